// Copyright (c) 2024, Jay Shah, Ganesh Bikshandi, Ying Zhang, Vijay Thakkar, Pradeep Ramani, Tri Dao.
// Splitting the different template instantiations to different files to speed up compilation.
// This file is auto-generated. See "generate_kernels.py"

#include "flash_fwd_hdim64_e4m3_paged_split_sm90.cu"
#include "flash_fwd_hdim96_e4m3_paged_split_sm90.cu"
#include "flash_fwd_hdim128_e4m3_paged_split_sm90.cu"
#include "flash_fwd_hdim192_e4m3_paged_split_sm90.cu"
#include "flash_fwd_hdim256_e4m3_paged_split_sm90.cu"

// ===== COMPILED SASS (sm_90a) =====

	.target	sm_90a

	.elftype	@"ET_EXEC"


//--------------------- .note.nv.tkinfo           --------------------------
	.section	.note.nv.tkinfo,"",@"SHT_NOTE"
	.sectionflags	@"SHF_NOTE_NV_TKINFO"
	.tkinfo
        /*0018*/ 	.word	0x00000002
        /*0030*/ 	.string	""
        /*0030*/ 	.string	"ptxas"
        /*0030*/ 	.string	"Cuda compilation tools, release 13.0, V13.0.88"
        /*0030*/ 	.string	"Build cuda_13.0.r13.0/compiler.36424714_0"
        /*0030*/ 	.string	"-arch sm_90a -m 64 "



//--------------------- .note.nv.cuinfo           --------------------------
	.section	.note.nv.cuinfo,"",@"SHT_NOTE"
	.sectionflags	@"SHF_NOTE_NV_CUINFO"
        /*0018*/ 	.short	0x0002
        /*001a*/ 	.short	0x005a
        /*001c*/ 	.short	0x0082
	.zero		2


//--------------------- .nv.info                  --------------------------
	.section	.nv.info,"",@"SHT_CUDA_INFO"
	.align	4


	//----- nvinfo : EIATTR_REGCOUNT
	.align		4
        /*0000*/ 	.byte	0x04, 0x2f
        /*0002*/ 	.short	(.L_56 - .L_55)
	.align		4
.L_55:
        /*0004*/ 	.word	index@(_ZN7cutlass13device_kernelIN5flash11enable_sm90INS1_16FlashAttnFwdSm90INS1_25CollectiveMainloopFwdSm90ILi2EN4cute5tupleIJNS5_1CILi1EEES8_S8_EEENS6_IJNS7_ILi192EEENS7_ILi160EEENS7_ILi64EEEEEELi64ENS_12float_e4m3_tEfNS_4arch4Sm90ELb1ELb0ELb0ELb1ELb1ELb1ELb0ELb1ELb1ELb1ELb1ELb0EEENS1_21CollectiveEpilogueFwdINS6_IJSA_SC_SB_EEES9_NS_10bfloat16_tESG_Li384ELb1ELb1ELb1ELb1EEENS1_36VarlenDynamicPersistentTileSchedulerILi192ELi160ELi384ELi128ELb1ELb1ELb1ELb1ELb1ELb1EEEEEEEEEvNT_6ParamsE)
        /*0008*/ 	.word	0x00000080


	//----- nvinfo : EIATTR_FRAME_SIZE
	.align		4
.L_56:
        /*000c*/ 	.byte	0x04, 0x11
        /*000e*/ 	.short	(.L_58 - .L_57)
	.align		4
.L_57:
        /*0010*/ 	.word	index@(_ZN7cutlass13device_kernelIN5flash11enable_sm90INS1_16FlashAttnFwdSm90INS1_25CollectiveMainloopFwdSm90ILi2EN4cute5tupleIJNS5_1CILi1EEES8_S8_EEENS6_IJNS7_ILi192EEENS7_ILi160EEENS7_ILi64EEEEEELi64ENS_12float_e4m3_tEfNS_4arch4Sm90ELb1ELb0ELb0ELb1ELb1ELb1ELb0ELb1ELb1ELb1ELb1ELb0EEENS1_21CollectiveEpilogueFwdINS6_IJSA_SC_SB_EEES9_NS_10bfloat16_tESG_Li384ELb1ELb1ELb1ELb1EEENS1_36VarlenDynamicPersistentTileSchedulerILi192ELi160ELi384ELi128ELb1ELb1ELb1ELb1ELb1ELb1EEEEEEEEEvNT_6ParamsE)
        /*0014*/ 	.word	0x000000a8


	//----- nvinfo : EIATTR_REGCOUNT
	.align		4
.L_58:
        /*0018*/ 	.byte	0x04, 0x2f
        /*001a*/ 	.short	(.L_60 - .L_59)
	.align		4
.L_59:
        /*001c*/ 	.word	index@(_ZN7cutlass13device_kernelIN5flash11enable_sm90INS1_16FlashAttnFwdSm90INS1_25CollectiveMainloopFwdSm90ILi2EN4cute5tupleIJNS5_1CILi1EEES8_S8_EEENS6_IJNS7_ILi192EEENS7_ILi160EEENS7_ILi64EEEEEELi64ENS_12float_e4m3_tEfNS_4arch4Sm90ELb1ELb0ELb0ELb1ELb1ELb0ELb0ELb1ELb1ELb1ELb1ELb0EEENS1_21CollectiveEpilogueFwdINS6_IJSA_SC_SB_EEES9_NS_10bfloat16_tESG_Li384ELb1ELb1ELb1ELb1EEENS1_36VarlenDynamicPersistentTileSchedulerILi192ELi160ELi384ELi128ELb1ELb1ELb1ELb1ELb1ELb1EEEEEEEEEvNT_6ParamsE)
        /*0020*/ 	.word	0x00000080


	//----- nvinfo : EIATTR_FRAME_SIZE
	.align		4
.L_60:
        /*0024*/ 	.byte	0x04, 0x11
        /*0026*/ 	.short	(.L_62 - .L_61)
	.align		4
.L_61:
        /*0028*/ 	.word	index@(_ZN7cutlass13device_kernelIN5flash11enable_sm90INS1_16FlashAttnFwdSm90INS1_25CollectiveMainloopFwdSm90ILi2EN4cute5tupleIJNS5_1CILi1EEES8_S8_EEENS6_IJNS7_ILi192EEENS7_ILi160EEENS7_ILi64EEEEEELi64ENS_12float_e4m3_tEfNS_4arch4Sm90ELb1ELb0ELb0ELb1ELb1ELb0ELb0ELb1ELb1ELb1ELb1ELb0EEENS1_21CollectiveEpilogueFwdINS6_IJSA_SC_SB_EEES9_NS_10bfloat16_tESG_Li384ELb1ELb1ELb1ELb1EEENS1_36VarlenDynamicPersistentTileSchedulerILi192ELi160ELi384ELi128ELb1ELb1ELb1ELb1ELb1ELb1EEEEEEEEEvNT_6ParamsE)
        /*002c*/ 	.word	0x00000048


	//----- nvinfo : EIATTR_REGCOUNT
	.align		4
.L_62:
        /*0030*/ 	.byte	0x04, 0x2f
        /*0032*/ 	.short	(.L_64 - .L_63)
	.align		4
.L_63:
        /*0034*/ 	.word	index@(_ZN7cutlass13device_kernelIN5flash11enable_sm90INS1_16FlashAttnFwdSm90INS1_25CollectiveMainloopFwdSm90ILi2EN4cute5tupleIJNS5_1CILi1EEES8_S8_EEENS6_IJNS7_ILi192EEENS7_ILi160EEENS7_ILi64EEEEEELi64ENS_12float_e4m3_tEfNS_4arch4Sm90ELb1ELb0ELb0ELb0ELb1ELb0ELb0ELb1ELb1ELb1ELb1ELb0EEENS1_21CollectiveEpilogueFwdINS6_IJSA_SC_SB_EEES9_NS_10bfloat16_tESG_Li384ELb0ELb1ELb1ELb1EEENS1_19SingleTileSchedulerILb0ELb1ELb1ELi192EEEEEEEEEvNT_6ParamsE)
        /*0038*/ 	.word	0x00000080


	//----- nvinfo : EIATTR_FRAME_SIZE
	.align		4
.L_64:
        /*003c*/ 	.byte	0x04, 0x11
        /*003e*/ 	.short	(.L_66 - .L_65)
	.align		4
.L_65:
        /*0040*/ 	.word	index@(_ZN7cutlass13device_kernelIN5flash11enable_sm90INS1_16FlashAttnFwdSm90INS1_25CollectiveMainloopFwdSm90ILi2EN4cute5tupleIJNS5_1CILi1EEES8_S8_EEENS6_IJNS7_ILi192EEENS7_ILi160EEENS7_ILi64EEEEEELi64ENS_12float_e4m3_tEfNS_4arch4Sm90ELb1ELb0ELb0ELb0ELb1ELb0ELb0ELb1ELb1ELb1ELb1ELb0EEENS1_21CollectiveEpilogueFwdINS6_IJSA_SC_SB_EEES9_NS_10bfloat16_tESG_Li384ELb0ELb1ELb1ELb1EEENS1_19SingleTileSchedulerILb0ELb1ELb1ELi192EEEEEEEEEvNT_6ParamsE)
        /*0044*/ 	.word	0x00000028


	//----- nvinfo : EIATTR_REGCOUNT
	.align		4
.L_66:
        /*0048*/ 	.byte	0x04, 0x2f
        /*004a*/ 	.short	(.L_68 - .L_67)
	.align		4
.L_67:
        /*004c*/ 	.word	index@(_ZN7cutlass13device_kernelIN5flash11enable_sm90INS1_16FlashAttnFwdSm90INS1_25CollectiveMainloopFwdSm90ILi2EN4cute5tupleIJNS5_1CILi1EEES8_S8_EEENS6_IJNS7_ILi192EEENS7_ILi160EEENS7_ILi64EEEEEELi64ENS_12float_e4m3_tEfNS_4arch4Sm90ELb0ELb1ELb0ELb1ELb1ELb1ELb0ELb1ELb1ELb1ELb1ELb0EEENS1_21CollectiveEpilogueFwdINS6_IJSA_SC_SB_EEES9_NS_10bfloat16_tESG_Li384ELb1ELb1ELb1ELb1EEENS1_36VarlenDynamicPersistentTileSchedulerILi192ELi160ELi384ELi128ELb1ELb1ELb1ELb1ELb0ELb1EEEEEEEEEvNT_6ParamsE)
        /*0050*/ 	.word	0x00000080


	//----- nvinfo : EIATTR_FRAME_SIZE
	.align		4
.L_68:
        /*0054*/ 	.byte	0x04, 0x11
        /*0056*/ 	.short	(.L_70 - .L_69)
	.align		4
.L_69:
        /*0058*/ 	.word	index@(_ZN7cutlass13device_kernelIN5flash11enable_sm90INS1_16FlashAttnFwdSm90INS1_25CollectiveMainloopFwdSm90ILi2EN4cute5tupleIJNS5_1CILi1EEES8_S8_EEENS6_IJNS7_ILi192EEENS7_ILi160EEENS7_ILi64EEEEEELi64ENS_12float_e4m3_tEfNS_4arch4Sm90ELb0ELb1ELb0ELb1ELb1ELb1ELb0ELb1ELb1ELb1ELb1ELb0EEENS1_21CollectiveEpilogueFwdINS6_IJSA_SC_SB_EEES9_NS_10bfloat16_tESG_Li384ELb1ELb1ELb1ELb1EEENS1_36VarlenDynamicPersistentTileSchedulerILi192ELi160ELi384ELi128ELb1ELb1ELb1ELb1ELb0ELb1EEEEEEEEEvNT_6ParamsE)
        /*005c*/ 	.word	0x00000070


	//----- nvinfo : EIATTR_REGCOUNT
	.align		4
.L_70:
        /*0060*/ 	.byte	0x04, 0x2f
        /*0062*/ 	.short	(.L_72 - .L_71)
	.align		4
.L_71:
        /*0064*/ 	.word	index@(_ZN7cutlass13device_kernelIN5flash11enable_sm90INS1_16FlashAttnFwdSm90INS1_25CollectiveMainloopFwdSm90ILi2EN4cute5tupleIJNS5_1CILi1EEES8_S8_EEENS6_IJNS7_ILi192EEENS7_ILi160EEENS7_ILi64EEEEEELi64ENS_12float_e4m3_tEfNS_4arch4Sm90ELb0ELb1ELb0ELb1ELb1ELb0ELb0ELb1ELb1ELb1ELb1ELb0EEENS1_21CollectiveEpilogueFwdINS6_IJSA_SC_SB_EEES9_NS_10bfloat16_tESG_Li384ELb1ELb1ELb1ELb1EEENS1_36VarlenDynamicPersistentTileSchedulerILi192ELi160ELi384ELi128ELb1ELb1ELb1ELb1ELb0ELb1EEEEEEEEEvNT_6ParamsE)
        /*0068*/ 	.word	0x00000080


	//----- nvinfo : EIATTR_FRAME_SIZE
	.align		4
.L_72:
        /*006c*/ 	.byte	0x04, 0x11
        /*006e*/ 	.short	(.L_74 - .L_73)
	.align		4
.L_73:
        /*0070*/ 	.word	index@(_ZN7cutlass13device_kernelIN5flash11enable_sm90INS1_16FlashAttnFwdSm90INS1_25CollectiveMainloopFwdSm90ILi2EN4cute5tupleIJNS5_1CILi1EEES8_S8_EEENS6_IJNS7_ILi192EEENS7_ILi160EEENS7_ILi64EEEEEELi64ENS_12float_e4m3_tEfNS_4arch4Sm90ELb0ELb1ELb0ELb1ELb1ELb0ELb0ELb1ELb1ELb1ELb1ELb0EEENS1_21CollectiveEpilogueFwdINS6_IJSA_SC_SB_EEES9_NS_10bfloat16_tESG_Li384ELb1ELb1ELb1ELb1EEENS1_36VarlenDynamicPersistentTileSchedulerILi192ELi160ELi384ELi128ELb1ELb1ELb1ELb1ELb0ELb1EEEEEEEEEvNT_6ParamsE)
        /*0074*/ 	.word	0x00000038


	//----- nvinfo : EIATTR_REGCOUNT
	.align		4
.L_74:
        /*0078*/ 	.byte	0x04, 0x2f
        /*007a*/ 	.short	(.L_76 - .L_75)
	.align		4
.L_75:
        /*007c*/ 	.word	index@(_ZN7cutlass13device_kernelIN5flash11enable_sm90INS1_16FlashAttnFwdSm90INS1_25CollectiveMainloopFwdSm90ILi2EN4cute5tupleIJNS5_1CILi1EEES8_S8_EEENS6_IJNS7_ILi192EEENS7_ILi160EEENS7_ILi64EEEEEELi64ENS_12float_e4m3_tEfNS_4arch4Sm90ELb0ELb1ELb0ELb0ELb1ELb0ELb0ELb1ELb1ELb1ELb1ELb0EEENS1_21CollectiveEpilogueFwdINS6_IJSA_SC_SB_EEES9_NS_10bfloat16_tESG_Li384ELb0ELb1ELb1ELb1EEENS1_19SingleTileSchedulerILb0ELb1ELb1ELi192EEEEEEEEEvNT_6ParamsE)
        /*0080*/ 	.word	0x00000080


	//----- nvinfo : EIATTR_FRAME_SIZE
	.align		4
.L_76:
        /*0084*/ 	.byte	0x04, 0x11
        /*0086*/ 	.short	(.L_78 - .L_77)
	.align		4
.L_77:
        /*0088*/ 	.word	index@(_ZN7cutlass13device_kernelIN5flash11enable_sm90INS1_16FlashAttnFwdSm90INS1_25CollectiveMainloopFwdSm90ILi2EN4cute5tupleIJNS5_1CILi1EEES8_S8_EEENS6_IJNS7_ILi192EEENS7_ILi160EEENS7_ILi64EEEEEELi64ENS_12float_e4m3_tEfNS_4arch4Sm90ELb0ELb1ELb0ELb0ELb1ELb0ELb0ELb1ELb1ELb1ELb1ELb0EEENS1_21CollectiveEpilogueFwdINS6_IJSA_SC_SB_EEES9_NS_10bfloat16_tESG_Li384ELb0ELb1ELb1ELb1EEENS1_19SingleTileSchedulerILb0ELb1ELb1ELi192EEEEEEEEEvNT_6ParamsE)
        /*008c*/ 	.word	0x00000028


	//----- nvinfo : EIATTR_REGCOUNT
	.align		4
.L_78:
        /*0090*/ 	.byte	0x04, 0x2f
        /*0092*/ 	.short	(.L_80 - .L_79)
	.align		4
.L_79:
        /*0094*/ 	.word	index@(_ZN7cutlass13device_kernelIN5flash11enable_sm90INS1_16FlashAttnFwdSm90INS1_25CollectiveMainloopFwdSm90ILi2EN4cute5tupleIJNS5_1CILi1EEES8_S8_EEENS6_IJNS7_ILi192EEENS7_ILi160EEENS7_ILi64EEEEEELi64ENS_12float_e4m3_tEfNS_4arch4Sm90ELb0ELb0ELb0ELb1ELb1ELb1ELb0ELb1ELb1ELb1ELb1ELb0EEENS1_21CollectiveEpilogueFwdINS6_IJSA_SC_SB_EEES9_NS_10bfloat16_tESG_Li384ELb1ELb1ELb1ELb1EEENS1_36VarlenDynamicPersistentTileSchedulerILi192ELi160ELi384ELi128ELb1ELb1ELb1ELb0ELb1ELb1EEEEEEEEEvNT_6ParamsE)
        /*0098*/ 	.word	0x00000080


	//----- nvinfo : EIATTR_FRAME_SIZE
	.align		4
.L_80:
        /*009c*/ 	.byte	0x04, 0x11
        /*009e*/ 	.short	(.L_82 - .L_81)
	.align		4
.L_81:
        /*00a0*/ 	.word	index@(_ZN7cutlass13device_kernelIN5flash11enable_sm90INS1_16FlashAttnFwdSm90INS1_25CollectiveMainloopFwdSm90ILi2EN4cute5tupleIJNS5_1CILi1EEES8_S8_EEENS6_IJNS7_ILi192EEENS7_ILi160EEENS7_ILi64EEEEEELi64ENS_12float_e4m3_tEfNS_4arch4Sm90ELb0ELb0ELb0ELb1ELb1ELb1ELb0ELb1ELb1ELb1ELb1ELb0EEENS1_21CollectiveEpilogueFwdINS6_IJSA_SC_SB_EEES9_NS_10bfloat16_tESG_Li384ELb1ELb1ELb1ELb1EEENS1_36VarlenDynamicPersistentTileSchedulerILi192ELi160ELi384ELi128ELb1ELb1ELb1ELb0ELb1ELb1EEEEEEEEEvNT_6ParamsE)
        /*00a4*/ 	.word	0x000000a8


	//----- nvinfo : EIATTR_REGCOUNT
	.align		4
.L_82:
        /*00a8*/ 	.byte	0x04, 0x2f
        /*00aa*/ 	.short	(.L_84 - .L_83)
	.align		4
.L_83:
        /*00ac*/ 	.word	index@(_ZN7cutlass13device_kernelIN5flash11enable_sm90INS1_16FlashAttnFwdSm90INS1_25CollectiveMainloopFwdSm90ILi2EN4cute5tupleIJNS5_1CILi1EEES8_S8_EEENS6_IJNS7_ILi192EEENS7_ILi160EEENS7_ILi64EEEEEELi64ENS_12float_e4m3_tEfNS_4arch4Sm90ELb0ELb0ELb0ELb1ELb1ELb0ELb0ELb1ELb1ELb1ELb1ELb0EEENS1_21CollectiveEpilogueFwdINS6_IJSA_SC_SB_EEES9_NS_10bfloat16_tESG_Li384ELb1ELb1ELb1ELb1EEENS1_36VarlenDynamicPersistentTileSchedulerILi192ELi160ELi384ELi128ELb1ELb1ELb1ELb0ELb1ELb1EEEEEEEEEvNT_6ParamsE)
        /*00b0*/ 	.word	0x00000080


	//----- nvinfo : EIATTR_FRAME_SIZE
	.align		4
.L_84:
        /*00b4*/ 	.byte	0x04, 0x11
        /*00b6*/ 	.short	(.L_86 - .L_85)
	.align		4
.L_85:
        /*00b8*/ 	.word	index@(_ZN7cutlass13device_kernelIN5flash11enable_sm90INS1_16FlashAttnFwdSm90INS1_25CollectiveMainloopFwdSm90ILi2EN4cute5tupleIJNS5_1CILi1EEES8_S8_EEENS6_IJNS7_ILi192EEENS7_ILi160EEENS7_ILi64EEEEEELi64ENS_12float_e4m3_tEfNS_4arch4Sm90ELb0ELb0ELb0ELb1ELb1ELb0ELb0ELb1ELb1ELb1ELb1ELb0EEENS1_21CollectiveEpilogueFwdINS6_IJSA_SC_SB_EEES9_NS_10bfloat16_tESG_Li384ELb1ELb1ELb1ELb1EEENS1_36VarlenDynamicPersistentTileSchedulerILi192ELi160ELi384ELi128ELb1ELb1ELb1ELb0ELb1ELb1EEEEEEEEEvNT_6ParamsE)
        /*00bc*/ 	.word	0x00000040


	//----- nvinfo : EIATTR_REGCOUNT
	.align		4
.L_86:
        /*00c0*/ 	.byte	0x04, 0x2f
        /*00c2*/ 	.short	(.L_88 - .L_87)
	.align		4
.L_87:
        /*00c4*/ 	.word	index@(_ZN7cutlass13device_kernelIN5flash11enable_sm90INS1_16FlashAttnFwdSm90INS1_25CollectiveMainloopFwdSm90ILi2EN4cute5tupleIJNS5_1CILi1EEES8_S8_EEENS6_IJNS7_ILi192EEENS7_ILi160EEENS7_ILi64EEEEEELi64ENS_12float_e4m3_tEfNS_4arch4Sm90ELb0ELb0ELb0ELb0ELb1ELb0ELb0ELb1ELb1ELb1ELb1ELb0EEENS1_21CollectiveEpilogueFwdINS6_IJSA_SC_SB_EEES9_NS_10bfloat16_tESG_Li384ELb0ELb1ELb1ELb1EEENS1_19SingleTileSchedulerILb0ELb1ELb1ELi192EEEEEEEEEvNT_6ParamsE)
        /*00c8*/ 	.word	0x00000080


	//----- nvinfo : EIATTR_FRAME_SIZE
	.align		4
.L_88:
        /*00cc*/ 	.byte	0x04, 0x11
        /*00ce*/ 	.short	(.L_90 - .L_89)
	.align		4
.L_89:
        /*00d0*/ 	.word	index@(_ZN7cutlass13device_kernelIN5flash11enable_sm90INS1_16FlashAttnFwdSm90INS1_25CollectiveMainloopFwdSm90ILi2EN4cute5tupleIJNS5_1CILi1EEES8_S8_EEENS6_IJNS7_ILi192EEENS7_ILi160EEENS7_ILi64EEEEEELi64ENS_12float_e4m3_tEfNS_4arch4Sm90ELb0ELb0ELb0ELb0ELb1ELb0ELb0ELb1ELb1ELb1ELb1ELb0EEENS1_21CollectiveEpilogueFwdINS6_IJSA_SC_SB_EEES9_NS_10bfloat16_tESG_Li384ELb0ELb1ELb1ELb1EEENS1_19SingleTileSchedulerILb0ELb1ELb1ELi192EEEEEEEEEvNT_6ParamsE)
        /*00d4*/ 	.word	0x00000020


	//----- nvinfo : EIATTR_REGCOUNT
	.align		4
.L_90:
        /*00d8*/ 	.byte	0x04, 0x2f
        /*00da*/ 	.short	(.L_92 - .L_91)
	.align		4
.L_91:
        /*00dc*/ 	.word	index@(_ZN7cutlass13device_kernelIN5flash11enable_sm90INS1_16FlashAttnFwdSm90INS1_25CollectiveMainloopFwdSm90ILi2EN4cute5tupleIJNS5_1CILi1EEES8_S8_EEENS6_IJNS7_ILi192EEENS7_ILi128EEENS7_ILi96EEEEEELi96ENS_12float_e4m3_tEfNS_4arch4Sm90ELb1ELb0ELb0ELb1ELb1ELb1ELb0ELb1ELb1ELb1ELb1ELb0EEENS1_21CollectiveEpilogueFwdINS6_IJSA_SC_SB_EEES9_NS_10bfloat16_tESG_Li384ELb1ELb1ELb1ELb1EEENS1_36VarlenDynamicPersistentTileSchedulerILi192ELi128ELi384ELi128ELb1ELb1ELb1ELb1ELb1ELb1EEEEEEEEEvNT_6ParamsE)
        /*00e0*/ 	.word	0x00000080


	//----- nvinfo : EIATTR_FRAME_SIZE
	.align		4
.L_92:
        /*00e4*/ 	.byte	0x04, 0x11
        /*00e6*/ 	.short	(.L_94 - .L_93)
	.align		4
.L_93:
        /*00e8*/ 	.word	index@(_ZN7cutlass13device_kernelIN5flash11enable_sm90INS1_16FlashAttnFwdSm90INS1_25CollectiveMainloopFwdSm90ILi2EN4cute5tupleIJNS5_1CILi1EEES8_S8_EEENS6_IJNS7_ILi192EEENS7_ILi128EEENS7_ILi96EEEEEELi96ENS_12float_e4m3_tEfNS_4arch4Sm90ELb1ELb0ELb0ELb1ELb1ELb1ELb0ELb1ELb1ELb1ELb1ELb0EEENS1_21CollectiveEpilogueFwdINS6_IJSA_SC_SB_EEES9_NS_10bfloat16_tESG_Li384ELb1ELb1ELb1ELb1EEENS1_36VarlenDynamicPersistentTileSchedulerILi192ELi128ELi384ELi128ELb1ELb1ELb1ELb1ELb1ELb1EEEEEEEEEvNT_6ParamsE)
        /*00ec*/ 	.word	0x000000c0


	//----- nvinfo : EIATTR_REGCOUNT
	.align		4
.L_94:
        /*00f0*/ 	.byte	0x04, 0x2f
        /*00f2*/ 	.short	(.L_96 - .L_95)
	.align		4
.L_95:
        /*00f4*/ 	.word	index@(_ZN7cutlass13device_kernelIN5flash11enable_sm90INS1_16FlashAttnFwdSm90INS1_25CollectiveMainloopFwdSm90ILi2EN4cute5tupleIJNS5_1CILi1EEES8_S8_EEENS6_IJNS7_ILi192EEENS7_ILi128EEENS7_ILi96EEEEEELi96ENS_12float_e4m3_tEfNS_4arch4Sm90ELb1ELb0ELb0ELb1ELb1ELb0ELb0ELb1ELb1ELb1ELb1ELb0EEENS1_21CollectiveEpilogueFwdINS6_IJSA_SC_SB_EEES9_NS_10bfloat16_tESG_Li384ELb1ELb1ELb1ELb1EEENS1_36VarlenDynamicPersistentTileSchedulerILi192ELi128ELi384ELi128ELb1ELb1ELb1ELb1ELb1ELb1EEEEEEEEEvNT_6ParamsE)
        /*00f8*/ 	.word	0x00000080


	//----- nvinfo : EIATTR_FRAME_SIZE
	.align		4
.L_96:
        /*00fc*/ 	.byte	0x04, 0x11
        /*00fe*/ 	.short	(.L_98 - .L_97)
	.align		4
.L_97:
        /*0100*/ 	.word	index@(_ZN7cutlass13device_kernelIN5flash11enable_sm90INS1_16FlashAttnFwdSm90INS1_25CollectiveMainloopFwdSm90ILi2EN4cute5tupleIJNS5_1CILi1EEES8_S8_EEENS6_IJNS7_ILi192EEENS7_ILi128EEENS7_ILi96EEEEEELi96ENS_12float_e4m3_tEfNS_4arch4Sm90ELb1ELb0ELb0ELb1ELb1ELb0ELb0ELb1ELb1ELb1ELb1ELb0EEENS1_21CollectiveEpilogueFwdINS6_IJSA_SC_SB_EEES9_NS_10bfloat16_tESG_Li384ELb1ELb1ELb1ELb1EEENS1_36VarlenDynamicPersistentTileSchedulerILi192ELi128ELi384ELi128ELb1ELb1ELb1ELb1ELb1ELb1EEEEEEEEEvNT_6ParamsE)
        /*0104*/ 	.word	0x00000038


	//----- nvinfo : EIATTR_REGCOUNT
	.align		4
.L_98:
        /*0108*/ 	.byte	0x04, 0x2f
        /*010a*/ 	.short	(.L_100 - .L_99)
	.align		4
.L_99:
        /*010c*/ 	.word	index@(_ZN7cutlass13device_kernelIN5flash11enable_sm90INS1_16FlashAttnFwdSm90INS1_25CollectiveMainloopFwdSm90ILi2EN4cute5tupleIJNS5_1CILi1EEES8_S8_EEENS6_IJNS7_ILi192EEENS7_ILi128EEENS7_ILi96EEEEEELi96ENS_12float_e4m3_tEfNS_4arch4Sm90ELb1ELb0ELb0ELb0ELb1ELb0ELb0ELb1ELb1ELb1ELb1ELb0EEENS1_21CollectiveEpilogueFwdINS6_IJSA_SC_SB_EEES9_NS_10bfloat16_tESG_Li384ELb0ELb1ELb1ELb1EEENS1_19SingleTileSchedulerILb0ELb1ELb1ELi192EEEEEEEEEvNT_6ParamsE)
        /*0110*/ 	.word	0x00000080


	//----- nvinfo : EIATTR_FRAME_SIZE
	.align		4
.L_100:
        /*0114*/ 	.byte	0x04, 0x11
        /*0116*/ 	.short	(.L_102 - .L_101)
	.align		4
.L_101:
        /*0118*/ 	.word	index@(_ZN7cutlass13device_kernelIN5flash11enable_sm90INS1_16FlashAttnFwdSm90INS1_25CollectiveMainloopFwdSm90ILi2EN4cute5tupleIJNS5_1CILi1EEES8_S8_EEENS6_IJNS7_ILi192EEENS7_ILi128EEENS7_ILi96EEEEEELi96ENS_12float_e4m3_tEfNS_4arch4Sm90ELb1ELb0ELb0ELb0ELb1ELb0ELb0ELb1ELb1ELb1ELb1ELb0EEENS1_21CollectiveEpilogueFwdINS6_IJSA_SC_SB_EEES9_NS_10bfloat16_tESG_Li384ELb0ELb1ELb1ELb1EEENS1_19SingleTileSchedulerILb0ELb1ELb1ELi192EEEEEEEEEvNT_6ParamsE)
        /*011c*/ 	.word	0x00000008


	//----- nvinfo : EIATTR_REGCOUNT
	.align		4
.L_102:
        /*0120*/ 	.byte	0x04, 0x2f
        /*0122*/ 	.short	(.L_104 - .L_103)
	.align		4
.L_103:
        /*0124*/ 	.word	index@(_ZN7cutlass13device_kernelIN5flash11enable_sm90INS1_16FlashAttnFwdSm90INS1_25CollectiveMainloopFwdSm90ILi2EN4cute5tupleIJNS5_1CILi1EEES8_S8_EEENS6_IJNS7_ILi192EEENS7_ILi128EEENS7_ILi96EEEEEELi96ENS_12float_e4m3_tEfNS_4arch4Sm90ELb0ELb1ELb0ELb1ELb1ELb1ELb0ELb1ELb1ELb1ELb1ELb0EEENS1_21CollectiveEpilogueFwdINS6_IJSA_SC_SB_EEES9_NS_10bfloat16_tESG_Li384ELb1ELb1ELb1ELb1EEENS1_36VarlenDynamicPersistentTileSchedulerILi192ELi128ELi384ELi128ELb1ELb1ELb1ELb1ELb0ELb1EEEEEEEEEvNT_6ParamsE)
        /*0128*/ 	.word	0x00000080


	//----- nvinfo : EIATTR_FRAME_SIZE
	.align		4
.L_104:
        /*012c*/ 	.byte	0x04, 0x11
        /*012e*/ 	.short	(.L_106 - .L_105)
	.align		4
.L_105:
        /*0130*/ 	.word	index@(_ZN7cutlass13device_kernelIN5flash11enable_sm90INS1_16FlashAttnFwdSm90INS1_25CollectiveMainloopFwdSm90ILi2EN4cute5tupleIJNS5_1CILi1EEES8_S8_EEENS6_IJNS7_ILi192EEENS7_ILi128EEENS7_ILi96EEEEEELi96ENS_12float_e4m3_tEfNS_4arch4Sm90ELb0ELb1ELb0ELb1ELb1ELb1ELb0ELb1ELb1ELb1ELb1ELb0EEENS1_21CollectiveEpilogueFwdINS6_IJSA_SC_SB_EEES9_NS_10bfloat16_tESG_Li384ELb1ELb1ELb1ELb1EEENS1_36VarlenDynamicPersistentTileSchedulerILi192ELi128ELi384ELi128ELb1ELb1ELb1ELb1ELb0ELb1EEEEEEEEEvNT_6ParamsE)
        /*0134*/ 	.word	0x00000090


	//----- nvinfo : EIATTR_REGCOUNT
	.align		4
.L_106:
        /*0138*/ 	.byte	0x04, 0x2f
        /*013a*/ 	.short	(.L_108 - .L_107)
	.align		4
.L_107:
        /*013c*/ 	.word	index@(_ZN7cutlass13device_kernelIN5flash11enable_sm90INS1_16FlashAttnFwdSm90INS1_25CollectiveMainloopFwdSm90ILi2EN4cute5tupleIJNS5_1CILi1EEES8_S8_EEENS6_IJNS7_ILi192EEENS7_ILi128EEENS7_ILi96EEEEEELi96ENS_12float_e4m3_tEfNS_4arch4Sm90ELb0ELb1ELb0ELb1ELb1ELb0ELb0ELb1ELb1ELb1ELb1ELb0EEENS1_21CollectiveEpilogueFwdINS6_IJSA_SC_SB_EEES9_NS_10bfloat16_tESG_Li384ELb1ELb1ELb1ELb1EEENS1_36VarlenDynamicPersistentTileSchedulerILi192ELi128ELi384ELi128ELb1ELb1ELb1ELb1ELb0ELb1EEEEEEEEEvNT_6ParamsE)
        /*0140*/ 	.word	0x00000080


	//----- nvinfo : EIATTR_FRAME_SIZE
	.align		4
.L_108:
        /*0144*/ 	.byte	0x04, 0x11
        /*0146*/ 	.short	(.L_110 - .L_109)
	.align		4
.L_109:
        /*0148*/ 	.word	index@(_ZN7cutlass13device_kernelIN5flash11enable_sm90INS1_16FlashAttnFwdSm90INS1_25CollectiveMainloopFwdSm90ILi2EN4cute5tupleIJNS5_1CILi1EEES8_S8_EEENS6_IJNS7_ILi192EEENS7_ILi128EEENS7_ILi96EEEEEELi96ENS_12float_e4m3_tEfNS_4arch4Sm90ELb0ELb1ELb0ELb1ELb1ELb0ELb0ELb1ELb1ELb1ELb1ELb0EEENS1_21CollectiveEpilogueFwdINS6_IJSA_SC_SB_EEES9_NS_10bfloat16_tESG_Li384ELb1ELb1ELb1ELb1EEENS1_36VarlenDynamicPersistentTileSchedulerILi192ELi128ELi384ELi128ELb1ELb1ELb1ELb1ELb0ELb1EEEEEEEEEvNT_6ParamsE)
        /*014c*/ 	.word	0x00000028


	//----- nvinfo : EIATTR_REGCOUNT
	.align		4
.L_110:
        /*0150*/ 	.byte	0x04, 0x2f
        /*0152*/ 	.short	(.L_112 - .L_111)
	.align		4
.L_111:
        /*0154*/ 	.word	index@(_ZN7cutlass13device_kernelIN5flash11enable_sm90INS1_16FlashAttnFwdSm90INS1_25CollectiveMainloopFwdSm90ILi2EN4cute5tupleIJNS5_1CILi1EEES8_S8_EEENS6_IJNS7_ILi192EEENS7_ILi128EEENS7_ILi96EEEEEELi96ENS_12float_e4m3_tEfNS_4arch4Sm90ELb0ELb1ELb0ELb0ELb1ELb0ELb0ELb1ELb1ELb1ELb1ELb0EEENS1_21CollectiveEpilogueFwdINS6_IJSA_SC_SB_EEES9_NS_10bfloat16_tESG_Li384ELb0ELb1ELb1ELb1EEENS1_19SingleTileSchedulerILb0ELb1ELb1ELi192EEEEEEEEEvNT_6ParamsE)
        /*0158*/ 	.word	0x00000080


	//----- nvinfo : EIATTR_FRAME_SIZE
	.align		4
.L_112:
        /*015c*/ 	.byte	0x04, 0x11
        /*015e*/ 	.short	(.L_114 - .L_113)
	.align		4
.L_113:
        /*0160*/ 	.word	index@(_ZN7cutlass13device_kernelIN5flash11enable_sm90INS1_16FlashAttnFwdSm90INS1_25CollectiveMainloopFwdSm90ILi2EN4cute5tupleIJNS5_1CILi1EEES8_S8_EEENS6_IJNS7_ILi192EEENS7_ILi128EEENS7_ILi96EEEEEELi96ENS_12float_e4m3_tEfNS_4arch4Sm90ELb0ELb1ELb0ELb0ELb1ELb0ELb0ELb1ELb1ELb1ELb1ELb0EEENS1_21CollectiveEpilogueFwdINS6_IJSA_SC_SB_EEES9_NS_10bfloat16_tESG_Li384ELb0ELb1ELb1ELb1EEENS1_19SingleTileSchedulerILb0ELb1ELb1ELi192EEEEEEEEEvNT_6ParamsE)
        /*0164*/ 	.word	0x00000008


	//----- nvinfo : EIATTR_REGCOUNT
	.align		4
.L_114:
        /*0168*/ 	.byte	0x04, 0x2f
        /*016a*/ 	.short	(.L_116 - .L_115)
	.align		4
.L_115:
        /*016c*/ 	.word	index@(_ZN7cutlass13device_kernelIN5flash11enable_sm90INS1_16FlashAttnFwdSm90INS1_25CollectiveMainloopFwdSm90ILi2EN4cute5tupleIJNS5_1CILi1EEES8_S8_EEENS6_IJNS7_ILi192EEENS7_ILi128EEENS7_ILi96EEEEEELi96ENS_12float_e4m3_tEfNS_4arch4Sm90ELb0ELb0ELb0ELb1ELb1ELb1ELb0ELb1ELb1ELb1ELb1ELb0EEENS1_21CollectiveEpilogueFwdINS6_IJSA_SC_SB_EEES9_NS_10bfloat16_tESG_Li384ELb1ELb1ELb1ELb1EEENS1_36VarlenDynamicPersistentTileSchedulerILi192ELi128ELi384ELi128ELb1ELb1ELb1ELb0ELb1ELb1EEEEEEEEEvNT_6ParamsE)
        /*0170*/ 	.word	0x00000080


	//----- nvinfo : EIATTR_FRAME_SIZE
	.align		4
.L_116:
        /*0174*/ 	.byte	0x04, 0x11
        /*0176*/ 	.short	(.L_118 - .L_117)
	.align		4
.L_117:
        /*0178*/ 	.word	index@(_ZN7cutlass13device_kernelIN5flash11enable_sm90INS1_16FlashAttnFwdSm90INS1_25CollectiveMainloopFwdSm90ILi2EN4cute5tupleIJNS5_1CILi1EEES8_S8_EEENS6_IJNS7_ILi192EEENS7_ILi128EEENS7_ILi96EEEEEELi96ENS_12float_e4m3_tEfNS_4arch4Sm90ELb0ELb0ELb0ELb1ELb1ELb1ELb0ELb1ELb1ELb1ELb1ELb0EEENS1_21CollectiveEpilogueFwdINS6_IJSA_SC_SB_EEES9_NS_10bfloat16_tESG_Li384ELb1ELb1ELb1ELb1EEENS1_36VarlenDynamicPersistentTileSchedulerILi192ELi128ELi384ELi128ELb1ELb1ELb1ELb0ELb1ELb1EEEEEEEEEvNT_6ParamsE)
        /*017c*/ 	.word	0x000000b8


	//----- nvinfo : EIATTR_REGCOUNT
	.align		4
.L_118:
        /*0180*/ 	.byte	0x04, 0x2f
        /*0182*/ 	.short	(.L_120 - .L_119)
	.align		4
.L_119:
        /*0184*/ 	.word	index@(_ZN7cutlass13device_kernelIN5flash11enable_sm90INS1_16FlashAttnFwdSm90INS1_25CollectiveMainloopFwdSm90ILi2EN4cute5tupleIJNS5_1CILi1EEES8_S8_EEENS6_IJNS7_ILi192EEENS7_ILi128EEENS7_ILi96EEEEEELi96ENS_12float_e4m3_tEfNS_4arch4Sm90ELb0ELb0ELb0ELb1ELb1ELb0ELb0ELb1ELb1ELb1ELb1ELb0EEENS1_21CollectiveEpilogueFwdINS6_IJSA_SC_SB_EEES9_NS_10bfloat16_tESG_Li384ELb1ELb1ELb1ELb1EEENS1_36VarlenDynamicPersistentTileSchedulerILi192ELi128ELi384ELi128ELb1ELb1ELb1ELb0ELb1ELb1EEEEEEEEEvNT_6ParamsE)
        /*0188*/ 	.word	0x00000080


	//----- nvinfo : EIATTR_FRAME_SIZE
	.align		4
.L_120:
        /*018c*/ 	.byte	0x04, 0x11
        /*018e*/ 	.short	(.L_122 - .L_121)
	.align		4
.L_121:
        /*0190*/ 	.word	index@(_ZN7cutlass13device_kernelIN5flash11enable_sm90INS1_16FlashAttnFwdSm90INS1_25CollectiveMainloopFwdSm90ILi2EN4cute5tupleIJNS5_1CILi1EEES8_S8_EEENS6_IJNS7_ILi192EEENS7_ILi128EEENS7_ILi96EEEEEELi96ENS_12float_e4m3_tEfNS_4arch4Sm90ELb0ELb0ELb0ELb1ELb1ELb0ELb0ELb1ELb1ELb1ELb1ELb0EEENS1_21CollectiveEpilogueFwdINS6_IJSA_SC_SB_EEES9_NS_10bfloat16_tESG_Li384ELb1ELb1ELb1ELb1EEENS1_36VarlenDynamicPersistentTileSchedulerILi192ELi128ELi384ELi128ELb1ELb1ELb1ELb0ELb1ELb1EEEEEEEEEvNT_6ParamsE)
        /*0194*/ 	.word	0x00000040


	//----- nvinfo : EIATTR_REGCOUNT
	.align		4
.L_122:
        /*0198*/ 	.byte	0x04, 0x2f
        /*019a*/ 	.short	(.L_124 - .L_123)
	.align		4
.L_123:
        /*019c*/ 	.word	index@(_ZN7cutlass13device_kernelIN5flash11enable_sm90INS1_16FlashAttnFwdSm90INS1_25CollectiveMainloopFwdSm90ILi2EN4cute5tupleIJNS5_1CILi1EEES8_S8_EEENS6_IJNS7_ILi192EEENS7_ILi128EEENS7_ILi96EEEEEELi96ENS_12float_e4m3_tEfNS_4arch4Sm90ELb0ELb0ELb0ELb0ELb1ELb0ELb0ELb1ELb1ELb1ELb1ELb0EEENS1_21CollectiveEpilogueFwdINS6_IJSA_SC_SB_EEES9_NS_10bfloat16_tESG_Li384ELb0ELb1ELb1ELb1EEENS1_19SingleTileSchedulerILb0ELb1ELb1ELi192EEEEEEEEEvNT_6ParamsE)
        /*01a0*/ 	.word	0x00000080


	//----- nvinfo : EIATTR_FRAME_SIZE
	.align		4
.L_124:
        /*01a4*/ 	.byte	0x04, 0x11
        /*01a6*/ 	.short	(.L_126 - .L_125)
	.align		4
.L_125:
        /*01a8*/ 	.word	index@(_ZN7cutlass13device_kernelIN5flash11enable_sm90INS1_16FlashAttnFwdSm90INS1_25CollectiveMainloopFwdSm90ILi2EN4cute5tupleIJNS5_1CILi1EEES8_S8_EEENS6_IJNS7_ILi192EEENS7_ILi128EEENS7_ILi96EEEEEELi96ENS_12float_e4m3_tEfNS_4arch4Sm90ELb0ELb0ELb0ELb0ELb1ELb0ELb0ELb1ELb1ELb1ELb1ELb0EEENS1_21CollectiveEpilogueFwdINS6_IJSA_SC_SB_EEES9_NS_10bfloat16_tESG_Li384ELb0ELb1ELb1ELb1EEENS1_19SingleTileSchedulerILb0ELb1ELb1ELi192EEEEEEEEEvNT_6ParamsE)
        /*01ac*/ 	.word	0x00000010


	//----- nvinfo : EIATTR_REGCOUNT
	.align		4
.L_126:
        /*01b0*/ 	.byte	0x04, 0x2f
        /*01b2*/ 	.short	(.L_128 - .L_127)
	.align		4
.L_127:
        /*01b4*/ 	.word	index@(_ZN7cutlass13device_kernelIN5flash11enable_sm90INS1_16FlashAttnFwdSm90INS1_25CollectiveMainloopFwdSm90ILi2EN4cute5tupleIJNS5_1CILi1EEES8_S8_EEENS6_IJNS7_ILi128EEENS7_ILi160EEESA_EEELi128ENS_12float_e4m3_tEfNS_4arch4Sm90ELb1ELb0ELb0ELb1ELb1ELb1ELb0ELb1ELb1ELb1ELb1ELb0EEENS1_21CollectiveEpilogueFwdINS6_IJSA_SA_SB_EEES9_NS_10bfloat16_tESF_Li256ELb1ELb1ELb1ELb1EEENS1_36VarlenDynamicPersistentTileSchedulerILi128ELi160ELi256ELi128ELb1ELb1ELb1ELb1ELb1ELb1EEEEEEEEEvNT_6ParamsE)
        /*01b8*/ 	.word	0x000000a8


	//----- nvinfo : EIATTR_FRAME_SIZE
	.align		4
.L_128:
        /*01bc*/ 	.byte	0x04, 0x11
        /*01be*/ 	.short	(.L_130 - .L_129)
	.align		4
.L_129:
        /*01c0*/ 	.word	index@(_ZN7cutlass13device_kernelIN5flash11enable_sm90INS1_16FlashAttnFwdSm90INS1_25CollectiveMainloopFwdSm90ILi2EN4cute5tupleIJNS5_1CILi1EEES8_S8_EEENS6_IJNS7_ILi128EEENS7_ILi160EEESA_EEELi128ENS_12float_e4m3_tEfNS_4arch4Sm90ELb1ELb0ELb0ELb1ELb1ELb1ELb0ELb1ELb1ELb1ELb1ELb0EEENS1_21CollectiveEpilogueFwdINS6_IJSA_SA_SB_EEES9_NS_10bfloat16_tESF_Li256ELb1ELb1ELb1ELb1EEENS1_36VarlenDynamicPersistentTileSchedulerILi128ELi160ELi256ELi128ELb1ELb1ELb1ELb1ELb1ELb1EEEEEEEEEvNT_6ParamsE)
        /*01c4*/ 	.word	0x00000050


	//----- nvinfo : EIATTR_REGCOUNT
	.align		4
.L_130:
        /*01c8*/ 	.byte	0x04, 0x2f
        /*01ca*/ 	.short	(.L_132 - .L_131)
	.align		4
.L_131:
        /*01cc*/ 	.word	index@(_ZN7cutlass13device_kernelIN5flash11enable_sm90INS1_16FlashAttnFwdSm90INS1_25CollectiveMainloopFwdSm90ILi2EN4cute5tupleIJNS5_1CILi1EEES8_S8_EEENS6_IJNS7_ILi128EEENS7_ILi160EEESA_EEELi128ENS_12float_e4m3_tEfNS_4arch4Sm90ELb1ELb0ELb0ELb1ELb1ELb0ELb0ELb1ELb1ELb1ELb1ELb0EEENS1_21CollectiveEpilogueFwdINS6_IJSA_SA_SB_EEES9_NS_10bfloat16_tESF_Li256ELb1ELb1ELb1ELb1EEENS1_36VarlenDynamicPersistentTileSchedulerILi128ELi160ELi256ELi128ELb1ELb1ELb1ELb1ELb1ELb1EEEEEEEEEvNT_6ParamsE)
        /*01d0*/ 	.word	0x000000a8


	//----- nvinfo : EIATTR_FRAME_SIZE
	.align		4
.L_132:
        /*01d4*/ 	.byte	0x04, 0x11
        /*01d6*/ 	.short	(.L_134 - .L_133)
	.align		4
.L_133:
        /*01d8*/ 	.word	index@(_ZN7cutlass13device_kernelIN5flash11enable_sm90INS1_16FlashAttnFwdSm90INS1_25CollectiveMainloopFwdSm90ILi2EN4cute5tupleIJNS5_1CILi1EEES8_S8_EEENS6_IJNS7_ILi128EEENS7_ILi160EEESA_EEELi128ENS_12float_e4m3_tEfNS_4arch4Sm90ELb1ELb0ELb0ELb1ELb1ELb0ELb0ELb1ELb1ELb1ELb1ELb0EEENS1_21CollectiveEpilogueFwdINS6_IJSA_SA_SB_EEES9_NS_10bfloat16_tESF_Li256ELb1ELb1ELb1ELb1EEENS1_36VarlenDynamicPersistentTileSchedulerILi128ELi160ELi256ELi128ELb1ELb1ELb1ELb1ELb1ELb1EEEEEEEEEvNT_6ParamsE)
        /*01dc*/ 	.word	0x00000030


	//----- nvinfo : EIATTR_REGCOUNT
	.align		4
.L_134:
        /*01e0*/ 	.byte	0x04, 0x2f
        /*01e2*/ 	.short	(.L_136 - .L_135)
	.align		4
.L_135:
        /*01e4*/ 	.word	index@(_ZN7cutlass13device_kernelIN5flash11enable_sm90INS1_16FlashAttnFwdSm90INS1_25CollectiveMainloopFwdSm90ILi2EN4cute5tupleIJNS5_1CILi1EEES8_S8_EEENS6_IJNS7_ILi128EEENS7_ILi160EEESA_EEELi128ENS_12float_e4m3_tEfNS_4arch4Sm90ELb1ELb0ELb0ELb0ELb1ELb0ELb0ELb1ELb1ELb1ELb1ELb0EEENS1_21CollectiveEpilogueFwdINS6_IJSA_SA_SB_EEES9_NS_10bfloat16_tESF_Li256ELb0ELb1ELb1ELb1EEENS1_19SingleTileSchedulerILb0ELb1ELb1ELi128EEEEEEEEEvNT_6ParamsE)
        /*01e8*/ 	.word	0x000000a8


	//----- nvinfo : EIATTR_FRAME_SIZE
	.align		4
.L_136:
        /*01ec*/ 	.byte	0x04, 0x11
        /*01ee*/ 	.short	(.L_138 - .L_137)
	.align		4
.L_137:
        /*01f0*/ 	.word	index@(_ZN7cutlass13device_kernelIN5flash11enable_sm90INS1_16FlashAttnFwdSm90INS1_25CollectiveMainloopFwdSm90ILi2EN4cute5tupleIJNS5_1CILi1EEES8_S8_EEENS6_IJNS7_ILi128EEENS7_ILi160EEESA_EEELi128ENS_12float_e4m3_tEfNS_4arch4Sm90ELb1ELb0ELb0ELb0ELb1ELb0ELb0ELb1ELb1ELb1ELb1ELb0EEENS1_21CollectiveEpilogueFwdINS6_IJSA_SA_SB_EEES9_NS_10bfloat16_tESF_Li256ELb0ELb1ELb1ELb1EEENS1_19SingleTileSchedulerILb0ELb1ELb1ELi128EEEEEEEEEvNT_6ParamsE)
        /*01f4*/ 	.word	0x00000010


	//----- nvinfo : EIATTR_REGCOUNT
	.align		4
.L_138:
        /*01f8*/ 	.byte	0x04, 0x2f
        /*01fa*/ 	.short	(.L_140 - .L_139)
	.align		4
.L_139:
        /*01fc*/ 	.word	index@(_ZN7cutlass13device_kernelIN5flash11enable_sm90INS1_16FlashAttnFwdSm90INS1_25CollectiveMainloopFwdSm90ILi2EN4cute5tupleIJNS5_1CILi1EEES8_S8_EEENS6_IJNS7_ILi128EEENS7_ILi160EEESA_EEELi128ENS_12float_e4m3_tEfNS_4arch4Sm90ELb0ELb1ELb0ELb1ELb1ELb1ELb0ELb1ELb1ELb1ELb1ELb0EEENS1_21CollectiveEpilogueFwdINS6_IJSA_SA_SB_EEES9_NS_10bfloat16_tESF_Li256ELb1ELb1ELb1ELb1EEENS1_36VarlenDynamicPersistentTileSchedulerILi128ELi160ELi256ELi128ELb1ELb1ELb1ELb1ELb0ELb1EEEEEEEEEvNT_6ParamsE)
        /*0200*/ 	.word	0x000000a8


	//----- nvinfo : EIATTR_FRAME_SIZE
	.align		4
.L_140:
        /*0204*/ 	.byte	0x04, 0x11
        /*0206*/ 	.short	(.L_142 - .L_141)
	.align		4
.L_141:
        /*0208*/ 	.word	index@(_ZN7cutlass13device_kernelIN5flash11enable_sm90INS1_16FlashAttnFwdSm90INS1_25CollectiveMainloopFwdSm90ILi2EN4cute5tupleIJNS5_1CILi1EEES8_S8_EEENS6_IJNS7_ILi128EEENS7_ILi160EEESA_EEELi128ENS_12float_e4m3_tEfNS_4arch4Sm90ELb0ELb1ELb0ELb1ELb1ELb1ELb0ELb1ELb1ELb1ELb1ELb0EEENS1_21CollectiveEpilogueFwdINS6_IJSA_SA_SB_EEES9_NS_10bfloat16_tESF_Li256ELb1ELb1ELb1ELb1EEENS1_36VarlenDynamicPersistentTileSchedulerILi128ELi160ELi256ELi128ELb1ELb1ELb1ELb1ELb0ELb1EEEEEEEEEvNT_6ParamsE)
        /*020c*/ 	.word	0x00000050


	//----- nvinfo : EIATTR_REGCOUNT
	.align		4
.L_142:
        /*0210*/ 	.byte	0x04, 0x2f
        /*0212*/ 	.short	(.L_144 - .L_143)
	.align		4
.L_143:
        /*0214*/ 	.word	index@(_ZN7cutlass13device_kernelIN5flash11enable_sm90INS1_16FlashAttnFwdSm90INS1_25CollectiveMainloopFwdSm90ILi2EN4cute5tupleIJNS5_1CILi1EEES8_S8_EEENS6_IJNS7_ILi128EEENS7_ILi160EEESA_EEELi128ENS_12float_e4m3_tEfNS_4arch4Sm90ELb0ELb1ELb0ELb1ELb1ELb0ELb0ELb1ELb1ELb1ELb1ELb0EEENS1_21CollectiveEpilogueFwdINS6_IJSA_SA_SB_EEES9_NS_10bfloat16_tESF_Li256ELb1ELb1ELb1ELb1EEENS1_36VarlenDynamicPersistentTileSchedulerILi128ELi160ELi256ELi128ELb1ELb1ELb1ELb1ELb0ELb1EEEEEEEEEvNT_6ParamsE)
        /*0218*/ 	.word	0x000000a8


	//----- nvinfo : EIATTR_FRAME_SIZE
	.align		4
.L_144:
        /*021c*/ 	.byte	0x04, 0x11
        /*021e*/ 	.short	(.L_146 - .L_145)
	.align		4
.L_145:
        /*0220*/ 	.word	index@(_ZN7cutlass13device_kernelIN5flash11enable_sm90INS1_16FlashAttnFwdSm90INS1_25CollectiveMainloopFwdSm90ILi2EN4cute5tupleIJNS5_1CILi1EEES8_S8_EEENS6_IJNS7_ILi128EEENS7_ILi160EEESA_EEELi128ENS_12float_e4m3_tEfNS_4arch4Sm90ELb0ELb1ELb0ELb1ELb1ELb0ELb0ELb1ELb1ELb1ELb1ELb0EEENS1_21CollectiveEpilogueFwdINS6_IJSA_SA_SB_EEES9_NS_10bfloat16_tESF_Li256ELb1ELb1ELb1ELb1EEENS1_36VarlenDynamicPersistentTileSchedulerILi128ELi160ELi256ELi128ELb1ELb1ELb1ELb1ELb0ELb1EEEEEEEEEvNT_6ParamsE)
        /*0224*/ 	.word	0x00000028


	//----- nvinfo : EIATTR_REGCOUNT
	.align		4
.L_146:
        /*0228*/ 	.byte	0x04, 0x2f
        /*022a*/ 	.short	(.L_148 - .L_147)
	.align		4
.L_147:
        /*022c*/ 	.word	index@(_ZN7cutlass13device_kernelIN5flash11enable_sm90INS1_16FlashAttnFwdSm90INS1_25CollectiveMainloopFwdSm90ILi2EN4cute5tupleIJNS5_1CILi1EEES8_S8_EEENS6_IJNS7_ILi128EEENS7_ILi160EEESA_EEELi128ENS_12float_e4m3_tEfNS_4arch4Sm90ELb0ELb1ELb0ELb0ELb1ELb0ELb0ELb1ELb1ELb1ELb1ELb0EEENS1_21CollectiveEpilogueFwdINS6_IJSA_SA_SB_EEES9_NS_10bfloat16_tESF_Li256ELb0ELb1ELb1ELb1EEENS1_19SingleTileSchedulerILb0ELb1ELb1ELi128EEEEEEEEEvNT_6ParamsE)
        /*0230*/ 	.word	0x000000a8


	//----- nvinfo : EIATTR_FRAME_SIZE
	.align		4
.L_148:
        /*0234*/ 	.byte	0x04, 0x11
        /*0236*/ 	.short	(.L_150 - .L_149)
	.align		4
.L_149:
        /*0238*/ 	.word	index@(_ZN7cutlass13device_kernelIN5flash11enable_sm90INS1_16FlashAttnFwdSm90INS1_25CollectiveMainloopFwdSm90ILi2EN4cute5tupleIJNS5_1CILi1EEES8_S8_EEENS6_IJNS7_ILi128EEENS7_ILi160EEESA_EEELi128ENS_12float_e4m3_tEfNS_4arch4Sm90ELb0ELb1ELb0ELb0ELb1ELb0ELb0ELb1ELb1ELb1ELb1ELb0EEENS1_21CollectiveEpilogueFwdINS6_IJSA_SA_SB_EEES9_NS_10bfloat16_tESF_Li256ELb0ELb1ELb1ELb1EEENS1_19SingleTileSchedulerILb0ELb1ELb1ELi128EEEEEEEEEvNT_6ParamsE)
        /*023c*/ 	.word	0x00000010


	//----- nvinfo : EIATTR_REGCOUNT
	.align		4
.L_150:
        /*0240*/ 	.byte	0x04, 0x2f
        /*0242*/ 	.short	(.L_152 - .L_151)
	.align		4
.L_151:
        /*0244*/ 	.word	index@(_ZN7cutlass13device_kernelIN5flash11enable_sm90INS1_16FlashAttnFwdSm90INS1_25CollectiveMainloopFwdSm90ILi2EN4cute5tupleIJNS5_1CILi1EEES8_S8_EEENS6_IJNS7_ILi128EEENS7_ILi160EEESA_EEELi128ENS_12float_e4m3_tEfNS_4arch4Sm90ELb0ELb0ELb0ELb1ELb1ELb1ELb0ELb1ELb1ELb1ELb1ELb0EEENS1_21CollectiveEpilogueFwdINS6_IJSA_SA_SB_EEES9_NS_10bfloat16_tESF_Li256ELb1ELb1ELb1ELb1EEENS1_36VarlenDynamicPersistentTileSchedulerILi128ELi160ELi256ELi128ELb1ELb1ELb1ELb0ELb1ELb1EEEEEEEEEvNT_6ParamsE)
        /*0248*/ 	.word	0x000000a8


	//----- nvinfo : EIATTR_FRAME_SIZE
	.align		4
.L_152:
        /*024c*/ 	.byte	0x04, 0x11
        /*024e*/ 	.short	(.L_154 - .L_153)
	.align		4
.L_153:
        /*0250*/ 	.word	index@(_ZN7cutlass13device_kernelIN5flash11enable_sm90INS1_16FlashAttnFwdSm90INS1_25CollectiveMainloopFwdSm90ILi2EN4cute5tupleIJNS5_1CILi1EEES8_S8_EEENS6_IJNS7_ILi128EEENS7_ILi160EEESA_EEELi128ENS_12float_e4m3_tEfNS_4arch4Sm90ELb0ELb0ELb0ELb1ELb1ELb1ELb0ELb1ELb1ELb1ELb1ELb0EEENS1_21CollectiveEpilogueFwdINS6_IJSA_SA_SB_EEES9_NS_10bfloat16_tESF_Li256ELb1ELb1ELb1ELb1EEENS1_36VarlenDynamicPersistentTileSchedulerILi128ELi160ELi256ELi128ELb1ELb1ELb1ELb0ELb1ELb1EEEEEEEEEvNT_6ParamsE)
        /*0254*/ 	.word	0x00000070


	//----- nvinfo : EIATTR_REGCOUNT
	.align		4
.L_154:
        /*0258*/ 	.byte	0x04, 0x2f
        /*025a*/ 	.short	(.L_156 - .L_155)
	.align		4
.L_155:
        /*025c*/ 	.word	index@(_ZN7cutlass13device_kernelIN5flash11enable_sm90INS1_16FlashAttnFwdSm90INS1_25CollectiveMainloopFwdSm90ILi2EN4cute5tupleIJNS5_1CILi1EEES8_S8_EEENS6_IJNS7_ILi128EEENS7_ILi160EEESA_EEELi128ENS_12float_e4m3_tEfNS_4arch4Sm90ELb0ELb0ELb0ELb1ELb1ELb0ELb0ELb1ELb1ELb1ELb1ELb0EEENS1_21CollectiveEpilogueFwdINS6_IJSA_SA_SB_EEES9_NS_10bfloat16_tESF_Li256ELb1ELb1ELb1ELb1EEENS1_36VarlenDynamicPersistentTileSchedulerILi128ELi160ELi256ELi128ELb1ELb1ELb1ELb0ELb1ELb1EEEEEEEEEvNT_6ParamsE)
        /*0260*/ 	.word	0x000000a8


	//----- nvinfo : EIATTR_FRAME_SIZE
	.align		4
.L_156:
        /*0264*/ 	.byte	0x04, 0x11
        /*0266*/ 	.short	(.L_158 - .L_157)
	.align		4
.L_157:
        /*0268*/ 	.word	index@(_ZN7cutlass13device_kernelIN5flash11enable_sm90INS1_16FlashAttnFwdSm90INS1_25CollectiveMainloopFwdSm90ILi2EN4cute5tupleIJNS5_1CILi1EEES8_S8_EEENS6_IJNS7_ILi128EEENS7_ILi160EEESA_EEELi128ENS_12float_e4m3_tEfNS_4arch4Sm90ELb0ELb0ELb0ELb1ELb1ELb0ELb0ELb1ELb1ELb1ELb1ELb0EEENS1_21CollectiveEpilogueFwdINS6_IJSA_SA_SB_EEES9_NS_10bfloat16_tESF_Li256ELb1ELb1ELb1ELb1EEENS1_36VarlenDynamicPersistentTileSchedulerILi128ELi160ELi256ELi128ELb1ELb1ELb1ELb0ELb1ELb1EEEEEEEEEvNT_6ParamsE)
        /*026c*/ 	.word	0x00000030


	//----- nvinfo : EIATTR_REGCOUNT
	.align		4
.L_158:
        /*0270*/ 	.byte	0x04, 0x2f
        /*0272*/ 	.short	(.L_160 - .L_159)
	.align		4
.L_159:
        /*0274*/ 	.word	index@(_ZN7cutlass13device_kernelIN5flash11enable_sm90INS1_16FlashAttnFwdSm90INS1_25CollectiveMainloopFwdSm90ILi2EN4cute5tupleIJNS5_1CILi1EEES8_S8_EEENS6_IJNS7_ILi128EEENS7_ILi160EEESA_EEELi128ENS_12float_e4m3_tEfNS_4arch4Sm90ELb0ELb0ELb0ELb0ELb1ELb0ELb0ELb1ELb1ELb1ELb1ELb0EEENS1_21CollectiveEpilogueFwdINS6_IJSA_SA_SB_EEES9_NS_10bfloat16_tESF_Li256ELb0ELb1ELb1ELb1EEENS1_19SingleTileSchedulerILb0ELb1ELb1ELi128EEEEEEEEEvNT_6ParamsE)
        /*0278*/ 	.word	0x000000a8


	//----- nvinfo : EIATTR_FRAME_SIZE
	.align		4
.L_160:
        /*027c*/ 	.byte	0x04, 0x11
        /*027e*/ 	.short	(.L_162 - .L_161)
	.align		4
.L_161:
        /*0280*/ 	.word	index@(_ZN7cutlass13device_kernelIN5flash11enable_sm90INS1_16FlashAttnFwdSm90INS1_25CollectiveMainloopFwdSm90ILi2EN4cute5tupleIJNS5_1CILi1EEES8_S8_EEENS6_IJNS7_ILi128EEENS7_ILi160EEESA_EEELi128ENS_12float_e4m3_tEfNS_4arch4Sm90ELb0ELb0ELb0ELb0ELb1ELb0ELb0ELb1ELb1ELb1ELb1ELb0EEENS1_21CollectiveEpilogueFwdINS6_IJSA_SA_SB_EEES9_NS_10bfloat16_tESF_Li256ELb0ELb1ELb1ELb1EEENS1_19SingleTileSchedulerILb0ELb1ELb1ELi128EEEEEEEEEvNT_6ParamsE)
        /*0284*/ 	.word	0x00000010


	//----- nvinfo : EIATTR_REGCOUNT
	.align		4
.L_162:
        /*0288*/ 	.byte	0x04, 0x2f
        /*028a*/ 	.short	(.L_164 - .L_163)
	.align		4
.L_163:
        /*028c*/ 	.word	index@(_ZN7cutlass13device_kernelIN5flash11enable_sm90INS1_16FlashAttnFwdSm90INS1_25CollectiveMainloopFwdSm90ILi2EN4cute5tupleIJNS5_1CILi1EEES8_S8_EEENS6_IJNS7_ILi128EEENS7_ILi160EEENS7_ILi192EEEEEELi192ENS_12float_e4m3_tEfNS_4arch4Sm90ELb1ELb0ELb0ELb1ELb1ELb1ELb0ELb1ELb1ELb1ELb1ELb0EEENS1_21CollectiveEpilogueFwdINS6_IJSA_SC_SB_EEES9_NS_10bfloat16_tESG_Li256ELb1ELb1ELb1ELb1EEENS1_36VarlenDynamicPersistentTileSchedulerILi128ELi160ELi256ELi128ELb1ELb1ELb1ELb1ELb1ELb1EEEEEEEEEvNT_6ParamsE)
        /*0290*/ 	.word	0x000000a8


	//----- nvinfo : EIATTR_FRAME_SIZE
	.align		4
.L_164:
        /*0294*/ 	.byte	0x04, 0x11
        /*0296*/ 	.short	(.L_166 - .L_165)
	.align		4
.L_165:
        /*0298*/ 	.word	index@(_ZN7cutlass13device_kernelIN5flash11enable_sm90INS1_16FlashAttnFwdSm90INS1_25CollectiveMainloopFwdSm90ILi2EN4cute5tupleIJNS5_1CILi1EEES8_S8_EEENS6_IJNS7_ILi128EEENS7_ILi160EEENS7_ILi192EEEEEELi192ENS_12float_e4m3_tEfNS_4arch4Sm90ELb1ELb0ELb0ELb1ELb1ELb1ELb0ELb1ELb1ELb1ELb1ELb0EEENS1_21CollectiveEpilogueFwdINS6_IJSA_SC_SB_EEES9_NS_10bfloat16_tESG_Li256ELb1ELb1ELb1ELb1EEENS1_36VarlenDynamicPersistentTileSchedulerILi128ELi160ELi256ELi128ELb1ELb1ELb1ELb1ELb1ELb1EEEEEEEEEvNT_6ParamsE)
        /*029c*/ 	.word	0x00000148


	//----- nvinfo : EIATTR_REGCOUNT
	.align		4
.L_166:
        /*02a0*/ 	.byte	0x04, 0x2f
        /*02a2*/ 	.short	(.L_168 - .L_167)
	.align		4
.L_167:
        /*02a4*/ 	.word	index@(_ZN7cutlass13device_kernelIN5flash11enable_sm90INS1_16FlashAttnFwdSm90INS1_25CollectiveMainloopFwdSm90ILi2EN4cute5tupleIJNS5_1CILi1EEES8_S8_EEENS6_IJNS7_ILi128EEENS7_ILi160EEENS7_ILi192EEEEEELi192ENS_12float_e4m3_tEfNS_4arch4Sm90ELb1ELb0ELb0ELb1ELb1ELb0ELb0ELb1ELb1ELb1ELb1ELb0EEENS1_21CollectiveEpilogueFwdINS6_IJSA_SC_SB_EEES9_NS_10bfloat16_tESG_Li256ELb1ELb1ELb1ELb1EEENS1_36VarlenDynamicPersistentTileSchedulerILi128ELi160ELi256ELi128ELb1ELb1ELb1ELb1ELb1ELb1EEEEEEEEEvNT_6ParamsE)
        /*02a8*/ 	.word	0x000000a8


	//----- nvinfo : EIATTR_FRAME_SIZE
	.align		4
.L_168:
        /*02ac*/ 	.byte	0x04, 0x11
        /*02ae*/ 	.short	(.L_170 - .L_169)
	.align		4
.L_169:
        /*02b0*/ 	.word	index@(_ZN7cutlass13device_kernelIN5flash11enable_sm90INS1_16FlashAttnFwdSm90INS1_25CollectiveMainloopFwdSm90ILi2EN4cute5tupleIJNS5_1CILi1EEES8_S8_EEENS6_IJNS7_ILi128EEENS7_ILi160EEENS7_ILi192EEEEEELi192ENS_12float_e4m3_tEfNS_4arch4Sm90ELb1ELb0ELb0ELb1ELb1ELb0ELb0ELb1ELb1ELb1ELb1ELb0EEENS1_21CollectiveEpilogueFwdINS6_IJSA_SC_SB_EEES9_NS_10bfloat16_tESG_Li256ELb1ELb1ELb1ELb1EEENS1_36VarlenDynamicPersistentTileSchedulerILi128ELi160ELi256ELi128ELb1ELb1ELb1ELb1ELb1ELb1EEEEEEEEEvNT_6ParamsE)
        /*02b4*/ 	.word	0x00000030


	//----- nvinfo : EIATTR_REGCOUNT
	.align		4
.L_170:
        /*02b8*/ 	.byte	0x04, 0x2f
        /*02ba*/ 	.short	(.L_172 - .L_171)
	.align		4
.L_171:
        /*02bc*/ 	.word	index@(_ZN7cutlass13device_kernelIN5flash11enable_sm90INS1_16FlashAttnFwdSm90INS1_25CollectiveMainloopFwdSm90ILi2EN4cute5tupleIJNS5_1CILi1EEES8_S8_EEENS6_IJNS7_ILi128EEENS7_ILi160EEENS7_ILi192EEEEEELi192ENS_12float_e4m3_tEfNS_4arch4Sm90ELb1ELb0ELb0ELb0ELb1ELb0ELb0ELb1ELb1ELb1ELb1ELb0EEENS1_21CollectiveEpilogueFwdINS6_IJSA_SC_SB_EEES9_NS_10bfloat16_tESG_Li256ELb0ELb1ELb1ELb1EEENS1_19SingleTileSchedulerILb0ELb1ELb1ELi128EEEEEEEEEvNT_6ParamsE)
        /*02c0*/ 	.word	0x000000a8


	//----- nvinfo : EIATTR_FRAME_SIZE
	.align		4
.L_172:
        /*02c4*/ 	.byte	0x04, 0x11
        /*02c6*/ 	.short	(.L_174 - .L_173)
	.align		4
.L_173:
        /*02c8*/ 	.word	index@(_ZN7cutlass13device_kernelIN5flash11enable_sm90INS1_16FlashAttnFwdSm90INS1_25CollectiveMainloopFwdSm90ILi2EN4cute5tupleIJNS5_1CILi1EEES8_S8_EEENS6_IJNS7_ILi128EEENS7_ILi160EEENS7_ILi192EEEEEELi192ENS_12float_e4m3_tEfNS_4arch4Sm90ELb1ELb0ELb0ELb0ELb1ELb0ELb0ELb1ELb1ELb1ELb1ELb0EEENS1_21CollectiveEpilogueFwdINS6_IJSA_SC_SB_EEES9_NS_10bfloat16_tESG_Li256ELb0ELb1ELb1ELb1EEENS1_19SingleTileSchedulerILb0ELb1ELb1ELi128EEEEEEEEEvNT_6ParamsE)
        /*02cc*/ 	.word	0x00000018


	//----- nvinfo : EIATTR_REGCOUNT
	.align		4
.L_174:
        /*02d0*/ 	.byte	0x04, 0x2f
        /*02d2*/ 	.short	(.L_176 - .L_175)
	.align		4
.L_175:
        /*02d4*/ 	.word	index@(_ZN7cutlass13device_kernelIN5flash11enable_sm90INS1_16FlashAttnFwdSm90INS1_25CollectiveMainloopFwdSm90ILi2EN4cute5tupleIJNS5_1CILi1EEES8_S8_EEENS6_IJNS7_ILi128EEESA_NS7_ILi192EEEEEELi192ENS_12float_e4m3_tEfNS_4arch4Sm90ELb0ELb1ELb0ELb1ELb1ELb1ELb0ELb1ELb1ELb1ELb1ELb0EEENS1_21CollectiveEpilogueFwdINS6_IJSA_SB_SA_EEES9_NS_10bfloat16_tESF_Li256ELb1ELb1ELb1ELb1EEENS1_36VarlenDynamicPersistentTileSchedulerILi128ELi128ELi256ELi128ELb1ELb1ELb1ELb1ELb0ELb1EEEEEEEEEvNT_6ParamsE)
        /*02d8*/ 	.word	0x000000a8


	//----- nvinfo : EIATTR_FRAME_SIZE
	.align		4
.L_176:
        /*02dc*/ 	.byte	0x04, 0x11
        /*02de*/ 	.short	(.L_178 - .L_177)
	.align		4
.L_177:
        /*02e0*/ 	.word	index@(_ZN7cutlass13device_kernelIN5flash11enable_sm90INS1_16FlashAttnFwdSm90INS1_25CollectiveMainloopFwdSm90ILi2EN4cute5tupleIJNS5_1CILi1EEES8_S8_EEENS6_IJNS7_ILi128EEESA_NS7_ILi192EEEEEELi192ENS_12float_e4m3_tEfNS_4arch4Sm90ELb0ELb1ELb0ELb1ELb1ELb1ELb0ELb1ELb1ELb1ELb1ELb0EEENS1_21CollectiveEpilogueFwdINS6_IJSA_SB_SA_EEES9_NS_10bfloat16_tESF_Li256ELb1ELb1ELb1ELb1EEENS1_36VarlenDynamicPersistentTileSchedulerILi128ELi128ELi256ELi128ELb1ELb1ELb1ELb1ELb0ELb1EEEEEEEEEvNT_6ParamsE)
        /*02e4*/ 	.word	0x00000048


	//----- nvinfo : EIATTR_REGCOUNT
	.align		4
.L_178:
        /*02e8*/ 	.byte	0x04, 0x2f
        /*02ea*/ 	.short	(.L_180 - .L_179)
	.align		4
.L_179:
        /*02ec*/ 	.word	index@(_ZN7cutlass13device_kernelIN5flash11enable_sm90INS1_16FlashAttnFwdSm90INS1_25CollectiveMainloopFwdSm90ILi2EN4cute5tupleIJNS5_1CILi1EEES8_S8_EEENS6_IJNS7_ILi128EEESA_NS7_ILi192EEEEEELi192ENS_12float_e4m3_tEfNS_4arch4Sm90ELb0ELb1ELb0ELb1ELb1ELb0ELb0ELb1ELb1ELb1ELb1ELb0EEENS1_21CollectiveEpilogueFwdINS6_IJSA_SB_SA_EEES9_NS_10bfloat16_tESF_Li256ELb1ELb1ELb1ELb1EEENS1_36VarlenDynamicPersistentTileSchedulerILi128ELi128ELi256ELi128ELb1ELb1ELb1ELb1ELb0ELb1EEEEEEEEEvNT_6ParamsE)
        /*02f0*/ 	.word	0x000000a8


	//----- nvinfo : EIATTR_FRAME_SIZE
	.align		4
.L_180:
        /*02f4*/ 	.byte	0x04, 0x11
        /*02f6*/ 	.short	(.L_182 - .L_181)
	.align		4
.L_181:
        /*02f8*/ 	.word	index@(_ZN7cutlass13device_kernelIN5flash11enable_sm90INS1_16FlashAttnFwdSm90INS1_25CollectiveMainloopFwdSm90ILi2EN4cute5tupleIJNS5_1CILi1EEES8_S8_EEENS6_IJNS7_ILi128EEESA_NS7_ILi192EEEEEELi192ENS_12float_e4m3_tEfNS_4arch4Sm90ELb0ELb1ELb0ELb1ELb1ELb0ELb0ELb1ELb1ELb1ELb1ELb0EEENS1_21CollectiveEpilogueFwdINS6_IJSA_SB_SA_EEES9_NS_10bfloat16_tESF_Li256ELb1ELb1ELb1ELb1EEENS1_36VarlenDynamicPersistentTileSchedulerILi128ELi128ELi256ELi128ELb1ELb1ELb1ELb1ELb0ELb1EEEEEEEEEvNT_6ParamsE)
        /*02fc*/ 	.word	0x00000018


	//----- nvinfo : EIATTR_REGCOUNT
	.align		4
.L_182:
        /*0300*/ 	.byte	0x04, 0x2f
        /*0302*/ 	.short	(.L_184 - .L_183)
	.align		4
.L_183:
        /*0304*/ 	.word	index@(_ZN7cutlass13device_kernelIN5flash11enable_sm90INS1_16FlashAttnFwdSm90INS1_25CollectiveMainloopFwdSm90ILi2EN4cute5tupleIJNS5_1CILi1EEES8_S8_EEENS6_IJNS7_ILi128EEESA_NS7_ILi192EEEEEELi192ENS_12float_e4m3_tEfNS_4arch4Sm90ELb0ELb1ELb0ELb0ELb1ELb0ELb0ELb1ELb1ELb1ELb1ELb0EEENS1_21CollectiveEpilogueFwdINS6_IJSA_SB_SA_EEES9_NS_10bfloat16_tESF_Li256ELb0ELb1ELb1ELb1EEENS1_19SingleTileSchedulerILb0ELb1ELb1ELi128EEEEEEEEEvNT_6ParamsE)
        /*0308*/ 	.word	0x000000a8


	//----- nvinfo : EIATTR_FRAME_SIZE
	.align		4
.L_184:
        /*030c*/ 	.byte	0x04, 0x11
        /*030e*/ 	.short	(.L_186 - .L_185)
	.align		4
.L_185:
        /*0310*/ 	.word	index@(_ZN7cutlass13device_kernelIN5flash11enable_sm90INS1_16FlashAttnFwdSm90INS1_25CollectiveMainloopFwdSm90ILi2EN4cute5tupleIJNS5_1CILi1EEES8_S8_EEENS6_IJNS7_ILi128EEESA_NS7_ILi192EEEEEELi192ENS_12float_e4m3_tEfNS_4arch4Sm90ELb0ELb1ELb0ELb0ELb1ELb0ELb0ELb1ELb1ELb1ELb1ELb0EEENS1_21CollectiveEpilogueFwdINS6_IJSA_SB_SA_EEES9_NS_10bfloat16_tESF_Li256ELb0ELb1ELb1ELb1EEENS1_19SingleTileSchedulerILb0ELb1ELb1ELi128EEEEEEEEEvNT_6ParamsE)
        /*0314*/ 	.word	0x00000008


	//----- nvinfo : EIATTR_REGCOUNT
	.align		4
.L_186:
        /*0318*/ 	.byte	0x04, 0x2f
        /*031a*/ 	.short	(.L_188 - .L_187)
	.align		4
.L_187:
        /*031c*/ 	.word	index@(_ZN7cutlass13device_kernelIN5flash11enable_sm90INS1_16FlashAttnFwdSm90INS1_25CollectiveMainloopFwdSm90ILi2EN4cute5tupleIJNS5_1CILi1EEES8_S8_EEENS6_IJNS7_ILi128EEENS7_ILi160EEENS7_ILi192EEEEEELi192ENS_12float_e4m3_tEfNS_4arch4Sm90ELb0ELb0ELb0ELb1ELb1ELb1ELb0ELb1ELb1ELb1ELb1ELb0EEENS1_21CollectiveEpilogueFwdINS6_IJSA_SC_SB_EEES9_NS_10bfloat16_tESG_Li256ELb1ELb1ELb1ELb1EEENS1_36VarlenDynamicPersistentTileSchedulerILi128ELi160ELi256ELi128ELb1ELb1ELb1ELb0ELb1ELb1EEEEEEEEEvNT_6ParamsE)
        /*0320*/ 	.word	0x000000a8


	//----- nvinfo : EIATTR_FRAME_SIZE
	.align		4
.L_188:
        /*0324*/ 	.byte	0x04, 0x11
        /*0326*/ 	.short	(.L_190 - .L_189)
	.align		4
.L_189:
        /*0328*/ 	.word	index@(_ZN7cutlass13device_kernelIN5flash11enable_sm90INS1_16FlashAttnFwdSm90INS1_25CollectiveMainloopFwdSm90ILi2EN4cute5tupleIJNS5_1CILi1EEES8_S8_EEENS6_IJNS7_ILi128EEENS7_ILi160EEENS7_ILi192EEEEEELi192ENS_12float_e4m3_tEfNS_4arch4Sm90ELb0ELb0ELb0ELb1ELb1ELb1ELb0ELb1ELb1ELb1ELb1ELb0EEENS1_21CollectiveEpilogueFwdINS6_IJSA_SC_SB_EEES9_NS_10bfloat16_tESG_Li256ELb1ELb1ELb1ELb1EEENS1_36VarlenDynamicPersistentTileSchedulerILi128ELi160ELi256ELi128ELb1ELb1ELb1ELb0ELb1ELb1EEEEEEEEEvNT_6ParamsE)
        /*032c*/ 	.word	0x00000140


	//----- nvinfo : EIATTR_REGCOUNT
	.align		4
.L_190:
        /*0330*/ 	.byte	0x04, 0x2f
        /*0332*/ 	.short	(.L_192 - .L_191)
	.align		4
.L_191:
        /*0334*/ 	.word	index@(_ZN7cutlass13device_kernelIN5flash11enable_sm90INS1_16FlashAttnFwdSm90INS1_25CollectiveMainloopFwdSm90ILi2EN4cute5tupleIJNS5_1CILi1EEES8_S8_EEENS6_IJNS7_ILi128EEENS7_ILi160EEENS7_ILi192EEEEEELi192ENS_12float_e4m3_tEfNS_4arch4Sm90ELb0ELb0ELb0ELb1ELb1ELb0ELb0ELb1ELb1ELb1ELb1ELb0EEENS1_21CollectiveEpilogueFwdINS6_IJSA_SC_SB_EEES9_NS_10bfloat16_tESG_Li256ELb1ELb1ELb1ELb1EEENS1_36VarlenDynamicPersistentTileSchedulerILi128ELi160ELi256ELi128ELb1ELb1ELb1ELb0ELb1ELb1EEEEEEEEEvNT_6ParamsE)
        /*0338*/ 	.word	0x000000a8


	//----- nvinfo : EIATTR_FRAME_SIZE
	.align		4
.L_192:
        /*033c*/ 	.byte	0x04, 0x11
        /*033e*/ 	.short	(.L_194 - .L_193)
	.align		4
.L_193:
        /*0340*/ 	.word	index@(_ZN7cutlass13device_kernelIN5flash11enable_sm90INS1_16FlashAttnFwdSm90INS1_25CollectiveMainloopFwdSm90ILi2EN4cute5tupleIJNS5_1CILi1EEES8_S8_EEENS6_IJNS7_ILi128EEENS7_ILi160EEENS7_ILi192EEEEEELi192ENS_12float_e4m3_tEfNS_4arch4Sm90ELb0ELb0ELb0ELb1ELb1ELb0ELb0ELb1ELb1ELb1ELb1ELb0EEENS1_21CollectiveEpilogueFwdINS6_IJSA_SC_SB_EEES9_NS_10bfloat16_tESG_Li256ELb1ELb1ELb1ELb1EEENS1_36VarlenDynamicPersistentTileSchedulerILi128ELi160ELi256ELi128ELb1ELb1ELb1ELb0ELb1ELb1EEEEEEEEEvNT_6ParamsE)
        /*0344*/ 	.word	0x00000030


	//----- nvinfo : EIATTR_REGCOUNT
	.align		4
.L_194:
        /*0348*/ 	.byte	0x04, 0x2f
        /*034a*/ 	.short	(.L_196 - .L_195)
	.align		4
.L_195:
        /*034c*/ 	.word	index@(_ZN7cutlass13device_kernelIN5flash11enable_sm90INS1_16FlashAttnFwdSm90INS1_25CollectiveMainloopFwdSm90ILi2EN4cute5tupleIJNS5_1CILi1EEES8_S8_EEENS6_IJNS7_ILi128EEENS7_ILi160EEENS7_ILi192EEEEEELi192ENS_12float_e4m3_tEfNS_4arch4Sm90ELb0ELb0ELb0ELb0ELb1ELb0ELb0ELb1ELb1ELb1ELb1ELb0EEENS1_21CollectiveEpilogueFwdINS6_IJSA_SC_SB_EEES9_NS_10bfloat16_tESG_Li256ELb0ELb1ELb1ELb1EEENS1_19SingleTileSchedulerILb0ELb1ELb1ELi128EEEEEEEEEvNT_6ParamsE)
        /*0350*/ 	.word	0x000000a8


	//----- nvinfo : EIATTR_FRAME_SIZE
	.align		4
.L_196:
        /*0354*/ 	.byte	0x04, 0x11
        /*0356*/ 	.short	(.L_198 - .L_197)
	.align		4
.L_197:
        /*0358*/ 	.word	index@(_ZN7cutlass13device_kernelIN5flash11enable_sm90INS1_16FlashAttnFwdSm90INS1_25CollectiveMainloopFwdSm90ILi2EN4cute5tupleIJNS5_1CILi1EEES8_S8_EEENS6_IJNS7_ILi128EEENS7_ILi160EEENS7_ILi192EEEEEELi192ENS_12float_e4m3_tEfNS_4arch4Sm90ELb0ELb0ELb0ELb0ELb1ELb0ELb0ELb1ELb1ELb1ELb1ELb0EEENS1_21CollectiveEpilogueFwdINS6_IJSA_SC_SB_EEES9_NS_10bfloat16_tESG_Li256ELb0ELb1ELb1ELb1EEENS1_19SingleTileSchedulerILb0ELb1ELb1ELi128EEEEEEEEEvNT_6ParamsE)
        /*035c*/ 	.word	0x00000010


	//----- nvinfo : EIATTR_REGCOUNT
	.align		4
.L_198:
        /*0360*/ 	.byte	0x04, 0x2f
        /*0362*/ 	.short	(.L_200 - .L_199)
	.align		4
.L_199:
        /*0364*/ 	.word	index@(_ZN7cutlass13device_kernelIN5flash11enable_sm90INS1_16FlashAttnFwdSm90INS1_25CollectiveMainloopFwdSm90ILi2EN4cute5tupleIJNS5_1CILi1EEES8_S8_EEENS6_IJNS7_ILi128EEESA_NS7_ILi256EEEEEELi256ENS_12float_e4m3_tEfNS_4arch4Sm90ELb1ELb0ELb0ELb1ELb1ELb1ELb0ELb1ELb0ELb1ELb1ELb0EEENS1_21CollectiveEpilogueFwdINS6_IJSA_SB_SA_EEES9_NS_10bfloat16_tESF_Li256ELb1ELb1ELb1ELb1EEENS1_36VarlenDynamicPersistentTileSchedulerILi128ELi128ELi256ELi128ELb1ELb1ELb1ELb1ELb1ELb1EEEEEEEEEvNT_6ParamsE)
        /*0368*/ 	.word	0x000000a8


	//----- nvinfo : EIATTR_FRAME_SIZE
	.align		4
.L_200:
        /*036c*/ 	.byte	0x04, 0x11
        /*036e*/ 	.short	(.L_202 - .L_201)
	.align		4
.L_201:
        /*0370*/ 	.word	index@(_ZN7cutlass13device_kernelIN5flash11enable_sm90INS1_16FlashAttnFwdSm90INS1_25CollectiveMainloopFwdSm90ILi2EN4cute5tupleIJNS5_1CILi1EEES8_S8_EEENS6_IJNS7_ILi128EEESA_NS7_ILi256EEEEEELi256ENS_12float_e4m3_tEfNS_4arch4Sm90ELb1ELb0ELb0ELb1ELb1ELb1ELb0ELb1ELb0ELb1ELb1ELb0EEENS1_21CollectiveEpilogueFwdINS6_IJSA_SB_SA_EEES9_NS_10bfloat16_tESF_Li256ELb1ELb1ELb1ELb1EEENS1_36VarlenDynamicPersistentTileSchedulerILi128ELi128ELi256ELi128ELb1ELb1ELb1ELb1ELb1ELb1EEEEEEEEEvNT_6ParamsE)
        /*0374*/ 	.word	0x000001b8


	//----- nvinfo : EIATTR_REGCOUNT
	.align		4
.L_202:
        /*0378*/ 	.byte	0x04, 0x2f
        /*037a*/ 	.short	(.L_204 - .L_203)
	.align		4
.L_203:
        /*037c*/ 	.word	index@(_ZN7cutlass13device_kernelIN5flash11enable_sm90INS1_16FlashAttnFwdSm90INS1_25CollectiveMainloopFwdSm90ILi2EN4cute5tupleIJNS5_1CILi1EEES8_S8_EEENS6_IJNS7_ILi128EEESA_NS7_ILi256EEEEEELi256ENS_12float_e4m3_tEfNS_4arch4Sm90ELb1ELb0ELb0ELb1ELb1ELb0ELb0ELb1ELb0ELb1ELb1ELb0EEENS1_21CollectiveEpilogueFwdINS6_IJSA_SB_SA_EEES9_NS_10bfloat16_tESF_Li256ELb1ELb1ELb1ELb1EEENS1_36VarlenDynamicPersistentTileSchedulerILi128ELi128ELi256ELi128ELb1ELb1ELb1ELb1ELb1ELb1EEEEEEEEEvNT_6ParamsE)
        /*0380*/ 	.word	0x000000a8


	//----- nvinfo : EIATTR_FRAME_SIZE
	.align		4
.L_204:
        /*0384*/ 	.byte	0x04, 0x11
        /*0386*/ 	.short	(.L_206 - .L_205)
	.align		4
.L_205:
        /*0388*/ 	.word	index@(_ZN7cutlass13device_kernelIN5flash11enable_sm90INS1_16FlashAttnFwdSm90INS1_25CollectiveMainloopFwdSm90ILi2EN4cute5tupleIJNS5_1CILi1EEES8_S8_EEENS6_IJNS7_ILi128EEESA_NS7_ILi256EEEEEELi256ENS_12float_e4m3_tEfNS_4arch4Sm90ELb1ELb0ELb0ELb1ELb1ELb0ELb0ELb1ELb0ELb1ELb1ELb0EEENS1_21CollectiveEpilogueFwdINS6_IJSA_SB_SA_EEES9_NS_10bfloat16_tESF_Li256ELb1ELb1ELb1ELb1EEENS1_36VarlenDynamicPersistentTileSchedulerILi128ELi128ELi256ELi128ELb1ELb1ELb1ELb1ELb1ELb1EEEEEEEEEvNT_6ParamsE)
        /*038c*/ 	.word	0x00000028


	//----- nvinfo : EIATTR_REGCOUNT
	.align		4
.L_206:
        /*0390*/ 	.byte	0x04, 0x2f
        /*0392*/ 	.short	(.L_208 - .L_207)
	.align		4
.L_207:
        /*0394*/ 	.word	index@(_ZN7cutlass13device_kernelIN5flash11enable_sm90INS1_16FlashAttnFwdSm90INS1_25CollectiveMainloopFwdSm90ILi2EN4cute5tupleIJNS5_1CILi1EEES8_S8_EEENS6_IJNS7_ILi128EEESA_NS7_ILi256EEEEEELi256ENS_12float_e4m3_tEfNS_4arch4Sm90ELb1ELb0ELb0ELb0ELb1ELb0ELb0ELb1ELb0ELb1ELb1ELb0EEENS1_21CollectiveEpilogueFwdINS6_IJSA_SB_SA_EEES9_NS_10bfloat16_tESF_Li256ELb0ELb1ELb1ELb1EEENS1_19SingleTileSchedulerILb0ELb1ELb1ELi128EEEEEEEEEvNT_6ParamsE)
        /*0398*/ 	.word	0x000000a8


	//----- nvinfo : EIATTR_FRAME_SIZE
	.align		4
.L_208:
        /*039c*/ 	.byte	0x04, 0x11
        /*039e*/ 	.short	(.L_210 - .L_209)
	.align		4
.L_209:
        /*03a0*/ 	.word	index@(_ZN7cutlass13device_kernelIN5flash11enable_sm90INS1_16FlashAttnFwdSm90INS1_25CollectiveMainloopFwdSm90ILi2EN4cute5tupleIJNS5_1CILi1EEES8_S8_EEENS6_IJNS7_ILi128EEESA_NS7_ILi256EEEEEELi256ENS_12float_e4m3_tEfNS_4arch4Sm90ELb1ELb0ELb0ELb0ELb1ELb0ELb0ELb1ELb0ELb1ELb1ELb0EEENS1_21CollectiveEpilogueFwdINS6_IJSA_SB_SA_EEES9_NS_10bfloat16_tESF_Li256ELb0ELb1ELb1ELb1EEENS1_19SingleTileSchedulerILb0ELb1ELb1ELi128EEEEEEEEEvNT_6ParamsE)
        /*03a4*/ 	.word	0x00000018


	//----- nvinfo : EIATTR_REGCOUNT
	.align		4
.L_210:
        /*03a8*/ 	.byte	0x04, 0x2f
        /*03aa*/ 	.short	(.L_212 - .L_211)
	.align		4
.L_211:
        /*03ac*/ 	.word	index@(_ZN7cutlass13device_kernelIN5flash11enable_sm90INS1_16FlashAttnFwdSm90INS1_25CollectiveMainloopFwdSm90ILi2EN4cute5tupleIJNS5_1CILi1EEES8_S8_EEENS6_IJNS7_ILi128EEENS7_ILi64EEENS7_ILi256EEEEEELi256ENS_12float_e4m3_tEfNS_4arch4Sm90ELb0ELb1ELb0ELb1ELb1ELb1ELb0ELb1ELb0ELb1ELb1ELb0EEENS1_21CollectiveEpilogueFwdINS6_IJSA_SC_SB_EEES9_NS_10bfloat16_tESG_Li256ELb1ELb1ELb1ELb1EEENS1_36VarlenDynamicPersistentTileSchedulerILi128ELi64ELi256ELi128ELb1ELb1ELb1ELb1ELb0ELb1EEEEEEEEEvNT_6ParamsE)
        /*03b0*/ 	.word	0x000000a8


	//----- nvinfo : EIATTR_FRAME_SIZE
	.align		4
.L_212:
        /*03b4*/ 	.byte	0x04, 0x11
        /*03b6*/ 	.short	(.L_214 - .L_213)
	.align		4
.L_213:
        /*03b8*/ 	.word	index@(_ZN7cutlass13device_kernelIN5flash11enable_sm90INS1_16FlashAttnFwdSm90INS1_25CollectiveMainloopFwdSm90ILi2EN4cute5tupleIJNS5_1CILi1EEES8_S8_EEENS6_IJNS7_ILi128EEENS7_ILi64EEENS7_ILi256EEEEEELi256ENS_12float_e4m3_tEfNS_4arch4Sm90ELb0ELb1ELb0ELb1ELb1ELb1ELb0ELb1ELb0ELb1ELb1ELb0EEENS1_21CollectiveEpilogueFwdINS6_IJSA_SC_SB_EEES9_NS_10bfloat16_tESG_Li256ELb1ELb1ELb1ELb1EEENS1_36VarlenDynamicPersistentTileSchedulerILi128ELi64ELi256ELi128ELb1ELb1ELb1ELb1ELb0ELb1EEEEEEEEEvNT_6ParamsE)
        /*03bc*/ 	.word	0x000000a0


	//----- nvinfo : EIATTR_REGCOUNT
	.align		4
.L_214:
        /*03c0*/ 	.byte	0x04, 0x2f
        /*03c2*/ 	.short	(.L_216 - .L_215)
	.align		4
.L_215:
        /*03c4*/ 	.word	index@(_ZN7cutlass13device_kernelIN5flash11enable_sm90INS1_16FlashAttnFwdSm90INS1_25CollectiveMainloopFwdSm90ILi2EN4cute5tupleIJNS5_1CILi1EEES8_S8_EEENS6_IJNS7_ILi128EEENS7_ILi64EEENS7_ILi256EEEEEELi256ENS_12float_e4m3_tEfNS_4arch4Sm90ELb0ELb1ELb0ELb1ELb1ELb0ELb0ELb1ELb0ELb1ELb1ELb0EEENS1_21CollectiveEpilogueFwdINS6_IJSA_SC_SB_EEES9_NS_10bfloat16_tESG_Li256ELb1ELb1ELb1ELb1EEENS1_36VarlenDynamicPersistentTileSchedulerILi128ELi64ELi256ELi128ELb1ELb1ELb1ELb1ELb0ELb1EEEEEEEEEvNT_6ParamsE)
        /*03c8*/ 	.word	0x000000a8


	//----- nvinfo : EIATTR_FRAME_SIZE
	.align		4
.L_216:
        /*03cc*/ 	.byte	0x04, 0x11
        /*03ce*/ 	.short	(.L_218 - .L_217)
	.align		4
.L_217:
        /*03d0*/ 	.word	index@(_ZN7cutlass13device_kernelIN5flash11enable_sm90INS1_16FlashAttnFwdSm90INS1_25CollectiveMainloopFwdSm90ILi2EN4cute5tupleIJNS5_1CILi1EEES8_S8_EEENS6_IJNS7_ILi128EEENS7_ILi64EEENS7_ILi256EEEEEELi256ENS_12float_e4m3_tEfNS_4arch4Sm90ELb0ELb1ELb0ELb1ELb1ELb0ELb0ELb1ELb0ELb1ELb1ELb0EEENS1_21CollectiveEpilogueFwdINS6_IJSA_SC_SB_EEES9_NS_10bfloat16_tESG_Li256ELb1ELb1ELb1ELb1EEENS1_36VarlenDynamicPersistentTileSchedulerILi128ELi64ELi256ELi128ELb1ELb1ELb1ELb1ELb0ELb1EEEEEEEEEvNT_6ParamsE)
        /*03d4*/ 	.word	0x00000018


	//----- nvinfo : EIATTR_REGCOUNT
	.align		4
.L_218:
        /*03d8*/ 	.byte	0x04, 0x2f
        /*03da*/ 	.short	(.L_220 - .L_219)
	.align		4
.L_219:
        /*03dc*/ 	.word	index@(_ZN7cutlass13device_kernelIN5flash11enable_sm90INS1_16FlashAttnFwdSm90INS1_25CollectiveMainloopFwdSm90ILi2EN4cute5tupleIJNS5_1CILi1EEES8_S8_EEENS6_IJNS7_ILi128EEENS7_ILi64EEENS7_ILi256EEEEEELi256ENS_12float_e4m3_tEfNS_4arch4Sm90ELb0ELb1ELb0ELb0ELb1ELb0ELb0ELb1ELb0ELb1ELb1ELb0EEENS1_21CollectiveEpilogueFwdINS6_IJSA_SC_SB_EEES9_NS_10bfloat16_tESG_Li256ELb0ELb1ELb1ELb1EEENS1_19SingleTileSchedulerILb0ELb1ELb1ELi128EEEEEEEEEvNT_6ParamsE)
        /*03e0*/ 	.word	0x000000a8


	//----- nvinfo : EIATTR_FRAME_SIZE
	.align		4
.L_220:
        /*03e4*/ 	.byte	0x04, 0x11
        /*03e6*/ 	.short	(.L_222 - .L_221)
	.align		4
.L_221:
        /*03e8*/ 	.word	index@(_ZN7cutlass13device_kernelIN5flash11enable_sm90INS1_16FlashAttnFwdSm90INS1_25CollectiveMainloopFwdSm90ILi2EN4cute5tupleIJNS5_1CILi1EEES8_S8_EEENS6_IJNS7_ILi128EEENS7_ILi64EEENS7_ILi256EEEEEELi256ENS_12float_e4m3_tEfNS_4arch4Sm90ELb0ELb1ELb0ELb0ELb1ELb0ELb0ELb1ELb0ELb1ELb1ELb0EEENS1_21CollectiveEpilogueFwdINS6_IJSA_SC_SB_EEES9_NS_10bfloat16_tESG_Li256ELb0ELb1ELb1ELb1EEENS1_19SingleTileSchedulerILb0ELb1ELb1ELi128EEEEEEEEEvNT_6ParamsE)
        /*03ec*/ 	.word	0x00000008


	//----- nvinfo : EIATTR_REGCOUNT
	.align		4
.L_222:
        /*03f0*/ 	.byte	0x04, 0x2f
        /*03f2*/ 	.short	(.L_224 - .L_223)
	.align		4
.L_223:
        /*03f4*/ 	.word	index@(_ZN7cutlass13device_kernelIN5flash11enable_sm90INS1_16FlashAttnFwdSm90INS1_25CollectiveMainloopFwdSm90ILi2EN4cute5tupleIJNS5_1CILi1EEES8_S8_EEENS6_IJNS7_ILi128EEESA_NS7_ILi256EEEEEELi256ENS_12float_e4m3_tEfNS_4arch4Sm90ELb0ELb0ELb0ELb1ELb1ELb1ELb0ELb1ELb0ELb1ELb1ELb0EEENS1_21CollectiveEpilogueFwdINS6_IJSA_SB_SA_EEES9_NS_10bfloat16_tESF_Li256ELb1ELb1ELb1ELb1EEENS1_36VarlenDynamicPersistentTileSchedulerILi128ELi128ELi256ELi128ELb1ELb1ELb1ELb0ELb1ELb1EEEEEEEEEvNT_6ParamsE)
        /*03f8*/ 	.word	0x000000a8


	//----- nvinfo : EIATTR_FRAME_SIZE
	.align		4
.L_224:
        /*03fc*/ 	.byte	0x04, 0x11
        /*03fe*/ 	.short	(.L_226 - .L_225)
	.align		4
.L_225:
        /*0400*/ 	.word	index@(_ZN7cutlass13device_kernelIN5flash11enable_sm90INS1_16FlashAttnFwdSm90INS1_25CollectiveMainloopFwdSm90ILi2EN4cute5tupleIJNS5_1CILi1EEES8_S8_EEENS6_IJNS7_ILi128EEESA_NS7_ILi256EEEEEELi256ENS_12float_e4m3_tEfNS_4arch4Sm90ELb0ELb0ELb0ELb1ELb1ELb1ELb0ELb1ELb0ELb1ELb1ELb0EEENS1_21CollectiveEpilogueFwdINS6_IJSA_SB_SA_EEES9_NS_10bfloat16_tESF_Li256ELb1ELb1ELb1ELb1EEENS1_36VarlenDynamicPersistentTileSchedulerILi128ELi128ELi256ELi128ELb1ELb1ELb1ELb0ELb1ELb1EEEEEEEEEvNT_6ParamsE)
        /*0404*/ 	.word	0x000001a8


	//----- nvinfo : EIATTR_REGCOUNT
	.align		4
.L_226:
        /*0408*/ 	.byte	0x04, 0x2f
        /*040a*/ 	.short	(.L_228 - .L_227)
	.align		4
.L_227:
        /*040c*/ 	.word	index@(_ZN7cutlass13device_kernelIN5flash11enable_sm90INS1_16FlashAttnFwdSm90INS1_25CollectiveMainloopFwdSm90ILi2EN4cute5tupleIJNS5_1CILi1EEES8_S8_EEENS6_IJNS7_ILi128EEESA_NS7_ILi256EEEEEELi256ENS_12float_e4m3_tEfNS_4arch4Sm90ELb0ELb0ELb0ELb1ELb1ELb0ELb0ELb1ELb0ELb1ELb1ELb0EEENS1_21CollectiveEpilogueFwdINS6_IJSA_SB_SA_EEES9_NS_10bfloat16_tESF_Li256ELb1ELb1ELb1ELb1EEENS1_36VarlenDynamicPersistentTileSchedulerILi128ELi128ELi256ELi128ELb1ELb1ELb1ELb0ELb1ELb1EEEEEEEEEvNT_6ParamsE)
        /*0410*/ 	.word	0x000000a8


	//----- nvinfo : EIATTR_FRAME_SIZE
	.align		4
.L_228:
        /*0414*/ 	.byte	0x04, 0x11
        /*0416*/ 	.short	(.L_230 - .L_229)
	.align		4
.L_229:
        /*0418*/ 	.word	index@(_ZN7cutlass13device_kernelIN5flash11enable_sm90INS1_16FlashAttnFwdSm90INS1_25CollectiveMainloopFwdSm90ILi2EN4cute5tupleIJNS5_1CILi1EEES8_S8_EEENS6_IJNS7_ILi128EEESA_NS7_ILi256EEEEEELi256ENS_12float_e4m3_tEfNS_4arch4Sm90ELb0ELb0ELb0ELb1ELb1ELb0ELb0ELb1ELb0ELb1ELb1ELb0EEENS1_21CollectiveEpilogueFwdINS6_IJSA_SB_SA_EEES9_NS_10bfloat16_tESF_Li256ELb1ELb1ELb1ELb1EEENS1_36VarlenDynamicPersistentTileSchedulerILi128ELi128ELi256ELi128ELb1ELb1ELb1ELb0ELb1ELb1EEEEEEEEEvNT_6ParamsE)
        /*041c*/ 	.word	0x00000030


	//----- nvinfo : EIATTR_REGCOUNT
	.align		4
.L_230:
        /*0420*/ 	.byte	0x04, 0x2f
        /*0422*/ 	.short	(.L_232 - .L_231)
	.align		4
.L_231:
        /*0424*/ 	.word	index@(_ZN7cutlass13device_kernelIN5flash11enable_sm90INS1_16FlashAttnFwdSm90INS1_25CollectiveMainloopFwdSm90ILi2EN4cute5tupleIJNS5_1CILi1EEES8_S8_EEENS6_IJNS7_ILi128EEESA_NS7_ILi256EEEEEELi256ENS_12float_e4m3_tEfNS_4arch4Sm90ELb0ELb0ELb0ELb0ELb1ELb0ELb0ELb1ELb0ELb1ELb1ELb0EEENS1_21CollectiveEpilogueFwdINS6_IJSA_SB_SA_EEES9_NS_10bfloat16_tESF_Li256ELb0ELb1ELb1ELb1EEENS1_19SingleTileSchedulerILb0ELb1ELb1ELi128EEEEEEEEEvNT_6ParamsE)
        /*0428*/ 	.word	0x000000a8


	//----- nvinfo : EIATTR_FRAME_SIZE
	.align		4
.L_232:
        /*042c*/ 	.byte	0x04, 0x11
        /*042e*/ 	.short	(.L_234 - .L_233)
	.align		4
.L_233:
        /*0430*/ 	.word	index@(_ZN7cutlass13device_kernelIN5flash11enable_sm90INS1_16FlashAttnFwdSm90INS1_25CollectiveMainloopFwdSm90ILi2EN4cute5tupleIJNS5_1CILi1EEES8_S8_EEENS6_IJNS7_ILi128EEESA_NS7_ILi256EEEEEELi256ENS_12float_e4m3_tEfNS_4arch4Sm90ELb0ELb0ELb0ELb0ELb1ELb0ELb0ELb1ELb0ELb1ELb1ELb0EEENS1_21CollectiveEpilogueFwdINS6_IJSA_SB_SA_EEES9_NS_10bfloat16_tESF_Li256ELb0ELb1ELb1ELb1EEENS1_19SingleTileSchedulerILb0ELb1ELb1ELi128EEEEEEEEEvNT_6ParamsE)
        /*0434*/ 	.word	0x00000018


	//----- nvinfo : EIATTR_MIN_STACK_SIZE
	.align		4
.L_234:
        /*0438*/ 	.byte	0x04, 0x12
        /*043a*/ 	.short	(.L_236 - .L_235)
	.align		4
.L_235:
        /*043c*/ 	.word	index@(_ZN7cutlass13device_kernelIN5flash11enable_sm90INS1_16FlashAttnFwdSm90INS1_25CollectiveMainloopFwdSm90ILi2EN4cute5tupleIJNS5_1CILi1EEES8_S8_EEENS6_IJNS7_ILi128EEESA_NS7_ILi256EEEEEELi256ENS_12float_e4m3_tEfNS_4arch4Sm90ELb0ELb0ELb0ELb0ELb1ELb0ELb0ELb1ELb0ELb1ELb1ELb0EEENS1_21CollectiveEpilogueFwdINS6_IJSA_SB_SA_EEES9_NS_10bfloat16_tESF_Li256ELb0ELb1ELb1ELb1EEENS1_19SingleTileSchedulerILb0ELb1ELb1ELi128EEEEEEEEEvNT_6ParamsE)
        /*0440*/ 	.word	0x00000018


	//----- nvinfo : EIATTR_MIN_STACK_SIZE
	.align		4
.L_236:
        /*0444*/ 	.byte	0x04, 0x12
        /*0446*/ 	.short	(.L_238 - .L_237)
	.align		4
.L_237:
        /*0448*/ 	.word	index@(_ZN7cutlass13device_kernelIN5flash11enable_sm90INS1_16FlashAttnFwdSm90INS1_25CollectiveMainloopFwdSm90ILi2EN4cute5tupleIJNS5_1CILi1EEES8_S8_EEENS6_IJNS7_ILi128EEESA_NS7_ILi256EEEEEELi256ENS_12float_e4m3_tEfNS_4arch4Sm90ELb0ELb0ELb0ELb1ELb1ELb0ELb0ELb1ELb0ELb1ELb1ELb0EEENS1_21CollectiveEpilogueFwdINS6_IJSA_SB_SA_EEES9_NS_10bfloat16_tESF_Li256ELb1ELb1ELb1ELb1EEENS1_36VarlenDynamicPersistentTileSchedulerILi128ELi128ELi256ELi128ELb1ELb1ELb1ELb0ELb1ELb1EEEEEEEEEvNT_6ParamsE)
        /*044c*/ 	.word	0x00000030


	//----- nvinfo : EIATTR_MIN_STACK_SIZE
	.align		4
.L_238:
        /*0450*/ 	.byte	0x04, 0x12
        /*0452*/ 	.short	(.L_240 - .L_239)
	.align		4
.L_239:
        /*0454*/ 	.word	index@(_ZN7cutlass13device_kernelIN5flash11enable_sm90INS1_16FlashAttnFwdSm90INS1_25CollectiveMainloopFwdSm90ILi2EN4cute5tupleIJNS5_1CILi1EEES8_S8_EEENS6_IJNS7_ILi128EEESA_NS7_ILi256EEEEEELi256ENS_12float_e4m3_tEfNS_4arch4Sm90ELb0ELb0ELb0ELb1ELb1ELb1ELb0ELb1ELb0ELb1ELb1ELb0EEENS1_21CollectiveEpilogueFwdINS6_IJSA_SB_SA_EEES9_NS_10bfloat16_tESF_Li256ELb1ELb1ELb1ELb1EEENS1_36VarlenDynamicPersistentTileSchedulerILi128ELi128ELi256ELi128ELb1ELb1ELb1ELb0ELb1ELb1EEEEEEEEEvNT_6ParamsE)
        /*0458*/ 	.word	0x000001a8


	//----- nvinfo : EIATTR_MIN_STACK_SIZE
	.align		4
.L_240:
        /*045c*/ 	.byte	0x04, 0x12
        /*045e*/ 	.short	(.L_242 - .L_241)
	.align		4
.L_241:
        /*0460*/ 	.word	index@(_ZN7cutlass13device_kernelIN5flash11enable_sm90INS1_16FlashAttnFwdSm90INS1_25CollectiveMainloopFwdSm90ILi2EN4cute5tupleIJNS5_1CILi1EEES8_S8_EEENS6_IJNS7_ILi128EEENS7_ILi64EEENS7_ILi256EEEEEELi256ENS_12float_e4m3_tEfNS_4arch4Sm90ELb0ELb1ELb0ELb0ELb1ELb0ELb0ELb1ELb0ELb1ELb1ELb0EEENS1_21CollectiveEpilogueFwdINS6_IJSA_SC_SB_EEES9_NS_10bfloat16_tESG_Li256ELb0ELb1ELb1ELb1EEENS1_19SingleTileSchedulerILb0ELb1ELb1ELi128EEEEEEEEEvNT_6ParamsE)
        /*0464*/ 	.word	0x00000008


	//----- nvinfo : EIATTR_MIN_STACK_SIZE
	.align		4
.L_242:
        /*0468*/ 	.byte	0x04, 0x12
        /*046a*/ 	.short	(.L_244 - .L_243)
	.align		4
.L_243:
        /*046c*/ 	.word	index@(_ZN7cutlass13device_kernelIN5flash11enable_sm90INS1_16FlashAttnFwdSm90INS1_25CollectiveMainloopFwdSm90ILi2EN4cute5tupleIJNS5_1CILi1EEES8_S8_EEENS6_IJNS7_ILi128EEENS7_ILi64EEENS7_ILi256EEEEEELi256ENS_12float_e4m3_tEfNS_4arch4Sm90ELb0ELb1ELb0ELb1ELb1ELb0ELb0ELb1ELb0ELb1ELb1ELb0EEENS1_21CollectiveEpilogueFwdINS6_IJSA_SC_SB_EEES9_NS_10bfloat16_tESG_Li256ELb1ELb1ELb1ELb1EEENS1_36VarlenDynamicPersistentTileSchedulerILi128ELi64ELi256ELi128ELb1ELb1ELb1ELb1ELb0ELb1EEEEEEEEEvNT_6ParamsE)
        /*0470*/ 	.word	0x00000018


	//----- nvinfo : EIATTR_MIN_STACK_SIZE
	.align		4
.L_244:
        /*0474*/ 	.byte	0x04, 0x12
        /*0476*/ 	.short	(.L_246 - .L_245)
	.align		4
.L_245:
        /*0478*/ 	.word	index@(_ZN7cutlass13device_kernelIN5flash11enable_sm90INS1_16FlashAttnFwdSm90INS1_25CollectiveMainloopFwdSm90ILi2EN4cute5tupleIJNS5_1CILi1EEES8_S8_EEENS6_IJNS7_ILi128EEENS7_ILi64EEENS7_ILi256EEEEEELi256ENS_12float_e4m3_tEfNS_4arch4Sm90ELb0ELb1ELb0ELb1ELb1ELb1ELb0ELb1ELb0ELb1ELb1ELb0EEENS1_21CollectiveEpilogueFwdINS6_IJSA_SC_SB_EEES9_NS_10bfloat16_tESG_Li256ELb1ELb1ELb1ELb1EEENS1_36VarlenDynamicPersistentTileSchedulerILi128ELi64ELi256ELi128ELb1ELb1ELb1ELb1ELb0ELb1EEEEEEEEEvNT_6ParamsE)
        /*047c*/ 	.word	0x000000a0


	//----- nvinfo : EIATTR_MIN_STACK_SIZE
	.align		4
.L_246:
        /*0480*/ 	.byte	0x04, 0x12
        /*0482*/ 	.short	(.L_248 - .L_247)
	.align		4
.L_247:
        /*0484*/ 	.word	index@(_ZN7cutlass13device_kernelIN5flash11enable_sm90INS1_16FlashAttnFwdSm90INS1_25CollectiveMainloopFwdSm90ILi2EN4cute5tupleIJNS5_1CILi1EEES8_S8_EEENS6_IJNS7_ILi128EEESA_NS7_ILi256EEEEEELi256ENS_12float_e4m3_tEfNS_4arch4Sm90ELb1ELb0ELb0ELb0ELb1ELb0ELb0ELb1ELb0ELb1ELb1ELb0EEENS1_21CollectiveEpilogueFwdINS6_IJSA_SB_SA_EEES9_NS_10bfloat16_tESF_Li256ELb0ELb1ELb1ELb1EEENS1_19SingleTileSchedulerILb0ELb1ELb1ELi128EEEEEEEEEvNT_6ParamsE)
        /*0488*/ 	.word	0x00000018


	//----- nvinfo : EIATTR_MIN_STACK_SIZE
	.align		4
.L_248:
        /*048c*/ 	.byte	0x04, 0x12
        /*048e*/ 	.short	(.L_250 - .L_249)
	.align		4
.L_249:
        /*0490*/ 	.word	index@(_ZN7cutlass13device_kernelIN5flash11enable_sm90INS1_16FlashAttnFwdSm90INS1_25CollectiveMainloopFwdSm90ILi2EN4cute5tupleIJNS5_1CILi1EEES8_S8_EEENS6_IJNS7_ILi128EEESA_NS7_ILi256EEEEEELi256ENS_12float_e4m3_tEfNS_4arch4Sm90ELb1ELb0ELb0ELb1ELb1ELb0ELb0ELb1ELb0ELb1ELb1ELb0EEENS1_21CollectiveEpilogueFwdINS6_IJSA_SB_SA_EEES9_NS_10bfloat16_tESF_Li256ELb1ELb1ELb1ELb1EEENS1_36VarlenDynamicPersistentTileSchedulerILi128ELi128ELi256ELi128ELb1ELb1ELb1ELb1ELb1ELb1EEEEEEEEEvNT_6ParamsE)
        /*0494*/ 	.word	0x00000028


	//----- nvinfo : EIATTR_MIN_STACK_SIZE
	.align		4
.L_250:
        /*0498*/ 	.byte	0x04, 0x12
        /*049a*/ 	.short	(.L_252 - .L_251)
	.align		4
.L_251:
        /*049c*/ 	.word	index@(_ZN7cutlass13device_kernelIN5flash11enable_sm90INS1_16FlashAttnFwdSm90INS1_25CollectiveMainloopFwdSm90ILi2EN4cute5tupleIJNS5_1CILi1EEES8_S8_EEENS6_IJNS7_ILi128EEESA_NS7_ILi256EEEEEELi256ENS_12float_e4m3_tEfNS_4arch4Sm90ELb1ELb0ELb0ELb1ELb1ELb1ELb0ELb1ELb0ELb1ELb1ELb0EEENS1_21CollectiveEpilogueFwdINS6_IJSA_SB_SA_EEES9_NS_10bfloat16_tESF_Li256ELb1ELb1ELb1ELb1EEENS1_36VarlenDynamicPersistentTileSchedulerILi128ELi128ELi256ELi128ELb1ELb1ELb1ELb1ELb1ELb1EEEEEEEEEvNT_6ParamsE)
        /*04a0*/ 	.word	0x000001b8


	//----- nvinfo : EIATTR_MIN_STACK_SIZE
	.align		4
.L_252:
        /*04a4*/ 	.byte	0x04, 0x12
        /*04a6*/ 	.short	(.L_254 - .L_253)
	.align		4
.L_253:
        /*04a8*/ 	.word	index@(_ZN7cutlass13device_kernelIN5flash11enable_sm90INS1_16FlashAttnFwdSm90INS1_25CollectiveMainloopFwdSm90ILi2EN4cute5tupleIJNS5_1CILi1EEES8_S8_EEENS6_IJNS7_ILi128EEENS7_ILi160EEENS7_ILi192EEEEEELi192ENS_12float_e4m3_tEfNS_4arch4Sm90ELb0ELb0ELb0ELb0ELb1ELb0ELb0ELb1ELb1ELb1ELb1ELb0EEENS1_21CollectiveEpilogueFwdINS6_IJSA_SC_SB_EEES9_NS_10bfloat16_tESG_Li256ELb0ELb1ELb1ELb1EEENS1_19SingleTileSchedulerILb0ELb1ELb1ELi128EEEEEEEEEvNT_6ParamsE)
        /*04ac*/ 	.word	0x00000010


	//----- nvinfo : EIATTR_MIN_STACK_SIZE
	.align		4
.L_254:
        /*04b0*/ 	.byte	0x04, 0x12
        /*04b2*/ 	.short	(.L_256 - .L_255)
	.align		4
.L_255:
        /*04b4*/ 	.word	index@(_ZN7cutlass13device_kernelIN5flash11enable_sm90INS1_16FlashAttnFwdSm90INS1_25CollectiveMainloopFwdSm90ILi2EN4cute5tupleIJNS5_1CILi1EEES8_S8_EEENS6_IJNS7_ILi128EEENS7_ILi160EEENS7_ILi192EEEEEELi192ENS_12float_e4m3_tEfNS_4arch4Sm90ELb0ELb0ELb0ELb1ELb1ELb0ELb0ELb1ELb1ELb1ELb1ELb0EEENS1_21CollectiveEpilogueFwdINS6_IJSA_SC_SB_EEES9_NS_10bfloat16_tESG_Li256ELb1ELb1ELb1ELb1EEENS1_36VarlenDynamicPersistentTileSchedulerILi128ELi160ELi256ELi128ELb1ELb1ELb1ELb0ELb1ELb1EEEEEEEEEvNT_6ParamsE)
        /*04b8*/ 	.word	0x00000030


	//----- nvinfo : EIATTR_MIN_STACK_SIZE
	.align		4
.L_256:
        /*04bc*/ 	.byte	0x04, 0x12
        /*04be*/ 	.short	(.L_258 - .L_257)
	.align		4
.L_257:
        /*04c0*/ 	.word	index@(_ZN7cutlass13device_kernelIN5flash11enable_sm90INS1_16FlashAttnFwdSm90INS1_25CollectiveMainloopFwdSm90ILi2EN4cute5tupleIJNS5_1CILi1EEES8_S8_EEENS6_IJNS7_ILi128EEENS7_ILi160EEENS7_ILi192EEEEEELi192ENS_12float_e4m3_tEfNS_4arch4Sm90ELb0ELb0ELb0ELb1ELb1ELb1ELb0ELb1ELb1ELb1ELb1ELb0EEENS1_21CollectiveEpilogueFwdINS6_IJSA_SC_SB_EEES9_NS_10bfloat16_tESG_Li256ELb1ELb1ELb1ELb1EEENS1_36VarlenDynamicPersistentTileSchedulerILi128ELi160ELi256ELi128ELb1ELb1ELb1ELb0ELb1ELb1EEEEEEEEEvNT_6ParamsE)
        /*04c4*/ 	.word	0x00000140


	//----- nvinfo : EIATTR_MIN_STACK_SIZE
	.align		4
.L_258:
        /*04c8*/ 	.byte	0x04, 0x12
        /*04ca*/ 	.short	(.L_260 - .L_259)
	.align		4
.L_259:
        /*04cc*/ 	.word	index@(_ZN7cutlass13device_kernelIN5flash11enable_sm90INS1_16FlashAttnFwdSm90INS1_25CollectiveMainloopFwdSm90ILi2EN4cute5tupleIJNS5_1CILi1EEES8_S8_EEENS6_IJNS7_ILi128EEESA_NS7_ILi192EEEEEELi192ENS_12float_e4m3_tEfNS_4arch4Sm90ELb0ELb1ELb0ELb0ELb1ELb0ELb0ELb1ELb1ELb1ELb1ELb0EEENS1_21CollectiveEpilogueFwdINS6_IJSA_SB_SA_EEES9_NS_10bfloat16_tESF_Li256ELb0ELb1ELb1ELb1EEENS1_19SingleTileSchedulerILb0ELb1ELb1ELi128EEEEEEEEEvNT_6ParamsE)
        /*04d0*/ 	.word	0x00000008


	//----- nvinfo : EIATTR_MIN_STACK_SIZE
	.align		4
.L_260:
        /*04d4*/ 	.byte	0x04, 0x12
        /*04d6*/ 	.short	(.L_262 - .L_261)
	.align		4
.L_261:
        /*04d8*/ 	.word	index@(_ZN7cutlass13device_kernelIN5flash11enable_sm90INS1_16FlashAttnFwdSm90INS1_25CollectiveMainloopFwdSm90ILi2EN4cute5tupleIJNS5_1CILi1EEES8_S8_EEENS6_IJNS7_ILi128EEESA_NS7_ILi192EEEEEELi192ENS_12float_e4m3_tEfNS_4arch4Sm90ELb0ELb1ELb0ELb1ELb1ELb0ELb0ELb1ELb1ELb1ELb1ELb0EEENS1_21CollectiveEpilogueFwdINS6_IJSA_SB_SA_EEES9_NS_10bfloat16_tESF_Li256ELb1ELb1ELb1ELb1EEENS1_36VarlenDynamicPersistentTileSchedulerILi128ELi128ELi256ELi128ELb1ELb1ELb1ELb1ELb0ELb1EEEEEEEEEvNT_6ParamsE)
        /*04dc*/ 	.word	0x00000018


	//----- nvinfo : EIATTR_MIN_STACK_SIZE
	.align		4
.L_262:
        /*04e0*/ 	.byte	0x04, 0x12
        /*04e2*/ 	.short	(.L_264 - .L_263)
	.align		4
.L_263:
        /*04e4*/ 	.word	index@(_ZN7cutlass13device_kernelIN5flash11enable_sm90INS1_16FlashAttnFwdSm90INS1_25CollectiveMainloopFwdSm90ILi2EN4cute5tupleIJNS5_1CILi1EEES8_S8_EEENS6_IJNS7_ILi128EEESA_NS7_ILi192EEEEEELi192ENS_12float_e4m3_tEfNS_4arch4Sm90ELb0ELb1ELb0ELb1ELb1ELb1ELb0ELb1ELb1ELb1ELb1ELb0EEENS1_21CollectiveEpilogueFwdINS6_IJSA_SB_SA_EEES9_NS_10bfloat16_tESF_Li256ELb1ELb1ELb1ELb1EEENS1_36VarlenDynamicPersistentTileSchedulerILi128ELi128ELi256ELi128ELb1ELb1ELb1ELb1ELb0ELb1EEEEEEEEEvNT_6ParamsE)
        /*04e8*/ 	.word	0x00000048


	//----- nvinfo : EIATTR_MIN_STACK_SIZE
	.align		4
.L_264:
        /*04ec*/ 	.byte	0x04, 0x12
        /*04ee*/ 	.short	(.L_266 - .L_265)
	.align		4
.L_265:
        /*04f0*/ 	.word	index@(_ZN7cutlass13device_kernelIN5flash11enable_sm90INS1_16FlashAttnFwdSm90INS1_25CollectiveMainloopFwdSm90ILi2EN4cute5tupleIJNS5_1CILi1EEES8_S8_EEENS6_IJNS7_ILi128EEENS7_ILi160EEENS7_ILi192EEEEEELi192ENS_12float_e4m3_tEfNS_4arch4Sm90ELb1ELb0ELb0ELb0ELb1ELb0ELb0ELb1ELb1ELb1ELb1ELb0EEENS1_21CollectiveEpilogueFwdINS6_IJSA_SC_SB_EEES9_NS_10bfloat16_tESG_Li256ELb0ELb1ELb1ELb1EEENS1_19SingleTileSchedulerILb0ELb1ELb1ELi128EEEEEEEEEvNT_6ParamsE)
        /*04f4*/ 	.word	0x00000018


	//----- nvinfo : EIATTR_MIN_STACK_SIZE
	.align		4
.L_266:
        /*04f8*/ 	.byte	0x04, 0x12
        /*04fa*/ 	.short	(.L_268 - .L_267)
	.align		4
.L_267:
        /*04fc*/ 	.word	index@(_ZN7cutlass13device_kernelIN5flash11enable_sm90INS1_16FlashAttnFwdSm90INS1_25CollectiveMainloopFwdSm90ILi2EN4cute5tupleIJNS5_1CILi1EEES8_S8_EEENS6_IJNS7_ILi128EEENS7_ILi160EEENS7_ILi192EEEEEELi192ENS_12float_e4m3_tEfNS_4arch4Sm90ELb1ELb0ELb0ELb1ELb1ELb0ELb0ELb1ELb1ELb1ELb1ELb0EEENS1_21CollectiveEpilogueFwdINS6_IJSA_SC_SB_EEES9_NS_10bfloat16_tESG_Li256ELb1ELb1ELb1ELb1EEENS1_36VarlenDynamicPersistentTileSchedulerILi128ELi160ELi256ELi128ELb1ELb1ELb1ELb1ELb1ELb1EEEEEEEEEvNT_6ParamsE)
        /*0500*/ 	.word	0x00000030


	//----- nvinfo : EIATTR_MIN_STACK_SIZE
	.align		4
.L_268:
        /*0504*/ 	.byte	0x04, 0x12
        /*0506*/ 	.short	(.L_270 - .L_269)
	.align		4
.L_269:
        /*0508*/ 	.word	index@(_ZN7cutlass13device_kernelIN5flash11enable_sm90INS1_16FlashAttnFwdSm90INS1_25CollectiveMainloopFwdSm90ILi2EN4cute5tupleIJNS5_1CILi1EEES8_S8_EEENS6_IJNS7_ILi128EEENS7_ILi160EEENS7_ILi192EEEEEELi192ENS_12float_e4m3_tEfNS_4arch4Sm90ELb1ELb0ELb0ELb1ELb1ELb1ELb0ELb1ELb1ELb1ELb1ELb0EEENS1_21CollectiveEpilogueFwdINS6_IJSA_SC_SB_EEES9_NS_10bfloat16_tESG_Li256ELb1ELb1ELb1ELb1EEENS1_36VarlenDynamicPersistentTileSchedulerILi128ELi160ELi256ELi128ELb1ELb1ELb1ELb1ELb1ELb1EEEEEEEEEvNT_6ParamsE)
        /*050c*/ 	.word	0x00000148


	//----- nvinfo : EIATTR_MIN_STACK_SIZE
	.align		4
.L_270:
        /*0510*/ 	.byte	0x04, 0x12
        /*0512*/ 	.short	(.L_272 - .L_271)
	.align		4
.L_271:
        /*0514*/ 	.word	index@(_ZN7cutlass13device_kernelIN5flash11enable_sm90INS1_16FlashAttnFwdSm90INS1_25CollectiveMainloopFwdSm90ILi2EN4cute5tupleIJNS5_1CILi1EEES8_S8_EEENS6_IJNS7_ILi128EEENS7_ILi160EEESA_EEELi128ENS_12float_e4m3_tEfNS_4arch4Sm90ELb0ELb0ELb0ELb0ELb1ELb0ELb0ELb1ELb1ELb1ELb1ELb0EEENS1_21CollectiveEpilogueFwdINS6_IJSA_SA_SB_EEES9_NS_10bfloat16_tESF_Li256ELb0ELb1ELb1ELb1EEENS1_19SingleTileSchedulerILb0ELb1ELb1ELi128EEEEEEEEEvNT_6ParamsE)
        /*0518*/ 	.word	0x00000010


	//----- nvinfo : EIATTR_MIN_STACK_SIZE
	.align		4
.L_272:
        /*051c*/ 	.byte	0x04, 0x12
        /*051e*/ 	.short	(.L_274 - .L_273)
	.align		4
.L_273:
        /*0520*/ 	.word	index@(_ZN7cutlass13device_kernelIN5flash11enable_sm90INS1_16FlashAttnFwdSm90INS1_25CollectiveMainloopFwdSm90ILi2EN4cute5tupleIJNS5_1CILi1EEES8_S8_EEENS6_IJNS7_ILi128EEENS7_ILi160EEESA_EEELi128ENS_12float_e4m3_tEfNS_4arch4Sm90ELb0ELb0ELb0ELb1ELb1ELb0ELb0ELb1ELb1ELb1ELb1ELb0EEENS1_21CollectiveEpilogueFwdINS6_IJSA_SA_SB_EEES9_NS_10bfloat16_tESF_Li256ELb1ELb1ELb1ELb1EEENS1_36VarlenDynamicPersistentTileSchedulerILi128ELi160ELi256ELi128ELb1ELb1ELb1ELb0ELb1ELb1EEEEEEEEEvNT_6ParamsE)
        /*0524*/ 	.word	0x00000030


	//----- nvinfo : EIATTR_MIN_STACK_SIZE
	.align		4
.L_274:
        /*0528*/ 	.byte	0x04, 0x12
        /*052a*/ 	.short	(.L_276 - .L_275)
	.align		4
.L_275:
        /*052c*/ 	.word	index@(_ZN7cutlass13device_kernelIN5flash11enable_sm90INS1_16FlashAttnFwdSm90INS1_25CollectiveMainloopFwdSm90ILi2EN4cute5tupleIJNS5_1CILi1EEES8_S8_EEENS6_IJNS7_ILi128EEENS7_ILi160EEESA_EEELi128ENS_12float_e4m3_tEfNS_4arch4Sm90ELb0ELb0ELb0ELb1ELb1ELb1ELb0ELb1ELb1ELb1ELb1ELb0EEENS1_21CollectiveEpilogueFwdINS6_IJSA_SA_SB_EEES9_NS_10bfloat16_tESF_Li256ELb1ELb1ELb1ELb1EEENS1_36VarlenDynamicPersistentTileSchedulerILi128ELi160ELi256ELi128ELb1ELb1ELb1ELb0ELb1ELb1EEEEEEEEEvNT_6ParamsE)
        /*0530*/ 	.word	0x00000070


	//----- nvinfo : EIATTR_MIN_STACK_SIZE
	.align		4
.L_276:
        /*0534*/ 	.byte	0x04, 0x12
        /*0536*/ 	.short	(.L_278 - .L_277)
	.align		4
.L_277:
        /*0538*/ 	.word	index@(_ZN7cutlass13device_kernelIN5flash11enable_sm90INS1_16FlashAttnFwdSm90INS1_25CollectiveMainloopFwdSm90ILi2EN4cute5tupleIJNS5_1CILi1EEES8_S8_EEENS6_IJNS7_ILi128EEENS7_ILi160EEESA_EEELi128ENS_12float_e4m3_tEfNS_4arch4Sm90ELb0ELb1ELb0ELb0ELb1ELb0ELb0ELb1ELb1ELb1ELb1ELb0EEENS1_21CollectiveEpilogueFwdINS6_IJSA_SA_SB_EEES9_NS_10bfloat16_tESF_Li256ELb0ELb1ELb1ELb1EEENS1_19SingleTileSchedulerILb0ELb1ELb1ELi128EEEEEEEEEvNT_6ParamsE)
        /*053c*/ 	.word	0x00000010


	//----- nvinfo : EIATTR_MIN_STACK_SIZE
	.align		4
.L_278:
        /*0540*/ 	.byte	0x04, 0x12
        /*0542*/ 	.short	(.L_280 - .L_279)
	.align		4
.L_279:
        /*0544*/ 	.word	index@(_ZN7cutlass13device_kernelIN5flash11enable_sm90INS1_16FlashAttnFwdSm90INS1_25CollectiveMainloopFwdSm90ILi2EN4cute5tupleIJNS5_1CILi1EEES8_S8_EEENS6_IJNS7_ILi128EEENS7_ILi160EEESA_EEELi128ENS_12float_e4m3_tEfNS_4arch4Sm90ELb0ELb1ELb0ELb1ELb1ELb0ELb0ELb1ELb1ELb1ELb1ELb0EEENS1_21CollectiveEpilogueFwdINS6_IJSA_SA_SB_EEES9_NS_10bfloat16_tESF_Li256ELb1ELb1ELb1ELb1EEENS1_36VarlenDynamicPersistentTileSchedulerILi128ELi160ELi256ELi128ELb1ELb1ELb1ELb1ELb0ELb1EEEEEEEEEvNT_6ParamsE)
        /*0548*/ 	.word	0x00000028


	//----- nvinfo : EIATTR_MIN_STACK_SIZE
	.align		4
.L_280:
        /*054c*/ 	.byte	0x04, 0x12
        /*054e*/ 	.short	(.L_282 - .L_281)
	.align		4
.L_281:
        /*0550*/ 	.word	index@(_ZN7cutlass13device_kernelIN5flash11enable_sm90INS1_16FlashAttnFwdSm90INS1_25CollectiveMainloopFwdSm90ILi2EN4cute5tupleIJNS5_1CILi1EEES8_S8_EEENS6_IJNS7_ILi128EEENS7_ILi160EEESA_EEELi128ENS_12float_e4m3_tEfNS_4arch4Sm90ELb0ELb1ELb0ELb1ELb1ELb1ELb0ELb1ELb1ELb1ELb1ELb0EEENS1_21CollectiveEpilogueFwdINS6_IJSA_SA_SB_EEES9_NS_10bfloat16_tESF_Li256ELb1ELb1ELb1ELb1EEENS1_36VarlenDynamicPersistentTileSchedulerILi128ELi160ELi256ELi128ELb1ELb1ELb1ELb1ELb0ELb1EEEEEEEEEvNT_6ParamsE)
        /*0554*/ 	.word	0x00000050


	//----- nvinfo : EIATTR_MIN_STACK_SIZE
	.align		4
.L_282:
        /*0558*/ 	.byte	0x04, 0x12
        /*055a*/ 	.short	(.L_284 - .L_283)
	.align		4
.L_283:
        /*055c*/ 	.word	index@(_ZN7cutlass13device_kernelIN5flash11enable_sm90INS1_16FlashAttnFwdSm90INS1_25CollectiveMainloopFwdSm90ILi2EN4cute5tupleIJNS5_1CILi1EEES8_S8_EEENS6_IJNS7_ILi128EEENS7_ILi160EEESA_EEELi128ENS_12float_e4m3_tEfNS_4arch4Sm90ELb1ELb0ELb0ELb0ELb1ELb0ELb0ELb1ELb1ELb1ELb1ELb0EEENS1_21CollectiveEpilogueFwdINS6_IJSA_SA_SB_EEES9_NS_10bfloat16_tESF_Li256ELb0ELb1ELb1ELb1EEENS1_19SingleTileSchedulerILb0ELb1ELb1ELi128EEEEEEEEEvNT_6ParamsE)
        /*0560*/ 	.word	0x00000010


	//----- nvinfo : EIATTR_MIN_STACK_SIZE
	.align		4
.L_284:
        /*0564*/ 	.byte	0x04, 0x12
        /*0566*/ 	.short	(.L_286 - .L_285)
	.align		4
.L_285:
        /*0568*/ 	.word	index@(_ZN7cutlass13device_kernelIN5flash11enable_sm90INS1_16FlashAttnFwdSm90INS1_25CollectiveMainloopFwdSm90ILi2EN4cute5tupleIJNS5_1CILi1EEES8_S8_EEENS6_IJNS7_ILi128EEENS7_ILi160EEESA_EEELi128ENS_12float_e4m3_tEfNS_4arch4Sm90ELb1ELb0ELb0ELb1ELb1ELb0ELb0ELb1ELb1ELb1ELb1ELb0EEENS1_21CollectiveEpilogueFwdINS6_IJSA_SA_SB_EEES9_NS_10bfloat16_tESF_Li256ELb1ELb1ELb1ELb1EEENS1_36VarlenDynamicPersistentTileSchedulerILi128ELi160ELi256ELi128ELb1ELb1ELb1ELb1ELb1ELb1EEEEEEEEEvNT_6ParamsE)
        /*056c*/ 	.word	0x00000030


	//----- nvinfo : EIATTR_MIN_STACK_SIZE
	.align		4
.L_286:
        /*0570*/ 	.byte	0x04, 0x12
        /*0572*/ 	.short	(.L_288 - .L_287)
	.align		4
.L_287:
        /*0574*/ 	.word	index@(_ZN7cutlass13device_kernelIN5flash11enable_sm90INS1_16FlashAttnFwdSm90INS1_25CollectiveMainloopFwdSm90ILi2EN4cute5tupleIJNS5_1CILi1EEES8_S8_EEENS6_IJNS7_ILi128EEENS7_ILi160EEESA_EEELi128ENS_12float_e4m3_tEfNS_4arch4Sm90ELb1ELb0ELb0ELb1ELb1ELb1ELb0ELb1ELb1ELb1ELb1ELb0EEENS1_21CollectiveEpilogueFwdINS6_IJSA_SA_SB_EEES9_NS_10bfloat16_tESF_Li256ELb1ELb1ELb1ELb1EEENS1_36VarlenDynamicPersistentTileSchedulerILi128ELi160ELi256ELi128ELb1ELb1ELb1ELb1ELb1ELb1EEEEEEEEEvNT_6ParamsE)
        /*0578*/ 	.word	0x00000050


	//----- nvinfo : EIATTR_MIN_STACK_SIZE
	.align		4
.L_288:
        /*057c*/ 	.byte	0x04, 0x12
        /*057e*/ 	.short	(.L_290 - .L_289)
	.align		4
.L_289:
        /*0580*/ 	.word	index@(_ZN7cutlass13device_kernelIN5flash11enable_sm90INS1_16FlashAttnFwdSm90INS1_25CollectiveMainloopFwdSm90ILi2EN4cute5tupleIJNS5_1CILi1EEES8_S8_EEENS6_IJNS7_ILi192EEENS7_ILi128EEENS7_ILi96EEEEEELi96ENS_12float_e4m3_tEfNS_4arch4Sm90ELb0ELb0ELb0ELb0ELb1ELb0ELb0ELb1ELb1ELb1ELb1ELb0EEENS1_21CollectiveEpilogueFwdINS6_IJSA_SC_SB_EEES9_NS_10bfloat16_tESG_Li384ELb0ELb1ELb1ELb1EEENS1_19SingleTileSchedulerILb0ELb1ELb1ELi192EEEEEEEEEvNT_6ParamsE)
        /*0584*/ 	.word	0x00000010


	//----- nvinfo : EIATTR_MIN_STACK_SIZE
	.align		4
.L_290:
        /*0588*/ 	.byte	0x04, 0x12
        /*058a*/ 	.short	(.L_292 - .L_291)
	.align		4
.L_291:
        /*058c*/ 	.word	index@(_ZN7cutlass13device_kernelIN5flash11enable_sm90INS1_16FlashAttnFwdSm90INS1_25CollectiveMainloopFwdSm90ILi2EN4cute5tupleIJNS5_1CILi1EEES8_S8_EEENS6_IJNS7_ILi192EEENS7_ILi128EEENS7_ILi96EEEEEELi96ENS_12float_e4m3_tEfNS_4arch4Sm90ELb0ELb0ELb0ELb1ELb1ELb0ELb0ELb1ELb1ELb1ELb1ELb0EEENS1_21CollectiveEpilogueFwdINS6_IJSA_SC_SB_EEES9_NS_10bfloat16_tESG_Li384ELb1ELb1ELb1ELb1EEENS1_36VarlenDynamicPersistentTileSchedulerILi192ELi128ELi384ELi128ELb1ELb1ELb1ELb0ELb1ELb1EEEEEEEEEvNT_6ParamsE)
        /*0590*/ 	.word	0x00000040


	//----- nvinfo : EIATTR_MIN_STACK_SIZE
	.align		4
.L_292:
        /*0594*/ 	.byte	0x04, 0x12
        /*0596*/ 	.short	(.L_294 - .L_293)
	.align		4
.L_293:
        /*0598*/ 	.word	index@(_ZN7cutlass13device_kernelIN5flash11enable_sm90INS1_16FlashAttnFwdSm90INS1_25CollectiveMainloopFwdSm90ILi2EN4cute5tupleIJNS5_1CILi1EEES8_S8_EEENS6_IJNS7_ILi192EEENS7_ILi128EEENS7_ILi96EEEEEELi96ENS_12float_e4m3_tEfNS_4arch4Sm90ELb0ELb0ELb0ELb1ELb1ELb1ELb0ELb1ELb1ELb1ELb1ELb0EEENS1_21CollectiveEpilogueFwdINS6_IJSA_SC_SB_EEES9_NS_10bfloat16_tESG_Li384ELb1ELb1ELb1ELb1EEENS1_36VarlenDynamicPersistentTileSchedulerILi192ELi128ELi384ELi128ELb1ELb1ELb1ELb0ELb1ELb1EEEEEEEEEvNT_6ParamsE)
        /*059c*/ 	.word	0x000000b8


	//----- nvinfo : EIATTR_MIN_STACK_SIZE
	.align		4
.L_294:
        /*05a0*/ 	.byte	0x04, 0x12
        /*05a2*/ 	.short	(.L_296 - .L_295)
	.align		4
.L_295:
        /*05a4*/ 	.word	index@(_ZN7cutlass13device_kernelIN5flash11enable_sm90INS1_16FlashAttnFwdSm90INS1_25CollectiveMainloopFwdSm90ILi2EN4cute5tupleIJNS5_1CILi1EEES8_S8_EEENS6_IJNS7_ILi192EEENS7_ILi128EEENS7_ILi96EEEEEELi96ENS_12float_e4m3_tEfNS_4arch4Sm90ELb0ELb1ELb0ELb0ELb1ELb0ELb0ELb1ELb1ELb1ELb1ELb0EEENS1_21CollectiveEpilogueFwdINS6_IJSA_SC_SB_EEES9_NS_10bfloat16_tESG_Li384ELb0ELb1ELb1ELb1EEENS1_19SingleTileSchedulerILb0ELb1ELb1ELi192EEEEEEEEEvNT_6ParamsE)
        /*05a8*/ 	.word	0x00000008


	//----- nvinfo : EIATTR_MIN_STACK_SIZE
	.align		4
.L_296:
        /*05ac*/ 	.byte	0x04, 0x12
        /*05ae*/ 	.short	(.L_298 - .L_297)
	.align		4
.L_297:
        /*05b0*/ 	.word	index@(_ZN7cutlass13device_kernelIN5flash11enable_sm90INS1_16FlashAttnFwdSm90INS1_25CollectiveMainloopFwdSm90ILi2EN4cute5tupleIJNS5_1CILi1EEES8_S8_EEENS6_IJNS7_ILi192EEENS7_ILi128EEENS7_ILi96EEEEEELi96ENS_12float_e4m3_tEfNS_4arch4Sm90ELb0ELb1ELb0ELb1ELb1ELb0ELb0ELb1ELb1ELb1ELb1ELb0EEENS1_21CollectiveEpilogueFwdINS6_IJSA_SC_SB_EEES9_NS_10bfloat16_tESG_Li384ELb1ELb1ELb1ELb1EEENS1_36VarlenDynamicPersistentTileSchedulerILi192ELi128ELi384ELi128ELb1ELb1ELb1ELb1ELb0ELb1EEEEEEEEEvNT_6ParamsE)
        /*05b4*/ 	.word	0x00000028


	//----- nvinfo : EIATTR_MIN_STACK_SIZE
	.align		4
.L_298:
        /*05b8*/ 	.byte	0x04, 0x12
        /*05ba*/ 	.short	(.L_300 - .L_299)
	.align		4
.L_299:
        /*05bc*/ 	.word	index@(_ZN7cutlass13device_kernelIN5flash11enable_sm90INS1_16FlashAttnFwdSm90INS1_25CollectiveMainloopFwdSm90ILi2EN4cute5tupleIJNS5_1CILi1EEES8_S8_EEENS6_IJNS7_ILi192EEENS7_ILi128EEENS7_ILi96EEEEEELi96ENS_12float_e4m3_tEfNS_4arch4Sm90ELb0ELb1ELb0ELb1ELb1ELb1ELb0ELb1ELb1ELb1ELb1ELb0EEENS1_21CollectiveEpilogueFwdINS6_IJSA_SC_SB_EEES9_NS_10bfloat16_tESG_Li384ELb1ELb1ELb1ELb1EEENS1_36VarlenDynamicPersistentTileSchedulerILi192ELi128ELi384ELi128ELb1ELb1ELb1ELb1ELb0ELb1EEEEEEEEEvNT_6ParamsE)
        /*05c0*/ 	.word	0x00000090


	//----- nvinfo : EIATTR_MIN_STACK_SIZE
	.align		4
.L_300:
        /*05c4*/ 	.byte	0x04, 0x12
        /*05c6*/ 	.short	(.L_302 - .L_301)
	.align		4
.L_301:
        /*05c8*/ 	.word	index@(_ZN7cutlass13device_kernelIN5flash11enable_sm90INS1_16FlashAttnFwdSm90INS1_25CollectiveMainloopFwdSm90ILi2EN4cute5tupleIJNS5_1CILi1EEES8_S8_EEENS6_IJNS7_ILi192EEENS7_ILi128EEENS7_ILi96EEEEEELi96ENS_12float_e4m3_tEfNS_4arch4Sm90ELb1ELb0ELb0ELb0ELb1ELb0ELb0ELb1ELb1ELb1ELb1ELb0EEENS1_21CollectiveEpilogueFwdINS6_IJSA_SC_SB_EEES9_NS_10bfloat16_tESG_Li384ELb0ELb1ELb1ELb1EEENS1_19SingleTileSchedulerILb0ELb1ELb1ELi192EEEEEEEEEvNT_6ParamsE)
        /*05cc*/ 	.word	0x00000008


	//----- nvinfo : EIATTR_MIN_STACK_SIZE
	.align		4
.L_302:
        /*05d0*/ 	.byte	0x04, 0x12
        /*05d2*/ 	.short	(.L_304 - .L_303)
	.align		4
.L_303:
        /*05d4*/ 	.word	index@(_ZN7cutlass13device_kernelIN5flash11enable_sm90INS1_16FlashAttnFwdSm90INS1_25CollectiveMainloopFwdSm90ILi2EN4cute5tupleIJNS5_1CILi1EEES8_S8_EEENS6_IJNS7_ILi192EEENS7_ILi128EEENS7_ILi96EEEEEELi96ENS_12float_e4m3_tEfNS_4arch4Sm90ELb1ELb0ELb0ELb1ELb1ELb0ELb0ELb1ELb1ELb1ELb1ELb0EEENS1_21CollectiveEpilogueFwdINS6_IJSA_SC_SB_EEES9_NS_10bfloat16_tESG_Li384ELb1ELb1ELb1ELb1EEENS1_36VarlenDynamicPersistentTileSchedulerILi192ELi128ELi384ELi128ELb1ELb1ELb1ELb1ELb1ELb1EEEEEEEEEvNT_6ParamsE)
        /*05d8*/ 	.word	0x00000038


	//----- nvinfo : EIATTR_MIN_STACK_SIZE
	.align		4
.L_304:
        /*05dc*/ 	.byte	0x04, 0x12
        /*05de*/ 	.short	(.L_306 - .L_305)
	.align		4
.L_305:
        /*05e0*/ 	.word	index@(_ZN7cutlass13device_kernelIN5flash11enable_sm90INS1_16FlashAttnFwdSm90INS1_25CollectiveMainloopFwdSm90ILi2EN4cute5tupleIJNS5_1CILi1EEES8_S8_EEENS6_IJNS7_ILi192EEENS7_ILi128EEENS7_ILi96EEEEEELi96ENS_12float_e4m3_tEfNS_4arch4Sm90ELb1ELb0ELb0ELb1ELb1ELb1ELb0ELb1ELb1ELb1ELb1ELb0EEENS1_21CollectiveEpilogueFwdINS6_IJSA_SC_SB_EEES9_NS_10bfloat16_tESG_Li384ELb1ELb1ELb1ELb1EEENS1_36VarlenDynamicPersistentTileSchedulerILi192ELi128ELi384ELi128ELb1ELb1ELb1ELb1ELb1ELb1EEEEEEEEEvNT_6ParamsE)
        /*05e4*/ 	.word	0x000000c0


	//----- nvinfo : EIATTR_MIN_STACK_SIZE
	.align		4
.L_306:
        /*05e8*/ 	.byte	0x04, 0x12
        /*05ea*/ 	.short	(.L_308 - .L_307)
	.align		4
.L_307:
        /*05ec*/ 	.word	index@(_ZN7cutlass13device_kernelIN5flash11enable_sm90INS1_16FlashAttnFwdSm90INS1_25CollectiveMainloopFwdSm90ILi2EN4cute5tupleIJNS5_1CILi1EEES8_S8_EEENS6_IJNS7_ILi192EEENS7_ILi160EEENS7_ILi64EEEEEELi64ENS_12float_e4m3_tEfNS_4arch4Sm90ELb0ELb0ELb0ELb0ELb1ELb0ELb0ELb1ELb1ELb1ELb1ELb0EEENS1_21CollectiveEpilogueFwdINS6_IJSA_SC_SB_EEES9_NS_10bfloat16_tESG_Li384ELb0ELb1ELb1ELb1EEENS1_19SingleTileSchedulerILb0ELb1ELb1ELi192EEEEEEEEEvNT_6ParamsE)
        /*05f0*/ 	.word	0x00000020


	//----- nvinfo : EIATTR_MIN_STACK_SIZE
	.align		4
.L_308:
        /*05f4*/ 	.byte	0x04, 0x12
        /*05f6*/ 	.short	(.L_310 - .L_309)
	.align		4
.L_309:
        /*05f8*/ 	.word	index@(_ZN7cutlass13device_kernelIN5flash11enable_sm90INS1_16FlashAttnFwdSm90INS1_25CollectiveMainloopFwdSm90ILi2EN4cute5tupleIJNS5_1CILi1EEES8_S8_EEENS6_IJNS7_ILi192EEENS7_ILi160EEENS7_ILi64EEEEEELi64ENS_12float_e4m3_tEfNS_4arch4Sm90ELb0ELb0ELb0ELb1ELb1ELb0ELb0ELb1ELb1ELb1ELb1ELb0EEENS1_21CollectiveEpilogueFwdINS6_IJSA_SC_SB_EEES9_NS_10bfloat16_tESG_Li384ELb1ELb1ELb1ELb1EEENS1_36VarlenDynamicPersistentTileSchedulerILi192ELi160ELi384ELi128ELb1ELb1ELb1ELb0ELb1ELb1EEEEEEEEEvNT_6ParamsE)
        /*05fc*/ 	.word	0x00000040


	//----- nvinfo : EIATTR_MIN_STACK_SIZE
	.align		4
.L_310:
        /*0600*/ 	.byte	0x04, 0x12
        /*0602*/ 	.short	(.L_312 - .L_311)
	.align		4
.L_311:
        /*0604*/ 	.word	index@(_ZN7cutlass13device_kernelIN5flash11enable_sm90INS1_16FlashAttnFwdSm90INS1_25CollectiveMainloopFwdSm90ILi2EN4cute5tupleIJNS5_1CILi1EEES8_S8_EEENS6_IJNS7_ILi192EEENS7_ILi160EEENS7_ILi64EEEEEELi64ENS_12float_e4m3_tEfNS_4arch4Sm90ELb0ELb0ELb0ELb1ELb1ELb1ELb0ELb1ELb1ELb1ELb1ELb0EEENS1_21CollectiveEpilogueFwdINS6_IJSA_SC_SB_EEES9_NS_10bfloat16_tESG_Li384ELb1ELb1ELb1ELb1EEENS1_36VarlenDynamicPersistentTileSchedulerILi192ELi160ELi384ELi128ELb1ELb1ELb1ELb0ELb1ELb1EEEEEEEEEvNT_6ParamsE)
        /*0608*/ 	.word	0x000000a8


	//----- nvinfo : EIATTR_MIN_STACK_SIZE
	.align		4
.L_312:
        /*060c*/ 	.byte	0x04, 0x12
        /*060e*/ 	.short	(.L_314 - .L_313)
	.align		4
.L_313:
        /*0610*/ 	.word	index@(_ZN7cutlass13device_kernelIN5flash11enable_sm90INS1_16FlashAttnFwdSm90INS1_25CollectiveMainloopFwdSm90ILi2EN4cute5tupleIJNS5_1CILi1EEES8_S8_EEENS6_IJNS7_ILi192EEENS7_ILi160EEENS7_ILi64EEEEEELi64ENS_12float_e4m3_tEfNS_4arch4Sm90ELb0ELb1ELb0ELb0ELb1ELb0ELb0ELb1ELb1ELb1ELb1ELb0EEENS1_21CollectiveEpilogueFwdINS6_IJSA_SC_SB_EEES9_NS_10bfloat16_tESG_Li384ELb0ELb1ELb1ELb1EEENS1_19SingleTileSchedulerILb0ELb1ELb1ELi192EEEEEEEEEvNT_6ParamsE)
        /*0614*/ 	.word	0x00000028


	//----- nvinfo : EIATTR_MIN_STACK_SIZE
	.align		4
.L_314:
        /*0618*/ 	.byte	0x04, 0x12
        /*061a*/ 	.short	(.L_316 - .L_315)
	.align		4
.L_315:
        /*061c*/ 	.word	index@(_ZN7cutlass13device_kernelIN5flash11enable_sm90INS1_16FlashAttnFwdSm90INS1_25CollectiveMainloopFwdSm90ILi2EN4cute5tupleIJNS5_1CILi1EEES8_S8_EEENS6_IJNS7_ILi192EEENS7_ILi160EEENS7_ILi64EEEEEELi64ENS_12float_e4m3_tEfNS_4arch4Sm90ELb0ELb1ELb0ELb1ELb1ELb0ELb0ELb1ELb1ELb1ELb1ELb0EEENS1_21CollectiveEpilogueFwdINS6_IJSA_SC_SB_EEES9_NS_10bfloat16_tESG_Li384ELb1ELb1ELb1ELb1EEENS1_36VarlenDynamicPersistentTileSchedulerILi192ELi160ELi384ELi128ELb1ELb1ELb1ELb1ELb0ELb1EEEEEEEEEvNT_6ParamsE)
        /*0620*/ 	.word	0x00000038


	//----- nvinfo : EIATTR_MIN_STACK_SIZE
	.align		4
.L_316:
        /*0624*/ 	.byte	0x04, 0x12
        /*0626*/ 	.short	(.L_318 - .L_317)
	.align		4
.L_317:
        /*0628*/ 	.word	index@(_ZN7cutlass13device_kernelIN5flash11enable_sm90INS1_16FlashAttnFwdSm90INS1_25CollectiveMainloopFwdSm90ILi2EN4cute5tupleIJNS5_1CILi1EEES8_S8_EEENS6_IJNS7_ILi192EEENS7_ILi160EEENS7_ILi64EEEEEELi64ENS_12float_e4m3_tEfNS_4arch4Sm90ELb0ELb1ELb0ELb1ELb1ELb1ELb0ELb1ELb1ELb1ELb1ELb0EEENS1_21CollectiveEpilogueFwdINS6_IJSA_SC_SB_EEES9_NS_10bfloat16_tESG_Li384ELb1ELb1ELb1ELb1EEENS1_36VarlenDynamicPersistentTileSchedulerILi192ELi160ELi384ELi128ELb1ELb1ELb1ELb1ELb0ELb1EEEEEEEEEvNT_6ParamsE)
        /*062c*/ 	.word	0x00000070


	//----- nvinfo : EIATTR_MIN_STACK_SIZE
	.align		4
.L_318:
        /*0630*/ 	.byte	0x04, 0x12
        /*0632*/ 	.short	(.L_320 - .L_319)
	.align		4
.L_319:
        /*0634*/ 	.word	index@(_ZN7cutlass13device_kernelIN5flash11enable_sm90INS1_16FlashAttnFwdSm90INS1_25CollectiveMainloopFwdSm90ILi2EN4cute5tupleIJNS5_1CILi1EEES8_S8_EEENS6_IJNS7_ILi192EEENS7_ILi160EEENS7_ILi64EEEEEELi64ENS_12float_e4m3_tEfNS_4arch4Sm90ELb1ELb0ELb0ELb0ELb1ELb0ELb0ELb1ELb1ELb1ELb1ELb0EEENS1_21CollectiveEpilogueFwdINS6_IJSA_SC_SB_EEES9_NS_10bfloat16_tESG_Li384ELb0ELb1ELb1ELb1EEENS1_19SingleTileSchedulerILb0ELb1ELb1ELi192EEEEEEEEEvNT_6ParamsE)
        /*0638*/ 	.word	0x00000028


	//----- nvinfo : EIATTR_MIN_STACK_SIZE
	.align		4
.L_320:
        /*063c*/ 	.byte	0x04, 0x12
        /*063e*/ 	.short	(.L_322 - .L_321)
	.align		4
.L_321:
        /*0640*/ 	.word	index@(_ZN7cutlass13device_kernelIN5flash11enable_sm90INS1_16FlashAttnFwdSm90INS1_25CollectiveMainloopFwdSm90ILi2EN4cute5tupleIJNS5_1CILi1EEES8_S8_EEENS6_IJNS7_ILi192EEENS7_ILi160EEENS7_ILi64EEEEEELi64ENS_12float_e4m3_tEfNS_4arch4Sm90ELb1ELb0ELb0ELb1ELb1ELb0ELb0ELb1ELb1ELb1ELb1ELb0EEENS1_21CollectiveEpilogueFwdINS6_IJSA_SC_SB_EEES9_NS_10bfloat16_tESG_Li384ELb1ELb1ELb1ELb1EEENS1_36VarlenDynamicPersistentTileSchedulerILi192ELi160ELi384ELi128ELb1ELb1ELb1ELb1ELb1ELb1EEEEEEEEEvNT_6ParamsE)
        /*0644*/ 	.word	0x00000048


	//----- nvinfo : EIATTR_MIN_STACK_SIZE
	.align		4
.L_322:
        /*0648*/ 	.byte	0x04, 0x12
        /*064a*/ 	.short	(.L_324 - .L_323)
	.align		4
.L_323:
        /*064c*/ 	.word	index@(_ZN7cutlass13device_kernelIN5flash11enable_sm90INS1_16FlashAttnFwdSm90INS1_25CollectiveMainloopFwdSm90ILi2EN4cute5tupleIJNS5_1CILi1EEES8_S8_EEENS6_IJNS7_ILi192EEENS7_ILi160EEENS7_ILi64EEEEEELi64ENS_12float_e4m3_tEfNS_4arch4Sm90ELb1ELb0ELb0ELb1ELb1ELb1ELb0ELb1ELb1ELb1ELb1ELb0EEENS1_21CollectiveEpilogueFwdINS6_IJSA_SC_SB_EEES9_NS_10bfloat16_tESG_Li384ELb1ELb1ELb1ELb1EEENS1_36VarlenDynamicPersistentTileSchedulerILi192ELi160ELi384ELi128ELb1ELb1ELb1ELb1ELb1ELb1EEEEEEEEEvNT_6ParamsE)
        /*0650*/ 	.word	0x000000a8
.L_324:


//--------------------- .nv.compat                --------------------------
	.section	.nv.compat,"",@"SHT_CUDA_COMPAT_INFO"
	.align	4
        /*0000*/ 	.byte	0x02, 0x09, 0x01, 0x00, 0x02, 0x02, 0x04, 0x00, 0x02, 0x05, 0x05, 0x00, 0x03, 0x07, 0x01, 0x01
        /*0010*/ 	.byte	0x02, 0x03, 0x01, 0x00, 0x02, 0x06, 0x01, 0x00, 0x04, 0x0b, 0x08, 0x00, 0x00, 0x00, 0x00, 0x00
        /*0020*/ 	.byte	0x00, 0x00, 0x00, 0x00


//--------------------- .nv.info._ZN7cutlass13device_kernelIN5flash11enable_sm90INS1_16FlashAttnFwdSm90INS1_25CollectiveMainloopFwdSm90ILi2EN4cute5tupleIJNS5_1CILi1EEES8_S8_EEENS6_IJNS7_ILi128EEESA_NS7_ILi256EEEEEELi256ENS_12float_e4m3_tEfNS_4arch4Sm90ELb0ELb0ELb0ELb0ELb1ELb0ELb0ELb1ELb0ELb1ELb1ELb0EEENS1_21CollectiveEpilogueFwdINS6_IJSA_SB_SA_EEES9_NS_10bfloat16_tESF_Li256ELb0ELb1ELb1ELb1EEENS1_19SingleTileSchedulerILb0ELb1ELb1ELi128EEEEEEEEEvNT_6ParamsE --------------------------
	.section	.nv.info._ZN7cutlass13device_kernelIN5flash11enable_sm90INS1_16FlashAttnFwdSm90INS1_25CollectiveMainloopFwdSm90ILi2EN4cute5tupleIJNS5_1CILi1EEES8_S8_EEENS6_IJNS7_ILi128EEESA_NS7_ILi256EEEEEELi256ENS_12float_e4m3_tEfNS_4arch4Sm90ELb0ELb0ELb0ELb0ELb1ELb0ELb0ELb1ELb0ELb1ELb1ELb0EEENS1_21CollectiveEpilogueFwdINS6_IJSA_SB_SA_EEES9_NS_10bfloat16_tESF_Li256ELb0ELb1ELb1ELb1EEENS1_19SingleTileSchedulerILb0ELb1ELb1ELi128EEEEEEEEEvNT_6ParamsE,"",@"SHT_CUDA_INFO"
	.sectionflags	@""
	.align	4


	//----- nvinfo : EIATTR_CUDA_API_VERSION
	.align		4
        /*0000*/ 	.byte	0x04, 0x37
        /*0002*/ 	.short	(.L_326 - .L_325)
.L_325:
        /*0004*/ 	.word	0x00000082


	//----- nvinfo : EIATTR_KPARAM_INFO
	.align		4
.L_326:
        /*0008*/ 	.byte	0x04, 0x17
        /*000a*/ 	.short	(.L_328 - .L_327)
.L_327:
        /*000c*/ 	.word	0x00000000
        /*0010*/ 	.short	0x0000
        /*0012*/ 	.short	0x0070
        /*0014*/ 	.byte	0x00, 0xf0, 0x01, 0x28


	//----- nvinfo : EIATTR_SPARSE_MMA_MASK
	.align		4
.L_328:
        /*0018*/ 	.byte	0x03, 0x50
        /*001a*/ 	.short	0x0000


	//----- nvinfo : EIATTR_MAXREG_COUNT
	.align		4
        /*001c*/ 	.byte	0x03, 0x1b
        /*001e*/ 	.short	0x00a8


	//----- nvinfo : EIATTR_NUM_BARRIERS
	.align		4
        /*0020*/ 	.byte	0x02, 0x4c
        /*0022*/ 	.byte	0x10
	.zero		1


	//----- nvinfo : EIATTR_EXTERNS
	.align		4
        /*0024*/ 	.byte	0x04, 0x0f
        /*0026*/ 	.short	(.L_330 - .L_329)


	//   ....[0]....
	.align		4
.L_329:
        /*0028*/ 	.word	index@(__assertfail)


	//----- nvinfo : EIATTR_ANNOTATIONS
	.align		4
.L_330:
        /*002c*/ 	.byte	0x04, 0x55
        /*002e*/ 	.short	(.L_332 - .L_331)


	//   ....[0]....
.L_331:
        /*0030*/ 	.word	0x00000001
        /*0034*/ 	.byte	0x70, 0xb2, 0x00, 0x00, 0x01, 0x00, 0x00, 0x00, 0x70, 0xb3, 0x00, 0x00, 0x01, 0x00, 0x00, 0x00
        /*0044*/ 	.byte	0xc0, 0xb3, 0x00, 0x00, 0x01, 0x00, 0x00, 0x00, 0xf0, 0xce, 0x00, 0x00, 0x01, 0x00, 0x00, 0x00
        /*0054*/ 	.byte	0x00, 0xcf, 0x00, 0x00, 0x01, 0x00, 0x00, 0x00, 0xe0, 0xcf, 0x00, 0x00, 0x01, 0x00, 0x00, 0x00
        /*0064*/ 	.byte	0xf0, 0xcf, 0x00, 0x00, 0x01, 0x00, 0x00, 0x00, 0x00, 0xd0, 0x00, 0x00, 0x01, 0x00, 0x00, 0x00
        /*0074*/ 	.byte	0x00, 0xdf, 0x00, 0x00, 0x01, 0x00, 0x00, 0x00, 0x30, 0xe0, 0x00, 0x00, 0x01, 0x00, 0x00, 0x00
        /*0084*/ 	.byte	0x20, 0xe2, 0x00, 0x00, 0x01, 0x00, 0x00, 0x00, 0x10, 0xe4, 0x00, 0x00, 0x01, 0x00, 0x00, 0x00
        /*0094*/ 	.byte	0xb0, 0xe9, 0x00, 0x00, 0x01, 0x00, 0x00, 0x00, 0xc0, 0xe9, 0x00, 0x00


	//----- nvinfo : EIATTR_MERCURY_ISA_VERSION
	.align		4
.L_332:
        /*00a0*/ 	.byte	0x03, 0x5f
        /*00a2*/ 	.short	0x0101


	//----- nvinfo : EIATTR_INT_WARP_WIDE_INSTR_OFFSETS
	.align		4
        /*00a4*/ 	.byte	0x04, 0x31
        /*00a6*/ 	.short	(.L_334 - .L_333)


	//   ....[0]....
.L_333:
        /*00a8*/ 	.word	0x000000c0


	//   ....[1]....
        /*00ac*/ 	.word	0x000000d0


	//   ....[2]....
        /*00b0*/ 	.word	0x00000170


	//----- nvinfo : EIATTR_COOP_GROUP_MASK_REGIDS
	.align		4
.L_334:
        /*00b4*/ 	.byte	0x04, 0x29
        /*00b6*/ 	.short	(.L_336 - .L_335)


	//   ....[0]....
.L_335:
        /*00b8*/ 	.word	0xffffffff


	//   ....[1]....
        /*00bc*/ 	.word	0xffffffff


	//   ....[2]....
        /*00c0*/ 	.word	0xffffffff


	//   ....[3]....
        /*00c4*/ 	.word	0xffffffff


	//   ....[4]....
        /*00c8*/ 	.word	0xffffffff


	//   ....[5]....
        /*00cc*/ 	.word	0xffffffff


	//   ....[6]....
        /*00d0*/ 	.word	0xffffffff


	//   ....[7]....
        /*00d4*/ 	.word	0xffffffff


	//   ....[8]....
        /*00d8*/ 	.word	0xffffffff


	//   ....[9]....
        /*00dc*/ 	.word	0xffffffff


	//   ....[10]....
        /*00e0*/ 	.word	0xffffffff


	//   ....[11]....
        /*00e4*/ 	.word	0xffffffff


	//   ....[12]....
        /*00e8*/ 	.word	0xffffffff


	//   ....[13]....
        /*00ec*/ 	.word	0xffffffff


	//   ....[14]....
        /*00f0*/ 	.word	0xffffffff


	//   ....[15]....
        /*00f4*/ 	.word	0xffffffff


	//   ....[16]....
        /*00f8*/ 	.word	0xffffffff


	//   ....[17]....
        /*00fc*/ 	.word	0xffffffff


	//   ....[18]....
        /*0100*/ 	.word	0xffffffff


	//   ....[19]....
        /*0104*/ 	.word	0xffffffff


	//   ....[20]....
        /*0108*/ 	.word	0xffffffff


	//   ....[21]....
        /*010c*/ 	.word	0xffffffff


	//   ....[22]....
        /*0110*/ 	.word	0xffffffff


	//   ....[23]....
        /*0114*/ 	.word	0xffffffff


	//   ....[24]....
        /*0118*/ 	.word	0xffffffff


	//   ....[25]....
        /*011c*/ 	.word	0xffffffff


	//   ....[26]....
        /*0120*/ 	.word	0xffffffff


	//   ....[27]....
        /*0124*/ 	.word	0xffffffff


	//   ....[28]....
        /*0128*/ 	.word	0xffffffff


	//   ....[29]....
        /*012c*/ 	.word	0xffffffff


	//   ....[30]....
        /*0130*/ 	.word	0xffffffff


	//   ....[31]....
        /*0134*/ 	.word	0xffffffff


	//   ....[32]....
        /*0138*/ 	.word	0xffffffff


	//   ....[33]....
        /*013c*/ 	.word	0xffffffff


	//   ....[34]....
        /*0140*/ 	.word	0xffffffff


	//   ....[35]....
        /*0144*/ 	.word	0xffffffff


	//   ....[36]....
        /*0148*/ 	.word	0xffffffff


	//   ....[37]....
        /*014c*/ 	.word	0xffffffff


	//   ....[38]....
        /*0150*/ 	.word	0xffffffff


	//   ....[39]....
        /*0154*/ 	.word	0xffffffff


	//   ....[40]....
        /*0158*/ 	.word	0xffffffff


	//   ....[41]....
        /*015c*/ 	.word	0xffffffff


	//   ....[42]....
        /*0160*/ 	.word	0xffffffff


	//   ....[43]....
        /*0164*/ 	.word	0xffffffff


	//   ....[44]....
        /*0168*/ 	.word	0xffffffff


	//   ....[45]....
        /*016c*/ 	.word	0xffffffff


	//   ....[46]....
        /*0170*/ 	.word	0xffffffff


	//   ....[47]....
        /*0174*/ 	.word	0xffffffff


	//   ....[48]....
        /*0178*/ 	.word	0xffffffff


	//   ....[49]....
        /*017c*/ 	.word	0xffffffff


	//   ....[50]....
        /*0180*/ 	.word	0xffffffff


	//   ....[51]....
        /*0184*/ 	.word	0xffffffff


	//   ....[52]....
        /*0188*/ 	.word	0xffffffff


	//   ....[53]....
        /*018c*/ 	.word	0xffffffff


	//   ....[54]....
        /*0190*/ 	.word	0xffffffff


	//   ....[55]....
        /*0194*/ 	.word	0xffffffff


	//   ....[56]....
        /*0198*/ 	.word	0xffffffff


	//   ....[57]....
        /*019c*/ 	.word	0xffffffff


	//   ....[58]....
        /*01a0*/ 	.word	0xffffffff


	//   ....[59]....
        /*01a4*/ 	.word	0xffffffff


	//   ....[60]....
        /*01a8*/ 	.word	0xffffffff


	//   ....[61]....
        /*01ac*/ 	.word	0xffffffff


	//   ....[62]....
        /*01b0*/ 	.word	0xffffffff


	//   ....[63]....
        /*01b4*/ 	.word	0xffffffff


	//   ....[64]....
        /*01b8*/ 	.word	0xffffffff


	//   ....[65]....
        /*01bc*/ 	.word	0xffffffff


	//   ....[66]....
        /*01c0*/ 	.word	0xffffffff


	//   ....[67]....
        /*01c4*/ 	.word	0xffffffff


	//   ....[68]....
        /*01c8*/ 	.word	0xffffffff


	//   ....[69]....
        /*01cc*/ 	.word	0xffffffff


	//   ....[70]....
        /*01d0*/ 	.word	0xffffffff


	//   ....[71]....
        /*01d4*/ 	.word	0xffffffff


	//   ....[72]....
        /*01d8*/ 	.word	0xffffffff


	//   ....[73]....
        /*01dc*/ 	.word	0xffffffff


	//   ....[74]....
        /*01e0*/ 	.word	0xffffffff


	//   ....[75]....
        /*01e4*/ 	.word	0xffffffff


	//   ....[76]....
        /*01e8*/ 	.word	0xffffffff


	//   ....[77]....
        /*01ec*/ 	.word	0xffffffff


	//   ....[78]....
        /*01f0*/ 	.word	0xffffffff


	//   ....[79]....
        /*01f4*/ 	.word	0xffffffff


	//   ....[80]....
        /*01f8*/ 	.word	0xffffffff


	//   ....[81]....
        /*01fc*/ 	.word	0xffffffff


	//   ....[82]....
        /*0200*/ 	.word	0xffffffff


	//   ....[83]....
        /*0204*/ 	.word	0xffffffff


	//   ....[84]....
        /*0208*/ 	.word	0xffffffff


	//   ....[85]....
        /*020c*/ 	.word	0xffffffff


	//   ....[86]....
        /*0210*/ 	.word	0xffffffff


	//   ....[87]....
        /*0214*/ 	.word	0xffffffff


	//   ....[88]....
        /*0218*/ 	.word	0xffffffff


	//   ....[89]....
        /*021c*/ 	.word	0xffffffff


	//   ....[90]....
        /*0220*/ 	.word	0xffffffff


	//   ....[91]....
        /*0224*/ 	.word	0xffffffff


	//   ....[92]....
        /*0228*/ 	.word	0xffffffff


	//   ....[93]....
        /*022c*/ 	.word	0xffffffff


	//   ....[94]....
        /*0230*/ 	.word	0xffffffff


	//   ....[95]....
        /*0234*/ 	.word	0xffffffff


	//   ....[96]....
        /*0238*/ 	.word	0xffffffff


	//   ....[97]....
        /*023c*/ 	.word	0xffffffff


	//   ....[98]....
        /*0240*/ 	.word	0xffffffff


	//   ....[99]....
        /*0244*/ 	.word	0xffffffff


	//   ....[100]....
        /*0248*/ 	.word	0xffffffff


	//   ....[101]....
        /*024c*/ 	.word	0xffffffff


	//   ....[102]....
        /*0250*/ 	.word	0xffffffff


	//   ....[103]....
        /*0254*/ 	.word	0xffffffff


	//   ....[104]....
        /*0258*/ 	.word	0xffffffff


	//   ....[105]....
        /*025c*/ 	.word	0xffffffff


	//   ....[106]....
        /*0260*/ 	.word	0xffffffff


	//   ....[107]....
        /*0264*/ 	.word	0xffffffff


	//   ....[108]....
        /*0268*/ 	.word	0xffffffff


	//   ....[109]....
        /*026c*/ 	.word	0xffffffff


	//   ....[110]....
        /*0270*/ 	.word	0xffffffff


	//   ....[111]....
        /*0274*/ 	.word	0xffffffff


	//   ....[112]....
        /*0278*/ 	.word	0xffffffff


	//   ....[113]....
        /*027c*/ 	.word	0xffffffff


	//   ....[114]....
        /*0280*/ 	.word	0xffffffff


	//   ....[115]....
        /*0284*/ 	.word	0xffffffff


	//   ....[116]....
        /*0288*/ 	.word	0xffffffff


	//   ....[117]....
        /*028c*/ 	.word	0xffffffff


	//   ....[118]....
        /*0290*/ 	.word	0xffffffff


	//   ....[119]....
        /*0294*/ 	.word	0xffffffff


	//   ....[120]....
        /*0298*/ 	.word	0xffffffff


	//   ....[121]....
        /*029c*/ 	.word	0xffffffff


	//   ....[122]....
        /*02a0*/ 	.word	0xffffffff


	//   ....[123]....
        /*02a4*/ 	.word	0xffffffff


	//   ....[124]....
        /*02a8*/ 	.word	0xffffffff


	//   ....[125]....
        /*02ac*/ 	.word	0xffffffff


	//   ....[126]....
        /*02b0*/ 	.word	0xffffffff


	//   ....[127]....
        /*02b4*/ 	.word	0xffffffff


	//   ....[128]....
        /*02b8*/ 	.word	0xffffffff


	//   ....[129]....
        /*02bc*/ 	.word	0xffffffff


	//   ....[130]....
        /*02c0*/ 	.word	0xffffffff


	//   ....[131]....
        /*02c4*/ 	.word	0xffffffff


	//   ....[132]....
        /*02c8*/ 	.word	0xffffffff


	//   ....[133]....
        /*02cc*/ 	.word	0xffffffff


	//   ....[134]....
        /*02d0*/ 	.word	0xffffffff


	//   ....[135]....
        /*02d4*/ 	.word	0xffffffff


	//   ....[136]....
        /*02d8*/ 	.word	0xffffffff


	//   ....[137]....
        /*02dc*/ 	.word	0xffffffff


	//   ....[138]....
        /*02e0*/ 	.word	0xffffffff


	//   ....[139]....
        /*02e4*/ 	.word	0xffffffff


	//   ....[140]....
        /*02e8*/ 	.word	0xffffffff


	//   ....[141]....
        /*02ec*/ 	.word	0xffffffff


	//   ....[142]....
        /*02f0*/ 	.word	0xffffffff


	//   ....[143]....
        /*02f4*/ 	.word	0xffffffff


	//   ....[144]....
        /*02f8*/ 	.word	0xffffffff


	//   ....[145]....
        /*02fc*/ 	.word	0xffffffff


	//   ....[146]....
        /*0300*/ 	.word	0xffffffff


	//   ....[147]....
        /*0304*/ 	.word	0xffffffff


	//   ....[148]....
        /*0308*/ 	.word	0xffffffff


	//   ....[149]....
        /*030c*/ 	.word	0xffffffff


	//   ....[150]....
        /*0310*/ 	.word	0xffffffff


	//   ....[151]....
        /*0314*/ 	.word	0xffffffff


	//   ....[152]....
        /*0318*/ 	.word	0xffffffff


	//   ....[153]....
        /*031c*/ 	.word	0xffffffff


	//   ....[154]....
        /*0320*/ 	.word	0xffffffff


	//   ....[155]....
        /*0324*/ 	.word	0xffffffff


	//   ....[156]....
        /*0328*/ 	.word	0xffffffff


	//   ....[157]....
        /*032c*/ 	.word	0xffffffff


	//   ....[158]....
        /*0330*/ 	.word	0xffffffff


	//   ....[159]....
        /*0334*/ 	.word	0xffffffff


	//   ....[160]....
        /*0338*/ 	.word	0xffffffff


	//   ....[161]....
        /*033c*/ 	.word	0xffffffff


	//   ....[162]....
        /*0340*/ 	.word	0xffffffff


	//   ....[163]....
        /*0344*/ 	.word	0xffffffff


	//   ....[164]....
        /*0348*/ 	.word	0xffffffff


	//   ....[165]....
        /*034c*/ 	.word	0xffffffff


	//   ....[166]....
        /*0350*/ 	.word	0xffffffff


	//   ....[167]....
        /*0354*/ 	.word	0xffffffff


	//   ....[168]....
        /*0358*/ 	.word	0xffffffff


	//   ....[169]....
        /*035c*/ 	.word	0xffffffff


	//   ....[170]....
        /*0360*/ 	.word	0xffffffff


	//   ....[171]....
        /*0364*/ 	.word	0xffffffff


	//   ....[172]....
        /*0368*/ 	.word	0xffffffff


	//   ....[173]....
        /*036c*/ 	.word	0xffffffff


	//   ....[174]....
        /*0370*/ 	.word	0xffffffff


	//   ....[175]....
        /*0374*/ 	.word	0xffffffff


	//   ....[176]....
        /*0378*/ 	.word	0xffffffff


	//   ....[177]....
        /*037c*/ 	.word	0xffffffff


	//   ....[178]....
        /*0380*/ 	.word	0xffffffff


	//   ....[179]....
        /*0384*/ 	.word	0xffffffff


	//   ....[180]....
        /*0388*/ 	.word	0xffffffff


	//   ....[181]....
        /*038c*/ 	.word	0xffffffff


	//   ....[182]....
        /*0390*/ 	.word	0xffffffff


	//   ....[183]....
        /*0394*/ 	.word	0xffffffff


	//   ....[184]....
        /*0398*/ 	.word	0xffffffff


	//   ....[185]....
        /*039c*/ 	.word	0xffffffff


	//   ....[186]....
        /*03a0*/ 	.word	0xffffffff


	//   ....[187]....
        /*03a4*/ 	.word	0xffffffff


	//   ....[188]....
        /*03a8*/ 	.word	0xffffffff


	//   ....[189]....
        /*03ac*/ 	.word	0xffffffff


	//   ....[190]....
        /*03b0*/ 	.word	0xffffffff


	//   ....[191]....
        /*03b4*/ 	.word	0xffffffff


	//   ....[192]....
        /*03b8*/ 	.word	0xffffffff


	//   ....[193]....
        /*03bc*/ 	.word	0xffffffff


	//   ....[194]....
        /*03c0*/ 	.word	0xffffffff


	//   ....[195]....
        /*03c4*/ 	.word	0xffffffff


	//   ....[196]....
        /*03c8*/ 	.word	0xffffffff


	//   ....[197]....
        /*03cc*/ 	.word	0xffffffff


	//   ....[198]....
        /*03d0*/ 	.word	0xffffffff


	//   ....[199]....
        /*03d4*/ 	.word	0xffffffff


	//   ....[200]....
        /*03d8*/ 	.word	0xffffffff


	//   ....[201]....
        /*03dc*/ 	.word	0xffffffff


	//   ....[202]....
        /*03e0*/ 	.word	0xffffffff


	//   ....[203]....
        /*03e4*/ 	.word	0xffffffff


	//   ....[204]....
        /*03e8*/ 	.word	0xffffffff


	//   ....[205]....
        /*03ec*/ 	.word	0xffffffff


	//   ....[206]....
        /*03f0*/ 	.word	0xffffffff


	//   ....[207]....
        /*03f4*/ 	.word	0xffffffff


	//   ....[208]....
        /*03f8*/ 	.word	0xffffffff


	//   ....[209]....
        /*03fc*/ 	.word	0xffffffff


	//   ....[210]....
        /*0400*/ 	.word	0xffffffff


	//   ....[211]....
        /*0404*/ 	.word	0xffffffff


	//   ....[212]....
        /*0408*/ 	.word	0xffffffff


	//   ....[213]....
        /*040c*/ 	.word	0xffffffff


	//   ....[214]....
        /*0410*/ 	.word	0xffffffff


	//   ....[215]....
        /*0414*/ 	.word	0xffffffff


	//   ....[216]....
        /*0418*/ 	.word	0xffffffff


	//   ....[217]....
        /*041c*/ 	.word	0xffffffff


	//   ....[218]....
        /*0420*/ 	.word	0xffffffff


	//   ....[219]....
        /*0424*/ 	.word	0xffffffff


	//   ....[220]....
        /*0428*/ 	.word	0xffffffff


	//   ....[221]....
        /*042c*/ 	.word	0xffffffff


	//   ....[222]....
        /*0430*/ 	.word	0xffffffff


	//   ....[223]....
        /*0434*/ 	.word	0xffffffff


	//   ....[224]....
        /*0438*/ 	.word	0xffffffff


	//   ....[225]....
        /*043c*/ 	.word	0xffffffff


	//   ....[226]....
        /*0440*/ 	.word	0xffffffff


	//   ....[227]....
        /*0444*/ 	.word	0xffffffff


	//   ....[228]....
        /*0448*/ 	.word	0xffffffff


	//   ....[229]....
        /*044c*/ 	.word	0xffffffff


	//   ....[230]....
        /*0450*/ 	.word	0xffffffff


	//   ....[231]....
        /*0454*/ 	.word	0xffffffff


	//   ....[232]....
        /*0458*/ 	.word	0xffffffff


	//   ....[233]....
        /*045c*/ 	.word	0xffffffff


	//   ....[234]....
        /*0460*/ 	.word	0xffffffff


	//   ....[235]....
        /*0464*/ 	.word	0xffffffff


	//   ....[236]....
        /*0468*/ 	.word	0xffffffff


	//   ....[237]....
        /*046c*/ 	.word	0x0500000f


	//   ....[238]....
        /*0470*/ 	.word	0x0500000f


	//   ....[239]....
        /*0474*/ 	.word	0x0500000f


	//   ....[240]....
        /*0478*/ 	.word	0x0500000f


	//   ....[241]....
        /*047c*/ 	.word	0x0500000f


	//   ....[242]....
        /*0480*/ 	.word	0x0500000f


	//   ....[243]....
        /*0484*/ 	.word	0x0500000f


	//   ....[244]....
        /*0488*/ 	.word	0x0500000f


	//   ....[245]....
        /*048c*/ 	.word	0x0500000f


	//   ....[246]....
        /*0490*/ 	.word	0x0500000f


	//   ....[247]....
        /*0494*/ 	.word	0x0500000f


	//   ....[248]....
        /*0498*/ 	.word	0x0500000f


	//   ....[249]....
        /*049c*/ 	.word	0x0500000f


	//   ....[250]....
        /*04a0*/ 	.word	0x0500000f


	//   ....[251]....
        /*04a4*/ 	.word	0x0500000f


	//   ....[252]....
        /*04a8*/ 	.word	0x0500000f


	//   ....[253]....
        /*04ac*/ 	.word	0x0500000f


	//   ....[254]....
        /*04b0*/ 	.word	0x0500000f


	//   ....[255]....
        /*04b4*/ 	.word	0x0500000f


	//   ....[0]....
        /*04b8*/ 	.word	0x0500000f


	//   ....[1]....
        /*04bc*/ 	.word	0x0500000f


	//   ....[2]....
        /*04c0*/ 	.word	0x0500000f


	//   ....[3]....
        /*04c4*/ 	.word	0x0500000f


	//   ....[4]....
        /*04c8*/ 	.word	0x0500000f


	//   ....[5]....
        /*04cc*/ 	.word	0x0500000f


	//   ....[6]....
        /*04d0*/ 	.word	0x0500000f


	//   ....[7]....
        /*04d4*/ 	.word	0x0500000f


	//   ....[8]....
        /*04d8*/ 	.word	0x0500000f


	//   ....[9]....
        /*04dc*/ 	.word	0x0500000f


	//   ....[10]....
        /*04e0*/ 	.word	0x0500000f


	//   ....[11]....
        /*04e4*/ 	.word	0x0500000f


	//   ....[12]....
        /*04e8*/ 	.word	0x0500000f


	//   ....[13]....
        /*04ec*/ 	.word	0x0500000f


	//   ....[14]....
        /*04f0*/ 	.word	0x0500000f


	//   ....[15]....
        /*04f4*/ 	.word	0x0500000f


	//   ....[16]....
        /*04f8*/ 	.word	0x0500000f


	//   ....[17]....
        /*04fc*/ 	.word	0x0500000f


	//   ....[18]....
        /*0500*/ 	.word	0x0500000f


	//   ....[19]....
        /*0504*/ 	.word	0x0500000f


	//   ....[20]....
        /*0508*/ 	.word	0x0500000f


	//   ....[21]....
        /*050c*/ 	.word	0x0500000f


	//   ....[22]....
        /*0510*/ 	.word	0x0500000f


	//   ....[23]....
        /*0514*/ 	.word	0x0500000f


	//   ....[24]....
        /*0518*/ 	.word	0x0500000f


	//   ....[25]....
        /*051c*/ 	.word	0x0500000f


	//   ....[26]....
        /*0520*/ 	.word	0x0500000f


	//   ....[27]....
        /*0524*/ 	.word	0x0500000f


	//   ....[28]....
        /*0528*/ 	.word	0x0500000f


	//   ....[29]....
        /*052c*/ 	.word	0x0500000f


	//   ....[30]....
        /*0530*/ 	.word	0x0500000f


	//   ....[31]....
        /*0534*/ 	.word	0x0500000f


	//   ....[32]....
        /*0538*/ 	.word	0x0500000f


	//   ....[33]....
        /*053c*/ 	.word	0x0500000f


	//   ....[34]....
        /*0540*/ 	.word	0x0500000f


	//   ....[35]....
        /*0544*/ 	.word	0x0500000f


	//   ....[36]....
        /*0548*/ 	.word	0x0500000f


	//   ....[37]....
        /*054c*/ 	.word	0x0500000f


	//   ....[38]....
        /*0550*/ 	.word	0x0500000f


	//   ....[39]....
        /*0554*/ 	.word	0x0500000f


	//   ....[40]....
        /*0558*/ 	.word	0x0500000f


	//   ....[41]....
        /*055c*/ 	.word	0x0500000f


	//   ....[42]....
        /*0560*/ 	.word	0x0500000f


	//   ....[43]....
        /*0564*/ 	.word	0x0500000f


	//   ....[44]....
        /*0568*/ 	.word	0x0500000f


	//   ....[45]....
        /*056c*/ 	.word	0x0500000f


	//   ....[46]....
        /*0570*/ 	.word	0x0500000f


	//   ....[47]....
        /*0574*/ 	.word	0x0500000f


	//   ....[48]....
        /*0578*/ 	.word	0x0500000f


	//   ....[49]....
        /*057c*/ 	.word	0x0500000f


	//   ....[50]....
        /*0580*/ 	.word	0x0500000f


	//   ....[51]....
        /*0584*/ 	.word	0x0500000f


	//   ....[52]....
        /*0588*/ 	.word	0x0500000f


	//   ....[53]....
        /*058c*/ 	.word	0x0500000f


	//   ....[54]....
        /*0590*/ 	.word	0x0500000f


	//   ....[55]....
        /*0594*/ 	.word	0x0500000f


	//   ....[56]....
        /*0598*/ 	.word	0x0500000f


	//   ....[57]....
        /*059c*/ 	.word	0x0500000f


	//   ....[58]....
        /*05a0*/ 	.word	0x0500000f


	//   ....[59]....
        /*05a4*/ 	.word	0x0500000f


	//   ....[60]....
        /*05a8*/ 	.word	0x0500000f


	//   ....[61]....
        /*05ac*/ 	.word	0x0500000f


	//----- nvinfo : EIATTR_COOP_GROUP_INSTR_OFFSETS
	.align		4
.L_336:
        /*05b0*/ 	.byte	0x04, 0x28
        /*05b2*/ 	.short	(.L_338 - .L_337)


	//   ....[0]....
.L_337:
        /*05b4*/ 	.word	0x00000080


	//   ....[1]....
        /*05b8*/ 	.word	0x00000090


	//   ....[2]....
        /*05bc*/ 	.word	0x000002d0


	//   ....[3]....
        /*05c0*/ 	.word	0x00000430


	//   ....[4]....
        /*05c4*/ 	.word	0x00000550


	//   ....[5]....
        /*05c8*/ 	.word	0x000006b0


	//   ....[6]....
        /*05cc*/ 	.word	0x00001560


	//   ....[7]....
        /*05d0*/ 	.word	0x000024c0


	//   ....[8]....
        /*05d4*/ 	.word	0x000025c0


	//   ....[9]....
        /*05d8*/ 	.word	0x00002b30


	//   ....[10]....
        /*05dc*/ 	.word	0x00002bb0


	//   ....[11]....
        /*05e0*/ 	.word	0x00004030


	//   ....[12]....
        /*05e4*/ 	.word	0x00004050


	//   ....[13]....
        /*05e8*/ 	.word	0x000047f0


	//   ....[14]....
        /*05ec*/ 	.word	0x000049c0


	//   ....[15]....
        /*05f0*/ 	.word	0x00005d80


	//   ....[16]....
        /*05f4*/ 	.word	0x00005d90


	//   ....[17]....
        /*05f8*/ 	.word	0x00005df0


	//   ....[18]....
        /*05fc*/ 	.word	0x00005e00


	//   ....[19]....
        /*0600*/ 	.word	0x00007380


	//   ....[20]....
        /*0604*/ 	.word	0x000073b0


	//   ....[21]....
        /*0608*/ 	.word	0x000073d0


	//   ....[22]....
        /*060c*/ 	.word	0x000073e0


	//   ....[23]....
        /*0610*/ 	.word	0x000073f0


	//   ....[24]....
        /*0614*/ 	.word	0x00007400


	//   ....[25]....
        /*0618*/ 	.word	0x00007410


	//   ....[26]....
        /*061c*/ 	.word	0x00007420


	//   ....[27]....
        /*0620*/ 	.word	0x00007440


	//   ....[28]....
        /*0624*/ 	.word	0x00007450


	//   ....[29]....
        /*0628*/ 	.word	0x00007460


	//   ....[30]....
        /*062c*/ 	.word	0x00007470


	//   ....[31]....
        /*0630*/ 	.word	0x00007480


	//   ....[32]....
        /*0634*/ 	.word	0x00007490


	//   ....[33]....
        /*0638*/ 	.word	0x000074a0


	//   ....[34]....
        /*063c*/ 	.word	0x000074b0


	//   ....[35]....
        /*0640*/ 	.word	0x000074c0


	//   ....[36]....
        /*0644*/ 	.word	0x000074d0


	//   ....[37]....
        /*0648*/ 	.word	0x000074e0


	//   ....[38]....
        /*064c*/ 	.word	0x000074f0


	//   ....[39]....
        /*0650*/ 	.word	0x00007500


	//   ....[40]....
        /*0654*/ 	.word	0x00007510


	//   ....[41]....
        /*0658*/ 	.word	0x00007520


	//   ....[42]....
        /*065c*/ 	.word	0x00007530


	//   ....[43]....
        /*0660*/ 	.word	0x00007540


	//   ....[44]....
        /*0664*/ 	.word	0x00007550


	//   ....[45]....
        /*0668*/ 	.word	0x00007560


	//   ....[46]....
        /*066c*/ 	.word	0x00007570


	//   ....[47]....
        /*0670*/ 	.word	0x00007580


	//   ....[48]....
        /*0674*/ 	.word	0x00007590


	//   ....[49]....
        /*0678*/ 	.word	0x000075a0


	//   ....[50]....
        /*067c*/ 	.word	0x000075b0


	//   ....[51]....
        /*0680*/ 	.word	0x000075c0


	//   ....[52]....
        /*0684*/ 	.word	0x000075d0


	//   ....[53]....
        /*0688*/ 	.word	0x000075e0


	//   ....[54]....
        /*068c*/ 	.word	0x000075f0


	//   ....[55]....
        /*0690*/ 	.word	0x00007600


	//   ....[56]....
        /*0694*/ 	.word	0x00007610


	//   ....[57]....
        /*0698*/ 	.word	0x00007620


	//   ....[58]....
        /*069c*/ 	.word	0x00007630


	//   ....[59]....
        /*06a0*/ 	.word	0x00007640


	//   ....[60]....
        /*06a4*/ 	.word	0x00007650


	//   ....[61]....
        /*06a8*/ 	.word	0x00007660


	//   ....[62]....
        /*06ac*/ 	.word	0x00007670


	//   ....[63]....
        /*06b0*/ 	.word	0x00007680


	//   ....[64]....
        /*06b4*/ 	.word	0x00007690


	//   ....[65]....
        /*06b8*/ 	.word	0x000076a0


	//   ....[66]....
        /*06bc*/ 	.word	0x000076b0


	//   ....[67]....
        /*06c0*/ 	.word	0x000076c0


	//   ....[68]....
        /*06c4*/ 	.word	0x000076d0


	//   ....[69]....
        /*06c8*/ 	.word	0x000076e0


	//   ....[70]....
        /*06cc*/ 	.word	0x000076f0


	//   ....[71]....
        /*06d0*/ 	.word	0x00007700


	//   ....[72]....
        /*06d4*/ 	.word	0x00007710


	//   ....[73]....
        /*06d8*/ 	.word	0x00007720


	//   ....[74]....
        /*06dc*/ 	.word	0x00007730


	//   ....[75]....
        /*06e0*/ 	.word	0x00007740


	//   ....[76]....
        /*06e4*/ 	.word	0x00007750


	//   ....[77]....
        /*06e8*/ 	.word	0x00007760


	//   ....[78]....
        /*06ec*/ 	.word	0x00007770


	//   ....[79]....
        /*06f0*/ 	.word	0x00007780


	//   ....[80]....
        /*06f4*/ 	.word	0x00007790


	//   ....[81]....
        /*06f8*/ 	.word	0x000077a0


	//   ....[82]....
        /*06fc*/ 	.word	0x000077b0


	//   ....[83]....
        /*0700*/ 	.word	0x000077c0


	//   ....[84]....
        /*0704*/ 	.word	0x000077d0


	//   ....[85]....
        /*0708*/ 	.word	0x000077e0


	//   ....[86]....
        /*070c*/ 	.word	0x000077f0


	//   ....[87]....
        /*0710*/ 	.word	0x00007800


	//   ....[88]....
        /*0714*/ 	.word	0x00007810


	//   ....[89]....
        /*0718*/ 	.word	0x00007820


	//   ....[90]....
        /*071c*/ 	.word	0x00007830


	//   ....[91]....
        /*0720*/ 	.word	0x00007840


	//   ....[92]....
        /*0724*/ 	.word	0x00007850


	//   ....[93]....
        /*0728*/ 	.word	0x00007860


	//   ....[94]....
        /*072c*/ 	.word	0x00007870


	//   ....[95]....
        /*0730*/ 	.word	0x00007880


	//   ....[96]....
        /*0734*/ 	.word	0x000078a0


	//   ....[97]....
        /*0738*/ 	.word	0x000078b0


	//   ....[98]....
        /*073c*/ 	.word	0x000078c0


	//   ....[99]....
        /*0740*/ 	.word	0x000078d0


	//   ....[100]....
        /*0744*/ 	.word	0x000078e0


	//   ....[101]....
        /*0748*/ 	.word	0x000078f0


	//   ....[102]....
        /*074c*/ 	.word	0x00007910


	//   ....[103]....
        /*0750*/ 	.word	0x00007920


	//   ....[104]....
        /*0754*/ 	.word	0x00007930


	//   ....[105]....
        /*0758*/ 	.word	0x00007940


	//   ....[106]....
        /*075c*/ 	.word	0x00007970


	//   ....[107]....
        /*0760*/ 	.word	0x00007990


	//   ....[108]....
        /*0764*/ 	.word	0x000079a0


	//   ....[109]....
        /*0768*/ 	.word	0x000079b0


	//   ....[110]....
        /*076c*/ 	.word	0x000079d0


	//   ....[111]....
        /*0770*/ 	.word	0x000079e0


	//   ....[112]....
        /*0774*/ 	.word	0x00007a00


	//   ....[113]....
        /*0778*/ 	.word	0x00007a20


	//   ....[114]....
        /*077c*/ 	.word	0x00007a40


	//   ....[115]....
        /*0780*/ 	.word	0x00007a70


	//   ....[116]....
        /*0784*/ 	.word	0x00007aa0


	//   ....[117]....
        /*0788*/ 	.word	0x00007ad0


	//   ....[118]....
        /*078c*/ 	.word	0x00007b00


	//   ....[119]....
        /*0790*/ 	.word	0x00007b30


	//   ....[120]....
        /*0794*/ 	.word	0x00007b60


	//   ....[121]....
        /*0798*/ 	.word	0x00007b90


	//   ....[122]....
        /*079c*/ 	.word	0x00007bc0


	//   ....[123]....
        /*07a0*/ 	.word	0x00007c00


	//   ....[124]....
        /*07a4*/ 	.word	0x00007c30


	//   ....[125]....
        /*07a8*/ 	.word	0x00007c60


	//   ....[126]....
        /*07ac*/ 	.word	0x00007c90


	//   ....[127]....
        /*07b0*/ 	.word	0x00007cc0


	//   ....[128]....
        /*07b4*/ 	.word	0x00007d00


	//   ....[129]....
        /*07b8*/ 	.word	0x00007d30


	//   ....[130]....
        /*07bc*/ 	.word	0x00007d70


	//   ....[131]....
        /*07c0*/ 	.word	0x00007da0


	//   ....[132]....
        /*07c4*/ 	.word	0x00007dd0


	//   ....[133]....
        /*07c8*/ 	.word	0x00007e10


	//   ....[134]....
        /*07cc*/ 	.word	0x00007e50


	//   ....[135]....
        /*07d0*/ 	.word	0x00007ed0


	//   ....[136]....
        /*07d4*/ 	.word	0x00007f30


	//   ....[137]....
        /*07d8*/ 	.word	0x00007f80


	//   ....[138]....
        /*07dc*/ 	.word	0x00007fc0


	//   ....[139]....
        /*07e0*/ 	.word	0x00008000


	//   ....[140]....
        /*07e4*/ 	.word	0x00008040


	//   ....[141]....
        /*07e8*/ 	.word	0x000080e0


	//   ....[142]....
        /*07ec*/ 	.word	0x00008110


	//   ....[143]....
        /*07f0*/ 	.word	0x00008150


	//   ....[144]....
        /*07f4*/ 	.word	0x00008180


	//   ....[145]....
        /*07f8*/ 	.word	0x000081d0


	//   ....[146]....
        /*07fc*/ 	.word	0x00008250


	//   ....[147]....
        /*0800*/ 	.word	0x00008500


	//   ....[148]....
        /*0804*/ 	.word	0x00008550


	//   ....[149]....
        /*0808*/ 	.word	0x00008590


	//   ....[150]....
        /*080c*/ 	.word	0x000085d0


	//   ....[151]....
        /*0810*/ 	.word	0x00008600


	//   ....[152]....
        /*0814*/ 	.word	0x00008630


	//   ....[153]....
        /*0818*/ 	.word	0x000093b0


	//   ....[154]....
        /*081c*/ 	.word	0x000093e0


	//   ....[155]....
        /*0820*/ 	.word	0x0000a530


	//   ....[156]....
        /*0824*/ 	.word	0x0000b780


	//   ....[157]....
        /*0828*/ 	.word	0x0000b7c0


	//   ....[158]....
        /*082c*/ 	.word	0x0000b860


	//   ....[159]....
        /*0830*/ 	.word	0x0000b8d0


	//   ....[160]....
        /*0834*/ 	.word	0x0000b8f0


	//   ....[161]....
        /*0838*/ 	.word	0x0000b950


	//   ....[162]....
        /*083c*/ 	.word	0x0000b970


	//   ....[163]....
        /*0840*/ 	.word	0x0000b9d0


	//   ....[164]....
        /*0844*/ 	.word	0x0000b9f0


	//   ....[165]....
        /*0848*/ 	.word	0x0000ba50


	//   ....[166]....
        /*084c*/ 	.word	0x0000ba70


	//   ....[167]....
        /*0850*/ 	.word	0x0000bad0


	//   ....[168]....
        /*0854*/ 	.word	0x0000baf0


	//   ....[169]....
        /*0858*/ 	.word	0x0000bb50


	//   ....[170]....
        /*085c*/ 	.word	0x0000bb70


	//   ....[171]....
        /*0860*/ 	.word	0x0000bb80


	//   ....[172]....
        /*0864*/ 	.word	0x0000bf20


	//   ....[173]....
        /*0868*/ 	.word	0x0000bf50


	//   ....[174]....
        /*086c*/ 	.word	0x0000bfe0


	//   ....[175]....
        /*0870*/ 	.word	0x0000c020


	//   ....[176]....
        /*0874*/ 	.word	0x0000c050


	//   ....[177]....
        /*0878*/ 	.word	0x0000c080


	//   ....[178]....
        /*087c*/ 	.word	0x0000c0e0


	//   ....[179]....
        /*0880*/ 	.word	0x0000c110


	//   ....[180]....
        /*0884*/ 	.word	0x0000c170


	//   ....[181]....
        /*0888*/ 	.word	0x0000c1a0


	//   ....[182]....
        /*088c*/ 	.word	0x0000c200


	//   ....[183]....
        /*0890*/ 	.word	0x0000c220


	//   ....[184]....
        /*0894*/ 	.word	0x0000c260


	//   ....[185]....
        /*0898*/ 	.word	0x0000c280


	//   ....[186]....
        /*089c*/ 	.word	0x0000c310


	//   ....[187]....
        /*08a0*/ 	.word	0x0000c340


	//   ....[188]....
        /*08a4*/ 	.word	0x0000c8c0


	//   ....[189]....
        /*08a8*/ 	.word	0x0000c8f0


	//   ....[190]....
        /*08ac*/ 	.word	0x0000c910


	//   ....[191]....
        /*08b0*/ 	.word	0x0000c970


	//   ....[192]....
        /*08b4*/ 	.word	0x0000c9f0


	//   ....[193]....
        /*08b8*/ 	.word	0x0000ca10


	//   ....[194]....
        /*08bc*/ 	.word	0x0000ca90


	//   ....[195]....
        /*08c0*/ 	.word	0x0000cab0


	//   ....[196]....
        /*08c4*/ 	.word	0x0000cb30


	//   ....[197]....
        /*08c8*/ 	.word	0x0000cb50


	//   ....[198]....
        /*08cc*/ 	.word	0x0000cbd0


	//   ....[199]....
        /*08d0*/ 	.word	0x0000cbf0


	//   ....[200]....
        /*08d4*/ 	.word	0x0000cc70


	//   ....[201]....
        /*08d8*/ 	.word	0x0000cc90


	//   ....[202]....
        /*08dc*/ 	.word	0x0000cd10


	//   ....[203]....
        /*08e0*/ 	.word	0x0000cd40


	//   ....[204]....
        /*08e4*/ 	.word	0x0000d410


	//   ....[205]....
        /*08e8*/ 	.word	0x0000d430


	//   ....[206]....
        /*08ec*/ 	.word	0x0000d450


	//   ....[207]....
        /*08f0*/ 	.word	0x0000d490


	//   ....[208]....
        /*08f4*/ 	.word	0x0000d4b0


	//   ....[209]....
        /*08f8*/ 	.word	0x0000d4f0


	//   ....[210]....
        /*08fc*/ 	.word	0x0000d510


	//   ....[211]....
        /*0900*/ 	.word	0x0000d550


	//   ....[212]....
        /*0904*/ 	.word	0x0000d570


	//   ....[213]....
        /*0908*/ 	.word	0x0000d5b0


	//   ....[214]....
        /*090c*/ 	.word	0x0000d5d0


	//   ....[215]....
        /*0910*/ 	.word	0x0000d610


	//   ....[216]....
        /*0914*/ 	.word	0x0000d630


	//   ....[217]....
        /*0918*/ 	.word	0x0000d670


	//   ....[218]....
        /*091c*/ 	.word	0x0000d690


	//   ....[219]....
        /*0920*/ 	.word	0x0000d6a0


	//   ....[220]....
        /*0924*/ 	.word	0x0000d9d0


	//   ....[221]....
        /*0928*/ 	.word	0x0000d9f0


	//   ....[222]....
        /*092c*/ 	.word	0x0000da10


	//   ....[223]....
        /*0930*/ 	.word	0x0000da20


	//   ....[224]....
        /*0934*/ 	.word	0x0000da30


	//   ....[225]....
        /*0938*/ 	.word	0x0000da40


	//   ....[226]....
        /*093c*/ 	.word	0x0000da60


	//   ....[227]....
        /*0940*/ 	.word	0x0000dab0


	//   ....[228]....
        /*0944*/ 	.word	0x0000dad0


	//   ....[229]....
        /*0948*/ 	.word	0x0000db10


	//   ....[230]....
        /*094c*/ 	.word	0x0000db30


	//   ....[231]....
        /*0950*/ 	.word	0x0000db70


	//   ....[232]....
        /*0954*/ 	.word	0x0000db90


	//   ....[233]....
        /*0958*/ 	.word	0x0000dbe0


	//   ....[234]....
        /*095c*/ 	.word	0x0000dc10


	//   ....[235]....
        /*0960*/ 	.word	0x0000dc30


	//   ....[236]....
        /*0964*/ 	.word	0x0000f360


	//   ....[237]....
        /*0968*/ 	.word	0x0000f880


	//   ....[238]....
        /*096c*/ 	.word	0x0000f960


	//   ....[239]....
        /*0970*/ 	.word	0x0000fa50


	//   ....[240]....
        /*0974*/ 	.word	0x0000fb00


	//   ....[241]....
        /*0978*/ 	.word	0x0000fbd0


	//   ....[242]....
        /*097c*/ 	.word	0x0000fc30


	//   ....[243]....
        /*0980*/ 	.word	0x0000fd00


	//   ....[244]....
        /*0984*/ 	.word	0x0000fd60


	//   ....[245]....
        /*0988*/ 	.word	0x0000fe30


	//   ....[246]....
        /*098c*/ 	.word	0x0000fe90


	//   ....[247]....
        /*0990*/ 	.word	0x0000ff60


	//   ....[248]....
        /*0994*/ 	.word	0x0000ffc0


	//   ....[249]....
        /*0998*/ 	.word	0x00010090


	//   ....[250]....
        /*099c*/ 	.word	0x000100f0


	//   ....[251]....
        /*09a0*/ 	.word	0x000101c0


	//   ....[252]....
        /*09a4*/ 	.word	0x00010220


	//   ....[253]....
        /*09a8*/ 	.word	0x000102e0


	//   ....[254]....
        /*09ac*/ 	.word	0x00010460


	//   ....[255]....
        /*09b0*/ 	.word	0x000104f0


	//   ....[0]....
        /*09b4*/ 	.word	0x000105e0


	//   ....[1]....
        /*09b8*/ 	.word	0x00010630


	//   ....[2]....
        /*09bc*/ 	.word	0x00010730


	//   ....[3]....
        /*09c0*/ 	.word	0x00010780


	//   ....[4]....
        /*09c4*/ 	.word	0x00010880


	//   ....[5]....
        /*09c8*/ 	.word	0x000108d0


	//   ....[6]....
        /*09cc*/ 	.word	0x000109b0


	//   ....[7]....
        /*09d0*/ 	.word	0x00010a50


	//   ....[8]....
        /*09d4*/ 	.word	0x00010ac0


	//   ....[9]....
        /*09d8*/ 	.word	0x00010b80


	//   ....[10]....
        /*09dc*/ 	.word	0x00010be0


	//   ....[11]....
        /*09e0*/ 	.word	0x00010cb0


	//   ....[12]....
        /*09e4*/ 	.word	0x00010d20


	//   ....[13]....
        /*09e8*/ 	.word	0x00010de0


	//   ....[14]....
        /*09ec*/ 	.word	0x00010e60


	//   ....[15]....
        /*09f0*/ 	.word	0x00010eb0


	//   ....[16]....
        /*09f4*/ 	.word	0x00010f80


	//   ....[17]....
        /*09f8*/ 	.word	0x00011040


	//   ....[18]....
        /*09fc*/ 	.word	0x000110b0


	//   ....[19]....
        /*0a00*/ 	.word	0x00011190


	//   ....[20]....
        /*0a04*/ 	.word	0x00011200


	//   ....[21]....
        /*0a08*/ 	.word	0x000112e0


	//   ....[22]....
        /*0a0c*/ 	.word	0x00011350


	//   ....[23]....
        /*0a10*/ 	.word	0x00011430


	//   ....[24]....
        /*0a14*/ 	.word	0x000114a0


	//   ....[25]....
        /*0a18*/ 	.word	0x00011580


	//   ....[26]....
        /*0a1c*/ 	.word	0x000115f0


	//   ....[27]....
        /*0a20*/ 	.word	0x000116c0


	//   ....[28]....
        /*0a24*/ 	.word	0x00011730


	//   ....[29]....
        /*0a28*/ 	.word	0x000117f0


	//   ....[30]....
        /*0a2c*/ 	.word	0x00011920


	//   ....[31]....
        /*0a30*/ 	.word	0x000119c0


	//   ....[32]....
        /*0a34*/ 	.word	0x00011a20


	//   ....[33]....
        /*0a38*/ 	.word	0x00011ad0


	//   ....[34]....
        /*0a3c*/ 	.word	0x00011b30


	//   ....[35]....
        /*0a40*/ 	.word	0x00011be0


	//   ....[36]....
        /*0a44*/ 	.word	0x00011c40


	//   ....[37]....
        /*0a48*/ 	.word	0x00011cf0


	//   ....[38]....
        /*0a4c*/ 	.word	0x00011d50


	//   ....[39]....
        /*0a50*/ 	.word	0x00011e00


	//   ....[40]....
        /*0a54*/ 	.word	0x00011e60


	//   ....[41]....
        /*0a58*/ 	.word	0x00011f10


	//   ....[42]....
        /*0a5c*/ 	.word	0x00011f70


	//   ....[43]....
        /*0a60*/ 	.word	0x00012020


	//   ....[44]....
        /*0a64*/ 	.word	0x00012080


	//   ....[45]....
        /*0a68*/ 	.word	0x00012130


	//   ....[46]....
        /*0a6c*/ 	.word	0x00012210


	//   ....[47]....
        /*0a70*/ 	.word	0x000122b0


	//   ....[48]....
        /*0a74*/ 	.word	0x00012320


	//   ....[49]....
        /*0a78*/ 	.word	0x000123d0


	//   ....[50]....
        /*0a7c*/ 	.word	0x00012430


	//   ....[51]....
        /*0a80*/ 	.word	0x000124f0


	//   ....[52]....
        /*0a84*/ 	.word	0x00012550


	//   ....[53]....
        /*0a88*/ 	.word	0x00012600


	//   ....[54]....
        /*0a8c*/ 	.word	0x00012690


	//   ....[55]....
        /*0a90*/ 	.word	0x00012730


	//   ....[56]....
        /*0a94*/ 	.word	0x00012790


	//   ....[57]....
        /*0a98*/ 	.word	0x00012850


	//   ....[58]....
        /*0a9c*/ 	.word	0x000128b0


	//   ....[59]....
        /*0aa0*/ 	.word	0x00012960


	//   ....[60]....
        /*0aa4*/ 	.word	0x000129f0


	//   ....[61]....
        /*0aa8*/ 	.word	0x00012a90


	//----- nvinfo : EIATTR_REG_RECONFIG
	.align		4
.L_338:
        /*0aac*/ 	.byte	0x01, 0x54
	.zero		2


	//----- nvinfo : EIATTR_SYSCALL_OFFSETS
	.align		4
        /*0ab0*/ 	.byte	0x04, 0x46
        /*0ab2*/ 	.short	(.L_340 - .L_339)


	//   ....[0]....
.L_339:
        /*0ab4*/ 	.word	0x00001720


	//   ....[1]....
        /*0ab8*/ 	.word	0x0000ac80


	//   ....[2]....
        /*0abc*/ 	.word	0x0000adc0


	//   ....[3]....
        /*0ac0*/ 	.word	0x0000af00


	//   ....[4]....
        /*0ac4*/ 	.word	0x0000b020


	//   ....[5]....
        /*0ac8*/ 	.word	0x0000c640


	//----- nvinfo : EIATTR_MBARRIER_INSTR_OFFSETS
	.align		4
.L_340:
        /*0acc*/ 	.byte	0x04, 0x39
        /*0ace*/ 	.short	(.L_342 - .L_341)


	//   ....[0]....
.L_341:
        /*0ad0*/ 	.word	0x00000180
        /*0ad4*/ 	.word	0x000000ff
        /*0ad8*/ 	.word	0x00038800
        /*0adc*/ 	.short	0x0100
        /*0ade*/ 	.byte	0x08
	.zero		1


	//   ....[1]....
        /*0ae0*/ 	.word	0x00000190
        /*0ae4*/ 	.word	0x000000ff
        /*0ae8*/ 	.word	0x00038820
        /*0aec*/ 	.short	0x0100
        /*0aee*/ 	.byte	0x08
	.zero		1


	//   ....[2]....
        /*0af0*/ 	.word	0x00000280
        /*0af4*/ 	.word	0x000000ff
        /*0af8*/ 	.word	0x00038830
        /*0afc*/ 	.short	0x0100
        /*0afe*/ 	.byte	0x08
	.zero		1


	//   ....[3]....
        /*0b00*/ 	.word	0x00000290
        /*0b04*/ 	.word	0x000000ff
        /*0b08*/ 	.word	0x00038840
        /*0b0c*/ 	.short	0x0100
        /*0b0e*/ 	.byte	0x08
	.zero		1


	//   ....[4]....
        /*0b10*/ 	.word	0x000002a0
        /*0b14*/ 	.word	0x000000ff
        /*0b18*/ 	.word	0x00038838
        /*0b1c*/ 	.short	0x0100
        /*0b1e*/ 	.byte	0x08
	.zero		1


	//   ....[5]....
        /*0b20*/ 	.word	0x000002b0
        /*0b24*/ 	.word	0x000000ff
        /*0b28*/ 	.word	0x00038848
        /*0b2c*/ 	.short	0x0100
        /*0b2e*/ 	.byte	0x08
	.zero		1


	//   ....[6]....
        /*0b30*/ 	.word	0x000003e0
        /*0b34*/ 	.word	0x000000ff
        /*0b38*/ 	.word	0x00038850
        /*0b3c*/ 	.short	0x0100
        /*0b3e*/ 	.byte	0x08
	.zero		1


	//   ....[7]....
        /*0b40*/ 	.word	0x000003f0
        /*0b44*/ 	.word	0x000000ff
        /*0b48*/ 	.word	0x00038860
        /*0b4c*/ 	.short	0x0100
        /*0b4e*/ 	.byte	0x08
	.zero		1


	//   ....[8]....
        /*0b50*/ 	.word	0x00000400
        /*0b54*/ 	.word	0x000000ff
        /*0b58*/ 	.word	0x00038858
        /*0b5c*/ 	.short	0x0100
        /*0b5e*/ 	.byte	0x08
	.zero		1


	//   ....[9]....
        /*0b60*/ 	.word	0x00000410
        /*0b64*/ 	.word	0x000000ff
        /*0b68*/ 	.word	0x00038868
        /*0b6c*/ 	.short	0x0100
        /*0b6e*/ 	.byte	0x08
	.zero		1


	//   ....[10]....
        /*0b70*/ 	.word	0x00000500
        /*0b74*/ 	.word	0x000000ff
        /*0b78*/ 	.word	0x00038870
        /*0b7c*/ 	.short	0x0100
        /*0b7e*/ 	.byte	0x06
	.zero		1


	//   ....[11]....
        /*0b80*/ 	.word	0x00000510
        /*0b84*/ 	.word	0x000000ff
        /*0b88*/ 	.word	0x00038880
        /*0b8c*/ 	.short	0x0100
        /*0b8e*/ 	.byte	0x06
	.zero		1


	//   ....[12]....
        /*0b90*/ 	.word	0x00000520
        /*0b94*/ 	.word	0x000000ff
        /*0b98*/ 	.word	0x00038878
        /*0b9c*/ 	.short	0x0100
        /*0b9e*/ 	.byte	0x06
	.zero		1


	//   ....[13]....
        /*0ba0*/ 	.word	0x00000530
        /*0ba4*/ 	.word	0x000000ff
        /*0ba8*/ 	.word	0x00038888
        /*0bac*/ 	.short	0x0100
        /*0bae*/ 	.byte	0x06
	.zero		1


	//   ....[14]....
        /*0bb0*/ 	.word	0x00000660
        /*0bb4*/ 	.word	0x000000ff
        /*0bb8*/ 	.word	0x00038890
        /*0bbc*/ 	.short	0x0100
        /*0bbe*/ 	.byte	0x08
	.zero		1


	//   ....[15]....
        /*0bc0*/ 	.word	0x00000670
        /*0bc4*/ 	.word	0x000000ff
        /*0bc8*/ 	.word	0x000388a0
        /*0bcc*/ 	.short	0x0100
        /*0bce*/ 	.byte	0x08
	.zero		1


	//   ....[16]....
        /*0bd0*/ 	.word	0x00000680
        /*0bd4*/ 	.word	0x000000ff
        /*0bd8*/ 	.word	0x00038898
        /*0bdc*/ 	.short	0x0100
        /*0bde*/ 	.byte	0x08
	.zero		1


	//   ....[17]....
        /*0be0*/ 	.word	0x00000690
        /*0be4*/ 	.word	0x000000ff
        /*0be8*/ 	.word	0x000388a8
        /*0bec*/ 	.short	0x0100
        /*0bee*/ 	.byte	0x08
	.zero		1


	//   ....[18]....
        /*0bf0*/ 	.word	0x000007d0
        /*0bf4*/ 	.word	0x000000ff
        /*0bf8*/ 	.word	0x000388b0
        /*0bfc*/ 	.short	0x0100
        /*0bfe*/ 	.byte	0x08
	.zero		1


	//   ....[19]....
        /*0c00*/ 	.word	0x000007e0
        /*0c04*/ 	.word	0x000000ff
        /*0c08*/ 	.word	0x000388c0
        /*0c0c*/ 	.short	0x0100
        /*0c0e*/ 	.byte	0x08
	.zero		1


	//   ....[20]....
        /*0c10*/ 	.word	0x000007f0
        /*0c14*/ 	.word	0x000000ff
        /*0c18*/ 	.word	0x000388b8
        /*0c1c*/ 	.short	0x0100
        /*0c1e*/ 	.byte	0x08
	.zero		1


	//   ....[21]....
        /*0c20*/ 	.word	0x00000800
        /*0c24*/ 	.word	0x000000ff
        /*0c28*/ 	.word	0x000388c8
        /*0c2c*/ 	.short	0x0100
        /*0c2e*/ 	.byte	0x08
	.zero		1


	//   ....[22]....
        /*0c30*/ 	.word	0x00001750
        /*0c34*/ 	.word	0x000000ff
        /*0c38*/ 	.word	0x00038800
        /*0c3c*/ 	.short	0x010a
        /*0c3e*/ 	.byte	0x29
	.zero		1


	//   ....[23]....
        /*0c40*/ 	.word	0x000017e0
        /*0c44*/ 	.word	0x000000ff
        /*0c48*/ 	.word	0x00038830
        /*0c4c*/ 	.short	0x010a
        /*0c4e*/ 	.byte	0x29
	.zero		1


	//   ....[24]....
        /*0c50*/ 	.word	0x00001820
        /*0c54*/ 	.word	0x000000ff
        /*0c58*/ 	.word	0x00038830
        /*0c5c*/ 	.short	0x010a
        /*0c5e*/ 	.byte	0x29
	.zero		1


	//   ....[25]....
        /*0c60*/ 	.word	0x00001d00
        /*0c64*/ 	.word	0x000000ff
        /*0c68*/ 	.word	0x00000000
        /*0c6c*/ 	.short	0x0101
        /*0c6e*/ 	.byte	0x06
	.zero		1


	//   ....[26]....
        /*0c70*/ 	.word	0x000036e0
        /*0c74*/ 	.word	0x000000ff
        /*0c78*/ 	.word	0x00038850
        /*0c7c*/ 	.short	0x010a
        /*0c7e*/ 	.byte	0x29
	.zero		1


	//   ....[27]....
        /*0c80*/ 	.word	0x00003720
        /*0c84*/ 	.word	0x000000ff
        /*0c88*/ 	.word	0x00038850
        /*0c8c*/ 	.short	0x010a
        /*0c8e*/ 	.byte	0x29
	.zero		1


	//   ....[28]....
        /*0c90*/ 	.word	0x00003970
        /*0c94*/ 	.word	0x000000ff
        /*0c98*/ 	.word	0x00000000
        /*0c9c*/ 	.short	0x0101
        /*0c9e*/ 	.byte	0x06
	.zero		1


	//   ....[29]....
        /*0ca0*/ 	.word	0x00003ac0
        /*0ca4*/ 	.word	0x000000ff
        /*0ca8*/ 	.word	0x00038830
        /*0cac*/ 	.short	0x010a
        /*0cae*/ 	.byte	0x31
	.zero		1


	//   ....[30]....
        /*0cb0*/ 	.word	0x00003b10
        /*0cb4*/ 	.word	0x000000ff
        /*0cb8*/ 	.word	0x00038830
        /*0cbc*/ 	.short	0x010a
        /*0cbe*/ 	.byte	0x31
	.zero		1


	//   ....[31]....
        /*0cc0*/ 	.word	0x00003e60
        /*0cc4*/ 	.word	0x000000ff
        /*0cc8*/ 	.word	0x00000000
        /*0ccc*/ 	.short	0x0101
        /*0cce*/ 	.byte	0x06
	.zero		1


	//   ....[32]....
        /*0cd0*/ 	.word	0x00005970
        /*0cd4*/ 	.word	0x000000ff
        /*0cd8*/ 	.word	0x00038850
        /*0cdc*/ 	.short	0x010a
        /*0cde*/ 	.byte	0x31
	.zero		1


	//   ....[33]....
        /*0ce0*/ 	.word	0x000059c0
        /*0ce4*/ 	.word	0x000000ff
        /*0ce8*/ 	.word	0x00038850
        /*0cec*/ 	.short	0x010a
        /*0cee*/ 	.byte	0x31
	.zero		1


	//   ....[34]....
        /*0cf0*/ 	.word	0x00005be0
        /*0cf4*/ 	.word	0x000000ff
        /*0cf8*/ 	.word	0x00000000
        /*0cfc*/ 	.short	0x0101
        /*0cfe*/ 	.byte	0x31
	.zero		1


	//   ....[35]....
        /*0d00*/ 	.word	0x00008620
        /*0d04*/ 	.word	0x000000ff
        /*0d08*/ 	.word	0x00000000
        /*0d0c*/ 	.short	0x0101
        /*0d0e*/ 	.byte	0x04
	.zero		1


	//   ....[36]....
        /*0d10*/ 	.word	0x0000b550
        /*0d14*/ 	.word	0x000000ff
        /*0d18*/ 	.word	0x00038880
        /*0d1c*/ 	.short	0x010a
        /*0d1e*/ 	.byte	0x2a
	.zero		1


	//   ....[37]....
        /*0d20*/ 	.word	0x0000bcc0
        /*0d24*/ 	.word	0x000000ff
        /*0d28*/ 	.word	0x00038870
        /*0d2c*/ 	.short	0x0107
        /*0d2e*/ 	.byte	0x2a
	.zero		1


	//   ....[38]....
        /*0d30*/ 	.word	0x0000bd50
        /*0d34*/ 	.word	0x000000ff
        /*0d38*/ 	.word	0x00038870
        /*0d3c*/ 	.short	0x0101
        /*0d3e*/ 	.byte	0x2a
	.zero		1


	//   ....[39]....
        /*0d40*/ 	.word	0x0000bd80
        /*0d44*/ 	.word	0x000000ff
        /*0d48*/ 	.word	0x00038840
        /*0d4c*/ 	.short	0x010a
        /*0d4e*/ 	.byte	0x2a
	.zero		1


	//   ....[40]....
        /*0d50*/ 	.word	0x0000c3e0
        /*0d54*/ 	.word	0x000000ff
        /*0d58*/ 	.word	0x00038830
        /*0d5c*/ 	.short	0x0107
        /*0d5e*/ 	.byte	0x2a
	.zero		1


	//   ....[41]....
        /*0d60*/ 	.word	0x0000c470
        /*0d64*/ 	.word	0x000000ff
        /*0d68*/ 	.word	0x00038830
        /*0d6c*/ 	.short	0x0101
        /*0d6e*/ 	.byte	0x2a
	.zero		1


	//   ....[42]....
        /*0d70*/ 	.word	0x0000ce30
        /*0d74*/ 	.word	0x000000ff
        /*0d78*/ 	.word	0x00038800
        /*0d7c*/ 	.short	0x0107
        /*0d7e*/ 	.byte	0x2a
	.zero		1


	//   ....[43]....
        /*0d80*/ 	.word	0x0000ce70
        /*0d84*/ 	.word	0x000000ff
        /*0d88*/ 	.word	0x00038800
        /*0d8c*/ 	.short	0x0101
        /*0d8e*/ 	.byte	0x2a
	.zero		1


	//   ....[44]....
        /*0d90*/ 	.word	0x0000ce80
        /*0d94*/ 	.word	0x000000ff
        /*0d98*/ 	.word	0x00038820
        /*0d9c*/ 	.short	0x010a
        /*0d9e*/ 	.byte	0x2a
	.zero		1


	//   ....[45]....
        /*0da0*/ 	.word	0x0000d220
        /*0da4*/ 	.word	0x00000004
        /*0da8*/ 	.word	0x00038880
        /*0dac*/ 	.short	0x010a
        /*0dae*/ 	.byte	0x3f
	.zero		1


	//   ....[46]....
        /*0db0*/ 	.word	0x0000d760
        /*0db4*/ 	.word	0x00000004
        /*0db8*/ 	.word	0x00038870
        /*0dbc*/ 	.short	0x0107
        /*0dbe*/ 	.byte	0x3f
	.zero		1


	//   ....[47]....
        /*0dc0*/ 	.word	0x0000d7f0
        /*0dc4*/ 	.word	0x00000004
        /*0dc8*/ 	.word	0x00038870
        /*0dcc*/ 	.short	0x0101
        /*0dce*/ 	.byte	0x3f
	.zero		1


	//   ....[48]....
        /*0dd0*/ 	.word	0x0000d820
        /*0dd4*/ 	.word	0x00000004
        /*0dd8*/ 	.word	0x00038840
        /*0ddc*/ 	.short	0x010a
        /*0dde*/ 	.byte	0x3f
	.zero		1


	//   ....[49]....
        /*0de0*/ 	.word	0x0000dd30
        /*0de4*/ 	.word	0x00000004
        /*0de8*/ 	.word	0x00038830
        /*0dec*/ 	.short	0x0107
        /*0dee*/ 	.byte	0x3f
	.zero		1


	//   ....[50]....
        /*0df0*/ 	.word	0x0000ddd0
        /*0df4*/ 	.word	0x00000004
        /*0df8*/ 	.word	0x00038830
        /*0dfc*/ 	.short	0x0101
        /*0dfe*/ 	.byte	0x3f
	.zero		1


	//   ....[51]....
        /*0e00*/ 	.word	0x0000de50
        /*0e04*/ 	.word	0x00000012
        /*0e08*/ 	.word	0x00038870
        /*0e0c*/ 	.short	0x010a
        /*0e0e*/ 	.byte	0x3f
	.zero		1


	//   ....[52]....
        /*0e10*/ 	.word	0x0000dee0
        /*0e14*/ 	.word	0x00000012
        /*0e18*/ 	.word	0x00038860
        /*0e1c*/ 	.short	0x010a
        /*0e1e*/ 	.byte	0x3f
	.zero		1


	//   ....[53]....
        /*0e20*/ 	.word	0x0000e770
        /*0e24*/ 	.word	0x00000012
        /*0e28*/ 	.word	0x00038850
        /*0e2c*/ 	.short	0x0101
        /*0e2e*/ 	.byte	0x3f
	.zero		1


	//   ....[54]....
        /*0e30*/ 	.word	0x0000e810
        /*0e34*/ 	.word	0x00000012
        /*0e38*/ 	.word	0x00000000
        /*0e3c*/ 	.short	0x0101
        /*0e3e*/ 	.byte	0x3f
	.zero		1


	//   ....[55]....
        /*0e40*/ 	.word	0x0000e8e0
        /*0e44*/ 	.word	0x00000012
        /*0e48*/ 	.word	0x00038870
        /*0e4c*/ 	.short	0x010a
        /*0e4e*/ 	.byte	0x3f
	.zero		1


	//   ....[56]....
        /*0e50*/ 	.word	0x0000e980
        /*0e54*/ 	.word	0x00000012
        /*0e58*/ 	.word	0x00038860
        /*0e5c*/ 	.short	0x010a
        /*0e5e*/ 	.byte	0x3f
	.zero		1


	//   ....[57]....
        /*0e60*/ 	.word	0x0000f1f0
        /*0e64*/ 	.word	0x00000012
        /*0e68*/ 	.word	0x00038850
        /*0e6c*/ 	.short	0x0101
        /*0e6e*/ 	.byte	0x3f
	.zero		1


	//   ....[58]....
        /*0e70*/ 	.word	0x0000f2c0
        /*0e74*/ 	.word	0x00000012
        /*0e78*/ 	.word	0x00000000
        /*0e7c*/ 	.short	0x0101
        /*0e7e*/ 	.byte	0x3f
	.zero		1


	//   ....[59]....
        /*0e80*/ 	.word	0x0000f310
        /*0e84*/ 	.word	0x00000005
        /*0e88*/ 	.word	0x00038820
        /*0e8c*/ 	.short	0x010a
        /*0e8e*/ 	.byte	0x3f
	.zero		1


	//   ....[60]....
        /*0e90*/ 	.word	0x0000f430
        /*0e94*/ 	.word	0x00000004
        /*0e98*/ 	.word	0x00038840
        /*0e9c*/ 	.short	0x010a
        /*0e9e*/ 	.byte	0x3f
	.zero		1


	//   ....[61]....
        /*0ea0*/ 	.word	0x0000f4d0
        /*0ea4*/ 	.word	0x00000005
        /*0ea8*/ 	.word	0x00038840
        /*0eac*/ 	.short	0x010a
        /*0eae*/ 	.byte	0x3f
	.zero		1


	//   ....[62]....
        /*0eb0*/ 	.word	0x0000f510
        /*0eb4*/ 	.word	0x00000004
        /*0eb8*/ 	.word	0x00038860
        /*0ebc*/ 	.short	0x010a
        /*0ebe*/ 	.byte	0x3f
	.zero		1


	//   ....[63]....
        /*0ec0*/ 	.word	0x0000f550
        /*0ec4*/ 	.word	0x00000005
        /*0ec8*/ 	.word	0x00038860
        /*0ecc*/ 	.short	0x010a
        /*0ece*/ 	.byte	0x3f
	.zero		1


	//   ....[64]....
        /*0ed0*/ 	.word	0x0000f590
        /*0ed4*/ 	.word	0x00000004
        /*0ed8*/ 	.word	0x00038880
        /*0edc*/ 	.short	0x010a
        /*0ede*/ 	.byte	0x3f
	.zero		1


	//   ....[65]....
        /*0ee0*/ 	.word	0x0000f5d0
        /*0ee4*/ 	.word	0x00000005
        /*0ee8*/ 	.word	0x00038880
        /*0eec*/ 	.short	0x010a
        /*0eee*/ 	.byte	0x3f
	.zero		1


	//   ....[66]....
        /*0ef0*/ 	.word	0x0000f640
        /*0ef4*/ 	.word	0x00000003
        /*0ef8*/ 	.word	0x00038800
        /*0efc*/ 	.short	0x010a
        /*0efe*/ 	.byte	0x3f
	.zero		1


	//   ....[67]....
        /*0f00*/ 	.word	0x0000f6a0
        /*0f04*/ 	.word	0x00000003
        /*0f08*/ 	.word	0x00038830
        /*0f0c*/ 	.short	0x010a
        /*0f0e*/ 	.byte	0x3f
	.zero		1


	//   ....[68]....
        /*0f10*/ 	.word	0x0000f700
        /*0f14*/ 	.word	0x00000007
        /*0f18*/ 	.word	0x00038850
        /*0f1c*/ 	.short	0x010a
        /*0f1e*/ 	.byte	0x3f
	.zero		1


	//   ....[69]....
        /*0f20*/ 	.word	0x0000f770
        /*0f24*/ 	.word	0x00000000
        /*0f28*/ 	.word	0x00038830
        /*0f2c*/ 	.short	0x010a
        /*0f2e*/ 	.byte	0x3f
	.zero		1


	//   ....[70]....
        /*0f30*/ 	.word	0x0000f7e0
        /*0f34*/ 	.word	0x00000006
        /*0f38*/ 	.word	0x00038850
        /*0f3c*/ 	.short	0x010a
        /*0f3e*/ 	.byte	0x3f
	.zero		1


	//   ....[71]....
        /*0f40*/ 	.word	0x0000f8b0
        /*0f44*/ 	.word	0x00000016
        /*0f48*/ 	.word	0x00038880
        /*0f4c*/ 	.short	0x010a
        /*0f4e*/ 	.byte	0x3f
	.zero		1


	//   ....[72]....
        /*0f50*/ 	.word	0x000103b0
        /*0f54*/ 	.word	0x00000016
        /*0f58*/ 	.word	0x00038840
        /*0f5c*/ 	.short	0x010a
        /*0f5e*/ 	.byte	0x3f
	.zero		1


	//   ....[73]....
        /*0f60*/ 	.word	0x00011820
        /*0f64*/ 	.word	0x00000016
        /*0f68*/ 	.word	0x00038820
        /*0f6c*/ 	.short	0x010a
        /*0f6e*/ 	.byte	0x3f
	.zero		1


	//   ....[74]....
        /*0f70*/ 	.word	0x00011870
        /*0f74*/ 	.word	0x00000004
        /*0f78*/ 	.word	0x00038880
        /*0f7c*/ 	.short	0x010a
        /*0f7e*/ 	.byte	0x3f
	.zero		1


	//   ....[75]....
        /*0f80*/ 	.word	0x00012160
        /*0f84*/ 	.word	0x00000004
        /*0f88*/ 	.word	0x00038840
        /*0f8c*/ 	.short	0x010a
        /*0f8e*/ 	.byte	0x3f
	.zero		1


	//   ....[76]....
        /*0f90*/ 	.word	0x00012ac0
        /*0f94*/ 	.word	0x00000012
        /*0f98*/ 	.word	0x00038870
        /*0f9c*/ 	.short	0x010a
        /*0f9e*/ 	.byte	0x3f
	.zero		1


	//   ....[77]....
        /*0fa0*/ 	.word	0x00012b10
        /*0fa4*/ 	.word	0x00000012
        /*0fa8*/ 	.word	0x00038860
        /*0fac*/ 	.short	0x010a
        /*0fae*/ 	.byte	0x3f
	.zero		1


	//   ....[78]....
        /*0fb0*/ 	.word	0x00012b60
        /*0fb4*/ 	.word	0x00000012
        /*0fb8*/ 	.word	0x00038870
        /*0fbc*/ 	.short	0x010a
        /*0fbe*/ 	.byte	0x3f
	.zero		1


	//   ....[79]....
        /*0fc0*/ 	.word	0x00012bb0
        /*0fc4*/ 	.word	0x00000012
        /*0fc8*/ 	.word	0x00038860
        /*0fcc*/ 	.short	0x010a
        /*0fce*/ 	.byte	0x3f
	.zero		1


	//   ....[80]....
        /*0fd0*/ 	.word	0x00012c00
        /*0fd4*/ 	.word	0x00000005
        /*0fd8*/ 	.word	0x00038820
        /*0fdc*/ 	.short	0x010a
        /*0fde*/ 	.byte	0x3f
	.zero		1


	//   ....[81]....
        /*0fe0*/ 	.word	0x00012c50
        /*0fe4*/ 	.word	0x00000004
        /*0fe8*/ 	.word	0x00038840
        /*0fec*/ 	.short	0x010a
        /*0fee*/ 	.byte	0x3f
	.zero		1


	//   ....[82]....
        /*0ff0*/ 	.word	0x00012ca0
        /*0ff4*/ 	.word	0x00000005
        /*0ff8*/ 	.word	0x00038840
        /*0ffc*/ 	.short	0x010a
        /*0ffe*/ 	.byte	0x3f
	.zero		1


	//   ....[83]....
        /*1000*/ 	.word	0x00012cf0
        /*1004*/ 	.word	0x00000004
        /*1008*/ 	.word	0x00038860
        /*100c*/ 	.short	0x010a
        /*100e*/ 	.byte	0x3f
	.zero		1


	//   ....[84]....
        /*1010*/ 	.word	0x00012d40
        /*1014*/ 	.word	0x00000005
        /*1018*/ 	.word	0x00038860
        /*101c*/ 	.short	0x010a
        /*101e*/ 	.byte	0x3f
	.zero		1


	//   ....[85]....
        /*1020*/ 	.word	0x00012d90
        /*1024*/ 	.word	0x00000004
        /*1028*/ 	.word	0x00038880
        /*102c*/ 	.short	0x010a
        /*102e*/ 	.byte	0x3f
	.zero		1


	//----- nvinfo : EIATTR_NUM_MBARRIERS
	.align		4
.L_342:
        /*1030*/ 	.byte	0x03, 0x38
        /*1032*/ 	.short	0x0016


	//----- nvinfo : EIATTR_EXIT_INSTR_OFFSETS
	.align		4
        /*1034*/ 	.byte	0x04, 0x1c
        /*1036*/ 	.short	(.L_344 - .L_343)


	//   ....[0]....
.L_343:
        /*1038*/ 	.word	0x0000f620


	//----- nvinfo : EIATTR_MAX_THREADS
	.align		4
.L_344:
        /*103c*/ 	.byte	0x04, 0x05
        /*103e*/ 	.short	(.L_346 - .L_345)
.L_345:
        /*1040*/ 	.word	0x00000180
        /*1044*/ 	.word	0x00000001
        /*1048*/ 	.word	0x00000001


	//----- nvinfo : EIATTR_CRS_STACK_SIZE
	.align		4
.L_346:
        /*104c*/ 	.byte	0x04, 0x1e
        /*104e*/ 	.short	(.L_348 - .L_347)
.L_347:
        /*1050*/ 	.word	0x00000000


	//----- nvinfo : EIATTR_CBANK_PARAM_SIZE
	.align		4
.L_348:
        /*1054*/ 	.byte	0x03, 0x19
        /*1056*/ 	.short	0x0a70


	//----- nvinfo : EIATTR_PARAM_CBANK
	.align		4
        /*1058*/ 	.byte	0x04, 0x0a
        /*105a*/ 	.short	(.L_350 - .L_349)
	.align		4
.L_349:
        /*105c*/ 	.word	index@(.nv.constant0._ZN7cutlass13device_kernelIN5flash11enable_sm90INS1_16FlashAttnFwdSm90INS1_25CollectiveMainloopFwdSm90ILi2EN4cute5tupleIJNS5_1CILi1EEES8_S8_EEENS6_IJNS7_ILi128EEESA_NS7_ILi256EEEEEELi256ENS_12float_e4m3_tEfNS_4arch4Sm90ELb0ELb0ELb0ELb0ELb1ELb0ELb0ELb1ELb0ELb1ELb1ELb0EEENS1_21CollectiveEpilogueFwdINS6_IJSA_SB_SA_EEES9_NS_10bfloat16_tESF_Li256ELb0ELb1ELb1ELb1EEENS1_19SingleTileSchedulerILb0ELb1ELb1ELi128EEEEEEEEEvNT_6ParamsE)
        /*1060*/ 	.short	0x0210
        /*1062*/ 	.short	0x0a70


	//----- nvinfo : EIATTR_SW_WAR
	.align		4
.L_350:
        /*1064*/ 	.byte	0x04, 0x36
        /*1066*/ 	.short	(.L_352 - .L_351)
.L_351:
        /*1068*/ 	.word	0x00000008
.L_352:


//--------------------- .nv.info._ZN7cutlass13device_kernelIN5flash11enable_sm90INS1_16FlashAttnFwdSm90INS1_25CollectiveMainloopFwdSm90ILi2EN4cute5tupleIJNS5_1CILi1EEES8_S8_EEENS6_IJNS7_ILi128EEESA_NS7_ILi256EEEEEELi256ENS_12float_e4m3_tEfNS_4arch4Sm90ELb0ELb0ELb0ELb1ELb1ELb0ELb0ELb1ELb0ELb1ELb1ELb0EEENS1_21CollectiveEpilogueFwdINS6_IJSA_SB_SA_EEES9_NS_10bfloat16_tESF_Li256ELb1ELb1ELb1ELb1EEENS1_36VarlenDynamicPersistentTileSchedulerILi128ELi128ELi256ELi128ELb1ELb1ELb1ELb0ELb1ELb1EEEEEEEEEvNT_6ParamsE --------------------------
	.section	.nv.info._ZN7cutlass13device_kernelIN5flash11enable_sm90INS1_16FlashAttnFwdSm90INS1_25CollectiveMainloopFwdSm90ILi2EN4cute5tupleIJNS5_1CILi1EEES8_S8_EEENS6_IJNS7_ILi128EEESA_NS7_ILi256EEEEEELi256ENS_12float_e4m3_tEfNS_4arch4Sm90ELb0ELb0ELb0ELb1ELb1ELb0ELb0ELb1ELb0ELb1ELb1ELb0EEENS1_21CollectiveEpilogueFwdINS6_IJSA_SB_SA_EEES9_NS_10bfloat16_tESF_Li256ELb1ELb1ELb1ELb1EEENS1_36VarlenDynamicPersistentTileSchedulerILi128ELi128ELi256ELi128ELb1ELb1ELb1ELb0ELb1ELb1EEEEEEEEEvNT_6ParamsE,"",@"SHT_CUDA_INFO"
	.sectionflags	@""
	.align	4


	//----- nvinfo : EIATTR_CUDA_API_VERSION
	.align		4
        /*0000*/ 	.byte	0x04, 0x37
        /*0002*/ 	.short	(.L_354 - .L_353)
.L_353:
        /*0004*/ 	.word	0x00000082


	//----- nvinfo : EIATTR_KPARAM_INFO
	.align		4
.L_354:
        /*0008*/ 	.byte	0x04, 0x17
        /*000a*/ 	.short	(.L_356 - .L_355)
.L_355:
        /*000c*/ 	.word	0x00000000
        /*0010*/ 	.short	0x0000
        /*0012*/ 	.short	0x0070
        /*0014*/ 	.byte	0x00, 0xf0, 0x01, 0x2a


	//----- nvinfo : EIATTR_SPARSE_MMA_MASK
	.align		4
.L_356:
        /*0018*/ 	.byte	0x03, 0x50
        /*001a*/ 	.short	0x0000


	//----- nvinfo : EIATTR_MAXREG_COUNT
	.align		4
        /*001c*/ 	.byte	0x03, 0x1b
        /*001e*/ 	.short	0x00a8


	//----- nvinfo : EIATTR_NUM_BARRIERS
	.align		4
        /*0020*/ 	.byte	0x02, 0x4c
        /*0022*/ 	.byte	0x10
	.zero		1


	//----- nvinfo : EIATTR_EXTERNS
	.align		4
        /*0024*/ 	.byte	0x04, 0x0f
        /*0026*/ 	.short	(.L_358 - .L_357)


	//   ....[0]....
	.align		4
.L_357:
        /*0028*/ 	.word	index@(__assertfail)


	//----- nvinfo : EIATTR_ANNOTATIONS
	.align		4
.L_358:
        /*002c*/ 	.byte	0x04, 0x55
        /*002e*/ 	.short	(.L_360 - .L_359)


	//   ....[0]....
.L_359:
        /*0030*/ 	.word	0x00000001
        /*0034*/ 	.byte	0xf0, 0x0a, 0x00, 0x00, 0x01, 0x00, 0x00, 0x00, 0xb0, 0x0c, 0x00, 0x00, 0x01, 0x00, 0x00, 0x00
        /* <DEDUP_REMOVED lines=13> */
        /*0114*/ 	.byte	0x80, 0x41, 0x01, 0x00


	//----- nvinfo : EIATTR_MERCURY_ISA_VERSION
	.align		4
.L_360:
        /*0118*/ 	.byte	0x03, 0x5f
        /*011a*/ 	.short	0x0101


	//----- nvinfo : EIATTR_UNUSED_LOAD_BYTE_OFFSET
	.align		4
        /*011c*/ 	.byte	0x04, 0x44
        /*011e*/ 	.short	(.L_362 - .L_361)


	//   ....[0]....
.L_361:
        /*0120*/ 	.word	0x00000980
        /*0124*/ 	.word	0x0000fff0


	//   ....[1]....
        /*0128*/ 	.word	0x00007120
        /*012c*/ 	.word	0x0000fff0


	//----- nvinfo : EIATTR_INT_WARP_WIDE_INSTR_OFFSETS
	.align		4
.L_362:
        /*0130*/ 	.byte	0x04, 0x31
        /*0132*/ 	.short	(.L_364 - .L_363)


	//   ....[0]....
.L_363:
        /*0134*/ 	.word	0x000000c0


	//   ....[1]....
        /*0138*/ 	.word	0x000000d0


	//   ....[2]....
        /*013c*/ 	.word	0x00000170


	//   ....[3]....
        /*0140*/ 	.word	0x0000e9e0


	//   ....[4]....
        /*0144*/ 	.word	0x0000ea70


	//   ....[5]....
        /*0148*/ 	.word	0x00012a80


	//   ....[6]....
        /*014c*/ 	.word	0x00012b10


	//----- nvinfo : EIATTR_COOP_GROUP_MASK_REGIDS
	.align		4
.L_364:
        /*0150*/ 	.byte	0x04, 0x29
        /*0152*/ 	.short	(.L_366 - .L_365)


	//   ....[0]....
.L_365:
        /*0154*/ 	.word	0xffffffff


	//   ....[1]....
        /*0158*/ 	.word	0xffffffff


	//   ....[2]....
        /*015c*/ 	.word	0xffffffff


	//   ....[3]....
        /*0160*/ 	.word	0xffffffff


	//   ....[4]....
        /*0164*/ 	.word	0xffffffff


	//   ....[5]....
        /*0168*/ 	.word	0xffffffff


	//   ....[6]....
        /*016c*/ 	.word	0xffffffff


	//   ....[7]....
        /*0170*/ 	.word	0xffffffff


	//   ....[8]....
        /*0174*/ 	.word	0xffffffff


	//   ....[9]....
        /*0178*/ 	.word	0xffffffff


	//   ....[10]....
        /*017c*/ 	.word	0xffffffff


	//   ....[11]....
        /*0180*/ 	.word	0xffffffff


	//   ....[12]....
        /*0184*/ 	.word	0xffffffff


	//   ....[13]....
        /*0188*/ 	.word	0xffffffff


	//   ....[14]....
        /*018c*/ 	.word	0xffffffff


	//   ....[15]....
        /*0190*/ 	.word	0xffffffff


	//   ....[16]....
        /*0194*/ 	.word	0xffffffff


	//   ....[17]....
        /*0198*/ 	.word	0xffffffff


	//   ....[18]....
        /*019c*/ 	.word	0xffffffff


	//   ....[19]....
        /*01a0*/ 	.word	0xffffffff


	//   ....[20]....
        /*01a4*/ 	.word	0xffffffff


	//   ....[21]....
        /*01a8*/ 	.word	0xffffffff


	//   ....[22]....
        /*01ac*/ 	.word	0xffffffff


	//   ....[23]....
        /*01b0*/ 	.word	0xffffffff


	//   ....[24]....
        /*01b4*/ 	.word	0xffffffff


	//   ....[25]....
        /*01b8*/ 	.word	0xffffffff


	//   ....[26]....
        /*01bc*/ 	.word	0xffffffff


	//   ....[27]....
        /*01c0*/ 	.word	0xffffffff


	//   ....[28]....
        /*01c4*/ 	.word	0xffffffff


	//   ....[29]....
        /*01c8*/ 	.word	0xffffffff


	//   ....[30]....
        /*01cc*/ 	.word	0xffffffff


	//   ....[31]....
        /*01d0*/ 	.word	0xffffffff


	//   ....[32]....
        /*01d4*/ 	.word	0xffffffff


	//   ....[33]....
        /*01d8*/ 	.word	0xffffffff


	//   ....[34]....
        /*01dc*/ 	.word	0xffffffff


	//   ....[35]....
        /*01e0*/ 	.word	0xffffffff


	//   ....[36]....
        /*01e4*/ 	.word	0xffffffff


	//   ....[37]....
        /*01e8*/ 	.word	0xffffffff


	//   ....[38]....
        /*01ec*/ 	.word	0xffffffff


	//   ....[39]....
        /*01f0*/ 	.word	0xffffffff


	//   ....[40]....
        /*01f4*/ 	.word	0xffffffff


	//   ....[41]....
        /*01f8*/ 	.word	0xffffffff


	//   ....[42]....
        /*01fc*/ 	.word	0xffffffff


	//   ....[43]....
        /*0200*/ 	.word	0xffffffff


	//   ....[44]....
        /*0204*/ 	.word	0xffffffff


	//   ....[45]....
        /*0208*/ 	.word	0xffffffff


	//   ....[46]....
        /*020c*/ 	.word	0xffffffff


	//   ....[47]....
        /*0210*/ 	.word	0xffffffff


	//   ....[48]....
        /*0214*/ 	.word	0xffffffff


	//   ....[49]....
        /*0218*/ 	.word	0xffffffff


	//   ....[50]....
        /*021c*/ 	.word	0xffffffff


	//   ....[51]....
        /*0220*/ 	.word	0xffffffff


	//   ....[52]....
        /*0224*/ 	.word	0xffffffff


	//   ....[53]....
        /*0228*/ 	.word	0xffffffff


	//   ....[54]....
        /*022c*/ 	.word	0xffffffff


	//   ....[55]....
        /*0230*/ 	.word	0xffffffff


	//   ....[56]....
        /*0234*/ 	.word	0xffffffff


	//   ....[57]....
        /*0238*/ 	.word	0xffffffff


	//   ....[58]....
        /*023c*/ 	.word	0xffffffff


	//   ....[59]....
        /*0240*/ 	.word	0xffffffff


	//   ....[60]....
        /*0244*/ 	.word	0xffffffff


	//   ....[61]....
        /*0248*/ 	.word	0xffffffff


	//   ....[62]....
        /*024c*/ 	.word	0xffffffff


	//   ....[63]....
        /*0250*/ 	.word	0xffffffff


	//   ....[64]....
        /*0254*/ 	.word	0xffffffff


	//   ....[65]....
        /*0258*/ 	.word	0xffffffff


	//   ....[66]....
        /*025c*/ 	.word	0xffffffff


	//   ....[67]....
        /*0260*/ 	.word	0xffffffff


	//   ....[68]....
        /*0264*/ 	.word	0xffffffff


	//   ....[69]....
        /*0268*/ 	.word	0xffffffff


	//   ....[70]....
        /*026c*/ 	.word	0xffffffff


	//   ....[71]....
        /*0270*/ 	.word	0xffffffff


	//   ....[72]....
        /*0274*/ 	.word	0xffffffff


	//   ....[73]....
        /*0278*/ 	.word	0xffffffff


	//   ....[74]....
        /*027c*/ 	.word	0xffffffff


	//   ....[75]....
        /*0280*/ 	.word	0xffffffff


	//   ....[76]....
        /*0284*/ 	.word	0xffffffff


	//   ....[77]....
        /*0288*/ 	.word	0xffffffff


	//   ....[78]....
        /*028c*/ 	.word	0xffffffff


	//   ....[79]....
        /*0290*/ 	.word	0xffffffff


	//   ....[80]....
        /*0294*/ 	.word	0xffffffff


	//   ....[81]....
        /*0298*/ 	.word	0xffffffff


	//   ....[82]....
        /*029c*/ 	.word	0xffffffff


	//   ....[83]....
        /*02a0*/ 	.word	0xffffffff


	//   ....[84]....
        /*02a4*/ 	.word	0xffffffff


	//   ....[85]....
        /*02a8*/ 	.word	0xffffffff


	//   ....[86]....
        /*02ac*/ 	.word	0xffffffff


	//   ....[87]....
        /*02b0*/ 	.word	0xffffffff


	//   ....[88]....
        /*02b4*/ 	.word	0xffffffff


	//   ....[89]....
        /*02b8*/ 	.word	0xffffffff


	//   ....[90]....
        /*02bc*/ 	.word	0xffffffff


	//   ....[91]....
        /*02c0*/ 	.word	0xffffffff


	//   ....[92]....
        /*02c4*/ 	.word	0xffffffff


	//   ....[93]....
        /*02c8*/ 	.word	0xffffffff


	//   ....[94]....
        /*02cc*/ 	.word	0xffffffff


	//   ....[95]....
        /*02d0*/ 	.word	0xffffffff


	//   ....[96]....
        /*02d4*/ 	.word	0xffffffff


	//   ....[97]....
        /*02d8*/ 	.word	0xffffffff


	//   ....[98]....
        /*02dc*/ 	.word	0xffffffff


	//   ....[99]....
        /*02e0*/ 	.word	0xffffffff


	//   ....[100]....
        /*02e4*/ 	.word	0xffffffff


	//   ....[101]....
        /*02e8*/ 	.word	0xffffffff


	//   ....[102]....
        /*02ec*/ 	.word	0xffffffff


	//   ....[103]....
        /*02f0*/ 	.word	0xffffffff


	//   ....[104]....
        /*02f4*/ 	.word	0xffffffff


	//   ....[105]....
        /*02f8*/ 	.word	0xffffffff


	//   ....[106]....
        /*02fc*/ 	.word	0xffffffff


	//   ....[107]....
        /*0300*/ 	.word	0xffffffff


	//   ....[108]....
        /*0304*/ 	.word	0xffffffff


	//   ....[109]....
        /*0308*/ 	.word	0xffffffff


	//   ....[110]....
        /*030c*/ 	.word	0xffffffff


	//   ....[111]....
        /*0310*/ 	.word	0xffffffff


	//   ....[112]....
        /*0314*/ 	.word	0xffffffff


	//   ....[113]....
        /*0318*/ 	.word	0xffffffff


	//   ....[114]....
        /*031c*/ 	.word	0xffffffff


	//   ....[115]....
        /*0320*/ 	.word	0xffffffff


	//   ....[116]....
        /*0324*/ 	.word	0xffffffff


	//   ....[117]....
        /*0328*/ 	.word	0xffffffff


	//   ....[118]....
        /*032c*/ 	.word	0xffffffff


	//   ....[119]....
        /*0330*/ 	.word	0xffffffff


	//   ....[120]....
        /*0334*/ 	.word	0xffffffff


	//   ....[121]....
        /*0338*/ 	.word	0xffffffff


	//   ....[122]....
        /*033c*/ 	.word	0xffffffff


	//   ....[123]....
        /*0340*/ 	.word	0xffffffff


	//   ....[124]....
        /*0344*/ 	.word	0xffffffff


	//   ....[125]....
        /*0348*/ 	.word	0xffffffff


	//   ....[126]....
        /*034c*/ 	.word	0xffffffff


	//   ....[127]....
        /*0350*/ 	.word	0xffffffff


	//   ....[128]....
        /*0354*/ 	.word	0xffffffff


	//   ....[129]....
        /*0358*/ 	.word	0xffffffff


	//   ....[130]....
        /*035c*/ 	.word	0xffffffff


	//   ....[131]....
        /*0360*/ 	.word	0xffffffff


	//   ....[132]....
        /*0364*/ 	.word	0xffffffff


	//   ....[133]....
        /*0368*/ 	.word	0xffffffff


	//   ....[134]....
        /*036c*/ 	.word	0xffffffff


	//   ....[135]....
        /*0370*/ 	.word	0xffffffff


	//   ....[136]....
        /*0374*/ 	.word	0xffffffff


	//   ....[137]....
        /*0378*/ 	.word	0xffffffff


	//   ....[138]....
        /*037c*/ 	.word	0xffffffff


	//   ....[139]....
        /*0380*/ 	.word	0xffffffff


	//   ....[140]....
        /*0384*/ 	.word	0xffffffff


	//   ....[141]....
        /*0388*/ 	.word	0xffffffff


	//   ....[142]....
        /*038c*/ 	.word	0xffffffff


	//   ....[143]....
        /*0390*/ 	.word	0xffffffff


	//   ....[144]....
        /*0394*/ 	.word	0xffffffff


	//   ....[145]....
        /*0398*/ 	.word	0xffffffff


	//   ....[146]....
        /*039c*/ 	.word	0xffffffff


	//   ....[147]....
        /*03a0*/ 	.word	0xffffffff


	//   ....[148]....
        /*03a4*/ 	.word	0xffffffff


	//   ....[149]....
        /*03a8*/ 	.word	0xffffffff


	//   ....[150]....
        /*03ac*/ 	.word	0xffffffff


	//   ....[151]....
        /*03b0*/ 	.word	0xffffffff


	//   ....[152]....
        /*03b4*/ 	.word	0xffffffff


	//   ....[153]....
        /*03b8*/ 	.word	0xffffffff


	//   ....[154]....
        /*03bc*/ 	.word	0xffffffff


	//   ....[155]....
        /*03c0*/ 	.word	0xffffffff


	//   ....[156]....
        /*03c4*/ 	.word	0xffffffff


	//   ....[157]....
        /*03c8*/ 	.word	0xffffffff


	//   ....[158]....
        /*03cc*/ 	.word	0xffffffff


	//   ....[159]....
        /*03d0*/ 	.word	0xffffffff


	//   ....[160]....
        /*03d4*/ 	.word	0xffffffff


	//   ....[161]....
        /*03d8*/ 	.word	0xffffffff


	//   ....[162]....
        /*03dc*/ 	.word	0xffffffff


	//   ....[163]....
        /*03e0*/ 	.word	0xffffffff


	//   ....[164]....
        /*03e4*/ 	.word	0xffffffff


	//   ....[165]....
        /*03e8*/ 	.word	0xffffffff


	//   ....[166]....
        /*03ec*/ 	.word	0xffffffff


	//   ....[167]....
        /*03f0*/ 	.word	0xffffffff


	//   ....[168]....
        /*03f4*/ 	.word	0xffffffff


	//   ....[169]....
        /*03f8*/ 	.word	0xffffffff


	//   ....[170]....
        /*03fc*/ 	.word	0xffffffff


	//   ....[171]....
        /*0400*/ 	.word	0xffffffff


	//   ....[172]....
        /*0404*/ 	.word	0xffffffff


	//   ....[173]....
        /*0408*/ 	.word	0xffffffff


	//   ....[174]....
        /*040c*/ 	.word	0xffffffff


	//   ....[175]....
        /*0410*/ 	.word	0xffffffff


	//   ....[176]....
        /*0414*/ 	.word	0xffffffff


	//   ....[177]....
        /*0418*/ 	.word	0xffffffff


	//   ....[178]....
        /*041c*/ 	.word	0xffffffff


	//   ....[179]....
        /*0420*/ 	.word	0xffffffff


	//   ....[180]....
        /*0424*/ 	.word	0xffffffff


	//   ....[181]....
        /*0428*/ 	.word	0xffffffff


	//   ....[182]....
        /*042c*/ 	.word	0xffffffff


	//   ....[183]....
        /*0430*/ 	.word	0xffffffff


	//   ....[184]....
        /*0434*/ 	.word	0xffffffff


	//   ....[185]....
        /*0438*/ 	.word	0xffffffff


	//   ....[186]....
        /*043c*/ 	.word	0xffffffff


	//   ....[187]....
        /*0440*/ 	.word	0xffffffff


	//   ....[188]....
        /*0444*/ 	.word	0xffffffff


	//   ....[189]....
        /*0448*/ 	.word	0xffffffff


	//   ....[190]....
        /*044c*/ 	.word	0xffffffff


	//   ....[191]....
        /*0450*/ 	.word	0xffffffff


	//   ....[192]....
        /*0454*/ 	.word	0xffffffff


	//   ....[193]....
        /*0458*/ 	.word	0xffffffff


	//   ....[194]....
        /*045c*/ 	.word	0xffffffff


	//   ....[195]....
        /*0460*/ 	.word	0xffffffff


	//   ....[196]....
        /*0464*/ 	.word	0xffffffff


	//   ....[197]....
        /*0468*/ 	.word	0xffffffff


	//   ....[198]....
        /*046c*/ 	.word	0xffffffff


	//   ....[199]....
        /*0470*/ 	.word	0xffffffff


	//   ....[200]....
        /*0474*/ 	.word	0xffffffff


	//   ....[201]....
        /*0478*/ 	.word	0xffffffff


	//   ....[202]....
        /*047c*/ 	.word	0xffffffff


	//   ....[203]....
        /*0480*/ 	.word	0xffffffff


	//   ....[204]....
        /*0484*/ 	.word	0xffffffff


	//   ....[205]....
        /*0488*/ 	.word	0xffffffff


	//   ....[206]....
        /*048c*/ 	.word	0xffffffff


	//   ....[207]....
        /*0490*/ 	.word	0xffffffff


	//   ....[208]....
        /*0494*/ 	.word	0xffffffff


	//   ....[209]....
        /*0498*/ 	.word	0xffffffff


	//   ....[210]....
        /*049c*/ 	.word	0xffffffff


	//   ....[211]....
        /*04a0*/ 	.word	0xffffffff


	//   ....[212]....
        /*04a4*/ 	.word	0xffffffff


	//   ....[213]....
        /*04a8*/ 	.word	0xffffffff


	//   ....[214]....
        /*04ac*/ 	.word	0xffffffff


	//   ....[215]....
        /*04b0*/ 	.word	0xffffffff


	//   ....[216]....
        /*04b4*/ 	.word	0xffffffff


	//   ....[217]....
        /*04b8*/ 	.word	0xffffffff


	//   ....[218]....
        /*04bc*/ 	.word	0xffffffff


	//   ....[219]....
        /*04c0*/ 	.word	0xffffffff


	//   ....[220]....
        /*04c4*/ 	.word	0xffffffff


	//   ....[221]....
        /*04c8*/ 	.word	0xffffffff


	//   ....[222]....
        /*04cc*/ 	.word	0xffffffff


	//   ....[223]....
        /*04d0*/ 	.word	0xffffffff


	//   ....[224]....
        /*04d4*/ 	.word	0xffffffff


	//   ....[225]....
        /*04d8*/ 	.word	0xffffffff


	//   ....[226]....
        /*04dc*/ 	.word	0xffffffff


	//   ....[227]....
        /*04e0*/ 	.word	0xffffffff


	//   ....[228]....
        /*04e4*/ 	.word	0xffffffff


	//   ....[229]....
        /*04e8*/ 	.word	0xffffffff


	//   ....[230]....
        /*04ec*/ 	.word	0xffffffff


	//   ....[231]....
        /*04f0*/ 	.word	0xffffffff


	//   ....[232]....
        /*04f4*/ 	.word	0xffffffff


	//   ....[233]....
        /*04f8*/ 	.word	0xffffffff


	//   ....[234]....
        /*04fc*/ 	.word	0xffffffff


	//   ....[235]....
        /*0500*/ 	.word	0xffffffff


	//   ....[236]....
        /*0504*/ 	.word	0xffffffff


	//   ....[237]....
        /*0508*/ 	.word	0xffffffff


	//   ....[238]....
        /*050c*/ 	.word	0xffffffff


	//   ....[239]....
        /*0510*/ 	.word	0xffffffff


	//   ....[240]....
        /*0514*/ 	.word	0xffffffff


	//   ....[241]....
        /*0518*/ 	.word	0xffffffff


	//   ....[242]....
        /*051c*/ 	.word	0xffffffff


	//   ....[243]....
        /*0520*/ 	.word	0xffffffff


	//   ....[244]....
        /*0524*/ 	.word	0xffffffff


	//   ....[245]....
        /*0528*/ 	.word	0xffffffff


	//   ....[246]....
        /*052c*/ 	.word	0xffffffff


	//   ....[247]....
        /*0530*/ 	.word	0xffffffff


	//   ....[248]....
        /*0534*/ 	.word	0xffffffff


	//   ....[249]....
        /*0538*/ 	.word	0xffffffff


	//   ....[250]....
        /*053c*/ 	.word	0xffffffff


	//   ....[251]....
        /*0540*/ 	.word	0xffffffff


	//   ....[252]....
        /*0544*/ 	.word	0xffffffff


	//   ....[253]....
        /*0548*/ 	.word	0xffffffff


	//   ....[254]....
        /*054c*/ 	.word	0xffffffff


	//   ....[255]....
        /*0550*/ 	.word	0xffffffff


	//   ....[0]....
        /*0554*/ 	.word	0xffffffff


	//   ....[1]....
        /*0558*/ 	.word	0xffffffff


	//   ....[2]....
        /*055c*/ 	.word	0xffffffff


	//   ....[3]....
        /*0560*/ 	.word	0xffffffff


	//   ....[4]....
        /*0564*/ 	.word	0xffffffff


	//   ....[5]....
        /*0568*/ 	.word	0xffffffff


	//   ....[6]....
        /*056c*/ 	.word	0xffffffff


	//   ....[7]....
        /*0570*/ 	.word	0xffffffff


	//   ....[8]....
        /*0574*/ 	.word	0xffffffff


	//   ....[9]....
        /*0578*/ 	.word	0xffffffff


	//   ....[10]....
        /*057c*/ 	.word	0xffffffff


	//   ....[11]....
        /*0580*/ 	.word	0xffffffff


	//   ....[12]....
        /*0584*/ 	.word	0xffffffff


	//   ....[13]....
        /*0588*/ 	.word	0xffffffff


	//   ....[14]....
        /*058c*/ 	.word	0xffffffff


	//   ....[15]....
        /*0590*/ 	.word	0xffffffff


	//   ....[16]....
        /*0594*/ 	.word	0xffffffff


	//   ....[17]....
        /*0598*/ 	.word	0xffffffff


	//   ....[18]....
        /*059c*/ 	.word	0xffffffff


	//   ....[19]....
        /*05a0*/ 	.word	0xffffffff


	//   ....[20]....
        /*05a4*/ 	.word	0xffffffff


	//   ....[21]....
        /*05a8*/ 	.word	0xffffffff


	//   ....[22]....
        /*05ac*/ 	.word	0xffffffff


	//   ....[23]....
        /*05b0*/ 	.word	0xffffffff


	//   ....[24]....
        /*05b4*/ 	.word	0xffffffff


	//   ....[25]....
        /*05b8*/ 	.word	0xffffffff


	//   ....[26]....
        /*05bc*/ 	.word	0xffffffff


	//   ....[27]....
        /*05c0*/ 	.word	0xffffffff


	//   ....[28]....
        /*05c4*/ 	.word	0xffffffff


	//   ....[29]....
        /*05c8*/ 	.word	0xffffffff


	//   ....[30]....
        /*05cc*/ 	.word	0xffffffff


	//   ....[31]....
        /*05d0*/ 	.word	0x0500000f


	//   ....[32]....
        /*05d4*/ 	.word	0x0500000f


	//   ....[33]....
        /*05d8*/ 	.word	0x0500000f


	//   ....[34]....
        /*05dc*/ 	.word	0x0500000f


	//   ....[35]....
        /*05e0*/ 	.word	0x0500000f


	//   ....[36]....
        /*05e4*/ 	.word	0x0500000f


	//   ....[37]....
        /*05e8*/ 	.word	0x0500000f


	//   ....[38]....
        /*05ec*/ 	.word	0x0500000f


	//   ....[39]....
        /*05f0*/ 	.word	0x0500000f


	//   ....[40]....
        /*05f4*/ 	.word	0x0500000f


	//   ....[41]....
        /*05f8*/ 	.word	0x0500000f


	//   ....[42]....
        /*05fc*/ 	.word	0x0500000f


	//   ....[43]....
        /*0600*/ 	.word	0x0500000f


	//   ....[44]....
        /*0604*/ 	.word	0x0500000f


	//   ....[45]....
        /*0608*/ 	.word	0x0500000f


	//   ....[46]....
        /*060c*/ 	.word	0x0500000f


	//   ....[47]....
        /*0610*/ 	.word	0x0500000f


	//   ....[48]....
        /*0614*/ 	.word	0x0500000f


	//   ....[49]....
        /*0618*/ 	.word	0x0500000f


	//   ....[50]....
        /*061c*/ 	.word	0x0500000f


	//   ....[51]....
        /*0620*/ 	.word	0x0500000f


	//   ....[52]....
        /*0624*/ 	.word	0x0500000f


	//   ....[53]....
        /*0628*/ 	.word	0x0500000f


	//   ....[54]....
        /*062c*/ 	.word	0x0500000f


	//   ....[55]....
        /*0630*/ 	.word	0x0500000f


	//   ....[56]....
        /*0634*/ 	.word	0x0500000f


	//   ....[57]....
        /*0638*/ 	.word	0x0500000f


	//   ....[58]....
        /*063c*/ 	.word	0x0500000f


	//   ....[59]....
        /*0640*/ 	.word	0x0500000f


	//   ....[60]....
        /*0644*/ 	.word	0x0500000f


	//   ....[61]....
        /*0648*/ 	.word	0x0500000f


	//   ....[62]....
        /*064c*/ 	.word	0x0500000f


	//   ....[63]....
        /*0650*/ 	.word	0x0500000f


	//   ....[64]....
        /*0654*/ 	.word	0x0500000f


	//   ....[65]....
        /*0658*/ 	.word	0x0500000f


	//   ....[66]....
        /*065c*/ 	.word	0x0500000f


	//   ....[67]....
        /*0660*/ 	.word	0x0500000f


	//   ....[68]....
        /*0664*/ 	.word	0x0500000f


	//   ....[69]....
        /*0668*/ 	.word	0x0500000f


	//   ....[70]....
        /*066c*/ 	.word	0x0500000f


	//   ....[71]....
        /*0670*/ 	.word	0x0500000f


	//   ....[72]....
        /*0674*/ 	.word	0x0500000f


	//   ....[73]....
        /*0678*/ 	.word	0x0500000f


	//   ....[74]....
        /*067c*/ 	.word	0x0500000f


	//   ....[75]....
        /*0680*/ 	.word	0x0500000f


	//   ....[76]....
        /*0684*/ 	.word	0x0500000f


	//   ....[77]....
        /*0688*/ 	.word	0x0500000f


	//   ....[78]....
        /*068c*/ 	.word	0x0500000f


	//   ....[79]....
        /*0690*/ 	.word	0x0500000f


	//   ....[80]....
        /*0694*/ 	.word	0x0500000f


	//   ....[81]....
        /*0698*/ 	.word	0x0500000f


	//   ....[82]....
        /*069c*/ 	.word	0x0500000f


	//   ....[83]....
        /*06a0*/ 	.word	0x0500000f


	//   ....[84]....
        /*06a4*/ 	.word	0x0500000f


	//   ....[85]....
        /*06a8*/ 	.word	0x0500000f


	//   ....[86]....
        /*06ac*/ 	.word	0x0500000f


	//   ....[87]....
        /*06b0*/ 	.word	0x0500000f


	//   ....[88]....
        /*06b4*/ 	.word	0x0500000f


	//   ....[89]....
        /*06b8*/ 	.word	0x0500000f


	//   ....[90]....
        /*06bc*/ 	.word	0x0500000f


	//   ....[91]....
        /*06c0*/ 	.word	0x0500000f


	//   ....[92]....
        /*06c4*/ 	.word	0x0500000f


	//   ....[93]....
        /*06c8*/ 	.word	0x0500000f


	//   ....[94]....
        /*06cc*/ 	.word	0x0500000f


	//   ....[95]....
        /*06d0*/ 	.word	0x0500000f


	//   ....[96]....
        /*06d4*/ 	.word	0x0500000f


	//   ....[97]....
        /*06d8*/ 	.word	0x0500000f


	//   ....[98]....
        /*06dc*/ 	.word	0x0500000f


	//   ....[99]....
        /*06e0*/ 	.word	0x0500000f


	//   ....[100]....
        /*06e4*/ 	.word	0x0500000f


	//   ....[101]....
        /*06e8*/ 	.word	0x0500000f


	//   ....[102]....
        /*06ec*/ 	.word	0x0500000f


	//   ....[103]....
        /*06f0*/ 	.word	0x0500000f


	//   ....[104]....
        /*06f4*/ 	.word	0x0500000f


	//   ....[105]....
        /*06f8*/ 	.word	0x0500000f


	//   ....[106]....
        /*06fc*/ 	.word	0x0500000f


	//   ....[107]....
        /*0700*/ 	.word	0x0500000f


	//   ....[108]....
        /*0704*/ 	.word	0x0500000f


	//   ....[109]....
        /*0708*/ 	.word	0x0500000f


	//   ....[110]....
        /*070c*/ 	.word	0x0500000f


	//   ....[111]....
        /*0710*/ 	.word	0x0500000f


	//   ....[112]....
        /*0714*/ 	.word	0x0500000f


	//----- nvinfo : EIATTR_COOP_GROUP_INSTR_OFFSETS
	.align		4
.L_366:
        /*0718*/ 	.byte	0x04, 0x28
        /*071a*/ 	.short	(.L_368 - .L_367)


	//   ....[0]....
.L_367:
        /*071c*/ 	.word	0x00000080


	//   ....[1]....
        /*0720*/ 	.word	0x00000090


	//   ....[2]....
        /*0724*/ 	.word	0x000002d0


	//   ....[3]....
        /*0728*/ 	.word	0x00000430


	//   ....[4]....
        /*072c*/ 	.word	0x00000550


	//   ....[5]....
        /*0730*/ 	.word	0x000006b0


	//   ....[6]....
        /*0734*/ 	.word	0x00001e70


	//   ....[7]....
        /*0738*/ 	.word	0x00002da0


	//   ....[8]....
        /*073c*/ 	.word	0x00002ea0


	//   ....[9]....
        /*0740*/ 	.word	0x000033e0


	//   ....[10]....
        /*0744*/ 	.word	0x00003450


	//   ....[11]....
        /*0748*/ 	.word	0x00004b30


	//   ....[12]....
        /*074c*/ 	.word	0x00004b40


	//   ....[13]....
        /*0750*/ 	.word	0x00004b70


	//   ....[14]....
        /*0754*/ 	.word	0x00004b80


	//   ....[15]....
        /*0758*/ 	.word	0x00006670


	//   ....[16]....
        /*075c*/ 	.word	0x000066a0


	//   ....[17]....
        /*0760*/ 	.word	0x00006710


	//   ....[18]....
        /*0764*/ 	.word	0x00006720


	//   ....[19]....
        /*0768*/ 	.word	0x00007ef0


	//   ....[20]....
        /*076c*/ 	.word	0x00007f30


	//   ....[21]....
        /*0770*/ 	.word	0x00007f60


	//   ....[22]....
        /*0774*/ 	.word	0x00007f90


	//   ....[23]....
        /*0778*/ 	.word	0x00007fc0


	//   ....[24]....
        /*077c*/ 	.word	0x00007ff0


	//   ....[25]....
        /*0780*/ 	.word	0x00008020


	//   ....[26]....
        /*0784*/ 	.word	0x00008050


	//   ....[27]....
        /*0788*/ 	.word	0x00008080


	//   ....[28]....
        /*078c*/ 	.word	0x000080c0


	//   ....[29]....
        /*0790*/ 	.word	0x000080e0


	//   ....[30]....
        /*0794*/ 	.word	0x00008100


	//   ....[31]....
        /*0798*/ 	.word	0x00008120


	//   ....[32]....
        /*079c*/ 	.word	0x00008140


	//   ....[33]....
        /*07a0*/ 	.word	0x00008160


	//   ....[34]....
        /*07a4*/ 	.word	0x00008170


	//   ....[35]....
        /*07a8*/ 	.word	0x00008180


	//   ....[36]....
        /*07ac*/ 	.word	0x00008190


	//   ....[37]....
        /*07b0*/ 	.word	0x000081a0


	//   ....[38]....
        /*07b4*/ 	.word	0x000081c0


	//   ....[39]....
        /*07b8*/ 	.word	0x000081d0


	//   ....[40]....
        /*07bc*/ 	.word	0x000081e0


	//   ....[41]....
        /*07c0*/ 	.word	0x000081f0


	//   ....[42]....
        /*07c4*/ 	.word	0x00008200


	//   ....[43]....
        /*07c8*/ 	.word	0x00008210


	//   ....[44]....
        /*07cc*/ 	.word	0x00008220


	//   ....[45]....
        /*07d0*/ 	.word	0x00008230


	//   ....[46]....
        /*07d4*/ 	.word	0x00008240


	//   ....[47]....
        /*07d8*/ 	.word	0x00008250


	//   ....[48]....
        /*07dc*/ 	.word	0x00008260


	//   ....[49]....
        /*07e0*/ 	.word	0x00008270


	//   ....[50]....
        /*07e4*/ 	.word	0x00008280


	//   ....[51]....
        /*07e8*/ 	.word	0x00008290


	//   ....[52]....
        /*07ec*/ 	.word	0x000082a0


	//   ....[53]....
        /*07f0*/ 	.word	0x000082b0


	//   ....[54]....
        /*07f4*/ 	.word	0x000082c0


	//   ....[55]....
        /*07f8*/ 	.word	0x000082d0


	//   ....[56]....
        /*07fc*/ 	.word	0x000082e0


	//   ....[57]....
        /*0800*/ 	.word	0x000082f0


	//   ....[58]....
        /*0804*/ 	.word	0x00008300


	//   ....[59]....
        /*0808*/ 	.word	0x00008310


	//   ....[60]....
        /*080c*/ 	.word	0x00008320


	//   ....[61]....
        /*0810*/ 	.word	0x00008330


	//   ....[62]....
        /*0814*/ 	.word	0x00008340


	//   ....[63]....
        /*0818*/ 	.word	0x00008350


	//   ....[64]....
        /*081c*/ 	.word	0x00008360


	//   ....[65]....
        /*0820*/ 	.word	0x00008370


	//   ....[66]....
        /*0824*/ 	.word	0x00008380


	//   ....[67]....
        /*0828*/ 	.word	0x00008390


	//   ....[68]....
        /*082c*/ 	.word	0x000083a0


	//   ....[69]....
        /*0830*/ 	.word	0x000083b0


	//   ....[70]....
        /*0834*/ 	.word	0x000083c0


	//   ....[71]....
        /*0838*/ 	.word	0x000083d0


	//   ....[72]....
        /*083c*/ 	.word	0x000083e0


	//   ....[73]....
        /*0840*/ 	.word	0x000083f0


	//   ....[74]....
        /*0844*/ 	.word	0x00008400


	//   ....[75]....
        /*0848*/ 	.word	0x00008410


	//   ....[76]....
        /*084c*/ 	.word	0x00008420


	//   ....[77]....
        /*0850*/ 	.word	0x00008430


	//   ....[78]....
        /*0854*/ 	.word	0x00008440


	//   ....[79]....
        /*0858*/ 	.word	0x00008450


	//   ....[80]....
        /*085c*/ 	.word	0x00008460


	//   ....[81]....
        /*0860*/ 	.word	0x00008470


	//   ....[82]....
        /*0864*/ 	.word	0x00008480


	//   ....[83]....
        /*0868*/ 	.word	0x00008490


	//   ....[84]....
        /*086c*/ 	.word	0x000084a0


	//   ....[85]....
        /*0870*/ 	.word	0x000084b0


	//   ....[86]....
        /*0874*/ 	.word	0x000084c0


	//   ....[87]....
        /*0878*/ 	.word	0x000084d0


	//   ....[88]....
        /*087c*/ 	.word	0x000084e0


	//   ....[89]....
        /*0880*/ 	.word	0x000084f0


	//   ....[90]....
        /*0884*/ 	.word	0x00008500


	//   ....[91]....
        /*0888*/ 	.word	0x00008510


	//   ....[92]....
        /*088c*/ 	.word	0x00008520


	//   ....[93]....
        /*0890*/ 	.word	0x00008530


	//   ....[94]....
        /*0894*/ 	.word	0x00008540


	//   ....[95]....
        /*0898*/ 	.word	0x00008550


	//   ....[96]....
        /*089c*/ 	.word	0x00008560


	//   ....[97]....
        /*08a0*/ 	.word	0x00008570


	//   ....[98]....
        /*08a4*/ 	.word	0x00008580


	//   ....[99]....
        /*08a8*/ 	.word	0x00008590


	//   ....[100]....
        /*08ac*/ 	.word	0x000085a0


	//   ....[101]....
        /*08b0*/ 	.word	0x000085b0


	//   ....[102]....
        /*08b4*/ 	.word	0x000085c0


	//   ....[103]....
        /*08b8*/ 	.word	0x000085d0


	//   ....[104]....
        /*08bc*/ 	.word	0x000085e0


	//   ....[105]....
        /*08c0*/ 	.word	0x000085f0


	//   ....[106]....
        /*08c4*/ 	.word	0x00008600


	//   ....[107]....
        /*08c8*/ 	.word	0x00008610


	//   ....[108]....
        /*08cc*/ 	.word	0x00008620


	//   ....[109]....
        /*08d0*/ 	.word	0x00008630


	//   ....[110]....
        /*08d4*/ 	.word	0x00008640


	//   ....[111]....
        /*08d8*/ 	.word	0x00008650


	//   ....[112]....
        /*08dc*/ 	.word	0x00008660


	//   ....[113]....
        /*08e0*/ 	.word	0x00008670


	//   ....[114]....
        /*08e4*/ 	.word	0x00008680


	//   ....[115]....
        /*08e8*/ 	.word	0x00008690


	//   ....[116]....
        /*08ec*/ 	.word	0x000086b0


	//   ....[117]....
        /*08f0*/ 	.word	0x000086c0


	//   ....[118]....
        /*08f4*/ 	.word	0x000086d0


	//   ....[119]....
        /*08f8*/ 	.word	0x000086e0


	//   ....[120]....
        /*08fc*/ 	.word	0x00008700


	//   ....[121]....
        /*0900*/ 	.word	0x00008710


	//   ....[122]....
        /*0904*/ 	.word	0x00008720


	//   ....[123]....
        /*0908*/ 	.word	0x00008730


	//   ....[124]....
        /*090c*/ 	.word	0x00008740


	//   ....[125]....
        /*0910*/ 	.word	0x00008750


	//   ....[126]....
        /*0914*/ 	.word	0x00008770


	//   ....[127]....
        /*0918*/ 	.word	0x00008790


	//   ....[128]....
        /*091c*/ 	.word	0x000087b0


	//   ....[129]....
        /*0920*/ 	.word	0x000087d0


	//   ....[130]....
        /*0924*/ 	.word	0x000087f0


	//   ....[131]....
        /*0928*/ 	.word	0x00008820


	//   ....[132]....
        /*092c*/ 	.word	0x00008840


	//   ....[133]....
        /*0930*/ 	.word	0x00008870


	//   ....[134]....
        /*0934*/ 	.word	0x000088a0


	//   ....[135]....
        /*0938*/ 	.word	0x000088d0


	//   ....[136]....
        /*093c*/ 	.word	0x000088f0


	//   ....[137]....
        /*0940*/ 	.word	0x00008920


	//   ....[138]....
        /*0944*/ 	.word	0x00008950


	//   ....[139]....
        /*0948*/ 	.word	0x00008980


	//   ....[140]....
        /*094c*/ 	.word	0x000089b0


	//   ....[141]....
        /*0950*/ 	.word	0x000089e0


	//   ....[142]....
        /*0954*/ 	.word	0x00008a10


	//   ....[143]....
        /*0958*/ 	.word	0x00008a30


	//   ....[144]....
        /*095c*/ 	.word	0x00008a50


	//   ....[145]....
        /*0960*/ 	.word	0x00008a70


	//   ....[146]....
        /*0964*/ 	.word	0x00008a90


	//   ....[147]....
        /*0968*/ 	.word	0x00009b20


	//   ....[148]....
        /*096c*/ 	.word	0x00009b30


	//   ....[149]....
        /*0970*/ 	.word	0x00009b40


	//   ....[150]....
        /*0974*/ 	.word	0x00009b50


	//   ....[151]....
        /*0978*/ 	.word	0x0000a620


	//   ....[152]....
        /*097c*/ 	.word	0x0000a640


	//   ....[153]....
        /*0980*/ 	.word	0x0000a7f0


	//   ....[154]....
        /*0984*/ 	.word	0x0000a810


	//   ....[155]....
        /*0988*/ 	.word	0x0000a950


	//   ....[156]....
        /*098c*/ 	.word	0x0000a970


	//   ....[157]....
        /*0990*/ 	.word	0x0000aac0


	//   ....[158]....
        /*0994*/ 	.word	0x0000aae0


	//   ....[159]....
        /*0998*/ 	.word	0x0000b0c0


	//   ....[160]....
        /*099c*/ 	.word	0x0000b100


	//   ....[161]....
        /*09a0*/ 	.word	0x0000ba80


	//   ....[162]....
        /*09a4*/ 	.word	0x0000ba90


	//   ....[163]....
        /*09a8*/ 	.word	0x0000ccd0


	//   ....[164]....
        /*09ac*/ 	.word	0x0000cd00


	//   ....[165]....
        /*09b0*/ 	.word	0x0000ce70


	//   ....[166]....
        /*09b4*/ 	.word	0x0000ce90


	//   ....[167]....
        /*09b8*/ 	.word	0x0000cfd0


	//   ....[168]....
        /*09bc*/ 	.word	0x0000cff0


	//   ....[169]....
        /*09c0*/ 	.word	0x0000d140


	//   ....[170]....
        /*09c4*/ 	.word	0x0000d160


	//   ....[171]....
        /*09c8*/ 	.word	0x0000d330


	//   ....[172]....
        /*09cc*/ 	.word	0x0000d520


	//   ....[173]....
        /*09d0*/ 	.word	0x0000d550


	//   ....[174]....
        /*09d4*/ 	.word	0x0000d580


	//   ....[175]....
        /*09d8*/ 	.word	0x0000d5b0


	//   ....[176]....
        /*09dc*/ 	.word	0x0000d5e0


	//   ....[177]....
        /*09e0*/ 	.word	0x0000d620


	//   ....[178]....
        /*09e4*/ 	.word	0x0000d790


	//   ....[179]....
        /*09e8*/ 	.word	0x0000d7d0


	//   ....[180]....
        /*09ec*/ 	.word	0x0000d800


	//   ....[181]....
        /*09f0*/ 	.word	0x0000d830


	//   ....[182]....
        /*09f4*/ 	.word	0x0000d860


	//   ....[183]....
        /*09f8*/ 	.word	0x0000d890


	//   ....[184]....
        /*09fc*/ 	.word	0x0000d920


	//   ....[185]....
        /*0a00*/ 	.word	0x0000d970


	//   ....[186]....
        /*0a04*/ 	.word	0x0000d980


	//   ....[187]....
        /*0a08*/ 	.word	0x0000da20


	//   ....[188]....
        /*0a0c*/ 	.word	0x0000f5d0


	//   ....[189]....
        /*0a10*/ 	.word	0x0000f610


	//   ....[190]....
        /*0a14*/ 	.word	0x0000f720


	//   ....[191]....
        /*0a18*/ 	.word	0x0000f730


	//   ....[192]....
        /*0a1c*/ 	.word	0x0000f7a0


	//   ....[193]....
        /*0a20*/ 	.word	0x0000f7b0


	//   ....[194]....
        /*0a24*/ 	.word	0x0000f820


	//   ....[195]....
        /*0a28*/ 	.word	0x0000f830


	//   ....[196]....
        /*0a2c*/ 	.word	0x0000f8a0


	//   ....[197]....
        /*0a30*/ 	.word	0x0000f8b0


	//   ....[198]....
        /*0a34*/ 	.word	0x0000f920


	//   ....[199]....
        /*0a38*/ 	.word	0x0000f930


	//   ....[200]....
        /*0a3c*/ 	.word	0x0000f9a0


	//   ....[201]....
        /*0a40*/ 	.word	0x0000f9b0


	//   ....[202]....
        /*0a44*/ 	.word	0x0000f9c0


	//   ....[203]....
        /*0a48*/ 	.word	0x0000fa40


	//   ....[204]....
        /*0a4c*/ 	.word	0x0000fdb0


	//   ....[205]....
        /*0a50*/ 	.word	0x0000fde0


	//   ....[206]....
        /*0a54*/ 	.word	0x0000ff00


	//   ....[207]....
        /*0a58*/ 	.word	0x0000ff10


	//   ....[208]....
        /*0a5c*/ 	.word	0x0000ffa0


	//   ....[209]....
        /*0a60*/ 	.word	0x0000ffb0


	//   ....[210]....
        /*0a64*/ 	.word	0x00010040


	//   ....[211]....
        /*0a68*/ 	.word	0x00010050


	//   ....[212]....
        /*0a6c*/ 	.word	0x000100d0


	//   ....[213]....
        /*0a70*/ 	.word	0x000100e0


	//   ....[214]....
        /*0a74*/ 	.word	0x00010160


	//   ....[215]....
        /*0a78*/ 	.word	0x00010170


	//   ....[216]....
        /*0a7c*/ 	.word	0x000101f0


	//   ....[217]....
        /*0a80*/ 	.word	0x00010200


	//   ....[218]....
        /*0a84*/ 	.word	0x00010210


	//   ....[219]....
        /*0a88*/ 	.word	0x00010220


	//   ....[220]....
        /*0a8c*/ 	.word	0x00010980


	//   ....[221]....
        /*0a90*/ 	.word	0x000109b0


	//   ....[222]....
        /*0a94*/ 	.word	0x000109d0


	//   ....[223]....
        /*0a98*/ 	.word	0x00010a60


	//   ....[224]....
        /*0a9c*/ 	.word	0x00010a80


	//   ....[225]....
        /*0aa0*/ 	.word	0x00010b10


	//   ....[226]....
        /*0aa4*/ 	.word	0x00010b30


	//   ....[227]....
        /*0aa8*/ 	.word	0x00010bc0


	//   ....[228]....
        /*0aac*/ 	.word	0x00010be0


	//   ....[229]....
        /*0ab0*/ 	.word	0x00010c70


	//   ....[230]....
        /*0ab4*/ 	.word	0x00010c90


	//   ....[231]....
        /*0ab8*/ 	.word	0x00010d20


	//   ....[232]....
        /*0abc*/ 	.word	0x00010d40


	//   ....[233]....
        /*0ac0*/ 	.word	0x00010dd0


	//   ....[234]....
        /*0ac4*/ 	.word	0x00010df0


	//   ....[235]....
        /*0ac8*/ 	.word	0x00010e00


	//   ....[236]....
        /*0acc*/ 	.word	0x00011550


	//   ....[237]....
        /*0ad0*/ 	.word	0x00011570


	//   ....[238]....
        /*0ad4*/ 	.word	0x000115d0


	//   ....[239]....
        /*0ad8*/ 	.word	0x000115e0


	//   ....[240]....
        /*0adc*/ 	.word	0x00011630


	//   ....[241]....
        /*0ae0*/ 	.word	0x00011640


	//   ....[242]....
        /*0ae4*/ 	.word	0x00011690


	//   ....[243]....
        /*0ae8*/ 	.word	0x000116a0


	//   ....[244]....
        /*0aec*/ 	.word	0x000116f0


	//   ....[245]....
        /*0af0*/ 	.word	0x00011700


	//   ....[246]....
        /*0af4*/ 	.word	0x00011750


	//   ....[247]....
        /*0af8*/ 	.word	0x00011760


	//   ....[248]....
        /*0afc*/ 	.word	0x000117b0


	//   ....[249]....
        /*0b00*/ 	.word	0x000117c0


	//   ....[250]....
        /*0b04*/ 	.word	0x000117d0


	//   ....[251]....
        /*0b08*/ 	.word	0x00011820


	//   ....[252]....
        /*0b0c*/ 	.word	0x00011b40


	//   ....[253]....
        /*0b10*/ 	.word	0x00011b50


	//   ....[254]....
        /*0b14*/ 	.word	0x00011bb0


	//   ....[255]....
        /*0b18*/ 	.word	0x00011bc0


	//   ....[0]....
        /*0b1c*/ 	.word	0x00011c10


	//   ....[1]....
        /*0b20*/ 	.word	0x00011c20


	//   ....[2]....
        /*0b24*/ 	.word	0x00011c70


	//   ....[3]....
        /*0b28*/ 	.word	0x00011c80


	//   ....[4]....
        /*0b2c*/ 	.word	0x00011cd0


	//   ....[5]....
        /*0b30*/ 	.word	0x00011ce0


	//   ....[6]....
        /*0b34*/ 	.word	0x00011d30


	//   ....[7]....
        /*0b38*/ 	.word	0x00011d40


	//   ....[8]....
        /*0b3c*/ 	.word	0x00011d90


	//   ....[9]....
        /*0b40*/ 	.word	0x00011da0


	//   ....[10]....
        /*0b44*/ 	.word	0x00011db0


	//   ....[11]....
        /*0b48*/ 	.word	0x00011e00


	//   ....[12]....
        /*0b4c*/ 	.word	0x000137f0


	//   ....[13]....
        /*0b50*/ 	.word	0x00013820


	//   ....[14]....
        /*0b54*/ 	.word	0x00013850


	//   ....[15]....
        /*0b58*/ 	.word	0x00013860


	//   ....[16]....
        /*0b5c*/ 	.word	0x00013880


	//   ....[17]....
        /*0b60*/ 	.word	0x000138a0


	//   ....[18]....
        /*0b64*/ 	.word	0x000138e0


	//   ....[19]....
        /*0b68*/ 	.word	0x00013910


	//   ....[20]....
        /*0b6c*/ 	.word	0x00013a80


	//   ....[21]....
        /*0b70*/ 	.word	0x00013ab0


	//   ....[22]....
        /*0b74*/ 	.word	0x00013ae0


	//   ....[23]....
        /*0b78*/ 	.word	0x00013b10


	//   ....[24]....
        /*0b7c*/ 	.word	0x00013b40


	//   ....[25]....
        /*0b80*/ 	.word	0x00013b80


	//   ....[26]....
        /*0b84*/ 	.word	0x00013c00


	//   ....[27]....
        /*0b88*/ 	.word	0x00013c50


	//   ....[28]....
        /*0b8c*/ 	.word	0x00013c60


	//   ....[29]....
        /*0b90*/ 	.word	0x00013cf0


	//   ....[30]....
        /*0b94*/ 	.word	0x000142a0


	//   ....[31]....
        /*0b98*/ 	.word	0x00014820


	//   ....[32]....
        /*0b9c*/ 	.word	0x00014900


	//   ....[33]....
        /*0ba0*/ 	.word	0x000149f0


	//   ....[34]....
        /*0ba4*/ 	.word	0x00014ab0


	//   ....[35]....
        /*0ba8*/ 	.word	0x00014b90


	//   ....[36]....
        /*0bac*/ 	.word	0x00014bf0


	//   ....[37]....
        /*0bb0*/ 	.word	0x00014cd0


	//   ....[38]....
        /*0bb4*/ 	.word	0x00014d30


	//   ....[39]....
        /*0bb8*/ 	.word	0x00014e10


	//   ....[40]....
        /*0bbc*/ 	.word	0x00014e70


	//   ....[41]....
        /*0bc0*/ 	.word	0x00014f50


	//   ....[42]....
        /*0bc4*/ 	.word	0x00014fb0


	//   ....[43]....
        /*0bc8*/ 	.word	0x00015090


	//   ....[44]....
        /*0bcc*/ 	.word	0x000150f0


	//   ....[45]....
        /*0bd0*/ 	.word	0x000151d0


	//   ....[46]....
        /*0bd4*/ 	.word	0x00015230


	//   ....[47]....
        /*0bd8*/ 	.word	0x00015300


	//   ....[48]....
        /*0bdc*/ 	.word	0x00015490


	//   ....[49]....
        /*0be0*/ 	.word	0x00015520


	//   ....[50]....
        /*0be4*/ 	.word	0x00015640


	//   ....[51]....
        /*0be8*/ 	.word	0x00015690


	//   ....[52]....
        /*0bec*/ 	.word	0x000157b0


	//   ....[53]....
        /*0bf0*/ 	.word	0x00015800


	//   ....[54]....
        /*0bf4*/ 	.word	0x00015920


	//   ....[55]....
        /*0bf8*/ 	.word	0x00015970


	//   ....[56]....
        /*0bfc*/ 	.word	0x00015a70


	//   ....[57]....
        /*0c00*/ 	.word	0x00015b10


	//   ....[58]....
        /*0c04*/ 	.word	0x00015b70


	//   ....[59]....
        /*0c08*/ 	.word	0x00015c60


	//   ....[60]....
        /*0c0c*/ 	.word	0x00015cc0


	//   ....[61]....
        /*0c10*/ 	.word	0x00015db0


	//   ....[62]....
        /*0c14*/ 	.word	0x00015e10


	//   ....[63]....
        /*0c18*/ 	.word	0x00015eb0


	//   ....[64]....
        /*0c1c*/ 	.word	0x00015fb0


	//   ....[65]....
        /*0c20*/ 	.word	0x00016020


	//   ....[66]....
        /*0c24*/ 	.word	0x00016080


	//   ....[67]....
        /*0c28*/ 	.word	0x00016190


	//   ....[68]....
        /*0c2c*/ 	.word	0x000161f0


	//   ....[69]....
        /*0c30*/ 	.word	0x00016300


	//   ....[70]....
        /*0c34*/ 	.word	0x00016360


	//   ....[71]....
        /*0c38*/ 	.word	0x00016470


	//   ....[72]....
        /*0c3c*/ 	.word	0x000164d0


	//   ....[73]....
        /*0c40*/ 	.word	0x000165e0


	//   ....[74]....
        /*0c44*/ 	.word	0x00016640


	//   ....[75]....
        /*0c48*/ 	.word	0x00016750


	//   ....[76]....
        /*0c4c*/ 	.word	0x000167b0


	//   ....[77]....
        /*0c50*/ 	.word	0x000168b0


	//   ....[78]....
        /*0c54*/ 	.word	0x00016910


	//   ....[79]....
        /*0c58*/ 	.word	0x00016a00


	//   ....[80]....
        /*0c5c*/ 	.word	0x00016b30


	//   ....[81]....
        /*0c60*/ 	.word	0x00016bd0


	//   ....[82]....
        /*0c64*/ 	.word	0x00016c30


	//   ....[83]....
        /*0c68*/ 	.word	0x00016cf0


	//   ....[84]....
        /*0c6c*/ 	.word	0x00016d50


	//   ....[85]....
        /*0c70*/ 	.word	0x00016e10


	//   ....[86]....
        /*0c74*/ 	.word	0x00016e70


	//   ....[87]....
        /*0c78*/ 	.word	0x00016f30


	//   ....[88]....
        /*0c7c*/ 	.word	0x00016f90


	//   ....[89]....
        /*0c80*/ 	.word	0x00017050


	//   ....[90]....
        /*0c84*/ 	.word	0x000170b0


	//   ....[91]....
        /*0c88*/ 	.word	0x00017170


	//   ....[92]....
        /*0c8c*/ 	.word	0x000171d0


	//   ....[93]....
        /*0c90*/ 	.word	0x00017290


	//   ....[94]....
        /*0c94*/ 	.word	0x000172f0


	//   ....[95]....
        /*0c98*/ 	.word	0x000173b0


	//   ....[96]....
        /*0c9c*/ 	.word	0x000174a0


	//   ....[97]....
        /*0ca0*/ 	.word	0x00017530


	//   ....[98]....
        /*0ca4*/ 	.word	0x00017590


	//   ....[99]....
        /*0ca8*/ 	.word	0x00017650


	//   ....[100]....
        /*0cac*/ 	.word	0x000176b0


	//   ....[101]....
        /*0cb0*/ 	.word	0x00017770


	//   ....[102]....
        /*0cb4*/ 	.word	0x000177d0


	//   ....[103]....
        /*0cb8*/ 	.word	0x00017890


	//   ....[104]....
        /*0cbc*/ 	.word	0x000178f0


	//   ....[105]....
        /*0cc0*/ 	.word	0x000179b0


	//   ....[106]....
        /*0cc4*/ 	.word	0x00017a10


	//   ....[107]....
        /*0cc8*/ 	.word	0x00017ad0


	//   ....[108]....
        /*0ccc*/ 	.word	0x00017b30


	//   ....[109]....
        /*0cd0*/ 	.word	0x00017bf0


	//   ....[110]....
        /*0cd4*/ 	.word	0x00017c50


	//   ....[111]....
        /*0cd8*/ 	.word	0x00017d10


	//   ....[112]....
        /*0cdc*/ 	.word	0x00017f70


	//----- nvinfo : EIATTR_REG_RECONFIG
	.align		4
.L_368:
        /*0ce0*/ 	.byte	0x01, 0x54
	.zero		2


	//----- nvinfo : EIATTR_SYSCALL_OFFSETS
	.align		4
        /*0ce4*/ 	.byte	0x04, 0x46
        /*0ce6*/ 	.short	(.L_370 - .L_369)


	//   ....[0]....
.L_369:
        /*0ce8*/ 	.word	0x00001ff0


	//   ....[1]....
        /*0cec*/ 	.word	0x0000ebd0


	//   ....[2]....
        /*0cf0*/ 	.word	0x0000ed40


	//   ....[3]....
        /*0cf4*/ 	.word	0x0000ee90


	//   ....[4]....
        /*0cf8*/ 	.word	0x0000efd0


	//   ....[5]....
        /*0cfc*/ 	.word	0x00010600


	//----- nvinfo : EIATTR_MBARRIER_INSTR_OFFSETS
	.align		4
.L_370:
        /*0d00*/ 	.byte	0x04, 0x39
        /*0d02*/ 	.short	(.L_372 - .L_371)


	//   ....[0]....
.L_371:
        /*0d04*/ 	.word	0x00000180
        /*0d08*/ 	.word	0x000000ff
        /*0d0c*/ 	.word	0x00038800
        /*0d10*/ 	.short	0x0100
        /*0d12*/ 	.byte	0x08
	.zero		1


	//   ....[1]....
        /*0d14*/ 	.word	0x00000190
        /*0d18*/ 	.word	0x000000ff
        /*0d1c*/ 	.word	0x00038820
        /*0d20*/ 	.short	0x0100
        /*0d22*/ 	.byte	0x08
	.zero		1


	//   ....[2]....
        /*0d24*/ 	.word	0x00000280
        /*0d28*/ 	.word	0x000000ff
        /*0d2c*/ 	.word	0x00038830
        /*0d30*/ 	.short	0x0100
        /*0d32*/ 	.byte	0x08
	.zero		1


	//   ....[3]....
        /*0d34*/ 	.word	0x00000290
        /*0d38*/ 	.word	0x000000ff
        /*0d3c*/ 	.word	0x00038840
        /*0d40*/ 	.short	0x0100
        /*0d42*/ 	.byte	0x08
	.zero		1


	//   ....[4]....
        /*0d44*/ 	.word	0x000002a0
        /*0d48*/ 	.word	0x000000ff
        /*0d4c*/ 	.word	0x00038838
        /*0d50*/ 	.short	0x0100
        /*0d52*/ 	.byte	0x08
	.zero		1


	//   ....[5]....
        /*0d54*/ 	.word	0x000002b0
        /*0d58*/ 	.word	0x000000ff
        /*0d5c*/ 	.word	0x00038848
        /*0d60*/ 	.short	0x0100
        /*0d62*/ 	.byte	0x08
	.zero		1


	//   ....[6]....
        /*0d64*/ 	.word	0x000003e0
        /*0d68*/ 	.word	0x000000ff
        /*0d6c*/ 	.word	0x00038850
        /*0d70*/ 	.short	0x0100
        /*0d72*/ 	.byte	0x08
	.zero		1


	//   ....[7]....
        /*0d74*/ 	.word	0x000003f0
        /*0d78*/ 	.word	0x000000ff
        /*0d7c*/ 	.word	0x00038860
        /*0d80*/ 	.short	0x0100
        /*0d82*/ 	.byte	0x08
	.zero		1


	//   ....[8]....
        /*0d84*/ 	.word	0x00000400
        /*0d88*/ 	.word	0x000000ff
        /*0d8c*/ 	.word	0x00038858
        /*0d90*/ 	.short	0x0100
        /*0d92*/ 	.byte	0x08
	.zero		1


	//   ....[9]....
        /*0d94*/ 	.word	0x00000410
        /*0d98*/ 	.word	0x000000ff
        /*0d9c*/ 	.word	0x00038868
        /*0da0*/ 	.short	0x0100
        /*0da2*/ 	.byte	0x08
	.zero		1


	//   ....[10]....
        /*0da4*/ 	.word	0x00000500
        /*0da8*/ 	.word	0x000000ff
        /*0dac*/ 	.word	0x00038870
        /*0db0*/ 	.short	0x0100
        /*0db2*/ 	.byte	0x06
	.zero		1


	//   ....[11]....
        /*0db4*/ 	.word	0x00000510
        /*0db8*/ 	.word	0x000000ff
        /*0dbc*/ 	.word	0x00038880
        /*0dc0*/ 	.short	0x0100
        /*0dc2*/ 	.byte	0x06
	.zero		1


	//   ....[12]....
        /*0dc4*/ 	.word	0x00000520
        /*0dc8*/ 	.word	0x000000ff
        /*0dcc*/ 	.word	0x00038878
        /*0dd0*/ 	.short	0x0100
        /*0dd2*/ 	.byte	0x06
	.zero		1


	//   ....[13]....
        /*0dd4*/ 	.word	0x00000530
        /*0dd8*/ 	.word	0x000000ff
        /*0ddc*/ 	.word	0x00038888
        /*0de0*/ 	.short	0x0100
        /*0de2*/ 	.byte	0x06
	.zero		1


	//   ....[14]....
        /*0de4*/ 	.word	0x00000660
        /*0de8*/ 	.word	0x000000ff
        /*0dec*/ 	.word	0x00038890
        /*0df0*/ 	.short	0x0100
        /*0df2*/ 	.byte	0x08
	.zero		1


	//   ....[15]....
        /*0df4*/ 	.word	0x00000670
        /*0df8*/ 	.word	0x000000ff
        /*0dfc*/ 	.word	0x000388a0
        /*0e00*/ 	.short	0x0100
        /*0e02*/ 	.byte	0x08
	.zero		1


	//   ....[16]....
        /*0e04*/ 	.word	0x00000680
        /*0e08*/ 	.word	0x000000ff
        /*0e0c*/ 	.word	0x00038898
        /*0e10*/ 	.short	0x0100
        /*0e12*/ 	.byte	0x08
	.zero		1


	//   ....[17]....
        /*0e14*/ 	.word	0x00000690
        /*0e18*/ 	.word	0x000000ff
        /*0e1c*/ 	.word	0x000388a8
        /*0e20*/ 	.short	0x0100
        /*0e22*/ 	.byte	0x08
	.zero		1


	//   ....[18]....
        /*0e24*/ 	.word	0x000007e0
        /*0e28*/ 	.word	0x000000ff
        /*0e2c*/ 	.word	0x000388b0
        /*0e30*/ 	.short	0x0100
        /*0e32*/ 	.byte	0x08
	.zero		1


	//   ....[19]....
        /*0e34*/ 	.word	0x000007f0
        /*0e38*/ 	.word	0x000000ff
        /*0e3c*/ 	.word	0x000388c0
        /*0e40*/ 	.short	0x0100
        /*0e42*/ 	.byte	0x08
	.zero		1


	//   ....[20]....
        /*0e44*/ 	.word	0x00000800
        /*0e48*/ 	.word	0x000000ff
        /*0e4c*/ 	.word	0x000388b8
        /*0e50*/ 	.short	0x0100
        /*0e52*/ 	.byte	0x08
	.zero		1


	//   ....[21]....
        /*0e54*/ 	.word	0x00000810
        /*0e58*/ 	.word	0x000000ff
        /*0e5c*/ 	.word	0x000388c8
        /*0e60*/ 	.short	0x0100
        /*0e62*/ 	.byte	0x08
	.zero		1


	//   ....[22]....
        /*0e64*/ 	.word	0x00002070
        /*0e68*/ 	.word	0x000000ff
        /*0e6c*/ 	.word	0x00038800
        /*0e70*/ 	.short	0x010a
        /*0e72*/ 	.byte	0x36
	.zero		1


	//   ....[23]....
        /*0e74*/ 	.word	0x00002120
        /*0e78*/ 	.word	0x000000ff
        /*0e7c*/ 	.word	0x00038830
        /*0e80*/ 	.short	0x010a
        /*0e82*/ 	.byte	0x38
	.zero		1


	//   ....[24]....
        /*0e84*/ 	.word	0x00002160
        /*0e88*/ 	.word	0x000000ff
        /*0e8c*/ 	.word	0x00038830
        /*0e90*/ 	.short	0x010a
        /*0e92*/ 	.byte	0x38
	.zero		1


	//   ....[25]....
        /*0e94*/ 	.word	0x00002610
        /*0e98*/ 	.word	0x000000ff
        /*0e9c*/ 	.word	0x00000000
        /*0ea0*/ 	.short	0x0101
        /*0ea2*/ 	.byte	0x06
	.zero		1


	//   ....[26]....
        /*0ea4*/ 	.word	0x00003fb0
        /*0ea8*/ 	.word	0x000000ff
        /*0eac*/ 	.word	0x00038850
        /*0eb0*/ 	.short	0x010a
        /*0eb2*/ 	.byte	0x38
	.zero		1


	//   ....[27]....
        /*0eb4*/ 	.word	0x00003ff0
        /*0eb8*/ 	.word	0x000000ff
        /*0ebc*/ 	.word	0x00038850
        /*0ec0*/ 	.short	0x010a
        /*0ec2*/ 	.byte	0x38
	.zero		1


	//   ....[28]....
        /*0ec4*/ 	.word	0x00004250
        /*0ec8*/ 	.word	0x000000ff
        /*0ecc*/ 	.word	0x00000000
        /*0ed0*/ 	.short	0x0101
        /*0ed2*/ 	.byte	0x38
	.zero		1


	//   ....[29]....
        /*0ed4*/ 	.word	0x000043b0
        /*0ed8*/ 	.word	0x000000ff
        /*0edc*/ 	.word	0x00038830
        /*0ee0*/ 	.short	0x010a
        /*0ee2*/ 	.byte	0x32
	.zero		1


	//   ....[30]....
        /*0ee4*/ 	.word	0x00004400
        /*0ee8*/ 	.word	0x000000ff
        /*0eec*/ 	.word	0x00038830
        /*0ef0*/ 	.short	0x010a
        /*0ef2*/ 	.byte	0x32
	.zero		1


	//   ....[31]....
        /*0ef4*/ 	.word	0x000047a0
        /*0ef8*/ 	.word	0x000000ff
        /*0efc*/ 	.word	0x00000000
        /*0f00*/ 	.short	0x0101
        /*0f02*/ 	.byte	0x06
	.zero		1


	//   ....[32]....
        /*0f04*/ 	.word	0x00006280
        /*0f08*/ 	.word	0x000000ff
        /*0f0c*/ 	.word	0x00038850
        /*0f10*/ 	.short	0x010a
        /*0f12*/ 	.byte	0x32
	.zero		1


	//   ....[33]....
        /*0f14*/ 	.word	0x000062e0
        /*0f18*/ 	.word	0x000000ff
        /*0f1c*/ 	.word	0x00038850
        /*0f20*/ 	.short	0x010a
        /*0f22*/ 	.byte	0x32
	.zero		1


	//   ....[34]....
        /*0f24*/ 	.word	0x00006500
        /*0f28*/ 	.word	0x000000ff
        /*0f2c*/ 	.word	0x00000000
        /*0f30*/ 	.short	0x0101
        /*0f32*/ 	.byte	0x32
	.zero		1


	//   ....[35]....
        /*0f34*/ 	.word	0x0000a650
        /*0f38*/ 	.word	0x000000ff
        /*0f3c*/ 	.word	0x00000000
        /*0f40*/ 	.short	0x0101
        /*0f42*/ 	.byte	0x08
	.zero		1


	//   ....[36]....
        /*0f44*/ 	.word	0x0000aed0
        /*0f48*/ 	.word	0x000000ff
        /*0f4c*/ 	.word	0x00000000
        /*0f50*/ 	.short	0x0101
        /*0f52*/ 	.byte	0x08
	.zero		1


	//   ....[37]....
        /*0f54*/ 	.word	0x0000f3e0
        /*0f58*/ 	.word	0x00000006
        /*0f5c*/ 	.word	0x00038880
        /*0f60*/ 	.short	0x010a
        /*0f62*/ 	.byte	0x3f
	.zero		1


	//   ....[38]....
        /*0f64*/ 	.word	0x0000fb30
        /*0f68*/ 	.word	0x00000006
        /*0f6c*/ 	.word	0x00038870
        /*0f70*/ 	.short	0x0107
        /*0f72*/ 	.byte	0x3f
	.zero		1


	//   ....[39]....
        /*0f74*/ 	.word	0x0000fbf0
        /*0f78*/ 	.word	0x00000006
        /*0f7c*/ 	.word	0x00038870
        /*0f80*/ 	.short	0x0101
        /*0f82*/ 	.byte	0x3f
	.zero		1


	//   ....[40]....
        /*0f84*/ 	.word	0x0000fc20
        /*0f88*/ 	.word	0x00000006
        /*0f8c*/ 	.word	0x00038840
        /*0f90*/ 	.short	0x010a
        /*0f92*/ 	.byte	0x3f
	.zero		1


	//   ....[41]....
        /*0f94*/ 	.word	0x00010350
        /*0f98*/ 	.word	0x00000006
        /*0f9c*/ 	.word	0x00038830
        /*0fa0*/ 	.short	0x0107
        /*0fa2*/ 	.byte	0x3f
	.zero		1


	//   ....[42]....
        /*0fa4*/ 	.word	0x00010410
        /*0fa8*/ 	.word	0x00000006
        /*0fac*/ 	.word	0x00038830
        /*0fb0*/ 	.short	0x0101
        /*0fb2*/ 	.byte	0x3f
	.zero		1


	//   ....[43]....
        /*0fb4*/ 	.word	0x00010f40
        /*0fb8*/ 	.word	0x00000011
        /*0fbc*/ 	.word	0x00038800
        /*0fc0*/ 	.short	0x0107
        /*0fc2*/ 	.byte	0x3f
	.zero		1


	//   ....[44]....
        /*0fc4*/ 	.word	0x00011050
        /*0fc8*/ 	.word	0x00000011
        /*0fcc*/ 	.word	0x00038800
        /*0fd0*/ 	.short	0x0101
        /*0fd2*/ 	.byte	0x3f
	.zero		1


	//   ....[45]....
        /*0fd4*/ 	.word	0x00011070
        /*0fd8*/ 	.word	0x00000011
        /*0fdc*/ 	.word	0x00038820
        /*0fe0*/ 	.short	0x010a
        /*0fe2*/ 	.byte	0x3f
	.zero		1


	//   ....[46]....
        /*0fe4*/ 	.word	0x000113a0
        /*0fe8*/ 	.word	0x00000000
        /*0fec*/ 	.word	0x00038880
        /*0ff0*/ 	.short	0x010a
        /*0ff2*/ 	.byte	0x3f
	.zero		1


	//   ....[47]....
        /*0ff4*/ 	.word	0x000118b0
        /*0ff8*/ 	.word	0x00000000
        /*0ffc*/ 	.word	0x00038870
        /*1000*/ 	.short	0x0107
        /*1002*/ 	.byte	0x3f
	.zero		1


	//   ....[48]....
        /*1004*/ 	.word	0x00011970
        /*1008*/ 	.word	0x00000000
        /*100c*/ 	.word	0x00038870
        /*1010*/ 	.short	0x0101
        /*1012*/ 	.byte	0x3f
	.zero		1


	//   ....[49]....
        /*1014*/ 	.word	0x000119a0
        /*1018*/ 	.word	0x00000000
        /*101c*/ 	.word	0x00038840
        /*1020*/ 	.short	0x010a
        /*1022*/ 	.byte	0x3f
	.zero		1


	//   ....[50]....
        /*1024*/ 	.word	0x00011e90
        /*1028*/ 	.word	0x00000000
        /*102c*/ 	.word	0x00038830
        /*1030*/ 	.short	0x0107
        /*1032*/ 	.byte	0x3f
	.zero		1


	//   ....[51]....
        /*1034*/ 	.word	0x00011f50
        /*1038*/ 	.word	0x00000000
        /*103c*/ 	.word	0x00038830
        /*1040*/ 	.short	0x0101
        /*1042*/ 	.byte	0x3f
	.zero		1


	//   ....[52]....
        /*1044*/ 	.word	0x00011fe0
        /*1048*/ 	.word	0x00000000
        /*104c*/ 	.word	0x00038870
        /*1050*/ 	.short	0x010a
        /*1052*/ 	.byte	0x3f
	.zero		1


	//   ....[53]....
        /*1054*/ 	.word	0x00012070
        /*1058*/ 	.word	0x00000000
        /*105c*/ 	.word	0x00038860
        /*1060*/ 	.short	0x010a
        /*1062*/ 	.byte	0x3f
	.zero		1


	//   ....[54]....
        /*1064*/ 	.word	0x00012960
        /*1068*/ 	.word	0x00000000
        /*106c*/ 	.word	0x00038850
        /*1070*/ 	.short	0x0101
        /*1072*/ 	.byte	0x3f
	.zero		1


	//   ....[55]....
        /*1074*/ 	.word	0x000129e0
        /*1078*/ 	.word	0x00000003
        /*107c*/ 	.word	0x00000000
        /*1080*/ 	.short	0x0101
        /*1082*/ 	.byte	0x3f
	.zero		1


	//   ....[56]....
        /*1084*/ 	.word	0x00012ba0
        /*1088*/ 	.word	0x00000002
        /*108c*/ 	.word	0x00038870
        /*1090*/ 	.short	0x010a
        /*1092*/ 	.byte	0x3f
	.zero		1


	//   ....[57]....
        /*1094*/ 	.word	0x00012c20
        /*1098*/ 	.word	0x00000002
        /*109c*/ 	.word	0x00038860
        /*10a0*/ 	.short	0x010a
        /*10a2*/ 	.byte	0x3f
	.zero		1


	//   ....[58]....
        /*10a4*/ 	.word	0x00013520
        /*10a8*/ 	.word	0x00000002
        /*10ac*/ 	.word	0x00038850
        /*10b0*/ 	.short	0x0101
        /*10b2*/ 	.byte	0x3f
	.zero		1


	//   ....[59]....
        /*10b4*/ 	.word	0x000135a0
        /*10b8*/ 	.word	0x00000003
        /*10bc*/ 	.word	0x00000000
        /*10c0*/ 	.short	0x0101
        /*10c2*/ 	.byte	0x3f
	.zero		1


	//   ....[60]....
        /*10c4*/ 	.word	0x00014220
        /*10c8*/ 	.word	0x00000007
        /*10cc*/ 	.word	0x00038820
        /*10d0*/ 	.short	0x010a
        /*10d2*/ 	.byte	0x3f
	.zero		1


	//   ....[61]....
        /*10d4*/ 	.word	0x000143a0
        /*10d8*/ 	.word	0x00000005
        /*10dc*/ 	.word	0x00038840
        /*10e0*/ 	.short	0x010a
        /*10e2*/ 	.byte	0x3f
	.zero		1


	//   ....[62]....
        /*10e4*/ 	.word	0x00014440
        /*10e8*/ 	.word	0x00000003
        /*10ec*/ 	.word	0x00038840
        /*10f0*/ 	.short	0x010a
        /*10f2*/ 	.byte	0x3f
	.zero		1


	//   ....[63]....
        /*10f4*/ 	.word	0x00014480
        /*10f8*/ 	.word	0x00000005
        /*10fc*/ 	.word	0x00038860
        /*1100*/ 	.short	0x010a
        /*1102*/ 	.byte	0x3f
	.zero		1


	//   ....[64]....
        /*1104*/ 	.word	0x000144c0
        /*1108*/ 	.word	0x00000003
        /*110c*/ 	.word	0x00038860
        /*1110*/ 	.short	0x010a
        /*1112*/ 	.byte	0x3f
	.zero		1


	//   ....[65]....
        /*1114*/ 	.word	0x00014500
        /*1118*/ 	.word	0x00000005
        /*111c*/ 	.word	0x00038880
        /*1120*/ 	.short	0x010a
        /*1122*/ 	.byte	0x3f
	.zero		1


	//   ....[66]....
        /*1124*/ 	.word	0x00014540
        /*1128*/ 	.word	0x00000003
        /*112c*/ 	.word	0x00038880
        /*1130*/ 	.short	0x010a
        /*1132*/ 	.byte	0x3f
	.zero		1


	//   ....[67]....
        /*1134*/ 	.word	0x000145b0
        /*1138*/ 	.word	0x00000003
        /*113c*/ 	.word	0x00038800
        /*1140*/ 	.short	0x010a
        /*1142*/ 	.byte	0x3f
	.zero		1


	//   ....[68]....
        /*1144*/ 	.word	0x00014610
        /*1148*/ 	.word	0x00000000
        /*114c*/ 	.word	0x00038830
        /*1150*/ 	.short	0x010a
        /*1152*/ 	.byte	0x3f
	.zero		1


	//   ....[69]....
        /*1154*/ 	.word	0x00014670
        /*1158*/ 	.word	0x00000008
        /*115c*/ 	.word	0x00038850
        /*1160*/ 	.short	0x010a
        /*1162*/ 	.byte	0x3f
	.zero		1


	//   ....[70]....
        /*1164*/ 	.word	0x000146e0
        /*1168*/ 	.word	0x00000000
        /*116c*/ 	.word	0x00038830
        /*1170*/ 	.short	0x010a
        /*1172*/ 	.byte	0x3f
	.zero		1


	//   ....[71]....
        /*1174*/ 	.word	0x00014750
        /*1178*/ 	.word	0x00000007
        /*117c*/ 	.word	0x00038850
        /*1180*/ 	.short	0x010a
        /*1182*/ 	.byte	0x3f
	.zero		1


	//   ....[72]....
        /*1184*/ 	.word	0x00014850
        /*1188*/ 	.word	0x00000006
        /*118c*/ 	.word	0x00038880
        /*1190*/ 	.short	0x010a
        /*1192*/ 	.byte	0x3f
	.zero		1


	//   ....[73]....
        /*1194*/ 	.word	0x000153e0
        /*1198*/ 	.word	0x00000006
        /*119c*/ 	.word	0x00038840
        /*11a0*/ 	.short	0x010a
        /*11a2*/ 	.byte	0x3f
	.zero		1


	//   ....[74]....
        /*11a4*/ 	.word	0x00016a30
        /*11a8*/ 	.word	0x00000011
        /*11ac*/ 	.word	0x00038820
        /*11b0*/ 	.short	0x010a
        /*11b2*/ 	.byte	0x3f
	.zero		1


	//   ....[75]....
        /*11b4*/ 	.word	0x00016a80
        /*11b8*/ 	.word	0x00000000
        /*11bc*/ 	.word	0x00038880
        /*11c0*/ 	.short	0x010a
        /*11c2*/ 	.byte	0x3f
	.zero		1


	//   ....[76]....
        /*11c4*/ 	.word	0x000173f0
        /*11c8*/ 	.word	0x00000000
        /*11cc*/ 	.word	0x00038840
        /*11d0*/ 	.short	0x010a
        /*11d2*/ 	.byte	0x3f
	.zero		1


	//   ....[77]....
        /*11d4*/ 	.word	0x00017d50
        /*11d8*/ 	.word	0x00000000
        /*11dc*/ 	.word	0x00038870
        /*11e0*/ 	.short	0x010a
        /*11e2*/ 	.byte	0x3f
	.zero		1


	//   ....[78]....
        /*11e4*/ 	.word	0x00017da0
        /*11e8*/ 	.word	0x00000000
        /*11ec*/ 	.word	0x00038860
        /*11f0*/ 	.short	0x010a
        /*11f2*/ 	.byte	0x3f
	.zero		1


	//   ....[79]....
        /*11f4*/ 	.word	0x00017df0
        /*11f8*/ 	.word	0x00000002
        /*11fc*/ 	.word	0x00038870
        /*1200*/ 	.short	0x010a
        /*1202*/ 	.byte	0x3f
	.zero		1


	//   ....[80]....
        /*1204*/ 	.word	0x00017e40
        /*1208*/ 	.word	0x00000002
        /*120c*/ 	.word	0x00038860
        /*1210*/ 	.short	0x010a
        /*1212*/ 	.byte	0x3f
	.zero		1


	//   ....[81]....
        /*1214*/ 	.word	0x00017e90
        /*1218*/ 	.word	0x00000007
        /*121c*/ 	.word	0x00038820
        /*1220*/ 	.short	0x010a
        /*1222*/ 	.byte	0x3f
	.zero		1


	//   ....[82]....
        /*1224*/ 	.word	0x00018030
        /*1228*/ 	.word	0x00000005
        /*122c*/ 	.word	0x00038840
        /*1230*/ 	.short	0x010a
        /*1232*/ 	.byte	0x3f
	.zero		1


	//   ....[83]....
        /*1234*/ 	.word	0x00018080
        /*1238*/ 	.word	0x00000003
        /*123c*/ 	.word	0x00038840
        /*1240*/ 	.short	0x010a
        /*1242*/ 	.byte	0x3f
	.zero		1


	//   ....[84]....
        /*1244*/ 	.word	0x000180d0
        /*1248*/ 	.word	0x00000005
        /*124c*/ 	.word	0x00038860
        /*1250*/ 	.short	0x010a
        /*1252*/ 	.byte	0x3f
	.zero		1


	//   ....[85]....
        /*1254*/ 	.word	0x00018120
        /*1258*/ 	.word	0x00000003
        /*125c*/ 	.word	0x00038860
        /*1260*/ 	.short	0x010a
        /*1262*/ 	.byte	0x3f
	.zero		1


	//   ....[86]....
        /*1264*/ 	.word	0x00018170
        /*1268*/ 	.word	0x00000005
        /*126c*/ 	.word	0x00038880
        /*1270*/ 	.short	0x010a
        /*1272*/ 	.byte	0x3f
	.zero		1


	//----- nvinfo : EIATTR_NUM_MBARRIERS
	.align		4
.L_372:
        /*1274*/ 	.byte	0x03, 0x38
        /*1276*/ 	.short	0x0016


	//----- nvinfo : EIATTR_EXIT_INSTR_OFFSETS
	.align		4
        /*1278*/ 	.byte	0x04, 0x1c
        /*127a*/ 	.short	(.L_374 - .L_373)


	//   ....[0]....
.L_373:
        /*127c*/ 	.word	0x000009c0


	//   ....[1]....
        /*1280*/ 	.word	0x0000d2e0


	//   ....[2]....
        /*1284*/ 	.word	0x00014590


	//----- nvinfo : EIATTR_MAX_THREADS
	.align		4
.L_374:
        /*1288*/ 	.byte	0x04, 0x05
        /*128a*/ 	.short	(.L_376 - .L_375)
.L_375:
        /*128c*/ 	.word	0x00000180
        /*1290*/ 	.word	0x00000001
        /*1294*/ 	.word	0x00000001


	//----- nvinfo : EIATTR_CRS_STACK_SIZE
	.align		4
.L_376:
        /*1298*/ 	.byte	0x04, 0x1e
        /*129a*/ 	.short	(.L_378 - .L_377)
.L_377:
        /*129c*/ 	.word	0x00000000


	//----- nvinfo : EIATTR_CBANK_PARAM_SIZE
	.align		4
.L_378:
        /*12a0*/ 	.byte	0x03, 0x19
        /*12a2*/ 	.short	0x0af0


	//----- nvinfo : EIATTR_PARAM_CBANK
	.align		4
        /*12a4*/ 	.byte	0x04, 0x0a
        /*12a6*/ 	.short	(.L_380 - .L_379)
	.align		4
.L_379:
        /*12a8*/ 	.word	index@(.nv.constant0._ZN7cutlass13device_kernelIN5flash11enable_sm90INS1_16FlashAttnFwdSm90INS1_25CollectiveMainloopFwdSm90ILi2EN4cute5tupleIJNS5_1CILi1EEES8_S8_EEENS6_IJNS7_ILi128EEESA_NS7_ILi256EEEEEELi256ENS_12float_e4m3_tEfNS_4arch4Sm90ELb0ELb0ELb0ELb1ELb1ELb0ELb0ELb1ELb0ELb1ELb1ELb0EEENS1_21CollectiveEpilogueFwdINS6_IJSA_SB_SA_EEES9_NS_10bfloat16_tESF_Li256ELb1ELb1ELb1ELb1EEENS1_36VarlenDynamicPersistentTileSchedulerILi128ELi128ELi256ELi128ELb1ELb1ELb1ELb0ELb1ELb1EEEEEEEEEvNT_6ParamsE)
        /*12ac*/ 	.short	0x0210
        /*12ae*/ 	.short	0x0af0


	//----- nvinfo : EIATTR_SW_WAR
	.align		4
.L_380:
        /*12b0*/ 	.byte	0x04, 0x36
        /*12b2*/ 	.short	(.L_382 - .L_381)
.L_381:
        /*12b4*/ 	.word	0x00000008
.L_382:


//--------------------- .nv.info._ZN7cutlass13device_kernelIN5flash11enable_sm90INS1_16FlashAttnFwdSm90INS1_25CollectiveMainloopFwdSm90ILi2EN4cute5tupleIJNS5_1CILi1EEES8_S8_EEENS6_IJNS7_ILi128EEESA_NS7_ILi256EEEEEELi256ENS_12float_e4m3_tEfNS_4arch4Sm90ELb0ELb0ELb0ELb1ELb1ELb1ELb0ELb1ELb0ELb1ELb1ELb0EEENS1_21CollectiveEpilogueFwdINS6_IJSA_SB_SA_EEES9_NS_10bfloat16_tESF_Li256ELb1ELb1ELb1ELb1EEENS1_36VarlenDynamicPersistentTileSchedulerILi128ELi128ELi256ELi128ELb1ELb1ELb1ELb0ELb1ELb1EEEEEEEEEvNT_6ParamsE --------------------------
	.section	.nv.info._ZN7cutlass13device_kernelIN5flash11enable_sm90INS1_16FlashAttnFwdSm90INS1_25CollectiveMainloopFwdSm90ILi2EN4cute5tupleIJNS5_1CILi1EEES8_S8_EEENS6_IJNS7_ILi128EEESA_NS7_ILi256EEEEEELi256ENS_12float_e4m3_tEfNS_4arch4Sm90ELb0ELb0ELb0ELb1ELb1ELb1ELb0ELb1ELb0ELb1ELb1ELb0EEENS1_21CollectiveEpilogueFwdINS6_IJSA_SB_SA_EEES9_NS_10bfloat16_tESF_Li256ELb1ELb1ELb1ELb1EEENS1_36VarlenDynamicPersistentTileSchedulerILi128ELi128ELi256ELi128ELb1ELb1ELb1ELb0ELb1ELb1EEEEEEEEEvNT_6ParamsE,"",@"SHT_CUDA_INFO"
	.sectionflags	@""
	.align	4


	//----- nvinfo : EIATTR_CUDA_API_VERSION
	.align		4
        /*0000*/ 	.byte	0x04, 0x37
        /*0002*/ 	.short	(.L_384 - .L_383)
.L_383:
        /*0004*/ 	.word	0x00000082


	//----- nvinfo : EIATTR_KPARAM_INFO
	.align		4
.L_384:
        /*0008*/ 	.byte	0x04, 0x17
        /*000a*/ 	.short	(.L_386 - .L_385)
.L_385:
        /*000c*/ 	.word	0x00000000
        /*0010*/ 	.short	0x0000
        /*0012*/ 	.short	0x0070
        /*0014*/ 	.byte	0x00, 0xf0, 0x01, 0x2a


	//----- nvinfo : EIATTR_SPARSE_MMA_MASK
	.align		4
.L_386:
        /*0018*/ 	.byte	0x03, 0x50
        /*001a*/ 	.short	0x0000


	//----- nvinfo : EIATTR_MAXREG_COUNT
	.align		4
        /*001c*/ 	.byte	0x03, 0x1b
        /*001e*/ 	.short	0x00a8


	//----- nvinfo : EIATTR_NUM_BARRIERS
	.align		4
        /*0020*/ 	.byte	0x02, 0x4c
        /*0022*/ 	.byte	0x10
	.zero		1


	//----- nvinfo : EIATTR_EXTERNS
	.align		4
        /*0024*/ 	.byte	0x04, 0x0f
        /*0026*/ 	.short	(.L_388 - .L_387)


	//   ....[0]....
	.align		4
.L_387:
        /*0028*/ 	.word	index@(__assertfail)


	//----- nvinfo : EIATTR_ANNOTATIONS
	.align		4
.L_388:
        /*002c*/ 	.byte	0x04, 0x55
        /*002e*/ 	.short	(.L_390 - .L_389)


	//   ....[0]....
.L_389:
        /* <DEDUP_REMOVED lines=210> */
        /*0d44*/ 	.byte	0x70, 0x02, 0x03, 0x00, 0x01, 0x00, 0x00, 0x00, 0xf0, 0x0b, 0x03, 0x00


	//----- nvinfo : EIATTR_MERCURY_ISA_VERSION
	.align		4
.L_390:
        /*0d50*/ 	.byte	0x03, 0x5f
        /*0d52*/ 	.short	0x0101


	//----- nvinfo : EIATTR_UNUSED_LOAD_BYTE_OFFSET
	.align		4
        /*0d54*/ 	.byte	0x04, 0x44
        /*0d56*/ 	.short	(.L_392 - .L_391)


	//   ....[0]....
.L_391:
        /*0d58*/ 	.word	0x00000ab0
        /*0d5c*/ 	.word	0x0000fff0


	//   ....[1]....
        /*0d60*/ 	.word	0x0001a560
        /*0d64*/ 	.word	0x0000fff0


	//----- nvinfo : EIATTR_INT_WARP_WIDE_INSTR_OFFSETS
	.align		4
.L_392:
        /*0d68*/ 	.byte	0x04, 0x31
        /*0d6a*/ 	.short	(.L_394 - .L_393)


	//   ....[0]....
.L_393:
        /*0d6c*/ 	.word	0x00000130


	//   ....[1]....
        /*0d70*/ 	.word	0x00000170


	//   ....[2]....
        /*0d74*/ 	.word	0x000001e0


	//   ....[3]....
        /*0d78*/ 	.word	0x00024240


	//   ....[4]....
        /*0d7c*/ 	.word	0x000242d0


	//   ....[5]....
        /*0d80*/ 	.word	0x00028460


	//   ....[6]....
        /*0d84*/ 	.word	0x000284f0


	//----- nvinfo : EIATTR_COOP_GROUP_MASK_REGIDS
	.align		4
.L_394:
        /*0d88*/ 	.byte	0x04, 0x29
        /*0d8a*/ 	.short	(.L_396 - .L_395)


	//   ....[0]....
.L_395:
        /*0d8c*/ 	.word	0xffffffff


	//   ....[1]....
        /*0d90*/ 	.word	0xffffffff


	//   ....[2]....
        /*0d94*/ 	.word	0xffffffff


	//   ....[3]....
        /*0d98*/ 	.word	0xffffffff


	//   ....[4]....
        /*0d9c*/ 	.word	0xffffffff


	//   ....[5]....
        /*0da0*/ 	.word	0xffffffff


	//   ....[6]....
        /*0da4*/ 	.word	0xffffffff


	//   ....[7]....
        /*0da8*/ 	.word	0xffffffff


	//   ....[8]....
        /*0dac*/ 	.word	0xffffffff


	//   ....[9]....
        /*0db0*/ 	.word	0xffffffff


	//   ....[10]....
        /*0db4*/ 	.word	0xffffffff


	//   ....[11]....
        /*0db8*/ 	.word	0xffffffff


	//   ....[12]....
        /*0dbc*/ 	.word	0xffffffff


	//   ....[13]....
        /*0dc0*/ 	.word	0xffffffff


	//   ....[14]....
        /*0dc4*/ 	.word	0xffffffff


	//   ....[15]....
        /*0dc8*/ 	.word	0xffffffff


	//   ....[16]....
        /*0dcc*/ 	.word	0xffffffff


	//   ....[17]....
        /*0dd0*/ 	.word	0xffffffff


	//   ....[18]....
        /*0dd4*/ 	.word	0xffffffff


	//   ....[19]....
        /*0dd8*/ 	.word	0xffffffff


	//   ....[20]....
        /*0ddc*/ 	.word	0xffffffff


	//   ....[21]....
        /*0de0*/ 	.word	0xffffffff


	//   ....[22]....
        /*0de4*/ 	.word	0xffffffff


	//   ....[23]....
        /*0de8*/ 	.word	0xffffffff


	//   ....[24]....
        /*0dec*/ 	.word	0xffffffff


	//   ....[25]....
        /*0df0*/ 	.word	0xffffffff


	//   ....[26]....
        /*0df4*/ 	.word	0xffffffff


	//   ....[27]....
        /*0df8*/ 	.word	0xffffffff


	//   ....[28]....
        /*0dfc*/ 	.word	0xffffffff


	//   ....[29]....
        /*0e00*/ 	.word	0xffffffff


	//   ....[30]....
        /*0e04*/ 	.word	0xffffffff


	//   ....[31]....
        /*0e08*/ 	.word	0xffffffff


	//   ....[32]....
        /*0e0c*/ 	.word	0xffffffff


	//   ....[33]....
        /*0e10*/ 	.word	0xffffffff


	//   ....[34]....
        /*0e14*/ 	.word	0xffffffff


	//   ....[35]....
        /*0e18*/ 	.word	0xffffffff


	//   ....[36]....
        /*0e1c*/ 	.word	0xffffffff


	//   ....[37]....
        /*0e20*/ 	.word	0xffffffff


	//   ....[38]....
        /*0e24*/ 	.word	0xffffffff


	//   ....[39]....
        /*0e28*/ 	.word	0xffffffff


	//   ....[40]....
        /*0e2c*/ 	.word	0xffffffff


	//   ....[41]....
        /*0e30*/ 	.word	0xffffffff


	//   ....[42]....
        /*0e34*/ 	.word	0xffffffff


	//   ....[43]....
        /*0e38*/ 	.word	0xffffffff


	//   ....[44]....
        /*0e3c*/ 	.word	0xffffffff


	//   ....[45]....
        /*0e40*/ 	.word	0xffffffff


	//   ....[46]....
        /*0e44*/ 	.word	0xffffffff


	//   ....[47]....
        /*0e48*/ 	.word	0xffffffff


	//   ....[48]....
        /*0e4c*/ 	.word	0xffffffff


	//   ....[49]....
        /*0e50*/ 	.word	0xffffffff


	//   ....[50]....
        /*0e54*/ 	.word	0xffffffff


	//   ....[51]....
        /*0e58*/ 	.word	0xffffffff


	//   ....[52]....
        /*0e5c*/ 	.word	0xffffffff


	//   ....[53]....
        /*0e60*/ 	.word	0xffffffff


	//   ....[54]....
        /*0e64*/ 	.word	0xffffffff


	//   ....[55]....
        /*0e68*/ 	.word	0xffffffff


	//   ....[56]....
        /*0e6c*/ 	.word	0xffffffff


	//   ....[57]....
        /*0e70*/ 	.word	0xffffffff


	//   ....[58]....
        /*0e74*/ 	.word	0xffffffff


	//   ....[59]....
        /*0e78*/ 	.word	0xffffffff


	//   ....[60]....
        /*0e7c*/ 	.word	0xffffffff


	//   ....[61]....
        /*0e80*/ 	.word	0xffffffff


	//   ....[62]....
        /*0e84*/ 	.word	0xffffffff


	//   ....[63]....
        /*0e88*/ 	.word	0xffffffff


	//   ....[64]....
        /*0e8c*/ 	.word	0xffffffff


	//   ....[65]....
        /*0e90*/ 	.word	0xffffffff


	//   ....[66]....
        /*0e94*/ 	.word	0xffffffff


	//   ....[67]....
        /*0e98*/ 	.word	0xffffffff


	//   ....[68]....
        /*0e9c*/ 	.word	0xffffffff


	//   ....[69]....
        /*0ea0*/ 	.word	0xffffffff


	//   ....[70]....
        /*0ea4*/ 	.word	0xffffffff


	//   ....[71]....
        /*0ea8*/ 	.word	0xffffffff


	//   ....[72]....
        /*0eac*/ 	.word	0xffffffff


	//   ....[73]....
        /*0eb0*/ 	.word	0xffffffff


	//   ....[74]....
        /*0eb4*/ 	.word	0xffffffff


	//   ....[75]....
        /*0eb8*/ 	.word	0xffffffff


	//   ....[76]....
        /*0ebc*/ 	.word	0xffffffff


	//   ....[77]....
        /*0ec0*/ 	.word	0xffffffff


	//   ....[78]....
        /*0ec4*/ 	.word	0xffffffff


	//   ....[79]....
        /*0ec8*/ 	.word	0xffffffff


	//   ....[80]....
        /*0ecc*/ 	.word	0xffffffff


	//   ....[81]....
        /*0ed0*/ 	.word	0xffffffff


	//   ....[82]....
        /*0ed4*/ 	.word	0xffffffff


	//   ....[83]....
        /*0ed8*/ 	.word	0xffffffff


	//   ....[84]....
        /*0edc*/ 	.word	0xffffffff


	//   ....[85]....
        /*0ee0*/ 	.word	0xffffffff


	//   ....[86]....
        /*0ee4*/ 	.word	0xffffffff


	//   ....[87]....
        /*0ee8*/ 	.word	0xffffffff


	//   ....[88]....
        /*0eec*/ 	.word	0xffffffff


	//   ....[89]....
        /*0ef0*/ 	.word	0xffffffff


	//   ....[90]....
        /*0ef4*/ 	.word	0xffffffff


	//   ....[91]....
        /*0ef8*/ 	.word	0xffffffff


	//   ....[92]....
        /*0efc*/ 	.word	0xffffffff


	//   ....[93]....
        /*0f00*/ 	.word	0xffffffff


	//   ....[94]....
        /*0f04*/ 	.word	0xffffffff


	//   ....[95]....
        /*0f08*/ 	.word	0xffffffff


	//   ....[96]....
        /*0f0c*/ 	.word	0xffffffff


	//   ....[97]....
        /*0f10*/ 	.word	0xffffffff


	//   ....[98]....
        /*0f14*/ 	.word	0xffffffff


	//   ....[99]....
        /*0f18*/ 	.word	0xffffffff


	//   ....[100]....
        /*0f1c*/ 	.word	0xffffffff


	//   ....[101]....
        /*0f20*/ 	.word	0xffffffff


	//   ....[102]....
        /*0f24*/ 	.word	0xffffffff


	//   ....[103]....
        /*0f28*/ 	.word	0xffffffff


	//   ....[104]....
        /*0f2c*/ 	.word	0xffffffff


	//   ....[105]....
        /*0f30*/ 	.word	0xffffffff


	//   ....[106]....
        /*0f34*/ 	.word	0xffffffff


	//   ....[107]....
        /*0f38*/ 	.word	0xffffffff


	//   ....[108]....
        /*0f3c*/ 	.word	0xffffffff


	//   ....[109]....
        /*0f40*/ 	.word	0xffffffff


	//   ....[110]....
        /*0f44*/ 	.word	0xffffffff


	//   ....[111]....
        /*0f48*/ 	.word	0xffffffff


	//   ....[112]....
        /*0f4c*/ 	.word	0xffffffff


	//   ....[113]....
        /*0f50*/ 	.word	0xffffffff


	//   ....[114]....
        /*0f54*/ 	.word	0xffffffff


	//   ....[115]....
        /*0f58*/ 	.word	0xffffffff


	//   ....[116]....
        /*0f5c*/ 	.word	0xffffffff


	//   ....[117]....
        /*0f60*/ 	.word	0xffffffff


	//   ....[118]....
        /*0f64*/ 	.word	0xffffffff


	//   ....[119]....
        /*0f68*/ 	.word	0xffffffff


	//   ....[120]....
        /*0f6c*/ 	.word	0xffffffff


	//   ....[121]....
        /*0f70*/ 	.word	0xffffffff


	//   ....[122]....
        /*0f74*/ 	.word	0xffffffff


	//   ....[123]....
        /*0f78*/ 	.word	0xffffffff


	//   ....[124]....
        /*0f7c*/ 	.word	0xffffffff


	//   ....[125]....
        /*0f80*/ 	.word	0xffffffff


	//   ....[126]....
        /*0f84*/ 	.word	0xffffffff


	//   ....[127]....
        /*0f88*/ 	.word	0xffffffff


	//   ....[128]....
        /*0f8c*/ 	.word	0xffffffff


	//   ....[129]....
        /*0f90*/ 	.word	0xffffffff


	//   ....[130]....
        /*0f94*/ 	.word	0xffffffff


	//   ....[131]....
        /*0f98*/ 	.word	0xffffffff


	//   ....[132]....
        /*0f9c*/ 	.word	0xffffffff


	//   ....[133]....
        /*0fa0*/ 	.word	0xffffffff


	//   ....[134]....
        /*0fa4*/ 	.word	0xffffffff


	//   ....[135]....
        /*0fa8*/ 	.word	0xffffffff


	//   ....[136]....
        /*0fac*/ 	.word	0xffffffff


	//   ....[137]....
        /*0fb0*/ 	.word	0xffffffff


	//   ....[138]....
        /*0fb4*/ 	.word	0xffffffff


	//   ....[139]....
        /*0fb8*/ 	.word	0xffffffff


	//   ....[140]....
        /*0fbc*/ 	.word	0xffffffff


	//   ....[141]....
        /*0fc0*/ 	.word	0xffffffff


	//   ....[142]....
        /*0fc4*/ 	.word	0xffffffff


	//   ....[143]....
        /*0fc8*/ 	.word	0xffffffff


	//   ....[144]....
        /*0fcc*/ 	.word	0xffffffff


	//   ....[145]....
        /*0fd0*/ 	.word	0xffffffff


	//   ....[146]....
        /*0fd4*/ 	.word	0xffffffff


	//   ....[147]....
        /*0fd8*/ 	.word	0xffffffff


	//   ....[148]....
        /*0fdc*/ 	.word	0xffffffff


	//   ....[149]....
        /*0fe0*/ 	.word	0xffffffff


	//   ....[150]....
        /*0fe4*/ 	.word	0xffffffff


	//   ....[151]....
        /*0fe8*/ 	.word	0xffffffff


	//   ....[152]....
        /*0fec*/ 	.word	0xffffffff


	//   ....[153]....
        /*0ff0*/ 	.word	0xffffffff


	//   ....[154]....
        /*0ff4*/ 	.word	0xffffffff


	//   ....[155]....
        /*0ff8*/ 	.word	0xffffffff


	//   ....[156]....
        /*0ffc*/ 	.word	0xffffffff


	//   ....[157]....
        /*1000*/ 	.word	0xffffffff


	//   ....[158]....
        /*1004*/ 	.word	0xffffffff


	//   ....[159]....
        /*1008*/ 	.word	0xffffffff


	//   ....[160]....
        /*100c*/ 	.word	0xffffffff


	//   ....[161]....
        /*1010*/ 	.word	0xffffffff


	//   ....[162]....
        /*1014*/ 	.word	0xffffffff


	//   ....[163]....
        /*1018*/ 	.word	0xffffffff


	//   ....[164]....
        /*101c*/ 	.word	0xffffffff


	//   ....[165]....
        /*1020*/ 	.word	0xffffffff


	//   ....[166]....
        /*1024*/ 	.word	0xffffffff


	//   ....[167]....
        /*1028*/ 	.word	0xffffffff


	//   ....[168]....
        /*102c*/ 	.word	0xffffffff


	//   ....[169]....
        /*1030*/ 	.word	0xffffffff


	//   ....[170]....
        /*1034*/ 	.word	0xffffffff


	//   ....[171]....
        /*1038*/ 	.word	0xffffffff


	//   ....[172]....
        /*103c*/ 	.word	0xffffffff


	//   ....[173]....
        /*1040*/ 	.word	0xffffffff


	//   ....[174]....
        /*1044*/ 	.word	0xffffffff


	//   ....[175]....
        /*1048*/ 	.word	0xffffffff


	//   ....[176]....
        /*104c*/ 	.word	0xffffffff


	//   ....[177]....
        /*1050*/ 	.word	0xffffffff


	//   ....[178]....
        /*1054*/ 	.word	0xffffffff


	//   ....[179]....
        /*1058*/ 	.word	0xffffffff


	//   ....[180]....
        /*105c*/ 	.word	0xffffffff


	//   ....[181]....
        /*1060*/ 	.word	0xffffffff


	//   ....[182]....
        /*1064*/ 	.word	0xffffffff


	//   ....[183]....
        /*1068*/ 	.word	0xffffffff


	//   ....[184]....
        /*106c*/ 	.word	0xffffffff


	//   ....[185]....
        /*1070*/ 	.word	0xffffffff


	//   ....[186]....
        /*1074*/ 	.word	0xffffffff


	//   ....[187]....
        /*1078*/ 	.word	0xffffffff


	//   ....[188]....
        /*107c*/ 	.word	0xffffffff


	//   ....[189]....
        /*1080*/ 	.word	0xffffffff


	//   ....[190]....
        /*1084*/ 	.word	0xffffffff


	//   ....[191]....
        /*1088*/ 	.word	0xffffffff


	//   ....[192]....
        /*108c*/ 	.word	0xffffffff


	//   ....[193]....
        /*1090*/ 	.word	0xffffffff


	//   ....[194]....
        /*1094*/ 	.word	0xffffffff


	//   ....[195]....
        /*1098*/ 	.word	0xffffffff


	//   ....[196]....
        /*109c*/ 	.word	0xffffffff


	//   ....[197]....
        /*10a0*/ 	.word	0xffffffff


	//   ....[198]....
        /*10a4*/ 	.word	0xffffffff


	//   ....[199]....
        /*10a8*/ 	.word	0xffffffff


	//   ....[200]....
        /*10ac*/ 	.word	0xffffffff


	//   ....[201]....
        /*10b0*/ 	.word	0xffffffff


	//   ....[202]....
        /*10b4*/ 	.word	0xffffffff


	//   ....[203]....
        /*10b8*/ 	.word	0xffffffff


	//   ....[204]....
        /*10bc*/ 	.word	0xffffffff


	//   ....[205]....
        /*10c0*/ 	.word	0xffffffff


	//   ....[206]....
        /*10c4*/ 	.word	0xffffffff


	//   ....[207]....
        /*10c8*/ 	.word	0xffffffff


	//   ....[208]....
        /*10cc*/ 	.word	0xffffffff


	//   ....[209]....
        /*10d0*/ 	.word	0xffffffff


	//   ....[210]....
        /*10d4*/ 	.word	0xffffffff


	//   ....[211]....
        /*10d8*/ 	.word	0xffffffff


	//   ....[212]....
        /*10dc*/ 	.word	0xffffffff


	//   ....[213]....
        /*10e0*/ 	.word	0xffffffff


	//   ....[214]....
        /*10e4*/ 	.word	0xffffffff


	//   ....[215]....
        /*10e8*/ 	.word	0xffffffff


	//   ....[216]....
        /*10ec*/ 	.word	0xffffffff


	//   ....[217]....
        /*10f0*/ 	.word	0xffffffff


	//   ....[218]....
        /*10f4*/ 	.word	0xffffffff


	//   ....[219]....
        /*10f8*/ 	.word	0xffffffff


	//   ....[220]....
        /*10fc*/ 	.word	0xffffffff


	//   ....[221]....
        /*1100*/ 	.word	0xffffffff


	//   ....[222]....
        /*1104*/ 	.word	0xffffffff


	//   ....[223]....
        /*1108*/ 	.word	0xffffffff


	//   ....[224]....
        /*110c*/ 	.word	0xffffffff


	//   ....[225]....
        /*1110*/ 	.word	0xffffffff


	//   ....[226]....
        /*1114*/ 	.word	0xffffffff


	//   ....[227]....
        /*1118*/ 	.word	0xffffffff


	//   ....[228]....
        /*111c*/ 	.word	0xffffffff


	//   ....[229]....
        /*1120*/ 	.word	0xffffffff


	//   ....[230]....
        /*1124*/ 	.word	0xffffffff


	//   ....[231]....
        /*1128*/ 	.word	0xffffffff


	//   ....[232]....
        /*112c*/ 	.word	0xffffffff


	//   ....[233]....
        /*1130*/ 	.word	0xffffffff


	//   ....[234]....
        /*1134*/ 	.word	0xffffffff


	//   ....[235]....
        /*1138*/ 	.word	0xffffffff


	//   ....[236]....
        /*113c*/ 	.word	0xffffffff


	//   ....[237]....
        /*1140*/ 	.word	0xffffffff


	//   ....[238]....
        /*1144*/ 	.word	0xffffffff


	//   ....[239]....
        /*1148*/ 	.word	0xffffffff


	//   ....[240]....
        /*114c*/ 	.word	0xffffffff


	//   ....[241]....
        /*1150*/ 	.word	0xffffffff


	//   ....[242]....
        /*1154*/ 	.word	0xffffffff


	//   ....[243]....
        /*1158*/ 	.word	0xffffffff


	//   ....[244]....
        /*115c*/ 	.word	0xffffffff


	//   ....[245]....
        /*1160*/ 	.word	0xffffffff


	//   ....[246]....
        /*1164*/ 	.word	0xffffffff


	//   ....[247]....
        /*1168*/ 	.word	0xffffffff


	//   ....[248]....
        /*116c*/ 	.word	0xffffffff


	//   ....[249]....
        /*1170*/ 	.word	0xffffffff


	//   ....[250]....
        /*1174*/ 	.word	0xffffffff


	//   ....[251]....
        /*1178*/ 	.word	0xffffffff


	//   ....[252]....
        /*117c*/ 	.word	0xffffffff


	//   ....[253]....
        /*1180*/ 	.word	0xffffffff


	//   ....[254]....
        /*1184*/ 	.word	0xffffffff


	//   ....[255]....
        /*1188*/ 	.word	0xffffffff


	//   ....[0]....
        /*118c*/ 	.word	0xffffffff


	//   ....[1]....
        /*1190*/ 	.word	0xffffffff


	//   ....[2]....
        /*1194*/ 	.word	0xffffffff


	//   ....[3]....
        /*1198*/ 	.word	0xffffffff


	//   ....[4]....
        /*119c*/ 	.word	0xffffffff


	//   ....[5]....
        /*11a0*/ 	.word	0xffffffff


	//   ....[6]....
        /*11a4*/ 	.word	0xffffffff


	//   ....[7]....
        /*11a8*/ 	.word	0xffffffff


	//   ....[8]....
        /*11ac*/ 	.word	0xffffffff


	//   ....[9]....
        /*11b0*/ 	.word	0xffffffff


	//   ....[10]....
        /*11b4*/ 	.word	0xffffffff


	//   ....[11]....
        /*11b8*/ 	.word	0xffffffff


	//   ....[12]....
        /*11bc*/ 	.word	0xffffffff


	//   ....[13]....
        /*11c0*/ 	.word	0xffffffff


	//   ....[14]....
        /*11c4*/ 	.word	0xffffffff


	//   ....[15]....
        /*11c8*/ 	.word	0xffffffff


	//   ....[16]....
        /*11cc*/ 	.word	0xffffffff


	//   ....[17]....
        /*11d0*/ 	.word	0xffffffff


	//   ....[18]....
        /*11d4*/ 	.word	0xffffffff


	//   ....[19]....
        /*11d8*/ 	.word	0xffffffff


	//   ....[20]....
        /*11dc*/ 	.word	0xffffffff


	//   ....[21]....
        /*11e0*/ 	.word	0xffffffff


	//   ....[22]....
        /*11e4*/ 	.word	0xffffffff


	//   ....[23]....
        /*11e8*/ 	.word	0xffffffff


	//   ....[24]....
        /*11ec*/ 	.word	0xffffffff


	//   ....[25]....
        /*11f0*/ 	.word	0xffffffff


	//   ....[26]....
        /*11f4*/ 	.word	0xffffffff


	//   ....[27]....
        /*11f8*/ 	.word	0xffffffff


	//   ....[28]....
        /*11fc*/ 	.word	0xffffffff


	//   ....[29]....
        /*1200*/ 	.word	0xffffffff


	//   ....[30]....
        /*1204*/ 	.word	0xffffffff


	//   ....[31]....
        /*1208*/ 	.word	0xffffffff


	//   ....[32]....
        /*120c*/ 	.word	0xffffffff


	//   ....[33]....
        /*1210*/ 	.word	0xffffffff


	//   ....[34]....
        /*1214*/ 	.word	0xffffffff


	//   ....[35]....
        /*1218*/ 	.word	0xffffffff


	//   ....[36]....
        /*121c*/ 	.word	0xffffffff


	//   ....[37]....
        /*1220*/ 	.word	0xffffffff


	//   ....[38]....
        /*1224*/ 	.word	0xffffffff


	//   ....[39]....
        /*1228*/ 	.word	0xffffffff


	//   ....[40]....
        /*122c*/ 	.word	0xffffffff


	//   ....[41]....
        /*1230*/ 	.word	0xffffffff


	//   ....[42]....
        /*1234*/ 	.word	0xffffffff


	//   ....[43]....
        /*1238*/ 	.word	0xffffffff


	//   ....[44]....
        /*123c*/ 	.word	0xffffffff


	//   ....[45]....
        /*1240*/ 	.word	0xffffffff


	//   ....[46]....
        /*1244*/ 	.word	0xffffffff


	//   ....[47]....
        /*1248*/ 	.word	0xffffffff


	//   ....[48]....
        /*124c*/ 	.word	0xffffffff


	//   ....[49]....
        /*1250*/ 	.word	0xffffffff


	//   ....[50]....
        /*1254*/ 	.word	0xffffffff


	//   ....[51]....
        /*1258*/ 	.word	0xffffffff


	//   ....[52]....
        /*125c*/ 	.word	0xffffffff


	//   ....[53]....
        /*1260*/ 	.word	0xffffffff


	//   ....[54]....
        /*1264*/ 	.word	0xffffffff


	//   ....[55]....
        /*1268*/ 	.word	0xffffffff


	//   ....[56]....
        /*126c*/ 	.word	0xffffffff


	//   ....[57]....
        /*1270*/ 	.word	0xffffffff


	//   ....[58]....
        /*1274*/ 	.word	0xffffffff


	//   ....[59]....
        /*1278*/ 	.word	0xffffffff


	//   ....[60]....
        /*127c*/ 	.word	0xffffffff


	//   ....[61]....
        /*1280*/ 	.word	0xffffffff


	//   ....[62]....
        /*1284*/ 	.word	0xffffffff


	//   ....[63]....
        /*1288*/ 	.word	0xffffffff


	//   ....[64]....
        /*128c*/ 	.word	0xffffffff


	//   ....[65]....
        /*1290*/ 	.word	0xffffffff


	//   ....[66]....
        /*1294*/ 	.word	0xffffffff


	//   ....[67]....
        /*1298*/ 	.word	0xffffffff


	//   ....[68]....
        /*129c*/ 	.word	0xffffffff


	//   ....[69]....
        /*12a0*/ 	.word	0xffffffff


	//   ....[70]....
        /*12a4*/ 	.word	0xffffffff


	//   ....[71]....
        /*12a8*/ 	.word	0xffffffff


	//   ....[72]....
        /*12ac*/ 	.word	0xffffffff


	//   ....[73]....
        /*12b0*/ 	.word	0x0500000f


	//   ....[74]....
        /*12b4*/ 	.word	0x0500000f


	//   ....[75]....
        /*12b8*/ 	.word	0x0500000f


	//   ....[76]....
        /*12bc*/ 	.word	0x0500000f


	//   ....[77]....
        /*12c0*/ 	.word	0x0500000f


	//   ....[78]....
        /*12c4*/ 	.word	0x0500000f


	//   ....[79]....
        /*12c8*/ 	.word	0x0500000f


	//   ....[80]....
        /*12cc*/ 	.word	0x0500000f


	//   ....[81]....
        /*12d0*/ 	.word	0x0500000f


	//   ....[82]....
        /*12d4*/ 	.word	0x0500000f


	//   ....[83]....
        /*12d8*/ 	.word	0x0500000f


	//   ....[84]....
        /*12dc*/ 	.word	0x0500000f


	//   ....[85]....
        /*12e0*/ 	.word	0x0500000f


	//   ....[86]....
        /*12e4*/ 	.word	0x0500000f


	//   ....[87]....
        /*12e8*/ 	.word	0x0500000f


	//   ....[88]....
        /*12ec*/ 	.word	0x0500000f


	//   ....[89]....
        /*12f0*/ 	.word	0x0500000f


	//   ....[90]....
        /*12f4*/ 	.word	0x0500000f


	//   ....[91]....
        /*12f8*/ 	.word	0x0500000f


	//   ....[92]....
        /*12fc*/ 	.word	0x0500000f


	//   ....[93]....
        /*1300*/ 	.word	0x0500000f


	//   ....[94]....
        /*1304*/ 	.word	0x0500000f


	//   ....[95]....
        /*1308*/ 	.word	0x0500000f


	//   ....[96]....
        /*130c*/ 	.word	0x0500000f


	//   ....[97]....
        /*1310*/ 	.word	0x0500000f


	//   ....[98]....
        /*1314*/ 	.word	0x0500000f


	//   ....[99]....
        /*1318*/ 	.word	0x0500000f


	//   ....[100]....
        /*131c*/ 	.word	0x0500000f


	//   ....[101]....
        /*1320*/ 	.word	0x0500000f


	//   ....[102]....
        /*1324*/ 	.word	0x0500000f


	//   ....[103]....
        /*1328*/ 	.word	0x0500000f


	//   ....[104]....
        /*132c*/ 	.word	0x0500000f


	//   ....[105]....
        /*1330*/ 	.word	0x0500000f


	//   ....[106]....
        /*1334*/ 	.word	0x0500000f


	//   ....[107]....
        /*1338*/ 	.word	0x0500000f


	//   ....[108]....
        /*133c*/ 	.word	0x0500000f


	//   ....[109]....
        /*1340*/ 	.word	0x0500000f


	//   ....[110]....
        /*1344*/ 	.word	0x0500000f


	//   ....[111]....
        /*1348*/ 	.word	0x0500000f


	//   ....[112]....
        /*134c*/ 	.word	0x0500000f


	//   ....[113]....
        /*1350*/ 	.word	0x0500000f


	//   ....[114]....
        /*1354*/ 	.word	0x0500000f


	//   ....[115]....
        /*1358*/ 	.word	0x0500000f


	//   ....[116]....
        /*135c*/ 	.word	0x0500000f


	//   ....[117]....
        /*1360*/ 	.word	0x0500000f


	//   ....[118]....
        /*1364*/ 	.word	0x0500000f


	//   ....[119]....
        /*1368*/ 	.word	0x0500000f


	//   ....[120]....
        /*136c*/ 	.word	0x0500000f


	//   ....[121]....
        /*1370*/ 	.word	0x0500000f


	//   ....[122]....
        /*1374*/ 	.word	0x0500000f


	//   ....[123]....
        /*1378*/ 	.word	0x0500000f


	//   ....[124]....
        /*137c*/ 	.word	0x0500000f


	//   ....[125]....
        /*1380*/ 	.word	0x0500000f


	//   ....[126]....
        /*1384*/ 	.word	0x0500000f


	//   ....[127]....
        /*1388*/ 	.word	0x0500000f


	//   ....[128]....
        /*138c*/ 	.word	0x0500000f


	//   ....[129]....
        /*1390*/ 	.word	0x0500000f


	//   ....[130]....
        /*1394*/ 	.word	0x0500000f


	//   ....[131]....
        /*1398*/ 	.word	0x0500000f


	//   ....[132]....
        /*139c*/ 	.word	0x0500000f


	//   ....[133]....
        /*13a0*/ 	.word	0x0500000f


	//   ....[134]....
        /*13a4*/ 	.word	0x0500000f


	//   ....[135]....
        /*13a8*/ 	.word	0x0500000f


	//   ....[136]....
        /*13ac*/ 	.word	0x0500000f


	//   ....[137]....
        /*13b0*/ 	.word	0x0500000f


	//   ....[138]....
        /*13b4*/ 	.word	0x0500000f


	//   ....[139]....
        /*13b8*/ 	.word	0x0500000f


	//   ....[140]....
        /*13bc*/ 	.word	0x0500000f


	//   ....[141]....
        /*13c0*/ 	.word	0x0500000f


	//   ....[142]....
        /*13c4*/ 	.word	0x0500000f


	//   ....[143]....
        /*13c8*/ 	.word	0x0500000f


	//   ....[144]....
        /*13cc*/ 	.word	0x0500000f


	//   ....[145]....
        /*13d0*/ 	.word	0x0500000f


	//   ....[146]....
        /*13d4*/ 	.word	0x0500000f


	//   ....[147]....
        /*13d8*/ 	.word	0x0500000f


	//   ....[148]....
        /*13dc*/ 	.word	0x0500000f


	//   ....[149]....
        /*13e0*/ 	.word	0x0500000f


	//   ....[150]....
        /*13e4*/ 	.word	0x0500000f


	//   ....[151]....
        /*13e8*/ 	.word	0x0500000f


	//   ....[152]....
        /*13ec*/ 	.word	0x0500000f


	//   ....[153]....
        /*13f0*/ 	.word	0x0500000f


	//   ....[154]....
        /*13f4*/ 	.word	0x0500000f


	//   ....[155]....
        /*13f8*/ 	.word	0x0500000f


	//   ....[156]....
        /*13fc*/ 	.word	0x0500000f


	//   ....[157]....
        /*1400*/ 	.word	0x0500000f


	//   ....[158]....
        /*1404*/ 	.word	0x0500000f


	//   ....[159]....
        /*1408*/ 	.word	0x0500000f


	//   ....[160]....
        /*140c*/ 	.word	0x0500000f


	//   ....[161]....
        /*1410*/ 	.word	0x0500000f


	//   ....[162]....
        /*1414*/ 	.word	0x0500000f


	//   ....[163]....
        /*1418*/ 	.word	0x0500000f


	//   ....[164]....
        /*141c*/ 	.word	0x0500000f


	//   ....[165]....
        /*1420*/ 	.word	0x0500000f


	//   ....[166]....
        /*1424*/ 	.word	0x0500000f


	//   ....[167]....
        /*1428*/ 	.word	0x0500000f


	//   ....[168]....
        /*142c*/ 	.word	0x0500000f


	//   ....[169]....
        /*1430*/ 	.word	0x0500000f


	//   ....[170]....
        /*1434*/ 	.word	0x0500000f


	//   ....[171]....
        /*1438*/ 	.word	0x0500000f


	//   ....[172]....
        /*143c*/ 	.word	0x0500000f


	//   ....[173]....
        /*1440*/ 	.word	0x0500000f


	//   ....[174]....
        /*1444*/ 	.word	0x0500000f


	//   ....[175]....
        /*1448*/ 	.word	0x0500000f


	//   ....[176]....
        /*144c*/ 	.word	0x0500000f


	//   ....[177]....
        /*1450*/ 	.word	0x0500000f


	//   ....[178]....
        /*1454*/ 	.word	0x0500000f


	//   ....[179]....
        /*1458*/ 	.word	0x0500000f


	//   ....[180]....
        /*145c*/ 	.word	0x0500000f


	//   ....[181]....
        /*1460*/ 	.word	0x0500000f


	//   ....[182]....
        /*1464*/ 	.word	0x0500000f


	//   ....[183]....
        /*1468*/ 	.word	0x0500000f


	//   ....[184]....
        /*146c*/ 	.word	0x0500000f


	//   ....[185]....
        /*1470*/ 	.word	0x0500000f


	//   ....[186]....
        /*1474*/ 	.word	0x0500000f


	//   ....[187]....
        /*1478*/ 	.word	0x0500000f


	//   ....[188]....
        /*147c*/ 	.word	0x0500000f


	//   ....[189]....
        /*1480*/ 	.word	0x0500000f


	//   ....[190]....
        /*1484*/ 	.word	0x0500000f


	//   ....[191]....
        /*1488*/ 	.word	0x0500000f


	//   ....[192]....
        /*148c*/ 	.word	0x0500000f


	//   ....[193]....
        /*1490*/ 	.word	0x0500000f


	//   ....[194]....
        /*1494*/ 	.word	0x0500000f


	//   ....[195]....
        /*1498*/ 	.word	0x0500000f


	//   ....[196]....
        /*149c*/ 	.word	0x0500000f


	//   ....[197]....
        /*14a0*/ 	.word	0x0500000f


	//   ....[198]....
        /*14a4*/ 	.word	0x0500000f


	//   ....[199]....
        /*14a8*/ 	.word	0x0500000f


	//   ....[200]....
        /*14ac*/ 	.word	0x0500000f


	//   ....[201]....
        /*14b0*/ 	.word	0x0500000f


	//   ....[202]....
        /*14b4*/ 	.word	0x0500000f


	//   ....[203]....
        /*14b8*/ 	.word	0x0500000f


	//   ....[204]....
        /*14bc*/ 	.word	0x0500000f


	//   ....[205]....
        /*14c0*/ 	.word	0x0500000f


	//   ....[206]....
        /*14c4*/ 	.word	0x0500000f


	//   ....[207]....
        /*14c8*/ 	.word	0x0500000f


	//   ....[208]....
        /*14cc*/ 	.word	0x0500000f


	//   ....[209]....
        /*14d0*/ 	.word	0x0500000f


	//   ....[210]....
        /*14d4*/ 	.word	0x0500000f


	//   ....[211]....
        /*14d8*/ 	.word	0x0500000f


	//   ....[212]....
        /*14dc*/ 	.word	0x0500000f


	//   ....[213]....
        /*14e0*/ 	.word	0x0500000f


	//   ....[214]....
        /*14e4*/ 	.word	0x0500000f


	//   ....[215]....
        /*14e8*/ 	.word	0x0500000f


	//   ....[216]....
        /*14ec*/ 	.word	0x0500000f


	//   ....[217]....
        /*14f0*/ 	.word	0x0500000f


	//   ....[218]....
        /*14f4*/ 	.word	0x0500000f


	//   ....[219]....
        /*14f8*/ 	.word	0x0500000f


	//   ....[220]....
        /*14fc*/ 	.word	0x0500000f


	//   ....[221]....
        /*1500*/ 	.word	0x0500000f


	//   ....[222]....
        /*1504*/ 	.word	0x0500000f


	//   ....[223]....
        /*1508*/ 	.word	0x0500000f


	//   ....[224]....
        /*150c*/ 	.word	0x0500000f


	//   ....[225]....
        /*1510*/ 	.word	0x0500000f


	//   ....[226]....
        /*1514*/ 	.word	0x0500000f


	//   ....[227]....
        /*1518*/ 	.word	0x0500000f


	//   ....[228]....
        /*151c*/ 	.word	0x0500000f


	//   ....[229]....
        /*1520*/ 	.word	0x0500000f


	//   ....[230]....
        /*1524*/ 	.word	0x0500000f


	//   ....[231]....
        /*1528*/ 	.word	0x0500000f


	//   ....[232]....
        /*152c*/ 	.word	0x0500000f


	//   ....[233]....
        /*1530*/ 	.word	0x0500000f


	//   ....[234]....
        /*1534*/ 	.word	0x0500000f


	//   ....[235]....
        /*1538*/ 	.word	0x0500000f


	//   ....[236]....
        /*153c*/ 	.word	0x0500000f


	//   ....[237]....
        /*1540*/ 	.word	0x0500000f


	//   ....[238]....
        /*1544*/ 	.word	0x0500000f


	//   ....[239]....
        /*1548*/ 	.word	0x0500000f


	//   ....[240]....
        /*154c*/ 	.word	0x0500000f


	//   ....[241]....
        /*1550*/ 	.word	0x0500000f


	//   ....[242]....
        /*1554*/ 	.word	0x0500000f


	//   ....[243]....
        /*1558*/ 	.word	0x0500000f


	//   ....[244]....
        /*155c*/ 	.word	0x0500000f


	//   ....[245]....
        /*1560*/ 	.word	0x0500000f


	//   ....[246]....
        /*1564*/ 	.word	0x0500000f


	//   ....[247]....
        /*1568*/ 	.word	0x0500000f


	//   ....[248]....
        /*156c*/ 	.word	0x0500000f


	//   ....[249]....
        /*1570*/ 	.word	0x0500000f


	//   ....[250]....
        /*1574*/ 	.word	0x0500000f


	//   ....[251]....
        /*1578*/ 	.word	0x0500000f


	//   ....[252]....
        /*157c*/ 	.word	0x0500000f


	//   ....[253]....
        /*1580*/ 	.word	0x0500000f


	//   ....[254]....
        /*1584*/ 	.word	0x0500000f


	//   ....[255]....
        /*1588*/ 	.word	0x0500000f


	//   ....[0]....
        /*158c*/ 	.word	0x0500000f


	//   ....[1]....
        /*1590*/ 	.word	0x0500000f


	//   ....[2]....
        /*1594*/ 	.word	0x0500000f


	//   ....[3]....
        /*1598*/ 	.word	0x0500000f


	//   ....[4]....
        /*159c*/ 	.word	0x0500000f


	//   ....[5]....
        /*15a0*/ 	.word	0x0500000f


	//   ....[6]....
        /*15a4*/ 	.word	0x0500000f


	//   ....[7]....
        /*15a8*/ 	.word	0x0500000f


	//   ....[8]....
        /*15ac*/ 	.word	0x0500000f


	//   ....[9]....
        /*15b0*/ 	.word	0x0500000f


	//   ....[10]....
        /*15b4*/ 	.word	0x0500000f


	//   ....[11]....
        /*15b8*/ 	.word	0x0500000f


	//   ....[12]....
        /*15bc*/ 	.word	0x0500000f


	//   ....[13]....
        /*15c0*/ 	.word	0x0500000f


	//   ....[14]....
        /*15c4*/ 	.word	0x0500000f


	//   ....[15]....
        /*15c8*/ 	.word	0x0500000f


	//   ....[16]....
        /*15cc*/ 	.word	0x0500000f


	//   ....[17]....
        /*15d0*/ 	.word	0x0500000f


	//   ....[18]....
        /*15d4*/ 	.word	0x0500000f


	//   ....[19]....
        /*15d8*/ 	.word	0x0500000f


	//   ....[20]....
        /*15dc*/ 	.word	0x0500000f


	//   ....[21]....
        /*15e0*/ 	.word	0x0500000f


	//   ....[22]....
        /*15e4*/ 	.word	0x0500000f


	//   ....[23]....
        /*15e8*/ 	.word	0x0500000f


	//   ....[24]....
        /*15ec*/ 	.word	0x0500000f


	//   ....[25]....
        /*15f0*/ 	.word	0x0500000f


	//   ....[26]....
        /*15f4*/ 	.word	0x0500000f


	//   ....[27]....
        /*15f8*/ 	.word	0x0500000f


	//   ....[28]....
        /*15fc*/ 	.word	0x0500000f


	//   ....[29]....
        /*1600*/ 	.word	0x0500000f


	//   ....[30]....
        /*1604*/ 	.word	0x0500000f


	//   ....[31]....
        /*1608*/ 	.word	0x0500000f


	//   ....[32]....
        /*160c*/ 	.word	0x0500000f


	//   ....[33]....
        /*1610*/ 	.word	0x0500000f


	//   ....[34]....
        /*1614*/ 	.word	0x0500000f


	//   ....[35]....
        /*1618*/ 	.word	0x0500000f


	//   ....[36]....
        /*161c*/ 	.word	0x0500000f


	//   ....[37]....
        /*1620*/ 	.word	0x0500000f


	//   ....[38]....
        /*1624*/ 	.word	0x0500000f


	//   ....[39]....
        /*1628*/ 	.word	0x0500000f


	//   ....[40]....
        /*162c*/ 	.word	0x0500000f


	//   ....[41]....
        /*1630*/ 	.word	0x0500000f


	//   ....[42]....
        /*1634*/ 	.word	0x0500000f


	//   ....[43]....
        /*1638*/ 	.word	0x0500000f


	//   ....[44]....
        /*163c*/ 	.word	0x0500000f


	//   ....[45]....
        /*1640*/ 	.word	0x0500000f


	//   ....[46]....
        /*1644*/ 	.word	0x0500000f


	//   ....[47]....
        /*1648*/ 	.word	0x0500000f


	//   ....[48]....
        /*164c*/ 	.word	0x0500000f


	//   ....[49]....
        /*1650*/ 	.word	0x0500000f


	//   ....[50]....
        /*1654*/ 	.word	0x0500000f


	//   ....[51]....
        /*1658*/ 	.word	0x0500000f


	//   ....[52]....
        /*165c*/ 	.word	0x0500000f


	//   ....[53]....
        /*1660*/ 	.word	0x0500000f


	//   ....[54]....
        /*1664*/ 	.word	0x0500000f


	//   ....[55]....
        /*1668*/ 	.word	0x0500000f


	//   ....[56]....
        /*166c*/ 	.word	0x0500000f


	//   ....[57]....
        /*1670*/ 	.word	0x0500000f


	//   ....[58]....
        /*1674*/ 	.word	0x0500000f


	//   ....[59]....
        /*1678*/ 	.word	0x0500000f


	//   ....[60]....
        /*167c*/ 	.word	0x0500000f


	//   ....[61]....
        /*1680*/ 	.word	0x0500000f


	//   ....[62]....
        /*1684*/ 	.word	0x0500000f


	//   ....[63]....
        /*1688*/ 	.word	0x0500000f


	//   ....[64]....
        /*168c*/ 	.word	0x0500000f


	//   ....[65]....
        /*1690*/ 	.word	0x0500000f


	//   ....[66]....
        /*1694*/ 	.word	0x0500000f


	//   ....[67]....
        /*1698*/ 	.word	0x0500000f


	//   ....[68]....
        /*169c*/ 	.word	0x0500000f


	//   ....[69]....
        /*16a0*/ 	.word	0x0500000f


	//   ....[70]....
        /*16a4*/ 	.word	0x0500000f


	//   ....[71]....
        /*16a8*/ 	.word	0x0500000f


	//   ....[72]....
        /*16ac*/ 	.word	0x0500000f


	//   ....[73]....
        /*16b0*/ 	.word	0x0500000f


	//   ....[74]....
        /*16b4*/ 	.word	0x0500000f


	//   ....[75]....
        /*16b8*/ 	.word	0x0500000f


	//   ....[76]....
        /*16bc*/ 	.word	0x0500000f


	//   ....[77]....
        /*16c0*/ 	.word	0x0500000f


	//   ....[78]....
        /*16c4*/ 	.word	0x0500000f


	//   ....[79]....
        /*16c8*/ 	.word	0x0500000f


	//   ....[80]....
        /*16cc*/ 	.word	0x0500000f


	//   ....[81]....
        /*16d0*/ 	.word	0x0500000f


	//   ....[82]....
        /*16d4*/ 	.word	0x0500000f


	//   ....[83]....
        /*16d8*/ 	.word	0x0500000f


	//   ....[84]....
        /*16dc*/ 	.word	0x0500000f


	//   ....[85]....
        /*16e0*/ 	.word	0x0500000f


	//   ....[86]....
        /*16e4*/ 	.word	0x0500000f


	//   ....[87]....
        /*16e8*/ 	.word	0x0500000f


	//   ....[88]....
        /*16ec*/ 	.word	0x0500000f


	//   ....[89]....
        /*16f0*/ 	.word	0x0500000f


	//   ....[90]....
        /*16f4*/ 	.word	0x0500000f


	//   ....[91]....
        /*16f8*/ 	.word	0x0500000f


	//   ....[92]....
        /*16fc*/ 	.word	0x0500000f


	//   ....[93]....
        /*1700*/ 	.word	0x0500000f


	//   ....[94]....
        /*1704*/ 	.word	0x0500000f


	//   ....[95]....
        /*1708*/ 	.word	0x0500000f


	//   ....[96]....
        /*170c*/ 	.word	0x0500000f


	//   ....[97]....
        /*1710*/ 	.word	0x0500000f


	//   ....[98]....
        /*1714*/ 	.word	0x0500000f


	//----- nvinfo : EIATTR_COOP_GROUP_INSTR_OFFSETS
	.align		4
.L_396:
        /*1718*/ 	.byte	0x04, 0x28
        /*171a*/ 	.short	(.L_398 - .L_397)


	//   ....[0]....
.L_397:
        /*171c*/ 	.word	0x00000070


	//   ....[1]....
        /*1720*/ 	.word	0x00000140


	//   ....[2]....
        /*1724*/ 	.word	0x00000190


	//   ....[3]....
        /*1728*/ 	.word	0x000003c0


	//   ....[4]....
        /*172c*/ 	.word	0x00000520


	//   ....[5]....
        /*1730*/ 	.word	0x00000640


	//   ....[6]....
        /*1734*/ 	.word	0x000007a0


	//   ....[7]....
        /*1738*/ 	.word	0x00003c70


	//   ....[8]....
        /*173c*/ 	.word	0x00003c80


	//   ....[9]....
        /*1740*/ 	.word	0x00004bf0


	//   ....[10]....
        /*1744*/ 	.word	0x00004c00


	//   ....[11]....
        /*1748*/ 	.word	0x00005b40


	//   ....[12]....
        /*174c*/ 	.word	0x00005b50


	//   ....[13]....
        /*1750*/ 	.word	0x00006ac0


	//   ....[14]....
        /*1754*/ 	.word	0x00006ad0


	//   ....[15]....
        /*1758*/ 	.word	0x00008090


	//   ....[16]....
        /*175c*/ 	.word	0x000080a0


	//   ....[17]....
        /*1760*/ 	.word	0x00009120


	//   ....[18]....
        /*1764*/ 	.word	0x00009130


	//   ....[19]....
        /*1768*/ 	.word	0x0000a1c0


	//   ....[20]....
        /*176c*/ 	.word	0x0000a1d0


	//   ....[21]....
        /*1770*/ 	.word	0x0000b1f0


	//   ....[22]....
        /*1774*/ 	.word	0x0000b200


	//   ....[23]....
        /*1778*/ 	.word	0x0000c440


	//   ....[24]....
        /*177c*/ 	.word	0x0000c450


	//   ....[25]....
        /*1780*/ 	.word	0x0000c560


	//   ....[26]....
        /*1784*/ 	.word	0x0000c570


	//   ....[27]....
        /*1788*/ 	.word	0x0000c690


	//   ....[28]....
        /*178c*/ 	.word	0x0000c6a0


	//   ....[29]....
        /*1790*/ 	.word	0x0000c7c0


	//   ....[30]....
        /*1794*/ 	.word	0x0000c7d0


	//   ....[31]....
        /*1798*/ 	.word	0x0000cb40


	//   ....[32]....
        /*179c*/ 	.word	0x0000cb60


	//   ....[33]....
        /*17a0*/ 	.word	0x0000cc40


	//   ....[34]....
        /*17a4*/ 	.word	0x0000cc60


	//   ....[35]....
        /*17a8*/ 	.word	0x0000cd40


	//   ....[36]....
        /*17ac*/ 	.word	0x0000cd60


	//   ....[37]....
        /*17b0*/ 	.word	0x0000ce40


	//   ....[38]....
        /*17b4*/ 	.word	0x0000ce60


	//   ....[39]....
        /*17b8*/ 	.word	0x0000da70


	//   ....[40]....
        /*17bc*/ 	.word	0x0000dfd0


	//   ....[41]....
        /*17c0*/ 	.word	0x0000dfe0


	//   ....[42]....
        /*17c4*/ 	.word	0x0000dff0


	//   ....[43]....
        /*17c8*/ 	.word	0x0000e000


	//   ....[44]....
        /*17cc*/ 	.word	0x00011640


	//   ....[45]....
        /*17d0*/ 	.word	0x00011650


	//   ....[46]....
        /*17d4*/ 	.word	0x00011660


	//   ....[47]....
        /*17d8*/ 	.word	0x00011670


	//   ....[48]....
        /*17dc*/ 	.word	0x00015ee0


	//   ....[49]....
        /*17e0*/ 	.word	0x00015f80


	//   ....[50]....
        /*17e4*/ 	.word	0x00016490


	//   ....[51]....
        /*17e8*/ 	.word	0x000164f0


	//   ....[52]....
        /*17ec*/ 	.word	0x00017e80


	//   ....[53]....
        /*17f0*/ 	.word	0x00017e90


	//   ....[54]....
        /*17f4*/ 	.word	0x00017ec0


	//   ....[55]....
        /*17f8*/ 	.word	0x00017ed0


	//   ....[56]....
        /*17fc*/ 	.word	0x00019960


	//   ....[57]....
        /*1800*/ 	.word	0x000199d0


	//   ....[58]....
        /*1804*/ 	.word	0x00019a90


	//   ....[59]....
        /*1808*/ 	.word	0x00019ab0


	//   ....[60]....
        /*180c*/ 	.word	0x0001ad90


	//   ....[61]....
        /*1810*/ 	.word	0x0001adc0


	//   ....[62]....
        /*1814*/ 	.word	0x0001adf0


	//   ....[63]....
        /*1818*/ 	.word	0x0001ae20


	//   ....[64]....
        /*181c*/ 	.word	0x0001ae50


	//   ....[65]....
        /*1820*/ 	.word	0x0001ae90


	//   ....[66]....
        /*1824*/ 	.word	0x0001aec0


	//   ....[67]....
        /*1828*/ 	.word	0x0001aef0


	//   ....[68]....
        /*182c*/ 	.word	0x0001af20


	//   ....[69]....
        /*1830*/ 	.word	0x0001af50


	//   ....[70]....
        /*1834*/ 	.word	0x0001af80


	//   ....[71]....
        /*1838*/ 	.word	0x0001afb0


	//   ....[72]....
        /*183c*/ 	.word	0x0001afe0


	//   ....[73]....
        /*1840*/ 	.word	0x0001b010


	//   ....[74]....
        /*1844*/ 	.word	0x0001b080


	//   ....[75]....
        /*1848*/ 	.word	0x0001b0b0


	//   ....[76]....
        /*184c*/ 	.word	0x0001b0e0


	//   ....[77]....
        /*1850*/ 	.word	0x0001b110


	//   ....[78]....
        /*1854*/ 	.word	0x0001b140


	//   ....[79]....
        /*1858*/ 	.word	0x0001b170


	//   ....[80]....
        /*185c*/ 	.word	0x0001b1a0


	//   ....[81]....
        /*1860*/ 	.word	0x0001b1d0


	//   ....[82]....
        /*1864*/ 	.word	0x0001b200


	//   ....[83]....
        /*1868*/ 	.word	0x0001b230


	//   ....[84]....
        /*186c*/ 	.word	0x0001b260


	//   ....[85]....
        /*1870*/ 	.word	0x0001b290


	//   ....[86]....
        /*1874*/ 	.word	0x0001b2c0


	//   ....[87]....
        /*1878*/ 	.word	0x0001b2f0


	//   ....[88]....
        /*187c*/ 	.word	0x0001b320


	//   ....[89]....
        /*1880*/ 	.word	0x0001b350


	//   ....[90]....
        /*1884*/ 	.word	0x0001b380


	//   ....[91]....
        /*1888*/ 	.word	0x0001b3b0


	//   ....[92]....
        /*188c*/ 	.word	0x0001b3e0


	//   ....[93]....
        /*1890*/ 	.word	0x0001b410


	//   ....[94]....
        /*1894*/ 	.word	0x0001b440


	//   ....[95]....
        /*1898*/ 	.word	0x0001b470


	//   ....[96]....
        /*189c*/ 	.word	0x0001b4a0


	//   ....[97]....
        /*18a0*/ 	.word	0x0001b4d0


	//   ....[98]....
        /*18a4*/ 	.word	0x0001b500


	//   ....[99]....
        /*18a8*/ 	.word	0x0001b530


	//   ....[100]....
        /*18ac*/ 	.word	0x0001b560


	//   ....[101]....
        /*18b0*/ 	.word	0x0001b590


	//   ....[102]....
        /*18b4*/ 	.word	0x0001b5c0


	//   ....[103]....
        /*18b8*/ 	.word	0x0001b5f0


	//   ....[104]....
        /*18bc*/ 	.word	0x0001b620


	//   ....[105]....
        /*18c0*/ 	.word	0x0001b650


	//   ....[106]....
        /*18c4*/ 	.word	0x0001b680


	//   ....[107]....
        /*18c8*/ 	.word	0x0001b6b0


	//   ....[108]....
        /*18cc*/ 	.word	0x0001b6e0


	//   ....[109]....
        /*18d0*/ 	.word	0x0001b710


	//   ....[110]....
        /*18d4*/ 	.word	0x0001b740


	//   ....[111]....
        /*18d8*/ 	.word	0x0001b770


	//   ....[112]....
        /*18dc*/ 	.word	0x0001b7a0


	//   ....[113]....
        /*18e0*/ 	.word	0x0001b7d0


	//   ....[114]....
        /*18e4*/ 	.word	0x0001b800


	//   ....[115]....
        /*18e8*/ 	.word	0x0001b830


	//   ....[116]....
        /*18ec*/ 	.word	0x0001b860


	//   ....[117]....
        /*18f0*/ 	.word	0x0001b890


	//   ....[118]....
        /*18f4*/ 	.word	0x0001b8c0


	//   ....[119]....
        /*18f8*/ 	.word	0x0001b8f0


	//   ....[120]....
        /*18fc*/ 	.word	0x0001b920


	//   ....[121]....
        /*1900*/ 	.word	0x0001b950


	//   ....[122]....
        /*1904*/ 	.word	0x0001b980


	//   ....[123]....
        /*1908*/ 	.word	0x0001b9b0


	//   ....[124]....
        /*190c*/ 	.word	0x0001b9e0


	//   ....[125]....
        /*1910*/ 	.word	0x0001ba10


	//   ....[126]....
        /*1914*/ 	.word	0x0001ba40


	//   ....[127]....
        /*1918*/ 	.word	0x0001ba70


	//   ....[128]....
        /*191c*/ 	.word	0x0001baa0


	//   ....[129]....
        /*1920*/ 	.word	0x0001bad0


	//   ....[130]....
        /*1924*/ 	.word	0x0001bb00


	//   ....[131]....
        /*1928*/ 	.word	0x0001bb30


	//   ....[132]....
        /*192c*/ 	.word	0x0001bb60


	//   ....[133]....
        /*1930*/ 	.word	0x0001bb90


	//   ....[134]....
        /*1934*/ 	.word	0x0001bbc0


	//   ....[135]....
        /*1938*/ 	.word	0x0001bbf0


	//   ....[136]....
        /*193c*/ 	.word	0x0001bc20


	//   ....[137]....
        /*1940*/ 	.word	0x0001bc50


	//   ....[138]....
        /*1944*/ 	.word	0x0001bc80


	//   ....[139]....
        /*1948*/ 	.word	0x0001bcb0


	//   ....[140]....
        /*194c*/ 	.word	0x0001bce0


	//   ....[141]....
        /*1950*/ 	.word	0x0001bd10


	//   ....[142]....
        /*1954*/ 	.word	0x0001bd40


	//   ....[143]....
        /*1958*/ 	.word	0x0001bd70


	//   ....[144]....
        /*195c*/ 	.word	0x0001bda0


	//   ....[145]....
        /*1960*/ 	.word	0x0001bdd0


	//   ....[146]....
        /*1964*/ 	.word	0x0001be00


	//   ....[147]....
        /*1968*/ 	.word	0x0001be30


	//   ....[148]....
        /*196c*/ 	.word	0x0001be60


	//   ....[149]....
        /*1970*/ 	.word	0x0001be90


	//   ....[150]....
        /*1974*/ 	.word	0x0001bec0


	//   ....[151]....
        /*1978*/ 	.word	0x0001bef0


	//   ....[152]....
        /*197c*/ 	.word	0x0001bf20


	//   ....[153]....
        /*1980*/ 	.word	0x0001bf50


	//   ....[154]....
        /*1984*/ 	.word	0x0001bf80


	//   ....[155]....
        /*1988*/ 	.word	0x0001bfb0


	//   ....[156]....
        /*198c*/ 	.word	0x0001bfe0


	//   ....[157]....
        /*1990*/ 	.word	0x0001c010


	//   ....[158]....
        /*1994*/ 	.word	0x0001c040


	//   ....[159]....
        /*1998*/ 	.word	0x0001c070


	//   ....[160]....
        /*199c*/ 	.word	0x0001c0a0


	//   ....[161]....
        /*19a0*/ 	.word	0x0001c0d0


	//   ....[162]....
        /*19a4*/ 	.word	0x0001c100


	//   ....[163]....
        /*19a8*/ 	.word	0x0001c130


	//   ....[164]....
        /*19ac*/ 	.word	0x0001c160


	//   ....[165]....
        /*19b0*/ 	.word	0x0001c190


	//   ....[166]....
        /*19b4*/ 	.word	0x0001c1b0


	//   ....[167]....
        /*19b8*/ 	.word	0x0001c1e0


	//   ....[168]....
        /*19bc*/ 	.word	0x0001c210


	//   ....[169]....
        /*19c0*/ 	.word	0x0001c220


	//   ....[170]....
        /*19c4*/ 	.word	0x0001c250


	//   ....[171]....
        /*19c8*/ 	.word	0x0001c260


	//   ....[172]....
        /*19cc*/ 	.word	0x0001c290


	//   ....[173]....
        /*19d0*/ 	.word	0x0001c2a0


	//   ....[174]....
        /*19d4*/ 	.word	0x0001c2d0


	//   ....[175]....
        /*19d8*/ 	.word	0x0001c2e0


	//   ....[176]....
        /*19dc*/ 	.word	0x0001c310


	//   ....[177]....
        /*19e0*/ 	.word	0x0001c320


	//   ....[178]....
        /*19e4*/ 	.word	0x0001c350


	//   ....[179]....
        /*19e8*/ 	.word	0x0001c380


	//   ....[180]....
        /*19ec*/ 	.word	0x0001c390


	//   ....[181]....
        /*19f0*/ 	.word	0x0001c3c0


	//   ....[182]....
        /*19f4*/ 	.word	0x0001c3f0


	//   ....[183]....
        /*19f8*/ 	.word	0x0001c420


	//   ....[184]....
        /*19fc*/ 	.word	0x0001c450


	//   ....[185]....
        /*1a00*/ 	.word	0x0001c480


	//   ....[186]....
        /*1a04*/ 	.word	0x0001c4b0


	//   ....[187]....
        /*1a08*/ 	.word	0x0001c4d0


	//   ....[188]....
        /*1a0c*/ 	.word	0x0001d000


	//   ....[189]....
        /*1a10*/ 	.word	0x0001d020


	//   ....[190]....
        /*1a14*/ 	.word	0x0001d030


	//   ....[191]....
        /*1a18*/ 	.word	0x0001d040


	//   ....[192]....
        /*1a1c*/ 	.word	0x0001da60


	//   ....[193]....
        /*1a20*/ 	.word	0x0001da70


	//   ....[194]....
        /*1a24*/ 	.word	0x0001dc40


	//   ....[195]....
        /*1a28*/ 	.word	0x0001dc50


	//   ....[196]....
        /*1a2c*/ 	.word	0x0001de30


	//   ....[197]....
        /*1a30*/ 	.word	0x0001de40


	//   ....[198]....
        /*1a34*/ 	.word	0x0001e020


	//   ....[199]....
        /*1a38*/ 	.word	0x0001e030


	//   ....[200]....
        /*1a3c*/ 	.word	0x0001e4b0


	//   ....[201]....
        /*1a40*/ 	.word	0x0001e4c0


	//   ....[202]....
        /*1a44*/ 	.word	0x0001f530


	//   ....[203]....
        /*1a48*/ 	.word	0x0001f540


	//   ....[204]....
        /*1a4c*/ 	.word	0x00020f70


	//   ....[205]....
        /*1a50*/ 	.word	0x00020f80


	//   ....[206]....
        /*1a54*/ 	.word	0x00021160


	//   ....[207]....
        /*1a58*/ 	.word	0x00021170


	//   ....[208]....
        /*1a5c*/ 	.word	0x00021350


	//   ....[209]....
        /*1a60*/ 	.word	0x00021360


	//   ....[210]....
        /*1a64*/ 	.word	0x00021540


	//   ....[211]....
        /*1a68*/ 	.word	0x00021550


	//   ....[212]....
        /*1a6c*/ 	.word	0x00021780


	//   ....[213]....
        /*1a70*/ 	.word	0x00021990


	//   ....[214]....
        /*1a74*/ 	.word	0x000219c0


	//   ....[215]....
        /*1a78*/ 	.word	0x000219f0


	//   ....[216]....
        /*1a7c*/ 	.word	0x00021a20


	//   ....[217]....
        /*1a80*/ 	.word	0x00021a50


	//   ....[218]....
        /*1a84*/ 	.word	0x00021a80


	//   ....[219]....
        /*1a88*/ 	.word	0x00021c10


	//   ....[220]....
        /*1a8c*/ 	.word	0x00021c40


	//   ....[221]....
        /*1a90*/ 	.word	0x00021c70


	//   ....[222]....
        /*1a94*/ 	.word	0x00021ca0


	//   ....[223]....
        /*1a98*/ 	.word	0x00021cd0


	//   ....[224]....
        /*1a9c*/ 	.word	0x00021d00


	//   ....[225]....
        /*1aa0*/ 	.word	0x00021d90


	//   ....[226]....
        /*1aa4*/ 	.word	0x00021dc0


	//   ....[227]....
        /*1aa8*/ 	.word	0x00021dd0


	//   ....[228]....
        /*1aac*/ 	.word	0x00021e60


	//   ....[229]....
        /*1ab0*/ 	.word	0x00022fb0


	//   ....[230]....
        /*1ab4*/ 	.word	0x00024e70


	//   ....[231]....
        /*1ab8*/ 	.word	0x00024e90


	//   ....[232]....
        /*1abc*/ 	.word	0x00024f90


	//   ....[233]....
        /*1ac0*/ 	.word	0x00024fa0


	//   ....[234]....
        /*1ac4*/ 	.word	0x00025010


	//   ....[235]....
        /*1ac8*/ 	.word	0x00025020


	//   ....[236]....
        /*1acc*/ 	.word	0x00025090


	//   ....[237]....
        /*1ad0*/ 	.word	0x000250a0


	//   ....[238]....
        /*1ad4*/ 	.word	0x00025110


	//   ....[239]....
        /*1ad8*/ 	.word	0x00025120


	//   ....[240]....
        /*1adc*/ 	.word	0x000251c0


	//   ....[241]....
        /*1ae0*/ 	.word	0x000251e0


	//   ....[242]....
        /*1ae4*/ 	.word	0x00025250


	//   ....[243]....
        /*1ae8*/ 	.word	0x00025260


	//   ....[244]....
        /*1aec*/ 	.word	0x00025270


	//   ....[245]....
        /*1af0*/ 	.word	0x00025280


	//   ....[246]....
        /*1af4*/ 	.word	0x00025690


	//   ....[247]....
        /*1af8*/ 	.word	0x000256c0


	//   ....[248]....
        /*1afc*/ 	.word	0x000257f0


	//   ....[249]....
        /*1b00*/ 	.word	0x00025800


	//   ....[250]....
        /*1b04*/ 	.word	0x00025890


	//   ....[251]....
        /*1b08*/ 	.word	0x000258a0


	//   ....[252]....
        /*1b0c*/ 	.word	0x00025930


	//   ....[253]....
        /*1b10*/ 	.word	0x00025940


	//   ....[254]....
        /*1b14*/ 	.word	0x000259c0


	//   ....[255]....
        /*1b18*/ 	.word	0x000259d0


	//   ....[0]....
        /*1b1c*/ 	.word	0x00025a50


	//   ....[1]....
        /*1b20*/ 	.word	0x00025a60


	//   ....[2]....
        /*1b24*/ 	.word	0x00025ae0


	//   ....[3]....
        /*1b28*/ 	.word	0x00025af0


	//   ....[4]....
        /*1b2c*/ 	.word	0x00025b00


	//   ....[5]....
        /*1b30*/ 	.word	0x00025b10


	//   ....[6]....
        /*1b34*/ 	.word	0x000262a0


	//   ....[7]....
        /*1b38*/ 	.word	0x000262d0


	//   ....[8]....
        /*1b3c*/ 	.word	0x00026380


	//   ....[9]....
        /*1b40*/ 	.word	0x000263a0


	//   ....[10]....
        /*1b44*/ 	.word	0x00026430


	//   ....[11]....
        /*1b48*/ 	.word	0x00026450


	//   ....[12]....
        /*1b4c*/ 	.word	0x000264e0


	//   ....[13]....
        /*1b50*/ 	.word	0x00026500


	//   ....[14]....
        /*1b54*/ 	.word	0x00026590


	//   ....[15]....
        /*1b58*/ 	.word	0x000265b0


	//   ....[16]....
        /*1b5c*/ 	.word	0x00026640


	//   ....[17]....
        /*1b60*/ 	.word	0x00026660


	//   ....[18]....
        /*1b64*/ 	.word	0x000266f0


	//   ....[19]....
        /*1b68*/ 	.word	0x00026710


	//   ....[20]....
        /*1b6c*/ 	.word	0x00026720


	//   ....[21]....
        /*1b70*/ 	.word	0x00026730


	//   ....[22]....
        /*1b74*/ 	.word	0x00026e70


	//   ....[23]....
        /*1b78*/ 	.word	0x00026e90


	//   ....[24]....
        /*1b7c*/ 	.word	0x00026ef0


	//   ....[25]....
        /*1b80*/ 	.word	0x00026f00


	//   ....[26]....
        /*1b84*/ 	.word	0x00026f50


	//   ....[27]....
        /*1b88*/ 	.word	0x00026f60


	//   ....[28]....
        /*1b8c*/ 	.word	0x00026fb0


	//   ....[29]....
        /*1b90*/ 	.word	0x00026fc0


	//   ....[30]....
        /*1b94*/ 	.word	0x00027010


	//   ....[31]....
        /*1b98*/ 	.word	0x00027020


	//   ....[32]....
        /*1b9c*/ 	.word	0x00027070


	//   ....[33]....
        /*1ba0*/ 	.word	0x00027080


	//   ....[34]....
        /*1ba4*/ 	.word	0x000270d0


	//   ....[35]....
        /*1ba8*/ 	.word	0x000270e0


	//   ....[36]....
        /*1bac*/ 	.word	0x000270f0


	//   ....[37]....
        /*1bb0*/ 	.word	0x00027140


	//   ....[38]....
        /*1bb4*/ 	.word	0x00027460


	//   ....[39]....
        /*1bb8*/ 	.word	0x00027470


	//   ....[40]....
        /*1bbc*/ 	.word	0x000274d0


	//   ....[41]....
        /*1bc0*/ 	.word	0x000274e0


	//   ....[42]....
        /*1bc4*/ 	.word	0x00027530


	//   ....[43]....
        /*1bc8*/ 	.word	0x00027540


	//   ....[44]....
        /*1bcc*/ 	.word	0x00027590


	//   ....[45]....
        /*1bd0*/ 	.word	0x000275a0


	//   ....[46]....
        /*1bd4*/ 	.word	0x000275f0


	//   ....[47]....
        /*1bd8*/ 	.word	0x00027600


	//   ....[48]....
        /*1bdc*/ 	.word	0x00027650


	//   ....[49]....
        /*1be0*/ 	.word	0x00027660


	//   ....[50]....
        /*1be4*/ 	.word	0x000276b0


	//   ....[51]....
        /*1be8*/ 	.word	0x000276c0


	//   ....[52]....
        /*1bec*/ 	.word	0x000276d0


	//   ....[53]....
        /*1bf0*/ 	.word	0x00027720


	//   ....[54]....
        /*1bf4*/ 	.word	0x00029270


	//   ....[55]....
        /*1bf8*/ 	.word	0x000292a0


	//   ....[56]....
        /*1bfc*/ 	.word	0x00029300


	//   ....[57]....
        /*1c00*/ 	.word	0x00029330


	//   ....[58]....
        /*1c04*/ 	.word	0x00029360


	//   ....[59]....
        /*1c08*/ 	.word	0x00029390


	//   ....[60]....
        /*1c0c*/ 	.word	0x000293c0


	//   ....[61]....
        /*1c10*/ 	.word	0x000293f0


	//   ....[62]....
        /*1c14*/ 	.word	0x00029590


	//   ....[63]....
        /*1c18*/ 	.word	0x000295c0


	//   ....[64]....
        /*1c1c*/ 	.word	0x000295f0


	//   ....[65]....
        /*1c20*/ 	.word	0x00029620


	//   ....[66]....
        /*1c24*/ 	.word	0x00029650


	//   ....[67]....
        /*1c28*/ 	.word	0x00029680


	//   ....[68]....
        /*1c2c*/ 	.word	0x00029740


	//   ....[69]....
        /*1c30*/ 	.word	0x00029760


	//   ....[70]....
        /*1c34*/ 	.word	0x00029770


	//   ....[71]....
        /*1c38*/ 	.word	0x000297d0


	//   ....[72]....
        /*1c3c*/ 	.word	0x00029e10


	//   ....[73]....
        /*1c40*/ 	.word	0x0002a1d0


	//   ....[74]....
        /*1c44*/ 	.word	0x0002a260


	//   ....[75]....
        /*1c48*/ 	.word	0x0002a300


	//   ....[76]....
        /*1c4c*/ 	.word	0x0002a390


	//   ....[77]....
        /*1c50*/ 	.word	0x0002a430


	//   ....[78]....
        /*1c54*/ 	.word	0x0002a4c0


	//   ....[79]....
        /*1c58*/ 	.word	0x0002a560


	//   ....[80]....
        /*1c5c*/ 	.word	0x0002a5f0


	//   ....[81]....
        /*1c60*/ 	.word	0x0002a6e0


	//   ....[82]....
        /*1c64*/ 	.word	0x0002a770


	//   ....[83]....
        /*1c68*/ 	.word	0x0002a810


	//   ....[84]....
        /*1c6c*/ 	.word	0x0002a8a0


	//   ....[85]....
        /*1c70*/ 	.word	0x0002a940


	//   ....[86]....
        /*1c74*/ 	.word	0x0002a9d0


	//   ....[87]....
        /*1c78*/ 	.word	0x0002aa70


	//   ....[88]....
        /*1c7c*/ 	.word	0x0002ab00


	//   ....[89]....
        /*1c80*/ 	.word	0x0002abf0


	//   ....[90]....
        /*1c84*/ 	.word	0x0002ac80


	//   ....[91]....
        /*1c88*/ 	.word	0x0002ad10


	//   ....[92]....
        /*1c8c*/ 	.word	0x0002ada0


	//   ....[93]....
        /*1c90*/ 	.word	0x0002ae30


	//   ....[94]....
        /*1c94*/ 	.word	0x0002aec0


	//   ....[95]....
        /*1c98*/ 	.word	0x0002af50


	//   ....[96]....
        /*1c9c*/ 	.word	0x0002afe0


	//   ....[97]....
        /*1ca0*/ 	.word	0x0002b0b0


	//   ....[98]....
        /*1ca4*/ 	.word	0x0002b150


	//   ....[99]....
        /*1ca8*/ 	.word	0x0002b1e0


	//   ....[100]....
        /*1cac*/ 	.word	0x0002b230


	//   ....[101]....
        /*1cb0*/ 	.word	0x0002b280


	//   ....[102]....
        /*1cb4*/ 	.word	0x0002b370


	//   ....[103]....
        /*1cb8*/ 	.word	0x0002b400


	//   ....[104]....
        /*1cbc*/ 	.word	0x0002b450


	//   ....[105]....
        /*1cc0*/ 	.word	0x0002b4a0


	//   ....[106]....
        /*1cc4*/ 	.word	0x0002b720


	//   ....[107]....
        /*1cc8*/ 	.word	0x0002b830


	//   ....[108]....
        /*1ccc*/ 	.word	0x0002b960


	//   ....[109]....
        /*1cd0*/ 	.word	0x0002ba80


	//   ....[110]....
        /*1cd4*/ 	.word	0x0002bba0


	//   ....[111]....
        /*1cd8*/ 	.word	0x0002bcc0


	//   ....[112]....
        /*1cdc*/ 	.word	0x0002bde0


	//   ....[113]....
        /*1ce0*/ 	.word	0x0002bf00


	//   ....[114]....
        /*1ce4*/ 	.word	0x0002c020


	//   ....[115]....
        /*1ce8*/ 	.word	0x0002c140


	//   ....[116]....
        /*1cec*/ 	.word	0x0002c270


	//   ....[117]....
        /*1cf0*/ 	.word	0x0002c2c0


	//   ....[118]....
        /*1cf4*/ 	.word	0x0002c340


	//   ....[119]....
        /*1cf8*/ 	.word	0x0002c3b0


	//   ....[120]....
        /*1cfc*/ 	.word	0x0002c410


	//   ....[121]....
        /*1d00*/ 	.word	0x0002c460


	//   ....[122]....
        /*1d04*/ 	.word	0x0002c4e0


	//   ....[123]....
        /*1d08*/ 	.word	0x0002c550


	//   ....[124]....
        /*1d0c*/ 	.word	0x0002c5b0


	//   ....[125]....
        /*1d10*/ 	.word	0x0002c600


	//   ....[126]....
        /*1d14*/ 	.word	0x0002c680


	//   ....[127]....
        /*1d18*/ 	.word	0x0002c6f0


	//   ....[128]....
        /*1d1c*/ 	.word	0x0002c750


	//   ....[129]....
        /*1d20*/ 	.word	0x0002c7a0


	//   ....[130]....
        /*1d24*/ 	.word	0x0002c820


	//   ....[131]....
        /*1d28*/ 	.word	0x0002c890


	//   ....[132]....
        /*1d2c*/ 	.word	0x0002c8f0


	//   ....[133]....
        /*1d30*/ 	.word	0x0002c940


	//   ....[134]....
        /*1d34*/ 	.word	0x0002c9c0


	//   ....[135]....
        /*1d38*/ 	.word	0x0002ca30


	//   ....[136]....
        /*1d3c*/ 	.word	0x0002ca90


	//   ....[137]....
        /*1d40*/ 	.word	0x0002cae0


	//   ....[138]....
        /*1d44*/ 	.word	0x0002cb60


	//   ....[139]....
        /*1d48*/ 	.word	0x0002cbd0


	//   ....[140]....
        /*1d4c*/ 	.word	0x0002cc30


	//   ....[141]....
        /*1d50*/ 	.word	0x0002cc80


	//   ....[142]....
        /*1d54*/ 	.word	0x0002cd00


	//   ....[143]....
        /*1d58*/ 	.word	0x0002cd70


	//   ....[144]....
        /*1d5c*/ 	.word	0x0002cdd0


	//   ....[145]....
        /*1d60*/ 	.word	0x0002ce20


	//   ....[146]....
        /*1d64*/ 	.word	0x0002cea0


	//   ....[147]....
        /*1d68*/ 	.word	0x0002cf10


	//   ....[148]....
        /*1d6c*/ 	.word	0x0002cf70


	//   ....[149]....
        /*1d70*/ 	.word	0x0002cfc0


	//   ....[150]....
        /*1d74*/ 	.word	0x0002d040


	//   ....[151]....
        /*1d78*/ 	.word	0x0002d0b0


	//   ....[152]....
        /*1d7c*/ 	.word	0x0002d110


	//   ....[153]....
        /*1d80*/ 	.word	0x0002d160


	//   ....[154]....
        /*1d84*/ 	.word	0x0002d1e0


	//   ....[155]....
        /*1d88*/ 	.word	0x0002d250


	//   ....[156]....
        /*1d8c*/ 	.word	0x0002d2b0


	//   ....[157]....
        /*1d90*/ 	.word	0x0002d300


	//   ....[158]....
        /*1d94*/ 	.word	0x0002d380


	//   ....[159]....
        /*1d98*/ 	.word	0x0002d3f0


	//   ....[160]....
        /*1d9c*/ 	.word	0x0002d450


	//   ....[161]....
        /*1da0*/ 	.word	0x0002d4a0


	//   ....[162]....
        /*1da4*/ 	.word	0x0002d520


	//   ....[163]....
        /*1da8*/ 	.word	0x0002d590


	//   ....[164]....
        /*1dac*/ 	.word	0x0002d5f0


	//   ....[165]....
        /*1db0*/ 	.word	0x0002d640


	//   ....[166]....
        /*1db4*/ 	.word	0x0002d6c0


	//   ....[167]....
        /*1db8*/ 	.word	0x0002d730


	//   ....[168]....
        /*1dbc*/ 	.word	0x0002d790


	//   ....[169]....
        /*1dc0*/ 	.word	0x0002d7e0


	//   ....[170]....
        /*1dc4*/ 	.word	0x0002d860


	//   ....[171]....
        /*1dc8*/ 	.word	0x0002d8d0


	//   ....[172]....
        /*1dcc*/ 	.word	0x0002d930


	//   ....[173]....
        /*1dd0*/ 	.word	0x0002d980


	//   ....[174]....
        /*1dd4*/ 	.word	0x0002da00


	//   ....[175]....
        /*1dd8*/ 	.word	0x0002da70


	//   ....[176]....
        /*1ddc*/ 	.word	0x0002dad0


	//   ....[177]....
        /*1de0*/ 	.word	0x0002db20


	//   ....[178]....
        /*1de4*/ 	.word	0x0002dba0


	//   ....[179]....
        /*1de8*/ 	.word	0x0002dc10


	//   ....[180]....
        /*1dec*/ 	.word	0x0002dc70


	//   ....[181]....
        /*1df0*/ 	.word	0x0002dcc0


	//   ....[182]....
        /*1df4*/ 	.word	0x0002dd40


	//   ....[183]....
        /*1df8*/ 	.word	0x0002ddb0


	//   ....[184]....
        /*1dfc*/ 	.word	0x0002de10


	//   ....[185]....
        /*1e00*/ 	.word	0x0002de60


	//   ....[186]....
        /*1e04*/ 	.word	0x0002dee0


	//   ....[187]....
        /*1e08*/ 	.word	0x0002df50


	//   ....[188]....
        /*1e0c*/ 	.word	0x0002dfb0


	//   ....[189]....
        /*1e10*/ 	.word	0x0002e000


	//   ....[190]....
        /*1e14*/ 	.word	0x0002e080


	//   ....[191]....
        /*1e18*/ 	.word	0x0002e0f0


	//   ....[192]....
        /*1e1c*/ 	.word	0x0002e150


	//   ....[193]....
        /*1e20*/ 	.word	0x0002e1a0


	//   ....[194]....
        /*1e24*/ 	.word	0x0002e220


	//   ....[195]....
        /*1e28*/ 	.word	0x0002e290


	//   ....[196]....
        /*1e2c*/ 	.word	0x0002e2f0


	//   ....[197]....
        /*1e30*/ 	.word	0x0002e340


	//   ....[198]....
        /*1e34*/ 	.word	0x0002e3c0


	//   ....[199]....
        /*1e38*/ 	.word	0x0002e430


	//   ....[200]....
        /*1e3c*/ 	.word	0x0002e490


	//   ....[201]....
        /*1e40*/ 	.word	0x0002e4e0


	//   ....[202]....
        /*1e44*/ 	.word	0x0002e560


	//   ....[203]....
        /*1e48*/ 	.word	0x0002e5d0


	//   ....[204]....
        /*1e4c*/ 	.word	0x0002e630


	//   ....[205]....
        /*1e50*/ 	.word	0x0002e680


	//   ....[206]....
        /*1e54*/ 	.word	0x0002e700


	//   ....[207]....
        /*1e58*/ 	.word	0x0002e770


	//   ....[208]....
        /*1e5c*/ 	.word	0x0002e7d0


	//   ....[209]....
        /*1e60*/ 	.word	0x0002e820


	//   ....[210]....
        /*1e64*/ 	.word	0x0002e8a0


	//   ....[211]....
        /*1e68*/ 	.word	0x0002e910


	//   ....[212]....
        /*1e6c*/ 	.word	0x0002e970


	//   ....[213]....
        /*1e70*/ 	.word	0x0002e9c0


	//   ....[214]....
        /*1e74*/ 	.word	0x0002ea40


	//   ....[215]....
        /*1e78*/ 	.word	0x0002eab0


	//   ....[216]....
        /*1e7c*/ 	.word	0x0002eb10


	//   ....[217]....
        /*1e80*/ 	.word	0x0002eb60


	//   ....[218]....
        /*1e84*/ 	.word	0x0002ebe0


	//   ....[219]....
        /*1e88*/ 	.word	0x0002ec50


	//   ....[220]....
        /*1e8c*/ 	.word	0x0002ecb0


	//   ....[221]....
        /*1e90*/ 	.word	0x0002ed00


	//   ....[222]....
        /*1e94*/ 	.word	0x0002ed80


	//   ....[223]....
        /*1e98*/ 	.word	0x0002edf0


	//   ....[224]....
        /*1e9c*/ 	.word	0x0002ee50


	//   ....[225]....
        /*1ea0*/ 	.word	0x0002eea0


	//   ....[226]....
        /*1ea4*/ 	.word	0x0002ef20


	//   ....[227]....
        /*1ea8*/ 	.word	0x0002ef90


	//   ....[228]....
        /*1eac*/ 	.word	0x0002eff0


	//   ....[229]....
        /*1eb0*/ 	.word	0x0002f040


	//   ....[230]....
        /*1eb4*/ 	.word	0x0002f0c0


	//   ....[231]....
        /*1eb8*/ 	.word	0x0002f130


	//   ....[232]....
        /*1ebc*/ 	.word	0x0002f1a0


	//   ....[233]....
        /*1ec0*/ 	.word	0x0002f1f0


	//   ....[234]....
        /*1ec4*/ 	.word	0x0002f280


	//   ....[235]....
        /*1ec8*/ 	.word	0x0002f2d0


	//   ....[236]....
        /*1ecc*/ 	.word	0x0002f360


	//   ....[237]....
        /*1ed0*/ 	.word	0x0002f3f0


	//   ....[238]....
        /*1ed4*/ 	.word	0x0002f480


	//   ....[239]....
        /*1ed8*/ 	.word	0x0002f510


	//   ....[240]....
        /*1edc*/ 	.word	0x0002f5a0


	//   ....[241]....
        /*1ee0*/ 	.word	0x0002f630


	//   ....[242]....
        /*1ee4*/ 	.word	0x0002f6b0


	//   ....[243]....
        /*1ee8*/ 	.word	0x0002f700


	//   ....[244]....
        /*1eec*/ 	.word	0x0002f7a0


	//   ....[245]....
        /*1ef0*/ 	.word	0x0002f830


	//   ....[246]....
        /*1ef4*/ 	.word	0x0002f8c0


	//   ....[247]....
        /*1ef8*/ 	.word	0x0002f910


	//   ....[248]....
        /*1efc*/ 	.word	0x0002f9a0


	//   ....[249]....
        /*1f00*/ 	.word	0x0002fa30


	//   ....[250]....
        /*1f04*/ 	.word	0x0002fac0


	//   ....[251]....
        /*1f08*/ 	.word	0x0002fb50


	//   ....[252]....
        /*1f0c*/ 	.word	0x0002fbe0


	//   ....[253]....
        /*1f10*/ 	.word	0x0002fc70


	//   ....[254]....
        /*1f14*/ 	.word	0x0002fd30


	//   ....[255]....
        /*1f18*/ 	.word	0x00030010


	//   ....[0]....
        /*1f1c*/ 	.word	0x00030100


	//   ....[1]....
        /*1f20*/ 	.word	0x000301a0


	//   ....[2]....
        /*1f24*/ 	.word	0x000302b0


	//   ....[3]....
        /*1f28*/ 	.word	0x00030370


	//   ....[4]....
        /*1f2c*/ 	.word	0x000303d0


	//   ....[5]....
        /*1f30*/ 	.word	0x000304b0


	//   ....[6]....
        /*1f34*/ 	.word	0x00030510


	//   ....[7]....
        /*1f38*/ 	.word	0x000305f0


	//   ....[8]....
        /*1f3c*/ 	.word	0x00030650


	//   ....[9]....
        /*1f40*/ 	.word	0x00030730


	//   ....[10]....
        /*1f44*/ 	.word	0x00030790


	//   ....[11]....
        /*1f48*/ 	.word	0x000308b0


	//   ....[12]....
        /*1f4c*/ 	.word	0x00030910


	//   ....[13]....
        /*1f50*/ 	.word	0x000309f0


	//   ....[14]....
        /*1f54*/ 	.word	0x00030a50


	//   ....[15]....
        /*1f58*/ 	.word	0x00030b20


	//   ....[16]....
        /*1f5c*/ 	.word	0x00030cc0


	//   ....[17]....
        /*1f60*/ 	.word	0x00030d50


	//   ....[18]....
        /*1f64*/ 	.word	0x00030e70


	//   ....[19]....
        /*1f68*/ 	.word	0x00030ec0


	//   ....[20]....
        /*1f6c*/ 	.word	0x00030fe0


	//   ....[21]....
        /*1f70*/ 	.word	0x00031030


	//   ....[22]....
        /*1f74*/ 	.word	0x00031150


	//   ....[23]....
        /*1f78*/ 	.word	0x000311a0


	//   ....[24]....
        /*1f7c*/ 	.word	0x000312a0


	//   ....[25]....
        /*1f80*/ 	.word	0x00031340


	//   ....[26]....
        /*1f84*/ 	.word	0x000313a0


	//   ....[27]....
        /*1f88*/ 	.word	0x00031490


	//   ....[28]....
        /*1f8c*/ 	.word	0x000314f0


	//   ....[29]....
        /*1f90*/ 	.word	0x000315e0


	//   ....[30]....
        /*1f94*/ 	.word	0x00031640


	//   ....[31]....
        /*1f98*/ 	.word	0x00031720


	//   ....[32]....
        /*1f9c*/ 	.word	0x00031810


	//   ....[33]....
        /*1fa0*/ 	.word	0x00031880


	//   ....[34]....
        /*1fa4*/ 	.word	0x000318e0


	//   ....[35]....
        /*1fa8*/ 	.word	0x000319f0


	//   ....[36]....
        /*1fac*/ 	.word	0x00031a50


	//   ....[37]....
        /*1fb0*/ 	.word	0x00031b60


	//   ....[38]....
        /*1fb4*/ 	.word	0x00031bc0


	//   ....[39]....
        /*1fb8*/ 	.word	0x00031cd0


	//   ....[40]....
        /*1fbc*/ 	.word	0x00031d30


	//   ....[41]....
        /*1fc0*/ 	.word	0x00031e40


	//   ....[42]....
        /*1fc4*/ 	.word	0x00031ea0


	//   ....[43]....
        /*1fc8*/ 	.word	0x00031fb0


	//   ....[44]....
        /*1fcc*/ 	.word	0x00032010


	//   ....[45]....
        /*1fd0*/ 	.word	0x00032110


	//   ....[46]....
        /*1fd4*/ 	.word	0x00032170


	//   ....[47]....
        /*1fd8*/ 	.word	0x00032250


	//   ....[48]....
        /*1fdc*/ 	.word	0x000323d0


	//   ....[49]....
        /*1fe0*/ 	.word	0x00032470


	//   ....[50]....
        /*1fe4*/ 	.word	0x000324d0


	//   ....[51]....
        /*1fe8*/ 	.word	0x00032590


	//   ....[52]....
        /*1fec*/ 	.word	0x000325f0


	//   ....[53]....
        /*1ff0*/ 	.word	0x000326b0


	//   ....[54]....
        /*1ff4*/ 	.word	0x00032710


	//   ....[55]....
        /*1ff8*/ 	.word	0x000327d0


	//   ....[56]....
        /*1ffc*/ 	.word	0x00032830


	//   ....[57]....
        /*2000*/ 	.word	0x000328f0


	//   ....[58]....
        /*2004*/ 	.word	0x00032950


	//   ....[59]....
        /*2008*/ 	.word	0x00032a10


	//   ....[60]....
        /*200c*/ 	.word	0x00032a70


	//   ....[61]....
        /*2010*/ 	.word	0x00032b30


	//   ....[62]....
        /*2014*/ 	.word	0x00032b90


	//   ....[63]....
        /*2018*/ 	.word	0x00032c50


	//   ....[64]....
        /*201c*/ 	.word	0x00032d40


	//   ....[65]....
        /*2020*/ 	.word	0x00032dd0


	//   ....[66]....
        /*2024*/ 	.word	0x00032e30


	//   ....[67]....
        /*2028*/ 	.word	0x00032ef0


	//   ....[68]....
        /*202c*/ 	.word	0x00032f50


	//   ....[69]....
        /*2030*/ 	.word	0x00033010


	//   ....[70]....
        /*2034*/ 	.word	0x00033070


	//   ....[71]....
        /*2038*/ 	.word	0x00033130


	//   ....[72]....
        /*203c*/ 	.word	0x00033190


	//   ....[73]....
        /*2040*/ 	.word	0x00033250


	//   ....[74]....
        /*2044*/ 	.word	0x000332b0


	//   ....[75]....
        /*2048*/ 	.word	0x00033370


	//   ....[76]....
        /*204c*/ 	.word	0x000333d0


	//   ....[77]....
        /*2050*/ 	.word	0x00033490


	//   ....[78]....
        /*2054*/ 	.word	0x000334f0


	//   ....[79]....
        /*2058*/ 	.word	0x000335b0


	//   ....[80]....
        /*205c*/ 	.word	0x00033790


	//   ....[81]....
        /*2060*/ 	.word	0x00033830


	//   ....[82]....
        /*2064*/ 	.word	0x000339b0


	//   ....[83]....
        /*2068*/ 	.word	0x00033a20


	//   ....[84]....
        /*206c*/ 	.word	0x00033a90


	//   ....[85]....
        /*2070*/ 	.word	0x00033b00


	//   ....[86]....
        /*2074*/ 	.word	0x00033b70


	//   ....[87]....
        /*2078*/ 	.word	0x00033bf0


	//   ....[88]....
        /*207c*/ 	.word	0x00033c70


	//   ....[89]....
        /*2080*/ 	.word	0x00033d00


	//   ....[90]....
        /*2084*/ 	.word	0x00033d70


	//   ....[91]....
        /*2088*/ 	.word	0x00033de0


	//   ....[92]....
        /*208c*/ 	.word	0x00033e50


	//   ....[93]....
        /*2090*/ 	.word	0x00033ed0


	//   ....[94]....
        /*2094*/ 	.word	0x00033f40


	//   ....[95]....
        /*2098*/ 	.word	0x00033fe0


	//   ....[96]....
        /*209c*/ 	.word	0x00034030


	//   ....[97]....
        /*20a0*/ 	.word	0x000340c0


	//   ....[98]....
        /*20a4*/ 	.word	0x000341f0


	//----- nvinfo : EIATTR_REG_RECONFIG
	.align		4
.L_398:
        /*20a8*/ 	.byte	0x01, 0x54
	.zero		2


	//----- nvinfo : EIATTR_SYSCALL_OFFSETS
	.align		4
        /*20ac*/ 	.byte	0x04, 0x46
        /*20ae*/ 	.short	(.L_400 - .L_399)


	//   ....[0]....
.L_399:
        /*20b0*/ 	.word	0x000025a0


	//   ....[1]....
        /*20b4*/ 	.word	0x000026f0


	//   ....[2]....
        /*20b8*/ 	.word	0x0000dc30


	//   ....[3]....
        /*20bc*/ 	.word	0x0000df50


	//   ....[4]....
        /*20c0*/ 	.word	0x00024430


	//   ....[5]....
        /*20c4*/ 	.word	0x000245c0


	//   ....[6]....
        /*20c8*/ 	.word	0x00024710


	//   ....[7]....
        /*20cc*/ 	.word	0x00024860


	//   ....[8]....
        /*20d0*/ 	.word	0x00025f40


	//----- nvinfo : EIATTR_MBARRIER_INSTR_OFFSETS
	.align		4
.L_400:
        /*20d4*/ 	.byte	0x04, 0x39
        /*20d6*/ 	.short	(.L_402 - .L_401)


	//   ....[0]....
.L_401:
        /*20d8*/ 	.word	0x00000270
        /*20dc*/ 	.word	0x000000ff
        /*20e0*/ 	.word	0x00038800
        /*20e4*/ 	.short	0x0100
        /*20e6*/ 	.byte	0x08
	.zero		1


	//   ....[1]....
        /*20e8*/ 	.word	0x00000280
        /*20ec*/ 	.word	0x000000ff
        /*20f0*/ 	.word	0x00038820
        /*20f4*/ 	.short	0x0100
        /*20f6*/ 	.byte	0x08
	.zero		1


	//   ....[2]....
        /*20f8*/ 	.word	0x00000370
        /*20fc*/ 	.word	0x000000ff
        /*2100*/ 	.word	0x00038830
        /*2104*/ 	.short	0x0100
        /*2106*/ 	.byte	0x08
	.zero		1


	//   ....[3]....
        /*2108*/ 	.word	0x00000380
        /*210c*/ 	.word	0x000000ff
        /*2110*/ 	.word	0x00038840
        /*2114*/ 	.short	0x0100
        /*2116*/ 	.byte	0x08
	.zero		1


	//   ....[4]....
        /*2118*/ 	.word	0x00000390
        /*211c*/ 	.word	0x000000ff
        /*2120*/ 	.word	0x00038838
        /*2124*/ 	.short	0x0100
        /*2126*/ 	.byte	0x08
	.zero		1


	//   ....[5]....
        /*2128*/ 	.word	0x000003a0
        /*212c*/ 	.word	0x000000ff
        /*2130*/ 	.word	0x00038848
        /*2134*/ 	.short	0x0100
        /*2136*/ 	.byte	0x08
	.zero		1


	//   ....[6]....
        /*2138*/ 	.word	0x000004d0
        /*213c*/ 	.word	0x000000ff
        /*2140*/ 	.word	0x00038850
        /*2144*/ 	.short	0x0100
        /*2146*/ 	.byte	0x08
	.zero		1


	//   ....[7]....
        /*2148*/ 	.word	0x000004e0
        /*214c*/ 	.word	0x000000ff
        /*2150*/ 	.word	0x00038860
        /*2154*/ 	.short	0x0100
        /*2156*/ 	.byte	0x08
	.zero		1


	//   ....[8]....
        /*2158*/ 	.word	0x000004f0
        /*215c*/ 	.word	0x000000ff
        /*2160*/ 	.word	0x00038858
        /*2164*/ 	.short	0x0100
        /*2166*/ 	.byte	0x08
	.zero		1


	//   ....[9]....
        /*2168*/ 	.word	0x00000500
        /*216c*/ 	.word	0x000000ff
        /*2170*/ 	.word	0x00038868
        /*2174*/ 	.short	0x0100
        /*2176*/ 	.byte	0x08
	.zero		1


	//   ....[10]....
        /*2178*/ 	.word	0x000005f0
        /*217c*/ 	.word	0x000000ff
        /*2180*/ 	.word	0x00038870
        /*2184*/ 	.short	0x0100
        /*2186*/ 	.byte	0x06
	.zero		1


	//   ....[11]....
        /*2188*/ 	.word	0x00000600
        /*218c*/ 	.word	0x000000ff
        /*2190*/ 	.word	0x00038880
        /*2194*/ 	.short	0x0100
        /*2196*/ 	.byte	0x06
	.zero		1


	//   ....[12]....
        /*2198*/ 	.word	0x00000610
        /*219c*/ 	.word	0x000000ff
        /*21a0*/ 	.word	0x00038878
        /*21a4*/ 	.short	0x0100
        /*21a6*/ 	.byte	0x06
	.zero		1


	//   ....[13]....
        /*21a8*/ 	.word	0x00000620
        /*21ac*/ 	.word	0x000000ff
        /*21b0*/ 	.word	0x00038888
        /*21b4*/ 	.short	0x0100
        /*21b6*/ 	.byte	0x06
	.zero		1


	//   ....[14]....
        /*21b8*/ 	.word	0x00000750
        /*21bc*/ 	.word	0x000000ff
        /*21c0*/ 	.word	0x00038890
        /*21c4*/ 	.short	0x0100
        /*21c6*/ 	.byte	0x08
	.zero		1


	//   ....[15]....
        /*21c8*/ 	.word	0x00000760
        /*21cc*/ 	.word	0x000000ff
        /*21d0*/ 	.word	0x000388a0
        /*21d4*/ 	.short	0x0100
        /*21d6*/ 	.byte	0x08
	.zero		1


	//   ....[16]....
        /*21d8*/ 	.word	0x00000770
        /*21dc*/ 	.word	0x000000ff
        /*21e0*/ 	.word	0x00038898
        /*21e4*/ 	.short	0x0100
        /*21e6*/ 	.byte	0x08
	.zero		1


	//   ....[17]....
        /*21e8*/ 	.word	0x00000780
        /*21ec*/ 	.word	0x000000ff
        /*21f0*/ 	.word	0x000388a8
        /*21f4*/ 	.short	0x0100
        /*21f6*/ 	.byte	0x08
	.zero		1


	//   ....[18]....
        /*21f8*/ 	.word	0x000008c0
        /*21fc*/ 	.word	0x000000ff
        /*2200*/ 	.word	0x000388b0
        /*2204*/ 	.short	0x0100
        /*2206*/ 	.byte	0x08
	.zero		1


	//   ....[19]....
        /*2208*/ 	.word	0x000008d0
        /*220c*/ 	.word	0x000000ff
        /*2210*/ 	.word	0x000388c0
        /*2214*/ 	.short	0x0100
        /*2216*/ 	.byte	0x08
	.zero		1


	//   ....[20]....
        /*2218*/ 	.word	0x000008e0
        /*221c*/ 	.word	0x000000ff
        /*2220*/ 	.word	0x000388b8
        /*2224*/ 	.short	0x0100
        /*2226*/ 	.byte	0x08
	.zero		1


	//   ....[21]....
        /*2228*/ 	.word	0x000008f0
        /*222c*/ 	.word	0x000000ff
        /*2230*/ 	.word	0x000388c8
        /*2234*/ 	.short	0x0100
        /*2236*/ 	.byte	0x08
	.zero		1


	//   ....[22]....
        /*2238*/ 	.word	0x00003c20
        /*223c*/ 	.word	0x00000051
        /*2240*/ 	.word	0x00038890
        /*2244*/ 	.short	0x010a
        /*2246*/ 	.byte	0x3f
	.zero		1


	//   ....[23]....
        /*2248*/ 	.word	0x00008030
        /*224c*/ 	.word	0x00000051
        /*2250*/ 	.word	0x00038890
        /*2254*/ 	.short	0x010a
        /*2256*/ 	.byte	0x3f
	.zero		1


	//   ....[24]....
        /*2258*/ 	.word	0x0000c2a0
        /*225c*/ 	.word	0x00000051
        /*2260*/ 	.word	0x00038890
        /*2264*/ 	.short	0x010a
        /*2266*/ 	.byte	0x3f
	.zero		1


	//   ....[25]....
        /*2268*/ 	.word	0x0000c990
        /*226c*/ 	.word	0x0000000b
        /*2270*/ 	.word	0x00000000
        /*2274*/ 	.short	0x0101
        /*2276*/ 	.byte	0x3f
	.zero		1


	//   ....[26]....
        /*2278*/ 	.word	0x0000c9d0
        /*227c*/ 	.word	0x00000051
        /*2280*/ 	.word	0x000388b0
        /*2284*/ 	.short	0x010a
        /*2286*/ 	.byte	0x3f
	.zero		1


	//   ....[27]....
        /*2288*/ 	.word	0x0000cfe0
        /*228c*/ 	.word	0x00000051
        /*2290*/ 	.word	0x00000000
        /*2294*/ 	.short	0x0101
        /*2296*/ 	.byte	0x3f
	.zero		1


	//   ....[28]....
        /*2298*/ 	.word	0x0000dcc0
        /*229c*/ 	.word	0x00000013
        /*22a0*/ 	.word	0x00038800
        /*22a4*/ 	.short	0x010a
        /*22a6*/ 	.byte	0x3f
	.zero		1


	//   ....[29]....
        /*22a8*/ 	.word	0x0000dd10
        /*22ac*/ 	.word	0x00000013
        /*22b0*/ 	.word	0x00038800
        /*22b4*/ 	.short	0x010a
        /*22b6*/ 	.byte	0x3f
	.zero		1


	//   ....[30]....
        /*22b8*/ 	.word	0x0000e230
        /*22bc*/ 	.word	0x00000013
        /*22c0*/ 	.word	0x00038800
        /*22c4*/ 	.short	0x010a
        /*22c6*/ 	.byte	0x3f
	.zero		1


	//   ....[31]....
        /*22c8*/ 	.word	0x00011890
        /*22cc*/ 	.word	0x00000013
        /*22d0*/ 	.word	0x00038800
        /*22d4*/ 	.short	0x010a
        /*22d6*/ 	.byte	0x3f
	.zero		1


	//   ....[32]....
        /*22d8*/ 	.word	0x000150c0
        /*22dc*/ 	.word	0x00000003
        /*22e0*/ 	.word	0x00038830
        /*22e4*/ 	.short	0x010a
        /*22e6*/ 	.byte	0x3f
	.zero		1


	//   ....[33]....
        /*22e8*/ 	.word	0x00015100
        /*22ec*/ 	.word	0x00000003
        /*22f0*/ 	.word	0x00038830
        /*22f4*/ 	.short	0x010a
        /*22f6*/ 	.byte	0x3f
	.zero		1


	//   ....[34]....
        /*22f8*/ 	.word	0x00016bf0
        /*22fc*/ 	.word	0x0000002b
        /*2300*/ 	.word	0x00000000
        /*2304*/ 	.short	0x0101
        /*2306*/ 	.byte	0x3f
	.zero		1


	//   ....[35]....
        /*2308*/ 	.word	0x000170d0
        /*230c*/ 	.word	0x00000003
        /*2310*/ 	.word	0x00038850
        /*2314*/ 	.short	0x010a
        /*2316*/ 	.byte	0x3f
	.zero		1


	//   ....[36]....
        /*2318*/ 	.word	0x00017120
        /*231c*/ 	.word	0x00000003
        /*2320*/ 	.word	0x00038850
        /*2324*/ 	.short	0x010a
        /*2326*/ 	.byte	0x3f
	.zero		1


	//   ....[37]....
        /*2328*/ 	.word	0x00017400
        /*232c*/ 	.word	0x00000003
        /*2330*/ 	.word	0x00000000
        /*2334*/ 	.short	0x0101
        /*2336*/ 	.byte	0x3f
	.zero		1


	//   ....[38]....
        /*2338*/ 	.word	0x00017550
        /*233c*/ 	.word	0x00000005
        /*2340*/ 	.word	0x00038830
        /*2344*/ 	.short	0x010a
        /*2346*/ 	.byte	0x3f
	.zero		1


	//   ....[39]....
        /*2348*/ 	.word	0x000175d0
        /*234c*/ 	.word	0x00000005
        /*2350*/ 	.word	0x00038830
        /*2354*/ 	.short	0x010a
        /*2356*/ 	.byte	0x3f
	.zero		1


	//   ....[40]....
        /*2358*/ 	.word	0x00018440
        /*235c*/ 	.word	0x0000009a
        /*2360*/ 	.word	0x00000000
        /*2364*/ 	.short	0x0101
        /*2366*/ 	.byte	0x3f
	.zero		1


	//   ....[41]....
        /*2368*/ 	.word	0x000195e0
        /*236c*/ 	.word	0x00000005
        /*2370*/ 	.word	0x00038850
        /*2374*/ 	.short	0x010a
        /*2376*/ 	.byte	0x3f
	.zero		1


	//   ....[42]....
        /*2378*/ 	.word	0x00019630
        /*237c*/ 	.word	0x00000005
        /*2380*/ 	.word	0x00038850
        /*2384*/ 	.short	0x010a
        /*2386*/ 	.byte	0x3f
	.zero		1


	//   ....[43]....
        /*2388*/ 	.word	0x00019910
        /*238c*/ 	.word	0x00000005
        /*2390*/ 	.word	0x00000000
        /*2394*/ 	.short	0x0101
        /*2396*/ 	.byte	0x3f
	.zero		1


	//   ....[44]....
        /*2398*/ 	.word	0x0001d960
        /*239c*/ 	.word	0x00000000
        /*23a0*/ 	.word	0x00000000
        /*23a4*/ 	.short	0x0101
        /*23a6*/ 	.byte	0x3f
	.zero		1


	//   ....[45]....
        /*23a8*/ 	.word	0x0001e310
        /*23ac*/ 	.word	0x0000000b
        /*23b0*/ 	.word	0x00000000
        /*23b4*/ 	.short	0x0101
        /*23b6*/ 	.byte	0x3f
	.zero		1


	//   ....[46]....
        /*23b8*/ 	.word	0x00023090
        /*23bc*/ 	.word	0x00000010
        /*23c0*/ 	.word	0x00038820
        /*23c4*/ 	.short	0x010a
        /*23c6*/ 	.byte	0x3f
	.zero		1


	//   ....[47]....
        /*23c8*/ 	.word	0x00023120
        /*23cc*/ 	.word	0x00000009
        /*23d0*/ 	.word	0x000388a0
        /*23d4*/ 	.short	0x010a
        /*23d6*/ 	.byte	0x3f
	.zero		1


	//   ....[48]....
        /*23d8*/ 	.word	0x00023470
        /*23dc*/ 	.word	0x00000009
        /*23e0*/ 	.word	0x000388c0
        /*23e4*/ 	.short	0x010a
        /*23e6*/ 	.byte	0x3f
	.zero		1


	//   ....[49]....
        /*23e8*/ 	.word	0x00023890
        /*23ec*/ 	.word	0x00000009
        /*23f0*/ 	.word	0x000388a0
        /*23f4*/ 	.short	0x010a
        /*23f6*/ 	.byte	0x3f
	.zero		1


	//   ....[50]....
        /*23f8*/ 	.word	0x00023bd0
        /*23fc*/ 	.word	0x00000009
        /*2400*/ 	.word	0x000388c0
        /*2404*/ 	.short	0x010a
        /*2406*/ 	.byte	0x3f
	.zero		1


	//   ....[51]....
        /*2408*/ 	.word	0x00024c60
        /*240c*/ 	.word	0x00000006
        /*2410*/ 	.word	0x00038880
        /*2414*/ 	.short	0x010a
        /*2416*/ 	.byte	0x3f
	.zero		1


	//   ....[52]....
        /*2418*/ 	.word	0x000253f0
        /*241c*/ 	.word	0x00000006
        /*2420*/ 	.word	0x00038870
        /*2424*/ 	.short	0x0107
        /*2426*/ 	.byte	0x3f
	.zero		1


	//   ....[53]....
        /*2428*/ 	.word	0x000254b0
        /*242c*/ 	.word	0x00000006
        /*2430*/ 	.word	0x00038870
        /*2434*/ 	.short	0x0101
        /*2436*/ 	.byte	0x3f
	.zero		1


	//   ....[54]....
        /*2438*/ 	.word	0x000254e0
        /*243c*/ 	.word	0x00000006
        /*2440*/ 	.word	0x00038840
        /*2444*/ 	.short	0x010a
        /*2446*/ 	.byte	0x3f
	.zero		1


	//   ....[55]....
        /*2448*/ 	.word	0x00025c40
        /*244c*/ 	.word	0x00000006
        /*2450*/ 	.word	0x00038830
        /*2454*/ 	.short	0x0107
        /*2456*/ 	.byte	0x3f
	.zero		1


	//   ....[56]....
        /*2458*/ 	.word	0x00025d10
        /*245c*/ 	.word	0x00000006
        /*2460*/ 	.word	0x00038830
        /*2464*/ 	.short	0x0101
        /*2466*/ 	.byte	0x3f
	.zero		1


	//   ....[57]....
        /*2468*/ 	.word	0x00026870
        /*246c*/ 	.word	0x00000010
        /*2470*/ 	.word	0x00038800
        /*2474*/ 	.short	0x0107
        /*2476*/ 	.byte	0x3f
	.zero		1


	//   ....[58]....
        /*2478*/ 	.word	0x00026980
        /*247c*/ 	.word	0x00000010
        /*2480*/ 	.word	0x00038800
        /*2484*/ 	.short	0x0101
        /*2486*/ 	.byte	0x3f
	.zero		1


	//   ....[59]....
        /*2488*/ 	.word	0x000269a0
        /*248c*/ 	.word	0x00000010
        /*2490*/ 	.word	0x00038820
        /*2494*/ 	.short	0x010a
        /*2496*/ 	.byte	0x3f
	.zero		1


	//   ....[60]....
        /*2498*/ 	.word	0x00026cc0
        /*249c*/ 	.word	0x00000000
        /*24a0*/ 	.word	0x00038880
        /*24a4*/ 	.short	0x010a
        /*24a6*/ 	.byte	0x3f
	.zero		1


	//   ....[61]....
        /*24a8*/ 	.word	0x000271d0
        /*24ac*/ 	.word	0x00000000
        /*24b0*/ 	.word	0x00038870
        /*24b4*/ 	.short	0x0107
        /*24b6*/ 	.byte	0x3f
	.zero		1


	//   ....[62]....
        /*24b8*/ 	.word	0x00027290
        /*24bc*/ 	.word	0x00000000
        /*24c0*/ 	.word	0x00038870
        /*24c4*/ 	.short	0x0101
        /*24c6*/ 	.byte	0x3f
	.zero		1


	//   ....[63]....
        /*24c8*/ 	.word	0x000272c0
        /*24cc*/ 	.word	0x00000000
        /*24d0*/ 	.word	0x00038840
        /*24d4*/ 	.short	0x010a
        /*24d6*/ 	.byte	0x3f
	.zero		1


	//   ....[64]....
        /*24d8*/ 	.word	0x000277b0
        /*24dc*/ 	.word	0x00000000
        /*24e0*/ 	.word	0x00038830
        /*24e4*/ 	.short	0x0107
        /*24e6*/ 	.byte	0x3f
	.zero		1


	//   ....[65]....
        /*24e8*/ 	.word	0x00027870
        /*24ec*/ 	.word	0x00000000
        /*24f0*/ 	.word	0x00038830
        /*24f4*/ 	.short	0x0101
        /*24f6*/ 	.byte	0x3f
	.zero		1


	//   ....[66]....
        /*24f8*/ 	.word	0x00027900
        /*24fc*/ 	.word	0x00000002
        /*2500*/ 	.word	0x00038870
        /*2504*/ 	.short	0x010a
        /*2506*/ 	.byte	0x3f
	.zero		1


	//   ....[67]....
        /*2508*/ 	.word	0x00027990
        /*250c*/ 	.word	0x00000002
        /*2510*/ 	.word	0x00038860
        /*2514*/ 	.short	0x010a
        /*2516*/ 	.byte	0x3f
	.zero		1


	//   ....[68]....
        /*2518*/ 	.word	0x00028330
        /*251c*/ 	.word	0x00000002
        /*2520*/ 	.word	0x00038850
        /*2524*/ 	.short	0x0101
        /*2526*/ 	.byte	0x3f
	.zero		1


	//   ....[69]....
        /*2528*/ 	.word	0x000283c0
        /*252c*/ 	.word	0x00000002
        /*2530*/ 	.word	0x00000000
        /*2534*/ 	.short	0x0101
        /*2536*/ 	.byte	0x3f
	.zero		1


	//   ....[70]....
        /*2538*/ 	.word	0x00028580
        /*253c*/ 	.word	0x00000000
        /*2540*/ 	.word	0x00038870
        /*2544*/ 	.short	0x010a
        /*2546*/ 	.byte	0x3f
	.zero		1


	//   ....[71]....
        /*2548*/ 	.word	0x00028600
        /*254c*/ 	.word	0x00000000
        /*2550*/ 	.word	0x00038860
        /*2554*/ 	.short	0x010a
        /*2556*/ 	.byte	0x3f
	.zero		1


	//   ....[72]....
        /*2558*/ 	.word	0x00028fb0
        /*255c*/ 	.word	0x00000000
        /*2560*/ 	.word	0x00038850
        /*2564*/ 	.short	0x0101
        /*2566*/ 	.byte	0x3f
	.zero		1


	//   ....[73]....
        /*2568*/ 	.word	0x00029070
        /*256c*/ 	.word	0x00000000
        /*2570*/ 	.word	0x00000000
        /*2574*/ 	.short	0x0101
        /*2576*/ 	.byte	0x3f
	.zero		1


	//   ....[74]....
        /*2578*/ 	.word	0x00029d90
        /*257c*/ 	.word	0x00000004
        /*2580*/ 	.word	0x00038820
        /*2584*/ 	.short	0x010a
        /*2586*/ 	.byte	0x3f
	.zero		1


	//   ....[75]....
        /*2588*/ 	.word	0x00029f20
        /*258c*/ 	.word	0x00000005
        /*2590*/ 	.word	0x00038840
        /*2594*/ 	.short	0x010a
        /*2596*/ 	.byte	0x3f
	.zero		1


	//   ....[76]....
        /*2598*/ 	.word	0x00029fc0
        /*259c*/ 	.word	0x0000001d
        /*25a0*/ 	.word	0x00038840
        /*25a4*/ 	.short	0x010a
        /*25a6*/ 	.byte	0x3f
	.zero		1


	//   ....[77]....
        /*25a8*/ 	.word	0x0002a000
        /*25ac*/ 	.word	0x00000005
        /*25b0*/ 	.word	0x00038860
        /*25b4*/ 	.short	0x010a
        /*25b6*/ 	.byte	0x3f
	.zero		1


	//   ....[78]....
        /*25b8*/ 	.word	0x0002a040
        /*25bc*/ 	.word	0x0000001d
        /*25c0*/ 	.word	0x00038860
        /*25c4*/ 	.short	0x010a
        /*25c6*/ 	.byte	0x3f
	.zero		1


	//   ....[79]....
        /*25c8*/ 	.word	0x0002a080
        /*25cc*/ 	.word	0x00000005
        /*25d0*/ 	.word	0x00038880
        /*25d4*/ 	.short	0x010a
        /*25d6*/ 	.byte	0x3f
	.zero		1


	//   ....[80]....
        /*25d8*/ 	.word	0x0002a0c0
        /*25dc*/ 	.word	0x0000001d
        /*25e0*/ 	.word	0x00038880
        /*25e4*/ 	.short	0x010a
        /*25e6*/ 	.byte	0x3f
	.zero		1


	//   ....[81]....
        /*25e8*/ 	.word	0x0002a120
        /*25ec*/ 	.word	0x00000051
        /*25f0*/ 	.word	0x00038890
        /*25f4*/ 	.short	0x010a
        /*25f6*/ 	.byte	0x3f
	.zero		1


	//   ....[82]....
        /*25f8*/ 	.word	0x0002a630
        /*25fc*/ 	.word	0x00000051
        /*2600*/ 	.word	0x00038890
        /*2604*/ 	.short	0x010a
        /*2606*/ 	.byte	0x3f
	.zero		1


	//   ....[83]....
        /*2608*/ 	.word	0x0002ab40
        /*260c*/ 	.word	0x00000051
        /*2610*/ 	.word	0x00038890
        /*2614*/ 	.short	0x010a
        /*2616*/ 	.byte	0x3f
	.zero		1


	//   ....[84]....
        /*2618*/ 	.word	0x0002b010
        /*261c*/ 	.word	0x00000051
        /*2620*/ 	.word	0x000388b0
        /*2624*/ 	.short	0x010a
        /*2626*/ 	.byte	0x3f
	.zero		1


	//   ....[85]....
        /*2628*/ 	.word	0x0002b2c0
        /*262c*/ 	.word	0x00000013
        /*2630*/ 	.word	0x00038800
        /*2634*/ 	.short	0x010a
        /*2636*/ 	.byte	0x3f
	.zero		1


	//   ....[86]....
        /*2638*/ 	.word	0x0002b4d0
        /*263c*/ 	.word	0x00000013
        /*2640*/ 	.word	0x00038800
        /*2644*/ 	.short	0x010a
        /*2646*/ 	.byte	0x3f
	.zero		1


	//   ....[87]....
        /*2648*/ 	.word	0x0002b520
        /*264c*/ 	.word	0x00000003
        /*2650*/ 	.word	0x00038830
        /*2654*/ 	.short	0x010a
        /*2656*/ 	.byte	0x3f
	.zero		1


	//   ....[88]....
        /*2658*/ 	.word	0x0002b570
        /*265c*/ 	.word	0x00000003
        /*2660*/ 	.word	0x00038850
        /*2664*/ 	.short	0x010a
        /*2666*/ 	.byte	0x3f
	.zero		1


	//   ....[89]....
        /*2668*/ 	.word	0x0002b5c0
        /*266c*/ 	.word	0x00000005
        /*2670*/ 	.word	0x00038830
        /*2674*/ 	.short	0x010a
        /*2676*/ 	.byte	0x3f
	.zero		1


	//   ....[90]....
        /*2678*/ 	.word	0x0002b610
        /*267c*/ 	.word	0x00000005
        /*2680*/ 	.word	0x00038850
        /*2684*/ 	.short	0x010a
        /*2686*/ 	.byte	0x3f
	.zero		1


	//   ....[91]....
        /*2688*/ 	.word	0x0002fdf0
        /*268c*/ 	.word	0x00000010
        /*2690*/ 	.word	0x00038820
        /*2694*/ 	.short	0x010a
        /*2696*/ 	.byte	0x3f
	.zero		1


	//   ....[92]....
        /*2698*/ 	.word	0x0002fe40
        /*269c*/ 	.word	0x00000009
        /*26a0*/ 	.word	0x000388a0
        /*26a4*/ 	.short	0x010a
        /*26a6*/ 	.byte	0x3f
	.zero		1


	//   ....[93]....
        /*26a8*/ 	.word	0x0002fe90
        /*26ac*/ 	.word	0x00000009
        /*26b0*/ 	.word	0x000388c0
        /*26b4*/ 	.short	0x010a
        /*26b6*/ 	.byte	0x3f
	.zero		1


	//   ....[94]....
        /*26b8*/ 	.word	0x0002fee0
        /*26bc*/ 	.word	0x00000009
        /*26c0*/ 	.word	0x000388a0
        /*26c4*/ 	.short	0x010a
        /*26c6*/ 	.byte	0x3f
	.zero		1


	//   ....[95]....
        /*26c8*/ 	.word	0x0002ff30
        /*26cc*/ 	.word	0x00000009
        /*26d0*/ 	.word	0x000388c0
        /*26d4*/ 	.short	0x010a
        /*26d6*/ 	.byte	0x3f
	.zero		1


	//   ....[96]....
        /*26d8*/ 	.word	0x00030050
        /*26dc*/ 	.word	0x00000006
        /*26e0*/ 	.word	0x00038880
        /*26e4*/ 	.short	0x010a
        /*26e6*/ 	.byte	0x3f
	.zero		1


	//   ....[97]....
        /*26e8*/ 	.word	0x00030c10
        /*26ec*/ 	.word	0x00000006
        /*26f0*/ 	.word	0x00038840
        /*26f4*/ 	.short	0x010a
        /*26f6*/ 	.byte	0x3f
	.zero		1


	//   ....[98]....
        /*26f8*/ 	.word	0x000322d0
        /*26fc*/ 	.word	0x00000010
        /*2700*/ 	.word	0x00038820
        /*2704*/ 	.short	0x010a
        /*2706*/ 	.byte	0x3f
	.zero		1


	//   ....[99]....
        /*2708*/ 	.word	0x00032320
        /*270c*/ 	.word	0x00000000
        /*2710*/ 	.word	0x00038880
        /*2714*/ 	.short	0x010a
        /*2716*/ 	.byte	0x3f
	.zero		1


	//   ....[100]....
        /*2718*/ 	.word	0x00032c90
        /*271c*/ 	.word	0x00000000
        /*2720*/ 	.word	0x00038840
        /*2724*/ 	.short	0x010a
        /*2726*/ 	.byte	0x3f
	.zero		1


	//   ....[101]....
        /*2728*/ 	.word	0x000335f0
        /*272c*/ 	.word	0x00000002
        /*2730*/ 	.word	0x00038870
        /*2734*/ 	.short	0x010a
        /*2736*/ 	.byte	0x3f
	.zero		1


	//   ....[102]....
        /*2738*/ 	.word	0x00033640
        /*273c*/ 	.word	0x00000002
        /*2740*/ 	.word	0x00038860
        /*2744*/ 	.short	0x010a
        /*2746*/ 	.byte	0x3f
	.zero		1


	//   ....[103]....
        /*2748*/ 	.word	0x00033690
        /*274c*/ 	.word	0x00000000
        /*2750*/ 	.word	0x00038870
        /*2754*/ 	.short	0x010a
        /*2756*/ 	.byte	0x3f
	.zero		1


	//   ....[104]....
        /*2758*/ 	.word	0x000336e0
        /*275c*/ 	.word	0x00000000
        /*2760*/ 	.word	0x00038860
        /*2764*/ 	.short	0x010a
        /*2766*/ 	.byte	0x3f
	.zero		1


	//   ....[105]....
        /*2768*/ 	.word	0x00034110
        /*276c*/ 	.word	0x00000004
        /*2770*/ 	.word	0x00038820
        /*2774*/ 	.short	0x010a
        /*2776*/ 	.byte	0x3f
	.zero		1


	//   ....[106]....
        /*2778*/ 	.word	0x000342b0
        /*277c*/ 	.word	0x00000005
        /*2780*/ 	.word	0x00038840
        /*2784*/ 	.short	0x010a
        /*2786*/ 	.byte	0x3f
	.zero		1


	//   ....[107]....
        /*2788*/ 	.word	0x00034300
        /*278c*/ 	.word	0x0000001d
        /*2790*/ 	.word	0x00038840
        /*2794*/ 	.short	0x010a
        /*2796*/ 	.byte	0x3f
	.zero		1


	//   ....[108]....
        /*2798*/ 	.word	0x00034350
        /*279c*/ 	.word	0x00000005
        /*27a0*/ 	.word	0x00038860
        /*27a4*/ 	.short	0x010a
        /*27a6*/ 	.byte	0x3f
	.zero		1


	//   ....[109]....
        /*27a8*/ 	.word	0x000343a0
        /*27ac*/ 	.word	0x0000001d
        /*27b0*/ 	.word	0x00038860
        /*27b4*/ 	.short	0x010a
        /*27b6*/ 	.byte	0x3f
	.zero		1


	//   ....[110]....
        /*27b8*/ 	.word	0x000343f0
        /*27bc*/ 	.word	0x00000005
        /*27c0*/ 	.word	0x00038880
        /*27c4*/ 	.short	0x010a
        /*27c6*/ 	.byte	0x3f
	.zero		1


	//----- nvinfo : EIATTR_NUM_MBARRIERS
	.align		4
.L_402:
        /*27c8*/ 	.byte	0x03, 0x38
        /*27ca*/ 	.short	0x0016


	//----- nvinfo : EIATTR_EXIT_INSTR_OFFSETS
	.align		4
        /*27cc*/ 	.byte	0x04, 0x1c
        /*27ce*/ 	.short	(.L_404 - .L_403)


	//   ....[0]....
.L_403:
        /*27d0*/ 	.word	0x0002a110


	//----- nvinfo : EIATTR_MAX_THREADS
	.align		4
.L_404:
        /*27d4*/ 	.byte	0x04, 0x05
        /*27d6*/ 	.short	(.L_406 - .L_405)
.L_405:
        /*27d8*/ 	.word	0x00000180
        /*27dc*/ 	.word	0x00000001
        /*27e0*/ 	.word	0x00000001


	//----- nvinfo : EIATTR_CRS_STACK_SIZE
	.align		4
.L_406:
        /*27e4*/ 	.byte	0x04, 0x1e
        /*27e6*/ 	.short	(.L_408 - .L_407)
.L_407:
        /*27e8*/ 	.word	0x00000000


	//----- nvinfo : EIATTR_CBANK_PARAM_SIZE
	.align		4
.L_408:
        /*27ec*/ 	.byte	0x03, 0x19
        /*27ee*/ 	.short	0x0af0


	//----- nvinfo : EIATTR_PARAM_CBANK
	.align		4
        /*27f0*/ 	.byte	0x04, 0x0a
        /*27f2*/ 	.short	(.L_410 - .L_409)
	.align		4
.L_409:
        /*27f4*/ 	.word	index@(.nv.constant0._ZN7cutlass13device_kernelIN5flash11enable_sm90INS1_16FlashAttnFwdSm90INS1_25CollectiveMainloopFwdSm90ILi2EN4cute5tupleIJNS5_1CILi1EEES8_S8_EEENS6_IJNS7_ILi128EEESA_NS7_ILi256EEEEEELi256ENS_12float_e4m3_tEfNS_4arch4Sm90ELb0ELb0ELb0ELb1ELb1ELb1ELb0ELb1ELb0ELb1ELb1ELb0EEENS1_21CollectiveEpilogueFwdINS6_IJSA_SB_SA_EEES9_NS_10bfloat16_tESF_Li256ELb1ELb1ELb1ELb1EEENS1_36VarlenDynamicPersistentTileSchedulerILi128ELi128ELi256ELi128ELb1ELb1ELb1ELb0ELb1ELb1EEEEEEEEEvNT_6ParamsE)
        /*27f8*/ 	.short	0x0210
        /*27fa*/ 	.short	0x0af0


	//----- nvinfo : EIATTR_SW_WAR
	.align		4
.L_410:
        /*27fc*/ 	.byte	0x04, 0x36
        /*27fe*/ 	.short	(.L_412 - .L_411)
.L_411:
        /*2800*/ 	.word	0x00000008
.L_412:


//--------------------- .nv.info._ZN7cutlass13device_kernelIN5flash11enable_sm90INS1_16FlashAttnFwdSm90INS1_25CollectiveMainloopFwdSm90ILi2EN4cute5tupleIJNS5_1CILi1EEES8_S8_EEENS6_IJNS7_ILi128EEENS7_ILi64EEENS7_ILi256EEEEEELi256ENS_12float_e4m3_tEfNS_4arch4Sm90ELb0ELb1ELb0ELb0ELb1ELb0ELb0ELb1ELb0ELb1ELb1ELb0EEENS1_21CollectiveEpilogueFwdINS6_IJSA_SC_SB_EEES9_NS_10bfloat16_tESG_Li256ELb0ELb1ELb1ELb1EEENS1_19SingleTileSchedulerILb0ELb1ELb1ELi128EEEEEEEEEvNT_6ParamsE --------------------------
	.section	.nv.info._ZN7cutlass13device_kernelIN5flash11enable_sm90INS1_16FlashAttnFwdSm90INS1_25CollectiveMainloopFwdSm90ILi2EN4cute5tupleIJNS5_1CILi1EEES8_S8_EEENS6_IJNS7_ILi128EEENS7_ILi64EEENS7_ILi256EEEEEELi256ENS_12float_e4m3_tEfNS_4arch4Sm90ELb0ELb1ELb0ELb0ELb1ELb0ELb0ELb1ELb0ELb1ELb1ELb0EEENS1_21CollectiveEpilogueFwdINS6_IJSA_SC_SB_EEES9_NS_10bfloat16_tESG_Li256ELb0ELb1ELb1ELb1EEENS1_19SingleTileSchedulerILb0ELb1ELb1ELi128EEEEEEEEEvNT_6ParamsE,"",@"SHT_CUDA_INFO"
	.sectionflags	@""
	.align	4


	//----- nvinfo : EIATTR_CUDA_API_VERSION
	.align		4
        /*0000*/ 	.byte	0x04, 0x37
        /*0002*/ 	.short	(.L_414 - .L_413)
.L_413:
        /*0004*/ 	.word	0x00000082


	//----- nvinfo : EIATTR_KPARAM_INFO
	.align		4
.L_414:
        /*0008*/ 	.byte	0x04, 0x17
        /*000a*/ 	.short	(.L_416 - .L_415)
.L_415:
        /*000c*/ 	.word	0x00000000
        /*0010*/ 	.short	0x0000
        /*0012*/ 	.short	0x0070
        /*0014*/ 	.byte	0x00, 0xf0, 0x01, 0x28


	//----- nvinfo : EIATTR_SPARSE_MMA_MASK
	.align		4
.L_416:
        /*0018*/ 	.byte	0x03, 0x50
        /*001a*/ 	.short	0x0000


	//----- nvinfo : EIATTR_MAXREG_COUNT
	.align		4
        /*001c*/ 	.byte	0x03, 0x1b
        /*001e*/ 	.short	0x00a8


	//----- nvinfo : EIATTR_NUM_BARRIERS
	.align		4
        /*0020*/ 	.byte	0x02, 0x4c
        /*0022*/ 	.byte	0x10
	.zero		1


	//----- nvinfo : EIATTR_EXTERNS
	.align		4
        /*0024*/ 	.byte	0x04, 0x0f
        /*0026*/ 	.short	(.L_418 - .L_417)


	//   ....[0]....
	.align		4
.L_417:
        /*0028*/ 	.word	index@(__assertfail)


	//----- nvinfo : EIATTR_ANNOTATIONS
	.align		4
.L_418:
        /*002c*/ 	.byte	0x04, 0x55
        /*002e*/ 	.short	(.L_420 - .L_419)


	//   ....[0]....
.L_419:
        /*0030*/ 	.word	0x00000001
        /*0034*/ 	.byte	0xb0, 0xfc, 0x00, 0x00, 0x01, 0x00, 0x00, 0x00, 0x90, 0x16, 0x01, 0x00


	//----- nvinfo : EIATTR_MERCURY_ISA_VERSION
	.align		4
.L_420:
        /*0040*/ 	.byte	0x03, 0x5f
        /*0042*/ 	.short	0x0101


	//----- nvinfo : EIATTR_INT_WARP_WIDE_INSTR_OFFSETS
	.align		4
        /*0044*/ 	.byte	0x04, 0x31
        /*0046*/ 	.short	(.L_422 - .L_421)


	//   ....[0]....
.L_421:
        /*0048*/ 	.word	0x000000c0


	//   ....[1]....
        /*004c*/ 	.word	0x000000d0


	//   ....[2]....
        /*0050*/ 	.word	0x00000170


	//----- nvinfo : EIATTR_COOP_GROUP_MASK_REGIDS
	.align		4
.L_422:
        /*0054*/ 	.byte	0x04, 0x29
        /*0056*/ 	.short	(.L_424 - .L_423)


	//   ....[0]....
.L_423:
        /*0058*/ 	.word	0xffffffff


	//   ....[1]....
        /*005c*/ 	.word	0xffffffff


	//   ....[2]....
        /*0060*/ 	.word	0xffffffff


	//   ....[3]....
        /*0064*/ 	.word	0xffffffff


	//   ....[4]....
        /*0068*/ 	.word	0xffffffff


	//   ....[5]....
        /*006c*/ 	.word	0xffffffff


	//   ....[6]....
        /*0070*/ 	.word	0xffffffff


	//   ....[7]....
        /*0074*/ 	.word	0xffffffff


	//   ....[8]....
        /*0078*/ 	.word	0xffffffff


	//   ....[9]....
        /*007c*/ 	.word	0xffffffff


	//   ....[10]....
        /*0080*/ 	.word	0xffffffff


	//   ....[11]....
        /*0084*/ 	.word	0xffffffff


	//   ....[12]....
        /*0088*/ 	.word	0xffffffff


	//   ....[13]....
        /*008c*/ 	.word	0xffffffff


	//   ....[14]....
        /*0090*/ 	.word	0xffffffff


	//   ....[15]....
        /*0094*/ 	.word	0xffffffff


	//   ....[16]....
        /*0098*/ 	.word	0xffffffff


	//   ....[17]....
        /*009c*/ 	.word	0xffffffff


	//   ....[18]....
        /*00a0*/ 	.word	0xffffffff


	//   ....[19]....
        /*00a4*/ 	.word	0xffffffff


	//   ....[20]....
        /*00a8*/ 	.word	0xffffffff


	//   ....[21]....
        /*00ac*/ 	.word	0xffffffff


	//   ....[22]....
        /*00b0*/ 	.word	0xffffffff


	//   ....[23]....
        /*00b4*/ 	.word	0xffffffff


	//   ....[24]....
        /*00b8*/ 	.word	0xffffffff


	//   ....[25]....
        /*00bc*/ 	.word	0xffffffff


	//   ....[26]....
        /*00c0*/ 	.word	0xffffffff


	//   ....[27]....
        /*00c4*/ 	.word	0xffffffff


	//   ....[28]....
        /*00c8*/ 	.word	0xffffffff


	//   ....[29]....
        /*00cc*/ 	.word	0xffffffff


	//   ....[30]....
        /*00d0*/ 	.word	0xffffffff


	//   ....[31]....
        /*00d4*/ 	.word	0xffffffff


	//   ....[32]....
        /*00d8*/ 	.word	0xffffffff


	//   ....[33]....
        /*00dc*/ 	.word	0xffffffff


	//   ....[34]....
        /*00e0*/ 	.word	0xffffffff


	//   ....[35]....
        /*00e4*/ 	.word	0xffffffff


	//   ....[36]....
        /*00e8*/ 	.word	0xffffffff


	//   ....[37]....
        /*00ec*/ 	.word	0xffffffff


	//   ....[38]....
        /*00f0*/ 	.word	0xffffffff


	//   ....[39]....
        /*00f4*/ 	.word	0xffffffff


	//   ....[40]....
        /*00f8*/ 	.word	0xffffffff


	//   ....[41]....
        /*00fc*/ 	.word	0xffffffff


	//   ....[42]....
        /*0100*/ 	.word	0xffffffff


	//   ....[43]....
        /*0104*/ 	.word	0xffffffff


	//   ....[44]....
        /*0108*/ 	.word	0xffffffff


	//   ....[45]....
        /*010c*/ 	.word	0xffffffff


	//   ....[46]....
        /*0110*/ 	.word	0xffffffff


	//   ....[47]....
        /*0114*/ 	.word	0xffffffff


	//   ....[48]....
        /*0118*/ 	.word	0xffffffff


	//   ....[49]....
        /*011c*/ 	.word	0xffffffff


	//   ....[50]....
        /*0120*/ 	.word	0xffffffff


	//   ....[51]....
        /*0124*/ 	.word	0xffffffff


	//   ....[52]....
        /*0128*/ 	.word	0xffffffff


	//   ....[53]....
        /*012c*/ 	.word	0xffffffff


	//   ....[54]....
        /*0130*/ 	.word	0xffffffff


	//   ....[55]....
        /*0134*/ 	.word	0xffffffff


	//   ....[56]....
        /*0138*/ 	.word	0xffffffff


	//   ....[57]....
        /*013c*/ 	.word	0xffffffff


	//   ....[58]....
        /*0140*/ 	.word	0xffffffff


	//   ....[59]....
        /*0144*/ 	.word	0xffffffff


	//   ....[60]....
        /*0148*/ 	.word	0xffffffff


	//   ....[61]....
        /*014c*/ 	.word	0xffffffff


	//   ....[62]....
        /*0150*/ 	.word	0xffffffff


	//   ....[63]....
        /*0154*/ 	.word	0xffffffff


	//   ....[64]....
        /*0158*/ 	.word	0xffffffff


	//   ....[65]....
        /*015c*/ 	.word	0xffffffff


	//   ....[66]....
        /*0160*/ 	.word	0xffffffff


	//   ....[67]....
        /*0164*/ 	.word	0xffffffff


	//   ....[68]....
        /*0168*/ 	.word	0xffffffff


	//   ....[69]....
        /*016c*/ 	.word	0xffffffff


	//   ....[70]....
        /*0170*/ 	.word	0xffffffff


	//   ....[71]....
        /*0174*/ 	.word	0xffffffff


	//   ....[72]....
        /*0178*/ 	.word	0xffffffff


	//   ....[73]....
        /*017c*/ 	.word	0xffffffff


	//   ....[74]....
        /*0180*/ 	.word	0xffffffff


	//   ....[75]....
        /*0184*/ 	.word	0xffffffff


	//   ....[76]....
        /*0188*/ 	.word	0xffffffff


	//   ....[77]....
        /*018c*/ 	.word	0xffffffff


	//   ....[78]....
        /*0190*/ 	.word	0xffffffff


	//   ....[79]....
        /*0194*/ 	.word	0xffffffff


	//   ....[80]....
        /*0198*/ 	.word	0xffffffff


	//   ....[81]....
        /*019c*/ 	.word	0xffffffff


	//   ....[82]....
        /*01a0*/ 	.word	0xffffffff


	//   ....[83]....
        /*01a4*/ 	.word	0xffffffff


	//   ....[84]....
        /*01a8*/ 	.word	0xffffffff


	//   ....[85]....
        /*01ac*/ 	.word	0xffffffff


	//   ....[86]....
        /*01b0*/ 	.word	0xffffffff


	//   ....[87]....
        /*01b4*/ 	.word	0xffffffff


	//   ....[88]....
        /*01b8*/ 	.word	0xffffffff


	//   ....[89]....
        /*01bc*/ 	.word	0xffffffff


	//   ....[90]....
        /*01c0*/ 	.word	0xffffffff


	//   ....[91]....
        /*01c4*/ 	.word	0xffffffff


	//   ....[92]....
        /*01c8*/ 	.word	0xffffffff


	//   ....[93]....
        /*01cc*/ 	.word	0xffffffff


	//   ....[94]....
        /*01d0*/ 	.word	0xffffffff


	//   ....[95]....
        /*01d4*/ 	.word	0xffffffff


	//   ....[96]....
        /*01d8*/ 	.word	0xffffffff


	//   ....[97]....
        /*01dc*/ 	.word	0xffffffff


	//   ....[98]....
        /*01e0*/ 	.word	0xffffffff


	//   ....[99]....
        /*01e4*/ 	.word	0xffffffff


	//   ....[100]....
        /*01e8*/ 	.word	0xffffffff


	//   ....[101]....
        /*01ec*/ 	.word	0xffffffff


	//   ....[102]....
        /*01f0*/ 	.word	0xffffffff


	//   ....[103]....
        /*01f4*/ 	.word	0xffffffff


	//   ....[104]....
        /*01f8*/ 	.word	0xffffffff


	//   ....[105]....
        /*01fc*/ 	.word	0xffffffff


	//   ....[106]....
        /*0200*/ 	.word	0xffffffff


	//   ....[107]....
        /*0204*/ 	.word	0xffffffff


	//   ....[108]....
        /*0208*/ 	.word	0xffffffff


	//   ....[109]....
        /*020c*/ 	.word	0xffffffff


	//   ....[110]....
        /*0210*/ 	.word	0xffffffff


	//   ....[111]....
        /*0214*/ 	.word	0xffffffff


	//   ....[112]....
        /*0218*/ 	.word	0xffffffff


	//   ....[113]....
        /*021c*/ 	.word	0xffffffff


	//   ....[114]....
        /*0220*/ 	.word	0xffffffff


	//   ....[115]....
        /*0224*/ 	.word	0xffffffff


	//   ....[116]....
        /*0228*/ 	.word	0xffffffff


	//   ....[117]....
        /*022c*/ 	.word	0xffffffff


	//   ....[118]....
        /*0230*/ 	.word	0xffffffff


	//   ....[119]....
        /*0234*/ 	.word	0xffffffff


	//   ....[120]....
        /*0238*/ 	.word	0xffffffff


	//   ....[121]....
        /*023c*/ 	.word	0xffffffff


	//   ....[122]....
        /*0240*/ 	.word	0xffffffff


	//   ....[123]....
        /*0244*/ 	.word	0xffffffff


	//   ....[124]....
        /*0248*/ 	.word	0xffffffff


	//   ....[125]....
        /*024c*/ 	.word	0xffffffff


	//   ....[126]....
        /*0250*/ 	.word	0xffffffff


	//   ....[127]....
        /*0254*/ 	.word	0xffffffff


	//   ....[128]....
        /*0258*/ 	.word	0xffffffff


	//   ....[129]....
        /*025c*/ 	.word	0xffffffff


	//   ....[130]....
        /*0260*/ 	.word	0xffffffff


	//   ....[131]....
        /*0264*/ 	.word	0xffffffff


	//   ....[132]....
        /*0268*/ 	.word	0xffffffff


	//   ....[133]....
        /*026c*/ 	.word	0xffffffff


	//   ....[134]....
        /*0270*/ 	.word	0xffffffff


	//   ....[135]....
        /*0274*/ 	.word	0xffffffff


	//   ....[136]....
        /*0278*/ 	.word	0xffffffff


	//   ....[137]....
        /*027c*/ 	.word	0xffffffff


	//   ....[138]....
        /*0280*/ 	.word	0xffffffff


	//   ....[139]....
        /*0284*/ 	.word	0xffffffff


	//   ....[140]....
        /*0288*/ 	.word	0xffffffff


	//   ....[141]....
        /*028c*/ 	.word	0xffffffff


	//   ....[142]....
        /*0290*/ 	.word	0xffffffff


	//   ....[143]....
        /*0294*/ 	.word	0xffffffff


	//   ....[144]....
        /*0298*/ 	.word	0xffffffff


	//   ....[145]....
        /*029c*/ 	.word	0xffffffff


	//   ....[146]....
        /*02a0*/ 	.word	0xffffffff


	//   ....[147]....
        /*02a4*/ 	.word	0xffffffff


	//   ....[148]....
        /*02a8*/ 	.word	0xffffffff


	//   ....[149]....
        /*02ac*/ 	.word	0xffffffff


	//   ....[150]....
        /*02b0*/ 	.word	0xffffffff


	//   ....[151]....
        /*02b4*/ 	.word	0xffffffff


	//   ....[152]....
        /*02b8*/ 	.word	0xffffffff


	//   ....[153]....
        /*02bc*/ 	.word	0xffffffff


	//   ....[154]....
        /*02c0*/ 	.word	0xffffffff


	//   ....[155]....
        /*02c4*/ 	.word	0xffffffff


	//   ....[156]....
        /*02c8*/ 	.word	0xffffffff


	//   ....[157]....
        /*02cc*/ 	.word	0xffffffff


	//   ....[158]....
        /*02d0*/ 	.word	0xffffffff


	//   ....[159]....
        /*02d4*/ 	.word	0xffffffff


	//   ....[160]....
        /*02d8*/ 	.word	0xffffffff


	//   ....[161]....
        /*02dc*/ 	.word	0xffffffff


	//   ....[162]....
        /*02e0*/ 	.word	0xffffffff


	//   ....[163]....
        /*02e4*/ 	.word	0xffffffff


	//   ....[164]....
        /*02e8*/ 	.word	0xffffffff


	//   ....[165]....
        /*02ec*/ 	.word	0xffffffff


	//   ....[166]....
        /*02f0*/ 	.word	0xffffffff


	//   ....[167]....
        /*02f4*/ 	.word	0xffffffff


	//   ....[168]....
        /*02f8*/ 	.word	0xffffffff


	//   ....[169]....
        /*02fc*/ 	.word	0xffffffff


	//   ....[170]....
        /*0300*/ 	.word	0xffffffff


	//   ....[171]....
        /*0304*/ 	.word	0xffffffff


	//   ....[172]....
        /*0308*/ 	.word	0xffffffff


	//   ....[173]....
        /*030c*/ 	.word	0xffffffff


	//   ....[174]....
        /*0310*/ 	.word	0xffffffff


	//   ....[175]....
        /*0314*/ 	.word	0xffffffff


	//   ....[176]....
        /*0318*/ 	.word	0xffffffff


	//   ....[177]....
        /*031c*/ 	.word	0xffffffff


	//   ....[178]....
        /*0320*/ 	.word	0xffffffff


	//   ....[179]....
        /*0324*/ 	.word	0xffffffff


	//   ....[180]....
        /*0328*/ 	.word	0xffffffff


	//   ....[181]....
        /*032c*/ 	.word	0xffffffff


	//   ....[182]....
        /*0330*/ 	.word	0xffffffff


	//   ....[183]....
        /*0334*/ 	.word	0xffffffff


	//   ....[184]....
        /*0338*/ 	.word	0xffffffff


	//   ....[185]....
        /*033c*/ 	.word	0xffffffff


	//   ....[186]....
        /*0340*/ 	.word	0xffffffff


	//   ....[187]....
        /*0344*/ 	.word	0xffffffff


	//   ....[188]....
        /*0348*/ 	.word	0xffffffff


	//   ....[189]....
        /*034c*/ 	.word	0xffffffff


	//   ....[190]....
        /*0350*/ 	.word	0xffffffff


	//   ....[191]....
        /*0354*/ 	.word	0xffffffff


	//   ....[192]....
        /*0358*/ 	.word	0xffffffff


	//   ....[193]....
        /*035c*/ 	.word	0xffffffff


	//   ....[194]....
        /*0360*/ 	.word	0xffffffff


	//   ....[195]....
        /*0364*/ 	.word	0xffffffff


	//   ....[196]....
        /*0368*/ 	.word	0xffffffff


	//   ....[197]....
        /*036c*/ 	.word	0xffffffff


	//   ....[198]....
        /*0370*/ 	.word	0xffffffff


	//   ....[199]....
        /*0374*/ 	.word	0xffffffff


	//   ....[200]....
        /*0378*/ 	.word	0xffffffff


	//   ....[201]....
        /*037c*/ 	.word	0xffffffff


	//   ....[202]....
        /*0380*/ 	.word	0xffffffff


	//   ....[203]....
        /*0384*/ 	.word	0xffffffff


	//   ....[204]....
        /*0388*/ 	.word	0xffffffff


	//   ....[205]....
        /*038c*/ 	.word	0xffffffff


	//   ....[206]....
        /*0390*/ 	.word	0xffffffff


	//   ....[207]....
        /*0394*/ 	.word	0xffffffff


	//   ....[208]....
        /*0398*/ 	.word	0xffffffff


	//   ....[209]....
        /*039c*/ 	.word	0xffffffff


	//   ....[210]....
        /*03a0*/ 	.word	0xffffffff


	//   ....[211]....
        /*03a4*/ 	.word	0xffffffff


	//   ....[212]....
        /*03a8*/ 	.word	0xffffffff


	//   ....[213]....
        /*03ac*/ 	.word	0xffffffff


	//   ....[214]....
        /*03b0*/ 	.word	0xffffffff


	//   ....[215]....
        /*03b4*/ 	.word	0xffffffff


	//   ....[216]....
        /*03b8*/ 	.word	0xffffffff


	//   ....[217]....
        /*03bc*/ 	.word	0xffffffff


	//   ....[218]....
        /*03c0*/ 	.word	0xffffffff


	//   ....[219]....
        /*03c4*/ 	.word	0x0500000f


	//   ....[220]....
        /*03c8*/ 	.word	0x0500000f


	//   ....[221]....
        /*03cc*/ 	.word	0x0500000f


	//   ....[222]....
        /*03d0*/ 	.word	0x0500000f


	//   ....[223]....
        /*03d4*/ 	.word	0x0500000f


	//   ....[224]....
        /*03d8*/ 	.word	0x0500000f


	//   ....[225]....
        /*03dc*/ 	.word	0x0500000f


	//   ....[226]....
        /*03e0*/ 	.word	0x0500000f


	//   ....[227]....
        /*03e4*/ 	.word	0x0500000f


	//   ....[228]....
        /*03e8*/ 	.word	0x0500000f


	//   ....[229]....
        /*03ec*/ 	.word	0x0500000f


	//   ....[230]....
        /*03f0*/ 	.word	0x0500000f


	//   ....[231]....
        /*03f4*/ 	.word	0x0500000f


	//   ....[232]....
        /*03f8*/ 	.word	0x0500000f


	//   ....[233]....
        /*03fc*/ 	.word	0x0500000f


	//   ....[234]....
        /*0400*/ 	.word	0x0500000f


	//   ....[235]....
        /*0404*/ 	.word	0x0500000f


	//   ....[236]....
        /*0408*/ 	.word	0x0500000f


	//   ....[237]....
        /*040c*/ 	.word	0x0500000f


	//   ....[238]....
        /*0410*/ 	.word	0x0500000f


	//   ....[239]....
        /*0414*/ 	.word	0x0500000f


	//   ....[240]....
        /*0418*/ 	.word	0x0500000f


	//   ....[241]....
        /*041c*/ 	.word	0x0500000f


	//   ....[242]....
        /*0420*/ 	.word	0x0500000f


	//   ....[243]....
        /*0424*/ 	.word	0x0500000f


	//   ....[244]....
        /*0428*/ 	.word	0x0500000f


	//   ....[245]....
        /*042c*/ 	.word	0x0500000f


	//   ....[246]....
        /*0430*/ 	.word	0x0500000f


	//   ....[247]....
        /*0434*/ 	.word	0x0500000f


	//   ....[248]....
        /*0438*/ 	.word	0x0500000f


	//   ....[249]....
        /*043c*/ 	.word	0x0500000f


	//   ....[250]....
        /*0440*/ 	.word	0x0500000f


	//   ....[251]....
        /*0444*/ 	.word	0x0500000f


	//   ....[252]....
        /*0448*/ 	.word	0x0500000f


	//   ....[253]....
        /*044c*/ 	.word	0x0500000f


	//   ....[254]....
        /*0450*/ 	.word	0x0500000f


	//   ....[255]....
        /*0454*/ 	.word	0x0500000f


	//   ....[0]....
        /*0458*/ 	.word	0x0500000f


	//   ....[1]....
        /*045c*/ 	.word	0x0500000f


	//   ....[2]....
        /*0460*/ 	.word	0x0500000f


	//   ....[3]....
        /*0464*/ 	.word	0x0500000f


	//   ....[4]....
        /*0468*/ 	.word	0x0500000f


	//   ....[5]....
        /*046c*/ 	.word	0x0500000f


	//   ....[6]....
        /*0470*/ 	.word	0x0500000f


	//   ....[7]....
        /*0474*/ 	.word	0x0500000f


	//   ....[8]....
        /*0478*/ 	.word	0x0500000f


	//   ....[9]....
        /*047c*/ 	.word	0x0500000f


	//   ....[10]....
        /*0480*/ 	.word	0x0500000f


	//   ....[11]....
        /*0484*/ 	.word	0x0500000f


	//----- nvinfo : EIATTR_COOP_GROUP_INSTR_OFFSETS
	.align		4
.L_424:
        /*0488*/ 	.byte	0x04, 0x28
        /*048a*/ 	.short	(.L_426 - .L_425)


	//   ....[0]....
.L_425:
        /*048c*/ 	.word	0x00000080


	//   ....[1]....
        /*0490*/ 	.word	0x00000090


	//   ....[2]....
        /*0494*/ 	.word	0x000002d0


	//   ....[3]....
        /*0498*/ 	.word	0x00000430


	//   ....[4]....
        /*049c*/ 	.word	0x00000550


	//   ....[5]....
        /*04a0*/ 	.word	0x000006b0


	//   ....[6]....
        /*04a4*/ 	.word	0x00001a10


	//   ....[7]....
        /*04a8*/ 	.word	0x00002400


	//   ....[8]....
        /*04ac*/ 	.word	0x00002670


	//   ....[9]....
        /*04b0*/ 	.word	0x00002f40


	//   ....[10]....
        /*04b4*/ 	.word	0x00003060


	//   ....[11]....
        /*04b8*/ 	.word	0x000032e0


	//   ....[12]....
        /*04bc*/ 	.word	0x00003410


	//   ....[13]....
        /*04c0*/ 	.word	0x00004430


	//   ....[14]....
        /*04c4*/ 	.word	0x00004650


	//   ....[15]....
        /*04c8*/ 	.word	0x00004d40


	//   ....[16]....
        /*04cc*/ 	.word	0x00004e40


	//   ....[17]....
        /*04d0*/ 	.word	0x00005210


	//   ....[18]....
        /*04d4*/ 	.word	0x00005340


	//   ....[19]....
        /*04d8*/ 	.word	0x00006b00


	//   ....[20]....
        /*04dc*/ 	.word	0x00006b30


	//   ....[21]....
        /*04e0*/ 	.word	0x00006d60


	//   ....[22]....
        /*04e4*/ 	.word	0x00006f30


	//   ....[23]....
        /*04e8*/ 	.word	0x00008320


	//   ....[24]....
        /*04ec*/ 	.word	0x00008540


	//   ....[25]....
        /*04f0*/ 	.word	0x00008c20


	//   ....[26]....
        /*04f4*/ 	.word	0x00008d20


	//   ....[27]....
        /*04f8*/ 	.word	0x000090e0


	//   ....[28]....
        /*04fc*/ 	.word	0x00009240


	//   ....[29]....
        /*0500*/ 	.word	0x0000a330


	//   ....[30]....
        /*0504*/ 	.word	0x0000a340


	//   ....[31]....
        /*0508*/ 	.word	0x0000a390


	//   ....[32]....
        /*050c*/ 	.word	0x0000a3a0


	//   ....[33]....
        /*0510*/ 	.word	0x0000b930


	//   ....[34]....
        /*0514*/ 	.word	0x0000b960


	//   ....[35]....
        /*0518*/ 	.word	0x0000b970


	//   ....[36]....
        /*051c*/ 	.word	0x0000b990


	//   ....[37]....
        /*0520*/ 	.word	0x0000b9a0


	//   ....[38]....
        /*0524*/ 	.word	0x0000b9b0


	//   ....[39]....
        /*0528*/ 	.word	0x0000b9c0


	//   ....[40]....
        /*052c*/ 	.word	0x0000b9d0


	//   ....[41]....
        /*0530*/ 	.word	0x0000b9e0


	//   ....[42]....
        /*0534*/ 	.word	0x0000b9f0


	//   ....[43]....
        /*0538*/ 	.word	0x0000ba00


	//   ....[44]....
        /*053c*/ 	.word	0x0000ba20


	//   ....[45]....
        /*0540*/ 	.word	0x0000ba30


	//   ....[46]....
        /*0544*/ 	.word	0x0000ba40


	//   ....[47]....
        /*0548*/ 	.word	0x0000ba50


	//   ....[48]....
        /*054c*/ 	.word	0x0000ba60


	//   ....[49]....
        /*0550*/ 	.word	0x0000ba70


	//   ....[50]....
        /*0554*/ 	.word	0x0000ba80


	//   ....[51]....
        /*0558*/ 	.word	0x0000ba90


	//   ....[52]....
        /*055c*/ 	.word	0x0000bab0


	//   ....[53]....
        /*0560*/ 	.word	0x0000bac0


	//   ....[54]....
        /*0564*/ 	.word	0x0000bad0


	//   ....[55]....
        /*0568*/ 	.word	0x0000bae0


	//   ....[56]....
        /*056c*/ 	.word	0x0000baf0


	//   ....[57]....
        /*0570*/ 	.word	0x0000bb00


	//   ....[58]....
        /*0574*/ 	.word	0x0000bb10


	//   ....[59]....
        /*0578*/ 	.word	0x0000bb20


	//   ....[60]....
        /*057c*/ 	.word	0x0000bb30


	//   ....[61]....
        /*0580*/ 	.word	0x0000bb40


	//   ....[62]....
        /*0584*/ 	.word	0x0000bb50


	//   ....[63]....
        /*0588*/ 	.word	0x0000bb60


	//   ....[64]....
        /*058c*/ 	.word	0x0000bb70


	//   ....[65]....
        /*0590*/ 	.word	0x0000bb80


	//   ....[66]....
        /*0594*/ 	.word	0x0000bb90


	//   ....[67]....
        /*0598*/ 	.word	0x0000bba0


	//   ....[68]....
        /*059c*/ 	.word	0x0000bbc0


	//   ....[69]....
        /*05a0*/ 	.word	0x0000bbe0


	//   ....[70]....
        /*05a4*/ 	.word	0x0000bbf0


	//   ....[71]....
        /*05a8*/ 	.word	0x0000bc00


	//   ....[72]....
        /*05ac*/ 	.word	0x0000bc10


	//   ....[73]....
        /*05b0*/ 	.word	0x0000bc30


	//   ....[74]....
        /*05b4*/ 	.word	0x0000bc50


	//   ....[75]....
        /*05b8*/ 	.word	0x0000bc70


	//   ....[76]....
        /*05bc*/ 	.word	0x0000bc80


	//   ....[77]....
        /*05c0*/ 	.word	0x0000bc90


	//   ....[78]....
        /*05c4*/ 	.word	0x0000bcb0


	//   ....[79]....
        /*05c8*/ 	.word	0x0000bcc0


	//   ....[80]....
        /*05cc*/ 	.word	0x0000bcd0


	//   ....[81]....
        /*05d0*/ 	.word	0x0000bce0


	//   ....[82]....
        /*05d4*/ 	.word	0x0000bcf0


	//   ....[83]....
        /*05d8*/ 	.word	0x0000bd00


	//   ....[84]....
        /*05dc*/ 	.word	0x0000bd10


	//   ....[85]....
        /*05e0*/ 	.word	0x0000bd30


	//   ....[86]....
        /*05e4*/ 	.word	0x0000bd40


	//   ....[87]....
        /*05e8*/ 	.word	0x0000bd60


	//   ....[88]....
        /*05ec*/ 	.word	0x0000bd80


	//   ....[89]....
        /*05f0*/ 	.word	0x0000bda0


	//   ....[90]....
        /*05f4*/ 	.word	0x0000bdd0


	//   ....[91]....
        /*05f8*/ 	.word	0x0000bde0


	//   ....[92]....
        /*05fc*/ 	.word	0x0000bdf0


	//   ....[93]....
        /*0600*/ 	.word	0x0000be00


	//   ....[94]....
        /*0604*/ 	.word	0x0000be10


	//   ....[95]....
        /*0608*/ 	.word	0x0000be20


	//   ....[96]....
        /*060c*/ 	.word	0x0000be30


	//   ....[97]....
        /*0610*/ 	.word	0x0000be40


	//   ....[98]....
        /*0614*/ 	.word	0x0000be50


	//   ....[99]....
        /*0618*/ 	.word	0x0000be70


	//   ....[100]....
        /*061c*/ 	.word	0x0000bea0


	//   ....[101]....
        /*0620*/ 	.word	0x0000bed0


	//   ....[102]....
        /*0624*/ 	.word	0x0000bf00


	//   ....[103]....
        /*0628*/ 	.word	0x0000bf30


	//   ....[104]....
        /*062c*/ 	.word	0x0000bf50


	//   ....[105]....
        /*0630*/ 	.word	0x0000bf80


	//   ....[106]....
        /*0634*/ 	.word	0x0000bfa0


	//   ....[107]....
        /*0638*/ 	.word	0x0000bfb0


	//   ....[108]....
        /*063c*/ 	.word	0x0000bfc0


	//   ....[109]....
        /*0640*/ 	.word	0x0000bfd0


	//   ....[110]....
        /*0644*/ 	.word	0x0000bfe0


	//   ....[111]....
        /*0648*/ 	.word	0x0000bff0


	//   ....[112]....
        /*064c*/ 	.word	0x0000c000


	//   ....[113]....
        /*0650*/ 	.word	0x0000c010


	//   ....[114]....
        /*0654*/ 	.word	0x0000c020


	//   ....[115]....
        /*0658*/ 	.word	0x0000c030


	//   ....[116]....
        /*065c*/ 	.word	0x0000c040


	//   ....[117]....
        /*0660*/ 	.word	0x0000c050


	//   ....[118]....
        /*0664*/ 	.word	0x0000c060


	//   ....[119]....
        /*0668*/ 	.word	0x0000c070


	//   ....[120]....
        /*066c*/ 	.word	0x0000c080


	//   ....[121]....
        /*0670*/ 	.word	0x0000c090


	//   ....[122]....
        /*0674*/ 	.word	0x0000c0a0


	//   ....[123]....
        /*0678*/ 	.word	0x0000c0b0


	//   ....[124]....
        /*067c*/ 	.word	0x0000c0c0


	//   ....[125]....
        /*0680*/ 	.word	0x0000c0d0


	//   ....[126]....
        /*0684*/ 	.word	0x0000c0e0


	//   ....[127]....
        /*0688*/ 	.word	0x0000c0f0


	//   ....[128]....
        /*068c*/ 	.word	0x0000c100


	//   ....[129]....
        /*0690*/ 	.word	0x0000c110


	//   ....[130]....
        /*0694*/ 	.word	0x0000c120


	//   ....[131]....
        /*0698*/ 	.word	0x0000c140


	//   ....[132]....
        /*069c*/ 	.word	0x0000c150


	//   ....[133]....
        /*06a0*/ 	.word	0x0000c160


	//   ....[134]....
        /*06a4*/ 	.word	0x0000c170


	//   ....[135]....
        /*06a8*/ 	.word	0x0000c1a0


	//   ....[136]....
        /*06ac*/ 	.word	0x0000c1d0


	//   ....[137]....
        /*06b0*/ 	.word	0x0000c200


	//   ....[138]....
        /*06b4*/ 	.word	0x0000c230


	//   ....[139]....
        /*06b8*/ 	.word	0x0000c260


	//   ....[140]....
        /*06bc*/ 	.word	0x0000c290


	//   ....[141]....
        /*06c0*/ 	.word	0x0000c2c0


	//   ....[142]....
        /*06c4*/ 	.word	0x0000c2f0


	//   ....[143]....
        /*06c8*/ 	.word	0x0000c310


	//   ....[144]....
        /*06cc*/ 	.word	0x0000c320


	//   ....[145]....
        /*06d0*/ 	.word	0x0000c350


	//   ....[146]....
        /*06d4*/ 	.word	0x0000c380


	//   ....[147]....
        /*06d8*/ 	.word	0x0000c3b0


	//   ....[148]....
        /*06dc*/ 	.word	0x0000c3e0


	//   ....[149]....
        /*06e0*/ 	.word	0x0000c410


	//   ....[150]....
        /*06e4*/ 	.word	0x0000c440


	//   ....[151]....
        /*06e8*/ 	.word	0x0000c470


	//   ....[152]....
        /*06ec*/ 	.word	0x0000c4a0


	//   ....[153]....
        /*06f0*/ 	.word	0x0000c4d0


	//   ....[154]....
        /*06f4*/ 	.word	0x0000c500


	//   ....[155]....
        /*06f8*/ 	.word	0x0000c530


	//   ....[156]....
        /*06fc*/ 	.word	0x0000c560


	//   ....[157]....
        /*0700*/ 	.word	0x0000c590


	//   ....[158]....
        /*0704*/ 	.word	0x0000c5d0


	//   ....[159]....
        /*0708*/ 	.word	0x0000c600


	//   ....[160]....
        /*070c*/ 	.word	0x0000c640


	//   ....[161]....
        /*0710*/ 	.word	0x0000cb60


	//   ....[162]....
        /*0714*/ 	.word	0x0000cba0


	//   ....[163]....
        /*0718*/ 	.word	0x0000cbe0


	//   ....[164]....
        /*071c*/ 	.word	0x0000cc20


	//   ....[165]....
        /*0720*/ 	.word	0x0000cc80


	//   ....[166]....
        /*0724*/ 	.word	0x0000ccb0


	//   ....[167]....
        /*0728*/ 	.word	0x0000d960


	//   ....[168]....
        /*072c*/ 	.word	0x0000d990


	//   ....[169]....
        /*0730*/ 	.word	0x0000eae0


	//   ....[170]....
        /*0734*/ 	.word	0x00010220


	//   ....[171]....
        /*0738*/ 	.word	0x00010260


	//   ....[172]....
        /*073c*/ 	.word	0x000102a0


	//   ....[173]....
        /*0740*/ 	.word	0x00010310


	//   ....[174]....
        /*0744*/ 	.word	0x00010330


	//   ....[175]....
        /*0748*/ 	.word	0x00010390


	//   ....[176]....
        /*074c*/ 	.word	0x000103b0


	//   ....[177]....
        /*0750*/ 	.word	0x000103c0


	//   ....[178]....
        /*0754*/ 	.word	0x00010750


	//   ....[179]....
        /*0758*/ 	.word	0x00010770


	//   ....[180]....
        /*075c*/ 	.word	0x00010780


	//   ....[181]....
        /*0760*/ 	.word	0x000107c0


	//   ....[182]....
        /*0764*/ 	.word	0x00010820


	//   ....[183]....
        /*0768*/ 	.word	0x00010840


	//   ....[184]....
        /*076c*/ 	.word	0x000108b0


	//   ....[185]....
        /*0770*/ 	.word	0x000108e0


	//   ....[186]....
        /*0774*/ 	.word	0x00010ea0


	//   ....[187]....
        /*0778*/ 	.word	0x00010ed0


	//   ....[188]....
        /*077c*/ 	.word	0x00010f00


	//   ....[189]....
        /*0780*/ 	.word	0x00010f50


	//   ....[190]....
        /*0784*/ 	.word	0x00010fd0


	//   ....[191]....
        /*0788*/ 	.word	0x00010ff0


	//   ....[192]....
        /*078c*/ 	.word	0x00011070


	//   ....[193]....
        /*0790*/ 	.word	0x00011090


	//   ....[194]....
        /*0794*/ 	.word	0x00011110


	//   ....[195]....
        /*0798*/ 	.word	0x00011130


	//   ....[196]....
        /*079c*/ 	.word	0x000111b0


	//   ....[197]....
        /*07a0*/ 	.word	0x000111d0


	//   ....[198]....
        /*07a4*/ 	.word	0x00011250


	//   ....[199]....
        /*07a8*/ 	.word	0x00011270


	//   ....[200]....
        /*07ac*/ 	.word	0x000112f0


	//   ....[201]....
        /*07b0*/ 	.word	0x00011320


	//   ....[202]....
        /*07b4*/ 	.word	0x00011ae0


	//   ....[203]....
        /*07b8*/ 	.word	0x00011b00


	//   ....[204]....
        /*07bc*/ 	.word	0x00011b10


	//   ....[205]....
        /*07c0*/ 	.word	0x00011b20


	//   ....[206]....
        /*07c4*/ 	.word	0x00011b30


	//   ....[207]....
        /*07c8*/ 	.word	0x00011b40


	//   ....[208]....
        /*07cc*/ 	.word	0x00011b60


	//   ....[209]....
        /*07d0*/ 	.word	0x00011b80


	//   ....[210]....
        /*07d4*/ 	.word	0x00011f50


	//   ....[211]....
        /*07d8*/ 	.word	0x00011f70


	//   ....[212]....
        /*07dc*/ 	.word	0x00011f90


	//   ....[213]....
        /*07e0*/ 	.word	0x00011fa0


	//   ....[214]....
        /*07e4*/ 	.word	0x00011fb0


	//   ....[215]....
        /*07e8*/ 	.word	0x00011fc0


	//   ....[216]....
        /*07ec*/ 	.word	0x00011fe0


	//   ....[217]....
        /*07f0*/ 	.word	0x00012030


	//   ....[218]....
        /*07f4*/ 	.word	0x00013090


	//   ....[219]....
        /*07f8*/ 	.word	0x00013710


	//   ....[220]....
        /*07fc*/ 	.word	0x000137f0


	//   ....[221]....
        /*0800*/ 	.word	0x000138c0


	//   ....[222]....
        /*0804*/ 	.word	0x00013940


	//   ....[223]....
        /*0808*/ 	.word	0x00013a10


	//   ....[224]....
        /*080c*/ 	.word	0x00013a70


	//   ....[225]....
        /*0810*/ 	.word	0x00013b40


	//   ....[226]....
        /*0814*/ 	.word	0x00013ba0


	//   ....[227]....
        /*0818*/ 	.word	0x00013c60


	//   ....[228]....
        /*081c*/ 	.word	0x00013d90


	//   ....[229]....
        /*0820*/ 	.word	0x00013e20


	//   ....[230]....
        /*0824*/ 	.word	0x00013ef0


	//   ....[231]....
        /*0828*/ 	.word	0x00013f90


	//   ....[232]....
        /*082c*/ 	.word	0x00014000


	//   ....[233]....
        /*0830*/ 	.word	0x000140c0


	//   ....[234]....
        /*0834*/ 	.word	0x00014130


	//   ....[235]....
        /*0838*/ 	.word	0x000141f0


	//   ....[236]....
        /*083c*/ 	.word	0x00014280


	//   ....[237]....
        /*0840*/ 	.word	0x000142e0


	//   ....[238]....
        /*0844*/ 	.word	0x00014390


	//   ....[239]....
        /*0848*/ 	.word	0x00014450


	//   ....[240]....
        /*084c*/ 	.word	0x000144c0


	//   ....[241]....
        /*0850*/ 	.word	0x000145a0


	//   ....[242]....
        /*0854*/ 	.word	0x00014610


	//   ....[243]....
        /*0858*/ 	.word	0x000146f0


	//   ....[244]....
        /*085c*/ 	.word	0x00014760


	//   ....[245]....
        /*0860*/ 	.word	0x00014840


	//   ....[246]....
        /*0864*/ 	.word	0x000148b0


	//   ....[247]....
        /*0868*/ 	.word	0x00014990


	//   ....[248]....
        /*086c*/ 	.word	0x00014a00


	//   ....[249]....
        /*0870*/ 	.word	0x00014ad0


	//   ....[250]....
        /*0874*/ 	.word	0x00014b40


	//   ....[251]....
        /*0878*/ 	.word	0x00014c00


	//   ....[252]....
        /*087c*/ 	.word	0x00014d30


	//   ....[253]....
        /*0880*/ 	.word	0x00014dd0


	//   ....[254]....
        /*0884*/ 	.word	0x00014e30


	//   ....[255]....
        /*0888*/ 	.word	0x00014ee0


	//   ....[0]....
        /*088c*/ 	.word	0x00014f70


	//   ....[1]....
        /*0890*/ 	.word	0x00015010


	//   ....[2]....
        /*0894*/ 	.word	0x00015090


	//   ....[3]....
        /*0898*/ 	.word	0x00015130


	//   ....[4]....
        /*089c*/ 	.word	0x00015210


	//   ....[5]....
        /*08a0*/ 	.word	0x000152b0


	//   ....[6]....
        /*08a4*/ 	.word	0x00015320


	//   ....[7]....
        /*08a8*/ 	.word	0x000153e0


	//   ....[8]....
        /*08ac*/ 	.word	0x00015440


	//   ....[9]....
        /*08b0*/ 	.word	0x000154f0


	//   ....[10]....
        /*08b4*/ 	.word	0x00015580


	//   ....[11]....
        /*08b8*/ 	.word	0x00015620


	//----- nvinfo : EIATTR_REG_RECONFIG
	.align		4
.L_426:
        /*08bc*/ 	.byte	0x01, 0x54
	.zero		2


	//----- nvinfo : EIATTR_SYSCALL_OFFSETS
	.align		4
        /*08c0*/ 	.byte	0x04, 0x46
        /*08c2*/ 	.short	(.L_428 - .L_427)


	//   ....[0]....
.L_427:
        /*08c4*/ 	.word	0x00001bd0


	//   ....[1]....
        /*08c8*/ 	.word	0x0000f6b0


	//   ....[2]....
        /*08cc*/ 	.word	0x0000f7f0


	//   ....[3]....
        /*08d0*/ 	.word	0x0000f930


	//   ....[4]....
        /*08d4*/ 	.word	0x0000fa50


	//   ....[5]....
        /*08d8*/ 	.word	0x00010bd0


	//----- nvinfo : EIATTR_MBARRIER_INSTR_OFFSETS
	.align		4
.L_428:
        /*08dc*/ 	.byte	0x04, 0x39
        /*08de*/ 	.short	(.L_430 - .L_429)


	//   ....[0]....
.L_429:
        /*08e0*/ 	.word	0x00000180
        /*08e4*/ 	.word	0x000000ff
        /*08e8*/ 	.word	0x00020800
        /*08ec*/ 	.short	0x0100
        /*08ee*/ 	.byte	0x08
	.zero		1


	//   ....[1]....
        /*08f0*/ 	.word	0x00000190
        /*08f4*/ 	.word	0x000000ff
        /*08f8*/ 	.word	0x00020820
        /*08fc*/ 	.short	0x0100
        /*08fe*/ 	.byte	0x08
	.zero		1


	//   ....[2]....
        /*0900*/ 	.word	0x00000280
        /*0904*/ 	.word	0x000000ff
        /*0908*/ 	.word	0x00020830
        /*090c*/ 	.short	0x0100
        /*090e*/ 	.byte	0x08
	.zero		1


	//   ....[3]....
        /*0910*/ 	.word	0x00000290
        /*0914*/ 	.word	0x000000ff
        /*0918*/ 	.word	0x00020840
        /*091c*/ 	.short	0x0100
        /*091e*/ 	.byte	0x08
	.zero		1


	//   ....[4]....
        /*0920*/ 	.word	0x000002a0
        /*0924*/ 	.word	0x000000ff
        /*0928*/ 	.word	0x00020838
        /*092c*/ 	.short	0x0100
        /*092e*/ 	.byte	0x08
	.zero		1


	//   ....[5]....
        /*0930*/ 	.word	0x000002b0
        /*0934*/ 	.word	0x000000ff
        /*0938*/ 	.word	0x00020848
        /*093c*/ 	.short	0x0100
        /*093e*/ 	.byte	0x08
	.zero		1


	//   ....[6]....
        /*0940*/ 	.word	0x000003e0
        /*0944*/ 	.word	0x000000ff
        /*0948*/ 	.word	0x00020850
        /*094c*/ 	.short	0x0100
        /*094e*/ 	.byte	0x08
	.zero		1


	//   ....[7]....
        /*0950*/ 	.word	0x000003f0
        /*0954*/ 	.word	0x000000ff
        /*0958*/ 	.word	0x00020860
        /*095c*/ 	.short	0x0100
        /*095e*/ 	.byte	0x08
	.zero		1


	//   ....[8]....
        /*0960*/ 	.word	0x00000400
        /*0964*/ 	.word	0x000000ff
        /*0968*/ 	.word	0x00020858
        /*096c*/ 	.short	0x0100
        /*096e*/ 	.byte	0x08
	.zero		1


	//   ....[9]....
        /*0970*/ 	.word	0x00000410
        /*0974*/ 	.word	0x000000ff
        /*0978*/ 	.word	0x00020868
        /*097c*/ 	.short	0x0100
        /*097e*/ 	.byte	0x08
	.zero		1


	//   ....[10]....
        /*0980*/ 	.word	0x00000500
        /*0984*/ 	.word	0x000000ff
        /*0988*/ 	.word	0x00020870
        /*098c*/ 	.short	0x0100
        /*098e*/ 	.byte	0x06
	.zero		1


	//   ....[11]....
        /*0990*/ 	.word	0x00000510
        /*0994*/ 	.word	0x000000ff
        /*0998*/ 	.word	0x00020880
        /*099c*/ 	.short	0x0100
        /*099e*/ 	.byte	0x06
	.zero		1


	//   ....[12]....
        /*09a0*/ 	.word	0x00000520
        /*09a4*/ 	.word	0x000000ff
        /*09a8*/ 	.word	0x00020878
        /*09ac*/ 	.short	0x0100
        /*09ae*/ 	.byte	0x06
	.zero		1


	//   ....[13]....
        /*09b0*/ 	.word	0x00000530
        /*09b4*/ 	.word	0x000000ff
        /*09b8*/ 	.word	0x00020888
        /*09bc*/ 	.short	0x0100
        /*09be*/ 	.byte	0x06
	.zero		1


	//   ....[14]....
        /*09c0*/ 	.word	0x00000660
        /*09c4*/ 	.word	0x000000ff
        /*09c8*/ 	.word	0x00020890
        /*09cc*/ 	.short	0x0100
        /*09ce*/ 	.byte	0x08
	.zero		1


	//   ....[15]....
        /*09d0*/ 	.word	0x00000670
        /*09d4*/ 	.word	0x000000ff
        /*09d8*/ 	.word	0x000208a0
        /*09dc*/ 	.short	0x0100
        /*09de*/ 	.byte	0x08
	.zero		1


	//   ....[16]....
        /*09e0*/ 	.word	0x00000680
        /*09e4*/ 	.word	0x000000ff
        /*09e8*/ 	.word	0x00020898
        /*09ec*/ 	.short	0x0100
        /*09ee*/ 	.byte	0x08
	.zero		1


	//   ....[17]....
        /*09f0*/ 	.word	0x00000690
        /*09f4*/ 	.word	0x000000ff
        /*09f8*/ 	.word	0x000208a8
        /*09fc*/ 	.short	0x0100
        /*09fe*/ 	.byte	0x08
	.zero		1


	//   ....[18]....
        /*0a00*/ 	.word	0x000007d0
        /*0a04*/ 	.word	0x000000ff
        /*0a08*/ 	.word	0x000208b0
        /*0a0c*/ 	.short	0x0100
        /*0a0e*/ 	.byte	0x08
	.zero		1


	//   ....[19]....
        /*0a10*/ 	.word	0x000007e0
        /*0a14*/ 	.word	0x000000ff
        /*0a18*/ 	.word	0x000208c0
        /*0a1c*/ 	.short	0x0100
        /*0a1e*/ 	.byte	0x08
	.zero		1


	//   ....[20]....
        /*0a20*/ 	.word	0x000007f0
        /*0a24*/ 	.word	0x000000ff
        /*0a28*/ 	.word	0x000208b8
        /*0a2c*/ 	.short	0x0100
        /*0a2e*/ 	.byte	0x08
	.zero		1


	//   ....[21]....
        /*0a30*/ 	.word	0x00000800
        /*0a34*/ 	.word	0x000000ff
        /*0a38*/ 	.word	0x000208c8
        /*0a3c*/ 	.short	0x0100
        /*0a3e*/ 	.byte	0x08
	.zero		1


	//   ....[22]....
        /*0a40*/ 	.word	0x00001c00
        /*0a44*/ 	.word	0x000000ff
        /*0a48*/ 	.word	0x00020800
        /*0a4c*/ 	.short	0x010a
        /*0a4e*/ 	.byte	0x29
	.zero		1


	//   ....[23]....
        /*0a50*/ 	.word	0x00001ca0
        /*0a54*/ 	.word	0x000000ff
        /*0a58*/ 	.word	0x00020830
        /*0a5c*/ 	.short	0x010a
        /*0a5e*/ 	.byte	0x29
	.zero		1


	//   ....[24]....
        /*0a60*/ 	.word	0x00001ce0
        /*0a64*/ 	.word	0x000000ff
        /*0a68*/ 	.word	0x00020830
        /*0a6c*/ 	.short	0x010a
        /*0a6e*/ 	.byte	0x29
	.zero		1


	//   ....[25]....
        /*0a70*/ 	.word	0x00002440
        /*0a74*/ 	.word	0x000000ff
        /*0a78*/ 	.word	0x00000000
        /*0a7c*/ 	.short	0x0101
        /*0a7e*/ 	.byte	0x06
	.zero		1


	//   ....[26]....
        /*0a80*/ 	.word	0x00003a90
        /*0a84*/ 	.word	0x000000ff
        /*0a88*/ 	.word	0x00020850
        /*0a8c*/ 	.short	0x010a
        /*0a8e*/ 	.byte	0x29
	.zero		1


	//   ....[27]....
        /*0a90*/ 	.word	0x00003ad0
        /*0a94*/ 	.word	0x000000ff
        /*0a98*/ 	.word	0x00020850
        /*0a9c*/ 	.short	0x010a
        /*0a9e*/ 	.byte	0x29
	.zero		1


	//   ....[28]....
        /*0aa0*/ 	.word	0x00003cc0
        /*0aa4*/ 	.word	0x000000ff
        /*0aa8*/ 	.word	0x00000000
        /*0aac*/ 	.short	0x0101
        /*0aae*/ 	.byte	0x0a
	.zero		1


	//   ....[29]....
        /*0ab0*/ 	.word	0x00004010
        /*0ab4*/ 	.word	0x000000ff
        /*0ab8*/ 	.word	0x00020830
        /*0abc*/ 	.short	0x010a
        /*0abe*/ 	.byte	0x39
	.zero		1


	//   ....[30]....
        /*0ac0*/ 	.word	0x00004050
        /*0ac4*/ 	.word	0x000000ff
        /*0ac8*/ 	.word	0x00020830
        /*0acc*/ 	.short	0x010a
        /*0ace*/ 	.byte	0x39
	.zero		1


	//   ....[31]....
        /*0ad0*/ 	.word	0x00004450
        /*0ad4*/ 	.word	0x000000ff
        /*0ad8*/ 	.word	0x00000000
        /*0adc*/ 	.short	0x0101
        /*0ade*/ 	.byte	0x06
	.zero		1


	//   ....[32]....
        /*0ae0*/ 	.word	0x000060e0
        /*0ae4*/ 	.word	0x000000ff
        /*0ae8*/ 	.word	0x00020850
        /*0aec*/ 	.short	0x010a
        /*0aee*/ 	.byte	0x39
	.zero		1


	//   ....[33]....
        /*0af0*/ 	.word	0x00006120
        /*0af4*/ 	.word	0x000000ff
        /*0af8*/ 	.word	0x00020850
        /*0afc*/ 	.short	0x010a
        /*0afe*/ 	.byte	0x39
	.zero		1


	//   ....[34]....
        /*0b00*/ 	.word	0x00006290
        /*0b04*/ 	.word	0x000000ff
        /*0b08*/ 	.word	0x00000000
        /*0b0c*/ 	.short	0x0101
        /*0b0e*/ 	.byte	0x39
	.zero		1


	//   ....[35]....
        /*0b10*/ 	.word	0x00006670
        /*0b14*/ 	.word	0x000000ff
        /*0b18*/ 	.word	0x00020830
        /*0b1c*/ 	.short	0x010a
        /*0b1e*/ 	.byte	0x33
	.zero		1


	//   ....[36]....
        /*0b20*/ 	.word	0x000066b0
        /*0b24*/ 	.word	0x000000ff
        /*0b28*/ 	.word	0x00020830
        /*0b2c*/ 	.short	0x010a
        /*0b2e*/ 	.byte	0x33
	.zero		1


	//   ....[37]....
        /*0b30*/ 	.word	0x00006a20
        /*0b34*/ 	.word	0x000000ff
        /*0b38*/ 	.word	0x00000000
        /*0b3c*/ 	.short	0x0101
        /*0b3e*/ 	.byte	0x06
	.zero		1


	//   ....[38]....
        /*0b40*/ 	.word	0x00007c30
        /*0b44*/ 	.word	0x000000ff
        /*0b48*/ 	.word	0x00020850
        /*0b4c*/ 	.short	0x010a
        /*0b4e*/ 	.byte	0x33
	.zero		1


	//   ....[39]....
        /*0b50*/ 	.word	0x00007c70
        /*0b54*/ 	.word	0x000000ff
        /*0b58*/ 	.word	0x00020850
        /*0b5c*/ 	.short	0x010a
        /*0b5e*/ 	.byte	0x33
	.zero		1


	//   ....[40]....
        /*0b60*/ 	.word	0x00007dc0
        /*0b64*/ 	.word	0x000000ff
        /*0b68*/ 	.word	0x00000000
        /*0b6c*/ 	.short	0x0101
        /*0b6e*/ 	.byte	0x33
	.zero		1


	//   ....[41]....
        /*0b70*/ 	.word	0x00007f20
        /*0b74*/ 	.word	0x000000ff
        /*0b78*/ 	.word	0x00020830
        /*0b7c*/ 	.short	0x010a
        /*0b7e*/ 	.byte	0x39
	.zero		1


	//   ....[42]....
        /*0b80*/ 	.word	0x00007f60
        /*0b84*/ 	.word	0x000000ff
        /*0b88*/ 	.word	0x00020830
        /*0b8c*/ 	.short	0x010a
        /*0b8e*/ 	.byte	0x39
	.zero		1


	//   ....[43]....
        /*0b90*/ 	.word	0x00008340
        /*0b94*/ 	.word	0x000000ff
        /*0b98*/ 	.word	0x00000000
        /*0b9c*/ 	.short	0x0101
        /*0b9e*/ 	.byte	0x06
	.zero		1


	//   ....[44]....
        /*0ba0*/ 	.word	0x00009fd0
        /*0ba4*/ 	.word	0x000000ff
        /*0ba8*/ 	.word	0x00020850
        /*0bac*/ 	.short	0x010a
        /*0bae*/ 	.byte	0x39
	.zero		1


	//   ....[45]....
        /*0bb0*/ 	.word	0x0000a010
        /*0bb4*/ 	.word	0x000000ff
        /*0bb8*/ 	.word	0x00020850
        /*0bbc*/ 	.short	0x010a
        /*0bbe*/ 	.byte	0x39
	.zero		1


	//   ....[46]....
        /*0bc0*/ 	.word	0x0000a180
        /*0bc4*/ 	.word	0x000000ff
        /*0bc8*/ 	.word	0x00000000
        /*0bcc*/ 	.short	0x0101
        /*0bce*/ 	.byte	0x39
	.zero		1


	//   ....[47]....
        /*0bd0*/ 	.word	0x0000cc60
        /*0bd4*/ 	.word	0x000000ff
        /*0bd8*/ 	.word	0x00000000
        /*0bdc*/ 	.short	0x0101
        /*0bde*/ 	.byte	0x04
	.zero		1


	//   ....[48]....
        /*0be0*/ 	.word	0x0000ffe0
        /*0be4*/ 	.word	0x000000ff
        /*0be8*/ 	.word	0x00020880
        /*0bec*/ 	.short	0x010a
        /*0bee*/ 	.byte	0x2e
	.zero		1


	//   ....[49]....
        /*0bf0*/ 	.word	0x000104c0
        /*0bf4*/ 	.word	0x000000ff
        /*0bf8*/ 	.word	0x00020870
        /*0bfc*/ 	.short	0x0107
        /*0bfe*/ 	.byte	0x2e
	.zero		1


	//   ....[50]....
        /*0c00*/ 	.word	0x00010550
        /*0c04*/ 	.word	0x000000ff
        /*0c08*/ 	.word	0x00020870
        /*0c0c*/ 	.short	0x0101
        /*0c0e*/ 	.byte	0x2e
	.zero		1


	//   ....[51]....
        /*0c10*/ 	.word	0x00010580
        /*0c14*/ 	.word	0x000000ff
        /*0c18*/ 	.word	0x00020840
        /*0c1c*/ 	.short	0x010a
        /*0c1e*/ 	.byte	0x2e
	.zero		1


	//   ....[52]....
        /*0c20*/ 	.word	0x00010970
        /*0c24*/ 	.word	0x000000ff
        /*0c28*/ 	.word	0x00020830
        /*0c2c*/ 	.short	0x0107
        /*0c2e*/ 	.byte	0x2e
	.zero		1


	//   ....[53]....
        /*0c30*/ 	.word	0x00010a00
        /*0c34*/ 	.word	0x000000ff
        /*0c38*/ 	.word	0x00020830
        /*0c3c*/ 	.short	0x0101
        /*0c3e*/ 	.byte	0x2e
	.zero		1


	//   ....[54]....
        /*0c40*/ 	.word	0x00011400
        /*0c44*/ 	.word	0x000000ff
        /*0c48*/ 	.word	0x00020800
        /*0c4c*/ 	.short	0x0107
        /*0c4e*/ 	.byte	0x2e
	.zero		1


	//   ....[55]....
        /*0c50*/ 	.word	0x00011450
        /*0c54*/ 	.word	0x000000ff
        /*0c58*/ 	.word	0x00020800
        /*0c5c*/ 	.short	0x0101
        /*0c5e*/ 	.byte	0x2e
	.zero		1


	//   ....[56]....
        /*0c60*/ 	.word	0x00011480
        /*0c64*/ 	.word	0x000000ff
        /*0c68*/ 	.word	0x00020820
        /*0c6c*/ 	.short	0x010a
        /*0c6e*/ 	.byte	0x2e
	.zero		1


	//   ....[57]....
        /*0c70*/ 	.word	0x000118b0
        /*0c74*/ 	.word	0x00000004
        /*0c78*/ 	.word	0x00020880
        /*0c7c*/ 	.short	0x010a
        /*0c7e*/ 	.byte	0x3f
	.zero		1


	//   ....[58]....
        /*0c80*/ 	.word	0x00011cb0
        /*0c84*/ 	.word	0x00000004
        /*0c88*/ 	.word	0x00020870
        /*0c8c*/ 	.short	0x0107
        /*0c8e*/ 	.byte	0x3f
	.zero		1


	//   ....[59]....
        /*0c90*/ 	.word	0x00011d40
        /*0c94*/ 	.word	0x00000004
        /*0c98*/ 	.word	0x00020870
        /*0c9c*/ 	.short	0x0101
        /*0c9e*/ 	.byte	0x3f
	.zero		1


	//   ....[60]....
        /*0ca0*/ 	.word	0x00011d70
        /*0ca4*/ 	.word	0x00000004
        /*0ca8*/ 	.word	0x00020840
        /*0cac*/ 	.short	0x010a
        /*0cae*/ 	.byte	0x3f
	.zero		1


	//   ....[61]....
        /*0cb0*/ 	.word	0x00012130
        /*0cb4*/ 	.word	0x00000004
        /*0cb8*/ 	.word	0x00020830
        /*0cbc*/ 	.short	0x0107
        /*0cbe*/ 	.byte	0x3f
	.zero		1


	//   ....[62]....
        /*0cc0*/ 	.word	0x000121d0
        /*0cc4*/ 	.word	0x00000004
        /*0cc8*/ 	.word	0x00020830
        /*0ccc*/ 	.short	0x0101
        /*0cce*/ 	.byte	0x3f
	.zero		1


	//   ....[63]....
        /*0cd0*/ 	.word	0x00012250
        /*0cd4*/ 	.word	0x00000002
        /*0cd8*/ 	.word	0x00020870
        /*0cdc*/ 	.short	0x010a
        /*0cde*/ 	.byte	0x3f
	.zero		1


	//   ....[64]....
        /*0ce0*/ 	.word	0x000122e0
        /*0ce4*/ 	.word	0x00000002
        /*0ce8*/ 	.word	0x00020860
        /*0cec*/ 	.short	0x010a
        /*0cee*/ 	.byte	0x3f
	.zero		1


	//   ....[65]....
        /*0cf0*/ 	.word	0x00012800
        /*0cf4*/ 	.word	0x00000002
        /*0cf8*/ 	.word	0x00020850
        /*0cfc*/ 	.short	0x0101
        /*0cfe*/ 	.byte	0x3f
	.zero		1


	//   ....[66]....
        /*0d00*/ 	.word	0x000128a0
        /*0d04*/ 	.word	0x00000002
        /*0d08*/ 	.word	0x00000000
        /*0d0c*/ 	.short	0x0101
        /*0d0e*/ 	.byte	0x3f
	.zero		1


	//   ....[67]....
        /*0d10*/ 	.word	0x00012970
        /*0d14*/ 	.word	0x00000003
        /*0d18*/ 	.word	0x00020870
        /*0d1c*/ 	.short	0x010a
        /*0d1e*/ 	.byte	0x3f
	.zero		1


	//   ....[68]....
        /*0d20*/ 	.word	0x00012a10
        /*0d24*/ 	.word	0x00000003
        /*0d28*/ 	.word	0x00020860
        /*0d2c*/ 	.short	0x010a
        /*0d2e*/ 	.byte	0x3f
	.zero		1


	//   ....[69]....
        /*0d30*/ 	.word	0x00012f20
        /*0d34*/ 	.word	0x00000003
        /*0d38*/ 	.word	0x00020850
        /*0d3c*/ 	.short	0x0101
        /*0d3e*/ 	.byte	0x3f
	.zero		1


	//   ....[70]....
        /*0d40*/ 	.word	0x00012fd0
        /*0d44*/ 	.word	0x00000003
        /*0d48*/ 	.word	0x00000000
        /*0d4c*/ 	.short	0x0101
        /*0d4e*/ 	.byte	0x3f
	.zero		1


	//   ....[71]....
        /*0d50*/ 	.word	0x00013040
        /*0d54*/ 	.word	0x00000007
        /*0d58*/ 	.word	0x00020820
        /*0d5c*/ 	.short	0x010a
        /*0d5e*/ 	.byte	0x3f
	.zero		1


	//   ....[72]....
        /*0d60*/ 	.word	0x00013160
        /*0d64*/ 	.word	0x00000005
        /*0d68*/ 	.word	0x00020840
        /*0d6c*/ 	.short	0x010a
        /*0d6e*/ 	.byte	0x3f
	.zero		1


	//   ....[73]....
        /*0d70*/ 	.word	0x00013200
        /*0d74*/ 	.word	0x00000007
        /*0d78*/ 	.word	0x00020840
        /*0d7c*/ 	.short	0x010a
        /*0d7e*/ 	.byte	0x3f
	.zero		1


	//   ....[74]....
        /*0d80*/ 	.word	0x00013240
        /*0d84*/ 	.word	0x00000005
        /*0d88*/ 	.word	0x00020860
        /*0d8c*/ 	.short	0x010a
        /*0d8e*/ 	.byte	0x3f
	.zero		1


	//   ....[75]....
        /*0d90*/ 	.word	0x00013280
        /*0d94*/ 	.word	0x00000007
        /*0d98*/ 	.word	0x00020860
        /*0d9c*/ 	.short	0x010a
        /*0d9e*/ 	.byte	0x3f
	.zero		1


	//   ....[76]....
        /*0da0*/ 	.word	0x000132c0
        /*0da4*/ 	.word	0x00000005
        /*0da8*/ 	.word	0x00020880
        /*0dac*/ 	.short	0x010a
        /*0dae*/ 	.byte	0x3f
	.zero		1


	//   ....[77]....
        /*0db0*/ 	.word	0x00013300
        /*0db4*/ 	.word	0x00000007
        /*0db8*/ 	.word	0x00020880
        /*0dbc*/ 	.short	0x010a
        /*0dbe*/ 	.byte	0x3f
	.zero		1


	//   ....[78]....
        /*0dc0*/ 	.word	0x00013370
        /*0dc4*/ 	.word	0x00000003
        /*0dc8*/ 	.word	0x00020800
        /*0dcc*/ 	.short	0x010a
        /*0dce*/ 	.byte	0x3f
	.zero		1


	//   ....[79]....
        /*0dd0*/ 	.word	0x000133d0
        /*0dd4*/ 	.word	0x00000003
        /*0dd8*/ 	.word	0x00020830
        /*0ddc*/ 	.short	0x010a
        /*0dde*/ 	.byte	0x3f
	.zero		1


	//   ....[80]....
        /*0de0*/ 	.word	0x00013430
        /*0de4*/ 	.word	0x0000000b
        /*0de8*/ 	.word	0x00020850
        /*0dec*/ 	.short	0x010a
        /*0dee*/ 	.byte	0x3f
	.zero		1


	//   ....[81]....
        /*0df0*/ 	.word	0x00013490
        /*0df4*/ 	.word	0x00000008
        /*0df8*/ 	.word	0x00020830
        /*0dfc*/ 	.short	0x010a
        /*0dfe*/ 	.byte	0x3f
	.zero		1


	//   ....[82]....
        /*0e00*/ 	.word	0x000134f0
        /*0e04*/ 	.word	0x0000000c
        /*0e08*/ 	.word	0x00020850
        /*0e0c*/ 	.short	0x010a
        /*0e0e*/ 	.byte	0x3f
	.zero		1


	//   ....[83]....
        /*0e10*/ 	.word	0x00013550
        /*0e14*/ 	.word	0x00000008
        /*0e18*/ 	.word	0x00020830
        /*0e1c*/ 	.short	0x010a
        /*0e1e*/ 	.byte	0x3f
	.zero		1


	//   ....[84]....
        /*0e20*/ 	.word	0x000135b0
        /*0e24*/ 	.word	0x0000000c
        /*0e28*/ 	.word	0x00020850
        /*0e2c*/ 	.short	0x010a
        /*0e2e*/ 	.byte	0x3f
	.zero		1


	//   ....[85]....
        /*0e30*/ 	.word	0x00013610
        /*0e34*/ 	.word	0x00000008
        /*0e38*/ 	.word	0x00020830
        /*0e3c*/ 	.short	0x010a
        /*0e3e*/ 	.byte	0x3f
	.zero		1


	//   ....[86]....
        /*0e40*/ 	.word	0x00013670
        /*0e44*/ 	.word	0x0000000c
        /*0e48*/ 	.word	0x00020850
        /*0e4c*/ 	.short	0x010a
        /*0e4e*/ 	.byte	0x3f
	.zero		1


	//   ....[87]....
        /*0e50*/ 	.word	0x00013740
        /*0e54*/ 	.word	0x00000013
        /*0e58*/ 	.word	0x00020880
        /*0e5c*/ 	.short	0x010a
        /*0e5e*/ 	.byte	0x3f
	.zero		1


	//   ....[88]....
        /*0e60*/ 	.word	0x00013ce0
        /*0e64*/ 	.word	0x00000013
        /*0e68*/ 	.word	0x00020840
        /*0e6c*/ 	.short	0x010a
        /*0e6e*/ 	.byte	0x3f
	.zero		1


	//   ....[89]....
        /*0e70*/ 	.word	0x00014c30
        /*0e74*/ 	.word	0x00000013
        /*0e78*/ 	.word	0x00020820
        /*0e7c*/ 	.short	0x010a
        /*0e7e*/ 	.byte	0x3f
	.zero		1


	//   ....[90]....
        /*0e80*/ 	.word	0x00014c80
        /*0e84*/ 	.word	0x00000004
        /*0e88*/ 	.word	0x00020880
        /*0e8c*/ 	.short	0x010a
        /*0e8e*/ 	.byte	0x3f
	.zero		1


	//   ....[91]....
        /*0e90*/ 	.word	0x00015160
        /*0e94*/ 	.word	0x00000004
        /*0e98*/ 	.word	0x00020840
        /*0e9c*/ 	.short	0x010a
        /*0e9e*/ 	.byte	0x3f
	.zero		1


	//   ....[92]....
        /*0ea0*/ 	.word	0x00015650
        /*0ea4*/ 	.word	0x00000002
        /*0ea8*/ 	.word	0x00020870
        /*0eac*/ 	.short	0x010a
        /*0eae*/ 	.byte	0x3f
	.zero		1


	//   ....[93]....
        /*0eb0*/ 	.word	0x000156a0
        /*0eb4*/ 	.word	0x00000002
        /*0eb8*/ 	.word	0x00020860
        /*0ebc*/ 	.short	0x010a
        /*0ebe*/ 	.byte	0x3f
	.zero		1


	//   ....[94]....
        /*0ec0*/ 	.word	0x000156f0
        /*0ec4*/ 	.word	0x00000003
        /*0ec8*/ 	.word	0x00020870
        /*0ecc*/ 	.short	0x010a
        /*0ece*/ 	.byte	0x3f
	.zero		1


	//   ....[95]....
        /*0ed0*/ 	.word	0x00015740
        /*0ed4*/ 	.word	0x00000003
        /*0ed8*/ 	.word	0x00020860
        /*0edc*/ 	.short	0x010a
        /*0ede*/ 	.byte	0x3f
	.zero		1


	//   ....[96]....
        /*0ee0*/ 	.word	0x00015790
        /*0ee4*/ 	.word	0x00000007
        /*0ee8*/ 	.word	0x00020820
        /*0eec*/ 	.short	0x010a
        /*0eee*/ 	.byte	0x3f
	.zero		1


	//   ....[97]....
        /*0ef0*/ 	.word	0x000157e0
        /*0ef4*/ 	.word	0x00000005
        /*0ef8*/ 	.word	0x00020840
        /*0efc*/ 	.short	0x010a
        /*0efe*/ 	.byte	0x3f
	.zero		1


	//   ....[98]....
        /*0f00*/ 	.word	0x00015830
        /*0f04*/ 	.word	0x00000007
        /*0f08*/ 	.word	0x00020840
        /*0f0c*/ 	.short	0x010a
        /*0f0e*/ 	.byte	0x3f
	.zero		1


	//   ....[99]....
        /*0f10*/ 	.word	0x00015880
        /*0f14*/ 	.word	0x00000005
        /*0f18*/ 	.word	0x00020860
        /*0f1c*/ 	.short	0x010a
        /*0f1e*/ 	.byte	0x3f
	.zero		1


	//   ....[100]....
        /*0f20*/ 	.word	0x000158d0
        /*0f24*/ 	.word	0x00000007
        /*0f28*/ 	.word	0x00020860
        /*0f2c*/ 	.short	0x010a
        /*0f2e*/ 	.byte	0x3f
	.zero		1


	//   ....[101]....
        /*0f30*/ 	.word	0x00015920
        /*0f34*/ 	.word	0x00000005
        /*0f38*/ 	.word	0x00020880
        /*0f3c*/ 	.short	0x010a
        /*0f3e*/ 	.byte	0x3f
	.zero		1


	//----- nvinfo : EIATTR_NUM_MBARRIERS
	.align		4
.L_430:
        /*0f40*/ 	.byte	0x03, 0x38
        /*0f42*/ 	.short	0x0016


	//----- nvinfo : EIATTR_EXIT_INSTR_OFFSETS
	.align		4
        /*0f44*/ 	.byte	0x04, 0x1c
        /*0f46*/ 	.short	(.L_432 - .L_431)


	//   ....[0]....
.L_431:
        /*0f48*/ 	.word	0x00013350


	//----- nvinfo : EIATTR_MAX_THREADS
	.align		4
.L_432:
        /*0f4c*/ 	.byte	0x04, 0x05
        /*0f4e*/ 	.short	(.L_434 - .L_433)
.L_433:
        /*0f50*/ 	.word	0x00000180
        /*0f54*/ 	.word	0x00000001
        /*0f58*/ 	.word	0x00000001


	//----- nvinfo : EIATTR_CRS_STACK_SIZE
	.align		4
.L_434:
        /*0f5c*/ 	.byte	0x04, 0x1e
        /*0f5e*/ 	.short	(.L_436 - .L_435)
.L_435:
        /*0f60*/ 	.word	0x00000000


	//----- nvinfo : EIATTR_CBANK_PARAM_SIZE
	.align		4
.L_436:
        /*0f64*/ 	.byte	0x03, 0x19
        /*0f66*/ 	.short	0x0a70


	//----- nvinfo : EIATTR_PARAM_CBANK
	.align		4
        /*0f68*/ 	.byte	0x04, 0x0a
        /*0f6a*/ 	.short	(.L_438 - .L_437)
	.align		4
.L_437:
        /*0f6c*/ 	.word	index@(.nv.constant0._ZN7cutlass13device_kernelIN5flash11enable_sm90INS1_16FlashAttnFwdSm90INS1_25CollectiveMainloopFwdSm90ILi2EN4cute5tupleIJNS5_1CILi1EEES8_S8_EEENS6_IJNS7_ILi128EEENS7_ILi64EEENS7_ILi256EEEEEELi256ENS_12float_e4m3_tEfNS_4arch4Sm90ELb0ELb1ELb0ELb0ELb1ELb0ELb0ELb1ELb0ELb1ELb1ELb0EEENS1_21CollectiveEpilogueFwdINS6_IJSA_SC_SB_EEES9_NS_10bfloat16_tESG_Li256ELb0ELb1ELb1ELb1EEENS1_19SingleTileSchedulerILb0ELb1ELb1ELi128EEEEEEEEEvNT_6ParamsE)
        /*0f70*/ 	.short	0x0210
        /*0f72*/ 	.short	0x0a70


	//----- nvinfo : EIATTR_SW_WAR
	.align		4
.L_438:
        /*0f74*/ 	.byte	0x04, 0x36
        /*0f76*/ 	.short	(.L_440 - .L_439)
.L_439:
        /*0f78*/ 	.word	0x00000008
.L_440:


//--------------------- .nv.info._ZN7cutlass13device_kernelIN5flash11enable_sm90INS1_16FlashAttnFwdSm90INS1_25CollectiveMainloopFwdSm90ILi2EN4cute5tupleIJNS5_1CILi1EEES8_S8_EEENS6_IJNS7_ILi128EEENS7_ILi64EEENS7_ILi256EEEEEELi256ENS_12float_e4m3_tEfNS_4arch4Sm90ELb0ELb1ELb0ELb1ELb1ELb0ELb0ELb1ELb0ELb1ELb1ELb0EEENS1_21CollectiveEpilogueFwdINS6_IJSA_SC_SB_EEES9_NS_10bfloat16_tESG_Li256ELb1ELb1ELb1ELb1EEENS1_36VarlenDynamicPersistentTileSchedulerILi128ELi64ELi256ELi128ELb1ELb1ELb1ELb1ELb0ELb1EEEEEEEEEvNT_6ParamsE --------------------------
	.section	.nv.info._ZN7cutlass13device_kernelIN5flash11enable_sm90INS1_16FlashAttnFwdSm90INS1_25CollectiveMainloopFwdSm90ILi2EN4cute5tupleIJNS5_1CILi1EEES8_S8_EEENS6_IJNS7_ILi128EEENS7_ILi64EEENS7_ILi256EEEEEELi256ENS_12float_e4m3_tEfNS_4arch4Sm90ELb0ELb1ELb0ELb1ELb1ELb0ELb0ELb1ELb0ELb1ELb1ELb0EEENS1_21CollectiveEpilogueFwdINS6_IJSA_SC_SB_EEES9_NS_10bfloat16_tESG_Li256ELb1ELb1ELb1ELb1EEENS1_36VarlenDynamicPersistentTileSchedulerILi128ELi64ELi256ELi128ELb1ELb1ELb1ELb1ELb0ELb1EEEEEEEEEvNT_6ParamsE,"",@"SHT_CUDA_INFO"
	.sectionflags	@""
	.align	4


	//----- nvinfo : EIATTR_CUDA_API_VERSION
	.align		4
        /*0000*/ 	.byte	0x04, 0x37
        /*0002*/ 	.short	(.L_442 - .L_441)
.L_441:
        /*0004*/ 	.word	0x00000082


	//----- nvinfo : EIATTR_KPARAM_INFO
	.align		4
.L_442:
        /*0008*/ 	.byte	0x04, 0x17
        /*000a*/ 	.short	(.L_444 - .L_443)
.L_443:
        /*000c*/ 	.word	0x00000000
        /*0010*/ 	.short	0x0000
        /*0012*/ 	.short	0x0070
        /*0014*/ 	.byte	0x00, 0xf0, 0x01, 0x2a


	//----- nvinfo : EIATTR_SPARSE_MMA_MASK
	.align		4
.L_444:
        /*0018*/ 	.byte	0x03, 0x50
        /*001a*/ 	.short	0x0000


	//----- nvinfo : EIATTR_MAXREG_COUNT
	.align		4
        /*001c*/ 	.byte	0x03, 0x1b
        /*001e*/ 	.short	0x00a8


	//----- nvinfo : EIATTR_NUM_BARRIERS
	.align		4
        /*0020*/ 	.byte	0x02, 0x4c
        /*0022*/ 	.byte	0x10
	.zero		1


	//----- nvinfo : EIATTR_EXTERNS
	.align		4
        /*0024*/ 	.byte	0x04, 0x0f
        /*0026*/ 	.short	(.L_446 - .L_445)


	//   ....[0]....
	.align		4
.L_445:
        /*0028*/ 	.word	index@(__assertfail)


	//----- nvinfo : EIATTR_ANNOTATIONS
	.align		4
.L_446:
        /*002c*/ 	.byte	0x04, 0x55
        /*002e*/ 	.short	(.L_448 - .L_447)


	//   ....[0]....
.L_447:
        /* <DEDUP_REMOVED lines=10> */


	//----- nvinfo : EIATTR_MERCURY_ISA_VERSION
	.align		4
.L_448:
        /*00b8*/ 	.byte	0x03, 0x5f
        /*00ba*/ 	.short	0x0101


	//----- nvinfo : EIATTR_UNUSED_LOAD_BYTE_OFFSET
	.align		4
        /*00bc*/ 	.byte	0x04, 0x44
        /*00be*/ 	.short	(.L_450 - .L_449)


	//   ....[0]....
.L_449:
        /*00c0*/ 	.word	0x000009a0
        /*00c4*/ 	.word	0x0000fff0


	//   ....[1]....
        /*00c8*/ 	.word	0x0000bc30
        /*00cc*/ 	.word	0x0000fff0


	//----- nvinfo : EIATTR_INT_WARP_WIDE_INSTR_OFFSETS
	.align		4
.L_450:
        /*00d0*/ 	.byte	0x04, 0x31
        /*00d2*/ 	.short	(.L_452 - .L_451)


	//   ....[0]....
.L_451:
        /*00d4*/ 	.word	0x000000c0


	//   ....[1]....
        /*00d8*/ 	.word	0x000000d0


	//   ....[2]....
        /*00dc*/ 	.word	0x00000170


	//   ....[3]....
        /*00e0*/ 	.word	0x00013be0


	//   ....[4]....
        /*00e4*/ 	.word	0x00013c70


	//   ....[5]....
        /*00e8*/ 	.word	0x00016eb0


	//   ....[6]....
        /*00ec*/ 	.word	0x00016f40


	//----- nvinfo : EIATTR_COOP_GROUP_MASK_REGIDS
	.align		4
.L_452:
        /*00f0*/ 	.byte	0x04, 0x29
        /*00f2*/ 	.short	(.L_454 - .L_453)


	//   ....[0]....
.L_453:
        /*00f4*/ 	.word	0xffffffff


	//   ....[1]....
        /*00f8*/ 	.word	0xffffffff


	//   ....[2]....
        /*00fc*/ 	.word	0xffffffff


	//   ....[3]....
        /*0100*/ 	.word	0xffffffff


	//   ....[4]....
        /*0104*/ 	.word	0xffffffff


	//   ....[5]....
        /*0108*/ 	.word	0xffffffff


	//   ....[6]....
        /*010c*/ 	.word	0xffffffff


	//   ....[7]....
        /*0110*/ 	.word	0xffffffff


	//   ....[8]....
        /*0114*/ 	.word	0xffffffff


	//   ....[9]....
        /*0118*/ 	.word	0xffffffff


	//   ....[10]....
        /*011c*/ 	.word	0xffffffff


	//   ....[11]....
        /*0120*/ 	.word	0xffffffff


	//   ....[12]....
        /*0124*/ 	.word	0xffffffff


	//   ....[13]....
        /*0128*/ 	.word	0xffffffff


	//   ....[14]....
        /*012c*/ 	.word	0xffffffff


	//   ....[15]....
        /*0130*/ 	.word	0xffffffff


	//   ....[16]....
        /*0134*/ 	.word	0xffffffff


	//   ....[17]....
        /*0138*/ 	.word	0xffffffff


	//   ....[18]....
        /*013c*/ 	.word	0xffffffff


	//   ....[19]....
        /*0140*/ 	.word	0xffffffff


	//   ....[20]....
        /*0144*/ 	.word	0xffffffff


	//   ....[21]....
        /*0148*/ 	.word	0xffffffff


	//   ....[22]....
        /*014c*/ 	.word	0xffffffff


	//   ....[23]....
        /*0150*/ 	.word	0xffffffff


	//   ....[24]....
        /*0154*/ 	.word	0xffffffff


	//   ....[25]....
        /*0158*/ 	.word	0xffffffff


	//   ....[26]....
        /*015c*/ 	.word	0xffffffff


	//   ....[27]....
        /*0160*/ 	.word	0xffffffff


	//   ....[28]....
        /*0164*/ 	.word	0xffffffff


	//   ....[29]....
        /*0168*/ 	.word	0xffffffff


	//   ....[30]....
        /*016c*/ 	.word	0xffffffff


	//   ....[31]....
        /*0170*/ 	.word	0xffffffff


	//   ....[32]....
        /*0174*/ 	.word	0xffffffff


	//   ....[33]....
        /*0178*/ 	.word	0xffffffff


	//   ....[34]....
        /*017c*/ 	.word	0xffffffff


	//   ....[35]....
        /*0180*/ 	.word	0xffffffff


	//   ....[36]....
        /*0184*/ 	.word	0xffffffff


	//   ....[37]....
        /*0188*/ 	.word	0xffffffff


	//   ....[38]....
        /*018c*/ 	.word	0xffffffff


	//   ....[39]....
        /*0190*/ 	.word	0xffffffff


	//   ....[40]....
        /*0194*/ 	.word	0xffffffff


	//   ....[41]....
        /*0198*/ 	.word	0xffffffff


	//   ....[42]....
        /*019c*/ 	.word	0xffffffff


	//   ....[43]....
        /*01a0*/ 	.word	0xffffffff


	//   ....[44]....
        /*01a4*/ 	.word	0xffffffff


	//   ....[45]....
        /*01a8*/ 	.word	0xffffffff


	//   ....[46]....
        /*01ac*/ 	.word	0xffffffff


	//   ....[47]....
        /*01b0*/ 	.word	0xffffffff


	//   ....[48]....
        /*01b4*/ 	.word	0xffffffff


	//   ....[49]....
        /*01b8*/ 	.word	0xffffffff


	//   ....[50]....
        /*01bc*/ 	.word	0xffffffff


	//   ....[51]....
        /*01c0*/ 	.word	0xffffffff


	//   ....[52]....
        /*01c4*/ 	.word	0xffffffff


	//   ....[53]....
        /*01c8*/ 	.word	0xffffffff


	//   ....[54]....
        /*01cc*/ 	.word	0xffffffff


	//   ....[55]....
        /*01d0*/ 	.word	0xffffffff


	//   ....[56]....
        /*01d4*/ 	.word	0xffffffff


	//   ....[57]....
        /*01d8*/ 	.word	0xffffffff


	//   ....[58]....
        /*01dc*/ 	.word	0xffffffff


	//   ....[59]....
        /*01e0*/ 	.word	0xffffffff


	//   ....[60]....
        /*01e4*/ 	.word	0xffffffff


	//   ....[61]....
        /*01e8*/ 	.word	0xffffffff


	//   ....[62]....
        /*01ec*/ 	.word	0xffffffff


	//   ....[63]....
        /*01f0*/ 	.word	0xffffffff


	//   ....[64]....
        /*01f4*/ 	.word	0xffffffff


	//   ....[65]....
        /*01f8*/ 	.word	0xffffffff


	//   ....[66]....
        /*01fc*/ 	.word	0xffffffff


	//   ....[67]....
        /*0200*/ 	.word	0xffffffff


	//   ....[68]....
        /*0204*/ 	.word	0xffffffff


	//   ....[69]....
        /*0208*/ 	.word	0xffffffff


	//   ....[70]....
        /*020c*/ 	.word	0xffffffff


	//   ....[71]....
        /*0210*/ 	.word	0xffffffff


	//   ....[72]....
        /*0214*/ 	.word	0xffffffff


	//   ....[73]....
        /*0218*/ 	.word	0xffffffff


	//   ....[74]....
        /*021c*/ 	.word	0xffffffff


	//   ....[75]....
        /*0220*/ 	.word	0xffffffff


	//   ....[76]....
        /*0224*/ 	.word	0xffffffff


	//   ....[77]....
        /*0228*/ 	.word	0xffffffff


	//   ....[78]....
        /*022c*/ 	.word	0xffffffff


	//   ....[79]....
        /*0230*/ 	.word	0xffffffff


	//   ....[80]....
        /*0234*/ 	.word	0xffffffff


	//   ....[81]....
        /*0238*/ 	.word	0xffffffff


	//   ....[82]....
        /*023c*/ 	.word	0xffffffff


	//   ....[83]....
        /*0240*/ 	.word	0xffffffff


	//   ....[84]....
        /*0244*/ 	.word	0xffffffff


	//   ....[85]....
        /*0248*/ 	.word	0xffffffff


	//   ....[86]....
        /*024c*/ 	.word	0xffffffff


	//   ....[87]....
        /*0250*/ 	.word	0xffffffff


	//   ....[88]....
        /*0254*/ 	.word	0xffffffff


	//   ....[89]....
        /*0258*/ 	.word	0xffffffff


	//   ....[90]....
        /*025c*/ 	.word	0xffffffff


	//   ....[91]....
        /*0260*/ 	.word	0xffffffff


	//   ....[92]....
        /*0264*/ 	.word	0xffffffff


	//   ....[93]....
        /*0268*/ 	.word	0xffffffff


	//   ....[94]....
        /*026c*/ 	.word	0xffffffff


	//   ....[95]....
        /*0270*/ 	.word	0xffffffff


	//   ....[96]....
        /*0274*/ 	.word	0xffffffff


	//   ....[97]....
        /*0278*/ 	.word	0xffffffff


	//   ....[98]....
        /*027c*/ 	.word	0xffffffff


	//   ....[99]....
        /*0280*/ 	.word	0xffffffff


	//   ....[100]....
        /*0284*/ 	.word	0xffffffff


	//   ....[101]....
        /*0288*/ 	.word	0xffffffff


	//   ....[102]....
        /*028c*/ 	.word	0xffffffff


	//   ....[103]....
        /*0290*/ 	.word	0xffffffff


	//   ....[104]....
        /*0294*/ 	.word	0xffffffff


	//   ....[105]....
        /*0298*/ 	.word	0xffffffff


	//   ....[106]....
        /*029c*/ 	.word	0xffffffff


	//   ....[107]....
        /*02a0*/ 	.word	0xffffffff


	//   ....[108]....
        /*02a4*/ 	.word	0xffffffff


	//   ....[109]....
        /*02a8*/ 	.word	0xffffffff


	//   ....[110]....
        /*02ac*/ 	.word	0xffffffff


	//   ....[111]....
        /*02b0*/ 	.word	0xffffffff


	//   ....[112]....
        /*02b4*/ 	.word	0xffffffff


	//   ....[113]....
        /*02b8*/ 	.word	0xffffffff


	//   ....[114]....
        /*02bc*/ 	.word	0xffffffff


	//   ....[115]....
        /*02c0*/ 	.word	0xffffffff


	//   ....[116]....
        /*02c4*/ 	.word	0xffffffff


	//   ....[117]....
        /*02c8*/ 	.word	0xffffffff


	//   ....[118]....
        /*02cc*/ 	.word	0xffffffff


	//   ....[119]....
        /*02d0*/ 	.word	0xffffffff


	//   ....[120]....
        /*02d4*/ 	.word	0xffffffff


	//   ....[121]....
        /*02d8*/ 	.word	0xffffffff


	//   ....[122]....
        /*02dc*/ 	.word	0xffffffff


	//   ....[123]....
        /*02e0*/ 	.word	0xffffffff


	//   ....[124]....
        /*02e4*/ 	.word	0xffffffff


	//   ....[125]....
        /*02e8*/ 	.word	0xffffffff


	//   ....[126]....
        /*02ec*/ 	.word	0xffffffff


	//   ....[127]....
        /*02f0*/ 	.word	0xffffffff


	//   ....[128]....
        /*02f4*/ 	.word	0xffffffff


	//   ....[129]....
        /*02f8*/ 	.word	0xffffffff


	//   ....[130]....
        /*02fc*/ 	.word	0xffffffff


	//   ....[131]....
        /*0300*/ 	.word	0xffffffff


	//   ....[132]....
        /*0304*/ 	.word	0xffffffff


	//   ....[133]....
        /*0308*/ 	.word	0xffffffff


	//   ....[134]....
        /*030c*/ 	.word	0xffffffff


	//   ....[135]....
        /*0310*/ 	.word	0xffffffff


	//   ....[136]....
        /*0314*/ 	.word	0xffffffff


	//   ....[137]....
        /*0318*/ 	.word	0xffffffff


	//   ....[138]....
        /*031c*/ 	.word	0xffffffff


	//   ....[139]....
        /*0320*/ 	.word	0xffffffff


	//   ....[140]....
        /*0324*/ 	.word	0xffffffff


	//   ....[141]....
        /*0328*/ 	.word	0xffffffff


	//   ....[142]....
        /*032c*/ 	.word	0xffffffff


	//   ....[143]....
        /*0330*/ 	.word	0xffffffff


	//   ....[144]....
        /*0334*/ 	.word	0xffffffff


	//   ....[145]....
        /*0338*/ 	.word	0xffffffff


	//   ....[146]....
        /*033c*/ 	.word	0xffffffff


	//   ....[147]....
        /*0340*/ 	.word	0xffffffff


	//   ....[148]....
        /*0344*/ 	.word	0xffffffff


	//   ....[149]....
        /*0348*/ 	.word	0xffffffff


	//   ....[150]....
        /*034c*/ 	.word	0xffffffff


	//   ....[151]....
        /*0350*/ 	.word	0xffffffff


	//   ....[152]....
        /*0354*/ 	.word	0xffffffff


	//   ....[153]....
        /*0358*/ 	.word	0xffffffff


	//   ....[154]....
        /*035c*/ 	.word	0xffffffff


	//   ....[155]....
        /*0360*/ 	.word	0xffffffff


	//   ....[156]....
        /*0364*/ 	.word	0xffffffff


	//   ....[157]....
        /*0368*/ 	.word	0xffffffff


	//   ....[158]....
        /*036c*/ 	.word	0xffffffff


	//   ....[159]....
        /*0370*/ 	.word	0xffffffff


	//   ....[160]....
        /*0374*/ 	.word	0xffffffff


	//   ....[161]....
        /*0378*/ 	.word	0xffffffff


	//   ....[162]....
        /*037c*/ 	.word	0xffffffff


	//   ....[163]....
        /*0380*/ 	.word	0xffffffff


	//   ....[164]....
        /*0384*/ 	.word	0xffffffff


	//   ....[165]....
        /*0388*/ 	.word	0xffffffff


	//   ....[166]....
        /*038c*/ 	.word	0xffffffff


	//   ....[167]....
        /*0390*/ 	.word	0xffffffff


	//   ....[168]....
        /*0394*/ 	.word	0xffffffff


	//   ....[169]....
        /*0398*/ 	.word	0xffffffff


	//   ....[170]....
        /*039c*/ 	.word	0xffffffff


	//   ....[171]....
        /*03a0*/ 	.word	0xffffffff


	//   ....[172]....
        /*03a4*/ 	.word	0xffffffff


	//   ....[173]....
        /*03a8*/ 	.word	0xffffffff


	//   ....[174]....
        /*03ac*/ 	.word	0xffffffff


	//   ....[175]....
        /*03b0*/ 	.word	0xffffffff


	//   ....[176]....
        /*03b4*/ 	.word	0xffffffff


	//   ....[177]....
        /*03b8*/ 	.word	0xffffffff


	//   ....[178]....
        /*03bc*/ 	.word	0xffffffff


	//   ....[179]....
        /*03c0*/ 	.word	0xffffffff


	//   ....[180]....
        /*03c4*/ 	.word	0xffffffff


	//   ....[181]....
        /*03c8*/ 	.word	0xffffffff


	//   ....[182]....
        /*03cc*/ 	.word	0xffffffff


	//   ....[183]....
        /*03d0*/ 	.word	0xffffffff


	//   ....[184]....
        /*03d4*/ 	.word	0xffffffff


	//   ....[185]....
        /*03d8*/ 	.word	0xffffffff


	//   ....[186]....
        /*03dc*/ 	.word	0xffffffff


	//   ....[187]....
        /*03e0*/ 	.word	0xffffffff


	//   ....[188]....
        /*03e4*/ 	.word	0xffffffff


	//   ....[189]....
        /*03e8*/ 	.word	0xffffffff


	//   ....[190]....
        /*03ec*/ 	.word	0xffffffff


	//   ....[191]....
        /*03f0*/ 	.word	0xffffffff


	//   ....[192]....
        /*03f4*/ 	.word	0xffffffff


	//   ....[193]....
        /*03f8*/ 	.word	0xffffffff


	//   ....[194]....
        /*03fc*/ 	.word	0xffffffff


	//   ....[195]....
        /*0400*/ 	.word	0xffffffff


	//   ....[196]....
        /*0404*/ 	.word	0xffffffff


	//   ....[197]....
        /*0408*/ 	.word	0xffffffff


	//   ....[198]....
        /*040c*/ 	.word	0xffffffff


	//   ....[199]....
        /*0410*/ 	.word	0xffffffff


	//   ....[200]....
        /*0414*/ 	.word	0xffffffff


	//   ....[201]....
        /*0418*/ 	.word	0xffffffff


	//   ....[202]....
        /*041c*/ 	.word	0xffffffff


	//   ....[203]....
        /*0420*/ 	.word	0xffffffff


	//   ....[204]....
        /*0424*/ 	.word	0xffffffff


	//   ....[205]....
        /*0428*/ 	.word	0xffffffff


	//   ....[206]....
        /*042c*/ 	.word	0xffffffff


	//   ....[207]....
        /*0430*/ 	.word	0xffffffff


	//   ....[208]....
        /*0434*/ 	.word	0xffffffff


	//   ....[209]....
        /*0438*/ 	.word	0xffffffff


	//   ....[210]....
        /*043c*/ 	.word	0xffffffff


	//   ....[211]....
        /*0440*/ 	.word	0xffffffff


	//   ....[212]....
        /*0444*/ 	.word	0xffffffff


	//   ....[213]....
        /*0448*/ 	.word	0xffffffff


	//   ....[214]....
        /*044c*/ 	.word	0xffffffff


	//   ....[215]....
        /*0450*/ 	.word	0xffffffff


	//   ....[216]....
        /*0454*/ 	.word	0xffffffff


	//   ....[217]....
        /*0458*/ 	.word	0xffffffff


	//   ....[218]....
        /*045c*/ 	.word	0xffffffff


	//   ....[219]....
        /*0460*/ 	.word	0xffffffff


	//   ....[220]....
        /*0464*/ 	.word	0xffffffff


	//   ....[221]....
        /*0468*/ 	.word	0xffffffff


	//   ....[222]....
        /*046c*/ 	.word	0xffffffff


	//   ....[223]....
        /*0470*/ 	.word	0xffffffff


	//   ....[224]....
        /*0474*/ 	.word	0xffffffff


	//   ....[225]....
        /*0478*/ 	.word	0xffffffff


	//   ....[226]....
        /*047c*/ 	.word	0xffffffff


	//   ....[227]....
        /*0480*/ 	.word	0xffffffff


	//   ....[228]....
        /*0484*/ 	.word	0xffffffff


	//   ....[229]....
        /*0488*/ 	.word	0xffffffff


	//   ....[230]....
        /*048c*/ 	.word	0xffffffff


	//   ....[231]....
        /*0490*/ 	.word	0xffffffff


	//   ....[232]....
        /*0494*/ 	.word	0xffffffff


	//   ....[233]....
        /*0498*/ 	.word	0xffffffff


	//   ....[234]....
        /*049c*/ 	.word	0xffffffff


	//   ....[235]....
        /*04a0*/ 	.word	0xffffffff


	//   ....[236]....
        /*04a4*/ 	.word	0xffffffff


	//   ....[237]....
        /*04a8*/ 	.word	0xffffffff


	//   ....[238]....
        /*04ac*/ 	.word	0xffffffff


	//   ....[239]....
        /*04b0*/ 	.word	0xffffffff


	//   ....[240]....
        /*04b4*/ 	.word	0xffffffff


	//   ....[241]....
        /*04b8*/ 	.word	0xffffffff


	//   ....[242]....
        /*04bc*/ 	.word	0xffffffff


	//   ....[243]....
        /*04c0*/ 	.word	0xffffffff


	//   ....[244]....
        /*04c4*/ 	.word	0xffffffff


	//   ....[245]....
        /*04c8*/ 	.word	0xffffffff


	//   ....[246]....
        /*04cc*/ 	.word	0xffffffff


	//   ....[247]....
        /*04d0*/ 	.word	0xffffffff


	//   ....[248]....
        /*04d4*/ 	.word	0xffffffff


	//   ....[249]....
        /*04d8*/ 	.word	0xffffffff


	//   ....[250]....
        /*04dc*/ 	.word	0xffffffff


	//   ....[251]....
        /*04e0*/ 	.word	0xffffffff


	//   ....[252]....
        /*04e4*/ 	.word	0xffffffff


	//   ....[253]....
        /*04e8*/ 	.word	0xffffffff


	//   ....[254]....
        /*04ec*/ 	.word	0xffffffff


	//   ....[255]....
        /*04f0*/ 	.word	0xffffffff


	//   ....[0]....
        /*04f4*/ 	.word	0xffffffff


	//   ....[1]....
        /*04f8*/ 	.word	0xffffffff


	//   ....[2]....
        /*04fc*/ 	.word	0xffffffff


	//   ....[3]....
        /*0500*/ 	.word	0xffffffff


	//   ....[4]....
        /*0504*/ 	.word	0xffffffff


	//   ....[5]....
        /*0508*/ 	.word	0xffffffff


	//   ....[6]....
        /*050c*/ 	.word	0xffffffff


	//   ....[7]....
        /*0510*/ 	.word	0xffffffff


	//   ....[8]....
        /*0514*/ 	.word	0xffffffff


	//   ....[9]....
        /*0518*/ 	.word	0xffffffff


	//   ....[10]....
        /*051c*/ 	.word	0xffffffff


	//   ....[11]....
        /*0520*/ 	.word	0xffffffff


	//   ....[12]....
        /*0524*/ 	.word	0xffffffff


	//   ....[13]....
        /*0528*/ 	.word	0x0500000f


	//   ....[14]....
        /*052c*/ 	.word	0x0500000f


	//   ....[15]....
        /*0530*/ 	.word	0x0500000f


	//   ....[16]....
        /*0534*/ 	.word	0x0500000f


	//   ....[17]....
        /*0538*/ 	.word	0x0500000f


	//   ....[18]....
        /*053c*/ 	.word	0x0500000f


	//   ....[19]....
        /*0540*/ 	.word	0x0500000f


	//   ....[20]....
        /*0544*/ 	.word	0x0500000f


	//   ....[21]....
        /*0548*/ 	.word	0x0500000f


	//   ....[22]....
        /*054c*/ 	.word	0x0500000f


	//   ....[23]....
        /*0550*/ 	.word	0x0500000f


	//   ....[24]....
        /*0554*/ 	.word	0x0500000f


	//   ....[25]....
        /*0558*/ 	.word	0x0500000f


	//   ....[26]....
        /*055c*/ 	.word	0x0500000f


	//   ....[27]....
        /*0560*/ 	.word	0x0500000f


	//   ....[28]....
        /*0564*/ 	.word	0x0500000f


	//   ....[29]....
        /*0568*/ 	.word	0x0500000f


	//   ....[30]....
        /*056c*/ 	.word	0x0500000f


	//   ....[31]....
        /*0570*/ 	.word	0x0500000f


	//   ....[32]....
        /*0574*/ 	.word	0x0500000f


	//   ....[33]....
        /*0578*/ 	.word	0x0500000f


	//   ....[34]....
        /*057c*/ 	.word	0x0500000f


	//   ....[35]....
        /*0580*/ 	.word	0x0500000f


	//   ....[36]....
        /*0584*/ 	.word	0x0500000f


	//   ....[37]....
        /*0588*/ 	.word	0x0500000f


	//   ....[38]....
        /*058c*/ 	.word	0x0500000f


	//   ....[39]....
        /*0590*/ 	.word	0x0500000f


	//   ....[40]....
        /*0594*/ 	.word	0x0500000f


	//   ....[41]....
        /*0598*/ 	.word	0x0500000f


	//   ....[42]....
        /*059c*/ 	.word	0x0500000f


	//   ....[43]....
        /*05a0*/ 	.word	0x0500000f


	//   ....[44]....
        /*05a4*/ 	.word	0x0500000f


	//   ....[45]....
        /*05a8*/ 	.word	0x0500000f


	//   ....[46]....
        /*05ac*/ 	.word	0x0500000f


	//   ....[47]....
        /*05b0*/ 	.word	0x0500000f


	//   ....[48]....
        /*05b4*/ 	.word	0x0500000f


	//   ....[49]....
        /*05b8*/ 	.word	0x0500000f


	//   ....[50]....
        /*05bc*/ 	.word	0x0500000f


	//   ....[51]....
        /*05c0*/ 	.word	0x0500000f


	//   ....[52]....
        /*05c4*/ 	.word	0x0500000f


	//   ....[53]....
        /*05c8*/ 	.word	0x0500000f


	//   ....[54]....
        /*05cc*/ 	.word	0x0500000f


	//   ....[55]....
        /*05d0*/ 	.word	0x0500000f


	//   ....[56]....
        /*05d4*/ 	.word	0x0500000f


	//   ....[57]....
        /*05d8*/ 	.word	0x0500000f


	//   ....[58]....
        /*05dc*/ 	.word	0x0500000f


	//   ....[59]....
        /*05e0*/ 	.word	0x0500000f


	//   ....[60]....
        /*05e4*/ 	.word	0x0500000f


	//   ....[61]....
        /*05e8*/ 	.word	0x0500000f


	//   ....[62]....
        /*05ec*/ 	.word	0x0500000f


	//----- nvinfo : EIATTR_COOP_GROUP_INSTR_OFFSETS
	.align		4
.L_454:
        /*05f0*/ 	.byte	0x04, 0x28
        /*05f2*/ 	.short	(.L_456 - .L_455)


	//   ....[0]....
.L_455:
        /*05f4*/ 	.word	0x00000080


	//   ....[1]....
        /*05f8*/ 	.word	0x00000090


	//   ....[2]....
        /*05fc*/ 	.word	0x000002d0


	//   ....[3]....
        /*0600*/ 	.word	0x00000430


	//   ....[4]....
        /*0604*/ 	.word	0x00000550


	//   ....[5]....
        /*0608*/ 	.word	0x000006b0


	//   ....[6]....
        /*060c*/ 	.word	0x00002520


	//   ....[7]....
        /*0610*/ 	.word	0x00002db0


	//   ....[8]....
        /*0614*/ 	.word	0x00003450


	//   ....[9]....
        /*0618*/ 	.word	0x00003900


	//   ....[10]....
        /*061c*/ 	.word	0x00003a00


	//   ....[11]....
        /*0620*/ 	.word	0x00003d80


	//   ....[12]....
        /*0624*/ 	.word	0x00003e00


	//   ....[13]....
        /*0628*/ 	.word	0x00004da0


	//   ....[14]....
        /*062c*/ 	.word	0x00004fc0


	//   ....[15]....
        /*0630*/ 	.word	0x00005820


	//   ....[16]....
        /*0634*/ 	.word	0x00005910


	//   ....[17]....
        /*0638*/ 	.word	0x00005f90


	//   ....[18]....
        /*063c*/ 	.word	0x00006160


	//   ....[19]....
        /*0640*/ 	.word	0x000076a0


	//   ....[20]....
        /*0644*/ 	.word	0x000076c0


	//   ....[21]....
        /*0648*/ 	.word	0x00007bf0


	//   ....[22]....
        /*064c*/ 	.word	0x00007dc0


	//   ....[23]....
        /*0650*/ 	.word	0x00008f40


	//   ....[24]....
        /*0654*/ 	.word	0x00009160


	//   ....[25]....
        /*0658*/ 	.word	0x000099c0


	//   ....[26]....
        /*065c*/ 	.word	0x00009ab0


	//   ....[27]....
        /*0660*/ 	.word	0x0000a130


	//   ....[28]....
        /*0664*/ 	.word	0x0000a300


	//   ....[29]....
        /*0668*/ 	.word	0x0000b180


	//   ....[30]....
        /*066c*/ 	.word	0x0000b1b0


	//   ....[31]....
        /*0670*/ 	.word	0x0000b220


	//   ....[32]....
        /*0674*/ 	.word	0x0000b240


	//   ....[33]....
        /*0678*/ 	.word	0x0000c430


	//   ....[34]....
        /*067c*/ 	.word	0x0000c440


	//   ....[35]....
        /*0680*/ 	.word	0x0000c450


	//   ....[36]....
        /*0684*/ 	.word	0x0000c460


	//   ....[37]....
        /*0688*/ 	.word	0x0000c470


	//   ....[38]....
        /*068c*/ 	.word	0x0000c480


	//   ....[39]....
        /*0690*/ 	.word	0x0000c4b0


	//   ....[40]....
        /*0694*/ 	.word	0x0000c4c0


	//   ....[41]....
        /*0698*/ 	.word	0x0000c4e0


	//   ....[42]....
        /*069c*/ 	.word	0x0000c4f0


	//   ....[43]....
        /*06a0*/ 	.word	0x0000c500


	//   ....[44]....
        /*06a4*/ 	.word	0x0000c510


	//   ....[45]....
        /*06a8*/ 	.word	0x0000c520


	//   ....[46]....
        /*06ac*/ 	.word	0x0000c530


	//   ....[47]....
        /*06b0*/ 	.word	0x0000c540


	//   ....[48]....
        /*06b4*/ 	.word	0x0000c550


	//   ....[49]....
        /*06b8*/ 	.word	0x0000cda0


	//   ....[50]....
        /*06bc*/ 	.word	0x0000cdd0


	//   ....[51]....
        /*06c0*/ 	.word	0x0000ce00


	//   ....[52]....
        /*06c4*/ 	.word	0x0000ce30


	//   ....[53]....
        /*06c8*/ 	.word	0x0000ce60


	//   ....[54]....
        /*06cc*/ 	.word	0x0000ce90


	//   ....[55]....
        /*06d0*/ 	.word	0x0000ceb0


	//   ....[56]....
        /*06d4*/ 	.word	0x0000ced0


	//   ....[57]....
        /*06d8*/ 	.word	0x0000cef0


	//   ....[58]....
        /*06dc*/ 	.word	0x0000cf00


	//   ....[59]....
        /*06e0*/ 	.word	0x0000cf10


	//   ....[60]....
        /*06e4*/ 	.word	0x0000cf20


	//   ....[61]....
        /*06e8*/ 	.word	0x0000cf30


	//   ....[62]....
        /*06ec*/ 	.word	0x0000cf40


	//   ....[63]....
        /*06f0*/ 	.word	0x0000cf50


	//   ....[64]....
        /*06f4*/ 	.word	0x0000cf60


	//   ....[65]....
        /*06f8*/ 	.word	0x0000cf70


	//   ....[66]....
        /*06fc*/ 	.word	0x0000cf80


	//   ....[67]....
        /*0700*/ 	.word	0x0000cf90


	//   ....[68]....
        /*0704*/ 	.word	0x0000cfa0


	//   ....[69]....
        /*0708*/ 	.word	0x0000cfb0


	//   ....[70]....
        /*070c*/ 	.word	0x0000cfc0


	//   ....[71]....
        /*0710*/ 	.word	0x0000cfd0


	//   ....[72]....
        /*0714*/ 	.word	0x0000cfe0


	//   ....[73]....
        /*0718*/ 	.word	0x0000cff0


	//   ....[74]....
        /*071c*/ 	.word	0x0000d000


	//   ....[75]....
        /*0720*/ 	.word	0x0000d010


	//   ....[76]....
        /*0724*/ 	.word	0x0000d020


	//   ....[77]....
        /*0728*/ 	.word	0x0000d030


	//   ....[78]....
        /*072c*/ 	.word	0x0000d040


	//   ....[79]....
        /*0730*/ 	.word	0x0000d050


	//   ....[80]....
        /*0734*/ 	.word	0x0000d060


	//   ....[81]....
        /*0738*/ 	.word	0x0000d070


	//   ....[82]....
        /*073c*/ 	.word	0x0000d080


	//   ....[83]....
        /*0740*/ 	.word	0x0000d090


	//   ....[84]....
        /*0744*/ 	.word	0x0000d0a0


	//   ....[85]....
        /*0748*/ 	.word	0x0000d0b0


	//   ....[86]....
        /*074c*/ 	.word	0x0000d0c0


	//   ....[87]....
        /*0750*/ 	.word	0x0000d0d0


	//   ....[88]....
        /*0754*/ 	.word	0x0000d0e0


	//   ....[89]....
        /*0758*/ 	.word	0x0000d0f0


	//   ....[90]....
        /*075c*/ 	.word	0x0000d100


	//   ....[91]....
        /*0760*/ 	.word	0x0000d110


	//   ....[92]....
        /*0764*/ 	.word	0x0000d120


	//   ....[93]....
        /*0768*/ 	.word	0x0000d130


	//   ....[94]....
        /*076c*/ 	.word	0x0000d140


	//   ....[95]....
        /*0770*/ 	.word	0x0000d150


	//   ....[96]....
        /*0774*/ 	.word	0x0000d160


	//   ....[97]....
        /*0778*/ 	.word	0x0000d170


	//   ....[98]....
        /*077c*/ 	.word	0x0000d180


	//   ....[99]....
        /*0780*/ 	.word	0x0000d190


	//   ....[100]....
        /*0784*/ 	.word	0x0000d1a0


	//   ....[101]....
        /*0788*/ 	.word	0x0000d1b0


	//   ....[102]....
        /*078c*/ 	.word	0x0000d1c0


	//   ....[103]....
        /*0790*/ 	.word	0x0000d1d0


	//   ....[104]....
        /*0794*/ 	.word	0x0000d1e0


	//   ....[105]....
        /*0798*/ 	.word	0x0000d1f0


	//   ....[106]....
        /*079c*/ 	.word	0x0000d200


	//   ....[107]....
        /*07a0*/ 	.word	0x0000d210


	//   ....[108]....
        /*07a4*/ 	.word	0x0000d220


	//   ....[109]....
        /*07a8*/ 	.word	0x0000d230


	//   ....[110]....
        /*07ac*/ 	.word	0x0000d240


	//   ....[111]....
        /*07b0*/ 	.word	0x0000d250


	//   ....[112]....
        /*07b4*/ 	.word	0x0000d270


	//   ....[113]....
        /*07b8*/ 	.word	0x0000d280


	//   ....[114]....
        /*07bc*/ 	.word	0x0000d290


	//   ....[115]....
        /*07c0*/ 	.word	0x0000d2a0


	//   ....[116]....
        /*07c4*/ 	.word	0x0000d2b0


	//   ....[117]....
        /*07c8*/ 	.word	0x0000d2c0


	//   ....[118]....
        /*07cc*/ 	.word	0x0000d2d0


	//   ....[119]....
        /*07d0*/ 	.word	0x0000d2e0


	//   ....[120]....
        /*07d4*/ 	.word	0x0000d2f0


	//   ....[121]....
        /*07d8*/ 	.word	0x0000d300


	//   ....[122]....
        /*07dc*/ 	.word	0x0000d310


	//   ....[123]....
        /*07e0*/ 	.word	0x0000d320


	//   ....[124]....
        /*07e4*/ 	.word	0x0000d330


	//   ....[125]....
        /*07e8*/ 	.word	0x0000d340


	//   ....[126]....
        /*07ec*/ 	.word	0x0000d350


	//   ....[127]....
        /*07f0*/ 	.word	0x0000d360


	//   ....[128]....
        /*07f4*/ 	.word	0x0000d370


	//   ....[129]....
        /*07f8*/ 	.word	0x0000d380


	//   ....[130]....
        /*07fc*/ 	.word	0x0000d390


	//   ....[131]....
        /*0800*/ 	.word	0x0000d3a0


	//   ....[132]....
        /*0804*/ 	.word	0x0000d3b0


	//   ....[133]....
        /*0808*/ 	.word	0x0000d3c0


	//   ....[134]....
        /*080c*/ 	.word	0x0000d3d0


	//   ....[135]....
        /*0810*/ 	.word	0x0000d3e0


	//   ....[136]....
        /*0814*/ 	.word	0x0000d3f0


	//   ....[137]....
        /*0818*/ 	.word	0x0000d400


	//   ....[138]....
        /*081c*/ 	.word	0x0000d410


	//   ....[139]....
        /*0820*/ 	.word	0x0000d420


	//   ....[140]....
        /*0824*/ 	.word	0x0000d430


	//   ....[141]....
        /*0828*/ 	.word	0x0000d440


	//   ....[142]....
        /*082c*/ 	.word	0x0000d450


	//   ....[143]....
        /*0830*/ 	.word	0x0000d460


	//   ....[144]....
        /*0834*/ 	.word	0x0000d470


	//   ....[145]....
        /*0838*/ 	.word	0x0000d480


	//   ....[146]....
        /*083c*/ 	.word	0x0000d490


	//   ....[147]....
        /*0840*/ 	.word	0x0000d4a0


	//   ....[148]....
        /*0844*/ 	.word	0x0000d4b0


	//   ....[149]....
        /*0848*/ 	.word	0x0000d4c0


	//   ....[150]....
        /*084c*/ 	.word	0x0000d4d0


	//   ....[151]....
        /*0850*/ 	.word	0x0000d4f0


	//   ....[152]....
        /*0854*/ 	.word	0x0000d510


	//   ....[153]....
        /*0858*/ 	.word	0x0000d530


	//   ....[154]....
        /*085c*/ 	.word	0x0000d550


	//   ....[155]....
        /*0860*/ 	.word	0x0000d580


	//   ....[156]....
        /*0864*/ 	.word	0x0000d5b0


	//   ....[157]....
        /*0868*/ 	.word	0x0000d5e0


	//   ....[158]....
        /*086c*/ 	.word	0x0000d7a0


	//   ....[159]....
        /*0870*/ 	.word	0x0000d820


	//   ....[160]....
        /*0874*/ 	.word	0x0000d890


	//   ....[161]....
        /*0878*/ 	.word	0x0000e610


	//   ....[162]....
        /*087c*/ 	.word	0x0000e630


	//   ....[163]....
        /*0880*/ 	.word	0x0000e640


	//   ....[164]....
        /*0884*/ 	.word	0x0000e650


	//   ....[165]....
        /*0888*/ 	.word	0x0000f100


	//   ....[166]....
        /*088c*/ 	.word	0x0000f120


	//   ....[167]....
        /*0890*/ 	.word	0x0000f2d0


	//   ....[168]....
        /*0894*/ 	.word	0x0000f2f0


	//   ....[169]....
        /*0898*/ 	.word	0x0000f430


	//   ....[170]....
        /*089c*/ 	.word	0x0000f450


	//   ....[171]....
        /*08a0*/ 	.word	0x0000f5a0


	//   ....[172]....
        /*08a4*/ 	.word	0x0000f5c0


	//   ....[173]....
        /*08a8*/ 	.word	0x0000faa0


	//   ....[174]....
        /*08ac*/ 	.word	0x0000fab0


	//   ....[175]....
        /*08b0*/ 	.word	0x00010360


	//   ....[176]....
        /*08b4*/ 	.word	0x00010370


	//   ....[177]....
        /*08b8*/ 	.word	0x00011590


	//   ....[178]....
        /*08bc*/ 	.word	0x000115c0


	//   ....[179]....
        /*08c0*/ 	.word	0x00011730


	//   ....[180]....
        /*08c4*/ 	.word	0x00011750


	//   ....[181]....
        /*08c8*/ 	.word	0x00011890


	//   ....[182]....
        /*08cc*/ 	.word	0x000118b0


	//   ....[183]....
        /*08d0*/ 	.word	0x00011a00


	//   ....[184]....
        /*08d4*/ 	.word	0x00011a20


	//   ....[185]....
        /*08d8*/ 	.word	0x00011bf0


	//   ....[186]....
        /*08dc*/ 	.word	0x00011dd0


	//   ....[187]....
        /*08e0*/ 	.word	0x00011e00


	//   ....[188]....
        /*08e4*/ 	.word	0x00011e30


	//   ....[189]....
        /*08e8*/ 	.word	0x00011e60


	//   ....[190]....
        /*08ec*/ 	.word	0x00011e90


	//   ....[191]....
        /*08f0*/ 	.word	0x00011ee0


	//   ....[192]....
        /*08f4*/ 	.word	0x00012060


	//   ....[193]....
        /*08f8*/ 	.word	0x00012090


	//   ....[194]....
        /*08fc*/ 	.word	0x000120c0


	//   ....[195]....
        /*0900*/ 	.word	0x000120f0


	//   ....[196]....
        /*0904*/ 	.word	0x00012120


	//   ....[197]....
        /*0908*/ 	.word	0x00012150


	//   ....[198]....
        /*090c*/ 	.word	0x00012200


	//   ....[199]....
        /*0910*/ 	.word	0x00012260


	//   ....[200]....
        /*0914*/ 	.word	0x00012270


	//   ....[201]....
        /*0918*/ 	.word	0x000122c0


	//   ....[202]....
        /*091c*/ 	.word	0x00014800


	//   ....[203]....
        /*0920*/ 	.word	0x00014840


	//   ....[204]....
        /*0924*/ 	.word	0x000148f0


	//   ....[205]....
        /*0928*/ 	.word	0x00014900


	//   ....[206]....
        /*092c*/ 	.word	0x00014970


	//   ....[207]....
        /*0930*/ 	.word	0x00014980


	//   ....[208]....
        /*0934*/ 	.word	0x00014990


	//   ....[209]....
        /*0938*/ 	.word	0x00014a10


	//   ....[210]....
        /*093c*/ 	.word	0x00014d20


	//   ....[211]....
        /*0940*/ 	.word	0x00014d40


	//   ....[212]....
        /*0944*/ 	.word	0x00014d80


	//   ....[213]....
        /*0948*/ 	.word	0x00014db0


	//   ....[214]....
        /*094c*/ 	.word	0x00014e00


	//   ....[215]....
        /*0950*/ 	.word	0x00014e30


	//   ....[216]....
        /*0954*/ 	.word	0x00014e50


	//   ....[217]....
        /*0958*/ 	.word	0x00014e90


	//   ....[218]....
        /*095c*/ 	.word	0x000155b0


	//   ....[219]....
        /*0960*/ 	.word	0x000155e0


	//   ....[220]....
        /*0964*/ 	.word	0x00015640


	//   ....[221]....
        /*0968*/ 	.word	0x00015680


	//   ....[222]....
        /*096c*/ 	.word	0x000156d0


	//   ....[223]....
        /*0970*/ 	.word	0x00015720


	//   ....[224]....
        /*0974*/ 	.word	0x00015770


	//   ....[225]....
        /*0978*/ 	.word	0x000157c0


	//   ....[226]....
        /*097c*/ 	.word	0x00015810


	//   ....[227]....
        /*0980*/ 	.word	0x00015860


	//   ....[228]....
        /*0984*/ 	.word	0x000158b0


	//   ....[229]....
        /*0988*/ 	.word	0x00015900


	//   ....[230]....
        /*098c*/ 	.word	0x00015950


	//   ....[231]....
        /*0990*/ 	.word	0x000159a0


	//   ....[232]....
        /*0994*/ 	.word	0x000159c0


	//   ....[233]....
        /*0998*/ 	.word	0x00015a00


	//   ....[234]....
        /*099c*/ 	.word	0x00016110


	//   ....[235]....
        /*09a0*/ 	.word	0x00016130


	//   ....[236]....
        /*09a4*/ 	.word	0x00016190


	//   ....[237]....
        /*09a8*/ 	.word	0x000161a0


	//   ....[238]....
        /*09ac*/ 	.word	0x000161f0


	//   ....[239]....
        /*09b0*/ 	.word	0x00016200


	//   ....[240]....
        /*09b4*/ 	.word	0x00016210


	//   ....[241]....
        /*09b8*/ 	.word	0x00016260


	//   ....[242]....
        /*09bc*/ 	.word	0x00016560


	//   ....[243]....
        /*09c0*/ 	.word	0x00016570


	//   ....[244]....
        /*09c4*/ 	.word	0x00016580


	//   ....[245]....
        /*09c8*/ 	.word	0x00016590


	//   ....[246]....
        /*09cc*/ 	.word	0x000165b0


	//   ....[247]....
        /*09d0*/ 	.word	0x00016630


	//   ....[248]....
        /*09d4*/ 	.word	0x00016640


	//   ....[249]....
        /*09d8*/ 	.word	0x00016650


	//   ....[250]....
        /*09dc*/ 	.word	0x000177d0


	//   ....[251]....
        /*09e0*/ 	.word	0x00017810


	//   ....[252]....
        /*09e4*/ 	.word	0x00017840


	//   ....[253]....
        /*09e8*/ 	.word	0x00017850


	//   ....[254]....
        /*09ec*/ 	.word	0x00017880


	//   ....[255]....
        /*09f0*/ 	.word	0x00017890


	//   ....[0]....
        /*09f4*/ 	.word	0x000178c0


	//   ....[1]....
        /*09f8*/ 	.word	0x000178f0


	//   ....[2]....
        /*09fc*/ 	.word	0x00017a60


	//   ....[3]....
        /*0a00*/ 	.word	0x00017a90


	//   ....[4]....
        /*0a04*/ 	.word	0x00017ad0


	//   ....[5]....
        /*0a08*/ 	.word	0x00017b00


	//   ....[6]....
        /*0a0c*/ 	.word	0x00017b30


	//   ....[7]....
        /*0a10*/ 	.word	0x00017b60


	//   ....[8]....
        /*0a14*/ 	.word	0x00017bf0


	//   ....[9]....
        /*0a18*/ 	.word	0x00017c40


	//   ....[10]....
        /*0a1c*/ 	.word	0x00017c50


	//   ....[11]....
        /*0a20*/ 	.word	0x00017c90


	//   ....[12]....
        /*0a24*/ 	.word	0x000186b0


	//   ....[13]....
        /*0a28*/ 	.word	0x00018db0


	//   ....[14]....
        /*0a2c*/ 	.word	0x00018e90


	//   ....[15]....
        /*0a30*/ 	.word	0x00018f80


	//   ....[16]....
        /*0a34*/ 	.word	0x00018fe0


	//   ....[17]....
        /*0a38*/ 	.word	0x000190c0


	//   ....[18]....
        /*0a3c*/ 	.word	0x00019120


	//   ....[19]....
        /*0a40*/ 	.word	0x00019200


	//   ....[20]....
        /*0a44*/ 	.word	0x00019260


	//   ....[21]....
        /*0a48*/ 	.word	0x00019330


	//   ....[22]....
        /*0a4c*/ 	.word	0x00019470


	//   ....[23]....
        /*0a50*/ 	.word	0x00019500


	//   ....[24]....
        /*0a54*/ 	.word	0x000195d0


	//   ....[25]....
        /*0a58*/ 	.word	0x00019670


	//   ....[26]....
        /*0a5c*/ 	.word	0x000196f0


	//   ....[27]....
        /*0a60*/ 	.word	0x000197a0


	//   ....[28]....
        /*0a64*/ 	.word	0x00019820


	//   ....[29]....
        /*0a68*/ 	.word	0x000198d0


	//   ....[30]....
        /*0a6c*/ 	.word	0x00019970


	//   ....[31]....
        /*0a70*/ 	.word	0x000199e0


	//   ....[32]....
        /*0a74*/ 	.word	0x00019a60


	//   ....[33]....
        /*0a78*/ 	.word	0x00019b10


	//   ....[34]....
        /*0a7c*/ 	.word	0x00019b90


	//   ....[35]....
        /*0a80*/ 	.word	0x00019c60


	//   ....[36]....
        /*0a84*/ 	.word	0x00019ce0


	//   ....[37]....
        /*0a88*/ 	.word	0x00019db0


	//   ....[38]....
        /*0a8c*/ 	.word	0x00019e30


	//   ....[39]....
        /*0a90*/ 	.word	0x00019f00


	//   ....[40]....
        /*0a94*/ 	.word	0x00019f80


	//   ....[41]....
        /*0a98*/ 	.word	0x0001a050


	//   ....[42]....
        /*0a9c*/ 	.word	0x0001a0d0


	//   ....[43]....
        /*0aa0*/ 	.word	0x0001a1a0


	//   ....[44]....
        /*0aa4*/ 	.word	0x0001a220


	//   ....[45]....
        /*0aa8*/ 	.word	0x0001a2d0


	//   ....[46]....
        /*0aac*/ 	.word	0x0001a400


	//   ....[47]....
        /*0ab0*/ 	.word	0x0001a4a0


	//   ....[48]....
        /*0ab4*/ 	.word	0x0001a500


	//   ....[49]....
        /*0ab8*/ 	.word	0x0001a5c0


	//   ....[50]....
        /*0abc*/ 	.word	0x0001a620


	//   ....[51]....
        /*0ac0*/ 	.word	0x0001a6e0


	//   ....[52]....
        /*0ac4*/ 	.word	0x0001a740


	//   ....[53]....
        /*0ac8*/ 	.word	0x0001a800


	//   ....[54]....
        /*0acc*/ 	.word	0x0001a8f0


	//   ....[55]....
        /*0ad0*/ 	.word	0x0001a980


	//   ....[56]....
        /*0ad4*/ 	.word	0x0001a9e0


	//   ....[57]....
        /*0ad8*/ 	.word	0x0001aa90


	//   ....[58]....
        /*0adc*/ 	.word	0x0001aaf0


	//   ....[59]....
        /*0ae0*/ 	.word	0x0001abb0


	//   ....[60]....
        /*0ae4*/ 	.word	0x0001ac10


	//   ....[61]....
        /*0ae8*/ 	.word	0x0001acd0


	//   ....[62]....
        /*0aec*/ 	.word	0x0001af20


	//----- nvinfo : EIATTR_REG_RECONFIG
	.align		4
.L_456:
        /*0af0*/ 	.byte	0x01, 0x54
	.zero		2


	//----- nvinfo : EIATTR_SYSCALL_OFFSETS
	.align		4
        /*0af4*/ 	.byte	0x04, 0x46
        /*0af6*/ 	.short	(.L_458 - .L_457)


	//   ....[0]....
.L_457:
        /*0af8*/ 	.word	0x000026a0


	//   ....[1]....
        /*0afc*/ 	.word	0x00013dd0


	//   ....[2]....
        /*0b00*/ 	.word	0x00013f40


	//   ....[3]....
        /*0b04*/ 	.word	0x00014090


	//   ....[4]....
        /*0b08*/ 	.word	0x000141d0


	//   ....[5]....
        /*0b0c*/ 	.word	0x000151c0


	//----- nvinfo : EIATTR_MBARRIER_INSTR_OFFSETS
	.align		4
.L_458:
        /*0b10*/ 	.byte	0x04, 0x39
        /*0b12*/ 	.short	(.L_460 - .L_459)


	//   ....[0]....
.L_459:
        /*0b14*/ 	.word	0x00000180
        /*0b18*/ 	.word	0x000000ff
        /*0b1c*/ 	.word	0x00028400
        /*0b20*/ 	.short	0x0100
        /*0b22*/ 	.byte	0x08
	.zero		1


	//   ....[1]....
        /*0b24*/ 	.word	0x00000190
        /*0b28*/ 	.word	0x000000ff
        /*0b2c*/ 	.word	0x00028420
        /*0b30*/ 	.short	0x0100
        /*0b32*/ 	.byte	0x08
	.zero		1


	//   ....[2]....
        /*0b34*/ 	.word	0x00000280
        /*0b38*/ 	.word	0x000000ff
        /*0b3c*/ 	.word	0x00028430
        /*0b40*/ 	.short	0x0100
        /*0b42*/ 	.byte	0x08
	.zero		1


	//   ....[3]....
        /*0b44*/ 	.word	0x00000290
        /*0b48*/ 	.word	0x000000ff
        /*0b4c*/ 	.word	0x00028440
        /*0b50*/ 	.short	0x0100
        /*0b52*/ 	.byte	0x08
	.zero		1


	//   ....[4]....
        /*0b54*/ 	.word	0x000002a0
        /*0b58*/ 	.word	0x000000ff
        /*0b5c*/ 	.word	0x00028438
        /*0b60*/ 	.short	0x0100
        /*0b62*/ 	.byte	0x08
	.zero		1


	//   ....[5]....
        /*0b64*/ 	.word	0x000002b0
        /*0b68*/ 	.word	0x000000ff
        /*0b6c*/ 	.word	0x00028448
        /*0b70*/ 	.short	0x0100
        /*0b72*/ 	.byte	0x08
	.zero		1


	//   ....[6]....
        /*0b74*/ 	.word	0x000003e0
        /*0b78*/ 	.word	0x000000ff
        /*0b7c*/ 	.word	0x00028450
        /*0b80*/ 	.short	0x0100
        /*0b82*/ 	.byte	0x08
	.zero		1


	//   ....[7]....
        /*0b84*/ 	.word	0x000003f0
        /*0b88*/ 	.word	0x000000ff
        /*0b8c*/ 	.word	0x00028460
        /*0b90*/ 	.short	0x0100
        /*0b92*/ 	.byte	0x08
	.zero		1


	//   ....[8]....
        /*0b94*/ 	.word	0x00000400
        /*0b98*/ 	.word	0x000000ff
        /*0b9c*/ 	.word	0x00028458
        /*0ba0*/ 	.short	0x0100
        /*0ba2*/ 	.byte	0x08
	.zero		1


	//   ....[9]....
        /*0ba4*/ 	.word	0x00000410
        /*0ba8*/ 	.word	0x000000ff
        /*0bac*/ 	.word	0x00028468
        /*0bb0*/ 	.short	0x0100
        /*0bb2*/ 	.byte	0x08
	.zero		1


	//   ....[10]....
        /*0bb4*/ 	.word	0x00000500
        /*0bb8*/ 	.word	0x000000ff
        /*0bbc*/ 	.word	0x00028470
        /*0bc0*/ 	.short	0x0100
        /*0bc2*/ 	.byte	0x06
	.zero		1


	//   ....[11]....
        /*0bc4*/ 	.word	0x00000510
        /*0bc8*/ 	.word	0x000000ff
        /*0bcc*/ 	.word	0x00028480
        /*0bd0*/ 	.short	0x0100
        /*0bd2*/ 	.byte	0x06
	.zero		1


	//   ....[12]....
        /*0bd4*/ 	.word	0x00000520
        /*0bd8*/ 	.word	0x000000ff
        /*0bdc*/ 	.word	0x00028478
        /*0be0*/ 	.short	0x0100
        /*0be2*/ 	.byte	0x06
	.zero		1


	//   ....[13]....
        /*0be4*/ 	.word	0x00000530
        /*0be8*/ 	.word	0x000000ff
        /*0bec*/ 	.word	0x00028488
        /*0bf0*/ 	.short	0x0100
        /*0bf2*/ 	.byte	0x06
	.zero		1


	//   ....[14]....
        /*0bf4*/ 	.word	0x00000660
        /*0bf8*/ 	.word	0x000000ff
        /*0bfc*/ 	.word	0x00028490
        /*0c00*/ 	.short	0x0100
        /*0c02*/ 	.byte	0x08
	.zero		1


	//   ....[15]....
        /*0c04*/ 	.word	0x00000670
        /*0c08*/ 	.word	0x000000ff
        /*0c0c*/ 	.word	0x000284a0
        /*0c10*/ 	.short	0x0100
        /*0c12*/ 	.byte	0x08
	.zero		1


	//   ....[16]....
        /*0c14*/ 	.word	0x00000680
        /*0c18*/ 	.word	0x000000ff
        /*0c1c*/ 	.word	0x00028498
        /*0c20*/ 	.short	0x0100
        /*0c22*/ 	.byte	0x08
	.zero		1


	//   ....[17]....
        /*0c24*/ 	.word	0x00000690
        /*0c28*/ 	.word	0x000000ff
        /*0c2c*/ 	.word	0x000284a8
        /*0c30*/ 	.short	0x0100
        /*0c32*/ 	.byte	0x08
	.zero		1


	//   ....[18]....
        /*0c34*/ 	.word	0x000007e0
        /*0c38*/ 	.word	0x000000ff
        /*0c3c*/ 	.word	0x000284b0
        /*0c40*/ 	.short	0x0100
        /*0c42*/ 	.byte	0x08
	.zero		1


	//   ....[19]....
        /*0c44*/ 	.word	0x000007f0
        /*0c48*/ 	.word	0x000000ff
        /*0c4c*/ 	.word	0x000284c0
        /*0c50*/ 	.short	0x0100
        /*0c52*/ 	.byte	0x08
	.zero		1


	//   ....[20]....
        /*0c54*/ 	.word	0x00000800
        /*0c58*/ 	.word	0x000000ff
        /*0c5c*/ 	.word	0x000284b8
        /*0c60*/ 	.short	0x0100
        /*0c62*/ 	.byte	0x08
	.zero		1


	//   ....[21]....
        /*0c64*/ 	.word	0x00000810
        /*0c68*/ 	.word	0x000000ff
        /*0c6c*/ 	.word	0x000284c8
        /*0c70*/ 	.short	0x0100
        /*0c72*/ 	.byte	0x08
	.zero		1


	//   ....[22]....
        /*0c74*/ 	.word	0x00002720
        /*0c78*/ 	.word	0x000000ff
        /*0c7c*/ 	.word	0x00028400
        /*0c80*/ 	.short	0x010a
        /*0c82*/ 	.byte	0x2b
	.zero		1


	//   ....[23]....
        /*0c84*/ 	.word	0x000027f0
        /*0c88*/ 	.word	0x000000ff
        /*0c8c*/ 	.word	0x00028430
        /*0c90*/ 	.short	0x010a
        /*0c92*/ 	.byte	0x2d
	.zero		1


	//   ....[24]....
        /*0c94*/ 	.word	0x00002830
        /*0c98*/ 	.word	0x000000ff
        /*0c9c*/ 	.word	0x00028430
        /*0ca0*/ 	.short	0x010a
        /*0ca2*/ 	.byte	0x2d
	.zero		1


	//   ....[25]....
        /*0ca4*/ 	.word	0x00002dd0
        /*0ca8*/ 	.word	0x000000ff
        /*0cac*/ 	.word	0x00000000
        /*0cb0*/ 	.short	0x0101
        /*0cb2*/ 	.byte	0x06
	.zero		1


	//   ....[26]....
        /*0cb4*/ 	.word	0x00004400
        /*0cb8*/ 	.word	0x000000ff
        /*0cbc*/ 	.word	0x00028450
        /*0cc0*/ 	.short	0x010a
        /*0cc2*/ 	.byte	0x2d
	.zero		1


	//   ....[27]....
        /*0cc4*/ 	.word	0x00004440
        /*0cc8*/ 	.word	0x000000ff
        /*0ccc*/ 	.word	0x00028450
        /*0cd0*/ 	.short	0x010a
        /*0cd2*/ 	.byte	0x2d
	.zero		1


	//   ....[28]....
        /*0cd4*/ 	.word	0x00004640
        /*0cd8*/ 	.word	0x000000ff
        /*0cdc*/ 	.word	0x00000000
        /*0ce0*/ 	.short	0x0101
        /*0ce2*/ 	.byte	0x2d
	.zero		1


	//   ....[29]....
        /*0ce4*/ 	.word	0x00004950
        /*0ce8*/ 	.word	0x000000ff
        /*0cec*/ 	.word	0x00028430
        /*0cf0*/ 	.short	0x010a
        /*0cf2*/ 	.byte	0x2d
	.zero		1


	//   ....[30]....
        /*0cf4*/ 	.word	0x00004990
        /*0cf8*/ 	.word	0x000000ff
        /*0cfc*/ 	.word	0x00028430
        /*0d00*/ 	.short	0x010a
        /*0d02*/ 	.byte	0x2d
	.zero		1


	//   ....[31]....
        /*0d04*/ 	.word	0x00004de0
        /*0d08*/ 	.word	0x000000ff
        /*0d0c*/ 	.word	0x00000000
        /*0d10*/ 	.short	0x0101
        /*0d12*/ 	.byte	0x06
	.zero		1


	//   ....[32]....
        /*0d14*/ 	.word	0x00006c80
        /*0d18*/ 	.word	0x000000ff
        /*0d1c*/ 	.word	0x00028450
        /*0d20*/ 	.short	0x010a
        /*0d22*/ 	.byte	0x2d
	.zero		1


	//   ....[33]....
        /*0d24*/ 	.word	0x00006cd0
        /*0d28*/ 	.word	0x000000ff
        /*0d2c*/ 	.word	0x00028450
        /*0d30*/ 	.short	0x010a
        /*0d32*/ 	.byte	0x2d
	.zero		1


	//   ....[34]....
        /*0d34*/ 	.word	0x00006e40
        /*0d38*/ 	.word	0x000000ff
        /*0d3c*/ 	.word	0x00000000
        /*0d40*/ 	.short	0x0101
        /*0d42*/ 	.byte	0x2d
	.zero		1


	//   ....[35]....
        /*0d44*/ 	.word	0x00007220
        /*0d48*/ 	.word	0x000000ff
        /*0d4c*/ 	.word	0x00028430
        /*0d50*/ 	.short	0x010a
        /*0d52*/ 	.byte	0x2b
	.zero		1


	//   ....[36]....
        /*0d54*/ 	.word	0x00007260
        /*0d58*/ 	.word	0x000000ff
        /*0d5c*/ 	.word	0x00028430
        /*0d60*/ 	.short	0x010a
        /*0d62*/ 	.byte	0x2b
	.zero		1


	//   ....[37]....
        /*0d64*/ 	.word	0x000075d0
        /*0d68*/ 	.word	0x000000ff
        /*0d6c*/ 	.word	0x00000000
        /*0d70*/ 	.short	0x0101
        /*0d72*/ 	.byte	0x06
	.zero		1


	//   ....[38]....
        /*0d74*/ 	.word	0x000087e0
        /*0d78*/ 	.word	0x000000ff
        /*0d7c*/ 	.word	0x00028450
        /*0d80*/ 	.short	0x010a
        /*0d82*/ 	.byte	0x2b
	.zero		1


	//   ....[39]....
        /*0d84*/ 	.word	0x00008830
        /*0d88*/ 	.word	0x000000ff
        /*0d8c*/ 	.word	0x00028450
        /*0d90*/ 	.short	0x010a
        /*0d92*/ 	.byte	0x2b
	.zero		1


	//   ....[40]....
        /*0d94*/ 	.word	0x00008980
        /*0d98*/ 	.word	0x000000ff
        /*0d9c*/ 	.word	0x00000000
        /*0da0*/ 	.short	0x0101
        /*0da2*/ 	.byte	0x2b
	.zero		1


	//   ....[41]....
        /*0da4*/ 	.word	0x00008b00
        /*0da8*/ 	.word	0x000000ff
        /*0dac*/ 	.word	0x00028430
        /*0db0*/ 	.short	0x010a
        /*0db2*/ 	.byte	0x2c
	.zero		1


	//   ....[42]....
        /*0db4*/ 	.word	0x00008b40
        /*0db8*/ 	.word	0x000000ff
        /*0dbc*/ 	.word	0x00028430
        /*0dc0*/ 	.short	0x010a
        /*0dc2*/ 	.byte	0x2c
	.zero		1


	//   ....[43]....
        /*0dc4*/ 	.word	0x00008f80
        /*0dc8*/ 	.word	0x000000ff
        /*0dcc*/ 	.word	0x00000000
        /*0dd0*/ 	.short	0x0101
        /*0dd2*/ 	.byte	0x06
	.zero		1


	//   ....[44]....
        /*0dd4*/ 	.word	0x0000ae20
        /*0dd8*/ 	.word	0x000000ff
        /*0ddc*/ 	.word	0x00028450
        /*0de0*/ 	.short	0x010a
        /*0de2*/ 	.byte	0x2c
	.zero		1


	//   ....[45]....
        /*0de4*/ 	.word	0x0000ae70
        /*0de8*/ 	.word	0x000000ff
        /*0dec*/ 	.word	0x00028450
        /*0df0*/ 	.short	0x010a
        /*0df2*/ 	.byte	0x2c
	.zero		1


	//   ....[46]....
        /*0df4*/ 	.word	0x0000afe0
        /*0df8*/ 	.word	0x000000ff
        /*0dfc*/ 	.word	0x00000000
        /*0e00*/ 	.short	0x0101
        /*0e02*/ 	.byte	0x2c
	.zero		1


	//   ....[47]....
        /*0e04*/ 	.word	0x0000f130
        /*0e08*/ 	.word	0x000000ff
        /*0e0c*/ 	.word	0x00000000
        /*0e10*/ 	.short	0x0101
        /*0e12*/ 	.byte	0x07
	.zero		1


	//   ....[48]....
        /*0e14*/ 	.word	0x0000f980
        /*0e18*/ 	.word	0x000000ff
        /*0e1c*/ 	.word	0x00000000
        /*0e20*/ 	.short	0x0101
        /*0e22*/ 	.byte	0x07
	.zero		1


	//   ....[49]....
        /*0e24*/ 	.word	0x00014640
        /*0e28*/ 	.word	0x00000000
        /*0e2c*/ 	.word	0x00028480
        /*0e30*/ 	.short	0x010a
        /*0e32*/ 	.byte	0x3f
	.zero		1


	//   ....[50]....
        /*0e34*/ 	.word	0x00014ac0
        /*0e38*/ 	.word	0x00000000
        /*0e3c*/ 	.word	0x00028470
        /*0e40*/ 	.short	0x0107
        /*0e42*/ 	.byte	0x3f
	.zero		1


	//   ....[51]....
        /*0e44*/ 	.word	0x00014b70
        /*0e48*/ 	.word	0x00000000
        /*0e4c*/ 	.word	0x00028470
        /*0e50*/ 	.short	0x0101
        /*0e52*/ 	.byte	0x3f
	.zero		1


	//   ....[52]....
        /*0e54*/ 	.word	0x00014ba0
        /*0e58*/ 	.word	0x00000000
        /*0e5c*/ 	.word	0x00028440
        /*0e60*/ 	.short	0x010a
        /*0e62*/ 	.byte	0x3f
	.zero		1


	//   ....[53]....
        /*0e64*/ 	.word	0x00014f50
        /*0e68*/ 	.word	0x00000000
        /*0e6c*/ 	.word	0x00028430
        /*0e70*/ 	.short	0x0107
        /*0e72*/ 	.byte	0x3f
	.zero		1


	//   ....[54]....
        /*0e74*/ 	.word	0x00015000
        /*0e78*/ 	.word	0x00000000
        /*0e7c*/ 	.word	0x00028430
        /*0e80*/ 	.short	0x0101
        /*0e82*/ 	.byte	0x3f
	.zero		1


	//   ....[55]....
        /*0e84*/ 	.word	0x00015af0
        /*0e88*/ 	.word	0x00000011
        /*0e8c*/ 	.word	0x00028400
        /*0e90*/ 	.short	0x0107
        /*0e92*/ 	.byte	0x3f
	.zero		1


	//   ....[56]....
        /*0e94*/ 	.word	0x00015bf0
        /*0e98*/ 	.word	0x00000011
        /*0e9c*/ 	.word	0x00028400
        /*0ea0*/ 	.short	0x0101
        /*0ea2*/ 	.byte	0x3f
	.zero		1


	//   ....[57]....
        /*0ea4*/ 	.word	0x00015c20
        /*0ea8*/ 	.word	0x00000011
        /*0eac*/ 	.word	0x00028420
        /*0eb0*/ 	.short	0x010a
        /*0eb2*/ 	.byte	0x3f
	.zero		1


	//   ....[58]....
        /*0eb4*/ 	.word	0x00015f70
        /*0eb8*/ 	.word	0x00000000
        /*0ebc*/ 	.word	0x00028480
        /*0ec0*/ 	.short	0x010a
        /*0ec2*/ 	.byte	0x3f
	.zero		1


	//   ....[59]....
        /*0ec4*/ 	.word	0x000162f0
        /*0ec8*/ 	.word	0x00000000
        /*0ecc*/ 	.word	0x00028470
        /*0ed0*/ 	.short	0x0107
        /*0ed2*/ 	.byte	0x3f
	.zero		1


	//   ....[60]....
        /*0ed4*/ 	.word	0x000163a0
        /*0ed8*/ 	.word	0x00000000
        /*0edc*/ 	.word	0x00028470
        /*0ee0*/ 	.short	0x0101
        /*0ee2*/ 	.byte	0x3f
	.zero		1


	//   ....[61]....
        /*0ee4*/ 	.word	0x000163d0
        /*0ee8*/ 	.word	0x00000000
        /*0eec*/ 	.word	0x00028440
        /*0ef0*/ 	.short	0x010a
        /*0ef2*/ 	.byte	0x3f
	.zero		1


	//   ....[62]....
        /*0ef4*/ 	.word	0x00016720
        /*0ef8*/ 	.word	0x00000000
        /*0efc*/ 	.word	0x00028430
        /*0f00*/ 	.short	0x0107
        /*0f02*/ 	.byte	0x3f
	.zero		1


	//   ....[63]....
        /*0f04*/ 	.word	0x000167d0
        /*0f08*/ 	.word	0x00000000
        /*0f0c*/ 	.word	0x00028430
        /*0f10*/ 	.short	0x0101
        /*0f12*/ 	.byte	0x3f
	.zero		1


	//   ....[64]....
        /*0f14*/ 	.word	0x00016860
        /*0f18*/ 	.word	0x00000000
        /*0f1c*/ 	.word	0x00028470
        /*0f20*/ 	.short	0x010a
        /*0f22*/ 	.byte	0x3f
	.zero		1


	//   ....[65]....
        /*0f24*/ 	.word	0x000168e0
        /*0f28*/ 	.word	0x00000000
        /*0f2c*/ 	.word	0x00028460
        /*0f30*/ 	.short	0x010a
        /*0f32*/ 	.byte	0x3f
	.zero		1


	//   ....[66]....
        /*0f34*/ 	.word	0x00016d90
        /*0f38*/ 	.word	0x00000000
        /*0f3c*/ 	.word	0x00028450
        /*0f40*/ 	.short	0x0101
        /*0f42*/ 	.byte	0x3f
	.zero		1


	//   ....[67]....
        /*0f44*/ 	.word	0x00016e10
        /*0f48*/ 	.word	0x00000003
        /*0f4c*/ 	.word	0x00000000
        /*0f50*/ 	.short	0x0101
        /*0f52*/ 	.byte	0x3f
	.zero		1


	//   ....[68]....
        /*0f54*/ 	.word	0x00016fd0
        /*0f58*/ 	.word	0x00000002
        /*0f5c*/ 	.word	0x00028470
        /*0f60*/ 	.short	0x010a
        /*0f62*/ 	.byte	0x3f
	.zero		1


	//   ....[69]....
        /*0f64*/ 	.word	0x00017040
        /*0f68*/ 	.word	0x00000002
        /*0f6c*/ 	.word	0x00028460
        /*0f70*/ 	.short	0x010a
        /*0f72*/ 	.byte	0x3f
	.zero		1


	//   ....[70]....
        /*0f74*/ 	.word	0x00017500
        /*0f78*/ 	.word	0x00000002
        /*0f7c*/ 	.word	0x00028450
        /*0f80*/ 	.short	0x0101
        /*0f82*/ 	.byte	0x3f
	.zero		1


	//   ....[71]....
        /*0f84*/ 	.word	0x00017580
        /*0f88*/ 	.word	0x00000003
        /*0f8c*/ 	.word	0x00000000
        /*0f90*/ 	.short	0x0101
        /*0f92*/ 	.byte	0x3f
	.zero		1


	//   ....[72]....
        /*0f94*/ 	.word	0x00018630
        /*0f98*/ 	.word	0x00000005
        /*0f9c*/ 	.word	0x00028420
        /*0fa0*/ 	.short	0x010a
        /*0fa2*/ 	.byte	0x3f
	.zero		1


	//   ....[73]....
        /*0fa4*/ 	.word	0x000187d0
        /*0fa8*/ 	.word	0x00000003
        /*0fac*/ 	.word	0x00028440
        /*0fb0*/ 	.short	0x010a
        /*0fb2*/ 	.byte	0x3f
	.zero		1


	//   ....[74]....
        /*0fb4*/ 	.word	0x00018870
        /*0fb8*/ 	.word	0x00000013
        /*0fbc*/ 	.word	0x00028440
        /*0fc0*/ 	.short	0x010a
        /*0fc2*/ 	.byte	0x3f
	.zero		1


	//   ....[75]....
        /*0fc4*/ 	.word	0x000188b0
        /*0fc8*/ 	.word	0x00000003
        /*0fcc*/ 	.word	0x00028460
        /*0fd0*/ 	.short	0x010a
        /*0fd2*/ 	.byte	0x3f
	.zero		1


	//   ....[76]....
        /*0fd4*/ 	.word	0x000188f0
        /*0fd8*/ 	.word	0x00000013
        /*0fdc*/ 	.word	0x00028460
        /*0fe0*/ 	.short	0x010a
        /*0fe2*/ 	.byte	0x3f
	.zero		1


	//   ....[77]....
        /*0fe4*/ 	.word	0x00018930
        /*0fe8*/ 	.word	0x00000003
        /*0fec*/ 	.word	0x00028480
        /*0ff0*/ 	.short	0x010a
        /*0ff2*/ 	.byte	0x3f
	.zero		1


	//   ....[78]....
        /*0ff4*/ 	.word	0x00018970
        /*0ff8*/ 	.word	0x00000013
        /*0ffc*/ 	.word	0x00028480
        /*1000*/ 	.short	0x010a
        /*1002*/ 	.byte	0x3f
	.zero		1


	//   ....[79]....
        /*1004*/ 	.word	0x000189e0
        /*1008*/ 	.word	0x00000003
        /*100c*/ 	.word	0x00028400
        /*1010*/ 	.short	0x010a
        /*1012*/ 	.byte	0x3f
	.zero		1


	//   ....[80]....
        /*1014*/ 	.word	0x00018a40
        /*1018*/ 	.word	0x00000000
        /*101c*/ 	.word	0x00028430
        /*1020*/ 	.short	0x010a
        /*1022*/ 	.byte	0x3f
	.zero		1


	//   ....[81]....
        /*1024*/ 	.word	0x00018aa0
        /*1028*/ 	.word	0x00000008
        /*102c*/ 	.word	0x00028450
        /*1030*/ 	.short	0x010a
        /*1032*/ 	.byte	0x3f
	.zero		1


	//   ....[82]....
        /*1034*/ 	.word	0x00018b00
        /*1038*/ 	.word	0x00000005
        /*103c*/ 	.word	0x00028430
        /*1040*/ 	.short	0x010a
        /*1042*/ 	.byte	0x3f
	.zero		1


	//   ....[83]....
        /*1044*/ 	.word	0x00018b60
        /*1048*/ 	.word	0x00000007
        /*104c*/ 	.word	0x00028450
        /*1050*/ 	.short	0x010a
        /*1052*/ 	.byte	0x3f
	.zero		1


	//   ....[84]....
        /*1054*/ 	.word	0x00018bc0
        /*1058*/ 	.word	0x00000005
        /*105c*/ 	.word	0x00028430
        /*1060*/ 	.short	0x010a
        /*1062*/ 	.byte	0x3f
	.zero		1


	//   ....[85]....
        /*1064*/ 	.word	0x00018c20
        /*1068*/ 	.word	0x0000000b
        /*106c*/ 	.word	0x00028450
        /*1070*/ 	.short	0x010a
        /*1072*/ 	.byte	0x3f
	.zero		1


	//   ....[86]....
        /*1074*/ 	.word	0x00018c80
        /*1078*/ 	.word	0x00000005
        /*107c*/ 	.word	0x00028430
        /*1080*/ 	.short	0x010a
        /*1082*/ 	.byte	0x3f
	.zero		1


	//   ....[87]....
        /*1084*/ 	.word	0x00018ce0
        /*1088*/ 	.word	0x00000007
        /*108c*/ 	.word	0x00028450
        /*1090*/ 	.short	0x010a
        /*1092*/ 	.byte	0x3f
	.zero		1


	//   ....[88]....
        /*1094*/ 	.word	0x00018de0
        /*1098*/ 	.word	0x00000000
        /*109c*/ 	.word	0x00028480
        /*10a0*/ 	.short	0x010a
        /*10a2*/ 	.byte	0x3f
	.zero		1


	//   ....[89]....
        /*10a4*/ 	.word	0x000193c0
        /*10a8*/ 	.word	0x00000000
        /*10ac*/ 	.word	0x00028440
        /*10b0*/ 	.short	0x010a
        /*10b2*/ 	.byte	0x3f
	.zero		1


	//   ....[90]....
        /*10b4*/ 	.word	0x0001a300
        /*10b8*/ 	.word	0x00000011
        /*10bc*/ 	.word	0x00028420
        /*10c0*/ 	.short	0x010a
        /*10c2*/ 	.byte	0x3f
	.zero		1


	//   ....[91]....
        /*10c4*/ 	.word	0x0001a350
        /*10c8*/ 	.word	0x00000000
        /*10cc*/ 	.word	0x00028480
        /*10d0*/ 	.short	0x010a
        /*10d2*/ 	.byte	0x3f
	.zero		1


	//   ....[92]....
        /*10d4*/ 	.word	0x0001a840
        /*10d8*/ 	.word	0x00000000
        /*10dc*/ 	.word	0x00028440
        /*10e0*/ 	.short	0x010a
        /*10e2*/ 	.byte	0x3f
	.zero		1


	//   ....[93]....
        /*10e4*/ 	.word	0x0001ad00
        /*10e8*/ 	.word	0x00000000
        /*10ec*/ 	.word	0x00028470
        /*10f0*/ 	.short	0x010a
        /*10f2*/ 	.byte	0x3f
	.zero		1


	//   ....[94]....
        /*10f4*/ 	.word	0x0001ad50
        /*10f8*/ 	.word	0x00000000
        /*10fc*/ 	.word	0x00028460
        /*1100*/ 	.short	0x010a
        /*1102*/ 	.byte	0x3f
	.zero		1


	//   ....[95]....
        /*1104*/ 	.word	0x0001ada0
        /*1108*/ 	.word	0x00000002
        /*110c*/ 	.word	0x00028470
        /*1110*/ 	.short	0x010a
        /*1112*/ 	.byte	0x3f
	.zero		1


	//   ....[96]....
        /*1114*/ 	.word	0x0001adf0
        /*1118*/ 	.word	0x00000002
        /*111c*/ 	.word	0x00028460
        /*1120*/ 	.short	0x010a
        /*1122*/ 	.byte	0x3f
	.zero		1


	//   ....[97]....
        /*1124*/ 	.word	0x0001ae40
        /*1128*/ 	.word	0x00000005
        /*112c*/ 	.word	0x00028420
        /*1130*/ 	.short	0x010a
        /*1132*/ 	.byte	0x3f
	.zero		1


	//   ....[98]....
        /*1134*/ 	.word	0x0001afe0
        /*1138*/ 	.word	0x00000003
        /*113c*/ 	.word	0x00028440
        /*1140*/ 	.short	0x010a
        /*1142*/ 	.byte	0x3f
	.zero		1


	//   ....[99]....
        /*1144*/ 	.word	0x0001b030
        /*1148*/ 	.word	0x00000013
        /*114c*/ 	.word	0x00028440
        /*1150*/ 	.short	0x010a
        /*1152*/ 	.byte	0x3f
	.zero		1


	//   ....[100]....
        /*1154*/ 	.word	0x0001b080
        /*1158*/ 	.word	0x00000003
        /*115c*/ 	.word	0x00028460
        /*1160*/ 	.short	0x010a
        /*1162*/ 	.byte	0x3f
	.zero		1


	//   ....[101]....
        /*1164*/ 	.word	0x0001b0d0
        /*1168*/ 	.word	0x00000013
        /*116c*/ 	.word	0x00028460
        /*1170*/ 	.short	0x010a
        /*1172*/ 	.byte	0x3f
	.zero		1


	//   ....[102]....
        /*1174*/ 	.word	0x0001b120
        /*1178*/ 	.word	0x00000003
        /*117c*/ 	.word	0x00028480
        /*1180*/ 	.short	0x010a
        /*1182*/ 	.byte	0x3f
	.zero		1


	//----- nvinfo : EIATTR_NUM_MBARRIERS
	.align		4
.L_460:
        /*1184*/ 	.byte	0x03, 0x38
        /*1186*/ 	.short	0x0016


	//----- nvinfo : EIATTR_EXIT_INSTR_OFFSETS
	.align		4
        /*1188*/ 	.byte	0x04, 0x1c
        /*118a*/ 	.short	(.L_462 - .L_461)


	//   ....[0]....
.L_461:
        /*118c*/ 	.word	0x000009e0


	//   ....[1]....
        /*1190*/ 	.word	0x00011ba0


	//   ....[2]....
        /*1194*/ 	.word	0x000189c0


	//----- nvinfo : EIATTR_MAX_THREADS
	.align		4
.L_462:
        /*1198*/ 	.byte	0x04, 0x05
        /*119a*/ 	.short	(.L_464 - .L_463)
.L_463:
        /*119c*/ 	.word	0x00000180
        /*11a0*/ 	.word	0x00000001
        /*11a4*/ 	.word	0x00000001


	//----- nvinfo : EIATTR_CRS_STACK_SIZE
	.align		4
.L_464:
        /*11a8*/ 	.byte	0x04, 0x1e
        /*11aa*/ 	.short	(.L_466 - .L_465)
.L_465:
        /*11ac*/ 	.word	0x00000000


	//----- nvinfo : EIATTR_CBANK_PARAM_SIZE
	.align		4
.L_466:
        /*11b0*/ 	.byte	0x03, 0x19
        /*11b2*/ 	.short	0x0af0


	//----- nvinfo : EIATTR_PARAM_CBANK
	.align		4
        /*11b4*/ 	.byte	0x04, 0x0a
        /*11b6*/ 	.short	(.L_468 - .L_467)
	.align		4
.L_467:
        /*11b8*/ 	.word	index@(.nv.constant0._ZN7cutlass13device_kernelIN5flash11enable_sm90INS1_16FlashAttnFwdSm90INS1_25CollectiveMainloopFwdSm90ILi2EN4cute5tupleIJNS5_1CILi1EEES8_S8_EEENS6_IJNS7_ILi128EEENS7_ILi64EEENS7_ILi256EEEEEELi256ENS_12float_e4m3_tEfNS_4arch4Sm90ELb0ELb1ELb0ELb1ELb1ELb0ELb0ELb1ELb0ELb1ELb1ELb0EEENS1_21CollectiveEpilogueFwdINS6_IJSA_SC_SB_EEES9_NS_10bfloat16_tESG_Li256ELb1ELb1ELb1ELb1EEENS1_36VarlenDynamicPersistentTileSchedulerILi128ELi64ELi256ELi128ELb1ELb1ELb1ELb1ELb0ELb1EEEEEEEEEvNT_6ParamsE)
        /*11bc*/ 	.short	0x0210
        /*11be*/ 	.short	0x0af0


	//----- nvinfo : EIATTR_SW_WAR
	.align		4
.L_468:
        /*11c0*/ 	.byte	0x04, 0x36
        /*11c2*/ 	.short	(.L_470 - .L_469)
.L_469:
        /*11c4*/ 	.word	0x00000008
.L_470:


//--------------------- .nv.info._ZN7cutlass13device_kernelIN5flash11enable_sm90INS1_16FlashAttnFwdSm90INS1_25CollectiveMainloopFwdSm90ILi2EN4cute5tupleIJNS5_1CILi1EEES8_S8_EEENS6_IJNS7_ILi128EEENS7_ILi64EEENS7_ILi256EEEEEELi256ENS_12float_e4m3_tEfNS_4arch4Sm90ELb0ELb1ELb0ELb1ELb1ELb1ELb0ELb1ELb0ELb1ELb1ELb0EEENS1_21CollectiveEpilogueFwdINS6_IJSA_SC_SB_EEES9_NS_10bfloat16_tESG_Li256ELb1ELb1ELb1ELb1EEENS1_36VarlenDynamicPersistentTileSchedulerILi128ELi64ELi256ELi128ELb1ELb1ELb1ELb1ELb0ELb1EEEEEEEEEvNT_6ParamsE --------------------------
	.section	.nv.info._ZN7cutlass13device_kernelIN5flash11enable_sm90INS1_16FlashAttnFwdSm90INS1_25CollectiveMainloopFwdSm90ILi2EN4cute5tupleIJNS5_1CILi1EEES8_S8_EEENS6_IJNS7_ILi128EEENS7_ILi64EEENS7_ILi256EEEEEELi256ENS_12float_e4m3_tEfNS_4arch4Sm90ELb0ELb1ELb0ELb1ELb1ELb1ELb0ELb1ELb0ELb1ELb1ELb0EEENS1_21CollectiveEpilogueFwdINS6_IJSA_SC_SB_EEES9_NS_10bfloat16_tESG_Li256ELb1ELb1ELb1ELb1EEENS1_36VarlenDynamicPersistentTileSchedulerILi128ELi64ELi256ELi128ELb1ELb1ELb1ELb1ELb0ELb1EEEEEEEEEvNT_6ParamsE,"",@"SHT_CUDA_INFO"
	.sectionflags	@""
	.align	4


	//----- nvinfo : EIATTR_CUDA_API_VERSION
	.align		4
        /*0000*/ 	.byte	0x04, 0x37
        /*0002*/ 	.short	(.L_472 - .L_471)
.L_471:
        /*0004*/ 	.word	0x00000082


	//----- nvinfo : EIATTR_KPARAM_INFO
	.align		4
.L_472:
        /*0008*/ 	.byte	0x04, 0x17
        /*000a*/ 	.short	(.L_474 - .L_473)
.L_473:
        /*000c*/ 	.word	0x00000000
        /*0010*/ 	.short	0x0000
        /*0012*/ 	.short	0x0070
        /*0014*/ 	.byte	0x00, 0xf0, 0x01, 0x2a


	//----- nvinfo : EIATTR_SPARSE_MMA_MASK
	.align		4
.L_474:
        /*0018*/ 	.byte	0x03, 0x50
        /*001a*/ 	.short	0x0000


	//----- nvinfo : EIATTR_MAXREG_COUNT
	.align		4
        /*001c*/ 	.byte	0x03, 0x1b
        /*001e*/ 	.short	0x00a8


	//----- nvinfo : EIATTR_NUM_BARRIERS
	.align		4
        /*0020*/ 	.byte	0x02, 0x4c
        /*0022*/ 	.byte	0x10
	.zero		1


	//----- nvinfo : EIATTR_EXTERNS
	.align		4
        /*0024*/ 	.byte	0x04, 0x0f
        /*0026*/ 	.short	(.L_476 - .L_475)


	//   ....[0]....
	.align		4
.L_475:
        /*0028*/ 	.word	index@(__assertfail)


	//----- nvinfo : EIATTR_ANNOTATIONS
	.align		4
.L_476:
        /*002c*/ 	.byte	0x04, 0x55
        /*002e*/ 	.short	(.L_478 - .L_477)


	//   ....[0]....
.L_477:
        /* <DEDUP_REMOVED lines=58> */


	//----- nvinfo : EIATTR_MERCURY_ISA_VERSION
	.align		4
.L_478:
        /*03c0*/ 	.byte	0x03, 0x5f
        /*03c2*/ 	.short	0x0101


	//----- nvinfo : EIATTR_UNUSED_LOAD_BYTE_OFFSET
	.align		4
        /*03c4*/ 	.byte	0x04, 0x44
        /*03c6*/ 	.short	(.L_480 - .L_479)


	//   ....[0]....
.L_479:
        /*03c8*/ 	.word	0x00000aa0
        /*03cc*/ 	.word	0x0000fff0


	//   ....[1]....
        /*03d0*/ 	.word	0x0001bc50
        /*03d4*/ 	.word	0x0000fff0


	//----- nvinfo : EIATTR_INT_WARP_WIDE_INSTR_OFFSETS
	.align		4
.L_480:
        /*03d8*/ 	.byte	0x04, 0x31
        /*03da*/ 	.short	(.L_482 - .L_481)


	//   ....[0]....
.L_481:
        /*03dc*/ 	.word	0x00000130


	//   ....[1]....
        /*03e0*/ 	.word	0x00000170


	//   ....[2]....
        /*03e4*/ 	.word	0x000001e0


	//   ....[3]....
        /*03e8*/ 	.word	0x00026220


	//   ....[4]....
        /*03ec*/ 	.word	0x000262b0


	//   ....[5]....
        /*03f0*/ 	.word	0x000296b0


	//   ....[6]....
        /*03f4*/ 	.word	0x00029740


	//----- nvinfo : EIATTR_COOP_GROUP_MASK_REGIDS
	.align		4
.L_482:
        /*03f8*/ 	.byte	0x04, 0x29
        /*03fa*/ 	.short	(.L_484 - .L_483)


	//   ....[0]....
.L_483:
        /*03fc*/ 	.word	0xffffffff


	//   ....[1]....
        /*0400*/ 	.word	0xffffffff


	//   ....[2]....
        /*0404*/ 	.word	0xffffffff


	//   ....[3]....
        /*0408*/ 	.word	0xffffffff


	//   ....[4]....
        /*040c*/ 	.word	0xffffffff


	//   ....[5]....
        /*0410*/ 	.word	0xffffffff


	//   ....[6]....
        /*0414*/ 	.word	0xffffffff


	//   ....[7]....
        /*0418*/ 	.word	0xffffffff


	//   ....[8]....
        /*041c*/ 	.word	0xffffffff


	//   ....[9]....
        /*0420*/ 	.word	0xffffffff


	//   ....[10]....
        /*0424*/ 	.word	0xffffffff


	//   ....[11]....
        /*0428*/ 	.word	0xffffffff


	//   ....[12]....
        /*042c*/ 	.word	0xffffffff


	//   ....[13]....
        /*0430*/ 	.word	0xffffffff


	//   ....[14]....
        /*0434*/ 	.word	0xffffffff


	//   ....[15]....
        /*0438*/ 	.word	0xffffffff


	//   ....[16]....
        /*043c*/ 	.word	0xffffffff


	//   ....[17]....
        /*0440*/ 	.word	0xffffffff


	//   ....[18]....
        /*0444*/ 	.word	0xffffffff


	//   ....[19]....
        /*0448*/ 	.word	0xffffffff


	//   ....[20]....
        /*044c*/ 	.word	0xffffffff


	//   ....[21]....
        /*0450*/ 	.word	0xffffffff


	//   ....[22]....
        /*0454*/ 	.word	0xffffffff


	//   ....[23]....
        /*0458*/ 	.word	0xffffffff


	//   ....[24]....
        /*045c*/ 	.word	0xffffffff


	//   ....[25]....
        /*0460*/ 	.word	0xffffffff


	//   ....[26]....
        /*0464*/ 	.word	0xffffffff


	//   ....[27]....
        /*0468*/ 	.word	0xffffffff


	//   ....[28]....
        /*046c*/ 	.word	0xffffffff


	//   ....[29]....
        /*0470*/ 	.word	0xffffffff


	//   ....[30]....
        /*0474*/ 	.word	0xffffffff


	//   ....[31]....
        /*0478*/ 	.word	0xffffffff


	//   ....[32]....
        /*047c*/ 	.word	0xffffffff


	//   ....[33]....
        /*0480*/ 	.word	0xffffffff


	//   ....[34]....
        /*0484*/ 	.word	0xffffffff


	//   ....[35]....
        /*0488*/ 	.word	0xffffffff


	//   ....[36]....
        /*048c*/ 	.word	0xffffffff


	//   ....[37]....
        /*0490*/ 	.word	0xffffffff


	//   ....[38]....
        /*0494*/ 	.word	0xffffffff


	//   ....[39]....
        /*0498*/ 	.word	0xffffffff


	//   ....[40]....
        /*049c*/ 	.word	0xffffffff


	//   ....[41]....
        /*04a0*/ 	.word	0xffffffff


	//   ....[42]....
        /*04a4*/ 	.word	0xffffffff


	//   ....[43]....
        /*04a8*/ 	.word	0xffffffff


	//   ....[44]....
        /*04ac*/ 	.word	0xffffffff


	//   ....[45]....
        /*04b0*/ 	.word	0xffffffff


	//   ....[46]....
        /*04b4*/ 	.word	0xffffffff


	//   ....[47]....
        /*04b8*/ 	.word	0xffffffff


	//   ....[48]....
        /*04bc*/ 	.word	0xffffffff


	//   ....[49]....
        /*04c0*/ 	.word	0xffffffff


	//   ....[50]....
        /*04c4*/ 	.word	0xffffffff


	//   ....[51]....
        /*04c8*/ 	.word	0xffffffff


	//   ....[52]....
        /*04cc*/ 	.word	0xffffffff


	//   ....[53]....
        /*04d0*/ 	.word	0xffffffff


	//   ....[54]....
        /*04d4*/ 	.word	0xffffffff


	//   ....[55]....
        /*04d8*/ 	.word	0xffffffff


	//   ....[56]....
        /*04dc*/ 	.word	0xffffffff


	//   ....[57]....
        /*04e0*/ 	.word	0xffffffff


	//   ....[58]....
        /*04e4*/ 	.word	0xffffffff


	//   ....[59]....
        /*04e8*/ 	.word	0xffffffff


	//   ....[60]....
        /*04ec*/ 	.word	0xffffffff


	//   ....[61]....
        /*04f0*/ 	.word	0xffffffff


	//   ....[62]....
        /*04f4*/ 	.word	0xffffffff


	//   ....[63]....
        /*04f8*/ 	.word	0xffffffff


	//   ....[64]....
        /*04fc*/ 	.word	0xffffffff


	//   ....[65]....
        /*0500*/ 	.word	0xffffffff


	//   ....[66]....
        /*0504*/ 	.word	0xffffffff


	//   ....[67]....
        /*0508*/ 	.word	0xffffffff


	//   ....[68]....
        /*050c*/ 	.word	0xffffffff


	//   ....[69]....
        /*0510*/ 	.word	0xffffffff


	//   ....[70]....
        /*0514*/ 	.word	0xffffffff


	//   ....[71]....
        /*0518*/ 	.word	0xffffffff


	//   ....[72]....
        /*051c*/ 	.word	0xffffffff


	//   ....[73]....
        /*0520*/ 	.word	0xffffffff


	//   ....[74]....
        /*0524*/ 	.word	0xffffffff


	//   ....[75]....
        /*0528*/ 	.word	0xffffffff


	//   ....[76]....
        /*052c*/ 	.word	0xffffffff


	//   ....[77]....
        /*0530*/ 	.word	0xffffffff


	//   ....[78]....
        /*0534*/ 	.word	0xffffffff


	//   ....[79]....
        /*0538*/ 	.word	0xffffffff


	//   ....[80]....
        /*053c*/ 	.word	0xffffffff


	//   ....[81]....
        /*0540*/ 	.word	0xffffffff


	//   ....[82]....
        /*0544*/ 	.word	0xffffffff


	//   ....[83]....
        /*0548*/ 	.word	0xffffffff


	//   ....[84]....
        /*054c*/ 	.word	0xffffffff


	//   ....[85]....
        /*0550*/ 	.word	0xffffffff


	//   ....[86]....
        /*0554*/ 	.word	0xffffffff


	//   ....[87]....
        /*0558*/ 	.word	0xffffffff


	//   ....[88]....
        /*055c*/ 	.word	0xffffffff


	//   ....[89]....
        /*0560*/ 	.word	0xffffffff


	//   ....[90]....
        /*0564*/ 	.word	0xffffffff


	//   ....[91]....
        /*0568*/ 	.word	0xffffffff


	//   ....[92]....
        /*056c*/ 	.word	0xffffffff


	//   ....[93]....
        /*0570*/ 	.word	0xffffffff


	//   ....[94]....
        /*0574*/ 	.word	0xffffffff


	//   ....[95]....
        /*0578*/ 	.word	0xffffffff


	//   ....[96]....
        /*057c*/ 	.word	0xffffffff


	//   ....[97]....
        /*0580*/ 	.word	0xffffffff


	//   ....[98]....
        /*0584*/ 	.word	0xffffffff


	//   ....[99]....
        /*0588*/ 	.word	0xffffffff


	//   ....[100]....
        /*058c*/ 	.word	0xffffffff


	//   ....[101]....
        /*0590*/ 	.word	0xffffffff


	//   ....[102]....
        /*0594*/ 	.word	0xffffffff


	//   ....[103]....
        /*0598*/ 	.word	0xffffffff


	//   ....[104]....
        /*059c*/ 	.word	0xffffffff


	//   ....[105]....
        /*05a0*/ 	.word	0xffffffff


	//   ....[106]....
        /*05a4*/ 	.word	0xffffffff


	//   ....[107]....
        /*05a8*/ 	.word	0xffffffff


	//   ....[108]....
        /*05ac*/ 	.word	0xffffffff


	//   ....[109]....
        /*05b0*/ 	.word	0xffffffff


	//   ....[110]....
        /*05b4*/ 	.word	0xffffffff


	//   ....[111]....
        /*05b8*/ 	.word	0xffffffff


	//   ....[112]....
        /*05bc*/ 	.word	0xffffffff


	//   ....[113]....
        /*05c0*/ 	.word	0xffffffff


	//   ....[114]....
        /*05c4*/ 	.word	0xffffffff


	//   ....[115]....
        /*05c8*/ 	.word	0xffffffff


	//   ....[116]....
        /*05cc*/ 	.word	0xffffffff


	//   ....[117]....
        /*05d0*/ 	.word	0xffffffff


	//   ....[118]....
        /*05d4*/ 	.word	0xffffffff


	//   ....[119]....
        /*05d8*/ 	.word	0xffffffff


	//   ....[120]....
        /*05dc*/ 	.word	0xffffffff


	//   ....[121]....
        /*05e0*/ 	.word	0xffffffff


	//   ....[122]....
        /*05e4*/ 	.word	0xffffffff


	//   ....[123]....
        /*05e8*/ 	.word	0xffffffff


	//   ....[124]....
        /*05ec*/ 	.word	0xffffffff


	//   ....[125]....
        /*05f0*/ 	.word	0xffffffff


	//   ....[126]....
        /*05f4*/ 	.word	0xffffffff


	//   ....[127]....
        /*05f8*/ 	.word	0xffffffff


	//   ....[128]....
        /*05fc*/ 	.word	0xffffffff


	//   ....[129]....
        /*0600*/ 	.word	0xffffffff


	//   ....[130]....
        /*0604*/ 	.word	0xffffffff


	//   ....[131]....
        /*0608*/ 	.word	0xffffffff


	//   ....[132]....
        /*060c*/ 	.word	0xffffffff


	//   ....[133]....
        /*0610*/ 	.word	0xffffffff


	//   ....[134]....
        /*0614*/ 	.word	0xffffffff


	//   ....[135]....
        /*0618*/ 	.word	0xffffffff


	//   ....[136]....
        /*061c*/ 	.word	0xffffffff


	//   ....[137]....
        /*0620*/ 	.word	0xffffffff


	//   ....[138]....
        /*0624*/ 	.word	0xffffffff


	//   ....[139]....
        /*0628*/ 	.word	0xffffffff


	//   ....[140]....
        /*062c*/ 	.word	0xffffffff


	//   ....[141]....
        /*0630*/ 	.word	0xffffffff


	//   ....[142]....
        /*0634*/ 	.word	0xffffffff


	//   ....[143]....
        /*0638*/ 	.word	0xffffffff


	//   ....[144]....
        /*063c*/ 	.word	0xffffffff


	//   ....[145]....
        /*0640*/ 	.word	0xffffffff


	//   ....[146]....
        /*0644*/ 	.word	0xffffffff


	//   ....[147]....
        /*0648*/ 	.word	0xffffffff


	//   ....[148]....
        /*064c*/ 	.word	0xffffffff


	//   ....[149]....
        /*0650*/ 	.word	0xffffffff


	//   ....[150]....
        /*0654*/ 	.word	0xffffffff


	//   ....[151]....
        /*0658*/ 	.word	0xffffffff


	//   ....[152]....
        /*065c*/ 	.word	0xffffffff


	//   ....[153]....
        /*0660*/ 	.word	0xffffffff


	//   ....[154]....
        /*0664*/ 	.word	0xffffffff


	//   ....[155]....
        /*0668*/ 	.word	0xffffffff


	//   ....[156]....
        /*066c*/ 	.word	0xffffffff


	//   ....[157]....
        /*0670*/ 	.word	0xffffffff


	//   ....[158]....
        /*0674*/ 	.word	0xffffffff


	//   ....[159]....
        /*0678*/ 	.word	0xffffffff


	//   ....[160]....
        /*067c*/ 	.word	0xffffffff


	//   ....[161]....
        /*0680*/ 	.word	0xffffffff


	//   ....[162]....
        /*0684*/ 	.word	0xffffffff


	//   ....[163]....
        /*0688*/ 	.word	0xffffffff


	//   ....[164]....
        /*068c*/ 	.word	0xffffffff


	//   ....[165]....
        /*0690*/ 	.word	0xffffffff


	//   ....[166]....
        /*0694*/ 	.word	0xffffffff


	//   ....[167]....
        /*0698*/ 	.word	0xffffffff


	//   ....[168]....
        /*069c*/ 	.word	0xffffffff


	//   ....[169]....
        /*06a0*/ 	.word	0xffffffff


	//   ....[170]....
        /*06a4*/ 	.word	0xffffffff


	//   ....[171]....
        /*06a8*/ 	.word	0xffffffff


	//   ....[172]....
        /*06ac*/ 	.word	0xffffffff


	//   ....[173]....
        /*06b0*/ 	.word	0xffffffff


	//   ....[174]....
        /*06b4*/ 	.word	0xffffffff


	//   ....[175]....
        /*06b8*/ 	.word	0xffffffff


	//   ....[176]....
        /*06bc*/ 	.word	0xffffffff


	//   ....[177]....
        /*06c0*/ 	.word	0xffffffff


	//   ....[178]....
        /*06c4*/ 	.word	0xffffffff


	//   ....[179]....
        /*06c8*/ 	.word	0xffffffff


	//   ....[180]....
        /*06cc*/ 	.word	0xffffffff


	//   ....[181]....
        /*06d0*/ 	.word	0xffffffff


	//   ....[182]....
        /*06d4*/ 	.word	0xffffffff


	//   ....[183]....
        /*06d8*/ 	.word	0xffffffff


	//   ....[184]....
        /*06dc*/ 	.word	0xffffffff


	//   ....[185]....
        /*06e0*/ 	.word	0xffffffff


	//   ....[186]....
        /*06e4*/ 	.word	0xffffffff


	//   ....[187]....
        /*06e8*/ 	.word	0xffffffff


	//   ....[188]....
        /*06ec*/ 	.word	0xffffffff


	//   ....[189]....
        /*06f0*/ 	.word	0xffffffff


	//   ....[190]....
        /*06f4*/ 	.word	0xffffffff


	//   ....[191]....
        /*06f8*/ 	.word	0xffffffff


	//   ....[192]....
        /*06fc*/ 	.word	0xffffffff


	//   ....[193]....
        /*0700*/ 	.word	0xffffffff


	//   ....[194]....
        /*0704*/ 	.word	0xffffffff


	//   ....[195]....
        /*0708*/ 	.word	0xffffffff


	//   ....[196]....
        /*070c*/ 	.word	0xffffffff


	//   ....[197]....
        /*0710*/ 	.word	0xffffffff


	//   ....[198]....
        /*0714*/ 	.word	0xffffffff


	//   ....[199]....
        /*0718*/ 	.word	0xffffffff


	//   ....[200]....
        /*071c*/ 	.word	0xffffffff


	//   ....[201]....
        /*0720*/ 	.word	0xffffffff


	//   ....[202]....
        /*0724*/ 	.word	0xffffffff


	//   ....[203]....
        /*0728*/ 	.word	0xffffffff


	//   ....[204]....
        /*072c*/ 	.word	0xffffffff


	//   ....[205]....
        /*0730*/ 	.word	0xffffffff


	//   ....[206]....
        /*0734*/ 	.word	0xffffffff


	//   ....[207]....
        /*0738*/ 	.word	0xffffffff


	//   ....[208]....
        /*073c*/ 	.word	0xffffffff


	//   ....[209]....
        /*0740*/ 	.word	0xffffffff


	//   ....[210]....
        /*0744*/ 	.word	0xffffffff


	//   ....[211]....
        /*0748*/ 	.word	0xffffffff


	//   ....[212]....
        /*074c*/ 	.word	0xffffffff


	//   ....[213]....
        /*0750*/ 	.word	0xffffffff


	//   ....[214]....
        /*0754*/ 	.word	0xffffffff


	//   ....[215]....
        /*0758*/ 	.word	0xffffffff


	//   ....[216]....
        /*075c*/ 	.word	0xffffffff


	//   ....[217]....
        /*0760*/ 	.word	0xffffffff


	//   ....[218]....
        /*0764*/ 	.word	0xffffffff


	//   ....[219]....
        /*0768*/ 	.word	0xffffffff


	//   ....[220]....
        /*076c*/ 	.word	0xffffffff


	//   ....[221]....
        /*0770*/ 	.word	0xffffffff


	//   ....[222]....
        /*0774*/ 	.word	0xffffffff


	//   ....[223]....
        /*0778*/ 	.word	0xffffffff


	//   ....[224]....
        /*077c*/ 	.word	0xffffffff


	//   ....[225]....
        /*0780*/ 	.word	0xffffffff


	//   ....[226]....
        /*0784*/ 	.word	0xffffffff


	//   ....[227]....
        /*0788*/ 	.word	0xffffffff


	//   ....[228]....
        /*078c*/ 	.word	0xffffffff


	//   ....[229]....
        /*0790*/ 	.word	0xffffffff


	//   ....[230]....
        /*0794*/ 	.word	0xffffffff


	//   ....[231]....
        /*0798*/ 	.word	0xffffffff


	//   ....[232]....
        /*079c*/ 	.word	0xffffffff


	//   ....[233]....
        /*07a0*/ 	.word	0xffffffff


	//   ....[234]....
        /*07a4*/ 	.word	0xffffffff


	//   ....[235]....
        /*07a8*/ 	.word	0xffffffff


	//   ....[236]....
        /*07ac*/ 	.word	0xffffffff


	//   ....[237]....
        /*07b0*/ 	.word	0xffffffff


	//   ....[238]....
        /*07b4*/ 	.word	0xffffffff


	//   ....[239]....
        /*07b8*/ 	.word	0xffffffff


	//   ....[240]....
        /*07bc*/ 	.word	0xffffffff


	//   ....[241]....
        /*07c0*/ 	.word	0xffffffff


	//   ....[242]....
        /*07c4*/ 	.word	0xffffffff


	//   ....[243]....
        /*07c8*/ 	.word	0xffffffff


	//   ....[244]....
        /*07cc*/ 	.word	0xffffffff


	//   ....[245]....
        /*07d0*/ 	.word	0xffffffff


	//   ....[246]....
        /*07d4*/ 	.word	0xffffffff


	//   ....[247]....
        /*07d8*/ 	.word	0xffffffff


	//   ....[248]....
        /*07dc*/ 	.word	0xffffffff


	//   ....[249]....
        /*07e0*/ 	.word	0xffffffff


	//   ....[250]....
        /*07e4*/ 	.word	0xffffffff


	//   ....[251]....
        /*07e8*/ 	.word	0xffffffff


	//   ....[252]....
        /*07ec*/ 	.word	0xffffffff


	//   ....[253]....
        /*07f0*/ 	.word	0xffffffff


	//   ....[254]....
        /*07f4*/ 	.word	0xffffffff


	//   ....[255]....
        /*07f8*/ 	.word	0xffffffff


	//   ....[0]....
        /*07fc*/ 	.word	0xffffffff


	//   ....[1]....
        /*0800*/ 	.word	0xffffffff


	//   ....[2]....
        /*0804*/ 	.word	0xffffffff


	//   ....[3]....
        /*0808*/ 	.word	0xffffffff


	//   ....[4]....
        /*080c*/ 	.word	0xffffffff


	//   ....[5]....
        /*0810*/ 	.word	0xffffffff


	//   ....[6]....
        /*0814*/ 	.word	0xffffffff


	//   ....[7]....
        /*0818*/ 	.word	0xffffffff


	//   ....[8]....
        /*081c*/ 	.word	0xffffffff


	//   ....[9]....
        /*0820*/ 	.word	0xffffffff


	//   ....[10]....
        /*0824*/ 	.word	0xffffffff


	//   ....[11]....
        /*0828*/ 	.word	0xffffffff


	//   ....[12]....
        /*082c*/ 	.word	0xffffffff


	//   ....[13]....
        /*0830*/ 	.word	0xffffffff


	//   ....[14]....
        /*0834*/ 	.word	0xffffffff


	//   ....[15]....
        /*0838*/ 	.word	0xffffffff


	//   ....[16]....
        /*083c*/ 	.word	0xffffffff


	//   ....[17]....
        /*0840*/ 	.word	0xffffffff


	//   ....[18]....
        /*0844*/ 	.word	0xffffffff


	//   ....[19]....
        /*0848*/ 	.word	0xffffffff


	//   ....[20]....
        /*084c*/ 	.word	0xffffffff


	//   ....[21]....
        /*0850*/ 	.word	0xffffffff


	//   ....[22]....
        /*0854*/ 	.word	0xffffffff


	//   ....[23]....
        /*0858*/ 	.word	0xffffffff


	//   ....[24]....
        /*085c*/ 	.word	0xffffffff


	//   ....[25]....
        /*0860*/ 	.word	0xffffffff


	//   ....[26]....
        /*0864*/ 	.word	0xffffffff


	//   ....[27]....
        /*0868*/ 	.word	0xffffffff


	//   ....[28]....
        /*086c*/ 	.word	0xffffffff


	//   ....[29]....
        /*0870*/ 	.word	0xffffffff


	//   ....[30]....
        /*0874*/ 	.word	0xffffffff


	//   ....[31]....
        /*0878*/ 	.word	0xffffffff


	//   ....[32]....
        /*087c*/ 	.word	0xffffffff


	//   ....[33]....
        /*0880*/ 	.word	0xffffffff


	//   ....[34]....
        /*0884*/ 	.word	0xffffffff


	//   ....[35]....
        /*0888*/ 	.word	0xffffffff


	//   ....[36]....
        /*088c*/ 	.word	0xffffffff


	//   ....[37]....
        /*0890*/ 	.word	0xffffffff


	//   ....[38]....
        /*0894*/ 	.word	0xffffffff


	//   ....[39]....
        /*0898*/ 	.word	0xffffffff


	//   ....[40]....
        /*089c*/ 	.word	0xffffffff


	//   ....[41]....
        /*08a0*/ 	.word	0xffffffff


	//   ....[42]....
        /*08a4*/ 	.word	0xffffffff


	//   ....[43]....
        /*08a8*/ 	.word	0xffffffff


	//   ....[44]....
        /*08ac*/ 	.word	0xffffffff


	//   ....[45]....
        /*08b0*/ 	.word	0xffffffff


	//   ....[46]....
        /*08b4*/ 	.word	0xffffffff


	//   ....[47]....
        /*08b8*/ 	.word	0xffffffff


	//   ....[48]....
        /*08bc*/ 	.word	0xffffffff


	//   ....[49]....
        /*08c0*/ 	.word	0xffffffff


	//   ....[50]....
        /*08c4*/ 	.word	0xffffffff


	//   ....[51]....
        /*08c8*/ 	.word	0xffffffff


	//   ....[52]....
        /*08cc*/ 	.word	0xffffffff


	//   ....[53]....
        /*08d0*/ 	.word	0xffffffff


	//   ....[54]....
        /*08d4*/ 	.word	0xffffffff


	//   ....[55]....
        /*08d8*/ 	.word	0xffffffff


	//   ....[56]....
        /*08dc*/ 	.word	0xffffffff


	//   ....[57]....
        /*08e0*/ 	.word	0xffffffff


	//   ....[58]....
        /*08e4*/ 	.word	0xffffffff


	//   ....[59]....
        /*08e8*/ 	.word	0xffffffff


	//   ....[60]....
        /*08ec*/ 	.word	0xffffffff


	//   ....[61]....
        /*08f0*/ 	.word	0xffffffff


	//   ....[62]....
        /*08f4*/ 	.word	0xffffffff


	//   ....[63]....
        /*08f8*/ 	.word	0x0500000f


	//   ....[64]....
        /*08fc*/ 	.word	0x0500000f


	//   ....[65]....
        /*0900*/ 	.word	0x0500000f


	//   ....[66]....
        /*0904*/ 	.word	0x0500000f


	//   ....[67]....
        /*0908*/ 	.word	0x0500000f


	//   ....[68]....
        /*090c*/ 	.word	0x0500000f


	//   ....[69]....
        /*0910*/ 	.word	0x0500000f


	//   ....[70]....
        /*0914*/ 	.word	0x0500000f


	//   ....[71]....
        /*0918*/ 	.word	0x0500000f


	//   ....[72]....
        /*091c*/ 	.word	0x0500000f


	//   ....[73]....
        /*0920*/ 	.word	0x0500000f


	//   ....[74]....
        /*0924*/ 	.word	0x0500000f


	//   ....[75]....
        /*0928*/ 	.word	0x0500000f


	//   ....[76]....
        /*092c*/ 	.word	0x0500000f


	//   ....[77]....
        /*0930*/ 	.word	0x0500000f


	//   ....[78]....
        /*0934*/ 	.word	0x0500000f


	//   ....[79]....
        /*0938*/ 	.word	0x0500000f


	//   ....[80]....
        /*093c*/ 	.word	0x0500000f


	//   ....[81]....
        /*0940*/ 	.word	0x0500000f


	//   ....[82]....
        /*0944*/ 	.word	0x0500000f


	//   ....[83]....
        /*0948*/ 	.word	0x0500000f


	//   ....[84]....
        /*094c*/ 	.word	0x0500000f


	//   ....[85]....
        /*0950*/ 	.word	0x0500000f


	//   ....[86]....
        /*0954*/ 	.word	0x0500000f


	//   ....[87]....
        /*0958*/ 	.word	0x0500000f


	//   ....[88]....
        /*095c*/ 	.word	0x0500000f


	//   ....[89]....
        /*0960*/ 	.word	0x0500000f


	//   ....[90]....
        /*0964*/ 	.word	0x0500000f


	//   ....[91]....
        /*0968*/ 	.word	0x0500000f


	//   ....[92]....
        /*096c*/ 	.word	0x0500000f


	//   ....[93]....
        /*0970*/ 	.word	0x0500000f


	//   ....[94]....
        /*0974*/ 	.word	0x0500000f


	//   ....[95]....
        /*0978*/ 	.word	0x0500000f


	//   ....[96]....
        /*097c*/ 	.word	0x0500000f


	//   ....[97]....
        /*0980*/ 	.word	0x0500000f


	//   ....[98]....
        /*0984*/ 	.word	0x0500000f


	//   ....[99]....
        /*0988*/ 	.word	0x0500000f


	//   ....[100]....
        /*098c*/ 	.word	0x0500000f


	//   ....[101]....
        /*0990*/ 	.word	0x0500000f


	//   ....[102]....
        /*0994*/ 	.word	0x0500000f


	//   ....[103]....
        /*0998*/ 	.word	0x0500000f


	//   ....[104]....
        /*099c*/ 	.word	0x0500000f


	//   ....[105]....
        /*09a0*/ 	.word	0x0500000f


	//   ....[106]....
        /*09a4*/ 	.word	0x0500000f


	//   ....[107]....
        /*09a8*/ 	.word	0x0500000f


	//   ....[108]....
        /*09ac*/ 	.word	0x0500000f


	//   ....[109]....
        /*09b0*/ 	.word	0x0500000f


	//   ....[110]....
        /*09b4*/ 	.word	0x0500000f


	//   ....[111]....
        /*09b8*/ 	.word	0x0500000f


	//   ....[112]....
        /*09bc*/ 	.word	0x0500000f


	//   ....[113]....
        /*09c0*/ 	.word	0x0500000f


	//   ....[114]....
        /*09c4*/ 	.word	0x0500000f


	//   ....[115]....
        /*09c8*/ 	.word	0x0500000f


	//   ....[116]....
        /*09cc*/ 	.word	0x0500000f


	//   ....[117]....
        /*09d0*/ 	.word	0x0500000f


	//   ....[118]....
        /*09d4*/ 	.word	0x0500000f


	//   ....[119]....
        /*09d8*/ 	.word	0x0500000f


	//   ....[120]....
        /*09dc*/ 	.word	0x0500000f


	//   ....[121]....
        /*09e0*/ 	.word	0x0500000f


	//   ....[122]....
        /*09e4*/ 	.word	0x0500000f


	//   ....[123]....
        /*09e8*/ 	.word	0x0500000f


	//   ....[124]....
        /*09ec*/ 	.word	0x0500000f


	//   ....[125]....
        /*09f0*/ 	.word	0x0500000f


	//   ....[126]....
        /*09f4*/ 	.word	0x0500000f


	//   ....[127]....
        /*09f8*/ 	.word	0x0500000f


	//   ....[128]....
        /*09fc*/ 	.word	0x0500000f


	//   ....[129]....
        /*0a00*/ 	.word	0x0500000f


	//   ....[130]....
        /*0a04*/ 	.word	0x0500000f


	//   ....[131]....
        /*0a08*/ 	.word	0x0500000f


	//   ....[132]....
        /*0a0c*/ 	.word	0x0500000f


	//   ....[133]....
        /*0a10*/ 	.word	0x0500000f


	//   ....[134]....
        /*0a14*/ 	.word	0x0500000f


	//   ....[135]....
        /*0a18*/ 	.word	0x0500000f


	//   ....[136]....
        /*0a1c*/ 	.word	0x0500000f


	//   ....[137]....
        /*0a20*/ 	.word	0x0500000f


	//   ....[138]....
        /*0a24*/ 	.word	0x0500000f


	//   ....[139]....
        /*0a28*/ 	.word	0x0500000f


	//   ....[140]....
        /*0a2c*/ 	.word	0x0500000f


	//   ....[141]....
        /*0a30*/ 	.word	0x0500000f


	//   ....[142]....
        /*0a34*/ 	.word	0x0500000f


	//   ....[143]....
        /*0a38*/ 	.word	0x0500000f


	//   ....[144]....
        /*0a3c*/ 	.word	0x0500000f


	//   ....[145]....
        /*0a40*/ 	.word	0x0500000f


	//   ....[146]....
        /*0a44*/ 	.word	0x0500000f


	//   ....[147]....
        /*0a48*/ 	.word	0x0500000f


	//   ....[148]....
        /*0a4c*/ 	.word	0x0500000f


	//   ....[149]....
        /*0a50*/ 	.word	0x0500000f


	//   ....[150]....
        /*0a54*/ 	.word	0x0500000f


	//   ....[151]....
        /*0a58*/ 	.word	0x0500000f


	//   ....[152]....
        /*0a5c*/ 	.word	0x0500000f


	//   ....[153]....
        /*0a60*/ 	.word	0x0500000f


	//   ....[154]....
        /*0a64*/ 	.word	0x0500000f


	//   ....[155]....
        /*0a68*/ 	.word	0x0500000f


	//   ....[156]....
        /*0a6c*/ 	.word	0x0500000f


	//   ....[157]....
        /*0a70*/ 	.word	0x0500000f


	//   ....[158]....
        /*0a74*/ 	.word	0x0500000f


	//   ....[159]....
        /*0a78*/ 	.word	0x0500000f


	//   ....[160]....
        /*0a7c*/ 	.word	0x0500000f


	//   ....[161]....
        /*0a80*/ 	.word	0x0500000f


	//   ....[162]....
        /*0a84*/ 	.word	0x0500000f


	//   ....[163]....
        /*0a88*/ 	.word	0x0500000f


	//   ....[164]....
        /*0a8c*/ 	.word	0x0500000f


	//   ....[165]....
        /*0a90*/ 	.word	0x0500000f


	//   ....[166]....
        /*0a94*/ 	.word	0x0500000f


	//   ....[167]....
        /*0a98*/ 	.word	0x0500000f


	//   ....[168]....
        /*0a9c*/ 	.word	0x0500000f


	//   ....[169]....
        /*0aa0*/ 	.word	0x0500000f


	//   ....[170]....
        /*0aa4*/ 	.word	0x0500000f


	//   ....[171]....
        /*0aa8*/ 	.word	0x0500000f


	//   ....[172]....
        /*0aac*/ 	.word	0x0500000f


	//   ....[173]....
        /*0ab0*/ 	.word	0x0500000f


	//   ....[174]....
        /*0ab4*/ 	.word	0x0500000f


	//   ....[175]....
        /*0ab8*/ 	.word	0x0500000f


	//   ....[176]....
        /*0abc*/ 	.word	0x0500000f


	//   ....[177]....
        /*0ac0*/ 	.word	0x0500000f


	//   ....[178]....
        /*0ac4*/ 	.word	0x0500000f


	//   ....[179]....
        /*0ac8*/ 	.word	0x0500000f


	//   ....[180]....
        /*0acc*/ 	.word	0x0500000f


	//   ....[181]....
        /*0ad0*/ 	.word	0x0500000f


	//   ....[182]....
        /*0ad4*/ 	.word	0x0500000f


	//   ....[183]....
        /*0ad8*/ 	.word	0x0500000f


	//   ....[184]....
        /*0adc*/ 	.word	0x0500000f


	//   ....[185]....
        /*0ae0*/ 	.word	0x0500000f


	//   ....[186]....
        /*0ae4*/ 	.word	0x0500000f


	//   ....[187]....
        /*0ae8*/ 	.word	0x0500000f


	//   ....[188]....
        /*0aec*/ 	.word	0x0500000f


	//   ....[189]....
        /*0af0*/ 	.word	0x0500000f


	//   ....[190]....
        /*0af4*/ 	.word	0x0500000f


	//   ....[191]....
        /*0af8*/ 	.word	0x0500000f


	//   ....[192]....
        /*0afc*/ 	.word	0x0500000f


	//   ....[193]....
        /*0b00*/ 	.word	0x0500000f


	//   ....[194]....
        /*0b04*/ 	.word	0x0500000f


	//   ....[195]....
        /*0b08*/ 	.word	0x0500000f


	//   ....[196]....
        /*0b0c*/ 	.word	0x0500000f


	//   ....[197]....
        /*0b10*/ 	.word	0x0500000f


	//   ....[198]....
        /*0b14*/ 	.word	0x0500000f


	//   ....[199]....
        /*0b18*/ 	.word	0x0500000f


	//   ....[200]....
        /*0b1c*/ 	.word	0x0500000f


	//   ....[201]....
        /*0b20*/ 	.word	0x0500000f


	//   ....[202]....
        /*0b24*/ 	.word	0x0500000f


	//   ....[203]....
        /*0b28*/ 	.word	0x0500000f


	//   ....[204]....
        /*0b2c*/ 	.word	0x0500000f


	//   ....[205]....
        /*0b30*/ 	.word	0x0500000f


	//   ....[206]....
        /*0b34*/ 	.word	0x0500000f


	//   ....[207]....
        /*0b38*/ 	.word	0x0500000f


	//   ....[208]....
        /*0b3c*/ 	.word	0x0500000f


	//   ....[209]....
        /*0b40*/ 	.word	0x0500000f


	//   ....[210]....
        /*0b44*/ 	.word	0x0500000f


	//   ....[211]....
        /*0b48*/ 	.word	0x0500000f


	//   ....[212]....
        /*0b4c*/ 	.word	0x0500000f


	//   ....[213]....
        /*0b50*/ 	.word	0x0500000f


	//   ....[214]....
        /*0b54*/ 	.word	0x0500000f


	//   ....[215]....
        /*0b58*/ 	.word	0x0500000f


	//   ....[216]....
        /*0b5c*/ 	.word	0x0500000f


	//   ....[217]....
        /*0b60*/ 	.word	0x0500000f


	//   ....[218]....
        /*0b64*/ 	.word	0x0500000f


	//   ....[219]....
        /*0b68*/ 	.word	0x0500000f


	//   ....[220]....
        /*0b6c*/ 	.word	0x0500000f


	//   ....[221]....
        /*0b70*/ 	.word	0x0500000f


	//   ....[222]....
        /*0b74*/ 	.word	0x0500000f


	//   ....[223]....
        /*0b78*/ 	.word	0x0500000f


	//   ....[224]....
        /*0b7c*/ 	.word	0x0500000f


	//   ....[225]....
        /*0b80*/ 	.word	0x0500000f


	//   ....[226]....
        /*0b84*/ 	.word	0x0500000f


	//   ....[227]....
        /*0b88*/ 	.word	0x0500000f


	//   ....[228]....
        /*0b8c*/ 	.word	0x0500000f


	//   ....[229]....
        /*0b90*/ 	.word	0x0500000f


	//   ....[230]....
        /*0b94*/ 	.word	0x0500000f


	//   ....[231]....
        /*0b98*/ 	.word	0x0500000f


	//   ....[232]....
        /*0b9c*/ 	.word	0x0500000f


	//   ....[233]....
        /*0ba0*/ 	.word	0x0500000f


	//   ....[234]....
        /*0ba4*/ 	.word	0x0500000f


	//   ....[235]....
        /*0ba8*/ 	.word	0x0500000f


	//   ....[236]....
        /*0bac*/ 	.word	0x0500000f


	//   ....[237]....
        /*0bb0*/ 	.word	0x0500000f


	//   ....[238]....
        /*0bb4*/ 	.word	0x0500000f


	//   ....[239]....
        /*0bb8*/ 	.word	0x0500000f


	//   ....[240]....
        /*0bbc*/ 	.word	0x0500000f


	//   ....[241]....
        /*0bc0*/ 	.word	0x0500000f


	//   ....[242]....
        /*0bc4*/ 	.word	0x0500000f


	//   ....[243]....
        /*0bc8*/ 	.word	0x0500000f


	//   ....[244]....
        /*0bcc*/ 	.word	0x0500000f


	//   ....[245]....
        /*0bd0*/ 	.word	0x0500000f


	//   ....[246]....
        /*0bd4*/ 	.word	0x0500000f


	//   ....[247]....
        /*0bd8*/ 	.word	0x0500000f


	//   ....[248]....
        /*0bdc*/ 	.word	0x0500000f


	//   ....[249]....
        /*0be0*/ 	.word	0x0500000f


	//   ....[250]....
        /*0be4*/ 	.word	0x0500000f


	//   ....[251]....
        /*0be8*/ 	.word	0x0500000f


	//   ....[252]....
        /*0bec*/ 	.word	0x0500000f


	//   ....[253]....
        /*0bf0*/ 	.word	0x0500000f


	//   ....[254]....
        /*0bf4*/ 	.word	0x0500000f


	//   ....[255]....
        /*0bf8*/ 	.word	0x0500000f


	//   ....[0]....
        /*0bfc*/ 	.word	0x0500000f


	//   ....[1]....
        /*0c00*/ 	.word	0x0500000f


	//   ....[2]....
        /*0c04*/ 	.word	0x0500000f


	//   ....[3]....
        /*0c08*/ 	.word	0x0500000f


	//   ....[4]....
        /*0c0c*/ 	.word	0x0500000f


	//   ....[5]....
        /*0c10*/ 	.word	0x0500000f


	//   ....[6]....
        /*0c14*/ 	.word	0x0500000f


	//   ....[7]....
        /*0c18*/ 	.word	0x0500000f


	//   ....[8]....
        /*0c1c*/ 	.word	0x0500000f


	//   ....[9]....
        /*0c20*/ 	.word	0x0500000f


	//   ....[10]....
        /*0c24*/ 	.word	0x0500000f


	//   ....[11]....
        /*0c28*/ 	.word	0x0500000f


	//   ....[12]....
        /*0c2c*/ 	.word	0x0500000f


	//   ....[13]....
        /*0c30*/ 	.word	0x0500000f


	//   ....[14]....
        /*0c34*/ 	.word	0x0500000f


	//   ....[15]....
        /*0c38*/ 	.word	0x0500000f


	//   ....[16]....
        /*0c3c*/ 	.word	0x0500000f


	//   ....[17]....
        /*0c40*/ 	.word	0x0500000f


	//   ....[18]....
        /*0c44*/ 	.word	0x0500000f


	//   ....[19]....
        /*0c48*/ 	.word	0x0500000f


	//   ....[20]....
        /*0c4c*/ 	.word	0x0500000f


	//   ....[21]....
        /*0c50*/ 	.word	0x0500000f


	//   ....[22]....
        /*0c54*/ 	.word	0x0500000f


	//   ....[23]....
        /*0c58*/ 	.word	0x0500000f


	//   ....[24]....
        /*0c5c*/ 	.word	0x0500000f


	//   ....[25]....
        /*0c60*/ 	.word	0x0500000f


	//   ....[26]....
        /*0c64*/ 	.word	0x0500000f


	//   ....[27]....
        /*0c68*/ 	.word	0x0500000f


	//   ....[28]....
        /*0c6c*/ 	.word	0x0500000f


	//   ....[29]....
        /*0c70*/ 	.word	0x0500000f


	//   ....[30]....
        /*0c74*/ 	.word	0x0500000f


	//   ....[31]....
        /*0c78*/ 	.word	0x0500000f


	//   ....[32]....
        /*0c7c*/ 	.word	0x0500000f


	//   ....[33]....
        /*0c80*/ 	.word	0x0500000f


	//   ....[34]....
        /*0c84*/ 	.word	0x0500000f


	//   ....[35]....
        /*0c88*/ 	.word	0x0500000f


	//   ....[36]....
        /*0c8c*/ 	.word	0x0500000f


	//   ....[37]....
        /*0c90*/ 	.word	0x0500000f


	//   ....[38]....
        /*0c94*/ 	.word	0x0500000f


	//   ....[39]....
        /*0c98*/ 	.word	0x0500000f


	//   ....[40]....
        /*0c9c*/ 	.word	0x0500000f


	//   ....[41]....
        /*0ca0*/ 	.word	0x0500000f


	//   ....[42]....
        /*0ca4*/ 	.word	0x0500000f


	//   ....[43]....
        /*0ca8*/ 	.word	0x0500000f


	//   ....[44]....
        /*0cac*/ 	.word	0x0500000f


	//   ....[45]....
        /*0cb0*/ 	.word	0x0500000f


	//   ....[46]....
        /*0cb4*/ 	.word	0x0500000f


	//   ....[47]....
        /*0cb8*/ 	.word	0x0500000f


	//   ....[48]....
        /*0cbc*/ 	.word	0x0500000f


	//   ....[49]....
        /*0cc0*/ 	.word	0x0500000f


	//   ....[50]....
        /*0cc4*/ 	.word	0x0500000f


	//   ....[51]....
        /*0cc8*/ 	.word	0x0500000f


	//   ....[52]....
        /*0ccc*/ 	.word	0x0500000f


	//   ....[53]....
        /*0cd0*/ 	.word	0x0500000f


	//   ....[54]....
        /*0cd4*/ 	.word	0x0500000f


	//   ....[55]....
        /*0cd8*/ 	.word	0x0500000f


	//   ....[56]....
        /*0cdc*/ 	.word	0x0500000f


	//   ....[57]....
        /*0ce0*/ 	.word	0x0500000f


	//   ....[58]....
        /*0ce4*/ 	.word	0x0500000f


	//   ....[59]....
        /*0ce8*/ 	.word	0x0500000f


	//   ....[60]....
        /*0cec*/ 	.word	0x0500000f


	//   ....[61]....
        /*0cf0*/ 	.word	0x0500000f


	//   ....[62]....
        /*0cf4*/ 	.word	0x0500000f


	//   ....[63]....
        /*0cf8*/ 	.word	0x0500000f


	//   ....[64]....
        /*0cfc*/ 	.word	0x0500000f


	//   ....[65]....
        /*0d00*/ 	.word	0x0500000f


	//   ....[66]....
        /*0d04*/ 	.word	0x0500000f


	//   ....[67]....
        /*0d08*/ 	.word	0x0500000f


	//   ....[68]....
        /*0d0c*/ 	.word	0x0500000f


	//----- nvinfo : EIATTR_COOP_GROUP_INSTR_OFFSETS
	.align		4
.L_484:
        /*0d10*/ 	.byte	0x04, 0x28
        /*0d12*/ 	.short	(.L_486 - .L_485)


	//   ....[0]....
.L_485:
        /*0d14*/ 	.word	0x00000070


	//   ....[1]....
        /*0d18*/ 	.word	0x00000140


	//   ....[2]....
        /*0d1c*/ 	.word	0x00000190


	//   ....[3]....
        /*0d20*/ 	.word	0x000003c0


	//   ....[4]....
        /*0d24*/ 	.word	0x00000520


	//   ....[5]....
        /*0d28*/ 	.word	0x00000640


	//   ....[6]....
        /*0d2c*/ 	.word	0x000007a0


	//   ....[7]....
        /*0d30*/ 	.word	0x00003390


	//   ....[8]....
        /*0d34*/ 	.word	0x000033a0


	//   ....[9]....
        /*0d38*/ 	.word	0x000042a0


	//   ....[10]....
        /*0d3c*/ 	.word	0x000042b0


	//   ....[11]....
        /*0d40*/ 	.word	0x000054f0


	//   ....[12]....
        /*0d44*/ 	.word	0x00005500


	//   ....[13]....
        /*0d48*/ 	.word	0x000064a0


	//   ....[14]....
        /*0d4c*/ 	.word	0x000064b0


	//   ....[15]....
        /*0d50*/ 	.word	0x00007690


	//   ....[16]....
        /*0d54*/ 	.word	0x000076a0


	//   ....[17]....
        /*0d58*/ 	.word	0x000077b0


	//   ....[18]....
        /*0d5c*/ 	.word	0x000077c0


	//   ....[19]....
        /*0d60*/ 	.word	0x00007b20


	//   ....[20]....
        /*0d64*/ 	.word	0x00007b40


	//   ....[21]....
        /*0d68*/ 	.word	0x00007c30


	//   ....[22]....
        /*0d6c*/ 	.word	0x00007c50


	//   ....[23]....
        /*0d70*/ 	.word	0x00008c50


	//   ....[24]....
        /*0d74*/ 	.word	0x00009350


	//   ....[25]....
        /*0d78*/ 	.word	0x00009360


	//   ....[26]....
        /*0d7c*/ 	.word	0x00009370


	//   ....[27]....
        /*0d80*/ 	.word	0x00009380


	//   ....[28]....
        /*0d84*/ 	.word	0x00009580


	//   ....[29]....
        /*0d88*/ 	.word	0x00009590


	//   ....[30]....
        /*0d8c*/ 	.word	0x000095a0


	//   ....[31]....
        /*0d90*/ 	.word	0x000095b0


	//   ....[32]....
        /*0d94*/ 	.word	0x00009790


	//   ....[33]....
        /*0d98*/ 	.word	0x000097a0


	//   ....[34]....
        /*0d9c*/ 	.word	0x000097b0


	//   ....[35]....
        /*0da0*/ 	.word	0x000097c0


	//   ....[36]....
        /*0da4*/ 	.word	0x000099c0


	//   ....[37]....
        /*0da8*/ 	.word	0x000099d0


	//   ....[38]....
        /*0dac*/ 	.word	0x000099e0


	//   ....[39]....
        /*0db0*/ 	.word	0x000099f0


	//   ....[40]....
        /*0db4*/ 	.word	0x0000dcc0


	//   ....[41]....
        /*0db8*/ 	.word	0x0000dce0


	//   ....[42]....
        /*0dbc*/ 	.word	0x0000dcf0


	//   ....[43]....
        /*0dc0*/ 	.word	0x0000dd00


	//   ....[44]....
        /*0dc4*/ 	.word	0x0000ddc0


	//   ....[45]....
        /*0dc8*/ 	.word	0x0000dde0


	//   ....[46]....
        /*0dcc*/ 	.word	0x0000ddf0


	//   ....[47]....
        /*0dd0*/ 	.word	0x0000de00


	//   ....[48]....
        /*0dd4*/ 	.word	0x0000dfe0


	//   ....[49]....
        /*0dd8*/ 	.word	0x0000e000


	//   ....[50]....
        /*0ddc*/ 	.word	0x0000e020


	//   ....[51]....
        /*0de0*/ 	.word	0x0000e030


	//   ....[52]....
        /*0de4*/ 	.word	0x0000e0b0


	//   ....[53]....
        /*0de8*/ 	.word	0x0000e0c0


	//   ....[54]....
        /*0dec*/ 	.word	0x0000e0d0


	//   ....[55]....
        /*0df0*/ 	.word	0x0000e0e0


	//   ....[56]....
        /*0df4*/ 	.word	0x00012cf0


	//   ....[57]....
        /*0df8*/ 	.word	0x00012f10


	//   ....[58]....
        /*0dfc*/ 	.word	0x000137f0


	//   ....[59]....
        /*0e00*/ 	.word	0x00013900


	//   ....[60]....
        /*0e04*/ 	.word	0x00013d10


	//   ....[61]....
        /*0e08*/ 	.word	0x00013da0


	//   ....[62]....
        /*0e0c*/ 	.word	0x00014ee0


	//   ....[63]....
        /*0e10*/ 	.word	0x000150b0


	//   ....[64]....
        /*0e14*/ 	.word	0x00015760


	//   ....[65]....
        /*0e18*/ 	.word	0x00015780


	//   ....[66]....
        /*0e1c*/ 	.word	0x00015e80


	//   ....[67]....
        /*0e20*/ 	.word	0x00016050


	//   ....[68]....
        /*0e24*/ 	.word	0x00017760


	//   ....[69]....
        /*0e28*/ 	.word	0x00017780


	//   ....[70]....
        /*0e2c*/ 	.word	0x00017be0


	//   ....[71]....
        /*0e30*/ 	.word	0x00017db0


	//   ....[72]....
        /*0e34*/ 	.word	0x00019180


	//   ....[73]....
        /*0e38*/ 	.word	0x000193a0


	//   ....[74]....
        /*0e3c*/ 	.word	0x00019a40


	//   ....[75]....
        /*0e40*/ 	.word	0x00019ab0


	//   ....[76]....
        /*0e44*/ 	.word	0x0001a0d0


	//   ....[77]....
        /*0e48*/ 	.word	0x0001a2a0


	//   ....[78]....
        /*0e4c*/ 	.word	0x0001b040


	//   ....[79]....
        /*0e50*/ 	.word	0x0001b080


	//   ....[80]....
        /*0e54*/ 	.word	0x0001b280


	//   ....[81]....
        /*0e58*/ 	.word	0x0001b2b0


	//   ....[82]....
        /*0e5c*/ 	.word	0x0001c4b0


	//   ....[83]....
        /*0e60*/ 	.word	0x0001c4e0


	//   ....[84]....
        /*0e64*/ 	.word	0x0001c510


	//   ....[85]....
        /*0e68*/ 	.word	0x0001c540


	//   ....[86]....
        /*0e6c*/ 	.word	0x0001c570


	//   ....[87]....
        /*0e70*/ 	.word	0x0001c5a0


	//   ....[88]....
        /*0e74*/ 	.word	0x0001c5d0


	//   ....[89]....
        /*0e78*/ 	.word	0x0001c600


	//   ....[90]....
        /*0e7c*/ 	.word	0x0001c630


	//   ....[91]....
        /*0e80*/ 	.word	0x0001c690


	//   ....[92]....
        /*0e84*/ 	.word	0x0001c6c0


	//   ....[93]....
        /*0e88*/ 	.word	0x0001c6f0


	//   ....[94]....
        /*0e8c*/ 	.word	0x0001c720


	//   ....[95]....
        /*0e90*/ 	.word	0x0001c750


	//   ....[96]....
        /*0e94*/ 	.word	0x0001c780


	//   ....[97]....
        /*0e98*/ 	.word	0x0001c7b0


	//   ....[98]....
        /*0e9c*/ 	.word	0x0001c7e0


	//   ....[99]....
        /*0ea0*/ 	.word	0x0001c810


	//   ....[100]....
        /*0ea4*/ 	.word	0x0001c840


	//   ....[101]....
        /*0ea8*/ 	.word	0x0001c870


	//   ....[102]....
        /*0eac*/ 	.word	0x0001c8a0


	//   ....[103]....
        /*0eb0*/ 	.word	0x0001c8d0


	//   ....[104]....
        /*0eb4*/ 	.word	0x0001c900


	//   ....[105]....
        /*0eb8*/ 	.word	0x0001c930


	//   ....[106]....
        /*0ebc*/ 	.word	0x0001c960


	//   ....[107]....
        /*0ec0*/ 	.word	0x0001c990


	//   ....[108]....
        /*0ec4*/ 	.word	0x0001c9c0


	//   ....[109]....
        /*0ec8*/ 	.word	0x0001c9f0


	//   ....[110]....
        /*0ecc*/ 	.word	0x0001ca20


	//   ....[111]....
        /*0ed0*/ 	.word	0x0001ca50


	//   ....[112]....
        /*0ed4*/ 	.word	0x0001ca80


	//   ....[113]....
        /*0ed8*/ 	.word	0x0001cab0


	//   ....[114]....
        /*0edc*/ 	.word	0x0001cae0


	//   ....[115]....
        /*0ee0*/ 	.word	0x0001cb40


	//   ....[116]....
        /*0ee4*/ 	.word	0x0001cb70


	//   ....[117]....
        /*0ee8*/ 	.word	0x0001cba0


	//   ....[118]....
        /*0eec*/ 	.word	0x0001cc00


	//   ....[119]....
        /*0ef0*/ 	.word	0x0001cc30


	//   ....[120]....
        /*0ef4*/ 	.word	0x0001cc60


	//   ....[121]....
        /*0ef8*/ 	.word	0x0001cc90


	//   ....[122]....
        /*0efc*/ 	.word	0x0001ccc0


	//   ....[123]....
        /*0f00*/ 	.word	0x0001ccf0


	//   ....[124]....
        /*0f04*/ 	.word	0x0001cd50


	//   ....[125]....
        /*0f08*/ 	.word	0x0001cd80


	//   ....[126]....
        /*0f0c*/ 	.word	0x0001cdb0


	//   ....[127]....
        /*0f10*/ 	.word	0x0001cde0


	//   ....[128]....
        /*0f14*/ 	.word	0x0001ce10


	//   ....[129]....
        /*0f18*/ 	.word	0x0001ce40


	//   ....[130]....
        /*0f1c*/ 	.word	0x0001ce70


	//   ....[131]....
        /*0f20*/ 	.word	0x0001cea0


	//   ....[132]....
        /*0f24*/ 	.word	0x0001ced0


	//   ....[133]....
        /*0f28*/ 	.word	0x0001cf00


	//   ....[134]....
        /*0f2c*/ 	.word	0x0001cf30


	//   ....[135]....
        /*0f30*/ 	.word	0x0001cf60


	//   ....[136]....
        /*0f34*/ 	.word	0x0001cf90


	//   ....[137]....
        /*0f38*/ 	.word	0x0001cfc0


	//   ....[138]....
        /*0f3c*/ 	.word	0x0001cff0


	//   ....[139]....
        /*0f40*/ 	.word	0x0001d020


	//   ....[140]....
        /*0f44*/ 	.word	0x0001d050


	//   ....[141]....
        /*0f48*/ 	.word	0x0001d080


	//   ....[142]....
        /*0f4c*/ 	.word	0x0001d0b0


	//   ....[143]....
        /*0f50*/ 	.word	0x0001d0e0


	//   ....[144]....
        /*0f54*/ 	.word	0x0001d110


	//   ....[145]....
        /*0f58*/ 	.word	0x0001d140


	//   ....[146]....
        /*0f5c*/ 	.word	0x0001d170


	//   ....[147]....
        /*0f60*/ 	.word	0x0001d1a0


	//   ....[148]....
        /*0f64*/ 	.word	0x0001d1d0


	//   ....[149]....
        /*0f68*/ 	.word	0x0001d200


	//   ....[150]....
        /*0f6c*/ 	.word	0x0001d230


	//   ....[151]....
        /*0f70*/ 	.word	0x0001d260


	//   ....[152]....
        /*0f74*/ 	.word	0x0001d290


	//   ....[153]....
        /*0f78*/ 	.word	0x0001d2c0


	//   ....[154]....
        /*0f7c*/ 	.word	0x0001d2f0


	//   ....[155]....
        /*0f80*/ 	.word	0x0001d320


	//   ....[156]....
        /*0f84*/ 	.word	0x0001d350


	//   ....[157]....
        /*0f88*/ 	.word	0x0001d380


	//   ....[158]....
        /*0f8c*/ 	.word	0x0001d3b0


	//   ....[159]....
        /*0f90*/ 	.word	0x0001d3e0


	//   ....[160]....
        /*0f94*/ 	.word	0x0001d410


	//   ....[161]....
        /*0f98*/ 	.word	0x0001d440


	//   ....[162]....
        /*0f9c*/ 	.word	0x0001d470


	//   ....[163]....
        /*0fa0*/ 	.word	0x0001d4a0


	//   ....[164]....
        /*0fa4*/ 	.word	0x0001d4d0


	//   ....[165]....
        /*0fa8*/ 	.word	0x0001d500


	//   ....[166]....
        /*0fac*/ 	.word	0x0001d530


	//   ....[167]....
        /*0fb0*/ 	.word	0x0001d560


	//   ....[168]....
        /*0fb4*/ 	.word	0x0001d590


	//   ....[169]....
        /*0fb8*/ 	.word	0x0001d5c0


	//   ....[170]....
        /*0fbc*/ 	.word	0x0001d5f0


	//   ....[171]....
        /*0fc0*/ 	.word	0x0001d610


	//   ....[172]....
        /*0fc4*/ 	.word	0x0001d640


	//   ....[173]....
        /*0fc8*/ 	.word	0x0001d650


	//   ....[174]....
        /*0fcc*/ 	.word	0x0001d680


	//   ....[175]....
        /*0fd0*/ 	.word	0x0001d690


	//   ....[176]....
        /*0fd4*/ 	.word	0x0001d6c0


	//   ....[177]....
        /*0fd8*/ 	.word	0x0001d6d0


	//   ....[178]....
        /*0fdc*/ 	.word	0x0001d700


	//   ....[179]....
        /*0fe0*/ 	.word	0x0001d710


	//   ....[180]....
        /*0fe4*/ 	.word	0x0001d740


	//   ....[181]....
        /*0fe8*/ 	.word	0x0001d750


	//   ....[182]....
        /*0fec*/ 	.word	0x0001d780


	//   ....[183]....
        /*0ff0*/ 	.word	0x0001d790


	//   ....[184]....
        /*0ff4*/ 	.word	0x0001d7c0


	//   ....[185]....
        /*0ff8*/ 	.word	0x0001d7d0


	//   ....[186]....
        /*0ffc*/ 	.word	0x0001d800


	//   ....[187]....
        /*1000*/ 	.word	0x0001d810


	//   ....[188]....
        /*1004*/ 	.word	0x0001d820


	//   ....[189]....
        /*1008*/ 	.word	0x0001d830


	//   ....[190]....
        /*100c*/ 	.word	0x0001d860


	//   ....[191]....
        /*1010*/ 	.word	0x0001d870


	//   ....[192]....
        /*1014*/ 	.word	0x0001d8a0


	//   ....[193]....
        /*1018*/ 	.word	0x0001d8b0


	//   ....[194]....
        /*101c*/ 	.word	0x0001d8e0


	//   ....[195]....
        /*1020*/ 	.word	0x0001d8f0


	//   ....[196]....
        /*1024*/ 	.word	0x0001d920


	//   ....[197]....
        /*1028*/ 	.word	0x0001d950


	//   ....[198]....
        /*102c*/ 	.word	0x0001d960


	//   ....[199]....
        /*1030*/ 	.word	0x0001d990


	//   ....[200]....
        /*1034*/ 	.word	0x0001d9a0


	//   ....[201]....
        /*1038*/ 	.word	0x0001d9d0


	//   ....[202]....
        /*103c*/ 	.word	0x0001da00


	//   ....[203]....
        /*1040*/ 	.word	0x0001da10


	//   ....[204]....
        /*1044*/ 	.word	0x0001da20


	//   ....[205]....
        /*1048*/ 	.word	0x0001da50


	//   ....[206]....
        /*104c*/ 	.word	0x0001dad0


	//   ....[207]....
        /*1050*/ 	.word	0x0001db30


	//   ....[208]....
        /*1054*/ 	.word	0x0001db60


	//   ....[209]....
        /*1058*/ 	.word	0x0001db90


	//   ....[210]....
        /*105c*/ 	.word	0x0001e880


	//   ....[211]....
        /*1060*/ 	.word	0x0001e8a0


	//   ....[212]....
        /*1064*/ 	.word	0x0001e8c0


	//   ....[213]....
        /*1068*/ 	.word	0x0001e8d0


	//   ....[214]....
        /*106c*/ 	.word	0x0001f2f0


	//   ....[215]....
        /*1070*/ 	.word	0x0001f300


	//   ....[216]....
        /*1074*/ 	.word	0x0001f480


	//   ....[217]....
        /*1078*/ 	.word	0x0001f490


	//   ....[218]....
        /*107c*/ 	.word	0x0001f620


	//   ....[219]....
        /*1080*/ 	.word	0x0001f630


	//   ....[220]....
        /*1084*/ 	.word	0x0001f7c0


	//   ....[221]....
        /*1088*/ 	.word	0x0001f7d0


	//   ....[222]....
        /*108c*/ 	.word	0x0001fc00


	//   ....[223]....
        /*1090*/ 	.word	0x0001fc10


	//   ....[224]....
        /*1094*/ 	.word	0x00020d90


	//   ....[225]....
        /*1098*/ 	.word	0x00020da0


	//   ....[226]....
        /*109c*/ 	.word	0x00022500


	//   ....[227]....
        /*10a0*/ 	.word	0x00022510


	//   ....[228]....
        /*10a4*/ 	.word	0x000226a0


	//   ....[229]....
        /*10a8*/ 	.word	0x000226b0


	//   ....[230]....
        /*10ac*/ 	.word	0x00022840


	//   ....[231]....
        /*10b0*/ 	.word	0x00022850


	//   ....[232]....
        /*10b4*/ 	.word	0x000229e0


	//   ....[233]....
        /*10b8*/ 	.word	0x000229f0


	//   ....[234]....
        /*10bc*/ 	.word	0x00022bd0


	//   ....[235]....
        /*10c0*/ 	.word	0x00022db0


	//   ....[236]....
        /*10c4*/ 	.word	0x00022de0


	//   ....[237]....
        /*10c8*/ 	.word	0x00022e10


	//   ....[238]....
        /*10cc*/ 	.word	0x00022e40


	//   ....[239]....
        /*10d0*/ 	.word	0x00022e70


	//   ....[240]....
        /*10d4*/ 	.word	0x00022ea0


	//   ....[241]....
        /*10d8*/ 	.word	0x00023020


	//   ....[242]....
        /*10dc*/ 	.word	0x00023050


	//   ....[243]....
        /*10e0*/ 	.word	0x00023080


	//   ....[244]....
        /*10e4*/ 	.word	0x000230b0


	//   ....[245]....
        /*10e8*/ 	.word	0x000230e0


	//   ....[246]....
        /*10ec*/ 	.word	0x00023110


	//   ....[247]....
        /*10f0*/ 	.word	0x000231a0


	//   ....[248]....
        /*10f4*/ 	.word	0x000231d0


	//   ....[249]....
        /*10f8*/ 	.word	0x000231e0


	//   ....[250]....
        /*10fc*/ 	.word	0x00023220


	//   ....[251]....
        /*1100*/ 	.word	0x00024b60


	//   ....[252]....
        /*1104*/ 	.word	0x00026e00


	//   ....[253]....
        /*1108*/ 	.word	0x00026e30


	//   ....[254]....
        /*110c*/ 	.word	0x00026eb0


	//   ....[255]....
        /*1110*/ 	.word	0x00026ef0


	//   ....[0]....
        /*1114*/ 	.word	0x00026f30


	//   ....[1]....
        /*1118*/ 	.word	0x00026f40


	//   ....[2]....
        /*111c*/ 	.word	0x00026f80


	//   ....[3]....
        /*1120*/ 	.word	0x00026f90


	//   ....[4]....
        /*1124*/ 	.word	0x00027320


	//   ....[5]....
        /*1128*/ 	.word	0x00027340


	//   ....[6]....
        /*112c*/ 	.word	0x000273d0


	//   ....[7]....
        /*1130*/ 	.word	0x000273e0


	//   ....[8]....
        /*1134*/ 	.word	0x00027460


	//   ....[9]....
        /*1138*/ 	.word	0x00027470


	//   ....[10]....
        /*113c*/ 	.word	0x00027480


	//   ....[11]....
        /*1140*/ 	.word	0x00027490


	//   ....[12]....
        /*1144*/ 	.word	0x00027c20


	//   ....[13]....
        /*1148*/ 	.word	0x00027c50


	//   ....[14]....
        /*114c*/ 	.word	0x00027c70


	//   ....[15]....
        /*1150*/ 	.word	0x00027d00


	//   ....[16]....
        /*1154*/ 	.word	0x00027d20


	//   ....[17]....
        /*1158*/ 	.word	0x00027db0


	//   ....[18]....
        /*115c*/ 	.word	0x00027dd0


	//   ....[19]....
        /*1160*/ 	.word	0x00027e60


	//   ....[20]....
        /*1164*/ 	.word	0x00027e80


	//   ....[21]....
        /*1168*/ 	.word	0x00027f10


	//   ....[22]....
        /*116c*/ 	.word	0x00027f30


	//   ....[23]....
        /*1170*/ 	.word	0x00027fc0


	//   ....[24]....
        /*1174*/ 	.word	0x00027fe0


	//   ....[25]....
        /*1178*/ 	.word	0x00028070


	//   ....[26]....
        /*117c*/ 	.word	0x00028090


	//   ....[27]....
        /*1180*/ 	.word	0x000280a0


	//   ....[28]....
        /*1184*/ 	.word	0x00028810


	//   ....[29]....
        /*1188*/ 	.word	0x00028830


	//   ....[30]....
        /*118c*/ 	.word	0x00028890


	//   ....[31]....
        /*1190*/ 	.word	0x000288a0


	//   ....[32]....
        /*1194*/ 	.word	0x000288f0


	//   ....[33]....
        /*1198*/ 	.word	0x00028900


	//   ....[34]....
        /*119c*/ 	.word	0x00028910


	//   ....[35]....
        /*11a0*/ 	.word	0x00028960


	//   ....[36]....
        /*11a4*/ 	.word	0x00028c70


	//   ....[37]....
        /*11a8*/ 	.word	0x00028c80


	//   ....[38]....
        /*11ac*/ 	.word	0x00028ce0


	//   ....[39]....
        /*11b0*/ 	.word	0x00028cf0


	//   ....[40]....
        /*11b4*/ 	.word	0x00028d40


	//   ....[41]....
        /*11b8*/ 	.word	0x00028d50


	//   ....[42]....
        /*11bc*/ 	.word	0x00028d60


	//   ....[43]....
        /*11c0*/ 	.word	0x00028db0


	//   ....[44]....
        /*11c4*/ 	.word	0x0002a070


	//   ....[45]....
        /*11c8*/ 	.word	0x0002a0a0


	//   ....[46]....
        /*11cc*/ 	.word	0x0002a100


	//   ....[47]....
        /*11d0*/ 	.word	0x0002a130


	//   ....[48]....
        /*11d4*/ 	.word	0x0002a160


	//   ....[49]....
        /*11d8*/ 	.word	0x0002a190


	//   ....[50]....
        /*11dc*/ 	.word	0x0002a1c0


	//   ....[51]....
        /*11e0*/ 	.word	0x0002a1f0


	//   ....[52]....
        /*11e4*/ 	.word	0x0002a390


	//   ....[53]....
        /*11e8*/ 	.word	0x0002a3c0


	//   ....[54]....
        /*11ec*/ 	.word	0x0002a3f0


	//   ....[55]....
        /*11f0*/ 	.word	0x0002a420


	//   ....[56]....
        /*11f4*/ 	.word	0x0002a450


	//   ....[57]....
        /*11f8*/ 	.word	0x0002a480


	//   ....[58]....
        /*11fc*/ 	.word	0x0002a540


	//   ....[59]....
        /*1200*/ 	.word	0x0002a560


	//   ....[60]....
        /*1204*/ 	.word	0x0002a580


	//   ....[61]....
        /*1208*/ 	.word	0x0002a5e0


	//   ....[62]....
        /*120c*/ 	.word	0x0002b000


	//   ....[63]....
        /*1210*/ 	.word	0x0002b3c0


	//   ....[64]....
        /*1214*/ 	.word	0x0002b450


	//   ....[65]....
        /*1218*/ 	.word	0x0002b4e0


	//   ....[66]....
        /*121c*/ 	.word	0x0002b570


	//   ....[67]....
        /*1220*/ 	.word	0x0002b650


	//   ....[68]....
        /*1224*/ 	.word	0x0002b6e0


	//   ....[69]....
        /*1228*/ 	.word	0x0002b780


	//   ....[70]....
        /*122c*/ 	.word	0x0002b810


	//   ....[71]....
        /*1230*/ 	.word	0x0002b8f0


	//   ....[72]....
        /*1234*/ 	.word	0x0002b980


	//   ....[73]....
        /*1238*/ 	.word	0x0002ba10


	//   ....[74]....
        /*123c*/ 	.word	0x0002baa0


	//   ....[75]....
        /*1240*/ 	.word	0x0002bb70


	//   ....[76]....
        /*1244*/ 	.word	0x0002bc10


	//   ....[77]....
        /*1248*/ 	.word	0x0002bca0


	//   ....[78]....
        /*124c*/ 	.word	0x0002bcf0


	//   ....[79]....
        /*1250*/ 	.word	0x0002bd40


	//   ....[80]....
        /*1254*/ 	.word	0x0002bdd0


	//   ....[81]....
        /*1258*/ 	.word	0x0002be60


	//   ....[82]....
        /*125c*/ 	.word	0x0002beb0


	//   ....[83]....
        /*1260*/ 	.word	0x0002bf00


	//   ....[84]....
        /*1264*/ 	.word	0x0002bf90


	//   ....[85]....
        /*1268*/ 	.word	0x0002c020


	//   ....[86]....
        /*126c*/ 	.word	0x0002c070


	//   ....[87]....
        /*1270*/ 	.word	0x0002c0c0


	//   ....[88]....
        /*1274*/ 	.word	0x0002c150


	//   ....[89]....
        /*1278*/ 	.word	0x0002c1e0


	//   ....[90]....
        /*127c*/ 	.word	0x0002c230


	//   ....[91]....
        /*1280*/ 	.word	0x0002c280


	//   ....[92]....
        /*1284*/ 	.word	0x0002c380


	//   ....[93]....
        /*1288*/ 	.word	0x0002c430


	//   ....[94]....
        /*128c*/ 	.word	0x0002c490


	//   ....[95]....
        /*1290*/ 	.word	0x0002c510


	//   ....[96]....
        /*1294*/ 	.word	0x0002c590


	//   ....[97]....
        /*1298*/ 	.word	0x0002c5e0


	//   ....[98]....
        /*129c*/ 	.word	0x0002c630


	//   ....[99]....
        /*12a0*/ 	.word	0x0002c680


	//   ....[100]....
        /*12a4*/ 	.word	0x0002c7e0


	//   ....[101]....
        /*12a8*/ 	.word	0x0002c880


	//   ....[102]....
        /*12ac*/ 	.word	0x0002c8e0


	//   ....[103]....
        /*12b0*/ 	.word	0x0002c950


	//   ....[104]....
        /*12b4*/ 	.word	0x0002c9f0


	//   ....[105]....
        /*12b8*/ 	.word	0x0002ca40


	//   ....[106]....
        /*12bc*/ 	.word	0x0002ca90


	//   ....[107]....
        /*12c0*/ 	.word	0x0002cae0


	//   ....[108]....
        /*12c4*/ 	.word	0x0002cf40


	//   ....[109]....
        /*12c8*/ 	.word	0x0002d060


	//   ....[110]....
        /*12cc*/ 	.word	0x0002d190


	//   ....[111]....
        /*12d0*/ 	.word	0x0002d2b0


	//   ....[112]....
        /*12d4*/ 	.word	0x0002d3d0


	//   ....[113]....
        /*12d8*/ 	.word	0x0002d4f0


	//   ....[114]....
        /*12dc*/ 	.word	0x0002d620


	//   ....[115]....
        /*12e0*/ 	.word	0x0002d740


	//   ....[116]....
        /*12e4*/ 	.word	0x0002d870


	//   ....[117]....
        /*12e8*/ 	.word	0x0002d990


	//   ....[118]....
        /*12ec*/ 	.word	0x0002da40


	//   ....[119]....
        /*12f0*/ 	.word	0x0002da90


	//   ....[120]....
        /*12f4*/ 	.word	0x0002daf0


	//   ....[121]....
        /*12f8*/ 	.word	0x0002db40


	//   ....[122]....
        /*12fc*/ 	.word	0x0002dba0


	//   ....[123]....
        /*1300*/ 	.word	0x0002dbf0


	//   ....[124]....
        /*1304*/ 	.word	0x0002dc70


	//   ....[125]....
        /*1308*/ 	.word	0x0002dce0


	//   ....[126]....
        /*130c*/ 	.word	0x0002dd40


	//   ....[127]....
        /*1310*/ 	.word	0x0002dd90


	//   ....[128]....
        /*1314*/ 	.word	0x0002de10


	//   ....[129]....
        /*1318*/ 	.word	0x0002de80


	//   ....[130]....
        /*131c*/ 	.word	0x0002dee0


	//   ....[131]....
        /*1320*/ 	.word	0x0002df30


	//   ....[132]....
        /*1324*/ 	.word	0x0002dfb0


	//   ....[133]....
        /*1328*/ 	.word	0x0002e020


	//   ....[134]....
        /*132c*/ 	.word	0x0002e080


	//   ....[135]....
        /*1330*/ 	.word	0x0002e0d0


	//   ....[136]....
        /*1334*/ 	.word	0x0002e150


	//   ....[137]....
        /*1338*/ 	.word	0x0002e1c0


	//   ....[138]....
        /*133c*/ 	.word	0x0002e220


	//   ....[139]....
        /*1340*/ 	.word	0x0002e270


	//   ....[140]....
        /*1344*/ 	.word	0x0002e2f0


	//   ....[141]....
        /*1348*/ 	.word	0x0002e360


	//   ....[142]....
        /*134c*/ 	.word	0x0002e3c0


	//   ....[143]....
        /*1350*/ 	.word	0x0002e410


	//   ....[144]....
        /*1354*/ 	.word	0x0002e490


	//   ....[145]....
        /*1358*/ 	.word	0x0002e500


	//   ....[146]....
        /*135c*/ 	.word	0x0002e560


	//   ....[147]....
        /*1360*/ 	.word	0x0002e5b0


	//   ....[148]....
        /*1364*/ 	.word	0x0002e620


	//   ....[149]....
        /*1368*/ 	.word	0x0002e680


	//   ....[150]....
        /*136c*/ 	.word	0x0002e6e0


	//   ....[151]....
        /*1370*/ 	.word	0x0002e730


	//   ....[152]....
        /*1374*/ 	.word	0x0002e7a0


	//   ....[153]....
        /*1378*/ 	.word	0x0002e7f0


	//   ....[154]....
        /*137c*/ 	.word	0x0002e850


	//   ....[155]....
        /*1380*/ 	.word	0x0002e8a0


	//   ....[156]....
        /*1384*/ 	.word	0x0002e920


	//   ....[157]....
        /*1388*/ 	.word	0x0002e990


	//   ....[158]....
        /*138c*/ 	.word	0x0002e9f0


	//   ....[159]....
        /*1390*/ 	.word	0x0002ea40


	//   ....[160]....
        /*1394*/ 	.word	0x0002eaa0


	//   ....[161]....
        /*1398*/ 	.word	0x0002eaf0


	//   ....[162]....
        /*139c*/ 	.word	0x0002eb50


	//   ....[163]....
        /*13a0*/ 	.word	0x0002eba0


	//   ....[164]....
        /*13a4*/ 	.word	0x0002ec00


	//   ....[165]....
        /*13a8*/ 	.word	0x0002ec50


	//   ....[166]....
        /*13ac*/ 	.word	0x0002ecb0


	//   ....[167]....
        /*13b0*/ 	.word	0x0002ed00


	//   ....[168]....
        /*13b4*/ 	.word	0x0002ed60


	//   ....[169]....
        /*13b8*/ 	.word	0x0002edb0


	//   ....[170]....
        /*13bc*/ 	.word	0x0002ee10


	//   ....[171]....
        /*13c0*/ 	.word	0x0002ee60


	//   ....[172]....
        /*13c4*/ 	.word	0x0002eec0


	//   ....[173]....
        /*13c8*/ 	.word	0x0002ef10


	//   ....[174]....
        /*13cc*/ 	.word	0x0002ef70


	//   ....[175]....
        /*13d0*/ 	.word	0x0002efc0


	//   ....[176]....
        /*13d4*/ 	.word	0x0002f040


	//   ....[177]....
        /*13d8*/ 	.word	0x0002f0b0


	//   ....[178]....
        /*13dc*/ 	.word	0x0002f110


	//   ....[179]....
        /*13e0*/ 	.word	0x0002f160


	//   ....[180]....
        /*13e4*/ 	.word	0x0002f1e0


	//   ....[181]....
        /*13e8*/ 	.word	0x0002f250


	//   ....[182]....
        /*13ec*/ 	.word	0x0002f2b0


	//   ....[183]....
        /*13f0*/ 	.word	0x0002f300


	//   ....[184]....
        /*13f4*/ 	.word	0x0002f380


	//   ....[185]....
        /*13f8*/ 	.word	0x0002f3f0


	//   ....[186]....
        /*13fc*/ 	.word	0x0002f450


	//   ....[187]....
        /*1400*/ 	.word	0x0002f4a0


	//   ....[188]....
        /*1404*/ 	.word	0x0002f520


	//   ....[189]....
        /*1408*/ 	.word	0x0002f590


	//   ....[190]....
        /*140c*/ 	.word	0x0002f5f0


	//   ....[191]....
        /*1410*/ 	.word	0x0002f640


	//   ....[192]....
        /*1414*/ 	.word	0x0002f6c0


	//   ....[193]....
        /*1418*/ 	.word	0x0002f710


	//   ....[194]....
        /*141c*/ 	.word	0x0002f770


	//   ....[195]....
        /*1420*/ 	.word	0x0002f7c0


	//   ....[196]....
        /*1424*/ 	.word	0x0002f820


	//   ....[197]....
        /*1428*/ 	.word	0x0002f870


	//   ....[198]....
        /*142c*/ 	.word	0x0002f8d0


	//   ....[199]....
        /*1430*/ 	.word	0x0002f920


	//   ....[200]....
        /*1434*/ 	.word	0x0002f980


	//   ....[201]....
        /*1438*/ 	.word	0x0002f9d0


	//   ....[202]....
        /*143c*/ 	.word	0x0002fa30


	//   ....[203]....
        /*1440*/ 	.word	0x0002fa80


	//   ....[204]....
        /*1444*/ 	.word	0x0002fae0


	//   ....[205]....
        /*1448*/ 	.word	0x0002fb50


	//   ....[206]....
        /*144c*/ 	.word	0x0002fbb0


	//   ....[207]....
        /*1450*/ 	.word	0x0002fc00


	//   ....[208]....
        /*1454*/ 	.word	0x0002fc80


	//   ....[209]....
        /*1458*/ 	.word	0x0002fcf0


	//   ....[210]....
        /*145c*/ 	.word	0x0002fd50


	//   ....[211]....
        /*1460*/ 	.word	0x0002fda0


	//   ....[212]....
        /*1464*/ 	.word	0x0002fe20


	//   ....[213]....
        /*1468*/ 	.word	0x0002fe90


	//   ....[214]....
        /*146c*/ 	.word	0x0002fef0


	//   ....[215]....
        /*1470*/ 	.word	0x0002ff40


	//   ....[216]....
        /*1474*/ 	.word	0x0002ffc0


	//   ....[217]....
        /*1478*/ 	.word	0x00030030


	//   ....[218]....
        /*147c*/ 	.word	0x00030090


	//   ....[219]....
        /*1480*/ 	.word	0x000300e0


	//   ....[220]....
        /*1484*/ 	.word	0x00030140


	//   ....[221]....
        /*1488*/ 	.word	0x000301b0


	//   ....[222]....
        /*148c*/ 	.word	0x00030210


	//   ....[223]....
        /*1490*/ 	.word	0x00030260


	//   ....[224]....
        /*1494*/ 	.word	0x000302e0


	//   ....[225]....
        /*1498*/ 	.word	0x00030350


	//   ....[226]....
        /*149c*/ 	.word	0x000303b0


	//   ....[227]....
        /*14a0*/ 	.word	0x00030400


	//   ....[228]....
        /*14a4*/ 	.word	0x00030480


	//   ....[229]....
        /*14a8*/ 	.word	0x000304f0


	//   ....[230]....
        /*14ac*/ 	.word	0x00030550


	//   ....[231]....
        /*14b0*/ 	.word	0x000305a0


	//   ....[232]....
        /*14b4*/ 	.word	0x00030620


	//   ....[233]....
        /*14b8*/ 	.word	0x000306d0


	//   ....[234]....
        /*14bc*/ 	.word	0x00030740


	//   ....[235]....
        /*14c0*/ 	.word	0x000307f0


	//   ....[236]....
        /*14c4*/ 	.word	0x00030b90


	//   ....[237]....
        /*14c8*/ 	.word	0x00030be0


	//   ....[238]....
        /*14cc*/ 	.word	0x00030c70


	//   ....[239]....
        /*14d0*/ 	.word	0x00030d00


	//   ....[240]....
        /*14d4*/ 	.word	0x00030d90


	//   ....[241]....
        /*14d8*/ 	.word	0x00030e20


	//   ....[242]....
        /*14dc*/ 	.word	0x00030eb0


	//   ....[243]....
        /*14e0*/ 	.word	0x00030f40


	//   ....[244]....
        /*14e4*/ 	.word	0x00030fc0


	//   ....[245]....
        /*14e8*/ 	.word	0x00031010


	//   ....[246]....
        /*14ec*/ 	.word	0x000310b0


	//   ....[247]....
        /*14f0*/ 	.word	0x00031140


	//   ....[248]....
        /*14f4*/ 	.word	0x000311d0


	//   ....[249]....
        /*14f8*/ 	.word	0x00031220


	//   ....[250]....
        /*14fc*/ 	.word	0x000312b0


	//   ....[251]....
        /*1500*/ 	.word	0x00031340


	//   ....[252]....
        /*1504*/ 	.word	0x000313d0


	//   ....[253]....
        /*1508*/ 	.word	0x00031460


	//   ....[254]....
        /*150c*/ 	.word	0x000314f0


	//   ....[255]....
        /*1510*/ 	.word	0x00031580


	//   ....[0]....
        /*1514*/ 	.word	0x00031640


	//   ....[1]....
        /*1518*/ 	.word	0x00031920


	//   ....[2]....
        /*151c*/ 	.word	0x00031a10


	//   ....[3]....
        /*1520*/ 	.word	0x00031ac0


	//   ....[4]....
        /*1524*/ 	.word	0x00031bc0


	//   ....[5]....
        /*1528*/ 	.word	0x00031c70


	//   ....[6]....
        /*152c*/ 	.word	0x00031cd0


	//   ....[7]....
        /*1530*/ 	.word	0x00031da0


	//   ....[8]....
        /*1534*/ 	.word	0x00031e40


	//   ....[9]....
        /*1538*/ 	.word	0x00031f10


	//   ....[10]....
        /*153c*/ 	.word	0x00032050


	//   ....[11]....
        /*1540*/ 	.word	0x000320e0


	//   ....[12]....
        /*1544*/ 	.word	0x000321e0


	//   ....[13]....
        /*1548*/ 	.word	0x00032280


	//   ....[14]....
        /*154c*/ 	.word	0x000322e0


	//   ....[15]....
        /*1550*/ 	.word	0x000323d0


	//   ....[16]....
        /*1554*/ 	.word	0x00032430


	//   ....[17]....
        /*1558*/ 	.word	0x000324d0


	//   ....[18]....
        /*155c*/ 	.word	0x000325d0


	//   ....[19]....
        /*1560*/ 	.word	0x00032640


	//   ....[20]....
        /*1564*/ 	.word	0x000326a0


	//   ....[21]....
        /*1568*/ 	.word	0x000327a0


	//   ....[22]....
        /*156c*/ 	.word	0x00032800


	//   ....[23]....
        /*1570*/ 	.word	0x00032910


	//   ....[24]....
        /*1574*/ 	.word	0x00032970


	//   ....[25]....
        /*1578*/ 	.word	0x00032a80


	//   ....[26]....
        /*157c*/ 	.word	0x00032ae0


	//   ....[27]....
        /*1580*/ 	.word	0x00032bf0


	//   ....[28]....
        /*1584*/ 	.word	0x00032c50


	//   ....[29]....
        /*1588*/ 	.word	0x00032d60


	//   ....[30]....
        /*158c*/ 	.word	0x00032dc0


	//   ....[31]....
        /*1590*/ 	.word	0x00032ed0


	//   ....[32]....
        /*1594*/ 	.word	0x00032f30


	//   ....[33]....
        /*1598*/ 	.word	0x00033020


	//   ....[34]....
        /*159c*/ 	.word	0x00033150


	//   ....[35]....
        /*15a0*/ 	.word	0x000331f0


	//   ....[36]....
        /*15a4*/ 	.word	0x00033250


	//   ....[37]....
        /*15a8*/ 	.word	0x00033310


	//   ....[38]....
        /*15ac*/ 	.word	0x00033370


	//   ....[39]....
        /*15b0*/ 	.word	0x00033430


	//   ....[40]....
        /*15b4*/ 	.word	0x00033490


	//   ....[41]....
        /*15b8*/ 	.word	0x00033550


	//   ....[42]....
        /*15bc*/ 	.word	0x00033640


	//   ....[43]....
        /*15c0*/ 	.word	0x000336d0


	//   ....[44]....
        /*15c4*/ 	.word	0x00033730


	//   ....[45]....
        /*15c8*/ 	.word	0x000337f0


	//   ....[46]....
        /*15cc*/ 	.word	0x00033850


	//   ....[47]....
        /*15d0*/ 	.word	0x00033910


	//   ....[48]....
        /*15d4*/ 	.word	0x00033970


	//   ....[49]....
        /*15d8*/ 	.word	0x00033a30


	//   ....[50]....
        /*15dc*/ 	.word	0x00033c10


	//   ....[51]....
        /*15e0*/ 	.word	0x00033cb0


	//   ....[52]....
        /*15e4*/ 	.word	0x00033e20


	//   ....[53]....
        /*15e8*/ 	.word	0x00033e90


	//   ....[54]....
        /*15ec*/ 	.word	0x00033f00


	//   ....[55]....
        /*15f0*/ 	.word	0x00033f70


	//   ....[56]....
        /*15f4*/ 	.word	0x00033fe0


	//   ....[57]....
        /*15f8*/ 	.word	0x00034060


	//   ....[58]....
        /*15fc*/ 	.word	0x000340e0


	//   ....[59]....
        /*1600*/ 	.word	0x00034170


	//   ....[60]....
        /*1604*/ 	.word	0x000341e0


	//   ....[61]....
        /*1608*/ 	.word	0x00034250


	//   ....[62]....
        /*160c*/ 	.word	0x000342c0


	//   ....[63]....
        /*1610*/ 	.word	0x00034340


	//   ....[64]....
        /*1614*/ 	.word	0x000343b0


	//   ....[65]....
        /*1618*/ 	.word	0x00034460


	//   ....[66]....
        /*161c*/ 	.word	0x000344b0


	//   ....[67]....
        /*1620*/ 	.word	0x00034540


	//   ....[68]....
        /*1624*/ 	.word	0x00034670


	//----- nvinfo : EIATTR_REG_RECONFIG
	.align		4
.L_486:
        /*1628*/ 	.byte	0x01, 0x54
	.zero		2


	//----- nvinfo : EIATTR_SYSCALL_OFFSETS
	.align		4
        /*162c*/ 	.byte	0x04, 0x46
        /*162e*/ 	.short	(.L_488 - .L_487)


	//   ....[0]....
.L_487:
        /*1630*/ 	.word	0x00002430


	//   ....[1]....
        /*1634*/ 	.word	0x00002580


	//   ....[2]....
        /*1638*/ 	.word	0x00008e00


	//   ....[3]....
        /*163c*/ 	.word	0x00009120


	//   ....[4]....
        /*1640*/ 	.word	0x00026410


	//   ....[5]....
        /*1644*/ 	.word	0x00026580


	//   ....[6]....
        /*1648*/ 	.word	0x000266d0


	//   ....[7]....
        /*164c*/ 	.word	0x00026810


	//   ....[8]....
        /*1650*/ 	.word	0x000278c0


	//----- nvinfo : EIATTR_MBARRIER_INSTR_OFFSETS
	.align		4
.L_488:
        /*1654*/ 	.byte	0x04, 0x39
        /*1656*/ 	.short	(.L_490 - .L_489)


	//   ....[0]....
.L_489:
        /*1658*/ 	.word	0x00000270
        /*165c*/ 	.word	0x000000ff
        /*1660*/ 	.word	0x00028400
        /*1664*/ 	.short	0x0100
        /*1666*/ 	.byte	0x08
	.zero		1


	//   ....[1]....
        /*1668*/ 	.word	0x00000280
        /*166c*/ 	.word	0x000000ff
        /*1670*/ 	.word	0x00028420
        /*1674*/ 	.short	0x0100
        /*1676*/ 	.byte	0x08
	.zero		1


	//   ....[2]....
        /*1678*/ 	.word	0x00000370
        /*167c*/ 	.word	0x000000ff
        /*1680*/ 	.word	0x00028430
        /*1684*/ 	.short	0x0100
        /*1686*/ 	.byte	0x08
	.zero		1


	//   ....[3]....
        /*1688*/ 	.word	0x00000380
        /*168c*/ 	.word	0x000000ff
        /*1690*/ 	.word	0x00028440
        /*1694*/ 	.short	0x0100
        /*1696*/ 	.byte	0x08
	.zero		1


	//   ....[4]....
        /*1698*/ 	.word	0x00000390
        /*169c*/ 	.word	0x000000ff
        /*16a0*/ 	.word	0x00028438
        /*16a4*/ 	.short	0x0100
        /*16a6*/ 	.byte	0x08
	.zero		1


	//   ....[5]....
        /*16a8*/ 	.word	0x000003a0
        /*16ac*/ 	.word	0x000000ff
        /*16b0*/ 	.word	0x00028448
        /*16b4*/ 	.short	0x0100
        /*16b6*/ 	.byte	0x08
	.zero		1


	//   ....[6]....
        /*16b8*/ 	.word	0x000004d0
        /*16bc*/ 	.word	0x000000ff
        /*16c0*/ 	.word	0x00028450
        /*16c4*/ 	.short	0x0100
        /*16c6*/ 	.byte	0x08
	.zero		1


	//   ....[7]....
        /*16c8*/ 	.word	0x000004e0
        /*16cc*/ 	.word	0x000000ff
        /*16d0*/ 	.word	0x00028460
        /*16d4*/ 	.short	0x0100
        /*16d6*/ 	.byte	0x08
	.zero		1


	//   ....[8]....
        /*16d8*/ 	.word	0x000004f0
        /*16dc*/ 	.word	0x000000ff
        /*16e0*/ 	.word	0x00028458
        /*16e4*/ 	.short	0x0100
        /*16e6*/ 	.byte	0x08
	.zero		1


	//   ....[9]....
        /*16e8*/ 	.word	0x00000500
        /*16ec*/ 	.word	0x000000ff
        /*16f0*/ 	.word	0x00028468
        /*16f4*/ 	.short	0x0100
        /*16f6*/ 	.byte	0x08
	.zero		1


	//   ....[10]....
        /*16f8*/ 	.word	0x000005f0
        /*16fc*/ 	.word	0x000000ff
        /*1700*/ 	.word	0x00028470
        /*1704*/ 	.short	0x0100
        /*1706*/ 	.byte	0x06
	.zero		1


	//   ....[11]....
        /*1708*/ 	.word	0x00000600
        /*170c*/ 	.word	0x000000ff
        /*1710*/ 	.word	0x00028480
        /*1714*/ 	.short	0x0100
        /*1716*/ 	.byte	0x06
	.zero		1


	//   ....[12]....
        /*1718*/ 	.word	0x00000610
        /*171c*/ 	.word	0x000000ff
        /*1720*/ 	.word	0x00028478
        /*1724*/ 	.short	0x0100
        /*1726*/ 	.byte	0x06
	.zero		1


	//   ....[13]....
        /*1728*/ 	.word	0x00000620
        /*172c*/ 	.word	0x000000ff
        /*1730*/ 	.word	0x00028488
        /*1734*/ 	.short	0x0100
        /*1736*/ 	.byte	0x06
	.zero		1


	//   ....[14]....
        /*1738*/ 	.word	0x00000750
        /*173c*/ 	.word	0x000000ff
        /*1740*/ 	.word	0x00028490
        /*1744*/ 	.short	0x0100
        /*1746*/ 	.byte	0x08
	.zero		1


	//   ....[15]....
        /*1748*/ 	.word	0x00000760
        /*174c*/ 	.word	0x000000ff
        /*1750*/ 	.word	0x000284a0
        /*1754*/ 	.short	0x0100
        /*1756*/ 	.byte	0x08
	.zero		1


	//   ....[16]....
        /*1758*/ 	.word	0x00000770
        /*175c*/ 	.word	0x000000ff
        /*1760*/ 	.word	0x00028498
        /*1764*/ 	.short	0x0100
        /*1766*/ 	.byte	0x08
	.zero		1


	//   ....[17]....
        /*1768*/ 	.word	0x00000780
        /*176c*/ 	.word	0x000000ff
        /*1770*/ 	.word	0x000284a8
        /*1774*/ 	.short	0x0100
        /*1776*/ 	.byte	0x08
	.zero		1


	//   ....[18]....
        /*1778*/ 	.word	0x000008c0
        /*177c*/ 	.word	0x000000ff
        /*1780*/ 	.word	0x000284b0
        /*1784*/ 	.short	0x0100
        /*1786*/ 	.byte	0x08
	.zero		1


	//   ....[19]....
        /*1788*/ 	.word	0x000008d0
        /*178c*/ 	.word	0x000000ff
        /*1790*/ 	.word	0x000284c0
        /*1794*/ 	.short	0x0100
        /*1796*/ 	.byte	0x08
	.zero		1


	//   ....[20]....
        /*1798*/ 	.word	0x000008e0
        /*179c*/ 	.word	0x000000ff
        /*17a0*/ 	.word	0x000284b8
        /*17a4*/ 	.short	0x0100
        /*17a6*/ 	.byte	0x08
	.zero		1


	//   ....[21]....
        /*17a8*/ 	.word	0x000008f0
        /*17ac*/ 	.word	0x000000ff
        /*17b0*/ 	.word	0x000284c8
        /*17b4*/ 	.short	0x0100
        /*17b6*/ 	.byte	0x08
	.zero		1


	//   ....[22]....
        /*17b8*/ 	.word	0x00003340
        /*17bc*/ 	.word	0x0000004c
        /*17c0*/ 	.word	0x00028490
        /*17c4*/ 	.short	0x010a
        /*17c6*/ 	.byte	0x3f
	.zero		1


	//   ....[23]....
        /*17c8*/ 	.word	0x00005490
        /*17cc*/ 	.word	0x0000004c
        /*17d0*/ 	.word	0x00028490
        /*17d4*/ 	.short	0x010a
        /*17d6*/ 	.byte	0x3f
	.zero		1


	//   ....[24]....
        /*17d8*/ 	.word	0x000074f0
        /*17dc*/ 	.word	0x0000004c
        /*17e0*/ 	.word	0x00028490
        /*17e4*/ 	.short	0x010a
        /*17e6*/ 	.byte	0x3f
	.zero		1


	//   ....[25]....
        /*17e8*/ 	.word	0x00007980
        /*17ec*/ 	.word	0x00000004
        /*17f0*/ 	.word	0x00000000
        /*17f4*/ 	.short	0x0101
        /*17f6*/ 	.byte	0x3f
	.zero		1


	//   ....[26]....
        /*17f8*/ 	.word	0x000079c0
        /*17fc*/ 	.word	0x0000004c
        /*1800*/ 	.word	0x000284b0
        /*1804*/ 	.short	0x010a
        /*1806*/ 	.byte	0x3f
	.zero		1


	//   ....[27]....
        /*1808*/ 	.word	0x00007de0
        /*180c*/ 	.word	0x0000004c
        /*1810*/ 	.word	0x00000000
        /*1814*/ 	.short	0x0101
        /*1816*/ 	.byte	0x3f
	.zero		1


	//   ....[28]....
        /*1818*/ 	.word	0x00008e80
        /*181c*/ 	.word	0x00000016
        /*1820*/ 	.word	0x00028400
        /*1824*/ 	.short	0x010a
        /*1826*/ 	.byte	0x3f
	.zero		1


	//   ....[29]....
        /*1828*/ 	.word	0x00008ed0
        /*182c*/ 	.word	0x00000016
        /*1830*/ 	.word	0x00028400
        /*1834*/ 	.short	0x010a
        /*1836*/ 	.byte	0x3f
	.zero		1


	//   ....[30]....
        /*1838*/ 	.word	0x00009bf0
        /*183c*/ 	.word	0x00000016
        /*1840*/ 	.word	0x00028400
        /*1844*/ 	.short	0x010a
        /*1846*/ 	.byte	0x3f
	.zero		1


	//   ....[31]....
        /*1848*/ 	.word	0x0000e320
        /*184c*/ 	.word	0x00000016
        /*1850*/ 	.word	0x00028400
        /*1854*/ 	.short	0x010a
        /*1856*/ 	.byte	0x3f
	.zero		1


	//   ....[32]....
        /*1858*/ 	.word	0x00012570
        /*185c*/ 	.word	0x00000006
        /*1860*/ 	.word	0x00028430
        /*1864*/ 	.short	0x010a
        /*1866*/ 	.byte	0x3f
	.zero		1


	//   ....[33]....
        /*1868*/ 	.word	0x000125b0
        /*186c*/ 	.word	0x00000006
        /*1870*/ 	.word	0x00028430
        /*1874*/ 	.short	0x010a
        /*1876*/ 	.byte	0x3f
	.zero		1


	//   ....[34]....
        /*1878*/ 	.word	0x00012d10
        /*187c*/ 	.word	0x00000000
        /*1880*/ 	.word	0x00000000
        /*1884*/ 	.short	0x0101
        /*1886*/ 	.byte	0x3f
	.zero		1


	//   ....[35]....
        /*1888*/ 	.word	0x00014320
        /*188c*/ 	.word	0x00000006
        /*1890*/ 	.word	0x00028450
        /*1894*/ 	.short	0x010a
        /*1896*/ 	.byte	0x3f
	.zero		1


	//   ....[36]....
        /*1898*/ 	.word	0x00014370
        /*189c*/ 	.word	0x00000006
        /*18a0*/ 	.word	0x00028450
        /*18a4*/ 	.short	0x010a
        /*18a6*/ 	.byte	0x3f
	.zero		1


	//   ....[37]....
        /*18a8*/ 	.word	0x00014580
        /*18ac*/ 	.word	0x00000006
        /*18b0*/ 	.word	0x00000000
        /*18b4*/ 	.short	0x0101
        /*18b6*/ 	.byte	0x3f
	.zero		1


	//   ....[38]....
        /*18b8*/ 	.word	0x000148b0
        /*18bc*/ 	.word	0x0000000c
        /*18c0*/ 	.word	0x00028430
        /*18c4*/ 	.short	0x010a
        /*18c6*/ 	.byte	0x3f
	.zero		1


	//   ....[39]....
        /*18c8*/ 	.word	0x00014930
        /*18cc*/ 	.word	0x0000000c
        /*18d0*/ 	.word	0x00028430
        /*18d4*/ 	.short	0x010a
        /*18d6*/ 	.byte	0x3f
	.zero		1


	//   ....[40]....
        /*18d8*/ 	.word	0x00014f00
        /*18dc*/ 	.word	0x00000008
        /*18e0*/ 	.word	0x00000000
        /*18e4*/ 	.short	0x0101
        /*18e6*/ 	.byte	0x3f
	.zero		1


	//   ....[41]....
        /*18e8*/ 	.word	0x00016af0
        /*18ec*/ 	.word	0x0000000c
        /*18f0*/ 	.word	0x00028450
        /*18f4*/ 	.short	0x010a
        /*18f6*/ 	.byte	0x3f
	.zero		1


	//   ....[42]....
        /*18f8*/ 	.word	0x00016b40
        /*18fc*/ 	.word	0x0000000c
        /*1900*/ 	.word	0x00028450
        /*1904*/ 	.short	0x010a
        /*1906*/ 	.byte	0x3f
	.zero		1


	//   ....[43]....
        /*1908*/ 	.word	0x00016d30
        /*190c*/ 	.word	0x00000004
        /*1910*/ 	.word	0x00000000
        /*1914*/ 	.short	0x0101
        /*1916*/ 	.byte	0x3f
	.zero		1


	//   ....[44]....
        /*1918*/ 	.word	0x000170f0
        /*191c*/ 	.word	0x00000006
        /*1920*/ 	.word	0x00028430
        /*1924*/ 	.short	0x010a
        /*1926*/ 	.byte	0x3f
	.zero		1


	//   ....[45]....
        /*1928*/ 	.word	0x00017170
        /*192c*/ 	.word	0x00000006
        /*1930*/ 	.word	0x00028430
        /*1934*/ 	.short	0x010a
        /*1936*/ 	.byte	0x3f
	.zero		1


	//   ....[46]....
        /*1938*/ 	.word	0x00017690
        /*193c*/ 	.word	0x0000000f
        /*1940*/ 	.word	0x00000000
        /*1944*/ 	.short	0x0101
        /*1946*/ 	.byte	0x3f
	.zero		1


	//   ....[47]....
        /*1948*/ 	.word	0x00018880
        /*194c*/ 	.word	0x00000006
        /*1950*/ 	.word	0x00028450
        /*1954*/ 	.short	0x010a
        /*1956*/ 	.byte	0x3f
	.zero		1


	//   ....[48]....
        /*1958*/ 	.word	0x000188d0
        /*195c*/ 	.word	0x00000006
        /*1960*/ 	.word	0x00028450
        /*1964*/ 	.short	0x010a
        /*1966*/ 	.byte	0x3f
	.zero		1


	//   ....[49]....
        /*1968*/ 	.word	0x00018ab0
        /*196c*/ 	.word	0x00000006
        /*1970*/ 	.word	0x00000000
        /*1974*/ 	.short	0x0101
        /*1976*/ 	.byte	0x3f
	.zero		1


	//   ....[50]....
        /*1978*/ 	.word	0x00018bd0
        /*197c*/ 	.word	0x0000000a
        /*1980*/ 	.word	0x00028430
        /*1984*/ 	.short	0x010a
        /*1986*/ 	.byte	0x3f
	.zero		1


	//   ....[51]....
        /*1988*/ 	.word	0x00018c50
        /*198c*/ 	.word	0x0000000a
        /*1990*/ 	.word	0x00028430
        /*1994*/ 	.short	0x010a
        /*1996*/ 	.byte	0x3f
	.zero		1


	//   ....[52]....
        /*1998*/ 	.word	0x000191a0
        /*199c*/ 	.word	0x00000004
        /*19a0*/ 	.word	0x00000000
        /*19a4*/ 	.short	0x0101
        /*19a6*/ 	.byte	0x3f
	.zero		1


	//   ....[53]....
        /*19a8*/ 	.word	0x0001adc0
        /*19ac*/ 	.word	0x0000000a
        /*19b0*/ 	.word	0x00028450
        /*19b4*/ 	.short	0x010a
        /*19b6*/ 	.byte	0x3f
	.zero		1


	//   ....[54]....
        /*19b8*/ 	.word	0x0001ae10
        /*19bc*/ 	.word	0x0000000a
        /*19c0*/ 	.word	0x00028450
        /*19c4*/ 	.short	0x010a
        /*19c6*/ 	.byte	0x3f
	.zero		1


	//   ....[55]....
        /*19c8*/ 	.word	0x0001b010
        /*19cc*/ 	.word	0x00000008
        /*19d0*/ 	.word	0x00000000
        /*19d4*/ 	.short	0x0101
        /*19d6*/ 	.byte	0x3f
	.zero		1


	//   ....[56]....
        /*19d8*/ 	.word	0x0001f280
        /*19dc*/ 	.word	0x00000000
        /*19e0*/ 	.word	0x00000000
        /*19e4*/ 	.short	0x0101
        /*19e6*/ 	.byte	0x3f
	.zero		1


	//   ....[57]....
        /*19e8*/ 	.word	0x0001fa60
        /*19ec*/ 	.word	0x0000000b
        /*19f0*/ 	.word	0x00000000
        /*19f4*/ 	.short	0x0101
        /*19f6*/ 	.byte	0x3f
	.zero		1


	//   ....[58]....
        /*19f8*/ 	.word	0x00024c40
        /*19fc*/ 	.word	0x00000016
        /*1a00*/ 	.word	0x00028420
        /*1a04*/ 	.short	0x010a
        /*1a06*/ 	.byte	0x3f
	.zero		1


	//   ....[59]....
        /*1a08*/ 	.word	0x00024cd0
        /*1a0c*/ 	.word	0x0000000b
        /*1a10*/ 	.word	0x000284a0
        /*1a14*/ 	.short	0x010a
        /*1a16*/ 	.byte	0x3f
	.zero		1


	//   ....[60]....
        /*1a18*/ 	.word	0x00025020
        /*1a1c*/ 	.word	0x0000000b
        /*1a20*/ 	.word	0x000284c0
        /*1a24*/ 	.short	0x010a
        /*1a26*/ 	.byte	0x3f
	.zero		1


	//   ....[61]....
        /*1a28*/ 	.word	0x00025440
        /*1a2c*/ 	.word	0x0000000a
        /*1a30*/ 	.word	0x000284a0
        /*1a34*/ 	.short	0x010a
        /*1a36*/ 	.byte	0x3f
	.zero		1


	//   ....[62]....
        /*1a38*/ 	.word	0x00025780
        /*1a3c*/ 	.word	0x0000000a
        /*1a40*/ 	.word	0x000284c0
        /*1a44*/ 	.short	0x010a
        /*1a46*/ 	.byte	0x3f
	.zero		1


	//   ....[63]....
        /*1a48*/ 	.word	0x00026c30
        /*1a4c*/ 	.word	0x00000006
        /*1a50*/ 	.word	0x00028480
        /*1a54*/ 	.short	0x010a
        /*1a56*/ 	.byte	0x3f
	.zero		1


	//   ....[64]....
        /*1a58*/ 	.word	0x000270b0
        /*1a5c*/ 	.word	0x00000006
        /*1a60*/ 	.word	0x00028470
        /*1a64*/ 	.short	0x0107
        /*1a66*/ 	.byte	0x3f
	.zero		1


	//   ....[65]....
        /*1a68*/ 	.word	0x00027160
        /*1a6c*/ 	.word	0x00000006
        /*1a70*/ 	.word	0x00028470
        /*1a74*/ 	.short	0x0101
        /*1a76*/ 	.byte	0x3f
	.zero		1


	//   ....[66]....
        /*1a78*/ 	.word	0x00027190
        /*1a7c*/ 	.word	0x00000006
        /*1a80*/ 	.word	0x00028440
        /*1a84*/ 	.short	0x010a
        /*1a86*/ 	.byte	0x3f
	.zero		1


	//   ....[67]....
        /*1a88*/ 	.word	0x000275b0
        /*1a8c*/ 	.word	0x00000006
        /*1a90*/ 	.word	0x00028430
        /*1a94*/ 	.short	0x0107
        /*1a96*/ 	.byte	0x3f
	.zero		1


	//   ....[68]....
        /*1a98*/ 	.word	0x00027670
        /*1a9c*/ 	.word	0x00000006
        /*1aa0*/ 	.word	0x00028430
        /*1aa4*/ 	.short	0x0101
        /*1aa6*/ 	.byte	0x3f
	.zero		1


	//   ....[69]....
        /*1aa8*/ 	.word	0x000281e0
        /*1aac*/ 	.word	0x00000016
        /*1ab0*/ 	.word	0x00028400
        /*1ab4*/ 	.short	0x0107
        /*1ab6*/ 	.byte	0x3f
	.zero		1


	//   ....[70]....
        /*1ab8*/ 	.word	0x000282f0
        /*1abc*/ 	.word	0x00000016
        /*1ac0*/ 	.word	0x00028400
        /*1ac4*/ 	.short	0x0101
        /*1ac6*/ 	.byte	0x3f
	.zero		1


	//   ....[71]....
        /*1ac8*/ 	.word	0x00028310
        /*1acc*/ 	.word	0x00000016
        /*1ad0*/ 	.word	0x00028420
        /*1ad4*/ 	.short	0x010a
        /*1ad6*/ 	.byte	0x3f
	.zero		1


	//   ....[72]....
        /*1ad8*/ 	.word	0x00028650
        /*1adc*/ 	.word	0x00000000
        /*1ae0*/ 	.word	0x00028480
        /*1ae4*/ 	.short	0x010a
        /*1ae6*/ 	.byte	0x3f
	.zero		1


	//   ....[73]....
        /*1ae8*/ 	.word	0x000289f0
        /*1aec*/ 	.word	0x00000000
        /*1af0*/ 	.word	0x00028470
        /*1af4*/ 	.short	0x0107
        /*1af6*/ 	.byte	0x3f
	.zero		1


	//   ....[74]....
        /*1af8*/ 	.word	0x00028aa0
        /*1afc*/ 	.word	0x00000000
        /*1b00*/ 	.word	0x00028470
        /*1b04*/ 	.short	0x0101
        /*1b06*/ 	.byte	0x3f
	.zero		1


	//   ....[75]....
        /*1b08*/ 	.word	0x00028ad0
        /*1b0c*/ 	.word	0x00000000
        /*1b10*/ 	.word	0x00028440
        /*1b14*/ 	.short	0x010a
        /*1b16*/ 	.byte	0x3f
	.zero		1


	//   ....[76]....
        /*1b18*/ 	.word	0x00028e40
        /*1b1c*/ 	.word	0x00000000
        /*1b20*/ 	.word	0x00028430
        /*1b24*/ 	.short	0x0107
        /*1b26*/ 	.byte	0x3f
	.zero		1


	//   ....[77]....
        /*1b28*/ 	.word	0x00028ef0
        /*1b2c*/ 	.word	0x00000000
        /*1b30*/ 	.word	0x00028430
        /*1b34*/ 	.short	0x0101
        /*1b36*/ 	.byte	0x3f
	.zero		1


	//   ....[78]....
        /*1b38*/ 	.word	0x00028f80
        /*1b3c*/ 	.word	0x00000003
        /*1b40*/ 	.word	0x00028470
        /*1b44*/ 	.short	0x010a
        /*1b46*/ 	.byte	0x3f
	.zero		1


	//   ....[79]....
        /*1b48*/ 	.word	0x00029000
        /*1b4c*/ 	.word	0x00000003
        /*1b50*/ 	.word	0x00028460
        /*1b54*/ 	.short	0x010a
        /*1b56*/ 	.byte	0x3f
	.zero		1


	//   ....[80]....
        /*1b58*/ 	.word	0x00029590
        /*1b5c*/ 	.word	0x00000003
        /*1b60*/ 	.word	0x00028450
        /*1b64*/ 	.short	0x0101
        /*1b66*/ 	.byte	0x3f
	.zero		1


	//   ....[81]....
        /*1b68*/ 	.word	0x00029610
        /*1b6c*/ 	.word	0x00000000
        /*1b70*/ 	.word	0x00000000
        /*1b74*/ 	.short	0x0101
        /*1b76*/ 	.byte	0x3f
	.zero		1


	//   ....[82]....
        /*1b78*/ 	.word	0x000297d0
        /*1b7c*/ 	.word	0x00000000
        /*1b80*/ 	.word	0x00028470
        /*1b84*/ 	.short	0x010a
        /*1b86*/ 	.byte	0x3f
	.zero		1


	//   ....[83]....
        /*1b88*/ 	.word	0x00029840
        /*1b8c*/ 	.word	0x00000000
        /*1b90*/ 	.word	0x00028460
        /*1b94*/ 	.short	0x010a
        /*1b96*/ 	.byte	0x3f
	.zero		1


	//   ....[84]....
        /*1b98*/ 	.word	0x00029de0
        /*1b9c*/ 	.word	0x00000000
        /*1ba0*/ 	.word	0x00028450
        /*1ba4*/ 	.short	0x0101
        /*1ba6*/ 	.byte	0x3f
	.zero		1


	//   ....[85]....
        /*1ba8*/ 	.word	0x00029e60
        /*1bac*/ 	.word	0x00000000
        /*1bb0*/ 	.word	0x00000000
        /*1bb4*/ 	.short	0x0101
        /*1bb6*/ 	.byte	0x3f
	.zero		1


	//   ....[86]....
        /*1bb8*/ 	.word	0x0002af80
        /*1bbc*/ 	.word	0x00000004
        /*1bc0*/ 	.word	0x00028420
        /*1bc4*/ 	.short	0x010a
        /*1bc6*/ 	.byte	0x3f
	.zero		1


	//   ....[87]....
        /*1bc8*/ 	.word	0x0002b110
        /*1bcc*/ 	.word	0x00000005
        /*1bd0*/ 	.word	0x00028440
        /*1bd4*/ 	.short	0x010a
        /*1bd6*/ 	.byte	0x3f
	.zero		1


	//   ....[88]....
        /*1bd8*/ 	.word	0x0002b1b0
        /*1bdc*/ 	.word	0x00000019
        /*1be0*/ 	.word	0x00028440
        /*1be4*/ 	.short	0x010a
        /*1be6*/ 	.byte	0x3f
	.zero		1


	//   ....[89]....
        /*1be8*/ 	.word	0x0002b1f0
        /*1bec*/ 	.word	0x00000005
        /*1bf0*/ 	.word	0x00028460
        /*1bf4*/ 	.short	0x010a
        /*1bf6*/ 	.byte	0x3f
	.zero		1


	//   ....[90]....
        /*1bf8*/ 	.word	0x0002b230
        /*1bfc*/ 	.word	0x00000019
        /*1c00*/ 	.word	0x00028460
        /*1c04*/ 	.short	0x010a
        /*1c06*/ 	.byte	0x3f
	.zero		1


	//   ....[91]....
        /*1c08*/ 	.word	0x0002b270
        /*1c0c*/ 	.word	0x00000005
        /*1c10*/ 	.word	0x00028480
        /*1c14*/ 	.short	0x010a
        /*1c16*/ 	.byte	0x3f
	.zero		1


	//   ....[92]....
        /*1c18*/ 	.word	0x0002b2b0
        /*1c1c*/ 	.word	0x00000019
        /*1c20*/ 	.word	0x00028480
        /*1c24*/ 	.short	0x010a
        /*1c26*/ 	.byte	0x3f
	.zero		1


	//   ....[93]....
        /*1c28*/ 	.word	0x0002b310
        /*1c2c*/ 	.word	0x0000004c
        /*1c30*/ 	.word	0x00028490
        /*1c34*/ 	.short	0x010a
        /*1c36*/ 	.byte	0x3f
	.zero		1


	//   ....[94]....
        /*1c38*/ 	.word	0x0002b5a0
        /*1c3c*/ 	.word	0x0000004c
        /*1c40*/ 	.word	0x00028490
        /*1c44*/ 	.short	0x010a
        /*1c46*/ 	.byte	0x3f
	.zero		1


	//   ....[95]....
        /*1c48*/ 	.word	0x0002b840
        /*1c4c*/ 	.word	0x0000004c
        /*1c50*/ 	.word	0x00028490
        /*1c54*/ 	.short	0x010a
        /*1c56*/ 	.byte	0x3f
	.zero		1


	//   ....[96]....
        /*1c58*/ 	.word	0x0002bad0
        /*1c5c*/ 	.word	0x0000004c
        /*1c60*/ 	.word	0x000284b0
        /*1c64*/ 	.short	0x010a
        /*1c66*/ 	.byte	0x3f
	.zero		1


	//   ....[97]....
        /*1c68*/ 	.word	0x0002c2c0
        /*1c6c*/ 	.word	0x00000016
        /*1c70*/ 	.word	0x00028400
        /*1c74*/ 	.short	0x010a
        /*1c76*/ 	.byte	0x3f
	.zero		1


	//   ....[98]....
        /*1c78*/ 	.word	0x0002cbf0
        /*1c7c*/ 	.word	0x00000016
        /*1c80*/ 	.word	0x00028400
        /*1c84*/ 	.short	0x010a
        /*1c86*/ 	.byte	0x3f
	.zero		1


	//   ....[99]....
        /*1c88*/ 	.word	0x0002cc40
        /*1c8c*/ 	.word	0x00000006
        /*1c90*/ 	.word	0x00028430
        /*1c94*/ 	.short	0x010a
        /*1c96*/ 	.byte	0x3f
	.zero		1


	//   ....[100]....
        /*1c98*/ 	.word	0x0002cc90
        /*1c9c*/ 	.word	0x00000006
        /*1ca0*/ 	.word	0x00028450
        /*1ca4*/ 	.short	0x010a
        /*1ca6*/ 	.byte	0x3f
	.zero		1


	//   ....[101]....
        /*1ca8*/ 	.word	0x0002cce0
        /*1cac*/ 	.word	0x0000000c
        /*1cb0*/ 	.word	0x00028430
        /*1cb4*/ 	.short	0x010a
        /*1cb6*/ 	.byte	0x3f
	.zero		1


	//   ....[102]....
        /*1cb8*/ 	.word	0x0002cd30
        /*1cbc*/ 	.word	0x0000000c
        /*1cc0*/ 	.word	0x00028450
        /*1cc4*/ 	.short	0x010a
        /*1cc6*/ 	.byte	0x3f
	.zero		1


	//   ....[103]....
        /*1cc8*/ 	.word	0x0002cd80
        /*1ccc*/ 	.word	0x00000006
        /*1cd0*/ 	.word	0x00028430
        /*1cd4*/ 	.short	0x010a
        /*1cd6*/ 	.byte	0x3f
	.zero		1


	//   ....[104]....
        /*1cd8*/ 	.word	0x0002cdd0
        /*1cdc*/ 	.word	0x00000006
        /*1ce0*/ 	.word	0x00028450
        /*1ce4*/ 	.short	0x010a
        /*1ce6*/ 	.byte	0x3f
	.zero		1


	//   ....[105]....
        /*1ce8*/ 	.word	0x0002ce20
        /*1cec*/ 	.word	0x0000000a
        /*1cf0*/ 	.word	0x00028430
        /*1cf4*/ 	.short	0x010a
        /*1cf6*/ 	.byte	0x3f
	.zero		1


	//   ....[106]....
        /*1cf8*/ 	.word	0x0002ce70
        /*1cfc*/ 	.word	0x0000000a
        /*1d00*/ 	.word	0x00028450
        /*1d04*/ 	.short	0x010a
        /*1d06*/ 	.byte	0x3f
	.zero		1


	//   ....[107]....
        /*1d08*/ 	.word	0x00031700
        /*1d0c*/ 	.word	0x00000016
        /*1d10*/ 	.word	0x00028420
        /*1d14*/ 	.short	0x010a
        /*1d16*/ 	.byte	0x3f
	.zero		1


	//   ....[108]....
        /*1d18*/ 	.word	0x00031750
        /*1d1c*/ 	.word	0x0000000b
        /*1d20*/ 	.word	0x000284a0
        /*1d24*/ 	.short	0x010a
        /*1d26*/ 	.byte	0x3f
	.zero		1


	//   ....[109]....
        /*1d28*/ 	.word	0x000317a0
        /*1d2c*/ 	.word	0x0000000b
        /*1d30*/ 	.word	0x000284c0
        /*1d34*/ 	.short	0x010a
        /*1d36*/ 	.byte	0x3f
	.zero		1


	//   ....[110]....
        /*1d38*/ 	.word	0x000317f0
        /*1d3c*/ 	.word	0x0000000a
        /*1d40*/ 	.word	0x000284a0
        /*1d44*/ 	.short	0x010a
        /*1d46*/ 	.byte	0x3f
	.zero		1


	//   ....[111]....
        /*1d48*/ 	.word	0x00031840
        /*1d4c*/ 	.word	0x0000000a
        /*1d50*/ 	.word	0x000284c0
        /*1d54*/ 	.short	0x010a
        /*1d56*/ 	.byte	0x3f
	.zero		1


	//   ....[112]....
        /*1d58*/ 	.word	0x00031960
        /*1d5c*/ 	.word	0x00000006
        /*1d60*/ 	.word	0x00028480
        /*1d64*/ 	.short	0x010a
        /*1d66*/ 	.byte	0x3f
	.zero		1


	//   ....[113]....
        /*1d68*/ 	.word	0x00031fa0
        /*1d6c*/ 	.word	0x00000006
        /*1d70*/ 	.word	0x00028440
        /*1d74*/ 	.short	0x010a
        /*1d76*/ 	.byte	0x3f
	.zero		1


	//   ....[114]....
        /*1d78*/ 	.word	0x00033050
        /*1d7c*/ 	.word	0x00000016
        /*1d80*/ 	.word	0x00028420
        /*1d84*/ 	.short	0x010a
        /*1d86*/ 	.byte	0x3f
	.zero		1


	//   ....[115]....
        /*1d88*/ 	.word	0x000330a0
        /*1d8c*/ 	.word	0x00000000
        /*1d90*/ 	.word	0x00028480
        /*1d94*/ 	.short	0x010a
        /*1d96*/ 	.byte	0x3f
	.zero		1


	//   ....[116]....
        /*1d98*/ 	.word	0x00033590
        /*1d9c*/ 	.word	0x00000000
        /*1da0*/ 	.word	0x00028440
        /*1da4*/ 	.short	0x010a
        /*1da6*/ 	.byte	0x3f
	.zero		1


	//   ....[117]....
        /*1da8*/ 	.word	0x00033a70
        /*1dac*/ 	.word	0x00000003
        /*1db0*/ 	.word	0x00028470
        /*1db4*/ 	.short	0x010a
        /*1db6*/ 	.byte	0x3f
	.zero		1


	//   ....[118]....
        /*1db8*/ 	.word	0x00033ac0
        /*1dbc*/ 	.word	0x00000003
        /*1dc0*/ 	.word	0x00028460
        /*1dc4*/ 	.short	0x010a
        /*1dc6*/ 	.byte	0x3f
	.zero		1


	//   ....[119]....
        /*1dc8*/ 	.word	0x00033b10
        /*1dcc*/ 	.word	0x00000000
        /*1dd0*/ 	.word	0x00028470
        /*1dd4*/ 	.short	0x010a
        /*1dd6*/ 	.byte	0x3f
	.zero		1


	//   ....[120]....
        /*1dd8*/ 	.word	0x00033b60
        /*1ddc*/ 	.word	0x00000000
        /*1de0*/ 	.word	0x00028460
        /*1de4*/ 	.short	0x010a
        /*1de6*/ 	.byte	0x3f
	.zero		1


	//   ....[121]....
        /*1de8*/ 	.word	0x00034590
        /*1dec*/ 	.word	0x00000004
        /*1df0*/ 	.word	0x00028420
        /*1df4*/ 	.short	0x010a
        /*1df6*/ 	.byte	0x3f
	.zero		1


	//   ....[122]....
        /*1df8*/ 	.word	0x00034730
        /*1dfc*/ 	.word	0x00000005
        /*1e00*/ 	.word	0x00028440
        /*1e04*/ 	.short	0x010a
        /*1e06*/ 	.byte	0x3f
	.zero		1


	//   ....[123]....
        /*1e08*/ 	.word	0x00034780
        /*1e0c*/ 	.word	0x00000019
        /*1e10*/ 	.word	0x00028440
        /*1e14*/ 	.short	0x010a
        /*1e16*/ 	.byte	0x3f
	.zero		1


	//   ....[124]....
        /*1e18*/ 	.word	0x000347d0
        /*1e1c*/ 	.word	0x00000005
        /*1e20*/ 	.word	0x00028460
        /*1e24*/ 	.short	0x010a
        /*1e26*/ 	.byte	0x3f
	.zero		1


	//   ....[125]....
        /*1e28*/ 	.word	0x00034820
        /*1e2c*/ 	.word	0x00000019
        /*1e30*/ 	.word	0x00028460
        /*1e34*/ 	.short	0x010a
        /*1e36*/ 	.byte	0x3f
	.zero		1


	//   ....[126]....
        /*1e38*/ 	.word	0x00034870
        /*1e3c*/ 	.word	0x00000005
        /*1e40*/ 	.word	0x00028480
        /*1e44*/ 	.short	0x010a
        /*1e46*/ 	.byte	0x3f
	.zero		1


	//----- nvinfo : EIATTR_NUM_MBARRIERS
	.align		4
.L_490:
        /*1e48*/ 	.byte	0x03, 0x38
        /*1e4a*/ 	.short	0x0016


	//----- nvinfo : EIATTR_EXIT_INSTR_OFFSETS
	.align		4
        /*1e4c*/ 	.byte	0x04, 0x1c
        /*1e4e*/ 	.short	(.L_492 - .L_491)


	//   ....[0]....
.L_491:
        /*1e50*/ 	.word	0x0002b300


	//----- nvinfo : EIATTR_MAX_THREADS
	.align		4
.L_492:
        /*1e54*/ 	.byte	0x04, 0x05
        /*1e56*/ 	.short	(.L_494 - .L_493)
.L_493:
        /*1e58*/ 	.word	0x00000180
        /*1e5c*/ 	.word	0x00000001
        /*1e60*/ 	.word	0x00000001


	//----- nvinfo : EIATTR_CRS_STACK_SIZE
	.align		4
.L_494:
        /*1e64*/ 	.byte	0x04, 0x1e
        /*1e66*/ 	.short	(.L_496 - .L_495)
.L_495:
        /*1e68*/ 	.word	0x00000000


	//----- nvinfo : EIATTR_CBANK_PARAM_SIZE
	.align		4
.L_496:
        /*1e6c*/ 	.byte	0x03, 0x19
        /*1e6e*/ 	.short	0x0af0


	//----- nvinfo : EIATTR_PARAM_CBANK
	.align		4
        /*1e70*/ 	.byte	0x04, 0x0a
        /*1e72*/ 	.short	(.L_498 - .L_497)
	.align		4
.L_497:
        /*1e74*/ 	.word	index@(.nv.constant0._ZN7cutlass13device_kernelIN5flash11enable_sm90INS1_16FlashAttnFwdSm90INS1_25CollectiveMainloopFwdSm90ILi2EN4cute5tupleIJNS5_1CILi1EEES8_S8_EEENS6_IJNS7_ILi128EEENS7_ILi64EEENS7_ILi256EEEEEELi256ENS_12float_e4m3_tEfNS_4arch4Sm90ELb0ELb1ELb0ELb1ELb1ELb1ELb0ELb1ELb0ELb1ELb1ELb0EEENS1_21CollectiveEpilogueFwdINS6_IJSA_SC_SB_EEES9_NS_10bfloat16_tESG_Li256ELb1ELb1ELb1ELb1EEENS1_36VarlenDynamicPersistentTileSchedulerILi128ELi64ELi256ELi128ELb1ELb1ELb1ELb1ELb0ELb1EEEEEEEEEvNT_6ParamsE)
        /*1e78*/ 	.short	0x0210
        /*1e7a*/ 	.short	0x0af0


	//----- nvinfo : EIATTR_SW_WAR
	.align		4
.L_498:
        /*1e7c*/ 	.byte	0x04, 0x36
        /*1e7e*/ 	.short	(.L_500 - .L_499)
.L_499:
        /*1e80*/ 	.word	0x00000008
.L_500:


//--------------------- .nv.info._ZN7cutlass13device_kernelIN5flash11enable_sm90INS1_16FlashAttnFwdSm90INS1_25CollectiveMainloopFwdSm90ILi2EN4cute5tupleIJNS5_1CILi1EEES8_S8_EEENS6_IJNS7_ILi128EEESA_NS7_ILi256EEEEEELi256ENS_12float_e4m3_tEfNS_4arch4Sm90ELb1ELb0ELb0ELb0ELb1ELb0ELb0ELb1ELb0ELb1ELb1ELb0EEENS1_21CollectiveEpilogueFwdINS6_IJSA_SB_SA_EEES9_NS_10bfloat16_tESF_Li256ELb0ELb1ELb1ELb1EEENS1_19SingleTileSchedulerILb0ELb1ELb1ELi128EEEEEEEEEvNT_6ParamsE --------------------------
	.section	.nv.info._ZN7cutlass13device_kernelIN5flash11enable_sm90INS1_16FlashAttnFwdSm90INS1_25CollectiveMainloopFwdSm90ILi2EN4cute5tupleIJNS5_1CILi1EEES8_S8_EEENS6_IJNS7_ILi128EEESA_NS7_ILi256EEEEEELi256ENS_12float_e4m3_tEfNS_4arch4Sm90ELb1ELb0ELb0ELb0ELb1ELb0ELb0ELb1ELb0ELb1ELb1ELb0EEENS1_21CollectiveEpilogueFwdINS6_IJSA_SB_SA_EEES9_NS_10bfloat16_tESF_Li256ELb0ELb1ELb1ELb1EEENS1_19SingleTileSchedulerILb0ELb1ELb1ELi128EEEEEEEEEvNT_6ParamsE,"",@"SHT_CUDA_INFO"
	.sectionflags	@""
	.align	4


	//----- nvinfo : EIATTR_CUDA_API_VERSION
	.align		4
        /*0000*/ 	.byte	0x04, 0x37
        /*0002*/ 	.short	(.L_502 - .L_501)
.L_501:
        /*0004*/ 	.word	0x00000082


	//----- nvinfo : EIATTR_KPARAM_INFO
	.align		4
.L_502:
        /*0008*/ 	.byte	0x04, 0x17
        /*000a*/ 	.short	(.L_504 - .L_503)
.L_503:
        /*000c*/ 	.word	0x00000000
        /*0010*/ 	.short	0x0000
        /*0012*/ 	.short	0x0070
        /*0014*/ 	.byte	0x00, 0xf0, 0x01, 0x28


	//----- nvinfo : EIATTR_SPARSE_MMA_MASK
	.align		4
.L_504:
        /*0018*/ 	.byte	0x03, 0x50
        /*001a*/ 	.short	0x0000


	//----- nvinfo : EIATTR_MAXREG_COUNT
	.align		4
        /*001c*/ 	.byte	0x03, 0x1b
        /*001e*/ 	.short	0x00a8


	//----- nvinfo : EIATTR_NUM_BARRIERS
	.align		4
        /*0020*/ 	.byte	0x02, 0x4c
        /*0022*/ 	.byte	0x10
	.zero		1


	//----- nvinfo : EIATTR_EXTERNS
	.align		4
        /*0024*/ 	.byte	0x04, 0x0f
        /*0026*/ 	.short	(.L_506 - .L_505)


	//   ....[0]....
	.align		4
.L_505:
        /*0028*/ 	.word	index@(__assertfail)


	//----- nvinfo : EIATTR_ANNOTATIONS
	.align		4
.L_506:
        /*002c*/ 	.byte	0x04, 0x55
        /*002e*/ 	.short	(.L_508 - .L_507)


	//   ....[0]....
.L_507:
        /* <DEDUP_REMOVED lines=8> */


	//----- nvinfo : EIATTR_MERCURY_ISA_VERSION
	.align		4
.L_508:
        /*00a0*/ 	.byte	0x03, 0x5f
        /*00a2*/ 	.short	0x0101


	//----- nvinfo : EIATTR_INT_WARP_WIDE_INSTR_OFFSETS
	.align		4
        /*00a4*/ 	.byte	0x04, 0x31
        /*00a6*/ 	.short	(.L_510 - .L_509)


	//   ....[0]....
.L_509:
        /*00a8*/ 	.word	0x000000c0


	//   ....[1]....
        /*00ac*/ 	.word	0x000000d0


	//   ....[2]....
        /*00b0*/ 	.word	0x00000170


	//----- nvinfo : EIATTR_COOP_GROUP_MASK_REGIDS
	.align		4
.L_510:
        /*00b4*/ 	.byte	0x04, 0x29
        /*00b6*/ 	.short	(.L_512 - .L_511)


	//   ....[0]....
.L_511:
        /*00b8*/ 	.word	0xffffffff


	//   ....[1]....
        /*00bc*/ 	.word	0xffffffff


	//   ....[2]....
        /*00c0*/ 	.word	0xffffffff


	//   ....[3]....
        /*00c4*/ 	.word	0xffffffff


	//   ....[4]....
        /*00c8*/ 	.word	0xffffffff


	//   ....[5]....
        /*00cc*/ 	.word	0xffffffff


	//   ....[6]....
        /*00d0*/ 	.word	0xffffffff


	//   ....[7]....
        /*00d4*/ 	.word	0xffffffff


	//   ....[8]....
        /*00d8*/ 	.word	0xffffffff


	//   ....[9]....
        /*00dc*/ 	.word	0xffffffff


	//   ....[10]....
        /*00e0*/ 	.word	0xffffffff


	//   ....[11]....
        /*00e4*/ 	.word	0xffffffff


	//   ....[12]....
        /*00e8*/ 	.word	0xffffffff


	//   ....[13]....
        /*00ec*/ 	.word	0xffffffff


	//   ....[14]....
        /*00f0*/ 	.word	0xffffffff


	//   ....[15]....
        /*00f4*/ 	.word	0xffffffff


	//   ....[16]....
        /*00f8*/ 	.word	0xffffffff


	//   ....[17]....
        /*00fc*/ 	.word	0xffffffff


	//   ....[18]....
        /*0100*/ 	.word	0xffffffff


	//   ....[19]....
        /*0104*/ 	.word	0xffffffff


	//   ....[20]....
        /*0108*/ 	.word	0xffffffff


	//   ....[21]....
        /*010c*/ 	.word	0xffffffff


	//   ....[22]....
        /*0110*/ 	.word	0xffffffff


	//   ....[23]....
        /*0114*/ 	.word	0xffffffff


	//   ....[24]....
        /*0118*/ 	.word	0xffffffff


	//   ....[25]....
        /*011c*/ 	.word	0xffffffff


	//   ....[26]....
        /*0120*/ 	.word	0xffffffff


	//   ....[27]....
        /*0124*/ 	.word	0xffffffff


	//   ....[28]....
        /*0128*/ 	.word	0xffffffff


	//   ....[29]....
        /*012c*/ 	.word	0xffffffff


	//   ....[30]....
        /*0130*/ 	.word	0xffffffff


	//   ....[31]....
        /*0134*/ 	.word	0xffffffff


	//   ....[32]....
        /*0138*/ 	.word	0xffffffff


	//   ....[33]....
        /*013c*/ 	.word	0xffffffff


	//   ....[34]....
        /*0140*/ 	.word	0xffffffff


	//   ....[35]....
        /*0144*/ 	.word	0xffffffff


	//   ....[36]....
        /*0148*/ 	.word	0xffffffff


	//   ....[37]....
        /*014c*/ 	.word	0xffffffff


	//   ....[38]....
        /*0150*/ 	.word	0xffffffff


	//   ....[39]....
        /*0154*/ 	.word	0xffffffff


	//   ....[40]....
        /*0158*/ 	.word	0xffffffff


	//   ....[41]....
        /*015c*/ 	.word	0xffffffff


	//   ....[42]....
        /*0160*/ 	.word	0xffffffff


	//   ....[43]....
        /*0164*/ 	.word	0xffffffff


	//   ....[44]....
        /*0168*/ 	.word	0xffffffff


	//   ....[45]....
        /*016c*/ 	.word	0xffffffff


	//   ....[46]....
        /*0170*/ 	.word	0xffffffff


	//   ....[47]....
        /*0174*/ 	.word	0xffffffff


	//   ....[48]....
        /*0178*/ 	.word	0xffffffff


	//   ....[49]....
        /*017c*/ 	.word	0xffffffff


	//   ....[50]....
        /*0180*/ 	.word	0xffffffff


	//   ....[51]....
        /*0184*/ 	.word	0xffffffff


	//   ....[52]....
        /*0188*/ 	.word	0xffffffff


	//   ....[53]....
        /*018c*/ 	.word	0xffffffff


	//   ....[54]....
        /*0190*/ 	.word	0xffffffff


	//   ....[55]....
        /*0194*/ 	.word	0xffffffff


	//   ....[56]....
        /*0198*/ 	.word	0xffffffff


	//   ....[57]....
        /*019c*/ 	.word	0xffffffff


	//   ....[58]....
        /*01a0*/ 	.word	0xffffffff


	//   ....[59]....
        /*01a4*/ 	.word	0xffffffff


	//   ....[60]....
        /*01a8*/ 	.word	0xffffffff


	//   ....[61]....
        /*01ac*/ 	.word	0xffffffff


	//   ....[62]....
        /*01b0*/ 	.word	0xffffffff


	//   ....[63]....
        /*01b4*/ 	.word	0xffffffff


	//   ....[64]....
        /*01b8*/ 	.word	0xffffffff


	//   ....[65]....
        /*01bc*/ 	.word	0xffffffff


	//   ....[66]....
        /*01c0*/ 	.word	0xffffffff


	//   ....[67]....
        /*01c4*/ 	.word	0xffffffff


	//   ....[68]....
        /*01c8*/ 	.word	0xffffffff


	//   ....[69]....
        /*01cc*/ 	.word	0xffffffff


	//   ....[70]....
        /*01d0*/ 	.word	0xffffffff


	//   ....[71]....
        /*01d4*/ 	.word	0xffffffff


	//   ....[72]....
        /*01d8*/ 	.word	0xffffffff


	//   ....[73]....
        /*01dc*/ 	.word	0xffffffff


	//   ....[74]....
        /*01e0*/ 	.word	0xffffffff


	//   ....[75]....
        /*01e4*/ 	.word	0xffffffff


	//   ....[76]....
        /*01e8*/ 	.word	0xffffffff


	//   ....[77]....
        /*01ec*/ 	.word	0xffffffff


	//   ....[78]....
        /*01f0*/ 	.word	0xffffffff


	//   ....[79]....
        /*01f4*/ 	.word	0xffffffff


	//   ....[80]....
        /*01f8*/ 	.word	0xffffffff


	//   ....[81]....
        /*01fc*/ 	.word	0xffffffff


	//   ....[82]....
        /*0200*/ 	.word	0xffffffff


	//   ....[83]....
        /*0204*/ 	.word	0xffffffff


	//   ....[84]....
        /*0208*/ 	.word	0xffffffff


	//   ....[85]....
        /*020c*/ 	.word	0xffffffff


	//   ....[86]....
        /*0210*/ 	.word	0xffffffff


	//   ....[87]....
        /*0214*/ 	.word	0xffffffff


	//   ....[88]....
        /*0218*/ 	.word	0xffffffff


	//   ....[89]....
        /*021c*/ 	.word	0xffffffff


	//   ....[90]....
        /*0220*/ 	.word	0xffffffff


	//   ....[91]....
        /*0224*/ 	.word	0xffffffff


	//   ....[92]....
        /*0228*/ 	.word	0xffffffff


	//   ....[93]....
        /*022c*/ 	.word	0xffffffff


	//   ....[94]....
        /*0230*/ 	.word	0xffffffff


	//   ....[95]....
        /*0234*/ 	.word	0xffffffff


	//   ....[96]....
        /*0238*/ 	.word	0xffffffff


	//   ....[97]....
        /*023c*/ 	.word	0xffffffff


	//   ....[98]....
        /*0240*/ 	.word	0xffffffff


	//   ....[99]....
        /*0244*/ 	.word	0xffffffff


	//   ....[100]....
        /*0248*/ 	.word	0xffffffff


	//   ....[101]....
        /*024c*/ 	.word	0xffffffff


	//   ....[102]....
        /*0250*/ 	.word	0xffffffff


	//   ....[103]....
        /*0254*/ 	.word	0xffffffff


	//   ....[104]....
        /*0258*/ 	.word	0xffffffff


	//   ....[105]....
        /*025c*/ 	.word	0xffffffff


	//   ....[106]....
        /*0260*/ 	.word	0xffffffff


	//   ....[107]....
        /*0264*/ 	.word	0xffffffff


	//   ....[108]....
        /*0268*/ 	.word	0xffffffff


	//   ....[109]....
        /*026c*/ 	.word	0xffffffff


	//   ....[110]....
        /*0270*/ 	.word	0xffffffff


	//   ....[111]....
        /*0274*/ 	.word	0xffffffff


	//   ....[112]....
        /*0278*/ 	.word	0xffffffff


	//   ....[113]....
        /*027c*/ 	.word	0xffffffff


	//   ....[114]....
        /*0280*/ 	.word	0xffffffff


	//   ....[115]....
        /*0284*/ 	.word	0xffffffff


	//   ....[116]....
        /*0288*/ 	.word	0xffffffff


	//   ....[117]....
        /*028c*/ 	.word	0xffffffff


	//   ....[118]....
        /*0290*/ 	.word	0xffffffff


	//   ....[119]....
        /*0294*/ 	.word	0xffffffff


	//   ....[120]....
        /*0298*/ 	.word	0xffffffff


	//   ....[121]....
        /*029c*/ 	.word	0xffffffff


	//   ....[122]....
        /*02a0*/ 	.word	0xffffffff


	//   ....[123]....
        /*02a4*/ 	.word	0xffffffff


	//   ....[124]....
        /*02a8*/ 	.word	0xffffffff


	//   ....[125]....
        /*02ac*/ 	.word	0xffffffff


	//   ....[126]....
        /*02b0*/ 	.word	0xffffffff


	//   ....[127]....
        /*02b4*/ 	.word	0xffffffff


	//   ....[128]....
        /*02b8*/ 	.word	0xffffffff


	//   ....[129]....
        /*02bc*/ 	.word	0xffffffff


	//   ....[130]....
        /*02c0*/ 	.word	0xffffffff


	//   ....[131]....
        /*02c4*/ 	.word	0xffffffff


	//   ....[132]....
        /*02c8*/ 	.word	0xffffffff


	//   ....[133]....
        /*02cc*/ 	.word	0xffffffff


	//   ....[134]....
        /*02d0*/ 	.word	0xffffffff


	//   ....[135]....
        /*02d4*/ 	.word	0xffffffff


	//   ....[136]....
        /*02d8*/ 	.word	0xffffffff


	//   ....[137]....
        /*02dc*/ 	.word	0xffffffff


	//   ....[138]....
        /*02e0*/ 	.word	0xffffffff


	//   ....[139]....
        /*02e4*/ 	.word	0xffffffff


	//   ....[140]....
        /*02e8*/ 	.word	0xffffffff


	//   ....[141]....
        /*02ec*/ 	.word	0xffffffff


	//   ....[142]....
        /*02f0*/ 	.word	0xffffffff


	//   ....[143]....
        /*02f4*/ 	.word	0xffffffff


	//   ....[144]....
        /*02f8*/ 	.word	0xffffffff


	//   ....[145]....
        /*02fc*/ 	.word	0xffffffff


	//   ....[146]....
        /*0300*/ 	.word	0xffffffff


	//   ....[147]....
        /*0304*/ 	.word	0xffffffff


	//   ....[148]....
        /*0308*/ 	.word	0xffffffff


	//   ....[149]....
        /*030c*/ 	.word	0xffffffff


	//   ....[150]....
        /*0310*/ 	.word	0xffffffff


	//   ....[151]....
        /*0314*/ 	.word	0xffffffff


	//   ....[152]....
        /*0318*/ 	.word	0xffffffff


	//   ....[153]....
        /*031c*/ 	.word	0xffffffff


	//   ....[154]....
        /*0320*/ 	.word	0xffffffff


	//   ....[155]....
        /*0324*/ 	.word	0xffffffff


	//   ....[156]....
        /*0328*/ 	.word	0xffffffff


	//   ....[157]....
        /*032c*/ 	.word	0xffffffff


	//   ....[158]....
        /*0330*/ 	.word	0xffffffff


	//   ....[159]....
        /*0334*/ 	.word	0xffffffff


	//   ....[160]....
        /*0338*/ 	.word	0xffffffff


	//   ....[161]....
        /*033c*/ 	.word	0xffffffff


	//   ....[162]....
        /*0340*/ 	.word	0xffffffff


	//   ....[163]....
        /*0344*/ 	.word	0xffffffff


	//   ....[164]....
        /*0348*/ 	.word	0xffffffff


	//   ....[165]....
        /*034c*/ 	.word	0xffffffff


	//   ....[166]....
        /*0350*/ 	.word	0xffffffff


	//   ....[167]....
        /*0354*/ 	.word	0xffffffff


	//   ....[168]....
        /*0358*/ 	.word	0xffffffff


	//   ....[169]....
        /*035c*/ 	.word	0xffffffff


	//   ....[170]....
        /*0360*/ 	.word	0xffffffff


	//   ....[171]....
        /*0364*/ 	.word	0xffffffff


	//   ....[172]....
        /*0368*/ 	.word	0xffffffff


	//   ....[173]....
        /*036c*/ 	.word	0xffffffff


	//   ....[174]....
        /*0370*/ 	.word	0xffffffff


	//   ....[175]....
        /*0374*/ 	.word	0xffffffff


	//   ....[176]....
        /*0378*/ 	.word	0xffffffff


	//   ....[177]....
        /*037c*/ 	.word	0xffffffff


	//   ....[178]....
        /*0380*/ 	.word	0xffffffff


	//   ....[179]....
        /*0384*/ 	.word	0xffffffff


	//   ....[180]....
        /*0388*/ 	.word	0xffffffff


	//   ....[181]....
        /*038c*/ 	.word	0xffffffff


	//   ....[182]....
        /*0390*/ 	.word	0xffffffff


	//   ....[183]....
        /*0394*/ 	.word	0xffffffff


	//   ....[184]....
        /*0398*/ 	.word	0xffffffff


	//   ....[185]....
        /*039c*/ 	.word	0xffffffff


	//   ....[186]....
        /*03a0*/ 	.word	0xffffffff


	//   ....[187]....
        /*03a4*/ 	.word	0xffffffff


	//   ....[188]....
        /*03a8*/ 	.word	0xffffffff


	//   ....[189]....
        /*03ac*/ 	.word	0xffffffff


	//   ....[190]....
        /*03b0*/ 	.word	0xffffffff


	//   ....[191]....
        /*03b4*/ 	.word	0xffffffff


	//   ....[192]....
        /*03b8*/ 	.word	0xffffffff


	//   ....[193]....
        /*03bc*/ 	.word	0xffffffff


	//   ....[194]....
        /*03c0*/ 	.word	0xffffffff


	//   ....[195]....
        /*03c4*/ 	.word	0xffffffff


	//   ....[196]....
        /*03c8*/ 	.word	0xffffffff


	//   ....[197]....
        /*03cc*/ 	.word	0xffffffff


	//   ....[198]....
        /*03d0*/ 	.word	0xffffffff


	//   ....[199]....
        /*03d4*/ 	.word	0xffffffff


	//   ....[200]....
        /*03d8*/ 	.word	0xffffffff


	//   ....[201]....
        /*03dc*/ 	.word	0xffffffff


	//   ....[202]....
        /*03e0*/ 	.word	0xffffffff


	//   ....[203]....
        /*03e4*/ 	.word	0xffffffff


	//   ....[204]....
        /*03e8*/ 	.word	0xffffffff


	//   ....[205]....
        /*03ec*/ 	.word	0xffffffff


	//   ....[206]....
        /*03f0*/ 	.word	0xffffffff


	//   ....[207]....
        /*03f4*/ 	.word	0xffffffff


	//   ....[208]....
        /*03f8*/ 	.word	0xffffffff


	//   ....[209]....
        /*03fc*/ 	.word	0xffffffff


	//   ....[210]....
        /*0400*/ 	.word	0xffffffff


	//   ....[211]....
        /*0404*/ 	.word	0xffffffff


	//   ....[212]....
        /*0408*/ 	.word	0xffffffff


	//   ....[213]....
        /*040c*/ 	.word	0xffffffff


	//   ....[214]....
        /*0410*/ 	.word	0xffffffff


	//   ....[215]....
        /*0414*/ 	.word	0xffffffff


	//   ....[216]....
        /*0418*/ 	.word	0xffffffff


	//   ....[217]....
        /*041c*/ 	.word	0xffffffff


	//   ....[218]....
        /*0420*/ 	.word	0xffffffff


	//   ....[219]....
        /*0424*/ 	.word	0xffffffff


	//   ....[220]....
        /*0428*/ 	.word	0xffffffff


	//   ....[221]....
        /*042c*/ 	.word	0xffffffff


	//   ....[222]....
        /*0430*/ 	.word	0xffffffff


	//   ....[223]....
        /*0434*/ 	.word	0xffffffff


	//   ....[224]....
        /*0438*/ 	.word	0xffffffff


	//   ....[225]....
        /*043c*/ 	.word	0xffffffff


	//   ....[226]....
        /*0440*/ 	.word	0xffffffff


	//   ....[227]....
        /*0444*/ 	.word	0xffffffff


	//   ....[228]....
        /*0448*/ 	.word	0xffffffff


	//   ....[229]....
        /*044c*/ 	.word	0xffffffff


	//   ....[230]....
        /*0450*/ 	.word	0xffffffff


	//   ....[231]....
        /*0454*/ 	.word	0xffffffff


	//   ....[232]....
        /*0458*/ 	.word	0xffffffff


	//   ....[233]....
        /*045c*/ 	.word	0xffffffff


	//   ....[234]....
        /*0460*/ 	.word	0xffffffff


	//   ....[235]....
        /*0464*/ 	.word	0xffffffff


	//   ....[236]....
        /*0468*/ 	.word	0xffffffff


	//   ....[237]....
        /*046c*/ 	.word	0xffffffff


	//   ....[238]....
        /*0470*/ 	.word	0xffffffff


	//   ....[239]....
        /*0474*/ 	.word	0xffffffff


	//   ....[240]....
        /*0478*/ 	.word	0xffffffff


	//   ....[241]....
        /*047c*/ 	.word	0xffffffff


	//   ....[242]....
        /*0480*/ 	.word	0xffffffff


	//   ....[243]....
        /*0484*/ 	.word	0xffffffff


	//   ....[244]....
        /*0488*/ 	.word	0xffffffff


	//   ....[245]....
        /*048c*/ 	.word	0x0500000f


	//   ....[246]....
        /*0490*/ 	.word	0x0500000f


	//   ....[247]....
        /*0494*/ 	.word	0x0500000f


	//   ....[248]....
        /*0498*/ 	.word	0x0500000f


	//   ....[249]....
        /*049c*/ 	.word	0x0500000f


	//   ....[250]....
        /*04a0*/ 	.word	0x0500000f


	//   ....[251]....
        /*04a4*/ 	.word	0x0500000f


	//   ....[252]....
        /*04a8*/ 	.word	0x0500000f


	//   ....[253]....
        /*04ac*/ 	.word	0x0500000f


	//   ....[254]....
        /*04b0*/ 	.word	0x0500000f


	//   ....[255]....
        /*04b4*/ 	.word	0x0500000f


	//   ....[0]....
        /*04b8*/ 	.word	0x0500000f


	//   ....[1]....
        /*04bc*/ 	.word	0x0500000f


	//   ....[2]....
        /*04c0*/ 	.word	0x0500000f


	//   ....[3]....
        /*04c4*/ 	.word	0x0500000f


	//   ....[4]....
        /*04c8*/ 	.word	0x0500000f


	//   ....[5]....
        /*04cc*/ 	.word	0x0500000f


	//   ....[6]....
        /*04d0*/ 	.word	0x0500000f


	//   ....[7]....
        /*04d4*/ 	.word	0x0500000f


	//   ....[8]....
        /*04d8*/ 	.word	0x0500000f


	//   ....[9]....
        /*04dc*/ 	.word	0x0500000f


	//   ....[10]....
        /*04e0*/ 	.word	0x0500000f


	//   ....[11]....
        /*04e4*/ 	.word	0x0500000f


	//   ....[12]....
        /*04e8*/ 	.word	0x0500000f


	//   ....[13]....
        /*04ec*/ 	.word	0x0500000f


	//   ....[14]....
        /*04f0*/ 	.word	0x0500000f


	//   ....[15]....
        /*04f4*/ 	.word	0x0500000f


	//   ....[16]....
        /*04f8*/ 	.word	0x0500000f


	//   ....[17]....
        /*04fc*/ 	.word	0x0500000f


	//   ....[18]....
        /*0500*/ 	.word	0x0500000f


	//   ....[19]....
        /*0504*/ 	.word	0x0500000f


	//   ....[20]....
        /*0508*/ 	.word	0x0500000f


	//   ....[21]....
        /*050c*/ 	.word	0x0500000f


	//   ....[22]....
        /*0510*/ 	.word	0x0500000f


	//   ....[23]....
        /*0514*/ 	.word	0x0500000f


	//   ....[24]....
        /*0518*/ 	.word	0x0500000f


	//   ....[25]....
        /*051c*/ 	.word	0x0500000f


	//   ....[26]....
        /*0520*/ 	.word	0x0500000f


	//   ....[27]....
        /*0524*/ 	.word	0x0500000f


	//   ....[28]....
        /*0528*/ 	.word	0x0500000f


	//   ....[29]....
        /*052c*/ 	.word	0x0500000f


	//   ....[30]....
        /*0530*/ 	.word	0x0500000f


	//   ....[31]....
        /*0534*/ 	.word	0x0500000f


	//   ....[32]....
        /*0538*/ 	.word	0x0500000f


	//   ....[33]....
        /*053c*/ 	.word	0x0500000f


	//   ....[34]....
        /*0540*/ 	.word	0x0500000f


	//   ....[35]....
        /*0544*/ 	.word	0x0500000f


	//   ....[36]....
        /*0548*/ 	.word	0x0500000f


	//   ....[37]....
        /*054c*/ 	.word	0x0500000f


	//   ....[38]....
        /*0550*/ 	.word	0x0500000f


	//   ....[39]....
        /*0554*/ 	.word	0x0500000f


	//   ....[40]....
        /*0558*/ 	.word	0x0500000f


	//   ....[41]....
        /*055c*/ 	.word	0x0500000f


	//   ....[42]....
        /*0560*/ 	.word	0x0500000f


	//   ....[43]....
        /*0564*/ 	.word	0x0500000f


	//   ....[44]....
        /*0568*/ 	.word	0x0500000f


	//   ....[45]....
        /*056c*/ 	.word	0x0500000f


	//   ....[46]....
        /*0570*/ 	.word	0x0500000f


	//   ....[47]....
        /*0574*/ 	.word	0x0500000f


	//   ....[48]....
        /*0578*/ 	.word	0x0500000f


	//   ....[49]....
        /*057c*/ 	.word	0x0500000f


	//   ....[50]....
        /*0580*/ 	.word	0x0500000f


	//   ....[51]....
        /*0584*/ 	.word	0x0500000f


	//   ....[52]....
        /*0588*/ 	.word	0x0500000f


	//   ....[53]....
        /*058c*/ 	.word	0x0500000f


	//   ....[54]....
        /*0590*/ 	.word	0x0500000f


	//   ....[55]....
        /*0594*/ 	.word	0x0500000f


	//   ....[56]....
        /*0598*/ 	.word	0x0500000f


	//   ....[57]....
        /*059c*/ 	.word	0x0500000f


	//   ....[58]....
        /*05a0*/ 	.word	0x0500000f


	//   ....[59]....
        /*05a4*/ 	.word	0x0500000f


	//   ....[60]....
        /*05a8*/ 	.word	0x0500000f


	//   ....[61]....
        /*05ac*/ 	.word	0x0500000f


	//   ....[62]....
        /*05b0*/ 	.word	0x0500000f


	//   ....[63]....
        /*05b4*/ 	.word	0x0500000f


	//   ....[64]....
        /*05b8*/ 	.word	0x0500000f


	//   ....[65]....
        /*05bc*/ 	.word	0x0500000f


	//   ....[66]....
        /*05c0*/ 	.word	0x0500000f


	//   ....[67]....
        /*05c4*/ 	.word	0x0500000f


	//   ....[68]....
        /*05c8*/ 	.word	0x0500000f


	//   ....[69]....
        /*05cc*/ 	.word	0x0500000f


	//----- nvinfo : EIATTR_COOP_GROUP_INSTR_OFFSETS
	.align		4
.L_512:
        /*05d0*/ 	.byte	0x04, 0x28
        /*05d2*/ 	.short	(.L_514 - .L_513)


	//   ....[0]....
.L_513:
        /*05d4*/ 	.word	0x00000080


	//   ....[1]....
        /*05d8*/ 	.word	0x00000090


	//   ....[2]....
        /*05dc*/ 	.word	0x000002d0


	//   ....[3]....
        /*05e0*/ 	.word	0x00000430


	//   ....[4]....
        /*05e4*/ 	.word	0x00000550


	//   ....[5]....
        /*05e8*/ 	.word	0x000006b0


	//   ....[6]....
        /*05ec*/ 	.word	0x00001670


	//   ....[7]....
        /*05f0*/ 	.word	0x00001fd0


	//   ....[8]....
        /*05f4*/ 	.word	0x00002640


	//   ....[9]....
        /*05f8*/ 	.word	0x00002690


	//   ....[10]....
        /*05fc*/ 	.word	0x00002720


	//   ....[11]....
        /*0600*/ 	.word	0x00003010


	//   ....[12]....
        /*0604*/ 	.word	0x00003090


	//   ....[13]....
        /*0608*/ 	.word	0x00004450


	//   ....[14]....
        /*060c*/ 	.word	0x00004470


	//   ....[15]....
        /*0610*/ 	.word	0x00004b10


	//   ....[16]....
        /*0614*/ 	.word	0x00004bd0


	//   ....[17]....
        /*0618*/ 	.word	0x00005440


	//   ....[18]....
        /*061c*/ 	.word	0x000054b0


	//   ....[19]....
        /*0620*/ 	.word	0x00007190


	//   ....[20]....
        /*0624*/ 	.word	0x000071c0


	//   ....[21]....
        /*0628*/ 	.word	0x00007790


	//   ....[22]....
        /*062c*/ 	.word	0x00007960


	//   ....[23]....
        /*0630*/ 	.word	0x00008ef0


	//   ....[24]....
        /*0634*/ 	.word	0x00008f00


	//   ....[25]....
        /*0638*/ 	.word	0x00008f60


	//   ....[26]....
        /*063c*/ 	.word	0x00008f70


	//   ....[27]....
        /*0640*/ 	.word	0x0000a4f0


	//   ....[28]....
        /*0644*/ 	.word	0x0000a520


	//   ....[29]....
        /*0648*/ 	.word	0x0000a530


	//   ....[30]....
        /*064c*/ 	.word	0x0000a550


	//   ....[31]....
        /*0650*/ 	.word	0x0000a560


	//   ....[32]....
        /*0654*/ 	.word	0x0000a570


	//   ....[33]....
        /*0658*/ 	.word	0x0000a580


	//   ....[34]....
        /*065c*/ 	.word	0x0000a590


	//   ....[35]....
        /*0660*/ 	.word	0x0000a5a0


	//   ....[36]....
        /*0664*/ 	.word	0x0000a5b0


	//   ....[37]....
        /*0668*/ 	.word	0x0000a5c0


	//   ....[38]....
        /*066c*/ 	.word	0x0000a5e0


	//   ....[39]....
        /*0670*/ 	.word	0x0000a5f0


	//   ....[40]....
        /*0674*/ 	.word	0x0000a600


	//   ....[41]....
        /*0678*/ 	.word	0x0000a610


	//   ....[42]....
        /*067c*/ 	.word	0x0000a620


	//   ....[43]....
        /*0680*/ 	.word	0x0000a630


	//   ....[44]....
        /*0684*/ 	.word	0x0000a640


	//   ....[45]....
        /*0688*/ 	.word	0x0000a650


	//   ....[46]....
        /*068c*/ 	.word	0x0000a660


	//   ....[47]....
        /*0690*/ 	.word	0x0000a680


	//   ....[48]....
        /*0694*/ 	.word	0x0000a690


	//   ....[49]....
        /*0698*/ 	.word	0x0000a6a0


	//   ....[50]....
        /*069c*/ 	.word	0x0000a6b0


	//   ....[51]....
        /*06a0*/ 	.word	0x0000a6c0


	//   ....[52]....
        /*06a4*/ 	.word	0x0000a6d0


	//   ....[53]....
        /*06a8*/ 	.word	0x0000a6e0


	//   ....[54]....
        /*06ac*/ 	.word	0x0000a6f0


	//   ....[55]....
        /*06b0*/ 	.word	0x0000a700


	//   ....[56]....
        /*06b4*/ 	.word	0x0000a710


	//   ....[57]....
        /*06b8*/ 	.word	0x0000a720


	//   ....[58]....
        /*06bc*/ 	.word	0x0000a730


	//   ....[59]....
        /*06c0*/ 	.word	0x0000a740


	//   ....[60]....
        /*06c4*/ 	.word	0x0000a750


	//   ....[61]....
        /*06c8*/ 	.word	0x0000a760


	//   ....[62]....
        /*06cc*/ 	.word	0x0000a780


	//   ....[63]....
        /*06d0*/ 	.word	0x0000a7a0


	//   ....[64]....
        /*06d4*/ 	.word	0x0000a7b0


	//   ....[65]....
        /*06d8*/ 	.word	0x0000a7c0


	//   ....[66]....
        /*06dc*/ 	.word	0x0000a7d0


	//   ....[67]....
        /*06e0*/ 	.word	0x0000a7f0


	//   ....[68]....
        /*06e4*/ 	.word	0x0000a810


	//   ....[69]....
        /*06e8*/ 	.word	0x0000a830


	//   ....[70]....
        /*06ec*/ 	.word	0x0000a840


	//   ....[71]....
        /*06f0*/ 	.word	0x0000a850


	//   ....[72]....
        /*06f4*/ 	.word	0x0000a870


	//   ....[73]....
        /*06f8*/ 	.word	0x0000a890


	//   ....[74]....
        /*06fc*/ 	.word	0x0000a8b0


	//   ....[75]....
        /*0700*/ 	.word	0x0000a8c0


	//   ....[76]....
        /*0704*/ 	.word	0x0000a8d0


	//   ....[77]....
        /*0708*/ 	.word	0x0000a8e0


	//   ....[78]....
        /*070c*/ 	.word	0x0000a900


	//   ....[79]....
        /*0710*/ 	.word	0x0000a910


	//   ....[80]....
        /*0714*/ 	.word	0x0000a920


	//   ....[81]....
        /*0718*/ 	.word	0x0000a940


	//   ....[82]....
        /*071c*/ 	.word	0x0000a970


	//   ....[83]....
        /*0720*/ 	.word	0x0000a980


	//   ....[84]....
        /*0724*/ 	.word	0x0000a9b0


	//   ....[85]....
        /*0728*/ 	.word	0x0000a9c0


	//   ....[86]....
        /*072c*/ 	.word	0x0000a9d0


	//   ....[87]....
        /*0730*/ 	.word	0x0000a9e0


	//   ....[88]....
        /*0734*/ 	.word	0x0000a9f0


	//   ....[89]....
        /*0738*/ 	.word	0x0000aa00


	//   ....[90]....
        /*073c*/ 	.word	0x0000aa10


	//   ....[91]....
        /*0740*/ 	.word	0x0000aa20


	//   ....[92]....
        /*0744*/ 	.word	0x0000aa40


	//   ....[93]....
        /*0748*/ 	.word	0x0000aa70


	//   ....[94]....
        /*074c*/ 	.word	0x0000aaa0


	//   ....[95]....
        /*0750*/ 	.word	0x0000aad0


	//   ....[96]....
        /*0754*/ 	.word	0x0000ab00


	//   ....[97]....
        /*0758*/ 	.word	0x0000ab20


	//   ....[98]....
        /*075c*/ 	.word	0x0000ab30


	//   ....[99]....
        /*0760*/ 	.word	0x0000ab50


	//   ....[100]....
        /*0764*/ 	.word	0x0000ab60


	//   ....[101]....
        /*0768*/ 	.word	0x0000ab70


	//   ....[102]....
        /*076c*/ 	.word	0x0000ab80


	//   ....[103]....
        /*0770*/ 	.word	0x0000ab90


	//   ....[104]....
        /*0774*/ 	.word	0x0000aba0


	//   ....[105]....
        /*0778*/ 	.word	0x0000abb0


	//   ....[106]....
        /*077c*/ 	.word	0x0000abc0


	//   ....[107]....
        /*0780*/ 	.word	0x0000abd0


	//   ....[108]....
        /*0784*/ 	.word	0x0000abe0


	//   ....[109]....
        /*0788*/ 	.word	0x0000abf0


	//   ....[110]....
        /*078c*/ 	.word	0x0000ac00


	//   ....[111]....
        /*0790*/ 	.word	0x0000ac10


	//   ....[112]....
        /*0794*/ 	.word	0x0000ac20


	//   ....[113]....
        /*0798*/ 	.word	0x0000ac30


	//   ....[114]....
        /*079c*/ 	.word	0x0000ac40


	//   ....[115]....
        /*07a0*/ 	.word	0x0000ac50


	//   ....[116]....
        /*07a4*/ 	.word	0x0000ac60


	//   ....[117]....
        /*07a8*/ 	.word	0x0000ac70


	//   ....[118]....
        /*07ac*/ 	.word	0x0000ac80


	//   ....[119]....
        /*07b0*/ 	.word	0x0000ac90


	//   ....[120]....
        /*07b4*/ 	.word	0x0000aca0


	//   ....[121]....
        /*07b8*/ 	.word	0x0000acb0


	//   ....[122]....
        /*07bc*/ 	.word	0x0000acc0


	//   ....[123]....
        /*07c0*/ 	.word	0x0000acd0


	//   ....[124]....
        /*07c4*/ 	.word	0x0000ace0


	//   ....[125]....
        /*07c8*/ 	.word	0x0000acf0


	//   ....[126]....
        /*07cc*/ 	.word	0x0000ad00


	//   ....[127]....
        /*07d0*/ 	.word	0x0000ad10


	//   ....[128]....
        /*07d4*/ 	.word	0x0000ad40


	//   ....[129]....
        /*07d8*/ 	.word	0x0000ad70


	//   ....[130]....
        /*07dc*/ 	.word	0x0000ada0


	//   ....[131]....
        /*07e0*/ 	.word	0x0000add0


	//   ....[132]....
        /*07e4*/ 	.word	0x0000ae00


	//   ....[133]....
        /*07e8*/ 	.word	0x0000ae30


	//   ....[134]....
        /*07ec*/ 	.word	0x0000ae60


	//   ....[135]....
        /*07f0*/ 	.word	0x0000ae80


	//   ....[136]....
        /*07f4*/ 	.word	0x0000aea0


	//   ....[137]....
        /*07f8*/ 	.word	0x0000aeb0


	//   ....[138]....
        /*07fc*/ 	.word	0x0000aee0


	//   ....[139]....
        /*0800*/ 	.word	0x0000af10


	//   ....[140]....
        /*0804*/ 	.word	0x0000af40


	//   ....[141]....
        /*0808*/ 	.word	0x0000af70


	//   ....[142]....
        /*080c*/ 	.word	0x0000afa0


	//   ....[143]....
        /*0810*/ 	.word	0x0000afd0


	//   ....[144]....
        /*0814*/ 	.word	0x0000b000


	//   ....[145]....
        /*0818*/ 	.word	0x0000b030


	//   ....[146]....
        /*081c*/ 	.word	0x0000b060


	//   ....[147]....
        /*0820*/ 	.word	0x0000b090


	//   ....[148]....
        /*0824*/ 	.word	0x0000b0c0


	//   ....[149]....
        /*0828*/ 	.word	0x0000b0f0


	//   ....[150]....
        /*082c*/ 	.word	0x0000b120


	//   ....[151]....
        /*0830*/ 	.word	0x0000b150


	//   ....[152]....
        /*0834*/ 	.word	0x0000b190


	//   ....[153]....
        /*0838*/ 	.word	0x0000b1c0


	//   ....[154]....
        /*083c*/ 	.word	0x0000b200


	//   ....[155]....
        /*0840*/ 	.word	0x0000b720


	//   ....[156]....
        /*0844*/ 	.word	0x0000b760


	//   ....[157]....
        /*0848*/ 	.word	0x0000b7a0


	//   ....[158]....
        /*084c*/ 	.word	0x0000b7e0


	//   ....[159]....
        /*0850*/ 	.word	0x0000b840


	//   ....[160]....
        /*0854*/ 	.word	0x0000b870


	//   ....[161]....
        /*0858*/ 	.word	0x0000c520


	//   ....[162]....
        /*085c*/ 	.word	0x0000c550


	//   ....[163]....
        /*0860*/ 	.word	0x0000d6a0


	//   ....[164]....
        /*0864*/ 	.word	0x0000e9c0


	//   ....[165]....
        /*0868*/ 	.word	0x0000ea00


	//   ....[166]....
        /*086c*/ 	.word	0x0000eaa0


	//   ....[167]....
        /*0870*/ 	.word	0x0000eb10


	//   ....[168]....
        /*0874*/ 	.word	0x0000eb30


	//   ....[169]....
        /*0878*/ 	.word	0x0000eb90


	//   ....[170]....
        /*087c*/ 	.word	0x0000ebb0


	//   ....[171]....
        /*0880*/ 	.word	0x0000ec10


	//   ....[172]....
        /*0884*/ 	.word	0x0000ec30


	//   ....[173]....
        /*0888*/ 	.word	0x0000ec90


	//   ....[174]....
        /*088c*/ 	.word	0x0000ecb0


	//   ....[175]....
        /*0890*/ 	.word	0x0000ed10


	//   ....[176]....
        /*0894*/ 	.word	0x0000ed30


	//   ....[177]....
        /*0898*/ 	.word	0x0000ed90


	//   ....[178]....
        /*089c*/ 	.word	0x0000edb0


	//   ....[179]....
        /*08a0*/ 	.word	0x0000edc0


	//   ....[180]....
        /*08a4*/ 	.word	0x0000f160


	//   ....[181]....
        /*08a8*/ 	.word	0x0000f190


	//   ....[182]....
        /*08ac*/ 	.word	0x0000f220


	//   ....[183]....
        /*08b0*/ 	.word	0x0000f260


	//   ....[184]....
        /*08b4*/ 	.word	0x0000f290


	//   ....[185]....
        /*08b8*/ 	.word	0x0000f2c0


	//   ....[186]....
        /*08bc*/ 	.word	0x0000f320


	//   ....[187]....
        /*08c0*/ 	.word	0x0000f350


	//   ....[188]....
        /*08c4*/ 	.word	0x0000f3b0


	//   ....[189]....
        /*08c8*/ 	.word	0x0000f3e0


	//   ....[190]....
        /*08cc*/ 	.word	0x0000f440


	//   ....[191]....
        /*08d0*/ 	.word	0x0000f460


	//   ....[192]....
        /*08d4*/ 	.word	0x0000f4a0


	//   ....[193]....
        /*08d8*/ 	.word	0x0000f4c0


	//   ....[194]....
        /*08dc*/ 	.word	0x0000f550


	//   ....[195]....
        /*08e0*/ 	.word	0x0000f580


	//   ....[196]....
        /*08e4*/ 	.word	0x0000fb30


	//   ....[197]....
        /*08e8*/ 	.word	0x0000fb60


	//   ....[198]....
        /*08ec*/ 	.word	0x0000fb90


	//   ....[199]....
        /*08f0*/ 	.word	0x0000fbf0


	//   ....[200]....
        /*08f4*/ 	.word	0x0000fc70


	//   ....[201]....
        /*08f8*/ 	.word	0x0000fc90


	//   ....[202]....
        /*08fc*/ 	.word	0x0000fd10


	//   ....[203]....
        /*0900*/ 	.word	0x0000fd30


	//   ....[204]....
        /*0904*/ 	.word	0x0000fdb0


	//   ....[205]....
        /*0908*/ 	.word	0x0000fdd0


	//   ....[206]....
        /*090c*/ 	.word	0x0000fe50


	//   ....[207]....
        /*0910*/ 	.word	0x0000fe70


	//   ....[208]....
        /*0914*/ 	.word	0x0000fef0


	//   ....[209]....
        /*0918*/ 	.word	0x0000ff10


	//   ....[210]....
        /*091c*/ 	.word	0x0000ff90


	//   ....[211]....
        /*0920*/ 	.word	0x0000ffc0


	//   ....[212]....
        /*0924*/ 	.word	0x00010690


	//   ....[213]....
        /*0928*/ 	.word	0x000106b0


	//   ....[214]....
        /*092c*/ 	.word	0x000106d0


	//   ....[215]....
        /*0930*/ 	.word	0x00010710


	//   ....[216]....
        /*0934*/ 	.word	0x00010730


	//   ....[217]....
        /*0938*/ 	.word	0x00010770


	//   ....[218]....
        /*093c*/ 	.word	0x00010790


	//   ....[219]....
        /*0940*/ 	.word	0x000107d0


	//   ....[220]....
        /*0944*/ 	.word	0x000107f0


	//   ....[221]....
        /*0948*/ 	.word	0x00010830


	//   ....[222]....
        /*094c*/ 	.word	0x00010850


	//   ....[223]....
        /*0950*/ 	.word	0x00010890


	//   ....[224]....
        /*0954*/ 	.word	0x000108b0


	//   ....[225]....
        /*0958*/ 	.word	0x000108f0


	//   ....[226]....
        /*095c*/ 	.word	0x00010910


	//   ....[227]....
        /*0960*/ 	.word	0x00010920


	//   ....[228]....
        /*0964*/ 	.word	0x00010c50


	//   ....[229]....
        /*0968*/ 	.word	0x00010c70


	//   ....[230]....
        /*096c*/ 	.word	0x00010c90


	//   ....[231]....
        /*0970*/ 	.word	0x00010ca0


	//   ....[232]....
        /*0974*/ 	.word	0x00010cb0


	//   ....[233]....
        /*0978*/ 	.word	0x00010cc0


	//   ....[234]....
        /*097c*/ 	.word	0x00010ce0


	//   ....[235]....
        /*0980*/ 	.word	0x00010d30


	//   ....[236]....
        /*0984*/ 	.word	0x00010d50


	//   ....[237]....
        /*0988*/ 	.word	0x00010d90


	//   ....[238]....
        /*098c*/ 	.word	0x00010db0


	//   ....[239]....
        /*0990*/ 	.word	0x00010df0


	//   ....[240]....
        /*0994*/ 	.word	0x00010e10


	//   ....[241]....
        /*0998*/ 	.word	0x00010e60


	//   ....[242]....
        /*099c*/ 	.word	0x00010e90


	//   ....[243]....
        /*09a0*/ 	.word	0x00010eb0


	//   ....[244]....
        /*09a4*/ 	.word	0x000125e0


	//   ....[245]....
        /*09a8*/ 	.word	0x00012bc0


	//   ....[246]....
        /*09ac*/ 	.word	0x00012ca0


	//   ....[247]....
        /*09b0*/ 	.word	0x00012d90


	//   ....[248]....
        /*09b4*/ 	.word	0x00012e40


	//   ....[249]....
        /*09b8*/ 	.word	0x00012f10


	//   ....[250]....
        /*09bc*/ 	.word	0x00012f70


	//   ....[251]....
        /*09c0*/ 	.word	0x00013040


	//   ....[252]....
        /*09c4*/ 	.word	0x000130a0


	//   ....[253]....
        /*09c8*/ 	.word	0x00013170


	//   ....[254]....
        /*09cc*/ 	.word	0x000131d0


	//   ....[255]....
        /*09d0*/ 	.word	0x000132a0


	//   ....[0]....
        /*09d4*/ 	.word	0x00013300


	//   ....[1]....
        /*09d8*/ 	.word	0x000133d0


	//   ....[2]....
        /*09dc*/ 	.word	0x00013430


	//   ....[3]....
        /*09e0*/ 	.word	0x00013500


	//   ....[4]....
        /*09e4*/ 	.word	0x00013560


	//   ....[5]....
        /*09e8*/ 	.word	0x00013620


	//   ....[6]....
        /*09ec*/ 	.word	0x000137a0


	//   ....[7]....
        /*09f0*/ 	.word	0x00013830


	//   ....[8]....
        /*09f4*/ 	.word	0x00013920


	//   ....[9]....
        /*09f8*/ 	.word	0x00013970


	//   ....[10]....
        /*09fc*/ 	.word	0x00013a70


	//   ....[11]....
        /*0a00*/ 	.word	0x00013ac0


	//   ....[12]....
        /*0a04*/ 	.word	0x00013bc0


	//   ....[13]....
        /*0a08*/ 	.word	0x00013c10


	//   ....[14]....
        /*0a0c*/ 	.word	0x00013cf0


	//   ....[15]....
        /*0a10*/ 	.word	0x00013d90


	//   ....[16]....
        /*0a14*/ 	.word	0x00013e00


	//   ....[17]....
        /*0a18*/ 	.word	0x00013ec0


	//   ....[18]....
        /*0a1c*/ 	.word	0x00013f20


	//   ....[19]....
        /*0a20*/ 	.word	0x00013ff0


	//   ....[20]....
        /*0a24*/ 	.word	0x00014060


	//   ....[21]....
        /*0a28*/ 	.word	0x00014120


	//   ....[22]....
        /*0a2c*/ 	.word	0x000141b0


	//   ....[23]....
        /*0a30*/ 	.word	0x00014220


	//   ....[24]....
        /*0a34*/ 	.word	0x000142d0


	//   ....[25]....
        /*0a38*/ 	.word	0x00014390


	//   ....[26]....
        /*0a3c*/ 	.word	0x00014400


	//   ....[27]....
        /*0a40*/ 	.word	0x000144e0


	//   ....[28]....
        /*0a44*/ 	.word	0x00014550


	//   ....[29]....
        /*0a48*/ 	.word	0x00014630


	//   ....[30]....
        /*0a4c*/ 	.word	0x000146a0


	//   ....[31]....
        /*0a50*/ 	.word	0x00014780


	//   ....[32]....
        /*0a54*/ 	.word	0x000147f0


	//   ....[33]....
        /*0a58*/ 	.word	0x000148d0


	//   ....[34]....
        /*0a5c*/ 	.word	0x00014940


	//   ....[35]....
        /*0a60*/ 	.word	0x00014a10


	//   ....[36]....
        /*0a64*/ 	.word	0x00014a80


	//   ....[37]....
        /*0a68*/ 	.word	0x00014b40


	//   ....[38]....
        /*0a6c*/ 	.word	0x00014c70


	//   ....[39]....
        /*0a70*/ 	.word	0x00014d10


	//   ....[40]....
        /*0a74*/ 	.word	0x00014d70


	//   ....[41]....
        /*0a78*/ 	.word	0x00014e20


	//   ....[42]....
        /*0a7c*/ 	.word	0x00014e80


	//   ....[43]....
        /*0a80*/ 	.word	0x00014f30


	//   ....[44]....
        /*0a84*/ 	.word	0x00014f90


	//   ....[45]....
        /*0a88*/ 	.word	0x00015040


	//   ....[46]....
        /*0a8c*/ 	.word	0x000150a0


	//   ....[47]....
        /*0a90*/ 	.word	0x00015150


	//   ....[48]....
        /*0a94*/ 	.word	0x000151b0


	//   ....[49]....
        /*0a98*/ 	.word	0x00015260


	//   ....[50]....
        /*0a9c*/ 	.word	0x000152c0


	//   ....[51]....
        /*0aa0*/ 	.word	0x00015370


	//   ....[52]....
        /*0aa4*/ 	.word	0x000153d0


	//   ....[53]....
        /*0aa8*/ 	.word	0x00015480


	//   ....[54]....
        /*0aac*/ 	.word	0x00015560


	//   ....[55]....
        /*0ab0*/ 	.word	0x00015600


	//   ....[56]....
        /*0ab4*/ 	.word	0x00015670


	//   ....[57]....
        /*0ab8*/ 	.word	0x00015720


	//   ....[58]....
        /*0abc*/ 	.word	0x00015780


	//   ....[59]....
        /*0ac0*/ 	.word	0x00015840


	//   ....[60]....
        /*0ac4*/ 	.word	0x000158a0


	//   ....[61]....
        /*0ac8*/ 	.word	0x00015950


	//   ....[62]....
        /*0acc*/ 	.word	0x000159e0


	//   ....[63]....
        /*0ad0*/ 	.word	0x00015a80


	//   ....[64]....
        /*0ad4*/ 	.word	0x00015ae0


	//   ....[65]....
        /*0ad8*/ 	.word	0x00015ba0


	//   ....[66]....
        /*0adc*/ 	.word	0x00015c00


	//   ....[67]....
        /*0ae0*/ 	.word	0x00015cb0


	//   ....[68]....
        /*0ae4*/ 	.word	0x00015d40


	//   ....[69]....
        /*0ae8*/ 	.word	0x00015de0


	//----- nvinfo : EIATTR_REG_RECONFIG
	.align		4
.L_514:
        /*0aec*/ 	.byte	0x01, 0x54
	.zero		2


	//----- nvinfo : EIATTR_SYSCALL_OFFSETS
	.align		4
        /*0af0*/ 	.byte	0x04, 0x46
        /*0af2*/ 	.short	(.L_516 - .L_515)


	//   ....[0]....
.L_515:
        /*0af4*/ 	.word	0x00001830


	//   ....[1]....
        /*0af8*/ 	.word	0x0000ded0


	//   ....[2]....
        /*0afc*/ 	.word	0x0000e010


	//   ....[3]....
        /*0b00*/ 	.word	0x0000e150


	//   ....[4]....
        /*0b04*/ 	.word	0x0000e270


	//   ....[5]....
        /*0b08*/ 	.word	0x0000f880


	//----- nvinfo : EIATTR_MBARRIER_INSTR_OFFSETS
	.align		4
.L_516:
        /*0b0c*/ 	.byte	0x04, 0x39
        /*0b0e*/ 	.short	(.L_518 - .L_517)


	//   ....[0]....
.L_517:
        /*0b10*/ 	.word	0x00000180
        /*0b14*/ 	.word	0x000000ff
        /*0b18*/ 	.word	0x00038800
        /*0b1c*/ 	.short	0x0100
        /*0b1e*/ 	.byte	0x08
	.zero		1


	//   ....[1]....
        /*0b20*/ 	.word	0x00000190
        /*0b24*/ 	.word	0x000000ff
        /*0b28*/ 	.word	0x00038820
        /*0b2c*/ 	.short	0x0100
        /*0b2e*/ 	.byte	0x08
	.zero		1


	//   ....[2]....
        /*0b30*/ 	.word	0x00000280
        /*0b34*/ 	.word	0x000000ff
        /*0b38*/ 	.word	0x00038830
        /*0b3c*/ 	.short	0x0100
        /*0b3e*/ 	.byte	0x08
	.zero		1


	//   ....[3]....
        /*0b40*/ 	.word	0x00000290
        /*0b44*/ 	.word	0x000000ff
        /*0b48*/ 	.word	0x00038840
        /*0b4c*/ 	.short	0x0100
        /*0b4e*/ 	.byte	0x08
	.zero		1


	//   ....[4]....
        /*0b50*/ 	.word	0x000002a0
        /*0b54*/ 	.word	0x000000ff
        /*0b58*/ 	.word	0x00038838
        /*0b5c*/ 	.short	0x0100
        /*0b5e*/ 	.byte	0x08
	.zero		1


	//   ....[5]....
        /*0b60*/ 	.word	0x000002b0
        /*0b64*/ 	.word	0x000000ff
        /*0b68*/ 	.word	0x00038848
        /*0b6c*/ 	.short	0x0100
        /*0b6e*/ 	.byte	0x08
	.zero		1


	//   ....[6]....
        /*0b70*/ 	.word	0x000003e0
        /*0b74*/ 	.word	0x000000ff
        /*0b78*/ 	.word	0x00038850
        /*0b7c*/ 	.short	0x0100
        /*0b7e*/ 	.byte	0x08
	.zero		1


	//   ....[7]....
        /*0b80*/ 	.word	0x000003f0
        /*0b84*/ 	.word	0x000000ff
        /*0b88*/ 	.word	0x00038860
        /*0b8c*/ 	.short	0x0100
        /*0b8e*/ 	.byte	0x08
	.zero		1


	//   ....[8]....
        /*0b90*/ 	.word	0x00000400
        /*0b94*/ 	.word	0x000000ff
        /*0b98*/ 	.word	0x00038858
        /*0b9c*/ 	.short	0x0100
        /*0b9e*/ 	.byte	0x08
	.zero		1


	//   ....[9]....
        /*0ba0*/ 	.word	0x00000410
        /*0ba4*/ 	.word	0x000000ff
        /*0ba8*/ 	.word	0x00038868
        /*0bac*/ 	.short	0x0100
        /*0bae*/ 	.byte	0x08
	.zero		1


	//   ....[10]....
        /*0bb0*/ 	.word	0x00000500
        /*0bb4*/ 	.word	0x000000ff
        /*0bb8*/ 	.word	0x00038870
        /*0bbc*/ 	.short	0x0100
        /*0bbe*/ 	.byte	0x06
	.zero		1


	//   ....[11]....
        /*0bc0*/ 	.word	0x00000510
        /*0bc4*/ 	.word	0x000000ff
        /*0bc8*/ 	.word	0x00038880
        /*0bcc*/ 	.short	0x0100
        /*0bce*/ 	.byte	0x06
	.zero		1


	//   ....[12]....
        /*0bd0*/ 	.word	0x00000520
        /*0bd4*/ 	.word	0x000000ff
        /*0bd8*/ 	.word	0x00038878
        /*0bdc*/ 	.short	0x0100
        /*0bde*/ 	.byte	0x06
	.zero		1


	//   ....[13]....
        /*0be0*/ 	.word	0x00000530
        /*0be4*/ 	.word	0x000000ff
        /*0be8*/ 	.word	0x00038888
        /*0bec*/ 	.short	0x0100
        /*0bee*/ 	.byte	0x06
	.zero		1


	//   ....[14]....
        /*0bf0*/ 	.word	0x00000660
        /*0bf4*/ 	.word	0x000000ff
        /*0bf8*/ 	.word	0x00038890
        /*0bfc*/ 	.short	0x0100
        /*0bfe*/ 	.byte	0x08
	.zero		1


	//   ....[15]....
        /*0c00*/ 	.word	0x00000670
        /*0c04*/ 	.word	0x000000ff
        /*0c08*/ 	.word	0x000388a0
        /*0c0c*/ 	.short	0x0100
        /*0c0e*/ 	.byte	0x08
	.zero		1


	//   ....[16]....
        /*0c10*/ 	.word	0x00000680
        /*0c14*/ 	.word	0x000000ff
        /*0c18*/ 	.word	0x00038898
        /*0c1c*/ 	.short	0x0100
        /*0c1e*/ 	.byte	0x08
	.zero		1


	//   ....[17]....
        /*0c20*/ 	.word	0x00000690
        /*0c24*/ 	.word	0x000000ff
        /*0c28*/ 	.word	0x000388a8
        /*0c2c*/ 	.short	0x0100
        /*0c2e*/ 	.byte	0x08
	.zero		1


	//   ....[18]....
        /*0c30*/ 	.word	0x000007d0
        /*0c34*/ 	.word	0x000000ff
        /*0c38*/ 	.word	0x000388b0
        /*0c3c*/ 	.short	0x0100
        /*0c3e*/ 	.byte	0x08
	.zero		1


	//   ....[19]....
        /*0c40*/ 	.word	0x000007e0
        /*0c44*/ 	.word	0x000000ff
        /*0c48*/ 	.word	0x000388c0
        /*0c4c*/ 	.short	0x0100
        /*0c4e*/ 	.byte	0x08
	.zero		1


	//   ....[20]....
        /*0c50*/ 	.word	0x000007f0
        /*0c54*/ 	.word	0x000000ff
        /*0c58*/ 	.word	0x000388b8
        /*0c5c*/ 	.short	0x0100
        /*0c5e*/ 	.byte	0x08
	.zero		1


	//   ....[21]....
        /*0c60*/ 	.word	0x00000800
        /*0c64*/ 	.word	0x000000ff
        /*0c68*/ 	.word	0x000388c8
        /*0c6c*/ 	.short	0x0100
        /*0c6e*/ 	.byte	0x08
	.zero		1


	//   ....[22]....
        /*0c70*/ 	.word	0x00001860
        /*0c74*/ 	.word	0x000000ff
        /*0c78*/ 	.word	0x00038800
        /*0c7c*/ 	.short	0x010a
        /*0c7e*/ 	.byte	0x29
	.zero		1


	//   ....[23]....
        /*0c80*/ 	.word	0x000018f0
        /*0c84*/ 	.word	0x000000ff
        /*0c88*/ 	.word	0x00038830
        /*0c8c*/ 	.short	0x010a
        /*0c8e*/ 	.byte	0x29
	.zero		1


	//   ....[24]....
        /*0c90*/ 	.word	0x00001930
        /*0c94*/ 	.word	0x000000ff
        /*0c98*/ 	.word	0x00038830
        /*0c9c*/ 	.short	0x010a
        /*0c9e*/ 	.byte	0x29
	.zero		1


	//   ....[25]....
        /*0ca0*/ 	.word	0x00002070
        /*0ca4*/ 	.word	0x000000ff
        /*0ca8*/ 	.word	0x00000000
        /*0cac*/ 	.short	0x0101
        /*0cae*/ 	.byte	0x06
	.zero		1


	//   ....[26]....
        /*0cb0*/ 	.word	0x00003b90
        /*0cb4*/ 	.word	0x000000ff
        /*0cb8*/ 	.word	0x00038850
        /*0cbc*/ 	.short	0x010a
        /*0cbe*/ 	.byte	0x29
	.zero		1


	//   ....[27]....
        /*0cc0*/ 	.word	0x00003bd0
        /*0cc4*/ 	.word	0x000000ff
        /*0cc8*/ 	.word	0x00038850
        /*0ccc*/ 	.short	0x010a
        /*0cce*/ 	.byte	0x29
	.zero		1


	//   ....[28]....
        /*0cd0*/ 	.word	0x00003eb0
        /*0cd4*/ 	.word	0x000000ff
        /*0cd8*/ 	.word	0x00000000
        /*0cdc*/ 	.short	0x0101
        /*0cde*/ 	.byte	0x06
	.zero		1


	//   ....[29]....
        /*0ce0*/ 	.word	0x00004060
        /*0ce4*/ 	.word	0x000000ff
        /*0ce8*/ 	.word	0x00038830
        /*0cec*/ 	.short	0x010a
        /*0cee*/ 	.byte	0x37
	.zero		1


	//   ....[30]....
        /*0cf0*/ 	.word	0x000040b0
        /*0cf4*/ 	.word	0x000000ff
        /*0cf8*/ 	.word	0x00038830
        /*0cfc*/ 	.short	0x010a
        /*0cfe*/ 	.byte	0x37
	.zero		1


	//   ....[31]....
        /*0d00*/ 	.word	0x000044c0
        /*0d04*/ 	.word	0x000000ff
        /*0d08*/ 	.word	0x00000000
        /*0d0c*/ 	.short	0x0101
        /*0d0e*/ 	.byte	0x06
	.zero		1


	//   ....[32]....
        /*0d10*/ 	.word	0x00006890
        /*0d14*/ 	.word	0x000000ff
        /*0d18*/ 	.word	0x00038850
        /*0d1c*/ 	.short	0x010a
        /*0d1e*/ 	.byte	0x37
	.zero		1


	//   ....[33]....
        /*0d20*/ 	.word	0x000068e0
        /*0d24*/ 	.word	0x000000ff
        /*0d28*/ 	.word	0x00038850
        /*0d2c*/ 	.short	0x010a
        /*0d2e*/ 	.byte	0x37
	.zero		1


	//   ....[34]....
        /*0d30*/ 	.word	0x00006b20
        /*0d34*/ 	.word	0x000000ff
        /*0d38*/ 	.word	0x00000000
        /*0d3c*/ 	.short	0x0101
        /*0d3e*/ 	.byte	0x37
	.zero		1


	//   ....[35]....
        /*0d40*/ 	.word	0x00006c40
        /*0d44*/ 	.word	0x000000ff
        /*0d48*/ 	.word	0x00038830
        /*0d4c*/ 	.short	0x010a
        /*0d4e*/ 	.byte	0x2b
	.zero		1


	//   ....[36]....
        /*0d50*/ 	.word	0x00006c80
        /*0d54*/ 	.word	0x000000ff
        /*0d58*/ 	.word	0x00038830
        /*0d5c*/ 	.short	0x010a
        /*0d5e*/ 	.byte	0x2b
	.zero		1


	//   ....[37]....
        /*0d60*/ 	.word	0x00006fc0
        /*0d64*/ 	.word	0x000000ff
        /*0d68*/ 	.word	0x00000000
        /*0d6c*/ 	.short	0x0101
        /*0d6e*/ 	.byte	0x06
	.zero		1


	//   ....[38]....
        /*0d70*/ 	.word	0x00008ac0
        /*0d74*/ 	.word	0x000000ff
        /*0d78*/ 	.word	0x00038850
        /*0d7c*/ 	.short	0x010a
        /*0d7e*/ 	.byte	0x2b
	.zero		1


	//   ....[39]....
        /*0d80*/ 	.word	0x00008b00
        /*0d84*/ 	.word	0x000000ff
        /*0d88*/ 	.word	0x00038850
        /*0d8c*/ 	.short	0x010a
        /*0d8e*/ 	.byte	0x2b
	.zero		1


	//   ....[40]....
        /*0d90*/ 	.word	0x00008d40
        /*0d94*/ 	.word	0x000000ff
        /*0d98*/ 	.word	0x00000000
        /*0d9c*/ 	.short	0x0101
        /*0d9e*/ 	.byte	0x2b
	.zero		1


	//   ....[41]....
        /*0da0*/ 	.word	0x0000b820
        /*0da4*/ 	.word	0x000000ff
        /*0da8*/ 	.word	0x00000000
        /*0dac*/ 	.short	0x0101
        /*0dae*/ 	.byte	0x04
	.zero		1


	//   ....[42]....
        /*0db0*/ 	.word	0x0000e790
        /*0db4*/ 	.word	0x000000ff
        /*0db8*/ 	.word	0x00038880
        /*0dbc*/ 	.short	0x010a
        /*0dbe*/ 	.byte	0x2c
	.zero		1


	//   ....[43]....
        /*0dc0*/ 	.word	0x0000ef00
        /*0dc4*/ 	.word	0x000000ff
        /*0dc8*/ 	.word	0x00038870
        /*0dcc*/ 	.short	0x0107
        /*0dce*/ 	.byte	0x2c
	.zero		1


	//   ....[44]....
        /*0dd0*/ 	.word	0x0000ef90
        /*0dd4*/ 	.word	0x000000ff
        /*0dd8*/ 	.word	0x00038870
        /*0ddc*/ 	.short	0x0101
        /*0dde*/ 	.byte	0x2c
	.zero		1


	//   ....[45]....
        /*0de0*/ 	.word	0x0000efc0
        /*0de4*/ 	.word	0x000000ff
        /*0de8*/ 	.word	0x00038840
        /*0dec*/ 	.short	0x010a
        /*0dee*/ 	.byte	0x2c
	.zero		1


	//   ....[46]....
        /*0df0*/ 	.word	0x0000f620
        /*0df4*/ 	.word	0x000000ff
        /*0df8*/ 	.word	0x00038830
        /*0dfc*/ 	.short	0x0107
        /*0dfe*/ 	.byte	0x2c
	.zero		1


	//   ....[47]....
        /*0e00*/ 	.word	0x0000f6b0
        /*0e04*/ 	.word	0x000000ff
        /*0e08*/ 	.word	0x00038830
        /*0e0c*/ 	.short	0x0101
        /*0e0e*/ 	.byte	0x2c
	.zero		1


	//   ....[48]....
        /*0e10*/ 	.word	0x000100a0
        /*0e14*/ 	.word	0x000000ff
        /*0e18*/ 	.word	0x00038800
        /*0e1c*/ 	.short	0x0107
        /*0e1e*/ 	.byte	0x2c
	.zero		1


	//   ....[49]....
        /*0e20*/ 	.word	0x000100f0
        /*0e24*/ 	.word	0x000000ff
        /*0e28*/ 	.word	0x00038800
        /*0e2c*/ 	.short	0x0101
        /*0e2e*/ 	.byte	0x2c
	.zero		1


	//   ....[50]....
        /*0e30*/ 	.word	0x00010120
        /*0e34*/ 	.word	0x000000ff
        /*0e38*/ 	.word	0x00038820
        /*0e3c*/ 	.short	0x010a
        /*0e3e*/ 	.byte	0x2c
	.zero		1


	//   ....[51]....
        /*0e40*/ 	.word	0x000104a0
        /*0e44*/ 	.word	0x00000004
        /*0e48*/ 	.word	0x00038880
        /*0e4c*/ 	.short	0x010a
        /*0e4e*/ 	.byte	0x3f
	.zero		1


	//   ....[52]....
        /*0e50*/ 	.word	0x000109e0
        /*0e54*/ 	.word	0x00000004
        /*0e58*/ 	.word	0x00038870
        /*0e5c*/ 	.short	0x0107
        /*0e5e*/ 	.byte	0x3f
	.zero		1


	//   ....[53]....
        /*0e60*/ 	.word	0x00010a70
        /*0e64*/ 	.word	0x00000004
        /*0e68*/ 	.word	0x00038870
        /*0e6c*/ 	.short	0x0101
        /*0e6e*/ 	.byte	0x3f
	.zero		1


	//   ....[54]....
        /*0e70*/ 	.word	0x00010aa0
        /*0e74*/ 	.word	0x00000004
        /*0e78*/ 	.word	0x00038840
        /*0e7c*/ 	.short	0x010a
        /*0e7e*/ 	.byte	0x3f
	.zero		1


	//   ....[55]....
        /*0e80*/ 	.word	0x00010fb0
        /*0e84*/ 	.word	0x00000004
        /*0e88*/ 	.word	0x00038830
        /*0e8c*/ 	.short	0x0107
        /*0e8e*/ 	.byte	0x3f
	.zero		1


	//   ....[56]....
        /*0e90*/ 	.word	0x00011050
        /*0e94*/ 	.word	0x00000004
        /*0e98*/ 	.word	0x00038830
        /*0e9c*/ 	.short	0x0101
        /*0e9e*/ 	.byte	0x3f
	.zero		1


	//   ....[57]....
        /*0ea0*/ 	.word	0x000110d0
        /*0ea4*/ 	.word	0x00000012
        /*0ea8*/ 	.word	0x00038870
        /*0eac*/ 	.short	0x010a
        /*0eae*/ 	.byte	0x3f
	.zero		1


	//   ....[58]....
        /*0eb0*/ 	.word	0x00011160
        /*0eb4*/ 	.word	0x00000012
        /*0eb8*/ 	.word	0x00038860
        /*0ebc*/ 	.short	0x010a
        /*0ebe*/ 	.byte	0x3f
	.zero		1


	//   ....[59]....
        /*0ec0*/ 	.word	0x000119f0
        /*0ec4*/ 	.word	0x00000012
        /*0ec8*/ 	.word	0x00038850
        /*0ecc*/ 	.short	0x0101
        /*0ece*/ 	.byte	0x3f
	.zero		1


	//   ....[60]....
        /*0ed0*/ 	.word	0x00011a90
        /*0ed4*/ 	.word	0x00000012
        /*0ed8*/ 	.word	0x00000000
        /*0edc*/ 	.short	0x0101
        /*0ede*/ 	.byte	0x3f
	.zero		1


	//   ....[61]....
        /*0ee0*/ 	.word	0x00011b60
        /*0ee4*/ 	.word	0x00000012
        /*0ee8*/ 	.word	0x00038870
        /*0eec*/ 	.short	0x010a
        /*0eee*/ 	.byte	0x3f
	.zero		1


	//   ....[62]....
        /*0ef0*/ 	.word	0x00011c00
        /*0ef4*/ 	.word	0x00000012
        /*0ef8*/ 	.word	0x00038860
        /*0efc*/ 	.short	0x010a
        /*0efe*/ 	.byte	0x3f
	.zero		1


	//   ....[63]....
        /*0f00*/ 	.word	0x00012470
        /*0f04*/ 	.word	0x00000012
        /*0f08*/ 	.word	0x00038850
        /*0f0c*/ 	.short	0x0101
        /*0f0e*/ 	.byte	0x3f
	.zero		1


	//   ....[64]....
        /*0f10*/ 	.word	0x00012540
        /*0f14*/ 	.word	0x00000012
        /*0f18*/ 	.word	0x00000000
        /*0f1c*/ 	.short	0x0101
        /*0f1e*/ 	.byte	0x3f
	.zero		1


	//   ....[65]....
        /*0f20*/ 	.word	0x00012590
        /*0f24*/ 	.word	0x00000005
        /*0f28*/ 	.word	0x00038820
        /*0f2c*/ 	.short	0x010a
        /*0f2e*/ 	.byte	0x3f
	.zero		1


	//   ....[66]....
        /*0f30*/ 	.word	0x000126b0
        /*0f34*/ 	.word	0x00000004
        /*0f38*/ 	.word	0x00038840
        /*0f3c*/ 	.short	0x010a
        /*0f3e*/ 	.byte	0x3f
	.zero		1


	//   ....[67]....
        /*0f40*/ 	.word	0x00012750
        /*0f44*/ 	.word	0x00000005
        /*0f48*/ 	.word	0x00038840
        /*0f4c*/ 	.short	0x010a
        /*0f4e*/ 	.byte	0x3f
	.zero		1


	//   ....[68]....
        /*0f50*/ 	.word	0x00012790
        /*0f54*/ 	.word	0x00000004
        /*0f58*/ 	.word	0x00038860
        /*0f5c*/ 	.short	0x010a
        /*0f5e*/ 	.byte	0x3f
	.zero		1


	//   ....[69]....
        /*0f60*/ 	.word	0x000127d0
        /*0f64*/ 	.word	0x00000005
        /*0f68*/ 	.word	0x00038860
        /*0f6c*/ 	.short	0x010a
        /*0f6e*/ 	.byte	0x3f
	.zero		1


	//   ....[70]....
        /*0f70*/ 	.word	0x00012810
        /*0f74*/ 	.word	0x00000004
        /*0f78*/ 	.word	0x00038880
        /*0f7c*/ 	.short	0x010a
        /*0f7e*/ 	.byte	0x3f
	.zero		1


	//   ....[71]....
        /*0f80*/ 	.word	0x00012850
        /*0f84*/ 	.word	0x00000005
        /*0f88*/ 	.word	0x00038880
        /*0f8c*/ 	.short	0x010a
        /*0f8e*/ 	.byte	0x3f
	.zero		1


	//   ....[72]....
        /*0f90*/ 	.word	0x000128c0
        /*0f94*/ 	.word	0x00000003
        /*0f98*/ 	.word	0x00038800
        /*0f9c*/ 	.short	0x010a
        /*0f9e*/ 	.byte	0x3f
	.zero		1


	//   ....[73]....
        /*0fa0*/ 	.word	0x00012920
        /*0fa4*/ 	.word	0x00000003
        /*0fa8*/ 	.word	0x00038830
        /*0fac*/ 	.short	0x010a
        /*0fae*/ 	.byte	0x3f
	.zero		1


	//   ....[74]....
        /*0fb0*/ 	.word	0x00012980
        /*0fb4*/ 	.word	0x00000009
        /*0fb8*/ 	.word	0x00038850
        /*0fbc*/ 	.short	0x010a
        /*0fbe*/ 	.byte	0x3f
	.zero		1


	//   ....[75]....
        /*0fc0*/ 	.word	0x000129f0
        /*0fc4*/ 	.word	0x00000000
        /*0fc8*/ 	.word	0x00038830
        /*0fcc*/ 	.short	0x010a
        /*0fce*/ 	.byte	0x3f
	.zero		1


	//   ....[76]....
        /*0fd0*/ 	.word	0x00012a60
        /*0fd4*/ 	.word	0x00000008
        /*0fd8*/ 	.word	0x00038850
        /*0fdc*/ 	.short	0x010a
        /*0fde*/ 	.byte	0x3f
	.zero		1


	//   ....[77]....
        /*0fe0*/ 	.word	0x00012ac0
        /*0fe4*/ 	.word	0x00000000
        /*0fe8*/ 	.word	0x00038830
        /*0fec*/ 	.short	0x010a
        /*0fee*/ 	.byte	0x3f
	.zero		1


	//   ....[78]....
        /*0ff0*/ 	.word	0x00012b20
        /*0ff4*/ 	.word	0x00000006
        /*0ff8*/ 	.word	0x00038850
        /*0ffc*/ 	.short	0x010a
        /*0ffe*/ 	.byte	0x3f
	.zero		1


	//   ....[79]....
        /*1000*/ 	.word	0x00012bf0
        /*1004*/ 	.word	0x00000017
        /*1008*/ 	.word	0x00038880
        /*100c*/ 	.short	0x010a
        /*100e*/ 	.byte	0x3f
	.zero		1


	//   ....[80]....
        /*1010*/ 	.word	0x000136f0
        /*1014*/ 	.word	0x00000017
        /*1018*/ 	.word	0x00038840
        /*101c*/ 	.short	0x010a
        /*101e*/ 	.byte	0x3f
	.zero		1


	//   ....[81]....
        /*1020*/ 	.word	0x00014b70
        /*1024*/ 	.word	0x00000017
        /*1028*/ 	.word	0x00038820
        /*102c*/ 	.short	0x010a
        /*102e*/ 	.byte	0x3f
	.zero		1


	//   ....[82]....
        /*1030*/ 	.word	0x00014bc0
        /*1034*/ 	.word	0x00000004
        /*1038*/ 	.word	0x00038880
        /*103c*/ 	.short	0x010a
        /*103e*/ 	.byte	0x3f
	.zero		1


	//   ....[83]....
        /*1040*/ 	.word	0x000154b0
        /*1044*/ 	.word	0x00000004
        /*1048*/ 	.word	0x00038840
        /*104c*/ 	.short	0x010a
        /*104e*/ 	.byte	0x3f
	.zero		1


	//   ....[84]....
        /*1050*/ 	.word	0x00015e10
        /*1054*/ 	.word	0x00000012
        /*1058*/ 	.word	0x00038870
        /*105c*/ 	.short	0x010a
        /*105e*/ 	.byte	0x3f
	.zero		1


	//   ....[85]....
        /*1060*/ 	.word	0x00015e60
        /*1064*/ 	.word	0x00000012
        /*1068*/ 	.word	0x00038860
        /*106c*/ 	.short	0x010a
        /*106e*/ 	.byte	0x3f
	.zero		1


	//   ....[86]....
        /*1070*/ 	.word	0x00015eb0
        /*1074*/ 	.word	0x00000012
        /*1078*/ 	.word	0x00038870
        /*107c*/ 	.short	0x010a
        /*107e*/ 	.byte	0x3f
	.zero		1


	//   ....[87]....
        /*1080*/ 	.word	0x00015f00
        /*1084*/ 	.word	0x00000012
        /*1088*/ 	.word	0x00038860
        /*108c*/ 	.short	0x010a
        /*108e*/ 	.byte	0x3f
	.zero		1


	//   ....[88]....
        /*1090*/ 	.word	0x00015f50
        /*1094*/ 	.word	0x00000005
        /*1098*/ 	.word	0x00038820
        /*109c*/ 	.short	0x010a
        /*109e*/ 	.byte	0x3f
	.zero		1


	//   ....[89]....
        /*10a0*/ 	.word	0x00015fa0
        /*10a4*/ 	.word	0x00000004
        /*10a8*/ 	.word	0x00038840
        /*10ac*/ 	.short	0x010a
        /*10ae*/ 	.byte	0x3f
	.zero		1


	//   ....[90]....
        /*10b0*/ 	.word	0x00015ff0
        /*10b4*/ 	.word	0x00000005
        /*10b8*/ 	.word	0x00038840
        /*10bc*/ 	.short	0x010a
        /*10be*/ 	.byte	0x3f
	.zero		1


	//   ....[91]....
        /*10c0*/ 	.word	0x00016040
        /*10c4*/ 	.word	0x00000004
        /*10c8*/ 	.word	0x00038860
        /*10cc*/ 	.short	0x010a
        /*10ce*/ 	.byte	0x3f
	.zero		1


	//   ....[92]....
        /*10d0*/ 	.word	0x00016090
        /*10d4*/ 	.word	0x00000005
        /*10d8*/ 	.word	0x00038860
        /*10dc*/ 	.short	0x010a
        /*10de*/ 	.byte	0x3f
	.zero		1


	//   ....[93]....
        /*10e0*/ 	.word	0x000160e0
        /*10e4*/ 	.word	0x00000004
        /*10e8*/ 	.word	0x00038880
        /*10ec*/ 	.short	0x010a
        /*10ee*/ 	.byte	0x3f
	.zero		1


	//----- nvinfo : EIATTR_NUM_MBARRIERS
	.align		4
.L_518:
        /*10f0*/ 	.byte	0x03, 0x38
        /*10f2*/ 	.short	0x0016


	//----- nvinfo : EIATTR_EXIT_INSTR_OFFSETS
	.align		4
        /*10f4*/ 	.byte	0x04, 0x1c
        /*10f6*/ 	.short	(.L_520 - .L_519)


	//   ....[0]....
.L_519:
        /*10f8*/ 	.word	0x000128a0


	//----- nvinfo : EIATTR_MAX_THREADS
	.align		4
.L_520:
        /*10fc*/ 	.byte	0x04, 0x05
        /*10fe*/ 	.short	(.L_522 - .L_521)
.L_521:
        /*1100*/ 	.word	0x00000180
        /*1104*/ 	.word	0x00000001
        /*1108*/ 	.word	0x00000001


	//----- nvinfo : EIATTR_CRS_STACK_SIZE
	.align		4
.L_522:
        /*110c*/ 	.byte	0x04, 0x1e
        /*110e*/ 	.short	(.L_524 - .L_523)
.L_523:
        /*1110*/ 	.word	0x00000000


	//----- nvinfo : EIATTR_CBANK_PARAM_SIZE
	.align		4
.L_524:
        /*1114*/ 	.byte	0x03, 0x19
        /*1116*/ 	.short	0x0a70


	//----- nvinfo : EIATTR_PARAM_CBANK
	.align		4
        /*1118*/ 	.byte	0x04, 0x0a
        /*111a*/ 	.short	(.L_526 - .L_525)
	.align		4
.L_525:
        /*111c*/ 	.word	index@(.nv.constant0._ZN7cutlass13device_kernelIN5flash11enable_sm90INS1_16FlashAttnFwdSm90INS1_25CollectiveMainloopFwdSm90ILi2EN4cute5tupleIJNS5_1CILi1EEES8_S8_EEENS6_IJNS7_ILi128EEESA_NS7_ILi256EEEEEELi256ENS_12float_e4m3_tEfNS_4arch4Sm90ELb1ELb0ELb0ELb0ELb1ELb0ELb0ELb1ELb0ELb1ELb1ELb0EEENS1_21CollectiveEpilogueFwdINS6_IJSA_SB_SA_EEES9_NS_10bfloat16_tESF_Li256ELb0ELb1ELb1ELb1EEENS1_19SingleTileSchedulerILb0ELb1ELb1ELi128EEEEEEEEEvNT_6ParamsE)
        /*1120*/ 	.short	0x0210
        /*1122*/ 	.short	0x0a70


	//----- nvinfo : EIATTR_SW_WAR
	.align		4
.L_526:
        /*1124*/ 	.byte	0x04, 0x36
        /*1126*/ 	.short	(.L_528 - .L_527)
.L_527:
        /*1128*/ 	.word	0x00000008
.L_528:


//--------------------- .nv.info._ZN7cutlass13device_kernelIN5flash11enable_sm90INS1_16FlashAttnFwdSm90INS1_25CollectiveMainloopFwdSm90ILi2EN4cute5tupleIJNS5_1CILi1EEES8_S8_EEENS6_IJNS7_ILi128EEESA_NS7_ILi256EEEEEELi256ENS_12float_e4m3_tEfNS_4arch4Sm90ELb1ELb0ELb0ELb1ELb1ELb0ELb0ELb1ELb0ELb1ELb1ELb0EEENS1_21CollectiveEpilogueFwdINS6_IJSA_SB_SA_EEES9_NS_10bfloat16_tESF_Li256ELb1ELb1ELb1ELb1EEENS1_36VarlenDynamicPersistentTileSchedulerILi128ELi128ELi256ELi128ELb1ELb1ELb1ELb1ELb1ELb1EEEEEEEEEvNT_6ParamsE --------------------------
	.section	.nv.info._ZN7cutlass13device_kernelIN5flash11enable_sm90INS1_16FlashAttnFwdSm90INS1_25CollectiveMainloopFwdSm90ILi2EN4cute5tupleIJNS5_1CILi1EEES8_S8_EEENS6_IJNS7_ILi128EEESA_NS7_ILi256EEEEEELi256ENS_12float_e4m3_tEfNS_4arch4Sm90ELb1ELb0ELb0ELb1ELb1ELb0ELb0ELb1ELb0ELb1ELb1ELb0EEENS1_21CollectiveEpilogueFwdINS6_IJSA_SB_SA_EEES9_NS_10bfloat16_tESF_Li256ELb1ELb1ELb1ELb1EEENS1_36VarlenDynamicPersistentTileSchedulerILi128ELi128ELi256ELi128ELb1ELb1ELb1ELb1ELb1ELb1EEEEEEEEEvNT_6ParamsE,"",@"SHT_CUDA_INFO"
	.sectionflags	@""
	.align	4


	//----- nvinfo : EIATTR_CUDA_API_VERSION
	.align		4
        /*0000*/ 	.byte	0x04, 0x37
        /*0002*/ 	.short	(.L_530 - .L_529)
.L_529:
        /*0004*/ 	.word	0x00000082


	//----- nvinfo : EIATTR_KPARAM_INFO
	.align		4
.L_530:
        /*0008*/ 	.byte	0x04, 0x17
        /*000a*/ 	.short	(.L_532 - .L_531)
.L_531:
        /*000c*/ 	.word	0x00000000
        /*0010*/ 	.short	0x0000
        /*0012*/ 	.short	0x0070
        /*0014*/ 	.byte	0x00, 0xf0, 0x01, 0x2a


	//----- nvinfo : EIATTR_SPARSE_MMA_MASK
	.align		4
.L_532:
        /*0018*/ 	.byte	0x03, 0x50
        /*001a*/ 	.short	0x0000


	//----- nvinfo : EIATTR_MAXREG_COUNT
	.align		4
        /*001c*/ 	.byte	0x03, 0x1b
        /*001e*/ 	.short	0x00a8


	//----- nvinfo : EIATTR_NUM_BARRIERS
	.align		4
        /*0020*/ 	.byte	0x02, 0x4c
        /*0022*/ 	.byte	0x10
	.zero		1


	//----- nvinfo : EIATTR_EXTERNS
	.align		4
        /*0024*/ 	.byte	0x04, 0x0f
        /*0026*/ 	.short	(.L_534 - .L_533)


	//   ....[0]....
	.align		4
.L_533:
        /*0028*/ 	.word	index@(__assertfail)


	//----- nvinfo : EIATTR_ANNOTATIONS
	.align		4
.L_534:
        /*002c*/ 	.byte	0x04, 0x55
        /*002e*/ 	.short	(.L_536 - .L_535)


	//   ....[0]....
.L_535:
        /* <DEDUP_REMOVED lines=15> */


	//----- nvinfo : EIATTR_MERCURY_ISA_VERSION
	.align		4
.L_536:
        /*0108*/ 	.byte	0x03, 0x5f
        /*010a*/ 	.short	0x0101


	//----- nvinfo : EIATTR_UNUSED_LOAD_BYTE_OFFSET
	.align		4
        /*010c*/ 	.byte	0x04, 0x44
        /*010e*/ 	.short	(.L_538 - .L_537)


	//   ....[0]....
.L_537:
        /*0110*/ 	.word	0x00000980
        /*0114*/ 	.word	0x0000fff0


	//   ....[1]....
        /*0118*/ 	.word	0x0000a2e0
        /*011c*/ 	.word	0x0000fff0


	//----- nvinfo : EIATTR_INT_WARP_WIDE_INSTR_OFFSETS
	.align		4
.L_538:
        /*0120*/ 	.byte	0x04, 0x31
        /*0122*/ 	.short	(.L_540 - .L_539)


	//   ....[0]....
.L_539:
        /*0124*/ 	.word	0x000000c0


	//   ....[1]....
        /*0128*/ 	.word	0x000000d0


	//   ....[2]....
        /*012c*/ 	.word	0x00000170


	//   ....[3]....
        /*0130*/ 	.word	0x000120a0


	//   ....[4]....
        /*0134*/ 	.word	0x00012130


	//   ....[5]....
        /*0138*/ 	.word	0x00016130


	//   ....[6]....
        /*013c*/ 	.word	0x000161c0


	//----- nvinfo : EIATTR_COOP_GROUP_MASK_REGIDS
	.align		4
.L_540:
        /*0140*/ 	.byte	0x04, 0x29
        /*0142*/ 	.short	(.L_542 - .L_541)


	//   ....[0]....
.L_541:
        /*0144*/ 	.word	0xffffffff


	//   ....[1]....
        /*0148*/ 	.word	0xffffffff


	//   ....[2]....
        /*014c*/ 	.word	0xffffffff


	//   ....[3]....
        /*0150*/ 	.word	0xffffffff


	//   ....[4]....
        /*0154*/ 	.word	0xffffffff


	//   ....[5]....
        /*0158*/ 	.word	0xffffffff


	//   ....[6]....
        /*015c*/ 	.word	0xffffffff


	//   ....[7]....
        /*0160*/ 	.word	0xffffffff


	//   ....[8]....
        /*0164*/ 	.word	0xffffffff


	//   ....[9]....
        /*0168*/ 	.word	0xffffffff


	//   ....[10]....
        /*016c*/ 	.word	0xffffffff


	//   ....[11]....
        /*0170*/ 	.word	0xffffffff


	//   ....[12]....
        /*0174*/ 	.word	0xffffffff


	//   ....[13]....
        /*0178*/ 	.word	0xffffffff


	//   ....[14]....
        /*017c*/ 	.word	0xffffffff


	//   ....[15]....
        /*0180*/ 	.word	0xffffffff


	//   ....[16]....
        /*0184*/ 	.word	0xffffffff


	//   ....[17]....
        /*0188*/ 	.word	0xffffffff


	//   ....[18]....
        /*018c*/ 	.word	0xffffffff


	//   ....[19]....
        /*0190*/ 	.word	0xffffffff


	//   ....[20]....
        /*0194*/ 	.word	0xffffffff


	//   ....[21]....
        /*0198*/ 	.word	0xffffffff


	//   ....[22]....
        /*019c*/ 	.word	0xffffffff


	//   ....[23]....
        /*01a0*/ 	.word	0xffffffff


	//   ....[24]....
        /*01a4*/ 	.word	0xffffffff


	//   ....[25]....
        /*01a8*/ 	.word	0xffffffff


	//   ....[26]....
        /*01ac*/ 	.word	0xffffffff


	//   ....[27]....
        /*01b0*/ 	.word	0xffffffff


	//   ....[28]....
        /*01b4*/ 	.word	0xffffffff


	//   ....[29]....
        /*01b8*/ 	.word	0xffffffff


	//   ....[30]....
        /*01bc*/ 	.word	0xffffffff


	//   ....[31]....
        /*01c0*/ 	.word	0xffffffff


	//   ....[32]....
        /*01c4*/ 	.word	0xffffffff


	//   ....[33]....
        /*01c8*/ 	.word	0xffffffff


	//   ....[34]....
        /*01cc*/ 	.word	0xffffffff


	//   ....[35]....
        /*01d0*/ 	.word	0xffffffff


	//   ....[36]....
        /*01d4*/ 	.word	0xffffffff


	//   ....[37]....
        /*01d8*/ 	.word	0xffffffff


	//   ....[38]....
        /*01dc*/ 	.word	0xffffffff


	//   ....[39]....
        /*01e0*/ 	.word	0xffffffff


	//   ....[40]....
        /*01e4*/ 	.word	0xffffffff


	//   ....[41]....
        /*01e8*/ 	.word	0xffffffff


	//   ....[42]....
        /*01ec*/ 	.word	0xffffffff


	//   ....[43]....
        /*01f0*/ 	.word	0xffffffff


	//   ....[44]....
        /*01f4*/ 	.word	0xffffffff


	//   ....[45]....
        /*01f8*/ 	.word	0xffffffff


	//   ....[46]....
        /*01fc*/ 	.word	0xffffffff


	//   ....[47]....
        /*0200*/ 	.word	0xffffffff


	//   ....[48]....
        /*0204*/ 	.word	0xffffffff


	//   ....[49]....
        /*0208*/ 	.word	0xffffffff


	//   ....[50]....
        /*020c*/ 	.word	0xffffffff


	//   ....[51]....
        /*0210*/ 	.word	0xffffffff


	//   ....[52]....
        /*0214*/ 	.word	0xffffffff


	//   ....[53]....
        /*0218*/ 	.word	0xffffffff


	//   ....[54]....
        /*021c*/ 	.word	0xffffffff


	//   ....[55]....
        /*0220*/ 	.word	0xffffffff


	//   ....[56]....
        /*0224*/ 	.word	0xffffffff


	//   ....[57]....
        /*0228*/ 	.word	0xffffffff


	//   ....[58]....
        /*022c*/ 	.word	0xffffffff


	//   ....[59]....
        /*0230*/ 	.word	0xffffffff


	//   ....[60]....
        /*0234*/ 	.word	0xffffffff


	//   ....[61]....
        /*0238*/ 	.word	0xffffffff


	//   ....[62]....
        /*023c*/ 	.word	0xffffffff


	//   ....[63]....
        /*0240*/ 	.word	0xffffffff


	//   ....[64]....
        /*0244*/ 	.word	0xffffffff


	//   ....[65]....
        /*0248*/ 	.word	0xffffffff


	//   ....[66]....
        /*024c*/ 	.word	0xffffffff


	//   ....[67]....
        /*0250*/ 	.word	0xffffffff


	//   ....[68]....
        /*0254*/ 	.word	0xffffffff


	//   ....[69]....
        /*0258*/ 	.word	0xffffffff


	//   ....[70]....
        /*025c*/ 	.word	0xffffffff


	//   ....[71]....
        /*0260*/ 	.word	0xffffffff


	//   ....[72]....
        /*0264*/ 	.word	0xffffffff


	//   ....[73]....
        /*0268*/ 	.word	0xffffffff


	//   ....[74]....
        /*026c*/ 	.word	0xffffffff


	//   ....[75]....
        /*0270*/ 	.word	0xffffffff


	//   ....[76]....
        /*0274*/ 	.word	0xffffffff


	//   ....[77]....
        /*0278*/ 	.word	0xffffffff


	//   ....[78]....
        /*027c*/ 	.word	0xffffffff


	//   ....[79]....
        /*0280*/ 	.word	0xffffffff


	//   ....[80]....
        /*0284*/ 	.word	0xffffffff


	//   ....[81]....
        /*0288*/ 	.word	0xffffffff


	//   ....[82]....
        /*028c*/ 	.word	0xffffffff


	//   ....[83]....
        /*0290*/ 	.word	0xffffffff


	//   ....[84]....
        /*0294*/ 	.word	0xffffffff


	//   ....[85]....
        /*0298*/ 	.word	0xffffffff


	//   ....[86]....
        /*029c*/ 	.word	0xffffffff


	//   ....[87]....
        /*02a0*/ 	.word	0xffffffff


	//   ....[88]....
        /*02a4*/ 	.word	0xffffffff


	//   ....[89]....
        /*02a8*/ 	.word	0xffffffff


	//   ....[90]....
        /*02ac*/ 	.word	0xffffffff


	//   ....[91]....
        /*02b0*/ 	.word	0xffffffff


	//   ....[92]....
        /*02b4*/ 	.word	0xffffffff


	//   ....[93]....
        /*02b8*/ 	.word	0xffffffff


	//   ....[94]....
        /*02bc*/ 	.word	0xffffffff


	//   ....[95]....
        /*02c0*/ 	.word	0xffffffff


	//   ....[96]....
        /*02c4*/ 	.word	0xffffffff


	//   ....[97]....
        /*02c8*/ 	.word	0xffffffff


	//   ....[98]....
        /*02cc*/ 	.word	0xffffffff


	//   ....[99]....
        /*02d0*/ 	.word	0xffffffff


	//   ....[100]....
        /*02d4*/ 	.word	0xffffffff


	//   ....[101]....
        /*02d8*/ 	.word	0xffffffff


	//   ....[102]....
        /*02dc*/ 	.word	0xffffffff


	//   ....[103]....
        /*02e0*/ 	.word	0xffffffff


	//   ....[104]....
        /*02e4*/ 	.word	0xffffffff


	//   ....[105]....
        /*02e8*/ 	.word	0xffffffff


	//   ....[106]....
        /*02ec*/ 	.word	0xffffffff


	//   ....[107]....
        /*02f0*/ 	.word	0xffffffff


	//   ....[108]....
        /*02f4*/ 	.word	0xffffffff


	//   ....[109]....
        /*02f8*/ 	.word	0xffffffff


	//   ....[110]....
        /*02fc*/ 	.word	0xffffffff


	//   ....[111]....
        /*0300*/ 	.word	0xffffffff


	//   ....[112]....
        /*0304*/ 	.word	0xffffffff


	//   ....[113]....
        /*0308*/ 	.word	0xffffffff


	//   ....[114]....
        /*030c*/ 	.word	0xffffffff


	//   ....[115]....
        /*0310*/ 	.word	0xffffffff


	//   ....[116]....
        /*0314*/ 	.word	0xffffffff


	//   ....[117]....
        /*0318*/ 	.word	0xffffffff


	//   ....[118]....
        /*031c*/ 	.word	0xffffffff


	//   ....[119]....
        /*0320*/ 	.word	0xffffffff


	//   ....[120]....
        /*0324*/ 	.word	0xffffffff


	//   ....[121]....
        /*0328*/ 	.word	0xffffffff


	//   ....[122]....
        /*032c*/ 	.word	0xffffffff


	//   ....[123]....
        /*0330*/ 	.word	0xffffffff


	//   ....[124]....
        /*0334*/ 	.word	0xffffffff


	//   ....[125]....
        /*0338*/ 	.word	0xffffffff


	//   ....[126]....
        /*033c*/ 	.word	0xffffffff


	//   ....[127]....
        /*0340*/ 	.word	0xffffffff


	//   ....[128]....
        /*0344*/ 	.word	0xffffffff


	//   ....[129]....
        /*0348*/ 	.word	0xffffffff


	//   ....[130]....
        /*034c*/ 	.word	0xffffffff


	//   ....[131]....
        /*0350*/ 	.word	0xffffffff


	//   ....[132]....
        /*0354*/ 	.word	0xffffffff


	//   ....[133]....
        /*0358*/ 	.word	0xffffffff


	//   ....[134]....
        /*035c*/ 	.word	0xffffffff


	//   ....[135]....
        /*0360*/ 	.word	0xffffffff


	//   ....[136]....
        /*0364*/ 	.word	0xffffffff


	//   ....[137]....
        /*0368*/ 	.word	0xffffffff


	//   ....[138]....
        /*036c*/ 	.word	0xffffffff


	//   ....[139]....
        /*0370*/ 	.word	0xffffffff


	//   ....[140]....
        /*0374*/ 	.word	0xffffffff


	//   ....[141]....
        /*0378*/ 	.word	0xffffffff


	//   ....[142]....
        /*037c*/ 	.word	0xffffffff


	//   ....[143]....
        /*0380*/ 	.word	0xffffffff


	//   ....[144]....
        /*0384*/ 	.word	0xffffffff


	//   ....[145]....
        /*0388*/ 	.word	0xffffffff


	//   ....[146]....
        /*038c*/ 	.word	0xffffffff


	//   ....[147]....
        /*0390*/ 	.word	0xffffffff


	//   ....[148]....
        /*0394*/ 	.word	0xffffffff


	//   ....[149]....
        /*0398*/ 	.word	0xffffffff


	//   ....[150]....
        /*039c*/ 	.word	0xffffffff


	//   ....[151]....
        /*03a0*/ 	.word	0xffffffff


	//   ....[152]....
        /*03a4*/ 	.word	0xffffffff


	//   ....[153]....
        /*03a8*/ 	.word	0xffffffff


	//   ....[154]....
        /*03ac*/ 	.word	0xffffffff


	//   ....[155]....
        /*03b0*/ 	.word	0xffffffff


	//   ....[156]....
        /*03b4*/ 	.word	0xffffffff


	//   ....[157]....
        /*03b8*/ 	.word	0xffffffff


	//   ....[158]....
        /*03bc*/ 	.word	0xffffffff


	//   ....[159]....
        /*03c0*/ 	.word	0xffffffff


	//   ....[160]....
        /*03c4*/ 	.word	0xffffffff


	//   ....[161]....
        /*03c8*/ 	.word	0xffffffff


	//   ....[162]....
        /*03cc*/ 	.word	0xffffffff


	//   ....[163]....
        /*03d0*/ 	.word	0xffffffff


	//   ....[164]....
        /*03d4*/ 	.word	0xffffffff


	//   ....[165]....
        /*03d8*/ 	.word	0xffffffff


	//   ....[166]....
        /*03dc*/ 	.word	0xffffffff


	//   ....[167]....
        /*03e0*/ 	.word	0xffffffff


	//   ....[168]....
        /*03e4*/ 	.word	0xffffffff


	//   ....[169]....
        /*03e8*/ 	.word	0xffffffff


	//   ....[170]....
        /*03ec*/ 	.word	0xffffffff


	//   ....[171]....
        /*03f0*/ 	.word	0xffffffff


	//   ....[172]....
        /*03f4*/ 	.word	0xffffffff


	//   ....[173]....
        /*03f8*/ 	.word	0xffffffff


	//   ....[174]....
        /*03fc*/ 	.word	0xffffffff


	//   ....[175]....
        /*0400*/ 	.word	0xffffffff


	//   ....[176]....
        /*0404*/ 	.word	0xffffffff


	//   ....[177]....
        /*0408*/ 	.word	0xffffffff


	//   ....[178]....
        /*040c*/ 	.word	0xffffffff


	//   ....[179]....
        /*0410*/ 	.word	0xffffffff


	//   ....[180]....
        /*0414*/ 	.word	0xffffffff


	//   ....[181]....
        /*0418*/ 	.word	0xffffffff


	//   ....[182]....
        /*041c*/ 	.word	0xffffffff


	//   ....[183]....
        /*0420*/ 	.word	0xffffffff


	//   ....[184]....
        /*0424*/ 	.word	0xffffffff


	//   ....[185]....
        /*0428*/ 	.word	0xffffffff


	//   ....[186]....
        /*042c*/ 	.word	0xffffffff


	//   ....[187]....
        /*0430*/ 	.word	0xffffffff


	//   ....[188]....
        /*0434*/ 	.word	0xffffffff


	//   ....[189]....
        /*0438*/ 	.word	0xffffffff


	//   ....[190]....
        /*043c*/ 	.word	0xffffffff


	//   ....[191]....
        /*0440*/ 	.word	0xffffffff


	//   ....[192]....
        /*0444*/ 	.word	0xffffffff


	//   ....[193]....
        /*0448*/ 	.word	0xffffffff


	//   ....[194]....
        /*044c*/ 	.word	0xffffffff


	//   ....[195]....
        /*0450*/ 	.word	0xffffffff


	//   ....[196]....
        /*0454*/ 	.word	0xffffffff


	//   ....[197]....
        /*0458*/ 	.word	0xffffffff


	//   ....[198]....
        /*045c*/ 	.word	0xffffffff


	//   ....[199]....
        /*0460*/ 	.word	0xffffffff


	//   ....[200]....
        /*0464*/ 	.word	0xffffffff


	//   ....[201]....
        /*0468*/ 	.word	0xffffffff


	//   ....[202]....
        /*046c*/ 	.word	0xffffffff


	//   ....[203]....
        /*0470*/ 	.word	0xffffffff


	//   ....[204]....
        /*0474*/ 	.word	0xffffffff


	//   ....[205]....
        /*0478*/ 	.word	0xffffffff


	//   ....[206]....
        /*047c*/ 	.word	0xffffffff


	//   ....[207]....
        /*0480*/ 	.word	0xffffffff


	//   ....[208]....
        /*0484*/ 	.word	0xffffffff


	//   ....[209]....
        /*0488*/ 	.word	0xffffffff


	//   ....[210]....
        /*048c*/ 	.word	0xffffffff


	//   ....[211]....
        /*0490*/ 	.word	0xffffffff


	//   ....[212]....
        /*0494*/ 	.word	0xffffffff


	//   ....[213]....
        /*0498*/ 	.word	0xffffffff


	//   ....[214]....
        /*049c*/ 	.word	0xffffffff


	//   ....[215]....
        /*04a0*/ 	.word	0xffffffff


	//   ....[216]....
        /*04a4*/ 	.word	0xffffffff


	//   ....[217]....
        /*04a8*/ 	.word	0xffffffff


	//   ....[218]....
        /*04ac*/ 	.word	0xffffffff


	//   ....[219]....
        /*04b0*/ 	.word	0xffffffff


	//   ....[220]....
        /*04b4*/ 	.word	0xffffffff


	//   ....[221]....
        /*04b8*/ 	.word	0xffffffff


	//   ....[222]....
        /*04bc*/ 	.word	0xffffffff


	//   ....[223]....
        /*04c0*/ 	.word	0xffffffff


	//   ....[224]....
        /*04c4*/ 	.word	0xffffffff


	//   ....[225]....
        /*04c8*/ 	.word	0xffffffff


	//   ....[226]....
        /*04cc*/ 	.word	0xffffffff


	//   ....[227]....
        /*04d0*/ 	.word	0xffffffff


	//   ....[228]....
        /*04d4*/ 	.word	0xffffffff


	//   ....[229]....
        /*04d8*/ 	.word	0xffffffff


	//   ....[230]....
        /*04dc*/ 	.word	0xffffffff


	//   ....[231]....
        /*04e0*/ 	.word	0xffffffff


	//   ....[232]....
        /*04e4*/ 	.word	0xffffffff


	//   ....[233]....
        /*04e8*/ 	.word	0xffffffff


	//   ....[234]....
        /*04ec*/ 	.word	0xffffffff


	//   ....[235]....
        /*04f0*/ 	.word	0xffffffff


	//   ....[236]....
        /*04f4*/ 	.word	0xffffffff


	//   ....[237]....
        /*04f8*/ 	.word	0xffffffff


	//   ....[238]....
        /*04fc*/ 	.word	0xffffffff


	//   ....[239]....
        /*0500*/ 	.word	0xffffffff


	//   ....[240]....
        /*0504*/ 	.word	0xffffffff


	//   ....[241]....
        /*0508*/ 	.word	0xffffffff


	//   ....[242]....
        /*050c*/ 	.word	0xffffffff


	//   ....[243]....
        /*0510*/ 	.word	0xffffffff


	//   ....[244]....
        /*0514*/ 	.word	0xffffffff


	//   ....[245]....
        /*0518*/ 	.word	0xffffffff


	//   ....[246]....
        /*051c*/ 	.word	0xffffffff


	//   ....[247]....
        /*0520*/ 	.word	0xffffffff


	//   ....[248]....
        /*0524*/ 	.word	0xffffffff


	//   ....[249]....
        /*0528*/ 	.word	0xffffffff


	//   ....[250]....
        /*052c*/ 	.word	0xffffffff


	//   ....[251]....
        /*0530*/ 	.word	0xffffffff


	//   ....[252]....
        /*0534*/ 	.word	0xffffffff


	//   ....[253]....
        /*0538*/ 	.word	0xffffffff


	//   ....[254]....
        /*053c*/ 	.word	0xffffffff


	//   ....[255]....
        /*0540*/ 	.word	0xffffffff


	//   ....[0]....
        /*0544*/ 	.word	0xffffffff


	//   ....[1]....
        /*0548*/ 	.word	0xffffffff


	//   ....[2]....
        /*054c*/ 	.word	0xffffffff


	//   ....[3]....
        /*0550*/ 	.word	0xffffffff


	//   ....[4]....
        /*0554*/ 	.word	0xffffffff


	//   ....[5]....
        /*0558*/ 	.word	0xffffffff


	//   ....[6]....
        /*055c*/ 	.word	0xffffffff


	//   ....[7]....
        /*0560*/ 	.word	0xffffffff


	//   ....[8]....
        /*0564*/ 	.word	0xffffffff


	//   ....[9]....
        /*0568*/ 	.word	0xffffffff


	//   ....[10]....
        /*056c*/ 	.word	0xffffffff


	//   ....[11]....
        /*0570*/ 	.word	0xffffffff


	//   ....[12]....
        /*0574*/ 	.word	0xffffffff


	//   ....[13]....
        /*0578*/ 	.word	0xffffffff


	//   ....[14]....
        /*057c*/ 	.word	0xffffffff


	//   ....[15]....
        /*0580*/ 	.word	0xffffffff


	//   ....[16]....
        /*0584*/ 	.word	0xffffffff


	//   ....[17]....
        /*0588*/ 	.word	0xffffffff


	//   ....[18]....
        /*058c*/ 	.word	0xffffffff


	//   ....[19]....
        /*0590*/ 	.word	0xffffffff


	//   ....[20]....
        /*0594*/ 	.word	0xffffffff


	//   ....[21]....
        /*0598*/ 	.word	0xffffffff


	//   ....[22]....
        /*059c*/ 	.word	0xffffffff


	//   ....[23]....
        /*05a0*/ 	.word	0xffffffff


	//   ....[24]....
        /*05a4*/ 	.word	0xffffffff


	//   ....[25]....
        /*05a8*/ 	.word	0xffffffff


	//   ....[26]....
        /*05ac*/ 	.word	0xffffffff


	//   ....[27]....
        /*05b0*/ 	.word	0xffffffff


	//   ....[28]....
        /*05b4*/ 	.word	0xffffffff


	//   ....[29]....
        /*05b8*/ 	.word	0xffffffff


	//   ....[30]....
        /*05bc*/ 	.word	0xffffffff


	//   ....[31]....
        /*05c0*/ 	.word	0xffffffff


	//   ....[32]....
        /*05c4*/ 	.word	0xffffffff


	//   ....[33]....
        /*05c8*/ 	.word	0xffffffff


	//   ....[34]....
        /*05cc*/ 	.word	0xffffffff


	//   ....[35]....
        /*05d0*/ 	.word	0xffffffff


	//   ....[36]....
        /*05d4*/ 	.word	0xffffffff


	//   ....[37]....
        /*05d8*/ 	.word	0xffffffff


	//   ....[38]....
        /*05dc*/ 	.word	0xffffffff


	//   ....[39]....
        /*05e0*/ 	.word	0x0500000f


	//   ....[40]....
        /*05e4*/ 	.word	0x0500000f


	//   ....[41]....
        /*05e8*/ 	.word	0x0500000f


	//   ....[42]....
        /*05ec*/ 	.word	0x0500000f


	//   ....[43]....
        /*05f0*/ 	.word	0x0500000f


	//   ....[44]....
        /*05f4*/ 	.word	0x0500000f


	//   ....[45]....
        /*05f8*/ 	.word	0x0500000f


	//   ....[46]....
        /*05fc*/ 	.word	0x0500000f


	//   ....[47]....
        /*0600*/ 	.word	0x0500000f


	//   ....[48]....
        /*0604*/ 	.word	0x0500000f


	//   ....[49]....
        /*0608*/ 	.word	0x0500000f


	//   ....[50]....
        /*060c*/ 	.word	0x0500000f


	//   ....[51]....
        /*0610*/ 	.word	0x0500000f


	//   ....[52]....
        /*0614*/ 	.word	0x0500000f


	//   ....[53]....
        /*0618*/ 	.word	0x0500000f


	//   ....[54]....
        /*061c*/ 	.word	0x0500000f


	//   ....[55]....
        /*0620*/ 	.word	0x0500000f


	//   ....[56]....
        /*0624*/ 	.word	0x0500000f


	//   ....[57]....
        /*0628*/ 	.word	0x0500000f


	//   ....[58]....
        /*062c*/ 	.word	0x0500000f


	//   ....[59]....
        /*0630*/ 	.word	0x0500000f


	//   ....[60]....
        /*0634*/ 	.word	0x0500000f


	//   ....[61]....
        /*0638*/ 	.word	0x0500000f


	//   ....[62]....
        /*063c*/ 	.word	0x0500000f


	//   ....[63]....
        /*0640*/ 	.word	0x0500000f


	//   ....[64]....
        /*0644*/ 	.word	0x0500000f


	//   ....[65]....
        /*0648*/ 	.word	0x0500000f


	//   ....[66]....
        /*064c*/ 	.word	0x0500000f


	//   ....[67]....
        /*0650*/ 	.word	0x0500000f


	//   ....[68]....
        /*0654*/ 	.word	0x0500000f


	//   ....[69]....
        /*0658*/ 	.word	0x0500000f


	//   ....[70]....
        /*065c*/ 	.word	0x0500000f


	//   ....[71]....
        /*0660*/ 	.word	0x0500000f


	//   ....[72]....
        /*0664*/ 	.word	0x0500000f


	//   ....[73]....
        /*0668*/ 	.word	0x0500000f


	//   ....[74]....
        /*066c*/ 	.word	0x0500000f


	//   ....[75]....
        /*0670*/ 	.word	0x0500000f


	//   ....[76]....
        /*0674*/ 	.word	0x0500000f


	//   ....[77]....
        /*0678*/ 	.word	0x0500000f


	//   ....[78]....
        /*067c*/ 	.word	0x0500000f


	//   ....[79]....
        /*0680*/ 	.word	0x0500000f


	//   ....[80]....
        /*0684*/ 	.word	0x0500000f


	//   ....[81]....
        /*0688*/ 	.word	0x0500000f


	//   ....[82]....
        /*068c*/ 	.word	0x0500000f


	//   ....[83]....
        /*0690*/ 	.word	0x0500000f


	//   ....[84]....
        /*0694*/ 	.word	0x0500000f


	//   ....[85]....
        /*0698*/ 	.word	0x0500000f


	//   ....[86]....
        /*069c*/ 	.word	0x0500000f


	//   ....[87]....
        /*06a0*/ 	.word	0x0500000f


	//   ....[88]....
        /*06a4*/ 	.word	0x0500000f


	//   ....[89]....
        /*06a8*/ 	.word	0x0500000f


	//   ....[90]....
        /*06ac*/ 	.word	0x0500000f


	//   ....[91]....
        /*06b0*/ 	.word	0x0500000f


	//   ....[92]....
        /*06b4*/ 	.word	0x0500000f


	//   ....[93]....
        /*06b8*/ 	.word	0x0500000f


	//   ....[94]....
        /*06bc*/ 	.word	0x0500000f


	//   ....[95]....
        /*06c0*/ 	.word	0x0500000f


	//   ....[96]....
        /*06c4*/ 	.word	0x0500000f


	//   ....[97]....
        /*06c8*/ 	.word	0x0500000f


	//   ....[98]....
        /*06cc*/ 	.word	0x0500000f


	//   ....[99]....
        /*06d0*/ 	.word	0x0500000f


	//   ....[100]....
        /*06d4*/ 	.word	0x0500000f


	//   ....[101]....
        /*06d8*/ 	.word	0x0500000f


	//   ....[102]....
        /*06dc*/ 	.word	0x0500000f


	//   ....[103]....
        /*06e0*/ 	.word	0x0500000f


	//   ....[104]....
        /*06e4*/ 	.word	0x0500000f


	//   ....[105]....
        /*06e8*/ 	.word	0x0500000f


	//   ....[106]....
        /*06ec*/ 	.word	0x0500000f


	//   ....[107]....
        /*06f0*/ 	.word	0x0500000f


	//   ....[108]....
        /*06f4*/ 	.word	0x0500000f


	//   ....[109]....
        /*06f8*/ 	.word	0x0500000f


	//   ....[110]....
        /*06fc*/ 	.word	0x0500000f


	//   ....[111]....
        /*0700*/ 	.word	0x0500000f


	//   ....[112]....
        /*0704*/ 	.word	0x0500000f


	//   ....[113]....
        /*0708*/ 	.word	0x0500000f


	//   ....[114]....
        /*070c*/ 	.word	0x0500000f


	//   ....[115]....
        /*0710*/ 	.word	0x0500000f


	//   ....[116]....
        /*0714*/ 	.word	0x0500000f


	//   ....[117]....
        /*0718*/ 	.word	0x0500000f


	//   ....[118]....
        /*071c*/ 	.word	0x0500000f


	//   ....[119]....
        /*0720*/ 	.word	0x0500000f


	//   ....[120]....
        /*0724*/ 	.word	0x0500000f


	//----- nvinfo : EIATTR_COOP_GROUP_INSTR_OFFSETS
	.align		4
.L_542:
        /*0728*/ 	.byte	0x04, 0x28
        /*072a*/ 	.short	(.L_544 - .L_543)


	//   ....[0]....
.L_543:
        /*072c*/ 	.word	0x00000080


	//   ....[1]....
        /*0730*/ 	.word	0x00000090


	//   ....[2]....
        /*0734*/ 	.word	0x000002d0


	//   ....[3]....
        /*0738*/ 	.word	0x00000430


	//   ....[4]....
        /*073c*/ 	.word	0x00000550


	//   ....[5]....
        /*0740*/ 	.word	0x000006b0


	//   ....[6]....
        /*0744*/ 	.word	0x000020e0


	//   ....[7]....
        /*0748*/ 	.word	0x000028c0


	//   ....[8]....
        /*074c*/ 	.word	0x000028f0


	//   ....[9]....
        /*0750*/ 	.word	0x00002f60


	//   ....[10]....
        /*0754*/ 	.word	0x00002f80


	//   ....[11]....
        /*0758*/ 	.word	0x00003910


	//   ....[12]....
        /*075c*/ 	.word	0x00003970


	//   ....[13]....
        /*0760*/ 	.word	0x00004ce0


	//   ....[14]....
        /*0764*/ 	.word	0x00004d00


	//   ....[15]....
        /*0768*/ 	.word	0x00005790


	//   ....[16]....
        /*076c*/ 	.word	0x000057b0


	//   ....[17]....
        /*0770*/ 	.word	0x000060f0


	//   ....[18]....
        /*0774*/ 	.word	0x000062c0


	//   ....[19]....
        /*0778*/ 	.word	0x00007ad0


	//   ....[20]....
        /*077c*/ 	.word	0x00007af0


	//   ....[21]....
        /*0780*/ 	.word	0x00008470


	//   ....[22]....
        /*0784*/ 	.word	0x00008570


	//   ....[23]....
        /*0788*/ 	.word	0x00009820


	//   ....[24]....
        /*078c*/ 	.word	0x00009840


	//   ....[25]....
        /*0790*/ 	.word	0x000098c0


	//   ....[26]....
        /*0794*/ 	.word	0x000098e0


	//   ....[27]....
        /*0798*/ 	.word	0x0000ae00


	//   ....[28]....
        /*079c*/ 	.word	0x0000ae30


	//   ....[29]....
        /*07a0*/ 	.word	0x0000ae60


	//   ....[30]....
        /*07a4*/ 	.word	0x0000ae90


	//   ....[31]....
        /*07a8*/ 	.word	0x0000aec0


	//   ....[32]....
        /*07ac*/ 	.word	0x0000af00


	//   ....[33]....
        /*07b0*/ 	.word	0x0000af40


	//   ....[34]....
        /*07b4*/ 	.word	0x0000af70


	//   ....[35]....
        /*07b8*/ 	.word	0x0000afa0


	//   ....[36]....
        /*07bc*/ 	.word	0x0000afd0


	//   ....[37]....
        /*07c0*/ 	.word	0x0000b010


	//   ....[38]....
        /*07c4*/ 	.word	0x0000b070


	//   ....[39]....
        /*07c8*/ 	.word	0x0000b0a0


	//   ....[40]....
        /*07cc*/ 	.word	0x0000b0d0


	//   ....[41]....
        /*07d0*/ 	.word	0x0000b100


	//   ....[42]....
        /*07d4*/ 	.word	0x0000b130


	//   ....[43]....
        /*07d8*/ 	.word	0x0000b170


	//   ....[44]....
        /*07dc*/ 	.word	0x0000b1d0


	//   ....[45]....
        /*07e0*/ 	.word	0x0000b200


	//   ....[46]....
        /*07e4*/ 	.word	0x0000b230


	//   ....[47]....
        /*07e8*/ 	.word	0x0000b260


	//   ....[48]....
        /*07ec*/ 	.word	0x0000b290


	//   ....[49]....
        /*07f0*/ 	.word	0x0000b2c0


	//   ....[50]....
        /*07f4*/ 	.word	0x0000b300


	//   ....[51]....
        /*07f8*/ 	.word	0x0000b340


	//   ....[52]....
        /*07fc*/ 	.word	0x0000b370


	//   ....[53]....
        /*0800*/ 	.word	0x0000b3a0


	//   ....[54]....
        /*0804*/ 	.word	0x0000b3d0


	//   ....[55]....
        /*0808*/ 	.word	0x0000b400


	//   ....[56]....
        /*080c*/ 	.word	0x0000b430


	//   ....[57]....
        /*0810*/ 	.word	0x0000b460


	//   ....[58]....
        /*0814*/ 	.word	0x0000b470


	//   ....[59]....
        /*0818*/ 	.word	0x0000b490


	//   ....[60]....
        /*081c*/ 	.word	0x0000b4a0


	//   ....[61]....
        /*0820*/ 	.word	0x0000b4b0


	//   ....[62]....
        /*0824*/ 	.word	0x0000b4c0


	//   ....[63]....
        /*0828*/ 	.word	0x0000b4d0


	//   ....[64]....
        /*082c*/ 	.word	0x0000b4e0


	//   ....[65]....
        /*0830*/ 	.word	0x0000b4f0


	//   ....[66]....
        /*0834*/ 	.word	0x0000b500


	//   ....[67]....
        /*0838*/ 	.word	0x0000b510


	//   ....[68]....
        /*083c*/ 	.word	0x0000b520


	//   ....[69]....
        /*0840*/ 	.word	0x0000b530


	//   ....[70]....
        /*0844*/ 	.word	0x0000b550


	//   ....[71]....
        /*0848*/ 	.word	0x0000b560


	//   ....[72]....
        /*084c*/ 	.word	0x0000b570


	//   ....[73]....
        /*0850*/ 	.word	0x0000b580


	//   ....[74]....
        /*0854*/ 	.word	0x0000b590


	//   ....[75]....
        /*0858*/ 	.word	0x0000b5a0


	//   ....[76]....
        /*085c*/ 	.word	0x0000b5b0


	//   ....[77]....
        /*0860*/ 	.word	0x0000b5c0


	//   ....[78]....
        /*0864*/ 	.word	0x0000b5d0


	//   ....[79]....
        /*0868*/ 	.word	0x0000b5e0


	//   ....[80]....
        /*086c*/ 	.word	0x0000b600


	//   ....[81]....
        /*0870*/ 	.word	0x0000b610


	//   ....[82]....
        /*0874*/ 	.word	0x0000b620


	//   ....[83]....
        /*0878*/ 	.word	0x0000b630


	//   ....[84]....
        /*087c*/ 	.word	0x0000b640


	//   ....[85]....
        /*0880*/ 	.word	0x0000b650


	//   ....[86]....
        /*0884*/ 	.word	0x0000b660


	//   ....[87]....
        /*0888*/ 	.word	0x0000b680


	//   ....[88]....
        /*088c*/ 	.word	0x0000b6a0


	//   ....[89]....
        /*0890*/ 	.word	0x0000b6b0


	//   ....[90]....
        /*0894*/ 	.word	0x0000b6d0


	//   ....[91]....
        /*0898*/ 	.word	0x0000b6e0


	//   ....[92]....
        /*089c*/ 	.word	0x0000b6f0


	//   ....[93]....
        /*08a0*/ 	.word	0x0000b700


	//   ....[94]....
        /*08a4*/ 	.word	0x0000b710


	//   ....[95]....
        /*08a8*/ 	.word	0x0000b720


	//   ....[96]....
        /*08ac*/ 	.word	0x0000b730


	//   ....[97]....
        /*08b0*/ 	.word	0x0000b740


	//   ....[98]....
        /*08b4*/ 	.word	0x0000b760


	//   ....[99]....
        /*08b8*/ 	.word	0x0000b790


	//   ....[100]....
        /*08bc*/ 	.word	0x0000b7b0


	//   ....[101]....
        /*08c0*/ 	.word	0x0000b7d0


	//   ....[102]....
        /*08c4*/ 	.word	0x0000b800


	//   ....[103]....
        /*08c8*/ 	.word	0x0000b820


	//   ....[104]....
        /*08cc*/ 	.word	0x0000b830


	//   ....[105]....
        /*08d0*/ 	.word	0x0000b850


	//   ....[106]....
        /*08d4*/ 	.word	0x0000b870


	//   ....[107]....
        /*08d8*/ 	.word	0x0000b890


	//   ....[108]....
        /*08dc*/ 	.word	0x0000b8a0


	//   ....[109]....
        /*08e0*/ 	.word	0x0000b8c0


	//   ....[110]....
        /*08e4*/ 	.word	0x0000b8f0


	//   ....[111]....
        /*08e8*/ 	.word	0x0000b920


	//   ....[112]....
        /*08ec*/ 	.word	0x0000b950


	//   ....[113]....
        /*08f0*/ 	.word	0x0000b980


	//   ....[114]....
        /*08f4*/ 	.word	0x0000b9b0


	//   ....[115]....
        /*08f8*/ 	.word	0x0000b9d0


	//   ....[116]....
        /*08fc*/ 	.word	0x0000ba00


	//   ....[117]....
        /*0900*/ 	.word	0x0000ba30


	//   ....[118]....
        /*0904*/ 	.word	0x0000ba50


	//   ....[119]....
        /*0908*/ 	.word	0x0000ba80


	//   ....[120]....
        /*090c*/ 	.word	0x0000bab0


	//   ....[121]....
        /*0910*/ 	.word	0x0000bae0


	//   ....[122]....
        /*0914*/ 	.word	0x0000bb10


	//   ....[123]....
        /*0918*/ 	.word	0x0000bb40


	//   ....[124]....
        /*091c*/ 	.word	0x0000bb70


	//   ....[125]....
        /*0920*/ 	.word	0x0000bba0


	//   ....[126]....
        /*0924*/ 	.word	0x0000bbd0


	//   ....[127]....
        /*0928*/ 	.word	0x0000bc00


	//   ....[128]....
        /*092c*/ 	.word	0x0000bc30


	//   ....[129]....
        /*0930*/ 	.word	0x0000bc60


	//   ....[130]....
        /*0934*/ 	.word	0x0000bc90


	//   ....[131]....
        /*0938*/ 	.word	0x0000bcc0


	//   ....[132]....
        /*093c*/ 	.word	0x0000bcf0


	//   ....[133]....
        /*0940*/ 	.word	0x0000bd20


	//   ....[134]....
        /*0944*/ 	.word	0x0000bd50


	//   ....[135]....
        /*0948*/ 	.word	0x0000bd80


	//   ....[136]....
        /*094c*/ 	.word	0x0000bdb0


	//   ....[137]....
        /*0950*/ 	.word	0x0000bde0


	//   ....[138]....
        /*0954*/ 	.word	0x0000be10


	//   ....[139]....
        /*0958*/ 	.word	0x0000be40


	//   ....[140]....
        /*095c*/ 	.word	0x0000be70


	//   ....[141]....
        /*0960*/ 	.word	0x0000bea0


	//   ....[142]....
        /*0964*/ 	.word	0x0000bed0


	//   ....[143]....
        /*0968*/ 	.word	0x0000bf00


	//   ....[144]....
        /*096c*/ 	.word	0x0000bf30


	//   ....[145]....
        /*0970*/ 	.word	0x0000bf60


	//   ....[146]....
        /*0974*/ 	.word	0x0000bf90


	//   ....[147]....
        /*0978*/ 	.word	0x0000bfc0


	//   ....[148]....
        /*097c*/ 	.word	0x0000bff0


	//   ....[149]....
        /*0980*/ 	.word	0x0000c020


	//   ....[150]....
        /*0984*/ 	.word	0x0000c080


	//   ....[151]....
        /*0988*/ 	.word	0x0000c0b0


	//   ....[152]....
        /*098c*/ 	.word	0x0000c0e0


	//   ....[153]....
        /*0990*/ 	.word	0x0000c110


	//   ....[154]....
        /*0994*/ 	.word	0x0000c140


	//   ....[155]....
        /*0998*/ 	.word	0x0000ccb0


	//   ....[156]....
        /*099c*/ 	.word	0x0000ccc0


	//   ....[157]....
        /*09a0*/ 	.word	0x0000ccd0


	//   ....[158]....
        /*09a4*/ 	.word	0x0000cce0


	//   ....[159]....
        /*09a8*/ 	.word	0x0000d7a0


	//   ....[160]....
        /*09ac*/ 	.word	0x0000d7c0


	//   ....[161]....
        /*09b0*/ 	.word	0x0000d960


	//   ....[162]....
        /*09b4*/ 	.word	0x0000d980


	//   ....[163]....
        /*09b8*/ 	.word	0x0000dac0


	//   ....[164]....
        /*09bc*/ 	.word	0x0000dae0


	//   ....[165]....
        /*09c0*/ 	.word	0x0000dc30


	//   ....[166]....
        /*09c4*/ 	.word	0x0000dc50


	//   ....[167]....
        /*09c8*/ 	.word	0x0000e230


	//   ....[168]....
        /*09cc*/ 	.word	0x0000e270


	//   ....[169]....
        /*09d0*/ 	.word	0x0000ec50


	//   ....[170]....
        /*09d4*/ 	.word	0x0000ec60


	//   ....[171]....
        /*09d8*/ 	.word	0x0000fe70


	//   ....[172]....
        /*09dc*/ 	.word	0x0000fea0


	//   ....[173]....
        /*09e0*/ 	.word	0x00010010


	//   ....[174]....
        /*09e4*/ 	.word	0x00010030


	//   ....[175]....
        /*09e8*/ 	.word	0x00010170


	//   ....[176]....
        /*09ec*/ 	.word	0x00010190


	//   ....[177]....
        /*09f0*/ 	.word	0x000102e0


	//   ....[178]....
        /*09f4*/ 	.word	0x00010300


	//   ....[179]....
        /*09f8*/ 	.word	0x000104d0


	//   ....[180]....
        /*09fc*/ 	.word	0x000106b0


	//   ....[181]....
        /*0a00*/ 	.word	0x000106e0


	//   ....[182]....
        /*0a04*/ 	.word	0x00010710


	//   ....[183]....
        /*0a08*/ 	.word	0x00010740


	//   ....[184]....
        /*0a0c*/ 	.word	0x00010770


	//   ....[185]....
        /*0a10*/ 	.word	0x000107c0


	//   ....[186]....
        /*0a14*/ 	.word	0x00010940


	//   ....[187]....
        /*0a18*/ 	.word	0x00010970


	//   ....[188]....
        /*0a1c*/ 	.word	0x000109a0


	//   ....[189]....
        /*0a20*/ 	.word	0x000109d0


	//   ....[190]....
        /*0a24*/ 	.word	0x00010a00


	//   ....[191]....
        /*0a28*/ 	.word	0x00010a30


	//   ....[192]....
        /*0a2c*/ 	.word	0x00010ae0


	//   ....[193]....
        /*0a30*/ 	.word	0x00010b40


	//   ....[194]....
        /*0a34*/ 	.word	0x00010b50


	//   ....[195]....
        /*0a38*/ 	.word	0x00010ba0


	//   ....[196]....
        /*0a3c*/ 	.word	0x00012c90


	//   ....[197]....
        /*0a40*/ 	.word	0x00012cd0


	//   ....[198]....
        /*0a44*/ 	.word	0x00012de0


	//   ....[199]....
        /*0a48*/ 	.word	0x00012df0


	//   ....[200]....
        /*0a4c*/ 	.word	0x00012e60


	//   ....[201]....
        /*0a50*/ 	.word	0x00012e70


	//   ....[202]....
        /*0a54*/ 	.word	0x00012ee0


	//   ....[203]....
        /*0a58*/ 	.word	0x00012ef0


	//   ....[204]....
        /*0a5c*/ 	.word	0x00012f60


	//   ....[205]....
        /*0a60*/ 	.word	0x00012f70


	//   ....[206]....
        /*0a64*/ 	.word	0x00012fe0


	//   ....[207]....
        /*0a68*/ 	.word	0x00012ff0


	//   ....[208]....
        /*0a6c*/ 	.word	0x00013060


	//   ....[209]....
        /*0a70*/ 	.word	0x00013070


	//   ....[210]....
        /*0a74*/ 	.word	0x00013080


	//   ....[211]....
        /*0a78*/ 	.word	0x00013100


	//   ....[212]....
        /*0a7c*/ 	.word	0x00013470


	//   ....[213]....
        /*0a80*/ 	.word	0x000134a0


	//   ....[214]....
        /*0a84*/ 	.word	0x000135c0


	//   ....[215]....
        /*0a88*/ 	.word	0x000135d0


	//   ....[216]....
        /*0a8c*/ 	.word	0x00013660


	//   ....[217]....
        /*0a90*/ 	.word	0x00013670


	//   ....[218]....
        /*0a94*/ 	.word	0x00013700


	//   ....[219]....
        /*0a98*/ 	.word	0x00013710


	//   ....[220]....
        /*0a9c*/ 	.word	0x00013790


	//   ....[221]....
        /*0aa0*/ 	.word	0x000137a0


	//   ....[222]....
        /*0aa4*/ 	.word	0x00013820


	//   ....[223]....
        /*0aa8*/ 	.word	0x00013830


	//   ....[224]....
        /*0aac*/ 	.word	0x000138b0


	//   ....[225]....
        /*0ab0*/ 	.word	0x000138c0


	//   ....[226]....
        /*0ab4*/ 	.word	0x000138d0


	//   ....[227]....
        /*0ab8*/ 	.word	0x000138e0


	//   ....[228]....
        /*0abc*/ 	.word	0x00014030


	//   ....[229]....
        /*0ac0*/ 	.word	0x00014060


	//   ....[230]....
        /*0ac4*/ 	.word	0x00014080


	//   ....[231]....
        /*0ac8*/ 	.word	0x00014110


	//   ....[232]....
        /*0acc*/ 	.word	0x00014130


	//   ....[233]....
        /*0ad0*/ 	.word	0x000141c0


	//   ....[234]....
        /*0ad4*/ 	.word	0x000141e0


	//   ....[235]....
        /*0ad8*/ 	.word	0x00014270


	//   ....[236]....
        /*0adc*/ 	.word	0x00014290


	//   ....[237]....
        /*0ae0*/ 	.word	0x00014320


	//   ....[238]....
        /*0ae4*/ 	.word	0x00014340


	//   ....[239]....
        /*0ae8*/ 	.word	0x000143d0


	//   ....[240]....
        /*0aec*/ 	.word	0x000143f0


	//   ....[241]....
        /*0af0*/ 	.word	0x00014480


	//   ....[242]....
        /*0af4*/ 	.word	0x000144a0


	//   ....[243]....
        /*0af8*/ 	.word	0x000144b0


	//   ....[244]....
        /*0afc*/ 	.word	0x00014c00


	//   ....[245]....
        /*0b00*/ 	.word	0x00014c20


	//   ....[246]....
        /*0b04*/ 	.word	0x00014c80


	//   ....[247]....
        /*0b08*/ 	.word	0x00014c90


	//   ....[248]....
        /*0b0c*/ 	.word	0x00014ce0


	//   ....[249]....
        /*0b10*/ 	.word	0x00014cf0


	//   ....[250]....
        /*0b14*/ 	.word	0x00014d40


	//   ....[251]....
        /*0b18*/ 	.word	0x00014d50


	//   ....[252]....
        /*0b1c*/ 	.word	0x00014da0


	//   ....[253]....
        /*0b20*/ 	.word	0x00014db0


	//   ....[254]....
        /*0b24*/ 	.word	0x00014e00


	//   ....[255]....
        /*0b28*/ 	.word	0x00014e10


	//   ....[0]....
        /*0b2c*/ 	.word	0x00014e60


	//   ....[1]....
        /*0b30*/ 	.word	0x00014e70


	//   ....[2]....
        /*0b34*/ 	.word	0x00014e80


	//   ....[3]....
        /*0b38*/ 	.word	0x00014ed0


	//   ....[4]....
        /*0b3c*/ 	.word	0x000151f0


	//   ....[5]....
        /*0b40*/ 	.word	0x00015200


	//   ....[6]....
        /*0b44*/ 	.word	0x00015260


	//   ....[7]....
        /*0b48*/ 	.word	0x00015270


	//   ....[8]....
        /*0b4c*/ 	.word	0x000152c0


	//   ....[9]....
        /*0b50*/ 	.word	0x000152d0


	//   ....[10]....
        /*0b54*/ 	.word	0x00015320


	//   ....[11]....
        /*0b58*/ 	.word	0x00015330


	//   ....[12]....
        /*0b5c*/ 	.word	0x00015380


	//   ....[13]....
        /*0b60*/ 	.word	0x00015390


	//   ....[14]....
        /*0b64*/ 	.word	0x000153e0


	//   ....[15]....
        /*0b68*/ 	.word	0x000153f0


	//   ....[16]....
        /*0b6c*/ 	.word	0x00015440


	//   ....[17]....
        /*0b70*/ 	.word	0x00015450


	//   ....[18]....
        /*0b74*/ 	.word	0x00015460


	//   ....[19]....
        /*0b78*/ 	.word	0x000154b0


	//   ....[20]....
        /*0b7c*/ 	.word	0x00016ea0


	//   ....[21]....
        /*0b80*/ 	.word	0x00016ee0


	//   ....[22]....
        /*0b84*/ 	.word	0x00016f10


	//   ....[23]....
        /*0b88*/ 	.word	0x00016f20


	//   ....[24]....
        /*0b8c*/ 	.word	0x00016f50


	//   ....[25]....
        /*0b90*/ 	.word	0x00016f60


	//   ....[26]....
        /*0b94*/ 	.word	0x00016f90


	//   ....[27]....
        /*0b98*/ 	.word	0x00016fc0


	//   ....[28]....
        /*0b9c*/ 	.word	0x00017130


	//   ....[29]....
        /*0ba0*/ 	.word	0x00017160


	//   ....[30]....
        /*0ba4*/ 	.word	0x000171a0


	//   ....[31]....
        /*0ba8*/ 	.word	0x000171d0


	//   ....[32]....
        /*0bac*/ 	.word	0x00017200


	//   ....[33]....
        /*0bb0*/ 	.word	0x00017230


	//   ....[34]....
        /*0bb4*/ 	.word	0x000172c0


	//   ....[35]....
        /*0bb8*/ 	.word	0x00017310


	//   ....[36]....
        /*0bbc*/ 	.word	0x00017320


	//   ....[37]....
        /*0bc0*/ 	.word	0x00017360


	//   ....[38]....
        /*0bc4*/ 	.word	0x00017d80


	//   ....[39]....
        /*0bc8*/ 	.word	0x000183a0


	//   ....[40]....
        /*0bcc*/ 	.word	0x00018480


	//   ....[41]....
        /*0bd0*/ 	.word	0x00018570


	//   ....[42]....
        /*0bd4*/ 	.word	0x00018630


	//   ....[43]....
        /*0bd8*/ 	.word	0x00018710


	//   ....[44]....
        /*0bdc*/ 	.word	0x00018770


	//   ....[45]....
        /*0be0*/ 	.word	0x00018850


	//   ....[46]....
        /*0be4*/ 	.word	0x000188b0


	//   ....[47]....
        /*0be8*/ 	.word	0x00018990


	//   ....[48]....
        /*0bec*/ 	.word	0x000189f0


	//   ....[49]....
        /*0bf0*/ 	.word	0x00018ad0


	//   ....[50]....
        /*0bf4*/ 	.word	0x00018b30


	//   ....[51]....
        /*0bf8*/ 	.word	0x00018c10


	//   ....[52]....
        /*0bfc*/ 	.word	0x00018c70


	//   ....[53]....
        /*0c00*/ 	.word	0x00018d50


	//   ....[54]....
        /*0c04*/ 	.word	0x00018db0


	//   ....[55]....
        /*0c08*/ 	.word	0x00018e80


	//   ....[56]....
        /*0c0c*/ 	.word	0x00019010


	//   ....[57]....
        /*0c10*/ 	.word	0x000190a0


	//   ....[58]....
        /*0c14*/ 	.word	0x000191c0


	//   ....[59]....
        /*0c18*/ 	.word	0x00019210


	//   ....[60]....
        /*0c1c*/ 	.word	0x00019330


	//   ....[61]....
        /*0c20*/ 	.word	0x00019380


	//   ....[62]....
        /*0c24*/ 	.word	0x000194a0


	//   ....[63]....
        /*0c28*/ 	.word	0x000194f0


	//   ....[64]....
        /*0c2c*/ 	.word	0x000195f0


	//   ....[65]....
        /*0c30*/ 	.word	0x00019690


	//   ....[66]....
        /*0c34*/ 	.word	0x000196f0


	//   ....[67]....
        /*0c38*/ 	.word	0x000197e0


	//   ....[68]....
        /*0c3c*/ 	.word	0x00019840


	//   ....[69]....
        /*0c40*/ 	.word	0x00019930


	//   ....[70]....
        /*0c44*/ 	.word	0x00019990


	//   ....[71]....
        /*0c48*/ 	.word	0x00019a30


	//   ....[72]....
        /*0c4c*/ 	.word	0x00019b30


	//   ....[73]....
        /*0c50*/ 	.word	0x00019ba0


	//   ....[74]....
        /*0c54*/ 	.word	0x00019c00


	//   ....[75]....
        /*0c58*/ 	.word	0x00019d10


	//   ....[76]....
        /*0c5c*/ 	.word	0x00019d70


	//   ....[77]....
        /*0c60*/ 	.word	0x00019e80


	//   ....[78]....
        /*0c64*/ 	.word	0x00019ee0


	//   ....[79]....
        /*0c68*/ 	.word	0x00019ff0


	//   ....[80]....
        /*0c6c*/ 	.word	0x0001a050


	//   ....[81]....
        /*0c70*/ 	.word	0x0001a160


	//   ....[82]....
        /*0c74*/ 	.word	0x0001a1c0


	//   ....[83]....
        /*0c78*/ 	.word	0x0001a2d0


	//   ....[84]....
        /*0c7c*/ 	.word	0x0001a330


	//   ....[85]....
        /*0c80*/ 	.word	0x0001a430


	//   ....[86]....
        /*0c84*/ 	.word	0x0001a490


	//   ....[87]....
        /*0c88*/ 	.word	0x0001a580


	//   ....[88]....
        /*0c8c*/ 	.word	0x0001a6b0


	//   ....[89]....
        /*0c90*/ 	.word	0x0001a750


	//   ....[90]....
        /*0c94*/ 	.word	0x0001a7b0


	//   ....[91]....
        /*0c98*/ 	.word	0x0001a870


	//   ....[92]....
        /*0c9c*/ 	.word	0x0001a8d0


	//   ....[93]....
        /*0ca0*/ 	.word	0x0001a990


	//   ....[94]....
        /*0ca4*/ 	.word	0x0001a9f0


	//   ....[95]....
        /*0ca8*/ 	.word	0x0001aab0


	//   ....[96]....
        /*0cac*/ 	.word	0x0001ab10


	//   ....[97]....
        /*0cb0*/ 	.word	0x0001abd0


	//   ....[98]....
        /*0cb4*/ 	.word	0x0001ac30


	//   ....[99]....
        /*0cb8*/ 	.word	0x0001acf0


	//   ....[100]....
        /*0cbc*/ 	.word	0x0001ad50


	//   ....[101]....
        /*0cc0*/ 	.word	0x0001ae10


	//   ....[102]....
        /*0cc4*/ 	.word	0x0001ae70


	//   ....[103]....
        /*0cc8*/ 	.word	0x0001af30


	//   ....[104]....
        /*0ccc*/ 	.word	0x0001b020


	//   ....[105]....
        /*0cd0*/ 	.word	0x0001b0b0


	//   ....[106]....
        /*0cd4*/ 	.word	0x0001b110


	//   ....[107]....
        /*0cd8*/ 	.word	0x0001b1d0


	//   ....[108]....
        /*0cdc*/ 	.word	0x0001b230


	//   ....[109]....
        /*0ce0*/ 	.word	0x0001b2f0


	//   ....[110]....
        /*0ce4*/ 	.word	0x0001b350


	//   ....[111]....
        /*0ce8*/ 	.word	0x0001b410


	//   ....[112]....
        /*0cec*/ 	.word	0x0001b470


	//   ....[113]....
        /*0cf0*/ 	.word	0x0001b530


	//   ....[114]....
        /*0cf4*/ 	.word	0x0001b590


	//   ....[115]....
        /*0cf8*/ 	.word	0x0001b650


	//   ....[116]....
        /*0cfc*/ 	.word	0x0001b6b0


	//   ....[117]....
        /*0d00*/ 	.word	0x0001b770


	//   ....[118]....
        /*0d04*/ 	.word	0x0001b7d0


	//   ....[119]....
        /*0d08*/ 	.word	0x0001b890


	//   ....[120]....
        /*0d0c*/ 	.word	0x0001baf0


	//----- nvinfo : EIATTR_REG_RECONFIG
	.align		4
.L_544:
        /*0d10*/ 	.byte	0x01, 0x54
	.zero		2


	//----- nvinfo : EIATTR_SYSCALL_OFFSETS
	.align		4
        /*0d14*/ 	.byte	0x04, 0x46
        /*0d16*/ 	.short	(.L_546 - .L_545)


	//   ....[0]....
.L_545:
        /*0d18*/ 	.word	0x00002260


	//   ....[1]....
        /*0d1c*/ 	.word	0x00012290


	//   ....[2]....
        /*0d20*/ 	.word	0x00012400


	//   ....[3]....
        /*0d24*/ 	.word	0x00012550


	//   ....[4]....
        /*0d28*/ 	.word	0x00012690


	//   ....[5]....
        /*0d2c*/ 	.word	0x00013cc0


	//----- nvinfo : EIATTR_MBARRIER_INSTR_OFFSETS
	.align		4
.L_546:
        /*0d30*/ 	.byte	0x04, 0x39
        /*0d32*/ 	.short	(.L_548 - .L_547)


	//   ....[0]....
.L_547:
        /*0d34*/ 	.word	0x00000180
        /*0d38*/ 	.word	0x000000ff
        /*0d3c*/ 	.word	0x00038800
        /*0d40*/ 	.short	0x0100
        /*0d42*/ 	.byte	0x08
	.zero		1


	//   ....[1]....
        /*0d44*/ 	.word	0x00000190
        /*0d48*/ 	.word	0x000000ff
        /*0d4c*/ 	.word	0x00038820
        /*0d50*/ 	.short	0x0100
        /*0d52*/ 	.byte	0x08
	.zero		1


	//   ....[2]....
        /*0d54*/ 	.word	0x00000280
        /*0d58*/ 	.word	0x000000ff
        /*0d5c*/ 	.word	0x00038830
        /*0d60*/ 	.short	0x0100
        /*0d62*/ 	.byte	0x08
	.zero		1


	//   ....[3]....
        /*0d64*/ 	.word	0x00000290
        /*0d68*/ 	.word	0x000000ff
        /*0d6c*/ 	.word	0x00038840
        /*0d70*/ 	.short	0x0100
        /*0d72*/ 	.byte	0x08
	.zero		1


	//   ....[4]....
        /*0d74*/ 	.word	0x000002a0
        /*0d78*/ 	.word	0x000000ff
        /*0d7c*/ 	.word	0x00038838
        /*0d80*/ 	.short	0x0100
        /*0d82*/ 	.byte	0x08
	.zero		1


	//   ....[5]....
        /*0d84*/ 	.word	0x000002b0
        /*0d88*/ 	.word	0x000000ff
        /*0d8c*/ 	.word	0x00038848
        /*0d90*/ 	.short	0x0100
        /*0d92*/ 	.byte	0x08
	.zero		1


	//   ....[6]....
        /*0d94*/ 	.word	0x000003e0
        /*0d98*/ 	.word	0x000000ff
        /*0d9c*/ 	.word	0x00038850
        /*0da0*/ 	.short	0x0100
        /*0da2*/ 	.byte	0x08
	.zero		1


	//   ....[7]....
        /*0da4*/ 	.word	0x000003f0
        /*0da8*/ 	.word	0x000000ff
        /*0dac*/ 	.word	0x00038860
        /*0db0*/ 	.short	0x0100
        /*0db2*/ 	.byte	0x08
	.zero		1


	//   ....[8]....
        /*0db4*/ 	.word	0x00000400
        /*0db8*/ 	.word	0x000000ff
        /*0dbc*/ 	.word	0x00038858
        /*0dc0*/ 	.short	0x0100
        /*0dc2*/ 	.byte	0x08
	.zero		1


	//   ....[9]....
        /*0dc4*/ 	.word	0x00000410
        /*0dc8*/ 	.word	0x000000ff
        /*0dcc*/ 	.word	0x00038868
        /*0dd0*/ 	.short	0x0100
        /*0dd2*/ 	.byte	0x08
	.zero		1


	//   ....[10]....
        /*0dd4*/ 	.word	0x00000500
        /*0dd8*/ 	.word	0x000000ff
        /*0ddc*/ 	.word	0x00038870
        /*0de0*/ 	.short	0x0100
        /*0de2*/ 	.byte	0x06
	.zero		1


	//   ....[11]....
        /*0de4*/ 	.word	0x00000510
        /*0de8*/ 	.word	0x000000ff
        /*0dec*/ 	.word	0x00038880
        /*0df0*/ 	.short	0x0100
        /*0df2*/ 	.byte	0x06
	.zero		1


	//   ....[12]....
        /*0df4*/ 	.word	0x00000520
        /*0df8*/ 	.word	0x000000ff
        /*0dfc*/ 	.word	0x00038878
        /*0e00*/ 	.short	0x0100
        /*0e02*/ 	.byte	0x06
	.zero		1


	//   ....[13]....
        /*0e04*/ 	.word	0x00000530
        /*0e08*/ 	.word	0x000000ff
        /*0e0c*/ 	.word	0x00038888
        /*0e10*/ 	.short	0x0100
        /*0e12*/ 	.byte	0x06
	.zero		1


	//   ....[14]....
        /*0e14*/ 	.word	0x00000660
        /*0e18*/ 	.word	0x000000ff
        /*0e1c*/ 	.word	0x00038890
        /*0e20*/ 	.short	0x0100
        /*0e22*/ 	.byte	0x08
	.zero		1


	//   ....[15]....
        /*0e24*/ 	.word	0x00000670
        /*0e28*/ 	.word	0x000000ff
        /*0e2c*/ 	.word	0x000388a0
        /*0e30*/ 	.short	0x0100
        /*0e32*/ 	.byte	0x08
	.zero		1


	//   ....[16]....
        /*0e34*/ 	.word	0x00000680
        /*0e38*/ 	.word	0x000000ff
        /*0e3c*/ 	.word	0x00038898
        /*0e40*/ 	.short	0x0100
        /*0e42*/ 	.byte	0x08
	.zero		1


	//   ....[17]....
        /*0e44*/ 	.word	0x00000690
        /*0e48*/ 	.word	0x000000ff
        /*0e4c*/ 	.word	0x000388a8
        /*0e50*/ 	.short	0x0100
        /*0e52*/ 	.byte	0x08
	.zero		1


	//   ....[18]....
        /*0e54*/ 	.word	0x000007e0
        /*0e58*/ 	.word	0x000000ff
        /*0e5c*/ 	.word	0x000388b0
        /*0e60*/ 	.short	0x0100
        /*0e62*/ 	.byte	0x08
	.zero		1


	//   ....[19]....
        /*0e64*/ 	.word	0x000007f0
        /*0e68*/ 	.word	0x000000ff
        /*0e6c*/ 	.word	0x000388c0
        /*0e70*/ 	.short	0x0100
        /*0e72*/ 	.byte	0x08
	.zero		1


	//   ....[20]....
        /*0e74*/ 	.word	0x00000800
        /*0e78*/ 	.word	0x000000ff
        /*0e7c*/ 	.word	0x000388b8
        /*0e80*/ 	.short	0x0100
        /*0e82*/ 	.byte	0x08
	.zero		1


	//   ....[21]....
        /*0e84*/ 	.word	0x00000810
        /*0e88*/ 	.word	0x000000ff
        /*0e8c*/ 	.word	0x000388c8
        /*0e90*/ 	.short	0x0100
        /*0e92*/ 	.byte	0x08
	.zero		1


	//   ....[22]....
        /*0e94*/ 	.word	0x000022e0
        /*0e98*/ 	.word	0x000000ff
        /*0e9c*/ 	.word	0x00038800
        /*0ea0*/ 	.short	0x010a
        /*0ea2*/ 	.byte	0x35
	.zero		1


	//   ....[23]....
        /*0ea4*/ 	.word	0x00002390
        /*0ea8*/ 	.word	0x000000ff
        /*0eac*/ 	.word	0x00038830
        /*0eb0*/ 	.short	0x010a
        /*0eb2*/ 	.byte	0x3a
	.zero		1


	//   ....[24]....
        /*0eb4*/ 	.word	0x000023d0
        /*0eb8*/ 	.word	0x000000ff
        /*0ebc*/ 	.word	0x00038830
        /*0ec0*/ 	.short	0x010a
        /*0ec2*/ 	.byte	0x3a
	.zero		1


	//   ....[25]....
        /*0ec4*/ 	.word	0x00002950
        /*0ec8*/ 	.word	0x000000ff
        /*0ecc*/ 	.word	0x00000000
        /*0ed0*/ 	.short	0x0101
        /*0ed2*/ 	.byte	0x06
	.zero		1


	//   ....[26]....
        /*0ed4*/ 	.word	0x00004450
        /*0ed8*/ 	.word	0x000000ff
        /*0edc*/ 	.word	0x00038850
        /*0ee0*/ 	.short	0x010a
        /*0ee2*/ 	.byte	0x3a
	.zero		1


	//   ....[27]....
        /*0ee4*/ 	.word	0x00004490
        /*0ee8*/ 	.word	0x000000ff
        /*0eec*/ 	.word	0x00038850
        /*0ef0*/ 	.short	0x010a
        /*0ef2*/ 	.byte	0x3a
	.zero		1


	//   ....[28]....
        /*0ef4*/ 	.word	0x00004720
        /*0ef8*/ 	.word	0x000000ff
        /*0efc*/ 	.word	0x00000000
        /*0f00*/ 	.short	0x0101
        /*0f02*/ 	.byte	0x3a
	.zero		1


	//   ....[29]....
        /*0f04*/ 	.word	0x000048c0
        /*0f08*/ 	.word	0x000000ff
        /*0f0c*/ 	.word	0x00038830
        /*0f10*/ 	.short	0x010a
        /*0f12*/ 	.byte	0x38
	.zero		1


	//   ....[30]....
        /*0f14*/ 	.word	0x00004900
        /*0f18*/ 	.word	0x000000ff
        /*0f1c*/ 	.word	0x00038830
        /*0f20*/ 	.short	0x010a
        /*0f22*/ 	.byte	0x38
	.zero		1


	//   ....[31]....
        /*0f24*/ 	.word	0x00004d40
        /*0f28*/ 	.word	0x000000ff
        /*0f2c*/ 	.word	0x00000000
        /*0f30*/ 	.short	0x0101
        /*0f32*/ 	.byte	0x06
	.zero		1


	//   ....[32]....
        /*0f34*/ 	.word	0x00007170
        /*0f38*/ 	.word	0x000000ff
        /*0f3c*/ 	.word	0x00038850
        /*0f40*/ 	.short	0x010a
        /*0f42*/ 	.byte	0x38
	.zero		1


	//   ....[33]....
        /*0f44*/ 	.word	0x000071b0
        /*0f48*/ 	.word	0x000000ff
        /*0f4c*/ 	.word	0x00038850
        /*0f50*/ 	.short	0x010a
        /*0f52*/ 	.byte	0x38
	.zero		1


	//   ....[34]....
        /*0f54*/ 	.word	0x00007420
        /*0f58*/ 	.word	0x000000ff
        /*0f5c*/ 	.word	0x00000000
        /*0f60*/ 	.short	0x0101
        /*0f62*/ 	.byte	0x38
	.zero		1


	//   ....[35]....
        /*0f64*/ 	.word	0x00007560
        /*0f68*/ 	.word	0x000000ff
        /*0f6c*/ 	.word	0x00038830
        /*0f70*/ 	.short	0x010a
        /*0f72*/ 	.byte	0x32
	.zero		1


	//   ....[36]....
        /*0f74*/ 	.word	0x000075a0
        /*0f78*/ 	.word	0x000000ff
        /*0f7c*/ 	.word	0x00038830
        /*0f80*/ 	.short	0x010a
        /*0f82*/ 	.byte	0x32
	.zero		1


	//   ....[37]....
        /*0f84*/ 	.word	0x00007900
        /*0f88*/ 	.word	0x000000ff
        /*0f8c*/ 	.word	0x00000000
        /*0f90*/ 	.short	0x0101
        /*0f92*/ 	.byte	0x06
	.zero		1


	//   ....[38]....
        /*0f94*/ 	.word	0x00009410
        /*0f98*/ 	.word	0x000000ff
        /*0f9c*/ 	.word	0x00038850
        /*0fa0*/ 	.short	0x010a
        /*0fa2*/ 	.byte	0x32
	.zero		1


	//   ....[39]....
        /*0fa4*/ 	.word	0x00009450
        /*0fa8*/ 	.word	0x000000ff
        /*0fac*/ 	.word	0x00038850
        /*0fb0*/ 	.short	0x010a
        /*0fb2*/ 	.byte	0x32
	.zero		1


	//   ....[40]....
        /*0fb4*/ 	.word	0x000096c0
        /*0fb8*/ 	.word	0x000000ff
        /*0fbc*/ 	.word	0x00000000
        /*0fc0*/ 	.short	0x0101
        /*0fc2*/ 	.byte	0x32
	.zero		1


	//   ....[41]....
        /*0fc4*/ 	.word	0x0000d790
        /*0fc8*/ 	.word	0x000000ff
        /*0fcc*/ 	.word	0x00000000
        /*0fd0*/ 	.short	0x0101
        /*0fd2*/ 	.byte	0x08
	.zero		1


	//   ....[42]....
        /*0fd4*/ 	.word	0x0000e040
        /*0fd8*/ 	.word	0x000000ff
        /*0fdc*/ 	.word	0x00000000
        /*0fe0*/ 	.short	0x0101
        /*0fe2*/ 	.byte	0x08
	.zero		1


	//   ....[43]....
        /*0fe4*/ 	.word	0x00012aa0
        /*0fe8*/ 	.word	0x00000006
        /*0fec*/ 	.word	0x00038880
        /*0ff0*/ 	.short	0x010a
        /*0ff2*/ 	.byte	0x3f
	.zero		1


	//   ....[44]....
        /*0ff4*/ 	.word	0x000131f0
        /*0ff8*/ 	.word	0x00000006
        /*0ffc*/ 	.word	0x00038870
        /*1000*/ 	.short	0x0107
        /*1002*/ 	.byte	0x3f
	.zero		1


	//   ....[45]....
        /*1004*/ 	.word	0x000132b0
        /*1008*/ 	.word	0x00000006
        /*100c*/ 	.word	0x00038870
        /*1010*/ 	.short	0x0101
        /*1012*/ 	.byte	0x3f
	.zero		1


	//   ....[46]....
        /*1014*/ 	.word	0x000132e0
        /*1018*/ 	.word	0x00000006
        /*101c*/ 	.word	0x00038840
        /*1020*/ 	.short	0x010a
        /*1022*/ 	.byte	0x3f
	.zero		1


	//   ....[47]....
        /*1024*/ 	.word	0x00013a10
        /*1028*/ 	.word	0x00000006
        /*102c*/ 	.word	0x00038830
        /*1030*/ 	.short	0x0107
        /*1032*/ 	.byte	0x3f
	.zero		1


	//   ....[48]....
        /*1034*/ 	.word	0x00013ad0
        /*1038*/ 	.word	0x00000006
        /*103c*/ 	.word	0x00038830
        /*1040*/ 	.short	0x0101
        /*1042*/ 	.byte	0x3f
	.zero		1


	//   ....[49]....
        /*1044*/ 	.word	0x000145f0
        /*1048*/ 	.word	0x00000012
        /*104c*/ 	.word	0x00038800
        /*1050*/ 	.short	0x0107
        /*1052*/ 	.byte	0x3f
	.zero		1


	//   ....[50]....
        /*1054*/ 	.word	0x00014700
        /*1058*/ 	.word	0x00000012
        /*105c*/ 	.word	0x00038800
        /*1060*/ 	.short	0x0101
        /*1062*/ 	.byte	0x3f
	.zero		1


	//   ....[51]....
        /*1064*/ 	.word	0x00014720
        /*1068*/ 	.word	0x00000012
        /*106c*/ 	.word	0x00038820
        /*1070*/ 	.short	0x010a
        /*1072*/ 	.byte	0x3f
	.zero		1


	//   ....[52]....
        /*1074*/ 	.word	0x00014a50
        /*1078*/ 	.word	0x00000000
        /*107c*/ 	.word	0x00038880
        /*1080*/ 	.short	0x010a
        /*1082*/ 	.byte	0x3f
	.zero		1


	//   ....[53]....
        /*1084*/ 	.word	0x00014f60
        /*1088*/ 	.word	0x00000000
        /*108c*/ 	.word	0x00038870
        /*1090*/ 	.short	0x0107
        /*1092*/ 	.byte	0x3f
	.zero		1


	//   ....[54]....
        /*1094*/ 	.word	0x00015020
        /*1098*/ 	.word	0x00000000
        /*109c*/ 	.word	0x00038870
        /*10a0*/ 	.short	0x0101
        /*10a2*/ 	.byte	0x3f
	.zero		1


	//   ....[55]....
        /*10a4*/ 	.word	0x00015050
        /*10a8*/ 	.word	0x00000000
        /*10ac*/ 	.word	0x00038840
        /*10b0*/ 	.short	0x010a
        /*10b2*/ 	.byte	0x3f
	.zero		1


	//   ....[56]....
        /*10b4*/ 	.word	0x00015540
        /*10b8*/ 	.word	0x00000000
        /*10bc*/ 	.word	0x00038830
        /*10c0*/ 	.short	0x0107
        /*10c2*/ 	.byte	0x3f
	.zero		1


	//   ....[57]....
        /*10c4*/ 	.word	0x00015600
        /*10c8*/ 	.word	0x00000000
        /*10cc*/ 	.word	0x00038830
        /*10d0*/ 	.short	0x0101
        /*10d2*/ 	.byte	0x3f
	.zero		1


	//   ....[58]....
        /*10d4*/ 	.word	0x00015690
        /*10d8*/ 	.word	0x00000000
        /*10dc*/ 	.word	0x00038870
        /*10e0*/ 	.short	0x010a
        /*10e2*/ 	.byte	0x3f
	.zero		1


	//   ....[59]....
        /*10e4*/ 	.word	0x00015720
        /*10e8*/ 	.word	0x00000000
        /*10ec*/ 	.word	0x00038860
        /*10f0*/ 	.short	0x010a
        /*10f2*/ 	.byte	0x3f
	.zero		1


	//   ....[60]....
        /*10f4*/ 	.word	0x00016010
        /*10f8*/ 	.word	0x00000000
        /*10fc*/ 	.word	0x00038850
        /*1100*/ 	.short	0x0101
        /*1102*/ 	.byte	0x3f
	.zero		1


	//   ....[61]....
        /*1104*/ 	.word	0x00016090
        /*1108*/ 	.word	0x00000003
        /*110c*/ 	.word	0x00000000
        /*1110*/ 	.short	0x0101
        /*1112*/ 	.byte	0x3f
	.zero		1


	//   ....[62]....
        /*1114*/ 	.word	0x00016250
        /*1118*/ 	.word	0x00000002
        /*111c*/ 	.word	0x00038870
        /*1120*/ 	.short	0x010a
        /*1122*/ 	.byte	0x3f
	.zero		1


	//   ....[63]....
        /*1124*/ 	.word	0x000162d0
        /*1128*/ 	.word	0x00000002
        /*112c*/ 	.word	0x00038860
        /*1130*/ 	.short	0x010a
        /*1132*/ 	.byte	0x3f
	.zero		1


	//   ....[64]....
        /*1134*/ 	.word	0x00016bd0
        /*1138*/ 	.word	0x00000002
        /*113c*/ 	.word	0x00038850
        /*1140*/ 	.short	0x0101
        /*1142*/ 	.byte	0x3f
	.zero		1


	//   ....[65]....
        /*1144*/ 	.word	0x00016c50
        /*1148*/ 	.word	0x00000003
        /*114c*/ 	.word	0x00000000
        /*1150*/ 	.short	0x0101
        /*1152*/ 	.byte	0x3f
	.zero		1


	//   ....[66]....
        /*1154*/ 	.word	0x00017d00
        /*1158*/ 	.word	0x00000007
        /*115c*/ 	.word	0x00038820
        /*1160*/ 	.short	0x010a
        /*1162*/ 	.byte	0x3f
	.zero		1


	//   ....[67]....
        /*1164*/ 	.word	0x00017e80
        /*1168*/ 	.word	0x00000005
        /*116c*/ 	.word	0x00038840
        /*1170*/ 	.short	0x010a
        /*1172*/ 	.byte	0x3f
	.zero		1


	//   ....[68]....
        /*1174*/ 	.word	0x00017f20
        /*1178*/ 	.word	0x00000003
        /*117c*/ 	.word	0x00038840
        /*1180*/ 	.short	0x010a
        /*1182*/ 	.byte	0x3f
	.zero		1


	//   ....[69]....
        /*1184*/ 	.word	0x00017f60
        /*1188*/ 	.word	0x00000005
        /*118c*/ 	.word	0x00038860
        /*1190*/ 	.short	0x010a
        /*1192*/ 	.byte	0x3f
	.zero		1


	//   ....[70]....
        /*1194*/ 	.word	0x00017fa0
        /*1198*/ 	.word	0x00000003
        /*119c*/ 	.word	0x00038860
        /*11a0*/ 	.short	0x010a
        /*11a2*/ 	.byte	0x3f
	.zero		1


	//   ....[71]....
        /*11a4*/ 	.word	0x00017fe0
        /*11a8*/ 	.word	0x00000005
        /*11ac*/ 	.word	0x00038880
        /*11b0*/ 	.short	0x010a
        /*11b2*/ 	.byte	0x3f
	.zero		1


	//   ....[72]....
        /*11b4*/ 	.word	0x00018020
        /*11b8*/ 	.word	0x00000003
        /*11bc*/ 	.word	0x00038880
        /*11c0*/ 	.short	0x010a
        /*11c2*/ 	.byte	0x3f
	.zero		1


	//   ....[73]....
        /*11c4*/ 	.word	0x00018090
        /*11c8*/ 	.word	0x00000003
        /*11cc*/ 	.word	0x00038800
        /*11d0*/ 	.short	0x010a
        /*11d2*/ 	.byte	0x3f
	.zero		1


	//   ....[74]....
        /*11d4*/ 	.word	0x000180f0
        /*11d8*/ 	.word	0x00000000
        /*11dc*/ 	.word	0x00038830
        /*11e0*/ 	.short	0x010a
        /*11e2*/ 	.byte	0x3f
	.zero		1


	//   ....[75]....
        /*11e4*/ 	.word	0x00018150
        /*11e8*/ 	.word	0x00000008
        /*11ec*/ 	.word	0x00038850
        /*11f0*/ 	.short	0x010a
        /*11f2*/ 	.byte	0x3f
	.zero		1


	//   ....[76]....
        /*11f4*/ 	.word	0x000181b0
        /*11f8*/ 	.word	0x00000003
        /*11fc*/ 	.word	0x00038830
        /*1200*/ 	.short	0x010a
        /*1202*/ 	.byte	0x3f
	.zero		1


	//   ....[77]....
        /*1204*/ 	.word	0x00018210
        /*1208*/ 	.word	0x00000007
        /*120c*/ 	.word	0x00038850
        /*1210*/ 	.short	0x010a
        /*1212*/ 	.byte	0x3f
	.zero		1


	//   ....[78]....
        /*1214*/ 	.word	0x00018270
        /*1218*/ 	.word	0x00000003
        /*121c*/ 	.word	0x00038830
        /*1220*/ 	.short	0x010a
        /*1222*/ 	.byte	0x3f
	.zero		1


	//   ....[79]....
        /*1224*/ 	.word	0x000182d0
        /*1228*/ 	.word	0x00000007
        /*122c*/ 	.word	0x00038850
        /*1230*/ 	.short	0x010a
        /*1232*/ 	.byte	0x3f
	.zero		1


	//   ....[80]....
        /*1234*/ 	.word	0x000183d0
        /*1238*/ 	.word	0x00000006
        /*123c*/ 	.word	0x00038880
        /*1240*/ 	.short	0x010a
        /*1242*/ 	.byte	0x3f
	.zero		1


	//   ....[81]....
        /*1244*/ 	.word	0x00018f60
        /*1248*/ 	.word	0x00000006
        /*124c*/ 	.word	0x00038840
        /*1250*/ 	.short	0x010a
        /*1252*/ 	.byte	0x3f
	.zero		1


	//   ....[82]....
        /*1254*/ 	.word	0x0001a5b0
        /*1258*/ 	.word	0x00000012
        /*125c*/ 	.word	0x00038820
        /*1260*/ 	.short	0x010a
        /*1262*/ 	.byte	0x3f
	.zero		1


	//   ....[83]....
        /*1264*/ 	.word	0x0001a600
        /*1268*/ 	.word	0x00000000
        /*126c*/ 	.word	0x00038880
        /*1270*/ 	.short	0x010a
        /*1272*/ 	.byte	0x3f
	.zero		1


	//   ....[84]....
        /*1274*/ 	.word	0x0001af70
        /*1278*/ 	.word	0x00000000
        /*127c*/ 	.word	0x00038840
        /*1280*/ 	.short	0x010a
        /*1282*/ 	.byte	0x3f
	.zero		1


	//   ....[85]....
        /*1284*/ 	.word	0x0001b8d0
        /*1288*/ 	.word	0x00000000
        /*128c*/ 	.word	0x00038870
        /*1290*/ 	.short	0x010a
        /*1292*/ 	.byte	0x3f
	.zero		1


	//   ....[86]....
        /*1294*/ 	.word	0x0001b920
        /*1298*/ 	.word	0x00000000
        /*129c*/ 	.word	0x00038860
        /*12a0*/ 	.short	0x010a
        /*12a2*/ 	.byte	0x3f
	.zero		1


	//   ....[87]....
        /*12a4*/ 	.word	0x0001b970
        /*12a8*/ 	.word	0x00000002
        /*12ac*/ 	.word	0x00038870
        /*12b0*/ 	.short	0x010a
        /*12b2*/ 	.byte	0x3f
	.zero		1


	//   ....[88]....
        /*12b4*/ 	.word	0x0001b9c0
        /*12b8*/ 	.word	0x00000002
        /*12bc*/ 	.word	0x00038860
        /*12c0*/ 	.short	0x010a
        /*12c2*/ 	.byte	0x3f
	.zero		1


	//   ....[89]....
        /*12c4*/ 	.word	0x0001ba10
        /*12c8*/ 	.word	0x00000007
        /*12cc*/ 	.word	0x00038820
        /*12d0*/ 	.short	0x010a
        /*12d2*/ 	.byte	0x3f
	.zero		1


	//   ....[90]....
        /*12d4*/ 	.word	0x0001bbb0
        /*12d8*/ 	.word	0x00000005
        /*12dc*/ 	.word	0x00038840
        /*12e0*/ 	.short	0x010a
        /*12e2*/ 	.byte	0x3f
	.zero		1


	//   ....[91]....
        /*12e4*/ 	.word	0x0001bc00
        /*12e8*/ 	.word	0x00000003
        /*12ec*/ 	.word	0x00038840
        /*12f0*/ 	.short	0x010a
        /*12f2*/ 	.byte	0x3f
	.zero		1


	//   ....[92]....
        /*12f4*/ 	.word	0x0001bc50
        /*12f8*/ 	.word	0x00000005
        /*12fc*/ 	.word	0x00038860
        /*1300*/ 	.short	0x010a
        /*1302*/ 	.byte	0x3f
	.zero		1


	//   ....[93]....
        /*1304*/ 	.word	0x0001bca0
        /*1308*/ 	.word	0x00000003
        /*130c*/ 	.word	0x00038860
        /*1310*/ 	.short	0x010a
        /*1312*/ 	.byte	0x3f
	.zero		1


	//   ....[94]....
        /*1314*/ 	.word	0x0001bcf0
        /*1318*/ 	.word	0x00000005
        /*131c*/ 	.word	0x00038880
        /*1320*/ 	.short	0x010a
        /*1322*/ 	.byte	0x3f
	.zero		1


	//----- nvinfo : EIATTR_NUM_MBARRIERS
	.align		4
.L_548:
        /*1324*/ 	.byte	0x03, 0x38
        /*1326*/ 	.short	0x0016


	//----- nvinfo : EIATTR_EXIT_INSTR_OFFSETS
	.align		4
        /*1328*/ 	.byte	0x04, 0x1c
        /*132a*/ 	.short	(.L_550 - .L_549)


	//   ....[0]....
.L_549:
        /*132c*/ 	.word	0x000009c0


	//   ....[1]....
        /*1330*/ 	.word	0x00010480


	//   ....[2]....
        /*1334*/ 	.word	0x00018070


	//----- nvinfo : EIATTR_MAX_THREADS
	.align		4
.L_550:
        /*1338*/ 	.byte	0x04, 0x05
        /*133a*/ 	.short	(.L_552 - .L_551)
.L_551:
        /*133c*/ 	.word	0x00000180
        /*1340*/ 	.word	0x00000001
        /*1344*/ 	.word	0x00000001


	//----- nvinfo : EIATTR_CRS_STACK_SIZE
	.align		4
.L_552:
        /*1348*/ 	.byte	0x04, 0x1e
        /*134a*/ 	.short	(.L_554 - .L_553)
.L_553:
        /*134c*/ 	.word	0x00000000


	//----- nvinfo : EIATTR_CBANK_PARAM_SIZE
	.align		4
.L_554:
        /*1350*/ 	.byte	0x03, 0x19
        /*1352*/ 	.short	0x0af0


	//----- nvinfo : EIATTR_PARAM_CBANK
	.align		4
        /*1354*/ 	.byte	0x04, 0x0a
        /*1356*/ 	.short	(.L_556 - .L_555)
	.align		4
.L_555:
        /*1358*/ 	.word	index@(.nv.constant0._ZN7cutlass13device_kernelIN5flash11enable_sm90INS1_16FlashAttnFwdSm90INS1_25CollectiveMainloopFwdSm90ILi2EN4cute5tupleIJNS5_1CILi1EEES8_S8_EEENS6_IJNS7_ILi128EEESA_NS7_ILi256EEEEEELi256ENS_12float_e4m3_tEfNS_4arch4Sm90ELb1ELb0ELb0ELb1ELb1ELb0ELb0ELb1ELb0ELb1ELb1ELb0EEENS1_21CollectiveEpilogueFwdINS6_IJSA_SB_SA_EEES9_NS_10bfloat16_tESF_Li256ELb1ELb1ELb1ELb1EEENS1_36VarlenDynamicPersistentTileSchedulerILi128ELi128ELi256ELi128ELb1ELb1ELb1ELb1ELb1ELb1EEEEEEEEEvNT_6ParamsE)
        /*135c*/ 	.short	0x0210
        /*135e*/ 	.short	0x0af0


	//----- nvinfo : EIATTR_SW_WAR
	.align		4
.L_556:
        /*1360*/ 	.byte	0x04, 0x36
        /*1362*/ 	.short	(.L_558 - .L_557)
.L_557:
        /*1364*/ 	.word	0x00000008
.L_558:


//--------------------- .nv.info._ZN7cutlass13device_kernelIN5flash11enable_sm90INS1_16FlashAttnFwdSm90INS1_25CollectiveMainloopFwdSm90ILi2EN4cute5tupleIJNS5_1CILi1EEES8_S8_EEENS6_IJNS7_ILi128EEESA_NS7_ILi256EEEEEELi256ENS_12float_e4m3_tEfNS_4arch4Sm90ELb1ELb0ELb0ELb1ELb1ELb1ELb0ELb1ELb0ELb1ELb1ELb0EEENS1_21CollectiveEpilogueFwdINS6_IJSA_SB_SA_EEES9_NS_10bfloat16_tESF_Li256ELb1ELb1ELb1ELb1EEENS1_36VarlenDynamicPersistentTileSchedulerILi128ELi128ELi256ELi128ELb1ELb1ELb1ELb1ELb1ELb1EEEEEEEEEvNT_6ParamsE --------------------------
	.section	.nv.info._ZN7cutlass13device_kernelIN5flash11enable_sm90INS1_16FlashAttnFwdSm90INS1_25CollectiveMainloopFwdSm90ILi2EN4cute5tupleIJNS5_1CILi1EEES8_S8_EEENS6_IJNS7_ILi128EEESA_NS7_ILi256EEEEEELi256ENS_12float_e4m3_tEfNS_4arch4Sm90ELb1ELb0ELb0ELb1ELb1ELb1ELb0ELb1ELb0ELb1ELb1ELb0EEENS1_21CollectiveEpilogueFwdINS6_IJSA_SB_SA_EEES9_NS_10bfloat16_tESF_Li256ELb1ELb1ELb1ELb1EEENS1_36VarlenDynamicPersistentTileSchedulerILi128ELi128ELi256ELi128ELb1ELb1ELb1ELb1ELb1ELb1EEEEEEEEEvNT_6ParamsE,"",@"SHT_CUDA_INFO"
	.sectionflags	@""
	.align	4


	//----- nvinfo : EIATTR_CUDA_API_VERSION
	.align		4
        /*0000*/ 	.byte	0x04, 0x37
        /*0002*/ 	.short	(.L_560 - .L_559)
.L_559:
        /*0004*/ 	.word	0x00000082


	//----- nvinfo : EIATTR_KPARAM_INFO
	.align		4
.L_560:
        /*0008*/ 	.byte	0x04, 0x17
        /*000a*/ 	.short	(.L_562 - .L_561)
.L_561:
        /*000c*/ 	.word	0x00000000
        /*0010*/ 	.short	0x0000
        /*0012*/ 	.short	0x0070
        /*0014*/ 	.byte	0x00, 0xf0, 0x01, 0x2a


	//----- nvinfo : EIATTR_SPARSE_MMA_MASK
	.align		4
.L_562:
        /*0018*/ 	.byte	0x03, 0x50
        /*001a*/ 	.short	0x0000


	//----- nvinfo : EIATTR_MAXREG_COUNT
	.align		4
        /*001c*/ 	.byte	0x03, 0x1b
        /*001e*/ 	.short	0x00a8


	//----- nvinfo : EIATTR_NUM_BARRIERS
	.align		4
        /*0020*/ 	.byte	0x02, 0x4c
        /*0022*/ 	.byte	0x10
	.zero		1


	//----- nvinfo : EIATTR_EXTERNS
	.align		4
        /*0024*/ 	.byte	0x04, 0x0f
        /*0026*/ 	.short	(.L_564 - .L_563)


	//   ....[0]....
	.align		4
.L_563:
        /*0028*/ 	.word	index@(__assertfail)


	//----- nvinfo : EIATTR_ANNOTATIONS
	.align		4
.L_564:
        /*002c*/ 	.byte	0x04, 0x55
        /*002e*/ 	.short	(.L_566 - .L_565)


	//   ....[0]....
.L_565:
        /* <DEDUP_REMOVED lines=217> */


	//----- nvinfo : EIATTR_MERCURY_ISA_VERSION
	.align		4
.L_566:
        /*0da8*/ 	.byte	0x03, 0x5f
        /*0daa*/ 	.short	0x0101


	//----- nvinfo : EIATTR_UNUSED_LOAD_BYTE_OFFSET
	.align		4
        /*0dac*/ 	.byte	0x04, 0x44
        /*0dae*/ 	.short	(.L_568 - .L_567)


	//   ....[0]....
.L_567:
        /*0db0*/ 	.word	0x00000aa0
        /*0db4*/ 	.word	0x0000fff0


	//   ....[1]....
        /*0db8*/ 	.word	0x0001ffe0
        /*0dbc*/ 	.word	0x0000fff0


	//----- nvinfo : EIATTR_INT_WARP_WIDE_INSTR_OFFSETS
	.align		4
.L_568:
        /*0dc0*/ 	.byte	0x04, 0x31
        /*0dc2*/ 	.short	(.L_570 - .L_569)


	//   ....[0]....
.L_569:
        /*0dc4*/ 	.word	0x00000130


	//   ....[1]....
        /*0dc8*/ 	.word	0x00000170


	//   ....[2]....
        /*0dcc*/ 	.word	0x000001e0


	//   ....[3]....
        /*0dd0*/ 	.word	0x0002a780


	//   ....[4]....
        /*0dd4*/ 	.word	0x0002a810


	//   ....[5]....
        /*0dd8*/ 	.word	0x0002e930


	//   ....[6]....
        /*0ddc*/ 	.word	0x0002e9c0


	//----- nvinfo : EIATTR_COOP_GROUP_MASK_REGIDS
	.align		4
.L_570:
        /*0de0*/ 	.byte	0x04, 0x29
        /*0de2*/ 	.short	(.L_572 - .L_571)


	//   ....[0]....
.L_571:
        /*0de4*/ 	.word	0xffffffff


	//   ....[1]....
        /*0de8*/ 	.word	0xffffffff


	//   ....[2]....
        /*0dec*/ 	.word	0xffffffff


	//   ....[3]....
        /*0df0*/ 	.word	0xffffffff


	//   ....[4]....
        /*0df4*/ 	.word	0xffffffff


	//   ....[5]....
        /*0df8*/ 	.word	0xffffffff


	//   ....[6]....
        /*0dfc*/ 	.word	0xffffffff


	//   ....[7]....
        /*0e00*/ 	.word	0xffffffff


	//   ....[8]....
        /*0e04*/ 	.word	0xffffffff


	//   ....[9]....
        /*0e08*/ 	.word	0xffffffff


	//   ....[10]....
        /*0e0c*/ 	.word	0xffffffff


	//   ....[11]....
        /*0e10*/ 	.word	0xffffffff


	//   ....[12]....
        /*0e14*/ 	.word	0xffffffff


	//   ....[13]....
        /*0e18*/ 	.word	0xffffffff


	//   ....[14]....
        /*0e1c*/ 	.word	0xffffffff


	//   ....[15]....
        /*0e20*/ 	.word	0xffffffff


	//   ....[16]....
        /*0e24*/ 	.word	0xffffffff


	//   ....[17]....
        /*0e28*/ 	.word	0xffffffff


	//   ....[18]....
        /*0e2c*/ 	.word	0xffffffff


	//   ....[19]....
        /*0e30*/ 	.word	0xffffffff


	//   ....[20]....
        /*0e34*/ 	.word	0xffffffff


	//   ....[21]....
        /*0e38*/ 	.word	0xffffffff


	//   ....[22]....
        /*0e3c*/ 	.word	0xffffffff


	//   ....[23]....
        /*0e40*/ 	.word	0xffffffff


	//   ....[24]....
        /*0e44*/ 	.word	0xffffffff


	//   ....[25]....
        /*0e48*/ 	.word	0xffffffff


	//   ....[26]....
        /*0e4c*/ 	.word	0xffffffff


	//   ....[27]....
        /*0e50*/ 	.word	0xffffffff


	//   ....[28]....
        /*0e54*/ 	.word	0xffffffff


	//   ....[29]....
        /*0e58*/ 	.word	0xffffffff


	//   ....[30]....
        /*0e5c*/ 	.word	0xffffffff


	//   ....[31]....
        /*0e60*/ 	.word	0xffffffff


	//   ....[32]....
        /*0e64*/ 	.word	0xffffffff


	//   ....[33]....
        /*0e68*/ 	.word	0xffffffff


	//   ....[34]....
        /*0e6c*/ 	.word	0xffffffff


	//   ....[35]....
        /*0e70*/ 	.word	0xffffffff


	//   ....[36]....
        /*0e74*/ 	.word	0xffffffff


	//   ....[37]....
        /*0e78*/ 	.word	0xffffffff


	//   ....[38]....
        /*0e7c*/ 	.word	0xffffffff


	//   ....[39]....
        /*0e80*/ 	.word	0xffffffff


	//   ....[40]....
        /*0e84*/ 	.word	0xffffffff


	//   ....[41]....
        /*0e88*/ 	.word	0xffffffff


	//   ....[42]....
        /*0e8c*/ 	.word	0xffffffff


	//   ....[43]....
        /*0e90*/ 	.word	0xffffffff


	//   ....[44]....
        /*0e94*/ 	.word	0xffffffff


	//   ....[45]....
        /*0e98*/ 	.word	0xffffffff


	//   ....[46]....
        /*0e9c*/ 	.word	0xffffffff


	//   ....[47]....
        /*0ea0*/ 	.word	0xffffffff


	//   ....[48]....
        /*0ea4*/ 	.word	0xffffffff


	//   ....[49]....
        /*0ea8*/ 	.word	0xffffffff


	//   ....[50]....
        /*0eac*/ 	.word	0xffffffff


	//   ....[51]....
        /*0eb0*/ 	.word	0xffffffff


	//   ....[52]....
        /*0eb4*/ 	.word	0xffffffff


	//   ....[53]....
        /*0eb8*/ 	.word	0xffffffff


	//   ....[54]....
        /*0ebc*/ 	.word	0xffffffff


	//   ....[55]....
        /*0ec0*/ 	.word	0xffffffff


	//   ....[56]....
        /*0ec4*/ 	.word	0xffffffff


	//   ....[57]....
        /*0ec8*/ 	.word	0xffffffff


	//   ....[58]....
        /*0ecc*/ 	.word	0xffffffff


	//   ....[59]....
        /*0ed0*/ 	.word	0xffffffff


	//   ....[60]....
        /*0ed4*/ 	.word	0xffffffff


	//   ....[61]....
        /*0ed8*/ 	.word	0xffffffff


	//   ....[62]....
        /*0edc*/ 	.word	0xffffffff


	//   ....[63]....
        /*0ee0*/ 	.word	0xffffffff


	//   ....[64]....
        /*0ee4*/ 	.word	0xffffffff


	//   ....[65]....
        /*0ee8*/ 	.word	0xffffffff


	//   ....[66]....
        /*0eec*/ 	.word	0xffffffff


	//   ....[67]....
        /*0ef0*/ 	.word	0xffffffff


	//   ....[68]....
        /*0ef4*/ 	.word	0xffffffff


	//   ....[69]....
        /*0ef8*/ 	.word	0xffffffff


	//   ....[70]....
        /*0efc*/ 	.word	0xffffffff


	//   ....[71]....
        /*0f00*/ 	.word	0xffffffff


	//   ....[72]....
        /*0f04*/ 	.word	0xffffffff


	//   ....[73]....
        /*0f08*/ 	.word	0xffffffff


	//   ....[74]....
        /*0f0c*/ 	.word	0xffffffff


	//   ....[75]....
        /*0f10*/ 	.word	0xffffffff


	//   ....[76]....
        /*0f14*/ 	.word	0xffffffff


	//   ....[77]....
        /*0f18*/ 	.word	0xffffffff


	//   ....[78]....
        /*0f1c*/ 	.word	0xffffffff


	//   ....[79]....
        /*0f20*/ 	.word	0xffffffff


	//   ....[80]....
        /*0f24*/ 	.word	0xffffffff


	//   ....[81]....
        /*0f28*/ 	.word	0xffffffff


	//   ....[82]....
        /*0f2c*/ 	.word	0xffffffff


	//   ....[83]....
        /*0f30*/ 	.word	0xffffffff


	//   ....[84]....
        /*0f34*/ 	.word	0xffffffff


	//   ....[85]....
        /*0f38*/ 	.word	0xffffffff


	//   ....[86]....
        /*0f3c*/ 	.word	0xffffffff


	//   ....[87]....
        /*0f40*/ 	.word	0xffffffff


	//   ....[88]....
        /*0f44*/ 	.word	0xffffffff


	//   ....[89]....
        /*0f48*/ 	.word	0xffffffff


	//   ....[90]....
        /*0f4c*/ 	.word	0xffffffff


	//   ....[91]....
        /*0f50*/ 	.word	0xffffffff


	//   ....[92]....
        /*0f54*/ 	.word	0xffffffff


	//   ....[93]....
        /*0f58*/ 	.word	0xffffffff


	//   ....[94]....
        /*0f5c*/ 	.word	0xffffffff


	//   ....[95]....
        /*0f60*/ 	.word	0xffffffff


	//   ....[96]....
        /*0f64*/ 	.word	0xffffffff


	//   ....[97]....
        /*0f68*/ 	.word	0xffffffff


	//   ....[98]....
        /*0f6c*/ 	.word	0xffffffff


	//   ....[99]....
        /*0f70*/ 	.word	0xffffffff


	//   ....[100]....
        /*0f74*/ 	.word	0xffffffff


	//   ....[101]....
        /*0f78*/ 	.word	0xffffffff


	//   ....[102]....
        /*0f7c*/ 	.word	0xffffffff


	//   ....[103]....
        /*0f80*/ 	.word	0xffffffff


	//   ....[104]....
        /*0f84*/ 	.word	0xffffffff


	//   ....[105]....
        /*0f88*/ 	.word	0xffffffff


	//   ....[106]....
        /*0f8c*/ 	.word	0xffffffff


	//   ....[107]....
        /*0f90*/ 	.word	0xffffffff


	//   ....[108]....
        /*0f94*/ 	.word	0xffffffff


	//   ....[109]....
        /*0f98*/ 	.word	0xffffffff


	//   ....[110]....
        /*0f9c*/ 	.word	0xffffffff


	//   ....[111]....
        /*0fa0*/ 	.word	0xffffffff


	//   ....[112]....
        /*0fa4*/ 	.word	0xffffffff


	//   ....[113]....
        /*0fa8*/ 	.word	0xffffffff


	//   ....[114]....
        /*0fac*/ 	.word	0xffffffff


	//   ....[115]....
        /*0fb0*/ 	.word	0xffffffff


	//   ....[116]....
        /*0fb4*/ 	.word	0xffffffff


	//   ....[117]....
        /*0fb8*/ 	.word	0xffffffff


	//   ....[118]....
        /*0fbc*/ 	.word	0xffffffff


	//   ....[119]....
        /*0fc0*/ 	.word	0xffffffff


	//   ....[120]....
        /*0fc4*/ 	.word	0xffffffff


	//   ....[121]....
        /*0fc8*/ 	.word	0xffffffff


	//   ....[122]....
        /*0fcc*/ 	.word	0xffffffff


	//   ....[123]....
        /*0fd0*/ 	.word	0xffffffff


	//   ....[124]....
        /*0fd4*/ 	.word	0xffffffff


	//   ....[125]....
        /*0fd8*/ 	.word	0xffffffff


	//   ....[126]....
        /*0fdc*/ 	.word	0xffffffff


	//   ....[127]....
        /*0fe0*/ 	.word	0xffffffff


	//   ....[128]....
        /*0fe4*/ 	.word	0xffffffff


	//   ....[129]....
        /*0fe8*/ 	.word	0xffffffff


	//   ....[130]....
        /*0fec*/ 	.word	0xffffffff


	//   ....[131]....
        /*0ff0*/ 	.word	0xffffffff


	//   ....[132]....
        /*0ff4*/ 	.word	0xffffffff


	//   ....[133]....
        /*0ff8*/ 	.word	0xffffffff


	//   ....[134]....
        /*0ffc*/ 	.word	0xffffffff


	//   ....[135]....
        /*1000*/ 	.word	0xffffffff


	//   ....[136]....
        /*1004*/ 	.word	0xffffffff


	//   ....[137]....
        /*1008*/ 	.word	0xffffffff


	//   ....[138]....
        /*100c*/ 	.word	0xffffffff


	//   ....[139]....
        /*1010*/ 	.word	0xffffffff


	//   ....[140]....
        /*1014*/ 	.word	0xffffffff


	//   ....[141]....
        /*1018*/ 	.word	0xffffffff


	//   ....[142]....
        /*101c*/ 	.word	0xffffffff


	//   ....[143]....
        /*1020*/ 	.word	0xffffffff


	//   ....[144]....
        /*1024*/ 	.word	0xffffffff


	//   ....[145]....
        /*1028*/ 	.word	0xffffffff


	//   ....[146]....
        /*102c*/ 	.word	0xffffffff


	//   ....[147]....
        /*1030*/ 	.word	0xffffffff


	//   ....[148]....
        /*1034*/ 	.word	0xffffffff


	//   ....[149]....
        /*1038*/ 	.word	0xffffffff


	//   ....[150]....
        /*103c*/ 	.word	0xffffffff


	//   ....[151]....
        /*1040*/ 	.word	0xffffffff


	//   ....[152]....
        /*1044*/ 	.word	0xffffffff


	//   ....[153]....
        /*1048*/ 	.word	0xffffffff


	//   ....[154]....
        /*104c*/ 	.word	0xffffffff


	//   ....[155]....
        /*1050*/ 	.word	0xffffffff


	//   ....[156]....
        /*1054*/ 	.word	0xffffffff


	//   ....[157]....
        /*1058*/ 	.word	0xffffffff


	//   ....[158]....
        /*105c*/ 	.word	0xffffffff


	//   ....[159]....
        /*1060*/ 	.word	0xffffffff


	//   ....[160]....
        /*1064*/ 	.word	0xffffffff


	//   ....[161]....
        /*1068*/ 	.word	0xffffffff


	//   ....[162]....
        /*106c*/ 	.word	0xffffffff


	//   ....[163]....
        /*1070*/ 	.word	0xffffffff


	//   ....[164]....
        /*1074*/ 	.word	0xffffffff


	//   ....[165]....
        /*1078*/ 	.word	0xffffffff


	//   ....[166]....
        /*107c*/ 	.word	0xffffffff


	//   ....[167]....
        /*1080*/ 	.word	0xffffffff


	//   ....[168]....
        /*1084*/ 	.word	0xffffffff


	//   ....[169]....
        /*1088*/ 	.word	0xffffffff


	//   ....[170]....
        /*108c*/ 	.word	0xffffffff


	//   ....[171]....
        /*1090*/ 	.word	0xffffffff


	//   ....[172]....
        /*1094*/ 	.word	0xffffffff


	//   ....[173]....
        /*1098*/ 	.word	0xffffffff


	//   ....[174]....
        /*109c*/ 	.word	0xffffffff


	//   ....[175]....
        /*10a0*/ 	.word	0xffffffff


	//   ....[176]....
        /*10a4*/ 	.word	0xffffffff


	//   ....[177]....
        /*10a8*/ 	.word	0xffffffff


	//   ....[178]....
        /*10ac*/ 	.word	0xffffffff


	//   ....[179]....
        /*10b0*/ 	.word	0xffffffff


	//   ....[180]....
        /*10b4*/ 	.word	0xffffffff


	//   ....[181]....
        /*10b8*/ 	.word	0xffffffff


	//   ....[182]....
        /*10bc*/ 	.word	0xffffffff


	//   ....[183]....
        /*10c0*/ 	.word	0xffffffff


	//   ....[184]....
        /*10c4*/ 	.word	0xffffffff


	//   ....[185]....
        /*10c8*/ 	.word	0xffffffff


	//   ....[186]....
        /*10cc*/ 	.word	0xffffffff


	//   ....[187]....
        /*10d0*/ 	.word	0xffffffff


	//   ....[188]....
        /*10d4*/ 	.word	0xffffffff


	//   ....[189]....
        /*10d8*/ 	.word	0xffffffff


	//   ....[190]....
        /*10dc*/ 	.word	0xffffffff


	//   ....[191]....
        /*10e0*/ 	.word	0xffffffff


	//   ....[192]....
        /*10e4*/ 	.word	0xffffffff


	//   ....[193]....
        /*10e8*/ 	.word	0xffffffff


	//   ....[194]....
        /*10ec*/ 	.word	0xffffffff


	//   ....[195]....
        /*10f0*/ 	.word	0xffffffff


	//   ....[196]....
        /*10f4*/ 	.word	0xffffffff


	//   ....[197]....
        /*10f8*/ 	.word	0xffffffff


	//   ....[198]....
        /*10fc*/ 	.word	0xffffffff


	//   ....[199]....
        /*1100*/ 	.word	0xffffffff


	//   ....[200]....
        /*1104*/ 	.word	0xffffffff


	//   ....[201]....
        /*1108*/ 	.word	0xffffffff


	//   ....[202]....
        /*110c*/ 	.word	0xffffffff


	//   ....[203]....
        /*1110*/ 	.word	0xffffffff


	//   ....[204]....
        /*1114*/ 	.word	0xffffffff


	//   ....[205]....
        /*1118*/ 	.word	0xffffffff


	//   ....[206]....
        /*111c*/ 	.word	0xffffffff


	//   ....[207]....
        /*1120*/ 	.word	0xffffffff


	//   ....[208]....
        /*1124*/ 	.word	0xffffffff


	//   ....[209]....
        /*1128*/ 	.word	0xffffffff


	//   ....[210]....
        /*112c*/ 	.word	0xffffffff


	//   ....[211]....
        /*1130*/ 	.word	0xffffffff


	//   ....[212]....
        /*1134*/ 	.word	0xffffffff


	//   ....[213]....
        /*1138*/ 	.word	0xffffffff


	//   ....[214]....
        /*113c*/ 	.word	0xffffffff


	//   ....[215]....
        /*1140*/ 	.word	0xffffffff


	//   ....[216]....
        /*1144*/ 	.word	0xffffffff


	//   ....[217]....
        /*1148*/ 	.word	0xffffffff


	//   ....[218]....
        /*114c*/ 	.word	0xffffffff


	//   ....[219]....
        /*1150*/ 	.word	0xffffffff


	//   ....[220]....
        /*1154*/ 	.word	0xffffffff


	//   ....[221]....
        /*1158*/ 	.word	0xffffffff


	//   ....[222]....
        /*115c*/ 	.word	0xffffffff


	//   ....[223]....
        /*1160*/ 	.word	0xffffffff


	//   ....[224]....
        /*1164*/ 	.word	0xffffffff


	//   ....[225]....
        /*1168*/ 	.word	0xffffffff


	//   ....[226]....
        /*116c*/ 	.word	0xffffffff


	//   ....[227]....
        /*1170*/ 	.word	0xffffffff


	//   ....[228]....
        /*1174*/ 	.word	0xffffffff


	//   ....[229]....
        /*1178*/ 	.word	0xffffffff


	//   ....[230]....
        /*117c*/ 	.word	0xffffffff


	//   ....[231]....
        /*1180*/ 	.word	0xffffffff


	//   ....[232]....
        /*1184*/ 	.word	0xffffffff


	//   ....[233]....
        /*1188*/ 	.word	0xffffffff


	//   ....[234]....
        /*118c*/ 	.word	0xffffffff


	//   ....[235]....
        /*1190*/ 	.word	0xffffffff


	//   ....[236]....
        /*1194*/ 	.word	0xffffffff


	//   ....[237]....
        /*1198*/ 	.word	0xffffffff


	//   ....[238]....
        /*119c*/ 	.word	0xffffffff


	//   ....[239]....
        /*11a0*/ 	.word	0xffffffff


	//   ....[240]....
        /*11a4*/ 	.word	0xffffffff


	//   ....[241]....
        /*11a8*/ 	.word	0xffffffff


	//   ....[242]....
        /*11ac*/ 	.word	0xffffffff


	//   ....[243]....
        /*11b0*/ 	.word	0xffffffff


	//   ....[244]....
        /*11b4*/ 	.word	0xffffffff


	//   ....[245]....
        /*11b8*/ 	.word	0xffffffff


	//   ....[246]....
        /*11bc*/ 	.word	0xffffffff


	//   ....[247]....
        /*11c0*/ 	.word	0xffffffff


	//   ....[248]....
        /*11c4*/ 	.word	0xffffffff


	//   ....[249]....
        /*11c8*/ 	.word	0xffffffff


	//   ....[250]....
        /*11cc*/ 	.word	0xffffffff


	//   ....[251]....
        /*11d0*/ 	.word	0xffffffff


	//   ....[252]....
        /*11d4*/ 	.word	0xffffffff


	//   ....[253]....
        /*11d8*/ 	.word	0xffffffff


	//   ....[254]....
        /*11dc*/ 	.word	0xffffffff


	//   ....[255]....
        /*11e0*/ 	.word	0xffffffff


	//   ....[0]....
        /*11e4*/ 	.word	0xffffffff


	//   ....[1]....
        /*11e8*/ 	.word	0xffffffff


	//   ....[2]....
        /*11ec*/ 	.word	0xffffffff


	//   ....[3]....
        /*11f0*/ 	.word	0xffffffff


	//   ....[4]....
        /*11f4*/ 	.word	0xffffffff


	//   ....[5]....
        /*11f8*/ 	.word	0xffffffff


	//   ....[6]....
        /*11fc*/ 	.word	0xffffffff


	//   ....[7]....
        /*1200*/ 	.word	0xffffffff


	//   ....[8]....
        /*1204*/ 	.word	0xffffffff


	//   ....[9]....
        /*1208*/ 	.word	0xffffffff


	//   ....[10]....
        /*120c*/ 	.word	0xffffffff


	//   ....[11]....
        /*1210*/ 	.word	0xffffffff


	//   ....[12]....
        /*1214*/ 	.word	0xffffffff


	//   ....[13]....
        /*1218*/ 	.word	0xffffffff


	//   ....[14]....
        /*121c*/ 	.word	0xffffffff


	//   ....[15]....
        /*1220*/ 	.word	0xffffffff


	//   ....[16]....
        /*1224*/ 	.word	0xffffffff


	//   ....[17]....
        /*1228*/ 	.word	0xffffffff


	//   ....[18]....
        /*122c*/ 	.word	0xffffffff


	//   ....[19]....
        /*1230*/ 	.word	0xffffffff


	//   ....[20]....
        /*1234*/ 	.word	0xffffffff


	//   ....[21]....
        /*1238*/ 	.word	0xffffffff


	//   ....[22]....
        /*123c*/ 	.word	0xffffffff


	//   ....[23]....
        /*1240*/ 	.word	0xffffffff


	//   ....[24]....
        /*1244*/ 	.word	0xffffffff


	//   ....[25]....
        /*1248*/ 	.word	0xffffffff


	//   ....[26]....
        /*124c*/ 	.word	0xffffffff


	//   ....[27]....
        /*1250*/ 	.word	0xffffffff


	//   ....[28]....
        /*1254*/ 	.word	0xffffffff


	//   ....[29]....
        /*1258*/ 	.word	0xffffffff


	//   ....[30]....
        /*125c*/ 	.word	0xffffffff


	//   ....[31]....
        /*1260*/ 	.word	0xffffffff


	//   ....[32]....
        /*1264*/ 	.word	0xffffffff


	//   ....[33]....
        /*1268*/ 	.word	0xffffffff


	//   ....[34]....
        /*126c*/ 	.word	0xffffffff


	//   ....[35]....
        /*1270*/ 	.word	0xffffffff


	//   ....[36]....
        /*1274*/ 	.word	0xffffffff


	//   ....[37]....
        /*1278*/ 	.word	0xffffffff


	//   ....[38]....
        /*127c*/ 	.word	0xffffffff


	//   ....[39]....
        /*1280*/ 	.word	0xffffffff


	//   ....[40]....
        /*1284*/ 	.word	0xffffffff


	//   ....[41]....
        /*1288*/ 	.word	0xffffffff


	//   ....[42]....
        /*128c*/ 	.word	0xffffffff


	//   ....[43]....
        /*1290*/ 	.word	0xffffffff


	//   ....[44]....
        /*1294*/ 	.word	0xffffffff


	//   ....[45]....
        /*1298*/ 	.word	0xffffffff


	//   ....[46]....
        /*129c*/ 	.word	0xffffffff


	//   ....[47]....
        /*12a0*/ 	.word	0xffffffff


	//   ....[48]....
        /*12a4*/ 	.word	0xffffffff


	//   ....[49]....
        /*12a8*/ 	.word	0xffffffff


	//   ....[50]....
        /*12ac*/ 	.word	0xffffffff


	//   ....[51]....
        /*12b0*/ 	.word	0xffffffff


	//   ....[52]....
        /*12b4*/ 	.word	0xffffffff


	//   ....[53]....
        /*12b8*/ 	.word	0xffffffff


	//   ....[54]....
        /*12bc*/ 	.word	0xffffffff


	//   ....[55]....
        /*12c0*/ 	.word	0xffffffff


	//   ....[56]....
        /*12c4*/ 	.word	0xffffffff


	//   ....[57]....
        /*12c8*/ 	.word	0xffffffff


	//   ....[58]....
        /*12cc*/ 	.word	0xffffffff


	//   ....[59]....
        /*12d0*/ 	.word	0xffffffff


	//   ....[60]....
        /*12d4*/ 	.word	0xffffffff


	//   ....[61]....
        /*12d8*/ 	.word	0xffffffff


	//   ....[62]....
        /*12dc*/ 	.word	0xffffffff


	//   ....[63]....
        /*12e0*/ 	.word	0xffffffff


	//   ....[64]....
        /*12e4*/ 	.word	0xffffffff


	//   ....[65]....
        /*12e8*/ 	.word	0xffffffff


	//   ....[66]....
        /*12ec*/ 	.word	0xffffffff


	//   ....[67]....
        /*12f0*/ 	.word	0xffffffff


	//   ....[68]....
        /*12f4*/ 	.word	0xffffffff


	//   ....[69]....
        /*12f8*/ 	.word	0xffffffff


	//   ....[70]....
        /*12fc*/ 	.word	0xffffffff


	//   ....[71]....
        /*1300*/ 	.word	0xffffffff


	//   ....[72]....
        /*1304*/ 	.word	0xffffffff


	//   ....[73]....
        /*1308*/ 	.word	0xffffffff


	//   ....[74]....
        /*130c*/ 	.word	0xffffffff


	//   ....[75]....
        /*1310*/ 	.word	0xffffffff


	//   ....[76]....
        /*1314*/ 	.word	0xffffffff


	//   ....[77]....
        /*1318*/ 	.word	0xffffffff


	//   ....[78]....
        /*131c*/ 	.word	0xffffffff


	//   ....[79]....
        /*1320*/ 	.word	0xffffffff


	//   ....[80]....
        /*1324*/ 	.word	0xffffffff


	//   ....[81]....
        /*1328*/ 	.word	0xffffffff


	//   ....[82]....
        /*132c*/ 	.word	0xffffffff


	//   ....[83]....
        /*1330*/ 	.word	0xffffffff


	//   ....[84]....
        /*1334*/ 	.word	0xffffffff


	//   ....[85]....
        /*1338*/ 	.word	0xffffffff


	//   ....[86]....
        /*133c*/ 	.word	0xffffffff


	//   ....[87]....
        /*1340*/ 	.word	0xffffffff


	//   ....[88]....
        /*1344*/ 	.word	0xffffffff


	//   ....[89]....
        /*1348*/ 	.word	0xffffffff


	//   ....[90]....
        /*134c*/ 	.word	0xffffffff


	//   ....[91]....
        /*1350*/ 	.word	0xffffffff


	//   ....[92]....
        /*1354*/ 	.word	0xffffffff


	//   ....[93]....
        /*1358*/ 	.word	0xffffffff


	//   ....[94]....
        /*135c*/ 	.word	0xffffffff


	//   ....[95]....
        /*1360*/ 	.word	0xffffffff


	//   ....[96]....
        /*1364*/ 	.word	0xffffffff


	//   ....[97]....
        /*1368*/ 	.word	0xffffffff


	//   ....[98]....
        /*136c*/ 	.word	0xffffffff


	//   ....[99]....
        /*1370*/ 	.word	0xffffffff


	//   ....[100]....
        /*1374*/ 	.word	0xffffffff


	//   ....[101]....
        /*1378*/ 	.word	0xffffffff


	//   ....[102]....
        /*137c*/ 	.word	0xffffffff


	//   ....[103]....
        /*1380*/ 	.word	0xffffffff


	//   ....[104]....
        /*1384*/ 	.word	0xffffffff


	//   ....[105]....
        /*1388*/ 	.word	0x0500000f


	//   ....[106]....
        /*138c*/ 	.word	0x0500000f


	//   ....[107]....
        /*1390*/ 	.word	0x0500000f


	//   ....[108]....
        /*1394*/ 	.word	0x0500000f


	//   ....[109]....
        /*1398*/ 	.word	0x0500000f


	//   ....[110]....
        /*139c*/ 	.word	0x0500000f


	//   ....[111]....
        /*13a0*/ 	.word	0x0500000f


	//   ....[112]....
        /*13a4*/ 	.word	0x0500000f


	//   ....[113]....
        /*13a8*/ 	.word	0x0500000f


	//   ....[114]....
        /*13ac*/ 	.word	0x0500000f


	//   ....[115]....
        /*13b0*/ 	.word	0x0500000f


	//   ....[116]....
        /*13b4*/ 	.word	0x0500000f


	//   ....[117]....
        /*13b8*/ 	.word	0x0500000f


	//   ....[118]....
        /*13bc*/ 	.word	0x0500000f


	//   ....[119]....
        /*13c0*/ 	.word	0x0500000f


	//   ....[120]....
        /*13c4*/ 	.word	0x0500000f


	//   ....[121]....
        /*13c8*/ 	.word	0x0500000f


	//   ....[122]....
        /*13cc*/ 	.word	0x0500000f


	//   ....[123]....
        /*13d0*/ 	.word	0x0500000f


	//   ....[124]....
        /*13d4*/ 	.word	0x0500000f


	//   ....[125]....
        /*13d8*/ 	.word	0x0500000f


	//   ....[126]....
        /*13dc*/ 	.word	0x0500000f


	//   ....[127]....
        /*13e0*/ 	.word	0x0500000f


	//   ....[128]....
        /*13e4*/ 	.word	0x0500000f


	//   ....[129]....
        /*13e8*/ 	.word	0x0500000f


	//   ....[130]....
        /*13ec*/ 	.word	0x0500000f


	//   ....[131]....
        /*13f0*/ 	.word	0x0500000f


	//   ....[132]....
        /*13f4*/ 	.word	0x0500000f


	//   ....[133]....
        /*13f8*/ 	.word	0x0500000f


	//   ....[134]....
        /*13fc*/ 	.word	0x0500000f


	//   ....[135]....
        /*1400*/ 	.word	0x0500000f


	//   ....[136]....
        /*1404*/ 	.word	0x0500000f


	//   ....[137]....
        /*1408*/ 	.word	0x0500000f


	//   ....[138]....
        /*140c*/ 	.word	0x0500000f


	//   ....[139]....
        /*1410*/ 	.word	0x0500000f


	//   ....[140]....
        /*1414*/ 	.word	0x0500000f


	//   ....[141]....
        /*1418*/ 	.word	0x0500000f


	//   ....[142]....
        /*141c*/ 	.word	0x0500000f


	//   ....[143]....
        /*1420*/ 	.word	0x0500000f


	//   ....[144]....
        /*1424*/ 	.word	0x0500000f


	//   ....[145]....
        /*1428*/ 	.word	0x0500000f


	//   ....[146]....
        /*142c*/ 	.word	0x0500000f


	//   ....[147]....
        /*1430*/ 	.word	0x0500000f


	//   ....[148]....
        /*1434*/ 	.word	0x0500000f


	//   ....[149]....
        /*1438*/ 	.word	0x0500000f


	//   ....[150]....
        /*143c*/ 	.word	0x0500000f


	//   ....[151]....
        /*1440*/ 	.word	0x0500000f


	//   ....[152]....
        /*1444*/ 	.word	0x0500000f


	//   ....[153]....
        /*1448*/ 	.word	0x0500000f


	//   ....[154]....
        /*144c*/ 	.word	0x0500000f


	//   ....[155]....
        /*1450*/ 	.word	0x0500000f


	//   ....[156]....
        /*1454*/ 	.word	0x0500000f


	//   ....[157]....
        /*1458*/ 	.word	0x0500000f


	//   ....[158]....
        /*145c*/ 	.word	0x0500000f


	//   ....[159]....
        /*1460*/ 	.word	0x0500000f


	//   ....[160]....
        /*1464*/ 	.word	0x0500000f


	//   ....[161]....
        /*1468*/ 	.word	0x0500000f


	//   ....[162]....
        /*146c*/ 	.word	0x0500000f


	//   ....[163]....
        /*1470*/ 	.word	0x0500000f


	//   ....[164]....
        /*1474*/ 	.word	0x0500000f


	//   ....[165]....
        /*1478*/ 	.word	0x0500000f


	//   ....[166]....
        /*147c*/ 	.word	0x0500000f


	//   ....[167]....
        /*1480*/ 	.word	0x0500000f


	//   ....[168]....
        /*1484*/ 	.word	0x0500000f


	//   ....[169]....
        /*1488*/ 	.word	0x0500000f


	//   ....[170]....
        /*148c*/ 	.word	0x0500000f


	//   ....[171]....
        /*1490*/ 	.word	0x0500000f


	//   ....[172]....
        /*1494*/ 	.word	0x0500000f


	//   ....[173]....
        /*1498*/ 	.word	0x0500000f


	//   ....[174]....
        /*149c*/ 	.word	0x0500000f


	//   ....[175]....
        /*14a0*/ 	.word	0x0500000f


	//   ....[176]....
        /*14a4*/ 	.word	0x0500000f


	//   ....[177]....
        /*14a8*/ 	.word	0x0500000f


	//   ....[178]....
        /*14ac*/ 	.word	0x0500000f


	//   ....[179]....
        /*14b0*/ 	.word	0x0500000f


	//   ....[180]....
        /*14b4*/ 	.word	0x0500000f


	//   ....[181]....
        /*14b8*/ 	.word	0x0500000f


	//   ....[182]....
        /*14bc*/ 	.word	0x0500000f


	//   ....[183]....
        /*14c0*/ 	.word	0x0500000f


	//   ....[184]....
        /*14c4*/ 	.word	0x0500000f


	//   ....[185]....
        /*14c8*/ 	.word	0x0500000f


	//   ....[186]....
        /*14cc*/ 	.word	0x0500000f


	//   ....[187]....
        /*14d0*/ 	.word	0x0500000f


	//   ....[188]....
        /*14d4*/ 	.word	0x0500000f


	//   ....[189]....
        /*14d8*/ 	.word	0x0500000f


	//   ....[190]....
        /*14dc*/ 	.word	0x0500000f


	//   ....[191]....
        /*14e0*/ 	.word	0x0500000f


	//   ....[192]....
        /*14e4*/ 	.word	0x0500000f


	//   ....[193]....
        /*14e8*/ 	.word	0x0500000f


	//   ....[194]....
        /*14ec*/ 	.word	0x0500000f


	//   ....[195]....
        /*14f0*/ 	.word	0x0500000f


	//   ....[196]....
        /*14f4*/ 	.word	0x0500000f


	//   ....[197]....
        /*14f8*/ 	.word	0x0500000f


	//   ....[198]....
        /*14fc*/ 	.word	0x0500000f


	//   ....[199]....
        /*1500*/ 	.word	0x0500000f


	//   ....[200]....
        /*1504*/ 	.word	0x0500000f


	//   ....[201]....
        /*1508*/ 	.word	0x0500000f


	//   ....[202]....
        /*150c*/ 	.word	0x0500000f


	//   ....[203]....
        /*1510*/ 	.word	0x0500000f


	//   ....[204]....
        /*1514*/ 	.word	0x0500000f


	//   ....[205]....
        /*1518*/ 	.word	0x0500000f


	//   ....[206]....
        /*151c*/ 	.word	0x0500000f


	//   ....[207]....
        /*1520*/ 	.word	0x0500000f


	//   ....[208]....
        /*1524*/ 	.word	0x0500000f


	//   ....[209]....
        /*1528*/ 	.word	0x0500000f


	//   ....[210]....
        /*152c*/ 	.word	0x0500000f


	//   ....[211]....
        /*1530*/ 	.word	0x0500000f


	//   ....[212]....
        /*1534*/ 	.word	0x0500000f


	//   ....[213]....
        /*1538*/ 	.word	0x0500000f


	//   ....[214]....
        /*153c*/ 	.word	0x0500000f


	//   ....[215]....
        /*1540*/ 	.word	0x0500000f


	//   ....[216]....
        /*1544*/ 	.word	0x0500000f


	//   ....[217]....
        /*1548*/ 	.word	0x0500000f


	//   ....[218]....
        /*154c*/ 	.word	0x0500000f


	//   ....[219]....
        /*1550*/ 	.word	0x0500000f


	//   ....[220]....
        /*1554*/ 	.word	0x0500000f


	//   ....[221]....
        /*1558*/ 	.word	0x0500000f


	//   ....[222]....
        /*155c*/ 	.word	0x0500000f


	//   ....[223]....
        /*1560*/ 	.word	0x0500000f


	//   ....[224]....
        /*1564*/ 	.word	0x0500000f


	//   ....[225]....
        /*1568*/ 	.word	0x0500000f


	//   ....[226]....
        /*156c*/ 	.word	0x0500000f


	//   ....[227]....
        /*1570*/ 	.word	0x0500000f


	//   ....[228]....
        /*1574*/ 	.word	0x0500000f


	//   ....[229]....
        /*1578*/ 	.word	0x0500000f


	//   ....[230]....
        /*157c*/ 	.word	0x0500000f


	//   ....[231]....
        /*1580*/ 	.word	0x0500000f


	//   ....[232]....
        /*1584*/ 	.word	0x0500000f


	//   ....[233]....
        /*1588*/ 	.word	0x0500000f


	//   ....[234]....
        /*158c*/ 	.word	0x0500000f


	//   ....[235]....
        /*1590*/ 	.word	0x0500000f


	//   ....[236]....
        /*1594*/ 	.word	0x0500000f


	//   ....[237]....
        /*1598*/ 	.word	0x0500000f


	//   ....[238]....
        /*159c*/ 	.word	0x0500000f


	//   ....[239]....
        /*15a0*/ 	.word	0x0500000f


	//   ....[240]....
        /*15a4*/ 	.word	0x0500000f


	//   ....[241]....
        /*15a8*/ 	.word	0x0500000f


	//   ....[242]....
        /*15ac*/ 	.word	0x0500000f


	//   ....[243]....
        /*15b0*/ 	.word	0x0500000f


	//   ....[244]....
        /*15b4*/ 	.word	0x0500000f


	//   ....[245]....
        /*15b8*/ 	.word	0x0500000f


	//   ....[246]....
        /*15bc*/ 	.word	0x0500000f


	//   ....[247]....
        /*15c0*/ 	.word	0x0500000f


	//   ....[248]....
        /*15c4*/ 	.word	0x0500000f


	//   ....[249]....
        /*15c8*/ 	.word	0x0500000f


	//   ....[250]....
        /*15cc*/ 	.word	0x0500000f


	//   ....[251]....
        /*15d0*/ 	.word	0x0500000f


	//   ....[252]....
        /*15d4*/ 	.word	0x0500000f


	//   ....[253]....
        /*15d8*/ 	.word	0x0500000f


	//   ....[254]....
        /*15dc*/ 	.word	0x0500000f


	//   ....[255]....
        /*15e0*/ 	.word	0x0500000f


	//   ....[0]....
        /*15e4*/ 	.word	0x0500000f


	//   ....[1]....
        /*15e8*/ 	.word	0x0500000f


	//   ....[2]....
        /*15ec*/ 	.word	0x0500000f


	//   ....[3]....
        /*15f0*/ 	.word	0x0500000f


	//   ....[4]....
        /*15f4*/ 	.word	0x0500000f


	//   ....[5]....
        /*15f8*/ 	.word	0x0500000f


	//   ....[6]....
        /*15fc*/ 	.word	0x0500000f


	//   ....[7]....
        /*1600*/ 	.word	0x0500000f


	//   ....[8]....
        /*1604*/ 	.word	0x0500000f


	//   ....[9]....
        /*1608*/ 	.word	0x0500000f


	//   ....[10]....
        /*160c*/ 	.word	0x0500000f


	//   ....[11]....
        /*1610*/ 	.word	0x0500000f


	//   ....[12]....
        /*1614*/ 	.word	0x0500000f


	//   ....[13]....
        /*1618*/ 	.word	0x0500000f


	//   ....[14]....
        /*161c*/ 	.word	0x0500000f


	//   ....[15]....
        /*1620*/ 	.word	0x0500000f


	//   ....[16]....
        /*1624*/ 	.word	0x0500000f


	//   ....[17]....
        /*1628*/ 	.word	0x0500000f


	//   ....[18]....
        /*162c*/ 	.word	0x0500000f


	//   ....[19]....
        /*1630*/ 	.word	0x0500000f


	//   ....[20]....
        /*1634*/ 	.word	0x0500000f


	//   ....[21]....
        /*1638*/ 	.word	0x0500000f


	//   ....[22]....
        /*163c*/ 	.word	0x0500000f


	//   ....[23]....
        /*1640*/ 	.word	0x0500000f


	//   ....[24]....
        /*1644*/ 	.word	0x0500000f


	//   ....[25]....
        /*1648*/ 	.word	0x0500000f


	//   ....[26]....
        /*164c*/ 	.word	0x0500000f


	//   ....[27]....
        /*1650*/ 	.word	0x0500000f


	//   ....[28]....
        /*1654*/ 	.word	0x0500000f


	//   ....[29]....
        /*1658*/ 	.word	0x0500000f


	//   ....[30]....
        /*165c*/ 	.word	0x0500000f


	//   ....[31]....
        /*1660*/ 	.word	0x0500000f


	//   ....[32]....
        /*1664*/ 	.word	0x0500000f


	//   ....[33]....
        /*1668*/ 	.word	0x0500000f


	//   ....[34]....
        /*166c*/ 	.word	0x0500000f


	//   ....[35]....
        /*1670*/ 	.word	0x0500000f


	//   ....[36]....
        /*1674*/ 	.word	0x0500000f


	//   ....[37]....
        /*1678*/ 	.word	0x0500000f


	//   ....[38]....
        /*167c*/ 	.word	0x0500000f


	//   ....[39]....
        /*1680*/ 	.word	0x0500000f


	//   ....[40]....
        /*1684*/ 	.word	0x0500000f


	//   ....[41]....
        /*1688*/ 	.word	0x0500000f


	//   ....[42]....
        /*168c*/ 	.word	0x0500000f


	//   ....[43]....
        /*1690*/ 	.word	0x0500000f


	//   ....[44]....
        /*1694*/ 	.word	0x0500000f


	//   ....[45]....
        /*1698*/ 	.word	0x0500000f


	//   ....[46]....
        /*169c*/ 	.word	0x0500000f


	//   ....[47]....
        /*16a0*/ 	.word	0x0500000f


	//   ....[48]....
        /*16a4*/ 	.word	0x0500000f


	//   ....[49]....
        /*16a8*/ 	.word	0x0500000f


	//   ....[50]....
        /*16ac*/ 	.word	0x0500000f


	//   ....[51]....
        /*16b0*/ 	.word	0x0500000f


	//   ....[52]....
        /*16b4*/ 	.word	0x0500000f


	//   ....[53]....
        /*16b8*/ 	.word	0x0500000f


	//   ....[54]....
        /*16bc*/ 	.word	0x0500000f


	//   ....[55]....
        /*16c0*/ 	.word	0x0500000f


	//   ....[56]....
        /*16c4*/ 	.word	0x0500000f


	//   ....[57]....
        /*16c8*/ 	.word	0x0500000f


	//   ....[58]....
        /*16cc*/ 	.word	0x0500000f


	//   ....[59]....
        /*16d0*/ 	.word	0x0500000f


	//   ....[60]....
        /*16d4*/ 	.word	0x0500000f


	//   ....[61]....
        /*16d8*/ 	.word	0x0500000f


	//   ....[62]....
        /*16dc*/ 	.word	0x0500000f


	//   ....[63]....
        /*16e0*/ 	.word	0x0500000f


	//   ....[64]....
        /*16e4*/ 	.word	0x0500000f


	//   ....[65]....
        /*16e8*/ 	.word	0x0500000f


	//   ....[66]....
        /*16ec*/ 	.word	0x0500000f


	//   ....[67]....
        /*16f0*/ 	.word	0x0500000f


	//   ....[68]....
        /*16f4*/ 	.word	0x0500000f


	//   ....[69]....
        /*16f8*/ 	.word	0x0500000f


	//   ....[70]....
        /*16fc*/ 	.word	0x0500000f


	//   ....[71]....
        /*1700*/ 	.word	0x0500000f


	//   ....[72]....
        /*1704*/ 	.word	0x0500000f


	//   ....[73]....
        /*1708*/ 	.word	0x0500000f


	//   ....[74]....
        /*170c*/ 	.word	0x0500000f


	//   ....[75]....
        /*1710*/ 	.word	0x0500000f


	//   ....[76]....
        /*1714*/ 	.word	0x0500000f


	//   ....[77]....
        /*1718*/ 	.word	0x0500000f


	//   ....[78]....
        /*171c*/ 	.word	0x0500000f


	//   ....[79]....
        /*1720*/ 	.word	0x0500000f


	//   ....[80]....
        /*1724*/ 	.word	0x0500000f


	//   ....[81]....
        /*1728*/ 	.word	0x0500000f


	//   ....[82]....
        /*172c*/ 	.word	0x0500000f


	//   ....[83]....
        /*1730*/ 	.word	0x0500000f


	//   ....[84]....
        /*1734*/ 	.word	0x0500000f


	//   ....[85]....
        /*1738*/ 	.word	0x0500000f


	//   ....[86]....
        /*173c*/ 	.word	0x0500000f


	//   ....[87]....
        /*1740*/ 	.word	0x0500000f


	//   ....[88]....
        /*1744*/ 	.word	0x0500000f


	//   ....[89]....
        /*1748*/ 	.word	0x0500000f


	//   ....[90]....
        /*174c*/ 	.word	0x0500000f


	//   ....[91]....
        /*1750*/ 	.word	0x0500000f


	//   ....[92]....
        /*1754*/ 	.word	0x0500000f


	//   ....[93]....
        /*1758*/ 	.word	0x0500000f


	//   ....[94]....
        /*175c*/ 	.word	0x0500000f


	//   ....[95]....
        /*1760*/ 	.word	0x0500000f


	//   ....[96]....
        /*1764*/ 	.word	0x0500000f


	//   ....[97]....
        /*1768*/ 	.word	0x0500000f


	//   ....[98]....
        /*176c*/ 	.word	0x0500000f


	//   ....[99]....
        /*1770*/ 	.word	0x0500000f


	//   ....[100]....
        /*1774*/ 	.word	0x0500000f


	//   ....[101]....
        /*1778*/ 	.word	0x0500000f


	//   ....[102]....
        /*177c*/ 	.word	0x0500000f


	//   ....[103]....
        /*1780*/ 	.word	0x0500000f


	//   ....[104]....
        /*1784*/ 	.word	0x0500000f


	//   ....[105]....
        /*1788*/ 	.word	0x0500000f


	//   ....[106]....
        /*178c*/ 	.word	0x0500000f


	//   ....[107]....
        /*1790*/ 	.word	0x0500000f


	//   ....[108]....
        /*1794*/ 	.word	0x0500000f


	//   ....[109]....
        /*1798*/ 	.word	0x0500000f


	//   ....[110]....
        /*179c*/ 	.word	0x0500000f


	//   ....[111]....
        /*17a0*/ 	.word	0x0500000f


	//   ....[112]....
        /*17a4*/ 	.word	0x0500000f


	//   ....[113]....
        /*17a8*/ 	.word	0x0500000f


	//   ....[114]....
        /*17ac*/ 	.word	0x0500000f


	//   ....[115]....
        /*17b0*/ 	.word	0x0500000f


	//   ....[116]....
        /*17b4*/ 	.word	0x0500000f


	//   ....[117]....
        /*17b8*/ 	.word	0x0500000f


	//   ....[118]....
        /*17bc*/ 	.word	0x0500000f


	//   ....[119]....
        /*17c0*/ 	.word	0x0500000f


	//   ....[120]....
        /*17c4*/ 	.word	0x0500000f


	//   ....[121]....
        /*17c8*/ 	.word	0x0500000f


	//   ....[122]....
        /*17cc*/ 	.word	0x0500000f


	//   ....[123]....
        /*17d0*/ 	.word	0x0500000f


	//   ....[124]....
        /*17d4*/ 	.word	0x0500000f


	//   ....[125]....
        /*17d8*/ 	.word	0x0500000f


	//   ....[126]....
        /*17dc*/ 	.word	0x0500000f


	//   ....[127]....
        /*17e0*/ 	.word	0x0500000f


	//   ....[128]....
        /*17e4*/ 	.word	0x0500000f


	//   ....[129]....
        /*17e8*/ 	.word	0x0500000f


	//   ....[130]....
        /*17ec*/ 	.word	0x0500000f


	//   ....[131]....
        /*17f0*/ 	.word	0x0500000f


	//   ....[132]....
        /*17f4*/ 	.word	0x0500000f


	//   ....[133]....
        /*17f8*/ 	.word	0x0500000f


	//   ....[134]....
        /*17fc*/ 	.word	0x0500000f


	//   ....[135]....
        /*1800*/ 	.word	0x0500000f


	//   ....[136]....
        /*1804*/ 	.word	0x0500000f


	//   ....[137]....
        /*1808*/ 	.word	0x0500000f


	//   ....[138]....
        /*180c*/ 	.word	0x0500000f


	//   ....[139]....
        /*1810*/ 	.word	0x0500000f


	//   ....[140]....
        /*1814*/ 	.word	0x0500000f


	//   ....[141]....
        /*1818*/ 	.word	0x0500000f


	//   ....[142]....
        /*181c*/ 	.word	0x0500000f


	//   ....[143]....
        /*1820*/ 	.word	0x0500000f


	//   ....[144]....
        /*1824*/ 	.word	0x0500000f


	//   ....[145]....
        /*1828*/ 	.word	0x0500000f


	//   ....[146]....
        /*182c*/ 	.word	0x0500000f


	//   ....[147]....
        /*1830*/ 	.word	0x0500000f


	//   ....[148]....
        /*1834*/ 	.word	0x0500000f


	//   ....[149]....
        /*1838*/ 	.word	0x0500000f


	//   ....[150]....
        /*183c*/ 	.word	0x0500000f


	//   ....[151]....
        /*1840*/ 	.word	0x0500000f


	//   ....[152]....
        /*1844*/ 	.word	0x0500000f


	//   ....[153]....
        /*1848*/ 	.word	0x0500000f


	//   ....[154]....
        /*184c*/ 	.word	0x0500000f


	//----- nvinfo : EIATTR_COOP_GROUP_INSTR_OFFSETS
	.align		4
.L_572:
        /*1850*/ 	.byte	0x04, 0x28
        /*1852*/ 	.short	(.L_574 - .L_573)


	//   ....[0]....
.L_573:
        /*1854*/ 	.word	0x00000070


	//   ....[1]....
        /*1858*/ 	.word	0x00000140


	//   ....[2]....
        /*185c*/ 	.word	0x00000190


	//   ....[3]....
        /*1860*/ 	.word	0x000003c0


	//   ....[4]....
        /*1864*/ 	.word	0x00000520


	//   ....[5]....
        /*1868*/ 	.word	0x00000640


	//   ....[6]....
        /*186c*/ 	.word	0x000007a0


	//   ....[7]....
        /*1870*/ 	.word	0x00003cc0


	//   ....[8]....
        /*1874*/ 	.word	0x00003cd0


	//   ....[9]....
        /*1878*/ 	.word	0x00004c40


	//   ....[10]....
        /*187c*/ 	.word	0x00004c50


	//   ....[11]....
        /*1880*/ 	.word	0x00005bb0


	//   ....[12]....
        /*1884*/ 	.word	0x00005bc0


	//   ....[13]....
        /*1888*/ 	.word	0x00006b10


	//   ....[14]....
        /*188c*/ 	.word	0x00006b20


	//   ....[15]....
        /*1890*/ 	.word	0x000080e0


	//   ....[16]....
        /*1894*/ 	.word	0x000080f0


	//   ....[17]....
        /*1898*/ 	.word	0x00009150


	//   ....[18]....
        /*189c*/ 	.word	0x00009160


	//   ....[19]....
        /*18a0*/ 	.word	0x0000a1a0


	//   ....[20]....
        /*18a4*/ 	.word	0x0000a1b0


	//   ....[21]....
        /*18a8*/ 	.word	0x0000b200


	//   ....[22]....
        /*18ac*/ 	.word	0x0000b210


	//   ....[23]....
        /*18b0*/ 	.word	0x0000c480


	//   ....[24]....
        /*18b4*/ 	.word	0x0000c490


	//   ....[25]....
        /*18b8*/ 	.word	0x0000c5a0


	//   ....[26]....
        /*18bc*/ 	.word	0x0000c5b0


	//   ....[27]....
        /*18c0*/ 	.word	0x0000c6d0


	//   ....[28]....
        /*18c4*/ 	.word	0x0000c6e0


	//   ....[29]....
        /*18c8*/ 	.word	0x0000c800


	//   ....[30]....
        /*18cc*/ 	.word	0x0000c810


	//   ....[31]....
        /*18d0*/ 	.word	0x0000cb80


	//   ....[32]....
        /*18d4*/ 	.word	0x0000cba0


	//   ....[33]....
        /*18d8*/ 	.word	0x0000cc80


	//   ....[34]....
        /*18dc*/ 	.word	0x0000cca0


	//   ....[35]....
        /*18e0*/ 	.word	0x0000cd80


	//   ....[36]....
        /*18e4*/ 	.word	0x0000cda0


	//   ....[37]....
        /*18e8*/ 	.word	0x0000ce80


	//   ....[38]....
        /*18ec*/ 	.word	0x0000cea0


	//   ....[39]....
        /*18f0*/ 	.word	0x0000db60


	//   ....[40]....
        /*18f4*/ 	.word	0x0000e270


	//   ....[41]....
        /*18f8*/ 	.word	0x0000e280


	//   ....[42]....
        /*18fc*/ 	.word	0x0000e290


	//   ....[43]....
        /*1900*/ 	.word	0x0000e2a0


	//   ....[44]....
        /*1904*/ 	.word	0x0000e4c0


	//   ....[45]....
        /*1908*/ 	.word	0x0000e4d0


	//   ....[46]....
        /*190c*/ 	.word	0x0000e4e0


	//   ....[47]....
        /*1910*/ 	.word	0x0000e4f0


	//   ....[48]....
        /*1914*/ 	.word	0x0000e6e0


	//   ....[49]....
        /*1918*/ 	.word	0x0000e6f0


	//   ....[50]....
        /*191c*/ 	.word	0x0000e700


	//   ....[51]....
        /*1920*/ 	.word	0x0000e710


	//   ....[52]....
        /*1924*/ 	.word	0x0000e920


	//   ....[53]....
        /*1928*/ 	.word	0x0000e930


	//   ....[54]....
        /*192c*/ 	.word	0x0000e940


	//   ....[55]....
        /*1930*/ 	.word	0x0000e950


	//   ....[56]....
        /*1934*/ 	.word	0x00012c90


	//   ....[57]....
        /*1938*/ 	.word	0x00012ca0


	//   ....[58]....
        /*193c*/ 	.word	0x00012cb0


	//   ....[59]....
        /*1940*/ 	.word	0x00012cc0


	//   ....[60]....
        /*1944*/ 	.word	0x00012d90


	//   ....[61]....
        /*1948*/ 	.word	0x00012db0


	//   ....[62]....
        /*194c*/ 	.word	0x00012dc0


	//   ....[63]....
        /*1950*/ 	.word	0x00012dd0


	//   ....[64]....
        /*1954*/ 	.word	0x00012fb0


	//   ....[65]....
        /*1958*/ 	.word	0x00012fd0


	//   ....[66]....
        /*195c*/ 	.word	0x00012ff0


	//   ....[67]....
        /*1960*/ 	.word	0x00013000


	//   ....[68]....
        /*1964*/ 	.word	0x00013080


	//   ....[69]....
        /*1968*/ 	.word	0x00013090


	//   ....[70]....
        /*196c*/ 	.word	0x000130a0


	//   ....[71]....
        /*1970*/ 	.word	0x000130b0


	//   ....[72]....
        /*1974*/ 	.word	0x00017e30


	//   ....[73]....
        /*1978*/ 	.word	0x00017e50


	//   ....[74]....
        /*197c*/ 	.word	0x000184b0


	//   ....[75]....
        /*1980*/ 	.word	0x00018500


	//   ....[76]....
        /*1984*/ 	.word	0x00018e50


	//   ....[77]....
        /*1988*/ 	.word	0x00018ec0


	//   ....[78]....
        /*198c*/ 	.word	0x0001a5b0


	//   ....[79]....
        /*1990*/ 	.word	0x0001a5d0


	//   ....[80]....
        /*1994*/ 	.word	0x0001af70


	//   ....[81]....
        /*1998*/ 	.word	0x0001af90


	//   ....[82]....
        /*199c*/ 	.word	0x0001b5b0


	//   ....[83]....
        /*19a0*/ 	.word	0x0001b5d0


	//   ....[84]....
        /*19a4*/ 	.word	0x0001d6d0


	//   ....[85]....
        /*19a8*/ 	.word	0x0001d6f0


	//   ....[86]....
        /*19ac*/ 	.word	0x0001e010


	//   ....[87]....
        /*19b0*/ 	.word	0x0001e1e0


	//   ....[88]....
        /*19b4*/ 	.word	0x0001f3e0


	//   ....[89]....
        /*19b8*/ 	.word	0x0001f450


	//   ....[90]....
        /*19bc*/ 	.word	0x0001f510


	//   ....[91]....
        /*19c0*/ 	.word	0x0001f530


	//   ....[92]....
        /*19c4*/ 	.word	0x000207c0


	//   ....[93]....
        /*19c8*/ 	.word	0x00020800


	//   ....[94]....
        /*19cc*/ 	.word	0x00020830


	//   ....[95]....
        /*19d0*/ 	.word	0x00020860


	//   ....[96]....
        /*19d4*/ 	.word	0x00020890


	//   ....[97]....
        /*19d8*/ 	.word	0x000208c0


	//   ....[98]....
        /*19dc*/ 	.word	0x000208f0


	//   ....[99]....
        /*19e0*/ 	.word	0x00020920


	//   ....[100]....
        /*19e4*/ 	.word	0x00020950


	//   ....[101]....
        /*19e8*/ 	.word	0x00020980


	//   ....[102]....
        /*19ec*/ 	.word	0x000209b0


	//   ....[103]....
        /*19f0*/ 	.word	0x000209e0


	//   ....[104]....
        /*19f4*/ 	.word	0x00020a10


	//   ....[105]....
        /*19f8*/ 	.word	0x00020a40


	//   ....[106]....
        /*19fc*/ 	.word	0x00020a70


	//   ....[107]....
        /*1a00*/ 	.word	0x00020aa0


	//   ....[108]....
        /*1a04*/ 	.word	0x00020ad0


	//   ....[109]....
        /*1a08*/ 	.word	0x00020b00


	//   ....[110]....
        /*1a0c*/ 	.word	0x00020b30


	//   ....[111]....
        /*1a10*/ 	.word	0x00020b60


	//   ....[112]....
        /*1a14*/ 	.word	0x00020b90


	//   ....[113]....
        /*1a18*/ 	.word	0x00020bc0


	//   ....[114]....
        /*1a1c*/ 	.word	0x00020bf0


	//   ....[115]....
        /*1a20*/ 	.word	0x00020c20


	//   ....[116]....
        /*1a24*/ 	.word	0x00020c50


	//   ....[117]....
        /*1a28*/ 	.word	0x00020c80


	//   ....[118]....
        /*1a2c*/ 	.word	0x00020cb0


	//   ....[119]....
        /*1a30*/ 	.word	0x00020ce0


	//   ....[120]....
        /*1a34*/ 	.word	0x00020d10


	//   ....[121]....
        /*1a38*/ 	.word	0x00020d40


	//   ....[122]....
        /*1a3c*/ 	.word	0x00020d70


	//   ....[123]....
        /*1a40*/ 	.word	0x00020da0


	//   ....[124]....
        /*1a44*/ 	.word	0x00020dd0


	//   ....[125]....
        /*1a48*/ 	.word	0x00020e00


	//   ....[126]....
        /*1a4c*/ 	.word	0x00020e30


	//   ....[127]....
        /*1a50*/ 	.word	0x00020e60


	//   ....[128]....
        /*1a54*/ 	.word	0x00020e90


	//   ....[129]....
        /*1a58*/ 	.word	0x00020ec0


	//   ....[130]....
        /*1a5c*/ 	.word	0x00020ef0


	//   ....[131]....
        /*1a60*/ 	.word	0x00020f20


	//   ....[132]....
        /*1a64*/ 	.word	0x00020f50


	//   ....[133]....
        /*1a68*/ 	.word	0x00020f80


	//   ....[134]....
        /*1a6c*/ 	.word	0x00020fb0


	//   ....[135]....
        /*1a70*/ 	.word	0x00020fe0


	//   ....[136]....
        /*1a74*/ 	.word	0x00021010


	//   ....[137]....
        /*1a78*/ 	.word	0x00021040


	//   ....[138]....
        /*1a7c*/ 	.word	0x00021070


	//   ....[139]....
        /*1a80*/ 	.word	0x000210a0


	//   ....[140]....
        /*1a84*/ 	.word	0x000210d0


	//   ....[141]....
        /*1a88*/ 	.word	0x00021100


	//   ....[142]....
        /*1a8c*/ 	.word	0x00021130


	//   ....[143]....
        /*1a90*/ 	.word	0x00021160


	//   ....[144]....
        /*1a94*/ 	.word	0x00021190


	//   ....[145]....
        /*1a98*/ 	.word	0x000211c0


	//   ....[146]....
        /*1a9c*/ 	.word	0x000211f0


	//   ....[147]....
        /*1aa0*/ 	.word	0x00021220


	//   ....[148]....
        /*1aa4*/ 	.word	0x00021250


	//   ....[149]....
        /*1aa8*/ 	.word	0x00021280


	//   ....[150]....
        /*1aac*/ 	.word	0x000212b0


	//   ....[151]....
        /*1ab0*/ 	.word	0x000212e0


	//   ....[152]....
        /*1ab4*/ 	.word	0x00021310


	//   ....[153]....
        /*1ab8*/ 	.word	0x00021340


	//   ....[154]....
        /*1abc*/ 	.word	0x00021370


	//   ....[155]....
        /*1ac0*/ 	.word	0x000213a0


	//   ....[156]....
        /*1ac4*/ 	.word	0x000213d0


	//   ....[157]....
        /*1ac8*/ 	.word	0x00021400


	//   ....[158]....
        /*1acc*/ 	.word	0x00021430


	//   ....[159]....
        /*1ad0*/ 	.word	0x00021460


	//   ....[160]....
        /*1ad4*/ 	.word	0x00021490


	//   ....[161]....
        /*1ad8*/ 	.word	0x000214c0


	//   ....[162]....
        /*1adc*/ 	.word	0x000214f0


	//   ....[163]....
        /*1ae0*/ 	.word	0x00021520


	//   ....[164]....
        /*1ae4*/ 	.word	0x00021550


	//   ....[165]....
        /*1ae8*/ 	.word	0x00021580


	//   ....[166]....
        /*1aec*/ 	.word	0x000215b0


	//   ....[167]....
        /*1af0*/ 	.word	0x000215e0


	//   ....[168]....
        /*1af4*/ 	.word	0x00021610


	//   ....[169]....
        /*1af8*/ 	.word	0x00021640


	//   ....[170]....
        /*1afc*/ 	.word	0x00021670


	//   ....[171]....
        /*1b00*/ 	.word	0x000216a0


	//   ....[172]....
        /*1b04*/ 	.word	0x000216d0


	//   ....[173]....
        /*1b08*/ 	.word	0x00021700


	//   ....[174]....
        /*1b0c*/ 	.word	0x00021730


	//   ....[175]....
        /*1b10*/ 	.word	0x00021760


	//   ....[176]....
        /*1b14*/ 	.word	0x00021790


	//   ....[177]....
        /*1b18*/ 	.word	0x000217c0


	//   ....[178]....
        /*1b1c*/ 	.word	0x000217f0


	//   ....[179]....
        /*1b20*/ 	.word	0x00021820


	//   ....[180]....
        /*1b24*/ 	.word	0x00021850


	//   ....[181]....
        /*1b28*/ 	.word	0x00021880


	//   ....[182]....
        /*1b2c*/ 	.word	0x000218b0


	//   ....[183]....
        /*1b30*/ 	.word	0x000218e0


	//   ....[184]....
        /*1b34*/ 	.word	0x00021910


	//   ....[185]....
        /*1b38*/ 	.word	0x00021940


	//   ....[186]....
        /*1b3c*/ 	.word	0x00021970


	//   ....[187]....
        /*1b40*/ 	.word	0x000219a0


	//   ....[188]....
        /*1b44*/ 	.word	0x000219d0


	//   ....[189]....
        /*1b48*/ 	.word	0x00021a00


	//   ....[190]....
        /*1b4c*/ 	.word	0x00021a30


	//   ....[191]....
        /*1b50*/ 	.word	0x00021a60


	//   ....[192]....
        /*1b54*/ 	.word	0x00021a90


	//   ....[193]....
        /*1b58*/ 	.word	0x00021ac0


	//   ....[194]....
        /*1b5c*/ 	.word	0x00021af0


	//   ....[195]....
        /*1b60*/ 	.word	0x00021b20


	//   ....[196]....
        /*1b64*/ 	.word	0x00021b50


	//   ....[197]....
        /*1b68*/ 	.word	0x00021b80


	//   ....[198]....
        /*1b6c*/ 	.word	0x00021bb0


	//   ....[199]....
        /*1b70*/ 	.word	0x00021be0


	//   ....[200]....
        /*1b74*/ 	.word	0x00021c10


	//   ....[201]....
        /*1b78*/ 	.word	0x00021c40


	//   ....[202]....
        /*1b7c*/ 	.word	0x00021c70


	//   ....[203]....
        /*1b80*/ 	.word	0x00021ca0


	//   ....[204]....
        /*1b84*/ 	.word	0x00021cd0


	//   ....[205]....
        /*1b88*/ 	.word	0x00021d00


	//   ....[206]....
        /*1b8c*/ 	.word	0x00021d30


	//   ....[207]....
        /*1b90*/ 	.word	0x00021d60


	//   ....[208]....
        /*1b94*/ 	.word	0x00021d90


	//   ....[209]....
        /*1b98*/ 	.word	0x00021dc0


	//   ....[210]....
        /*1b9c*/ 	.word	0x00021df0


	//   ....[211]....
        /*1ba0*/ 	.word	0x00021e00


	//   ....[212]....
        /*1ba4*/ 	.word	0x00021e30


	//   ....[213]....
        /*1ba8*/ 	.word	0x00021e40


	//   ....[214]....
        /*1bac*/ 	.word	0x00021e70


	//   ....[215]....
        /*1bb0*/ 	.word	0x00021e80


	//   ....[216]....
        /*1bb4*/ 	.word	0x00021eb0


	//   ....[217]....
        /*1bb8*/ 	.word	0x00021ec0


	//   ....[218]....
        /*1bbc*/ 	.word	0x00021ef0


	//   ....[219]....
        /*1bc0*/ 	.word	0x00021f00


	//   ....[220]....
        /*1bc4*/ 	.word	0x000229f0


	//   ....[221]....
        /*1bc8*/ 	.word	0x00022a10


	//   ....[222]....
        /*1bcc*/ 	.word	0x00022a20


	//   ....[223]....
        /*1bd0*/ 	.word	0x00022a30


	//   ....[224]....
        /*1bd4*/ 	.word	0x00023450


	//   ....[225]....
        /*1bd8*/ 	.word	0x00023460


	//   ....[226]....
        /*1bdc*/ 	.word	0x00023630


	//   ....[227]....
        /*1be0*/ 	.word	0x00023640


	//   ....[228]....
        /*1be4*/ 	.word	0x00023820


	//   ....[229]....
        /*1be8*/ 	.word	0x00023830


	//   ....[230]....
        /*1bec*/ 	.word	0x00023a10


	//   ....[231]....
        /*1bf0*/ 	.word	0x00023a20


	//   ....[232]....
        /*1bf4*/ 	.word	0x00023ea0


	//   ....[233]....
        /*1bf8*/ 	.word	0x00023eb0


	//   ....[234]....
        /*1bfc*/ 	.word	0x00024ed0


	//   ....[235]....
        /*1c00*/ 	.word	0x00024ee0


	//   ....[236]....
        /*1c04*/ 	.word	0x00026f40


	//   ....[237]....
        /*1c08*/ 	.word	0x00026f50


	//   ....[238]....
        /*1c0c*/ 	.word	0x00027130


	//   ....[239]....
        /*1c10*/ 	.word	0x00027140


	//   ....[240]....
        /*1c14*/ 	.word	0x00027320


	//   ....[241]....
        /*1c18*/ 	.word	0x00027330


	//   ....[242]....
        /*1c1c*/ 	.word	0x00027510


	//   ....[243]....
        /*1c20*/ 	.word	0x00027520


	//   ....[244]....
        /*1c24*/ 	.word	0x00027750


	//   ....[245]....
        /*1c28*/ 	.word	0x00027940


	//   ....[246]....
        /*1c2c*/ 	.word	0x00027970


	//   ....[247]....
        /*1c30*/ 	.word	0x000279a0


	//   ....[248]....
        /*1c34*/ 	.word	0x000279d0


	//   ....[249]....
        /*1c38*/ 	.word	0x00027a00


	//   ....[250]....
        /*1c3c*/ 	.word	0x00027a30


	//   ....[251]....
        /*1c40*/ 	.word	0x00027bc0


	//   ....[252]....
        /*1c44*/ 	.word	0x00027bf0


	//   ....[253]....
        /*1c48*/ 	.word	0x00027c20


	//   ....[254]....
        /*1c4c*/ 	.word	0x00027c50


	//   ....[255]....
        /*1c50*/ 	.word	0x00027c80


	//   ....[0]....
        /*1c54*/ 	.word	0x00027cb0


	//   ....[1]....
        /*1c58*/ 	.word	0x00027d40


	//   ....[2]....
        /*1c5c*/ 	.word	0x00027d70


	//   ....[3]....
        /*1c60*/ 	.word	0x00027d80


	//   ....[4]....
        /*1c64*/ 	.word	0x00027dc0


	//   ....[5]....
        /*1c68*/ 	.word	0x00029420


	//   ....[6]....
        /*1c6c*/ 	.word	0x0002b360


	//   ....[7]....
        /*1c70*/ 	.word	0x0002b390


	//   ....[8]....
        /*1c74*/ 	.word	0x0002b4b0


	//   ....[9]....
        /*1c78*/ 	.word	0x0002b4c0


	//   ....[10]....
        /*1c7c*/ 	.word	0x0002b530


	//   ....[11]....
        /*1c80*/ 	.word	0x0002b540


	//   ....[12]....
        /*1c84*/ 	.word	0x0002b5b0


	//   ....[13]....
        /*1c88*/ 	.word	0x0002b5c0


	//   ....[14]....
        /*1c8c*/ 	.word	0x0002b630


	//   ....[15]....
        /*1c90*/ 	.word	0x0002b640


	//   ....[16]....
        /*1c94*/ 	.word	0x0002b6b0


	//   ....[17]....
        /*1c98*/ 	.word	0x0002b6c0


	//   ....[18]....
        /*1c9c*/ 	.word	0x0002b730


	//   ....[19]....
        /*1ca0*/ 	.word	0x0002b740


	//   ....[20]....
        /*1ca4*/ 	.word	0x0002b750


	//   ....[21]....
        /*1ca8*/ 	.word	0x0002b760


	//   ....[22]....
        /*1cac*/ 	.word	0x0002bb50


	//   ....[23]....
        /*1cb0*/ 	.word	0x0002bb80


	//   ....[24]....
        /*1cb4*/ 	.word	0x0002bca0


	//   ....[25]....
        /*1cb8*/ 	.word	0x0002bcb0


	//   ....[26]....
        /*1cbc*/ 	.word	0x0002bd40


	//   ....[27]....
        /*1cc0*/ 	.word	0x0002bd50


	//   ....[28]....
        /*1cc4*/ 	.word	0x0002bde0


	//   ....[29]....
        /*1cc8*/ 	.word	0x0002bdf0


	//   ....[30]....
        /*1ccc*/ 	.word	0x0002be70


	//   ....[31]....
        /*1cd0*/ 	.word	0x0002be80


	//   ....[32]....
        /*1cd4*/ 	.word	0x0002bf00


	//   ....[33]....
        /*1cd8*/ 	.word	0x0002bf10


	//   ....[34]....
        /*1cdc*/ 	.word	0x0002bf90


	//   ....[35]....
        /*1ce0*/ 	.word	0x0002bfa0


	//   ....[36]....
        /*1ce4*/ 	.word	0x0002bfb0


	//   ....[37]....
        /*1ce8*/ 	.word	0x0002bfc0


	//   ....[38]....
        /*1cec*/ 	.word	0x0002c740


	//   ....[39]....
        /*1cf0*/ 	.word	0x0002c770


	//   ....[40]....
        /*1cf4*/ 	.word	0x0002c820


	//   ....[41]....
        /*1cf8*/ 	.word	0x0002c840


	//   ....[42]....
        /*1cfc*/ 	.word	0x0002c8d0


	//   ....[43]....
        /*1d00*/ 	.word	0x0002c8f0


	//   ....[44]....
        /*1d04*/ 	.word	0x0002c980


	//   ....[45]....
        /*1d08*/ 	.word	0x0002c9a0


	//   ....[46]....
        /*1d0c*/ 	.word	0x0002ca30


	//   ....[47]....
        /*1d10*/ 	.word	0x0002ca50


	//   ....[48]....
        /*1d14*/ 	.word	0x0002cae0


	//   ....[49]....
        /*1d18*/ 	.word	0x0002cb00


	//   ....[50]....
        /*1d1c*/ 	.word	0x0002cb90


	//   ....[51]....
        /*1d20*/ 	.word	0x0002cbb0


	//   ....[52]....
        /*1d24*/ 	.word	0x0002cbc0


	//   ....[53]....
        /*1d28*/ 	.word	0x0002cbd0


	//   ....[54]....
        /*1d2c*/ 	.word	0x0002d340


	//   ....[55]....
        /*1d30*/ 	.word	0x0002d360


	//   ....[56]....
        /*1d34*/ 	.word	0x0002d3c0


	//   ....[57]....
        /*1d38*/ 	.word	0x0002d3d0


	//   ....[58]....
        /*1d3c*/ 	.word	0x0002d420


	//   ....[59]....
        /*1d40*/ 	.word	0x0002d430


	//   ....[60]....
        /*1d44*/ 	.word	0x0002d480


	//   ....[61]....
        /*1d48*/ 	.word	0x0002d490


	//   ....[62]....
        /*1d4c*/ 	.word	0x0002d4e0


	//   ....[63]....
        /*1d50*/ 	.word	0x0002d4f0


	//   ....[64]....
        /*1d54*/ 	.word	0x0002d540


	//   ....[65]....
        /*1d58*/ 	.word	0x0002d550


	//   ....[66]....
        /*1d5c*/ 	.word	0x0002d5a0


	//   ....[67]....
        /*1d60*/ 	.word	0x0002d5b0


	//   ....[68]....
        /*1d64*/ 	.word	0x0002d5c0


	//   ....[69]....
        /*1d68*/ 	.word	0x0002d610


	//   ....[70]....
        /*1d6c*/ 	.word	0x0002d930


	//   ....[71]....
        /*1d70*/ 	.word	0x0002d940


	//   ....[72]....
        /*1d74*/ 	.word	0x0002d9a0


	//   ....[73]....
        /*1d78*/ 	.word	0x0002d9b0


	//   ....[74]....
        /*1d7c*/ 	.word	0x0002da00


	//   ....[75]....
        /*1d80*/ 	.word	0x0002da10


	//   ....[76]....
        /*1d84*/ 	.word	0x0002da60


	//   ....[77]....
        /*1d88*/ 	.word	0x0002da70


	//   ....[78]....
        /*1d8c*/ 	.word	0x0002dac0


	//   ....[79]....
        /*1d90*/ 	.word	0x0002dad0


	//   ....[80]....
        /*1d94*/ 	.word	0x0002db20


	//   ....[81]....
        /*1d98*/ 	.word	0x0002db30


	//   ....[82]....
        /*1d9c*/ 	.word	0x0002db80


	//   ....[83]....
        /*1da0*/ 	.word	0x0002db90


	//   ....[84]....
        /*1da4*/ 	.word	0x0002dba0


	//   ....[85]....
        /*1da8*/ 	.word	0x0002dbf0


	//   ....[86]....
        /*1dac*/ 	.word	0x0002f730


	//   ....[87]....
        /*1db0*/ 	.word	0x0002f760


	//   ....[88]....
        /*1db4*/ 	.word	0x0002f7c0


	//   ....[89]....
        /*1db8*/ 	.word	0x0002f7f0


	//   ....[90]....
        /*1dbc*/ 	.word	0x0002f820


	//   ....[91]....
        /*1dc0*/ 	.word	0x0002f850


	//   ....[92]....
        /*1dc4*/ 	.word	0x0002f880


	//   ....[93]....
        /*1dc8*/ 	.word	0x0002f8b0


	//   ....[94]....
        /*1dcc*/ 	.word	0x0002fa50


	//   ....[95]....
        /*1dd0*/ 	.word	0x0002fa80


	//   ....[96]....
        /*1dd4*/ 	.word	0x0002fab0


	//   ....[97]....
        /*1dd8*/ 	.word	0x0002fae0


	//   ....[98]....
        /*1ddc*/ 	.word	0x0002fb10


	//   ....[99]....
        /*1de0*/ 	.word	0x0002fb40


	//   ....[100]....
        /*1de4*/ 	.word	0x0002fc00


	//   ....[101]....
        /*1de8*/ 	.word	0x0002fc20


	//   ....[102]....
        /*1dec*/ 	.word	0x0002fc40


	//   ....[103]....
        /*1df0*/ 	.word	0x0002fca0


	//   ....[104]....
        /*1df4*/ 	.word	0x000306f0


	//   ....[105]....
        /*1df8*/ 	.word	0x00030a90


	//   ....[106]....
        /*1dfc*/ 	.word	0x00030b20


	//   ....[107]....
        /*1e00*/ 	.word	0x00030bc0


	//   ....[108]....
        /*1e04*/ 	.word	0x00030c50


	//   ....[109]....
        /*1e08*/ 	.word	0x00030cf0


	//   ....[110]....
        /*1e0c*/ 	.word	0x00030d80


	//   ....[111]....
        /*1e10*/ 	.word	0x00030e20


	//   ....[112]....
        /*1e14*/ 	.word	0x00030eb0


	//   ....[113]....
        /*1e18*/ 	.word	0x00030fa0


	//   ....[114]....
        /*1e1c*/ 	.word	0x00031030


	//   ....[115]....
        /*1e20*/ 	.word	0x000310d0


	//   ....[116]....
        /*1e24*/ 	.word	0x00031160


	//   ....[117]....
        /*1e28*/ 	.word	0x00031200


	//   ....[118]....
        /*1e2c*/ 	.word	0x00031290


	//   ....[119]....
        /*1e30*/ 	.word	0x00031330


	//   ....[120]....
        /*1e34*/ 	.word	0x000313c0


	//   ....[121]....
        /*1e38*/ 	.word	0x000314b0


	//   ....[122]....
        /*1e3c*/ 	.word	0x00031540


	//   ....[123]....
        /*1e40*/ 	.word	0x000315d0


	//   ....[124]....
        /*1e44*/ 	.word	0x00031660


	//   ....[125]....
        /*1e48*/ 	.word	0x000316f0


	//   ....[126]....
        /*1e4c*/ 	.word	0x00031780


	//   ....[127]....
        /*1e50*/ 	.word	0x00031810


	//   ....[128]....
        /*1e54*/ 	.word	0x000318a0


	//   ....[129]....
        /*1e58*/ 	.word	0x00031970


	//   ....[130]....
        /*1e5c*/ 	.word	0x00031a10


	//   ....[131]....
        /*1e60*/ 	.word	0x00031aa0


	//   ....[132]....
        /*1e64*/ 	.word	0x00031af0


	//   ....[133]....
        /*1e68*/ 	.word	0x00031b40


	//   ....[134]....
        /*1e6c*/ 	.word	0x00031bd0


	//   ....[135]....
        /*1e70*/ 	.word	0x00031c60


	//   ....[136]....
        /*1e74*/ 	.word	0x00031cb0


	//   ....[137]....
        /*1e78*/ 	.word	0x00031d00


	//   ....[138]....
        /*1e7c*/ 	.word	0x00031d90


	//   ....[139]....
        /*1e80*/ 	.word	0x00031e20


	//   ....[140]....
        /*1e84*/ 	.word	0x00031e70


	//   ....[141]....
        /*1e88*/ 	.word	0x00031ec0


	//   ....[142]....
        /*1e8c*/ 	.word	0x00031f50


	//   ....[143]....
        /*1e90*/ 	.word	0x00031fe0


	//   ....[144]....
        /*1e94*/ 	.word	0x00032030


	//   ....[145]....
        /*1e98*/ 	.word	0x00032080


	//   ....[146]....
        /*1e9c*/ 	.word	0x00032180


	//   ....[147]....
        /*1ea0*/ 	.word	0x00032230


	//   ....[148]....
        /*1ea4*/ 	.word	0x00032280


	//   ....[149]....
        /*1ea8*/ 	.word	0x000322d0


	//   ....[150]....
        /*1eac*/ 	.word	0x000323e0


	//   ....[151]....
        /*1eb0*/ 	.word	0x00032430


	//   ....[152]....
        /*1eb4*/ 	.word	0x00032480


	//   ....[153]....
        /*1eb8*/ 	.word	0x000324d0


	//   ....[154]....
        /*1ebc*/ 	.word	0x000325f0


	//   ....[155]....
        /*1ec0*/ 	.word	0x00032690


	//   ....[156]....
        /*1ec4*/ 	.word	0x000326f0


	//   ....[157]....
        /*1ec8*/ 	.word	0x00032760


	//   ....[158]....
        /*1ecc*/ 	.word	0x00032800


	//   ....[159]....
        /*1ed0*/ 	.word	0x00032850


	//   ....[160]....
        /*1ed4*/ 	.word	0x000328a0


	//   ....[161]....
        /*1ed8*/ 	.word	0x000328f0


	//   ....[162]....
        /*1edc*/ 	.word	0x00032cb0


	//   ....[163]....
        /*1ee0*/ 	.word	0x00032dc0


	//   ....[164]....
        /*1ee4*/ 	.word	0x00032ef0


	//   ....[165]....
        /*1ee8*/ 	.word	0x00033010


	//   ....[166]....
        /*1eec*/ 	.word	0x00033140


	//   ....[167]....
        /*1ef0*/ 	.word	0x00033250


	//   ....[168]....
        /*1ef4*/ 	.word	0x00033380


	//   ....[169]....
        /*1ef8*/ 	.word	0x000334a0


	//   ....[170]....
        /*1efc*/ 	.word	0x000335d0


	//   ....[171]....
        /*1f00*/ 	.word	0x000336e0


	//   ....[172]....
        /*1f04*/ 	.word	0x00033810


	//   ....[173]....
        /*1f08*/ 	.word	0x00033880


	//   ....[174]....
        /*1f0c*/ 	.word	0x00033900


	//   ....[175]....
        /*1f10*/ 	.word	0x00033970


	//   ....[176]....
        /*1f14*/ 	.word	0x000339d0


	//   ....[177]....
        /*1f18*/ 	.word	0x00033a20


	//   ....[178]....
        /*1f1c*/ 	.word	0x00033aa0


	//   ....[179]....
        /*1f20*/ 	.word	0x00033b10


	//   ....[180]....
        /*1f24*/ 	.word	0x00033b70


	//   ....[181]....
        /*1f28*/ 	.word	0x00033bc0


	//   ....[182]....
        /*1f2c*/ 	.word	0x00033c40


	//   ....[183]....
        /*1f30*/ 	.word	0x00033cb0


	//   ....[184]....
        /*1f34*/ 	.word	0x00033d10


	//   ....[185]....
        /*1f38*/ 	.word	0x00033d60


	//   ....[186]....
        /*1f3c*/ 	.word	0x00033de0


	//   ....[187]....
        /*1f40*/ 	.word	0x00033e50


	//   ....[188]....
        /*1f44*/ 	.word	0x00033eb0


	//   ....[189]....
        /*1f48*/ 	.word	0x00033f00


	//   ....[190]....
        /*1f4c*/ 	.word	0x00033f80


	//   ....[191]....
        /*1f50*/ 	.word	0x00033ff0


	//   ....[192]....
        /*1f54*/ 	.word	0x00034050


	//   ....[193]....
        /*1f58*/ 	.word	0x000340a0


	//   ....[194]....
        /*1f5c*/ 	.word	0x00034120


	//   ....[195]....
        /*1f60*/ 	.word	0x00034190


	//   ....[196]....
        /*1f64*/ 	.word	0x000341f0


	//   ....[197]....
        /*1f68*/ 	.word	0x00034240


	//   ....[198]....
        /*1f6c*/ 	.word	0x000342c0


	//   ....[199]....
        /*1f70*/ 	.word	0x00034330


	//   ....[200]....
        /*1f74*/ 	.word	0x00034390


	//   ....[201]....
        /*1f78*/ 	.word	0x000343e0


	//   ....[202]....
        /*1f7c*/ 	.word	0x00034460


	//   ....[203]....
        /*1f80*/ 	.word	0x000344d0


	//   ....[204]....
        /*1f84*/ 	.word	0x00034530


	//   ....[205]....
        /*1f88*/ 	.word	0x00034580


	//   ....[206]....
        /*1f8c*/ 	.word	0x00034600


	//   ....[207]....
        /*1f90*/ 	.word	0x00034670


	//   ....[208]....
        /*1f94*/ 	.word	0x000346d0


	//   ....[209]....
        /*1f98*/ 	.word	0x00034720


	//   ....[210]....
        /*1f9c*/ 	.word	0x000347a0


	//   ....[211]....
        /*1fa0*/ 	.word	0x00034810


	//   ....[212]....
        /*1fa4*/ 	.word	0x00034870


	//   ....[213]....
        /*1fa8*/ 	.word	0x000348c0


	//   ....[214]....
        /*1fac*/ 	.word	0x00034940


	//   ....[215]....
        /*1fb0*/ 	.word	0x000349b0


	//   ....[216]....
        /*1fb4*/ 	.word	0x00034a10


	//   ....[217]....
        /*1fb8*/ 	.word	0x00034a60


	//   ....[218]....
        /*1fbc*/ 	.word	0x00034ae0


	//   ....[219]....
        /*1fc0*/ 	.word	0x00034b50


	//   ....[220]....
        /*1fc4*/ 	.word	0x00034bb0


	//   ....[221]....
        /*1fc8*/ 	.word	0x00034c00


	//   ....[222]....
        /*1fcc*/ 	.word	0x00034c80


	//   ....[223]....
        /*1fd0*/ 	.word	0x00034cf0


	//   ....[224]....
        /*1fd4*/ 	.word	0x00034d50


	//   ....[225]....
        /*1fd8*/ 	.word	0x00034da0


	//   ....[226]....
        /*1fdc*/ 	.word	0x00034e20


	//   ....[227]....
        /*1fe0*/ 	.word	0x00034e90


	//   ....[228]....
        /*1fe4*/ 	.word	0x00034ef0


	//   ....[229]....
        /*1fe8*/ 	.word	0x00034f40


	//   ....[230]....
        /*1fec*/ 	.word	0x00034fc0


	//   ....[231]....
        /*1ff0*/ 	.word	0x00035030


	//   ....[232]....
        /*1ff4*/ 	.word	0x00035090


	//   ....[233]....
        /*1ff8*/ 	.word	0x000350e0


	//   ....[234]....
        /*1ffc*/ 	.word	0x00035160


	//   ....[235]....
        /*2000*/ 	.word	0x000351d0


	//   ....[236]....
        /*2004*/ 	.word	0x00035230


	//   ....[237]....
        /*2008*/ 	.word	0x00035280


	//   ....[238]....
        /*200c*/ 	.word	0x00035300


	//   ....[239]....
        /*2010*/ 	.word	0x00035370


	//   ....[240]....
        /*2014*/ 	.word	0x000353d0


	//   ....[241]....
        /*2018*/ 	.word	0x00035420


	//   ....[242]....
        /*201c*/ 	.word	0x000354a0


	//   ....[243]....
        /*2020*/ 	.word	0x00035510


	//   ....[244]....
        /*2024*/ 	.word	0x00035570


	//   ....[245]....
        /*2028*/ 	.word	0x000355c0


	//   ....[246]....
        /*202c*/ 	.word	0x00035640


	//   ....[247]....
        /*2030*/ 	.word	0x000356b0


	//   ....[248]....
        /*2034*/ 	.word	0x00035710


	//   ....[249]....
        /*2038*/ 	.word	0x00035760


	//   ....[250]....
        /*203c*/ 	.word	0x000357e0


	//   ....[251]....
        /*2040*/ 	.word	0x00035850


	//   ....[252]....
        /*2044*/ 	.word	0x000358b0


	//   ....[253]....
        /*2048*/ 	.word	0x00035900


	//   ....[254]....
        /*204c*/ 	.word	0x00035980


	//   ....[255]....
        /*2050*/ 	.word	0x000359f0


	//   ....[0]....
        /*2054*/ 	.word	0x00035a50


	//   ....[1]....
        /*2058*/ 	.word	0x00035aa0


	//   ....[2]....
        /*205c*/ 	.word	0x00035b20


	//   ....[3]....
        /*2060*/ 	.word	0x00035b90


	//   ....[4]....
        /*2064*/ 	.word	0x00035bf0


	//   ....[5]....
        /*2068*/ 	.word	0x00035c40


	//   ....[6]....
        /*206c*/ 	.word	0x00035cc0


	//   ....[7]....
        /*2070*/ 	.word	0x00035d30


	//   ....[8]....
        /*2074*/ 	.word	0x00035d90


	//   ....[9]....
        /*2078*/ 	.word	0x00035de0


	//   ....[10]....
        /*207c*/ 	.word	0x00035e60


	//   ....[11]....
        /*2080*/ 	.word	0x00035ed0


	//   ....[12]....
        /*2084*/ 	.word	0x00035f30


	//   ....[13]....
        /*2088*/ 	.word	0x00035f80


	//   ....[14]....
        /*208c*/ 	.word	0x00036000


	//   ....[15]....
        /*2090*/ 	.word	0x00036070


	//   ....[16]....
        /*2094*/ 	.word	0x000360d0


	//   ....[17]....
        /*2098*/ 	.word	0x00036120


	//   ....[18]....
        /*209c*/ 	.word	0x000361a0


	//   ....[19]....
        /*20a0*/ 	.word	0x00036210


	//   ....[20]....
        /*20a4*/ 	.word	0x00036270


	//   ....[21]....
        /*20a8*/ 	.word	0x000362c0


	//   ....[22]....
        /*20ac*/ 	.word	0x00036340


	//   ....[23]....
        /*20b0*/ 	.word	0x000363b0


	//   ....[24]....
        /*20b4*/ 	.word	0x00036410


	//   ....[25]....
        /*20b8*/ 	.word	0x00036460


	//   ....[26]....
        /*20bc*/ 	.word	0x000364e0


	//   ....[27]....
        /*20c0*/ 	.word	0x00036550


	//   ....[28]....
        /*20c4*/ 	.word	0x000365b0


	//   ....[29]....
        /*20c8*/ 	.word	0x00036600


	//   ....[30]....
        /*20cc*/ 	.word	0x00036680


	//   ....[31]....
        /*20d0*/ 	.word	0x000366f0


	//   ....[32]....
        /*20d4*/ 	.word	0x00036750


	//   ....[33]....
        /*20d8*/ 	.word	0x000367a0


	//   ....[34]....
        /*20dc*/ 	.word	0x00036840


	//   ....[35]....
        /*20e0*/ 	.word	0x00036890


	//   ....[36]....
        /*20e4*/ 	.word	0x00036920


	//   ....[37]....
        /*20e8*/ 	.word	0x000369b0


	//   ....[38]....
        /*20ec*/ 	.word	0x00036a40


	//   ....[39]....
        /*20f0*/ 	.word	0x00036ad0


	//   ....[40]....
        /*20f4*/ 	.word	0x00036b60


	//   ....[41]....
        /*20f8*/ 	.word	0x00036bf0


	//   ....[42]....
        /*20fc*/ 	.word	0x00036c70


	//   ....[43]....
        /*2100*/ 	.word	0x00036cc0


	//   ....[44]....
        /*2104*/ 	.word	0x00036d60


	//   ....[45]....
        /*2108*/ 	.word	0x00036df0


	//   ....[46]....
        /*210c*/ 	.word	0x00036e80


	//   ....[47]....
        /*2110*/ 	.word	0x00036ed0


	//   ....[48]....
        /*2114*/ 	.word	0x00036f60


	//   ....[49]....
        /*2118*/ 	.word	0x00036ff0


	//   ....[50]....
        /*211c*/ 	.word	0x00037080


	//   ....[51]....
        /*2120*/ 	.word	0x00037110


	//   ....[52]....
        /*2124*/ 	.word	0x000371a0


	//   ....[53]....
        /*2128*/ 	.word	0x00037230


	//   ....[54]....
        /*212c*/ 	.word	0x000372f0


	//   ....[55]....
        /*2130*/ 	.word	0x000375d0


	//   ....[56]....
        /*2134*/ 	.word	0x000376c0


	//   ....[57]....
        /*2138*/ 	.word	0x000377a0


	//   ....[58]....
        /*213c*/ 	.word	0x00037860


	//   ....[59]....
        /*2140*/ 	.word	0x00037950


	//   ....[60]....
        /*2144*/ 	.word	0x000379b0


	//   ....[61]....
        /*2148*/ 	.word	0x00037a90


	//   ....[62]....
        /*214c*/ 	.word	0x00037af0


	//   ....[63]....
        /*2150*/ 	.word	0x00037bd0


	//   ....[64]....
        /*2154*/ 	.word	0x00037c30


	//   ....[65]....
        /*2158*/ 	.word	0x00037d10


	//   ....[66]....
        /*215c*/ 	.word	0x00037d70


	//   ....[67]....
        /*2160*/ 	.word	0x00037e50


	//   ....[68]....
        /*2164*/ 	.word	0x00037eb0


	//   ....[69]....
        /*2168*/ 	.word	0x00037f90


	//   ....[70]....
        /*216c*/ 	.word	0x00037ff0


	//   ....[71]....
        /*2170*/ 	.word	0x000380c0


	//   ....[72]....
        /*2174*/ 	.word	0x00038250


	//   ....[73]....
        /*2178*/ 	.word	0x000382e0


	//   ....[74]....
        /*217c*/ 	.word	0x00038400


	//   ....[75]....
        /*2180*/ 	.word	0x00038450


	//   ....[76]....
        /*2184*/ 	.word	0x00038570


	//   ....[77]....
        /*2188*/ 	.word	0x000385c0


	//   ....[78]....
        /*218c*/ 	.word	0x000386e0


	//   ....[79]....
        /*2190*/ 	.word	0x00038730


	//   ....[80]....
        /*2194*/ 	.word	0x00038830


	//   ....[81]....
        /*2198*/ 	.word	0x000388d0


	//   ....[82]....
        /*219c*/ 	.word	0x00038930


	//   ....[83]....
        /*21a0*/ 	.word	0x00038a20


	//   ....[84]....
        /*21a4*/ 	.word	0x00038a80


	//   ....[85]....
        /*21a8*/ 	.word	0x00038b70


	//   ....[86]....
        /*21ac*/ 	.word	0x00038bd0


	//   ....[87]....
        /*21b0*/ 	.word	0x00038c70


	//   ....[88]....
        /*21b4*/ 	.word	0x00038d80


	//   ....[89]....
        /*21b8*/ 	.word	0x00038de0


	//   ....[90]....
        /*21bc*/ 	.word	0x00038e40


	//   ....[91]....
        /*21c0*/ 	.word	0x00038f50


	//   ....[92]....
        /*21c4*/ 	.word	0x00038fb0


	//   ....[93]....
        /*21c8*/ 	.word	0x000390c0


	//   ....[94]....
        /*21cc*/ 	.word	0x00039120


	//   ....[95]....
        /*21d0*/ 	.word	0x00039230


	//   ....[96]....
        /*21d4*/ 	.word	0x00039290


	//   ....[97]....
        /*21d8*/ 	.word	0x000393a0


	//   ....[98]....
        /*21dc*/ 	.word	0x00039400


	//   ....[99]....
        /*21e0*/ 	.word	0x00039510


	//   ....[100]....
        /*21e4*/ 	.word	0x00039570


	//   ....[101]....
        /*21e8*/ 	.word	0x00039670


	//   ....[102]....
        /*21ec*/ 	.word	0x000396d0


	//   ....[103]....
        /*21f0*/ 	.word	0x00039770


	//   ....[104]....
        /*21f4*/ 	.word	0x00039900


	//   ....[105]....
        /*21f8*/ 	.word	0x000399a0


	//   ....[106]....
        /*21fc*/ 	.word	0x00039a00


	//   ....[107]....
        /*2200*/ 	.word	0x00039ac0


	//   ....[108]....
        /*2204*/ 	.word	0x00039b20


	//   ....[109]....
        /*2208*/ 	.word	0x00039be0


	//   ....[110]....
        /*220c*/ 	.word	0x00039c40


	//   ....[111]....
        /*2210*/ 	.word	0x00039d00


	//   ....[112]....
        /*2214*/ 	.word	0x00039d60


	//   ....[113]....
        /*2218*/ 	.word	0x00039e20


	//   ....[114]....
        /*221c*/ 	.word	0x00039e80


	//   ....[115]....
        /*2220*/ 	.word	0x00039f40


	//   ....[116]....
        /*2224*/ 	.word	0x00039fa0


	//   ....[117]....
        /*2228*/ 	.word	0x0003a060


	//   ....[118]....
        /*222c*/ 	.word	0x0003a0c0


	//   ....[119]....
        /*2230*/ 	.word	0x0003a180


	//   ....[120]....
        /*2234*/ 	.word	0x0003a270


	//   ....[121]....
        /*2238*/ 	.word	0x0003a300


	//   ....[122]....
        /*223c*/ 	.word	0x0003a360


	//   ....[123]....
        /*2240*/ 	.word	0x0003a420


	//   ....[124]....
        /*2244*/ 	.word	0x0003a480


	//   ....[125]....
        /*2248*/ 	.word	0x0003a540


	//   ....[126]....
        /*224c*/ 	.word	0x0003a5a0


	//   ....[127]....
        /*2250*/ 	.word	0x0003a660


	//   ....[128]....
        /*2254*/ 	.word	0x0003a6c0


	//   ....[129]....
        /*2258*/ 	.word	0x0003a780


	//   ....[130]....
        /*225c*/ 	.word	0x0003a7e0


	//   ....[131]....
        /*2260*/ 	.word	0x0003a8a0


	//   ....[132]....
        /*2264*/ 	.word	0x0003a900


	//   ....[133]....
        /*2268*/ 	.word	0x0003a9c0


	//   ....[134]....
        /*226c*/ 	.word	0x0003aa20


	//   ....[135]....
        /*2270*/ 	.word	0x0003aae0


	//   ....[136]....
        /*2274*/ 	.word	0x0003acc0


	//   ....[137]....
        /*2278*/ 	.word	0x0003ad60


	//   ....[138]....
        /*227c*/ 	.word	0x0003aed0


	//   ....[139]....
        /*2280*/ 	.word	0x0003af40


	//   ....[140]....
        /*2284*/ 	.word	0x0003afb0


	//   ....[141]....
        /*2288*/ 	.word	0x0003b020


	//   ....[142]....
        /*228c*/ 	.word	0x0003b090


	//   ....[143]....
        /*2290*/ 	.word	0x0003b110


	//   ....[144]....
        /*2294*/ 	.word	0x0003b190


	//   ....[145]....
        /*2298*/ 	.word	0x0003b220


	//   ....[146]....
        /*229c*/ 	.word	0x0003b290


	//   ....[147]....
        /*22a0*/ 	.word	0x0003b300


	//   ....[148]....
        /*22a4*/ 	.word	0x0003b370


	//   ....[149]....
        /*22a8*/ 	.word	0x0003b3f0


	//   ....[150]....
        /*22ac*/ 	.word	0x0003b460


	//   ....[151]....
        /*22b0*/ 	.word	0x0003b510


	//   ....[152]....
        /*22b4*/ 	.word	0x0003b560


	//   ....[153]....
        /*22b8*/ 	.word	0x0003b5f0


	//   ....[154]....
        /*22bc*/ 	.word	0x0003b720


	//----- nvinfo : EIATTR_REG_RECONFIG
	.align		4
.L_574:
        /*22c0*/ 	.byte	0x01, 0x54
	.zero		2


	//----- nvinfo : EIATTR_SYSCALL_OFFSETS
	.align		4
        /*22c4*/ 	.byte	0x04, 0x46
        /*22c6*/ 	.short	(.L_576 - .L_575)


	//   ....[0]....
.L_575:
        /*22c8*/ 	.word	0x000025d0


	//   ....[1]....
        /*22cc*/ 	.word	0x00002720


	//   ....[2]....
        /*22d0*/ 	.word	0x0000dd00


	//   ....[3]....
        /*22d4*/ 	.word	0x0000e020


	//   ....[4]....
        /*22d8*/ 	.word	0x0002a970


	//   ....[5]....
        /*22dc*/ 	.word	0x0002aae0


	//   ....[6]....
        /*22e0*/ 	.word	0x0002ac30


	//   ....[7]....
        /*22e4*/ 	.word	0x0002ad70


	//   ....[8]....
        /*22e8*/ 	.word	0x0002c3f0


	//----- nvinfo : EIATTR_MBARRIER_INSTR_OFFSETS
	.align		4
.L_576:
        /*22ec*/ 	.byte	0x04, 0x39
        /*22ee*/ 	.short	(.L_578 - .L_577)


	//   ....[0]....
.L_577:
        /*22f0*/ 	.word	0x00000270
        /*22f4*/ 	.word	0x000000ff
        /*22f8*/ 	.word	0x00038800
        /*22fc*/ 	.short	0x0100
        /*22fe*/ 	.byte	0x08
	.zero		1


	//   ....[1]....
        /*2300*/ 	.word	0x00000280
        /*2304*/ 	.word	0x000000ff
        /*2308*/ 	.word	0x00038820
        /*230c*/ 	.short	0x0100
        /*230e*/ 	.byte	0x08
	.zero		1


	//   ....[2]....
        /*2310*/ 	.word	0x00000370
        /*2314*/ 	.word	0x000000ff
        /*2318*/ 	.word	0x00038830
        /*231c*/ 	.short	0x0100
        /*231e*/ 	.byte	0x08
	.zero		1


	//   ....[3]....
        /*2320*/ 	.word	0x00000380
        /*2324*/ 	.word	0x000000ff
        /*2328*/ 	.word	0x00038840
        /*232c*/ 	.short	0x0100
        /*232e*/ 	.byte	0x08
	.zero		1


	//   ....[4]....
        /*2330*/ 	.word	0x00000390
        /*2334*/ 	.word	0x000000ff
        /*2338*/ 	.word	0x00038838
        /*233c*/ 	.short	0x0100
        /*233e*/ 	.byte	0x08
	.zero		1


	//   ....[5]....
        /*2340*/ 	.word	0x000003a0
        /*2344*/ 	.word	0x000000ff
        /*2348*/ 	.word	0x00038848
        /*234c*/ 	.short	0x0100
        /*234e*/ 	.byte	0x08
	.zero		1


	//   ....[6]....
        /*2350*/ 	.word	0x000004d0
        /*2354*/ 	.word	0x000000ff
        /*2358*/ 	.word	0x00038850
        /*235c*/ 	.short	0x0100
        /*235e*/ 	.byte	0x08
	.zero		1


	//   ....[7]....
        /*2360*/ 	.word	0x000004e0
        /*2364*/ 	.word	0x000000ff
        /*2368*/ 	.word	0x00038860
        /*236c*/ 	.short	0x0100
        /*236e*/ 	.byte	0x08
	.zero		1


	//   ....[8]....
        /*2370*/ 	.word	0x000004f0
        /*2374*/ 	.word	0x000000ff
        /*2378*/ 	.word	0x00038858
        /*237c*/ 	.short	0x0100
        /*237e*/ 	.byte	0x08
	.zero		1


	//   ....[9]....
        /*2380*/ 	.word	0x00000500
        /*2384*/ 	.word	0x000000ff
        /*2388*/ 	.word	0x00038868
        /*238c*/ 	.short	0x0100
        /*238e*/ 	.byte	0x08
	.zero		1


	//   ....[10]....
        /*2390*/ 	.word	0x000005f0
        /*2394*/ 	.word	0x000000ff
        /*2398*/ 	.word	0x00038870
        /*239c*/ 	.short	0x0100
        /*239e*/ 	.byte	0x06
	.zero		1


	//   ....[11]....
        /*23a0*/ 	.word	0x00000600
        /*23a4*/ 	.word	0x000000ff
        /*23a8*/ 	.word	0x00038880
        /*23ac*/ 	.short	0x0100
        /*23ae*/ 	.byte	0x06
	.zero		1


	//   ....[12]....
        /*23b0*/ 	.word	0x00000610
        /*23b4*/ 	.word	0x000000ff
        /*23b8*/ 	.word	0x00038878
        /*23bc*/ 	.short	0x0100
        /*23be*/ 	.byte	0x06
	.zero		1


	//   ....[13]....
        /*23c0*/ 	.word	0x00000620
        /*23c4*/ 	.word	0x000000ff
        /*23c8*/ 	.word	0x00038888
        /*23cc*/ 	.short	0x0100
        /*23ce*/ 	.byte	0x06
	.zero		1


	//   ....[14]....
        /*23d0*/ 	.word	0x00000750
        /*23d4*/ 	.word	0x000000ff
        /*23d8*/ 	.word	0x00038890
        /*23dc*/ 	.short	0x0100
        /*23de*/ 	.byte	0x08
	.zero		1


	//   ....[15]....
        /*23e0*/ 	.word	0x00000760
        /*23e4*/ 	.word	0x000000ff
        /*23e8*/ 	.word	0x000388a0
        /*23ec*/ 	.short	0x0100
        /*23ee*/ 	.byte	0x08
	.zero		1


	//   ....[16]....
        /*23f0*/ 	.word	0x00000770
        /*23f4*/ 	.word	0x000000ff
        /*23f8*/ 	.word	0x00038898
        /*23fc*/ 	.short	0x0100
        /*23fe*/ 	.byte	0x08
	.zero		1


	//   ....[17]....
        /*2400*/ 	.word	0x00000780
        /*2404*/ 	.word	0x000000ff
        /*2408*/ 	.word	0x000388a8
        /*240c*/ 	.short	0x0100
        /*240e*/ 	.byte	0x08
	.zero		1


	//   ....[18]....
        /*2410*/ 	.word	0x000008c0
        /*2414*/ 	.word	0x000000ff
        /*2418*/ 	.word	0x000388b0
        /*241c*/ 	.short	0x0100
        /*241e*/ 	.byte	0x08
	.zero		1


	//   ....[19]....
        /*2420*/ 	.word	0x000008d0
        /*2424*/ 	.word	0x000000ff
        /*2428*/ 	.word	0x000388c0
        /*242c*/ 	.short	0x0100
        /*242e*/ 	.byte	0x08
	.zero		1


	//   ....[20]....
        /*2430*/ 	.word	0x000008e0
        /*2434*/ 	.word	0x000000ff
        /*2438*/ 	.word	0x000388b8
        /*243c*/ 	.short	0x0100
        /*243e*/ 	.byte	0x08
	.zero		1


	//   ....[21]....
        /*2440*/ 	.word	0x000008f0
        /*2444*/ 	.word	0x000000ff
        /*2448*/ 	.word	0x000388c8
        /*244c*/ 	.short	0x0100
        /*244e*/ 	.byte	0x08
	.zero		1


	//   ....[22]....
        /*2450*/ 	.word	0x00003c70
        /*2454*/ 	.word	0x00000058
        /*2458*/ 	.word	0x00038890
        /*245c*/ 	.short	0x010a
        /*245e*/ 	.byte	0x3f
	.zero		1


	//   ....[23]....
        /*2460*/ 	.word	0x00008080
        /*2464*/ 	.word	0x00000058
        /*2468*/ 	.word	0x00038890
        /*246c*/ 	.short	0x010a
        /*246e*/ 	.byte	0x3f
	.zero		1


	//   ....[24]....
        /*2470*/ 	.word	0x0000c2e0
        /*2474*/ 	.word	0x00000058
        /*2478*/ 	.word	0x00038890
        /*247c*/ 	.short	0x010a
        /*247e*/ 	.byte	0x3f
	.zero		1


	//   ....[25]....
        /*2480*/ 	.word	0x0000c9d0
        /*2484*/ 	.word	0x0000000b
        /*2488*/ 	.word	0x00000000
        /*248c*/ 	.short	0x0101
        /*248e*/ 	.byte	0x3f
	.zero		1


	//   ....[26]....
        /*2490*/ 	.word	0x0000ca10
        /*2494*/ 	.word	0x00000058
        /*2498*/ 	.word	0x000388b0
        /*249c*/ 	.short	0x010a
        /*249e*/ 	.byte	0x3f
	.zero		1


	//   ....[27]....
        /*24a0*/ 	.word	0x0000d020
        /*24a4*/ 	.word	0x00000058
        /*24a8*/ 	.word	0x00000000
        /*24ac*/ 	.short	0x0101
        /*24ae*/ 	.byte	0x3f
	.zero		1


	//   ....[28]....
        /*24b0*/ 	.word	0x0000dda0
        /*24b4*/ 	.word	0x000000d8
        /*24b8*/ 	.word	0x00038800
        /*24bc*/ 	.short	0x010a
        /*24be*/ 	.byte	0x3f
	.zero		1


	//   ....[29]....
        /*24c0*/ 	.word	0x0000ddf0
        /*24c4*/ 	.word	0x000000d8
        /*24c8*/ 	.word	0x00038800
        /*24cc*/ 	.short	0x010a
        /*24ce*/ 	.byte	0x3f
	.zero		1


	//   ....[30]....
        /*24d0*/ 	.word	0x0000eb70
        /*24d4*/ 	.word	0x000000d8
        /*24d8*/ 	.word	0x00038800
        /*24dc*/ 	.short	0x010a
        /*24de*/ 	.byte	0x3f
	.zero		1


	//   ....[31]....
        /*24e0*/ 	.word	0x00013310
        /*24e4*/ 	.word	0x000000d8
        /*24e8*/ 	.word	0x00038800
        /*24ec*/ 	.short	0x010a
        /*24ee*/ 	.byte	0x3f
	.zero		1


	//   ....[32]....
        /*24f0*/ 	.word	0x00017650
        /*24f4*/ 	.word	0x00000004
        /*24f8*/ 	.word	0x00038830
        /*24fc*/ 	.short	0x010a
        /*24fe*/ 	.byte	0x3f
	.zero		1


	//   ....[33]....
        /*2500*/ 	.word	0x00017690
        /*2504*/ 	.word	0x00000004
        /*2508*/ 	.word	0x00038830
        /*250c*/ 	.short	0x010a
        /*250e*/ 	.byte	0x3f
	.zero		1


	//   ....[34]....
        /*2510*/ 	.word	0x00019370
        /*2514*/ 	.word	0x00000035
        /*2518*/ 	.word	0x00000000
        /*251c*/ 	.short	0x0101
        /*251e*/ 	.byte	0x3f
	.zero		1


	//   ....[35]....
        /*2520*/ 	.word	0x000199a0
        /*2524*/ 	.word	0x00000004
        /*2528*/ 	.word	0x00038850
        /*252c*/ 	.short	0x010a
        /*252e*/ 	.byte	0x3f
	.zero		1


	//   ....[36]....
        /*2530*/ 	.word	0x000199f0
        /*2534*/ 	.word	0x00000004
        /*2538*/ 	.word	0x00038850
        /*253c*/ 	.short	0x010a
        /*253e*/ 	.byte	0x3f
	.zero		1


	//   ....[37]....
        /*2540*/ 	.word	0x00019d20
        /*2544*/ 	.word	0x00000004
        /*2548*/ 	.word	0x00000000
        /*254c*/ 	.short	0x0101
        /*254e*/ 	.byte	0x3f
	.zero		1


	//   ....[38]....
        /*2550*/ 	.word	0x00019ed0
        /*2554*/ 	.word	0x00000005
        /*2558*/ 	.word	0x00038830
        /*255c*/ 	.short	0x010a
        /*255e*/ 	.byte	0x3f
	.zero		1


	//   ....[39]....
        /*2560*/ 	.word	0x00019f50
        /*2564*/ 	.word	0x00000005
        /*2568*/ 	.word	0x00038830
        /*256c*/ 	.short	0x010a
        /*256e*/ 	.byte	0x3f
	.zero		1


	//   ....[40]....
        /*2570*/ 	.word	0x0001ba30
        /*2574*/ 	.word	0x000000a9
        /*2578*/ 	.word	0x00000000
        /*257c*/ 	.short	0x0101
        /*257e*/ 	.byte	0x3f
	.zero		1


	//   ....[41]....
        /*2580*/ 	.word	0x0001ca60
        /*2584*/ 	.word	0x00000005
        /*2588*/ 	.word	0x00038850
        /*258c*/ 	.short	0x010a
        /*258e*/ 	.byte	0x3f
	.zero		1


	//   ....[42]....
        /*2590*/ 	.word	0x0001cab0
        /*2594*/ 	.word	0x00000005
        /*2598*/ 	.word	0x00038850
        /*259c*/ 	.short	0x010a
        /*259e*/ 	.byte	0x3f
	.zero		1


	//   ....[43]....
        /*25a0*/ 	.word	0x0001cda0
        /*25a4*/ 	.word	0x00000005
        /*25a8*/ 	.word	0x00000000
        /*25ac*/ 	.short	0x0101
        /*25ae*/ 	.byte	0x3f
	.zero		1


	//   ....[44]....
        /*25b0*/ 	.word	0x0001cee0
        /*25b4*/ 	.word	0x00000005
        /*25b8*/ 	.word	0x00038830
        /*25bc*/ 	.short	0x010a
        /*25be*/ 	.byte	0x3f
	.zero		1


	//   ....[45]....
        /*25c0*/ 	.word	0x0001cf60
        /*25c4*/ 	.word	0x00000005
        /*25c8*/ 	.word	0x00038830
        /*25cc*/ 	.short	0x010a
        /*25ce*/ 	.byte	0x3f
	.zero		1


	//   ....[46]....
        /*25d0*/ 	.word	0x0001e7e0
        /*25d4*/ 	.word	0x0000009a
        /*25d8*/ 	.word	0x00000000
        /*25dc*/ 	.short	0x0101
        /*25de*/ 	.byte	0x3f
	.zero		1


	//   ....[47]....
        /*25e0*/ 	.word	0x0001f030
        /*25e4*/ 	.word	0x00000005
        /*25e8*/ 	.word	0x00038850
        /*25ec*/ 	.short	0x010a
        /*25ee*/ 	.byte	0x3f
	.zero		1


	//   ....[48]....
        /*25f0*/ 	.word	0x0001f080
        /*25f4*/ 	.word	0x00000005
        /*25f8*/ 	.word	0x00038850
        /*25fc*/ 	.short	0x010a
        /*25fe*/ 	.byte	0x3f
	.zero		1


	//   ....[49]....
        /*2600*/ 	.word	0x0001f370
        /*2604*/ 	.word	0x00000005
        /*2608*/ 	.word	0x00000000
        /*260c*/ 	.short	0x0101
        /*260e*/ 	.byte	0x3f
	.zero		1


	//   ....[50]....
        /*2610*/ 	.word	0x00023390
        /*2614*/ 	.word	0x00000008
        /*2618*/ 	.word	0x00000000
        /*261c*/ 	.short	0x0101
        /*261e*/ 	.byte	0x3f
	.zero		1


	//   ....[51]....
        /*2620*/ 	.word	0x00023e00
        /*2624*/ 	.word	0x0000000e
        /*2628*/ 	.word	0x00000000
        /*262c*/ 	.short	0x0101
        /*262e*/ 	.byte	0x3f
	.zero		1


	//   ....[52]....
        /*2630*/ 	.word	0x00029500
        /*2634*/ 	.word	0x00000010
        /*2638*/ 	.word	0x00038820
        /*263c*/ 	.short	0x010a
        /*263e*/ 	.byte	0x3f
	.zero		1


	//   ....[53]....
        /*2640*/ 	.word	0x00029590
        /*2644*/ 	.word	0x00000009
        /*2648*/ 	.word	0x000388a0
        /*264c*/ 	.short	0x010a
        /*264e*/ 	.byte	0x3f
	.zero		1


	//   ....[54]....
        /*2650*/ 	.word	0x000298e0
        /*2654*/ 	.word	0x00000009
        /*2658*/ 	.word	0x000388c0
        /*265c*/ 	.short	0x010a
        /*265e*/ 	.byte	0x3f
	.zero		1


	//   ....[55]....
        /*2660*/ 	.word	0x00029d00
        /*2664*/ 	.word	0x00000009
        /*2668*/ 	.word	0x000388a0
        /*266c*/ 	.short	0x010a
        /*266e*/ 	.byte	0x3f
	.zero		1


	//   ....[56]....
        /*2670*/ 	.word	0x0002a040
        /*2674*/ 	.word	0x00000009
        /*2678*/ 	.word	0x000388c0
        /*267c*/ 	.short	0x010a
        /*267e*/ 	.byte	0x3f
	.zero		1


	//   ....[57]....
        /*2680*/ 	.word	0x0002b170
        /*2684*/ 	.word	0x00000006
        /*2688*/ 	.word	0x00038880
        /*268c*/ 	.short	0x010a
        /*268e*/ 	.byte	0x3f
	.zero		1


	//   ....[58]....
        /*2690*/ 	.word	0x0002b8c0
        /*2694*/ 	.word	0x00000006
        /*2698*/ 	.word	0x00038870
        /*269c*/ 	.short	0x0107
        /*269e*/ 	.byte	0x3f
	.zero		1


	//   ....[59]....
        /*26a0*/ 	.word	0x0002b980
        /*26a4*/ 	.word	0x00000006
        /*26a8*/ 	.word	0x00038870
        /*26ac*/ 	.short	0x0101
        /*26ae*/ 	.byte	0x3f
	.zero		1


	//   ....[60]....
        /*26b0*/ 	.word	0x0002b9b0
        /*26b4*/ 	.word	0x00000006
        /*26b8*/ 	.word	0x00038840
        /*26bc*/ 	.short	0x010a
        /*26be*/ 	.byte	0x3f
	.zero		1


	//   ....[61]....
        /*26c0*/ 	.word	0x0002c0f0
        /*26c4*/ 	.word	0x00000006
        /*26c8*/ 	.word	0x00038830
        /*26cc*/ 	.short	0x0107
        /*26ce*/ 	.byte	0x3f
	.zero		1


	//   ....[62]....
        /*26d0*/ 	.word	0x0002c1c0
        /*26d4*/ 	.word	0x00000006
        /*26d8*/ 	.word	0x00038830
        /*26dc*/ 	.short	0x0101
        /*26de*/ 	.byte	0x3f
	.zero		1


	//   ....[63]....
        /*26e0*/ 	.word	0x0002cd10
        /*26e4*/ 	.word	0x00000010
        /*26e8*/ 	.word	0x00038800
        /*26ec*/ 	.short	0x0107
        /*26ee*/ 	.byte	0x3f
	.zero		1


	//   ....[64]....
        /*26f0*/ 	.word	0x0002ce20
        /*26f4*/ 	.word	0x00000010
        /*26f8*/ 	.word	0x00038800
        /*26fc*/ 	.short	0x0101
        /*26fe*/ 	.byte	0x3f
	.zero		1


	//   ....[65]....
        /*2700*/ 	.word	0x0002ce50
        /*2704*/ 	.word	0x00000010
        /*2708*/ 	.word	0x00038820
        /*270c*/ 	.short	0x010a
        /*270e*/ 	.byte	0x3f
	.zero		1


	//   ....[66]....
        /*2710*/ 	.word	0x0002d190
        /*2714*/ 	.word	0x00000000
        /*2718*/ 	.word	0x00038880
        /*271c*/ 	.short	0x010a
        /*271e*/ 	.byte	0x3f
	.zero		1


	//   ....[67]....
        /*2720*/ 	.word	0x0002d6a0
        /*2724*/ 	.word	0x00000000
        /*2728*/ 	.word	0x00038870
        /*272c*/ 	.short	0x0107
        /*272e*/ 	.byte	0x3f
	.zero		1


	//   ....[68]....
        /*2730*/ 	.word	0x0002d760
        /*2734*/ 	.word	0x00000000
        /*2738*/ 	.word	0x00038870
        /*273c*/ 	.short	0x0101
        /*273e*/ 	.byte	0x3f
	.zero		1


	//   ....[69]....
        /*2740*/ 	.word	0x0002d790
        /*2744*/ 	.word	0x00000000
        /*2748*/ 	.word	0x00038840
        /*274c*/ 	.short	0x010a
        /*274e*/ 	.byte	0x3f
	.zero		1


	//   ....[70]....
        /*2750*/ 	.word	0x0002dc80
        /*2754*/ 	.word	0x00000000
        /*2758*/ 	.word	0x00038830
        /*275c*/ 	.short	0x0107
        /*275e*/ 	.byte	0x3f
	.zero		1


	//   ....[71]....
        /*2760*/ 	.word	0x0002dd40
        /*2764*/ 	.word	0x00000000
        /*2768*/ 	.word	0x00038830
        /*276c*/ 	.short	0x0101
        /*276e*/ 	.byte	0x3f
	.zero		1


	//   ....[72]....
        /*2770*/ 	.word	0x0002ddd0
        /*2774*/ 	.word	0x00000002
        /*2778*/ 	.word	0x00038870
        /*277c*/ 	.short	0x010a
        /*277e*/ 	.byte	0x3f
	.zero		1


	//   ....[73]....
        /*2780*/ 	.word	0x0002de60
        /*2784*/ 	.word	0x00000002
        /*2788*/ 	.word	0x00038860
        /*278c*/ 	.short	0x010a
        /*278e*/ 	.byte	0x3f
	.zero		1


	//   ....[74]....
        /*2790*/ 	.word	0x0002e800
        /*2794*/ 	.word	0x00000002
        /*2798*/ 	.word	0x00038850
        /*279c*/ 	.short	0x0101
        /*279e*/ 	.byte	0x3f
	.zero		1


	//   ....[75]....
        /*27a0*/ 	.word	0x0002e890
        /*27a4*/ 	.word	0x00000002
        /*27a8*/ 	.word	0x00000000
        /*27ac*/ 	.short	0x0101
        /*27ae*/ 	.byte	0x3f
	.zero		1


	//   ....[76]....
        /*27b0*/ 	.word	0x0002ea50
        /*27b4*/ 	.word	0x00000000
        /*27b8*/ 	.word	0x00038870
        /*27bc*/ 	.short	0x010a
        /*27be*/ 	.byte	0x3f
	.zero		1


	//   ....[77]....
        /*27c0*/ 	.word	0x0002ead0
        /*27c4*/ 	.word	0x00000000
        /*27c8*/ 	.word	0x00038860
        /*27cc*/ 	.short	0x010a
        /*27ce*/ 	.byte	0x3f
	.zero		1


	//   ....[78]....
        /*27d0*/ 	.word	0x0002f480
        /*27d4*/ 	.word	0x00000000
        /*27d8*/ 	.word	0x00038850
        /*27dc*/ 	.short	0x0101
        /*27de*/ 	.byte	0x3f
	.zero		1


	//   ....[79]....
        /*27e0*/ 	.word	0x0002f520
        /*27e4*/ 	.word	0x00000000
        /*27e8*/ 	.word	0x00000000
        /*27ec*/ 	.short	0x0101
        /*27ee*/ 	.byte	0x3f
	.zero		1


	//   ....[80]....
        /*27f0*/ 	.word	0x00030670
        /*27f4*/ 	.word	0x00000005
        /*27f8*/ 	.word	0x00038820
        /*27fc*/ 	.short	0x010a
        /*27fe*/ 	.byte	0x3f
	.zero		1


	//   ....[81]....
        /*2800*/ 	.word	0x000307e0
        /*2804*/ 	.word	0x00000003
        /*2808*/ 	.word	0x00038840
        /*280c*/ 	.short	0x010a
        /*280e*/ 	.byte	0x3f
	.zero		1


	//   ....[82]....
        /*2810*/ 	.word	0x00030880
        /*2814*/ 	.word	0x00000005
        /*2818*/ 	.word	0x00038840
        /*281c*/ 	.short	0x010a
        /*281e*/ 	.byte	0x3f
	.zero		1


	//   ....[83]....
        /*2820*/ 	.word	0x000308c0
        /*2824*/ 	.word	0x00000003
        /*2828*/ 	.word	0x00038860
        /*282c*/ 	.short	0x010a
        /*282e*/ 	.byte	0x3f
	.zero		1


	//   ....[84]....
        /*2830*/ 	.word	0x00030900
        /*2834*/ 	.word	0x00000005
        /*2838*/ 	.word	0x00038860
        /*283c*/ 	.short	0x010a
        /*283e*/ 	.byte	0x3f
	.zero		1


	//   ....[85]....
        /*2840*/ 	.word	0x00030940
        /*2844*/ 	.word	0x00000003
        /*2848*/ 	.word	0x00038880
        /*284c*/ 	.short	0x010a
        /*284e*/ 	.byte	0x3f
	.zero		1


	//   ....[86]....
        /*2850*/ 	.word	0x00030980
        /*2854*/ 	.word	0x00000005
        /*2858*/ 	.word	0x00038880
        /*285c*/ 	.short	0x010a
        /*285e*/ 	.byte	0x3f
	.zero		1


	//   ....[87]....
        /*2860*/ 	.word	0x000309e0
        /*2864*/ 	.word	0x00000058
        /*2868*/ 	.word	0x00038890
        /*286c*/ 	.short	0x010a
        /*286e*/ 	.byte	0x3f
	.zero		1


	//   ....[88]....
        /*2870*/ 	.word	0x00030ef0
        /*2874*/ 	.word	0x00000058
        /*2878*/ 	.word	0x00038890
        /*287c*/ 	.short	0x010a
        /*287e*/ 	.byte	0x3f
	.zero		1


	//   ....[89]....
        /*2880*/ 	.word	0x00031400
        /*2884*/ 	.word	0x00000058
        /*2888*/ 	.word	0x00038890
        /*288c*/ 	.short	0x010a
        /*288e*/ 	.byte	0x3f
	.zero		1


	//   ....[90]....
        /*2890*/ 	.word	0x000318d0
        /*2894*/ 	.word	0x00000058
        /*2898*/ 	.word	0x000388b0
        /*289c*/ 	.short	0x010a
        /*289e*/ 	.byte	0x3f
	.zero		1


	//   ....[91]....
        /*28a0*/ 	.word	0x000320c0
        /*28a4*/ 	.word	0x000000d8
        /*28a8*/ 	.word	0x00038800
        /*28ac*/ 	.short	0x010a
        /*28ae*/ 	.byte	0x3f
	.zero		1


	//   ....[92]....
        /*28b0*/ 	.word	0x00032a00
        /*28b4*/ 	.word	0x000000d8
        /*28b8*/ 	.word	0x00038800
        /*28bc*/ 	.short	0x010a
        /*28be*/ 	.byte	0x3f
	.zero		1


	//   ....[93]....
        /*28c0*/ 	.word	0x00032a50
        /*28c4*/ 	.word	0x00000004
        /*28c8*/ 	.word	0x00038830
        /*28cc*/ 	.short	0x010a
        /*28ce*/ 	.byte	0x3f
	.zero		1


	//   ....[94]....
        /*28d0*/ 	.word	0x00032aa0
        /*28d4*/ 	.word	0x00000004
        /*28d8*/ 	.word	0x00038850
        /*28dc*/ 	.short	0x010a
        /*28de*/ 	.byte	0x3f
	.zero		1


	//   ....[95]....
        /*28e0*/ 	.word	0x00032af0
        /*28e4*/ 	.word	0x00000005
        /*28e8*/ 	.word	0x00038830
        /*28ec*/ 	.short	0x010a
        /*28ee*/ 	.byte	0x3f
	.zero		1


	//   ....[96]....
        /*28f0*/ 	.word	0x00032b40
        /*28f4*/ 	.word	0x00000005
        /*28f8*/ 	.word	0x00038850
        /*28fc*/ 	.short	0x010a
        /*28fe*/ 	.byte	0x3f
	.zero		1


	//   ....[97]....
        /*2900*/ 	.word	0x00032b90
        /*2904*/ 	.word	0x00000005
        /*2908*/ 	.word	0x00038830
        /*290c*/ 	.short	0x010a
        /*290e*/ 	.byte	0x3f
	.zero		1


	//   ....[98]....
        /*2910*/ 	.word	0x00032be0
        /*2914*/ 	.word	0x00000005
        /*2918*/ 	.word	0x00038850
        /*291c*/ 	.short	0x010a
        /*291e*/ 	.byte	0x3f
	.zero		1


	//   ....[99]....
        /*2920*/ 	.word	0x000373b0
        /*2924*/ 	.word	0x00000010
        /*2928*/ 	.word	0x00038820
        /*292c*/ 	.short	0x010a
        /*292e*/ 	.byte	0x3f
	.zero		1


	//   ....[100]....
        /*2930*/ 	.word	0x00037400
        /*2934*/ 	.word	0x00000009
        /*2938*/ 	.word	0x000388a0
        /*293c*/ 	.short	0x010a
        /*293e*/ 	.byte	0x3f
	.zero		1


	//   ....[101]....
        /*2940*/ 	.word	0x00037450
        /*2944*/ 	.word	0x00000009
        /*2948*/ 	.word	0x000388c0
        /*294c*/ 	.short	0x010a
        /*294e*/ 	.byte	0x3f
	.zero		1


	//   ....[102]....
        /*2950*/ 	.word	0x000374a0
        /*2954*/ 	.word	0x00000009
        /*2958*/ 	.word	0x000388a0
        /*295c*/ 	.short	0x010a
        /*295e*/ 	.byte	0x3f
	.zero		1


	//   ....[103]....
        /*2960*/ 	.word	0x000374f0
        /*2964*/ 	.word	0x00000009
        /*2968*/ 	.word	0x000388c0
        /*296c*/ 	.short	0x010a
        /*296e*/ 	.byte	0x3f
	.zero		1


	//   ....[104]....
        /*2970*/ 	.word	0x00037610
        /*2974*/ 	.word	0x00000006
        /*2978*/ 	.word	0x00038880
        /*297c*/ 	.short	0x010a
        /*297e*/ 	.byte	0x3f
	.zero		1


	//   ....[105]....
        /*2980*/ 	.word	0x000381a0
        /*2984*/ 	.word	0x00000006
        /*2988*/ 	.word	0x00038840
        /*298c*/ 	.short	0x010a
        /*298e*/ 	.byte	0x3f
	.zero		1


	//   ....[106]....
        /*2990*/ 	.word	0x00039800
        /*2994*/ 	.word	0x00000010
        /*2998*/ 	.word	0x00038820
        /*299c*/ 	.short	0x010a
        /*299e*/ 	.byte	0x3f
	.zero		1


	//   ....[107]....
        /*29a0*/ 	.word	0x00039850
        /*29a4*/ 	.word	0x00000000
        /*29a8*/ 	.word	0x00038880
        /*29ac*/ 	.short	0x010a
        /*29ae*/ 	.byte	0x3f
	.zero		1


	//   ....[108]....
        /*29b0*/ 	.word	0x0003a1c0
        /*29b4*/ 	.word	0x00000000
        /*29b8*/ 	.word	0x00038840
        /*29bc*/ 	.short	0x010a
        /*29be*/ 	.byte	0x3f
	.zero		1


	//   ....[109]....
        /*29c0*/ 	.word	0x0003ab20
        /*29c4*/ 	.word	0x00000002
        /*29c8*/ 	.word	0x00038870
        /*29cc*/ 	.short	0x010a
        /*29ce*/ 	.byte	0x3f
	.zero		1


	//   ....[110]....
        /*29d0*/ 	.word	0x0003ab70
        /*29d4*/ 	.word	0x00000002
        /*29d8*/ 	.word	0x00038860
        /*29dc*/ 	.short	0x010a
        /*29de*/ 	.byte	0x3f
	.zero		1


	//   ....[111]....
        /*29e0*/ 	.word	0x0003abc0
        /*29e4*/ 	.word	0x00000000
        /*29e8*/ 	.word	0x00038870
        /*29ec*/ 	.short	0x010a
        /*29ee*/ 	.byte	0x3f
	.zero		1


	//   ....[112]....
        /*29f0*/ 	.word	0x0003ac10
        /*29f4*/ 	.word	0x00000000
        /*29f8*/ 	.word	0x00038860
        /*29fc*/ 	.short	0x010a
        /*29fe*/ 	.byte	0x3f
	.zero		1


	//   ....[113]....
        /*2a00*/ 	.word	0x0003b640
        /*2a04*/ 	.word	0x00000005
        /*2a08*/ 	.word	0x00038820
        /*2a0c*/ 	.short	0x010a
        /*2a0e*/ 	.byte	0x3f
	.zero		1


	//   ....[114]....
        /*2a10*/ 	.word	0x0003b7e0
        /*2a14*/ 	.word	0x00000003
        /*2a18*/ 	.word	0x00038840
        /*2a1c*/ 	.short	0x010a
        /*2a1e*/ 	.byte	0x3f
	.zero		1


	//   ....[115]....
        /*2a20*/ 	.word	0x0003b830
        /*2a24*/ 	.word	0x00000005
        /*2a28*/ 	.word	0x00038840
        /*2a2c*/ 	.short	0x010a
        /*2a2e*/ 	.byte	0x3f
	.zero		1


	//   ....[116]....
        /*2a30*/ 	.word	0x0003b880
        /*2a34*/ 	.word	0x00000003
        /*2a38*/ 	.word	0x00038860
        /*2a3c*/ 	.short	0x010a
        /*2a3e*/ 	.byte	0x3f
	.zero		1


	//   ....[117]....
        /*2a40*/ 	.word	0x0003b8d0
        /*2a44*/ 	.word	0x00000005
        /*2a48*/ 	.word	0x00038860
        /*2a4c*/ 	.short	0x010a
        /*2a4e*/ 	.byte	0x3f
	.zero		1


	//   ....[118]....
        /*2a50*/ 	.word	0x0003b920
        /*2a54*/ 	.word	0x00000003
        /*2a58*/ 	.word	0x00038880
        /*2a5c*/ 	.short	0x010a
        /*2a5e*/ 	.byte	0x3f
	.zero		1


	//----- nvinfo : EIATTR_NUM_MBARRIERS
	.align		4
.L_578:
        /*2a60*/ 	.byte	0x03, 0x38
        /*2a62*/ 	.short	0x0016


	//----- nvinfo : EIATTR_EXIT_INSTR_OFFSETS
	.align		4
        /*2a64*/ 	.byte	0x04, 0x1c
        /*2a66*/ 	.short	(.L_580 - .L_579)


	//   ....[0]....
.L_579:
        /*2a68*/ 	.word	0x000309d0


	//----- nvinfo : EIATTR_MAX_THREADS
	.align		4
.L_580:
        /*2a6c*/ 	.byte	0x04, 0x05
        /*2a6e*/ 	.short	(.L_582 - .L_581)
.L_581:
        /*2a70*/ 	.word	0x00000180
        /*2a74*/ 	.word	0x00000001
        /*2a78*/ 	.word	0x00000001


	//----- nvinfo : EIATTR_CRS_STACK_SIZE
	.align		4
.L_582:
        /*2a7c*/ 	.byte	0x04, 0x1e
        /*2a7e*/ 	.short	(.L_584 - .L_583)
.L_583:
        /*2a80*/ 	.word	0x00000000


	//----- nvinfo : EIATTR_CBANK_PARAM_SIZE
	.align		4
.L_584:
        /*2a84*/ 	.byte	0x03, 0x19
        /*2a86*/ 	.short	0x0af0


	//----- nvinfo : EIATTR_PARAM_CBANK
	.align		4
        /*2a88*/ 	.byte	0x04, 0x0a
        /*2a8a*/ 	.short	(.L_586 - .L_585)
	.align		4
.L_585:
        /*2a8c*/ 	.word	index@(.nv.constant0._ZN7cutlass13device_kernelIN5flash11enable_sm90INS1_16FlashAttnFwdSm90INS1_25CollectiveMainloopFwdSm90ILi2EN4cute5tupleIJNS5_1CILi1EEES8_S8_EEENS6_IJNS7_ILi128EEESA_NS7_ILi256EEEEEELi256ENS_12float_e4m3_tEfNS_4arch4Sm90ELb1ELb0ELb0ELb1ELb1ELb1ELb0ELb1ELb0ELb1ELb1ELb0EEENS1_21CollectiveEpilogueFwdINS6_IJSA_SB_SA_EEES9_NS_10bfloat16_tESF_Li256ELb1ELb1ELb1ELb1EEENS1_36VarlenDynamicPersistentTileSchedulerILi128ELi128ELi256ELi128ELb1ELb1ELb1ELb1ELb1ELb1EEEEEEEEEvNT_6ParamsE)
        /*2a90*/ 	.short	0x0210
        /*2a92*/ 	.short	0x0af0


	//----- nvinfo : EIATTR_SW_WAR
	.align		4
.L_586:
        /*2a94*/ 	.byte	0x04, 0x36
        /*2a96*/ 	.short	(.L_588 - .L_587)
.L_587:
        /*2a98*/ 	.word	0x00000008
.L_588:


//--------------------- .nv.info._ZN7cutlass13device_kernelIN5flash11enable_sm90INS1_16FlashAttnFwdSm90INS1_25CollectiveMainloopFwdSm90ILi2EN4cute5tupleIJNS5_1CILi1EEES8_S8_EEENS6_IJNS7_ILi128EEENS7_ILi160EEENS7_ILi192EEEEEELi192ENS_12float_e4m3_tEfNS_4arch4Sm90ELb0ELb0ELb0ELb0ELb1ELb0ELb0ELb1ELb1ELb1ELb1ELb0EEENS1_21CollectiveEpilogueFwdINS6_IJSA_SC_SB_EEES9_NS_10bfloat16_tESG_Li256ELb0ELb1ELb1ELb1EEENS1_19SingleTileSchedulerILb0ELb1ELb1ELi128EEEEEEEEEvNT_6ParamsE --------------------------
	.section	.nv.info._ZN7cutlass13device_kernelIN5flash11enable_sm90INS1_16FlashAttnFwdSm90INS1_25CollectiveMainloopFwdSm90ILi2EN4cute5tupleIJNS5_1CILi1EEES8_S8_EEENS6_IJNS7_ILi128EEENS7_ILi160EEENS7_ILi192EEEEEELi192ENS_12float_e4m3_tEfNS_4arch4Sm90ELb0ELb0ELb0ELb0ELb1ELb0ELb0ELb1ELb1ELb1ELb1ELb0EEENS1_21CollectiveEpilogueFwdINS6_IJSA_SC_SB_EEES9_NS_10bfloat16_tESG_Li256ELb0ELb1ELb1ELb1EEENS1_19SingleTileSchedulerILb0ELb1ELb1ELi128EEEEEEEEEvNT_6ParamsE,"",@"SHT_CUDA_INFO"
	.sectionflags	@""
	.align	4


	//----- nvinfo : EIATTR_CUDA_API_VERSION
	.align		4
        /*0000*/ 	.byte	0x04, 0x37
        /*0002*/ 	.short	(.L_590 - .L_589)
.L_589:
        /*0004*/ 	.word	0x00000082


	//----- nvinfo : EIATTR_KPARAM_INFO
	.align		4
.L_590:
        /*0008*/ 	.byte	0x04, 0x17
        /*000a*/ 	.short	(.L_592 - .L_591)
.L_591:
        /*000c*/ 	.word	0x00000000
        /*0010*/ 	.short	0x0000
        /*0012*/ 	.short	0x0070
        /*0014*/ 	.byte	0x00, 0xf0, 0x01, 0x28


	//----- nvinfo : EIATTR_SPARSE_MMA_MASK
	.align		4
.L_592:
        /*0018*/ 	.byte	0x03, 0x50
        /*001a*/ 	.short	0x0000


	//----- nvinfo : EIATTR_MAXREG_COUNT
	.align		4
        /*001c*/ 	.byte	0x03, 0x1b
        /*001e*/ 	.short	0x00a8


	//----- nvinfo : EIATTR_NUM_BARRIERS
	.align		4
        /*0020*/ 	.byte	0x02, 0x4c
        /*0022*/ 	.byte	0x10
	.zero		1


	//----- nvinfo : EIATTR_EXTERNS
	.align		4
        /*0024*/ 	.byte	0x04, 0x0f
        /*0026*/ 	.short	(.L_594 - .L_593)


	//   ....[0]....
	.align		4
.L_593:
        /*0028*/ 	.word	index@(__assertfail)


	//----- nvinfo : EIATTR_ANNOTATIONS
	.align		4
.L_594:
        /*002c*/ 	.byte	0x04, 0x55
        /*002e*/ 	.short	(.L_596 - .L_595)


	//   ....[0]....
.L_595:
        /*0030*/ 	.word	0x00000001
        /*0034*/ 	.byte	0x50, 0xc8, 0x00, 0x00, 0x01, 0x00, 0x00, 0x00, 0xc0, 0xc8, 0x00, 0x00, 0x01, 0x00, 0x00, 0x00
        /*0044*/ 	.byte	0xc0, 0xce, 0x00, 0x00, 0x01, 0x00, 0x00, 0x00, 0x90, 0xd1, 0x00, 0x00, 0x01, 0x00, 0x00, 0x00
        /*0054*/ 	.byte	0x00, 0xe6, 0x00, 0x00, 0x01, 0x00, 0x00, 0x00, 0x20, 0xe6, 0x00, 0x00, 0x01, 0x00, 0x00, 0x00
        /*0064*/ 	.byte	0xb0, 0xf1, 0x00, 0x00, 0x01, 0x00, 0x00, 0x00, 0xf0, 0x13, 0x01, 0x00, 0x01, 0x00, 0x00, 0x00
        /*0074*/ 	.byte	0xd0, 0x2e, 0x01, 0x00


	//----- nvinfo : EIATTR_MERCURY_ISA_VERSION
	.align		4
.L_596:
        /*0078*/ 	.byte	0x03, 0x5f
        /*007a*/ 	.short	0x0101


	//----- nvinfo : EIATTR_INT_WARP_WIDE_INSTR_OFFSETS
	.align		4
        /*007c*/ 	.byte	0x04, 0x31
        /*007e*/ 	.short	(.L_598 - .L_597)


	//   ....[0]....
.L_597:
        /*0080*/ 	.word	0x000000c0


	//   ....[1]....
        /*0084*/ 	.word	0x000000d0


	//   ....[2]....
        /*0088*/ 	.word	0x00000170


	//----- nvinfo : EIATTR_COOP_GROUP_MASK_REGIDS
	.align		4
.L_598:
        /*008c*/ 	.byte	0x04, 0x29
        /*008e*/ 	.short	(.L_600 - .L_599)


	//   ....[0]....
.L_599:
        /*0090*/ 	.word	0xffffffff


	//   ....[1]....
        /*0094*/ 	.word	0xffffffff


	//   ....[2]....
        /*0098*/ 	.word	0xffffffff


	//   ....[3]....
        /*009c*/ 	.word	0xffffffff


	//   ....[4]....
        /*00a0*/ 	.word	0xffffffff


	//   ....[5]....
        /*00a4*/ 	.word	0xffffffff


	//   ....[6]....
        /*00a8*/ 	.word	0xffffffff


	//   ....[7]....
        /*00ac*/ 	.word	0xffffffff


	//   ....[8]....
        /*00b0*/ 	.word	0xffffffff


	//   ....[9]....
        /*00b4*/ 	.word	0xffffffff


	//   ....[10]....
        /*00b8*/ 	.word	0xffffffff


	//   ....[11]....
        /*00bc*/ 	.word	0xffffffff


	//   ....[12]....
        /*00c0*/ 	.word	0xffffffff


	//   ....[13]....
        /*00c4*/ 	.word	0xffffffff


	//   ....[14]....
        /*00c8*/ 	.word	0xffffffff


	//   ....[15]....
        /*00cc*/ 	.word	0xffffffff


	//   ....[16]....
        /*00d0*/ 	.word	0xffffffff


	//   ....[17]....
        /*00d4*/ 	.word	0xffffffff


	//   ....[18]....
        /*00d8*/ 	.word	0xffffffff


	//   ....[19]....
        /*00dc*/ 	.word	0xffffffff


	//   ....[20]....
        /*00e0*/ 	.word	0xffffffff


	//   ....[21]....
        /*00e4*/ 	.word	0xffffffff


	//   ....[22]....
        /*00e8*/ 	.word	0xffffffff


	//   ....[23]....
        /*00ec*/ 	.word	0xffffffff


	//   ....[24]....
        /*00f0*/ 	.word	0xffffffff


	//   ....[25]....
        /*00f4*/ 	.word	0xffffffff


	//   ....[26]....
        /*00f8*/ 	.word	0xffffffff


	//   ....[27]....
        /*00fc*/ 	.word	0xffffffff


	//   ....[28]....
        /*0100*/ 	.word	0xffffffff


	//   ....[29]....
        /*0104*/ 	.word	0xffffffff


	//   ....[30]....
        /*0108*/ 	.word	0xffffffff


	//   ....[31]....
        /*010c*/ 	.word	0xffffffff


	//   ....[32]....
        /*0110*/ 	.word	0xffffffff


	//   ....[33]....
        /*0114*/ 	.word	0xffffffff


	//   ....[34]....
        /*0118*/ 	.word	0xffffffff


	//   ....[35]....
        /*011c*/ 	.word	0xffffffff


	//   ....[36]....
        /*0120*/ 	.word	0xffffffff


	//   ....[37]....
        /*0124*/ 	.word	0xffffffff


	//   ....[38]....
        /*0128*/ 	.word	0xffffffff


	//   ....[39]....
        /*012c*/ 	.word	0xffffffff


	//   ....[40]....
        /*0130*/ 	.word	0xffffffff


	//   ....[41]....
        /*0134*/ 	.word	0xffffffff


	//   ....[42]....
        /*0138*/ 	.word	0xffffffff


	//   ....[43]....
        /*013c*/ 	.word	0xffffffff


	//   ....[44]....
        /*0140*/ 	.word	0xffffffff


	//   ....[45]....
        /*0144*/ 	.word	0xffffffff


	//   ....[46]....
        /*0148*/ 	.word	0xffffffff


	//   ....[47]....
        /*014c*/ 	.word	0xffffffff


	//   ....[48]....
        /*0150*/ 	.word	0xffffffff


	//   ....[49]....
        /*0154*/ 	.word	0xffffffff


	//   ....[50]....
        /*0158*/ 	.word	0xffffffff


	//   ....[51]....
        /*015c*/ 	.word	0xffffffff


	//   ....[52]....
        /*0160*/ 	.word	0xffffffff


	//   ....[53]....
        /*0164*/ 	.word	0xffffffff


	//   ....[54]....
        /*0168*/ 	.word	0xffffffff


	//   ....[55]....
        /*016c*/ 	.word	0xffffffff


	//   ....[56]....
        /*0170*/ 	.word	0xffffffff


	//   ....[57]....
        /*0174*/ 	.word	0xffffffff


	//   ....[58]....
        /*0178*/ 	.word	0xffffffff


	//   ....[59]....
        /*017c*/ 	.word	0xffffffff


	//   ....[60]....
        /*0180*/ 	.word	0xffffffff


	//   ....[61]....
        /*0184*/ 	.word	0xffffffff


	//   ....[62]....
        /*0188*/ 	.word	0xffffffff


	//   ....[63]....
        /*018c*/ 	.word	0xffffffff


	//   ....[64]....
        /*0190*/ 	.word	0xffffffff


	//   ....[65]....
        /*0194*/ 	.word	0xffffffff


	//   ....[66]....
        /*0198*/ 	.word	0xffffffff


	//   ....[67]....
        /*019c*/ 	.word	0xffffffff


	//   ....[68]....
        /*01a0*/ 	.word	0xffffffff


	//   ....[69]....
        /*01a4*/ 	.word	0xffffffff


	//   ....[70]....
        /*01a8*/ 	.word	0xffffffff


	//   ....[71]....
        /*01ac*/ 	.word	0xffffffff


	//   ....[72]....
        /*01b0*/ 	.word	0xffffffff


	//   ....[73]....
        /*01b4*/ 	.word	0xffffffff


	//   ....[74]....
        /*01b8*/ 	.word	0xffffffff


	//   ....[75]....
        /*01bc*/ 	.word	0xffffffff


	//   ....[76]....
        /*01c0*/ 	.word	0xffffffff


	//   ....[77]....
        /*01c4*/ 	.word	0xffffffff


	//   ....[78]....
        /*01c8*/ 	.word	0xffffffff


	//   ....[79]....
        /*01cc*/ 	.word	0xffffffff


	//   ....[80]....
        /*01d0*/ 	.word	0xffffffff


	//   ....[81]....
        /*01d4*/ 	.word	0xffffffff


	//   ....[82]....
        /*01d8*/ 	.word	0xffffffff


	//   ....[83]....
        /*01dc*/ 	.word	0xffffffff


	//   ....[84]....
        /*01e0*/ 	.word	0xffffffff


	//   ....[85]....
        /*01e4*/ 	.word	0xffffffff


	//   ....[86]....
        /*01e8*/ 	.word	0xffffffff


	//   ....[87]....
        /*01ec*/ 	.word	0xffffffff


	//   ....[88]....
        /*01f0*/ 	.word	0xffffffff


	//   ....[89]....
        /*01f4*/ 	.word	0xffffffff


	//   ....[90]....
        /*01f8*/ 	.word	0xffffffff


	//   ....[91]....
        /*01fc*/ 	.word	0xffffffff


	//   ....[92]....
        /*0200*/ 	.word	0xffffffff


	//   ....[93]....
        /*0204*/ 	.word	0xffffffff


	//   ....[94]....
        /*0208*/ 	.word	0xffffffff


	//   ....[95]....
        /*020c*/ 	.word	0xffffffff


	//   ....[96]....
        /*0210*/ 	.word	0xffffffff


	//   ....[97]....
        /*0214*/ 	.word	0xffffffff


	//   ....[98]....
        /*0218*/ 	.word	0xffffffff


	//   ....[99]....
        /*021c*/ 	.word	0xffffffff


	//   ....[100]....
        /*0220*/ 	.word	0xffffffff


	//   ....[101]....
        /*0224*/ 	.word	0xffffffff


	//   ....[102]....
        /*0228*/ 	.word	0xffffffff


	//   ....[103]....
        /*022c*/ 	.word	0xffffffff


	//   ....[104]....
        /*0230*/ 	.word	0xffffffff


	//   ....[105]....
        /*0234*/ 	.word	0xffffffff


	//   ....[106]....
        /*0238*/ 	.word	0xffffffff


	//   ....[107]....
        /*023c*/ 	.word	0xffffffff


	//   ....[108]....
        /*0240*/ 	.word	0xffffffff


	//   ....[109]....
        /*0244*/ 	.word	0xffffffff


	//   ....[110]....
        /*0248*/ 	.word	0xffffffff


	//   ....[111]....
        /*024c*/ 	.word	0xffffffff


	//   ....[112]....
        /*0250*/ 	.word	0xffffffff


	//   ....[113]....
        /*0254*/ 	.word	0xffffffff


	//   ....[114]....
        /*0258*/ 	.word	0xffffffff


	//   ....[115]....
        /*025c*/ 	.word	0xffffffff


	//   ....[116]....
        /*0260*/ 	.word	0xffffffff


	//   ....[117]....
        /*0264*/ 	.word	0xffffffff


	//   ....[118]....
        /*0268*/ 	.word	0xffffffff


	//   ....[119]....
        /*026c*/ 	.word	0xffffffff


	//   ....[120]....
        /*0270*/ 	.word	0xffffffff


	//   ....[121]....
        /*0274*/ 	.word	0xffffffff


	//   ....[122]....
        /*0278*/ 	.word	0xffffffff


	//   ....[123]....
        /*027c*/ 	.word	0xffffffff


	//   ....[124]....
        /*0280*/ 	.word	0xffffffff


	//   ....[125]....
        /*0284*/ 	.word	0xffffffff


	//   ....[126]....
        /*0288*/ 	.word	0xffffffff


	//   ....[127]....
        /*028c*/ 	.word	0xffffffff


	//   ....[128]....
        /*0290*/ 	.word	0xffffffff


	//   ....[129]....
        /*0294*/ 	.word	0xffffffff


	//   ....[130]....
        /*0298*/ 	.word	0xffffffff


	//   ....[131]....
        /*029c*/ 	.word	0xffffffff


	//   ....[132]....
        /*02a0*/ 	.word	0xffffffff


	//   ....[133]....
        /*02a4*/ 	.word	0xffffffff


	//   ....[134]....
        /*02a8*/ 	.word	0xffffffff


	//   ....[135]....
        /*02ac*/ 	.word	0xffffffff


	//   ....[136]....
        /*02b0*/ 	.word	0xffffffff


	//   ....[137]....
        /*02b4*/ 	.word	0xffffffff


	//   ....[138]....
        /*02b8*/ 	.word	0xffffffff


	//   ....[139]....
        /*02bc*/ 	.word	0xffffffff


	//   ....[140]....
        /*02c0*/ 	.word	0xffffffff


	//   ....[141]....
        /*02c4*/ 	.word	0xffffffff


	//   ....[142]....
        /*02c8*/ 	.word	0xffffffff


	//   ....[143]....
        /*02cc*/ 	.word	0xffffffff


	//   ....[144]....
        /*02d0*/ 	.word	0xffffffff


	//   ....[145]....
        /*02d4*/ 	.word	0xffffffff


	//   ....[146]....
        /*02d8*/ 	.word	0xffffffff


	//   ....[147]....
        /*02dc*/ 	.word	0xffffffff


	//   ....[148]....
        /*02e0*/ 	.word	0xffffffff


	//   ....[149]....
        /*02e4*/ 	.word	0xffffffff


	//   ....[150]....
        /*02e8*/ 	.word	0xffffffff


	//   ....[151]....
        /*02ec*/ 	.word	0xffffffff


	//   ....[152]....
        /*02f0*/ 	.word	0xffffffff


	//   ....[153]....
        /*02f4*/ 	.word	0xffffffff


	//   ....[154]....
        /*02f8*/ 	.word	0xffffffff


	//   ....[155]....
        /*02fc*/ 	.word	0xffffffff


	//   ....[156]....
        /*0300*/ 	.word	0xffffffff


	//   ....[157]....
        /*0304*/ 	.word	0xffffffff


	//   ....[158]....
        /*0308*/ 	.word	0xffffffff


	//   ....[159]....
        /*030c*/ 	.word	0xffffffff


	//   ....[160]....
        /*0310*/ 	.word	0xffffffff


	//   ....[161]....
        /*0314*/ 	.word	0xffffffff


	//   ....[162]....
        /*0318*/ 	.word	0xffffffff


	//   ....[163]....
        /*031c*/ 	.word	0xffffffff


	//   ....[164]....
        /*0320*/ 	.word	0xffffffff


	//   ....[165]....
        /*0324*/ 	.word	0xffffffff


	//   ....[166]....
        /*0328*/ 	.word	0xffffffff


	//   ....[167]....
        /*032c*/ 	.word	0xffffffff


	//   ....[168]....
        /*0330*/ 	.word	0xffffffff


	//   ....[169]....
        /*0334*/ 	.word	0xffffffff


	//   ....[170]....
        /*0338*/ 	.word	0xffffffff


	//   ....[171]....
        /*033c*/ 	.word	0xffffffff


	//   ....[172]....
        /*0340*/ 	.word	0xffffffff


	//   ....[173]....
        /*0344*/ 	.word	0x0500000f


	//   ....[174]....
        /*0348*/ 	.word	0x0500000f


	//   ....[175]....
        /*034c*/ 	.word	0x0500000f


	//   ....[176]....
        /*0350*/ 	.word	0x0500000f


	//   ....[177]....
        /*0354*/ 	.word	0x0500000f


	//   ....[178]....
        /*0358*/ 	.word	0x0500000f


	//   ....[179]....
        /*035c*/ 	.word	0x0500000f


	//   ....[180]....
        /*0360*/ 	.word	0x0500000f


	//   ....[181]....
        /*0364*/ 	.word	0x0500000f


	//   ....[182]....
        /*0368*/ 	.word	0x0500000f


	//   ....[183]....
        /*036c*/ 	.word	0x0500000f


	//   ....[184]....
        /*0370*/ 	.word	0x0500000f


	//   ....[185]....
        /*0374*/ 	.word	0x0500000f


	//   ....[186]....
        /*0378*/ 	.word	0x0500000f


	//   ....[187]....
        /*037c*/ 	.word	0x0500000f


	//   ....[188]....
        /*0380*/ 	.word	0x0500000f


	//   ....[189]....
        /*0384*/ 	.word	0x0500000f


	//   ....[190]....
        /*0388*/ 	.word	0x0500000f


	//   ....[191]....
        /*038c*/ 	.word	0x0500000f


	//   ....[192]....
        /*0390*/ 	.word	0x0500000f


	//   ....[193]....
        /*0394*/ 	.word	0x0500000f


	//   ....[194]....
        /*0398*/ 	.word	0x0500000f


	//   ....[195]....
        /*039c*/ 	.word	0x0500000f


	//   ....[196]....
        /*03a0*/ 	.word	0x0500000f


	//   ....[197]....
        /*03a4*/ 	.word	0x0500000f


	//   ....[198]....
        /*03a8*/ 	.word	0x0500000f


	//   ....[199]....
        /*03ac*/ 	.word	0x0500000f


	//   ....[200]....
        /*03b0*/ 	.word	0x0500000f


	//   ....[201]....
        /*03b4*/ 	.word	0x0500000f


	//   ....[202]....
        /*03b8*/ 	.word	0x0500000f


	//   ....[203]....
        /*03bc*/ 	.word	0x0500000f


	//   ....[204]....
        /*03c0*/ 	.word	0x0500000f


	//   ....[205]....
        /*03c4*/ 	.word	0x0500000f


	//   ....[206]....
        /*03c8*/ 	.word	0x0500000f


	//   ....[207]....
        /*03cc*/ 	.word	0x0500000f


	//   ....[208]....
        /*03d0*/ 	.word	0x0500000f


	//   ....[209]....
        /*03d4*/ 	.word	0x0500000f


	//   ....[210]....
        /*03d8*/ 	.word	0x0500000f


	//   ....[211]....
        /*03dc*/ 	.word	0x0500000f


	//   ....[212]....
        /*03e0*/ 	.word	0x0500000f


	//   ....[213]....
        /*03e4*/ 	.word	0x0500000f


	//   ....[214]....
        /*03e8*/ 	.word	0x0500000f


	//   ....[215]....
        /*03ec*/ 	.word	0x0500000f


	//   ....[216]....
        /*03f0*/ 	.word	0x0500000f


	//   ....[217]....
        /*03f4*/ 	.word	0x0500000f


	//   ....[218]....
        /*03f8*/ 	.word	0x0500000f


	//   ....[219]....
        /*03fc*/ 	.word	0x0500000f


	//   ....[220]....
        /*0400*/ 	.word	0x0500000f


	//   ....[221]....
        /*0404*/ 	.word	0x0500000f


	//----- nvinfo : EIATTR_COOP_GROUP_INSTR_OFFSETS
	.align		4
.L_600:
        /*0408*/ 	.byte	0x04, 0x28
        /*040a*/ 	.short	(.L_602 - .L_601)


	//   ....[0]....
.L_601:
        /*040c*/ 	.word	0x00000080


	//   ....[1]....
        /*0410*/ 	.word	0x00000090


	//   ....[2]....
        /*0414*/ 	.word	0x000002d0


	//   ....[3]....
        /*0418*/ 	.word	0x00000430


	//   ....[4]....
        /*041c*/ 	.word	0x00000550


	//   ....[5]....
        /*0420*/ 	.word	0x000006b0


	//   ....[6]....
        /*0424*/ 	.word	0x000014c0


	//   ....[7]....
        /*0428*/ 	.word	0x000030b0


	//   ....[8]....
        /*042c*/ 	.word	0x00003180


	//   ....[9]....
        /*0430*/ 	.word	0x000035f0


	//   ....[10]....
        /*0434*/ 	.word	0x00003770


	//   ....[11]....
        /*0438*/ 	.word	0x000063f0


	//   ....[12]....
        /*043c*/ 	.word	0x00006400


	//   ....[13]....
        /*0440*/ 	.word	0x00006470


	//   ....[14]....
        /*0444*/ 	.word	0x00006480


	//   ....[15]....
        /*0448*/ 	.word	0x000081b0


	//   ....[16]....
        /*044c*/ 	.word	0x000081c0


	//   ....[17]....
        /*0450*/ 	.word	0x000081f0


	//   ....[18]....
        /*0454*/ 	.word	0x00008200


	//   ....[19]....
        /*0458*/ 	.word	0x000094a0


	//   ....[20]....
        /*045c*/ 	.word	0x000094b0


	//   ....[21]....
        /*0460*/ 	.word	0x000094c0


	//   ....[22]....
        /*0464*/ 	.word	0x000094d0


	//   ....[23]....
        /*0468*/ 	.word	0x000094e0


	//   ....[24]....
        /*046c*/ 	.word	0x000094f0


	//   ....[25]....
        /*0470*/ 	.word	0x00009500


	//   ....[26]....
        /*0474*/ 	.word	0x00009510


	//   ....[27]....
        /*0478*/ 	.word	0x00009520


	//   ....[28]....
        /*047c*/ 	.word	0x00009530


	//   ....[29]....
        /*0480*/ 	.word	0x00009540


	//   ....[30]....
        /*0484*/ 	.word	0x00009550


	//   ....[31]....
        /*0488*/ 	.word	0x00009560


	//   ....[32]....
        /*048c*/ 	.word	0x00009570


	//   ....[33]....
        /*0490*/ 	.word	0x00009580


	//   ....[34]....
        /*0494*/ 	.word	0x000095b0


	//   ....[35]....
        /*0498*/ 	.word	0x000095c0


	//   ....[36]....
        /*049c*/ 	.word	0x000095d0


	//   ....[37]....
        /*04a0*/ 	.word	0x000095e0


	//   ....[38]....
        /*04a4*/ 	.word	0x000095f0


	//   ....[39]....
        /*04a8*/ 	.word	0x00009600


	//   ....[40]....
        /*04ac*/ 	.word	0x00009620


	//   ....[41]....
        /*04b0*/ 	.word	0x00009650


	//   ....[42]....
        /*04b4*/ 	.word	0x00009670


	//   ....[43]....
        /*04b8*/ 	.word	0x00009680


	//   ....[44]....
        /*04bc*/ 	.word	0x00009690


	//   ....[45]....
        /*04c0*/ 	.word	0x000096a0


	//   ....[46]....
        /*04c4*/ 	.word	0x000096c0


	//   ....[47]....
        /*04c8*/ 	.word	0x000096d0


	//   ....[48]....
        /*04cc*/ 	.word	0x000096e0


	//   ....[49]....
        /*04d0*/ 	.word	0x000096f0


	//   ....[50]....
        /*04d4*/ 	.word	0x00009710


	//   ....[51]....
        /*04d8*/ 	.word	0x00009720


	//   ....[52]....
        /*04dc*/ 	.word	0x00009730


	//   ....[53]....
        /*04e0*/ 	.word	0x00009740


	//   ....[54]....
        /*04e4*/ 	.word	0x00009750


	//   ....[55]....
        /*04e8*/ 	.word	0x00009760


	//   ....[56]....
        /*04ec*/ 	.word	0x00009780


	//   ....[57]....
        /*04f0*/ 	.word	0x00009790


	//   ....[58]....
        /*04f4*/ 	.word	0x000097a0


	//   ....[59]....
        /*04f8*/ 	.word	0x000097b0


	//   ....[60]....
        /*04fc*/ 	.word	0x000097c0


	//   ....[61]....
        /*0500*/ 	.word	0x000097d0


	//   ....[62]....
        /*0504*/ 	.word	0x000097e0


	//   ....[63]....
        /*0508*/ 	.word	0x000097f0


	//   ....[64]....
        /*050c*/ 	.word	0x00009800


	//   ....[65]....
        /*0510*/ 	.word	0x00009810


	//   ....[66]....
        /*0514*/ 	.word	0x00009820


	//   ....[67]....
        /*0518*/ 	.word	0x00009830


	//   ....[68]....
        /*051c*/ 	.word	0x00009840


	//   ....[69]....
        /*0520*/ 	.word	0x00009850


	//   ....[70]....
        /*0524*/ 	.word	0x00009860


	//   ....[71]....
        /*0528*/ 	.word	0x00009870


	//   ....[72]....
        /*052c*/ 	.word	0x00009880


	//   ....[73]....
        /*0530*/ 	.word	0x00009890


	//   ....[74]....
        /*0534*/ 	.word	0x000098a0


	//   ....[75]....
        /*0538*/ 	.word	0x000098b0


	//   ....[76]....
        /*053c*/ 	.word	0x000098c0


	//   ....[77]....
        /*0540*/ 	.word	0x000098d0


	//   ....[78]....
        /*0544*/ 	.word	0x000098e0


	//   ....[79]....
        /*0548*/ 	.word	0x000098f0


	//   ....[80]....
        /*054c*/ 	.word	0x00009900


	//   ....[81]....
        /*0550*/ 	.word	0x00009910


	//   ....[82]....
        /*0554*/ 	.word	0x00009930


	//   ....[83]....
        /*0558*/ 	.word	0x00009960


	//   ....[84]....
        /*055c*/ 	.word	0x00009990


	//   ....[85]....
        /*0560*/ 	.word	0x000099c0


	//   ....[86]....
        /*0564*/ 	.word	0x000099f0


	//   ....[87]....
        /*0568*/ 	.word	0x00009a20


	//   ....[88]....
        /*056c*/ 	.word	0x00009a50


	//   ....[89]....
        /*0570*/ 	.word	0x00009a80


	//   ....[90]....
        /*0574*/ 	.word	0x00009ab0


	//   ....[91]....
        /*0578*/ 	.word	0x00009ae0


	//   ....[92]....
        /*057c*/ 	.word	0x00009b20


	//   ....[93]....
        /*0580*/ 	.word	0x00009b50


	//   ....[94]....
        /*0584*/ 	.word	0x00009b70


	//   ....[95]....
        /*0588*/ 	.word	0x00009b90


	//   ....[96]....
        /*058c*/ 	.word	0x00009bb0


	//   ....[97]....
        /*0590*/ 	.word	0x00009be0


	//   ....[98]....
        /*0594*/ 	.word	0x00009c10


	//   ....[99]....
        /*0598*/ 	.word	0x00009c50


	//   ....[100]....
        /*059c*/ 	.word	0x00009c90


	//   ....[101]....
        /*05a0*/ 	.word	0x00009cc0


	//   ....[102]....
        /*05a4*/ 	.word	0x00009d00


	//   ....[103]....
        /*05a8*/ 	.word	0x00009d40


	//   ....[104]....
        /*05ac*/ 	.word	0x00009d70


	//   ....[105]....
        /*05b0*/ 	.word	0x00009da0


	//   ....[106]....
        /*05b4*/ 	.word	0x00009dc0


	//   ....[107]....
        /*05b8*/ 	.word	0x00009df0


	//   ....[108]....
        /*05bc*/ 	.word	0x00009e10


	//   ....[109]....
        /*05c0*/ 	.word	0x00009e30


	//   ....[110]....
        /*05c4*/ 	.word	0x00009e40


	//   ....[111]....
        /*05c8*/ 	.word	0x00009e50


	//   ....[112]....
        /*05cc*/ 	.word	0x00009e60


	//   ....[113]....
        /*05d0*/ 	.word	0x00009e90


	//   ....[114]....
        /*05d4*/ 	.word	0x00009eb0


	//   ....[115]....
        /*05d8*/ 	.word	0x0000a2a0


	//   ....[116]....
        /*05dc*/ 	.word	0x0000a300


	//   ....[117]....
        /*05e0*/ 	.word	0x0000a340


	//   ....[118]....
        /*05e4*/ 	.word	0x0000a380


	//   ....[119]....
        /*05e8*/ 	.word	0x0000a3c0


	//   ....[120]....
        /*05ec*/ 	.word	0x0000a3f0


	//   ....[121]....
        /*05f0*/ 	.word	0x0000ad80


	//   ....[122]....
        /*05f4*/ 	.word	0x0000adb0


	//   ....[123]....
        /*05f8*/ 	.word	0x0000bc00


	//   ....[124]....
        /*05fc*/ 	.word	0x0000d1c0


	//   ....[125]....
        /*0600*/ 	.word	0x0000d1f0


	//   ....[126]....
        /*0604*/ 	.word	0x0000d210


	//   ....[127]....
        /*0608*/ 	.word	0x0000d230


	//   ....[128]....
        /*060c*/ 	.word	0x0000d300


	//   ....[129]....
        /*0610*/ 	.word	0x0000d310


	//   ....[130]....
        /*0614*/ 	.word	0x0000d3a0


	//   ....[131]....
        /*0618*/ 	.word	0x0000d3b0


	//   ....[132]....
        /*061c*/ 	.word	0x0000d3c0


	//   ....[133]....
        /*0620*/ 	.word	0x0000d450


	//   ....[134]....
        /*0624*/ 	.word	0x0000d890


	//   ....[135]....
        /*0628*/ 	.word	0x0000d8c0


	//   ....[136]....
        /*062c*/ 	.word	0x0000d8e0


	//   ....[137]....
        /*0630*/ 	.word	0x0000d950


	//   ....[138]....
        /*0634*/ 	.word	0x0000d9a0


	//   ....[139]....
        /*0638*/ 	.word	0x0000d9d0


	//   ....[140]....
        /*063c*/ 	.word	0x0000d9f0


	//   ....[141]....
        /*0640*/ 	.word	0x0000da60


	//   ....[142]....
        /*0644*/ 	.word	0x0000da80


	//   ....[143]....
        /*0648*/ 	.word	0x0000db10


	//   ....[144]....
        /*064c*/ 	.word	0x0000e130


	//   ....[145]....
        /*0650*/ 	.word	0x0000e160


	//   ....[146]....
        /*0654*/ 	.word	0x0000e190


	//   ....[147]....
        /*0658*/ 	.word	0x0000e1e0


	//   ....[148]....
        /*065c*/ 	.word	0x0000e260


	//   ....[149]....
        /*0660*/ 	.word	0x0000e290


	//   ....[150]....
        /*0664*/ 	.word	0x0000e310


	//   ....[151]....
        /*0668*/ 	.word	0x0000e330


	//   ....[152]....
        /*066c*/ 	.word	0x0000ec00


	//   ....[153]....
        /*0670*/ 	.word	0x0000ec20


	//   ....[154]....
        /*0674*/ 	.word	0x0000ec30


	//   ....[155]....
        /*0678*/ 	.word	0x0000ec40


	//   ....[156]....
        /*067c*/ 	.word	0x0000ec50


	//   ....[157]....
        /*0680*/ 	.word	0x0000ecb0


	//   ....[158]....
        /*0684*/ 	.word	0x0000ecc0


	//   ....[159]....
        /*0688*/ 	.word	0x0000ed20


	//   ....[160]....
        /*068c*/ 	.word	0x0000ed50


	//   ....[161]....
        /*0690*/ 	.word	0x0000ed90


	//   ....[162]....
        /*0694*/ 	.word	0x0000f1c0


	//   ....[163]....
        /*0698*/ 	.word	0x0000f1d0


	//   ....[164]....
        /*069c*/ 	.word	0x0000f1e0


	//   ....[165]....
        /*06a0*/ 	.word	0x0000f200


	//   ....[166]....
        /*06a4*/ 	.word	0x0000f220


	//   ....[167]....
        /*06a8*/ 	.word	0x0000f240


	//   ....[168]....
        /*06ac*/ 	.word	0x0000f260


	//   ....[169]....
        /*06b0*/ 	.word	0x0000f270


	//   ....[170]....
        /*06b4*/ 	.word	0x0000f290


	//   ....[171]....
        /*06b8*/ 	.word	0x0000f2c0


	//   ....[172]....
        /*06bc*/ 	.word	0x00010de0


	//   ....[173]....
        /*06c0*/ 	.word	0x000112e0


	//   ....[174]....
        /*06c4*/ 	.word	0x000113c0


	//   ....[175]....
        /*06c8*/ 	.word	0x00011490


	//   ....[176]....
        /*06cc*/ 	.word	0x000115f0


	//   ....[177]....
        /*06d0*/ 	.word	0x00011680


	//   ....[178]....
        /*06d4*/ 	.word	0x000116e0


	//   ....[179]....
        /*06d8*/ 	.word	0x000117e0


	//   ....[180]....
        /*06dc*/ 	.word	0x00011840


	//   ....[181]....
        /*06e0*/ 	.word	0x00011910


	//   ....[182]....
        /*06e4*/ 	.word	0x000119d0


	//   ....[183]....
        /*06e8*/ 	.word	0x00011aa0


	//   ....[184]....
        /*06ec*/ 	.word	0x00011c10


	//   ....[185]....
        /*06f0*/ 	.word	0x00011cb0


	//   ....[186]....
        /*06f4*/ 	.word	0x00011dd0


	//   ....[187]....
        /*06f8*/ 	.word	0x00011e20


	//   ....[188]....
        /*06fc*/ 	.word	0x00011f00


	//   ....[189]....
        /*0700*/ 	.word	0x00011fb0


	//   ....[190]....
        /*0704*/ 	.word	0x00012020


	//   ....[191]....
        /*0708*/ 	.word	0x000120f0


	//   ....[192]....
        /*070c*/ 	.word	0x00012160


	//   ....[193]....
        /*0710*/ 	.word	0x00012230


	//   ....[194]....
        /*0714*/ 	.word	0x000122c0


	//   ....[195]....
        /*0718*/ 	.word	0x00012320


	//   ....[196]....
        /*071c*/ 	.word	0x000123d0


	//   ....[197]....
        /*0720*/ 	.word	0x00012490


	//   ....[198]....
        /*0724*/ 	.word	0x00012500


	//   ....[199]....
        /*0728*/ 	.word	0x000125f0


	//   ....[200]....
        /*072c*/ 	.word	0x00012660


	//   ....[201]....
        /*0730*/ 	.word	0x00012730


	//   ....[202]....
        /*0734*/ 	.word	0x00012860


	//   ....[203]....
        /*0738*/ 	.word	0x00012900


	//   ....[204]....
        /*073c*/ 	.word	0x00012960


	//   ....[205]....
        /*0740*/ 	.word	0x00012a30


	//   ....[206]....
        /*0744*/ 	.word	0x00012a90


	//   ....[207]....
        /*0748*/ 	.word	0x00012b60


	//   ....[208]....
        /*074c*/ 	.word	0x00012bc0


	//   ....[209]....
        /*0750*/ 	.word	0x00012c90


	//   ....[210]....
        /*0754*/ 	.word	0x00012cf0


	//   ....[211]....
        /*0758*/ 	.word	0x00012dc0


	//   ....[212]....
        /*075c*/ 	.word	0x00012ea0


	//   ....[213]....
        /*0760*/ 	.word	0x00012f40


	//   ....[214]....
        /*0764*/ 	.word	0x00012fa0


	//   ....[215]....
        /*0768*/ 	.word	0x00013080


	//   ....[216]....
        /*076c*/ 	.word	0x000130e0


	//   ....[217]....
        /*0770*/ 	.word	0x000131a0


	//   ....[218]....
        /*0774*/ 	.word	0x00013200


	//   ....[219]....
        /*0778*/ 	.word	0x000132c0


	//   ....[220]....
        /*077c*/ 	.word	0x00013320


	//   ....[221]....
        /*0780*/ 	.word	0x000133e0


	//----- nvinfo : EIATTR_REG_RECONFIG
	.align		4
.L_602:
        /*0784*/ 	.byte	0x01, 0x54
	.zero		2


	//----- nvinfo : EIATTR_SYSCALL_OFFSETS
	.align		4
        /*0788*/ 	.byte	0x04, 0x46
        /*078a*/ 	.short	(.L_604 - .L_603)


	//   ....[0]....
.L_603:
        /*078c*/ 	.word	0x00001680


	//   ....[1]....
        /*0790*/ 	.word	0x0000c350


	//   ....[2]....
        /*0794*/ 	.word	0x0000c490


	//   ....[3]....
        /*0798*/ 	.word	0x0000c5d0


	//   ....[4]....
        /*079c*/ 	.word	0x0000c6f0


	//   ....[5]....
        /*07a0*/ 	.word	0x0000deb0


	//----- nvinfo : EIATTR_MBARRIER_INSTR_OFFSETS
	.align		4
.L_604:
        /*07a4*/ 	.byte	0x04, 0x39
        /*07a6*/ 	.short	(.L_606 - .L_605)


	//   ....[0]....
.L_605:
        /*07a8*/ 	.word	0x00000180
        /*07ac*/ 	.word	0x000000ff
        /*07b0*/ 	.word	0x00033400
        /*07b4*/ 	.short	0x0100
        /*07b6*/ 	.byte	0x08
	.zero		1


	//   ....[1]....
        /*07b8*/ 	.word	0x00000190
        /*07bc*/ 	.word	0x000000ff
        /*07c0*/ 	.word	0x00033420
        /*07c4*/ 	.short	0x0100
        /*07c6*/ 	.byte	0x08
	.zero		1


	//   ....[2]....
        /*07c8*/ 	.word	0x00000280
        /*07cc*/ 	.word	0x000000ff
        /*07d0*/ 	.word	0x00033430
        /*07d4*/ 	.short	0x0100
        /*07d6*/ 	.byte	0x08
	.zero		1


	//   ....[3]....
        /*07d8*/ 	.word	0x00000290
        /*07dc*/ 	.word	0x000000ff
        /*07e0*/ 	.word	0x00033440
        /*07e4*/ 	.short	0x0100
        /*07e6*/ 	.byte	0x08
	.zero		1


	//   ....[4]....
        /*07e8*/ 	.word	0x000002a0
        /*07ec*/ 	.word	0x000000ff
        /*07f0*/ 	.word	0x00033438
        /*07f4*/ 	.short	0x0100
        /*07f6*/ 	.byte	0x08
	.zero		1


	//   ....[5]....
        /*07f8*/ 	.word	0x000002b0
        /*07fc*/ 	.word	0x000000ff
        /*0800*/ 	.word	0x00033448
        /*0804*/ 	.short	0x0100
        /*0806*/ 	.byte	0x08
	.zero		1


	//   ....[6]....
        /*0808*/ 	.word	0x000003e0
        /*080c*/ 	.word	0x000000ff
        /*0810*/ 	.word	0x00033450
        /*0814*/ 	.short	0x0100
        /*0816*/ 	.byte	0x08
	.zero		1


	//   ....[7]....
        /*0818*/ 	.word	0x000003f0
        /*081c*/ 	.word	0x000000ff
        /*0820*/ 	.word	0x00033460
        /*0824*/ 	.short	0x0100
        /*0826*/ 	.byte	0x08
	.zero		1


	//   ....[8]....
        /*0828*/ 	.word	0x00000400
        /*082c*/ 	.word	0x000000ff
        /*0830*/ 	.word	0x00033458
        /*0834*/ 	.short	0x0100
        /*0836*/ 	.byte	0x08
	.zero		1


	//   ....[9]....
        /*0838*/ 	.word	0x00000410
        /*083c*/ 	.word	0x000000ff
        /*0840*/ 	.word	0x00033468
        /*0844*/ 	.short	0x0100
        /*0846*/ 	.byte	0x08
	.zero		1


	//   ....[10]....
        /*0848*/ 	.word	0x00000500
        /*084c*/ 	.word	0x000000ff
        /*0850*/ 	.word	0x00033470
        /*0854*/ 	.short	0x0100
        /*0856*/ 	.byte	0x06
	.zero		1


	//   ....[11]....
        /*0858*/ 	.word	0x00000510
        /*085c*/ 	.word	0x000000ff
        /*0860*/ 	.word	0x00033480
        /*0864*/ 	.short	0x0100
        /*0866*/ 	.byte	0x06
	.zero		1


	//   ....[12]....
        /*0868*/ 	.word	0x00000520
        /*086c*/ 	.word	0x000000ff
        /*0870*/ 	.word	0x00033478
        /*0874*/ 	.short	0x0100
        /*0876*/ 	.byte	0x06
	.zero		1


	//   ....[13]....
        /*0878*/ 	.word	0x00000530
        /*087c*/ 	.word	0x000000ff
        /*0880*/ 	.word	0x00033488
        /*0884*/ 	.short	0x0100
        /*0886*/ 	.byte	0x06
	.zero		1


	//   ....[14]....
        /*0888*/ 	.word	0x00000660
        /*088c*/ 	.word	0x000000ff
        /*0890*/ 	.word	0x00033490
        /*0894*/ 	.short	0x0100
        /*0896*/ 	.byte	0x08
	.zero		1


	//   ....[15]....
        /*0898*/ 	.word	0x00000670
        /*089c*/ 	.word	0x000000ff
        /*08a0*/ 	.word	0x000334a0
        /*08a4*/ 	.short	0x0100
        /*08a6*/ 	.byte	0x08
	.zero		1


	//   ....[16]....
        /*08a8*/ 	.word	0x00000680
        /*08ac*/ 	.word	0x000000ff
        /*08b0*/ 	.word	0x00033498
        /*08b4*/ 	.short	0x0100
        /*08b6*/ 	.byte	0x08
	.zero		1


	//   ....[17]....
        /*08b8*/ 	.word	0x00000690
        /*08bc*/ 	.word	0x000000ff
        /*08c0*/ 	.word	0x000334a8
        /*08c4*/ 	.short	0x0100
        /*08c6*/ 	.byte	0x08
	.zero		1


	//   ....[18]....
        /*08c8*/ 	.word	0x000007d0
        /*08cc*/ 	.word	0x000000ff
        /*08d0*/ 	.word	0x000334b0
        /*08d4*/ 	.short	0x0100
        /*08d6*/ 	.byte	0x08
	.zero		1


	//   ....[19]....
        /*08d8*/ 	.word	0x000007e0
        /*08dc*/ 	.word	0x000000ff
        /*08e0*/ 	.word	0x000334c0
        /*08e4*/ 	.short	0x0100
        /*08e6*/ 	.byte	0x08
	.zero		1


	//   ....[20]....
        /*08e8*/ 	.word	0x000007f0
        /*08ec*/ 	.word	0x000000ff
        /*08f0*/ 	.word	0x000334b8
        /*08f4*/ 	.short	0x0100
        /*08f6*/ 	.byte	0x08
	.zero		1


	//   ....[21]....
        /*08f8*/ 	.word	0x00000800
        /*08fc*/ 	.word	0x000000ff
        /*0900*/ 	.word	0x000334c8
        /*0904*/ 	.short	0x0100
        /*0906*/ 	.byte	0x08
	.zero		1


	//   ....[22]....
        /*0908*/ 	.word	0x000016a0
        /*090c*/ 	.word	0x000000ff
        /*0910*/ 	.word	0x00033400
        /*0914*/ 	.short	0x010a
        /*0916*/ 	.byte	0x24
	.zero		1


	//   ....[23]....
        /*0918*/ 	.word	0x00001710
        /*091c*/ 	.word	0x000000ff
        /*0920*/ 	.word	0x00033430
        /*0924*/ 	.short	0x010a
        /*0926*/ 	.byte	0x24
	.zero		1


	//   ....[24]....
        /*0928*/ 	.word	0x00001770
        /*092c*/ 	.word	0x000000ff
        /*0930*/ 	.word	0x00033430
        /*0934*/ 	.short	0x010a
        /*0936*/ 	.byte	0x24
	.zero		1


	//   ....[25]....
        /*0938*/ 	.word	0x00002570
        /*093c*/ 	.word	0x000000ff
        /*0940*/ 	.word	0x00000000
        /*0944*/ 	.short	0x0101
        /*0946*/ 	.byte	0x04
	.zero		1


	//   ....[26]....
        /*0948*/ 	.word	0x00004f40
        /*094c*/ 	.word	0x000000ff
        /*0950*/ 	.word	0x00033430
        /*0954*/ 	.short	0x010a
        /*0956*/ 	.byte	0x04
	.zero		1


	//   ....[27]....
        /*0958*/ 	.word	0x00004f80
        /*095c*/ 	.word	0x000000ff
        /*0960*/ 	.word	0x00033430
        /*0964*/ 	.short	0x010a
        /*0966*/ 	.byte	0x04
	.zero		1


	//   ....[28]....
        /*0968*/ 	.word	0x00005c50
        /*096c*/ 	.word	0x000000ff
        /*0970*/ 	.word	0x00033450
        /*0974*/ 	.short	0x010a
        /*0976*/ 	.byte	0x04
	.zero		1


	//   ....[29]....
        /*0978*/ 	.word	0x00005c90
        /*097c*/ 	.word	0x000000ff
        /*0980*/ 	.word	0x00033450
        /*0984*/ 	.short	0x010a
        /*0986*/ 	.byte	0x04
	.zero		1


	//   ....[30]....
        /*0988*/ 	.word	0x00006460
        /*098c*/ 	.word	0x000000ff
        /*0990*/ 	.word	0x00000000
        /*0994*/ 	.short	0x0101
        /*0996*/ 	.byte	0x04
	.zero		1


	//   ....[31]....
        /*0998*/ 	.word	0x000075a0
        /*099c*/ 	.word	0x000000ff
        /*09a0*/ 	.word	0x00000000
        /*09a4*/ 	.short	0x0101
        /*09a6*/ 	.byte	0x04
	.zero		1


	//   ....[32]....
        /*09a8*/ 	.word	0x00007e10
        /*09ac*/ 	.word	0x000000ff
        /*09b0*/ 	.word	0x00033450
        /*09b4*/ 	.short	0x010a
        /*09b6*/ 	.byte	0x09
	.zero		1


	//   ....[33]....
        /*09b8*/ 	.word	0x00007e50
        /*09bc*/ 	.word	0x000000ff
        /*09c0*/ 	.word	0x00033450
        /*09c4*/ 	.short	0x010a
        /*09c6*/ 	.byte	0x09
	.zero		1


	//   ....[34]....
        /*09c8*/ 	.word	0x000084e0
        /*09cc*/ 	.word	0x000000ff
        /*09d0*/ 	.word	0x00000000
        /*09d4*/ 	.short	0x0101
        /*09d6*/ 	.byte	0x04
	.zero		1


	//   ....[35]....
        /*09d8*/ 	.word	0x0000a410
        /*09dc*/ 	.word	0x000000ff
        /*09e0*/ 	.word	0x00000000
        /*09e4*/ 	.short	0x0101
        /*09e6*/ 	.byte	0x04
	.zero		1


	//   ....[36]....
        /*09e8*/ 	.word	0x0000ce70
        /*09ec*/ 	.word	0x000000ff
        /*09f0*/ 	.word	0x00033480
        /*09f4*/ 	.short	0x010a
        /*09f6*/ 	.byte	0x29
	.zero		1


	//   ....[37]....
        /*09f8*/ 	.word	0x0000d5a0
        /*09fc*/ 	.word	0x000000ff
        /*0a00*/ 	.word	0x00033470
        /*0a04*/ 	.short	0x0107
        /*0a06*/ 	.byte	0x29
	.zero		1


	//   ....[38]....
        /*0a08*/ 	.word	0x0000d630
        /*0a0c*/ 	.word	0x000000ff
        /*0a10*/ 	.word	0x00033470
        /*0a14*/ 	.short	0x0101
        /*0a16*/ 	.byte	0x29
	.zero		1


	//   ....[39]....
        /*0a18*/ 	.word	0x0000d660
        /*0a1c*/ 	.word	0x000000ff
        /*0a20*/ 	.word	0x00033440
        /*0a24*/ 	.short	0x010a
        /*0a26*/ 	.byte	0x29
	.zero		1


	//   ....[40]....
        /*0a28*/ 	.word	0x0000dc50
        /*0a2c*/ 	.word	0x000000ff
        /*0a30*/ 	.word	0x00033430
        /*0a34*/ 	.short	0x0107
        /*0a36*/ 	.byte	0x29
	.zero		1


	//   ....[41]....
        /*0a38*/ 	.word	0x0000dce0
        /*0a3c*/ 	.word	0x000000ff
        /*0a40*/ 	.word	0x00033430
        /*0a44*/ 	.short	0x0101
        /*0a46*/ 	.byte	0x29
	.zero		1


	//   ....[42]....
        /*0a48*/ 	.word	0x0000e440
        /*0a4c*/ 	.word	0x000000ff
        /*0a50*/ 	.word	0x00033400
        /*0a54*/ 	.short	0x0107
        /*0a56*/ 	.byte	0x29
	.zero		1


	//   ....[43]....
        /*0a58*/ 	.word	0x0000e4a0
        /*0a5c*/ 	.word	0x000000ff
        /*0a60*/ 	.word	0x00033400
        /*0a64*/ 	.short	0x0101
        /*0a66*/ 	.byte	0x29
	.zero		1


	//   ....[44]....
        /*0a68*/ 	.word	0x0000e4b0
        /*0a6c*/ 	.word	0x000000ff
        /*0a70*/ 	.word	0x00033420
        /*0a74*/ 	.short	0x010a
        /*0a76*/ 	.byte	0x29
	.zero		1


	//   ....[45]....
        /*0a78*/ 	.word	0x0000e910
        /*0a7c*/ 	.word	0x00000004
        /*0a80*/ 	.word	0x00033480
        /*0a84*/ 	.short	0x010a
        /*0a86*/ 	.byte	0x3f
	.zero		1


	//   ....[46]....
        /*0a88*/ 	.word	0x0000ee80
        /*0a8c*/ 	.word	0x00000004
        /*0a90*/ 	.word	0x00033470
        /*0a94*/ 	.short	0x0107
        /*0a96*/ 	.byte	0x3f
	.zero		1


	//   ....[47]....
        /*0a98*/ 	.word	0x0000ef10
        /*0a9c*/ 	.word	0x00000004
        /*0aa0*/ 	.word	0x00033470
        /*0aa4*/ 	.short	0x0101
        /*0aa6*/ 	.byte	0x3f
	.zero		1


	//   ....[48]....
        /*0aa8*/ 	.word	0x0000ef40
        /*0aac*/ 	.word	0x00000004
        /*0ab0*/ 	.word	0x00033440
        /*0ab4*/ 	.short	0x010a
        /*0ab6*/ 	.byte	0x3f
	.zero		1


	//   ....[49]....
        /*0ab8*/ 	.word	0x0000f450
        /*0abc*/ 	.word	0x00000004
        /*0ac0*/ 	.word	0x00033430
        /*0ac4*/ 	.short	0x0107
        /*0ac6*/ 	.byte	0x3f
	.zero		1


	//   ....[50]....
        /*0ac8*/ 	.word	0x0000f4f0
        /*0acc*/ 	.word	0x00000004
        /*0ad0*/ 	.word	0x00033430
        /*0ad4*/ 	.short	0x0101
        /*0ad6*/ 	.byte	0x3f
	.zero		1


	//   ....[51]....
        /*0ad8*/ 	.word	0x0000f570
        /*0adc*/ 	.word	0x00000003
        /*0ae0*/ 	.word	0x00033470
        /*0ae4*/ 	.short	0x010a
        /*0ae6*/ 	.byte	0x3f
	.zero		1


	//   ....[52]....
        /*0ae8*/ 	.word	0x0000f600
        /*0aec*/ 	.word	0x00000003
        /*0af0*/ 	.word	0x00033460
        /*0af4*/ 	.short	0x010a
        /*0af6*/ 	.byte	0x3f
	.zero		1


	//   ....[53]....
        /*0af8*/ 	.word	0x00010030
        /*0afc*/ 	.word	0x00000003
        /*0b00*/ 	.word	0x00033450
        /*0b04*/ 	.short	0x0101
        /*0b06*/ 	.byte	0x3f
	.zero		1


	//   ....[54]....
        /*0b08*/ 	.word	0x000100d0
        /*0b0c*/ 	.word	0x00000003
        /*0b10*/ 	.word	0x00000000
        /*0b14*/ 	.short	0x0101
        /*0b16*/ 	.byte	0x3f
	.zero		1


	//   ....[55]....
        /*0b18*/ 	.word	0x000101a0
        /*0b1c*/ 	.word	0x00000003
        /*0b20*/ 	.word	0x00033470
        /*0b24*/ 	.short	0x010a
        /*0b26*/ 	.byte	0x3f
	.zero		1


	//   ....[56]....
        /*0b28*/ 	.word	0x00010240
        /*0b2c*/ 	.word	0x00000003
        /*0b30*/ 	.word	0x00033460
        /*0b34*/ 	.short	0x010a
        /*0b36*/ 	.byte	0x3f
	.zero		1


	//   ....[57]....
        /*0b38*/ 	.word	0x00010c70
        /*0b3c*/ 	.word	0x00000003
        /*0b40*/ 	.word	0x00033450
        /*0b44*/ 	.short	0x0101
        /*0b46*/ 	.byte	0x3f
	.zero		1


	//   ....[58]....
        /*0b48*/ 	.word	0x00010cf0
        /*0b4c*/ 	.word	0x00000003
        /*0b50*/ 	.word	0x00000000
        /*0b54*/ 	.short	0x0101
        /*0b56*/ 	.byte	0x3f
	.zero		1


	//   ....[59]....
        /*0b58*/ 	.word	0x00010d90
        /*0b5c*/ 	.word	0x00000006
        /*0b60*/ 	.word	0x00033420
        /*0b64*/ 	.short	0x010a
        /*0b66*/ 	.byte	0x3f
	.zero		1


	//   ....[60]....
        /*0b68*/ 	.word	0x00010eb0
        /*0b6c*/ 	.word	0x00000005
        /*0b70*/ 	.word	0x00033440
        /*0b74*/ 	.short	0x010a
        /*0b76*/ 	.byte	0x3f
	.zero		1


	//   ....[61]....
        /*0b78*/ 	.word	0x00010f50
        /*0b7c*/ 	.word	0x00000003
        /*0b80*/ 	.word	0x00033440
        /*0b84*/ 	.short	0x010a
        /*0b86*/ 	.byte	0x3f
	.zero		1


	//   ....[62]....
        /*0b88*/ 	.word	0x00010f90
        /*0b8c*/ 	.word	0x00000005
        /*0b90*/ 	.word	0x00033460
        /*0b94*/ 	.short	0x010a
        /*0b96*/ 	.byte	0x3f
	.zero		1


	//   ....[63]....
        /*0b98*/ 	.word	0x00010fd0
        /*0b9c*/ 	.word	0x00000003
        /*0ba0*/ 	.word	0x00033460
        /*0ba4*/ 	.short	0x010a
        /*0ba6*/ 	.byte	0x3f
	.zero		1


	//   ....[64]....
        /*0ba8*/ 	.word	0x00011010
        /*0bac*/ 	.word	0x00000005
        /*0bb0*/ 	.word	0x00033480
        /*0bb4*/ 	.short	0x010a
        /*0bb6*/ 	.byte	0x3f
	.zero		1


	//   ....[65]....
        /*0bb8*/ 	.word	0x00011050
        /*0bbc*/ 	.word	0x00000003
        /*0bc0*/ 	.word	0x00033480
        /*0bc4*/ 	.short	0x010a
        /*0bc6*/ 	.byte	0x3f
	.zero		1


	//   ....[66]....
        /*0bc8*/ 	.word	0x000110c0
        /*0bcc*/ 	.word	0x00000003
        /*0bd0*/ 	.word	0x00033400
        /*0bd4*/ 	.short	0x010a
        /*0bd6*/ 	.byte	0x3f
	.zero		1


	//   ....[67]....
        /*0bd8*/ 	.word	0x00011120
        /*0bdc*/ 	.word	0x00000003
        /*0be0*/ 	.word	0x00033430
        /*0be4*/ 	.short	0x010a
        /*0be6*/ 	.byte	0x3f
	.zero		1


	//   ....[68]....
        /*0be8*/ 	.word	0x00011180
        /*0bec*/ 	.word	0x00000007
        /*0bf0*/ 	.word	0x00033430
        /*0bf4*/ 	.short	0x010a
        /*0bf6*/ 	.byte	0x3f
	.zero		1


	//   ....[69]....
        /*0bf8*/ 	.word	0x000111e0
        /*0bfc*/ 	.word	0x00000007
        /*0c00*/ 	.word	0x00033450
        /*0c04*/ 	.short	0x010a
        /*0c06*/ 	.byte	0x3f
	.zero		1


	//   ....[70]....
        /*0c08*/ 	.word	0x00011240
        /*0c0c*/ 	.word	0x00000003
        /*0c10*/ 	.word	0x00033450
        /*0c14*/ 	.short	0x010a
        /*0c16*/ 	.byte	0x3f
	.zero		1


	//   ....[71]....
        /*0c18*/ 	.word	0x00011310
        /*0c1c*/ 	.word	0x0000001e
        /*0c20*/ 	.word	0x00033480
        /*0c24*/ 	.short	0x010a
        /*0c26*/ 	.byte	0x3f
	.zero		1


	//   ....[72]....
        /*0c28*/ 	.word	0x00011b60
        /*0c2c*/ 	.word	0x0000001e
        /*0c30*/ 	.word	0x00033440
        /*0c34*/ 	.short	0x010a
        /*0c36*/ 	.byte	0x3f
	.zero		1


	//   ....[73]....
        /*0c38*/ 	.word	0x00012760
        /*0c3c*/ 	.word	0x0000001e
        /*0c40*/ 	.word	0x00033420
        /*0c44*/ 	.short	0x010a
        /*0c46*/ 	.byte	0x3f
	.zero		1


	//   ....[74]....
        /*0c48*/ 	.word	0x000127b0
        /*0c4c*/ 	.word	0x00000004
        /*0c50*/ 	.word	0x00033480
        /*0c54*/ 	.short	0x010a
        /*0c56*/ 	.byte	0x3f
	.zero		1


	//   ....[75]....
        /*0c58*/ 	.word	0x00012df0
        /*0c5c*/ 	.word	0x00000004
        /*0c60*/ 	.word	0x00033440
        /*0c64*/ 	.short	0x010a
        /*0c66*/ 	.byte	0x3f
	.zero		1


	//   ....[76]....
        /*0c68*/ 	.word	0x00013410
        /*0c6c*/ 	.word	0x00000003
        /*0c70*/ 	.word	0x00033470
        /*0c74*/ 	.short	0x010a
        /*0c76*/ 	.byte	0x3f
	.zero		1


	//   ....[77]....
        /*0c78*/ 	.word	0x00013460
        /*0c7c*/ 	.word	0x00000003
        /*0c80*/ 	.word	0x00033460
        /*0c84*/ 	.short	0x010a
        /*0c86*/ 	.byte	0x3f
	.zero		1


	//   ....[78]....
        /*0c88*/ 	.word	0x000134b0
        /*0c8c*/ 	.word	0x00000003
        /*0c90*/ 	.word	0x00033470
        /*0c94*/ 	.short	0x010a
        /*0c96*/ 	.byte	0x3f
	.zero		1


	//   ....[79]....
        /*0c98*/ 	.word	0x00013500
        /*0c9c*/ 	.word	0x00000003
        /*0ca0*/ 	.word	0x00033460
        /*0ca4*/ 	.short	0x010a
        /*0ca6*/ 	.byte	0x3f
	.zero		1


	//   ....[80]....
        /*0ca8*/ 	.word	0x00013550
        /*0cac*/ 	.word	0x00000006
        /*0cb0*/ 	.word	0x00033420
        /*0cb4*/ 	.short	0x010a
        /*0cb6*/ 	.byte	0x3f
	.zero		1


	//   ....[81]....
        /*0cb8*/ 	.word	0x000135a0
        /*0cbc*/ 	.word	0x00000005
        /*0cc0*/ 	.word	0x00033440
        /*0cc4*/ 	.short	0x010a
        /*0cc6*/ 	.byte	0x3f
	.zero		1


	//   ....[82]....
        /*0cc8*/ 	.word	0x000135f0
        /*0ccc*/ 	.word	0x00000003
        /*0cd0*/ 	.word	0x00033440
        /*0cd4*/ 	.short	0x010a
        /*0cd6*/ 	.byte	0x3f
	.zero		1


	//   ....[83]....
        /*0cd8*/ 	.word	0x00013640
        /*0cdc*/ 	.word	0x00000005
        /*0ce0*/ 	.word	0x00033460
        /*0ce4*/ 	.short	0x010a
        /*0ce6*/ 	.byte	0x3f
	.zero		1


	//   ....[84]....
        /*0ce8*/ 	.word	0x00013690
        /*0cec*/ 	.word	0x00000003
        /*0cf0*/ 	.word	0x00033460
        /*0cf4*/ 	.short	0x010a
        /*0cf6*/ 	.byte	0x3f
	.zero		1


	//   ....[85]....
        /*0cf8*/ 	.word	0x000136e0
        /*0cfc*/ 	.word	0x00000005
        /*0d00*/ 	.word	0x00033480
        /*0d04*/ 	.short	0x010a
        /*0d06*/ 	.byte	0x3f
	.zero		1


	//----- nvinfo : EIATTR_NUM_MBARRIERS
	.align		4
.L_606:
        /*0d08*/ 	.byte	0x03, 0x38
        /*0d0a*/ 	.short	0x0016


	//----- nvinfo : EIATTR_EXIT_INSTR_OFFSETS
	.align		4
        /*0d0c*/ 	.byte	0x04, 0x1c
        /*0d0e*/ 	.short	(.L_608 - .L_607)


	//   ....[0]....
.L_607:
        /*0d10*/ 	.word	0x000110a0


	//----- nvinfo : EIATTR_MAX_THREADS
	.align		4
.L_608:
        /*0d14*/ 	.byte	0x04, 0x05
        /*0d16*/ 	.short	(.L_610 - .L_609)
.L_609:
        /*0d18*/ 	.word	0x00000180
        /*0d1c*/ 	.word	0x00000001
        /*0d20*/ 	.word	0x00000001


	//----- nvinfo : EIATTR_CRS_STACK_SIZE
	.align		4
.L_610:
        /*0d24*/ 	.byte	0x04, 0x1e
        /*0d26*/ 	.short	(.L_612 - .L_611)
.L_611:
        /*0d28*/ 	.word	0x00000000


	//----- nvinfo : EIATTR_CBANK_PARAM_SIZE
	.align		4
.L_612:
        /*0d2c*/ 	.byte	0x03, 0x19
        /*0d2e*/ 	.short	0x0a70


	//----- nvinfo : EIATTR_PARAM_CBANK
	.align		4
        /*0d30*/ 	.byte	0x04, 0x0a
        /*0d32*/ 	.short	(.L_614 - .L_613)
	.align		4
.L_613:
        /*0d34*/ 	.word	index@(.nv.constant0._ZN7cutlass13device_kernelIN5flash11enable_sm90INS1_16FlashAttnFwdSm90INS1_25CollectiveMainloopFwdSm90ILi2EN4cute5tupleIJNS5_1CILi1EEES8_S8_EEENS6_IJNS7_ILi128EEENS7_ILi160EEENS7_ILi192EEEEEELi192ENS_12float_e4m3_tEfNS_4arch4Sm90ELb0ELb0ELb0ELb0ELb1ELb0ELb0ELb1ELb1ELb1ELb1ELb0EEENS1_21CollectiveEpilogueFwdINS6_IJSA_SC_SB_EEES9_NS_10bfloat16_tESG_Li256ELb0ELb1ELb1ELb1EEENS1_19SingleTileSchedulerILb0ELb1ELb1ELi128EEEEEEEEEvNT_6ParamsE)
        /*0d38*/ 	.short	0x0210
        /*0d3a*/ 	.short	0x0a70


	//----- nvinfo : EIATTR_SW_WAR
	.align		4
.L_614:
        /*0d3c*/ 	.byte	0x04, 0x36
        /*0d3e*/ 	.short	(.L_616 - .L_615)
.L_615:
        /*0d40*/ 	.word	0x00000008
.L_616:


//--------------------- .nv.info._ZN7cutlass13device_kernelIN5flash11enable_sm90INS1_16FlashAttnFwdSm90INS1_25CollectiveMainloopFwdSm90ILi2EN4cute5tupleIJNS5_1CILi1EEES8_S8_EEENS6_IJNS7_ILi128EEENS7_ILi160EEENS7_ILi192EEEEEELi192ENS_12float_e4m3_tEfNS_4arch4Sm90ELb0ELb0ELb0ELb1ELb1ELb0ELb0ELb1ELb1ELb1ELb1ELb0EEENS1_21CollectiveEpilogueFwdINS6_IJSA_SC_SB_EEES9_NS_10bfloat16_tESG_Li256ELb1ELb1ELb1ELb1EEENS1_36VarlenDynamicPersistentTileSchedulerILi128ELi160ELi256ELi128ELb1ELb1ELb1ELb0ELb1ELb1EEEEEEEEEvNT_6ParamsE --------------------------
	.section	.nv.info._ZN7cutlass13device_kernelIN5flash11enable_sm90INS1_16FlashAttnFwdSm90INS1_25CollectiveMainloopFwdSm90ILi2EN4cute5tupleIJNS5_1CILi1EEES8_S8_EEENS6_IJNS7_ILi128EEENS7_ILi160EEENS7_ILi192EEEEEELi192ENS_12float_e4m3_tEfNS_4arch4Sm90ELb0ELb0ELb0ELb1ELb1ELb0ELb0ELb1ELb1ELb1ELb1ELb0EEENS1_21CollectiveEpilogueFwdINS6_IJSA_SC_SB_EEES9_NS_10bfloat16_tESG_Li256ELb1ELb1ELb1ELb1EEENS1_36VarlenDynamicPersistentTileSchedulerILi128ELi160ELi256ELi128ELb1ELb1ELb1ELb0ELb1ELb1EEEEEEEEEvNT_6ParamsE,"",@"SHT_CUDA_INFO"
	.sectionflags	@""
	.align	4


	//----- nvinfo : EIATTR_CUDA_API_VERSION
	.align		4
        /*0000*/ 	.byte	0x04, 0x37
        /*0002*/ 	.short	(.L_618 - .L_617)
.L_617:
        /*0004*/ 	.word	0x00000082


	//----- nvinfo : EIATTR_KPARAM_INFO
	.align		4
.L_618:
        /*0008*/ 	.byte	0x04, 0x17
        /*000a*/ 	.short	(.L_620 - .L_619)
.L_619:
        /*000c*/ 	.word	0x00000000
        /*0010*/ 	.short	0x0000
        /*0012*/ 	.short	0x0070
        /*0014*/ 	.byte	0x00, 0xf0, 0x01, 0x2a


	//----- nvinfo : EIATTR_SPARSE_MMA_MASK
	.align		4
.L_620:
        /*0018*/ 	.byte	0x03, 0x50
        /*001a*/ 	.short	0x0000


	//----- nvinfo : EIATTR_MAXREG_COUNT
	.align		4
        /*001c*/ 	.byte	0x03, 0x1b
        /*001e*/ 	.short	0x00a8


	//----- nvinfo : EIATTR_NUM_BARRIERS
	.align		4
        /*0020*/ 	.byte	0x02, 0x4c
        /*0022*/ 	.byte	0x10
	.zero		1


	//----- nvinfo : EIATTR_EXTERNS
	.align		4
        /*0024*/ 	.byte	0x04, 0x0f
        /*0026*/ 	.short	(.L_622 - .L_621)


	//   ....[0]....
	.align		4
.L_621:
        /*0028*/ 	.word	index@(__assertfail)


	//----- nvinfo : EIATTR_ANNOTATIONS
	.align		4
.L_622:
        /*002c*/ 	.byte	0x04, 0x55
        /*002e*/ 	.short	(.L_624 - .L_623)


	//   ....[0]....
.L_623:
        /* <DEDUP_REMOVED lines=28> */


	//----- nvinfo : EIATTR_MERCURY_ISA_VERSION
	.align		4
.L_624:
        /*01e0*/ 	.byte	0x03, 0x5f
        /*01e2*/ 	.short	0x0101


	//----- nvinfo : EIATTR_UNUSED_LOAD_BYTE_OFFSET
	.align		4
        /*01e4*/ 	.byte	0x04, 0x44
        /*01e6*/ 	.short	(.L_626 - .L_625)


	//   ....[0]....
.L_625:
        /*01e8*/ 	.word	0x00000980
        /*01ec*/ 	.word	0x0000fff0


	//   ....[1]....
        /*01f0*/ 	.word	0x000091d0
        /*01f4*/ 	.word	0x0000fff0


	//----- nvinfo : EIATTR_INT_WARP_WIDE_INSTR_OFFSETS
	.align		4
.L_626:
        /*01f8*/ 	.byte	0x04, 0x31
        /*01fa*/ 	.short	(.L_628 - .L_627)


	//   ....[0]....
.L_627:
        /*01fc*/ 	.word	0x000000c0


	//   ....[1]....
        /*0200*/ 	.word	0x000000d0


	//   ....[2]....
        /*0204*/ 	.word	0x00000170


	//   ....[3]....
        /*0208*/ 	.word	0x0000f980


	//   ....[4]....
        /*020c*/ 	.word	0x0000fa10


	//   ....[5]....
        /*0210*/ 	.word	0x00013d60


	//   ....[6]....
        /*0214*/ 	.word	0x00013df0


	//----- nvinfo : EIATTR_COOP_GROUP_MASK_REGIDS
	.align		4
.L_628:
        /*0218*/ 	.byte	0x04, 0x29
        /*021a*/ 	.short	(.L_630 - .L_629)


	//   ....[0]....
.L_629:
        /*021c*/ 	.word	0xffffffff


	//   ....[1]....
        /*0220*/ 	.word	0xffffffff


	//   ....[2]....
        /*0224*/ 	.word	0xffffffff


	//   ....[3]....
        /*0228*/ 	.word	0xffffffff


	//   ....[4]....
        /*022c*/ 	.word	0xffffffff


	//   ....[5]....
        /*0230*/ 	.word	0xffffffff


	//   ....[6]....
        /*0234*/ 	.word	0xffffffff


	//   ....[7]....
        /*0238*/ 	.word	0xffffffff


	//   ....[8]....
        /*023c*/ 	.word	0xffffffff


	//   ....[9]....
        /*0240*/ 	.word	0xffffffff


	//   ....[10]....
        /*0244*/ 	.word	0xffffffff


	//   ....[11]....
        /*0248*/ 	.word	0xffffffff


	//   ....[12]....
        /*024c*/ 	.word	0xffffffff


	//   ....[13]....
        /*0250*/ 	.word	0xffffffff


	//   ....[14]....
        /*0254*/ 	.word	0xffffffff


	//   ....[15]....
        /*0258*/ 	.word	0xffffffff


	//   ....[16]....
        /*025c*/ 	.word	0xffffffff


	//   ....[17]....
        /*0260*/ 	.word	0xffffffff


	//   ....[18]....
        /*0264*/ 	.word	0xffffffff


	//   ....[19]....
        /*0268*/ 	.word	0xffffffff


	//   ....[20]....
        /*026c*/ 	.word	0xffffffff


	//   ....[21]....
        /*0270*/ 	.word	0xffffffff


	//   ....[22]....
        /*0274*/ 	.word	0xffffffff


	//   ....[23]....
        /*0278*/ 	.word	0xffffffff


	//   ....[24]....
        /*027c*/ 	.word	0xffffffff


	//   ....[25]....
        /*0280*/ 	.word	0xffffffff


	//   ....[26]....
        /*0284*/ 	.word	0xffffffff


	//   ....[27]....
        /*0288*/ 	.word	0xffffffff


	//   ....[28]....
        /*028c*/ 	.word	0xffffffff


	//   ....[29]....
        /*0290*/ 	.word	0xffffffff


	//   ....[30]....
        /*0294*/ 	.word	0xffffffff


	//   ....[31]....
        /*0298*/ 	.word	0xffffffff


	//   ....[32]....
        /*029c*/ 	.word	0xffffffff


	//   ....[33]....
        /*02a0*/ 	.word	0xffffffff


	//   ....[34]....
        /*02a4*/ 	.word	0xffffffff


	//   ....[35]....
        /*02a8*/ 	.word	0xffffffff


	//   ....[36]....
        /*02ac*/ 	.word	0xffffffff


	//   ....[37]....
        /*02b0*/ 	.word	0xffffffff


	//   ....[38]....
        /*02b4*/ 	.word	0xffffffff


	//   ....[39]....
        /*02b8*/ 	.word	0xffffffff


	//   ....[40]....
        /*02bc*/ 	.word	0xffffffff


	//   ....[41]....
        /*02c0*/ 	.word	0xffffffff


	//   ....[42]....
        /*02c4*/ 	.word	0xffffffff


	//   ....[43]....
        /*02c8*/ 	.word	0xffffffff


	//   ....[44]....
        /*02cc*/ 	.word	0xffffffff


	//   ....[45]....
        /*02d0*/ 	.word	0xffffffff


	//   ....[46]....
        /*02d4*/ 	.word	0xffffffff


	//   ....[47]....
        /*02d8*/ 	.word	0xffffffff


	//   ....[48]....
        /*02dc*/ 	.word	0xffffffff


	//   ....[49]....
        /*02e0*/ 	.word	0xffffffff


	//   ....[50]....
        /*02e4*/ 	.word	0xffffffff


	//   ....[51]....
        /*02e8*/ 	.word	0xffffffff


	//   ....[52]....
        /*02ec*/ 	.word	0xffffffff


	//   ....[53]....
        /*02f0*/ 	.word	0xffffffff


	//   ....[54]....
        /*02f4*/ 	.word	0xffffffff


	//   ....[55]....
        /*02f8*/ 	.word	0xffffffff


	//   ....[56]....
        /*02fc*/ 	.word	0xffffffff


	//   ....[57]....
        /*0300*/ 	.word	0xffffffff


	//   ....[58]....
        /*0304*/ 	.word	0xffffffff


	//   ....[59]....
        /*0308*/ 	.word	0xffffffff


	//   ....[60]....
        /*030c*/ 	.word	0xffffffff


	//   ....[61]....
        /*0310*/ 	.word	0xffffffff


	//   ....[62]....
        /*0314*/ 	.word	0xffffffff


	//   ....[63]....
        /*0318*/ 	.word	0xffffffff


	//   ....[64]....
        /*031c*/ 	.word	0xffffffff


	//   ....[65]....
        /*0320*/ 	.word	0xffffffff


	//   ....[66]....
        /*0324*/ 	.word	0xffffffff


	//   ....[67]....
        /*0328*/ 	.word	0xffffffff


	//   ....[68]....
        /*032c*/ 	.word	0xffffffff


	//   ....[69]....
        /*0330*/ 	.word	0xffffffff


	//   ....[70]....
        /*0334*/ 	.word	0xffffffff


	//   ....[71]....
        /*0338*/ 	.word	0xffffffff


	//   ....[72]....
        /*033c*/ 	.word	0xffffffff


	//   ....[73]....
        /*0340*/ 	.word	0xffffffff


	//   ....[74]....
        /*0344*/ 	.word	0xffffffff


	//   ....[75]....
        /*0348*/ 	.word	0xffffffff


	//   ....[76]....
        /*034c*/ 	.word	0xffffffff


	//   ....[77]....
        /*0350*/ 	.word	0xffffffff


	//   ....[78]....
        /*0354*/ 	.word	0xffffffff


	//   ....[79]....
        /*0358*/ 	.word	0xffffffff


	//   ....[80]....
        /*035c*/ 	.word	0xffffffff


	//   ....[81]....
        /*0360*/ 	.word	0xffffffff


	//   ....[82]....
        /*0364*/ 	.word	0xffffffff


	//   ....[83]....
        /*0368*/ 	.word	0xffffffff


	//   ....[84]....
        /*036c*/ 	.word	0xffffffff


	//   ....[85]....
        /*0370*/ 	.word	0xffffffff


	//   ....[86]....
        /*0374*/ 	.word	0xffffffff


	//   ....[87]....
        /*0378*/ 	.word	0xffffffff


	//   ....[88]....
        /*037c*/ 	.word	0xffffffff


	//   ....[89]....
        /*0380*/ 	.word	0xffffffff


	//   ....[90]....
        /*0384*/ 	.word	0xffffffff


	//   ....[91]....
        /*0388*/ 	.word	0xffffffff


	//   ....[92]....
        /*038c*/ 	.word	0xffffffff


	//   ....[93]....
        /*0390*/ 	.word	0xffffffff


	//   ....[94]....
        /*0394*/ 	.word	0xffffffff


	//   ....[95]....
        /*0398*/ 	.word	0xffffffff


	//   ....[96]....
        /*039c*/ 	.word	0xffffffff


	//   ....[97]....
        /*03a0*/ 	.word	0xffffffff


	//   ....[98]....
        /*03a4*/ 	.word	0xffffffff


	//   ....[99]....
        /*03a8*/ 	.word	0xffffffff


	//   ....[100]....
        /*03ac*/ 	.word	0xffffffff


	//   ....[101]....
        /*03b0*/ 	.word	0xffffffff


	//   ....[102]....
        /*03b4*/ 	.word	0xffffffff


	//   ....[103]....
        /*03b8*/ 	.word	0xffffffff


	//   ....[104]....
        /*03bc*/ 	.word	0xffffffff


	//   ....[105]....
        /*03c0*/ 	.word	0xffffffff


	//   ....[106]....
        /*03c4*/ 	.word	0xffffffff


	//   ....[107]....
        /*03c8*/ 	.word	0xffffffff


	//   ....[108]....
        /*03cc*/ 	.word	0xffffffff


	//   ....[109]....
        /*03d0*/ 	.word	0xffffffff


	//   ....[110]....
        /*03d4*/ 	.word	0xffffffff


	//   ....[111]....
        /*03d8*/ 	.word	0xffffffff


	//   ....[112]....
        /*03dc*/ 	.word	0xffffffff


	//   ....[113]....
        /*03e0*/ 	.word	0xffffffff


	//   ....[114]....
        /*03e4*/ 	.word	0xffffffff


	//   ....[115]....
        /*03e8*/ 	.word	0xffffffff


	//   ....[116]....
        /*03ec*/ 	.word	0xffffffff


	//   ....[117]....
        /*03f0*/ 	.word	0xffffffff


	//   ....[118]....
        /*03f4*/ 	.word	0xffffffff


	//   ....[119]....
        /*03f8*/ 	.word	0xffffffff


	//   ....[120]....
        /*03fc*/ 	.word	0xffffffff


	//   ....[121]....
        /*0400*/ 	.word	0xffffffff


	//   ....[122]....
        /*0404*/ 	.word	0xffffffff


	//   ....[123]....
        /*0408*/ 	.word	0xffffffff


	//   ....[124]....
        /*040c*/ 	.word	0xffffffff


	//   ....[125]....
        /*0410*/ 	.word	0xffffffff


	//   ....[126]....
        /*0414*/ 	.word	0xffffffff


	//   ....[127]....
        /*0418*/ 	.word	0xffffffff


	//   ....[128]....
        /*041c*/ 	.word	0xffffffff


	//   ....[129]....
        /*0420*/ 	.word	0xffffffff


	//   ....[130]....
        /*0424*/ 	.word	0xffffffff


	//   ....[131]....
        /*0428*/ 	.word	0xffffffff


	//   ....[132]....
        /*042c*/ 	.word	0xffffffff


	//   ....[133]....
        /*0430*/ 	.word	0xffffffff


	//   ....[134]....
        /*0434*/ 	.word	0xffffffff


	//   ....[135]....
        /*0438*/ 	.word	0xffffffff


	//   ....[136]....
        /*043c*/ 	.word	0xffffffff


	//   ....[137]....
        /*0440*/ 	.word	0xffffffff


	//   ....[138]....
        /*0444*/ 	.word	0xffffffff


	//   ....[139]....
        /*0448*/ 	.word	0xffffffff


	//   ....[140]....
        /*044c*/ 	.word	0xffffffff


	//   ....[141]....
        /*0450*/ 	.word	0xffffffff


	//   ....[142]....
        /*0454*/ 	.word	0xffffffff


	//   ....[143]....
        /*0458*/ 	.word	0xffffffff


	//   ....[144]....
        /*045c*/ 	.word	0xffffffff


	//   ....[145]....
        /*0460*/ 	.word	0xffffffff


	//   ....[146]....
        /*0464*/ 	.word	0xffffffff


	//   ....[147]....
        /*0468*/ 	.word	0xffffffff


	//   ....[148]....
        /*046c*/ 	.word	0xffffffff


	//   ....[149]....
        /*0470*/ 	.word	0xffffffff


	//   ....[150]....
        /*0474*/ 	.word	0xffffffff


	//   ....[151]....
        /*0478*/ 	.word	0xffffffff


	//   ....[152]....
        /*047c*/ 	.word	0xffffffff


	//   ....[153]....
        /*0480*/ 	.word	0xffffffff


	//   ....[154]....
        /*0484*/ 	.word	0xffffffff


	//   ....[155]....
        /*0488*/ 	.word	0xffffffff


	//   ....[156]....
        /*048c*/ 	.word	0xffffffff


	//   ....[157]....
        /*0490*/ 	.word	0xffffffff


	//   ....[158]....
        /*0494*/ 	.word	0xffffffff


	//   ....[159]....
        /*0498*/ 	.word	0xffffffff


	//   ....[160]....
        /*049c*/ 	.word	0xffffffff


	//   ....[161]....
        /*04a0*/ 	.word	0xffffffff


	//   ....[162]....
        /*04a4*/ 	.word	0xffffffff


	//   ....[163]....
        /*04a8*/ 	.word	0xffffffff


	//   ....[164]....
        /*04ac*/ 	.word	0xffffffff


	//   ....[165]....
        /*04b0*/ 	.word	0xffffffff


	//   ....[166]....
        /*04b4*/ 	.word	0xffffffff


	//   ....[167]....
        /*04b8*/ 	.word	0xffffffff


	//   ....[168]....
        /*04bc*/ 	.word	0xffffffff


	//   ....[169]....
        /*04c0*/ 	.word	0xffffffff


	//   ....[170]....
        /*04c4*/ 	.word	0xffffffff


	//   ....[171]....
        /*04c8*/ 	.word	0xffffffff


	//   ....[172]....
        /*04cc*/ 	.word	0xffffffff


	//   ....[173]....
        /*04d0*/ 	.word	0xffffffff


	//   ....[174]....
        /*04d4*/ 	.word	0xffffffff


	//   ....[175]....
        /*04d8*/ 	.word	0xffffffff


	//   ....[176]....
        /*04dc*/ 	.word	0xffffffff


	//   ....[177]....
        /*04e0*/ 	.word	0xffffffff


	//   ....[178]....
        /*04e4*/ 	.word	0xffffffff


	//   ....[179]....
        /*04e8*/ 	.word	0xffffffff


	//   ....[180]....
        /*04ec*/ 	.word	0xffffffff


	//   ....[181]....
        /*04f0*/ 	.word	0xffffffff


	//   ....[182]....
        /*04f4*/ 	.word	0xffffffff


	//   ....[183]....
        /*04f8*/ 	.word	0xffffffff


	//   ....[184]....
        /*04fc*/ 	.word	0xffffffff


	//   ....[185]....
        /*0500*/ 	.word	0xffffffff


	//   ....[186]....
        /*0504*/ 	.word	0xffffffff


	//   ....[187]....
        /*0508*/ 	.word	0xffffffff


	//   ....[188]....
        /*050c*/ 	.word	0xffffffff


	//   ....[189]....
        /*0510*/ 	.word	0xffffffff


	//   ....[190]....
        /*0514*/ 	.word	0xffffffff


	//   ....[191]....
        /*0518*/ 	.word	0xffffffff


	//   ....[192]....
        /*051c*/ 	.word	0xffffffff


	//   ....[193]....
        /*0520*/ 	.word	0xffffffff


	//   ....[194]....
        /*0524*/ 	.word	0xffffffff


	//   ....[195]....
        /*0528*/ 	.word	0xffffffff


	//   ....[196]....
        /*052c*/ 	.word	0xffffffff


	//   ....[197]....
        /*0530*/ 	.word	0xffffffff


	//   ....[198]....
        /*0534*/ 	.word	0xffffffff


	//   ....[199]....
        /*0538*/ 	.word	0xffffffff


	//   ....[200]....
        /*053c*/ 	.word	0xffffffff


	//   ....[201]....
        /*0540*/ 	.word	0xffffffff


	//   ....[202]....
        /*0544*/ 	.word	0xffffffff


	//   ....[203]....
        /*0548*/ 	.word	0xffffffff


	//   ....[204]....
        /*054c*/ 	.word	0xffffffff


	//   ....[205]....
        /*0550*/ 	.word	0xffffffff


	//   ....[206]....
        /*0554*/ 	.word	0xffffffff


	//   ....[207]....
        /*0558*/ 	.word	0xffffffff


	//   ....[208]....
        /*055c*/ 	.word	0xffffffff


	//   ....[209]....
        /*0560*/ 	.word	0xffffffff


	//   ....[210]....
        /*0564*/ 	.word	0xffffffff


	//   ....[211]....
        /*0568*/ 	.word	0xffffffff


	//   ....[212]....
        /*056c*/ 	.word	0xffffffff


	//   ....[213]....
        /*0570*/ 	.word	0xffffffff


	//   ....[214]....
        /*0574*/ 	.word	0xffffffff


	//   ....[215]....
        /*0578*/ 	.word	0xffffffff


	//   ....[216]....
        /*057c*/ 	.word	0xffffffff


	//   ....[217]....
        /*0580*/ 	.word	0xffffffff


	//   ....[218]....
        /*0584*/ 	.word	0xffffffff


	//   ....[219]....
        /*0588*/ 	.word	0xffffffff


	//   ....[220]....
        /*058c*/ 	.word	0xffffffff


	//   ....[221]....
        /*0590*/ 	.word	0xffffffff


	//   ....[222]....
        /*0594*/ 	.word	0xffffffff


	//   ....[223]....
        /*0598*/ 	.word	0x0500000f


	//   ....[224]....
        /*059c*/ 	.word	0x0500000f


	//   ....[225]....
        /*05a0*/ 	.word	0x0500000f


	//   ....[226]....
        /*05a4*/ 	.word	0x0500000f


	//   ....[227]....
        /*05a8*/ 	.word	0x0500000f


	//   ....[228]....
        /*05ac*/ 	.word	0x0500000f


	//   ....[229]....
        /*05b0*/ 	.word	0x0500000f


	//   ....[230]....
        /*05b4*/ 	.word	0x0500000f


	//   ....[231]....
        /*05b8*/ 	.word	0x0500000f


	//   ....[232]....
        /*05bc*/ 	.word	0x0500000f


	//   ....[233]....
        /*05c0*/ 	.word	0x0500000f


	//   ....[234]....
        /*05c4*/ 	.word	0x0500000f


	//   ....[235]....
        /*05c8*/ 	.word	0x0500000f


	//   ....[236]....
        /*05cc*/ 	.word	0x0500000f


	//   ....[237]....
        /*05d0*/ 	.word	0x0500000f


	//   ....[238]....
        /*05d4*/ 	.word	0x0500000f


	//   ....[239]....
        /*05d8*/ 	.word	0x0500000f


	//   ....[240]....
        /*05dc*/ 	.word	0x0500000f


	//   ....[241]....
        /*05e0*/ 	.word	0x0500000f


	//   ....[242]....
        /*05e4*/ 	.word	0x0500000f


	//   ....[243]....
        /*05e8*/ 	.word	0x0500000f


	//   ....[244]....
        /*05ec*/ 	.word	0x0500000f


	//   ....[245]....
        /*05f0*/ 	.word	0x0500000f


	//   ....[246]....
        /*05f4*/ 	.word	0x0500000f


	//   ....[247]....
        /*05f8*/ 	.word	0x0500000f


	//   ....[248]....
        /*05fc*/ 	.word	0x0500000f


	//   ....[249]....
        /*0600*/ 	.word	0x0500000f


	//   ....[250]....
        /*0604*/ 	.word	0x0500000f


	//   ....[251]....
        /*0608*/ 	.word	0x0500000f


	//   ....[252]....
        /*060c*/ 	.word	0x0500000f


	//   ....[253]....
        /*0610*/ 	.word	0x0500000f


	//   ....[254]....
        /*0614*/ 	.word	0x0500000f


	//   ....[255]....
        /*0618*/ 	.word	0x0500000f


	//   ....[0]....
        /*061c*/ 	.word	0x0500000f


	//   ....[1]....
        /*0620*/ 	.word	0x0500000f


	//   ....[2]....
        /*0624*/ 	.word	0x0500000f


	//   ....[3]....
        /*0628*/ 	.word	0x0500000f


	//   ....[4]....
        /*062c*/ 	.word	0x0500000f


	//   ....[5]....
        /*0630*/ 	.word	0x0500000f


	//   ....[6]....
        /*0634*/ 	.word	0x0500000f


	//   ....[7]....
        /*0638*/ 	.word	0x0500000f


	//   ....[8]....
        /*063c*/ 	.word	0x0500000f


	//   ....[9]....
        /*0640*/ 	.word	0x0500000f


	//   ....[10]....
        /*0644*/ 	.word	0x0500000f


	//   ....[11]....
        /*0648*/ 	.word	0x0500000f


	//   ....[12]....
        /*064c*/ 	.word	0x0500000f


	//   ....[13]....
        /*0650*/ 	.word	0x0500000f


	//   ....[14]....
        /*0654*/ 	.word	0x0500000f


	//   ....[15]....
        /*0658*/ 	.word	0x0500000f


	//   ....[16]....
        /*065c*/ 	.word	0x0500000f


	//----- nvinfo : EIATTR_COOP_GROUP_INSTR_OFFSETS
	.align		4
.L_630:
        /*0660*/ 	.byte	0x04, 0x28
        /*0662*/ 	.short	(.L_632 - .L_631)


	//   ....[0]....
.L_631:
        /*0664*/ 	.word	0x00000080


	//   ....[1]....
        /*0668*/ 	.word	0x00000090


	//   ....[2]....
        /*066c*/ 	.word	0x000002d0


	//   ....[3]....
        /*0670*/ 	.word	0x00000430


	//   ....[4]....
        /*0674*/ 	.word	0x00000550


	//   ....[5]....
        /*0678*/ 	.word	0x000006b0


	//   ....[6]....
        /*067c*/ 	.word	0x00001c50


	//   ....[7]....
        /*0680*/ 	.word	0x00003700


	//   ....[8]....
        /*0684*/ 	.word	0x00003800


	//   ....[9]....
        /*0688*/ 	.word	0x00003ea0


	//   ....[10]....
        /*068c*/ 	.word	0x00003f00


	//   ....[11]....
        /*0690*/ 	.word	0x00006b50


	//   ....[12]....
        /*0694*/ 	.word	0x00006b60


	//   ....[13]....
        /*0698*/ 	.word	0x00006ba0


	//   ....[14]....
        /*069c*/ 	.word	0x00006bb0


	//   ....[15]....
        /*06a0*/ 	.word	0x00008860


	//   ....[16]....
        /*06a4*/ 	.word	0x00008870


	//   ....[17]....
        /*06a8*/ 	.word	0x000088a0


	//   ....[18]....
        /*06ac*/ 	.word	0x000088b0


	//   ....[19]....
        /*06b0*/ 	.word	0x00009c70


	//   ....[20]....
        /*06b4*/ 	.word	0x00009ca0


	//   ....[21]....
        /*06b8*/ 	.word	0x00009ce0


	//   ....[22]....
        /*06bc*/ 	.word	0x00009d10


	//   ....[23]....
        /*06c0*/ 	.word	0x00009d40


	//   ....[24]....
        /*06c4*/ 	.word	0x00009d70


	//   ....[25]....
        /*06c8*/ 	.word	0x00009d90


	//   ....[26]....
        /*06cc*/ 	.word	0x00009db0


	//   ....[27]....
        /*06d0*/ 	.word	0x00009dd0


	//   ....[28]....
        /*06d4*/ 	.word	0x00009de0


	//   ....[29]....
        /*06d8*/ 	.word	0x00009df0


	//   ....[30]....
        /*06dc*/ 	.word	0x00009e00


	//   ....[31]....
        /*06e0*/ 	.word	0x00009e10


	//   ....[32]....
        /*06e4*/ 	.word	0x00009e20


	//   ....[33]....
        /*06e8*/ 	.word	0x00009e40


	//   ....[34]....
        /*06ec*/ 	.word	0x00009e60


	//   ....[35]....
        /*06f0*/ 	.word	0x00009e80


	//   ....[36]....
        /*06f4*/ 	.word	0x00009ea0


	//   ....[37]....
        /*06f8*/ 	.word	0x00009ec0


	//   ....[38]....
        /*06fc*/ 	.word	0x00009ee0


	//   ....[39]....
        /*0700*/ 	.word	0x00009f00


	//   ....[40]....
        /*0704*/ 	.word	0x00009f20


	//   ....[41]....
        /*0708*/ 	.word	0x00009f40


	//   ....[42]....
        /*070c*/ 	.word	0x00009f50


	//   ....[43]....
        /*0710*/ 	.word	0x00009f60


	//   ....[44]....
        /*0714*/ 	.word	0x00009f70


	//   ....[45]....
        /*0718*/ 	.word	0x00009f80


	//   ....[46]....
        /*071c*/ 	.word	0x00009f90


	//   ....[47]....
        /*0720*/ 	.word	0x00009fa0


	//   ....[48]....
        /*0724*/ 	.word	0x00009fb0


	//   ....[49]....
        /*0728*/ 	.word	0x00009fc0


	//   ....[50]....
        /*072c*/ 	.word	0x00009fd0


	//   ....[51]....
        /*0730*/ 	.word	0x00009fe0


	//   ....[52]....
        /*0734*/ 	.word	0x00009ff0


	//   ....[53]....
        /*0738*/ 	.word	0x0000a000


	//   ....[54]....
        /*073c*/ 	.word	0x0000a010


	//   ....[55]....
        /*0740*/ 	.word	0x0000a020


	//   ....[56]....
        /*0744*/ 	.word	0x0000a030


	//   ....[57]....
        /*0748*/ 	.word	0x0000a040


	//   ....[58]....
        /*074c*/ 	.word	0x0000a050


	//   ....[59]....
        /*0750*/ 	.word	0x0000a060


	//   ....[60]....
        /*0754*/ 	.word	0x0000a070


	//   ....[61]....
        /*0758*/ 	.word	0x0000a080


	//   ....[62]....
        /*075c*/ 	.word	0x0000a090


	//   ....[63]....
        /*0760*/ 	.word	0x0000a0a0


	//   ....[64]....
        /*0764*/ 	.word	0x0000a0b0


	//   ....[65]....
        /*0768*/ 	.word	0x0000a0c0


	//   ....[66]....
        /*076c*/ 	.word	0x0000a0d0


	//   ....[67]....
        /*0770*/ 	.word	0x0000a0e0


	//   ....[68]....
        /*0774*/ 	.word	0x0000a0f0


	//   ....[69]....
        /*0778*/ 	.word	0x0000a100


	//   ....[70]....
        /*077c*/ 	.word	0x0000a110


	//   ....[71]....
        /*0780*/ 	.word	0x0000a120


	//   ....[72]....
        /*0784*/ 	.word	0x0000a130


	//   ....[73]....
        /*0788*/ 	.word	0x0000a140


	//   ....[74]....
        /*078c*/ 	.word	0x0000a150


	//   ....[75]....
        /*0790*/ 	.word	0x0000a160


	//   ....[76]....
        /*0794*/ 	.word	0x0000a170


	//   ....[77]....
        /*0798*/ 	.word	0x0000a180


	//   ....[78]....
        /*079c*/ 	.word	0x0000a190


	//   ....[79]....
        /*07a0*/ 	.word	0x0000a1a0


	//   ....[80]....
        /*07a4*/ 	.word	0x0000a1b0


	//   ....[81]....
        /*07a8*/ 	.word	0x0000a1c0


	//   ....[82]....
        /*07ac*/ 	.word	0x0000a1d0


	//   ....[83]....
        /*07b0*/ 	.word	0x0000a1e0


	//   ....[84]....
        /*07b4*/ 	.word	0x0000a1f0


	//   ....[85]....
        /*07b8*/ 	.word	0x0000a200


	//   ....[86]....
        /*07bc*/ 	.word	0x0000a210


	//   ....[87]....
        /*07c0*/ 	.word	0x0000a220


	//   ....[88]....
        /*07c4*/ 	.word	0x0000a230


	//   ....[89]....
        /*07c8*/ 	.word	0x0000a240


	//   ....[90]....
        /*07cc*/ 	.word	0x0000a250


	//   ....[91]....
        /*07d0*/ 	.word	0x0000a260


	//   ....[92]....
        /*07d4*/ 	.word	0x0000a270


	//   ....[93]....
        /*07d8*/ 	.word	0x0000a280


	//   ....[94]....
        /*07dc*/ 	.word	0x0000a290


	//   ....[95]....
        /*07e0*/ 	.word	0x0000a2a0


	//   ....[96]....
        /*07e4*/ 	.word	0x0000a2b0


	//   ....[97]....
        /*07e8*/ 	.word	0x0000a2c0


	//   ....[98]....
        /*07ec*/ 	.word	0x0000a2d0


	//   ....[99]....
        /*07f0*/ 	.word	0x0000a2e0


	//   ....[100]....
        /*07f4*/ 	.word	0x0000a2f0


	//   ....[101]....
        /*07f8*/ 	.word	0x0000a300


	//   ....[102]....
        /*07fc*/ 	.word	0x0000a310


	//   ....[103]....
        /*0800*/ 	.word	0x0000a320


	//   ....[104]....
        /*0804*/ 	.word	0x0000a330


	//   ....[105]....
        /*0808*/ 	.word	0x0000a340


	//   ....[106]....
        /*080c*/ 	.word	0x0000a350


	//   ....[107]....
        /*0810*/ 	.word	0x0000a360


	//   ....[108]....
        /*0814*/ 	.word	0x0000a370


	//   ....[109]....
        /*0818*/ 	.word	0x0000a380


	//   ....[110]....
        /*081c*/ 	.word	0x0000a390


	//   ....[111]....
        /*0820*/ 	.word	0x0000a3a0


	//   ....[112]....
        /*0824*/ 	.word	0x0000a3b0


	//   ....[113]....
        /*0828*/ 	.word	0x0000a3c0


	//   ....[114]....
        /*082c*/ 	.word	0x0000a3d0


	//   ....[115]....
        /*0830*/ 	.word	0x0000b290


	//   ....[116]....
        /*0834*/ 	.word	0x0000b2b0


	//   ....[117]....
        /*0838*/ 	.word	0x0000b2c0


	//   ....[118]....
        /*083c*/ 	.word	0x0000b2d0


	//   ....[119]....
        /*0840*/ 	.word	0x0000bbd0


	//   ....[120]....
        /*0844*/ 	.word	0x0000bbf0


	//   ....[121]....
        /*0848*/ 	.word	0x0000bd30


	//   ....[122]....
        /*084c*/ 	.word	0x0000bd50


	//   ....[123]....
        /*0850*/ 	.word	0x0000be50


	//   ....[124]....
        /*0854*/ 	.word	0x0000be70


	//   ....[125]....
        /*0858*/ 	.word	0x0000bf80


	//   ....[126]....
        /*085c*/ 	.word	0x0000bfa0


	//   ....[127]....
        /*0860*/ 	.word	0x0000c430


	//   ....[128]....
        /*0864*/ 	.word	0x0000c440


	//   ....[129]....
        /*0868*/ 	.word	0x0000cbf0


	//   ....[130]....
        /*086c*/ 	.word	0x0000cc00


	//   ....[131]....
        /*0870*/ 	.word	0x0000dcf0


	//   ....[132]....
        /*0874*/ 	.word	0x0000dd20


	//   ....[133]....
        /*0878*/ 	.word	0x0000de40


	//   ....[134]....
        /*087c*/ 	.word	0x0000de60


	//   ....[135]....
        /*0880*/ 	.word	0x0000df60


	//   ....[136]....
        /*0884*/ 	.word	0x0000df80


	//   ....[137]....
        /*0888*/ 	.word	0x0000e090


	//   ....[138]....
        /*088c*/ 	.word	0x0000e0b0


	//   ....[139]....
        /*0890*/ 	.word	0x0000e240


	//   ....[140]....
        /*0894*/ 	.word	0x0000e460


	//   ....[141]....
        /*0898*/ 	.word	0x0000e490


	//   ....[142]....
        /*089c*/ 	.word	0x0000e4c0


	//   ....[143]....
        /*08a0*/ 	.word	0x0000e4f0


	//   ....[144]....
        /*08a4*/ 	.word	0x0000e520


	//   ....[145]....
        /*08a8*/ 	.word	0x0000e560


	//   ....[146]....
        /*08ac*/ 	.word	0x0000e6e0


	//   ....[147]....
        /*08b0*/ 	.word	0x0000e710


	//   ....[148]....
        /*08b4*/ 	.word	0x0000e740


	//   ....[149]....
        /*08b8*/ 	.word	0x0000e770


	//   ....[150]....
        /*08bc*/ 	.word	0x0000e7a0


	//   ....[151]....
        /*08c0*/ 	.word	0x0000e7d0


	//   ....[152]....
        /*08c4*/ 	.word	0x0000e860


	//   ....[153]....
        /*08c8*/ 	.word	0x0000e8b0


	//   ....[154]....
        /*08cc*/ 	.word	0x0000e8c0


	//   ....[155]....
        /*08d0*/ 	.word	0x0000e960


	//   ....[156]....
        /*08d4*/ 	.word	0x000108e0


	//   ....[157]....
        /*08d8*/ 	.word	0x00010910


	//   ....[158]....
        /*08dc*/ 	.word	0x00010940


	//   ....[159]....
        /*08e0*/ 	.word	0x00010a50


	//   ....[160]....
        /*08e4*/ 	.word	0x00010a60


	//   ....[161]....
        /*08e8*/ 	.word	0x00010af0


	//   ....[162]....
        /*08ec*/ 	.word	0x00010b00


	//   ....[163]....
        /*08f0*/ 	.word	0x00010b10


	//   ....[164]....
        /*08f4*/ 	.word	0x00010ba0


	//   ....[165]....
        /*08f8*/ 	.word	0x00010c40


	//   ....[166]....
        /*08fc*/ 	.word	0x00011020


	//   ....[167]....
        /*0900*/ 	.word	0x00011060


	//   ....[168]....
        /*0904*/ 	.word	0x00011090


	//   ....[169]....
        /*0908*/ 	.word	0x000110b0


	//   ....[170]....
        /*090c*/ 	.word	0x00011180


	//   ....[171]....
        /*0910*/ 	.word	0x00011190


	//   ....[172]....
        /*0914*/ 	.word	0x00011220


	//   ....[173]....
        /*0918*/ 	.word	0x00011230


	//   ....[174]....
        /*091c*/ 	.word	0x00011240


	//   ....[175]....
        /*0920*/ 	.word	0x00011250


	//   ....[176]....
        /*0924*/ 	.word	0x00011ae0


	//   ....[177]....
        /*0928*/ 	.word	0x00011b10


	//   ....[178]....
        /*092c*/ 	.word	0x00011b70


	//   ....[179]....
        /*0930*/ 	.word	0x00011bd0


	//   ....[180]....
        /*0934*/ 	.word	0x00011c20


	//   ....[181]....
        /*0938*/ 	.word	0x00011c70


	//   ....[182]....
        /*093c*/ 	.word	0x00011c90


	//   ....[183]....
        /*0940*/ 	.word	0x00011cd0


	//   ....[184]....
        /*0944*/ 	.word	0x000126d0


	//   ....[185]....
        /*0948*/ 	.word	0x000126e0


	//   ....[186]....
        /*094c*/ 	.word	0x000126f0


	//   ....[187]....
        /*0950*/ 	.word	0x00012730


	//   ....[188]....
        /*0954*/ 	.word	0x00012770


	//   ....[189]....
        /*0958*/ 	.word	0x00012780


	//   ....[190]....
        /*095c*/ 	.word	0x000127e0


	//   ....[191]....
        /*0960*/ 	.word	0x00012810


	//   ....[192]....
        /*0964*/ 	.word	0x00012850


	//   ....[193]....
        /*0968*/ 	.word	0x000128b0


	//   ....[194]....
        /*096c*/ 	.word	0x00012cd0


	//   ....[195]....
        /*0970*/ 	.word	0x00012ce0


	//   ....[196]....
        /*0974*/ 	.word	0x00012cf0


	//   ....[197]....
        /*0978*/ 	.word	0x00012d00


	//   ....[198]....
        /*097c*/ 	.word	0x00012d10


	//   ....[199]....
        /*0980*/ 	.word	0x00012d70


	//   ....[200]....
        /*0984*/ 	.word	0x00012d80


	//   ....[201]....
        /*0988*/ 	.word	0x00012de0


	//   ....[202]....
        /*098c*/ 	.word	0x00012e10


	//   ....[203]....
        /*0990*/ 	.word	0x00012e50


	//   ....[204]....
        /*0994*/ 	.word	0x00014d30


	//   ....[205]....
        /*0998*/ 	.word	0x00014d80


	//   ....[206]....
        /*099c*/ 	.word	0x00014db0


	//   ....[207]....
        /*09a0*/ 	.word	0x00014de0


	//   ....[208]....
        /*09a4*/ 	.word	0x00014e10


	//   ....[209]....
        /*09a8*/ 	.word	0x00014e20


	//   ....[210]....
        /*09ac*/ 	.word	0x00014e50


	//   ....[211]....
        /*09b0*/ 	.word	0x00014ea0


	//   ....[212]....
        /*09b4*/ 	.word	0x00015000


	//   ....[213]....
        /*09b8*/ 	.word	0x00015030


	//   ....[214]....
        /*09bc*/ 	.word	0x00015060


	//   ....[215]....
        /*09c0*/ 	.word	0x00015090


	//   ....[216]....
        /*09c4*/ 	.word	0x000150c0


	//   ....[217]....
        /*09c8*/ 	.word	0x00015100


	//   ....[218]....
        /*09cc*/ 	.word	0x00015180


	//   ....[219]....
        /*09d0*/ 	.word	0x000151d0


	//   ....[220]....
        /*09d4*/ 	.word	0x000151e0


	//   ....[221]....
        /*09d8*/ 	.word	0x00015270


	//   ....[222]....
        /*09dc*/ 	.word	0x000158e0


	//   ....[223]....
        /*09e0*/ 	.word	0x00015e30


	//   ....[224]....
        /*09e4*/ 	.word	0x00015f10


	//   ....[225]....
        /*09e8*/ 	.word	0x00015fe0


	//   ....[226]....
        /*09ec*/ 	.word	0x00016160


	//   ....[227]....
        /*09f0*/ 	.word	0x000161f0


	//   ....[228]....
        /*09f4*/ 	.word	0x00016250


	//   ....[229]....
        /*09f8*/ 	.word	0x00016350


	//   ....[230]....
        /*09fc*/ 	.word	0x000163b0


	//   ....[231]....
        /*0a00*/ 	.word	0x00016480


	//   ....[232]....
        /*0a04*/ 	.word	0x00016540


	//   ....[233]....
        /*0a08*/ 	.word	0x00016610


	//   ....[234]....
        /*0a0c*/ 	.word	0x00016790


	//   ....[235]....
        /*0a10*/ 	.word	0x00016850


	//   ....[236]....
        /*0a14*/ 	.word	0x000169a0


	//   ....[237]....
        /*0a18*/ 	.word	0x000169f0


	//   ....[238]....
        /*0a1c*/ 	.word	0x00016af0


	//   ....[239]....
        /*0a20*/ 	.word	0x00016ba0


	//   ....[240]....
        /*0a24*/ 	.word	0x00016c00


	//   ....[241]....
        /*0a28*/ 	.word	0x00016ca0


	//   ....[242]....
        /*0a2c*/ 	.word	0x00016d60


	//   ....[243]....
        /*0a30*/ 	.word	0x00016e50


	//   ....[244]....
        /*0a34*/ 	.word	0x00016ef0


	//   ....[245]....
        /*0a38*/ 	.word	0x00016f60


	//   ....[246]....
        /*0a3c*/ 	.word	0x00016fe0


	//   ....[247]....
        /*0a40*/ 	.word	0x000170b0


	//   ....[248]....
        /*0a44*/ 	.word	0x00017130


	//   ....[249]....
        /*0a48*/ 	.word	0x00017200


	//   ....[250]....
        /*0a4c*/ 	.word	0x00017280


	//   ....[251]....
        /*0a50*/ 	.word	0x00017340


	//   ....[252]....
        /*0a54*/ 	.word	0x00017470


	//   ....[253]....
        /*0a58*/ 	.word	0x00017500


	//   ....[254]....
        /*0a5c*/ 	.word	0x00017560


	//   ....[255]....
        /*0a60*/ 	.word	0x00017640


	//   ....[0]....
        /*0a64*/ 	.word	0x000176a0


	//   ....[1]....
        /*0a68*/ 	.word	0x00017770


	//   ....[2]....
        /*0a6c*/ 	.word	0x000177d0


	//   ....[3]....
        /*0a70*/ 	.word	0x000178a0


	//   ....[4]....
        /*0a74*/ 	.word	0x00017900


	//   ....[5]....
        /*0a78*/ 	.word	0x000179d0


	//   ....[6]....
        /*0a7c*/ 	.word	0x00017ac0


	//   ....[7]....
        /*0a80*/ 	.word	0x00017b50


	//   ....[8]....
        /*0a84*/ 	.word	0x00017bb0


	//   ....[9]....
        /*0a88*/ 	.word	0x00017c80


	//   ....[10]....
        /*0a8c*/ 	.word	0x00017ce0


	//   ....[11]....
        /*0a90*/ 	.word	0x00017db0


	//   ....[12]....
        /*0a94*/ 	.word	0x00017e10


	//   ....[13]....
        /*0a98*/ 	.word	0x00017ee0


	//   ....[14]....
        /*0a9c*/ 	.word	0x00017f40


	//   ....[15]....
        /*0aa0*/ 	.word	0x00018010


	//   ....[16]....
        /*0aa4*/ 	.word	0x00018260


	//----- nvinfo : EIATTR_REG_RECONFIG
	.align		4
.L_632:
        /*0aa8*/ 	.byte	0x01, 0x54
	.zero		2


	//----- nvinfo : EIATTR_SYSCALL_OFFSETS
	.align		4
        /*0aac*/ 	.byte	0x04, 0x46
        /*0aae*/ 	.short	(.L_634 - .L_633)


	//   ....[0]....
.L_633:
        /*0ab0*/ 	.word	0x00001dd0


	//   ....[1]....
        /*0ab4*/ 	.word	0x0000fb80


	//   ....[2]....
        /*0ab8*/ 	.word	0x0000fcf0


	//   ....[3]....
        /*0abc*/ 	.word	0x0000fe40


	//   ....[4]....
        /*0ac0*/ 	.word	0x0000ff80


	//   ....[5]....
        /*0ac4*/ 	.word	0x00011730


	//----- nvinfo : EIATTR_MBARRIER_INSTR_OFFSETS
	.align		4
.L_634:
        /*0ac8*/ 	.byte	0x04, 0x39
        /*0aca*/ 	.short	(.L_636 - .L_635)


	//   ....[0]....
.L_635:
        /*0acc*/ 	.word	0x00000180
        /*0ad0*/ 	.word	0x000000ff
        /*0ad4*/ 	.word	0x00033400
        /*0ad8*/ 	.short	0x0100
        /*0ada*/ 	.byte	0x08
	.zero		1


	//   ....[1]....
        /*0adc*/ 	.word	0x00000190
        /*0ae0*/ 	.word	0x000000ff
        /*0ae4*/ 	.word	0x00033420
        /*0ae8*/ 	.short	0x0100
        /*0aea*/ 	.byte	0x08
	.zero		1


	//   ....[2]....
        /*0aec*/ 	.word	0x00000280
        /*0af0*/ 	.word	0x000000ff
        /*0af4*/ 	.word	0x00033430
        /*0af8*/ 	.short	0x0100
        /*0afa*/ 	.byte	0x08
	.zero		1


	//   ....[3]....
        /*0afc*/ 	.word	0x00000290
        /*0b00*/ 	.word	0x000000ff
        /*0b04*/ 	.word	0x00033440
        /*0b08*/ 	.short	0x0100
        /*0b0a*/ 	.byte	0x08
	.zero		1


	//   ....[4]....
        /*0b0c*/ 	.word	0x000002a0
        /*0b10*/ 	.word	0x000000ff
        /*0b14*/ 	.word	0x00033438
        /*0b18*/ 	.short	0x0100
        /*0b1a*/ 	.byte	0x08
	.zero		1


	//   ....[5]....
        /*0b1c*/ 	.word	0x000002b0
        /*0b20*/ 	.word	0x000000ff
        /*0b24*/ 	.word	0x00033448
        /*0b28*/ 	.short	0x0100
        /*0b2a*/ 	.byte	0x08
	.zero		1


	//   ....[6]....
        /*0b2c*/ 	.word	0x000003e0
        /*0b30*/ 	.word	0x000000ff
        /*0b34*/ 	.word	0x00033450
        /*0b38*/ 	.short	0x0100
        /*0b3a*/ 	.byte	0x08
	.zero		1


	//   ....[7]....
        /*0b3c*/ 	.word	0x000003f0
        /*0b40*/ 	.word	0x000000ff
        /*0b44*/ 	.word	0x00033460
        /*0b48*/ 	.short	0x0100
        /*0b4a*/ 	.byte	0x08
	.zero		1


	//   ....[8]....
        /*0b4c*/ 	.word	0x00000400
        /*0b50*/ 	.word	0x000000ff
        /*0b54*/ 	.word	0x00033458
        /*0b58*/ 	.short	0x0100
        /*0b5a*/ 	.byte	0x08
	.zero		1


	//   ....[9]....
        /*0b5c*/ 	.word	0x00000410
        /*0b60*/ 	.word	0x000000ff
        /*0b64*/ 	.word	0x00033468
        /*0b68*/ 	.short	0x0100
        /*0b6a*/ 	.byte	0x08
	.zero		1


	//   ....[10]....
        /*0b6c*/ 	.word	0x00000500
        /*0b70*/ 	.word	0x000000ff
        /*0b74*/ 	.word	0x00033470
        /*0b78*/ 	.short	0x0100
        /*0b7a*/ 	.byte	0x06
	.zero		1


	//   ....[11]....
        /*0b7c*/ 	.word	0x00000510
        /*0b80*/ 	.word	0x000000ff
        /*0b84*/ 	.word	0x00033480
        /*0b88*/ 	.short	0x0100
        /*0b8a*/ 	.byte	0x06
	.zero		1


	//   ....[12]....
        /*0b8c*/ 	.word	0x00000520
        /*0b90*/ 	.word	0x000000ff
        /*0b94*/ 	.word	0x00033478
        /*0b98*/ 	.short	0x0100
        /*0b9a*/ 	.byte	0x06
	.zero		1


	//   ....[13]....
        /*0b9c*/ 	.word	0x00000530
        /*0ba0*/ 	.word	0x000000ff
        /*0ba4*/ 	.word	0x00033488
        /*0ba8*/ 	.short	0x0100
        /*0baa*/ 	.byte	0x06
	.zero		1


	//   ....[14]....
        /*0bac*/ 	.word	0x00000660
        /*0bb0*/ 	.word	0x000000ff
        /*0bb4*/ 	.word	0x00033490
        /*0bb8*/ 	.short	0x0100
        /*0bba*/ 	.byte	0x08
	.zero		1


	//   ....[15]....
        /*0bbc*/ 	.word	0x00000670
        /*0bc0*/ 	.word	0x000000ff
        /*0bc4*/ 	.word	0x000334a0
        /*0bc8*/ 	.short	0x0100
        /*0bca*/ 	.byte	0x08
	.zero		1


	//   ....[16]....
        /*0bcc*/ 	.word	0x00000680
        /*0bd0*/ 	.word	0x000000ff
        /*0bd4*/ 	.word	0x00033498
        /*0bd8*/ 	.short	0x0100
        /*0bda*/ 	.byte	0x08
	.zero		1


	//   ....[17]....
        /*0bdc*/ 	.word	0x00000690
        /*0be0*/ 	.word	0x000000ff
        /*0be4*/ 	.word	0x000334a8
        /*0be8*/ 	.short	0x0100
        /*0bea*/ 	.byte	0x08
	.zero		1


	//   ....[18]....
        /*0bec*/ 	.word	0x000007e0
        /*0bf0*/ 	.word	0x000000ff
        /*0bf4*/ 	.word	0x000334b0
        /*0bf8*/ 	.short	0x0100
        /*0bfa*/ 	.byte	0x08
	.zero		1


	//   ....[19]....
        /*0bfc*/ 	.word	0x000007f0
        /*0c00*/ 	.word	0x000000ff
        /*0c04*/ 	.word	0x000334c0
        /*0c08*/ 	.short	0x0100
        /*0c0a*/ 	.byte	0x08
	.zero		1


	//   ....[20]....
        /*0c0c*/ 	.word	0x00000800
        /*0c10*/ 	.word	0x000000ff
        /*0c14*/ 	.word	0x000334b8
        /*0c18*/ 	.short	0x0100
        /*0c1a*/ 	.byte	0x08
	.zero		1


	//   ....[21]....
        /*0c1c*/ 	.word	0x00000810
        /*0c20*/ 	.word	0x000000ff
        /*0c24*/ 	.word	0x000334c8
        /*0c28*/ 	.short	0x0100
        /*0c2a*/ 	.byte	0x08
	.zero		1


	//   ....[22]....
        /*0c2c*/ 	.word	0x00001e50
        /*0c30*/ 	.word	0x000000ff
        /*0c34*/ 	.word	0x00033400
        /*0c38*/ 	.short	0x010a
        /*0c3a*/ 	.byte	0x32
	.zero		1


	//   ....[23]....
        /*0c3c*/ 	.word	0x00001ed0
        /*0c40*/ 	.word	0x00000004
        /*0c44*/ 	.word	0x00033430
        /*0c48*/ 	.short	0x010a
        /*0c4a*/ 	.byte	0x3f
	.zero		1


	//   ....[24]....
        /*0c4c*/ 	.word	0x00001f20
        /*0c50*/ 	.word	0x00000004
        /*0c54*/ 	.word	0x00033430
        /*0c58*/ 	.short	0x010a
        /*0c5a*/ 	.byte	0x3f
	.zero		1


	//   ....[25]....
        /*0c5c*/ 	.word	0x00002dc0
        /*0c60*/ 	.word	0x000000ff
        /*0c64*/ 	.word	0x00000000
        /*0c68*/ 	.short	0x0101
        /*0c6a*/ 	.byte	0x06
	.zero		1


	//   ....[26]....
        /*0c6c*/ 	.word	0x00005680
        /*0c70*/ 	.word	0x000000ff
        /*0c74*/ 	.word	0x00033430
        /*0c78*/ 	.short	0x010a
        /*0c7a*/ 	.byte	0x06
	.zero		1


	//   ....[27]....
        /*0c7c*/ 	.word	0x000056c0
        /*0c80*/ 	.word	0x000000ff
        /*0c84*/ 	.word	0x00033430
        /*0c88*/ 	.short	0x010a
        /*0c8a*/ 	.byte	0x06
	.zero		1


	//   ....[28]....
        /*0c8c*/ 	.word	0x00006340
        /*0c90*/ 	.word	0x000000ff
        /*0c94*/ 	.word	0x00033450
        /*0c98*/ 	.short	0x010a
        /*0c9a*/ 	.byte	0x06
	.zero		1


	//   ....[29]....
        /*0c9c*/ 	.word	0x00006380
        /*0ca0*/ 	.word	0x000000ff
        /*0ca4*/ 	.word	0x00033450
        /*0ca8*/ 	.short	0x010a
        /*0caa*/ 	.byte	0x06
	.zero		1


	//   ....[30]....
        /*0cac*/ 	.word	0x000066c0
        /*0cb0*/ 	.word	0x000000ff
        /*0cb4*/ 	.word	0x00000000
        /*0cb8*/ 	.short	0x0101
        /*0cba*/ 	.byte	0x06
	.zero		1


	//   ....[31]....
        /*0cbc*/ 	.word	0x00007cd0
        /*0cc0*/ 	.word	0x000000ff
        /*0cc4*/ 	.word	0x00000000
        /*0cc8*/ 	.short	0x0101
        /*0cca*/ 	.byte	0x06
	.zero		1


	//   ....[32]....
        /*0ccc*/ 	.word	0x00008560
        /*0cd0*/ 	.word	0x000000ff
        /*0cd4*/ 	.word	0x00033450
        /*0cd8*/ 	.short	0x010a
        /*0cda*/ 	.byte	0x05
	.zero		1


	//   ....[33]....
        /*0cdc*/ 	.word	0x000085a0
        /*0ce0*/ 	.word	0x000000ff
        /*0ce4*/ 	.word	0x00033450
        /*0ce8*/ 	.short	0x010a
        /*0cea*/ 	.byte	0x05
	.zero		1


	//   ....[34]....
        /*0cec*/ 	.word	0x00008ed0
        /*0cf0*/ 	.word	0x000000ff
        /*0cf4*/ 	.word	0x00000000
        /*0cf8*/ 	.short	0x0101
        /*0cfa*/ 	.byte	0x04
	.zero		1


	//   ....[35]....
        /*0cfc*/ 	.word	0x0000bbb0
        /*0d00*/ 	.word	0x000000ff
        /*0d04*/ 	.word	0x00000000
        /*0d08*/ 	.short	0x0101
        /*0d0a*/ 	.byte	0x08
	.zero		1


	//   ....[36]....
        /*0d0c*/ 	.word	0x0000c240
        /*0d10*/ 	.word	0x000000ff
        /*0d14*/ 	.word	0x00000000
        /*0d18*/ 	.short	0x0101
        /*0d1a*/ 	.byte	0x08
	.zero		1


	//   ....[37]....
        /*0d1c*/ 	.word	0x00010600
        /*0d20*/ 	.word	0x00000004
        /*0d24*/ 	.word	0x00033480
        /*0d28*/ 	.short	0x010a
        /*0d2a*/ 	.byte	0x3f
	.zero		1


	//   ....[38]....
        /*0d2c*/ 	.word	0x00010d10
        /*0d30*/ 	.word	0x00000004
        /*0d34*/ 	.word	0x00033470
        /*0d38*/ 	.short	0x0107
        /*0d3a*/ 	.byte	0x3f
	.zero		1


	//   ....[39]....
        /*0d3c*/ 	.word	0x00010dd0
        /*0d40*/ 	.word	0x00000004
        /*0d44*/ 	.word	0x00033470
        /*0d48*/ 	.short	0x0101
        /*0d4a*/ 	.byte	0x3f
	.zero		1


	//   ....[40]....
        /*0d4c*/ 	.word	0x00010e00
        /*0d50*/ 	.word	0x00000004
        /*0d54*/ 	.word	0x00033440
        /*0d58*/ 	.short	0x010a
        /*0d5a*/ 	.byte	0x3f
	.zero		1


	//   ....[41]....
        /*0d5c*/ 	.word	0x00011470
        /*0d60*/ 	.word	0x00000004
        /*0d64*/ 	.word	0x00033430
        /*0d68*/ 	.short	0x0107
        /*0d6a*/ 	.byte	0x3f
	.zero		1


	//   ....[42]....
        /*0d6c*/ 	.word	0x00011540
        /*0d70*/ 	.word	0x00000004
        /*0d74*/ 	.word	0x00033430
        /*0d78*/ 	.short	0x0101
        /*0d7a*/ 	.byte	0x3f
	.zero		1


	//   ....[43]....
        /*0d7c*/ 	.word	0x00011de0
        /*0d80*/ 	.word	0x00000012
        /*0d84*/ 	.word	0x00033400
        /*0d88*/ 	.short	0x0107
        /*0d8a*/ 	.byte	0x3f
	.zero		1


	//   ....[44]....
        /*0d8c*/ 	.word	0x00011ee0
        /*0d90*/ 	.word	0x00000012
        /*0d94*/ 	.word	0x00033400
        /*0d98*/ 	.short	0x0101
        /*0d9a*/ 	.byte	0x3f
	.zero		1


	//   ....[45]....
        /*0d9c*/ 	.word	0x00011f00
        /*0da0*/ 	.word	0x00000012
        /*0da4*/ 	.word	0x00033420
        /*0da8*/ 	.short	0x010a
        /*0daa*/ 	.byte	0x3f
	.zero		1


	//   ....[46]....
        /*0dac*/ 	.word	0x00012420
        /*0db0*/ 	.word	0x00000004
        /*0db4*/ 	.word	0x00033480
        /*0db8*/ 	.short	0x010a
        /*0dba*/ 	.byte	0x3f
	.zero		1


	//   ....[47]....
        /*0dbc*/ 	.word	0x00012950
        /*0dc0*/ 	.word	0x00000004
        /*0dc4*/ 	.word	0x00033470
        /*0dc8*/ 	.short	0x0107
        /*0dca*/ 	.byte	0x3f
	.zero		1


	//   ....[48]....
        /*0dcc*/ 	.word	0x00012a10
        /*0dd0*/ 	.word	0x00000004
        /*0dd4*/ 	.word	0x00033470
        /*0dd8*/ 	.short	0x0101
        /*0dda*/ 	.byte	0x3f
	.zero		1


	//   ....[49]....
        /*0ddc*/ 	.word	0x00012a40
        /*0de0*/ 	.word	0x00000004
        /*0de4*/ 	.word	0x00033440
        /*0de8*/ 	.short	0x010a
        /*0dea*/ 	.byte	0x3f
	.zero		1


	//   ....[50]....
        /*0dec*/ 	.word	0x00012f40
        /*0df0*/ 	.word	0x00000004
        /*0df4*/ 	.word	0x00033430
        /*0df8*/ 	.short	0x0107
        /*0dfa*/ 	.byte	0x3f
	.zero		1


	//   ....[51]....
        /*0dfc*/ 	.word	0x00013010
        /*0e00*/ 	.word	0x00000004
        /*0e04*/ 	.word	0x00033430
        /*0e08*/ 	.short	0x0101
        /*0e0a*/ 	.byte	0x3f
	.zero		1


	//   ....[52]....
        /*0e0c*/ 	.word	0x00013090
        /*0e10*/ 	.word	0x00000002
        /*0e14*/ 	.word	0x00033470
        /*0e18*/ 	.short	0x010a
        /*0e1a*/ 	.byte	0x3f
	.zero		1


	//   ....[53]....
        /*0e1c*/ 	.word	0x00013120
        /*0e20*/ 	.word	0x00000002
        /*0e24*/ 	.word	0x00033460
        /*0e28*/ 	.short	0x010a
        /*0e2a*/ 	.byte	0x3f
	.zero		1


	//   ....[54]....
        /*0e2c*/ 	.word	0x00013c30
        /*0e30*/ 	.word	0x00000002
        /*0e34*/ 	.word	0x00033450
        /*0e38*/ 	.short	0x0101
        /*0e3a*/ 	.byte	0x3f
	.zero		1


	//   ....[55]....
        /*0e3c*/ 	.word	0x00013cc0
        /*0e40*/ 	.word	0x00000002
        /*0e44*/ 	.word	0x00000000
        /*0e48*/ 	.short	0x0101
        /*0e4a*/ 	.byte	0x3f
	.zero		1


	//   ....[56]....
        /*0e4c*/ 	.word	0x00013e90
        /*0e50*/ 	.word	0x00000000
        /*0e54*/ 	.word	0x00033470
        /*0e58*/ 	.short	0x010a
        /*0e5a*/ 	.byte	0x3f
	.zero		1


	//   ....[57]....
        /*0e5c*/ 	.word	0x00013f10
        /*0e60*/ 	.word	0x00000000
        /*0e64*/ 	.word	0x00033460
        /*0e68*/ 	.short	0x010a
        /*0e6a*/ 	.byte	0x3f
	.zero		1


	//   ....[58]....
        /*0e6c*/ 	.word	0x00014a30
        /*0e70*/ 	.word	0x00000000
        /*0e74*/ 	.word	0x00033450
        /*0e78*/ 	.short	0x0101
        /*0e7a*/ 	.byte	0x3f
	.zero		1


	//   ....[59]....
        /*0e7c*/ 	.word	0x00014ad0
        /*0e80*/ 	.word	0x00000000
        /*0e84*/ 	.word	0x00000000
        /*0e88*/ 	.short	0x0101
        /*0e8a*/ 	.byte	0x3f
	.zero		1


	//   ....[60]....
        /*0e8c*/ 	.word	0x00015860
        /*0e90*/ 	.word	0x00000005
        /*0e94*/ 	.word	0x00033420
        /*0e98*/ 	.short	0x010a
        /*0e9a*/ 	.byte	0x3f
	.zero		1


	//   ....[61]....
        /*0e9c*/ 	.word	0x000159e0
        /*0ea0*/ 	.word	0x00000003
        /*0ea4*/ 	.word	0x00033440
        /*0ea8*/ 	.short	0x010a
        /*0eaa*/ 	.byte	0x3f
	.zero		1


	//   ....[62]....
        /*0eac*/ 	.word	0x00015a80
        /*0eb0*/ 	.word	0x00000005
        /*0eb4*/ 	.word	0x00033440
        /*0eb8*/ 	.short	0x010a
        /*0eba*/ 	.byte	0x3f
	.zero		1


	//   ....[63]....
        /*0ebc*/ 	.word	0x00015ac0
        /*0ec0*/ 	.word	0x00000003
        /*0ec4*/ 	.word	0x00033460
        /*0ec8*/ 	.short	0x010a
        /*0eca*/ 	.byte	0x3f
	.zero		1


	//   ....[64]....
        /*0ecc*/ 	.word	0x00015b00
        /*0ed0*/ 	.word	0x00000005
        /*0ed4*/ 	.word	0x00033460
        /*0ed8*/ 	.short	0x010a
        /*0eda*/ 	.byte	0x3f
	.zero		1


	//   ....[65]....
        /*0edc*/ 	.word	0x00015b40
        /*0ee0*/ 	.word	0x00000003
        /*0ee4*/ 	.word	0x00033480
        /*0ee8*/ 	.short	0x010a
        /*0eea*/ 	.byte	0x3f
	.zero		1


	//   ....[66]....
        /*0eec*/ 	.word	0x00015b80
        /*0ef0*/ 	.word	0x00000005
        /*0ef4*/ 	.word	0x00033480
        /*0ef8*/ 	.short	0x010a
        /*0efa*/ 	.byte	0x3f
	.zero		1


	//   ....[67]....
        /*0efc*/ 	.word	0x00015bf0
        /*0f00*/ 	.word	0x00000003
        /*0f04*/ 	.word	0x00033400
        /*0f08*/ 	.short	0x010a
        /*0f0a*/ 	.byte	0x3f
	.zero		1


	//   ....[68]....
        /*0f0c*/ 	.word	0x00015c40
        /*0f10*/ 	.word	0x00000004
        /*0f14*/ 	.word	0x00033430
        /*0f18*/ 	.short	0x010a
        /*0f1a*/ 	.byte	0x3f
	.zero		1


	//   ....[69]....
        /*0f1c*/ 	.word	0x00015ca0
        /*0f20*/ 	.word	0x00000003
        /*0f24*/ 	.word	0x00033430
        /*0f28*/ 	.short	0x010a
        /*0f2a*/ 	.byte	0x3f
	.zero		1


	//   ....[70]....
        /*0f2c*/ 	.word	0x00015d00
        /*0f30*/ 	.word	0x00000003
        /*0f34*/ 	.word	0x00033450
        /*0f38*/ 	.short	0x010a
        /*0f3a*/ 	.byte	0x3f
	.zero		1


	//   ....[71]....
        /*0f3c*/ 	.word	0x00015d60
        /*0f40*/ 	.word	0x00000007
        /*0f44*/ 	.word	0x00033450
        /*0f48*/ 	.short	0x010a
        /*0f4a*/ 	.byte	0x3f
	.zero		1


	//   ....[72]....
        /*0f4c*/ 	.word	0x00015e60
        /*0f50*/ 	.word	0x00000004
        /*0f54*/ 	.word	0x00033480
        /*0f58*/ 	.short	0x010a
        /*0f5a*/ 	.byte	0x3f
	.zero		1


	//   ....[73]....
        /*0f5c*/ 	.word	0x000166e0
        /*0f60*/ 	.word	0x00000004
        /*0f64*/ 	.word	0x00033440
        /*0f68*/ 	.short	0x010a
        /*0f6a*/ 	.byte	0x3f
	.zero		1


	//   ....[74]....
        /*0f6c*/ 	.word	0x00017370
        /*0f70*/ 	.word	0x00000012
        /*0f74*/ 	.word	0x00033420
        /*0f78*/ 	.short	0x010a
        /*0f7a*/ 	.byte	0x3f
	.zero		1


	//   ....[75]....
        /*0f7c*/ 	.word	0x000173c0
        /*0f80*/ 	.word	0x00000004
        /*0f84*/ 	.word	0x00033480
        /*0f88*/ 	.short	0x010a
        /*0f8a*/ 	.byte	0x3f
	.zero		1


	//   ....[76]....
        /*0f8c*/ 	.word	0x00017a10
        /*0f90*/ 	.word	0x00000004
        /*0f94*/ 	.word	0x00033440
        /*0f98*/ 	.short	0x010a
        /*0f9a*/ 	.byte	0x3f
	.zero		1


	//   ....[77]....
        /*0f9c*/ 	.word	0x00018040
        /*0fa0*/ 	.word	0x00000002
        /*0fa4*/ 	.word	0x00033470
        /*0fa8*/ 	.short	0x010a
        /*0faa*/ 	.byte	0x3f
	.zero		1


	//   ....[78]....
        /*0fac*/ 	.word	0x00018090
        /*0fb0*/ 	.word	0x00000002
        /*0fb4*/ 	.word	0x00033460
        /*0fb8*/ 	.short	0x010a
        /*0fba*/ 	.byte	0x3f
	.zero		1


	//   ....[79]....
        /*0fbc*/ 	.word	0x000180e0
        /*0fc0*/ 	.word	0x00000000
        /*0fc4*/ 	.word	0x00033470
        /*0fc8*/ 	.short	0x010a
        /*0fca*/ 	.byte	0x3f
	.zero		1


	//   ....[80]....
        /*0fcc*/ 	.word	0x00018130
        /*0fd0*/ 	.word	0x00000000
        /*0fd4*/ 	.word	0x00033460
        /*0fd8*/ 	.short	0x010a
        /*0fda*/ 	.byte	0x3f
	.zero		1


	//   ....[81]....
        /*0fdc*/ 	.word	0x00018180
        /*0fe0*/ 	.word	0x00000005
        /*0fe4*/ 	.word	0x00033420
        /*0fe8*/ 	.short	0x010a
        /*0fea*/ 	.byte	0x3f
	.zero		1


	//   ....[82]....
        /*0fec*/ 	.word	0x00018320
        /*0ff0*/ 	.word	0x00000003
        /*0ff4*/ 	.word	0x00033440
        /*0ff8*/ 	.short	0x010a
        /*0ffa*/ 	.byte	0x3f
	.zero		1


	//   ....[83]....
        /*0ffc*/ 	.word	0x00018370
        /*1000*/ 	.word	0x00000005
        /*1004*/ 	.word	0x00033440
        /*1008*/ 	.short	0x010a
        /*100a*/ 	.byte	0x3f
	.zero		1


	//   ....[84]....
        /*100c*/ 	.word	0x000183c0
        /*1010*/ 	.word	0x00000003
        /*1014*/ 	.word	0x00033460
        /*1018*/ 	.short	0x010a
        /*101a*/ 	.byte	0x3f
	.zero		1


	//   ....[85]....
        /*101c*/ 	.word	0x00018410
        /*1020*/ 	.word	0x00000005
        /*1024*/ 	.word	0x00033460
        /*1028*/ 	.short	0x010a
        /*102a*/ 	.byte	0x3f
	.zero		1


	//   ....[86]....
        /*102c*/ 	.word	0x00018460
        /*1030*/ 	.word	0x00000003
        /*1034*/ 	.word	0x00033480
        /*1038*/ 	.short	0x010a
        /*103a*/ 	.byte	0x3f
	.zero		1


	//----- nvinfo : EIATTR_NUM_MBARRIERS
	.align		4
.L_636:
        /*103c*/ 	.byte	0x03, 0x38
        /*103e*/ 	.short	0x0016


	//----- nvinfo : EIATTR_EXIT_INSTR_OFFSETS
	.align		4
        /*1040*/ 	.byte	0x04, 0x1c
        /*1042*/ 	.short	(.L_638 - .L_637)


	//   ....[0]....
.L_637:
        /*1044*/ 	.word	0x000009c0


	//   ....[1]....
        /*1048*/ 	.word	0x0000e1f0


	//   ....[2]....
        /*104c*/ 	.word	0x00015bd0


	//----- nvinfo : EIATTR_MAX_THREADS
	.align		4
.L_638:
        /*1050*/ 	.byte	0x04, 0x05
        /*1052*/ 	.short	(.L_640 - .L_639)
.L_639:
        /*1054*/ 	.word	0x00000180
        /*1058*/ 	.word	0x00000001
        /*105c*/ 	.word	0x00000001


	//----- nvinfo : EIATTR_CRS_STACK_SIZE
	.align		4
.L_640:
        /*1060*/ 	.byte	0x04, 0x1e
        /*1062*/ 	.short	(.L_642 - .L_641)
.L_641:
        /*1064*/ 	.word	0x00000000


	//----- nvinfo : EIATTR_CBANK_PARAM_SIZE
	.align		4
.L_642:
        /*1068*/ 	.byte	0x03, 0x19
        /*106a*/ 	.short	0x0af0


	//----- nvinfo : EIATTR_PARAM_CBANK
	.align		4
        /*106c*/ 	.byte	0x04, 0x0a
        /*106e*/ 	.short	(.L_644 - .L_643)
	.align		4
.L_643:
        /*1070*/ 	.word	index@(.nv.constant0._ZN7cutlass13device_kernelIN5flash11enable_sm90INS1_16FlashAttnFwdSm90INS1_25CollectiveMainloopFwdSm90ILi2EN4cute5tupleIJNS5_1CILi1EEES8_S8_EEENS6_IJNS7_ILi128EEENS7_ILi160EEENS7_ILi192EEEEEELi192ENS_12float_e4m3_tEfNS_4arch4Sm90ELb0ELb0ELb0ELb1ELb1ELb0ELb0ELb1ELb1ELb1ELb1ELb0EEENS1_21CollectiveEpilogueFwdINS6_IJSA_SC_SB_EEES9_NS_10bfloat16_tESG_Li256ELb1ELb1ELb1ELb1EEENS1_36VarlenDynamicPersistentTileSchedulerILi128ELi160ELi256ELi128ELb1ELb1ELb1ELb0ELb1ELb1EEEEEEEEEvNT_6ParamsE)
        /*1074*/ 	.short	0x0210
        /*1076*/ 	.short	0x0af0


	//----- nvinfo : EIATTR_SW_WAR
	.align		4
.L_644:
        /*1078*/ 	.byte	0x04, 0x36
        /*107a*/ 	.short	(.L_646 - .L_645)
.L_645:
        /*107c*/ 	.word	0x00000008
.L_646:


//--------------------- .nv.info._ZN7cutlass13device_kernelIN5flash11enable_sm90INS1_16FlashAttnFwdSm90INS1_25CollectiveMainloopFwdSm90ILi2EN4cute5tupleIJNS5_1CILi1EEES8_S8_EEENS6_IJNS7_ILi128EEENS7_ILi160EEENS7_ILi192EEEEEELi192ENS_12float_e4m3_tEfNS_4arch4Sm90ELb0ELb0ELb0ELb1ELb1ELb1ELb0ELb1ELb1ELb1ELb1ELb0EEENS1_21CollectiveEpilogueFwdINS6_IJSA_SC_SB_EEES9_NS_10bfloat16_tESG_Li256ELb1ELb1ELb1ELb1EEENS1_36VarlenDynamicPersistentTileSchedulerILi128ELi160ELi256ELi128ELb1ELb1ELb1ELb0ELb1ELb1EEEEEEEEEvNT_6ParamsE --------------------------
	.section	.nv.info._ZN7cutlass13device_kernelIN5flash11enable_sm90INS1_16FlashAttnFwdSm90INS1_25CollectiveMainloopFwdSm90ILi2EN4cute5tupleIJNS5_1CILi1EEES8_S8_EEENS6_IJNS7_ILi128EEENS7_ILi160EEENS7_ILi192EEEEEELi192ENS_12float_e4m3_tEfNS_4arch4Sm90ELb0ELb0ELb0ELb1ELb1ELb1ELb0ELb1ELb1ELb1ELb1ELb0EEENS1_21CollectiveEpilogueFwdINS6_IJSA_SC_SB_EEES9_NS_10bfloat16_tESG_Li256ELb1ELb1ELb1ELb1EEENS1_36VarlenDynamicPersistentTileSchedulerILi128ELi160ELi256ELi128ELb1ELb1ELb1ELb0ELb1ELb1EEEEEEEEEvNT_6ParamsE,"",@"SHT_CUDA_INFO"
	.sectionflags	@""
	.align	4


	//----- nvinfo : EIATTR_CUDA_API_VERSION
	.align		4
        /*0000*/ 	.byte	0x04, 0x37
        /*0002*/ 	.short	(.L_648 - .L_647)
.L_647:
        /*0004*/ 	.word	0x00000082


	//----- nvinfo : EIATTR_KPARAM_INFO
	.align		4
.L_648:
        /*0008*/ 	.byte	0x04, 0x17
        /*000a*/ 	.short	(.L_650 - .L_649)
.L_649:
        /*000c*/ 	.word	0x00000000
        /*0010*/ 	.short	0x0000
        /*0012*/ 	.short	0x0070
        /*0014*/ 	.byte	0x00, 0xf0, 0x01, 0x2a


	//----- nvinfo : EIATTR_SPARSE_MMA_MASK
	.align		4
.L_650:
        /*0018*/ 	.byte	0x03, 0x50
        /*001a*/ 	.short	0x0000


	//----- nvinfo : EIATTR_MAXREG_COUNT
	.align		4
        /*001c*/ 	.byte	0x03, 0x1b
        /*001e*/ 	.short	0x00a8


	//----- nvinfo : EIATTR_NUM_BARRIERS
	.align		4
        /*0020*/ 	.byte	0x02, 0x4c
        /*0022*/ 	.byte	0x10
	.zero		1


	//----- nvinfo : EIATTR_EXTERNS
	.align		4
        /*0024*/ 	.byte	0x04, 0x0f
        /*0026*/ 	.short	(.L_652 - .L_651)


	//   ....[0]....
	.align		4
.L_651:
        /*0028*/ 	.word	index@(__assertfail)


	//----- nvinfo : EIATTR_ANNOTATIONS
	.align		4
.L_652:
        /*002c*/ 	.byte	0x04, 0x55
        /*002e*/ 	.short	(.L_654 - .L_653)


	//   ....[0]....
.L_653:
        /* <DEDUP_REMOVED lines=177> */


	//----- nvinfo : EIATTR_MERCURY_ISA_VERSION
	.align		4
.L_654:
        /*0b28*/ 	.byte	0x03, 0x5f
        /*0b2a*/ 	.short	0x0101


	//----- nvinfo : EIATTR_UNUSED_LOAD_BYTE_OFFSET
	.align		4
        /*0b2c*/ 	.byte	0x04, 0x44
        /*0b2e*/ 	.short	(.L_656 - .L_655)


	//   ....[0]....
.L_655:
        /*0b30*/ 	.word	0x00000a90
        /*0b34*/ 	.word	0x0000fff0


	//   ....[1]....
        /*0b38*/ 	.word	0x00020d90
        /*0b3c*/ 	.word	0x0000fff0


	//----- nvinfo : EIATTR_INT_WARP_WIDE_INSTR_OFFSETS
	.align		4
.L_656:
        /*0b40*/ 	.byte	0x04, 0x31
        /*0b42*/ 	.short	(.L_658 - .L_657)


	//   ....[0]....
.L_657:
        /*0b44*/ 	.word	0x00000130


	//   ....[1]....
        /*0b48*/ 	.word	0x00000170


	//   ....[2]....
        /*0b4c*/ 	.word	0x000001e0


	//   ....[3]....
        /*0b50*/ 	.word	0x00029800


	//   ....[4]....
        /*0b54*/ 	.word	0x00029890


	//   ....[5]....
        /*0b58*/ 	.word	0x0002ded0


	//   ....[6]....
        /*0b5c*/ 	.word	0x0002df60


	//----- nvinfo : EIATTR_COOP_GROUP_MASK_REGIDS
	.align		4
.L_658:
        /*0b60*/ 	.byte	0x04, 0x29
        /*0b62*/ 	.short	(.L_660 - .L_659)


	//   ....[0]....
.L_659:
        /*0b64*/ 	.word	0xffffffff


	//   ....[1]....
        /*0b68*/ 	.word	0xffffffff


	//   ....[2]....
        /*0b6c*/ 	.word	0xffffffff


	//   ....[3]....
        /*0b70*/ 	.word	0xffffffff


	//   ....[4]....
        /*0b74*/ 	.word	0xffffffff


	//   ....[5]....
        /*0b78*/ 	.word	0xffffffff


	//   ....[6]....
        /*0b7c*/ 	.word	0xffffffff


	//   ....[7]....
        /*0b80*/ 	.word	0xffffffff


	//   ....[8]....
        /*0b84*/ 	.word	0xffffffff


	//   ....[9]....
        /*0b88*/ 	.word	0xffffffff


	//   ....[10]....
        /*0b8c*/ 	.word	0xffffffff


	//   ....[11]....
        /*0b90*/ 	.word	0xffffffff


	//   ....[12]....
        /*0b94*/ 	.word	0xffffffff


	//   ....[13]....
        /*0b98*/ 	.word	0xffffffff


	//   ....[14]....
        /*0b9c*/ 	.word	0xffffffff


	//   ....[15]....
        /*0ba0*/ 	.word	0xffffffff


	//   ....[16]....
        /*0ba4*/ 	.word	0xffffffff


	//   ....[17]....
        /*0ba8*/ 	.word	0xffffffff


	//   ....[18]....
        /*0bac*/ 	.word	0xffffffff


	//   ....[19]....
        /*0bb0*/ 	.word	0xffffffff


	//   ....[20]....
        /*0bb4*/ 	.word	0xffffffff


	//   ....[21]....
        /*0bb8*/ 	.word	0xffffffff


	//   ....[22]....
        /*0bbc*/ 	.word	0xffffffff


	//   ....[23]....
        /*0bc0*/ 	.word	0xffffffff


	//   ....[24]....
        /*0bc4*/ 	.word	0xffffffff


	//   ....[25]....
        /*0bc8*/ 	.word	0xffffffff


	//   ....[26]....
        /*0bcc*/ 	.word	0xffffffff


	//   ....[27]....
        /*0bd0*/ 	.word	0xffffffff


	//   ....[28]....
        /*0bd4*/ 	.word	0xffffffff


	//   ....[29]....
        /*0bd8*/ 	.word	0xffffffff


	//   ....[30]....
        /*0bdc*/ 	.word	0xffffffff


	//   ....[31]....
        /*0be0*/ 	.word	0xffffffff


	//   ....[32]....
        /*0be4*/ 	.word	0xffffffff


	//   ....[33]....
        /*0be8*/ 	.word	0xffffffff


	//   ....[34]....
        /*0bec*/ 	.word	0xffffffff


	//   ....[35]....
        /*0bf0*/ 	.word	0xffffffff


	//   ....[36]....
        /*0bf4*/ 	.word	0xffffffff


	//   ....[37]....
        /*0bf8*/ 	.word	0xffffffff


	//   ....[38]....
        /*0bfc*/ 	.word	0xffffffff


	//   ....[39]....
        /*0c00*/ 	.word	0xffffffff


	//   ....[40]....
        /*0c04*/ 	.word	0xffffffff


	//   ....[41]....
        /*0c08*/ 	.word	0xffffffff


	//   ....[42]....
        /*0c0c*/ 	.word	0xffffffff


	//   ....[43]....
        /*0c10*/ 	.word	0xffffffff


	//   ....[44]....
        /*0c14*/ 	.word	0xffffffff


	//   ....[45]....
        /*0c18*/ 	.word	0xffffffff


	//   ....[46]....
        /*0c1c*/ 	.word	0xffffffff


	//   ....[47]....
        /*0c20*/ 	.word	0xffffffff


	//   ....[48]....
        /*0c24*/ 	.word	0xffffffff


	//   ....[49]....
        /*0c28*/ 	.word	0xffffffff


	//   ....[50]....
        /*0c2c*/ 	.word	0xffffffff


	//   ....[51]....
        /*0c30*/ 	.word	0xffffffff


	//   ....[52]....
        /*0c34*/ 	.word	0xffffffff


	//   ....[53]....
        /*0c38*/ 	.word	0xffffffff


	//   ....[54]....
        /*0c3c*/ 	.word	0xffffffff


	//   ....[55]....
        /*0c40*/ 	.word	0xffffffff


	//   ....[56]....
        /*0c44*/ 	.word	0xffffffff


	//   ....[57]....
        /*0c48*/ 	.word	0xffffffff


	//   ....[58]....
        /*0c4c*/ 	.word	0xffffffff


	//   ....[59]....
        /*0c50*/ 	.word	0xffffffff


	//   ....[60]....
        /*0c54*/ 	.word	0xffffffff


	//   ....[61]....
        /*0c58*/ 	.word	0xffffffff


	//   ....[62]....
        /*0c5c*/ 	.word	0xffffffff


	//   ....[63]....
        /*0c60*/ 	.word	0xffffffff


	//   ....[64]....
        /*0c64*/ 	.word	0xffffffff


	//   ....[65]....
        /*0c68*/ 	.word	0xffffffff


	//   ....[66]....
        /*0c6c*/ 	.word	0xffffffff


	//   ....[67]....
        /*0c70*/ 	.word	0xffffffff


	//   ....[68]....
        /*0c74*/ 	.word	0xffffffff


	//   ....[69]....
        /*0c78*/ 	.word	0xffffffff


	//   ....[70]....
        /*0c7c*/ 	.word	0xffffffff


	//   ....[71]....
        /*0c80*/ 	.word	0xffffffff


	//   ....[72]....
        /*0c84*/ 	.word	0xffffffff


	//   ....[73]....
        /*0c88*/ 	.word	0xffffffff


	//   ....[74]....
        /*0c8c*/ 	.word	0xffffffff


	//   ....[75]....
        /*0c90*/ 	.word	0xffffffff


	//   ....[76]....
        /*0c94*/ 	.word	0xffffffff


	//   ....[77]....
        /*0c98*/ 	.word	0xffffffff


	//   ....[78]....
        /*0c9c*/ 	.word	0xffffffff


	//   ....[79]....
        /*0ca0*/ 	.word	0xffffffff


	//   ....[80]....
        /*0ca4*/ 	.word	0xffffffff


	//   ....[81]....
        /*0ca8*/ 	.word	0xffffffff


	//   ....[82]....
        /*0cac*/ 	.word	0xffffffff


	//   ....[83]....
        /*0cb0*/ 	.word	0xffffffff


	//   ....[84]....
        /*0cb4*/ 	.word	0xffffffff


	//   ....[85]....
        /*0cb8*/ 	.word	0xffffffff


	//   ....[86]....
        /*0cbc*/ 	.word	0xffffffff


	//   ....[87]....
        /*0cc0*/ 	.word	0xffffffff


	//   ....[88]....
        /*0cc4*/ 	.word	0xffffffff


	//   ....[89]....
        /*0cc8*/ 	.word	0xffffffff


	//   ....[90]....
        /*0ccc*/ 	.word	0xffffffff


	//   ....[91]....
        /*0cd0*/ 	.word	0xffffffff


	//   ....[92]....
        /*0cd4*/ 	.word	0xffffffff


	//   ....[93]....
        /*0cd8*/ 	.word	0xffffffff


	//   ....[94]....
        /*0cdc*/ 	.word	0xffffffff


	//   ....[95]....
        /*0ce0*/ 	.word	0xffffffff


	//   ....[96]....
        /*0ce4*/ 	.word	0xffffffff


	//   ....[97]....
        /*0ce8*/ 	.word	0xffffffff


	//   ....[98]....
        /*0cec*/ 	.word	0xffffffff


	//   ....[99]....
        /*0cf0*/ 	.word	0xffffffff


	//   ....[100]....
        /*0cf4*/ 	.word	0xffffffff


	//   ....[101]....
        /*0cf8*/ 	.word	0xffffffff


	//   ....[102]....
        /*0cfc*/ 	.word	0xffffffff


	//   ....[103]....
        /*0d00*/ 	.word	0xffffffff


	//   ....[104]....
        /*0d04*/ 	.word	0xffffffff


	//   ....[105]....
        /*0d08*/ 	.word	0xffffffff


	//   ....[106]....
        /*0d0c*/ 	.word	0xffffffff


	//   ....[107]....
        /*0d10*/ 	.word	0xffffffff


	//   ....[108]....
        /*0d14*/ 	.word	0xffffffff


	//   ....[109]....
        /*0d18*/ 	.word	0xffffffff


	//   ....[110]....
        /*0d1c*/ 	.word	0xffffffff


	//   ....[111]....
        /*0d20*/ 	.word	0xffffffff


	//   ....[112]....
        /*0d24*/ 	.word	0xffffffff


	//   ....[113]....
        /*0d28*/ 	.word	0xffffffff


	//   ....[114]....
        /*0d2c*/ 	.word	0xffffffff


	//   ....[115]....
        /*0d30*/ 	.word	0xffffffff


	//   ....[116]....
        /*0d34*/ 	.word	0xffffffff


	//   ....[117]....
        /*0d38*/ 	.word	0xffffffff


	//   ....[118]....
        /*0d3c*/ 	.word	0xffffffff


	//   ....[119]....
        /*0d40*/ 	.word	0xffffffff


	//   ....[120]....
        /*0d44*/ 	.word	0xffffffff


	//   ....[121]....
        /*0d48*/ 	.word	0xffffffff


	//   ....[122]....
        /*0d4c*/ 	.word	0xffffffff


	//   ....[123]....
        /*0d50*/ 	.word	0xffffffff


	//   ....[124]....
        /*0d54*/ 	.word	0xffffffff


	//   ....[125]....
        /*0d58*/ 	.word	0xffffffff


	//   ....[126]....
        /*0d5c*/ 	.word	0xffffffff


	//   ....[127]....
        /*0d60*/ 	.word	0xffffffff


	//   ....[128]....
        /*0d64*/ 	.word	0xffffffff


	//   ....[129]....
        /*0d68*/ 	.word	0xffffffff


	//   ....[130]....
        /*0d6c*/ 	.word	0xffffffff


	//   ....[131]....
        /*0d70*/ 	.word	0xffffffff


	//   ....[132]....
        /*0d74*/ 	.word	0xffffffff


	//   ....[133]....
        /*0d78*/ 	.word	0xffffffff


	//   ....[134]....
        /*0d7c*/ 	.word	0xffffffff


	//   ....[135]....
        /*0d80*/ 	.word	0xffffffff


	//   ....[136]....
        /*0d84*/ 	.word	0xffffffff


	//   ....[137]....
        /*0d88*/ 	.word	0xffffffff


	//   ....[138]....
        /*0d8c*/ 	.word	0xffffffff


	//   ....[139]....
        /*0d90*/ 	.word	0xffffffff


	//   ....[140]....
        /*0d94*/ 	.word	0xffffffff


	//   ....[141]....
        /*0d98*/ 	.word	0xffffffff


	//   ....[142]....
        /*0d9c*/ 	.word	0xffffffff


	//   ....[143]....
        /*0da0*/ 	.word	0xffffffff


	//   ....[144]....
        /*0da4*/ 	.word	0xffffffff


	//   ....[145]....
        /*0da8*/ 	.word	0xffffffff


	//   ....[146]....
        /*0dac*/ 	.word	0xffffffff


	//   ....[147]....
        /*0db0*/ 	.word	0xffffffff


	//   ....[148]....
        /*0db4*/ 	.word	0xffffffff


	//   ....[149]....
        /*0db8*/ 	.word	0xffffffff


	//   ....[150]....
        /*0dbc*/ 	.word	0xffffffff


	//   ....[151]....
        /*0dc0*/ 	.word	0xffffffff


	//   ....[152]....
        /*0dc4*/ 	.word	0xffffffff


	//   ....[153]....
        /*0dc8*/ 	.word	0xffffffff


	//   ....[154]....
        /*0dcc*/ 	.word	0xffffffff


	//   ....[155]....
        /*0dd0*/ 	.word	0xffffffff


	//   ....[156]....
        /*0dd4*/ 	.word	0xffffffff


	//   ....[157]....
        /*0dd8*/ 	.word	0xffffffff


	//   ....[158]....
        /*0ddc*/ 	.word	0xffffffff


	//   ....[159]....
        /*0de0*/ 	.word	0xffffffff


	//   ....[160]....
        /*0de4*/ 	.word	0xffffffff


	//   ....[161]....
        /*0de8*/ 	.word	0xffffffff


	//   ....[162]....
        /*0dec*/ 	.word	0xffffffff


	//   ....[163]....
        /*0df0*/ 	.word	0xffffffff


	//   ....[164]....
        /*0df4*/ 	.word	0xffffffff


	//   ....[165]....
        /*0df8*/ 	.word	0xffffffff


	//   ....[166]....
        /*0dfc*/ 	.word	0xffffffff


	//   ....[167]....
        /*0e00*/ 	.word	0xffffffff


	//   ....[168]....
        /*0e04*/ 	.word	0xffffffff


	//   ....[169]....
        /*0e08*/ 	.word	0xffffffff


	//   ....[170]....
        /*0e0c*/ 	.word	0xffffffff


	//   ....[171]....
        /*0e10*/ 	.word	0xffffffff


	//   ....[172]....
        /*0e14*/ 	.word	0xffffffff


	//   ....[173]....
        /*0e18*/ 	.word	0xffffffff


	//   ....[174]....
        /*0e1c*/ 	.word	0xffffffff


	//   ....[175]....
        /*0e20*/ 	.word	0xffffffff


	//   ....[176]....
        /*0e24*/ 	.word	0xffffffff


	//   ....[177]....
        /*0e28*/ 	.word	0xffffffff


	//   ....[178]....
        /*0e2c*/ 	.word	0xffffffff


	//   ....[179]....
        /*0e30*/ 	.word	0xffffffff


	//   ....[180]....
        /*0e34*/ 	.word	0xffffffff


	//   ....[181]....
        /*0e38*/ 	.word	0xffffffff


	//   ....[182]....
        /*0e3c*/ 	.word	0xffffffff


	//   ....[183]....
        /*0e40*/ 	.word	0xffffffff


	//   ....[184]....
        /*0e44*/ 	.word	0xffffffff


	//   ....[185]....
        /*0e48*/ 	.word	0xffffffff


	//   ....[186]....
        /*0e4c*/ 	.word	0xffffffff


	//   ....[187]....
        /*0e50*/ 	.word	0xffffffff


	//   ....[188]....
        /*0e54*/ 	.word	0xffffffff


	//   ....[189]....
        /*0e58*/ 	.word	0xffffffff


	//   ....[190]....
        /*0e5c*/ 	.word	0xffffffff


	//   ....[191]....
        /*0e60*/ 	.word	0xffffffff


	//   ....[192]....
        /*0e64*/ 	.word	0xffffffff


	//   ....[193]....
        /*0e68*/ 	.word	0xffffffff


	//   ....[194]....
        /*0e6c*/ 	.word	0xffffffff


	//   ....[195]....
        /*0e70*/ 	.word	0xffffffff


	//   ....[196]....
        /*0e74*/ 	.word	0xffffffff


	//   ....[197]....
        /*0e78*/ 	.word	0xffffffff


	//   ....[198]....
        /*0e7c*/ 	.word	0xffffffff


	//   ....[199]....
        /*0e80*/ 	.word	0xffffffff


	//   ....[200]....
        /*0e84*/ 	.word	0xffffffff


	//   ....[201]....
        /*0e88*/ 	.word	0xffffffff


	//   ....[202]....
        /*0e8c*/ 	.word	0xffffffff


	//   ....[203]....
        /*0e90*/ 	.word	0xffffffff


	//   ....[204]....
        /*0e94*/ 	.word	0xffffffff


	//   ....[205]....
        /*0e98*/ 	.word	0xffffffff


	//   ....[206]....
        /*0e9c*/ 	.word	0xffffffff


	//   ....[207]....
        /*0ea0*/ 	.word	0xffffffff


	//   ....[208]....
        /*0ea4*/ 	.word	0xffffffff


	//   ....[209]....
        /*0ea8*/ 	.word	0xffffffff


	//   ....[210]....
        /*0eac*/ 	.word	0xffffffff


	//   ....[211]....
        /*0eb0*/ 	.word	0xffffffff


	//   ....[212]....
        /*0eb4*/ 	.word	0xffffffff


	//   ....[213]....
        /*0eb8*/ 	.word	0xffffffff


	//   ....[214]....
        /*0ebc*/ 	.word	0xffffffff


	//   ....[215]....
        /*0ec0*/ 	.word	0xffffffff


	//   ....[216]....
        /*0ec4*/ 	.word	0xffffffff


	//   ....[217]....
        /*0ec8*/ 	.word	0xffffffff


	//   ....[218]....
        /*0ecc*/ 	.word	0xffffffff


	//   ....[219]....
        /*0ed0*/ 	.word	0xffffffff


	//   ....[220]....
        /*0ed4*/ 	.word	0xffffffff


	//   ....[221]....
        /*0ed8*/ 	.word	0xffffffff


	//   ....[222]....
        /*0edc*/ 	.word	0xffffffff


	//   ....[223]....
        /*0ee0*/ 	.word	0xffffffff


	//   ....[224]....
        /*0ee4*/ 	.word	0xffffffff


	//   ....[225]....
        /*0ee8*/ 	.word	0xffffffff


	//   ....[226]....
        /*0eec*/ 	.word	0xffffffff


	//   ....[227]....
        /*0ef0*/ 	.word	0xffffffff


	//   ....[228]....
        /*0ef4*/ 	.word	0xffffffff


	//   ....[229]....
        /*0ef8*/ 	.word	0xffffffff


	//   ....[230]....
        /*0efc*/ 	.word	0xffffffff


	//   ....[231]....
        /*0f00*/ 	.word	0xffffffff


	//   ....[232]....
        /*0f04*/ 	.word	0xffffffff


	//   ....[233]....
        /*0f08*/ 	.word	0xffffffff


	//   ....[234]....
        /*0f0c*/ 	.word	0xffffffff


	//   ....[235]....
        /*0f10*/ 	.word	0xffffffff


	//   ....[236]....
        /*0f14*/ 	.word	0xffffffff


	//   ....[237]....
        /*0f18*/ 	.word	0xffffffff


	//   ....[238]....
        /*0f1c*/ 	.word	0xffffffff


	//   ....[239]....
        /*0f20*/ 	.word	0xffffffff


	//   ....[240]....
        /*0f24*/ 	.word	0xffffffff


	//   ....[241]....
        /*0f28*/ 	.word	0xffffffff


	//   ....[242]....
        /*0f2c*/ 	.word	0xffffffff


	//   ....[243]....
        /*0f30*/ 	.word	0xffffffff


	//   ....[244]....
        /*0f34*/ 	.word	0xffffffff


	//   ....[245]....
        /*0f38*/ 	.word	0xffffffff


	//   ....[246]....
        /*0f3c*/ 	.word	0xffffffff


	//   ....[247]....
        /*0f40*/ 	.word	0xffffffff


	//   ....[248]....
        /*0f44*/ 	.word	0xffffffff


	//   ....[249]....
        /*0f48*/ 	.word	0x0500000f


	//   ....[250]....
        /*0f4c*/ 	.word	0x0500000f


	//   ....[251]....
        /*0f50*/ 	.word	0x0500000f


	//   ....[252]....
        /*0f54*/ 	.word	0x0500000f


	//   ....[253]....
        /*0f58*/ 	.word	0x0500000f


	//   ....[254]....
        /*0f5c*/ 	.word	0x0500000f


	//   ....[255]....
        /*0f60*/ 	.word	0x0500000f


	//   ....[0]....
        /*0f64*/ 	.word	0x0500000f


	//   ....[1]....
        /*0f68*/ 	.word	0x0500000f


	//   ....[2]....
        /*0f6c*/ 	.word	0x0500000f


	//   ....[3]....
        /*0f70*/ 	.word	0x0500000f


	//   ....[4]....
        /*0f74*/ 	.word	0x0500000f


	//   ....[5]....
        /*0f78*/ 	.word	0x0500000f


	//   ....[6]....
        /*0f7c*/ 	.word	0x0500000f


	//   ....[7]....
        /*0f80*/ 	.word	0x0500000f


	//   ....[8]....
        /*0f84*/ 	.word	0x0500000f


	//   ....[9]....
        /*0f88*/ 	.word	0x0500000f


	//   ....[10]....
        /*0f8c*/ 	.word	0x0500000f


	//   ....[11]....
        /*0f90*/ 	.word	0x0500000f


	//   ....[12]....
        /*0f94*/ 	.word	0x0500000f


	//   ....[13]....
        /*0f98*/ 	.word	0x0500000f


	//   ....[14]....
        /*0f9c*/ 	.word	0x0500000f


	//   ....[15]....
        /*0fa0*/ 	.word	0x0500000f


	//   ....[16]....
        /*0fa4*/ 	.word	0x0500000f


	//   ....[17]....
        /*0fa8*/ 	.word	0x0500000f


	//   ....[18]....
        /*0fac*/ 	.word	0x0500000f


	//   ....[19]....
        /*0fb0*/ 	.word	0x0500000f


	//   ....[20]....
        /*0fb4*/ 	.word	0x0500000f


	//   ....[21]....
        /*0fb8*/ 	.word	0x0500000f


	//   ....[22]....
        /*0fbc*/ 	.word	0x0500000f


	//   ....[23]....
        /*0fc0*/ 	.word	0x0500000f


	//   ....[24]....
        /*0fc4*/ 	.word	0x0500000f


	//   ....[25]....
        /*0fc8*/ 	.word	0x0500000f


	//   ....[26]....
        /*0fcc*/ 	.word	0x0500000f


	//   ....[27]....
        /*0fd0*/ 	.word	0x0500000f


	//   ....[28]....
        /*0fd4*/ 	.word	0x0500000f


	//   ....[29]....
        /*0fd8*/ 	.word	0x0500000f


	//   ....[30]....
        /*0fdc*/ 	.word	0x0500000f


	//   ....[31]....
        /*0fe0*/ 	.word	0x0500000f


	//   ....[32]....
        /*0fe4*/ 	.word	0x0500000f


	//   ....[33]....
        /*0fe8*/ 	.word	0x0500000f


	//   ....[34]....
        /*0fec*/ 	.word	0x0500000f


	//   ....[35]....
        /*0ff0*/ 	.word	0x0500000f


	//   ....[36]....
        /*0ff4*/ 	.word	0x0500000f


	//   ....[37]....
        /*0ff8*/ 	.word	0x0500000f


	//   ....[38]....
        /*0ffc*/ 	.word	0x0500000f


	//   ....[39]....
        /*1000*/ 	.word	0x0500000f


	//   ....[40]....
        /*1004*/ 	.word	0x0500000f


	//   ....[41]....
        /*1008*/ 	.word	0x0500000f


	//   ....[42]....
        /*100c*/ 	.word	0x0500000f


	//   ....[43]....
        /*1010*/ 	.word	0x0500000f


	//   ....[44]....
        /*1014*/ 	.word	0x0500000f


	//   ....[45]....
        /*1018*/ 	.word	0x0500000f


	//   ....[46]....
        /*101c*/ 	.word	0x0500000f


	//   ....[47]....
        /*1020*/ 	.word	0x0500000f


	//   ....[48]....
        /*1024*/ 	.word	0x0500000f


	//   ....[49]....
        /*1028*/ 	.word	0x0500000f


	//   ....[50]....
        /*102c*/ 	.word	0x0500000f


	//   ....[51]....
        /*1030*/ 	.word	0x0500000f


	//   ....[52]....
        /*1034*/ 	.word	0x0500000f


	//   ....[53]....
        /*1038*/ 	.word	0x0500000f


	//   ....[54]....
        /*103c*/ 	.word	0x0500000f


	//   ....[55]....
        /*1040*/ 	.word	0x0500000f


	//   ....[56]....
        /*1044*/ 	.word	0x0500000f


	//   ....[57]....
        /*1048*/ 	.word	0x0500000f


	//   ....[58]....
        /*104c*/ 	.word	0x0500000f


	//   ....[59]....
        /*1050*/ 	.word	0x0500000f


	//   ....[60]....
        /*1054*/ 	.word	0x0500000f


	//   ....[61]....
        /*1058*/ 	.word	0x0500000f


	//   ....[62]....
        /*105c*/ 	.word	0x0500000f


	//   ....[63]....
        /*1060*/ 	.word	0x0500000f


	//   ....[64]....
        /*1064*/ 	.word	0x0500000f


	//   ....[65]....
        /*1068*/ 	.word	0x0500000f


	//   ....[66]....
        /*106c*/ 	.word	0x0500000f


	//   ....[67]....
        /*1070*/ 	.word	0x0500000f


	//   ....[68]....
        /*1074*/ 	.word	0x0500000f


	//   ....[69]....
        /*1078*/ 	.word	0x0500000f


	//   ....[70]....
        /*107c*/ 	.word	0x0500000f


	//   ....[71]....
        /*1080*/ 	.word	0x0500000f


	//   ....[72]....
        /*1084*/ 	.word	0x0500000f


	//   ....[73]....
        /*1088*/ 	.word	0x0500000f


	//   ....[74]....
        /*108c*/ 	.word	0x0500000f


	//   ....[75]....
        /*1090*/ 	.word	0x0500000f


	//   ....[76]....
        /*1094*/ 	.word	0x0500000f


	//   ....[77]....
        /*1098*/ 	.word	0x0500000f


	//   ....[78]....
        /*109c*/ 	.word	0x0500000f


	//   ....[79]....
        /*10a0*/ 	.word	0x0500000f


	//   ....[80]....
        /*10a4*/ 	.word	0x0500000f


	//   ....[81]....
        /*10a8*/ 	.word	0x0500000f


	//   ....[82]....
        /*10ac*/ 	.word	0x0500000f


	//   ....[83]....
        /*10b0*/ 	.word	0x0500000f


	//   ....[84]....
        /*10b4*/ 	.word	0x0500000f


	//   ....[85]....
        /*10b8*/ 	.word	0x0500000f


	//   ....[86]....
        /*10bc*/ 	.word	0x0500000f


	//   ....[87]....
        /*10c0*/ 	.word	0x0500000f


	//   ....[88]....
        /*10c4*/ 	.word	0x0500000f


	//   ....[89]....
        /*10c8*/ 	.word	0x0500000f


	//   ....[90]....
        /*10cc*/ 	.word	0x0500000f


	//   ....[91]....
        /*10d0*/ 	.word	0x0500000f


	//   ....[92]....
        /*10d4*/ 	.word	0x0500000f


	//   ....[93]....
        /*10d8*/ 	.word	0x0500000f


	//   ....[94]....
        /*10dc*/ 	.word	0x0500000f


	//   ....[95]....
        /*10e0*/ 	.word	0x0500000f


	//   ....[96]....
        /*10e4*/ 	.word	0x0500000f


	//   ....[97]....
        /*10e8*/ 	.word	0x0500000f


	//   ....[98]....
        /*10ec*/ 	.word	0x0500000f


	//   ....[99]....
        /*10f0*/ 	.word	0x0500000f


	//   ....[100]....
        /*10f4*/ 	.word	0x0500000f


	//   ....[101]....
        /*10f8*/ 	.word	0x0500000f


	//   ....[102]....
        /*10fc*/ 	.word	0x0500000f


	//   ....[103]....
        /*1100*/ 	.word	0x0500000f


	//   ....[104]....
        /*1104*/ 	.word	0x0500000f


	//   ....[105]....
        /*1108*/ 	.word	0x0500000f


	//   ....[106]....
        /*110c*/ 	.word	0x0500000f


	//   ....[107]....
        /*1110*/ 	.word	0x0500000f


	//   ....[108]....
        /*1114*/ 	.word	0x0500000f


	//   ....[109]....
        /*1118*/ 	.word	0x0500000f


	//   ....[110]....
        /*111c*/ 	.word	0x0500000f


	//   ....[111]....
        /*1120*/ 	.word	0x0500000f


	//   ....[112]....
        /*1124*/ 	.word	0x0500000f


	//   ....[113]....
        /*1128*/ 	.word	0x0500000f


	//   ....[114]....
        /*112c*/ 	.word	0x0500000f


	//   ....[115]....
        /*1130*/ 	.word	0x0500000f


	//   ....[116]....
        /*1134*/ 	.word	0x0500000f


	//   ....[117]....
        /*1138*/ 	.word	0x0500000f


	//   ....[118]....
        /*113c*/ 	.word	0x0500000f


	//   ....[119]....
        /*1140*/ 	.word	0x0500000f


	//   ....[120]....
        /*1144*/ 	.word	0x0500000f


	//   ....[121]....
        /*1148*/ 	.word	0x0500000f


	//   ....[122]....
        /*114c*/ 	.word	0x0500000f


	//   ....[123]....
        /*1150*/ 	.word	0x0500000f


	//   ....[124]....
        /*1154*/ 	.word	0x0500000f


	//   ....[125]....
        /*1158*/ 	.word	0x0500000f


	//   ....[126]....
        /*115c*/ 	.word	0x0500000f


	//   ....[127]....
        /*1160*/ 	.word	0x0500000f


	//   ....[128]....
        /*1164*/ 	.word	0x0500000f


	//   ....[129]....
        /*1168*/ 	.word	0x0500000f


	//   ....[130]....
        /*116c*/ 	.word	0x0500000f


	//   ....[131]....
        /*1170*/ 	.word	0x0500000f


	//   ....[132]....
        /*1174*/ 	.word	0x0500000f


	//   ....[133]....
        /*1178*/ 	.word	0x0500000f


	//   ....[134]....
        /*117c*/ 	.word	0x0500000f


	//   ....[135]....
        /*1180*/ 	.word	0x0500000f


	//   ....[136]....
        /*1184*/ 	.word	0x0500000f


	//   ....[137]....
        /*1188*/ 	.word	0x0500000f


	//   ....[138]....
        /*118c*/ 	.word	0x0500000f


	//   ....[139]....
        /*1190*/ 	.word	0x0500000f


	//   ....[140]....
        /*1194*/ 	.word	0x0500000f


	//   ....[141]....
        /*1198*/ 	.word	0x0500000f


	//   ....[142]....
        /*119c*/ 	.word	0x0500000f


	//   ....[143]....
        /*11a0*/ 	.word	0x0500000f


	//   ....[144]....
        /*11a4*/ 	.word	0x0500000f


	//   ....[145]....
        /*11a8*/ 	.word	0x0500000f


	//   ....[146]....
        /*11ac*/ 	.word	0x0500000f


	//   ....[147]....
        /*11b0*/ 	.word	0x0500000f


	//   ....[148]....
        /*11b4*/ 	.word	0x0500000f


	//   ....[149]....
        /*11b8*/ 	.word	0x0500000f


	//   ....[150]....
        /*11bc*/ 	.word	0x0500000f


	//   ....[151]....
        /*11c0*/ 	.word	0x0500000f


	//   ....[152]....
        /*11c4*/ 	.word	0x0500000f


	//   ....[153]....
        /*11c8*/ 	.word	0x0500000f


	//   ....[154]....
        /*11cc*/ 	.word	0x0500000f


	//   ....[155]....
        /*11d0*/ 	.word	0x0500000f


	//   ....[156]....
        /*11d4*/ 	.word	0x0500000f


	//   ....[157]....
        /*11d8*/ 	.word	0x0500000f


	//   ....[158]....
        /*11dc*/ 	.word	0x0500000f


	//   ....[159]....
        /*11e0*/ 	.word	0x0500000f


	//   ....[160]....
        /*11e4*/ 	.word	0x0500000f


	//   ....[161]....
        /*11e8*/ 	.word	0x0500000f


	//   ....[162]....
        /*11ec*/ 	.word	0x0500000f


	//   ....[163]....
        /*11f0*/ 	.word	0x0500000f


	//   ....[164]....
        /*11f4*/ 	.word	0x0500000f


	//   ....[165]....
        /*11f8*/ 	.word	0x0500000f


	//   ....[166]....
        /*11fc*/ 	.word	0x0500000f


	//   ....[167]....
        /*1200*/ 	.word	0x0500000f


	//   ....[168]....
        /*1204*/ 	.word	0x0500000f


	//   ....[169]....
        /*1208*/ 	.word	0x0500000f


	//   ....[170]....
        /*120c*/ 	.word	0x0500000f


	//   ....[171]....
        /*1210*/ 	.word	0x0500000f


	//   ....[172]....
        /*1214*/ 	.word	0x0500000f


	//   ....[173]....
        /*1218*/ 	.word	0x0500000f


	//   ....[174]....
        /*121c*/ 	.word	0x0500000f


	//   ....[175]....
        /*1220*/ 	.word	0x0500000f


	//   ....[176]....
        /*1224*/ 	.word	0x0500000f


	//   ....[177]....
        /*1228*/ 	.word	0x0500000f


	//   ....[178]....
        /*122c*/ 	.word	0x0500000f


	//   ....[179]....
        /*1230*/ 	.word	0x0500000f


	//   ....[180]....
        /*1234*/ 	.word	0x0500000f


	//   ....[181]....
        /*1238*/ 	.word	0x0500000f


	//   ....[182]....
        /*123c*/ 	.word	0x0500000f


	//   ....[183]....
        /*1240*/ 	.word	0x0500000f


	//   ....[184]....
        /*1244*/ 	.word	0x0500000f


	//   ....[185]....
        /*1248*/ 	.word	0x0500000f


	//   ....[186]....
        /*124c*/ 	.word	0x0500000f


	//   ....[187]....
        /*1250*/ 	.word	0x0500000f


	//   ....[188]....
        /*1254*/ 	.word	0x0500000f


	//   ....[189]....
        /*1258*/ 	.word	0x0500000f


	//   ....[190]....
        /*125c*/ 	.word	0x0500000f


	//   ....[191]....
        /*1260*/ 	.word	0x0500000f


	//   ....[192]....
        /*1264*/ 	.word	0x0500000f


	//   ....[193]....
        /*1268*/ 	.word	0x0500000f


	//   ....[194]....
        /*126c*/ 	.word	0x0500000f


	//   ....[195]....
        /*1270*/ 	.word	0x0500000f


	//   ....[196]....
        /*1274*/ 	.word	0x0500000f


	//   ....[197]....
        /*1278*/ 	.word	0x0500000f


	//   ....[198]....
        /*127c*/ 	.word	0x0500000f


	//----- nvinfo : EIATTR_COOP_GROUP_INSTR_OFFSETS
	.align		4
.L_660:
        /*1280*/ 	.byte	0x04, 0x28
        /*1282*/ 	.short	(.L_662 - .L_661)


	//   ....[0]....
.L_661:
        /*1284*/ 	.word	0x00000070


	//   ....[1]....
        /*1288*/ 	.word	0x00000140


	//   ....[2]....
        /*128c*/ 	.word	0x00000190


	//   ....[3]....
        /*1290*/ 	.word	0x000003c0


	//   ....[4]....
        /*1294*/ 	.word	0x00000520


	//   ....[5]....
        /*1298*/ 	.word	0x00000640


	//   ....[6]....
        /*129c*/ 	.word	0x000007a0


	//   ....[7]....
        /*12a0*/ 	.word	0x00003ec0


	//   ....[8]....
        /*12a4*/ 	.word	0x00003ed0


	//   ....[9]....
        /*12a8*/ 	.word	0x00006d30


	//   ....[10]....
        /*12ac*/ 	.word	0x00006d40


	//   ....[11]....
        /*12b0*/ 	.word	0x0000a370


	//   ....[12]....
        /*12b4*/ 	.word	0x0000a380


	//   ....[13]....
        /*12b8*/ 	.word	0x0000d4a0


	//   ....[14]....
        /*12bc*/ 	.word	0x0000d4b0


	//   ....[15]....
        /*12c0*/ 	.word	0x000106c0


	//   ....[16]....
        /*12c4*/ 	.word	0x000106d0


	//   ....[17]....
        /*12c8*/ 	.word	0x00010950


	//   ....[18]....
        /*12cc*/ 	.word	0x00010960


	//   ....[19]....
        /*12d0*/ 	.word	0x00010e60


	//   ....[20]....
        /*12d4*/ 	.word	0x00010ea0


	//   ....[21]....
        /*12d8*/ 	.word	0x00011100


	//   ....[22]....
        /*12dc*/ 	.word	0x00011120


	//   ....[23]....
        /*12e0*/ 	.word	0x00011dc0


	//   ....[24]....
        /*12e4*/ 	.word	0x00012370


	//   ....[25]....
        /*12e8*/ 	.word	0x00012380


	//   ....[26]....
        /*12ec*/ 	.word	0x00012390


	//   ....[27]....
        /*12f0*/ 	.word	0x000123a0


	//   ....[28]....
        /*12f4*/ 	.word	0x00015960


	//   ....[29]....
        /*12f8*/ 	.word	0x00015970


	//   ....[30]....
        /*12fc*/ 	.word	0x00015980


	//   ....[31]....
        /*1300*/ 	.word	0x00015990


	//   ....[32]....
        /*1304*/ 	.word	0x0001aaa0


	//   ....[33]....
        /*1308*/ 	.word	0x0001aac0


	//   ....[34]....
        /*130c*/ 	.word	0x0001af30


	//   ....[35]....
        /*1310*/ 	.word	0x0001af50


	//   ....[36]....
        /*1314*/ 	.word	0x0001e280


	//   ....[37]....
        /*1318*/ 	.word	0x0001e2a0


	//   ....[38]....
        /*131c*/ 	.word	0x0001e570


	//   ....[39]....
        /*1320*/ 	.word	0x0001e590


	//   ....[40]....
        /*1324*/ 	.word	0x000203a0


	//   ....[41]....
        /*1328*/ 	.word	0x00020400


	//   ....[42]....
        /*132c*/ 	.word	0x00020420


	//   ....[43]....
        /*1330*/ 	.word	0x00020440


	//   ....[44]....
        /*1334*/ 	.word	0x000213f0


	//   ....[45]....
        /*1338*/ 	.word	0x00021430


	//   ....[46]....
        /*133c*/ 	.word	0x00021460


	//   ....[47]....
        /*1340*/ 	.word	0x00021490


	//   ....[48]....
        /*1344*/ 	.word	0x000214c0


	//   ....[49]....
        /*1348*/ 	.word	0x000214f0


	//   ....[50]....
        /*134c*/ 	.word	0x00021520


	//   ....[51]....
        /*1350*/ 	.word	0x00021550


	//   ....[52]....
        /*1354*/ 	.word	0x00021580


	//   ....[53]....
        /*1358*/ 	.word	0x000215b0


	//   ....[54]....
        /*135c*/ 	.word	0x000215e0


	//   ....[55]....
        /*1360*/ 	.word	0x00021610


	//   ....[56]....
        /*1364*/ 	.word	0x00021640


	//   ....[57]....
        /*1368*/ 	.word	0x00021670


	//   ....[58]....
        /*136c*/ 	.word	0x000216b0


	//   ....[59]....
        /*1370*/ 	.word	0x000216e0


	//   ....[60]....
        /*1374*/ 	.word	0x00021710


	//   ....[61]....
        /*1378*/ 	.word	0x00021740


	//   ....[62]....
        /*137c*/ 	.word	0x00021770


	//   ....[63]....
        /*1380*/ 	.word	0x000217a0


	//   ....[64]....
        /*1384*/ 	.word	0x000217d0


	//   ....[65]....
        /*1388*/ 	.word	0x00021800


	//   ....[66]....
        /*138c*/ 	.word	0x00021830


	//   ....[67]....
        /*1390*/ 	.word	0x00021860


	//   ....[68]....
        /*1394*/ 	.word	0x00021890


	//   ....[69]....
        /*1398*/ 	.word	0x000218c0


	//   ....[70]....
        /*139c*/ 	.word	0x000218f0


	//   ....[71]....
        /*13a0*/ 	.word	0x00021920


	//   ....[72]....
        /*13a4*/ 	.word	0x00021950


	//   ....[73]....
        /*13a8*/ 	.word	0x00021980


	//   ....[74]....
        /*13ac*/ 	.word	0x000219b0


	//   ....[75]....
        /*13b0*/ 	.word	0x000219e0


	//   ....[76]....
        /*13b4*/ 	.word	0x00021a10


	//   ....[77]....
        /*13b8*/ 	.word	0x00021a40


	//   ....[78]....
        /*13bc*/ 	.word	0x00021a70


	//   ....[79]....
        /*13c0*/ 	.word	0x00021aa0


	//   ....[80]....
        /*13c4*/ 	.word	0x00021ad0


	//   ....[81]....
        /*13c8*/ 	.word	0x00021b00


	//   ....[82]....
        /*13cc*/ 	.word	0x00021b30


	//   ....[83]....
        /*13d0*/ 	.word	0x00021b60


	//   ....[84]....
        /*13d4*/ 	.word	0x00021b90


	//   ....[85]....
        /*13d8*/ 	.word	0x00021bc0


	//   ....[86]....
        /*13dc*/ 	.word	0x00021bf0


	//   ....[87]....
        /*13e0*/ 	.word	0x00021c20


	//   ....[88]....
        /*13e4*/ 	.word	0x00021c50


	//   ....[89]....
        /*13e8*/ 	.word	0x00021c80


	//   ....[90]....
        /*13ec*/ 	.word	0x00021cb0


	//   ....[91]....
        /*13f0*/ 	.word	0x00021ce0


	//   ....[92]....
        /*13f4*/ 	.word	0x00021d10


	//   ....[93]....
        /*13f8*/ 	.word	0x00021d40


	//   ....[94]....
        /*13fc*/ 	.word	0x00021d70


	//   ....[95]....
        /*1400*/ 	.word	0x00021da0


	//   ....[96]....
        /*1404*/ 	.word	0x00021dd0


	//   ....[97]....
        /*1408*/ 	.word	0x00021e00


	//   ....[98]....
        /*140c*/ 	.word	0x00021e30


	//   ....[99]....
        /*1410*/ 	.word	0x00021e60


	//   ....[100]....
        /*1414*/ 	.word	0x00021e90


	//   ....[101]....
        /*1418*/ 	.word	0x00021ec0


	//   ....[102]....
        /*141c*/ 	.word	0x00021ef0


	//   ....[103]....
        /*1420*/ 	.word	0x00021f20


	//   ....[104]....
        /*1424*/ 	.word	0x00021f50


	//   ....[105]....
        /*1428*/ 	.word	0x00021f80


	//   ....[106]....
        /*142c*/ 	.word	0x00021fb0


	//   ....[107]....
        /*1430*/ 	.word	0x00021fe0


	//   ....[108]....
        /*1434*/ 	.word	0x00022010


	//   ....[109]....
        /*1438*/ 	.word	0x00022040


	//   ....[110]....
        /*143c*/ 	.word	0x00022070


	//   ....[111]....
        /*1440*/ 	.word	0x000220a0


	//   ....[112]....
        /*1444*/ 	.word	0x000220d0


	//   ....[113]....
        /*1448*/ 	.word	0x00022100


	//   ....[114]....
        /*144c*/ 	.word	0x00022130


	//   ....[115]....
        /*1450*/ 	.word	0x00022140


	//   ....[116]....
        /*1454*/ 	.word	0x00022150


	//   ....[117]....
        /*1458*/ 	.word	0x00022160


	//   ....[118]....
        /*145c*/ 	.word	0x00022170


	//   ....[119]....
        /*1460*/ 	.word	0x00022180


	//   ....[120]....
        /*1464*/ 	.word	0x00022190


	//   ....[121]....
        /*1468*/ 	.word	0x000221a0


	//   ....[122]....
        /*146c*/ 	.word	0x000221b0


	//   ....[123]....
        /*1470*/ 	.word	0x000221c0


	//   ....[124]....
        /*1474*/ 	.word	0x000221d0


	//   ....[125]....
        /*1478*/ 	.word	0x000221e0


	//   ....[126]....
        /*147c*/ 	.word	0x000221f0


	//   ....[127]....
        /*1480*/ 	.word	0x00022220


	//   ....[128]....
        /*1484*/ 	.word	0x00022250


	//   ....[129]....
        /*1488*/ 	.word	0x00022260


	//   ....[130]....
        /*148c*/ 	.word	0x00022290


	//   ....[131]....
        /*1490*/ 	.word	0x000222c0


	//   ....[132]....
        /*1494*/ 	.word	0x000222d0


	//   ....[133]....
        /*1498*/ 	.word	0x00022300


	//   ....[134]....
        /*149c*/ 	.word	0x00022330


	//   ....[135]....
        /*14a0*/ 	.word	0x00022360


	//   ....[136]....
        /*14a4*/ 	.word	0x00022390


	//   ....[137]....
        /*14a8*/ 	.word	0x000223c0


	//   ....[138]....
        /*14ac*/ 	.word	0x000223f0


	//   ....[139]....
        /*14b0*/ 	.word	0x00022420


	//   ....[140]....
        /*14b4*/ 	.word	0x00022e20


	//   ....[141]....
        /*14b8*/ 	.word	0x00022e40


	//   ....[142]....
        /*14bc*/ 	.word	0x00022e50


	//   ....[143]....
        /*14c0*/ 	.word	0x00022e60


	//   ....[144]....
        /*14c4*/ 	.word	0x00023700


	//   ....[145]....
        /*14c8*/ 	.word	0x00023710


	//   ....[146]....
        /*14cc*/ 	.word	0x000238e0


	//   ....[147]....
        /*14d0*/ 	.word	0x000238f0


	//   ....[148]....
        /*14d4*/ 	.word	0x00023a40


	//   ....[149]....
        /*14d8*/ 	.word	0x00023a50


	//   ....[150]....
        /*14dc*/ 	.word	0x00023ba0


	//   ....[151]....
        /*14e0*/ 	.word	0x00023bb0


	//   ....[152]....
        /*14e4*/ 	.word	0x00023fa0


	//   ....[153]....
        /*14e8*/ 	.word	0x00023fb0


	//   ....[154]....
        /*14ec*/ 	.word	0x00024c00


	//   ....[155]....
        /*14f0*/ 	.word	0x00024c10


	//   ....[156]....
        /*14f4*/ 	.word	0x00026390


	//   ....[157]....
        /*14f8*/ 	.word	0x000263a0


	//   ....[158]....
        /*14fc*/ 	.word	0x00026500


	//   ....[159]....
        /*1500*/ 	.word	0x00026510


	//   ....[160]....
        /*1504*/ 	.word	0x00026660


	//   ....[161]....
        /*1508*/ 	.word	0x00026670


	//   ....[162]....
        /*150c*/ 	.word	0x000267c0


	//   ....[163]....
        /*1510*/ 	.word	0x000267d0


	//   ....[164]....
        /*1514*/ 	.word	0x00026970


	//   ....[165]....
        /*1518*/ 	.word	0x00026b80


	//   ....[166]....
        /*151c*/ 	.word	0x00026bb0


	//   ....[167]....
        /*1520*/ 	.word	0x00026be0


	//   ....[168]....
        /*1524*/ 	.word	0x00026c10


	//   ....[169]....
        /*1528*/ 	.word	0x00026c40


	//   ....[170]....
        /*152c*/ 	.word	0x00026c70


	//   ....[171]....
        /*1530*/ 	.word	0x00026e00


	//   ....[172]....
        /*1534*/ 	.word	0x00026e30


	//   ....[173]....
        /*1538*/ 	.word	0x00026e60


	//   ....[174]....
        /*153c*/ 	.word	0x00026e90


	//   ....[175]....
        /*1540*/ 	.word	0x00026ec0


	//   ....[176]....
        /*1544*/ 	.word	0x00026ef0


	//   ....[177]....
        /*1548*/ 	.word	0x00026f80


	//   ....[178]....
        /*154c*/ 	.word	0x00026fb0


	//   ....[179]....
        /*1550*/ 	.word	0x00026fc0


	//   ....[180]....
        /*1554*/ 	.word	0x00027050


	//   ....[181]....
        /*1558*/ 	.word	0x00028130


	//   ....[182]....
        /*155c*/ 	.word	0x0002a7f0


	//   ....[183]....
        /*1560*/ 	.word	0x0002a800


	//   ....[184]....
        /*1564*/ 	.word	0x0002a980


	//   ....[185]....
        /*1568*/ 	.word	0x0002a990


	//   ....[186]....
        /*156c*/ 	.word	0x0002aa20


	//   ....[187]....
        /*1570*/ 	.word	0x0002aa30


	//   ....[188]....
        /*1574*/ 	.word	0x0002aa40


	//   ....[189]....
        /*1578*/ 	.word	0x0002aad0


	//   ....[190]....
        /*157c*/ 	.word	0x0002ab70


	//   ....[191]....
        /*1580*/ 	.word	0x0002ab80


	//   ....[192]....
        /*1584*/ 	.word	0x0002b020


	//   ....[193]....
        /*1588*/ 	.word	0x0002b040


	//   ....[194]....
        /*158c*/ 	.word	0x0002b070


	//   ....[195]....
        /*1590*/ 	.word	0x0002b1a0


	//   ....[196]....
        /*1594*/ 	.word	0x0002b1b0


	//   ....[197]....
        /*1598*/ 	.word	0x0002b240


	//   ....[198]....
        /*159c*/ 	.word	0x0002b250


	//   ....[199]....
        /*15a0*/ 	.word	0x0002b260


	//   ....[200]....
        /*15a4*/ 	.word	0x0002b270


	//   ....[201]....
        /*15a8*/ 	.word	0x0002b350


	//   ....[202]....
        /*15ac*/ 	.word	0x0002bb50


	//   ....[203]....
        /*15b0*/ 	.word	0x0002bb80


	//   ....[204]....
        /*15b4*/ 	.word	0x0002bba0


	//   ....[205]....
        /*15b8*/ 	.word	0x0002bc60


	//   ....[206]....
        /*15bc*/ 	.word	0x0002bc70


	//   ....[207]....
        /*15c0*/ 	.word	0x0002bd10


	//   ....[208]....
        /*15c4*/ 	.word	0x0002bd20


	//   ....[209]....
        /*15c8*/ 	.word	0x0002bd30


	//   ....[210]....
        /*15cc*/ 	.word	0x0002c7b0


	//   ....[211]....
        /*15d0*/ 	.word	0x0002c7c0


	//   ....[212]....
        /*15d4*/ 	.word	0x0002c7d0


	//   ....[213]....
        /*15d8*/ 	.word	0x0002c830


	//   ....[214]....
        /*15dc*/ 	.word	0x0002c870


	//   ....[215]....
        /*15e0*/ 	.word	0x0002c880


	//   ....[216]....
        /*15e4*/ 	.word	0x0002c8e0


	//   ....[217]....
        /*15e8*/ 	.word	0x0002c910


	//   ....[218]....
        /*15ec*/ 	.word	0x0002c950


	//   ....[219]....
        /*15f0*/ 	.word	0x0002c9b0


	//   ....[220]....
        /*15f4*/ 	.word	0x0002ce40


	//   ....[221]....
        /*15f8*/ 	.word	0x0002ce50


	//   ....[222]....
        /*15fc*/ 	.word	0x0002ce60


	//   ....[223]....
        /*1600*/ 	.word	0x0002ce70


	//   ....[224]....
        /*1604*/ 	.word	0x0002ced0


	//   ....[225]....
        /*1608*/ 	.word	0x0002cee0


	//   ....[226]....
        /*160c*/ 	.word	0x0002cf40


	//   ....[227]....
        /*1610*/ 	.word	0x0002cf70


	//   ....[228]....
        /*1614*/ 	.word	0x0002cfb0


	//   ....[229]....
        /*1618*/ 	.word	0x0002d010


	//   ....[230]....
        /*161c*/ 	.word	0x0002ee40


	//   ....[231]....
        /*1620*/ 	.word	0x0002ee70


	//   ....[232]....
        /*1624*/ 	.word	0x0002eee0


	//   ....[233]....
        /*1628*/ 	.word	0x0002ef10


	//   ....[234]....
        /*162c*/ 	.word	0x0002ef40


	//   ....[235]....
        /*1630*/ 	.word	0x0002ef70


	//   ....[236]....
        /*1634*/ 	.word	0x0002efa0


	//   ....[237]....
        /*1638*/ 	.word	0x0002efd0


	//   ....[238]....
        /*163c*/ 	.word	0x0002f170


	//   ....[239]....
        /*1640*/ 	.word	0x0002f1a0


	//   ....[240]....
        /*1644*/ 	.word	0x0002f1d0


	//   ....[241]....
        /*1648*/ 	.word	0x0002f200


	//   ....[242]....
        /*164c*/ 	.word	0x0002f230


	//   ....[243]....
        /*1650*/ 	.word	0x0002f260


	//   ....[244]....
        /*1654*/ 	.word	0x0002f320


	//   ....[245]....
        /*1658*/ 	.word	0x0002f340


	//   ....[246]....
        /*165c*/ 	.word	0x0002f350


	//   ....[247]....
        /*1660*/ 	.word	0x0002f3b0


	//   ....[248]....
        /*1664*/ 	.word	0x0002f9f0


	//   ....[249]....
        /*1668*/ 	.word	0x0002fd90


	//   ....[250]....
        /*166c*/ 	.word	0x0002fe20


	//   ....[251]....
        /*1670*/ 	.word	0x0002fec0


	//   ....[252]....
        /*1674*/ 	.word	0x0002ff50


	//   ....[253]....
        /*1678*/ 	.word	0x00030040


	//   ....[254]....
        /*167c*/ 	.word	0x000300d0


	//   ....[255]....
        /*1680*/ 	.word	0x00030170


	//   ....[0]....
        /*1684*/ 	.word	0x00030200


	//   ....[1]....
        /*1688*/ 	.word	0x000302f0


	//   ....[2]....
        /*168c*/ 	.word	0x00030380


	//   ....[3]....
        /*1690*/ 	.word	0x00030420


	//   ....[4]....
        /*1694*/ 	.word	0x000304b0


	//   ....[5]....
        /*1698*/ 	.word	0x00030590


	//   ....[6]....
        /*169c*/ 	.word	0x00030640


	//   ....[7]....
        /*16a0*/ 	.word	0x000306d0


	//   ....[8]....
        /*16a4*/ 	.word	0x00030720


	//   ....[9]....
        /*16a8*/ 	.word	0x00030770


	//   ....[10]....
        /*16ac*/ 	.word	0x00030860


	//   ....[11]....
        /*16b0*/ 	.word	0x000308f0


	//   ....[12]....
        /*16b4*/ 	.word	0x00030940


	//   ....[13]....
        /*16b8*/ 	.word	0x00030990


	//   ....[14]....
        /*16bc*/ 	.word	0x00030cd0


	//   ....[15]....
        /*16c0*/ 	.word	0x00030df0


	//   ....[16]....
        /*16c4*/ 	.word	0x00030f20


	//   ....[17]....
        /*16c8*/ 	.word	0x00031030


	//   ....[18]....
        /*16cc*/ 	.word	0x00031160


	//   ....[19]....
        /*16d0*/ 	.word	0x00031280


	//   ....[20]....
        /*16d4*/ 	.word	0x00031390


	//   ....[21]....
        /*16d8*/ 	.word	0x000313e0


	//   ....[22]....
        /*16dc*/ 	.word	0x00031460


	//   ....[23]....
        /*16e0*/ 	.word	0x000314d0


	//   ....[24]....
        /*16e4*/ 	.word	0x00031530


	//   ....[25]....
        /*16e8*/ 	.word	0x00031580


	//   ....[26]....
        /*16ec*/ 	.word	0x000315e0


	//   ....[27]....
        /*16f0*/ 	.word	0x00031650


	//   ....[28]....
        /*16f4*/ 	.word	0x000316b0


	//   ....[29]....
        /*16f8*/ 	.word	0x00031700


	//   ....[30]....
        /*16fc*/ 	.word	0x00031780


	//   ....[31]....
        /*1700*/ 	.word	0x000317f0


	//   ....[32]....
        /*1704*/ 	.word	0x00031850


	//   ....[33]....
        /*1708*/ 	.word	0x000318a0


	//   ....[34]....
        /*170c*/ 	.word	0x00031900


	//   ....[35]....
        /*1710*/ 	.word	0x00031990


	//   ....[36]....
        /*1714*/ 	.word	0x000319f0


	//   ....[37]....
        /*1718*/ 	.word	0x00031a40


	//   ....[38]....
        /*171c*/ 	.word	0x00031aa0


	//   ....[39]....
        /*1720*/ 	.word	0x00031b30


	//   ....[40]....
        /*1724*/ 	.word	0x00031b90


	//   ....[41]....
        /*1728*/ 	.word	0x00031be0


	//   ....[42]....
        /*172c*/ 	.word	0x00031c40


	//   ....[43]....
        /*1730*/ 	.word	0x00031cd0


	//   ....[44]....
        /*1734*/ 	.word	0x00031d30


	//   ....[45]....
        /*1738*/ 	.word	0x00031d80


	//   ....[46]....
        /*173c*/ 	.word	0x00031de0


	//   ....[47]....
        /*1740*/ 	.word	0x00031e70


	//   ....[48]....
        /*1744*/ 	.word	0x00031ed0


	//   ....[49]....
        /*1748*/ 	.word	0x00031f20


	//   ....[50]....
        /*174c*/ 	.word	0x00031f80


	//   ....[51]....
        /*1750*/ 	.word	0x00032010


	//   ....[52]....
        /*1754*/ 	.word	0x00032070


	//   ....[53]....
        /*1758*/ 	.word	0x000320c0


	//   ....[54]....
        /*175c*/ 	.word	0x00032120


	//   ....[55]....
        /*1760*/ 	.word	0x000321b0


	//   ....[56]....
        /*1764*/ 	.word	0x00032210


	//   ....[57]....
        /*1768*/ 	.word	0x00032260


	//   ....[58]....
        /*176c*/ 	.word	0x000322c0


	//   ....[59]....
        /*1770*/ 	.word	0x00032350


	//   ....[60]....
        /*1774*/ 	.word	0x000323b0


	//   ....[61]....
        /*1778*/ 	.word	0x00032400


	//   ....[62]....
        /*177c*/ 	.word	0x00032460


	//   ....[63]....
        /*1780*/ 	.word	0x000324f0


	//   ....[64]....
        /*1784*/ 	.word	0x00032550


	//   ....[65]....
        /*1788*/ 	.word	0x000325a0


	//   ....[66]....
        /*178c*/ 	.word	0x00032600


	//   ....[67]....
        /*1790*/ 	.word	0x00032690


	//   ....[68]....
        /*1794*/ 	.word	0x000326f0


	//   ....[69]....
        /*1798*/ 	.word	0x00032740


	//   ....[70]....
        /*179c*/ 	.word	0x000327a0


	//   ....[71]....
        /*17a0*/ 	.word	0x00032830


	//   ....[72]....
        /*17a4*/ 	.word	0x00032890


	//   ....[73]....
        /*17a8*/ 	.word	0x000328e0


	//   ....[74]....
        /*17ac*/ 	.word	0x00032940


	//   ....[75]....
        /*17b0*/ 	.word	0x000329d0


	//   ....[76]....
        /*17b4*/ 	.word	0x00032a30


	//   ....[77]....
        /*17b8*/ 	.word	0x00032a80


	//   ....[78]....
        /*17bc*/ 	.word	0x00032ae0


	//   ....[79]....
        /*17c0*/ 	.word	0x00032b70


	//   ....[80]....
        /*17c4*/ 	.word	0x00032bd0


	//   ....[81]....
        /*17c8*/ 	.word	0x00032c20


	//   ....[82]....
        /*17cc*/ 	.word	0x00032ca0


	//   ....[83]....
        /*17d0*/ 	.word	0x00032cf0


	//   ....[84]....
        /*17d4*/ 	.word	0x00032d50


	//   ....[85]....
        /*17d8*/ 	.word	0x00032da0


	//   ....[86]....
        /*17dc*/ 	.word	0x00032e00


	//   ....[87]....
        /*17e0*/ 	.word	0x00032e70


	//   ....[88]....
        /*17e4*/ 	.word	0x00032ed0


	//   ....[89]....
        /*17e8*/ 	.word	0x00032f20


	//   ....[90]....
        /*17ec*/ 	.word	0x00032fa0


	//   ....[91]....
        /*17f0*/ 	.word	0x00033010


	//   ....[92]....
        /*17f4*/ 	.word	0x00033070


	//   ....[93]....
        /*17f8*/ 	.word	0x000330c0


	//   ....[94]....
        /*17fc*/ 	.word	0x00033140


	//   ....[95]....
        /*1800*/ 	.word	0x000331b0


	//   ....[96]....
        /*1804*/ 	.word	0x00033210


	//   ....[97]....
        /*1808*/ 	.word	0x00033260


	//   ....[98]....
        /*180c*/ 	.word	0x000332e0


	//   ....[99]....
        /*1810*/ 	.word	0x00033350


	//   ....[100]....
        /*1814*/ 	.word	0x000333b0


	//   ....[101]....
        /*1818*/ 	.word	0x00033400


	//   ....[102]....
        /*181c*/ 	.word	0x00033480


	//   ....[103]....
        /*1820*/ 	.word	0x000334f0


	//   ....[104]....
        /*1824*/ 	.word	0x00033550


	//   ....[105]....
        /*1828*/ 	.word	0x000335a0


	//   ....[106]....
        /*182c*/ 	.word	0x00033670


	//   ....[107]....
        /*1830*/ 	.word	0x000336f0


	//   ....[108]....
        /*1834*/ 	.word	0x00033790


	//   ....[109]....
        /*1838*/ 	.word	0x000337e0


	//   ....[110]....
        /*183c*/ 	.word	0x00033870


	//   ....[111]....
        /*1840*/ 	.word	0x000338c0


	//   ....[112]....
        /*1844*/ 	.word	0x00033950


	//   ....[113]....
        /*1848*/ 	.word	0x000339e0


	//   ....[114]....
        /*184c*/ 	.word	0x00033a70


	//   ....[115]....
        /*1850*/ 	.word	0x00033b00


	//   ....[116]....
        /*1854*/ 	.word	0x00033b90


	//   ....[117]....
        /*1858*/ 	.word	0x00033c20


	//   ....[118]....
        /*185c*/ 	.word	0x00033ca0


	//   ....[119]....
        /*1860*/ 	.word	0x00033cf0


	//   ....[120]....
        /*1864*/ 	.word	0x00033d90


	//   ....[121]....
        /*1868*/ 	.word	0x00033e20


	//   ....[122]....
        /*186c*/ 	.word	0x00033ea0


	//   ....[123]....
        /*1870*/ 	.word	0x00033ef0


	//   ....[124]....
        /*1874*/ 	.word	0x00033f80


	//   ....[125]....
        /*1878*/ 	.word	0x00034010


	//   ....[126]....
        /*187c*/ 	.word	0x000340a0


	//   ....[127]....
        /*1880*/ 	.word	0x00034130


	//   ....[128]....
        /*1884*/ 	.word	0x000341c0


	//   ....[129]....
        /*1888*/ 	.word	0x00034250


	//   ....[130]....
        /*188c*/ 	.word	0x00034310


	//   ....[131]....
        /*1890*/ 	.word	0x000345e0


	//   ....[132]....
        /*1894*/ 	.word	0x000346e0


	//   ....[133]....
        /*1898*/ 	.word	0x00034780


	//   ....[134]....
        /*189c*/ 	.word	0x00034940


	//   ....[135]....
        /*18a0*/ 	.word	0x000349e0


	//   ....[136]....
        /*18a4*/ 	.word	0x00034af0


	//   ....[137]....
        /*18a8*/ 	.word	0x00034bb0


	//   ....[138]....
        /*18ac*/ 	.word	0x00034cc0


	//   ....[139]....
        /*18b0*/ 	.word	0x00034d80


	//   ....[140]....
        /*18b4*/ 	.word	0x00034e30


	//   ....[141]....
        /*18b8*/ 	.word	0x00034f00


	//   ....[142]....
        /*18bc*/ 	.word	0x00035070


	//   ....[143]....
        /*18c0*/ 	.word	0x00035110


	//   ....[144]....
        /*18c4*/ 	.word	0x000352d0


	//   ....[145]....
        /*18c8*/ 	.word	0x00035320


	//   ....[146]....
        /*18cc*/ 	.word	0x00035420


	//   ....[147]....
        /*18d0*/ 	.word	0x000354d0


	//   ....[148]....
        /*18d4*/ 	.word	0x00035530


	//   ....[149]....
        /*18d8*/ 	.word	0x000355d0


	//   ....[150]....
        /*18dc*/ 	.word	0x00035690


	//   ....[151]....
        /*18e0*/ 	.word	0x00035760


	//   ....[152]....
        /*18e4*/ 	.word	0x00035810


	//   ....[153]....
        /*18e8*/ 	.word	0x00035880


	//   ....[154]....
        /*18ec*/ 	.word	0x000358e0


	//   ....[155]....
        /*18f0*/ 	.word	0x00035a00


	//   ....[156]....
        /*18f4*/ 	.word	0x00035a60


	//   ....[157]....
        /*18f8*/ 	.word	0x00035b70


	//   ....[158]....
        /*18fc*/ 	.word	0x00035bd0


	//   ....[159]....
        /*1900*/ 	.word	0x00035cd0


	//   ....[160]....
        /*1904*/ 	.word	0x00035e00


	//   ....[161]....
        /*1908*/ 	.word	0x00035e90


	//   ....[162]....
        /*190c*/ 	.word	0x00035ef0


	//   ....[163]....
        /*1910*/ 	.word	0x00035fe0


	//   ....[164]....
        /*1914*/ 	.word	0x00036060


	//   ....[165]....
        /*1918*/ 	.word	0x00036130


	//   ....[166]....
        /*191c*/ 	.word	0x000361a0


	//   ....[167]....
        /*1920*/ 	.word	0x00036230


	//   ....[168]....
        /*1924*/ 	.word	0x00036300


	//   ....[169]....
        /*1928*/ 	.word	0x00036350


	//   ....[170]....
        /*192c*/ 	.word	0x000364e0


	//   ....[171]....
        /*1930*/ 	.word	0x00036570


	//   ....[172]....
        /*1934*/ 	.word	0x000365d0


	//   ....[173]....
        /*1938*/ 	.word	0x000366a0


	//   ....[174]....
        /*193c*/ 	.word	0x00036700


	//   ....[175]....
        /*1940*/ 	.word	0x000367d0


	//   ....[176]....
        /*1944*/ 	.word	0x00036830


	//   ....[177]....
        /*1948*/ 	.word	0x00036900


	//   ....[178]....
        /*194c*/ 	.word	0x00036960


	//   ....[179]....
        /*1950*/ 	.word	0x00036a30


	//   ....[180]....
        /*1954*/ 	.word	0x00036c10


	//   ....[181]....
        /*1958*/ 	.word	0x00036cb0


	//   ....[182]....
        /*195c*/ 	.word	0x00036e30


	//   ....[183]....
        /*1960*/ 	.word	0x00036ea0


	//   ....[184]....
        /*1964*/ 	.word	0x00036f10


	//   ....[185]....
        /*1968*/ 	.word	0x00036f80


	//   ....[186]....
        /*196c*/ 	.word	0x00036ff0


	//   ....[187]....
        /*1970*/ 	.word	0x00037070


	//   ....[188]....
        /*1974*/ 	.word	0x000370f0


	//   ....[189]....
        /*1978*/ 	.word	0x00037180


	//   ....[190]....
        /*197c*/ 	.word	0x000371f0


	//   ....[191]....
        /*1980*/ 	.word	0x00037260


	//   ....[192]....
        /*1984*/ 	.word	0x000372d0


	//   ....[193]....
        /*1988*/ 	.word	0x00037350


	//   ....[194]....
        /*198c*/ 	.word	0x000373c0


	//   ....[195]....
        /*1990*/ 	.word	0x00037460


	//   ....[196]....
        /*1994*/ 	.word	0x000374b0


	//   ....[197]....
        /*1998*/ 	.word	0x00037540


	//   ....[198]....
        /*199c*/ 	.word	0x00037670


	//----- nvinfo : EIATTR_REG_RECONFIG
	.align		4
.L_662:
        /*19a0*/ 	.byte	0x01, 0x54
	.zero		2


	//----- nvinfo : EIATTR_SYSCALL_OFFSETS
	.align		4
        /*19a4*/ 	.byte	0x04, 0x46
        /*19a6*/ 	.short	(.L_664 - .L_663)


	//   ....[0]....
.L_663:
        /*19a8*/ 	.word	0x00002440


	//   ....[1]....
        /*19ac*/ 	.word	0x00002590


	//   ....[2]....
        /*19b0*/ 	.word	0x00011f70


	//   ....[3]....
        /*19b4*/ 	.word	0x000122a0


	//   ....[4]....
        /*19b8*/ 	.word	0x000299f0


	//   ....[5]....
        /*19bc*/ 	.word	0x00029b80


	//   ....[6]....
        /*19c0*/ 	.word	0x00029cd0


	//   ....[7]....
        /*19c4*/ 	.word	0x00029e10


	//   ....[8]....
        /*19c8*/ 	.word	0x0002b7a0


	//----- nvinfo : EIATTR_MBARRIER_INSTR_OFFSETS
	.align		4
.L_664:
        /*19cc*/ 	.byte	0x04, 0x39
        /*19ce*/ 	.short	(.L_666 - .L_665)


	//   ....[0]....
.L_665:
        /*19d0*/ 	.word	0x00000270
        /*19d4*/ 	.word	0x000000ff
        /*19d8*/ 	.word	0x00033400
        /*19dc*/ 	.short	0x0100
        /*19de*/ 	.byte	0x08
	.zero		1


	//   ....[1]....
        /*19e0*/ 	.word	0x00000280
        /*19e4*/ 	.word	0x000000ff
        /*19e8*/ 	.word	0x00033420
        /*19ec*/ 	.short	0x0100
        /*19ee*/ 	.byte	0x08
	.zero		1


	//   ....[2]....
        /*19f0*/ 	.word	0x00000370
        /*19f4*/ 	.word	0x000000ff
        /*19f8*/ 	.word	0x00033430
        /*19fc*/ 	.short	0x0100
        /*19fe*/ 	.byte	0x08
	.zero		1


	//   ....[3]....
        /*1a00*/ 	.word	0x00000380
        /*1a04*/ 	.word	0x000000ff
        /*1a08*/ 	.word	0x00033440
        /*1a0c*/ 	.short	0x0100
        /*1a0e*/ 	.byte	0x08
	.zero		1


	//   ....[4]....
        /*1a10*/ 	.word	0x00000390
        /*1a14*/ 	.word	0x000000ff
        /*1a18*/ 	.word	0x00033438
        /*1a1c*/ 	.short	0x0100
        /*1a1e*/ 	.byte	0x08
	.zero		1


	//   ....[5]....
        /*1a20*/ 	.word	0x000003a0
        /*1a24*/ 	.word	0x000000ff
        /*1a28*/ 	.word	0x00033448
        /*1a2c*/ 	.short	0x0100
        /*1a2e*/ 	.byte	0x08
	.zero		1


	//   ....[6]....
        /*1a30*/ 	.word	0x000004d0
        /*1a34*/ 	.word	0x000000ff
        /*1a38*/ 	.word	0x00033450
        /*1a3c*/ 	.short	0x0100
        /*1a3e*/ 	.byte	0x08
	.zero		1


	//   ....[7]....
        /*1a40*/ 	.word	0x000004e0
        /*1a44*/ 	.word	0x000000ff
        /*1a48*/ 	.word	0x00033460
        /*1a4c*/ 	.short	0x0100
        /*1a4e*/ 	.byte	0x08
	.zero		1


	//   ....[8]....
        /*1a50*/ 	.word	0x000004f0
        /*1a54*/ 	.word	0x000000ff
        /*1a58*/ 	.word	0x00033458
        /*1a5c*/ 	.short	0x0100
        /*1a5e*/ 	.byte	0x08
	.zero		1


	//   ....[9]....
        /*1a60*/ 	.word	0x00000500
        /*1a64*/ 	.word	0x000000ff
        /*1a68*/ 	.word	0x00033468
        /*1a6c*/ 	.short	0x0100
        /*1a6e*/ 	.byte	0x08
	.zero		1


	//   ....[10]....
        /*1a70*/ 	.word	0x000005f0
        /*1a74*/ 	.word	0x000000ff
        /*1a78*/ 	.word	0x00033470
        /*1a7c*/ 	.short	0x0100
        /*1a7e*/ 	.byte	0x06
	.zero		1


	//   ....[11]....
        /*1a80*/ 	.word	0x00000600
        /*1a84*/ 	.word	0x000000ff
        /*1a88*/ 	.word	0x00033480
        /*1a8c*/ 	.short	0x0100
        /*1a8e*/ 	.byte	0x06
	.zero		1


	//   ....[12]....
        /*1a90*/ 	.word	0x00000610
        /*1a94*/ 	.word	0x000000ff
        /*1a98*/ 	.word	0x00033478
        /*1a9c*/ 	.short	0x0100
        /*1a9e*/ 	.byte	0x06
	.zero		1


	//   ....[13]....
        /*1aa0*/ 	.word	0x00000620
        /*1aa4*/ 	.word	0x000000ff
        /*1aa8*/ 	.word	0x00033488
        /*1aac*/ 	.short	0x0100
        /*1aae*/ 	.byte	0x06
	.zero		1


	//   ....[14]....
        /*1ab0*/ 	.word	0x00000750
        /*1ab4*/ 	.word	0x000000ff
        /*1ab8*/ 	.word	0x00033490
        /*1abc*/ 	.short	0x0100
        /*1abe*/ 	.byte	0x08
	.zero		1


	//   ....[15]....
        /*1ac0*/ 	.word	0x00000760
        /*1ac4*/ 	.word	0x000000ff
        /*1ac8*/ 	.word	0x000334a0
        /*1acc*/ 	.short	0x0100
        /*1ace*/ 	.byte	0x08
	.zero		1


	//   ....[16]....
        /*1ad0*/ 	.word	0x00000770
        /*1ad4*/ 	.word	0x000000ff
        /*1ad8*/ 	.word	0x00033498
        /*1adc*/ 	.short	0x0100
        /*1ade*/ 	.byte	0x08
	.zero		1


	//   ....[17]....
        /*1ae0*/ 	.word	0x00000780
        /*1ae4*/ 	.word	0x000000ff
        /*1ae8*/ 	.word	0x000334a8
        /*1aec*/ 	.short	0x0100
        /*1aee*/ 	.byte	0x08
	.zero		1


	//   ....[18]....
        /*1af0*/ 	.word	0x000008c0
        /*1af4*/ 	.word	0x000000ff
        /*1af8*/ 	.word	0x000334b0
        /*1afc*/ 	.short	0x0100
        /*1afe*/ 	.byte	0x08
	.zero		1


	//   ....[19]....
        /*1b00*/ 	.word	0x000008d0
        /*1b04*/ 	.word	0x000000ff
        /*1b08*/ 	.word	0x000334c0
        /*1b0c*/ 	.short	0x0100
        /*1b0e*/ 	.byte	0x08
	.zero		1


	//   ....[20]....
        /*1b10*/ 	.word	0x000008e0
        /*1b14*/ 	.word	0x000000ff
        /*1b18*/ 	.word	0x000334b8
        /*1b1c*/ 	.short	0x0100
        /*1b1e*/ 	.byte	0x08
	.zero		1


	//   ....[21]....
        /*1b20*/ 	.word	0x000008f0
        /*1b24*/ 	.word	0x000000ff
        /*1b28*/ 	.word	0x000334c8
        /*1b2c*/ 	.short	0x0100
        /*1b2e*/ 	.byte	0x08
	.zero		1


	//   ....[22]....
        /*1b30*/ 	.word	0x00003e70
        /*1b34*/ 	.word	0x0000005d
        /*1b38*/ 	.word	0x00033490
        /*1b3c*/ 	.short	0x010a
        /*1b3e*/ 	.byte	0x3f
	.zero		1


	//   ....[23]....
        /*1b40*/ 	.word	0x0000a300
        /*1b44*/ 	.word	0x0000005d
        /*1b48*/ 	.word	0x00033490
        /*1b4c*/ 	.short	0x010a
        /*1b4e*/ 	.byte	0x3f
	.zero		1


	//   ....[24]....
        /*1b50*/ 	.word	0x000104d0
        /*1b54*/ 	.word	0x0000005d
        /*1b58*/ 	.word	0x00033490
        /*1b5c*/ 	.short	0x010a
        /*1b5e*/ 	.byte	0x3f
	.zero		1


	//   ....[25]....
        /*1b60*/ 	.word	0x00010c90
        /*1b64*/ 	.word	0x0000000b
        /*1b68*/ 	.word	0x00000000
        /*1b6c*/ 	.short	0x0101
        /*1b6e*/ 	.byte	0x3f
	.zero		1


	//   ....[26]....
        /*1b70*/ 	.word	0x00010cd0
        /*1b74*/ 	.word	0x0000005d
        /*1b78*/ 	.word	0x000334b0
        /*1b7c*/ 	.short	0x010a
        /*1b7e*/ 	.byte	0x3f
	.zero		1


	//   ....[27]....
        /*1b80*/ 	.word	0x00011430
        /*1b84*/ 	.word	0x0000005d
        /*1b88*/ 	.word	0x00000000
        /*1b8c*/ 	.short	0x0101
        /*1b8e*/ 	.byte	0x3f
	.zero		1


	//   ....[28]....
        /*1b90*/ 	.word	0x00012000
        /*1b94*/ 	.word	0x00000012
        /*1b98*/ 	.word	0x00033400
        /*1b9c*/ 	.short	0x010a
        /*1b9e*/ 	.byte	0x3f
	.zero		1


	//   ....[29]....
        /*1ba0*/ 	.word	0x00012050
        /*1ba4*/ 	.word	0x00000012
        /*1ba8*/ 	.word	0x00033400
        /*1bac*/ 	.short	0x010a
        /*1bae*/ 	.byte	0x3f
	.zero		1


	//   ....[30]....
        /*1bb0*/ 	.word	0x00012980
        /*1bb4*/ 	.word	0x00000012
        /*1bb8*/ 	.word	0x00033400
        /*1bbc*/ 	.short	0x010a
        /*1bbe*/ 	.byte	0x3f
	.zero		1


	//   ....[31]....
        /*1bc0*/ 	.word	0x00015db0
        /*1bc4*/ 	.word	0x00000012
        /*1bc8*/ 	.word	0x00033400
        /*1bcc*/ 	.short	0x010a
        /*1bce*/ 	.byte	0x3f
	.zero		1


	//   ....[32]....
        /*1bd0*/ 	.word	0x00018f30
        /*1bd4*/ 	.word	0x00000000
        /*1bd8*/ 	.word	0x00033430
        /*1bdc*/ 	.short	0x010a
        /*1bde*/ 	.byte	0x3f
	.zero		1


	//   ....[33]....
        /*1be0*/ 	.word	0x00018f80
        /*1be4*/ 	.word	0x00000000
        /*1be8*/ 	.word	0x00033430
        /*1bec*/ 	.short	0x010a
        /*1bee*/ 	.byte	0x3f
	.zero		1


	//   ....[34]....
        /*1bf0*/ 	.word	0x0001b440
        /*1bf4*/ 	.word	0x00000000
        /*1bf8*/ 	.word	0x00000000
        /*1bfc*/ 	.short	0x0101
        /*1bfe*/ 	.byte	0x3f
	.zero		1


	//   ....[35]....
        /*1c00*/ 	.word	0x0001cb00
        /*1c04*/ 	.word	0x00000005
        /*1c08*/ 	.word	0x00033430
        /*1c0c*/ 	.short	0x010a
        /*1c0e*/ 	.byte	0x3f
	.zero		1


	//   ....[36]....
        /*1c10*/ 	.word	0x0001cb50
        /*1c14*/ 	.word	0x00000005
        /*1c18*/ 	.word	0x00033430
        /*1c1c*/ 	.short	0x010a
        /*1c1e*/ 	.byte	0x3f
	.zero		1


	//   ....[37]....
        /*1c20*/ 	.word	0x0001dc60
        /*1c24*/ 	.word	0x00000004
        /*1c28*/ 	.word	0x00033450
        /*1c2c*/ 	.short	0x010a
        /*1c2e*/ 	.byte	0x3f
	.zero		1


	//   ....[38]....
        /*1c30*/ 	.word	0x0001dca0
        /*1c34*/ 	.word	0x00000004
        /*1c38*/ 	.word	0x00033450
        /*1c3c*/ 	.short	0x010a
        /*1c3e*/ 	.byte	0x3f
	.zero		1


	//   ....[39]....
        /*1c40*/ 	.word	0x0001dff0
        /*1c44*/ 	.word	0x00000003
        /*1c48*/ 	.word	0x00000000
        /*1c4c*/ 	.short	0x0101
        /*1c4e*/ 	.byte	0x3f
	.zero		1


	//   ....[40]....
        /*1c50*/ 	.word	0x0001f830
        /*1c54*/ 	.word	0x00000000
        /*1c58*/ 	.word	0x00000000
        /*1c5c*/ 	.short	0x0101
        /*1c5e*/ 	.byte	0x3f
	.zero		1


	//   ....[41]....
        /*1c60*/ 	.word	0x00020030
        /*1c64*/ 	.word	0x00000003
        /*1c68*/ 	.word	0x00033450
        /*1c6c*/ 	.short	0x010a
        /*1c6e*/ 	.byte	0x3f
	.zero		1


	//   ....[42]....
        /*1c70*/ 	.word	0x000200b0
        /*1c74*/ 	.word	0x00000003
        /*1c78*/ 	.word	0x00033450
        /*1c7c*/ 	.short	0x010a
        /*1c7e*/ 	.byte	0x3f
	.zero		1


	//   ....[43]....
        /*1c80*/ 	.word	0x00020980
        /*1c84*/ 	.word	0x00000003
        /*1c88*/ 	.word	0x00000000
        /*1c8c*/ 	.short	0x0101
        /*1c8e*/ 	.byte	0x3f
	.zero		1


	//   ....[44]....
        /*1c90*/ 	.word	0x00023640
        /*1c94*/ 	.word	0x00000000
        /*1c98*/ 	.word	0x00000000
        /*1c9c*/ 	.short	0x0101
        /*1c9e*/ 	.byte	0x3f
	.zero		1


	//   ....[45]....
        /*1ca0*/ 	.word	0x00023f20
        /*1ca4*/ 	.word	0x00000024
        /*1ca8*/ 	.word	0x00000000
        /*1cac*/ 	.short	0x0101
        /*1cae*/ 	.byte	0x3f
	.zero		1


	//   ....[46]....
        /*1cb0*/ 	.word	0x00028210
        /*1cb4*/ 	.word	0x00000011
        /*1cb8*/ 	.word	0x00033420
        /*1cbc*/ 	.short	0x010a
        /*1cbe*/ 	.byte	0x3f
	.zero		1


	//   ....[47]....
        /*1cc0*/ 	.word	0x000282d0
        /*1cc4*/ 	.word	0x0000000b
        /*1cc8*/ 	.word	0x000334a0
        /*1ccc*/ 	.short	0x010a
        /*1cce*/ 	.byte	0x3f
	.zero		1


	//   ....[48]....
        /*1cd0*/ 	.word	0x00028700
        /*1cd4*/ 	.word	0x0000000b
        /*1cd8*/ 	.word	0x000334c0
        /*1cdc*/ 	.short	0x010a
        /*1cde*/ 	.byte	0x3f
	.zero		1


	//   ....[49]....
        /*1ce0*/ 	.word	0x00028c60
        /*1ce4*/ 	.word	0x0000000a
        /*1ce8*/ 	.word	0x000334a0
        /*1cec*/ 	.short	0x010a
        /*1cee*/ 	.byte	0x3f
	.zero		1


	//   ....[50]....
        /*1cf0*/ 	.word	0x00029080
        /*1cf4*/ 	.word	0x0000000a
        /*1cf8*/ 	.word	0x000334c0
        /*1cfc*/ 	.short	0x010a
        /*1cfe*/ 	.byte	0x3f
	.zero		1


	//   ....[51]....
        /*1d00*/ 	.word	0x0002a490
        /*1d04*/ 	.word	0x00000004
        /*1d08*/ 	.word	0x00033480
        /*1d0c*/ 	.short	0x010a
        /*1d0e*/ 	.byte	0x3f
	.zero		1


	//   ....[52]....
        /*1d10*/ 	.word	0x0002acb0
        /*1d14*/ 	.word	0x00000004
        /*1d18*/ 	.word	0x00033470
        /*1d1c*/ 	.short	0x0107
        /*1d1e*/ 	.byte	0x3f
	.zero		1


	//   ....[53]....
        /*1d20*/ 	.word	0x0002ad70
        /*1d24*/ 	.word	0x00000004
        /*1d28*/ 	.word	0x00033470
        /*1d2c*/ 	.short	0x0101
        /*1d2e*/ 	.byte	0x3f
	.zero		1


	//   ....[54]....
        /*1d30*/ 	.word	0x0002adc0
        /*1d34*/ 	.word	0x00000004
        /*1d38*/ 	.word	0x00033440
        /*1d3c*/ 	.short	0x010a
        /*1d3e*/ 	.byte	0x3f
	.zero		1


	//   ....[55]....
        /*1d40*/ 	.word	0x0002b4b0
        /*1d44*/ 	.word	0x00000004
        /*1d48*/ 	.word	0x00033430
        /*1d4c*/ 	.short	0x0107
        /*1d4e*/ 	.byte	0x3f
	.zero		1


	//   ....[56]....
        /*1d50*/ 	.word	0x0002b590
        /*1d54*/ 	.word	0x00000004
        /*1d58*/ 	.word	0x00033430
        /*1d5c*/ 	.short	0x0101
        /*1d5e*/ 	.byte	0x3f
	.zero		1


	//   ....[57]....
        /*1d60*/ 	.word	0x0002be90
        /*1d64*/ 	.word	0x00000011
        /*1d68*/ 	.word	0x00033400
        /*1d6c*/ 	.short	0x0107
        /*1d6e*/ 	.byte	0x3f
	.zero		1


	//   ....[58]....
        /*1d70*/ 	.word	0x0002bf90
        /*1d74*/ 	.word	0x00000011
        /*1d78*/ 	.word	0x00033400
        /*1d7c*/ 	.short	0x0101
        /*1d7e*/ 	.byte	0x3f
	.zero		1


	//   ....[59]....
        /*1d80*/ 	.word	0x0002bfc0
        /*1d84*/ 	.word	0x00000011
        /*1d88*/ 	.word	0x00033420
        /*1d8c*/ 	.short	0x010a
        /*1d8e*/ 	.byte	0x3f
	.zero		1


	//   ....[60]....
        /*1d90*/ 	.word	0x0002c4a0
        /*1d94*/ 	.word	0x00000004
        /*1d98*/ 	.word	0x00033480
        /*1d9c*/ 	.short	0x010a
        /*1d9e*/ 	.byte	0x3f
	.zero		1


	//   ....[61]....
        /*1da0*/ 	.word	0x0002ca80
        /*1da4*/ 	.word	0x00000004
        /*1da8*/ 	.word	0x00033470
        /*1dac*/ 	.short	0x0107
        /*1dae*/ 	.byte	0x3f
	.zero		1


	//   ....[62]....
        /*1db0*/ 	.word	0x0002cb40
        /*1db4*/ 	.word	0x00000004
        /*1db8*/ 	.word	0x00033470
        /*1dbc*/ 	.short	0x0101
        /*1dbe*/ 	.byte	0x3f
	.zero		1


	//   ....[63]....
        /*1dc0*/ 	.word	0x0002cb70
        /*1dc4*/ 	.word	0x00000004
        /*1dc8*/ 	.word	0x00033440
        /*1dcc*/ 	.short	0x010a
        /*1dce*/ 	.byte	0x3f
	.zero		1


	//   ....[64]....
        /*1dd0*/ 	.word	0x0002d0b0
        /*1dd4*/ 	.word	0x00000004
        /*1dd8*/ 	.word	0x00033430
        /*1ddc*/ 	.short	0x0107
        /*1dde*/ 	.byte	0x3f
	.zero		1


	//   ....[65]....
        /*1de0*/ 	.word	0x0002d180
        /*1de4*/ 	.word	0x00000004
        /*1de8*/ 	.word	0x00033430
        /*1dec*/ 	.short	0x0101
        /*1dee*/ 	.byte	0x3f
	.zero		1


	//   ....[66]....
        /*1df0*/ 	.word	0x0002d200
        /*1df4*/ 	.word	0x00000002
        /*1df8*/ 	.word	0x00033470
        /*1dfc*/ 	.short	0x010a
        /*1dfe*/ 	.byte	0x3f
	.zero		1


	//   ....[67]....
        /*1e00*/ 	.word	0x0002d290
        /*1e04*/ 	.word	0x00000002
        /*1e08*/ 	.word	0x00033460
        /*1e0c*/ 	.short	0x010a
        /*1e0e*/ 	.byte	0x3f
	.zero		1


	//   ....[68]....
        /*1e10*/ 	.word	0x0002dda0
        /*1e14*/ 	.word	0x00000002
        /*1e18*/ 	.word	0x00033450
        /*1e1c*/ 	.short	0x0101
        /*1e1e*/ 	.byte	0x3f
	.zero		1


	//   ....[69]....
        /*1e20*/ 	.word	0x0002de30
        /*1e24*/ 	.word	0x00000002
        /*1e28*/ 	.word	0x00000000
        /*1e2c*/ 	.short	0x0101
        /*1e2e*/ 	.byte	0x3f
	.zero		1


	//   ....[70]....
        /*1e30*/ 	.word	0x0002dff0
        /*1e34*/ 	.word	0x00000000
        /*1e38*/ 	.word	0x00033470
        /*1e3c*/ 	.short	0x010a
        /*1e3e*/ 	.byte	0x3f
	.zero		1


	//   ....[71]....
        /*1e40*/ 	.word	0x0002e070
        /*1e44*/ 	.word	0x00000000
        /*1e48*/ 	.word	0x00033460
        /*1e4c*/ 	.short	0x010a
        /*1e4e*/ 	.byte	0x3f
	.zero		1


	//   ....[72]....
        /*1e50*/ 	.word	0x0002eb90
        /*1e54*/ 	.word	0x00000000
        /*1e58*/ 	.word	0x00033450
        /*1e5c*/ 	.short	0x0101
        /*1e5e*/ 	.byte	0x3f
	.zero		1


	//   ....[73]....
        /*1e60*/ 	.word	0x0002ec30
        /*1e64*/ 	.word	0x00000000
        /*1e68*/ 	.word	0x00000000
        /*1e6c*/ 	.short	0x0101
        /*1e6e*/ 	.byte	0x3f
	.zero		1


	//   ....[74]....
        /*1e70*/ 	.word	0x0002f970
        /*1e74*/ 	.word	0x00000005
        /*1e78*/ 	.word	0x00033420
        /*1e7c*/ 	.short	0x010a
        /*1e7e*/ 	.byte	0x3f
	.zero		1


	//   ....[75]....
        /*1e80*/ 	.word	0x0002fae0
        /*1e84*/ 	.word	0x00000003
        /*1e88*/ 	.word	0x00033440
        /*1e8c*/ 	.short	0x010a
        /*1e8e*/ 	.byte	0x3f
	.zero		1


	//   ....[76]....
        /*1e90*/ 	.word	0x0002fb80
        /*1e94*/ 	.word	0x00000005
        /*1e98*/ 	.word	0x00033440
        /*1e9c*/ 	.short	0x010a
        /*1e9e*/ 	.byte	0x3f
	.zero		1


	//   ....[77]....
        /*1ea0*/ 	.word	0x0002fbc0
        /*1ea4*/ 	.word	0x00000003
        /*1ea8*/ 	.word	0x00033460
        /*1eac*/ 	.short	0x010a
        /*1eae*/ 	.byte	0x3f
	.zero		1


	//   ....[78]....
        /*1eb0*/ 	.word	0x0002fc00
        /*1eb4*/ 	.word	0x00000005
        /*1eb8*/ 	.word	0x00033460
        /*1ebc*/ 	.short	0x010a
        /*1ebe*/ 	.byte	0x3f
	.zero		1


	//   ....[79]....
        /*1ec0*/ 	.word	0x0002fc40
        /*1ec4*/ 	.word	0x00000003
        /*1ec8*/ 	.word	0x00033480
        /*1ecc*/ 	.short	0x010a
        /*1ece*/ 	.byte	0x3f
	.zero		1


	//   ....[80]....
        /*1ed0*/ 	.word	0x0002fc80
        /*1ed4*/ 	.word	0x00000005
        /*1ed8*/ 	.word	0x00033480
        /*1edc*/ 	.short	0x010a
        /*1ede*/ 	.byte	0x3f
	.zero		1


	//   ....[81]....
        /*1ee0*/ 	.word	0x0002fce0
        /*1ee4*/ 	.word	0x0000005d
        /*1ee8*/ 	.word	0x00033490
        /*1eec*/ 	.short	0x010a
        /*1eee*/ 	.byte	0x3f
	.zero		1


	//   ....[82]....
        /*1ef0*/ 	.word	0x0002ff90
        /*1ef4*/ 	.word	0x0000005d
        /*1ef8*/ 	.word	0x00033490
        /*1efc*/ 	.short	0x010a
        /*1efe*/ 	.byte	0x3f
	.zero		1


	//   ....[83]....
        /*1f00*/ 	.word	0x00030240
        /*1f04*/ 	.word	0x0000005d
        /*1f08*/ 	.word	0x00033490
        /*1f0c*/ 	.short	0x010a
        /*1f0e*/ 	.byte	0x3f
	.zero		1


	//   ....[84]....
        /*1f10*/ 	.word	0x000304f0
        /*1f14*/ 	.word	0x0000005d
        /*1f18*/ 	.word	0x000334b0
        /*1f1c*/ 	.short	0x010a
        /*1f1e*/ 	.byte	0x3f
	.zero		1


	//   ....[85]....
        /*1f20*/ 	.word	0x000307b0
        /*1f24*/ 	.word	0x00000012
        /*1f28*/ 	.word	0x00033400
        /*1f2c*/ 	.short	0x010a
        /*1f2e*/ 	.byte	0x3f
	.zero		1


	//   ....[86]....
        /*1f30*/ 	.word	0x000309d0
        /*1f34*/ 	.word	0x00000012
        /*1f38*/ 	.word	0x00033400
        /*1f3c*/ 	.short	0x010a
        /*1f3e*/ 	.byte	0x3f
	.zero		1


	//   ....[87]....
        /*1f40*/ 	.word	0x00030a20
        /*1f44*/ 	.word	0x00000000
        /*1f48*/ 	.word	0x00033430
        /*1f4c*/ 	.short	0x010a
        /*1f4e*/ 	.byte	0x3f
	.zero		1


	//   ....[88]....
        /*1f50*/ 	.word	0x00030a70
        /*1f54*/ 	.word	0x00000005
        /*1f58*/ 	.word	0x00033430
        /*1f5c*/ 	.short	0x010a
        /*1f5e*/ 	.byte	0x3f
	.zero		1


	//   ....[89]....
        /*1f60*/ 	.word	0x00030ac0
        /*1f64*/ 	.word	0x00000004
        /*1f68*/ 	.word	0x00033450
        /*1f6c*/ 	.short	0x010a
        /*1f6e*/ 	.byte	0x3f
	.zero		1


	//   ....[90]....
        /*1f70*/ 	.word	0x00030b10
        /*1f74*/ 	.word	0x00000003
        /*1f78*/ 	.word	0x00033450
        /*1f7c*/ 	.short	0x010a
        /*1f7e*/ 	.byte	0x3f
	.zero		1


	//   ....[91]....
        /*1f80*/ 	.word	0x000343d0
        /*1f84*/ 	.word	0x00000011
        /*1f88*/ 	.word	0x00033420
        /*1f8c*/ 	.short	0x010a
        /*1f8e*/ 	.byte	0x3f
	.zero		1


	//   ....[92]....
        /*1f90*/ 	.word	0x00034420
        /*1f94*/ 	.word	0x0000000b
        /*1f98*/ 	.word	0x000334a0
        /*1f9c*/ 	.short	0x010a
        /*1f9e*/ 	.byte	0x3f
	.zero		1


	//   ....[93]....
        /*1fa0*/ 	.word	0x00034470
        /*1fa4*/ 	.word	0x0000000b
        /*1fa8*/ 	.word	0x000334c0
        /*1fac*/ 	.short	0x010a
        /*1fae*/ 	.byte	0x3f
	.zero		1


	//   ....[94]....
        /*1fb0*/ 	.word	0x000344c0
        /*1fb4*/ 	.word	0x0000000a
        /*1fb8*/ 	.word	0x000334a0
        /*1fbc*/ 	.short	0x010a
        /*1fbe*/ 	.byte	0x3f
	.zero		1


	//   ....[95]....
        /*1fc0*/ 	.word	0x00034510
        /*1fc4*/ 	.word	0x0000000a
        /*1fc8*/ 	.word	0x000334c0
        /*1fcc*/ 	.short	0x010a
        /*1fce*/ 	.byte	0x3f
	.zero		1


	//   ....[96]....
        /*1fd0*/ 	.word	0x00034630
        /*1fd4*/ 	.word	0x00000004
        /*1fd8*/ 	.word	0x00033480
        /*1fdc*/ 	.short	0x010a
        /*1fde*/ 	.byte	0x3f
	.zero		1


	//   ....[97]....
        /*1fe0*/ 	.word	0x00034fc0
        /*1fe4*/ 	.word	0x00000004
        /*1fe8*/ 	.word	0x00033440
        /*1fec*/ 	.short	0x010a
        /*1fee*/ 	.byte	0x3f
	.zero		1


	//   ....[98]....
        /*1ff0*/ 	.word	0x00035d00
        /*1ff4*/ 	.word	0x00000011
        /*1ff8*/ 	.word	0x00033420
        /*1ffc*/ 	.short	0x010a
        /*1ffe*/ 	.byte	0x3f
	.zero		1


	//   ....[99]....
        /*2000*/ 	.word	0x00035d50
        /*2004*/ 	.word	0x00000004
        /*2008*/ 	.word	0x00033480
        /*200c*/ 	.short	0x010a
        /*200e*/ 	.byte	0x3f
	.zero		1


	//   ....[100]....
        /*2010*/ 	.word	0x00036430
        /*2014*/ 	.word	0x00000004
        /*2018*/ 	.word	0x00033440
        /*201c*/ 	.short	0x010a
        /*201e*/ 	.byte	0x3f
	.zero		1


	//   ....[101]....
        /*2020*/ 	.word	0x00036a70
        /*2024*/ 	.word	0x00000002
        /*2028*/ 	.word	0x00033470
        /*202c*/ 	.short	0x010a
        /*202e*/ 	.byte	0x3f
	.zero		1


	//   ....[102]....
        /*2030*/ 	.word	0x00036ac0
        /*2034*/ 	.word	0x00000002
        /*2038*/ 	.word	0x00033460
        /*203c*/ 	.short	0x010a
        /*203e*/ 	.byte	0x3f
	.zero		1


	//   ....[103]....
        /*2040*/ 	.word	0x00036b10
        /*2044*/ 	.word	0x00000000
        /*2048*/ 	.word	0x00033470
        /*204c*/ 	.short	0x010a
        /*204e*/ 	.byte	0x3f
	.zero		1


	//   ....[104]....
        /*2050*/ 	.word	0x00036b60
        /*2054*/ 	.word	0x00000000
        /*2058*/ 	.word	0x00033460
        /*205c*/ 	.short	0x010a
        /*205e*/ 	.byte	0x3f
	.zero		1


	//   ....[105]....
        /*2060*/ 	.word	0x00037590
        /*2064*/ 	.word	0x00000005
        /*2068*/ 	.word	0x00033420
        /*206c*/ 	.short	0x010a
        /*206e*/ 	.byte	0x3f
	.zero		1


	//   ....[106]....
        /*2070*/ 	.word	0x00037730
        /*2074*/ 	.word	0x00000003
        /*2078*/ 	.word	0x00033440
        /*207c*/ 	.short	0x010a
        /*207e*/ 	.byte	0x3f
	.zero		1


	//   ....[107]....
        /*2080*/ 	.word	0x00037780
        /*2084*/ 	.word	0x00000005
        /*2088*/ 	.word	0x00033440
        /*208c*/ 	.short	0x010a
        /*208e*/ 	.byte	0x3f
	.zero		1


	//   ....[108]....
        /*2090*/ 	.word	0x000377d0
        /*2094*/ 	.word	0x00000003
        /*2098*/ 	.word	0x00033460
        /*209c*/ 	.short	0x010a
        /*209e*/ 	.byte	0x3f
	.zero		1


	//   ....[109]....
        /*20a0*/ 	.word	0x00037820
        /*20a4*/ 	.word	0x00000005
        /*20a8*/ 	.word	0x00033460
        /*20ac*/ 	.short	0x010a
        /*20ae*/ 	.byte	0x3f
	.zero		1


	//   ....[110]....
        /*20b0*/ 	.word	0x00037870
        /*20b4*/ 	.word	0x00000003
        /*20b8*/ 	.word	0x00033480
        /*20bc*/ 	.short	0x010a
        /*20be*/ 	.byte	0x3f
	.zero		1


	//----- nvinfo : EIATTR_NUM_MBARRIERS
	.align		4
.L_666:
        /*20c0*/ 	.byte	0x03, 0x38
        /*20c2*/ 	.short	0x0016


	//----- nvinfo : EIATTR_EXIT_INSTR_OFFSETS
	.align		4
        /*20c4*/ 	.byte	0x04, 0x1c
        /*20c6*/ 	.short	(.L_668 - .L_667)


	//   ....[0]....
.L_667:
        /*20c8*/ 	.word	0x0002fcd0


	//----- nvinfo : EIATTR_MAX_THREADS
	.align		4
.L_668:
        /*20cc*/ 	.byte	0x04, 0x05
        /*20ce*/ 	.short	(.L_670 - .L_669)
.L_669:
        /*20d0*/ 	.word	0x00000180
        /*20d4*/ 	.word	0x00000001
        /*20d8*/ 	.word	0x00000001


	//----- nvinfo : EIATTR_CRS_STACK_SIZE
	.align		4
.L_670:
        /*20dc*/ 	.byte	0x04, 0x1e
        /*20de*/ 	.short	(.L_672 - .L_671)
.L_671:
        /*20e0*/ 	.word	0x00000000


	//----- nvinfo : EIATTR_CBANK_PARAM_SIZE
	.align		4
.L_672:
        /*20e4*/ 	.byte	0x03, 0x19
        /*20e6*/ 	.short	0x0af0


	//----- nvinfo : EIATTR_PARAM_CBANK
	.align		4
        /*20e8*/ 	.byte	0x04, 0x0a
        /*20ea*/ 	.short	(.L_674 - .L_673)
	.align		4
.L_673:
        /*20ec*/ 	.word	index@(.nv.constant0._ZN7cutlass13device_kernelIN5flash11enable_sm90INS1_16FlashAttnFwdSm90INS1_25CollectiveMainloopFwdSm90ILi2EN4cute5tupleIJNS5_1CILi1EEES8_S8_EEENS6_IJNS7_ILi128EEENS7_ILi160EEENS7_ILi192EEEEEELi192ENS_12float_e4m3_tEfNS_4arch4Sm90ELb0ELb0ELb0ELb1ELb1ELb1ELb0ELb1ELb1ELb1ELb1ELb0EEENS1_21CollectiveEpilogueFwdINS6_IJSA_SC_SB_EEES9_NS_10bfloat16_tESG_Li256ELb1ELb1ELb1ELb1EEENS1_36VarlenDynamicPersistentTileSchedulerILi128ELi160ELi256ELi128ELb1ELb1ELb1ELb0ELb1ELb1EEEEEEEEEvNT_6ParamsE)
        /*20f0*/ 	.short	0x0210
        /*20f2*/ 	.short	0x0af0


	//----- nvinfo : EIATTR_SW_WAR
	.align		4
.L_674:
        /*20f4*/ 	.byte	0x04, 0x36
        /*20f6*/ 	.short	(.L_676 - .L_675)
.L_675:
        /*20f8*/ 	.word	0x00000008
.L_676:


//--------------------- .nv.info._ZN7cutlass13device_kernelIN5flash11enable_sm90INS1_16FlashAttnFwdSm90INS1_25CollectiveMainloopFwdSm90ILi2EN4cute5tupleIJNS5_1CILi1EEES8_S8_EEENS6_IJNS7_ILi128EEESA_NS7_ILi192EEEEEELi192ENS_12float_e4m3_tEfNS_4arch4Sm90ELb0ELb1ELb0ELb0ELb1ELb0ELb0ELb1ELb1ELb1ELb1ELb0EEENS1_21CollectiveEpilogueFwdINS6_IJSA_SB_SA_EEES9_NS_10bfloat16_tESF_Li256ELb0ELb1ELb1ELb1EEENS1_19SingleTileSchedulerILb0ELb1ELb1ELi128EEEEEEEEEvNT_6ParamsE --------------------------
	.section	.nv.info._ZN7cutlass13device_kernelIN5flash11enable_sm90INS1_16FlashAttnFwdSm90INS1_25CollectiveMainloopFwdSm90ILi2EN4cute5tupleIJNS5_1CILi1EEES8_S8_EEENS6_IJNS7_ILi128EEESA_NS7_ILi192EEEEEELi192ENS_12float_e4m3_tEfNS_4arch4Sm90ELb0ELb1ELb0ELb0ELb1ELb0ELb0ELb1ELb1ELb1ELb1ELb0EEENS1_21CollectiveEpilogueFwdINS6_IJSA_SB_SA_EEES9_NS_10bfloat16_tESF_Li256ELb0ELb1ELb1ELb1EEENS1_19SingleTileSchedulerILb0ELb1ELb1ELi128EEEEEEEEEvNT_6ParamsE,"",@"SHT_CUDA_INFO"
	.sectionflags	@""
	.align	4


	//----- nvinfo : EIATTR_CUDA_API_VERSION
	.align		4
        /*0000*/ 	.byte	0x04, 0x37
        /*0002*/ 	.short	(.L_678 - .L_677)
.L_677:
        /*0004*/ 	.word	0x00000082


	//----- nvinfo : EIATTR_KPARAM_INFO
	.align		4
.L_678:
        /*0008*/ 	.byte	0x04, 0x17
        /*000a*/ 	.short	(.L_680 - .L_679)
.L_679:
        /*000c*/ 	.word	0x00000000
        /*0010*/ 	.short	0x0000
        /*0012*/ 	.short	0x0070
        /*0014*/ 	.byte	0x00, 0xf0, 0x01, 0x28


	//----- nvinfo : EIATTR_SPARSE_MMA_MASK
	.align		4
.L_680:
        /*0018*/ 	.byte	0x03, 0x50
        /*001a*/ 	.short	0x0000


	//----- nvinfo : EIATTR_MAXREG_COUNT
	.align		4
        /*001c*/ 	.byte	0x03, 0x1b
        /*001e*/ 	.short	0x00a8


	//----- nvinfo : EIATTR_NUM_BARRIERS
	.align		4
        /*0020*/ 	.byte	0x02, 0x4c
        /*0022*/ 	.byte	0x10
	.zero		1


	//----- nvinfo : EIATTR_EXTERNS
	.align		4
        /*0024*/ 	.byte	0x04, 0x0f
        /*0026*/ 	.short	(.L_682 - .L_681)


	//   ....[0]....
	.align		4
.L_681:
        /*0028*/ 	.word	index@(__assertfail)


	//----- nvinfo : EIATTR_ANNOTATIONS
	.align		4
.L_682:
        /*002c*/ 	.byte	0x04, 0x55
        /*002e*/ 	.short	(.L_684 - .L_683)


	//   ....[0]....
.L_683:
        /*0030*/ 	.word	0x00000001
        /*0034*/ 	.byte	0xf0, 0x2a, 0x01, 0x00, 0x01, 0x00, 0x00, 0x00, 0x00, 0x2b, 0x01, 0x00, 0x01, 0x00, 0x00, 0x00
        /*0044*/ 	.byte	0xe0, 0x3f, 0x01, 0x00, 0x01, 0x00, 0x00, 0x00, 0xf0, 0x3f, 0x01, 0x00, 0x01, 0x00, 0x00, 0x00
        /*0054*/ 	.byte	0xe0, 0x54, 0x01, 0x00, 0x01, 0x00, 0x00, 0x00, 0xf0, 0x54, 0x01, 0x00


	//----- nvinfo : EIATTR_MERCURY_ISA_VERSION
	.align		4
.L_684:
        /*0060*/ 	.byte	0x03, 0x5f
        /*0062*/ 	.short	0x0101


	//----- nvinfo : EIATTR_INT_WARP_WIDE_INSTR_OFFSETS
	.align		4
        /*0064*/ 	.byte	0x04, 0x31
        /*0066*/ 	.short	(.L_686 - .L_685)


	//   ....[0]....
.L_685:
        /*0068*/ 	.word	0x000000c0


	//   ....[1]....
        /*006c*/ 	.word	0x000000d0


	//   ....[2]....
        /*0070*/ 	.word	0x00000170


	//----- nvinfo : EIATTR_COOP_GROUP_MASK_REGIDS
	.align		4
.L_686:
        /*0074*/ 	.byte	0x04, 0x29
        /*0076*/ 	.short	(.L_688 - .L_687)


	//   ....[0]....
.L_687:
        /*0078*/ 	.word	0xffffffff


	//   ....[1]....
        /*007c*/ 	.word	0xffffffff


	//   ....[2]....
        /*0080*/ 	.word	0xffffffff


	//   ....[3]....
        /*0084*/ 	.word	0xffffffff


	//   ....[4]....
        /*0088*/ 	.word	0xffffffff


	//   ....[5]....
        /*008c*/ 	.word	0xffffffff


	//   ....[6]....
        /*0090*/ 	.word	0xffffffff


	//   ....[7]....
        /*0094*/ 	.word	0xffffffff


	//   ....[8]....
        /*0098*/ 	.word	0xffffffff


	//   ....[9]....
        /*009c*/ 	.word	0xffffffff


	//   ....[10]....
        /*00a0*/ 	.word	0xffffffff


	//   ....[11]....
        /*00a4*/ 	.word	0xffffffff


	//   ....[12]....
        /*00a8*/ 	.word	0xffffffff


	//   ....[13]....
        /*00ac*/ 	.word	0xffffffff


	//   ....[14]....
        /*00b0*/ 	.word	0xffffffff


	//   ....[15]....
        /*00b4*/ 	.word	0xffffffff


	//   ....[16]....
        /*00b8*/ 	.word	0xffffffff


	//   ....[17]....
        /*00bc*/ 	.word	0xffffffff


	//   ....[18]....
        /*00c0*/ 	.word	0xffffffff


	//   ....[19]....
        /*00c4*/ 	.word	0xffffffff


	//   ....[20]....
        /*00c8*/ 	.word	0xffffffff


	//   ....[21]....
        /*00cc*/ 	.word	0xffffffff


	//   ....[22]....
        /*00d0*/ 	.word	0xffffffff


	//   ....[23]....
        /*00d4*/ 	.word	0xffffffff


	//   ....[24]....
        /*00d8*/ 	.word	0xffffffff


	//   ....[25]....
        /*00dc*/ 	.word	0xffffffff


	//   ....[26]....
        /*00e0*/ 	.word	0xffffffff


	//   ....[27]....
        /*00e4*/ 	.word	0xffffffff


	//   ....[28]....
        /*00e8*/ 	.word	0xffffffff


	//   ....[29]....
        /*00ec*/ 	.word	0xffffffff


	//   ....[30]....
        /*00f0*/ 	.word	0xffffffff


	//   ....[31]....
        /*00f4*/ 	.word	0xffffffff


	//   ....[32]....
        /*00f8*/ 	.word	0xffffffff


	//   ....[33]....
        /*00fc*/ 	.word	0xffffffff


	//   ....[34]....
        /*0100*/ 	.word	0xffffffff


	//   ....[35]....
        /*0104*/ 	.word	0xffffffff


	//   ....[36]....
        /*0108*/ 	.word	0xffffffff


	//   ....[37]....
        /*010c*/ 	.word	0xffffffff


	//   ....[38]....
        /*0110*/ 	.word	0xffffffff


	//   ....[39]....
        /*0114*/ 	.word	0xffffffff


	//   ....[40]....
        /*0118*/ 	.word	0xffffffff


	//   ....[41]....
        /*011c*/ 	.word	0xffffffff


	//   ....[42]....
        /*0120*/ 	.word	0xffffffff


	//   ....[43]....
        /*0124*/ 	.word	0xffffffff


	//   ....[44]....
        /*0128*/ 	.word	0xffffffff


	//   ....[45]....
        /*012c*/ 	.word	0xffffffff


	//   ....[46]....
        /*0130*/ 	.word	0xffffffff


	//   ....[47]....
        /*0134*/ 	.word	0xffffffff


	//   ....[48]....
        /*0138*/ 	.word	0xffffffff


	//   ....[49]....
        /*013c*/ 	.word	0xffffffff


	//   ....[50]....
        /*0140*/ 	.word	0xffffffff


	//   ....[51]....
        /*0144*/ 	.word	0xffffffff


	//   ....[52]....
        /*0148*/ 	.word	0xffffffff


	//   ....[53]....
        /*014c*/ 	.word	0xffffffff


	//   ....[54]....
        /*0150*/ 	.word	0xffffffff


	//   ....[55]....
        /*0154*/ 	.word	0xffffffff


	//   ....[56]....
        /*0158*/ 	.word	0xffffffff


	//   ....[57]....
        /*015c*/ 	.word	0xffffffff


	//   ....[58]....
        /*0160*/ 	.word	0xffffffff


	//   ....[59]....
        /*0164*/ 	.word	0xffffffff


	//   ....[60]....
        /*0168*/ 	.word	0xffffffff


	//   ....[61]....
        /*016c*/ 	.word	0xffffffff


	//   ....[62]....
        /*0170*/ 	.word	0xffffffff


	//   ....[63]....
        /*0174*/ 	.word	0xffffffff


	//   ....[64]....
        /*0178*/ 	.word	0xffffffff


	//   ....[65]....
        /*017c*/ 	.word	0xffffffff


	//   ....[66]....
        /*0180*/ 	.word	0xffffffff


	//   ....[67]....
        /*0184*/ 	.word	0xffffffff


	//   ....[68]....
        /*0188*/ 	.word	0xffffffff


	//   ....[69]....
        /*018c*/ 	.word	0xffffffff


	//   ....[70]....
        /*0190*/ 	.word	0xffffffff


	//   ....[71]....
        /*0194*/ 	.word	0xffffffff


	//   ....[72]....
        /*0198*/ 	.word	0xffffffff


	//   ....[73]....
        /*019c*/ 	.word	0xffffffff


	//   ....[74]....
        /*01a0*/ 	.word	0xffffffff


	//   ....[75]....
        /*01a4*/ 	.word	0xffffffff


	//   ....[76]....
        /*01a8*/ 	.word	0xffffffff


	//   ....[77]....
        /*01ac*/ 	.word	0xffffffff


	//   ....[78]....
        /*01b0*/ 	.word	0xffffffff


	//   ....[79]....
        /*01b4*/ 	.word	0xffffffff


	//   ....[80]....
        /*01b8*/ 	.word	0xffffffff


	//   ....[81]....
        /*01bc*/ 	.word	0xffffffff


	//   ....[82]....
        /*01c0*/ 	.word	0xffffffff


	//   ....[83]....
        /*01c4*/ 	.word	0xffffffff


	//   ....[84]....
        /*01c8*/ 	.word	0xffffffff


	//   ....[85]....
        /*01cc*/ 	.word	0xffffffff


	//   ....[86]....
        /*01d0*/ 	.word	0xffffffff


	//   ....[87]....
        /*01d4*/ 	.word	0xffffffff


	//   ....[88]....
        /*01d8*/ 	.word	0xffffffff


	//   ....[89]....
        /*01dc*/ 	.word	0xffffffff


	//   ....[90]....
        /*01e0*/ 	.word	0xffffffff


	//   ....[91]....
        /*01e4*/ 	.word	0xffffffff


	//   ....[92]....
        /*01e8*/ 	.word	0xffffffff


	//   ....[93]....
        /*01ec*/ 	.word	0xffffffff


	//   ....[94]....
        /*01f0*/ 	.word	0xffffffff


	//   ....[95]....
        /*01f4*/ 	.word	0xffffffff


	//   ....[96]....
        /*01f8*/ 	.word	0xffffffff


	//   ....[97]....
        /*01fc*/ 	.word	0xffffffff


	//   ....[98]....
        /*0200*/ 	.word	0xffffffff


	//   ....[99]....
        /*0204*/ 	.word	0xffffffff


	//   ....[100]....
        /*0208*/ 	.word	0xffffffff


	//   ....[101]....
        /*020c*/ 	.word	0xffffffff


	//   ....[102]....
        /*0210*/ 	.word	0xffffffff


	//   ....[103]....
        /*0214*/ 	.word	0xffffffff


	//   ....[104]....
        /*0218*/ 	.word	0xffffffff


	//   ....[105]....
        /*021c*/ 	.word	0xffffffff


	//   ....[106]....
        /*0220*/ 	.word	0xffffffff


	//   ....[107]....
        /*0224*/ 	.word	0xffffffff


	//   ....[108]....
        /*0228*/ 	.word	0xffffffff


	//   ....[109]....
        /*022c*/ 	.word	0xffffffff


	//   ....[110]....
        /*0230*/ 	.word	0xffffffff


	//   ....[111]....
        /*0234*/ 	.word	0xffffffff


	//   ....[112]....
        /*0238*/ 	.word	0xffffffff


	//   ....[113]....
        /*023c*/ 	.word	0xffffffff


	//   ....[114]....
        /*0240*/ 	.word	0xffffffff


	//   ....[115]....
        /*0244*/ 	.word	0xffffffff


	//   ....[116]....
        /*0248*/ 	.word	0xffffffff


	//   ....[117]....
        /*024c*/ 	.word	0xffffffff


	//   ....[118]....
        /*0250*/ 	.word	0xffffffff


	//   ....[119]....
        /*0254*/ 	.word	0xffffffff


	//   ....[120]....
        /*0258*/ 	.word	0xffffffff


	//   ....[121]....
        /*025c*/ 	.word	0xffffffff


	//   ....[122]....
        /*0260*/ 	.word	0xffffffff


	//   ....[123]....
        /*0264*/ 	.word	0xffffffff


	//   ....[124]....
        /*0268*/ 	.word	0xffffffff


	//   ....[125]....
        /*026c*/ 	.word	0xffffffff


	//   ....[126]....
        /*0270*/ 	.word	0xffffffff


	//   ....[127]....
        /*0274*/ 	.word	0xffffffff


	//   ....[128]....
        /*0278*/ 	.word	0xffffffff


	//   ....[129]....
        /*027c*/ 	.word	0xffffffff


	//   ....[130]....
        /*0280*/ 	.word	0xffffffff


	//   ....[131]....
        /*0284*/ 	.word	0xffffffff


	//   ....[132]....
        /*0288*/ 	.word	0xffffffff


	//   ....[133]....
        /*028c*/ 	.word	0xffffffff


	//   ....[134]....
        /*0290*/ 	.word	0xffffffff


	//   ....[135]....
        /*0294*/ 	.word	0xffffffff


	//   ....[136]....
        /*0298*/ 	.word	0xffffffff


	//   ....[137]....
        /*029c*/ 	.word	0xffffffff


	//   ....[138]....
        /*02a0*/ 	.word	0xffffffff


	//   ....[139]....
        /*02a4*/ 	.word	0xffffffff


	//   ....[140]....
        /*02a8*/ 	.word	0xffffffff


	//   ....[141]....
        /*02ac*/ 	.word	0xffffffff


	//   ....[142]....
        /*02b0*/ 	.word	0xffffffff


	//   ....[143]....
        /*02b4*/ 	.word	0xffffffff


	//   ....[144]....
        /*02b8*/ 	.word	0xffffffff


	//   ....[145]....
        /*02bc*/ 	.word	0xffffffff


	//   ....[146]....
        /*02c0*/ 	.word	0xffffffff


	//   ....[147]....
        /*02c4*/ 	.word	0xffffffff


	//   ....[148]....
        /*02c8*/ 	.word	0xffffffff


	//   ....[149]....
        /*02cc*/ 	.word	0xffffffff


	//   ....[150]....
        /*02d0*/ 	.word	0xffffffff


	//   ....[151]....
        /*02d4*/ 	.word	0xffffffff


	//   ....[152]....
        /*02d8*/ 	.word	0xffffffff


	//   ....[153]....
        /*02dc*/ 	.word	0xffffffff


	//   ....[154]....
        /*02e0*/ 	.word	0xffffffff


	//   ....[155]....
        /*02e4*/ 	.word	0xffffffff


	//   ....[156]....
        /*02e8*/ 	.word	0xffffffff


	//   ....[157]....
        /*02ec*/ 	.word	0xffffffff


	//   ....[158]....
        /*02f0*/ 	.word	0xffffffff


	//   ....[159]....
        /*02f4*/ 	.word	0xffffffff


	//   ....[160]....
        /*02f8*/ 	.word	0xffffffff


	//   ....[161]....
        /*02fc*/ 	.word	0xffffffff


	//   ....[162]....
        /*0300*/ 	.word	0xffffffff


	//   ....[163]....
        /*0304*/ 	.word	0xffffffff


	//   ....[164]....
        /*0308*/ 	.word	0xffffffff


	//   ....[165]....
        /*030c*/ 	.word	0xffffffff


	//   ....[166]....
        /*0310*/ 	.word	0xffffffff


	//   ....[167]....
        /*0314*/ 	.word	0xffffffff


	//   ....[168]....
        /*0318*/ 	.word	0xffffffff


	//   ....[169]....
        /*031c*/ 	.word	0xffffffff


	//   ....[170]....
        /*0320*/ 	.word	0xffffffff


	//   ....[171]....
        /*0324*/ 	.word	0xffffffff


	//   ....[172]....
        /*0328*/ 	.word	0xffffffff


	//   ....[173]....
        /*032c*/ 	.word	0xffffffff


	//   ....[174]....
        /*0330*/ 	.word	0xffffffff


	//   ....[175]....
        /*0334*/ 	.word	0xffffffff


	//   ....[176]....
        /*0338*/ 	.word	0xffffffff


	//   ....[177]....
        /*033c*/ 	.word	0xffffffff


	//   ....[178]....
        /*0340*/ 	.word	0xffffffff


	//   ....[179]....
        /*0344*/ 	.word	0x0500000f


	//   ....[180]....
        /*0348*/ 	.word	0x0500000f


	//   ....[181]....
        /*034c*/ 	.word	0x0500000f


	//   ....[182]....
        /*0350*/ 	.word	0x0500000f


	//   ....[183]....
        /*0354*/ 	.word	0x0500000f


	//   ....[184]....
        /*0358*/ 	.word	0x0500000f


	//   ....[185]....
        /*035c*/ 	.word	0x0500000f


	//   ....[186]....
        /*0360*/ 	.word	0x0500000f


	//   ....[187]....
        /*0364*/ 	.word	0x0500000f


	//   ....[188]....
        /*0368*/ 	.word	0x0500000f


	//   ....[189]....
        /*036c*/ 	.word	0x0500000f


	//   ....[190]....
        /*0370*/ 	.word	0x0500000f


	//   ....[191]....
        /*0374*/ 	.word	0x0500000f


	//   ....[192]....
        /*0378*/ 	.word	0x0500000f


	//   ....[193]....
        /*037c*/ 	.word	0x0500000f


	//   ....[194]....
        /*0380*/ 	.word	0x0500000f


	//   ....[195]....
        /*0384*/ 	.word	0x0500000f


	//   ....[196]....
        /*0388*/ 	.word	0x0500000f


	//   ....[197]....
        /*038c*/ 	.word	0x0500000f


	//   ....[198]....
        /*0390*/ 	.word	0x0500000f


	//   ....[199]....
        /*0394*/ 	.word	0x0500000f


	//   ....[200]....
        /*0398*/ 	.word	0x0500000f


	//   ....[201]....
        /*039c*/ 	.word	0x0500000f


	//   ....[202]....
        /*03a0*/ 	.word	0x0500000f


	//   ....[203]....
        /*03a4*/ 	.word	0x0500000f


	//   ....[204]....
        /*03a8*/ 	.word	0x0500000f


	//   ....[205]....
        /*03ac*/ 	.word	0x0500000f


	//   ....[206]....
        /*03b0*/ 	.word	0x0500000f


	//   ....[207]....
        /*03b4*/ 	.word	0x0500000f


	//   ....[208]....
        /*03b8*/ 	.word	0x0500000f


	//   ....[209]....
        /*03bc*/ 	.word	0x0500000f


	//   ....[210]....
        /*03c0*/ 	.word	0x0500000f


	//   ....[211]....
        /*03c4*/ 	.word	0x0500000f


	//   ....[212]....
        /*03c8*/ 	.word	0x0500000f


	//   ....[213]....
        /*03cc*/ 	.word	0x0500000f


	//   ....[214]....
        /*03d0*/ 	.word	0x0500000f


	//   ....[215]....
        /*03d4*/ 	.word	0x0500000f


	//   ....[216]....
        /*03d8*/ 	.word	0x0500000f


	//   ....[217]....
        /*03dc*/ 	.word	0x0500000f


	//   ....[218]....
        /*03e0*/ 	.word	0x0500000f


	//   ....[219]....
        /*03e4*/ 	.word	0x0500000f


	//----- nvinfo : EIATTR_COOP_GROUP_INSTR_OFFSETS
	.align		4
.L_688:
        /*03e8*/ 	.byte	0x04, 0x28
        /*03ea*/ 	.short	(.L_690 - .L_689)


	//   ....[0]....
.L_689:
        /*03ec*/ 	.word	0x00000080


	//   ....[1]....
        /*03f0*/ 	.word	0x00000090


	//   ....[2]....
        /*03f4*/ 	.word	0x000002d0


	//   ....[3]....
        /*03f8*/ 	.word	0x00000430


	//   ....[4]....
        /*03fc*/ 	.word	0x00000550


	//   ....[5]....
        /*0400*/ 	.word	0x000006b0


	//   ....[6]....
        /*0404*/ 	.word	0x00001960


	//   ....[7]....
        /*0408*/ 	.word	0x00002220


	//   ....[8]....
        /*040c*/ 	.word	0x000024b0


	//   ....[9]....
        /*0410*/ 	.word	0x00003640


	//   ....[10]....
        /*0414*/ 	.word	0x00003750


	//   ....[11]....
        /*0418*/ 	.word	0x00004060


	//   ....[12]....
        /*041c*/ 	.word	0x000040d0


	//   ....[13]....
        /*0420*/ 	.word	0x00005ad0


	//   ....[14]....
        /*0424*/ 	.word	0x00005cf0


	//   ....[15]....
        /*0428*/ 	.word	0x000068e0


	//   ....[16]....
        /*042c*/ 	.word	0x000069e0


	//   ....[17]....
        /*0430*/ 	.word	0x00007220


	//   ....[18]....
        /*0434*/ 	.word	0x000072a0


	//   ....[19]....
        /*0438*/ 	.word	0x00009260


	//   ....[20]....
        /*043c*/ 	.word	0x00009270


	//   ....[21]....
        /*0440*/ 	.word	0x000092a0


	//   ....[22]....
        /*0444*/ 	.word	0x000092b0


	//   ....[23]....
        /*0448*/ 	.word	0x0000afa0


	//   ....[24]....
        /*044c*/ 	.word	0x0000b1c0


	//   ....[25]....
        /*0450*/ 	.word	0x0000bdb0


	//   ....[26]....
        /*0454*/ 	.word	0x0000beb0


	//   ....[27]....
        /*0458*/ 	.word	0x0000c6f0


	//   ....[28]....
        /*045c*/ 	.word	0x0000c770


	//   ....[29]....
        /*0460*/ 	.word	0x0000dd70


	//   ....[30]....
        /*0464*/ 	.word	0x0000dd80


	//   ....[31]....
        /*0468*/ 	.word	0x0000ddb0


	//   ....[32]....
        /*046c*/ 	.word	0x0000ddc0


	//   ....[33]....
        /*0470*/ 	.word	0x0000f060


	//   ....[34]....
        /*0474*/ 	.word	0x0000f070


	//   ....[35]....
        /*0478*/ 	.word	0x0000f080


	//   ....[36]....
        /*047c*/ 	.word	0x0000f090


	//   ....[37]....
        /*0480*/ 	.word	0x0000f0a0


	//   ....[38]....
        /*0484*/ 	.word	0x0000f0b0


	//   ....[39]....
        /*0488*/ 	.word	0x0000f0c0


	//   ....[40]....
        /*048c*/ 	.word	0x0000f0d0


	//   ....[41]....
        /*0490*/ 	.word	0x0000f0e0


	//   ....[42]....
        /*0494*/ 	.word	0x0000f0f0


	//   ....[43]....
        /*0498*/ 	.word	0x0000f100


	//   ....[44]....
        /*049c*/ 	.word	0x0000f110


	//   ....[45]....
        /*04a0*/ 	.word	0x0000f120


	//   ....[46]....
        /*04a4*/ 	.word	0x0000f130


	//   ....[47]....
        /*04a8*/ 	.word	0x0000f140


	//   ....[48]....
        /*04ac*/ 	.word	0x0000f150


	//   ....[49]....
        /*04b0*/ 	.word	0x0000f160


	//   ....[50]....
        /*04b4*/ 	.word	0x0000f170


	//   ....[51]....
        /*04b8*/ 	.word	0x0000f180


	//   ....[52]....
        /*04bc*/ 	.word	0x0000f190


	//   ....[53]....
        /*04c0*/ 	.word	0x0000f1a0


	//   ....[54]....
        /*04c4*/ 	.word	0x0000f1c0


	//   ....[55]....
        /*04c8*/ 	.word	0x0000f1d0


	//   ....[56]....
        /*04cc*/ 	.word	0x0000f1e0


	//   ....[57]....
        /*04d0*/ 	.word	0x0000f1f0


	//   ....[58]....
        /*04d4*/ 	.word	0x0000f200


	//   ....[59]....
        /*04d8*/ 	.word	0x0000f210


	//   ....[60]....
        /*04dc*/ 	.word	0x0000f220


	//   ....[61]....
        /*04e0*/ 	.word	0x0000f240


	//   ....[62]....
        /*04e4*/ 	.word	0x0000f250


	//   ....[63]....
        /*04e8*/ 	.word	0x0000f260


	//   ....[64]....
        /*04ec*/ 	.word	0x0000f270


	//   ....[65]....
        /*04f0*/ 	.word	0x0000f280


	//   ....[66]....
        /*04f4*/ 	.word	0x0000f290


	//   ....[67]....
        /*04f8*/ 	.word	0x0000f2b0


	//   ....[68]....
        /*04fc*/ 	.word	0x0000f2c0


	//   ....[69]....
        /*0500*/ 	.word	0x0000f2d0


	//   ....[70]....
        /*0504*/ 	.word	0x0000f2e0


	//   ....[71]....
        /*0508*/ 	.word	0x0000f2f0


	//   ....[72]....
        /*050c*/ 	.word	0x0000f300


	//   ....[73]....
        /*0510*/ 	.word	0x0000f310


	//   ....[74]....
        /*0514*/ 	.word	0x0000f320


	//   ....[75]....
        /*0518*/ 	.word	0x0000f340


	//   ....[76]....
        /*051c*/ 	.word	0x0000f360


	//   ....[77]....
        /*0520*/ 	.word	0x0000f390


	//   ....[78]....
        /*0524*/ 	.word	0x0000f3b0


	//   ....[79]....
        /*0528*/ 	.word	0x0000f3e0


	//   ....[80]....
        /*052c*/ 	.word	0x0000f3f0


	//   ....[81]....
        /*0530*/ 	.word	0x0000f400


	//   ....[82]....
        /*0534*/ 	.word	0x0000f410


	//   ....[83]....
        /*0538*/ 	.word	0x0000f420


	//   ....[84]....
        /*053c*/ 	.word	0x0000f440


	//   ....[85]....
        /*0540*/ 	.word	0x0000f450


	//   ....[86]....
        /*0544*/ 	.word	0x0000f470


	//   ....[87]....
        /*0548*/ 	.word	0x0000f490


	//   ....[88]....
        /*054c*/ 	.word	0x0000f4c0


	//   ....[89]....
        /*0550*/ 	.word	0x0000f4d0


	//   ....[90]....
        /*0554*/ 	.word	0x0000f4e0


	//   ....[91]....
        /*0558*/ 	.word	0x0000f4f0


	//   ....[92]....
        /*055c*/ 	.word	0x0000f500


	//   ....[93]....
        /*0560*/ 	.word	0x0000f510


	//   ....[94]....
        /*0564*/ 	.word	0x0000f520


	//   ....[95]....
        /*0568*/ 	.word	0x0000f530


	//   ....[96]....
        /*056c*/ 	.word	0x0000f560


	//   ....[97]....
        /*0570*/ 	.word	0x0000f5a0


	//   ....[98]....
        /*0574*/ 	.word	0x0000f5d0


	//   ....[99]....
        /*0578*/ 	.word	0x0000f600


	//   ....[100]....
        /*057c*/ 	.word	0x0000f630


	//   ....[101]....
        /*0580*/ 	.word	0x0000f660


	//   ....[102]....
        /*0584*/ 	.word	0x0000f690


	//   ....[103]....
        /*0588*/ 	.word	0x0000f6d0


	//   ....[104]....
        /*058c*/ 	.word	0x0000f700


	//   ....[105]....
        /*0590*/ 	.word	0x0000f730


	//   ....[106]....
        /*0594*/ 	.word	0x0000f770


	//   ....[107]....
        /*0598*/ 	.word	0x0000f7b0


	//   ....[108]....
        /*059c*/ 	.word	0x0000f7d0


	//   ....[109]....
        /*05a0*/ 	.word	0x0000f7e0


	//   ....[110]....
        /*05a4*/ 	.word	0x0000f7f0


	//   ....[111]....
        /*05a8*/ 	.word	0x0000f800


	//   ....[112]....
        /*05ac*/ 	.word	0x0000f810


	//   ....[113]....
        /*05b0*/ 	.word	0x0000f820


	//   ....[114]....
        /*05b4*/ 	.word	0x0000f830


	//   ....[115]....
        /*05b8*/ 	.word	0x0000f840


	//   ....[116]....
        /*05bc*/ 	.word	0x0000f850


	//   ....[117]....
        /*05c0*/ 	.word	0x0000f880


	//   ....[118]....
        /*05c4*/ 	.word	0x0000f8c0


	//   ....[119]....
        /*05c8*/ 	.word	0x0000f8d0


	//   ....[120]....
        /*05cc*/ 	.word	0x0000f8f0


	//   ....[121]....
        /*05d0*/ 	.word	0x0000f910


	//   ....[122]....
        /*05d4*/ 	.word	0x0000f940


	//   ....[123]....
        /*05d8*/ 	.word	0x0000f960


	//   ....[124]....
        /*05dc*/ 	.word	0x0000f990


	//   ....[125]....
        /*05e0*/ 	.word	0x0000f9c0


	//   ....[126]....
        /*05e4*/ 	.word	0x0000f9f0


	//   ....[127]....
        /*05e8*/ 	.word	0x0000fa10


	//   ....[128]....
        /*05ec*/ 	.word	0x0000fa20


	//   ....[129]....
        /*05f0*/ 	.word	0x0000fe70


	//   ....[130]....
        /*05f4*/ 	.word	0x0000fee0


	//   ....[131]....
        /*05f8*/ 	.word	0x0000ff10


	//   ....[132]....
        /*05fc*/ 	.word	0x0000ff50


	//   ....[133]....
        /*0600*/ 	.word	0x0000ff80


	//   ....[134]....
        /*0604*/ 	.word	0x0000ffc0


	//   ....[135]....
        /*0608*/ 	.word	0x00010940


	//   ....[136]....
        /*060c*/ 	.word	0x00010970


	//   ....[137]....
        /*0610*/ 	.word	0x000117c0


	//   ....[138]....
        /*0614*/ 	.word	0x00012f10


	//   ....[139]....
        /*0618*/ 	.word	0x00012f50


	//   ....[140]....
        /*061c*/ 	.word	0x00012fb0


	//   ....[141]....
        /*0620*/ 	.word	0x00013050


	//   ....[142]....
        /*0624*/ 	.word	0x00013070


	//   ....[143]....
        /*0628*/ 	.word	0x000130f0


	//   ....[144]....
        /*062c*/ 	.word	0x00013110


	//   ....[145]....
        /*0630*/ 	.word	0x00013120


	//   ....[146]....
        /*0634*/ 	.word	0x000134b0


	//   ....[147]....
        /*0638*/ 	.word	0x000134d0


	//   ....[148]....
        /*063c*/ 	.word	0x000134e0


	//   ....[149]....
        /*0640*/ 	.word	0x00013520


	//   ....[150]....
        /*0644*/ 	.word	0x00013590


	//   ....[151]....
        /*0648*/ 	.word	0x000135b0


	//   ....[152]....
        /*064c*/ 	.word	0x00013630


	//   ....[153]....
        /*0650*/ 	.word	0x00013670


	//   ....[154]....
        /*0654*/ 	.word	0x00013c00


	//   ....[155]....
        /*0658*/ 	.word	0x00013c30


	//   ....[156]....
        /*065c*/ 	.word	0x00013c60


	//   ....[157]....
        /*0660*/ 	.word	0x00013cb0


	//   ....[158]....
        /*0664*/ 	.word	0x00013d40


	//   ....[159]....
        /*0668*/ 	.word	0x00013d60


	//   ....[160]....
        /*066c*/ 	.word	0x00013df0


	//   ....[161]....
        /*0670*/ 	.word	0x00013e30


	//   ....[162]....
        /*0674*/ 	.word	0x000144f0


	//   ....[163]....
        /*0678*/ 	.word	0x00014510


	//   ....[164]....
        /*067c*/ 	.word	0x00014520


	//   ....[165]....
        /*0680*/ 	.word	0x00014540


	//   ....[166]....
        /*0684*/ 	.word	0x00014590


	//   ....[167]....
        /*0688*/ 	.word	0x000145a0


	//   ....[168]....
        /*068c*/ 	.word	0x00014600


	//   ....[169]....
        /*0690*/ 	.word	0x00014630


	//   ....[170]....
        /*0694*/ 	.word	0x00014960


	//   ....[171]....
        /*0698*/ 	.word	0x00014980


	//   ....[172]....
        /*069c*/ 	.word	0x000149a0


	//   ....[173]....
        /*06a0*/ 	.word	0x000149c0


	//   ....[174]....
        /*06a4*/ 	.word	0x000149e0


	//   ....[175]....
        /*06a8*/ 	.word	0x00014a30


	//   ....[176]....
        /*06ac*/ 	.word	0x00014a50


	//   ....[177]....
        /*06b0*/ 	.word	0x00014a90


	//   ....[178]....
        /*06b4*/ 	.word	0x00015c40


	//   ....[179]....
        /*06b8*/ 	.word	0x000162c0


	//   ....[180]....
        /*06bc*/ 	.word	0x000163a0


	//   ....[181]....
        /*06c0*/ 	.word	0x00016470


	//   ....[182]....
        /*06c4*/ 	.word	0x00016500


	//   ....[183]....
        /*06c8*/ 	.word	0x000165f0


	//   ....[184]....
        /*06cc*/ 	.word	0x00016650


	//   ....[185]....
        /*06d0*/ 	.word	0x00016740


	//   ....[186]....
        /*06d4*/ 	.word	0x000167a0


	//   ....[187]....
        /*06d8*/ 	.word	0x00016860


	//   ....[188]....
        /*06dc*/ 	.word	0x000169d0


	//   ....[189]....
        /*06e0*/ 	.word	0x00016a60


	//   ....[190]....
        /*06e4*/ 	.word	0x00016b30


	//   ....[191]....
        /*06e8*/ 	.word	0x00016be0


	//   ....[192]....
        /*06ec*/ 	.word	0x00016c50


	//   ....[193]....
        /*06f0*/ 	.word	0x00016d20


	//   ....[194]....
        /*06f4*/ 	.word	0x00016d90


	//   ....[195]....
        /*06f8*/ 	.word	0x00016e60


	//   ....[196]....
        /*06fc*/ 	.word	0x00016ef0


	//   ....[197]....
        /*0700*/ 	.word	0x00016f50


	//   ....[198]....
        /*0704*/ 	.word	0x00017000


	//   ....[199]....
        /*0708*/ 	.word	0x000170d0


	//   ....[200]....
        /*070c*/ 	.word	0x00017140


	//   ....[201]....
        /*0710*/ 	.word	0x00017220


	//   ....[202]....
        /*0714*/ 	.word	0x00017290


	//   ....[203]....
        /*0718*/ 	.word	0x00017360


	//   ....[204]....
        /*071c*/ 	.word	0x00017490


	//   ....[205]....
        /*0720*/ 	.word	0x00017530


	//   ....[206]....
        /*0724*/ 	.word	0x00017590


	//   ....[207]....
        /*0728*/ 	.word	0x00017650


	//   ....[208]....
        /*072c*/ 	.word	0x000176b0


	//   ....[209]....
        /*0730*/ 	.word	0x00017780


	//   ....[210]....
        /*0734*/ 	.word	0x000177e0


	//   ....[211]....
        /*0738*/ 	.word	0x000178b0


	//   ....[212]....
        /*073c*/ 	.word	0x00017990


	//   ....[213]....
        /*0740*/ 	.word	0x00017a30


	//   ....[214]....
        /*0744*/ 	.word	0x00017aa0


	//   ....[215]....
        /*0748*/ 	.word	0x00017b60


	//   ....[216]....
        /*074c*/ 	.word	0x00017bc0


	//   ....[217]....
        /*0750*/ 	.word	0x00017c80


	//   ....[218]....
        /*0754*/ 	.word	0x00017ce0


	//   ....[219]....
        /*0758*/ 	.word	0x00017db0


	//----- nvinfo : EIATTR_REG_RECONFIG
	.align		4
.L_690:
        /*075c*/ 	.byte	0x01, 0x54
	.zero		2


	//----- nvinfo : EIATTR_SYSCALL_OFFSETS
	.align		4
        /*0760*/ 	.byte	0x04, 0x46
        /*0762*/ 	.short	(.L_692 - .L_691)


	//   ....[0]....
.L_691:
        /*0764*/ 	.word	0x00001b20


	//   ....[1]....
        /*0768*/ 	.word	0x00012390


	//   ....[2]....
        /*076c*/ 	.word	0x000124d0


	//   ....[3]....
        /*0770*/ 	.word	0x00012610


	//   ....[4]....
        /*0774*/ 	.word	0x00012730


	//   ....[5]....
        /*0778*/ 	.word	0x00013960


	//----- nvinfo : EIATTR_MBARRIER_INSTR_OFFSETS
	.align		4
.L_692:
        /*077c*/ 	.byte	0x04, 0x39
        /*077e*/ 	.short	(.L_694 - .L_693)


	//   ....[0]....
.L_693:
        /*0780*/ 	.word	0x00000180
        /*0784*/ 	.word	0x000000ff
        /*0788*/ 	.word	0x0002a800
        /*078c*/ 	.short	0x0100
        /*078e*/ 	.byte	0x08
	.zero		1


	//   ....[1]....
        /*0790*/ 	.word	0x00000190
        /*0794*/ 	.word	0x000000ff
        /*0798*/ 	.word	0x0002a820
        /*079c*/ 	.short	0x0100
        /*079e*/ 	.byte	0x08
	.zero		1


	//   ....[2]....
        /*07a0*/ 	.word	0x00000280
        /*07a4*/ 	.word	0x000000ff
        /*07a8*/ 	.word	0x0002a830
        /*07ac*/ 	.short	0x0100
        /*07ae*/ 	.byte	0x08
	.zero		1


	//   ....[3]....
        /*07b0*/ 	.word	0x00000290
        /*07b4*/ 	.word	0x000000ff
        /*07b8*/ 	.word	0x0002a840
        /*07bc*/ 	.short	0x0100
        /*07be*/ 	.byte	0x08
	.zero		1


	//   ....[4]....
        /*07c0*/ 	.word	0x000002a0
        /*07c4*/ 	.word	0x000000ff
        /*07c8*/ 	.word	0x0002a838
        /*07cc*/ 	.short	0x0100
        /*07ce*/ 	.byte	0x08
	.zero		1


	//   ....[5]....
        /*07d0*/ 	.word	0x000002b0
        /*07d4*/ 	.word	0x000000ff
        /*07d8*/ 	.word	0x0002a848
        /*07dc*/ 	.short	0x0100
        /*07de*/ 	.byte	0x08
	.zero		1


	//   ....[6]....
        /*07e0*/ 	.word	0x000003e0
        /*07e4*/ 	.word	0x000000ff
        /*07e8*/ 	.word	0x0002a850
        /*07ec*/ 	.short	0x0100
        /*07ee*/ 	.byte	0x08
	.zero		1


	//   ....[7]....
        /*07f0*/ 	.word	0x000003f0
        /*07f4*/ 	.word	0x000000ff
        /*07f8*/ 	.word	0x0002a860
        /*07fc*/ 	.short	0x0100
        /*07fe*/ 	.byte	0x08
	.zero		1


	//   ....[8]....
        /*0800*/ 	.word	0x00000400
        /*0804*/ 	.word	0x000000ff
        /*0808*/ 	.word	0x0002a858
        /*080c*/ 	.short	0x0100
        /*080e*/ 	.byte	0x08
	.zero		1


	//   ....[9]....
        /*0810*/ 	.word	0x00000410
        /*0814*/ 	.word	0x000000ff
        /*0818*/ 	.word	0x0002a868
        /*081c*/ 	.short	0x0100
        /*081e*/ 	.byte	0x08
	.zero		1


	//   ....[10]....
        /*0820*/ 	.word	0x00000500
        /*0824*/ 	.word	0x000000ff
        /*0828*/ 	.word	0x0002a870
        /*082c*/ 	.short	0x0100
        /*082e*/ 	.byte	0x06
	.zero		1


	//   ....[11]....
        /*0830*/ 	.word	0x00000510
        /*0834*/ 	.word	0x000000ff
        /*0838*/ 	.word	0x0002a880
        /*083c*/ 	.short	0x0100
        /*083e*/ 	.byte	0x06
	.zero		1


	//   ....[12]....
        /*0840*/ 	.word	0x00000520
        /*0844*/ 	.word	0x000000ff
        /*0848*/ 	.word	0x0002a878
        /*084c*/ 	.short	0x0100
        /*084e*/ 	.byte	0x06
	.zero		1


	//   ....[13]....
        /*0850*/ 	.word	0x00000530
        /*0854*/ 	.word	0x000000ff
        /*0858*/ 	.word	0x0002a888
        /*085c*/ 	.short	0x0100
        /*085e*/ 	.byte	0x06
	.zero		1


	//   ....[14]....
        /*0860*/ 	.word	0x00000660
        /*0864*/ 	.word	0x000000ff
        /*0868*/ 	.word	0x0002a890
        /*086c*/ 	.short	0x0100
        /*086e*/ 	.byte	0x08
	.zero		1


	//   ....[15]....
        /*0870*/ 	.word	0x00000670
        /*0874*/ 	.word	0x000000ff
        /*0878*/ 	.word	0x0002a8a0
        /*087c*/ 	.short	0x0100
        /*087e*/ 	.byte	0x08
	.zero		1


	//   ....[16]....
        /*0880*/ 	.word	0x00000680
        /*0884*/ 	.word	0x000000ff
        /*0888*/ 	.word	0x0002a898
        /*088c*/ 	.short	0x0100
        /*088e*/ 	.byte	0x08
	.zero		1


	//   ....[17]....
        /*0890*/ 	.word	0x00000690
        /*0894*/ 	.word	0x000000ff
        /*0898*/ 	.word	0x0002a8a8
        /*089c*/ 	.short	0x0100
        /*089e*/ 	.byte	0x08
	.zero		1


	//   ....[18]....
        /*08a0*/ 	.word	0x000007d0
        /*08a4*/ 	.word	0x000000ff
        /*08a8*/ 	.word	0x0002a8b0
        /*08ac*/ 	.short	0x0100
        /*08ae*/ 	.byte	0x08
	.zero		1


	//   ....[19]....
        /*08b0*/ 	.word	0x000007e0
        /*08b4*/ 	.word	0x000000ff
        /*08b8*/ 	.word	0x0002a8c0
        /*08bc*/ 	.short	0x0100
        /*08be*/ 	.byte	0x08
	.zero		1


	//   ....[20]....
        /*08c0*/ 	.word	0x000007f0
        /*08c4*/ 	.word	0x000000ff
        /*08c8*/ 	.word	0x0002a8b8
        /*08cc*/ 	.short	0x0100
        /*08ce*/ 	.byte	0x08
	.zero		1


	//   ....[21]....
        /*08d0*/ 	.word	0x00000800
        /*08d4*/ 	.word	0x000000ff
        /*08d8*/ 	.word	0x0002a8c8
        /*08dc*/ 	.short	0x0100
        /*08de*/ 	.byte	0x08
	.zero		1


	//   ....[22]....
        /*08e0*/ 	.word	0x00001b40
        /*08e4*/ 	.word	0x000000ff
        /*08e8*/ 	.word	0x0002a800
        /*08ec*/ 	.short	0x010a
        /*08ee*/ 	.byte	0x24
	.zero		1


	//   ....[23]....
        /*08f0*/ 	.word	0x00001bb0
        /*08f4*/ 	.word	0x000000ff
        /*08f8*/ 	.word	0x0002a830
        /*08fc*/ 	.short	0x010a
        /*08fe*/ 	.byte	0x24
	.zero		1


	//   ....[24]....
        /*0900*/ 	.word	0x00001c10
        /*0904*/ 	.word	0x000000ff
        /*0908*/ 	.word	0x0002a830
        /*090c*/ 	.short	0x010a
        /*090e*/ 	.byte	0x24
	.zero		1


	//   ....[25]....
        /*0910*/ 	.word	0x00002280
        /*0914*/ 	.word	0x000000ff
        /*0918*/ 	.word	0x00000000
        /*091c*/ 	.short	0x0101
        /*091e*/ 	.byte	0x31
	.zero		1


	//   ....[26]....
        /*0920*/ 	.word	0x00005480
        /*0924*/ 	.word	0x000000ff
        /*0928*/ 	.word	0x0002a830
        /*092c*/ 	.short	0x010a
        /*092e*/ 	.byte	0x06
	.zero		1


	//   ....[27]....
        /*0930*/ 	.word	0x000054c0
        /*0934*/ 	.word	0x000000ff
        /*0938*/ 	.word	0x0002a830
        /*093c*/ 	.short	0x010a
        /*093e*/ 	.byte	0x06
	.zero		1


	//   ....[28]....
        /*0940*/ 	.word	0x00005790
        /*0944*/ 	.word	0x000000ff
        /*0948*/ 	.word	0x0002a850
        /*094c*/ 	.short	0x010a
        /*094e*/ 	.byte	0x06
	.zero		1


	//   ....[29]....
        /*0950*/ 	.word	0x000057d0
        /*0954*/ 	.word	0x000000ff
        /*0958*/ 	.word	0x0002a850
        /*095c*/ 	.short	0x010a
        /*095e*/ 	.byte	0x06
	.zero		1


	//   ....[30]....
        /*0960*/ 	.word	0x00005a90
        /*0964*/ 	.word	0x000000ff
        /*0968*/ 	.word	0x00000000
        /*096c*/ 	.short	0x0101
        /*096e*/ 	.byte	0x06
	.zero		1


	//   ....[31]....
        /*0970*/ 	.word	0x00007d80
        /*0974*/ 	.word	0x000000ff
        /*0978*/ 	.word	0x00000000
        /*097c*/ 	.short	0x0101
        /*097e*/ 	.byte	0x07
	.zero		1


	//   ....[32]....
        /*0980*/ 	.word	0x000088d0
        /*0984*/ 	.word	0x000000ff
        /*0988*/ 	.word	0x0002a830
        /*098c*/ 	.short	0x010a
        /*098e*/ 	.byte	0x06
	.zero		1


	//   ....[33]....
        /*0990*/ 	.word	0x00008910
        /*0994*/ 	.word	0x000000ff
        /*0998*/ 	.word	0x0002a830
        /*099c*/ 	.short	0x010a
        /*099e*/ 	.byte	0x06
	.zero		1


	//   ....[34]....
        /*09a0*/ 	.word	0x00008be0
        /*09a4*/ 	.word	0x000000ff
        /*09a8*/ 	.word	0x0002a850
        /*09ac*/ 	.short	0x010a
        /*09ae*/ 	.byte	0x06
	.zero		1


	//   ....[35]....
        /*09b0*/ 	.word	0x00008c20
        /*09b4*/ 	.word	0x000000ff
        /*09b8*/ 	.word	0x0002a850
        /*09bc*/ 	.short	0x010a
        /*09be*/ 	.byte	0x06
	.zero		1


	//   ....[36]....
        /*09c0*/ 	.word	0x00008f00
        /*09c4*/ 	.word	0x000000ff
        /*09c8*/ 	.word	0x00000000
        /*09cc*/ 	.short	0x0101
        /*09ce*/ 	.byte	0x06
	.zero		1


	//   ....[37]....
        /*09d0*/ 	.word	0x0000a0b0
        /*09d4*/ 	.word	0x000000ff
        /*09d8*/ 	.word	0x00000000
        /*09dc*/ 	.short	0x0101
        /*09de*/ 	.byte	0x06
	.zero		1


	//   ....[38]....
        /*09e0*/ 	.word	0x0000a9c0
        /*09e4*/ 	.word	0x000000ff
        /*09e8*/ 	.word	0x0002a830
        /*09ec*/ 	.short	0x010a
        /*09ee*/ 	.byte	0x06
	.zero		1


	//   ....[39]....
        /*09f0*/ 	.word	0x0000aa00
        /*09f4*/ 	.word	0x000000ff
        /*09f8*/ 	.word	0x0002a830
        /*09fc*/ 	.short	0x010a
        /*09fe*/ 	.byte	0x06
	.zero		1


	//   ....[40]....
        /*0a00*/ 	.word	0x0000ac90
        /*0a04*/ 	.word	0x000000ff
        /*0a08*/ 	.word	0x0002a850
        /*0a0c*/ 	.short	0x010a
        /*0a0e*/ 	.byte	0x06
	.zero		1


	//   ....[41]....
        /*0a10*/ 	.word	0x0000acd0
        /*0a14*/ 	.word	0x000000ff
        /*0a18*/ 	.word	0x0002a850
        /*0a1c*/ 	.short	0x010a
        /*0a1e*/ 	.byte	0x06
	.zero		1


	//   ....[42]....
        /*0a20*/ 	.word	0x0000af70
        /*0a24*/ 	.word	0x000000ff
        /*0a28*/ 	.word	0x00000000
        /*0a2c*/ 	.short	0x0101
        /*0a2e*/ 	.byte	0x06
	.zero		1


	//   ....[43]....
        /*0a30*/ 	.word	0x0000d250
        /*0a34*/ 	.word	0x000000ff
        /*0a38*/ 	.word	0x00000000
        /*0a3c*/ 	.short	0x0101
        /*0a3e*/ 	.byte	0x06
	.zero		1


	//   ....[44]....
        /*0a40*/ 	.word	0x0000da40
        /*0a44*/ 	.word	0x000000ff
        /*0a48*/ 	.word	0x0002a850
        /*0a4c*/ 	.short	0x010a
        /*0a4e*/ 	.byte	0x09
	.zero		1


	//   ....[45]....
        /*0a50*/ 	.word	0x0000da80
        /*0a54*/ 	.word	0x000000ff
        /*0a58*/ 	.word	0x0002a850
        /*0a5c*/ 	.short	0x010a
        /*0a5e*/ 	.byte	0x09
	.zero		1


	//   ....[46]....
        /*0a60*/ 	.word	0x0000e0a0
        /*0a64*/ 	.word	0x000000ff
        /*0a68*/ 	.word	0x00000000
        /*0a6c*/ 	.short	0x0101
        /*0a6e*/ 	.byte	0x04
	.zero		1


	//   ....[47]....
        /*0a70*/ 	.word	0x0000ffb0
        /*0a74*/ 	.word	0x000000ff
        /*0a78*/ 	.word	0x00000000
        /*0a7c*/ 	.short	0x0101
        /*0a7e*/ 	.byte	0x04
	.zero		1


	//   ....[48]....
        /*0a80*/ 	.word	0x00012ce0
        /*0a84*/ 	.word	0x000000ff
        /*0a88*/ 	.word	0x0002a880
        /*0a8c*/ 	.short	0x010a
        /*0a8e*/ 	.byte	0x30
	.zero		1


	//   ....[49]....
        /*0a90*/ 	.word	0x00013260
        /*0a94*/ 	.word	0x000000ff
        /*0a98*/ 	.word	0x0002a870
        /*0a9c*/ 	.short	0x0107
        /*0a9e*/ 	.byte	0x30
	.zero		1


	//   ....[50]....
        /*0aa0*/ 	.word	0x000132d0
        /*0aa4*/ 	.word	0x000000ff
        /*0aa8*/ 	.word	0x0002a870
        /*0aac*/ 	.short	0x0101
        /*0aae*/ 	.byte	0x30
	.zero		1


	//   ....[51]....
        /*0ab0*/ 	.word	0x00013300
        /*0ab4*/ 	.word	0x000000ff
        /*0ab8*/ 	.word	0x0002a840
        /*0abc*/ 	.short	0x010a
        /*0abe*/ 	.byte	0x30
	.zero		1


	//   ....[52]....
        /*0ac0*/ 	.word	0x00013720
        /*0ac4*/ 	.word	0x000000ff
        /*0ac8*/ 	.word	0x0002a830
        /*0acc*/ 	.short	0x0107
        /*0ace*/ 	.byte	0x30
	.zero		1


	//   ....[53]....
        /*0ad0*/ 	.word	0x00013790
        /*0ad4*/ 	.word	0x000000ff
        /*0ad8*/ 	.word	0x0002a830
        /*0adc*/ 	.short	0x0101
        /*0ade*/ 	.byte	0x30
	.zero		1


	//   ....[54]....
        /*0ae0*/ 	.word	0x00013f10
        /*0ae4*/ 	.word	0x000000ff
        /*0ae8*/ 	.word	0x0002a800
        /*0aec*/ 	.short	0x0107
        /*0aee*/ 	.byte	0x30
	.zero		1


	//   ....[55]....
        /*0af0*/ 	.word	0x00013f70
        /*0af4*/ 	.word	0x000000ff
        /*0af8*/ 	.word	0x0002a800
        /*0afc*/ 	.short	0x0101
        /*0afe*/ 	.byte	0x30
	.zero		1


	//   ....[56]....
        /*0b00*/ 	.word	0x00013fa0
        /*0b04*/ 	.word	0x000000ff
        /*0b08*/ 	.word	0x0002a820
        /*0b0c*/ 	.short	0x010a
        /*0b0e*/ 	.byte	0x30
	.zero		1


	//   ....[57]....
        /*0b10*/ 	.word	0x000142f0
        /*0b14*/ 	.word	0x00000006
        /*0b18*/ 	.word	0x0002a880
        /*0b1c*/ 	.short	0x010a
        /*0b1e*/ 	.byte	0x3f
	.zero		1


	//   ....[58]....
        /*0b20*/ 	.word	0x00014700
        /*0b24*/ 	.word	0x00000006
        /*0b28*/ 	.word	0x0002a870
        /*0b2c*/ 	.short	0x0107
        /*0b2e*/ 	.byte	0x3f
	.zero		1


	//   ....[59]....
        /*0b30*/ 	.word	0x00014770
        /*0b34*/ 	.word	0x00000006
        /*0b38*/ 	.word	0x0002a870
        /*0b3c*/ 	.short	0x0101
        /*0b3e*/ 	.byte	0x3f
	.zero		1


	//   ....[60]....
        /*0b40*/ 	.word	0x000147a0
        /*0b44*/ 	.word	0x00000006
        /*0b48*/ 	.word	0x0002a840
        /*0b4c*/ 	.short	0x010a
        /*0b4e*/ 	.byte	0x3f
	.zero		1


	//   ....[61]....
        /*0b50*/ 	.word	0x00014b80
        /*0b54*/ 	.word	0x00000006
        /*0b58*/ 	.word	0x0002a830
        /*0b5c*/ 	.short	0x0107
        /*0b5e*/ 	.byte	0x3f
	.zero		1


	//   ....[62]....
        /*0b60*/ 	.word	0x00014c00
        /*0b64*/ 	.word	0x00000006
        /*0b68*/ 	.word	0x0002a830
        /*0b6c*/ 	.short	0x0101
        /*0b6e*/ 	.byte	0x3f
	.zero		1


	//   ....[63]....
        /*0b70*/ 	.word	0x00014c80
        /*0b74*/ 	.word	0x00000002
        /*0b78*/ 	.word	0x0002a870
        /*0b7c*/ 	.short	0x010a
        /*0b7e*/ 	.byte	0x3f
	.zero		1


	//   ....[64]....
        /*0b80*/ 	.word	0x00014cf0
        /*0b84*/ 	.word	0x00000002
        /*0b88*/ 	.word	0x0002a860
        /*0b8c*/ 	.short	0x010a
        /*0b8e*/ 	.byte	0x3f
	.zero		1


	//   ....[65]....
        /*0b90*/ 	.word	0x000152c0
        /*0b94*/ 	.word	0x00000002
        /*0b98*/ 	.word	0x0002a850
        /*0b9c*/ 	.short	0x0101
        /*0b9e*/ 	.byte	0x3f
	.zero		1


	//   ....[66]....
        /*0ba0*/ 	.word	0x00015360
        /*0ba4*/ 	.word	0x00000002
        /*0ba8*/ 	.word	0x00000000
        /*0bac*/ 	.short	0x0101
        /*0bae*/ 	.byte	0x3f
	.zero		1


	//   ....[67]....
        /*0bb0*/ 	.word	0x00015430
        /*0bb4*/ 	.word	0x0000000c
        /*0bb8*/ 	.word	0x0002a870
        /*0bbc*/ 	.short	0x010a
        /*0bbe*/ 	.byte	0x3f
	.zero		1


	//   ....[68]....
        /*0bc0*/ 	.word	0x000154b0
        /*0bc4*/ 	.word	0x0000000c
        /*0bc8*/ 	.word	0x0002a860
        /*0bcc*/ 	.short	0x010a
        /*0bce*/ 	.byte	0x3f
	.zero		1


	//   ....[69]....
        /*0bd0*/ 	.word	0x00015ad0
        /*0bd4*/ 	.word	0x0000000c
        /*0bd8*/ 	.word	0x0002a850
        /*0bdc*/ 	.short	0x0101
        /*0bde*/ 	.byte	0x3f
	.zero		1


	//   ....[70]....
        /*0be0*/ 	.word	0x00015ba0
        /*0be4*/ 	.word	0x0000000c
        /*0be8*/ 	.word	0x00000000
        /*0bec*/ 	.short	0x0101
        /*0bee*/ 	.byte	0x3f
	.zero		1


	//   ....[71]....
        /*0bf0*/ 	.word	0x00015bf0
        /*0bf4*/ 	.word	0x00000007
        /*0bf8*/ 	.word	0x0002a820
        /*0bfc*/ 	.short	0x010a
        /*0bfe*/ 	.byte	0x3f
	.zero		1


	//   ....[72]....
        /*0c00*/ 	.word	0x00015d10
        /*0c04*/ 	.word	0x00000005
        /*0c08*/ 	.word	0x0002a840
        /*0c0c*/ 	.short	0x010a
        /*0c0e*/ 	.byte	0x3f
	.zero		1


	//   ....[73]....
        /*0c10*/ 	.word	0x00015db0
        /*0c14*/ 	.word	0x00000007
        /*0c18*/ 	.word	0x0002a840
        /*0c1c*/ 	.short	0x010a
        /*0c1e*/ 	.byte	0x3f
	.zero		1


	//   ....[74]....
        /*0c20*/ 	.word	0x00015df0
        /*0c24*/ 	.word	0x00000005
        /*0c28*/ 	.word	0x0002a860
        /*0c2c*/ 	.short	0x010a
        /*0c2e*/ 	.byte	0x3f
	.zero		1


	//   ....[75]....
        /*0c30*/ 	.word	0x00015e30
        /*0c34*/ 	.word	0x00000007
        /*0c38*/ 	.word	0x0002a860
        /*0c3c*/ 	.short	0x010a
        /*0c3e*/ 	.byte	0x3f
	.zero		1


	//   ....[76]....
        /*0c40*/ 	.word	0x00015e70
        /*0c44*/ 	.word	0x00000005
        /*0c48*/ 	.word	0x0002a880
        /*0c4c*/ 	.short	0x010a
        /*0c4e*/ 	.byte	0x3f
	.zero		1


	//   ....[77]....
        /*0c50*/ 	.word	0x00015eb0
        /*0c54*/ 	.word	0x00000007
        /*0c58*/ 	.word	0x0002a880
        /*0c5c*/ 	.short	0x010a
        /*0c5e*/ 	.byte	0x3f
	.zero		1


	//   ....[78]....
        /*0c60*/ 	.word	0x00015f20
        /*0c64*/ 	.word	0x00000003
        /*0c68*/ 	.word	0x0002a800
        /*0c6c*/ 	.short	0x010a
        /*0c6e*/ 	.byte	0x3f
	.zero		1


	//   ....[79]....
        /*0c70*/ 	.word	0x00015f80
        /*0c74*/ 	.word	0x00000003
        /*0c78*/ 	.word	0x0002a830
        /*0c7c*/ 	.short	0x010a
        /*0c7e*/ 	.byte	0x3f
	.zero		1


	//   ....[80]....
        /*0c80*/ 	.word	0x00015fe0
        /*0c84*/ 	.word	0x0000000d
        /*0c88*/ 	.word	0x0002a830
        /*0c8c*/ 	.short	0x010a
        /*0c8e*/ 	.byte	0x3f
	.zero		1


	//   ....[81]....
        /*0c90*/ 	.word	0x00016040
        /*0c94*/ 	.word	0x0000000d
        /*0c98*/ 	.word	0x0002a850
        /*0c9c*/ 	.short	0x010a
        /*0c9e*/ 	.byte	0x3f
	.zero		1


	//   ....[82]....
        /*0ca0*/ 	.word	0x000160a0
        /*0ca4*/ 	.word	0x0000000f
        /*0ca8*/ 	.word	0x0002a830
        /*0cac*/ 	.short	0x010a
        /*0cae*/ 	.byte	0x3f
	.zero		1


	//   ....[83]....
        /*0cb0*/ 	.word	0x00016100
        /*0cb4*/ 	.word	0x0000000f
        /*0cb8*/ 	.word	0x0002a850
        /*0cbc*/ 	.short	0x010a
        /*0cbe*/ 	.byte	0x3f
	.zero		1


	//   ....[84]....
        /*0cc0*/ 	.word	0x00016160
        /*0cc4*/ 	.word	0x0000000d
        /*0cc8*/ 	.word	0x0002a830
        /*0ccc*/ 	.short	0x010a
        /*0cce*/ 	.byte	0x3f
	.zero		1


	//   ....[85]....
        /*0cd0*/ 	.word	0x000161c0
        /*0cd4*/ 	.word	0x0000000d
        /*0cd8*/ 	.word	0x0002a850
        /*0cdc*/ 	.short	0x010a
        /*0cde*/ 	.byte	0x3f
	.zero		1


	//   ....[86]....
        /*0ce0*/ 	.word	0x00016220
        /*0ce4*/ 	.word	0x00000005
        /*0ce8*/ 	.word	0x0002a850
        /*0cec*/ 	.short	0x010a
        /*0cee*/ 	.byte	0x3f
	.zero		1


	//   ....[87]....
        /*0cf0*/ 	.word	0x000162f0
        /*0cf4*/ 	.word	0x00000022
        /*0cf8*/ 	.word	0x0002a880
        /*0cfc*/ 	.short	0x010a
        /*0cfe*/ 	.byte	0x3f
	.zero		1


	//   ....[88]....
        /*0d00*/ 	.word	0x00016920
        /*0d04*/ 	.word	0x00000022
        /*0d08*/ 	.word	0x0002a840
        /*0d0c*/ 	.short	0x010a
        /*0d0e*/ 	.byte	0x3f
	.zero		1


	//   ....[89]....
        /*0d10*/ 	.word	0x00017390
        /*0d14*/ 	.word	0x00000022
        /*0d18*/ 	.word	0x0002a820
        /*0d1c*/ 	.short	0x010a
        /*0d1e*/ 	.byte	0x3f
	.zero		1


	//   ....[90]....
        /*0d20*/ 	.word	0x000173e0
        /*0d24*/ 	.word	0x00000006
        /*0d28*/ 	.word	0x0002a880
        /*0d2c*/ 	.short	0x010a
        /*0d2e*/ 	.byte	0x3f
	.zero		1


	//   ....[91]....
        /*0d30*/ 	.word	0x000178e0
        /*0d34*/ 	.word	0x00000006
        /*0d38*/ 	.word	0x0002a840
        /*0d3c*/ 	.short	0x010a
        /*0d3e*/ 	.byte	0x3f
	.zero		1


	//   ....[92]....
        /*0d40*/ 	.word	0x00017de0
        /*0d44*/ 	.word	0x00000002
        /*0d48*/ 	.word	0x0002a870
        /*0d4c*/ 	.short	0x010a
        /*0d4e*/ 	.byte	0x3f
	.zero		1


	//   ....[93]....
        /*0d50*/ 	.word	0x00017e30
        /*0d54*/ 	.word	0x00000002
        /*0d58*/ 	.word	0x0002a860
        /*0d5c*/ 	.short	0x010a
        /*0d5e*/ 	.byte	0x3f
	.zero		1


	//   ....[94]....
        /*0d60*/ 	.word	0x00017e80
        /*0d64*/ 	.word	0x0000000c
        /*0d68*/ 	.word	0x0002a870
        /*0d6c*/ 	.short	0x010a
        /*0d6e*/ 	.byte	0x3f
	.zero		1


	//   ....[95]....
        /*0d70*/ 	.word	0x00017ed0
        /*0d74*/ 	.word	0x0000000c
        /*0d78*/ 	.word	0x0002a860
        /*0d7c*/ 	.short	0x010a
        /*0d7e*/ 	.byte	0x3f
	.zero		1


	//   ....[96]....
        /*0d80*/ 	.word	0x00017f20
        /*0d84*/ 	.word	0x00000007
        /*0d88*/ 	.word	0x0002a820
        /*0d8c*/ 	.short	0x010a
        /*0d8e*/ 	.byte	0x3f
	.zero		1


	//   ....[97]....
        /*0d90*/ 	.word	0x00017f70
        /*0d94*/ 	.word	0x00000005
        /*0d98*/ 	.word	0x0002a840
        /*0d9c*/ 	.short	0x010a
        /*0d9e*/ 	.byte	0x3f
	.zero		1


	//   ....[98]....
        /*0da0*/ 	.word	0x00017fc0
        /*0da4*/ 	.word	0x00000007
        /*0da8*/ 	.word	0x0002a840
        /*0dac*/ 	.short	0x010a
        /*0dae*/ 	.byte	0x3f
	.zero		1


	//   ....[99]....
        /*0db0*/ 	.word	0x00018010
        /*0db4*/ 	.word	0x00000005
        /*0db8*/ 	.word	0x0002a860
        /*0dbc*/ 	.short	0x010a
        /*0dbe*/ 	.byte	0x3f
	.zero		1


	//   ....[100]....
        /*0dc0*/ 	.word	0x00018060
        /*0dc4*/ 	.word	0x00000007
        /*0dc8*/ 	.word	0x0002a860
        /*0dcc*/ 	.short	0x010a
        /*0dce*/ 	.byte	0x3f
	.zero		1


	//   ....[101]....
        /*0dd0*/ 	.word	0x000180b0
        /*0dd4*/ 	.word	0x00000005
        /*0dd8*/ 	.word	0x0002a880
        /*0ddc*/ 	.short	0x010a
        /*0dde*/ 	.byte	0x3f
	.zero		1


	//----- nvinfo : EIATTR_NUM_MBARRIERS
	.align		4
.L_694:
        /*0de0*/ 	.byte	0x03, 0x38
        /*0de2*/ 	.short	0x0016


	//----- nvinfo : EIATTR_EXIT_INSTR_OFFSETS
	.align		4
        /*0de4*/ 	.byte	0x04, 0x1c
        /*0de6*/ 	.short	(.L_696 - .L_695)


	//   ....[0]....
.L_695:
        /*0de8*/ 	.word	0x00015f00


	//----- nvinfo : EIATTR_MAX_THREADS
	.align		4
.L_696:
        /*0dec*/ 	.byte	0x04, 0x05
        /*0dee*/ 	.short	(.L_698 - .L_697)
.L_697:
        /*0df0*/ 	.word	0x00000180
        /*0df4*/ 	.word	0x00000001
        /*0df8*/ 	.word	0x00000001


	//----- nvinfo : EIATTR_CRS_STACK_SIZE
	.align		4
.L_698:
        /*0dfc*/ 	.byte	0x04, 0x1e
        /*0dfe*/ 	.short	(.L_700 - .L_699)
.L_699:
        /*0e00*/ 	.word	0x00000000


	//----- nvinfo : EIATTR_CBANK_PARAM_SIZE
	.align		4
.L_700:
        /*0e04*/ 	.byte	0x03, 0x19
        /*0e06*/ 	.short	0x0a70


	//----- nvinfo : EIATTR_PARAM_CBANK
	.align		4
        /*0e08*/ 	.byte	0x04, 0x0a
        /*0e0a*/ 	.short	(.L_702 - .L_701)
	.align		4
.L_701:
        /*0e0c*/ 	.word	index@(.nv.constant0._ZN7cutlass13device_kernelIN5flash11enable_sm90INS1_16FlashAttnFwdSm90INS1_25CollectiveMainloopFwdSm90ILi2EN4cute5tupleIJNS5_1CILi1EEES8_S8_EEENS6_IJNS7_ILi128EEESA_NS7_ILi192EEEEEELi192ENS_12float_e4m3_tEfNS_4arch4Sm90ELb0ELb1ELb0ELb0ELb1ELb0ELb0ELb1ELb1ELb1ELb1ELb0EEENS1_21CollectiveEpilogueFwdINS6_IJSA_SB_SA_EEES9_NS_10bfloat16_tESF_Li256ELb0ELb1ELb1ELb1EEENS1_19SingleTileSchedulerILb0ELb1ELb1ELi128EEEEEEEEEvNT_6ParamsE)
        /*0e10*/ 	.short	0x0210
        /*0e12*/ 	.short	0x0a70


	//----- nvinfo : EIATTR_SW_WAR
	.align		4
.L_702:
        /*0e14*/ 	.byte	0x04, 0x36
        /*0e16*/ 	.short	(.L_704 - .L_703)
.L_703:
        /*0e18*/ 	.word	0x00000008
.L_704:


//--------------------- .nv.info._ZN7cutlass13device_kernelIN5flash11enable_sm90INS1_16FlashAttnFwdSm90INS1_25CollectiveMainloopFwdSm90ILi2EN4cute5tupleIJNS5_1CILi1EEES8_S8_EEENS6_IJNS7_ILi128EEESA_NS7_ILi192EEEEEELi192ENS_12float_e4m3_tEfNS_4arch4Sm90ELb0ELb1ELb0ELb1ELb1ELb0ELb0ELb1ELb1ELb1ELb1ELb0EEENS1_21CollectiveEpilogueFwdINS6_IJSA_SB_SA_EEES9_NS_10bfloat16_tESF_Li256ELb1ELb1ELb1ELb1EEENS1_36VarlenDynamicPersistentTileSchedulerILi128ELi128ELi256ELi128ELb1ELb1ELb1ELb1ELb0ELb1EEEEEEEEEvNT_6ParamsE --------------------------
	.section	.nv.info._ZN7cutlass13device_kernelIN5flash11enable_sm90INS1_16FlashAttnFwdSm90INS1_25CollectiveMainloopFwdSm90ILi2EN4cute5tupleIJNS5_1CILi1EEES8_S8_EEENS6_IJNS7_ILi128EEESA_NS7_ILi192EEEEEELi192ENS_12float_e4m3_tEfNS_4arch4Sm90ELb0ELb1ELb0ELb1ELb1ELb0ELb0ELb1ELb1ELb1ELb1ELb0EEENS1_21CollectiveEpilogueFwdINS6_IJSA_SB_SA_EEES9_NS_10bfloat16_tESF_Li256ELb1ELb1ELb1ELb1EEENS1_36VarlenDynamicPersistentTileSchedulerILi128ELi128ELi256ELi128ELb1ELb1ELb1ELb1ELb0ELb1EEEEEEEEEvNT_6ParamsE,"",@"SHT_CUDA_INFO"
	.sectionflags	@""
	.align	4


	//----- nvinfo : EIATTR_CUDA_API_VERSION
	.align		4
        /*0000*/ 	.byte	0x04, 0x37
        /*0002*/ 	.short	(.L_706 - .L_705)
.L_705:
        /*0004*/ 	.word	0x00000082


	//----- nvinfo : EIATTR_KPARAM_INFO
	.align		4
.L_706:
        /*0008*/ 	.byte	0x04, 0x17
        /*000a*/ 	.short	(.L_708 - .L_707)
.L_707:
        /*000c*/ 	.word	0x00000000
        /*0010*/ 	.short	0x0000
        /*0012*/ 	.short	0x0070
        /*0014*/ 	.byte	0x00, 0xf0, 0x01, 0x2a


	//----- nvinfo : EIATTR_SPARSE_MMA_MASK
	.align		4
.L_708:
        /*0018*/ 	.byte	0x03, 0x50
        /*001a*/ 	.short	0x0000


	//----- nvinfo : EIATTR_MAXREG_COUNT
	.align		4
        /*001c*/ 	.byte	0x03, 0x1b
        /*001e*/ 	.short	0x00a8


	//----- nvinfo : EIATTR_NUM_BARRIERS
	.align		4
        /*0020*/ 	.byte	0x02, 0x4c
        /*0022*/ 	.byte	0x10
	.zero		1


	//----- nvinfo : EIATTR_EXTERNS
	.align		4
        /*0024*/ 	.byte	0x04, 0x0f
        /*0026*/ 	.short	(.L_710 - .L_709)


	//   ....[0]....
	.align		4
.L_709:
        /*0028*/ 	.word	index@(__assertfail)


	//----- nvinfo : EIATTR_ANNOTATIONS
	.align		4
.L_710:
        /*002c*/ 	.byte	0x04, 0x55
        /*002e*/ 	.short	(.L_712 - .L_711)


	//   ....[0]....
.L_711:
        /* <DEDUP_REMOVED lines=8> */


	//----- nvinfo : EIATTR_MERCURY_ISA_VERSION
	.align		4
.L_712:
        /*00a0*/ 	.byte	0x03, 0x5f
        /*00a2*/ 	.short	0x0101


	//----- nvinfo : EIATTR_UNUSED_LOAD_BYTE_OFFSET
	.align		4
        /*00a4*/ 	.byte	0x04, 0x44
        /*00a6*/ 	.short	(.L_714 - .L_713)


	//   ....[0]....
.L_713:
        /*00a8*/ 	.word	0x00000980
        /*00ac*/ 	.word	0x0000fff0


	//   ....[1]....
        /*00b0*/ 	.word	0x0000eeb0
        /*00b4*/ 	.word	0x0000fff0


	//----- nvinfo : EIATTR_INT_WARP_WIDE_INSTR_OFFSETS
	.align		4
.L_714:
        /*00b8*/ 	.byte	0x04, 0x31
        /*00ba*/ 	.short	(.L_716 - .L_715)


	//   ....[0]....
.L_715:
        /*00bc*/ 	.word	0x000000c0


	//   ....[1]....
        /*00c0*/ 	.word	0x000000d0


	//   ....[2]....
        /*00c4*/ 	.word	0x00000170


	//   ....[3]....
        /*00c8*/ 	.word	0x00015cf0


	//   ....[4]....
        /*00cc*/ 	.word	0x00015d80


	//   ....[5]....
        /*00d0*/ 	.word	0x000192e0


	//   ....[6]....
        /*00d4*/ 	.word	0x00019370


	//----- nvinfo : EIATTR_COOP_GROUP_MASK_REGIDS
	.align		4
.L_716:
        /*00d8*/ 	.byte	0x04, 0x29
        /*00da*/ 	.short	(.L_718 - .L_717)


	//   ....[0]....
.L_717:
        /*00dc*/ 	.word	0xffffffff


	//   ....[1]....
        /*00e0*/ 	.word	0xffffffff


	//   ....[2]....
        /*00e4*/ 	.word	0xffffffff


	//   ....[3]....
        /*00e8*/ 	.word	0xffffffff


	//   ....[4]....
        /*00ec*/ 	.word	0xffffffff


	//   ....[5]....
        /*00f0*/ 	.word	0xffffffff


	//   ....[6]....
        /*00f4*/ 	.word	0xffffffff


	//   ....[7]....
        /*00f8*/ 	.word	0xffffffff


	//   ....[8]....
        /*00fc*/ 	.word	0xffffffff


	//   ....[9]....
        /*0100*/ 	.word	0xffffffff


	//   ....[10]....
        /*0104*/ 	.word	0xffffffff


	//   ....[11]....
        /*0108*/ 	.word	0xffffffff


	//   ....[12]....
        /*010c*/ 	.word	0xffffffff


	//   ....[13]....
        /*0110*/ 	.word	0xffffffff


	//   ....[14]....
        /*0114*/ 	.word	0xffffffff


	//   ....[15]....
        /*0118*/ 	.word	0xffffffff


	//   ....[16]....
        /*011c*/ 	.word	0xffffffff


	//   ....[17]....
        /*0120*/ 	.word	0xffffffff


	//   ....[18]....
        /*0124*/ 	.word	0xffffffff


	//   ....[19]....
        /*0128*/ 	.word	0xffffffff


	//   ....[20]....
        /*012c*/ 	.word	0xffffffff


	//   ....[21]....
        /*0130*/ 	.word	0xffffffff


	//   ....[22]....
        /*0134*/ 	.word	0xffffffff


	//   ....[23]....
        /*0138*/ 	.word	0xffffffff


	//   ....[24]....
        /*013c*/ 	.word	0xffffffff


	//   ....[25]....
        /*0140*/ 	.word	0xffffffff


	//   ....[26]....
        /*0144*/ 	.word	0xffffffff


	//   ....[27]....
        /*0148*/ 	.word	0xffffffff


	//   ....[28]....
        /*014c*/ 	.word	0xffffffff


	//   ....[29]....
        /*0150*/ 	.word	0xffffffff


	//   ....[30]....
        /*0154*/ 	.word	0xffffffff


	//   ....[31]....
        /*0158*/ 	.word	0xffffffff


	//   ....[32]....
        /*015c*/ 	.word	0xffffffff


	//   ....[33]....
        /*0160*/ 	.word	0xffffffff


	//   ....[34]....
        /*0164*/ 	.word	0xffffffff


	//   ....[35]....
        /*0168*/ 	.word	0xffffffff


	//   ....[36]....
        /*016c*/ 	.word	0xffffffff


	//   ....[37]....
        /*0170*/ 	.word	0xffffffff


	//   ....[38]....
        /*0174*/ 	.word	0xffffffff


	//   ....[39]....
        /*0178*/ 	.word	0xffffffff


	//   ....[40]....
        /*017c*/ 	.word	0xffffffff


	//   ....[41]....
        /*0180*/ 	.word	0xffffffff


	//   ....[42]....
        /*0184*/ 	.word	0xffffffff


	//   ....[43]....
        /*0188*/ 	.word	0xffffffff


	//   ....[44]....
        /*018c*/ 	.word	0xffffffff


	//   ....[45]....
        /*0190*/ 	.word	0xffffffff


	//   ....[46]....
        /*0194*/ 	.word	0xffffffff


	//   ....[47]....
        /*0198*/ 	.word	0xffffffff


	//   ....[48]....
        /*019c*/ 	.word	0xffffffff


	//   ....[49]....
        /*01a0*/ 	.word	0xffffffff


	//   ....[50]....
        /*01a4*/ 	.word	0xffffffff


	//   ....[51]....
        /*01a8*/ 	.word	0xffffffff


	//   ....[52]....
        /*01ac*/ 	.word	0xffffffff


	//   ....[53]....
        /*01b0*/ 	.word	0xffffffff


	//   ....[54]....
        /*01b4*/ 	.word	0xffffffff


	//   ....[55]....
        /*01b8*/ 	.word	0xffffffff


	//   ....[56]....
        /*01bc*/ 	.word	0xffffffff


	//   ....[57]....
        /*01c0*/ 	.word	0xffffffff


	//   ....[58]....
        /*01c4*/ 	.word	0xffffffff


	//   ....[59]....
        /*01c8*/ 	.word	0xffffffff


	//   ....[60]....
        /*01cc*/ 	.word	0xffffffff


	//   ....[61]....
        /*01d0*/ 	.word	0xffffffff


	//   ....[62]....
        /*01d4*/ 	.word	0xffffffff


	//   ....[63]....
        /*01d8*/ 	.word	0xffffffff


	//   ....[64]....
        /*01dc*/ 	.word	0xffffffff


	//   ....[65]....
        /*01e0*/ 	.word	0xffffffff


	//   ....[66]....
        /*01e4*/ 	.word	0xffffffff


	//   ....[67]....
        /*01e8*/ 	.word	0xffffffff


	//   ....[68]....
        /*01ec*/ 	.word	0xffffffff


	//   ....[69]....
        /*01f0*/ 	.word	0xffffffff


	//   ....[70]....
        /*01f4*/ 	.word	0xffffffff


	//   ....[71]....
        /*01f8*/ 	.word	0xffffffff


	//   ....[72]....
        /*01fc*/ 	.word	0xffffffff


	//   ....[73]....
        /*0200*/ 	.word	0xffffffff


	//   ....[74]....
        /*0204*/ 	.word	0xffffffff


	//   ....[75]....
        /*0208*/ 	.word	0xffffffff


	//   ....[76]....
        /*020c*/ 	.word	0xffffffff


	//   ....[77]....
        /*0210*/ 	.word	0xffffffff


	//   ....[78]....
        /*0214*/ 	.word	0xffffffff


	//   ....[79]....
        /*0218*/ 	.word	0xffffffff


	//   ....[80]....
        /*021c*/ 	.word	0xffffffff


	//   ....[81]....
        /*0220*/ 	.word	0xffffffff


	//   ....[82]....
        /*0224*/ 	.word	0xffffffff


	//   ....[83]....
        /*0228*/ 	.word	0xffffffff


	//   ....[84]....
        /*022c*/ 	.word	0xffffffff


	//   ....[85]....
        /*0230*/ 	.word	0xffffffff


	//   ....[86]....
        /*0234*/ 	.word	0xffffffff


	//   ....[87]....
        /*0238*/ 	.word	0xffffffff


	//   ....[88]....
        /*023c*/ 	.word	0xffffffff


	//   ....[89]....
        /*0240*/ 	.word	0xffffffff


	//   ....[90]....
        /*0244*/ 	.word	0xffffffff


	//   ....[91]....
        /*0248*/ 	.word	0xffffffff


	//   ....[92]....
        /*024c*/ 	.word	0xffffffff


	//   ....[93]....
        /*0250*/ 	.word	0xffffffff


	//   ....[94]....
        /*0254*/ 	.word	0xffffffff


	//   ....[95]....
        /*0258*/ 	.word	0xffffffff


	//   ....[96]....
        /*025c*/ 	.word	0xffffffff


	//   ....[97]....
        /*0260*/ 	.word	0xffffffff


	//   ....[98]....
        /*0264*/ 	.word	0xffffffff


	//   ....[99]....
        /*0268*/ 	.word	0xffffffff


	//   ....[100]....
        /*026c*/ 	.word	0xffffffff


	//   ....[101]....
        /*0270*/ 	.word	0xffffffff


	//   ....[102]....
        /*0274*/ 	.word	0xffffffff


	//   ....[103]....
        /*0278*/ 	.word	0xffffffff


	//   ....[104]....
        /*027c*/ 	.word	0xffffffff


	//   ....[105]....
        /*0280*/ 	.word	0xffffffff


	//   ....[106]....
        /*0284*/ 	.word	0xffffffff


	//   ....[107]....
        /*0288*/ 	.word	0xffffffff


	//   ....[108]....
        /*028c*/ 	.word	0xffffffff


	//   ....[109]....
        /*0290*/ 	.word	0xffffffff


	//   ....[110]....
        /*0294*/ 	.word	0xffffffff


	//   ....[111]....
        /*0298*/ 	.word	0xffffffff


	//   ....[112]....
        /*029c*/ 	.word	0xffffffff


	//   ....[113]....
        /*02a0*/ 	.word	0xffffffff


	//   ....[114]....
        /*02a4*/ 	.word	0xffffffff


	//   ....[115]....
        /*02a8*/ 	.word	0xffffffff


	//   ....[116]....
        /*02ac*/ 	.word	0xffffffff


	//   ....[117]....
        /*02b0*/ 	.word	0xffffffff


	//   ....[118]....
        /*02b4*/ 	.word	0xffffffff


	//   ....[119]....
        /*02b8*/ 	.word	0xffffffff


	//   ....[120]....
        /*02bc*/ 	.word	0xffffffff


	//   ....[121]....
        /*02c0*/ 	.word	0xffffffff


	//   ....[122]....
        /*02c4*/ 	.word	0xffffffff


	//   ....[123]....
        /*02c8*/ 	.word	0xffffffff


	//   ....[124]....
        /*02cc*/ 	.word	0xffffffff


	//   ....[125]....
        /*02d0*/ 	.word	0xffffffff


	//   ....[126]....
        /*02d4*/ 	.word	0xffffffff


	//   ....[127]....
        /*02d8*/ 	.word	0xffffffff


	//   ....[128]....
        /*02dc*/ 	.word	0xffffffff


	//   ....[129]....
        /*02e0*/ 	.word	0xffffffff


	//   ....[130]....
        /*02e4*/ 	.word	0xffffffff


	//   ....[131]....
        /*02e8*/ 	.word	0xffffffff


	//   ....[132]....
        /*02ec*/ 	.word	0xffffffff


	//   ....[133]....
        /*02f0*/ 	.word	0xffffffff


	//   ....[134]....
        /*02f4*/ 	.word	0xffffffff


	//   ....[135]....
        /*02f8*/ 	.word	0xffffffff


	//   ....[136]....
        /*02fc*/ 	.word	0xffffffff


	//   ....[137]....
        /*0300*/ 	.word	0xffffffff


	//   ....[138]....
        /*0304*/ 	.word	0xffffffff


	//   ....[139]....
        /*0308*/ 	.word	0xffffffff


	//   ....[140]....
        /*030c*/ 	.word	0xffffffff


	//   ....[141]....
        /*0310*/ 	.word	0xffffffff


	//   ....[142]....
        /*0314*/ 	.word	0xffffffff


	//   ....[143]....
        /*0318*/ 	.word	0xffffffff


	//   ....[144]....
        /*031c*/ 	.word	0xffffffff


	//   ....[145]....
        /*0320*/ 	.word	0xffffffff


	//   ....[146]....
        /*0324*/ 	.word	0xffffffff


	//   ....[147]....
        /*0328*/ 	.word	0xffffffff


	//   ....[148]....
        /*032c*/ 	.word	0xffffffff


	//   ....[149]....
        /*0330*/ 	.word	0xffffffff


	//   ....[150]....
        /*0334*/ 	.word	0xffffffff


	//   ....[151]....
        /*0338*/ 	.word	0xffffffff


	//   ....[152]....
        /*033c*/ 	.word	0xffffffff


	//   ....[153]....
        /*0340*/ 	.word	0xffffffff


	//   ....[154]....
        /*0344*/ 	.word	0xffffffff


	//   ....[155]....
        /*0348*/ 	.word	0xffffffff


	//   ....[156]....
        /*034c*/ 	.word	0xffffffff


	//   ....[157]....
        /*0350*/ 	.word	0xffffffff


	//   ....[158]....
        /*0354*/ 	.word	0xffffffff


	//   ....[159]....
        /*0358*/ 	.word	0xffffffff


	//   ....[160]....
        /*035c*/ 	.word	0xffffffff


	//   ....[161]....
        /*0360*/ 	.word	0xffffffff


	//   ....[162]....
        /*0364*/ 	.word	0xffffffff


	//   ....[163]....
        /*0368*/ 	.word	0xffffffff


	//   ....[164]....
        /*036c*/ 	.word	0xffffffff


	//   ....[165]....
        /*0370*/ 	.word	0xffffffff


	//   ....[166]....
        /*0374*/ 	.word	0xffffffff


	//   ....[167]....
        /*0378*/ 	.word	0xffffffff


	//   ....[168]....
        /*037c*/ 	.word	0xffffffff


	//   ....[169]....
        /*0380*/ 	.word	0xffffffff


	//   ....[170]....
        /*0384*/ 	.word	0xffffffff


	//   ....[171]....
        /*0388*/ 	.word	0xffffffff


	//   ....[172]....
        /*038c*/ 	.word	0xffffffff


	//   ....[173]....
        /*0390*/ 	.word	0xffffffff


	//   ....[174]....
        /*0394*/ 	.word	0xffffffff


	//   ....[175]....
        /*0398*/ 	.word	0xffffffff


	//   ....[176]....
        /*039c*/ 	.word	0xffffffff


	//   ....[177]....
        /*03a0*/ 	.word	0xffffffff


	//   ....[178]....
        /*03a4*/ 	.word	0xffffffff


	//   ....[179]....
        /*03a8*/ 	.word	0xffffffff


	//   ....[180]....
        /*03ac*/ 	.word	0xffffffff


	//   ....[181]....
        /*03b0*/ 	.word	0xffffffff


	//   ....[182]....
        /*03b4*/ 	.word	0xffffffff


	//   ....[183]....
        /*03b8*/ 	.word	0xffffffff


	//   ....[184]....
        /*03bc*/ 	.word	0xffffffff


	//   ....[185]....
        /*03c0*/ 	.word	0xffffffff


	//   ....[186]....
        /*03c4*/ 	.word	0xffffffff


	//   ....[187]....
        /*03c8*/ 	.word	0xffffffff


	//   ....[188]....
        /*03cc*/ 	.word	0xffffffff


	//   ....[189]....
        /*03d0*/ 	.word	0xffffffff


	//   ....[190]....
        /*03d4*/ 	.word	0xffffffff


	//   ....[191]....
        /*03d8*/ 	.word	0xffffffff


	//   ....[192]....
        /*03dc*/ 	.word	0xffffffff


	//   ....[193]....
        /*03e0*/ 	.word	0xffffffff


	//   ....[194]....
        /*03e4*/ 	.word	0xffffffff


	//   ....[195]....
        /*03e8*/ 	.word	0xffffffff


	//   ....[196]....
        /*03ec*/ 	.word	0xffffffff


	//   ....[197]....
        /*03f0*/ 	.word	0xffffffff


	//   ....[198]....
        /*03f4*/ 	.word	0xffffffff


	//   ....[199]....
        /*03f8*/ 	.word	0xffffffff


	//   ....[200]....
        /*03fc*/ 	.word	0xffffffff


	//   ....[201]....
        /*0400*/ 	.word	0xffffffff


	//   ....[202]....
        /*0404*/ 	.word	0xffffffff


	//   ....[203]....
        /*0408*/ 	.word	0xffffffff


	//   ....[204]....
        /*040c*/ 	.word	0xffffffff


	//   ....[205]....
        /*0410*/ 	.word	0xffffffff


	//   ....[206]....
        /*0414*/ 	.word	0xffffffff


	//   ....[207]....
        /*0418*/ 	.word	0xffffffff


	//   ....[208]....
        /*041c*/ 	.word	0xffffffff


	//   ....[209]....
        /*0420*/ 	.word	0xffffffff


	//   ....[210]....
        /*0424*/ 	.word	0xffffffff


	//   ....[211]....
        /*0428*/ 	.word	0xffffffff


	//   ....[212]....
        /*042c*/ 	.word	0xffffffff


	//   ....[213]....
        /*0430*/ 	.word	0xffffffff


	//   ....[214]....
        /*0434*/ 	.word	0xffffffff


	//   ....[215]....
        /*0438*/ 	.word	0xffffffff


	//   ....[216]....
        /*043c*/ 	.word	0xffffffff


	//   ....[217]....
        /*0440*/ 	.word	0xffffffff


	//   ....[218]....
        /*0444*/ 	.word	0xffffffff


	//   ....[219]....
        /*0448*/ 	.word	0xffffffff


	//   ....[220]....
        /*044c*/ 	.word	0xffffffff


	//   ....[221]....
        /*0450*/ 	.word	0xffffffff


	//   ....[222]....
        /*0454*/ 	.word	0xffffffff


	//   ....[223]....
        /*0458*/ 	.word	0xffffffff


	//   ....[224]....
        /*045c*/ 	.word	0xffffffff


	//   ....[225]....
        /*0460*/ 	.word	0xffffffff


	//   ....[226]....
        /*0464*/ 	.word	0xffffffff


	//   ....[227]....
        /*0468*/ 	.word	0xffffffff


	//   ....[228]....
        /*046c*/ 	.word	0xffffffff


	//   ....[229]....
        /*0470*/ 	.word	0x0500000f


	//   ....[230]....
        /*0474*/ 	.word	0x0500000f


	//   ....[231]....
        /*0478*/ 	.word	0x0500000f


	//   ....[232]....
        /*047c*/ 	.word	0x0500000f


	//   ....[233]....
        /*0480*/ 	.word	0x0500000f


	//   ....[234]....
        /*0484*/ 	.word	0x0500000f


	//   ....[235]....
        /*0488*/ 	.word	0x0500000f


	//   ....[236]....
        /*048c*/ 	.word	0x0500000f


	//   ....[237]....
        /*0490*/ 	.word	0x0500000f


	//   ....[238]....
        /*0494*/ 	.word	0x0500000f


	//   ....[239]....
        /*0498*/ 	.word	0x0500000f


	//   ....[240]....
        /*049c*/ 	.word	0x0500000f


	//   ....[241]....
        /*04a0*/ 	.word	0x0500000f


	//   ....[242]....
        /*04a4*/ 	.word	0x0500000f


	//   ....[243]....
        /*04a8*/ 	.word	0x0500000f


	//   ....[244]....
        /*04ac*/ 	.word	0x0500000f


	//   ....[245]....
        /*04b0*/ 	.word	0x0500000f


	//   ....[246]....
        /*04b4*/ 	.word	0x0500000f


	//   ....[247]....
        /*04b8*/ 	.word	0x0500000f


	//   ....[248]....
        /*04bc*/ 	.word	0x0500000f


	//   ....[249]....
        /*04c0*/ 	.word	0x0500000f


	//   ....[250]....
        /*04c4*/ 	.word	0x0500000f


	//   ....[251]....
        /*04c8*/ 	.word	0x0500000f


	//   ....[252]....
        /*04cc*/ 	.word	0x0500000f


	//   ....[253]....
        /*04d0*/ 	.word	0x0500000f


	//   ....[254]....
        /*04d4*/ 	.word	0x0500000f


	//   ....[255]....
        /*04d8*/ 	.word	0x0500000f


	//   ....[0]....
        /*04dc*/ 	.word	0x0500000f


	//   ....[1]....
        /*04e0*/ 	.word	0x0500000f


	//   ....[2]....
        /*04e4*/ 	.word	0x0500000f


	//   ....[3]....
        /*04e8*/ 	.word	0x0500000f


	//   ....[4]....
        /*04ec*/ 	.word	0x0500000f


	//   ....[5]....
        /*04f0*/ 	.word	0x0500000f


	//   ....[6]....
        /*04f4*/ 	.word	0x0500000f


	//   ....[7]....
        /*04f8*/ 	.word	0x0500000f


	//   ....[8]....
        /*04fc*/ 	.word	0x0500000f


	//   ....[9]....
        /*0500*/ 	.word	0x0500000f


	//   ....[10]....
        /*0504*/ 	.word	0x0500000f


	//   ....[11]....
        /*0508*/ 	.word	0x0500000f


	//   ....[12]....
        /*050c*/ 	.word	0x0500000f


	//   ....[13]....
        /*0510*/ 	.word	0x0500000f


	//   ....[14]....
        /*0514*/ 	.word	0x0500000f


	//----- nvinfo : EIATTR_COOP_GROUP_INSTR_OFFSETS
	.align		4
.L_718:
        /*0518*/ 	.byte	0x04, 0x28
        /*051a*/ 	.short	(.L_720 - .L_719)


	//   ....[0]....
.L_719:
        /*051c*/ 	.word	0x00000080


	//   ....[1]....
        /*0520*/ 	.word	0x00000090


	//   ....[2]....
        /*0524*/ 	.word	0x000002d0


	//   ....[3]....
        /*0528*/ 	.word	0x00000430


	//   ....[4]....
        /*052c*/ 	.word	0x00000550


	//   ....[5]....
        /*0530*/ 	.word	0x000006b0


	//   ....[6]....
        /*0534*/ 	.word	0x00002380


	//   ....[7]....
        /*0538*/ 	.word	0x00002ab0


	//   ....[8]....
        /*053c*/ 	.word	0x00002cf0


	//   ....[9]....
        /*0540*/ 	.word	0x00003eb0


	//   ....[10]....
        /*0544*/ 	.word	0x00003fc0


	//   ....[11]....
        /*0548*/ 	.word	0x000047e0


	//   ....[12]....
        /*054c*/ 	.word	0x00004850


	//   ....[13]....
        /*0550*/ 	.word	0x000062d0


	//   ....[14]....
        /*0554*/ 	.word	0x00006500


	//   ....[15]....
        /*0558*/ 	.word	0x00007300


	//   ....[16]....
        /*055c*/ 	.word	0x000075f0


	//   ....[17]....
        /*0560*/ 	.word	0x000077a0


	//   ....[18]....
        /*0564*/ 	.word	0x000079a0


	//   ....[19]....
        /*0568*/ 	.word	0x00009990


	//   ....[20]....
        /*056c*/ 	.word	0x00009a20


	//   ....[21]....
        /*0570*/ 	.word	0x00009a90


	//   ....[22]....
        /*0574*/ 	.word	0x00009ad0


	//   ....[23]....
        /*0578*/ 	.word	0x0000b7a0


	//   ....[24]....
        /*057c*/ 	.word	0x0000b9d0


	//   ....[25]....
        /*0580*/ 	.word	0x0000c7d0


	//   ....[26]....
        /*0584*/ 	.word	0x0000cac0


	//   ....[27]....
        /*0588*/ 	.word	0x0000cc70


	//   ....[28]....
        /*058c*/ 	.word	0x0000ce70


	//   ....[29]....
        /*0590*/ 	.word	0x0000e540


	//   ....[30]....
        /*0594*/ 	.word	0x0000e550


	//   ....[31]....
        /*0598*/ 	.word	0x0000e580


	//   ....[32]....
        /*059c*/ 	.word	0x0000e590


	//   ....[33]....
        /*05a0*/ 	.word	0x0000f630


	//   ....[34]....
        /*05a4*/ 	.word	0x0000f640


	//   ....[35]....
        /*05a8*/ 	.word	0x0000f650


	//   ....[36]....
        /*05ac*/ 	.word	0x0000f670


	//   ....[37]....
        /*05b0*/ 	.word	0x0000f690


	//   ....[38]....
        /*05b4*/ 	.word	0x0000f6c0


	//   ....[39]....
        /*05b8*/ 	.word	0x0000f780


	//   ....[40]....
        /*05bc*/ 	.word	0x0000f7b0


	//   ....[41]....
        /*05c0*/ 	.word	0x0000f8a0


	//   ....[42]....
        /*05c4*/ 	.word	0x0000f8d0


	//   ....[43]....
        /*05c8*/ 	.word	0x0000f900


	//   ....[44]....
        /*05cc*/ 	.word	0x0000f930


	//   ....[45]....
        /*05d0*/ 	.word	0x0000f960


	//   ....[46]....
        /*05d4*/ 	.word	0x0000f990


	//   ....[47]....
        /*05d8*/ 	.word	0x0000f9c0


	//   ....[48]....
        /*05dc*/ 	.word	0x0000f9f0


	//   ....[49]....
        /*05e0*/ 	.word	0x0000fa20


	//   ....[50]....
        /*05e4*/ 	.word	0x0000fa50


	//   ....[51]....
        /*05e8*/ 	.word	0x0000fa80


	//   ....[52]....
        /*05ec*/ 	.word	0x0000fab0


	//   ....[53]....
        /*05f0*/ 	.word	0x0000fae0


	//   ....[54]....
        /*05f4*/ 	.word	0x0000fb10


	//   ....[55]....
        /*05f8*/ 	.word	0x0000fb40


	//   ....[56]....
        /*05fc*/ 	.word	0x0000fb70


	//   ....[57]....
        /*0600*/ 	.word	0x0000fba0


	//   ....[58]....
        /*0604*/ 	.word	0x0000fbd0


	//   ....[59]....
        /*0608*/ 	.word	0x0000fc00


	//   ....[60]....
        /*060c*/ 	.word	0x0000fc30


	//   ....[61]....
        /*0610*/ 	.word	0x0000fc60


	//   ....[62]....
        /*0614*/ 	.word	0x0000fc80


	//   ....[63]....
        /*0618*/ 	.word	0x0000fc90


	//   ....[64]....
        /*061c*/ 	.word	0x0000fca0


	//   ....[65]....
        /*0620*/ 	.word	0x0000fcd0


	//   ....[66]....
        /*0624*/ 	.word	0x0000fd00


	//   ....[67]....
        /*0628*/ 	.word	0x0000fd10


	//   ....[68]....
        /*062c*/ 	.word	0x0000fd20


	//   ....[69]....
        /*0630*/ 	.word	0x0000fd30


	//   ....[70]....
        /*0634*/ 	.word	0x0000fd40


	//   ....[71]....
        /*0638*/ 	.word	0x0000fd70


	//   ....[72]....
        /*063c*/ 	.word	0x0000fd80


	//   ....[73]....
        /*0640*/ 	.word	0x0000fdb0


	//   ....[74]....
        /*0644*/ 	.word	0x0000fdc0


	//   ....[75]....
        /*0648*/ 	.word	0x0000fdd0


	//   ....[76]....
        /*064c*/ 	.word	0x0000fde0


	//   ....[77]....
        /*0650*/ 	.word	0x0000fdf0


	//   ....[78]....
        /*0654*/ 	.word	0x0000fe00


	//   ....[79]....
        /*0658*/ 	.word	0x0000fe30


	//   ....[80]....
        /*065c*/ 	.word	0x0000fe40


	//   ....[81]....
        /*0660*/ 	.word	0x0000fe50


	//   ....[82]....
        /*0664*/ 	.word	0x0000fe60


	//   ....[83]....
        /*0668*/ 	.word	0x0000fe70


	//   ....[84]....
        /*066c*/ 	.word	0x0000fe80


	//   ....[85]....
        /*0670*/ 	.word	0x0000fea0


	//   ....[86]....
        /*0674*/ 	.word	0x0000feb0


	//   ....[87]....
        /*0678*/ 	.word	0x0000fee0


	//   ....[88]....
        /*067c*/ 	.word	0x0000ff10


	//   ....[89]....
        /*0680*/ 	.word	0x0000ff30


	//   ....[90]....
        /*0684*/ 	.word	0x0000ff40


	//   ....[91]....
        /*0688*/ 	.word	0x0000ff70


	//   ....[92]....
        /*068c*/ 	.word	0x0000ffa0


	//   ....[93]....
        /*0690*/ 	.word	0x0000ffd0


	//   ....[94]....
        /*0694*/ 	.word	0x0000ffe0


	//   ....[95]....
        /*0698*/ 	.word	0x0000fff0


	//   ....[96]....
        /*069c*/ 	.word	0x00010010


	//   ....[97]....
        /*06a0*/ 	.word	0x00010040


	//   ....[98]....
        /*06a4*/ 	.word	0x00010050


	//   ....[99]....
        /*06a8*/ 	.word	0x00010080


	//   ....[100]....
        /*06ac*/ 	.word	0x000100b0


	//   ....[101]....
        /*06b0*/ 	.word	0x000100e0


	//   ....[102]....
        /*06b4*/ 	.word	0x00010110


	//   ....[103]....
        /*06b8*/ 	.word	0x00010140


	//   ....[104]....
        /*06bc*/ 	.word	0x00010170


	//   ....[105]....
        /*06c0*/ 	.word	0x000101a0


	//   ....[106]....
        /*06c4*/ 	.word	0x000101b0


	//   ....[107]....
        /*06c8*/ 	.word	0x000101c0


	//   ....[108]....
        /*06cc*/ 	.word	0x000101d0


	//   ....[109]....
        /*06d0*/ 	.word	0x000101e0


	//   ....[110]....
        /*06d4*/ 	.word	0x000101f0


	//   ....[111]....
        /*06d8*/ 	.word	0x00010200


	//   ....[112]....
        /*06dc*/ 	.word	0x00010210


	//   ....[113]....
        /*06e0*/ 	.word	0x00010240


	//   ....[114]....
        /*06e4*/ 	.word	0x00010270


	//   ....[115]....
        /*06e8*/ 	.word	0x000102a0


	//   ....[116]....
        /*06ec*/ 	.word	0x000102d0


	//   ....[117]....
        /*06f0*/ 	.word	0x00010300


	//   ....[118]....
        /*06f4*/ 	.word	0x00010330


	//   ....[119]....
        /*06f8*/ 	.word	0x00010360


	//   ....[120]....
        /*06fc*/ 	.word	0x00010390


	//   ....[121]....
        /*0700*/ 	.word	0x000103c0


	//   ....[122]....
        /*0704*/ 	.word	0x000103f0


	//   ....[123]....
        /*0708*/ 	.word	0x00010420


	//   ....[124]....
        /*070c*/ 	.word	0x00010450


	//   ....[125]....
        /*0710*/ 	.word	0x00010480


	//   ....[126]....
        /*0714*/ 	.word	0x000104b0


	//   ....[127]....
        /*0718*/ 	.word	0x000104e0


	//   ....[128]....
        /*071c*/ 	.word	0x00010510


	//   ....[129]....
        /*0720*/ 	.word	0x00010f50


	//   ....[130]....
        /*0724*/ 	.word	0x00010f70


	//   ....[131]....
        /*0728*/ 	.word	0x00010f80


	//   ....[132]....
        /*072c*/ 	.word	0x00010f90


	//   ....[133]....
        /*0730*/ 	.word	0x00011850


	//   ....[134]....
        /*0734*/ 	.word	0x00011880


	//   ....[135]....
        /*0738*/ 	.word	0x000119c0


	//   ....[136]....
        /*073c*/ 	.word	0x000119e0


	//   ....[137]....
        /*0740*/ 	.word	0x00011ae0


	//   ....[138]....
        /*0744*/ 	.word	0x00011b00


	//   ....[139]....
        /*0748*/ 	.word	0x00011c10


	//   ....[140]....
        /*074c*/ 	.word	0x00011c30


	//   ....[141]....
        /*0750*/ 	.word	0x00012130


	//   ....[142]....
        /*0754*/ 	.word	0x00012140


	//   ....[143]....
        /*0758*/ 	.word	0x00012780


	//   ....[144]....
        /*075c*/ 	.word	0x00012790


	//   ....[145]....
        /*0760*/ 	.word	0x000136f0


	//   ....[146]....
        /*0764*/ 	.word	0x00013720


	//   ....[147]....
        /*0768*/ 	.word	0x00013840


	//   ....[148]....
        /*076c*/ 	.word	0x00013860


	//   ....[149]....
        /*0770*/ 	.word	0x00013960


	//   ....[150]....
        /*0774*/ 	.word	0x00013980


	//   ....[151]....
        /*0778*/ 	.word	0x00013a90


	//   ....[152]....
        /*077c*/ 	.word	0x00013ab0


	//   ....[153]....
        /*0780*/ 	.word	0x00013c40


	//   ....[154]....
        /*0784*/ 	.word	0x00013e20


	//   ....[155]....
        /*0788*/ 	.word	0x00013e50


	//   ....[156]....
        /*078c*/ 	.word	0x00013e80


	//   ....[157]....
        /*0790*/ 	.word	0x00013eb0


	//   ....[158]....
        /*0794*/ 	.word	0x00013ee0


	//   ....[159]....
        /*0798*/ 	.word	0x00013f30


	//   ....[160]....
        /*079c*/ 	.word	0x000140b0


	//   ....[161]....
        /*07a0*/ 	.word	0x000140e0


	//   ....[162]....
        /*07a4*/ 	.word	0x00014110


	//   ....[163]....
        /*07a8*/ 	.word	0x00014140


	//   ....[164]....
        /*07ac*/ 	.word	0x00014170


	//   ....[165]....
        /*07b0*/ 	.word	0x000141a0


	//   ....[166]....
        /*07b4*/ 	.word	0x00014250


	//   ....[167]....
        /*07b8*/ 	.word	0x000142b0


	//   ....[168]....
        /*07bc*/ 	.word	0x000142c0


	//   ....[169]....
        /*07c0*/ 	.word	0x00014310


	//   ....[170]....
        /*07c4*/ 	.word	0x00016900


	//   ....[171]....
        /*07c8*/ 	.word	0x00016930


	//   ....[172]....
        /*07cc*/ 	.word	0x00016a50


	//   ....[173]....
        /*07d0*/ 	.word	0x00016a60


	//   ....[174]....
        /*07d4*/ 	.word	0x00016af0


	//   ....[175]....
        /*07d8*/ 	.word	0x00016b00


	//   ....[176]....
        /*07dc*/ 	.word	0x00016b10


	//   ....[177]....
        /*07e0*/ 	.word	0x00016bb0


	//   ....[178]....
        /*07e4*/ 	.word	0x00016f10


	//   ....[179]....
        /*07e8*/ 	.word	0x00016f30


	//   ....[180]....
        /*07ec*/ 	.word	0x00016fd0


	//   ....[181]....
        /*07f0*/ 	.word	0x00016fe0


	//   ....[182]....
        /*07f4*/ 	.word	0x00017070


	//   ....[183]....
        /*07f8*/ 	.word	0x00017080


	//   ....[184]....
        /*07fc*/ 	.word	0x00017090


	//   ....[185]....
        /*0800*/ 	.word	0x000170a0


	//   ....[186]....
        /*0804*/ 	.word	0x00017880


	//   ....[187]....
        /*0808*/ 	.word	0x000178b0


	//   ....[188]....
        /*080c*/ 	.word	0x00017970


	//   ....[189]....
        /*0810*/ 	.word	0x00017990


	//   ....[190]....
        /*0814*/ 	.word	0x00017a30


	//   ....[191]....
        /*0818*/ 	.word	0x00017a50


	//   ....[192]....
        /*081c*/ 	.word	0x00017a60


	//   ....[193]....
        /*0820*/ 	.word	0x00017a70


	//   ....[194]....
        /*0824*/ 	.word	0x000181f0


	//   ....[195]....
        /*0828*/ 	.word	0x00018210


	//   ....[196]....
        /*082c*/ 	.word	0x00018220


	//   ....[197]....
        /*0830*/ 	.word	0x00018280


	//   ....[198]....
        /*0834*/ 	.word	0x00018290


	//   ....[199]....
        /*0838*/ 	.word	0x000182f0


	//   ....[200]....
        /*083c*/ 	.word	0x00018320


	//   ....[201]....
        /*0840*/ 	.word	0x00018360


	//   ....[202]....
        /*0844*/ 	.word	0x000186a0


	//   ....[203]....
        /*0848*/ 	.word	0x000186b0


	//   ....[204]....
        /*084c*/ 	.word	0x000186c0


	//   ....[205]....
        /*0850*/ 	.word	0x00018720


	//   ....[206]....
        /*0854*/ 	.word	0x00018730


	//   ....[207]....
        /*0858*/ 	.word	0x00018790


	//   ....[208]....
        /*085c*/ 	.word	0x000187c0


	//   ....[209]....
        /*0860*/ 	.word	0x00018800


	//   ....[210]....
        /*0864*/ 	.word	0x00019e90


	//   ....[211]....
        /*0868*/ 	.word	0x00019eb0


	//   ....[212]....
        /*086c*/ 	.word	0x00019ee0


	//   ....[213]....
        /*0870*/ 	.word	0x00019ef0


	//   ....[214]....
        /*0874*/ 	.word	0x00019f30


	//   ....[215]....
        /*0878*/ 	.word	0x00019f70


	//   ....[216]....
        /*087c*/ 	.word	0x00019fa0


	//   ....[217]....
        /*0880*/ 	.word	0x00019fd0


	//   ....[218]....
        /*0884*/ 	.word	0x0001a130


	//   ....[219]....
        /*0888*/ 	.word	0x0001a160


	//   ....[220]....
        /*088c*/ 	.word	0x0001a1a0


	//   ....[221]....
        /*0890*/ 	.word	0x0001a1d0


	//   ....[222]....
        /*0894*/ 	.word	0x0001a200


	//   ....[223]....
        /*0898*/ 	.word	0x0001a230


	//   ....[224]....
        /*089c*/ 	.word	0x0001a2b0


	//   ....[225]....
        /*08a0*/ 	.word	0x0001a300


	//   ....[226]....
        /*08a4*/ 	.word	0x0001a310


	//   ....[227]....
        /*08a8*/ 	.word	0x0001a350


	//   ....[228]....
        /*08ac*/ 	.word	0x0001ad80


	//   ....[229]....
        /*08b0*/ 	.word	0x0001b450


	//   ....[230]....
        /*08b4*/ 	.word	0x0001b530


	//   ....[231]....
        /*08b8*/ 	.word	0x0001b5f0


	//   ....[232]....
        /*08bc*/ 	.word	0x0001b760


	//   ....[233]....
        /*08c0*/ 	.word	0x0001b7f0


	//   ....[234]....
        /*08c4*/ 	.word	0x0001b850


	//   ....[235]....
        /*08c8*/ 	.word	0x0001b950


	//   ....[236]....
        /*08cc*/ 	.word	0x0001b9b0


	//   ....[237]....
        /*08d0*/ 	.word	0x0001ba80


	//   ....[238]....
        /*08d4*/ 	.word	0x0001bc00


	//   ....[239]....
        /*08d8*/ 	.word	0x0001bc90


	//   ....[240]....
        /*08dc*/ 	.word	0x0001bd90


	//   ....[241]....
        /*08e0*/ 	.word	0x0001be40


	//   ....[242]....
        /*08e4*/ 	.word	0x0001bea0


	//   ....[243]....
        /*08e8*/ 	.word	0x0001bfa0


	//   ....[244]....
        /*08ec*/ 	.word	0x0001c000


	//   ....[245]....
        /*08f0*/ 	.word	0x0001c0a0


	//   ....[246]....
        /*08f4*/ 	.word	0x0001c1b0


	//   ....[247]....
        /*08f8*/ 	.word	0x0001c220


	//   ....[248]....
        /*08fc*/ 	.word	0x0001c280


	//   ....[249]....
        /*0900*/ 	.word	0x0001c390


	//   ....[250]....
        /*0904*/ 	.word	0x0001c3f0


	//   ....[251]....
        /*0908*/ 	.word	0x0001c510


	//   ....[252]....
        /*090c*/ 	.word	0x0001c570


	//   ....[253]....
        /*0910*/ 	.word	0x0001c610


	//   ....[254]....
        /*0914*/ 	.word	0x0001c7b0


	//   ....[255]....
        /*0918*/ 	.word	0x0001c850


	//   ....[0]....
        /*091c*/ 	.word	0x0001c8b0


	//   ....[1]....
        /*0920*/ 	.word	0x0001c980


	//   ....[2]....
        /*0924*/ 	.word	0x0001c9e0


	//   ....[3]....
        /*0928*/ 	.word	0x0001cab0


	//   ....[4]....
        /*092c*/ 	.word	0x0001cb10


	//   ....[5]....
        /*0930*/ 	.word	0x0001cbe0


	//   ....[6]....
        /*0934*/ 	.word	0x0001ccd0


	//   ....[7]....
        /*0938*/ 	.word	0x0001cd60


	//   ....[8]....
        /*093c*/ 	.word	0x0001cdc0


	//   ....[9]....
        /*0940*/ 	.word	0x0001ce90


	//   ....[10]....
        /*0944*/ 	.word	0x0001cef0


	//   ....[11]....
        /*0948*/ 	.word	0x0001cfc0


	//   ....[12]....
        /*094c*/ 	.word	0x0001d020


	//   ....[13]....
        /*0950*/ 	.word	0x0001d0f0


	//   ....[14]....
        /*0954*/ 	.word	0x0001d350


	//----- nvinfo : EIATTR_REG_RECONFIG
	.align		4
.L_720:
        /*0958*/ 	.byte	0x01, 0x54
	.zero		2


	//----- nvinfo : EIATTR_SYSCALL_OFFSETS
	.align		4
        /*095c*/ 	.byte	0x04, 0x46
        /*095e*/ 	.short	(.L_722 - .L_721)


	//   ....[0]....
.L_721:
        /*0960*/ 	.word	0x00002500


	//   ....[1]....
        /*0964*/ 	.word	0x00015ee0


	//   ....[2]....
        /*0968*/ 	.word	0x00016050


	//   ....[3]....
        /*096c*/ 	.word	0x000161a0


	//   ....[4]....
        /*0970*/ 	.word	0x000162e0


	//   ....[5]....
        /*0974*/ 	.word	0x00017460


	//----- nvinfo : EIATTR_MBARRIER_INSTR_OFFSETS
	.align		4
.L_722:
        /*0978*/ 	.byte	0x04, 0x39
        /*097a*/ 	.short	(.L_724 - .L_723)


	//   ....[0]....
.L_723:
        /*097c*/ 	.word	0x00000180
        /*0980*/ 	.word	0x000000ff
        /*0984*/ 	.word	0x0002a800
        /*0988*/ 	.short	0x0100
        /*098a*/ 	.byte	0x08
	.zero		1


	//   ....[1]....
        /*098c*/ 	.word	0x00000190
        /*0990*/ 	.word	0x000000ff
        /*0994*/ 	.word	0x0002a820
        /*0998*/ 	.short	0x0100
        /*099a*/ 	.byte	0x08
	.zero		1


	//   ....[2]....
        /*099c*/ 	.word	0x00000280
        /*09a0*/ 	.word	0x000000ff
        /*09a4*/ 	.word	0x0002a830
        /*09a8*/ 	.short	0x0100
        /*09aa*/ 	.byte	0x08
	.zero		1


	//   ....[3]....
        /*09ac*/ 	.word	0x00000290
        /*09b0*/ 	.word	0x000000ff
        /*09b4*/ 	.word	0x0002a840
        /*09b8*/ 	.short	0x0100
        /*09ba*/ 	.byte	0x08
	.zero		1


	//   ....[4]....
        /*09bc*/ 	.word	0x000002a0
        /*09c0*/ 	.word	0x000000ff
        /*09c4*/ 	.word	0x0002a838
        /*09c8*/ 	.short	0x0100
        /*09ca*/ 	.byte	0x08
	.zero		1


	//   ....[5]....
        /*09cc*/ 	.word	0x000002b0
        /*09d0*/ 	.word	0x000000ff
        /*09d4*/ 	.word	0x0002a848
        /*09d8*/ 	.short	0x0100
        /*09da*/ 	.byte	0x08
	.zero		1


	//   ....[6]....
        /*09dc*/ 	.word	0x000003e0
        /*09e0*/ 	.word	0x000000ff
        /*09e4*/ 	.word	0x0002a850
        /*09e8*/ 	.short	0x0100
        /*09ea*/ 	.byte	0x08
	.zero		1


	//   ....[7]....
        /*09ec*/ 	.word	0x000003f0
        /*09f0*/ 	.word	0x000000ff
        /*09f4*/ 	.word	0x0002a860
        /*09f8*/ 	.short	0x0100
        /*09fa*/ 	.byte	0x08
	.zero		1


	//   ....[8]....
        /*09fc*/ 	.word	0x00000400
        /*0a00*/ 	.word	0x000000ff
        /*0a04*/ 	.word	0x0002a858
        /*0a08*/ 	.short	0x0100
        /*0a0a*/ 	.byte	0x08
	.zero		1


	//   ....[9]....
        /*0a0c*/ 	.word	0x00000410
        /*0a10*/ 	.word	0x000000ff
        /*0a14*/ 	.word	0x0002a868
        /*0a18*/ 	.short	0x0100
        /*0a1a*/ 	.byte	0x08
	.zero		1


	//   ....[10]....
        /*0a1c*/ 	.word	0x00000500
        /*0a20*/ 	.word	0x000000ff
        /*0a24*/ 	.word	0x0002a870
        /*0a28*/ 	.short	0x0100
        /*0a2a*/ 	.byte	0x06
	.zero		1


	//   ....[11]....
        /*0a2c*/ 	.word	0x00000510
        /*0a30*/ 	.word	0x000000ff
        /*0a34*/ 	.word	0x0002a880
        /*0a38*/ 	.short	0x0100
        /*0a3a*/ 	.byte	0x06
	.zero		1


	//   ....[12]....
        /*0a3c*/ 	.word	0x00000520
        /*0a40*/ 	.word	0x000000ff
        /*0a44*/ 	.word	0x0002a878
        /*0a48*/ 	.short	0x0100
        /*0a4a*/ 	.byte	0x06
	.zero		1


	//   ....[13]....
        /*0a4c*/ 	.word	0x00000530
        /*0a50*/ 	.word	0x000000ff
        /*0a54*/ 	.word	0x0002a888
        /*0a58*/ 	.short	0x0100
        /*0a5a*/ 	.byte	0x06
	.zero		1


	//   ....[14]....
        /*0a5c*/ 	.word	0x00000660
        /*0a60*/ 	.word	0x000000ff
        /*0a64*/ 	.word	0x0002a890
        /*0a68*/ 	.short	0x0100
        /*0a6a*/ 	.byte	0x08
	.zero		1


	//   ....[15]....
        /*0a6c*/ 	.word	0x00000670
        /*0a70*/ 	.word	0x000000ff
        /*0a74*/ 	.word	0x0002a8a0
        /*0a78*/ 	.short	0x0100
        /*0a7a*/ 	.byte	0x08
	.zero		1


	//   ....[16]....
        /*0a7c*/ 	.word	0x00000680
        /*0a80*/ 	.word	0x000000ff
        /*0a84*/ 	.word	0x0002a898
        /*0a88*/ 	.short	0x0100
        /*0a8a*/ 	.byte	0x08
	.zero		1


	//   ....[17]....
        /*0a8c*/ 	.word	0x00000690
        /*0a90*/ 	.word	0x000000ff
        /*0a94*/ 	.word	0x0002a8a8
        /*0a98*/ 	.short	0x0100
        /*0a9a*/ 	.byte	0x08
	.zero		1


	//   ....[18]....
        /*0a9c*/ 	.word	0x000007e0
        /*0aa0*/ 	.word	0x000000ff
        /*0aa4*/ 	.word	0x0002a8b0
        /*0aa8*/ 	.short	0x0100
        /*0aaa*/ 	.byte	0x08
	.zero		1


	//   ....[19]....
        /*0aac*/ 	.word	0x000007f0
        /*0ab0*/ 	.word	0x000000ff
        /*0ab4*/ 	.word	0x0002a8c0
        /*0ab8*/ 	.short	0x0100
        /*0aba*/ 	.byte	0x08
	.zero		1


	//   ....[20]....
        /*0abc*/ 	.word	0x00000800
        /*0ac0*/ 	.word	0x000000ff
        /*0ac4*/ 	.word	0x0002a8b8
        /*0ac8*/ 	.short	0x0100
        /*0aca*/ 	.byte	0x08
	.zero		1


	//   ....[21]....
        /*0acc*/ 	.word	0x00000810
        /*0ad0*/ 	.word	0x000000ff
        /*0ad4*/ 	.word	0x0002a8c8
        /*0ad8*/ 	.short	0x0100
        /*0ada*/ 	.byte	0x08
	.zero		1


	//   ....[22]....
        /*0adc*/ 	.word	0x00002580
        /*0ae0*/ 	.word	0x000000ff
        /*0ae4*/ 	.word	0x0002a800
        /*0ae8*/ 	.short	0x010a
        /*0aea*/ 	.byte	0x24
	.zero		1


	//   ....[23]....
        /*0aec*/ 	.word	0x00002600
        /*0af0*/ 	.word	0x00000003
        /*0af4*/ 	.word	0x0002a830
        /*0af8*/ 	.short	0x010a
        /*0afa*/ 	.byte	0x3f
	.zero		1


	//   ....[24]....
        /*0afc*/ 	.word	0x00002640
        /*0b00*/ 	.word	0x00000003
        /*0b04*/ 	.word	0x0002a830
        /*0b08*/ 	.short	0x010a
        /*0b0a*/ 	.byte	0x3f
	.zero		1


	//   ....[25]....
        /*0b0c*/ 	.word	0x00002a90
        /*0b10*/ 	.word	0x000000ff
        /*0b14*/ 	.word	0x00000000
        /*0b18*/ 	.short	0x0101
        /*0b1a*/ 	.byte	0x06
	.zero		1


	//   ....[26]....
        /*0b1c*/ 	.word	0x00005c90
        /*0b20*/ 	.word	0x000000ff
        /*0b24*/ 	.word	0x0002a830
        /*0b28*/ 	.short	0x010a
        /*0b2a*/ 	.byte	0x06
	.zero		1


	//   ....[27]....
        /*0b2c*/ 	.word	0x00005cd0
        /*0b30*/ 	.word	0x000000ff
        /*0b34*/ 	.word	0x0002a830
        /*0b38*/ 	.short	0x010a
        /*0b3a*/ 	.byte	0x06
	.zero		1


	//   ....[28]....
        /*0b3c*/ 	.word	0x00005fa0
        /*0b40*/ 	.word	0x000000ff
        /*0b44*/ 	.word	0x0002a850
        /*0b48*/ 	.short	0x010a
        /*0b4a*/ 	.byte	0x06
	.zero		1


	//   ....[29]....
        /*0b4c*/ 	.word	0x00005fe0
        /*0b50*/ 	.word	0x000000ff
        /*0b54*/ 	.word	0x0002a850
        /*0b58*/ 	.short	0x010a
        /*0b5a*/ 	.byte	0x06
	.zero		1


	//   ....[30]....
        /*0b5c*/ 	.word	0x00006320
        /*0b60*/ 	.word	0x000000ff
        /*0b64*/ 	.word	0x00000000
        /*0b68*/ 	.short	0x0101
        /*0b6a*/ 	.byte	0x06
	.zero		1


	//   ....[31]....
        /*0b6c*/ 	.word	0x00008590
        /*0b70*/ 	.word	0x000000ff
        /*0b74*/ 	.word	0x00000000
        /*0b78*/ 	.short	0x0101
        /*0b7a*/ 	.byte	0x06
	.zero		1


	//   ....[32]....
        /*0b7c*/ 	.word	0x000090b0
        /*0b80*/ 	.word	0x000000ff
        /*0b84*/ 	.word	0x0002a830
        /*0b88*/ 	.short	0x010a
        /*0b8a*/ 	.byte	0x06
	.zero		1


	//   ....[33]....
        /*0b8c*/ 	.word	0x000090f0
        /*0b90*/ 	.word	0x000000ff
        /*0b94*/ 	.word	0x0002a830
        /*0b98*/ 	.short	0x010a
        /*0b9a*/ 	.byte	0x06
	.zero		1


	//   ....[34]....
        /*0b9c*/ 	.word	0x000093c0
        /*0ba0*/ 	.word	0x000000ff
        /*0ba4*/ 	.word	0x0002a850
        /*0ba8*/ 	.short	0x010a
        /*0baa*/ 	.byte	0x06
	.zero		1


	//   ....[35]....
        /*0bac*/ 	.word	0x00009400
        /*0bb0*/ 	.word	0x000000ff
        /*0bb4*/ 	.word	0x0002a850
        /*0bb8*/ 	.short	0x010a
        /*0bba*/ 	.byte	0x06
	.zero		1


	//   ....[36]....
        /*0bbc*/ 	.word	0x00009690
        /*0bc0*/ 	.word	0x000000ff
        /*0bc4*/ 	.word	0x00000000
        /*0bc8*/ 	.short	0x0101
        /*0bca*/ 	.byte	0x06
	.zero		1


	//   ....[37]....
        /*0bcc*/ 	.word	0x0000a8b0
        /*0bd0*/ 	.word	0x000000ff
        /*0bd4*/ 	.word	0x00000000
        /*0bd8*/ 	.short	0x0101
        /*0bda*/ 	.byte	0x06
	.zero		1


	//   ....[38]....
        /*0bdc*/ 	.word	0x0000b190
        /*0be0*/ 	.word	0x000000ff
        /*0be4*/ 	.word	0x0002a830
        /*0be8*/ 	.short	0x010a
        /*0bea*/ 	.byte	0x06
	.zero		1


	//   ....[39]....
        /*0bec*/ 	.word	0x0000b1d0
        /*0bf0*/ 	.word	0x000000ff
        /*0bf4*/ 	.word	0x0002a830
        /*0bf8*/ 	.short	0x010a
        /*0bfa*/ 	.byte	0x06
	.zero		1


	//   ....[40]....
        /*0bfc*/ 	.word	0x0000b470
        /*0c00*/ 	.word	0x000000ff
        /*0c04*/ 	.word	0x0002a850
        /*0c08*/ 	.short	0x010a
        /*0c0a*/ 	.byte	0x06
	.zero		1


	//   ....[41]....
        /*0c0c*/ 	.word	0x0000b4b0
        /*0c10*/ 	.word	0x000000ff
        /*0c14*/ 	.word	0x0002a850
        /*0c18*/ 	.short	0x010a
        /*0c1a*/ 	.byte	0x06
	.zero		1


	//   ....[42]....
        /*0c1c*/ 	.word	0x0000b7f0
        /*0c20*/ 	.word	0x000000ff
        /*0c24*/ 	.word	0x00000000
        /*0c28*/ 	.short	0x0101
        /*0c2a*/ 	.byte	0x06
	.zero		1


	//   ....[43]....
        /*0c2c*/ 	.word	0x0000da60
        /*0c30*/ 	.word	0x000000ff
        /*0c34*/ 	.word	0x00000000
        /*0c38*/ 	.short	0x0101
        /*0c3a*/ 	.byte	0x06
	.zero		1


	//   ....[44]....
        /*0c3c*/ 	.word	0x0000e250
        /*0c40*/ 	.word	0x000000ff
        /*0c44*/ 	.word	0x0002a850
        /*0c48*/ 	.short	0x010a
        /*0c4a*/ 	.byte	0x09
	.zero		1


	//   ....[45]....
        /*0c4c*/ 	.word	0x0000e290
        /*0c50*/ 	.word	0x000000ff
        /*0c54*/ 	.word	0x0002a850
        /*0c58*/ 	.short	0x010a
        /*0c5a*/ 	.byte	0x09
	.zero		1


	//   ....[46]....
        /*0c5c*/ 	.word	0x0000e870
        /*0c60*/ 	.word	0x000000ff
        /*0c64*/ 	.word	0x00000000
        /*0c68*/ 	.short	0x0101
        /*0c6a*/ 	.byte	0x04
	.zero		1


	//   ....[47]....
        /*0c6c*/ 	.word	0x00011840
        /*0c70*/ 	.word	0x000000ff
        /*0c74*/ 	.word	0x00000000
        /*0c78*/ 	.short	0x0101
        /*0c7a*/ 	.byte	0x07
	.zero		1


	//   ....[48]....
        /*0c7c*/ 	.word	0x00011ed0
        /*0c80*/ 	.word	0x000000ff
        /*0c84*/ 	.word	0x00000000
        /*0c88*/ 	.short	0x0101
        /*0c8a*/ 	.byte	0x07
	.zero		1


	//   ....[49]....
        /*0c8c*/ 	.word	0x00016740
        /*0c90*/ 	.word	0x00000004
        /*0c94*/ 	.word	0x0002a880
        /*0c98*/ 	.short	0x010a
        /*0c9a*/ 	.byte	0x3f
	.zero		1


	//   ....[50]....
        /*0c9c*/ 	.word	0x00016c80
        /*0ca0*/ 	.word	0x00000004
        /*0ca4*/ 	.word	0x0002a870
        /*0ca8*/ 	.short	0x0107
        /*0caa*/ 	.byte	0x3f
	.zero		1


	//   ....[51]....
        /*0cac*/ 	.word	0x00016d40
        /*0cb0*/ 	.word	0x00000004
        /*0cb4*/ 	.word	0x0002a870
        /*0cb8*/ 	.short	0x0101
        /*0cba*/ 	.byte	0x3f
	.zero		1


	//   ....[52]....
        /*0cbc*/ 	.word	0x00016d70
        /*0cc0*/ 	.word	0x00000004
        /*0cc4*/ 	.word	0x0002a840
        /*0cc8*/ 	.short	0x010a
        /*0cca*/ 	.byte	0x3f
	.zero		1


	//   ....[53]....
        /*0ccc*/ 	.word	0x000171e0
        /*0cd0*/ 	.word	0x00000004
        /*0cd4*/ 	.word	0x0002a830
        /*0cd8*/ 	.short	0x0107
        /*0cda*/ 	.byte	0x3f
	.zero		1


	//   ....[54]....
        /*0cdc*/ 	.word	0x000172a0
        /*0ce0*/ 	.word	0x00000004
        /*0ce4*/ 	.word	0x0002a830
        /*0ce8*/ 	.short	0x0101
        /*0cea*/ 	.byte	0x3f
	.zero		1


	//   ....[55]....
        /*0cec*/ 	.word	0x00017bd0
        /*0cf0*/ 	.word	0x00000011
        /*0cf4*/ 	.word	0x0002a800
        /*0cf8*/ 	.short	0x0107
        /*0cfa*/ 	.byte	0x3f
	.zero		1


	//   ....[56]....
        /*0cfc*/ 	.word	0x00017cd0
        /*0d00*/ 	.word	0x00000011
        /*0d04*/ 	.word	0x0002a800
        /*0d08*/ 	.short	0x0101
        /*0d0a*/ 	.byte	0x3f
	.zero		1


	//   ....[57]....
        /*0d0c*/ 	.word	0x00017d00
        /*0d10*/ 	.word	0x00000011
        /*0d14*/ 	.word	0x0002a820
        /*0d18*/ 	.short	0x010a
        /*0d1a*/ 	.byte	0x3f
	.zero		1


	//   ....[58]....
        /*0d1c*/ 	.word	0x00018040
        /*0d20*/ 	.word	0x00000000
        /*0d24*/ 	.word	0x0002a880
        /*0d28*/ 	.short	0x010a
        /*0d2a*/ 	.byte	0x3f
	.zero		1


	//   ....[59]....
        /*0d2c*/ 	.word	0x00018400
        /*0d30*/ 	.word	0x00000000
        /*0d34*/ 	.word	0x0002a870
        /*0d38*/ 	.short	0x0107
        /*0d3a*/ 	.byte	0x3f
	.zero		1


	//   ....[60]....
        /*0d3c*/ 	.word	0x000184c0
        /*0d40*/ 	.word	0x00000000
        /*0d44*/ 	.word	0x0002a870
        /*0d48*/ 	.short	0x0101
        /*0d4a*/ 	.byte	0x3f
	.zero		1


	//   ....[61]....
        /*0d4c*/ 	.word	0x000184f0
        /*0d50*/ 	.word	0x00000000
        /*0d54*/ 	.word	0x0002a840
        /*0d58*/ 	.short	0x010a
        /*0d5a*/ 	.byte	0x3f
	.zero		1


	//   ....[62]....
        /*0d5c*/ 	.word	0x000188a0
        /*0d60*/ 	.word	0x00000000
        /*0d64*/ 	.word	0x0002a830
        /*0d68*/ 	.short	0x0107
        /*0d6a*/ 	.byte	0x3f
	.zero		1


	//   ....[63]....
        /*0d6c*/ 	.word	0x00018960
        /*0d70*/ 	.word	0x00000000
        /*0d74*/ 	.word	0x0002a830
        /*0d78*/ 	.short	0x0101
        /*0d7a*/ 	.byte	0x3f
	.zero		1


	//   ....[64]....
        /*0d7c*/ 	.word	0x000189f0
        /*0d80*/ 	.word	0x00000000
        /*0d84*/ 	.word	0x0002a870
        /*0d88*/ 	.short	0x010a
        /*0d8a*/ 	.byte	0x3f
	.zero		1


	//   ....[65]....
        /*0d8c*/ 	.word	0x00018a80
        /*0d90*/ 	.word	0x00000000
        /*0d94*/ 	.word	0x0002a860
        /*0d98*/ 	.short	0x010a
        /*0d9a*/ 	.byte	0x3f
	.zero		1


	//   ....[66]....
        /*0d9c*/ 	.word	0x000191c0
        /*0da0*/ 	.word	0x00000000
        /*0da4*/ 	.word	0x0002a850
        /*0da8*/ 	.short	0x0101
        /*0daa*/ 	.byte	0x3f
	.zero		1


	//   ....[67]....
        /*0dac*/ 	.word	0x00019240
        /*0db0*/ 	.word	0x00000000
        /*0db4*/ 	.word	0x00000000
        /*0db8*/ 	.short	0x0101
        /*0dba*/ 	.byte	0x3f
	.zero		1


	//   ....[68]....
        /*0dbc*/ 	.word	0x00019400
        /*0dc0*/ 	.word	0x00000000
        /*0dc4*/ 	.word	0x0002a870
        /*0dc8*/ 	.short	0x010a
        /*0dca*/ 	.byte	0x3f
	.zero		1


	//   ....[69]....
        /*0dcc*/ 	.word	0x00019480
        /*0dd0*/ 	.word	0x00000000
        /*0dd4*/ 	.word	0x0002a860
        /*0dd8*/ 	.short	0x010a
        /*0dda*/ 	.byte	0x3f
	.zero		1


	//   ....[70]....
        /*0ddc*/ 	.word	0x00019bd0
        /*0de0*/ 	.word	0x00000000
        /*0de4*/ 	.word	0x0002a850
        /*0de8*/ 	.short	0x0101
        /*0dea*/ 	.byte	0x3f
	.zero		1


	//   ....[71]....
        /*0dec*/ 	.word	0x00019c50
        /*0df0*/ 	.word	0x00000000
        /*0df4*/ 	.word	0x00000000
        /*0df8*/ 	.short	0x0101
        /*0dfa*/ 	.byte	0x3f
	.zero		1


	//   ....[72]....
        /*0dfc*/ 	.word	0x0001ad00
        /*0e00*/ 	.word	0x00000007
        /*0e04*/ 	.word	0x0002a820
        /*0e08*/ 	.short	0x010a
        /*0e0a*/ 	.byte	0x3f
	.zero		1


	//   ....[73]....
        /*0e0c*/ 	.word	0x0001ae80
        /*0e10*/ 	.word	0x00000005
        /*0e14*/ 	.word	0x0002a840
        /*0e18*/ 	.short	0x010a
        /*0e1a*/ 	.byte	0x3f
	.zero		1


	//   ....[74]....
        /*0e1c*/ 	.word	0x0001af20
        /*0e20*/ 	.word	0x00000003
        /*0e24*/ 	.word	0x0002a840
        /*0e28*/ 	.short	0x010a
        /*0e2a*/ 	.byte	0x3f
	.zero		1


	//   ....[75]....
        /*0e2c*/ 	.word	0x0001af60
        /*0e30*/ 	.word	0x00000005
        /*0e34*/ 	.word	0x0002a860
        /*0e38*/ 	.short	0x010a
        /*0e3a*/ 	.byte	0x3f
	.zero		1


	//   ....[76]....
        /*0e3c*/ 	.word	0x0001afa0
        /*0e40*/ 	.word	0x00000003
        /*0e44*/ 	.word	0x0002a860
        /*0e48*/ 	.short	0x010a
        /*0e4a*/ 	.byte	0x3f
	.zero		1


	//   ....[77]....
        /*0e4c*/ 	.word	0x0001afe0
        /*0e50*/ 	.word	0x00000005
        /*0e54*/ 	.word	0x0002a880
        /*0e58*/ 	.short	0x010a
        /*0e5a*/ 	.byte	0x3f
	.zero		1


	//   ....[78]....
        /*0e5c*/ 	.word	0x0001b020
        /*0e60*/ 	.word	0x00000003
        /*0e64*/ 	.word	0x0002a880
        /*0e68*/ 	.short	0x010a
        /*0e6a*/ 	.byte	0x3f
	.zero		1


	//   ....[79]....
        /*0e6c*/ 	.word	0x0001b090
        /*0e70*/ 	.word	0x00000003
        /*0e74*/ 	.word	0x0002a800
        /*0e78*/ 	.short	0x010a
        /*0e7a*/ 	.byte	0x3f
	.zero		1


	//   ....[80]....
        /*0e7c*/ 	.word	0x0001b0e0
        /*0e80*/ 	.word	0x00000003
        /*0e84*/ 	.word	0x0002a830
        /*0e88*/ 	.short	0x010a
        /*0e8a*/ 	.byte	0x3f
	.zero		1


	//   ....[81]....
        /*0e8c*/ 	.word	0x0001b140
        /*0e90*/ 	.word	0x00000004
        /*0e94*/ 	.word	0x0002a830
        /*0e98*/ 	.short	0x010a
        /*0e9a*/ 	.byte	0x3f
	.zero		1


	//   ....[82]....
        /*0e9c*/ 	.word	0x0001b1a0
        /*0ea0*/ 	.word	0x00000004
        /*0ea4*/ 	.word	0x0002a850
        /*0ea8*/ 	.short	0x010a
        /*0eaa*/ 	.byte	0x3f
	.zero		1


	//   ....[83]....
        /*0eac*/ 	.word	0x0001b200
        /*0eb0*/ 	.word	0x00000004
        /*0eb4*/ 	.word	0x0002a830
        /*0eb8*/ 	.short	0x010a
        /*0eba*/ 	.byte	0x3f
	.zero		1


	//   ....[84]....
        /*0ebc*/ 	.word	0x0001b260
        /*0ec0*/ 	.word	0x00000004
        /*0ec4*/ 	.word	0x0002a850
        /*0ec8*/ 	.short	0x010a
        /*0eca*/ 	.byte	0x3f
	.zero		1


	//   ....[85]....
        /*0ecc*/ 	.word	0x0001b2c0
        /*0ed0*/ 	.word	0x00000004
        /*0ed4*/ 	.word	0x0002a830
        /*0ed8*/ 	.short	0x010a
        /*0eda*/ 	.byte	0x3f
	.zero		1


	//   ....[86]....
        /*0edc*/ 	.word	0x0001b320
        /*0ee0*/ 	.word	0x00000004
        /*0ee4*/ 	.word	0x0002a850
        /*0ee8*/ 	.short	0x010a
        /*0eea*/ 	.byte	0x3f
	.zero		1


	//   ....[87]....
        /*0eec*/ 	.word	0x0001b380
        /*0ef0*/ 	.word	0x00000006
        /*0ef4*/ 	.word	0x0002a850
        /*0ef8*/ 	.short	0x010a
        /*0efa*/ 	.byte	0x3f
	.zero		1


	//   ....[88]....
        /*0efc*/ 	.word	0x0001b480
        /*0f00*/ 	.word	0x00000004
        /*0f04*/ 	.word	0x0002a880
        /*0f08*/ 	.short	0x010a
        /*0f0a*/ 	.byte	0x3f
	.zero		1


	//   ....[89]....
        /*0f0c*/ 	.word	0x0001bb50
        /*0f10*/ 	.word	0x00000004
        /*0f14*/ 	.word	0x0002a840
        /*0f18*/ 	.short	0x010a
        /*0f1a*/ 	.byte	0x3f
	.zero		1


	//   ....[90]....
        /*0f1c*/ 	.word	0x0001c6b0
        /*0f20*/ 	.word	0x00000011
        /*0f24*/ 	.word	0x0002a820
        /*0f28*/ 	.short	0x010a
        /*0f2a*/ 	.byte	0x3f
	.zero		1


	//   ....[91]....
        /*0f2c*/ 	.word	0x0001c700
        /*0f30*/ 	.word	0x00000000
        /*0f34*/ 	.word	0x0002a880
        /*0f38*/ 	.short	0x010a
        /*0f3a*/ 	.byte	0x3f
	.zero		1


	//   ....[92]....
        /*0f3c*/ 	.word	0x0001cc20
        /*0f40*/ 	.word	0x00000000
        /*0f44*/ 	.word	0x0002a840
        /*0f48*/ 	.short	0x010a
        /*0f4a*/ 	.byte	0x3f
	.zero		1


	//   ....[93]....
        /*0f4c*/ 	.word	0x0001d130
        /*0f50*/ 	.word	0x00000000
        /*0f54*/ 	.word	0x0002a870
        /*0f58*/ 	.short	0x010a
        /*0f5a*/ 	.byte	0x3f
	.zero		1


	//   ....[94]....
        /*0f5c*/ 	.word	0x0001d180
        /*0f60*/ 	.word	0x00000000
        /*0f64*/ 	.word	0x0002a860
        /*0f68*/ 	.short	0x010a
        /*0f6a*/ 	.byte	0x3f
	.zero		1


	//   ....[95]....
        /*0f6c*/ 	.word	0x0001d1d0
        /*0f70*/ 	.word	0x00000000
        /*0f74*/ 	.word	0x0002a870
        /*0f78*/ 	.short	0x010a
        /*0f7a*/ 	.byte	0x3f
	.zero		1


	//   ....[96]....
        /*0f7c*/ 	.word	0x0001d220
        /*0f80*/ 	.word	0x00000000
        /*0f84*/ 	.word	0x0002a860
        /*0f88*/ 	.short	0x010a
        /*0f8a*/ 	.byte	0x3f
	.zero		1


	//   ....[97]....
        /*0f8c*/ 	.word	0x0001d270
        /*0f90*/ 	.word	0x00000007
        /*0f94*/ 	.word	0x0002a820
        /*0f98*/ 	.short	0x010a
        /*0f9a*/ 	.byte	0x3f
	.zero		1


	//   ....[98]....
        /*0f9c*/ 	.word	0x0001d410
        /*0fa0*/ 	.word	0x00000005
        /*0fa4*/ 	.word	0x0002a840
        /*0fa8*/ 	.short	0x010a
        /*0faa*/ 	.byte	0x3f
	.zero		1


	//   ....[99]....
        /*0fac*/ 	.word	0x0001d460
        /*0fb0*/ 	.word	0x00000003
        /*0fb4*/ 	.word	0x0002a840
        /*0fb8*/ 	.short	0x010a
        /*0fba*/ 	.byte	0x3f
	.zero		1


	//   ....[100]....
        /*0fbc*/ 	.word	0x0001d4b0
        /*0fc0*/ 	.word	0x00000005
        /*0fc4*/ 	.word	0x0002a860
        /*0fc8*/ 	.short	0x010a
        /*0fca*/ 	.byte	0x3f
	.zero		1


	//   ....[101]....
        /*0fcc*/ 	.word	0x0001d500
        /*0fd0*/ 	.word	0x00000003
        /*0fd4*/ 	.word	0x0002a860
        /*0fd8*/ 	.short	0x010a
        /*0fda*/ 	.byte	0x3f
	.zero		1


	//   ....[102]....
        /*0fdc*/ 	.word	0x0001d550
        /*0fe0*/ 	.word	0x00000005
        /*0fe4*/ 	.word	0x0002a880
        /*0fe8*/ 	.short	0x010a
        /*0fea*/ 	.byte	0x3f
	.zero		1


	//----- nvinfo : EIATTR_NUM_MBARRIERS
	.align		4
.L_724:
        /*0fec*/ 	.byte	0x03, 0x38
        /*0fee*/ 	.short	0x0016


	//----- nvinfo : EIATTR_EXIT_INSTR_OFFSETS
	.align		4
        /*0ff0*/ 	.byte	0x04, 0x1c
        /*0ff2*/ 	.short	(.L_726 - .L_725)


	//   ....[0]....
.L_725:
        /*0ff4*/ 	.word	0x000009c0


	//   ....[1]....
        /*0ff8*/ 	.word	0x00013bf0


	//   ....[2]....
        /*0ffc*/ 	.word	0x0001b070


	//----- nvinfo : EIATTR_MAX_THREADS
	.align		4
.L_726:
        /*1000*/ 	.byte	0x04, 0x05
        /*1002*/ 	.short	(.L_728 - .L_727)
.L_727:
        /*1004*/ 	.word	0x00000180
        /*1008*/ 	.word	0x00000001
        /*100c*/ 	.word	0x00000001


	//----- nvinfo : EIATTR_CRS_STACK_SIZE
	.align		4
.L_728:
        /*1010*/ 	.byte	0x04, 0x1e
        /*1012*/ 	.short	(.L_730 - .L_729)
.L_729:
        /*1014*/ 	.word	0x00000000


	//----- nvinfo : EIATTR_CBANK_PARAM_SIZE
	.align		4
.L_730:
        /*1018*/ 	.byte	0x03, 0x19
        /*101a*/ 	.short	0x0af0


	//----- nvinfo : EIATTR_PARAM_CBANK
	.align		4
        /*101c*/ 	.byte	0x04, 0x0a
        /*101e*/ 	.short	(.L_732 - .L_731)
	.align		4
.L_731:
        /*1020*/ 	.word	index@(.nv.constant0._ZN7cutlass13device_kernelIN5flash11enable_sm90INS1_16FlashAttnFwdSm90INS1_25CollectiveMainloopFwdSm90ILi2EN4cute5tupleIJNS5_1CILi1EEES8_S8_EEENS6_IJNS7_ILi128EEESA_NS7_ILi192EEEEEELi192ENS_12float_e4m3_tEfNS_4arch4Sm90ELb0ELb1ELb0ELb1ELb1ELb0ELb0ELb1ELb1ELb1ELb1ELb0EEENS1_21CollectiveEpilogueFwdINS6_IJSA_SB_SA_EEES9_NS_10bfloat16_tESF_Li256ELb1ELb1ELb1ELb1EEENS1_36VarlenDynamicPersistentTileSchedulerILi128ELi128ELi256ELi128ELb1ELb1ELb1ELb1ELb0ELb1EEEEEEEEEvNT_6ParamsE)
        /*1024*/ 	.short	0x0210
        /*1026*/ 	.short	0x0af0


	//----- nvinfo : EIATTR_SW_WAR
	.align		4
.L_732:
        /*1028*/ 	.byte	0x04, 0x36
        /*102a*/ 	.short	(.L_734 - .L_733)
.L_733:
        /*102c*/ 	.word	0x00000008
.L_734:


//--------------------- .nv.info._ZN7cutlass13device_kernelIN5flash11enable_sm90INS1_16FlashAttnFwdSm90INS1_25CollectiveMainloopFwdSm90ILi2EN4cute5tupleIJNS5_1CILi1EEES8_S8_EEENS6_IJNS7_ILi128EEESA_NS7_ILi192EEEEEELi192ENS_12float_e4m3_tEfNS_4arch4Sm90ELb0ELb1ELb0ELb1ELb1ELb1ELb0ELb1ELb1ELb1ELb1ELb0EEENS1_21CollectiveEpilogueFwdINS6_IJSA_SB_SA_EEES9_NS_10bfloat16_tESF_Li256ELb1ELb1ELb1ELb1EEENS1_36VarlenDynamicPersistentTileSchedulerILi128ELi128ELi256ELi128ELb1ELb1ELb1ELb1ELb0ELb1EEEEEEEEEvNT_6ParamsE --------------------------
	.section	.nv.info._ZN7cutlass13device_kernelIN5flash11enable_sm90INS1_16FlashAttnFwdSm90INS1_25CollectiveMainloopFwdSm90ILi2EN4cute5tupleIJNS5_1CILi1EEES8_S8_EEENS6_IJNS7_ILi128EEESA_NS7_ILi192EEEEEELi192ENS_12float_e4m3_tEfNS_4arch4Sm90ELb0ELb1ELb0ELb1ELb1ELb1ELb0ELb1ELb1ELb1ELb1ELb0EEENS1_21CollectiveEpilogueFwdINS6_IJSA_SB_SA_EEES9_NS_10bfloat16_tESF_Li256ELb1ELb1ELb1ELb1EEENS1_36VarlenDynamicPersistentTileSchedulerILi128ELi128ELi256ELi128ELb1ELb1ELb1ELb1ELb0ELb1EEEEEEEEEvNT_6ParamsE,"",@"SHT_CUDA_INFO"
	.sectionflags	@""
	.align	4


	//----- nvinfo : EIATTR_CUDA_API_VERSION
	.align		4
        /*0000*/ 	.byte	0x04, 0x37
        /*0002*/ 	.short	(.L_736 - .L_735)
.L_735:
        /*0004*/ 	.word	0x00000082


	//----- nvinfo : EIATTR_KPARAM_INFO
	.align		4
.L_736:
        /*0008*/ 	.byte	0x04, 0x17
        /*000a*/ 	.short	(.L_738 - .L_737)
.L_737:
        /*000c*/ 	.word	0x00000000
        /*0010*/ 	.short	0x0000
        /*0012*/ 	.short	0x0070
        /*0014*/ 	.byte	0x00, 0xf0, 0x01, 0x2a


	//----- nvinfo : EIATTR_SPARSE_MMA_MASK
	.align		4
.L_738:
        /*0018*/ 	.byte	0x03, 0x50
        /*001a*/ 	.short	0x0000


	//----- nvinfo : EIATTR_MAXREG_COUNT
	.align		4
        /*001c*/ 	.byte	0x03, 0x1b
        /*001e*/ 	.short	0x00a8


	//----- nvinfo : EIATTR_NUM_BARRIERS
	.align		4
        /*0020*/ 	.byte	0x02, 0x4c
        /*0022*/ 	.byte	0x10
	.zero		1


	//----- nvinfo : EIATTR_EXTERNS
	.align		4
        /*0024*/ 	.byte	0x04, 0x0f
        /*0026*/ 	.short	(.L_740 - .L_739)


	//   ....[0]....
	.align		4
.L_739:
        /*0028*/ 	.word	index@(__assertfail)


	//----- nvinfo : EIATTR_ANNOTATIONS
	.align		4
.L_740:
        /*002c*/ 	.byte	0x04, 0x55
        /*002e*/ 	.short	(.L_742 - .L_741)


	//   ....[0]....
.L_741:
        /* <DEDUP_REMOVED lines=38> */


	//----- nvinfo : EIATTR_MERCURY_ISA_VERSION
	.align		4
.L_742:
        /*0278*/ 	.byte	0x03, 0x5f
        /*027a*/ 	.short	0x0101


	//----- nvinfo : EIATTR_UNUSED_LOAD_BYTE_OFFSET
	.align		4
        /*027c*/ 	.byte	0x04, 0x44
        /*027e*/ 	.short	(.L_744 - .L_743)


	//   ....[0]....
.L_743:
        /*0280*/ 	.word	0x00000aa0
        /*0284*/ 	.word	0x0000fff0


	//   ....[1]....
        /*0288*/ 	.word	0x0001f090
        /*028c*/ 	.word	0x0000fff0


	//----- nvinfo : EIATTR_INT_WARP_WIDE_INSTR_OFFSETS
	.align		4
.L_744:
        /*0290*/ 	.byte	0x04, 0x31
        /*0292*/ 	.short	(.L_746 - .L_745)


	//   ....[0]....
.L_745:
        /*0294*/ 	.word	0x00000130


	//   ....[1]....
        /*0298*/ 	.word	0x00000170


	//   ....[2]....
        /*029c*/ 	.word	0x000001e0


	//   ....[3]....
        /*02a0*/ 	.word	0x00028550


	//   ....[4]....
        /*02a4*/ 	.word	0x000285e0


	//   ....[5]....
        /*02a8*/ 	.word	0x0002bb80


	//   ....[6]....
        /*02ac*/ 	.word	0x0002bc10


	//----- nvinfo : EIATTR_COOP_GROUP_MASK_REGIDS
	.align		4
.L_746:
        /*02b0*/ 	.byte	0x04, 0x29
        /*02b2*/ 	.short	(.L_748 - .L_747)


	//   ....[0]....
.L_747:
        /*02b4*/ 	.word	0xffffffff


	//   ....[1]....
        /*02b8*/ 	.word	0xffffffff


	//   ....[2]....
        /*02bc*/ 	.word	0xffffffff


	//   ....[3]....
        /*02c0*/ 	.word	0xffffffff


	//   ....[4]....
        /*02c4*/ 	.word	0xffffffff


	//   ....[5]....
        /*02c8*/ 	.word	0xffffffff


	//   ....[6]....
        /*02cc*/ 	.word	0xffffffff


	//   ....[7]....
        /*02d0*/ 	.word	0xffffffff


	//   ....[8]....
        /*02d4*/ 	.word	0xffffffff


	//   ....[9]....
        /*02d8*/ 	.word	0xffffffff


	//   ....[10]....
        /*02dc*/ 	.word	0xffffffff


	//   ....[11]....
        /*02e0*/ 	.word	0xffffffff


	//   ....[12]....
        /*02e4*/ 	.word	0xffffffff


	//   ....[13]....
        /*02e8*/ 	.word	0xffffffff


	//   ....[14]....
        /*02ec*/ 	.word	0xffffffff


	//   ....[15]....
        /*02f0*/ 	.word	0xffffffff


	//   ....[16]....
        /*02f4*/ 	.word	0xffffffff


	//   ....[17]....
        /*02f8*/ 	.word	0xffffffff


	//   ....[18]....
        /*02fc*/ 	.word	0xffffffff


	//   ....[19]....
        /*0300*/ 	.word	0xffffffff


	//   ....[20]....
        /*0304*/ 	.word	0xffffffff


	//   ....[21]....
        /*0308*/ 	.word	0xffffffff


	//   ....[22]....
        /*030c*/ 	.word	0xffffffff


	//   ....[23]....
        /*0310*/ 	.word	0xffffffff


	//   ....[24]....
        /*0314*/ 	.word	0xffffffff


	//   ....[25]....
        /*0318*/ 	.word	0xffffffff


	//   ....[26]....
        /*031c*/ 	.word	0xffffffff


	//   ....[27]....
        /*0320*/ 	.word	0xffffffff


	//   ....[28]....
        /*0324*/ 	.word	0xffffffff


	//   ....[29]....
        /*0328*/ 	.word	0xffffffff


	//   ....[30]....
        /*032c*/ 	.word	0xffffffff


	//   ....[31]....
        /*0330*/ 	.word	0xffffffff


	//   ....[32]....
        /*0334*/ 	.word	0xffffffff


	//   ....[33]....
        /*0338*/ 	.word	0xffffffff


	//   ....[34]....
        /*033c*/ 	.word	0xffffffff


	//   ....[35]....
        /*0340*/ 	.word	0xffffffff


	//   ....[36]....
        /*0344*/ 	.word	0xffffffff


	//   ....[37]....
        /*0348*/ 	.word	0xffffffff


	//   ....[38]....
        /*034c*/ 	.word	0xffffffff


	//   ....[39]....
        /*0350*/ 	.word	0xffffffff


	//   ....[40]....
        /*0354*/ 	.word	0xffffffff


	//   ....[41]....
        /*0358*/ 	.word	0xffffffff


	//   ....[42]....
        /*035c*/ 	.word	0xffffffff


	//   ....[43]....
        /*0360*/ 	.word	0xffffffff


	//   ....[44]....
        /*0364*/ 	.word	0xffffffff


	//   ....[45]....
        /*0368*/ 	.word	0xffffffff


	//   ....[46]....
        /*036c*/ 	.word	0xffffffff


	//   ....[47]....
        /*0370*/ 	.word	0xffffffff


	//   ....[48]....
        /*0374*/ 	.word	0xffffffff


	//   ....[49]....
        /*0378*/ 	.word	0xffffffff


	//   ....[50]....
        /*037c*/ 	.word	0xffffffff


	//   ....[51]....
        /*0380*/ 	.word	0xffffffff


	//   ....[52]....
        /*0384*/ 	.word	0xffffffff


	//   ....[53]....
        /*0388*/ 	.word	0xffffffff


	//   ....[54]....
        /*038c*/ 	.word	0xffffffff


	//   ....[55]....
        /*0390*/ 	.word	0xffffffff


	//   ....[56]....
        /*0394*/ 	.word	0xffffffff


	//   ....[57]....
        /*0398*/ 	.word	0xffffffff


	//   ....[58]....
        /*039c*/ 	.word	0xffffffff


	//   ....[59]....
        /*03a0*/ 	.word	0xffffffff


	//   ....[60]....
        /*03a4*/ 	.word	0xffffffff


	//   ....[61]....
        /*03a8*/ 	.word	0xffffffff


	//   ....[62]....
        /*03ac*/ 	.word	0xffffffff


	//   ....[63]....
        /*03b0*/ 	.word	0xffffffff


	//   ....[64]....
        /*03b4*/ 	.word	0xffffffff


	//   ....[65]....
        /*03b8*/ 	.word	0xffffffff


	//   ....[66]....
        /*03bc*/ 	.word	0xffffffff


	//   ....[67]....
        /*03c0*/ 	.word	0xffffffff


	//   ....[68]....
        /*03c4*/ 	.word	0xffffffff


	//   ....[69]....
        /*03c8*/ 	.word	0xffffffff


	//   ....[70]....
        /*03cc*/ 	.word	0xffffffff


	//   ....[71]....
        /*03d0*/ 	.word	0xffffffff


	//   ....[72]....
        /*03d4*/ 	.word	0xffffffff


	//   ....[73]....
        /*03d8*/ 	.word	0xffffffff


	//   ....[74]....
        /*03dc*/ 	.word	0xffffffff


	//   ....[75]....
        /*03e0*/ 	.word	0xffffffff


	//   ....[76]....
        /*03e4*/ 	.word	0xffffffff


	//   ....[77]....
        /*03e8*/ 	.word	0xffffffff


	//   ....[78]....
        /*03ec*/ 	.word	0xffffffff


	//   ....[79]....
        /*03f0*/ 	.word	0xffffffff


	//   ....[80]....
        /*03f4*/ 	.word	0xffffffff


	//   ....[81]....
        /*03f8*/ 	.word	0xffffffff


	//   ....[82]....
        /*03fc*/ 	.word	0xffffffff


	//   ....[83]....
        /*0400*/ 	.word	0xffffffff


	//   ....[84]....
        /*0404*/ 	.word	0xffffffff


	//   ....[85]....
        /*0408*/ 	.word	0xffffffff


	//   ....[86]....
        /*040c*/ 	.word	0xffffffff


	//   ....[87]....
        /*0410*/ 	.word	0xffffffff


	//   ....[88]....
        /*0414*/ 	.word	0xffffffff


	//   ....[89]....
        /*0418*/ 	.word	0xffffffff


	//   ....[90]....
        /*041c*/ 	.word	0xffffffff


	//   ....[91]....
        /*0420*/ 	.word	0xffffffff


	//   ....[92]....
        /*0424*/ 	.word	0xffffffff


	//   ....[93]....
        /*0428*/ 	.word	0xffffffff


	//   ....[94]....
        /*042c*/ 	.word	0xffffffff


	//   ....[95]....
        /*0430*/ 	.word	0xffffffff


	//   ....[96]....
        /*0434*/ 	.word	0xffffffff


	//   ....[97]....
        /*0438*/ 	.word	0xffffffff


	//   ....[98]....
        /*043c*/ 	.word	0xffffffff


	//   ....[99]....
        /*0440*/ 	.word	0xffffffff


	//   ....[100]....
        /*0444*/ 	.word	0xffffffff


	//   ....[101]....
        /*0448*/ 	.word	0xffffffff


	//   ....[102]....
        /*044c*/ 	.word	0xffffffff


	//   ....[103]....
        /*0450*/ 	.word	0xffffffff


	//   ....[104]....
        /*0454*/ 	.word	0xffffffff


	//   ....[105]....
        /*0458*/ 	.word	0xffffffff


	//   ....[106]....
        /*045c*/ 	.word	0xffffffff


	//   ....[107]....
        /*0460*/ 	.word	0xffffffff


	//   ....[108]....
        /*0464*/ 	.word	0xffffffff


	//   ....[109]....
        /*0468*/ 	.word	0xffffffff


	//   ....[110]....
        /*046c*/ 	.word	0xffffffff


	//   ....[111]....
        /*0470*/ 	.word	0xffffffff


	//   ....[112]....
        /*0474*/ 	.word	0xffffffff


	//   ....[113]....
        /*0478*/ 	.word	0xffffffff


	//   ....[114]....
        /*047c*/ 	.word	0xffffffff


	//   ....[115]....
        /*0480*/ 	.word	0xffffffff


	//   ....[116]....
        /*0484*/ 	.word	0xffffffff


	//   ....[117]....
        /*0488*/ 	.word	0xffffffff


	//   ....[118]....
        /*048c*/ 	.word	0xffffffff


	//   ....[119]....
        /*0490*/ 	.word	0xffffffff


	//   ....[120]....
        /*0494*/ 	.word	0xffffffff


	//   ....[121]....
        /*0498*/ 	.word	0xffffffff


	//   ....[122]....
        /*049c*/ 	.word	0xffffffff


	//   ....[123]....
        /*04a0*/ 	.word	0xffffffff


	//   ....[124]....
        /*04a4*/ 	.word	0xffffffff


	//   ....[125]....
        /*04a8*/ 	.word	0xffffffff


	//   ....[126]....
        /*04ac*/ 	.word	0xffffffff


	//   ....[127]....
        /*04b0*/ 	.word	0xffffffff


	//   ....[128]....
        /*04b4*/ 	.word	0xffffffff


	//   ....[129]....
        /*04b8*/ 	.word	0xffffffff


	//   ....[130]....
        /*04bc*/ 	.word	0xffffffff


	//   ....[131]....
        /*04c0*/ 	.word	0xffffffff


	//   ....[132]....
        /*04c4*/ 	.word	0xffffffff


	//   ....[133]....
        /*04c8*/ 	.word	0xffffffff


	//   ....[134]....
        /*04cc*/ 	.word	0xffffffff


	//   ....[135]....
        /*04d0*/ 	.word	0xffffffff


	//   ....[136]....
        /*04d4*/ 	.word	0xffffffff


	//   ....[137]....
        /*04d8*/ 	.word	0xffffffff


	//   ....[138]....
        /*04dc*/ 	.word	0xffffffff


	//   ....[139]....
        /*04e0*/ 	.word	0xffffffff


	//   ....[140]....
        /*04e4*/ 	.word	0xffffffff


	//   ....[141]....
        /*04e8*/ 	.word	0xffffffff


	//   ....[142]....
        /*04ec*/ 	.word	0xffffffff


	//   ....[143]....
        /*04f0*/ 	.word	0xffffffff


	//   ....[144]....
        /*04f4*/ 	.word	0xffffffff


	//   ....[145]....
        /*04f8*/ 	.word	0xffffffff


	//   ....[146]....
        /*04fc*/ 	.word	0xffffffff


	//   ....[147]....
        /*0500*/ 	.word	0xffffffff


	//   ....[148]....
        /*0504*/ 	.word	0xffffffff


	//   ....[149]....
        /*0508*/ 	.word	0xffffffff


	//   ....[150]....
        /*050c*/ 	.word	0xffffffff


	//   ....[151]....
        /*0510*/ 	.word	0xffffffff


	//   ....[152]....
        /*0514*/ 	.word	0xffffffff


	//   ....[153]....
        /*0518*/ 	.word	0xffffffff


	//   ....[154]....
        /*051c*/ 	.word	0xffffffff


	//   ....[155]....
        /*0520*/ 	.word	0xffffffff


	//   ....[156]....
        /*0524*/ 	.word	0xffffffff


	//   ....[157]....
        /*0528*/ 	.word	0xffffffff


	//   ....[158]....
        /*052c*/ 	.word	0xffffffff


	//   ....[159]....
        /*0530*/ 	.word	0xffffffff


	//   ....[160]....
        /*0534*/ 	.word	0xffffffff


	//   ....[161]....
        /*0538*/ 	.word	0xffffffff


	//   ....[162]....
        /*053c*/ 	.word	0xffffffff


	//   ....[163]....
        /*0540*/ 	.word	0xffffffff


	//   ....[164]....
        /*0544*/ 	.word	0xffffffff


	//   ....[165]....
        /*0548*/ 	.word	0xffffffff


	//   ....[166]....
        /*054c*/ 	.word	0xffffffff


	//   ....[167]....
        /*0550*/ 	.word	0xffffffff


	//   ....[168]....
        /*0554*/ 	.word	0xffffffff


	//   ....[169]....
        /*0558*/ 	.word	0xffffffff


	//   ....[170]....
        /*055c*/ 	.word	0xffffffff


	//   ....[171]....
        /*0560*/ 	.word	0xffffffff


	//   ....[172]....
        /*0564*/ 	.word	0xffffffff


	//   ....[173]....
        /*0568*/ 	.word	0xffffffff


	//   ....[174]....
        /*056c*/ 	.word	0xffffffff


	//   ....[175]....
        /*0570*/ 	.word	0xffffffff


	//   ....[176]....
        /*0574*/ 	.word	0xffffffff


	//   ....[177]....
        /*0578*/ 	.word	0xffffffff


	//   ....[178]....
        /*057c*/ 	.word	0xffffffff


	//   ....[179]....
        /*0580*/ 	.word	0xffffffff


	//   ....[180]....
        /*0584*/ 	.word	0xffffffff


	//   ....[181]....
        /*0588*/ 	.word	0xffffffff


	//   ....[182]....
        /*058c*/ 	.word	0xffffffff


	//   ....[183]....
        /*0590*/ 	.word	0xffffffff


	//   ....[184]....
        /*0594*/ 	.word	0xffffffff


	//   ....[185]....
        /*0598*/ 	.word	0xffffffff


	//   ....[186]....
        /*059c*/ 	.word	0xffffffff


	//   ....[187]....
        /*05a0*/ 	.word	0xffffffff


	//   ....[188]....
        /*05a4*/ 	.word	0xffffffff


	//   ....[189]....
        /*05a8*/ 	.word	0xffffffff


	//   ....[190]....
        /*05ac*/ 	.word	0xffffffff


	//   ....[191]....
        /*05b0*/ 	.word	0xffffffff


	//   ....[192]....
        /*05b4*/ 	.word	0xffffffff


	//   ....[193]....
        /*05b8*/ 	.word	0xffffffff


	//   ....[194]....
        /*05bc*/ 	.word	0xffffffff


	//   ....[195]....
        /*05c0*/ 	.word	0xffffffff


	//   ....[196]....
        /*05c4*/ 	.word	0xffffffff


	//   ....[197]....
        /*05c8*/ 	.word	0xffffffff


	//   ....[198]....
        /*05cc*/ 	.word	0xffffffff


	//   ....[199]....
        /*05d0*/ 	.word	0xffffffff


	//   ....[200]....
        /*05d4*/ 	.word	0xffffffff


	//   ....[201]....
        /*05d8*/ 	.word	0xffffffff


	//   ....[202]....
        /*05dc*/ 	.word	0xffffffff


	//   ....[203]....
        /*05e0*/ 	.word	0xffffffff


	//   ....[204]....
        /*05e4*/ 	.word	0xffffffff


	//   ....[205]....
        /*05e8*/ 	.word	0xffffffff


	//   ....[206]....
        /*05ec*/ 	.word	0xffffffff


	//   ....[207]....
        /*05f0*/ 	.word	0xffffffff


	//   ....[208]....
        /*05f4*/ 	.word	0xffffffff


	//   ....[209]....
        /*05f8*/ 	.word	0xffffffff


	//   ....[210]....
        /*05fc*/ 	.word	0xffffffff


	//   ....[211]....
        /*0600*/ 	.word	0xffffffff


	//   ....[212]....
        /*0604*/ 	.word	0xffffffff


	//   ....[213]....
        /*0608*/ 	.word	0xffffffff


	//   ....[214]....
        /*060c*/ 	.word	0xffffffff


	//   ....[215]....
        /*0610*/ 	.word	0xffffffff


	//   ....[216]....
        /*0614*/ 	.word	0xffffffff


	//   ....[217]....
        /*0618*/ 	.word	0xffffffff


	//   ....[218]....
        /*061c*/ 	.word	0xffffffff


	//   ....[219]....
        /*0620*/ 	.word	0xffffffff


	//   ....[220]....
        /*0624*/ 	.word	0xffffffff


	//   ....[221]....
        /*0628*/ 	.word	0xffffffff


	//   ....[222]....
        /*062c*/ 	.word	0xffffffff


	//   ....[223]....
        /*0630*/ 	.word	0xffffffff


	//   ....[224]....
        /*0634*/ 	.word	0xffffffff


	//   ....[225]....
        /*0638*/ 	.word	0xffffffff


	//   ....[226]....
        /*063c*/ 	.word	0xffffffff


	//   ....[227]....
        /*0640*/ 	.word	0xffffffff


	//   ....[228]....
        /*0644*/ 	.word	0xffffffff


	//   ....[229]....
        /*0648*/ 	.word	0xffffffff


	//   ....[230]....
        /*064c*/ 	.word	0xffffffff


	//   ....[231]....
        /*0650*/ 	.word	0xffffffff


	//   ....[232]....
        /*0654*/ 	.word	0xffffffff


	//   ....[233]....
        /*0658*/ 	.word	0xffffffff


	//   ....[234]....
        /*065c*/ 	.word	0xffffffff


	//   ....[235]....
        /*0660*/ 	.word	0xffffffff


	//   ....[236]....
        /*0664*/ 	.word	0xffffffff


	//   ....[237]....
        /*0668*/ 	.word	0xffffffff


	//   ....[238]....
        /*066c*/ 	.word	0xffffffff


	//   ....[239]....
        /*0670*/ 	.word	0xffffffff


	//   ....[240]....
        /*0674*/ 	.word	0xffffffff


	//   ....[241]....
        /*0678*/ 	.word	0xffffffff


	//   ....[242]....
        /*067c*/ 	.word	0xffffffff


	//   ....[243]....
        /*0680*/ 	.word	0xffffffff


	//   ....[244]....
        /*0684*/ 	.word	0xffffffff


	//   ....[245]....
        /*0688*/ 	.word	0xffffffff


	//   ....[246]....
        /*068c*/ 	.word	0xffffffff


	//   ....[247]....
        /*0690*/ 	.word	0x0500000f


	//   ....[248]....
        /*0694*/ 	.word	0x0500000f


	//   ....[249]....
        /*0698*/ 	.word	0x0500000f


	//   ....[250]....
        /*069c*/ 	.word	0x0500000f


	//   ....[251]....
        /*06a0*/ 	.word	0x0500000f


	//   ....[252]....
        /*06a4*/ 	.word	0x0500000f


	//   ....[253]....
        /*06a8*/ 	.word	0x0500000f


	//   ....[254]....
        /*06ac*/ 	.word	0x0500000f


	//   ....[255]....
        /*06b0*/ 	.word	0x0500000f


	//   ....[0]....
        /*06b4*/ 	.word	0x0500000f


	//   ....[1]....
        /*06b8*/ 	.word	0x0500000f


	//   ....[2]....
        /*06bc*/ 	.word	0x0500000f


	//   ....[3]....
        /*06c0*/ 	.word	0x0500000f


	//   ....[4]....
        /*06c4*/ 	.word	0x0500000f


	//   ....[5]....
        /*06c8*/ 	.word	0x0500000f


	//   ....[6]....
        /*06cc*/ 	.word	0x0500000f


	//   ....[7]....
        /*06d0*/ 	.word	0x0500000f


	//   ....[8]....
        /*06d4*/ 	.word	0x0500000f


	//   ....[9]....
        /*06d8*/ 	.word	0x0500000f


	//   ....[10]....
        /*06dc*/ 	.word	0x0500000f


	//   ....[11]....
        /*06e0*/ 	.word	0x0500000f


	//   ....[12]....
        /*06e4*/ 	.word	0x0500000f


	//   ....[13]....
        /*06e8*/ 	.word	0x0500000f


	//   ....[14]....
        /*06ec*/ 	.word	0x0500000f


	//   ....[15]....
        /*06f0*/ 	.word	0x0500000f


	//   ....[16]....
        /*06f4*/ 	.word	0x0500000f


	//   ....[17]....
        /*06f8*/ 	.word	0x0500000f


	//   ....[18]....
        /*06fc*/ 	.word	0x0500000f


	//   ....[19]....
        /*0700*/ 	.word	0x0500000f


	//   ....[20]....
        /*0704*/ 	.word	0x0500000f


	//   ....[21]....
        /*0708*/ 	.word	0x0500000f


	//   ....[22]....
        /*070c*/ 	.word	0x0500000f


	//   ....[23]....
        /*0710*/ 	.word	0x0500000f


	//   ....[24]....
        /*0714*/ 	.word	0x0500000f


	//   ....[25]....
        /*0718*/ 	.word	0x0500000f


	//   ....[26]....
        /*071c*/ 	.word	0x0500000f


	//   ....[27]....
        /*0720*/ 	.word	0x0500000f


	//   ....[28]....
        /*0724*/ 	.word	0x0500000f


	//   ....[29]....
        /*0728*/ 	.word	0x0500000f


	//   ....[30]....
        /*072c*/ 	.word	0x0500000f


	//   ....[31]....
        /*0730*/ 	.word	0x0500000f


	//   ....[32]....
        /*0734*/ 	.word	0x0500000f


	//   ....[33]....
        /*0738*/ 	.word	0x0500000f


	//   ....[34]....
        /*073c*/ 	.word	0x0500000f


	//   ....[35]....
        /*0740*/ 	.word	0x0500000f


	//   ....[36]....
        /*0744*/ 	.word	0x0500000f


	//   ....[37]....
        /*0748*/ 	.word	0x0500000f


	//   ....[38]....
        /*074c*/ 	.word	0x0500000f


	//   ....[39]....
        /*0750*/ 	.word	0x0500000f


	//   ....[40]....
        /*0754*/ 	.word	0x0500000f


	//   ....[41]....
        /*0758*/ 	.word	0x0500000f


	//   ....[42]....
        /*075c*/ 	.word	0x0500000f


	//   ....[43]....
        /*0760*/ 	.word	0x0500000f


	//   ....[44]....
        /*0764*/ 	.word	0x0500000f


	//   ....[45]....
        /*0768*/ 	.word	0x0500000f


	//   ....[46]....
        /*076c*/ 	.word	0x0500000f


	//   ....[47]....
        /*0770*/ 	.word	0x0500000f


	//   ....[48]....
        /*0774*/ 	.word	0x0500000f


	//   ....[49]....
        /*0778*/ 	.word	0x0500000f


	//   ....[50]....
        /*077c*/ 	.word	0x0500000f


	//   ....[51]....
        /*0780*/ 	.word	0x0500000f


	//   ....[52]....
        /*0784*/ 	.word	0x0500000f


	//   ....[53]....
        /*0788*/ 	.word	0x0500000f


	//   ....[54]....
        /*078c*/ 	.word	0x0500000f


	//   ....[55]....
        /*0790*/ 	.word	0x0500000f


	//   ....[56]....
        /*0794*/ 	.word	0x0500000f


	//   ....[57]....
        /*0798*/ 	.word	0x0500000f


	//   ....[58]....
        /*079c*/ 	.word	0x0500000f


	//   ....[59]....
        /*07a0*/ 	.word	0x0500000f


	//   ....[60]....
        /*07a4*/ 	.word	0x0500000f


	//   ....[61]....
        /*07a8*/ 	.word	0x0500000f


	//   ....[62]....
        /*07ac*/ 	.word	0x0500000f


	//   ....[63]....
        /*07b0*/ 	.word	0x0500000f


	//   ....[64]....
        /*07b4*/ 	.word	0x0500000f


	//   ....[65]....
        /*07b8*/ 	.word	0x0500000f


	//   ....[66]....
        /*07bc*/ 	.word	0x0500000f


	//   ....[67]....
        /*07c0*/ 	.word	0x0500000f


	//   ....[68]....
        /*07c4*/ 	.word	0x0500000f


	//   ....[69]....
        /*07c8*/ 	.word	0x0500000f


	//   ....[70]....
        /*07cc*/ 	.word	0x0500000f


	//   ....[71]....
        /*07d0*/ 	.word	0x0500000f


	//   ....[72]....
        /*07d4*/ 	.word	0x0500000f


	//   ....[73]....
        /*07d8*/ 	.word	0x0500000f


	//   ....[74]....
        /*07dc*/ 	.word	0x0500000f


	//   ....[75]....
        /*07e0*/ 	.word	0x0500000f


	//   ....[76]....
        /*07e4*/ 	.word	0x0500000f


	//   ....[77]....
        /*07e8*/ 	.word	0x0500000f


	//   ....[78]....
        /*07ec*/ 	.word	0x0500000f


	//   ....[79]....
        /*07f0*/ 	.word	0x0500000f


	//   ....[80]....
        /*07f4*/ 	.word	0x0500000f


	//   ....[81]....
        /*07f8*/ 	.word	0x0500000f


	//   ....[82]....
        /*07fc*/ 	.word	0x0500000f


	//   ....[83]....
        /*0800*/ 	.word	0x0500000f


	//   ....[84]....
        /*0804*/ 	.word	0x0500000f


	//   ....[85]....
        /*0808*/ 	.word	0x0500000f


	//   ....[86]....
        /*080c*/ 	.word	0x0500000f


	//   ....[87]....
        /*0810*/ 	.word	0x0500000f


	//   ....[88]....
        /*0814*/ 	.word	0x0500000f


	//   ....[89]....
        /*0818*/ 	.word	0x0500000f


	//   ....[90]....
        /*081c*/ 	.word	0x0500000f


	//   ....[91]....
        /*0820*/ 	.word	0x0500000f


	//   ....[92]....
        /*0824*/ 	.word	0x0500000f


	//   ....[93]....
        /*0828*/ 	.word	0x0500000f


	//   ....[94]....
        /*082c*/ 	.word	0x0500000f


	//   ....[95]....
        /*0830*/ 	.word	0x0500000f


	//   ....[96]....
        /*0834*/ 	.word	0x0500000f


	//   ....[97]....
        /*0838*/ 	.word	0x0500000f


	//   ....[98]....
        /*083c*/ 	.word	0x0500000f


	//   ....[99]....
        /*0840*/ 	.word	0x0500000f


	//   ....[100]....
        /*0844*/ 	.word	0x0500000f


	//   ....[101]....
        /*0848*/ 	.word	0x0500000f


	//   ....[102]....
        /*084c*/ 	.word	0x0500000f


	//   ....[103]....
        /*0850*/ 	.word	0x0500000f


	//   ....[104]....
        /*0854*/ 	.word	0x0500000f


	//   ....[105]....
        /*0858*/ 	.word	0x0500000f


	//   ....[106]....
        /*085c*/ 	.word	0x0500000f


	//   ....[107]....
        /*0860*/ 	.word	0x0500000f


	//   ....[108]....
        /*0864*/ 	.word	0x0500000f


	//   ....[109]....
        /*0868*/ 	.word	0x0500000f


	//   ....[110]....
        /*086c*/ 	.word	0x0500000f


	//   ....[111]....
        /*0870*/ 	.word	0x0500000f


	//   ....[112]....
        /*0874*/ 	.word	0x0500000f


	//   ....[113]....
        /*0878*/ 	.word	0x0500000f


	//   ....[114]....
        /*087c*/ 	.word	0x0500000f


	//   ....[115]....
        /*0880*/ 	.word	0x0500000f


	//   ....[116]....
        /*0884*/ 	.word	0x0500000f


	//   ....[117]....
        /*0888*/ 	.word	0x0500000f


	//   ....[118]....
        /*088c*/ 	.word	0x0500000f


	//   ....[119]....
        /*0890*/ 	.word	0x0500000f


	//   ....[120]....
        /*0894*/ 	.word	0x0500000f


	//   ....[121]....
        /*0898*/ 	.word	0x0500000f


	//   ....[122]....
        /*089c*/ 	.word	0x0500000f


	//   ....[123]....
        /*08a0*/ 	.word	0x0500000f


	//   ....[124]....
        /*08a4*/ 	.word	0x0500000f


	//   ....[125]....
        /*08a8*/ 	.word	0x0500000f


	//   ....[126]....
        /*08ac*/ 	.word	0x0500000f


	//   ....[127]....
        /*08b0*/ 	.word	0x0500000f


	//   ....[128]....
        /*08b4*/ 	.word	0x0500000f


	//   ....[129]....
        /*08b8*/ 	.word	0x0500000f


	//   ....[130]....
        /*08bc*/ 	.word	0x0500000f


	//   ....[131]....
        /*08c0*/ 	.word	0x0500000f


	//   ....[132]....
        /*08c4*/ 	.word	0x0500000f


	//   ....[133]....
        /*08c8*/ 	.word	0x0500000f


	//   ....[134]....
        /*08cc*/ 	.word	0x0500000f


	//   ....[135]....
        /*08d0*/ 	.word	0x0500000f


	//   ....[136]....
        /*08d4*/ 	.word	0x0500000f


	//   ....[137]....
        /*08d8*/ 	.word	0x0500000f


	//   ....[138]....
        /*08dc*/ 	.word	0x0500000f


	//   ....[139]....
        /*08e0*/ 	.word	0x0500000f


	//   ....[140]....
        /*08e4*/ 	.word	0x0500000f


	//   ....[141]....
        /*08e8*/ 	.word	0x0500000f


	//   ....[142]....
        /*08ec*/ 	.word	0x0500000f


	//   ....[143]....
        /*08f0*/ 	.word	0x0500000f


	//   ....[144]....
        /*08f4*/ 	.word	0x0500000f


	//   ....[145]....
        /*08f8*/ 	.word	0x0500000f


	//   ....[146]....
        /*08fc*/ 	.word	0x0500000f


	//   ....[147]....
        /*0900*/ 	.word	0x0500000f


	//   ....[148]....
        /*0904*/ 	.word	0x0500000f


	//   ....[149]....
        /*0908*/ 	.word	0x0500000f


	//   ....[150]....
        /*090c*/ 	.word	0x0500000f


	//   ....[151]....
        /*0910*/ 	.word	0x0500000f


	//   ....[152]....
        /*0914*/ 	.word	0x0500000f


	//   ....[153]....
        /*0918*/ 	.word	0x0500000f


	//   ....[154]....
        /*091c*/ 	.word	0x0500000f


	//   ....[155]....
        /*0920*/ 	.word	0x0500000f


	//   ....[156]....
        /*0924*/ 	.word	0x0500000f


	//   ....[157]....
        /*0928*/ 	.word	0x0500000f


	//   ....[158]....
        /*092c*/ 	.word	0x0500000f


	//   ....[159]....
        /*0930*/ 	.word	0x0500000f


	//   ....[160]....
        /*0934*/ 	.word	0x0500000f


	//   ....[161]....
        /*0938*/ 	.word	0x0500000f


	//   ....[162]....
        /*093c*/ 	.word	0x0500000f


	//   ....[163]....
        /*0940*/ 	.word	0x0500000f


	//   ....[164]....
        /*0944*/ 	.word	0x0500000f


	//   ....[165]....
        /*0948*/ 	.word	0x0500000f


	//   ....[166]....
        /*094c*/ 	.word	0x0500000f


	//   ....[167]....
        /*0950*/ 	.word	0x0500000f


	//   ....[168]....
        /*0954*/ 	.word	0x0500000f


	//   ....[169]....
        /*0958*/ 	.word	0x0500000f


	//   ....[170]....
        /*095c*/ 	.word	0x0500000f


	//   ....[171]....
        /*0960*/ 	.word	0x0500000f


	//   ....[172]....
        /*0964*/ 	.word	0x0500000f


	//   ....[173]....
        /*0968*/ 	.word	0x0500000f


	//   ....[174]....
        /*096c*/ 	.word	0x0500000f


	//   ....[175]....
        /*0970*/ 	.word	0x0500000f


	//   ....[176]....
        /*0974*/ 	.word	0x0500000f


	//   ....[177]....
        /*0978*/ 	.word	0x0500000f


	//   ....[178]....
        /*097c*/ 	.word	0x0500000f


	//   ....[179]....
        /*0980*/ 	.word	0x0500000f


	//   ....[180]....
        /*0984*/ 	.word	0x0500000f


	//   ....[181]....
        /*0988*/ 	.word	0x0500000f


	//   ....[182]....
        /*098c*/ 	.word	0x0500000f


	//----- nvinfo : EIATTR_COOP_GROUP_INSTR_OFFSETS
	.align		4
.L_748:
        /*0990*/ 	.byte	0x04, 0x28
        /*0992*/ 	.short	(.L_750 - .L_749)


	//   ....[0]....
.L_749:
        /*0994*/ 	.word	0x00000070


	//   ....[1]....
        /*0998*/ 	.word	0x00000140


	//   ....[2]....
        /*099c*/ 	.word	0x00000190


	//   ....[3]....
        /*09a0*/ 	.word	0x000003c0


	//   ....[4]....
        /*09a4*/ 	.word	0x00000520


	//   ....[5]....
        /*09a8*/ 	.word	0x00000640


	//   ....[6]....
        /*09ac*/ 	.word	0x000007a0


	//   ....[7]....
        /*09b0*/ 	.word	0x00003590


	//   ....[8]....
        /*09b4*/ 	.word	0x000035a0


	//   ....[9]....
        /*09b8*/ 	.word	0x000066a0


	//   ....[10]....
        /*09bc*/ 	.word	0x000066b0


	//   ....[11]....
        /*09c0*/ 	.word	0x00009840


	//   ....[12]....
        /*09c4*/ 	.word	0x00009850


	//   ....[13]....
        /*09c8*/ 	.word	0x00009cf0


	//   ....[14]....
        /*09cc*/ 	.word	0x00009d10


	//   ....[15]....
        /*09d0*/ 	.word	0x0000ade0


	//   ....[16]....
        /*09d4*/ 	.word	0x0000b4a0


	//   ....[17]....
        /*09d8*/ 	.word	0x0000b4b0


	//   ....[18]....
        /*09dc*/ 	.word	0x0000b4c0


	//   ....[19]....
        /*09e0*/ 	.word	0x0000b4d0


	//   ....[20]....
        /*09e4*/ 	.word	0x0000eb90


	//   ....[21]....
        /*09e8*/ 	.word	0x0000eba0


	//   ....[22]....
        /*09ec*/ 	.word	0x0000ebb0


	//   ....[23]....
        /*09f0*/ 	.word	0x0000ebc0


	//   ....[24]....
        /*09f4*/ 	.word	0x00012660


	//   ....[25]....
        /*09f8*/ 	.word	0x00012870


	//   ....[26]....
        /*09fc*/ 	.word	0x00013950


	//   ....[27]....
        /*0a00*/ 	.word	0x00013a50


	//   ....[28]....
        /*0a04*/ 	.word	0x000142d0


	//   ....[29]....
        /*0a08*/ 	.word	0x00014350


	//   ....[30]....
        /*0a0c*/ 	.word	0x00015ea0


	//   ....[31]....
        /*0a10*/ 	.word	0x000160a0


	//   ....[32]....
        /*0a14*/ 	.word	0x00016c80


	//   ....[33]....
        /*0a18*/ 	.word	0x00016e50


	//   ....[34]....
        /*0a1c*/ 	.word	0x00017500


	//   ....[35]....
        /*0a20*/ 	.word	0x00017630


	//   ....[36]....
        /*0a24*/ 	.word	0x000196c0


	//   ....[37]....
        /*0a28*/ 	.word	0x000196e0


	//   ....[38]....
        /*0a2c*/ 	.word	0x00019c00


	//   ....[39]....
        /*0a30*/ 	.word	0x00019c60


	//   ....[40]....
        /*0a34*/ 	.word	0x0001b830


	//   ....[41]....
        /*0a38*/ 	.word	0x0001ba50


	//   ....[42]....
        /*0a3c*/ 	.word	0x0001c600


	//   ....[43]....
        /*0a40*/ 	.word	0x0001c700


	//   ....[44]....
        /*0a44*/ 	.word	0x0001ce90


	//   ....[45]....
        /*0a48*/ 	.word	0x0001cfd0


	//   ....[46]....
        /*0a4c*/ 	.word	0x0001e6d0


	//   ....[47]....
        /*0a50*/ 	.word	0x0001e730


	//   ....[48]....
        /*0a54*/ 	.word	0x0001e750


	//   ....[49]....
        /*0a58*/ 	.word	0x0001e770


	//   ....[50]....
        /*0a5c*/ 	.word	0x0001f6f0


	//   ....[51]....
        /*0a60*/ 	.word	0x0001f730


	//   ....[52]....
        /*0a64*/ 	.word	0x0001f760


	//   ....[53]....
        /*0a68*/ 	.word	0x0001f790


	//   ....[54]....
        /*0a6c*/ 	.word	0x0001f7c0


	//   ....[55]....
        /*0a70*/ 	.word	0x0001f7f0


	//   ....[56]....
        /*0a74*/ 	.word	0x0001f820


	//   ....[57]....
        /*0a78*/ 	.word	0x0001f850


	//   ....[58]....
        /*0a7c*/ 	.word	0x0001f880


	//   ....[59]....
        /*0a80*/ 	.word	0x0001f8b0


	//   ....[60]....
        /*0a84*/ 	.word	0x0001f8e0


	//   ....[61]....
        /*0a88*/ 	.word	0x0001f910


	//   ....[62]....
        /*0a8c*/ 	.word	0x0001f940


	//   ....[63]....
        /*0a90*/ 	.word	0x0001f970


	//   ....[64]....
        /*0a94*/ 	.word	0x0001f9a0


	//   ....[65]....
        /*0a98*/ 	.word	0x0001f9d0


	//   ....[66]....
        /*0a9c*/ 	.word	0x0001fa00


	//   ....[67]....
        /*0aa0*/ 	.word	0x0001fa30


	//   ....[68]....
        /*0aa4*/ 	.word	0x0001fa60


	//   ....[69]....
        /*0aa8*/ 	.word	0x0001fa90


	//   ....[70]....
        /*0aac*/ 	.word	0x0001fac0


	//   ....[71]....
        /*0ab0*/ 	.word	0x0001faf0


	//   ....[72]....
        /*0ab4*/ 	.word	0x0001fb20


	//   ....[73]....
        /*0ab8*/ 	.word	0x0001fb50


	//   ....[74]....
        /*0abc*/ 	.word	0x0001fb80


	//   ....[75]....
        /*0ac0*/ 	.word	0x0001fbb0


	//   ....[76]....
        /*0ac4*/ 	.word	0x0001fbe0


	//   ....[77]....
        /*0ac8*/ 	.word	0x0001fc10


	//   ....[78]....
        /*0acc*/ 	.word	0x0001fc40


	//   ....[79]....
        /*0ad0*/ 	.word	0x0001fc70


	//   ....[80]....
        /*0ad4*/ 	.word	0x0001fca0


	//   ....[81]....
        /*0ad8*/ 	.word	0x0001fcd0


	//   ....[82]....
        /*0adc*/ 	.word	0x0001fd00


	//   ....[83]....
        /*0ae0*/ 	.word	0x0001fd30


	//   ....[84]....
        /*0ae4*/ 	.word	0x0001fd60


	//   ....[85]....
        /*0ae8*/ 	.word	0x0001fd90


	//   ....[86]....
        /*0aec*/ 	.word	0x0001fdc0


	//   ....[87]....
        /*0af0*/ 	.word	0x0001fdf0


	//   ....[88]....
        /*0af4*/ 	.word	0x0001fe30


	//   ....[89]....
        /*0af8*/ 	.word	0x0001fe60


	//   ....[90]....
        /*0afc*/ 	.word	0x0001fe90


	//   ....[91]....
        /*0b00*/ 	.word	0x0001fec0


	//   ....[92]....
        /*0b04*/ 	.word	0x0001fef0


	//   ....[93]....
        /*0b08*/ 	.word	0x0001ff20


	//   ....[94]....
        /*0b0c*/ 	.word	0x0001ff50


	//   ....[95]....
        /*0b10*/ 	.word	0x0001ff80


	//   ....[96]....
        /*0b14*/ 	.word	0x0001ffb0


	//   ....[97]....
        /*0b18*/ 	.word	0x0001ffe0


	//   ....[98]....
        /*0b1c*/ 	.word	0x00020010


	//   ....[99]....
        /*0b20*/ 	.word	0x00020040


	//   ....[100]....
        /*0b24*/ 	.word	0x00020070


	//   ....[101]....
        /*0b28*/ 	.word	0x000200a0


	//   ....[102]....
        /*0b2c*/ 	.word	0x000200d0


	//   ....[103]....
        /*0b30*/ 	.word	0x00020100


	//   ....[104]....
        /*0b34*/ 	.word	0x00020130


	//   ....[105]....
        /*0b38*/ 	.word	0x00020160


	//   ....[106]....
        /*0b3c*/ 	.word	0x00020190


	//   ....[107]....
        /*0b40*/ 	.word	0x000201c0


	//   ....[108]....
        /*0b44*/ 	.word	0x000201f0


	//   ....[109]....
        /*0b48*/ 	.word	0x00020220


	//   ....[110]....
        /*0b4c*/ 	.word	0x00020250


	//   ....[111]....
        /*0b50*/ 	.word	0x00020280


	//   ....[112]....
        /*0b54*/ 	.word	0x000202b0


	//   ....[113]....
        /*0b58*/ 	.word	0x000202e0


	//   ....[114]....
        /*0b5c*/ 	.word	0x00020310


	//   ....[115]....
        /*0b60*/ 	.word	0x00020340


	//   ....[116]....
        /*0b64*/ 	.word	0x00020370


	//   ....[117]....
        /*0b68*/ 	.word	0x000203a0


	//   ....[118]....
        /*0b6c*/ 	.word	0x000203b0


	//   ....[119]....
        /*0b70*/ 	.word	0x000203c0


	//   ....[120]....
        /*0b74*/ 	.word	0x000203d0


	//   ....[121]....
        /*0b78*/ 	.word	0x000203e0


	//   ....[122]....
        /*0b7c*/ 	.word	0x000203f0


	//   ....[123]....
        /*0b80*/ 	.word	0x00020400


	//   ....[124]....
        /*0b84*/ 	.word	0x00020410


	//   ....[125]....
        /*0b88*/ 	.word	0x00020420


	//   ....[126]....
        /*0b8c*/ 	.word	0x00020430


	//   ....[127]....
        /*0b90*/ 	.word	0x00020440


	//   ....[128]....
        /*0b94*/ 	.word	0x00020450


	//   ....[129]....
        /*0b98*/ 	.word	0x00020460


	//   ....[130]....
        /*0b9c*/ 	.word	0x00020490


	//   ....[131]....
        /*0ba0*/ 	.word	0x000204c0


	//   ....[132]....
        /*0ba4*/ 	.word	0x000204f0


	//   ....[133]....
        /*0ba8*/ 	.word	0x00020520


	//   ....[134]....
        /*0bac*/ 	.word	0x00020530


	//   ....[135]....
        /*0bb0*/ 	.word	0x00020560


	//   ....[136]....
        /*0bb4*/ 	.word	0x00020590


	//   ....[137]....
        /*0bb8*/ 	.word	0x000205c0


	//   ....[138]....
        /*0bbc*/ 	.word	0x000205f0


	//   ....[139]....
        /*0bc0*/ 	.word	0x00020620


	//   ....[140]....
        /*0bc4*/ 	.word	0x00020650


	//   ....[141]....
        /*0bc8*/ 	.word	0x00020680


	//   ....[142]....
        /*0bcc*/ 	.word	0x000206b0


	//   ....[143]....
        /*0bd0*/ 	.word	0x000206e0


	//   ....[144]....
        /*0bd4*/ 	.word	0x00020710


	//   ....[145]....
        /*0bd8*/ 	.word	0x00020740


	//   ....[146]....
        /*0bdc*/ 	.word	0x000210f0


	//   ....[147]....
        /*0be0*/ 	.word	0x00021110


	//   ....[148]....
        /*0be4*/ 	.word	0x00021120


	//   ....[149]....
        /*0be8*/ 	.word	0x00021130


	//   ....[150]....
        /*0bec*/ 	.word	0x00021a10


	//   ....[151]....
        /*0bf0*/ 	.word	0x00021a20


	//   ....[152]....
        /*0bf4*/ 	.word	0x00021b70


	//   ....[153]....
        /*0bf8*/ 	.word	0x00021b80


	//   ....[154]....
        /*0bfc*/ 	.word	0x00021cd0


	//   ....[155]....
        /*0c00*/ 	.word	0x00021ce0


	//   ....[156]....
        /*0c04*/ 	.word	0x00021e30


	//   ....[157]....
        /*0c08*/ 	.word	0x00021e40


	//   ....[158]....
        /*0c0c*/ 	.word	0x00022230


	//   ....[159]....
        /*0c10*/ 	.word	0x00022240


	//   ....[160]....
        /*0c14*/ 	.word	0x00022f60


	//   ....[161]....
        /*0c18*/ 	.word	0x00022f70


	//   ....[162]....
        /*0c1c*/ 	.word	0x000244b0


	//   ....[163]....
        /*0c20*/ 	.word	0x000244c0


	//   ....[164]....
        /*0c24*/ 	.word	0x00024620


	//   ....[165]....
        /*0c28*/ 	.word	0x00024630


	//   ....[166]....
        /*0c2c*/ 	.word	0x00024780


	//   ....[167]....
        /*0c30*/ 	.word	0x00024790


	//   ....[168]....
        /*0c34*/ 	.word	0x000248e0


	//   ....[169]....
        /*0c38*/ 	.word	0x000248f0


	//   ....[170]....
        /*0c3c*/ 	.word	0x00024a90


	//   ....[171]....
        /*0c40*/ 	.word	0x00024c80


	//   ....[172]....
        /*0c44*/ 	.word	0x00024cb0


	//   ....[173]....
        /*0c48*/ 	.word	0x00024ce0


	//   ....[174]....
        /*0c4c*/ 	.word	0x00024d10


	//   ....[175]....
        /*0c50*/ 	.word	0x00024d40


	//   ....[176]....
        /*0c54*/ 	.word	0x00024d70


	//   ....[177]....
        /*0c58*/ 	.word	0x00024f00


	//   ....[178]....
        /*0c5c*/ 	.word	0x00024f30


	//   ....[179]....
        /*0c60*/ 	.word	0x00024f60


	//   ....[180]....
        /*0c64*/ 	.word	0x00024f90


	//   ....[181]....
        /*0c68*/ 	.word	0x00024fc0


	//   ....[182]....
        /*0c6c*/ 	.word	0x00024ff0


	//   ....[183]....
        /*0c70*/ 	.word	0x00025080


	//   ....[184]....
        /*0c74*/ 	.word	0x000250b0


	//   ....[185]....
        /*0c78*/ 	.word	0x000250c0


	//   ....[186]....
        /*0c7c*/ 	.word	0x00025100


	//   ....[187]....
        /*0c80*/ 	.word	0x00026ab0


	//   ....[188]....
        /*0c84*/ 	.word	0x00029100


	//   ....[189]....
        /*0c88*/ 	.word	0x00029130


	//   ....[190]....
        /*0c8c*/ 	.word	0x00029260


	//   ....[191]....
        /*0c90*/ 	.word	0x00029270


	//   ....[192]....
        /*0c94*/ 	.word	0x00029300


	//   ....[193]....
        /*0c98*/ 	.word	0x00029310


	//   ....[194]....
        /*0c9c*/ 	.word	0x00029320


	//   ....[195]....
        /*0ca0*/ 	.word	0x000293c0


	//   ....[196]....
        /*0ca4*/ 	.word	0x00029740


	//   ....[197]....
        /*0ca8*/ 	.word	0x00029760


	//   ....[198]....
        /*0cac*/ 	.word	0x00029800


	//   ....[199]....
        /*0cb0*/ 	.word	0x00029810


	//   ....[200]....
        /*0cb4*/ 	.word	0x000298a0


	//   ....[201]....
        /*0cb8*/ 	.word	0x000298b0


	//   ....[202]....
        /*0cbc*/ 	.word	0x000298c0


	//   ....[203]....
        /*0cc0*/ 	.word	0x000298d0


	//   ....[204]....
        /*0cc4*/ 	.word	0x0002a0c0


	//   ....[205]....
        /*0cc8*/ 	.word	0x0002a0f0


	//   ....[206]....
        /*0ccc*/ 	.word	0x0002a1b0


	//   ....[207]....
        /*0cd0*/ 	.word	0x0002a1d0


	//   ....[208]....
        /*0cd4*/ 	.word	0x0002a270


	//   ....[209]....
        /*0cd8*/ 	.word	0x0002a290


	//   ....[210]....
        /*0cdc*/ 	.word	0x0002a2a0


	//   ....[211]....
        /*0ce0*/ 	.word	0x0002a330


	//   ....[212]....
        /*0ce4*/ 	.word	0x0002aa50


	//   ....[213]....
        /*0ce8*/ 	.word	0x0002aa60


	//   ....[214]....
        /*0cec*/ 	.word	0x0002aaa0


	//   ....[215]....
        /*0cf0*/ 	.word	0x0002aae0


	//   ....[216]....
        /*0cf4*/ 	.word	0x0002aaf0


	//   ....[217]....
        /*0cf8*/ 	.word	0x0002ab50


	//   ....[218]....
        /*0cfc*/ 	.word	0x0002ab80


	//   ....[219]....
        /*0d00*/ 	.word	0x0002abc0


	//   ....[220]....
        /*0d04*/ 	.word	0x0002af10


	//   ....[221]....
        /*0d08*/ 	.word	0x0002af20


	//   ....[222]....
        /*0d0c*/ 	.word	0x0002af30


	//   ....[223]....
        /*0d10*/ 	.word	0x0002af90


	//   ....[224]....
        /*0d14*/ 	.word	0x0002afa0


	//   ....[225]....
        /*0d18*/ 	.word	0x0002b000


	//   ....[226]....
        /*0d1c*/ 	.word	0x0002b030


	//   ....[227]....
        /*0d20*/ 	.word	0x0002b070


	//   ....[228]....
        /*0d24*/ 	.word	0x0002c730


	//   ....[229]....
        /*0d28*/ 	.word	0x0002c760


	//   ....[230]....
        /*0d2c*/ 	.word	0x0002c7c0


	//   ....[231]....
        /*0d30*/ 	.word	0x0002c7f0


	//   ....[232]....
        /*0d34*/ 	.word	0x0002c820


	//   ....[233]....
        /*0d38*/ 	.word	0x0002c850


	//   ....[234]....
        /*0d3c*/ 	.word	0x0002c880


	//   ....[235]....
        /*0d40*/ 	.word	0x0002c8b0


	//   ....[236]....
        /*0d44*/ 	.word	0x0002ca50


	//   ....[237]....
        /*0d48*/ 	.word	0x0002ca80


	//   ....[238]....
        /*0d4c*/ 	.word	0x0002cab0


	//   ....[239]....
        /*0d50*/ 	.word	0x0002cae0


	//   ....[240]....
        /*0d54*/ 	.word	0x0002cb10


	//   ....[241]....
        /*0d58*/ 	.word	0x0002cb40


	//   ....[242]....
        /*0d5c*/ 	.word	0x0002cc00


	//   ....[243]....
        /*0d60*/ 	.word	0x0002cc20


	//   ....[244]....
        /*0d64*/ 	.word	0x0002cc40


	//   ....[245]....
        /*0d68*/ 	.word	0x0002cca0


	//   ....[246]....
        /*0d6c*/ 	.word	0x0002d6e0


	//   ....[247]....
        /*0d70*/ 	.word	0x0002da80


	//   ....[248]....
        /*0d74*/ 	.word	0x0002db10


	//   ....[249]....
        /*0d78*/ 	.word	0x0002dbf0


	//   ....[250]....
        /*0d7c*/ 	.word	0x0002dc80


	//   ....[251]....
        /*0d80*/ 	.word	0x0002dd60


	//   ....[252]....
        /*0d84*/ 	.word	0x0002ddf0


	//   ....[253]....
        /*0d88*/ 	.word	0x0002dec0


	//   ....[254]....
        /*0d8c*/ 	.word	0x0002df60


	//   ....[255]....
        /*0d90*/ 	.word	0x0002dff0


	//   ....[0]....
        /*0d94*/ 	.word	0x0002e040


	//   ....[1]....
        /*0d98*/ 	.word	0x0002e090


	//   ....[2]....
        /*0d9c*/ 	.word	0x0002e170


	//   ....[3]....
        /*0da0*/ 	.word	0x0002e200


	//   ....[4]....
        /*0da4*/ 	.word	0x0002e250


	//   ....[5]....
        /*0da8*/ 	.word	0x0002e2a0


	//   ....[6]....
        /*0dac*/ 	.word	0x0002e710


	//   ....[7]....
        /*0db0*/ 	.word	0x0002e830


	//   ....[8]....
        /*0db4*/ 	.word	0x0002e960


	//   ....[9]....
        /*0db8*/ 	.word	0x0002ea80


	//   ....[10]....
        /*0dbc*/ 	.word	0x0002ebb0


	//   ....[11]....
        /*0dc0*/ 	.word	0x0002ecd0


	//   ....[12]....
        /*0dc4*/ 	.word	0x0002ee00


	//   ....[13]....
        /*0dc8*/ 	.word	0x0002ee50


	//   ....[14]....
        /*0dcc*/ 	.word	0x0002eeb0


	//   ....[15]....
        /*0dd0*/ 	.word	0x0002ef20


	//   ....[16]....
        /*0dd4*/ 	.word	0x0002ef80


	//   ....[17]....
        /*0dd8*/ 	.word	0x0002efd0


	//   ....[18]....
        /*0ddc*/ 	.word	0x0002f050


	//   ....[19]....
        /*0de0*/ 	.word	0x0002f0c0


	//   ....[20]....
        /*0de4*/ 	.word	0x0002f120


	//   ....[21]....
        /*0de8*/ 	.word	0x0002f170


	//   ....[22]....
        /*0dec*/ 	.word	0x0002f210


	//   ....[23]....
        /*0df0*/ 	.word	0x0002f280


	//   ....[24]....
        /*0df4*/ 	.word	0x0002f2e0


	//   ....[25]....
        /*0df8*/ 	.word	0x0002f330


	//   ....[26]....
        /*0dfc*/ 	.word	0x0002f3b0


	//   ....[27]....
        /*0e00*/ 	.word	0x0002f400


	//   ....[28]....
        /*0e04*/ 	.word	0x0002f460


	//   ....[29]....
        /*0e08*/ 	.word	0x0002f4b0


	//   ....[30]....
        /*0e0c*/ 	.word	0x0002f530


	//   ....[31]....
        /*0e10*/ 	.word	0x0002f5a0


	//   ....[32]....
        /*0e14*/ 	.word	0x0002f600


	//   ....[33]....
        /*0e18*/ 	.word	0x0002f650


	//   ....[34]....
        /*0e1c*/ 	.word	0x0002f6d0


	//   ....[35]....
        /*0e20*/ 	.word	0x0002f740


	//   ....[36]....
        /*0e24*/ 	.word	0x0002f7a0


	//   ....[37]....
        /*0e28*/ 	.word	0x0002f7f0


	//   ....[38]....
        /*0e2c*/ 	.word	0x0002f870


	//   ....[39]....
        /*0e30*/ 	.word	0x0002f8e0


	//   ....[40]....
        /*0e34*/ 	.word	0x0002f940


	//   ....[41]....
        /*0e38*/ 	.word	0x0002f990


	//   ....[42]....
        /*0e3c*/ 	.word	0x0002fa10


	//   ....[43]....
        /*0e40*/ 	.word	0x0002fa80


	//   ....[44]....
        /*0e44*/ 	.word	0x0002fae0


	//   ....[45]....
        /*0e48*/ 	.word	0x0002fb30


	//   ....[46]....
        /*0e4c*/ 	.word	0x0002fbb0


	//   ....[47]....
        /*0e50*/ 	.word	0x0002fc20


	//   ....[48]....
        /*0e54*/ 	.word	0x0002fc80


	//   ....[49]....
        /*0e58*/ 	.word	0x0002fcd0


	//   ....[50]....
        /*0e5c*/ 	.word	0x0002fd50


	//   ....[51]....
        /*0e60*/ 	.word	0x0002fdc0


	//   ....[52]....
        /*0e64*/ 	.word	0x0002fe20


	//   ....[53]....
        /*0e68*/ 	.word	0x0002fe70


	//   ....[54]....
        /*0e6c*/ 	.word	0x0002fef0


	//   ....[55]....
        /*0e70*/ 	.word	0x0002ff40


	//   ....[56]....
        /*0e74*/ 	.word	0x0002ffa0


	//   ....[57]....
        /*0e78*/ 	.word	0x0002fff0


	//   ....[58]....
        /*0e7c*/ 	.word	0x00030070


	//   ....[59]....
        /*0e80*/ 	.word	0x000300e0


	//   ....[60]....
        /*0e84*/ 	.word	0x00030140


	//   ....[61]....
        /*0e88*/ 	.word	0x00030190


	//   ....[62]....
        /*0e8c*/ 	.word	0x000301f0


	//   ....[63]....
        /*0e90*/ 	.word	0x00030280


	//   ....[64]....
        /*0e94*/ 	.word	0x000302e0


	//   ....[65]....
        /*0e98*/ 	.word	0x00030330


	//   ....[66]....
        /*0e9c*/ 	.word	0x00030390


	//   ....[67]....
        /*0ea0*/ 	.word	0x00030420


	//   ....[68]....
        /*0ea4*/ 	.word	0x00030480


	//   ....[69]....
        /*0ea8*/ 	.word	0x000304d0


	//   ....[70]....
        /*0eac*/ 	.word	0x00030530


	//   ....[71]....
        /*0eb0*/ 	.word	0x000305c0


	//   ....[72]....
        /*0eb4*/ 	.word	0x00030620


	//   ....[73]....
        /*0eb8*/ 	.word	0x00030670


	//   ....[74]....
        /*0ebc*/ 	.word	0x000306f0


	//   ....[75]....
        /*0ec0*/ 	.word	0x00030760


	//   ....[76]....
        /*0ec4*/ 	.word	0x000307c0


	//   ....[77]....
        /*0ec8*/ 	.word	0x00030810


	//   ....[78]....
        /*0ecc*/ 	.word	0x00030890


	//   ....[79]....
        /*0ed0*/ 	.word	0x00030900


	//   ....[80]....
        /*0ed4*/ 	.word	0x00030960


	//   ....[81]....
        /*0ed8*/ 	.word	0x000309b0


	//   ....[82]....
        /*0edc*/ 	.word	0x00030a30


	//   ....[83]....
        /*0ee0*/ 	.word	0x00030aa0


	//   ....[84]....
        /*0ee4*/ 	.word	0x00030b00


	//   ....[85]....
        /*0ee8*/ 	.word	0x00030b50


	//   ....[86]....
        /*0eec*/ 	.word	0x00030bd0


	//   ....[87]....
        /*0ef0*/ 	.word	0x00030c40


	//   ....[88]....
        /*0ef4*/ 	.word	0x00030ca0


	//   ....[89]....
        /*0ef8*/ 	.word	0x00030cf0


	//   ....[90]....
        /*0efc*/ 	.word	0x00030d70


	//   ....[91]....
        /*0f00*/ 	.word	0x00030de0


	//   ....[92]....
        /*0f04*/ 	.word	0x00030e40


	//   ....[93]....
        /*0f08*/ 	.word	0x00030e90


	//   ....[94]....
        /*0f0c*/ 	.word	0x00030f10


	//   ....[95]....
        /*0f10*/ 	.word	0x00030f60


	//   ....[96]....
        /*0f14*/ 	.word	0x00030fc0


	//   ....[97]....
        /*0f18*/ 	.word	0x00031010


	//   ....[98]....
        /*0f1c*/ 	.word	0x000310d0


	//   ....[99]....
        /*0f20*/ 	.word	0x00031140


	//   ....[100]....
        /*0f24*/ 	.word	0x000311a0


	//   ....[101]....
        /*0f28*/ 	.word	0x00031230


	//   ....[102]....
        /*0f2c*/ 	.word	0x000312c0


	//   ....[103]....
        /*0f30*/ 	.word	0x00031310


	//   ....[104]....
        /*0f34*/ 	.word	0x000313a0


	//   ....[105]....
        /*0f38*/ 	.word	0x00031430


	//   ....[106]....
        /*0f3c*/ 	.word	0x000314c0


	//   ....[107]....
        /*0f40*/ 	.word	0x00031550


	//   ....[108]....
        /*0f44*/ 	.word	0x000315e0


	//   ....[109]....
        /*0f48*/ 	.word	0x00031670


	//   ....[110]....
        /*0f4c*/ 	.word	0x000316f0


	//   ....[111]....
        /*0f50*/ 	.word	0x00031740


	//   ....[112]....
        /*0f54*/ 	.word	0x000317e0


	//   ....[113]....
        /*0f58*/ 	.word	0x00031870


	//   ....[114]....
        /*0f5c*/ 	.word	0x00031900


	//   ....[115]....
        /*0f60*/ 	.word	0x00031950


	//   ....[116]....
        /*0f64*/ 	.word	0x000319e0


	//   ....[117]....
        /*0f68*/ 	.word	0x00031a70


	//   ....[118]....
        /*0f6c*/ 	.word	0x00031b00


	//   ....[119]....
        /*0f70*/ 	.word	0x00031b90


	//   ....[120]....
        /*0f74*/ 	.word	0x00031c20


	//   ....[121]....
        /*0f78*/ 	.word	0x00031cb0


	//   ....[122]....
        /*0f7c*/ 	.word	0x00031d70


	//   ....[123]....
        /*0f80*/ 	.word	0x00032050


	//   ....[124]....
        /*0f84*/ 	.word	0x00032150


	//   ....[125]....
        /*0f88*/ 	.word	0x00032210


	//   ....[126]....
        /*0f8c*/ 	.word	0x00032390


	//   ....[127]....
        /*0f90*/ 	.word	0x00032420


	//   ....[128]....
        /*0f94*/ 	.word	0x00032480


	//   ....[129]....
        /*0f98*/ 	.word	0x00032580


	//   ....[130]....
        /*0f9c*/ 	.word	0x000325e0


	//   ....[131]....
        /*0fa0*/ 	.word	0x000326b0


	//   ....[132]....
        /*0fa4*/ 	.word	0x00032840


	//   ....[133]....
        /*0fa8*/ 	.word	0x000328d0


	//   ....[134]....
        /*0fac*/ 	.word	0x000329d0


	//   ....[135]....
        /*0fb0*/ 	.word	0x00032a80


	//   ....[136]....
        /*0fb4*/ 	.word	0x00032ae0


	//   ....[137]....
        /*0fb8*/ 	.word	0x00032be0


	//   ....[138]....
        /*0fbc*/ 	.word	0x00032c40


	//   ....[139]....
        /*0fc0*/ 	.word	0x00032ce0


	//   ....[140]....
        /*0fc4*/ 	.word	0x00032df0


	//   ....[141]....
        /*0fc8*/ 	.word	0x00032e60


	//   ....[142]....
        /*0fcc*/ 	.word	0x00032ec0


	//   ....[143]....
        /*0fd0*/ 	.word	0x00032fd0


	//   ....[144]....
        /*0fd4*/ 	.word	0x00033030


	//   ....[145]....
        /*0fd8*/ 	.word	0x00033150


	//   ....[146]....
        /*0fdc*/ 	.word	0x000331b0


	//   ....[147]....
        /*0fe0*/ 	.word	0x00033250


	//   ....[148]....
        /*0fe4*/ 	.word	0x000333f0


	//   ....[149]....
        /*0fe8*/ 	.word	0x00033480


	//   ....[150]....
        /*0fec*/ 	.word	0x000334e0


	//   ....[151]....
        /*0ff0*/ 	.word	0x000335c0


	//   ....[152]....
        /*0ff4*/ 	.word	0x00033620


	//   ....[153]....
        /*0ff8*/ 	.word	0x000336f0


	//   ....[154]....
        /*0ffc*/ 	.word	0x00033750


	//   ....[155]....
        /*1000*/ 	.word	0x00033820


	//   ....[156]....
        /*1004*/ 	.word	0x00033910


	//   ....[157]....
        /*1008*/ 	.word	0x000339a0


	//   ....[158]....
        /*100c*/ 	.word	0x00033a00


	//   ....[159]....
        /*1010*/ 	.word	0x00033ad0


	//   ....[160]....
        /*1014*/ 	.word	0x00033b30


	//   ....[161]....
        /*1018*/ 	.word	0x00033c00


	//   ....[162]....
        /*101c*/ 	.word	0x00033c60


	//   ....[163]....
        /*1020*/ 	.word	0x00033d30


	//   ....[164]....
        /*1024*/ 	.word	0x00033f10


	//   ....[165]....
        /*1028*/ 	.word	0x00033fb0


	//   ....[166]....
        /*102c*/ 	.word	0x00034130


	//   ....[167]....
        /*1030*/ 	.word	0x000341b0


	//   ....[168]....
        /*1034*/ 	.word	0x00034230


	//   ....[169]....
        /*1038*/ 	.word	0x000342b0


	//   ....[170]....
        /*103c*/ 	.word	0x00034330


	//   ....[171]....
        /*1040*/ 	.word	0x000343c0


	//   ....[172]....
        /*1044*/ 	.word	0x00034460


	//   ....[173]....
        /*1048*/ 	.word	0x00034510


	//   ....[174]....
        /*104c*/ 	.word	0x00034590


	//   ....[175]....
        /*1050*/ 	.word	0x00034610


	//   ....[176]....
        /*1054*/ 	.word	0x00034690


	//   ....[177]....
        /*1058*/ 	.word	0x00034720


	//   ....[178]....
        /*105c*/ 	.word	0x000347a0


	//   ....[179]....
        /*1060*/ 	.word	0x00034850


	//   ....[180]....
        /*1064*/ 	.word	0x000348a0


	//   ....[181]....
        /*1068*/ 	.word	0x00034940


	//   ....[182]....
        /*106c*/ 	.word	0x00034a70


	//----- nvinfo : EIATTR_REG_RECONFIG
	.align		4
.L_750:
        /*1070*/ 	.byte	0x01, 0x54
	.zero		2


	//----- nvinfo : EIATTR_SYSCALL_OFFSETS
	.align		4
        /*1074*/ 	.byte	0x04, 0x46
        /*1076*/ 	.short	(.L_752 - .L_751)


	//   ....[0]....
.L_751:
        /*1078*/ 	.word	0x00002330


	//   ....[1]....
        /*107c*/ 	.word	0x00002480


	//   ....[2]....
        /*1080*/ 	.word	0x0000af70


	//   ....[3]....
        /*1084*/ 	.word	0x0000b280


	//   ....[4]....
        /*1088*/ 	.word	0x00028740


	//   ....[5]....
        /*108c*/ 	.word	0x000288b0


	//   ....[6]....
        /*1090*/ 	.word	0x00028a00


	//   ....[7]....
        /*1094*/ 	.word	0x00028b40


	//   ....[8]....
        /*1098*/ 	.word	0x00029d30


	//----- nvinfo : EIATTR_MBARRIER_INSTR_OFFSETS
	.align		4
.L_752:
        /*109c*/ 	.byte	0x04, 0x39
        /*109e*/ 	.short	(.L_754 - .L_753)


	//   ....[0]....
.L_753:
        /*10a0*/ 	.word	0x00000270
        /*10a4*/ 	.word	0x000000ff
        /*10a8*/ 	.word	0x0002a800
        /*10ac*/ 	.short	0x0100
        /*10ae*/ 	.byte	0x08
	.zero		1


	//   ....[1]....
        /*10b0*/ 	.word	0x00000280
        /*10b4*/ 	.word	0x000000ff
        /*10b8*/ 	.word	0x0002a820
        /*10bc*/ 	.short	0x0100
        /*10be*/ 	.byte	0x08
	.zero		1


	//   ....[2]....
        /*10c0*/ 	.word	0x00000370
        /*10c4*/ 	.word	0x000000ff
        /*10c8*/ 	.word	0x0002a830
        /*10cc*/ 	.short	0x0100
        /*10ce*/ 	.byte	0x08
	.zero		1


	//   ....[3]....
        /*10d0*/ 	.word	0x00000380
        /*10d4*/ 	.word	0x000000ff
        /*10d8*/ 	.word	0x0002a840
        /*10dc*/ 	.short	0x0100
        /*10de*/ 	.byte	0x08
	.zero		1


	//   ....[4]....
        /*10e0*/ 	.word	0x00000390
        /*10e4*/ 	.word	0x000000ff
        /*10e8*/ 	.word	0x0002a838
        /*10ec*/ 	.short	0x0100
        /*10ee*/ 	.byte	0x08
	.zero		1


	//   ....[5]....
        /*10f0*/ 	.word	0x000003a0
        /*10f4*/ 	.word	0x000000ff
        /*10f8*/ 	.word	0x0002a848
        /*10fc*/ 	.short	0x0100
        /*10fe*/ 	.byte	0x08
	.zero		1


	//   ....[6]....
        /*1100*/ 	.word	0x000004d0
        /*1104*/ 	.word	0x000000ff
        /*1108*/ 	.word	0x0002a850
        /*110c*/ 	.short	0x0100
        /*110e*/ 	.byte	0x08
	.zero		1


	//   ....[7]....
        /*1110*/ 	.word	0x000004e0
        /*1114*/ 	.word	0x000000ff
        /*1118*/ 	.word	0x0002a860
        /*111c*/ 	.short	0x0100
        /*111e*/ 	.byte	0x08
	.zero		1


	//   ....[8]....
        /*1120*/ 	.word	0x000004f0
        /*1124*/ 	.word	0x000000ff
        /*1128*/ 	.word	0x0002a858
        /*112c*/ 	.short	0x0100
        /*112e*/ 	.byte	0x08
	.zero		1


	//   ....[9]....
        /*1130*/ 	.word	0x00000500
        /*1134*/ 	.word	0x000000ff
        /*1138*/ 	.word	0x0002a868
        /*113c*/ 	.short	0x0100
        /*113e*/ 	.byte	0x08
	.zero		1


	//   ....[10]....
        /*1140*/ 	.word	0x000005f0
        /*1144*/ 	.word	0x000000ff
        /*1148*/ 	.word	0x0002a870
        /*114c*/ 	.short	0x0100
        /*114e*/ 	.byte	0x06
	.zero		1


	//   ....[11]....
        /*1150*/ 	.word	0x00000600
        /*1154*/ 	.word	0x000000ff
        /*1158*/ 	.word	0x0002a880
        /*115c*/ 	.short	0x0100
        /*115e*/ 	.byte	0x06
	.zero		1


	//   ....[12]....
        /*1160*/ 	.word	0x00000610
        /*1164*/ 	.word	0x000000ff
        /*1168*/ 	.word	0x0002a878
        /*116c*/ 	.short	0x0100
        /*116e*/ 	.byte	0x06
	.zero		1


	//   ....[13]....
        /*1170*/ 	.word	0x00000620
        /*1174*/ 	.word	0x000000ff
        /*1178*/ 	.word	0x0002a888
        /*117c*/ 	.short	0x0100
        /*117e*/ 	.byte	0x06
	.zero		1


	//   ....[14]....
        /*1180*/ 	.word	0x00000750
        /*1184*/ 	.word	0x000000ff
        /*1188*/ 	.word	0x0002a890
        /*118c*/ 	.short	0x0100
        /*118e*/ 	.byte	0x08
	.zero		1


	//   ....[15]....
        /*1190*/ 	.word	0x00000760
        /*1194*/ 	.word	0x000000ff
        /*1198*/ 	.word	0x0002a8a0
        /*119c*/ 	.short	0x0100
        /*119e*/ 	.byte	0x08
	.zero		1


	//   ....[16]....
        /*11a0*/ 	.word	0x00000770
        /*11a4*/ 	.word	0x000000ff
        /*11a8*/ 	.word	0x0002a898
        /*11ac*/ 	.short	0x0100
        /*11ae*/ 	.byte	0x08
	.zero		1


	//   ....[17]....
        /*11b0*/ 	.word	0x00000780
        /*11b4*/ 	.word	0x000000ff
        /*11b8*/ 	.word	0x0002a8a8
        /*11bc*/ 	.short	0x0100
        /*11be*/ 	.byte	0x08
	.zero		1


	//   ....[18]....
        /*11c0*/ 	.word	0x000008c0
        /*11c4*/ 	.word	0x000000ff
        /*11c8*/ 	.word	0x0002a8b0
        /*11cc*/ 	.short	0x0100
        /*11ce*/ 	.byte	0x08
	.zero		1


	//   ....[19]....
        /*11d0*/ 	.word	0x000008d0
        /*11d4*/ 	.word	0x000000ff
        /*11d8*/ 	.word	0x0002a8c0
        /*11dc*/ 	.short	0x0100
        /*11de*/ 	.byte	0x08
	.zero		1


	//   ....[20]....
        /*11e0*/ 	.word	0x000008e0
        /*11e4*/ 	.word	0x000000ff
        /*11e8*/ 	.word	0x0002a8b8
        /*11ec*/ 	.short	0x0100
        /*11ee*/ 	.byte	0x08
	.zero		1


	//   ....[21]....
        /*11f0*/ 	.word	0x000008f0
        /*11f4*/ 	.word	0x000000ff
        /*11f8*/ 	.word	0x0002a8c8
        /*11fc*/ 	.short	0x0100
        /*11fe*/ 	.byte	0x08
	.zero		1


	//   ....[22]....
        /*1200*/ 	.word	0x00003540
        /*1204*/ 	.word	0x00000052
        /*1208*/ 	.word	0x0002a890
        /*120c*/ 	.short	0x010a
        /*120e*/ 	.byte	0x3f
	.zero		1


	//   ....[23]....
        /*1210*/ 	.word	0x00006650
        /*1214*/ 	.word	0x00000052
        /*1218*/ 	.word	0x0002a890
        /*121c*/ 	.short	0x010a
        /*121e*/ 	.byte	0x3f
	.zero		1


	//   ....[24]....
        /*1220*/ 	.word	0x000096b0
        /*1224*/ 	.word	0x00000052
        /*1228*/ 	.word	0x0002a890
        /*122c*/ 	.short	0x010a
        /*122e*/ 	.byte	0x3f
	.zero		1


	//   ....[25]....
        /*1230*/ 	.word	0x00009b60
        /*1234*/ 	.word	0x00000004
        /*1238*/ 	.word	0x00000000
        /*123c*/ 	.short	0x0101
        /*123e*/ 	.byte	0x3f
	.zero		1


	//   ....[26]....
        /*1240*/ 	.word	0x00009ba0
        /*1244*/ 	.word	0x00000052
        /*1248*/ 	.word	0x0002a8b0
        /*124c*/ 	.short	0x010a
        /*124e*/ 	.byte	0x3f
	.zero		1


	//   ....[27]....
        /*1250*/ 	.word	0x0000a030
        /*1254*/ 	.word	0x00000052
        /*1258*/ 	.word	0x00000000
        /*125c*/ 	.short	0x0101
        /*125e*/ 	.byte	0x3f
	.zero		1


	//   ....[28]....
        /*1260*/ 	.word	0x0000b000
        /*1264*/ 	.word	0x00000010
        /*1268*/ 	.word	0x0002a800
        /*126c*/ 	.short	0x010a
        /*126e*/ 	.byte	0x3f
	.zero		1


	//   ....[29]....
        /*1270*/ 	.word	0x0000b050
        /*1274*/ 	.word	0x00000010
        /*1278*/ 	.word	0x0002a800
        /*127c*/ 	.short	0x010a
        /*127e*/ 	.byte	0x3f
	.zero		1


	//   ....[30]....
        /*1280*/ 	.word	0x0000ba50
        /*1284*/ 	.word	0x00000010
        /*1288*/ 	.word	0x0002a800
        /*128c*/ 	.short	0x010a
        /*128e*/ 	.byte	0x3f
	.zero		1


	//   ....[31]....
        /*1290*/ 	.word	0x0000efe0
        /*1294*/ 	.word	0x00000010
        /*1298*/ 	.word	0x0002a800
        /*129c*/ 	.short	0x010a
        /*129e*/ 	.byte	0x3f
	.zero		1


	//   ....[32]....
        /*12a0*/ 	.word	0x000120e0
        /*12a4*/ 	.word	0x0000000b
        /*12a8*/ 	.word	0x0002a830
        /*12ac*/ 	.short	0x010a
        /*12ae*/ 	.byte	0x3f
	.zero		1


	//   ....[33]....
        /*12b0*/ 	.word	0x00012120
        /*12b4*/ 	.word	0x0000000b
        /*12b8*/ 	.word	0x0002a830
        /*12bc*/ 	.short	0x010a
        /*12be*/ 	.byte	0x3f
	.zero		1


	//   ....[34]....
        /*12c0*/ 	.word	0x00012680
        /*12c4*/ 	.word	0x00000000
        /*12c8*/ 	.word	0x00000000
        /*12cc*/ 	.short	0x0101
        /*12ce*/ 	.byte	0x3f
	.zero		1


	//   ....[35]....
        /*12d0*/ 	.word	0x00015740
        /*12d4*/ 	.word	0x00000009
        /*12d8*/ 	.word	0x0002a830
        /*12dc*/ 	.short	0x010a
        /*12de*/ 	.byte	0x3f
	.zero		1


	//   ....[36]....
        /*12e0*/ 	.word	0x00015790
        /*12e4*/ 	.word	0x00000009
        /*12e8*/ 	.word	0x0002a830
        /*12ec*/ 	.short	0x010a
        /*12ee*/ 	.byte	0x3f
	.zero		1


	//   ....[37]....
        /*12f0*/ 	.word	0x00015ae0
        /*12f4*/ 	.word	0x00000009
        /*12f8*/ 	.word	0x0002a850
        /*12fc*/ 	.short	0x010a
        /*12fe*/ 	.byte	0x3f
	.zero		1


	//   ....[38]....
        /*1300*/ 	.word	0x00015b20
        /*1304*/ 	.word	0x00000009
        /*1308*/ 	.word	0x0002a850
        /*130c*/ 	.short	0x010a
        /*130e*/ 	.byte	0x3f
	.zero		1


	//   ....[39]....
        /*1310*/ 	.word	0x00015ef0
        /*1314*/ 	.word	0x00000008
        /*1318*/ 	.word	0x00000000
        /*131c*/ 	.short	0x0101
        /*131e*/ 	.byte	0x3f
	.zero		1


	//   ....[40]....
        /*1320*/ 	.word	0x000182a0
        /*1324*/ 	.word	0x0000000f
        /*1328*/ 	.word	0x00000000
        /*132c*/ 	.short	0x0101
        /*132e*/ 	.byte	0x3f
	.zero		1


	//   ....[41]....
        /*1330*/ 	.word	0x00018dd0
        /*1334*/ 	.word	0x00000003
        /*1338*/ 	.word	0x0002a830
        /*133c*/ 	.short	0x010a
        /*133e*/ 	.byte	0x3f
	.zero		1


	//   ....[42]....
        /*1340*/ 	.word	0x00018e20
        /*1344*/ 	.word	0x00000003
        /*1348*/ 	.word	0x0002a830
        /*134c*/ 	.short	0x010a
        /*134e*/ 	.byte	0x3f
	.zero		1


	//   ....[43]....
        /*1350*/ 	.word	0x000191a0
        /*1354*/ 	.word	0x00000003
        /*1358*/ 	.word	0x0002a850
        /*135c*/ 	.short	0x010a
        /*135e*/ 	.byte	0x3f
	.zero		1


	//   ....[44]....
        /*1360*/ 	.word	0x000191e0
        /*1364*/ 	.word	0x00000003
        /*1368*/ 	.word	0x0002a850
        /*136c*/ 	.short	0x010a
        /*136e*/ 	.byte	0x3f
	.zero		1


	//   ....[45]....
        /*1370*/ 	.word	0x000194b0
        /*1374*/ 	.word	0x00000000
        /*1378*/ 	.word	0x00000000
        /*137c*/ 	.short	0x0101
        /*137e*/ 	.byte	0x3f
	.zero		1


	//   ....[46]....
        /*1380*/ 	.word	0x0001a860
        /*1384*/ 	.word	0x0000000c
        /*1388*/ 	.word	0x00000000
        /*138c*/ 	.short	0x0101
        /*138e*/ 	.byte	0x3f
	.zero		1


	//   ....[47]....
        /*1390*/ 	.word	0x0001b0d0
        /*1394*/ 	.word	0x00000003
        /*1398*/ 	.word	0x0002a830
        /*139c*/ 	.short	0x010a
        /*139e*/ 	.byte	0x3f
	.zero		1


	//   ....[48]....
        /*13a0*/ 	.word	0x0001b120
        /*13a4*/ 	.word	0x00000003
        /*13a8*/ 	.word	0x0002a830
        /*13ac*/ 	.short	0x010a
        /*13ae*/ 	.byte	0x3f
	.zero		1


	//   ....[49]....
        /*13b0*/ 	.word	0x0001b4a0
        /*13b4*/ 	.word	0x00000003
        /*13b8*/ 	.word	0x0002a850
        /*13bc*/ 	.short	0x010a
        /*13be*/ 	.byte	0x3f
	.zero		1


	//   ....[50]....
        /*13c0*/ 	.word	0x0001b4e0
        /*13c4*/ 	.word	0x00000003
        /*13c8*/ 	.word	0x0002a850
        /*13cc*/ 	.short	0x010a
        /*13ce*/ 	.byte	0x3f
	.zero		1


	//   ....[51]....
        /*13d0*/ 	.word	0x0001b850
        /*13d4*/ 	.word	0x00000000
        /*13d8*/ 	.word	0x00000000
        /*13dc*/ 	.short	0x0101
        /*13de*/ 	.byte	0x3f
	.zero		1


	//   ....[52]....
        /*13e0*/ 	.word	0x0001dc50
        /*13e4*/ 	.word	0x0000000c
        /*13e8*/ 	.word	0x00000000
        /*13ec*/ 	.short	0x0101
        /*13ee*/ 	.byte	0x3f
	.zero		1


	//   ....[53]....
        /*13f0*/ 	.word	0x0001e3f0
        /*13f4*/ 	.word	0x00000004
        /*13f8*/ 	.word	0x0002a850
        /*13fc*/ 	.short	0x010a
        /*13fe*/ 	.byte	0x3f
	.zero		1


	//   ....[54]....
        /*1400*/ 	.word	0x0001e470
        /*1404*/ 	.word	0x00000004
        /*1408*/ 	.word	0x0002a850
        /*140c*/ 	.short	0x010a
        /*140e*/ 	.byte	0x3f
	.zero		1


	//   ....[55]....
        /*1410*/ 	.word	0x0001eb80
        /*1414*/ 	.word	0x0000000b
        /*1418*/ 	.word	0x00000000
        /*141c*/ 	.short	0x0101
        /*141e*/ 	.byte	0x3f
	.zero		1


	//   ....[56]....
        /*1420*/ 	.word	0x000219b0
        /*1424*/ 	.word	0x00000000
        /*1428*/ 	.word	0x00000000
        /*142c*/ 	.short	0x0101
        /*142e*/ 	.byte	0x3f
	.zero		1


	//   ....[57]....
        /*1430*/ 	.word	0x000221b0
        /*1434*/ 	.word	0x00000020
        /*1438*/ 	.word	0x00000000
        /*143c*/ 	.short	0x0101
        /*143e*/ 	.byte	0x3f
	.zero		1


	//   ....[58]....
        /*1440*/ 	.word	0x00026b90
        /*1444*/ 	.word	0x00000017
        /*1448*/ 	.word	0x0002a820
        /*144c*/ 	.short	0x010a
        /*144e*/ 	.byte	0x3f
	.zero		1


	//   ....[59]....
        /*1450*/ 	.word	0x00026c20
        /*1454*/ 	.word	0x0000000b
        /*1458*/ 	.word	0x0002a8a0
        /*145c*/ 	.short	0x010a
        /*145e*/ 	.byte	0x3f
	.zero		1


	//   ....[60]....
        /*1460*/ 	.word	0x00027070
        /*1464*/ 	.word	0x0000000b
        /*1468*/ 	.word	0x0002a8c0
        /*146c*/ 	.short	0x010a
        /*146e*/ 	.byte	0x3f
	.zero		1


	//   ....[61]....
        /*1470*/ 	.word	0x00027580
        /*1474*/ 	.word	0x0000000a
        /*1478*/ 	.word	0x0002a8a0
        /*147c*/ 	.short	0x010a
        /*147e*/ 	.byte	0x3f
	.zero		1


	//   ....[62]....
        /*1480*/ 	.word	0x000279c0
        /*1484*/ 	.word	0x0000000a
        /*1488*/ 	.word	0x0002a8c0
        /*148c*/ 	.short	0x010a
        /*148e*/ 	.byte	0x3f
	.zero		1


	//   ....[63]....
        /*1490*/ 	.word	0x00028f50
        /*1494*/ 	.word	0x00000006
        /*1498*/ 	.word	0x0002a880
        /*149c*/ 	.short	0x010a
        /*149e*/ 	.byte	0x3f
	.zero		1


	//   ....[64]....
        /*14a0*/ 	.word	0x00029490
        /*14a4*/ 	.word	0x00000006
        /*14a8*/ 	.word	0x0002a870
        /*14ac*/ 	.short	0x0107
        /*14ae*/ 	.byte	0x3f
	.zero		1


	//   ....[65]....
        /*14b0*/ 	.word	0x00029550
        /*14b4*/ 	.word	0x00000006
        /*14b8*/ 	.word	0x0002a870
        /*14bc*/ 	.short	0x0101
        /*14be*/ 	.byte	0x3f
	.zero		1


	//   ....[66]....
        /*14c0*/ 	.word	0x000295a0
        /*14c4*/ 	.word	0x00000006
        /*14c8*/ 	.word	0x0002a840
        /*14cc*/ 	.short	0x010a
        /*14ce*/ 	.byte	0x3f
	.zero		1


	//   ....[67]....
        /*14d0*/ 	.word	0x00029a10
        /*14d4*/ 	.word	0x00000006
        /*14d8*/ 	.word	0x0002a830
        /*14dc*/ 	.short	0x0107
        /*14de*/ 	.byte	0x3f
	.zero		1


	//   ....[68]....
        /*14e0*/ 	.word	0x00029ae0
        /*14e4*/ 	.word	0x00000006
        /*14e8*/ 	.word	0x0002a830
        /*14ec*/ 	.short	0x0101
        /*14ee*/ 	.byte	0x3f
	.zero		1


	//   ....[69]....
        /*14f0*/ 	.word	0x0002a410
        /*14f4*/ 	.word	0x00000017
        /*14f8*/ 	.word	0x0002a800
        /*14fc*/ 	.short	0x0107
        /*14fe*/ 	.byte	0x3f
	.zero		1


	//   ....[70]....
        /*1500*/ 	.word	0x0002a510
        /*1504*/ 	.word	0x00000017
        /*1508*/ 	.word	0x0002a800
        /*150c*/ 	.short	0x0101
        /*150e*/ 	.byte	0x3f
	.zero		1


	//   ....[71]....
        /*1510*/ 	.word	0x0002a530
        /*1514*/ 	.word	0x00000017
        /*1518*/ 	.word	0x0002a820
        /*151c*/ 	.short	0x010a
        /*151e*/ 	.byte	0x3f
	.zero		1


	//   ....[72]....
        /*1520*/ 	.word	0x0002a880
        /*1524*/ 	.word	0x00000004
        /*1528*/ 	.word	0x0002a880
        /*152c*/ 	.short	0x010a
        /*152e*/ 	.byte	0x3f
	.zero		1


	//   ....[73]....
        /*1530*/ 	.word	0x0002ac60
        /*1534*/ 	.word	0x00000004
        /*1538*/ 	.word	0x0002a870
        /*153c*/ 	.short	0x0107
        /*153e*/ 	.byte	0x3f
	.zero		1


	//   ....[74]....
        /*1540*/ 	.word	0x0002ad20
        /*1544*/ 	.word	0x00000004
        /*1548*/ 	.word	0x0002a870
        /*154c*/ 	.short	0x0101
        /*154e*/ 	.byte	0x3f
	.zero		1


	//   ....[75]....
        /*1550*/ 	.word	0x0002ad50
        /*1554*/ 	.word	0x00000004
        /*1558*/ 	.word	0x0002a840
        /*155c*/ 	.short	0x010a
        /*155e*/ 	.byte	0x3f
	.zero		1


	//   ....[76]....
        /*1560*/ 	.word	0x0002b110
        /*1564*/ 	.word	0x00000004
        /*1568*/ 	.word	0x0002a830
        /*156c*/ 	.short	0x0107
        /*156e*/ 	.byte	0x3f
	.zero		1


	//   ....[77]....
        /*1570*/ 	.word	0x0002b1e0
        /*1574*/ 	.word	0x00000004
        /*1578*/ 	.word	0x0002a830
        /*157c*/ 	.short	0x0101
        /*157e*/ 	.byte	0x3f
	.zero		1


	//   ....[78]....
        /*1580*/ 	.word	0x0002b260
        /*1584*/ 	.word	0x00000002
        /*1588*/ 	.word	0x0002a870
        /*158c*/ 	.short	0x010a
        /*158e*/ 	.byte	0x3f
	.zero		1


	//   ....[79]....
        /*1590*/ 	.word	0x0002b2f0
        /*1594*/ 	.word	0x00000002
        /*1598*/ 	.word	0x0002a860
        /*159c*/ 	.short	0x010a
        /*159e*/ 	.byte	0x3f
	.zero		1


	//   ....[80]....
        /*15a0*/ 	.word	0x0002ba60
        /*15a4*/ 	.word	0x00000002
        /*15a8*/ 	.word	0x0002a850
        /*15ac*/ 	.short	0x0101
        /*15ae*/ 	.byte	0x3f
	.zero		1


	//   ....[81]....
        /*15b0*/ 	.word	0x0002bae0
        /*15b4*/ 	.word	0x00000002
        /*15b8*/ 	.word	0x00000000
        /*15bc*/ 	.short	0x0101
        /*15be*/ 	.byte	0x3f
	.zero		1


	//   ....[82]....
        /*15c0*/ 	.word	0x0002bca0
        /*15c4*/ 	.word	0x00000002
        /*15c8*/ 	.word	0x0002a870
        /*15cc*/ 	.short	0x010a
        /*15ce*/ 	.byte	0x3f
	.zero		1


	//   ....[83]....
        /*15d0*/ 	.word	0x0002bd20
        /*15d4*/ 	.word	0x00000002
        /*15d8*/ 	.word	0x0002a860
        /*15dc*/ 	.short	0x010a
        /*15de*/ 	.byte	0x3f
	.zero		1


	//   ....[84]....
        /*15e0*/ 	.word	0x0002c4a0
        /*15e4*/ 	.word	0x00000002
        /*15e8*/ 	.word	0x0002a850
        /*15ec*/ 	.short	0x0101
        /*15ee*/ 	.byte	0x3f
	.zero		1


	//   ....[85]....
        /*15f0*/ 	.word	0x0002c520
        /*15f4*/ 	.word	0x00000002
        /*15f8*/ 	.word	0x00000000
        /*15fc*/ 	.short	0x0101
        /*15fe*/ 	.byte	0x3f
	.zero		1


	//   ....[86]....
        /*1600*/ 	.word	0x0002d660
        /*1604*/ 	.word	0x00000005
        /*1608*/ 	.word	0x0002a820
        /*160c*/ 	.short	0x010a
        /*160e*/ 	.byte	0x3f
	.zero		1


	//   ....[87]....
        /*1610*/ 	.word	0x0002d7d0
        /*1614*/ 	.word	0x00000003
        /*1618*/ 	.word	0x0002a840
        /*161c*/ 	.short	0x010a
        /*161e*/ 	.byte	0x3f
	.zero		1


	//   ....[88]....
        /*1620*/ 	.word	0x0002d870
        /*1624*/ 	.word	0x00000005
        /*1628*/ 	.word	0x0002a840
        /*162c*/ 	.short	0x010a
        /*162e*/ 	.byte	0x3f
	.zero		1


	//   ....[89]....
        /*1630*/ 	.word	0x0002d8b0
        /*1634*/ 	.word	0x00000003
        /*1638*/ 	.word	0x0002a860
        /*163c*/ 	.short	0x010a
        /*163e*/ 	.byte	0x3f
	.zero		1


	//   ....[90]....
        /*1640*/ 	.word	0x0002d8f0
        /*1644*/ 	.word	0x00000005
        /*1648*/ 	.word	0x0002a860
        /*164c*/ 	.short	0x010a
        /*164e*/ 	.byte	0x3f
	.zero		1


	//   ....[91]....
        /*1650*/ 	.word	0x0002d930
        /*1654*/ 	.word	0x00000003
        /*1658*/ 	.word	0x0002a880
        /*165c*/ 	.short	0x010a
        /*165e*/ 	.byte	0x3f
	.zero		1


	//   ....[92]....
        /*1660*/ 	.word	0x0002d970
        /*1664*/ 	.word	0x00000005
        /*1668*/ 	.word	0x0002a880
        /*166c*/ 	.short	0x010a
        /*166e*/ 	.byte	0x3f
	.zero		1


	//   ....[93]....
        /*1670*/ 	.word	0x0002d9d0
        /*1674*/ 	.word	0x00000052
        /*1678*/ 	.word	0x0002a890
        /*167c*/ 	.short	0x010a
        /*167e*/ 	.byte	0x3f
	.zero		1


	//   ....[94]....
        /*1680*/ 	.word	0x0002db40
        /*1684*/ 	.word	0x00000052
        /*1688*/ 	.word	0x0002a890
        /*168c*/ 	.short	0x010a
        /*168e*/ 	.byte	0x3f
	.zero		1


	//   ....[95]....
        /*1690*/ 	.word	0x0002dcc0
        /*1694*/ 	.word	0x00000052
        /*1698*/ 	.word	0x0002a890
        /*169c*/ 	.short	0x010a
        /*169e*/ 	.byte	0x3f
	.zero		1


	//   ....[96]....
        /*16a0*/ 	.word	0x0002de20
        /*16a4*/ 	.word	0x00000052
        /*16a8*/ 	.word	0x0002a8b0
        /*16ac*/ 	.short	0x010a
        /*16ae*/ 	.byte	0x3f
	.zero		1


	//   ....[97]....
        /*16b0*/ 	.word	0x0002e0d0
        /*16b4*/ 	.word	0x00000010
        /*16b8*/ 	.word	0x0002a800
        /*16bc*/ 	.short	0x010a
        /*16be*/ 	.byte	0x3f
	.zero		1


	//   ....[98]....
        /*16c0*/ 	.word	0x0002e2e0
        /*16c4*/ 	.word	0x00000010
        /*16c8*/ 	.word	0x0002a800
        /*16cc*/ 	.short	0x010a
        /*16ce*/ 	.byte	0x3f
	.zero		1


	//   ....[99]....
        /*16d0*/ 	.word	0x0002e330
        /*16d4*/ 	.word	0x0000000b
        /*16d8*/ 	.word	0x0002a830
        /*16dc*/ 	.short	0x010a
        /*16de*/ 	.byte	0x3f
	.zero		1


	//   ....[100]....
        /*16e0*/ 	.word	0x0002e380
        /*16e4*/ 	.word	0x00000009
        /*16e8*/ 	.word	0x0002a830
        /*16ec*/ 	.short	0x010a
        /*16ee*/ 	.byte	0x3f
	.zero		1


	//   ....[101]....
        /*16f0*/ 	.word	0x0002e3d0
        /*16f4*/ 	.word	0x00000009
        /*16f8*/ 	.word	0x0002a850
        /*16fc*/ 	.short	0x010a
        /*16fe*/ 	.byte	0x3f
	.zero		1


	//   ....[102]....
        /*1700*/ 	.word	0x0002e420
        /*1704*/ 	.word	0x00000003
        /*1708*/ 	.word	0x0002a830
        /*170c*/ 	.short	0x010a
        /*170e*/ 	.byte	0x3f
	.zero		1


	//   ....[103]....
        /*1710*/ 	.word	0x0002e470
        /*1714*/ 	.word	0x00000003
        /*1718*/ 	.word	0x0002a850
        /*171c*/ 	.short	0x010a
        /*171e*/ 	.byte	0x3f
	.zero		1


	//   ....[104]....
        /*1720*/ 	.word	0x0002e4c0
        /*1724*/ 	.word	0x00000003
        /*1728*/ 	.word	0x0002a830
        /*172c*/ 	.short	0x010a
        /*172e*/ 	.byte	0x3f
	.zero		1


	//   ....[105]....
        /*1730*/ 	.word	0x0002e510
        /*1734*/ 	.word	0x00000003
        /*1738*/ 	.word	0x0002a850
        /*173c*/ 	.short	0x010a
        /*173e*/ 	.byte	0x3f
	.zero		1


	//   ....[106]....
        /*1740*/ 	.word	0x0002e560
        /*1744*/ 	.word	0x00000004
        /*1748*/ 	.word	0x0002a850
        /*174c*/ 	.short	0x010a
        /*174e*/ 	.byte	0x3f
	.zero		1


	//   ....[107]....
        /*1750*/ 	.word	0x00031e30
        /*1754*/ 	.word	0x00000017
        /*1758*/ 	.word	0x0002a820
        /*175c*/ 	.short	0x010a
        /*175e*/ 	.byte	0x3f
	.zero		1


	//   ....[108]....
        /*1760*/ 	.word	0x00031e80
        /*1764*/ 	.word	0x0000000b
        /*1768*/ 	.word	0x0002a8a0
        /*176c*/ 	.short	0x010a
        /*176e*/ 	.byte	0x3f
	.zero		1


	//   ....[109]....
        /*1770*/ 	.word	0x00031ed0
        /*1774*/ 	.word	0x0000000b
        /*1778*/ 	.word	0x0002a8c0
        /*177c*/ 	.short	0x010a
        /*177e*/ 	.byte	0x3f
	.zero		1


	//   ....[110]....
        /*1780*/ 	.word	0x00031f20
        /*1784*/ 	.word	0x0000000a
        /*1788*/ 	.word	0x0002a8a0
        /*178c*/ 	.short	0x010a
        /*178e*/ 	.byte	0x3f
	.zero		1


	//   ....[111]....
        /*1790*/ 	.word	0x00031f70
        /*1794*/ 	.word	0x0000000a
        /*1798*/ 	.word	0x0002a8c0
        /*179c*/ 	.short	0x010a
        /*179e*/ 	.byte	0x3f
	.zero		1


	//   ....[112]....
        /*17a0*/ 	.word	0x000320a0
        /*17a4*/ 	.word	0x00000006
        /*17a8*/ 	.word	0x0002a880
        /*17ac*/ 	.short	0x010a
        /*17ae*/ 	.byte	0x3f
	.zero		1


	//   ....[113]....
        /*17b0*/ 	.word	0x00032790
        /*17b4*/ 	.word	0x00000006
        /*17b8*/ 	.word	0x0002a840
        /*17bc*/ 	.short	0x010a
        /*17be*/ 	.byte	0x3f
	.zero		1


	//   ....[114]....
        /*17c0*/ 	.word	0x000332f0
        /*17c4*/ 	.word	0x00000017
        /*17c8*/ 	.word	0x0002a820
        /*17cc*/ 	.short	0x010a
        /*17ce*/ 	.byte	0x3f
	.zero		1


	//   ....[115]....
        /*17d0*/ 	.word	0x00033340
        /*17d4*/ 	.word	0x00000004
        /*17d8*/ 	.word	0x0002a880
        /*17dc*/ 	.short	0x010a
        /*17de*/ 	.byte	0x3f
	.zero		1


	//   ....[116]....
        /*17e0*/ 	.word	0x00033860
        /*17e4*/ 	.word	0x00000004
        /*17e8*/ 	.word	0x0002a840
        /*17ec*/ 	.short	0x010a
        /*17ee*/ 	.byte	0x3f
	.zero		1


	//   ....[117]....
        /*17f0*/ 	.word	0x00033d70
        /*17f4*/ 	.word	0x00000002
        /*17f8*/ 	.word	0x0002a870
        /*17fc*/ 	.short	0x010a
        /*17fe*/ 	.byte	0x3f
	.zero		1


	//   ....[118]....
        /*1800*/ 	.word	0x00033dc0
        /*1804*/ 	.word	0x00000002
        /*1808*/ 	.word	0x0002a860
        /*180c*/ 	.short	0x010a
        /*180e*/ 	.byte	0x3f
	.zero		1


	//   ....[119]....
        /*1810*/ 	.word	0x00033e10
        /*1814*/ 	.word	0x00000002
        /*1818*/ 	.word	0x0002a870
        /*181c*/ 	.short	0x010a
        /*181e*/ 	.byte	0x3f
	.zero		1


	//   ....[120]....
        /*1820*/ 	.word	0x00033e60
        /*1824*/ 	.word	0x00000002
        /*1828*/ 	.word	0x0002a860
        /*182c*/ 	.short	0x010a
        /*182e*/ 	.byte	0x3f
	.zero		1


	//   ....[121]....
        /*1830*/ 	.word	0x00034990
        /*1834*/ 	.word	0x00000005
        /*1838*/ 	.word	0x0002a820
        /*183c*/ 	.short	0x010a
        /*183e*/ 	.byte	0x3f
	.zero		1


	//   ....[122]....
        /*1840*/ 	.word	0x00034b30
        /*1844*/ 	.word	0x00000003
        /*1848*/ 	.word	0x0002a840
        /*184c*/ 	.short	0x010a
        /*184e*/ 	.byte	0x3f
	.zero		1


	//   ....[123]....
        /*1850*/ 	.word	0x00034b80
        /*1854*/ 	.word	0x00000005
        /*1858*/ 	.word	0x0002a840
        /*185c*/ 	.short	0x010a
        /*185e*/ 	.byte	0x3f
	.zero		1


	//   ....[124]....
        /*1860*/ 	.word	0x00034bd0
        /*1864*/ 	.word	0x00000003
        /*1868*/ 	.word	0x0002a860
        /*186c*/ 	.short	0x010a
        /*186e*/ 	.byte	0x3f
	.zero		1


	//   ....[125]....
        /*1870*/ 	.word	0x00034c20
        /*1874*/ 	.word	0x00000005
        /*1878*/ 	.word	0x0002a860
        /*187c*/ 	.short	0x010a
        /*187e*/ 	.byte	0x3f
	.zero		1


	//   ....[126]....
        /*1880*/ 	.word	0x00034c70
        /*1884*/ 	.word	0x00000003
        /*1888*/ 	.word	0x0002a880
        /*188c*/ 	.short	0x010a
        /*188e*/ 	.byte	0x3f
	.zero		1


	//----- nvinfo : EIATTR_NUM_MBARRIERS
	.align		4
.L_754:
        /*1890*/ 	.byte	0x03, 0x38
        /*1892*/ 	.short	0x0016


	//----- nvinfo : EIATTR_EXIT_INSTR_OFFSETS
	.align		4
        /*1894*/ 	.byte	0x04, 0x1c
        /*1896*/ 	.short	(.L_756 - .L_755)


	//   ....[0]....
.L_755:
        /*1898*/ 	.word	0x0002d9c0


	//----- nvinfo : EIATTR_MAX_THREADS
	.align		4
.L_756:
        /*189c*/ 	.byte	0x04, 0x05
        /*189e*/ 	.short	(.L_758 - .L_757)
.L_757:
        /*18a0*/ 	.word	0x00000180
        /*18a4*/ 	.word	0x00000001
        /*18a8*/ 	.word	0x00000001


	//----- nvinfo : EIATTR_CRS_STACK_SIZE
	.align		4
.L_758:
        /*18ac*/ 	.byte	0x04, 0x1e
        /*18ae*/ 	.short	(.L_760 - .L_759)
.L_759:
        /*18b0*/ 	.word	0x00000000


	//----- nvinfo : EIATTR_CBANK_PARAM_SIZE
	.align		4
.L_760:
        /*18b4*/ 	.byte	0x03, 0x19
        /*18b6*/ 	.short	0x0af0


	//----- nvinfo : EIATTR_PARAM_CBANK
	.align		4
        /*18b8*/ 	.byte	0x04, 0x0a
        /*18ba*/ 	.short	(.L_762 - .L_761)
	.align		4
.L_761:
        /*18bc*/ 	.word	index@(.nv.constant0._ZN7cutlass13device_kernelIN5flash11enable_sm90INS1_16FlashAttnFwdSm90INS1_25CollectiveMainloopFwdSm90ILi2EN4cute5tupleIJNS5_1CILi1EEES8_S8_EEENS6_IJNS7_ILi128EEESA_NS7_ILi192EEEEEELi192ENS_12float_e4m3_tEfNS_4arch4Sm90ELb0ELb1ELb0ELb1ELb1ELb1ELb0ELb1ELb1ELb1ELb1ELb0EEENS1_21CollectiveEpilogueFwdINS6_IJSA_SB_SA_EEES9_NS_10bfloat16_tESF_Li256ELb1ELb1ELb1ELb1EEENS1_36VarlenDynamicPersistentTileSchedulerILi128ELi128ELi256ELi128ELb1ELb1ELb1ELb1ELb0ELb1EEEEEEEEEvNT_6ParamsE)
        /*18c0*/ 	.short	0x0210
        /*18c2*/ 	.short	0x0af0


	//----- nvinfo : EIATTR_SW_WAR
	.align		4
.L_762:
        /*18c4*/ 	.byte	0x04, 0x36
        /*18c6*/ 	.short	(.L_764 - .L_763)
.L_763:
        /*18c8*/ 	.word	0x00000008
.L_764:


//--------------------- .nv.info._ZN7cutlass13device_kernelIN5flash11enable_sm90INS1_16FlashAttnFwdSm90INS1_25CollectiveMainloopFwdSm90ILi2EN4cute5tupleIJNS5_1CILi1EEES8_S8_EEENS6_IJNS7_ILi128EEENS7_ILi160EEENS7_ILi192EEEEEELi192ENS_12float_e4m3_tEfNS_4arch4Sm90ELb1ELb0ELb0ELb0ELb1ELb0ELb0ELb1ELb1ELb1ELb1ELb0EEENS1_21CollectiveEpilogueFwdINS6_IJSA_SC_SB_EEES9_NS_10bfloat16_tESG_Li256ELb0ELb1ELb1ELb1EEENS1_19SingleTileSchedulerILb0ELb1ELb1ELi128EEEEEEEEEvNT_6ParamsE --------------------------
	.section	.nv.info._ZN7cutlass13device_kernelIN5flash11enable_sm90INS1_16FlashAttnFwdSm90INS1_25CollectiveMainloopFwdSm90ILi2EN4cute5tupleIJNS5_1CILi1EEES8_S8_EEENS6_IJNS7_ILi128EEENS7_ILi160EEENS7_ILi192EEEEEELi192ENS_12float_e4m3_tEfNS_4arch4Sm90ELb1ELb0ELb0ELb0ELb1ELb0ELb0ELb1ELb1ELb1ELb1ELb0EEENS1_21CollectiveEpilogueFwdINS6_IJSA_SC_SB_EEES9_NS_10bfloat16_tESG_Li256ELb0ELb1ELb1ELb1EEENS1_19SingleTileSchedulerILb0ELb1ELb1ELi128EEEEEEEEEvNT_6ParamsE,"",@"SHT_CUDA_INFO"
	.sectionflags	@""
	.align	4


	//----- nvinfo : EIATTR_CUDA_API_VERSION
	.align		4
        /*0000*/ 	.byte	0x04, 0x37
        /*0002*/ 	.short	(.L_766 - .L_765)
.L_765:
        /*0004*/ 	.word	0x00000082


	//----- nvinfo : EIATTR_KPARAM_INFO
	.align		4
.L_766:
        /*0008*/ 	.byte	0x04, 0x17
        /*000a*/ 	.short	(.L_768 - .L_767)
.L_767:
        /*000c*/ 	.word	0x00000000
        /*0010*/ 	.short	0x0000
        /*0012*/ 	.short	0x0070
        /*0014*/ 	.byte	0x00, 0xf0, 0x01, 0x28


	//----- nvinfo : EIATTR_SPARSE_MMA_MASK
	.align		4
.L_768:
        /*0018*/ 	.byte	0x03, 0x50
        /*001a*/ 	.short	0x0000


	//----- nvinfo : EIATTR_MAXREG_COUNT
	.align		4
        /*001c*/ 	.byte	0x03, 0x1b
        /*001e*/ 	.short	0x00a8


	//----- nvinfo : EIATTR_NUM_BARRIERS
	.align		4
        /*0020*/ 	.byte	0x02, 0x4c
        /*0022*/ 	.byte	0x10
	.zero		1


	//----- nvinfo : EIATTR_EXTERNS
	.align		4
        /*0024*/ 	.byte	0x04, 0x0f
        /*0026*/ 	.short	(.L_770 - .L_769)


	//   ....[0]....
	.align		4
.L_769:
        /*0028*/ 	.word	index@(__assertfail)


	//----- nvinfo : EIATTR_ANNOTATIONS
	.align		4
.L_770:
        /*002c*/ 	.byte	0x04, 0x55
        /*002e*/ 	.short	(.L_772 - .L_771)


	//   ....[0]....
.L_771:
        /* <DEDUP_REMOVED lines=10> */


	//----- nvinfo : EIATTR_MERCURY_ISA_VERSION
	.align		4
.L_772:
        /*00b8*/ 	.byte	0x03, 0x5f
        /*00ba*/ 	.short	0x0101


	//----- nvinfo : EIATTR_INT_WARP_WIDE_INSTR_OFFSETS
	.align		4
        /*00bc*/ 	.byte	0x04, 0x31
        /*00be*/ 	.short	(.L_774 - .L_773)


	//   ....[0]....
.L_773:
        /*00c0*/ 	.word	0x000000c0


	//   ....[1]....
        /*00c4*/ 	.word	0x000000d0


	//   ....[2]....
        /*00c8*/ 	.word	0x00000170


	//----- nvinfo : EIATTR_COOP_GROUP_MASK_REGIDS
	.align		4
.L_774:
        /*00cc*/ 	.byte	0x04, 0x29
        /*00ce*/ 	.short	(.L_776 - .L_775)


	//   ....[0]....
.L_775:
        /*00d0*/ 	.word	0xffffffff


	//   ....[1]....
        /*00d4*/ 	.word	0xffffffff


	//   ....[2]....
        /*00d8*/ 	.word	0xffffffff


	//   ....[3]....
        /*00dc*/ 	.word	0xffffffff


	//   ....[4]....
        /*00e0*/ 	.word	0xffffffff


	//   ....[5]....
        /*00e4*/ 	.word	0xffffffff


	//   ....[6]....
        /*00e8*/ 	.word	0xffffffff


	//   ....[7]....
        /*00ec*/ 	.word	0xffffffff


	//   ....[8]....
        /*00f0*/ 	.word	0xffffffff


	//   ....[9]....
        /*00f4*/ 	.word	0xffffffff


	//   ....[10]....
        /*00f8*/ 	.word	0xffffffff


	//   ....[11]....
        /*00fc*/ 	.word	0xffffffff


	//   ....[12]....
        /*0100*/ 	.word	0xffffffff


	//   ....[13]....
        /*0104*/ 	.word	0xffffffff


	//   ....[14]....
        /*0108*/ 	.word	0xffffffff


	//   ....[15]....
        /*010c*/ 	.word	0xffffffff


	//   ....[16]....
        /*0110*/ 	.word	0xffffffff


	//   ....[17]....
        /*0114*/ 	.word	0xffffffff


	//   ....[18]....
        /*0118*/ 	.word	0xffffffff


	//   ....[19]....
        /*011c*/ 	.word	0xffffffff


	//   ....[20]....
        /*0120*/ 	.word	0xffffffff


	//   ....[21]....
        /*0124*/ 	.word	0xffffffff


	//   ....[22]....
        /*0128*/ 	.word	0xffffffff


	//   ....[23]....
        /*012c*/ 	.word	0xffffffff


	//   ....[24]....
        /*0130*/ 	.word	0xffffffff


	//   ....[25]....
        /*0134*/ 	.word	0xffffffff


	//   ....[26]....
        /*0138*/ 	.word	0xffffffff


	//   ....[27]....
        /*013c*/ 	.word	0xffffffff


	//   ....[28]....
        /*0140*/ 	.word	0xffffffff


	//   ....[29]....
        /*0144*/ 	.word	0xffffffff


	//   ....[30]....
        /*0148*/ 	.word	0xffffffff


	//   ....[31]....
        /*014c*/ 	.word	0xffffffff


	//   ....[32]....
        /*0150*/ 	.word	0xffffffff


	//   ....[33]....
        /*0154*/ 	.word	0xffffffff


	//   ....[34]....
        /*0158*/ 	.word	0xffffffff


	//   ....[35]....
        /*015c*/ 	.word	0xffffffff


	//   ....[36]....
        /*0160*/ 	.word	0xffffffff


	//   ....[37]....
        /*0164*/ 	.word	0xffffffff


	//   ....[38]....
        /*0168*/ 	.word	0xffffffff


	//   ....[39]....
        /*016c*/ 	.word	0xffffffff


	//   ....[40]....
        /*0170*/ 	.word	0xffffffff


	//   ....[41]....
        /*0174*/ 	.word	0xffffffff


	//   ....[42]....
        /*0178*/ 	.word	0xffffffff


	//   ....[43]....
        /*017c*/ 	.word	0xffffffff


	//   ....[44]....
        /*0180*/ 	.word	0xffffffff


	//   ....[45]....
        /*0184*/ 	.word	0xffffffff


	//   ....[46]....
        /*0188*/ 	.word	0xffffffff


	//   ....[47]....
        /*018c*/ 	.word	0xffffffff


	//   ....[48]....
        /*0190*/ 	.word	0xffffffff


	//   ....[49]....
        /*0194*/ 	.word	0xffffffff


	//   ....[50]....
        /*0198*/ 	.word	0xffffffff


	//   ....[51]....
        /*019c*/ 	.word	0xffffffff


	//   ....[52]....
        /*01a0*/ 	.word	0xffffffff


	//   ....[53]....
        /*01a4*/ 	.word	0xffffffff


	//   ....[54]....
        /*01a8*/ 	.word	0xffffffff


	//   ....[55]....
        /*01ac*/ 	.word	0xffffffff


	//   ....[56]....
        /*01b0*/ 	.word	0xffffffff


	//   ....[57]....
        /*01b4*/ 	.word	0xffffffff


	//   ....[58]....
        /*01b8*/ 	.word	0xffffffff


	//   ....[59]....
        /*01bc*/ 	.word	0xffffffff


	//   ....[60]....
        /*01c0*/ 	.word	0xffffffff


	//   ....[61]....
        /*01c4*/ 	.word	0xffffffff


	//   ....[62]....
        /*01c8*/ 	.word	0xffffffff


	//   ....[63]....
        /*01cc*/ 	.word	0xffffffff


	//   ....[64]....
        /*01d0*/ 	.word	0xffffffff


	//   ....[65]....
        /*01d4*/ 	.word	0xffffffff


	//   ....[66]....
        /*01d8*/ 	.word	0xffffffff


	//   ....[67]....
        /*01dc*/ 	.word	0xffffffff


	//   ....[68]....
        /*01e0*/ 	.word	0xffffffff


	//   ....[69]....
        /*01e4*/ 	.word	0xffffffff


	//   ....[70]....
        /*01e8*/ 	.word	0xffffffff


	//   ....[71]....
        /*01ec*/ 	.word	0xffffffff


	//   ....[72]....
        /*01f0*/ 	.word	0xffffffff


	//   ....[73]....
        /*01f4*/ 	.word	0xffffffff


	//   ....[74]....
        /*01f8*/ 	.word	0xffffffff


	//   ....[75]....
        /*01fc*/ 	.word	0xffffffff


	//   ....[76]....
        /*0200*/ 	.word	0xffffffff


	//   ....[77]....
        /*0204*/ 	.word	0xffffffff


	//   ....[78]....
        /*0208*/ 	.word	0xffffffff


	//   ....[79]....
        /*020c*/ 	.word	0xffffffff


	//   ....[80]....
        /*0210*/ 	.word	0xffffffff


	//   ....[81]....
        /*0214*/ 	.word	0xffffffff


	//   ....[82]....
        /*0218*/ 	.word	0xffffffff


	//   ....[83]....
        /*021c*/ 	.word	0xffffffff


	//   ....[84]....
        /*0220*/ 	.word	0xffffffff


	//   ....[85]....
        /*0224*/ 	.word	0xffffffff


	//   ....[86]....
        /*0228*/ 	.word	0xffffffff


	//   ....[87]....
        /*022c*/ 	.word	0xffffffff


	//   ....[88]....
        /*0230*/ 	.word	0xffffffff


	//   ....[89]....
        /*0234*/ 	.word	0xffffffff


	//   ....[90]....
        /*0238*/ 	.word	0xffffffff


	//   ....[91]....
        /*023c*/ 	.word	0xffffffff


	//   ....[92]....
        /*0240*/ 	.word	0xffffffff


	//   ....[93]....
        /*0244*/ 	.word	0xffffffff


	//   ....[94]....
        /*0248*/ 	.word	0xffffffff


	//   ....[95]....
        /*024c*/ 	.word	0xffffffff


	//   ....[96]....
        /*0250*/ 	.word	0xffffffff


	//   ....[97]....
        /*0254*/ 	.word	0xffffffff


	//   ....[98]....
        /*0258*/ 	.word	0xffffffff


	//   ....[99]....
        /*025c*/ 	.word	0xffffffff


	//   ....[100]....
        /*0260*/ 	.word	0xffffffff


	//   ....[101]....
        /*0264*/ 	.word	0xffffffff


	//   ....[102]....
        /*0268*/ 	.word	0xffffffff


	//   ....[103]....
        /*026c*/ 	.word	0xffffffff


	//   ....[104]....
        /*0270*/ 	.word	0xffffffff


	//   ....[105]....
        /*0274*/ 	.word	0xffffffff


	//   ....[106]....
        /*0278*/ 	.word	0xffffffff


	//   ....[107]....
        /*027c*/ 	.word	0xffffffff


	//   ....[108]....
        /*0280*/ 	.word	0xffffffff


	//   ....[109]....
        /*0284*/ 	.word	0xffffffff


	//   ....[110]....
        /*0288*/ 	.word	0xffffffff


	//   ....[111]....
        /*028c*/ 	.word	0xffffffff


	//   ....[112]....
        /*0290*/ 	.word	0xffffffff


	//   ....[113]....
        /*0294*/ 	.word	0xffffffff


	//   ....[114]....
        /*0298*/ 	.word	0xffffffff


	//   ....[115]....
        /*029c*/ 	.word	0xffffffff


	//   ....[116]....
        /*02a0*/ 	.word	0xffffffff


	//   ....[117]....
        /*02a4*/ 	.word	0xffffffff


	//   ....[118]....
        /*02a8*/ 	.word	0xffffffff


	//   ....[119]....
        /*02ac*/ 	.word	0xffffffff


	//   ....[120]....
        /*02b0*/ 	.word	0xffffffff


	//   ....[121]....
        /*02b4*/ 	.word	0xffffffff


	//   ....[122]....
        /*02b8*/ 	.word	0xffffffff


	//   ....[123]....
        /*02bc*/ 	.word	0xffffffff


	//   ....[124]....
        /*02c0*/ 	.word	0xffffffff


	//   ....[125]....
        /*02c4*/ 	.word	0xffffffff


	//   ....[126]....
        /*02c8*/ 	.word	0xffffffff


	//   ....[127]....
        /*02cc*/ 	.word	0xffffffff


	//   ....[128]....
        /*02d0*/ 	.word	0xffffffff


	//   ....[129]....
        /*02d4*/ 	.word	0xffffffff


	//   ....[130]....
        /*02d8*/ 	.word	0xffffffff


	//   ....[131]....
        /*02dc*/ 	.word	0xffffffff


	//   ....[132]....
        /*02e0*/ 	.word	0xffffffff


	//   ....[133]....
        /*02e4*/ 	.word	0xffffffff


	//   ....[134]....
        /*02e8*/ 	.word	0xffffffff


	//   ....[135]....
        /*02ec*/ 	.word	0xffffffff


	//   ....[136]....
        /*02f0*/ 	.word	0xffffffff


	//   ....[137]....
        /*02f4*/ 	.word	0xffffffff


	//   ....[138]....
        /*02f8*/ 	.word	0xffffffff


	//   ....[139]....
        /*02fc*/ 	.word	0xffffffff


	//   ....[140]....
        /*0300*/ 	.word	0xffffffff


	//   ....[141]....
        /*0304*/ 	.word	0xffffffff


	//   ....[142]....
        /*0308*/ 	.word	0xffffffff


	//   ....[143]....
        /*030c*/ 	.word	0xffffffff


	//   ....[144]....
        /*0310*/ 	.word	0xffffffff


	//   ....[145]....
        /*0314*/ 	.word	0xffffffff


	//   ....[146]....
        /*0318*/ 	.word	0xffffffff


	//   ....[147]....
        /*031c*/ 	.word	0xffffffff


	//   ....[148]....
        /*0320*/ 	.word	0xffffffff


	//   ....[149]....
        /*0324*/ 	.word	0xffffffff


	//   ....[150]....
        /*0328*/ 	.word	0xffffffff


	//   ....[151]....
        /*032c*/ 	.word	0xffffffff


	//   ....[152]....
        /*0330*/ 	.word	0xffffffff


	//   ....[153]....
        /*0334*/ 	.word	0xffffffff


	//   ....[154]....
        /*0338*/ 	.word	0xffffffff


	//   ....[155]....
        /*033c*/ 	.word	0xffffffff


	//   ....[156]....
        /*0340*/ 	.word	0xffffffff


	//   ....[157]....
        /*0344*/ 	.word	0xffffffff


	//   ....[158]....
        /*0348*/ 	.word	0xffffffff


	//   ....[159]....
        /*034c*/ 	.word	0xffffffff


	//   ....[160]....
        /*0350*/ 	.word	0xffffffff


	//   ....[161]....
        /*0354*/ 	.word	0xffffffff


	//   ....[162]....
        /*0358*/ 	.word	0xffffffff


	//   ....[163]....
        /*035c*/ 	.word	0xffffffff


	//   ....[164]....
        /*0360*/ 	.word	0xffffffff


	//   ....[165]....
        /*0364*/ 	.word	0xffffffff


	//   ....[166]....
        /*0368*/ 	.word	0xffffffff


	//   ....[167]....
        /*036c*/ 	.word	0xffffffff


	//   ....[168]....
        /*0370*/ 	.word	0xffffffff


	//   ....[169]....
        /*0374*/ 	.word	0xffffffff


	//   ....[170]....
        /*0378*/ 	.word	0xffffffff


	//   ....[171]....
        /*037c*/ 	.word	0xffffffff


	//   ....[172]....
        /*0380*/ 	.word	0xffffffff


	//   ....[173]....
        /*0384*/ 	.word	0xffffffff


	//   ....[174]....
        /*0388*/ 	.word	0xffffffff


	//   ....[175]....
        /*038c*/ 	.word	0xffffffff


	//   ....[176]....
        /*0390*/ 	.word	0xffffffff


	//   ....[177]....
        /*0394*/ 	.word	0xffffffff


	//   ....[178]....
        /*0398*/ 	.word	0xffffffff


	//   ....[179]....
        /*039c*/ 	.word	0xffffffff


	//   ....[180]....
        /*03a0*/ 	.word	0xffffffff


	//   ....[181]....
        /*03a4*/ 	.word	0x0500000f


	//   ....[182]....
        /*03a8*/ 	.word	0x0500000f


	//   ....[183]....
        /*03ac*/ 	.word	0x0500000f


	//   ....[184]....
        /*03b0*/ 	.word	0x0500000f


	//   ....[185]....
        /*03b4*/ 	.word	0x0500000f


	//   ....[186]....
        /*03b8*/ 	.word	0x0500000f


	//   ....[187]....
        /*03bc*/ 	.word	0x0500000f


	//   ....[188]....
        /*03c0*/ 	.word	0x0500000f


	//   ....[189]....
        /*03c4*/ 	.word	0x0500000f


	//   ....[190]....
        /*03c8*/ 	.word	0x0500000f


	//   ....[191]....
        /*03cc*/ 	.word	0x0500000f


	//   ....[192]....
        /*03d0*/ 	.word	0x0500000f


	//   ....[193]....
        /*03d4*/ 	.word	0x0500000f


	//   ....[194]....
        /*03d8*/ 	.word	0x0500000f


	//   ....[195]....
        /*03dc*/ 	.word	0x0500000f


	//   ....[196]....
        /*03e0*/ 	.word	0x0500000f


	//   ....[197]....
        /*03e4*/ 	.word	0x0500000f


	//   ....[198]....
        /*03e8*/ 	.word	0x0500000f


	//   ....[199]....
        /*03ec*/ 	.word	0x0500000f


	//   ....[200]....
        /*03f0*/ 	.word	0x0500000f


	//   ....[201]....
        /*03f4*/ 	.word	0x0500000f


	//   ....[202]....
        /*03f8*/ 	.word	0x0500000f


	//   ....[203]....
        /*03fc*/ 	.word	0x0500000f


	//   ....[204]....
        /*0400*/ 	.word	0x0500000f


	//   ....[205]....
        /*0404*/ 	.word	0x0500000f


	//   ....[206]....
        /*0408*/ 	.word	0x0500000f


	//   ....[207]....
        /*040c*/ 	.word	0x0500000f


	//   ....[208]....
        /*0410*/ 	.word	0x0500000f


	//   ....[209]....
        /*0414*/ 	.word	0x0500000f


	//   ....[210]....
        /*0418*/ 	.word	0x0500000f


	//   ....[211]....
        /*041c*/ 	.word	0x0500000f


	//   ....[212]....
        /*0420*/ 	.word	0x0500000f


	//   ....[213]....
        /*0424*/ 	.word	0x0500000f


	//   ....[214]....
        /*0428*/ 	.word	0x0500000f


	//   ....[215]....
        /*042c*/ 	.word	0x0500000f


	//   ....[216]....
        /*0430*/ 	.word	0x0500000f


	//   ....[217]....
        /*0434*/ 	.word	0x0500000f


	//   ....[218]....
        /*0438*/ 	.word	0x0500000f


	//   ....[219]....
        /*043c*/ 	.word	0x0500000f


	//   ....[220]....
        /*0440*/ 	.word	0x0500000f


	//   ....[221]....
        /*0444*/ 	.word	0x0500000f


	//   ....[222]....
        /*0448*/ 	.word	0x0500000f


	//   ....[223]....
        /*044c*/ 	.word	0x0500000f


	//   ....[224]....
        /*0450*/ 	.word	0x0500000f


	//   ....[225]....
        /*0454*/ 	.word	0x0500000f


	//   ....[226]....
        /*0458*/ 	.word	0x0500000f


	//   ....[227]....
        /*045c*/ 	.word	0x0500000f


	//   ....[228]....
        /*0460*/ 	.word	0x0500000f


	//   ....[229]....
        /*0464*/ 	.word	0x0500000f


	//----- nvinfo : EIATTR_COOP_GROUP_INSTR_OFFSETS
	.align		4
.L_776:
        /*0468*/ 	.byte	0x04, 0x28
        /*046a*/ 	.short	(.L_778 - .L_777)


	//   ....[0]....
.L_777:
        /*046c*/ 	.word	0x00000080


	//   ....[1]....
        /*0470*/ 	.word	0x00000090


	//   ....[2]....
        /*0474*/ 	.word	0x000002d0


	//   ....[3]....
        /*0478*/ 	.word	0x00000430


	//   ....[4]....
        /*047c*/ 	.word	0x00000550


	//   ....[5]....
        /*0480*/ 	.word	0x000006b0


	//   ....[6]....
        /*0484*/ 	.word	0x00001610


	//   ....[7]....
        /*0488*/ 	.word	0x000029f0


	//   ....[8]....
        /*048c*/ 	.word	0x00002a20


	//   ....[9]....
        /*0490*/ 	.word	0x000032e0


	//   ....[10]....
        /*0494*/ 	.word	0x000033b0


	//   ....[11]....
        /*0498*/ 	.word	0x00003f10


	//   ....[12]....
        /*049c*/ 	.word	0x00003f90


	//   ....[13]....
        /*04a0*/ 	.word	0x000063d0


	//   ....[14]....
        /*04a4*/ 	.word	0x000063f0


	//   ....[15]....
        /*04a8*/ 	.word	0x00006c10


	//   ....[16]....
        /*04ac*/ 	.word	0x00006d20


	//   ....[17]....
        /*04b0*/ 	.word	0x00007780


	//   ....[18]....
        /*04b4*/ 	.word	0x00007800


	//   ....[19]....
        /*04b8*/ 	.word	0x0000a2e0


	//   ....[20]....
        /*04bc*/ 	.word	0x0000a2f0


	//   ....[21]....
        /*04c0*/ 	.word	0x0000a320


	//   ....[22]....
        /*04c4*/ 	.word	0x0000a330


	//   ....[23]....
        /*04c8*/ 	.word	0x0000c070


	//   ....[24]....
        /*04cc*/ 	.word	0x0000c080


	//   ....[25]....
        /*04d0*/ 	.word	0x0000c0b0


	//   ....[26]....
        /*04d4*/ 	.word	0x0000c0c0


	//   ....[27]....
        /*04d8*/ 	.word	0x0000d390


	//   ....[28]....
        /*04dc*/ 	.word	0x0000d3a0


	//   ....[29]....
        /*04e0*/ 	.word	0x0000d3b0


	//   ....[30]....
        /*04e4*/ 	.word	0x0000d3c0


	//   ....[31]....
        /*04e8*/ 	.word	0x0000d3d0


	//   ....[32]....
        /*04ec*/ 	.word	0x0000d3e0


	//   ....[33]....
        /*04f0*/ 	.word	0x0000d3f0


	//   ....[34]....
        /*04f4*/ 	.word	0x0000d400


	//   ....[35]....
        /*04f8*/ 	.word	0x0000d410


	//   ....[36]....
        /*04fc*/ 	.word	0x0000d420


	//   ....[37]....
        /*0500*/ 	.word	0x0000d430


	//   ....[38]....
        /*0504*/ 	.word	0x0000d440


	//   ....[39]....
        /*0508*/ 	.word	0x0000d450


	//   ....[40]....
        /*050c*/ 	.word	0x0000d460


	//   ....[41]....
        /*0510*/ 	.word	0x0000d480


	//   ....[42]....
        /*0514*/ 	.word	0x0000d490


	//   ....[43]....
        /*0518*/ 	.word	0x0000d4a0


	//   ....[44]....
        /*051c*/ 	.word	0x0000d4b0


	//   ....[45]....
        /*0520*/ 	.word	0x0000d4c0


	//   ....[46]....
        /*0524*/ 	.word	0x0000d4d0


	//   ....[47]....
        /*0528*/ 	.word	0x0000d4e0


	//   ....[48]....
        /*052c*/ 	.word	0x0000d4f0


	//   ....[49]....
        /*0530*/ 	.word	0x0000d510


	//   ....[50]....
        /*0534*/ 	.word	0x0000d520


	//   ....[51]....
        /*0538*/ 	.word	0x0000d530


	//   ....[52]....
        /*053c*/ 	.word	0x0000d550


	//   ....[53]....
        /*0540*/ 	.word	0x0000d560


	//   ....[54]....
        /*0544*/ 	.word	0x0000d570


	//   ....[55]....
        /*0548*/ 	.word	0x0000d580


	//   ....[56]....
        /*054c*/ 	.word	0x0000d590


	//   ....[57]....
        /*0550*/ 	.word	0x0000d5a0


	//   ....[58]....
        /*0554*/ 	.word	0x0000d5b0


	//   ....[59]....
        /*0558*/ 	.word	0x0000d5c0


	//   ....[60]....
        /*055c*/ 	.word	0x0000d5e0


	//   ....[61]....
        /*0560*/ 	.word	0x0000d5f0


	//   ....[62]....
        /*0564*/ 	.word	0x0000d600


	//   ....[63]....
        /*0568*/ 	.word	0x0000d610


	//   ....[64]....
        /*056c*/ 	.word	0x0000d620


	//   ....[65]....
        /*0570*/ 	.word	0x0000d630


	//   ....[66]....
        /*0574*/ 	.word	0x0000d640


	//   ....[67]....
        /*0578*/ 	.word	0x0000d650


	//   ....[68]....
        /*057c*/ 	.word	0x0000d660


	//   ....[69]....
        /*0580*/ 	.word	0x0000d670


	//   ....[70]....
        /*0584*/ 	.word	0x0000d680


	//   ....[71]....
        /*0588*/ 	.word	0x0000d690


	//   ....[72]....
        /*058c*/ 	.word	0x0000d6a0


	//   ....[73]....
        /*0590*/ 	.word	0x0000d6b0


	//   ....[74]....
        /*0594*/ 	.word	0x0000d6c0


	//   ....[75]....
        /*0598*/ 	.word	0x0000d6d0


	//   ....[76]....
        /*059c*/ 	.word	0x0000d6e0


	//   ....[77]....
        /*05a0*/ 	.word	0x0000d6f0


	//   ....[78]....
        /*05a4*/ 	.word	0x0000d700


	//   ....[79]....
        /*05a8*/ 	.word	0x0000d710


	//   ....[80]....
        /*05ac*/ 	.word	0x0000d720


	//   ....[81]....
        /*05b0*/ 	.word	0x0000d730


	//   ....[82]....
        /*05b4*/ 	.word	0x0000d740


	//   ....[83]....
        /*05b8*/ 	.word	0x0000d750


	//   ....[84]....
        /*05bc*/ 	.word	0x0000d760


	//   ....[85]....
        /*05c0*/ 	.word	0x0000d770


	//   ....[86]....
        /*05c4*/ 	.word	0x0000d780


	//   ....[87]....
        /*05c8*/ 	.word	0x0000d7a0


	//   ....[88]....
        /*05cc*/ 	.word	0x0000d7d0


	//   ....[89]....
        /*05d0*/ 	.word	0x0000d800


	//   ....[90]....
        /*05d4*/ 	.word	0x0000d830


	//   ....[91]....
        /*05d8*/ 	.word	0x0000d860


	//   ....[92]....
        /*05dc*/ 	.word	0x0000d890


	//   ....[93]....
        /*05e0*/ 	.word	0x0000d8c0


	//   ....[94]....
        /*05e4*/ 	.word	0x0000d8f0


	//   ....[95]....
        /*05e8*/ 	.word	0x0000d900


	//   ....[96]....
        /*05ec*/ 	.word	0x0000d930


	//   ....[97]....
        /*05f0*/ 	.word	0x0000d950


	//   ....[98]....
        /*05f4*/ 	.word	0x0000d970


	//   ....[99]....
        /*05f8*/ 	.word	0x0000d9a0


	//   ....[100]....
        /*05fc*/ 	.word	0x0000d9d0


	//   ....[101]....
        /*0600*/ 	.word	0x0000da00


	//   ....[102]....
        /*0604*/ 	.word	0x0000da30


	//   ....[103]....
        /*0608*/ 	.word	0x0000da60


	//   ....[104]....
        /*060c*/ 	.word	0x0000da90


	//   ....[105]....
        /*0610*/ 	.word	0x0000dab0


	//   ....[106]....
        /*0614*/ 	.word	0x0000dac0


	//   ....[107]....
        /*0618*/ 	.word	0x0000daf0


	//   ....[108]....
        /*061c*/ 	.word	0x0000db20


	//   ....[109]....
        /*0620*/ 	.word	0x0000db50


	//   ....[110]....
        /*0624*/ 	.word	0x0000db80


	//   ....[111]....
        /*0628*/ 	.word	0x0000dbb0


	//   ....[112]....
        /*062c*/ 	.word	0x0000dbf0


	//   ....[113]....
        /*0630*/ 	.word	0x0000dc20


	//   ....[114]....
        /*0634*/ 	.word	0x0000dc50


	//   ....[115]....
        /*0638*/ 	.word	0x0000dc80


	//   ....[116]....
        /*063c*/ 	.word	0x0000dcb0


	//   ....[117]....
        /*0640*/ 	.word	0x0000dce0


	//   ....[118]....
        /*0644*/ 	.word	0x0000dd10


	//   ....[119]....
        /*0648*/ 	.word	0x0000dd20


	//   ....[120]....
        /*064c*/ 	.word	0x0000dd30


	//   ....[121]....
        /*0650*/ 	.word	0x0000dd40


	//   ....[122]....
        /*0654*/ 	.word	0x0000dd50


	//   ....[123]....
        /*0658*/ 	.word	0x0000e1a0


	//   ....[124]....
        /*065c*/ 	.word	0x0000e1f0


	//   ....[125]....
        /*0660*/ 	.word	0x0000e230


	//   ....[126]....
        /*0664*/ 	.word	0x0000e270


	//   ....[127]....
        /*0668*/ 	.word	0x0000e2b0


	//   ....[128]....
        /*066c*/ 	.word	0x0000e2e0


	//   ....[129]....
        /*0670*/ 	.word	0x0000ec70


	//   ....[130]....
        /*0674*/ 	.word	0x0000eca0


	//   ....[131]....
        /*0678*/ 	.word	0x0000fb20


	//   ....[132]....
        /*067c*/ 	.word	0x00011200


	//   ....[133]....
        /*0680*/ 	.word	0x00011230


	//   ....[134]....
        /*0684*/ 	.word	0x00011250


	//   ....[135]....
        /*0688*/ 	.word	0x00011270


	//   ....[136]....
        /*068c*/ 	.word	0x00011340


	//   ....[137]....
        /*0690*/ 	.word	0x00011350


	//   ....[138]....
        /*0694*/ 	.word	0x000113e0


	//   ....[139]....
        /*0698*/ 	.word	0x000113f0


	//   ....[140]....
        /*069c*/ 	.word	0x00011400


	//   ....[141]....
        /*06a0*/ 	.word	0x00011490


	//   ....[142]....
        /*06a4*/ 	.word	0x000118b0


	//   ....[143]....
        /*06a8*/ 	.word	0x000118e0


	//   ....[144]....
        /*06ac*/ 	.word	0x00011900


	//   ....[145]....
        /*06b0*/ 	.word	0x00011970


	//   ....[146]....
        /*06b4*/ 	.word	0x000119c0


	//   ....[147]....
        /*06b8*/ 	.word	0x000119f0


	//   ....[148]....
        /*06bc*/ 	.word	0x00011a10


	//   ....[149]....
        /*06c0*/ 	.word	0x00011a80


	//   ....[150]....
        /*06c4*/ 	.word	0x00011aa0


	//   ....[151]....
        /*06c8*/ 	.word	0x00011b30


	//   ....[152]....
        /*06cc*/ 	.word	0x00012160


	//   ....[153]....
        /*06d0*/ 	.word	0x00012190


	//   ....[154]....
        /*06d4*/ 	.word	0x000121c0


	//   ....[155]....
        /*06d8*/ 	.word	0x00012220


	//   ....[156]....
        /*06dc*/ 	.word	0x000122b0


	//   ....[157]....
        /*06e0*/ 	.word	0x000122d0


	//   ....[158]....
        /*06e4*/ 	.word	0x00012350


	//   ....[159]....
        /*06e8*/ 	.word	0x00012370


	//   ....[160]....
        /*06ec*/ 	.word	0x00012c50


	//   ....[161]....
        /*06f0*/ 	.word	0x00012c70


	//   ....[162]....
        /*06f4*/ 	.word	0x00012c80


	//   ....[163]....
        /*06f8*/ 	.word	0x00012c90


	//   ....[164]....
        /*06fc*/ 	.word	0x00012ca0


	//   ....[165]....
        /*0700*/ 	.word	0x00012d00


	//   ....[166]....
        /*0704*/ 	.word	0x00012d10


	//   ....[167]....
        /*0708*/ 	.word	0x00012d70


	//   ....[168]....
        /*070c*/ 	.word	0x00012da0


	//   ....[169]....
        /*0710*/ 	.word	0x00012de0


	//   ....[170]....
        /*0714*/ 	.word	0x000131f0


	//   ....[171]....
        /*0718*/ 	.word	0x00013200


	//   ....[172]....
        /*071c*/ 	.word	0x00013210


	//   ....[173]....
        /*0720*/ 	.word	0x00013230


	//   ....[174]....
        /*0724*/ 	.word	0x00013250


	//   ....[175]....
        /*0728*/ 	.word	0x00013270


	//   ....[176]....
        /*072c*/ 	.word	0x00013290


	//   ....[177]....
        /*0730*/ 	.word	0x000132a0


	//   ....[178]....
        /*0734*/ 	.word	0x000132c0


	//   ....[179]....
        /*0738*/ 	.word	0x000132f0


	//   ....[180]....
        /*073c*/ 	.word	0x00014d80


	//   ....[181]....
        /*0740*/ 	.word	0x00015360


	//   ....[182]....
        /*0744*/ 	.word	0x00015440


	//   ....[183]....
        /*0748*/ 	.word	0x00015510


	//   ....[184]....
        /*074c*/ 	.word	0x00015670


	//   ....[185]....
        /*0750*/ 	.word	0x00015700


	//   ....[186]....
        /*0754*/ 	.word	0x00015760


	//   ....[187]....
        /*0758*/ 	.word	0x00015860


	//   ....[188]....
        /*075c*/ 	.word	0x000158c0


	//   ....[189]....
        /*0760*/ 	.word	0x00015990


	//   ....[190]....
        /*0764*/ 	.word	0x00015a50


	//   ....[191]....
        /*0768*/ 	.word	0x00015b20


	//   ....[192]....
        /*076c*/ 	.word	0x00015c90


	//   ....[193]....
        /*0770*/ 	.word	0x00015d30


	//   ....[194]....
        /*0774*/ 	.word	0x00015e50


	//   ....[195]....
        /*0778*/ 	.word	0x00015ea0


	//   ....[196]....
        /*077c*/ 	.word	0x00015f80


	//   ....[197]....
        /*0780*/ 	.word	0x00016030


	//   ....[198]....
        /*0784*/ 	.word	0x000160a0


	//   ....[199]....
        /*0788*/ 	.word	0x00016170


	//   ....[200]....
        /*078c*/ 	.word	0x000161e0


	//   ....[201]....
        /*0790*/ 	.word	0x000162b0


	//   ....[202]....
        /*0794*/ 	.word	0x00016340


	//   ....[203]....
        /*0798*/ 	.word	0x00016390


	//   ....[204]....
        /*079c*/ 	.word	0x00016460


	//   ....[205]....
        /*07a0*/ 	.word	0x00016520


	//   ....[206]....
        /*07a4*/ 	.word	0x00016590


	//   ....[207]....
        /*07a8*/ 	.word	0x00016680


	//   ....[208]....
        /*07ac*/ 	.word	0x000166f0


	//   ....[209]....
        /*07b0*/ 	.word	0x000167c0


	//   ....[210]....
        /*07b4*/ 	.word	0x000168f0


	//   ....[211]....
        /*07b8*/ 	.word	0x00016990


	//   ....[212]....
        /*07bc*/ 	.word	0x000169f0


	//   ....[213]....
        /*07c0*/ 	.word	0x00016ac0


	//   ....[214]....
        /*07c4*/ 	.word	0x00016b20


	//   ....[215]....
        /*07c8*/ 	.word	0x00016bf0


	//   ....[216]....
        /*07cc*/ 	.word	0x00016c50


	//   ....[217]....
        /*07d0*/ 	.word	0x00016d20


	//   ....[218]....
        /*07d4*/ 	.word	0x00016d80


	//   ....[219]....
        /*07d8*/ 	.word	0x00016e50


	//   ....[220]....
        /*07dc*/ 	.word	0x00016f30


	//   ....[221]....
        /*07e0*/ 	.word	0x00016fd0


	//   ....[222]....
        /*07e4*/ 	.word	0x00017030


	//   ....[223]....
        /*07e8*/ 	.word	0x00017110


	//   ....[224]....
        /*07ec*/ 	.word	0x00017170


	//   ....[225]....
        /*07f0*/ 	.word	0x00017230


	//   ....[226]....
        /*07f4*/ 	.word	0x00017290


	//   ....[227]....
        /*07f8*/ 	.word	0x00017350


	//   ....[228]....
        /*07fc*/ 	.word	0x000173b0


	//   ....[229]....
        /*0800*/ 	.word	0x00017470


	//----- nvinfo : EIATTR_REG_RECONFIG
	.align		4
.L_778:
        /*0804*/ 	.byte	0x01, 0x54
	.zero		2


	//----- nvinfo : EIATTR_SYSCALL_OFFSETS
	.align		4
        /*0808*/ 	.byte	0x04, 0x46
        /*080a*/ 	.short	(.L_780 - .L_779)


	//   ....[0]....
.L_779:
        /*080c*/ 	.word	0x000017d0


	//   ....[1]....
        /*0810*/ 	.word	0x00010370


	//   ....[2]....
        /*0814*/ 	.word	0x000104b0


	//   ....[3]....
        /*0818*/ 	.word	0x000105f0


	//   ....[4]....
        /*081c*/ 	.word	0x00010710


	//   ....[5]....
        /*0820*/ 	.word	0x00011eb0


	//----- nvinfo : EIATTR_MBARRIER_INSTR_OFFSETS
	.align		4
.L_780:
        /*0824*/ 	.byte	0x04, 0x39
        /*0826*/ 	.short	(.L_782 - .L_781)


	//   ....[0]....
.L_781:
        /*0828*/ 	.word	0x00000180
        /*082c*/ 	.word	0x000000ff
        /*0830*/ 	.word	0x00033400
        /*0834*/ 	.short	0x0100
        /*0836*/ 	.byte	0x08
	.zero		1


	//   ....[1]....
        /*0838*/ 	.word	0x00000190
        /*083c*/ 	.word	0x000000ff
        /*0840*/ 	.word	0x00033420
        /*0844*/ 	.short	0x0100
        /*0846*/ 	.byte	0x08
	.zero		1


	//   ....[2]....
        /*0848*/ 	.word	0x00000280
        /*084c*/ 	.word	0x000000ff
        /*0850*/ 	.word	0x00033430
        /*0854*/ 	.short	0x0100
        /*0856*/ 	.byte	0x08
	.zero		1


	//   ....[3]....
        /*0858*/ 	.word	0x00000290
        /*085c*/ 	.word	0x000000ff
        /*0860*/ 	.word	0x00033440
        /*0864*/ 	.short	0x0100
        /*0866*/ 	.byte	0x08
	.zero		1


	//   ....[4]....
        /*0868*/ 	.word	0x000002a0
        /*086c*/ 	.word	0x000000ff
        /*0870*/ 	.word	0x00033438
        /*0874*/ 	.short	0x0100
        /*0876*/ 	.byte	0x08
	.zero		1


	//   ....[5]....
        /*0878*/ 	.word	0x000002b0
        /*087c*/ 	.word	0x000000ff
        /*0880*/ 	.word	0x00033448
        /*0884*/ 	.short	0x0100
        /*0886*/ 	.byte	0x08
	.zero		1


	//   ....[6]....
        /*0888*/ 	.word	0x000003e0
        /*088c*/ 	.word	0x000000ff
        /*0890*/ 	.word	0x00033450
        /*0894*/ 	.short	0x0100
        /*0896*/ 	.byte	0x08
	.zero		1


	//   ....[7]....
        /*0898*/ 	.word	0x000003f0
        /*089c*/ 	.word	0x000000ff
        /*08a0*/ 	.word	0x00033460
        /*08a4*/ 	.short	0x0100
        /*08a6*/ 	.byte	0x08
	.zero		1


	//   ....[8]....
        /*08a8*/ 	.word	0x00000400
        /*08ac*/ 	.word	0x000000ff
        /*08b0*/ 	.word	0x00033458
        /*08b4*/ 	.short	0x0100
        /*08b6*/ 	.byte	0x08
	.zero		1


	//   ....[9]....
        /*08b8*/ 	.word	0x00000410
        /*08bc*/ 	.word	0x000000ff
        /*08c0*/ 	.word	0x00033468
        /*08c4*/ 	.short	0x0100
        /*08c6*/ 	.byte	0x08
	.zero		1


	//   ....[10]....
        /*08c8*/ 	.word	0x00000500
        /*08cc*/ 	.word	0x000000ff
        /*08d0*/ 	.word	0x00033470
        /*08d4*/ 	.short	0x0100
        /*08d6*/ 	.byte	0x06
	.zero		1


	//   ....[11]....
        /*08d8*/ 	.word	0x00000510
        /*08dc*/ 	.word	0x000000ff
        /*08e0*/ 	.word	0x00033480
        /*08e4*/ 	.short	0x0100
        /*08e6*/ 	.byte	0x06
	.zero		1


	//   ....[12]....
        /*08e8*/ 	.word	0x00000520
        /*08ec*/ 	.word	0x000000ff
        /*08f0*/ 	.word	0x00033478
        /*08f4*/ 	.short	0x0100
        /*08f6*/ 	.byte	0x06
	.zero		1


	//   ....[13]....
        /*08f8*/ 	.word	0x00000530
        /*08fc*/ 	.word	0x000000ff
        /*0900*/ 	.word	0x00033488
        /*0904*/ 	.short	0x0100
        /*0906*/ 	.byte	0x06
	.zero		1


	//   ....[14]....
        /*0908*/ 	.word	0x00000660
        /*090c*/ 	.word	0x000000ff
        /*0910*/ 	.word	0x00033490
        /*0914*/ 	.short	0x0100
        /*0916*/ 	.byte	0x08
	.zero		1


	//   ....[15]....
        /*0918*/ 	.word	0x00000670
        /*091c*/ 	.word	0x000000ff
        /*0920*/ 	.word	0x000334a0
        /*0924*/ 	.short	0x0100
        /*0926*/ 	.byte	0x08
	.zero		1


	//   ....[16]....
        /*0928*/ 	.word	0x00000680
        /*092c*/ 	.word	0x000000ff
        /*0930*/ 	.word	0x00033498
        /*0934*/ 	.short	0x0100
        /*0936*/ 	.byte	0x08
	.zero		1


	//   ....[17]....
        /*0938*/ 	.word	0x00000690
        /*093c*/ 	.word	0x000000ff
        /*0940*/ 	.word	0x000334a8
        /*0944*/ 	.short	0x0100
        /*0946*/ 	.byte	0x08
	.zero		1


	//   ....[18]....
        /*0948*/ 	.word	0x000007d0
        /*094c*/ 	.word	0x000000ff
        /*0950*/ 	.word	0x000334b0
        /*0954*/ 	.short	0x0100
        /*0956*/ 	.byte	0x08
	.zero		1


	//   ....[19]....
        /*0958*/ 	.word	0x000007e0
        /*095c*/ 	.word	0x000000ff
        /*0960*/ 	.word	0x000334c0
        /*0964*/ 	.short	0x0100
        /*0966*/ 	.byte	0x08
	.zero		1


	//   ....[20]....
        /*0968*/ 	.word	0x000007f0
        /*096c*/ 	.word	0x000000ff
        /*0970*/ 	.word	0x000334b8
        /*0974*/ 	.short	0x0100
        /*0976*/ 	.byte	0x08
	.zero		1


	//   ....[21]....
        /*0978*/ 	.word	0x00000800
        /*097c*/ 	.word	0x000000ff
        /*0980*/ 	.word	0x000334c8
        /*0984*/ 	.short	0x0100
        /*0986*/ 	.byte	0x08
	.zero		1


	//   ....[22]....
        /*0988*/ 	.word	0x000017f0
        /*098c*/ 	.word	0x000000ff
        /*0990*/ 	.word	0x00033400
        /*0994*/ 	.short	0x010a
        /*0996*/ 	.byte	0x27
	.zero		1


	//   ....[23]....
        /*0998*/ 	.word	0x00001880
        /*099c*/ 	.word	0x000000ff
        /*09a0*/ 	.word	0x00033430
        /*09a4*/ 	.short	0x010a
        /*09a6*/ 	.byte	0x27
	.zero		1


	//   ....[24]....
        /*09a8*/ 	.word	0x000018e0
        /*09ac*/ 	.word	0x000000ff
        /*09b0*/ 	.word	0x00033430
        /*09b4*/ 	.short	0x010a
        /*09b6*/ 	.byte	0x27
	.zero		1


	//   ....[25]....
        /*09b8*/ 	.word	0x00002940
        /*09bc*/ 	.word	0x000000ff
        /*09c0*/ 	.word	0x00000000
        /*09c4*/ 	.short	0x0101
        /*09c6*/ 	.byte	0x06
	.zero		1


	//   ....[26]....
        /*09c8*/ 	.word	0x000053d0
        /*09cc*/ 	.word	0x000000ff
        /*09d0*/ 	.word	0x00033430
        /*09d4*/ 	.short	0x010a
        /*09d6*/ 	.byte	0x04
	.zero		1


	//   ....[27]....
        /*09d8*/ 	.word	0x00005410
        /*09dc*/ 	.word	0x000000ff
        /*09e0*/ 	.word	0x00033430
        /*09e4*/ 	.short	0x010a
        /*09e6*/ 	.byte	0x04
	.zero		1


	//   ....[28]....
        /*09e8*/ 	.word	0x00006080
        /*09ec*/ 	.word	0x000000ff
        /*09f0*/ 	.word	0x00033450
        /*09f4*/ 	.short	0x010a
        /*09f6*/ 	.byte	0x0a
	.zero		1


	//   ....[29]....
        /*09f8*/ 	.word	0x000060c0
        /*09fc*/ 	.word	0x000000ff
        /*0a00*/ 	.word	0x00033450
        /*0a04*/ 	.short	0x010a
        /*0a06*/ 	.byte	0x0a
	.zero		1


	//   ....[30]....
        /*0a08*/ 	.word	0x00006440
        /*0a0c*/ 	.word	0x000000ff
        /*0a10*/ 	.word	0x00000000
        /*0a14*/ 	.short	0x0101
        /*0a16*/ 	.byte	0x0a
	.zero		1


	//   ....[31]....
        /*0a18*/ 	.word	0x00008530
        /*0a1c*/ 	.word	0x000000ff
        /*0a20*/ 	.word	0x00000000
        /*0a24*/ 	.short	0x0101
        /*0a26*/ 	.byte	0x06
	.zero		1


	//   ....[32]....
        /*0a28*/ 	.word	0x00008eb0
        /*0a2c*/ 	.word	0x000000ff
        /*0a30*/ 	.word	0x00033430
        /*0a34*/ 	.short	0x010a
        /*0a36*/ 	.byte	0x07
	.zero		1


	//   ....[33]....
        /*0a38*/ 	.word	0x00008ef0
        /*0a3c*/ 	.word	0x000000ff
        /*0a40*/ 	.word	0x00033430
        /*0a44*/ 	.short	0x010a
        /*0a46*/ 	.byte	0x07
	.zero		1


	//   ....[34]....
        /*0a48*/ 	.word	0x00009b20
        /*0a4c*/ 	.word	0x000000ff
        /*0a50*/ 	.word	0x00033450
        /*0a54*/ 	.short	0x010a
        /*0a56*/ 	.byte	0x07
	.zero		1


	//   ....[35]....
        /*0a58*/ 	.word	0x00009b60
        /*0a5c*/ 	.word	0x000000ff
        /*0a60*/ 	.word	0x00033450
        /*0a64*/ 	.short	0x010a
        /*0a66*/ 	.byte	0x07
	.zero		1


	//   ....[36]....
        /*0a68*/ 	.word	0x00009e80
        /*0a6c*/ 	.word	0x000000ff
        /*0a70*/ 	.word	0x00000000
        /*0a74*/ 	.short	0x0101
        /*0a76*/ 	.byte	0x07
	.zero		1


	//   ....[37]....
        /*0a78*/ 	.word	0x0000b430
        /*0a7c*/ 	.word	0x000000ff
        /*0a80*/ 	.word	0x00000000
        /*0a84*/ 	.short	0x0101
        /*0a86*/ 	.byte	0x06
	.zero		1


	//   ....[38]....
        /*0a88*/ 	.word	0x0000bcb0
        /*0a8c*/ 	.word	0x000000ff
        /*0a90*/ 	.word	0x00033450
        /*0a94*/ 	.short	0x010a
        /*0a96*/ 	.byte	0x09
	.zero		1


	//   ....[39]....
        /*0a98*/ 	.word	0x0000bcf0
        /*0a9c*/ 	.word	0x000000ff
        /*0aa0*/ 	.word	0x00033450
        /*0aa4*/ 	.short	0x010a
        /*0aa6*/ 	.byte	0x09
	.zero		1


	//   ....[40]....
        /*0aa8*/ 	.word	0x0000c3a0
        /*0aac*/ 	.word	0x000000ff
        /*0ab0*/ 	.word	0x00000000
        /*0ab4*/ 	.short	0x0101
        /*0ab6*/ 	.byte	0x04
	.zero		1


	//   ....[41]....
        /*0ab8*/ 	.word	0x0000e300
        /*0abc*/ 	.word	0x000000ff
        /*0ac0*/ 	.word	0x00000000
        /*0ac4*/ 	.short	0x0101
        /*0ac6*/ 	.byte	0x04
	.zero		1


	//   ....[42]....
        /*0ac8*/ 	.word	0x00010ec0
        /*0acc*/ 	.word	0x000000ff
        /*0ad0*/ 	.word	0x00033480
        /*0ad4*/ 	.short	0x010a
        /*0ad6*/ 	.byte	0x2d
	.zero		1


	//   ....[43]....
        /*0ad8*/ 	.word	0x000115e0
        /*0adc*/ 	.word	0x000000ff
        /*0ae0*/ 	.word	0x00033470
        /*0ae4*/ 	.short	0x0107
        /*0ae6*/ 	.byte	0x2d
	.zero		1


	//   ....[44]....
        /*0ae8*/ 	.word	0x00011650
        /*0aec*/ 	.word	0x000000ff
        /*0af0*/ 	.word	0x00033470
        /*0af4*/ 	.short	0x0101
        /*0af6*/ 	.byte	0x2d
	.zero		1


	//   ....[45]....
        /*0af8*/ 	.word	0x00011680
        /*0afc*/ 	.word	0x000000ff
        /*0b00*/ 	.word	0x00033440
        /*0b04*/ 	.short	0x010a
        /*0b06*/ 	.byte	0x2d
	.zero		1


	//   ....[46]....
        /*0b08*/ 	.word	0x00011c70
        /*0b0c*/ 	.word	0x000000ff
        /*0b10*/ 	.word	0x00033430
        /*0b14*/ 	.short	0x0107
        /*0b16*/ 	.byte	0x2d
	.zero		1


	//   ....[47]....
        /*0b18*/ 	.word	0x00011ce0
        /*0b1c*/ 	.word	0x000000ff
        /*0b20*/ 	.word	0x00033430
        /*0b24*/ 	.short	0x0101
        /*0b26*/ 	.byte	0x2d
	.zero		1


	//   ....[48]....
        /*0b28*/ 	.word	0x00012480
        /*0b2c*/ 	.word	0x000000ff
        /*0b30*/ 	.word	0x00033400
        /*0b34*/ 	.short	0x0107
        /*0b36*/ 	.byte	0x2d
	.zero		1


	//   ....[49]....
        /*0b38*/ 	.word	0x000124e0
        /*0b3c*/ 	.word	0x000000ff
        /*0b40*/ 	.word	0x00033400
        /*0b44*/ 	.short	0x0101
        /*0b46*/ 	.byte	0x2d
	.zero		1


	//   ....[50]....
        /*0b48*/ 	.word	0x000124f0
        /*0b4c*/ 	.word	0x000000ff
        /*0b50*/ 	.word	0x00033420
        /*0b54*/ 	.short	0x010a
        /*0b56*/ 	.byte	0x2d
	.zero		1


	//   ....[51]....
        /*0b58*/ 	.word	0x00012960
        /*0b5c*/ 	.word	0x00000000
        /*0b60*/ 	.word	0x00033480
        /*0b64*/ 	.short	0x010a
        /*0b66*/ 	.byte	0x3f
	.zero		1


	//   ....[52]....
        /*0b68*/ 	.word	0x00012ed0
        /*0b6c*/ 	.word	0x00000000
        /*0b70*/ 	.word	0x00033470
        /*0b74*/ 	.short	0x0107
        /*0b76*/ 	.byte	0x3f
	.zero		1


	//   ....[53]....
        /*0b78*/ 	.word	0x00012f40
        /*0b7c*/ 	.word	0x00000000
        /*0b80*/ 	.word	0x00033470
        /*0b84*/ 	.short	0x0101
        /*0b86*/ 	.byte	0x3f
	.zero		1


	//   ....[54]....
        /*0b88*/ 	.word	0x00012f70
        /*0b8c*/ 	.word	0x00000000
        /*0b90*/ 	.word	0x00033440
        /*0b94*/ 	.short	0x010a
        /*0b96*/ 	.byte	0x3f
	.zero		1


	//   ....[55]....
        /*0b98*/ 	.word	0x00013480
        /*0b9c*/ 	.word	0x00000000
        /*0ba0*/ 	.word	0x00033430
        /*0ba4*/ 	.short	0x0107
        /*0ba6*/ 	.byte	0x3f
	.zero		1


	//   ....[56]....
        /*0ba8*/ 	.word	0x00013500
        /*0bac*/ 	.word	0x00000000
        /*0bb0*/ 	.word	0x00033430
        /*0bb4*/ 	.short	0x0101
        /*0bb6*/ 	.byte	0x3f
	.zero		1


	//   ....[57]....
        /*0bb8*/ 	.word	0x00013570
        /*0bbc*/ 	.word	0x00000002
        /*0bc0*/ 	.word	0x00033470
        /*0bc4*/ 	.short	0x010a
        /*0bc6*/ 	.byte	0x3f
	.zero		1


	//   ....[58]....
        /*0bc8*/ 	.word	0x000135e0
        /*0bcc*/ 	.word	0x00000002
        /*0bd0*/ 	.word	0x00033460
        /*0bd4*/ 	.short	0x010a
        /*0bd6*/ 	.byte	0x3f
	.zero		1


	//   ....[59]....
        /*0bd8*/ 	.word	0x00013ff0
        /*0bdc*/ 	.word	0x00000002
        /*0be0*/ 	.word	0x00033450
        /*0be4*/ 	.short	0x0101
        /*0be6*/ 	.byte	0x3f
	.zero		1


	//   ....[60]....
        /*0be8*/ 	.word	0x00014090
        /*0bec*/ 	.word	0x00000002
        /*0bf0*/ 	.word	0x00000000
        /*0bf4*/ 	.short	0x0101
        /*0bf6*/ 	.byte	0x3f
	.zero		1


	//   ....[61]....
        /*0bf8*/ 	.word	0x00014180
        /*0bfc*/ 	.word	0x00000002
        /*0c00*/ 	.word	0x00033470
        /*0c04*/ 	.short	0x010a
        /*0c06*/ 	.byte	0x3f
	.zero		1


	//   ....[62]....
        /*0c08*/ 	.word	0x00014200
        /*0c0c*/ 	.word	0x00000002
        /*0c10*/ 	.word	0x00033460
        /*0c14*/ 	.short	0x010a
        /*0c16*/ 	.byte	0x3f
	.zero		1


	//   ....[63]....
        /*0c18*/ 	.word	0x00014c10
        /*0c1c*/ 	.word	0x00000002
        /*0c20*/ 	.word	0x00033450
        /*0c24*/ 	.short	0x0101
        /*0c26*/ 	.byte	0x3f
	.zero		1


	//   ....[64]....
        /*0c28*/ 	.word	0x00014c90
        /*0c2c*/ 	.word	0x00000002
        /*0c30*/ 	.word	0x00000000
        /*0c34*/ 	.short	0x0101
        /*0c36*/ 	.byte	0x3f
	.zero		1


	//   ....[65]....
        /*0c38*/ 	.word	0x00014d30
        /*0c3c*/ 	.word	0x00000006
        /*0c40*/ 	.word	0x00033420
        /*0c44*/ 	.short	0x010a
        /*0c46*/ 	.byte	0x3f
	.zero		1


	//   ....[66]....
        /*0c48*/ 	.word	0x00014e70
        /*0c4c*/ 	.word	0x00000005
        /*0c50*/ 	.word	0x00033440
        /*0c54*/ 	.short	0x010a
        /*0c56*/ 	.byte	0x3f
	.zero		1


	//   ....[67]....
        /*0c58*/ 	.word	0x00014f10
        /*0c5c*/ 	.word	0x00000003
        /*0c60*/ 	.word	0x00033440
        /*0c64*/ 	.short	0x010a
        /*0c66*/ 	.byte	0x3f
	.zero		1


	//   ....[68]....
        /*0c68*/ 	.word	0x00014f50
        /*0c6c*/ 	.word	0x00000005
        /*0c70*/ 	.word	0x00033460
        /*0c74*/ 	.short	0x010a
        /*0c76*/ 	.byte	0x3f
	.zero		1


	//   ....[69]....
        /*0c78*/ 	.word	0x00014f90
        /*0c7c*/ 	.word	0x00000003
        /*0c80*/ 	.word	0x00033460
        /*0c84*/ 	.short	0x010a
        /*0c86*/ 	.byte	0x3f
	.zero		1


	//   ....[70]....
        /*0c88*/ 	.word	0x00014fd0
        /*0c8c*/ 	.word	0x00000005
        /*0c90*/ 	.word	0x00033480
        /*0c94*/ 	.short	0x010a
        /*0c96*/ 	.byte	0x3f
	.zero		1


	//   ....[71]....
        /*0c98*/ 	.word	0x00015010
        /*0c9c*/ 	.word	0x00000003
        /*0ca0*/ 	.word	0x00033480
        /*0ca4*/ 	.short	0x010a
        /*0ca6*/ 	.byte	0x3f
	.zero		1


	//   ....[72]....
        /*0ca8*/ 	.word	0x00015080
        /*0cac*/ 	.word	0x00000003
        /*0cb0*/ 	.word	0x00033400
        /*0cb4*/ 	.short	0x010a
        /*0cb6*/ 	.byte	0x3f
	.zero		1


	//   ....[73]....
        /*0cb8*/ 	.word	0x000150e0
        /*0cbc*/ 	.word	0x00000005
        /*0cc0*/ 	.word	0x00033430
        /*0cc4*/ 	.short	0x010a
        /*0cc6*/ 	.byte	0x3f
	.zero		1


	//   ....[74]....
        /*0cc8*/ 	.word	0x00015140
        /*0ccc*/ 	.word	0x0000000b
        /*0cd0*/ 	.word	0x00033430
        /*0cd4*/ 	.short	0x010a
        /*0cd6*/ 	.byte	0x3f
	.zero		1


	//   ....[75]....
        /*0cd8*/ 	.word	0x000151a0
        /*0cdc*/ 	.word	0x0000000b
        /*0ce0*/ 	.word	0x00033450
        /*0ce4*/ 	.short	0x010a
        /*0ce6*/ 	.byte	0x3f
	.zero		1


	//   ....[76]....
        /*0ce8*/ 	.word	0x00015200
        /*0cec*/ 	.word	0x0000000d
        /*0cf0*/ 	.word	0x00033430
        /*0cf4*/ 	.short	0x010a
        /*0cf6*/ 	.byte	0x3f
	.zero		1


	//   ....[77]....
        /*0cf8*/ 	.word	0x00015260
        /*0cfc*/ 	.word	0x0000000d
        /*0d00*/ 	.word	0x00033450
        /*0d04*/ 	.short	0x010a
        /*0d06*/ 	.byte	0x3f
	.zero		1


	//   ....[78]....
        /*0d08*/ 	.word	0x000152c0
        /*0d0c*/ 	.word	0x00000003
        /*0d10*/ 	.word	0x00033450
        /*0d14*/ 	.short	0x010a
        /*0d16*/ 	.byte	0x3f
	.zero		1


	//   ....[79]....
        /*0d18*/ 	.word	0x00015390
        /*0d1c*/ 	.word	0x0000001e
        /*0d20*/ 	.word	0x00033480
        /*0d24*/ 	.short	0x010a
        /*0d26*/ 	.byte	0x3f
	.zero		1


	//   ....[80]....
        /*0d28*/ 	.word	0x00015be0
        /*0d2c*/ 	.word	0x0000001e
        /*0d30*/ 	.word	0x00033440
        /*0d34*/ 	.short	0x010a
        /*0d36*/ 	.byte	0x3f
	.zero		1


	//   ....[81]....
        /*0d38*/ 	.word	0x000167f0
        /*0d3c*/ 	.word	0x0000001e
        /*0d40*/ 	.word	0x00033420
        /*0d44*/ 	.short	0x010a
        /*0d46*/ 	.byte	0x3f
	.zero		1


	//   ....[82]....
        /*0d48*/ 	.word	0x00016840
        /*0d4c*/ 	.word	0x00000000
        /*0d50*/ 	.word	0x00033480
        /*0d54*/ 	.short	0x010a
        /*0d56*/ 	.byte	0x3f
	.zero		1


	//   ....[83]....
        /*0d58*/ 	.word	0x00016e80
        /*0d5c*/ 	.word	0x00000000
        /*0d60*/ 	.word	0x00033440
        /*0d64*/ 	.short	0x010a
        /*0d66*/ 	.byte	0x3f
	.zero		1


	//   ....[84]....
        /*0d68*/ 	.word	0x000174a0
        /*0d6c*/ 	.word	0x00000002
        /*0d70*/ 	.word	0x00033470
        /*0d74*/ 	.short	0x010a
        /*0d76*/ 	.byte	0x3f
	.zero		1


	//   ....[85]....
        /*0d78*/ 	.word	0x000174f0
        /*0d7c*/ 	.word	0x00000002
        /*0d80*/ 	.word	0x00033460
        /*0d84*/ 	.short	0x010a
        /*0d86*/ 	.byte	0x3f
	.zero		1


	//   ....[86]....
        /*0d88*/ 	.word	0x00017540
        /*0d8c*/ 	.word	0x00000002
        /*0d90*/ 	.word	0x00033470
        /*0d94*/ 	.short	0x010a
        /*0d96*/ 	.byte	0x3f
	.zero		1


	//   ....[87]....
        /*0d98*/ 	.word	0x00017590
        /*0d9c*/ 	.word	0x00000002
        /*0da0*/ 	.word	0x00033460
        /*0da4*/ 	.short	0x010a
        /*0da6*/ 	.byte	0x3f
	.zero		1


	//   ....[88]....
        /*0da8*/ 	.word	0x000175e0
        /*0dac*/ 	.word	0x00000006
        /*0db0*/ 	.word	0x00033420
        /*0db4*/ 	.short	0x010a
        /*0db6*/ 	.byte	0x3f
	.zero		1


	//   ....[89]....
        /*0db8*/ 	.word	0x00017630
        /*0dbc*/ 	.word	0x00000005
        /*0dc0*/ 	.word	0x00033440
        /*0dc4*/ 	.short	0x010a
        /*0dc6*/ 	.byte	0x3f
	.zero		1


	//   ....[90]....
        /*0dc8*/ 	.word	0x00017680
        /*0dcc*/ 	.word	0x00000003
        /*0dd0*/ 	.word	0x00033440
        /*0dd4*/ 	.short	0x010a
        /*0dd6*/ 	.byte	0x3f
	.zero		1


	//   ....[91]....
        /*0dd8*/ 	.word	0x000176d0
        /*0ddc*/ 	.word	0x00000005
        /*0de0*/ 	.word	0x00033460
        /*0de4*/ 	.short	0x010a
        /*0de6*/ 	.byte	0x3f
	.zero		1


	//   ....[92]....
        /*0de8*/ 	.word	0x00017720
        /*0dec*/ 	.word	0x00000003
        /*0df0*/ 	.word	0x00033460
        /*0df4*/ 	.short	0x010a
        /*0df6*/ 	.byte	0x3f
	.zero		1


	//   ....[93]....
        /*0df8*/ 	.word	0x00017770
        /*0dfc*/ 	.word	0x00000005
        /*0e00*/ 	.word	0x00033480
        /*0e04*/ 	.short	0x010a
        /*0e06*/ 	.byte	0x3f
	.zero		1


	//----- nvinfo : EIATTR_NUM_MBARRIERS
	.align		4
.L_782:
        /*0e08*/ 	.byte	0x03, 0x38
        /*0e0a*/ 	.short	0x0016


	//----- nvinfo : EIATTR_EXIT_INSTR_OFFSETS
	.align		4
        /*0e0c*/ 	.byte	0x04, 0x1c
        /*0e0e*/ 	.short	(.L_784 - .L_783)


	//   ....[0]....
.L_783:
        /*0e10*/ 	.word	0x00015060


	//----- nvinfo : EIATTR_MAX_THREADS
	.align		4
.L_784:
        /*0e14*/ 	.byte	0x04, 0x05
        /*0e16*/ 	.short	(.L_786 - .L_785)
.L_785:
        /*0e18*/ 	.word	0x00000180
        /*0e1c*/ 	.word	0x00000001
        /*0e20*/ 	.word	0x00000001


	//----- nvinfo : EIATTR_CRS_STACK_SIZE
	.align		4
.L_786:
        /*0e24*/ 	.byte	0x04, 0x1e
        /*0e26*/ 	.short	(.L_788 - .L_787)
.L_787:
        /*0e28*/ 	.word	0x00000000


	//----- nvinfo : EIATTR_CBANK_PARAM_SIZE
	.align		4
.L_788:
        /*0e2c*/ 	.byte	0x03, 0x19
        /*0e2e*/ 	.short	0x0a70


	//----- nvinfo : EIATTR_PARAM_CBANK
	.align		4
        /*0e30*/ 	.byte	0x04, 0x0a
        /*0e32*/ 	.short	(.L_790 - .L_789)
	.align		4
.L_789:
        /*0e34*/ 	.word	index@(.nv.constant0._ZN7cutlass13device_kernelIN5flash11enable_sm90INS1_16FlashAttnFwdSm90INS1_25CollectiveMainloopFwdSm90ILi2EN4cute5tupleIJNS5_1CILi1EEES8_S8_EEENS6_IJNS7_ILi128EEENS7_ILi160EEENS7_ILi192EEEEEELi192ENS_12float_e4m3_tEfNS_4arch4Sm90ELb1ELb0ELb0ELb0ELb1ELb0ELb0ELb1ELb1ELb1ELb1ELb0EEENS1_21CollectiveEpilogueFwdINS6_IJSA_SC_SB_EEES9_NS_10bfloat16_tESG_Li256ELb0ELb1ELb1ELb1EEENS1_19SingleTileSchedulerILb0ELb1ELb1ELi128EEEEEEEEEvNT_6ParamsE)
        /*0e38*/ 	.short	0x0210
        /*0e3a*/ 	.short	0x0a70


	//----- nvinfo : EIATTR_SW_WAR
	.align		4
.L_790:
        /*0e3c*/ 	.byte	0x04, 0x36
        /*0e3e*/ 	.short	(.L_792 - .L_791)
.L_791:
        /*0e40*/ 	.word	0x00000008
.L_792:


//--------------------- .nv.info._ZN7cutlass13device_kernelIN5flash11enable_sm90INS1_16FlashAttnFwdSm90INS1_25CollectiveMainloopFwdSm90ILi2EN4cute5tupleIJNS5_1CILi1EEES8_S8_EEENS6_IJNS7_ILi128EEENS7_ILi160EEENS7_ILi192EEEEEELi192ENS_12float_e4m3_tEfNS_4arch4Sm90ELb1ELb0ELb0ELb1ELb1ELb0ELb0ELb1ELb1ELb1ELb1ELb0EEENS1_21CollectiveEpilogueFwdINS6_IJSA_SC_SB_EEES9_NS_10bfloat16_tESG_Li256ELb1ELb1ELb1ELb1EEENS1_36VarlenDynamicPersistentTileSchedulerILi128ELi160ELi256ELi128ELb1ELb1ELb1ELb1ELb1ELb1EEEEEEEEEvNT_6ParamsE --------------------------
	.section	.nv.info._ZN7cutlass13device_kernelIN5flash11enable_sm90INS1_16FlashAttnFwdSm90INS1_25CollectiveMainloopFwdSm90ILi2EN4cute5tupleIJNS5_1CILi1EEES8_S8_EEENS6_IJNS7_ILi128EEENS7_ILi160EEENS7_ILi192EEEEEELi192ENS_12float_e4m3_tEfNS_4arch4Sm90ELb1ELb0ELb0ELb1ELb1ELb0ELb0ELb1ELb1ELb1ELb1ELb0EEENS1_21CollectiveEpilogueFwdINS6_IJSA_SC_SB_EEES9_NS_10bfloat16_tESG_Li256ELb1ELb1ELb1ELb1EEENS1_36VarlenDynamicPersistentTileSchedulerILi128ELi160ELi256ELi128ELb1ELb1ELb1ELb1ELb1ELb1EEEEEEEEEvNT_6ParamsE,"",@"SHT_CUDA_INFO"
	.sectionflags	@""
	.align	4


	//----- nvinfo : EIATTR_CUDA_API_VERSION
	.align		4
        /*0000*/ 	.byte	0x04, 0x37
        /*0002*/ 	.short	(.L_794 - .L_793)
.L_793:
        /*0004*/ 	.word	0x00000082


	//----- nvinfo : EIATTR_KPARAM_INFO
	.align		4
.L_794:
        /*0008*/ 	.byte	0x04, 0x17
        /*000a*/ 	.short	(.L_796 - .L_795)
.L_795:
        /*000c*/ 	.word	0x00000000
        /*0010*/ 	.short	0x0000
        /*0012*/ 	.short	0x0070
        /*0014*/ 	.byte	0x00, 0xf0, 0x01, 0x2a


	//----- nvinfo : EIATTR_SPARSE_MMA_MASK
	.align		4
.L_796:
        /*0018*/ 	.byte	0x03, 0x50
        /*001a*/ 	.short	0x0000


	//----- nvinfo : EIATTR_MAXREG_COUNT
	.align		4
        /*001c*/ 	.byte	0x03, 0x1b
        /*001e*/ 	.short	0x00a8


	//----- nvinfo : EIATTR_NUM_BARRIERS
	.align		4
        /*0020*/ 	.byte	0x02, 0x4c
        /*0022*/ 	.byte	0x10
	.zero		1


	//----- nvinfo : EIATTR_EXTERNS
	.align		4
        /*0024*/ 	.byte	0x04, 0x0f
        /*0026*/ 	.short	(.L_798 - .L_797)


	//   ....[0]....
	.align		4
.L_797:
        /*0028*/ 	.word	index@(__assertfail)


	//----- nvinfo : EIATTR_ANNOTATIONS
	.align		4
.L_798:
        /*002c*/ 	.byte	0x04, 0x55
        /*002e*/ 	.short	(.L_800 - .L_799)


	//   ....[0]....
.L_799:
        /* <DEDUP_REMOVED lines=31> */


	//----- nvinfo : EIATTR_MERCURY_ISA_VERSION
	.align		4
.L_800:
        /*0208*/ 	.byte	0x03, 0x5f
        /*020a*/ 	.short	0x0101


	//----- nvinfo : EIATTR_UNUSED_LOAD_BYTE_OFFSET
	.align		4
        /*020c*/ 	.byte	0x04, 0x44
        /*020e*/ 	.short	(.L_802 - .L_801)


	//   ....[0]....
.L_801:
        /*0210*/ 	.word	0x000009a0
        /*0214*/ 	.word	0x0000fff0


	//   ....[1]....
        /*0218*/ 	.word	0x0000cf90
        /*021c*/ 	.word	0x0000fff0


	//----- nvinfo : EIATTR_INT_WARP_WIDE_INSTR_OFFSETS
	.align		4
.L_802:
        /*0220*/ 	.byte	0x04, 0x31
        /*0222*/ 	.short	(.L_804 - .L_803)


	//   ....[0]....
.L_803:
        /*0224*/ 	.word	0x000000c0


	//   ....[1]....
        /*0228*/ 	.word	0x000000d0


	//   ....[2]....
        /*022c*/ 	.word	0x00000170


	//   ....[3]....
        /*0230*/ 	.word	0x00013c30


	//   ....[4]....
        /*0234*/ 	.word	0x00013cc0


	//   ....[5]....
        /*0238*/ 	.word	0x00017f20


	//   ....[6]....
        /*023c*/ 	.word	0x00017fb0


	//----- nvinfo : EIATTR_COOP_GROUP_MASK_REGIDS
	.align		4
.L_804:
        /*0240*/ 	.byte	0x04, 0x29
        /*0242*/ 	.short	(.L_806 - .L_805)


	//   ....[0]....
.L_805:
        /*0244*/ 	.word	0xffffffff


	//   ....[1]....
        /*0248*/ 	.word	0xffffffff


	//   ....[2]....
        /*024c*/ 	.word	0xffffffff


	//   ....[3]....
        /*0250*/ 	.word	0xffffffff


	//   ....[4]....
        /*0254*/ 	.word	0xffffffff


	//   ....[5]....
        /*0258*/ 	.word	0xffffffff


	//   ....[6]....
        /*025c*/ 	.word	0xffffffff


	//   ....[7]....
        /*0260*/ 	.word	0xffffffff


	//   ....[8]....
        /*0264*/ 	.word	0xffffffff


	//   ....[9]....
        /*0268*/ 	.word	0xffffffff


	//   ....[10]....
        /*026c*/ 	.word	0xffffffff


	//   ....[11]....
        /*0270*/ 	.word	0xffffffff


	//   ....[12]....
        /*0274*/ 	.word	0xffffffff


	//   ....[13]....
        /*0278*/ 	.word	0xffffffff


	//   ....[14]....
        /*027c*/ 	.word	0xffffffff


	//   ....[15]....
        /*0280*/ 	.word	0xffffffff


	//   ....[16]....
        /*0284*/ 	.word	0xffffffff


	//   ....[17]....
        /*0288*/ 	.word	0xffffffff


	//   ....[18]....
        /*028c*/ 	.word	0xffffffff


	//   ....[19]....
        /*0290*/ 	.word	0xffffffff


	//   ....[20]....
        /*0294*/ 	.word	0xffffffff


	//   ....[21]....
        /*0298*/ 	.word	0xffffffff


	//   ....[22]....
        /*029c*/ 	.word	0xffffffff


	//   ....[23]....
        /*02a0*/ 	.word	0xffffffff


	//   ....[24]....
        /*02a4*/ 	.word	0xffffffff


	//   ....[25]....
        /*02a8*/ 	.word	0xffffffff


	//   ....[26]....
        /*02ac*/ 	.word	0xffffffff


	//   ....[27]....
        /*02b0*/ 	.word	0xffffffff


	//   ....[28]....
        /*02b4*/ 	.word	0xffffffff


	//   ....[29]....
        /*02b8*/ 	.word	0xffffffff


	//   ....[30]....
        /*02bc*/ 	.word	0xffffffff


	//   ....[31]....
        /*02c0*/ 	.word	0xffffffff


	//   ....[32]....
        /*02c4*/ 	.word	0xffffffff


	//   ....[33]....
        /*02c8*/ 	.word	0xffffffff


	//   ....[34]....
        /*02cc*/ 	.word	0xffffffff


	//   ....[35]....
        /*02d0*/ 	.word	0xffffffff


	//   ....[36]....
        /*02d4*/ 	.word	0xffffffff


	//   ....[37]....
        /*02d8*/ 	.word	0xffffffff


	//   ....[38]....
        /*02dc*/ 	.word	0xffffffff


	//   ....[39]....
        /*02e0*/ 	.word	0xffffffff


	//   ....[40]....
        /*02e4*/ 	.word	0xffffffff


	//   ....[41]....
        /*02e8*/ 	.word	0xffffffff


	//   ....[42]....
        /*02ec*/ 	.word	0xffffffff


	//   ....[43]....
        /*02f0*/ 	.word	0xffffffff


	//   ....[44]....
        /*02f4*/ 	.word	0xffffffff


	//   ....[45]....
        /*02f8*/ 	.word	0xffffffff


	//   ....[46]....
        /*02fc*/ 	.word	0xffffffff


	//   ....[47]....
        /*0300*/ 	.word	0xffffffff


	//   ....[48]....
        /*0304*/ 	.word	0xffffffff


	//   ....[49]....
        /*0308*/ 	.word	0xffffffff


	//   ....[50]....
        /*030c*/ 	.word	0xffffffff


	//   ....[51]....
        /*0310*/ 	.word	0xffffffff


	//   ....[52]....
        /*0314*/ 	.word	0xffffffff


	//   ....[53]....
        /*0318*/ 	.word	0xffffffff


	//   ....[54]....
        /*031c*/ 	.word	0xffffffff


	//   ....[55]....
        /*0320*/ 	.word	0xffffffff


	//   ....[56]....
        /*0324*/ 	.word	0xffffffff


	//   ....[57]....
        /*0328*/ 	.word	0xffffffff


	//   ....[58]....
        /*032c*/ 	.word	0xffffffff


	//   ....[59]....
        /*0330*/ 	.word	0xffffffff


	//   ....[60]....
        /*0334*/ 	.word	0xffffffff


	//   ....[61]....
        /*0338*/ 	.word	0xffffffff


	//   ....[62]....
        /*033c*/ 	.word	0xffffffff


	//   ....[63]....
        /*0340*/ 	.word	0xffffffff


	//   ....[64]....
        /*0344*/ 	.word	0xffffffff


	//   ....[65]....
        /*0348*/ 	.word	0xffffffff


	//   ....[66]....
        /*034c*/ 	.word	0xffffffff


	//   ....[67]....
        /*0350*/ 	.word	0xffffffff


	//   ....[68]....
        /*0354*/ 	.word	0xffffffff


	//   ....[69]....
        /*0358*/ 	.word	0xffffffff


	//   ....[70]....
        /*035c*/ 	.word	0xffffffff


	//   ....[71]....
        /*0360*/ 	.word	0xffffffff


	//   ....[72]....
        /*0364*/ 	.word	0xffffffff


	//   ....[73]....
        /*0368*/ 	.word	0xffffffff


	//   ....[74]....
        /*036c*/ 	.word	0xffffffff


	//   ....[75]....
        /*0370*/ 	.word	0xffffffff


	//   ....[76]....
        /*0374*/ 	.word	0xffffffff


	//   ....[77]....
        /*0378*/ 	.word	0xffffffff


	//   ....[78]....
        /*037c*/ 	.word	0xffffffff


	//   ....[79]....
        /*0380*/ 	.word	0xffffffff


	//   ....[80]....
        /*0384*/ 	.word	0xffffffff


	//   ....[81]....
        /*0388*/ 	.word	0xffffffff


	//   ....[82]....
        /*038c*/ 	.word	0xffffffff


	//   ....[83]....
        /*0390*/ 	.word	0xffffffff


	//   ....[84]....
        /*0394*/ 	.word	0xffffffff


	//   ....[85]....
        /*0398*/ 	.word	0xffffffff


	//   ....[86]....
        /*039c*/ 	.word	0xffffffff


	//   ....[87]....
        /*03a0*/ 	.word	0xffffffff


	//   ....[88]....
        /*03a4*/ 	.word	0xffffffff


	//   ....[89]....
        /*03a8*/ 	.word	0xffffffff


	//   ....[90]....
        /*03ac*/ 	.word	0xffffffff


	//   ....[91]....
        /*03b0*/ 	.word	0xffffffff


	//   ....[92]....
        /*03b4*/ 	.word	0xffffffff


	//   ....[93]....
        /*03b8*/ 	.word	0xffffffff


	//   ....[94]....
        /*03bc*/ 	.word	0xffffffff


	//   ....[95]....
        /*03c0*/ 	.word	0xffffffff


	//   ....[96]....
        /*03c4*/ 	.word	0xffffffff


	//   ....[97]....
        /*03c8*/ 	.word	0xffffffff


	//   ....[98]....
        /*03cc*/ 	.word	0xffffffff


	//   ....[99]....
        /*03d0*/ 	.word	0xffffffff


	//   ....[100]....
        /*03d4*/ 	.word	0xffffffff


	//   ....[101]....
        /*03d8*/ 	.word	0xffffffff


	//   ....[102]....
        /*03dc*/ 	.word	0xffffffff


	//   ....[103]....
        /*03e0*/ 	.word	0xffffffff


	//   ....[104]....
        /*03e4*/ 	.word	0xffffffff


	//   ....[105]....
        /*03e8*/ 	.word	0xffffffff


	//   ....[106]....
        /*03ec*/ 	.word	0xffffffff


	//   ....[107]....
        /*03f0*/ 	.word	0xffffffff


	//   ....[108]....
        /*03f4*/ 	.word	0xffffffff


	//   ....[109]....
        /*03f8*/ 	.word	0xffffffff


	//   ....[110]....
        /*03fc*/ 	.word	0xffffffff


	//   ....[111]....
        /*0400*/ 	.word	0xffffffff


	//   ....[112]....
        /*0404*/ 	.word	0xffffffff


	//   ....[113]....
        /*0408*/ 	.word	0xffffffff


	//   ....[114]....
        /*040c*/ 	.word	0xffffffff


	//   ....[115]....
        /*0410*/ 	.word	0xffffffff


	//   ....[116]....
        /*0414*/ 	.word	0xffffffff


	//   ....[117]....
        /*0418*/ 	.word	0xffffffff


	//   ....[118]....
        /*041c*/ 	.word	0xffffffff


	//   ....[119]....
        /*0420*/ 	.word	0xffffffff


	//   ....[120]....
        /*0424*/ 	.word	0xffffffff


	//   ....[121]....
        /*0428*/ 	.word	0xffffffff


	//   ....[122]....
        /*042c*/ 	.word	0xffffffff


	//   ....[123]....
        /*0430*/ 	.word	0xffffffff


	//   ....[124]....
        /*0434*/ 	.word	0xffffffff


	//   ....[125]....
        /*0438*/ 	.word	0xffffffff


	//   ....[126]....
        /*043c*/ 	.word	0xffffffff


	//   ....[127]....
        /*0440*/ 	.word	0xffffffff


	//   ....[128]....
        /*0444*/ 	.word	0xffffffff


	//   ....[129]....
        /*0448*/ 	.word	0xffffffff


	//   ....[130]....
        /*044c*/ 	.word	0xffffffff


	//   ....[131]....
        /*0450*/ 	.word	0xffffffff


	//   ....[132]....
        /*0454*/ 	.word	0xffffffff


	//   ....[133]....
        /*0458*/ 	.word	0xffffffff


	//   ....[134]....
        /*045c*/ 	.word	0xffffffff


	//   ....[135]....
        /*0460*/ 	.word	0xffffffff


	//   ....[136]....
        /*0464*/ 	.word	0xffffffff


	//   ....[137]....
        /*0468*/ 	.word	0xffffffff


	//   ....[138]....
        /*046c*/ 	.word	0xffffffff


	//   ....[139]....
        /*0470*/ 	.word	0xffffffff


	//   ....[140]....
        /*0474*/ 	.word	0xffffffff


	//   ....[141]....
        /*0478*/ 	.word	0xffffffff


	//   ....[142]....
        /*047c*/ 	.word	0xffffffff


	//   ....[143]....
        /*0480*/ 	.word	0xffffffff


	//   ....[144]....
        /*0484*/ 	.word	0xffffffff


	//   ....[145]....
        /*0488*/ 	.word	0xffffffff


	//   ....[146]....
        /*048c*/ 	.word	0xffffffff


	//   ....[147]....
        /*0490*/ 	.word	0xffffffff


	//   ....[148]....
        /*0494*/ 	.word	0xffffffff


	//   ....[149]....
        /*0498*/ 	.word	0xffffffff


	//   ....[150]....
        /*049c*/ 	.word	0xffffffff


	//   ....[151]....
        /*04a0*/ 	.word	0xffffffff


	//   ....[152]....
        /*04a4*/ 	.word	0xffffffff


	//   ....[153]....
        /*04a8*/ 	.word	0xffffffff


	//   ....[154]....
        /*04ac*/ 	.word	0xffffffff


	//   ....[155]....
        /*04b0*/ 	.word	0xffffffff


	//   ....[156]....
        /*04b4*/ 	.word	0xffffffff


	//   ....[157]....
        /*04b8*/ 	.word	0xffffffff


	//   ....[158]....
        /*04bc*/ 	.word	0xffffffff


	//   ....[159]....
        /*04c0*/ 	.word	0xffffffff


	//   ....[160]....
        /*04c4*/ 	.word	0xffffffff


	//   ....[161]....
        /*04c8*/ 	.word	0xffffffff


	//   ....[162]....
        /*04cc*/ 	.word	0xffffffff


	//   ....[163]....
        /*04d0*/ 	.word	0xffffffff


	//   ....[164]....
        /*04d4*/ 	.word	0xffffffff


	//   ....[165]....
        /*04d8*/ 	.word	0xffffffff


	//   ....[166]....
        /*04dc*/ 	.word	0xffffffff


	//   ....[167]....
        /*04e0*/ 	.word	0xffffffff


	//   ....[168]....
        /*04e4*/ 	.word	0xffffffff


	//   ....[169]....
        /*04e8*/ 	.word	0xffffffff


	//   ....[170]....
        /*04ec*/ 	.word	0xffffffff


	//   ....[171]....
        /*04f0*/ 	.word	0xffffffff


	//   ....[172]....
        /*04f4*/ 	.word	0xffffffff


	//   ....[173]....
        /*04f8*/ 	.word	0xffffffff


	//   ....[174]....
        /*04fc*/ 	.word	0xffffffff


	//   ....[175]....
        /*0500*/ 	.word	0xffffffff


	//   ....[176]....
        /*0504*/ 	.word	0xffffffff


	//   ....[177]....
        /*0508*/ 	.word	0xffffffff


	//   ....[178]....
        /*050c*/ 	.word	0xffffffff


	//   ....[179]....
        /*0510*/ 	.word	0xffffffff


	//   ....[180]....
        /*0514*/ 	.word	0xffffffff


	//   ....[181]....
        /*0518*/ 	.word	0xffffffff


	//   ....[182]....
        /*051c*/ 	.word	0xffffffff


	//   ....[183]....
        /*0520*/ 	.word	0xffffffff


	//   ....[184]....
        /*0524*/ 	.word	0xffffffff


	//   ....[185]....
        /*0528*/ 	.word	0xffffffff


	//   ....[186]....
        /*052c*/ 	.word	0xffffffff


	//   ....[187]....
        /*0530*/ 	.word	0xffffffff


	//   ....[188]....
        /*0534*/ 	.word	0xffffffff


	//   ....[189]....
        /*0538*/ 	.word	0xffffffff


	//   ....[190]....
        /*053c*/ 	.word	0xffffffff


	//   ....[191]....
        /*0540*/ 	.word	0xffffffff


	//   ....[192]....
        /*0544*/ 	.word	0xffffffff


	//   ....[193]....
        /*0548*/ 	.word	0xffffffff


	//   ....[194]....
        /*054c*/ 	.word	0xffffffff


	//   ....[195]....
        /*0550*/ 	.word	0xffffffff


	//   ....[196]....
        /*0554*/ 	.word	0xffffffff


	//   ....[197]....
        /*0558*/ 	.word	0xffffffff


	//   ....[198]....
        /*055c*/ 	.word	0xffffffff


	//   ....[199]....
        /*0560*/ 	.word	0xffffffff


	//   ....[200]....
        /*0564*/ 	.word	0xffffffff


	//   ....[201]....
        /*0568*/ 	.word	0xffffffff


	//   ....[202]....
        /*056c*/ 	.word	0xffffffff


	//   ....[203]....
        /*0570*/ 	.word	0xffffffff


	//   ....[204]....
        /*0574*/ 	.word	0xffffffff


	//   ....[205]....
        /*0578*/ 	.word	0xffffffff


	//   ....[206]....
        /*057c*/ 	.word	0xffffffff


	//   ....[207]....
        /*0580*/ 	.word	0xffffffff


	//   ....[208]....
        /*0584*/ 	.word	0xffffffff


	//   ....[209]....
        /*0588*/ 	.word	0xffffffff


	//   ....[210]....
        /*058c*/ 	.word	0xffffffff


	//   ....[211]....
        /*0590*/ 	.word	0xffffffff


	//   ....[212]....
        /*0594*/ 	.word	0xffffffff


	//   ....[213]....
        /*0598*/ 	.word	0xffffffff


	//   ....[214]....
        /*059c*/ 	.word	0xffffffff


	//   ....[215]....
        /*05a0*/ 	.word	0xffffffff


	//   ....[216]....
        /*05a4*/ 	.word	0xffffffff


	//   ....[217]....
        /*05a8*/ 	.word	0xffffffff


	//   ....[218]....
        /*05ac*/ 	.word	0xffffffff


	//   ....[219]....
        /*05b0*/ 	.word	0xffffffff


	//   ....[220]....
        /*05b4*/ 	.word	0xffffffff


	//   ....[221]....
        /*05b8*/ 	.word	0xffffffff


	//   ....[222]....
        /*05bc*/ 	.word	0xffffffff


	//   ....[223]....
        /*05c0*/ 	.word	0xffffffff


	//   ....[224]....
        /*05c4*/ 	.word	0xffffffff


	//   ....[225]....
        /*05c8*/ 	.word	0xffffffff


	//   ....[226]....
        /*05cc*/ 	.word	0xffffffff


	//   ....[227]....
        /*05d0*/ 	.word	0xffffffff


	//   ....[228]....
        /*05d4*/ 	.word	0xffffffff


	//   ....[229]....
        /*05d8*/ 	.word	0xffffffff


	//   ....[230]....
        /*05dc*/ 	.word	0xffffffff


	//   ....[231]....
        /*05e0*/ 	.word	0x0500000f


	//   ....[232]....
        /*05e4*/ 	.word	0x0500000f


	//   ....[233]....
        /*05e8*/ 	.word	0x0500000f


	//   ....[234]....
        /*05ec*/ 	.word	0x0500000f


	//   ....[235]....
        /*05f0*/ 	.word	0x0500000f


	//   ....[236]....
        /*05f4*/ 	.word	0x0500000f


	//   ....[237]....
        /*05f8*/ 	.word	0x0500000f


	//   ....[238]....
        /*05fc*/ 	.word	0x0500000f


	//   ....[239]....
        /*0600*/ 	.word	0x0500000f


	//   ....[240]....
        /*0604*/ 	.word	0x0500000f


	//   ....[241]....
        /*0608*/ 	.word	0x0500000f


	//   ....[242]....
        /*060c*/ 	.word	0x0500000f


	//   ....[243]....
        /*0610*/ 	.word	0x0500000f


	//   ....[244]....
        /*0614*/ 	.word	0x0500000f


	//   ....[245]....
        /*0618*/ 	.word	0x0500000f


	//   ....[246]....
        /*061c*/ 	.word	0x0500000f


	//   ....[247]....
        /*0620*/ 	.word	0x0500000f


	//   ....[248]....
        /*0624*/ 	.word	0x0500000f


	//   ....[249]....
        /*0628*/ 	.word	0x0500000f


	//   ....[250]....
        /*062c*/ 	.word	0x0500000f


	//   ....[251]....
        /*0630*/ 	.word	0x0500000f


	//   ....[252]....
        /*0634*/ 	.word	0x0500000f


	//   ....[253]....
        /*0638*/ 	.word	0x0500000f


	//   ....[254]....
        /*063c*/ 	.word	0x0500000f


	//   ....[255]....
        /*0640*/ 	.word	0x0500000f


	//   ....[0]....
        /*0644*/ 	.word	0x0500000f


	//   ....[1]....
        /*0648*/ 	.word	0x0500000f


	//   ....[2]....
        /*064c*/ 	.word	0x0500000f


	//   ....[3]....
        /*0650*/ 	.word	0x0500000f


	//   ....[4]....
        /*0654*/ 	.word	0x0500000f


	//   ....[5]....
        /*0658*/ 	.word	0x0500000f


	//   ....[6]....
        /*065c*/ 	.word	0x0500000f


	//   ....[7]....
        /*0660*/ 	.word	0x0500000f


	//   ....[8]....
        /*0664*/ 	.word	0x0500000f


	//   ....[9]....
        /*0668*/ 	.word	0x0500000f


	//   ....[10]....
        /*066c*/ 	.word	0x0500000f


	//   ....[11]....
        /*0670*/ 	.word	0x0500000f


	//   ....[12]....
        /*0674*/ 	.word	0x0500000f


	//   ....[13]....
        /*0678*/ 	.word	0x0500000f


	//   ....[14]....
        /*067c*/ 	.word	0x0500000f


	//   ....[15]....
        /*0680*/ 	.word	0x0500000f


	//   ....[16]....
        /*0684*/ 	.word	0x0500000f


	//   ....[17]....
        /*0688*/ 	.word	0x0500000f


	//   ....[18]....
        /*068c*/ 	.word	0x0500000f


	//   ....[19]....
        /*0690*/ 	.word	0x0500000f


	//   ....[20]....
        /*0694*/ 	.word	0x0500000f


	//   ....[21]....
        /*0698*/ 	.word	0x0500000f


	//   ....[22]....
        /*069c*/ 	.word	0x0500000f


	//   ....[23]....
        /*06a0*/ 	.word	0x0500000f


	//   ....[24]....
        /*06a4*/ 	.word	0x0500000f


	//----- nvinfo : EIATTR_COOP_GROUP_INSTR_OFFSETS
	.align		4
.L_806:
        /*06a8*/ 	.byte	0x04, 0x28
        /*06aa*/ 	.short	(.L_808 - .L_807)


	//   ....[0]....
.L_807:
        /*06ac*/ 	.word	0x00000080


	//   ....[1]....
        /*06b0*/ 	.word	0x00000090


	//   ....[2]....
        /*06b4*/ 	.word	0x000002d0


	//   ....[3]....
        /*06b8*/ 	.word	0x00000430


	//   ....[4]....
        /*06bc*/ 	.word	0x00000550


	//   ....[5]....
        /*06c0*/ 	.word	0x000006b0


	//   ....[6]....
        /*06c4*/ 	.word	0x00001ed0


	//   ....[7]....
        /*06c8*/ 	.word	0x000030e0


	//   ....[8]....
        /*06cc*/ 	.word	0x00003110


	//   ....[9]....
        /*06d0*/ 	.word	0x000039b0


	//   ....[10]....
        /*06d4*/ 	.word	0x000039e0


	//   ....[11]....
        /*06d8*/ 	.word	0x00004650


	//   ....[12]....
        /*06dc*/ 	.word	0x00004700


	//   ....[13]....
        /*06e0*/ 	.word	0x00006a40


	//   ....[14]....
        /*06e4*/ 	.word	0x00007260


	//   ....[15]....
        /*06e8*/ 	.word	0x00007280


	//   ....[16]....
        /*06ec*/ 	.word	0x00007290


	//   ....[17]....
        /*06f0*/ 	.word	0x00007df0


	//   ....[18]....
        /*06f4*/ 	.word	0x00007e40


	//   ....[19]....
        /*06f8*/ 	.word	0x0000a950


	//   ....[20]....
        /*06fc*/ 	.word	0x0000a960


	//   ....[21]....
        /*0700*/ 	.word	0x0000a9a0


	//   ....[22]....
        /*0704*/ 	.word	0x0000a9b0


	//   ....[23]....
        /*0708*/ 	.word	0x0000c620


	//   ....[24]....
        /*070c*/ 	.word	0x0000c630


	//   ....[25]....
        /*0710*/ 	.word	0x0000c660


	//   ....[26]....
        /*0714*/ 	.word	0x0000c670


	//   ....[27]....
        /*0718*/ 	.word	0x0000d720


	//   ....[28]....
        /*071c*/ 	.word	0x0000d730


	//   ....[29]....
        /*0720*/ 	.word	0x0000d740


	//   ....[30]....
        /*0724*/ 	.word	0x0000d760


	//   ....[31]....
        /*0728*/ 	.word	0x0000d790


	//   ....[32]....
        /*072c*/ 	.word	0x0000d810


	//   ....[33]....
        /*0730*/ 	.word	0x0000d840


	//   ....[34]....
        /*0734*/ 	.word	0x0000d880


	//   ....[35]....
        /*0738*/ 	.word	0x0000d8f0


	//   ....[36]....
        /*073c*/ 	.word	0x0000d930


	//   ....[37]....
        /*0740*/ 	.word	0x0000d960


	//   ....[38]....
        /*0744*/ 	.word	0x0000d990


	//   ....[39]....
        /*0748*/ 	.word	0x0000d9c0


	//   ....[40]....
        /*074c*/ 	.word	0x0000da10


	//   ....[41]....
        /*0750*/ 	.word	0x0000da80


	//   ....[42]....
        /*0754*/ 	.word	0x0000dac0


	//   ....[43]....
        /*0758*/ 	.word	0x0000daf0


	//   ....[44]....
        /*075c*/ 	.word	0x0000db20


	//   ....[45]....
        /*0760*/ 	.word	0x0000db50


	//   ....[46]....
        /*0764*/ 	.word	0x0000db80


	//   ....[47]....
        /*0768*/ 	.word	0x0000dbb0


	//   ....[48]....
        /*076c*/ 	.word	0x0000dbe0


	//   ....[49]....
        /*0770*/ 	.word	0x0000dc10


	//   ....[50]....
        /*0774*/ 	.word	0x0000dc40


	//   ....[51]....
        /*0778*/ 	.word	0x0000dc70


	//   ....[52]....
        /*077c*/ 	.word	0x0000dca0


	//   ....[53]....
        /*0780*/ 	.word	0x0000dcd0


	//   ....[54]....
        /*0784*/ 	.word	0x0000dd00


	//   ....[55]....
        /*0788*/ 	.word	0x0000dd30


	//   ....[56]....
        /*078c*/ 	.word	0x0000dd60


	//   ....[57]....
        /*0790*/ 	.word	0x0000dd90


	//   ....[58]....
        /*0794*/ 	.word	0x0000ddc0


	//   ....[59]....
        /*0798*/ 	.word	0x0000ddf0


	//   ....[60]....
        /*079c*/ 	.word	0x0000de10


	//   ....[61]....
        /*07a0*/ 	.word	0x0000de20


	//   ....[62]....
        /*07a4*/ 	.word	0x0000de30


	//   ....[63]....
        /*07a8*/ 	.word	0x0000de50


	//   ....[64]....
        /*07ac*/ 	.word	0x0000de60


	//   ....[65]....
        /*07b0*/ 	.word	0x0000de70


	//   ....[66]....
        /*07b4*/ 	.word	0x0000de80


	//   ....[67]....
        /*07b8*/ 	.word	0x0000de90


	//   ....[68]....
        /*07bc*/ 	.word	0x0000dea0


	//   ....[69]....
        /*07c0*/ 	.word	0x0000deb0


	//   ....[70]....
        /*07c4*/ 	.word	0x0000dec0


	//   ....[71]....
        /*07c8*/ 	.word	0x0000ded0


	//   ....[72]....
        /*07cc*/ 	.word	0x0000dee0


	//   ....[73]....
        /*07d0*/ 	.word	0x0000def0


	//   ....[74]....
        /*07d4*/ 	.word	0x0000df00


	//   ....[75]....
        /*07d8*/ 	.word	0x0000df10


	//   ....[76]....
        /*07dc*/ 	.word	0x0000df20


	//   ....[77]....
        /*07e0*/ 	.word	0x0000df30


	//   ....[78]....
        /*07e4*/ 	.word	0x0000df40


	//   ....[79]....
        /*07e8*/ 	.word	0x0000df50


	//   ....[80]....
        /*07ec*/ 	.word	0x0000df60


	//   ....[81]....
        /*07f0*/ 	.word	0x0000df70


	//   ....[82]....
        /*07f4*/ 	.word	0x0000df80


	//   ....[83]....
        /*07f8*/ 	.word	0x0000df90


	//   ....[84]....
        /*07fc*/ 	.word	0x0000dfa0


	//   ....[85]....
        /*0800*/ 	.word	0x0000dfb0


	//   ....[86]....
        /*0804*/ 	.word	0x0000dfe0


	//   ....[87]....
        /*0808*/ 	.word	0x0000e010


	//   ....[88]....
        /*080c*/ 	.word	0x0000e040


	//   ....[89]....
        /*0810*/ 	.word	0x0000e070


	//   ....[90]....
        /*0814*/ 	.word	0x0000e0a0


	//   ....[91]....
        /*0818*/ 	.word	0x0000e0b0


	//   ....[92]....
        /*081c*/ 	.word	0x0000e0c0


	//   ....[93]....
        /*0820*/ 	.word	0x0000e0f0


	//   ....[94]....
        /*0824*/ 	.word	0x0000e120


	//   ....[95]....
        /*0828*/ 	.word	0x0000e150


	//   ....[96]....
        /*082c*/ 	.word	0x0000e180


	//   ....[97]....
        /*0830*/ 	.word	0x0000e1b0


	//   ....[98]....
        /*0834*/ 	.word	0x0000e1e0


	//   ....[99]....
        /*0838*/ 	.word	0x0000e210


	//   ....[100]....
        /*083c*/ 	.word	0x0000e240


	//   ....[101]....
        /*0840*/ 	.word	0x0000e270


	//   ....[102]....
        /*0844*/ 	.word	0x0000e2a0


	//   ....[103]....
        /*0848*/ 	.word	0x0000e2d0


	//   ....[104]....
        /*084c*/ 	.word	0x0000e300


	//   ....[105]....
        /*0850*/ 	.word	0x0000e320


	//   ....[106]....
        /*0854*/ 	.word	0x0000e350


	//   ....[107]....
        /*0858*/ 	.word	0x0000e380


	//   ....[108]....
        /*085c*/ 	.word	0x0000e390


	//   ....[109]....
        /*0860*/ 	.word	0x0000e3a0


	//   ....[110]....
        /*0864*/ 	.word	0x0000e3b0


	//   ....[111]....
        /*0868*/ 	.word	0x0000e3e0


	//   ....[112]....
        /*086c*/ 	.word	0x0000e3f0


	//   ....[113]....
        /*0870*/ 	.word	0x0000e420


	//   ....[114]....
        /*0874*/ 	.word	0x0000e450


	//   ....[115]....
        /*0878*/ 	.word	0x0000e460


	//   ....[116]....
        /*087c*/ 	.word	0x0000e490


	//   ....[117]....
        /*0880*/ 	.word	0x0000e4c0


	//   ....[118]....
        /*0884*/ 	.word	0x0000e4f0


	//   ....[119]....
        /*0888*/ 	.word	0x0000e520


	//   ....[120]....
        /*088c*/ 	.word	0x0000e550


	//   ....[121]....
        /*0890*/ 	.word	0x0000e580


	//   ....[122]....
        /*0894*/ 	.word	0x0000e5b0


	//   ....[123]....
        /*0898*/ 	.word	0x0000f030


	//   ....[124]....
        /*089c*/ 	.word	0x0000f040


	//   ....[125]....
        /*08a0*/ 	.word	0x0000f050


	//   ....[126]....
        /*08a4*/ 	.word	0x0000f060


	//   ....[127]....
        /*08a8*/ 	.word	0x0000f940


	//   ....[128]....
        /*08ac*/ 	.word	0x0000f960


	//   ....[129]....
        /*08b0*/ 	.word	0x0000faa0


	//   ....[130]....
        /*08b4*/ 	.word	0x0000fac0


	//   ....[131]....
        /*08b8*/ 	.word	0x0000fbc0


	//   ....[132]....
        /*08bc*/ 	.word	0x0000fbe0


	//   ....[133]....
        /*08c0*/ 	.word	0x0000fcf0


	//   ....[134]....
        /*08c4*/ 	.word	0x0000fd10


	//   ....[135]....
        /*08c8*/ 	.word	0x00010190


	//   ....[136]....
        /*08cc*/ 	.word	0x000101a0


	//   ....[137]....
        /*08d0*/ 	.word	0x00010970


	//   ....[138]....
        /*08d4*/ 	.word	0x00010980


	//   ....[139]....
        /*08d8*/ 	.word	0x00011a60


	//   ....[140]....
        /*08dc*/ 	.word	0x00011a90


	//   ....[141]....
        /*08e0*/ 	.word	0x00011bb0


	//   ....[142]....
        /*08e4*/ 	.word	0x00011bd0


	//   ....[143]....
        /*08e8*/ 	.word	0x00011cd0


	//   ....[144]....
        /*08ec*/ 	.word	0x00011cf0


	//   ....[145]....
        /*08f0*/ 	.word	0x00011e00


	//   ....[146]....
        /*08f4*/ 	.word	0x00011e20


	//   ....[147]....
        /*08f8*/ 	.word	0x00011fb0


	//   ....[148]....
        /*08fc*/ 	.word	0x000121c0


	//   ....[149]....
        /*0900*/ 	.word	0x000121f0


	//   ....[150]....
        /*0904*/ 	.word	0x00012220


	//   ....[151]....
        /*0908*/ 	.word	0x00012250


	//   ....[152]....
        /*090c*/ 	.word	0x00012280


	//   ....[153]....
        /*0910*/ 	.word	0x000122d0


	//   ....[154]....
        /*0914*/ 	.word	0x00012450


	//   ....[155]....
        /*0918*/ 	.word	0x00012480


	//   ....[156]....
        /*091c*/ 	.word	0x000124b0


	//   ....[157]....
        /*0920*/ 	.word	0x000124e0


	//   ....[158]....
        /*0924*/ 	.word	0x00012510


	//   ....[159]....
        /*0928*/ 	.word	0x00012540


	//   ....[160]....
        /*092c*/ 	.word	0x000125d0


	//   ....[161]....
        /*0930*/ 	.word	0x00012630


	//   ....[162]....
        /*0934*/ 	.word	0x00012640


	//   ....[163]....
        /*0938*/ 	.word	0x00012690


	//   ....[164]....
        /*093c*/ 	.word	0x00014b50


	//   ....[165]....
        /*0940*/ 	.word	0x00014b80


	//   ....[166]....
        /*0944*/ 	.word	0x00014bb0


	//   ....[167]....
        /*0948*/ 	.word	0x00014cc0


	//   ....[168]....
        /*094c*/ 	.word	0x00014cd0


	//   ....[169]....
        /*0950*/ 	.word	0x00014d60


	//   ....[170]....
        /*0954*/ 	.word	0x00014d70


	//   ....[171]....
        /*0958*/ 	.word	0x00014d80


	//   ....[172]....
        /*095c*/ 	.word	0x00014e10


	//   ....[173]....
        /*0960*/ 	.word	0x00014eb0


	//   ....[174]....
        /*0964*/ 	.word	0x00015280


	//   ....[175]....
        /*0968*/ 	.word	0x000152c0


	//   ....[176]....
        /*096c*/ 	.word	0x000152f0


	//   ....[177]....
        /*0970*/ 	.word	0x00015310


	//   ....[178]....
        /*0974*/ 	.word	0x000153e0


	//   ....[179]....
        /*0978*/ 	.word	0x000153f0


	//   ....[180]....
        /*097c*/ 	.word	0x00015480


	//   ....[181]....
        /*0980*/ 	.word	0x00015490


	//   ....[182]....
        /*0984*/ 	.word	0x000154a0


	//   ....[183]....
        /*0988*/ 	.word	0x000154b0


	//   ....[184]....
        /*098c*/ 	.word	0x00015d00


	//   ....[185]....
        /*0990*/ 	.word	0x00015d30


	//   ....[186]....
        /*0994*/ 	.word	0x00015d90


	//   ....[187]....
        /*0998*/ 	.word	0x00015df0


	//   ....[188]....
        /*099c*/ 	.word	0x00015e40


	//   ....[189]....
        /*09a0*/ 	.word	0x00015e90


	//   ....[190]....
        /*09a4*/ 	.word	0x00015eb0


	//   ....[191]....
        /*09a8*/ 	.word	0x00015ef0


	//   ....[192]....
        /*09ac*/ 	.word	0x000168d0


	//   ....[193]....
        /*09b0*/ 	.word	0x000168e0


	//   ....[194]....
        /*09b4*/ 	.word	0x000168f0


	//   ....[195]....
        /*09b8*/ 	.word	0x00016930


	//   ....[196]....
        /*09bc*/ 	.word	0x00016970


	//   ....[197]....
        /*09c0*/ 	.word	0x00016980


	//   ....[198]....
        /*09c4*/ 	.word	0x000169e0


	//   ....[199]....
        /*09c8*/ 	.word	0x00016a10


	//   ....[200]....
        /*09cc*/ 	.word	0x00016a50


	//   ....[201]....
        /*09d0*/ 	.word	0x00016ab0


	//   ....[202]....
        /*09d4*/ 	.word	0x00016ec0


	//   ....[203]....
        /*09d8*/ 	.word	0x00016ed0


	//   ....[204]....
        /*09dc*/ 	.word	0x00016ee0


	//   ....[205]....
        /*09e0*/ 	.word	0x00016ef0


	//   ....[206]....
        /*09e4*/ 	.word	0x00016f00


	//   ....[207]....
        /*09e8*/ 	.word	0x00016f60


	//   ....[208]....
        /*09ec*/ 	.word	0x00016f70


	//   ....[209]....
        /*09f0*/ 	.word	0x00016fd0


	//   ....[210]....
        /*09f4*/ 	.word	0x00017000


	//   ....[211]....
        /*09f8*/ 	.word	0x00017040


	//   ....[212]....
        /*09fc*/ 	.word	0x00018ed0


	//   ....[213]....
        /*0a00*/ 	.word	0x00018f20


	//   ....[214]....
        /*0a04*/ 	.word	0x00018f50


	//   ....[215]....
        /*0a08*/ 	.word	0x00018f80


	//   ....[216]....
        /*0a0c*/ 	.word	0x00018fb0


	//   ....[217]....
        /*0a10*/ 	.word	0x00018fc0


	//   ....[218]....
        /*0a14*/ 	.word	0x00018ff0


	//   ....[219]....
        /*0a18*/ 	.word	0x00019040


	//   ....[220]....
        /*0a1c*/ 	.word	0x000191a0


	//   ....[221]....
        /*0a20*/ 	.word	0x000191d0


	//   ....[222]....
        /*0a24*/ 	.word	0x00019210


	//   ....[223]....
        /*0a28*/ 	.word	0x00019240


	//   ....[224]....
        /*0a2c*/ 	.word	0x00019270


	//   ....[225]....
        /*0a30*/ 	.word	0x000192a0


	//   ....[226]....
        /*0a34*/ 	.word	0x00019340


	//   ....[227]....
        /*0a38*/ 	.word	0x00019390


	//   ....[228]....
        /*0a3c*/ 	.word	0x000193a0


	//   ....[229]....
        /*0a40*/ 	.word	0x000193e0


	//   ....[230]....
        /*0a44*/ 	.word	0x00019ed0


	//   ....[231]....
        /*0a48*/ 	.word	0x0001a500


	//   ....[232]....
        /*0a4c*/ 	.word	0x0001a5e0


	//   ....[233]....
        /*0a50*/ 	.word	0x0001a6a0


	//   ....[234]....
        /*0a54*/ 	.word	0x0001a830


	//   ....[235]....
        /*0a58*/ 	.word	0x0001a8c0


	//   ....[236]....
        /*0a5c*/ 	.word	0x0001a920


	//   ....[237]....
        /*0a60*/ 	.word	0x0001aa20


	//   ....[238]....
        /*0a64*/ 	.word	0x0001aa80


	//   ....[239]....
        /*0a68*/ 	.word	0x0001ab50


	//   ....[240]....
        /*0a6c*/ 	.word	0x0001ac10


	//   ....[241]....
        /*0a70*/ 	.word	0x0001ace0


	//   ....[242]....
        /*0a74*/ 	.word	0x0001ae60


	//   ....[243]....
        /*0a78*/ 	.word	0x0001af20


	//   ....[244]....
        /*0a7c*/ 	.word	0x0001b070


	//   ....[245]....
        /*0a80*/ 	.word	0x0001b0c0


	//   ....[246]....
        /*0a84*/ 	.word	0x0001b1c0


	//   ....[247]....
        /*0a88*/ 	.word	0x0001b270


	//   ....[248]....
        /*0a8c*/ 	.word	0x0001b2d0


	//   ....[249]....
        /*0a90*/ 	.word	0x0001b370


	//   ....[250]....
        /*0a94*/ 	.word	0x0001b430


	//   ....[251]....
        /*0a98*/ 	.word	0x0001b500


	//   ....[252]....
        /*0a9c*/ 	.word	0x0001b5a0


	//   ....[253]....
        /*0aa0*/ 	.word	0x0001b610


	//   ....[254]....
        /*0aa4*/ 	.word	0x0001b690


	//   ....[255]....
        /*0aa8*/ 	.word	0x0001b760


	//   ....[0]....
        /*0aac*/ 	.word	0x0001b7e0


	//   ....[1]....
        /*0ab0*/ 	.word	0x0001b8b0


	//   ....[2]....
        /*0ab4*/ 	.word	0x0001b930


	//   ....[3]....
        /*0ab8*/ 	.word	0x0001b9f0


	//   ....[4]....
        /*0abc*/ 	.word	0x0001bb20


	//   ....[5]....
        /*0ac0*/ 	.word	0x0001bbb0


	//   ....[6]....
        /*0ac4*/ 	.word	0x0001bc10


	//   ....[7]....
        /*0ac8*/ 	.word	0x0001bcf0


	//   ....[8]....
        /*0acc*/ 	.word	0x0001bd50


	//   ....[9]....
        /*0ad0*/ 	.word	0x0001be20


	//   ....[10]....
        /*0ad4*/ 	.word	0x0001be80


	//   ....[11]....
        /*0ad8*/ 	.word	0x0001bf50


	//   ....[12]....
        /*0adc*/ 	.word	0x0001bfb0


	//   ....[13]....
        /*0ae0*/ 	.word	0x0001c080


	//   ....[14]....
        /*0ae4*/ 	.word	0x0001c170


	//   ....[15]....
        /*0ae8*/ 	.word	0x0001c200


	//   ....[16]....
        /*0aec*/ 	.word	0x0001c260


	//   ....[17]....
        /*0af0*/ 	.word	0x0001c330


	//   ....[18]....
        /*0af4*/ 	.word	0x0001c390


	//   ....[19]....
        /*0af8*/ 	.word	0x0001c460


	//   ....[20]....
        /*0afc*/ 	.word	0x0001c4c0


	//   ....[21]....
        /*0b00*/ 	.word	0x0001c590


	//   ....[22]....
        /*0b04*/ 	.word	0x0001c5f0


	//   ....[23]....
        /*0b08*/ 	.word	0x0001c6c0


	//   ....[24]....
        /*0b0c*/ 	.word	0x0001c910


	//----- nvinfo : EIATTR_REG_RECONFIG
	.align		4
.L_808:
        /*0b10*/ 	.byte	0x01, 0x54
	.zero		2


	//----- nvinfo : EIATTR_SYSCALL_OFFSETS
	.align		4
        /*0b14*/ 	.byte	0x04, 0x46
        /*0b16*/ 	.short	(.L_810 - .L_809)


	//   ....[0]....
.L_809:
        /*0b18*/ 	.word	0x00002050


	//   ....[1]....
        /*0b1c*/ 	.word	0x00013e30


	//   ....[2]....
        /*0b20*/ 	.word	0x00013fa0


	//   ....[3]....
        /*0b24*/ 	.word	0x000140f0


	//   ....[4]....
        /*0b28*/ 	.word	0x00014230


	//   ....[5]....
        /*0b2c*/ 	.word	0x00015960


	//----- nvinfo : EIATTR_MBARRIER_INSTR_OFFSETS
	.align		4
.L_810:
        /*0b30*/ 	.byte	0x04, 0x39
        /*0b32*/ 	.short	(.L_812 - .L_811)


	//   ....[0]....
.L_811:
        /*0b34*/ 	.word	0x00000180
        /*0b38*/ 	.word	0x000000ff
        /*0b3c*/ 	.word	0x00033400
        /*0b40*/ 	.short	0x0100
        /*0b42*/ 	.byte	0x08
	.zero		1


	//   ....[1]....
        /*0b44*/ 	.word	0x00000190
        /*0b48*/ 	.word	0x000000ff
        /*0b4c*/ 	.word	0x00033420
        /*0b50*/ 	.short	0x0100
        /*0b52*/ 	.byte	0x08
	.zero		1


	//   ....[2]....
        /*0b54*/ 	.word	0x00000280
        /*0b58*/ 	.word	0x000000ff
        /*0b5c*/ 	.word	0x00033430
        /*0b60*/ 	.short	0x0100
        /*0b62*/ 	.byte	0x08
	.zero		1


	//   ....[3]....
        /*0b64*/ 	.word	0x00000290
        /*0b68*/ 	.word	0x000000ff
        /*0b6c*/ 	.word	0x00033440
        /*0b70*/ 	.short	0x0100
        /*0b72*/ 	.byte	0x08
	.zero		1


	//   ....[4]....
        /*0b74*/ 	.word	0x000002a0
        /*0b78*/ 	.word	0x000000ff
        /*0b7c*/ 	.word	0x00033438
        /*0b80*/ 	.short	0x0100
        /*0b82*/ 	.byte	0x08
	.zero		1


	//   ....[5]....
        /*0b84*/ 	.word	0x000002b0
        /*0b88*/ 	.word	0x000000ff
        /*0b8c*/ 	.word	0x00033448
        /*0b90*/ 	.short	0x0100
        /*0b92*/ 	.byte	0x08
	.zero		1


	//   ....[6]....
        /*0b94*/ 	.word	0x000003e0
        /*0b98*/ 	.word	0x000000ff
        /*0b9c*/ 	.word	0x00033450
        /*0ba0*/ 	.short	0x0100
        /*0ba2*/ 	.byte	0x08
	.zero		1


	//   ....[7]....
        /*0ba4*/ 	.word	0x000003f0
        /*0ba8*/ 	.word	0x000000ff
        /*0bac*/ 	.word	0x00033460
        /*0bb0*/ 	.short	0x0100
        /*0bb2*/ 	.byte	0x08
	.zero		1


	//   ....[8]....
        /*0bb4*/ 	.word	0x00000400
        /*0bb8*/ 	.word	0x000000ff
        /*0bbc*/ 	.word	0x00033458
        /*0bc0*/ 	.short	0x0100
        /*0bc2*/ 	.byte	0x08
	.zero		1


	//   ....[9]....
        /*0bc4*/ 	.word	0x00000410
        /*0bc8*/ 	.word	0x000000ff
        /*0bcc*/ 	.word	0x00033468
        /*0bd0*/ 	.short	0x0100
        /*0bd2*/ 	.byte	0x08
	.zero		1


	//   ....[10]....
        /*0bd4*/ 	.word	0x00000500
        /*0bd8*/ 	.word	0x000000ff
        /*0bdc*/ 	.word	0x00033470
        /*0be0*/ 	.short	0x0100
        /*0be2*/ 	.byte	0x06
	.zero		1


	//   ....[11]....
        /*0be4*/ 	.word	0x00000510
        /*0be8*/ 	.word	0x000000ff
        /*0bec*/ 	.word	0x00033480
        /*0bf0*/ 	.short	0x0100
        /*0bf2*/ 	.byte	0x06
	.zero		1


	//   ....[12]....
        /*0bf4*/ 	.word	0x00000520
        /*0bf8*/ 	.word	0x000000ff
        /*0bfc*/ 	.word	0x00033478
        /*0c00*/ 	.short	0x0100
        /*0c02*/ 	.byte	0x06
	.zero		1


	//   ....[13]....
        /*0c04*/ 	.word	0x00000530
        /*0c08*/ 	.word	0x000000ff
        /*0c0c*/ 	.word	0x00033488
        /*0c10*/ 	.short	0x0100
        /*0c12*/ 	.byte	0x06
	.zero		1


	//   ....[14]....
        /*0c14*/ 	.word	0x00000660
        /*0c18*/ 	.word	0x000000ff
        /*0c1c*/ 	.word	0x00033490
        /*0c20*/ 	.short	0x0100
        /*0c22*/ 	.byte	0x08
	.zero		1


	//   ....[15]....
        /*0c24*/ 	.word	0x00000670
        /*0c28*/ 	.word	0x000000ff
        /*0c2c*/ 	.word	0x000334a0
        /*0c30*/ 	.short	0x0100
        /*0c32*/ 	.byte	0x08
	.zero		1


	//   ....[16]....
        /*0c34*/ 	.word	0x00000680
        /*0c38*/ 	.word	0x000000ff
        /*0c3c*/ 	.word	0x00033498
        /*0c40*/ 	.short	0x0100
        /*0c42*/ 	.byte	0x08
	.zero		1


	//   ....[17]....
        /*0c44*/ 	.word	0x00000690
        /*0c48*/ 	.word	0x000000ff
        /*0c4c*/ 	.word	0x000334a8
        /*0c50*/ 	.short	0x0100
        /*0c52*/ 	.byte	0x08
	.zero		1


	//   ....[18]....
        /*0c54*/ 	.word	0x000007e0
        /*0c58*/ 	.word	0x000000ff
        /*0c5c*/ 	.word	0x000334b0
        /*0c60*/ 	.short	0x0100
        /*0c62*/ 	.byte	0x08
	.zero		1


	//   ....[19]....
        /*0c64*/ 	.word	0x000007f0
        /*0c68*/ 	.word	0x000000ff
        /*0c6c*/ 	.word	0x000334c0
        /*0c70*/ 	.short	0x0100
        /*0c72*/ 	.byte	0x08
	.zero		1


	//   ....[20]....
        /*0c74*/ 	.word	0x00000800
        /*0c78*/ 	.word	0x000000ff
        /*0c7c*/ 	.word	0x000334b8
        /*0c80*/ 	.short	0x0100
        /*0c82*/ 	.byte	0x08
	.zero		1


	//   ....[21]....
        /*0c84*/ 	.word	0x00000810
        /*0c88*/ 	.word	0x000000ff
        /*0c8c*/ 	.word	0x000334c8
        /*0c90*/ 	.short	0x0100
        /*0c92*/ 	.byte	0x08
	.zero		1


	//   ....[22]....
        /*0c94*/ 	.word	0x000020d0
        /*0c98*/ 	.word	0x000000ff
        /*0c9c*/ 	.word	0x00033400
        /*0ca0*/ 	.short	0x010a
        /*0ca2*/ 	.byte	0x27
	.zero		1


	//   ....[23]....
        /*0ca4*/ 	.word	0x00002150
        /*0ca8*/ 	.word	0x00000003
        /*0cac*/ 	.word	0x00033430
        /*0cb0*/ 	.short	0x010a
        /*0cb2*/ 	.byte	0x3f
	.zero		1


	//   ....[24]....
        /*0cb4*/ 	.word	0x00002190
        /*0cb8*/ 	.word	0x00000003
        /*0cbc*/ 	.word	0x00033430
        /*0cc0*/ 	.short	0x010a
        /*0cc2*/ 	.byte	0x3f
	.zero		1


	//   ....[25]....
        /*0cc4*/ 	.word	0x00003270
        /*0cc8*/ 	.word	0x000000ff
        /*0ccc*/ 	.word	0x00000000
        /*0cd0*/ 	.short	0x0101
        /*0cd2*/ 	.byte	0x04
	.zero		1


	//   ....[26]....
        /*0cd4*/ 	.word	0x00005a80
        /*0cd8*/ 	.word	0x000000ff
        /*0cdc*/ 	.word	0x00033430
        /*0ce0*/ 	.short	0x010a
        /*0ce2*/ 	.byte	0x05
	.zero		1


	//   ....[27]....
        /*0ce4*/ 	.word	0x00005ac0
        /*0ce8*/ 	.word	0x000000ff
        /*0cec*/ 	.word	0x00033430
        /*0cf0*/ 	.short	0x010a
        /*0cf2*/ 	.byte	0x05
	.zero		1


	//   ....[28]....
        /*0cf4*/ 	.word	0x00006710
        /*0cf8*/ 	.word	0x000000ff
        /*0cfc*/ 	.word	0x00033450
        /*0d00*/ 	.short	0x010a
        /*0d02*/ 	.byte	0x05
	.zero		1


	//   ....[29]....
        /*0d04*/ 	.word	0x00006750
        /*0d08*/ 	.word	0x000000ff
        /*0d0c*/ 	.word	0x00033450
        /*0d10*/ 	.short	0x010a
        /*0d12*/ 	.byte	0x05
	.zero		1


	//   ....[30]....
        /*0d14*/ 	.word	0x00006ac0
        /*0d18*/ 	.word	0x000000ff
        /*0d1c*/ 	.word	0x00000000
        /*0d20*/ 	.short	0x0101
        /*0d22*/ 	.byte	0x05
	.zero		1


	//   ....[31]....
        /*0d24*/ 	.word	0x00008bc0
        /*0d28*/ 	.word	0x000000ff
        /*0d2c*/ 	.word	0x00000000
        /*0d30*/ 	.short	0x0101
        /*0d32*/ 	.byte	0x04
	.zero		1


	//   ....[32]....
        /*0d34*/ 	.word	0x00009510
        /*0d38*/ 	.word	0x000000ff
        /*0d3c*/ 	.word	0x00033430
        /*0d40*/ 	.short	0x010a
        /*0d42*/ 	.byte	0x05
	.zero		1


	//   ....[33]....
        /*0d44*/ 	.word	0x00009550
        /*0d48*/ 	.word	0x000000ff
        /*0d4c*/ 	.word	0x00033430
        /*0d50*/ 	.short	0x010a
        /*0d52*/ 	.byte	0x05
	.zero		1


	//   ....[34]....
        /*0d54*/ 	.word	0x0000a170
        /*0d58*/ 	.word	0x000000ff
        /*0d5c*/ 	.word	0x00033450
        /*0d60*/ 	.short	0x010a
        /*0d62*/ 	.byte	0x05
	.zero		1


	//   ....[35]....
        /*0d64*/ 	.word	0x0000a1b0
        /*0d68*/ 	.word	0x000000ff
        /*0d6c*/ 	.word	0x00033450
        /*0d70*/ 	.short	0x010a
        /*0d72*/ 	.byte	0x05
	.zero		1


	//   ....[36]....
        /*0d74*/ 	.word	0x0000a4c0
        /*0d78*/ 	.word	0x000000ff
        /*0d7c*/ 	.word	0x00000000
        /*0d80*/ 	.short	0x0101
        /*0d82*/ 	.byte	0x05
	.zero		1


	//   ....[37]....
        /*0d84*/ 	.word	0x0000bab0
        /*0d88*/ 	.word	0x000000ff
        /*0d8c*/ 	.word	0x00000000
        /*0d90*/ 	.short	0x0101
        /*0d92*/ 	.byte	0x04
	.zero		1


	//   ....[38]....
        /*0d94*/ 	.word	0x0000c330
        /*0d98*/ 	.word	0x000000ff
        /*0d9c*/ 	.word	0x00033450
        /*0da0*/ 	.short	0x010a
        /*0da2*/ 	.byte	0x05
	.zero		1


	//   ....[39]....
        /*0da4*/ 	.word	0x0000c370
        /*0da8*/ 	.word	0x000000ff
        /*0dac*/ 	.word	0x00033450
        /*0db0*/ 	.short	0x010a
        /*0db2*/ 	.byte	0x05
	.zero		1


	//   ....[40]....
        /*0db4*/ 	.word	0x0000ca90
        /*0db8*/ 	.word	0x000000ff
        /*0dbc*/ 	.word	0x00000000
        /*0dc0*/ 	.short	0x0101
        /*0dc2*/ 	.byte	0x04
	.zero		1


	//   ....[41]....
        /*0dc4*/ 	.word	0x0000f930
        /*0dc8*/ 	.word	0x000000ff
        /*0dcc*/ 	.word	0x00000000
        /*0dd0*/ 	.short	0x0101
        /*0dd2*/ 	.byte	0x08
	.zero		1


	//   ....[42]....
        /*0dd4*/ 	.word	0x0000ffc0
        /*0dd8*/ 	.word	0x000000ff
        /*0ddc*/ 	.word	0x00000000
        /*0de0*/ 	.short	0x0101
        /*0de2*/ 	.byte	0x08
	.zero		1


	//   ....[43]....
        /*0de4*/ 	.word	0x00014870
        /*0de8*/ 	.word	0x00000004
        /*0dec*/ 	.word	0x00033480
        /*0df0*/ 	.short	0x010a
        /*0df2*/ 	.byte	0x3f
	.zero		1


	//   ....[44]....
        /*0df4*/ 	.word	0x00014f80
        /*0df8*/ 	.word	0x00000004
        /*0dfc*/ 	.word	0x00033470
        /*0e00*/ 	.short	0x0107
        /*0e02*/ 	.byte	0x3f
	.zero		1


	//   ....[45]....
        /*0e04*/ 	.word	0x00015030
        /*0e08*/ 	.word	0x00000004
        /*0e0c*/ 	.word	0x00033470
        /*0e10*/ 	.short	0x0101
        /*0e12*/ 	.byte	0x3f
	.zero		1


	//   ....[46]....
        /*0e14*/ 	.word	0x00015060
        /*0e18*/ 	.word	0x00000004
        /*0e1c*/ 	.word	0x00033440
        /*0e20*/ 	.short	0x010a
        /*0e22*/ 	.byte	0x3f
	.zero		1


	//   ....[47]....
        /*0e24*/ 	.word	0x000156b0
        /*0e28*/ 	.word	0x00000004
        /*0e2c*/ 	.word	0x00033430
        /*0e30*/ 	.short	0x0107
        /*0e32*/ 	.byte	0x3f
	.zero		1


	//   ....[48]....
        /*0e34*/ 	.word	0x00015770
        /*0e38*/ 	.word	0x00000004
        /*0e3c*/ 	.word	0x00033430
        /*0e40*/ 	.short	0x0101
        /*0e42*/ 	.byte	0x3f
	.zero		1


	//   ....[49]....
        /*0e44*/ 	.word	0x00016000
        /*0e48*/ 	.word	0x00000012
        /*0e4c*/ 	.word	0x00033400
        /*0e50*/ 	.short	0x0107
        /*0e52*/ 	.byte	0x3f
	.zero		1


	//   ....[50]....
        /*0e54*/ 	.word	0x00016110
        /*0e58*/ 	.word	0x00000012
        /*0e5c*/ 	.word	0x00033400
        /*0e60*/ 	.short	0x0101
        /*0e62*/ 	.byte	0x3f
	.zero		1


	//   ....[51]....
        /*0e64*/ 	.word	0x00016130
        /*0e68*/ 	.word	0x00000012
        /*0e6c*/ 	.word	0x00033420
        /*0e70*/ 	.short	0x010a
        /*0e72*/ 	.byte	0x3f
	.zero		1


	//   ....[52]....
        /*0e74*/ 	.word	0x00016620
        /*0e78*/ 	.word	0x00000004
        /*0e7c*/ 	.word	0x00033480
        /*0e80*/ 	.short	0x010a
        /*0e82*/ 	.byte	0x3f
	.zero		1


	//   ....[53]....
        /*0e84*/ 	.word	0x00016b50
        /*0e88*/ 	.word	0x00000004
        /*0e8c*/ 	.word	0x00033470
        /*0e90*/ 	.short	0x0107
        /*0e92*/ 	.byte	0x3f
	.zero		1


	//   ....[54]....
        /*0e94*/ 	.word	0x00016c00
        /*0e98*/ 	.word	0x00000004
        /*0e9c*/ 	.word	0x00033470
        /*0ea0*/ 	.short	0x0101
        /*0ea2*/ 	.byte	0x3f
	.zero		1


	//   ....[55]....
        /*0ea4*/ 	.word	0x00016c30
        /*0ea8*/ 	.word	0x00000004
        /*0eac*/ 	.word	0x00033440
        /*0eb0*/ 	.short	0x010a
        /*0eb2*/ 	.byte	0x3f
	.zero		1


	//   ....[56]....
        /*0eb4*/ 	.word	0x00017130
        /*0eb8*/ 	.word	0x00000004
        /*0ebc*/ 	.word	0x00033430
        /*0ec0*/ 	.short	0x0107
        /*0ec2*/ 	.byte	0x3f
	.zero		1


	//   ....[57]....
        /*0ec4*/ 	.word	0x000171f0
        /*0ec8*/ 	.word	0x00000004
        /*0ecc*/ 	.word	0x00033430
        /*0ed0*/ 	.short	0x0101
        /*0ed2*/ 	.byte	0x3f
	.zero		1


	//   ....[58]....
        /*0ed4*/ 	.word	0x00017270
        /*0ed8*/ 	.word	0x00000002
        /*0edc*/ 	.word	0x00033470
        /*0ee0*/ 	.short	0x010a
        /*0ee2*/ 	.byte	0x3f
	.zero		1


	//   ....[59]....
        /*0ee4*/ 	.word	0x000172f0
        /*0ee8*/ 	.word	0x00000002
        /*0eec*/ 	.word	0x00033460
        /*0ef0*/ 	.short	0x010a
        /*0ef2*/ 	.byte	0x3f
	.zero		1


	//   ....[60]....
        /*0ef4*/ 	.word	0x00017df0
        /*0ef8*/ 	.word	0x00000002
        /*0efc*/ 	.word	0x00033450
        /*0f00*/ 	.short	0x0101
        /*0f02*/ 	.byte	0x3f
	.zero		1


	//   ....[61]....
        /*0f04*/ 	.word	0x00017e80
        /*0f08*/ 	.word	0x00000002
        /*0f0c*/ 	.word	0x00000000
        /*0f10*/ 	.short	0x0101
        /*0f12*/ 	.byte	0x3f
	.zero		1


	//   ....[62]....
        /*0f14*/ 	.word	0x00018050
        /*0f18*/ 	.word	0x00000000
        /*0f1c*/ 	.word	0x00033470
        /*0f20*/ 	.short	0x010a
        /*0f22*/ 	.byte	0x3f
	.zero		1


	//   ....[63]....
        /*0f24*/ 	.word	0x000180c0
        /*0f28*/ 	.word	0x00000000
        /*0f2c*/ 	.word	0x00033460
        /*0f30*/ 	.short	0x010a
        /*0f32*/ 	.byte	0x3f
	.zero		1


	//   ....[64]....
        /*0f34*/ 	.word	0x00018bd0
        /*0f38*/ 	.word	0x00000000
        /*0f3c*/ 	.word	0x00033450
        /*0f40*/ 	.short	0x0101
        /*0f42*/ 	.byte	0x3f
	.zero		1


	//   ....[65]....
        /*0f44*/ 	.word	0x00018c90
        /*0f48*/ 	.word	0x00000000
        /*0f4c*/ 	.word	0x00000000
        /*0f50*/ 	.short	0x0101
        /*0f52*/ 	.byte	0x3f
	.zero		1


	//   ....[66]....
        /*0f54*/ 	.word	0x00019e50
        /*0f58*/ 	.word	0x00000004
        /*0f5c*/ 	.word	0x00033420
        /*0f60*/ 	.short	0x010a
        /*0f62*/ 	.byte	0x3f
	.zero		1


	//   ....[67]....
        /*0f64*/ 	.word	0x00019ff0
        /*0f68*/ 	.word	0x00000005
        /*0f6c*/ 	.word	0x00033440
        /*0f70*/ 	.short	0x010a
        /*0f72*/ 	.byte	0x3f
	.zero		1


	//   ....[68]....
        /*0f74*/ 	.word	0x0001a090
        /*0f78*/ 	.word	0x0000001f
        /*0f7c*/ 	.word	0x00033440
        /*0f80*/ 	.short	0x010a
        /*0f82*/ 	.byte	0x3f
	.zero		1


	//   ....[69]....
        /*0f84*/ 	.word	0x0001a0d0
        /*0f88*/ 	.word	0x00000005
        /*0f8c*/ 	.word	0x00033460
        /*0f90*/ 	.short	0x010a
        /*0f92*/ 	.byte	0x3f
	.zero		1


	//   ....[70]....
        /*0f94*/ 	.word	0x0001a110
        /*0f98*/ 	.word	0x0000001f
        /*0f9c*/ 	.word	0x00033460
        /*0fa0*/ 	.short	0x010a
        /*0fa2*/ 	.byte	0x3f
	.zero		1


	//   ....[71]....
        /*0fa4*/ 	.word	0x0001a150
        /*0fa8*/ 	.word	0x00000005
        /*0fac*/ 	.word	0x00033480
        /*0fb0*/ 	.short	0x010a
        /*0fb2*/ 	.byte	0x3f
	.zero		1


	//   ....[72]....
        /*0fb4*/ 	.word	0x0001a190
        /*0fb8*/ 	.word	0x0000001f
        /*0fbc*/ 	.word	0x00033480
        /*0fc0*/ 	.short	0x010a
        /*0fc2*/ 	.byte	0x3f
	.zero		1


	//   ....[73]....
        /*0fc4*/ 	.word	0x0001a200
        /*0fc8*/ 	.word	0x00000003
        /*0fcc*/ 	.word	0x00033400
        /*0fd0*/ 	.short	0x010a
        /*0fd2*/ 	.byte	0x3f
	.zero		1


	//   ....[74]....
        /*0fd4*/ 	.word	0x0001a250
        /*0fd8*/ 	.word	0x00000003
        /*0fdc*/ 	.word	0x00033430
        /*0fe0*/ 	.short	0x010a
        /*0fe2*/ 	.byte	0x3f
	.zero		1


	//   ....[75]....
        /*0fe4*/ 	.word	0x0001a2b0
        /*0fe8*/ 	.word	0x00000007
        /*0fec*/ 	.word	0x00033430
        /*0ff0*/ 	.short	0x010a
        /*0ff2*/ 	.byte	0x3f
	.zero		1


	//   ....[76]....
        /*0ff4*/ 	.word	0x0001a310
        /*0ff8*/ 	.word	0x00000002
        /*0ffc*/ 	.word	0x00033450
        /*1000*/ 	.short	0x010a
        /*1002*/ 	.byte	0x3f
	.zero		1


	//   ....[77]....
        /*1004*/ 	.word	0x0001a370
        /*1008*/ 	.word	0x00000007
        /*100c*/ 	.word	0x00033430
        /*1010*/ 	.short	0x010a
        /*1012*/ 	.byte	0x3f
	.zero		1


	//   ....[78]....
        /*1014*/ 	.word	0x0001a3d0
        /*1018*/ 	.word	0x00000002
        /*101c*/ 	.word	0x00033450
        /*1020*/ 	.short	0x010a
        /*1022*/ 	.byte	0x3f
	.zero		1


	//   ....[79]....
        /*1024*/ 	.word	0x0001a430
        /*1028*/ 	.word	0x00000006
        /*102c*/ 	.word	0x00033450
        /*1030*/ 	.short	0x010a
        /*1032*/ 	.byte	0x3f
	.zero		1


	//   ....[80]....
        /*1034*/ 	.word	0x0001a530
        /*1038*/ 	.word	0x00000004
        /*103c*/ 	.word	0x00033480
        /*1040*/ 	.short	0x010a
        /*1042*/ 	.byte	0x3f
	.zero		1


	//   ....[81]....
        /*1044*/ 	.word	0x0001adb0
        /*1048*/ 	.word	0x00000004
        /*104c*/ 	.word	0x00033440
        /*1050*/ 	.short	0x010a
        /*1052*/ 	.byte	0x3f
	.zero		1


	//   ....[82]....
        /*1054*/ 	.word	0x0001ba20
        /*1058*/ 	.word	0x00000012
        /*105c*/ 	.word	0x00033420
        /*1060*/ 	.short	0x010a
        /*1062*/ 	.byte	0x3f
	.zero		1


	//   ....[83]....
        /*1064*/ 	.word	0x0001ba70
        /*1068*/ 	.word	0x00000004
        /*106c*/ 	.word	0x00033480
        /*1070*/ 	.short	0x010a
        /*1072*/ 	.byte	0x3f
	.zero		1


	//   ....[84]....
        /*1074*/ 	.word	0x0001c0c0
        /*1078*/ 	.word	0x00000004
        /*107c*/ 	.word	0x00033440
        /*1080*/ 	.short	0x010a
        /*1082*/ 	.byte	0x3f
	.zero		1


	//   ....[85]....
        /*1084*/ 	.word	0x0001c6f0
        /*1088*/ 	.word	0x00000002
        /*108c*/ 	.word	0x00033470
        /*1090*/ 	.short	0x010a
        /*1092*/ 	.byte	0x3f
	.zero		1


	//   ....[86]....
        /*1094*/ 	.word	0x0001c740
        /*1098*/ 	.word	0x00000002
        /*109c*/ 	.word	0x00033460
        /*10a0*/ 	.short	0x010a
        /*10a2*/ 	.byte	0x3f
	.zero		1


	//   ....[87]....
        /*10a4*/ 	.word	0x0001c790
        /*10a8*/ 	.word	0x00000000
        /*10ac*/ 	.word	0x00033470
        /*10b0*/ 	.short	0x010a
        /*10b2*/ 	.byte	0x3f
	.zero		1


	//   ....[88]....
        /*10b4*/ 	.word	0x0001c7e0
        /*10b8*/ 	.word	0x00000000
        /*10bc*/ 	.word	0x00033460
        /*10c0*/ 	.short	0x010a
        /*10c2*/ 	.byte	0x3f
	.zero		1


	//   ....[89]....
        /*10c4*/ 	.word	0x0001c830
        /*10c8*/ 	.word	0x00000004
        /*10cc*/ 	.word	0x00033420
        /*10d0*/ 	.short	0x010a
        /*10d2*/ 	.byte	0x3f
	.zero		1


	//   ....[90]....
        /*10d4*/ 	.word	0x0001c9d0
        /*10d8*/ 	.word	0x00000005
        /*10dc*/ 	.word	0x00033440
        /*10e0*/ 	.short	0x010a
        /*10e2*/ 	.byte	0x3f
	.zero		1


	//   ....[91]....
        /*10e4*/ 	.word	0x0001ca20
        /*10e8*/ 	.word	0x0000001f
        /*10ec*/ 	.word	0x00033440
        /*10f0*/ 	.short	0x010a
        /*10f2*/ 	.byte	0x3f
	.zero		1


	//   ....[92]....
        /*10f4*/ 	.word	0x0001ca70
        /*10f8*/ 	.word	0x00000005
        /*10fc*/ 	.word	0x00033460
        /*1100*/ 	.short	0x010a
        /*1102*/ 	.byte	0x3f
	.zero		1


	//   ....[93]....
        /*1104*/ 	.word	0x0001cac0
        /*1108*/ 	.word	0x0000001f
        /*110c*/ 	.word	0x00033460
        /*1110*/ 	.short	0x010a
        /*1112*/ 	.byte	0x3f
	.zero		1


	//   ....[94]....
        /*1114*/ 	.word	0x0001cb10
        /*1118*/ 	.word	0x00000005
        /*111c*/ 	.word	0x00033480
        /*1120*/ 	.short	0x010a
        /*1122*/ 	.byte	0x3f
	.zero		1


	//----- nvinfo : EIATTR_NUM_MBARRIERS
	.align		4
.L_812:
        /*1124*/ 	.byte	0x03, 0x38
        /*1126*/ 	.short	0x0016


	//----- nvinfo : EIATTR_EXIT_INSTR_OFFSETS
	.align		4
        /*1128*/ 	.byte	0x04, 0x1c
        /*112a*/ 	.short	(.L_814 - .L_813)


	//   ....[0]....
.L_813:
        /*112c*/ 	.word	0x000009e0


	//   ....[1]....
        /*1130*/ 	.word	0x00011f60


	//   ....[2]....
        /*1134*/ 	.word	0x0001a1e0


	//----- nvinfo : EIATTR_MAX_THREADS
	.align		4
.L_814:
        /*1138*/ 	.byte	0x04, 0x05
        /*113a*/ 	.short	(.L_816 - .L_815)
.L_815:
        /*113c*/ 	.word	0x00000180
        /*1140*/ 	.word	0x00000001
        /*1144*/ 	.word	0x00000001


	//----- nvinfo : EIATTR_CRS_STACK_SIZE
	.align		4
.L_816:
        /*1148*/ 	.byte	0x04, 0x1e
        /*114a*/ 	.short	(.L_818 - .L_817)
.L_817:
        /*114c*/ 	.word	0x00000000


	//----- nvinfo : EIATTR_CBANK_PARAM_SIZE
	.align		4
.L_818:
        /*1150*/ 	.byte	0x03, 0x19
        /*1152*/ 	.short	0x0af0


	//----- nvinfo : EIATTR_PARAM_CBANK
	.align		4
        /*1154*/ 	.byte	0x04, 0x0a
        /*1156*/ 	.short	(.L_820 - .L_819)
	.align		4
.L_819:
        /*1158*/ 	.word	index@(.nv.constant0._ZN7cutlass13device_kernelIN5flash11enable_sm90INS1_16FlashAttnFwdSm90INS1_25CollectiveMainloopFwdSm90ILi2EN4cute5tupleIJNS5_1CILi1EEES8_S8_EEENS6_IJNS7_ILi128EEENS7_ILi160EEENS7_ILi192EEEEEELi192ENS_12float_e4m3_tEfNS_4arch4Sm90ELb1ELb0ELb0ELb1ELb1ELb0ELb0ELb1ELb1ELb1ELb1ELb0EEENS1_21CollectiveEpilogueFwdINS6_IJSA_SC_SB_EEES9_NS_10bfloat16_tESG_Li256ELb1ELb1ELb1ELb1EEENS1_36VarlenDynamicPersistentTileSchedulerILi128ELi160ELi256ELi128ELb1ELb1ELb1ELb1ELb1ELb1EEEEEEEEEvNT_6ParamsE)
        /*115c*/ 	.short	0x0210
        /*115e*/ 	.short	0x0af0


	//----- nvinfo : EIATTR_SW_WAR
	.align		4
.L_820:
        /*1160*/ 	.byte	0x04, 0x36
        /*1162*/ 	.short	(.L_822 - .L_821)
.L_821:
        /*1164*/ 	.word	0x00000008
.L_822:


//--------------------- .nv.info._ZN7cutlass13device_kernelIN5flash11enable_sm90INS1_16FlashAttnFwdSm90INS1_25CollectiveMainloopFwdSm90ILi2EN4cute5tupleIJNS5_1CILi1EEES8_S8_EEENS6_IJNS7_ILi128EEENS7_ILi160EEENS7_ILi192EEEEEELi192ENS_12float_e4m3_tEfNS_4arch4Sm90ELb1ELb0ELb0ELb1ELb1ELb1ELb0ELb1ELb1ELb1ELb1ELb0EEENS1_21CollectiveEpilogueFwdINS6_IJSA_SC_SB_EEES9_NS_10bfloat16_tESG_Li256ELb1ELb1ELb1ELb1EEENS1_36VarlenDynamicPersistentTileSchedulerILi128ELi160ELi256ELi128ELb1ELb1ELb1ELb1ELb1ELb1EEEEEEEEEvNT_6ParamsE --------------------------
	.section	.nv.info._ZN7cutlass13device_kernelIN5flash11enable_sm90INS1_16FlashAttnFwdSm90INS1_25CollectiveMainloopFwdSm90ILi2EN4cute5tupleIJNS5_1CILi1EEES8_S8_EEENS6_IJNS7_ILi128EEENS7_ILi160EEENS7_ILi192EEEEEELi192ENS_12float_e4m3_tEfNS_4arch4Sm90ELb1ELb0ELb0ELb1ELb1ELb1ELb0ELb1ELb1ELb1ELb1ELb0EEENS1_21CollectiveEpilogueFwdINS6_IJSA_SC_SB_EEES9_NS_10bfloat16_tESG_Li256ELb1ELb1ELb1ELb1EEENS1_36VarlenDynamicPersistentTileSchedulerILi128ELi160ELi256ELi128ELb1ELb1ELb1ELb1ELb1ELb1EEEEEEEEEvNT_6ParamsE,"",@"SHT_CUDA_INFO"
	.sectionflags	@""
	.align	4


	//----- nvinfo : EIATTR_CUDA_API_VERSION
	.align		4
        /*0000*/ 	.byte	0x04, 0x37
        /*0002*/ 	.short	(.L_824 - .L_823)
.L_823:
        /*0004*/ 	.word	0x00000082


	//----- nvinfo : EIATTR_KPARAM_INFO
	.align		4
.L_824:
        /*0008*/ 	.byte	0x04, 0x17
        /*000a*/ 	.short	(.L_826 - .L_825)
.L_825:
        /*000c*/ 	.word	0x00000000
        /*0010*/ 	.short	0x0000
        /*0012*/ 	.short	0x0070
        /*0014*/ 	.byte	0x00, 0xf0, 0x01, 0x2a


	//----- nvinfo : EIATTR_SPARSE_MMA_MASK
	.align		4
.L_826:
        /*0018*/ 	.byte	0x03, 0x50
        /*001a*/ 	.short	0x0000


	//----- nvinfo : EIATTR_MAXREG_COUNT
	.align		4
        /*001c*/ 	.byte	0x03, 0x1b
        /*001e*/ 	.short	0x00a8


	//----- nvinfo : EIATTR_NUM_BARRIERS
	.align		4
        /*0020*/ 	.byte	0x02, 0x4c
        /*0022*/ 	.byte	0x10
	.zero		1


	//----- nvinfo : EIATTR_EXTERNS
	.align		4
        /*0024*/ 	.byte	0x04, 0x0f
        /*0026*/ 	.short	(.L_828 - .L_827)


	//   ....[0]....
	.align		4
.L_827:
        /*0028*/ 	.word	index@(__assertfail)


	//----- nvinfo : EIATTR_ANNOTATIONS
	.align		4
.L_828:
        /*002c*/ 	.byte	0x04, 0x55
        /*002e*/ 	.short	(.L_830 - .L_829)


	//   ....[0]....
.L_829:
        /* <DEDUP_REMOVED lines=182> */


	//----- nvinfo : EIATTR_MERCURY_ISA_VERSION
	.align		4
.L_830:
        /*0b78*/ 	.byte	0x03, 0x5f
        /*0b7a*/ 	.short	0x0101


	//----- nvinfo : EIATTR_UNUSED_LOAD_BYTE_OFFSET
	.align		4
        /*0b7c*/ 	.byte	0x04, 0x44
        /*0b7e*/ 	.short	(.L_832 - .L_831)


	//   ....[0]....
.L_831:
        /*0b80*/ 	.word	0x00000aa0
        /*0b84*/ 	.word	0x0000fff0


	//   ....[1]....
        /*0b88*/ 	.word	0x000253f0
        /*0b8c*/ 	.word	0x0000fff0


	//----- nvinfo : EIATTR_INT_WARP_WIDE_INSTR_OFFSETS
	.align		4
.L_832:
        /*0b90*/ 	.byte	0x04, 0x31
        /*0b92*/ 	.short	(.L_834 - .L_833)


	//   ....[0]....
.L_833:
        /*0b94*/ 	.word	0x00000130


	//   ....[1]....
        /*0b98*/ 	.word	0x00000170


	//   ....[2]....
        /*0b9c*/ 	.word	0x000001e0


	//   ....[3]....
        /*0ba0*/ 	.word	0x0002e490


	//   ....[4]....
        /*0ba4*/ 	.word	0x0002e520


	//   ....[5]....
        /*0ba8*/ 	.word	0x00032b00


	//   ....[6]....
        /*0bac*/ 	.word	0x00032b90


	//----- nvinfo : EIATTR_COOP_GROUP_MASK_REGIDS
	.align		4
.L_834:
        /*0bb0*/ 	.byte	0x04, 0x29
        /*0bb2*/ 	.short	(.L_836 - .L_835)


	//   ....[0]....
.L_835:
        /*0bb4*/ 	.word	0xffffffff


	//   ....[1]....
        /*0bb8*/ 	.word	0xffffffff


	//   ....[2]....
        /*0bbc*/ 	.word	0xffffffff


	//   ....[3]....
        /*0bc0*/ 	.word	0xffffffff


	//   ....[4]....
        /*0bc4*/ 	.word	0xffffffff


	//   ....[5]....
        /*0bc8*/ 	.word	0xffffffff


	//   ....[6]....
        /*0bcc*/ 	.word	0xffffffff


	//   ....[7]....
        /*0bd0*/ 	.word	0xffffffff


	//   ....[8]....
        /*0bd4*/ 	.word	0xffffffff


	//   ....[9]....
        /*0bd8*/ 	.word	0xffffffff


	//   ....[10]....
        /*0bdc*/ 	.word	0xffffffff


	//   ....[11]....
        /*0be0*/ 	.word	0xffffffff


	//   ....[12]....
        /*0be4*/ 	.word	0xffffffff


	//   ....[13]....
        /*0be8*/ 	.word	0xffffffff


	//   ....[14]....
        /*0bec*/ 	.word	0xffffffff


	//   ....[15]....
        /*0bf0*/ 	.word	0xffffffff


	//   ....[16]....
        /*0bf4*/ 	.word	0xffffffff


	//   ....[17]....
        /*0bf8*/ 	.word	0xffffffff


	//   ....[18]....
        /*0bfc*/ 	.word	0xffffffff


	//   ....[19]....
        /*0c00*/ 	.word	0xffffffff


	//   ....[20]....
        /*0c04*/ 	.word	0xffffffff


	//   ....[21]....
        /*0c08*/ 	.word	0xffffffff


	//   ....[22]....
        /*0c0c*/ 	.word	0xffffffff


	//   ....[23]....
        /*0c10*/ 	.word	0xffffffff


	//   ....[24]....
        /*0c14*/ 	.word	0xffffffff


	//   ....[25]....
        /*0c18*/ 	.word	0xffffffff


	//   ....[26]....
        /*0c1c*/ 	.word	0xffffffff


	//   ....[27]....
        /*0c20*/ 	.word	0xffffffff


	//   ....[28]....
        /*0c24*/ 	.word	0xffffffff


	//   ....[29]....
        /*0c28*/ 	.word	0xffffffff


	//   ....[30]....
        /*0c2c*/ 	.word	0xffffffff


	//   ....[31]....
        /*0c30*/ 	.word	0xffffffff


	//   ....[32]....
        /*0c34*/ 	.word	0xffffffff


	//   ....[33]....
        /*0c38*/ 	.word	0xffffffff


	//   ....[34]....
        /*0c3c*/ 	.word	0xffffffff


	//   ....[35]....
        /*0c40*/ 	.word	0xffffffff


	//   ....[36]....
        /*0c44*/ 	.word	0xffffffff


	//   ....[37]....
        /*0c48*/ 	.word	0xffffffff


	//   ....[38]....
        /*0c4c*/ 	.word	0xffffffff


	//   ....[39]....
        /*0c50*/ 	.word	0xffffffff


	//   ....[40]....
        /*0c54*/ 	.word	0xffffffff


	//   ....[41]....
        /*0c58*/ 	.word	0xffffffff


	//   ....[42]....
        /*0c5c*/ 	.word	0xffffffff


	//   ....[43]....
        /*0c60*/ 	.word	0xffffffff


	//   ....[44]....
        /*0c64*/ 	.word	0xffffffff


	//   ....[45]....
        /*0c68*/ 	.word	0xffffffff


	//   ....[46]....
        /*0c6c*/ 	.word	0xffffffff


	//   ....[47]....
        /*0c70*/ 	.word	0xffffffff


	//   ....[48]....
        /*0c74*/ 	.word	0xffffffff


	//   ....[49]....
        /*0c78*/ 	.word	0xffffffff


	//   ....[50]....
        /*0c7c*/ 	.word	0xffffffff


	//   ....[51]....
        /*0c80*/ 	.word	0xffffffff


	//   ....[52]....
        /*0c84*/ 	.word	0xffffffff


	//   ....[53]....
        /*0c88*/ 	.word	0xffffffff


	//   ....[54]....
        /*0c8c*/ 	.word	0xffffffff


	//   ....[55]....
        /*0c90*/ 	.word	0xffffffff


	//   ....[56]....
        /*0c94*/ 	.word	0xffffffff


	//   ....[57]....
        /*0c98*/ 	.word	0xffffffff


	//   ....[58]....
        /*0c9c*/ 	.word	0xffffffff


	//   ....[59]....
        /*0ca0*/ 	.word	0xffffffff


	//   ....[60]....
        /*0ca4*/ 	.word	0xffffffff


	//   ....[61]....
        /*0ca8*/ 	.word	0xffffffff


	//   ....[62]....
        /*0cac*/ 	.word	0xffffffff


	//   ....[63]....
        /*0cb0*/ 	.word	0xffffffff


	//   ....[64]....
        /*0cb4*/ 	.word	0xffffffff


	//   ....[65]....
        /*0cb8*/ 	.word	0xffffffff


	//   ....[66]....
        /*0cbc*/ 	.word	0xffffffff


	//   ....[67]....
        /*0cc0*/ 	.word	0xffffffff


	//   ....[68]....
        /*0cc4*/ 	.word	0xffffffff


	//   ....[69]....
        /*0cc8*/ 	.word	0xffffffff


	//   ....[70]....
        /*0ccc*/ 	.word	0xffffffff


	//   ....[71]....
        /*0cd0*/ 	.word	0xffffffff


	//   ....[72]....
        /*0cd4*/ 	.word	0xffffffff


	//   ....[73]....
        /*0cd8*/ 	.word	0xffffffff


	//   ....[74]....
        /*0cdc*/ 	.word	0xffffffff


	//   ....[75]....
        /*0ce0*/ 	.word	0xffffffff


	//   ....[76]....
        /*0ce4*/ 	.word	0xffffffff


	//   ....[77]....
        /*0ce8*/ 	.word	0xffffffff


	//   ....[78]....
        /*0cec*/ 	.word	0xffffffff


	//   ....[79]....
        /*0cf0*/ 	.word	0xffffffff


	//   ....[80]....
        /*0cf4*/ 	.word	0xffffffff


	//   ....[81]....
        /*0cf8*/ 	.word	0xffffffff


	//   ....[82]....
        /*0cfc*/ 	.word	0xffffffff


	//   ....[83]....
        /*0d00*/ 	.word	0xffffffff


	//   ....[84]....
        /*0d04*/ 	.word	0xffffffff


	//   ....[85]....
        /*0d08*/ 	.word	0xffffffff


	//   ....[86]....
        /*0d0c*/ 	.word	0xffffffff


	//   ....[87]....
        /*0d10*/ 	.word	0xffffffff


	//   ....[88]....
        /*0d14*/ 	.word	0xffffffff


	//   ....[89]....
        /*0d18*/ 	.word	0xffffffff


	//   ....[90]....
        /*0d1c*/ 	.word	0xffffffff


	//   ....[91]....
        /*0d20*/ 	.word	0xffffffff


	//   ....[92]....
        /*0d24*/ 	.word	0xffffffff


	//   ....[93]....
        /*0d28*/ 	.word	0xffffffff


	//   ....[94]....
        /*0d2c*/ 	.word	0xffffffff


	//   ....[95]....
        /*0d30*/ 	.word	0xffffffff


	//   ....[96]....
        /*0d34*/ 	.word	0xffffffff


	//   ....[97]....
        /*0d38*/ 	.word	0xffffffff


	//   ....[98]....
        /*0d3c*/ 	.word	0xffffffff


	//   ....[99]....
        /*0d40*/ 	.word	0xffffffff


	//   ....[100]....
        /*0d44*/ 	.word	0xffffffff


	//   ....[101]....
        /*0d48*/ 	.word	0xffffffff


	//   ....[102]....
        /*0d4c*/ 	.word	0xffffffff


	//   ....[103]....
        /*0d50*/ 	.word	0xffffffff


	//   ....[104]....
        /*0d54*/ 	.word	0xffffffff


	//   ....[105]....
        /*0d58*/ 	.word	0xffffffff


	//   ....[106]....
        /*0d5c*/ 	.word	0xffffffff


	//   ....[107]....
        /*0d60*/ 	.word	0xffffffff


	//   ....[108]....
        /*0d64*/ 	.word	0xffffffff


	//   ....[109]....
        /*0d68*/ 	.word	0xffffffff


	//   ....[110]....
        /*0d6c*/ 	.word	0xffffffff


	//   ....[111]....
        /*0d70*/ 	.word	0xffffffff


	//   ....[112]....
        /*0d74*/ 	.word	0xffffffff


	//   ....[113]....
        /*0d78*/ 	.word	0xffffffff


	//   ....[114]....
        /*0d7c*/ 	.word	0xffffffff


	//   ....[115]....
        /*0d80*/ 	.word	0xffffffff


	//   ....[116]....
        /*0d84*/ 	.word	0xffffffff


	//   ....[117]....
        /*0d88*/ 	.word	0xffffffff


	//   ....[118]....
        /*0d8c*/ 	.word	0xffffffff


	//   ....[119]....
        /*0d90*/ 	.word	0xffffffff


	//   ....[120]....
        /*0d94*/ 	.word	0xffffffff


	//   ....[121]....
        /*0d98*/ 	.word	0xffffffff


	//   ....[122]....
        /*0d9c*/ 	.word	0xffffffff


	//   ....[123]....
        /*0da0*/ 	.word	0xffffffff


	//   ....[124]....
        /*0da4*/ 	.word	0xffffffff


	//   ....[125]....
        /*0da8*/ 	.word	0xffffffff


	//   ....[126]....
        /*0dac*/ 	.word	0xffffffff


	//   ....[127]....
        /*0db0*/ 	.word	0xffffffff


	//   ....[128]....
        /*0db4*/ 	.word	0xffffffff


	//   ....[129]....
        /*0db8*/ 	.word	0xffffffff


	//   ....[130]....
        /*0dbc*/ 	.word	0xffffffff


	//   ....[131]....
        /*0dc0*/ 	.word	0xffffffff


	//   ....[132]....
        /*0dc4*/ 	.word	0xffffffff


	//   ....[133]....
        /*0dc8*/ 	.word	0xffffffff


	//   ....[134]....
        /*0dcc*/ 	.word	0xffffffff


	//   ....[135]....
        /*0dd0*/ 	.word	0xffffffff


	//   ....[136]....
        /*0dd4*/ 	.word	0xffffffff


	//   ....[137]....
        /*0dd8*/ 	.word	0xffffffff


	//   ....[138]....
        /*0ddc*/ 	.word	0xffffffff


	//   ....[139]....
        /*0de0*/ 	.word	0xffffffff


	//   ....[140]....
        /*0de4*/ 	.word	0xffffffff


	//   ....[141]....
        /*0de8*/ 	.word	0xffffffff


	//   ....[142]....
        /*0dec*/ 	.word	0xffffffff


	//   ....[143]....
        /*0df0*/ 	.word	0xffffffff


	//   ....[144]....
        /*0df4*/ 	.word	0xffffffff


	//   ....[145]....
        /*0df8*/ 	.word	0xffffffff


	//   ....[146]....
        /*0dfc*/ 	.word	0xffffffff


	//   ....[147]....
        /*0e00*/ 	.word	0xffffffff


	//   ....[148]....
        /*0e04*/ 	.word	0xffffffff


	//   ....[149]....
        /*0e08*/ 	.word	0xffffffff


	//   ....[150]....
        /*0e0c*/ 	.word	0xffffffff


	//   ....[151]....
        /*0e10*/ 	.word	0xffffffff


	//   ....[152]....
        /*0e14*/ 	.word	0xffffffff


	//   ....[153]....
        /*0e18*/ 	.word	0xffffffff


	//   ....[154]....
        /*0e1c*/ 	.word	0xffffffff


	//   ....[155]....
        /*0e20*/ 	.word	0xffffffff


	//   ....[156]....
        /*0e24*/ 	.word	0xffffffff


	//   ....[157]....
        /*0e28*/ 	.word	0xffffffff


	//   ....[158]....
        /*0e2c*/ 	.word	0xffffffff


	//   ....[159]....
        /*0e30*/ 	.word	0xffffffff


	//   ....[160]....
        /*0e34*/ 	.word	0xffffffff


	//   ....[161]....
        /*0e38*/ 	.word	0xffffffff


	//   ....[162]....
        /*0e3c*/ 	.word	0xffffffff


	//   ....[163]....
        /*0e40*/ 	.word	0xffffffff


	//   ....[164]....
        /*0e44*/ 	.word	0xffffffff


	//   ....[165]....
        /*0e48*/ 	.word	0xffffffff


	//   ....[166]....
        /*0e4c*/ 	.word	0xffffffff


	//   ....[167]....
        /*0e50*/ 	.word	0xffffffff


	//   ....[168]....
        /*0e54*/ 	.word	0xffffffff


	//   ....[169]....
        /*0e58*/ 	.word	0xffffffff


	//   ....[170]....
        /*0e5c*/ 	.word	0xffffffff


	//   ....[171]....
        /*0e60*/ 	.word	0xffffffff


	//   ....[172]....
        /*0e64*/ 	.word	0xffffffff


	//   ....[173]....
        /*0e68*/ 	.word	0xffffffff


	//   ....[174]....
        /*0e6c*/ 	.word	0xffffffff


	//   ....[175]....
        /*0e70*/ 	.word	0xffffffff


	//   ....[176]....
        /*0e74*/ 	.word	0xffffffff


	//   ....[177]....
        /*0e78*/ 	.word	0xffffffff


	//   ....[178]....
        /*0e7c*/ 	.word	0xffffffff


	//   ....[179]....
        /*0e80*/ 	.word	0xffffffff


	//   ....[180]....
        /*0e84*/ 	.word	0xffffffff


	//   ....[181]....
        /*0e88*/ 	.word	0xffffffff


	//   ....[182]....
        /*0e8c*/ 	.word	0xffffffff


	//   ....[183]....
        /*0e90*/ 	.word	0xffffffff


	//   ....[184]....
        /*0e94*/ 	.word	0xffffffff


	//   ....[185]....
        /*0e98*/ 	.word	0xffffffff


	//   ....[186]....
        /*0e9c*/ 	.word	0xffffffff


	//   ....[187]....
        /*0ea0*/ 	.word	0xffffffff


	//   ....[188]....
        /*0ea4*/ 	.word	0xffffffff


	//   ....[189]....
        /*0ea8*/ 	.word	0xffffffff


	//   ....[190]....
        /*0eac*/ 	.word	0xffffffff


	//   ....[191]....
        /*0eb0*/ 	.word	0xffffffff


	//   ....[192]....
        /*0eb4*/ 	.word	0xffffffff


	//   ....[193]....
        /*0eb8*/ 	.word	0xffffffff


	//   ....[194]....
        /*0ebc*/ 	.word	0xffffffff


	//   ....[195]....
        /*0ec0*/ 	.word	0xffffffff


	//   ....[196]....
        /*0ec4*/ 	.word	0xffffffff


	//   ....[197]....
        /*0ec8*/ 	.word	0xffffffff


	//   ....[198]....
        /*0ecc*/ 	.word	0xffffffff


	//   ....[199]....
        /*0ed0*/ 	.word	0xffffffff


	//   ....[200]....
        /*0ed4*/ 	.word	0xffffffff


	//   ....[201]....
        /*0ed8*/ 	.word	0xffffffff


	//   ....[202]....
        /*0edc*/ 	.word	0xffffffff


	//   ....[203]....
        /*0ee0*/ 	.word	0xffffffff


	//   ....[204]....
        /*0ee4*/ 	.word	0xffffffff


	//   ....[205]....
        /*0ee8*/ 	.word	0xffffffff


	//   ....[206]....
        /*0eec*/ 	.word	0xffffffff


	//   ....[207]....
        /*0ef0*/ 	.word	0xffffffff


	//   ....[208]....
        /*0ef4*/ 	.word	0xffffffff


	//   ....[209]....
        /*0ef8*/ 	.word	0xffffffff


	//   ....[210]....
        /*0efc*/ 	.word	0xffffffff


	//   ....[211]....
        /*0f00*/ 	.word	0xffffffff


	//   ....[212]....
        /*0f04*/ 	.word	0xffffffff


	//   ....[213]....
        /*0f08*/ 	.word	0xffffffff


	//   ....[214]....
        /*0f0c*/ 	.word	0xffffffff


	//   ....[215]....
        /*0f10*/ 	.word	0xffffffff


	//   ....[216]....
        /*0f14*/ 	.word	0xffffffff


	//   ....[217]....
        /*0f18*/ 	.word	0xffffffff


	//   ....[218]....
        /*0f1c*/ 	.word	0xffffffff


	//   ....[219]....
        /*0f20*/ 	.word	0xffffffff


	//   ....[220]....
        /*0f24*/ 	.word	0xffffffff


	//   ....[221]....
        /*0f28*/ 	.word	0xffffffff


	//   ....[222]....
        /*0f2c*/ 	.word	0xffffffff


	//   ....[223]....
        /*0f30*/ 	.word	0xffffffff


	//   ....[224]....
        /*0f34*/ 	.word	0xffffffff


	//   ....[225]....
        /*0f38*/ 	.word	0xffffffff


	//   ....[226]....
        /*0f3c*/ 	.word	0xffffffff


	//   ....[227]....
        /*0f40*/ 	.word	0xffffffff


	//   ....[228]....
        /*0f44*/ 	.word	0xffffffff


	//   ....[229]....
        /*0f48*/ 	.word	0xffffffff


	//   ....[230]....
        /*0f4c*/ 	.word	0xffffffff


	//   ....[231]....
        /*0f50*/ 	.word	0xffffffff


	//   ....[232]....
        /*0f54*/ 	.word	0xffffffff


	//   ....[233]....
        /*0f58*/ 	.word	0xffffffff


	//   ....[234]....
        /*0f5c*/ 	.word	0xffffffff


	//   ....[235]....
        /*0f60*/ 	.word	0xffffffff


	//   ....[236]....
        /*0f64*/ 	.word	0xffffffff


	//   ....[237]....
        /*0f68*/ 	.word	0xffffffff


	//   ....[238]....
        /*0f6c*/ 	.word	0xffffffff


	//   ....[239]....
        /*0f70*/ 	.word	0xffffffff


	//   ....[240]....
        /*0f74*/ 	.word	0xffffffff


	//   ....[241]....
        /*0f78*/ 	.word	0xffffffff


	//   ....[242]....
        /*0f7c*/ 	.word	0xffffffff


	//   ....[243]....
        /*0f80*/ 	.word	0xffffffff


	//   ....[244]....
        /*0f84*/ 	.word	0xffffffff


	//   ....[245]....
        /*0f88*/ 	.word	0xffffffff


	//   ....[246]....
        /*0f8c*/ 	.word	0xffffffff


	//   ....[247]....
        /*0f90*/ 	.word	0xffffffff


	//   ....[248]....
        /*0f94*/ 	.word	0xffffffff


	//   ....[249]....
        /*0f98*/ 	.word	0xffffffff


	//   ....[250]....
        /*0f9c*/ 	.word	0xffffffff


	//   ....[251]....
        /*0fa0*/ 	.word	0xffffffff


	//   ....[252]....
        /*0fa4*/ 	.word	0xffffffff


	//   ....[253]....
        /*0fa8*/ 	.word	0xffffffff


	//   ....[254]....
        /*0fac*/ 	.word	0xffffffff


	//   ....[255]....
        /*0fb0*/ 	.word	0xffffffff


	//   ....[0]....
        /*0fb4*/ 	.word	0xffffffff


	//   ....[1]....
        /*0fb8*/ 	.word	0x0500000f


	//   ....[2]....
        /*0fbc*/ 	.word	0x0500000f


	//   ....[3]....
        /*0fc0*/ 	.word	0x0500000f


	//   ....[4]....
        /*0fc4*/ 	.word	0x0500000f


	//   ....[5]....
        /*0fc8*/ 	.word	0x0500000f


	//   ....[6]....
        /*0fcc*/ 	.word	0x0500000f


	//   ....[7]....
        /*0fd0*/ 	.word	0x0500000f


	//   ....[8]....
        /*0fd4*/ 	.word	0x0500000f


	//   ....[9]....
        /*0fd8*/ 	.word	0x0500000f


	//   ....[10]....
        /*0fdc*/ 	.word	0x0500000f


	//   ....[11]....
        /*0fe0*/ 	.word	0x0500000f


	//   ....[12]....
        /*0fe4*/ 	.word	0x0500000f


	//   ....[13]....
        /*0fe8*/ 	.word	0x0500000f


	//   ....[14]....
        /*0fec*/ 	.word	0x0500000f


	//   ....[15]....
        /*0ff0*/ 	.word	0x0500000f


	//   ....[16]....
        /*0ff4*/ 	.word	0x0500000f


	//   ....[17]....
        /*0ff8*/ 	.word	0x0500000f


	//   ....[18]....
        /*0ffc*/ 	.word	0x0500000f


	//   ....[19]....
        /*1000*/ 	.word	0x0500000f


	//   ....[20]....
        /*1004*/ 	.word	0x0500000f


	//   ....[21]....
        /*1008*/ 	.word	0x0500000f


	//   ....[22]....
        /*100c*/ 	.word	0x0500000f


	//   ....[23]....
        /*1010*/ 	.word	0x0500000f


	//   ....[24]....
        /*1014*/ 	.word	0x0500000f


	//   ....[25]....
        /*1018*/ 	.word	0x0500000f


	//   ....[26]....
        /*101c*/ 	.word	0x0500000f


	//   ....[27]....
        /*1020*/ 	.word	0x0500000f


	//   ....[28]....
        /*1024*/ 	.word	0x0500000f


	//   ....[29]....
        /*1028*/ 	.word	0x0500000f


	//   ....[30]....
        /*102c*/ 	.word	0x0500000f


	//   ....[31]....
        /*1030*/ 	.word	0x0500000f


	//   ....[32]....
        /*1034*/ 	.word	0x0500000f


	//   ....[33]....
        /*1038*/ 	.word	0x0500000f


	//   ....[34]....
        /*103c*/ 	.word	0x0500000f


	//   ....[35]....
        /*1040*/ 	.word	0x0500000f


	//   ....[36]....
        /*1044*/ 	.word	0x0500000f


	//   ....[37]....
        /*1048*/ 	.word	0x0500000f


	//   ....[38]....
        /*104c*/ 	.word	0x0500000f


	//   ....[39]....
        /*1050*/ 	.word	0x0500000f


	//   ....[40]....
        /*1054*/ 	.word	0x0500000f


	//   ....[41]....
        /*1058*/ 	.word	0x0500000f


	//   ....[42]....
        /*105c*/ 	.word	0x0500000f


	//   ....[43]....
        /*1060*/ 	.word	0x0500000f


	//   ....[44]....
        /*1064*/ 	.word	0x0500000f


	//   ....[45]....
        /*1068*/ 	.word	0x0500000f


	//   ....[46]....
        /*106c*/ 	.word	0x0500000f


	//   ....[47]....
        /*1070*/ 	.word	0x0500000f


	//   ....[48]....
        /*1074*/ 	.word	0x0500000f


	//   ....[49]....
        /*1078*/ 	.word	0x0500000f


	//   ....[50]....
        /*107c*/ 	.word	0x0500000f


	//   ....[51]....
        /*1080*/ 	.word	0x0500000f


	//   ....[52]....
        /*1084*/ 	.word	0x0500000f


	//   ....[53]....
        /*1088*/ 	.word	0x0500000f


	//   ....[54]....
        /*108c*/ 	.word	0x0500000f


	//   ....[55]....
        /*1090*/ 	.word	0x0500000f


	//   ....[56]....
        /*1094*/ 	.word	0x0500000f


	//   ....[57]....
        /*1098*/ 	.word	0x0500000f


	//   ....[58]....
        /*109c*/ 	.word	0x0500000f


	//   ....[59]....
        /*10a0*/ 	.word	0x0500000f


	//   ....[60]....
        /*10a4*/ 	.word	0x0500000f


	//   ....[61]....
        /*10a8*/ 	.word	0x0500000f


	//   ....[62]....
        /*10ac*/ 	.word	0x0500000f


	//   ....[63]....
        /*10b0*/ 	.word	0x0500000f


	//   ....[64]....
        /*10b4*/ 	.word	0x0500000f


	//   ....[65]....
        /*10b8*/ 	.word	0x0500000f


	//   ....[66]....
        /*10bc*/ 	.word	0x0500000f


	//   ....[67]....
        /*10c0*/ 	.word	0x0500000f


	//   ....[68]....
        /*10c4*/ 	.word	0x0500000f


	//   ....[69]....
        /*10c8*/ 	.word	0x0500000f


	//   ....[70]....
        /*10cc*/ 	.word	0x0500000f


	//   ....[71]....
        /*10d0*/ 	.word	0x0500000f


	//   ....[72]....
        /*10d4*/ 	.word	0x0500000f


	//   ....[73]....
        /*10d8*/ 	.word	0x0500000f


	//   ....[74]....
        /*10dc*/ 	.word	0x0500000f


	//   ....[75]....
        /*10e0*/ 	.word	0x0500000f


	//   ....[76]....
        /*10e4*/ 	.word	0x0500000f


	//   ....[77]....
        /*10e8*/ 	.word	0x0500000f


	//   ....[78]....
        /*10ec*/ 	.word	0x0500000f


	//   ....[79]....
        /*10f0*/ 	.word	0x0500000f


	//   ....[80]....
        /*10f4*/ 	.word	0x0500000f


	//   ....[81]....
        /*10f8*/ 	.word	0x0500000f


	//   ....[82]....
        /*10fc*/ 	.word	0x0500000f


	//   ....[83]....
        /*1100*/ 	.word	0x0500000f


	//   ....[84]....
        /*1104*/ 	.word	0x0500000f


	//   ....[85]....
        /*1108*/ 	.word	0x0500000f


	//   ....[86]....
        /*110c*/ 	.word	0x0500000f


	//   ....[87]....
        /*1110*/ 	.word	0x0500000f


	//   ....[88]....
        /*1114*/ 	.word	0x0500000f


	//   ....[89]....
        /*1118*/ 	.word	0x0500000f


	//   ....[90]....
        /*111c*/ 	.word	0x0500000f


	//   ....[91]....
        /*1120*/ 	.word	0x0500000f


	//   ....[92]....
        /*1124*/ 	.word	0x0500000f


	//   ....[93]....
        /*1128*/ 	.word	0x0500000f


	//   ....[94]....
        /*112c*/ 	.word	0x0500000f


	//   ....[95]....
        /*1130*/ 	.word	0x0500000f


	//   ....[96]....
        /*1134*/ 	.word	0x0500000f


	//   ....[97]....
        /*1138*/ 	.word	0x0500000f


	//   ....[98]....
        /*113c*/ 	.word	0x0500000f


	//   ....[99]....
        /*1140*/ 	.word	0x0500000f


	//   ....[100]....
        /*1144*/ 	.word	0x0500000f


	//   ....[101]....
        /*1148*/ 	.word	0x0500000f


	//   ....[102]....
        /*114c*/ 	.word	0x0500000f


	//   ....[103]....
        /*1150*/ 	.word	0x0500000f


	//   ....[104]....
        /*1154*/ 	.word	0x0500000f


	//   ....[105]....
        /*1158*/ 	.word	0x0500000f


	//   ....[106]....
        /*115c*/ 	.word	0x0500000f


	//   ....[107]....
        /*1160*/ 	.word	0x0500000f


	//   ....[108]....
        /*1164*/ 	.word	0x0500000f


	//   ....[109]....
        /*1168*/ 	.word	0x0500000f


	//   ....[110]....
        /*116c*/ 	.word	0x0500000f


	//   ....[111]....
        /*1170*/ 	.word	0x0500000f


	//   ....[112]....
        /*1174*/ 	.word	0x0500000f


	//   ....[113]....
        /*1178*/ 	.word	0x0500000f


	//   ....[114]....
        /*117c*/ 	.word	0x0500000f


	//   ....[115]....
        /*1180*/ 	.word	0x0500000f


	//   ....[116]....
        /*1184*/ 	.word	0x0500000f


	//   ....[117]....
        /*1188*/ 	.word	0x0500000f


	//   ....[118]....
        /*118c*/ 	.word	0x0500000f


	//   ....[119]....
        /*1190*/ 	.word	0x0500000f


	//   ....[120]....
        /*1194*/ 	.word	0x0500000f


	//   ....[121]....
        /*1198*/ 	.word	0x0500000f


	//   ....[122]....
        /*119c*/ 	.word	0x0500000f


	//   ....[123]....
        /*11a0*/ 	.word	0x0500000f


	//   ....[124]....
        /*11a4*/ 	.word	0x0500000f


	//   ....[125]....
        /*11a8*/ 	.word	0x0500000f


	//   ....[126]....
        /*11ac*/ 	.word	0x0500000f


	//   ....[127]....
        /*11b0*/ 	.word	0x0500000f


	//   ....[128]....
        /*11b4*/ 	.word	0x0500000f


	//   ....[129]....
        /*11b8*/ 	.word	0x0500000f


	//   ....[130]....
        /*11bc*/ 	.word	0x0500000f


	//   ....[131]....
        /*11c0*/ 	.word	0x0500000f


	//   ....[132]....
        /*11c4*/ 	.word	0x0500000f


	//   ....[133]....
        /*11c8*/ 	.word	0x0500000f


	//   ....[134]....
        /*11cc*/ 	.word	0x0500000f


	//   ....[135]....
        /*11d0*/ 	.word	0x0500000f


	//   ....[136]....
        /*11d4*/ 	.word	0x0500000f


	//   ....[137]....
        /*11d8*/ 	.word	0x0500000f


	//   ....[138]....
        /*11dc*/ 	.word	0x0500000f


	//   ....[139]....
        /*11e0*/ 	.word	0x0500000f


	//   ....[140]....
        /*11e4*/ 	.word	0x0500000f


	//   ....[141]....
        /*11e8*/ 	.word	0x0500000f


	//   ....[142]....
        /*11ec*/ 	.word	0x0500000f


	//   ....[143]....
        /*11f0*/ 	.word	0x0500000f


	//   ....[144]....
        /*11f4*/ 	.word	0x0500000f


	//   ....[145]....
        /*11f8*/ 	.word	0x0500000f


	//   ....[146]....
        /*11fc*/ 	.word	0x0500000f


	//   ....[147]....
        /*1200*/ 	.word	0x0500000f


	//   ....[148]....
        /*1204*/ 	.word	0x0500000f


	//   ....[149]....
        /*1208*/ 	.word	0x0500000f


	//   ....[150]....
        /*120c*/ 	.word	0x0500000f


	//   ....[151]....
        /*1210*/ 	.word	0x0500000f


	//   ....[152]....
        /*1214*/ 	.word	0x0500000f


	//   ....[153]....
        /*1218*/ 	.word	0x0500000f


	//   ....[154]....
        /*121c*/ 	.word	0x0500000f


	//   ....[155]....
        /*1220*/ 	.word	0x0500000f


	//   ....[156]....
        /*1224*/ 	.word	0x0500000f


	//   ....[157]....
        /*1228*/ 	.word	0x0500000f


	//   ....[158]....
        /*122c*/ 	.word	0x0500000f


	//   ....[159]....
        /*1230*/ 	.word	0x0500000f


	//   ....[160]....
        /*1234*/ 	.word	0x0500000f


	//   ....[161]....
        /*1238*/ 	.word	0x0500000f


	//   ....[162]....
        /*123c*/ 	.word	0x0500000f


	//   ....[163]....
        /*1240*/ 	.word	0x0500000f


	//   ....[164]....
        /*1244*/ 	.word	0x0500000f


	//   ....[165]....
        /*1248*/ 	.word	0x0500000f


	//   ....[166]....
        /*124c*/ 	.word	0x0500000f


	//   ....[167]....
        /*1250*/ 	.word	0x0500000f


	//   ....[168]....
        /*1254*/ 	.word	0x0500000f


	//   ....[169]....
        /*1258*/ 	.word	0x0500000f


	//   ....[170]....
        /*125c*/ 	.word	0x0500000f


	//   ....[171]....
        /*1260*/ 	.word	0x0500000f


	//   ....[172]....
        /*1264*/ 	.word	0x0500000f


	//   ....[173]....
        /*1268*/ 	.word	0x0500000f


	//   ....[174]....
        /*126c*/ 	.word	0x0500000f


	//   ....[175]....
        /*1270*/ 	.word	0x0500000f


	//   ....[176]....
        /*1274*/ 	.word	0x0500000f


	//   ....[177]....
        /*1278*/ 	.word	0x0500000f


	//   ....[178]....
        /*127c*/ 	.word	0x0500000f


	//   ....[179]....
        /*1280*/ 	.word	0x0500000f


	//   ....[180]....
        /*1284*/ 	.word	0x0500000f


	//   ....[181]....
        /*1288*/ 	.word	0x0500000f


	//   ....[182]....
        /*128c*/ 	.word	0x0500000f


	//   ....[183]....
        /*1290*/ 	.word	0x0500000f


	//   ....[184]....
        /*1294*/ 	.word	0x0500000f


	//   ....[185]....
        /*1298*/ 	.word	0x0500000f


	//   ....[186]....
        /*129c*/ 	.word	0x0500000f


	//   ....[187]....
        /*12a0*/ 	.word	0x0500000f


	//   ....[188]....
        /*12a4*/ 	.word	0x0500000f


	//   ....[189]....
        /*12a8*/ 	.word	0x0500000f


	//   ....[190]....
        /*12ac*/ 	.word	0x0500000f


	//   ....[191]....
        /*12b0*/ 	.word	0x0500000f


	//   ....[192]....
        /*12b4*/ 	.word	0x0500000f


	//   ....[193]....
        /*12b8*/ 	.word	0x0500000f


	//   ....[194]....
        /*12bc*/ 	.word	0x0500000f


	//   ....[195]....
        /*12c0*/ 	.word	0x0500000f


	//   ....[196]....
        /*12c4*/ 	.word	0x0500000f


	//   ....[197]....
        /*12c8*/ 	.word	0x0500000f


	//   ....[198]....
        /*12cc*/ 	.word	0x0500000f


	//   ....[199]....
        /*12d0*/ 	.word	0x0500000f


	//   ....[200]....
        /*12d4*/ 	.word	0x0500000f


	//   ....[201]....
        /*12d8*/ 	.word	0x0500000f


	//   ....[202]....
        /*12dc*/ 	.word	0x0500000f


	//   ....[203]....
        /*12e0*/ 	.word	0x0500000f


	//   ....[204]....
        /*12e4*/ 	.word	0x0500000f


	//   ....[205]....
        /*12e8*/ 	.word	0x0500000f


	//   ....[206]....
        /*12ec*/ 	.word	0x0500000f


	//----- nvinfo : EIATTR_COOP_GROUP_INSTR_OFFSETS
	.align		4
.L_836:
        /*12f0*/ 	.byte	0x04, 0x28
        /*12f2*/ 	.short	(.L_838 - .L_837)


	//   ....[0]....
.L_837:
        /*12f4*/ 	.word	0x00000070


	//   ....[1]....
        /*12f8*/ 	.word	0x00000140


	//   ....[2]....
        /*12fc*/ 	.word	0x00000190


	//   ....[3]....
        /*1300*/ 	.word	0x000003c0


	//   ....[4]....
        /*1304*/ 	.word	0x00000520


	//   ....[5]....
        /*1308*/ 	.word	0x00000640


	//   ....[6]....
        /*130c*/ 	.word	0x000007a0


	//   ....[7]....
        /*1310*/ 	.word	0x00003f40


	//   ....[8]....
        /*1314*/ 	.word	0x00003f50


	//   ....[9]....
        /*1318*/ 	.word	0x00006dd0


	//   ....[10]....
        /*131c*/ 	.word	0x00006de0


	//   ....[11]....
        /*1320*/ 	.word	0x0000a430


	//   ....[12]....
        /*1324*/ 	.word	0x0000a440


	//   ....[13]....
        /*1328*/ 	.word	0x0000d520


	//   ....[14]....
        /*132c*/ 	.word	0x0000d530


	//   ....[15]....
        /*1330*/ 	.word	0x00010710


	//   ....[16]....
        /*1334*/ 	.word	0x00010720


	//   ....[17]....
        /*1338*/ 	.word	0x000109c0


	//   ....[18]....
        /*133c*/ 	.word	0x000109d0


	//   ....[19]....
        /*1340*/ 	.word	0x00010f50


	//   ....[20]....
        /*1344*/ 	.word	0x00010f70


	//   ....[21]....
        /*1348*/ 	.word	0x000111b0


	//   ....[22]....
        /*134c*/ 	.word	0x000111d0


	//   ....[23]....
        /*1350*/ 	.word	0x00011f20


	//   ....[24]....
        /*1354*/ 	.word	0x00012660


	//   ....[25]....
        /*1358*/ 	.word	0x00012670


	//   ....[26]....
        /*135c*/ 	.word	0x00012680


	//   ....[27]....
        /*1360*/ 	.word	0x00012690


	//   ....[28]....
        /*1364*/ 	.word	0x00015de0


	//   ....[29]....
        /*1368*/ 	.word	0x00015df0


	//   ....[30]....
        /*136c*/ 	.word	0x00015e00


	//   ....[31]....
        /*1370*/ 	.word	0x00015e10


	//   ....[32]....
        /*1374*/ 	.word	0x0001a600


	//   ....[33]....
        /*1378*/ 	.word	0x0001ade0


	//   ....[34]....
        /*137c*/ 	.word	0x0001adf0


	//   ....[35]....
        /*1380*/ 	.word	0x0001ae10


	//   ....[36]....
        /*1384*/ 	.word	0x0001b740


	//   ....[37]....
        /*1388*/ 	.word	0x0001b770


	//   ....[38]....
        /*138c*/ 	.word	0x0001e5b0


	//   ....[39]....
        /*1390*/ 	.word	0x0001e5d0


	//   ....[40]....
        /*1394*/ 	.word	0x0001f000


	//   ....[41]....
        /*1398*/ 	.word	0x0001f100


	//   ....[42]....
        /*139c*/ 	.word	0x0001f9d0


	//   ....[43]....
        /*13a0*/ 	.word	0x0001fa30


	//   ....[44]....
        /*13a4*/ 	.word	0x00022910


	//   ....[45]....
        /*13a8*/ 	.word	0x00022930


	//   ....[46]....
        /*13ac*/ 	.word	0x00022c00


	//   ....[47]....
        /*13b0*/ 	.word	0x00022c20


	//   ....[48]....
        /*13b4*/ 	.word	0x00024a10


	//   ....[49]....
        /*13b8*/ 	.word	0x00024a70


	//   ....[50]....
        /*13bc*/ 	.word	0x00024a90


	//   ....[51]....
        /*13c0*/ 	.word	0x00024ab0


	//   ....[52]....
        /*13c4*/ 	.word	0x00025a30


	//   ....[53]....
        /*13c8*/ 	.word	0x00025a80


	//   ....[54]....
        /*13cc*/ 	.word	0x00025ab0


	//   ....[55]....
        /*13d0*/ 	.word	0x00025ae0


	//   ....[56]....
        /*13d4*/ 	.word	0x00025b10


	//   ....[57]....
        /*13d8*/ 	.word	0x00025b40


	//   ....[58]....
        /*13dc*/ 	.word	0x00025b70


	//   ....[59]....
        /*13e0*/ 	.word	0x00025ba0


	//   ....[60]....
        /*13e4*/ 	.word	0x00025bd0


	//   ....[61]....
        /*13e8*/ 	.word	0x00025c00


	//   ....[62]....
        /*13ec*/ 	.word	0x00025c30


	//   ....[63]....
        /*13f0*/ 	.word	0x00025c60


	//   ....[64]....
        /*13f4*/ 	.word	0x00025c90


	//   ....[65]....
        /*13f8*/ 	.word	0x00025cc0


	//   ....[66]....
        /*13fc*/ 	.word	0x00025cf0


	//   ....[67]....
        /*1400*/ 	.word	0x00025d20


	//   ....[68]....
        /*1404*/ 	.word	0x00025d50


	//   ....[69]....
        /*1408*/ 	.word	0x00025d90


	//   ....[70]....
        /*140c*/ 	.word	0x00025dc0


	//   ....[71]....
        /*1410*/ 	.word	0x00025df0


	//   ....[72]....
        /*1414*/ 	.word	0x00025e20


	//   ....[73]....
        /*1418*/ 	.word	0x00025e50


	//   ....[74]....
        /*141c*/ 	.word	0x00025e80


	//   ....[75]....
        /*1420*/ 	.word	0x00025eb0


	//   ....[76]....
        /*1424*/ 	.word	0x00025ee0


	//   ....[77]....
        /*1428*/ 	.word	0x00025f10


	//   ....[78]....
        /*142c*/ 	.word	0x00025f40


	//   ....[79]....
        /*1430*/ 	.word	0x00025f70


	//   ....[80]....
        /*1434*/ 	.word	0x00025fa0


	//   ....[81]....
        /*1438*/ 	.word	0x00025fd0


	//   ....[82]....
        /*143c*/ 	.word	0x00026000


	//   ....[83]....
        /*1440*/ 	.word	0x00026030


	//   ....[84]....
        /*1444*/ 	.word	0x00026060


	//   ....[85]....
        /*1448*/ 	.word	0x00026090


	//   ....[86]....
        /*144c*/ 	.word	0x000260c0


	//   ....[87]....
        /*1450*/ 	.word	0x000260f0


	//   ....[88]....
        /*1454*/ 	.word	0x00026120


	//   ....[89]....
        /*1458*/ 	.word	0x00026150


	//   ....[90]....
        /*145c*/ 	.word	0x00026180


	//   ....[91]....
        /*1460*/ 	.word	0x000261b0


	//   ....[92]....
        /*1464*/ 	.word	0x000261e0


	//   ....[93]....
        /*1468*/ 	.word	0x00026210


	//   ....[94]....
        /*146c*/ 	.word	0x00026240


	//   ....[95]....
        /*1470*/ 	.word	0x00026270


	//   ....[96]....
        /*1474*/ 	.word	0x000262a0


	//   ....[97]....
        /*1478*/ 	.word	0x000262d0


	//   ....[98]....
        /*147c*/ 	.word	0x00026300


	//   ....[99]....
        /*1480*/ 	.word	0x00026330


	//   ....[100]....
        /*1484*/ 	.word	0x00026360


	//   ....[101]....
        /*1488*/ 	.word	0x00026390


	//   ....[102]....
        /*148c*/ 	.word	0x000263c0


	//   ....[103]....
        /*1490*/ 	.word	0x000263f0


	//   ....[104]....
        /*1494*/ 	.word	0x00026420


	//   ....[105]....
        /*1498*/ 	.word	0x00026450


	//   ....[106]....
        /*149c*/ 	.word	0x00026480


	//   ....[107]....
        /*14a0*/ 	.word	0x000264b0


	//   ....[108]....
        /*14a4*/ 	.word	0x000264e0


	//   ....[109]....
        /*14a8*/ 	.word	0x00026510


	//   ....[110]....
        /*14ac*/ 	.word	0x00026540


	//   ....[111]....
        /*14b0*/ 	.word	0x00026570


	//   ....[112]....
        /*14b4*/ 	.word	0x000265a0


	//   ....[113]....
        /*14b8*/ 	.word	0x000265d0


	//   ....[114]....
        /*14bc*/ 	.word	0x00026600


	//   ....[115]....
        /*14c0*/ 	.word	0x00026630


	//   ....[116]....
        /*14c4*/ 	.word	0x00026660


	//   ....[117]....
        /*14c8*/ 	.word	0x00026690


	//   ....[118]....
        /*14cc*/ 	.word	0x000266c0


	//   ....[119]....
        /*14d0*/ 	.word	0x000266f0


	//   ....[120]....
        /*14d4*/ 	.word	0x00026720


	//   ....[121]....
        /*14d8*/ 	.word	0x00026750


	//   ....[122]....
        /*14dc*/ 	.word	0x00026780


	//   ....[123]....
        /*14e0*/ 	.word	0x000267a0


	//   ....[124]....
        /*14e4*/ 	.word	0x000267b0


	//   ....[125]....
        /*14e8*/ 	.word	0x000267c0


	//   ....[126]....
        /*14ec*/ 	.word	0x000267d0


	//   ....[127]....
        /*14f0*/ 	.word	0x000267e0


	//   ....[128]....
        /*14f4*/ 	.word	0x000267f0


	//   ....[129]....
        /*14f8*/ 	.word	0x00026800


	//   ....[130]....
        /*14fc*/ 	.word	0x00026810


	//   ....[131]....
        /*1500*/ 	.word	0x00026820


	//   ....[132]....
        /*1504*/ 	.word	0x00026830


	//   ....[133]....
        /*1508*/ 	.word	0x00026840


	//   ....[134]....
        /*150c*/ 	.word	0x00026850


	//   ....[135]....
        /*1510*/ 	.word	0x00026880


	//   ....[136]....
        /*1514*/ 	.word	0x000268b0


	//   ....[137]....
        /*1518*/ 	.word	0x000268c0


	//   ....[138]....
        /*151c*/ 	.word	0x000268f0


	//   ....[139]....
        /*1520*/ 	.word	0x00026920


	//   ....[140]....
        /*1524*/ 	.word	0x00026950


	//   ....[141]....
        /*1528*/ 	.word	0x00026960


	//   ....[142]....
        /*152c*/ 	.word	0x00026990


	//   ....[143]....
        /*1530*/ 	.word	0x000269c0


	//   ....[144]....
        /*1534*/ 	.word	0x000269f0


	//   ....[145]....
        /*1538*/ 	.word	0x00026a20


	//   ....[146]....
        /*153c*/ 	.word	0x00026a50


	//   ....[147]....
        /*1540*/ 	.word	0x00026a80


	//   ....[148]....
        /*1544*/ 	.word	0x00027480


	//   ....[149]....
        /*1548*/ 	.word	0x000274a0


	//   ....[150]....
        /*154c*/ 	.word	0x000274b0


	//   ....[151]....
        /*1550*/ 	.word	0x000274c0


	//   ....[152]....
        /*1554*/ 	.word	0x00027d60


	//   ....[153]....
        /*1558*/ 	.word	0x00027d70


	//   ....[154]....
        /*155c*/ 	.word	0x00027f40


	//   ....[155]....
        /*1560*/ 	.word	0x00027f50


	//   ....[156]....
        /*1564*/ 	.word	0x000280a0


	//   ....[157]....
        /*1568*/ 	.word	0x000280b0


	//   ....[158]....
        /*156c*/ 	.word	0x00028200


	//   ....[159]....
        /*1570*/ 	.word	0x00028210


	//   ....[160]....
        /*1574*/ 	.word	0x00028600


	//   ....[161]....
        /*1578*/ 	.word	0x00028610


	//   ....[162]....
        /*157c*/ 	.word	0x000292c0


	//   ....[163]....
        /*1580*/ 	.word	0x000292d0


	//   ....[164]....
        /*1584*/ 	.word	0x0002aa90


	//   ....[165]....
        /*1588*/ 	.word	0x0002aaa0


	//   ....[166]....
        /*158c*/ 	.word	0x0002ac00


	//   ....[167]....
        /*1590*/ 	.word	0x0002ac10


	//   ....[168]....
        /*1594*/ 	.word	0x0002ad60


	//   ....[169]....
        /*1598*/ 	.word	0x0002ad70


	//   ....[170]....
        /*159c*/ 	.word	0x0002aec0


	//   ....[171]....
        /*15a0*/ 	.word	0x0002aed0


	//   ....[172]....
        /*15a4*/ 	.word	0x0002b070


	//   ....[173]....
        /*15a8*/ 	.word	0x0002b260


	//   ....[174]....
        /*15ac*/ 	.word	0x0002b290


	//   ....[175]....
        /*15b0*/ 	.word	0x0002b2c0


	//   ....[176]....
        /*15b4*/ 	.word	0x0002b2f0


	//   ....[177]....
        /*15b8*/ 	.word	0x0002b320


	//   ....[178]....
        /*15bc*/ 	.word	0x0002b350


	//   ....[179]....
        /*15c0*/ 	.word	0x0002b4e0


	//   ....[180]....
        /*15c4*/ 	.word	0x0002b510


	//   ....[181]....
        /*15c8*/ 	.word	0x0002b540


	//   ....[182]....
        /*15cc*/ 	.word	0x0002b570


	//   ....[183]....
        /*15d0*/ 	.word	0x0002b5a0


	//   ....[184]....
        /*15d4*/ 	.word	0x0002b5d0


	//   ....[185]....
        /*15d8*/ 	.word	0x0002b660


	//   ....[186]....
        /*15dc*/ 	.word	0x0002b690


	//   ....[187]....
        /*15e0*/ 	.word	0x0002b6a0


	//   ....[188]....
        /*15e4*/ 	.word	0x0002b6e0


	//   ....[189]....
        /*15e8*/ 	.word	0x0002ccf0


	//   ....[190]....
        /*15ec*/ 	.word	0x0002f470


	//   ....[191]....
        /*15f0*/ 	.word	0x0002f4a0


	//   ....[192]....
        /*15f4*/ 	.word	0x0002f600


	//   ....[193]....
        /*15f8*/ 	.word	0x0002f610


	//   ....[194]....
        /*15fc*/ 	.word	0x0002f6a0


	//   ....[195]....
        /*1600*/ 	.word	0x0002f6b0


	//   ....[196]....
        /*1604*/ 	.word	0x0002f6c0


	//   ....[197]....
        /*1608*/ 	.word	0x0002f750


	//   ....[198]....
        /*160c*/ 	.word	0x0002f7f0


	//   ....[199]....
        /*1610*/ 	.word	0x0002f800


	//   ....[200]....
        /*1614*/ 	.word	0x0002fc70


	//   ....[201]....
        /*1618*/ 	.word	0x0002fc90


	//   ....[202]....
        /*161c*/ 	.word	0x0002fcb0


	//   ....[203]....
        /*1620*/ 	.word	0x0002fde0


	//   ....[204]....
        /*1624*/ 	.word	0x0002fdf0


	//   ....[205]....
        /*1628*/ 	.word	0x0002fe80


	//   ....[206]....
        /*162c*/ 	.word	0x0002fe90


	//   ....[207]....
        /*1630*/ 	.word	0x0002fea0


	//   ....[208]....
        /*1634*/ 	.word	0x0002feb0


	//   ....[209]....
        /*1638*/ 	.word	0x0002ff90


	//   ....[210]....
        /*163c*/ 	.word	0x00030770


	//   ....[211]....
        /*1640*/ 	.word	0x000307a0


	//   ....[212]....
        /*1644*/ 	.word	0x000307d0


	//   ....[213]....
        /*1648*/ 	.word	0x00030880


	//   ....[214]....
        /*164c*/ 	.word	0x00030890


	//   ....[215]....
        /*1650*/ 	.word	0x00030930


	//   ....[216]....
        /*1654*/ 	.word	0x00030940


	//   ....[217]....
        /*1658*/ 	.word	0x00030950


	//   ....[218]....
        /*165c*/ 	.word	0x000313e0


	//   ....[219]....
        /*1660*/ 	.word	0x000313f0


	//   ....[220]....
        /*1664*/ 	.word	0x00031400


	//   ....[221]....
        /*1668*/ 	.word	0x00031460


	//   ....[222]....
        /*166c*/ 	.word	0x000314a0


	//   ....[223]....
        /*1670*/ 	.word	0x000314b0


	//   ....[224]....
        /*1674*/ 	.word	0x00031510


	//   ....[225]....
        /*1678*/ 	.word	0x00031540


	//   ....[226]....
        /*167c*/ 	.word	0x00031580


	//   ....[227]....
        /*1680*/ 	.word	0x000315e0


	//   ....[228]....
        /*1684*/ 	.word	0x00031a70


	//   ....[229]....
        /*1688*/ 	.word	0x00031a80


	//   ....[230]....
        /*168c*/ 	.word	0x00031a90


	//   ....[231]....
        /*1690*/ 	.word	0x00031aa0


	//   ....[232]....
        /*1694*/ 	.word	0x00031b00


	//   ....[233]....
        /*1698*/ 	.word	0x00031b10


	//   ....[234]....
        /*169c*/ 	.word	0x00031b70


	//   ....[235]....
        /*16a0*/ 	.word	0x00031ba0


	//   ....[236]....
        /*16a4*/ 	.word	0x00031be0


	//   ....[237]....
        /*16a8*/ 	.word	0x00031c40


	//   ....[238]....
        /*16ac*/ 	.word	0x00033ab0


	//   ....[239]....
        /*16b0*/ 	.word	0x00033ae0


	//   ....[240]....
        /*16b4*/ 	.word	0x00033b40


	//   ....[241]....
        /*16b8*/ 	.word	0x00033b70


	//   ....[242]....
        /*16bc*/ 	.word	0x00033ba0


	//   ....[243]....
        /*16c0*/ 	.word	0x00033bd0


	//   ....[244]....
        /*16c4*/ 	.word	0x00033c00


	//   ....[245]....
        /*16c8*/ 	.word	0x00033c30


	//   ....[246]....
        /*16cc*/ 	.word	0x00033dd0


	//   ....[247]....
        /*16d0*/ 	.word	0x00033e00


	//   ....[248]....
        /*16d4*/ 	.word	0x00033e30


	//   ....[249]....
        /*16d8*/ 	.word	0x00033e60


	//   ....[250]....
        /*16dc*/ 	.word	0x00033e90


	//   ....[251]....
        /*16e0*/ 	.word	0x00033ec0


	//   ....[252]....
        /*16e4*/ 	.word	0x00033f80


	//   ....[253]....
        /*16e8*/ 	.word	0x00033fa0


	//   ....[254]....
        /*16ec*/ 	.word	0x00033fc0


	//   ....[255]....
        /*16f0*/ 	.word	0x00034020


	//   ....[0]....
        /*16f4*/ 	.word	0x00034a60


	//   ....[1]....
        /*16f8*/ 	.word	0x00034e20


	//   ....[2]....
        /*16fc*/ 	.word	0x00034eb0


	//   ....[3]....
        /*1700*/ 	.word	0x00034f50


	//   ....[4]....
        /*1704*/ 	.word	0x00034fe0


	//   ....[5]....
        /*1708*/ 	.word	0x000350d0


	//   ....[6]....
        /*170c*/ 	.word	0x00035160


	//   ....[7]....
        /*1710*/ 	.word	0x00035200


	//   ....[8]....
        /*1714*/ 	.word	0x00035290


	//   ....[9]....
        /*1718*/ 	.word	0x00035380


	//   ....[10]....
        /*171c*/ 	.word	0x00035410


	//   ....[11]....
        /*1720*/ 	.word	0x000354b0


	//   ....[12]....
        /*1724*/ 	.word	0x00035540


	//   ....[13]....
        /*1728*/ 	.word	0x00035620


	//   ....[14]....
        /*172c*/ 	.word	0x000356c0


	//   ....[15]....
        /*1730*/ 	.word	0x00035750


	//   ....[16]....
        /*1734*/ 	.word	0x000357a0


	//   ....[17]....
        /*1738*/ 	.word	0x000357f0


	//   ....[18]....
        /*173c*/ 	.word	0x000358d0


	//   ....[19]....
        /*1740*/ 	.word	0x00035960


	//   ....[20]....
        /*1744*/ 	.word	0x000359b0


	//   ....[21]....
        /*1748*/ 	.word	0x00035a00


	//   ....[22]....
        /*174c*/ 	.word	0x00035de0


	//   ....[23]....
        /*1750*/ 	.word	0x00035ef0


	//   ....[24]....
        /*1754*/ 	.word	0x00036020


	//   ....[25]....
        /*1758*/ 	.word	0x00036140


	//   ....[26]....
        /*175c*/ 	.word	0x00036270


	//   ....[27]....
        /*1760*/ 	.word	0x00036390


	//   ....[28]....
        /*1764*/ 	.word	0x000364a0


	//   ....[29]....
        /*1768*/ 	.word	0x000364f0


	//   ....[30]....
        /*176c*/ 	.word	0x00036570


	//   ....[31]....
        /*1770*/ 	.word	0x000365e0


	//   ....[32]....
        /*1774*/ 	.word	0x00036640


	//   ....[33]....
        /*1778*/ 	.word	0x00036690


	//   ....[34]....
        /*177c*/ 	.word	0x00036710


	//   ....[35]....
        /*1780*/ 	.word	0x00036780


	//   ....[36]....
        /*1784*/ 	.word	0x000367e0


	//   ....[37]....
        /*1788*/ 	.word	0x00036830


	//   ....[38]....
        /*178c*/ 	.word	0x000368b0


	//   ....[39]....
        /*1790*/ 	.word	0x00036900


	//   ....[40]....
        /*1794*/ 	.word	0x00036960


	//   ....[41]....
        /*1798*/ 	.word	0x000369b0


	//   ....[42]....
        /*179c*/ 	.word	0x00036a10


	//   ....[43]....
        /*17a0*/ 	.word	0x00036aa0


	//   ....[44]....
        /*17a4*/ 	.word	0x00036b00


	//   ....[45]....
        /*17a8*/ 	.word	0x00036b50


	//   ....[46]....
        /*17ac*/ 	.word	0x00036bb0


	//   ....[47]....
        /*17b0*/ 	.word	0x00036c40


	//   ....[48]....
        /*17b4*/ 	.word	0x00036ca0


	//   ....[49]....
        /*17b8*/ 	.word	0x00036cf0


	//   ....[50]....
        /*17bc*/ 	.word	0x00036d50


	//   ....[51]....
        /*17c0*/ 	.word	0x00036de0


	//   ....[52]....
        /*17c4*/ 	.word	0x00036e40


	//   ....[53]....
        /*17c8*/ 	.word	0x00036e90


	//   ....[54]....
        /*17cc*/ 	.word	0x00036ef0


	//   ....[55]....
        /*17d0*/ 	.word	0x00036f80


	//   ....[56]....
        /*17d4*/ 	.word	0x00036fe0


	//   ....[57]....
        /*17d8*/ 	.word	0x00037030


	//   ....[58]....
        /*17dc*/ 	.word	0x00037090


	//   ....[59]....
        /*17e0*/ 	.word	0x00037120


	//   ....[60]....
        /*17e4*/ 	.word	0x00037180


	//   ....[61]....
        /*17e8*/ 	.word	0x000371d0


	//   ....[62]....
        /*17ec*/ 	.word	0x00037230


	//   ....[63]....
        /*17f0*/ 	.word	0x000372c0


	//   ....[64]....
        /*17f4*/ 	.word	0x00037320


	//   ....[65]....
        /*17f8*/ 	.word	0x00037370


	//   ....[66]....
        /*17fc*/ 	.word	0x000373d0


	//   ....[67]....
        /*1800*/ 	.word	0x00037460


	//   ....[68]....
        /*1804*/ 	.word	0x000374c0


	//   ....[69]....
        /*1808*/ 	.word	0x00037510


	//   ....[70]....
        /*180c*/ 	.word	0x00037570


	//   ....[71]....
        /*1810*/ 	.word	0x00037600


	//   ....[72]....
        /*1814*/ 	.word	0x00037660


	//   ....[73]....
        /*1818*/ 	.word	0x000376b0


	//   ....[74]....
        /*181c*/ 	.word	0x00037710


	//   ....[75]....
        /*1820*/ 	.word	0x000377a0


	//   ....[76]....
        /*1824*/ 	.word	0x00037800


	//   ....[77]....
        /*1828*/ 	.word	0x00037850


	//   ....[78]....
        /*182c*/ 	.word	0x000378b0


	//   ....[79]....
        /*1830*/ 	.word	0x00037940


	//   ....[80]....
        /*1834*/ 	.word	0x000379a0


	//   ....[81]....
        /*1838*/ 	.word	0x000379f0


	//   ....[82]....
        /*183c*/ 	.word	0x00037a50


	//   ....[83]....
        /*1840*/ 	.word	0x00037ae0


	//   ....[84]....
        /*1844*/ 	.word	0x00037b40


	//   ....[85]....
        /*1848*/ 	.word	0x00037b90


	//   ....[86]....
        /*184c*/ 	.word	0x00037bf0


	//   ....[87]....
        /*1850*/ 	.word	0x00037c80


	//   ....[88]....
        /*1854*/ 	.word	0x00037ce0


	//   ....[89]....
        /*1858*/ 	.word	0x00037d30


	//   ....[90]....
        /*185c*/ 	.word	0x00037db0


	//   ....[91]....
        /*1860*/ 	.word	0x00037e00


	//   ....[92]....
        /*1864*/ 	.word	0x00037e60


	//   ....[93]....
        /*1868*/ 	.word	0x00037eb0


	//   ....[94]....
        /*186c*/ 	.word	0x00037f30


	//   ....[95]....
        /*1870*/ 	.word	0x00037fa0


	//   ....[96]....
        /*1874*/ 	.word	0x00038000


	//   ....[97]....
        /*1878*/ 	.word	0x00038050


	//   ....[98]....
        /*187c*/ 	.word	0x000380d0


	//   ....[99]....
        /*1880*/ 	.word	0x00038120


	//   ....[100]....
        /*1884*/ 	.word	0x00038180


	//   ....[101]....
        /*1888*/ 	.word	0x000381d0


	//   ....[102]....
        /*188c*/ 	.word	0x00038250


	//   ....[103]....
        /*1890*/ 	.word	0x000382c0


	//   ....[104]....
        /*1894*/ 	.word	0x00038320


	//   ....[105]....
        /*1898*/ 	.word	0x00038370


	//   ....[106]....
        /*189c*/ 	.word	0x000383f0


	//   ....[107]....
        /*18a0*/ 	.word	0x00038460


	//   ....[108]....
        /*18a4*/ 	.word	0x000384c0


	//   ....[109]....
        /*18a8*/ 	.word	0x00038510


	//   ....[110]....
        /*18ac*/ 	.word	0x00038590


	//   ....[111]....
        /*18b0*/ 	.word	0x00038600


	//   ....[112]....
        /*18b4*/ 	.word	0x00038660


	//   ....[113]....
        /*18b8*/ 	.word	0x000386b0


	//   ....[114]....
        /*18bc*/ 	.word	0x00038780


	//   ....[115]....
        /*18c0*/ 	.word	0x00038800


	//   ....[116]....
        /*18c4*/ 	.word	0x000388a0


	//   ....[117]....
        /*18c8*/ 	.word	0x000388f0


	//   ....[118]....
        /*18cc*/ 	.word	0x00038980


	//   ....[119]....
        /*18d0*/ 	.word	0x000389d0


	//   ....[120]....
        /*18d4*/ 	.word	0x00038a60


	//   ....[121]....
        /*18d8*/ 	.word	0x00038af0


	//   ....[122]....
        /*18dc*/ 	.word	0x00038b80


	//   ....[123]....
        /*18e0*/ 	.word	0x00038c10


	//   ....[124]....
        /*18e4*/ 	.word	0x00038ca0


	//   ....[125]....
        /*18e8*/ 	.word	0x00038d30


	//   ....[126]....
        /*18ec*/ 	.word	0x00038db0


	//   ....[127]....
        /*18f0*/ 	.word	0x00038e00


	//   ....[128]....
        /*18f4*/ 	.word	0x00038ea0


	//   ....[129]....
        /*18f8*/ 	.word	0x00038f30


	//   ....[130]....
        /*18fc*/ 	.word	0x00038fb0


	//   ....[131]....
        /*1900*/ 	.word	0x00039000


	//   ....[132]....
        /*1904*/ 	.word	0x00039090


	//   ....[133]....
        /*1908*/ 	.word	0x00039120


	//   ....[134]....
        /*190c*/ 	.word	0x000391b0


	//   ....[135]....
        /*1910*/ 	.word	0x00039240


	//   ....[136]....
        /*1914*/ 	.word	0x000392d0


	//   ....[137]....
        /*1918*/ 	.word	0x00039360


	//   ....[138]....
        /*191c*/ 	.word	0x00039420


	//   ....[139]....
        /*1920*/ 	.word	0x000396f0


	//   ....[140]....
        /*1924*/ 	.word	0x000397f0


	//   ....[141]....
        /*1928*/ 	.word	0x000398b0


	//   ....[142]....
        /*192c*/ 	.word	0x00039a90


	//   ....[143]....
        /*1930*/ 	.word	0x00039b20


	//   ....[144]....
        /*1934*/ 	.word	0x00039b80


	//   ....[145]....
        /*1938*/ 	.word	0x00039c80


	//   ....[146]....
        /*193c*/ 	.word	0x00039ce0


	//   ....[147]....
        /*1940*/ 	.word	0x00039db0


	//   ....[148]....
        /*1944*/ 	.word	0x00039e70


	//   ....[149]....
        /*1948*/ 	.word	0x00039f80


	//   ....[150]....
        /*194c*/ 	.word	0x0003a0a0


	//   ....[151]....
        /*1950*/ 	.word	0x0003a140


	//   ....[152]....
        /*1954*/ 	.word	0x0003a300


	//   ....[153]....
        /*1958*/ 	.word	0x0003a350


	//   ....[154]....
        /*195c*/ 	.word	0x0003a450


	//   ....[155]....
        /*1960*/ 	.word	0x0003a500


	//   ....[156]....
        /*1964*/ 	.word	0x0003a560


	//   ....[157]....
        /*1968*/ 	.word	0x0003a600


	//   ....[158]....
        /*196c*/ 	.word	0x0003a6c0


	//   ....[159]....
        /*1970*/ 	.word	0x0003a790


	//   ....[160]....
        /*1974*/ 	.word	0x0003a840


	//   ....[161]....
        /*1978*/ 	.word	0x0003a8b0


	//   ....[162]....
        /*197c*/ 	.word	0x0003a910


	//   ....[163]....
        /*1980*/ 	.word	0x0003aa30


	//   ....[164]....
        /*1984*/ 	.word	0x0003aa90


	//   ....[165]....
        /*1988*/ 	.word	0x0003aba0


	//   ....[166]....
        /*198c*/ 	.word	0x0003ac00


	//   ....[167]....
        /*1990*/ 	.word	0x0003ad00


	//   ....[168]....
        /*1994*/ 	.word	0x0003ae30


	//   ....[169]....
        /*1998*/ 	.word	0x0003aec0


	//   ....[170]....
        /*199c*/ 	.word	0x0003af20


	//   ....[171]....
        /*19a0*/ 	.word	0x0003b010


	//   ....[172]....
        /*19a4*/ 	.word	0x0003b090


	//   ....[173]....
        /*19a8*/ 	.word	0x0003b160


	//   ....[174]....
        /*19ac*/ 	.word	0x0003b1d0


	//   ....[175]....
        /*19b0*/ 	.word	0x0003b260


	//   ....[176]....
        /*19b4*/ 	.word	0x0003b330


	//   ....[177]....
        /*19b8*/ 	.word	0x0003b380


	//   ....[178]....
        /*19bc*/ 	.word	0x0003b510


	//   ....[179]....
        /*19c0*/ 	.word	0x0003b5a0


	//   ....[180]....
        /*19c4*/ 	.word	0x0003b600


	//   ....[181]....
        /*19c8*/ 	.word	0x0003b6d0


	//   ....[182]....
        /*19cc*/ 	.word	0x0003b730


	//   ....[183]....
        /*19d0*/ 	.word	0x0003b800


	//   ....[184]....
        /*19d4*/ 	.word	0x0003b860


	//   ....[185]....
        /*19d8*/ 	.word	0x0003b930


	//   ....[186]....
        /*19dc*/ 	.word	0x0003b990


	//   ....[187]....
        /*19e0*/ 	.word	0x0003ba60


	//   ....[188]....
        /*19e4*/ 	.word	0x0003bc40


	//   ....[189]....
        /*19e8*/ 	.word	0x0003bce0


	//   ....[190]....
        /*19ec*/ 	.word	0x0003be50


	//   ....[191]....
        /*19f0*/ 	.word	0x0003bec0


	//   ....[192]....
        /*19f4*/ 	.word	0x0003bf30


	//   ....[193]....
        /*19f8*/ 	.word	0x0003bfa0


	//   ....[194]....
        /*19fc*/ 	.word	0x0003c010


	//   ....[195]....
        /*1a00*/ 	.word	0x0003c090


	//   ....[196]....
        /*1a04*/ 	.word	0x0003c110


	//   ....[197]....
        /*1a08*/ 	.word	0x0003c1a0


	//   ....[198]....
        /*1a0c*/ 	.word	0x0003c210


	//   ....[199]....
        /*1a10*/ 	.word	0x0003c280


	//   ....[200]....
        /*1a14*/ 	.word	0x0003c2f0


	//   ....[201]....
        /*1a18*/ 	.word	0x0003c370


	//   ....[202]....
        /*1a1c*/ 	.word	0x0003c3e0


	//   ....[203]....
        /*1a20*/ 	.word	0x0003c470


	//   ....[204]....
        /*1a24*/ 	.word	0x0003c4d0


	//   ....[205]....
        /*1a28*/ 	.word	0x0003c560


	//   ....[206]....
        /*1a2c*/ 	.word	0x0003c690


	//----- nvinfo : EIATTR_REG_RECONFIG
	.align		4
.L_838:
        /*1a30*/ 	.byte	0x01, 0x54
	.zero		2


	//----- nvinfo : EIATTR_SYSCALL_OFFSETS
	.align		4
        /*1a34*/ 	.byte	0x04, 0x46
        /*1a36*/ 	.short	(.L_840 - .L_839)


	//   ....[0]....
.L_839:
        /*1a38*/ 	.word	0x00002520


	//   ....[1]....
        /*1a3c*/ 	.word	0x00002670


	//   ....[2]....
        /*1a40*/ 	.word	0x000120d0


	//   ....[3]....
        /*1a44*/ 	.word	0x000123e0


	//   ....[4]....
        /*1a48*/ 	.word	0x0002e680


	//   ....[5]....
        /*1a4c*/ 	.word	0x0002e7f0


	//   ....[6]....
        /*1a50*/ 	.word	0x0002e940


	//   ....[7]....
        /*1a54*/ 	.word	0x0002ea80


	//   ....[8]....
        /*1a58*/ 	.word	0x000303e0


	//----- nvinfo : EIATTR_MBARRIER_INSTR_OFFSETS
	.align		4
.L_840:
        /*1a5c*/ 	.byte	0x04, 0x39
        /*1a5e*/ 	.short	(.L_842 - .L_841)


	//   ....[0]....
.L_841:
        /*1a60*/ 	.word	0x00000270
        /*1a64*/ 	.word	0x000000ff
        /*1a68*/ 	.word	0x00033400
        /*1a6c*/ 	.short	0x0100
        /*1a6e*/ 	.byte	0x08
	.zero		1


	//   ....[1]....
        /*1a70*/ 	.word	0x00000280
        /*1a74*/ 	.word	0x000000ff
        /*1a78*/ 	.word	0x00033420
        /*1a7c*/ 	.short	0x0100
        /*1a7e*/ 	.byte	0x08
	.zero		1


	//   ....[2]....
        /*1a80*/ 	.word	0x00000370
        /*1a84*/ 	.word	0x000000ff
        /*1a88*/ 	.word	0x00033430
        /*1a8c*/ 	.short	0x0100
        /*1a8e*/ 	.byte	0x08
	.zero		1


	//   ....[3]....
        /*1a90*/ 	.word	0x00000380
        /*1a94*/ 	.word	0x000000ff
        /*1a98*/ 	.word	0x00033440
        /*1a9c*/ 	.short	0x0100
        /*1a9e*/ 	.byte	0x08
	.zero		1


	//   ....[4]....
        /*1aa0*/ 	.word	0x00000390
        /*1aa4*/ 	.word	0x000000ff
        /*1aa8*/ 	.word	0x00033438
        /*1aac*/ 	.short	0x0100
        /*1aae*/ 	.byte	0x08
	.zero		1


	//   ....[5]....
        /*1ab0*/ 	.word	0x000003a0
        /*1ab4*/ 	.word	0x000000ff
        /*1ab8*/ 	.word	0x00033448
        /*1abc*/ 	.short	0x0100
        /*1abe*/ 	.byte	0x08
	.zero		1


	//   ....[6]....
        /*1ac0*/ 	.word	0x000004d0
        /*1ac4*/ 	.word	0x000000ff
        /*1ac8*/ 	.word	0x00033450
        /*1acc*/ 	.short	0x0100
        /*1ace*/ 	.byte	0x08
	.zero		1


	//   ....[7]....
        /*1ad0*/ 	.word	0x000004e0
        /*1ad4*/ 	.word	0x000000ff
        /*1ad8*/ 	.word	0x00033460
        /*1adc*/ 	.short	0x0100
        /*1ade*/ 	.byte	0x08
	.zero		1


	//   ....[8]....
        /*1ae0*/ 	.word	0x000004f0
        /*1ae4*/ 	.word	0x000000ff
        /*1ae8*/ 	.word	0x00033458
        /*1aec*/ 	.short	0x0100
        /*1aee*/ 	.byte	0x08
	.zero		1


	//   ....[9]....
        /*1af0*/ 	.word	0x00000500
        /*1af4*/ 	.word	0x000000ff
        /*1af8*/ 	.word	0x00033468
        /*1afc*/ 	.short	0x0100
        /*1afe*/ 	.byte	0x08
	.zero		1


	//   ....[10]....
        /*1b00*/ 	.word	0x000005f0
        /*1b04*/ 	.word	0x000000ff
        /*1b08*/ 	.word	0x00033470
        /*1b0c*/ 	.short	0x0100
        /*1b0e*/ 	.byte	0x06
	.zero		1


	//   ....[11]....
        /*1b10*/ 	.word	0x00000600
        /*1b14*/ 	.word	0x000000ff
        /*1b18*/ 	.word	0x00033480
        /*1b1c*/ 	.short	0x0100
        /*1b1e*/ 	.byte	0x06
	.zero		1


	//   ....[12]....
        /*1b20*/ 	.word	0x00000610
        /*1b24*/ 	.word	0x000000ff
        /*1b28*/ 	.word	0x00033478
        /*1b2c*/ 	.short	0x0100
        /*1b2e*/ 	.byte	0x06
	.zero		1


	//   ....[13]....
        /*1b30*/ 	.word	0x00000620
        /*1b34*/ 	.word	0x000000ff
        /*1b38*/ 	.word	0x00033488
        /*1b3c*/ 	.short	0x0100
        /*1b3e*/ 	.byte	0x06
	.zero		1


	//   ....[14]....
        /*1b40*/ 	.word	0x00000750
        /*1b44*/ 	.word	0x000000ff
        /*1b48*/ 	.word	0x00033490
        /*1b4c*/ 	.short	0x0100
        /*1b4e*/ 	.byte	0x08
	.zero		1


	//   ....[15]....
        /*1b50*/ 	.word	0x00000760
        /*1b54*/ 	.word	0x000000ff
        /*1b58*/ 	.word	0x000334a0
        /*1b5c*/ 	.short	0x0100
        /*1b5e*/ 	.byte	0x08
	.zero		1


	//   ....[16]....
        /*1b60*/ 	.word	0x00000770
        /*1b64*/ 	.word	0x000000ff
        /*1b68*/ 	.word	0x00033498
        /*1b6c*/ 	.short	0x0100
        /*1b6e*/ 	.byte	0x08
	.zero		1


	//   ....[17]....
        /*1b70*/ 	.word	0x00000780
        /*1b74*/ 	.word	0x000000ff
        /*1b78*/ 	.word	0x000334a8
        /*1b7c*/ 	.short	0x0100
        /*1b7e*/ 	.byte	0x08
	.zero		1


	//   ....[18]....
        /*1b80*/ 	.word	0x000008c0
        /*1b84*/ 	.word	0x000000ff
        /*1b88*/ 	.word	0x000334b0
        /*1b8c*/ 	.short	0x0100
        /*1b8e*/ 	.byte	0x08
	.zero		1


	//   ....[19]....
        /*1b90*/ 	.word	0x000008d0
        /*1b94*/ 	.word	0x000000ff
        /*1b98*/ 	.word	0x000334c0
        /*1b9c*/ 	.short	0x0100
        /*1b9e*/ 	.byte	0x08
	.zero		1


	//   ....[20]....
        /*1ba0*/ 	.word	0x000008e0
        /*1ba4*/ 	.word	0x000000ff
        /*1ba8*/ 	.word	0x000334b8
        /*1bac*/ 	.short	0x0100
        /*1bae*/ 	.byte	0x08
	.zero		1


	//   ....[21]....
        /*1bb0*/ 	.word	0x000008f0
        /*1bb4*/ 	.word	0x000000ff
        /*1bb8*/ 	.word	0x000334c8
        /*1bbc*/ 	.short	0x0100
        /*1bbe*/ 	.byte	0x08
	.zero		1


	//   ....[22]....
        /*1bc0*/ 	.word	0x00003ef0
        /*1bc4*/ 	.word	0x0000005d
        /*1bc8*/ 	.word	0x00033490
        /*1bcc*/ 	.short	0x010a
        /*1bce*/ 	.byte	0x3f
	.zero		1


	//   ....[23]....
        /*1bd0*/ 	.word	0x0000a3c0
        /*1bd4*/ 	.word	0x0000005d
        /*1bd8*/ 	.word	0x00033490
        /*1bdc*/ 	.short	0x010a
        /*1bde*/ 	.byte	0x3f
	.zero		1


	//   ....[24]....
        /*1be0*/ 	.word	0x00010520
        /*1be4*/ 	.word	0x0000005d
        /*1be8*/ 	.word	0x00033490
        /*1bec*/ 	.short	0x010a
        /*1bee*/ 	.byte	0x3f
	.zero		1


	//   ....[25]....
        /*1bf0*/ 	.word	0x00010d20
        /*1bf4*/ 	.word	0x0000000b
        /*1bf8*/ 	.word	0x00000000
        /*1bfc*/ 	.short	0x0101
        /*1bfe*/ 	.byte	0x3f
	.zero		1


	//   ....[26]....
        /*1c00*/ 	.word	0x00010d60
        /*1c04*/ 	.word	0x0000005d
        /*1c08*/ 	.word	0x000334b0
        /*1c0c*/ 	.short	0x010a
        /*1c0e*/ 	.byte	0x3f
	.zero		1


	//   ....[27]....
        /*1c10*/ 	.word	0x000114f0
        /*1c14*/ 	.word	0x0000005d
        /*1c18*/ 	.word	0x00000000
        /*1c1c*/ 	.short	0x0101
        /*1c1e*/ 	.byte	0x3f
	.zero		1


	//   ....[28]....
        /*1c20*/ 	.word	0x00012160
        /*1c24*/ 	.word	0x00000012
        /*1c28*/ 	.word	0x00033400
        /*1c2c*/ 	.short	0x010a
        /*1c2e*/ 	.byte	0x3f
	.zero		1


	//   ....[29]....
        /*1c30*/ 	.word	0x000121b0
        /*1c34*/ 	.word	0x00000012
        /*1c38*/ 	.word	0x00033400
        /*1c3c*/ 	.short	0x010a
        /*1c3e*/ 	.byte	0x3f
	.zero		1


	//   ....[30]....
        /*1c40*/ 	.word	0x00012c60
        /*1c44*/ 	.word	0x00000012
        /*1c48*/ 	.word	0x00033400
        /*1c4c*/ 	.short	0x010a
        /*1c4e*/ 	.byte	0x3f
	.zero		1


	//   ....[31]....
        /*1c50*/ 	.word	0x00016220
        /*1c54*/ 	.word	0x00000012
        /*1c58*/ 	.word	0x00033400
        /*1c5c*/ 	.short	0x010a
        /*1c5e*/ 	.byte	0x3f
	.zero		1


	//   ....[32]....
        /*1c60*/ 	.word	0x000193a0
        /*1c64*/ 	.word	0x00000003
        /*1c68*/ 	.word	0x00033430
        /*1c6c*/ 	.short	0x010a
        /*1c6e*/ 	.byte	0x3f
	.zero		1


	//   ....[33]....
        /*1c70*/ 	.word	0x000193e0
        /*1c74*/ 	.word	0x00000003
        /*1c78*/ 	.word	0x00033430
        /*1c7c*/ 	.short	0x010a
        /*1c7e*/ 	.byte	0x3f
	.zero		1


	//   ....[34]....
        /*1c80*/ 	.word	0x0001bcf0
        /*1c84*/ 	.word	0x00000003
        /*1c88*/ 	.word	0x00000000
        /*1c8c*/ 	.short	0x0101
        /*1c8e*/ 	.byte	0x3f
	.zero		1


	//   ....[35]....
        /*1c90*/ 	.word	0x0001d020
        /*1c94*/ 	.word	0x00000005
        /*1c98*/ 	.word	0x00033430
        /*1c9c*/ 	.short	0x010a
        /*1c9e*/ 	.byte	0x3f
	.zero		1


	//   ....[36]....
        /*1ca0*/ 	.word	0x0001d070
        /*1ca4*/ 	.word	0x00000005
        /*1ca8*/ 	.word	0x00033430
        /*1cac*/ 	.short	0x010a
        /*1cae*/ 	.byte	0x3f
	.zero		1


	//   ....[37]....
        /*1cb0*/ 	.word	0x0001e170
        /*1cb4*/ 	.word	0x00000004
        /*1cb8*/ 	.word	0x00033450
        /*1cbc*/ 	.short	0x010a
        /*1cbe*/ 	.byte	0x3f
	.zero		1


	//   ....[38]....
        /*1cc0*/ 	.word	0x0001e1b0
        /*1cc4*/ 	.word	0x00000004
        /*1cc8*/ 	.word	0x00033450
        /*1ccc*/ 	.short	0x010a
        /*1cce*/ 	.byte	0x3f
	.zero		1


	//   ....[39]....
        /*1cd0*/ 	.word	0x0001fbb0
        /*1cd4*/ 	.word	0x0000000a
        /*1cd8*/ 	.word	0x00000000
        /*1cdc*/ 	.short	0x0101
        /*1cde*/ 	.byte	0x3f
	.zero		1


	//   ....[40]....
        /*1ce0*/ 	.word	0x00020930
        /*1ce4*/ 	.word	0x00000003
        /*1ce8*/ 	.word	0x00000000
        /*1cec*/ 	.short	0x0101
        /*1cee*/ 	.byte	0x3f
	.zero		1


	//   ....[41]....
        /*1cf0*/ 	.word	0x000211e0
        /*1cf4*/ 	.word	0x00000000
        /*1cf8*/ 	.word	0x00033430
        /*1cfc*/ 	.short	0x010a
        /*1cfe*/ 	.byte	0x3f
	.zero		1


	//   ....[42]....
        /*1d00*/ 	.word	0x00021230
        /*1d04*/ 	.word	0x00000000
        /*1d08*/ 	.word	0x00033430
        /*1d0c*/ 	.short	0x010a
        /*1d0e*/ 	.byte	0x3f
	.zero		1


	//   ....[43]....
        /*1d10*/ 	.word	0x00022300
        /*1d14*/ 	.word	0x00000004
        /*1d18*/ 	.word	0x00033450
        /*1d1c*/ 	.short	0x010a
        /*1d1e*/ 	.byte	0x3f
	.zero		1


	//   ....[44]....
        /*1d20*/ 	.word	0x00022340
        /*1d24*/ 	.word	0x00000004
        /*1d28*/ 	.word	0x00033450
        /*1d2c*/ 	.short	0x010a
        /*1d2e*/ 	.byte	0x3f
	.zero		1


	//   ....[45]....
        /*1d30*/ 	.word	0x00022680
        /*1d34*/ 	.word	0x00000000
        /*1d38*/ 	.word	0x00000000
        /*1d3c*/ 	.short	0x0101
        /*1d3e*/ 	.byte	0x3f
	.zero		1


	//   ....[46]....
        /*1d40*/ 	.word	0x00023ee0
        /*1d44*/ 	.word	0x00000003
        /*1d48*/ 	.word	0x00000000
        /*1d4c*/ 	.short	0x0101
        /*1d4e*/ 	.byte	0x3f
	.zero		1


	//   ....[47]....
        /*1d50*/ 	.word	0x000246b0
        /*1d54*/ 	.word	0x00000003
        /*1d58*/ 	.word	0x00033450
        /*1d5c*/ 	.short	0x010a
        /*1d5e*/ 	.byte	0x3f
	.zero		1


	//   ....[48]....
        /*1d60*/ 	.word	0x00024730
        /*1d64*/ 	.word	0x00000003
        /*1d68*/ 	.word	0x00033450
        /*1d6c*/ 	.short	0x010a
        /*1d6e*/ 	.byte	0x3f
	.zero		1


	//   ....[49]....
        /*1d70*/ 	.word	0x00025050
        /*1d74*/ 	.word	0x00000005
        /*1d78*/ 	.word	0x00000000
        /*1d7c*/ 	.short	0x0101
        /*1d7e*/ 	.byte	0x3f
	.zero		1


	//   ....[50]....
        /*1d80*/ 	.word	0x00027ca0
        /*1d84*/ 	.word	0x00000000
        /*1d88*/ 	.word	0x00000000
        /*1d8c*/ 	.short	0x0101
        /*1d8e*/ 	.byte	0x3f
	.zero		1


	//   ....[51]....
        /*1d90*/ 	.word	0x00028580
        /*1d94*/ 	.word	0x00000024
        /*1d98*/ 	.word	0x00000000
        /*1d9c*/ 	.short	0x0101
        /*1d9e*/ 	.byte	0x3f
	.zero		1


	//   ....[52]....
        /*1da0*/ 	.word	0x0002cdd0
        /*1da4*/ 	.word	0x00000011
        /*1da8*/ 	.word	0x00033420
        /*1dac*/ 	.short	0x010a
        /*1dae*/ 	.byte	0x3f
	.zero		1


	//   ....[53]....
        /*1db0*/ 	.word	0x0002ce90
        /*1db4*/ 	.word	0x0000000c
        /*1db8*/ 	.word	0x000334a0
        /*1dbc*/ 	.short	0x010a
        /*1dbe*/ 	.byte	0x3f
	.zero		1


	//   ....[54]....
        /*1dc0*/ 	.word	0x0002d2c0
        /*1dc4*/ 	.word	0x0000000c
        /*1dc8*/ 	.word	0x000334c0
        /*1dcc*/ 	.short	0x010a
        /*1dce*/ 	.byte	0x3f
	.zero		1


	//   ....[55]....
        /*1dd0*/ 	.word	0x0002d820
        /*1dd4*/ 	.word	0x0000000b
        /*1dd8*/ 	.word	0x000334a0
        /*1ddc*/ 	.short	0x010a
        /*1dde*/ 	.byte	0x3f
	.zero		1


	//   ....[56]....
        /*1de0*/ 	.word	0x0002dc40
        /*1de4*/ 	.word	0x0000000b
        /*1de8*/ 	.word	0x000334c0
        /*1dec*/ 	.short	0x010a
        /*1dee*/ 	.byte	0x3f
	.zero		1


	//   ....[57]....
        /*1df0*/ 	.word	0x0002f110
        /*1df4*/ 	.word	0x00000004
        /*1df8*/ 	.word	0x00033480
        /*1dfc*/ 	.short	0x010a
        /*1dfe*/ 	.byte	0x3f
	.zero		1


	//   ....[58]....
        /*1e00*/ 	.word	0x0002f900
        /*1e04*/ 	.word	0x00000004
        /*1e08*/ 	.word	0x00033470
        /*1e0c*/ 	.short	0x0107
        /*1e0e*/ 	.byte	0x3f
	.zero		1


	//   ....[59]....
        /*1e10*/ 	.word	0x0002f9c0
        /*1e14*/ 	.word	0x00000004
        /*1e18*/ 	.word	0x00033470
        /*1e1c*/ 	.short	0x0101
        /*1e1e*/ 	.byte	0x3f
	.zero		1


	//   ....[60]....
        /*1e20*/ 	.word	0x0002fa10
        /*1e24*/ 	.word	0x00000004
        /*1e28*/ 	.word	0x00033440
        /*1e2c*/ 	.short	0x010a
        /*1e2e*/ 	.byte	0x3f
	.zero		1


	//   ....[61]....
        /*1e30*/ 	.word	0x000300f0
        /*1e34*/ 	.word	0x00000004
        /*1e38*/ 	.word	0x00033430
        /*1e3c*/ 	.short	0x0107
        /*1e3e*/ 	.byte	0x3f
	.zero		1


	//   ....[62]....
        /*1e40*/ 	.word	0x000301d0
        /*1e44*/ 	.word	0x00000004
        /*1e48*/ 	.word	0x00033430
        /*1e4c*/ 	.short	0x0101
        /*1e4e*/ 	.byte	0x3f
	.zero		1


	//   ....[63]....
        /*1e50*/ 	.word	0x00030ab0
        /*1e54*/ 	.word	0x00000011
        /*1e58*/ 	.word	0x00033400
        /*1e5c*/ 	.short	0x0107
        /*1e5e*/ 	.byte	0x3f
	.zero		1


	//   ....[64]....
        /*1e60*/ 	.word	0x00030bb0
        /*1e64*/ 	.word	0x00000011
        /*1e68*/ 	.word	0x00033400
        /*1e6c*/ 	.short	0x0101
        /*1e6e*/ 	.byte	0x3f
	.zero		1


	//   ....[65]....
        /*1e70*/ 	.word	0x00030be0
        /*1e74*/ 	.word	0x00000011
        /*1e78*/ 	.word	0x00033420
        /*1e7c*/ 	.short	0x010a
        /*1e7e*/ 	.byte	0x3f
	.zero		1


	//   ....[66]....
        /*1e80*/ 	.word	0x000310d0
        /*1e84*/ 	.word	0x00000004
        /*1e88*/ 	.word	0x00033480
        /*1e8c*/ 	.short	0x010a
        /*1e8e*/ 	.byte	0x3f
	.zero		1


	//   ....[67]....
        /*1e90*/ 	.word	0x000316b0
        /*1e94*/ 	.word	0x00000004
        /*1e98*/ 	.word	0x00033470
        /*1e9c*/ 	.short	0x0107
        /*1e9e*/ 	.byte	0x3f
	.zero		1


	//   ....[68]....
        /*1ea0*/ 	.word	0x00031770
        /*1ea4*/ 	.word	0x00000004
        /*1ea8*/ 	.word	0x00033470
        /*1eac*/ 	.short	0x0101
        /*1eae*/ 	.byte	0x3f
	.zero		1


	//   ....[69]....
        /*1eb0*/ 	.word	0x000317a0
        /*1eb4*/ 	.word	0x00000004
        /*1eb8*/ 	.word	0x00033440
        /*1ebc*/ 	.short	0x010a
        /*1ebe*/ 	.byte	0x3f
	.zero		1


	//   ....[70]....
        /*1ec0*/ 	.word	0x00031ce0
        /*1ec4*/ 	.word	0x00000004
        /*1ec8*/ 	.word	0x00033430
        /*1ecc*/ 	.short	0x0107
        /*1ece*/ 	.byte	0x3f
	.zero		1


	//   ....[71]....
        /*1ed0*/ 	.word	0x00031db0
        /*1ed4*/ 	.word	0x00000004
        /*1ed8*/ 	.word	0x00033430
        /*1edc*/ 	.short	0x0101
        /*1ede*/ 	.byte	0x3f
	.zero		1


	//   ....[72]....
        /*1ee0*/ 	.word	0x00031e30
        /*1ee4*/ 	.word	0x00000002
        /*1ee8*/ 	.word	0x00033470
        /*1eec*/ 	.short	0x010a
        /*1eee*/ 	.byte	0x3f
	.zero		1


	//   ....[73]....
        /*1ef0*/ 	.word	0x00031ec0
        /*1ef4*/ 	.word	0x00000002
        /*1ef8*/ 	.word	0x00033460
        /*1efc*/ 	.short	0x010a
        /*1efe*/ 	.byte	0x3f
	.zero		1


	//   ....[74]....
        /*1f00*/ 	.word	0x000329d0
        /*1f04*/ 	.word	0x00000002
        /*1f08*/ 	.word	0x00033450
        /*1f0c*/ 	.short	0x0101
        /*1f0e*/ 	.byte	0x3f
	.zero		1


	//   ....[75]....
        /*1f10*/ 	.word	0x00032a60
        /*1f14*/ 	.word	0x00000002
        /*1f18*/ 	.word	0x00000000
        /*1f1c*/ 	.short	0x0101
        /*1f1e*/ 	.byte	0x3f
	.zero		1


	//   ....[76]....
        /*1f20*/ 	.word	0x00032c30
        /*1f24*/ 	.word	0x00000000
        /*1f28*/ 	.word	0x00033470
        /*1f2c*/ 	.short	0x010a
        /*1f2e*/ 	.byte	0x3f
	.zero		1


	//   ....[77]....
        /*1f30*/ 	.word	0x00032cc0
        /*1f34*/ 	.word	0x00000000
        /*1f38*/ 	.word	0x00033460
        /*1f3c*/ 	.short	0x010a
        /*1f3e*/ 	.byte	0x3f
	.zero		1


	//   ....[78]....
        /*1f40*/ 	.word	0x000337e0
        /*1f44*/ 	.word	0x00000000
        /*1f48*/ 	.word	0x00033450
        /*1f4c*/ 	.short	0x0101
        /*1f4e*/ 	.byte	0x3f
	.zero		1


	//   ....[79]....
        /*1f50*/ 	.word	0x00033890
        /*1f54*/ 	.word	0x00000000
        /*1f58*/ 	.word	0x00000000
        /*1f5c*/ 	.short	0x0101
        /*1f5e*/ 	.byte	0x3f
	.zero		1


	//   ....[80]....
        /*1f60*/ 	.word	0x000349e0
        /*1f64*/ 	.word	0x00000005
        /*1f68*/ 	.word	0x00033420
        /*1f6c*/ 	.short	0x010a
        /*1f6e*/ 	.byte	0x3f
	.zero		1


	//   ....[81]....
        /*1f70*/ 	.word	0x00034b80
        /*1f74*/ 	.word	0x00000003
        /*1f78*/ 	.word	0x00033440
        /*1f7c*/ 	.short	0x010a
        /*1f7e*/ 	.byte	0x3f
	.zero		1


	//   ....[82]....
        /*1f80*/ 	.word	0x00034c10
        /*1f84*/ 	.word	0x00000021
        /*1f88*/ 	.word	0x00033440
        /*1f8c*/ 	.short	0x010a
        /*1f8e*/ 	.byte	0x3f
	.zero		1


	//   ....[83]....
        /*1f90*/ 	.word	0x00034c50
        /*1f94*/ 	.word	0x00000003
        /*1f98*/ 	.word	0x00033460
        /*1f9c*/ 	.short	0x010a
        /*1f9e*/ 	.byte	0x3f
	.zero		1


	//   ....[84]....
        /*1fa0*/ 	.word	0x00034c90
        /*1fa4*/ 	.word	0x00000021
        /*1fa8*/ 	.word	0x00033460
        /*1fac*/ 	.short	0x010a
        /*1fae*/ 	.byte	0x3f
	.zero		1


	//   ....[85]....
        /*1fb0*/ 	.word	0x00034cd0
        /*1fb4*/ 	.word	0x00000003
        /*1fb8*/ 	.word	0x00033480
        /*1fbc*/ 	.short	0x010a
        /*1fbe*/ 	.byte	0x3f
	.zero		1


	//   ....[86]....
        /*1fc0*/ 	.word	0x00034d10
        /*1fc4*/ 	.word	0x00000021
        /*1fc8*/ 	.word	0x00033480
        /*1fcc*/ 	.short	0x010a
        /*1fce*/ 	.byte	0x3f
	.zero		1


	//   ....[87]....
        /*1fd0*/ 	.word	0x00034d70
        /*1fd4*/ 	.word	0x0000005d
        /*1fd8*/ 	.word	0x00033490
        /*1fdc*/ 	.short	0x010a
        /*1fde*/ 	.byte	0x3f
	.zero		1


	//   ....[88]....
        /*1fe0*/ 	.word	0x00035020
        /*1fe4*/ 	.word	0x0000005d
        /*1fe8*/ 	.word	0x00033490
        /*1fec*/ 	.short	0x010a
        /*1fee*/ 	.byte	0x3f
	.zero		1


	//   ....[89]....
        /*1ff0*/ 	.word	0x000352d0
        /*1ff4*/ 	.word	0x0000005d
        /*1ff8*/ 	.word	0x00033490
        /*1ffc*/ 	.short	0x010a
        /*1ffe*/ 	.byte	0x3f
	.zero		1


	//   ....[90]....
        /*2000*/ 	.word	0x00035580
        /*2004*/ 	.word	0x0000005d
        /*2008*/ 	.word	0x000334b0
        /*200c*/ 	.short	0x010a
        /*200e*/ 	.byte	0x3f
	.zero		1


	//   ....[91]....
        /*2010*/ 	.word	0x00035830
        /*2014*/ 	.word	0x00000012
        /*2018*/ 	.word	0x00033400
        /*201c*/ 	.short	0x010a
        /*201e*/ 	.byte	0x3f
	.zero		1


	//   ....[92]....
        /*2020*/ 	.word	0x00035a40
        /*2024*/ 	.word	0x00000012
        /*2028*/ 	.word	0x00033400
        /*202c*/ 	.short	0x010a
        /*202e*/ 	.byte	0x3f
	.zero		1


	//   ....[93]....
        /*2030*/ 	.word	0x00035a90
        /*2034*/ 	.word	0x00000003
        /*2038*/ 	.word	0x00033430
        /*203c*/ 	.short	0x010a
        /*203e*/ 	.byte	0x3f
	.zero		1


	//   ....[94]....
        /*2040*/ 	.word	0x00035ae0
        /*2044*/ 	.word	0x00000005
        /*2048*/ 	.word	0x00033430
        /*204c*/ 	.short	0x010a
        /*204e*/ 	.byte	0x3f
	.zero		1


	//   ....[95]....
        /*2050*/ 	.word	0x00035b30
        /*2054*/ 	.word	0x00000004
        /*2058*/ 	.word	0x00033450
        /*205c*/ 	.short	0x010a
        /*205e*/ 	.byte	0x3f
	.zero		1


	//   ....[96]....
        /*2060*/ 	.word	0x00035b80
        /*2064*/ 	.word	0x00000000
        /*2068*/ 	.word	0x00033430
        /*206c*/ 	.short	0x010a
        /*206e*/ 	.byte	0x3f
	.zero		1


	//   ....[97]....
        /*2070*/ 	.word	0x00035bd0
        /*2074*/ 	.word	0x00000004
        /*2078*/ 	.word	0x00033450
        /*207c*/ 	.short	0x010a
        /*207e*/ 	.byte	0x3f
	.zero		1


	//   ....[98]....
        /*2080*/ 	.word	0x00035c20
        /*2084*/ 	.word	0x00000003
        /*2088*/ 	.word	0x00033450
        /*208c*/ 	.short	0x010a
        /*208e*/ 	.byte	0x3f
	.zero		1


	//   ....[99]....
        /*2090*/ 	.word	0x000394e0
        /*2094*/ 	.word	0x00000011
        /*2098*/ 	.word	0x00033420
        /*209c*/ 	.short	0x010a
        /*209e*/ 	.byte	0x3f
	.zero		1


	//   ....[100]....
        /*20a0*/ 	.word	0x00039530
        /*20a4*/ 	.word	0x0000000c
        /*20a8*/ 	.word	0x000334a0
        /*20ac*/ 	.short	0x010a
        /*20ae*/ 	.byte	0x3f
	.zero		1


	//   ....[101]....
        /*20b0*/ 	.word	0x00039580
        /*20b4*/ 	.word	0x0000000c
        /*20b8*/ 	.word	0x000334c0
        /*20bc*/ 	.short	0x010a
        /*20be*/ 	.byte	0x3f
	.zero		1


	//   ....[102]....
        /*20c0*/ 	.word	0x000395d0
        /*20c4*/ 	.word	0x0000000b
        /*20c8*/ 	.word	0x000334a0
        /*20cc*/ 	.short	0x010a
        /*20ce*/ 	.byte	0x3f
	.zero		1


	//   ....[103]....
        /*20d0*/ 	.word	0x00039620
        /*20d4*/ 	.word	0x0000000b
        /*20d8*/ 	.word	0x000334c0
        /*20dc*/ 	.short	0x010a
        /*20de*/ 	.byte	0x3f
	.zero		1


	//   ....[104]....
        /*20e0*/ 	.word	0x00039740
        /*20e4*/ 	.word	0x00000004
        /*20e8*/ 	.word	0x00033480
        /*20ec*/ 	.short	0x010a
        /*20ee*/ 	.byte	0x3f
	.zero		1


	//   ....[105]....
        /*20f0*/ 	.word	0x00039ff0
        /*20f4*/ 	.word	0x00000004
        /*20f8*/ 	.word	0x00033440
        /*20fc*/ 	.short	0x010a
        /*20fe*/ 	.byte	0x3f
	.zero		1


	//   ....[106]....
        /*2100*/ 	.word	0x0003ad30
        /*2104*/ 	.word	0x00000011
        /*2108*/ 	.word	0x00033420
        /*210c*/ 	.short	0x010a
        /*210e*/ 	.byte	0x3f
	.zero		1


	//   ....[107]....
        /*2110*/ 	.word	0x0003ad80
        /*2114*/ 	.word	0x00000004
        /*2118*/ 	.word	0x00033480
        /*211c*/ 	.short	0x010a
        /*211e*/ 	.byte	0x3f
	.zero		1


	//   ....[108]....
        /*2120*/ 	.word	0x0003b460
        /*2124*/ 	.word	0x00000004
        /*2128*/ 	.word	0x00033440
        /*212c*/ 	.short	0x010a
        /*212e*/ 	.byte	0x3f
	.zero		1


	//   ....[109]....
        /*2130*/ 	.word	0x0003baa0
        /*2134*/ 	.word	0x00000002
        /*2138*/ 	.word	0x00033470
        /*213c*/ 	.short	0x010a
        /*213e*/ 	.byte	0x3f
	.zero		1


	//   ....[110]....
        /*2140*/ 	.word	0x0003baf0
        /*2144*/ 	.word	0x00000002
        /*2148*/ 	.word	0x00033460
        /*214c*/ 	.short	0x010a
        /*214e*/ 	.byte	0x3f
	.zero		1


	//   ....[111]....
        /*2150*/ 	.word	0x0003bb40
        /*2154*/ 	.word	0x00000000
        /*2158*/ 	.word	0x00033470
        /*215c*/ 	.short	0x010a
        /*215e*/ 	.byte	0x3f
	.zero		1


	//   ....[112]....
        /*2160*/ 	.word	0x0003bb90
        /*2164*/ 	.word	0x00000000
        /*2168*/ 	.word	0x00033460
        /*216c*/ 	.short	0x010a
        /*216e*/ 	.byte	0x3f
	.zero		1


	//   ....[113]....
        /*2170*/ 	.word	0x0003c5b0
        /*2174*/ 	.word	0x00000005
        /*2178*/ 	.word	0x00033420
        /*217c*/ 	.short	0x010a
        /*217e*/ 	.byte	0x3f
	.zero		1


	//   ....[114]....
        /*2180*/ 	.word	0x0003c750
        /*2184*/ 	.word	0x00000003
        /*2188*/ 	.word	0x00033440
        /*218c*/ 	.short	0x010a
        /*218e*/ 	.byte	0x3f
	.zero		1


	//   ....[115]....
        /*2190*/ 	.word	0x0003c7a0
        /*2194*/ 	.word	0x00000021
        /*2198*/ 	.word	0x00033440
        /*219c*/ 	.short	0x010a
        /*219e*/ 	.byte	0x3f
	.zero		1


	//   ....[116]....
        /*21a0*/ 	.word	0x0003c7f0
        /*21a4*/ 	.word	0x00000003
        /*21a8*/ 	.word	0x00033460
        /*21ac*/ 	.short	0x010a
        /*21ae*/ 	.byte	0x3f
	.zero		1


	//   ....[117]....
        /*21b0*/ 	.word	0x0003c840
        /*21b4*/ 	.word	0x00000021
        /*21b8*/ 	.word	0x00033460
        /*21bc*/ 	.short	0x010a
        /*21be*/ 	.byte	0x3f
	.zero		1


	//   ....[118]....
        /*21c0*/ 	.word	0x0003c890
        /*21c4*/ 	.word	0x00000003
        /*21c8*/ 	.word	0x00033480
        /*21cc*/ 	.short	0x010a
        /*21ce*/ 	.byte	0x3f
	.zero		1


	//----- nvinfo : EIATTR_NUM_MBARRIERS
	.align		4
.L_842:
        /*21d0*/ 	.byte	0x03, 0x38
        /*21d2*/ 	.short	0x0016


	//----- nvinfo : EIATTR_EXIT_INSTR_OFFSETS
	.align		4
        /*21d4*/ 	.byte	0x04, 0x1c
        /*21d6*/ 	.short	(.L_844 - .L_843)


	//   ....[0]....
.L_843:
        /*21d8*/ 	.word	0x00034d60


	//----- nvinfo : EIATTR_MAX_THREADS
	.align		4
.L_844:
        /*21dc*/ 	.byte	0x04, 0x05
        /*21de*/ 	.short	(.L_846 - .L_845)
.L_845:
        /*21e0*/ 	.word	0x00000180
        /*21e4*/ 	.word	0x00000001
        /*21e8*/ 	.word	0x00000001


	//----- nvinfo : EIATTR_CRS_STACK_SIZE
	.align		4
.L_846:
        /*21ec*/ 	.byte	0x04, 0x1e
        /*21ee*/ 	.short	(.L_848 - .L_847)
.L_847:
        /*21f0*/ 	.word	0x00000000


	//----- nvinfo : EIATTR_CBANK_PARAM_SIZE
	.align		4
.L_848:
        /*21f4*/ 	.byte	0x03, 0x19
        /*21f6*/ 	.short	0x0af0


	//----- nvinfo : EIATTR_PARAM_CBANK
	.align		4
        /*21f8*/ 	.byte	0x04, 0x0a
        /*21fa*/ 	.short	(.L_850 - .L_849)
	.align		4
.L_849:
        /*21fc*/ 	.word	index@(.nv.constant0._ZN7cutlass13device_kernelIN5flash11enable_sm90INS1_16FlashAttnFwdSm90INS1_25CollectiveMainloopFwdSm90ILi2EN4cute5tupleIJNS5_1CILi1EEES8_S8_EEENS6_IJNS7_ILi128EEENS7_ILi160EEENS7_ILi192EEEEEELi192ENS_12float_e4m3_tEfNS_4arch4Sm90ELb1ELb0ELb0ELb1ELb1ELb1ELb0ELb1ELb1ELb1ELb1ELb0EEENS1_21CollectiveEpilogueFwdINS6_IJSA_SC_SB_EEES9_NS_10bfloat16_tESG_Li256ELb1ELb1ELb1ELb1EEENS1_36VarlenDynamicPersistentTileSchedulerILi128ELi160ELi256ELi128ELb1ELb1ELb1ELb1ELb1ELb1EEEEEEEEEvNT_6ParamsE)
        /*2200*/ 	.short	0x0210
        /*2202*/ 	.short	0x0af0


	//----- nvinfo : EIATTR_SW_WAR
	.align		4
.L_850:
        /*2204*/ 	.byte	0x04, 0x36
        /*2206*/ 	.short	(.L_852 - .L_851)
.L_851:
        /*2208*/ 	.word	0x00000008
.L_852:


//--------------------- .nv.info._ZN7cutlass13device_kernelIN5flash11enable_sm90INS1_16FlashAttnFwdSm90INS1_25CollectiveMainloopFwdSm90ILi2EN4cute5tupleIJNS5_1CILi1EEES8_S8_EEENS6_IJNS7_ILi128EEENS7_ILi160EEESA_EEELi128ENS_12float_e4m3_tEfNS_4arch4Sm90ELb0ELb0ELb0ELb0ELb1ELb0ELb0ELb1ELb1ELb1ELb1ELb0EEENS1_21CollectiveEpilogueFwdINS6_IJSA_SA_SB_EEES9_NS_10bfloat16_tESF_Li256ELb0ELb1ELb1ELb1EEENS1_19SingleTileSchedulerILb0ELb1ELb1ELi128EEEEEEEEEvNT_6ParamsE --------------------------
	.section	.nv.info._ZN7cutlass13device_kernelIN5flash11enable_sm90INS1_16FlashAttnFwdSm90INS1_25CollectiveMainloopFwdSm90ILi2EN4cute5tupleIJNS5_1CILi1EEES8_S8_EEENS6_IJNS7_ILi128EEENS7_ILi160EEESA_EEELi128ENS_12float_e4m3_tEfNS_4arch4Sm90ELb0ELb0ELb0ELb0ELb1ELb0ELb0ELb1ELb1ELb1ELb1ELb0EEENS1_21CollectiveEpilogueFwdINS6_IJSA_SA_SB_EEES9_NS_10bfloat16_tESF_Li256ELb0ELb1ELb1ELb1EEENS1_19SingleTileSchedulerILb0ELb1ELb1ELi128EEEEEEEEEvNT_6ParamsE,"",@"SHT_CUDA_INFO"
	.sectionflags	@""
	.align	4


	//----- nvinfo : EIATTR_CUDA_API_VERSION
	.align		4
        /*0000*/ 	.byte	0x04, 0x37
        /*0002*/ 	.short	(.L_854 - .L_853)
.L_853:
        /*0004*/ 	.word	0x00000082


	//----- nvinfo : EIATTR_KPARAM_INFO
	.align		4
.L_854:
        /*0008*/ 	.byte	0x04, 0x17
        /*000a*/ 	.short	(.L_856 - .L_855)
.L_855:
        /*000c*/ 	.word	0x00000000
        /*0010*/ 	.short	0x0000
        /*0012*/ 	.short	0x0070
        /*0014*/ 	.byte	0x00, 0xf0, 0x01, 0x28


	//----- nvinfo : EIATTR_SPARSE_MMA_MASK
	.align		4
.L_856:
        /*0018*/ 	.byte	0x03, 0x50
        /*001a*/ 	.short	0x0000


	//----- nvinfo : EIATTR_MAXREG_COUNT
	.align		4
        /*001c*/ 	.byte	0x03, 0x1b
        /*001e*/ 	.short	0x00a8


	//----- nvinfo : EIATTR_NUM_BARRIERS
	.align		4
        /*0020*/ 	.byte	0x02, 0x4c
        /*0022*/ 	.byte	0x10
	.zero		1


	//----- nvinfo : EIATTR_EXTERNS
	.align		4
        /*0024*/ 	.byte	0x04, 0x0f
        /*0026*/ 	.short	(.L_858 - .L_857)


	//   ....[0]....
	.align		4
.L_857:
        /*0028*/ 	.word	index@(__assertfail)


	//----- nvinfo : EIATTR_ANNOTATIONS
	.align		4
.L_858:
        /*002c*/ 	.byte	0x04, 0x55
        /*002e*/ 	.short	(.L_860 - .L_859)


	//   ....[0]....
.L_859:
        /*0030*/ 	.word	0x00000001
        /*0034*/ 	.byte	0x80, 0xb0, 0x00, 0x00, 0x01, 0x00, 0x00, 0x00, 0xa0, 0xb0, 0x00, 0x00, 0x01, 0x00, 0x00, 0x00
        /*0044*/ 	.byte	0x20, 0xcc, 0x00, 0x00, 0x01, 0x00, 0x00, 0x00, 0xe0, 0xcc, 0x00, 0x00, 0x01, 0x00, 0x00, 0x00
        /*0054*/ 	.byte	0xe0, 0xde, 0x00, 0x00, 0x01, 0x00, 0x00, 0x00, 0xf0, 0xde, 0x00, 0x00, 0x01, 0x00, 0x00, 0x00
        /*0064*/ 	.byte	0x20, 0xe6, 0x00, 0x00, 0x01, 0x00, 0x00, 0x00, 0x90, 0xe6, 0x00, 0x00


	//----- nvinfo : EIATTR_MERCURY_ISA_VERSION
	.align		4
.L_860:
        /*0070*/ 	.byte	0x03, 0x5f
        /*0072*/ 	.short	0x0101


	//----- nvinfo : EIATTR_INT_WARP_WIDE_INSTR_OFFSETS
	.align		4
        /*0074*/ 	.byte	0x04, 0x31
        /*0076*/ 	.short	(.L_862 - .L_861)


	//   ....[0]....
.L_861:
        /*0078*/ 	.word	0x000000c0


	//   ....[1]....
        /*007c*/ 	.word	0x000000d0


	//   ....[2]....
        /*0080*/ 	.word	0x00000170


	//----- nvinfo : EIATTR_COOP_GROUP_MASK_REGIDS
	.align		4
.L_862:
        /*0084*/ 	.byte	0x04, 0x29
        /*0086*/ 	.short	(.L_864 - .L_863)


	//   ....[0]....
.L_863:
        /*0088*/ 	.word	0xffffffff


	//   ....[1]....
        /*008c*/ 	.word	0xffffffff


	//   ....[2]....
        /*0090*/ 	.word	0xffffffff


	//   ....[3]....
        /*0094*/ 	.word	0xffffffff


	//   ....[4]....
        /*0098*/ 	.word	0xffffffff


	//   ....[5]....
        /*009c*/ 	.word	0xffffffff


	//   ....[6]....
        /*00a0*/ 	.word	0xffffffff


	//   ....[7]....
        /*00a4*/ 	.word	0xffffffff


	//   ....[8]....
        /*00a8*/ 	.word	0xffffffff


	//   ....[9]....
        /*00ac*/ 	.word	0xffffffff


	//   ....[10]....
        /*00b0*/ 	.word	0xffffffff


	//   ....[11]....
        /*00b4*/ 	.word	0xffffffff


	//   ....[12]....
        /*00b8*/ 	.word	0xffffffff


	//   ....[13]....
        /*00bc*/ 	.word	0xffffffff


	//   ....[14]....
        /*00c0*/ 	.word	0xffffffff


	//   ....[15]....
        /*00c4*/ 	.word	0xffffffff


	//   ....[16]....
        /*00c8*/ 	.word	0xffffffff


	//   ....[17]....
        /*00cc*/ 	.word	0xffffffff


	//   ....[18]....
        /*00d0*/ 	.word	0xffffffff


	//   ....[19]....
        /*00d4*/ 	.word	0xffffffff


	//   ....[20]....
        /*00d8*/ 	.word	0xffffffff


	//   ....[21]....
        /*00dc*/ 	.word	0xffffffff


	//   ....[22]....
        /*00e0*/ 	.word	0xffffffff


	//   ....[23]....
        /*00e4*/ 	.word	0xffffffff


	//   ....[24]....
        /*00e8*/ 	.word	0xffffffff


	//   ....[25]....
        /*00ec*/ 	.word	0xffffffff


	//   ....[26]....
        /*00f0*/ 	.word	0xffffffff


	//   ....[27]....
        /*00f4*/ 	.word	0xffffffff


	//   ....[28]....
        /*00f8*/ 	.word	0xffffffff


	//   ....[29]....
        /*00fc*/ 	.word	0xffffffff


	//   ....[30]....
        /*0100*/ 	.word	0xffffffff


	//   ....[31]....
        /*0104*/ 	.word	0xffffffff


	//   ....[32]....
        /*0108*/ 	.word	0xffffffff


	//   ....[33]....
        /*010c*/ 	.word	0xffffffff


	//   ....[34]....
        /*0110*/ 	.word	0xffffffff


	//   ....[35]....
        /*0114*/ 	.word	0xffffffff


	//   ....[36]....
        /*0118*/ 	.word	0xffffffff


	//   ....[37]....
        /*011c*/ 	.word	0xffffffff


	//   ....[38]....
        /*0120*/ 	.word	0xffffffff


	//   ....[39]....
        /*0124*/ 	.word	0xffffffff


	//   ....[40]....
        /*0128*/ 	.word	0xffffffff


	//   ....[41]....
        /*012c*/ 	.word	0xffffffff


	//   ....[42]....
        /*0130*/ 	.word	0xffffffff


	//   ....[43]....
        /*0134*/ 	.word	0xffffffff


	//   ....[44]....
        /*0138*/ 	.word	0xffffffff


	//   ....[45]....
        /*013c*/ 	.word	0xffffffff


	//   ....[46]....
        /*0140*/ 	.word	0xffffffff


	//   ....[47]....
        /*0144*/ 	.word	0xffffffff


	//   ....[48]....
        /*0148*/ 	.word	0xffffffff


	//   ....[49]....
        /*014c*/ 	.word	0xffffffff


	//   ....[50]....
        /*0150*/ 	.word	0xffffffff


	//   ....[51]....
        /*0154*/ 	.word	0xffffffff


	//   ....[52]....
        /*0158*/ 	.word	0xffffffff


	//   ....[53]....
        /*015c*/ 	.word	0xffffffff


	//   ....[54]....
        /*0160*/ 	.word	0xffffffff


	//   ....[55]....
        /*0164*/ 	.word	0xffffffff


	//   ....[56]....
        /*0168*/ 	.word	0xffffffff


	//   ....[57]....
        /*016c*/ 	.word	0xffffffff


	//   ....[58]....
        /*0170*/ 	.word	0xffffffff


	//   ....[59]....
        /*0174*/ 	.word	0xffffffff


	//   ....[60]....
        /*0178*/ 	.word	0xffffffff


	//   ....[61]....
        /*017c*/ 	.word	0xffffffff


	//   ....[62]....
        /*0180*/ 	.word	0xffffffff


	//   ....[63]....
        /*0184*/ 	.word	0xffffffff


	//   ....[64]....
        /*0188*/ 	.word	0xffffffff


	//   ....[65]....
        /*018c*/ 	.word	0xffffffff


	//   ....[66]....
        /*0190*/ 	.word	0xffffffff


	//   ....[67]....
        /*0194*/ 	.word	0xffffffff


	//   ....[68]....
        /*0198*/ 	.word	0xffffffff


	//   ....[69]....
        /*019c*/ 	.word	0xffffffff


	//   ....[70]....
        /*01a0*/ 	.word	0xffffffff


	//   ....[71]....
        /*01a4*/ 	.word	0xffffffff


	//   ....[72]....
        /*01a8*/ 	.word	0xffffffff


	//   ....[73]....
        /*01ac*/ 	.word	0xffffffff


	//   ....[74]....
        /*01b0*/ 	.word	0xffffffff


	//   ....[75]....
        /*01b4*/ 	.word	0xffffffff


	//   ....[76]....
        /*01b8*/ 	.word	0xffffffff


	//   ....[77]....
        /*01bc*/ 	.word	0xffffffff


	//   ....[78]....
        /*01c0*/ 	.word	0xffffffff


	//   ....[79]....
        /*01c4*/ 	.word	0xffffffff


	//   ....[80]....
        /*01c8*/ 	.word	0xffffffff


	//   ....[81]....
        /*01cc*/ 	.word	0xffffffff


	//   ....[82]....
        /*01d0*/ 	.word	0xffffffff


	//   ....[83]....
        /*01d4*/ 	.word	0xffffffff


	//   ....[84]....
        /*01d8*/ 	.word	0xffffffff


	//   ....[85]....
        /*01dc*/ 	.word	0xffffffff


	//   ....[86]....
        /*01e0*/ 	.word	0xffffffff


	//   ....[87]....
        /*01e4*/ 	.word	0xffffffff


	//   ....[88]....
        /*01e8*/ 	.word	0xffffffff


	//   ....[89]....
        /*01ec*/ 	.word	0xffffffff


	//   ....[90]....
        /*01f0*/ 	.word	0xffffffff


	//   ....[91]....
        /*01f4*/ 	.word	0xffffffff


	//   ....[92]....
        /*01f8*/ 	.word	0xffffffff


	//   ....[93]....
        /*01fc*/ 	.word	0xffffffff


	//   ....[94]....
        /*0200*/ 	.word	0xffffffff


	//   ....[95]....
        /*0204*/ 	.word	0xffffffff


	//   ....[96]....
        /*0208*/ 	.word	0xffffffff


	//   ....[97]....
        /*020c*/ 	.word	0xffffffff


	//   ....[98]....
        /*0210*/ 	.word	0xffffffff


	//   ....[99]....
        /*0214*/ 	.word	0xffffffff


	//   ....[100]....
        /*0218*/ 	.word	0xffffffff


	//   ....[101]....
        /*021c*/ 	.word	0xffffffff


	//   ....[102]....
        /*0220*/ 	.word	0xffffffff


	//   ....[103]....
        /*0224*/ 	.word	0xffffffff


	//   ....[104]....
        /*0228*/ 	.word	0xffffffff


	//   ....[105]....
        /*022c*/ 	.word	0xffffffff


	//   ....[106]....
        /*0230*/ 	.word	0xffffffff


	//   ....[107]....
        /*0234*/ 	.word	0xffffffff


	//   ....[108]....
        /*0238*/ 	.word	0xffffffff


	//   ....[109]....
        /*023c*/ 	.word	0xffffffff


	//   ....[110]....
        /*0240*/ 	.word	0xffffffff


	//   ....[111]....
        /*0244*/ 	.word	0xffffffff


	//   ....[112]....
        /*0248*/ 	.word	0xffffffff


	//   ....[113]....
        /*024c*/ 	.word	0xffffffff


	//   ....[114]....
        /*0250*/ 	.word	0xffffffff


	//   ....[115]....
        /*0254*/ 	.word	0xffffffff


	//   ....[116]....
        /*0258*/ 	.word	0xffffffff


	//   ....[117]....
        /*025c*/ 	.word	0xffffffff


	//   ....[118]....
        /*0260*/ 	.word	0xffffffff


	//   ....[119]....
        /*0264*/ 	.word	0xffffffff


	//   ....[120]....
        /*0268*/ 	.word	0xffffffff


	//   ....[121]....
        /*026c*/ 	.word	0xffffffff


	//   ....[122]....
        /*0270*/ 	.word	0xffffffff


	//   ....[123]....
        /*0274*/ 	.word	0xffffffff


	//   ....[124]....
        /*0278*/ 	.word	0xffffffff


	//   ....[125]....
        /*027c*/ 	.word	0xffffffff


	//   ....[126]....
        /*0280*/ 	.word	0xffffffff


	//   ....[127]....
        /*0284*/ 	.word	0xffffffff


	//   ....[128]....
        /*0288*/ 	.word	0xffffffff


	//   ....[129]....
        /*028c*/ 	.word	0xffffffff


	//   ....[130]....
        /*0290*/ 	.word	0xffffffff


	//   ....[131]....
        /*0294*/ 	.word	0xffffffff


	//   ....[132]....
        /*0298*/ 	.word	0xffffffff


	//   ....[133]....
        /*029c*/ 	.word	0xffffffff


	//   ....[134]....
        /*02a0*/ 	.word	0xffffffff


	//   ....[135]....
        /*02a4*/ 	.word	0xffffffff


	//   ....[136]....
        /*02a8*/ 	.word	0xffffffff


	//   ....[137]....
        /*02ac*/ 	.word	0xffffffff


	//   ....[138]....
        /*02b0*/ 	.word	0xffffffff


	//   ....[139]....
        /*02b4*/ 	.word	0xffffffff


	//   ....[140]....
        /*02b8*/ 	.word	0xffffffff


	//   ....[141]....
        /*02bc*/ 	.word	0xffffffff


	//   ....[142]....
        /*02c0*/ 	.word	0xffffffff


	//   ....[143]....
        /*02c4*/ 	.word	0xffffffff


	//   ....[144]....
        /*02c8*/ 	.word	0xffffffff


	//   ....[145]....
        /*02cc*/ 	.word	0xffffffff


	//   ....[146]....
        /*02d0*/ 	.word	0xffffffff


	//   ....[147]....
        /*02d4*/ 	.word	0xffffffff


	//   ....[148]....
        /*02d8*/ 	.word	0xffffffff


	//   ....[149]....
        /*02dc*/ 	.word	0xffffffff


	//   ....[150]....
        /*02e0*/ 	.word	0xffffffff


	//   ....[151]....
        /*02e4*/ 	.word	0xffffffff


	//   ....[152]....
        /*02e8*/ 	.word	0xffffffff


	//   ....[153]....
        /*02ec*/ 	.word	0xffffffff


	//   ....[154]....
        /*02f0*/ 	.word	0xffffffff


	//   ....[155]....
        /*02f4*/ 	.word	0xffffffff


	//   ....[156]....
        /*02f8*/ 	.word	0xffffffff


	//   ....[157]....
        /*02fc*/ 	.word	0xffffffff


	//   ....[158]....
        /*0300*/ 	.word	0xffffffff


	//   ....[159]....
        /*0304*/ 	.word	0xffffffff


	//   ....[160]....
        /*0308*/ 	.word	0xffffffff


	//   ....[161]....
        /*030c*/ 	.word	0xffffffff


	//   ....[162]....
        /*0310*/ 	.word	0xffffffff


	//   ....[163]....
        /*0314*/ 	.word	0xffffffff


	//   ....[164]....
        /*0318*/ 	.word	0xffffffff


	//   ....[165]....
        /*031c*/ 	.word	0xffffffff


	//   ....[166]....
        /*0320*/ 	.word	0xffffffff


	//   ....[167]....
        /*0324*/ 	.word	0xffffffff


	//   ....[168]....
        /*0328*/ 	.word	0xffffffff


	//   ....[169]....
        /*032c*/ 	.word	0xffffffff


	//   ....[170]....
        /*0330*/ 	.word	0xffffffff


	//   ....[171]....
        /*0334*/ 	.word	0xffffffff


	//   ....[172]....
        /*0338*/ 	.word	0xffffffff


	//   ....[173]....
        /*033c*/ 	.word	0xffffffff


	//   ....[174]....
        /*0340*/ 	.word	0xffffffff


	//   ....[175]....
        /*0344*/ 	.word	0xffffffff


	//   ....[176]....
        /*0348*/ 	.word	0xffffffff


	//   ....[177]....
        /*034c*/ 	.word	0xffffffff


	//   ....[178]....
        /*0350*/ 	.word	0xffffffff


	//   ....[179]....
        /*0354*/ 	.word	0xffffffff


	//   ....[180]....
        /*0358*/ 	.word	0xffffffff


	//   ....[181]....
        /*035c*/ 	.word	0xffffffff


	//   ....[182]....
        /*0360*/ 	.word	0xffffffff


	//   ....[183]....
        /*0364*/ 	.word	0xffffffff


	//   ....[184]....
        /*0368*/ 	.word	0xffffffff


	//   ....[185]....
        /*036c*/ 	.word	0xffffffff


	//   ....[186]....
        /*0370*/ 	.word	0xffffffff


	//   ....[187]....
        /*0374*/ 	.word	0xffffffff


	//   ....[188]....
        /*0378*/ 	.word	0xffffffff


	//   ....[189]....
        /*037c*/ 	.word	0x0500000f


	//   ....[190]....
        /*0380*/ 	.word	0x0500000f


	//   ....[191]....
        /*0384*/ 	.word	0x0500000f


	//   ....[192]....
        /*0388*/ 	.word	0x0500000f


	//   ....[193]....
        /*038c*/ 	.word	0x0500000f


	//   ....[194]....
        /*0390*/ 	.word	0x0500000f


	//   ....[195]....
        /*0394*/ 	.word	0x0500000f


	//   ....[196]....
        /*0398*/ 	.word	0x0500000f


	//   ....[197]....
        /*039c*/ 	.word	0x0500000f


	//   ....[198]....
        /*03a0*/ 	.word	0x0500000f


	//   ....[199]....
        /*03a4*/ 	.word	0x0500000f


	//   ....[200]....
        /*03a8*/ 	.word	0x0500000f


	//   ....[201]....
        /*03ac*/ 	.word	0x0500000f


	//   ....[202]....
        /*03b0*/ 	.word	0x0500000f


	//   ....[203]....
        /*03b4*/ 	.word	0x0500000f


	//   ....[204]....
        /*03b8*/ 	.word	0x0500000f


	//   ....[205]....
        /*03bc*/ 	.word	0x0500000f


	//   ....[206]....
        /*03c0*/ 	.word	0x0500000f


	//   ....[207]....
        /*03c4*/ 	.word	0x0500000f


	//   ....[208]....
        /*03c8*/ 	.word	0x0500000f


	//   ....[209]....
        /*03cc*/ 	.word	0x0500000f


	//   ....[210]....
        /*03d0*/ 	.word	0x0500000f


	//   ....[211]....
        /*03d4*/ 	.word	0x0500000f


	//   ....[212]....
        /*03d8*/ 	.word	0x0500000f


	//   ....[213]....
        /*03dc*/ 	.word	0x0500000f


	//   ....[214]....
        /*03e0*/ 	.word	0x0500000f


	//   ....[215]....
        /*03e4*/ 	.word	0x0500000f


	//   ....[216]....
        /*03e8*/ 	.word	0x0500000f


	//   ....[217]....
        /*03ec*/ 	.word	0x0500000f


	//   ....[218]....
        /*03f0*/ 	.word	0x0500000f


	//   ....[219]....
        /*03f4*/ 	.word	0x0500000f


	//   ....[220]....
        /*03f8*/ 	.word	0x0500000f


	//   ....[221]....
        /*03fc*/ 	.word	0x0500000f


	//   ....[222]....
        /*0400*/ 	.word	0x0500000f


	//   ....[223]....
        /*0404*/ 	.word	0x0500000f


	//   ....[224]....
        /*0408*/ 	.word	0x0500000f


	//   ....[225]....
        /*040c*/ 	.word	0x0500000f


	//   ....[226]....
        /*0410*/ 	.word	0x0500000f


	//   ....[227]....
        /*0414*/ 	.word	0x0500000f


	//   ....[228]....
        /*0418*/ 	.word	0x0500000f


	//   ....[229]....
        /*041c*/ 	.word	0x0500000f


	//   ....[230]....
        /*0420*/ 	.word	0x0500000f


	//   ....[231]....
        /*0424*/ 	.word	0x0500000f


	//   ....[232]....
        /*0428*/ 	.word	0x0500000f


	//   ....[233]....
        /*042c*/ 	.word	0x0500000f


	//   ....[234]....
        /*0430*/ 	.word	0x0500000f


	//   ....[235]....
        /*0434*/ 	.word	0x0500000f


	//   ....[236]....
        /*0438*/ 	.word	0x0500000f


	//   ....[237]....
        /*043c*/ 	.word	0x0500000f


	//   ....[238]....
        /*0440*/ 	.word	0x0500000f


	//   ....[239]....
        /*0444*/ 	.word	0x0500000f


	//   ....[240]....
        /*0448*/ 	.word	0x0500000f


	//   ....[241]....
        /*044c*/ 	.word	0x0500000f


	//   ....[242]....
        /*0450*/ 	.word	0x0500000f


	//   ....[243]....
        /*0454*/ 	.word	0x0500000f


	//   ....[244]....
        /*0458*/ 	.word	0x0500000f


	//   ....[245]....
        /*045c*/ 	.word	0x0500000f


	//   ....[246]....
        /*0460*/ 	.word	0x0500000f


	//   ....[247]....
        /*0464*/ 	.word	0x0500000f


	//   ....[248]....
        /*0468*/ 	.word	0x0500000f


	//   ....[249]....
        /*046c*/ 	.word	0x0500000f


	//   ....[250]....
        /*0470*/ 	.word	0x0500000f


	//   ....[251]....
        /*0474*/ 	.word	0x0500000f


	//   ....[252]....
        /*0478*/ 	.word	0x0500000f


	//   ....[253]....
        /*047c*/ 	.word	0x0500000f


	//   ....[254]....
        /*0480*/ 	.word	0x0500000f


	//   ....[255]....
        /*0484*/ 	.word	0x0500000f


	//   ....[0]....
        /*0488*/ 	.word	0x0500000f


	//   ....[1]....
        /*048c*/ 	.word	0x0500000f


	//   ....[2]....
        /*0490*/ 	.word	0x0500000f


	//   ....[3]....
        /*0494*/ 	.word	0x0500000f


	//   ....[4]....
        /*0498*/ 	.word	0x0500000f


	//   ....[5]....
        /*049c*/ 	.word	0x0500000f


	//   ....[6]....
        /*04a0*/ 	.word	0x0500000f


	//   ....[7]....
        /*04a4*/ 	.word	0x0500000f


	//   ....[8]....
        /*04a8*/ 	.word	0x0500000f


	//   ....[9]....
        /*04ac*/ 	.word	0x0500000f


	//   ....[10]....
        /*04b0*/ 	.word	0x0500000f


	//   ....[11]....
        /*04b4*/ 	.word	0x0500000f


	//   ....[12]....
        /*04b8*/ 	.word	0x0500000f


	//   ....[13]....
        /*04bc*/ 	.word	0x0500000f


	//   ....[14]....
        /*04c0*/ 	.word	0x0500000f


	//   ....[15]....
        /*04c4*/ 	.word	0x0500000f


	//   ....[16]....
        /*04c8*/ 	.word	0x0500000f


	//   ....[17]....
        /*04cc*/ 	.word	0x0500000f


	//   ....[18]....
        /*04d0*/ 	.word	0x0500000f


	//   ....[19]....
        /*04d4*/ 	.word	0x0500000f


	//   ....[20]....
        /*04d8*/ 	.word	0x0500000f


	//   ....[21]....
        /*04dc*/ 	.word	0x0500000f


	//   ....[22]....
        /*04e0*/ 	.word	0x0500000f


	//   ....[23]....
        /*04e4*/ 	.word	0x0500000f


	//   ....[24]....
        /*04e8*/ 	.word	0x0500000f


	//   ....[25]....
        /*04ec*/ 	.word	0x0500000f


	//   ....[26]....
        /*04f0*/ 	.word	0x0500000f


	//   ....[27]....
        /*04f4*/ 	.word	0x0500000f


	//   ....[28]....
        /*04f8*/ 	.word	0x0500000f


	//   ....[29]....
        /*04fc*/ 	.word	0x0500000f


	//----- nvinfo : EIATTR_COOP_GROUP_INSTR_OFFSETS
	.align		4
.L_864:
        /*0500*/ 	.byte	0x04, 0x28
        /*0502*/ 	.short	(.L_866 - .L_865)


	//   ....[0]....
.L_865:
        /*0504*/ 	.word	0x00000070


	//   ....[1]....
        /*0508*/ 	.word	0x000000b0


	//   ....[2]....
        /*050c*/ 	.word	0x000002d0


	//   ....[3]....
        /*0510*/ 	.word	0x00000430


	//   ....[4]....
        /*0514*/ 	.word	0x00000550


	//   ....[5]....
        /*0518*/ 	.word	0x000006b0


	//   ....[6]....
        /*051c*/ 	.word	0x000013c0


	//   ....[7]....
        /*0520*/ 	.word	0x00002af0


	//   ....[8]....
        /*0524*/ 	.word	0x00002bf0


	//   ....[9]....
        /*0528*/ 	.word	0x00003070


	//   ....[10]....
        /*052c*/ 	.word	0x00003170


	//   ....[11]....
        /*0530*/ 	.word	0x00005810


	//   ....[12]....
        /*0534*/ 	.word	0x00005820


	//   ....[13]....
        /*0538*/ 	.word	0x00005880


	//   ....[14]....
        /*053c*/ 	.word	0x000058a0


	//   ....[15]....
        /*0540*/ 	.word	0x00007380


	//   ....[16]....
        /*0544*/ 	.word	0x00007390


	//   ....[17]....
        /*0548*/ 	.word	0x00007410


	//   ....[18]....
        /*054c*/ 	.word	0x00007420


	//   ....[19]....
        /*0550*/ 	.word	0x000082d0


	//   ....[20]....
        /*0554*/ 	.word	0x000082e0


	//   ....[21]....
        /*0558*/ 	.word	0x000082f0


	//   ....[22]....
        /*055c*/ 	.word	0x00008310


	//   ....[23]....
        /*0560*/ 	.word	0x00008320


	//   ....[24]....
        /*0564*/ 	.word	0x00008330


	//   ....[25]....
        /*0568*/ 	.word	0x00008340


	//   ....[26]....
        /*056c*/ 	.word	0x00008360


	//   ....[27]....
        /*0570*/ 	.word	0x00008370


	//   ....[28]....
        /*0574*/ 	.word	0x00008380


	//   ....[29]....
        /*0578*/ 	.word	0x00008390


	//   ....[30]....
        /*057c*/ 	.word	0x000083a0


	//   ....[31]....
        /*0580*/ 	.word	0x000083b0


	//   ....[32]....
        /*0584*/ 	.word	0x000083d0


	//   ....[33]....
        /*0588*/ 	.word	0x000083e0


	//   ....[34]....
        /*058c*/ 	.word	0x000083f0


	//   ....[35]....
        /*0590*/ 	.word	0x00008400


	//   ....[36]....
        /*0594*/ 	.word	0x00008410


	//   ....[37]....
        /*0598*/ 	.word	0x00008420


	//   ....[38]....
        /*059c*/ 	.word	0x00008430


	//   ....[39]....
        /*05a0*/ 	.word	0x00008440


	//   ....[40]....
        /*05a4*/ 	.word	0x00008450


	//   ....[41]....
        /*05a8*/ 	.word	0x00008460


	//   ....[42]....
        /*05ac*/ 	.word	0x00008470


	//   ....[43]....
        /*05b0*/ 	.word	0x00008480


	//   ....[44]....
        /*05b4*/ 	.word	0x00008490


	//   ....[45]....
        /*05b8*/ 	.word	0x000084a0


	//   ....[46]....
        /*05bc*/ 	.word	0x000084c0


	//   ....[47]....
        /*05c0*/ 	.word	0x000084d0


	//   ....[48]....
        /*05c4*/ 	.word	0x000084e0


	//   ....[49]....
        /*05c8*/ 	.word	0x000084f0


	//   ....[50]....
        /*05cc*/ 	.word	0x00008500


	//   ....[51]....
        /*05d0*/ 	.word	0x00008510


	//   ....[52]....
        /*05d4*/ 	.word	0x00008520


	//   ....[53]....
        /*05d8*/ 	.word	0x00008530


	//   ....[54]....
        /*05dc*/ 	.word	0x00008540


	//   ....[55]....
        /*05e0*/ 	.word	0x00008550


	//   ....[56]....
        /*05e4*/ 	.word	0x00008570


	//   ....[57]....
        /*05e8*/ 	.word	0x00008580


	//   ....[58]....
        /*05ec*/ 	.word	0x00008590


	//   ....[59]....
        /*05f0*/ 	.word	0x000085a0


	//   ....[60]....
        /*05f4*/ 	.word	0x000085b0


	//   ....[61]....
        /*05f8*/ 	.word	0x000085c0


	//   ....[62]....
        /*05fc*/ 	.word	0x000085d0


	//   ....[63]....
        /*0600*/ 	.word	0x000085e0


	//   ....[64]....
        /*0604*/ 	.word	0x000085f0


	//   ....[65]....
        /*0608*/ 	.word	0x00008600


	//   ....[66]....
        /*060c*/ 	.word	0x00008610


	//   ....[67]....
        /*0610*/ 	.word	0x00008620


	//   ....[68]....
        /*0614*/ 	.word	0x00008630


	//   ....[69]....
        /*0618*/ 	.word	0x00008660


	//   ....[70]....
        /*061c*/ 	.word	0x00008690


	//   ....[71]....
        /*0620*/ 	.word	0x000086c0


	//   ....[72]....
        /*0624*/ 	.word	0x000086f0


	//   ....[73]....
        /*0628*/ 	.word	0x00008730


	//   ....[74]....
        /*062c*/ 	.word	0x00008760


	//   ....[75]....
        /*0630*/ 	.word	0x00008790


	//   ....[76]....
        /*0634*/ 	.word	0x000087c0


	//   ....[77]....
        /*0638*/ 	.word	0x000087f0


	//   ....[78]....
        /*063c*/ 	.word	0x00008800


	//   ....[79]....
        /*0640*/ 	.word	0x00008820


	//   ....[80]....
        /*0644*/ 	.word	0x00008830


	//   ....[81]....
        /*0648*/ 	.word	0x00008840


	//   ....[82]....
        /*064c*/ 	.word	0x00008850


	//   ....[83]....
        /*0650*/ 	.word	0x00008cc0


	//   ....[84]....
        /*0654*/ 	.word	0x00008d00


	//   ....[85]....
        /*0658*/ 	.word	0x00008d40


	//   ....[86]....
        /*065c*/ 	.word	0x00008d80


	//   ....[87]....
        /*0660*/ 	.word	0x00008db0


	//   ....[88]....
        /*0664*/ 	.word	0x00008df0


	//   ....[89]....
        /*0668*/ 	.word	0x000094a0


	//   ....[90]....
        /*066c*/ 	.word	0x000094d0


	//   ....[91]....
        /*0670*/ 	.word	0x0000a020


	//   ....[92]....
        /*0674*/ 	.word	0x0000b4f0


	//   ....[93]....
        /*0678*/ 	.word	0x0000b530


	//   ....[94]....
        /*067c*/ 	.word	0x0000b560


	//   ....[95]....
        /*0680*/ 	.word	0x0000b5d0


	//   ....[96]....
        /*0684*/ 	.word	0x0000b5e0


	//   ....[97]....
        /*0688*/ 	.word	0x0000b630


	//   ....[98]....
        /*068c*/ 	.word	0x0000b640


	//   ....[99]....
        /*0690*/ 	.word	0x0000b690


	//   ....[100]....
        /*0694*/ 	.word	0x0000b6a0


	//   ....[101]....
        /*0698*/ 	.word	0x0000b6f0


	//   ....[102]....
        /*069c*/ 	.word	0x0000b700


	//   ....[103]....
        /*06a0*/ 	.word	0x0000b750


	//   ....[104]....
        /*06a4*/ 	.word	0x0000b760


	//   ....[105]....
        /*06a8*/ 	.word	0x0000b7b0


	//   ....[106]....
        /*06ac*/ 	.word	0x0000b7c0


	//   ....[107]....
        /*06b0*/ 	.word	0x0000b7d0


	//   ....[108]....
        /*06b4*/ 	.word	0x0000b820


	//   ....[109]....
        /*06b8*/ 	.word	0x0000b870


	//   ....[110]....
        /*06bc*/ 	.word	0x0000b890


	//   ....[111]....
        /*06c0*/ 	.word	0x0000b8a0


	//   ....[112]....
        /*06c4*/ 	.word	0x0000bd30


	//   ....[113]....
        /*06c8*/ 	.word	0x0000bd60


	//   ....[114]....
        /*06cc*/ 	.word	0x0000bdf0


	//   ....[115]....
        /*06d0*/ 	.word	0x0000be20


	//   ....[116]....
        /*06d4*/ 	.word	0x0000be40


	//   ....[117]....
        /*06d8*/ 	.word	0x0000be80


	//   ....[118]....
        /*06dc*/ 	.word	0x0000beb0


	//   ....[119]....
        /*06e0*/ 	.word	0x0000bf00


	//   ....[120]....
        /*06e4*/ 	.word	0x0000bf30


	//   ....[121]....
        /*06e8*/ 	.word	0x0000bf50


	//   ....[122]....
        /*06ec*/ 	.word	0x0000bfb0


	//   ....[123]....
        /*06f0*/ 	.word	0x0000bfd0


	//   ....[124]....
        /*06f4*/ 	.word	0x0000c020


	//   ....[125]....
        /*06f8*/ 	.word	0x0000c040


	//   ....[126]....
        /*06fc*/ 	.word	0x0000c090


	//   ....[127]....
        /*0700*/ 	.word	0x0000c0b0


	//   ....[128]....
        /*0704*/ 	.word	0x0000c0d0


	//   ....[129]....
        /*0708*/ 	.word	0x0000c100


	//   ....[130]....
        /*070c*/ 	.word	0x0000c120


	//   ....[131]....
        /*0710*/ 	.word	0x0000c190


	//   ....[132]....
        /*0714*/ 	.word	0x0000c700


	//   ....[133]....
        /*0718*/ 	.word	0x0000c730


	//   ....[134]....
        /*071c*/ 	.word	0x0000c750


	//   ....[135]....
        /*0720*/ 	.word	0x0000c790


	//   ....[136]....
        /*0724*/ 	.word	0x0000c7e0


	//   ....[137]....
        /*0728*/ 	.word	0x0000c7f0


	//   ....[138]....
        /*072c*/ 	.word	0x0000c850


	//   ....[139]....
        /*0730*/ 	.word	0x0000c880


	//   ....[140]....
        /*0734*/ 	.word	0x0000c8f0


	//   ....[141]....
        /*0738*/ 	.word	0x0000c910


	//   ....[142]....
        /*073c*/ 	.word	0x0000c940


	//   ....[143]....
        /*0740*/ 	.word	0x0000c970


	//   ....[144]....
        /*0744*/ 	.word	0x0000c9b0


	//   ....[145]....
        /*0748*/ 	.word	0x0000c9e0


	//   ....[146]....
        /*074c*/ 	.word	0x0000ca10


	//   ....[147]....
        /*0750*/ 	.word	0x0000caa0


	//   ....[148]....
        /*0754*/ 	.word	0x0000d310


	//   ....[149]....
        /*0758*/ 	.word	0x0000d330


	//   ....[150]....
        /*075c*/ 	.word	0x0000d340


	//   ....[151]....
        /*0760*/ 	.word	0x0000d350


	//   ....[152]....
        /*0764*/ 	.word	0x0000d360


	//   ....[153]....
        /*0768*/ 	.word	0x0000d3b0


	//   ....[154]....
        /*076c*/ 	.word	0x0000d3d0


	//   ....[155]....
        /*0770*/ 	.word	0x0000d3f0


	//   ....[156]....
        /*0774*/ 	.word	0x0000d400


	//   ....[157]....
        /*0778*/ 	.word	0x0000d440


	//   ....[158]....
        /*077c*/ 	.word	0x0000d450


	//   ....[159]....
        /*0780*/ 	.word	0x0000d490


	//   ....[160]....
        /*0784*/ 	.word	0x0000d4a0


	//   ....[161]....
        /*0788*/ 	.word	0x0000d4e0


	//   ....[162]....
        /*078c*/ 	.word	0x0000d4f0


	//   ....[163]....
        /*0790*/ 	.word	0x0000d530


	//   ....[164]....
        /*0794*/ 	.word	0x0000d540


	//   ....[165]....
        /*0798*/ 	.word	0x0000d550


	//   ....[166]....
        /*079c*/ 	.word	0x0000d590


	//   ....[167]....
        /*07a0*/ 	.word	0x0000d5b0


	//   ....[168]....
        /*07a4*/ 	.word	0x0000d990


	//   ....[169]....
        /*07a8*/ 	.word	0x0000d9b0


	//   ....[170]....
        /*07ac*/ 	.word	0x0000d9d0


	//   ....[171]....
        /*07b0*/ 	.word	0x0000d9e0


	//   ....[172]....
        /*07b4*/ 	.word	0x0000d9f0


	//   ....[173]....
        /*07b8*/ 	.word	0x0000da00


	//   ....[174]....
        /*07bc*/ 	.word	0x0000da20


	//   ....[175]....
        /*07c0*/ 	.word	0x0000da30


	//   ....[176]....
        /*07c4*/ 	.word	0x0000da50


	//   ....[177]....
        /*07c8*/ 	.word	0x0000da80


	//   ....[178]....
        /*07cc*/ 	.word	0x0000daa0


	//   ....[179]....
        /*07d0*/ 	.word	0x0000dad0


	//   ....[180]....
        /*07d4*/ 	.word	0x0000daf0


	//   ....[181]....
        /*07d8*/ 	.word	0x0000db20


	//   ....[182]....
        /*07dc*/ 	.word	0x0000db40


	//   ....[183]....
        /*07e0*/ 	.word	0x0000db70


	//   ....[184]....
        /*07e4*/ 	.word	0x0000db90


	//   ....[185]....
        /*07e8*/ 	.word	0x0000dbb0


	//   ....[186]....
        /*07ec*/ 	.word	0x0000dbc0


	//   ....[187]....
        /*07f0*/ 	.word	0x0000dc80


	//   ....[188]....
        /*07f4*/ 	.word	0x0000ed20


	//   ....[189]....
        /*07f8*/ 	.word	0x0000f220


	//   ....[190]....
        /*07fc*/ 	.word	0x0000f300


	//   ....[191]....
        /*0800*/ 	.word	0x0000f3d0


	//   ....[192]....
        /*0804*/ 	.word	0x0000f450


	//   ....[193]....
        /*0808*/ 	.word	0x0000f510


	//   ....[194]....
        /*080c*/ 	.word	0x0000f570


	//   ....[195]....
        /*0810*/ 	.word	0x0000f630


	//   ....[196]....
        /*0814*/ 	.word	0x0000f690


	//   ....[197]....
        /*0818*/ 	.word	0x0000f750


	//   ....[198]....
        /*081c*/ 	.word	0x0000f7b0


	//   ....[199]....
        /*0820*/ 	.word	0x0000f870


	//   ....[200]....
        /*0824*/ 	.word	0x0000f8d0


	//   ....[201]....
        /*0828*/ 	.word	0x0000f990


	//   ....[202]....
        /*082c*/ 	.word	0x0000f9f0


	//   ....[203]....
        /*0830*/ 	.word	0x0000fab0


	//   ....[204]....
        /*0834*/ 	.word	0x0000fb10


	//   ....[205]....
        /*0838*/ 	.word	0x0000fbd0


	//   ....[206]....
        /*083c*/ 	.word	0x0000fc30


	//   ....[207]....
        /*0840*/ 	.word	0x0000fcf0


	//   ....[208]....
        /*0844*/ 	.word	0x0000fd50


	//   ....[209]....
        /*0848*/ 	.word	0x0000fe30


	//   ....[210]....
        /*084c*/ 	.word	0x0000ffa0


	//   ....[211]....
        /*0850*/ 	.word	0x00010070


	//   ....[212]....
        /*0854*/ 	.word	0x00010150


	//   ....[213]....
        /*0858*/ 	.word	0x000101a0


	//   ....[214]....
        /*085c*/ 	.word	0x00010270


	//   ....[215]....
        /*0860*/ 	.word	0x000102c0


	//   ....[216]....
        /*0864*/ 	.word	0x000103b0


	//   ....[217]....
        /*0868*/ 	.word	0x00010400


	//   ....[218]....
        /*086c*/ 	.word	0x000104f0


	//   ....[219]....
        /*0870*/ 	.word	0x00010540


	//   ....[220]....
        /*0874*/ 	.word	0x000105b0


	//   ....[221]....
        /*0878*/ 	.word	0x00010670


	//   ....[222]....
        /*087c*/ 	.word	0x000106e0


	//   ....[223]....
        /*0880*/ 	.word	0x00010790


	//   ....[224]....
        /*0884*/ 	.word	0x00010800


	//   ....[225]....
        /*0888*/ 	.word	0x000108b0


	//   ....[226]....
        /*088c*/ 	.word	0x00010910


	//   ....[227]....
        /*0890*/ 	.word	0x000109d0


	//   ....[228]....
        /*0894*/ 	.word	0x00010a50


	//   ....[229]....
        /*0898*/ 	.word	0x00010af0


	//   ....[230]....
        /*089c*/ 	.word	0x00010b70


	//   ....[231]....
        /*08a0*/ 	.word	0x00010bc0


	//   ....[232]....
        /*08a4*/ 	.word	0x00010c90


	//   ....[233]....
        /*08a8*/ 	.word	0x00010d50


	//   ....[234]....
        /*08ac*/ 	.word	0x00010db0


	//   ....[235]....
        /*08b0*/ 	.word	0x00010e90


	//   ....[236]....
        /*08b4*/ 	.word	0x00010f10


	//   ....[237]....
        /*08b8*/ 	.word	0x00010fd0


	//   ....[238]....
        /*08bc*/ 	.word	0x00011030


	//   ....[239]....
        /*08c0*/ 	.word	0x000110f0


	//   ....[240]....
        /*08c4*/ 	.word	0x00011150


	//   ....[241]....
        /*08c8*/ 	.word	0x00011210


	//   ....[242]....
        /*08cc*/ 	.word	0x00011270


	//   ....[243]....
        /*08d0*/ 	.word	0x00011320


	//   ....[244]....
        /*08d4*/ 	.word	0x000113c0


	//   ....[245]....
        /*08d8*/ 	.word	0x00011460


	//   ....[246]....
        /*08dc*/ 	.word	0x00011590


	//   ....[247]....
        /*08e0*/ 	.word	0x00011630


	//   ....[248]....
        /*08e4*/ 	.word	0x00011690


	//   ....[249]....
        /*08e8*/ 	.word	0x00011740


	//   ....[250]....
        /*08ec*/ 	.word	0x000117d0


	//   ....[251]....
        /*08f0*/ 	.word	0x00011860


	//   ....[252]....
        /*08f4*/ 	.word	0x000118c0


	//   ....[253]....
        /*08f8*/ 	.word	0x00011970


	//   ....[254]....
        /*08fc*/ 	.word	0x000119d0


	//   ....[255]....
        /*0900*/ 	.word	0x00011a80


	//   ....[0]....
        /*0904*/ 	.word	0x00011ae0


	//   ....[1]....
        /*0908*/ 	.word	0x00011b90


	//   ....[2]....
        /*090c*/ 	.word	0x00011bf0


	//   ....[3]....
        /*0910*/ 	.word	0x00011ca0


	//   ....[4]....
        /*0914*/ 	.word	0x00011d00


	//   ....[5]....
        /*0918*/ 	.word	0x00011db0


	//   ....[6]....
        /*091c*/ 	.word	0x00011e40


	//   ....[7]....
        /*0920*/ 	.word	0x00011ed0


	//   ....[8]....
        /*0924*/ 	.word	0x00011f30


	//   ....[9]....
        /*0928*/ 	.word	0x00011fe0


	//   ....[10]....
        /*092c*/ 	.word	0x000120c0


	//   ....[11]....
        /*0930*/ 	.word	0x00012160


	//   ....[12]....
        /*0934*/ 	.word	0x000121d0


	//   ....[13]....
        /*0938*/ 	.word	0x00012270


	//   ....[14]....
        /*093c*/ 	.word	0x000122d0


	//   ....[15]....
        /*0940*/ 	.word	0x00012370


	//   ....[16]....
        /*0944*/ 	.word	0x000123d0


	//   ....[17]....
        /*0948*/ 	.word	0x00012480


	//   ....[18]....
        /*094c*/ 	.word	0x000124e0


	//   ....[19]....
        /*0950*/ 	.word	0x00012580


	//   ....[20]....
        /*0954*/ 	.word	0x000125e0


	//   ....[21]....
        /*0958*/ 	.word	0x00012690


	//   ....[22]....
        /*095c*/ 	.word	0x00012710


	//   ....[23]....
        /*0960*/ 	.word	0x000127a0


	//   ....[24]....
        /*0964*/ 	.word	0x00012800


	//   ....[25]....
        /*0968*/ 	.word	0x000128b0


	//   ....[26]....
        /*096c*/ 	.word	0x00012940


	//   ....[27]....
        /*0970*/ 	.word	0x000129d0


	//   ....[28]....
        /*0974*/ 	.word	0x00012a30


	//   ....[29]....
        /*0978*/ 	.word	0x00012ae0


	//----- nvinfo : EIATTR_REG_RECONFIG
	.align		4
.L_866:
        /*097c*/ 	.byte	0x01, 0x54
	.zero		2


	//----- nvinfo : EIATTR_SYSCALL_OFFSETS
	.align		4
        /*0980*/ 	.byte	0x04, 0x46
        /*0982*/ 	.short	(.L_868 - .L_867)


	//   ....[0]....
.L_867:
        /*0984*/ 	.word	0x00001580


	//   ....[1]....
        /*0988*/ 	.word	0x0000a770


	//   ....[2]....
        /*098c*/ 	.word	0x0000a8b0


	//   ....[3]....
        /*0990*/ 	.word	0x0000a9f0


	//   ....[4]....
        /*0994*/ 	.word	0x0000ab10


	//   ....[5]....
        /*0998*/ 	.word	0x0000c4a0


	//----- nvinfo : EIATTR_MBARRIER_INSTR_OFFSETS
	.align		4
.L_868:
        /*099c*/ 	.byte	0x04, 0x39
        /*099e*/ 	.short	(.L_870 - .L_869)


	//   ....[0]....
.L_869:
        /*09a0*/ 	.word	0x00000180
        /*09a4*/ 	.word	0x000000ff
        /*09a8*/ 	.word	0x00022800
        /*09ac*/ 	.short	0x0100
        /*09ae*/ 	.byte	0x08
	.zero		1


	//   ....[1]....
        /*09b0*/ 	.word	0x00000190
        /*09b4*/ 	.word	0x000000ff
        /*09b8*/ 	.word	0x00022820
        /*09bc*/ 	.short	0x0100
        /*09be*/ 	.byte	0x08
	.zero		1


	//   ....[2]....
        /*09c0*/ 	.word	0x00000280
        /*09c4*/ 	.word	0x000000ff
        /*09c8*/ 	.word	0x00022830
        /*09cc*/ 	.short	0x0100
        /*09ce*/ 	.byte	0x08
	.zero		1


	//   ....[3]....
        /*09d0*/ 	.word	0x00000290
        /*09d4*/ 	.word	0x000000ff
        /*09d8*/ 	.word	0x00022840
        /*09dc*/ 	.short	0x0100
        /*09de*/ 	.byte	0x08
	.zero		1


	//   ....[4]....
        /*09e0*/ 	.word	0x000002a0
        /*09e4*/ 	.word	0x000000ff
        /*09e8*/ 	.word	0x00022838
        /*09ec*/ 	.short	0x0100
        /*09ee*/ 	.byte	0x08
	.zero		1


	//   ....[5]....
        /*09f0*/ 	.word	0x000002b0
        /*09f4*/ 	.word	0x000000ff
        /*09f8*/ 	.word	0x00022848
        /*09fc*/ 	.short	0x0100
        /*09fe*/ 	.byte	0x08
	.zero		1


	//   ....[6]....
        /*0a00*/ 	.word	0x000003e0
        /*0a04*/ 	.word	0x000000ff
        /*0a08*/ 	.word	0x00022850
        /*0a0c*/ 	.short	0x0100
        /*0a0e*/ 	.byte	0x08
	.zero		1


	//   ....[7]....
        /*0a10*/ 	.word	0x000003f0
        /*0a14*/ 	.word	0x000000ff
        /*0a18*/ 	.word	0x00022860
        /*0a1c*/ 	.short	0x0100
        /*0a1e*/ 	.byte	0x08
	.zero		1


	//   ....[8]....
        /*0a20*/ 	.word	0x00000400
        /*0a24*/ 	.word	0x000000ff
        /*0a28*/ 	.word	0x00022858
        /*0a2c*/ 	.short	0x0100
        /*0a2e*/ 	.byte	0x08
	.zero		1


	//   ....[9]....
        /*0a30*/ 	.word	0x00000410
        /*0a34*/ 	.word	0x000000ff
        /*0a38*/ 	.word	0x00022868
        /*0a3c*/ 	.short	0x0100
        /*0a3e*/ 	.byte	0x08
	.zero		1


	//   ....[10]....
        /*0a40*/ 	.word	0x00000500
        /*0a44*/ 	.word	0x000000ff
        /*0a48*/ 	.word	0x00022870
        /*0a4c*/ 	.short	0x0100
        /*0a4e*/ 	.byte	0x06
	.zero		1


	//   ....[11]....
        /*0a50*/ 	.word	0x00000510
        /*0a54*/ 	.word	0x000000ff
        /*0a58*/ 	.word	0x00022880
        /*0a5c*/ 	.short	0x0100
        /*0a5e*/ 	.byte	0x06
	.zero		1


	//   ....[12]....
        /*0a60*/ 	.word	0x00000520
        /*0a64*/ 	.word	0x000000ff
        /*0a68*/ 	.word	0x00022878
        /*0a6c*/ 	.short	0x0100
        /*0a6e*/ 	.byte	0x06
	.zero		1


	//   ....[13]....
        /*0a70*/ 	.word	0x00000530
        /*0a74*/ 	.word	0x000000ff
        /*0a78*/ 	.word	0x00022888
        /*0a7c*/ 	.short	0x0100
        /*0a7e*/ 	.byte	0x06
	.zero		1


	//   ....[14]....
        /*0a80*/ 	.word	0x00000660
        /*0a84*/ 	.word	0x000000ff
        /*0a88*/ 	.word	0x00022890
        /*0a8c*/ 	.short	0x0100
        /*0a8e*/ 	.byte	0x08
	.zero		1


	//   ....[15]....
        /*0a90*/ 	.word	0x00000670
        /*0a94*/ 	.word	0x000000ff
        /*0a98*/ 	.word	0x000228a0
        /*0a9c*/ 	.short	0x0100
        /*0a9e*/ 	.byte	0x08
	.zero		1


	//   ....[16]....
        /*0aa0*/ 	.word	0x00000680
        /*0aa4*/ 	.word	0x000000ff
        /*0aa8*/ 	.word	0x00022898
        /*0aac*/ 	.short	0x0100
        /*0aae*/ 	.byte	0x08
	.zero		1


	//   ....[17]....
        /*0ab0*/ 	.word	0x00000690
        /*0ab4*/ 	.word	0x000000ff
        /*0ab8*/ 	.word	0x000228a8
        /*0abc*/ 	.short	0x0100
        /*0abe*/ 	.byte	0x08
	.zero		1


	//   ....[18]....
        /*0ac0*/ 	.word	0x000007d0
        /*0ac4*/ 	.word	0x000000ff
        /*0ac8*/ 	.word	0x000228b0
        /*0acc*/ 	.short	0x0100
        /*0ace*/ 	.byte	0x08
	.zero		1


	//   ....[19]....
        /*0ad0*/ 	.word	0x000007e0
        /*0ad4*/ 	.word	0x000000ff
        /*0ad8*/ 	.word	0x000228c0
        /*0adc*/ 	.short	0x0100
        /*0ade*/ 	.byte	0x08
	.zero		1


	//   ....[20]....
        /*0ae0*/ 	.word	0x000007f0
        /*0ae4*/ 	.word	0x000000ff
        /*0ae8*/ 	.word	0x000228b8
        /*0aec*/ 	.short	0x0100
        /*0aee*/ 	.byte	0x08
	.zero		1


	//   ....[21]....
        /*0af0*/ 	.word	0x00000800
        /*0af4*/ 	.word	0x000000ff
        /*0af8*/ 	.word	0x000228c8
        /*0afc*/ 	.short	0x0100
        /*0afe*/ 	.byte	0x08
	.zero		1


	//   ....[22]....
        /*0b00*/ 	.word	0x000015a0
        /*0b04*/ 	.word	0x000000ff
        /*0b08*/ 	.word	0x00022800
        /*0b0c*/ 	.short	0x010a
        /*0b0e*/ 	.byte	0x29
	.zero		1


	//   ....[23]....
        /*0b10*/ 	.word	0x00001610
        /*0b14*/ 	.word	0x000000ff
        /*0b18*/ 	.word	0x00022830
        /*0b1c*/ 	.short	0x010a
        /*0b1e*/ 	.byte	0x29
	.zero		1


	//   ....[24]....
        /*0b20*/ 	.word	0x00001670
        /*0b24*/ 	.word	0x000000ff
        /*0b28*/ 	.word	0x00022830
        /*0b2c*/ 	.short	0x010a
        /*0b2e*/ 	.byte	0x29
	.zero		1


	//   ....[25]....
        /*0b30*/ 	.word	0x00002020
        /*0b34*/ 	.word	0x000000ff
        /*0b38*/ 	.word	0x00000000
        /*0b3c*/ 	.short	0x0101
        /*0b3e*/ 	.byte	0x04
	.zero		1


	//   ....[26]....
        /*0b40*/ 	.word	0x00004740
        /*0b44*/ 	.word	0x000000ff
        /*0b48*/ 	.word	0x00022830
        /*0b4c*/ 	.short	0x010a
        /*0b4e*/ 	.byte	0x04
	.zero		1


	//   ....[27]....
        /*0b50*/ 	.word	0x00004780
        /*0b54*/ 	.word	0x000000ff
        /*0b58*/ 	.word	0x00022830
        /*0b5c*/ 	.short	0x010a
        /*0b5e*/ 	.byte	0x04
	.zero		1


	//   ....[28]....
        /*0b60*/ 	.word	0x00005070
        /*0b64*/ 	.word	0x000000ff
        /*0b68*/ 	.word	0x00022850
        /*0b6c*/ 	.short	0x010a
        /*0b6e*/ 	.byte	0x04
	.zero		1


	//   ....[29]....
        /*0b70*/ 	.word	0x000050b0
        /*0b74*/ 	.word	0x000000ff
        /*0b78*/ 	.word	0x00022850
        /*0b7c*/ 	.short	0x010a
        /*0b7e*/ 	.byte	0x04
	.zero		1


	//   ....[30]....
        /*0b80*/ 	.word	0x00005890
        /*0b84*/ 	.word	0x000000ff
        /*0b88*/ 	.word	0x00000000
        /*0b8c*/ 	.short	0x0101
        /*0b8e*/ 	.byte	0x04
	.zero		1


	//   ....[31]....
        /*0b90*/ 	.word	0x000069c0
        /*0b94*/ 	.word	0x000000ff
        /*0b98*/ 	.word	0x00000000
        /*0b9c*/ 	.short	0x0101
        /*0b9e*/ 	.byte	0x04
	.zero		1


	//   ....[32]....
        /*0ba0*/ 	.word	0x00007030
        /*0ba4*/ 	.word	0x000000ff
        /*0ba8*/ 	.word	0x00022850
        /*0bac*/ 	.short	0x010a
        /*0bae*/ 	.byte	0x09
	.zero		1


	//   ....[33]....
        /*0bb0*/ 	.word	0x00007070
        /*0bb4*/ 	.word	0x000000ff
        /*0bb8*/ 	.word	0x00022850
        /*0bbc*/ 	.short	0x010a
        /*0bbe*/ 	.byte	0x09
	.zero		1


	//   ....[34]....
        /*0bc0*/ 	.word	0x00007700
        /*0bc4*/ 	.word	0x000000ff
        /*0bc8*/ 	.word	0x00000000
        /*0bcc*/ 	.short	0x0101
        /*0bce*/ 	.byte	0x04
	.zero		1


	//   ....[35]....
        /*0bd0*/ 	.word	0x00008de0
        /*0bd4*/ 	.word	0x000000ff
        /*0bd8*/ 	.word	0x00000000
        /*0bdc*/ 	.short	0x0101
        /*0bde*/ 	.byte	0x04
	.zero		1


	//   ....[36]....
        /*0be0*/ 	.word	0x0000b1a0
        /*0be4*/ 	.word	0x000000ff
        /*0be8*/ 	.word	0x00022880
        /*0bec*/ 	.short	0x010a
        /*0bee*/ 	.byte	0x2a
	.zero		1


	//   ....[37]....
        /*0bf0*/ 	.word	0x0000ba00
        /*0bf4*/ 	.word	0x000000ff
        /*0bf8*/ 	.word	0x00022870
        /*0bfc*/ 	.short	0x0107
        /*0bfe*/ 	.byte	0x2a
	.zero		1


	//   ....[38]....
        /*0c00*/ 	.word	0x0000ba90
        /*0c04*/ 	.word	0x000000ff
        /*0c08*/ 	.word	0x00022870
        /*0c0c*/ 	.short	0x0101
        /*0c0e*/ 	.byte	0x2a
	.zero		1


	//   ....[39]....
        /*0c10*/ 	.word	0x0000bac0
        /*0c14*/ 	.word	0x000000ff
        /*0c18*/ 	.word	0x00022840
        /*0c1c*/ 	.short	0x010a
        /*0c1e*/ 	.byte	0x2a
	.zero		1


	//   ....[40]....
        /*0c20*/ 	.word	0x0000c240
        /*0c24*/ 	.word	0x000000ff
        /*0c28*/ 	.word	0x00022830
        /*0c2c*/ 	.short	0x0107
        /*0c2e*/ 	.byte	0x2a
	.zero		1


	//   ....[41]....
        /*0c30*/ 	.word	0x0000c2d0
        /*0c34*/ 	.word	0x000000ff
        /*0c38*/ 	.word	0x00022830
        /*0c3c*/ 	.short	0x0101
        /*0c3e*/ 	.byte	0x2a
	.zero		1


	//   ....[42]....
        /*0c40*/ 	.word	0x0000cb60
        /*0c44*/ 	.word	0x000000ff
        /*0c48*/ 	.word	0x00022800
        /*0c4c*/ 	.short	0x0107
        /*0c4e*/ 	.byte	0x2a
	.zero		1


	//   ....[43]....
        /*0c50*/ 	.word	0x0000cba0
        /*0c54*/ 	.word	0x000000ff
        /*0c58*/ 	.word	0x00022800
        /*0c5c*/ 	.short	0x0101
        /*0c5e*/ 	.byte	0x2a
	.zero		1


	//   ....[44]....
        /*0c60*/ 	.word	0x0000cbb0
        /*0c64*/ 	.word	0x000000ff
        /*0c68*/ 	.word	0x00022820
        /*0c6c*/ 	.short	0x010a
        /*0c6e*/ 	.byte	0x2a
	.zero		1


	//   ....[45]....
        /*0c70*/ 	.word	0x0000d030
        /*0c74*/ 	.word	0x00000003
        /*0c78*/ 	.word	0x00022880
        /*0c7c*/ 	.short	0x010a
        /*0c7e*/ 	.byte	0x3f
	.zero		1


	//   ....[46]....
        /*0c80*/ 	.word	0x0000d680
        /*0c84*/ 	.word	0x00000003
        /*0c88*/ 	.word	0x00022870
        /*0c8c*/ 	.short	0x0107
        /*0c8e*/ 	.byte	0x3f
	.zero		1


	//   ....[47]....
        /*0c90*/ 	.word	0x0000d710
        /*0c94*/ 	.word	0x00000003
        /*0c98*/ 	.word	0x00022870
        /*0c9c*/ 	.short	0x0101
        /*0c9e*/ 	.byte	0x3f
	.zero		1


	//   ....[48]....
        /*0ca0*/ 	.word	0x0000d740
        /*0ca4*/ 	.word	0x00000003
        /*0ca8*/ 	.word	0x00022840
        /*0cac*/ 	.short	0x010a
        /*0cae*/ 	.byte	0x3f
	.zero		1


	//   ....[49]....
        /*0cb0*/ 	.word	0x0000dd10
        /*0cb4*/ 	.word	0x00000003
        /*0cb8*/ 	.word	0x00022830
        /*0cbc*/ 	.short	0x0107
        /*0cbe*/ 	.byte	0x3f
	.zero		1


	//   ....[50]....
        /*0cc0*/ 	.word	0x0000ddb0
        /*0cc4*/ 	.word	0x00000003
        /*0cc8*/ 	.word	0x00022830
        /*0ccc*/ 	.short	0x0101
        /*0cce*/ 	.byte	0x3f
	.zero		1


	//   ....[51]....
        /*0cd0*/ 	.word	0x0000de30
        /*0cd4*/ 	.word	0x00000006
        /*0cd8*/ 	.word	0x00022870
        /*0cdc*/ 	.short	0x010a
        /*0cde*/ 	.byte	0x3f
	.zero		1


	//   ....[52]....
        /*0ce0*/ 	.word	0x0000dec0
        /*0ce4*/ 	.word	0x00000006
        /*0ce8*/ 	.word	0x00022860
        /*0cec*/ 	.short	0x010a
        /*0cee*/ 	.byte	0x3f
	.zero		1


	//   ....[53]....
        /*0cf0*/ 	.word	0x0000e430
        /*0cf4*/ 	.word	0x00000006
        /*0cf8*/ 	.word	0x00022850
        /*0cfc*/ 	.short	0x0101
        /*0cfe*/ 	.byte	0x3f
	.zero		1


	//   ....[54]....
        /*0d00*/ 	.word	0x0000e4d0
        /*0d04*/ 	.word	0x00000006
        /*0d08*/ 	.word	0x00000000
        /*0d0c*/ 	.short	0x0101
        /*0d0e*/ 	.byte	0x3f
	.zero		1


	//   ....[55]....
        /*0d10*/ 	.word	0x0000e5a0
        /*0d14*/ 	.word	0x00000010
        /*0d18*/ 	.word	0x00022870
        /*0d1c*/ 	.short	0x010a
        /*0d1e*/ 	.byte	0x3f
	.zero		1


	//   ....[56]....
        /*0d20*/ 	.word	0x0000e650
        /*0d24*/ 	.word	0x00000010
        /*0d28*/ 	.word	0x00022860
        /*0d2c*/ 	.short	0x010a
        /*0d2e*/ 	.byte	0x3f
	.zero		1


	//   ....[57]....
        /*0d30*/ 	.word	0x0000ebb0
        /*0d34*/ 	.word	0x00000010
        /*0d38*/ 	.word	0x00022850
        /*0d3c*/ 	.short	0x0101
        /*0d3e*/ 	.byte	0x3f
	.zero		1


	//   ....[58]....
        /*0d40*/ 	.word	0x0000ec70
        /*0d44*/ 	.word	0x00000010
        /*0d48*/ 	.word	0x00000000
        /*0d4c*/ 	.short	0x0101
        /*0d4e*/ 	.byte	0x3f
	.zero		1


	//   ....[59]....
        /*0d50*/ 	.word	0x0000ecd0
        /*0d54*/ 	.word	0x00000006
        /*0d58*/ 	.word	0x00022820
        /*0d5c*/ 	.short	0x010a
        /*0d5e*/ 	.byte	0x3f
	.zero		1


	//   ....[60]....
        /*0d60*/ 	.word	0x0000edf0
        /*0d64*/ 	.word	0x00000005
        /*0d68*/ 	.word	0x00022840
        /*0d6c*/ 	.short	0x010a
        /*0d6e*/ 	.byte	0x3f
	.zero		1


	//   ....[61]....
        /*0d70*/ 	.word	0x0000ee90
        /*0d74*/ 	.word	0x00000003
        /*0d78*/ 	.word	0x00022840
        /*0d7c*/ 	.short	0x010a
        /*0d7e*/ 	.byte	0x3f
	.zero		1


	//   ....[62]....
        /*0d80*/ 	.word	0x0000eed0
        /*0d84*/ 	.word	0x00000005
        /*0d88*/ 	.word	0x00022860
        /*0d8c*/ 	.short	0x010a
        /*0d8e*/ 	.byte	0x3f
	.zero		1


	//   ....[63]....
        /*0d90*/ 	.word	0x0000ef10
        /*0d94*/ 	.word	0x00000003
        /*0d98*/ 	.word	0x00022860
        /*0d9c*/ 	.short	0x010a
        /*0d9e*/ 	.byte	0x3f
	.zero		1


	//   ....[64]....
        /*0da0*/ 	.word	0x0000ef50
        /*0da4*/ 	.word	0x00000005
        /*0da8*/ 	.word	0x00022880
        /*0dac*/ 	.short	0x010a
        /*0dae*/ 	.byte	0x3f
	.zero		1


	//   ....[65]....
        /*0db0*/ 	.word	0x0000ef90
        /*0db4*/ 	.word	0x00000003
        /*0db8*/ 	.word	0x00022880
        /*0dbc*/ 	.short	0x010a
        /*0dbe*/ 	.byte	0x3f
	.zero		1


	//   ....[66]....
        /*0dc0*/ 	.word	0x0000f000
        /*0dc4*/ 	.word	0x00000003
        /*0dc8*/ 	.word	0x00022800
        /*0dcc*/ 	.short	0x010a
        /*0dce*/ 	.byte	0x3f
	.zero		1


	//   ....[67]....
        /*0dd0*/ 	.word	0x0000f060
        /*0dd4*/ 	.word	0x00000005
        /*0dd8*/ 	.word	0x00022830
        /*0ddc*/ 	.short	0x010a
        /*0dde*/ 	.byte	0x3f
	.zero		1


	//   ....[68]....
        /*0de0*/ 	.word	0x0000f0c0
        /*0de4*/ 	.word	0x00000003
        /*0de8*/ 	.word	0x00022830
        /*0dec*/ 	.short	0x010a
        /*0dee*/ 	.byte	0x3f
	.zero		1


	//   ....[69]....
        /*0df0*/ 	.word	0x0000f120
        /*0df4*/ 	.word	0x0000000d
        /*0df8*/ 	.word	0x00022850
        /*0dfc*/ 	.short	0x010a
        /*0dfe*/ 	.byte	0x3f
	.zero		1


	//   ....[70]....
        /*0e00*/ 	.word	0x0000f180
        /*0e04*/ 	.word	0x00000005
        /*0e08*/ 	.word	0x00022850
        /*0e0c*/ 	.short	0x010a
        /*0e0e*/ 	.byte	0x3f
	.zero		1


	//   ....[71]....
        /*0e10*/ 	.word	0x0000f250
        /*0e14*/ 	.word	0x00000019
        /*0e18*/ 	.word	0x00022880
        /*0e1c*/ 	.short	0x010a
        /*0e1e*/ 	.byte	0x3f
	.zero		1


	//   ....[72]....
        /*0e20*/ 	.word	0x0000fef0
        /*0e24*/ 	.word	0x00000019
        /*0e28*/ 	.word	0x00022840
        /*0e2c*/ 	.short	0x010a
        /*0e2e*/ 	.byte	0x3f
	.zero		1


	//   ....[73]....
        /*0e30*/ 	.word	0x00011490
        /*0e34*/ 	.word	0x00000019
        /*0e38*/ 	.word	0x00022820
        /*0e3c*/ 	.short	0x010a
        /*0e3e*/ 	.byte	0x3f
	.zero		1


	//   ....[74]....
        /*0e40*/ 	.word	0x000114e0
        /*0e44*/ 	.word	0x00000003
        /*0e48*/ 	.word	0x00022880
        /*0e4c*/ 	.short	0x010a
        /*0e4e*/ 	.byte	0x3f
	.zero		1


	//   ....[75]....
        /*0e50*/ 	.word	0x00012010
        /*0e54*/ 	.word	0x00000003
        /*0e58*/ 	.word	0x00022840
        /*0e5c*/ 	.short	0x010a
        /*0e5e*/ 	.byte	0x3f
	.zero		1


	//   ....[76]....
        /*0e60*/ 	.word	0x00012b10
        /*0e64*/ 	.word	0x00000006
        /*0e68*/ 	.word	0x00022870
        /*0e6c*/ 	.short	0x010a
        /*0e6e*/ 	.byte	0x3f
	.zero		1


	//   ....[77]....
        /*0e70*/ 	.word	0x00012b60
        /*0e74*/ 	.word	0x00000006
        /*0e78*/ 	.word	0x00022860
        /*0e7c*/ 	.short	0x010a
        /*0e7e*/ 	.byte	0x3f
	.zero		1


	//   ....[78]....
        /*0e80*/ 	.word	0x00012bb0
        /*0e84*/ 	.word	0x00000010
        /*0e88*/ 	.word	0x00022870
        /*0e8c*/ 	.short	0x010a
        /*0e8e*/ 	.byte	0x3f
	.zero		1


	//   ....[79]....
        /*0e90*/ 	.word	0x00012c00
        /*0e94*/ 	.word	0x00000010
        /*0e98*/ 	.word	0x00022860
        /*0e9c*/ 	.short	0x010a
        /*0e9e*/ 	.byte	0x3f
	.zero		1


	//   ....[80]....
        /*0ea0*/ 	.word	0x00012c50
        /*0ea4*/ 	.word	0x00000006
        /*0ea8*/ 	.word	0x00022820
        /*0eac*/ 	.short	0x010a
        /*0eae*/ 	.byte	0x3f
	.zero		1


	//   ....[81]....
        /*0eb0*/ 	.word	0x00012ca0
        /*0eb4*/ 	.word	0x00000005
        /*0eb8*/ 	.word	0x00022840
        /*0ebc*/ 	.short	0x010a
        /*0ebe*/ 	.byte	0x3f
	.zero		1


	//   ....[82]....
        /*0ec0*/ 	.word	0x00012cf0
        /*0ec4*/ 	.word	0x00000003
        /*0ec8*/ 	.word	0x00022840
        /*0ecc*/ 	.short	0x010a
        /*0ece*/ 	.byte	0x3f
	.zero		1


	//   ....[83]....
        /*0ed0*/ 	.word	0x00012d40
        /*0ed4*/ 	.word	0x00000005
        /*0ed8*/ 	.word	0x00022860
        /*0edc*/ 	.short	0x010a
        /*0ede*/ 	.byte	0x3f
	.zero		1


	//   ....[84]....
        /*0ee0*/ 	.word	0x00012d90
        /*0ee4*/ 	.word	0x00000003
        /*0ee8*/ 	.word	0x00022860
        /*0eec*/ 	.short	0x010a
        /*0eee*/ 	.byte	0x3f
	.zero		1


	//   ....[85]....
        /*0ef0*/ 	.word	0x00012de0
        /*0ef4*/ 	.word	0x00000005
        /*0ef8*/ 	.word	0x00022880
        /*0efc*/ 	.short	0x010a
        /*0efe*/ 	.byte	0x3f
	.zero		1


	//----- nvinfo : EIATTR_NUM_MBARRIERS
	.align		4
.L_870:
        /*0f00*/ 	.byte	0x03, 0x38
        /*0f02*/ 	.short	0x0016


	//----- nvinfo : EIATTR_EXIT_INSTR_OFFSETS
	.align		4
        /*0f04*/ 	.byte	0x04, 0x1c
        /*0f06*/ 	.short	(.L_872 - .L_871)


	//   ....[0]....
.L_871:
        /*0f08*/ 	.word	0x0000efe0


	//----- nvinfo : EIATTR_MAX_THREADS
	.align		4
.L_872:
        /*0f0c*/ 	.byte	0x04, 0x05
        /*0f0e*/ 	.short	(.L_874 - .L_873)
.L_873:
        /*0f10*/ 	.word	0x00000180
        /*0f14*/ 	.word	0x00000001
        /*0f18*/ 	.word	0x00000001


	//----- nvinfo : EIATTR_CRS_STACK_SIZE
	.align		4
.L_874:
        /*0f1c*/ 	.byte	0x04, 0x1e
        /*0f1e*/ 	.short	(.L_876 - .L_875)
.L_875:
        /*0f20*/ 	.word	0x00000000


	//----- nvinfo : EIATTR_CBANK_PARAM_SIZE
	.align		4
.L_876:
        /*0f24*/ 	.byte	0x03, 0x19
        /*0f26*/ 	.short	0x0a70


	//----- nvinfo : EIATTR_PARAM_CBANK
	.align		4
        /*0f28*/ 	.byte	0x04, 0x0a
        /*0f2a*/ 	.short	(.L_878 - .L_877)
	.align		4
.L_877:
        /*0f2c*/ 	.word	index@(.nv.constant0._ZN7cutlass13device_kernelIN5flash11enable_sm90INS1_16FlashAttnFwdSm90INS1_25CollectiveMainloopFwdSm90ILi2EN4cute5tupleIJNS5_1CILi1EEES8_S8_EEENS6_IJNS7_ILi128EEENS7_ILi160EEESA_EEELi128ENS_12float_e4m3_tEfNS_4arch4Sm90ELb0ELb0ELb0ELb0ELb1ELb0ELb0ELb1ELb1ELb1ELb1ELb0EEENS1_21CollectiveEpilogueFwdINS6_IJSA_SA_SB_EEES9_NS_10bfloat16_tESF_Li256ELb0ELb1ELb1ELb1EEENS1_19SingleTileSchedulerILb0ELb1ELb1ELi128EEEEEEEEEvNT_6ParamsE)
        /*0f30*/ 	.short	0x0210
        /*0f32*/ 	.short	0x0a70


	//----- nvinfo : EIATTR_SW_WAR
	.align		4
.L_878:
        /*0f34*/ 	.byte	0x04, 0x36
        /*0f36*/ 	.short	(.L_880 - .L_879)
.L_879:
        /*0f38*/ 	.word	0x00000008
.L_880:


//--------------------- .nv.info._ZN7cutlass13device_kernelIN5flash11enable_sm90INS1_16FlashAttnFwdSm90INS1_25CollectiveMainloopFwdSm90ILi2EN4cute5tupleIJNS5_1CILi1EEES8_S8_EEENS6_IJNS7_ILi128EEENS7_ILi160EEESA_EEELi128ENS_12float_e4m3_tEfNS_4arch4Sm90ELb0ELb0ELb0ELb1ELb1ELb0ELb0ELb1ELb1ELb1ELb1ELb0EEENS1_21CollectiveEpilogueFwdINS6_IJSA_SA_SB_EEES9_NS_10bfloat16_tESF_Li256ELb1ELb1ELb1ELb1EEENS1_36VarlenDynamicPersistentTileSchedulerILi128ELi160ELi256ELi128ELb1ELb1ELb1ELb0ELb1ELb1EEEEEEEEEvNT_6ParamsE --------------------------
	.section	.nv.info._ZN7cutlass13device_kernelIN5flash11enable_sm90INS1_16FlashAttnFwdSm90INS1_25CollectiveMainloopFwdSm90ILi2EN4cute5tupleIJNS5_1CILi1EEES8_S8_EEENS6_IJNS7_ILi128EEENS7_ILi160EEESA_EEELi128ENS_12float_e4m3_tEfNS_4arch4Sm90ELb0ELb0ELb0ELb1ELb1ELb0ELb0ELb1ELb1ELb1ELb1ELb0EEENS1_21CollectiveEpilogueFwdINS6_IJSA_SA_SB_EEES9_NS_10bfloat16_tESF_Li256ELb1ELb1ELb1ELb1EEENS1_36VarlenDynamicPersistentTileSchedulerILi128ELi160ELi256ELi128ELb1ELb1ELb1ELb0ELb1ELb1EEEEEEEEEvNT_6ParamsE,"",@"SHT_CUDA_INFO"
	.sectionflags	@""
	.align	4


	//----- nvinfo : EIATTR_CUDA_API_VERSION
	.align		4
        /*0000*/ 	.byte	0x04, 0x37
        /*0002*/ 	.short	(.L_882 - .L_881)
.L_881:
        /*0004*/ 	.word	0x00000082


	//----- nvinfo : EIATTR_KPARAM_INFO
	.align		4
.L_882:
        /*0008*/ 	.byte	0x04, 0x17
        /*000a*/ 	.short	(.L_884 - .L_883)
.L_883:
        /*000c*/ 	.word	0x00000000
        /*0010*/ 	.short	0x0000
        /*0012*/ 	.short	0x0070
        /*0014*/ 	.byte	0x00, 0xf0, 0x01, 0x2a


	//----- nvinfo : EIATTR_SPARSE_MMA_MASK
	.align		4
.L_884:
        /*0018*/ 	.byte	0x03, 0x50
        /*001a*/ 	.short	0x0000


	//----- nvinfo : EIATTR_MAXREG_COUNT
	.align		4
        /*001c*/ 	.byte	0x03, 0x1b
        /*001e*/ 	.short	0x00a8


	//----- nvinfo : EIATTR_NUM_BARRIERS
	.align		4
        /*0020*/ 	.byte	0x02, 0x4c
        /*0022*/ 	.byte	0x10
	.zero		1


	//----- nvinfo : EIATTR_EXTERNS
	.align		4
        /*0024*/ 	.byte	0x04, 0x0f
        /*0026*/ 	.short	(.L_886 - .L_885)


	//   ....[0]....
	.align		4
.L_885:
        /*0028*/ 	.word	index@(__assertfail)


	//----- nvinfo : EIATTR_ANNOTATIONS
	.align		4
.L_886:
        /*002c*/ 	.byte	0x04, 0x55
        /*002e*/ 	.short	(.L_888 - .L_887)


	//   ....[0]....
.L_887:
        /* <DEDUP_REMOVED lines=29> */


	//----- nvinfo : EIATTR_MERCURY_ISA_VERSION
	.align		4
.L_888:
        /*01e8*/ 	.byte	0x03, 0x5f
        /*01ea*/ 	.short	0x0101


	//----- nvinfo : EIATTR_UNUSED_LOAD_BYTE_OFFSET
	.align		4
        /*01ec*/ 	.byte	0x04, 0x44
        /*01ee*/ 	.short	(.L_890 - .L_889)


	//   ....[0]....
.L_889:
        /*01f0*/ 	.word	0x00000980
        /*01f4*/ 	.word	0x0000fff0


	//   ....[1]....
        /*01f8*/ 	.word	0x00008140
        /*01fc*/ 	.word	0x0000fff0


	//----- nvinfo : EIATTR_INT_WARP_WIDE_INSTR_OFFSETS
	.align		4
.L_890:
        /*0200*/ 	.byte	0x04, 0x31
        /*0202*/ 	.short	(.L_892 - .L_891)


	//   ....[0]....
.L_891:
        /*0204*/ 	.word	0x000000c0


	//   ....[1]....
        /*0208*/ 	.word	0x000000d0


	//   ....[2]....
        /*020c*/ 	.word	0x00000170


	//   ....[3]....
        /*0210*/ 	.word	0x0000d420


	//   ....[4]....
        /*0214*/ 	.word	0x0000d4b0


	//   ....[5]....
        /*0218*/ 	.word	0x00011630


	//   ....[6]....
        /*021c*/ 	.word	0x000116c0


	//----- nvinfo : EIATTR_COOP_GROUP_MASK_REGIDS
	.align		4
.L_892:
        /*0220*/ 	.byte	0x04, 0x29
        /*0222*/ 	.short	(.L_894 - .L_893)


	//   ....[0]....
.L_893:
        /*0224*/ 	.word	0xffffffff


	//   ....[1]....
        /*0228*/ 	.word	0xffffffff


	//   ....[2]....
        /*022c*/ 	.word	0xffffffff


	//   ....[3]....
        /*0230*/ 	.word	0xffffffff


	//   ....[4]....
        /*0234*/ 	.word	0xffffffff


	//   ....[5]....
        /*0238*/ 	.word	0xffffffff


	//   ....[6]....
        /*023c*/ 	.word	0xffffffff


	//   ....[7]....
        /*0240*/ 	.word	0xffffffff


	//   ....[8]....
        /*0244*/ 	.word	0xffffffff


	//   ....[9]....
        /*0248*/ 	.word	0xffffffff


	//   ....[10]....
        /*024c*/ 	.word	0xffffffff


	//   ....[11]....
        /*0250*/ 	.word	0xffffffff


	//   ....[12]....
        /*0254*/ 	.word	0xffffffff


	//   ....[13]....
        /*0258*/ 	.word	0xffffffff


	//   ....[14]....
        /*025c*/ 	.word	0xffffffff


	//   ....[15]....
        /*0260*/ 	.word	0xffffffff


	//   ....[16]....
        /*0264*/ 	.word	0xffffffff


	//   ....[17]....
        /*0268*/ 	.word	0xffffffff


	//   ....[18]....
        /*026c*/ 	.word	0xffffffff


	//   ....[19]....
        /*0270*/ 	.word	0xffffffff


	//   ....[20]....
        /*0274*/ 	.word	0xffffffff


	//   ....[21]....
        /*0278*/ 	.word	0xffffffff


	//   ....[22]....
        /*027c*/ 	.word	0xffffffff


	//   ....[23]....
        /*0280*/ 	.word	0xffffffff


	//   ....[24]....
        /*0284*/ 	.word	0xffffffff


	//   ....[25]....
        /*0288*/ 	.word	0xffffffff


	//   ....[26]....
        /*028c*/ 	.word	0xffffffff


	//   ....[27]....
        /*0290*/ 	.word	0xffffffff


	//   ....[28]....
        /*0294*/ 	.word	0xffffffff


	//   ....[29]....
        /*0298*/ 	.word	0xffffffff


	//   ....[30]....
        /*029c*/ 	.word	0xffffffff


	//   ....[31]....
        /*02a0*/ 	.word	0xffffffff


	//   ....[32]....
        /*02a4*/ 	.word	0xffffffff


	//   ....[33]....
        /*02a8*/ 	.word	0xffffffff


	//   ....[34]....
        /*02ac*/ 	.word	0xffffffff


	//   ....[35]....
        /*02b0*/ 	.word	0xffffffff


	//   ....[36]....
        /*02b4*/ 	.word	0xffffffff


	//   ....[37]....
        /*02b8*/ 	.word	0xffffffff


	//   ....[38]....
        /*02bc*/ 	.word	0xffffffff


	//   ....[39]....
        /*02c0*/ 	.word	0xffffffff


	//   ....[40]....
        /*02c4*/ 	.word	0xffffffff


	//   ....[41]....
        /*02c8*/ 	.word	0xffffffff


	//   ....[42]....
        /*02cc*/ 	.word	0xffffffff


	//   ....[43]....
        /*02d0*/ 	.word	0xffffffff


	//   ....[44]....
        /*02d4*/ 	.word	0xffffffff


	//   ....[45]....
        /*02d8*/ 	.word	0xffffffff


	//   ....[46]....
        /*02dc*/ 	.word	0xffffffff


	//   ....[47]....
        /*02e0*/ 	.word	0xffffffff


	//   ....[48]....
        /*02e4*/ 	.word	0xffffffff


	//   ....[49]....
        /*02e8*/ 	.word	0xffffffff


	//   ....[50]....
        /*02ec*/ 	.word	0xffffffff


	//   ....[51]....
        /*02f0*/ 	.word	0xffffffff


	//   ....[52]....
        /*02f4*/ 	.word	0xffffffff


	//   ....[53]....
        /*02f8*/ 	.word	0xffffffff


	//   ....[54]....
        /*02fc*/ 	.word	0xffffffff


	//   ....[55]....
        /*0300*/ 	.word	0xffffffff


	//   ....[56]....
        /*0304*/ 	.word	0xffffffff


	//   ....[57]....
        /*0308*/ 	.word	0xffffffff


	//   ....[58]....
        /*030c*/ 	.word	0xffffffff


	//   ....[59]....
        /*0310*/ 	.word	0xffffffff


	//   ....[60]....
        /*0314*/ 	.word	0xffffffff


	//   ....[61]....
        /*0318*/ 	.word	0xffffffff


	//   ....[62]....
        /*031c*/ 	.word	0xffffffff


	//   ....[63]....
        /*0320*/ 	.word	0xffffffff


	//   ....[64]....
        /*0324*/ 	.word	0xffffffff


	//   ....[65]....
        /*0328*/ 	.word	0xffffffff


	//   ....[66]....
        /*032c*/ 	.word	0xffffffff


	//   ....[67]....
        /*0330*/ 	.word	0xffffffff


	//   ....[68]....
        /*0334*/ 	.word	0xffffffff


	//   ....[69]....
        /*0338*/ 	.word	0xffffffff


	//   ....[70]....
        /*033c*/ 	.word	0xffffffff


	//   ....[71]....
        /*0340*/ 	.word	0xffffffff


	//   ....[72]....
        /*0344*/ 	.word	0xffffffff


	//   ....[73]....
        /*0348*/ 	.word	0xffffffff


	//   ....[74]....
        /*034c*/ 	.word	0xffffffff


	//   ....[75]....
        /*0350*/ 	.word	0xffffffff


	//   ....[76]....
        /*0354*/ 	.word	0xffffffff


	//   ....[77]....
        /*0358*/ 	.word	0xffffffff


	//   ....[78]....
        /*035c*/ 	.word	0xffffffff


	//   ....[79]....
        /*0360*/ 	.word	0xffffffff


	//   ....[80]....
        /*0364*/ 	.word	0xffffffff


	//   ....[81]....
        /*0368*/ 	.word	0xffffffff


	//   ....[82]....
        /*036c*/ 	.word	0xffffffff


	//   ....[83]....
        /*0370*/ 	.word	0xffffffff


	//   ....[84]....
        /*0374*/ 	.word	0xffffffff


	//   ....[85]....
        /*0378*/ 	.word	0xffffffff


	//   ....[86]....
        /*037c*/ 	.word	0xffffffff


	//   ....[87]....
        /*0380*/ 	.word	0xffffffff


	//   ....[88]....
        /*0384*/ 	.word	0xffffffff


	//   ....[89]....
        /*0388*/ 	.word	0xffffffff


	//   ....[90]....
        /*038c*/ 	.word	0xffffffff


	//   ....[91]....
        /*0390*/ 	.word	0xffffffff


	//   ....[92]....
        /*0394*/ 	.word	0xffffffff


	//   ....[93]....
        /*0398*/ 	.word	0xffffffff


	//   ....[94]....
        /*039c*/ 	.word	0xffffffff


	//   ....[95]....
        /*03a0*/ 	.word	0xffffffff


	//   ....[96]....
        /*03a4*/ 	.word	0xffffffff


	//   ....[97]....
        /*03a8*/ 	.word	0xffffffff


	//   ....[98]....
        /*03ac*/ 	.word	0xffffffff


	//   ....[99]....
        /*03b0*/ 	.word	0xffffffff


	//   ....[100]....
        /*03b4*/ 	.word	0xffffffff


	//   ....[101]....
        /*03b8*/ 	.word	0xffffffff


	//   ....[102]....
        /*03bc*/ 	.word	0xffffffff


	//   ....[103]....
        /*03c0*/ 	.word	0xffffffff


	//   ....[104]....
        /*03c4*/ 	.word	0xffffffff


	//   ....[105]....
        /*03c8*/ 	.word	0xffffffff


	//   ....[106]....
        /*03cc*/ 	.word	0xffffffff


	//   ....[107]....
        /*03d0*/ 	.word	0xffffffff


	//   ....[108]....
        /*03d4*/ 	.word	0xffffffff


	//   ....[109]....
        /*03d8*/ 	.word	0xffffffff


	//   ....[110]....
        /*03dc*/ 	.word	0xffffffff


	//   ....[111]....
        /*03e0*/ 	.word	0xffffffff


	//   ....[112]....
        /*03e4*/ 	.word	0xffffffff


	//   ....[113]....
        /*03e8*/ 	.word	0xffffffff


	//   ....[114]....
        /*03ec*/ 	.word	0xffffffff


	//   ....[115]....
        /*03f0*/ 	.word	0xffffffff


	//   ....[116]....
        /*03f4*/ 	.word	0xffffffff


	//   ....[117]....
        /*03f8*/ 	.word	0xffffffff


	//   ....[118]....
        /*03fc*/ 	.word	0xffffffff


	//   ....[119]....
        /*0400*/ 	.word	0xffffffff


	//   ....[120]....
        /*0404*/ 	.word	0xffffffff


	//   ....[121]....
        /*0408*/ 	.word	0xffffffff


	//   ....[122]....
        /*040c*/ 	.word	0xffffffff


	//   ....[123]....
        /*0410*/ 	.word	0xffffffff


	//   ....[124]....
        /*0414*/ 	.word	0xffffffff


	//   ....[125]....
        /*0418*/ 	.word	0xffffffff


	//   ....[126]....
        /*041c*/ 	.word	0xffffffff


	//   ....[127]....
        /*0420*/ 	.word	0xffffffff


	//   ....[128]....
        /*0424*/ 	.word	0xffffffff


	//   ....[129]....
        /*0428*/ 	.word	0xffffffff


	//   ....[130]....
        /*042c*/ 	.word	0xffffffff


	//   ....[131]....
        /*0430*/ 	.word	0xffffffff


	//   ....[132]....
        /*0434*/ 	.word	0xffffffff


	//   ....[133]....
        /*0438*/ 	.word	0xffffffff


	//   ....[134]....
        /*043c*/ 	.word	0xffffffff


	//   ....[135]....
        /*0440*/ 	.word	0xffffffff


	//   ....[136]....
        /*0444*/ 	.word	0xffffffff


	//   ....[137]....
        /*0448*/ 	.word	0xffffffff


	//   ....[138]....
        /*044c*/ 	.word	0xffffffff


	//   ....[139]....
        /*0450*/ 	.word	0xffffffff


	//   ....[140]....
        /*0454*/ 	.word	0xffffffff


	//   ....[141]....
        /*0458*/ 	.word	0xffffffff


	//   ....[142]....
        /*045c*/ 	.word	0xffffffff


	//   ....[143]....
        /*0460*/ 	.word	0xffffffff


	//   ....[144]....
        /*0464*/ 	.word	0xffffffff


	//   ....[145]....
        /*0468*/ 	.word	0xffffffff


	//   ....[146]....
        /*046c*/ 	.word	0xffffffff


	//   ....[147]....
        /*0470*/ 	.word	0xffffffff


	//   ....[148]....
        /*0474*/ 	.word	0xffffffff


	//   ....[149]....
        /*0478*/ 	.word	0xffffffff


	//   ....[150]....
        /*047c*/ 	.word	0xffffffff


	//   ....[151]....
        /*0480*/ 	.word	0xffffffff


	//   ....[152]....
        /*0484*/ 	.word	0xffffffff


	//   ....[153]....
        /*0488*/ 	.word	0xffffffff


	//   ....[154]....
        /*048c*/ 	.word	0xffffffff


	//   ....[155]....
        /*0490*/ 	.word	0xffffffff


	//   ....[156]....
        /*0494*/ 	.word	0xffffffff


	//   ....[157]....
        /*0498*/ 	.word	0xffffffff


	//   ....[158]....
        /*049c*/ 	.word	0xffffffff


	//   ....[159]....
        /*04a0*/ 	.word	0xffffffff


	//   ....[160]....
        /*04a4*/ 	.word	0xffffffff


	//   ....[161]....
        /*04a8*/ 	.word	0xffffffff


	//   ....[162]....
        /*04ac*/ 	.word	0xffffffff


	//   ....[163]....
        /*04b0*/ 	.word	0xffffffff


	//   ....[164]....
        /*04b4*/ 	.word	0xffffffff


	//   ....[165]....
        /*04b8*/ 	.word	0xffffffff


	//   ....[166]....
        /*04bc*/ 	.word	0xffffffff


	//   ....[167]....
        /*04c0*/ 	.word	0xffffffff


	//   ....[168]....
        /*04c4*/ 	.word	0xffffffff


	//   ....[169]....
        /*04c8*/ 	.word	0xffffffff


	//   ....[170]....
        /*04cc*/ 	.word	0xffffffff


	//   ....[171]....
        /*04d0*/ 	.word	0xffffffff


	//   ....[172]....
        /*04d4*/ 	.word	0xffffffff


	//   ....[173]....
        /*04d8*/ 	.word	0xffffffff


	//   ....[174]....
        /*04dc*/ 	.word	0xffffffff


	//   ....[175]....
        /*04e0*/ 	.word	0xffffffff


	//   ....[176]....
        /*04e4*/ 	.word	0xffffffff


	//   ....[177]....
        /*04e8*/ 	.word	0xffffffff


	//   ....[178]....
        /*04ec*/ 	.word	0xffffffff


	//   ....[179]....
        /*04f0*/ 	.word	0xffffffff


	//   ....[180]....
        /*04f4*/ 	.word	0xffffffff


	//   ....[181]....
        /*04f8*/ 	.word	0xffffffff


	//   ....[182]....
        /*04fc*/ 	.word	0xffffffff


	//   ....[183]....
        /*0500*/ 	.word	0xffffffff


	//   ....[184]....
        /*0504*/ 	.word	0xffffffff


	//   ....[185]....
        /*0508*/ 	.word	0xffffffff


	//   ....[186]....
        /*050c*/ 	.word	0xffffffff


	//   ....[187]....
        /*0510*/ 	.word	0xffffffff


	//   ....[188]....
        /*0514*/ 	.word	0xffffffff


	//   ....[189]....
        /*0518*/ 	.word	0xffffffff


	//   ....[190]....
        /*051c*/ 	.word	0xffffffff


	//   ....[191]....
        /*0520*/ 	.word	0xffffffff


	//   ....[192]....
        /*0524*/ 	.word	0xffffffff


	//   ....[193]....
        /*0528*/ 	.word	0xffffffff


	//   ....[194]....
        /*052c*/ 	.word	0xffffffff


	//   ....[195]....
        /*0530*/ 	.word	0xffffffff


	//   ....[196]....
        /*0534*/ 	.word	0xffffffff


	//   ....[197]....
        /*0538*/ 	.word	0xffffffff


	//   ....[198]....
        /*053c*/ 	.word	0xffffffff


	//   ....[199]....
        /*0540*/ 	.word	0xffffffff


	//   ....[200]....
        /*0544*/ 	.word	0xffffffff


	//   ....[201]....
        /*0548*/ 	.word	0xffffffff


	//   ....[202]....
        /*054c*/ 	.word	0xffffffff


	//   ....[203]....
        /*0550*/ 	.word	0xffffffff


	//   ....[204]....
        /*0554*/ 	.word	0xffffffff


	//   ....[205]....
        /*0558*/ 	.word	0xffffffff


	//   ....[206]....
        /*055c*/ 	.word	0xffffffff


	//   ....[207]....
        /*0560*/ 	.word	0xffffffff


	//   ....[208]....
        /*0564*/ 	.word	0xffffffff


	//   ....[209]....
        /*0568*/ 	.word	0xffffffff


	//   ....[210]....
        /*056c*/ 	.word	0xffffffff


	//   ....[211]....
        /*0570*/ 	.word	0xffffffff


	//   ....[212]....
        /*0574*/ 	.word	0xffffffff


	//   ....[213]....
        /*0578*/ 	.word	0xffffffff


	//   ....[214]....
        /*057c*/ 	.word	0xffffffff


	//   ....[215]....
        /*0580*/ 	.word	0xffffffff


	//   ....[216]....
        /*0584*/ 	.word	0xffffffff


	//   ....[217]....
        /*0588*/ 	.word	0xffffffff


	//   ....[218]....
        /*058c*/ 	.word	0xffffffff


	//   ....[219]....
        /*0590*/ 	.word	0xffffffff


	//   ....[220]....
        /*0594*/ 	.word	0xffffffff


	//   ....[221]....
        /*0598*/ 	.word	0xffffffff


	//   ....[222]....
        /*059c*/ 	.word	0xffffffff


	//   ....[223]....
        /*05a0*/ 	.word	0xffffffff


	//   ....[224]....
        /*05a4*/ 	.word	0xffffffff


	//   ....[225]....
        /*05a8*/ 	.word	0xffffffff


	//   ....[226]....
        /*05ac*/ 	.word	0xffffffff


	//   ....[227]....
        /*05b0*/ 	.word	0xffffffff


	//   ....[228]....
        /*05b4*/ 	.word	0xffffffff


	//   ....[229]....
        /*05b8*/ 	.word	0xffffffff


	//   ....[230]....
        /*05bc*/ 	.word	0xffffffff


	//   ....[231]....
        /*05c0*/ 	.word	0xffffffff


	//   ....[232]....
        /*05c4*/ 	.word	0xffffffff


	//   ....[233]....
        /*05c8*/ 	.word	0xffffffff


	//   ....[234]....
        /*05cc*/ 	.word	0xffffffff


	//   ....[235]....
        /*05d0*/ 	.word	0xffffffff


	//   ....[236]....
        /*05d4*/ 	.word	0xffffffff


	//   ....[237]....
        /*05d8*/ 	.word	0xffffffff


	//   ....[238]....
        /*05dc*/ 	.word	0xffffffff


	//   ....[239]....
        /*05e0*/ 	.word	0x0500000f


	//   ....[240]....
        /*05e4*/ 	.word	0x0500000f


	//   ....[241]....
        /*05e8*/ 	.word	0x0500000f


	//   ....[242]....
        /*05ec*/ 	.word	0x0500000f


	//   ....[243]....
        /*05f0*/ 	.word	0x0500000f


	//   ....[244]....
        /*05f4*/ 	.word	0x0500000f


	//   ....[245]....
        /*05f8*/ 	.word	0x0500000f


	//   ....[246]....
        /*05fc*/ 	.word	0x0500000f


	//   ....[247]....
        /*0600*/ 	.word	0x0500000f


	//   ....[248]....
        /*0604*/ 	.word	0x0500000f


	//   ....[249]....
        /*0608*/ 	.word	0x0500000f


	//   ....[250]....
        /*060c*/ 	.word	0x0500000f


	//   ....[251]....
        /*0610*/ 	.word	0x0500000f


	//   ....[252]....
        /*0614*/ 	.word	0x0500000f


	//   ....[253]....
        /*0618*/ 	.word	0x0500000f


	//   ....[254]....
        /*061c*/ 	.word	0x0500000f


	//   ....[255]....
        /*0620*/ 	.word	0x0500000f


	//   ....[0]....
        /*0624*/ 	.word	0x0500000f


	//   ....[1]....
        /*0628*/ 	.word	0x0500000f


	//   ....[2]....
        /*062c*/ 	.word	0x0500000f


	//   ....[3]....
        /*0630*/ 	.word	0x0500000f


	//   ....[4]....
        /*0634*/ 	.word	0x0500000f


	//   ....[5]....
        /*0638*/ 	.word	0x0500000f


	//   ....[6]....
        /*063c*/ 	.word	0x0500000f


	//   ....[7]....
        /*0640*/ 	.word	0x0500000f


	//   ....[8]....
        /*0644*/ 	.word	0x0500000f


	//   ....[9]....
        /*0648*/ 	.word	0x0500000f


	//   ....[10]....
        /*064c*/ 	.word	0x0500000f


	//   ....[11]....
        /*0650*/ 	.word	0x0500000f


	//   ....[12]....
        /*0654*/ 	.word	0x0500000f


	//   ....[13]....
        /*0658*/ 	.word	0x0500000f


	//   ....[14]....
        /*065c*/ 	.word	0x0500000f


	//   ....[15]....
        /*0660*/ 	.word	0x0500000f


	//   ....[16]....
        /*0664*/ 	.word	0x0500000f


	//   ....[17]....
        /*0668*/ 	.word	0x0500000f


	//   ....[18]....
        /*066c*/ 	.word	0x0500000f


	//   ....[19]....
        /*0670*/ 	.word	0x0500000f


	//   ....[20]....
        /*0674*/ 	.word	0x0500000f


	//   ....[21]....
        /*0678*/ 	.word	0x0500000f


	//   ....[22]....
        /*067c*/ 	.word	0x0500000f


	//   ....[23]....
        /*0680*/ 	.word	0x0500000f


	//   ....[24]....
        /*0684*/ 	.word	0x0500000f


	//   ....[25]....
        /*0688*/ 	.word	0x0500000f


	//   ....[26]....
        /*068c*/ 	.word	0x0500000f


	//   ....[27]....
        /*0690*/ 	.word	0x0500000f


	//   ....[28]....
        /*0694*/ 	.word	0x0500000f


	//   ....[29]....
        /*0698*/ 	.word	0x0500000f


	//   ....[30]....
        /*069c*/ 	.word	0x0500000f


	//   ....[31]....
        /*06a0*/ 	.word	0x0500000f


	//   ....[32]....
        /*06a4*/ 	.word	0x0500000f


	//   ....[33]....
        /*06a8*/ 	.word	0x0500000f


	//   ....[34]....
        /*06ac*/ 	.word	0x0500000f


	//   ....[35]....
        /*06b0*/ 	.word	0x0500000f


	//   ....[36]....
        /*06b4*/ 	.word	0x0500000f


	//   ....[37]....
        /*06b8*/ 	.word	0x0500000f


	//   ....[38]....
        /*06bc*/ 	.word	0x0500000f


	//   ....[39]....
        /*06c0*/ 	.word	0x0500000f


	//   ....[40]....
        /*06c4*/ 	.word	0x0500000f


	//   ....[41]....
        /*06c8*/ 	.word	0x0500000f


	//   ....[42]....
        /*06cc*/ 	.word	0x0500000f


	//   ....[43]....
        /*06d0*/ 	.word	0x0500000f


	//   ....[44]....
        /*06d4*/ 	.word	0x0500000f


	//   ....[45]....
        /*06d8*/ 	.word	0x0500000f


	//   ....[46]....
        /*06dc*/ 	.word	0x0500000f


	//   ....[47]....
        /*06e0*/ 	.word	0x0500000f


	//   ....[48]....
        /*06e4*/ 	.word	0x0500000f


	//   ....[49]....
        /*06e8*/ 	.word	0x0500000f


	//   ....[50]....
        /*06ec*/ 	.word	0x0500000f


	//   ....[51]....
        /*06f0*/ 	.word	0x0500000f


	//   ....[52]....
        /*06f4*/ 	.word	0x0500000f


	//   ....[53]....
        /*06f8*/ 	.word	0x0500000f


	//   ....[54]....
        /*06fc*/ 	.word	0x0500000f


	//   ....[55]....
        /*0700*/ 	.word	0x0500000f


	//   ....[56]....
        /*0704*/ 	.word	0x0500000f


	//   ....[57]....
        /*0708*/ 	.word	0x0500000f


	//   ....[58]....
        /*070c*/ 	.word	0x0500000f


	//   ....[59]....
        /*0710*/ 	.word	0x0500000f


	//   ....[60]....
        /*0714*/ 	.word	0x0500000f


	//   ....[61]....
        /*0718*/ 	.word	0x0500000f


	//   ....[62]....
        /*071c*/ 	.word	0x0500000f


	//   ....[63]....
        /*0720*/ 	.word	0x0500000f


	//   ....[64]....
        /*0724*/ 	.word	0x0500000f


	//   ....[65]....
        /*0728*/ 	.word	0x0500000f


	//   ....[66]....
        /*072c*/ 	.word	0x0500000f


	//   ....[67]....
        /*0730*/ 	.word	0x0500000f


	//   ....[68]....
        /*0734*/ 	.word	0x0500000f


	//   ....[69]....
        /*0738*/ 	.word	0x0500000f


	//   ....[70]....
        /*073c*/ 	.word	0x0500000f


	//   ....[71]....
        /*0740*/ 	.word	0x0500000f


	//   ....[72]....
        /*0744*/ 	.word	0x0500000f


	//   ....[73]....
        /*0748*/ 	.word	0x0500000f


	//   ....[74]....
        /*074c*/ 	.word	0x0500000f


	//   ....[75]....
        /*0750*/ 	.word	0x0500000f


	//   ....[76]....
        /*0754*/ 	.word	0x0500000f


	//   ....[77]....
        /*0758*/ 	.word	0x0500000f


	//   ....[78]....
        /*075c*/ 	.word	0x0500000f


	//   ....[79]....
        /*0760*/ 	.word	0x0500000f


	//   ....[80]....
        /*0764*/ 	.word	0x0500000f


	//----- nvinfo : EIATTR_COOP_GROUP_INSTR_OFFSETS
	.align		4
.L_894:
        /*0768*/ 	.byte	0x04, 0x28
        /*076a*/ 	.short	(.L_896 - .L_895)


	//   ....[0]....
.L_895:
        /*076c*/ 	.word	0x00000080


	//   ....[1]....
        /*0770*/ 	.word	0x00000090


	//   ....[2]....
        /*0774*/ 	.word	0x000002d0


	//   ....[3]....
        /*0778*/ 	.word	0x00000430


	//   ....[4]....
        /*077c*/ 	.word	0x00000550


	//   ....[5]....
        /*0780*/ 	.word	0x000006b0


	//   ....[6]....
        /*0784*/ 	.word	0x00001a70


	//   ....[7]....
        /*0788*/ 	.word	0x00003070


	//   ....[8]....
        /*078c*/ 	.word	0x00003170


	//   ....[9]....
        /*0790*/ 	.word	0x000037b0


	//   ....[10]....
        /*0794*/ 	.word	0x00003820


	//   ....[11]....
        /*0798*/ 	.word	0x00005ec0


	//   ....[12]....
        /*079c*/ 	.word	0x00005ed0


	//   ....[13]....
        /*07a0*/ 	.word	0x00005f00


	//   ....[14]....
        /*07a4*/ 	.word	0x00005f10


	//   ....[15]....
        /*07a8*/ 	.word	0x00007980


	//   ....[16]....
        /*07ac*/ 	.word	0x00007990


	//   ....[17]....
        /*07b0*/ 	.word	0x00007a10


	//   ....[18]....
        /*07b4*/ 	.word	0x00007a20


	//   ....[19]....
        /*07b8*/ 	.word	0x00008990


	//   ....[20]....
        /*07bc*/ 	.word	0x000089a0


	//   ....[21]....
        /*07c0*/ 	.word	0x000089b0


	//   ....[22]....
        /*07c4*/ 	.word	0x000089c0


	//   ....[23]....
        /*07c8*/ 	.word	0x000089d0


	//   ....[24]....
        /*07cc*/ 	.word	0x000089e0


	//   ....[25]....
        /*07d0*/ 	.word	0x000089f0


	//   ....[26]....
        /*07d4*/ 	.word	0x00008a00


	//   ....[27]....
        /*07d8*/ 	.word	0x00008a10


	//   ....[28]....
        /*07dc*/ 	.word	0x00008a20


	//   ....[29]....
        /*07e0*/ 	.word	0x00008a50


	//   ....[30]....
        /*07e4*/ 	.word	0x00008a60


	//   ....[31]....
        /*07e8*/ 	.word	0x00008a70


	//   ....[32]....
        /*07ec*/ 	.word	0x00008a80


	//   ....[33]....
        /*07f0*/ 	.word	0x00008a90


	//   ....[34]....
        /*07f4*/ 	.word	0x00008aa0


	//   ....[35]....
        /*07f8*/ 	.word	0x00008ab0


	//   ....[36]....
        /*07fc*/ 	.word	0x00008ad0


	//   ....[37]....
        /*0800*/ 	.word	0x00008ae0


	//   ....[38]....
        /*0804*/ 	.word	0x00008af0


	//   ....[39]....
        /*0808*/ 	.word	0x00008b00


	//   ....[40]....
        /*080c*/ 	.word	0x00008b10


	//   ....[41]....
        /*0810*/ 	.word	0x00008b20


	//   ....[42]....
        /*0814*/ 	.word	0x00008b30


	//   ....[43]....
        /*0818*/ 	.word	0x00008b40


	//   ....[44]....
        /*081c*/ 	.word	0x00008b50


	//   ....[45]....
        /*0820*/ 	.word	0x00008b60


	//   ....[46]....
        /*0824*/ 	.word	0x00008b70


	//   ....[47]....
        /*0828*/ 	.word	0x00008b80


	//   ....[48]....
        /*082c*/ 	.word	0x00008b90


	//   ....[49]....
        /*0830*/ 	.word	0x00008ba0


	//   ....[50]....
        /*0834*/ 	.word	0x00008bb0


	//   ....[51]....
        /*0838*/ 	.word	0x00008bc0


	//   ....[52]....
        /*083c*/ 	.word	0x00008be0


	//   ....[53]....
        /*0840*/ 	.word	0x00008bf0


	//   ....[54]....
        /*0844*/ 	.word	0x00008c10


	//   ....[55]....
        /*0848*/ 	.word	0x00008c20


	//   ....[56]....
        /*084c*/ 	.word	0x00008c30


	//   ....[57]....
        /*0850*/ 	.word	0x00008c40


	//   ....[58]....
        /*0854*/ 	.word	0x00008c50


	//   ....[59]....
        /*0858*/ 	.word	0x00008c60


	//   ....[60]....
        /*085c*/ 	.word	0x00008c70


	//   ....[61]....
        /*0860*/ 	.word	0x00008c90


	//   ....[62]....
        /*0864*/ 	.word	0x00008ca0


	//   ....[63]....
        /*0868*/ 	.word	0x00008cc0


	//   ....[64]....
        /*086c*/ 	.word	0x00008ce0


	//   ....[65]....
        /*0870*/ 	.word	0x00008cf0


	//   ....[66]....
        /*0874*/ 	.word	0x00008d20


	//   ....[67]....
        /*0878*/ 	.word	0x00008d50


	//   ....[68]....
        /*087c*/ 	.word	0x00008d80


	//   ....[69]....
        /*0880*/ 	.word	0x00008db0


	//   ....[70]....
        /*0884*/ 	.word	0x00008de0


	//   ....[71]....
        /*0888*/ 	.word	0x00008e10


	//   ....[72]....
        /*088c*/ 	.word	0x00008e40


	//   ....[73]....
        /*0890*/ 	.word	0x00008e70


	//   ....[74]....
        /*0894*/ 	.word	0x00008ea0


	//   ....[75]....
        /*0898*/ 	.word	0x00008ed0


	//   ....[76]....
        /*089c*/ 	.word	0x00008f00


	//   ....[77]....
        /*08a0*/ 	.word	0x00008f30


	//   ....[78]....
        /*08a4*/ 	.word	0x00008f60


	//   ....[79]....
        /*08a8*/ 	.word	0x00008f90


	//   ....[80]....
        /*08ac*/ 	.word	0x00008fc0


	//   ....[81]....
        /*08b0*/ 	.word	0x00008ff0


	//   ....[82]....
        /*08b4*/ 	.word	0x00009020


	//   ....[83]....
        /*08b8*/ 	.word	0x000098e0


	//   ....[84]....
        /*08bc*/ 	.word	0x00009920


	//   ....[85]....
        /*08c0*/ 	.word	0x00009950


	//   ....[86]....
        /*08c4*/ 	.word	0x00009970


	//   ....[87]....
        /*08c8*/ 	.word	0x0000a070


	//   ....[88]....
        /*08cc*/ 	.word	0x0000a0a0


	//   ....[89]....
        /*08d0*/ 	.word	0x0000a160


	//   ....[90]....
        /*08d4*/ 	.word	0x0000a180


	//   ....[91]....
        /*08d8*/ 	.word	0x0000a240


	//   ....[92]....
        /*08dc*/ 	.word	0x0000a260


	//   ....[93]....
        /*08e0*/ 	.word	0x0000a330


	//   ....[94]....
        /*08e4*/ 	.word	0x0000a350


	//   ....[95]....
        /*08e8*/ 	.word	0x0000a700


	//   ....[96]....
        /*08ec*/ 	.word	0x0000a710


	//   ....[97]....
        /*08f0*/ 	.word	0x0000ab40


	//   ....[98]....
        /*08f4*/ 	.word	0x0000ab50


	//   ....[99]....
        /*08f8*/ 	.word	0x0000b850


	//   ....[100]....
        /*08fc*/ 	.word	0x0000b880


	//   ....[101]....
        /*0900*/ 	.word	0x0000b950


	//   ....[102]....
        /*0904*/ 	.word	0x0000b970


	//   ....[103]....
        /*0908*/ 	.word	0x0000ba30


	//   ....[104]....
        /*090c*/ 	.word	0x0000ba50


	//   ....[105]....
        /*0910*/ 	.word	0x0000bb20


	//   ....[106]....
        /*0914*/ 	.word	0x0000bb40


	//   ....[107]....
        /*0918*/ 	.word	0x0000bc80


	//   ....[108]....
        /*091c*/ 	.word	0x0000bea0


	//   ....[109]....
        /*0920*/ 	.word	0x0000bed0


	//   ....[110]....
        /*0924*/ 	.word	0x0000bf00


	//   ....[111]....
        /*0928*/ 	.word	0x0000bf30


	//   ....[112]....
        /*092c*/ 	.word	0x0000bf60


	//   ....[113]....
        /*0930*/ 	.word	0x0000bfa0


	//   ....[114]....
        /*0934*/ 	.word	0x0000c120


	//   ....[115]....
        /*0938*/ 	.word	0x0000c150


	//   ....[116]....
        /*093c*/ 	.word	0x0000c180


	//   ....[117]....
        /*0940*/ 	.word	0x0000c1b0


	//   ....[118]....
        /*0944*/ 	.word	0x0000c1e0


	//   ....[119]....
        /*0948*/ 	.word	0x0000c210


	//   ....[120]....
        /*094c*/ 	.word	0x0000c2a0


	//   ....[121]....
        /*0950*/ 	.word	0x0000c2f0


	//   ....[122]....
        /*0954*/ 	.word	0x0000c300


	//   ....[123]....
        /*0958*/ 	.word	0x0000c3a0


	//   ....[124]....
        /*095c*/ 	.word	0x0000e320


	//   ....[125]....
        /*0960*/ 	.word	0x0000e350


	//   ....[126]....
        /*0964*/ 	.word	0x0000e3f0


	//   ....[127]....
        /*0968*/ 	.word	0x0000e400


	//   ....[128]....
        /*096c*/ 	.word	0x0000e450


	//   ....[129]....
        /*0970*/ 	.word	0x0000e460


	//   ....[130]....
        /*0974*/ 	.word	0x0000e4b0


	//   ....[131]....
        /*0978*/ 	.word	0x0000e4c0


	//   ....[132]....
        /*097c*/ 	.word	0x0000e510


	//   ....[133]....
        /*0980*/ 	.word	0x0000e520


	//   ....[134]....
        /*0984*/ 	.word	0x0000e570


	//   ....[135]....
        /*0988*/ 	.word	0x0000e580


	//   ....[136]....
        /*098c*/ 	.word	0x0000e5d0


	//   ....[137]....
        /*0990*/ 	.word	0x0000e5e0


	//   ....[138]....
        /*0994*/ 	.word	0x0000e5f0


	//   ....[139]....
        /*0998*/ 	.word	0x0000e640


	//   ....[140]....
        /*099c*/ 	.word	0x0000e690


	//   ....[141]....
        /*09a0*/ 	.word	0x0000e6a0


	//   ....[142]....
        /*09a4*/ 	.word	0x0000e6b0


	//   ....[143]....
        /*09a8*/ 	.word	0x0000e710


	//   ....[144]....
        /*09ac*/ 	.word	0x0000eba0


	//   ....[145]....
        /*09b0*/ 	.word	0x0000ebd0


	//   ....[146]....
        /*09b4*/ 	.word	0x0000ec10


	//   ....[147]....
        /*09b8*/ 	.word	0x0000ec60


	//   ....[148]....
        /*09bc*/ 	.word	0x0000ec80


	//   ....[149]....
        /*09c0*/ 	.word	0x0000ecc0


	//   ....[150]....
        /*09c4*/ 	.word	0x0000ecf0


	//   ....[151]....
        /*09c8*/ 	.word	0x0000ed40


	//   ....[152]....
        /*09cc*/ 	.word	0x0000ed70


	//   ....[153]....
        /*09d0*/ 	.word	0x0000edd0


	//   ....[154]....
        /*09d4*/ 	.word	0x0000edf0


	//   ....[155]....
        /*09d8*/ 	.word	0x0000ee40


	//   ....[156]....
        /*09dc*/ 	.word	0x0000ee60


	//   ....[157]....
        /*09e0*/ 	.word	0x0000eeb0


	//   ....[158]....
        /*09e4*/ 	.word	0x0000eed0


	//   ....[159]....
        /*09e8*/ 	.word	0x0000eee0


	//   ....[160]....
        /*09ec*/ 	.word	0x0000ef70


	//   ....[161]....
        /*09f0*/ 	.word	0x0000ef90


	//   ....[162]....
        /*09f4*/ 	.word	0x0000efa0


	//   ....[163]....
        /*09f8*/ 	.word	0x0000eff0


	//   ....[164]....
        /*09fc*/ 	.word	0x0000f6a0


	//   ....[165]....
        /*0a00*/ 	.word	0x0000f6d0


	//   ....[166]....
        /*0a04*/ 	.word	0x0000f730


	//   ....[167]....
        /*0a08*/ 	.word	0x0000f770


	//   ....[168]....
        /*0a0c*/ 	.word	0x0000f7b0


	//   ....[169]....
        /*0a10*/ 	.word	0x0000f7f0


	//   ....[170]....
        /*0a14*/ 	.word	0x0000f830


	//   ....[171]....
        /*0a18*/ 	.word	0x0000f870


	//   ....[172]....
        /*0a1c*/ 	.word	0x0000f8b0


	//   ....[173]....
        /*0a20*/ 	.word	0x0000f8f0


	//   ....[174]....
        /*0a24*/ 	.word	0x0000f930


	//   ....[175]....
        /*0a28*/ 	.word	0x0000f970


	//   ....[176]....
        /*0a2c*/ 	.word	0x0000f9b0


	//   ....[177]....
        /*0a30*/ 	.word	0x0000f9e0


	//   ....[178]....
        /*0a34*/ 	.word	0x0000f9f0


	//   ....[179]....
        /*0a38*/ 	.word	0x0000fa30


	//   ....[180]....
        /*0a3c*/ 	.word	0x00010360


	//   ....[181]....
        /*0a40*/ 	.word	0x00010380


	//   ....[182]....
        /*0a44*/ 	.word	0x00010390


	//   ....[183]....
        /*0a48*/ 	.word	0x000103a0


	//   ....[184]....
        /*0a4c*/ 	.word	0x000103b0


	//   ....[185]....
        /*0a50*/ 	.word	0x000103c0


	//   ....[186]....
        /*0a54*/ 	.word	0x00010420


	//   ....[187]....
        /*0a58*/ 	.word	0x00010460


	//   ....[188]....
        /*0a5c*/ 	.word	0x00010480


	//   ....[189]....
        /*0a60*/ 	.word	0x00010490


	//   ....[190]....
        /*0a64*/ 	.word	0x000104d0


	//   ....[191]....
        /*0a68*/ 	.word	0x000104e0


	//   ....[192]....
        /*0a6c*/ 	.word	0x00010520


	//   ....[193]....
        /*0a70*/ 	.word	0x00010530


	//   ....[194]....
        /*0a74*/ 	.word	0x00010570


	//   ....[195]....
        /*0a78*/ 	.word	0x00010580


	//   ....[196]....
        /*0a7c*/ 	.word	0x00010590


	//   ....[197]....
        /*0a80*/ 	.word	0x000105a0


	//   ....[198]....
        /*0a84*/ 	.word	0x000105b0


	//   ....[199]....
        /*0a88*/ 	.word	0x00010650


	//   ....[200]....
        /*0a8c*/ 	.word	0x00010a00


	//   ....[201]....
        /*0a90*/ 	.word	0x00010a10


	//   ....[202]....
        /*0a94*/ 	.word	0x00010a20


	//   ....[203]....
        /*0a98*/ 	.word	0x00010a30


	//   ....[204]....
        /*0a9c*/ 	.word	0x00010a40


	//   ....[205]....
        /*0aa0*/ 	.word	0x00010a50


	//   ....[206]....
        /*0aa4*/ 	.word	0x00010a70


	//   ....[207]....
        /*0aa8*/ 	.word	0x00010ac0


	//   ....[208]....
        /*0aac*/ 	.word	0x00010b00


	//   ....[209]....
        /*0ab0*/ 	.word	0x00010b20


	//   ....[210]....
        /*0ab4*/ 	.word	0x00010b30


	//   ....[211]....
        /*0ab8*/ 	.word	0x00010b70


	//   ....[212]....
        /*0abc*/ 	.word	0x00010b80


	//   ....[213]....
        /*0ac0*/ 	.word	0x00010bc0


	//   ....[214]....
        /*0ac4*/ 	.word	0x00010bd0


	//   ....[215]....
        /*0ac8*/ 	.word	0x00010c10


	//   ....[216]....
        /*0acc*/ 	.word	0x00010c20


	//   ....[217]....
        /*0ad0*/ 	.word	0x00010c30


	//   ....[218]....
        /*0ad4*/ 	.word	0x00010c40


	//   ....[219]....
        /*0ad8*/ 	.word	0x00010c50


	//   ....[220]....
        /*0adc*/ 	.word	0x000120f0


	//   ....[221]....
        /*0ae0*/ 	.word	0x00012120


	//   ....[222]....
        /*0ae4*/ 	.word	0x00012150


	//   ....[223]....
        /*0ae8*/ 	.word	0x00012180


	//   ....[224]....
        /*0aec*/ 	.word	0x000121b0


	//   ....[225]....
        /*0af0*/ 	.word	0x000121c0


	//   ....[226]....
        /*0af4*/ 	.word	0x00012200


	//   ....[227]....
        /*0af8*/ 	.word	0x00012210


	//   ....[228]....
        /*0afc*/ 	.word	0x00012380


	//   ....[229]....
        /*0b00*/ 	.word	0x000123b0


	//   ....[230]....
        /*0b04*/ 	.word	0x000123e0


	//   ....[231]....
        /*0b08*/ 	.word	0x00012410


	//   ....[232]....
        /*0b0c*/ 	.word	0x00012440


	//   ....[233]....
        /*0b10*/ 	.word	0x00012480


	//   ....[234]....
        /*0b14*/ 	.word	0x00012500


	//   ....[235]....
        /*0b18*/ 	.word	0x00012550


	//   ....[236]....
        /*0b1c*/ 	.word	0x00012560


	//   ....[237]....
        /*0b20*/ 	.word	0x000125f0


	//   ....[238]....
        /*0b24*/ 	.word	0x00012c70


	//   ....[239]....
        /*0b28*/ 	.word	0x000131c0


	//   ....[240]....
        /*0b2c*/ 	.word	0x000132a0


	//   ....[241]....
        /*0b30*/ 	.word	0x00013390


	//   ....[242]....
        /*0b34*/ 	.word	0x000133f0


	//   ....[243]....
        /*0b38*/ 	.word	0x000134b0


	//   ....[244]....
        /*0b3c*/ 	.word	0x00013510


	//   ....[245]....
        /*0b40*/ 	.word	0x000135d0


	//   ....[246]....
        /*0b44*/ 	.word	0x00013630


	//   ....[247]....
        /*0b48*/ 	.word	0x000136f0


	//   ....[248]....
        /*0b4c*/ 	.word	0x00013750


	//   ....[249]....
        /*0b50*/ 	.word	0x00013810


	//   ....[250]....
        /*0b54*/ 	.word	0x00013870


	//   ....[251]....
        /*0b58*/ 	.word	0x00013930


	//   ....[252]....
        /*0b5c*/ 	.word	0x00013990


	//   ....[253]....
        /*0b60*/ 	.word	0x00013a50


	//   ....[254]....
        /*0b64*/ 	.word	0x00013ab0


	//   ....[255]....
        /*0b68*/ 	.word	0x00013b70


	//   ....[0]....
        /*0b6c*/ 	.word	0x00013bd0


	//   ....[1]....
        /*0b70*/ 	.word	0x00013c90


	//   ....[2]....
        /*0b74*/ 	.word	0x00013cf0


	//   ....[3]....
        /*0b78*/ 	.word	0x00013dc0


	//   ....[4]....
        /*0b7c*/ 	.word	0x00013f80


	//   ....[5]....
        /*0b80*/ 	.word	0x00014010


	//   ....[6]....
        /*0b84*/ 	.word	0x000140e0


	//   ....[7]....
        /*0b88*/ 	.word	0x00014130


	//   ....[8]....
        /*0b8c*/ 	.word	0x00014200


	//   ....[9]....
        /*0b90*/ 	.word	0x00014250


	//   ....[10]....
        /*0b94*/ 	.word	0x000142b0


	//   ....[11]....
        /*0b98*/ 	.word	0x00014380


	//   ....[12]....
        /*0b9c*/ 	.word	0x000143e0


	//   ....[13]....
        /*0ba0*/ 	.word	0x000144b0


	//   ....[14]....
        /*0ba4*/ 	.word	0x00014510


	//   ....[15]....
        /*0ba8*/ 	.word	0x000145e0


	//   ....[16]....
        /*0bac*/ 	.word	0x00014640


	//   ....[17]....
        /*0bb0*/ 	.word	0x00014700


	//   ....[18]....
        /*0bb4*/ 	.word	0x00014760


	//   ....[19]....
        /*0bb8*/ 	.word	0x00014820


	//   ....[20]....
        /*0bbc*/ 	.word	0x00014890


	//   ....[21]....
        /*0bc0*/ 	.word	0x00014940


	//   ....[22]....
        /*0bc4*/ 	.word	0x000149c0


	//   ....[23]....
        /*0bc8*/ 	.word	0x00014a60


	//   ....[24]....
        /*0bcc*/ 	.word	0x00014b00


	//   ....[25]....
        /*0bd0*/ 	.word	0x00014b70


	//   ....[26]....
        /*0bd4*/ 	.word	0x00014bf0


	//   ....[27]....
        /*0bd8*/ 	.word	0x00014ca0


	//   ....[28]....
        /*0bdc*/ 	.word	0x00014d20


	//   ....[29]....
        /*0be0*/ 	.word	0x00014dd0


	//   ....[30]....
        /*0be4*/ 	.word	0x00014e50


	//   ....[31]....
        /*0be8*/ 	.word	0x00014f00


	//   ....[32]....
        /*0bec*/ 	.word	0x00014f80


	//   ....[33]....
        /*0bf0*/ 	.word	0x00015030


	//   ....[34]....
        /*0bf4*/ 	.word	0x000150b0


	//   ....[35]....
        /*0bf8*/ 	.word	0x00015160


	//   ....[36]....
        /*0bfc*/ 	.word	0x000151e0


	//   ....[37]....
        /*0c00*/ 	.word	0x00015280


	//   ....[38]....
        /*0c04*/ 	.word	0x00015300


	//   ....[39]....
        /*0c08*/ 	.word	0x00015390


	//   ....[40]....
        /*0c0c*/ 	.word	0x000154c0


	//   ....[41]....
        /*0c10*/ 	.word	0x00015560


	//   ....[42]....
        /*0c14*/ 	.word	0x000155c0


	//   ....[43]....
        /*0c18*/ 	.word	0x00015670


	//   ....[44]....
        /*0c1c*/ 	.word	0x000156f0


	//   ....[45]....
        /*0c20*/ 	.word	0x00015780


	//   ....[46]....
        /*0c24*/ 	.word	0x00015810


	//   ....[47]....
        /*0c28*/ 	.word	0x000158a0


	//   ....[48]....
        /*0c2c*/ 	.word	0x00015900


	//   ....[49]....
        /*0c30*/ 	.word	0x000159b0


	//   ....[50]....
        /*0c34*/ 	.word	0x00015a10


	//   ....[51]....
        /*0c38*/ 	.word	0x00015ac0


	//   ....[52]....
        /*0c3c*/ 	.word	0x00015b20


	//   ....[53]....
        /*0c40*/ 	.word	0x00015bd0


	//   ....[54]....
        /*0c44*/ 	.word	0x00015c30


	//   ....[55]....
        /*0c48*/ 	.word	0x00015ce0


	//   ....[56]....
        /*0c4c*/ 	.word	0x00015d40


	//   ....[57]....
        /*0c50*/ 	.word	0x00015df0


	//   ....[58]....
        /*0c54*/ 	.word	0x00015e50


	//   ....[59]....
        /*0c58*/ 	.word	0x00015f00


	//   ....[60]....
        /*0c5c*/ 	.word	0x00015ff0


	//   ....[61]....
        /*0c60*/ 	.word	0x00016080


	//   ....[62]....
        /*0c64*/ 	.word	0x000160e0


	//   ....[63]....
        /*0c68*/ 	.word	0x00016190


	//   ....[64]....
        /*0c6c*/ 	.word	0x00016210


	//   ....[65]....
        /*0c70*/ 	.word	0x000162a0


	//   ....[66]....
        /*0c74*/ 	.word	0x00016330


	//   ....[67]....
        /*0c78*/ 	.word	0x000163c0


	//   ....[68]....
        /*0c7c*/ 	.word	0x00016420


	//   ....[69]....
        /*0c80*/ 	.word	0x000164d0


	//   ....[70]....
        /*0c84*/ 	.word	0x00016530


	//   ....[71]....
        /*0c88*/ 	.word	0x000165e0


	//   ....[72]....
        /*0c8c*/ 	.word	0x00016640


	//   ....[73]....
        /*0c90*/ 	.word	0x000166f0


	//   ....[74]....
        /*0c94*/ 	.word	0x00016750


	//   ....[75]....
        /*0c98*/ 	.word	0x00016800


	//   ....[76]....
        /*0c9c*/ 	.word	0x00016860


	//   ....[77]....
        /*0ca0*/ 	.word	0x00016910


	//   ....[78]....
        /*0ca4*/ 	.word	0x00016970


	//   ....[79]....
        /*0ca8*/ 	.word	0x00016a20


	//   ....[80]....
        /*0cac*/ 	.word	0x00016c70


	//----- nvinfo : EIATTR_REG_RECONFIG
	.align		4
.L_896:
        /*0cb0*/ 	.byte	0x01, 0x54
	.zero		2


	//----- nvinfo : EIATTR_SYSCALL_OFFSETS
	.align		4
        /*0cb4*/ 	.byte	0x04, 0x46
        /*0cb6*/ 	.short	(.L_898 - .L_897)


	//   ....[0]....
.L_897:
        /*0cb8*/ 	.word	0x00001c50


	//   ....[1]....
        /*0cbc*/ 	.word	0x0000d620


	//   ....[2]....
        /*0cc0*/ 	.word	0x0000d790


	//   ....[3]....
        /*0cc4*/ 	.word	0x0000d8f0


	//   ....[4]....
        /*0cc8*/ 	.word	0x0000da30


	//   ....[5]....
        /*0ccc*/ 	.word	0x0000f340


	//----- nvinfo : EIATTR_MBARRIER_INSTR_OFFSETS
	.align		4
.L_898:
        /*0cd0*/ 	.byte	0x04, 0x39
        /*0cd2*/ 	.short	(.L_900 - .L_899)


	//   ....[0]....
.L_899:
        /*0cd4*/ 	.word	0x00000180
        /*0cd8*/ 	.word	0x000000ff
        /*0cdc*/ 	.word	0x00022800
        /*0ce0*/ 	.short	0x0100
        /*0ce2*/ 	.byte	0x08
	.zero		1


	//   ....[1]....
        /*0ce4*/ 	.word	0x00000190
        /*0ce8*/ 	.word	0x000000ff
        /*0cec*/ 	.word	0x00022820
        /*0cf0*/ 	.short	0x0100
        /*0cf2*/ 	.byte	0x08
	.zero		1


	//   ....[2]....
        /*0cf4*/ 	.word	0x00000280
        /*0cf8*/ 	.word	0x000000ff
        /*0cfc*/ 	.word	0x00022830
        /*0d00*/ 	.short	0x0100
        /*0d02*/ 	.byte	0x08
	.zero		1


	//   ....[3]....
        /*0d04*/ 	.word	0x00000290
        /*0d08*/ 	.word	0x000000ff
        /*0d0c*/ 	.word	0x00022840
        /*0d10*/ 	.short	0x0100
        /*0d12*/ 	.byte	0x08
	.zero		1


	//   ....[4]....
        /*0d14*/ 	.word	0x000002a0
        /*0d18*/ 	.word	0x000000ff
        /*0d1c*/ 	.word	0x00022838
        /*0d20*/ 	.short	0x0100
        /*0d22*/ 	.byte	0x08
	.zero		1


	//   ....[5]....
        /*0d24*/ 	.word	0x000002b0
        /*0d28*/ 	.word	0x000000ff
        /*0d2c*/ 	.word	0x00022848
        /*0d30*/ 	.short	0x0100
        /*0d32*/ 	.byte	0x08
	.zero		1


	//   ....[6]....
        /*0d34*/ 	.word	0x000003e0
        /*0d38*/ 	.word	0x000000ff
        /*0d3c*/ 	.word	0x00022850
        /*0d40*/ 	.short	0x0100
        /*0d42*/ 	.byte	0x08
	.zero		1


	//   ....[7]....
        /*0d44*/ 	.word	0x000003f0
        /*0d48*/ 	.word	0x000000ff
        /*0d4c*/ 	.word	0x00022860
        /*0d50*/ 	.short	0x0100
        /*0d52*/ 	.byte	0x08
	.zero		1


	//   ....[8]....
        /*0d54*/ 	.word	0x00000400
        /*0d58*/ 	.word	0x000000ff
        /*0d5c*/ 	.word	0x00022858
        /*0d60*/ 	.short	0x0100
        /*0d62*/ 	.byte	0x08
	.zero		1


	//   ....[9]....
        /*0d64*/ 	.word	0x00000410
        /*0d68*/ 	.word	0x000000ff
        /*0d6c*/ 	.word	0x00022868
        /*0d70*/ 	.short	0x0100
        /*0d72*/ 	.byte	0x08
	.zero		1


	//   ....[10]....
        /*0d74*/ 	.word	0x00000500
        /*0d78*/ 	.word	0x000000ff
        /*0d7c*/ 	.word	0x00022870
        /*0d80*/ 	.short	0x0100
        /*0d82*/ 	.byte	0x06
	.zero		1


	//   ....[11]....
        /*0d84*/ 	.word	0x00000510
        /*0d88*/ 	.word	0x000000ff
        /*0d8c*/ 	.word	0x00022880
        /*0d90*/ 	.short	0x0100
        /*0d92*/ 	.byte	0x06
	.zero		1


	//   ....[12]....
        /*0d94*/ 	.word	0x00000520
        /*0d98*/ 	.word	0x000000ff
        /*0d9c*/ 	.word	0x00022878
        /*0da0*/ 	.short	0x0100
        /*0da2*/ 	.byte	0x06
	.zero		1


	//   ....[13]....
        /*0da4*/ 	.word	0x00000530
        /*0da8*/ 	.word	0x000000ff
        /*0dac*/ 	.word	0x00022888
        /*0db0*/ 	.short	0x0100
        /*0db2*/ 	.byte	0x06
	.zero		1


	//   ....[14]....
        /*0db4*/ 	.word	0x00000660
        /*0db8*/ 	.word	0x000000ff
        /*0dbc*/ 	.word	0x00022890
        /*0dc0*/ 	.short	0x0100
        /*0dc2*/ 	.byte	0x08
	.zero		1


	//   ....[15]....
        /*0dc4*/ 	.word	0x00000670
        /*0dc8*/ 	.word	0x000000ff
        /*0dcc*/ 	.word	0x000228a0
        /*0dd0*/ 	.short	0x0100
        /*0dd2*/ 	.byte	0x08
	.zero		1


	//   ....[16]....
        /*0dd4*/ 	.word	0x00000680
        /*0dd8*/ 	.word	0x000000ff
        /*0ddc*/ 	.word	0x00022898
        /*0de0*/ 	.short	0x0100
        /*0de2*/ 	.byte	0x08
	.zero		1


	//   ....[17]....
        /*0de4*/ 	.word	0x00000690
        /*0de8*/ 	.word	0x000000ff
        /*0dec*/ 	.word	0x000228a8
        /*0df0*/ 	.short	0x0100
        /*0df2*/ 	.byte	0x08
	.zero		1


	//   ....[18]....
        /*0df4*/ 	.word	0x000007e0
        /*0df8*/ 	.word	0x000000ff
        /*0dfc*/ 	.word	0x000228b0
        /*0e00*/ 	.short	0x0100
        /*0e02*/ 	.byte	0x08
	.zero		1


	//   ....[19]....
        /*0e04*/ 	.word	0x000007f0
        /*0e08*/ 	.word	0x000000ff
        /*0e0c*/ 	.word	0x000228c0
        /*0e10*/ 	.short	0x0100
        /*0e12*/ 	.byte	0x08
	.zero		1


	//   ....[20]....
        /*0e14*/ 	.word	0x00000800
        /*0e18*/ 	.word	0x000000ff
        /*0e1c*/ 	.word	0x000228b8
        /*0e20*/ 	.short	0x0100
        /*0e22*/ 	.byte	0x08
	.zero		1


	//   ....[21]....
        /*0e24*/ 	.word	0x00000810
        /*0e28*/ 	.word	0x000000ff
        /*0e2c*/ 	.word	0x000228c8
        /*0e30*/ 	.short	0x0100
        /*0e32*/ 	.byte	0x08
	.zero		1


	//   ....[22]....
        /*0e34*/ 	.word	0x00001cd0
        /*0e38*/ 	.word	0x000000ff
        /*0e3c*/ 	.word	0x00022800
        /*0e40*/ 	.short	0x010a
        /*0e42*/ 	.byte	0x37
	.zero		1


	//   ....[23]....
        /*0e44*/ 	.word	0x00001d50
        /*0e48*/ 	.word	0x00000004
        /*0e4c*/ 	.word	0x00022830
        /*0e50*/ 	.short	0x010a
        /*0e52*/ 	.byte	0x3f
	.zero		1


	//   ....[24]....
        /*0e54*/ 	.word	0x00001d90
        /*0e58*/ 	.word	0x00000004
        /*0e5c*/ 	.word	0x00022830
        /*0e60*/ 	.short	0x010a
        /*0e62*/ 	.byte	0x3f
	.zero		1


	//   ....[25]....
        /*0e64*/ 	.word	0x00002760
        /*0e68*/ 	.word	0x000000ff
        /*0e6c*/ 	.word	0x00000000
        /*0e70*/ 	.short	0x0101
        /*0e72*/ 	.byte	0x06
	.zero		1


	//   ....[26]....
        /*0e74*/ 	.word	0x00004db0
        /*0e78*/ 	.word	0x000000ff
        /*0e7c*/ 	.word	0x00022830
        /*0e80*/ 	.short	0x010a
        /*0e82*/ 	.byte	0x06
	.zero		1


	//   ....[27]....
        /*0e84*/ 	.word	0x00004df0
        /*0e88*/ 	.word	0x000000ff
        /*0e8c*/ 	.word	0x00022830
        /*0e90*/ 	.short	0x010a
        /*0e92*/ 	.byte	0x06
	.zero		1


	//   ....[28]....
        /*0e94*/ 	.word	0x000056b0
        /*0e98*/ 	.word	0x000000ff
        /*0e9c*/ 	.word	0x00022850
        /*0ea0*/ 	.short	0x010a
        /*0ea2*/ 	.byte	0x06
	.zero		1


	//   ....[29]....
        /*0ea4*/ 	.word	0x000056f0
        /*0ea8*/ 	.word	0x000000ff
        /*0eac*/ 	.word	0x00022850
        /*0eb0*/ 	.short	0x010a
        /*0eb2*/ 	.byte	0x06
	.zero		1


	//   ....[30]....
        /*0eb4*/ 	.word	0x00005a50
        /*0eb8*/ 	.word	0x000000ff
        /*0ebc*/ 	.word	0x00000000
        /*0ec0*/ 	.short	0x0101
        /*0ec2*/ 	.byte	0x06
	.zero		1


	//   ....[31]....
        /*0ec4*/ 	.word	0x00007040
        /*0ec8*/ 	.word	0x000000ff
        /*0ecc*/ 	.word	0x00000000
        /*0ed0*/ 	.short	0x0101
        /*0ed2*/ 	.byte	0x06
	.zero		1


	//   ....[32]....
        /*0ed4*/ 	.word	0x000076d0
        /*0ed8*/ 	.word	0x000000ff
        /*0edc*/ 	.word	0x00022850
        /*0ee0*/ 	.short	0x010a
        /*0ee2*/ 	.byte	0x05
	.zero		1


	//   ....[33]....
        /*0ee4*/ 	.word	0x00007710
        /*0ee8*/ 	.word	0x000000ff
        /*0eec*/ 	.word	0x00022850
        /*0ef0*/ 	.short	0x010a
        /*0ef2*/ 	.byte	0x05
	.zero		1


	//   ....[34]....
        /*0ef4*/ 	.word	0x00007d00
        /*0ef8*/ 	.word	0x000000ff
        /*0efc*/ 	.word	0x00000000
        /*0f00*/ 	.short	0x0101
        /*0f02*/ 	.byte	0x04
	.zero		1


	//   ....[35]....
        /*0f04*/ 	.word	0x0000a060
        /*0f08*/ 	.word	0x00000003
        /*0f0c*/ 	.word	0x00000000
        /*0f10*/ 	.short	0x0101
        /*0f12*/ 	.byte	0x3f
	.zero		1


	//   ....[36]....
        /*0f14*/ 	.word	0x0000a500
        /*0f18*/ 	.word	0x00000006
        /*0f1c*/ 	.word	0x00000000
        /*0f20*/ 	.short	0x0101
        /*0f22*/ 	.byte	0x3f
	.zero		1


	//   ....[37]....
        /*0f24*/ 	.word	0x0000dff0
        /*0f28*/ 	.word	0x00000000
        /*0f2c*/ 	.word	0x00022880
        /*0f30*/ 	.short	0x010a
        /*0f32*/ 	.byte	0x3f
	.zero		1


	//   ....[38]....
        /*0f34*/ 	.word	0x0000e870
        /*0f38*/ 	.word	0x00000000
        /*0f3c*/ 	.word	0x00022870
        /*0f40*/ 	.short	0x0107
        /*0f42*/ 	.byte	0x3f
	.zero		1


	//   ....[39]....
        /*0f44*/ 	.word	0x0000e930
        /*0f48*/ 	.word	0x00000000
        /*0f4c*/ 	.word	0x00022870
        /*0f50*/ 	.short	0x0101
        /*0f52*/ 	.byte	0x3f
	.zero		1


	//   ....[40]....
        /*0f54*/ 	.word	0x0000e960
        /*0f58*/ 	.word	0x00000000
        /*0f5c*/ 	.word	0x00022840
        /*0f60*/ 	.short	0x010a
        /*0f62*/ 	.byte	0x3f
	.zero		1


	//   ....[41]....
        /*0f64*/ 	.word	0x0000f090
        /*0f68*/ 	.word	0x00000000
        /*0f6c*/ 	.word	0x00022830
        /*0f70*/ 	.short	0x0107
        /*0f72*/ 	.byte	0x3f
	.zero		1


	//   ....[42]....
        /*0f74*/ 	.word	0x0000f150
        /*0f78*/ 	.word	0x00000000
        /*0f7c*/ 	.word	0x00022830
        /*0f80*/ 	.short	0x0101
        /*0f82*/ 	.byte	0x3f
	.zero		1


	//   ....[43]....
        /*0f84*/ 	.word	0x0000fae0
        /*0f88*/ 	.word	0x00000010
        /*0f8c*/ 	.word	0x00022800
        /*0f90*/ 	.short	0x0107
        /*0f92*/ 	.byte	0x3f
	.zero		1


	//   ....[44]....
        /*0f94*/ 	.word	0x0000fbd0
        /*0f98*/ 	.word	0x00000010
        /*0f9c*/ 	.word	0x00022800
        /*0fa0*/ 	.short	0x0101
        /*0fa2*/ 	.byte	0x3f
	.zero		1


	//   ....[45]....
        /*0fa4*/ 	.word	0x0000fbf0
        /*0fa8*/ 	.word	0x00000010
        /*0fac*/ 	.word	0x00022820
        /*0fb0*/ 	.short	0x010a
        /*0fb2*/ 	.byte	0x3f
	.zero		1


	//   ....[46]....
        /*0fb4*/ 	.word	0x000100f0
        /*0fb8*/ 	.word	0x00000000
        /*0fbc*/ 	.word	0x00022880
        /*0fc0*/ 	.short	0x010a
        /*0fc2*/ 	.byte	0x3f
	.zero		1


	//   ....[47]....
        /*0fc4*/ 	.word	0x000106d0
        /*0fc8*/ 	.word	0x00000000
        /*0fcc*/ 	.word	0x00022870
        /*0fd0*/ 	.short	0x0107
        /*0fd2*/ 	.byte	0x3f
	.zero		1


	//   ....[48]....
        /*0fd4*/ 	.word	0x00010790
        /*0fd8*/ 	.word	0x00000000
        /*0fdc*/ 	.word	0x00022870
        /*0fe0*/ 	.short	0x0101
        /*0fe2*/ 	.byte	0x3f
	.zero		1


	//   ....[49]....
        /*0fe4*/ 	.word	0x000107c0
        /*0fe8*/ 	.word	0x00000000
        /*0fec*/ 	.word	0x00022840
        /*0ff0*/ 	.short	0x010a
        /*0ff2*/ 	.byte	0x3f
	.zero		1


	//   ....[50]....
        /*0ff4*/ 	.word	0x00010d60
        /*0ff8*/ 	.word	0x00000000
        /*0ffc*/ 	.word	0x00022830
        /*1000*/ 	.short	0x0107
        /*1002*/ 	.byte	0x3f
	.zero		1


	//   ....[51]....
        /*1004*/ 	.word	0x00010e20
        /*1008*/ 	.word	0x00000000
        /*100c*/ 	.word	0x00022830
        /*1010*/ 	.short	0x0101
        /*1012*/ 	.byte	0x3f
	.zero		1


	//   ....[52]....
        /*1014*/ 	.word	0x00010eb0
        /*1018*/ 	.word	0x00000000
        /*101c*/ 	.word	0x00022870
        /*1020*/ 	.short	0x010a
        /*1022*/ 	.byte	0x3f
	.zero		1


	//   ....[53]....
        /*1024*/ 	.word	0x00010f40
        /*1028*/ 	.word	0x00000000
        /*102c*/ 	.word	0x00022860
        /*1030*/ 	.short	0x010a
        /*1032*/ 	.byte	0x3f
	.zero		1


	//   ....[54]....
        /*1034*/ 	.word	0x00011500
        /*1038*/ 	.word	0x00000000
        /*103c*/ 	.word	0x00022850
        /*1040*/ 	.short	0x0101
        /*1042*/ 	.byte	0x3f
	.zero		1


	//   ....[55]....
        /*1044*/ 	.word	0x00011590
        /*1048*/ 	.word	0x00000000
        /*104c*/ 	.word	0x00000000
        /*1050*/ 	.short	0x0101
        /*1052*/ 	.byte	0x3f
	.zero		1


	//   ....[56]....
        /*1054*/ 	.word	0x00011760
        /*1058*/ 	.word	0x00000002
        /*105c*/ 	.word	0x00022870
        /*1060*/ 	.short	0x010a
        /*1062*/ 	.byte	0x3f
	.zero		1


	//   ....[57]....
        /*1064*/ 	.word	0x000117e0
        /*1068*/ 	.word	0x00000002
        /*106c*/ 	.word	0x00022860
        /*1070*/ 	.short	0x010a
        /*1072*/ 	.byte	0x3f
	.zero		1


	//   ....[58]....
        /*1074*/ 	.word	0x00011db0
        /*1078*/ 	.word	0x00000002
        /*107c*/ 	.word	0x00022850
        /*1080*/ 	.short	0x0101
        /*1082*/ 	.byte	0x3f
	.zero		1


	//   ....[59]....
        /*1084*/ 	.word	0x00011e60
        /*1088*/ 	.word	0x00000002
        /*108c*/ 	.word	0x00000000
        /*1090*/ 	.short	0x0101
        /*1092*/ 	.byte	0x3f
	.zero		1


	//   ....[60]....
        /*1094*/ 	.word	0x00012bf0
        /*1098*/ 	.word	0x00000005
        /*109c*/ 	.word	0x00022820
        /*10a0*/ 	.short	0x010a
        /*10a2*/ 	.byte	0x3f
	.zero		1


	//   ....[61]....
        /*10a4*/ 	.word	0x00012d70
        /*10a8*/ 	.word	0x00000003
        /*10ac*/ 	.word	0x00022840
        /*10b0*/ 	.short	0x010a
        /*10b2*/ 	.byte	0x3f
	.zero		1


	//   ....[62]....
        /*10b4*/ 	.word	0x00012e10
        /*10b8*/ 	.word	0x0000001f
        /*10bc*/ 	.word	0x00022840
        /*10c0*/ 	.short	0x010a
        /*10c2*/ 	.byte	0x3f
	.zero		1


	//   ....[63]....
        /*10c4*/ 	.word	0x00012e50
        /*10c8*/ 	.word	0x00000003
        /*10cc*/ 	.word	0x00022860
        /*10d0*/ 	.short	0x010a
        /*10d2*/ 	.byte	0x3f
	.zero		1


	//   ....[64]....
        /*10d4*/ 	.word	0x00012e90
        /*10d8*/ 	.word	0x0000001f
        /*10dc*/ 	.word	0x00022860
        /*10e0*/ 	.short	0x010a
        /*10e2*/ 	.byte	0x3f
	.zero		1


	//   ....[65]....
        /*10e4*/ 	.word	0x00012ed0
        /*10e8*/ 	.word	0x00000003
        /*10ec*/ 	.word	0x00022880
        /*10f0*/ 	.short	0x010a
        /*10f2*/ 	.byte	0x3f
	.zero		1


	//   ....[66]....
        /*10f4*/ 	.word	0x00012f10
        /*10f8*/ 	.word	0x0000001f
        /*10fc*/ 	.word	0x00022880
        /*1100*/ 	.short	0x010a
        /*1102*/ 	.byte	0x3f
	.zero		1


	//   ....[67]....
        /*1104*/ 	.word	0x00012f80
        /*1108*/ 	.word	0x00000003
        /*110c*/ 	.word	0x00022800
        /*1110*/ 	.short	0x010a
        /*1112*/ 	.byte	0x3f
	.zero		1


	//   ....[68]....
        /*1114*/ 	.word	0x00012fd0
        /*1118*/ 	.word	0x00000004
        /*111c*/ 	.word	0x00022830
        /*1120*/ 	.short	0x010a
        /*1122*/ 	.byte	0x3f
	.zero		1


	//   ....[69]....
        /*1124*/ 	.word	0x00013030
        /*1128*/ 	.word	0x00000006
        /*112c*/ 	.word	0x00022830
        /*1130*/ 	.short	0x010a
        /*1132*/ 	.byte	0x3f
	.zero		1


	//   ....[70]....
        /*1134*/ 	.word	0x00013090
        /*1138*/ 	.word	0x00000006
        /*113c*/ 	.word	0x00022850
        /*1140*/ 	.short	0x010a
        /*1142*/ 	.byte	0x3f
	.zero		1


	//   ....[71]....
        /*1144*/ 	.word	0x000130f0
        /*1148*/ 	.word	0x00000007
        /*114c*/ 	.word	0x00022850
        /*1150*/ 	.short	0x010a
        /*1152*/ 	.byte	0x3f
	.zero		1


	//   ....[72]....
        /*1154*/ 	.word	0x000131f0
        /*1158*/ 	.word	0x00000000
        /*115c*/ 	.word	0x00022880
        /*1160*/ 	.short	0x010a
        /*1162*/ 	.byte	0x3f
	.zero		1


	//   ....[73]....
        /*1164*/ 	.word	0x00013ed0
        /*1168*/ 	.word	0x00000000
        /*116c*/ 	.word	0x00022840
        /*1170*/ 	.short	0x010a
        /*1172*/ 	.byte	0x3f
	.zero		1


	//   ....[74]....
        /*1174*/ 	.word	0x000153c0
        /*1178*/ 	.word	0x00000010
        /*117c*/ 	.word	0x00022820
        /*1180*/ 	.short	0x010a
        /*1182*/ 	.byte	0x3f
	.zero		1


	//   ....[75]....
        /*1184*/ 	.word	0x00015410
        /*1188*/ 	.word	0x00000000
        /*118c*/ 	.word	0x00022880
        /*1190*/ 	.short	0x010a
        /*1192*/ 	.byte	0x3f
	.zero		1


	//   ....[76]....
        /*1194*/ 	.word	0x00015f40
        /*1198*/ 	.word	0x00000000
        /*119c*/ 	.word	0x00022840
        /*11a0*/ 	.short	0x010a
        /*11a2*/ 	.byte	0x3f
	.zero		1


	//   ....[77]....
        /*11a4*/ 	.word	0x00016a50
        /*11a8*/ 	.word	0x00000000
        /*11ac*/ 	.word	0x00022870
        /*11b0*/ 	.short	0x010a
        /*11b2*/ 	.byte	0x3f
	.zero		1


	//   ....[78]....
        /*11b4*/ 	.word	0x00016aa0
        /*11b8*/ 	.word	0x00000000
        /*11bc*/ 	.word	0x00022860
        /*11c0*/ 	.short	0x010a
        /*11c2*/ 	.byte	0x3f
	.zero		1


	//   ....[79]....
        /*11c4*/ 	.word	0x00016af0
        /*11c8*/ 	.word	0x00000002
        /*11cc*/ 	.word	0x00022870
        /*11d0*/ 	.short	0x010a
        /*11d2*/ 	.byte	0x3f
	.zero		1


	//   ....[80]....
        /*11d4*/ 	.word	0x00016b40
        /*11d8*/ 	.word	0x00000002
        /*11dc*/ 	.word	0x00022860
        /*11e0*/ 	.short	0x010a
        /*11e2*/ 	.byte	0x3f
	.zero		1


	//   ....[81]....
        /*11e4*/ 	.word	0x00016b90
        /*11e8*/ 	.word	0x00000005
        /*11ec*/ 	.word	0x00022820
        /*11f0*/ 	.short	0x010a
        /*11f2*/ 	.byte	0x3f
	.zero		1


	//   ....[82]....
        /*11f4*/ 	.word	0x00016d30
        /*11f8*/ 	.word	0x00000003
        /*11fc*/ 	.word	0x00022840
        /*1200*/ 	.short	0x010a
        /*1202*/ 	.byte	0x3f
	.zero		1


	//   ....[83]....
        /*1204*/ 	.word	0x00016d80
        /*1208*/ 	.word	0x0000001f
        /*120c*/ 	.word	0x00022840
        /*1210*/ 	.short	0x010a
        /*1212*/ 	.byte	0x3f
	.zero		1


	//   ....[84]....
        /*1214*/ 	.word	0x00016dd0
        /*1218*/ 	.word	0x00000003
        /*121c*/ 	.word	0x00022860
        /*1220*/ 	.short	0x010a
        /*1222*/ 	.byte	0x3f
	.zero		1


	//   ....[85]....
        /*1224*/ 	.word	0x00016e20
        /*1228*/ 	.word	0x0000001f
        /*122c*/ 	.word	0x00022860
        /*1230*/ 	.short	0x010a
        /*1232*/ 	.byte	0x3f
	.zero		1


	//   ....[86]....
        /*1234*/ 	.word	0x00016e70
        /*1238*/ 	.word	0x00000003
        /*123c*/ 	.word	0x00022880
        /*1240*/ 	.short	0x010a
        /*1242*/ 	.byte	0x3f
	.zero		1


	//----- nvinfo : EIATTR_NUM_MBARRIERS
	.align		4
.L_900:
        /*1244*/ 	.byte	0x03, 0x38
        /*1246*/ 	.short	0x0016


	//----- nvinfo : EIATTR_EXIT_INSTR_OFFSETS
	.align		4
        /*1248*/ 	.byte	0x04, 0x1c
        /*124a*/ 	.short	(.L_902 - .L_901)


	//   ....[0]....
.L_901:
        /*124c*/ 	.word	0x000009c0


	//   ....[1]....
        /*1250*/ 	.word	0x0000bc30


	//   ....[2]....
        /*1254*/ 	.word	0x00012f60


	//----- nvinfo : EIATTR_MAX_THREADS
	.align		4
.L_902:
        /*1258*/ 	.byte	0x04, 0x05
        /*125a*/ 	.short	(.L_904 - .L_903)
.L_903:
        /*125c*/ 	.word	0x00000180
        /*1260*/ 	.word	0x00000001
        /*1264*/ 	.word	0x00000001


	//----- nvinfo : EIATTR_CRS_STACK_SIZE
	.align		4
.L_904:
        /*1268*/ 	.byte	0x04, 0x1e
        /*126a*/ 	.short	(.L_906 - .L_905)
.L_905:
        /*126c*/ 	.word	0x00000000


	//----- nvinfo : EIATTR_CBANK_PARAM_SIZE
	.align		4
.L_906:
        /*1270*/ 	.byte	0x03, 0x19
        /*1272*/ 	.short	0x0af0


	//----- nvinfo : EIATTR_PARAM_CBANK
	.align		4
        /*1274*/ 	.byte	0x04, 0x0a
        /*1276*/ 	.short	(.L_908 - .L_907)
	.align		4
.L_907:
        /*1278*/ 	.word	index@(.nv.constant0._ZN7cutlass13device_kernelIN5flash11enable_sm90INS1_16FlashAttnFwdSm90INS1_25CollectiveMainloopFwdSm90ILi2EN4cute5tupleIJNS5_1CILi1EEES8_S8_EEENS6_IJNS7_ILi128EEENS7_ILi160EEESA_EEELi128ENS_12float_e4m3_tEfNS_4arch4Sm90ELb0ELb0ELb0ELb1ELb1ELb0ELb0ELb1ELb1ELb1ELb1ELb0EEENS1_21CollectiveEpilogueFwdINS6_IJSA_SA_SB_EEES9_NS_10bfloat16_tESF_Li256ELb1ELb1ELb1ELb1EEENS1_36VarlenDynamicPersistentTileSchedulerILi128ELi160ELi256ELi128ELb1ELb1ELb1ELb0ELb1ELb1EEEEEEEEEvNT_6ParamsE)
        /*127c*/ 	.short	0x0210
        /*127e*/ 	.short	0x0af0


	//----- nvinfo : EIATTR_SW_WAR
	.align		4
.L_908:
        /*1280*/ 	.byte	0x04, 0x36
        /*1282*/ 	.short	(.L_910 - .L_909)
.L_909:
        /*1284*/ 	.word	0x00000008
.L_910:


//--------------------- .nv.info._ZN7cutlass13device_kernelIN5flash11enable_sm90INS1_16FlashAttnFwdSm90INS1_25CollectiveMainloopFwdSm90ILi2EN4cute5tupleIJNS5_1CILi1EEES8_S8_EEENS6_IJNS7_ILi128EEENS7_ILi160EEESA_EEELi128ENS_12float_e4m3_tEfNS_4arch4Sm90ELb0ELb0ELb0ELb1ELb1ELb1ELb0ELb1ELb1ELb1ELb1ELb0EEENS1_21CollectiveEpilogueFwdINS6_IJSA_SA_SB_EEES9_NS_10bfloat16_tESF_Li256ELb1ELb1ELb1ELb1EEENS1_36VarlenDynamicPersistentTileSchedulerILi128ELi160ELi256ELi128ELb1ELb1ELb1ELb0ELb1ELb1EEEEEEEEEvNT_6ParamsE --------------------------
	.section	.nv.info._ZN7cutlass13device_kernelIN5flash11enable_sm90INS1_16FlashAttnFwdSm90INS1_25CollectiveMainloopFwdSm90ILi2EN4cute5tupleIJNS5_1CILi1EEES8_S8_EEENS6_IJNS7_ILi128EEENS7_ILi160EEESA_EEELi128ENS_12float_e4m3_tEfNS_4arch4Sm90ELb0ELb0ELb0ELb1ELb1ELb1ELb0ELb1ELb1ELb1ELb1ELb0EEENS1_21CollectiveEpilogueFwdINS6_IJSA_SA_SB_EEES9_NS_10bfloat16_tESF_Li256ELb1ELb1ELb1ELb1EEENS1_36VarlenDynamicPersistentTileSchedulerILi128ELi160ELi256ELi128ELb1ELb1ELb1ELb0ELb1ELb1EEEEEEEEEvNT_6ParamsE,"",@"SHT_CUDA_INFO"
	.sectionflags	@""
	.align	4


	//----- nvinfo : EIATTR_CUDA_API_VERSION
	.align		4
        /*0000*/ 	.byte	0x04, 0x37
        /*0002*/ 	.short	(.L_912 - .L_911)
.L_911:
        /*0004*/ 	.word	0x00000082


	//----- nvinfo : EIATTR_KPARAM_INFO
	.align		4
.L_912:
        /*0008*/ 	.byte	0x04, 0x17
        /*000a*/ 	.short	(.L_914 - .L_913)
.L_913:
        /*000c*/ 	.word	0x00000000
        /*0010*/ 	.short	0x0000
        /*0012*/ 	.short	0x0070
        /*0014*/ 	.byte	0x00, 0xf0, 0x01, 0x2a


	//----- nvinfo : EIATTR_SPARSE_MMA_MASK
	.align		4
.L_914:
        /*0018*/ 	.byte	0x03, 0x50
        /*001a*/ 	.short	0x0000


	//----- nvinfo : EIATTR_MAXREG_COUNT
	.align		4
        /*001c*/ 	.byte	0x03, 0x1b
        /*001e*/ 	.short	0x00a8


	//----- nvinfo : EIATTR_NUM_BARRIERS
	.align		4
        /*0020*/ 	.byte	0x02, 0x4c
        /*0022*/ 	.byte	0x10
	.zero		1


	//----- nvinfo : EIATTR_EXTERNS
	.align		4
        /*0024*/ 	.byte	0x04, 0x0f
        /*0026*/ 	.short	(.L_916 - .L_915)


	//   ....[0]....
	.align		4
.L_915:
        /*0028*/ 	.word	index@(__assertfail)


	//----- nvinfo : EIATTR_ANNOTATIONS
	.align		4
.L_916:
        /*002c*/ 	.byte	0x04, 0x55
        /*002e*/ 	.short	(.L_918 - .L_917)


	//   ....[0]....
.L_917:
        /* <DEDUP_REMOVED lines=79> */


	//----- nvinfo : EIATTR_MERCURY_ISA_VERSION
	.align		4
.L_918:
        /*0508*/ 	.byte	0x03, 0x5f
        /*050a*/ 	.short	0x0101


	//----- nvinfo : EIATTR_UNUSED_LOAD_BYTE_OFFSET
	.align		4
        /*050c*/ 	.byte	0x04, 0x44
        /*050e*/ 	.short	(.L_920 - .L_919)


	//   ....[0]....
.L_919:
        /*0510*/ 	.word	0x00000a60
        /*0514*/ 	.word	0x0000fff0


	//   ....[1]....
        /*0518*/ 	.word	0x000153d0
        /*051c*/ 	.word	0x0000fff0


	//----- nvinfo : EIATTR_INT_WARP_WIDE_INSTR_OFFSETS
	.align		4
.L_920:
        /*0520*/ 	.byte	0x04, 0x31
        /*0522*/ 	.short	(.L_922 - .L_921)


	//   ....[0]....
.L_921:
        /*0524*/ 	.word	0x00000120


	//   ....[1]....
        /*0528*/ 	.word	0x000001c0


	//   ....[2]....
        /*052c*/ 	.word	0x00000230


	//   ....[3]....
        /*0530*/ 	.word	0x0001be90


	//   ....[4]....
        /*0534*/ 	.word	0x0001bf20


	//   ....[5]....
        /*0538*/ 	.word	0x000202e0


	//   ....[6]....
        /*053c*/ 	.word	0x00020370


	//----- nvinfo : EIATTR_COOP_GROUP_MASK_REGIDS
	.align		4
.L_922:
        /*0540*/ 	.byte	0x04, 0x29
        /*0542*/ 	.short	(.L_924 - .L_923)


	//   ....[0]....
.L_923:
        /*0544*/ 	.word	0xffffffff


	//   ....[1]....
        /*0548*/ 	.word	0xffffffff


	//   ....[2]....
        /*054c*/ 	.word	0xffffffff


	//   ....[3]....
        /*0550*/ 	.word	0xffffffff


	//   ....[4]....
        /*0554*/ 	.word	0xffffffff


	//   ....[5]....
        /*0558*/ 	.word	0xffffffff


	//   ....[6]....
        /*055c*/ 	.word	0xffffffff


	//   ....[7]....
        /*0560*/ 	.word	0xffffffff


	//   ....[8]....
        /*0564*/ 	.word	0xffffffff


	//   ....[9]....
        /*0568*/ 	.word	0xffffffff


	//   ....[10]....
        /*056c*/ 	.word	0xffffffff


	//   ....[11]....
        /*0570*/ 	.word	0xffffffff


	//   ....[12]....
        /*0574*/ 	.word	0xffffffff


	//   ....[13]....
        /*0578*/ 	.word	0xffffffff


	//   ....[14]....
        /*057c*/ 	.word	0xffffffff


	//   ....[15]....
        /*0580*/ 	.word	0xffffffff


	//   ....[16]....
        /*0584*/ 	.word	0xffffffff


	//   ....[17]....
        /*0588*/ 	.word	0xffffffff


	//   ....[18]....
        /*058c*/ 	.word	0xffffffff


	//   ....[19]....
        /*0590*/ 	.word	0xffffffff


	//   ....[20]....
        /*0594*/ 	.word	0xffffffff


	//   ....[21]....
        /*0598*/ 	.word	0xffffffff


	//   ....[22]....
        /*059c*/ 	.word	0xffffffff


	//   ....[23]....
        /*05a0*/ 	.word	0xffffffff


	//   ....[24]....
        /*05a4*/ 	.word	0xffffffff


	//   ....[25]....
        /*05a8*/ 	.word	0xffffffff


	//   ....[26]....
        /*05ac*/ 	.word	0xffffffff


	//   ....[27]....
        /*05b0*/ 	.word	0xffffffff


	//   ....[28]....
        /*05b4*/ 	.word	0xffffffff


	//   ....[29]....
        /*05b8*/ 	.word	0xffffffff


	//   ....[30]....
        /*05bc*/ 	.word	0xffffffff


	//   ....[31]....
        /*05c0*/ 	.word	0xffffffff


	//   ....[32]....
        /*05c4*/ 	.word	0xffffffff


	//   ....[33]....
        /*05c8*/ 	.word	0xffffffff


	//   ....[34]....
        /*05cc*/ 	.word	0xffffffff


	//   ....[35]....
        /*05d0*/ 	.word	0xffffffff


	//   ....[36]....
        /*05d4*/ 	.word	0xffffffff


	//   ....[37]....
        /*05d8*/ 	.word	0xffffffff


	//   ....[38]....
        /*05dc*/ 	.word	0xffffffff


	//   ....[39]....
        /*05e0*/ 	.word	0xffffffff


	//   ....[40]....
        /*05e4*/ 	.word	0xffffffff


	//   ....[41]....
        /*05e8*/ 	.word	0xffffffff


	//   ....[42]....
        /*05ec*/ 	.word	0xffffffff


	//   ....[43]....
        /*05f0*/ 	.word	0xffffffff


	//   ....[44]....
        /*05f4*/ 	.word	0xffffffff


	//   ....[45]....
        /*05f8*/ 	.word	0xffffffff


	//   ....[46]....
        /*05fc*/ 	.word	0xffffffff


	//   ....[47]....
        /*0600*/ 	.word	0xffffffff


	//   ....[48]....
        /*0604*/ 	.word	0xffffffff


	//   ....[49]....
        /*0608*/ 	.word	0xffffffff


	//   ....[50]....
        /*060c*/ 	.word	0xffffffff


	//   ....[51]....
        /*0610*/ 	.word	0xffffffff


	//   ....[52]....
        /*0614*/ 	.word	0xffffffff


	//   ....[53]....
        /*0618*/ 	.word	0xffffffff


	//   ....[54]....
        /*061c*/ 	.word	0xffffffff


	//   ....[55]....
        /*0620*/ 	.word	0xffffffff


	//   ....[56]....
        /*0624*/ 	.word	0xffffffff


	//   ....[57]....
        /*0628*/ 	.word	0xffffffff


	//   ....[58]....
        /*062c*/ 	.word	0xffffffff


	//   ....[59]....
        /*0630*/ 	.word	0xffffffff


	//   ....[60]....
        /*0634*/ 	.word	0xffffffff


	//   ....[61]....
        /*0638*/ 	.word	0xffffffff


	//   ....[62]....
        /*063c*/ 	.word	0xffffffff


	//   ....[63]....
        /*0640*/ 	.word	0xffffffff


	//   ....[64]....
        /*0644*/ 	.word	0xffffffff


	//   ....[65]....
        /*0648*/ 	.word	0xffffffff


	//   ....[66]....
        /*064c*/ 	.word	0xffffffff


	//   ....[67]....
        /*0650*/ 	.word	0xffffffff


	//   ....[68]....
        /*0654*/ 	.word	0xffffffff


	//   ....[69]....
        /*0658*/ 	.word	0xffffffff


	//   ....[70]....
        /*065c*/ 	.word	0xffffffff


	//   ....[71]....
        /*0660*/ 	.word	0xffffffff


	//   ....[72]....
        /*0664*/ 	.word	0xffffffff


	//   ....[73]....
        /*0668*/ 	.word	0xffffffff


	//   ....[74]....
        /*066c*/ 	.word	0xffffffff


	//   ....[75]....
        /*0670*/ 	.word	0xffffffff


	//   ....[76]....
        /*0674*/ 	.word	0xffffffff


	//   ....[77]....
        /*0678*/ 	.word	0xffffffff


	//   ....[78]....
        /*067c*/ 	.word	0xffffffff


	//   ....[79]....
        /*0680*/ 	.word	0xffffffff


	//   ....[80]....
        /*0684*/ 	.word	0xffffffff


	//   ....[81]....
        /*0688*/ 	.word	0xffffffff


	//   ....[82]....
        /*068c*/ 	.word	0xffffffff


	//   ....[83]....
        /*0690*/ 	.word	0xffffffff


	//   ....[84]....
        /*0694*/ 	.word	0xffffffff


	//   ....[85]....
        /*0698*/ 	.word	0xffffffff


	//   ....[86]....
        /*069c*/ 	.word	0xffffffff


	//   ....[87]....
        /*06a0*/ 	.word	0xffffffff


	//   ....[88]....
        /*06a4*/ 	.word	0xffffffff


	//   ....[89]....
        /*06a8*/ 	.word	0xffffffff


	//   ....[90]....
        /*06ac*/ 	.word	0xffffffff


	//   ....[91]....
        /*06b0*/ 	.word	0xffffffff


	//   ....[92]....
        /*06b4*/ 	.word	0xffffffff


	//   ....[93]....
        /*06b8*/ 	.word	0xffffffff


	//   ....[94]....
        /*06bc*/ 	.word	0xffffffff


	//   ....[95]....
        /*06c0*/ 	.word	0xffffffff


	//   ....[96]....
        /*06c4*/ 	.word	0xffffffff


	//   ....[97]....
        /*06c8*/ 	.word	0xffffffff


	//   ....[98]....
        /*06cc*/ 	.word	0xffffffff


	//   ....[99]....
        /*06d0*/ 	.word	0xffffffff


	//   ....[100]....
        /*06d4*/ 	.word	0xffffffff


	//   ....[101]....
        /*06d8*/ 	.word	0xffffffff


	//   ....[102]....
        /*06dc*/ 	.word	0xffffffff


	//   ....[103]....
        /*06e0*/ 	.word	0xffffffff


	//   ....[104]....
        /*06e4*/ 	.word	0xffffffff


	//   ....[105]....
        /*06e8*/ 	.word	0xffffffff


	//   ....[106]....
        /*06ec*/ 	.word	0xffffffff


	//   ....[107]....
        /*06f0*/ 	.word	0xffffffff


	//   ....[108]....
        /*06f4*/ 	.word	0xffffffff


	//   ....[109]....
        /*06f8*/ 	.word	0xffffffff


	//   ....[110]....
        /*06fc*/ 	.word	0xffffffff


	//   ....[111]....
        /*0700*/ 	.word	0xffffffff


	//   ....[112]....
        /*0704*/ 	.word	0xffffffff


	//   ....[113]....
        /*0708*/ 	.word	0xffffffff


	//   ....[114]....
        /*070c*/ 	.word	0xffffffff


	//   ....[115]....
        /*0710*/ 	.word	0xffffffff


	//   ....[116]....
        /*0714*/ 	.word	0xffffffff


	//   ....[117]....
        /*0718*/ 	.word	0xffffffff


	//   ....[118]....
        /*071c*/ 	.word	0xffffffff


	//   ....[119]....
        /*0720*/ 	.word	0xffffffff


	//   ....[120]....
        /*0724*/ 	.word	0xffffffff


	//   ....[121]....
        /*0728*/ 	.word	0xffffffff


	//   ....[122]....
        /*072c*/ 	.word	0xffffffff


	//   ....[123]....
        /*0730*/ 	.word	0xffffffff


	//   ....[124]....
        /*0734*/ 	.word	0xffffffff


	//   ....[125]....
        /*0738*/ 	.word	0xffffffff


	//   ....[126]....
        /*073c*/ 	.word	0xffffffff


	//   ....[127]....
        /*0740*/ 	.word	0xffffffff


	//   ....[128]....
        /*0744*/ 	.word	0xffffffff


	//   ....[129]....
        /*0748*/ 	.word	0xffffffff


	//   ....[130]....
        /*074c*/ 	.word	0xffffffff


	//   ....[131]....
        /*0750*/ 	.word	0xffffffff


	//   ....[132]....
        /*0754*/ 	.word	0xffffffff


	//   ....[133]....
        /*0758*/ 	.word	0xffffffff


	//   ....[134]....
        /*075c*/ 	.word	0xffffffff


	//   ....[135]....
        /*0760*/ 	.word	0xffffffff


	//   ....[136]....
        /*0764*/ 	.word	0xffffffff


	//   ....[137]....
        /*0768*/ 	.word	0xffffffff


	//   ....[138]....
        /*076c*/ 	.word	0xffffffff


	//   ....[139]....
        /*0770*/ 	.word	0xffffffff


	//   ....[140]....
        /*0774*/ 	.word	0xffffffff


	//   ....[141]....
        /*0778*/ 	.word	0xffffffff


	//   ....[142]....
        /*077c*/ 	.word	0xffffffff


	//   ....[143]....
        /*0780*/ 	.word	0xffffffff


	//   ....[144]....
        /*0784*/ 	.word	0xffffffff


	//   ....[145]....
        /*0788*/ 	.word	0xffffffff


	//   ....[146]....
        /*078c*/ 	.word	0xffffffff


	//   ....[147]....
        /*0790*/ 	.word	0xffffffff


	//   ....[148]....
        /*0794*/ 	.word	0xffffffff


	//   ....[149]....
        /*0798*/ 	.word	0xffffffff


	//   ....[150]....
        /*079c*/ 	.word	0xffffffff


	//   ....[151]....
        /*07a0*/ 	.word	0xffffffff


	//   ....[152]....
        /*07a4*/ 	.word	0xffffffff


	//   ....[153]....
        /*07a8*/ 	.word	0xffffffff


	//   ....[154]....
        /*07ac*/ 	.word	0xffffffff


	//   ....[155]....
        /*07b0*/ 	.word	0xffffffff


	//   ....[156]....
        /*07b4*/ 	.word	0xffffffff


	//   ....[157]....
        /*07b8*/ 	.word	0xffffffff


	//   ....[158]....
        /*07bc*/ 	.word	0xffffffff


	//   ....[159]....
        /*07c0*/ 	.word	0xffffffff


	//   ....[160]....
        /*07c4*/ 	.word	0xffffffff


	//   ....[161]....
        /*07c8*/ 	.word	0xffffffff


	//   ....[162]....
        /*07cc*/ 	.word	0xffffffff


	//   ....[163]....
        /*07d0*/ 	.word	0xffffffff


	//   ....[164]....
        /*07d4*/ 	.word	0xffffffff


	//   ....[165]....
        /*07d8*/ 	.word	0xffffffff


	//   ....[166]....
        /*07dc*/ 	.word	0xffffffff


	//   ....[167]....
        /*07e0*/ 	.word	0xffffffff


	//   ....[168]....
        /*07e4*/ 	.word	0xffffffff


	//   ....[169]....
        /*07e8*/ 	.word	0xffffffff


	//   ....[170]....
        /*07ec*/ 	.word	0xffffffff


	//   ....[171]....
        /*07f0*/ 	.word	0xffffffff


	//   ....[172]....
        /*07f4*/ 	.word	0xffffffff


	//   ....[173]....
        /*07f8*/ 	.word	0xffffffff


	//   ....[174]....
        /*07fc*/ 	.word	0xffffffff


	//   ....[175]....
        /*0800*/ 	.word	0xffffffff


	//   ....[176]....
        /*0804*/ 	.word	0xffffffff


	//   ....[177]....
        /*0808*/ 	.word	0xffffffff


	//   ....[178]....
        /*080c*/ 	.word	0xffffffff


	//   ....[179]....
        /*0810*/ 	.word	0xffffffff


	//   ....[180]....
        /*0814*/ 	.word	0xffffffff


	//   ....[181]....
        /*0818*/ 	.word	0xffffffff


	//   ....[182]....
        /*081c*/ 	.word	0xffffffff


	//   ....[183]....
        /*0820*/ 	.word	0xffffffff


	//   ....[184]....
        /*0824*/ 	.word	0xffffffff


	//   ....[185]....
        /*0828*/ 	.word	0xffffffff


	//   ....[186]....
        /*082c*/ 	.word	0xffffffff


	//   ....[187]....
        /*0830*/ 	.word	0xffffffff


	//   ....[188]....
        /*0834*/ 	.word	0xffffffff


	//   ....[189]....
        /*0838*/ 	.word	0xffffffff


	//   ....[190]....
        /*083c*/ 	.word	0xffffffff


	//   ....[191]....
        /*0840*/ 	.word	0xffffffff


	//   ....[192]....
        /*0844*/ 	.word	0xffffffff


	//   ....[193]....
        /*0848*/ 	.word	0xffffffff


	//   ....[194]....
        /*084c*/ 	.word	0xffffffff


	//   ....[195]....
        /*0850*/ 	.word	0xffffffff


	//   ....[196]....
        /*0854*/ 	.word	0xffffffff


	//   ....[197]....
        /*0858*/ 	.word	0xffffffff


	//   ....[198]....
        /*085c*/ 	.word	0xffffffff


	//   ....[199]....
        /*0860*/ 	.word	0xffffffff


	//   ....[200]....
        /*0864*/ 	.word	0xffffffff


	//   ....[201]....
        /*0868*/ 	.word	0xffffffff


	//   ....[202]....
        /*086c*/ 	.word	0xffffffff


	//   ....[203]....
        /*0870*/ 	.word	0xffffffff


	//   ....[204]....
        /*0874*/ 	.word	0xffffffff


	//   ....[205]....
        /*0878*/ 	.word	0xffffffff


	//   ....[206]....
        /*087c*/ 	.word	0xffffffff


	//   ....[207]....
        /*0880*/ 	.word	0xffffffff


	//   ....[208]....
        /*0884*/ 	.word	0xffffffff


	//   ....[209]....
        /*0888*/ 	.word	0xffffffff


	//   ....[210]....
        /*088c*/ 	.word	0xffffffff


	//   ....[211]....
        /*0890*/ 	.word	0xffffffff


	//   ....[212]....
        /*0894*/ 	.word	0xffffffff


	//   ....[213]....
        /*0898*/ 	.word	0xffffffff


	//   ....[214]....
        /*089c*/ 	.word	0xffffffff


	//   ....[215]....
        /*08a0*/ 	.word	0xffffffff


	//   ....[216]....
        /*08a4*/ 	.word	0xffffffff


	//   ....[217]....
        /*08a8*/ 	.word	0xffffffff


	//   ....[218]....
        /*08ac*/ 	.word	0xffffffff


	//   ....[219]....
        /*08b0*/ 	.word	0xffffffff


	//   ....[220]....
        /*08b4*/ 	.word	0xffffffff


	//   ....[221]....
        /*08b8*/ 	.word	0xffffffff


	//   ....[222]....
        /*08bc*/ 	.word	0xffffffff


	//   ....[223]....
        /*08c0*/ 	.word	0xffffffff


	//   ....[224]....
        /*08c4*/ 	.word	0xffffffff


	//   ....[225]....
        /*08c8*/ 	.word	0xffffffff


	//   ....[226]....
        /*08cc*/ 	.word	0xffffffff


	//   ....[227]....
        /*08d0*/ 	.word	0xffffffff


	//   ....[228]....
        /*08d4*/ 	.word	0xffffffff


	//   ....[229]....
        /*08d8*/ 	.word	0xffffffff


	//   ....[230]....
        /*08dc*/ 	.word	0xffffffff


	//   ....[231]....
        /*08e0*/ 	.word	0xffffffff


	//   ....[232]....
        /*08e4*/ 	.word	0xffffffff


	//   ....[233]....
        /*08e8*/ 	.word	0xffffffff


	//   ....[234]....
        /*08ec*/ 	.word	0xffffffff


	//   ....[235]....
        /*08f0*/ 	.word	0xffffffff


	//   ....[236]....
        /*08f4*/ 	.word	0xffffffff


	//   ....[237]....
        /*08f8*/ 	.word	0xffffffff


	//   ....[238]....
        /*08fc*/ 	.word	0xffffffff


	//   ....[239]....
        /*0900*/ 	.word	0xffffffff


	//   ....[240]....
        /*0904*/ 	.word	0xffffffff


	//   ....[241]....
        /*0908*/ 	.word	0xffffffff


	//   ....[242]....
        /*090c*/ 	.word	0xffffffff


	//   ....[243]....
        /*0910*/ 	.word	0xffffffff


	//   ....[244]....
        /*0914*/ 	.word	0xffffffff


	//   ....[245]....
        /*0918*/ 	.word	0xffffffff


	//   ....[246]....
        /*091c*/ 	.word	0xffffffff


	//   ....[247]....
        /*0920*/ 	.word	0xffffffff


	//   ....[248]....
        /*0924*/ 	.word	0xffffffff


	//   ....[249]....
        /*0928*/ 	.word	0xffffffff


	//   ....[250]....
        /*092c*/ 	.word	0xffffffff


	//   ....[251]....
        /*0930*/ 	.word	0xffffffff


	//   ....[252]....
        /*0934*/ 	.word	0xffffffff


	//   ....[253]....
        /*0938*/ 	.word	0xffffffff


	//   ....[254]....
        /*093c*/ 	.word	0xffffffff


	//   ....[255]....
        /*0940*/ 	.word	0xffffffff


	//   ....[0]....
        /*0944*/ 	.word	0xffffffff


	//   ....[1]....
        /*0948*/ 	.word	0xffffffff


	//   ....[2]....
        /*094c*/ 	.word	0xffffffff


	//   ....[3]....
        /*0950*/ 	.word	0xffffffff


	//   ....[4]....
        /*0954*/ 	.word	0xffffffff


	//   ....[5]....
        /*0958*/ 	.word	0xffffffff


	//   ....[6]....
        /*095c*/ 	.word	0xffffffff


	//   ....[7]....
        /*0960*/ 	.word	0xffffffff


	//   ....[8]....
        /*0964*/ 	.word	0xffffffff


	//   ....[9]....
        /*0968*/ 	.word	0xffffffff


	//   ....[10]....
        /*096c*/ 	.word	0xffffffff


	//   ....[11]....
        /*0970*/ 	.word	0xffffffff


	//   ....[12]....
        /*0974*/ 	.word	0xffffffff


	//   ....[13]....
        /*0978*/ 	.word	0xffffffff


	//   ....[14]....
        /*097c*/ 	.word	0xffffffff


	//   ....[15]....
        /*0980*/ 	.word	0xffffffff


	//   ....[16]....
        /*0984*/ 	.word	0xffffffff


	//   ....[17]....
        /*0988*/ 	.word	0x0500000f


	//   ....[18]....
        /*098c*/ 	.word	0x0500000f


	//   ....[19]....
        /*0990*/ 	.word	0x0500000f


	//   ....[20]....
        /*0994*/ 	.word	0x0500000f


	//   ....[21]....
        /*0998*/ 	.word	0x0500000f


	//   ....[22]....
        /*099c*/ 	.word	0x0500000f


	//   ....[23]....
        /*09a0*/ 	.word	0x0500000f


	//   ....[24]....
        /*09a4*/ 	.word	0x0500000f


	//   ....[25]....
        /*09a8*/ 	.word	0x0500000f


	//   ....[26]....
        /*09ac*/ 	.word	0x0500000f


	//   ....[27]....
        /*09b0*/ 	.word	0x0500000f


	//   ....[28]....
        /*09b4*/ 	.word	0x0500000f


	//   ....[29]....
        /*09b8*/ 	.word	0x0500000f


	//   ....[30]....
        /*09bc*/ 	.word	0x0500000f


	//   ....[31]....
        /*09c0*/ 	.word	0x0500000f


	//   ....[32]....
        /*09c4*/ 	.word	0x0500000f


	//   ....[33]....
        /*09c8*/ 	.word	0x0500000f


	//   ....[34]....
        /*09cc*/ 	.word	0x0500000f


	//   ....[35]....
        /*09d0*/ 	.word	0x0500000f


	//   ....[36]....
        /*09d4*/ 	.word	0x0500000f


	//   ....[37]....
        /*09d8*/ 	.word	0x0500000f


	//   ....[38]....
        /*09dc*/ 	.word	0x0500000f


	//   ....[39]....
        /*09e0*/ 	.word	0x0500000f


	//   ....[40]....
        /*09e4*/ 	.word	0x0500000f


	//   ....[41]....
        /*09e8*/ 	.word	0x0500000f


	//   ....[42]....
        /*09ec*/ 	.word	0x0500000f


	//   ....[43]....
        /*09f0*/ 	.word	0x0500000f


	//   ....[44]....
        /*09f4*/ 	.word	0x0500000f


	//   ....[45]....
        /*09f8*/ 	.word	0x0500000f


	//   ....[46]....
        /*09fc*/ 	.word	0x0500000f


	//   ....[47]....
        /*0a00*/ 	.word	0x0500000f


	//   ....[48]....
        /*0a04*/ 	.word	0x0500000f


	//   ....[49]....
        /*0a08*/ 	.word	0x0500000f


	//   ....[50]....
        /*0a0c*/ 	.word	0x0500000f


	//   ....[51]....
        /*0a10*/ 	.word	0x0500000f


	//   ....[52]....
        /*0a14*/ 	.word	0x0500000f


	//   ....[53]....
        /*0a18*/ 	.word	0x0500000f


	//   ....[54]....
        /*0a1c*/ 	.word	0x0500000f


	//   ....[55]....
        /*0a20*/ 	.word	0x0500000f


	//   ....[56]....
        /*0a24*/ 	.word	0x0500000f


	//   ....[57]....
        /*0a28*/ 	.word	0x0500000f


	//   ....[58]....
        /*0a2c*/ 	.word	0x0500000f


	//   ....[59]....
        /*0a30*/ 	.word	0x0500000f


	//   ....[60]....
        /*0a34*/ 	.word	0x0500000f


	//   ....[61]....
        /*0a38*/ 	.word	0x0500000f


	//   ....[62]....
        /*0a3c*/ 	.word	0x0500000f


	//   ....[63]....
        /*0a40*/ 	.word	0x0500000f


	//   ....[64]....
        /*0a44*/ 	.word	0x0500000f


	//   ....[65]....
        /*0a48*/ 	.word	0x0500000f


	//   ....[66]....
        /*0a4c*/ 	.word	0x0500000f


	//   ....[67]....
        /*0a50*/ 	.word	0x0500000f


	//   ....[68]....
        /*0a54*/ 	.word	0x0500000f


	//   ....[69]....
        /*0a58*/ 	.word	0x0500000f


	//   ....[70]....
        /*0a5c*/ 	.word	0x0500000f


	//   ....[71]....
        /*0a60*/ 	.word	0x0500000f


	//   ....[72]....
        /*0a64*/ 	.word	0x0500000f


	//   ....[73]....
        /*0a68*/ 	.word	0x0500000f


	//   ....[74]....
        /*0a6c*/ 	.word	0x0500000f


	//   ....[75]....
        /*0a70*/ 	.word	0x0500000f


	//   ....[76]....
        /*0a74*/ 	.word	0x0500000f


	//   ....[77]....
        /*0a78*/ 	.word	0x0500000f


	//   ....[78]....
        /*0a7c*/ 	.word	0x0500000f


	//   ....[79]....
        /*0a80*/ 	.word	0x0500000f


	//   ....[80]....
        /*0a84*/ 	.word	0x0500000f


	//   ....[81]....
        /*0a88*/ 	.word	0x0500000f


	//   ....[82]....
        /*0a8c*/ 	.word	0x0500000f


	//   ....[83]....
        /*0a90*/ 	.word	0x0500000f


	//   ....[84]....
        /*0a94*/ 	.word	0x0500000f


	//   ....[85]....
        /*0a98*/ 	.word	0x0500000f


	//   ....[86]....
        /*0a9c*/ 	.word	0x0500000f


	//   ....[87]....
        /*0aa0*/ 	.word	0x0500000f


	//   ....[88]....
        /*0aa4*/ 	.word	0x0500000f


	//   ....[89]....
        /*0aa8*/ 	.word	0x0500000f


	//   ....[90]....
        /*0aac*/ 	.word	0x0500000f


	//   ....[91]....
        /*0ab0*/ 	.word	0x0500000f


	//   ....[92]....
        /*0ab4*/ 	.word	0x0500000f


	//   ....[93]....
        /*0ab8*/ 	.word	0x0500000f


	//   ....[94]....
        /*0abc*/ 	.word	0x0500000f


	//   ....[95]....
        /*0ac0*/ 	.word	0x0500000f


	//   ....[96]....
        /*0ac4*/ 	.word	0x0500000f


	//   ....[97]....
        /*0ac8*/ 	.word	0x0500000f


	//   ....[98]....
        /*0acc*/ 	.word	0x0500000f


	//   ....[99]....
        /*0ad0*/ 	.word	0x0500000f


	//   ....[100]....
        /*0ad4*/ 	.word	0x0500000f


	//   ....[101]....
        /*0ad8*/ 	.word	0x0500000f


	//   ....[102]....
        /*0adc*/ 	.word	0x0500000f


	//   ....[103]....
        /*0ae0*/ 	.word	0x0500000f


	//   ....[104]....
        /*0ae4*/ 	.word	0x0500000f


	//   ....[105]....
        /*0ae8*/ 	.word	0x0500000f


	//   ....[106]....
        /*0aec*/ 	.word	0x0500000f


	//   ....[107]....
        /*0af0*/ 	.word	0x0500000f


	//   ....[108]....
        /*0af4*/ 	.word	0x0500000f


	//   ....[109]....
        /*0af8*/ 	.word	0x0500000f


	//   ....[110]....
        /*0afc*/ 	.word	0x0500000f


	//   ....[111]....
        /*0b00*/ 	.word	0x0500000f


	//   ....[112]....
        /*0b04*/ 	.word	0x0500000f


	//   ....[113]....
        /*0b08*/ 	.word	0x0500000f


	//   ....[114]....
        /*0b0c*/ 	.word	0x0500000f


	//   ....[115]....
        /*0b10*/ 	.word	0x0500000f


	//   ....[116]....
        /*0b14*/ 	.word	0x0500000f


	//   ....[117]....
        /*0b18*/ 	.word	0x0500000f


	//   ....[118]....
        /*0b1c*/ 	.word	0x0500000f


	//   ....[119]....
        /*0b20*/ 	.word	0x0500000f


	//   ....[120]....
        /*0b24*/ 	.word	0x0500000f


	//   ....[121]....
        /*0b28*/ 	.word	0x0500000f


	//   ....[122]....
        /*0b2c*/ 	.word	0x0500000f


	//   ....[123]....
        /*0b30*/ 	.word	0x0500000f


	//   ....[124]....
        /*0b34*/ 	.word	0x0500000f


	//   ....[125]....
        /*0b38*/ 	.word	0x0500000f


	//   ....[126]....
        /*0b3c*/ 	.word	0x0500000f


	//   ....[127]....
        /*0b40*/ 	.word	0x0500000f


	//   ....[128]....
        /*0b44*/ 	.word	0x0500000f


	//   ....[129]....
        /*0b48*/ 	.word	0x0500000f


	//   ....[130]....
        /*0b4c*/ 	.word	0x0500000f


	//   ....[131]....
        /*0b50*/ 	.word	0x0500000f


	//   ....[132]....
        /*0b54*/ 	.word	0x0500000f


	//   ....[133]....
        /*0b58*/ 	.word	0x0500000f


	//   ....[134]....
        /*0b5c*/ 	.word	0x0500000f


	//   ....[135]....
        /*0b60*/ 	.word	0x0500000f


	//   ....[136]....
        /*0b64*/ 	.word	0x0500000f


	//   ....[137]....
        /*0b68*/ 	.word	0x0500000f


	//   ....[138]....
        /*0b6c*/ 	.word	0x0500000f


	//   ....[139]....
        /*0b70*/ 	.word	0x0500000f


	//   ....[140]....
        /*0b74*/ 	.word	0x0500000f


	//   ....[141]....
        /*0b78*/ 	.word	0x0500000f


	//   ....[142]....
        /*0b7c*/ 	.word	0x0500000f


	//   ....[143]....
        /*0b80*/ 	.word	0x0500000f


	//   ....[144]....
        /*0b84*/ 	.word	0x0500000f


	//   ....[145]....
        /*0b88*/ 	.word	0x0500000f


	//   ....[146]....
        /*0b8c*/ 	.word	0x0500000f


	//   ....[147]....
        /*0b90*/ 	.word	0x0500000f


	//   ....[148]....
        /*0b94*/ 	.word	0x0500000f


	//   ....[149]....
        /*0b98*/ 	.word	0x0500000f


	//   ....[150]....
        /*0b9c*/ 	.word	0x0500000f


	//   ....[151]....
        /*0ba0*/ 	.word	0x0500000f


	//   ....[152]....
        /*0ba4*/ 	.word	0x0500000f


	//   ....[153]....
        /*0ba8*/ 	.word	0x0500000f


	//   ....[154]....
        /*0bac*/ 	.word	0x0500000f


	//   ....[155]....
        /*0bb0*/ 	.word	0x0500000f


	//   ....[156]....
        /*0bb4*/ 	.word	0x0500000f


	//   ....[157]....
        /*0bb8*/ 	.word	0x0500000f


	//   ....[158]....
        /*0bbc*/ 	.word	0x0500000f


	//   ....[159]....
        /*0bc0*/ 	.word	0x0500000f


	//   ....[160]....
        /*0bc4*/ 	.word	0x0500000f


	//   ....[161]....
        /*0bc8*/ 	.word	0x0500000f


	//   ....[162]....
        /*0bcc*/ 	.word	0x0500000f


	//   ....[163]....
        /*0bd0*/ 	.word	0x0500000f


	//   ....[164]....
        /*0bd4*/ 	.word	0x0500000f


	//   ....[165]....
        /*0bd8*/ 	.word	0x0500000f


	//   ....[166]....
        /*0bdc*/ 	.word	0x0500000f


	//   ....[167]....
        /*0be0*/ 	.word	0x0500000f


	//   ....[168]....
        /*0be4*/ 	.word	0x0500000f


	//   ....[169]....
        /*0be8*/ 	.word	0x0500000f


	//   ....[170]....
        /*0bec*/ 	.word	0x0500000f


	//   ....[171]....
        /*0bf0*/ 	.word	0x0500000f


	//   ....[172]....
        /*0bf4*/ 	.word	0x0500000f


	//   ....[173]....
        /*0bf8*/ 	.word	0x0500000f


	//   ....[174]....
        /*0bfc*/ 	.word	0x0500000f


	//   ....[175]....
        /*0c00*/ 	.word	0x0500000f


	//   ....[176]....
        /*0c04*/ 	.word	0x0500000f


	//   ....[177]....
        /*0c08*/ 	.word	0x0500000f


	//   ....[178]....
        /*0c0c*/ 	.word	0x0500000f


	//   ....[179]....
        /*0c10*/ 	.word	0x0500000f


	//   ....[180]....
        /*0c14*/ 	.word	0x0500000f


	//   ....[181]....
        /*0c18*/ 	.word	0x0500000f


	//   ....[182]....
        /*0c1c*/ 	.word	0x0500000f


	//   ....[183]....
        /*0c20*/ 	.word	0x0500000f


	//   ....[184]....
        /*0c24*/ 	.word	0x0500000f


	//   ....[185]....
        /*0c28*/ 	.word	0x0500000f


	//   ....[186]....
        /*0c2c*/ 	.word	0x0500000f


	//   ....[187]....
        /*0c30*/ 	.word	0x0500000f


	//   ....[188]....
        /*0c34*/ 	.word	0x0500000f


	//   ....[189]....
        /*0c38*/ 	.word	0x0500000f


	//   ....[190]....
        /*0c3c*/ 	.word	0x0500000f


	//   ....[191]....
        /*0c40*/ 	.word	0x0500000f


	//   ....[192]....
        /*0c44*/ 	.word	0x0500000f


	//   ....[193]....
        /*0c48*/ 	.word	0x0500000f


	//   ....[194]....
        /*0c4c*/ 	.word	0x0500000f


	//   ....[195]....
        /*0c50*/ 	.word	0x0500000f


	//   ....[196]....
        /*0c54*/ 	.word	0x0500000f


	//   ....[197]....
        /*0c58*/ 	.word	0x0500000f


	//   ....[198]....
        /*0c5c*/ 	.word	0x0500000f


	//   ....[199]....
        /*0c60*/ 	.word	0x0500000f


	//   ....[200]....
        /*0c64*/ 	.word	0x0500000f


	//   ....[201]....
        /*0c68*/ 	.word	0x0500000f


	//   ....[202]....
        /*0c6c*/ 	.word	0x0500000f


	//   ....[203]....
        /*0c70*/ 	.word	0x0500000f


	//   ....[204]....
        /*0c74*/ 	.word	0x0500000f


	//   ....[205]....
        /*0c78*/ 	.word	0x0500000f


	//   ....[206]....
        /*0c7c*/ 	.word	0x0500000f


	//   ....[207]....
        /*0c80*/ 	.word	0x0500000f


	//   ....[208]....
        /*0c84*/ 	.word	0x0500000f


	//   ....[209]....
        /*0c88*/ 	.word	0x0500000f


	//   ....[210]....
        /*0c8c*/ 	.word	0x0500000f


	//   ....[211]....
        /*0c90*/ 	.word	0x0500000f


	//   ....[212]....
        /*0c94*/ 	.word	0x0500000f


	//   ....[213]....
        /*0c98*/ 	.word	0x0500000f


	//   ....[214]....
        /*0c9c*/ 	.word	0x0500000f


	//   ....[215]....
        /*0ca0*/ 	.word	0x0500000f


	//   ....[216]....
        /*0ca4*/ 	.word	0x0500000f


	//   ....[217]....
        /*0ca8*/ 	.word	0x0500000f


	//   ....[218]....
        /*0cac*/ 	.word	0x0500000f


	//   ....[219]....
        /*0cb0*/ 	.word	0x0500000f


	//   ....[220]....
        /*0cb4*/ 	.word	0x0500000f


	//   ....[221]....
        /*0cb8*/ 	.word	0x0500000f


	//   ....[222]....
        /*0cbc*/ 	.word	0x0500000f


	//   ....[223]....
        /*0cc0*/ 	.word	0x0500000f


	//   ....[224]....
        /*0cc4*/ 	.word	0x0500000f


	//   ....[225]....
        /*0cc8*/ 	.word	0x0500000f


	//   ....[226]....
        /*0ccc*/ 	.word	0x0500000f


	//   ....[227]....
        /*0cd0*/ 	.word	0x0500000f


	//   ....[228]....
        /*0cd4*/ 	.word	0x0500000f


	//   ....[229]....
        /*0cd8*/ 	.word	0x0500000f


	//   ....[230]....
        /*0cdc*/ 	.word	0x0500000f


	//   ....[231]....
        /*0ce0*/ 	.word	0x0500000f


	//   ....[232]....
        /*0ce4*/ 	.word	0x0500000f


	//   ....[233]....
        /*0ce8*/ 	.word	0x0500000f


	//   ....[234]....
        /*0cec*/ 	.word	0x0500000f


	//   ....[235]....
        /*0cf0*/ 	.word	0x0500000f


	//   ....[236]....
        /*0cf4*/ 	.word	0x0500000f


	//   ....[237]....
        /*0cf8*/ 	.word	0x0500000f


	//   ....[238]....
        /*0cfc*/ 	.word	0x0500000f


	//   ....[239]....
        /*0d00*/ 	.word	0x0500000f


	//   ....[240]....
        /*0d04*/ 	.word	0x0500000f


	//   ....[241]....
        /*0d08*/ 	.word	0x0500000f


	//   ....[242]....
        /*0d0c*/ 	.word	0x0500000f


	//   ....[243]....
        /*0d10*/ 	.word	0x0500000f


	//   ....[244]....
        /*0d14*/ 	.word	0x0500000f


	//----- nvinfo : EIATTR_COOP_GROUP_INSTR_OFFSETS
	.align		4
.L_924:
        /*0d18*/ 	.byte	0x04, 0x28
        /*0d1a*/ 	.short	(.L_926 - .L_925)


	//   ....[0]....
.L_925:
        /*0d1c*/ 	.word	0x00000060


	//   ....[1]....
        /*0d20*/ 	.word	0x00000130


	//   ....[2]....
        /*0d24*/ 	.word	0x000001e0


	//   ....[3]....
        /*0d28*/ 	.word	0x000003a0


	//   ....[4]....
        /*0d2c*/ 	.word	0x00000500


	//   ....[5]....
        /*0d30*/ 	.word	0x00000620


	//   ....[6]....
        /*0d34*/ 	.word	0x00000780


	//   ....[7]....
        /*0d38*/ 	.word	0x00002fc0


	//   ....[8]....
        /*0d3c*/ 	.word	0x00002fd0


	//   ....[9]....
        /*0d40*/ 	.word	0x00003ee0


	//   ....[10]....
        /*0d44*/ 	.word	0x00003ef0


	//   ....[11]....
        /*0d48*/ 	.word	0x00004e00


	//   ....[12]....
        /*0d4c*/ 	.word	0x00004e10


	//   ....[13]....
        /*0d50*/ 	.word	0x000061b0


	//   ....[14]....
        /*0d54*/ 	.word	0x000061c0


	//   ....[15]....
        /*0d58*/ 	.word	0x00007110


	//   ....[16]....
        /*0d5c*/ 	.word	0x00007120


	//   ....[17]....
        /*0d60*/ 	.word	0x000080f0


	//   ....[18]....
        /*0d64*/ 	.word	0x00008100


	//   ....[19]....
        /*0d68*/ 	.word	0x00009280


	//   ....[20]....
        /*0d6c*/ 	.word	0x00009290


	//   ....[21]....
        /*0d70*/ 	.word	0x000093a0


	//   ....[22]....
        /*0d74*/ 	.word	0x000093b0


	//   ....[23]....
        /*0d78*/ 	.word	0x000094d0


	//   ....[24]....
        /*0d7c*/ 	.word	0x000094e0


	//   ....[25]....
        /*0d80*/ 	.word	0x00009850


	//   ....[26]....
        /*0d84*/ 	.word	0x00009870


	//   ....[27]....
        /*0d88*/ 	.word	0x00009950


	//   ....[28]....
        /*0d8c*/ 	.word	0x00009970


	//   ....[29]....
        /*0d90*/ 	.word	0x00009a50


	//   ....[30]....
        /*0d94*/ 	.word	0x00009a70


	//   ....[31]....
        /*0d98*/ 	.word	0x0000a500


	//   ....[32]....
        /*0d9c*/ 	.word	0x0000aa60


	//   ....[33]....
        /*0da0*/ 	.word	0x0000aa70


	//   ....[34]....
        /*0da4*/ 	.word	0x0000aa80


	//   ....[35]....
        /*0da8*/ 	.word	0x0000aa90


	//   ....[36]....
        /*0dac*/ 	.word	0x0000c930


	//   ....[37]....
        /*0db0*/ 	.word	0x0000c940


	//   ....[38]....
        /*0db4*/ 	.word	0x0000c950


	//   ....[39]....
        /*0db8*/ 	.word	0x0000c960


	//   ....[40]....
        /*0dbc*/ 	.word	0x0000ff70


	//   ....[41]....
        /*0dc0*/ 	.word	0x00010050


	//   ....[42]....
        /*0dc4*/ 	.word	0x00010310


	//   ....[43]....
        /*0dc8*/ 	.word	0x000104e0


	//   ....[44]....
        /*0dcc*/ 	.word	0x00012e90


	//   ....[45]....
        /*0dd0*/ 	.word	0x00012eb0


	//   ....[46]....
        /*0dd4*/ 	.word	0x000134b0


	//   ....[47]....
        /*0dd8*/ 	.word	0x00013510


	//   ....[48]....
        /*0ddc*/ 	.word	0x00014c10


	//   ....[49]....
        /*0de0*/ 	.word	0x00014c20


	//   ....[50]....
        /*0de4*/ 	.word	0x00014ca0


	//   ....[51]....
        /*0de8*/ 	.word	0x00014cb0


	//   ....[52]....
        /*0dec*/ 	.word	0x00015830


	//   ....[53]....
        /*0df0*/ 	.word	0x00015860


	//   ....[54]....
        /*0df4*/ 	.word	0x00015890


	//   ....[55]....
        /*0df8*/ 	.word	0x000158c0


	//   ....[56]....
        /*0dfc*/ 	.word	0x000158f0


	//   ....[57]....
        /*0e00*/ 	.word	0x00015920


	//   ....[58]....
        /*0e04*/ 	.word	0x00015950


	//   ....[59]....
        /*0e08*/ 	.word	0x00015980


	//   ....[60]....
        /*0e0c*/ 	.word	0x000159b0


	//   ....[61]....
        /*0e10*/ 	.word	0x000159e0


	//   ....[62]....
        /*0e14*/ 	.word	0x00015a10


	//   ....[63]....
        /*0e18*/ 	.word	0x00015a40


	//   ....[64]....
        /*0e1c*/ 	.word	0x00015a70


	//   ....[65]....
        /*0e20*/ 	.word	0x00015aa0


	//   ....[66]....
        /*0e24*/ 	.word	0x00015ad0


	//   ....[67]....
        /*0e28*/ 	.word	0x00015b00


	//   ....[68]....
        /*0e2c*/ 	.word	0x00015b30


	//   ....[69]....
        /*0e30*/ 	.word	0x00015b60


	//   ....[70]....
        /*0e34*/ 	.word	0x00015b90


	//   ....[71]....
        /*0e38*/ 	.word	0x00015bc0


	//   ....[72]....
        /*0e3c*/ 	.word	0x00015bf0


	//   ....[73]....
        /*0e40*/ 	.word	0x00015c20


	//   ....[74]....
        /*0e44*/ 	.word	0x00015c50


	//   ....[75]....
        /*0e48*/ 	.word	0x00015c80


	//   ....[76]....
        /*0e4c*/ 	.word	0x00015cb0


	//   ....[77]....
        /*0e50*/ 	.word	0x00015ce0


	//   ....[78]....
        /*0e54*/ 	.word	0x00015d10


	//   ....[79]....
        /*0e58*/ 	.word	0x00015d40


	//   ....[80]....
        /*0e5c*/ 	.word	0x00015d70


	//   ....[81]....
        /*0e60*/ 	.word	0x00015da0


	//   ....[82]....
        /*0e64*/ 	.word	0x00015dd0


	//   ....[83]....
        /*0e68*/ 	.word	0x00015e00


	//   ....[84]....
        /*0e6c*/ 	.word	0x00015e30


	//   ....[85]....
        /*0e70*/ 	.word	0x00015e50


	//   ....[86]....
        /*0e74*/ 	.word	0x00015e60


	//   ....[87]....
        /*0e78*/ 	.word	0x00015e70


	//   ....[88]....
        /*0e7c*/ 	.word	0x00015ea0


	//   ....[89]....
        /*0e80*/ 	.word	0x00015eb0


	//   ....[90]....
        /*0e84*/ 	.word	0x00015ec0


	//   ....[91]....
        /*0e88*/ 	.word	0x00015ee0


	//   ....[92]....
        /*0e8c*/ 	.word	0x00015f00


	//   ....[93]....
        /*0e90*/ 	.word	0x00015f20


	//   ....[94]....
        /*0e94*/ 	.word	0x00015f40


	//   ....[95]....
        /*0e98*/ 	.word	0x00015f50


	//   ....[96]....
        /*0e9c*/ 	.word	0x00015f80


	//   ....[97]....
        /*0ea0*/ 	.word	0x00015fb0


	//   ....[98]....
        /*0ea4*/ 	.word	0x00015fe0


	//   ....[99]....
        /*0ea8*/ 	.word	0x00016010


	//   ....[100]....
        /*0eac*/ 	.word	0x00016040


	//   ....[101]....
        /*0eb0*/ 	.word	0x00016070


	//   ....[102]....
        /*0eb4*/ 	.word	0x000160a0


	//   ....[103]....
        /*0eb8*/ 	.word	0x000160d0


	//   ....[104]....
        /*0ebc*/ 	.word	0x00016100


	//   ....[105]....
        /*0ec0*/ 	.word	0x00016130


	//   ....[106]....
        /*0ec4*/ 	.word	0x00016160


	//   ....[107]....
        /*0ec8*/ 	.word	0x00016190


	//   ....[108]....
        /*0ecc*/ 	.word	0x000161c0


	//   ....[109]....
        /*0ed0*/ 	.word	0x000161f0


	//   ....[110]....
        /*0ed4*/ 	.word	0x00016220


	//   ....[111]....
        /*0ed8*/ 	.word	0x00016250


	//   ....[112]....
        /*0edc*/ 	.word	0x00016280


	//   ....[113]....
        /*0ee0*/ 	.word	0x000162b0


	//   ....[114]....
        /*0ee4*/ 	.word	0x000162e0


	//   ....[115]....
        /*0ee8*/ 	.word	0x00016310


	//   ....[116]....
        /*0eec*/ 	.word	0x00016b60


	//   ....[117]....
        /*0ef0*/ 	.word	0x00016b80


	//   ....[118]....
        /*0ef4*/ 	.word	0x00016b90


	//   ....[119]....
        /*0ef8*/ 	.word	0x00016ba0


	//   ....[120]....
        /*0efc*/ 	.word	0x00017290


	//   ....[121]....
        /*0f00*/ 	.word	0x000172a0


	//   ....[122]....
        /*0f04*/ 	.word	0x000173d0


	//   ....[123]....
        /*0f08*/ 	.word	0x000173e0


	//   ....[124]....
        /*0f0c*/ 	.word	0x00017510


	//   ....[125]....
        /*0f10*/ 	.word	0x00017520


	//   ....[126]....
        /*0f14*/ 	.word	0x00017650


	//   ....[127]....
        /*0f18*/ 	.word	0x00017660


	//   ....[128]....
        /*0f1c*/ 	.word	0x00017a40


	//   ....[129]....
        /*0f20*/ 	.word	0x00017a50


	//   ....[130]....
        /*0f24*/ 	.word	0x00018250


	//   ....[131]....
        /*0f28*/ 	.word	0x00018260


	//   ....[132]....
        /*0f2c*/ 	.word	0x000191e0


	//   ....[133]....
        /*0f30*/ 	.word	0x000191f0


	//   ....[134]....
        /*0f34*/ 	.word	0x00019330


	//   ....[135]....
        /*0f38*/ 	.word	0x00019340


	//   ....[136]....
        /*0f3c*/ 	.word	0x00019470


	//   ....[137]....
        /*0f40*/ 	.word	0x00019480


	//   ....[138]....
        /*0f44*/ 	.word	0x000195b0


	//   ....[139]....
        /*0f48*/ 	.word	0x000195c0


	//   ....[140]....
        /*0f4c*/ 	.word	0x00019740


	//   ....[141]....
        /*0f50*/ 	.word	0x00019930


	//   ....[142]....
        /*0f54*/ 	.word	0x00019960


	//   ....[143]....
        /*0f58*/ 	.word	0x00019990


	//   ....[144]....
        /*0f5c*/ 	.word	0x000199c0


	//   ....[145]....
        /*0f60*/ 	.word	0x000199f0


	//   ....[146]....
        /*0f64*/ 	.word	0x00019a20


	//   ....[147]....
        /*0f68*/ 	.word	0x00019bb0


	//   ....[148]....
        /*0f6c*/ 	.word	0x00019be0


	//   ....[149]....
        /*0f70*/ 	.word	0x00019c10


	//   ....[150]....
        /*0f74*/ 	.word	0x00019c40


	//   ....[151]....
        /*0f78*/ 	.word	0x00019c70


	//   ....[152]....
        /*0f7c*/ 	.word	0x00019ca0


	//   ....[153]....
        /*0f80*/ 	.word	0x00019d30


	//   ....[154]....
        /*0f84*/ 	.word	0x00019d60


	//   ....[155]....
        /*0f88*/ 	.word	0x00019d70


	//   ....[156]....
        /*0f8c*/ 	.word	0x00019e00


	//   ....[157]....
        /*0f90*/ 	.word	0x0001af80


	//   ....[158]....
        /*0f94*/ 	.word	0x0001cda0


	//   ....[159]....
        /*0f98*/ 	.word	0x0001cdd0


	//   ....[160]....
        /*0f9c*/ 	.word	0x0001ce00


	//   ....[161]....
        /*0fa0*/ 	.word	0x0001ce60


	//   ....[162]....
        /*0fa4*/ 	.word	0x0001ce90


	//   ....[163]....
        /*0fa8*/ 	.word	0x0001cec0


	//   ....[164]....
        /*0fac*/ 	.word	0x0001cef0


	//   ....[165]....
        /*0fb0*/ 	.word	0x0001cf10


	//   ....[166]....
        /*0fb4*/ 	.word	0x0001cf50


	//   ....[167]....
        /*0fb8*/ 	.word	0x0001cf80


	//   ....[168]....
        /*0fbc*/ 	.word	0x0001cfb0


	//   ....[169]....
        /*0fc0*/ 	.word	0x0001cfe0


	//   ....[170]....
        /*0fc4*/ 	.word	0x0001d010


	//   ....[171]....
        /*0fc8*/ 	.word	0x0001d040


	//   ....[172]....
        /*0fcc*/ 	.word	0x0001d050


	//   ....[173]....
        /*0fd0*/ 	.word	0x0001d060


	//   ....[174]....
        /*0fd4*/ 	.word	0x0001d0d0


	//   ....[175]....
        /*0fd8*/ 	.word	0x0001d100


	//   ....[176]....
        /*0fdc*/ 	.word	0x0001d130


	//   ....[177]....
        /*0fe0*/ 	.word	0x0001d160


	//   ....[178]....
        /*0fe4*/ 	.word	0x0001d630


	//   ....[179]....
        /*0fe8*/ 	.word	0x0001d650


	//   ....[180]....
        /*0fec*/ 	.word	0x0001d720


	//   ....[181]....
        /*0ff0*/ 	.word	0x0001d750


	//   ....[182]....
        /*0ff4*/ 	.word	0x0001d790


	//   ....[183]....
        /*0ff8*/ 	.word	0x0001d7c0


	//   ....[184]....
        /*0ffc*/ 	.word	0x0001d800


	//   ....[185]....
        /*1000*/ 	.word	0x0001d830


	//   ....[186]....
        /*1004*/ 	.word	0x0001d870


	//   ....[187]....
        /*1008*/ 	.word	0x0001d8a0


	//   ....[188]....
        /*100c*/ 	.word	0x0001d8e0


	//   ....[189]....
        /*1010*/ 	.word	0x0001d900


	//   ....[190]....
        /*1014*/ 	.word	0x0001d940


	//   ....[191]....
        /*1018*/ 	.word	0x0001d960


	//   ....[192]....
        /*101c*/ 	.word	0x0001d970


	//   ....[193]....
        /*1020*/ 	.word	0x0001d9c0


	//   ....[194]....
        /*1024*/ 	.word	0x0001d9d0


	//   ....[195]....
        /*1028*/ 	.word	0x0001d9e0


	//   ....[196]....
        /*102c*/ 	.word	0x0001da20


	//   ....[197]....
        /*1030*/ 	.word	0x0001da40


	//   ....[198]....
        /*1034*/ 	.word	0x0001e160


	//   ....[199]....
        /*1038*/ 	.word	0x0001e190


	//   ....[200]....
        /*103c*/ 	.word	0x0001e1c0


	//   ....[201]....
        /*1040*/ 	.word	0x0001e200


	//   ....[202]....
        /*1044*/ 	.word	0x0001e290


	//   ....[203]....
        /*1048*/ 	.word	0x0001e2b0


	//   ....[204]....
        /*104c*/ 	.word	0x0001e330


	//   ....[205]....
        /*1050*/ 	.word	0x0001e350


	//   ....[206]....
        /*1054*/ 	.word	0x0001e3d0


	//   ....[207]....
        /*1058*/ 	.word	0x0001e3f0


	//   ....[208]....
        /*105c*/ 	.word	0x0001e470


	//   ....[209]....
        /*1060*/ 	.word	0x0001e490


	//   ....[210]....
        /*1064*/ 	.word	0x0001e510


	//   ....[211]....
        /*1068*/ 	.word	0x0001e530


	//   ....[212]....
        /*106c*/ 	.word	0x0001e540


	//   ....[213]....
        /*1070*/ 	.word	0x0001e5b0


	//   ....[214]....
        /*1074*/ 	.word	0x0001ef00


	//   ....[215]....
        /*1078*/ 	.word	0x0001ef20


	//   ....[216]....
        /*107c*/ 	.word	0x0001ef30


	//   ....[217]....
        /*1080*/ 	.word	0x0001ef40


	//   ....[218]....
        /*1084*/ 	.word	0x0001ef90


	//   ....[219]....
        /*1088*/ 	.word	0x0001efb0


	//   ....[220]....
        /*108c*/ 	.word	0x0001efd0


	//   ....[221]....
        /*1090*/ 	.word	0x0001efe0


	//   ....[222]....
        /*1094*/ 	.word	0x0001f020


	//   ....[223]....
        /*1098*/ 	.word	0x0001f030


	//   ....[224]....
        /*109c*/ 	.word	0x0001f070


	//   ....[225]....
        /*10a0*/ 	.word	0x0001f080


	//   ....[226]....
        /*10a4*/ 	.word	0x0001f0c0


	//   ....[227]....
        /*10a8*/ 	.word	0x0001f0d0


	//   ....[228]....
        /*10ac*/ 	.word	0x0001f110


	//   ....[229]....
        /*10b0*/ 	.word	0x0001f120


	//   ....[230]....
        /*10b4*/ 	.word	0x0001f130


	//   ....[231]....
        /*10b8*/ 	.word	0x0001f170


	//   ....[232]....
        /*10bc*/ 	.word	0x0001f190


	//   ....[233]....
        /*10c0*/ 	.word	0x0001f1f0


	//   ....[234]....
        /*10c4*/ 	.word	0x0001f5a0


	//   ....[235]....
        /*10c8*/ 	.word	0x0001f5b0


	//   ....[236]....
        /*10cc*/ 	.word	0x0001f5c0


	//   ....[237]....
        /*10d0*/ 	.word	0x0001f5d0


	//   ....[238]....
        /*10d4*/ 	.word	0x0001f620


	//   ....[239]....
        /*10d8*/ 	.word	0x0001f640


	//   ....[240]....
        /*10dc*/ 	.word	0x0001f660


	//   ....[241]....
        /*10e0*/ 	.word	0x0001f670


	//   ....[242]....
        /*10e4*/ 	.word	0x0001f6b0


	//   ....[243]....
        /*10e8*/ 	.word	0x0001f6c0


	//   ....[244]....
        /*10ec*/ 	.word	0x0001f700


	//   ....[245]....
        /*10f0*/ 	.word	0x0001f710


	//   ....[246]....
        /*10f4*/ 	.word	0x0001f750


	//   ....[247]....
        /*10f8*/ 	.word	0x0001f760


	//   ....[248]....
        /*10fc*/ 	.word	0x0001f7a0


	//   ....[249]....
        /*1100*/ 	.word	0x0001f7b0


	//   ....[250]....
        /*1104*/ 	.word	0x0001f7c0


	//   ....[251]....
        /*1108*/ 	.word	0x0001f800


	//   ....[252]....
        /*110c*/ 	.word	0x0001f820


	//   ....[253]....
        /*1110*/ 	.word	0x0001f880


	//   ....[254]....
        /*1114*/ 	.word	0x00020e40


	//   ....[255]....
        /*1118*/ 	.word	0x00020e70


	//   ....[0]....
        /*111c*/ 	.word	0x00020ee0


	//   ....[1]....
        /*1120*/ 	.word	0x00020f10


	//   ....[2]....
        /*1124*/ 	.word	0x00020f40


	//   ....[3]....
        /*1128*/ 	.word	0x00020f70


	//   ....[4]....
        /*112c*/ 	.word	0x00020fa0


	//   ....[5]....
        /*1130*/ 	.word	0x00020fd0


	//   ....[6]....
        /*1134*/ 	.word	0x00021170


	//   ....[7]....
        /*1138*/ 	.word	0x000211a0


	//   ....[8]....
        /*113c*/ 	.word	0x000211d0


	//   ....[9]....
        /*1140*/ 	.word	0x00021200


	//   ....[10]....
        /*1144*/ 	.word	0x00021230


	//   ....[11]....
        /*1148*/ 	.word	0x00021260


	//   ....[12]....
        /*114c*/ 	.word	0x00021320


	//   ....[13]....
        /*1150*/ 	.word	0x00021340


	//   ....[14]....
        /*1154*/ 	.word	0x00021350


	//   ....[15]....
        /*1158*/ 	.word	0x000213b0


	//   ....[16]....
        /*115c*/ 	.word	0x000219f0


	//   ....[17]....
        /*1160*/ 	.word	0x00021db0


	//   ....[18]....
        /*1164*/ 	.word	0x00021e40


	//   ....[19]....
        /*1168*/ 	.word	0x00021ed0


	//   ....[20]....
        /*116c*/ 	.word	0x00021f60


	//   ....[21]....
        /*1170*/ 	.word	0x00021ff0


	//   ....[22]....
        /*1174*/ 	.word	0x00022080


	//   ....[23]....
        /*1178*/ 	.word	0x00022160


	//   ....[24]....
        /*117c*/ 	.word	0x000221f0


	//   ....[25]....
        /*1180*/ 	.word	0x00022290


	//   ....[26]....
        /*1184*/ 	.word	0x00022320


	//   ....[27]....
        /*1188*/ 	.word	0x000223b0


	//   ....[28]....
        /*118c*/ 	.word	0x00022440


	//   ....[29]....
        /*1190*/ 	.word	0x00022520


	//   ....[30]....
        /*1194*/ 	.word	0x000225b0


	//   ....[31]....
        /*1198*/ 	.word	0x00022640


	//   ....[32]....
        /*119c*/ 	.word	0x000226d0


	//   ....[33]....
        /*11a0*/ 	.word	0x00022760


	//   ....[34]....
        /*11a4*/ 	.word	0x000227f0


	//   ....[35]....
        /*11a8*/ 	.word	0x00022920


	//   ....[36]....
        /*11ac*/ 	.word	0x000229d0


	//   ....[37]....
        /*11b0*/ 	.word	0x00022a60


	//   ....[38]....
        /*11b4*/ 	.word	0x00022ab0


	//   ....[39]....
        /*11b8*/ 	.word	0x00022b00


	//   ....[40]....
        /*11bc*/ 	.word	0x00022be0


	//   ....[41]....
        /*11c0*/ 	.word	0x00022c70


	//   ....[42]....
        /*11c4*/ 	.word	0x00022cc0


	//   ....[43]....
        /*11c8*/ 	.word	0x00022d10


	//   ....[44]....
        /*11cc*/ 	.word	0x00022f50


	//   ....[45]....
        /*11d0*/ 	.word	0x00023070


	//   ....[46]....
        /*11d4*/ 	.word	0x00023190


	//   ....[47]....
        /*11d8*/ 	.word	0x000232b0


	//   ....[48]....
        /*11dc*/ 	.word	0x000233e0


	//   ....[49]....
        /*11e0*/ 	.word	0x000234d0


	//   ....[50]....
        /*11e4*/ 	.word	0x00023530


	//   ....[51]....
        /*11e8*/ 	.word	0x00023580


	//   ....[52]....
        /*11ec*/ 	.word	0x00023600


	//   ....[53]....
        /*11f0*/ 	.word	0x00023670


	//   ....[54]....
        /*11f4*/ 	.word	0x000236d0


	//   ....[55]....
        /*11f8*/ 	.word	0x00023720


	//   ....[56]....
        /*11fc*/ 	.word	0x000237a0


	//   ....[57]....
        /*1200*/ 	.word	0x00023810


	//   ....[58]....
        /*1204*/ 	.word	0x00023870


	//   ....[59]....
        /*1208*/ 	.word	0x000238c0


	//   ....[60]....
        /*120c*/ 	.word	0x00023940


	//   ....[61]....
        /*1210*/ 	.word	0x00023990


	//   ....[62]....
        /*1214*/ 	.word	0x000239f0


	//   ....[63]....
        /*1218*/ 	.word	0x00023a40


	//   ....[64]....
        /*121c*/ 	.word	0x00023aa0


	//   ....[65]....
        /*1220*/ 	.word	0x00023b00


	//   ....[66]....
        /*1224*/ 	.word	0x00023b60


	//   ....[67]....
        /*1228*/ 	.word	0x00023bb0


	//   ....[68]....
        /*122c*/ 	.word	0x00023c10


	//   ....[69]....
        /*1230*/ 	.word	0x00023c80


	//   ....[70]....
        /*1234*/ 	.word	0x00023ce0


	//   ....[71]....
        /*1238*/ 	.word	0x00023d30


	//   ....[72]....
        /*123c*/ 	.word	0x00023d90


	//   ....[73]....
        /*1240*/ 	.word	0x00023e00


	//   ....[74]....
        /*1244*/ 	.word	0x00023e60


	//   ....[75]....
        /*1248*/ 	.word	0x00023eb0


	//   ....[76]....
        /*124c*/ 	.word	0x00023f30


	//   ....[77]....
        /*1250*/ 	.word	0x00023fb0


	//   ....[78]....
        /*1254*/ 	.word	0x00024060


	//   ....[79]....
        /*1258*/ 	.word	0x000240e0


	//   ....[80]....
        /*125c*/ 	.word	0x00024160


	//   ....[81]....
        /*1260*/ 	.word	0x000241b0


	//   ....[82]....
        /*1264*/ 	.word	0x00024220


	//   ....[83]....
        /*1268*/ 	.word	0x00024290


	//   ....[84]....
        /*126c*/ 	.word	0x000242f0


	//   ....[85]....
        /*1270*/ 	.word	0x00024340


	//   ....[86]....
        /*1274*/ 	.word	0x000243a0


	//   ....[87]....
        /*1278*/ 	.word	0x00024410


	//   ....[88]....
        /*127c*/ 	.word	0x00024470


	//   ....[89]....
        /*1280*/ 	.word	0x000244c0


	//   ....[90]....
        /*1284*/ 	.word	0x00024520


	//   ....[91]....
        /*1288*/ 	.word	0x00024570


	//   ....[92]....
        /*128c*/ 	.word	0x000245d0


	//   ....[93]....
        /*1290*/ 	.word	0x00024620


	//   ....[94]....
        /*1294*/ 	.word	0x00024680


	//   ....[95]....
        /*1298*/ 	.word	0x000246d0


	//   ....[96]....
        /*129c*/ 	.word	0x00024770


	//   ....[97]....
        /*12a0*/ 	.word	0x00024800


	//   ....[98]....
        /*12a4*/ 	.word	0x00024860


	//   ....[99]....
        /*12a8*/ 	.word	0x000248b0


	//   ....[100]....
        /*12ac*/ 	.word	0x00024950


	//   ....[101]....
        /*12b0*/ 	.word	0x000249e0


	//   ....[102]....
        /*12b4*/ 	.word	0x00024a60


	//   ....[103]....
        /*12b8*/ 	.word	0x00024ab0


	//   ....[104]....
        /*12bc*/ 	.word	0x00024b30


	//   ....[105]....
        /*12c0*/ 	.word	0x00024ba0


	//   ....[106]....
        /*12c4*/ 	.word	0x00024c00


	//   ....[107]....
        /*12c8*/ 	.word	0x00024c50


	//   ....[108]....
        /*12cc*/ 	.word	0x00024cd0


	//   ....[109]....
        /*12d0*/ 	.word	0x00024d20


	//   ....[110]....
        /*12d4*/ 	.word	0x00024db0


	//   ....[111]....
        /*12d8*/ 	.word	0x00024e40


	//   ....[112]....
        /*12dc*/ 	.word	0x00024ed0


	//   ....[113]....
        /*12e0*/ 	.word	0x00024f60


	//   ....[114]....
        /*12e4*/ 	.word	0x00024ff0


	//   ....[115]....
        /*12e8*/ 	.word	0x00025080


	//   ....[116]....
        /*12ec*/ 	.word	0x00025100


	//   ....[117]....
        /*12f0*/ 	.word	0x00025150


	//   ....[118]....
        /*12f4*/ 	.word	0x000251e0


	//   ....[119]....
        /*12f8*/ 	.word	0x00025270


	//   ....[120]....
        /*12fc*/ 	.word	0x000252f0


	//   ....[121]....
        /*1300*/ 	.word	0x00025340


	//   ....[122]....
        /*1304*/ 	.word	0x000253d0


	//   ....[123]....
        /*1308*/ 	.word	0x00025460


	//   ....[124]....
        /*130c*/ 	.word	0x000254f0


	//   ....[125]....
        /*1310*/ 	.word	0x00025580


	//   ....[126]....
        /*1314*/ 	.word	0x00025610


	//   ....[127]....
        /*1318*/ 	.word	0x000256a0


	//   ....[128]....
        /*131c*/ 	.word	0x00025760


	//   ....[129]....
        /*1320*/ 	.word	0x00025a30


	//   ....[130]....
        /*1324*/ 	.word	0x00025b30


	//   ....[131]....
        /*1328*/ 	.word	0x00025c10


	//   ....[132]....
        /*132c*/ 	.word	0x00025c70


	//   ....[133]....
        /*1330*/ 	.word	0x00025d40


	//   ....[134]....
        /*1334*/ 	.word	0x00025dd0


	//   ....[135]....
        /*1338*/ 	.word	0x00025e70


	//   ....[136]....
        /*133c*/ 	.word	0x00025f10


	//   ....[137]....
        /*1340*/ 	.word	0x00025fa0


	//   ....[138]....
        /*1344*/ 	.word	0x00026030


	//   ....[139]....
        /*1348*/ 	.word	0x000260d0


	//   ....[140]....
        /*134c*/ 	.word	0x00026160


	//   ....[141]....
        /*1350*/ 	.word	0x00026200


	//   ....[142]....
        /*1354*/ 	.word	0x00026290


	//   ....[143]....
        /*1358*/ 	.word	0x00026330


	//   ....[144]....
        /*135c*/ 	.word	0x000263c0


	//   ....[145]....
        /*1360*/ 	.word	0x00026460


	//   ....[146]....
        /*1364*/ 	.word	0x000264c0


	//   ....[147]....
        /*1368*/ 	.word	0x00026580


	//   ....[148]....
        /*136c*/ 	.word	0x000265e0


	//   ....[149]....
        /*1370*/ 	.word	0x000266b0


	//   ....[150]....
        /*1374*/ 	.word	0x00026880


	//   ....[151]....
        /*1378*/ 	.word	0x00026910


	//   ....[152]....
        /*137c*/ 	.word	0x000269f0


	//   ....[153]....
        /*1380*/ 	.word	0x00026a40


	//   ....[154]....
        /*1384*/ 	.word	0x00026b20


	//   ....[155]....
        /*1388*/ 	.word	0x00026b70


	//   ....[156]....
        /*138c*/ 	.word	0x00026c50


	//   ....[157]....
        /*1390*/ 	.word	0x00026ca0


	//   ....[158]....
        /*1394*/ 	.word	0x00026d00


	//   ....[159]....
        /*1398*/ 	.word	0x00026dd0


	//   ....[160]....
        /*139c*/ 	.word	0x00026eb0


	//   ....[161]....
        /*13a0*/ 	.word	0x00026f00


	//   ....[162]....
        /*13a4*/ 	.word	0x00026f60


	//   ....[163]....
        /*13a8*/ 	.word	0x00027020


	//   ....[164]....
        /*13ac*/ 	.word	0x00027080


	//   ....[165]....
        /*13b0*/ 	.word	0x00027140


	//   ....[166]....
        /*13b4*/ 	.word	0x000271a0


	//   ....[167]....
        /*13b8*/ 	.word	0x00027250


	//   ....[168]....
        /*13bc*/ 	.word	0x000272b0


	//   ....[169]....
        /*13c0*/ 	.word	0x00027380


	//   ....[170]....
        /*13c4*/ 	.word	0x00027430


	//   ....[171]....
        /*13c8*/ 	.word	0x00027490


	//   ....[172]....
        /*13cc*/ 	.word	0x000274f0


	//   ....[173]....
        /*13d0*/ 	.word	0x000275e0


	//   ....[174]....
        /*13d4*/ 	.word	0x00027640


	//   ....[175]....
        /*13d8*/ 	.word	0x00027740


	//   ....[176]....
        /*13dc*/ 	.word	0x000277a0


	//   ....[177]....
        /*13e0*/ 	.word	0x000278a0


	//   ....[178]....
        /*13e4*/ 	.word	0x00027900


	//   ....[179]....
        /*13e8*/ 	.word	0x00027a00


	//   ....[180]....
        /*13ec*/ 	.word	0x00027a60


	//   ....[181]....
        /*13f0*/ 	.word	0x00027b60


	//   ....[182]....
        /*13f4*/ 	.word	0x00027bc0


	//   ....[183]....
        /*13f8*/ 	.word	0x00027cb0


	//   ....[184]....
        /*13fc*/ 	.word	0x00027d10


	//   ....[185]....
        /*1400*/ 	.word	0x00027df0


	//   ....[186]....
        /*1404*/ 	.word	0x00027f30


	//   ....[187]....
        /*1408*/ 	.word	0x00027fd0


	//   ....[188]....
        /*140c*/ 	.word	0x00028030


	//   ....[189]....
        /*1410*/ 	.word	0x000280e0


	//   ....[190]....
        /*1414*/ 	.word	0x00028170


	//   ....[191]....
        /*1418*/ 	.word	0x00028200


	//   ....[192]....
        /*141c*/ 	.word	0x00028260


	//   ....[193]....
        /*1420*/ 	.word	0x00028310


	//   ....[194]....
        /*1424*/ 	.word	0x00028370


	//   ....[195]....
        /*1428*/ 	.word	0x00028420


	//   ....[196]....
        /*142c*/ 	.word	0x00028480


	//   ....[197]....
        /*1430*/ 	.word	0x00028530


	//   ....[198]....
        /*1434*/ 	.word	0x00028590


	//   ....[199]....
        /*1438*/ 	.word	0x00028640


	//   ....[200]....
        /*143c*/ 	.word	0x000286a0


	//   ....[201]....
        /*1440*/ 	.word	0x00028710


	//   ....[202]....
        /*1444*/ 	.word	0x000287e0


	//   ....[203]....
        /*1448*/ 	.word	0x00028870


	//   ....[204]....
        /*144c*/ 	.word	0x000288d0


	//   ....[205]....
        /*1450*/ 	.word	0x00028980


	//   ....[206]....
        /*1454*/ 	.word	0x00028a70


	//   ....[207]....
        /*1458*/ 	.word	0x00028b00


	//   ....[208]....
        /*145c*/ 	.word	0x00028b60


	//   ....[209]....
        /*1460*/ 	.word	0x00028c10


	//   ....[210]....
        /*1464*/ 	.word	0x00028c70


	//   ....[211]....
        /*1468*/ 	.word	0x00028d20


	//   ....[212]....
        /*146c*/ 	.word	0x00028d80


	//   ....[213]....
        /*1470*/ 	.word	0x00028e30


	//   ....[214]....
        /*1474*/ 	.word	0x00028e90


	//   ....[215]....
        /*1478*/ 	.word	0x00028f40


	//   ....[216]....
        /*147c*/ 	.word	0x00028fa0


	//   ....[217]....
        /*1480*/ 	.word	0x00029050


	//   ....[218]....
        /*1484*/ 	.word	0x000290b0


	//   ....[219]....
        /*1488*/ 	.word	0x00029160


	//   ....[220]....
        /*148c*/ 	.word	0x000291c0


	//   ....[221]....
        /*1490*/ 	.word	0x00029230


	//   ....[222]....
        /*1494*/ 	.word	0x000292d0


	//   ....[223]....
        /*1498*/ 	.word	0x00029380


	//   ....[224]....
        /*149c*/ 	.word	0x000293e0


	//   ....[225]....
        /*14a0*/ 	.word	0x00029490


	//   ....[226]....
        /*14a4*/ 	.word	0x00029670


	//   ....[227]....
        /*14a8*/ 	.word	0x00029710


	//   ....[228]....
        /*14ac*/ 	.word	0x000298a0


	//   ....[229]....
        /*14b0*/ 	.word	0x00029910


	//   ....[230]....
        /*14b4*/ 	.word	0x00029980


	//   ....[231]....
        /*14b8*/ 	.word	0x000299f0


	//   ....[232]....
        /*14bc*/ 	.word	0x00029a60


	//   ....[233]....
        /*14c0*/ 	.word	0x00029ae0


	//   ....[234]....
        /*14c4*/ 	.word	0x00029b70


	//   ....[235]....
        /*14c8*/ 	.word	0x00029c10


	//   ....[236]....
        /*14cc*/ 	.word	0x00029c80


	//   ....[237]....
        /*14d0*/ 	.word	0x00029cf0


	//   ....[238]....
        /*14d4*/ 	.word	0x00029d60


	//   ....[239]....
        /*14d8*/ 	.word	0x00029de0


	//   ....[240]....
        /*14dc*/ 	.word	0x00029e50


	//   ....[241]....
        /*14e0*/ 	.word	0x00029ef0


	//   ....[242]....
        /*14e4*/ 	.word	0x00029f40


	//   ....[243]....
        /*14e8*/ 	.word	0x00029fd0


	//   ....[244]....
        /*14ec*/ 	.word	0x0002a100


	//----- nvinfo : EIATTR_REG_RECONFIG
	.align		4
.L_926:
        /*14f0*/ 	.byte	0x01, 0x54
	.zero		2


	//----- nvinfo : EIATTR_SYSCALL_OFFSETS
	.align		4
        /*14f4*/ 	.byte	0x04, 0x46
        /*14f6*/ 	.short	(.L_928 - .L_927)


	//   ....[0]....
.L_927:
        /*14f8*/ 	.word	0x00001d80


	//   ....[1]....
        /*14fc*/ 	.word	0x00001ed0


	//   ....[2]....
        /*1500*/ 	.word	0x0000a6a0


	//   ....[3]....
        /*1504*/ 	.word	0x0000a9d0


	//   ....[4]....
        /*1508*/ 	.word	0x0001c080


	//   ....[5]....
        /*150c*/ 	.word	0x0001c1f0


	//   ....[6]....
        /*1510*/ 	.word	0x0001c340


	//   ....[7]....
        /*1514*/ 	.word	0x0001c480


	//   ....[8]....
        /*1518*/ 	.word	0x0001de20


	//----- nvinfo : EIATTR_MBARRIER_INSTR_OFFSETS
	.align		4
.L_928:
        /*151c*/ 	.byte	0x04, 0x39
        /*151e*/ 	.short	(.L_930 - .L_929)


	//   ....[0]....
.L_929:
        /*1520*/ 	.word	0x00000250
        /*1524*/ 	.word	0x000000ff
        /*1528*/ 	.word	0x00022800
        /*152c*/ 	.short	0x0100
        /*152e*/ 	.byte	0x08
	.zero		1


	//   ....[1]....
        /*1530*/ 	.word	0x00000260
        /*1534*/ 	.word	0x000000ff
        /*1538*/ 	.word	0x00022820
        /*153c*/ 	.short	0x0100
        /*153e*/ 	.byte	0x08
	.zero		1


	//   ....[2]....
        /*1540*/ 	.word	0x00000350
        /*1544*/ 	.word	0x000000ff
        /*1548*/ 	.word	0x00022830
        /*154c*/ 	.short	0x0100
        /*154e*/ 	.byte	0x08
	.zero		1


	//   ....[3]....
        /*1550*/ 	.word	0x00000360
        /*1554*/ 	.word	0x000000ff
        /*1558*/ 	.word	0x00022840
        /*155c*/ 	.short	0x0100
        /*155e*/ 	.byte	0x08
	.zero		1


	//   ....[4]....
        /*1560*/ 	.word	0x00000370
        /*1564*/ 	.word	0x000000ff
        /*1568*/ 	.word	0x00022838
        /*156c*/ 	.short	0x0100
        /*156e*/ 	.byte	0x08
	.zero		1


	//   ....[5]....
        /*1570*/ 	.word	0x00000380
        /*1574*/ 	.word	0x000000ff
        /*1578*/ 	.word	0x00022848
        /*157c*/ 	.short	0x0100
        /*157e*/ 	.byte	0x08
	.zero		1


	//   ....[6]....
        /*1580*/ 	.word	0x000004b0
        /*1584*/ 	.word	0x000000ff
        /*1588*/ 	.word	0x00022850
        /*158c*/ 	.short	0x0100
        /*158e*/ 	.byte	0x08
	.zero		1


	//   ....[7]....
        /*1590*/ 	.word	0x000004c0
        /*1594*/ 	.word	0x000000ff
        /*1598*/ 	.word	0x00022860
        /*159c*/ 	.short	0x0100
        /*159e*/ 	.byte	0x08
	.zero		1


	//   ....[8]....
        /*15a0*/ 	.word	0x000004d0
        /*15a4*/ 	.word	0x000000ff
        /*15a8*/ 	.word	0x00022858
        /*15ac*/ 	.short	0x0100
        /*15ae*/ 	.byte	0x08
	.zero		1


	//   ....[9]....
        /*15b0*/ 	.word	0x000004e0
        /*15b4*/ 	.word	0x000000ff
        /*15b8*/ 	.word	0x00022868
        /*15bc*/ 	.short	0x0100
        /*15be*/ 	.byte	0x08
	.zero		1


	//   ....[10]....
        /*15c0*/ 	.word	0x000005d0
        /*15c4*/ 	.word	0x000000ff
        /*15c8*/ 	.word	0x00022870
        /*15cc*/ 	.short	0x0100
        /*15ce*/ 	.byte	0x06
	.zero		1


	//   ....[11]....
        /*15d0*/ 	.word	0x000005e0
        /*15d4*/ 	.word	0x000000ff
        /*15d8*/ 	.word	0x00022880
        /*15dc*/ 	.short	0x0100
        /*15de*/ 	.byte	0x06
	.zero		1


	//   ....[12]....
        /*15e0*/ 	.word	0x000005f0
        /*15e4*/ 	.word	0x000000ff
        /*15e8*/ 	.word	0x00022878
        /*15ec*/ 	.short	0x0100
        /*15ee*/ 	.byte	0x06
	.zero		1


	//   ....[13]....
        /*15f0*/ 	.word	0x00000600
        /*15f4*/ 	.word	0x000000ff
        /*15f8*/ 	.word	0x00022888
        /*15fc*/ 	.short	0x0100
        /*15fe*/ 	.byte	0x06
	.zero		1


	//   ....[14]....
        /*1600*/ 	.word	0x00000730
        /*1604*/ 	.word	0x000000ff
        /*1608*/ 	.word	0x00022890
        /*160c*/ 	.short	0x0100
        /*160e*/ 	.byte	0x08
	.zero		1


	//   ....[15]....
        /*1610*/ 	.word	0x00000740
        /*1614*/ 	.word	0x000000ff
        /*1618*/ 	.word	0x000228a0
        /*161c*/ 	.short	0x0100
        /*161e*/ 	.byte	0x08
	.zero		1


	//   ....[16]....
        /*1620*/ 	.word	0x00000750
        /*1624*/ 	.word	0x000000ff
        /*1628*/ 	.word	0x00022898
        /*162c*/ 	.short	0x0100
        /*162e*/ 	.byte	0x08
	.zero		1


	//   ....[17]....
        /*1630*/ 	.word	0x00000760
        /*1634*/ 	.word	0x000000ff
        /*1638*/ 	.word	0x000228a8
        /*163c*/ 	.short	0x0100
        /*163e*/ 	.byte	0x08
	.zero		1


	//   ....[18]....
        /*1640*/ 	.word	0x000008a0
        /*1644*/ 	.word	0x000000ff
        /*1648*/ 	.word	0x000228b0
        /*164c*/ 	.short	0x0100
        /*164e*/ 	.byte	0x08
	.zero		1


	//   ....[19]....
        /*1650*/ 	.word	0x000008b0
        /*1654*/ 	.word	0x000000ff
        /*1658*/ 	.word	0x000228c0
        /*165c*/ 	.short	0x0100
        /*165e*/ 	.byte	0x08
	.zero		1


	//   ....[20]....
        /*1660*/ 	.word	0x000008c0
        /*1664*/ 	.word	0x000000ff
        /*1668*/ 	.word	0x000228b8
        /*166c*/ 	.short	0x0100
        /*166e*/ 	.byte	0x08
	.zero		1


	//   ....[21]....
        /*1670*/ 	.word	0x000008d0
        /*1674*/ 	.word	0x000000ff
        /*1678*/ 	.word	0x000228c8
        /*167c*/ 	.short	0x0100
        /*167e*/ 	.byte	0x08
	.zero		1


	//   ....[22]....
        /*1680*/ 	.word	0x00002f70
        /*1684*/ 	.word	0x00000058
        /*1688*/ 	.word	0x00022890
        /*168c*/ 	.short	0x010a
        /*168e*/ 	.byte	0x3f
	.zero		1


	//   ....[23]....
        /*1690*/ 	.word	0x00006150
        /*1694*/ 	.word	0x00000058
        /*1698*/ 	.word	0x00022890
        /*169c*/ 	.short	0x010a
        /*169e*/ 	.byte	0x3f
	.zero		1


	//   ....[24]....
        /*16a0*/ 	.word	0x000090e0
        /*16a4*/ 	.word	0x00000058
        /*16a8*/ 	.word	0x00022890
        /*16ac*/ 	.short	0x010a
        /*16ae*/ 	.byte	0x3f
	.zero		1


	//   ....[25]....
        /*16b0*/ 	.word	0x000096a0
        /*16b4*/ 	.word	0x00000004
        /*16b8*/ 	.word	0x00000000
        /*16bc*/ 	.short	0x0101
        /*16be*/ 	.byte	0x3f
	.zero		1


	//   ....[26]....
        /*16c0*/ 	.word	0x000096e0
        /*16c4*/ 	.word	0x00000058
        /*16c8*/ 	.word	0x000228b0
        /*16cc*/ 	.short	0x010a
        /*16ce*/ 	.byte	0x3f
	.zero		1


	//   ....[27]....
        /*16d0*/ 	.word	0x00009bf0
        /*16d4*/ 	.word	0x00000058
        /*16d8*/ 	.word	0x00000000
        /*16dc*/ 	.short	0x0101
        /*16de*/ 	.byte	0x3f
	.zero		1


	//   ....[28]....
        /*16e0*/ 	.word	0x0000a730
        /*16e4*/ 	.word	0x00000012
        /*16e8*/ 	.word	0x00022800
        /*16ec*/ 	.short	0x010a
        /*16ee*/ 	.byte	0x3f
	.zero		1


	//   ....[29]....
        /*16f0*/ 	.word	0x0000a780
        /*16f4*/ 	.word	0x00000012
        /*16f8*/ 	.word	0x00022800
        /*16fc*/ 	.short	0x010a
        /*16fe*/ 	.byte	0x3f
	.zero		1


	//   ....[30]....
        /*1700*/ 	.word	0x0000ad60
        /*1704*/ 	.word	0x00000012
        /*1708*/ 	.word	0x00022800
        /*170c*/ 	.short	0x010a
        /*170e*/ 	.byte	0x3f
	.zero		1


	//   ....[31]....
        /*1710*/ 	.word	0x0000cb40
        /*1714*/ 	.word	0x00000012
        /*1718*/ 	.word	0x00022800
        /*171c*/ 	.short	0x010a
        /*171e*/ 	.byte	0x3f
	.zero		1


	//   ....[32]....
        /*1720*/ 	.word	0x0000e7c0
        /*1724*/ 	.word	0x00000003
        /*1728*/ 	.word	0x00022830
        /*172c*/ 	.short	0x010a
        /*172e*/ 	.byte	0x3f
	.zero		1


	//   ....[33]....
        /*1730*/ 	.word	0x0000e850
        /*1734*/ 	.word	0x00000003
        /*1738*/ 	.word	0x00022830
        /*173c*/ 	.short	0x010a
        /*173e*/ 	.byte	0x3f
	.zero		1


	//   ....[34]....
        /*1740*/ 	.word	0x00010750
        /*1744*/ 	.word	0x00000031
        /*1748*/ 	.word	0x00000000
        /*174c*/ 	.short	0x0101
        /*174e*/ 	.byte	0x3f
	.zero		1


	//   ....[35]....
        /*1750*/ 	.word	0x00011b30
        /*1754*/ 	.word	0x0000000d
        /*1758*/ 	.word	0x00022830
        /*175c*/ 	.short	0x010a
        /*175e*/ 	.byte	0x3f
	.zero		1


	//   ....[36]....
        /*1760*/ 	.word	0x00011b80
        /*1764*/ 	.word	0x0000000d
        /*1768*/ 	.word	0x00022830
        /*176c*/ 	.short	0x010a
        /*176e*/ 	.byte	0x3f
	.zero		1


	//   ....[37]....
        /*1770*/ 	.word	0x00012880
        /*1774*/ 	.word	0x0000000d
        /*1778*/ 	.word	0x00022850
        /*177c*/ 	.short	0x010a
        /*177e*/ 	.byte	0x3f
	.zero		1


	//   ....[38]....
        /*1780*/ 	.word	0x000128c0
        /*1784*/ 	.word	0x0000000d
        /*1788*/ 	.word	0x00022850
        /*178c*/ 	.short	0x010a
        /*178e*/ 	.byte	0x3f
	.zero		1


	//   ....[39]....
        /*1790*/ 	.word	0x00012c00
        /*1794*/ 	.word	0x0000000c
        /*1798*/ 	.word	0x00000000
        /*179c*/ 	.short	0x0101
        /*179e*/ 	.byte	0x3f
	.zero		1


	//   ....[40]....
        /*17a0*/ 	.word	0x00014210
        /*17a4*/ 	.word	0x00000067
        /*17a8*/ 	.word	0x00000000
        /*17ac*/ 	.short	0x0101
        /*17ae*/ 	.byte	0x3f
	.zero		1


	//   ....[41]....
        /*17b0*/ 	.word	0x000148d0
        /*17b4*/ 	.word	0x0000000f
        /*17b8*/ 	.word	0x00022850
        /*17bc*/ 	.short	0x010a
        /*17be*/ 	.byte	0x3f
	.zero		1


	//   ....[42]....
        /*17c0*/ 	.word	0x00014950
        /*17c4*/ 	.word	0x0000000f
        /*17c8*/ 	.word	0x00022850
        /*17cc*/ 	.short	0x010a
        /*17ce*/ 	.byte	0x3f
	.zero		1


	//   ....[43]....
        /*17d0*/ 	.word	0x000150e0
        /*17d4*/ 	.word	0x00000000
        /*17d8*/ 	.word	0x00000000
        /*17dc*/ 	.short	0x0101
        /*17de*/ 	.byte	0x3f
	.zero		1


	//   ....[44]....
        /*17e0*/ 	.word	0x000171a0
        /*17e4*/ 	.word	0x00000000
        /*17e8*/ 	.word	0x00000000
        /*17ec*/ 	.short	0x0101
        /*17ee*/ 	.byte	0x3f
	.zero		1


	//   ....[45]....
        /*17f0*/ 	.word	0x00017940
        /*17f4*/ 	.word	0x00000008
        /*17f8*/ 	.word	0x00000000
        /*17fc*/ 	.short	0x0101
        /*17fe*/ 	.byte	0x3f
	.zero		1


	//   ....[46]....
        /*1800*/ 	.word	0x0001b060
        /*1804*/ 	.word	0x00000016
        /*1808*/ 	.word	0x00022820
        /*180c*/ 	.short	0x010a
        /*180e*/ 	.byte	0x3f
	.zero		1


	//   ....[47]....
        /*1810*/ 	.word	0x0001b120
        /*1814*/ 	.word	0x00000006
        /*1818*/ 	.word	0x000228a0
        /*181c*/ 	.short	0x010a
        /*181e*/ 	.byte	0x3f
	.zero		1


	//   ....[48]....
        /*1820*/ 	.word	0x0001b350
        /*1824*/ 	.word	0x00000006
        /*1828*/ 	.word	0x000228c0
        /*182c*/ 	.short	0x010a
        /*182e*/ 	.byte	0x3f
	.zero		1


	//   ....[49]....
        /*1830*/ 	.word	0x0001b6d0
        /*1834*/ 	.word	0x00000006
        /*1838*/ 	.word	0x000228a0
        /*183c*/ 	.short	0x010a
        /*183e*/ 	.byte	0x3f
	.zero		1


	//   ....[50]....
        /*1840*/ 	.word	0x0001b8f0
        /*1844*/ 	.word	0x00000006
        /*1848*/ 	.word	0x000228c0
        /*184c*/ 	.short	0x010a
        /*184e*/ 	.byte	0x3f
	.zero		1


	//   ....[51]....
        /*1850*/ 	.word	0x0001ca40
        /*1854*/ 	.word	0x00000006
        /*1858*/ 	.word	0x00022880
        /*185c*/ 	.short	0x010a
        /*185e*/ 	.byte	0x3f
	.zero		1


	//   ....[52]....
        /*1860*/ 	.word	0x0001d2e0
        /*1864*/ 	.word	0x00000006
        /*1868*/ 	.word	0x00022870
        /*186c*/ 	.short	0x0107
        /*186e*/ 	.byte	0x3f
	.zero		1


	//   ....[53]....
        /*1870*/ 	.word	0x0001d3a0
        /*1874*/ 	.word	0x00000006
        /*1878*/ 	.word	0x00022870
        /*187c*/ 	.short	0x0101
        /*187e*/ 	.byte	0x3f
	.zero		1


	//   ....[54]....
        /*1880*/ 	.word	0x0001d3f0
        /*1884*/ 	.word	0x00000006
        /*1888*/ 	.word	0x00022840
        /*188c*/ 	.short	0x010a
        /*188e*/ 	.byte	0x3f
	.zero		1


	//   ....[55]....
        /*1890*/ 	.word	0x0001db40
        /*1894*/ 	.word	0x00000006
        /*1898*/ 	.word	0x00022830
        /*189c*/ 	.short	0x0107
        /*189e*/ 	.byte	0x3f
	.zero		1


	//   ....[56]....
        /*18a0*/ 	.word	0x0001dc30
        /*18a4*/ 	.word	0x00000006
        /*18a8*/ 	.word	0x00022830
        /*18ac*/ 	.short	0x0101
        /*18ae*/ 	.byte	0x3f
	.zero		1


	//   ....[57]....
        /*18b0*/ 	.word	0x0001e650
        /*18b4*/ 	.word	0x00000016
        /*18b8*/ 	.word	0x00022800
        /*18bc*/ 	.short	0x0107
        /*18be*/ 	.byte	0x3f
	.zero		1


	//   ....[58]....
        /*18c0*/ 	.word	0x0001e740
        /*18c4*/ 	.word	0x00000016
        /*18c8*/ 	.word	0x00022800
        /*18cc*/ 	.short	0x0101
        /*18ce*/ 	.byte	0x3f
	.zero		1


	//   ....[59]....
        /*18d0*/ 	.word	0x0001e760
        /*18d4*/ 	.word	0x00000016
        /*18d8*/ 	.word	0x00022820
        /*18dc*/ 	.short	0x010a
        /*18de*/ 	.byte	0x3f
	.zero		1


	//   ....[60]....
        /*18e0*/ 	.word	0x0001ec90
        /*18e4*/ 	.word	0x00000000
        /*18e8*/ 	.word	0x00022880
        /*18ec*/ 	.short	0x010a
        /*18ee*/ 	.byte	0x3f
	.zero		1


	//   ....[61]....
        /*18f0*/ 	.word	0x0001f270
        /*18f4*/ 	.word	0x00000000
        /*18f8*/ 	.word	0x00022870
        /*18fc*/ 	.short	0x0107
        /*18fe*/ 	.byte	0x3f
	.zero		1


	//   ....[62]....
        /*1900*/ 	.word	0x0001f330
        /*1904*/ 	.word	0x00000000
        /*1908*/ 	.word	0x00022870
        /*190c*/ 	.short	0x0101
        /*190e*/ 	.byte	0x3f
	.zero		1


	//   ....[63]....
        /*1910*/ 	.word	0x0001f360
        /*1914*/ 	.word	0x00000000
        /*1918*/ 	.word	0x00022840
        /*191c*/ 	.short	0x010a
        /*191e*/ 	.byte	0x3f
	.zero		1


	//   ....[64]....
        /*1920*/ 	.word	0x0001f900
        /*1924*/ 	.word	0x00000000
        /*1928*/ 	.word	0x00022830
        /*192c*/ 	.short	0x0107
        /*192e*/ 	.byte	0x3f
	.zero		1


	//   ....[65]....
        /*1930*/ 	.word	0x0001f9d0
        /*1934*/ 	.word	0x00000000
        /*1938*/ 	.word	0x00022830
        /*193c*/ 	.short	0x0101
        /*193e*/ 	.byte	0x3f
	.zero		1


	//   ....[66]....
        /*1940*/ 	.word	0x0001fa50
        /*1944*/ 	.word	0x00000002
        /*1948*/ 	.word	0x00022870
        /*194c*/ 	.short	0x010a
        /*194e*/ 	.byte	0x3f
	.zero		1


	//   ....[67]....
        /*1950*/ 	.word	0x0001fae0
        /*1954*/ 	.word	0x00000002
        /*1958*/ 	.word	0x00022860
        /*195c*/ 	.short	0x010a
        /*195e*/ 	.byte	0x3f
	.zero		1


	//   ....[68]....
        /*1960*/ 	.word	0x000201b0
        /*1964*/ 	.word	0x00000002
        /*1968*/ 	.word	0x00022850
        /*196c*/ 	.short	0x0101
        /*196e*/ 	.byte	0x3f
	.zero		1


	//   ....[69]....
        /*1970*/ 	.word	0x00020240
        /*1974*/ 	.word	0x00000002
        /*1978*/ 	.word	0x00000000
        /*197c*/ 	.short	0x0101
        /*197e*/ 	.byte	0x3f
	.zero		1


	//   ....[70]....
        /*1980*/ 	.word	0x00020410
        /*1984*/ 	.word	0x00000000
        /*1988*/ 	.word	0x00022870
        /*198c*/ 	.short	0x010a
        /*198e*/ 	.byte	0x3f
	.zero		1


	//   ....[71]....
        /*1990*/ 	.word	0x000204a0
        /*1994*/ 	.word	0x00000000
        /*1998*/ 	.word	0x00022860
        /*199c*/ 	.short	0x010a
        /*199e*/ 	.byte	0x3f
	.zero		1


	//   ....[72]....
        /*19a0*/ 	.word	0x00020b80
        /*19a4*/ 	.word	0x00000000
        /*19a8*/ 	.word	0x00022850
        /*19ac*/ 	.short	0x0101
        /*19ae*/ 	.byte	0x3f
	.zero		1


	//   ....[73]....
        /*19b0*/ 	.word	0x00020c30
        /*19b4*/ 	.word	0x00000000
        /*19b8*/ 	.word	0x00000000
        /*19bc*/ 	.short	0x0101
        /*19be*/ 	.byte	0x3f
	.zero		1


	//   ....[74]....
        /*19c0*/ 	.word	0x00021970
        /*19c4*/ 	.word	0x00000005
        /*19c8*/ 	.word	0x00022820
        /*19cc*/ 	.short	0x010a
        /*19ce*/ 	.byte	0x3f
	.zero		1


	//   ....[75]....
        /*19d0*/ 	.word	0x00021b10
        /*19d4*/ 	.word	0x00000003
        /*19d8*/ 	.word	0x00022840
        /*19dc*/ 	.short	0x010a
        /*19de*/ 	.byte	0x3f
	.zero		1


	//   ....[76]....
        /*19e0*/ 	.word	0x00021ba0
        /*19e4*/ 	.word	0x00000005
        /*19e8*/ 	.word	0x00022840
        /*19ec*/ 	.short	0x010a
        /*19ee*/ 	.byte	0x3f
	.zero		1


	//   ....[77]....
        /*19f0*/ 	.word	0x00021be0
        /*19f4*/ 	.word	0x00000003
        /*19f8*/ 	.word	0x00022860
        /*19fc*/ 	.short	0x010a
        /*19fe*/ 	.byte	0x3f
	.zero		1


	//   ....[78]....
        /*1a00*/ 	.word	0x00021c20
        /*1a04*/ 	.word	0x00000005
        /*1a08*/ 	.word	0x00022860
        /*1a0c*/ 	.short	0x010a
        /*1a0e*/ 	.byte	0x3f
	.zero		1


	//   ....[79]....
        /*1a10*/ 	.word	0x00021c60
        /*1a14*/ 	.word	0x00000003
        /*1a18*/ 	.word	0x00022880
        /*1a1c*/ 	.short	0x010a
        /*1a1e*/ 	.byte	0x3f
	.zero		1


	//   ....[80]....
        /*1a20*/ 	.word	0x00021ca0
        /*1a24*/ 	.word	0x00000005
        /*1a28*/ 	.word	0x00022880
        /*1a2c*/ 	.short	0x010a
        /*1a2e*/ 	.byte	0x3f
	.zero		1


	//   ....[81]....
        /*1a30*/ 	.word	0x00021d00
        /*1a34*/ 	.word	0x00000058
        /*1a38*/ 	.word	0x00022890
        /*1a3c*/ 	.short	0x010a
        /*1a3e*/ 	.byte	0x3f
	.zero		1


	//   ....[82]....
        /*1a40*/ 	.word	0x000220b0
        /*1a44*/ 	.word	0x00000058
        /*1a48*/ 	.word	0x00022890
        /*1a4c*/ 	.short	0x010a
        /*1a4e*/ 	.byte	0x3f
	.zero		1


	//   ....[83]....
        /*1a50*/ 	.word	0x00022470
        /*1a54*/ 	.word	0x00000058
        /*1a58*/ 	.word	0x00022890
        /*1a5c*/ 	.short	0x010a
        /*1a5e*/ 	.byte	0x3f
	.zero		1


	//   ....[84]....
        /*1a60*/ 	.word	0x00022820
        /*1a64*/ 	.word	0x00000058
        /*1a68*/ 	.word	0x000228b0
        /*1a6c*/ 	.short	0x010a
        /*1a6e*/ 	.byte	0x3f
	.zero		1


	//   ....[85]....
        /*1a70*/ 	.word	0x00022b30
        /*1a74*/ 	.word	0x00000012
        /*1a78*/ 	.word	0x00022800
        /*1a7c*/ 	.short	0x010a
        /*1a7e*/ 	.byte	0x3f
	.zero		1


	//   ....[86]....
        /*1a80*/ 	.word	0x00022d40
        /*1a84*/ 	.word	0x00000012
        /*1a88*/ 	.word	0x00022800
        /*1a8c*/ 	.short	0x010a
        /*1a8e*/ 	.byte	0x3f
	.zero		1


	//   ....[87]....
        /*1a90*/ 	.word	0x00022d90
        /*1a94*/ 	.word	0x00000003
        /*1a98*/ 	.word	0x00022830
        /*1a9c*/ 	.short	0x010a
        /*1a9e*/ 	.byte	0x3f
	.zero		1


	//   ....[88]....
        /*1aa0*/ 	.word	0x00022de0
        /*1aa4*/ 	.word	0x0000000d
        /*1aa8*/ 	.word	0x00022830
        /*1aac*/ 	.short	0x010a
        /*1aae*/ 	.byte	0x3f
	.zero		1


	//   ....[89]....
        /*1ab0*/ 	.word	0x00022e30
        /*1ab4*/ 	.word	0x0000000d
        /*1ab8*/ 	.word	0x00022850
        /*1abc*/ 	.short	0x010a
        /*1abe*/ 	.byte	0x3f
	.zero		1


	//   ....[90]....
        /*1ac0*/ 	.word	0x00022e80
        /*1ac4*/ 	.word	0x0000000f
        /*1ac8*/ 	.word	0x00022850
        /*1acc*/ 	.short	0x010a
        /*1ace*/ 	.byte	0x3f
	.zero		1


	//   ....[91]....
        /*1ad0*/ 	.word	0x00025820
        /*1ad4*/ 	.word	0x00000016
        /*1ad8*/ 	.word	0x00022820
        /*1adc*/ 	.short	0x010a
        /*1ade*/ 	.byte	0x3f
	.zero		1


	//   ....[92]....
        /*1ae0*/ 	.word	0x00025870
        /*1ae4*/ 	.word	0x00000006
        /*1ae8*/ 	.word	0x000228a0
        /*1aec*/ 	.short	0x010a
        /*1aee*/ 	.byte	0x3f
	.zero		1


	//   ....[93]....
        /*1af0*/ 	.word	0x000258c0
        /*1af4*/ 	.word	0x00000006
        /*1af8*/ 	.word	0x000228c0
        /*1afc*/ 	.short	0x010a
        /*1afe*/ 	.byte	0x3f
	.zero		1


	//   ....[94]....
        /*1b00*/ 	.word	0x00025910
        /*1b04*/ 	.word	0x00000006
        /*1b08*/ 	.word	0x000228a0
        /*1b0c*/ 	.short	0x010a
        /*1b0e*/ 	.byte	0x3f
	.zero		1


	//   ....[95]....
        /*1b10*/ 	.word	0x00025960
        /*1b14*/ 	.word	0x00000006
        /*1b18*/ 	.word	0x000228c0
        /*1b1c*/ 	.short	0x010a
        /*1b1e*/ 	.byte	0x3f
	.zero		1


	//   ....[96]....
        /*1b20*/ 	.word	0x00025a80
        /*1b24*/ 	.word	0x00000006
        /*1b28*/ 	.word	0x00022880
        /*1b2c*/ 	.short	0x010a
        /*1b2e*/ 	.byte	0x3f
	.zero		1


	//   ....[97]....
        /*1b30*/ 	.word	0x000267d0
        /*1b34*/ 	.word	0x00000006
        /*1b38*/ 	.word	0x00022840
        /*1b3c*/ 	.short	0x010a
        /*1b3e*/ 	.byte	0x3f
	.zero		1


	//   ....[98]....
        /*1b40*/ 	.word	0x00027e30
        /*1b44*/ 	.word	0x00000016
        /*1b48*/ 	.word	0x00022820
        /*1b4c*/ 	.short	0x010a
        /*1b4e*/ 	.byte	0x3f
	.zero		1


	//   ....[99]....
        /*1b50*/ 	.word	0x00027e80
        /*1b54*/ 	.word	0x00000000
        /*1b58*/ 	.word	0x00022880
        /*1b5c*/ 	.short	0x010a
        /*1b5e*/ 	.byte	0x3f
	.zero		1


	//   ....[100]....
        /*1b60*/ 	.word	0x000289c0
        /*1b64*/ 	.word	0x00000000
        /*1b68*/ 	.word	0x00022840
        /*1b6c*/ 	.short	0x010a
        /*1b6e*/ 	.byte	0x3f
	.zero		1


	//   ....[101]....
        /*1b70*/ 	.word	0x000294d0
        /*1b74*/ 	.word	0x00000002
        /*1b78*/ 	.word	0x00022870
        /*1b7c*/ 	.short	0x010a
        /*1b7e*/ 	.byte	0x3f
	.zero		1


	//   ....[102]....
        /*1b80*/ 	.word	0x00029520
        /*1b84*/ 	.word	0x00000002
        /*1b88*/ 	.word	0x00022860
        /*1b8c*/ 	.short	0x010a
        /*1b8e*/ 	.byte	0x3f
	.zero		1


	//   ....[103]....
        /*1b90*/ 	.word	0x00029570
        /*1b94*/ 	.word	0x00000000
        /*1b98*/ 	.word	0x00022870
        /*1b9c*/ 	.short	0x010a
        /*1b9e*/ 	.byte	0x3f
	.zero		1


	//   ....[104]....
        /*1ba0*/ 	.word	0x000295c0
        /*1ba4*/ 	.word	0x00000000
        /*1ba8*/ 	.word	0x00022860
        /*1bac*/ 	.short	0x010a
        /*1bae*/ 	.byte	0x3f
	.zero		1


	//   ....[105]....
        /*1bb0*/ 	.word	0x0002a020
        /*1bb4*/ 	.word	0x00000005
        /*1bb8*/ 	.word	0x00022820
        /*1bbc*/ 	.short	0x010a
        /*1bbe*/ 	.byte	0x3f
	.zero		1


	//   ....[106]....
        /*1bc0*/ 	.word	0x0002a1c0
        /*1bc4*/ 	.word	0x00000003
        /*1bc8*/ 	.word	0x00022840
        /*1bcc*/ 	.short	0x010a
        /*1bce*/ 	.byte	0x3f
	.zero		1


	//   ....[107]....
        /*1bd0*/ 	.word	0x0002a210
        /*1bd4*/ 	.word	0x00000005
        /*1bd8*/ 	.word	0x00022840
        /*1bdc*/ 	.short	0x010a
        /*1bde*/ 	.byte	0x3f
	.zero		1


	//   ....[108]....
        /*1be0*/ 	.word	0x0002a260
        /*1be4*/ 	.word	0x00000003
        /*1be8*/ 	.word	0x00022860
        /*1bec*/ 	.short	0x010a
        /*1bee*/ 	.byte	0x3f
	.zero		1


	//   ....[109]....
        /*1bf0*/ 	.word	0x0002a2b0
        /*1bf4*/ 	.word	0x00000005
        /*1bf8*/ 	.word	0x00022860
        /*1bfc*/ 	.short	0x010a
        /*1bfe*/ 	.byte	0x3f
	.zero		1


	//   ....[110]....
        /*1c00*/ 	.word	0x0002a300
        /*1c04*/ 	.word	0x00000003
        /*1c08*/ 	.word	0x00022880
        /*1c0c*/ 	.short	0x010a
        /*1c0e*/ 	.byte	0x3f
	.zero		1


	//----- nvinfo : EIATTR_NUM_MBARRIERS
	.align		4
.L_930:
        /*1c10*/ 	.byte	0x03, 0x38
        /*1c12*/ 	.short	0x0016


	//----- nvinfo : EIATTR_EXIT_INSTR_OFFSETS
	.align		4
        /*1c14*/ 	.byte	0x04, 0x1c
        /*1c16*/ 	.short	(.L_932 - .L_931)


	//   ....[0]....
.L_931:
        /*1c18*/ 	.word	0x00021cf0


	//----- nvinfo : EIATTR_MAX_THREADS
	.align		4
.L_932:
        /*1c1c*/ 	.byte	0x04, 0x05
        /*1c1e*/ 	.short	(.L_934 - .L_933)
.L_933:
        /*1c20*/ 	.word	0x00000180
        /*1c24*/ 	.word	0x00000001
        /*1c28*/ 	.word	0x00000001


	//----- nvinfo : EIATTR_CRS_STACK_SIZE
	.align		4
.L_934:
        /*1c2c*/ 	.byte	0x04, 0x1e
        /*1c2e*/ 	.short	(.L_936 - .L_935)
.L_935:
        /*1c30*/ 	.word	0x00000000


	//----- nvinfo : EIATTR_CBANK_PARAM_SIZE
	.align		4
.L_936:
        /*1c34*/ 	.byte	0x03, 0x19
        /*1c36*/ 	.short	0x0af0


	//----- nvinfo : EIATTR_PARAM_CBANK
	.align		4
        /*1c38*/ 	.byte	0x04, 0x0a
        /*1c3a*/ 	.short	(.L_938 - .L_937)
	.align		4
.L_937:
        /*1c3c*/ 	.word	index@(.nv.constant0._ZN7cutlass13device_kernelIN5flash11enable_sm90INS1_16FlashAttnFwdSm90INS1_25CollectiveMainloopFwdSm90ILi2EN4cute5tupleIJNS5_1CILi1EEES8_S8_EEENS6_IJNS7_ILi128EEENS7_ILi160EEESA_EEELi128ENS_12float_e4m3_tEfNS_4arch4Sm90ELb0ELb0ELb0ELb1ELb1ELb1ELb0ELb1ELb1ELb1ELb1ELb0EEENS1_21CollectiveEpilogueFwdINS6_IJSA_SA_SB_EEES9_NS_10bfloat16_tESF_Li256ELb1ELb1ELb1ELb1EEENS1_36VarlenDynamicPersistentTileSchedulerILi128ELi160ELi256ELi128ELb1ELb1ELb1ELb0ELb1ELb1EEEEEEEEEvNT_6ParamsE)
        /*1c40*/ 	.short	0x0210
        /*1c42*/ 	.short	0x0af0


	//----- nvinfo : EIATTR_SW_WAR
	.align		4
.L_938:
        /*1c44*/ 	.byte	0x04, 0x36
        /*1c46*/ 	.short	(.L_940 - .L_939)
.L_939:
        /*1c48*/ 	.word	0x00000008
.L_940:


//--------------------- .nv.info._ZN7cutlass13device_kernelIN5flash11enable_sm90INS1_16FlashAttnFwdSm90INS1_25CollectiveMainloopFwdSm90ILi2EN4cute5tupleIJNS5_1CILi1EEES8_S8_EEENS6_IJNS7_ILi128EEENS7_ILi160EEESA_EEELi128ENS_12float_e4m3_tEfNS_4arch4Sm90ELb0ELb1ELb0ELb0ELb1ELb0ELb0ELb1ELb1ELb1ELb1ELb0EEENS1_21CollectiveEpilogueFwdINS6_IJSA_SA_SB_EEES9_NS_10bfloat16_tESF_Li256ELb0ELb1ELb1ELb1EEENS1_19SingleTileSchedulerILb0ELb1ELb1ELi128EEEEEEEEEvNT_6ParamsE --------------------------
	.section	.nv.info._ZN7cutlass13device_kernelIN5flash11enable_sm90INS1_16FlashAttnFwdSm90INS1_25CollectiveMainloopFwdSm90ILi2EN4cute5tupleIJNS5_1CILi1EEES8_S8_EEENS6_IJNS7_ILi128EEENS7_ILi160EEESA_EEELi128ENS_12float_e4m3_tEfNS_4arch4Sm90ELb0ELb1ELb0ELb0ELb1ELb0ELb0ELb1ELb1ELb1ELb1ELb0EEENS1_21CollectiveEpilogueFwdINS6_IJSA_SA_SB_EEES9_NS_10bfloat16_tESF_Li256ELb0ELb1ELb1ELb1EEENS1_19SingleTileSchedulerILb0ELb1ELb1ELi128EEEEEEEEEvNT_6ParamsE,"",@"SHT_CUDA_INFO"
	.sectionflags	@""
	.align	4


	//----- nvinfo : EIATTR_CUDA_API_VERSION
	.align		4
        /*0000*/ 	.byte	0x04, 0x37
        /*0002*/ 	.short	(.L_942 - .L_941)
.L_941:
        /*0004*/ 	.word	0x00000082


	//----- nvinfo : EIATTR_KPARAM_INFO
	.align		4
.L_942:
        /*0008*/ 	.byte	0x04, 0x17
        /*000a*/ 	.short	(.L_944 - .L_943)
.L_943:
        /*000c*/ 	.word	0x00000000
        /*0010*/ 	.short	0x0000
        /*0012*/ 	.short	0x0070
        /*0014*/ 	.byte	0x00, 0xf0, 0x01, 0x28


	//----- nvinfo : EIATTR_SPARSE_MMA_MASK
	.align		4
.L_944:
        /*0018*/ 	.byte	0x03, 0x50
        /*001a*/ 	.short	0x0000


	//----- nvinfo : EIATTR_MAXREG_COUNT
	.align		4
        /*001c*/ 	.byte	0x03, 0x1b
        /*001e*/ 	.short	0x00a8


	//----- nvinfo : EIATTR_NUM_BARRIERS
	.align		4
        /*0020*/ 	.byte	0x02, 0x4c
        /*0022*/ 	.byte	0x10
	.zero		1


	//----- nvinfo : EIATTR_EXTERNS
	.align		4
        /*0024*/ 	.byte	0x04, 0x0f
        /*0026*/ 	.short	(.L_946 - .L_945)


	//   ....[0]....
	.align		4
.L_945:
        /*0028*/ 	.word	index@(__assertfail)


	//----- nvinfo : EIATTR_ANNOTATIONS
	.align		4
.L_946:
        /*002c*/ 	.byte	0x04, 0x55
        /*002e*/ 	.short	(.L_948 - .L_947)


	//   ....[0]....
.L_947:
        /*0030*/ 	.word	0x00000001
        /*0034*/ 	.byte	0xf0, 0x5b, 0x01, 0x00, 0x01, 0x00, 0x00, 0x00, 0x10, 0x5c, 0x01, 0x00, 0x01, 0x00, 0x00, 0x00
        /*0044*/ 	.byte	0xb0, 0x77, 0x01, 0x00, 0x01, 0x00, 0x00, 0x00, 0x90, 0x78, 0x01, 0x00, 0x01, 0x00, 0x00, 0x00
        /*0054*/ 	.byte	0x90, 0x8a, 0x01, 0x00, 0x01, 0x00, 0x00, 0x00, 0xa0, 0x8a, 0x01, 0x00, 0x01, 0x00, 0x00, 0x00
        /*0064*/ 	.byte	0xd0, 0x91, 0x01, 0x00, 0x01, 0x00, 0x00, 0x00, 0x40, 0x92, 0x01, 0x00


	//----- nvinfo : EIATTR_MERCURY_ISA_VERSION
	.align		4
.L_948:
        /*0070*/ 	.byte	0x03, 0x5f
        /*0072*/ 	.short	0x0101


	//----- nvinfo : EIATTR_INT_WARP_WIDE_INSTR_OFFSETS
	.align		4
        /*0074*/ 	.byte	0x04, 0x31
        /*0076*/ 	.short	(.L_950 - .L_949)


	//   ....[0]....
.L_949:
        /*0078*/ 	.word	0x000000c0


	//   ....[1]....
        /*007c*/ 	.word	0x000000d0


	//   ....[2]....
        /*0080*/ 	.word	0x00000170


	//----- nvinfo : EIATTR_COOP_GROUP_MASK_REGIDS
	.align		4
.L_950:
        /*0084*/ 	.byte	0x04, 0x29
        /*0086*/ 	.short	(.L_952 - .L_951)


	//   ....[0]....
.L_951:
        /*0088*/ 	.word	0xffffffff


	//   ....[1]....
        /*008c*/ 	.word	0xffffffff


	//   ....[2]....
        /*0090*/ 	.word	0xffffffff


	//   ....[3]....
        /*0094*/ 	.word	0xffffffff


	//   ....[4]....
        /*0098*/ 	.word	0xffffffff


	//   ....[5]....
        /*009c*/ 	.word	0xffffffff


	//   ....[6]....
        /*00a0*/ 	.word	0xffffffff


	//   ....[7]....
        /*00a4*/ 	.word	0xffffffff


	//   ....[8]....
        /*00a8*/ 	.word	0xffffffff


	//   ....[9]....
        /*00ac*/ 	.word	0xffffffff


	//   ....[10]....
        /*00b0*/ 	.word	0xffffffff


	//   ....[11]....
        /*00b4*/ 	.word	0xffffffff


	//   ....[12]....
        /*00b8*/ 	.word	0xffffffff


	//   ....[13]....
        /*00bc*/ 	.word	0xffffffff


	//   ....[14]....
        /*00c0*/ 	.word	0xffffffff


	//   ....[15]....
        /*00c4*/ 	.word	0xffffffff


	//   ....[16]....
        /*00c8*/ 	.word	0xffffffff


	//   ....[17]....
        /*00cc*/ 	.word	0xffffffff


	//   ....[18]....
        /*00d0*/ 	.word	0xffffffff


	//   ....[19]....
        /*00d4*/ 	.word	0xffffffff


	//   ....[20]....
        /*00d8*/ 	.word	0xffffffff


	//   ....[21]....
        /*00dc*/ 	.word	0xffffffff


	//   ....[22]....
        /*00e0*/ 	.word	0xffffffff


	//   ....[23]....
        /*00e4*/ 	.word	0xffffffff


	//   ....[24]....
        /*00e8*/ 	.word	0xffffffff


	//   ....[25]....
        /*00ec*/ 	.word	0xffffffff


	//   ....[26]....
        /*00f0*/ 	.word	0xffffffff


	//   ....[27]....
        /*00f4*/ 	.word	0xffffffff


	//   ....[28]....
        /*00f8*/ 	.word	0xffffffff


	//   ....[29]....
        /*00fc*/ 	.word	0xffffffff


	//   ....[30]....
        /*0100*/ 	.word	0xffffffff


	//   ....[31]....
        /*0104*/ 	.word	0xffffffff


	//   ....[32]....
        /*0108*/ 	.word	0xffffffff


	//   ....[33]....
        /*010c*/ 	.word	0xffffffff


	//   ....[34]....
        /*0110*/ 	.word	0xffffffff


	//   ....[35]....
        /*0114*/ 	.word	0xffffffff


	//   ....[36]....
        /*0118*/ 	.word	0xffffffff


	//   ....[37]....
        /*011c*/ 	.word	0xffffffff


	//   ....[38]....
        /*0120*/ 	.word	0xffffffff


	//   ....[39]....
        /*0124*/ 	.word	0xffffffff


	//   ....[40]....
        /*0128*/ 	.word	0xffffffff


	//   ....[41]....
        /*012c*/ 	.word	0xffffffff


	//   ....[42]....
        /*0130*/ 	.word	0xffffffff


	//   ....[43]....
        /*0134*/ 	.word	0xffffffff


	//   ....[44]....
        /*0138*/ 	.word	0xffffffff


	//   ....[45]....
        /*013c*/ 	.word	0xffffffff


	//   ....[46]....
        /*0140*/ 	.word	0xffffffff


	//   ....[47]....
        /*0144*/ 	.word	0xffffffff


	//   ....[48]....
        /*0148*/ 	.word	0xffffffff


	//   ....[49]....
        /*014c*/ 	.word	0xffffffff


	//   ....[50]....
        /*0150*/ 	.word	0xffffffff


	//   ....[51]....
        /*0154*/ 	.word	0xffffffff


	//   ....[52]....
        /*0158*/ 	.word	0xffffffff


	//   ....[53]....
        /*015c*/ 	.word	0xffffffff


	//   ....[54]....
        /*0160*/ 	.word	0xffffffff


	//   ....[55]....
        /*0164*/ 	.word	0xffffffff


	//   ....[56]....
        /*0168*/ 	.word	0xffffffff


	//   ....[57]....
        /*016c*/ 	.word	0xffffffff


	//   ....[58]....
        /*0170*/ 	.word	0xffffffff


	//   ....[59]....
        /*0174*/ 	.word	0xffffffff


	//   ....[60]....
        /*0178*/ 	.word	0xffffffff


	//   ....[61]....
        /*017c*/ 	.word	0xffffffff


	//   ....[62]....
        /*0180*/ 	.word	0xffffffff


	//   ....[63]....
        /*0184*/ 	.word	0xffffffff


	//   ....[64]....
        /*0188*/ 	.word	0xffffffff


	//   ....[65]....
        /*018c*/ 	.word	0xffffffff


	//   ....[66]....
        /*0190*/ 	.word	0xffffffff


	//   ....[67]....
        /*0194*/ 	.word	0xffffffff


	//   ....[68]....
        /*0198*/ 	.word	0xffffffff


	//   ....[69]....
        /*019c*/ 	.word	0xffffffff


	//   ....[70]....
        /*01a0*/ 	.word	0xffffffff


	//   ....[71]....
        /*01a4*/ 	.word	0xffffffff


	//   ....[72]....
        /*01a8*/ 	.word	0xffffffff


	//   ....[73]....
        /*01ac*/ 	.word	0xffffffff


	//   ....[74]....
        /*01b0*/ 	.word	0xffffffff


	//   ....[75]....
        /*01b4*/ 	.word	0xffffffff


	//   ....[76]....
        /*01b8*/ 	.word	0xffffffff


	//   ....[77]....
        /*01bc*/ 	.word	0xffffffff


	//   ....[78]....
        /*01c0*/ 	.word	0xffffffff


	//   ....[79]....
        /*01c4*/ 	.word	0xffffffff


	//   ....[80]....
        /*01c8*/ 	.word	0xffffffff


	//   ....[81]....
        /*01cc*/ 	.word	0xffffffff


	//   ....[82]....
        /*01d0*/ 	.word	0xffffffff


	//   ....[83]....
        /*01d4*/ 	.word	0xffffffff


	//   ....[84]....
        /*01d8*/ 	.word	0xffffffff


	//   ....[85]....
        /*01dc*/ 	.word	0xffffffff


	//   ....[86]....
        /*01e0*/ 	.word	0xffffffff


	//   ....[87]....
        /*01e4*/ 	.word	0xffffffff


	//   ....[88]....
        /*01e8*/ 	.word	0xffffffff


	//   ....[89]....
        /*01ec*/ 	.word	0xffffffff


	//   ....[90]....
        /*01f0*/ 	.word	0xffffffff


	//   ....[91]....
        /*01f4*/ 	.word	0xffffffff


	//   ....[92]....
        /*01f8*/ 	.word	0xffffffff


	//   ....[93]....
        /*01fc*/ 	.word	0xffffffff


	//   ....[94]....
        /*0200*/ 	.word	0xffffffff


	//   ....[95]....
        /*0204*/ 	.word	0xffffffff


	//   ....[96]....
        /*0208*/ 	.word	0xffffffff


	//   ....[97]....
        /*020c*/ 	.word	0xffffffff


	//   ....[98]....
        /*0210*/ 	.word	0xffffffff


	//   ....[99]....
        /*0214*/ 	.word	0xffffffff


	//   ....[100]....
        /*0218*/ 	.word	0xffffffff


	//   ....[101]....
        /*021c*/ 	.word	0xffffffff


	//   ....[102]....
        /*0220*/ 	.word	0xffffffff


	//   ....[103]....
        /*0224*/ 	.word	0xffffffff


	//   ....[104]....
        /*0228*/ 	.word	0xffffffff


	//   ....[105]....
        /*022c*/ 	.word	0xffffffff


	//   ....[106]....
        /*0230*/ 	.word	0xffffffff


	//   ....[107]....
        /*0234*/ 	.word	0xffffffff


	//   ....[108]....
        /*0238*/ 	.word	0xffffffff


	//   ....[109]....
        /*023c*/ 	.word	0xffffffff


	//   ....[110]....
        /*0240*/ 	.word	0xffffffff


	//   ....[111]....
        /*0244*/ 	.word	0xffffffff


	//   ....[112]....
        /*0248*/ 	.word	0xffffffff


	//   ....[113]....
        /*024c*/ 	.word	0xffffffff


	//   ....[114]....
        /*0250*/ 	.word	0xffffffff


	//   ....[115]....
        /*0254*/ 	.word	0xffffffff


	//   ....[116]....
        /*0258*/ 	.word	0xffffffff


	//   ....[117]....
        /*025c*/ 	.word	0xffffffff


	//   ....[118]....
        /*0260*/ 	.word	0xffffffff


	//   ....[119]....
        /*0264*/ 	.word	0xffffffff


	//   ....[120]....
        /*0268*/ 	.word	0xffffffff


	//   ....[121]....
        /*026c*/ 	.word	0xffffffff


	//   ....[122]....
        /*0270*/ 	.word	0xffffffff


	//   ....[123]....
        /*0274*/ 	.word	0xffffffff


	//   ....[124]....
        /*0278*/ 	.word	0xffffffff


	//   ....[125]....
        /*027c*/ 	.word	0xffffffff


	//   ....[126]....
        /*0280*/ 	.word	0xffffffff


	//   ....[127]....
        /*0284*/ 	.word	0xffffffff


	//   ....[128]....
        /*0288*/ 	.word	0xffffffff


	//   ....[129]....
        /*028c*/ 	.word	0xffffffff


	//   ....[130]....
        /*0290*/ 	.word	0xffffffff


	//   ....[131]....
        /*0294*/ 	.word	0xffffffff


	//   ....[132]....
        /*0298*/ 	.word	0xffffffff


	//   ....[133]....
        /*029c*/ 	.word	0xffffffff


	//   ....[134]....
        /*02a0*/ 	.word	0xffffffff


	//   ....[135]....
        /*02a4*/ 	.word	0xffffffff


	//   ....[136]....
        /*02a8*/ 	.word	0xffffffff


	//   ....[137]....
        /*02ac*/ 	.word	0xffffffff


	//   ....[138]....
        /*02b0*/ 	.word	0xffffffff


	//   ....[139]....
        /*02b4*/ 	.word	0xffffffff


	//   ....[140]....
        /*02b8*/ 	.word	0xffffffff


	//   ....[141]....
        /*02bc*/ 	.word	0xffffffff


	//   ....[142]....
        /*02c0*/ 	.word	0xffffffff


	//   ....[143]....
        /*02c4*/ 	.word	0xffffffff


	//   ....[144]....
        /*02c8*/ 	.word	0xffffffff


	//   ....[145]....
        /*02cc*/ 	.word	0xffffffff


	//   ....[146]....
        /*02d0*/ 	.word	0xffffffff


	//   ....[147]....
        /*02d4*/ 	.word	0xffffffff


	//   ....[148]....
        /*02d8*/ 	.word	0xffffffff


	//   ....[149]....
        /*02dc*/ 	.word	0xffffffff


	//   ....[150]....
        /*02e0*/ 	.word	0xffffffff


	//   ....[151]....
        /*02e4*/ 	.word	0xffffffff


	//   ....[152]....
        /*02e8*/ 	.word	0xffffffff


	//   ....[153]....
        /*02ec*/ 	.word	0xffffffff


	//   ....[154]....
        /*02f0*/ 	.word	0xffffffff


	//   ....[155]....
        /*02f4*/ 	.word	0xffffffff


	//   ....[156]....
        /*02f8*/ 	.word	0xffffffff


	//   ....[157]....
        /*02fc*/ 	.word	0xffffffff


	//   ....[158]....
        /*0300*/ 	.word	0xffffffff


	//   ....[159]....
        /*0304*/ 	.word	0xffffffff


	//   ....[160]....
        /*0308*/ 	.word	0xffffffff


	//   ....[161]....
        /*030c*/ 	.word	0xffffffff


	//   ....[162]....
        /*0310*/ 	.word	0xffffffff


	//   ....[163]....
        /*0314*/ 	.word	0xffffffff


	//   ....[164]....
        /*0318*/ 	.word	0xffffffff


	//   ....[165]....
        /*031c*/ 	.word	0xffffffff


	//   ....[166]....
        /*0320*/ 	.word	0xffffffff


	//   ....[167]....
        /*0324*/ 	.word	0xffffffff


	//   ....[168]....
        /*0328*/ 	.word	0xffffffff


	//   ....[169]....
        /*032c*/ 	.word	0xffffffff


	//   ....[170]....
        /*0330*/ 	.word	0xffffffff


	//   ....[171]....
        /*0334*/ 	.word	0xffffffff


	//   ....[172]....
        /*0338*/ 	.word	0xffffffff


	//   ....[173]....
        /*033c*/ 	.word	0xffffffff


	//   ....[174]....
        /*0340*/ 	.word	0xffffffff


	//   ....[175]....
        /*0344*/ 	.word	0xffffffff


	//   ....[176]....
        /*0348*/ 	.word	0xffffffff


	//   ....[177]....
        /*034c*/ 	.word	0xffffffff


	//   ....[178]....
        /*0350*/ 	.word	0xffffffff


	//   ....[179]....
        /*0354*/ 	.word	0xffffffff


	//   ....[180]....
        /*0358*/ 	.word	0xffffffff


	//   ....[181]....
        /*035c*/ 	.word	0xffffffff


	//   ....[182]....
        /*0360*/ 	.word	0xffffffff


	//   ....[183]....
        /*0364*/ 	.word	0xffffffff


	//   ....[184]....
        /*0368*/ 	.word	0xffffffff


	//   ....[185]....
        /*036c*/ 	.word	0xffffffff


	//   ....[186]....
        /*0370*/ 	.word	0xffffffff


	//   ....[187]....
        /*0374*/ 	.word	0xffffffff


	//   ....[188]....
        /*0378*/ 	.word	0xffffffff


	//   ....[189]....
        /*037c*/ 	.word	0xffffffff


	//   ....[190]....
        /*0380*/ 	.word	0xffffffff


	//   ....[191]....
        /*0384*/ 	.word	0xffffffff


	//   ....[192]....
        /*0388*/ 	.word	0xffffffff


	//   ....[193]....
        /*038c*/ 	.word	0xffffffff


	//   ....[194]....
        /*0390*/ 	.word	0xffffffff


	//   ....[195]....
        /*0394*/ 	.word	0xffffffff


	//   ....[196]....
        /*0398*/ 	.word	0xffffffff


	//   ....[197]....
        /*039c*/ 	.word	0xffffffff


	//   ....[198]....
        /*03a0*/ 	.word	0xffffffff


	//   ....[199]....
        /*03a4*/ 	.word	0xffffffff


	//   ....[200]....
        /*03a8*/ 	.word	0xffffffff


	//   ....[201]....
        /*03ac*/ 	.word	0xffffffff


	//   ....[202]....
        /*03b0*/ 	.word	0xffffffff


	//   ....[203]....
        /*03b4*/ 	.word	0x0500000f


	//   ....[204]....
        /*03b8*/ 	.word	0x0500000f


	//   ....[205]....
        /*03bc*/ 	.word	0x0500000f


	//   ....[206]....
        /*03c0*/ 	.word	0x0500000f


	//   ....[207]....
        /*03c4*/ 	.word	0x0500000f


	//   ....[208]....
        /*03c8*/ 	.word	0x0500000f


	//   ....[209]....
        /*03cc*/ 	.word	0x0500000f


	//   ....[210]....
        /*03d0*/ 	.word	0x0500000f


	//   ....[211]....
        /*03d4*/ 	.word	0x0500000f


	//   ....[212]....
        /*03d8*/ 	.word	0x0500000f


	//   ....[213]....
        /*03dc*/ 	.word	0x0500000f


	//   ....[214]....
        /*03e0*/ 	.word	0x0500000f


	//   ....[215]....
        /*03e4*/ 	.word	0x0500000f


	//   ....[216]....
        /*03e8*/ 	.word	0x0500000f


	//   ....[217]....
        /*03ec*/ 	.word	0x0500000f


	//   ....[218]....
        /*03f0*/ 	.word	0x0500000f


	//   ....[219]....
        /*03f4*/ 	.word	0x0500000f


	//   ....[220]....
        /*03f8*/ 	.word	0x0500000f


	//   ....[221]....
        /*03fc*/ 	.word	0x0500000f


	//   ....[222]....
        /*0400*/ 	.word	0x0500000f


	//   ....[223]....
        /*0404*/ 	.word	0x0500000f


	//   ....[224]....
        /*0408*/ 	.word	0x0500000f


	//   ....[225]....
        /*040c*/ 	.word	0x0500000f


	//   ....[226]....
        /*0410*/ 	.word	0x0500000f


	//   ....[227]....
        /*0414*/ 	.word	0x0500000f


	//   ....[228]....
        /*0418*/ 	.word	0x0500000f


	//   ....[229]....
        /*041c*/ 	.word	0x0500000f


	//   ....[230]....
        /*0420*/ 	.word	0x0500000f


	//   ....[231]....
        /*0424*/ 	.word	0x0500000f


	//   ....[232]....
        /*0428*/ 	.word	0x0500000f


	//   ....[233]....
        /*042c*/ 	.word	0x0500000f


	//   ....[234]....
        /*0430*/ 	.word	0x0500000f


	//   ....[235]....
        /*0434*/ 	.word	0x0500000f


	//   ....[236]....
        /*0438*/ 	.word	0x0500000f


	//   ....[237]....
        /*043c*/ 	.word	0x0500000f


	//   ....[238]....
        /*0440*/ 	.word	0x0500000f


	//   ....[239]....
        /*0444*/ 	.word	0x0500000f


	//   ....[240]....
        /*0448*/ 	.word	0x0500000f


	//   ....[241]....
        /*044c*/ 	.word	0x0500000f


	//   ....[242]....
        /*0450*/ 	.word	0x0500000f


	//   ....[243]....
        /*0454*/ 	.word	0x0500000f


	//   ....[244]....
        /*0458*/ 	.word	0x0500000f


	//   ....[245]....
        /*045c*/ 	.word	0x0500000f


	//   ....[246]....
        /*0460*/ 	.word	0x0500000f


	//   ....[247]....
        /*0464*/ 	.word	0x0500000f


	//   ....[248]....
        /*0468*/ 	.word	0x0500000f


	//   ....[249]....
        /*046c*/ 	.word	0x0500000f


	//   ....[250]....
        /*0470*/ 	.word	0x0500000f


	//   ....[251]....
        /*0474*/ 	.word	0x0500000f


	//   ....[252]....
        /*0478*/ 	.word	0x0500000f


	//   ....[253]....
        /*047c*/ 	.word	0x0500000f


	//   ....[254]....
        /*0480*/ 	.word	0x0500000f


	//   ....[255]....
        /*0484*/ 	.word	0x0500000f


	//   ....[0]....
        /*0488*/ 	.word	0x0500000f


	//   ....[1]....
        /*048c*/ 	.word	0x0500000f


	//   ....[2]....
        /*0490*/ 	.word	0x0500000f


	//   ....[3]....
        /*0494*/ 	.word	0x0500000f


	//   ....[4]....
        /*0498*/ 	.word	0x0500000f


	//   ....[5]....
        /*049c*/ 	.word	0x0500000f


	//   ....[6]....
        /*04a0*/ 	.word	0x0500000f


	//   ....[7]....
        /*04a4*/ 	.word	0x0500000f


	//   ....[8]....
        /*04a8*/ 	.word	0x0500000f


	//   ....[9]....
        /*04ac*/ 	.word	0x0500000f


	//   ....[10]....
        /*04b0*/ 	.word	0x0500000f


	//   ....[11]....
        /*04b4*/ 	.word	0x0500000f


	//   ....[12]....
        /*04b8*/ 	.word	0x0500000f


	//   ....[13]....
        /*04bc*/ 	.word	0x0500000f


	//   ....[14]....
        /*04c0*/ 	.word	0x0500000f


	//   ....[15]....
        /*04c4*/ 	.word	0x0500000f


	//   ....[16]....
        /*04c8*/ 	.word	0x0500000f


	//   ....[17]....
        /*04cc*/ 	.word	0x0500000f


	//   ....[18]....
        /*04d0*/ 	.word	0x0500000f


	//   ....[19]....
        /*04d4*/ 	.word	0x0500000f


	//   ....[20]....
        /*04d8*/ 	.word	0x0500000f


	//   ....[21]....
        /*04dc*/ 	.word	0x0500000f


	//   ....[22]....
        /*04e0*/ 	.word	0x0500000f


	//   ....[23]....
        /*04e4*/ 	.word	0x0500000f


	//   ....[24]....
        /*04e8*/ 	.word	0x0500000f


	//   ....[25]....
        /*04ec*/ 	.word	0x0500000f


	//   ....[26]....
        /*04f0*/ 	.word	0x0500000f


	//   ....[27]....
        /*04f4*/ 	.word	0x0500000f


	//   ....[28]....
        /*04f8*/ 	.word	0x0500000f


	//   ....[29]....
        /*04fc*/ 	.word	0x0500000f


	//   ....[30]....
        /*0500*/ 	.word	0x0500000f


	//   ....[31]....
        /*0504*/ 	.word	0x0500000f


	//   ....[32]....
        /*0508*/ 	.word	0x0500000f


	//   ....[33]....
        /*050c*/ 	.word	0x0500000f


	//   ....[34]....
        /*0510*/ 	.word	0x0500000f


	//   ....[35]....
        /*0514*/ 	.word	0x0500000f


	//   ....[36]....
        /*0518*/ 	.word	0x0500000f


	//   ....[37]....
        /*051c*/ 	.word	0x0500000f


	//   ....[38]....
        /*0520*/ 	.word	0x0500000f


	//   ....[39]....
        /*0524*/ 	.word	0x0500000f


	//   ....[40]....
        /*0528*/ 	.word	0x0500000f


	//   ....[41]....
        /*052c*/ 	.word	0x0500000f


	//   ....[42]....
        /*0530*/ 	.word	0x0500000f


	//   ....[43]....
        /*0534*/ 	.word	0x0500000f


	//----- nvinfo : EIATTR_COOP_GROUP_INSTR_OFFSETS
	.align		4
.L_952:
        /*0538*/ 	.byte	0x04, 0x28
        /*053a*/ 	.short	(.L_954 - .L_953)


	//   ....[0]....
.L_953:
        /*053c*/ 	.word	0x00000080


	//   ....[1]....
        /*0540*/ 	.word	0x00000090


	//   ....[2]....
        /*0544*/ 	.word	0x000002d0


	//   ....[3]....
        /*0548*/ 	.word	0x00000430


	//   ....[4]....
        /*054c*/ 	.word	0x00000550


	//   ....[5]....
        /*0550*/ 	.word	0x000006b0


	//   ....[6]....
        /*0554*/ 	.word	0x00001820


	//   ....[7]....
        /*0558*/ 	.word	0x00002650


	//   ....[8]....
        /*055c*/ 	.word	0x000028c0


	//   ....[9]....
        /*0560*/ 	.word	0x00003d40


	//   ....[10]....
        /*0564*/ 	.word	0x00004270


	//   ....[11]....
        /*0568*/ 	.word	0x000049f0


	//   ....[12]....
        /*056c*/ 	.word	0x00004a40


	//   ....[13]....
        /*0570*/ 	.word	0x00006bf0


	//   ....[14]....
        /*0574*/ 	.word	0x00007c40


	//   ....[15]....
        /*0578*/ 	.word	0x00008460


	//   ....[16]....
        /*057c*/ 	.word	0x00008570


	//   ....[17]....
        /*0580*/ 	.word	0x000090c0


	//   ....[18]....
        /*0584*/ 	.word	0x00009110


	//   ....[19]....
        /*0588*/ 	.word	0x0000b910


	//   ....[20]....
        /*058c*/ 	.word	0x0000b920


	//   ....[21]....
        /*0590*/ 	.word	0x0000b950


	//   ....[22]....
        /*0594*/ 	.word	0x0000b960


	//   ....[23]....
        /*0598*/ 	.word	0x0000de20


	//   ....[24]....
        /*059c*/ 	.word	0x0000e020


	//   ....[25]....
        /*05a0*/ 	.word	0x0000f680


	//   ....[26]....
        /*05a4*/ 	.word	0x0000f790


	//   ....[27]....
        /*05a8*/ 	.word	0x000102e0


	//   ....[28]....
        /*05ac*/ 	.word	0x00010340


	//   ....[29]....
        /*05b0*/ 	.word	0x00011a50


	//   ....[30]....
        /*05b4*/ 	.word	0x00011a60


	//   ....[31]....
        /*05b8*/ 	.word	0x00011ae0


	//   ....[32]....
        /*05bc*/ 	.word	0x00011af0


	//   ....[33]....
        /*05c0*/ 	.word	0x00012990


	//   ....[34]....
        /*05c4*/ 	.word	0x000129a0


	//   ....[35]....
        /*05c8*/ 	.word	0x000129b0


	//   ....[36]....
        /*05cc*/ 	.word	0x000129d0


	//   ....[37]....
        /*05d0*/ 	.word	0x000129e0


	//   ....[38]....
        /*05d4*/ 	.word	0x000129f0


	//   ....[39]....
        /*05d8*/ 	.word	0x00012a00


	//   ....[40]....
        /*05dc*/ 	.word	0x00012a20


	//   ....[41]....
        /*05e0*/ 	.word	0x00012a30


	//   ....[42]....
        /*05e4*/ 	.word	0x00012a40


	//   ....[43]....
        /*05e8*/ 	.word	0x00012a50


	//   ....[44]....
        /*05ec*/ 	.word	0x00012a60


	//   ....[45]....
        /*05f0*/ 	.word	0x00012a70


	//   ....[46]....
        /*05f4*/ 	.word	0x00012a90


	//   ....[47]....
        /*05f8*/ 	.word	0x00012aa0


	//   ....[48]....
        /*05fc*/ 	.word	0x00012ab0


	//   ....[49]....
        /*0600*/ 	.word	0x00012ac0


	//   ....[50]....
        /*0604*/ 	.word	0x00012ad0


	//   ....[51]....
        /*0608*/ 	.word	0x00012ae0


	//   ....[52]....
        /*060c*/ 	.word	0x00012af0


	//   ....[53]....
        /*0610*/ 	.word	0x00012b00


	//   ....[54]....
        /*0614*/ 	.word	0x00012b10


	//   ....[55]....
        /*0618*/ 	.word	0x00012b20


	//   ....[56]....
        /*061c*/ 	.word	0x00012b30


	//   ....[57]....
        /*0620*/ 	.word	0x00012b40


	//   ....[58]....
        /*0624*/ 	.word	0x00012b50


	//   ....[59]....
        /*0628*/ 	.word	0x00012b60


	//   ....[60]....
        /*062c*/ 	.word	0x00012b70


	//   ....[61]....
        /*0630*/ 	.word	0x00012b90


	//   ....[62]....
        /*0634*/ 	.word	0x00012ba0


	//   ....[63]....
        /*0638*/ 	.word	0x00012bb0


	//   ....[64]....
        /*063c*/ 	.word	0x00012bc0


	//   ....[65]....
        /*0640*/ 	.word	0x00012bd0


	//   ....[66]....
        /*0644*/ 	.word	0x00012bf0


	//   ....[67]....
        /*0648*/ 	.word	0x00012c00


	//   ....[68]....
        /*064c*/ 	.word	0x00012c20


	//   ....[69]....
        /*0650*/ 	.word	0x00012c30


	//   ....[70]....
        /*0654*/ 	.word	0x00012c40


	//   ....[71]....
        /*0658*/ 	.word	0x00012c50


	//   ....[72]....
        /*065c*/ 	.word	0x00012c70


	//   ....[73]....
        /*0660*/ 	.word	0x00012c80


	//   ....[74]....
        /*0664*/ 	.word	0x00012c90


	//   ....[75]....
        /*0668*/ 	.word	0x00012ca0


	//   ....[76]....
        /*066c*/ 	.word	0x00012cb0


	//   ....[77]....
        /*0670*/ 	.word	0x00012cc0


	//   ....[78]....
        /*0674*/ 	.word	0x00012cd0


	//   ....[79]....
        /*0678*/ 	.word	0x00012ce0


	//   ....[80]....
        /*067c*/ 	.word	0x00012d00


	//   ....[81]....
        /*0680*/ 	.word	0x00012d30


	//   ....[82]....
        /*0684*/ 	.word	0x00012d60


	//   ....[83]....
        /*0688*/ 	.word	0x00012d90


	//   ....[84]....
        /*068c*/ 	.word	0x00012dc0


	//   ....[85]....
        /*0690*/ 	.word	0x00012df0


	//   ....[86]....
        /*0694*/ 	.word	0x00012e10


	//   ....[87]....
        /*0698*/ 	.word	0x00012e20


	//   ....[88]....
        /*069c*/ 	.word	0x00012e30


	//   ....[89]....
        /*06a0*/ 	.word	0x00012e40


	//   ....[90]....
        /*06a4*/ 	.word	0x00012e50


	//   ....[91]....
        /*06a8*/ 	.word	0x00012e80


	//   ....[92]....
        /*06ac*/ 	.word	0x00012eb0


	//   ....[93]....
        /*06b0*/ 	.word	0x00012ee0


	//   ....[94]....
        /*06b4*/ 	.word	0x00012ef0


	//   ....[95]....
        /*06b8*/ 	.word	0x00012f00


	//   ....[96]....
        /*06bc*/ 	.word	0x00012f10


	//   ....[97]....
        /*06c0*/ 	.word	0x00013380


	//   ....[98]....
        /*06c4*/ 	.word	0x000133c0


	//   ....[99]....
        /*06c8*/ 	.word	0x00013400


	//   ....[100]....
        /*06cc*/ 	.word	0x00013430


	//   ....[101]....
        /*06d0*/ 	.word	0x00013480


	//   ....[102]....
        /*06d4*/ 	.word	0x000134b0


	//   ....[103]....
        /*06d8*/ 	.word	0x00013b70


	//   ....[104]....
        /*06dc*/ 	.word	0x00013ba0


	//   ....[105]....
        /*06e0*/ 	.word	0x000146f0


	//   ....[106]....
        /*06e4*/ 	.word	0x00016060


	//   ....[107]....
        /*06e8*/ 	.word	0x000160a0


	//   ....[108]....
        /*06ec*/ 	.word	0x000160d0


	//   ....[109]....
        /*06f0*/ 	.word	0x00016100


	//   ....[110]....
        /*06f4*/ 	.word	0x00016120


	//   ....[111]....
        /*06f8*/ 	.word	0x00016160


	//   ....[112]....
        /*06fc*/ 	.word	0x00016170


	//   ....[113]....
        /*0700*/ 	.word	0x000161c0


	//   ....[114]....
        /*0704*/ 	.word	0x000161d0


	//   ....[115]....
        /*0708*/ 	.word	0x00016220


	//   ....[116]....
        /*070c*/ 	.word	0x00016230


	//   ....[117]....
        /*0710*/ 	.word	0x00016280


	//   ....[118]....
        /*0714*/ 	.word	0x00016290


	//   ....[119]....
        /*0718*/ 	.word	0x000162e0


	//   ....[120]....
        /*071c*/ 	.word	0x000162f0


	//   ....[121]....
        /*0720*/ 	.word	0x00016340


	//   ....[122]....
        /*0724*/ 	.word	0x00016350


	//   ....[123]....
        /*0728*/ 	.word	0x00016360


	//   ....[124]....
        /*072c*/ 	.word	0x00016370


	//   ....[125]....
        /*0730*/ 	.word	0x00016380


	//   ....[126]....
        /*0734*/ 	.word	0x000168a0


	//   ....[127]....
        /*0738*/ 	.word	0x000168d0


	//   ....[128]....
        /*073c*/ 	.word	0x00016960


	//   ....[129]....
        /*0740*/ 	.word	0x00016990


	//   ....[130]....
        /*0744*/ 	.word	0x000169b0


	//   ....[131]....
        /*0748*/ 	.word	0x000169f0


	//   ....[132]....
        /*074c*/ 	.word	0x00016a20


	//   ....[133]....
        /*0750*/ 	.word	0x00016a70


	//   ....[134]....
        /*0754*/ 	.word	0x00016aa0


	//   ....[135]....
        /*0758*/ 	.word	0x00016ac0


	//   ....[136]....
        /*075c*/ 	.word	0x00016b20


	//   ....[137]....
        /*0760*/ 	.word	0x00016b40


	//   ....[138]....
        /*0764*/ 	.word	0x00016b90


	//   ....[139]....
        /*0768*/ 	.word	0x00016bb0


	//   ....[140]....
        /*076c*/ 	.word	0x00016c00


	//   ....[141]....
        /*0770*/ 	.word	0x00016c20


	//   ....[142]....
        /*0774*/ 	.word	0x00016c40


	//   ....[143]....
        /*0778*/ 	.word	0x00016c70


	//   ....[144]....
        /*077c*/ 	.word	0x00016c90


	//   ....[145]....
        /*0780*/ 	.word	0x00016d10


	//   ....[146]....
        /*0784*/ 	.word	0x00017290


	//   ....[147]....
        /*0788*/ 	.word	0x000172c0


	//   ....[148]....
        /*078c*/ 	.word	0x000172f0


	//   ....[149]....
        /*0790*/ 	.word	0x00017320


	//   ....[150]....
        /*0794*/ 	.word	0x00017370


	//   ....[151]....
        /*0798*/ 	.word	0x00017380


	//   ....[152]....
        /*079c*/ 	.word	0x000173e0


	//   ....[153]....
        /*07a0*/ 	.word	0x00017410


	//   ....[154]....
        /*07a4*/ 	.word	0x00017480


	//   ....[155]....
        /*07a8*/ 	.word	0x000174a0


	//   ....[156]....
        /*07ac*/ 	.word	0x000174d0


	//   ....[157]....
        /*07b0*/ 	.word	0x00017500


	//   ....[158]....
        /*07b4*/ 	.word	0x00017540


	//   ....[159]....
        /*07b8*/ 	.word	0x00017570


	//   ....[160]....
        /*07bc*/ 	.word	0x000175a0


	//   ....[161]....
        /*07c0*/ 	.word	0x00017630


	//   ....[162]....
        /*07c4*/ 	.word	0x00017ec0


	//   ....[163]....
        /*07c8*/ 	.word	0x00017ee0


	//   ....[164]....
        /*07cc*/ 	.word	0x00017ef0


	//   ....[165]....
        /*07d0*/ 	.word	0x00017f00


	//   ....[166]....
        /*07d4*/ 	.word	0x00017f10


	//   ....[167]....
        /*07d8*/ 	.word	0x00017f60


	//   ....[168]....
        /*07dc*/ 	.word	0x00017f80


	//   ....[169]....
        /*07e0*/ 	.word	0x00017fa0


	//   ....[170]....
        /*07e4*/ 	.word	0x00017fb0


	//   ....[171]....
        /*07e8*/ 	.word	0x00017ff0


	//   ....[172]....
        /*07ec*/ 	.word	0x00018000


	//   ....[173]....
        /*07f0*/ 	.word	0x00018040


	//   ....[174]....
        /*07f4*/ 	.word	0x00018050


	//   ....[175]....
        /*07f8*/ 	.word	0x00018090


	//   ....[176]....
        /*07fc*/ 	.word	0x000180a0


	//   ....[177]....
        /*0800*/ 	.word	0x000180e0


	//   ....[178]....
        /*0804*/ 	.word	0x000180f0


	//   ....[179]....
        /*0808*/ 	.word	0x00018100


	//   ....[180]....
        /*080c*/ 	.word	0x00018140


	//   ....[181]....
        /*0810*/ 	.word	0x00018160


	//   ....[182]....
        /*0814*/ 	.word	0x00018540


	//   ....[183]....
        /*0818*/ 	.word	0x00018560


	//   ....[184]....
        /*081c*/ 	.word	0x00018580


	//   ....[185]....
        /*0820*/ 	.word	0x00018590


	//   ....[186]....
        /*0824*/ 	.word	0x000185a0


	//   ....[187]....
        /*0828*/ 	.word	0x000185b0


	//   ....[188]....
        /*082c*/ 	.word	0x000185d0


	//   ....[189]....
        /*0830*/ 	.word	0x000185e0


	//   ....[190]....
        /*0834*/ 	.word	0x00018600


	//   ....[191]....
        /*0838*/ 	.word	0x00018630


	//   ....[192]....
        /*083c*/ 	.word	0x00018650


	//   ....[193]....
        /*0840*/ 	.word	0x00018680


	//   ....[194]....
        /*0844*/ 	.word	0x000186a0


	//   ....[195]....
        /*0848*/ 	.word	0x000186d0


	//   ....[196]....
        /*084c*/ 	.word	0x000186f0


	//   ....[197]....
        /*0850*/ 	.word	0x00018720


	//   ....[198]....
        /*0854*/ 	.word	0x00018740


	//   ....[199]....
        /*0858*/ 	.word	0x00018760


	//   ....[200]....
        /*085c*/ 	.word	0x00018770


	//   ....[201]....
        /*0860*/ 	.word	0x00018830


	//   ....[202]....
        /*0864*/ 	.word	0x000198d0


	//   ....[203]....
        /*0868*/ 	.word	0x00019f50


	//   ....[204]....
        /*086c*/ 	.word	0x0001a030


	//   ....[205]....
        /*0870*/ 	.word	0x0001a120


	//   ....[206]....
        /*0874*/ 	.word	0x0001a180


	//   ....[207]....
        /*0878*/ 	.word	0x0001a230


	//   ....[208]....
        /*087c*/ 	.word	0x0001a290


	//   ....[209]....
        /*0880*/ 	.word	0x0001a350


	//   ....[210]....
        /*0884*/ 	.word	0x0001a3b0


	//   ....[211]....
        /*0888*/ 	.word	0x0001a470


	//   ....[212]....
        /*088c*/ 	.word	0x0001a4d0


	//   ....[213]....
        /*0890*/ 	.word	0x0001a590


	//   ....[214]....
        /*0894*/ 	.word	0x0001a5f0


	//   ....[215]....
        /*0898*/ 	.word	0x0001a6b0


	//   ....[216]....
        /*089c*/ 	.word	0x0001a710


	//   ....[217]....
        /*08a0*/ 	.word	0x0001a7d0


	//   ....[218]....
        /*08a4*/ 	.word	0x0001a830


	//   ....[219]....
        /*08a8*/ 	.word	0x0001a8f0


	//   ....[220]....
        /*08ac*/ 	.word	0x0001a980


	//   ....[221]....
        /*08b0*/ 	.word	0x0001aa20


	//   ....[222]....
        /*08b4*/ 	.word	0x0001aaa0


	//   ....[223]....
        /*08b8*/ 	.word	0x0001ab80


	//   ....[224]....
        /*08bc*/ 	.word	0x0001ace0


	//   ....[225]....
        /*08c0*/ 	.word	0x0001adb0


	//   ....[226]....
        /*08c4*/ 	.word	0x0001ae90


	//   ....[227]....
        /*08c8*/ 	.word	0x0001aee0


	//   ....[228]....
        /*08cc*/ 	.word	0x0001afb0


	//   ....[229]....
        /*08d0*/ 	.word	0x0001b000


	//   ....[230]....
        /*08d4*/ 	.word	0x0001b0f0


	//   ....[231]....
        /*08d8*/ 	.word	0x0001b140


	//   ....[232]....
        /*08dc*/ 	.word	0x0001b230


	//   ....[233]....
        /*08e0*/ 	.word	0x0001b280


	//   ....[234]....
        /*08e4*/ 	.word	0x0001b2f0


	//   ....[235]....
        /*08e8*/ 	.word	0x0001b3b0


	//   ....[236]....
        /*08ec*/ 	.word	0x0001b420


	//   ....[237]....
        /*08f0*/ 	.word	0x0001b4d0


	//   ....[238]....
        /*08f4*/ 	.word	0x0001b540


	//   ....[239]....
        /*08f8*/ 	.word	0x0001b5f0


	//   ....[240]....
        /*08fc*/ 	.word	0x0001b650


	//   ....[241]....
        /*0900*/ 	.word	0x0001b710


	//   ....[242]....
        /*0904*/ 	.word	0x0001b780


	//   ....[243]....
        /*0908*/ 	.word	0x0001b830


	//   ....[244]....
        /*090c*/ 	.word	0x0001b8c0


	//   ....[245]....
        /*0910*/ 	.word	0x0001b920


	//   ....[246]....
        /*0914*/ 	.word	0x0001b9d0


	//   ....[247]....
        /*0918*/ 	.word	0x0001ba90


	//   ....[248]....
        /*091c*/ 	.word	0x0001baf0


	//   ....[249]....
        /*0920*/ 	.word	0x0001bbd0


	//   ....[250]....
        /*0924*/ 	.word	0x0001bc40


	//   ....[251]....
        /*0928*/ 	.word	0x0001bd10


	//   ....[252]....
        /*092c*/ 	.word	0x0001bd70


	//   ....[253]....
        /*0930*/ 	.word	0x0001be30


	//   ....[254]....
        /*0934*/ 	.word	0x0001be90


	//   ....[255]....
        /*0938*/ 	.word	0x0001bf50


	//   ....[0]....
        /*093c*/ 	.word	0x0001bfb0


	//   ....[1]....
        /*0940*/ 	.word	0x0001c060


	//   ....[2]....
        /*0944*/ 	.word	0x0001c0f0


	//   ....[3]....
        /*0948*/ 	.word	0x0001c1a0


	//   ....[4]....
        /*094c*/ 	.word	0x0001c2d0


	//   ....[5]....
        /*0950*/ 	.word	0x0001c370


	//   ....[6]....
        /*0954*/ 	.word	0x0001c3d0


	//   ....[7]....
        /*0958*/ 	.word	0x0001c480


	//   ....[8]....
        /*095c*/ 	.word	0x0001c510


	//   ....[9]....
        /*0960*/ 	.word	0x0001c5a0


	//   ....[10]....
        /*0964*/ 	.word	0x0001c600


	//   ....[11]....
        /*0968*/ 	.word	0x0001c6b0


	//   ....[12]....
        /*096c*/ 	.word	0x0001c710


	//   ....[13]....
        /*0970*/ 	.word	0x0001c7c0


	//   ....[14]....
        /*0974*/ 	.word	0x0001c820


	//   ....[15]....
        /*0978*/ 	.word	0x0001c8d0


	//   ....[16]....
        /*097c*/ 	.word	0x0001c930


	//   ....[17]....
        /*0980*/ 	.word	0x0001c9e0


	//   ....[18]....
        /*0984*/ 	.word	0x0001ca40


	//   ....[19]....
        /*0988*/ 	.word	0x0001caf0


	//   ....[20]....
        /*098c*/ 	.word	0x0001cb80


	//   ....[21]....
        /*0990*/ 	.word	0x0001cc10


	//   ....[22]....
        /*0994*/ 	.word	0x0001cc70


	//   ....[23]....
        /*0998*/ 	.word	0x0001cd20


	//   ....[24]....
        /*099c*/ 	.word	0x0001ce00


	//   ....[25]....
        /*09a0*/ 	.word	0x0001cea0


	//   ....[26]....
        /*09a4*/ 	.word	0x0001cf10


	//   ....[27]....
        /*09a8*/ 	.word	0x0001cfb0


	//   ....[28]....
        /*09ac*/ 	.word	0x0001d010


	//   ....[29]....
        /*09b0*/ 	.word	0x0001d0b0


	//   ....[30]....
        /*09b4*/ 	.word	0x0001d110


	//   ....[31]....
        /*09b8*/ 	.word	0x0001d1c0


	//   ....[32]....
        /*09bc*/ 	.word	0x0001d220


	//   ....[33]....
        /*09c0*/ 	.word	0x0001d2c0


	//   ....[34]....
        /*09c4*/ 	.word	0x0001d320


	//   ....[35]....
        /*09c8*/ 	.word	0x0001d3d0


	//   ....[36]....
        /*09cc*/ 	.word	0x0001d450


	//   ....[37]....
        /*09d0*/ 	.word	0x0001d4e0


	//   ....[38]....
        /*09d4*/ 	.word	0x0001d540


	//   ....[39]....
        /*09d8*/ 	.word	0x0001d5f0


	//   ....[40]....
        /*09dc*/ 	.word	0x0001d680


	//   ....[41]....
        /*09e0*/ 	.word	0x0001d710


	//   ....[42]....
        /*09e4*/ 	.word	0x0001d770


	//   ....[43]....
        /*09e8*/ 	.word	0x0001d820


	//----- nvinfo : EIATTR_REG_RECONFIG
	.align		4
.L_954:
        /*09ec*/ 	.byte	0x01, 0x54
	.zero		2


	//----- nvinfo : EIATTR_SYSCALL_OFFSETS
	.align		4
        /*09f0*/ 	.byte	0x04, 0x46
        /*09f2*/ 	.short	(.L_956 - .L_955)


	//   ....[0]....
.L_955:
        /*09f4*/ 	.word	0x000019e0


	//   ....[1]....
        /*09f8*/ 	.word	0x000152e0


	//   ....[2]....
        /*09fc*/ 	.word	0x00015420


	//   ....[3]....
        /*0a00*/ 	.word	0x00015560


	//   ....[4]....
        /*0a04*/ 	.word	0x00015680


	//   ....[5]....
        /*0a08*/ 	.word	0x00017010


	//----- nvinfo : EIATTR_MBARRIER_INSTR_OFFSETS
	.align		4
.L_956:
        /*0a0c*/ 	.byte	0x04, 0x39
        /*0a0e*/ 	.short	(.L_958 - .L_957)


	//   ....[0]....
.L_957:
        /*0a10*/ 	.word	0x00000180
        /*0a14*/ 	.word	0x000000ff
        /*0a18*/ 	.word	0x00022800
        /*0a1c*/ 	.short	0x0100
        /*0a1e*/ 	.byte	0x08
	.zero		1


	//   ....[1]....
        /*0a20*/ 	.word	0x00000190
        /*0a24*/ 	.word	0x000000ff
        /*0a28*/ 	.word	0x00022820
        /*0a2c*/ 	.short	0x0100
        /*0a2e*/ 	.byte	0x08
	.zero		1


	//   ....[2]....
        /*0a30*/ 	.word	0x00000280
        /*0a34*/ 	.word	0x000000ff
        /*0a38*/ 	.word	0x00022830
        /*0a3c*/ 	.short	0x0100
        /*0a3e*/ 	.byte	0x08
	.zero		1


	//   ....[3]....
        /*0a40*/ 	.word	0x00000290
        /*0a44*/ 	.word	0x000000ff
        /*0a48*/ 	.word	0x00022840
        /*0a4c*/ 	.short	0x0100
        /*0a4e*/ 	.byte	0x08
	.zero		1


	//   ....[4]....
        /*0a50*/ 	.word	0x000002a0
        /*0a54*/ 	.word	0x000000ff
        /*0a58*/ 	.word	0x00022838
        /*0a5c*/ 	.short	0x0100
        /*0a5e*/ 	.byte	0x08
	.zero		1


	//   ....[5]....
        /*0a60*/ 	.word	0x000002b0
        /*0a64*/ 	.word	0x000000ff
        /*0a68*/ 	.word	0x00022848
        /*0a6c*/ 	.short	0x0100
        /*0a6e*/ 	.byte	0x08
	.zero		1


	//   ....[6]....
        /*0a70*/ 	.word	0x000003e0
        /*0a74*/ 	.word	0x000000ff
        /*0a78*/ 	.word	0x00022850
        /*0a7c*/ 	.short	0x0100
        /*0a7e*/ 	.byte	0x08
	.zero		1


	//   ....[7]....
        /*0a80*/ 	.word	0x000003f0
        /*0a84*/ 	.word	0x000000ff
        /*0a88*/ 	.word	0x00022860
        /*0a8c*/ 	.short	0x0100
        /*0a8e*/ 	.byte	0x08
	.zero		1


	//   ....[8]....
        /*0a90*/ 	.word	0x00000400
        /*0a94*/ 	.word	0x000000ff
        /*0a98*/ 	.word	0x00022858
        /*0a9c*/ 	.short	0x0100
        /*0a9e*/ 	.byte	0x08
	.zero		1


	//   ....[9]....
        /*0aa0*/ 	.word	0x00000410
        /*0aa4*/ 	.word	0x000000ff
        /*0aa8*/ 	.word	0x00022868
        /*0aac*/ 	.short	0x0100
        /*0aae*/ 	.byte	0x08
	.zero		1


	//   ....[10]....
        /*0ab0*/ 	.word	0x00000500
        /*0ab4*/ 	.word	0x000000ff
        /*0ab8*/ 	.word	0x00022870
        /*0abc*/ 	.short	0x0100
        /*0abe*/ 	.byte	0x06
	.zero		1


	//   ....[11]....
        /*0ac0*/ 	.word	0x00000510
        /*0ac4*/ 	.word	0x000000ff
        /*0ac8*/ 	.word	0x00022880
        /*0acc*/ 	.short	0x0100
        /*0ace*/ 	.byte	0x06
	.zero		1


	//   ....[12]....
        /*0ad0*/ 	.word	0x00000520
        /*0ad4*/ 	.word	0x000000ff
        /*0ad8*/ 	.word	0x00022878
        /*0adc*/ 	.short	0x0100
        /*0ade*/ 	.byte	0x06
	.zero		1


	//   ....[13]....
        /*0ae0*/ 	.word	0x00000530
        /*0ae4*/ 	.word	0x000000ff
        /*0ae8*/ 	.word	0x00022888
        /*0aec*/ 	.short	0x0100
        /*0aee*/ 	.byte	0x06
	.zero		1


	//   ....[14]....
        /*0af0*/ 	.word	0x00000660
        /*0af4*/ 	.word	0x000000ff
        /*0af8*/ 	.word	0x00022890
        /*0afc*/ 	.short	0x0100
        /*0afe*/ 	.byte	0x08
	.zero		1


	//   ....[15]....
        /*0b00*/ 	.word	0x00000670
        /*0b04*/ 	.word	0x000000ff
        /*0b08*/ 	.word	0x000228a0
        /*0b0c*/ 	.short	0x0100
        /*0b0e*/ 	.byte	0x08
	.zero		1


	//   ....[16]....
        /*0b10*/ 	.word	0x00000680
        /*0b14*/ 	.word	0x000000ff
        /*0b18*/ 	.word	0x00022898
        /*0b1c*/ 	.short	0x0100
        /*0b1e*/ 	.byte	0x08
	.zero		1


	//   ....[17]....
        /*0b20*/ 	.word	0x00000690
        /*0b24*/ 	.word	0x000000ff
        /*0b28*/ 	.word	0x000228a8
        /*0b2c*/ 	.short	0x0100
        /*0b2e*/ 	.byte	0x08
	.zero		1


	//   ....[18]....
        /*0b30*/ 	.word	0x000007d0
        /*0b34*/ 	.word	0x000000ff
        /*0b38*/ 	.word	0x000228b0
        /*0b3c*/ 	.short	0x0100
        /*0b3e*/ 	.byte	0x08
	.zero		1


	//   ....[19]....
        /*0b40*/ 	.word	0x000007e0
        /*0b44*/ 	.word	0x000000ff
        /*0b48*/ 	.word	0x000228c0
        /*0b4c*/ 	.short	0x0100
        /*0b4e*/ 	.byte	0x08
	.zero		1


	//   ....[20]....
        /*0b50*/ 	.word	0x000007f0
        /*0b54*/ 	.word	0x000000ff
        /*0b58*/ 	.word	0x000228b8
        /*0b5c*/ 	.short	0x0100
        /*0b5e*/ 	.byte	0x08
	.zero		1


	//   ....[21]....
        /*0b60*/ 	.word	0x00000800
        /*0b64*/ 	.word	0x000000ff
        /*0b68*/ 	.word	0x000228c8
        /*0b6c*/ 	.short	0x0100
        /*0b6e*/ 	.byte	0x08
	.zero		1


	//   ....[22]....
        /*0b70*/ 	.word	0x00001a00
        /*0b74*/ 	.word	0x000000ff
        /*0b78*/ 	.word	0x00022800
        /*0b7c*/ 	.short	0x010a
        /*0b7e*/ 	.byte	0x29
	.zero		1


	//   ....[23]....
        /*0b80*/ 	.word	0x00001a70
        /*0b84*/ 	.word	0x000000ff
        /*0b88*/ 	.word	0x00022830
        /*0b8c*/ 	.short	0x010a
        /*0b8e*/ 	.byte	0x29
	.zero		1


	//   ....[24]....
        /*0b90*/ 	.word	0x00001ad0
        /*0b94*/ 	.word	0x000000ff
        /*0b98*/ 	.word	0x00022830
        /*0b9c*/ 	.short	0x010a
        /*0b9e*/ 	.byte	0x29
	.zero		1


	//   ....[25]....
        /*0ba0*/ 	.word	0x00002680
        /*0ba4*/ 	.word	0x000000ff
        /*0ba8*/ 	.word	0x00000000
        /*0bac*/ 	.short	0x0101
        /*0bae*/ 	.byte	0x06
	.zero		1


	//   ....[26]....
        /*0bb0*/ 	.word	0x00005f80
        /*0bb4*/ 	.word	0x000000ff
        /*0bb8*/ 	.word	0x00022830
        /*0bbc*/ 	.short	0x010a
        /*0bbe*/ 	.byte	0x06
	.zero		1


	//   ....[27]....
        /*0bc0*/ 	.word	0x00005fc0
        /*0bc4*/ 	.word	0x000000ff
        /*0bc8*/ 	.word	0x00022830
        /*0bcc*/ 	.short	0x010a
        /*0bce*/ 	.byte	0x06
	.zero		1


	//   ....[28]....
        /*0bd0*/ 	.word	0x00006870
        /*0bd4*/ 	.word	0x000000ff
        /*0bd8*/ 	.word	0x00022850
        /*0bdc*/ 	.short	0x010a
        /*0bde*/ 	.byte	0x06
	.zero		1


	//   ....[29]....
        /*0be0*/ 	.word	0x000068b0
        /*0be4*/ 	.word	0x000000ff
        /*0be8*/ 	.word	0x00022850
        /*0bec*/ 	.short	0x010a
        /*0bee*/ 	.byte	0x06
	.zero		1


	//   ....[30]....
        /*0bf0*/ 	.word	0x00006bc0
        /*0bf4*/ 	.word	0x000000ff
        /*0bf8*/ 	.word	0x00000000
        /*0bfc*/ 	.short	0x0101
        /*0bfe*/ 	.byte	0x06
	.zero		1


	//   ....[31]....
        /*0c00*/ 	.word	0x00009e80
        /*0c04*/ 	.word	0x000000ff
        /*0c08*/ 	.word	0x00000000
        /*0c0c*/ 	.short	0x0101
        /*0c0e*/ 	.byte	0x06
	.zero		1


	//   ....[32]....
        /*0c10*/ 	.word	0x0000a860
        /*0c14*/ 	.word	0x000000ff
        /*0c18*/ 	.word	0x00022830
        /*0c1c*/ 	.short	0x010a
        /*0c1e*/ 	.byte	0x06
	.zero		1


	//   ....[33]....
        /*0c20*/ 	.word	0x0000a8a0
        /*0c24*/ 	.word	0x000000ff
        /*0c28*/ 	.word	0x00022830
        /*0c2c*/ 	.short	0x010a
        /*0c2e*/ 	.byte	0x06
	.zero		1


	//   ....[34]....
        /*0c30*/ 	.word	0x0000b150
        /*0c34*/ 	.word	0x000000ff
        /*0c38*/ 	.word	0x00022850
        /*0c3c*/ 	.short	0x010a
        /*0c3e*/ 	.byte	0x06
	.zero		1


	//   ....[35]....
        /*0c40*/ 	.word	0x0000b190
        /*0c44*/ 	.word	0x000000ff
        /*0c48*/ 	.word	0x00022850
        /*0c4c*/ 	.short	0x010a
        /*0c4e*/ 	.byte	0x06
	.zero		1


	//   ....[36]....
        /*0c50*/ 	.word	0x0000b4a0
        /*0c54*/ 	.word	0x000000ff
        /*0c58*/ 	.word	0x00000000
        /*0c5c*/ 	.short	0x0101
        /*0c5e*/ 	.byte	0x06
	.zero		1


	//   ....[37]....
        /*0c60*/ 	.word	0x0000ca70
        /*0c64*/ 	.word	0x000000ff
        /*0c68*/ 	.word	0x00000000
        /*0c6c*/ 	.short	0x0101
        /*0c6e*/ 	.byte	0x06
	.zero		1


	//   ....[38]....
        /*0c70*/ 	.word	0x0000d200
        /*0c74*/ 	.word	0x000000ff
        /*0c78*/ 	.word	0x00022830
        /*0c7c*/ 	.short	0x010a
        /*0c7e*/ 	.byte	0x06
	.zero		1


	//   ....[39]....
        /*0c80*/ 	.word	0x0000d240
        /*0c84*/ 	.word	0x000000ff
        /*0c88*/ 	.word	0x00022830
        /*0c8c*/ 	.short	0x010a
        /*0c8e*/ 	.byte	0x06
	.zero		1


	//   ....[40]....
        /*0c90*/ 	.word	0x0000dab0
        /*0c94*/ 	.word	0x000000ff
        /*0c98*/ 	.word	0x00022850
        /*0c9c*/ 	.short	0x010a
        /*0c9e*/ 	.byte	0x06
	.zero		1


	//   ....[41]....
        /*0ca0*/ 	.word	0x0000daf0
        /*0ca4*/ 	.word	0x000000ff
        /*0ca8*/ 	.word	0x00022850
        /*0cac*/ 	.short	0x010a
        /*0cae*/ 	.byte	0x06
	.zero		1


	//   ....[42]....
        /*0cb0*/ 	.word	0x0000ddf0
        /*0cb4*/ 	.word	0x000000ff
        /*0cb8*/ 	.word	0x00000000
        /*0cbc*/ 	.short	0x0101
        /*0cbe*/ 	.byte	0x06
	.zero		1


	//   ....[43]....
        /*0cc0*/ 	.word	0x000110a0
        /*0cc4*/ 	.word	0x000000ff
        /*0cc8*/ 	.word	0x00000000
        /*0ccc*/ 	.short	0x0101
        /*0cce*/ 	.byte	0x06
	.zero		1


	//   ....[44]....
        /*0cd0*/ 	.word	0x00011710
        /*0cd4*/ 	.word	0x000000ff
        /*0cd8*/ 	.word	0x00022850
        /*0cdc*/ 	.short	0x010a
        /*0cde*/ 	.byte	0x09
	.zero		1


	//   ....[45]....
        /*0ce0*/ 	.word	0x00011750
        /*0ce4*/ 	.word	0x000000ff
        /*0ce8*/ 	.word	0x00022850
        /*0cec*/ 	.short	0x010a
        /*0cee*/ 	.byte	0x09
	.zero		1


	//   ....[46]....
        /*0cf0*/ 	.word	0x00011dd0
        /*0cf4*/ 	.word	0x000000ff
        /*0cf8*/ 	.word	0x00000000
        /*0cfc*/ 	.short	0x0101
        /*0cfe*/ 	.byte	0x04
	.zero		1


	//   ....[47]....
        /*0d00*/ 	.word	0x00013470
        /*0d04*/ 	.word	0x000000ff
        /*0d08*/ 	.word	0x00000000
        /*0d0c*/ 	.short	0x0101
        /*0d0e*/ 	.byte	0x04
	.zero		1


	//   ....[48]....
        /*0d10*/ 	.word	0x00015d10
        /*0d14*/ 	.word	0x000000ff
        /*0d18*/ 	.word	0x00022880
        /*0d1c*/ 	.short	0x010a
        /*0d1e*/ 	.byte	0x2e
	.zero		1


	//   ....[49]....
        /*0d20*/ 	.word	0x00016570
        /*0d24*/ 	.word	0x000000ff
        /*0d28*/ 	.word	0x00022870
        /*0d2c*/ 	.short	0x0107
        /*0d2e*/ 	.byte	0x2e
	.zero		1


	//   ....[50]....
        /*0d30*/ 	.word	0x00016600
        /*0d34*/ 	.word	0x000000ff
        /*0d38*/ 	.word	0x00022870
        /*0d3c*/ 	.short	0x0101
        /*0d3e*/ 	.byte	0x2e
	.zero		1


	//   ....[51]....
        /*0d40*/ 	.word	0x00016630
        /*0d44*/ 	.word	0x000000ff
        /*0d48*/ 	.word	0x00022840
        /*0d4c*/ 	.short	0x010a
        /*0d4e*/ 	.byte	0x2e
	.zero		1


	//   ....[52]....
        /*0d50*/ 	.word	0x00016db0
        /*0d54*/ 	.word	0x000000ff
        /*0d58*/ 	.word	0x00022830
        /*0d5c*/ 	.short	0x0107
        /*0d5e*/ 	.byte	0x2e
	.zero		1


	//   ....[53]....
        /*0d60*/ 	.word	0x00016e40
        /*0d64*/ 	.word	0x000000ff
        /*0d68*/ 	.word	0x00022830
        /*0d6c*/ 	.short	0x0101
        /*0d6e*/ 	.byte	0x2e
	.zero		1


	//   ....[54]....
        /*0d70*/ 	.word	0x000176f0
        /*0d74*/ 	.word	0x000000ff
        /*0d78*/ 	.word	0x00022800
        /*0d7c*/ 	.short	0x0107
        /*0d7e*/ 	.byte	0x2e
	.zero		1


	//   ....[55]....
        /*0d80*/ 	.word	0x00017730
        /*0d84*/ 	.word	0x000000ff
        /*0d88*/ 	.word	0x00022800
        /*0d8c*/ 	.short	0x0101
        /*0d8e*/ 	.byte	0x2e
	.zero		1


	//   ....[56]....
        /*0d90*/ 	.word	0x00017740
        /*0d94*/ 	.word	0x000000ff
        /*0d98*/ 	.word	0x00022820
        /*0d9c*/ 	.short	0x010a
        /*0d9e*/ 	.byte	0x2e
	.zero		1


	//   ....[57]....
        /*0da0*/ 	.word	0x00017be0
        /*0da4*/ 	.word	0x00000003
        /*0da8*/ 	.word	0x00022880
        /*0dac*/ 	.short	0x010a
        /*0dae*/ 	.byte	0x3f
	.zero		1


	//   ....[58]....
        /*0db0*/ 	.word	0x00018230
        /*0db4*/ 	.word	0x00000003
        /*0db8*/ 	.word	0x00022870
        /*0dbc*/ 	.short	0x0107
        /*0dbe*/ 	.byte	0x3f
	.zero		1


	//   ....[59]....
        /*0dc0*/ 	.word	0x000182c0
        /*0dc4*/ 	.word	0x00000003
        /*0dc8*/ 	.word	0x00022870
        /*0dcc*/ 	.short	0x0101
        /*0dce*/ 	.byte	0x3f
	.zero		1


	//   ....[60]....
        /*0dd0*/ 	.word	0x000182f0
        /*0dd4*/ 	.word	0x00000003
        /*0dd8*/ 	.word	0x00022840
        /*0ddc*/ 	.short	0x010a
        /*0dde*/ 	.byte	0x3f
	.zero		1


	//   ....[61]....
        /*0de0*/ 	.word	0x000188c0
        /*0de4*/ 	.word	0x00000003
        /*0de8*/ 	.word	0x00022830
        /*0dec*/ 	.short	0x0107
        /*0dee*/ 	.byte	0x3f
	.zero		1


	//   ....[62]....
        /*0df0*/ 	.word	0x00018960
        /*0df4*/ 	.word	0x00000003
        /*0df8*/ 	.word	0x00022830
        /*0dfc*/ 	.short	0x0101
        /*0dfe*/ 	.byte	0x3f
	.zero		1


	//   ....[63]....
        /*0e00*/ 	.word	0x000189e0
        /*0e04*/ 	.word	0x00000006
        /*0e08*/ 	.word	0x00022870
        /*0e0c*/ 	.short	0x010a
        /*0e0e*/ 	.byte	0x3f
	.zero		1


	//   ....[64]....
        /*0e10*/ 	.word	0x00018a70
        /*0e14*/ 	.word	0x00000006
        /*0e18*/ 	.word	0x00022860
        /*0e1c*/ 	.short	0x010a
        /*0e1e*/ 	.byte	0x3f
	.zero		1


	//   ....[65]....
        /*0e20*/ 	.word	0x00018fe0
        /*0e24*/ 	.word	0x00000006
        /*0e28*/ 	.word	0x00022850
        /*0e2c*/ 	.short	0x0101
        /*0e2e*/ 	.byte	0x3f
	.zero		1


	//   ....[66]....
        /*0e30*/ 	.word	0x00019080
        /*0e34*/ 	.word	0x00000006
        /*0e38*/ 	.word	0x00000000
        /*0e3c*/ 	.short	0x0101
        /*0e3e*/ 	.byte	0x3f
	.zero		1


	//   ....[67]....
        /*0e40*/ 	.word	0x00019150
        /*0e44*/ 	.word	0x00000010
        /*0e48*/ 	.word	0x00022870
        /*0e4c*/ 	.short	0x010a
        /*0e4e*/ 	.byte	0x3f
	.zero		1


	//   ....[68]....
        /*0e50*/ 	.word	0x00019200
        /*0e54*/ 	.word	0x00000010
        /*0e58*/ 	.word	0x00022860
        /*0e5c*/ 	.short	0x010a
        /*0e5e*/ 	.byte	0x3f
	.zero		1


	//   ....[69]....
        /*0e60*/ 	.word	0x00019760
        /*0e64*/ 	.word	0x00000010
        /*0e68*/ 	.word	0x00022850
        /*0e6c*/ 	.short	0x0101
        /*0e6e*/ 	.byte	0x3f
	.zero		1


	//   ....[70]....
        /*0e70*/ 	.word	0x000197f0
        /*0e74*/ 	.word	0x00000010
        /*0e78*/ 	.word	0x00000000
        /*0e7c*/ 	.short	0x0101
        /*0e7e*/ 	.byte	0x3f
	.zero		1


	//   ....[71]....
        /*0e80*/ 	.word	0x00019880
        /*0e84*/ 	.word	0x00000005
        /*0e88*/ 	.word	0x00022820
        /*0e8c*/ 	.short	0x010a
        /*0e8e*/ 	.byte	0x3f
	.zero		1


	//   ....[72]....
        /*0e90*/ 	.word	0x000199a0
        /*0e94*/ 	.word	0x00000004
        /*0e98*/ 	.word	0x00022840
        /*0e9c*/ 	.short	0x010a
        /*0e9e*/ 	.byte	0x3f
	.zero		1


	//   ....[73]....
        /*0ea0*/ 	.word	0x00019a40
        /*0ea4*/ 	.word	0x00000005
        /*0ea8*/ 	.word	0x00022840
        /*0eac*/ 	.short	0x010a
        /*0eae*/ 	.byte	0x3f
	.zero		1


	//   ....[74]....
        /*0eb0*/ 	.word	0x00019a80
        /*0eb4*/ 	.word	0x00000004
        /*0eb8*/ 	.word	0x00022860
        /*0ebc*/ 	.short	0x010a
        /*0ebe*/ 	.byte	0x3f
	.zero		1


	//   ....[75]....
        /*0ec0*/ 	.word	0x00019ac0
        /*0ec4*/ 	.word	0x00000005
        /*0ec8*/ 	.word	0x00022860
        /*0ecc*/ 	.short	0x010a
        /*0ece*/ 	.byte	0x3f
	.zero		1


	//   ....[76]....
        /*0ed0*/ 	.word	0x00019b00
        /*0ed4*/ 	.word	0x00000004
        /*0ed8*/ 	.word	0x00022880
        /*0edc*/ 	.short	0x010a
        /*0ede*/ 	.byte	0x3f
	.zero		1


	//   ....[77]....
        /*0ee0*/ 	.word	0x00019b40
        /*0ee4*/ 	.word	0x00000005
        /*0ee8*/ 	.word	0x00022880
        /*0eec*/ 	.short	0x010a
        /*0eee*/ 	.byte	0x3f
	.zero		1


	//   ....[78]....
        /*0ef0*/ 	.word	0x00019bb0
        /*0ef4*/ 	.word	0x00000003
        /*0ef8*/ 	.word	0x00022800
        /*0efc*/ 	.short	0x010a
        /*0efe*/ 	.byte	0x3f
	.zero		1


	//   ....[79]....
        /*0f00*/ 	.word	0x00019c10
        /*0f04*/ 	.word	0x00000003
        /*0f08*/ 	.word	0x00022830
        /*0f0c*/ 	.short	0x010a
        /*0f0e*/ 	.byte	0x3f
	.zero		1


	//   ....[80]....
        /*0f10*/ 	.word	0x00019c70
        /*0f14*/ 	.word	0x0000000e
        /*0f18*/ 	.word	0x00022830
        /*0f1c*/ 	.short	0x010a
        /*0f1e*/ 	.byte	0x3f
	.zero		1


	//   ....[81]....
        /*0f20*/ 	.word	0x00019cd0
        /*0f24*/ 	.word	0x0000000e
        /*0f28*/ 	.word	0x00022850
        /*0f2c*/ 	.short	0x010a
        /*0f2e*/ 	.byte	0x3f
	.zero		1


	//   ....[82]....
        /*0f30*/ 	.word	0x00019d30
        /*0f34*/ 	.word	0x0000000e
        /*0f38*/ 	.word	0x00022830
        /*0f3c*/ 	.short	0x010a
        /*0f3e*/ 	.byte	0x3f
	.zero		1


	//   ....[83]....
        /*0f40*/ 	.word	0x00019d90
        /*0f44*/ 	.word	0x0000000e
        /*0f48*/ 	.word	0x00022850
        /*0f4c*/ 	.short	0x010a
        /*0f4e*/ 	.byte	0x3f
	.zero		1


	//   ....[84]....
        /*0f50*/ 	.word	0x00019df0
        /*0f54*/ 	.word	0x00000014
        /*0f58*/ 	.word	0x00022830
        /*0f5c*/ 	.short	0x010a
        /*0f5e*/ 	.byte	0x3f
	.zero		1


	//   ....[85]....
        /*0f60*/ 	.word	0x00019e50
        /*0f64*/ 	.word	0x00000014
        /*0f68*/ 	.word	0x00022850
        /*0f6c*/ 	.short	0x010a
        /*0f6e*/ 	.byte	0x3f
	.zero		1


	//   ....[86]....
        /*0f70*/ 	.word	0x00019eb0
        /*0f74*/ 	.word	0x00000005
        /*0f78*/ 	.word	0x00022850
        /*0f7c*/ 	.short	0x010a
        /*0f7e*/ 	.byte	0x3f
	.zero		1


	//   ....[87]....
        /*0f80*/ 	.word	0x00019f80
        /*0f84*/ 	.word	0x00000019
        /*0f88*/ 	.word	0x00022880
        /*0f8c*/ 	.short	0x010a
        /*0f8e*/ 	.byte	0x3f
	.zero		1


	//   ....[88]....
        /*0f90*/ 	.word	0x0001ac30
        /*0f94*/ 	.word	0x00000019
        /*0f98*/ 	.word	0x00022840
        /*0f9c*/ 	.short	0x010a
        /*0f9e*/ 	.byte	0x3f
	.zero		1


	//   ....[89]....
        /*0fa0*/ 	.word	0x0001c1d0
        /*0fa4*/ 	.word	0x00000019
        /*0fa8*/ 	.word	0x00022820
        /*0fac*/ 	.short	0x010a
        /*0fae*/ 	.byte	0x3f
	.zero		1


	//   ....[90]....
        /*0fb0*/ 	.word	0x0001c220
        /*0fb4*/ 	.word	0x00000003
        /*0fb8*/ 	.word	0x00022880
        /*0fbc*/ 	.short	0x010a
        /*0fbe*/ 	.byte	0x3f
	.zero		1


	//   ....[91]....
        /*0fc0*/ 	.word	0x0001cd50
        /*0fc4*/ 	.word	0x00000003
        /*0fc8*/ 	.word	0x00022840
        /*0fcc*/ 	.short	0x010a
        /*0fce*/ 	.byte	0x3f
	.zero		1


	//   ....[92]....
        /*0fd0*/ 	.word	0x0001d850
        /*0fd4*/ 	.word	0x00000006
        /*0fd8*/ 	.word	0x00022870
        /*0fdc*/ 	.short	0x010a
        /*0fde*/ 	.byte	0x3f
	.zero		1


	//   ....[93]....
        /*0fe0*/ 	.word	0x0001d8a0
        /*0fe4*/ 	.word	0x00000006
        /*0fe8*/ 	.word	0x00022860
        /*0fec*/ 	.short	0x010a
        /*0fee*/ 	.byte	0x3f
	.zero		1


	//   ....[94]....
        /*0ff0*/ 	.word	0x0001d8f0
        /*0ff4*/ 	.word	0x00000010
        /*0ff8*/ 	.word	0x00022870
        /*0ffc*/ 	.short	0x010a
        /*0ffe*/ 	.byte	0x3f
	.zero		1


	//   ....[95]....
        /*1000*/ 	.word	0x0001d940
        /*1004*/ 	.word	0x00000010
        /*1008*/ 	.word	0x00022860
        /*100c*/ 	.short	0x010a
        /*100e*/ 	.byte	0x3f
	.zero		1


	//   ....[96]....
        /*1010*/ 	.word	0x0001d990
        /*1014*/ 	.word	0x00000005
        /*1018*/ 	.word	0x00022820
        /*101c*/ 	.short	0x010a
        /*101e*/ 	.byte	0x3f
	.zero		1


	//   ....[97]....
        /*1020*/ 	.word	0x0001d9e0
        /*1024*/ 	.word	0x00000004
        /*1028*/ 	.word	0x00022840
        /*102c*/ 	.short	0x010a
        /*102e*/ 	.byte	0x3f
	.zero		1


	//   ....[98]....
        /*1030*/ 	.word	0x0001da30
        /*1034*/ 	.word	0x00000005
        /*1038*/ 	.word	0x00022840
        /*103c*/ 	.short	0x010a
        /*103e*/ 	.byte	0x3f
	.zero		1


	//   ....[99]....
        /*1040*/ 	.word	0x0001da80
        /*1044*/ 	.word	0x00000004
        /*1048*/ 	.word	0x00022860
        /*104c*/ 	.short	0x010a
        /*104e*/ 	.byte	0x3f
	.zero		1


	//   ....[100]....
        /*1050*/ 	.word	0x0001dad0
        /*1054*/ 	.word	0x00000005
        /*1058*/ 	.word	0x00022860
        /*105c*/ 	.short	0x010a
        /*105e*/ 	.byte	0x3f
	.zero		1


	//   ....[101]....
        /*1060*/ 	.word	0x0001db20
        /*1064*/ 	.word	0x00000004
        /*1068*/ 	.word	0x00022880
        /*106c*/ 	.short	0x010a
        /*106e*/ 	.byte	0x3f
	.zero		1


	//----- nvinfo : EIATTR_NUM_MBARRIERS
	.align		4
.L_958:
        /*1070*/ 	.byte	0x03, 0x38
        /*1072*/ 	.short	0x0016


	//----- nvinfo : EIATTR_EXIT_INSTR_OFFSETS
	.align		4
        /*1074*/ 	.byte	0x04, 0x1c
        /*1076*/ 	.short	(.L_960 - .L_959)


	//   ....[0]....
.L_959:
        /*1078*/ 	.word	0x00019b90


	//----- nvinfo : EIATTR_MAX_THREADS
	.align		4
.L_960:
        /*107c*/ 	.byte	0x04, 0x05
        /*107e*/ 	.short	(.L_962 - .L_961)
.L_961:
        /*1080*/ 	.word	0x00000180
        /*1084*/ 	.word	0x00000001
        /*1088*/ 	.word	0x00000001


	//----- nvinfo : EIATTR_CRS_STACK_SIZE
	.align		4
.L_962:
        /*108c*/ 	.byte	0x04, 0x1e
        /*108e*/ 	.short	(.L_964 - .L_963)
.L_963:
        /*1090*/ 	.word	0x00000000


	//----- nvinfo : EIATTR_CBANK_PARAM_SIZE
	.align		4
.L_964:
        /*1094*/ 	.byte	0x03, 0x19
        /*1096*/ 	.short	0x0a70


	//----- nvinfo : EIATTR_PARAM_CBANK
	.align		4
        /*1098*/ 	.byte	0x04, 0x0a
        /*109a*/ 	.short	(.L_966 - .L_965)
	.align		4
.L_965:
        /*109c*/ 	.word	index@(.nv.constant0._ZN7cutlass13device_kernelIN5flash11enable_sm90INS1_16FlashAttnFwdSm90INS1_25CollectiveMainloopFwdSm90ILi2EN4cute5tupleIJNS5_1CILi1EEES8_S8_EEENS6_IJNS7_ILi128EEENS7_ILi160EEESA_EEELi128ENS_12float_e4m3_tEfNS_4arch4Sm90ELb0ELb1ELb0ELb0ELb1ELb0ELb0ELb1ELb1ELb1ELb1ELb0EEENS1_21CollectiveEpilogueFwdINS6_IJSA_SA_SB_EEES9_NS_10bfloat16_tESF_Li256ELb0ELb1ELb1ELb1EEENS1_19SingleTileSchedulerILb0ELb1ELb1ELi128EEEEEEEEEvNT_6ParamsE)
        /*10a0*/ 	.short	0x0210
        /*10a2*/ 	.short	0x0a70


	//----- nvinfo : EIATTR_SW_WAR
	.align		4
.L_966:
        /*10a4*/ 	.byte	0x04, 0x36
        /*10a6*/ 	.short	(.L_968 - .L_967)
.L_967:
        /*10a8*/ 	.word	0x00000008
.L_968:


//--------------------- .nv.info._ZN7cutlass13device_kernelIN5flash11enable_sm90INS1_16FlashAttnFwdSm90INS1_25CollectiveMainloopFwdSm90ILi2EN4cute5tupleIJNS5_1CILi1EEES8_S8_EEENS6_IJNS7_ILi128EEENS7_ILi160EEESA_EEELi128ENS_12float_e4m3_tEfNS_4arch4Sm90ELb0ELb1ELb0ELb1ELb1ELb0ELb0ELb1ELb1ELb1ELb1ELb0EEENS1_21CollectiveEpilogueFwdINS6_IJSA_SA_SB_EEES9_NS_10bfloat16_tESF_Li256ELb1ELb1ELb1ELb1EEENS1_36VarlenDynamicPersistentTileSchedulerILi128ELi160ELi256ELi128ELb1ELb1ELb1ELb1ELb0ELb1EEEEEEEEEvNT_6ParamsE --------------------------
	.section	.nv.info._ZN7cutlass13device_kernelIN5flash11enable_sm90INS1_16FlashAttnFwdSm90INS1_25CollectiveMainloopFwdSm90ILi2EN4cute5tupleIJNS5_1CILi1EEES8_S8_EEENS6_IJNS7_ILi128EEENS7_ILi160EEESA_EEELi128ENS_12float_e4m3_tEfNS_4arch4Sm90ELb0ELb1ELb0ELb1ELb1ELb0ELb0ELb1ELb1ELb1ELb1ELb0EEENS1_21CollectiveEpilogueFwdINS6_IJSA_SA_SB_EEES9_NS_10bfloat16_tESF_Li256ELb1ELb1ELb1ELb1EEENS1_36VarlenDynamicPersistentTileSchedulerILi128ELi160ELi256ELi128ELb1ELb1ELb1ELb1ELb0ELb1EEEEEEEEEvNT_6ParamsE,"",@"SHT_CUDA_INFO"
	.sectionflags	@""
	.align	4


	//----- nvinfo : EIATTR_CUDA_API_VERSION
	.align		4
        /*0000*/ 	.byte	0x04, 0x37
        /*0002*/ 	.short	(.L_970 - .L_969)
.L_969:
        /*0004*/ 	.word	0x00000082


	//----- nvinfo : EIATTR_KPARAM_INFO
	.align		4
.L_970:
        /*0008*/ 	.byte	0x04, 0x17
        /*000a*/ 	.short	(.L_972 - .L_971)
.L_971:
        /*000c*/ 	.word	0x00000000
        /*0010*/ 	.short	0x0000
        /*0012*/ 	.short	0x0070
        /*0014*/ 	.byte	0x00, 0xf0, 0x01, 0x2a


	//----- nvinfo : EIATTR_SPARSE_MMA_MASK
	.align		4
.L_972:
        /*0018*/ 	.byte	0x03, 0x50
        /*001a*/ 	.short	0x0000


	//----- nvinfo : EIATTR_MAXREG_COUNT
	.align		4
        /*001c*/ 	.byte	0x03, 0x1b
        /*001e*/ 	.short	0x00a8


	//----- nvinfo : EIATTR_NUM_BARRIERS
	.align		4
        /*0020*/ 	.byte	0x02, 0x4c
        /*0022*/ 	.byte	0x10
	.zero		1


	//----- nvinfo : EIATTR_EXTERNS
	.align		4
        /*0024*/ 	.byte	0x04, 0x0f
        /*0026*/ 	.short	(.L_974 - .L_973)


	//   ....[0]....
	.align		4
.L_973:
        /*0028*/ 	.word	index@(__assertfail)


	//----- nvinfo : EIATTR_ANNOTATIONS
	.align		4
.L_974:
        /*002c*/ 	.byte	0x04, 0x55
        /*002e*/ 	.short	(.L_976 - .L_975)


	//   ....[0]....
.L_975:
        /* <DEDUP_REMOVED lines=27> */


	//----- nvinfo : EIATTR_MERCURY_ISA_VERSION
	.align		4
.L_976:
        /*01c8*/ 	.byte	0x03, 0x5f
        /*01ca*/ 	.short	0x0101


	//----- nvinfo : EIATTR_UNUSED_LOAD_BYTE_OFFSET
	.align		4
        /*01cc*/ 	.byte	0x04, 0x44
        /*01ce*/ 	.short	(.L_978 - .L_977)


	//   ....[0]....
.L_977:
        /*01d0*/ 	.word	0x00000980
        /*01d4*/ 	.word	0x0000fff0


	//   ....[1]....
        /*01d8*/ 	.word	0x000126e0
        /*01dc*/ 	.word	0x0000fff0


	//----- nvinfo : EIATTR_INT_WARP_WIDE_INSTR_OFFSETS
	.align		4
.L_978:
        /*01e0*/ 	.byte	0x04, 0x31
        /*01e2*/ 	.short	(.L_980 - .L_979)


	//   ....[0]....
.L_979:
        /*01e4*/ 	.word	0x000000c0


	//   ....[1]....
        /*01e8*/ 	.word	0x000000d0


	//   ....[2]....
        /*01ec*/ 	.word	0x00000170


	//   ....[3]....
        /*01f0*/ 	.word	0x000183d0


	//   ....[4]....
        /*01f4*/ 	.word	0x00018460


	//   ....[5]....
        /*01f8*/ 	.word	0x0001c5b0


	//   ....[6]....
        /*01fc*/ 	.word	0x0001c640


	//----- nvinfo : EIATTR_COOP_GROUP_MASK_REGIDS
	.align		4
.L_980:
        /*0200*/ 	.byte	0x04, 0x29
        /*0202*/ 	.short	(.L_982 - .L_981)


	//   ....[0]....
.L_981:
        /*0204*/ 	.word	0xffffffff


	//   ....[1]....
        /*0208*/ 	.word	0xffffffff


	//   ....[2]....
        /*020c*/ 	.word	0xffffffff


	//   ....[3]....
        /*0210*/ 	.word	0xffffffff


	//   ....[4]....
        /*0214*/ 	.word	0xffffffff


	//   ....[5]....
        /*0218*/ 	.word	0xffffffff


	//   ....[6]....
        /*021c*/ 	.word	0xffffffff


	//   ....[7]....
        /*0220*/ 	.word	0xffffffff


	//   ....[8]....
        /*0224*/ 	.word	0xffffffff


	//   ....[9]....
        /*0228*/ 	.word	0xffffffff


	//   ....[10]....
        /*022c*/ 	.word	0xffffffff


	//   ....[11]....
        /*0230*/ 	.word	0xffffffff


	//   ....[12]....
        /*0234*/ 	.word	0xffffffff


	//   ....[13]....
        /*0238*/ 	.word	0xffffffff


	//   ....[14]....
        /*023c*/ 	.word	0xffffffff


	//   ....[15]....
        /*0240*/ 	.word	0xffffffff


	//   ....[16]....
        /*0244*/ 	.word	0xffffffff


	//   ....[17]....
        /*0248*/ 	.word	0xffffffff


	//   ....[18]....
        /*024c*/ 	.word	0xffffffff


	//   ....[19]....
        /*0250*/ 	.word	0xffffffff


	//   ....[20]....
        /*0254*/ 	.word	0xffffffff


	//   ....[21]....
        /*0258*/ 	.word	0xffffffff


	//   ....[22]....
        /*025c*/ 	.word	0xffffffff


	//   ....[23]....
        /*0260*/ 	.word	0xffffffff


	//   ....[24]....
        /*0264*/ 	.word	0xffffffff


	//   ....[25]....
        /*0268*/ 	.word	0xffffffff


	//   ....[26]....
        /*026c*/ 	.word	0xffffffff


	//   ....[27]....
        /*0270*/ 	.word	0xffffffff


	//   ....[28]....
        /*0274*/ 	.word	0xffffffff


	//   ....[29]....
        /*0278*/ 	.word	0xffffffff


	//   ....[30]....
        /*027c*/ 	.word	0xffffffff


	//   ....[31]....
        /*0280*/ 	.word	0xffffffff


	//   ....[32]....
        /*0284*/ 	.word	0xffffffff


	//   ....[33]....
        /*0288*/ 	.word	0xffffffff


	//   ....[34]....
        /*028c*/ 	.word	0xffffffff


	//   ....[35]....
        /*0290*/ 	.word	0xffffffff


	//   ....[36]....
        /*0294*/ 	.word	0xffffffff


	//   ....[37]....
        /*0298*/ 	.word	0xffffffff


	//   ....[38]....
        /*029c*/ 	.word	0xffffffff


	//   ....[39]....
        /*02a0*/ 	.word	0xffffffff


	//   ....[40]....
        /*02a4*/ 	.word	0xffffffff


	//   ....[41]....
        /*02a8*/ 	.word	0xffffffff


	//   ....[42]....
        /*02ac*/ 	.word	0xffffffff


	//   ....[43]....
        /*02b0*/ 	.word	0xffffffff


	//   ....[44]....
        /*02b4*/ 	.word	0xffffffff


	//   ....[45]....
        /*02b8*/ 	.word	0xffffffff


	//   ....[46]....
        /*02bc*/ 	.word	0xffffffff


	//   ....[47]....
        /*02c0*/ 	.word	0xffffffff


	//   ....[48]....
        /*02c4*/ 	.word	0xffffffff


	//   ....[49]....
        /*02c8*/ 	.word	0xffffffff


	//   ....[50]....
        /*02cc*/ 	.word	0xffffffff


	//   ....[51]....
        /*02d0*/ 	.word	0xffffffff


	//   ....[52]....
        /*02d4*/ 	.word	0xffffffff


	//   ....[53]....
        /*02d8*/ 	.word	0xffffffff


	//   ....[54]....
        /*02dc*/ 	.word	0xffffffff


	//   ....[55]....
        /*02e0*/ 	.word	0xffffffff


	//   ....[56]....
        /*02e4*/ 	.word	0xffffffff


	//   ....[57]....
        /*02e8*/ 	.word	0xffffffff


	//   ....[58]....
        /*02ec*/ 	.word	0xffffffff


	//   ....[59]....
        /*02f0*/ 	.word	0xffffffff


	//   ....[60]....
        /*02f4*/ 	.word	0xffffffff


	//   ....[61]....
        /*02f8*/ 	.word	0xffffffff


	//   ....[62]....
        /*02fc*/ 	.word	0xffffffff


	//   ....[63]....
        /*0300*/ 	.word	0xffffffff


	//   ....[64]....
        /*0304*/ 	.word	0xffffffff


	//   ....[65]....
        /*0308*/ 	.word	0xffffffff


	//   ....[66]....
        /*030c*/ 	.word	0xffffffff


	//   ....[67]....
        /*0310*/ 	.word	0xffffffff


	//   ....[68]....
        /*0314*/ 	.word	0xffffffff


	//   ....[69]....
        /*0318*/ 	.word	0xffffffff


	//   ....[70]....
        /*031c*/ 	.word	0xffffffff


	//   ....[71]....
        /*0320*/ 	.word	0xffffffff


	//   ....[72]....
        /*0324*/ 	.word	0xffffffff


	//   ....[73]....
        /*0328*/ 	.word	0xffffffff


	//   ....[74]....
        /*032c*/ 	.word	0xffffffff


	//   ....[75]....
        /*0330*/ 	.word	0xffffffff


	//   ....[76]....
        /*0334*/ 	.word	0xffffffff


	//   ....[77]....
        /*0338*/ 	.word	0xffffffff


	//   ....[78]....
        /*033c*/ 	.word	0xffffffff


	//   ....[79]....
        /*0340*/ 	.word	0xffffffff


	//   ....[80]....
        /*0344*/ 	.word	0xffffffff


	//   ....[81]....
        /*0348*/ 	.word	0xffffffff


	//   ....[82]....
        /*034c*/ 	.word	0xffffffff


	//   ....[83]....
        /*0350*/ 	.word	0xffffffff


	//   ....[84]....
        /*0354*/ 	.word	0xffffffff


	//   ....[85]....
        /*0358*/ 	.word	0xffffffff


	//   ....[86]....
        /*035c*/ 	.word	0xffffffff


	//   ....[87]....
        /*0360*/ 	.word	0xffffffff


	//   ....[88]....
        /*0364*/ 	.word	0xffffffff


	//   ....[89]....
        /*0368*/ 	.word	0xffffffff


	//   ....[90]....
        /*036c*/ 	.word	0xffffffff


	//   ....[91]....
        /*0370*/ 	.word	0xffffffff


	//   ....[92]....
        /*0374*/ 	.word	0xffffffff


	//   ....[93]....
        /*0378*/ 	.word	0xffffffff


	//   ....[94]....
        /*037c*/ 	.word	0xffffffff


	//   ....[95]....
        /*0380*/ 	.word	0xffffffff


	//   ....[96]....
        /*0384*/ 	.word	0xffffffff


	//   ....[97]....
        /*0388*/ 	.word	0xffffffff


	//   ....[98]....
        /*038c*/ 	.word	0xffffffff


	//   ....[99]....
        /*0390*/ 	.word	0xffffffff


	//   ....[100]....
        /*0394*/ 	.word	0xffffffff


	//   ....[101]....
        /*0398*/ 	.word	0xffffffff


	//   ....[102]....
        /*039c*/ 	.word	0xffffffff


	//   ....[103]....
        /*03a0*/ 	.word	0xffffffff


	//   ....[104]....
        /*03a4*/ 	.word	0xffffffff


	//   ....[105]....
        /*03a8*/ 	.word	0xffffffff


	//   ....[106]....
        /*03ac*/ 	.word	0xffffffff


	//   ....[107]....
        /*03b0*/ 	.word	0xffffffff


	//   ....[108]....
        /*03b4*/ 	.word	0xffffffff


	//   ....[109]....
        /*03b8*/ 	.word	0xffffffff


	//   ....[110]....
        /*03bc*/ 	.word	0xffffffff


	//   ....[111]....
        /*03c0*/ 	.word	0xffffffff


	//   ....[112]....
        /*03c4*/ 	.word	0xffffffff


	//   ....[113]....
        /*03c8*/ 	.word	0xffffffff


	//   ....[114]....
        /*03cc*/ 	.word	0xffffffff


	//   ....[115]....
        /*03d0*/ 	.word	0xffffffff


	//   ....[116]....
        /*03d4*/ 	.word	0xffffffff


	//   ....[117]....
        /*03d8*/ 	.word	0xffffffff


	//   ....[118]....
        /*03dc*/ 	.word	0xffffffff


	//   ....[119]....
        /*03e0*/ 	.word	0xffffffff


	//   ....[120]....
        /*03e4*/ 	.word	0xffffffff


	//   ....[121]....
        /*03e8*/ 	.word	0xffffffff


	//   ....[122]....
        /*03ec*/ 	.word	0xffffffff


	//   ....[123]....
        /*03f0*/ 	.word	0xffffffff


	//   ....[124]....
        /*03f4*/ 	.word	0xffffffff


	//   ....[125]....
        /*03f8*/ 	.word	0xffffffff


	//   ....[126]....
        /*03fc*/ 	.word	0xffffffff


	//   ....[127]....
        /*0400*/ 	.word	0xffffffff


	//   ....[128]....
        /*0404*/ 	.word	0xffffffff


	//   ....[129]....
        /*0408*/ 	.word	0xffffffff


	//   ....[130]....
        /*040c*/ 	.word	0xffffffff


	//   ....[131]....
        /*0410*/ 	.word	0xffffffff


	//   ....[132]....
        /*0414*/ 	.word	0xffffffff


	//   ....[133]....
        /*0418*/ 	.word	0xffffffff


	//   ....[134]....
        /*041c*/ 	.word	0xffffffff


	//   ....[135]....
        /*0420*/ 	.word	0xffffffff


	//   ....[136]....
        /*0424*/ 	.word	0xffffffff


	//   ....[137]....
        /*0428*/ 	.word	0xffffffff


	//   ....[138]....
        /*042c*/ 	.word	0xffffffff


	//   ....[139]....
        /*0430*/ 	.word	0xffffffff


	//   ....[140]....
        /*0434*/ 	.word	0xffffffff


	//   ....[141]....
        /*0438*/ 	.word	0xffffffff


	//   ....[142]....
        /*043c*/ 	.word	0xffffffff


	//   ....[143]....
        /*0440*/ 	.word	0xffffffff


	//   ....[144]....
        /*0444*/ 	.word	0xffffffff


	//   ....[145]....
        /*0448*/ 	.word	0xffffffff


	//   ....[146]....
        /*044c*/ 	.word	0xffffffff


	//   ....[147]....
        /*0450*/ 	.word	0xffffffff


	//   ....[148]....
        /*0454*/ 	.word	0xffffffff


	//   ....[149]....
        /*0458*/ 	.word	0xffffffff


	//   ....[150]....
        /*045c*/ 	.word	0xffffffff


	//   ....[151]....
        /*0460*/ 	.word	0xffffffff


	//   ....[152]....
        /*0464*/ 	.word	0xffffffff


	//   ....[153]....
        /*0468*/ 	.word	0xffffffff


	//   ....[154]....
        /*046c*/ 	.word	0xffffffff


	//   ....[155]....
        /*0470*/ 	.word	0xffffffff


	//   ....[156]....
        /*0474*/ 	.word	0xffffffff


	//   ....[157]....
        /*0478*/ 	.word	0xffffffff


	//   ....[158]....
        /*047c*/ 	.word	0xffffffff


	//   ....[159]....
        /*0480*/ 	.word	0xffffffff


	//   ....[160]....
        /*0484*/ 	.word	0xffffffff


	//   ....[161]....
        /*0488*/ 	.word	0xffffffff


	//   ....[162]....
        /*048c*/ 	.word	0xffffffff


	//   ....[163]....
        /*0490*/ 	.word	0xffffffff


	//   ....[164]....
        /*0494*/ 	.word	0xffffffff


	//   ....[165]....
        /*0498*/ 	.word	0xffffffff


	//   ....[166]....
        /*049c*/ 	.word	0xffffffff


	//   ....[167]....
        /*04a0*/ 	.word	0xffffffff


	//   ....[168]....
        /*04a4*/ 	.word	0xffffffff


	//   ....[169]....
        /*04a8*/ 	.word	0xffffffff


	//   ....[170]....
        /*04ac*/ 	.word	0xffffffff


	//   ....[171]....
        /*04b0*/ 	.word	0xffffffff


	//   ....[172]....
        /*04b4*/ 	.word	0xffffffff


	//   ....[173]....
        /*04b8*/ 	.word	0xffffffff


	//   ....[174]....
        /*04bc*/ 	.word	0xffffffff


	//   ....[175]....
        /*04c0*/ 	.word	0xffffffff


	//   ....[176]....
        /*04c4*/ 	.word	0xffffffff


	//   ....[177]....
        /*04c8*/ 	.word	0xffffffff


	//   ....[178]....
        /*04cc*/ 	.word	0xffffffff


	//   ....[179]....
        /*04d0*/ 	.word	0xffffffff


	//   ....[180]....
        /*04d4*/ 	.word	0xffffffff


	//   ....[181]....
        /*04d8*/ 	.word	0xffffffff


	//   ....[182]....
        /*04dc*/ 	.word	0xffffffff


	//   ....[183]....
        /*04e0*/ 	.word	0xffffffff


	//   ....[184]....
        /*04e4*/ 	.word	0xffffffff


	//   ....[185]....
        /*04e8*/ 	.word	0xffffffff


	//   ....[186]....
        /*04ec*/ 	.word	0xffffffff


	//   ....[187]....
        /*04f0*/ 	.word	0xffffffff


	//   ....[188]....
        /*04f4*/ 	.word	0xffffffff


	//   ....[189]....
        /*04f8*/ 	.word	0xffffffff


	//   ....[190]....
        /*04fc*/ 	.word	0xffffffff


	//   ....[191]....
        /*0500*/ 	.word	0xffffffff


	//   ....[192]....
        /*0504*/ 	.word	0xffffffff


	//   ....[193]....
        /*0508*/ 	.word	0xffffffff


	//   ....[194]....
        /*050c*/ 	.word	0xffffffff


	//   ....[195]....
        /*0510*/ 	.word	0xffffffff


	//   ....[196]....
        /*0514*/ 	.word	0xffffffff


	//   ....[197]....
        /*0518*/ 	.word	0xffffffff


	//   ....[198]....
        /*051c*/ 	.word	0xffffffff


	//   ....[199]....
        /*0520*/ 	.word	0xffffffff


	//   ....[200]....
        /*0524*/ 	.word	0xffffffff


	//   ....[201]....
        /*0528*/ 	.word	0xffffffff


	//   ....[202]....
        /*052c*/ 	.word	0xffffffff


	//   ....[203]....
        /*0530*/ 	.word	0xffffffff


	//   ....[204]....
        /*0534*/ 	.word	0xffffffff


	//   ....[205]....
        /*0538*/ 	.word	0xffffffff


	//   ....[206]....
        /*053c*/ 	.word	0xffffffff


	//   ....[207]....
        /*0540*/ 	.word	0xffffffff


	//   ....[208]....
        /*0544*/ 	.word	0xffffffff


	//   ....[209]....
        /*0548*/ 	.word	0xffffffff


	//   ....[210]....
        /*054c*/ 	.word	0xffffffff


	//   ....[211]....
        /*0550*/ 	.word	0xffffffff


	//   ....[212]....
        /*0554*/ 	.word	0xffffffff


	//   ....[213]....
        /*0558*/ 	.word	0xffffffff


	//   ....[214]....
        /*055c*/ 	.word	0xffffffff


	//   ....[215]....
        /*0560*/ 	.word	0xffffffff


	//   ....[216]....
        /*0564*/ 	.word	0xffffffff


	//   ....[217]....
        /*0568*/ 	.word	0xffffffff


	//   ....[218]....
        /*056c*/ 	.word	0xffffffff


	//   ....[219]....
        /*0570*/ 	.word	0xffffffff


	//   ....[220]....
        /*0574*/ 	.word	0xffffffff


	//   ....[221]....
        /*0578*/ 	.word	0xffffffff


	//   ....[222]....
        /*057c*/ 	.word	0xffffffff


	//   ....[223]....
        /*0580*/ 	.word	0xffffffff


	//   ....[224]....
        /*0584*/ 	.word	0xffffffff


	//   ....[225]....
        /*0588*/ 	.word	0xffffffff


	//   ....[226]....
        /*058c*/ 	.word	0xffffffff


	//   ....[227]....
        /*0590*/ 	.word	0xffffffff


	//   ....[228]....
        /*0594*/ 	.word	0xffffffff


	//   ....[229]....
        /*0598*/ 	.word	0xffffffff


	//   ....[230]....
        /*059c*/ 	.word	0xffffffff


	//   ....[231]....
        /*05a0*/ 	.word	0xffffffff


	//   ....[232]....
        /*05a4*/ 	.word	0xffffffff


	//   ....[233]....
        /*05a8*/ 	.word	0xffffffff


	//   ....[234]....
        /*05ac*/ 	.word	0xffffffff


	//   ....[235]....
        /*05b0*/ 	.word	0xffffffff


	//   ....[236]....
        /*05b4*/ 	.word	0xffffffff


	//   ....[237]....
        /*05b8*/ 	.word	0xffffffff


	//   ....[238]....
        /*05bc*/ 	.word	0xffffffff


	//   ....[239]....
        /*05c0*/ 	.word	0xffffffff


	//   ....[240]....
        /*05c4*/ 	.word	0xffffffff


	//   ....[241]....
        /*05c8*/ 	.word	0xffffffff


	//   ....[242]....
        /*05cc*/ 	.word	0xffffffff


	//   ....[243]....
        /*05d0*/ 	.word	0xffffffff


	//   ....[244]....
        /*05d4*/ 	.word	0xffffffff


	//   ....[245]....
        /*05d8*/ 	.word	0xffffffff


	//   ....[246]....
        /*05dc*/ 	.word	0xffffffff


	//   ....[247]....
        /*05e0*/ 	.word	0xffffffff


	//   ....[248]....
        /*05e4*/ 	.word	0xffffffff


	//   ....[249]....
        /*05e8*/ 	.word	0xffffffff


	//   ....[250]....
        /*05ec*/ 	.word	0xffffffff


	//   ....[251]....
        /*05f0*/ 	.word	0xffffffff


	//   ....[252]....
        /*05f4*/ 	.word	0xffffffff


	//   ....[253]....
        /*05f8*/ 	.word	0x0500000f


	//   ....[254]....
        /*05fc*/ 	.word	0x0500000f


	//   ....[255]....
        /*0600*/ 	.word	0x0500000f


	//   ....[0]....
        /*0604*/ 	.word	0x0500000f


	//   ....[1]....
        /*0608*/ 	.word	0x0500000f


	//   ....[2]....
        /*060c*/ 	.word	0x0500000f


	//   ....[3]....
        /*0610*/ 	.word	0x0500000f


	//   ....[4]....
        /*0614*/ 	.word	0x0500000f


	//   ....[5]....
        /*0618*/ 	.word	0x0500000f


	//   ....[6]....
        /*061c*/ 	.word	0x0500000f


	//   ....[7]....
        /*0620*/ 	.word	0x0500000f


	//   ....[8]....
        /*0624*/ 	.word	0x0500000f


	//   ....[9]....
        /*0628*/ 	.word	0x0500000f


	//   ....[10]....
        /*062c*/ 	.word	0x0500000f


	//   ....[11]....
        /*0630*/ 	.word	0x0500000f


	//   ....[12]....
        /*0634*/ 	.word	0x0500000f


	//   ....[13]....
        /*0638*/ 	.word	0x0500000f


	//   ....[14]....
        /*063c*/ 	.word	0x0500000f


	//   ....[15]....
        /*0640*/ 	.word	0x0500000f


	//   ....[16]....
        /*0644*/ 	.word	0x0500000f


	//   ....[17]....
        /*0648*/ 	.word	0x0500000f


	//   ....[18]....
        /*064c*/ 	.word	0x0500000f


	//   ....[19]....
        /*0650*/ 	.word	0x0500000f


	//   ....[20]....
        /*0654*/ 	.word	0x0500000f


	//   ....[21]....
        /*0658*/ 	.word	0x0500000f


	//   ....[22]....
        /*065c*/ 	.word	0x0500000f


	//   ....[23]....
        /*0660*/ 	.word	0x0500000f


	//   ....[24]....
        /*0664*/ 	.word	0x0500000f


	//   ....[25]....
        /*0668*/ 	.word	0x0500000f


	//   ....[26]....
        /*066c*/ 	.word	0x0500000f


	//   ....[27]....
        /*0670*/ 	.word	0x0500000f


	//   ....[28]....
        /*0674*/ 	.word	0x0500000f


	//   ....[29]....
        /*0678*/ 	.word	0x0500000f


	//   ....[30]....
        /*067c*/ 	.word	0x0500000f


	//   ....[31]....
        /*0680*/ 	.word	0x0500000f


	//   ....[32]....
        /*0684*/ 	.word	0x0500000f


	//   ....[33]....
        /*0688*/ 	.word	0x0500000f


	//   ....[34]....
        /*068c*/ 	.word	0x0500000f


	//   ....[35]....
        /*0690*/ 	.word	0x0500000f


	//   ....[36]....
        /*0694*/ 	.word	0x0500000f


	//   ....[37]....
        /*0698*/ 	.word	0x0500000f


	//   ....[38]....
        /*069c*/ 	.word	0x0500000f


	//   ....[39]....
        /*06a0*/ 	.word	0x0500000f


	//   ....[40]....
        /*06a4*/ 	.word	0x0500000f


	//   ....[41]....
        /*06a8*/ 	.word	0x0500000f


	//   ....[42]....
        /*06ac*/ 	.word	0x0500000f


	//   ....[43]....
        /*06b0*/ 	.word	0x0500000f


	//   ....[44]....
        /*06b4*/ 	.word	0x0500000f


	//   ....[45]....
        /*06b8*/ 	.word	0x0500000f


	//   ....[46]....
        /*06bc*/ 	.word	0x0500000f


	//   ....[47]....
        /*06c0*/ 	.word	0x0500000f


	//   ....[48]....
        /*06c4*/ 	.word	0x0500000f


	//   ....[49]....
        /*06c8*/ 	.word	0x0500000f


	//   ....[50]....
        /*06cc*/ 	.word	0x0500000f


	//   ....[51]....
        /*06d0*/ 	.word	0x0500000f


	//   ....[52]....
        /*06d4*/ 	.word	0x0500000f


	//   ....[53]....
        /*06d8*/ 	.word	0x0500000f


	//   ....[54]....
        /*06dc*/ 	.word	0x0500000f


	//   ....[55]....
        /*06e0*/ 	.word	0x0500000f


	//   ....[56]....
        /*06e4*/ 	.word	0x0500000f


	//   ....[57]....
        /*06e8*/ 	.word	0x0500000f


	//   ....[58]....
        /*06ec*/ 	.word	0x0500000f


	//   ....[59]....
        /*06f0*/ 	.word	0x0500000f


	//   ....[60]....
        /*06f4*/ 	.word	0x0500000f


	//   ....[61]....
        /*06f8*/ 	.word	0x0500000f


	//   ....[62]....
        /*06fc*/ 	.word	0x0500000f


	//   ....[63]....
        /*0700*/ 	.word	0x0500000f


	//   ....[64]....
        /*0704*/ 	.word	0x0500000f


	//   ....[65]....
        /*0708*/ 	.word	0x0500000f


	//   ....[66]....
        /*070c*/ 	.word	0x0500000f


	//   ....[67]....
        /*0710*/ 	.word	0x0500000f


	//   ....[68]....
        /*0714*/ 	.word	0x0500000f


	//   ....[69]....
        /*0718*/ 	.word	0x0500000f


	//   ....[70]....
        /*071c*/ 	.word	0x0500000f


	//   ....[71]....
        /*0720*/ 	.word	0x0500000f


	//   ....[72]....
        /*0724*/ 	.word	0x0500000f


	//   ....[73]....
        /*0728*/ 	.word	0x0500000f


	//   ....[74]....
        /*072c*/ 	.word	0x0500000f


	//   ....[75]....
        /*0730*/ 	.word	0x0500000f


	//   ....[76]....
        /*0734*/ 	.word	0x0500000f


	//   ....[77]....
        /*0738*/ 	.word	0x0500000f


	//   ....[78]....
        /*073c*/ 	.word	0x0500000f


	//   ....[79]....
        /*0740*/ 	.word	0x0500000f


	//   ....[80]....
        /*0744*/ 	.word	0x0500000f


	//   ....[81]....
        /*0748*/ 	.word	0x0500000f


	//   ....[82]....
        /*074c*/ 	.word	0x0500000f


	//   ....[83]....
        /*0750*/ 	.word	0x0500000f


	//   ....[84]....
        /*0754*/ 	.word	0x0500000f


	//   ....[85]....
        /*0758*/ 	.word	0x0500000f


	//   ....[86]....
        /*075c*/ 	.word	0x0500000f


	//   ....[87]....
        /*0760*/ 	.word	0x0500000f


	//   ....[88]....
        /*0764*/ 	.word	0x0500000f


	//   ....[89]....
        /*0768*/ 	.word	0x0500000f


	//   ....[90]....
        /*076c*/ 	.word	0x0500000f


	//   ....[91]....
        /*0770*/ 	.word	0x0500000f


	//   ....[92]....
        /*0774*/ 	.word	0x0500000f


	//   ....[93]....
        /*0778*/ 	.word	0x0500000f


	//   ....[94]....
        /*077c*/ 	.word	0x0500000f


	//----- nvinfo : EIATTR_COOP_GROUP_INSTR_OFFSETS
	.align		4
.L_982:
        /*0780*/ 	.byte	0x04, 0x28
        /*0782*/ 	.short	(.L_984 - .L_983)


	//   ....[0]....
.L_983:
        /*0784*/ 	.word	0x00000080


	//   ....[1]....
        /*0788*/ 	.word	0x00000090


	//   ....[2]....
        /*078c*/ 	.word	0x000002d0


	//   ....[3]....
        /*0790*/ 	.word	0x00000430


	//   ....[4]....
        /*0794*/ 	.word	0x00000550


	//   ....[5]....
        /*0798*/ 	.word	0x000006b0


	//   ....[6]....
        /*079c*/ 	.word	0x00001f50


	//   ....[7]....
        /*07a0*/ 	.word	0x00002c70


	//   ....[8]....
        /*07a4*/ 	.word	0x00002e70


	//   ....[9]....
        /*07a8*/ 	.word	0x00004300


	//   ....[10]....
        /*07ac*/ 	.word	0x00004410


	//   ....[11]....
        /*07b0*/ 	.word	0x00004fd0


	//   ....[12]....
        /*07b4*/ 	.word	0x00005050


	//   ....[13]....
        /*07b8*/ 	.word	0x00007180


	//   ....[14]....
        /*07bc*/ 	.word	0x000081a0


	//   ....[15]....
        /*07c0*/ 	.word	0x000089a0


	//   ....[16]....
        /*07c4*/ 	.word	0x00008ab0


	//   ....[17]....
        /*07c8*/ 	.word	0x00009600


	//   ....[18]....
        /*07cc*/ 	.word	0x00009690


	//   ....[19]....
        /*07d0*/ 	.word	0x0000be30


	//   ....[20]....
        /*07d4*/ 	.word	0x0000be40


	//   ....[21]....
        /*07d8*/ 	.word	0x0000be70


	//   ....[22]....
        /*07dc*/ 	.word	0x0000be80


	//   ....[23]....
        /*07e0*/ 	.word	0x0000e370


	//   ....[24]....
        /*07e4*/ 	.word	0x0000f390


	//   ....[25]....
        /*07e8*/ 	.word	0x0000fb90


	//   ....[26]....
        /*07ec*/ 	.word	0x0000fca0


	//   ....[27]....
        /*07f0*/ 	.word	0x000107f0


	//   ....[28]....
        /*07f4*/ 	.word	0x00010880


	//   ....[29]....
        /*07f8*/ 	.word	0x00011f20


	//   ....[30]....
        /*07fc*/ 	.word	0x00011f30


	//   ....[31]....
        /*0800*/ 	.word	0x00011fb0


	//   ....[32]....
        /*0804*/ 	.word	0x00011fc0


	//   ....[33]....
        /*0808*/ 	.word	0x00012f40


	//   ....[34]....
        /*080c*/ 	.word	0x00012f50


	//   ....[35]....
        /*0810*/ 	.word	0x00012f60


	//   ....[36]....
        /*0814*/ 	.word	0x00012f70


	//   ....[37]....
        /*0818*/ 	.word	0x00012f80


	//   ....[38]....
        /*081c*/ 	.word	0x00012f90


	//   ....[39]....
        /*0820*/ 	.word	0x00012fa0


	//   ....[40]....
        /*0824*/ 	.word	0x00012fb0


	//   ....[41]....
        /*0828*/ 	.word	0x00012fc0


	//   ....[42]....
        /*082c*/ 	.word	0x00012fd0


	//   ....[43]....
        /*0830*/ 	.word	0x00012fe0


	//   ....[44]....
        /*0834*/ 	.word	0x00013010


	//   ....[45]....
        /*0838*/ 	.word	0x00013040


	//   ....[46]....
        /*083c*/ 	.word	0x00013050


	//   ....[47]....
        /*0840*/ 	.word	0x00013060


	//   ....[48]....
        /*0844*/ 	.word	0x00013070


	//   ....[49]....
        /*0848*/ 	.word	0x00013080


	//   ....[50]....
        /*084c*/ 	.word	0x00013090


	//   ....[51]....
        /*0850*/ 	.word	0x000130c0


	//   ....[52]....
        /*0854*/ 	.word	0x000130f0


	//   ....[53]....
        /*0858*/ 	.word	0x00013110


	//   ....[54]....
        /*085c*/ 	.word	0x00013120


	//   ....[55]....
        /*0860*/ 	.word	0x00013130


	//   ....[56]....
        /*0864*/ 	.word	0x00013140


	//   ....[57]....
        /*0868*/ 	.word	0x00013150


	//   ....[58]....
        /*086c*/ 	.word	0x00013160


	//   ....[59]....
        /*0870*/ 	.word	0x00013170


	//   ....[60]....
        /*0874*/ 	.word	0x000131a0


	//   ....[61]....
        /*0878*/ 	.word	0x000131d0


	//   ....[62]....
        /*087c*/ 	.word	0x000131f0


	//   ....[63]....
        /*0880*/ 	.word	0x00013200


	//   ....[64]....
        /*0884*/ 	.word	0x00013210


	//   ....[65]....
        /*0888*/ 	.word	0x00013220


	//   ....[66]....
        /*088c*/ 	.word	0x00013230


	//   ....[67]....
        /*0890*/ 	.word	0x00013250


	//   ....[68]....
        /*0894*/ 	.word	0x00013260


	//   ....[69]....
        /*0898*/ 	.word	0x00013270


	//   ....[70]....
        /*089c*/ 	.word	0x00013280


	//   ....[71]....
        /*08a0*/ 	.word	0x000132a0


	//   ....[72]....
        /*08a4*/ 	.word	0x000132d0


	//   ....[73]....
        /*08a8*/ 	.word	0x00013300


	//   ....[74]....
        /*08ac*/ 	.word	0x00013320


	//   ....[75]....
        /*08b0*/ 	.word	0x00013330


	//   ....[76]....
        /*08b4*/ 	.word	0x00013340


	//   ....[77]....
        /*08b8*/ 	.word	0x00013360


	//   ....[78]....
        /*08bc*/ 	.word	0x00013370


	//   ....[79]....
        /*08c0*/ 	.word	0x00013390


	//   ....[80]....
        /*08c4*/ 	.word	0x000133c0


	//   ....[81]....
        /*08c8*/ 	.word	0x000133f0


	//   ....[82]....
        /*08cc*/ 	.word	0x00013420


	//   ....[83]....
        /*08d0*/ 	.word	0x00013450


	//   ....[84]....
        /*08d4*/ 	.word	0x00013480


	//   ....[85]....
        /*08d8*/ 	.word	0x00013490


	//   ....[86]....
        /*08dc*/ 	.word	0x000134c0


	//   ....[87]....
        /*08e0*/ 	.word	0x000134d0


	//   ....[88]....
        /*08e4*/ 	.word	0x000134f0


	//   ....[89]....
        /*08e8*/ 	.word	0x00013500


	//   ....[90]....
        /*08ec*/ 	.word	0x00013510


	//   ....[91]....
        /*08f0*/ 	.word	0x00013530


	//   ....[92]....
        /*08f4*/ 	.word	0x00013560


	//   ....[93]....
        /*08f8*/ 	.word	0x00013590


	//   ....[94]....
        /*08fc*/ 	.word	0x000135c0


	//   ....[95]....
        /*0900*/ 	.word	0x000135f0


	//   ....[96]....
        /*0904*/ 	.word	0x00013620


	//   ....[97]....
        /*0908*/ 	.word	0x00013ea0


	//   ....[98]....
        /*090c*/ 	.word	0x00013ee0


	//   ....[99]....
        /*0910*/ 	.word	0x00013f10


	//   ....[100]....
        /*0914*/ 	.word	0x00013f40


	//   ....[101]....
        /*0918*/ 	.word	0x00014600


	//   ....[102]....
        /*091c*/ 	.word	0x00014640


	//   ....[103]....
        /*0920*/ 	.word	0x00014700


	//   ....[104]....
        /*0924*/ 	.word	0x00014720


	//   ....[105]....
        /*0928*/ 	.word	0x000147e0


	//   ....[106]....
        /*092c*/ 	.word	0x00014800


	//   ....[107]....
        /*0930*/ 	.word	0x000148d0


	//   ....[108]....
        /*0934*/ 	.word	0x000148f0


	//   ....[109]....
        /*0938*/ 	.word	0x00014d30


	//   ....[110]....
        /*093c*/ 	.word	0x00014d40


	//   ....[111]....
        /*0940*/ 	.word	0x00015170


	//   ....[112]....
        /*0944*/ 	.word	0x00015180


	//   ....[113]....
        /*0948*/ 	.word	0x00015ef0


	//   ....[114]....
        /*094c*/ 	.word	0x00015f10


	//   ....[115]....
        /*0950*/ 	.word	0x00015fd0


	//   ....[116]....
        /*0954*/ 	.word	0x00015ff0


	//   ....[117]....
        /*0958*/ 	.word	0x000160b0


	//   ....[118]....
        /*095c*/ 	.word	0x000160d0


	//   ....[119]....
        /*0960*/ 	.word	0x000161a0


	//   ....[120]....
        /*0964*/ 	.word	0x000161c0


	//   ....[121]....
        /*0968*/ 	.word	0x00016310


	//   ....[122]....
        /*096c*/ 	.word	0x00016520


	//   ....[123]....
        /*0970*/ 	.word	0x00016550


	//   ....[124]....
        /*0974*/ 	.word	0x00016580


	//   ....[125]....
        /*0978*/ 	.word	0x000165b0


	//   ....[126]....
        /*097c*/ 	.word	0x000165e0


	//   ....[127]....
        /*0980*/ 	.word	0x00016630


	//   ....[128]....
        /*0984*/ 	.word	0x000167b0


	//   ....[129]....
        /*0988*/ 	.word	0x000167e0


	//   ....[130]....
        /*098c*/ 	.word	0x00016810


	//   ....[131]....
        /*0990*/ 	.word	0x00016840


	//   ....[132]....
        /*0994*/ 	.word	0x00016870


	//   ....[133]....
        /*0998*/ 	.word	0x000168a0


	//   ....[134]....
        /*099c*/ 	.word	0x00016930


	//   ....[135]....
        /*09a0*/ 	.word	0x00016990


	//   ....[136]....
        /*09a4*/ 	.word	0x000169a0


	//   ....[137]....
        /*09a8*/ 	.word	0x000169f0


	//   ....[138]....
        /*09ac*/ 	.word	0x000192f0


	//   ....[139]....
        /*09b0*/ 	.word	0x00019320


	//   ....[140]....
        /*09b4*/ 	.word	0x000193c0


	//   ....[141]....
        /*09b8*/ 	.word	0x000193d0


	//   ....[142]....
        /*09bc*/ 	.word	0x00019420


	//   ....[143]....
        /*09c0*/ 	.word	0x00019430


	//   ....[144]....
        /*09c4*/ 	.word	0x00019480


	//   ....[145]....
        /*09c8*/ 	.word	0x00019490


	//   ....[146]....
        /*09cc*/ 	.word	0x000194e0


	//   ....[147]....
        /*09d0*/ 	.word	0x000194f0


	//   ....[148]....
        /*09d4*/ 	.word	0x00019540


	//   ....[149]....
        /*09d8*/ 	.word	0x00019550


	//   ....[150]....
        /*09dc*/ 	.word	0x000195a0


	//   ....[151]....
        /*09e0*/ 	.word	0x000195b0


	//   ....[152]....
        /*09e4*/ 	.word	0x000195c0


	//   ....[153]....
        /*09e8*/ 	.word	0x00019610


	//   ....[154]....
        /*09ec*/ 	.word	0x00019660


	//   ....[155]....
        /*09f0*/ 	.word	0x00019670


	//   ....[156]....
        /*09f4*/ 	.word	0x00019680


	//   ....[157]....
        /*09f8*/ 	.word	0x000196e0


	//   ....[158]....
        /*09fc*/ 	.word	0x00019b60


	//   ....[159]....
        /*0a00*/ 	.word	0x00019b90


	//   ....[160]....
        /*0a04*/ 	.word	0x00019be0


	//   ....[161]....
        /*0a08*/ 	.word	0x00019c10


	//   ....[162]....
        /*0a0c*/ 	.word	0x00019c50


	//   ....[163]....
        /*0a10*/ 	.word	0x00019c80


	//   ....[164]....
        /*0a14*/ 	.word	0x00019cd0


	//   ....[165]....
        /*0a18*/ 	.word	0x00019d00


	//   ....[166]....
        /*0a1c*/ 	.word	0x00019d50


	//   ....[167]....
        /*0a20*/ 	.word	0x00019d80


	//   ....[168]....
        /*0a24*/ 	.word	0x00019dd0


	//   ....[169]....
        /*0a28*/ 	.word	0x00019df0


	//   ....[170]....
        /*0a2c*/ 	.word	0x00019e40


	//   ....[171]....
        /*0a30*/ 	.word	0x00019e60


	//   ....[172]....
        /*0a34*/ 	.word	0x00019e70


	//   ....[173]....
        /*0a38*/ 	.word	0x00019eb0


	//   ....[174]....
        /*0a3c*/ 	.word	0x00019f10


	//   ....[175]....
        /*0a40*/ 	.word	0x00019f30


	//   ....[176]....
        /*0a44*/ 	.word	0x00019f40


	//   ....[177]....
        /*0a48*/ 	.word	0x00019fa0


	//   ....[178]....
        /*0a4c*/ 	.word	0x0001a690


	//   ....[179]....
        /*0a50*/ 	.word	0x0001a6c0


	//   ....[180]....
        /*0a54*/ 	.word	0x0001a6f0


	//   ....[181]....
        /*0a58*/ 	.word	0x0001a730


	//   ....[182]....
        /*0a5c*/ 	.word	0x0001a780


	//   ....[183]....
        /*0a60*/ 	.word	0x0001a7a0


	//   ....[184]....
        /*0a64*/ 	.word	0x0001a7f0


	//   ....[185]....
        /*0a68*/ 	.word	0x0001a810


	//   ....[186]....
        /*0a6c*/ 	.word	0x0001a860


	//   ....[187]....
        /*0a70*/ 	.word	0x0001a880


	//   ....[188]....
        /*0a74*/ 	.word	0x0001a8d0


	//   ....[189]....
        /*0a78*/ 	.word	0x0001a8f0


	//   ....[190]....
        /*0a7c*/ 	.word	0x0001a940


	//   ....[191]....
        /*0a80*/ 	.word	0x0001a960


	//   ....[192]....
        /*0a84*/ 	.word	0x0001a9a0


	//   ....[193]....
        /*0a88*/ 	.word	0x0001a9c0


	//   ....[194]....
        /*0a8c*/ 	.word	0x0001b2f0


	//   ....[195]....
        /*0a90*/ 	.word	0x0001b310


	//   ....[196]....
        /*0a94*/ 	.word	0x0001b320


	//   ....[197]....
        /*0a98*/ 	.word	0x0001b330


	//   ....[198]....
        /*0a9c*/ 	.word	0x0001b340


	//   ....[199]....
        /*0aa0*/ 	.word	0x0001b350


	//   ....[200]....
        /*0aa4*/ 	.word	0x0001b3b0


	//   ....[201]....
        /*0aa8*/ 	.word	0x0001b3f0


	//   ....[202]....
        /*0aac*/ 	.word	0x0001b410


	//   ....[203]....
        /*0ab0*/ 	.word	0x0001b420


	//   ....[204]....
        /*0ab4*/ 	.word	0x0001b460


	//   ....[205]....
        /*0ab8*/ 	.word	0x0001b470


	//   ....[206]....
        /*0abc*/ 	.word	0x0001b4b0


	//   ....[207]....
        /*0ac0*/ 	.word	0x0001b4c0


	//   ....[208]....
        /*0ac4*/ 	.word	0x0001b500


	//   ....[209]....
        /*0ac8*/ 	.word	0x0001b510


	//   ....[210]....
        /*0acc*/ 	.word	0x0001b520


	//   ....[211]....
        /*0ad0*/ 	.word	0x0001b530


	//   ....[212]....
        /*0ad4*/ 	.word	0x0001b540


	//   ....[213]....
        /*0ad8*/ 	.word	0x0001b5e0


	//   ....[214]....
        /*0adc*/ 	.word	0x0001b990


	//   ....[215]....
        /*0ae0*/ 	.word	0x0001b9a0


	//   ....[216]....
        /*0ae4*/ 	.word	0x0001b9b0


	//   ....[217]....
        /*0ae8*/ 	.word	0x0001b9c0


	//   ....[218]....
        /*0aec*/ 	.word	0x0001b9d0


	//   ....[219]....
        /*0af0*/ 	.word	0x0001b9e0


	//   ....[220]....
        /*0af4*/ 	.word	0x0001ba00


	//   ....[221]....
        /*0af8*/ 	.word	0x0001ba50


	//   ....[222]....
        /*0afc*/ 	.word	0x0001ba90


	//   ....[223]....
        /*0b00*/ 	.word	0x0001bab0


	//   ....[224]....
        /*0b04*/ 	.word	0x0001bad0


	//   ....[225]....
        /*0b08*/ 	.word	0x0001bb00


	//   ....[226]....
        /*0b0c*/ 	.word	0x0001bb20


	//   ....[227]....
        /*0b10*/ 	.word	0x0001bb50


	//   ....[228]....
        /*0b14*/ 	.word	0x0001bb70


	//   ....[229]....
        /*0b18*/ 	.word	0x0001bba0


	//   ....[230]....
        /*0b1c*/ 	.word	0x0001bbb0


	//   ....[231]....
        /*0b20*/ 	.word	0x0001bbc0


	//   ....[232]....
        /*0b24*/ 	.word	0x0001bbd0


	//   ....[233]....
        /*0b28*/ 	.word	0x0001bbe0


	//   ....[234]....
        /*0b2c*/ 	.word	0x0001d050


	//   ....[235]....
        /*0b30*/ 	.word	0x0001d070


	//   ....[236]....
        /*0b34*/ 	.word	0x0001d0a0


	//   ....[237]....
        /*0b38*/ 	.word	0x0001d0d0


	//   ....[238]....
        /*0b3c*/ 	.word	0x0001d100


	//   ....[239]....
        /*0b40*/ 	.word	0x0001d110


	//   ....[240]....
        /*0b44*/ 	.word	0x0001d140


	//   ....[241]....
        /*0b48*/ 	.word	0x0001d180


	//   ....[242]....
        /*0b4c*/ 	.word	0x0001d2f0


	//   ....[243]....
        /*0b50*/ 	.word	0x0001d320


	//   ....[244]....
        /*0b54*/ 	.word	0x0001d360


	//   ....[245]....
        /*0b58*/ 	.word	0x0001d390


	//   ....[246]....
        /*0b5c*/ 	.word	0x0001d3c0


	//   ....[247]....
        /*0b60*/ 	.word	0x0001d3f0


	//   ....[248]....
        /*0b64*/ 	.word	0x0001d480


	//   ....[249]....
        /*0b68*/ 	.word	0x0001d4d0


	//   ....[250]....
        /*0b6c*/ 	.word	0x0001d4e0


	//   ....[251]....
        /*0b70*/ 	.word	0x0001d520


	//   ....[252]....
        /*0b74*/ 	.word	0x0001e020


	//   ....[253]....
        /*0b78*/ 	.word	0x0001e6f0


	//   ....[254]....
        /*0b7c*/ 	.word	0x0001e7d0


	//   ....[255]....
        /*0b80*/ 	.word	0x0001e8c0


	//   ....[0]....
        /*0b84*/ 	.word	0x0001e920


	//   ....[1]....
        /*0b88*/ 	.word	0x0001e9e0


	//   ....[2]....
        /*0b8c*/ 	.word	0x0001ea40


	//   ....[3]....
        /*0b90*/ 	.word	0x0001eb00


	//   ....[4]....
        /*0b94*/ 	.word	0x0001eb60


	//   ....[5]....
        /*0b98*/ 	.word	0x0001ec20


	//   ....[6]....
        /*0b9c*/ 	.word	0x0001ec80


	//   ....[7]....
        /*0ba0*/ 	.word	0x0001ed40


	//   ....[8]....
        /*0ba4*/ 	.word	0x0001eda0


	//   ....[9]....
        /*0ba8*/ 	.word	0x0001ee60


	//   ....[10]....
        /*0bac*/ 	.word	0x0001eec0


	//   ....[11]....
        /*0bb0*/ 	.word	0x0001ef80


	//   ....[12]....
        /*0bb4*/ 	.word	0x0001efe0


	//   ....[13]....
        /*0bb8*/ 	.word	0x0001f0a0


	//   ....[14]....
        /*0bbc*/ 	.word	0x0001f100


	//   ....[15]....
        /*0bc0*/ 	.word	0x0001f1c0


	//   ....[16]....
        /*0bc4*/ 	.word	0x0001f220


	//   ....[17]....
        /*0bc8*/ 	.word	0x0001f2f0


	//   ....[18]....
        /*0bcc*/ 	.word	0x0001f4b0


	//   ....[19]....
        /*0bd0*/ 	.word	0x0001f540


	//   ....[20]....
        /*0bd4*/ 	.word	0x0001f610


	//   ....[21]....
        /*0bd8*/ 	.word	0x0001f660


	//   ....[22]....
        /*0bdc*/ 	.word	0x0001f730


	//   ....[23]....
        /*0be0*/ 	.word	0x0001f780


	//   ....[24]....
        /*0be4*/ 	.word	0x0001f800


	//   ....[25]....
        /*0be8*/ 	.word	0x0001f8b0


	//   ....[26]....
        /*0bec*/ 	.word	0x0001f930


	//   ....[27]....
        /*0bf0*/ 	.word	0x0001f9e0


	//   ....[28]....
        /*0bf4*/ 	.word	0x0001fa60


	//   ....[29]....
        /*0bf8*/ 	.word	0x0001fb10


	//   ....[30]....
        /*0bfc*/ 	.word	0x0001fb90


	//   ....[31]....
        /*0c00*/ 	.word	0x0001fc30


	//   ....[32]....
        /*0c04*/ 	.word	0x0001fcb0


	//   ....[33]....
        /*0c08*/ 	.word	0x0001fd50


	//   ....[34]....
        /*0c0c*/ 	.word	0x0001fdc0


	//   ....[35]....
        /*0c10*/ 	.word	0x0001fe70


	//   ....[36]....
        /*0c14*/ 	.word	0x0001fee0


	//   ....[37]....
        /*0c18*/ 	.word	0x0001ff90


	//   ....[38]....
        /*0c1c*/ 	.word	0x00020030


	//   ....[39]....
        /*0c20*/ 	.word	0x000200a0


	//   ....[40]....
        /*0c24*/ 	.word	0x00020120


	//   ....[41]....
        /*0c28*/ 	.word	0x000201d0


	//   ....[42]....
        /*0c2c*/ 	.word	0x00020230


	//   ....[43]....
        /*0c30*/ 	.word	0x000202f0


	//   ....[44]....
        /*0c34*/ 	.word	0x00020350


	//   ....[45]....
        /*0c38*/ 	.word	0x00020410


	//   ....[46]....
        /*0c3c*/ 	.word	0x00020470


	//   ....[47]....
        /*0c40*/ 	.word	0x00020530


	//   ....[48]....
        /*0c44*/ 	.word	0x00020590


	//   ....[49]....
        /*0c48*/ 	.word	0x00020640


	//   ....[50]....
        /*0c4c*/ 	.word	0x000206a0


	//   ....[51]....
        /*0c50*/ 	.word	0x00020760


	//   ....[52]....
        /*0c54*/ 	.word	0x000207c0


	//   ....[53]....
        /*0c58*/ 	.word	0x00020860


	//   ....[54]....
        /*0c5c*/ 	.word	0x00020990


	//   ....[55]....
        /*0c60*/ 	.word	0x00020a30


	//   ....[56]....
        /*0c64*/ 	.word	0x00020a90


	//   ....[57]....
        /*0c68*/ 	.word	0x00020b40


	//   ....[58]....
        /*0c6c*/ 	.word	0x00020bc0


	//   ....[59]....
        /*0c70*/ 	.word	0x00020c50


	//   ....[60]....
        /*0c74*/ 	.word	0x00020ce0


	//   ....[61]....
        /*0c78*/ 	.word	0x00020d70


	//   ....[62]....
        /*0c7c*/ 	.word	0x00020dd0


	//   ....[63]....
        /*0c80*/ 	.word	0x00020e80


	//   ....[64]....
        /*0c84*/ 	.word	0x00020ee0


	//   ....[65]....
        /*0c88*/ 	.word	0x00020f90


	//   ....[66]....
        /*0c8c*/ 	.word	0x00020ff0


	//   ....[67]....
        /*0c90*/ 	.word	0x000210a0


	//   ....[68]....
        /*0c94*/ 	.word	0x00021100


	//   ....[69]....
        /*0c98*/ 	.word	0x000211b0


	//   ....[70]....
        /*0c9c*/ 	.word	0x00021210


	//   ....[71]....
        /*0ca0*/ 	.word	0x000212c0


	//   ....[72]....
        /*0ca4*/ 	.word	0x00021320


	//   ....[73]....
        /*0ca8*/ 	.word	0x000213d0


	//   ....[74]....
        /*0cac*/ 	.word	0x000214c0


	//   ....[75]....
        /*0cb0*/ 	.word	0x00021550


	//   ....[76]....
        /*0cb4*/ 	.word	0x000215b0


	//   ....[77]....
        /*0cb8*/ 	.word	0x00021660


	//   ....[78]....
        /*0cbc*/ 	.word	0x000216e0


	//   ....[79]....
        /*0cc0*/ 	.word	0x00021770


	//   ....[80]....
        /*0cc4*/ 	.word	0x00021800


	//   ....[81]....
        /*0cc8*/ 	.word	0x00021890


	//   ....[82]....
        /*0ccc*/ 	.word	0x000218f0


	//   ....[83]....
        /*0cd0*/ 	.word	0x00021990


	//   ....[84]....
        /*0cd4*/ 	.word	0x000219f0


	//   ....[85]....
        /*0cd8*/ 	.word	0x00021a90


	//   ....[86]....
        /*0cdc*/ 	.word	0x00021af0


	//   ....[87]....
        /*0ce0*/ 	.word	0x00021b90


	//   ....[88]....
        /*0ce4*/ 	.word	0x00021bf0


	//   ....[89]....
        /*0ce8*/ 	.word	0x00021ca0


	//   ....[90]....
        /*0cec*/ 	.word	0x00021d00


	//   ....[91]....
        /*0cf0*/ 	.word	0x00021db0


	//   ....[92]....
        /*0cf4*/ 	.word	0x00021e10


	//   ....[93]....
        /*0cf8*/ 	.word	0x00021ec0


	//   ....[94]....
        /*0cfc*/ 	.word	0x00022110


	//----- nvinfo : EIATTR_REG_RECONFIG
	.align		4
.L_984:
        /*0d00*/ 	.byte	0x01, 0x54
	.zero		2


	//----- nvinfo : EIATTR_SYSCALL_OFFSETS
	.align		4
        /*0d04*/ 	.byte	0x04, 0x46
        /*0d06*/ 	.short	(.L_986 - .L_985)


	//   ....[0]....
.L_985:
        /*0d08*/ 	.word	0x00002130


	//   ....[1]....
        /*0d0c*/ 	.word	0x000185d0


	//   ....[2]....
        /*0d10*/ 	.word	0x00018740


	//   ....[3]....
        /*0d14*/ 	.word	0x00018890


	//   ....[4]....
        /*0d18*/ 	.word	0x000189d0


	//   ....[5]....
        /*0d1c*/ 	.word	0x0001a2c0


	//----- nvinfo : EIATTR_MBARRIER_INSTR_OFFSETS
	.align		4
.L_986:
        /*0d20*/ 	.byte	0x04, 0x39
        /*0d22*/ 	.short	(.L_988 - .L_987)


	//   ....[0]....
.L_987:
        /*0d24*/ 	.word	0x00000180
        /*0d28*/ 	.word	0x000000ff
        /*0d2c*/ 	.word	0x00022800
        /*0d30*/ 	.short	0x0100
        /*0d32*/ 	.byte	0x08
	.zero		1


	//   ....[1]....
        /*0d34*/ 	.word	0x00000190
        /*0d38*/ 	.word	0x000000ff
        /*0d3c*/ 	.word	0x00022820
        /*0d40*/ 	.short	0x0100
        /*0d42*/ 	.byte	0x08
	.zero		1


	//   ....[2]....
        /*0d44*/ 	.word	0x00000280
        /*0d48*/ 	.word	0x000000ff
        /*0d4c*/ 	.word	0x00022830
        /*0d50*/ 	.short	0x0100
        /*0d52*/ 	.byte	0x08
	.zero		1


	//   ....[3]....
        /*0d54*/ 	.word	0x00000290
        /*0d58*/ 	.word	0x000000ff
        /*0d5c*/ 	.word	0x00022840
        /*0d60*/ 	.short	0x0100
        /*0d62*/ 	.byte	0x08
	.zero		1


	//   ....[4]....
        /*0d64*/ 	.word	0x000002a0
        /*0d68*/ 	.word	0x000000ff
        /*0d6c*/ 	.word	0x00022838
        /*0d70*/ 	.short	0x0100
        /*0d72*/ 	.byte	0x08
	.zero		1


	//   ....[5]....
        /*0d74*/ 	.word	0x000002b0
        /*0d78*/ 	.word	0x000000ff
        /*0d7c*/ 	.word	0x00022848
        /*0d80*/ 	.short	0x0100
        /*0d82*/ 	.byte	0x08
	.zero		1


	//   ....[6]....
        /*0d84*/ 	.word	0x000003e0
        /*0d88*/ 	.word	0x000000ff
        /*0d8c*/ 	.word	0x00022850
        /*0d90*/ 	.short	0x0100
        /*0d92*/ 	.byte	0x08
	.zero		1


	//   ....[7]....
        /*0d94*/ 	.word	0x000003f0
        /*0d98*/ 	.word	0x000000ff
        /*0d9c*/ 	.word	0x00022860
        /*0da0*/ 	.short	0x0100
        /*0da2*/ 	.byte	0x08
	.zero		1


	//   ....[8]....
        /*0da4*/ 	.word	0x00000400
        /*0da8*/ 	.word	0x000000ff
        /*0dac*/ 	.word	0x00022858
        /*0db0*/ 	.short	0x0100
        /*0db2*/ 	.byte	0x08
	.zero		1


	//   ....[9]....
        /*0db4*/ 	.word	0x00000410
        /*0db8*/ 	.word	0x000000ff
        /*0dbc*/ 	.word	0x00022868
        /*0dc0*/ 	.short	0x0100
        /*0dc2*/ 	.byte	0x08
	.zero		1


	//   ....[10]....
        /*0dc4*/ 	.word	0x00000500
        /*0dc8*/ 	.word	0x000000ff
        /*0dcc*/ 	.word	0x00022870
        /*0dd0*/ 	.short	0x0100
        /*0dd2*/ 	.byte	0x06
	.zero		1


	//   ....[11]....
        /*0dd4*/ 	.word	0x00000510
        /*0dd8*/ 	.word	0x000000ff
        /*0ddc*/ 	.word	0x00022880
        /*0de0*/ 	.short	0x0100
        /*0de2*/ 	.byte	0x06
	.zero		1


	//   ....[12]....
        /*0de4*/ 	.word	0x00000520
        /*0de8*/ 	.word	0x000000ff
        /*0dec*/ 	.word	0x00022878
        /*0df0*/ 	.short	0x0100
        /*0df2*/ 	.byte	0x06
	.zero		1


	//   ....[13]....
        /*0df4*/ 	.word	0x00000530
        /*0df8*/ 	.word	0x000000ff
        /*0dfc*/ 	.word	0x00022888
        /*0e00*/ 	.short	0x0100
        /*0e02*/ 	.byte	0x06
	.zero		1


	//   ....[14]....
        /*0e04*/ 	.word	0x00000660
        /*0e08*/ 	.word	0x000000ff
        /*0e0c*/ 	.word	0x00022890
        /*0e10*/ 	.short	0x0100
        /*0e12*/ 	.byte	0x08
	.zero		1


	//   ....[15]....
        /*0e14*/ 	.word	0x00000670
        /*0e18*/ 	.word	0x000000ff
        /*0e1c*/ 	.word	0x000228a0
        /*0e20*/ 	.short	0x0100
        /*0e22*/ 	.byte	0x08
	.zero		1


	//   ....[16]....
        /*0e24*/ 	.word	0x00000680
        /*0e28*/ 	.word	0x000000ff
        /*0e2c*/ 	.word	0x00022898
        /*0e30*/ 	.short	0x0100
        /*0e32*/ 	.byte	0x08
	.zero		1


	//   ....[17]....
        /*0e34*/ 	.word	0x00000690
        /*0e38*/ 	.word	0x000000ff
        /*0e3c*/ 	.word	0x000228a8
        /*0e40*/ 	.short	0x0100
        /*0e42*/ 	.byte	0x08
	.zero		1


	//   ....[18]....
        /*0e44*/ 	.word	0x000007e0
        /*0e48*/ 	.word	0x000000ff
        /*0e4c*/ 	.word	0x000228b0
        /*0e50*/ 	.short	0x0100
        /*0e52*/ 	.byte	0x08
	.zero		1


	//   ....[19]....
        /*0e54*/ 	.word	0x000007f0
        /*0e58*/ 	.word	0x000000ff
        /*0e5c*/ 	.word	0x000228c0
        /*0e60*/ 	.short	0x0100
        /*0e62*/ 	.byte	0x08
	.zero		1


	//   ....[20]....
        /*0e64*/ 	.word	0x00000800
        /*0e68*/ 	.word	0x000000ff
        /*0e6c*/ 	.word	0x000228b8
        /*0e70*/ 	.short	0x0100
        /*0e72*/ 	.byte	0x08
	.zero		1


	//   ....[21]....
        /*0e74*/ 	.word	0x00000810
        /*0e78*/ 	.word	0x000000ff
        /*0e7c*/ 	.word	0x000228c8
        /*0e80*/ 	.short	0x0100
        /*0e82*/ 	.byte	0x08
	.zero		1


	//   ....[22]....
        /*0e84*/ 	.word	0x000021b0
        /*0e88*/ 	.word	0x000000ff
        /*0e8c*/ 	.word	0x00022800
        /*0e90*/ 	.short	0x010a
        /*0e92*/ 	.byte	0x2b
	.zero		1


	//   ....[23]....
        /*0e94*/ 	.word	0x00002230
        /*0e98*/ 	.word	0x00000003
        /*0e9c*/ 	.word	0x00022830
        /*0ea0*/ 	.short	0x010a
        /*0ea2*/ 	.byte	0x3f
	.zero		1


	//   ....[24]....
        /*0ea4*/ 	.word	0x00002270
        /*0ea8*/ 	.word	0x00000003
        /*0eac*/ 	.word	0x00022830
        /*0eb0*/ 	.short	0x010a
        /*0eb2*/ 	.byte	0x3f
	.zero		1


	//   ....[25]....
        /*0eb4*/ 	.word	0x00002c80
        /*0eb8*/ 	.word	0x000000ff
        /*0ebc*/ 	.word	0x00000000
        /*0ec0*/ 	.short	0x0101
        /*0ec2*/ 	.byte	0x06
	.zero		1


	//   ....[26]....
        /*0ec4*/ 	.word	0x00006500
        /*0ec8*/ 	.word	0x000000ff
        /*0ecc*/ 	.word	0x00022830
        /*0ed0*/ 	.short	0x010a
        /*0ed2*/ 	.byte	0x06
	.zero		1


	//   ....[27]....
        /*0ed4*/ 	.word	0x00006540
        /*0ed8*/ 	.word	0x000000ff
        /*0edc*/ 	.word	0x00022830
        /*0ee0*/ 	.short	0x010a
        /*0ee2*/ 	.byte	0x06
	.zero		1


	//   ....[28]....
        /*0ee4*/ 	.word	0x00006dd0
        /*0ee8*/ 	.word	0x000000ff
        /*0eec*/ 	.word	0x00022850
        /*0ef0*/ 	.short	0x010a
        /*0ef2*/ 	.byte	0x06
	.zero		1


	//   ....[29]....
        /*0ef4*/ 	.word	0x00006e10
        /*0ef8*/ 	.word	0x000000ff
        /*0efc*/ 	.word	0x00022850
        /*0f00*/ 	.short	0x010a
        /*0f02*/ 	.byte	0x06
	.zero		1


	//   ....[30]....
        /*0f04*/ 	.word	0x00007140
        /*0f08*/ 	.word	0x000000ff
        /*0f0c*/ 	.word	0x00000000
        /*0f10*/ 	.short	0x0101
        /*0f12*/ 	.byte	0x06
	.zero		1


	//   ....[31]....
        /*0f14*/ 	.word	0x0000a3d0
        /*0f18*/ 	.word	0x000000ff
        /*0f1c*/ 	.word	0x00000000
        /*0f20*/ 	.short	0x0101
        /*0f22*/ 	.byte	0x06
	.zero		1


	//   ....[32]....
        /*0f24*/ 	.word	0x0000ad70
        /*0f28*/ 	.word	0x000000ff
        /*0f2c*/ 	.word	0x00022830
        /*0f30*/ 	.short	0x010a
        /*0f32*/ 	.byte	0x06
	.zero		1


	//   ....[33]....
        /*0f34*/ 	.word	0x0000adb0
        /*0f38*/ 	.word	0x000000ff
        /*0f3c*/ 	.word	0x00022830
        /*0f40*/ 	.short	0x010a
        /*0f42*/ 	.byte	0x06
	.zero		1


	//   ....[34]....
        /*0f44*/ 	.word	0x0000b640
        /*0f48*/ 	.word	0x000000ff
        /*0f4c*/ 	.word	0x00022850
        /*0f50*/ 	.short	0x010a
        /*0f52*/ 	.byte	0x06
	.zero		1


	//   ....[35]....
        /*0f54*/ 	.word	0x0000b680
        /*0f58*/ 	.word	0x000000ff
        /*0f5c*/ 	.word	0x00022850
        /*0f60*/ 	.short	0x010a
        /*0f62*/ 	.byte	0x06
	.zero		1


	//   ....[36]....
        /*0f64*/ 	.word	0x0000b9d0
        /*0f68*/ 	.word	0x000000ff
        /*0f6c*/ 	.word	0x00000000
        /*0f70*/ 	.short	0x0101
        /*0f72*/ 	.byte	0x06
	.zero		1


	//   ....[37]....
        /*0f74*/ 	.word	0x0000cf80
        /*0f78*/ 	.word	0x000000ff
        /*0f7c*/ 	.word	0x00000000
        /*0f80*/ 	.short	0x0101
        /*0f82*/ 	.byte	0x06
	.zero		1


	//   ....[38]....
        /*0f84*/ 	.word	0x0000d6f0
        /*0f88*/ 	.word	0x000000ff
        /*0f8c*/ 	.word	0x00022830
        /*0f90*/ 	.short	0x010a
        /*0f92*/ 	.byte	0x06
	.zero		1


	//   ....[39]....
        /*0f94*/ 	.word	0x0000d730
        /*0f98*/ 	.word	0x000000ff
        /*0f9c*/ 	.word	0x00022830
        /*0fa0*/ 	.short	0x010a
        /*0fa2*/ 	.byte	0x06
	.zero		1


	//   ....[40]....
        /*0fa4*/ 	.word	0x0000dfc0
        /*0fa8*/ 	.word	0x000000ff
        /*0fac*/ 	.word	0x00022850
        /*0fb0*/ 	.short	0x010a
        /*0fb2*/ 	.byte	0x06
	.zero		1


	//   ....[41]....
        /*0fb4*/ 	.word	0x0000e000
        /*0fb8*/ 	.word	0x000000ff
        /*0fbc*/ 	.word	0x00022850
        /*0fc0*/ 	.short	0x010a
        /*0fc2*/ 	.byte	0x06
	.zero		1


	//   ....[42]....
        /*0fc4*/ 	.word	0x0000e330
        /*0fc8*/ 	.word	0x000000ff
        /*0fcc*/ 	.word	0x00000000
        /*0fd0*/ 	.short	0x0101
        /*0fd2*/ 	.byte	0x06
	.zero		1


	//   ....[43]....
        /*0fd4*/ 	.word	0x000115c0
        /*0fd8*/ 	.word	0x000000ff
        /*0fdc*/ 	.word	0x00000000
        /*0fe0*/ 	.short	0x0101
        /*0fe2*/ 	.byte	0x06
	.zero		1


	//   ....[44]....
        /*0fe4*/ 	.word	0x00011c30
        /*0fe8*/ 	.word	0x000000ff
        /*0fec*/ 	.word	0x00022850
        /*0ff0*/ 	.short	0x010a
        /*0ff2*/ 	.byte	0x09
	.zero		1


	//   ....[45]....
        /*0ff4*/ 	.word	0x00011c70
        /*0ff8*/ 	.word	0x000000ff
        /*0ffc*/ 	.word	0x00022850
        /*1000*/ 	.short	0x010a
        /*1002*/ 	.byte	0x09
	.zero		1


	//   ....[46]....
        /*1004*/ 	.word	0x000122a0
        /*1008*/ 	.word	0x000000ff
        /*100c*/ 	.word	0x00000000
        /*1010*/ 	.short	0x0101
        /*1012*/ 	.byte	0x04
	.zero		1


	//   ....[47]....
        /*1014*/ 	.word	0x00014630
        /*1018*/ 	.word	0x00000011
        /*101c*/ 	.word	0x00000000
        /*1020*/ 	.short	0x0101
        /*1022*/ 	.byte	0x3f
	.zero		1


	//   ....[48]....
        /*1024*/ 	.word	0x00014ad0
        /*1028*/ 	.word	0x00000011
        /*102c*/ 	.word	0x00000000
        /*1030*/ 	.short	0x0101
        /*1032*/ 	.byte	0x3f
	.zero		1


	//   ....[49]....
        /*1034*/ 	.word	0x00018fb0
        /*1038*/ 	.word	0x00000000
        /*103c*/ 	.word	0x00022880
        /*1040*/ 	.short	0x010a
        /*1042*/ 	.byte	0x3f
	.zero		1


	//   ....[50]....
        /*1044*/ 	.word	0x00019840
        /*1048*/ 	.word	0x00000000
        /*104c*/ 	.word	0x00022870
        /*1050*/ 	.short	0x0107
        /*1052*/ 	.byte	0x3f
	.zero		1


	//   ....[51]....
        /*1054*/ 	.word	0x00019900
        /*1058*/ 	.word	0x00000000
        /*105c*/ 	.word	0x00022870
        /*1060*/ 	.short	0x0101
        /*1062*/ 	.byte	0x3f
	.zero		1


	//   ....[52]....
        /*1064*/ 	.word	0x00019930
        /*1068*/ 	.word	0x00000000
        /*106c*/ 	.word	0x00022840
        /*1070*/ 	.short	0x010a
        /*1072*/ 	.byte	0x3f
	.zero		1


	//   ....[53]....
        /*1074*/ 	.word	0x0001a040
        /*1078*/ 	.word	0x00000000
        /*107c*/ 	.word	0x00022830
        /*1080*/ 	.short	0x0107
        /*1082*/ 	.byte	0x3f
	.zero		1


	//   ....[54]....
        /*1084*/ 	.word	0x0001a100
        /*1088*/ 	.word	0x00000000
        /*108c*/ 	.word	0x00022830
        /*1090*/ 	.short	0x0101
        /*1092*/ 	.byte	0x3f
	.zero		1


	//   ....[55]....
        /*1094*/ 	.word	0x0001aa70
        /*1098*/ 	.word	0x00000011
        /*109c*/ 	.word	0x00022800
        /*10a0*/ 	.short	0x0107
        /*10a2*/ 	.byte	0x3f
	.zero		1


	//   ....[56]....
        /*10a4*/ 	.word	0x0001ab60
        /*10a8*/ 	.word	0x00000011
        /*10ac*/ 	.word	0x00022800
        /*10b0*/ 	.short	0x0101
        /*10b2*/ 	.byte	0x3f
	.zero		1


	//   ....[57]....
        /*10b4*/ 	.word	0x0001ab80
        /*10b8*/ 	.word	0x00000011
        /*10bc*/ 	.word	0x00022820
        /*10c0*/ 	.short	0x010a
        /*10c2*/ 	.byte	0x3f
	.zero		1


	//   ....[58]....
        /*10c4*/ 	.word	0x0001b080
        /*10c8*/ 	.word	0x00000000
        /*10cc*/ 	.word	0x00022880
        /*10d0*/ 	.short	0x010a
        /*10d2*/ 	.byte	0x3f
	.zero		1


	//   ....[59]....
        /*10d4*/ 	.word	0x0001b660
        /*10d8*/ 	.word	0x00000000
        /*10dc*/ 	.word	0x00022870
        /*10e0*/ 	.short	0x0107
        /*10e2*/ 	.byte	0x3f
	.zero		1


	//   ....[60]....
        /*10e4*/ 	.word	0x0001b720
        /*10e8*/ 	.word	0x00000000
        /*10ec*/ 	.word	0x00022870
        /*10f0*/ 	.short	0x0101
        /*10f2*/ 	.byte	0x3f
	.zero		1


	//   ....[61]....
        /*10f4*/ 	.word	0x0001b750
        /*10f8*/ 	.word	0x00000000
        /*10fc*/ 	.word	0x00022840
        /*1100*/ 	.short	0x010a
        /*1102*/ 	.byte	0x3f
	.zero		1


	//   ....[62]....
        /*1104*/ 	.word	0x0001bcf0
        /*1108*/ 	.word	0x00000000
        /*110c*/ 	.word	0x00022830
        /*1110*/ 	.short	0x0107
        /*1112*/ 	.byte	0x3f
	.zero		1


	//   ....[63]....
        /*1114*/ 	.word	0x0001bdb0
        /*1118*/ 	.word	0x00000000
        /*111c*/ 	.word	0x00022830
        /*1120*/ 	.short	0x0101
        /*1122*/ 	.byte	0x3f
	.zero		1


	//   ....[64]....
        /*1124*/ 	.word	0x0001be40
        /*1128*/ 	.word	0x00000003
        /*112c*/ 	.word	0x00022870
        /*1130*/ 	.short	0x010a
        /*1132*/ 	.byte	0x3f
	.zero		1


	//   ....[65]....
        /*1134*/ 	.word	0x0001bed0
        /*1138*/ 	.word	0x00000003
        /*113c*/ 	.word	0x00022860
        /*1140*/ 	.short	0x010a
        /*1142*/ 	.byte	0x3f
	.zero		1


	//   ....[66]....
        /*1144*/ 	.word	0x0001c480
        /*1148*/ 	.word	0x00000003
        /*114c*/ 	.word	0x00022850
        /*1150*/ 	.short	0x0101
        /*1152*/ 	.byte	0x3f
	.zero		1


	//   ....[67]....
        /*1154*/ 	.word	0x0001c510
        /*1158*/ 	.word	0x00000003
        /*115c*/ 	.word	0x00000000
        /*1160*/ 	.short	0x0101
        /*1162*/ 	.byte	0x3f
	.zero		1


	//   ....[68]....
        /*1164*/ 	.word	0x0001c6e0
        /*1168*/ 	.word	0x00000002
        /*116c*/ 	.word	0x00022870
        /*1170*/ 	.short	0x010a
        /*1172*/ 	.byte	0x3f
	.zero		1


	//   ....[69]....
        /*1174*/ 	.word	0x0001c760
        /*1178*/ 	.word	0x00000002
        /*117c*/ 	.word	0x00022860
        /*1180*/ 	.short	0x010a
        /*1182*/ 	.byte	0x3f
	.zero		1


	//   ....[70]....
        /*1184*/ 	.word	0x0001cd20
        /*1188*/ 	.word	0x00000002
        /*118c*/ 	.word	0x00022850
        /*1190*/ 	.short	0x0101
        /*1192*/ 	.byte	0x3f
	.zero		1


	//   ....[71]....
        /*1194*/ 	.word	0x0001cdd0
        /*1198*/ 	.word	0x00000002
        /*119c*/ 	.word	0x00000000
        /*11a0*/ 	.short	0x0101
        /*11a2*/ 	.byte	0x3f
	.zero		1


	//   ....[72]....
        /*11a4*/ 	.word	0x0001dfa0
        /*11a8*/ 	.word	0x00000005
        /*11ac*/ 	.word	0x00022820
        /*11b0*/ 	.short	0x010a
        /*11b2*/ 	.byte	0x3f
	.zero		1


	//   ....[73]....
        /*11b4*/ 	.word	0x0001e120
        /*11b8*/ 	.word	0x00000003
        /*11bc*/ 	.word	0x00022840
        /*11c0*/ 	.short	0x010a
        /*11c2*/ 	.byte	0x3f
	.zero		1


	//   ....[74]....
        /*11c4*/ 	.word	0x0001e1c0
        /*11c8*/ 	.word	0x0000001f
        /*11cc*/ 	.word	0x00022840
        /*11d0*/ 	.short	0x010a
        /*11d2*/ 	.byte	0x3f
	.zero		1


	//   ....[75]....
        /*11d4*/ 	.word	0x0001e200
        /*11d8*/ 	.word	0x00000003
        /*11dc*/ 	.word	0x00022860
        /*11e0*/ 	.short	0x010a
        /*11e2*/ 	.byte	0x3f
	.zero		1


	//   ....[76]....
        /*11e4*/ 	.word	0x0001e240
        /*11e8*/ 	.word	0x0000001f
        /*11ec*/ 	.word	0x00022860
        /*11f0*/ 	.short	0x010a
        /*11f2*/ 	.byte	0x3f
	.zero		1


	//   ....[77]....
        /*11f4*/ 	.word	0x0001e280
        /*11f8*/ 	.word	0x00000003
        /*11fc*/ 	.word	0x00022880
        /*1200*/ 	.short	0x010a
        /*1202*/ 	.byte	0x3f
	.zero		1


	//   ....[78]....
        /*1204*/ 	.word	0x0001e2c0
        /*1208*/ 	.word	0x0000001f
        /*120c*/ 	.word	0x00022880
        /*1210*/ 	.short	0x010a
        /*1212*/ 	.byte	0x3f
	.zero		1


	//   ....[79]....
        /*1214*/ 	.word	0x0001e330
        /*1218*/ 	.word	0x00000003
        /*121c*/ 	.word	0x00022800
        /*1220*/ 	.short	0x010a
        /*1222*/ 	.byte	0x3f
	.zero		1


	//   ....[80]....
        /*1224*/ 	.word	0x0001e380
        /*1228*/ 	.word	0x00000003
        /*122c*/ 	.word	0x00022830
        /*1230*/ 	.short	0x010a
        /*1232*/ 	.byte	0x3f
	.zero		1


	//   ....[81]....
        /*1234*/ 	.word	0x0001e3e0
        /*1238*/ 	.word	0x00000006
        /*123c*/ 	.word	0x00022830
        /*1240*/ 	.short	0x010a
        /*1242*/ 	.byte	0x3f
	.zero		1


	//   ....[82]....
        /*1244*/ 	.word	0x0001e440
        /*1248*/ 	.word	0x00000006
        /*124c*/ 	.word	0x00022850
        /*1250*/ 	.short	0x010a
        /*1252*/ 	.byte	0x3f
	.zero		1


	//   ....[83]....
        /*1254*/ 	.word	0x0001e4a0
        /*1258*/ 	.word	0x00000006
        /*125c*/ 	.word	0x00022830
        /*1260*/ 	.short	0x010a
        /*1262*/ 	.byte	0x3f
	.zero		1


	//   ....[84]....
        /*1264*/ 	.word	0x0001e500
        /*1268*/ 	.word	0x00000006
        /*126c*/ 	.word	0x00022850
        /*1270*/ 	.short	0x010a
        /*1272*/ 	.byte	0x3f
	.zero		1


	//   ....[85]....
        /*1274*/ 	.word	0x0001e560
        /*1278*/ 	.word	0x00000006
        /*127c*/ 	.word	0x00022830
        /*1280*/ 	.short	0x010a
        /*1282*/ 	.byte	0x3f
	.zero		1


	//   ....[86]....
        /*1284*/ 	.word	0x0001e5c0
        /*1288*/ 	.word	0x00000006
        /*128c*/ 	.word	0x00022850
        /*1290*/ 	.short	0x010a
        /*1292*/ 	.byte	0x3f
	.zero		1


	//   ....[87]....
        /*1294*/ 	.word	0x0001e620
        /*1298*/ 	.word	0x00000007
        /*129c*/ 	.word	0x00022850
        /*12a0*/ 	.short	0x010a
        /*12a2*/ 	.byte	0x3f
	.zero		1


	//   ....[88]....
        /*12a4*/ 	.word	0x0001e720
        /*12a8*/ 	.word	0x00000000
        /*12ac*/ 	.word	0x00022880
        /*12b0*/ 	.short	0x010a
        /*12b2*/ 	.byte	0x3f
	.zero		1


	//   ....[89]....
        /*12b4*/ 	.word	0x0001f400
        /*12b8*/ 	.word	0x00000000
        /*12bc*/ 	.word	0x00022840
        /*12c0*/ 	.short	0x010a
        /*12c2*/ 	.byte	0x3f
	.zero		1


	//   ....[90]....
        /*12c4*/ 	.word	0x00020890
        /*12c8*/ 	.word	0x00000011
        /*12cc*/ 	.word	0x00022820
        /*12d0*/ 	.short	0x010a
        /*12d2*/ 	.byte	0x3f
	.zero		1


	//   ....[91]....
        /*12d4*/ 	.word	0x000208e0
        /*12d8*/ 	.word	0x00000000
        /*12dc*/ 	.word	0x00022880
        /*12e0*/ 	.short	0x010a
        /*12e2*/ 	.byte	0x3f
	.zero		1


	//   ....[92]....
        /*12e4*/ 	.word	0x00021410
        /*12e8*/ 	.word	0x00000000
        /*12ec*/ 	.word	0x00022840
        /*12f0*/ 	.short	0x010a
        /*12f2*/ 	.byte	0x3f
	.zero		1


	//   ....[93]....
        /*12f4*/ 	.word	0x00021ef0
        /*12f8*/ 	.word	0x00000003
        /*12fc*/ 	.word	0x00022870
        /*1300*/ 	.short	0x010a
        /*1302*/ 	.byte	0x3f
	.zero		1


	//   ....[94]....
        /*1304*/ 	.word	0x00021f40
        /*1308*/ 	.word	0x00000003
        /*130c*/ 	.word	0x00022860
        /*1310*/ 	.short	0x010a
        /*1312*/ 	.byte	0x3f
	.zero		1


	//   ....[95]....
        /*1314*/ 	.word	0x00021f90
        /*1318*/ 	.word	0x00000002
        /*131c*/ 	.word	0x00022870
        /*1320*/ 	.short	0x010a
        /*1322*/ 	.byte	0x3f
	.zero		1


	//   ....[96]....
        /*1324*/ 	.word	0x00021fe0
        /*1328*/ 	.word	0x00000002
        /*132c*/ 	.word	0x00022860
        /*1330*/ 	.short	0x010a
        /*1332*/ 	.byte	0x3f
	.zero		1


	//   ....[97]....
        /*1334*/ 	.word	0x00022030
        /*1338*/ 	.word	0x00000005
        /*133c*/ 	.word	0x00022820
        /*1340*/ 	.short	0x010a
        /*1342*/ 	.byte	0x3f
	.zero		1


	//   ....[98]....
        /*1344*/ 	.word	0x000221d0
        /*1348*/ 	.word	0x00000003
        /*134c*/ 	.word	0x00022840
        /*1350*/ 	.short	0x010a
        /*1352*/ 	.byte	0x3f
	.zero		1


	//   ....[99]....
        /*1354*/ 	.word	0x00022220
        /*1358*/ 	.word	0x0000001f
        /*135c*/ 	.word	0x00022840
        /*1360*/ 	.short	0x010a
        /*1362*/ 	.byte	0x3f
	.zero		1


	//   ....[100]....
        /*1364*/ 	.word	0x00022270
        /*1368*/ 	.word	0x00000003
        /*136c*/ 	.word	0x00022860
        /*1370*/ 	.short	0x010a
        /*1372*/ 	.byte	0x3f
	.zero		1


	//   ....[101]....
        /*1374*/ 	.word	0x000222c0
        /*1378*/ 	.word	0x0000001f
        /*137c*/ 	.word	0x00022860
        /*1380*/ 	.short	0x010a
        /*1382*/ 	.byte	0x3f
	.zero		1


	//   ....[102]....
        /*1384*/ 	.word	0x00022310
        /*1388*/ 	.word	0x00000003
        /*138c*/ 	.word	0x00022880
        /*1390*/ 	.short	0x010a
        /*1392*/ 	.byte	0x3f
	.zero		1


	//----- nvinfo : EIATTR_NUM_MBARRIERS
	.align		4
.L_988:
        /*1394*/ 	.byte	0x03, 0x38
        /*1396*/ 	.short	0x0016


	//----- nvinfo : EIATTR_EXIT_INSTR_OFFSETS
	.align		4
        /*1398*/ 	.byte	0x04, 0x1c
        /*139a*/ 	.short	(.L_990 - .L_989)


	//   ....[0]....
.L_989:
        /*139c*/ 	.word	0x000009c0


	//   ....[1]....
        /*13a0*/ 	.word	0x000162c0


	//   ....[2]....
        /*13a4*/ 	.word	0x0001e310


	//----- nvinfo : EIATTR_MAX_THREADS
	.align		4
.L_990:
        /*13a8*/ 	.byte	0x04, 0x05
        /*13aa*/ 	.short	(.L_992 - .L_991)
.L_991:
        /*13ac*/ 	.word	0x00000180
        /*13b0*/ 	.word	0x00000001
        /*13b4*/ 	.word	0x00000001


	//----- nvinfo : EIATTR_CRS_STACK_SIZE
	.align		4
.L_992:
        /*13b8*/ 	.byte	0x04, 0x1e
        /*13ba*/ 	.short	(.L_994 - .L_993)
.L_993:
        /*13bc*/ 	.word	0x00000000


	//----- nvinfo : EIATTR_CBANK_PARAM_SIZE
	.align		4
.L_994:
        /*13c0*/ 	.byte	0x03, 0x19
        /*13c2*/ 	.short	0x0af0


	//----- nvinfo : EIATTR_PARAM_CBANK
	.align		4
        /*13c4*/ 	.byte	0x04, 0x0a
        /*13c6*/ 	.short	(.L_996 - .L_995)
	.align		4
.L_995:
        /*13c8*/ 	.word	index@(.nv.constant0._ZN7cutlass13device_kernelIN5flash11enable_sm90INS1_16FlashAttnFwdSm90INS1_25CollectiveMainloopFwdSm90ILi2EN4cute5tupleIJNS5_1CILi1EEES8_S8_EEENS6_IJNS7_ILi128EEENS7_ILi160EEESA_EEELi128ENS_12float_e4m3_tEfNS_4arch4Sm90ELb0ELb1ELb0ELb1ELb1ELb0ELb0ELb1ELb1ELb1ELb1ELb0EEENS1_21CollectiveEpilogueFwdINS6_IJSA_SA_SB_EEES9_NS_10bfloat16_tESF_Li256ELb1ELb1ELb1ELb1EEENS1_36VarlenDynamicPersistentTileSchedulerILi128ELi160ELi256ELi128ELb1ELb1ELb1ELb1ELb0ELb1EEEEEEEEEvNT_6ParamsE)
        /*13cc*/ 	.short	0x0210
        /*13ce*/ 	.short	0x0af0


	//----- nvinfo : EIATTR_SW_WAR
	.align		4
.L_996:
        /*13d0*/ 	.byte	0x04, 0x36
        /*13d2*/ 	.short	(.L_998 - .L_997)
.L_997:
        /*13d4*/ 	.word	0x00000008
.L_998:


//--------------------- .nv.info._ZN7cutlass13device_kernelIN5flash11enable_sm90INS1_16FlashAttnFwdSm90INS1_25CollectiveMainloopFwdSm90ILi2EN4cute5tupleIJNS5_1CILi1EEES8_S8_EEENS6_IJNS7_ILi128EEENS7_ILi160EEESA_EEELi128ENS_12float_e4m3_tEfNS_4arch4Sm90ELb0ELb1ELb0ELb1ELb1ELb1ELb0ELb1ELb1ELb1ELb1ELb0EEENS1_21CollectiveEpilogueFwdINS6_IJSA_SA_SB_EEES9_NS_10bfloat16_tESF_Li256ELb1ELb1ELb1ELb1EEENS1_36VarlenDynamicPersistentTileSchedulerILi128ELi160ELi256ELi128ELb1ELb1ELb1ELb1ELb0ELb1EEEEEEEEEvNT_6ParamsE --------------------------
	.section	.nv.info._ZN7cutlass13device_kernelIN5flash11enable_sm90INS1_16FlashAttnFwdSm90INS1_25CollectiveMainloopFwdSm90ILi2EN4cute5tupleIJNS5_1CILi1EEES8_S8_EEENS6_IJNS7_ILi128EEENS7_ILi160EEESA_EEELi128ENS_12float_e4m3_tEfNS_4arch4Sm90ELb0ELb1ELb0ELb1ELb1ELb1ELb0ELb1ELb1ELb1ELb1ELb0EEENS1_21CollectiveEpilogueFwdINS6_IJSA_SA_SB_EEES9_NS_10bfloat16_tESF_Li256ELb1ELb1ELb1ELb1EEENS1_36VarlenDynamicPersistentTileSchedulerILi128ELi160ELi256ELi128ELb1ELb1ELb1ELb1ELb0ELb1EEEEEEEEEvNT_6ParamsE,"",@"SHT_CUDA_INFO"
	.sectionflags	@""
	.align	4


	//----- nvinfo : EIATTR_CUDA_API_VERSION
	.align		4
        /*0000*/ 	.byte	0x04, 0x37
        /*0002*/ 	.short	(.L_1000 - .L_999)
.L_999:
        /*0004*/ 	.word	0x00000082


	//----- nvinfo : EIATTR_KPARAM_INFO
	.align		4
.L_1000:
        /*0008*/ 	.byte	0x04, 0x17
        /*000a*/ 	.short	(.L_1002 - .L_1001)
.L_1001:
        /*000c*/ 	.word	0x00000000
        /*0010*/ 	.short	0x0000
        /*0012*/ 	.short	0x0070
        /*0014*/ 	.byte	0x00, 0xf0, 0x01, 0x2a


	//----- nvinfo : EIATTR_SPARSE_MMA_MASK
	.align		4
.L_1002:
        /*0018*/ 	.byte	0x03, 0x50
        /*001a*/ 	.short	0x0000


	//----- nvinfo : EIATTR_MAXREG_COUNT
	.align		4
        /*001c*/ 	.byte	0x03, 0x1b
        /*001e*/ 	.short	0x00a8


	//----- nvinfo : EIATTR_NUM_BARRIERS
	.align		4
        /*0020*/ 	.byte	0x02, 0x4c
        /*0022*/ 	.byte	0x10
	.zero		1


	//----- nvinfo : EIATTR_EXTERNS
	.align		4
        /*0024*/ 	.byte	0x04, 0x0f
        /*0026*/ 	.short	(.L_1004 - .L_1003)


	//   ....[0]....
	.align		4
.L_1003:
        /*0028*/ 	.word	index@(__assertfail)


	//----- nvinfo : EIATTR_ANNOTATIONS
	.align		4
.L_1004:
        /*002c*/ 	.byte	0x04, 0x55
        /*002e*/ 	.short	(.L_1006 - .L_1005)


	//   ....[0]....
.L_1005:
        /* <DEDUP_REMOVED lines=47> */


	//----- nvinfo : EIATTR_MERCURY_ISA_VERSION
	.align		4
.L_1006:
        /*0308*/ 	.byte	0x03, 0x5f
        /*030a*/ 	.short	0x0101


	//----- nvinfo : EIATTR_UNUSED_LOAD_BYTE_OFFSET
	.align		4
        /*030c*/ 	.byte	0x04, 0x44
        /*030e*/ 	.short	(.L_1008 - .L_1007)


	//   ....[0]....
.L_1007:
        /*0310*/ 	.word	0x00000a80
        /*0314*/ 	.word	0x0000fff0


	//   ....[1]....
        /*0318*/ 	.word	0x00021330
        /*031c*/ 	.word	0x0000fff0


	//----- nvinfo : EIATTR_INT_WARP_WIDE_INSTR_OFFSETS
	.align		4
.L_1008:
        /*0320*/ 	.byte	0x04, 0x31
        /*0322*/ 	.short	(.L_1010 - .L_1009)


	//   ....[0]....
.L_1009:
        /*0324*/ 	.word	0x00000120


	//   ....[1]....
        /*0328*/ 	.word	0x000001c0


	//   ....[2]....
        /*032c*/ 	.word	0x00000230


	//   ....[3]....
        /*0330*/ 	.word	0x00028690


	//   ....[4]....
        /*0334*/ 	.word	0x00028720


	//   ....[5]....
        /*0338*/ 	.word	0x0002ca10


	//   ....[6]....
        /*033c*/ 	.word	0x0002caa0


	//----- nvinfo : EIATTR_COOP_GROUP_MASK_REGIDS
	.align		4
.L_1010:
        /*0340*/ 	.byte	0x04, 0x29
        /*0342*/ 	.short	(.L_1012 - .L_1011)


	//   ....[0]....
.L_1011:
        /*0344*/ 	.word	0xffffffff


	//   ....[1]....
        /*0348*/ 	.word	0xffffffff


	//   ....[2]....
        /*034c*/ 	.word	0xffffffff


	//   ....[3]....
        /*0350*/ 	.word	0xffffffff


	//   ....[4]....
        /*0354*/ 	.word	0xffffffff


	//   ....[5]....
        /*0358*/ 	.word	0xffffffff


	//   ....[6]....
        /*035c*/ 	.word	0xffffffff


	//   ....[7]....
        /*0360*/ 	.word	0xffffffff


	//   ....[8]....
        /*0364*/ 	.word	0xffffffff


	//   ....[9]....
        /*0368*/ 	.word	0xffffffff


	//   ....[10]....
        /*036c*/ 	.word	0xffffffff


	//   ....[11]....
        /*0370*/ 	.word	0xffffffff


	//   ....[12]....
        /*0374*/ 	.word	0xffffffff


	//   ....[13]....
        /*0378*/ 	.word	0xffffffff


	//   ....[14]....
        /*037c*/ 	.word	0xffffffff


	//   ....[15]....
        /*0380*/ 	.word	0xffffffff


	//   ....[16]....
        /*0384*/ 	.word	0xffffffff


	//   ....[17]....
        /*0388*/ 	.word	0xffffffff


	//   ....[18]....
        /*038c*/ 	.word	0xffffffff


	//   ....[19]....
        /*0390*/ 	.word	0xffffffff


	//   ....[20]....
        /*0394*/ 	.word	0xffffffff


	//   ....[21]....
        /*0398*/ 	.word	0xffffffff


	//   ....[22]....
        /*039c*/ 	.word	0xffffffff


	//   ....[23]....
        /*03a0*/ 	.word	0xffffffff


	//   ....[24]....
        /*03a4*/ 	.word	0xffffffff


	//   ....[25]....
        /*03a8*/ 	.word	0xffffffff


	//   ....[26]....
        /*03ac*/ 	.word	0xffffffff


	//   ....[27]....
        /*03b0*/ 	.word	0xffffffff


	//   ....[28]....
        /*03b4*/ 	.word	0xffffffff


	//   ....[29]....
        /*03b8*/ 	.word	0xffffffff


	//   ....[30]....
        /*03bc*/ 	.word	0xffffffff


	//   ....[31]....
        /*03c0*/ 	.word	0xffffffff


	//   ....[32]....
        /*03c4*/ 	.word	0xffffffff


	//   ....[33]....
        /*03c8*/ 	.word	0xffffffff


	//   ....[34]....
        /*03cc*/ 	.word	0xffffffff


	//   ....[35]....
        /*03d0*/ 	.word	0xffffffff


	//   ....[36]....
        /*03d4*/ 	.word	0xffffffff


	//   ....[37]....
        /*03d8*/ 	.word	0xffffffff


	//   ....[38]....
        /*03dc*/ 	.word	0xffffffff


	//   ....[39]....
        /*03e0*/ 	.word	0xffffffff


	//   ....[40]....
        /*03e4*/ 	.word	0xffffffff


	//   ....[41]....
        /*03e8*/ 	.word	0xffffffff


	//   ....[42]....
        /*03ec*/ 	.word	0xffffffff


	//   ....[43]....
        /*03f0*/ 	.word	0xffffffff


	//   ....[44]....
        /*03f4*/ 	.word	0xffffffff


	//   ....[45]....
        /*03f8*/ 	.word	0xffffffff


	//   ....[46]....
        /*03fc*/ 	.word	0xffffffff


	//   ....[47]....
        /*0400*/ 	.word	0xffffffff


	//   ....[48]....
        /*0404*/ 	.word	0xffffffff


	//   ....[49]....
        /*0408*/ 	.word	0xffffffff


	//   ....[50]....
        /*040c*/ 	.word	0xffffffff


	//   ....[51]....
        /*0410*/ 	.word	0xffffffff


	//   ....[52]....
        /*0414*/ 	.word	0xffffffff


	//   ....[53]....
        /*0418*/ 	.word	0xffffffff


	//   ....[54]....
        /*041c*/ 	.word	0xffffffff


	//   ....[55]....
        /*0420*/ 	.word	0xffffffff


	//   ....[56]....
        /*0424*/ 	.word	0xffffffff


	//   ....[57]....
        /*0428*/ 	.word	0xffffffff


	//   ....[58]....
        /*042c*/ 	.word	0xffffffff


	//   ....[59]....
        /*0430*/ 	.word	0xffffffff


	//   ....[60]....
        /*0434*/ 	.word	0xffffffff


	//   ....[61]....
        /*0438*/ 	.word	0xffffffff


	//   ....[62]....
        /*043c*/ 	.word	0xffffffff


	//   ....[63]....
        /*0440*/ 	.word	0xffffffff


	//   ....[64]....
        /*0444*/ 	.word	0xffffffff


	//   ....[65]....
        /*0448*/ 	.word	0xffffffff


	//   ....[66]....
        /*044c*/ 	.word	0xffffffff


	//   ....[67]....
        /*0450*/ 	.word	0xffffffff


	//   ....[68]....
        /*0454*/ 	.word	0xffffffff


	//   ....[69]....
        /*0458*/ 	.word	0xffffffff


	//   ....[70]....
        /*045c*/ 	.word	0xffffffff


	//   ....[71]....
        /*0460*/ 	.word	0xffffffff


	//   ....[72]....
        /*0464*/ 	.word	0xffffffff


	//   ....[73]....
        /*0468*/ 	.word	0xffffffff


	//   ....[74]....
        /*046c*/ 	.word	0xffffffff


	//   ....[75]....
        /*0470*/ 	.word	0xffffffff


	//   ....[76]....
        /*0474*/ 	.word	0xffffffff


	//   ....[77]....
        /*0478*/ 	.word	0xffffffff


	//   ....[78]....
        /*047c*/ 	.word	0xffffffff


	//   ....[79]....
        /*0480*/ 	.word	0xffffffff


	//   ....[80]....
        /*0484*/ 	.word	0xffffffff


	//   ....[81]....
        /*0488*/ 	.word	0xffffffff


	//   ....[82]....
        /*048c*/ 	.word	0xffffffff


	//   ....[83]....
        /*0490*/ 	.word	0xffffffff


	//   ....[84]....
        /*0494*/ 	.word	0xffffffff


	//   ....[85]....
        /*0498*/ 	.word	0xffffffff


	//   ....[86]....
        /*049c*/ 	.word	0xffffffff


	//   ....[87]....
        /*04a0*/ 	.word	0xffffffff


	//   ....[88]....
        /*04a4*/ 	.word	0xffffffff


	//   ....[89]....
        /*04a8*/ 	.word	0xffffffff


	//   ....[90]....
        /*04ac*/ 	.word	0xffffffff


	//   ....[91]....
        /*04b0*/ 	.word	0xffffffff


	//   ....[92]....
        /*04b4*/ 	.word	0xffffffff


	//   ....[93]....
        /*04b8*/ 	.word	0xffffffff


	//   ....[94]....
        /*04bc*/ 	.word	0xffffffff


	//   ....[95]....
        /*04c0*/ 	.word	0xffffffff


	//   ....[96]....
        /*04c4*/ 	.word	0xffffffff


	//   ....[97]....
        /*04c8*/ 	.word	0xffffffff


	//   ....[98]....
        /*04cc*/ 	.word	0xffffffff


	//   ....[99]....
        /*04d0*/ 	.word	0xffffffff


	//   ....[100]....
        /*04d4*/ 	.word	0xffffffff


	//   ....[101]....
        /*04d8*/ 	.word	0xffffffff


	//   ....[102]....
        /*04dc*/ 	.word	0xffffffff


	//   ....[103]....
        /*04e0*/ 	.word	0xffffffff


	//   ....[104]....
        /*04e4*/ 	.word	0xffffffff


	//   ....[105]....
        /*04e8*/ 	.word	0xffffffff


	//   ....[106]....
        /*04ec*/ 	.word	0xffffffff


	//   ....[107]....
        /*04f0*/ 	.word	0xffffffff


	//   ....[108]....
        /*04f4*/ 	.word	0xffffffff


	//   ....[109]....
        /*04f8*/ 	.word	0xffffffff


	//   ....[110]....
        /*04fc*/ 	.word	0xffffffff


	//   ....[111]....
        /*0500*/ 	.word	0xffffffff


	//   ....[112]....
        /*0504*/ 	.word	0xffffffff


	//   ....[113]....
        /*0508*/ 	.word	0xffffffff


	//   ....[114]....
        /*050c*/ 	.word	0xffffffff


	//   ....[115]....
        /*0510*/ 	.word	0xffffffff


	//   ....[116]....
        /*0514*/ 	.word	0xffffffff


	//   ....[117]....
        /*0518*/ 	.word	0xffffffff


	//   ....[118]....
        /*051c*/ 	.word	0xffffffff


	//   ....[119]....
        /*0520*/ 	.word	0xffffffff


	//   ....[120]....
        /*0524*/ 	.word	0xffffffff


	//   ....[121]....
        /*0528*/ 	.word	0xffffffff


	//   ....[122]....
        /*052c*/ 	.word	0xffffffff


	//   ....[123]....
        /*0530*/ 	.word	0xffffffff


	//   ....[124]....
        /*0534*/ 	.word	0xffffffff


	//   ....[125]....
        /*0538*/ 	.word	0xffffffff


	//   ....[126]....
        /*053c*/ 	.word	0xffffffff


	//   ....[127]....
        /*0540*/ 	.word	0xffffffff


	//   ....[128]....
        /*0544*/ 	.word	0xffffffff


	//   ....[129]....
        /*0548*/ 	.word	0xffffffff


	//   ....[130]....
        /*054c*/ 	.word	0xffffffff


	//   ....[131]....
        /*0550*/ 	.word	0xffffffff


	//   ....[132]....
        /*0554*/ 	.word	0xffffffff


	//   ....[133]....
        /*0558*/ 	.word	0xffffffff


	//   ....[134]....
        /*055c*/ 	.word	0xffffffff


	//   ....[135]....
        /*0560*/ 	.word	0xffffffff


	//   ....[136]....
        /*0564*/ 	.word	0xffffffff


	//   ....[137]....
        /*0568*/ 	.word	0xffffffff


	//   ....[138]....
        /*056c*/ 	.word	0xffffffff


	//   ....[139]....
        /*0570*/ 	.word	0xffffffff


	//   ....[140]....
        /*0574*/ 	.word	0xffffffff


	//   ....[141]....
        /*0578*/ 	.word	0xffffffff


	//   ....[142]....
        /*057c*/ 	.word	0xffffffff


	//   ....[143]....
        /*0580*/ 	.word	0xffffffff


	//   ....[144]....
        /*0584*/ 	.word	0xffffffff


	//   ....[145]....
        /*0588*/ 	.word	0xffffffff


	//   ....[146]....
        /*058c*/ 	.word	0xffffffff


	//   ....[147]....
        /*0590*/ 	.word	0xffffffff


	//   ....[148]....
        /*0594*/ 	.word	0xffffffff


	//   ....[149]....
        /*0598*/ 	.word	0xffffffff


	//   ....[150]....
        /*059c*/ 	.word	0xffffffff


	//   ....[151]....
        /*05a0*/ 	.word	0xffffffff


	//   ....[152]....
        /*05a4*/ 	.word	0xffffffff


	//   ....[153]....
        /*05a8*/ 	.word	0xffffffff


	//   ....[154]....
        /*05ac*/ 	.word	0xffffffff


	//   ....[155]....
        /*05b0*/ 	.word	0xffffffff


	//   ....[156]....
        /*05b4*/ 	.word	0xffffffff


	//   ....[157]....
        /*05b8*/ 	.word	0xffffffff


	//   ....[158]....
        /*05bc*/ 	.word	0xffffffff


	//   ....[159]....
        /*05c0*/ 	.word	0xffffffff


	//   ....[160]....
        /*05c4*/ 	.word	0xffffffff


	//   ....[161]....
        /*05c8*/ 	.word	0xffffffff


	//   ....[162]....
        /*05cc*/ 	.word	0xffffffff


	//   ....[163]....
        /*05d0*/ 	.word	0xffffffff


	//   ....[164]....
        /*05d4*/ 	.word	0xffffffff


	//   ....[165]....
        /*05d8*/ 	.word	0xffffffff


	//   ....[166]....
        /*05dc*/ 	.word	0xffffffff


	//   ....[167]....
        /*05e0*/ 	.word	0xffffffff


	//   ....[168]....
        /*05e4*/ 	.word	0xffffffff


	//   ....[169]....
        /*05e8*/ 	.word	0xffffffff


	//   ....[170]....
        /*05ec*/ 	.word	0xffffffff


	//   ....[171]....
        /*05f0*/ 	.word	0xffffffff


	//   ....[172]....
        /*05f4*/ 	.word	0xffffffff


	//   ....[173]....
        /*05f8*/ 	.word	0xffffffff


	//   ....[174]....
        /*05fc*/ 	.word	0xffffffff


	//   ....[175]....
        /*0600*/ 	.word	0xffffffff


	//   ....[176]....
        /*0604*/ 	.word	0xffffffff


	//   ....[177]....
        /*0608*/ 	.word	0xffffffff


	//   ....[178]....
        /*060c*/ 	.word	0xffffffff


	//   ....[179]....
        /*0610*/ 	.word	0xffffffff


	//   ....[180]....
        /*0614*/ 	.word	0xffffffff


	//   ....[181]....
        /*0618*/ 	.word	0xffffffff


	//   ....[182]....
        /*061c*/ 	.word	0xffffffff


	//   ....[183]....
        /*0620*/ 	.word	0xffffffff


	//   ....[184]....
        /*0624*/ 	.word	0xffffffff


	//   ....[185]....
        /*0628*/ 	.word	0xffffffff


	//   ....[186]....
        /*062c*/ 	.word	0xffffffff


	//   ....[187]....
        /*0630*/ 	.word	0xffffffff


	//   ....[188]....
        /*0634*/ 	.word	0xffffffff


	//   ....[189]....
        /*0638*/ 	.word	0xffffffff


	//   ....[190]....
        /*063c*/ 	.word	0xffffffff


	//   ....[191]....
        /*0640*/ 	.word	0xffffffff


	//   ....[192]....
        /*0644*/ 	.word	0xffffffff


	//   ....[193]....
        /*0648*/ 	.word	0xffffffff


	//   ....[194]....
        /*064c*/ 	.word	0xffffffff


	//   ....[195]....
        /*0650*/ 	.word	0xffffffff


	//   ....[196]....
        /*0654*/ 	.word	0xffffffff


	//   ....[197]....
        /*0658*/ 	.word	0xffffffff


	//   ....[198]....
        /*065c*/ 	.word	0xffffffff


	//   ....[199]....
        /*0660*/ 	.word	0xffffffff


	//   ....[200]....
        /*0664*/ 	.word	0xffffffff


	//   ....[201]....
        /*0668*/ 	.word	0xffffffff


	//   ....[202]....
        /*066c*/ 	.word	0xffffffff


	//   ....[203]....
        /*0670*/ 	.word	0xffffffff


	//   ....[204]....
        /*0674*/ 	.word	0xffffffff


	//   ....[205]....
        /*0678*/ 	.word	0xffffffff


	//   ....[206]....
        /*067c*/ 	.word	0xffffffff


	//   ....[207]....
        /*0680*/ 	.word	0xffffffff


	//   ....[208]....
        /*0684*/ 	.word	0xffffffff


	//   ....[209]....
        /*0688*/ 	.word	0xffffffff


	//   ....[210]....
        /*068c*/ 	.word	0xffffffff


	//   ....[211]....
        /*0690*/ 	.word	0xffffffff


	//   ....[212]....
        /*0694*/ 	.word	0xffffffff


	//   ....[213]....
        /*0698*/ 	.word	0xffffffff


	//   ....[214]....
        /*069c*/ 	.word	0xffffffff


	//   ....[215]....
        /*06a0*/ 	.word	0xffffffff


	//   ....[216]....
        /*06a4*/ 	.word	0xffffffff


	//   ....[217]....
        /*06a8*/ 	.word	0xffffffff


	//   ....[218]....
        /*06ac*/ 	.word	0xffffffff


	//   ....[219]....
        /*06b0*/ 	.word	0xffffffff


	//   ....[220]....
        /*06b4*/ 	.word	0xffffffff


	//   ....[221]....
        /*06b8*/ 	.word	0xffffffff


	//   ....[222]....
        /*06bc*/ 	.word	0xffffffff


	//   ....[223]....
        /*06c0*/ 	.word	0xffffffff


	//   ....[224]....
        /*06c4*/ 	.word	0xffffffff


	//   ....[225]....
        /*06c8*/ 	.word	0xffffffff


	//   ....[226]....
        /*06cc*/ 	.word	0xffffffff


	//   ....[227]....
        /*06d0*/ 	.word	0xffffffff


	//   ....[228]....
        /*06d4*/ 	.word	0xffffffff


	//   ....[229]....
        /*06d8*/ 	.word	0xffffffff


	//   ....[230]....
        /*06dc*/ 	.word	0xffffffff


	//   ....[231]....
        /*06e0*/ 	.word	0xffffffff


	//   ....[232]....
        /*06e4*/ 	.word	0xffffffff


	//   ....[233]....
        /*06e8*/ 	.word	0xffffffff


	//   ....[234]....
        /*06ec*/ 	.word	0xffffffff


	//   ....[235]....
        /*06f0*/ 	.word	0xffffffff


	//   ....[236]....
        /*06f4*/ 	.word	0xffffffff


	//   ....[237]....
        /*06f8*/ 	.word	0xffffffff


	//   ....[238]....
        /*06fc*/ 	.word	0xffffffff


	//   ....[239]....
        /*0700*/ 	.word	0xffffffff


	//   ....[240]....
        /*0704*/ 	.word	0xffffffff


	//   ....[241]....
        /*0708*/ 	.word	0xffffffff


	//   ....[242]....
        /*070c*/ 	.word	0xffffffff


	//   ....[243]....
        /*0710*/ 	.word	0xffffffff


	//   ....[244]....
        /*0714*/ 	.word	0xffffffff


	//   ....[245]....
        /*0718*/ 	.word	0xffffffff


	//   ....[246]....
        /*071c*/ 	.word	0xffffffff


	//   ....[247]....
        /*0720*/ 	.word	0xffffffff


	//   ....[248]....
        /*0724*/ 	.word	0xffffffff


	//   ....[249]....
        /*0728*/ 	.word	0xffffffff


	//   ....[250]....
        /*072c*/ 	.word	0xffffffff


	//   ....[251]....
        /*0730*/ 	.word	0xffffffff


	//   ....[252]....
        /*0734*/ 	.word	0xffffffff


	//   ....[253]....
        /*0738*/ 	.word	0xffffffff


	//   ....[254]....
        /*073c*/ 	.word	0xffffffff


	//   ....[255]....
        /*0740*/ 	.word	0xffffffff


	//   ....[0]....
        /*0744*/ 	.word	0xffffffff


	//   ....[1]....
        /*0748*/ 	.word	0xffffffff


	//   ....[2]....
        /*074c*/ 	.word	0xffffffff


	//   ....[3]....
        /*0750*/ 	.word	0xffffffff


	//   ....[4]....
        /*0754*/ 	.word	0xffffffff


	//   ....[5]....
        /*0758*/ 	.word	0xffffffff


	//   ....[6]....
        /*075c*/ 	.word	0xffffffff


	//   ....[7]....
        /*0760*/ 	.word	0xffffffff


	//   ....[8]....
        /*0764*/ 	.word	0xffffffff


	//   ....[9]....
        /*0768*/ 	.word	0xffffffff


	//   ....[10]....
        /*076c*/ 	.word	0xffffffff


	//   ....[11]....
        /*0770*/ 	.word	0xffffffff


	//   ....[12]....
        /*0774*/ 	.word	0xffffffff


	//   ....[13]....
        /*0778*/ 	.word	0xffffffff


	//   ....[14]....
        /*077c*/ 	.word	0xffffffff


	//   ....[15]....
        /*0780*/ 	.word	0xffffffff


	//   ....[16]....
        /*0784*/ 	.word	0xffffffff


	//   ....[17]....
        /*0788*/ 	.word	0xffffffff


	//   ....[18]....
        /*078c*/ 	.word	0xffffffff


	//   ....[19]....
        /*0790*/ 	.word	0xffffffff


	//   ....[20]....
        /*0794*/ 	.word	0xffffffff


	//   ....[21]....
        /*0798*/ 	.word	0xffffffff


	//   ....[22]....
        /*079c*/ 	.word	0xffffffff


	//   ....[23]....
        /*07a0*/ 	.word	0xffffffff


	//   ....[24]....
        /*07a4*/ 	.word	0xffffffff


	//   ....[25]....
        /*07a8*/ 	.word	0xffffffff


	//   ....[26]....
        /*07ac*/ 	.word	0xffffffff


	//   ....[27]....
        /*07b0*/ 	.word	0xffffffff


	//   ....[28]....
        /*07b4*/ 	.word	0xffffffff


	//   ....[29]....
        /*07b8*/ 	.word	0xffffffff


	//   ....[30]....
        /*07bc*/ 	.word	0xffffffff


	//   ....[31]....
        /*07c0*/ 	.word	0xffffffff


	//   ....[32]....
        /*07c4*/ 	.word	0xffffffff


	//   ....[33]....
        /*07c8*/ 	.word	0xffffffff


	//   ....[34]....
        /*07cc*/ 	.word	0xffffffff


	//   ....[35]....
        /*07d0*/ 	.word	0xffffffff


	//   ....[36]....
        /*07d4*/ 	.word	0xffffffff


	//   ....[37]....
        /*07d8*/ 	.word	0xffffffff


	//   ....[38]....
        /*07dc*/ 	.word	0xffffffff


	//   ....[39]....
        /*07e0*/ 	.word	0x0500000f


	//   ....[40]....
        /*07e4*/ 	.word	0x0500000f


	//   ....[41]....
        /*07e8*/ 	.word	0x0500000f


	//   ....[42]....
        /*07ec*/ 	.word	0x0500000f


	//   ....[43]....
        /*07f0*/ 	.word	0x0500000f


	//   ....[44]....
        /*07f4*/ 	.word	0x0500000f


	//   ....[45]....
        /*07f8*/ 	.word	0x0500000f


	//   ....[46]....
        /*07fc*/ 	.word	0x0500000f


	//   ....[47]....
        /*0800*/ 	.word	0x0500000f


	//   ....[48]....
        /*0804*/ 	.word	0x0500000f


	//   ....[49]....
        /*0808*/ 	.word	0x0500000f


	//   ....[50]....
        /*080c*/ 	.word	0x0500000f


	//   ....[51]....
        /*0810*/ 	.word	0x0500000f


	//   ....[52]....
        /*0814*/ 	.word	0x0500000f


	//   ....[53]....
        /*0818*/ 	.word	0x0500000f


	//   ....[54]....
        /*081c*/ 	.word	0x0500000f


	//   ....[55]....
        /*0820*/ 	.word	0x0500000f


	//   ....[56]....
        /*0824*/ 	.word	0x0500000f


	//   ....[57]....
        /*0828*/ 	.word	0x0500000f


	//   ....[58]....
        /*082c*/ 	.word	0x0500000f


	//   ....[59]....
        /*0830*/ 	.word	0x0500000f


	//   ....[60]....
        /*0834*/ 	.word	0x0500000f


	//   ....[61]....
        /*0838*/ 	.word	0x0500000f


	//   ....[62]....
        /*083c*/ 	.word	0x0500000f


	//   ....[63]....
        /*0840*/ 	.word	0x0500000f


	//   ....[64]....
        /*0844*/ 	.word	0x0500000f


	//   ....[65]....
        /*0848*/ 	.word	0x0500000f


	//   ....[66]....
        /*084c*/ 	.word	0x0500000f


	//   ....[67]....
        /*0850*/ 	.word	0x0500000f


	//   ....[68]....
        /*0854*/ 	.word	0x0500000f


	//   ....[69]....
        /*0858*/ 	.word	0x0500000f


	//   ....[70]....
        /*085c*/ 	.word	0x0500000f


	//   ....[71]....
        /*0860*/ 	.word	0x0500000f


	//   ....[72]....
        /*0864*/ 	.word	0x0500000f


	//   ....[73]....
        /*0868*/ 	.word	0x0500000f


	//   ....[74]....
        /*086c*/ 	.word	0x0500000f


	//   ....[75]....
        /*0870*/ 	.word	0x0500000f


	//   ....[76]....
        /*0874*/ 	.word	0x0500000f


	//   ....[77]....
        /*0878*/ 	.word	0x0500000f


	//   ....[78]....
        /*087c*/ 	.word	0x0500000f


	//   ....[79]....
        /*0880*/ 	.word	0x0500000f


	//   ....[80]....
        /*0884*/ 	.word	0x0500000f


	//   ....[81]....
        /*0888*/ 	.word	0x0500000f


	//   ....[82]....
        /*088c*/ 	.word	0x0500000f


	//   ....[83]....
        /*0890*/ 	.word	0x0500000f


	//   ....[84]....
        /*0894*/ 	.word	0x0500000f


	//   ....[85]....
        /*0898*/ 	.word	0x0500000f


	//   ....[86]....
        /*089c*/ 	.word	0x0500000f


	//   ....[87]....
        /*08a0*/ 	.word	0x0500000f


	//   ....[88]....
        /*08a4*/ 	.word	0x0500000f


	//   ....[89]....
        /*08a8*/ 	.word	0x0500000f


	//   ....[90]....
        /*08ac*/ 	.word	0x0500000f


	//   ....[91]....
        /*08b0*/ 	.word	0x0500000f


	//   ....[92]....
        /*08b4*/ 	.word	0x0500000f


	//   ....[93]....
        /*08b8*/ 	.word	0x0500000f


	//   ....[94]....
        /*08bc*/ 	.word	0x0500000f


	//   ....[95]....
        /*08c0*/ 	.word	0x0500000f


	//   ....[96]....
        /*08c4*/ 	.word	0x0500000f


	//   ....[97]....
        /*08c8*/ 	.word	0x0500000f


	//   ....[98]....
        /*08cc*/ 	.word	0x0500000f


	//   ....[99]....
        /*08d0*/ 	.word	0x0500000f


	//   ....[100]....
        /*08d4*/ 	.word	0x0500000f


	//   ....[101]....
        /*08d8*/ 	.word	0x0500000f


	//   ....[102]....
        /*08dc*/ 	.word	0x0500000f


	//   ....[103]....
        /*08e0*/ 	.word	0x0500000f


	//   ....[104]....
        /*08e4*/ 	.word	0x0500000f


	//   ....[105]....
        /*08e8*/ 	.word	0x0500000f


	//   ....[106]....
        /*08ec*/ 	.word	0x0500000f


	//   ....[107]....
        /*08f0*/ 	.word	0x0500000f


	//   ....[108]....
        /*08f4*/ 	.word	0x0500000f


	//   ....[109]....
        /*08f8*/ 	.word	0x0500000f


	//   ....[110]....
        /*08fc*/ 	.word	0x0500000f


	//   ....[111]....
        /*0900*/ 	.word	0x0500000f


	//   ....[112]....
        /*0904*/ 	.word	0x0500000f


	//   ....[113]....
        /*0908*/ 	.word	0x0500000f


	//   ....[114]....
        /*090c*/ 	.word	0x0500000f


	//   ....[115]....
        /*0910*/ 	.word	0x0500000f


	//   ....[116]....
        /*0914*/ 	.word	0x0500000f


	//   ....[117]....
        /*0918*/ 	.word	0x0500000f


	//   ....[118]....
        /*091c*/ 	.word	0x0500000f


	//   ....[119]....
        /*0920*/ 	.word	0x0500000f


	//   ....[120]....
        /*0924*/ 	.word	0x0500000f


	//   ....[121]....
        /*0928*/ 	.word	0x0500000f


	//   ....[122]....
        /*092c*/ 	.word	0x0500000f


	//   ....[123]....
        /*0930*/ 	.word	0x0500000f


	//   ....[124]....
        /*0934*/ 	.word	0x0500000f


	//   ....[125]....
        /*0938*/ 	.word	0x0500000f


	//   ....[126]....
        /*093c*/ 	.word	0x0500000f


	//   ....[127]....
        /*0940*/ 	.word	0x0500000f


	//   ....[128]....
        /*0944*/ 	.word	0x0500000f


	//   ....[129]....
        /*0948*/ 	.word	0x0500000f


	//   ....[130]....
        /*094c*/ 	.word	0x0500000f


	//   ....[131]....
        /*0950*/ 	.word	0x0500000f


	//   ....[132]....
        /*0954*/ 	.word	0x0500000f


	//   ....[133]....
        /*0958*/ 	.word	0x0500000f


	//   ....[134]....
        /*095c*/ 	.word	0x0500000f


	//   ....[135]....
        /*0960*/ 	.word	0x0500000f


	//   ....[136]....
        /*0964*/ 	.word	0x0500000f


	//   ....[137]....
        /*0968*/ 	.word	0x0500000f


	//   ....[138]....
        /*096c*/ 	.word	0x0500000f


	//   ....[139]....
        /*0970*/ 	.word	0x0500000f


	//   ....[140]....
        /*0974*/ 	.word	0x0500000f


	//   ....[141]....
        /*0978*/ 	.word	0x0500000f


	//   ....[142]....
        /*097c*/ 	.word	0x0500000f


	//   ....[143]....
        /*0980*/ 	.word	0x0500000f


	//   ....[144]....
        /*0984*/ 	.word	0x0500000f


	//   ....[145]....
        /*0988*/ 	.word	0x0500000f


	//   ....[146]....
        /*098c*/ 	.word	0x0500000f


	//   ....[147]....
        /*0990*/ 	.word	0x0500000f


	//   ....[148]....
        /*0994*/ 	.word	0x0500000f


	//   ....[149]....
        /*0998*/ 	.word	0x0500000f


	//   ....[150]....
        /*099c*/ 	.word	0x0500000f


	//   ....[151]....
        /*09a0*/ 	.word	0x0500000f


	//   ....[152]....
        /*09a4*/ 	.word	0x0500000f


	//   ....[153]....
        /*09a8*/ 	.word	0x0500000f


	//   ....[154]....
        /*09ac*/ 	.word	0x0500000f


	//   ....[155]....
        /*09b0*/ 	.word	0x0500000f


	//   ....[156]....
        /*09b4*/ 	.word	0x0500000f


	//   ....[157]....
        /*09b8*/ 	.word	0x0500000f


	//   ....[158]....
        /*09bc*/ 	.word	0x0500000f


	//   ....[159]....
        /*09c0*/ 	.word	0x0500000f


	//   ....[160]....
        /*09c4*/ 	.word	0x0500000f


	//   ....[161]....
        /*09c8*/ 	.word	0x0500000f


	//   ....[162]....
        /*09cc*/ 	.word	0x0500000f


	//   ....[163]....
        /*09d0*/ 	.word	0x0500000f


	//   ....[164]....
        /*09d4*/ 	.word	0x0500000f


	//   ....[165]....
        /*09d8*/ 	.word	0x0500000f


	//   ....[166]....
        /*09dc*/ 	.word	0x0500000f


	//   ....[167]....
        /*09e0*/ 	.word	0x0500000f


	//   ....[168]....
        /*09e4*/ 	.word	0x0500000f


	//   ....[169]....
        /*09e8*/ 	.word	0x0500000f


	//   ....[170]....
        /*09ec*/ 	.word	0x0500000f


	//   ....[171]....
        /*09f0*/ 	.word	0x0500000f


	//   ....[172]....
        /*09f4*/ 	.word	0x0500000f


	//   ....[173]....
        /*09f8*/ 	.word	0x0500000f


	//   ....[174]....
        /*09fc*/ 	.word	0x0500000f


	//   ....[175]....
        /*0a00*/ 	.word	0x0500000f


	//   ....[176]....
        /*0a04*/ 	.word	0x0500000f


	//   ....[177]....
        /*0a08*/ 	.word	0x0500000f


	//   ....[178]....
        /*0a0c*/ 	.word	0x0500000f


	//   ....[179]....
        /*0a10*/ 	.word	0x0500000f


	//   ....[180]....
        /*0a14*/ 	.word	0x0500000f


	//   ....[181]....
        /*0a18*/ 	.word	0x0500000f


	//   ....[182]....
        /*0a1c*/ 	.word	0x0500000f


	//   ....[183]....
        /*0a20*/ 	.word	0x0500000f


	//   ....[184]....
        /*0a24*/ 	.word	0x0500000f


	//   ....[185]....
        /*0a28*/ 	.word	0x0500000f


	//   ....[186]....
        /*0a2c*/ 	.word	0x0500000f


	//   ....[187]....
        /*0a30*/ 	.word	0x0500000f


	//   ....[188]....
        /*0a34*/ 	.word	0x0500000f


	//   ....[189]....
        /*0a38*/ 	.word	0x0500000f


	//   ....[190]....
        /*0a3c*/ 	.word	0x0500000f


	//   ....[191]....
        /*0a40*/ 	.word	0x0500000f


	//   ....[192]....
        /*0a44*/ 	.word	0x0500000f


	//   ....[193]....
        /*0a48*/ 	.word	0x0500000f


	//   ....[194]....
        /*0a4c*/ 	.word	0x0500000f


	//   ....[195]....
        /*0a50*/ 	.word	0x0500000f


	//   ....[196]....
        /*0a54*/ 	.word	0x0500000f


	//   ....[197]....
        /*0a58*/ 	.word	0x0500000f


	//   ....[198]....
        /*0a5c*/ 	.word	0x0500000f


	//   ....[199]....
        /*0a60*/ 	.word	0x0500000f


	//   ....[200]....
        /*0a64*/ 	.word	0x0500000f


	//   ....[201]....
        /*0a68*/ 	.word	0x0500000f


	//   ....[202]....
        /*0a6c*/ 	.word	0x0500000f


	//   ....[203]....
        /*0a70*/ 	.word	0x0500000f


	//   ....[204]....
        /*0a74*/ 	.word	0x0500000f


	//   ....[205]....
        /*0a78*/ 	.word	0x0500000f


	//   ....[206]....
        /*0a7c*/ 	.word	0x0500000f


	//   ....[207]....
        /*0a80*/ 	.word	0x0500000f


	//   ....[208]....
        /*0a84*/ 	.word	0x0500000f


	//   ....[209]....
        /*0a88*/ 	.word	0x0500000f


	//   ....[210]....
        /*0a8c*/ 	.word	0x0500000f


	//   ....[211]....
        /*0a90*/ 	.word	0x0500000f


	//   ....[212]....
        /*0a94*/ 	.word	0x0500000f


	//   ....[213]....
        /*0a98*/ 	.word	0x0500000f


	//   ....[214]....
        /*0a9c*/ 	.word	0x0500000f


	//   ....[215]....
        /*0aa0*/ 	.word	0x0500000f


	//   ....[216]....
        /*0aa4*/ 	.word	0x0500000f


	//   ....[217]....
        /*0aa8*/ 	.word	0x0500000f


	//   ....[218]....
        /*0aac*/ 	.word	0x0500000f


	//   ....[219]....
        /*0ab0*/ 	.word	0x0500000f


	//   ....[220]....
        /*0ab4*/ 	.word	0x0500000f


	//   ....[221]....
        /*0ab8*/ 	.word	0x0500000f


	//   ....[222]....
        /*0abc*/ 	.word	0x0500000f


	//   ....[223]....
        /*0ac0*/ 	.word	0x0500000f


	//   ....[224]....
        /*0ac4*/ 	.word	0x0500000f


	//   ....[225]....
        /*0ac8*/ 	.word	0x0500000f


	//   ....[226]....
        /*0acc*/ 	.word	0x0500000f


	//   ....[227]....
        /*0ad0*/ 	.word	0x0500000f


	//   ....[228]....
        /*0ad4*/ 	.word	0x0500000f


	//   ....[229]....
        /*0ad8*/ 	.word	0x0500000f


	//   ....[230]....
        /*0adc*/ 	.word	0x0500000f


	//   ....[231]....
        /*0ae0*/ 	.word	0x0500000f


	//   ....[232]....
        /*0ae4*/ 	.word	0x0500000f


	//   ....[233]....
        /*0ae8*/ 	.word	0x0500000f


	//   ....[234]....
        /*0aec*/ 	.word	0x0500000f


	//   ....[235]....
        /*0af0*/ 	.word	0x0500000f


	//   ....[236]....
        /*0af4*/ 	.word	0x0500000f


	//   ....[237]....
        /*0af8*/ 	.word	0x0500000f


	//   ....[238]....
        /*0afc*/ 	.word	0x0500000f


	//   ....[239]....
        /*0b00*/ 	.word	0x0500000f


	//   ....[240]....
        /*0b04*/ 	.word	0x0500000f


	//   ....[241]....
        /*0b08*/ 	.word	0x0500000f


	//   ....[242]....
        /*0b0c*/ 	.word	0x0500000f


	//   ....[243]....
        /*0b10*/ 	.word	0x0500000f


	//   ....[244]....
        /*0b14*/ 	.word	0x0500000f


	//   ....[245]....
        /*0b18*/ 	.word	0x0500000f


	//   ....[246]....
        /*0b1c*/ 	.word	0x0500000f


	//   ....[247]....
        /*0b20*/ 	.word	0x0500000f


	//   ....[248]....
        /*0b24*/ 	.word	0x0500000f


	//   ....[249]....
        /*0b28*/ 	.word	0x0500000f


	//   ....[250]....
        /*0b2c*/ 	.word	0x0500000f


	//   ....[251]....
        /*0b30*/ 	.word	0x0500000f


	//   ....[252]....
        /*0b34*/ 	.word	0x0500000f


	//   ....[253]....
        /*0b38*/ 	.word	0x0500000f


	//   ....[254]....
        /*0b3c*/ 	.word	0x0500000f


	//   ....[255]....
        /*0b40*/ 	.word	0x0500000f


	//   ....[0]....
        /*0b44*/ 	.word	0x0500000f


	//   ....[1]....
        /*0b48*/ 	.word	0x0500000f


	//   ....[2]....
        /*0b4c*/ 	.word	0x0500000f


	//   ....[3]....
        /*0b50*/ 	.word	0x0500000f


	//   ....[4]....
        /*0b54*/ 	.word	0x0500000f


	//   ....[5]....
        /*0b58*/ 	.word	0x0500000f


	//   ....[6]....
        /*0b5c*/ 	.word	0x0500000f


	//   ....[7]....
        /*0b60*/ 	.word	0x0500000f


	//   ....[8]....
        /*0b64*/ 	.word	0x0500000f


	//   ....[9]....
        /*0b68*/ 	.word	0x0500000f


	//   ....[10]....
        /*0b6c*/ 	.word	0x0500000f


	//   ....[11]....
        /*0b70*/ 	.word	0x0500000f


	//   ....[12]....
        /*0b74*/ 	.word	0x0500000f


	//   ....[13]....
        /*0b78*/ 	.word	0x0500000f


	//   ....[14]....
        /*0b7c*/ 	.word	0x0500000f


	//   ....[15]....
        /*0b80*/ 	.word	0x0500000f


	//   ....[16]....
        /*0b84*/ 	.word	0x0500000f


	//   ....[17]....
        /*0b88*/ 	.word	0x0500000f


	//   ....[18]....
        /*0b8c*/ 	.word	0x0500000f


	//----- nvinfo : EIATTR_COOP_GROUP_INSTR_OFFSETS
	.align		4
.L_1012:
        /*0b90*/ 	.byte	0x04, 0x28
        /*0b92*/ 	.short	(.L_1014 - .L_1013)


	//   ....[0]....
.L_1013:
        /*0b94*/ 	.word	0x00000060


	//   ....[1]....
        /*0b98*/ 	.word	0x00000130


	//   ....[2]....
        /*0b9c*/ 	.word	0x000001e0


	//   ....[3]....
        /*0ba0*/ 	.word	0x000003a0


	//   ....[4]....
        /*0ba4*/ 	.word	0x00000500


	//   ....[5]....
        /*0ba8*/ 	.word	0x00000620


	//   ....[6]....
        /*0bac*/ 	.word	0x00000780


	//   ....[7]....
        /*0bb0*/ 	.word	0x000030d0


	//   ....[8]....
        /*0bb4*/ 	.word	0x000030e0


	//   ....[9]....
        /*0bb8*/ 	.word	0x00003fe0


	//   ....[10]....
        /*0bbc*/ 	.word	0x00003ff0


	//   ....[11]....
        /*0bc0*/ 	.word	0x00004f30


	//   ....[12]....
        /*0bc4*/ 	.word	0x00004f40


	//   ....[13]....
        /*0bc8*/ 	.word	0x00006310


	//   ....[14]....
        /*0bcc*/ 	.word	0x00006320


	//   ....[15]....
        /*0bd0*/ 	.word	0x00007270


	//   ....[16]....
        /*0bd4*/ 	.word	0x00007280


	//   ....[17]....
        /*0bd8*/ 	.word	0x00008250


	//   ....[18]....
        /*0bdc*/ 	.word	0x00008260


	//   ....[19]....
        /*0be0*/ 	.word	0x000093f0


	//   ....[20]....
        /*0be4*/ 	.word	0x00009400


	//   ....[21]....
        /*0be8*/ 	.word	0x00009510


	//   ....[22]....
        /*0bec*/ 	.word	0x00009520


	//   ....[23]....
        /*0bf0*/ 	.word	0x00009640


	//   ....[24]....
        /*0bf4*/ 	.word	0x00009650


	//   ....[25]....
        /*0bf8*/ 	.word	0x000099b0


	//   ....[26]....
        /*0bfc*/ 	.word	0x000099d0


	//   ....[27]....
        /*0c00*/ 	.word	0x00009ac0


	//   ....[28]....
        /*0c04*/ 	.word	0x00009ae0


	//   ....[29]....
        /*0c08*/ 	.word	0x00009bd0


	//   ....[30]....
        /*0c0c*/ 	.word	0x00009bf0


	//   ....[31]....
        /*0c10*/ 	.word	0x0000aa80


	//   ....[32]....
        /*0c14*/ 	.word	0x0000b1d0


	//   ....[33]....
        /*0c18*/ 	.word	0x0000b1e0


	//   ....[34]....
        /*0c1c*/ 	.word	0x0000b1f0


	//   ....[35]....
        /*0c20*/ 	.word	0x0000b200


	//   ....[36]....
        /*0c24*/ 	.word	0x0000b410


	//   ....[37]....
        /*0c28*/ 	.word	0x0000b420


	//   ....[38]....
        /*0c2c*/ 	.word	0x0000b430


	//   ....[39]....
        /*0c30*/ 	.word	0x0000b440


	//   ....[40]....
        /*0c34*/ 	.word	0x0000d8d0


	//   ....[41]....
        /*0c38*/ 	.word	0x0000d8f0


	//   ....[42]....
        /*0c3c*/ 	.word	0x0000d900


	//   ....[43]....
        /*0c40*/ 	.word	0x0000d910


	//   ....[44]....
        /*0c44*/ 	.word	0x0000da00


	//   ....[45]....
        /*0c48*/ 	.word	0x0000da20


	//   ....[46]....
        /*0c4c*/ 	.word	0x0000da30


	//   ....[47]....
        /*0c50*/ 	.word	0x0000da40


	//   ....[48]....
        /*0c54*/ 	.word	0x00010a90


	//   ....[49]....
        /*0c58*/ 	.word	0x00010cc0


	//   ....[50]....
        /*0c5c*/ 	.word	0x00012220


	//   ....[51]....
        /*0c60*/ 	.word	0x00012620


	//   ....[52]....
        /*0c64*/ 	.word	0x00012d40


	//   ....[53]....
        /*0c68*/ 	.word	0x00012dd0


	//   ....[54]....
        /*0c6c*/ 	.word	0x00015310


	//   ....[55]....
        /*0c70*/ 	.word	0x00015540


	//   ....[56]....
        /*0c74*/ 	.word	0x000171f0


	//   ....[57]....
        /*0c78*/ 	.word	0x00017210


	//   ....[58]....
        /*0c7c*/ 	.word	0x000177a0


	//   ....[59]....
        /*0c80*/ 	.word	0x00017820


	//   ....[60]....
        /*0c84*/ 	.word	0x0001a510


	//   ....[61]....
        /*0c88*/ 	.word	0x0001a520


	//   ....[62]....
        /*0c8c*/ 	.word	0x0001a550


	//   ....[63]....
        /*0c90*/ 	.word	0x0001a560


	//   ....[64]....
        /*0c94*/ 	.word	0x0001cef0


	//   ....[65]....
        /*0c98*/ 	.word	0x0001d130


	//   ....[66]....
        /*0c9c*/ 	.word	0x0001e8d0


	//   ....[67]....
        /*0ca0*/ 	.word	0x0001e980


	//   ....[68]....
        /*0ca4*/ 	.word	0x0001f3a0


	//   ....[69]....
        /*0ca8*/ 	.word	0x0001f410


	//   ....[70]....
        /*0cac*/ 	.word	0x00020b70


	//   ....[71]....
        /*0cb0*/ 	.word	0x00020b80


	//   ....[72]....
        /*0cb4*/ 	.word	0x00020c00


	//   ....[73]....
        /*0cb8*/ 	.word	0x00020c10


	//   ....[74]....
        /*0cbc*/ 	.word	0x00021790


	//   ....[75]....
        /*0cc0*/ 	.word	0x00021800


	//   ....[76]....
        /*0cc4*/ 	.word	0x00021830


	//   ....[77]....
        /*0cc8*/ 	.word	0x00021860


	//   ....[78]....
        /*0ccc*/ 	.word	0x00021890


	//   ....[79]....
        /*0cd0*/ 	.word	0x000218c0


	//   ....[80]....
        /*0cd4*/ 	.word	0x000218f0


	//   ....[81]....
        /*0cd8*/ 	.word	0x00021920


	//   ....[82]....
        /*0cdc*/ 	.word	0x00021950


	//   ....[83]....
        /*0ce0*/ 	.word	0x00021980


	//   ....[84]....
        /*0ce4*/ 	.word	0x000219b0


	//   ....[85]....
        /*0ce8*/ 	.word	0x000219e0


	//   ....[86]....
        /*0cec*/ 	.word	0x00021a10


	//   ....[87]....
        /*0cf0*/ 	.word	0x00021a40


	//   ....[88]....
        /*0cf4*/ 	.word	0x00021a70


	//   ....[89]....
        /*0cf8*/ 	.word	0x00021aa0


	//   ....[90]....
        /*0cfc*/ 	.word	0x00021ad0


	//   ....[91]....
        /*0d00*/ 	.word	0x00021b00


	//   ....[92]....
        /*0d04*/ 	.word	0x00021b30


	//   ....[93]....
        /*0d08*/ 	.word	0x00021b60


	//   ....[94]....
        /*0d0c*/ 	.word	0x00021b90


	//   ....[95]....
        /*0d10*/ 	.word	0x00021bc0


	//   ....[96]....
        /*0d14*/ 	.word	0x00021bf0


	//   ....[97]....
        /*0d18*/ 	.word	0x00021c20


	//   ....[98]....
        /*0d1c*/ 	.word	0x00021c50


	//   ....[99]....
        /*0d20*/ 	.word	0x00021c80


	//   ....[100]....
        /*0d24*/ 	.word	0x00021cb0


	//   ....[101]....
        /*0d28*/ 	.word	0x00021ce0


	//   ....[102]....
        /*0d2c*/ 	.word	0x00021d10


	//   ....[103]....
        /*0d30*/ 	.word	0x00021d40


	//   ....[104]....
        /*0d34*/ 	.word	0x00021d70


	//   ....[105]....
        /*0d38*/ 	.word	0x00021da0


	//   ....[106]....
        /*0d3c*/ 	.word	0x00021dd0


	//   ....[107]....
        /*0d40*/ 	.word	0x00021e00


	//   ....[108]....
        /*0d44*/ 	.word	0x00021e30


	//   ....[109]....
        /*0d48*/ 	.word	0x00021e60


	//   ....[110]....
        /*0d4c*/ 	.word	0x00021e90


	//   ....[111]....
        /*0d50*/ 	.word	0x00021ec0


	//   ....[112]....
        /*0d54*/ 	.word	0x00021ef0


	//   ....[113]....
        /*0d58*/ 	.word	0x00021f00


	//   ....[114]....
        /*0d5c*/ 	.word	0x00021f10


	//   ....[115]....
        /*0d60*/ 	.word	0x00021f20


	//   ....[116]....
        /*0d64*/ 	.word	0x00021f50


	//   ....[117]....
        /*0d68*/ 	.word	0x00021f60


	//   ....[118]....
        /*0d6c*/ 	.word	0x00021f90


	//   ....[119]....
        /*0d70*/ 	.word	0x00021fc0


	//   ....[120]....
        /*0d74*/ 	.word	0x00021ff0


	//   ....[121]....
        /*0d78*/ 	.word	0x00022020


	//   ....[122]....
        /*0d7c*/ 	.word	0x00022050


	//   ....[123]....
        /*0d80*/ 	.word	0x00022080


	//   ....[124]....
        /*0d84*/ 	.word	0x000220b0


	//   ....[125]....
        /*0d88*/ 	.word	0x000220d0


	//   ....[126]....
        /*0d8c*/ 	.word	0x000220e0


	//   ....[127]....
        /*0d90*/ 	.word	0x000220f0


	//   ....[128]....
        /*0d94*/ 	.word	0x00022100


	//   ....[129]....
        /*0d98*/ 	.word	0x00022110


	//   ....[130]....
        /*0d9c*/ 	.word	0x00022120


	//   ....[131]....
        /*0da0*/ 	.word	0x00022130


	//   ....[132]....
        /*0da4*/ 	.word	0x00022160


	//   ....[133]....
        /*0da8*/ 	.word	0x00022190


	//   ....[134]....
        /*0dac*/ 	.word	0x000221c0


	//   ....[135]....
        /*0db0*/ 	.word	0x000221f0


	//   ....[136]....
        /*0db4*/ 	.word	0x00022220


	//   ....[137]....
        /*0db8*/ 	.word	0x00022260


	//   ....[138]....
        /*0dbc*/ 	.word	0x00022ac0


	//   ....[139]....
        /*0dc0*/ 	.word	0x00022ae0


	//   ....[140]....
        /*0dc4*/ 	.word	0x00022b00


	//   ....[141]....
        /*0dc8*/ 	.word	0x00022b10


	//   ....[142]....
        /*0dcc*/ 	.word	0x000231f0


	//   ....[143]....
        /*0dd0*/ 	.word	0x00023200


	//   ....[144]....
        /*0dd4*/ 	.word	0x00023330


	//   ....[145]....
        /*0dd8*/ 	.word	0x00023340


	//   ....[146]....
        /*0ddc*/ 	.word	0x00023470


	//   ....[147]....
        /*0de0*/ 	.word	0x00023480


	//   ....[148]....
        /*0de4*/ 	.word	0x000235b0


	//   ....[149]....
        /*0de8*/ 	.word	0x000235c0


	//   ....[150]....
        /*0dec*/ 	.word	0x00023b40


	//   ....[151]....
        /*0df0*/ 	.word	0x00023b50


	//   ....[152]....
        /*0df4*/ 	.word	0x000240e0


	//   ....[153]....
        /*0df8*/ 	.word	0x000240f0


	//   ....[154]....
        /*0dfc*/ 	.word	0x00024dc0


	//   ....[155]....
        /*0e00*/ 	.word	0x00024dd0


	//   ....[156]....
        /*0e04*/ 	.word	0x00024f10


	//   ....[157]....
        /*0e08*/ 	.word	0x00024f20


	//   ....[158]....
        /*0e0c*/ 	.word	0x00025050


	//   ....[159]....
        /*0e10*/ 	.word	0x00025060


	//   ....[160]....
        /*0e14*/ 	.word	0x00025190


	//   ....[161]....
        /*0e18*/ 	.word	0x000251a0


	//   ....[162]....
        /*0e1c*/ 	.word	0x00025320


	//   ....[163]....
        /*0e20*/ 	.word	0x00025500


	//   ....[164]....
        /*0e24*/ 	.word	0x00025530


	//   ....[165]....
        /*0e28*/ 	.word	0x00025560


	//   ....[166]....
        /*0e2c*/ 	.word	0x00025590


	//   ....[167]....
        /*0e30*/ 	.word	0x000255c0


	//   ....[168]....
        /*0e34*/ 	.word	0x000255f0


	//   ....[169]....
        /*0e38*/ 	.word	0x00025770


	//   ....[170]....
        /*0e3c*/ 	.word	0x000257a0


	//   ....[171]....
        /*0e40*/ 	.word	0x000257d0


	//   ....[172]....
        /*0e44*/ 	.word	0x00025800


	//   ....[173]....
        /*0e48*/ 	.word	0x00025830


	//   ....[174]....
        /*0e4c*/ 	.word	0x00025860


	//   ....[175]....
        /*0e50*/ 	.word	0x000258f0


	//   ....[176]....
        /*0e54*/ 	.word	0x00025920


	//   ....[177]....
        /*0e58*/ 	.word	0x00025930


	//   ....[178]....
        /*0e5c*/ 	.word	0x00025970


	//   ....[179]....
        /*0e60*/ 	.word	0x000272d0


	//   ....[180]....
        /*0e64*/ 	.word	0x000295b0


	//   ....[181]....
        /*0e68*/ 	.word	0x000295e0


	//   ....[182]....
        /*0e6c*/ 	.word	0x00029610


	//   ....[183]....
        /*0e70*/ 	.word	0x00029670


	//   ....[184]....
        /*0e74*/ 	.word	0x000296a0


	//   ....[185]....
        /*0e78*/ 	.word	0x000296d0


	//   ....[186]....
        /*0e7c*/ 	.word	0x00029700


	//   ....[187]....
        /*0e80*/ 	.word	0x00029730


	//   ....[188]....
        /*0e84*/ 	.word	0x00029760


	//   ....[189]....
        /*0e88*/ 	.word	0x00029790


	//   ....[190]....
        /*0e8c*/ 	.word	0x000297c0


	//   ....[191]....
        /*0e90*/ 	.word	0x000297f0


	//   ....[192]....
        /*0e94*/ 	.word	0x00029820


	//   ....[193]....
        /*0e98*/ 	.word	0x00029850


	//   ....[194]....
        /*0e9c*/ 	.word	0x00029860


	//   ....[195]....
        /*0ea0*/ 	.word	0x00029870


	//   ....[196]....
        /*0ea4*/ 	.word	0x000298e0


	//   ....[197]....
        /*0ea8*/ 	.word	0x00029910


	//   ....[198]....
        /*0eac*/ 	.word	0x00029940


	//   ....[199]....
        /*0eb0*/ 	.word	0x00029970


	//   ....[200]....
        /*0eb4*/ 	.word	0x00029e50


	//   ....[201]....
        /*0eb8*/ 	.word	0x00029e80


	//   ....[202]....
        /*0ebc*/ 	.word	0x00029f40


	//   ....[203]....
        /*0ec0*/ 	.word	0x00029f70


	//   ....[204]....
        /*0ec4*/ 	.word	0x00029fb0


	//   ....[205]....
        /*0ec8*/ 	.word	0x00029fe0


	//   ....[206]....
        /*0ecc*/ 	.word	0x0002a020


	//   ....[207]....
        /*0ed0*/ 	.word	0x0002a050


	//   ....[208]....
        /*0ed4*/ 	.word	0x0002a090


	//   ....[209]....
        /*0ed8*/ 	.word	0x0002a0c0


	//   ....[210]....
        /*0edc*/ 	.word	0x0002a100


	//   ....[211]....
        /*0ee0*/ 	.word	0x0002a120


	//   ....[212]....
        /*0ee4*/ 	.word	0x0002a160


	//   ....[213]....
        /*0ee8*/ 	.word	0x0002a180


	//   ....[214]....
        /*0eec*/ 	.word	0x0002a190


	//   ....[215]....
        /*0ef0*/ 	.word	0x0002a1e0


	//   ....[216]....
        /*0ef4*/ 	.word	0x0002a1f0


	//   ....[217]....
        /*0ef8*/ 	.word	0x0002a200


	//   ....[218]....
        /*0efc*/ 	.word	0x0002a240


	//   ....[219]....
        /*0f00*/ 	.word	0x0002a260


	//   ....[220]....
        /*0f04*/ 	.word	0x0002a940


	//   ....[221]....
        /*0f08*/ 	.word	0x0002a970


	//   ....[222]....
        /*0f0c*/ 	.word	0x0002a9a0


	//   ....[223]....
        /*0f10*/ 	.word	0x0002a9e0


	//   ....[224]....
        /*0f14*/ 	.word	0x0002aa60


	//   ....[225]....
        /*0f18*/ 	.word	0x0002aa70


	//   ....[226]....
        /*0f1c*/ 	.word	0x0002aae0


	//   ....[227]....
        /*0f20*/ 	.word	0x0002aaf0


	//   ....[228]....
        /*0f24*/ 	.word	0x0002ab60


	//   ....[229]....
        /*0f28*/ 	.word	0x0002ab70


	//   ....[230]....
        /*0f2c*/ 	.word	0x0002abe0


	//   ....[231]....
        /*0f30*/ 	.word	0x0002abf0


	//   ....[232]....
        /*0f34*/ 	.word	0x0002ac60


	//   ....[233]....
        /*0f38*/ 	.word	0x0002ac70


	//   ....[234]....
        /*0f3c*/ 	.word	0x0002ac80


	//   ....[235]....
        /*0f40*/ 	.word	0x0002acc0


	//   ....[236]....
        /*0f44*/ 	.word	0x0002b630


	//   ....[237]....
        /*0f48*/ 	.word	0x0002b650


	//   ....[238]....
        /*0f4c*/ 	.word	0x0002b660


	//   ....[239]....
        /*0f50*/ 	.word	0x0002b670


	//   ....[240]....
        /*0f54*/ 	.word	0x0002b6c0


	//   ....[241]....
        /*0f58*/ 	.word	0x0002b6e0


	//   ....[242]....
        /*0f5c*/ 	.word	0x0002b700


	//   ....[243]....
        /*0f60*/ 	.word	0x0002b710


	//   ....[244]....
        /*0f64*/ 	.word	0x0002b750


	//   ....[245]....
        /*0f68*/ 	.word	0x0002b760


	//   ....[246]....
        /*0f6c*/ 	.word	0x0002b7a0


	//   ....[247]....
        /*0f70*/ 	.word	0x0002b7b0


	//   ....[248]....
        /*0f74*/ 	.word	0x0002b7f0


	//   ....[249]....
        /*0f78*/ 	.word	0x0002b800


	//   ....[250]....
        /*0f7c*/ 	.word	0x0002b840


	//   ....[251]....
        /*0f80*/ 	.word	0x0002b850


	//   ....[252]....
        /*0f84*/ 	.word	0x0002b860


	//   ....[253]....
        /*0f88*/ 	.word	0x0002b8a0


	//   ....[254]....
        /*0f8c*/ 	.word	0x0002b8c0


	//   ....[255]....
        /*0f90*/ 	.word	0x0002b920


	//   ....[0]....
        /*0f94*/ 	.word	0x0002bcd0


	//   ....[1]....
        /*0f98*/ 	.word	0x0002bce0


	//   ....[2]....
        /*0f9c*/ 	.word	0x0002bcf0


	//   ....[3]....
        /*0fa0*/ 	.word	0x0002bd00


	//   ....[4]....
        /*0fa4*/ 	.word	0x0002bd50


	//   ....[5]....
        /*0fa8*/ 	.word	0x0002bd70


	//   ....[6]....
        /*0fac*/ 	.word	0x0002bd90


	//   ....[7]....
        /*0fb0*/ 	.word	0x0002bda0


	//   ....[8]....
        /*0fb4*/ 	.word	0x0002bde0


	//   ....[9]....
        /*0fb8*/ 	.word	0x0002bdf0


	//   ....[10]....
        /*0fbc*/ 	.word	0x0002be30


	//   ....[11]....
        /*0fc0*/ 	.word	0x0002be40


	//   ....[12]....
        /*0fc4*/ 	.word	0x0002be80


	//   ....[13]....
        /*0fc8*/ 	.word	0x0002be90


	//   ....[14]....
        /*0fcc*/ 	.word	0x0002bed0


	//   ....[15]....
        /*0fd0*/ 	.word	0x0002bee0


	//   ....[16]....
        /*0fd4*/ 	.word	0x0002bef0


	//   ....[17]....
        /*0fd8*/ 	.word	0x0002bf30


	//   ....[18]....
        /*0fdc*/ 	.word	0x0002bf50


	//   ....[19]....
        /*0fe0*/ 	.word	0x0002bfb0


	//   ....[20]....
        /*0fe4*/ 	.word	0x0002d580


	//   ....[21]....
        /*0fe8*/ 	.word	0x0002d5b0


	//   ....[22]....
        /*0fec*/ 	.word	0x0002d610


	//   ....[23]....
        /*0ff0*/ 	.word	0x0002d640


	//   ....[24]....
        /*0ff4*/ 	.word	0x0002d670


	//   ....[25]....
        /*0ff8*/ 	.word	0x0002d6a0


	//   ....[26]....
        /*0ffc*/ 	.word	0x0002d6d0


	//   ....[27]....
        /*1000*/ 	.word	0x0002d700


	//   ....[28]....
        /*1004*/ 	.word	0x0002d8a0


	//   ....[29]....
        /*1008*/ 	.word	0x0002d8d0


	//   ....[30]....
        /*100c*/ 	.word	0x0002d900


	//   ....[31]....
        /*1010*/ 	.word	0x0002d930


	//   ....[32]....
        /*1014*/ 	.word	0x0002d960


	//   ....[33]....
        /*1018*/ 	.word	0x0002d990


	//   ....[34]....
        /*101c*/ 	.word	0x0002da50


	//   ....[35]....
        /*1020*/ 	.word	0x0002da70


	//   ....[36]....
        /*1024*/ 	.word	0x0002da90


	//   ....[37]....
        /*1028*/ 	.word	0x0002daf0


	//   ....[38]....
        /*102c*/ 	.word	0x0002e550


	//   ....[39]....
        /*1030*/ 	.word	0x0002e910


	//   ....[40]....
        /*1034*/ 	.word	0x0002e9a0


	//   ....[41]....
        /*1038*/ 	.word	0x0002ea30


	//   ....[42]....
        /*103c*/ 	.word	0x0002eac0


	//   ....[43]....
        /*1040*/ 	.word	0x0002eb50


	//   ....[44]....
        /*1044*/ 	.word	0x0002ebe0


	//   ....[45]....
        /*1048*/ 	.word	0x0002ecc0


	//   ....[46]....
        /*104c*/ 	.word	0x0002ed50


	//   ....[47]....
        /*1050*/ 	.word	0x0002edf0


	//   ....[48]....
        /*1054*/ 	.word	0x0002ee80


	//   ....[49]....
        /*1058*/ 	.word	0x0002ef10


	//   ....[50]....
        /*105c*/ 	.word	0x0002efa0


	//   ....[51]....
        /*1060*/ 	.word	0x0002f080


	//   ....[52]....
        /*1064*/ 	.word	0x0002f110


	//   ....[53]....
        /*1068*/ 	.word	0x0002f1a0


	//   ....[54]....
        /*106c*/ 	.word	0x0002f230


	//   ....[55]....
        /*1070*/ 	.word	0x0002f2c0


	//   ....[56]....
        /*1074*/ 	.word	0x0002f350


	//   ....[57]....
        /*1078*/ 	.word	0x0002f480


	//   ....[58]....
        /*107c*/ 	.word	0x0002f530


	//   ....[59]....
        /*1080*/ 	.word	0x0002f5c0


	//   ....[60]....
        /*1084*/ 	.word	0x0002f610


	//   ....[61]....
        /*1088*/ 	.word	0x0002f660


	//   ....[62]....
        /*108c*/ 	.word	0x0002f6f0


	//   ....[63]....
        /*1090*/ 	.word	0x0002f780


	//   ....[64]....
        /*1094*/ 	.word	0x0002f7d0


	//   ....[65]....
        /*1098*/ 	.word	0x0002f820


	//   ....[66]....
        /*109c*/ 	.word	0x0002f910


	//   ....[67]....
        /*10a0*/ 	.word	0x0002f9c0


	//   ....[68]....
        /*10a4*/ 	.word	0x0002fa20


	//   ....[69]....
        /*10a8*/ 	.word	0x0002faa0


	//   ....[70]....
        /*10ac*/ 	.word	0x0002fb90


	//   ....[71]....
        /*10b0*/ 	.word	0x0002fbe0


	//   ....[72]....
        /*10b4*/ 	.word	0x0002fc30


	//   ....[73]....
        /*10b8*/ 	.word	0x0002fc80


	//   ....[74]....
        /*10bc*/ 	.word	0x000300f0


	//   ....[75]....
        /*10c0*/ 	.word	0x00030210


	//   ....[76]....
        /*10c4*/ 	.word	0x00030340


	//   ....[77]....
        /*10c8*/ 	.word	0x00030460


	//   ....[78]....
        /*10cc*/ 	.word	0x00030590


	//   ....[79]....
        /*10d0*/ 	.word	0x000305f0


	//   ....[80]....
        /*10d4*/ 	.word	0x00030650


	//   ....[81]....
        /*10d8*/ 	.word	0x000306a0


	//   ....[82]....
        /*10dc*/ 	.word	0x00030720


	//   ....[83]....
        /*10e0*/ 	.word	0x00030790


	//   ....[84]....
        /*10e4*/ 	.word	0x000307f0


	//   ....[85]....
        /*10e8*/ 	.word	0x00030840


	//   ....[86]....
        /*10ec*/ 	.word	0x000308e0


	//   ....[87]....
        /*10f0*/ 	.word	0x00030940


	//   ....[88]....
        /*10f4*/ 	.word	0x000309a0


	//   ....[89]....
        /*10f8*/ 	.word	0x00030a00


	//   ....[90]....
        /*10fc*/ 	.word	0x00030a80


	//   ....[91]....
        /*1100*/ 	.word	0x00030ae0


	//   ....[92]....
        /*1104*/ 	.word	0x00030b40


	//   ....[93]....
        /*1108*/ 	.word	0x00030ba0


	//   ....[94]....
        /*110c*/ 	.word	0x00030c20


	//   ....[95]....
        /*1110*/ 	.word	0x00030c70


	//   ....[96]....
        /*1114*/ 	.word	0x00030cd0


	//   ....[97]....
        /*1118*/ 	.word	0x00030d20


	//   ....[98]....
        /*111c*/ 	.word	0x00030d80


	//   ....[99]....
        /*1120*/ 	.word	0x00030df0


	//   ....[100]....
        /*1124*/ 	.word	0x00030e50


	//   ....[101]....
        /*1128*/ 	.word	0x00030eb0


	//   ....[102]....
        /*112c*/ 	.word	0x00030f30


	//   ....[103]....
        /*1130*/ 	.word	0x00030f80


	//   ....[104]....
        /*1134*/ 	.word	0x00030fe0


	//   ....[105]....
        /*1138*/ 	.word	0x00031030


	//   ....[106]....
        /*113c*/ 	.word	0x000310b0


	//   ....[107]....
        /*1140*/ 	.word	0x00031120


	//   ....[108]....
        /*1144*/ 	.word	0x00031180


	//   ....[109]....
        /*1148*/ 	.word	0x00031200


	//   ....[110]....
        /*114c*/ 	.word	0x00031280


	//   ....[111]....
        /*1150*/ 	.word	0x000312d0


	//   ....[112]....
        /*1154*/ 	.word	0x00031350


	//   ....[113]....
        /*1158*/ 	.word	0x000313a0


	//   ....[114]....
        /*115c*/ 	.word	0x00031420


	//   ....[115]....
        /*1160*/ 	.word	0x00031470


	//   ....[116]....
        /*1164*/ 	.word	0x000314e0


	//   ....[117]....
        /*1168*/ 	.word	0x00031540


	//   ....[118]....
        /*116c*/ 	.word	0x000315c0


	//   ....[119]....
        /*1170*/ 	.word	0x00031610


	//   ....[120]....
        /*1174*/ 	.word	0x00031670


	//   ....[121]....
        /*1178*/ 	.word	0x000316c0


	//   ....[122]....
        /*117c*/ 	.word	0x00031740


	//   ....[123]....
        /*1180*/ 	.word	0x000317b0


	//   ....[124]....
        /*1184*/ 	.word	0x00031820


	//   ....[125]....
        /*1188*/ 	.word	0x00031870


	//   ....[126]....
        /*118c*/ 	.word	0x000318f0


	//   ....[127]....
        /*1190*/ 	.word	0x00031970


	//   ....[128]....
        /*1194*/ 	.word	0x000319d0


	//   ....[129]....
        /*1198*/ 	.word	0x00031a20


	//   ....[130]....
        /*119c*/ 	.word	0x00031aa0


	//   ....[131]....
        /*11a0*/ 	.word	0x00031b00


	//   ....[132]....
        /*11a4*/ 	.word	0x00031b60


	//   ....[133]....
        /*11a8*/ 	.word	0x00031bf0


	//   ....[134]....
        /*11ac*/ 	.word	0x00031c70


	//   ....[135]....
        /*11b0*/ 	.word	0x00031ce0


	//   ....[136]....
        /*11b4*/ 	.word	0x00031d40


	//   ....[137]....
        /*11b8*/ 	.word	0x00031d90


	//   ....[138]....
        /*11bc*/ 	.word	0x00031e10


	//   ....[139]....
        /*11c0*/ 	.word	0x00031e60


	//   ....[140]....
        /*11c4*/ 	.word	0x00031ef0


	//   ....[141]....
        /*11c8*/ 	.word	0x00031f80


	//   ....[142]....
        /*11cc*/ 	.word	0x00032010


	//   ....[143]....
        /*11d0*/ 	.word	0x000320a0


	//   ....[144]....
        /*11d4*/ 	.word	0x00032130


	//   ....[145]....
        /*11d8*/ 	.word	0x000321c0


	//   ....[146]....
        /*11dc*/ 	.word	0x00032240


	//   ....[147]....
        /*11e0*/ 	.word	0x00032290


	//   ....[148]....
        /*11e4*/ 	.word	0x00032320


	//   ....[149]....
        /*11e8*/ 	.word	0x000323b0


	//   ....[150]....
        /*11ec*/ 	.word	0x00032430


	//   ....[151]....
        /*11f0*/ 	.word	0x00032480


	//   ....[152]....
        /*11f4*/ 	.word	0x00032510


	//   ....[153]....
        /*11f8*/ 	.word	0x000325a0


	//   ....[154]....
        /*11fc*/ 	.word	0x00032630


	//   ....[155]....
        /*1200*/ 	.word	0x000326c0


	//   ....[156]....
        /*1204*/ 	.word	0x00032750


	//   ....[157]....
        /*1208*/ 	.word	0x000327e0


	//   ....[158]....
        /*120c*/ 	.word	0x000328a0


	//   ....[159]....
        /*1210*/ 	.word	0x00032b70


	//   ....[160]....
        /*1214*/ 	.word	0x00032c70


	//   ....[161]....
        /*1218*/ 	.word	0x00032d50


	//   ....[162]....
        /*121c*/ 	.word	0x00032db0


	//   ....[163]....
        /*1220*/ 	.word	0x00032e80


	//   ....[164]....
        /*1224*/ 	.word	0x00032f10


	//   ....[165]....
        /*1228*/ 	.word	0x00032fb0


	//   ....[166]....
        /*122c*/ 	.word	0x00033040


	//   ....[167]....
        /*1230*/ 	.word	0x000330e0


	//   ....[168]....
        /*1234*/ 	.word	0x00033170


	//   ....[169]....
        /*1238*/ 	.word	0x00033210


	//   ....[170]....
        /*123c*/ 	.word	0x000332a0


	//   ....[171]....
        /*1240*/ 	.word	0x00033340


	//   ....[172]....
        /*1244*/ 	.word	0x000333d0


	//   ....[173]....
        /*1248*/ 	.word	0x00033470


	//   ....[174]....
        /*124c*/ 	.word	0x00033500


	//   ....[175]....
        /*1250*/ 	.word	0x000335a0


	//   ....[176]....
        /*1254*/ 	.word	0x00033600


	//   ....[177]....
        /*1258*/ 	.word	0x000336c0


	//   ....[178]....
        /*125c*/ 	.word	0x00033720


	//   ....[179]....
        /*1260*/ 	.word	0x000337f0


	//   ....[180]....
        /*1264*/ 	.word	0x000339c0


	//   ....[181]....
        /*1268*/ 	.word	0x00033a50


	//   ....[182]....
        /*126c*/ 	.word	0x00033b30


	//   ....[183]....
        /*1270*/ 	.word	0x00033b80


	//   ....[184]....
        /*1274*/ 	.word	0x00033c60


	//   ....[185]....
        /*1278*/ 	.word	0x00033cb0


	//   ....[186]....
        /*127c*/ 	.word	0x00033d90


	//   ....[187]....
        /*1280*/ 	.word	0x00033de0


	//   ....[188]....
        /*1284*/ 	.word	0x00033e40


	//   ....[189]....
        /*1288*/ 	.word	0x00033f10


	//   ....[190]....
        /*128c*/ 	.word	0x00033ff0


	//   ....[191]....
        /*1290*/ 	.word	0x00034040


	//   ....[192]....
        /*1294*/ 	.word	0x000340a0


	//   ....[193]....
        /*1298*/ 	.word	0x00034160


	//   ....[194]....
        /*129c*/ 	.word	0x000341c0


	//   ....[195]....
        /*12a0*/ 	.word	0x00034280


	//   ....[196]....
        /*12a4*/ 	.word	0x000342e0


	//   ....[197]....
        /*12a8*/ 	.word	0x00034390


	//   ....[198]....
        /*12ac*/ 	.word	0x000343f0


	//   ....[199]....
        /*12b0*/ 	.word	0x000344c0


	//   ....[200]....
        /*12b4*/ 	.word	0x00034570


	//   ....[201]....
        /*12b8*/ 	.word	0x000345d0


	//   ....[202]....
        /*12bc*/ 	.word	0x00034630


	//   ....[203]....
        /*12c0*/ 	.word	0x00034700


	//   ....[204]....
        /*12c4*/ 	.word	0x00034760


	//   ....[205]....
        /*12c8*/ 	.word	0x00034860


	//   ....[206]....
        /*12cc*/ 	.word	0x000348c0


	//   ....[207]....
        /*12d0*/ 	.word	0x000349a0


	//   ....[208]....
        /*12d4*/ 	.word	0x00034a00


	//   ....[209]....
        /*12d8*/ 	.word	0x00034ae0


	//   ....[210]....
        /*12dc*/ 	.word	0x00034b40


	//   ....[211]....
        /*12e0*/ 	.word	0x00034c20


	//   ....[212]....
        /*12e4*/ 	.word	0x00034c80


	//   ....[213]....
        /*12e8*/ 	.word	0x00034d50


	//   ....[214]....
        /*12ec*/ 	.word	0x00034db0


	//   ....[215]....
        /*12f0*/ 	.word	0x00034e70


	//   ....[216]....
        /*12f4*/ 	.word	0x00034fb0


	//   ....[217]....
        /*12f8*/ 	.word	0x00035050


	//   ....[218]....
        /*12fc*/ 	.word	0x000350b0


	//   ....[219]....
        /*1300*/ 	.word	0x00035160


	//   ....[220]....
        /*1304*/ 	.word	0x000351f0


	//   ....[221]....
        /*1308*/ 	.word	0x00035280


	//   ....[222]....
        /*130c*/ 	.word	0x000352e0


	//   ....[223]....
        /*1310*/ 	.word	0x00035390


	//   ....[224]....
        /*1314*/ 	.word	0x000353f0


	//   ....[225]....
        /*1318*/ 	.word	0x000354a0


	//   ....[226]....
        /*131c*/ 	.word	0x00035500


	//   ....[227]....
        /*1320*/ 	.word	0x000355b0


	//   ....[228]....
        /*1324*/ 	.word	0x00035610


	//   ....[229]....
        /*1328*/ 	.word	0x000356c0


	//   ....[230]....
        /*132c*/ 	.word	0x00035720


	//   ....[231]....
        /*1330*/ 	.word	0x000357d0


	//   ....[232]....
        /*1334*/ 	.word	0x00035860


	//   ....[233]....
        /*1338*/ 	.word	0x000358f0


	//   ....[234]....
        /*133c*/ 	.word	0x00035950


	//   ....[235]....
        /*1340*/ 	.word	0x00035a00


	//   ....[236]....
        /*1344*/ 	.word	0x00035af0


	//   ....[237]....
        /*1348*/ 	.word	0x00035b80


	//   ....[238]....
        /*134c*/ 	.word	0x00035be0


	//   ....[239]....
        /*1350*/ 	.word	0x00035c90


	//   ....[240]....
        /*1354*/ 	.word	0x00035cf0


	//   ....[241]....
        /*1358*/ 	.word	0x00035da0


	//   ....[242]....
        /*135c*/ 	.word	0x00035e00


	//   ....[243]....
        /*1360*/ 	.word	0x00035eb0


	//   ....[244]....
        /*1364*/ 	.word	0x00035f10


	//   ....[245]....
        /*1368*/ 	.word	0x00035fc0


	//   ....[246]....
        /*136c*/ 	.word	0x00036020


	//   ....[247]....
        /*1370*/ 	.word	0x000360d0


	//   ....[248]....
        /*1374*/ 	.word	0x00036130


	//   ....[249]....
        /*1378*/ 	.word	0x000361e0


	//   ....[250]....
        /*137c*/ 	.word	0x00036240


	//   ....[251]....
        /*1380*/ 	.word	0x000362f0


	//   ....[252]....
        /*1384*/ 	.word	0x00036350


	//   ....[253]....
        /*1388*/ 	.word	0x00036400


	//   ....[254]....
        /*138c*/ 	.word	0x00036460


	//   ....[255]....
        /*1390*/ 	.word	0x00036510


	//   ....[0]....
        /*1394*/ 	.word	0x000366f0


	//   ....[1]....
        /*1398*/ 	.word	0x00036790


	//   ....[2]....
        /*139c*/ 	.word	0x00036910


	//   ....[3]....
        /*13a0*/ 	.word	0x00036980


	//   ....[4]....
        /*13a4*/ 	.word	0x000369f0


	//   ....[5]....
        /*13a8*/ 	.word	0x00036a60


	//   ....[6]....
        /*13ac*/ 	.word	0x00036ad0


	//   ....[7]....
        /*13b0*/ 	.word	0x00036b50


	//   ....[8]....
        /*13b4*/ 	.word	0x00036be0


	//   ....[9]....
        /*13b8*/ 	.word	0x00036c80


	//   ....[10]....
        /*13bc*/ 	.word	0x00036cf0


	//   ....[11]....
        /*13c0*/ 	.word	0x00036d60


	//   ....[12]....
        /*13c4*/ 	.word	0x00036dd0


	//   ....[13]....
        /*13c8*/ 	.word	0x00036e50


	//   ....[14]....
        /*13cc*/ 	.word	0x00036ec0


	//   ....[15]....
        /*13d0*/ 	.word	0x00036f70


	//   ....[16]....
        /*13d4*/ 	.word	0x00036fc0


	//   ....[17]....
        /*13d8*/ 	.word	0x00037050


	//   ....[18]....
        /*13dc*/ 	.word	0x00037180


	//----- nvinfo : EIATTR_REG_RECONFIG
	.align		4
.L_1014:
        /*13e0*/ 	.byte	0x01, 0x54
	.zero		2


	//----- nvinfo : EIATTR_SYSCALL_OFFSETS
	.align		4
        /*13e4*/ 	.byte	0x04, 0x46
        /*13e6*/ 	.short	(.L_1016 - .L_1015)


	//   ....[0]....
.L_1015:
        /*13e8*/ 	.word	0x00001e80


	//   ....[1]....
        /*13ec*/ 	.word	0x00001fd0


	//   ....[2]....
        /*13f0*/ 	.word	0x0000ac20


	//   ....[3]....
        /*13f4*/ 	.word	0x0000af30


	//   ....[4]....
        /*13f8*/ 	.word	0x00028880


	//   ....[5]....
        /*13fc*/ 	.word	0x000289f0


	//   ....[6]....
        /*1400*/ 	.word	0x00028b40


	//   ....[7]....
        /*1404*/ 	.word	0x00028c80


	//   ....[8]....
        /*1408*/ 	.word	0x0002a620


	//----- nvinfo : EIATTR_MBARRIER_INSTR_OFFSETS
	.align		4
.L_1016:
        /*140c*/ 	.byte	0x04, 0x39
        /*140e*/ 	.short	(.L_1018 - .L_1017)


	//   ....[0]....
.L_1017:
        /*1410*/ 	.word	0x00000250
        /*1414*/ 	.word	0x000000ff
        /*1418*/ 	.word	0x00022800
        /*141c*/ 	.short	0x0100
        /*141e*/ 	.byte	0x08
	.zero		1


	//   ....[1]....
        /*1420*/ 	.word	0x00000260
        /*1424*/ 	.word	0x000000ff
        /*1428*/ 	.word	0x00022820
        /*142c*/ 	.short	0x0100
        /*142e*/ 	.byte	0x08
	.zero		1


	//   ....[2]....
        /*1430*/ 	.word	0x00000350
        /*1434*/ 	.word	0x000000ff
        /*1438*/ 	.word	0x00022830
        /*143c*/ 	.short	0x0100
        /*143e*/ 	.byte	0x08
	.zero		1


	//   ....[3]....
        /*1440*/ 	.word	0x00000360
        /*1444*/ 	.word	0x000000ff
        /*1448*/ 	.word	0x00022840
        /*144c*/ 	.short	0x0100
        /*144e*/ 	.byte	0x08
	.zero		1


	//   ....[4]....
        /*1450*/ 	.word	0x00000370
        /*1454*/ 	.word	0x000000ff
        /*1458*/ 	.word	0x00022838
        /*145c*/ 	.short	0x0100
        /*145e*/ 	.byte	0x08
	.zero		1


	//   ....[5]....
        /*1460*/ 	.word	0x00000380
        /*1464*/ 	.word	0x000000ff
        /*1468*/ 	.word	0x00022848
        /*146c*/ 	.short	0x0100
        /*146e*/ 	.byte	0x08
	.zero		1


	//   ....[6]....
        /*1470*/ 	.word	0x000004b0
        /*1474*/ 	.word	0x000000ff
        /*1478*/ 	.word	0x00022850
        /*147c*/ 	.short	0x0100
        /*147e*/ 	.byte	0x08
	.zero		1


	//   ....[7]....
        /*1480*/ 	.word	0x000004c0
        /*1484*/ 	.word	0x000000ff
        /*1488*/ 	.word	0x00022860
        /*148c*/ 	.short	0x0100
        /*148e*/ 	.byte	0x08
	.zero		1


	//   ....[8]....
        /*1490*/ 	.word	0x000004d0
        /*1494*/ 	.word	0x000000ff
        /*1498*/ 	.word	0x00022858
        /*149c*/ 	.short	0x0100
        /*149e*/ 	.byte	0x08
	.zero		1


	//   ....[9]....
        /*14a0*/ 	.word	0x000004e0
        /*14a4*/ 	.word	0x000000ff
        /*14a8*/ 	.word	0x00022868
        /*14ac*/ 	.short	0x0100
        /*14ae*/ 	.byte	0x08
	.zero		1


	//   ....[10]....
        /*14b0*/ 	.word	0x000005d0
        /*14b4*/ 	.word	0x000000ff
        /*14b8*/ 	.word	0x00022870
        /*14bc*/ 	.short	0x0100
        /*14be*/ 	.byte	0x06
	.zero		1


	//   ....[11]....
        /*14c0*/ 	.word	0x000005e0
        /*14c4*/ 	.word	0x000000ff
        /*14c8*/ 	.word	0x00022880
        /*14cc*/ 	.short	0x0100
        /*14ce*/ 	.byte	0x06
	.zero		1


	//   ....[12]....
        /*14d0*/ 	.word	0x000005f0
        /*14d4*/ 	.word	0x000000ff
        /*14d8*/ 	.word	0x00022878
        /*14dc*/ 	.short	0x0100
        /*14de*/ 	.byte	0x06
	.zero		1


	//   ....[13]....
        /*14e0*/ 	.word	0x00000600
        /*14e4*/ 	.word	0x000000ff
        /*14e8*/ 	.word	0x00022888
        /*14ec*/ 	.short	0x0100
        /*14ee*/ 	.byte	0x06
	.zero		1


	//   ....[14]....
        /*14f0*/ 	.word	0x00000730
        /*14f4*/ 	.word	0x000000ff
        /*14f8*/ 	.word	0x00022890
        /*14fc*/ 	.short	0x0100
        /*14fe*/ 	.byte	0x08
	.zero		1


	//   ....[15]....
        /*1500*/ 	.word	0x00000740
        /*1504*/ 	.word	0x000000ff
        /*1508*/ 	.word	0x000228a0
        /*150c*/ 	.short	0x0100
        /*150e*/ 	.byte	0x08
	.zero		1


	//   ....[16]....
        /*1510*/ 	.word	0x00000750
        /*1514*/ 	.word	0x000000ff
        /*1518*/ 	.word	0x00022898
        /*151c*/ 	.short	0x0100
        /*151e*/ 	.byte	0x08
	.zero		1


	//   ....[17]....
        /*1520*/ 	.word	0x00000760
        /*1524*/ 	.word	0x000000ff
        /*1528*/ 	.word	0x000228a8
        /*152c*/ 	.short	0x0100
        /*152e*/ 	.byte	0x08
	.zero		1


	//   ....[18]....
        /*1530*/ 	.word	0x000008a0
        /*1534*/ 	.word	0x000000ff
        /*1538*/ 	.word	0x000228b0
        /*153c*/ 	.short	0x0100
        /*153e*/ 	.byte	0x08
	.zero		1


	//   ....[19]....
        /*1540*/ 	.word	0x000008b0
        /*1544*/ 	.word	0x000000ff
        /*1548*/ 	.word	0x000228c0
        /*154c*/ 	.short	0x0100
        /*154e*/ 	.byte	0x08
	.zero		1


	//   ....[20]....
        /*1550*/ 	.word	0x000008c0
        /*1554*/ 	.word	0x000000ff
        /*1558*/ 	.word	0x000228b8
        /*155c*/ 	.short	0x0100
        /*155e*/ 	.byte	0x08
	.zero		1


	//   ....[21]....
        /*1560*/ 	.word	0x000008d0
        /*1564*/ 	.word	0x000000ff
        /*1568*/ 	.word	0x000228c8
        /*156c*/ 	.short	0x0100
        /*156e*/ 	.byte	0x08
	.zero		1


	//   ....[22]....
        /*1570*/ 	.word	0x00003080
        /*1574*/ 	.word	0x00000056
        /*1578*/ 	.word	0x00022890
        /*157c*/ 	.short	0x010a
        /*157e*/ 	.byte	0x3f
	.zero		1


	//   ....[23]....
        /*1580*/ 	.word	0x000062b0
        /*1584*/ 	.word	0x00000056
        /*1588*/ 	.word	0x00022890
        /*158c*/ 	.short	0x010a
        /*158e*/ 	.byte	0x3f
	.zero		1


	//   ....[24]....
        /*1590*/ 	.word	0x00009250
        /*1594*/ 	.word	0x00000056
        /*1598*/ 	.word	0x00022890
        /*159c*/ 	.short	0x010a
        /*159e*/ 	.byte	0x3f
	.zero		1


	//   ....[25]....
        /*15a0*/ 	.word	0x00009810
        /*15a4*/ 	.word	0x00000004
        /*15a8*/ 	.word	0x00000000
        /*15ac*/ 	.short	0x0101
        /*15ae*/ 	.byte	0x3f
	.zero		1


	//   ....[26]....
        /*15b0*/ 	.word	0x00009850
        /*15b4*/ 	.word	0x00000056
        /*15b8*/ 	.word	0x000228b0
        /*15bc*/ 	.short	0x010a
        /*15be*/ 	.byte	0x3f
	.zero		1


	//   ....[27]....
        /*15c0*/ 	.word	0x00009d80
        /*15c4*/ 	.word	0x00000056
        /*15c8*/ 	.word	0x00000000
        /*15cc*/ 	.short	0x0101
        /*15ce*/ 	.byte	0x3f
	.zero		1


	//   ....[28]....
        /*15d0*/ 	.word	0x0000acb0
        /*15d4*/ 	.word	0x00000011
        /*15d8*/ 	.word	0x00022800
        /*15dc*/ 	.short	0x010a
        /*15de*/ 	.byte	0x3f
	.zero		1


	//   ....[29]....
        /*15e0*/ 	.word	0x0000ad00
        /*15e4*/ 	.word	0x00000011
        /*15e8*/ 	.word	0x00022800
        /*15ec*/ 	.short	0x010a
        /*15ee*/ 	.byte	0x3f
	.zero		1


	//   ....[30]....
        /*15f0*/ 	.word	0x0000b650
        /*15f4*/ 	.word	0x00000011
        /*15f8*/ 	.word	0x00022800
        /*15fc*/ 	.short	0x010a
        /*15fe*/ 	.byte	0x3f
	.zero		1


	//   ....[31]....
        /*1600*/ 	.word	0x0000dc40
        /*1604*/ 	.word	0x00000011
        /*1608*/ 	.word	0x00022800
        /*160c*/ 	.short	0x010a
        /*160e*/ 	.byte	0x3f
	.zero		1


	//   ....[32]....
        /*1610*/ 	.word	0x0000fce0
        /*1614*/ 	.word	0x0000000e
        /*1618*/ 	.word	0x00022830
        /*161c*/ 	.short	0x010a
        /*161e*/ 	.byte	0x3f
	.zero		1


	//   ....[33]....
        /*1620*/ 	.word	0x0000fd70
        /*1624*/ 	.word	0x0000000e
        /*1628*/ 	.word	0x00022830
        /*162c*/ 	.short	0x010a
        /*162e*/ 	.byte	0x3f
	.zero		1


	//   ....[34]....
        /*1630*/ 	.word	0x00010ac0
        /*1634*/ 	.word	0x00000000
        /*1638*/ 	.word	0x00000000
        /*163c*/ 	.short	0x0101
        /*163e*/ 	.byte	0x3f
	.zero		1


	//   ....[35]....
        /*1640*/ 	.word	0x00014220
        /*1644*/ 	.word	0x00000015
        /*1648*/ 	.word	0x00022830
        /*164c*/ 	.short	0x010a
        /*164e*/ 	.byte	0x3f
	.zero		1


	//   ....[36]....
        /*1650*/ 	.word	0x00014270
        /*1654*/ 	.word	0x00000015
        /*1658*/ 	.word	0x00022830
        /*165c*/ 	.short	0x010a
        /*165e*/ 	.byte	0x3f
	.zero		1


	//   ....[37]....
        /*1660*/ 	.word	0x00014ee0
        /*1664*/ 	.word	0x00000015
        /*1668*/ 	.word	0x00022850
        /*166c*/ 	.short	0x010a
        /*166e*/ 	.byte	0x3f
	.zero		1


	//   ....[38]....
        /*1670*/ 	.word	0x00014f20
        /*1674*/ 	.word	0x00000015
        /*1678*/ 	.word	0x00022850
        /*167c*/ 	.short	0x010a
        /*167e*/ 	.byte	0x3f
	.zero		1


	//   ....[39]....
        /*1680*/ 	.word	0x00015340
        /*1684*/ 	.word	0x0000000d
        /*1688*/ 	.word	0x00000000
        /*168c*/ 	.short	0x0101
        /*168e*/ 	.byte	0x3f
	.zero		1


	//   ....[40]....
        /*1690*/ 	.word	0x000185b0
        /*1694*/ 	.word	0x00000000
        /*1698*/ 	.word	0x00000000
        /*169c*/ 	.short	0x0101
        /*169e*/ 	.byte	0x3f
	.zero		1


	//   ....[41]....
        /*16a0*/ 	.word	0x00018fd0
        /*16a4*/ 	.word	0x00000000
        /*16a8*/ 	.word	0x00022830
        /*16ac*/ 	.short	0x010a
        /*16ae*/ 	.byte	0x3f
	.zero		1


	//   ....[42]....
        /*16b0*/ 	.word	0x00019020
        /*16b4*/ 	.word	0x00000000
        /*16b8*/ 	.word	0x00022830
        /*16bc*/ 	.short	0x010a
        /*16be*/ 	.byte	0x3f
	.zero		1


	//   ....[43]....
        /*16c0*/ 	.word	0x00019cc0
        /*16c4*/ 	.word	0x00000003
        /*16c8*/ 	.word	0x00022850
        /*16cc*/ 	.short	0x010a
        /*16ce*/ 	.byte	0x3f
	.zero		1


	//   ....[44]....
        /*16d0*/ 	.word	0x00019d00
        /*16d4*/ 	.word	0x00000003
        /*16d8*/ 	.word	0x00022850
        /*16dc*/ 	.short	0x010a
        /*16de*/ 	.byte	0x3f
	.zero		1


	//   ....[45]....
        /*16e0*/ 	.word	0x0001a7e0
        /*16e4*/ 	.word	0x000000a8
        /*16e8*/ 	.word	0x00000000
        /*16ec*/ 	.short	0x0101
        /*16ee*/ 	.byte	0x3f
	.zero		1


	//   ....[46]....
        /*16f0*/ 	.word	0x0001b660
        /*16f4*/ 	.word	0x0000005c
        /*16f8*/ 	.word	0x00000000
        /*16fc*/ 	.short	0x0101
        /*16fe*/ 	.byte	0x3f
	.zero		1


	//   ....[47]....
        /*1700*/ 	.word	0x0001bdd0
        /*1704*/ 	.word	0x00000000
        /*1708*/ 	.word	0x00022830
        /*170c*/ 	.short	0x010a
        /*170e*/ 	.byte	0x3f
	.zero		1


	//   ....[48]....
        /*1710*/ 	.word	0x0001be20
        /*1714*/ 	.word	0x00000000
        /*1718*/ 	.word	0x00022830
        /*171c*/ 	.short	0x010a
        /*171e*/ 	.byte	0x3f
	.zero		1


	//   ....[49]....
        /*1720*/ 	.word	0x0001cac0
        /*1724*/ 	.word	0x00000003
        /*1728*/ 	.word	0x00022850
        /*172c*/ 	.short	0x010a
        /*172e*/ 	.byte	0x3f
	.zero		1


	//   ....[50]....
        /*1730*/ 	.word	0x0001cb00
        /*1734*/ 	.word	0x00000003
        /*1738*/ 	.word	0x00022850
        /*173c*/ 	.short	0x010a
        /*173e*/ 	.byte	0x3f
	.zero		1


	//   ....[51]....
        /*1740*/ 	.word	0x0001cf20
        /*1744*/ 	.word	0x00000000
        /*1748*/ 	.word	0x00000000
        /*174c*/ 	.short	0x0101
        /*174e*/ 	.byte	0x3f
	.zero		1


	//   ....[52]....
        /*1750*/ 	.word	0x000201a0
        /*1754*/ 	.word	0x00000014
        /*1758*/ 	.word	0x00000000
        /*175c*/ 	.short	0x0101
        /*175e*/ 	.byte	0x3f
	.zero		1


	//   ....[53]....
        /*1760*/ 	.word	0x00020820
        /*1764*/ 	.word	0x0000000d
        /*1768*/ 	.word	0x00022850
        /*176c*/ 	.short	0x010a
        /*176e*/ 	.byte	0x3f
	.zero		1


	//   ....[54]....
        /*1770*/ 	.word	0x000208a0
        /*1774*/ 	.word	0x0000000d
        /*1778*/ 	.word	0x00022850
        /*177c*/ 	.short	0x010a
        /*177e*/ 	.byte	0x3f
	.zero		1


	//   ....[55]....
        /*1780*/ 	.word	0x00021040
        /*1784*/ 	.word	0x00000002
        /*1788*/ 	.word	0x00000000
        /*178c*/ 	.short	0x0101
        /*178e*/ 	.byte	0x3f
	.zero		1


	//   ....[56]....
        /*1790*/ 	.word	0x00023110
        /*1794*/ 	.word	0x00000000
        /*1798*/ 	.word	0x00000000
        /*179c*/ 	.short	0x0101
        /*179e*/ 	.byte	0x3f
	.zero		1


	//   ....[57]....
        /*17a0*/ 	.word	0x000238c0
        /*17a4*/ 	.word	0x00000008
        /*17a8*/ 	.word	0x00000000
        /*17ac*/ 	.short	0x0101
        /*17ae*/ 	.byte	0x3f
	.zero		1


	//   ....[58]....
        /*17b0*/ 	.word	0x000273b0
        /*17b4*/ 	.word	0x00000011
        /*17b8*/ 	.word	0x00022820
        /*17bc*/ 	.short	0x010a
        /*17be*/ 	.byte	0x3f
	.zero		1


	//   ....[59]....
        /*17c0*/ 	.word	0x00027480
        /*17c4*/ 	.word	0x00000005
        /*17c8*/ 	.word	0x000228a0
        /*17cc*/ 	.short	0x010a
        /*17ce*/ 	.byte	0x3f
	.zero		1


	//   ....[60]....
        /*17d0*/ 	.word	0x000276c0
        /*17d4*/ 	.word	0x00000005
        /*17d8*/ 	.word	0x000228c0
        /*17dc*/ 	.short	0x010a
        /*17de*/ 	.byte	0x3f
	.zero		1


	//   ....[61]....
        /*17e0*/ 	.word	0x00027a70
        /*17e4*/ 	.word	0x00000005
        /*17e8*/ 	.word	0x000228a0
        /*17ec*/ 	.short	0x010a
        /*17ee*/ 	.byte	0x3f
	.zero		1


	//   ....[62]....
        /*17f0*/ 	.word	0x00027ca0
        /*17f4*/ 	.word	0x00000005
        /*17f8*/ 	.word	0x000228c0
        /*17fc*/ 	.short	0x010a
        /*17fe*/ 	.byte	0x3f
	.zero		1


	//   ....[63]....
        /*1800*/ 	.word	0x00029250
        /*1804*/ 	.word	0x00000004
        /*1808*/ 	.word	0x00022880
        /*180c*/ 	.short	0x010a
        /*180e*/ 	.byte	0x3f
	.zero		1


	//   ....[64]....
        /*1810*/ 	.word	0x00029af0
        /*1814*/ 	.word	0x00000004
        /*1818*/ 	.word	0x00022870
        /*181c*/ 	.short	0x0107
        /*181e*/ 	.byte	0x3f
	.zero		1


	//   ....[65]....
        /*1820*/ 	.word	0x00029bb0
        /*1824*/ 	.word	0x00000004
        /*1828*/ 	.word	0x00022870
        /*182c*/ 	.short	0x0101
        /*182e*/ 	.byte	0x3f
	.zero		1


	//   ....[66]....
        /*1830*/ 	.word	0x00029c00
        /*1834*/ 	.word	0x00000004
        /*1838*/ 	.word	0x00022840
        /*183c*/ 	.short	0x010a
        /*183e*/ 	.byte	0x3f
	.zero		1


	//   ....[67]....
        /*1840*/ 	.word	0x0002a340
        /*1844*/ 	.word	0x00000004
        /*1848*/ 	.word	0x00022830
        /*184c*/ 	.short	0x0107
        /*184e*/ 	.byte	0x3f
	.zero		1


	//   ....[68]....
        /*1850*/ 	.word	0x0002a420
        /*1854*/ 	.word	0x00000004
        /*1858*/ 	.word	0x00022830
        /*185c*/ 	.short	0x0101
        /*185e*/ 	.byte	0x3f
	.zero		1


	//   ....[69]....
        /*1860*/ 	.word	0x0002ad70
        /*1864*/ 	.word	0x00000011
        /*1868*/ 	.word	0x00022800
        /*186c*/ 	.short	0x0107
        /*186e*/ 	.byte	0x3f
	.zero		1


	//   ....[70]....
        /*1870*/ 	.word	0x0002ae60
        /*1874*/ 	.word	0x00000011
        /*1878*/ 	.word	0x00022800
        /*187c*/ 	.short	0x0101
        /*187e*/ 	.byte	0x3f
	.zero		1


	//   ....[71]....
        /*1880*/ 	.word	0x0002ae80
        /*1884*/ 	.word	0x00000011
        /*1888*/ 	.word	0x00022820
        /*188c*/ 	.short	0x010a
        /*188e*/ 	.byte	0x3f
	.zero		1


	//   ....[72]....
        /*1890*/ 	.word	0x0002b3c0
        /*1894*/ 	.word	0x00000000
        /*1898*/ 	.word	0x00022880
        /*189c*/ 	.short	0x010a
        /*189e*/ 	.byte	0x3f
	.zero		1


	//   ....[73]....
        /*18a0*/ 	.word	0x0002b9a0
        /*18a4*/ 	.word	0x00000000
        /*18a8*/ 	.word	0x00022870
        /*18ac*/ 	.short	0x0107
        /*18ae*/ 	.byte	0x3f
	.zero		1


	//   ....[74]....
        /*18b0*/ 	.word	0x0002ba60
        /*18b4*/ 	.word	0x00000000
        /*18b8*/ 	.word	0x00022870
        /*18bc*/ 	.short	0x0101
        /*18be*/ 	.byte	0x3f
	.zero		1


	//   ....[75]....
        /*18c0*/ 	.word	0x0002ba90
        /*18c4*/ 	.word	0x00000000
        /*18c8*/ 	.word	0x00022840
        /*18cc*/ 	.short	0x010a
        /*18ce*/ 	.byte	0x3f
	.zero		1


	//   ....[76]....
        /*18d0*/ 	.word	0x0002c030
        /*18d4*/ 	.word	0x00000000
        /*18d8*/ 	.word	0x00022830
        /*18dc*/ 	.short	0x0107
        /*18de*/ 	.byte	0x3f
	.zero		1


	//   ....[77]....
        /*18e0*/ 	.word	0x0002c100
        /*18e4*/ 	.word	0x00000000
        /*18e8*/ 	.word	0x00022830
        /*18ec*/ 	.short	0x0101
        /*18ee*/ 	.byte	0x3f
	.zero		1


	//   ....[78]....
        /*18f0*/ 	.word	0x0002c180
        /*18f4*/ 	.word	0x00000002
        /*18f8*/ 	.word	0x00022870
        /*18fc*/ 	.short	0x010a
        /*18fe*/ 	.byte	0x3f
	.zero		1


	//   ....[79]....
        /*1900*/ 	.word	0x0002c210
        /*1904*/ 	.word	0x00000002
        /*1908*/ 	.word	0x00022860
        /*190c*/ 	.short	0x010a
        /*190e*/ 	.byte	0x3f
	.zero		1


	//   ....[80]....
        /*1910*/ 	.word	0x0002c8e0
        /*1914*/ 	.word	0x00000002
        /*1918*/ 	.word	0x00022850
        /*191c*/ 	.short	0x0101
        /*191e*/ 	.byte	0x3f
	.zero		1


	//   ....[81]....
        /*1920*/ 	.word	0x0002c970
        /*1924*/ 	.word	0x00000002
        /*1928*/ 	.word	0x00000000
        /*192c*/ 	.short	0x0101
        /*192e*/ 	.byte	0x3f
	.zero		1


	//   ....[82]....
        /*1930*/ 	.word	0x0002cb40
        /*1934*/ 	.word	0x00000000
        /*1938*/ 	.word	0x00022870
        /*193c*/ 	.short	0x010a
        /*193e*/ 	.byte	0x3f
	.zero		1


	//   ....[83]....
        /*1940*/ 	.word	0x0002cbd0
        /*1944*/ 	.word	0x00000000
        /*1948*/ 	.word	0x00022860
        /*194c*/ 	.short	0x010a
        /*194e*/ 	.byte	0x3f
	.zero		1


	//   ....[84]....
        /*1950*/ 	.word	0x0002d2b0
        /*1954*/ 	.word	0x00000000
        /*1958*/ 	.word	0x00022850
        /*195c*/ 	.short	0x0101
        /*195e*/ 	.byte	0x3f
	.zero		1


	//   ....[85]....
        /*1960*/ 	.word	0x0002d360
        /*1964*/ 	.word	0x00000000
        /*1968*/ 	.word	0x00000000
        /*196c*/ 	.short	0x0101
        /*196e*/ 	.byte	0x3f
	.zero		1


	//   ....[86]....
        /*1970*/ 	.word	0x0002e4d0
        /*1974*/ 	.word	0x00000005
        /*1978*/ 	.word	0x00022820
        /*197c*/ 	.short	0x010a
        /*197e*/ 	.byte	0x3f
	.zero		1


	//   ....[87]....
        /*1980*/ 	.word	0x0002e670
        /*1984*/ 	.word	0x00000003
        /*1988*/ 	.word	0x00022840
        /*198c*/ 	.short	0x010a
        /*198e*/ 	.byte	0x3f
	.zero		1


	//   ....[88]....
        /*1990*/ 	.word	0x0002e700
        /*1994*/ 	.word	0x00000023
        /*1998*/ 	.word	0x00022840
        /*199c*/ 	.short	0x010a
        /*199e*/ 	.byte	0x3f
	.zero		1


	//   ....[89]....
        /*19a0*/ 	.word	0x0002e740
        /*19a4*/ 	.word	0x00000003
        /*19a8*/ 	.word	0x00022860
        /*19ac*/ 	.short	0x010a
        /*19ae*/ 	.byte	0x3f
	.zero		1


	//   ....[90]....
        /*19b0*/ 	.word	0x0002e780
        /*19b4*/ 	.word	0x00000023
        /*19b8*/ 	.word	0x00022860
        /*19bc*/ 	.short	0x010a
        /*19be*/ 	.byte	0x3f
	.zero		1


	//   ....[91]....
        /*19c0*/ 	.word	0x0002e7c0
        /*19c4*/ 	.word	0x00000003
        /*19c8*/ 	.word	0x00022880
        /*19cc*/ 	.short	0x010a
        /*19ce*/ 	.byte	0x3f
	.zero		1


	//   ....[92]....
        /*19d0*/ 	.word	0x0002e800
        /*19d4*/ 	.word	0x00000023
        /*19d8*/ 	.word	0x00022880
        /*19dc*/ 	.short	0x010a
        /*19de*/ 	.byte	0x3f
	.zero		1


	//   ....[93]....
        /*19e0*/ 	.word	0x0002e860
        /*19e4*/ 	.word	0x00000056
        /*19e8*/ 	.word	0x00022890
        /*19ec*/ 	.short	0x010a
        /*19ee*/ 	.byte	0x3f
	.zero		1


	//   ....[94]....
        /*19f0*/ 	.word	0x0002ec10
        /*19f4*/ 	.word	0x00000056
        /*19f8*/ 	.word	0x00022890
        /*19fc*/ 	.short	0x010a
        /*19fe*/ 	.byte	0x3f
	.zero		1


	//   ....[95]....
        /*1a00*/ 	.word	0x0002efd0
        /*1a04*/ 	.word	0x00000056
        /*1a08*/ 	.word	0x00022890
        /*1a0c*/ 	.short	0x010a
        /*1a0e*/ 	.byte	0x3f
	.zero		1


	//   ....[96]....
        /*1a10*/ 	.word	0x0002f380
        /*1a14*/ 	.word	0x00000056
        /*1a18*/ 	.word	0x000228b0
        /*1a1c*/ 	.short	0x010a
        /*1a1e*/ 	.byte	0x3f
	.zero		1


	//   ....[97]....
        /*1a20*/ 	.word	0x0002f850
        /*1a24*/ 	.word	0x00000011
        /*1a28*/ 	.word	0x00022800
        /*1a2c*/ 	.short	0x010a
        /*1a2e*/ 	.byte	0x3f
	.zero		1


	//   ....[98]....
        /*1a30*/ 	.word	0x0002fd40
        /*1a34*/ 	.word	0x00000011
        /*1a38*/ 	.word	0x00022800
        /*1a3c*/ 	.short	0x010a
        /*1a3e*/ 	.byte	0x3f
	.zero		1


	//   ....[99]....
        /*1a40*/ 	.word	0x0002fd90
        /*1a44*/ 	.word	0x0000000e
        /*1a48*/ 	.word	0x00022830
        /*1a4c*/ 	.short	0x010a
        /*1a4e*/ 	.byte	0x3f
	.zero		1


	//   ....[100]....
        /*1a50*/ 	.word	0x0002fde0
        /*1a54*/ 	.word	0x00000015
        /*1a58*/ 	.word	0x00022830
        /*1a5c*/ 	.short	0x010a
        /*1a5e*/ 	.byte	0x3f
	.zero		1


	//   ....[101]....
        /*1a60*/ 	.word	0x0002fe30
        /*1a64*/ 	.word	0x00000015
        /*1a68*/ 	.word	0x00022850
        /*1a6c*/ 	.short	0x010a
        /*1a6e*/ 	.byte	0x3f
	.zero		1


	//   ....[102]....
        /*1a70*/ 	.word	0x0002fe80
        /*1a74*/ 	.word	0x00000000
        /*1a78*/ 	.word	0x00022830
        /*1a7c*/ 	.short	0x010a
        /*1a7e*/ 	.byte	0x3f
	.zero		1


	//   ....[103]....
        /*1a80*/ 	.word	0x0002fed0
        /*1a84*/ 	.word	0x00000003
        /*1a88*/ 	.word	0x00022850
        /*1a8c*/ 	.short	0x010a
        /*1a8e*/ 	.byte	0x3f
	.zero		1


	//   ....[104]....
        /*1a90*/ 	.word	0x0002ff20
        /*1a94*/ 	.word	0x00000000
        /*1a98*/ 	.word	0x00022830
        /*1a9c*/ 	.short	0x010a
        /*1a9e*/ 	.byte	0x3f
	.zero		1


	//   ....[105]....
        /*1aa0*/ 	.word	0x0002ff70
        /*1aa4*/ 	.word	0x00000003
        /*1aa8*/ 	.word	0x00022850
        /*1aac*/ 	.short	0x010a
        /*1aae*/ 	.byte	0x3f
	.zero		1


	//   ....[106]....
        /*1ab0*/ 	.word	0x0002ffc0
        /*1ab4*/ 	.word	0x0000000d
        /*1ab8*/ 	.word	0x00022850
        /*1abc*/ 	.short	0x010a
        /*1abe*/ 	.byte	0x3f
	.zero		1


	//   ....[107]....
        /*1ac0*/ 	.word	0x00032960
        /*1ac4*/ 	.word	0x00000011
        /*1ac8*/ 	.word	0x00022820
        /*1acc*/ 	.short	0x010a
        /*1ace*/ 	.byte	0x3f
	.zero		1


	//   ....[108]....
        /*1ad0*/ 	.word	0x000329b0
        /*1ad4*/ 	.word	0x00000005
        /*1ad8*/ 	.word	0x000228a0
        /*1adc*/ 	.short	0x010a
        /*1ade*/ 	.byte	0x3f
	.zero		1


	//   ....[109]....
        /*1ae0*/ 	.word	0x00032a00
        /*1ae4*/ 	.word	0x00000005
        /*1ae8*/ 	.word	0x000228c0
        /*1aec*/ 	.short	0x010a
        /*1aee*/ 	.byte	0x3f
	.zero		1


	//   ....[110]....
        /*1af0*/ 	.word	0x00032a50
        /*1af4*/ 	.word	0x00000005
        /*1af8*/ 	.word	0x000228a0
        /*1afc*/ 	.short	0x010a
        /*1afe*/ 	.byte	0x3f
	.zero		1


	//   ....[111]....
        /*1b00*/ 	.word	0x00032aa0
        /*1b04*/ 	.word	0x00000005
        /*1b08*/ 	.word	0x000228c0
        /*1b0c*/ 	.short	0x010a
        /*1b0e*/ 	.byte	0x3f
	.zero		1


	//   ....[112]....
        /*1b10*/ 	.word	0x00032bc0
        /*1b14*/ 	.word	0x00000004
        /*1b18*/ 	.word	0x00022880
        /*1b1c*/ 	.short	0x010a
        /*1b1e*/ 	.byte	0x3f
	.zero		1


	//   ....[113]....
        /*1b20*/ 	.word	0x00033910
        /*1b24*/ 	.word	0x00000004
        /*1b28*/ 	.word	0x00022840
        /*1b2c*/ 	.short	0x010a
        /*1b2e*/ 	.byte	0x3f
	.zero		1


	//   ....[114]....
        /*1b30*/ 	.word	0x00034eb0
        /*1b34*/ 	.word	0x00000011
        /*1b38*/ 	.word	0x00022820
        /*1b3c*/ 	.short	0x010a
        /*1b3e*/ 	.byte	0x3f
	.zero		1


	//   ....[115]....
        /*1b40*/ 	.word	0x00034f00
        /*1b44*/ 	.word	0x00000000
        /*1b48*/ 	.word	0x00022880
        /*1b4c*/ 	.short	0x010a
        /*1b4e*/ 	.byte	0x3f
	.zero		1


	//   ....[116]....
        /*1b50*/ 	.word	0x00035a40
        /*1b54*/ 	.word	0x00000000
        /*1b58*/ 	.word	0x00022840
        /*1b5c*/ 	.short	0x010a
        /*1b5e*/ 	.byte	0x3f
	.zero		1


	//   ....[117]....
        /*1b60*/ 	.word	0x00036550
        /*1b64*/ 	.word	0x00000002
        /*1b68*/ 	.word	0x00022870
        /*1b6c*/ 	.short	0x010a
        /*1b6e*/ 	.byte	0x3f
	.zero		1


	//   ....[118]....
        /*1b70*/ 	.word	0x000365a0
        /*1b74*/ 	.word	0x00000002
        /*1b78*/ 	.word	0x00022860
        /*1b7c*/ 	.short	0x010a
        /*1b7e*/ 	.byte	0x3f
	.zero		1


	//   ....[119]....
        /*1b80*/ 	.word	0x000365f0
        /*1b84*/ 	.word	0x00000000
        /*1b88*/ 	.word	0x00022870
        /*1b8c*/ 	.short	0x010a
        /*1b8e*/ 	.byte	0x3f
	.zero		1


	//   ....[120]....
        /*1b90*/ 	.word	0x00036640
        /*1b94*/ 	.word	0x00000000
        /*1b98*/ 	.word	0x00022860
        /*1b9c*/ 	.short	0x010a
        /*1b9e*/ 	.byte	0x3f
	.zero		1


	//   ....[121]....
        /*1ba0*/ 	.word	0x000370a0
        /*1ba4*/ 	.word	0x00000005
        /*1ba8*/ 	.word	0x00022820
        /*1bac*/ 	.short	0x010a
        /*1bae*/ 	.byte	0x3f
	.zero		1


	//   ....[122]....
        /*1bb0*/ 	.word	0x00037240
        /*1bb4*/ 	.word	0x00000003
        /*1bb8*/ 	.word	0x00022840
        /*1bbc*/ 	.short	0x010a
        /*1bbe*/ 	.byte	0x3f
	.zero		1


	//   ....[123]....
        /*1bc0*/ 	.word	0x00037290
        /*1bc4*/ 	.word	0x00000023
        /*1bc8*/ 	.word	0x00022840
        /*1bcc*/ 	.short	0x010a
        /*1bce*/ 	.byte	0x3f
	.zero		1


	//   ....[124]....
        /*1bd0*/ 	.word	0x000372e0
        /*1bd4*/ 	.word	0x00000003
        /*1bd8*/ 	.word	0x00022860
        /*1bdc*/ 	.short	0x010a
        /*1bde*/ 	.byte	0x3f
	.zero		1


	//   ....[125]....
        /*1be0*/ 	.word	0x00037330
        /*1be4*/ 	.word	0x00000023
        /*1be8*/ 	.word	0x00022860
        /*1bec*/ 	.short	0x010a
        /*1bee*/ 	.byte	0x3f
	.zero		1


	//   ....[126]....
        /*1bf0*/ 	.word	0x00037380
        /*1bf4*/ 	.word	0x00000003
        /*1bf8*/ 	.word	0x00022880
        /*1bfc*/ 	.short	0x010a
        /*1bfe*/ 	.byte	0x3f
	.zero		1


	//----- nvinfo : EIATTR_NUM_MBARRIERS
	.align		4
.L_1018:
        /*1c00*/ 	.byte	0x03, 0x38
        /*1c02*/ 	.short	0x0016


	//----- nvinfo : EIATTR_EXIT_INSTR_OFFSETS
	.align		4
        /*1c04*/ 	.byte	0x04, 0x1c
        /*1c06*/ 	.short	(.L_1020 - .L_1019)


	//   ....[0]....
.L_1019:
        /*1c08*/ 	.word	0x0002e850


	//----- nvinfo : EIATTR_MAX_THREADS
	.align		4
.L_1020:
        /*1c0c*/ 	.byte	0x04, 0x05
        /*1c0e*/ 	.short	(.L_1022 - .L_1021)
.L_1021:
        /*1c10*/ 	.word	0x00000180
        /*1c14*/ 	.word	0x00000001
        /*1c18*/ 	.word	0x00000001


	//----- nvinfo : EIATTR_CRS_STACK_SIZE
	.align		4
.L_1022:
        /*1c1c*/ 	.byte	0x04, 0x1e
        /*1c1e*/ 	.short	(.L_1024 - .L_1023)
.L_1023:
        /*1c20*/ 	.word	0x00000000


	//----- nvinfo : EIATTR_CBANK_PARAM_SIZE
	.align		4
.L_1024:
        /*1c24*/ 	.byte	0x03, 0x19
        /*1c26*/ 	.short	0x0af0


	//----- nvinfo : EIATTR_PARAM_CBANK
	.align		4
        /*1c28*/ 	.byte	0x04, 0x0a
        /*1c2a*/ 	.short	(.L_1026 - .L_1025)
	.align		4
.L_1025:
        /*1c2c*/ 	.word	index@(.nv.constant0._ZN7cutlass13device_kernelIN5flash11enable_sm90INS1_16FlashAttnFwdSm90INS1_25CollectiveMainloopFwdSm90ILi2EN4cute5tupleIJNS5_1CILi1EEES8_S8_EEENS6_IJNS7_ILi128EEENS7_ILi160EEESA_EEELi128ENS_12float_e4m3_tEfNS_4arch4Sm90ELb0ELb1ELb0ELb1ELb1ELb1ELb0ELb1ELb1ELb1ELb1ELb0EEENS1_21CollectiveEpilogueFwdINS6_IJSA_SA_SB_EEES9_NS_10bfloat16_tESF_Li256ELb1ELb1ELb1ELb1EEENS1_36VarlenDynamicPersistentTileSchedulerILi128ELi160ELi256ELi128ELb1ELb1ELb1ELb1ELb0ELb1EEEEEEEEEvNT_6ParamsE)
        /*1c30*/ 	.short	0x0210
        /*1c32*/ 	.short	0x0af0


	//----- nvinfo : EIATTR_SW_WAR
	.align		4
.L_1026:
        /*1c34*/ 	.byte	0x04, 0x36
        /*1c36*/ 	.short	(.L_1028 - .L_1027)
.L_1027:
        /*1c38*/ 	.word	0x00000008
.L_1028:


//--------------------- .nv.info._ZN7cutlass13device_kernelIN5flash11enable_sm90INS1_16FlashAttnFwdSm90INS1_25CollectiveMainloopFwdSm90ILi2EN4cute5tupleIJNS5_1CILi1EEES8_S8_EEENS6_IJNS7_ILi128EEENS7_ILi160EEESA_EEELi128ENS_12float_e4m3_tEfNS_4arch4Sm90ELb1ELb0ELb0ELb0ELb1ELb0ELb0ELb1ELb1ELb1ELb1ELb0EEENS1_21CollectiveEpilogueFwdINS6_IJSA_SA_SB_EEES9_NS_10bfloat16_tESF_Li256ELb0ELb1ELb1ELb1EEENS1_19SingleTileSchedulerILb0ELb1ELb1ELi128EEEEEEEEEvNT_6ParamsE --------------------------
	.section	.nv.info._ZN7cutlass13device_kernelIN5flash11enable_sm90INS1_16FlashAttnFwdSm90INS1_25CollectiveMainloopFwdSm90ILi2EN4cute5tupleIJNS5_1CILi1EEES8_S8_EEENS6_IJNS7_ILi128EEENS7_ILi160EEESA_EEELi128ENS_12float_e4m3_tEfNS_4arch4Sm90ELb1ELb0ELb0ELb0ELb1ELb0ELb0ELb1ELb1ELb1ELb1ELb0EEENS1_21CollectiveEpilogueFwdINS6_IJSA_SA_SB_EEES9_NS_10bfloat16_tESF_Li256ELb0ELb1ELb1ELb1EEENS1_19SingleTileSchedulerILb0ELb1ELb1ELi128EEEEEEEEEvNT_6ParamsE,"",@"SHT_CUDA_INFO"
	.sectionflags	@""
	.align	4


	//----- nvinfo : EIATTR_CUDA_API_VERSION
	.align		4
        /*0000*/ 	.byte	0x04, 0x37
        /*0002*/ 	.short	(.L_1030 - .L_1029)
.L_1029:
        /*0004*/ 	.word	0x00000082


	//----- nvinfo : EIATTR_KPARAM_INFO
	.align		4
.L_1030:
        /*0008*/ 	.byte	0x04, 0x17
        /*000a*/ 	.short	(.L_1032 - .L_1031)
.L_1031:
        /*000c*/ 	.word	0x00000000
        /*0010*/ 	.short	0x0000
        /*0012*/ 	.short	0x0070
        /*0014*/ 	.byte	0x00, 0xf0, 0x01, 0x28


	//----- nvinfo : EIATTR_SPARSE_MMA_MASK
	.align		4
.L_1032:
        /*0018*/ 	.byte	0x03, 0x50
        /*001a*/ 	.short	0x0000


	//----- nvinfo : EIATTR_MAXREG_COUNT
	.align		4
        /*001c*/ 	.byte	0x03, 0x1b
        /*001e*/ 	.short	0x00a8


	//----- nvinfo : EIATTR_NUM_BARRIERS
	.align		4
        /*0020*/ 	.byte	0x02, 0x4c
        /*0022*/ 	.byte	0x10
	.zero		1


	//----- nvinfo : EIATTR_EXTERNS
	.align		4
        /*0024*/ 	.byte	0x04, 0x0f
        /*0026*/ 	.short	(.L_1034 - .L_1033)


	//   ....[0]....
	.align		4
.L_1033:
        /*0028*/ 	.word	index@(__assertfail)


	//----- nvinfo : EIATTR_ANNOTATIONS
	.align		4
.L_1034:
        /*002c*/ 	.byte	0x04, 0x55
        /*002e*/ 	.short	(.L_1036 - .L_1035)


	//   ....[0]....
.L_1035:
        /*0030*/ 	.word	0x00000001
        /*0034*/ 	.byte	0x50, 0xe9, 0x00, 0x00, 0x01, 0x00, 0x00, 0x00, 0x70, 0xe9, 0x00, 0x00, 0x01, 0x00, 0x00, 0x00
        /*0044*/ 	.byte	0x30, 0x05, 0x01, 0x00, 0x01, 0x00, 0x00, 0x00, 0x00, 0x06, 0x01, 0x00, 0x01, 0x00, 0x00, 0x00
        /*0054*/ 	.byte	0x00, 0x18, 0x01, 0x00, 0x01, 0x00, 0x00, 0x00, 0x10, 0x18, 0x01, 0x00, 0x01, 0x00, 0x00, 0x00
        /*0064*/ 	.byte	0x40, 0x1f, 0x01, 0x00, 0x01, 0x00, 0x00, 0x00, 0xb0, 0x1f, 0x01, 0x00


	//----- nvinfo : EIATTR_MERCURY_ISA_VERSION
	.align		4
.L_1036:
        /*0070*/ 	.byte	0x03, 0x5f
        /*0072*/ 	.short	0x0101


	//----- nvinfo : EIATTR_INT_WARP_WIDE_INSTR_OFFSETS
	.align		4
        /*0074*/ 	.byte	0x04, 0x31
        /*0076*/ 	.short	(.L_1038 - .L_1037)


	//   ....[0]....
.L_1037:
        /*0078*/ 	.word	0x000000c0


	//   ....[1]....
        /*007c*/ 	.word	0x000000d0


	//   ....[2]....
        /*0080*/ 	.word	0x00000170


	//----- nvinfo : EIATTR_COOP_GROUP_MASK_REGIDS
	.align		4
.L_1038:
        /*0084*/ 	.byte	0x04, 0x29
        /*0086*/ 	.short	(.L_1040 - .L_1039)


	//   ....[0]....
.L_1039:
        /*0088*/ 	.word	0xffffffff


	//   ....[1]....
        /*008c*/ 	.word	0xffffffff


	//   ....[2]....
        /*0090*/ 	.word	0xffffffff


	//   ....[3]....
        /*0094*/ 	.word	0xffffffff


	//   ....[4]....
        /*0098*/ 	.word	0xffffffff


	//   ....[5]....
        /*009c*/ 	.word	0xffffffff


	//   ....[6]....
        /*00a0*/ 	.word	0xffffffff


	//   ....[7]....
        /*00a4*/ 	.word	0xffffffff


	//   ....[8]....
        /*00a8*/ 	.word	0xffffffff


	//   ....[9]....
        /*00ac*/ 	.word	0xffffffff


	//   ....[10]....
        /*00b0*/ 	.word	0xffffffff


	//   ....[11]....
        /*00b4*/ 	.word	0xffffffff


	//   ....[12]....
        /*00b8*/ 	.word	0xffffffff


	//   ....[13]....
        /*00bc*/ 	.word	0xffffffff


	//   ....[14]....
        /*00c0*/ 	.word	0xffffffff


	//   ....[15]....
        /*00c4*/ 	.word	0xffffffff


	//   ....[16]....
        /*00c8*/ 	.word	0xffffffff


	//   ....[17]....
        /*00cc*/ 	.word	0xffffffff


	//   ....[18]....
        /*00d0*/ 	.word	0xffffffff


	//   ....[19]....
        /*00d4*/ 	.word	0xffffffff


	//   ....[20]....
        /*00d8*/ 	.word	0xffffffff


	//   ....[21]....
        /*00dc*/ 	.word	0xffffffff


	//   ....[22]....
        /*00e0*/ 	.word	0xffffffff


	//   ....[23]....
        /*00e4*/ 	.word	0xffffffff


	//   ....[24]....
        /*00e8*/ 	.word	0xffffffff


	//   ....[25]....
        /*00ec*/ 	.word	0xffffffff


	//   ....[26]....
        /*00f0*/ 	.word	0xffffffff


	//   ....[27]....
        /*00f4*/ 	.word	0xffffffff


	//   ....[28]....
        /*00f8*/ 	.word	0xffffffff


	//   ....[29]....
        /*00fc*/ 	.word	0xffffffff


	//   ....[30]....
        /*0100*/ 	.word	0xffffffff


	//   ....[31]....
        /*0104*/ 	.word	0xffffffff


	//   ....[32]....
        /*0108*/ 	.word	0xffffffff


	//   ....[33]....
        /*010c*/ 	.word	0xffffffff


	//   ....[34]....
        /*0110*/ 	.word	0xffffffff


	//   ....[35]....
        /*0114*/ 	.word	0xffffffff


	//   ....[36]....
        /*0118*/ 	.word	0xffffffff


	//   ....[37]....
        /*011c*/ 	.word	0xffffffff


	//   ....[38]....
        /*0120*/ 	.word	0xffffffff


	//   ....[39]....
        /*0124*/ 	.word	0xffffffff


	//   ....[40]....
        /*0128*/ 	.word	0xffffffff


	//   ....[41]....
        /*012c*/ 	.word	0xffffffff


	//   ....[42]....
        /*0130*/ 	.word	0xffffffff


	//   ....[43]....
        /*0134*/ 	.word	0xffffffff


	//   ....[44]....
        /*0138*/ 	.word	0xffffffff


	//   ....[45]....
        /*013c*/ 	.word	0xffffffff


	//   ....[46]....
        /*0140*/ 	.word	0xffffffff


	//   ....[47]....
        /*0144*/ 	.word	0xffffffff


	//   ....[48]....
        /*0148*/ 	.word	0xffffffff


	//   ....[49]....
        /*014c*/ 	.word	0xffffffff


	//   ....[50]....
        /*0150*/ 	.word	0xffffffff


	//   ....[51]....
        /*0154*/ 	.word	0xffffffff


	//   ....[52]....
        /*0158*/ 	.word	0xffffffff


	//   ....[53]....
        /*015c*/ 	.word	0xffffffff


	//   ....[54]....
        /*0160*/ 	.word	0xffffffff


	//   ....[55]....
        /*0164*/ 	.word	0xffffffff


	//   ....[56]....
        /*0168*/ 	.word	0xffffffff


	//   ....[57]....
        /*016c*/ 	.word	0xffffffff


	//   ....[58]....
        /*0170*/ 	.word	0xffffffff


	//   ....[59]....
        /*0174*/ 	.word	0xffffffff


	//   ....[60]....
        /*0178*/ 	.word	0xffffffff


	//   ....[61]....
        /*017c*/ 	.word	0xffffffff


	//   ....[62]....
        /*0180*/ 	.word	0xffffffff


	//   ....[63]....
        /*0184*/ 	.word	0xffffffff


	//   ....[64]....
        /*0188*/ 	.word	0xffffffff


	//   ....[65]....
        /*018c*/ 	.word	0xffffffff


	//   ....[66]....
        /*0190*/ 	.word	0xffffffff


	//   ....[67]....
        /*0194*/ 	.word	0xffffffff


	//   ....[68]....
        /*0198*/ 	.word	0xffffffff


	//   ....[69]....
        /*019c*/ 	.word	0xffffffff


	//   ....[70]....
        /*01a0*/ 	.word	0xffffffff


	//   ....[71]....
        /*01a4*/ 	.word	0xffffffff


	//   ....[72]....
        /*01a8*/ 	.word	0xffffffff


	//   ....[73]....
        /*01ac*/ 	.word	0xffffffff


	//   ....[74]....
        /*01b0*/ 	.word	0xffffffff


	//   ....[75]....
        /*01b4*/ 	.word	0xffffffff


	//   ....[76]....
        /*01b8*/ 	.word	0xffffffff


	//   ....[77]....
        /*01bc*/ 	.word	0xffffffff


	//   ....[78]....
        /*01c0*/ 	.word	0xffffffff


	//   ....[79]....
        /*01c4*/ 	.word	0xffffffff


	//   ....[80]....
        /*01c8*/ 	.word	0xffffffff


	//   ....[81]....
        /*01cc*/ 	.word	0xffffffff


	//   ....[82]....
        /*01d0*/ 	.word	0xffffffff


	//   ....[83]....
        /*01d4*/ 	.word	0xffffffff


	//   ....[84]....
        /*01d8*/ 	.word	0xffffffff


	//   ....[85]....
        /*01dc*/ 	.word	0xffffffff


	//   ....[86]....
        /*01e0*/ 	.word	0xffffffff


	//   ....[87]....
        /*01e4*/ 	.word	0xffffffff


	//   ....[88]....
        /*01e8*/ 	.word	0xffffffff


	//   ....[89]....
        /*01ec*/ 	.word	0xffffffff


	//   ....[90]....
        /*01f0*/ 	.word	0xffffffff


	//   ....[91]....
        /*01f4*/ 	.word	0xffffffff


	//   ....[92]....
        /*01f8*/ 	.word	0xffffffff


	//   ....[93]....
        /*01fc*/ 	.word	0xffffffff


	//   ....[94]....
        /*0200*/ 	.word	0xffffffff


	//   ....[95]....
        /*0204*/ 	.word	0xffffffff


	//   ....[96]....
        /*0208*/ 	.word	0xffffffff


	//   ....[97]....
        /*020c*/ 	.word	0xffffffff


	//   ....[98]....
        /*0210*/ 	.word	0xffffffff


	//   ....[99]....
        /*0214*/ 	.word	0xffffffff


	//   ....[100]....
        /*0218*/ 	.word	0xffffffff


	//   ....[101]....
        /*021c*/ 	.word	0xffffffff


	//   ....[102]....
        /*0220*/ 	.word	0xffffffff


	//   ....[103]....
        /*0224*/ 	.word	0xffffffff


	//   ....[104]....
        /*0228*/ 	.word	0xffffffff


	//   ....[105]....
        /*022c*/ 	.word	0xffffffff


	//   ....[106]....
        /*0230*/ 	.word	0xffffffff


	//   ....[107]....
        /*0234*/ 	.word	0xffffffff


	//   ....[108]....
        /*0238*/ 	.word	0xffffffff


	//   ....[109]....
        /*023c*/ 	.word	0xffffffff


	//   ....[110]....
        /*0240*/ 	.word	0xffffffff


	//   ....[111]....
        /*0244*/ 	.word	0xffffffff


	//   ....[112]....
        /*0248*/ 	.word	0xffffffff


	//   ....[113]....
        /*024c*/ 	.word	0xffffffff


	//   ....[114]....
        /*0250*/ 	.word	0xffffffff


	//   ....[115]....
        /*0254*/ 	.word	0xffffffff


	//   ....[116]....
        /*0258*/ 	.word	0xffffffff


	//   ....[117]....
        /*025c*/ 	.word	0xffffffff


	//   ....[118]....
        /*0260*/ 	.word	0xffffffff


	//   ....[119]....
        /*0264*/ 	.word	0xffffffff


	//   ....[120]....
        /*0268*/ 	.word	0xffffffff


	//   ....[121]....
        /*026c*/ 	.word	0xffffffff


	//   ....[122]....
        /*0270*/ 	.word	0xffffffff


	//   ....[123]....
        /*0274*/ 	.word	0xffffffff


	//   ....[124]....
        /*0278*/ 	.word	0xffffffff


	//   ....[125]....
        /*027c*/ 	.word	0xffffffff


	//   ....[126]....
        /*0280*/ 	.word	0xffffffff


	//   ....[127]....
        /*0284*/ 	.word	0xffffffff


	//   ....[128]....
        /*0288*/ 	.word	0xffffffff


	//   ....[129]....
        /*028c*/ 	.word	0xffffffff


	//   ....[130]....
        /*0290*/ 	.word	0xffffffff


	//   ....[131]....
        /*0294*/ 	.word	0xffffffff


	//   ....[132]....
        /*0298*/ 	.word	0xffffffff


	//   ....[133]....
        /*029c*/ 	.word	0xffffffff


	//   ....[134]....
        /*02a0*/ 	.word	0xffffffff


	//   ....[135]....
        /*02a4*/ 	.word	0xffffffff


	//   ....[136]....
        /*02a8*/ 	.word	0xffffffff


	//   ....[137]....
        /*02ac*/ 	.word	0xffffffff


	//   ....[138]....
        /*02b0*/ 	.word	0xffffffff


	//   ....[139]....
        /*02b4*/ 	.word	0xffffffff


	//   ....[140]....
        /*02b8*/ 	.word	0xffffffff


	//   ....[141]....
        /*02bc*/ 	.word	0xffffffff


	//   ....[142]....
        /*02c0*/ 	.word	0xffffffff


	//   ....[143]....
        /*02c4*/ 	.word	0xffffffff


	//   ....[144]....
        /*02c8*/ 	.word	0xffffffff


	//   ....[145]....
        /*02cc*/ 	.word	0xffffffff


	//   ....[146]....
        /*02d0*/ 	.word	0xffffffff


	//   ....[147]....
        /*02d4*/ 	.word	0xffffffff


	//   ....[148]....
        /*02d8*/ 	.word	0xffffffff


	//   ....[149]....
        /*02dc*/ 	.word	0xffffffff


	//   ....[150]....
        /*02e0*/ 	.word	0xffffffff


	//   ....[151]....
        /*02e4*/ 	.word	0xffffffff


	//   ....[152]....
        /*02e8*/ 	.word	0xffffffff


	//   ....[153]....
        /*02ec*/ 	.word	0xffffffff


	//   ....[154]....
        /*02f0*/ 	.word	0xffffffff


	//   ....[155]....
        /*02f4*/ 	.word	0xffffffff


	//   ....[156]....
        /*02f8*/ 	.word	0xffffffff


	//   ....[157]....
        /*02fc*/ 	.word	0xffffffff


	//   ....[158]....
        /*0300*/ 	.word	0xffffffff


	//   ....[159]....
        /*0304*/ 	.word	0xffffffff


	//   ....[160]....
        /*0308*/ 	.word	0xffffffff


	//   ....[161]....
        /*030c*/ 	.word	0xffffffff


	//   ....[162]....
        /*0310*/ 	.word	0xffffffff


	//   ....[163]....
        /*0314*/ 	.word	0xffffffff


	//   ....[164]....
        /*0318*/ 	.word	0xffffffff


	//   ....[165]....
        /*031c*/ 	.word	0xffffffff


	//   ....[166]....
        /*0320*/ 	.word	0xffffffff


	//   ....[167]....
        /*0324*/ 	.word	0xffffffff


	//   ....[168]....
        /*0328*/ 	.word	0xffffffff


	//   ....[169]....
        /*032c*/ 	.word	0xffffffff


	//   ....[170]....
        /*0330*/ 	.word	0xffffffff


	//   ....[171]....
        /*0334*/ 	.word	0xffffffff


	//   ....[172]....
        /*0338*/ 	.word	0xffffffff


	//   ....[173]....
        /*033c*/ 	.word	0xffffffff


	//   ....[174]....
        /*0340*/ 	.word	0xffffffff


	//   ....[175]....
        /*0344*/ 	.word	0xffffffff


	//   ....[176]....
        /*0348*/ 	.word	0xffffffff


	//   ....[177]....
        /*034c*/ 	.word	0xffffffff


	//   ....[178]....
        /*0350*/ 	.word	0xffffffff


	//   ....[179]....
        /*0354*/ 	.word	0xffffffff


	//   ....[180]....
        /*0358*/ 	.word	0xffffffff


	//   ....[181]....
        /*035c*/ 	.word	0xffffffff


	//   ....[182]....
        /*0360*/ 	.word	0xffffffff


	//   ....[183]....
        /*0364*/ 	.word	0xffffffff


	//   ....[184]....
        /*0368*/ 	.word	0xffffffff


	//   ....[185]....
        /*036c*/ 	.word	0xffffffff


	//   ....[186]....
        /*0370*/ 	.word	0xffffffff


	//   ....[187]....
        /*0374*/ 	.word	0xffffffff


	//   ....[188]....
        /*0378*/ 	.word	0xffffffff


	//   ....[189]....
        /*037c*/ 	.word	0xffffffff


	//   ....[190]....
        /*0380*/ 	.word	0xffffffff


	//   ....[191]....
        /*0384*/ 	.word	0xffffffff


	//   ....[192]....
        /*0388*/ 	.word	0xffffffff


	//   ....[193]....
        /*038c*/ 	.word	0xffffffff


	//   ....[194]....
        /*0390*/ 	.word	0xffffffff


	//   ....[195]....
        /*0394*/ 	.word	0xffffffff


	//   ....[196]....
        /*0398*/ 	.word	0xffffffff


	//   ....[197]....
        /*039c*/ 	.word	0x0500000f


	//   ....[198]....
        /*03a0*/ 	.word	0x0500000f


	//   ....[199]....
        /*03a4*/ 	.word	0x0500000f


	//   ....[200]....
        /*03a8*/ 	.word	0x0500000f


	//   ....[201]....
        /*03ac*/ 	.word	0x0500000f


	//   ....[202]....
        /*03b0*/ 	.word	0x0500000f


	//   ....[203]....
        /*03b4*/ 	.word	0x0500000f


	//   ....[204]....
        /*03b8*/ 	.word	0x0500000f


	//   ....[205]....
        /*03bc*/ 	.word	0x0500000f


	//   ....[206]....
        /*03c0*/ 	.word	0x0500000f


	//   ....[207]....
        /*03c4*/ 	.word	0x0500000f


	//   ....[208]....
        /*03c8*/ 	.word	0x0500000f


	//   ....[209]....
        /*03cc*/ 	.word	0x0500000f


	//   ....[210]....
        /*03d0*/ 	.word	0x0500000f


	//   ....[211]....
        /*03d4*/ 	.word	0x0500000f


	//   ....[212]....
        /*03d8*/ 	.word	0x0500000f


	//   ....[213]....
        /*03dc*/ 	.word	0x0500000f


	//   ....[214]....
        /*03e0*/ 	.word	0x0500000f


	//   ....[215]....
        /*03e4*/ 	.word	0x0500000f


	//   ....[216]....
        /*03e8*/ 	.word	0x0500000f


	//   ....[217]....
        /*03ec*/ 	.word	0x0500000f


	//   ....[218]....
        /*03f0*/ 	.word	0x0500000f


	//   ....[219]....
        /*03f4*/ 	.word	0x0500000f


	//   ....[220]....
        /*03f8*/ 	.word	0x0500000f


	//   ....[221]....
        /*03fc*/ 	.word	0x0500000f


	//   ....[222]....
        /*0400*/ 	.word	0x0500000f


	//   ....[223]....
        /*0404*/ 	.word	0x0500000f


	//   ....[224]....
        /*0408*/ 	.word	0x0500000f


	//   ....[225]....
        /*040c*/ 	.word	0x0500000f


	//   ....[226]....
        /*0410*/ 	.word	0x0500000f


	//   ....[227]....
        /*0414*/ 	.word	0x0500000f


	//   ....[228]....
        /*0418*/ 	.word	0x0500000f


	//   ....[229]....
        /*041c*/ 	.word	0x0500000f


	//   ....[230]....
        /*0420*/ 	.word	0x0500000f


	//   ....[231]....
        /*0424*/ 	.word	0x0500000f


	//   ....[232]....
        /*0428*/ 	.word	0x0500000f


	//   ....[233]....
        /*042c*/ 	.word	0x0500000f


	//   ....[234]....
        /*0430*/ 	.word	0x0500000f


	//   ....[235]....
        /*0434*/ 	.word	0x0500000f


	//   ....[236]....
        /*0438*/ 	.word	0x0500000f


	//   ....[237]....
        /*043c*/ 	.word	0x0500000f


	//   ....[238]....
        /*0440*/ 	.word	0x0500000f


	//   ....[239]....
        /*0444*/ 	.word	0x0500000f


	//   ....[240]....
        /*0448*/ 	.word	0x0500000f


	//   ....[241]....
        /*044c*/ 	.word	0x0500000f


	//   ....[242]....
        /*0450*/ 	.word	0x0500000f


	//   ....[243]....
        /*0454*/ 	.word	0x0500000f


	//   ....[244]....
        /*0458*/ 	.word	0x0500000f


	//   ....[245]....
        /*045c*/ 	.word	0x0500000f


	//   ....[246]....
        /*0460*/ 	.word	0x0500000f


	//   ....[247]....
        /*0464*/ 	.word	0x0500000f


	//   ....[248]....
        /*0468*/ 	.word	0x0500000f


	//   ....[249]....
        /*046c*/ 	.word	0x0500000f


	//   ....[250]....
        /*0470*/ 	.word	0x0500000f


	//   ....[251]....
        /*0474*/ 	.word	0x0500000f


	//   ....[252]....
        /*0478*/ 	.word	0x0500000f


	//   ....[253]....
        /*047c*/ 	.word	0x0500000f


	//   ....[254]....
        /*0480*/ 	.word	0x0500000f


	//   ....[255]....
        /*0484*/ 	.word	0x0500000f


	//   ....[0]....
        /*0488*/ 	.word	0x0500000f


	//   ....[1]....
        /*048c*/ 	.word	0x0500000f


	//   ....[2]....
        /*0490*/ 	.word	0x0500000f


	//   ....[3]....
        /*0494*/ 	.word	0x0500000f


	//   ....[4]....
        /*0498*/ 	.word	0x0500000f


	//   ....[5]....
        /*049c*/ 	.word	0x0500000f


	//   ....[6]....
        /*04a0*/ 	.word	0x0500000f


	//   ....[7]....
        /*04a4*/ 	.word	0x0500000f


	//   ....[8]....
        /*04a8*/ 	.word	0x0500000f


	//   ....[9]....
        /*04ac*/ 	.word	0x0500000f


	//   ....[10]....
        /*04b0*/ 	.word	0x0500000f


	//   ....[11]....
        /*04b4*/ 	.word	0x0500000f


	//   ....[12]....
        /*04b8*/ 	.word	0x0500000f


	//   ....[13]....
        /*04bc*/ 	.word	0x0500000f


	//   ....[14]....
        /*04c0*/ 	.word	0x0500000f


	//   ....[15]....
        /*04c4*/ 	.word	0x0500000f


	//   ....[16]....
        /*04c8*/ 	.word	0x0500000f


	//   ....[17]....
        /*04cc*/ 	.word	0x0500000f


	//   ....[18]....
        /*04d0*/ 	.word	0x0500000f


	//   ....[19]....
        /*04d4*/ 	.word	0x0500000f


	//   ....[20]....
        /*04d8*/ 	.word	0x0500000f


	//   ....[21]....
        /*04dc*/ 	.word	0x0500000f


	//   ....[22]....
        /*04e0*/ 	.word	0x0500000f


	//   ....[23]....
        /*04e4*/ 	.word	0x0500000f


	//   ....[24]....
        /*04e8*/ 	.word	0x0500000f


	//   ....[25]....
        /*04ec*/ 	.word	0x0500000f


	//   ....[26]....
        /*04f0*/ 	.word	0x0500000f


	//   ....[27]....
        /*04f4*/ 	.word	0x0500000f


	//   ....[28]....
        /*04f8*/ 	.word	0x0500000f


	//   ....[29]....
        /*04fc*/ 	.word	0x0500000f


	//   ....[30]....
        /*0500*/ 	.word	0x0500000f


	//   ....[31]....
        /*0504*/ 	.word	0x0500000f


	//   ....[32]....
        /*0508*/ 	.word	0x0500000f


	//   ....[33]....
        /*050c*/ 	.word	0x0500000f


	//   ....[34]....
        /*0510*/ 	.word	0x0500000f


	//   ....[35]....
        /*0514*/ 	.word	0x0500000f


	//   ....[36]....
        /*0518*/ 	.word	0x0500000f


	//   ....[37]....
        /*051c*/ 	.word	0x0500000f


	//----- nvinfo : EIATTR_COOP_GROUP_INSTR_OFFSETS
	.align		4
.L_1040:
        /*0520*/ 	.byte	0x04, 0x28
        /*0522*/ 	.short	(.L_1042 - .L_1041)


	//   ....[0]....
.L_1041:
        /*0524*/ 	.word	0x00000080


	//   ....[1]....
        /*0528*/ 	.word	0x00000090


	//   ....[2]....
        /*052c*/ 	.word	0x000002d0


	//   ....[3]....
        /*0530*/ 	.word	0x00000430


	//   ....[4]....
        /*0534*/ 	.word	0x00000550


	//   ....[5]....
        /*0538*/ 	.word	0x000006b0


	//   ....[6]....
        /*053c*/ 	.word	0x00001480


	//   ....[7]....
        /*0540*/ 	.word	0x000022f0


	//   ....[8]....
        /*0544*/ 	.word	0x00002320


	//   ....[9]....
        /*0548*/ 	.word	0x00002bc0


	//   ....[10]....
        /*054c*/ 	.word	0x00002c90


	//   ....[11]....
        /*0550*/ 	.word	0x00003740


	//   ....[12]....
        /*0554*/ 	.word	0x000037a0


	//   ....[13]....
        /*0558*/ 	.word	0x000056e0


	//   ....[14]....
        /*055c*/ 	.word	0x00005700


	//   ....[15]....
        /*0560*/ 	.word	0x00006000


	//   ....[16]....
        /*0564*/ 	.word	0x00006170


	//   ....[17]....
        /*0568*/ 	.word	0x00006a10


	//   ....[18]....
        /*056c*/ 	.word	0x00006a80


	//   ....[19]....
        /*0570*/ 	.word	0x00009040


	//   ....[20]....
        /*0574*/ 	.word	0x00009050


	//   ....[21]....
        /*0578*/ 	.word	0x00009080


	//   ....[22]....
        /*057c*/ 	.word	0x00009090


	//   ....[23]....
        /*0580*/ 	.word	0x0000ab50


	//   ....[24]....
        /*0584*/ 	.word	0x0000ab60


	//   ....[25]....
        /*0588*/ 	.word	0x0000abe0


	//   ....[26]....
        /*058c*/ 	.word	0x0000abf0


	//   ....[27]....
        /*0590*/ 	.word	0x0000ba90


	//   ....[28]....
        /*0594*/ 	.word	0x0000baa0


	//   ....[29]....
        /*0598*/ 	.word	0x0000bab0


	//   ....[30]....
        /*059c*/ 	.word	0x0000bad0


	//   ....[31]....
        /*05a0*/ 	.word	0x0000bae0


	//   ....[32]....
        /*05a4*/ 	.word	0x0000baf0


	//   ....[33]....
        /*05a8*/ 	.word	0x0000bb00


	//   ....[34]....
        /*05ac*/ 	.word	0x0000bb20


	//   ....[35]....
        /*05b0*/ 	.word	0x0000bb30


	//   ....[36]....
        /*05b4*/ 	.word	0x0000bb40


	//   ....[37]....
        /*05b8*/ 	.word	0x0000bb50


	//   ....[38]....
        /*05bc*/ 	.word	0x0000bb60


	//   ....[39]....
        /*05c0*/ 	.word	0x0000bb70


	//   ....[40]....
        /*05c4*/ 	.word	0x0000bb90


	//   ....[41]....
        /*05c8*/ 	.word	0x0000bba0


	//   ....[42]....
        /*05cc*/ 	.word	0x0000bbb0


	//   ....[43]....
        /*05d0*/ 	.word	0x0000bbc0


	//   ....[44]....
        /*05d4*/ 	.word	0x0000bbd0


	//   ....[45]....
        /*05d8*/ 	.word	0x0000bbe0


	//   ....[46]....
        /*05dc*/ 	.word	0x0000bbf0


	//   ....[47]....
        /*05e0*/ 	.word	0x0000bc00


	//   ....[48]....
        /*05e4*/ 	.word	0x0000bc10


	//   ....[49]....
        /*05e8*/ 	.word	0x0000bc20


	//   ....[50]....
        /*05ec*/ 	.word	0x0000bc30


	//   ....[51]....
        /*05f0*/ 	.word	0x0000bc40


	//   ....[52]....
        /*05f4*/ 	.word	0x0000bc50


	//   ....[53]....
        /*05f8*/ 	.word	0x0000bc60


	//   ....[54]....
        /*05fc*/ 	.word	0x0000bc70


	//   ....[55]....
        /*0600*/ 	.word	0x0000bc90


	//   ....[56]....
        /*0604*/ 	.word	0x0000bca0


	//   ....[57]....
        /*0608*/ 	.word	0x0000bcb0


	//   ....[58]....
        /*060c*/ 	.word	0x0000bcc0


	//   ....[59]....
        /*0610*/ 	.word	0x0000bcd0


	//   ....[60]....
        /*0614*/ 	.word	0x0000bcf0


	//   ....[61]....
        /*0618*/ 	.word	0x0000bd00


	//   ....[62]....
        /*061c*/ 	.word	0x0000bd20


	//   ....[63]....
        /*0620*/ 	.word	0x0000bd30


	//   ....[64]....
        /*0624*/ 	.word	0x0000bd40


	//   ....[65]....
        /*0628*/ 	.word	0x0000bd50


	//   ....[66]....
        /*062c*/ 	.word	0x0000bd70


	//   ....[67]....
        /*0630*/ 	.word	0x0000bd80


	//   ....[68]....
        /*0634*/ 	.word	0x0000bd90


	//   ....[69]....
        /*0638*/ 	.word	0x0000bda0


	//   ....[70]....
        /*063c*/ 	.word	0x0000bdb0


	//   ....[71]....
        /*0640*/ 	.word	0x0000bdc0


	//   ....[72]....
        /*0644*/ 	.word	0x0000bdd0


	//   ....[73]....
        /*0648*/ 	.word	0x0000bde0


	//   ....[74]....
        /*064c*/ 	.word	0x0000be00


	//   ....[75]....
        /*0650*/ 	.word	0x0000be30


	//   ....[76]....
        /*0654*/ 	.word	0x0000be60


	//   ....[77]....
        /*0658*/ 	.word	0x0000be90


	//   ....[78]....
        /*065c*/ 	.word	0x0000bec0


	//   ....[79]....
        /*0660*/ 	.word	0x0000bef0


	//   ....[80]....
        /*0664*/ 	.word	0x0000bf10


	//   ....[81]....
        /*0668*/ 	.word	0x0000bf20


	//   ....[82]....
        /*066c*/ 	.word	0x0000bf30


	//   ....[83]....
        /*0670*/ 	.word	0x0000bf40


	//   ....[84]....
        /*0674*/ 	.word	0x0000bf50


	//   ....[85]....
        /*0678*/ 	.word	0x0000bf80


	//   ....[86]....
        /*067c*/ 	.word	0x0000bfb0


	//   ....[87]....
        /*0680*/ 	.word	0x0000bfe0


	//   ....[88]....
        /*0684*/ 	.word	0x0000bff0


	//   ....[89]....
        /*0688*/ 	.word	0x0000c000


	//   ....[90]....
        /*068c*/ 	.word	0x0000c010


	//   ....[91]....
        /*0690*/ 	.word	0x0000c480


	//   ....[92]....
        /*0694*/ 	.word	0x0000c4c0


	//   ....[93]....
        /*0698*/ 	.word	0x0000c500


	//   ....[94]....
        /*069c*/ 	.word	0x0000c530


	//   ....[95]....
        /*06a0*/ 	.word	0x0000c580


	//   ....[96]....
        /*06a4*/ 	.word	0x0000c5b0


	//   ....[97]....
        /*06a8*/ 	.word	0x0000cc70


	//   ....[98]....
        /*06ac*/ 	.word	0x0000cca0


	//   ....[99]....
        /*06b0*/ 	.word	0x0000d7f0


	//   ....[100]....
        /*06b4*/ 	.word	0x0000edc0


	//   ....[101]....
        /*06b8*/ 	.word	0x0000ee00


	//   ....[102]....
        /*06bc*/ 	.word	0x0000ee30


	//   ....[103]....
        /*06c0*/ 	.word	0x0000ee60


	//   ....[104]....
        /*06c4*/ 	.word	0x0000ee80


	//   ....[105]....
        /*06c8*/ 	.word	0x0000eec0


	//   ....[106]....
        /*06cc*/ 	.word	0x0000eed0


	//   ....[107]....
        /*06d0*/ 	.word	0x0000ef20


	//   ....[108]....
        /*06d4*/ 	.word	0x0000ef30


	//   ....[109]....
        /*06d8*/ 	.word	0x0000ef80


	//   ....[110]....
        /*06dc*/ 	.word	0x0000ef90


	//   ....[111]....
        /*06e0*/ 	.word	0x0000efe0


	//   ....[112]....
        /*06e4*/ 	.word	0x0000eff0


	//   ....[113]....
        /*06e8*/ 	.word	0x0000f040


	//   ....[114]....
        /*06ec*/ 	.word	0x0000f050


	//   ....[115]....
        /*06f0*/ 	.word	0x0000f0a0


	//   ....[116]....
        /*06f4*/ 	.word	0x0000f0b0


	//   ....[117]....
        /*06f8*/ 	.word	0x0000f0c0


	//   ....[118]....
        /*06fc*/ 	.word	0x0000f0d0


	//   ....[119]....
        /*0700*/ 	.word	0x0000f0e0


	//   ....[120]....
        /*0704*/ 	.word	0x0000f600


	//   ....[121]....
        /*0708*/ 	.word	0x0000f630


	//   ....[122]....
        /*070c*/ 	.word	0x0000f6c0


	//   ....[123]....
        /*0710*/ 	.word	0x0000f6f0


	//   ....[124]....
        /*0714*/ 	.word	0x0000f710


	//   ....[125]....
        /*0718*/ 	.word	0x0000f750


	//   ....[126]....
        /*071c*/ 	.word	0x0000f780


	//   ....[127]....
        /*0720*/ 	.word	0x0000f7d0


	//   ....[128]....
        /*0724*/ 	.word	0x0000f800


	//   ....[129]....
        /*0728*/ 	.word	0x0000f820


	//   ....[130]....
        /*072c*/ 	.word	0x0000f880


	//   ....[131]....
        /*0730*/ 	.word	0x0000f8a0


	//   ....[132]....
        /*0734*/ 	.word	0x0000f8f0


	//   ....[133]....
        /*0738*/ 	.word	0x0000f910


	//   ....[134]....
        /*073c*/ 	.word	0x0000f960


	//   ....[135]....
        /*0740*/ 	.word	0x0000f980


	//   ....[136]....
        /*0744*/ 	.word	0x0000f9a0


	//   ....[137]....
        /*0748*/ 	.word	0x0000f9d0


	//   ....[138]....
        /*074c*/ 	.word	0x0000f9f0


	//   ....[139]....
        /*0750*/ 	.word	0x0000fa70


	//   ....[140]....
        /*0754*/ 	.word	0x00010000


	//   ....[141]....
        /*0758*/ 	.word	0x00010030


	//   ....[142]....
        /*075c*/ 	.word	0x00010060


	//   ....[143]....
        /*0760*/ 	.word	0x00010090


	//   ....[144]....
        /*0764*/ 	.word	0x000100f0


	//   ....[145]....
        /*0768*/ 	.word	0x00010100


	//   ....[146]....
        /*076c*/ 	.word	0x00010160


	//   ....[147]....
        /*0770*/ 	.word	0x00010190


	//   ....[148]....
        /*0774*/ 	.word	0x00010200


	//   ....[149]....
        /*0778*/ 	.word	0x00010220


	//   ....[150]....
        /*077c*/ 	.word	0x00010250


	//   ....[151]....
        /*0780*/ 	.word	0x00010280


	//   ....[152]....
        /*0784*/ 	.word	0x000102c0


	//   ....[153]....
        /*0788*/ 	.word	0x000102f0


	//   ....[154]....
        /*078c*/ 	.word	0x00010320


	//   ....[155]....
        /*0790*/ 	.word	0x000103b0


	//   ....[156]....
        /*0794*/ 	.word	0x00010c30


	//   ....[157]....
        /*0798*/ 	.word	0x00010c50


	//   ....[158]....
        /*079c*/ 	.word	0x00010c60


	//   ....[159]....
        /*07a0*/ 	.word	0x00010c70


	//   ....[160]....
        /*07a4*/ 	.word	0x00010c80


	//   ....[161]....
        /*07a8*/ 	.word	0x00010cd0


	//   ....[162]....
        /*07ac*/ 	.word	0x00010cf0


	//   ....[163]....
        /*07b0*/ 	.word	0x00010d10


	//   ....[164]....
        /*07b4*/ 	.word	0x00010d20


	//   ....[165]....
        /*07b8*/ 	.word	0x00010d60


	//   ....[166]....
        /*07bc*/ 	.word	0x00010d70


	//   ....[167]....
        /*07c0*/ 	.word	0x00010db0


	//   ....[168]....
        /*07c4*/ 	.word	0x00010dc0


	//   ....[169]....
        /*07c8*/ 	.word	0x00010e00


	//   ....[170]....
        /*07cc*/ 	.word	0x00010e10


	//   ....[171]....
        /*07d0*/ 	.word	0x00010e50


	//   ....[172]....
        /*07d4*/ 	.word	0x00010e60


	//   ....[173]....
        /*07d8*/ 	.word	0x00010e70


	//   ....[174]....
        /*07dc*/ 	.word	0x00010eb0


	//   ....[175]....
        /*07e0*/ 	.word	0x00010ed0


	//   ....[176]....
        /*07e4*/ 	.word	0x000112b0


	//   ....[177]....
        /*07e8*/ 	.word	0x000112d0


	//   ....[178]....
        /*07ec*/ 	.word	0x000112f0


	//   ....[179]....
        /*07f0*/ 	.word	0x00011300


	//   ....[180]....
        /*07f4*/ 	.word	0x00011310


	//   ....[181]....
        /*07f8*/ 	.word	0x00011320


	//   ....[182]....
        /*07fc*/ 	.word	0x00011340


	//   ....[183]....
        /*0800*/ 	.word	0x00011350


	//   ....[184]....
        /*0804*/ 	.word	0x00011370


	//   ....[185]....
        /*0808*/ 	.word	0x000113a0


	//   ....[186]....
        /*080c*/ 	.word	0x000113c0


	//   ....[187]....
        /*0810*/ 	.word	0x000113f0


	//   ....[188]....
        /*0814*/ 	.word	0x00011410


	//   ....[189]....
        /*0818*/ 	.word	0x00011440


	//   ....[190]....
        /*081c*/ 	.word	0x00011460


	//   ....[191]....
        /*0820*/ 	.word	0x00011490


	//   ....[192]....
        /*0824*/ 	.word	0x000114b0


	//   ....[193]....
        /*0828*/ 	.word	0x000114d0


	//   ....[194]....
        /*082c*/ 	.word	0x000114e0


	//   ....[195]....
        /*0830*/ 	.word	0x000115a0


	//   ....[196]....
        /*0834*/ 	.word	0x00012640


	//   ....[197]....
        /*0838*/ 	.word	0x00012c00


	//   ....[198]....
        /*083c*/ 	.word	0x00012ce0


	//   ....[199]....
        /*0840*/ 	.word	0x00012dd0


	//   ....[200]....
        /*0844*/ 	.word	0x00012e30


	//   ....[201]....
        /*0848*/ 	.word	0x00012ee0


	//   ....[202]....
        /*084c*/ 	.word	0x00012f40


	//   ....[203]....
        /*0850*/ 	.word	0x00013000


	//   ....[204]....
        /*0854*/ 	.word	0x00013060


	//   ....[205]....
        /*0858*/ 	.word	0x00013120


	//   ....[206]....
        /*085c*/ 	.word	0x00013180


	//   ....[207]....
        /*0860*/ 	.word	0x00013240


	//   ....[208]....
        /*0864*/ 	.word	0x000132a0


	//   ....[209]....
        /*0868*/ 	.word	0x00013360


	//   ....[210]....
        /*086c*/ 	.word	0x000133c0


	//   ....[211]....
        /*0870*/ 	.word	0x00013480


	//   ....[212]....
        /*0874*/ 	.word	0x000134e0


	//   ....[213]....
        /*0878*/ 	.word	0x000135a0


	//   ....[214]....
        /*087c*/ 	.word	0x00013630


	//   ....[215]....
        /*0880*/ 	.word	0x000136d0


	//   ....[216]....
        /*0884*/ 	.word	0x00013750


	//   ....[217]....
        /*0888*/ 	.word	0x00013830


	//   ....[218]....
        /*088c*/ 	.word	0x00013990


	//   ....[219]....
        /*0890*/ 	.word	0x00013a60


	//   ....[220]....
        /*0894*/ 	.word	0x00013b40


	//   ....[221]....
        /*0898*/ 	.word	0x00013b90


	//   ....[222]....
        /*089c*/ 	.word	0x00013c60


	//   ....[223]....
        /*08a0*/ 	.word	0x00013cb0


	//   ....[224]....
        /*08a4*/ 	.word	0x00013da0


	//   ....[225]....
        /*08a8*/ 	.word	0x00013df0


	//   ....[226]....
        /*08ac*/ 	.word	0x00013ee0


	//   ....[227]....
        /*08b0*/ 	.word	0x00013f30


	//   ....[228]....
        /*08b4*/ 	.word	0x00013fa0


	//   ....[229]....
        /*08b8*/ 	.word	0x00014060


	//   ....[230]....
        /*08bc*/ 	.word	0x000140d0


	//   ....[231]....
        /*08c0*/ 	.word	0x00014180


	//   ....[232]....
        /*08c4*/ 	.word	0x000141f0


	//   ....[233]....
        /*08c8*/ 	.word	0x000142a0


	//   ....[234]....
        /*08cc*/ 	.word	0x00014300


	//   ....[235]....
        /*08d0*/ 	.word	0x000143c0


	//   ....[236]....
        /*08d4*/ 	.word	0x00014430


	//   ....[237]....
        /*08d8*/ 	.word	0x000144e0


	//   ....[238]....
        /*08dc*/ 	.word	0x00014570


	//   ....[239]....
        /*08e0*/ 	.word	0x000145e0


	//   ....[240]....
        /*08e4*/ 	.word	0x00014690


	//   ....[241]....
        /*08e8*/ 	.word	0x00014750


	//   ....[242]....
        /*08ec*/ 	.word	0x000147b0


	//   ....[243]....
        /*08f0*/ 	.word	0x00014890


	//   ....[244]....
        /*08f4*/ 	.word	0x00014900


	//   ....[245]....
        /*08f8*/ 	.word	0x000149d0


	//   ....[246]....
        /*08fc*/ 	.word	0x00014a30


	//   ....[247]....
        /*0900*/ 	.word	0x00014af0


	//   ....[248]....
        /*0904*/ 	.word	0x00014b50


	//   ....[249]....
        /*0908*/ 	.word	0x00014c10


	//   ....[250]....
        /*090c*/ 	.word	0x00014c70


	//   ....[251]....
        /*0910*/ 	.word	0x00014d20


	//   ....[252]....
        /*0914*/ 	.word	0x00014db0


	//   ....[253]....
        /*0918*/ 	.word	0x00014e60


	//   ....[254]....
        /*091c*/ 	.word	0x00014f90


	//   ....[255]....
        /*0920*/ 	.word	0x00015030


	//   ....[0]....
        /*0924*/ 	.word	0x00015090


	//   ....[1]....
        /*0928*/ 	.word	0x00015140


	//   ....[2]....
        /*092c*/ 	.word	0x000151d0


	//   ....[3]....
        /*0930*/ 	.word	0x00015260


	//   ....[4]....
        /*0934*/ 	.word	0x000152c0


	//   ....[5]....
        /*0938*/ 	.word	0x00015370


	//   ....[6]....
        /*093c*/ 	.word	0x000153d0


	//   ....[7]....
        /*0940*/ 	.word	0x00015480


	//   ....[8]....
        /*0944*/ 	.word	0x000154e0


	//   ....[9]....
        /*0948*/ 	.word	0x00015590


	//   ....[10]....
        /*094c*/ 	.word	0x000155f0


	//   ....[11]....
        /*0950*/ 	.word	0x000156a0


	//   ....[12]....
        /*0954*/ 	.word	0x00015700


	//   ....[13]....
        /*0958*/ 	.word	0x000157b0


	//   ....[14]....
        /*095c*/ 	.word	0x00015840


	//   ....[15]....
        /*0960*/ 	.word	0x000158d0


	//   ....[16]....
        /*0964*/ 	.word	0x00015930


	//   ....[17]....
        /*0968*/ 	.word	0x000159e0


	//   ....[18]....
        /*096c*/ 	.word	0x00015ac0


	//   ....[19]....
        /*0970*/ 	.word	0x00015b60


	//   ....[20]....
        /*0974*/ 	.word	0x00015bd0


	//   ....[21]....
        /*0978*/ 	.word	0x00015c70


	//   ....[22]....
        /*097c*/ 	.word	0x00015cd0


	//   ....[23]....
        /*0980*/ 	.word	0x00015d70


	//   ....[24]....
        /*0984*/ 	.word	0x00015dd0


	//   ....[25]....
        /*0988*/ 	.word	0x00015e80


	//   ....[26]....
        /*098c*/ 	.word	0x00015ee0


	//   ....[27]....
        /*0990*/ 	.word	0x00015f80


	//   ....[28]....
        /*0994*/ 	.word	0x00015fe0


	//   ....[29]....
        /*0998*/ 	.word	0x00016090


	//   ....[30]....
        /*099c*/ 	.word	0x00016110


	//   ....[31]....
        /*09a0*/ 	.word	0x000161a0


	//   ....[32]....
        /*09a4*/ 	.word	0x00016200


	//   ....[33]....
        /*09a8*/ 	.word	0x000162b0


	//   ....[34]....
        /*09ac*/ 	.word	0x00016340


	//   ....[35]....
        /*09b0*/ 	.word	0x000163d0


	//   ....[36]....
        /*09b4*/ 	.word	0x00016430


	//   ....[37]....
        /*09b8*/ 	.word	0x000164e0


	//----- nvinfo : EIATTR_REG_RECONFIG
	.align		4
.L_1042:
        /*09bc*/ 	.byte	0x01, 0x54
	.zero		2


	//----- nvinfo : EIATTR_SYSCALL_OFFSETS
	.align		4
        /*09c0*/ 	.byte	0x04, 0x46
        /*09c2*/ 	.short	(.L_1044 - .L_1043)


	//   ....[0]....
.L_1043:
        /*09c4*/ 	.word	0x00001640


	//   ....[1]....
        /*09c8*/ 	.word	0x0000e040


	//   ....[2]....
        /*09cc*/ 	.word	0x0000e180


	//   ....[3]....
        /*09d0*/ 	.word	0x0000e2c0


	//   ....[4]....
        /*09d4*/ 	.word	0x0000e3e0


	//   ....[5]....
        /*09d8*/ 	.word	0x0000fd70


	//----- nvinfo : EIATTR_MBARRIER_INSTR_OFFSETS
	.align		4
.L_1044:
        /*09dc*/ 	.byte	0x04, 0x39
        /*09de*/ 	.short	(.L_1046 - .L_1045)


	//   ....[0]....
.L_1045:
        /*09e0*/ 	.word	0x00000180
        /*09e4*/ 	.word	0x000000ff
        /*09e8*/ 	.word	0x00022800
        /*09ec*/ 	.short	0x0100
        /*09ee*/ 	.byte	0x08
	.zero		1


	//   ....[1]....
        /*09f0*/ 	.word	0x00000190
        /*09f4*/ 	.word	0x000000ff
        /*09f8*/ 	.word	0x00022820
        /*09fc*/ 	.short	0x0100
        /*09fe*/ 	.byte	0x08
	.zero		1


	//   ....[2]....
        /*0a00*/ 	.word	0x00000280
        /*0a04*/ 	.word	0x000000ff
        /*0a08*/ 	.word	0x00022830
        /*0a0c*/ 	.short	0x0100
        /*0a0e*/ 	.byte	0x08
	.zero		1


	//   ....[3]....
        /*0a10*/ 	.word	0x00000290
        /*0a14*/ 	.word	0x000000ff
        /*0a18*/ 	.word	0x00022840
        /*0a1c*/ 	.short	0x0100
        /*0a1e*/ 	.byte	0x08
	.zero		1


	//   ....[4]....
        /*0a20*/ 	.word	0x000002a0
        /*0a24*/ 	.word	0x000000ff
        /*0a28*/ 	.word	0x00022838
        /*0a2c*/ 	.short	0x0100
        /*0a2e*/ 	.byte	0x08
	.zero		1


	//   ....[5]....
        /*0a30*/ 	.word	0x000002b0
        /*0a34*/ 	.word	0x000000ff
        /*0a38*/ 	.word	0x00022848
        /*0a3c*/ 	.short	0x0100
        /*0a3e*/ 	.byte	0x08
	.zero		1


	//   ....[6]....
        /*0a40*/ 	.word	0x000003e0
        /*0a44*/ 	.word	0x000000ff
        /*0a48*/ 	.word	0x00022850
        /*0a4c*/ 	.short	0x0100
        /*0a4e*/ 	.byte	0x08
	.zero		1


	//   ....[7]....
        /*0a50*/ 	.word	0x000003f0
        /*0a54*/ 	.word	0x000000ff
        /*0a58*/ 	.word	0x00022860
        /*0a5c*/ 	.short	0x0100
        /*0a5e*/ 	.byte	0x08
	.zero		1


	//   ....[8]....
        /*0a60*/ 	.word	0x00000400
        /*0a64*/ 	.word	0x000000ff
        /*0a68*/ 	.word	0x00022858
        /*0a6c*/ 	.short	0x0100
        /*0a6e*/ 	.byte	0x08
	.zero		1


	//   ....[9]....
        /*0a70*/ 	.word	0x00000410
        /*0a74*/ 	.word	0x000000ff
        /*0a78*/ 	.word	0x00022868
        /*0a7c*/ 	.short	0x0100
        /*0a7e*/ 	.byte	0x08
	.zero		1


	//   ....[10]....
        /*0a80*/ 	.word	0x00000500
        /*0a84*/ 	.word	0x000000ff
        /*0a88*/ 	.word	0x00022870
        /*0a8c*/ 	.short	0x0100
        /*0a8e*/ 	.byte	0x06
	.zero		1


	//   ....[11]....
        /*0a90*/ 	.word	0x00000510
        /*0a94*/ 	.word	0x000000ff
        /*0a98*/ 	.word	0x00022880
        /*0a9c*/ 	.short	0x0100
        /*0a9e*/ 	.byte	0x06
	.zero		1


	//   ....[12]....
        /*0aa0*/ 	.word	0x00000520
        /*0aa4*/ 	.word	0x000000ff
        /*0aa8*/ 	.word	0x00022878
        /*0aac*/ 	.short	0x0100
        /*0aae*/ 	.byte	0x06
	.zero		1


	//   ....[13]....
        /*0ab0*/ 	.word	0x00000530
        /*0ab4*/ 	.word	0x000000ff
        /*0ab8*/ 	.word	0x00022888
        /*0abc*/ 	.short	0x0100
        /*0abe*/ 	.byte	0x06
	.zero		1


	//   ....[14]....
        /*0ac0*/ 	.word	0x00000660
        /*0ac4*/ 	.word	0x000000ff
        /*0ac8*/ 	.word	0x00022890
        /*0acc*/ 	.short	0x0100
        /*0ace*/ 	.byte	0x08
	.zero		1


	//   ....[15]....
        /*0ad0*/ 	.word	0x00000670
        /*0ad4*/ 	.word	0x000000ff
        /*0ad8*/ 	.word	0x000228a0
        /*0adc*/ 	.short	0x0100
        /*0ade*/ 	.byte	0x08
	.zero		1


	//   ....[16]....
        /*0ae0*/ 	.word	0x00000680
        /*0ae4*/ 	.word	0x000000ff
        /*0ae8*/ 	.word	0x00022898
        /*0aec*/ 	.short	0x0100
        /*0aee*/ 	.byte	0x08
	.zero		1


	//   ....[17]....
        /*0af0*/ 	.word	0x00000690
        /*0af4*/ 	.word	0x000000ff
        /*0af8*/ 	.word	0x000228a8
        /*0afc*/ 	.short	0x0100
        /*0afe*/ 	.byte	0x08
	.zero		1


	//   ....[18]....
        /*0b00*/ 	.word	0x000007d0
        /*0b04*/ 	.word	0x000000ff
        /*0b08*/ 	.word	0x000228b0
        /*0b0c*/ 	.short	0x0100
        /*0b0e*/ 	.byte	0x08
	.zero		1


	//   ....[19]....
        /*0b10*/ 	.word	0x000007e0
        /*0b14*/ 	.word	0x000000ff
        /*0b18*/ 	.word	0x000228c0
        /*0b1c*/ 	.short	0x0100
        /*0b1e*/ 	.byte	0x08
	.zero		1


	//   ....[20]....
        /*0b20*/ 	.word	0x000007f0
        /*0b24*/ 	.word	0x000000ff
        /*0b28*/ 	.word	0x000228b8
        /*0b2c*/ 	.short	0x0100
        /*0b2e*/ 	.byte	0x08
	.zero		1


	//   ....[21]....
        /*0b30*/ 	.word	0x00000800
        /*0b34*/ 	.word	0x000000ff
        /*0b38*/ 	.word	0x000228c8
        /*0b3c*/ 	.short	0x0100
        /*0b3e*/ 	.byte	0x08
	.zero		1


	//   ....[22]....
        /*0b40*/ 	.word	0x00001660
        /*0b44*/ 	.word	0x000000ff
        /*0b48*/ 	.word	0x00022800
        /*0b4c*/ 	.short	0x010a
        /*0b4e*/ 	.byte	0x29
	.zero		1


	//   ....[23]....
        /*0b50*/ 	.word	0x000016d0
        /*0b54*/ 	.word	0x000000ff
        /*0b58*/ 	.word	0x00022830
        /*0b5c*/ 	.short	0x010a
        /*0b5e*/ 	.byte	0x29
	.zero		1


	//   ....[24]....
        /*0b60*/ 	.word	0x00001730
        /*0b64*/ 	.word	0x000000ff
        /*0b68*/ 	.word	0x00022830
        /*0b6c*/ 	.short	0x010a
        /*0b6e*/ 	.byte	0x29
	.zero		1


	//   ....[25]....
        /*0b70*/ 	.word	0x00002210
        /*0b74*/ 	.word	0x000000ff
        /*0b78*/ 	.word	0x00000000
        /*0b7c*/ 	.short	0x0101
        /*0b7e*/ 	.byte	0x0a
	.zero		1


	//   ....[26]....
        /*0b80*/ 	.word	0x00004ac0
        /*0b84*/ 	.word	0x000000ff
        /*0b88*/ 	.word	0x00022830
        /*0b8c*/ 	.short	0x010a
        /*0b8e*/ 	.byte	0x06
	.zero		1


	//   ....[27]....
        /*0b90*/ 	.word	0x00004b00
        /*0b94*/ 	.word	0x000000ff
        /*0b98*/ 	.word	0x00022830
        /*0b9c*/ 	.short	0x010a
        /*0b9e*/ 	.byte	0x06
	.zero		1


	//   ....[28]....
        /*0ba0*/ 	.word	0x000053b0
        /*0ba4*/ 	.word	0x000000ff
        /*0ba8*/ 	.word	0x00022850
        /*0bac*/ 	.short	0x010a
        /*0bae*/ 	.byte	0x06
	.zero		1


	//   ....[29]....
        /*0bb0*/ 	.word	0x000053f0
        /*0bb4*/ 	.word	0x000000ff
        /*0bb8*/ 	.word	0x00022850
        /*0bbc*/ 	.short	0x010a
        /*0bbe*/ 	.byte	0x06
	.zero		1


	//   ....[30]....
        /*0bc0*/ 	.word	0x00005760
        /*0bc4*/ 	.word	0x000000ff
        /*0bc8*/ 	.word	0x00000000
        /*0bcc*/ 	.short	0x0101
        /*0bce*/ 	.byte	0x06
	.zero		1


	//   ....[31]....
        /*0bd0*/ 	.word	0x00007870
        /*0bd4*/ 	.word	0x000000ff
        /*0bd8*/ 	.word	0x00000000
        /*0bdc*/ 	.short	0x0101
        /*0bde*/ 	.byte	0x06
	.zero		1


	//   ....[32]....
        /*0be0*/ 	.word	0x00007fd0
        /*0be4*/ 	.word	0x000000ff
        /*0be8*/ 	.word	0x00022830
        /*0bec*/ 	.short	0x010a
        /*0bee*/ 	.byte	0x06
	.zero		1


	//   ....[33]....
        /*0bf0*/ 	.word	0x00008010
        /*0bf4*/ 	.word	0x000000ff
        /*0bf8*/ 	.word	0x00022830
        /*0bfc*/ 	.short	0x010a
        /*0bfe*/ 	.byte	0x06
	.zero		1


	//   ....[34]....
        /*0c00*/ 	.word	0x00008880
        /*0c04*/ 	.word	0x000000ff
        /*0c08*/ 	.word	0x00022850
        /*0c0c*/ 	.short	0x010a
        /*0c0e*/ 	.byte	0x06
	.zero		1


	//   ....[35]....
        /*0c10*/ 	.word	0x000088c0
        /*0c14*/ 	.word	0x000000ff
        /*0c18*/ 	.word	0x00022850
        /*0c1c*/ 	.short	0x010a
        /*0c1e*/ 	.byte	0x06
	.zero		1


	//   ....[36]....
        /*0c20*/ 	.word	0x00008be0
        /*0c24*/ 	.word	0x000000ff
        /*0c28*/ 	.word	0x00000000
        /*0c2c*/ 	.short	0x0101
        /*0c2e*/ 	.byte	0x06
	.zero		1


	//   ....[37]....
        /*0c30*/ 	.word	0x0000a1b0
        /*0c34*/ 	.word	0x000000ff
        /*0c38*/ 	.word	0x00000000
        /*0c3c*/ 	.short	0x0101
        /*0c3e*/ 	.byte	0x06
	.zero		1


	//   ....[38]....
        /*0c40*/ 	.word	0x0000a810
        /*0c44*/ 	.word	0x000000ff
        /*0c48*/ 	.word	0x00022850
        /*0c4c*/ 	.short	0x010a
        /*0c4e*/ 	.byte	0x09
	.zero		1


	//   ....[39]....
        /*0c50*/ 	.word	0x0000a850
        /*0c54*/ 	.word	0x000000ff
        /*0c58*/ 	.word	0x00022850
        /*0c5c*/ 	.short	0x010a
        /*0c5e*/ 	.byte	0x09
	.zero		1


	//   ....[40]....
        /*0c60*/ 	.word	0x0000aed0
        /*0c64*/ 	.word	0x000000ff
        /*0c68*/ 	.word	0x00000000
        /*0c6c*/ 	.short	0x0101
        /*0c6e*/ 	.byte	0x04
	.zero		1


	//   ....[41]....
        /*0c70*/ 	.word	0x0000c570
        /*0c74*/ 	.word	0x000000ff
        /*0c78*/ 	.word	0x00000000
        /*0c7c*/ 	.short	0x0101
        /*0c7e*/ 	.byte	0x04
	.zero		1


	//   ....[42]....
        /*0c80*/ 	.word	0x0000ea70
        /*0c84*/ 	.word	0x000000ff
        /*0c88*/ 	.word	0x00022880
        /*0c8c*/ 	.short	0x010a
        /*0c8e*/ 	.byte	0x2c
	.zero		1


	//   ....[43]....
        /*0c90*/ 	.word	0x0000f2d0
        /*0c94*/ 	.word	0x000000ff
        /*0c98*/ 	.word	0x00022870
        /*0c9c*/ 	.short	0x0107
        /*0c9e*/ 	.byte	0x2c
	.zero		1


	//   ....[44]....
        /*0ca0*/ 	.word	0x0000f360
        /*0ca4*/ 	.word	0x000000ff
        /*0ca8*/ 	.word	0x00022870
        /*0cac*/ 	.short	0x0101
        /*0cae*/ 	.byte	0x2c
	.zero		1


	//   ....[45]....
        /*0cb0*/ 	.word	0x0000f390
        /*0cb4*/ 	.word	0x000000ff
        /*0cb8*/ 	.word	0x00022840
        /*0cbc*/ 	.short	0x010a
        /*0cbe*/ 	.byte	0x2c
	.zero		1


	//   ....[46]....
        /*0cc0*/ 	.word	0x0000fb10
        /*0cc4*/ 	.word	0x000000ff
        /*0cc8*/ 	.word	0x00022830
        /*0ccc*/ 	.short	0x0107
        /*0cce*/ 	.byte	0x2c
	.zero		1


	//   ....[47]....
        /*0cd0*/ 	.word	0x0000fba0
        /*0cd4*/ 	.word	0x000000ff
        /*0cd8*/ 	.word	0x00022830
        /*0cdc*/ 	.short	0x0101
        /*0cde*/ 	.byte	0x2c
	.zero		1


	//   ....[48]....
        /*0ce0*/ 	.word	0x00010470
        /*0ce4*/ 	.word	0x000000ff
        /*0ce8*/ 	.word	0x00022800
        /*0cec*/ 	.short	0x0107
        /*0cee*/ 	.byte	0x2c
	.zero		1


	//   ....[49]....
        /*0cf0*/ 	.word	0x000104b0
        /*0cf4*/ 	.word	0x000000ff
        /*0cf8*/ 	.word	0x00022800
        /*0cfc*/ 	.short	0x0101
        /*0cfe*/ 	.byte	0x2c
	.zero		1


	//   ....[50]....
        /*0d00*/ 	.word	0x000104c0
        /*0d04*/ 	.word	0x000000ff
        /*0d08*/ 	.word	0x00022820
        /*0d0c*/ 	.short	0x010a
        /*0d0e*/ 	.byte	0x2c
	.zero		1


	//   ....[51]....
        /*0d10*/ 	.word	0x00010950
        /*0d14*/ 	.word	0x00000003
        /*0d18*/ 	.word	0x00022880
        /*0d1c*/ 	.short	0x010a
        /*0d1e*/ 	.byte	0x3f
	.zero		1


	//   ....[52]....
        /*0d20*/ 	.word	0x00010fa0
        /*0d24*/ 	.word	0x00000003
        /*0d28*/ 	.word	0x00022870
        /*0d2c*/ 	.short	0x0107
        /*0d2e*/ 	.byte	0x3f
	.zero		1


	//   ....[53]....
        /*0d30*/ 	.word	0x00011030
        /*0d34*/ 	.word	0x00000003
        /*0d38*/ 	.word	0x00022870
        /*0d3c*/ 	.short	0x0101
        /*0d3e*/ 	.byte	0x3f
	.zero		1


	//   ....[54]....
        /*0d40*/ 	.word	0x00011060
        /*0d44*/ 	.word	0x00000003
        /*0d48*/ 	.word	0x00022840
        /*0d4c*/ 	.short	0x010a
        /*0d4e*/ 	.byte	0x3f
	.zero		1


	//   ....[55]....
        /*0d50*/ 	.word	0x00011630
        /*0d54*/ 	.word	0x00000003
        /*0d58*/ 	.word	0x00022830
        /*0d5c*/ 	.short	0x0107
        /*0d5e*/ 	.byte	0x3f
	.zero		1


	//   ....[56]....
        /*0d60*/ 	.word	0x000116d0
        /*0d64*/ 	.word	0x00000003
        /*0d68*/ 	.word	0x00022830
        /*0d6c*/ 	.short	0x0101
        /*0d6e*/ 	.byte	0x3f
	.zero		1


	//   ....[57]....
        /*0d70*/ 	.word	0x00011750
        /*0d74*/ 	.word	0x00000006
        /*0d78*/ 	.word	0x00022870
        /*0d7c*/ 	.short	0x010a
        /*0d7e*/ 	.byte	0x3f
	.zero		1


	//   ....[58]....
        /*0d80*/ 	.word	0x000117e0
        /*0d84*/ 	.word	0x00000006
        /*0d88*/ 	.word	0x00022860
        /*0d8c*/ 	.short	0x010a
        /*0d8e*/ 	.byte	0x3f
	.zero		1


	//   ....[59]....
        /*0d90*/ 	.word	0x00011d50
        /*0d94*/ 	.word	0x00000006
        /*0d98*/ 	.word	0x00022850
        /*0d9c*/ 	.short	0x0101
        /*0d9e*/ 	.byte	0x3f
	.zero		1


	//   ....[60]....
        /*0da0*/ 	.word	0x00011df0
        /*0da4*/ 	.word	0x00000006
        /*0da8*/ 	.word	0x00000000
        /*0dac*/ 	.short	0x0101
        /*0dae*/ 	.byte	0x3f
	.zero		1


	//   ....[61]....
        /*0db0*/ 	.word	0x00011ec0
        /*0db4*/ 	.word	0x00000010
        /*0db8*/ 	.word	0x00022870
        /*0dbc*/ 	.short	0x010a
        /*0dbe*/ 	.byte	0x3f
	.zero		1


	//   ....[62]....
        /*0dc0*/ 	.word	0x00011f70
        /*0dc4*/ 	.word	0x00000010
        /*0dc8*/ 	.word	0x00022860
        /*0dcc*/ 	.short	0x010a
        /*0dce*/ 	.byte	0x3f
	.zero		1


	//   ....[63]....
        /*0dd0*/ 	.word	0x000124d0
        /*0dd4*/ 	.word	0x00000010
        /*0dd8*/ 	.word	0x00022850
        /*0ddc*/ 	.short	0x0101
        /*0dde*/ 	.byte	0x3f
	.zero		1


	//   ....[64]....
        /*0de0*/ 	.word	0x00012560
        /*0de4*/ 	.word	0x00000010
        /*0de8*/ 	.word	0x00000000
        /*0dec*/ 	.short	0x0101
        /*0dee*/ 	.byte	0x3f
	.zero		1


	//   ....[65]....
        /*0df0*/ 	.word	0x000125f0
        /*0df4*/ 	.word	0x00000005
        /*0df8*/ 	.word	0x00022820
        /*0dfc*/ 	.short	0x010a
        /*0dfe*/ 	.byte	0x3f
	.zero		1


	//   ....[66]....
        /*0e00*/ 	.word	0x00012710
        /*0e04*/ 	.word	0x00000004
        /*0e08*/ 	.word	0x00022840
        /*0e0c*/ 	.short	0x010a
        /*0e0e*/ 	.byte	0x3f
	.zero		1


	//   ....[67]....
        /*0e10*/ 	.word	0x000127b0
        /*0e14*/ 	.word	0x00000005
        /*0e18*/ 	.word	0x00022840
        /*0e1c*/ 	.short	0x010a
        /*0e1e*/ 	.byte	0x3f
	.zero		1


	//   ....[68]....
        /*0e20*/ 	.word	0x000127f0
        /*0e24*/ 	.word	0x00000004
        /*0e28*/ 	.word	0x00022860
        /*0e2c*/ 	.short	0x010a
        /*0e2e*/ 	.byte	0x3f
	.zero		1


	//   ....[69]....
        /*0e30*/ 	.word	0x00012830
        /*0e34*/ 	.word	0x00000005
        /*0e38*/ 	.word	0x00022860
        /*0e3c*/ 	.short	0x010a
        /*0e3e*/ 	.byte	0x3f
	.zero		1


	//   ....[70]....
        /*0e40*/ 	.word	0x00012870
        /*0e44*/ 	.word	0x00000004
        /*0e48*/ 	.word	0x00022880
        /*0e4c*/ 	.short	0x010a
        /*0e4e*/ 	.byte	0x3f
	.zero		1


	//   ....[71]....
        /*0e50*/ 	.word	0x000128b0
        /*0e54*/ 	.word	0x00000005
        /*0e58*/ 	.word	0x00022880
        /*0e5c*/ 	.short	0x010a
        /*0e5e*/ 	.byte	0x3f
	.zero		1


	//   ....[72]....
        /*0e60*/ 	.word	0x00012920
        /*0e64*/ 	.word	0x00000003
        /*0e68*/ 	.word	0x00022800
        /*0e6c*/ 	.short	0x010a
        /*0e6e*/ 	.byte	0x3f
	.zero		1


	//   ....[73]....
        /*0e70*/ 	.word	0x00012980
        /*0e74*/ 	.word	0x00000005
        /*0e78*/ 	.word	0x00022830
        /*0e7c*/ 	.short	0x010a
        /*0e7e*/ 	.byte	0x3f
	.zero		1


	//   ....[74]....
        /*0e80*/ 	.word	0x000129e0
        /*0e84*/ 	.word	0x00000008
        /*0e88*/ 	.word	0x00022830
        /*0e8c*/ 	.short	0x010a
        /*0e8e*/ 	.byte	0x3f
	.zero		1


	//   ....[75]....
        /*0e90*/ 	.word	0x00012a40
        /*0e94*/ 	.word	0x00000008
        /*0e98*/ 	.word	0x00022850
        /*0e9c*/ 	.short	0x010a
        /*0e9e*/ 	.byte	0x3f
	.zero		1


	//   ....[76]....
        /*0ea0*/ 	.word	0x00012aa0
        /*0ea4*/ 	.word	0x00000008
        /*0ea8*/ 	.word	0x00022830
        /*0eac*/ 	.short	0x010a
        /*0eae*/ 	.byte	0x3f
	.zero		1


	//   ....[77]....
        /*0eb0*/ 	.word	0x00012b00
        /*0eb4*/ 	.word	0x00000008
        /*0eb8*/ 	.word	0x00022850
        /*0ebc*/ 	.short	0x010a
        /*0ebe*/ 	.byte	0x3f
	.zero		1


	//   ....[78]....
        /*0ec0*/ 	.word	0x00012b60
        /*0ec4*/ 	.word	0x00000003
        /*0ec8*/ 	.word	0x00022850
        /*0ecc*/ 	.short	0x010a
        /*0ece*/ 	.byte	0x3f
	.zero		1


	//   ....[79]....
        /*0ed0*/ 	.word	0x00012c30
        /*0ed4*/ 	.word	0x00000019
        /*0ed8*/ 	.word	0x00022880
        /*0edc*/ 	.short	0x010a
        /*0ede*/ 	.byte	0x3f
	.zero		1


	//   ....[80]....
        /*0ee0*/ 	.word	0x000138e0
        /*0ee4*/ 	.word	0x00000019
        /*0ee8*/ 	.word	0x00022840
        /*0eec*/ 	.short	0x010a
        /*0eee*/ 	.byte	0x3f
	.zero		1


	//   ....[81]....
        /*0ef0*/ 	.word	0x00014e90
        /*0ef4*/ 	.word	0x00000019
        /*0ef8*/ 	.word	0x00022820
        /*0efc*/ 	.short	0x010a
        /*0efe*/ 	.byte	0x3f
	.zero		1


	//   ....[82]....
        /*0f00*/ 	.word	0x00014ee0
        /*0f04*/ 	.word	0x00000003
        /*0f08*/ 	.word	0x00022880
        /*0f0c*/ 	.short	0x010a
        /*0f0e*/ 	.byte	0x3f
	.zero		1


	//   ....[83]....
        /*0f10*/ 	.word	0x00015a10
        /*0f14*/ 	.word	0x00000003
        /*0f18*/ 	.word	0x00022840
        /*0f1c*/ 	.short	0x010a
        /*0f1e*/ 	.byte	0x3f
	.zero		1


	//   ....[84]....
        /*0f20*/ 	.word	0x00016510
        /*0f24*/ 	.word	0x00000006
        /*0f28*/ 	.word	0x00022870
        /*0f2c*/ 	.short	0x010a
        /*0f2e*/ 	.byte	0x3f
	.zero		1


	//   ....[85]....
        /*0f30*/ 	.word	0x00016560
        /*0f34*/ 	.word	0x00000006
        /*0f38*/ 	.word	0x00022860
        /*0f3c*/ 	.short	0x010a
        /*0f3e*/ 	.byte	0x3f
	.zero		1


	//   ....[86]....
        /*0f40*/ 	.word	0x000165b0
        /*0f44*/ 	.word	0x00000010
        /*0f48*/ 	.word	0x00022870
        /*0f4c*/ 	.short	0x010a
        /*0f4e*/ 	.byte	0x3f
	.zero		1


	//   ....[87]....
        /*0f50*/ 	.word	0x00016600
        /*0f54*/ 	.word	0x00000010
        /*0f58*/ 	.word	0x00022860
        /*0f5c*/ 	.short	0x010a
        /*0f5e*/ 	.byte	0x3f
	.zero		1


	//   ....[88]....
        /*0f60*/ 	.word	0x00016650
        /*0f64*/ 	.word	0x00000005
        /*0f68*/ 	.word	0x00022820
        /*0f6c*/ 	.short	0x010a
        /*0f6e*/ 	.byte	0x3f
	.zero		1


	//   ....[89]....
        /*0f70*/ 	.word	0x000166a0
        /*0f74*/ 	.word	0x00000004
        /*0f78*/ 	.word	0x00022840
        /*0f7c*/ 	.short	0x010a
        /*0f7e*/ 	.byte	0x3f
	.zero		1


	//   ....[90]....
        /*0f80*/ 	.word	0x000166f0
        /*0f84*/ 	.word	0x00000005
        /*0f88*/ 	.word	0x00022840
        /*0f8c*/ 	.short	0x010a
        /*0f8e*/ 	.byte	0x3f
	.zero		1


	//   ....[91]....
        /*0f90*/ 	.word	0x00016740
        /*0f94*/ 	.word	0x00000004
        /*0f98*/ 	.word	0x00022860
        /*0f9c*/ 	.short	0x010a
        /*0f9e*/ 	.byte	0x3f
	.zero		1


	//   ....[92]....
        /*0fa0*/ 	.word	0x00016790
        /*0fa4*/ 	.word	0x00000005
        /*0fa8*/ 	.word	0x00022860
        /*0fac*/ 	.short	0x010a
        /*0fae*/ 	.byte	0x3f
	.zero		1


	//   ....[93]....
        /*0fb0*/ 	.word	0x000167e0
        /*0fb4*/ 	.word	0x00000004
        /*0fb8*/ 	.word	0x00022880
        /*0fbc*/ 	.short	0x010a
        /*0fbe*/ 	.byte	0x3f
	.zero		1


	//----- nvinfo : EIATTR_NUM_MBARRIERS
	.align		4
.L_1046:
        /*0fc0*/ 	.byte	0x03, 0x38
        /*0fc2*/ 	.short	0x0016


	//----- nvinfo : EIATTR_EXIT_INSTR_OFFSETS
	.align		4
        /*0fc4*/ 	.byte	0x04, 0x1c
        /*0fc6*/ 	.short	(.L_1048 - .L_1047)


	//   ....[0]....
.L_1047:
        /*0fc8*/ 	.word	0x00012900


	//----- nvinfo : EIATTR_MAX_THREADS
	.align		4
.L_1048:
        /*0fcc*/ 	.byte	0x04, 0x05
        /*0fce*/ 	.short	(.L_1050 - .L_1049)
.L_1049:
        /*0fd0*/ 	.word	0x00000180
        /*0fd4*/ 	.word	0x00000001
        /*0fd8*/ 	.word	0x00000001


	//----- nvinfo : EIATTR_CRS_STACK_SIZE
	.align		4
.L_1050:
        /*0fdc*/ 	.byte	0x04, 0x1e
        /*0fde*/ 	.short	(.L_1052 - .L_1051)
.L_1051:
        /*0fe0*/ 	.word	0x00000000


	//----- nvinfo : EIATTR_CBANK_PARAM_SIZE
	.align		4
.L_1052:
        /*0fe4*/ 	.byte	0x03, 0x19
        /*0fe6*/ 	.short	0x0a70


	//----- nvinfo : EIATTR_PARAM_CBANK
	.align		4
        /*0fe8*/ 	.byte	0x04, 0x0a
        /*0fea*/ 	.short	(.L_1054 - .L_1053)
	.align		4
.L_1053:
        /*0fec*/ 	.word	index@(.nv.constant0._ZN7cutlass13device_kernelIN5flash11enable_sm90INS1_16FlashAttnFwdSm90INS1_25CollectiveMainloopFwdSm90ILi2EN4cute5tupleIJNS5_1CILi1EEES8_S8_EEENS6_IJNS7_ILi128EEENS7_ILi160EEESA_EEELi128ENS_12float_e4m3_tEfNS_4arch4Sm90ELb1ELb0ELb0ELb0ELb1ELb0ELb0ELb1ELb1ELb1ELb1ELb0EEENS1_21CollectiveEpilogueFwdINS6_IJSA_SA_SB_EEES9_NS_10bfloat16_tESF_Li256ELb0ELb1ELb1ELb1EEENS1_19SingleTileSchedulerILb0ELb1ELb1ELi128EEEEEEEEEvNT_6ParamsE)
        /*0ff0*/ 	.short	0x0210
        /*0ff2*/ 	.short	0x0a70


	//----- nvinfo : EIATTR_SW_WAR
	.align		4
.L_1054:
        /*0ff4*/ 	.byte	0x04, 0x36
        /*0ff6*/ 	.short	(.L_1056 - .L_1055)
.L_1055:
        /*0ff8*/ 	.word	0x00000008
.L_1056:


//--------------------- .nv.info._ZN7cutlass13device_kernelIN5flash11enable_sm90INS1_16FlashAttnFwdSm90INS1_25CollectiveMainloopFwdSm90ILi2EN4cute5tupleIJNS5_1CILi1EEES8_S8_EEENS6_IJNS7_ILi128EEENS7_ILi160EEESA_EEELi128ENS_12float_e4m3_tEfNS_4arch4Sm90ELb1ELb0ELb0ELb1ELb1ELb0ELb0ELb1ELb1ELb1ELb1ELb0EEENS1_21CollectiveEpilogueFwdINS6_IJSA_SA_SB_EEES9_NS_10bfloat16_tESF_Li256ELb1ELb1ELb1ELb1EEENS1_36VarlenDynamicPersistentTileSchedulerILi128ELi160ELi256ELi128ELb1ELb1ELb1ELb1ELb1ELb1EEEEEEEEEvNT_6ParamsE --------------------------
	.section	.nv.info._ZN7cutlass13device_kernelIN5flash11enable_sm90INS1_16FlashAttnFwdSm90INS1_25CollectiveMainloopFwdSm90ILi2EN4cute5tupleIJNS5_1CILi1EEES8_S8_EEENS6_IJNS7_ILi128EEENS7_ILi160EEESA_EEELi128ENS_12float_e4m3_tEfNS_4arch4Sm90ELb1ELb0ELb0ELb1ELb1ELb0ELb0ELb1ELb1ELb1ELb1ELb0EEENS1_21CollectiveEpilogueFwdINS6_IJSA_SA_SB_EEES9_NS_10bfloat16_tESF_Li256ELb1ELb1ELb1ELb1EEENS1_36VarlenDynamicPersistentTileSchedulerILi128ELi160ELi256ELi128ELb1ELb1ELb1ELb1ELb1ELb1EEEEEEEEEvNT_6ParamsE,"",@"SHT_CUDA_INFO"
	.sectionflags	@""
	.align	4


	//----- nvinfo : EIATTR_CUDA_API_VERSION
	.align		4
        /*0000*/ 	.byte	0x04, 0x37
        /*0002*/ 	.short	(.L_1058 - .L_1057)
.L_1057:
        /*0004*/ 	.word	0x00000082


	//----- nvinfo : EIATTR_KPARAM_INFO
	.align		4
.L_1058:
        /*0008*/ 	.byte	0x04, 0x17
        /*000a*/ 	.short	(.L_1060 - .L_1059)
.L_1059:
        /*000c*/ 	.word	0x00000000
        /*0010*/ 	.short	0x0000
        /*0012*/ 	.short	0x0070
        /*0014*/ 	.byte	0x00, 0xf0, 0x01, 0x2a


	//----- nvinfo : EIATTR_SPARSE_MMA_MASK
	.align		4
.L_1060:
        /*0018*/ 	.byte	0x03, 0x50
        /*001a*/ 	.short	0x0000


	//----- nvinfo : EIATTR_MAXREG_COUNT
	.align		4
        /*001c*/ 	.byte	0x03, 0x1b
        /*001e*/ 	.short	0x00a8


	//----- nvinfo : EIATTR_NUM_BARRIERS
	.align		4
        /*0020*/ 	.byte	0x02, 0x4c
        /*0022*/ 	.byte	0x10
	.zero		1


	//----- nvinfo : EIATTR_EXTERNS
	.align		4
        /*0024*/ 	.byte	0x04, 0x0f
        /*0026*/ 	.short	(.L_1062 - .L_1061)


	//   ....[0]....
	.align		4
.L_1061:
        /*0028*/ 	.word	index@(__assertfail)


	//----- nvinfo : EIATTR_ANNOTATIONS
	.align		4
.L_1062:
        /*002c*/ 	.byte	0x04, 0x55
        /*002e*/ 	.short	(.L_1064 - .L_1063)


	//   ....[0]....
.L_1063:
        /* <DEDUP_REMOVED lines=30> */


	//----- nvinfo : EIATTR_MERCURY_ISA_VERSION
	.align		4
.L_1064:
        /*0200*/ 	.byte	0x03, 0x5f
        /*0202*/ 	.short	0x0101


	//----- nvinfo : EIATTR_UNUSED_LOAD_BYTE_OFFSET
	.align		4
        /*0204*/ 	.byte	0x04, 0x44
        /*0206*/ 	.short	(.L_1066 - .L_1065)


	//   ....[0]....
.L_1065:
        /*0208*/ 	.word	0x00000980
        /*020c*/ 	.word	0x0000fff0


	//   ....[1]....
        /*0210*/ 	.word	0x0000b8d0
        /*0214*/ 	.word	0x0000fff0


	//----- nvinfo : EIATTR_INT_WARP_WIDE_INSTR_OFFSETS
	.align		4
.L_1066:
        /*0218*/ 	.byte	0x04, 0x31
        /*021a*/ 	.short	(.L_1068 - .L_1067)


	//   ....[0]....
.L_1067:
        /*021c*/ 	.word	0x000000c0


	//   ....[1]....
        /*0220*/ 	.word	0x000000d0


	//   ....[2]....
        /*0224*/ 	.word	0x00000170


	//   ....[3]....
        /*0228*/ 	.word	0x00011040


	//   ....[4]....
        /*022c*/ 	.word	0x000110d0


	//   ....[5]....
        /*0230*/ 	.word	0x000152b0


	//   ....[6]....
        /*0234*/ 	.word	0x00015340


	//----- nvinfo : EIATTR_COOP_GROUP_MASK_REGIDS
	.align		4
.L_1068:
        /*0238*/ 	.byte	0x04, 0x29
        /*023a*/ 	.short	(.L_1070 - .L_1069)


	//   ....[0]....
.L_1069:
        /*023c*/ 	.word	0xffffffff


	//   ....[1]....
        /*0240*/ 	.word	0xffffffff


	//   ....[2]....
        /*0244*/ 	.word	0xffffffff


	//   ....[3]....
        /*0248*/ 	.word	0xffffffff


	//   ....[4]....
        /*024c*/ 	.word	0xffffffff


	//   ....[5]....
        /*0250*/ 	.word	0xffffffff


	//   ....[6]....
        /*0254*/ 	.word	0xffffffff


	//   ....[7]....
        /*0258*/ 	.word	0xffffffff


	//   ....[8]....
        /*025c*/ 	.word	0xffffffff


	//   ....[9]....
        /*0260*/ 	.word	0xffffffff


	//   ....[10]....
        /*0264*/ 	.word	0xffffffff


	//   ....[11]....
        /*0268*/ 	.word	0xffffffff


	//   ....[12]....
        /*026c*/ 	.word	0xffffffff


	//   ....[13]....
        /*0270*/ 	.word	0xffffffff


	//   ....[14]....
        /*0274*/ 	.word	0xffffffff


	//   ....[15]....
        /*0278*/ 	.word	0xffffffff


	//   ....[16]....
        /*027c*/ 	.word	0xffffffff


	//   ....[17]....
        /*0280*/ 	.word	0xffffffff


	//   ....[18]....
        /*0284*/ 	.word	0xffffffff


	//   ....[19]....
        /*0288*/ 	.word	0xffffffff


	//   ....[20]....
        /*028c*/ 	.word	0xffffffff


	//   ....[21]....
        /*0290*/ 	.word	0xffffffff


	//   ....[22]....
        /*0294*/ 	.word	0xffffffff


	//   ....[23]....
        /*0298*/ 	.word	0xffffffff


	//   ....[24]....
        /*029c*/ 	.word	0xffffffff


	//   ....[25]....
        /*02a0*/ 	.word	0xffffffff


	//   ....[26]....
        /*02a4*/ 	.word	0xffffffff


	//   ....[27]....
        /*02a8*/ 	.word	0xffffffff


	//   ....[28]....
        /*02ac*/ 	.word	0xffffffff


	//   ....[29]....
        /*02b0*/ 	.word	0xffffffff


	//   ....[30]....
        /*02b4*/ 	.word	0xffffffff


	//   ....[31]....
        /*02b8*/ 	.word	0xffffffff


	//   ....[32]....
        /*02bc*/ 	.word	0xffffffff


	//   ....[33]....
        /*02c0*/ 	.word	0xffffffff


	//   ....[34]....
        /*02c4*/ 	.word	0xffffffff


	//   ....[35]....
        /*02c8*/ 	.word	0xffffffff


	//   ....[36]....
        /*02cc*/ 	.word	0xffffffff


	//   ....[37]....
        /*02d0*/ 	.word	0xffffffff


	//   ....[38]....
        /*02d4*/ 	.word	0xffffffff


	//   ....[39]....
        /*02d8*/ 	.word	0xffffffff


	//   ....[40]....
        /*02dc*/ 	.word	0xffffffff


	//   ....[41]....
        /*02e0*/ 	.word	0xffffffff


	//   ....[42]....
        /*02e4*/ 	.word	0xffffffff


	//   ....[43]....
        /*02e8*/ 	.word	0xffffffff


	//   ....[44]....
        /*02ec*/ 	.word	0xffffffff


	//   ....[45]....
        /*02f0*/ 	.word	0xffffffff


	//   ....[46]....
        /*02f4*/ 	.word	0xffffffff


	//   ....[47]....
        /*02f8*/ 	.word	0xffffffff


	//   ....[48]....
        /*02fc*/ 	.word	0xffffffff


	//   ....[49]....
        /*0300*/ 	.word	0xffffffff


	//   ....[50]....
        /*0304*/ 	.word	0xffffffff


	//   ....[51]....
        /*0308*/ 	.word	0xffffffff


	//   ....[52]....
        /*030c*/ 	.word	0xffffffff


	//   ....[53]....
        /*0310*/ 	.word	0xffffffff


	//   ....[54]....
        /*0314*/ 	.word	0xffffffff


	//   ....[55]....
        /*0318*/ 	.word	0xffffffff


	//   ....[56]....
        /*031c*/ 	.word	0xffffffff


	//   ....[57]....
        /*0320*/ 	.word	0xffffffff


	//   ....[58]....
        /*0324*/ 	.word	0xffffffff


	//   ....[59]....
        /*0328*/ 	.word	0xffffffff


	//   ....[60]....
        /*032c*/ 	.word	0xffffffff


	//   ....[61]....
        /*0330*/ 	.word	0xffffffff


	//   ....[62]....
        /*0334*/ 	.word	0xffffffff


	//   ....[63]....
        /*0338*/ 	.word	0xffffffff


	//   ....[64]....
        /*033c*/ 	.word	0xffffffff


	//   ....[65]....
        /*0340*/ 	.word	0xffffffff


	//   ....[66]....
        /*0344*/ 	.word	0xffffffff


	//   ....[67]....
        /*0348*/ 	.word	0xffffffff


	//   ....[68]....
        /*034c*/ 	.word	0xffffffff


	//   ....[69]....
        /*0350*/ 	.word	0xffffffff


	//   ....[70]....
        /*0354*/ 	.word	0xffffffff


	//   ....[71]....
        /*0358*/ 	.word	0xffffffff


	//   ....[72]....
        /*035c*/ 	.word	0xffffffff


	//   ....[73]....
        /*0360*/ 	.word	0xffffffff


	//   ....[74]....
        /*0364*/ 	.word	0xffffffff


	//   ....[75]....
        /*0368*/ 	.word	0xffffffff


	//   ....[76]....
        /*036c*/ 	.word	0xffffffff


	//   ....[77]....
        /*0370*/ 	.word	0xffffffff


	//   ....[78]....
        /*0374*/ 	.word	0xffffffff


	//   ....[79]....
        /*0378*/ 	.word	0xffffffff


	//   ....[80]....
        /*037c*/ 	.word	0xffffffff


	//   ....[81]....
        /*0380*/ 	.word	0xffffffff


	//   ....[82]....
        /*0384*/ 	.word	0xffffffff


	//   ....[83]....
        /*0388*/ 	.word	0xffffffff


	//   ....[84]....
        /*038c*/ 	.word	0xffffffff


	//   ....[85]....
        /*0390*/ 	.word	0xffffffff


	//   ....[86]....
        /*0394*/ 	.word	0xffffffff


	//   ....[87]....
        /*0398*/ 	.word	0xffffffff


	//   ....[88]....
        /*039c*/ 	.word	0xffffffff


	//   ....[89]....
        /*03a0*/ 	.word	0xffffffff


	//   ....[90]....
        /*03a4*/ 	.word	0xffffffff


	//   ....[91]....
        /*03a8*/ 	.word	0xffffffff


	//   ....[92]....
        /*03ac*/ 	.word	0xffffffff


	//   ....[93]....
        /*03b0*/ 	.word	0xffffffff


	//   ....[94]....
        /*03b4*/ 	.word	0xffffffff


	//   ....[95]....
        /*03b8*/ 	.word	0xffffffff


	//   ....[96]....
        /*03bc*/ 	.word	0xffffffff


	//   ....[97]....
        /*03c0*/ 	.word	0xffffffff


	//   ....[98]....
        /*03c4*/ 	.word	0xffffffff


	//   ....[99]....
        /*03c8*/ 	.word	0xffffffff


	//   ....[100]....
        /*03cc*/ 	.word	0xffffffff


	//   ....[101]....
        /*03d0*/ 	.word	0xffffffff


	//   ....[102]....
        /*03d4*/ 	.word	0xffffffff


	//   ....[103]....
        /*03d8*/ 	.word	0xffffffff


	//   ....[104]....
        /*03dc*/ 	.word	0xffffffff


	//   ....[105]....
        /*03e0*/ 	.word	0xffffffff


	//   ....[106]....
        /*03e4*/ 	.word	0xffffffff


	//   ....[107]....
        /*03e8*/ 	.word	0xffffffff


	//   ....[108]....
        /*03ec*/ 	.word	0xffffffff


	//   ....[109]....
        /*03f0*/ 	.word	0xffffffff


	//   ....[110]....
        /*03f4*/ 	.word	0xffffffff


	//   ....[111]....
        /*03f8*/ 	.word	0xffffffff


	//   ....[112]....
        /*03fc*/ 	.word	0xffffffff


	//   ....[113]....
        /*0400*/ 	.word	0xffffffff


	//   ....[114]....
        /*0404*/ 	.word	0xffffffff


	//   ....[115]....
        /*0408*/ 	.word	0xffffffff


	//   ....[116]....
        /*040c*/ 	.word	0xffffffff


	//   ....[117]....
        /*0410*/ 	.word	0xffffffff


	//   ....[118]....
        /*0414*/ 	.word	0xffffffff


	//   ....[119]....
        /*0418*/ 	.word	0xffffffff


	//   ....[120]....
        /*041c*/ 	.word	0xffffffff


	//   ....[121]....
        /*0420*/ 	.word	0xffffffff


	//   ....[122]....
        /*0424*/ 	.word	0xffffffff


	//   ....[123]....
        /*0428*/ 	.word	0xffffffff


	//   ....[124]....
        /*042c*/ 	.word	0xffffffff


	//   ....[125]....
        /*0430*/ 	.word	0xffffffff


	//   ....[126]....
        /*0434*/ 	.word	0xffffffff


	//   ....[127]....
        /*0438*/ 	.word	0xffffffff


	//   ....[128]....
        /*043c*/ 	.word	0xffffffff


	//   ....[129]....
        /*0440*/ 	.word	0xffffffff


	//   ....[130]....
        /*0444*/ 	.word	0xffffffff


	//   ....[131]....
        /*0448*/ 	.word	0xffffffff


	//   ....[132]....
        /*044c*/ 	.word	0xffffffff


	//   ....[133]....
        /*0450*/ 	.word	0xffffffff


	//   ....[134]....
        /*0454*/ 	.word	0xffffffff


	//   ....[135]....
        /*0458*/ 	.word	0xffffffff


	//   ....[136]....
        /*045c*/ 	.word	0xffffffff


	//   ....[137]....
        /*0460*/ 	.word	0xffffffff


	//   ....[138]....
        /*0464*/ 	.word	0xffffffff


	//   ....[139]....
        /*0468*/ 	.word	0xffffffff


	//   ....[140]....
        /*046c*/ 	.word	0xffffffff


	//   ....[141]....
        /*0470*/ 	.word	0xffffffff


	//   ....[142]....
        /*0474*/ 	.word	0xffffffff


	//   ....[143]....
        /*0478*/ 	.word	0xffffffff


	//   ....[144]....
        /*047c*/ 	.word	0xffffffff


	//   ....[145]....
        /*0480*/ 	.word	0xffffffff


	//   ....[146]....
        /*0484*/ 	.word	0xffffffff


	//   ....[147]....
        /*0488*/ 	.word	0xffffffff


	//   ....[148]....
        /*048c*/ 	.word	0xffffffff


	//   ....[149]....
        /*0490*/ 	.word	0xffffffff


	//   ....[150]....
        /*0494*/ 	.word	0xffffffff


	//   ....[151]....
        /*0498*/ 	.word	0xffffffff


	//   ....[152]....
        /*049c*/ 	.word	0xffffffff


	//   ....[153]....
        /*04a0*/ 	.word	0xffffffff


	//   ....[154]....
        /*04a4*/ 	.word	0xffffffff


	//   ....[155]....
        /*04a8*/ 	.word	0xffffffff


	//   ....[156]....
        /*04ac*/ 	.word	0xffffffff


	//   ....[157]....
        /*04b0*/ 	.word	0xffffffff


	//   ....[158]....
        /*04b4*/ 	.word	0xffffffff


	//   ....[159]....
        /*04b8*/ 	.word	0xffffffff


	//   ....[160]....
        /*04bc*/ 	.word	0xffffffff


	//   ....[161]....
        /*04c0*/ 	.word	0xffffffff


	//   ....[162]....
        /*04c4*/ 	.word	0xffffffff


	//   ....[163]....
        /*04c8*/ 	.word	0xffffffff


	//   ....[164]....
        /*04cc*/ 	.word	0xffffffff


	//   ....[165]....
        /*04d0*/ 	.word	0xffffffff


	//   ....[166]....
        /*04d4*/ 	.word	0xffffffff


	//   ....[167]....
        /*04d8*/ 	.word	0xffffffff


	//   ....[168]....
        /*04dc*/ 	.word	0xffffffff


	//   ....[169]....
        /*04e0*/ 	.word	0xffffffff


	//   ....[170]....
        /*04e4*/ 	.word	0xffffffff


	//   ....[171]....
        /*04e8*/ 	.word	0xffffffff


	//   ....[172]....
        /*04ec*/ 	.word	0xffffffff


	//   ....[173]....
        /*04f0*/ 	.word	0xffffffff


	//   ....[174]....
        /*04f4*/ 	.word	0xffffffff


	//   ....[175]....
        /*04f8*/ 	.word	0xffffffff


	//   ....[176]....
        /*04fc*/ 	.word	0xffffffff


	//   ....[177]....
        /*0500*/ 	.word	0xffffffff


	//   ....[178]....
        /*0504*/ 	.word	0xffffffff


	//   ....[179]....
        /*0508*/ 	.word	0xffffffff


	//   ....[180]....
        /*050c*/ 	.word	0xffffffff


	//   ....[181]....
        /*0510*/ 	.word	0xffffffff


	//   ....[182]....
        /*0514*/ 	.word	0xffffffff


	//   ....[183]....
        /*0518*/ 	.word	0xffffffff


	//   ....[184]....
        /*051c*/ 	.word	0xffffffff


	//   ....[185]....
        /*0520*/ 	.word	0xffffffff


	//   ....[186]....
        /*0524*/ 	.word	0xffffffff


	//   ....[187]....
        /*0528*/ 	.word	0xffffffff


	//   ....[188]....
        /*052c*/ 	.word	0xffffffff


	//   ....[189]....
        /*0530*/ 	.word	0xffffffff


	//   ....[190]....
        /*0534*/ 	.word	0xffffffff


	//   ....[191]....
        /*0538*/ 	.word	0xffffffff


	//   ....[192]....
        /*053c*/ 	.word	0xffffffff


	//   ....[193]....
        /*0540*/ 	.word	0xffffffff


	//   ....[194]....
        /*0544*/ 	.word	0xffffffff


	//   ....[195]....
        /*0548*/ 	.word	0xffffffff


	//   ....[196]....
        /*054c*/ 	.word	0xffffffff


	//   ....[197]....
        /*0550*/ 	.word	0xffffffff


	//   ....[198]....
        /*0554*/ 	.word	0xffffffff


	//   ....[199]....
        /*0558*/ 	.word	0xffffffff


	//   ....[200]....
        /*055c*/ 	.word	0xffffffff


	//   ....[201]....
        /*0560*/ 	.word	0xffffffff


	//   ....[202]....
        /*0564*/ 	.word	0xffffffff


	//   ....[203]....
        /*0568*/ 	.word	0xffffffff


	//   ....[204]....
        /*056c*/ 	.word	0xffffffff


	//   ....[205]....
        /*0570*/ 	.word	0xffffffff


	//   ....[206]....
        /*0574*/ 	.word	0xffffffff


	//   ....[207]....
        /*0578*/ 	.word	0xffffffff


	//   ....[208]....
        /*057c*/ 	.word	0xffffffff


	//   ....[209]....
        /*0580*/ 	.word	0xffffffff


	//   ....[210]....
        /*0584*/ 	.word	0xffffffff


	//   ....[211]....
        /*0588*/ 	.word	0xffffffff


	//   ....[212]....
        /*058c*/ 	.word	0xffffffff


	//   ....[213]....
        /*0590*/ 	.word	0xffffffff


	//   ....[214]....
        /*0594*/ 	.word	0xffffffff


	//   ....[215]....
        /*0598*/ 	.word	0xffffffff


	//   ....[216]....
        /*059c*/ 	.word	0xffffffff


	//   ....[217]....
        /*05a0*/ 	.word	0xffffffff


	//   ....[218]....
        /*05a4*/ 	.word	0xffffffff


	//   ....[219]....
        /*05a8*/ 	.word	0xffffffff


	//   ....[220]....
        /*05ac*/ 	.word	0xffffffff


	//   ....[221]....
        /*05b0*/ 	.word	0xffffffff


	//   ....[222]....
        /*05b4*/ 	.word	0xffffffff


	//   ....[223]....
        /*05b8*/ 	.word	0xffffffff


	//   ....[224]....
        /*05bc*/ 	.word	0xffffffff


	//   ....[225]....
        /*05c0*/ 	.word	0xffffffff


	//   ....[226]....
        /*05c4*/ 	.word	0xffffffff


	//   ....[227]....
        /*05c8*/ 	.word	0xffffffff


	//   ....[228]....
        /*05cc*/ 	.word	0xffffffff


	//   ....[229]....
        /*05d0*/ 	.word	0xffffffff


	//   ....[230]....
        /*05d4*/ 	.word	0xffffffff


	//   ....[231]....
        /*05d8*/ 	.word	0xffffffff


	//   ....[232]....
        /*05dc*/ 	.word	0xffffffff


	//   ....[233]....
        /*05e0*/ 	.word	0xffffffff


	//   ....[234]....
        /*05e4*/ 	.word	0xffffffff


	//   ....[235]....
        /*05e8*/ 	.word	0xffffffff


	//   ....[236]....
        /*05ec*/ 	.word	0xffffffff


	//   ....[237]....
        /*05f0*/ 	.word	0xffffffff


	//   ....[238]....
        /*05f4*/ 	.word	0xffffffff


	//   ....[239]....
        /*05f8*/ 	.word	0xffffffff


	//   ....[240]....
        /*05fc*/ 	.word	0xffffffff


	//   ....[241]....
        /*0600*/ 	.word	0xffffffff


	//   ....[242]....
        /*0604*/ 	.word	0xffffffff


	//   ....[243]....
        /*0608*/ 	.word	0xffffffff


	//   ....[244]....
        /*060c*/ 	.word	0xffffffff


	//   ....[245]....
        /*0610*/ 	.word	0xffffffff


	//   ....[246]....
        /*0614*/ 	.word	0xffffffff


	//   ....[247]....
        /*0618*/ 	.word	0x0500000f


	//   ....[248]....
        /*061c*/ 	.word	0x0500000f


	//   ....[249]....
        /*0620*/ 	.word	0x0500000f


	//   ....[250]....
        /*0624*/ 	.word	0x0500000f


	//   ....[251]....
        /*0628*/ 	.word	0x0500000f


	//   ....[252]....
        /*062c*/ 	.word	0x0500000f


	//   ....[253]....
        /*0630*/ 	.word	0x0500000f


	//   ....[254]....
        /*0634*/ 	.word	0x0500000f


	//   ....[255]....
        /*0638*/ 	.word	0x0500000f


	//   ....[0]....
        /*063c*/ 	.word	0x0500000f


	//   ....[1]....
        /*0640*/ 	.word	0x0500000f


	//   ....[2]....
        /*0644*/ 	.word	0x0500000f


	//   ....[3]....
        /*0648*/ 	.word	0x0500000f


	//   ....[4]....
        /*064c*/ 	.word	0x0500000f


	//   ....[5]....
        /*0650*/ 	.word	0x0500000f


	//   ....[6]....
        /*0654*/ 	.word	0x0500000f


	//   ....[7]....
        /*0658*/ 	.word	0x0500000f


	//   ....[8]....
        /*065c*/ 	.word	0x0500000f


	//   ....[9]....
        /*0660*/ 	.word	0x0500000f


	//   ....[10]....
        /*0664*/ 	.word	0x0500000f


	//   ....[11]....
        /*0668*/ 	.word	0x0500000f


	//   ....[12]....
        /*066c*/ 	.word	0x0500000f


	//   ....[13]....
        /*0670*/ 	.word	0x0500000f


	//   ....[14]....
        /*0674*/ 	.word	0x0500000f


	//   ....[15]....
        /*0678*/ 	.word	0x0500000f


	//   ....[16]....
        /*067c*/ 	.word	0x0500000f


	//   ....[17]....
        /*0680*/ 	.word	0x0500000f


	//   ....[18]....
        /*0684*/ 	.word	0x0500000f


	//   ....[19]....
        /*0688*/ 	.word	0x0500000f


	//   ....[20]....
        /*068c*/ 	.word	0x0500000f


	//   ....[21]....
        /*0690*/ 	.word	0x0500000f


	//   ....[22]....
        /*0694*/ 	.word	0x0500000f


	//   ....[23]....
        /*0698*/ 	.word	0x0500000f


	//   ....[24]....
        /*069c*/ 	.word	0x0500000f


	//   ....[25]....
        /*06a0*/ 	.word	0x0500000f


	//   ....[26]....
        /*06a4*/ 	.word	0x0500000f


	//   ....[27]....
        /*06a8*/ 	.word	0x0500000f


	//   ....[28]....
        /*06ac*/ 	.word	0x0500000f


	//   ....[29]....
        /*06b0*/ 	.word	0x0500000f


	//   ....[30]....
        /*06b4*/ 	.word	0x0500000f


	//   ....[31]....
        /*06b8*/ 	.word	0x0500000f


	//   ....[32]....
        /*06bc*/ 	.word	0x0500000f


	//   ....[33]....
        /*06c0*/ 	.word	0x0500000f


	//   ....[34]....
        /*06c4*/ 	.word	0x0500000f


	//   ....[35]....
        /*06c8*/ 	.word	0x0500000f


	//   ....[36]....
        /*06cc*/ 	.word	0x0500000f


	//   ....[37]....
        /*06d0*/ 	.word	0x0500000f


	//   ....[38]....
        /*06d4*/ 	.word	0x0500000f


	//   ....[39]....
        /*06d8*/ 	.word	0x0500000f


	//   ....[40]....
        /*06dc*/ 	.word	0x0500000f


	//   ....[41]....
        /*06e0*/ 	.word	0x0500000f


	//   ....[42]....
        /*06e4*/ 	.word	0x0500000f


	//   ....[43]....
        /*06e8*/ 	.word	0x0500000f


	//   ....[44]....
        /*06ec*/ 	.word	0x0500000f


	//   ....[45]....
        /*06f0*/ 	.word	0x0500000f


	//   ....[46]....
        /*06f4*/ 	.word	0x0500000f


	//   ....[47]....
        /*06f8*/ 	.word	0x0500000f


	//   ....[48]....
        /*06fc*/ 	.word	0x0500000f


	//   ....[49]....
        /*0700*/ 	.word	0x0500000f


	//   ....[50]....
        /*0704*/ 	.word	0x0500000f


	//   ....[51]....
        /*0708*/ 	.word	0x0500000f


	//   ....[52]....
        /*070c*/ 	.word	0x0500000f


	//   ....[53]....
        /*0710*/ 	.word	0x0500000f


	//   ....[54]....
        /*0714*/ 	.word	0x0500000f


	//   ....[55]....
        /*0718*/ 	.word	0x0500000f


	//   ....[56]....
        /*071c*/ 	.word	0x0500000f


	//   ....[57]....
        /*0720*/ 	.word	0x0500000f


	//   ....[58]....
        /*0724*/ 	.word	0x0500000f


	//   ....[59]....
        /*0728*/ 	.word	0x0500000f


	//   ....[60]....
        /*072c*/ 	.word	0x0500000f


	//   ....[61]....
        /*0730*/ 	.word	0x0500000f


	//   ....[62]....
        /*0734*/ 	.word	0x0500000f


	//   ....[63]....
        /*0738*/ 	.word	0x0500000f


	//   ....[64]....
        /*073c*/ 	.word	0x0500000f


	//   ....[65]....
        /*0740*/ 	.word	0x0500000f


	//   ....[66]....
        /*0744*/ 	.word	0x0500000f


	//   ....[67]....
        /*0748*/ 	.word	0x0500000f


	//   ....[68]....
        /*074c*/ 	.word	0x0500000f


	//   ....[69]....
        /*0750*/ 	.word	0x0500000f


	//   ....[70]....
        /*0754*/ 	.word	0x0500000f


	//   ....[71]....
        /*0758*/ 	.word	0x0500000f


	//   ....[72]....
        /*075c*/ 	.word	0x0500000f


	//   ....[73]....
        /*0760*/ 	.word	0x0500000f


	//   ....[74]....
        /*0764*/ 	.word	0x0500000f


	//   ....[75]....
        /*0768*/ 	.word	0x0500000f


	//   ....[76]....
        /*076c*/ 	.word	0x0500000f


	//   ....[77]....
        /*0770*/ 	.word	0x0500000f


	//   ....[78]....
        /*0774*/ 	.word	0x0500000f


	//   ....[79]....
        /*0778*/ 	.word	0x0500000f


	//   ....[80]....
        /*077c*/ 	.word	0x0500000f


	//   ....[81]....
        /*0780*/ 	.word	0x0500000f


	//   ....[82]....
        /*0784*/ 	.word	0x0500000f


	//   ....[83]....
        /*0788*/ 	.word	0x0500000f


	//   ....[84]....
        /*078c*/ 	.word	0x0500000f


	//   ....[85]....
        /*0790*/ 	.word	0x0500000f


	//   ....[86]....
        /*0794*/ 	.word	0x0500000f


	//   ....[87]....
        /*0798*/ 	.word	0x0500000f


	//   ....[88]....
        /*079c*/ 	.word	0x0500000f


	//----- nvinfo : EIATTR_COOP_GROUP_INSTR_OFFSETS
	.align		4
.L_1070:
        /*07a0*/ 	.byte	0x04, 0x28
        /*07a2*/ 	.short	(.L_1072 - .L_1071)


	//   ....[0]....
.L_1071:
        /*07a4*/ 	.word	0x00000080


	//   ....[1]....
        /*07a8*/ 	.word	0x00000090


	//   ....[2]....
        /*07ac*/ 	.word	0x000002d0


	//   ....[3]....
        /*07b0*/ 	.word	0x00000430


	//   ....[4]....
        /*07b4*/ 	.word	0x00000550


	//   ....[5]....
        /*07b8*/ 	.word	0x000006b0


	//   ....[6]....
        /*07bc*/ 	.word	0x00001cd0


	//   ....[7]....
        /*07c0*/ 	.word	0x000029a0


	//   ....[8]....
        /*07c4*/ 	.word	0x00002c60


	//   ....[9]....
        /*07c8*/ 	.word	0x00003270


	//   ....[10]....
        /*07cc*/ 	.word	0x00003300


	//   ....[11]....
        /*07d0*/ 	.word	0x00003e40


	//   ....[12]....
        /*07d4*/ 	.word	0x00003ec0


	//   ....[13]....
        /*07d8*/ 	.word	0x00005d60


	//   ....[14]....
        /*07dc*/ 	.word	0x00005d90


	//   ....[15]....
        /*07e0*/ 	.word	0x000065c0


	//   ....[16]....
        /*07e4*/ 	.word	0x000066c0


	//   ....[17]....
        /*07e8*/ 	.word	0x00007120


	//   ....[18]....
        /*07ec*/ 	.word	0x00007180


	//   ....[19]....
        /*07f0*/ 	.word	0x000096a0


	//   ....[20]....
        /*07f4*/ 	.word	0x000096b0


	//   ....[21]....
        /*07f8*/ 	.word	0x000096e0


	//   ....[22]....
        /*07fc*/ 	.word	0x000096f0


	//   ....[23]....
        /*0800*/ 	.word	0x0000b110


	//   ....[24]....
        /*0804*/ 	.word	0x0000b120


	//   ....[25]....
        /*0808*/ 	.word	0x0000b1a0


	//   ....[26]....
        /*080c*/ 	.word	0x0000b1b0


	//   ....[27]....
        /*0810*/ 	.word	0x0000c120


	//   ....[28]....
        /*0814*/ 	.word	0x0000c130


	//   ....[29]....
        /*0818*/ 	.word	0x0000c140


	//   ....[30]....
        /*081c*/ 	.word	0x0000c150


	//   ....[31]....
        /*0820*/ 	.word	0x0000c160


	//   ....[32]....
        /*0824*/ 	.word	0x0000c170


	//   ....[33]....
        /*0828*/ 	.word	0x0000c180


	//   ....[34]....
        /*082c*/ 	.word	0x0000c190


	//   ....[35]....
        /*0830*/ 	.word	0x0000c1a0


	//   ....[36]....
        /*0834*/ 	.word	0x0000c1b0


	//   ....[37]....
        /*0838*/ 	.word	0x0000c1e0


	//   ....[38]....
        /*083c*/ 	.word	0x0000c1f0


	//   ....[39]....
        /*0840*/ 	.word	0x0000c200


	//   ....[40]....
        /*0844*/ 	.word	0x0000c210


	//   ....[41]....
        /*0848*/ 	.word	0x0000c220


	//   ....[42]....
        /*084c*/ 	.word	0x0000c230


	//   ....[43]....
        /*0850*/ 	.word	0x0000c240


	//   ....[44]....
        /*0854*/ 	.word	0x0000c250


	//   ....[45]....
        /*0858*/ 	.word	0x0000c260


	//   ....[46]....
        /*085c*/ 	.word	0x0000c280


	//   ....[47]....
        /*0860*/ 	.word	0x0000c290


	//   ....[48]....
        /*0864*/ 	.word	0x0000c2a0


	//   ....[49]....
        /*0868*/ 	.word	0x0000c2b0


	//   ....[50]....
        /*086c*/ 	.word	0x0000c2c0


	//   ....[51]....
        /*0870*/ 	.word	0x0000c2d0


	//   ....[52]....
        /*0874*/ 	.word	0x0000c2e0


	//   ....[53]....
        /*0878*/ 	.word	0x0000c2f0


	//   ....[54]....
        /*087c*/ 	.word	0x0000c300


	//   ....[55]....
        /*0880*/ 	.word	0x0000c310


	//   ....[56]....
        /*0884*/ 	.word	0x0000c320


	//   ....[57]....
        /*0888*/ 	.word	0x0000c330


	//   ....[58]....
        /*088c*/ 	.word	0x0000c340


	//   ....[59]....
        /*0890*/ 	.word	0x0000c350


	//   ....[60]....
        /*0894*/ 	.word	0x0000c360


	//   ....[61]....
        /*0898*/ 	.word	0x0000c380


	//   ....[62]....
        /*089c*/ 	.word	0x0000c390


	//   ....[63]....
        /*08a0*/ 	.word	0x0000c3a0


	//   ....[64]....
        /*08a4*/ 	.word	0x0000c3c0


	//   ....[65]....
        /*08a8*/ 	.word	0x0000c3d0


	//   ....[66]....
        /*08ac*/ 	.word	0x0000c3f0


	//   ....[67]....
        /*08b0*/ 	.word	0x0000c400


	//   ....[68]....
        /*08b4*/ 	.word	0x0000c410


	//   ....[69]....
        /*08b8*/ 	.word	0x0000c420


	//   ....[70]....
        /*08bc*/ 	.word	0x0000c440


	//   ....[71]....
        /*08c0*/ 	.word	0x0000c450


	//   ....[72]....
        /*08c4*/ 	.word	0x0000c470


	//   ....[73]....
        /*08c8*/ 	.word	0x0000c490


	//   ....[74]....
        /*08cc*/ 	.word	0x0000c4a0


	//   ....[75]....
        /*08d0*/ 	.word	0x0000c4d0


	//   ....[76]....
        /*08d4*/ 	.word	0x0000c500


	//   ....[77]....
        /*08d8*/ 	.word	0x0000c530


	//   ....[78]....
        /*08dc*/ 	.word	0x0000c560


	//   ....[79]....
        /*08e0*/ 	.word	0x0000c590


	//   ....[80]....
        /*08e4*/ 	.word	0x0000c5c0


	//   ....[81]....
        /*08e8*/ 	.word	0x0000c5f0


	//   ....[82]....
        /*08ec*/ 	.word	0x0000c620


	//   ....[83]....
        /*08f0*/ 	.word	0x0000c650


	//   ....[84]....
        /*08f4*/ 	.word	0x0000c680


	//   ....[85]....
        /*08f8*/ 	.word	0x0000c6b0


	//   ....[86]....
        /*08fc*/ 	.word	0x0000c6e0


	//   ....[87]....
        /*0900*/ 	.word	0x0000c710


	//   ....[88]....
        /*0904*/ 	.word	0x0000c740


	//   ....[89]....
        /*0908*/ 	.word	0x0000c770


	//   ....[90]....
        /*090c*/ 	.word	0x0000c7a0


	//   ....[91]....
        /*0910*/ 	.word	0x0000d050


	//   ....[92]....
        /*0914*/ 	.word	0x0000d090


	//   ....[93]....
        /*0918*/ 	.word	0x0000d0c0


	//   ....[94]....
        /*091c*/ 	.word	0x0000d0f0


	//   ....[95]....
        /*0920*/ 	.word	0x0000d7c0


	//   ....[96]....
        /*0924*/ 	.word	0x0000d7e0


	//   ....[97]....
        /*0928*/ 	.word	0x0000d8b0


	//   ....[98]....
        /*092c*/ 	.word	0x0000d8d0


	//   ....[99]....
        /*0930*/ 	.word	0x0000d990


	//   ....[100]....
        /*0934*/ 	.word	0x0000d9b0


	//   ....[101]....
        /*0938*/ 	.word	0x0000da80


	//   ....[102]....
        /*093c*/ 	.word	0x0000daa0


	//   ....[103]....
        /*0940*/ 	.word	0x0000de60


	//   ....[104]....
        /*0944*/ 	.word	0x0000de70


	//   ....[105]....
        /*0948*/ 	.word	0x0000e2a0


	//   ....[106]....
        /*094c*/ 	.word	0x0000e2b0


	//   ....[107]....
        /*0950*/ 	.word	0x0000efa0


	//   ....[108]....
        /*0954*/ 	.word	0x0000efc0


	//   ....[109]....
        /*0958*/ 	.word	0x0000f080


	//   ....[110]....
        /*095c*/ 	.word	0x0000f0a0


	//   ....[111]....
        /*0960*/ 	.word	0x0000f160


	//   ....[112]....
        /*0964*/ 	.word	0x0000f180


	//   ....[113]....
        /*0968*/ 	.word	0x0000f250


	//   ....[114]....
        /*096c*/ 	.word	0x0000f270


	//   ....[115]....
        /*0970*/ 	.word	0x0000f3b0


	//   ....[116]....
        /*0974*/ 	.word	0x0000f5c0


	//   ....[117]....
        /*0978*/ 	.word	0x0000f5f0


	//   ....[118]....
        /*097c*/ 	.word	0x0000f620


	//   ....[119]....
        /*0980*/ 	.word	0x0000f650


	//   ....[120]....
        /*0984*/ 	.word	0x0000f680


	//   ....[121]....
        /*0988*/ 	.word	0x0000f6d0


	//   ....[122]....
        /*098c*/ 	.word	0x0000f850


	//   ....[123]....
        /*0990*/ 	.word	0x0000f880


	//   ....[124]....
        /*0994*/ 	.word	0x0000f8b0


	//   ....[125]....
        /*0998*/ 	.word	0x0000f8e0


	//   ....[126]....
        /*099c*/ 	.word	0x0000f910


	//   ....[127]....
        /*09a0*/ 	.word	0x0000f940


	//   ....[128]....
        /*09a4*/ 	.word	0x0000f9d0


	//   ....[129]....
        /*09a8*/ 	.word	0x0000fa30


	//   ....[130]....
        /*09ac*/ 	.word	0x0000fa40


	//   ....[131]....
        /*09b0*/ 	.word	0x0000fa90


	//   ....[132]....
        /*09b4*/ 	.word	0x00011f20


	//   ....[133]....
        /*09b8*/ 	.word	0x00011f50


	//   ....[134]....
        /*09bc*/ 	.word	0x00011ff0


	//   ....[135]....
        /*09c0*/ 	.word	0x00012000


	//   ....[136]....
        /*09c4*/ 	.word	0x00012050


	//   ....[137]....
        /*09c8*/ 	.word	0x00012060


	//   ....[138]....
        /*09cc*/ 	.word	0x000120b0


	//   ....[139]....
        /*09d0*/ 	.word	0x000120c0


	//   ....[140]....
        /*09d4*/ 	.word	0x00012110


	//   ....[141]....
        /*09d8*/ 	.word	0x00012120


	//   ....[142]....
        /*09dc*/ 	.word	0x00012170


	//   ....[143]....
        /*09e0*/ 	.word	0x00012180


	//   ....[144]....
        /*09e4*/ 	.word	0x000121d0


	//   ....[145]....
        /*09e8*/ 	.word	0x000121e0


	//   ....[146]....
        /*09ec*/ 	.word	0x000121f0


	//   ....[147]....
        /*09f0*/ 	.word	0x00012240


	//   ....[148]....
        /*09f4*/ 	.word	0x00012290


	//   ....[149]....
        /*09f8*/ 	.word	0x000122a0


	//   ....[150]....
        /*09fc*/ 	.word	0x000122b0


	//   ....[151]....
        /*0a00*/ 	.word	0x00012310


	//   ....[152]....
        /*0a04*/ 	.word	0x000127a0


	//   ....[153]....
        /*0a08*/ 	.word	0x000127d0


	//   ....[154]....
        /*0a0c*/ 	.word	0x000127f0


	//   ....[155]....
        /*0a10*/ 	.word	0x00012880


	//   ....[156]....
        /*0a14*/ 	.word	0x00012890


	//   ....[157]....
        /*0a18*/ 	.word	0x00012910


	//   ....[158]....
        /*0a1c*/ 	.word	0x00012920


	//   ....[159]....
        /*0a20*/ 	.word	0x000129a0


	//   ....[160]....
        /*0a24*/ 	.word	0x000129b0


	//   ....[161]....
        /*0a28*/ 	.word	0x00012a30


	//   ....[162]....
        /*0a2c*/ 	.word	0x00012a40


	//   ....[163]....
        /*0a30*/ 	.word	0x00012ab0


	//   ....[164]....
        /*0a34*/ 	.word	0x00012ac0


	//   ....[165]....
        /*0a38*/ 	.word	0x00012b30


	//   ....[166]....
        /*0a3c*/ 	.word	0x00012b40


	//   ....[167]....
        /*0a40*/ 	.word	0x00012b50


	//   ....[168]....
        /*0a44*/ 	.word	0x00012b60


	//   ....[169]....
        /*0a48*/ 	.word	0x00012c20


	//   ....[170]....
        /*0a4c*/ 	.word	0x00012c40


	//   ....[171]....
        /*0a50*/ 	.word	0x00012c50


	//   ....[172]....
        /*0a54*/ 	.word	0x00013320


	//   ....[173]....
        /*0a58*/ 	.word	0x00013350


	//   ....[174]....
        /*0a5c*/ 	.word	0x000133b0


	//   ....[175]....
        /*0a60*/ 	.word	0x000133f0


	//   ....[176]....
        /*0a64*/ 	.word	0x00013430


	//   ....[177]....
        /*0a68*/ 	.word	0x00013470


	//   ....[178]....
        /*0a6c*/ 	.word	0x000134b0


	//   ....[179]....
        /*0a70*/ 	.word	0x000134f0


	//   ....[180]....
        /*0a74*/ 	.word	0x00013530


	//   ....[181]....
        /*0a78*/ 	.word	0x00013570


	//   ....[182]....
        /*0a7c*/ 	.word	0x000135b0


	//   ....[183]....
        /*0a80*/ 	.word	0x000135f0


	//   ....[184]....
        /*0a84*/ 	.word	0x00013630


	//   ....[185]....
        /*0a88*/ 	.word	0x00013660


	//   ....[186]....
        /*0a8c*/ 	.word	0x00013670


	//   ....[187]....
        /*0a90*/ 	.word	0x000136b0


	//   ....[188]....
        /*0a94*/ 	.word	0x00013fe0


	//   ....[189]....
        /*0a98*/ 	.word	0x00014000


	//   ....[190]....
        /*0a9c*/ 	.word	0x00014010


	//   ....[191]....
        /*0aa0*/ 	.word	0x00014020


	//   ....[192]....
        /*0aa4*/ 	.word	0x00014030


	//   ....[193]....
        /*0aa8*/ 	.word	0x00014040


	//   ....[194]....
        /*0aac*/ 	.word	0x000140a0


	//   ....[195]....
        /*0ab0*/ 	.word	0x000140e0


	//   ....[196]....
        /*0ab4*/ 	.word	0x00014100


	//   ....[197]....
        /*0ab8*/ 	.word	0x00014110


	//   ....[198]....
        /*0abc*/ 	.word	0x00014150


	//   ....[199]....
        /*0ac0*/ 	.word	0x00014160


	//   ....[200]....
        /*0ac4*/ 	.word	0x000141a0


	//   ....[201]....
        /*0ac8*/ 	.word	0x000141b0


	//   ....[202]....
        /*0acc*/ 	.word	0x000141f0


	//   ....[203]....
        /*0ad0*/ 	.word	0x00014200


	//   ....[204]....
        /*0ad4*/ 	.word	0x00014210


	//   ....[205]....
        /*0ad8*/ 	.word	0x00014220


	//   ....[206]....
        /*0adc*/ 	.word	0x00014230


	//   ....[207]....
        /*0ae0*/ 	.word	0x000142d0


	//   ....[208]....
        /*0ae4*/ 	.word	0x00014680


	//   ....[209]....
        /*0ae8*/ 	.word	0x00014690


	//   ....[210]....
        /*0aec*/ 	.word	0x000146a0


	//   ....[211]....
        /*0af0*/ 	.word	0x000146b0


	//   ....[212]....
        /*0af4*/ 	.word	0x000146c0


	//   ....[213]....
        /*0af8*/ 	.word	0x000146d0


	//   ....[214]....
        /*0afc*/ 	.word	0x000146f0


	//   ....[215]....
        /*0b00*/ 	.word	0x00014740


	//   ....[216]....
        /*0b04*/ 	.word	0x00014780


	//   ....[217]....
        /*0b08*/ 	.word	0x000147a0


	//   ....[218]....
        /*0b0c*/ 	.word	0x000147b0


	//   ....[219]....
        /*0b10*/ 	.word	0x000147f0


	//   ....[220]....
        /*0b14*/ 	.word	0x00014800


	//   ....[221]....
        /*0b18*/ 	.word	0x00014840


	//   ....[222]....
        /*0b1c*/ 	.word	0x00014850


	//   ....[223]....
        /*0b20*/ 	.word	0x00014890


	//   ....[224]....
        /*0b24*/ 	.word	0x000148a0


	//   ....[225]....
        /*0b28*/ 	.word	0x000148b0


	//   ....[226]....
        /*0b2c*/ 	.word	0x000148c0


	//   ....[227]....
        /*0b30*/ 	.word	0x000148d0


	//   ....[228]....
        /*0b34*/ 	.word	0x00015d60


	//   ....[229]....
        /*0b38*/ 	.word	0x00015d80


	//   ....[230]....
        /*0b3c*/ 	.word	0x00015db0


	//   ....[231]....
        /*0b40*/ 	.word	0x00015de0


	//   ....[232]....
        /*0b44*/ 	.word	0x00015e10


	//   ....[233]....
        /*0b48*/ 	.word	0x00015e20


	//   ....[234]....
        /*0b4c*/ 	.word	0x00015e50


	//   ....[235]....
        /*0b50*/ 	.word	0x00015e90


	//   ....[236]....
        /*0b54*/ 	.word	0x00016000


	//   ....[237]....
        /*0b58*/ 	.word	0x00016030


	//   ....[238]....
        /*0b5c*/ 	.word	0x00016070


	//   ....[239]....
        /*0b60*/ 	.word	0x000160a0


	//   ....[240]....
        /*0b64*/ 	.word	0x000160d0


	//   ....[241]....
        /*0b68*/ 	.word	0x00016100


	//   ....[242]....
        /*0b6c*/ 	.word	0x00016190


	//   ....[243]....
        /*0b70*/ 	.word	0x000161e0


	//   ....[244]....
        /*0b74*/ 	.word	0x000161f0


	//   ....[245]....
        /*0b78*/ 	.word	0x00016230


	//   ....[246]....
        /*0b7c*/ 	.word	0x00016d30


	//   ....[247]....
        /*0b80*/ 	.word	0x00017340


	//   ....[248]....
        /*0b84*/ 	.word	0x00017420


	//   ....[249]....
        /*0b88*/ 	.word	0x00017510


	//   ....[250]....
        /*0b8c*/ 	.word	0x00017570


	//   ....[251]....
        /*0b90*/ 	.word	0x00017630


	//   ....[252]....
        /*0b94*/ 	.word	0x00017690


	//   ....[253]....
        /*0b98*/ 	.word	0x00017750


	//   ....[254]....
        /*0b9c*/ 	.word	0x000177b0


	//   ....[255]....
        /*0ba0*/ 	.word	0x00017870


	//   ....[0]....
        /*0ba4*/ 	.word	0x000178d0


	//   ....[1]....
        /*0ba8*/ 	.word	0x00017990


	//   ....[2]....
        /*0bac*/ 	.word	0x000179f0


	//   ....[3]....
        /*0bb0*/ 	.word	0x00017ab0


	//   ....[4]....
        /*0bb4*/ 	.word	0x00017b10


	//   ....[5]....
        /*0bb8*/ 	.word	0x00017bd0


	//   ....[6]....
        /*0bbc*/ 	.word	0x00017c30


	//   ....[7]....
        /*0bc0*/ 	.word	0x00017cf0


	//   ....[8]....
        /*0bc4*/ 	.word	0x00017d50


	//   ....[9]....
        /*0bc8*/ 	.word	0x00017e10


	//   ....[10]....
        /*0bcc*/ 	.word	0x00017e70


	//   ....[11]....
        /*0bd0*/ 	.word	0x00017f40


	//   ....[12]....
        /*0bd4*/ 	.word	0x00018100


	//   ....[13]....
        /*0bd8*/ 	.word	0x00018190


	//   ....[14]....
        /*0bdc*/ 	.word	0x00018290


	//   ....[15]....
        /*0be0*/ 	.word	0x000182e0


	//   ....[16]....
        /*0be4*/ 	.word	0x000183e0


	//   ....[17]....
        /*0be8*/ 	.word	0x00018430


	//   ....[18]....
        /*0bec*/ 	.word	0x00018490


	//   ....[19]....
        /*0bf0*/ 	.word	0x00018580


	//   ....[20]....
        /*0bf4*/ 	.word	0x000185e0


	//   ....[21]....
        /*0bf8*/ 	.word	0x000186d0


	//   ....[22]....
        /*0bfc*/ 	.word	0x00018730


	//   ....[23]....
        /*0c00*/ 	.word	0x00018820


	//   ....[24]....
        /*0c04*/ 	.word	0x00018880


	//   ....[25]....
        /*0c08*/ 	.word	0x00018960


	//   ....[26]....
        /*0c0c*/ 	.word	0x000189c0


	//   ....[27]....
        /*0c10*/ 	.word	0x00018a60


	//   ....[28]....
        /*0c14*/ 	.word	0x00018b00


	//   ....[29]....
        /*0c18*/ 	.word	0x00018bd0


	//   ....[30]....
        /*0c1c*/ 	.word	0x00018c30


	//   ....[31]....
        /*0c20*/ 	.word	0x00018cf0


	//   ....[32]....
        /*0c24*/ 	.word	0x00018d90


	//   ....[33]....
        /*0c28*/ 	.word	0x00018e00


	//   ....[34]....
        /*0c2c*/ 	.word	0x00018e80


	//   ....[35]....
        /*0c30*/ 	.word	0x00018f30


	//   ....[36]....
        /*0c34*/ 	.word	0x00018fb0


	//   ....[37]....
        /*0c38*/ 	.word	0x00019060


	//   ....[38]....
        /*0c3c*/ 	.word	0x000190e0


	//   ....[39]....
        /*0c40*/ 	.word	0x00019190


	//   ....[40]....
        /*0c44*/ 	.word	0x00019210


	//   ....[41]....
        /*0c48*/ 	.word	0x000192c0


	//   ....[42]....
        /*0c4c*/ 	.word	0x00019340


	//   ....[43]....
        /*0c50*/ 	.word	0x000193f0


	//   ....[44]....
        /*0c54*/ 	.word	0x00019470


	//   ....[45]....
        /*0c58*/ 	.word	0x00019510


	//   ....[46]....
        /*0c5c*/ 	.word	0x00019590


	//   ....[47]....
        /*0c60*/ 	.word	0x00019620


	//   ....[48]....
        /*0c64*/ 	.word	0x00019750


	//   ....[49]....
        /*0c68*/ 	.word	0x000197f0


	//   ....[50]....
        /*0c6c*/ 	.word	0x00019850


	//   ....[51]....
        /*0c70*/ 	.word	0x00019900


	//   ....[52]....
        /*0c74*/ 	.word	0x00019980


	//   ....[53]....
        /*0c78*/ 	.word	0x00019a10


	//   ....[54]....
        /*0c7c*/ 	.word	0x00019aa0


	//   ....[55]....
        /*0c80*/ 	.word	0x00019b30


	//   ....[56]....
        /*0c84*/ 	.word	0x00019b90


	//   ....[57]....
        /*0c88*/ 	.word	0x00019c40


	//   ....[58]....
        /*0c8c*/ 	.word	0x00019ca0


	//   ....[59]....
        /*0c90*/ 	.word	0x00019d50


	//   ....[60]....
        /*0c94*/ 	.word	0x00019db0


	//   ....[61]....
        /*0c98*/ 	.word	0x00019e60


	//   ....[62]....
        /*0c9c*/ 	.word	0x00019ec0


	//   ....[63]....
        /*0ca0*/ 	.word	0x00019f70


	//   ....[64]....
        /*0ca4*/ 	.word	0x00019fd0


	//   ....[65]....
        /*0ca8*/ 	.word	0x0001a080


	//   ....[66]....
        /*0cac*/ 	.word	0x0001a0e0


	//   ....[67]....
        /*0cb0*/ 	.word	0x0001a190


	//   ....[68]....
        /*0cb4*/ 	.word	0x0001a280


	//   ....[69]....
        /*0cb8*/ 	.word	0x0001a310


	//   ....[70]....
        /*0cbc*/ 	.word	0x0001a370


	//   ....[71]....
        /*0cc0*/ 	.word	0x0001a420


	//   ....[72]....
        /*0cc4*/ 	.word	0x0001a4a0


	//   ....[73]....
        /*0cc8*/ 	.word	0x0001a530


	//   ....[74]....
        /*0ccc*/ 	.word	0x0001a5c0


	//   ....[75]....
        /*0cd0*/ 	.word	0x0001a650


	//   ....[76]....
        /*0cd4*/ 	.word	0x0001a6b0


	//   ....[77]....
        /*0cd8*/ 	.word	0x0001a760


	//   ....[78]....
        /*0cdc*/ 	.word	0x0001a7c0


	//   ....[79]....
        /*0ce0*/ 	.word	0x0001a870


	//   ....[80]....
        /*0ce4*/ 	.word	0x0001a8d0


	//   ....[81]....
        /*0ce8*/ 	.word	0x0001a980


	//   ....[82]....
        /*0cec*/ 	.word	0x0001a9e0


	//   ....[83]....
        /*0cf0*/ 	.word	0x0001aa90


	//   ....[84]....
        /*0cf4*/ 	.word	0x0001aaf0


	//   ....[85]....
        /*0cf8*/ 	.word	0x0001aba0


	//   ....[86]....
        /*0cfc*/ 	.word	0x0001ac00


	//   ....[87]....
        /*0d00*/ 	.word	0x0001acb0


	//   ....[88]....
        /*0d04*/ 	.word	0x0001af00


	//----- nvinfo : EIATTR_REG_RECONFIG
	.align		4
.L_1072:
        /*0d08*/ 	.byte	0x01, 0x54
	.zero		2


	//----- nvinfo : EIATTR_SYSCALL_OFFSETS
	.align		4
        /*0d0c*/ 	.byte	0x04, 0x46
        /*0d0e*/ 	.short	(.L_1074 - .L_1073)


	//   ....[0]....
.L_1073:
        /*0d10*/ 	.word	0x00001eb0


	//   ....[1]....
        /*0d14*/ 	.word	0x00011240


	//   ....[2]....
        /*0d18*/ 	.word	0x000113b0


	//   ....[3]....
        /*0d1c*/ 	.word	0x00011510


	//   ....[4]....
        /*0d20*/ 	.word	0x00011650


	//   ....[5]....
        /*0d24*/ 	.word	0x00012fd0


	//----- nvinfo : EIATTR_MBARRIER_INSTR_OFFSETS
	.align		4
.L_1074:
        /*0d28*/ 	.byte	0x04, 0x39
        /*0d2a*/ 	.short	(.L_1076 - .L_1075)


	//   ....[0]....
.L_1075:
        /*0d2c*/ 	.word	0x00000180
        /*0d30*/ 	.word	0x000000ff
        /*0d34*/ 	.word	0x00022800
        /*0d38*/ 	.short	0x0100
        /*0d3a*/ 	.byte	0x08
	.zero		1


	//   ....[1]....
        /*0d3c*/ 	.word	0x00000190
        /*0d40*/ 	.word	0x000000ff
        /*0d44*/ 	.word	0x00022820
        /*0d48*/ 	.short	0x0100
        /*0d4a*/ 	.byte	0x08
	.zero		1


	//   ....[2]....
        /*0d4c*/ 	.word	0x00000280
        /*0d50*/ 	.word	0x000000ff
        /*0d54*/ 	.word	0x00022830
        /*0d58*/ 	.short	0x0100
        /*0d5a*/ 	.byte	0x08
	.zero		1


	//   ....[3]....
        /*0d5c*/ 	.word	0x00000290
        /*0d60*/ 	.word	0x000000ff
        /*0d64*/ 	.word	0x00022840
        /*0d68*/ 	.short	0x0100
        /*0d6a*/ 	.byte	0x08
	.zero		1


	//   ....[4]....
        /*0d6c*/ 	.word	0x000002a0
        /*0d70*/ 	.word	0x000000ff
        /*0d74*/ 	.word	0x00022838
        /*0d78*/ 	.short	0x0100
        /*0d7a*/ 	.byte	0x08
	.zero		1


	//   ....[5]....
        /*0d7c*/ 	.word	0x000002b0
        /*0d80*/ 	.word	0x000000ff
        /*0d84*/ 	.word	0x00022848
        /*0d88*/ 	.short	0x0100
        /*0d8a*/ 	.byte	0x08
	.zero		1


	//   ....[6]....
        /*0d8c*/ 	.word	0x000003e0
        /*0d90*/ 	.word	0x000000ff
        /*0d94*/ 	.word	0x00022850
        /*0d98*/ 	.short	0x0100
        /*0d9a*/ 	.byte	0x08
	.zero		1


	//   ....[7]....
        /*0d9c*/ 	.word	0x000003f0
        /*0da0*/ 	.word	0x000000ff
        /*0da4*/ 	.word	0x00022860
        /*0da8*/ 	.short	0x0100
        /*0daa*/ 	.byte	0x08
	.zero		1


	//   ....[8]....
        /*0dac*/ 	.word	0x00000400
        /*0db0*/ 	.word	0x000000ff
        /*0db4*/ 	.word	0x00022858
        /*0db8*/ 	.short	0x0100
        /*0dba*/ 	.byte	0x08
	.zero		1


	//   ....[9]....
        /*0dbc*/ 	.word	0x00000410
        /*0dc0*/ 	.word	0x000000ff
        /*0dc4*/ 	.word	0x00022868
        /*0dc8*/ 	.short	0x0100
        /*0dca*/ 	.byte	0x08
	.zero		1


	//   ....[10]....
        /*0dcc*/ 	.word	0x00000500
        /*0dd0*/ 	.word	0x000000ff
        /*0dd4*/ 	.word	0x00022870
        /*0dd8*/ 	.short	0x0100
        /*0dda*/ 	.byte	0x06
	.zero		1


	//   ....[11]....
        /*0ddc*/ 	.word	0x00000510
        /*0de0*/ 	.word	0x000000ff
        /*0de4*/ 	.word	0x00022880
        /*0de8*/ 	.short	0x0100
        /*0dea*/ 	.byte	0x06
	.zero		1


	//   ....[12]....
        /*0dec*/ 	.word	0x00000520
        /*0df0*/ 	.word	0x000000ff
        /*0df4*/ 	.word	0x00022878
        /*0df8*/ 	.short	0x0100
        /*0dfa*/ 	.byte	0x06
	.zero		1


	//   ....[13]....
        /*0dfc*/ 	.word	0x00000530
        /*0e00*/ 	.word	0x000000ff
        /*0e04*/ 	.word	0x00022888
        /*0e08*/ 	.short	0x0100
        /*0e0a*/ 	.byte	0x06
	.zero		1


	//   ....[14]....
        /*0e0c*/ 	.word	0x00000660
        /*0e10*/ 	.word	0x000000ff
        /*0e14*/ 	.word	0x00022890
        /*0e18*/ 	.short	0x0100
        /*0e1a*/ 	.byte	0x08
	.zero		1


	//   ....[15]....
        /*0e1c*/ 	.word	0x00000670
        /*0e20*/ 	.word	0x000000ff
        /*0e24*/ 	.word	0x000228a0
        /*0e28*/ 	.short	0x0100
        /*0e2a*/ 	.byte	0x08
	.zero		1


	//   ....[16]....
        /*0e2c*/ 	.word	0x00000680
        /*0e30*/ 	.word	0x000000ff
        /*0e34*/ 	.word	0x00022898
        /*0e38*/ 	.short	0x0100
        /*0e3a*/ 	.byte	0x08
	.zero		1


	//   ....[17]....
        /*0e3c*/ 	.word	0x00000690
        /*0e40*/ 	.word	0x000000ff
        /*0e44*/ 	.word	0x000228a8
        /*0e48*/ 	.short	0x0100
        /*0e4a*/ 	.byte	0x08
	.zero		1


	//   ....[18]....
        /*0e4c*/ 	.word	0x000007e0
        /*0e50*/ 	.word	0x000000ff
        /*0e54*/ 	.word	0x000228b0
        /*0e58*/ 	.short	0x0100
        /*0e5a*/ 	.byte	0x08
	.zero		1


	//   ....[19]....
        /*0e5c*/ 	.word	0x000007f0
        /*0e60*/ 	.word	0x000000ff
        /*0e64*/ 	.word	0x000228c0
        /*0e68*/ 	.short	0x0100
        /*0e6a*/ 	.byte	0x08
	.zero		1


	//   ....[20]....
        /*0e6c*/ 	.word	0x00000800
        /*0e70*/ 	.word	0x000000ff
        /*0e74*/ 	.word	0x000228b8
        /*0e78*/ 	.short	0x0100
        /*0e7a*/ 	.byte	0x08
	.zero		1


	//   ....[21]....
        /*0e7c*/ 	.word	0x00000810
        /*0e80*/ 	.word	0x000000ff
        /*0e84*/ 	.word	0x000228c8
        /*0e88*/ 	.short	0x0100
        /*0e8a*/ 	.byte	0x08
	.zero		1


	//   ....[22]....
        /*0e8c*/ 	.word	0x00001f30
        /*0e90*/ 	.word	0x000000ff
        /*0e94*/ 	.word	0x00022800
        /*0e98*/ 	.short	0x010a
        /*0e9a*/ 	.byte	0x2b
	.zero		1


	//   ....[23]....
        /*0e9c*/ 	.word	0x00001fb0
        /*0ea0*/ 	.word	0x00000000
        /*0ea4*/ 	.word	0x00022830
        /*0ea8*/ 	.short	0x010a
        /*0eaa*/ 	.byte	0x3f
	.zero		1


	//   ....[24]....
        /*0eac*/ 	.word	0x00001ff0
        /*0eb0*/ 	.word	0x00000000
        /*0eb4*/ 	.word	0x00022830
        /*0eb8*/ 	.short	0x010a
        /*0eba*/ 	.byte	0x3f
	.zero		1


	//   ....[25]....
        /*0ebc*/ 	.word	0x00002b20
        /*0ec0*/ 	.word	0x000000ff
        /*0ec4*/ 	.word	0x00000000
        /*0ec8*/ 	.short	0x0101
        /*0eca*/ 	.byte	0x06
	.zero		1


	//   ....[26]....
        /*0ecc*/ 	.word	0x00005140
        /*0ed0*/ 	.word	0x000000ff
        /*0ed4*/ 	.word	0x00022830
        /*0ed8*/ 	.short	0x010a
        /*0eda*/ 	.byte	0x06
	.zero		1


	//   ....[27]....
        /*0edc*/ 	.word	0x00005180
        /*0ee0*/ 	.word	0x000000ff
        /*0ee4*/ 	.word	0x00022830
        /*0ee8*/ 	.short	0x010a
        /*0eea*/ 	.byte	0x06
	.zero		1


	//   ....[28]....
        /*0eec*/ 	.word	0x00005a10
        /*0ef0*/ 	.word	0x000000ff
        /*0ef4*/ 	.word	0x00022850
        /*0ef8*/ 	.short	0x010a
        /*0efa*/ 	.byte	0x06
	.zero		1


	//   ....[29]....
        /*0efc*/ 	.word	0x00005a50
        /*0f00*/ 	.word	0x000000ff
        /*0f04*/ 	.word	0x00022850
        /*0f08*/ 	.short	0x010a
        /*0f0a*/ 	.byte	0x06
	.zero		1


	//   ....[30]....
        /*0f0c*/ 	.word	0x00005de0
        /*0f10*/ 	.word	0x000000ff
        /*0f14*/ 	.word	0x00000000
        /*0f18*/ 	.short	0x0101
        /*0f1a*/ 	.byte	0x06
	.zero		1


	//   ....[31]....
        /*0f1c*/ 	.word	0x00007ee0
        /*0f20*/ 	.word	0x000000ff
        /*0f24*/ 	.word	0x00000000
        /*0f28*/ 	.short	0x0101
        /*0f2a*/ 	.byte	0x06
	.zero		1


	//   ....[32]....
        /*0f2c*/ 	.word	0x00008610
        /*0f30*/ 	.word	0x000000ff
        /*0f34*/ 	.word	0x00022830
        /*0f38*/ 	.short	0x010a
        /*0f3a*/ 	.byte	0x06
	.zero		1


	//   ....[33]....
        /*0f3c*/ 	.word	0x00008650
        /*0f40*/ 	.word	0x000000ff
        /*0f44*/ 	.word	0x00022830
        /*0f48*/ 	.short	0x010a
        /*0f4a*/ 	.byte	0x06
	.zero		1


	//   ....[34]....
        /*0f4c*/ 	.word	0x00008eb0
        /*0f50*/ 	.word	0x000000ff
        /*0f54*/ 	.word	0x00022850
        /*0f58*/ 	.short	0x010a
        /*0f5a*/ 	.byte	0x06
	.zero		1


	//   ....[35]....
        /*0f5c*/ 	.word	0x00008ef0
        /*0f60*/ 	.word	0x000000ff
        /*0f64*/ 	.word	0x00022850
        /*0f68*/ 	.short	0x010a
        /*0f6a*/ 	.byte	0x06
	.zero		1


	//   ....[36]....
        /*0f6c*/ 	.word	0x00009240
        /*0f70*/ 	.word	0x000000ff
        /*0f74*/ 	.word	0x00000000
        /*0f78*/ 	.short	0x0101
        /*0f7a*/ 	.byte	0x06
	.zero		1


	//   ....[37]....
        /*0f7c*/ 	.word	0x0000a810
        /*0f80*/ 	.word	0x000000ff
        /*0f84*/ 	.word	0x00000000
        /*0f88*/ 	.short	0x0101
        /*0f8a*/ 	.byte	0x06
	.zero		1


	//   ....[38]....
        /*0f8c*/ 	.word	0x0000ae70
        /*0f90*/ 	.word	0x000000ff
        /*0f94*/ 	.word	0x00022850
        /*0f98*/ 	.short	0x010a
        /*0f9a*/ 	.byte	0x05
	.zero		1


	//   ....[39]....
        /*0f9c*/ 	.word	0x0000aeb0
        /*0fa0*/ 	.word	0x000000ff
        /*0fa4*/ 	.word	0x00022850
        /*0fa8*/ 	.short	0x010a
        /*0faa*/ 	.byte	0x05
	.zero		1


	//   ....[40]....
        /*0fac*/ 	.word	0x0000b490
        /*0fb0*/ 	.word	0x000000ff
        /*0fb4*/ 	.word	0x00000000
        /*0fb8*/ 	.short	0x0101
        /*0fba*/ 	.byte	0x04
	.zero		1


	//   ....[41]....
        /*0fbc*/ 	.word	0x0000d7b0
        /*0fc0*/ 	.word	0x00000003
        /*0fc4*/ 	.word	0x00000000
        /*0fc8*/ 	.short	0x0101
        /*0fca*/ 	.byte	0x3f
	.zero		1


	//   ....[42]....
        /*0fcc*/ 	.word	0x0000dc50
        /*0fd0*/ 	.word	0x00000002
        /*0fd4*/ 	.word	0x00000000
        /*0fd8*/ 	.short	0x0101
        /*0fda*/ 	.byte	0x3f
	.zero		1


	//   ....[43]....
        /*0fdc*/ 	.word	0x00011bf0
        /*0fe0*/ 	.word	0x00000000
        /*0fe4*/ 	.word	0x00022880
        /*0fe8*/ 	.short	0x010a
        /*0fea*/ 	.byte	0x3f
	.zero		1


	//   ....[44]....
        /*0fec*/ 	.word	0x00012470
        /*0ff0*/ 	.word	0x00000000
        /*0ff4*/ 	.word	0x00022870
        /*0ff8*/ 	.short	0x0107
        /*0ffa*/ 	.byte	0x3f
	.zero		1


	//   ....[45]....
        /*0ffc*/ 	.word	0x00012530
        /*1000*/ 	.word	0x00000000
        /*1004*/ 	.word	0x00022870
        /*1008*/ 	.short	0x0101
        /*100a*/ 	.byte	0x3f
	.zero		1


	//   ....[46]....
        /*100c*/ 	.word	0x00012560
        /*1010*/ 	.word	0x00000000
        /*1014*/ 	.word	0x00022840
        /*1018*/ 	.short	0x010a
        /*101a*/ 	.byte	0x3f
	.zero		1


	//   ....[47]....
        /*101c*/ 	.word	0x00012d20
        /*1020*/ 	.word	0x00000000
        /*1024*/ 	.word	0x00022830
        /*1028*/ 	.short	0x0107
        /*102a*/ 	.byte	0x3f
	.zero		1


	//   ....[48]....
        /*102c*/ 	.word	0x00012de0
        /*1030*/ 	.word	0x00000000
        /*1034*/ 	.word	0x00022830
        /*1038*/ 	.short	0x0101
        /*103a*/ 	.byte	0x3f
	.zero		1


	//   ....[49]....
        /*103c*/ 	.word	0x00013760
        /*1040*/ 	.word	0x00000010
        /*1044*/ 	.word	0x00022800
        /*1048*/ 	.short	0x0107
        /*104a*/ 	.byte	0x3f
	.zero		1


	//   ....[50]....
        /*104c*/ 	.word	0x00013850
        /*1050*/ 	.word	0x00000010
        /*1054*/ 	.word	0x00022800
        /*1058*/ 	.short	0x0101
        /*105a*/ 	.byte	0x3f
	.zero		1


	//   ....[51]....
        /*105c*/ 	.word	0x00013870
        /*1060*/ 	.word	0x00000010
        /*1064*/ 	.word	0x00022820
        /*1068*/ 	.short	0x010a
        /*106a*/ 	.byte	0x3f
	.zero		1


	//   ....[52]....
        /*106c*/ 	.word	0x00013d70
        /*1070*/ 	.word	0x00000000
        /*1074*/ 	.word	0x00022880
        /*1078*/ 	.short	0x010a
        /*107a*/ 	.byte	0x3f
	.zero		1


	//   ....[53]....
        /*107c*/ 	.word	0x00014350
        /*1080*/ 	.word	0x00000000
        /*1084*/ 	.word	0x00022870
        /*1088*/ 	.short	0x0107
        /*108a*/ 	.byte	0x3f
	.zero		1


	//   ....[54]....
        /*108c*/ 	.word	0x00014410
        /*1090*/ 	.word	0x00000000
        /*1094*/ 	.word	0x00022870
        /*1098*/ 	.short	0x0101
        /*109a*/ 	.byte	0x3f
	.zero		1


	//   ....[55]....
        /*109c*/ 	.word	0x00014440
        /*10a0*/ 	.word	0x00000000
        /*10a4*/ 	.word	0x00022840
        /*10a8*/ 	.short	0x010a
        /*10aa*/ 	.byte	0x3f
	.zero		1


	//   ....[56]....
        /*10ac*/ 	.word	0x000149e0
        /*10b0*/ 	.word	0x00000000
        /*10b4*/ 	.word	0x00022830
        /*10b8*/ 	.short	0x0107
        /*10ba*/ 	.byte	0x3f
	.zero		1


	//   ....[57]....
        /*10bc*/ 	.word	0x00014aa0
        /*10c0*/ 	.word	0x00000000
        /*10c4*/ 	.word	0x00022830
        /*10c8*/ 	.short	0x0101
        /*10ca*/ 	.byte	0x3f
	.zero		1


	//   ....[58]....
        /*10cc*/ 	.word	0x00014b30
        /*10d0*/ 	.word	0x00000000
        /*10d4*/ 	.word	0x00022870
        /*10d8*/ 	.short	0x010a
        /*10da*/ 	.byte	0x3f
	.zero		1


	//   ....[59]....
        /*10dc*/ 	.word	0x00014bc0
        /*10e0*/ 	.word	0x00000000
        /*10e4*/ 	.word	0x00022860
        /*10e8*/ 	.short	0x010a
        /*10ea*/ 	.byte	0x3f
	.zero		1


	//   ....[60]....
        /*10ec*/ 	.word	0x00015180
        /*10f0*/ 	.word	0x00000000
        /*10f4*/ 	.word	0x00022850
        /*10f8*/ 	.short	0x0101
        /*10fa*/ 	.byte	0x3f
	.zero		1


	//   ....[61]....
        /*10fc*/ 	.word	0x00015210
        /*1100*/ 	.word	0x00000000
        /*1104*/ 	.word	0x00000000
        /*1108*/ 	.short	0x0101
        /*110a*/ 	.byte	0x3f
	.zero		1


	//   ....[62]....
        /*110c*/ 	.word	0x000153e0
        /*1110*/ 	.word	0x00000002
        /*1114*/ 	.word	0x00022870
        /*1118*/ 	.short	0x010a
        /*111a*/ 	.byte	0x3f
	.zero		1


	//   ....[63]....
        /*111c*/ 	.word	0x00015460
        /*1120*/ 	.word	0x00000002
        /*1124*/ 	.word	0x00022860
        /*1128*/ 	.short	0x010a
        /*112a*/ 	.byte	0x3f
	.zero		1


	//   ....[64]....
        /*112c*/ 	.word	0x00015a30
        /*1130*/ 	.word	0x00000002
        /*1134*/ 	.word	0x00022850
        /*1138*/ 	.short	0x0101
        /*113a*/ 	.byte	0x3f
	.zero		1


	//   ....[65]....
        /*113c*/ 	.word	0x00015ae0
        /*1140*/ 	.word	0x00000002
        /*1144*/ 	.word	0x00000000
        /*1148*/ 	.short	0x0101
        /*114a*/ 	.byte	0x3f
	.zero		1


	//   ....[66]....
        /*114c*/ 	.word	0x00016cb0
        /*1150*/ 	.word	0x00000005
        /*1154*/ 	.word	0x00022820
        /*1158*/ 	.short	0x010a
        /*115a*/ 	.byte	0x3f
	.zero		1


	//   ....[67]....
        /*115c*/ 	.word	0x00016e30
        /*1160*/ 	.word	0x00000003
        /*1164*/ 	.word	0x00022840
        /*1168*/ 	.short	0x010a
        /*116a*/ 	.byte	0x3f
	.zero		1


	//   ....[68]....
        /*116c*/ 	.word	0x00016ed0
        /*1170*/ 	.word	0x0000001f
        /*1174*/ 	.word	0x00022840
        /*1178*/ 	.short	0x010a
        /*117a*/ 	.byte	0x3f
	.zero		1


	//   ....[69]....
        /*117c*/ 	.word	0x00016f10
        /*1180*/ 	.word	0x00000003
        /*1184*/ 	.word	0x00022860
        /*1188*/ 	.short	0x010a
        /*118a*/ 	.byte	0x3f
	.zero		1


	//   ....[70]....
        /*118c*/ 	.word	0x00016f50
        /*1190*/ 	.word	0x0000001f
        /*1194*/ 	.word	0x00022860
        /*1198*/ 	.short	0x010a
        /*119a*/ 	.byte	0x3f
	.zero		1


	//   ....[71]....
        /*119c*/ 	.word	0x00016f90
        /*11a0*/ 	.word	0x00000003
        /*11a4*/ 	.word	0x00022880
        /*11a8*/ 	.short	0x010a
        /*11aa*/ 	.byte	0x3f
	.zero		1


	//   ....[72]....
        /*11ac*/ 	.word	0x00016fd0
        /*11b0*/ 	.word	0x0000001f
        /*11b4*/ 	.word	0x00022880
        /*11b8*/ 	.short	0x010a
        /*11ba*/ 	.byte	0x3f
	.zero		1


	//   ....[73]....
        /*11bc*/ 	.word	0x00017040
        /*11c0*/ 	.word	0x00000003
        /*11c4*/ 	.word	0x00022800
        /*11c8*/ 	.short	0x010a
        /*11ca*/ 	.byte	0x3f
	.zero		1


	//   ....[74]....
        /*11cc*/ 	.word	0x00017090
        /*11d0*/ 	.word	0x00000000
        /*11d4*/ 	.word	0x00022830
        /*11d8*/ 	.short	0x010a
        /*11da*/ 	.byte	0x3f
	.zero		1


	//   ....[75]....
        /*11dc*/ 	.word	0x000170f0
        /*11e0*/ 	.word	0x00000005
        /*11e4*/ 	.word	0x00022830
        /*11e8*/ 	.short	0x010a
        /*11ea*/ 	.byte	0x3f
	.zero		1


	//   ....[76]....
        /*11ec*/ 	.word	0x00017150
        /*11f0*/ 	.word	0x00000005
        /*11f4*/ 	.word	0x00022850
        /*11f8*/ 	.short	0x010a
        /*11fa*/ 	.byte	0x3f
	.zero		1


	//   ....[77]....
        /*11fc*/ 	.word	0x000171b0
        /*1200*/ 	.word	0x00000005
        /*1204*/ 	.word	0x00022830
        /*1208*/ 	.short	0x010a
        /*120a*/ 	.byte	0x3f
	.zero		1


	//   ....[78]....
        /*120c*/ 	.word	0x00017210
        /*1210*/ 	.word	0x00000005
        /*1214*/ 	.word	0x00022850
        /*1218*/ 	.short	0x010a
        /*121a*/ 	.byte	0x3f
	.zero		1


	//   ....[79]....
        /*121c*/ 	.word	0x00017270
        /*1220*/ 	.word	0x00000006
        /*1224*/ 	.word	0x00022850
        /*1228*/ 	.short	0x010a
        /*122a*/ 	.byte	0x3f
	.zero		1


	//   ....[80]....
        /*122c*/ 	.word	0x00017370
        /*1230*/ 	.word	0x00000000
        /*1234*/ 	.word	0x00022880
        /*1238*/ 	.short	0x010a
        /*123a*/ 	.byte	0x3f
	.zero		1


	//   ....[81]....
        /*123c*/ 	.word	0x00018050
        /*1240*/ 	.word	0x00000000
        /*1244*/ 	.word	0x00022840
        /*1248*/ 	.short	0x010a
        /*124a*/ 	.byte	0x3f
	.zero		1


	//   ....[82]....
        /*124c*/ 	.word	0x00019650
        /*1250*/ 	.word	0x00000010
        /*1254*/ 	.word	0x00022820
        /*1258*/ 	.short	0x010a
        /*125a*/ 	.byte	0x3f
	.zero		1


	//   ....[83]....
        /*125c*/ 	.word	0x000196a0
        /*1260*/ 	.word	0x00000000
        /*1264*/ 	.word	0x00022880
        /*1268*/ 	.short	0x010a
        /*126a*/ 	.byte	0x3f
	.zero		1


	//   ....[84]....
        /*126c*/ 	.word	0x0001a1d0
        /*1270*/ 	.word	0x00000000
        /*1274*/ 	.word	0x00022840
        /*1278*/ 	.short	0x010a
        /*127a*/ 	.byte	0x3f
	.zero		1


	//   ....[85]....
        /*127c*/ 	.word	0x0001ace0
        /*1280*/ 	.word	0x00000000
        /*1284*/ 	.word	0x00022870
        /*1288*/ 	.short	0x010a
        /*128a*/ 	.byte	0x3f
	.zero		1


	//   ....[86]....
        /*128c*/ 	.word	0x0001ad30
        /*1290*/ 	.word	0x00000000
        /*1294*/ 	.word	0x00022860
        /*1298*/ 	.short	0x010a
        /*129a*/ 	.byte	0x3f
	.zero		1


	//   ....[87]....
        /*129c*/ 	.word	0x0001ad80
        /*12a0*/ 	.word	0x00000002
        /*12a4*/ 	.word	0x00022870
        /*12a8*/ 	.short	0x010a
        /*12aa*/ 	.byte	0x3f
	.zero		1


	//   ....[88]....
        /*12ac*/ 	.word	0x0001add0
        /*12b0*/ 	.word	0x00000002
        /*12b4*/ 	.word	0x00022860
        /*12b8*/ 	.short	0x010a
        /*12ba*/ 	.byte	0x3f
	.zero		1


	//   ....[89]....
        /*12bc*/ 	.word	0x0001ae20
        /*12c0*/ 	.word	0x00000005
        /*12c4*/ 	.word	0x00022820
        /*12c8*/ 	.short	0x010a
        /*12ca*/ 	.byte	0x3f
	.zero		1


	//   ....[90]....
        /*12cc*/ 	.word	0x0001afc0
        /*12d0*/ 	.word	0x00000003
        /*12d4*/ 	.word	0x00022840
        /*12d8*/ 	.short	0x010a
        /*12da*/ 	.byte	0x3f
	.zero		1


	//   ....[91]....
        /*12dc*/ 	.word	0x0001b010
        /*12e0*/ 	.word	0x0000001f
        /*12e4*/ 	.word	0x00022840
        /*12e8*/ 	.short	0x010a
        /*12ea*/ 	.byte	0x3f
	.zero		1


	//   ....[92]....
        /*12ec*/ 	.word	0x0001b060
        /*12f0*/ 	.word	0x00000003
        /*12f4*/ 	.word	0x00022860
        /*12f8*/ 	.short	0x010a
        /*12fa*/ 	.byte	0x3f
	.zero		1


	//   ....[93]....
        /*12fc*/ 	.word	0x0001b0b0
        /*1300*/ 	.word	0x0000001f
        /*1304*/ 	.word	0x00022860
        /*1308*/ 	.short	0x010a
        /*130a*/ 	.byte	0x3f
	.zero		1


	//   ....[94]....
        /*130c*/ 	.word	0x0001b100
        /*1310*/ 	.word	0x00000003
        /*1314*/ 	.word	0x00022880
        /*1318*/ 	.short	0x010a
        /*131a*/ 	.byte	0x3f
	.zero		1


	//----- nvinfo : EIATTR_NUM_MBARRIERS
	.align		4
.L_1076:
        /*131c*/ 	.byte	0x03, 0x38
        /*131e*/ 	.short	0x0016


	//----- nvinfo : EIATTR_EXIT_INSTR_OFFSETS
	.align		4
        /*1320*/ 	.byte	0x04, 0x1c
        /*1322*/ 	.short	(.L_1078 - .L_1077)


	//   ....[0]....
.L_1077:
        /*1324*/ 	.word	0x000009c0


	//   ....[1]....
        /*1328*/ 	.word	0x0000f360


	//   ....[2]....
        /*132c*/ 	.word	0x00017020


	//----- nvinfo : EIATTR_MAX_THREADS
	.align		4
.L_1078:
        /*1330*/ 	.byte	0x04, 0x05
        /*1332*/ 	.short	(.L_1080 - .L_1079)
.L_1079:
        /*1334*/ 	.word	0x00000180
        /*1338*/ 	.word	0x00000001
        /*133c*/ 	.word	0x00000001


	//----- nvinfo : EIATTR_CRS_STACK_SIZE
	.align		4
.L_1080:
        /*1340*/ 	.byte	0x04, 0x1e
        /*1342*/ 	.short	(.L_1082 - .L_1081)
.L_1081:
        /*1344*/ 	.word	0x00000000


	//----- nvinfo : EIATTR_CBANK_PARAM_SIZE
	.align		4
.L_1082:
        /*1348*/ 	.byte	0x03, 0x19
        /*134a*/ 	.short	0x0af0


	//----- nvinfo : EIATTR_PARAM_CBANK
	.align		4
        /*134c*/ 	.byte	0x04, 0x0a
        /*134e*/ 	.short	(.L_1084 - .L_1083)
	.align		4
.L_1083:
        /*1350*/ 	.word	index@(.nv.constant0._ZN7cutlass13device_kernelIN5flash11enable_sm90INS1_16FlashAttnFwdSm90INS1_25CollectiveMainloopFwdSm90ILi2EN4cute5tupleIJNS5_1CILi1EEES8_S8_EEENS6_IJNS7_ILi128EEENS7_ILi160EEESA_EEELi128ENS_12float_e4m3_tEfNS_4arch4Sm90ELb1ELb0ELb0ELb1ELb1ELb0ELb0ELb1ELb1ELb1ELb1ELb0EEENS1_21CollectiveEpilogueFwdINS6_IJSA_SA_SB_EEES9_NS_10bfloat16_tESF_Li256ELb1ELb1ELb1ELb1EEENS1_36VarlenDynamicPersistentTileSchedulerILi128ELi160ELi256ELi128ELb1ELb1ELb1ELb1ELb1ELb1EEEEEEEEEvNT_6ParamsE)
        /*1354*/ 	.short	0x0210
        /*1356*/ 	.short	0x0af0


	//----- nvinfo : EIATTR_SW_WAR
	.align		4
.L_1084:
        /*1358*/ 	.byte	0x04, 0x36
        /*135a*/ 	.short	(.L_1086 - .L_1085)
.L_1085:
        /*135c*/ 	.word	0x00000008
.L_1086:


//--------------------- .nv.info._ZN7cutlass13device_kernelIN5flash11enable_sm90INS1_16FlashAttnFwdSm90INS1_25CollectiveMainloopFwdSm90ILi2EN4cute5tupleIJNS5_1CILi1EEES8_S8_EEENS6_IJNS7_ILi128EEENS7_ILi160EEESA_EEELi128ENS_12float_e4m3_tEfNS_4arch4Sm90ELb1ELb0ELb0ELb1ELb1ELb1ELb0ELb1ELb1ELb1ELb1ELb0EEENS1_21CollectiveEpilogueFwdINS6_IJSA_SA_SB_EEES9_NS_10bfloat16_tESF_Li256ELb1ELb1ELb1ELb1EEENS1_36VarlenDynamicPersistentTileSchedulerILi128ELi160ELi256ELi128ELb1ELb1ELb1ELb1ELb1ELb1EEEEEEEEEvNT_6ParamsE --------------------------
	.section	.nv.info._ZN7cutlass13device_kernelIN5flash11enable_sm90INS1_16FlashAttnFwdSm90INS1_25CollectiveMainloopFwdSm90ILi2EN4cute5tupleIJNS5_1CILi1EEES8_S8_EEENS6_IJNS7_ILi128EEENS7_ILi160EEESA_EEELi128ENS_12float_e4m3_tEfNS_4arch4Sm90ELb1ELb0ELb0ELb1ELb1ELb1ELb0ELb1ELb1ELb1ELb1ELb0EEENS1_21CollectiveEpilogueFwdINS6_IJSA_SA_SB_EEES9_NS_10bfloat16_tESF_Li256ELb1ELb1ELb1ELb1EEENS1_36VarlenDynamicPersistentTileSchedulerILi128ELi160ELi256ELi128ELb1ELb1ELb1ELb1ELb1ELb1EEEEEEEEEvNT_6ParamsE,"",@"SHT_CUDA_INFO"
	.sectionflags	@""
	.align	4


	//----- nvinfo : EIATTR_CUDA_API_VERSION
	.align		4
        /*0000*/ 	.byte	0x04, 0x37
        /*0002*/ 	.short	(.L_1088 - .L_1087)
.L_1087:
        /*0004*/ 	.word	0x00000082


	//----- nvinfo : EIATTR_KPARAM_INFO
	.align		4
.L_1088:
        /*0008*/ 	.byte	0x04, 0x17
        /*000a*/ 	.short	(.L_1090 - .L_1089)
.L_1089:
        /*000c*/ 	.word	0x00000000
        /*0010*/ 	.short	0x0000
        /*0012*/ 	.short	0x0070
        /*0014*/ 	.byte	0x00, 0xf0, 0x01, 0x2a


	//----- nvinfo : EIATTR_SPARSE_MMA_MASK
	.align		4
.L_1090:
        /*0018*/ 	.byte	0x03, 0x50
        /*001a*/ 	.short	0x0000


	//----- nvinfo : EIATTR_MAXREG_COUNT
	.align		4
        /*001c*/ 	.byte	0x03, 0x1b
        /*001e*/ 	.short	0x00a8


	//----- nvinfo : EIATTR_NUM_BARRIERS
	.align		4
        /*0020*/ 	.byte	0x02, 0x4c
        /*0022*/ 	.byte	0x10
	.zero		1


	//----- nvinfo : EIATTR_EXTERNS
	.align		4
        /*0024*/ 	.byte	0x04, 0x0f
        /*0026*/ 	.short	(.L_1092 - .L_1091)


	//   ....[0]....
	.align		4
.L_1091:
        /*0028*/ 	.word	index@(__assertfail)


	//----- nvinfo : EIATTR_ANNOTATIONS
	.align		4
.L_1092:
        /*002c*/ 	.byte	0x04, 0x55
        /*002e*/ 	.short	(.L_1094 - .L_1093)


	//   ....[0]....
.L_1093:
        /* <DEDUP_REMOVED lines=60> */


	//----- nvinfo : EIATTR_MERCURY_ISA_VERSION
	.align		4
.L_1094:
        /*03d8*/ 	.byte	0x03, 0x5f
        /*03da*/ 	.short	0x0101


	//----- nvinfo : EIATTR_UNUSED_LOAD_BYTE_OFFSET
	.align		4
        /*03dc*/ 	.byte	0x04, 0x44
        /*03de*/ 	.short	(.L_1096 - .L_1095)


	//   ....[0]....
.L_1095:
        /*03e0*/ 	.word	0x00000ab0
        /*03e4*/ 	.word	0x0000fff0


	//   ....[1]....
        /*03e8*/ 	.word	0x0001a110
        /*03ec*/ 	.word	0x0000fff0


	//----- nvinfo : EIATTR_INT_WARP_WIDE_INSTR_OFFSETS
	.align		4
.L_1096:
        /*03f0*/ 	.byte	0x04, 0x31
        /*03f2*/ 	.short	(.L_1098 - .L_1097)


	//   ....[0]....
.L_1097:
        /*03f4*/ 	.word	0x00000130


	//   ....[1]....
        /*03f8*/ 	.word	0x00000170


	//   ....[2]....
        /*03fc*/ 	.word	0x000001e0


	//   ....[3]....
        /*0400*/ 	.word	0x000211e0


	//   ....[4]....
        /*0404*/ 	.word	0x00021270


	//   ....[5]....
        /*0408*/ 	.word	0x00025650


	//   ....[6]....
        /*040c*/ 	.word	0x000256e0


	//----- nvinfo : EIATTR_COOP_GROUP_MASK_REGIDS
	.align		4
.L_1098:
        /*0410*/ 	.byte	0x04, 0x29
        /*0412*/ 	.short	(.L_1100 - .L_1099)


	//   ....[0]....
.L_1099:
        /*0414*/ 	.word	0xffffffff


	//   ....[1]....
        /*0418*/ 	.word	0xffffffff


	//   ....[2]....
        /*041c*/ 	.word	0xffffffff


	//   ....[3]....
        /*0420*/ 	.word	0xffffffff


	//   ....[4]....
        /*0424*/ 	.word	0xffffffff


	//   ....[5]....
        /*0428*/ 	.word	0xffffffff


	//   ....[6]....
        /*042c*/ 	.word	0xffffffff


	//   ....[7]....
        /*0430*/ 	.word	0xffffffff


	//   ....[8]....
        /*0434*/ 	.word	0xffffffff


	//   ....[9]....
        /*0438*/ 	.word	0xffffffff


	//   ....[10]....
        /*043c*/ 	.word	0xffffffff


	//   ....[11]....
        /*0440*/ 	.word	0xffffffff


	//   ....[12]....
        /*0444*/ 	.word	0xffffffff


	//   ....[13]....
        /*0448*/ 	.word	0xffffffff


	//   ....[14]....
        /*044c*/ 	.word	0xffffffff


	//   ....[15]....
        /*0450*/ 	.word	0xffffffff


	//   ....[16]....
        /*0454*/ 	.word	0xffffffff


	//   ....[17]....
        /*0458*/ 	.word	0xffffffff


	//   ....[18]....
        /*045c*/ 	.word	0xffffffff


	//   ....[19]....
        /*0460*/ 	.word	0xffffffff


	//   ....[20]....
        /*0464*/ 	.word	0xffffffff


	//   ....[21]....
        /*0468*/ 	.word	0xffffffff


	//   ....[22]....
        /*046c*/ 	.word	0xffffffff


	//   ....[23]....
        /*0470*/ 	.word	0xffffffff


	//   ....[24]....
        /*0474*/ 	.word	0xffffffff


	//   ....[25]....
        /*0478*/ 	.word	0xffffffff


	//   ....[26]....
        /*047c*/ 	.word	0xffffffff


	//   ....[27]....
        /*0480*/ 	.word	0xffffffff


	//   ....[28]....
        /*0484*/ 	.word	0xffffffff


	//   ....[29]....
        /*0488*/ 	.word	0xffffffff


	//   ....[30]....
        /*048c*/ 	.word	0xffffffff


	//   ....[31]....
        /*0490*/ 	.word	0xffffffff


	//   ....[32]....
        /*0494*/ 	.word	0xffffffff


	//   ....[33]....
        /*0498*/ 	.word	0xffffffff


	//   ....[34]....
        /*049c*/ 	.word	0xffffffff


	//   ....[35]....
        /*04a0*/ 	.word	0xffffffff


	//   ....[36]....
        /*04a4*/ 	.word	0xffffffff


	//   ....[37]....
        /*04a8*/ 	.word	0xffffffff


	//   ....[38]....
        /*04ac*/ 	.word	0xffffffff


	//   ....[39]....
        /*04b0*/ 	.word	0xffffffff


	//   ....[40]....
        /*04b4*/ 	.word	0xffffffff


	//   ....[41]....
        /*04b8*/ 	.word	0xffffffff


	//   ....[42]....
        /*04bc*/ 	.word	0xffffffff


	//   ....[43]....
        /*04c0*/ 	.word	0xffffffff


	//   ....[44]....
        /*04c4*/ 	.word	0xffffffff


	//   ....[45]....
        /*04c8*/ 	.word	0xffffffff


	//   ....[46]....
        /*04cc*/ 	.word	0xffffffff


	//   ....[47]....
        /*04d0*/ 	.word	0xffffffff


	//   ....[48]....
        /*04d4*/ 	.word	0xffffffff


	//   ....[49]....
        /*04d8*/ 	.word	0xffffffff


	//   ....[50]....
        /*04dc*/ 	.word	0xffffffff


	//   ....[51]....
        /*04e0*/ 	.word	0xffffffff


	//   ....[52]....
        /*04e4*/ 	.word	0xffffffff


	//   ....[53]....
        /*04e8*/ 	.word	0xffffffff


	//   ....[54]....
        /*04ec*/ 	.word	0xffffffff


	//   ....[55]....
        /*04f0*/ 	.word	0xffffffff


	//   ....[56]....
        /*04f4*/ 	.word	0xffffffff


	//   ....[57]....
        /*04f8*/ 	.word	0xffffffff


	//   ....[58]....
        /*04fc*/ 	.word	0xffffffff


	//   ....[59]....
        /*0500*/ 	.word	0xffffffff


	//   ....[60]....
        /*0504*/ 	.word	0xffffffff


	//   ....[61]....
        /*0508*/ 	.word	0xffffffff


	//   ....[62]....
        /*050c*/ 	.word	0xffffffff


	//   ....[63]....
        /*0510*/ 	.word	0xffffffff


	//   ....[64]....
        /*0514*/ 	.word	0xffffffff


	//   ....[65]....
        /*0518*/ 	.word	0xffffffff


	//   ....[66]....
        /*051c*/ 	.word	0xffffffff


	//   ....[67]....
        /*0520*/ 	.word	0xffffffff


	//   ....[68]....
        /*0524*/ 	.word	0xffffffff


	//   ....[69]....
        /*0528*/ 	.word	0xffffffff


	//   ....[70]....
        /*052c*/ 	.word	0xffffffff


	//   ....[71]....
        /*0530*/ 	.word	0xffffffff


	//   ....[72]....
        /*0534*/ 	.word	0xffffffff


	//   ....[73]....
        /*0538*/ 	.word	0xffffffff


	//   ....[74]....
        /*053c*/ 	.word	0xffffffff


	//   ....[75]....
        /*0540*/ 	.word	0xffffffff


	//   ....[76]....
        /*0544*/ 	.word	0xffffffff


	//   ....[77]....
        /*0548*/ 	.word	0xffffffff


	//   ....[78]....
        /*054c*/ 	.word	0xffffffff


	//   ....[79]....
        /*0550*/ 	.word	0xffffffff


	//   ....[80]....
        /*0554*/ 	.word	0xffffffff


	//   ....[81]....
        /*0558*/ 	.word	0xffffffff


	//   ....[82]....
        /*055c*/ 	.word	0xffffffff


	//   ....[83]....
        /*0560*/ 	.word	0xffffffff


	//   ....[84]....
        /*0564*/ 	.word	0xffffffff


	//   ....[85]....
        /*0568*/ 	.word	0xffffffff


	//   ....[86]....
        /*056c*/ 	.word	0xffffffff


	//   ....[87]....
        /*0570*/ 	.word	0xffffffff


	//   ....[88]....
        /*0574*/ 	.word	0xffffffff


	//   ....[89]....
        /*0578*/ 	.word	0xffffffff


	//   ....[90]....
        /*057c*/ 	.word	0xffffffff


	//   ....[91]....
        /*0580*/ 	.word	0xffffffff


	//   ....[92]....
        /*0584*/ 	.word	0xffffffff


	//   ....[93]....
        /*0588*/ 	.word	0xffffffff


	//   ....[94]....
        /*058c*/ 	.word	0xffffffff


	//   ....[95]....
        /*0590*/ 	.word	0xffffffff


	//   ....[96]....
        /*0594*/ 	.word	0xffffffff


	//   ....[97]....
        /*0598*/ 	.word	0xffffffff


	//   ....[98]....
        /*059c*/ 	.word	0xffffffff


	//   ....[99]....
        /*05a0*/ 	.word	0xffffffff


	//   ....[100]....
        /*05a4*/ 	.word	0xffffffff


	//   ....[101]....
        /*05a8*/ 	.word	0xffffffff


	//   ....[102]....
        /*05ac*/ 	.word	0xffffffff


	//   ....[103]....
        /*05b0*/ 	.word	0xffffffff


	//   ....[104]....
        /*05b4*/ 	.word	0xffffffff


	//   ....[105]....
        /*05b8*/ 	.word	0xffffffff


	//   ....[106]....
        /*05bc*/ 	.word	0xffffffff


	//   ....[107]....
        /*05c0*/ 	.word	0xffffffff


	//   ....[108]....
        /*05c4*/ 	.word	0xffffffff


	//   ....[109]....
        /*05c8*/ 	.word	0xffffffff


	//   ....[110]....
        /*05cc*/ 	.word	0xffffffff


	//   ....[111]....
        /*05d0*/ 	.word	0xffffffff


	//   ....[112]....
        /*05d4*/ 	.word	0xffffffff


	//   ....[113]....
        /*05d8*/ 	.word	0xffffffff


	//   ....[114]....
        /*05dc*/ 	.word	0xffffffff


	//   ....[115]....
        /*05e0*/ 	.word	0xffffffff


	//   ....[116]....
        /*05e4*/ 	.word	0xffffffff


	//   ....[117]....
        /*05e8*/ 	.word	0xffffffff


	//   ....[118]....
        /*05ec*/ 	.word	0xffffffff


	//   ....[119]....
        /*05f0*/ 	.word	0xffffffff


	//   ....[120]....
        /*05f4*/ 	.word	0xffffffff


	//   ....[121]....
        /*05f8*/ 	.word	0xffffffff


	//   ....[122]....
        /*05fc*/ 	.word	0xffffffff


	//   ....[123]....
        /*0600*/ 	.word	0xffffffff


	//   ....[124]....
        /*0604*/ 	.word	0xffffffff


	//   ....[125]....
        /*0608*/ 	.word	0xffffffff


	//   ....[126]....
        /*060c*/ 	.word	0xffffffff


	//   ....[127]....
        /*0610*/ 	.word	0xffffffff


	//   ....[128]....
        /*0614*/ 	.word	0xffffffff


	//   ....[129]....
        /*0618*/ 	.word	0xffffffff


	//   ....[130]....
        /*061c*/ 	.word	0xffffffff


	//   ....[131]....
        /*0620*/ 	.word	0xffffffff


	//   ....[132]....
        /*0624*/ 	.word	0xffffffff


	//   ....[133]....
        /*0628*/ 	.word	0xffffffff


	//   ....[134]....
        /*062c*/ 	.word	0xffffffff


	//   ....[135]....
        /*0630*/ 	.word	0xffffffff


	//   ....[136]....
        /*0634*/ 	.word	0xffffffff


	//   ....[137]....
        /*0638*/ 	.word	0xffffffff


	//   ....[138]....
        /*063c*/ 	.word	0xffffffff


	//   ....[139]....
        /*0640*/ 	.word	0xffffffff


	//   ....[140]....
        /*0644*/ 	.word	0xffffffff


	//   ....[141]....
        /*0648*/ 	.word	0xffffffff


	//   ....[142]....
        /*064c*/ 	.word	0xffffffff


	//   ....[143]....
        /*0650*/ 	.word	0xffffffff


	//   ....[144]....
        /*0654*/ 	.word	0xffffffff


	//   ....[145]....
        /*0658*/ 	.word	0xffffffff


	//   ....[146]....
        /*065c*/ 	.word	0xffffffff


	//   ....[147]....
        /*0660*/ 	.word	0xffffffff


	//   ....[148]....
        /*0664*/ 	.word	0xffffffff


	//   ....[149]....
        /*0668*/ 	.word	0xffffffff


	//   ....[150]....
        /*066c*/ 	.word	0xffffffff


	//   ....[151]....
        /*0670*/ 	.word	0xffffffff


	//   ....[152]....
        /*0674*/ 	.word	0xffffffff


	//   ....[153]....
        /*0678*/ 	.word	0xffffffff


	//   ....[154]....
        /*067c*/ 	.word	0xffffffff


	//   ....[155]....
        /*0680*/ 	.word	0xffffffff


	//   ....[156]....
        /*0684*/ 	.word	0xffffffff


	//   ....[157]....
        /*0688*/ 	.word	0xffffffff


	//   ....[158]....
        /*068c*/ 	.word	0xffffffff


	//   ....[159]....
        /*0690*/ 	.word	0xffffffff


	//   ....[160]....
        /*0694*/ 	.word	0xffffffff


	//   ....[161]....
        /*0698*/ 	.word	0xffffffff


	//   ....[162]....
        /*069c*/ 	.word	0xffffffff


	//   ....[163]....
        /*06a0*/ 	.word	0xffffffff


	//   ....[164]....
        /*06a4*/ 	.word	0xffffffff


	//   ....[165]....
        /*06a8*/ 	.word	0xffffffff


	//   ....[166]....
        /*06ac*/ 	.word	0xffffffff


	//   ....[167]....
        /*06b0*/ 	.word	0xffffffff


	//   ....[168]....
        /*06b4*/ 	.word	0xffffffff


	//   ....[169]....
        /*06b8*/ 	.word	0xffffffff


	//   ....[170]....
        /*06bc*/ 	.word	0xffffffff


	//   ....[171]....
        /*06c0*/ 	.word	0xffffffff


	//   ....[172]....
        /*06c4*/ 	.word	0xffffffff


	//   ....[173]....
        /*06c8*/ 	.word	0xffffffff


	//   ....[174]....
        /*06cc*/ 	.word	0xffffffff


	//   ....[175]....
        /*06d0*/ 	.word	0xffffffff


	//   ....[176]....
        /*06d4*/ 	.word	0xffffffff


	//   ....[177]....
        /*06d8*/ 	.word	0xffffffff


	//   ....[178]....
        /*06dc*/ 	.word	0xffffffff


	//   ....[179]....
        /*06e0*/ 	.word	0xffffffff


	//   ....[180]....
        /*06e4*/ 	.word	0xffffffff


	//   ....[181]....
        /*06e8*/ 	.word	0xffffffff


	//   ....[182]....
        /*06ec*/ 	.word	0xffffffff


	//   ....[183]....
        /*06f0*/ 	.word	0xffffffff


	//   ....[184]....
        /*06f4*/ 	.word	0xffffffff


	//   ....[185]....
        /*06f8*/ 	.word	0xffffffff


	//   ....[186]....
        /*06fc*/ 	.word	0xffffffff


	//   ....[187]....
        /*0700*/ 	.word	0xffffffff


	//   ....[188]....
        /*0704*/ 	.word	0xffffffff


	//   ....[189]....
        /*0708*/ 	.word	0xffffffff


	//   ....[190]....
        /*070c*/ 	.word	0xffffffff


	//   ....[191]....
        /*0710*/ 	.word	0xffffffff


	//   ....[192]....
        /*0714*/ 	.word	0xffffffff


	//   ....[193]....
        /*0718*/ 	.word	0xffffffff


	//   ....[194]....
        /*071c*/ 	.word	0xffffffff


	//   ....[195]....
        /*0720*/ 	.word	0xffffffff


	//   ....[196]....
        /*0724*/ 	.word	0xffffffff


	//   ....[197]....
        /*0728*/ 	.word	0xffffffff


	//   ....[198]....
        /*072c*/ 	.word	0xffffffff


	//   ....[199]....
        /*0730*/ 	.word	0xffffffff


	//   ....[200]....
        /*0734*/ 	.word	0xffffffff


	//   ....[201]....
        /*0738*/ 	.word	0xffffffff


	//   ....[202]....
        /*073c*/ 	.word	0xffffffff


	//   ....[203]....
        /*0740*/ 	.word	0xffffffff


	//   ....[204]....
        /*0744*/ 	.word	0xffffffff


	//   ....[205]....
        /*0748*/ 	.word	0xffffffff


	//   ....[206]....
        /*074c*/ 	.word	0xffffffff


	//   ....[207]....
        /*0750*/ 	.word	0xffffffff


	//   ....[208]....
        /*0754*/ 	.word	0xffffffff


	//   ....[209]....
        /*0758*/ 	.word	0xffffffff


	//   ....[210]....
        /*075c*/ 	.word	0xffffffff


	//   ....[211]....
        /*0760*/ 	.word	0xffffffff


	//   ....[212]....
        /*0764*/ 	.word	0xffffffff


	//   ....[213]....
        /*0768*/ 	.word	0xffffffff


	//   ....[214]....
        /*076c*/ 	.word	0xffffffff


	//   ....[215]....
        /*0770*/ 	.word	0xffffffff


	//   ....[216]....
        /*0774*/ 	.word	0xffffffff


	//   ....[217]....
        /*0778*/ 	.word	0xffffffff


	//   ....[218]....
        /*077c*/ 	.word	0xffffffff


	//   ....[219]....
        /*0780*/ 	.word	0xffffffff


	//   ....[220]....
        /*0784*/ 	.word	0xffffffff


	//   ....[221]....
        /*0788*/ 	.word	0xffffffff


	//   ....[222]....
        /*078c*/ 	.word	0xffffffff


	//   ....[223]....
        /*0790*/ 	.word	0xffffffff


	//   ....[224]....
        /*0794*/ 	.word	0xffffffff


	//   ....[225]....
        /*0798*/ 	.word	0xffffffff


	//   ....[226]....
        /*079c*/ 	.word	0xffffffff


	//   ....[227]....
        /*07a0*/ 	.word	0xffffffff


	//   ....[228]....
        /*07a4*/ 	.word	0xffffffff


	//   ....[229]....
        /*07a8*/ 	.word	0xffffffff


	//   ....[230]....
        /*07ac*/ 	.word	0xffffffff


	//   ....[231]....
        /*07b0*/ 	.word	0xffffffff


	//   ....[232]....
        /*07b4*/ 	.word	0xffffffff


	//   ....[233]....
        /*07b8*/ 	.word	0xffffffff


	//   ....[234]....
        /*07bc*/ 	.word	0xffffffff


	//   ....[235]....
        /*07c0*/ 	.word	0xffffffff


	//   ....[236]....
        /*07c4*/ 	.word	0xffffffff


	//   ....[237]....
        /*07c8*/ 	.word	0xffffffff


	//   ....[238]....
        /*07cc*/ 	.word	0xffffffff


	//   ....[239]....
        /*07d0*/ 	.word	0xffffffff


	//   ....[240]....
        /*07d4*/ 	.word	0xffffffff


	//   ....[241]....
        /*07d8*/ 	.word	0xffffffff


	//   ....[242]....
        /*07dc*/ 	.word	0xffffffff


	//   ....[243]....
        /*07e0*/ 	.word	0xffffffff


	//   ....[244]....
        /*07e4*/ 	.word	0xffffffff


	//   ....[245]....
        /*07e8*/ 	.word	0xffffffff


	//   ....[246]....
        /*07ec*/ 	.word	0xffffffff


	//   ....[247]....
        /*07f0*/ 	.word	0xffffffff


	//   ....[248]....
        /*07f4*/ 	.word	0xffffffff


	//   ....[249]....
        /*07f8*/ 	.word	0xffffffff


	//   ....[250]....
        /*07fc*/ 	.word	0xffffffff


	//   ....[251]....
        /*0800*/ 	.word	0xffffffff


	//   ....[252]....
        /*0804*/ 	.word	0xffffffff


	//   ....[253]....
        /*0808*/ 	.word	0xffffffff


	//   ....[254]....
        /*080c*/ 	.word	0xffffffff


	//   ....[255]....
        /*0810*/ 	.word	0xffffffff


	//   ....[0]....
        /*0814*/ 	.word	0xffffffff


	//   ....[1]....
        /*0818*/ 	.word	0xffffffff


	//   ....[2]....
        /*081c*/ 	.word	0xffffffff


	//   ....[3]....
        /*0820*/ 	.word	0xffffffff


	//   ....[4]....
        /*0824*/ 	.word	0xffffffff


	//   ....[5]....
        /*0828*/ 	.word	0xffffffff


	//   ....[6]....
        /*082c*/ 	.word	0xffffffff


	//   ....[7]....
        /*0830*/ 	.word	0xffffffff


	//   ....[8]....
        /*0834*/ 	.word	0xffffffff


	//   ....[9]....
        /*0838*/ 	.word	0xffffffff


	//   ....[10]....
        /*083c*/ 	.word	0xffffffff


	//   ....[11]....
        /*0840*/ 	.word	0xffffffff


	//   ....[12]....
        /*0844*/ 	.word	0xffffffff


	//   ....[13]....
        /*0848*/ 	.word	0xffffffff


	//   ....[14]....
        /*084c*/ 	.word	0xffffffff


	//   ....[15]....
        /*0850*/ 	.word	0xffffffff


	//   ....[16]....
        /*0854*/ 	.word	0xffffffff


	//   ....[17]....
        /*0858*/ 	.word	0xffffffff


	//   ....[18]....
        /*085c*/ 	.word	0xffffffff


	//   ....[19]....
        /*0860*/ 	.word	0xffffffff


	//   ....[20]....
        /*0864*/ 	.word	0xffffffff


	//   ....[21]....
        /*0868*/ 	.word	0xffffffff


	//   ....[22]....
        /*086c*/ 	.word	0xffffffff


	//   ....[23]....
        /*0870*/ 	.word	0xffffffff


	//   ....[24]....
        /*0874*/ 	.word	0xffffffff


	//   ....[25]....
        /*0878*/ 	.word	0xffffffff


	//   ....[26]....
        /*087c*/ 	.word	0xffffffff


	//   ....[27]....
        /*0880*/ 	.word	0xffffffff


	//   ....[28]....
        /*0884*/ 	.word	0xffffffff


	//   ....[29]....
        /*0888*/ 	.word	0xffffffff


	//   ....[30]....
        /*088c*/ 	.word	0xffffffff


	//   ....[31]....
        /*0890*/ 	.word	0xffffffff


	//   ....[32]....
        /*0894*/ 	.word	0xffffffff


	//   ....[33]....
        /*0898*/ 	.word	0x0500000f


	//   ....[34]....
        /*089c*/ 	.word	0x0500000f


	//   ....[35]....
        /*08a0*/ 	.word	0x0500000f


	//   ....[36]....
        /*08a4*/ 	.word	0x0500000f


	//   ....[37]....
        /*08a8*/ 	.word	0x0500000f


	//   ....[38]....
        /*08ac*/ 	.word	0x0500000f


	//   ....[39]....
        /*08b0*/ 	.word	0x0500000f


	//   ....[40]....
        /*08b4*/ 	.word	0x0500000f


	//   ....[41]....
        /*08b8*/ 	.word	0x0500000f


	//   ....[42]....
        /*08bc*/ 	.word	0x0500000f


	//   ....[43]....
        /*08c0*/ 	.word	0x0500000f


	//   ....[44]....
        /*08c4*/ 	.word	0x0500000f


	//   ....[45]....
        /*08c8*/ 	.word	0x0500000f


	//   ....[46]....
        /*08cc*/ 	.word	0x0500000f


	//   ....[47]....
        /*08d0*/ 	.word	0x0500000f


	//   ....[48]....
        /*08d4*/ 	.word	0x0500000f


	//   ....[49]....
        /*08d8*/ 	.word	0x0500000f


	//   ....[50]....
        /*08dc*/ 	.word	0x0500000f


	//   ....[51]....
        /*08e0*/ 	.word	0x0500000f


	//   ....[52]....
        /*08e4*/ 	.word	0x0500000f


	//   ....[53]....
        /*08e8*/ 	.word	0x0500000f


	//   ....[54]....
        /*08ec*/ 	.word	0x0500000f


	//   ....[55]....
        /*08f0*/ 	.word	0x0500000f


	//   ....[56]....
        /*08f4*/ 	.word	0x0500000f


	//   ....[57]....
        /*08f8*/ 	.word	0x0500000f


	//   ....[58]....
        /*08fc*/ 	.word	0x0500000f


	//   ....[59]....
        /*0900*/ 	.word	0x0500000f


	//   ....[60]....
        /*0904*/ 	.word	0x0500000f


	//   ....[61]....
        /*0908*/ 	.word	0x0500000f


	//   ....[62]....
        /*090c*/ 	.word	0x0500000f


	//   ....[63]....
        /*0910*/ 	.word	0x0500000f


	//   ....[64]....
        /*0914*/ 	.word	0x0500000f


	//   ....[65]....
        /*0918*/ 	.word	0x0500000f


	//   ....[66]....
        /*091c*/ 	.word	0x0500000f


	//   ....[67]....
        /*0920*/ 	.word	0x0500000f


	//   ....[68]....
        /*0924*/ 	.word	0x0500000f


	//   ....[69]....
        /*0928*/ 	.word	0x0500000f


	//   ....[70]....
        /*092c*/ 	.word	0x0500000f


	//   ....[71]....
        /*0930*/ 	.word	0x0500000f


	//   ....[72]....
        /*0934*/ 	.word	0x0500000f


	//   ....[73]....
        /*0938*/ 	.word	0x0500000f


	//   ....[74]....
        /*093c*/ 	.word	0x0500000f


	//   ....[75]....
        /*0940*/ 	.word	0x0500000f


	//   ....[76]....
        /*0944*/ 	.word	0x0500000f


	//   ....[77]....
        /*0948*/ 	.word	0x0500000f


	//   ....[78]....
        /*094c*/ 	.word	0x0500000f


	//   ....[79]....
        /*0950*/ 	.word	0x0500000f


	//   ....[80]....
        /*0954*/ 	.word	0x0500000f


	//   ....[81]....
        /*0958*/ 	.word	0x0500000f


	//   ....[82]....
        /*095c*/ 	.word	0x0500000f


	//   ....[83]....
        /*0960*/ 	.word	0x0500000f


	//   ....[84]....
        /*0964*/ 	.word	0x0500000f


	//   ....[85]....
        /*0968*/ 	.word	0x0500000f


	//   ....[86]....
        /*096c*/ 	.word	0x0500000f


	//   ....[87]....
        /*0970*/ 	.word	0x0500000f


	//   ....[88]....
        /*0974*/ 	.word	0x0500000f


	//   ....[89]....
        /*0978*/ 	.word	0x0500000f


	//   ....[90]....
        /*097c*/ 	.word	0x0500000f


	//   ....[91]....
        /*0980*/ 	.word	0x0500000f


	//   ....[92]....
        /*0984*/ 	.word	0x0500000f


	//   ....[93]....
        /*0988*/ 	.word	0x0500000f


	//   ....[94]....
        /*098c*/ 	.word	0x0500000f


	//   ....[95]....
        /*0990*/ 	.word	0x0500000f


	//   ....[96]....
        /*0994*/ 	.word	0x0500000f


	//   ....[97]....
        /*0998*/ 	.word	0x0500000f


	//   ....[98]....
        /*099c*/ 	.word	0x0500000f


	//   ....[99]....
        /*09a0*/ 	.word	0x0500000f


	//   ....[100]....
        /*09a4*/ 	.word	0x0500000f


	//   ....[101]....
        /*09a8*/ 	.word	0x0500000f


	//   ....[102]....
        /*09ac*/ 	.word	0x0500000f


	//   ....[103]....
        /*09b0*/ 	.word	0x0500000f


	//   ....[104]....
        /*09b4*/ 	.word	0x0500000f


	//   ....[105]....
        /*09b8*/ 	.word	0x0500000f


	//   ....[106]....
        /*09bc*/ 	.word	0x0500000f


	//   ....[107]....
        /*09c0*/ 	.word	0x0500000f


	//   ....[108]....
        /*09c4*/ 	.word	0x0500000f


	//   ....[109]....
        /*09c8*/ 	.word	0x0500000f


	//   ....[110]....
        /*09cc*/ 	.word	0x0500000f


	//   ....[111]....
        /*09d0*/ 	.word	0x0500000f


	//   ....[112]....
        /*09d4*/ 	.word	0x0500000f


	//   ....[113]....
        /*09d8*/ 	.word	0x0500000f


	//   ....[114]....
        /*09dc*/ 	.word	0x0500000f


	//   ....[115]....
        /*09e0*/ 	.word	0x0500000f


	//   ....[116]....
        /*09e4*/ 	.word	0x0500000f


	//   ....[117]....
        /*09e8*/ 	.word	0x0500000f


	//   ....[118]....
        /*09ec*/ 	.word	0x0500000f


	//   ....[119]....
        /*09f0*/ 	.word	0x0500000f


	//   ....[120]....
        /*09f4*/ 	.word	0x0500000f


	//   ....[121]....
        /*09f8*/ 	.word	0x0500000f


	//   ....[122]....
        /*09fc*/ 	.word	0x0500000f


	//   ....[123]....
        /*0a00*/ 	.word	0x0500000f


	//   ....[124]....
        /*0a04*/ 	.word	0x0500000f


	//   ....[125]....
        /*0a08*/ 	.word	0x0500000f


	//   ....[126]....
        /*0a0c*/ 	.word	0x0500000f


	//   ....[127]....
        /*0a10*/ 	.word	0x0500000f


	//   ....[128]....
        /*0a14*/ 	.word	0x0500000f


	//   ....[129]....
        /*0a18*/ 	.word	0x0500000f


	//   ....[130]....
        /*0a1c*/ 	.word	0x0500000f


	//   ....[131]....
        /*0a20*/ 	.word	0x0500000f


	//   ....[132]....
        /*0a24*/ 	.word	0x0500000f


	//   ....[133]....
        /*0a28*/ 	.word	0x0500000f


	//   ....[134]....
        /*0a2c*/ 	.word	0x0500000f


	//   ....[135]....
        /*0a30*/ 	.word	0x0500000f


	//   ....[136]....
        /*0a34*/ 	.word	0x0500000f


	//   ....[137]....
        /*0a38*/ 	.word	0x0500000f


	//   ....[138]....
        /*0a3c*/ 	.word	0x0500000f


	//   ....[139]....
        /*0a40*/ 	.word	0x0500000f


	//   ....[140]....
        /*0a44*/ 	.word	0x0500000f


	//   ....[141]....
        /*0a48*/ 	.word	0x0500000f


	//   ....[142]....
        /*0a4c*/ 	.word	0x0500000f


	//   ....[143]....
        /*0a50*/ 	.word	0x0500000f


	//   ....[144]....
        /*0a54*/ 	.word	0x0500000f


	//   ....[145]....
        /*0a58*/ 	.word	0x0500000f


	//   ....[146]....
        /*0a5c*/ 	.word	0x0500000f


	//   ....[147]....
        /*0a60*/ 	.word	0x0500000f


	//   ....[148]....
        /*0a64*/ 	.word	0x0500000f


	//   ....[149]....
        /*0a68*/ 	.word	0x0500000f


	//   ....[150]....
        /*0a6c*/ 	.word	0x0500000f


	//   ....[151]....
        /*0a70*/ 	.word	0x0500000f


	//   ....[152]....
        /*0a74*/ 	.word	0x0500000f


	//   ....[153]....
        /*0a78*/ 	.word	0x0500000f


	//   ....[154]....
        /*0a7c*/ 	.word	0x0500000f


	//   ....[155]....
        /*0a80*/ 	.word	0x0500000f


	//   ....[156]....
        /*0a84*/ 	.word	0x0500000f


	//   ....[157]....
        /*0a88*/ 	.word	0x0500000f


	//   ....[158]....
        /*0a8c*/ 	.word	0x0500000f


	//   ....[159]....
        /*0a90*/ 	.word	0x0500000f


	//   ....[160]....
        /*0a94*/ 	.word	0x0500000f


	//   ....[161]....
        /*0a98*/ 	.word	0x0500000f


	//   ....[162]....
        /*0a9c*/ 	.word	0x0500000f


	//   ....[163]....
        /*0aa0*/ 	.word	0x0500000f


	//   ....[164]....
        /*0aa4*/ 	.word	0x0500000f


	//   ....[165]....
        /*0aa8*/ 	.word	0x0500000f


	//   ....[166]....
        /*0aac*/ 	.word	0x0500000f


	//   ....[167]....
        /*0ab0*/ 	.word	0x0500000f


	//   ....[168]....
        /*0ab4*/ 	.word	0x0500000f


	//   ....[169]....
        /*0ab8*/ 	.word	0x0500000f


	//   ....[170]....
        /*0abc*/ 	.word	0x0500000f


	//   ....[171]....
        /*0ac0*/ 	.word	0x0500000f


	//   ....[172]....
        /*0ac4*/ 	.word	0x0500000f


	//   ....[173]....
        /*0ac8*/ 	.word	0x0500000f


	//   ....[174]....
        /*0acc*/ 	.word	0x0500000f


	//   ....[175]....
        /*0ad0*/ 	.word	0x0500000f


	//   ....[176]....
        /*0ad4*/ 	.word	0x0500000f


	//   ....[177]....
        /*0ad8*/ 	.word	0x0500000f


	//   ....[178]....
        /*0adc*/ 	.word	0x0500000f


	//   ....[179]....
        /*0ae0*/ 	.word	0x0500000f


	//   ....[180]....
        /*0ae4*/ 	.word	0x0500000f


	//   ....[181]....
        /*0ae8*/ 	.word	0x0500000f


	//   ....[182]....
        /*0aec*/ 	.word	0x0500000f


	//   ....[183]....
        /*0af0*/ 	.word	0x0500000f


	//   ....[184]....
        /*0af4*/ 	.word	0x0500000f


	//   ....[185]....
        /*0af8*/ 	.word	0x0500000f


	//   ....[186]....
        /*0afc*/ 	.word	0x0500000f


	//   ....[187]....
        /*0b00*/ 	.word	0x0500000f


	//   ....[188]....
        /*0b04*/ 	.word	0x0500000f


	//   ....[189]....
        /*0b08*/ 	.word	0x0500000f


	//   ....[190]....
        /*0b0c*/ 	.word	0x0500000f


	//   ....[191]....
        /*0b10*/ 	.word	0x0500000f


	//   ....[192]....
        /*0b14*/ 	.word	0x0500000f


	//   ....[193]....
        /*0b18*/ 	.word	0x0500000f


	//   ....[194]....
        /*0b1c*/ 	.word	0x0500000f


	//   ....[195]....
        /*0b20*/ 	.word	0x0500000f


	//   ....[196]....
        /*0b24*/ 	.word	0x0500000f


	//   ....[197]....
        /*0b28*/ 	.word	0x0500000f


	//   ....[198]....
        /*0b2c*/ 	.word	0x0500000f


	//   ....[199]....
        /*0b30*/ 	.word	0x0500000f


	//   ....[200]....
        /*0b34*/ 	.word	0x0500000f


	//   ....[201]....
        /*0b38*/ 	.word	0x0500000f


	//   ....[202]....
        /*0b3c*/ 	.word	0x0500000f


	//   ....[203]....
        /*0b40*/ 	.word	0x0500000f


	//   ....[204]....
        /*0b44*/ 	.word	0x0500000f


	//   ....[205]....
        /*0b48*/ 	.word	0x0500000f


	//   ....[206]....
        /*0b4c*/ 	.word	0x0500000f


	//   ....[207]....
        /*0b50*/ 	.word	0x0500000f


	//   ....[208]....
        /*0b54*/ 	.word	0x0500000f


	//   ....[209]....
        /*0b58*/ 	.word	0x0500000f


	//   ....[210]....
        /*0b5c*/ 	.word	0x0500000f


	//   ....[211]....
        /*0b60*/ 	.word	0x0500000f


	//   ....[212]....
        /*0b64*/ 	.word	0x0500000f


	//   ....[213]....
        /*0b68*/ 	.word	0x0500000f


	//   ....[214]....
        /*0b6c*/ 	.word	0x0500000f


	//   ....[215]....
        /*0b70*/ 	.word	0x0500000f


	//   ....[216]....
        /*0b74*/ 	.word	0x0500000f


	//   ....[217]....
        /*0b78*/ 	.word	0x0500000f


	//   ....[218]....
        /*0b7c*/ 	.word	0x0500000f


	//   ....[219]....
        /*0b80*/ 	.word	0x0500000f


	//   ....[220]....
        /*0b84*/ 	.word	0x0500000f


	//   ....[221]....
        /*0b88*/ 	.word	0x0500000f


	//   ....[222]....
        /*0b8c*/ 	.word	0x0500000f


	//   ....[223]....
        /*0b90*/ 	.word	0x0500000f


	//   ....[224]....
        /*0b94*/ 	.word	0x0500000f


	//   ....[225]....
        /*0b98*/ 	.word	0x0500000f


	//   ....[226]....
        /*0b9c*/ 	.word	0x0500000f


	//   ....[227]....
        /*0ba0*/ 	.word	0x0500000f


	//   ....[228]....
        /*0ba4*/ 	.word	0x0500000f


	//   ....[229]....
        /*0ba8*/ 	.word	0x0500000f


	//   ....[230]....
        /*0bac*/ 	.word	0x0500000f


	//   ....[231]....
        /*0bb0*/ 	.word	0x0500000f


	//   ....[232]....
        /*0bb4*/ 	.word	0x0500000f


	//   ....[233]....
        /*0bb8*/ 	.word	0x0500000f


	//   ....[234]....
        /*0bbc*/ 	.word	0x0500000f


	//   ....[235]....
        /*0bc0*/ 	.word	0x0500000f


	//   ....[236]....
        /*0bc4*/ 	.word	0x0500000f


	//   ....[237]....
        /*0bc8*/ 	.word	0x0500000f


	//   ....[238]....
        /*0bcc*/ 	.word	0x0500000f


	//   ....[239]....
        /*0bd0*/ 	.word	0x0500000f


	//   ....[240]....
        /*0bd4*/ 	.word	0x0500000f


	//   ....[241]....
        /*0bd8*/ 	.word	0x0500000f


	//   ....[242]....
        /*0bdc*/ 	.word	0x0500000f


	//   ....[243]....
        /*0be0*/ 	.word	0x0500000f


	//   ....[244]....
        /*0be4*/ 	.word	0x0500000f


	//   ....[245]....
        /*0be8*/ 	.word	0x0500000f


	//   ....[246]....
        /*0bec*/ 	.word	0x0500000f


	//   ....[247]....
        /*0bf0*/ 	.word	0x0500000f


	//   ....[248]....
        /*0bf4*/ 	.word	0x0500000f


	//   ....[249]....
        /*0bf8*/ 	.word	0x0500000f


	//   ....[250]....
        /*0bfc*/ 	.word	0x0500000f


	//   ....[251]....
        /*0c00*/ 	.word	0x0500000f


	//   ....[252]....
        /*0c04*/ 	.word	0x0500000f


	//   ....[253]....
        /*0c08*/ 	.word	0x0500000f


	//   ....[254]....
        /*0c0c*/ 	.word	0x0500000f


	//   ....[255]....
        /*0c10*/ 	.word	0x0500000f


	//   ....[0]....
        /*0c14*/ 	.word	0x0500000f


	//   ....[1]....
        /*0c18*/ 	.word	0x0500000f


	//   ....[2]....
        /*0c1c*/ 	.word	0x0500000f


	//   ....[3]....
        /*0c20*/ 	.word	0x0500000f


	//   ....[4]....
        /*0c24*/ 	.word	0x0500000f


	//   ....[5]....
        /*0c28*/ 	.word	0x0500000f


	//   ....[6]....
        /*0c2c*/ 	.word	0x0500000f


	//   ....[7]....
        /*0c30*/ 	.word	0x0500000f


	//   ....[8]....
        /*0c34*/ 	.word	0x0500000f


	//   ....[9]....
        /*0c38*/ 	.word	0x0500000f


	//   ....[10]....
        /*0c3c*/ 	.word	0x0500000f


	//   ....[11]....
        /*0c40*/ 	.word	0x0500000f


	//   ....[12]....
        /*0c44*/ 	.word	0x0500000f


	//----- nvinfo : EIATTR_COOP_GROUP_INSTR_OFFSETS
	.align		4
.L_1100:
        /*0c48*/ 	.byte	0x04, 0x28
        /*0c4a*/ 	.short	(.L_1102 - .L_1101)


	//   ....[0]....
.L_1101:
        /*0c4c*/ 	.word	0x00000070


	//   ....[1]....
        /*0c50*/ 	.word	0x00000140


	//   ....[2]....
        /*0c54*/ 	.word	0x00000190


	//   ....[3]....
        /*0c58*/ 	.word	0x000003c0


	//   ....[4]....
        /*0c5c*/ 	.word	0x00000520


	//   ....[5]....
        /*0c60*/ 	.word	0x00000640


	//   ....[6]....
        /*0c64*/ 	.word	0x000007a0


	//   ....[7]....
        /*0c68*/ 	.word	0x00003010


	//   ....[8]....
        /*0c6c*/ 	.word	0x00003020


	//   ....[9]....
        /*0c70*/ 	.word	0x00003f30


	//   ....[10]....
        /*0c74*/ 	.word	0x00003f40


	//   ....[11]....
        /*0c78*/ 	.word	0x00004e50


	//   ....[12]....
        /*0c7c*/ 	.word	0x00004e60


	//   ....[13]....
        /*0c80*/ 	.word	0x00006250


	//   ....[14]....
        /*0c84*/ 	.word	0x00006260


	//   ....[15]....
        /*0c88*/ 	.word	0x000071b0


	//   ....[16]....
        /*0c8c*/ 	.word	0x000071c0


	//   ....[17]....
        /*0c90*/ 	.word	0x00008190


	//   ....[18]....
        /*0c94*/ 	.word	0x000081a0


	//   ....[19]....
        /*0c98*/ 	.word	0x00009360


	//   ....[20]....
        /*0c9c*/ 	.word	0x00009370


	//   ....[21]....
        /*0ca0*/ 	.word	0x00009480


	//   ....[22]....
        /*0ca4*/ 	.word	0x00009490


	//   ....[23]....
        /*0ca8*/ 	.word	0x000095b0


	//   ....[24]....
        /*0cac*/ 	.word	0x000095c0


	//   ....[25]....
        /*0cb0*/ 	.word	0x00009920


	//   ....[26]....
        /*0cb4*/ 	.word	0x00009940


	//   ....[27]....
        /*0cb8*/ 	.word	0x00009a30


	//   ....[28]....
        /*0cbc*/ 	.word	0x00009a50


	//   ....[29]....
        /*0cc0*/ 	.word	0x00009b40


	//   ....[30]....
        /*0cc4*/ 	.word	0x00009b60


	//   ....[31]....
        /*0cc8*/ 	.word	0x0000a620


	//   ....[32]....
        /*0ccc*/ 	.word	0x0000ada0


	//   ....[33]....
        /*0cd0*/ 	.word	0x0000adb0


	//   ....[34]....
        /*0cd4*/ 	.word	0x0000adc0


	//   ....[35]....
        /*0cd8*/ 	.word	0x0000add0


	//   ....[36]....
        /*0cdc*/ 	.word	0x0000afe0


	//   ....[37]....
        /*0ce0*/ 	.word	0x0000aff0


	//   ....[38]....
        /*0ce4*/ 	.word	0x0000b000


	//   ....[39]....
        /*0ce8*/ 	.word	0x0000b010


	//   ....[40]....
        /*0cec*/ 	.word	0x0000d4d0


	//   ....[41]....
        /*0cf0*/ 	.word	0x0000d4f0


	//   ....[42]....
        /*0cf4*/ 	.word	0x0000d500


	//   ....[43]....
        /*0cf8*/ 	.word	0x0000d510


	//   ....[44]....
        /*0cfc*/ 	.word	0x0000d600


	//   ....[45]....
        /*0d00*/ 	.word	0x0000d620


	//   ....[46]....
        /*0d04*/ 	.word	0x0000d630


	//   ....[47]....
        /*0d08*/ 	.word	0x0000d640


	//   ....[48]....
        /*0d0c*/ 	.word	0x000106d0


	//   ....[49]....
        /*0d10*/ 	.word	0x00010c70


	//   ....[50]....
        /*0d14*/ 	.word	0x00010ec0


	//   ....[51]....
        /*0d18*/ 	.word	0x00010f90


	//   ....[52]....
        /*0d1c*/ 	.word	0x00011a80


	//   ....[53]....
        /*0d20*/ 	.word	0x00011b60


	//   ....[54]....
        /*0d24*/ 	.word	0x00013f20


	//   ....[55]....
        /*0d28*/ 	.word	0x00013f40


	//   ....[56]....
        /*0d2c*/ 	.word	0x00014970


	//   ....[57]....
        /*0d30*/ 	.word	0x00014a70


	//   ....[58]....
        /*0d34*/ 	.word	0x00015320


	//   ....[59]....
        /*0d38*/ 	.word	0x00015370


	//   ....[60]....
        /*0d3c*/ 	.word	0x00017b30


	//   ....[61]....
        /*0d40*/ 	.word	0x00017b50


	//   ....[62]....
        /*0d44*/ 	.word	0x00017e20


	//   ....[63]....
        /*0d48*/ 	.word	0x00017e40


	//   ....[64]....
        /*0d4c*/ 	.word	0x000198c0


	//   ....[65]....
        /*0d50*/ 	.word	0x00019920


	//   ....[66]....
        /*0d54*/ 	.word	0x00019940


	//   ....[67]....
        /*0d58*/ 	.word	0x00019960


	//   ....[68]....
        /*0d5c*/ 	.word	0x0001a570


	//   ....[69]....
        /*0d60*/ 	.word	0x0001a5b0


	//   ....[70]....
        /*0d64*/ 	.word	0x0001a5e0


	//   ....[71]....
        /*0d68*/ 	.word	0x0001a610


	//   ....[72]....
        /*0d6c*/ 	.word	0x0001a640


	//   ....[73]....
        /*0d70*/ 	.word	0x0001a670


	//   ....[74]....
        /*0d74*/ 	.word	0x0001a6c0


	//   ....[75]....
        /*0d78*/ 	.word	0x0001a6f0


	//   ....[76]....
        /*0d7c*/ 	.word	0x0001a720


	//   ....[77]....
        /*0d80*/ 	.word	0x0001a750


	//   ....[78]....
        /*0d84*/ 	.word	0x0001a780


	//   ....[79]....
        /*0d88*/ 	.word	0x0001a7b0


	//   ....[80]....
        /*0d8c*/ 	.word	0x0001a7e0


	//   ....[81]....
        /*0d90*/ 	.word	0x0001a810


	//   ....[82]....
        /*0d94*/ 	.word	0x0001a840


	//   ....[83]....
        /*0d98*/ 	.word	0x0001a870


	//   ....[84]....
        /*0d9c*/ 	.word	0x0001a8a0


	//   ....[85]....
        /*0da0*/ 	.word	0x0001a8d0


	//   ....[86]....
        /*0da4*/ 	.word	0x0001a900


	//   ....[87]....
        /*0da8*/ 	.word	0x0001a930


	//   ....[88]....
        /*0dac*/ 	.word	0x0001a960


	//   ....[89]....
        /*0db0*/ 	.word	0x0001a990


	//   ....[90]....
        /*0db4*/ 	.word	0x0001a9c0


	//   ....[91]....
        /*0db8*/ 	.word	0x0001a9f0


	//   ....[92]....
        /*0dbc*/ 	.word	0x0001aa20


	//   ....[93]....
        /*0dc0*/ 	.word	0x0001aa50


	//   ....[94]....
        /*0dc4*/ 	.word	0x0001aa80


	//   ....[95]....
        /*0dc8*/ 	.word	0x0001aab0


	//   ....[96]....
        /*0dcc*/ 	.word	0x0001aae0


	//   ....[97]....
        /*0dd0*/ 	.word	0x0001ab10


	//   ....[98]....
        /*0dd4*/ 	.word	0x0001ab40


	//   ....[99]....
        /*0dd8*/ 	.word	0x0001ab70


	//   ....[100]....
        /*0ddc*/ 	.word	0x0001aba0


	//   ....[101]....
        /*0de0*/ 	.word	0x0001abd0


	//   ....[102]....
        /*0de4*/ 	.word	0x0001ac00


	//   ....[103]....
        /*0de8*/ 	.word	0x0001ac30


	//   ....[104]....
        /*0dec*/ 	.word	0x0001ac40


	//   ....[105]....
        /*0df0*/ 	.word	0x0001ac50


	//   ....[106]....
        /*0df4*/ 	.word	0x0001ac60


	//   ....[107]....
        /*0df8*/ 	.word	0x0001ac90


	//   ....[108]....
        /*0dfc*/ 	.word	0x0001acd0


	//   ....[109]....
        /*0e00*/ 	.word	0x0001ace0


	//   ....[110]....
        /*0e04*/ 	.word	0x0001acf0


	//   ....[111]....
        /*0e08*/ 	.word	0x0001ad00


	//   ....[112]....
        /*0e0c*/ 	.word	0x0001ad10


	//   ....[113]....
        /*0e10*/ 	.word	0x0001ad20


	//   ....[114]....
        /*0e14*/ 	.word	0x0001ad30


	//   ....[115]....
        /*0e18*/ 	.word	0x0001ad40


	//   ....[116]....
        /*0e1c*/ 	.word	0x0001ad70


	//   ....[117]....
        /*0e20*/ 	.word	0x0001ada0


	//   ....[118]....
        /*0e24*/ 	.word	0x0001add0


	//   ....[119]....
        /*0e28*/ 	.word	0x0001ade0


	//   ....[120]....
        /*0e2c*/ 	.word	0x0001ae10


	//   ....[121]....
        /*0e30*/ 	.word	0x0001ae40


	//   ....[122]....
        /*0e34*/ 	.word	0x0001ae70


	//   ....[123]....
        /*0e38*/ 	.word	0x0001aea0


	//   ....[124]....
        /*0e3c*/ 	.word	0x0001aed0


	//   ....[125]....
        /*0e40*/ 	.word	0x0001af00


	//   ....[126]....
        /*0e44*/ 	.word	0x0001af30


	//   ....[127]....
        /*0e48*/ 	.word	0x0001af60


	//   ....[128]....
        /*0e4c*/ 	.word	0x0001af90


	//   ....[129]....
        /*0e50*/ 	.word	0x0001afc0


	//   ....[130]....
        /*0e54*/ 	.word	0x0001aff0


	//   ....[131]....
        /*0e58*/ 	.word	0x0001b020


	//   ....[132]....
        /*0e5c*/ 	.word	0x0001b890


	//   ....[133]....
        /*0e60*/ 	.word	0x0001b8b0


	//   ....[134]....
        /*0e64*/ 	.word	0x0001b8d0


	//   ....[135]....
        /*0e68*/ 	.word	0x0001b8e0


	//   ....[136]....
        /*0e6c*/ 	.word	0x0001bfc0


	//   ....[137]....
        /*0e70*/ 	.word	0x0001bfd0


	//   ....[138]....
        /*0e74*/ 	.word	0x0001c100


	//   ....[139]....
        /*0e78*/ 	.word	0x0001c110


	//   ....[140]....
        /*0e7c*/ 	.word	0x0001c240


	//   ....[141]....
        /*0e80*/ 	.word	0x0001c250


	//   ....[142]....
        /*0e84*/ 	.word	0x0001c380


	//   ....[143]....
        /*0e88*/ 	.word	0x0001c390


	//   ....[144]....
        /*0e8c*/ 	.word	0x0001c7b0


	//   ....[145]....
        /*0e90*/ 	.word	0x0001c7c0


	//   ....[146]....
        /*0e94*/ 	.word	0x0001d020


	//   ....[147]....
        /*0e98*/ 	.word	0x0001d030


	//   ....[148]....
        /*0e9c*/ 	.word	0x0001df90


	//   ....[149]....
        /*0ea0*/ 	.word	0x0001dfa0


	//   ....[150]....
        /*0ea4*/ 	.word	0x0001e0e0


	//   ....[151]....
        /*0ea8*/ 	.word	0x0001e0f0


	//   ....[152]....
        /*0eac*/ 	.word	0x0001e220


	//   ....[153]....
        /*0eb0*/ 	.word	0x0001e230


	//   ....[154]....
        /*0eb4*/ 	.word	0x0001e360


	//   ....[155]....
        /*0eb8*/ 	.word	0x0001e370


	//   ....[156]....
        /*0ebc*/ 	.word	0x0001e4f0


	//   ....[157]....
        /*0ec0*/ 	.word	0x0001e6f0


	//   ....[158]....
        /*0ec4*/ 	.word	0x0001e720


	//   ....[159]....
        /*0ec8*/ 	.word	0x0001e750


	//   ....[160]....
        /*0ecc*/ 	.word	0x0001e780


	//   ....[161]....
        /*0ed0*/ 	.word	0x0001e7b0


	//   ....[162]....
        /*0ed4*/ 	.word	0x0001e7e0


	//   ....[163]....
        /*0ed8*/ 	.word	0x0001e960


	//   ....[164]....
        /*0edc*/ 	.word	0x0001e990


	//   ....[165]....
        /*0ee0*/ 	.word	0x0001e9c0


	//   ....[166]....
        /*0ee4*/ 	.word	0x0001e9f0


	//   ....[167]....
        /*0ee8*/ 	.word	0x0001ea20


	//   ....[168]....
        /*0eec*/ 	.word	0x0001ea50


	//   ....[169]....
        /*0ef0*/ 	.word	0x0001eae0


	//   ....[170]....
        /*0ef4*/ 	.word	0x0001eb10


	//   ....[171]....
        /*0ef8*/ 	.word	0x0001eb20


	//   ....[172]....
        /*0efc*/ 	.word	0x0001eb60


	//   ....[173]....
        /*0f00*/ 	.word	0x00020200


	//   ....[174]....
        /*0f04*/ 	.word	0x00022160


	//   ....[175]....
        /*0f08*/ 	.word	0x00022190


	//   ....[176]....
        /*0f0c*/ 	.word	0x000221a0


	//   ....[177]....
        /*0f10*/ 	.word	0x000221f0


	//   ....[178]....
        /*0f14*/ 	.word	0x00022220


	//   ....[179]....
        /*0f18*/ 	.word	0x00022250


	//   ....[180]....
        /*0f1c*/ 	.word	0x00022280


	//   ....[181]....
        /*0f20*/ 	.word	0x000222b0


	//   ....[182]....
        /*0f24*/ 	.word	0x000222e0


	//   ....[183]....
        /*0f28*/ 	.word	0x00022310


	//   ....[184]....
        /*0f2c*/ 	.word	0x00022340


	//   ....[185]....
        /*0f30*/ 	.word	0x00022370


	//   ....[186]....
        /*0f34*/ 	.word	0x000223a0


	//   ....[187]....
        /*0f38*/ 	.word	0x000223d0


	//   ....[188]....
        /*0f3c*/ 	.word	0x000223e0


	//   ....[189]....
        /*0f40*/ 	.word	0x000223f0


	//   ....[190]....
        /*0f44*/ 	.word	0x00022460


	//   ....[191]....
        /*0f48*/ 	.word	0x000224a0


	//   ....[192]....
        /*0f4c*/ 	.word	0x000224f0


	//   ....[193]....
        /*0f50*/ 	.word	0x00022500


	//   ....[194]....
        /*0f54*/ 	.word	0x000229f0


	//   ....[195]....
        /*0f58*/ 	.word	0x00022a10


	//   ....[196]....
        /*0f5c*/ 	.word	0x00022af0


	//   ....[197]....
        /*0f60*/ 	.word	0x00022b20


	//   ....[198]....
        /*0f64*/ 	.word	0x00022b60


	//   ....[199]....
        /*0f68*/ 	.word	0x00022b90


	//   ....[200]....
        /*0f6c*/ 	.word	0x00022bd0


	//   ....[201]....
        /*0f70*/ 	.word	0x00022c00


	//   ....[202]....
        /*0f74*/ 	.word	0x00022c40


	//   ....[203]....
        /*0f78*/ 	.word	0x00022c70


	//   ....[204]....
        /*0f7c*/ 	.word	0x00022cb0


	//   ....[205]....
        /*0f80*/ 	.word	0x00022cd0


	//   ....[206]....
        /*0f84*/ 	.word	0x00022d10


	//   ....[207]....
        /*0f88*/ 	.word	0x00022d30


	//   ....[208]....
        /*0f8c*/ 	.word	0x00022d40


	//   ....[209]....
        /*0f90*/ 	.word	0x00022d50


	//   ....[210]....
        /*0f94*/ 	.word	0x00022da0


	//   ....[211]....
        /*0f98*/ 	.word	0x00022de0


	//   ....[212]....
        /*0f9c*/ 	.word	0x00022df0


	//   ....[213]....
        /*0fa0*/ 	.word	0x00022e00


	//   ....[214]....
        /*0fa4*/ 	.word	0x000234f0


	//   ....[215]....
        /*0fa8*/ 	.word	0x00023520


	//   ....[216]....
        /*0fac*/ 	.word	0x00023550


	//   ....[217]....
        /*0fb0*/ 	.word	0x00023590


	//   ....[218]....
        /*0fb4*/ 	.word	0x00023620


	//   ....[219]....
        /*0fb8*/ 	.word	0x00023640


	//   ....[220]....
        /*0fbc*/ 	.word	0x000236c0


	//   ....[221]....
        /*0fc0*/ 	.word	0x000236e0


	//   ....[222]....
        /*0fc4*/ 	.word	0x00023760


	//   ....[223]....
        /*0fc8*/ 	.word	0x00023780


	//   ....[224]....
        /*0fcc*/ 	.word	0x00023800


	//   ....[225]....
        /*0fd0*/ 	.word	0x00023820


	//   ....[226]....
        /*0fd4*/ 	.word	0x000238a0


	//   ....[227]....
        /*0fd8*/ 	.word	0x000238c0


	//   ....[228]....
        /*0fdc*/ 	.word	0x000238d0


	//   ....[229]....
        /*0fe0*/ 	.word	0x00023940


	//   ....[230]....
        /*0fe4*/ 	.word	0x00024270


	//   ....[231]....
        /*0fe8*/ 	.word	0x00024290


	//   ....[232]....
        /*0fec*/ 	.word	0x000242a0


	//   ....[233]....
        /*0ff0*/ 	.word	0x000242b0


	//   ....[234]....
        /*0ff4*/ 	.word	0x00024300


	//   ....[235]....
        /*0ff8*/ 	.word	0x00024320


	//   ....[236]....
        /*0ffc*/ 	.word	0x00024340


	//   ....[237]....
        /*1000*/ 	.word	0x00024350


	//   ....[238]....
        /*1004*/ 	.word	0x00024390


	//   ....[239]....
        /*1008*/ 	.word	0x000243a0


	//   ....[240]....
        /*100c*/ 	.word	0x000243e0


	//   ....[241]....
        /*1010*/ 	.word	0x000243f0


	//   ....[242]....
        /*1014*/ 	.word	0x00024430


	//   ....[243]....
        /*1018*/ 	.word	0x00024440


	//   ....[244]....
        /*101c*/ 	.word	0x00024480


	//   ....[245]....
        /*1020*/ 	.word	0x00024490


	//   ....[246]....
        /*1024*/ 	.word	0x000244a0


	//   ....[247]....
        /*1028*/ 	.word	0x000244e0


	//   ....[248]....
        /*102c*/ 	.word	0x00024500


	//   ....[249]....
        /*1030*/ 	.word	0x00024560


	//   ....[250]....
        /*1034*/ 	.word	0x00024910


	//   ....[251]....
        /*1038*/ 	.word	0x00024920


	//   ....[252]....
        /*103c*/ 	.word	0x00024930


	//   ....[253]....
        /*1040*/ 	.word	0x00024940


	//   ....[254]....
        /*1044*/ 	.word	0x00024990


	//   ....[255]....
        /*1048*/ 	.word	0x000249b0


	//   ....[0]....
        /*104c*/ 	.word	0x000249d0


	//   ....[1]....
        /*1050*/ 	.word	0x000249e0


	//   ....[2]....
        /*1054*/ 	.word	0x00024a20


	//   ....[3]....
        /*1058*/ 	.word	0x00024a30


	//   ....[4]....
        /*105c*/ 	.word	0x00024a70


	//   ....[5]....
        /*1060*/ 	.word	0x00024a80


	//   ....[6]....
        /*1064*/ 	.word	0x00024ac0


	//   ....[7]....
        /*1068*/ 	.word	0x00024ad0


	//   ....[8]....
        /*106c*/ 	.word	0x00024b10


	//   ....[9]....
        /*1070*/ 	.word	0x00024b20


	//   ....[10]....
        /*1074*/ 	.word	0x00024b30


	//   ....[11]....
        /*1078*/ 	.word	0x00024b70


	//   ....[12]....
        /*107c*/ 	.word	0x00024b90


	//   ....[13]....
        /*1080*/ 	.word	0x00024bf0


	//   ....[14]....
        /*1084*/ 	.word	0x000261d0


	//   ....[15]....
        /*1088*/ 	.word	0x00026200


	//   ....[16]....
        /*108c*/ 	.word	0x00026260


	//   ....[17]....
        /*1090*/ 	.word	0x00026290


	//   ....[18]....
        /*1094*/ 	.word	0x000262c0


	//   ....[19]....
        /*1098*/ 	.word	0x000262f0


	//   ....[20]....
        /*109c*/ 	.word	0x00026320


	//   ....[21]....
        /*10a0*/ 	.word	0x00026350


	//   ....[22]....
        /*10a4*/ 	.word	0x000264f0


	//   ....[23]....
        /*10a8*/ 	.word	0x00026520


	//   ....[24]....
        /*10ac*/ 	.word	0x00026550


	//   ....[25]....
        /*10b0*/ 	.word	0x00026580


	//   ....[26]....
        /*10b4*/ 	.word	0x000265b0


	//   ....[27]....
        /*10b8*/ 	.word	0x000265e0


	//   ....[28]....
        /*10bc*/ 	.word	0x000266a0


	//   ....[29]....
        /*10c0*/ 	.word	0x000266c0


	//   ....[30]....
        /*10c4*/ 	.word	0x000266e0


	//   ....[31]....
        /*10c8*/ 	.word	0x00026740


	//   ....[32]....
        /*10cc*/ 	.word	0x00027180


	//   ....[33]....
        /*10d0*/ 	.word	0x00027560


	//   ....[34]....
        /*10d4*/ 	.word	0x000275f0


	//   ....[35]....
        /*10d8*/ 	.word	0x00027680


	//   ....[36]....
        /*10dc*/ 	.word	0x00027710


	//   ....[37]....
        /*10e0*/ 	.word	0x000277a0


	//   ....[38]....
        /*10e4*/ 	.word	0x00027830


	//   ....[39]....
        /*10e8*/ 	.word	0x00027910


	//   ....[40]....
        /*10ec*/ 	.word	0x000279a0


	//   ....[41]....
        /*10f0*/ 	.word	0x00027a40


	//   ....[42]....
        /*10f4*/ 	.word	0x00027ad0


	//   ....[43]....
        /*10f8*/ 	.word	0x00027b60


	//   ....[44]....
        /*10fc*/ 	.word	0x00027bf0


	//   ....[45]....
        /*1100*/ 	.word	0x00027cd0


	//   ....[46]....
        /*1104*/ 	.word	0x00027d60


	//   ....[47]....
        /*1108*/ 	.word	0x00027df0


	//   ....[48]....
        /*110c*/ 	.word	0x00027e80


	//   ....[49]....
        /*1110*/ 	.word	0x00027f10


	//   ....[50]....
        /*1114*/ 	.word	0x00027fa0


	//   ....[51]....
        /*1118*/ 	.word	0x000280d0


	//   ....[52]....
        /*111c*/ 	.word	0x00028180


	//   ....[53]....
        /*1120*/ 	.word	0x00028210


	//   ....[54]....
        /*1124*/ 	.word	0x00028260


	//   ....[55]....
        /*1128*/ 	.word	0x000282b0


	//   ....[56]....
        /*112c*/ 	.word	0x00028340


	//   ....[57]....
        /*1130*/ 	.word	0x000283d0


	//   ....[58]....
        /*1134*/ 	.word	0x00028420


	//   ....[59]....
        /*1138*/ 	.word	0x00028470


	//   ....[60]....
        /*113c*/ 	.word	0x00028560


	//   ....[61]....
        /*1140*/ 	.word	0x00028610


	//   ....[62]....
        /*1144*/ 	.word	0x00028670


	//   ....[63]....
        /*1148*/ 	.word	0x000286f0


	//   ....[64]....
        /*114c*/ 	.word	0x000287e0


	//   ....[65]....
        /*1150*/ 	.word	0x00028830


	//   ....[66]....
        /*1154*/ 	.word	0x00028880


	//   ....[67]....
        /*1158*/ 	.word	0x000288d0


	//   ....[68]....
        /*115c*/ 	.word	0x00028c80


	//   ....[69]....
        /*1160*/ 	.word	0x00028da0


	//   ....[70]....
        /*1164*/ 	.word	0x00028ed0


	//   ....[71]....
        /*1168*/ 	.word	0x00028ff0


	//   ....[72]....
        /*116c*/ 	.word	0x00029110


	//   ....[73]....
        /*1170*/ 	.word	0x000291c0


	//   ....[74]....
        /*1174*/ 	.word	0x00029220


	//   ....[75]....
        /*1178*/ 	.word	0x00029270


	//   ....[76]....
        /*117c*/ 	.word	0x000292d0


	//   ....[77]....
        /*1180*/ 	.word	0x00029340


	//   ....[78]....
        /*1184*/ 	.word	0x000293a0


	//   ....[79]....
        /*1188*/ 	.word	0x00029410


	//   ....[80]....
        /*118c*/ 	.word	0x00029490


	//   ....[81]....
        /*1190*/ 	.word	0x00029500


	//   ....[82]....
        /*1194*/ 	.word	0x00029560


	//   ....[83]....
        /*1198*/ 	.word	0x000295b0


	//   ....[84]....
        /*119c*/ 	.word	0x00029630


	//   ....[85]....
        /*11a0*/ 	.word	0x000296a0


	//   ....[86]....
        /*11a4*/ 	.word	0x00029700


	//   ....[87]....
        /*11a8*/ 	.word	0x00029750


	//   ....[88]....
        /*11ac*/ 	.word	0x000297d0


	//   ....[89]....
        /*11b0*/ 	.word	0x00029820


	//   ....[90]....
        /*11b4*/ 	.word	0x00029880


	//   ....[91]....
        /*11b8*/ 	.word	0x000298d0


	//   ....[92]....
        /*11bc*/ 	.word	0x00029930


	//   ....[93]....
        /*11c0*/ 	.word	0x000299a0


	//   ....[94]....
        /*11c4*/ 	.word	0x00029a00


	//   ....[95]....
        /*11c8*/ 	.word	0x00029a50


	//   ....[96]....
        /*11cc*/ 	.word	0x00029ad0


	//   ....[97]....
        /*11d0*/ 	.word	0x00029b50


	//   ....[98]....
        /*11d4*/ 	.word	0x00029bb0


	//   ....[99]....
        /*11d8*/ 	.word	0x00029c00


	//   ....[100]....
        /*11dc*/ 	.word	0x00029c60


	//   ....[101]....
        /*11e0*/ 	.word	0x00029cd0


	//   ....[102]....
        /*11e4*/ 	.word	0x00029d50


	//   ....[103]....
        /*11e8*/ 	.word	0x00029dc0


	//   ....[104]....
        /*11ec*/ 	.word	0x00029e40


	//   ....[105]....
        /*11f0*/ 	.word	0x00029e90


	//   ....[106]....
        /*11f4*/ 	.word	0x00029f10


	//   ....[107]....
        /*11f8*/ 	.word	0x00029f60


	//   ....[108]....
        /*11fc*/ 	.word	0x00029fd0


	//   ....[109]....
        /*1200*/ 	.word	0x0002a040


	//   ....[110]....
        /*1204*/ 	.word	0x0002a0a0


	//   ....[111]....
        /*1208*/ 	.word	0x0002a110


	//   ....[112]....
        /*120c*/ 	.word	0x0002a180


	//   ....[113]....
        /*1210*/ 	.word	0x0002a1e0


	//   ....[114]....
        /*1214*/ 	.word	0x0002a240


	//   ....[115]....
        /*1218*/ 	.word	0x0002a290


	//   ....[116]....
        /*121c*/ 	.word	0x0002a2f0


	//   ....[117]....
        /*1220*/ 	.word	0x0002a360


	//   ....[118]....
        /*1224*/ 	.word	0x0002a3c0


	//   ....[119]....
        /*1228*/ 	.word	0x0002a410


	//   ....[120]....
        /*122c*/ 	.word	0x0002a490


	//   ....[121]....
        /*1230*/ 	.word	0x0002a500


	//   ....[122]....
        /*1234*/ 	.word	0x0002a5a0


	//   ....[123]....
        /*1238*/ 	.word	0x0002a5f0


	//   ....[124]....
        /*123c*/ 	.word	0x0002a670


	//   ....[125]....
        /*1240*/ 	.word	0x0002a6e0


	//   ....[126]....
        /*1244*/ 	.word	0x0002a750


	//   ....[127]....
        /*1248*/ 	.word	0x0002a7a0


	//   ....[128]....
        /*124c*/ 	.word	0x0002a820


	//   ....[129]....
        /*1250*/ 	.word	0x0002a890


	//   ....[130]....
        /*1254*/ 	.word	0x0002a8f0


	//   ....[131]....
        /*1258*/ 	.word	0x0002a940


	//   ....[132]....
        /*125c*/ 	.word	0x0002a9c0


	//   ....[133]....
        /*1260*/ 	.word	0x0002aa10


	//   ....[134]....
        /*1264*/ 	.word	0x0002aaa0


	//   ....[135]....
        /*1268*/ 	.word	0x0002ab30


	//   ....[136]....
        /*126c*/ 	.word	0x0002abc0


	//   ....[137]....
        /*1270*/ 	.word	0x0002ac50


	//   ....[138]....
        /*1274*/ 	.word	0x0002ace0


	//   ....[139]....
        /*1278*/ 	.word	0x0002ad70


	//   ....[140]....
        /*127c*/ 	.word	0x0002adf0


	//   ....[141]....
        /*1280*/ 	.word	0x0002ae40


	//   ....[142]....
        /*1284*/ 	.word	0x0002aee0


	//   ....[143]....
        /*1288*/ 	.word	0x0002af70


	//   ....[144]....
        /*128c*/ 	.word	0x0002aff0


	//   ....[145]....
        /*1290*/ 	.word	0x0002b040


	//   ....[146]....
        /*1294*/ 	.word	0x0002b0d0


	//   ....[147]....
        /*1298*/ 	.word	0x0002b160


	//   ....[148]....
        /*129c*/ 	.word	0x0002b1f0


	//   ....[149]....
        /*12a0*/ 	.word	0x0002b280


	//   ....[150]....
        /*12a4*/ 	.word	0x0002b310


	//   ....[151]....
        /*12a8*/ 	.word	0x0002b3a0


	//   ....[152]....
        /*12ac*/ 	.word	0x0002b460


	//   ....[153]....
        /*12b0*/ 	.word	0x0002b730


	//   ....[154]....
        /*12b4*/ 	.word	0x0002b830


	//   ....[155]....
        /*12b8*/ 	.word	0x0002b8c0


	//   ....[156]....
        /*12bc*/ 	.word	0x0002b920


	//   ....[157]....
        /*12c0*/ 	.word	0x0002ba00


	//   ....[158]....
        /*12c4*/ 	.word	0x0002ba80


	//   ....[159]....
        /*12c8*/ 	.word	0x0002bae0


	//   ....[160]....
        /*12cc*/ 	.word	0x0002bbb0


	//   ....[161]....
        /*12d0*/ 	.word	0x0002bc10


	//   ....[162]....
        /*12d4*/ 	.word	0x0002bce0


	//   ....[163]....
        /*12d8*/ 	.word	0x0002bd40


	//   ....[164]....
        /*12dc*/ 	.word	0x0002be10


	//   ....[165]....
        /*12e0*/ 	.word	0x0002be70


	//   ....[166]....
        /*12e4*/ 	.word	0x0002bf40


	//   ....[167]....
        /*12e8*/ 	.word	0x0002bfa0


	//   ....[168]....
        /*12ec*/ 	.word	0x0002c070


	//   ....[169]....
        /*12f0*/ 	.word	0x0002c0c0


	//   ....[170]....
        /*12f4*/ 	.word	0x0002c130


	//   ....[171]....
        /*12f8*/ 	.word	0x0002c1e0


	//   ....[172]....
        /*12fc*/ 	.word	0x0002c340


	//   ....[173]....
        /*1300*/ 	.word	0x0002c420


	//   ....[174]....
        /*1304*/ 	.word	0x0002c570


	//   ....[175]....
        /*1308*/ 	.word	0x0002c600


	//   ....[176]....
        /*130c*/ 	.word	0x0002c6e0


	//   ....[177]....
        /*1310*/ 	.word	0x0002c730


	//   ....[178]....
        /*1314*/ 	.word	0x0002c810


	//   ....[179]....
        /*1318*/ 	.word	0x0002c860


	//   ....[180]....
        /*131c*/ 	.word	0x0002c940


	//   ....[181]....
        /*1320*/ 	.word	0x0002c990


	//   ....[182]....
        /*1324*/ 	.word	0x0002c9f0


	//   ....[183]....
        /*1328*/ 	.word	0x0002cac0


	//   ....[184]....
        /*132c*/ 	.word	0x0002cba0


	//   ....[185]....
        /*1330*/ 	.word	0x0002cbf0


	//   ....[186]....
        /*1334*/ 	.word	0x0002cc50


	//   ....[187]....
        /*1338*/ 	.word	0x0002cd10


	//   ....[188]....
        /*133c*/ 	.word	0x0002cd70


	//   ....[189]....
        /*1340*/ 	.word	0x0002ce30


	//   ....[190]....
        /*1344*/ 	.word	0x0002ce90


	//   ....[191]....
        /*1348*/ 	.word	0x0002cf40


	//   ....[192]....
        /*134c*/ 	.word	0x0002cfa0


	//   ....[193]....
        /*1350*/ 	.word	0x0002d050


	//   ....[194]....
        /*1354*/ 	.word	0x0002d100


	//   ....[195]....
        /*1358*/ 	.word	0x0002d160


	//   ....[196]....
        /*135c*/ 	.word	0x0002d1c0


	//   ....[197]....
        /*1360*/ 	.word	0x0002d2b0


	//   ....[198]....
        /*1364*/ 	.word	0x0002d310


	//   ....[199]....
        /*1368*/ 	.word	0x0002d410


	//   ....[200]....
        /*136c*/ 	.word	0x0002d470


	//   ....[201]....
        /*1370*/ 	.word	0x0002d570


	//   ....[202]....
        /*1374*/ 	.word	0x0002d5d0


	//   ....[203]....
        /*1378*/ 	.word	0x0002d6d0


	//   ....[204]....
        /*137c*/ 	.word	0x0002d730


	//   ....[205]....
        /*1380*/ 	.word	0x0002d830


	//   ....[206]....
        /*1384*/ 	.word	0x0002d890


	//   ....[207]....
        /*1388*/ 	.word	0x0002d980


	//   ....[208]....
        /*138c*/ 	.word	0x0002d9e0


	//   ....[209]....
        /*1390*/ 	.word	0x0002dac0


	//   ....[210]....
        /*1394*/ 	.word	0x0002dc00


	//   ....[211]....
        /*1398*/ 	.word	0x0002dca0


	//   ....[212]....
        /*139c*/ 	.word	0x0002dd00


	//   ....[213]....
        /*13a0*/ 	.word	0x0002ddb0


	//   ....[214]....
        /*13a4*/ 	.word	0x0002de40


	//   ....[215]....
        /*13a8*/ 	.word	0x0002ded0


	//   ....[216]....
        /*13ac*/ 	.word	0x0002df30


	//   ....[217]....
        /*13b0*/ 	.word	0x0002dfe0


	//   ....[218]....
        /*13b4*/ 	.word	0x0002e040


	//   ....[219]....
        /*13b8*/ 	.word	0x0002e0f0


	//   ....[220]....
        /*13bc*/ 	.word	0x0002e150


	//   ....[221]....
        /*13c0*/ 	.word	0x0002e200


	//   ....[222]....
        /*13c4*/ 	.word	0x0002e260


	//   ....[223]....
        /*13c8*/ 	.word	0x0002e310


	//   ....[224]....
        /*13cc*/ 	.word	0x0002e370


	//   ....[225]....
        /*13d0*/ 	.word	0x0002e420


	//   ....[226]....
        /*13d4*/ 	.word	0x0002e4b0


	//   ....[227]....
        /*13d8*/ 	.word	0x0002e540


	//   ....[228]....
        /*13dc*/ 	.word	0x0002e5a0


	//   ....[229]....
        /*13e0*/ 	.word	0x0002e650


	//   ....[230]....
        /*13e4*/ 	.word	0x0002e740


	//   ....[231]....
        /*13e8*/ 	.word	0x0002e7d0


	//   ....[232]....
        /*13ec*/ 	.word	0x0002e830


	//   ....[233]....
        /*13f0*/ 	.word	0x0002e8e0


	//   ....[234]....
        /*13f4*/ 	.word	0x0002e940


	//   ....[235]....
        /*13f8*/ 	.word	0x0002e9f0


	//   ....[236]....
        /*13fc*/ 	.word	0x0002ea50


	//   ....[237]....
        /*1400*/ 	.word	0x0002eb00


	//   ....[238]....
        /*1404*/ 	.word	0x0002eb60


	//   ....[239]....
        /*1408*/ 	.word	0x0002ec10


	//   ....[240]....
        /*140c*/ 	.word	0x0002ec70


	//   ....[241]....
        /*1410*/ 	.word	0x0002ed20


	//   ....[242]....
        /*1414*/ 	.word	0x0002ed80


	//   ....[243]....
        /*1418*/ 	.word	0x0002ee30


	//   ....[244]....
        /*141c*/ 	.word	0x0002ee90


	//   ....[245]....
        /*1420*/ 	.word	0x0002ef40


	//   ....[246]....
        /*1424*/ 	.word	0x0002efa0


	//   ....[247]....
        /*1428*/ 	.word	0x0002f050


	//   ....[248]....
        /*142c*/ 	.word	0x0002f0b0


	//   ....[249]....
        /*1430*/ 	.word	0x0002f160


	//   ....[250]....
        /*1434*/ 	.word	0x0002f340


	//   ....[251]....
        /*1438*/ 	.word	0x0002f3e0


	//   ....[252]....
        /*143c*/ 	.word	0x0002f550


	//   ....[253]....
        /*1440*/ 	.word	0x0002f5c0


	//   ....[254]....
        /*1444*/ 	.word	0x0002f630


	//   ....[255]....
        /*1448*/ 	.word	0x0002f6a0


	//   ....[0]....
        /*144c*/ 	.word	0x0002f710


	//   ....[1]....
        /*1450*/ 	.word	0x0002f790


	//   ....[2]....
        /*1454*/ 	.word	0x0002f810


	//   ....[3]....
        /*1458*/ 	.word	0x0002f8a0


	//   ....[4]....
        /*145c*/ 	.word	0x0002f910


	//   ....[5]....
        /*1460*/ 	.word	0x0002f980


	//   ....[6]....
        /*1464*/ 	.word	0x0002f9f0


	//   ....[7]....
        /*1468*/ 	.word	0x0002fa70


	//   ....[8]....
        /*146c*/ 	.word	0x0002fae0


	//   ....[9]....
        /*1470*/ 	.word	0x0002fb90


	//   ....[10]....
        /*1474*/ 	.word	0x0002fbe0


	//   ....[11]....
        /*1478*/ 	.word	0x0002fc70


	//   ....[12]....
        /*147c*/ 	.word	0x0002fda0


	//----- nvinfo : EIATTR_REG_RECONFIG
	.align		4
.L_1102:
        /*1480*/ 	.byte	0x01, 0x54
	.zero		2


	//----- nvinfo : EIATTR_SYSCALL_OFFSETS
	.align		4
        /*1484*/ 	.byte	0x04, 0x46
        /*1486*/ 	.short	(.L_1104 - .L_1103)


	//   ....[0]....
.L_1103:
        /*1488*/ 	.word	0x00001da0


	//   ....[1]....
        /*148c*/ 	.word	0x00001ef0


	//   ....[2]....
        /*1490*/ 	.word	0x0000a7c0


	//   ....[3]....
        /*1494*/ 	.word	0x0000ab00


	//   ....[4]....
        /*1498*/ 	.word	0x000213d0


	//   ....[5]....
        /*149c*/ 	.word	0x00021560


	//   ....[6]....
        /*14a0*/ 	.word	0x000216b0


	//   ....[7]....
        /*14a4*/ 	.word	0x000217f0


	//   ....[8]....
        /*14a8*/ 	.word	0x000231c0


	//----- nvinfo : EIATTR_MBARRIER_INSTR_OFFSETS
	.align		4
.L_1104:
        /*14ac*/ 	.byte	0x04, 0x39
        /*14ae*/ 	.short	(.L_1106 - .L_1105)


	//   ....[0]....
.L_1105:
        /*14b0*/ 	.word	0x00000270
        /*14b4*/ 	.word	0x000000ff
        /*14b8*/ 	.word	0x00022800
        /*14bc*/ 	.short	0x0100
        /*14be*/ 	.byte	0x08
	.zero		1


	//   ....[1]....
        /*14c0*/ 	.word	0x00000280
        /*14c4*/ 	.word	0x000000ff
        /*14c8*/ 	.word	0x00022820
        /*14cc*/ 	.short	0x0100
        /*14ce*/ 	.byte	0x08
	.zero		1


	//   ....[2]....
        /*14d0*/ 	.word	0x00000370
        /*14d4*/ 	.word	0x000000ff
        /*14d8*/ 	.word	0x00022830
        /*14dc*/ 	.short	0x0100
        /*14de*/ 	.byte	0x08
	.zero		1


	//   ....[3]....
        /*14e0*/ 	.word	0x00000380
        /*14e4*/ 	.word	0x000000ff
        /*14e8*/ 	.word	0x00022840
        /*14ec*/ 	.short	0x0100
        /*14ee*/ 	.byte	0x08
	.zero		1


	//   ....[4]....
        /*14f0*/ 	.word	0x00000390
        /*14f4*/ 	.word	0x000000ff
        /*14f8*/ 	.word	0x00022838
        /*14fc*/ 	.short	0x0100
        /*14fe*/ 	.byte	0x08
	.zero		1


	//   ....[5]....
        /*1500*/ 	.word	0x000003a0
        /*1504*/ 	.word	0x000000ff
        /*1508*/ 	.word	0x00022848
        /*150c*/ 	.short	0x0100
        /*150e*/ 	.byte	0x08
	.zero		1


	//   ....[6]....
        /*1510*/ 	.word	0x000004d0
        /*1514*/ 	.word	0x000000ff
        /*1518*/ 	.word	0x00022850
        /*151c*/ 	.short	0x0100
        /*151e*/ 	.byte	0x08
	.zero		1


	//   ....[7]....
        /*1520*/ 	.word	0x000004e0
        /*1524*/ 	.word	0x000000ff
        /*1528*/ 	.word	0x00022860
        /*152c*/ 	.short	0x0100
        /*152e*/ 	.byte	0x08
	.zero		1


	//   ....[8]....
        /*1530*/ 	.word	0x000004f0
        /*1534*/ 	.word	0x000000ff
        /*1538*/ 	.word	0x00022858
        /*153c*/ 	.short	0x0100
        /*153e*/ 	.byte	0x08
	.zero		1


	//   ....[9]....
        /*1540*/ 	.word	0x00000500
        /*1544*/ 	.word	0x000000ff
        /*1548*/ 	.word	0x00022868
        /*154c*/ 	.short	0x0100
        /*154e*/ 	.byte	0x08
	.zero		1


	//   ....[10]....
        /*1550*/ 	.word	0x000005f0
        /*1554*/ 	.word	0x000000ff
        /*1558*/ 	.word	0x00022870
        /*155c*/ 	.short	0x0100
        /*155e*/ 	.byte	0x06
	.zero		1


	//   ....[11]....
        /*1560*/ 	.word	0x00000600
        /*1564*/ 	.word	0x000000ff
        /*1568*/ 	.word	0x00022880
        /*156c*/ 	.short	0x0100
        /*156e*/ 	.byte	0x06
	.zero		1


	//   ....[12]....
        /*1570*/ 	.word	0x00000610
        /*1574*/ 	.word	0x000000ff
        /*1578*/ 	.word	0x00022878
        /*157c*/ 	.short	0x0100
        /*157e*/ 	.byte	0x06
	.zero		1


	//   ....[13]....
        /*1580*/ 	.word	0x00000620
        /*1584*/ 	.word	0x000000ff
        /*1588*/ 	.word	0x00022888
        /*158c*/ 	.short	0x0100
        /*158e*/ 	.byte	0x06
	.zero		1


	//   ....[14]....
        /*1590*/ 	.word	0x00000750
        /*1594*/ 	.word	0x000000ff
        /*1598*/ 	.word	0x00022890
        /*159c*/ 	.short	0x0100
        /*159e*/ 	.byte	0x08
	.zero		1


	//   ....[15]....
        /*15a0*/ 	.word	0x00000760
        /*15a4*/ 	.word	0x000000ff
        /*15a8*/ 	.word	0x000228a0
        /*15ac*/ 	.short	0x0100
        /*15ae*/ 	.byte	0x08
	.zero		1


	//   ....[16]....
        /*15b0*/ 	.word	0x00000770
        /*15b4*/ 	.word	0x000000ff
        /*15b8*/ 	.word	0x00022898
        /*15bc*/ 	.short	0x0100
        /*15be*/ 	.byte	0x08
	.zero		1


	//   ....[17]....
        /*15c0*/ 	.word	0x00000780
        /*15c4*/ 	.word	0x000000ff
        /*15c8*/ 	.word	0x000228a8
        /*15cc*/ 	.short	0x0100
        /*15ce*/ 	.byte	0x08
	.zero		1


	//   ....[18]....
        /*15d0*/ 	.word	0x000008c0
        /*15d4*/ 	.word	0x000000ff
        /*15d8*/ 	.word	0x000228b0
        /*15dc*/ 	.short	0x0100
        /*15de*/ 	.byte	0x08
	.zero		1


	//   ....[19]....
        /*15e0*/ 	.word	0x000008d0
        /*15e4*/ 	.word	0x000000ff
        /*15e8*/ 	.word	0x000228c0
        /*15ec*/ 	.short	0x0100
        /*15ee*/ 	.byte	0x08
	.zero		1


	//   ....[20]....
        /*15f0*/ 	.word	0x000008e0
        /*15f4*/ 	.word	0x000000ff
        /*15f8*/ 	.word	0x000228b8
        /*15fc*/ 	.short	0x0100
        /*15fe*/ 	.byte	0x08
	.zero		1


	//   ....[21]....
        /*1600*/ 	.word	0x000008f0
        /*1604*/ 	.word	0x000000ff
        /*1608*/ 	.word	0x000228c8
        /*160c*/ 	.short	0x0100
        /*160e*/ 	.byte	0x08
	.zero		1


	//   ....[22]....
        /*1610*/ 	.word	0x00002fc0
        /*1614*/ 	.word	0x00000056
        /*1618*/ 	.word	0x00022890
        /*161c*/ 	.short	0x010a
        /*161e*/ 	.byte	0x3f
	.zero		1


	//   ....[23]....
        /*1620*/ 	.word	0x000061f0
        /*1624*/ 	.word	0x00000056
        /*1628*/ 	.word	0x00022890
        /*162c*/ 	.short	0x010a
        /*162e*/ 	.byte	0x3f
	.zero		1


	//   ....[24]....
        /*1630*/ 	.word	0x000091c0
        /*1634*/ 	.word	0x00000056
        /*1638*/ 	.word	0x00022890
        /*163c*/ 	.short	0x010a
        /*163e*/ 	.byte	0x3f
	.zero		1


	//   ....[25]....
        /*1640*/ 	.word	0x00009780
        /*1644*/ 	.word	0x00000004
        /*1648*/ 	.word	0x00000000
        /*164c*/ 	.short	0x0101
        /*164e*/ 	.byte	0x3f
	.zero		1


	//   ....[26]....
        /*1650*/ 	.word	0x000097c0
        /*1654*/ 	.word	0x00000056
        /*1658*/ 	.word	0x000228b0
        /*165c*/ 	.short	0x010a
        /*165e*/ 	.byte	0x3f
	.zero		1


	//   ....[27]....
        /*1660*/ 	.word	0x00009cf0
        /*1664*/ 	.word	0x00000056
        /*1668*/ 	.word	0x00000000
        /*166c*/ 	.short	0x0101
        /*166e*/ 	.byte	0x3f
	.zero		1


	//   ....[28]....
        /*1670*/ 	.word	0x0000a880
        /*1674*/ 	.word	0x00000012
        /*1678*/ 	.word	0x00022800
        /*167c*/ 	.short	0x010a
        /*167e*/ 	.byte	0x3f
	.zero		1


	//   ....[29]....
        /*1680*/ 	.word	0x0000a8d0
        /*1684*/ 	.word	0x00000012
        /*1688*/ 	.word	0x00022800
        /*168c*/ 	.short	0x010a
        /*168e*/ 	.byte	0x3f
	.zero		1


	//   ....[30]....
        /*1690*/ 	.word	0x0000b310
        /*1694*/ 	.word	0x00000012
        /*1698*/ 	.word	0x00022800
        /*169c*/ 	.short	0x010a
        /*169e*/ 	.byte	0x3f
	.zero		1


	//   ....[31]....
        /*16a0*/ 	.word	0x0000d8c0
        /*16a4*/ 	.word	0x00000012
        /*16a8*/ 	.word	0x00022800
        /*16ac*/ 	.short	0x010a
        /*16ae*/ 	.byte	0x3f
	.zero		1


	//   ....[32]....
        /*16b0*/ 	.word	0x0000f940
        /*16b4*/ 	.word	0x00000000
        /*16b8*/ 	.word	0x00022830
        /*16bc*/ 	.short	0x010a
        /*16be*/ 	.byte	0x3f
	.zero		1


	//   ....[33]....
        /*16c0*/ 	.word	0x0000f9d0
        /*16c4*/ 	.word	0x00000000
        /*16c8*/ 	.word	0x00022830
        /*16cc*/ 	.short	0x010a
        /*16ce*/ 	.byte	0x3f
	.zero		1


	//   ....[34]....
        /*16d0*/ 	.word	0x00011d20
        /*16d4*/ 	.word	0x00000045
        /*16d8*/ 	.word	0x00000000
        /*16dc*/ 	.short	0x0101
        /*16de*/ 	.byte	0x3f
	.zero		1


	//   ....[35]....
        /*16e0*/ 	.word	0x00012e50
        /*16e4*/ 	.word	0x00000003
        /*16e8*/ 	.word	0x00022830
        /*16ec*/ 	.short	0x010a
        /*16ee*/ 	.byte	0x3f
	.zero		1


	//   ....[36]....
        /*16f0*/ 	.word	0x00012ea0
        /*16f4*/ 	.word	0x00000003
        /*16f8*/ 	.word	0x00022830
        /*16fc*/ 	.short	0x010a
        /*16fe*/ 	.byte	0x3f
	.zero		1


	//   ....[37]....
        /*1700*/ 	.word	0x00013b40
        /*1704*/ 	.word	0x0000000e
        /*1708*/ 	.word	0x00022850
        /*170c*/ 	.short	0x010a
        /*170e*/ 	.byte	0x3f
	.zero		1


	//   ....[38]....
        /*1710*/ 	.word	0x00013b80
        /*1714*/ 	.word	0x0000000e
        /*1718*/ 	.word	0x00022850
        /*171c*/ 	.short	0x010a
        /*171e*/ 	.byte	0x3f
	.zero		1


	//   ....[39]....
        /*1720*/ 	.word	0x00015750
        /*1724*/ 	.word	0x00000067
        /*1728*/ 	.word	0x00000000
        /*172c*/ 	.short	0x0101
        /*172e*/ 	.byte	0x3f
	.zero		1


	//   ....[40]....
        /*1730*/ 	.word	0x00016140
        /*1734*/ 	.word	0x00000067
        /*1738*/ 	.word	0x00000000
        /*173c*/ 	.short	0x0101
        /*173e*/ 	.byte	0x3f
	.zero		1


	//   ....[41]....
        /*1740*/ 	.word	0x00016840
        /*1744*/ 	.word	0x00000003
        /*1748*/ 	.word	0x00022830
        /*174c*/ 	.short	0x010a
        /*174e*/ 	.byte	0x3f
	.zero		1


	//   ....[42]....
        /*1750*/ 	.word	0x00016890
        /*1754*/ 	.word	0x00000003
        /*1758*/ 	.word	0x00022830
        /*175c*/ 	.short	0x010a
        /*175e*/ 	.byte	0x3f
	.zero		1


	//   ....[43]....
        /*1760*/ 	.word	0x00017500
        /*1764*/ 	.word	0x0000000e
        /*1768*/ 	.word	0x00022850
        /*176c*/ 	.short	0x010a
        /*176e*/ 	.byte	0x3f
	.zero		1


	//   ....[44]....
        /*1770*/ 	.word	0x00017540
        /*1774*/ 	.word	0x0000000e
        /*1778*/ 	.word	0x00022850
        /*177c*/ 	.short	0x010a
        /*177e*/ 	.byte	0x3f
	.zero		1


	//   ....[45]....
        /*1780*/ 	.word	0x000178a0
        /*1784*/ 	.word	0x00000003
        /*1788*/ 	.word	0x00000000
        /*178c*/ 	.short	0x0101
        /*178e*/ 	.byte	0x3f
	.zero		1


	//   ....[46]....
        /*1790*/ 	.word	0x00018f40
        /*1794*/ 	.word	0x00000067
        /*1798*/ 	.word	0x00000000
        /*179c*/ 	.short	0x0101
        /*179e*/ 	.byte	0x3f
	.zero		1


	//   ....[47]....
        /*17a0*/ 	.word	0x00019580
        /*17a4*/ 	.word	0x0000000f
        /*17a8*/ 	.word	0x00022850
        /*17ac*/ 	.short	0x010a
        /*17ae*/ 	.byte	0x3f
	.zero		1


	//   ....[48]....
        /*17b0*/ 	.word	0x00019600
        /*17b4*/ 	.word	0x0000000f
        /*17b8*/ 	.word	0x00022850
        /*17bc*/ 	.short	0x010a
        /*17be*/ 	.byte	0x3f
	.zero		1


	//   ....[49]....
        /*17c0*/ 	.word	0x0001a010
        /*17c4*/ 	.word	0x00000002
        /*17c8*/ 	.word	0x00000000
        /*17cc*/ 	.short	0x0101
        /*17ce*/ 	.byte	0x3f
	.zero		1


	//   ....[50]....
        /*17d0*/ 	.word	0x0001bee0
        /*17d4*/ 	.word	0x00000000
        /*17d8*/ 	.word	0x00000000
        /*17dc*/ 	.short	0x0101
        /*17de*/ 	.byte	0x3f
	.zero		1


	//   ....[51]....
        /*17e0*/ 	.word	0x0001c690
        /*17e4*/ 	.word	0x0000000c
        /*17e8*/ 	.word	0x00000000
        /*17ec*/ 	.short	0x0101
        /*17ee*/ 	.byte	0x3f
	.zero		1


	//   ....[52]....
        /*17f0*/ 	.word	0x000202e0
        /*17f4*/ 	.word	0x00000016
        /*17f8*/ 	.word	0x00022820
        /*17fc*/ 	.short	0x010a
        /*17fe*/ 	.byte	0x3f
	.zero		1


	//   ....[53]....
        /*1800*/ 	.word	0x000203a0
        /*1804*/ 	.word	0x00000006
        /*1808*/ 	.word	0x000228a0
        /*180c*/ 	.short	0x010a
        /*180e*/ 	.byte	0x3f
	.zero		1


	//   ....[54]....
        /*1810*/ 	.word	0x000205d0
        /*1814*/ 	.word	0x00000006
        /*1818*/ 	.word	0x000228c0
        /*181c*/ 	.short	0x010a
        /*181e*/ 	.byte	0x3f
	.zero		1


	//   ....[55]....
        /*1820*/ 	.word	0x00020950
        /*1824*/ 	.word	0x00000006
        /*1828*/ 	.word	0x000228a0
        /*182c*/ 	.short	0x010a
        /*182e*/ 	.byte	0x3f
	.zero		1


	//   ....[56]....
        /*1830*/ 	.word	0x00020b70
        /*1834*/ 	.word	0x00000006
        /*1838*/ 	.word	0x000228c0
        /*183c*/ 	.short	0x010a
        /*183e*/ 	.byte	0x3f
	.zero		1


	//   ....[57]....
        /*1840*/ 	.word	0x00021db0
        /*1844*/ 	.word	0x00000006
        /*1848*/ 	.word	0x00022880
        /*184c*/ 	.short	0x010a
        /*184e*/ 	.byte	0x3f
	.zero		1


	//   ....[58]....
        /*1850*/ 	.word	0x00022690
        /*1854*/ 	.word	0x00000006
        /*1858*/ 	.word	0x00022870
        /*185c*/ 	.short	0x0107
        /*185e*/ 	.byte	0x3f
	.zero		1


	//   ....[59]....
        /*1860*/ 	.word	0x00022750
        /*1864*/ 	.word	0x00000006
        /*1868*/ 	.word	0x00022870
        /*186c*/ 	.short	0x0101
        /*186e*/ 	.byte	0x3f
	.zero		1


	//   ....[60]....
        /*1870*/ 	.word	0x000227a0
        /*1874*/ 	.word	0x00000006
        /*1878*/ 	.word	0x00022840
        /*187c*/ 	.short	0x010a
        /*187e*/ 	.byte	0x3f
	.zero		1


	//   ....[61]....
        /*1880*/ 	.word	0x00022ee0
        /*1884*/ 	.word	0x00000006
        /*1888*/ 	.word	0x00022830
        /*188c*/ 	.short	0x0107
        /*188e*/ 	.byte	0x3f
	.zero		1


	//   ....[62]....
        /*1890*/ 	.word	0x00022fd0
        /*1894*/ 	.word	0x00000006
        /*1898*/ 	.word	0x00022830
        /*189c*/ 	.short	0x0101
        /*189e*/ 	.byte	0x3f
	.zero		1


	//   ....[63]....
        /*18a0*/ 	.word	0x000239e0
        /*18a4*/ 	.word	0x00000016
        /*18a8*/ 	.word	0x00022800
        /*18ac*/ 	.short	0x0107
        /*18ae*/ 	.byte	0x3f
	.zero		1


	//   ....[64]....
        /*18b0*/ 	.word	0x00023ae0
        /*18b4*/ 	.word	0x00000016
        /*18b8*/ 	.word	0x00022800
        /*18bc*/ 	.short	0x0101
        /*18be*/ 	.byte	0x3f
	.zero		1


	//   ....[65]....
        /*18c0*/ 	.word	0x00023b10
        /*18c4*/ 	.word	0x00000016
        /*18c8*/ 	.word	0x00022820
        /*18cc*/ 	.short	0x010a
        /*18ce*/ 	.byte	0x3f
	.zero		1


	//   ....[66]....
        /*18d0*/ 	.word	0x00024000
        /*18d4*/ 	.word	0x00000000
        /*18d8*/ 	.word	0x00022880
        /*18dc*/ 	.short	0x010a
        /*18de*/ 	.byte	0x3f
	.zero		1


	//   ....[67]....
        /*18e0*/ 	.word	0x000245e0
        /*18e4*/ 	.word	0x00000000
        /*18e8*/ 	.word	0x00022870
        /*18ec*/ 	.short	0x0107
        /*18ee*/ 	.byte	0x3f
	.zero		1


	//   ....[68]....
        /*18f0*/ 	.word	0x000246a0
        /*18f4*/ 	.word	0x00000000
        /*18f8*/ 	.word	0x00022870
        /*18fc*/ 	.short	0x0101
        /*18fe*/ 	.byte	0x3f
	.zero		1


	//   ....[69]....
        /*1900*/ 	.word	0x000246d0
        /*1904*/ 	.word	0x00000000
        /*1908*/ 	.word	0x00022840
        /*190c*/ 	.short	0x010a
        /*190e*/ 	.byte	0x3f
	.zero		1


	//   ....[70]....
        /*1910*/ 	.word	0x00024c70
        /*1914*/ 	.word	0x00000000
        /*1918*/ 	.word	0x00022830
        /*191c*/ 	.short	0x0107
        /*191e*/ 	.byte	0x3f
	.zero		1


	//   ....[71]....
        /*1920*/ 	.word	0x00024d30
        /*1924*/ 	.word	0x00000000
        /*1928*/ 	.word	0x00022830
        /*192c*/ 	.short	0x0101
        /*192e*/ 	.byte	0x3f
	.zero		1


	//   ....[72]....
        /*1930*/ 	.word	0x00024dc0
        /*1934*/ 	.word	0x00000002
        /*1938*/ 	.word	0x00022870
        /*193c*/ 	.short	0x010a
        /*193e*/ 	.byte	0x3f
	.zero		1


	//   ....[73]....
        /*1940*/ 	.word	0x00024e50
        /*1944*/ 	.word	0x00000002
        /*1948*/ 	.word	0x00022860
        /*194c*/ 	.short	0x010a
        /*194e*/ 	.byte	0x3f
	.zero		1


	//   ....[74]....
        /*1950*/ 	.word	0x00025520
        /*1954*/ 	.word	0x00000002
        /*1958*/ 	.word	0x00022850
        /*195c*/ 	.short	0x0101
        /*195e*/ 	.byte	0x3f
	.zero		1


	//   ....[75]....
        /*1960*/ 	.word	0x000255b0
        /*1964*/ 	.word	0x00000002
        /*1968*/ 	.word	0x00000000
        /*196c*/ 	.short	0x0101
        /*196e*/ 	.byte	0x3f
	.zero		1


	//   ....[76]....
        /*1970*/ 	.word	0x00025780
        /*1974*/ 	.word	0x00000000
        /*1978*/ 	.word	0x00022870
        /*197c*/ 	.short	0x010a
        /*197e*/ 	.byte	0x3f
	.zero		1


	//   ....[77]....
        /*1980*/ 	.word	0x00025810
        /*1984*/ 	.word	0x00000000
        /*1988*/ 	.word	0x00022860
        /*198c*/ 	.short	0x010a
        /*198e*/ 	.byte	0x3f
	.zero		1


	//   ....[78]....
        /*1990*/ 	.word	0x00025ef0
        /*1994*/ 	.word	0x00000000
        /*1998*/ 	.word	0x00022850
        /*199c*/ 	.short	0x0101
        /*199e*/ 	.byte	0x3f
	.zero		1


	//   ....[79]....
        /*19a0*/ 	.word	0x00025fa0
        /*19a4*/ 	.word	0x00000000
        /*19a8*/ 	.word	0x00000000
        /*19ac*/ 	.short	0x0101
        /*19ae*/ 	.byte	0x3f
	.zero		1


	//   ....[80]....
        /*19b0*/ 	.word	0x00027100
        /*19b4*/ 	.word	0x00000005
        /*19b8*/ 	.word	0x00022820
        /*19bc*/ 	.short	0x010a
        /*19be*/ 	.byte	0x3f
	.zero		1


	//   ....[81]....
        /*19c0*/ 	.word	0x000272c0
        /*19c4*/ 	.word	0x00000003
        /*19c8*/ 	.word	0x00022840
        /*19cc*/ 	.short	0x010a
        /*19ce*/ 	.byte	0x3f
	.zero		1


	//   ....[82]....
        /*19d0*/ 	.word	0x00027350
        /*19d4*/ 	.word	0x00000021
        /*19d8*/ 	.word	0x00022840
        /*19dc*/ 	.short	0x010a
        /*19de*/ 	.byte	0x3f
	.zero		1


	//   ....[83]....
        /*19e0*/ 	.word	0x00027390
        /*19e4*/ 	.word	0x00000003
        /*19e8*/ 	.word	0x00022860
        /*19ec*/ 	.short	0x010a
        /*19ee*/ 	.byte	0x3f
	.zero		1


	//   ....[84]....
        /*19f0*/ 	.word	0x000273d0
        /*19f4*/ 	.word	0x00000021
        /*19f8*/ 	.word	0x00022860
        /*19fc*/ 	.short	0x010a
        /*19fe*/ 	.byte	0x3f
	.zero		1


	//   ....[85]....
        /*1a00*/ 	.word	0x00027410
        /*1a04*/ 	.word	0x00000003
        /*1a08*/ 	.word	0x00022880
        /*1a0c*/ 	.short	0x010a
        /*1a0e*/ 	.byte	0x3f
	.zero		1


	//   ....[86]....
        /*1a10*/ 	.word	0x00027450
        /*1a14*/ 	.word	0x00000021
        /*1a18*/ 	.word	0x00022880
        /*1a1c*/ 	.short	0x010a
        /*1a1e*/ 	.byte	0x3f
	.zero		1


	//   ....[87]....
        /*1a20*/ 	.word	0x000274b0
        /*1a24*/ 	.word	0x00000056
        /*1a28*/ 	.word	0x00022890
        /*1a2c*/ 	.short	0x010a
        /*1a2e*/ 	.byte	0x3f
	.zero		1


	//   ....[88]....
        /*1a30*/ 	.word	0x00027860
        /*1a34*/ 	.word	0x00000056
        /*1a38*/ 	.word	0x00022890
        /*1a3c*/ 	.short	0x010a
        /*1a3e*/ 	.byte	0x3f
	.zero		1


	//   ....[89]....
        /*1a40*/ 	.word	0x00027c20
        /*1a44*/ 	.word	0x00000056
        /*1a48*/ 	.word	0x00022890
        /*1a4c*/ 	.short	0x010a
        /*1a4e*/ 	.byte	0x3f
	.zero		1


	//   ....[90]....
        /*1a50*/ 	.word	0x00027fd0
        /*1a54*/ 	.word	0x00000056
        /*1a58*/ 	.word	0x000228b0
        /*1a5c*/ 	.short	0x010a
        /*1a5e*/ 	.byte	0x3f
	.zero		1


	//   ....[91]....
        /*1a60*/ 	.word	0x000284a0
        /*1a64*/ 	.word	0x00000012
        /*1a68*/ 	.word	0x00022800
        /*1a6c*/ 	.short	0x010a
        /*1a6e*/ 	.byte	0x3f
	.zero		1


	//   ....[92]....
        /*1a70*/ 	.word	0x00028990
        /*1a74*/ 	.word	0x00000012
        /*1a78*/ 	.word	0x00022800
        /*1a7c*/ 	.short	0x010a
        /*1a7e*/ 	.byte	0x3f
	.zero		1


	//   ....[93]....
        /*1a80*/ 	.word	0x000289e0
        /*1a84*/ 	.word	0x00000000
        /*1a88*/ 	.word	0x00022830
        /*1a8c*/ 	.short	0x010a
        /*1a8e*/ 	.byte	0x3f
	.zero		1


	//   ....[94]....
        /*1a90*/ 	.word	0x00028a30
        /*1a94*/ 	.word	0x00000003
        /*1a98*/ 	.word	0x00022830
        /*1a9c*/ 	.short	0x010a
        /*1a9e*/ 	.byte	0x3f
	.zero		1


	//   ....[95]....
        /*1aa0*/ 	.word	0x00028a80
        /*1aa4*/ 	.word	0x0000000e
        /*1aa8*/ 	.word	0x00022850
        /*1aac*/ 	.short	0x010a
        /*1aae*/ 	.byte	0x3f
	.zero		1


	//   ....[96]....
        /*1ab0*/ 	.word	0x00028ad0
        /*1ab4*/ 	.word	0x00000003
        /*1ab8*/ 	.word	0x00022830
        /*1abc*/ 	.short	0x010a
        /*1abe*/ 	.byte	0x3f
	.zero		1


	//   ....[97]....
        /*1ac0*/ 	.word	0x00028b20
        /*1ac4*/ 	.word	0x0000000e
        /*1ac8*/ 	.word	0x00022850
        /*1acc*/ 	.short	0x010a
        /*1ace*/ 	.byte	0x3f
	.zero		1


	//   ....[98]....
        /*1ad0*/ 	.word	0x00028b70
        /*1ad4*/ 	.word	0x0000000f
        /*1ad8*/ 	.word	0x00022850
        /*1adc*/ 	.short	0x010a
        /*1ade*/ 	.byte	0x3f
	.zero		1


	//   ....[99]....
        /*1ae0*/ 	.word	0x0002b520
        /*1ae4*/ 	.word	0x00000016
        /*1ae8*/ 	.word	0x00022820
        /*1aec*/ 	.short	0x010a
        /*1aee*/ 	.byte	0x3f
	.zero		1


	//   ....[100]....
        /*1af0*/ 	.word	0x0002b570
        /*1af4*/ 	.word	0x00000006
        /*1af8*/ 	.word	0x000228a0
        /*1afc*/ 	.short	0x010a
        /*1afe*/ 	.byte	0x3f
	.zero		1


	//   ....[101]....
        /*1b00*/ 	.word	0x0002b5c0
        /*1b04*/ 	.word	0x00000006
        /*1b08*/ 	.word	0x000228c0
        /*1b0c*/ 	.short	0x010a
        /*1b0e*/ 	.byte	0x3f
	.zero		1


	//   ....[102]....
        /*1b10*/ 	.word	0x0002b610
        /*1b14*/ 	.word	0x00000006
        /*1b18*/ 	.word	0x000228a0
        /*1b1c*/ 	.short	0x010a
        /*1b1e*/ 	.byte	0x3f
	.zero		1


	//   ....[103]....
        /*1b20*/ 	.word	0x0002b660
        /*1b24*/ 	.word	0x00000006
        /*1b28*/ 	.word	0x000228c0
        /*1b2c*/ 	.short	0x010a
        /*1b2e*/ 	.byte	0x3f
	.zero		1


	//   ....[104]....
        /*1b30*/ 	.word	0x0002b780
        /*1b34*/ 	.word	0x00000006
        /*1b38*/ 	.word	0x00022880
        /*1b3c*/ 	.short	0x010a
        /*1b3e*/ 	.byte	0x3f
	.zero		1


	//   ....[105]....
        /*1b40*/ 	.word	0x0002c4c0
        /*1b44*/ 	.word	0x00000006
        /*1b48*/ 	.word	0x00022840
        /*1b4c*/ 	.short	0x010a
        /*1b4e*/ 	.byte	0x3f
	.zero		1


	//   ....[106]....
        /*1b50*/ 	.word	0x0002db00
        /*1b54*/ 	.word	0x00000016
        /*1b58*/ 	.word	0x00022820
        /*1b5c*/ 	.short	0x010a
        /*1b5e*/ 	.byte	0x3f
	.zero		1


	//   ....[107]....
        /*1b60*/ 	.word	0x0002db50
        /*1b64*/ 	.word	0x00000000
        /*1b68*/ 	.word	0x00022880
        /*1b6c*/ 	.short	0x010a
        /*1b6e*/ 	.byte	0x3f
	.zero		1


	//   ....[108]....
        /*1b70*/ 	.word	0x0002e690
        /*1b74*/ 	.word	0x00000000
        /*1b78*/ 	.word	0x00022840
        /*1b7c*/ 	.short	0x010a
        /*1b7e*/ 	.byte	0x3f
	.zero		1


	//   ....[109]....
        /*1b80*/ 	.word	0x0002f1a0
        /*1b84*/ 	.word	0x00000002
        /*1b88*/ 	.word	0x00022870
        /*1b8c*/ 	.short	0x010a
        /*1b8e*/ 	.byte	0x3f
	.zero		1


	//   ....[110]....
        /*1b90*/ 	.word	0x0002f1f0
        /*1b94*/ 	.word	0x00000002
        /*1b98*/ 	.word	0x00022860
        /*1b9c*/ 	.short	0x010a
        /*1b9e*/ 	.byte	0x3f
	.zero		1


	//   ....[111]....
        /*1ba0*/ 	.word	0x0002f240
        /*1ba4*/ 	.word	0x00000000
        /*1ba8*/ 	.word	0x00022870
        /*1bac*/ 	.short	0x010a
        /*1bae*/ 	.byte	0x3f
	.zero		1


	//   ....[112]....
        /*1bb0*/ 	.word	0x0002f290
        /*1bb4*/ 	.word	0x00000000
        /*1bb8*/ 	.word	0x00022860
        /*1bbc*/ 	.short	0x010a
        /*1bbe*/ 	.byte	0x3f
	.zero		1


	//   ....[113]....
        /*1bc0*/ 	.word	0x0002fcc0
        /*1bc4*/ 	.word	0x00000005
        /*1bc8*/ 	.word	0x00022820
        /*1bcc*/ 	.short	0x010a
        /*1bce*/ 	.byte	0x3f
	.zero		1


	//   ....[114]....
        /*1bd0*/ 	.word	0x0002fe60
        /*1bd4*/ 	.word	0x00000003
        /*1bd8*/ 	.word	0x00022840
        /*1bdc*/ 	.short	0x010a
        /*1bde*/ 	.byte	0x3f
	.zero		1


	//   ....[115]....
        /*1be0*/ 	.word	0x0002feb0
        /*1be4*/ 	.word	0x00000021
        /*1be8*/ 	.word	0x00022840
        /*1bec*/ 	.short	0x010a
        /*1bee*/ 	.byte	0x3f
	.zero		1


	//   ....[116]....
        /*1bf0*/ 	.word	0x0002ff00
        /*1bf4*/ 	.word	0x00000003
        /*1bf8*/ 	.word	0x00022860
        /*1bfc*/ 	.short	0x010a
        /*1bfe*/ 	.byte	0x3f
	.zero		1


	//   ....[117]....
        /*1c00*/ 	.word	0x0002ff50
        /*1c04*/ 	.word	0x00000021
        /*1c08*/ 	.word	0x00022860
        /*1c0c*/ 	.short	0x010a
        /*1c0e*/ 	.byte	0x3f
	.zero		1


	//   ....[118]....
        /*1c10*/ 	.word	0x0002ffa0
        /*1c14*/ 	.word	0x00000003
        /*1c18*/ 	.word	0x00022880
        /*1c1c*/ 	.short	0x010a
        /*1c1e*/ 	.byte	0x3f
	.zero		1


	//----- nvinfo : EIATTR_NUM_MBARRIERS
	.align		4
.L_1106:
        /*1c20*/ 	.byte	0x03, 0x38
        /*1c22*/ 	.short	0x0016


	//----- nvinfo : EIATTR_EXIT_INSTR_OFFSETS
	.align		4
        /*1c24*/ 	.byte	0x04, 0x1c
        /*1c26*/ 	.short	(.L_1108 - .L_1107)


	//   ....[0]....
.L_1107:
        /*1c28*/ 	.word	0x000274a0


	//----- nvinfo : EIATTR_MAX_THREADS
	.align		4
.L_1108:
        /*1c2c*/ 	.byte	0x04, 0x05
        /*1c2e*/ 	.short	(.L_1110 - .L_1109)
.L_1109:
        /*1c30*/ 	.word	0x00000180
        /*1c34*/ 	.word	0x00000001
        /*1c38*/ 	.word	0x00000001


	//----- nvinfo : EIATTR_CRS_STACK_SIZE
	.align		4
.L_1110:
        /*1c3c*/ 	.byte	0x04, 0x1e
        /*1c3e*/ 	.short	(.L_1112 - .L_1111)
.L_1111:
        /*1c40*/ 	.word	0x00000000


	//----- nvinfo : EIATTR_CBANK_PARAM_SIZE
	.align		4
.L_1112:
        /*1c44*/ 	.byte	0x03, 0x19
        /*1c46*/ 	.short	0x0af0


	//----- nvinfo : EIATTR_PARAM_CBANK
	.align		4
        /*1c48*/ 	.byte	0x04, 0x0a
        /*1c4a*/ 	.short	(.L_1114 - .L_1113)
	.align		4
.L_1113:
        /*1c4c*/ 	.word	index@(.nv.constant0._ZN7cutlass13device_kernelIN5flash11enable_sm90INS1_16FlashAttnFwdSm90INS1_25CollectiveMainloopFwdSm90ILi2EN4cute5tupleIJNS5_1CILi1EEES8_S8_EEENS6_IJNS7_ILi128EEENS7_ILi160EEESA_EEELi128ENS_12float_e4m3_tEfNS_4arch4Sm90ELb1ELb0ELb0ELb1ELb1ELb1ELb0ELb1ELb1ELb1ELb1ELb0EEENS1_21CollectiveEpilogueFwdINS6_IJSA_SA_SB_EEES9_NS_10bfloat16_tESF_Li256ELb1ELb1ELb1ELb1EEENS1_36VarlenDynamicPersistentTileSchedulerILi128ELi160ELi256ELi128ELb1ELb1ELb1ELb1ELb1ELb1EEEEEEEEEvNT_6ParamsE)
        /*1c50*/ 	.short	0x0210
        /*1c52*/ 	.short	0x0af0


	//----- nvinfo : EIATTR_SW_WAR
	.align		4
.L_1114:
        /*1c54*/ 	.byte	0x04, 0x36
        /*1c56*/ 	.short	(.L_1116 - .L_1115)
.L_1115:
        /*1c58*/ 	.word	0x00000008
.L_1116:


//--------------------- .nv.info._ZN7cutlass13device_kernelIN5flash11enable_sm90INS1_16FlashAttnFwdSm90INS1_25CollectiveMainloopFwdSm90ILi2EN4cute5tupleIJNS5_1CILi1EEES8_S8_EEENS6_IJNS7_ILi192EEENS7_ILi128EEENS7_ILi96EEEEEELi96ENS_12float_e4m3_tEfNS_4arch4Sm90ELb0ELb0ELb0ELb0ELb1ELb0ELb0ELb1ELb1ELb1ELb1ELb0EEENS1_21CollectiveEpilogueFwdINS6_IJSA_SC_SB_EEES9_NS_10bfloat16_tESG_Li384ELb0ELb1ELb1ELb1EEENS1_19SingleTileSchedulerILb0ELb1ELb1ELi192EEEEEEEEEvNT_6ParamsE --------------------------
	.section	.nv.info._ZN7cutlass13device_kernelIN5flash11enable_sm90INS1_16FlashAttnFwdSm90INS1_25CollectiveMainloopFwdSm90ILi2EN4cute5tupleIJNS5_1CILi1EEES8_S8_EEENS6_IJNS7_ILi192EEENS7_ILi128EEENS7_ILi96EEEEEELi96ENS_12float_e4m3_tEfNS_4arch4Sm90ELb0ELb0ELb0ELb0ELb1ELb0ELb0ELb1ELb1ELb1ELb1ELb0EEENS1_21CollectiveEpilogueFwdINS6_IJSA_SC_SB_EEES9_NS_10bfloat16_tESG_Li384ELb0ELb1ELb1ELb1EEENS1_19SingleTileSchedulerILb0ELb1ELb1ELi192EEEEEEEEEvNT_6ParamsE,"",@"SHT_CUDA_INFO"
	.sectionflags	@""
	.align	4


	//----- nvinfo : EIATTR_CUDA_API_VERSION
	.align		4
        /*0000*/ 	.byte	0x04, 0x37
        /*0002*/ 	.short	(.L_1118 - .L_1117)
.L_1117:
        /*0004*/ 	.word	0x00000082


	//----- nvinfo : EIATTR_KPARAM_INFO
	.align		4
.L_1118:
        /*0008*/ 	.byte	0x04, 0x17
        /*000a*/ 	.short	(.L_1120 - .L_1119)
.L_1119:
        /*000c*/ 	.word	0x00000000
        /*0010*/ 	.short	0x0000
        /*0012*/ 	.short	0x0070
        /*0014*/ 	.byte	0x00, 0xf0, 0x01, 0x28


	//----- nvinfo : EIATTR_SPARSE_MMA_MASK
	.align		4
.L_1120:
        /*0018*/ 	.byte	0x03, 0x50
        /*001a*/ 	.short	0x0000


	//----- nvinfo : EIATTR_MAXREG_COUNT
	.align		4
        /*001c*/ 	.byte	0x03, 0x1b
        /*001e*/ 	.short	0x0080


	//----- nvinfo : EIATTR_NUM_BARRIERS
	.align		4
        /*0020*/ 	.byte	0x02, 0x4c
        /*0022*/ 	.byte	0x09
	.zero		1


	//----- nvinfo : EIATTR_EXTERNS
	.align		4
        /*0024*/ 	.byte	0x04, 0x0f
        /*0026*/ 	.short	(.L_1122 - .L_1121)


	//   ....[0]....
	.align		4
.L_1121:
        /*0028*/ 	.word	index@(__assertfail)


	//----- nvinfo : EIATTR_ANNOTATIONS
	.align		4
.L_1122:
        /*002c*/ 	.byte	0x04, 0x55
        /*002e*/ 	.short	(.L_1124 - .L_1123)


	//   ....[0]....
.L_1123:
        /*0030*/ 	.word	0x00000001
        /*0034*/ 	.byte	0x10, 0x89, 0x00, 0x00, 0x01, 0x00, 0x00, 0x00, 0xb0, 0x8b, 0x00, 0x00, 0x01, 0x00, 0x00, 0x00
        /*0044*/ 	.byte	0x30, 0x8d, 0x00, 0x00, 0x01, 0x00, 0x00, 0x00, 0x10, 0x8f, 0x00, 0x00, 0x01, 0x00, 0x00, 0x00
        /*0054*/ 	.byte	0xb0, 0x9e, 0x00, 0x00, 0x01, 0x00, 0x00, 0x00, 0xa0, 0x9f, 0x00, 0x00, 0x01, 0x00, 0x00, 0x00
        /*0064*/ 	.byte	0xc0, 0x9f, 0x00, 0x00, 0x01, 0x00, 0x00, 0x00, 0x50, 0xa8, 0x00, 0x00, 0x01, 0x00, 0x00, 0x00
        /*0074*/ 	.byte	0x70, 0xab, 0x00, 0x00, 0x01, 0x00, 0x00, 0x00, 0x80, 0xb1, 0x00, 0x00, 0x01, 0x00, 0x00, 0x00
        /*0084*/ 	.byte	0xd0, 0xbc, 0x00, 0x00, 0x01, 0x00, 0x00, 0x00, 0x80, 0xc9, 0x00, 0x00


	//----- nvinfo : EIATTR_MERCURY_ISA_VERSION
	.align		4
.L_1124:
        /*0090*/ 	.byte	0x03, 0x5f
        /*0092*/ 	.short	0x0101


	//----- nvinfo : EIATTR_INT_WARP_WIDE_INSTR_OFFSETS
	.align		4
        /*0094*/ 	.byte	0x04, 0x31
        /*0096*/ 	.short	(.L_1126 - .L_1125)


	//   ....[0]....
.L_1125:
        /*0098*/ 	.word	0x000000c0


	//   ....[1]....
        /*009c*/ 	.word	0x000000d0


	//   ....[2]....
        /*00a0*/ 	.word	0x00000170


	//----- nvinfo : EIATTR_COOP_GROUP_MASK_REGIDS
	.align		4
.L_1126:
        /*00a4*/ 	.byte	0x04, 0x29
        /*00a6*/ 	.short	(.L_1128 - .L_1127)


	//   ....[0]....
.L_1127:
        /*00a8*/ 	.word	0xffffffff


	//   ....[1]....
        /*00ac*/ 	.word	0xffffffff


	//   ....[2]....
        /*00b0*/ 	.word	0xffffffff


	//   ....[3]....
        /*00b4*/ 	.word	0xffffffff


	//   ....[4]....
        /*00b8*/ 	.word	0xffffffff


	//   ....[5]....
        /*00bc*/ 	.word	0xffffffff


	//   ....[6]....
        /*00c0*/ 	.word	0xffffffff


	//   ....[7]....
        /*00c4*/ 	.word	0xffffffff


	//   ....[8]....
        /*00c8*/ 	.word	0xffffffff


	//   ....[9]....
        /*00cc*/ 	.word	0xffffffff


	//   ....[10]....
        /*00d0*/ 	.word	0xffffffff


	//   ....[11]....
        /*00d4*/ 	.word	0xffffffff


	//   ....[12]....
        /*00d8*/ 	.word	0xffffffff


	//   ....[13]....
        /*00dc*/ 	.word	0xffffffff


	//   ....[14]....
        /*00e0*/ 	.word	0xffffffff


	//   ....[15]....
        /*00e4*/ 	.word	0xffffffff


	//   ....[16]....
        /*00e8*/ 	.word	0xffffffff


	//   ....[17]....
        /*00ec*/ 	.word	0xffffffff


	//   ....[18]....
        /*00f0*/ 	.word	0xffffffff


	//   ....[19]....
        /*00f4*/ 	.word	0xffffffff


	//   ....[20]....
        /*00f8*/ 	.word	0xffffffff


	//   ....[21]....
        /*00fc*/ 	.word	0xffffffff


	//   ....[22]....
        /*0100*/ 	.word	0xffffffff


	//   ....[23]....
        /*0104*/ 	.word	0xffffffff


	//   ....[24]....
        /*0108*/ 	.word	0xffffffff


	//   ....[25]....
        /*010c*/ 	.word	0xffffffff


	//   ....[26]....
        /*0110*/ 	.word	0xffffffff


	//   ....[27]....
        /*0114*/ 	.word	0xffffffff


	//   ....[28]....
        /*0118*/ 	.word	0xffffffff


	//   ....[29]....
        /*011c*/ 	.word	0xffffffff


	//   ....[30]....
        /*0120*/ 	.word	0xffffffff


	//   ....[31]....
        /*0124*/ 	.word	0xffffffff


	//   ....[32]....
        /*0128*/ 	.word	0xffffffff


	//   ....[33]....
        /*012c*/ 	.word	0xffffffff


	//   ....[34]....
        /*0130*/ 	.word	0xffffffff


	//   ....[35]....
        /*0134*/ 	.word	0xffffffff


	//   ....[36]....
        /*0138*/ 	.word	0xffffffff


	//   ....[37]....
        /*013c*/ 	.word	0xffffffff


	//   ....[38]....
        /*0140*/ 	.word	0xffffffff


	//   ....[39]....
        /*0144*/ 	.word	0xffffffff


	//   ....[40]....
        /*0148*/ 	.word	0xffffffff


	//   ....[41]....
        /*014c*/ 	.word	0xffffffff


	//   ....[42]....
        /*0150*/ 	.word	0xffffffff


	//   ....[43]....
        /*0154*/ 	.word	0xffffffff


	//   ....[44]....
        /*0158*/ 	.word	0xffffffff


	//   ....[45]....
        /*015c*/ 	.word	0xffffffff


	//   ....[46]....
        /*0160*/ 	.word	0xffffffff


	//   ....[47]....
        /*0164*/ 	.word	0xffffffff


	//   ....[48]....
        /*0168*/ 	.word	0xffffffff


	//   ....[49]....
        /*016c*/ 	.word	0xffffffff


	//   ....[50]....
        /*0170*/ 	.word	0xffffffff


	//   ....[51]....
        /*0174*/ 	.word	0xffffffff


	//   ....[52]....
        /*0178*/ 	.word	0xffffffff


	//   ....[53]....
        /*017c*/ 	.word	0xffffffff


	//   ....[54]....
        /*0180*/ 	.word	0xffffffff


	//   ....[55]....
        /*0184*/ 	.word	0xffffffff


	//   ....[56]....
        /*0188*/ 	.word	0xffffffff


	//   ....[57]....
        /*018c*/ 	.word	0xffffffff


	//   ....[58]....
        /*0190*/ 	.word	0xffffffff


	//   ....[59]....
        /*0194*/ 	.word	0xffffffff


	//   ....[60]....
        /*0198*/ 	.word	0xffffffff


	//   ....[61]....
        /*019c*/ 	.word	0xffffffff


	//   ....[62]....
        /*01a0*/ 	.word	0xffffffff


	//   ....[63]....
        /*01a4*/ 	.word	0xffffffff


	//   ....[64]....
        /*01a8*/ 	.word	0xffffffff


	//   ....[65]....
        /*01ac*/ 	.word	0xffffffff


	//   ....[66]....
        /*01b0*/ 	.word	0xffffffff


	//   ....[67]....
        /*01b4*/ 	.word	0xffffffff


	//   ....[68]....
        /*01b8*/ 	.word	0xffffffff


	//   ....[69]....
        /*01bc*/ 	.word	0xffffffff


	//   ....[70]....
        /*01c0*/ 	.word	0xffffffff


	//   ....[71]....
        /*01c4*/ 	.word	0xffffffff


	//   ....[72]....
        /*01c8*/ 	.word	0xffffffff


	//   ....[73]....
        /*01cc*/ 	.word	0xffffffff


	//   ....[74]....
        /*01d0*/ 	.word	0xffffffff


	//   ....[75]....
        /*01d4*/ 	.word	0xffffffff


	//   ....[76]....
        /*01d8*/ 	.word	0xffffffff


	//   ....[77]....
        /*01dc*/ 	.word	0xffffffff


	//   ....[78]....
        /*01e0*/ 	.word	0xffffffff


	//   ....[79]....
        /*01e4*/ 	.word	0xffffffff


	//   ....[80]....
        /*01e8*/ 	.word	0xffffffff


	//   ....[81]....
        /*01ec*/ 	.word	0xffffffff


	//   ....[82]....
        /*01f0*/ 	.word	0xffffffff


	//   ....[83]....
        /*01f4*/ 	.word	0xffffffff


	//   ....[84]....
        /*01f8*/ 	.word	0xffffffff


	//   ....[85]....
        /*01fc*/ 	.word	0xffffffff


	//   ....[86]....
        /*0200*/ 	.word	0xffffffff


	//   ....[87]....
        /*0204*/ 	.word	0xffffffff


	//   ....[88]....
        /*0208*/ 	.word	0xffffffff


	//   ....[89]....
        /*020c*/ 	.word	0xffffffff


	//   ....[90]....
        /*0210*/ 	.word	0xffffffff


	//   ....[91]....
        /*0214*/ 	.word	0xffffffff


	//   ....[92]....
        /*0218*/ 	.word	0xffffffff


	//   ....[93]....
        /*021c*/ 	.word	0xffffffff


	//   ....[94]....
        /*0220*/ 	.word	0xffffffff


	//   ....[95]....
        /*0224*/ 	.word	0xffffffff


	//   ....[96]....
        /*0228*/ 	.word	0xffffffff


	//   ....[97]....
        /*022c*/ 	.word	0xffffffff


	//   ....[98]....
        /*0230*/ 	.word	0xffffffff


	//   ....[99]....
        /*0234*/ 	.word	0x0500000f


	//   ....[100]....
        /*0238*/ 	.word	0x0500000f


	//   ....[101]....
        /*023c*/ 	.word	0x0500000f


	//   ....[102]....
        /*0240*/ 	.word	0x0500000f


	//   ....[103]....
        /*0244*/ 	.word	0x0500000f


	//   ....[104]....
        /*0248*/ 	.word	0x0500000f


	//   ....[105]....
        /*024c*/ 	.word	0x0500000f


	//   ....[106]....
        /*0250*/ 	.word	0x0500000f


	//   ....[107]....
        /*0254*/ 	.word	0x0500000f


	//   ....[108]....
        /*0258*/ 	.word	0x0500000f


	//   ....[109]....
        /*025c*/ 	.word	0x0500000f


	//   ....[110]....
        /*0260*/ 	.word	0x0500000f


	//   ....[111]....
        /*0264*/ 	.word	0x0500000f


	//   ....[112]....
        /*0268*/ 	.word	0x0500000f


	//   ....[113]....
        /*026c*/ 	.word	0x0500000f


	//   ....[114]....
        /*0270*/ 	.word	0x0500000f


	//   ....[115]....
        /*0274*/ 	.word	0x0500000f


	//   ....[116]....
        /*0278*/ 	.word	0x0500000f


	//   ....[117]....
        /*027c*/ 	.word	0x0500000f


	//   ....[118]....
        /*0280*/ 	.word	0x0500000f


	//   ....[119]....
        /*0284*/ 	.word	0x0500000f


	//   ....[120]....
        /*0288*/ 	.word	0x0500000f


	//   ....[121]....
        /*028c*/ 	.word	0x0500000f


	//----- nvinfo : EIATTR_COOP_GROUP_INSTR_OFFSETS
	.align		4
.L_1128:
        /*0290*/ 	.byte	0x04, 0x28
        /*0292*/ 	.short	(.L_1130 - .L_1129)


	//   ....[0]....
.L_1129:
        /*0294*/ 	.word	0x00000070


	//   ....[1]....
        /*0298*/ 	.word	0x000000b0


	//   ....[2]....
        /*029c*/ 	.word	0x000002d0


	//   ....[3]....
        /*02a0*/ 	.word	0x00000430


	//   ....[4]....
        /*02a4*/ 	.word	0x00000550


	//   ....[5]....
        /*02a8*/ 	.word	0x000006b0


	//   ....[6]....
        /*02ac*/ 	.word	0x000012d0


	//   ....[7]....
        /*02b0*/ 	.word	0x00002340


	//   ....[8]....
        /*02b4*/ 	.word	0x00002440


	//   ....[9]....
        /*02b8*/ 	.word	0x000029e0


	//   ....[10]....
        /*02bc*/ 	.word	0x00002a30


	//   ....[11]....
        /*02c0*/ 	.word	0x00004010


	//   ....[12]....
        /*02c4*/ 	.word	0x00004020


	//   ....[13]....
        /*02c8*/ 	.word	0x00004050


	//   ....[14]....
        /*02cc*/ 	.word	0x00004060


	//   ....[15]....
        /*02d0*/ 	.word	0x00005640


	//   ....[16]....
        /*02d4*/ 	.word	0x00005660


	//   ....[17]....
        /*02d8*/ 	.word	0x000056e0


	//   ....[18]....
        /*02dc*/ 	.word	0x000056f0


	//   ....[19]....
        /*02e0*/ 	.word	0x000063c0


	//   ....[20]....
        /*02e4*/ 	.word	0x000063d0


	//   ....[21]....
        /*02e8*/ 	.word	0x000063e0


	//   ....[22]....
        /*02ec*/ 	.word	0x000063f0


	//   ....[23]....
        /*02f0*/ 	.word	0x00006400


	//   ....[24]....
        /*02f4*/ 	.word	0x00006420


	//   ....[25]....
        /*02f8*/ 	.word	0x00006430


	//   ....[26]....
        /*02fc*/ 	.word	0x00006440


	//   ....[27]....
        /*0300*/ 	.word	0x00006460


	//   ....[28]....
        /*0304*/ 	.word	0x00006470


	//   ....[29]....
        /*0308*/ 	.word	0x00006480


	//   ....[30]....
        /*030c*/ 	.word	0x00006490


	//   ....[31]....
        /*0310*/ 	.word	0x000064b0


	//   ....[32]....
        /*0314*/ 	.word	0x000064d0


	//   ....[33]....
        /*0318*/ 	.word	0x000064f0


	//   ....[34]....
        /*031c*/ 	.word	0x00006500


	//   ....[35]....
        /*0320*/ 	.word	0x00006520


	//   ....[36]....
        /*0324*/ 	.word	0x00006540


	//   ....[37]....
        /*0328*/ 	.word	0x00006550


	//   ....[38]....
        /*032c*/ 	.word	0x00006570


	//   ....[39]....
        /*0330*/ 	.word	0x00006590


	//   ....[40]....
        /*0334*/ 	.word	0x000065a0


	//   ....[41]....
        /*0338*/ 	.word	0x000065b0


	//   ....[42]....
        /*033c*/ 	.word	0x000065c0


	//   ....[43]....
        /*0340*/ 	.word	0x000065f0


	//   ....[44]....
        /*0344*/ 	.word	0x00006600


	//   ....[45]....
        /*0348*/ 	.word	0x00006610


	//   ....[46]....
        /*034c*/ 	.word	0x00006620


	//   ....[47]....
        /*0350*/ 	.word	0x00006640


	//   ....[48]....
        /*0354*/ 	.word	0x00006650


	//   ....[49]....
        /*0358*/ 	.word	0x00006660


	//   ....[50]....
        /*035c*/ 	.word	0x00006670


	//   ....[51]....
        /*0360*/ 	.word	0x00006680


	//   ....[52]....
        /*0364*/ 	.word	0x00006690


	//   ....[53]....
        /*0368*/ 	.word	0x000066a0


	//   ....[54]....
        /*036c*/ 	.word	0x000066b0


	//   ....[55]....
        /*0370*/ 	.word	0x000066c0


	//   ....[56]....
        /*0374*/ 	.word	0x000066d0


	//   ....[57]....
        /*0378*/ 	.word	0x000066e0


	//   ....[58]....
        /*037c*/ 	.word	0x000066f0


	//   ....[59]....
        /*0380*/ 	.word	0x00006710


	//   ....[60]....
        /*0384*/ 	.word	0x00006730


	//   ....[61]....
        /*0388*/ 	.word	0x00006750


	//   ....[62]....
        /*038c*/ 	.word	0x00006760


	//   ....[63]....
        /*0390*/ 	.word	0x00006770


	//   ....[64]....
        /*0394*/ 	.word	0x00006780


	//   ....[65]....
        /*0398*/ 	.word	0x00006790


	//   ....[66]....
        /*039c*/ 	.word	0x000067a0


	//   ....[67]....
        /*03a0*/ 	.word	0x00006b80


	//   ....[68]....
        /*03a4*/ 	.word	0x00006be0


	//   ....[69]....
        /*03a8*/ 	.word	0x00006c10


	//   ....[70]....
        /*03ac*/ 	.word	0x00006c50


	//   ....[71]....
        /*03b0*/ 	.word	0x00006c90


	//   ....[72]....
        /*03b4*/ 	.word	0x00006cd0


	//   ....[73]....
        /*03b8*/ 	.word	0x000071f0


	//   ....[74]....
        /*03bc*/ 	.word	0x00007220


	//   ....[75]....
        /*03c0*/ 	.word	0x00007bf0


	//   ....[76]....
        /*03c4*/ 	.word	0x00008f30


	//   ....[77]....
        /*03c8*/ 	.word	0x00008f40


	//   ....[78]....
        /*03cc*/ 	.word	0x00008f50


	//   ....[79]....
        /*03d0*/ 	.word	0x00009030


	//   ....[80]....
        /*03d4*/ 	.word	0x000093a0


	//   ....[81]....
        /*03d8*/ 	.word	0x000093b0


	//   ....[82]....
        /*03dc*/ 	.word	0x000093c0


	//   ....[83]....
        /*03e0*/ 	.word	0x00009400


	//   ....[84]....
        /*03e4*/ 	.word	0x00009b70


	//   ....[85]....
        /*03e8*/ 	.word	0x00009ba0


	//   ....[86]....
        /*03ec*/ 	.word	0x00009bc0


	//   ....[87]....
        /*03f0*/ 	.word	0x00009be0


	//   ....[88]....
        /*03f4*/ 	.word	0x00009bf0


	//   ....[89]....
        /*03f8*/ 	.word	0x00009cc0


	//   ....[90]....
        /*03fc*/ 	.word	0x0000a430


	//   ....[91]....
        /*0400*/ 	.word	0x0000a440


	//   ....[92]....
        /*0404*/ 	.word	0x0000a450


	//   ....[93]....
        /*0408*/ 	.word	0x0000a4d0


	//   ....[94]....
        /*040c*/ 	.word	0x0000a860


	//   ....[95]....
        /*0410*/ 	.word	0x0000a870


	//   ....[96]....
        /*0414*/ 	.word	0x0000a880


	//   ....[97]....
        /*0418*/ 	.word	0x0000a8a0


	//   ....[98]....
        /*041c*/ 	.word	0x0000b6c0


	//   ....[99]....
        /*0420*/ 	.word	0x0000bbc0


	//   ....[100]....
        /*0424*/ 	.word	0x0000bca0


	//   ....[101]....
        /*0428*/ 	.word	0x0000bd50


	//   ....[102]....
        /*042c*/ 	.word	0x0000bdd0


	//   ....[103]....
        /*0430*/ 	.word	0x0000be50


	//   ....[104]....
        /*0434*/ 	.word	0x0000bff0


	//   ....[105]....
        /*0438*/ 	.word	0x0000c080


	//   ....[106]....
        /*043c*/ 	.word	0x0000c100


	//   ....[107]....
        /*0440*/ 	.word	0x0000c1b0


	//   ....[108]....
        /*0444*/ 	.word	0x0000c240


	//   ....[109]....
        /*0448*/ 	.word	0x0000c290


	//   ....[110]....
        /*044c*/ 	.word	0x0000c320


	//   ....[111]....
        /*0450*/ 	.word	0x0000c400


	//   ....[112]....
        /*0454*/ 	.word	0x0000c490


	//   ....[113]....
        /*0458*/ 	.word	0x0000c560


	//   ....[114]....
        /*045c*/ 	.word	0x0000c690


	//   ....[115]....
        /*0460*/ 	.word	0x0000c720


	//   ....[116]....
        /*0464*/ 	.word	0x0000c780


	//   ....[117]....
        /*0468*/ 	.word	0x0000c860


	//   ....[118]....
        /*046c*/ 	.word	0x0000c950


	//   ....[119]....
        /*0470*/ 	.word	0x0000c9f0


	//   ....[120]....
        /*0474*/ 	.word	0x0000ca50


	//   ....[121]....
        /*0478*/ 	.word	0x0000cab0


	//----- nvinfo : EIATTR_REG_RECONFIG
	.align		4
.L_1130:
        /*047c*/ 	.byte	0x01, 0x54
	.zero		2


	//----- nvinfo : EIATTR_SYSCALL_OFFSETS
	.align		4
        /*0480*/ 	.byte	0x04, 0x46
        /*0482*/ 	.short	(.L_1132 - .L_1131)


	//   ....[0]....
.L_1131:
        /*0484*/ 	.word	0x00001490


	//   ....[1]....
        /*0488*/ 	.word	0x00008330


	//   ....[2]....
        /*048c*/ 	.word	0x00008470


	//   ....[3]....
        /*0490*/ 	.word	0x000085b0


	//   ....[4]....
        /*0494*/ 	.word	0x000086d0


	//   ....[5]....
        /*0498*/ 	.word	0x00009710


	//----- nvinfo : EIATTR_MBARRIER_INSTR_OFFSETS
	.align		4
.L_1132:
        /*049c*/ 	.byte	0x04, 0x39
        /*049e*/ 	.short	(.L_1134 - .L_1133)


	//   ....[0]....
.L_1133:
        /*04a0*/ 	.word	0x00000180
        /*04a4*/ 	.word	0x000000ff
        /*04a8*/ 	.word	0x00017000
        /*04ac*/ 	.short	0x0100
        /*04ae*/ 	.byte	0x08
	.zero		1


	//   ....[1]....
        /*04b0*/ 	.word	0x00000190
        /*04b4*/ 	.word	0x000000ff
        /*04b8*/ 	.word	0x00017020
        /*04bc*/ 	.short	0x0100
        /*04be*/ 	.byte	0x08
	.zero		1


	//   ....[2]....
        /*04c0*/ 	.word	0x00000280
        /*04c4*/ 	.word	0x000000ff
        /*04c8*/ 	.word	0x00017030
        /*04cc*/ 	.short	0x0100
        /*04ce*/ 	.byte	0x08
	.zero		1


	//   ....[3]....
        /*04d0*/ 	.word	0x00000290
        /*04d4*/ 	.word	0x000000ff
        /*04d8*/ 	.word	0x00017040
        /*04dc*/ 	.short	0x0100
        /*04de*/ 	.byte	0x08
	.zero		1


	//   ....[4]....
        /*04e0*/ 	.word	0x000002a0
        /*04e4*/ 	.word	0x000000ff
        /*04e8*/ 	.word	0x00017038
        /*04ec*/ 	.short	0x0100
        /*04ee*/ 	.byte	0x08
	.zero		1


	//   ....[5]....
        /*04f0*/ 	.word	0x000002b0
        /*04f4*/ 	.word	0x000000ff
        /*04f8*/ 	.word	0x00017048
        /*04fc*/ 	.short	0x0100
        /*04fe*/ 	.byte	0x08
	.zero		1


	//   ....[6]....
        /*0500*/ 	.word	0x000003e0
        /*0504*/ 	.word	0x000000ff
        /*0508*/ 	.word	0x00017050
        /*050c*/ 	.short	0x0100
        /*050e*/ 	.byte	0x08
	.zero		1


	//   ....[7]....
        /*0510*/ 	.word	0x000003f0
        /*0514*/ 	.word	0x000000ff
        /*0518*/ 	.word	0x00017060
        /*051c*/ 	.short	0x0100
        /*051e*/ 	.byte	0x08
	.zero		1


	//   ....[8]....
        /*0520*/ 	.word	0x00000400
        /*0524*/ 	.word	0x000000ff
        /*0528*/ 	.word	0x00017058
        /*052c*/ 	.short	0x0100
        /*052e*/ 	.byte	0x08
	.zero		1


	//   ....[9]....
        /*0530*/ 	.word	0x00000410
        /*0534*/ 	.word	0x000000ff
        /*0538*/ 	.word	0x00017068
        /*053c*/ 	.short	0x0100
        /*053e*/ 	.byte	0x08
	.zero		1


	//   ....[10]....
        /*0540*/ 	.word	0x00000500
        /*0544*/ 	.word	0x000000ff
        /*0548*/ 	.word	0x00017070
        /*054c*/ 	.short	0x0100
        /*054e*/ 	.byte	0x06
	.zero		1


	//   ....[11]....
        /*0550*/ 	.word	0x00000510
        /*0554*/ 	.word	0x000000ff
        /*0558*/ 	.word	0x00017080
        /*055c*/ 	.short	0x0100
        /*055e*/ 	.byte	0x06
	.zero		1


	//   ....[12]....
        /*0560*/ 	.word	0x00000520
        /*0564*/ 	.word	0x000000ff
        /*0568*/ 	.word	0x00017078
        /*056c*/ 	.short	0x0100
        /*056e*/ 	.byte	0x06
	.zero		1


	//   ....[13]....
        /*0570*/ 	.word	0x00000530
        /*0574*/ 	.word	0x000000ff
        /*0578*/ 	.word	0x00017088
        /*057c*/ 	.short	0x0100
        /*057e*/ 	.byte	0x06
	.zero		1


	//   ....[14]....
        /*0580*/ 	.word	0x00000660
        /*0584*/ 	.word	0x000000ff
        /*0588*/ 	.word	0x00017090
        /*058c*/ 	.short	0x0100
        /*058e*/ 	.byte	0x08
	.zero		1


	//   ....[15]....
        /*0590*/ 	.word	0x00000670
        /*0594*/ 	.word	0x000000ff
        /*0598*/ 	.word	0x000170a0
        /*059c*/ 	.short	0x0100
        /*059e*/ 	.byte	0x08
	.zero		1


	//   ....[16]....
        /*05a0*/ 	.word	0x00000680
        /*05a4*/ 	.word	0x000000ff
        /*05a8*/ 	.word	0x00017098
        /*05ac*/ 	.short	0x0100
        /*05ae*/ 	.byte	0x08
	.zero		1


	//   ....[17]....
        /*05b0*/ 	.word	0x00000690
        /*05b4*/ 	.word	0x000000ff
        /*05b8*/ 	.word	0x000170a8
        /*05bc*/ 	.short	0x0100
        /*05be*/ 	.byte	0x08
	.zero		1


	//   ....[18]....
        /*05c0*/ 	.word	0x000007d0
        /*05c4*/ 	.word	0x000000ff
        /*05c8*/ 	.word	0x000170b0
        /*05cc*/ 	.short	0x0100
        /*05ce*/ 	.byte	0x08
	.zero		1


	//   ....[19]....
        /*05d0*/ 	.word	0x000007e0
        /*05d4*/ 	.word	0x000000ff
        /*05d8*/ 	.word	0x000170c0
        /*05dc*/ 	.short	0x0100
        /*05de*/ 	.byte	0x08
	.zero		1


	//   ....[20]....
        /*05e0*/ 	.word	0x000007f0
        /*05e4*/ 	.word	0x000000ff
        /*05e8*/ 	.word	0x000170b8
        /*05ec*/ 	.short	0x0100
        /*05ee*/ 	.byte	0x08
	.zero		1


	//   ....[21]....
        /*05f0*/ 	.word	0x00000800
        /*05f4*/ 	.word	0x000000ff
        /*05f8*/ 	.word	0x000170c8
        /*05fc*/ 	.short	0x0100
        /*05fe*/ 	.byte	0x08
	.zero		1


	//   ....[22]....
        /*0600*/ 	.word	0x000014b0
        /*0604*/ 	.word	0x000000ff
        /*0608*/ 	.word	0x00017000
        /*060c*/ 	.short	0x010a
        /*060e*/ 	.byte	0x28
	.zero		1


	//   ....[23]....
        /*0610*/ 	.word	0x00001520
        /*0614*/ 	.word	0x000000ff
        /*0618*/ 	.word	0x00017030
        /*061c*/ 	.short	0x010a
        /*061e*/ 	.byte	0x28
	.zero		1


	//   ....[24]....
        /*0620*/ 	.word	0x00001580
        /*0624*/ 	.word	0x000000ff
        /*0628*/ 	.word	0x00017030
        /*062c*/ 	.short	0x010a
        /*062e*/ 	.byte	0x28
	.zero		1


	//   ....[25]....
        /*0630*/ 	.word	0x00001890
        /*0634*/ 	.word	0x000000ff
        /*0638*/ 	.word	0x00000000
        /*063c*/ 	.short	0x0101
        /*063e*/ 	.byte	0x04
	.zero		1


	//   ....[26]....
        /*0640*/ 	.word	0x000037e0
        /*0644*/ 	.word	0x000000ff
        /*0648*/ 	.word	0x00017030
        /*064c*/ 	.short	0x010a
        /*064e*/ 	.byte	0x15
	.zero		1


	//   ....[27]....
        /*0650*/ 	.word	0x00003820
        /*0654*/ 	.word	0x000000ff
        /*0658*/ 	.word	0x00017030
        /*065c*/ 	.short	0x010a
        /*065e*/ 	.byte	0x15
	.zero		1


	//   ....[28]....
        /*0660*/ 	.word	0x000039b0
        /*0664*/ 	.word	0x000000ff
        /*0668*/ 	.word	0x00017050
        /*066c*/ 	.short	0x010a
        /*066e*/ 	.byte	0x0e
	.zero		1


	//   ....[29]....
        /*0670*/ 	.word	0x000039f0
        /*0674*/ 	.word	0x000000ff
        /*0678*/ 	.word	0x00017050
        /*067c*/ 	.short	0x010a
        /*067e*/ 	.byte	0x0e
	.zero		1


	//   ....[30]....
        /*0680*/ 	.word	0x00003c90
        /*0684*/ 	.word	0x000000ff
        /*0688*/ 	.word	0x00000000
        /*068c*/ 	.short	0x0101
        /*068e*/ 	.byte	0x05
	.zero		1


	//   ....[31]....
        /*0690*/ 	.word	0x00004e40
        /*0694*/ 	.word	0x000000ff
        /*0698*/ 	.word	0x00000000
        /*069c*/ 	.short	0x0101
        /*069e*/ 	.byte	0x05
	.zero		1


	//   ....[32]....
        /*06a0*/ 	.word	0x00005360
        /*06a4*/ 	.word	0x000000ff
        /*06a8*/ 	.word	0x00017050
        /*06ac*/ 	.short	0x010a
        /*06ae*/ 	.byte	0x10
	.zero		1


	//   ....[33]....
        /*06b0*/ 	.word	0x000053a0
        /*06b4*/ 	.word	0x000000ff
        /*06b8*/ 	.word	0x00017050
        /*06bc*/ 	.short	0x010a
        /*06be*/ 	.byte	0x10
	.zero		1


	//   ....[34]....
        /*06c0*/ 	.word	0x000059d0
        /*06c4*/ 	.word	0x000000ff
        /*06c8*/ 	.word	0x00000000
        /*06cc*/ 	.short	0x0101
        /*06ce*/ 	.byte	0x04
	.zero		1


	//   ....[35]....
        /*06d0*/ 	.word	0x00006cb0
        /*06d4*/ 	.word	0x000000ff
        /*06d8*/ 	.word	0x00000000
        /*06dc*/ 	.short	0x0101
        /*06de*/ 	.byte	0x04
	.zero		1


	//   ....[36]....
        /*06e0*/ 	.word	0x00008cf0
        /*06e4*/ 	.word	0x000000ff
        /*06e8*/ 	.word	0x00017080
        /*06ec*/ 	.short	0x010a
        /*06ee*/ 	.byte	0x2c
	.zero		1


	//   ....[37]....
        /*06f0*/ 	.word	0x000090f0
        /*06f4*/ 	.word	0x000000ff
        /*06f8*/ 	.word	0x00017070
        /*06fc*/ 	.short	0x0107
        /*06fe*/ 	.byte	0x2c
	.zero		1


	//   ....[38]....
        /*0700*/ 	.word	0x00009180
        /*0704*/ 	.word	0x000000ff
        /*0708*/ 	.word	0x00017070
        /*070c*/ 	.short	0x0101
        /*070e*/ 	.byte	0x2c
	.zero		1


	//   ....[39]....
        /*0710*/ 	.word	0x000091b0
        /*0714*/ 	.word	0x000000ff
        /*0718*/ 	.word	0x00017040
        /*071c*/ 	.short	0x010a
        /*071e*/ 	.byte	0x2c
	.zero		1


	//   ....[40]....
        /*0720*/ 	.word	0x000094c0
        /*0724*/ 	.word	0x000000ff
        /*0728*/ 	.word	0x00017030
        /*072c*/ 	.short	0x0107
        /*072e*/ 	.byte	0x2c
	.zero		1


	//   ....[41]....
        /*0730*/ 	.word	0x00009550
        /*0734*/ 	.word	0x000000ff
        /*0738*/ 	.word	0x00017030
        /*073c*/ 	.short	0x0101
        /*073e*/ 	.byte	0x2c
	.zero		1


	//   ....[42]....
        /*0740*/ 	.word	0x00009dd0
        /*0744*/ 	.word	0x000000ff
        /*0748*/ 	.word	0x00017000
        /*074c*/ 	.short	0x0107
        /*074e*/ 	.byte	0x2c
	.zero		1


	//   ....[43]....
        /*0750*/ 	.word	0x00009e30
        /*0754*/ 	.word	0x000000ff
        /*0758*/ 	.word	0x00017000
        /*075c*/ 	.short	0x0101
        /*075e*/ 	.byte	0x2c
	.zero		1


	//   ....[44]....
        /*0760*/ 	.word	0x00009e40
        /*0764*/ 	.word	0x000000ff
        /*0768*/ 	.word	0x00017020
        /*076c*/ 	.short	0x010a
        /*076e*/ 	.byte	0x2c
	.zero		1


	//   ....[45]....
        /*0770*/ 	.word	0x0000a1e0
        /*0774*/ 	.word	0x00000006
        /*0778*/ 	.word	0x00017080
        /*077c*/ 	.short	0x010a
        /*077e*/ 	.byte	0x3f
	.zero		1


	//   ....[46]....
        /*0780*/ 	.word	0x0000a5a0
        /*0784*/ 	.word	0x00000006
        /*0788*/ 	.word	0x00017070
        /*078c*/ 	.short	0x0107
        /*078e*/ 	.byte	0x3f
	.zero		1


	//   ....[47]....
        /*0790*/ 	.word	0x0000a630
        /*0794*/ 	.word	0x00000006
        /*0798*/ 	.word	0x00017070
        /*079c*/ 	.short	0x0101
        /*079e*/ 	.byte	0x3f
	.zero		1


	//   ....[48]....
        /*07a0*/ 	.word	0x0000a660
        /*07a4*/ 	.word	0x00000006
        /*07a8*/ 	.word	0x00017040
        /*07ac*/ 	.short	0x010a
        /*07ae*/ 	.byte	0x3f
	.zero		1


	//   ....[49]....
        /*07b0*/ 	.word	0x0000a9a0
        /*07b4*/ 	.word	0x00000006
        /*07b8*/ 	.word	0x00017030
        /*07bc*/ 	.short	0x0107
        /*07be*/ 	.byte	0x3f
	.zero		1


	//   ....[50]....
        /*07c0*/ 	.word	0x0000aa40
        /*07c4*/ 	.word	0x00000006
        /*07c8*/ 	.word	0x00017030
        /*07cc*/ 	.short	0x0101
        /*07ce*/ 	.byte	0x3f
	.zero		1


	//   ....[51]....
        /*07d0*/ 	.word	0x0000aac0
        /*07d4*/ 	.word	0x00000002
        /*07d8*/ 	.word	0x00017070
        /*07dc*/ 	.short	0x010a
        /*07de*/ 	.byte	0x3f
	.zero		1


	//   ....[52]....
        /*07e0*/ 	.word	0x0000ab50
        /*07e4*/ 	.word	0x00000002
        /*07e8*/ 	.word	0x00017060
        /*07ec*/ 	.short	0x010a
        /*07ee*/ 	.byte	0x3f
	.zero		1


	//   ....[53]....
        /*07f0*/ 	.word	0x0000af40
        /*07f4*/ 	.word	0x00000002
        /*07f8*/ 	.word	0x00017050
        /*07fc*/ 	.short	0x0101
        /*07fe*/ 	.byte	0x3f
	.zero		1


	//   ....[54]....
        /*0800*/ 	.word	0x0000afe0
        /*0804*/ 	.word	0x00000002
        /*0808*/ 	.word	0x00000000
        /*080c*/ 	.short	0x0101
        /*080e*/ 	.byte	0x3f
	.zero		1


	//   ....[55]....
        /*0810*/ 	.word	0x0000b0b0
        /*0814*/ 	.word	0x00000003
        /*0818*/ 	.word	0x00017070
        /*081c*/ 	.short	0x010a
        /*081e*/ 	.byte	0x3f
	.zero		1


	//   ....[56]....
        /*0820*/ 	.word	0x0000b150
        /*0824*/ 	.word	0x00000003
        /*0828*/ 	.word	0x00017060
        /*082c*/ 	.short	0x010a
        /*082e*/ 	.byte	0x3f
	.zero		1


	//   ....[57]....
        /*0830*/ 	.word	0x0000b550
        /*0834*/ 	.word	0x00000003
        /*0838*/ 	.word	0x00017050
        /*083c*/ 	.short	0x0101
        /*083e*/ 	.byte	0x3f
	.zero		1


	//   ....[58]....
        /*0840*/ 	.word	0x0000b600
        /*0844*/ 	.word	0x00000003
        /*0848*/ 	.word	0x00000000
        /*084c*/ 	.short	0x0101
        /*084e*/ 	.byte	0x3f
	.zero		1


	//   ....[59]....
        /*0850*/ 	.word	0x0000b670
        /*0854*/ 	.word	0x00000007
        /*0858*/ 	.word	0x00017020
        /*085c*/ 	.short	0x010a
        /*085e*/ 	.byte	0x3f
	.zero		1


	//   ....[60]....
        /*0860*/ 	.word	0x0000b790
        /*0864*/ 	.word	0x00000005
        /*0868*/ 	.word	0x00017040
        /*086c*/ 	.short	0x010a
        /*086e*/ 	.byte	0x3f
	.zero		1


	//   ....[61]....
        /*0870*/ 	.word	0x0000b830
        /*0874*/ 	.word	0x00000007
        /*0878*/ 	.word	0x00017040
        /*087c*/ 	.short	0x010a
        /*087e*/ 	.byte	0x3f
	.zero		1


	//   ....[62]....
        /*0880*/ 	.word	0x0000b870
        /*0884*/ 	.word	0x00000005
        /*0888*/ 	.word	0x00017060
        /*088c*/ 	.short	0x010a
        /*088e*/ 	.byte	0x3f
	.zero		1


	//   ....[63]....
        /*0890*/ 	.word	0x0000b8b0
        /*0894*/ 	.word	0x00000007
        /*0898*/ 	.word	0x00017060
        /*089c*/ 	.short	0x010a
        /*089e*/ 	.byte	0x3f
	.zero		1


	//   ....[64]....
        /*08a0*/ 	.word	0x0000b8f0
        /*08a4*/ 	.word	0x00000005
        /*08a8*/ 	.word	0x00017080
        /*08ac*/ 	.short	0x010a
        /*08ae*/ 	.byte	0x3f
	.zero		1


	//   ....[65]....
        /*08b0*/ 	.word	0x0000b930
        /*08b4*/ 	.word	0x00000007
        /*08b8*/ 	.word	0x00017080
        /*08bc*/ 	.short	0x010a
        /*08be*/ 	.byte	0x3f
	.zero		1


	//   ....[66]....
        /*08c0*/ 	.word	0x0000b9a0
        /*08c4*/ 	.word	0x00000003
        /*08c8*/ 	.word	0x00017000
        /*08cc*/ 	.short	0x010a
        /*08ce*/ 	.byte	0x3f
	.zero		1


	//   ....[67]....
        /*08d0*/ 	.word	0x0000ba00
        /*08d4*/ 	.word	0x00000003
        /*08d8*/ 	.word	0x00017030
        /*08dc*/ 	.short	0x010a
        /*08de*/ 	.byte	0x3f
	.zero		1


	//   ....[68]....
        /*08e0*/ 	.word	0x0000ba60
        /*08e4*/ 	.word	0x00000005
        /*08e8*/ 	.word	0x00017030
        /*08ec*/ 	.short	0x010a
        /*08ee*/ 	.byte	0x3f
	.zero		1


	//   ....[69]....
        /*08f0*/ 	.word	0x0000bac0
        /*08f4*/ 	.word	0x00000005
        /*08f8*/ 	.word	0x00017050
        /*08fc*/ 	.short	0x010a
        /*08fe*/ 	.byte	0x3f
	.zero		1


	//   ....[70]....
        /*0900*/ 	.word	0x0000bb20
        /*0904*/ 	.word	0x00000003
        /*0908*/ 	.word	0x00017050
        /*090c*/ 	.short	0x010a
        /*090e*/ 	.byte	0x3f
	.zero		1


	//   ....[71]....
        /*0910*/ 	.word	0x0000bbf0
        /*0914*/ 	.word	0x0000001a
        /*0918*/ 	.word	0x00017080
        /*091c*/ 	.short	0x010a
        /*091e*/ 	.byte	0x3f
	.zero		1


	//   ....[72]....
        /*0920*/ 	.word	0x0000bf40
        /*0924*/ 	.word	0x0000001a
        /*0928*/ 	.word	0x00017040
        /*092c*/ 	.short	0x010a
        /*092e*/ 	.byte	0x3f
	.zero		1


	//   ....[73]....
        /*0930*/ 	.word	0x0000c590
        /*0934*/ 	.word	0x0000001a
        /*0938*/ 	.word	0x00017020
        /*093c*/ 	.short	0x010a
        /*093e*/ 	.byte	0x3f
	.zero		1


	//   ....[74]....
        /*0940*/ 	.word	0x0000c5e0
        /*0944*/ 	.word	0x00000006
        /*0948*/ 	.word	0x00017080
        /*094c*/ 	.short	0x010a
        /*094e*/ 	.byte	0x3f
	.zero		1


	//   ....[75]....
        /*0950*/ 	.word	0x0000c8a0
        /*0954*/ 	.word	0x00000006
        /*0958*/ 	.word	0x00017040
        /*095c*/ 	.short	0x010a
        /*095e*/ 	.byte	0x3f
	.zero		1


	//   ....[76]....
        /*0960*/ 	.word	0x0000cb60
        /*0964*/ 	.word	0x00000002
        /*0968*/ 	.word	0x00017070
        /*096c*/ 	.short	0x010a
        /*096e*/ 	.byte	0x3f
	.zero		1


	//   ....[77]....
        /*0970*/ 	.word	0x0000cbb0
        /*0974*/ 	.word	0x00000002
        /*0978*/ 	.word	0x00017060
        /*097c*/ 	.short	0x010a
        /*097e*/ 	.byte	0x3f
	.zero		1


	//   ....[78]....
        /*0980*/ 	.word	0x0000cc00
        /*0984*/ 	.word	0x00000003
        /*0988*/ 	.word	0x00017070
        /*098c*/ 	.short	0x010a
        /*098e*/ 	.byte	0x3f
	.zero		1


	//   ....[79]....
        /*0990*/ 	.word	0x0000cc50
        /*0994*/ 	.word	0x00000003
        /*0998*/ 	.word	0x00017060
        /*099c*/ 	.short	0x010a
        /*099e*/ 	.byte	0x3f
	.zero		1


	//   ....[80]....
        /*09a0*/ 	.word	0x0000cca0
        /*09a4*/ 	.word	0x00000007
        /*09a8*/ 	.word	0x00017020
        /*09ac*/ 	.short	0x010a
        /*09ae*/ 	.byte	0x3f
	.zero		1


	//   ....[81]....
        /*09b0*/ 	.word	0x0000ccf0
        /*09b4*/ 	.word	0x00000005
        /*09b8*/ 	.word	0x00017040
        /*09bc*/ 	.short	0x010a
        /*09be*/ 	.byte	0x3f
	.zero		1


	//   ....[82]....
        /*09c0*/ 	.word	0x0000cd40
        /*09c4*/ 	.word	0x00000007
        /*09c8*/ 	.word	0x00017040
        /*09cc*/ 	.short	0x010a
        /*09ce*/ 	.byte	0x3f
	.zero		1


	//   ....[83]....
        /*09d0*/ 	.word	0x0000cd90
        /*09d4*/ 	.word	0x00000005
        /*09d8*/ 	.word	0x00017060
        /*09dc*/ 	.short	0x010a
        /*09de*/ 	.byte	0x3f
	.zero		1


	//   ....[84]....
        /*09e0*/ 	.word	0x0000cde0
        /*09e4*/ 	.word	0x00000007
        /*09e8*/ 	.word	0x00017060
        /*09ec*/ 	.short	0x010a
        /*09ee*/ 	.byte	0x3f
	.zero		1


	//   ....[85]....
        /*09f0*/ 	.word	0x0000ce30
        /*09f4*/ 	.word	0x00000005
        /*09f8*/ 	.word	0x00017080
        /*09fc*/ 	.short	0x010a
        /*09fe*/ 	.byte	0x3f
	.zero		1


	//----- nvinfo : EIATTR_NUM_MBARRIERS
	.align		4
.L_1134:
        /*0a00*/ 	.byte	0x03, 0x38
        /*0a02*/ 	.short	0x0016


	//----- nvinfo : EIATTR_EXIT_INSTR_OFFSETS
	.align		4
        /*0a04*/ 	.byte	0x04, 0x1c
        /*0a06*/ 	.short	(.L_1136 - .L_1135)


	//   ....[0]....
.L_1135:
        /*0a08*/ 	.word	0x0000b980


	//----- nvinfo : EIATTR_MAX_THREADS
	.align		4
.L_1136:
        /*0a0c*/ 	.byte	0x04, 0x05
        /*0a0e*/ 	.short	(.L_1138 - .L_1137)
.L_1137:
        /*0a10*/ 	.word	0x00000200
        /*0a14*/ 	.word	0x00000001
        /*0a18*/ 	.word	0x00000001


	//----- nvinfo : EIATTR_CRS_STACK_SIZE
	.align		4
.L_1138:
        /*0a1c*/ 	.byte	0x04, 0x1e
        /*0a1e*/ 	.short	(.L_1140 - .L_1139)
.L_1139:
        /*0a20*/ 	.word	0x00000000


	//----- nvinfo : EIATTR_CBANK_PARAM_SIZE
	.align		4
.L_1140:
        /*0a24*/ 	.byte	0x03, 0x19
        /*0a26*/ 	.short	0x0a70


	//----- nvinfo : EIATTR_PARAM_CBANK
	.align		4
        /*0a28*/ 	.byte	0x04, 0x0a
        /*0a2a*/ 	.short	(.L_1142 - .L_1141)
	.align		4
.L_1141:
        /*0a2c*/ 	.word	index@(.nv.constant0._ZN7cutlass13device_kernelIN5flash11enable_sm90INS1_16FlashAttnFwdSm90INS1_25CollectiveMainloopFwdSm90ILi2EN4cute5tupleIJNS5_1CILi1EEES8_S8_EEENS6_IJNS7_ILi192EEENS7_ILi128EEENS7_ILi96EEEEEELi96ENS_12float_e4m3_tEfNS_4arch4Sm90ELb0ELb0ELb0ELb0ELb1ELb0ELb0ELb1ELb1ELb1ELb1ELb0EEENS1_21CollectiveEpilogueFwdINS6_IJSA_SC_SB_EEES9_NS_10bfloat16_tESG_Li384ELb0ELb1ELb1ELb1EEENS1_19SingleTileSchedulerILb0ELb1ELb1ELi192EEEEEEEEEvNT_6ParamsE)
        /*0a30*/ 	.short	0x0210
        /*0a32*/ 	.short	0x0a70


	//----- nvinfo : EIATTR_SW_WAR
	.align		4
.L_1142:
        /*0a34*/ 	.byte	0x04, 0x36
        /*0a36*/ 	.short	(.L_1144 - .L_1143)
.L_1143:
        /*0a38*/ 	.word	0x00000008
.L_1144:


//--------------------- .nv.info._ZN7cutlass13device_kernelIN5flash11enable_sm90INS1_16FlashAttnFwdSm90INS1_25CollectiveMainloopFwdSm90ILi2EN4cute5tupleIJNS5_1CILi1EEES8_S8_EEENS6_IJNS7_ILi192EEENS7_ILi128EEENS7_ILi96EEEEEELi96ENS_12float_e4m3_tEfNS_4arch4Sm90ELb0ELb0ELb0ELb1ELb1ELb0ELb0ELb1ELb1ELb1ELb1ELb0EEENS1_21CollectiveEpilogueFwdINS6_IJSA_SC_SB_EEES9_NS_10bfloat16_tESG_Li384ELb1ELb1ELb1ELb1EEENS1_36VarlenDynamicPersistentTileSchedulerILi192ELi128ELi384ELi128ELb1ELb1ELb1ELb0ELb1ELb1EEEEEEEEEvNT_6ParamsE --------------------------
	.section	.nv.info._ZN7cutlass13device_kernelIN5flash11enable_sm90INS1_16FlashAttnFwdSm90INS1_25CollectiveMainloopFwdSm90ILi2EN4cute5tupleIJNS5_1CILi1EEES8_S8_EEENS6_IJNS7_ILi192EEENS7_ILi128EEENS7_ILi96EEEEEELi96ENS_12float_e4m3_tEfNS_4arch4Sm90ELb0ELb0ELb0ELb1ELb1ELb0ELb0ELb1ELb1ELb1ELb1ELb0EEENS1_21CollectiveEpilogueFwdINS6_IJSA_SC_SB_EEES9_NS_10bfloat16_tESG_Li384ELb1ELb1ELb1ELb1EEENS1_36VarlenDynamicPersistentTileSchedulerILi192ELi128ELi384ELi128ELb1ELb1ELb1ELb0ELb1ELb1EEEEEEEEEvNT_6ParamsE,"",@"SHT_CUDA_INFO"
	.sectionflags	@""
	.align	4


	//----- nvinfo : EIATTR_CUDA_API_VERSION
	.align		4
        /*0000*/ 	.byte	0x04, 0x37
        /*0002*/ 	.short	(.L_1146 - .L_1145)
.L_1145:
        /*0004*/ 	.word	0x00000082


	//----- nvinfo : EIATTR_KPARAM_INFO
	.align		4
.L_1146:
        /*0008*/ 	.byte	0x04, 0x17
        /*000a*/ 	.short	(.L_1148 - .L_1147)
.L_1147:
        /*000c*/ 	.word	0x00000000
        /*0010*/ 	.short	0x0000
        /*0012*/ 	.short	0x0070
        /*0014*/ 	.byte	0x00, 0xf0, 0x01, 0x2a


	//----- nvinfo : EIATTR_SPARSE_MMA_MASK
	.align		4
.L_1148:
        /*0018*/ 	.byte	0x03, 0x50
        /*001a*/ 	.short	0x0000


	//----- nvinfo : EIATTR_MAXREG_COUNT
	.align		4
        /*001c*/ 	.byte	0x03, 0x1b
        /*001e*/ 	.short	0x0080


	//----- nvinfo : EIATTR_NUM_BARRIERS
	.align		4
        /*0020*/ 	.byte	0x02, 0x4c
        /*0022*/ 	.byte	0x09
	.zero		1


	//----- nvinfo : EIATTR_EXTERNS
	.align		4
        /*0024*/ 	.byte	0x04, 0x0f
        /*0026*/ 	.short	(.L_1150 - .L_1149)


	//   ....[0]....
	.align		4
.L_1149:
        /*0028*/ 	.word	index@(__assertfail)


	//----- nvinfo : EIATTR_ANNOTATIONS
	.align		4
.L_1150:
        /*002c*/ 	.byte	0x04, 0x55
        /*002e*/ 	.short	(.L_1152 - .L_1151)


	//   ....[0]....
.L_1151:
        /* <DEDUP_REMOVED lines=35> */


	//----- nvinfo : EIATTR_MERCURY_ISA_VERSION
	.align		4
.L_1152:
        /*0248*/ 	.byte	0x03, 0x5f
        /*024a*/ 	.short	0x0101


	//----- nvinfo : EIATTR_UNUSED_LOAD_BYTE_OFFSET
	.align		4
        /*024c*/ 	.byte	0x04, 0x44
        /*024e*/ 	.short	(.L_1154 - .L_1153)


	//   ....[0]....
.L_1153:
        /*0250*/ 	.word	0x00000940
        /*0254*/ 	.word	0x0000fff0


	//   ....[1]....
        /*0258*/ 	.word	0x00006370
        /*025c*/ 	.word	0x0000fff0


	//----- nvinfo : EIATTR_INT_WARP_WIDE_INSTR_OFFSETS
	.align		4
.L_1154:
        /*0260*/ 	.byte	0x04, 0x31
        /*0262*/ 	.short	(.L_1156 - .L_1155)


	//   ....[0]....
.L_1155:
        /*0264*/ 	.word	0x000000c0


	//   ....[1]....
        /*0268*/ 	.word	0x000000d0


	//   ....[2]....
        /*026c*/ 	.word	0x00000170


	//   ....[3]....
        /*0270*/ 	.word	0x0000af00


	//   ....[4]....
        /*0274*/ 	.word	0x0000af90


	//   ....[5]....
        /*0278*/ 	.word	0x0000de00


	//   ....[6]....
        /*027c*/ 	.word	0x0000de90


	//----- nvinfo : EIATTR_COOP_GROUP_MASK_REGIDS
	.align		4
.L_1156:
        /*0280*/ 	.byte	0x04, 0x29
        /*0282*/ 	.short	(.L_1158 - .L_1157)


	//   ....[0]....
.L_1157:
        /*0284*/ 	.word	0xffffffff


	//   ....[1]....
        /*0288*/ 	.word	0xffffffff


	//   ....[2]....
        /*028c*/ 	.word	0xffffffff


	//   ....[3]....
        /*0290*/ 	.word	0xffffffff


	//   ....[4]....
        /*0294*/ 	.word	0xffffffff


	//   ....[5]....
        /*0298*/ 	.word	0xffffffff


	//   ....[6]....
        /*029c*/ 	.word	0xffffffff


	//   ....[7]....
        /*02a0*/ 	.word	0xffffffff


	//   ....[8]....
        /*02a4*/ 	.word	0xffffffff


	//   ....[9]....
        /*02a8*/ 	.word	0xffffffff


	//   ....[10]....
        /*02ac*/ 	.word	0xffffffff


	//   ....[11]....
        /*02b0*/ 	.word	0xffffffff


	//   ....[12]....
        /*02b4*/ 	.word	0xffffffff


	//   ....[13]....
        /*02b8*/ 	.word	0xffffffff


	//   ....[14]....
        /*02bc*/ 	.word	0xffffffff


	//   ....[15]....
        /*02c0*/ 	.word	0xffffffff


	//   ....[16]....
        /*02c4*/ 	.word	0xffffffff


	//   ....[17]....
        /*02c8*/ 	.word	0xffffffff


	//   ....[18]....
        /*02cc*/ 	.word	0xffffffff


	//   ....[19]....
        /*02d0*/ 	.word	0xffffffff


	//   ....[20]....
        /*02d4*/ 	.word	0xffffffff


	//   ....[21]....
        /*02d8*/ 	.word	0xffffffff


	//   ....[22]....
        /*02dc*/ 	.word	0xffffffff


	//   ....[23]....
        /*02e0*/ 	.word	0xffffffff


	//   ....[24]....
        /*02e4*/ 	.word	0xffffffff


	//   ....[25]....
        /*02e8*/ 	.word	0xffffffff


	//   ....[26]....
        /*02ec*/ 	.word	0xffffffff


	//   ....[27]....
        /*02f0*/ 	.word	0xffffffff


	//   ....[28]....
        /*02f4*/ 	.word	0xffffffff


	//   ....[29]....
        /*02f8*/ 	.word	0xffffffff


	//   ....[30]....
        /*02fc*/ 	.word	0xffffffff


	//   ....[31]....
        /*0300*/ 	.word	0xffffffff


	//   ....[32]....
        /*0304*/ 	.word	0xffffffff


	//   ....[33]....
        /*0308*/ 	.word	0xffffffff


	//   ....[34]....
        /*030c*/ 	.word	0xffffffff


	//   ....[35]....
        /*0310*/ 	.word	0xffffffff


	//   ....[36]....
        /*0314*/ 	.word	0xffffffff


	//   ....[37]....
        /*0318*/ 	.word	0xffffffff


	//   ....[38]....
        /*031c*/ 	.word	0xffffffff


	//   ....[39]....
        /*0320*/ 	.word	0xffffffff


	//   ....[40]....
        /*0324*/ 	.word	0xffffffff


	//   ....[41]....
        /*0328*/ 	.word	0xffffffff


	//   ....[42]....
        /*032c*/ 	.word	0xffffffff


	//   ....[43]....
        /*0330*/ 	.word	0xffffffff


	//   ....[44]....
        /*0334*/ 	.word	0xffffffff


	//   ....[45]....
        /*0338*/ 	.word	0xffffffff


	//   ....[46]....
        /*033c*/ 	.word	0xffffffff


	//   ....[47]....
        /*0340*/ 	.word	0xffffffff


	//   ....[48]....
        /*0344*/ 	.word	0xffffffff


	//   ....[49]....
        /*0348*/ 	.word	0xffffffff


	//   ....[50]....
        /*034c*/ 	.word	0xffffffff


	//   ....[51]....
        /*0350*/ 	.word	0xffffffff


	//   ....[52]....
        /*0354*/ 	.word	0xffffffff


	//   ....[53]....
        /*0358*/ 	.word	0xffffffff


	//   ....[54]....
        /*035c*/ 	.word	0xffffffff


	//   ....[55]....
        /*0360*/ 	.word	0xffffffff


	//   ....[56]....
        /*0364*/ 	.word	0xffffffff


	//   ....[57]....
        /*0368*/ 	.word	0xffffffff


	//   ....[58]....
        /*036c*/ 	.word	0xffffffff


	//   ....[59]....
        /*0370*/ 	.word	0xffffffff


	//   ....[60]....
        /*0374*/ 	.word	0xffffffff


	//   ....[61]....
        /*0378*/ 	.word	0xffffffff


	//   ....[62]....
        /*037c*/ 	.word	0xffffffff


	//   ....[63]....
        /*0380*/ 	.word	0xffffffff


	//   ....[64]....
        /*0384*/ 	.word	0xffffffff


	//   ....[65]....
        /*0388*/ 	.word	0xffffffff


	//   ....[66]....
        /*038c*/ 	.word	0xffffffff


	//   ....[67]....
        /*0390*/ 	.word	0xffffffff


	//   ....[68]....
        /*0394*/ 	.word	0xffffffff


	//   ....[69]....
        /*0398*/ 	.word	0xffffffff


	//   ....[70]....
        /*039c*/ 	.word	0xffffffff


	//   ....[71]....
        /*03a0*/ 	.word	0xffffffff


	//   ....[72]....
        /*03a4*/ 	.word	0xffffffff


	//   ....[73]....
        /*03a8*/ 	.word	0xffffffff


	//   ....[74]....
        /*03ac*/ 	.word	0xffffffff


	//   ....[75]....
        /*03b0*/ 	.word	0xffffffff


	//   ....[76]....
        /*03b4*/ 	.word	0xffffffff


	//   ....[77]....
        /*03b8*/ 	.word	0xffffffff


	//   ....[78]....
        /*03bc*/ 	.word	0xffffffff


	//   ....[79]....
        /*03c0*/ 	.word	0xffffffff


	//   ....[80]....
        /*03c4*/ 	.word	0xffffffff


	//   ....[81]....
        /*03c8*/ 	.word	0xffffffff


	//   ....[82]....
        /*03cc*/ 	.word	0xffffffff


	//   ....[83]....
        /*03d0*/ 	.word	0xffffffff


	//   ....[84]....
        /*03d4*/ 	.word	0xffffffff


	//   ....[85]....
        /*03d8*/ 	.word	0xffffffff


	//   ....[86]....
        /*03dc*/ 	.word	0xffffffff


	//   ....[87]....
        /*03e0*/ 	.word	0xffffffff


	//   ....[88]....
        /*03e4*/ 	.word	0xffffffff


	//   ....[89]....
        /*03e8*/ 	.word	0xffffffff


	//   ....[90]....
        /*03ec*/ 	.word	0xffffffff


	//   ....[91]....
        /*03f0*/ 	.word	0xffffffff


	//   ....[92]....
        /*03f4*/ 	.word	0xffffffff


	//   ....[93]....
        /*03f8*/ 	.word	0xffffffff


	//   ....[94]....
        /*03fc*/ 	.word	0xffffffff


	//   ....[95]....
        /*0400*/ 	.word	0xffffffff


	//   ....[96]....
        /*0404*/ 	.word	0xffffffff


	//   ....[97]....
        /*0408*/ 	.word	0xffffffff


	//   ....[98]....
        /*040c*/ 	.word	0xffffffff


	//   ....[99]....
        /*0410*/ 	.word	0xffffffff


	//   ....[100]....
        /*0414*/ 	.word	0xffffffff


	//   ....[101]....
        /*0418*/ 	.word	0xffffffff


	//   ....[102]....
        /*041c*/ 	.word	0xffffffff


	//   ....[103]....
        /*0420*/ 	.word	0xffffffff


	//   ....[104]....
        /*0424*/ 	.word	0xffffffff


	//   ....[105]....
        /*0428*/ 	.word	0xffffffff


	//   ....[106]....
        /*042c*/ 	.word	0xffffffff


	//   ....[107]....
        /*0430*/ 	.word	0xffffffff


	//   ....[108]....
        /*0434*/ 	.word	0xffffffff


	//   ....[109]....
        /*0438*/ 	.word	0xffffffff


	//   ....[110]....
        /*043c*/ 	.word	0xffffffff


	//   ....[111]....
        /*0440*/ 	.word	0xffffffff


	//   ....[112]....
        /*0444*/ 	.word	0xffffffff


	//   ....[113]....
        /*0448*/ 	.word	0xffffffff


	//   ....[114]....
        /*044c*/ 	.word	0xffffffff


	//   ....[115]....
        /*0450*/ 	.word	0xffffffff


	//   ....[116]....
        /*0454*/ 	.word	0xffffffff


	//   ....[117]....
        /*0458*/ 	.word	0xffffffff


	//   ....[118]....
        /*045c*/ 	.word	0xffffffff


	//   ....[119]....
        /*0460*/ 	.word	0xffffffff


	//   ....[120]....
        /*0464*/ 	.word	0xffffffff


	//   ....[121]....
        /*0468*/ 	.word	0xffffffff


	//   ....[122]....
        /*046c*/ 	.word	0xffffffff


	//   ....[123]....
        /*0470*/ 	.word	0xffffffff


	//   ....[124]....
        /*0474*/ 	.word	0xffffffff


	//   ....[125]....
        /*0478*/ 	.word	0xffffffff


	//   ....[126]....
        /*047c*/ 	.word	0xffffffff


	//   ....[127]....
        /*0480*/ 	.word	0xffffffff


	//   ....[128]....
        /*0484*/ 	.word	0xffffffff


	//   ....[129]....
        /*0488*/ 	.word	0xffffffff


	//   ....[130]....
        /*048c*/ 	.word	0xffffffff


	//   ....[131]....
        /*0490*/ 	.word	0xffffffff


	//   ....[132]....
        /*0494*/ 	.word	0xffffffff


	//   ....[133]....
        /*0498*/ 	.word	0xffffffff


	//   ....[134]....
        /*049c*/ 	.word	0xffffffff


	//   ....[135]....
        /*04a0*/ 	.word	0xffffffff


	//   ....[136]....
        /*04a4*/ 	.word	0xffffffff


	//   ....[137]....
        /*04a8*/ 	.word	0xffffffff


	//   ....[138]....
        /*04ac*/ 	.word	0xffffffff


	//   ....[139]....
        /*04b0*/ 	.word	0xffffffff


	//   ....[140]....
        /*04b4*/ 	.word	0xffffffff


	//   ....[141]....
        /*04b8*/ 	.word	0x0500000f


	//   ....[142]....
        /*04bc*/ 	.word	0x0500000f


	//   ....[143]....
        /*04c0*/ 	.word	0x0500000f


	//   ....[144]....
        /*04c4*/ 	.word	0x0500000f


	//   ....[145]....
        /*04c8*/ 	.word	0x0500000f


	//   ....[146]....
        /*04cc*/ 	.word	0x0500000f


	//   ....[147]....
        /*04d0*/ 	.word	0x0500000f


	//   ....[148]....
        /*04d4*/ 	.word	0x0500000f


	//   ....[149]....
        /*04d8*/ 	.word	0x0500000f


	//   ....[150]....
        /*04dc*/ 	.word	0x0500000f


	//   ....[151]....
        /*04e0*/ 	.word	0x0500000f


	//   ....[152]....
        /*04e4*/ 	.word	0x0500000f


	//   ....[153]....
        /*04e8*/ 	.word	0x0500000f


	//   ....[154]....
        /*04ec*/ 	.word	0x0500000f


	//   ....[155]....
        /*04f0*/ 	.word	0x0500000f


	//   ....[156]....
        /*04f4*/ 	.word	0x0500000f


	//   ....[157]....
        /*04f8*/ 	.word	0x0500000f


	//   ....[158]....
        /*04fc*/ 	.word	0x0500000f


	//   ....[159]....
        /*0500*/ 	.word	0x0500000f


	//   ....[160]....
        /*0504*/ 	.word	0x0500000f


	//   ....[161]....
        /*0508*/ 	.word	0x0500000f


	//   ....[162]....
        /*050c*/ 	.word	0x0500000f


	//   ....[163]....
        /*0510*/ 	.word	0x0500000f


	//   ....[164]....
        /*0514*/ 	.word	0x0500000f


	//----- nvinfo : EIATTR_COOP_GROUP_INSTR_OFFSETS
	.align		4
.L_1158:
        /*0518*/ 	.byte	0x04, 0x28
        /*051a*/ 	.short	(.L_1160 - .L_1159)


	//   ....[0]....
.L_1159:
        /*051c*/ 	.word	0x00000070


	//   ....[1]....
        /*0520*/ 	.word	0x000000b0


	//   ....[2]....
        /*0524*/ 	.word	0x000002d0


	//   ....[3]....
        /*0528*/ 	.word	0x00000430


	//   ....[4]....
        /*052c*/ 	.word	0x00000550


	//   ....[5]....
        /*0530*/ 	.word	0x000006b0


	//   ....[6]....
        /*0534*/ 	.word	0x00001a20


	//   ....[7]....
        /*0538*/ 	.word	0x00002a20


	//   ....[8]....
        /*053c*/ 	.word	0x00002b20


	//   ....[9]....
        /*0540*/ 	.word	0x00003040


	//   ....[10]....
        /*0544*/ 	.word	0x000030b0


	//   ....[11]....
        /*0548*/ 	.word	0x000044f0


	//   ....[12]....
        /*054c*/ 	.word	0x00004510


	//   ....[13]....
        /*0550*/ 	.word	0x00004750


	//   ....[14]....
        /*0554*/ 	.word	0x00004780


	//   ....[15]....
        /*0558*/ 	.word	0x00005ca0


	//   ....[16]....
        /*055c*/ 	.word	0x00005cc0


	//   ....[17]....
        /*0560*/ 	.word	0x00005d40


	//   ....[18]....
        /*0564*/ 	.word	0x00005d50


	//   ....[19]....
        /*0568*/ 	.word	0x000069b0


	//   ....[20]....
        /*056c*/ 	.word	0x000069e0


	//   ....[21]....
        /*0570*/ 	.word	0x00006a00


	//   ....[22]....
        /*0574*/ 	.word	0x00006a20


	//   ....[23]....
        /*0578*/ 	.word	0x00006a40


	//   ....[24]....
        /*057c*/ 	.word	0x00006a60


	//   ....[25]....
        /*0580*/ 	.word	0x00006a80


	//   ....[26]....
        /*0584*/ 	.word	0x00006a90


	//   ....[27]....
        /*0588*/ 	.word	0x00006aa0


	//   ....[28]....
        /*058c*/ 	.word	0x00006ab0


	//   ....[29]....
        /*0590*/ 	.word	0x00006ac0


	//   ....[30]....
        /*0594*/ 	.word	0x00006ad0


	//   ....[31]....
        /*0598*/ 	.word	0x00006ae0


	//   ....[32]....
        /*059c*/ 	.word	0x00006af0


	//   ....[33]....
        /*05a0*/ 	.word	0x00006b00


	//   ....[34]....
        /*05a4*/ 	.word	0x00006b10


	//   ....[35]....
        /*05a8*/ 	.word	0x00006b20


	//   ....[36]....
        /*05ac*/ 	.word	0x00006b30


	//   ....[37]....
        /*05b0*/ 	.word	0x00006b40


	//   ....[38]....
        /*05b4*/ 	.word	0x00006b50


	//   ....[39]....
        /*05b8*/ 	.word	0x00006b60


	//   ....[40]....
        /*05bc*/ 	.word	0x00006b70


	//   ....[41]....
        /*05c0*/ 	.word	0x00006b80


	//   ....[42]....
        /*05c4*/ 	.word	0x00006b90


	//   ....[43]....
        /*05c8*/ 	.word	0x00006ba0


	//   ....[44]....
        /*05cc*/ 	.word	0x00006bb0


	//   ....[45]....
        /*05d0*/ 	.word	0x00006bc0


	//   ....[46]....
        /*05d4*/ 	.word	0x00006bd0


	//   ....[47]....
        /*05d8*/ 	.word	0x00006be0


	//   ....[48]....
        /*05dc*/ 	.word	0x00006bf0


	//   ....[49]....
        /*05e0*/ 	.word	0x00006c00


	//   ....[50]....
        /*05e4*/ 	.word	0x00006c10


	//   ....[51]....
        /*05e8*/ 	.word	0x00006c20


	//   ....[52]....
        /*05ec*/ 	.word	0x00006c30


	//   ....[53]....
        /*05f0*/ 	.word	0x00006c40


	//   ....[54]....
        /*05f4*/ 	.word	0x00006c50


	//   ....[55]....
        /*05f8*/ 	.word	0x00006c60


	//   ....[56]....
        /*05fc*/ 	.word	0x00006c70


	//   ....[57]....
        /*0600*/ 	.word	0x00006c80


	//   ....[58]....
        /*0604*/ 	.word	0x00006c90


	//   ....[59]....
        /*0608*/ 	.word	0x00006ca0


	//   ....[60]....
        /*060c*/ 	.word	0x00006cb0


	//   ....[61]....
        /*0610*/ 	.word	0x00006cc0


	//   ....[62]....
        /*0614*/ 	.word	0x00006cd0


	//   ....[63]....
        /*0618*/ 	.word	0x00006ce0


	//   ....[64]....
        /*061c*/ 	.word	0x00006cf0


	//   ....[65]....
        /*0620*/ 	.word	0x00006d00


	//   ....[66]....
        /*0624*/ 	.word	0x00006d10


	//   ....[67]....
        /*0628*/ 	.word	0x000076f0


	//   ....[68]....
        /*062c*/ 	.word	0x00007700


	//   ....[69]....
        /*0630*/ 	.word	0x00007710


	//   ....[70]....
        /*0634*/ 	.word	0x00007760


	//   ....[71]....
        /*0638*/ 	.word	0x00007e60


	//   ....[72]....
        /*063c*/ 	.word	0x00007e90


	//   ....[73]....
        /*0640*/ 	.word	0x00007fb0


	//   ....[74]....
        /*0644*/ 	.word	0x00007fd0


	//   ....[75]....
        /*0648*/ 	.word	0x00008480


	//   ....[76]....
        /*064c*/ 	.word	0x00008490


	//   ....[77]....
        /*0650*/ 	.word	0x000087c0


	//   ....[78]....
        /*0654*/ 	.word	0x000087d0


	//   ....[79]....
        /*0658*/ 	.word	0x00009460


	//   ....[80]....
        /*065c*/ 	.word	0x00009470


	//   ....[81]....
        /*0660*/ 	.word	0x00009570


	//   ....[82]....
        /*0664*/ 	.word	0x00009590


	//   ....[83]....
        /*0668*/ 	.word	0x00009700


	//   ....[84]....
        /*066c*/ 	.word	0x00009910


	//   ....[85]....
        /*0670*/ 	.word	0x00009940


	//   ....[86]....
        /*0674*/ 	.word	0x00009970


	//   ....[87]....
        /*0678*/ 	.word	0x000099a0


	//   ....[88]....
        /*067c*/ 	.word	0x000099d0


	//   ....[89]....
        /*0680*/ 	.word	0x00009a20


	//   ....[90]....
        /*0684*/ 	.word	0x00009b90


	//   ....[91]....
        /*0688*/ 	.word	0x00009bc0


	//   ....[92]....
        /*068c*/ 	.word	0x00009bf0


	//   ....[93]....
        /*0690*/ 	.word	0x00009c20


	//   ....[94]....
        /*0694*/ 	.word	0x00009c50


	//   ....[95]....
        /*0698*/ 	.word	0x00009c90


	//   ....[96]....
        /*069c*/ 	.word	0x00009d10


	//   ....[97]....
        /*06a0*/ 	.word	0x00009d60


	//   ....[98]....
        /*06a4*/ 	.word	0x00009d70


	//   ....[99]....
        /*06a8*/ 	.word	0x00009e20


	//   ....[100]....
        /*06ac*/ 	.word	0x0000bb10


	//   ....[101]....
        /*06b0*/ 	.word	0x0000bb40


	//   ....[102]....
        /*06b4*/ 	.word	0x0000bb60


	//   ....[103]....
        /*06b8*/ 	.word	0x0000bc40


	//   ....[104]....
        /*06bc*/ 	.word	0x0000bfd0


	//   ....[105]....
        /*06c0*/ 	.word	0x0000bfe0


	//   ....[106]....
        /*06c4*/ 	.word	0x0000bff0


	//   ....[107]....
        /*06c8*/ 	.word	0x0000c000


	//   ....[108]....
        /*06cc*/ 	.word	0x0000c8b0


	//   ....[109]....
        /*06d0*/ 	.word	0x0000c8e0


	//   ....[110]....
        /*06d4*/ 	.word	0x0000c900


	//   ....[111]....
        /*06d8*/ 	.word	0x0000c910


	//   ....[112]....
        /*06dc*/ 	.word	0x0000ca10


	//   ....[113]....
        /*06e0*/ 	.word	0x0000ca20


	//   ....[114]....
        /*06e4*/ 	.word	0x0000d180


	//   ....[115]....
        /*06e8*/ 	.word	0x0000d1a0


	//   ....[116]....
        /*06ec*/ 	.word	0x0000d1b0


	//   ....[117]....
        /*06f0*/ 	.word	0x0000d210


	//   ....[118]....
        /*06f4*/ 	.word	0x0000d560


	//   ....[119]....
        /*06f8*/ 	.word	0x0000d570


	//   ....[120]....
        /*06fc*/ 	.word	0x0000d580


	//   ....[121]....
        /*0700*/ 	.word	0x0000d5e0


	//   ....[122]....
        /*0704*/ 	.word	0x0000e770


	//   ....[123]....
        /*0708*/ 	.word	0x0000e7a0


	//   ....[124]....
        /*070c*/ 	.word	0x0000e7d0


	//   ....[125]....
        /*0710*/ 	.word	0x0000e7e0


	//   ....[126]....
        /*0714*/ 	.word	0x0000e820


	//   ....[127]....
        /*0718*/ 	.word	0x0000e860


	//   ....[128]....
        /*071c*/ 	.word	0x0000e870


	//   ....[129]....
        /*0720*/ 	.word	0x0000e8a0


	//   ....[130]....
        /*0724*/ 	.word	0x0000ea00


	//   ....[131]....
        /*0728*/ 	.word	0x0000ea30


	//   ....[132]....
        /*072c*/ 	.word	0x0000ea60


	//   ....[133]....
        /*0730*/ 	.word	0x0000ea90


	//   ....[134]....
        /*0734*/ 	.word	0x0000eac0


	//   ....[135]....
        /*0738*/ 	.word	0x0000eb00


	//   ....[136]....
        /*073c*/ 	.word	0x0000eb80


	//   ....[137]....
        /*0740*/ 	.word	0x0000ebc0


	//   ....[138]....
        /*0744*/ 	.word	0x0000ebd0


	//   ....[139]....
        /*0748*/ 	.word	0x0000ec10


	//   ....[140]....
        /*074c*/ 	.word	0x0000f2c0


	//   ....[141]....
        /*0750*/ 	.word	0x0000f810


	//   ....[142]....
        /*0754*/ 	.word	0x0000f8f0


	//   ....[143]....
        /*0758*/ 	.word	0x0000f980


	//   ....[144]....
        /*075c*/ 	.word	0x0000fb10


	//   ....[145]....
        /*0760*/ 	.word	0x0000fbb0


	//   ....[146]....
        /*0764*/ 	.word	0x0000fca0


	//   ....[147]....
        /*0768*/ 	.word	0x0000fd30


	//   ....[148]....
        /*076c*/ 	.word	0x0000fd90


	//   ....[149]....
        /*0770*/ 	.word	0x0000fe30


	//   ....[150]....
        /*0774*/ 	.word	0x0000ff40


	//   ....[151]....
        /*0778*/ 	.word	0x0000ffa0


	//   ....[152]....
        /*077c*/ 	.word	0x00010000


	//   ....[153]....
        /*0780*/ 	.word	0x000100a0


	//   ....[154]....
        /*0784*/ 	.word	0x00010170


	//   ....[155]....
        /*0788*/ 	.word	0x00010250


	//   ....[156]....
        /*078c*/ 	.word	0x00010390


	//   ....[157]....
        /*0790*/ 	.word	0x00010430


	//   ....[158]....
        /*0794*/ 	.word	0x00010490


	//   ....[159]....
        /*0798*/ 	.word	0x00010560


	//   ....[160]....
        /*079c*/ 	.word	0x00010650


	//   ....[161]....
        /*07a0*/ 	.word	0x000106e0


	//   ....[162]....
        /*07a4*/ 	.word	0x00010740


	//   ....[163]....
        /*07a8*/ 	.word	0x00010810


	//   ....[164]....
        /*07ac*/ 	.word	0x00010a70


	//----- nvinfo : EIATTR_REG_RECONFIG
	.align		4
.L_1160:
        /*07b0*/ 	.byte	0x01, 0x54
	.zero		2


	//----- nvinfo : EIATTR_SYSCALL_OFFSETS
	.align		4
        /*07b4*/ 	.byte	0x04, 0x46
        /*07b6*/ 	.short	(.L_1162 - .L_1161)


	//   ....[0]....
.L_1161:
        /*07b8*/ 	.word	0x00001bd0


	//   ....[1]....
        /*07bc*/ 	.word	0x0000b100


	//   ....[2]....
        /*07c0*/ 	.word	0x0000b270


	//   ....[3]....
        /*07c4*/ 	.word	0x0000b3c0


	//   ....[4]....
        /*07c8*/ 	.word	0x0000b500


	//   ....[5]....
        /*07cc*/ 	.word	0x0000c3d0


	//----- nvinfo : EIATTR_MBARRIER_INSTR_OFFSETS
	.align		4
.L_1162:
        /*07d0*/ 	.byte	0x04, 0x39
        /*07d2*/ 	.short	(.L_1164 - .L_1163)


	//   ....[0]....
.L_1163:
        /*07d4*/ 	.word	0x00000180
        /*07d8*/ 	.word	0x000000ff
        /*07dc*/ 	.word	0x00019c00
        /*07e0*/ 	.short	0x0100
        /*07e2*/ 	.byte	0x08
	.zero		1


	//   ....[1]....
        /*07e4*/ 	.word	0x00000190
        /*07e8*/ 	.word	0x000000ff
        /*07ec*/ 	.word	0x00019c20
        /*07f0*/ 	.short	0x0100
        /*07f2*/ 	.byte	0x08
	.zero		1


	//   ....[2]....
        /*07f4*/ 	.word	0x00000280
        /*07f8*/ 	.word	0x000000ff
        /*07fc*/ 	.word	0x00019c30
        /*0800*/ 	.short	0x0100
        /*0802*/ 	.byte	0x08
	.zero		1


	//   ....[3]....
        /*0804*/ 	.word	0x00000290
        /*0808*/ 	.word	0x000000ff
        /*080c*/ 	.word	0x00019c40
        /*0810*/ 	.short	0x0100
        /*0812*/ 	.byte	0x08
	.zero		1


	//   ....[4]....
        /*0814*/ 	.word	0x000002a0
        /*0818*/ 	.word	0x000000ff
        /*081c*/ 	.word	0x00019c38
        /*0820*/ 	.short	0x0100
        /*0822*/ 	.byte	0x08
	.zero		1


	//   ....[5]....
        /*0824*/ 	.word	0x000002b0
        /*0828*/ 	.word	0x000000ff
        /*082c*/ 	.word	0x00019c48
        /*0830*/ 	.short	0x0100
        /*0832*/ 	.byte	0x08
	.zero		1


	//   ....[6]....
        /*0834*/ 	.word	0x000003e0
        /*0838*/ 	.word	0x000000ff
        /*083c*/ 	.word	0x00019c50
        /*0840*/ 	.short	0x0100
        /*0842*/ 	.byte	0x08
	.zero		1


	//   ....[7]....
        /*0844*/ 	.word	0x000003f0
        /*0848*/ 	.word	0x000000ff
        /*084c*/ 	.word	0x00019c60
        /*0850*/ 	.short	0x0100
        /*0852*/ 	.byte	0x08
	.zero		1


	//   ....[8]....
        /*0854*/ 	.word	0x00000400
        /*0858*/ 	.word	0x000000ff
        /*085c*/ 	.word	0x00019c58
        /*0860*/ 	.short	0x0100
        /*0862*/ 	.byte	0x08
	.zero		1


	//   ....[9]....
        /*0864*/ 	.word	0x00000410
        /*0868*/ 	.word	0x000000ff
        /*086c*/ 	.word	0x00019c68
        /*0870*/ 	.short	0x0100
        /*0872*/ 	.byte	0x08
	.zero		1


	//   ....[10]....
        /*0874*/ 	.word	0x00000500
        /*0878*/ 	.word	0x000000ff
        /*087c*/ 	.word	0x00019c70
        /*0880*/ 	.short	0x0100
        /*0882*/ 	.byte	0x06
	.zero		1


	//   ....[11]....
        /*0884*/ 	.word	0x00000510
        /*0888*/ 	.word	0x000000ff
        /*088c*/ 	.word	0x00019c80
        /*0890*/ 	.short	0x0100
        /*0892*/ 	.byte	0x06
	.zero		1


	//   ....[12]....
        /*0894*/ 	.word	0x00000520
        /*0898*/ 	.word	0x000000ff
        /*089c*/ 	.word	0x00019c78
        /*08a0*/ 	.short	0x0100
        /*08a2*/ 	.byte	0x06
	.zero		1


	//   ....[13]....
        /*08a4*/ 	.word	0x00000530
        /*08a8*/ 	.word	0x000000ff
        /*08ac*/ 	.word	0x00019c88
        /*08b0*/ 	.short	0x0100
        /*08b2*/ 	.byte	0x06
	.zero		1


	//   ....[14]....
        /*08b4*/ 	.word	0x00000660
        /*08b8*/ 	.word	0x000000ff
        /*08bc*/ 	.word	0x00019c90
        /*08c0*/ 	.short	0x0100
        /*08c2*/ 	.byte	0x08
	.zero		1


	//   ....[15]....
        /*08c4*/ 	.word	0x00000670
        /*08c8*/ 	.word	0x000000ff
        /*08cc*/ 	.word	0x00019ca0
        /*08d0*/ 	.short	0x0100
        /*08d2*/ 	.byte	0x08
	.zero		1


	//   ....[16]....
        /*08d4*/ 	.word	0x00000680
        /*08d8*/ 	.word	0x000000ff
        /*08dc*/ 	.word	0x00019c98
        /*08e0*/ 	.short	0x0100
        /*08e2*/ 	.byte	0x08
	.zero		1


	//   ....[17]....
        /*08e4*/ 	.word	0x00000690
        /*08e8*/ 	.word	0x000000ff
        /*08ec*/ 	.word	0x00019ca8
        /*08f0*/ 	.short	0x0100
        /*08f2*/ 	.byte	0x08
	.zero		1


	//   ....[18]....
        /*08f4*/ 	.word	0x000007e0
        /*08f8*/ 	.word	0x000000ff
        /*08fc*/ 	.word	0x00019cb0
        /*0900*/ 	.short	0x0100
        /*0902*/ 	.byte	0x08
	.zero		1


	//   ....[19]....
        /*0904*/ 	.word	0x000007f0
        /*0908*/ 	.word	0x000000ff
        /*090c*/ 	.word	0x00019cc0
        /*0910*/ 	.short	0x0100
        /*0912*/ 	.byte	0x08
	.zero		1


	//   ....[20]....
        /*0914*/ 	.word	0x00000800
        /*0918*/ 	.word	0x000000ff
        /*091c*/ 	.word	0x00019cb8
        /*0920*/ 	.short	0x0100
        /*0922*/ 	.byte	0x08
	.zero		1


	//   ....[21]....
        /*0924*/ 	.word	0x00000810
        /*0928*/ 	.word	0x000000ff
        /*092c*/ 	.word	0x00019cc8
        /*0930*/ 	.short	0x0100
        /*0932*/ 	.byte	0x08
	.zero		1


	//   ....[22]....
        /*0934*/ 	.word	0x00001c50
        /*0938*/ 	.word	0x000000ff
        /*093c*/ 	.word	0x00019c00
        /*0940*/ 	.short	0x010a
        /*0942*/ 	.byte	0x36
	.zero		1


	//   ....[23]....
        /*0944*/ 	.word	0x00001cd0
        /*0948*/ 	.word	0x00000004
        /*094c*/ 	.word	0x00019c30
        /*0950*/ 	.short	0x010a
        /*0952*/ 	.byte	0x3f
	.zero		1


	//   ....[24]....
        /*0954*/ 	.word	0x00001d20
        /*0958*/ 	.word	0x00000004
        /*095c*/ 	.word	0x00019c30
        /*0960*/ 	.short	0x010a
        /*0962*/ 	.byte	0x3f
	.zero		1


	//   ....[25]....
        /*0964*/ 	.word	0x00002050
        /*0968*/ 	.word	0x000000ff
        /*096c*/ 	.word	0x00000000
        /*0970*/ 	.short	0x0101
        /*0972*/ 	.byte	0x06
	.zero		1


	//   ....[26]....
        /*0974*/ 	.word	0x00003ef0
        /*0978*/ 	.word	0x000000ff
        /*097c*/ 	.word	0x00019c30
        /*0980*/ 	.short	0x010a
        /*0982*/ 	.byte	0x13
	.zero		1


	//   ....[27]....
        /*0984*/ 	.word	0x00003f30
        /*0988*/ 	.word	0x000000ff
        /*098c*/ 	.word	0x00019c30
        /*0990*/ 	.short	0x010a
        /*0992*/ 	.byte	0x13
	.zero		1


	//   ....[28]....
        /*0994*/ 	.word	0x00004090
        /*0998*/ 	.word	0x000000ff
        /*099c*/ 	.word	0x00019c50
        /*09a0*/ 	.short	0x010a
        /*09a2*/ 	.byte	0x0b
	.zero		1


	//   ....[29]....
        /*09a4*/ 	.word	0x000040d0
        /*09a8*/ 	.word	0x000000ff
        /*09ac*/ 	.word	0x00019c50
        /*09b0*/ 	.short	0x010a
        /*09b2*/ 	.byte	0x0b
	.zero		1


	//   ....[30]....
        /*09b4*/ 	.word	0x00004330
        /*09b8*/ 	.word	0x000000ff
        /*09bc*/ 	.word	0x00000000
        /*09c0*/ 	.short	0x0101
        /*09c2*/ 	.byte	0x13
	.zero		1


	//   ....[31]....
        /*09c4*/ 	.word	0x00005510
        /*09c8*/ 	.word	0x000000ff
        /*09cc*/ 	.word	0x00000000
        /*09d0*/ 	.short	0x0101
        /*09d2*/ 	.byte	0x06
	.zero		1


	//   ....[32]....
        /*09d4*/ 	.word	0x00005a50
        /*09d8*/ 	.word	0x000000ff
        /*09dc*/ 	.word	0x00019c50
        /*09e0*/ 	.short	0x010a
        /*09e2*/ 	.byte	0x05
	.zero		1


	//   ....[33]....
        /*09e4*/ 	.word	0x00005a90
        /*09e8*/ 	.word	0x000000ff
        /*09ec*/ 	.word	0x00019c50
        /*09f0*/ 	.short	0x010a
        /*09f2*/ 	.byte	0x05
	.zero		1


	//   ....[34]....
        /*09f4*/ 	.word	0x00006030
        /*09f8*/ 	.word	0x000000ff
        /*09fc*/ 	.word	0x00000000
        /*0a00*/ 	.short	0x0101
        /*0a02*/ 	.byte	0x04
	.zero		1


	//   ....[35]....
        /*0a04*/ 	.word	0x00007e80
        /*0a08*/ 	.word	0x00000000
        /*0a0c*/ 	.word	0x00000000
        /*0a10*/ 	.short	0x0101
        /*0a12*/ 	.byte	0x3f
	.zero		1


	//   ....[36]....
        /*0a14*/ 	.word	0x00008470
        /*0a18*/ 	.word	0x00000006
        /*0a1c*/ 	.word	0x00000000
        /*0a20*/ 	.short	0x0101
        /*0a22*/ 	.byte	0x3f
	.zero		1


	//   ....[37]....
        /*0a24*/ 	.word	0x0000b970
        /*0a28*/ 	.word	0x00000004
        /*0a2c*/ 	.word	0x00019c80
        /*0a30*/ 	.short	0x010a
        /*0a32*/ 	.byte	0x3f
	.zero		1


	//   ....[38]....
        /*0a34*/ 	.word	0x0000bd10
        /*0a38*/ 	.word	0x00000004
        /*0a3c*/ 	.word	0x00019c70
        /*0a40*/ 	.short	0x0107
        /*0a42*/ 	.byte	0x3f
	.zero		1


	//   ....[39]....
        /*0a44*/ 	.word	0x0000bdd0
        /*0a48*/ 	.word	0x00000004
        /*0a4c*/ 	.word	0x00019c70
        /*0a50*/ 	.short	0x0101
        /*0a52*/ 	.byte	0x3f
	.zero		1


	//   ....[40]....
        /*0a54*/ 	.word	0x0000be00
        /*0a58*/ 	.word	0x00000004
        /*0a5c*/ 	.word	0x00019c40
        /*0a60*/ 	.short	0x010a
        /*0a62*/ 	.byte	0x3f
	.zero		1


	//   ....[41]....
        /*0a64*/ 	.word	0x0000c120
        /*0a68*/ 	.word	0x00000004
        /*0a6c*/ 	.word	0x00019c30
        /*0a70*/ 	.short	0x0107
        /*0a72*/ 	.byte	0x3f
	.zero		1


	//   ....[42]....
        /*0a74*/ 	.word	0x0000c1e0
        /*0a78*/ 	.word	0x00000004
        /*0a7c*/ 	.word	0x00019c30
        /*0a80*/ 	.short	0x0101
        /*0a82*/ 	.byte	0x3f
	.zero		1


	//   ....[43]....
        /*0a84*/ 	.word	0x0000cb00
        /*0a88*/ 	.word	0x00000010
        /*0a8c*/ 	.word	0x00019c00
        /*0a90*/ 	.short	0x0107
        /*0a92*/ 	.byte	0x3f
	.zero		1


	//   ....[44]....
        /*0a94*/ 	.word	0x0000cc00
        /*0a98*/ 	.word	0x00000010
        /*0a9c*/ 	.word	0x00019c00
        /*0aa0*/ 	.short	0x0101
        /*0aa2*/ 	.byte	0x3f
	.zero		1


	//   ....[45]....
        /*0aa4*/ 	.word	0x0000cc20
        /*0aa8*/ 	.word	0x00000010
        /*0aac*/ 	.word	0x00019c20
        /*0ab0*/ 	.short	0x010a
        /*0ab2*/ 	.byte	0x3f
	.zero		1


	//   ....[46]....
        /*0ab4*/ 	.word	0x0000cfb0
        /*0ab8*/ 	.word	0x00000005
        /*0abc*/ 	.word	0x00019c80
        /*0ac0*/ 	.short	0x010a
        /*0ac2*/ 	.byte	0x3f
	.zero		1


	//   ....[47]....
        /*0ac4*/ 	.word	0x0000d2b0
        /*0ac8*/ 	.word	0x00000005
        /*0acc*/ 	.word	0x00019c70
        /*0ad0*/ 	.short	0x0107
        /*0ad2*/ 	.byte	0x3f
	.zero		1


	//   ....[48]....
        /*0ad4*/ 	.word	0x0000d370
        /*0ad8*/ 	.word	0x00000005
        /*0adc*/ 	.word	0x00019c70
        /*0ae0*/ 	.short	0x0101
        /*0ae2*/ 	.byte	0x3f
	.zero		1


	//   ....[49]....
        /*0ae4*/ 	.word	0x0000d3a0
        /*0ae8*/ 	.word	0x00000005
        /*0aec*/ 	.word	0x00019c40
        /*0af0*/ 	.short	0x010a
        /*0af2*/ 	.byte	0x3f
	.zero		1


	//   ....[50]....
        /*0af4*/ 	.word	0x0000d680
        /*0af8*/ 	.word	0x00000005
        /*0afc*/ 	.word	0x00019c30
        /*0b00*/ 	.short	0x0107
        /*0b02*/ 	.byte	0x3f
	.zero		1


	//   ....[51]....
        /*0b04*/ 	.word	0x0000d750
        /*0b08*/ 	.word	0x00000005
        /*0b0c*/ 	.word	0x00019c30
        /*0b10*/ 	.short	0x0101
        /*0b12*/ 	.byte	0x3f
	.zero		1


	//   ....[52]....
        /*0b14*/ 	.word	0x0000d7d0
        /*0b18*/ 	.word	0x00000002
        /*0b1c*/ 	.word	0x00019c70
        /*0b20*/ 	.short	0x010a
        /*0b22*/ 	.byte	0x3f
	.zero		1


	//   ....[53]....
        /*0b24*/ 	.word	0x0000d860
        /*0b28*/ 	.word	0x00000002
        /*0b2c*/ 	.word	0x00019c60
        /*0b30*/ 	.short	0x010a
        /*0b32*/ 	.byte	0x3f
	.zero		1


	//   ....[54]....
        /*0b34*/ 	.word	0x0000dcd0
        /*0b38*/ 	.word	0x00000002
        /*0b3c*/ 	.word	0x00019c50
        /*0b40*/ 	.short	0x0101
        /*0b42*/ 	.byte	0x3f
	.zero		1


	//   ....[55]....
        /*0b44*/ 	.word	0x0000dd60
        /*0b48*/ 	.word	0x00000002
        /*0b4c*/ 	.word	0x00000000
        /*0b50*/ 	.short	0x0101
        /*0b52*/ 	.byte	0x3f
	.zero		1


	//   ....[56]....
        /*0b54*/ 	.word	0x0000df30
        /*0b58*/ 	.word	0x00000000
        /*0b5c*/ 	.word	0x00019c70
        /*0b60*/ 	.short	0x010a
        /*0b62*/ 	.byte	0x3f
	.zero		1


	//   ....[57]....
        /*0b64*/ 	.word	0x0000dfb0
        /*0b68*/ 	.word	0x00000000
        /*0b6c*/ 	.word	0x00019c60
        /*0b70*/ 	.short	0x010a
        /*0b72*/ 	.byte	0x3f
	.zero		1


	//   ....[58]....
        /*0b74*/ 	.word	0x0000e430
        /*0b78*/ 	.word	0x00000000
        /*0b7c*/ 	.word	0x00019c50
        /*0b80*/ 	.short	0x0101
        /*0b82*/ 	.byte	0x3f
	.zero		1


	//   ....[59]....
        /*0b84*/ 	.word	0x0000e4f0
        /*0b88*/ 	.word	0x00000000
        /*0b8c*/ 	.word	0x00000000
        /*0b90*/ 	.short	0x0101
        /*0b92*/ 	.byte	0x3f
	.zero		1


	//   ....[60]....
        /*0b94*/ 	.word	0x0000f240
        /*0b98*/ 	.word	0x00000004
        /*0b9c*/ 	.word	0x00019c20
        /*0ba0*/ 	.short	0x010a
        /*0ba2*/ 	.byte	0x3f
	.zero		1


	//   ....[61]....
        /*0ba4*/ 	.word	0x0000f3c0
        /*0ba8*/ 	.word	0x00000005
        /*0bac*/ 	.word	0x00019c40
        /*0bb0*/ 	.short	0x010a
        /*0bb2*/ 	.byte	0x3f
	.zero		1


	//   ....[62]....
        /*0bb4*/ 	.word	0x0000f460
        /*0bb8*/ 	.word	0x00000013
        /*0bbc*/ 	.word	0x00019c40
        /*0bc0*/ 	.short	0x010a
        /*0bc2*/ 	.byte	0x3f
	.zero		1


	//   ....[63]....
        /*0bc4*/ 	.word	0x0000f4a0
        /*0bc8*/ 	.word	0x00000005
        /*0bcc*/ 	.word	0x00019c60
        /*0bd0*/ 	.short	0x010a
        /*0bd2*/ 	.byte	0x3f
	.zero		1


	//   ....[64]....
        /*0bd4*/ 	.word	0x0000f4e0
        /*0bd8*/ 	.word	0x00000013
        /*0bdc*/ 	.word	0x00019c60
        /*0be0*/ 	.short	0x010a
        /*0be2*/ 	.byte	0x3f
	.zero		1


	//   ....[65]....
        /*0be4*/ 	.word	0x0000f520
        /*0be8*/ 	.word	0x00000005
        /*0bec*/ 	.word	0x00019c80
        /*0bf0*/ 	.short	0x010a
        /*0bf2*/ 	.byte	0x3f
	.zero		1


	//   ....[66]....
        /*0bf4*/ 	.word	0x0000f560
        /*0bf8*/ 	.word	0x00000013
        /*0bfc*/ 	.word	0x00019c80
        /*0c00*/ 	.short	0x010a
        /*0c02*/ 	.byte	0x3f
	.zero		1


	//   ....[67]....
        /*0c04*/ 	.word	0x0000f5d0
        /*0c08*/ 	.word	0x00000003
        /*0c0c*/ 	.word	0x00019c00
        /*0c10*/ 	.short	0x010a
        /*0c12*/ 	.byte	0x3f
	.zero		1


	//   ....[68]....
        /*0c14*/ 	.word	0x0000f620
        /*0c18*/ 	.word	0x00000004
        /*0c1c*/ 	.word	0x00019c30
        /*0c20*/ 	.short	0x010a
        /*0c22*/ 	.byte	0x3f
	.zero		1


	//   ....[69]....
        /*0c24*/ 	.word	0x0000f680
        /*0c28*/ 	.word	0x00000003
        /*0c2c*/ 	.word	0x00019c30
        /*0c30*/ 	.short	0x010a
        /*0c32*/ 	.byte	0x3f
	.zero		1


	//   ....[70]....
        /*0c34*/ 	.word	0x0000f6e0
        /*0c38*/ 	.word	0x00000003
        /*0c3c*/ 	.word	0x00019c50
        /*0c40*/ 	.short	0x010a
        /*0c42*/ 	.byte	0x3f
	.zero		1


	//   ....[71]....
        /*0c44*/ 	.word	0x0000f740
        /*0c48*/ 	.word	0x00000007
        /*0c4c*/ 	.word	0x00019c50
        /*0c50*/ 	.short	0x010a
        /*0c52*/ 	.byte	0x3f
	.zero		1


	//   ....[72]....
        /*0c54*/ 	.word	0x0000f840
        /*0c58*/ 	.word	0x00000004
        /*0c5c*/ 	.word	0x00019c80
        /*0c60*/ 	.short	0x010a
        /*0c62*/ 	.byte	0x3f
	.zero		1


	//   ....[73]....
        /*0c64*/ 	.word	0x0000fbf0
        /*0c68*/ 	.word	0x00000004
        /*0c6c*/ 	.word	0x00019c40
        /*0c70*/ 	.short	0x010a
        /*0c72*/ 	.byte	0x3f
	.zero		1


	//   ....[74]....
        /*0c74*/ 	.word	0x00010290
        /*0c78*/ 	.word	0x00000010
        /*0c7c*/ 	.word	0x00019c20
        /*0c80*/ 	.short	0x010a
        /*0c82*/ 	.byte	0x3f
	.zero		1


	//   ....[75]....
        /*0c84*/ 	.word	0x000102e0
        /*0c88*/ 	.word	0x00000005
        /*0c8c*/ 	.word	0x00019c80
        /*0c90*/ 	.short	0x010a
        /*0c92*/ 	.byte	0x3f
	.zero		1


	//   ....[76]....
        /*0c94*/ 	.word	0x000105a0
        /*0c98*/ 	.word	0x00000005
        /*0c9c*/ 	.word	0x00019c40
        /*0ca0*/ 	.short	0x010a
        /*0ca2*/ 	.byte	0x3f
	.zero		1


	//   ....[77]....
        /*0ca4*/ 	.word	0x00010850
        /*0ca8*/ 	.word	0x00000002
        /*0cac*/ 	.word	0x00019c70
        /*0cb0*/ 	.short	0x010a
        /*0cb2*/ 	.byte	0x3f
	.zero		1


	//   ....[78]....
        /*0cb4*/ 	.word	0x000108a0
        /*0cb8*/ 	.word	0x00000002
        /*0cbc*/ 	.word	0x00019c60
        /*0cc0*/ 	.short	0x010a
        /*0cc2*/ 	.byte	0x3f
	.zero		1


	//   ....[79]....
        /*0cc4*/ 	.word	0x000108f0
        /*0cc8*/ 	.word	0x00000000
        /*0ccc*/ 	.word	0x00019c70
        /*0cd0*/ 	.short	0x010a
        /*0cd2*/ 	.byte	0x3f
	.zero		1


	//   ....[80]....
        /*0cd4*/ 	.word	0x00010940
        /*0cd8*/ 	.word	0x00000000
        /*0cdc*/ 	.word	0x00019c60
        /*0ce0*/ 	.short	0x010a
        /*0ce2*/ 	.byte	0x3f
	.zero		1


	//   ....[81]....
        /*0ce4*/ 	.word	0x00010990
        /*0ce8*/ 	.word	0x00000004
        /*0cec*/ 	.word	0x00019c20
        /*0cf0*/ 	.short	0x010a
        /*0cf2*/ 	.byte	0x3f
	.zero		1


	//   ....[82]....
        /*0cf4*/ 	.word	0x00010b30
        /*0cf8*/ 	.word	0x00000005
        /*0cfc*/ 	.word	0x00019c40
        /*0d00*/ 	.short	0x010a
        /*0d02*/ 	.byte	0x3f
	.zero		1


	//   ....[83]....
        /*0d04*/ 	.word	0x00010b80
        /*0d08*/ 	.word	0x00000013
        /*0d0c*/ 	.word	0x00019c40
        /*0d10*/ 	.short	0x010a
        /*0d12*/ 	.byte	0x3f
	.zero		1


	//   ....[84]....
        /*0d14*/ 	.word	0x00010bd0
        /*0d18*/ 	.word	0x00000005
        /*0d1c*/ 	.word	0x00019c60
        /*0d20*/ 	.short	0x010a
        /*0d22*/ 	.byte	0x3f
	.zero		1


	//   ....[85]....
        /*0d24*/ 	.word	0x00010c20
        /*0d28*/ 	.word	0x00000013
        /*0d2c*/ 	.word	0x00019c60
        /*0d30*/ 	.short	0x010a
        /*0d32*/ 	.byte	0x3f
	.zero		1


	//   ....[86]....
        /*0d34*/ 	.word	0x00010c70
        /*0d38*/ 	.word	0x00000005
        /*0d3c*/ 	.word	0x00019c80
        /*0d40*/ 	.short	0x010a
        /*0d42*/ 	.byte	0x3f
	.zero		1


	//----- nvinfo : EIATTR_NUM_MBARRIERS
	.align		4
.L_1164:
        /*0d44*/ 	.byte	0x03, 0x38
        /*0d46*/ 	.short	0x0016


	//----- nvinfo : EIATTR_EXIT_INSTR_OFFSETS
	.align		4
        /*0d48*/ 	.byte	0x04, 0x1c
        /*0d4a*/ 	.short	(.L_1166 - .L_1165)


	//   ....[0]....
.L_1165:
        /*0d4c*/ 	.word	0x00000980


	//   ....[1]....
        /*0d50*/ 	.word	0x000096b0


	//   ....[2]....
        /*0d54*/ 	.word	0x0000f5b0


	//----- nvinfo : EIATTR_MAX_THREADS
	.align		4
.L_1166:
        /*0d58*/ 	.byte	0x04, 0x05
        /*0d5a*/ 	.short	(.L_1168 - .L_1167)
.L_1167:
        /*0d5c*/ 	.word	0x00000200
        /*0d60*/ 	.word	0x00000001
        /*0d64*/ 	.word	0x00000001


	//----- nvinfo : EIATTR_CRS_STACK_SIZE
	.align		4
.L_1168:
        /*0d68*/ 	.byte	0x04, 0x1e
        /*0d6a*/ 	.short	(.L_1170 - .L_1169)
.L_1169:
        /*0d6c*/ 	.word	0x00000000


	//----- nvinfo : EIATTR_CBANK_PARAM_SIZE
	.align		4
.L_1170:
        /*0d70*/ 	.byte	0x03, 0x19
        /*0d72*/ 	.short	0x0af0


	//----- nvinfo : EIATTR_PARAM_CBANK
	.align		4
        /*0d74*/ 	.byte	0x04, 0x0a
        /*0d76*/ 	.short	(.L_1172 - .L_1171)
	.align		4
.L_1171:
        /*0d78*/ 	.word	index@(.nv.constant0._ZN7cutlass13device_kernelIN5flash11enable_sm90INS1_16FlashAttnFwdSm90INS1_25CollectiveMainloopFwdSm90ILi2EN4cute5tupleIJNS5_1CILi1EEES8_S8_EEENS6_IJNS7_ILi192EEENS7_ILi128EEENS7_ILi96EEEEEELi96ENS_12float_e4m3_tEfNS_4arch4Sm90ELb0ELb0ELb0ELb1ELb1ELb0ELb0ELb1ELb1ELb1ELb1ELb0EEENS1_21CollectiveEpilogueFwdINS6_IJSA_SC_SB_EEES9_NS_10bfloat16_tESG_Li384ELb1ELb1ELb1ELb1EEENS1_36VarlenDynamicPersistentTileSchedulerILi192ELi128ELi384ELi128ELb1ELb1ELb1ELb0ELb1ELb1EEEEEEEEEvNT_6ParamsE)
        /*0d7c*/ 	.short	0x0210
        /*0d7e*/ 	.short	0x0af0


	//----- nvinfo : EIATTR_SW_WAR
	.align		4
.L_1172:
        /*0d80*/ 	.byte	0x04, 0x36
        /*0d82*/ 	.short	(.L_1174 - .L_1173)
.L_1173:
        /*0d84*/ 	.word	0x00000008
.L_1174:


//--------------------- .nv.info._ZN7cutlass13device_kernelIN5flash11enable_sm90INS1_16FlashAttnFwdSm90INS1_25CollectiveMainloopFwdSm90ILi2EN4cute5tupleIJNS5_1CILi1EEES8_S8_EEENS6_IJNS7_ILi192EEENS7_ILi128EEENS7_ILi96EEEEEELi96ENS_12float_e4m3_tEfNS_4arch4Sm90ELb0ELb0ELb0ELb1ELb1ELb1ELb0ELb1ELb1ELb1ELb1ELb0EEENS1_21CollectiveEpilogueFwdINS6_IJSA_SC_SB_EEES9_NS_10bfloat16_tESG_Li384ELb1ELb1ELb1ELb1EEENS1_36VarlenDynamicPersistentTileSchedulerILi192ELi128ELi384ELi128ELb1ELb1ELb1ELb0ELb1ELb1EEEEEEEEEvNT_6ParamsE --------------------------
	.section	.nv.info._ZN7cutlass13device_kernelIN5flash11enable_sm90INS1_16FlashAttnFwdSm90INS1_25CollectiveMainloopFwdSm90ILi2EN4cute5tupleIJNS5_1CILi1EEES8_S8_EEENS6_IJNS7_ILi192EEENS7_ILi128EEENS7_ILi96EEEEEELi96ENS_12float_e4m3_tEfNS_4arch4Sm90ELb0ELb0ELb0ELb1ELb1ELb1ELb0ELb1ELb1ELb1ELb1ELb0EEENS1_21CollectiveEpilogueFwdINS6_IJSA_SC_SB_EEES9_NS_10bfloat16_tESG_Li384ELb1ELb1ELb1ELb1EEENS1_36VarlenDynamicPersistentTileSchedulerILi192ELi128ELi384ELi128ELb1ELb1ELb1ELb0ELb1ELb1EEEEEEEEEvNT_6ParamsE,"",@"SHT_CUDA_INFO"
	.sectionflags	@""
	.align	4


	//----- nvinfo : EIATTR_CUDA_API_VERSION
	.align		4
        /*0000*/ 	.byte	0x04, 0x37
        /*0002*/ 	.short	(.L_1176 - .L_1175)
.L_1175:
        /*0004*/ 	.word	0x00000082


	//----- nvinfo : EIATTR_KPARAM_INFO
	.align		4
.L_1176:
        /*0008*/ 	.byte	0x04, 0x17
        /*000a*/ 	.short	(.L_1178 - .L_1177)
.L_1177:
        /*000c*/ 	.word	0x00000000
        /*0010*/ 	.short	0x0000
        /*0012*/ 	.short	0x0070
        /*0014*/ 	.byte	0x00, 0xf0, 0x01, 0x2a


	//----- nvinfo : EIATTR_SPARSE_MMA_MASK
	.align		4
.L_1178:
        /*0018*/ 	.byte	0x03, 0x50
        /*001a*/ 	.short	0x0000


	//----- nvinfo : EIATTR_MAXREG_COUNT
	.align		4
        /*001c*/ 	.byte	0x03, 0x1b
        /*001e*/ 	.short	0x0080


	//----- nvinfo : EIATTR_NUM_BARRIERS
	.align		4
        /*0020*/ 	.byte	0x02, 0x4c
        /*0022*/ 	.byte	0x10
	.zero		1


	//----- nvinfo : EIATTR_EXTERNS
	.align		4
        /*0024*/ 	.byte	0x04, 0x0f
        /*0026*/ 	.short	(.L_1180 - .L_1179)


	//   ....[0]....
	.align		4
.L_1179:
        /*0028*/ 	.word	index@(__assertfail)


	//----- nvinfo : EIATTR_ANNOTATIONS
	.align		4
.L_1180:
        /*002c*/ 	.byte	0x04, 0x55
        /*002e*/ 	.short	(.L_1182 - .L_1181)


	//   ....[0]....
.L_1181:
        /* <DEDUP_REMOVED lines=110> */


	//----- nvinfo : EIATTR_MERCURY_ISA_VERSION
	.align		4
.L_1182:
        /*0700*/ 	.byte	0x03, 0x5f
        /*0702*/ 	.short	0x0101


	//----- nvinfo : EIATTR_UNUSED_LOAD_BYTE_OFFSET
	.align		4
        /*0704*/ 	.byte	0x04, 0x44
        /*0706*/ 	.short	(.L_1184 - .L_1183)


	//   ....[0]....
.L_1183:
        /*0708*/ 	.word	0x00000a50
        /*070c*/ 	.word	0x0000fff0


	//   ....[1]....
        /*0710*/ 	.word	0x00010560
        /*0714*/ 	.word	0x0000fff0


	//----- nvinfo : EIATTR_INT_WARP_WIDE_INSTR_OFFSETS
	.align		4
.L_1184:
        /*0718*/ 	.byte	0x04, 0x31
        /*071a*/ 	.short	(.L_1186 - .L_1185)


	//   ....[0]....
.L_1185:
        /*071c*/ 	.word	0x00000130


	//   ....[1]....
        /*0720*/ 	.word	0x00000170


	//   ....[2]....
        /*0724*/ 	.word	0x000001e0


	//   ....[3]....
        /*0728*/ 	.word	0x00016850


	//   ....[4]....
        /*072c*/ 	.word	0x000168e0


	//   ....[5]....
        /*0730*/ 	.word	0x00019a70


	//   ....[6]....
        /*0734*/ 	.word	0x00019b00


	//----- nvinfo : EIATTR_COOP_GROUP_MASK_REGIDS
	.align		4
.L_1186:
        /*0738*/ 	.byte	0x04, 0x29
        /*073a*/ 	.short	(.L_1188 - .L_1187)


	//   ....[0]....
.L_1187:
        /*073c*/ 	.word	0xffffffff


	//   ....[1]....
        /*0740*/ 	.word	0xffffffff


	//   ....[2]....
        /*0744*/ 	.word	0xffffffff


	//   ....[3]....
        /*0748*/ 	.word	0xffffffff


	//   ....[4]....
        /*074c*/ 	.word	0xffffffff


	//   ....[5]....
        /*0750*/ 	.word	0xffffffff


	//   ....[6]....
        /*0754*/ 	.word	0xffffffff


	//   ....[7]....
        /*0758*/ 	.word	0xffffffff


	//   ....[8]....
        /*075c*/ 	.word	0xffffffff


	//   ....[9]....
        /*0760*/ 	.word	0xffffffff


	//   ....[10]....
        /*0764*/ 	.word	0xffffffff


	//   ....[11]....
        /*0768*/ 	.word	0xffffffff


	//   ....[12]....
        /*076c*/ 	.word	0xffffffff


	//   ....[13]....
        /*0770*/ 	.word	0xffffffff


	//   ....[14]....
        /*0774*/ 	.word	0xffffffff


	//   ....[15]....
        /*0778*/ 	.word	0xffffffff


	//   ....[16]....
        /*077c*/ 	.word	0xffffffff


	//   ....[17]....
        /*0780*/ 	.word	0xffffffff


	//   ....[18]....
        /*0784*/ 	.word	0xffffffff


	//   ....[19]....
        /*0788*/ 	.word	0xffffffff


	//   ....[20]....
        /*078c*/ 	.word	0xffffffff


	//   ....[21]....
        /*0790*/ 	.word	0xffffffff


	//   ....[22]....
        /*0794*/ 	.word	0xffffffff


	//   ....[23]....
        /*0798*/ 	.word	0xffffffff


	//   ....[24]....
        /*079c*/ 	.word	0xffffffff


	//   ....[25]....
        /*07a0*/ 	.word	0xffffffff


	//   ....[26]....
        /*07a4*/ 	.word	0xffffffff


	//   ....[27]....
        /*07a8*/ 	.word	0xffffffff


	//   ....[28]....
        /*07ac*/ 	.word	0xffffffff


	//   ....[29]....
        /*07b0*/ 	.word	0xffffffff


	//   ....[30]....
        /*07b4*/ 	.word	0xffffffff


	//   ....[31]....
        /*07b8*/ 	.word	0xffffffff


	//   ....[32]....
        /*07bc*/ 	.word	0xffffffff


	//   ....[33]....
        /*07c0*/ 	.word	0xffffffff


	//   ....[34]....
        /*07c4*/ 	.word	0xffffffff


	//   ....[35]....
        /*07c8*/ 	.word	0xffffffff


	//   ....[36]....
        /*07cc*/ 	.word	0xffffffff


	//   ....[37]....
        /*07d0*/ 	.word	0xffffffff


	//   ....[38]....
        /*07d4*/ 	.word	0xffffffff


	//   ....[39]....
        /*07d8*/ 	.word	0xffffffff


	//   ....[40]....
        /*07dc*/ 	.word	0xffffffff


	//   ....[41]....
        /*07e0*/ 	.word	0xffffffff


	//   ....[42]....
        /*07e4*/ 	.word	0xffffffff


	//   ....[43]....
        /*07e8*/ 	.word	0xffffffff


	//   ....[44]....
        /*07ec*/ 	.word	0xffffffff


	//   ....[45]....
        /*07f0*/ 	.word	0xffffffff


	//   ....[46]....
        /*07f4*/ 	.word	0xffffffff


	//   ....[47]....
        /*07f8*/ 	.word	0xffffffff


	//   ....[48]....
        /*07fc*/ 	.word	0xffffffff


	//   ....[49]....
        /*0800*/ 	.word	0xffffffff


	//   ....[50]....
        /*0804*/ 	.word	0xffffffff


	//   ....[51]....
        /*0808*/ 	.word	0xffffffff


	//   ....[52]....
        /*080c*/ 	.word	0xffffffff


	//   ....[53]....
        /*0810*/ 	.word	0xffffffff


	//   ....[54]....
        /*0814*/ 	.word	0xffffffff


	//   ....[55]....
        /*0818*/ 	.word	0xffffffff


	//   ....[56]....
        /*081c*/ 	.word	0xffffffff


	//   ....[57]....
        /*0820*/ 	.word	0xffffffff


	//   ....[58]....
        /*0824*/ 	.word	0xffffffff


	//   ....[59]....
        /*0828*/ 	.word	0xffffffff


	//   ....[60]....
        /*082c*/ 	.word	0xffffffff


	//   ....[61]....
        /*0830*/ 	.word	0xffffffff


	//   ....[62]....
        /*0834*/ 	.word	0xffffffff


	//   ....[63]....
        /*0838*/ 	.word	0xffffffff


	//   ....[64]....
        /*083c*/ 	.word	0xffffffff


	//   ....[65]....
        /*0840*/ 	.word	0xffffffff


	//   ....[66]....
        /*0844*/ 	.word	0xffffffff


	//   ....[67]....
        /*0848*/ 	.word	0xffffffff


	//   ....[68]....
        /*084c*/ 	.word	0xffffffff


	//   ....[69]....
        /*0850*/ 	.word	0xffffffff


	//   ....[70]....
        /*0854*/ 	.word	0xffffffff


	//   ....[71]....
        /*0858*/ 	.word	0xffffffff


	//   ....[72]....
        /*085c*/ 	.word	0xffffffff


	//   ....[73]....
        /*0860*/ 	.word	0xffffffff


	//   ....[74]....
        /*0864*/ 	.word	0xffffffff


	//   ....[75]....
        /*0868*/ 	.word	0xffffffff


	//   ....[76]....
        /*086c*/ 	.word	0xffffffff


	//   ....[77]....
        /*0870*/ 	.word	0xffffffff


	//   ....[78]....
        /*0874*/ 	.word	0xffffffff


	//   ....[79]....
        /*0878*/ 	.word	0xffffffff


	//   ....[80]....
        /*087c*/ 	.word	0xffffffff


	//   ....[81]....
        /*0880*/ 	.word	0xffffffff


	//   ....[82]....
        /*0884*/ 	.word	0xffffffff


	//   ....[83]....
        /*0888*/ 	.word	0xffffffff


	//   ....[84]....
        /*088c*/ 	.word	0xffffffff


	//   ....[85]....
        /*0890*/ 	.word	0xffffffff


	//   ....[86]....
        /*0894*/ 	.word	0xffffffff


	//   ....[87]....
        /*0898*/ 	.word	0xffffffff


	//   ....[88]....
        /*089c*/ 	.word	0xffffffff


	//   ....[89]....
        /*08a0*/ 	.word	0xffffffff


	//   ....[90]....
        /*08a4*/ 	.word	0xffffffff


	//   ....[91]....
        /*08a8*/ 	.word	0xffffffff


	//   ....[92]....
        /*08ac*/ 	.word	0xffffffff


	//   ....[93]....
        /*08b0*/ 	.word	0xffffffff


	//   ....[94]....
        /*08b4*/ 	.word	0xffffffff


	//   ....[95]....
        /*08b8*/ 	.word	0xffffffff


	//   ....[96]....
        /*08bc*/ 	.word	0xffffffff


	//   ....[97]....
        /*08c0*/ 	.word	0xffffffff


	//   ....[98]....
        /*08c4*/ 	.word	0xffffffff


	//   ....[99]....
        /*08c8*/ 	.word	0xffffffff


	//   ....[100]....
        /*08cc*/ 	.word	0xffffffff


	//   ....[101]....
        /*08d0*/ 	.word	0xffffffff


	//   ....[102]....
        /*08d4*/ 	.word	0xffffffff


	//   ....[103]....
        /*08d8*/ 	.word	0xffffffff


	//   ....[104]....
        /*08dc*/ 	.word	0xffffffff


	//   ....[105]....
        /*08e0*/ 	.word	0xffffffff


	//   ....[106]....
        /*08e4*/ 	.word	0xffffffff


	//   ....[107]....
        /*08e8*/ 	.word	0xffffffff


	//   ....[108]....
        /*08ec*/ 	.word	0xffffffff


	//   ....[109]....
        /*08f0*/ 	.word	0xffffffff


	//   ....[110]....
        /*08f4*/ 	.word	0xffffffff


	//   ....[111]....
        /*08f8*/ 	.word	0xffffffff


	//   ....[112]....
        /*08fc*/ 	.word	0xffffffff


	//   ....[113]....
        /*0900*/ 	.word	0xffffffff


	//   ....[114]....
        /*0904*/ 	.word	0xffffffff


	//   ....[115]....
        /*0908*/ 	.word	0xffffffff


	//   ....[116]....
        /*090c*/ 	.word	0xffffffff


	//   ....[117]....
        /*0910*/ 	.word	0xffffffff


	//   ....[118]....
        /*0914*/ 	.word	0xffffffff


	//   ....[119]....
        /*0918*/ 	.word	0xffffffff


	//   ....[120]....
        /*091c*/ 	.word	0xffffffff


	//   ....[121]....
        /*0920*/ 	.word	0xffffffff


	//   ....[122]....
        /*0924*/ 	.word	0xffffffff


	//   ....[123]....
        /*0928*/ 	.word	0xffffffff


	//   ....[124]....
        /*092c*/ 	.word	0xffffffff


	//   ....[125]....
        /*0930*/ 	.word	0xffffffff


	//   ....[126]....
        /*0934*/ 	.word	0xffffffff


	//   ....[127]....
        /*0938*/ 	.word	0xffffffff


	//   ....[128]....
        /*093c*/ 	.word	0xffffffff


	//   ....[129]....
        /*0940*/ 	.word	0xffffffff


	//   ....[130]....
        /*0944*/ 	.word	0xffffffff


	//   ....[131]....
        /*0948*/ 	.word	0xffffffff


	//   ....[132]....
        /*094c*/ 	.word	0xffffffff


	//   ....[133]....
        /*0950*/ 	.word	0xffffffff


	//   ....[134]....
        /*0954*/ 	.word	0xffffffff


	//   ....[135]....
        /*0958*/ 	.word	0xffffffff


	//   ....[136]....
        /*095c*/ 	.word	0xffffffff


	//   ....[137]....
        /*0960*/ 	.word	0xffffffff


	//   ....[138]....
        /*0964*/ 	.word	0xffffffff


	//   ....[139]....
        /*0968*/ 	.word	0xffffffff


	//   ....[140]....
        /*096c*/ 	.word	0xffffffff


	//   ....[141]....
        /*0970*/ 	.word	0xffffffff


	//   ....[142]....
        /*0974*/ 	.word	0xffffffff


	//   ....[143]....
        /*0978*/ 	.word	0xffffffff


	//   ....[144]....
        /*097c*/ 	.word	0xffffffff


	//   ....[145]....
        /*0980*/ 	.word	0xffffffff


	//   ....[146]....
        /*0984*/ 	.word	0xffffffff


	//   ....[147]....
        /*0988*/ 	.word	0xffffffff


	//   ....[148]....
        /*098c*/ 	.word	0xffffffff


	//   ....[149]....
        /*0990*/ 	.word	0xffffffff


	//   ....[150]....
        /*0994*/ 	.word	0xffffffff


	//   ....[151]....
        /*0998*/ 	.word	0xffffffff


	//   ....[152]....
        /*099c*/ 	.word	0xffffffff


	//   ....[153]....
        /*09a0*/ 	.word	0xffffffff


	//   ....[154]....
        /*09a4*/ 	.word	0xffffffff


	//   ....[155]....
        /*09a8*/ 	.word	0xffffffff


	//   ....[156]....
        /*09ac*/ 	.word	0xffffffff


	//   ....[157]....
        /*09b0*/ 	.word	0xffffffff


	//   ....[158]....
        /*09b4*/ 	.word	0xffffffff


	//   ....[159]....
        /*09b8*/ 	.word	0x0500000f


	//   ....[160]....
        /*09bc*/ 	.word	0x0500000f


	//   ....[161]....
        /*09c0*/ 	.word	0x0500000f


	//   ....[162]....
        /*09c4*/ 	.word	0x0500000f


	//   ....[163]....
        /*09c8*/ 	.word	0x0500000f


	//   ....[164]....
        /*09cc*/ 	.word	0x0500000f


	//   ....[165]....
        /*09d0*/ 	.word	0x0500000f


	//   ....[166]....
        /*09d4*/ 	.word	0x0500000f


	//   ....[167]....
        /*09d8*/ 	.word	0x0500000f


	//   ....[168]....
        /*09dc*/ 	.word	0x0500000f


	//   ....[169]....
        /*09e0*/ 	.word	0x0500000f


	//   ....[170]....
        /*09e4*/ 	.word	0x0500000f


	//   ....[171]....
        /*09e8*/ 	.word	0x0500000f


	//   ....[172]....
        /*09ec*/ 	.word	0x0500000f


	//   ....[173]....
        /*09f0*/ 	.word	0x0500000f


	//   ....[174]....
        /*09f4*/ 	.word	0x0500000f


	//   ....[175]....
        /*09f8*/ 	.word	0x0500000f


	//   ....[176]....
        /*09fc*/ 	.word	0x0500000f


	//   ....[177]....
        /*0a00*/ 	.word	0x0500000f


	//   ....[178]....
        /*0a04*/ 	.word	0x0500000f


	//   ....[179]....
        /*0a08*/ 	.word	0x0500000f


	//   ....[180]....
        /*0a0c*/ 	.word	0x0500000f


	//   ....[181]....
        /*0a10*/ 	.word	0x0500000f


	//   ....[182]....
        /*0a14*/ 	.word	0x0500000f


	//   ....[183]....
        /*0a18*/ 	.word	0x0500000f


	//   ....[184]....
        /*0a1c*/ 	.word	0x0500000f


	//   ....[185]....
        /*0a20*/ 	.word	0x0500000f


	//   ....[186]....
        /*0a24*/ 	.word	0x0500000f


	//   ....[187]....
        /*0a28*/ 	.word	0x0500000f


	//   ....[188]....
        /*0a2c*/ 	.word	0x0500000f


	//   ....[189]....
        /*0a30*/ 	.word	0x0500000f


	//   ....[190]....
        /*0a34*/ 	.word	0x0500000f


	//   ....[191]....
        /*0a38*/ 	.word	0x0500000f


	//   ....[192]....
        /*0a3c*/ 	.word	0x0500000f


	//   ....[193]....
        /*0a40*/ 	.word	0x0500000f


	//   ....[194]....
        /*0a44*/ 	.word	0x0500000f


	//   ....[195]....
        /*0a48*/ 	.word	0x0500000f


	//   ....[196]....
        /*0a4c*/ 	.word	0x0500000f


	//   ....[197]....
        /*0a50*/ 	.word	0x0500000f


	//   ....[198]....
        /*0a54*/ 	.word	0x0500000f


	//   ....[199]....
        /*0a58*/ 	.word	0x0500000f


	//   ....[200]....
        /*0a5c*/ 	.word	0x0500000f


	//   ....[201]....
        /*0a60*/ 	.word	0x0500000f


	//   ....[202]....
        /*0a64*/ 	.word	0x0500000f


	//   ....[203]....
        /*0a68*/ 	.word	0x0500000f


	//   ....[204]....
        /*0a6c*/ 	.word	0x0500000f


	//   ....[205]....
        /*0a70*/ 	.word	0x0500000f


	//   ....[206]....
        /*0a74*/ 	.word	0x0500000f


	//   ....[207]....
        /*0a78*/ 	.word	0x0500000f


	//   ....[208]....
        /*0a7c*/ 	.word	0x0500000f


	//   ....[209]....
        /*0a80*/ 	.word	0x0500000f


	//   ....[210]....
        /*0a84*/ 	.word	0x0500000f


	//   ....[211]....
        /*0a88*/ 	.word	0x0500000f


	//   ....[212]....
        /*0a8c*/ 	.word	0x0500000f


	//   ....[213]....
        /*0a90*/ 	.word	0x0500000f


	//   ....[214]....
        /*0a94*/ 	.word	0x0500000f


	//   ....[215]....
        /*0a98*/ 	.word	0x0500000f


	//----- nvinfo : EIATTR_COOP_GROUP_INSTR_OFFSETS
	.align		4
.L_1188:
        /*0a9c*/ 	.byte	0x04, 0x28
        /*0a9e*/ 	.short	(.L_1190 - .L_1189)


	//   ....[0]....
.L_1189:
        /*0aa0*/ 	.word	0x00000070


	//   ....[1]....
        /*0aa4*/ 	.word	0x00000140


	//   ....[2]....
        /*0aa8*/ 	.word	0x00000190


	//   ....[3]....
        /*0aac*/ 	.word	0x000003c0


	//   ....[4]....
        /*0ab0*/ 	.word	0x00000520


	//   ....[5]....
        /*0ab4*/ 	.word	0x00000640


	//   ....[6]....
        /*0ab8*/ 	.word	0x000007a0


	//   ....[7]....
        /*0abc*/ 	.word	0x00002c80


	//   ....[8]....
        /*0ac0*/ 	.word	0x00002c90


	//   ....[9]....
        /*0ac4*/ 	.word	0x00004640


	//   ....[10]....
        /*0ac8*/ 	.word	0x00004650


	//   ....[11]....
        /*0acc*/ 	.word	0x00006830


	//   ....[12]....
        /*0ad0*/ 	.word	0x00006840


	//   ....[13]....
        /*0ad4*/ 	.word	0x00006c00


	//   ....[14]....
        /*0ad8*/ 	.word	0x00006c10


	//   ....[15]....
        /*0adc*/ 	.word	0x000075e0


	//   ....[16]....
        /*0ae0*/ 	.word	0x00007b40


	//   ....[17]....
        /*0ae4*/ 	.word	0x00007b50


	//   ....[18]....
        /*0ae8*/ 	.word	0x00007b60


	//   ....[19]....
        /*0aec*/ 	.word	0x00007b70


	//   ....[20]....
        /*0af0*/ 	.word	0x00009680


	//   ....[21]....
        /*0af4*/ 	.word	0x00009690


	//   ....[22]....
        /*0af8*/ 	.word	0x000096a0


	//   ....[23]....
        /*0afc*/ 	.word	0x000096b0


	//   ....[24]....
        /*0b00*/ 	.word	0x0000c5e0


	//   ....[25]....
        /*0b04*/ 	.word	0x0000c620


	//   ....[26]....
        /*0b08*/ 	.word	0x0000ca60


	//   ....[27]....
        /*0b0c*/ 	.word	0x0000ca80


	//   ....[28]....
        /*0b10*/ 	.word	0x0000e520


	//   ....[29]....
        /*0b14*/ 	.word	0x0000e540


	//   ....[30]....
        /*0b18*/ 	.word	0x0000ea60


	//   ....[31]....
        /*0b1c*/ 	.word	0x0000eac0


	//   ....[32]....
        /*0b20*/ 	.word	0x0000fdd0


	//   ....[33]....
        /*0b24*/ 	.word	0x0000fde0


	//   ....[34]....
        /*0b28*/ 	.word	0x0000ff30


	//   ....[35]....
        /*0b2c*/ 	.word	0x0000ff40


	//   ....[36]....
        /*0b30*/ 	.word	0x00010be0


	//   ....[37]....
        /*0b34*/ 	.word	0x00010c90


	//   ....[38]....
        /*0b38*/ 	.word	0x00010cc0


	//   ....[39]....
        /*0b3c*/ 	.word	0x00010ce0


	//   ....[40]....
        /*0b40*/ 	.word	0x00010d00


	//   ....[41]....
        /*0b44*/ 	.word	0x00010d20


	//   ....[42]....
        /*0b48*/ 	.word	0x00010d30


	//   ....[43]....
        /*0b4c*/ 	.word	0x00010d40


	//   ....[44]....
        /*0b50*/ 	.word	0x00010d50


	//   ....[45]....
        /*0b54*/ 	.word	0x00010d60


	//   ....[46]....
        /*0b58*/ 	.word	0x00010d70


	//   ....[47]....
        /*0b5c*/ 	.word	0x00010d80


	//   ....[48]....
        /*0b60*/ 	.word	0x00010d90


	//   ....[49]....
        /*0b64*/ 	.word	0x00010da0


	//   ....[50]....
        /*0b68*/ 	.word	0x00010db0


	//   ....[51]....
        /*0b6c*/ 	.word	0x00010dc0


	//   ....[52]....
        /*0b70*/ 	.word	0x00010dd0


	//   ....[53]....
        /*0b74*/ 	.word	0x00010de0


	//   ....[54]....
        /*0b78*/ 	.word	0x00010df0


	//   ....[55]....
        /*0b7c*/ 	.word	0x00010e00


	//   ....[56]....
        /*0b80*/ 	.word	0x00010e10


	//   ....[57]....
        /*0b84*/ 	.word	0x00010e20


	//   ....[58]....
        /*0b88*/ 	.word	0x00010e30


	//   ....[59]....
        /*0b8c*/ 	.word	0x00010e40


	//   ....[60]....
        /*0b90*/ 	.word	0x00010e50


	//   ....[61]....
        /*0b94*/ 	.word	0x00010e60


	//   ....[62]....
        /*0b98*/ 	.word	0x00010e70


	//   ....[63]....
        /*0b9c*/ 	.word	0x00010e80


	//   ....[64]....
        /*0ba0*/ 	.word	0x00010e90


	//   ....[65]....
        /*0ba4*/ 	.word	0x00010ea0


	//   ....[66]....
        /*0ba8*/ 	.word	0x00010eb0


	//   ....[67]....
        /*0bac*/ 	.word	0x00010ec0


	//   ....[68]....
        /*0bb0*/ 	.word	0x00010ed0


	//   ....[69]....
        /*0bb4*/ 	.word	0x00010ee0


	//   ....[70]....
        /*0bb8*/ 	.word	0x00010ef0


	//   ....[71]....
        /*0bbc*/ 	.word	0x00010f00


	//   ....[72]....
        /*0bc0*/ 	.word	0x00010f10


	//   ....[73]....
        /*0bc4*/ 	.word	0x00010f20


	//   ....[74]....
        /*0bc8*/ 	.word	0x00010f30


	//   ....[75]....
        /*0bcc*/ 	.word	0x00010f40


	//   ....[76]....
        /*0bd0*/ 	.word	0x00010f50


	//   ....[77]....
        /*0bd4*/ 	.word	0x00010f60


	//   ....[78]....
        /*0bd8*/ 	.word	0x00010f70


	//   ....[79]....
        /*0bdc*/ 	.word	0x00010f80


	//   ....[80]....
        /*0be0*/ 	.word	0x00010f90


	//   ....[81]....
        /*0be4*/ 	.word	0x00010fa0


	//   ....[82]....
        /*0be8*/ 	.word	0x00010fb0


	//   ....[83]....
        /*0bec*/ 	.word	0x00010fc0


	//   ....[84]....
        /*0bf0*/ 	.word	0x00011900


	//   ....[85]....
        /*0bf4*/ 	.word	0x00011910


	//   ....[86]....
        /*0bf8*/ 	.word	0x00011920


	//   ....[87]....
        /*0bfc*/ 	.word	0x00011960


	//   ....[88]....
        /*0c00*/ 	.word	0x00012050


	//   ....[89]....
        /*0c04*/ 	.word	0x00012070


	//   ....[90]....
        /*0c08*/ 	.word	0x00012170


	//   ....[91]....
        /*0c0c*/ 	.word	0x00012190


	//   ....[92]....
        /*0c10*/ 	.word	0x00012630


	//   ....[93]....
        /*0c14*/ 	.word	0x00012660


	//   ....[94]....
        /*0c18*/ 	.word	0x00012a10


	//   ....[95]....
        /*0c1c*/ 	.word	0x00012a20


	//   ....[96]....
        /*0c20*/ 	.word	0x00013660


	//   ....[97]....
        /*0c24*/ 	.word	0x00013670


	//   ....[98]....
        /*0c28*/ 	.word	0x00013770


	//   ....[99]....
        /*0c2c*/ 	.word	0x00013790


	//   ....[100]....
        /*0c30*/ 	.word	0x00013900


	//   ....[101]....
        /*0c34*/ 	.word	0x00013b10


	//   ....[102]....
        /*0c38*/ 	.word	0x00013b40


	//   ....[103]....
        /*0c3c*/ 	.word	0x00013b70


	//   ....[104]....
        /*0c40*/ 	.word	0x00013ba0


	//   ....[105]....
        /*0c44*/ 	.word	0x00013bd0


	//   ....[106]....
        /*0c48*/ 	.word	0x00013c00


	//   ....[107]....
        /*0c4c*/ 	.word	0x00013d90


	//   ....[108]....
        /*0c50*/ 	.word	0x00013dc0


	//   ....[109]....
        /*0c54*/ 	.word	0x00013df0


	//   ....[110]....
        /*0c58*/ 	.word	0x00013e20


	//   ....[111]....
        /*0c5c*/ 	.word	0x00013e50


	//   ....[112]....
        /*0c60*/ 	.word	0x00013e80


	//   ....[113]....
        /*0c64*/ 	.word	0x00013f10


	//   ....[114]....
        /*0c68*/ 	.word	0x00013f40


	//   ....[115]....
        /*0c6c*/ 	.word	0x00013f50


	//   ....[116]....
        /*0c70*/ 	.word	0x00013ff0


	//   ....[117]....
        /*0c74*/ 	.word	0x00015160


	//   ....[118]....
        /*0c78*/ 	.word	0x000174f0


	//   ....[119]....
        /*0c7c*/ 	.word	0x00017500


	//   ....[120]....
        /*0c80*/ 	.word	0x00017510


	//   ....[121]....
        /*0c84*/ 	.word	0x00017630


	//   ....[122]....
        /*0c88*/ 	.word	0x00017a50


	//   ....[123]....
        /*0c8c*/ 	.word	0x00017a60


	//   ....[124]....
        /*0c90*/ 	.word	0x00017a70


	//   ....[125]....
        /*0c94*/ 	.word	0x00017a80


	//   ....[126]....
        /*0c98*/ 	.word	0x00018410


	//   ....[127]....
        /*0c9c*/ 	.word	0x00018440


	//   ....[128]....
        /*0ca0*/ 	.word	0x00018460


	//   ....[129]....
        /*0ca4*/ 	.word	0x00018470


	//   ....[130]....
        /*0ca8*/ 	.word	0x00018570


	//   ....[131]....
        /*0cac*/ 	.word	0x00018580


	//   ....[132]....
        /*0cb0*/ 	.word	0x00018d50


	//   ....[133]....
        /*0cb4*/ 	.word	0x00018d70


	//   ....[134]....
        /*0cb8*/ 	.word	0x00018d90


	//   ....[135]....
        /*0cbc*/ 	.word	0x00018df0


	//   ....[136]....
        /*0cc0*/ 	.word	0x000191c0


	//   ....[137]....
        /*0cc4*/ 	.word	0x000191d0


	//   ....[138]....
        /*0cc8*/ 	.word	0x000191e0


	//   ....[139]....
        /*0ccc*/ 	.word	0x00019240


	//   ....[140]....
        /*0cd0*/ 	.word	0x0001a350


	//   ....[141]....
        /*0cd4*/ 	.word	0x0001a380


	//   ....[142]....
        /*0cd8*/ 	.word	0x0001a3e0


	//   ....[143]....
        /*0cdc*/ 	.word	0x0001a410


	//   ....[144]....
        /*0ce0*/ 	.word	0x0001a440


	//   ....[145]....
        /*0ce4*/ 	.word	0x0001a470


	//   ....[146]....
        /*0ce8*/ 	.word	0x0001a4a0


	//   ....[147]....
        /*0cec*/ 	.word	0x0001a4d0


	//   ....[148]....
        /*0cf0*/ 	.word	0x0001a670


	//   ....[149]....
        /*0cf4*/ 	.word	0x0001a6a0


	//   ....[150]....
        /*0cf8*/ 	.word	0x0001a6d0


	//   ....[151]....
        /*0cfc*/ 	.word	0x0001a700


	//   ....[152]....
        /*0d00*/ 	.word	0x0001a730


	//   ....[153]....
        /*0d04*/ 	.word	0x0001a760


	//   ....[154]....
        /*0d08*/ 	.word	0x0001a820


	//   ....[155]....
        /*0d0c*/ 	.word	0x0001a840


	//   ....[156]....
        /*0d10*/ 	.word	0x0001a850


	//   ....[157]....
        /*0d14*/ 	.word	0x0001a8b0


	//   ....[158]....
        /*0d18*/ 	.word	0x0001af00


	//   ....[159]....
        /*0d1c*/ 	.word	0x0001b2a0


	//   ....[160]....
        /*0d20*/ 	.word	0x0001b330


	//   ....[161]....
        /*0d24*/ 	.word	0x0001b410


	//   ....[162]....
        /*0d28*/ 	.word	0x0001b4a0


	//   ....[163]....
        /*0d2c*/ 	.word	0x0001b580


	//   ....[164]....
        /*0d30*/ 	.word	0x0001b610


	//   ....[165]....
        /*0d34*/ 	.word	0x0001b6f0


	//   ....[166]....
        /*0d38*/ 	.word	0x0001b780


	//   ....[167]....
        /*0d3c*/ 	.word	0x0001b7d0


	//   ....[168]....
        /*0d40*/ 	.word	0x0001b820


	//   ....[169]....
        /*0d44*/ 	.word	0x0001b910


	//   ....[170]....
        /*0d48*/ 	.word	0x0001b9a0


	//   ....[171]....
        /*0d4c*/ 	.word	0x0001b9f0


	//   ....[172]....
        /*0d50*/ 	.word	0x0001ba40


	//   ....[173]....
        /*0d54*/ 	.word	0x0001bca0


	//   ....[174]....
        /*0d58*/ 	.word	0x0001bf80


	//   ....[175]....
        /*0d5c*/ 	.word	0x0001c080


	//   ....[176]....
        /*0d60*/ 	.word	0x0001c120


	//   ....[177]....
        /*0d64*/ 	.word	0x0001c2d0


	//   ....[178]....
        /*0d68*/ 	.word	0x0001c370


	//   ....[179]....
        /*0d6c*/ 	.word	0x0001c470


	//   ....[180]....
        /*0d70*/ 	.word	0x0001c500


	//   ....[181]....
        /*0d74*/ 	.word	0x0001c560


	//   ....[182]....
        /*0d78*/ 	.word	0x0001c600


	//   ....[183]....
        /*0d7c*/ 	.word	0x0001c710


	//   ....[184]....
        /*0d80*/ 	.word	0x0001c770


	//   ....[185]....
        /*0d84*/ 	.word	0x0001c7d0


	//   ....[186]....
        /*0d88*/ 	.word	0x0001c870


	//   ....[187]....
        /*0d8c*/ 	.word	0x0001c940


	//   ....[188]....
        /*0d90*/ 	.word	0x0001ca20


	//   ....[189]....
        /*0d94*/ 	.word	0x0001cb60


	//   ....[190]....
        /*0d98*/ 	.word	0x0001cc10


	//   ....[191]....
        /*0d9c*/ 	.word	0x0001ccc0


	//   ....[192]....
        /*0da0*/ 	.word	0x0001cd70


	//   ....[193]....
        /*0da4*/ 	.word	0x0001ce60


	//   ....[194]....
        /*0da8*/ 	.word	0x0001cef0


	//   ....[195]....
        /*0dac*/ 	.word	0x0001cf50


	//   ....[196]....
        /*0db0*/ 	.word	0x0001d020


	//   ....[197]....
        /*0db4*/ 	.word	0x0001d200


	//   ....[198]....
        /*0db8*/ 	.word	0x0001d2a0


	//   ....[199]....
        /*0dbc*/ 	.word	0x0001d420


	//   ....[200]....
        /*0dc0*/ 	.word	0x0001d4a0


	//   ....[201]....
        /*0dc4*/ 	.word	0x0001d520


	//   ....[202]....
        /*0dc8*/ 	.word	0x0001d5a0


	//   ....[203]....
        /*0dcc*/ 	.word	0x0001d620


	//   ....[204]....
        /*0dd0*/ 	.word	0x0001d6b0


	//   ....[205]....
        /*0dd4*/ 	.word	0x0001d750


	//   ....[206]....
        /*0dd8*/ 	.word	0x0001d800


	//   ....[207]....
        /*0ddc*/ 	.word	0x0001d880


	//   ....[208]....
        /*0de0*/ 	.word	0x0001d900


	//   ....[209]....
        /*0de4*/ 	.word	0x0001d980


	//   ....[210]....
        /*0de8*/ 	.word	0x0001da10


	//   ....[211]....
        /*0dec*/ 	.word	0x0001da90


	//   ....[212]....
        /*0df0*/ 	.word	0x0001db30


	//   ....[213]....
        /*0df4*/ 	.word	0x0001db80


	//   ....[214]....
        /*0df8*/ 	.word	0x0001dc10


	//   ....[215]....
        /*0dfc*/ 	.word	0x0001dd40


	//----- nvinfo : EIATTR_REG_RECONFIG
	.align		4
.L_1190:
        /*0e00*/ 	.byte	0x01, 0x54
	.zero		2


	//----- nvinfo : EIATTR_SYSCALL_OFFSETS
	.align		4
        /*0e04*/ 	.byte	0x04, 0x46
        /*0e06*/ 	.short	(.L_1192 - .L_1191)


	//   ....[0]....
.L_1191:
        /*0e08*/ 	.word	0x00001da0


	//   ....[1]....
        /*0e0c*/ 	.word	0x00001ef0


	//   ....[2]....
        /*0e10*/ 	.word	0x00007750


	//   ....[3]....
        /*0e14*/ 	.word	0x00007a90


	//   ....[4]....
        /*0e18*/ 	.word	0x00016a40


	//   ....[5]....
        /*0e1c*/ 	.word	0x00016bd0


	//   ....[6]....
        /*0e20*/ 	.word	0x00016d20


	//   ....[7]....
        /*0e24*/ 	.word	0x00016e70


	//   ....[8]....
        /*0e28*/ 	.word	0x00017ef0


	//----- nvinfo : EIATTR_MBARRIER_INSTR_OFFSETS
	.align		4
.L_1192:
        /*0e2c*/ 	.byte	0x04, 0x39
        /*0e2e*/ 	.short	(.L_1194 - .L_1193)


	//   ....[0]....
.L_1193:
        /*0e30*/ 	.word	0x00000270
        /*0e34*/ 	.word	0x000000ff
        /*0e38*/ 	.word	0x00019c00
        /*0e3c*/ 	.short	0x0100
        /*0e3e*/ 	.byte	0x08
	.zero		1


	//   ....[1]....
        /*0e40*/ 	.word	0x00000280
        /*0e44*/ 	.word	0x000000ff
        /*0e48*/ 	.word	0x00019c20
        /*0e4c*/ 	.short	0x0100
        /*0e4e*/ 	.byte	0x08
	.zero		1


	//   ....[2]....
        /*0e50*/ 	.word	0x00000370
        /*0e54*/ 	.word	0x000000ff
        /*0e58*/ 	.word	0x00019c30
        /*0e5c*/ 	.short	0x0100
        /*0e5e*/ 	.byte	0x08
	.zero		1


	//   ....[3]....
        /*0e60*/ 	.word	0x00000380
        /*0e64*/ 	.word	0x000000ff
        /*0e68*/ 	.word	0x00019c40
        /*0e6c*/ 	.short	0x0100
        /*0e6e*/ 	.byte	0x08
	.zero		1


	//   ....[4]....
        /*0e70*/ 	.word	0x00000390
        /*0e74*/ 	.word	0x000000ff
        /*0e78*/ 	.word	0x00019c38
        /*0e7c*/ 	.short	0x0100
        /*0e7e*/ 	.byte	0x08
	.zero		1


	//   ....[5]....
        /*0e80*/ 	.word	0x000003a0
        /*0e84*/ 	.word	0x000000ff
        /*0e88*/ 	.word	0x00019c48
        /*0e8c*/ 	.short	0x0100
        /*0e8e*/ 	.byte	0x08
	.zero		1


	//   ....[6]....
        /*0e90*/ 	.word	0x000004d0
        /*0e94*/ 	.word	0x000000ff
        /*0e98*/ 	.word	0x00019c50
        /*0e9c*/ 	.short	0x0100
        /*0e9e*/ 	.byte	0x08
	.zero		1


	//   ....[7]....
        /*0ea0*/ 	.word	0x000004e0
        /*0ea4*/ 	.word	0x000000ff
        /*0ea8*/ 	.word	0x00019c60
        /*0eac*/ 	.short	0x0100
        /*0eae*/ 	.byte	0x08
	.zero		1


	//   ....[8]....
        /*0eb0*/ 	.word	0x000004f0
        /*0eb4*/ 	.word	0x000000ff
        /*0eb8*/ 	.word	0x00019c58
        /*0ebc*/ 	.short	0x0100
        /*0ebe*/ 	.byte	0x08
	.zero		1


	//   ....[9]....
        /*0ec0*/ 	.word	0x00000500
        /*0ec4*/ 	.word	0x000000ff
        /*0ec8*/ 	.word	0x00019c68
        /*0ecc*/ 	.short	0x0100
        /*0ece*/ 	.byte	0x08
	.zero		1


	//   ....[10]....
        /*0ed0*/ 	.word	0x000005f0
        /*0ed4*/ 	.word	0x000000ff
        /*0ed8*/ 	.word	0x00019c70
        /*0edc*/ 	.short	0x0100
        /*0ede*/ 	.byte	0x06
	.zero		1


	//   ....[11]....
        /*0ee0*/ 	.word	0x00000600
        /*0ee4*/ 	.word	0x000000ff
        /*0ee8*/ 	.word	0x00019c80
        /*0eec*/ 	.short	0x0100
        /*0eee*/ 	.byte	0x06
	.zero		1


	//   ....[12]....
        /*0ef0*/ 	.word	0x00000610
        /*0ef4*/ 	.word	0x000000ff
        /*0ef8*/ 	.word	0x00019c78
        /*0efc*/ 	.short	0x0100
        /*0efe*/ 	.byte	0x06
	.zero		1


	//   ....[13]....
        /*0f00*/ 	.word	0x00000620
        /*0f04*/ 	.word	0x000000ff
        /*0f08*/ 	.word	0x00019c88
        /*0f0c*/ 	.short	0x0100
        /*0f0e*/ 	.byte	0x06
	.zero		1


	//   ....[14]....
        /*0f10*/ 	.word	0x00000750
        /*0f14*/ 	.word	0x000000ff
        /*0f18*/ 	.word	0x00019c90
        /*0f1c*/ 	.short	0x0100
        /*0f1e*/ 	.byte	0x08
	.zero		1


	//   ....[15]....
        /*0f20*/ 	.word	0x00000760
        /*0f24*/ 	.word	0x000000ff
        /*0f28*/ 	.word	0x00019ca0
        /*0f2c*/ 	.short	0x0100
        /*0f2e*/ 	.byte	0x08
	.zero		1


	//   ....[16]....
        /*0f30*/ 	.word	0x00000770
        /*0f34*/ 	.word	0x000000ff
        /*0f38*/ 	.word	0x00019c98
        /*0f3c*/ 	.short	0x0100
        /*0f3e*/ 	.byte	0x08
	.zero		1


	//   ....[17]....
        /*0f40*/ 	.word	0x00000780
        /*0f44*/ 	.word	0x000000ff
        /*0f48*/ 	.word	0x00019ca8
        /*0f4c*/ 	.short	0x0100
        /*0f4e*/ 	.byte	0x08
	.zero		1


	//   ....[18]....
        /*0f50*/ 	.word	0x000008c0
        /*0f54*/ 	.word	0x000000ff
        /*0f58*/ 	.word	0x00019cb0
        /*0f5c*/ 	.short	0x0100
        /*0f5e*/ 	.byte	0x08
	.zero		1


	//   ....[19]....
        /*0f60*/ 	.word	0x000008d0
        /*0f64*/ 	.word	0x000000ff
        /*0f68*/ 	.word	0x00019cc0
        /*0f6c*/ 	.short	0x0100
        /*0f6e*/ 	.byte	0x08
	.zero		1


	//   ....[20]....
        /*0f70*/ 	.word	0x000008e0
        /*0f74*/ 	.word	0x000000ff
        /*0f78*/ 	.word	0x00019cb8
        /*0f7c*/ 	.short	0x0100
        /*0f7e*/ 	.byte	0x08
	.zero		1


	//   ....[21]....
        /*0f80*/ 	.word	0x000008f0
        /*0f84*/ 	.word	0x000000ff
        /*0f88*/ 	.word	0x00019cc8
        /*0f8c*/ 	.short	0x0100
        /*0f8e*/ 	.byte	0x08
	.zero		1


	//   ....[22]....
        /*0f90*/ 	.word	0x00002c30
        /*0f94*/ 	.word	0x00000046
        /*0f98*/ 	.word	0x00019c90
        /*0f9c*/ 	.short	0x010a
        /*0f9e*/ 	.byte	0x3f
	.zero		1


	//   ....[23]....
        /*0fa0*/ 	.word	0x000045f0
        /*0fa4*/ 	.word	0x00000046
        /*0fa8*/ 	.word	0x00019c90
        /*0fac*/ 	.short	0x010a
        /*0fae*/ 	.byte	0x3f
	.zero		1


	//   ....[24]....
        /*0fb0*/ 	.word	0x000066a0
        /*0fb4*/ 	.word	0x00000046
        /*0fb8*/ 	.word	0x00019c90
        /*0fbc*/ 	.short	0x010a
        /*0fbe*/ 	.byte	0x3f
	.zero		1


	//   ....[25]....
        /*0fc0*/ 	.word	0x00006a60
        /*0fc4*/ 	.word	0x00000004
        /*0fc8*/ 	.word	0x00000000
        /*0fcc*/ 	.short	0x0101
        /*0fce*/ 	.byte	0x3f
	.zero		1


	//   ....[26]....
        /*0fd0*/ 	.word	0x00006aa0
        /*0fd4*/ 	.word	0x00000046
        /*0fd8*/ 	.word	0x00019cb0
        /*0fdc*/ 	.short	0x010a
        /*0fde*/ 	.byte	0x3f
	.zero		1


	//   ....[27]....
        /*0fe0*/ 	.word	0x00006e10
        /*0fe4*/ 	.word	0x00000046
        /*0fe8*/ 	.word	0x00000000
        /*0fec*/ 	.short	0x0101
        /*0fee*/ 	.byte	0x3f
	.zero		1


	//   ....[28]....
        /*0ff0*/ 	.word	0x000077f0
        /*0ff4*/ 	.word	0x00000012
        /*0ff8*/ 	.word	0x00019c00
        /*0ffc*/ 	.short	0x010a
        /*0ffe*/ 	.byte	0x3f
	.zero		1


	//   ....[29]....
        /*1000*/ 	.word	0x00007840
        /*1004*/ 	.word	0x00000012
        /*1008*/ 	.word	0x00019c00
        /*100c*/ 	.short	0x010a
        /*100e*/ 	.byte	0x3f
	.zero		1


	//   ....[30]....
        /*1010*/ 	.word	0x00007ea0
        /*1014*/ 	.word	0x00000012
        /*1018*/ 	.word	0x00019c00
        /*101c*/ 	.short	0x010a
        /*101e*/ 	.byte	0x3f
	.zero		1


	//   ....[31]....
        /*1020*/ 	.word	0x000099a0
        /*1024*/ 	.word	0x00000012
        /*1028*/ 	.word	0x00019c00
        /*102c*/ 	.short	0x010a
        /*102e*/ 	.byte	0x3f
	.zero		1


	//   ....[32]....
        /*1030*/ 	.word	0x0000bb30
        /*1034*/ 	.word	0x00000003
        /*1038*/ 	.word	0x00019c30
        /*103c*/ 	.short	0x010a
        /*103e*/ 	.byte	0x3f
	.zero		1


	//   ....[33]....
        /*1040*/ 	.word	0x0000bbd0
        /*1044*/ 	.word	0x00000003
        /*1048*/ 	.word	0x00019c30
        /*104c*/ 	.short	0x010a
        /*104e*/ 	.byte	0x3f
	.zero		1


	//   ....[34]....
        /*1050*/ 	.word	0x0000d240
        /*1054*/ 	.word	0x00000037
        /*1058*/ 	.word	0x00000000
        /*105c*/ 	.short	0x0101
        /*105e*/ 	.byte	0x3f
	.zero		1


	//   ....[35]....
        /*1060*/ 	.word	0x0000ddc0
        /*1064*/ 	.word	0x00000000
        /*1068*/ 	.word	0x00019c30
        /*106c*/ 	.short	0x010a
        /*106e*/ 	.byte	0x3f
	.zero		1


	//   ....[36]....
        /*1070*/ 	.word	0x0000de30
        /*1074*/ 	.word	0x00000000
        /*1078*/ 	.word	0x00019c30
        /*107c*/ 	.short	0x010a
        /*107e*/ 	.byte	0x3f
	.zero		1


	//   ....[37]....
        /*1080*/ 	.word	0x0000e040
        /*1084*/ 	.word	0x00000007
        /*1088*/ 	.word	0x00019c50
        /*108c*/ 	.short	0x010a
        /*108e*/ 	.byte	0x3f
	.zero		1


	//   ....[38]....
        /*1090*/ 	.word	0x0000e090
        /*1094*/ 	.word	0x00000007
        /*1098*/ 	.word	0x00019c50
        /*109c*/ 	.short	0x010a
        /*109e*/ 	.byte	0x3f
	.zero		1


	//   ....[39]....
        /*10a0*/ 	.word	0x0000e310
        /*10a4*/ 	.word	0x00000000
        /*10a8*/ 	.word	0x00000000
        /*10ac*/ 	.short	0x0101
        /*10ae*/ 	.byte	0x3f
	.zero		1


	//   ....[40]....
        /*10b0*/ 	.word	0x0000f470
        /*10b4*/ 	.word	0x00000007
        /*10b8*/ 	.word	0x00000000
        /*10bc*/ 	.short	0x0101
        /*10be*/ 	.byte	0x3f
	.zero		1


	//   ....[41]....
        /*10c0*/ 	.word	0x0000fb60
        /*10c4*/ 	.word	0x00000004
        /*10c8*/ 	.word	0x00019c50
        /*10cc*/ 	.short	0x010a
        /*10ce*/ 	.byte	0x3f
	.zero		1


	//   ....[42]....
        /*10d0*/ 	.word	0x0000fbb0
        /*10d4*/ 	.word	0x00000004
        /*10d8*/ 	.word	0x00019c50
        /*10dc*/ 	.short	0x010a
        /*10de*/ 	.byte	0x3f
	.zero		1


	//   ....[43]....
        /*10e0*/ 	.word	0x00010180
        /*10e4*/ 	.word	0x00000004
        /*10e8*/ 	.word	0x00000000
        /*10ec*/ 	.short	0x0101
        /*10ee*/ 	.byte	0x3f
	.zero		1


	//   ....[44]....
        /*10f0*/ 	.word	0x00012060
        /*10f4*/ 	.word	0x00000000
        /*10f8*/ 	.word	0x00000000
        /*10fc*/ 	.short	0x0101
        /*10fe*/ 	.byte	0x3f
	.zero		1


	//   ....[45]....
        /*1100*/ 	.word	0x00012650
        /*1104*/ 	.word	0x00000004
        /*1108*/ 	.word	0x00000000
        /*110c*/ 	.short	0x0101
        /*110e*/ 	.byte	0x3f
	.zero		1


	//   ....[46]....
        /*1110*/ 	.word	0x00015240
        /*1114*/ 	.word	0x00000011
        /*1118*/ 	.word	0x00019c20
        /*111c*/ 	.short	0x010a
        /*111e*/ 	.byte	0x3f
	.zero		1


	//   ....[47]....
        /*1120*/ 	.word	0x00015300
        /*1124*/ 	.word	0x00000008
        /*1128*/ 	.word	0x00019ca0
        /*112c*/ 	.short	0x010a
        /*112e*/ 	.byte	0x3f
	.zero		1


	//   ....[48]....
        /*1130*/ 	.word	0x00015730
        /*1134*/ 	.word	0x00000008
        /*1138*/ 	.word	0x00019cc0
        /*113c*/ 	.short	0x010a
        /*113e*/ 	.byte	0x3f
	.zero		1


	//   ....[49]....
        /*1140*/ 	.word	0x00015c90
        /*1144*/ 	.word	0x00000009
        /*1148*/ 	.word	0x00019ca0
        /*114c*/ 	.short	0x010a
        /*114e*/ 	.byte	0x3f
	.zero		1


	//   ....[50]....
        /*1150*/ 	.word	0x000160b0
        /*1154*/ 	.word	0x00000009
        /*1158*/ 	.word	0x00019cc0
        /*115c*/ 	.short	0x010a
        /*115e*/ 	.byte	0x3f
	.zero		1


	//   ....[51]....
        /*1160*/ 	.word	0x00017320
        /*1164*/ 	.word	0x00000004
        /*1168*/ 	.word	0x00019c80
        /*116c*/ 	.short	0x010a
        /*116e*/ 	.byte	0x3f
	.zero		1


	//   ....[52]....
        /*1170*/ 	.word	0x00017730
        /*1174*/ 	.word	0x00000004
        /*1178*/ 	.word	0x00019c70
        /*117c*/ 	.short	0x0107
        /*117e*/ 	.byte	0x3f
	.zero		1


	//   ....[53]....
        /*1180*/ 	.word	0x000177f0
        /*1184*/ 	.word	0x00000004
        /*1188*/ 	.word	0x00019c70
        /*118c*/ 	.short	0x0101
        /*118e*/ 	.byte	0x3f
	.zero		1


	//   ....[54]....
        /*1190*/ 	.word	0x00017840
        /*1194*/ 	.word	0x00000004
        /*1198*/ 	.word	0x00019c40
        /*119c*/ 	.short	0x010a
        /*119e*/ 	.byte	0x3f
	.zero		1


	//   ....[55]....
        /*11a0*/ 	.word	0x00017bd0
        /*11a4*/ 	.word	0x00000004
        /*11a8*/ 	.word	0x00019c30
        /*11ac*/ 	.short	0x0107
        /*11ae*/ 	.byte	0x3f
	.zero		1


	//   ....[56]....
        /*11b0*/ 	.word	0x00017ca0
        /*11b4*/ 	.word	0x00000004
        /*11b8*/ 	.word	0x00019c30
        /*11bc*/ 	.short	0x0101
        /*11be*/ 	.byte	0x3f
	.zero		1


	//   ....[57]....
        /*11c0*/ 	.word	0x00018660
        /*11c4*/ 	.word	0x00000011
        /*11c8*/ 	.word	0x00019c00
        /*11cc*/ 	.short	0x0107
        /*11ce*/ 	.byte	0x3f
	.zero		1


	//   ....[58]....
        /*11d0*/ 	.word	0x00018760
        /*11d4*/ 	.word	0x00000011
        /*11d8*/ 	.word	0x00019c00
        /*11dc*/ 	.short	0x0101
        /*11de*/ 	.byte	0x3f
	.zero		1


	//   ....[59]....
        /*11e0*/ 	.word	0x00018780
        /*11e4*/ 	.word	0x00000011
        /*11e8*/ 	.word	0x00019c20
        /*11ec*/ 	.short	0x010a
        /*11ee*/ 	.byte	0x3f
	.zero		1


	//   ....[60]....
        /*11f0*/ 	.word	0x00018b10
        /*11f4*/ 	.word	0x00000000
        /*11f8*/ 	.word	0x00019c80
        /*11fc*/ 	.short	0x010a
        /*11fe*/ 	.byte	0x3f
	.zero		1


	//   ....[61]....
        /*1200*/ 	.word	0x00018ec0
        /*1204*/ 	.word	0x00000000
        /*1208*/ 	.word	0x00019c70
        /*120c*/ 	.short	0x0107
        /*120e*/ 	.byte	0x3f
	.zero		1


	//   ....[62]....
        /*1210*/ 	.word	0x00018f80
        /*1214*/ 	.word	0x00000000
        /*1218*/ 	.word	0x00019c70
        /*121c*/ 	.short	0x0101
        /*121e*/ 	.byte	0x3f
	.zero		1


	//   ....[63]....
        /*1220*/ 	.word	0x00018fb0
        /*1224*/ 	.word	0x00000000
        /*1228*/ 	.word	0x00019c40
        /*122c*/ 	.short	0x010a
        /*122e*/ 	.byte	0x3f
	.zero		1


	//   ....[64]....
        /*1230*/ 	.word	0x000192e0
        /*1234*/ 	.word	0x00000000
        /*1238*/ 	.word	0x00019c30
        /*123c*/ 	.short	0x0107
        /*123e*/ 	.byte	0x3f
	.zero		1


	//   ....[65]....
        /*1240*/ 	.word	0x000193a0
        /*1244*/ 	.word	0x00000000
        /*1248*/ 	.word	0x00019c30
        /*124c*/ 	.short	0x0101
        /*124e*/ 	.byte	0x3f
	.zero		1


	//   ....[66]....
        /*1250*/ 	.word	0x00019430
        /*1254*/ 	.word	0x00000002
        /*1258*/ 	.word	0x00019c70
        /*125c*/ 	.short	0x010a
        /*125e*/ 	.byte	0x3f
	.zero		1


	//   ....[67]....
        /*1260*/ 	.word	0x000194c0
        /*1264*/ 	.word	0x00000002
        /*1268*/ 	.word	0x00019c60
        /*126c*/ 	.short	0x010a
        /*126e*/ 	.byte	0x3f
	.zero		1


	//   ....[68]....
        /*1270*/ 	.word	0x00019940
        /*1274*/ 	.word	0x00000002
        /*1278*/ 	.word	0x00019c50
        /*127c*/ 	.short	0x0101
        /*127e*/ 	.byte	0x3f
	.zero		1


	//   ....[69]....
        /*1280*/ 	.word	0x000199d0
        /*1284*/ 	.word	0x00000002
        /*1288*/ 	.word	0x00000000
        /*128c*/ 	.short	0x0101
        /*128e*/ 	.byte	0x3f
	.zero		1


	//   ....[70]....
        /*1290*/ 	.word	0x00019b90
        /*1294*/ 	.word	0x00000000
        /*1298*/ 	.word	0x00019c70
        /*129c*/ 	.short	0x010a
        /*129e*/ 	.byte	0x3f
	.zero		1


	//   ....[71]....
        /*12a0*/ 	.word	0x00019c10
        /*12a4*/ 	.word	0x00000000
        /*12a8*/ 	.word	0x00019c60
        /*12ac*/ 	.short	0x010a
        /*12ae*/ 	.byte	0x3f
	.zero		1


	//   ....[72]....
        /*12b0*/ 	.word	0x0001a0a0
        /*12b4*/ 	.word	0x00000000
        /*12b8*/ 	.word	0x00019c50
        /*12bc*/ 	.short	0x0101
        /*12be*/ 	.byte	0x3f
	.zero		1


	//   ....[73]....
        /*12c0*/ 	.word	0x0001a140
        /*12c4*/ 	.word	0x00000000
        /*12c8*/ 	.word	0x00000000
        /*12cc*/ 	.short	0x0101
        /*12ce*/ 	.byte	0x3f
	.zero		1


	//   ....[74]....
        /*12d0*/ 	.word	0x0001ae80
        /*12d4*/ 	.word	0x00000005
        /*12d8*/ 	.word	0x00019c20
        /*12dc*/ 	.short	0x010a
        /*12de*/ 	.byte	0x3f
	.zero		1


	//   ....[75]....
        /*12e0*/ 	.word	0x0001aff0
        /*12e4*/ 	.word	0x00000003
        /*12e8*/ 	.word	0x00019c40
        /*12ec*/ 	.short	0x010a
        /*12ee*/ 	.byte	0x3f
	.zero		1


	//   ....[76]....
        /*12f0*/ 	.word	0x0001b090
        /*12f4*/ 	.word	0x00000013
        /*12f8*/ 	.word	0x00019c40
        /*12fc*/ 	.short	0x010a
        /*12fe*/ 	.byte	0x3f
	.zero		1


	//   ....[77]....
        /*1300*/ 	.word	0x0001b0d0
        /*1304*/ 	.word	0x00000003
        /*1308*/ 	.word	0x00019c60
        /*130c*/ 	.short	0x010a
        /*130e*/ 	.byte	0x3f
	.zero		1


	//   ....[78]....
        /*1310*/ 	.word	0x0001b110
        /*1314*/ 	.word	0x00000013
        /*1318*/ 	.word	0x00019c60
        /*131c*/ 	.short	0x010a
        /*131e*/ 	.byte	0x3f
	.zero		1


	//   ....[79]....
        /*1320*/ 	.word	0x0001b150
        /*1324*/ 	.word	0x00000003
        /*1328*/ 	.word	0x00019c80
        /*132c*/ 	.short	0x010a
        /*132e*/ 	.byte	0x3f
	.zero		1


	//   ....[80]....
        /*1330*/ 	.word	0x0001b190
        /*1334*/ 	.word	0x00000013
        /*1338*/ 	.word	0x00019c80
        /*133c*/ 	.short	0x010a
        /*133e*/ 	.byte	0x3f
	.zero		1


	//   ....[81]....
        /*1340*/ 	.word	0x0001b1f0
        /*1344*/ 	.word	0x00000046
        /*1348*/ 	.word	0x00019c90
        /*134c*/ 	.short	0x010a
        /*134e*/ 	.byte	0x3f
	.zero		1


	//   ....[82]....
        /*1350*/ 	.word	0x0001b360
        /*1354*/ 	.word	0x00000046
        /*1358*/ 	.word	0x00019c90
        /*135c*/ 	.short	0x010a
        /*135e*/ 	.byte	0x3f
	.zero		1


	//   ....[83]....
        /*1360*/ 	.word	0x0001b4e0
        /*1364*/ 	.word	0x00000046
        /*1368*/ 	.word	0x00019c90
        /*136c*/ 	.short	0x010a
        /*136e*/ 	.byte	0x3f
	.zero		1


	//   ....[84]....
        /*1370*/ 	.word	0x0001b640
        /*1374*/ 	.word	0x00000046
        /*1378*/ 	.word	0x00019cb0
        /*137c*/ 	.short	0x010a
        /*137e*/ 	.byte	0x3f
	.zero		1


	//   ....[85]....
        /*1380*/ 	.word	0x0001b860
        /*1384*/ 	.word	0x00000012
        /*1388*/ 	.word	0x00019c00
        /*138c*/ 	.short	0x010a
        /*138e*/ 	.byte	0x3f
	.zero		1


	//   ....[86]....
        /*1390*/ 	.word	0x0001ba80
        /*1394*/ 	.word	0x00000012
        /*1398*/ 	.word	0x00019c00
        /*139c*/ 	.short	0x010a
        /*139e*/ 	.byte	0x3f
	.zero		1


	//   ....[87]....
        /*13a0*/ 	.word	0x0001bad0
        /*13a4*/ 	.word	0x00000003
        /*13a8*/ 	.word	0x00019c30
        /*13ac*/ 	.short	0x010a
        /*13ae*/ 	.byte	0x3f
	.zero		1


	//   ....[88]....
        /*13b0*/ 	.word	0x0001bb20
        /*13b4*/ 	.word	0x00000000
        /*13b8*/ 	.word	0x00019c30
        /*13bc*/ 	.short	0x010a
        /*13be*/ 	.byte	0x3f
	.zero		1


	//   ....[89]....
        /*13c0*/ 	.word	0x0001bb70
        /*13c4*/ 	.word	0x00000007
        /*13c8*/ 	.word	0x00019c50
        /*13cc*/ 	.short	0x010a
        /*13ce*/ 	.byte	0x3f
	.zero		1


	//   ....[90]....
        /*13d0*/ 	.word	0x0001bbc0
        /*13d4*/ 	.word	0x00000004
        /*13d8*/ 	.word	0x00019c50
        /*13dc*/ 	.short	0x010a
        /*13de*/ 	.byte	0x3f
	.zero		1


	//   ....[91]....
        /*13e0*/ 	.word	0x0001bd60
        /*13e4*/ 	.word	0x00000011
        /*13e8*/ 	.word	0x00019c20
        /*13ec*/ 	.short	0x010a
        /*13ee*/ 	.byte	0x3f
	.zero		1


	//   ....[92]....
        /*13f0*/ 	.word	0x0001bdb0
        /*13f4*/ 	.word	0x00000008
        /*13f8*/ 	.word	0x00019ca0
        /*13fc*/ 	.short	0x010a
        /*13fe*/ 	.byte	0x3f
	.zero		1


	//   ....[93]....
        /*1400*/ 	.word	0x0001be00
        /*1404*/ 	.word	0x00000008
        /*1408*/ 	.word	0x00019cc0
        /*140c*/ 	.short	0x010a
        /*140e*/ 	.byte	0x3f
	.zero		1


	//   ....[94]....
        /*1410*/ 	.word	0x0001be50
        /*1414*/ 	.word	0x00000009
        /*1418*/ 	.word	0x00019ca0
        /*141c*/ 	.short	0x010a
        /*141e*/ 	.byte	0x3f
	.zero		1


	//   ....[95]....
        /*1420*/ 	.word	0x0001bea0
        /*1424*/ 	.word	0x00000009
        /*1428*/ 	.word	0x00019cc0
        /*142c*/ 	.short	0x010a
        /*142e*/ 	.byte	0x3f
	.zero		1


	//   ....[96]....
        /*1430*/ 	.word	0x0001bfd0
        /*1434*/ 	.word	0x00000004
        /*1438*/ 	.word	0x00019c80
        /*143c*/ 	.short	0x010a
        /*143e*/ 	.byte	0x3f
	.zero		1


	//   ....[97]....
        /*1440*/ 	.word	0x0001c3c0
        /*1444*/ 	.word	0x00000004
        /*1448*/ 	.word	0x00019c40
        /*144c*/ 	.short	0x010a
        /*144e*/ 	.byte	0x3f
	.zero		1


	//   ....[98]....
        /*1450*/ 	.word	0x0001ca60
        /*1454*/ 	.word	0x00000011
        /*1458*/ 	.word	0x00019c20
        /*145c*/ 	.short	0x010a
        /*145e*/ 	.byte	0x3f
	.zero		1


	//   ....[99]....
        /*1460*/ 	.word	0x0001cab0
        /*1464*/ 	.word	0x00000000
        /*1468*/ 	.word	0x00019c80
        /*146c*/ 	.short	0x010a
        /*146e*/ 	.byte	0x3f
	.zero		1


	//   ....[100]....
        /*1470*/ 	.word	0x0001cdb0
        /*1474*/ 	.word	0x00000000
        /*1478*/ 	.word	0x00019c40
        /*147c*/ 	.short	0x010a
        /*147e*/ 	.byte	0x3f
	.zero		1


	//   ....[101]....
        /*1480*/ 	.word	0x0001d060
        /*1484*/ 	.word	0x00000002
        /*1488*/ 	.word	0x00019c70
        /*148c*/ 	.short	0x010a
        /*148e*/ 	.byte	0x3f
	.zero		1


	//   ....[102]....
        /*1490*/ 	.word	0x0001d0b0
        /*1494*/ 	.word	0x00000002
        /*1498*/ 	.word	0x00019c60
        /*149c*/ 	.short	0x010a
        /*149e*/ 	.byte	0x3f
	.zero		1


	//   ....[103]....
        /*14a0*/ 	.word	0x0001d100
        /*14a4*/ 	.word	0x00000000
        /*14a8*/ 	.word	0x00019c70
        /*14ac*/ 	.short	0x010a
        /*14ae*/ 	.byte	0x3f
	.zero		1


	//   ....[104]....
        /*14b0*/ 	.word	0x0001d150
        /*14b4*/ 	.word	0x00000000
        /*14b8*/ 	.word	0x00019c60
        /*14bc*/ 	.short	0x010a
        /*14be*/ 	.byte	0x3f
	.zero		1


	//   ....[105]....
        /*14c0*/ 	.word	0x0001dc60
        /*14c4*/ 	.word	0x00000005
        /*14c8*/ 	.word	0x00019c20
        /*14cc*/ 	.short	0x010a
        /*14ce*/ 	.byte	0x3f
	.zero		1


	//   ....[106]....
        /*14d0*/ 	.word	0x0001de00
        /*14d4*/ 	.word	0x00000003
        /*14d8*/ 	.word	0x00019c40
        /*14dc*/ 	.short	0x010a
        /*14de*/ 	.byte	0x3f
	.zero		1


	//   ....[107]....
        /*14e0*/ 	.word	0x0001de50
        /*14e4*/ 	.word	0x00000013
        /*14e8*/ 	.word	0x00019c40
        /*14ec*/ 	.short	0x010a
        /*14ee*/ 	.byte	0x3f
	.zero		1


	//   ....[108]....
        /*14f0*/ 	.word	0x0001dea0
        /*14f4*/ 	.word	0x00000003
        /*14f8*/ 	.word	0x00019c60
        /*14fc*/ 	.short	0x010a
        /*14fe*/ 	.byte	0x3f
	.zero		1


	//   ....[109]....
        /*1500*/ 	.word	0x0001def0
        /*1504*/ 	.word	0x00000013
        /*1508*/ 	.word	0x00019c60
        /*150c*/ 	.short	0x010a
        /*150e*/ 	.byte	0x3f
	.zero		1


	//   ....[110]....
        /*1510*/ 	.word	0x0001df40
        /*1514*/ 	.word	0x00000003
        /*1518*/ 	.word	0x00019c80
        /*151c*/ 	.short	0x010a
        /*151e*/ 	.byte	0x3f
	.zero		1


	//----- nvinfo : EIATTR_NUM_MBARRIERS
	.align		4
.L_1194:
        /*1520*/ 	.byte	0x03, 0x38
        /*1522*/ 	.short	0x0016


	//----- nvinfo : EIATTR_EXIT_INSTR_OFFSETS
	.align		4
        /*1524*/ 	.byte	0x04, 0x1c
        /*1526*/ 	.short	(.L_1196 - .L_1195)


	//   ....[0]....
.L_1195:
        /*1528*/ 	.word	0x0001b1e0


	//----- nvinfo : EIATTR_MAX_THREADS
	.align		4
.L_1196:
        /*152c*/ 	.byte	0x04, 0x05
        /*152e*/ 	.short	(.L_1198 - .L_1197)
.L_1197:
        /*1530*/ 	.word	0x00000200
        /*1534*/ 	.word	0x00000001
        /*1538*/ 	.word	0x00000001


	//----- nvinfo : EIATTR_CRS_STACK_SIZE
	.align		4
.L_1198:
        /*153c*/ 	.byte	0x04, 0x1e
        /*153e*/ 	.short	(.L_1200 - .L_1199)
.L_1199:
        /*1540*/ 	.word	0x00000000


	//----- nvinfo : EIATTR_CBANK_PARAM_SIZE
	.align		4
.L_1200:
        /*1544*/ 	.byte	0x03, 0x19
        /*1546*/ 	.short	0x0af0


	//----- nvinfo : EIATTR_PARAM_CBANK
	.align		4
        /*1548*/ 	.byte	0x04, 0x0a
        /*154a*/ 	.short	(.L_1202 - .L_1201)
	.align		4
.L_1201:
        /*154c*/ 	.word	index@(.nv.constant0._ZN7cutlass13device_kernelIN5flash11enable_sm90INS1_16FlashAttnFwdSm90INS1_25CollectiveMainloopFwdSm90ILi2EN4cute5tupleIJNS5_1CILi1EEES8_S8_EEENS6_IJNS7_ILi192EEENS7_ILi128EEENS7_ILi96EEEEEELi96ENS_12float_e4m3_tEfNS_4arch4Sm90ELb0ELb0ELb0ELb1ELb1ELb1ELb0ELb1ELb1ELb1ELb1ELb0EEENS1_21CollectiveEpilogueFwdINS6_IJSA_SC_SB_EEES9_NS_10bfloat16_tESG_Li384ELb1ELb1ELb1ELb1EEENS1_36VarlenDynamicPersistentTileSchedulerILi192ELi128ELi384ELi128ELb1ELb1ELb1ELb0ELb1ELb1EEEEEEEEEvNT_6ParamsE)
        /*1550*/ 	.short	0x0210
        /*1552*/ 	.short	0x0af0


	//----- nvinfo : EIATTR_SW_WAR
	.align		4
.L_1202:
        /*1554*/ 	.byte	0x04, 0x36
        /*1556*/ 	.short	(.L_1204 - .L_1203)
.L_1203:
        /*1558*/ 	.word	0x00000008
.L_1204:


//--------------------- .nv.info._ZN7cutlass13device_kernelIN5flash11enable_sm90INS1_16FlashAttnFwdSm90INS1_25CollectiveMainloopFwdSm90ILi2EN4cute5tupleIJNS5_1CILi1EEES8_S8_EEENS6_IJNS7_ILi192EEENS7_ILi128EEENS7_ILi96EEEEEELi96ENS_12float_e4m3_tEfNS_4arch4Sm90ELb0ELb1ELb0ELb0ELb1ELb0ELb0ELb1ELb1ELb1ELb1ELb0EEENS1_21CollectiveEpilogueFwdINS6_IJSA_SC_SB_EEES9_NS_10bfloat16_tESG_Li384ELb0ELb1ELb1ELb1EEENS1_19SingleTileSchedulerILb0ELb1ELb1ELi192EEEEEEEEEvNT_6ParamsE --------------------------
	.section	.nv.info._ZN7cutlass13device_kernelIN5flash11enable_sm90INS1_16FlashAttnFwdSm90INS1_25CollectiveMainloopFwdSm90ILi2EN4cute5tupleIJNS5_1CILi1EEES8_S8_EEENS6_IJNS7_ILi192EEENS7_ILi128EEENS7_ILi96EEEEEELi96ENS_12float_e4m3_tEfNS_4arch4Sm90ELb0ELb1ELb0ELb0ELb1ELb0ELb0ELb1ELb1ELb1ELb1ELb0EEENS1_21CollectiveEpilogueFwdINS6_IJSA_SC_SB_EEES9_NS_10bfloat16_tESG_Li384ELb0ELb1ELb1ELb1EEENS1_19SingleTileSchedulerILb0ELb1ELb1ELi192EEEEEEEEEvNT_6ParamsE,"",@"SHT_CUDA_INFO"
	.sectionflags	@""
	.align	4


	//----- nvinfo : EIATTR_CUDA_API_VERSION
	.align		4
        /*0000*/ 	.byte	0x04, 0x37
        /*0002*/ 	.short	(.L_1206 - .L_1205)
.L_1205:
        /*0004*/ 	.word	0x00000082


	//----- nvinfo : EIATTR_KPARAM_INFO
	.align		4
.L_1206:
        /*0008*/ 	.byte	0x04, 0x17
        /*000a*/ 	.short	(.L_1208 - .L_1207)
.L_1207:
        /*000c*/ 	.word	0x00000000
        /*0010*/ 	.short	0x0000
        /*0012*/ 	.short	0x0070
        /*0014*/ 	.byte	0x00, 0xf0, 0x01, 0x28


	//----- nvinfo : EIATTR_SPARSE_MMA_MASK
	.align		4
.L_1208:
        /*0018*/ 	.byte	0x03, 0x50
        /*001a*/ 	.short	0x0000


	//----- nvinfo : EIATTR_MAXREG_COUNT
	.align		4
        /*001c*/ 	.byte	0x03, 0x1b
        /*001e*/ 	.short	0x0080


	//----- nvinfo : EIATTR_NUM_BARRIERS
	.align		4
        /*0020*/ 	.byte	0x02, 0x4c
        /*0022*/ 	.byte	0x09
	.zero		1


	//----- nvinfo : EIATTR_EXTERNS
	.align		4
        /*0024*/ 	.byte	0x04, 0x0f
        /*0026*/ 	.short	(.L_1210 - .L_1209)


	//   ....[0]....
	.align		4
.L_1209:
        /*0028*/ 	.word	index@(__assertfail)


	//----- nvinfo : EIATTR_ANNOTATIONS
	.align		4
.L_1210:
        /*002c*/ 	.byte	0x04, 0x55
        /*002e*/ 	.short	(.L_1212 - .L_1211)


	//   ....[0]....
.L_1211:
        /*0030*/ 	.word	0x00000001
        /*0034*/ 	.byte	0x10, 0x02, 0x01, 0x00, 0x01, 0x00, 0x00, 0x00, 0x10, 0x06, 0x01, 0x00, 0x01, 0x00, 0x00, 0x00
        /*0044*/ 	.byte	0xf0, 0x07, 0x01, 0x00, 0x01, 0x00, 0x00, 0x00, 0xf0, 0x18, 0x01, 0x00, 0x01, 0x00, 0x00, 0x00
        /*0054*/ 	.byte	0x80, 0x21, 0x01, 0x00, 0x01, 0x00, 0x00, 0x00, 0x00, 0x38, 0x01, 0x00, 0x01, 0x00, 0x00, 0x00
        /*0064*/ 	.byte	0xd0, 0x44, 0x01, 0x00


	//----- nvinfo : EIATTR_MERCURY_ISA_VERSION
	.align		4
.L_1212:
        /*0068*/ 	.byte	0x03, 0x5f
        /*006a*/ 	.short	0x0101


	//----- nvinfo : EIATTR_INT_WARP_WIDE_INSTR_OFFSETS
	.align		4
        /*006c*/ 	.byte	0x04, 0x31
        /*006e*/ 	.short	(.L_1214 - .L_1213)


	//   ....[0]....
.L_1213:
        /*0070*/ 	.word	0x000000c0


	//   ....[1]....
        /*0074*/ 	.word	0x000000d0


	//   ....[2]....
        /*0078*/ 	.word	0x00000170


	//----- nvinfo : EIATTR_COOP_GROUP_MASK_REGIDS
	.align		4
.L_1214:
        /*007c*/ 	.byte	0x04, 0x29
        /*007e*/ 	.short	(.L_1216 - .L_1215)


	//   ....[0]....
.L_1215:
        /*0080*/ 	.word	0xffffffff


	//   ....[1]....
        /*0084*/ 	.word	0xffffffff


	//   ....[2]....
        /*0088*/ 	.word	0xffffffff


	//   ....[3]....
        /*008c*/ 	.word	0xffffffff


	//   ....[4]....
        /*0090*/ 	.word	0xffffffff


	//   ....[5]....
        /*0094*/ 	.word	0xffffffff


	//   ....[6]....
        /*0098*/ 	.word	0xffffffff


	//   ....[7]....
        /*009c*/ 	.word	0xffffffff


	//   ....[8]....
        /*00a0*/ 	.word	0xffffffff


	//   ....[9]....
        /*00a4*/ 	.word	0xffffffff


	//   ....[10]....
        /*00a8*/ 	.word	0xffffffff


	//   ....[11]....
        /*00ac*/ 	.word	0xffffffff


	//   ....[12]....
        /*00b0*/ 	.word	0xffffffff


	//   ....[13]....
        /*00b4*/ 	.word	0xffffffff


	//   ....[14]....
        /*00b8*/ 	.word	0xffffffff


	//   ....[15]....
        /*00bc*/ 	.word	0xffffffff


	//   ....[16]....
        /*00c0*/ 	.word	0xffffffff


	//   ....[17]....
        /*00c4*/ 	.word	0xffffffff


	//   ....[18]....
        /*00c8*/ 	.word	0xffffffff


	//   ....[19]....
        /*00cc*/ 	.word	0xffffffff


	//   ....[20]....
        /*00d0*/ 	.word	0xffffffff


	//   ....[21]....
        /*00d4*/ 	.word	0xffffffff


	//   ....[22]....
        /*00d8*/ 	.word	0xffffffff


	//   ....[23]....
        /*00dc*/ 	.word	0xffffffff


	//   ....[24]....
        /*00e0*/ 	.word	0xffffffff


	//   ....[25]....
        /*00e4*/ 	.word	0xffffffff


	//   ....[26]....
        /*00e8*/ 	.word	0xffffffff


	//   ....[27]....
        /*00ec*/ 	.word	0xffffffff


	//   ....[28]....
        /*00f0*/ 	.word	0xffffffff


	//   ....[29]....
        /*00f4*/ 	.word	0xffffffff


	//   ....[30]....
        /*00f8*/ 	.word	0xffffffff


	//   ....[31]....
        /*00fc*/ 	.word	0xffffffff


	//   ....[32]....
        /*0100*/ 	.word	0xffffffff


	//   ....[33]....
        /*0104*/ 	.word	0xffffffff


	//   ....[34]....
        /*0108*/ 	.word	0xffffffff


	//   ....[35]....
        /*010c*/ 	.word	0xffffffff


	//   ....[36]....
        /*0110*/ 	.word	0xffffffff


	//   ....[37]....
        /*0114*/ 	.word	0xffffffff


	//   ....[38]....
        /*0118*/ 	.word	0xffffffff


	//   ....[39]....
        /*011c*/ 	.word	0xffffffff


	//   ....[40]....
        /*0120*/ 	.word	0xffffffff


	//   ....[41]....
        /*0124*/ 	.word	0xffffffff


	//   ....[42]....
        /*0128*/ 	.word	0xffffffff


	//   ....[43]....
        /*012c*/ 	.word	0xffffffff


	//   ....[44]....
        /*0130*/ 	.word	0xffffffff


	//   ....[45]....
        /*0134*/ 	.word	0xffffffff


	//   ....[46]....
        /*0138*/ 	.word	0xffffffff


	//   ....[47]....
        /*013c*/ 	.word	0xffffffff


	//   ....[48]....
        /*0140*/ 	.word	0xffffffff


	//   ....[49]....
        /*0144*/ 	.word	0xffffffff


	//   ....[50]....
        /*0148*/ 	.word	0xffffffff


	//   ....[51]....
        /*014c*/ 	.word	0xffffffff


	//   ....[52]....
        /*0150*/ 	.word	0xffffffff


	//   ....[53]....
        /*0154*/ 	.word	0xffffffff


	//   ....[54]....
        /*0158*/ 	.word	0xffffffff


	//   ....[55]....
        /*015c*/ 	.word	0xffffffff


	//   ....[56]....
        /*0160*/ 	.word	0xffffffff


	//   ....[57]....
        /*0164*/ 	.word	0xffffffff


	//   ....[58]....
        /*0168*/ 	.word	0xffffffff


	//   ....[59]....
        /*016c*/ 	.word	0xffffffff


	//   ....[60]....
        /*0170*/ 	.word	0xffffffff


	//   ....[61]....
        /*0174*/ 	.word	0xffffffff


	//   ....[62]....
        /*0178*/ 	.word	0xffffffff


	//   ....[63]....
        /*017c*/ 	.word	0xffffffff


	//   ....[64]....
        /*0180*/ 	.word	0xffffffff


	//   ....[65]....
        /*0184*/ 	.word	0xffffffff


	//   ....[66]....
        /*0188*/ 	.word	0xffffffff


	//   ....[67]....
        /*018c*/ 	.word	0xffffffff


	//   ....[68]....
        /*0190*/ 	.word	0xffffffff


	//   ....[69]....
        /*0194*/ 	.word	0xffffffff


	//   ....[70]....
        /*0198*/ 	.word	0xffffffff


	//   ....[71]....
        /*019c*/ 	.word	0xffffffff


	//   ....[72]....
        /*01a0*/ 	.word	0xffffffff


	//   ....[73]....
        /*01a4*/ 	.word	0xffffffff


	//   ....[74]....
        /*01a8*/ 	.word	0xffffffff


	//   ....[75]....
        /*01ac*/ 	.word	0xffffffff


	//   ....[76]....
        /*01b0*/ 	.word	0xffffffff


	//   ....[77]....
        /*01b4*/ 	.word	0xffffffff


	//   ....[78]....
        /*01b8*/ 	.word	0xffffffff


	//   ....[79]....
        /*01bc*/ 	.word	0xffffffff


	//   ....[80]....
        /*01c0*/ 	.word	0xffffffff


	//   ....[81]....
        /*01c4*/ 	.word	0xffffffff


	//   ....[82]....
        /*01c8*/ 	.word	0xffffffff


	//   ....[83]....
        /*01cc*/ 	.word	0xffffffff


	//   ....[84]....
        /*01d0*/ 	.word	0xffffffff


	//   ....[85]....
        /*01d4*/ 	.word	0xffffffff


	//   ....[86]....
        /*01d8*/ 	.word	0xffffffff


	//   ....[87]....
        /*01dc*/ 	.word	0xffffffff


	//   ....[88]....
        /*01e0*/ 	.word	0xffffffff


	//   ....[89]....
        /*01e4*/ 	.word	0xffffffff


	//   ....[90]....
        /*01e8*/ 	.word	0xffffffff


	//   ....[91]....
        /*01ec*/ 	.word	0xffffffff


	//   ....[92]....
        /*01f0*/ 	.word	0xffffffff


	//   ....[93]....
        /*01f4*/ 	.word	0xffffffff


	//   ....[94]....
        /*01f8*/ 	.word	0xffffffff


	//   ....[95]....
        /*01fc*/ 	.word	0xffffffff


	//   ....[96]....
        /*0200*/ 	.word	0xffffffff


	//   ....[97]....
        /*0204*/ 	.word	0xffffffff


	//   ....[98]....
        /*0208*/ 	.word	0xffffffff


	//   ....[99]....
        /*020c*/ 	.word	0xffffffff


	//   ....[100]....
        /*0210*/ 	.word	0xffffffff


	//   ....[101]....
        /*0214*/ 	.word	0xffffffff


	//   ....[102]....
        /*0218*/ 	.word	0xffffffff


	//   ....[103]....
        /*021c*/ 	.word	0xffffffff


	//   ....[104]....
        /*0220*/ 	.word	0xffffffff


	//   ....[105]....
        /*0224*/ 	.word	0xffffffff


	//   ....[106]....
        /*0228*/ 	.word	0xffffffff


	//   ....[107]....
        /*022c*/ 	.word	0xffffffff


	//   ....[108]....
        /*0230*/ 	.word	0xffffffff


	//   ....[109]....
        /*0234*/ 	.word	0xffffffff


	//   ....[110]....
        /*0238*/ 	.word	0xffffffff


	//   ....[111]....
        /*023c*/ 	.word	0xffffffff


	//   ....[112]....
        /*0240*/ 	.word	0xffffffff


	//   ....[113]....
        /*0244*/ 	.word	0x0500000f


	//   ....[114]....
        /*0248*/ 	.word	0x0500000f


	//   ....[115]....
        /*024c*/ 	.word	0x0500000f


	//   ....[116]....
        /*0250*/ 	.word	0x0500000f


	//   ....[117]....
        /*0254*/ 	.word	0x0500000f


	//   ....[118]....
        /*0258*/ 	.word	0x0500000f


	//   ....[119]....
        /*025c*/ 	.word	0x0500000f


	//   ....[120]....
        /*0260*/ 	.word	0x0500000f


	//   ....[121]....
        /*0264*/ 	.word	0x0500000f


	//   ....[122]....
        /*0268*/ 	.word	0x0500000f


	//   ....[123]....
        /*026c*/ 	.word	0x0500000f


	//   ....[124]....
        /*0270*/ 	.word	0x0500000f


	//   ....[125]....
        /*0274*/ 	.word	0x0500000f


	//   ....[126]....
        /*0278*/ 	.word	0x0500000f


	//   ....[127]....
        /*027c*/ 	.word	0x0500000f


	//   ....[128]....
        /*0280*/ 	.word	0x0500000f


	//   ....[129]....
        /*0284*/ 	.word	0x0500000f


	//   ....[130]....
        /*0288*/ 	.word	0x0500000f


	//   ....[131]....
        /*028c*/ 	.word	0x0500000f


	//   ....[132]....
        /*0290*/ 	.word	0x0500000f


	//   ....[133]....
        /*0294*/ 	.word	0x0500000f


	//   ....[134]....
        /*0298*/ 	.word	0x0500000f


	//   ....[135]....
        /*029c*/ 	.word	0x0500000f


	//----- nvinfo : EIATTR_COOP_GROUP_INSTR_OFFSETS
	.align		4
.L_1216:
        /*02a0*/ 	.byte	0x04, 0x28
        /*02a2*/ 	.short	(.L_1218 - .L_1217)


	//   ....[0]....
.L_1217:
        /*02a4*/ 	.word	0x00000070


	//   ....[1]....
        /*02a8*/ 	.word	0x000000b0


	//   ....[2]....
        /*02ac*/ 	.word	0x000002d0


	//   ....[3]....
        /*02b0*/ 	.word	0x00000430


	//   ....[4]....
        /*02b4*/ 	.word	0x00000550


	//   ....[5]....
        /*02b8*/ 	.word	0x000006b0


	//   ....[6]....
        /*02bc*/ 	.word	0x000017a0


	//   ....[7]....
        /*02c0*/ 	.word	0x00001f10


	//   ....[8]....
        /*02c4*/ 	.word	0x00002ce0


	//   ....[9]....
        /*02c8*/ 	.word	0x000034d0


	//   ....[10]....
        /*02cc*/ 	.word	0x000035e0


	//   ....[11]....
        /*02d0*/ 	.word	0x00003e60


	//   ....[12]....
        /*02d4*/ 	.word	0x00003ee0


	//   ....[13]....
        /*02d8*/ 	.word	0x000054a0


	//   ....[14]....
        /*02dc*/ 	.word	0x000056d0


	//   ....[15]....
        /*02e0*/ 	.word	0x000062c0


	//   ....[16]....
        /*02e4*/ 	.word	0x000063c0


	//   ....[17]....
        /*02e8*/ 	.word	0x00006c10


	//   ....[18]....
        /*02ec*/ 	.word	0x00006c90


	//   ....[19]....
        /*02f0*/ 	.word	0x000087a0


	//   ....[20]....
        /*02f4*/ 	.word	0x000087b0


	//   ....[21]....
        /*02f8*/ 	.word	0x000087e0


	//   ....[22]....
        /*02fc*/ 	.word	0x000087f0


	//   ....[23]....
        /*0300*/ 	.word	0x0000a060


	//   ....[24]....
        /*0304*/ 	.word	0x0000a280


	//   ....[25]....
        /*0308*/ 	.word	0x0000ae70


	//   ....[26]....
        /*030c*/ 	.word	0x0000af70


	//   ....[27]....
        /*0310*/ 	.word	0x0000b7c0


	//   ....[28]....
        /*0314*/ 	.word	0x0000b840


	//   ....[29]....
        /*0318*/ 	.word	0x0000cab0


	//   ....[30]....
        /*031c*/ 	.word	0x0000cad0


	//   ....[31]....
        /*0320*/ 	.word	0x0000cb50


	//   ....[32]....
        /*0324*/ 	.word	0x0000cb60


	//   ....[33]....
        /*0328*/ 	.word	0x0000d830


	//   ....[34]....
        /*032c*/ 	.word	0x0000d840


	//   ....[35]....
        /*0330*/ 	.word	0x0000d850


	//   ....[36]....
        /*0334*/ 	.word	0x0000d860


	//   ....[37]....
        /*0338*/ 	.word	0x0000d870


	//   ....[38]....
        /*033c*/ 	.word	0x0000d890


	//   ....[39]....
        /*0340*/ 	.word	0x0000d8a0


	//   ....[40]....
        /*0344*/ 	.word	0x0000d8b0


	//   ....[41]....
        /*0348*/ 	.word	0x0000d8d0


	//   ....[42]....
        /*034c*/ 	.word	0x0000d8e0


	//   ....[43]....
        /*0350*/ 	.word	0x0000d8f0


	//   ....[44]....
        /*0354*/ 	.word	0x0000d900


	//   ....[45]....
        /*0358*/ 	.word	0x0000d920


	//   ....[46]....
        /*035c*/ 	.word	0x0000d940


	//   ....[47]....
        /*0360*/ 	.word	0x0000d950


	//   ....[48]....
        /*0364*/ 	.word	0x0000d960


	//   ....[49]....
        /*0368*/ 	.word	0x0000d980


	//   ....[50]....
        /*036c*/ 	.word	0x0000d9a0


	//   ....[51]....
        /*0370*/ 	.word	0x0000d9b0


	//   ....[52]....
        /*0374*/ 	.word	0x0000d9d0


	//   ....[53]....
        /*0378*/ 	.word	0x0000d9f0


	//   ....[54]....
        /*037c*/ 	.word	0x0000da00


	//   ....[55]....
        /*0380*/ 	.word	0x0000da10


	//   ....[56]....
        /*0384*/ 	.word	0x0000da20


	//   ....[57]....
        /*0388*/ 	.word	0x0000da30


	//   ....[58]....
        /*038c*/ 	.word	0x0000da50


	//   ....[59]....
        /*0390*/ 	.word	0x0000da60


	//   ....[60]....
        /*0394*/ 	.word	0x0000da70


	//   ....[61]....
        /*0398*/ 	.word	0x0000da80


	//   ....[62]....
        /*039c*/ 	.word	0x0000da90


	//   ....[63]....
        /*03a0*/ 	.word	0x0000daa0


	//   ....[64]....
        /*03a4*/ 	.word	0x0000dab0


	//   ....[65]....
        /*03a8*/ 	.word	0x0000dac0


	//   ....[66]....
        /*03ac*/ 	.word	0x0000dae0


	//   ....[67]....
        /*03b0*/ 	.word	0x0000db10


	//   ....[68]....
        /*03b4*/ 	.word	0x0000db40


	//   ....[69]....
        /*03b8*/ 	.word	0x0000db70


	//   ....[70]....
        /*03bc*/ 	.word	0x0000dbb0


	//   ....[71]....
        /*03c0*/ 	.word	0x0000dbf0


	//   ....[72]....
        /*03c4*/ 	.word	0x0000dc20


	//   ....[73]....
        /*03c8*/ 	.word	0x0000dc30


	//   ....[74]....
        /*03cc*/ 	.word	0x0000dc40


	//   ....[75]....
        /*03d0*/ 	.word	0x0000dc50


	//   ....[76]....
        /*03d4*/ 	.word	0x0000dc60


	//   ....[77]....
        /*03d8*/ 	.word	0x0000dc70


	//   ....[78]....
        /*03dc*/ 	.word	0x0000dc80


	//   ....[79]....
        /*03e0*/ 	.word	0x0000dc90


	//   ....[80]....
        /*03e4*/ 	.word	0x0000dca0


	//   ....[81]....
        /*03e8*/ 	.word	0x0000dff0


	//   ....[82]....
        /*03ec*/ 	.word	0x0000e050


	//   ....[83]....
        /*03f0*/ 	.word	0x0000e080


	//   ....[84]....
        /*03f4*/ 	.word	0x0000e0c0


	//   ....[85]....
        /*03f8*/ 	.word	0x0000e100


	//   ....[86]....
        /*03fc*/ 	.word	0x0000e140


	//   ....[87]....
        /*0400*/ 	.word	0x0000e660


	//   ....[88]....
        /*0404*/ 	.word	0x0000e690


	//   ....[89]....
        /*0408*/ 	.word	0x0000f060


	//   ....[90]....
        /*040c*/ 	.word	0x00010810


	//   ....[91]....
        /*0410*/ 	.word	0x00010820


	//   ....[92]....
        /*0414*/ 	.word	0x00010830


	//   ....[93]....
        /*0418*/ 	.word	0x00010910


	//   ....[94]....
        /*041c*/ 	.word	0x00010c80


	//   ....[95]....
        /*0420*/ 	.word	0x00010c90


	//   ....[96]....
        /*0424*/ 	.word	0x00010ca0


	//   ....[97]....
        /*0428*/ 	.word	0x00010ce0


	//   ....[98]....
        /*042c*/ 	.word	0x00011470


	//   ....[99]....
        /*0430*/ 	.word	0x000114a0


	//   ....[100]....
        /*0434*/ 	.word	0x000114d0


	//   ....[101]....
        /*0438*/ 	.word	0x000114f0


	//   ....[102]....
        /*043c*/ 	.word	0x00011500


	//   ....[103]....
        /*0440*/ 	.word	0x000115c0


	//   ....[104]....
        /*0444*/ 	.word	0x00011d60


	//   ....[105]....
        /*0448*/ 	.word	0x00011d70


	//   ....[106]....
        /*044c*/ 	.word	0x00011d80


	//   ....[107]....
        /*0450*/ 	.word	0x00011e00


	//   ....[108]....
        /*0454*/ 	.word	0x00012190


	//   ....[109]....
        /*0458*/ 	.word	0x000121a0


	//   ....[110]....
        /*045c*/ 	.word	0x000121b0


	//   ....[111]....
        /*0460*/ 	.word	0x000121d0


	//   ....[112]....
        /*0464*/ 	.word	0x00013060


	//   ....[113]....
        /*0468*/ 	.word	0x000136e0


	//   ....[114]....
        /*046c*/ 	.word	0x000137d0


	//   ....[115]....
        /*0470*/ 	.word	0x00013880


	//   ....[116]....
        /*0474*/ 	.word	0x00013900


	//   ....[117]....
        /*0478*/ 	.word	0x00013980


	//   ....[118]....
        /*047c*/ 	.word	0x00013b30


	//   ....[119]....
        /*0480*/ 	.word	0x00013bc0


	//   ....[120]....
        /*0484*/ 	.word	0x00013c40


	//   ....[121]....
        /*0488*/ 	.word	0x00013cf0


	//   ....[122]....
        /*048c*/ 	.word	0x00013d80


	//   ....[123]....
        /*0490*/ 	.word	0x00013dd0


	//   ....[124]....
        /*0494*/ 	.word	0x00013e60


	//   ....[125]....
        /*0498*/ 	.word	0x00013f60


	//   ....[126]....
        /*049c*/ 	.word	0x00013fd0


	//   ....[127]....
        /*04a0*/ 	.word	0x000140a0


	//   ....[128]....
        /*04a4*/ 	.word	0x000141e0


	//   ....[129]....
        /*04a8*/ 	.word	0x00014270


	//   ....[130]....
        /*04ac*/ 	.word	0x000142d0


	//   ....[131]....
        /*04b0*/ 	.word	0x000143b0


	//   ....[132]....
        /*04b4*/ 	.word	0x000144a0


	//   ....[133]....
        /*04b8*/ 	.word	0x00014540


	//   ....[134]....
        /*04bc*/ 	.word	0x000145a0


	//   ....[135]....
        /*04c0*/ 	.word	0x00014600


	//----- nvinfo : EIATTR_REG_RECONFIG
	.align		4
.L_1218:
        /*04c4*/ 	.byte	0x01, 0x54
	.zero		2


	//----- nvinfo : EIATTR_SYSCALL_OFFSETS
	.align		4
        /*04c8*/ 	.byte	0x04, 0x46
        /*04ca*/ 	.short	(.L_1220 - .L_1219)


	//   ....[0]....
.L_1219:
        /*04cc*/ 	.word	0x00001960


	//   ....[1]....
        /*04d0*/ 	.word	0x0000fc30


	//   ....[2]....
        /*04d4*/ 	.word	0x0000fd70


	//   ....[3]....
        /*04d8*/ 	.word	0x0000feb0


	//   ....[4]....
        /*04dc*/ 	.word	0x0000ffd0


	//   ....[5]....
        /*04e0*/ 	.word	0x00010ff0


	//----- nvinfo : EIATTR_MBARRIER_INSTR_OFFSETS
	.align		4
.L_1220:
        /*04e4*/ 	.byte	0x04, 0x39
        /*04e6*/ 	.short	(.L_1222 - .L_1221)


	//   ....[0]....
.L_1221:
        /*04e8*/ 	.word	0x00000180
        /*04ec*/ 	.word	0x000000ff
        /*04f0*/ 	.word	0x00017000
        /*04f4*/ 	.short	0x0100
        /*04f6*/ 	.byte	0x08
	.zero		1


	//   ....[1]....
        /*04f8*/ 	.word	0x00000190
        /*04fc*/ 	.word	0x000000ff
        /*0500*/ 	.word	0x00017020
        /*0504*/ 	.short	0x0100
        /*0506*/ 	.byte	0x08
	.zero		1


	//   ....[2]....
        /*0508*/ 	.word	0x00000280
        /*050c*/ 	.word	0x000000ff
        /*0510*/ 	.word	0x00017030
        /*0514*/ 	.short	0x0100
        /*0516*/ 	.byte	0x08
	.zero		1


	//   ....[3]....
        /*0518*/ 	.word	0x00000290
        /*051c*/ 	.word	0x000000ff
        /*0520*/ 	.word	0x00017040
        /*0524*/ 	.short	0x0100
        /*0526*/ 	.byte	0x08
	.zero		1


	//   ....[4]....
        /*0528*/ 	.word	0x000002a0
        /*052c*/ 	.word	0x000000ff
        /*0530*/ 	.word	0x00017038
        /*0534*/ 	.short	0x0100
        /*0536*/ 	.byte	0x08
	.zero		1


	//   ....[5]....
        /*0538*/ 	.word	0x000002b0
        /*053c*/ 	.word	0x000000ff
        /*0540*/ 	.word	0x00017048
        /*0544*/ 	.short	0x0100
        /*0546*/ 	.byte	0x08
	.zero		1


	//   ....[6]....
        /*0548*/ 	.word	0x000003e0
        /*054c*/ 	.word	0x000000ff
        /*0550*/ 	.word	0x00017050
        /*0554*/ 	.short	0x0100
        /*0556*/ 	.byte	0x08
	.zero		1


	//   ....[7]....
        /*0558*/ 	.word	0x000003f0
        /*055c*/ 	.word	0x000000ff
        /*0560*/ 	.word	0x00017060
        /*0564*/ 	.short	0x0100
        /*0566*/ 	.byte	0x08
	.zero		1


	//   ....[8]....
        /*0568*/ 	.word	0x00000400
        /*056c*/ 	.word	0x000000ff
        /*0570*/ 	.word	0x00017058
        /*0574*/ 	.short	0x0100
        /*0576*/ 	.byte	0x08
	.zero		1


	//   ....[9]....
        /*0578*/ 	.word	0x00000410
        /*057c*/ 	.word	0x000000ff
        /*0580*/ 	.word	0x00017068
        /*0584*/ 	.short	0x0100
        /*0586*/ 	.byte	0x08
	.zero		1


	//   ....[10]....
        /*0588*/ 	.word	0x00000500
        /*058c*/ 	.word	0x000000ff
        /*0590*/ 	.word	0x00017070
        /*0594*/ 	.short	0x0100
        /*0596*/ 	.byte	0x06
	.zero		1


	//   ....[11]....
        /*0598*/ 	.word	0x00000510
        /*059c*/ 	.word	0x000000ff
        /*05a0*/ 	.word	0x00017080
        /*05a4*/ 	.short	0x0100
        /*05a6*/ 	.byte	0x06
	.zero		1


	//   ....[12]....
        /*05a8*/ 	.word	0x00000520
        /*05ac*/ 	.word	0x000000ff
        /*05b0*/ 	.word	0x00017078
        /*05b4*/ 	.short	0x0100
        /*05b6*/ 	.byte	0x06
	.zero		1


	//   ....[13]....
        /*05b8*/ 	.word	0x00000530
        /*05bc*/ 	.word	0x000000ff
        /*05c0*/ 	.word	0x00017088
        /*05c4*/ 	.short	0x0100
        /*05c6*/ 	.byte	0x06
	.zero		1


	//   ....[14]....
        /*05c8*/ 	.word	0x00000660
        /*05cc*/ 	.word	0x000000ff
        /*05d0*/ 	.word	0x00017090
        /*05d4*/ 	.short	0x0100
        /*05d6*/ 	.byte	0x08
	.zero		1


	//   ....[15]....
        /*05d8*/ 	.word	0x00000670
        /*05dc*/ 	.word	0x000000ff
        /*05e0*/ 	.word	0x000170a0
        /*05e4*/ 	.short	0x0100
        /*05e6*/ 	.byte	0x08
	.zero		1


	//   ....[16]....
        /*05e8*/ 	.word	0x00000680
        /*05ec*/ 	.word	0x000000ff
        /*05f0*/ 	.word	0x00017098
        /*05f4*/ 	.short	0x0100
        /*05f6*/ 	.byte	0x08
	.zero		1


	//   ....[17]....
        /*05f8*/ 	.word	0x00000690
        /*05fc*/ 	.word	0x000000ff
        /*0600*/ 	.word	0x000170a8
        /*0604*/ 	.short	0x0100
        /*0606*/ 	.byte	0x08
	.zero		1


	//   ....[18]....
        /*0608*/ 	.word	0x000007d0
        /*060c*/ 	.word	0x000000ff
        /*0610*/ 	.word	0x000170b0
        /*0614*/ 	.short	0x0100
        /*0616*/ 	.byte	0x08
	.zero		1


	//   ....[19]....
        /*0618*/ 	.word	0x000007e0
        /*061c*/ 	.word	0x000000ff
        /*0620*/ 	.word	0x000170c0
        /*0624*/ 	.short	0x0100
        /*0626*/ 	.byte	0x08
	.zero		1


	//   ....[20]....
        /*0628*/ 	.word	0x000007f0
        /*062c*/ 	.word	0x000000ff
        /*0630*/ 	.word	0x000170b8
        /*0634*/ 	.short	0x0100
        /*0636*/ 	.byte	0x08
	.zero		1


	//   ....[21]....
        /*0638*/ 	.word	0x00000800
        /*063c*/ 	.word	0x000000ff
        /*0640*/ 	.word	0x000170c8
        /*0644*/ 	.short	0x0100
        /*0646*/ 	.byte	0x08
	.zero		1


	//   ....[22]....
        /*0648*/ 	.word	0x00001980
        /*064c*/ 	.word	0x000000ff
        /*0650*/ 	.word	0x00017000
        /*0654*/ 	.short	0x010a
        /*0656*/ 	.byte	0x2d
	.zero		1


	//   ....[23]....
        /*0658*/ 	.word	0x000019f0
        /*065c*/ 	.word	0x000000ff
        /*0660*/ 	.word	0x00017030
        /*0664*/ 	.short	0x010a
        /*0666*/ 	.byte	0x2d
	.zero		1


	//   ....[24]....
        /*0668*/ 	.word	0x00001a50
        /*066c*/ 	.word	0x000000ff
        /*0670*/ 	.word	0x00017030
        /*0674*/ 	.short	0x010a
        /*0676*/ 	.byte	0x2d
	.zero		1


	//   ....[25]....
        /*0678*/ 	.word	0x00001f30
        /*067c*/ 	.word	0x000000ff
        /*0680*/ 	.word	0x00000000
        /*0684*/ 	.short	0x0101
        /*0686*/ 	.byte	0x04
	.zero		1


	//   ....[26]....
        /*0688*/ 	.word	0x00004ff0
        /*068c*/ 	.word	0x000000ff
        /*0690*/ 	.word	0x00017030
        /*0694*/ 	.short	0x010a
        /*0696*/ 	.byte	0x1b
	.zero		1


	//   ....[27]....
        /*0698*/ 	.word	0x00005030
        /*069c*/ 	.word	0x000000ff
        /*06a0*/ 	.word	0x00017030
        /*06a4*/ 	.short	0x010a
        /*06a6*/ 	.byte	0x1b
	.zero		1


	//   ....[28]....
        /*06a8*/ 	.word	0x000051b0
        /*06ac*/ 	.word	0x000000ff
        /*06b0*/ 	.word	0x00017050
        /*06b4*/ 	.short	0x010a
        /*06b6*/ 	.byte	0x0f
	.zero		1


	//   ....[29]....
        /*06b8*/ 	.word	0x000051f0
        /*06bc*/ 	.word	0x000000ff
        /*06c0*/ 	.word	0x00017050
        /*06c4*/ 	.short	0x010a
        /*06c6*/ 	.byte	0x0f
	.zero		1


	//   ....[30]....
        /*06c8*/ 	.word	0x000054d0
        /*06cc*/ 	.word	0x000000ff
        /*06d0*/ 	.word	0x00000000
        /*06d4*/ 	.short	0x0101
        /*06d6*/ 	.byte	0x0a
	.zero		1


	//   ....[31]....
        /*06d8*/ 	.word	0x00007720
        /*06dc*/ 	.word	0x000000ff
        /*06e0*/ 	.word	0x00000000
        /*06e4*/ 	.short	0x0101
        /*06e6*/ 	.byte	0x0a
	.zero		1


	//   ....[32]....
        /*06e8*/ 	.word	0x00007f80
        /*06ec*/ 	.word	0x000000ff
        /*06f0*/ 	.word	0x00017030
        /*06f4*/ 	.short	0x010a
        /*06f6*/ 	.byte	0x0a
	.zero		1


	//   ....[33]....
        /*06f8*/ 	.word	0x00007fc0
        /*06fc*/ 	.word	0x000000ff
        /*0700*/ 	.word	0x00017030
        /*0704*/ 	.short	0x010a
        /*0706*/ 	.byte	0x0a
	.zero		1


	//   ....[34]....
        /*0708*/ 	.word	0x00008140
        /*070c*/ 	.word	0x000000ff
        /*0710*/ 	.word	0x00017050
        /*0714*/ 	.short	0x010a
        /*0716*/ 	.byte	0x0f
	.zero		1


	//   ....[35]....
        /*0718*/ 	.word	0x00008180
        /*071c*/ 	.word	0x000000ff
        /*0720*/ 	.word	0x00017050
        /*0724*/ 	.short	0x010a
        /*0726*/ 	.byte	0x0f
	.zero		1


	//   ....[36]....
        /*0728*/ 	.word	0x00008440
        /*072c*/ 	.word	0x000000ff
        /*0730*/ 	.word	0x00000000
        /*0734*/ 	.short	0x0101
        /*0736*/ 	.byte	0x0a
	.zero		1


	//   ....[37]....
        /*0738*/ 	.word	0x000095b0
        /*073c*/ 	.word	0x000000ff
        /*0740*/ 	.word	0x00000000
        /*0744*/ 	.short	0x0101
        /*0746*/ 	.byte	0x0a
	.zero		1


	//   ....[38]....
        /*0748*/ 	.word	0x00009bb0
        /*074c*/ 	.word	0x000000ff
        /*0750*/ 	.word	0x00017030
        /*0754*/ 	.short	0x010a
        /*0756*/ 	.byte	0x15
	.zero		1


	//   ....[39]....
        /*0758*/ 	.word	0x00009bf0
        /*075c*/ 	.word	0x000000ff
        /*0760*/ 	.word	0x00017030
        /*0764*/ 	.short	0x010a
        /*0766*/ 	.byte	0x15
	.zero		1


	//   ....[40]....
        /*0768*/ 	.word	0x00009d70
        /*076c*/ 	.word	0x000000ff
        /*0770*/ 	.word	0x00017050
        /*0774*/ 	.short	0x010a
        /*0776*/ 	.byte	0x0f
	.zero		1


	//   ....[41]....
        /*0778*/ 	.word	0x00009db0
        /*077c*/ 	.word	0x000000ff
        /*0780*/ 	.word	0x00017050
        /*0784*/ 	.short	0x010a
        /*0786*/ 	.byte	0x0f
	.zero		1


	//   ....[42]....
        /*0788*/ 	.word	0x0000a000
        /*078c*/ 	.word	0x000000ff
        /*0790*/ 	.word	0x00000000
        /*0794*/ 	.short	0x0101
        /*0796*/ 	.byte	0x15
	.zero		1


	//   ....[43]....
        /*0798*/ 	.word	0x0000c2d0
        /*079c*/ 	.word	0x000000ff
        /*07a0*/ 	.word	0x00000000
        /*07a4*/ 	.short	0x0101
        /*07a6*/ 	.byte	0x0a
	.zero		1


	//   ....[44]....
        /*07a8*/ 	.word	0x0000c7f0
        /*07ac*/ 	.word	0x000000ff
        /*07b0*/ 	.word	0x00017050
        /*07b4*/ 	.short	0x010a
        /*07b6*/ 	.byte	0x12
	.zero		1


	//   ....[45]....
        /*07b8*/ 	.word	0x0000c830
        /*07bc*/ 	.word	0x000000ff
        /*07c0*/ 	.word	0x00017050
        /*07c4*/ 	.short	0x010a
        /*07c6*/ 	.byte	0x12
	.zero		1


	//   ....[46]....
        /*07c8*/ 	.word	0x0000ce40
        /*07cc*/ 	.word	0x000000ff
        /*07d0*/ 	.word	0x00000000
        /*07d4*/ 	.short	0x0101
        /*07d6*/ 	.byte	0x04
	.zero		1


	//   ....[47]....
        /*07d8*/ 	.word	0x0000e120
        /*07dc*/ 	.word	0x000000ff
        /*07e0*/ 	.word	0x00000000
        /*07e4*/ 	.short	0x0101
        /*07e6*/ 	.byte	0x04
	.zero		1


	//   ....[48]....
        /*07e8*/ 	.word	0x000105d0
        /*07ec*/ 	.word	0x000000ff
        /*07f0*/ 	.word	0x00017080
        /*07f4*/ 	.short	0x010a
        /*07f6*/ 	.byte	0x30
	.zero		1


	//   ....[49]....
        /*07f8*/ 	.word	0x000109d0
        /*07fc*/ 	.word	0x000000ff
        /*0800*/ 	.word	0x00017070
        /*0804*/ 	.short	0x0107
        /*0806*/ 	.byte	0x30
	.zero		1


	//   ....[50]....
        /*0808*/ 	.word	0x00010a60
        /*080c*/ 	.word	0x000000ff
        /*0810*/ 	.word	0x00017070
        /*0814*/ 	.short	0x0101
        /*0816*/ 	.byte	0x30
	.zero		1


	//   ....[51]....
        /*0818*/ 	.word	0x00010a90
        /*081c*/ 	.word	0x000000ff
        /*0820*/ 	.word	0x00017040
        /*0824*/ 	.short	0x010a
        /*0826*/ 	.byte	0x30
	.zero		1


	//   ....[52]....
        /*0828*/ 	.word	0x00010da0
        /*082c*/ 	.word	0x000000ff
        /*0830*/ 	.word	0x00017030
        /*0834*/ 	.short	0x0107
        /*0836*/ 	.byte	0x30
	.zero		1


	//   ....[53]....
        /*0838*/ 	.word	0x00010e30
        /*083c*/ 	.word	0x000000ff
        /*0840*/ 	.word	0x00017030
        /*0844*/ 	.short	0x0101
        /*0846*/ 	.byte	0x30
	.zero		1


	//   ....[54]....
        /*0848*/ 	.word	0x000116d0
        /*084c*/ 	.word	0x000000ff
        /*0850*/ 	.word	0x00017000
        /*0854*/ 	.short	0x0107
        /*0856*/ 	.byte	0x30
	.zero		1


	//   ....[55]....
        /*0858*/ 	.word	0x00011730
        /*085c*/ 	.word	0x000000ff
        /*0860*/ 	.word	0x00017000
        /*0864*/ 	.short	0x0101
        /*0866*/ 	.byte	0x30
	.zero		1


	//   ....[56]....
        /*0868*/ 	.word	0x00011760
        /*086c*/ 	.word	0x000000ff
        /*0870*/ 	.word	0x00017020
        /*0874*/ 	.short	0x010a
        /*0876*/ 	.byte	0x30
	.zero		1


	//   ....[57]....
        /*0878*/ 	.word	0x00011b10
        /*087c*/ 	.word	0x00000005
        /*0880*/ 	.word	0x00017080
        /*0884*/ 	.short	0x010a
        /*0886*/ 	.byte	0x3f
	.zero		1


	//   ....[58]....
        /*0888*/ 	.word	0x00011ed0
        /*088c*/ 	.word	0x00000005
        /*0890*/ 	.word	0x00017070
        /*0894*/ 	.short	0x0107
        /*0896*/ 	.byte	0x3f
	.zero		1


	//   ....[59]....
        /*0898*/ 	.word	0x00011f60
        /*089c*/ 	.word	0x00000005
        /*08a0*/ 	.word	0x00017070
        /*08a4*/ 	.short	0x0101
        /*08a6*/ 	.byte	0x3f
	.zero		1


	//   ....[60]....
        /*08a8*/ 	.word	0x00011f90
        /*08ac*/ 	.word	0x00000005
        /*08b0*/ 	.word	0x00017040
        /*08b4*/ 	.short	0x010a
        /*08b6*/ 	.byte	0x3f
	.zero		1


	//   ....[61]....
        /*08b8*/ 	.word	0x000122d0
        /*08bc*/ 	.word	0x00000005
        /*08c0*/ 	.word	0x00017030
        /*08c4*/ 	.short	0x0107
        /*08c6*/ 	.byte	0x3f
	.zero		1


	//   ....[62]....
        /*08c8*/ 	.word	0x00012370
        /*08cc*/ 	.word	0x00000005
        /*08d0*/ 	.word	0x00017030
        /*08d4*/ 	.short	0x0101
        /*08d6*/ 	.byte	0x3f
	.zero		1


	//   ....[63]....
        /*08d8*/ 	.word	0x000123f0
        /*08dc*/ 	.word	0x00000003
        /*08e0*/ 	.word	0x00017070
        /*08e4*/ 	.short	0x010a
        /*08e6*/ 	.byte	0x3f
	.zero		1


	//   ....[64]....
        /*08e8*/ 	.word	0x00012480
        /*08ec*/ 	.word	0x00000003
        /*08f0*/ 	.word	0x00017060
        /*08f4*/ 	.short	0x010a
        /*08f6*/ 	.byte	0x3f
	.zero		1


	//   ....[65]....
        /*08f8*/ 	.word	0x000128b0
        /*08fc*/ 	.word	0x00000003
        /*0900*/ 	.word	0x00017050
        /*0904*/ 	.short	0x0101
        /*0906*/ 	.byte	0x3f
	.zero		1


	//   ....[66]....
        /*0908*/ 	.word	0x00012950
        /*090c*/ 	.word	0x00000003
        /*0910*/ 	.word	0x00000000
        /*0914*/ 	.short	0x0101
        /*0916*/ 	.byte	0x3f
	.zero		1


	//   ....[67]....
        /*0918*/ 	.word	0x00012a20
        /*091c*/ 	.word	0x00000003
        /*0920*/ 	.word	0x00017070
        /*0924*/ 	.short	0x010a
        /*0926*/ 	.byte	0x3f
	.zero		1


	//   ....[68]....
        /*0928*/ 	.word	0x00012ac0
        /*092c*/ 	.word	0x00000003
        /*0930*/ 	.word	0x00017060
        /*0934*/ 	.short	0x010a
        /*0936*/ 	.byte	0x3f
	.zero		1


	//   ....[69]....
        /*0938*/ 	.word	0x00012ef0
        /*093c*/ 	.word	0x00000003
        /*0940*/ 	.word	0x00017050
        /*0944*/ 	.short	0x0101
        /*0946*/ 	.byte	0x3f
	.zero		1


	//   ....[70]....
        /*0948*/ 	.word	0x00012fa0
        /*094c*/ 	.word	0x00000003
        /*0950*/ 	.word	0x00000000
        /*0954*/ 	.short	0x0101
        /*0956*/ 	.byte	0x3f
	.zero		1


	//   ....[71]....
        /*0958*/ 	.word	0x00013010
        /*095c*/ 	.word	0x00000007
        /*0960*/ 	.word	0x00017020
        /*0964*/ 	.short	0x010a
        /*0966*/ 	.byte	0x3f
	.zero		1


	//   ....[72]....
        /*0968*/ 	.word	0x00013130
        /*096c*/ 	.word	0x00000005
        /*0970*/ 	.word	0x00017040
        /*0974*/ 	.short	0x010a
        /*0976*/ 	.byte	0x3f
	.zero		1


	//   ....[73]....
        /*0978*/ 	.word	0x000131d0
        /*097c*/ 	.word	0x00000007
        /*0980*/ 	.word	0x00017040
        /*0984*/ 	.short	0x010a
        /*0986*/ 	.byte	0x3f
	.zero		1


	//   ....[74]....
        /*0988*/ 	.word	0x00013210
        /*098c*/ 	.word	0x00000005
        /*0990*/ 	.word	0x00017060
        /*0994*/ 	.short	0x010a
        /*0996*/ 	.byte	0x3f
	.zero		1


	//   ....[75]....
        /*0998*/ 	.word	0x00013250
        /*099c*/ 	.word	0x00000007
        /*09a0*/ 	.word	0x00017060
        /*09a4*/ 	.short	0x010a
        /*09a6*/ 	.byte	0x3f
	.zero		1


	//   ....[76]....
        /*09a8*/ 	.word	0x00013290
        /*09ac*/ 	.word	0x00000005
        /*09b0*/ 	.word	0x00017080
        /*09b4*/ 	.short	0x010a
        /*09b6*/ 	.byte	0x3f
	.zero		1


	//   ....[77]....
        /*09b8*/ 	.word	0x000132d0
        /*09bc*/ 	.word	0x00000007
        /*09c0*/ 	.word	0x00017080
        /*09c4*/ 	.short	0x010a
        /*09c6*/ 	.byte	0x3f
	.zero		1


	//   ....[78]....
        /*09c8*/ 	.word	0x00013340
        /*09cc*/ 	.word	0x00000003
        /*09d0*/ 	.word	0x00017000
        /*09d4*/ 	.short	0x010a
        /*09d6*/ 	.byte	0x3f
	.zero		1


	//   ....[79]....
        /*09d8*/ 	.word	0x000133a0
        /*09dc*/ 	.word	0x00000003
        /*09e0*/ 	.word	0x00017030
        /*09e4*/ 	.short	0x010a
        /*09e6*/ 	.byte	0x3f
	.zero		1


	//   ....[80]....
        /*09e8*/ 	.word	0x00013400
        /*09ec*/ 	.word	0x0000000d
        /*09f0*/ 	.word	0x00017030
        /*09f4*/ 	.short	0x010a
        /*09f6*/ 	.byte	0x3f
	.zero		1


	//   ....[81]....
        /*09f8*/ 	.word	0x00013460
        /*09fc*/ 	.word	0x0000000d
        /*0a00*/ 	.word	0x00017050
        /*0a04*/ 	.short	0x010a
        /*0a06*/ 	.byte	0x3f
	.zero		1


	//   ....[82]....
        /*0a08*/ 	.word	0x000134c0
        /*0a0c*/ 	.word	0x0000000f
        /*0a10*/ 	.word	0x00017030
        /*0a14*/ 	.short	0x010a
        /*0a16*/ 	.byte	0x3f
	.zero		1


	//   ....[83]....
        /*0a18*/ 	.word	0x00013520
        /*0a1c*/ 	.word	0x0000000f
        /*0a20*/ 	.word	0x00017050
        /*0a24*/ 	.short	0x010a
        /*0a26*/ 	.byte	0x3f
	.zero		1


	//   ....[84]....
        /*0a28*/ 	.word	0x00013580
        /*0a2c*/ 	.word	0x0000000d
        /*0a30*/ 	.word	0x00017030
        /*0a34*/ 	.short	0x010a
        /*0a36*/ 	.byte	0x3f
	.zero		1


	//   ....[85]....
        /*0a38*/ 	.word	0x000135e0
        /*0a3c*/ 	.word	0x0000000d
        /*0a40*/ 	.word	0x00017050
        /*0a44*/ 	.short	0x010a
        /*0a46*/ 	.byte	0x3f
	.zero		1


	//   ....[86]....
        /*0a48*/ 	.word	0x00013640
        /*0a4c*/ 	.word	0x00000005
        /*0a50*/ 	.word	0x00017050
        /*0a54*/ 	.short	0x010a
        /*0a56*/ 	.byte	0x3f
	.zero		1


	//   ....[87]....
        /*0a58*/ 	.word	0x00013720
        /*0a5c*/ 	.word	0x00000002
        /*0a60*/ 	.word	0x00017080
        /*0a64*/ 	.short	0x010a
        /*0a66*/ 	.byte	0x3f
	.zero		1


	//   ....[88]....
        /*0a68*/ 	.word	0x00013a80
        /*0a6c*/ 	.word	0x00000002
        /*0a70*/ 	.word	0x00017040
        /*0a74*/ 	.short	0x010a
        /*0a76*/ 	.byte	0x3f
	.zero		1


	//   ....[89]....
        /*0a78*/ 	.word	0x000140e0
        /*0a7c*/ 	.word	0x00000002
        /*0a80*/ 	.word	0x00017020
        /*0a84*/ 	.short	0x010a
        /*0a86*/ 	.byte	0x3f
	.zero		1


	//   ....[90]....
        /*0a88*/ 	.word	0x00014130
        /*0a8c*/ 	.word	0x00000005
        /*0a90*/ 	.word	0x00017080
        /*0a94*/ 	.short	0x010a
        /*0a96*/ 	.byte	0x3f
	.zero		1


	//   ....[91]....
        /*0a98*/ 	.word	0x000143f0
        /*0a9c*/ 	.word	0x00000005
        /*0aa0*/ 	.word	0x00017040
        /*0aa4*/ 	.short	0x010a
        /*0aa6*/ 	.byte	0x3f
	.zero		1


	//   ....[92]....
        /*0aa8*/ 	.word	0x000146b0
        /*0aac*/ 	.word	0x00000003
        /*0ab0*/ 	.word	0x00017070
        /*0ab4*/ 	.short	0x010a
        /*0ab6*/ 	.byte	0x3f
	.zero		1


	//   ....[93]....
        /*0ab8*/ 	.word	0x00014700
        /*0abc*/ 	.word	0x00000003
        /*0ac0*/ 	.word	0x00017060
        /*0ac4*/ 	.short	0x010a
        /*0ac6*/ 	.byte	0x3f
	.zero		1


	//   ....[94]....
        /*0ac8*/ 	.word	0x00014750
        /*0acc*/ 	.word	0x00000003
        /*0ad0*/ 	.word	0x00017070
        /*0ad4*/ 	.short	0x010a
        /*0ad6*/ 	.byte	0x3f
	.zero		1


	//   ....[95]....
        /*0ad8*/ 	.word	0x000147a0
        /*0adc*/ 	.word	0x00000003
        /*0ae0*/ 	.word	0x00017060
        /*0ae4*/ 	.short	0x010a
        /*0ae6*/ 	.byte	0x3f
	.zero		1


	//   ....[96]....
        /*0ae8*/ 	.word	0x000147f0
        /*0aec*/ 	.word	0x00000007
        /*0af0*/ 	.word	0x00017020
        /*0af4*/ 	.short	0x010a
        /*0af6*/ 	.byte	0x3f
	.zero		1


	//   ....[97]....
        /*0af8*/ 	.word	0x00014840
        /*0afc*/ 	.word	0x00000005
        /*0b00*/ 	.word	0x00017040
        /*0b04*/ 	.short	0x010a
        /*0b06*/ 	.byte	0x3f
	.zero		1


	//   ....[98]....
        /*0b08*/ 	.word	0x00014890
        /*0b0c*/ 	.word	0x00000007
        /*0b10*/ 	.word	0x00017040
        /*0b14*/ 	.short	0x010a
        /*0b16*/ 	.byte	0x3f
	.zero		1


	//   ....[99]....
        /*0b18*/ 	.word	0x000148e0
        /*0b1c*/ 	.word	0x00000005
        /*0b20*/ 	.word	0x00017060
        /*0b24*/ 	.short	0x010a
        /*0b26*/ 	.byte	0x3f
	.zero		1


	//   ....[100]....
        /*0b28*/ 	.word	0x00014930
        /*0b2c*/ 	.word	0x00000007
        /*0b30*/ 	.word	0x00017060
        /*0b34*/ 	.short	0x010a
        /*0b36*/ 	.byte	0x3f
	.zero		1


	//   ....[101]....
        /*0b38*/ 	.word	0x00014980
        /*0b3c*/ 	.word	0x00000005
        /*0b40*/ 	.word	0x00017080
        /*0b44*/ 	.short	0x010a
        /*0b46*/ 	.byte	0x3f
	.zero		1


	//----- nvinfo : EIATTR_NUM_MBARRIERS
	.align		4
.L_1222:
        /*0b48*/ 	.byte	0x03, 0x38
        /*0b4a*/ 	.short	0x0016


	//----- nvinfo : EIATTR_EXIT_INSTR_OFFSETS
	.align		4
        /*0b4c*/ 	.byte	0x04, 0x1c
        /*0b4e*/ 	.short	(.L_1224 - .L_1223)


	//   ....[0]....
.L_1223:
        /*0b50*/ 	.word	0x00013320


	//----- nvinfo : EIATTR_MAX_THREADS
	.align		4
.L_1224:
        /*0b54*/ 	.byte	0x04, 0x05
        /*0b56*/ 	.short	(.L_1226 - .L_1225)
.L_1225:
        /*0b58*/ 	.word	0x00000200
        /*0b5c*/ 	.word	0x00000001
        /*0b60*/ 	.word	0x00000001


	//----- nvinfo : EIATTR_CRS_STACK_SIZE
	.align		4
.L_1226:
        /*0b64*/ 	.byte	0x04, 0x1e
        /*0b66*/ 	.short	(.L_1228 - .L_1227)
.L_1227:
        /*0b68*/ 	.word	0x00000000


	//----- nvinfo : EIATTR_CBANK_PARAM_SIZE
	.align		4
.L_1228:
        /*0b6c*/ 	.byte	0x03, 0x19
        /*0b6e*/ 	.short	0x0a70


	//----- nvinfo : EIATTR_PARAM_CBANK
	.align		4
        /*0b70*/ 	.byte	0x04, 0x0a
        /*0b72*/ 	.short	(.L_1230 - .L_1229)
	.align		4
.L_1229:
        /*0b74*/ 	.word	index@(.nv.constant0._ZN7cutlass13device_kernelIN5flash11enable_sm90INS1_16FlashAttnFwdSm90INS1_25CollectiveMainloopFwdSm90ILi2EN4cute5tupleIJNS5_1CILi1EEES8_S8_EEENS6_IJNS7_ILi192EEENS7_ILi128EEENS7_ILi96EEEEEELi96ENS_12float_e4m3_tEfNS_4arch4Sm90ELb0ELb1ELb0ELb0ELb1ELb0ELb0ELb1ELb1ELb1ELb1ELb0EEENS1_21CollectiveEpilogueFwdINS6_IJSA_SC_SB_EEES9_NS_10bfloat16_tESG_Li384ELb0ELb1ELb1ELb1EEENS1_19SingleTileSchedulerILb0ELb1ELb1ELi192EEEEEEEEEvNT_6ParamsE)
        /*0b78*/ 	.short	0x0210
        /*0b7a*/ 	.short	0x0a70


	//----- nvinfo : EIATTR_SW_WAR
	.align		4
.L_1230:
        /*0b7c*/ 	.byte	0x04, 0x36
        /*0b7e*/ 	.short	(.L_1232 - .L_1231)
.L_1231:
        /*0b80*/ 	.word	0x00000008
.L_1232:


//--------------------- .nv.info._ZN7cutlass13device_kernelIN5flash11enable_sm90INS1_16FlashAttnFwdSm90INS1_25CollectiveMainloopFwdSm90ILi2EN4cute5tupleIJNS5_1CILi1EEES8_S8_EEENS6_IJNS7_ILi192EEENS7_ILi128EEENS7_ILi96EEEEEELi96ENS_12float_e4m3_tEfNS_4arch4Sm90ELb0ELb1ELb0ELb1ELb1ELb0ELb0ELb1ELb1ELb1ELb1ELb0EEENS1_21CollectiveEpilogueFwdINS6_IJSA_SC_SB_EEES9_NS_10bfloat16_tESG_Li384ELb1ELb1ELb1ELb1EEENS1_36VarlenDynamicPersistentTileSchedulerILi192ELi128ELi384ELi128ELb1ELb1ELb1ELb1ELb0ELb1EEEEEEEEEvNT_6ParamsE --------------------------
	.section	.nv.info._ZN7cutlass13device_kernelIN5flash11enable_sm90INS1_16FlashAttnFwdSm90INS1_25CollectiveMainloopFwdSm90ILi2EN4cute5tupleIJNS5_1CILi1EEES8_S8_EEENS6_IJNS7_ILi192EEENS7_ILi128EEENS7_ILi96EEEEEELi96ENS_12float_e4m3_tEfNS_4arch4Sm90ELb0ELb1ELb0ELb1ELb1ELb0ELb0ELb1ELb1ELb1ELb1ELb0EEENS1_21CollectiveEpilogueFwdINS6_IJSA_SC_SB_EEES9_NS_10bfloat16_tESG_Li384ELb1ELb1ELb1ELb1EEENS1_36VarlenDynamicPersistentTileSchedulerILi192ELi128ELi384ELi128ELb1ELb1ELb1ELb1ELb0ELb1EEEEEEEEEvNT_6ParamsE,"",@"SHT_CUDA_INFO"
	.sectionflags	@""
	.align	4


	//----- nvinfo : EIATTR_CUDA_API_VERSION
	.align		4
        /*0000*/ 	.byte	0x04, 0x37
        /*0002*/ 	.short	(.L_1234 - .L_1233)
.L_1233:
        /*0004*/ 	.word	0x00000082


	//----- nvinfo : EIATTR_KPARAM_INFO
	.align		4
.L_1234:
        /*0008*/ 	.byte	0x04, 0x17
        /*000a*/ 	.short	(.L_1236 - .L_1235)
.L_1235:
        /*000c*/ 	.word	0x00000000
        /*0010*/ 	.short	0x0000
        /*0012*/ 	.short	0x0070
        /*0014*/ 	.byte	0x00, 0xf0, 0x01, 0x2a


	//----- nvinfo : EIATTR_SPARSE_MMA_MASK
	.align		4
.L_1236:
        /*0018*/ 	.byte	0x03, 0x50
        /*001a*/ 	.short	0x0000


	//----- nvinfo : EIATTR_MAXREG_COUNT
	.align		4
        /*001c*/ 	.byte	0x03, 0x1b
        /*001e*/ 	.short	0x0080


	//----- nvinfo : EIATTR_NUM_BARRIERS
	.align		4
        /*0020*/ 	.byte	0x02, 0x4c
        /*0022*/ 	.byte	0x09
	.zero		1


	//----- nvinfo : EIATTR_EXTERNS
	.align		4
        /*0024*/ 	.byte	0x04, 0x0f
        /*0026*/ 	.short	(.L_1238 - .L_1237)


	//   ....[0]....
	.align		4
.L_1237:
        /*0028*/ 	.word	index@(__assertfail)


	//----- nvinfo : EIATTR_ANNOTATIONS
	.align		4
.L_1238:
        /*002c*/ 	.byte	0x04, 0x55
        /*002e*/ 	.short	(.L_1240 - .L_1239)


	//   ....[0]....
.L_1239:
        /* <DEDUP_REMOVED lines=28> */


	//----- nvinfo : EIATTR_MERCURY_ISA_VERSION
	.align		4
.L_1240:
        /*01e0*/ 	.byte	0x03, 0x5f
        /*01e2*/ 	.short	0x0101


	//----- nvinfo : EIATTR_UNUSED_LOAD_BYTE_OFFSET
	.align		4
        /*01e4*/ 	.byte	0x04, 0x44
        /*01e6*/ 	.short	(.L_1242 - .L_1241)


	//   ....[0]....
.L_1241:
        /*01e8*/ 	.word	0x00000940
        /*01ec*/ 	.word	0x0000fff0


	//   ....[1]....
        /*01f0*/ 	.word	0x0000dc00
        /*01f4*/ 	.word	0x0000fff0


	//----- nvinfo : EIATTR_INT_WARP_WIDE_INSTR_OFFSETS
	.align		4
.L_1242:
        /*01f8*/ 	.byte	0x04, 0x31
        /*01fa*/ 	.short	(.L_1244 - .L_1243)


	//   ....[0]....
.L_1243:
        /*01fc*/ 	.word	0x000000c0


	//   ....[1]....
        /*0200*/ 	.word	0x000000d0


	//   ....[2]....
        /*0204*/ 	.word	0x00000170


	//   ....[3]....
        /*0208*/ 	.word	0x00013150


	//   ....[4]....
        /*020c*/ 	.word	0x000131e0


	//   ....[5]....
        /*0210*/ 	.word	0x000160d0


	//   ....[6]....
        /*0214*/ 	.word	0x00016160


	//----- nvinfo : EIATTR_COOP_GROUP_MASK_REGIDS
	.align		4
.L_1244:
        /*0218*/ 	.byte	0x04, 0x29
        /*021a*/ 	.short	(.L_1246 - .L_1245)


	//   ....[0]....
.L_1245:
        /*021c*/ 	.word	0xffffffff


	//   ....[1]....
        /*0220*/ 	.word	0xffffffff


	//   ....[2]....
        /*0224*/ 	.word	0xffffffff


	//   ....[3]....
        /*0228*/ 	.word	0xffffffff


	//   ....[4]....
        /*022c*/ 	.word	0xffffffff


	//   ....[5]....
        /*0230*/ 	.word	0xffffffff


	//   ....[6]....
        /*0234*/ 	.word	0xffffffff


	//   ....[7]....
        /*0238*/ 	.word	0xffffffff


	//   ....[8]....
        /*023c*/ 	.word	0xffffffff


	//   ....[9]....
        /*0240*/ 	.word	0xffffffff


	//   ....[10]....
        /*0244*/ 	.word	0xffffffff


	//   ....[11]....
        /*0248*/ 	.word	0xffffffff


	//   ....[12]....
        /*024c*/ 	.word	0xffffffff


	//   ....[13]....
        /*0250*/ 	.word	0xffffffff


	//   ....[14]....
        /*0254*/ 	.word	0xffffffff


	//   ....[15]....
        /*0258*/ 	.word	0xffffffff


	//   ....[16]....
        /*025c*/ 	.word	0xffffffff


	//   ....[17]....
        /*0260*/ 	.word	0xffffffff


	//   ....[18]....
        /*0264*/ 	.word	0xffffffff


	//   ....[19]....
        /*0268*/ 	.word	0xffffffff


	//   ....[20]....
        /*026c*/ 	.word	0xffffffff


	//   ....[21]....
        /*0270*/ 	.word	0xffffffff


	//   ....[22]....
        /*0274*/ 	.word	0xffffffff


	//   ....[23]....
        /*0278*/ 	.word	0xffffffff


	//   ....[24]....
        /*027c*/ 	.word	0xffffffff


	//   ....[25]....
        /*0280*/ 	.word	0xffffffff


	//   ....[26]....
        /*0284*/ 	.word	0xffffffff


	//   ....[27]....
        /*0288*/ 	.word	0xffffffff


	//   ....[28]....
        /*028c*/ 	.word	0xffffffff


	//   ....[29]....
        /*0290*/ 	.word	0xffffffff


	//   ....[30]....
        /*0294*/ 	.word	0xffffffff


	//   ....[31]....
        /*0298*/ 	.word	0xffffffff


	//   ....[32]....
        /*029c*/ 	.word	0xffffffff


	//   ....[33]....
        /*02a0*/ 	.word	0xffffffff


	//   ....[34]....
        /*02a4*/ 	.word	0xffffffff


	//   ....[35]....
        /*02a8*/ 	.word	0xffffffff


	//   ....[36]....
        /*02ac*/ 	.word	0xffffffff


	//   ....[37]....
        /*02b0*/ 	.word	0xffffffff


	//   ....[38]....
        /*02b4*/ 	.word	0xffffffff


	//   ....[39]....
        /*02b8*/ 	.word	0xffffffff


	//   ....[40]....
        /*02bc*/ 	.word	0xffffffff


	//   ....[41]....
        /*02c0*/ 	.word	0xffffffff


	//   ....[42]....
        /*02c4*/ 	.word	0xffffffff


	//   ....[43]....
        /*02c8*/ 	.word	0xffffffff


	//   ....[44]....
        /*02cc*/ 	.word	0xffffffff


	//   ....[45]....
        /*02d0*/ 	.word	0xffffffff


	//   ....[46]....
        /*02d4*/ 	.word	0xffffffff


	//   ....[47]....
        /*02d8*/ 	.word	0xffffffff


	//   ....[48]....
        /*02dc*/ 	.word	0xffffffff


	//   ....[49]....
        /*02e0*/ 	.word	0xffffffff


	//   ....[50]....
        /*02e4*/ 	.word	0xffffffff


	//   ....[51]....
        /*02e8*/ 	.word	0xffffffff


	//   ....[52]....
        /*02ec*/ 	.word	0xffffffff


	//   ....[53]....
        /*02f0*/ 	.word	0xffffffff


	//   ....[54]....
        /*02f4*/ 	.word	0xffffffff


	//   ....[55]....
        /*02f8*/ 	.word	0xffffffff


	//   ....[56]....
        /*02fc*/ 	.word	0xffffffff


	//   ....[57]....
        /*0300*/ 	.word	0xffffffff


	//   ....[58]....
        /*0304*/ 	.word	0xffffffff


	//   ....[59]....
        /*0308*/ 	.word	0xffffffff


	//   ....[60]....
        /*030c*/ 	.word	0xffffffff


	//   ....[61]....
        /*0310*/ 	.word	0xffffffff


	//   ....[62]....
        /*0314*/ 	.word	0xffffffff


	//   ....[63]....
        /*0318*/ 	.word	0xffffffff


	//   ....[64]....
        /*031c*/ 	.word	0xffffffff


	//   ....[65]....
        /*0320*/ 	.word	0xffffffff


	//   ....[66]....
        /*0324*/ 	.word	0xffffffff


	//   ....[67]....
        /*0328*/ 	.word	0xffffffff


	//   ....[68]....
        /*032c*/ 	.word	0xffffffff


	//   ....[69]....
        /*0330*/ 	.word	0xffffffff


	//   ....[70]....
        /*0334*/ 	.word	0xffffffff


	//   ....[71]....
        /*0338*/ 	.word	0xffffffff


	//   ....[72]....
        /*033c*/ 	.word	0xffffffff


	//   ....[73]....
        /*0340*/ 	.word	0xffffffff


	//   ....[74]....
        /*0344*/ 	.word	0xffffffff


	//   ....[75]....
        /*0348*/ 	.word	0xffffffff


	//   ....[76]....
        /*034c*/ 	.word	0xffffffff


	//   ....[77]....
        /*0350*/ 	.word	0xffffffff


	//   ....[78]....
        /*0354*/ 	.word	0xffffffff


	//   ....[79]....
        /*0358*/ 	.word	0xffffffff


	//   ....[80]....
        /*035c*/ 	.word	0xffffffff


	//   ....[81]....
        /*0360*/ 	.word	0xffffffff


	//   ....[82]....
        /*0364*/ 	.word	0xffffffff


	//   ....[83]....
        /*0368*/ 	.word	0xffffffff


	//   ....[84]....
        /*036c*/ 	.word	0xffffffff


	//   ....[85]....
        /*0370*/ 	.word	0xffffffff


	//   ....[86]....
        /*0374*/ 	.word	0xffffffff


	//   ....[87]....
        /*0378*/ 	.word	0xffffffff


	//   ....[88]....
        /*037c*/ 	.word	0xffffffff


	//   ....[89]....
        /*0380*/ 	.word	0xffffffff


	//   ....[90]....
        /*0384*/ 	.word	0xffffffff


	//   ....[91]....
        /*0388*/ 	.word	0xffffffff


	//   ....[92]....
        /*038c*/ 	.word	0xffffffff


	//   ....[93]....
        /*0390*/ 	.word	0xffffffff


	//   ....[94]....
        /*0394*/ 	.word	0xffffffff


	//   ....[95]....
        /*0398*/ 	.word	0xffffffff


	//   ....[96]....
        /*039c*/ 	.word	0xffffffff


	//   ....[97]....
        /*03a0*/ 	.word	0xffffffff


	//   ....[98]....
        /*03a4*/ 	.word	0xffffffff


	//   ....[99]....
        /*03a8*/ 	.word	0xffffffff


	//   ....[100]....
        /*03ac*/ 	.word	0xffffffff


	//   ....[101]....
        /*03b0*/ 	.word	0xffffffff


	//   ....[102]....
        /*03b4*/ 	.word	0xffffffff


	//   ....[103]....
        /*03b8*/ 	.word	0xffffffff


	//   ....[104]....
        /*03bc*/ 	.word	0xffffffff


	//   ....[105]....
        /*03c0*/ 	.word	0xffffffff


	//   ....[106]....
        /*03c4*/ 	.word	0xffffffff


	//   ....[107]....
        /*03c8*/ 	.word	0xffffffff


	//   ....[108]....
        /*03cc*/ 	.word	0xffffffff


	//   ....[109]....
        /*03d0*/ 	.word	0xffffffff


	//   ....[110]....
        /*03d4*/ 	.word	0xffffffff


	//   ....[111]....
        /*03d8*/ 	.word	0xffffffff


	//   ....[112]....
        /*03dc*/ 	.word	0xffffffff


	//   ....[113]....
        /*03e0*/ 	.word	0xffffffff


	//   ....[114]....
        /*03e4*/ 	.word	0xffffffff


	//   ....[115]....
        /*03e8*/ 	.word	0xffffffff


	//   ....[116]....
        /*03ec*/ 	.word	0xffffffff


	//   ....[117]....
        /*03f0*/ 	.word	0xffffffff


	//   ....[118]....
        /*03f4*/ 	.word	0xffffffff


	//   ....[119]....
        /*03f8*/ 	.word	0xffffffff


	//   ....[120]....
        /*03fc*/ 	.word	0xffffffff


	//   ....[121]....
        /*0400*/ 	.word	0xffffffff


	//   ....[122]....
        /*0404*/ 	.word	0xffffffff


	//   ....[123]....
        /*0408*/ 	.word	0xffffffff


	//   ....[124]....
        /*040c*/ 	.word	0xffffffff


	//   ....[125]....
        /*0410*/ 	.word	0xffffffff


	//   ....[126]....
        /*0414*/ 	.word	0xffffffff


	//   ....[127]....
        /*0418*/ 	.word	0xffffffff


	//   ....[128]....
        /*041c*/ 	.word	0xffffffff


	//   ....[129]....
        /*0420*/ 	.word	0xffffffff


	//   ....[130]....
        /*0424*/ 	.word	0xffffffff


	//   ....[131]....
        /*0428*/ 	.word	0xffffffff


	//   ....[132]....
        /*042c*/ 	.word	0xffffffff


	//   ....[133]....
        /*0430*/ 	.word	0xffffffff


	//   ....[134]....
        /*0434*/ 	.word	0xffffffff


	//   ....[135]....
        /*0438*/ 	.word	0xffffffff


	//   ....[136]....
        /*043c*/ 	.word	0xffffffff


	//   ....[137]....
        /*0440*/ 	.word	0xffffffff


	//   ....[138]....
        /*0444*/ 	.word	0xffffffff


	//   ....[139]....
        /*0448*/ 	.word	0xffffffff


	//   ....[140]....
        /*044c*/ 	.word	0xffffffff


	//   ....[141]....
        /*0450*/ 	.word	0xffffffff


	//   ....[142]....
        /*0454*/ 	.word	0xffffffff


	//   ....[143]....
        /*0458*/ 	.word	0xffffffff


	//   ....[144]....
        /*045c*/ 	.word	0xffffffff


	//   ....[145]....
        /*0460*/ 	.word	0xffffffff


	//   ....[146]....
        /*0464*/ 	.word	0xffffffff


	//   ....[147]....
        /*0468*/ 	.word	0xffffffff


	//   ....[148]....
        /*046c*/ 	.word	0xffffffff


	//   ....[149]....
        /*0470*/ 	.word	0xffffffff


	//   ....[150]....
        /*0474*/ 	.word	0xffffffff


	//   ....[151]....
        /*0478*/ 	.word	0xffffffff


	//   ....[152]....
        /*047c*/ 	.word	0xffffffff


	//   ....[153]....
        /*0480*/ 	.word	0xffffffff


	//   ....[154]....
        /*0484*/ 	.word	0xffffffff


	//   ....[155]....
        /*0488*/ 	.word	0x0500000f


	//   ....[156]....
        /*048c*/ 	.word	0x0500000f


	//   ....[157]....
        /*0490*/ 	.word	0x0500000f


	//   ....[158]....
        /*0494*/ 	.word	0x0500000f


	//   ....[159]....
        /*0498*/ 	.word	0x0500000f


	//   ....[160]....
        /*049c*/ 	.word	0x0500000f


	//   ....[161]....
        /*04a0*/ 	.word	0x0500000f


	//   ....[162]....
        /*04a4*/ 	.word	0x0500000f


	//   ....[163]....
        /*04a8*/ 	.word	0x0500000f


	//   ....[164]....
        /*04ac*/ 	.word	0x0500000f


	//   ....[165]....
        /*04b0*/ 	.word	0x0500000f


	//   ....[166]....
        /*04b4*/ 	.word	0x0500000f


	//   ....[167]....
        /*04b8*/ 	.word	0x0500000f


	//   ....[168]....
        /*04bc*/ 	.word	0x0500000f


	//   ....[169]....
        /*04c0*/ 	.word	0x0500000f


	//   ....[170]....
        /*04c4*/ 	.word	0x0500000f


	//   ....[171]....
        /*04c8*/ 	.word	0x0500000f


	//   ....[172]....
        /*04cc*/ 	.word	0x0500000f


	//   ....[173]....
        /*04d0*/ 	.word	0x0500000f


	//   ....[174]....
        /*04d4*/ 	.word	0x0500000f


	//   ....[175]....
        /*04d8*/ 	.word	0x0500000f


	//   ....[176]....
        /*04dc*/ 	.word	0x0500000f


	//   ....[177]....
        /*04e0*/ 	.word	0x0500000f


	//   ....[178]....
        /*04e4*/ 	.word	0x0500000f


	//----- nvinfo : EIATTR_COOP_GROUP_INSTR_OFFSETS
	.align		4
.L_1246:
        /*04e8*/ 	.byte	0x04, 0x28
        /*04ea*/ 	.short	(.L_1248 - .L_1247)


	//   ....[0]....
.L_1247:
        /*04ec*/ 	.word	0x00000070


	//   ....[1]....
        /*04f0*/ 	.word	0x000000b0


	//   ....[2]....
        /*04f4*/ 	.word	0x000002d0


	//   ....[3]....
        /*04f8*/ 	.word	0x00000430


	//   ....[4]....
        /*04fc*/ 	.word	0x00000550


	//   ....[5]....
        /*0500*/ 	.word	0x000006b0


	//   ....[6]....
        /*0504*/ 	.word	0x00002060


	//   ....[7]....
        /*0508*/ 	.word	0x00002670


	//   ....[8]....
        /*050c*/ 	.word	0x000028b0


	//   ....[9]....
        /*0510*/ 	.word	0x00003c20


	//   ....[10]....
        /*0514*/ 	.word	0x00003d30


	//   ....[11]....
        /*0518*/ 	.word	0x000045d0


	//   ....[12]....
        /*051c*/ 	.word	0x00004660


	//   ....[13]....
        /*0520*/ 	.word	0x00005ba0


	//   ....[14]....
        /*0524*/ 	.word	0x00005d90


	//   ....[15]....
        /*0528*/ 	.word	0x00006ce0


	//   ....[16]....
        /*052c*/ 	.word	0x00006dd0


	//   ....[17]....
        /*0530*/ 	.word	0x00007570


	//   ....[18]....
        /*0534*/ 	.word	0x000075d0


	//   ....[19]....
        /*0538*/ 	.word	0x00008e40


	//   ....[20]....
        /*053c*/ 	.word	0x00008e60


	//   ....[21]....
        /*0540*/ 	.word	0x000090b0


	//   ....[22]....
        /*0544*/ 	.word	0x000090d0


	//   ....[23]....
        /*0548*/ 	.word	0x0000a8e0


	//   ....[24]....
        /*054c*/ 	.word	0x0000ab00


	//   ....[25]....
        /*0550*/ 	.word	0x0000ba50


	//   ....[26]....
        /*0554*/ 	.word	0x0000bb40


	//   ....[27]....
        /*0558*/ 	.word	0x0000c2e0


	//   ....[28]....
        /*055c*/ 	.word	0x0000c340


	//   ....[29]....
        /*0560*/ 	.word	0x0000d540


	//   ....[30]....
        /*0564*/ 	.word	0x0000d560


	//   ....[31]....
        /*0568*/ 	.word	0x0000d5d0


	//   ....[32]....
        /*056c*/ 	.word	0x0000d5e0


	//   ....[33]....
        /*0570*/ 	.word	0x0000e070


	//   ....[34]....
        /*0574*/ 	.word	0x0000e080


	//   ....[35]....
        /*0578*/ 	.word	0x0000e090


	//   ....[36]....
        /*057c*/ 	.word	0x0000e0b0


	//   ....[37]....
        /*0580*/ 	.word	0x0000e0d0


	//   ....[38]....
        /*0584*/ 	.word	0x0000e140


	//   ....[39]....
        /*0588*/ 	.word	0x0000e180


	//   ....[40]....
        /*058c*/ 	.word	0x0000e1c0


	//   ....[41]....
        /*0590*/ 	.word	0x0000e1f0


	//   ....[42]....
        /*0594*/ 	.word	0x0000e220


	//   ....[43]....
        /*0598*/ 	.word	0x0000e250


	//   ....[44]....
        /*059c*/ 	.word	0x0000e280


	//   ....[45]....
        /*05a0*/ 	.word	0x0000e2b0


	//   ....[46]....
        /*05a4*/ 	.word	0x0000e2f0


	//   ....[47]....
        /*05a8*/ 	.word	0x0000e330


	//   ....[48]....
        /*05ac*/ 	.word	0x0000e360


	//   ....[49]....
        /*05b0*/ 	.word	0x0000e390


	//   ....[50]....
        /*05b4*/ 	.word	0x0000e3c0


	//   ....[51]....
        /*05b8*/ 	.word	0x0000e3d0


	//   ....[52]....
        /*05bc*/ 	.word	0x0000e3e0


	//   ....[53]....
        /*05c0*/ 	.word	0x0000e400


	//   ....[54]....
        /*05c4*/ 	.word	0x0000e410


	//   ....[55]....
        /*05c8*/ 	.word	0x0000e420


	//   ....[56]....
        /*05cc*/ 	.word	0x0000e430


	//   ....[57]....
        /*05d0*/ 	.word	0x0000e440


	//   ....[58]....
        /*05d4*/ 	.word	0x0000e460


	//   ....[59]....
        /*05d8*/ 	.word	0x0000e470


	//   ....[60]....
        /*05dc*/ 	.word	0x0000e4a0


	//   ....[61]....
        /*05e0*/ 	.word	0x0000e4c0


	//   ....[62]....
        /*05e4*/ 	.word	0x0000e4d0


	//   ....[63]....
        /*05e8*/ 	.word	0x0000e500


	//   ....[64]....
        /*05ec*/ 	.word	0x0000e510


	//   ....[65]....
        /*05f0*/ 	.word	0x0000e520


	//   ....[66]....
        /*05f4*/ 	.word	0x0000e530


	//   ....[67]....
        /*05f8*/ 	.word	0x0000e540


	//   ....[68]....
        /*05fc*/ 	.word	0x0000e560


	//   ....[69]....
        /*0600*/ 	.word	0x0000e580


	//   ....[70]....
        /*0604*/ 	.word	0x0000e590


	//   ....[71]....
        /*0608*/ 	.word	0x0000e5b0


	//   ....[72]....
        /*060c*/ 	.word	0x0000e5e0


	//   ....[73]....
        /*0610*/ 	.word	0x0000e610


	//   ....[74]....
        /*0614*/ 	.word	0x0000e640


	//   ....[75]....
        /*0618*/ 	.word	0x0000e670


	//   ....[76]....
        /*061c*/ 	.word	0x0000e6a0


	//   ....[77]....
        /*0620*/ 	.word	0x0000e6d0


	//   ....[78]....
        /*0624*/ 	.word	0x0000e700


	//   ....[79]....
        /*0628*/ 	.word	0x0000e730


	//   ....[80]....
        /*062c*/ 	.word	0x0000e760


	//   ....[81]....
        /*0630*/ 	.word	0x0000ef70


	//   ....[82]....
        /*0634*/ 	.word	0x0000ef80


	//   ....[83]....
        /*0638*/ 	.word	0x0000ef90


	//   ....[84]....
        /*063c*/ 	.word	0x0000efe0


	//   ....[85]....
        /*0640*/ 	.word	0x0000f6c0


	//   ....[86]....
        /*0644*/ 	.word	0x0000f6f0


	//   ....[87]....
        /*0648*/ 	.word	0x0000f810


	//   ....[88]....
        /*064c*/ 	.word	0x0000f830


	//   ....[89]....
        /*0650*/ 	.word	0x0000fd50


	//   ....[90]....
        /*0654*/ 	.word	0x0000fd80


	//   ....[91]....
        /*0658*/ 	.word	0x000100c0


	//   ....[92]....
        /*065c*/ 	.word	0x000100d0


	//   ....[93]....
        /*0660*/ 	.word	0x00010d50


	//   ....[94]....
        /*0664*/ 	.word	0x00010d60


	//   ....[95]....
        /*0668*/ 	.word	0x00010e60


	//   ....[96]....
        /*066c*/ 	.word	0x00010e80


	//   ....[97]....
        /*0670*/ 	.word	0x00011000


	//   ....[98]....
        /*0674*/ 	.word	0x00011210


	//   ....[99]....
        /*0678*/ 	.word	0x00011240


	//   ....[100]....
        /*067c*/ 	.word	0x00011270


	//   ....[101]....
        /*0680*/ 	.word	0x000112a0


	//   ....[102]....
        /*0684*/ 	.word	0x000112d0


	//   ....[103]....
        /*0688*/ 	.word	0x00011320


	//   ....[104]....
        /*068c*/ 	.word	0x000114a0


	//   ....[105]....
        /*0690*/ 	.word	0x000114d0


	//   ....[106]....
        /*0694*/ 	.word	0x00011500


	//   ....[107]....
        /*0698*/ 	.word	0x00011530


	//   ....[108]....
        /*069c*/ 	.word	0x00011560


	//   ....[109]....
        /*06a0*/ 	.word	0x00011590


	//   ....[110]....
        /*06a4*/ 	.word	0x00011620


	//   ....[111]....
        /*06a8*/ 	.word	0x00011680


	//   ....[112]....
        /*06ac*/ 	.word	0x00011690


	//   ....[113]....
        /*06b0*/ 	.word	0x000116e0


	//   ....[114]....
        /*06b4*/ 	.word	0x00013d90


	//   ....[115]....
        /*06b8*/ 	.word	0x00013dd0


	//   ....[116]....
        /*06bc*/ 	.word	0x00013df0


	//   ....[117]....
        /*06c0*/ 	.word	0x00013ec0


	//   ....[118]....
        /*06c4*/ 	.word	0x00014240


	//   ....[119]....
        /*06c8*/ 	.word	0x00014250


	//   ....[120]....
        /*06cc*/ 	.word	0x00014260


	//   ....[121]....
        /*06d0*/ 	.word	0x00014270


	//   ....[122]....
        /*06d4*/ 	.word	0x00014bb0


	//   ....[123]....
        /*06d8*/ 	.word	0x00014be0


	//   ....[124]....
        /*06dc*/ 	.word	0x00014c00


	//   ....[125]....
        /*06e0*/ 	.word	0x00014c10


	//   ....[126]....
        /*06e4*/ 	.word	0x00014c20


	//   ....[127]....
        /*06e8*/ 	.word	0x00014d20


	//   ....[128]....
        /*06ec*/ 	.word	0x00015450


	//   ....[129]....
        /*06f0*/ 	.word	0x00015470


	//   ....[130]....
        /*06f4*/ 	.word	0x00015480


	//   ....[131]....
        /*06f8*/ 	.word	0x000154e0


	//   ....[132]....
        /*06fc*/ 	.word	0x00015830


	//   ....[133]....
        /*0700*/ 	.word	0x00015840


	//   ....[134]....
        /*0704*/ 	.word	0x00015850


	//   ....[135]....
        /*0708*/ 	.word	0x000158b0


	//   ....[136]....
        /*070c*/ 	.word	0x00016a40


	//   ....[137]....
        /*0710*/ 	.word	0x00016a70


	//   ....[138]....
        /*0714*/ 	.word	0x00016aa0


	//   ....[139]....
        /*0718*/ 	.word	0x00016ae0


	//   ....[140]....
        /*071c*/ 	.word	0x00016af0


	//   ....[141]....
        /*0720*/ 	.word	0x00016b20


	//   ....[142]....
        /*0724*/ 	.word	0x00016b30


	//   ....[143]....
        /*0728*/ 	.word	0x00016b70


	//   ....[144]....
        /*072c*/ 	.word	0x00016cd0


	//   ....[145]....
        /*0730*/ 	.word	0x00016d10


	//   ....[146]....
        /*0734*/ 	.word	0x00016d40


	//   ....[147]....
        /*0738*/ 	.word	0x00016d70


	//   ....[148]....
        /*073c*/ 	.word	0x00016da0


	//   ....[149]....
        /*0740*/ 	.word	0x00016dd0


	//   ....[150]....
        /*0744*/ 	.word	0x00016e50


	//   ....[151]....
        /*0748*/ 	.word	0x00016e90


	//   ....[152]....
        /*074c*/ 	.word	0x00016ea0


	//   ....[153]....
        /*0750*/ 	.word	0x00016ee0


	//   ....[154]....
        /*0754*/ 	.word	0x000179f0


	//   ....[155]....
        /*0758*/ 	.word	0x000180c0


	//   ....[156]....
        /*075c*/ 	.word	0x000181a0


	//   ....[157]....
        /*0760*/ 	.word	0x00018240


	//   ....[158]....
        /*0764*/ 	.word	0x000183c0


	//   ....[159]....
        /*0768*/ 	.word	0x00018460


	//   ....[160]....
        /*076c*/ 	.word	0x00018550


	//   ....[161]....
        /*0770*/ 	.word	0x000185e0


	//   ....[162]....
        /*0774*/ 	.word	0x00018640


	//   ....[163]....
        /*0778*/ 	.word	0x000186e0


	//   ....[164]....
        /*077c*/ 	.word	0x000187f0


	//   ....[165]....
        /*0780*/ 	.word	0x00018850


	//   ....[166]....
        /*0784*/ 	.word	0x000188b0


	//   ....[167]....
        /*0788*/ 	.word	0x00018950


	//   ....[168]....
        /*078c*/ 	.word	0x00018a10


	//   ....[169]....
        /*0790*/ 	.word	0x00018a90


	//   ....[170]....
        /*0794*/ 	.word	0x00018c40


	//   ....[171]....
        /*0798*/ 	.word	0x00018ce0


	//   ....[172]....
        /*079c*/ 	.word	0x00018d40


	//   ....[173]....
        /*07a0*/ 	.word	0x00018e10


	//   ....[174]....
        /*07a4*/ 	.word	0x00018f00


	//   ....[175]....
        /*07a8*/ 	.word	0x00018f90


	//   ....[176]....
        /*07ac*/ 	.word	0x00018ff0


	//   ....[177]....
        /*07b0*/ 	.word	0x000190c0


	//   ....[178]....
        /*07b4*/ 	.word	0x00019320


	//----- nvinfo : EIATTR_REG_RECONFIG
	.align		4
.L_1248:
        /*07b8*/ 	.byte	0x01, 0x54
	.zero		2


	//----- nvinfo : EIATTR_SYSCALL_OFFSETS
	.align		4
        /*07bc*/ 	.byte	0x04, 0x46
        /*07be*/ 	.short	(.L_1250 - .L_1249)


	//   ....[0]....
.L_1249:
        /*07c0*/ 	.word	0x00002210


	//   ....[1]....
        /*07c4*/ 	.word	0x00013350


	//   ....[2]....
        /*07c8*/ 	.word	0x000134c0


	//   ....[3]....
        /*07cc*/ 	.word	0x00013610


	//   ....[4]....
        /*07d0*/ 	.word	0x00013750


	//   ....[5]....
        /*07d4*/ 	.word	0x00014630


	//----- nvinfo : EIATTR_MBARRIER_INSTR_OFFSETS
	.align		4
.L_1250:
        /*07d8*/ 	.byte	0x04, 0x39
        /*07da*/ 	.short	(.L_1252 - .L_1251)


	//   ....[0]....
.L_1251:
        /*07dc*/ 	.word	0x00000180
        /*07e0*/ 	.word	0x000000ff
        /*07e4*/ 	.word	0x00019c00
        /*07e8*/ 	.short	0x0100
        /*07ea*/ 	.byte	0x08
	.zero		1


	//   ....[1]....
        /*07ec*/ 	.word	0x00000190
        /*07f0*/ 	.word	0x000000ff
        /*07f4*/ 	.word	0x00019c20
        /*07f8*/ 	.short	0x0100
        /*07fa*/ 	.byte	0x08
	.zero		1


	//   ....[2]....
        /*07fc*/ 	.word	0x00000280
        /*0800*/ 	.word	0x000000ff
        /*0804*/ 	.word	0x00019c30
        /*0808*/ 	.short	0x0100
        /*080a*/ 	.byte	0x08
	.zero		1


	//   ....[3]....
        /*080c*/ 	.word	0x00000290
        /*0810*/ 	.word	0x000000ff
        /*0814*/ 	.word	0x00019c40
        /*0818*/ 	.short	0x0100
        /*081a*/ 	.byte	0x08
	.zero		1


	//   ....[4]....
        /*081c*/ 	.word	0x000002a0
        /*0820*/ 	.word	0x000000ff
        /*0824*/ 	.word	0x00019c38
        /*0828*/ 	.short	0x0100
        /*082a*/ 	.byte	0x08
	.zero		1


	//   ....[5]....
        /*082c*/ 	.word	0x000002b0
        /*0830*/ 	.word	0x000000ff
        /*0834*/ 	.word	0x00019c48
        /*0838*/ 	.short	0x0100
        /*083a*/ 	.byte	0x08
	.zero		1


	//   ....[6]....
        /*083c*/ 	.word	0x000003e0
        /*0840*/ 	.word	0x000000ff
        /*0844*/ 	.word	0x00019c50
        /*0848*/ 	.short	0x0100
        /*084a*/ 	.byte	0x08
	.zero		1


	//   ....[7]....
        /*084c*/ 	.word	0x000003f0
        /*0850*/ 	.word	0x000000ff
        /*0854*/ 	.word	0x00019c60
        /*0858*/ 	.short	0x0100
        /*085a*/ 	.byte	0x08
	.zero		1


	//   ....[8]....
        /*085c*/ 	.word	0x00000400
        /*0860*/ 	.word	0x000000ff
        /*0864*/ 	.word	0x00019c58
        /*0868*/ 	.short	0x0100
        /*086a*/ 	.byte	0x08
	.zero		1


	//   ....[9]....
        /*086c*/ 	.word	0x00000410
        /*0870*/ 	.word	0x000000ff
        /*0874*/ 	.word	0x00019c68
        /*0878*/ 	.short	0x0100
        /*087a*/ 	.byte	0x08
	.zero		1


	//   ....[10]....
        /*087c*/ 	.word	0x00000500
        /*0880*/ 	.word	0x000000ff
        /*0884*/ 	.word	0x00019c70
        /*0888*/ 	.short	0x0100
        /*088a*/ 	.byte	0x06
	.zero		1


	//   ....[11]....
        /*088c*/ 	.word	0x00000510
        /*0890*/ 	.word	0x000000ff
        /*0894*/ 	.word	0x00019c80
        /*0898*/ 	.short	0x0100
        /*089a*/ 	.byte	0x06
	.zero		1


	//   ....[12]....
        /*089c*/ 	.word	0x00000520
        /*08a0*/ 	.word	0x000000ff
        /*08a4*/ 	.word	0x00019c78
        /*08a8*/ 	.short	0x0100
        /*08aa*/ 	.byte	0x06
	.zero		1


	//   ....[13]....
        /*08ac*/ 	.word	0x00000530
        /*08b0*/ 	.word	0x000000ff
        /*08b4*/ 	.word	0x00019c88
        /*08b8*/ 	.short	0x0100
        /*08ba*/ 	.byte	0x06
	.zero		1


	//   ....[14]....
        /*08bc*/ 	.word	0x00000660
        /*08c0*/ 	.word	0x000000ff
        /*08c4*/ 	.word	0x00019c90
        /*08c8*/ 	.short	0x0100
        /*08ca*/ 	.byte	0x08
	.zero		1


	//   ....[15]....
        /*08cc*/ 	.word	0x00000670
        /*08d0*/ 	.word	0x000000ff
        /*08d4*/ 	.word	0x00019ca0
        /*08d8*/ 	.short	0x0100
        /*08da*/ 	.byte	0x08
	.zero		1


	//   ....[16]....
        /*08dc*/ 	.word	0x00000680
        /*08e0*/ 	.word	0x000000ff
        /*08e4*/ 	.word	0x00019c98
        /*08e8*/ 	.short	0x0100
        /*08ea*/ 	.byte	0x08
	.zero		1


	//   ....[17]....
        /*08ec*/ 	.word	0x00000690
        /*08f0*/ 	.word	0x000000ff
        /*08f4*/ 	.word	0x00019ca8
        /*08f8*/ 	.short	0x0100
        /*08fa*/ 	.byte	0x08
	.zero		1


	//   ....[18]....
        /*08fc*/ 	.word	0x000007e0
        /*0900*/ 	.word	0x000000ff
        /*0904*/ 	.word	0x00019cb0
        /*0908*/ 	.short	0x0100
        /*090a*/ 	.byte	0x08
	.zero		1


	//   ....[19]....
        /*090c*/ 	.word	0x000007f0
        /*0910*/ 	.word	0x000000ff
        /*0914*/ 	.word	0x00019cc0
        /*0918*/ 	.short	0x0100
        /*091a*/ 	.byte	0x08
	.zero		1


	//   ....[20]....
        /*091c*/ 	.word	0x00000800
        /*0920*/ 	.word	0x000000ff
        /*0924*/ 	.word	0x00019cb8
        /*0928*/ 	.short	0x0100
        /*092a*/ 	.byte	0x08
	.zero		1


	//   ....[21]....
        /*092c*/ 	.word	0x00000810
        /*0930*/ 	.word	0x000000ff
        /*0934*/ 	.word	0x00019cc8
        /*0938*/ 	.short	0x0100
        /*093a*/ 	.byte	0x08
	.zero		1


	//   ....[22]....
        /*093c*/ 	.word	0x00002290
        /*0940*/ 	.word	0x000000ff
        /*0944*/ 	.word	0x00019c00
        /*0948*/ 	.short	0x010a
        /*094a*/ 	.byte	0x2e
	.zero		1


	//   ....[23]....
        /*094c*/ 	.word	0x00002310
        /*0950*/ 	.word	0x00000003
        /*0954*/ 	.word	0x00019c30
        /*0958*/ 	.short	0x010a
        /*095a*/ 	.byte	0x3f
	.zero		1


	//   ....[24]....
        /*095c*/ 	.word	0x00002350
        /*0960*/ 	.word	0x00000003
        /*0964*/ 	.word	0x00019c30
        /*0968*/ 	.short	0x010a
        /*096a*/ 	.byte	0x3f
	.zero		1


	//   ....[25]....
        /*096c*/ 	.word	0x00002680
        /*0970*/ 	.word	0x000000ff
        /*0974*/ 	.word	0x00000000
        /*0978*/ 	.short	0x0101
        /*097a*/ 	.byte	0x06
	.zero		1


	//   ....[26]....
        /*097c*/ 	.word	0x000056e0
        /*0980*/ 	.word	0x000000ff
        /*0984*/ 	.word	0x00019c30
        /*0988*/ 	.short	0x010a
        /*098a*/ 	.byte	0x13
	.zero		1


	//   ....[27]....
        /*098c*/ 	.word	0x00005720
        /*0990*/ 	.word	0x000000ff
        /*0994*/ 	.word	0x00019c30
        /*0998*/ 	.short	0x010a
        /*099a*/ 	.byte	0x13
	.zero		1


	//   ....[28]....
        /*099c*/ 	.word	0x00005880
        /*09a0*/ 	.word	0x000000ff
        /*09a4*/ 	.word	0x00019c50
        /*09a8*/ 	.short	0x010a
        /*09aa*/ 	.byte	0x0b
	.zero		1


	//   ....[29]....
        /*09ac*/ 	.word	0x000058c0
        /*09b0*/ 	.word	0x000000ff
        /*09b4*/ 	.word	0x00019c50
        /*09b8*/ 	.short	0x010a
        /*09ba*/ 	.byte	0x0b
	.zero		1


	//   ....[30]....
        /*09bc*/ 	.word	0x00005b30
        /*09c0*/ 	.word	0x000000ff
        /*09c4*/ 	.word	0x00000000
        /*09c8*/ 	.short	0x0101
        /*09ca*/ 	.byte	0x13
	.zero		1


	//   ....[31]....
        /*09cc*/ 	.word	0x00008020
        /*09d0*/ 	.word	0x000000ff
        /*09d4*/ 	.word	0x00000000
        /*09d8*/ 	.short	0x0101
        /*09da*/ 	.byte	0x06
	.zero		1


	//   ....[32]....
        /*09dc*/ 	.word	0x00008840
        /*09e0*/ 	.word	0x000000ff
        /*09e4*/ 	.word	0x00019c30
        /*09e8*/ 	.short	0x010a
        /*09ea*/ 	.byte	0x06
	.zero		1


	//   ....[33]....
        /*09ec*/ 	.word	0x00008880
        /*09f0*/ 	.word	0x000000ff
        /*09f4*/ 	.word	0x00019c30
        /*09f8*/ 	.short	0x010a
        /*09fa*/ 	.byte	0x06
	.zero		1


	//   ....[34]....
        /*09fc*/ 	.word	0x000089e0
        /*0a00*/ 	.word	0x000000ff
        /*0a04*/ 	.word	0x00019c50
        /*0a08*/ 	.short	0x010a
        /*0a0a*/ 	.byte	0x0b
	.zero		1


	//   ....[35]....
        /*0a0c*/ 	.word	0x00008a20
        /*0a10*/ 	.word	0x000000ff
        /*0a14*/ 	.word	0x00019c50
        /*0a18*/ 	.short	0x010a
        /*0a1a*/ 	.byte	0x0b
	.zero		1


	//   ....[36]....
        /*0a1c*/ 	.word	0x00008c80
        /*0a20*/ 	.word	0x000000ff
        /*0a24*/ 	.word	0x00000000
        /*0a28*/ 	.short	0x0101
        /*0a2a*/ 	.byte	0x06
	.zero		1


	//   ....[37]....
        /*0a2c*/ 	.word	0x00009e50
        /*0a30*/ 	.word	0x000000ff
        /*0a34*/ 	.word	0x00000000
        /*0a38*/ 	.short	0x0101
        /*0a3a*/ 	.byte	0x06
	.zero		1


	//   ....[38]....
        /*0a3c*/ 	.word	0x0000a440
        /*0a40*/ 	.word	0x000000ff
        /*0a44*/ 	.word	0x00019c30
        /*0a48*/ 	.short	0x010a
        /*0a4a*/ 	.byte	0x06
	.zero		1


	//   ....[39]....
        /*0a4c*/ 	.word	0x0000a480
        /*0a50*/ 	.word	0x000000ff
        /*0a54*/ 	.word	0x00019c30
        /*0a58*/ 	.short	0x010a
        /*0a5a*/ 	.byte	0x06
	.zero		1


	//   ....[40]....
        /*0a5c*/ 	.word	0x0000a5e0
        /*0a60*/ 	.word	0x000000ff
        /*0a64*/ 	.word	0x00019c50
        /*0a68*/ 	.short	0x010a
        /*0a6a*/ 	.byte	0x0b
	.zero		1


	//   ....[41]....
        /*0a6c*/ 	.word	0x0000a620
        /*0a70*/ 	.word	0x000000ff
        /*0a74*/ 	.word	0x00019c50
        /*0a78*/ 	.short	0x010a
        /*0a7a*/ 	.byte	0x0b
	.zero		1


	//   ....[42]....
        /*0a7c*/ 	.word	0x0000a920
        /*0a80*/ 	.word	0x000000ff
        /*0a84*/ 	.word	0x00000000
        /*0a88*/ 	.short	0x0101
        /*0a8a*/ 	.byte	0x06
	.zero		1


	//   ....[43]....
        /*0a8c*/ 	.word	0x0000cd90
        /*0a90*/ 	.word	0x000000ff
        /*0a94*/ 	.word	0x00000000
        /*0a98*/ 	.short	0x0101
        /*0a9a*/ 	.byte	0x06
	.zero		1


	//   ....[44]....
        /*0a9c*/ 	.word	0x0000d2b0
        /*0aa0*/ 	.word	0x000000ff
        /*0aa4*/ 	.word	0x00019c50
        /*0aa8*/ 	.short	0x010a
        /*0aaa*/ 	.byte	0x0e
	.zero		1


	//   ....[45]....
        /*0aac*/ 	.word	0x0000d2f0
        /*0ab0*/ 	.word	0x000000ff
        /*0ab4*/ 	.word	0x00019c50
        /*0ab8*/ 	.short	0x010a
        /*0aba*/ 	.byte	0x0e
	.zero		1


	//   ....[46]....
        /*0abc*/ 	.word	0x0000d8c0
        /*0ac0*/ 	.word	0x000000ff
        /*0ac4*/ 	.word	0x00000000
        /*0ac8*/ 	.short	0x0101
        /*0aca*/ 	.byte	0x04
	.zero		1


	//   ....[47]....
        /*0acc*/ 	.word	0x0000f6e0
        /*0ad0*/ 	.word	0x00000000
        /*0ad4*/ 	.word	0x00000000
        /*0ad8*/ 	.short	0x0101
        /*0ada*/ 	.byte	0x3f
	.zero		1


	//   ....[48]....
        /*0adc*/ 	.word	0x0000fd70
        /*0ae0*/ 	.word	0x00000004
        /*0ae4*/ 	.word	0x00000000
        /*0ae8*/ 	.short	0x0101
        /*0aea*/ 	.byte	0x3f
	.zero		1


	//   ....[49]....
        /*0aec*/ 	.word	0x00013bc0
        /*0af0*/ 	.word	0x00000005
        /*0af4*/ 	.word	0x00019c80
        /*0af8*/ 	.short	0x010a
        /*0afa*/ 	.byte	0x3f
	.zero		1


	//   ....[50]....
        /*0afc*/ 	.word	0x00013f90
        /*0b00*/ 	.word	0x00000005
        /*0b04*/ 	.word	0x00019c70
        /*0b08*/ 	.short	0x0107
        /*0b0a*/ 	.byte	0x3f
	.zero		1


	//   ....[51]....
        /*0b0c*/ 	.word	0x00014050
        /*0b10*/ 	.word	0x00000005
        /*0b14*/ 	.word	0x00019c70
        /*0b18*/ 	.short	0x0101
        /*0b1a*/ 	.byte	0x3f
	.zero		1


	//   ....[52]....
        /*0b1c*/ 	.word	0x00014080
        /*0b20*/ 	.word	0x00000005
        /*0b24*/ 	.word	0x00019c40
        /*0b28*/ 	.short	0x010a
        /*0b2a*/ 	.byte	0x3f
	.zero		1


	//   ....[53]....
        /*0b2c*/ 	.word	0x000143b0
        /*0b30*/ 	.word	0x00000005
        /*0b34*/ 	.word	0x00019c30
        /*0b38*/ 	.short	0x0107
        /*0b3a*/ 	.byte	0x3f
	.zero		1


	//   ....[54]....
        /*0b3c*/ 	.word	0x00014470
        /*0b40*/ 	.word	0x00000005
        /*0b44*/ 	.word	0x00019c30
        /*0b48*/ 	.short	0x0101
        /*0b4a*/ 	.byte	0x3f
	.zero		1


	//   ....[55]....
        /*0b4c*/ 	.word	0x00014e00
        /*0b50*/ 	.word	0x00000011
        /*0b54*/ 	.word	0x00019c00
        /*0b58*/ 	.short	0x0107
        /*0b5a*/ 	.byte	0x3f
	.zero		1


	//   ....[56]....
        /*0b5c*/ 	.word	0x00014f00
        /*0b60*/ 	.word	0x00000011
        /*0b64*/ 	.word	0x00019c00
        /*0b68*/ 	.short	0x0101
        /*0b6a*/ 	.byte	0x3f
	.zero		1


	//   ....[57]....
        /*0b6c*/ 	.word	0x00014f20
        /*0b70*/ 	.word	0x00000011
        /*0b74*/ 	.word	0x00019c20
        /*0b78*/ 	.short	0x010a
        /*0b7a*/ 	.byte	0x3f
	.zero		1


	//   ....[58]....
        /*0b7c*/ 	.word	0x00015280
        /*0b80*/ 	.word	0x00000004
        /*0b84*/ 	.word	0x00019c80
        /*0b88*/ 	.short	0x010a
        /*0b8a*/ 	.byte	0x3f
	.zero		1


	//   ....[59]....
        /*0b8c*/ 	.word	0x00015580
        /*0b90*/ 	.word	0x00000004
        /*0b94*/ 	.word	0x00019c70
        /*0b98*/ 	.short	0x0107
        /*0b9a*/ 	.byte	0x3f
	.zero		1


	//   ....[60]....
        /*0b9c*/ 	.word	0x00015640
        /*0ba0*/ 	.word	0x00000004
        /*0ba4*/ 	.word	0x00019c70
        /*0ba8*/ 	.short	0x0101
        /*0baa*/ 	.byte	0x3f
	.zero		1


	//   ....[61]....
        /*0bac*/ 	.word	0x00015670
        /*0bb0*/ 	.word	0x00000004
        /*0bb4*/ 	.word	0x00019c40
        /*0bb8*/ 	.short	0x010a
        /*0bba*/ 	.byte	0x3f
	.zero		1


	//   ....[62]....
        /*0bbc*/ 	.word	0x00015950
        /*0bc0*/ 	.word	0x00000004
        /*0bc4*/ 	.word	0x00019c30
        /*0bc8*/ 	.short	0x0107
        /*0bca*/ 	.byte	0x3f
	.zero		1


	//   ....[63]....
        /*0bcc*/ 	.word	0x00015a20
        /*0bd0*/ 	.word	0x00000004
        /*0bd4*/ 	.word	0x00019c30
        /*0bd8*/ 	.short	0x0101
        /*0bda*/ 	.byte	0x3f
	.zero		1


	//   ....[64]....
        /*0bdc*/ 	.word	0x00015aa0
        /*0be0*/ 	.word	0x00000002
        /*0be4*/ 	.word	0x00019c70
        /*0be8*/ 	.short	0x010a
        /*0bea*/ 	.byte	0x3f
	.zero		1


	//   ....[65]....
        /*0bec*/ 	.word	0x00015b30
        /*0bf0*/ 	.word	0x00000002
        /*0bf4*/ 	.word	0x00019c60
        /*0bf8*/ 	.short	0x010a
        /*0bfa*/ 	.byte	0x3f
	.zero		1


	//   ....[66]....
        /*0bfc*/ 	.word	0x00015fa0
        /*0c00*/ 	.word	0x00000002
        /*0c04*/ 	.word	0x00019c50
        /*0c08*/ 	.short	0x0101
        /*0c0a*/ 	.byte	0x3f
	.zero		1


	//   ....[67]....
        /*0c0c*/ 	.word	0x00016030
        /*0c10*/ 	.word	0x00000002
        /*0c14*/ 	.word	0x00000000
        /*0c18*/ 	.short	0x0101
        /*0c1a*/ 	.byte	0x3f
	.zero		1


	//   ....[68]....
        /*0c1c*/ 	.word	0x00016200
        /*0c20*/ 	.word	0x00000000
        /*0c24*/ 	.word	0x00019c70
        /*0c28*/ 	.short	0x010a
        /*0c2a*/ 	.byte	0x3f
	.zero		1


	//   ....[69]....
        /*0c2c*/ 	.word	0x00016280
        /*0c30*/ 	.word	0x00000000
        /*0c34*/ 	.word	0x00019c60
        /*0c38*/ 	.short	0x010a
        /*0c3a*/ 	.byte	0x3f
	.zero		1


	//   ....[70]....
        /*0c3c*/ 	.word	0x00016700
        /*0c40*/ 	.word	0x00000000
        /*0c44*/ 	.word	0x00019c50
        /*0c48*/ 	.short	0x0101
        /*0c4a*/ 	.byte	0x3f
	.zero		1


	//   ....[71]....
        /*0c4c*/ 	.word	0x000167a0
        /*0c50*/ 	.word	0x00000000
        /*0c54*/ 	.word	0x00000000
        /*0c58*/ 	.short	0x0101
        /*0c5a*/ 	.byte	0x3f
	.zero		1


	//   ....[72]....
        /*0c5c*/ 	.word	0x00017970
        /*0c60*/ 	.word	0x00000005
        /*0c64*/ 	.word	0x00019c20
        /*0c68*/ 	.short	0x010a
        /*0c6a*/ 	.byte	0x3f
	.zero		1


	//   ....[73]....
        /*0c6c*/ 	.word	0x00017af0
        /*0c70*/ 	.word	0x00000003
        /*0c74*/ 	.word	0x00019c40
        /*0c78*/ 	.short	0x010a
        /*0c7a*/ 	.byte	0x3f
	.zero		1


	//   ....[74]....
        /*0c7c*/ 	.word	0x00017b90
        /*0c80*/ 	.word	0x00000005
        /*0c84*/ 	.word	0x00019c40
        /*0c88*/ 	.short	0x010a
        /*0c8a*/ 	.byte	0x3f
	.zero		1


	//   ....[75]....
        /*0c8c*/ 	.word	0x00017bd0
        /*0c90*/ 	.word	0x00000003
        /*0c94*/ 	.word	0x00019c60
        /*0c98*/ 	.short	0x010a
        /*0c9a*/ 	.byte	0x3f
	.zero		1


	//   ....[76]....
        /*0c9c*/ 	.word	0x00017c10
        /*0ca0*/ 	.word	0x00000005
        /*0ca4*/ 	.word	0x00019c60
        /*0ca8*/ 	.short	0x010a
        /*0caa*/ 	.byte	0x3f
	.zero		1


	//   ....[77]....
        /*0cac*/ 	.word	0x00017c50
        /*0cb0*/ 	.word	0x00000003
        /*0cb4*/ 	.word	0x00019c80
        /*0cb8*/ 	.short	0x010a
        /*0cba*/ 	.byte	0x3f
	.zero		1


	//   ....[78]....
        /*0cbc*/ 	.word	0x00017c90
        /*0cc0*/ 	.word	0x00000005
        /*0cc4*/ 	.word	0x00019c80
        /*0cc8*/ 	.short	0x010a
        /*0cca*/ 	.byte	0x3f
	.zero		1


	//   ....[79]....
        /*0ccc*/ 	.word	0x00017d00
        /*0cd0*/ 	.word	0x00000003
        /*0cd4*/ 	.word	0x00019c00
        /*0cd8*/ 	.short	0x010a
        /*0cda*/ 	.byte	0x3f
	.zero		1


	//   ....[80]....
        /*0cdc*/ 	.word	0x00017d50
        /*0ce0*/ 	.word	0x00000003
        /*0ce4*/ 	.word	0x00019c30
        /*0ce8*/ 	.short	0x010a
        /*0cea*/ 	.byte	0x3f
	.zero		1


	//   ....[81]....
        /*0cec*/ 	.word	0x00017db0
        /*0cf0*/ 	.word	0x00000005
        /*0cf4*/ 	.word	0x00019c30
        /*0cf8*/ 	.short	0x010a
        /*0cfa*/ 	.byte	0x3f
	.zero		1


	//   ....[82]....
        /*0cfc*/ 	.word	0x00017e10
        /*0d00*/ 	.word	0x00000004
        /*0d04*/ 	.word	0x00019c50
        /*0d08*/ 	.short	0x010a
        /*0d0a*/ 	.byte	0x3f
	.zero		1


	//   ....[83]....
        /*0d0c*/ 	.word	0x00017e70
        /*0d10*/ 	.word	0x00000007
        /*0d14*/ 	.word	0x00019c30
        /*0d18*/ 	.short	0x010a
        /*0d1a*/ 	.byte	0x3f
	.zero		1


	//   ....[84]....
        /*0d1c*/ 	.word	0x00017ed0
        /*0d20*/ 	.word	0x00000004
        /*0d24*/ 	.word	0x00019c50
        /*0d28*/ 	.short	0x010a
        /*0d2a*/ 	.byte	0x3f
	.zero		1


	//   ....[85]....
        /*0d2c*/ 	.word	0x00017f30
        /*0d30*/ 	.word	0x00000005
        /*0d34*/ 	.word	0x00019c30
        /*0d38*/ 	.short	0x010a
        /*0d3a*/ 	.byte	0x3f
	.zero		1


	//   ....[86]....
        /*0d3c*/ 	.word	0x00017f90
        /*0d40*/ 	.word	0x00000004
        /*0d44*/ 	.word	0x00019c50
        /*0d48*/ 	.short	0x010a
        /*0d4a*/ 	.byte	0x3f
	.zero		1


	//   ....[87]....
        /*0d4c*/ 	.word	0x00017ff0
        /*0d50*/ 	.word	0x00000006
        /*0d54*/ 	.word	0x00019c50
        /*0d58*/ 	.short	0x010a
        /*0d5a*/ 	.byte	0x3f
	.zero		1


	//   ....[88]....
        /*0d5c*/ 	.word	0x000180f0
        /*0d60*/ 	.word	0x00000005
        /*0d64*/ 	.word	0x00019c80
        /*0d68*/ 	.short	0x010a
        /*0d6a*/ 	.byte	0x3f
	.zero		1


	//   ....[89]....
        /*0d6c*/ 	.word	0x000184a0
        /*0d70*/ 	.word	0x00000005
        /*0d74*/ 	.word	0x00019c40
        /*0d78*/ 	.short	0x010a
        /*0d7a*/ 	.byte	0x3f
	.zero		1


	//   ....[90]....
        /*0d7c*/ 	.word	0x00018b40
        /*0d80*/ 	.word	0x00000011
        /*0d84*/ 	.word	0x00019c20
        /*0d88*/ 	.short	0x010a
        /*0d8a*/ 	.byte	0x3f
	.zero		1


	//   ....[91]....
        /*0d8c*/ 	.word	0x00018b90
        /*0d90*/ 	.word	0x00000004
        /*0d94*/ 	.word	0x00019c80
        /*0d98*/ 	.short	0x010a
        /*0d9a*/ 	.byte	0x3f
	.zero		1


	//   ....[92]....
        /*0d9c*/ 	.word	0x00018e50
        /*0da0*/ 	.word	0x00000004
        /*0da4*/ 	.word	0x00019c40
        /*0da8*/ 	.short	0x010a
        /*0daa*/ 	.byte	0x3f
	.zero		1


	//   ....[93]....
        /*0dac*/ 	.word	0x00019100
        /*0db0*/ 	.word	0x00000002
        /*0db4*/ 	.word	0x00019c70
        /*0db8*/ 	.short	0x010a
        /*0dba*/ 	.byte	0x3f
	.zero		1


	//   ....[94]....
        /*0dbc*/ 	.word	0x00019150
        /*0dc0*/ 	.word	0x00000002
        /*0dc4*/ 	.word	0x00019c60
        /*0dc8*/ 	.short	0x010a
        /*0dca*/ 	.byte	0x3f
	.zero		1


	//   ....[95]....
        /*0dcc*/ 	.word	0x000191a0
        /*0dd0*/ 	.word	0x00000000
        /*0dd4*/ 	.word	0x00019c70
        /*0dd8*/ 	.short	0x010a
        /*0dda*/ 	.byte	0x3f
	.zero		1


	//   ....[96]....
        /*0ddc*/ 	.word	0x000191f0
        /*0de0*/ 	.word	0x00000000
        /*0de4*/ 	.word	0x00019c60
        /*0de8*/ 	.short	0x010a
        /*0dea*/ 	.byte	0x3f
	.zero		1


	//   ....[97]....
        /*0dec*/ 	.word	0x00019240
        /*0df0*/ 	.word	0x00000005
        /*0df4*/ 	.word	0x00019c20
        /*0df8*/ 	.short	0x010a
        /*0dfa*/ 	.byte	0x3f
	.zero		1


	//   ....[98]....
        /*0dfc*/ 	.word	0x000193e0
        /*0e00*/ 	.word	0x00000003
        /*0e04*/ 	.word	0x00019c40
        /*0e08*/ 	.short	0x010a
        /*0e0a*/ 	.byte	0x3f
	.zero		1


	//   ....[99]....
        /*0e0c*/ 	.word	0x00019430
        /*0e10*/ 	.word	0x00000005
        /*0e14*/ 	.word	0x00019c40
        /*0e18*/ 	.short	0x010a
        /*0e1a*/ 	.byte	0x3f
	.zero		1


	//   ....[100]....
        /*0e1c*/ 	.word	0x00019480
        /*0e20*/ 	.word	0x00000003
        /*0e24*/ 	.word	0x00019c60
        /*0e28*/ 	.short	0x010a
        /*0e2a*/ 	.byte	0x3f
	.zero		1


	//   ....[101]....
        /*0e2c*/ 	.word	0x000194d0
        /*0e30*/ 	.word	0x00000005
        /*0e34*/ 	.word	0x00019c60
        /*0e38*/ 	.short	0x010a
        /*0e3a*/ 	.byte	0x3f
	.zero		1


	//   ....[102]....
        /*0e3c*/ 	.word	0x00019520
        /*0e40*/ 	.word	0x00000003
        /*0e44*/ 	.word	0x00019c80
        /*0e48*/ 	.short	0x010a
        /*0e4a*/ 	.byte	0x3f
	.zero		1


	//----- nvinfo : EIATTR_NUM_MBARRIERS
	.align		4
.L_1252:
        /*0e4c*/ 	.byte	0x03, 0x38
        /*0e4e*/ 	.short	0x0016


	//----- nvinfo : EIATTR_EXIT_INSTR_OFFSETS
	.align		4
        /*0e50*/ 	.byte	0x04, 0x1c
        /*0e52*/ 	.short	(.L_1254 - .L_1253)


	//   ....[0]....
.L_1253:
        /*0e54*/ 	.word	0x00000980


	//   ....[1]....
        /*0e58*/ 	.word	0x00010fb0


	//   ....[2]....
        /*0e5c*/ 	.word	0x00017ce0


	//----- nvinfo : EIATTR_MAX_THREADS
	.align		4
.L_1254:
        /*0e60*/ 	.byte	0x04, 0x05
        /*0e62*/ 	.short	(.L_1256 - .L_1255)
.L_1255:
        /*0e64*/ 	.word	0x00000200
        /*0e68*/ 	.word	0x00000001
        /*0e6c*/ 	.word	0x00000001


	//----- nvinfo : EIATTR_CRS_STACK_SIZE
	.align		4
.L_1256:
        /*0e70*/ 	.byte	0x04, 0x1e
        /*0e72*/ 	.short	(.L_1258 - .L_1257)
.L_1257:
        /*0e74*/ 	.word	0x00000000


	//----- nvinfo : EIATTR_CBANK_PARAM_SIZE
	.align		4
.L_1258:
        /*0e78*/ 	.byte	0x03, 0x19
        /*0e7a*/ 	.short	0x0af0


	//----- nvinfo : EIATTR_PARAM_CBANK
	.align		4
        /*0e7c*/ 	.byte	0x04, 0x0a
        /*0e7e*/ 	.short	(.L_1260 - .L_1259)
	.align		4
.L_1259:
        /*0e80*/ 	.word	index@(.nv.constant0._ZN7cutlass13device_kernelIN5flash11enable_sm90INS1_16FlashAttnFwdSm90INS1_25CollectiveMainloopFwdSm90ILi2EN4cute5tupleIJNS5_1CILi1EEES8_S8_EEENS6_IJNS7_ILi192EEENS7_ILi128EEENS7_ILi96EEEEEELi96ENS_12float_e4m3_tEfNS_4arch4Sm90ELb0ELb1ELb0ELb1ELb1ELb0ELb0ELb1ELb1ELb1ELb1ELb0EEENS1_21CollectiveEpilogueFwdINS6_IJSA_SC_SB_EEES9_NS_10bfloat16_tESG_Li384ELb1ELb1ELb1ELb1EEENS1_36VarlenDynamicPersistentTileSchedulerILi192ELi128ELi384ELi128ELb1ELb1ELb1ELb1ELb0ELb1EEEEEEEEEvNT_6ParamsE)
        /*0e84*/ 	.short	0x0210
        /*0e86*/ 	.short	0x0af0


	//----- nvinfo : EIATTR_SW_WAR
	.align		4
.L_1260:
        /*0e88*/ 	.byte	0x04, 0x36
        /*0e8a*/ 	.short	(.L_1262 - .L_1261)
.L_1261:
        /*0e8c*/ 	.word	0x00000008
.L_1262:


//--------------------- .nv.info._ZN7cutlass13device_kernelIN5flash11enable_sm90INS1_16FlashAttnFwdSm90INS1_25CollectiveMainloopFwdSm90ILi2EN4cute5tupleIJNS5_1CILi1EEES8_S8_EEENS6_IJNS7_ILi192EEENS7_ILi128EEENS7_ILi96EEEEEELi96ENS_12float_e4m3_tEfNS_4arch4Sm90ELb0ELb1ELb0ELb1ELb1ELb1ELb0ELb1ELb1ELb1ELb1ELb0EEENS1_21CollectiveEpilogueFwdINS6_IJSA_SC_SB_EEES9_NS_10bfloat16_tESG_Li384ELb1ELb1ELb1ELb1EEENS1_36VarlenDynamicPersistentTileSchedulerILi192ELi128ELi384ELi128ELb1ELb1ELb1ELb1ELb0ELb1EEEEEEEEEvNT_6ParamsE --------------------------
	.section	.nv.info._ZN7cutlass13device_kernelIN5flash11enable_sm90INS1_16FlashAttnFwdSm90INS1_25CollectiveMainloopFwdSm90ILi2EN4cute5tupleIJNS5_1CILi1EEES8_S8_EEENS6_IJNS7_ILi192EEENS7_ILi128EEENS7_ILi96EEEEEELi96ENS_12float_e4m3_tEfNS_4arch4Sm90ELb0ELb1ELb0ELb1ELb1ELb1ELb0ELb1ELb1ELb1ELb1ELb0EEENS1_21CollectiveEpilogueFwdINS6_IJSA_SC_SB_EEES9_NS_10bfloat16_tESG_Li384ELb1ELb1ELb1ELb1EEENS1_36VarlenDynamicPersistentTileSchedulerILi192ELi128ELi384ELi128ELb1ELb1ELb1ELb1ELb0ELb1EEEEEEEEEvNT_6ParamsE,"",@"SHT_CUDA_INFO"
	.sectionflags	@""
	.align	4


	//----- nvinfo : EIATTR_CUDA_API_VERSION
	.align		4
        /*0000*/ 	.byte	0x04, 0x37
        /*0002*/ 	.short	(.L_1264 - .L_1263)
.L_1263:
        /*0004*/ 	.word	0x00000082


	//----- nvinfo : EIATTR_KPARAM_INFO
	.align		4
.L_1264:
        /*0008*/ 	.byte	0x04, 0x17
        /*000a*/ 	.short	(.L_1266 - .L_1265)
.L_1265:
        /*000c*/ 	.word	0x00000000
        /*0010*/ 	.short	0x0000
        /*0012*/ 	.short	0x0070
        /*0014*/ 	.byte	0x00, 0xf0, 0x01, 0x2a


	//----- nvinfo : EIATTR_SPARSE_MMA_MASK
	.align		4
.L_1266:
        /*0018*/ 	.byte	0x03, 0x50
        /*001a*/ 	.short	0x0000


	//----- nvinfo : EIATTR_MAXREG_COUNT
	.align		4
        /*001c*/ 	.byte	0x03, 0x1b
        /*001e*/ 	.short	0x0080


	//----- nvinfo : EIATTR_NUM_BARRIERS
	.align		4
        /*0020*/ 	.byte	0x02, 0x4c
        /*0022*/ 	.byte	0x10
	.zero		1


	//----- nvinfo : EIATTR_EXTERNS
	.align		4
        /*0024*/ 	.byte	0x04, 0x0f
        /*0026*/ 	.short	(.L_1268 - .L_1267)


	//   ....[0]....
	.align		4
.L_1267:
        /*0028*/ 	.word	index@(__assertfail)


	//----- nvinfo : EIATTR_ANNOTATIONS
	.align		4
.L_1268:
        /*002c*/ 	.byte	0x04, 0x55
        /*002e*/ 	.short	(.L_1270 - .L_1269)


	//   ....[0]....
.L_1269:
        /* <DEDUP_REMOVED lines=108> */


	//----- nvinfo : EIATTR_MERCURY_ISA_VERSION
	.align		4
.L_1270:
        /*06d8*/ 	.byte	0x03, 0x5f
        /*06da*/ 	.short	0x0101


	//----- nvinfo : EIATTR_UNUSED_LOAD_BYTE_OFFSET
	.align		4
        /*06dc*/ 	.byte	0x04, 0x44
        /*06de*/ 	.short	(.L_1272 - .L_1271)


	//   ....[0]....
.L_1271:
        /*06e0*/ 	.word	0x00000a50
        /*06e4*/ 	.word	0x0000fff0


	//   ....[1]....
        /*06e8*/ 	.word	0x00018900
        /*06ec*/ 	.word	0x0000fff0


	//----- nvinfo : EIATTR_INT_WARP_WIDE_INSTR_OFFSETS
	.align		4
.L_1272:
        /*06f0*/ 	.byte	0x04, 0x31
        /*06f2*/ 	.short	(.L_1274 - .L_1273)


	//   ....[0]....
.L_1273:
        /*06f4*/ 	.word	0x00000130


	//   ....[1]....
        /*06f8*/ 	.word	0x00000170


	//   ....[2]....
        /*06fc*/ 	.word	0x000001e0


	//   ....[3]....
        /*0700*/ 	.word	0x0001f7e0


	//   ....[4]....
        /*0704*/ 	.word	0x0001f870


	//   ....[5]....
        /*0708*/ 	.word	0x00022990


	//   ....[6]....
        /*070c*/ 	.word	0x00022a20


	//----- nvinfo : EIATTR_COOP_GROUP_MASK_REGIDS
	.align		4
.L_1274:
        /*0710*/ 	.byte	0x04, 0x29
        /*0712*/ 	.short	(.L_1276 - .L_1275)


	//   ....[0]....
.L_1275:
        /*0714*/ 	.word	0xffffffff


	//   ....[1]....
        /*0718*/ 	.word	0xffffffff


	//   ....[2]....
        /*071c*/ 	.word	0xffffffff


	//   ....[3]....
        /*0720*/ 	.word	0xffffffff


	//   ....[4]....
        /*0724*/ 	.word	0xffffffff


	//   ....[5]....
        /*0728*/ 	.word	0xffffffff


	//   ....[6]....
        /*072c*/ 	.word	0xffffffff


	//   ....[7]....
        /*0730*/ 	.word	0xffffffff


	//   ....[8]....
        /*0734*/ 	.word	0xffffffff


	//   ....[9]....
        /*0738*/ 	.word	0xffffffff


	//   ....[10]....
        /*073c*/ 	.word	0xffffffff


	//   ....[11]....
        /*0740*/ 	.word	0xffffffff


	//   ....[12]....
        /*0744*/ 	.word	0xffffffff


	//   ....[13]....
        /*0748*/ 	.word	0xffffffff


	//   ....[14]....
        /*074c*/ 	.word	0xffffffff


	//   ....[15]....
        /*0750*/ 	.word	0xffffffff


	//   ....[16]....
        /*0754*/ 	.word	0xffffffff


	//   ....[17]....
        /*0758*/ 	.word	0xffffffff


	//   ....[18]....
        /*075c*/ 	.word	0xffffffff


	//   ....[19]....
        /*0760*/ 	.word	0xffffffff


	//   ....[20]....
        /*0764*/ 	.word	0xffffffff


	//   ....[21]....
        /*0768*/ 	.word	0xffffffff


	//   ....[22]....
        /*076c*/ 	.word	0xffffffff


	//   ....[23]....
        /*0770*/ 	.word	0xffffffff


	//   ....[24]....
        /*0774*/ 	.word	0xffffffff


	//   ....[25]....
        /*0778*/ 	.word	0xffffffff


	//   ....[26]....
        /*077c*/ 	.word	0xffffffff


	//   ....[27]....
        /*0780*/ 	.word	0xffffffff


	//   ....[28]....
        /*0784*/ 	.word	0xffffffff


	//   ....[29]....
        /*0788*/ 	.word	0xffffffff


	//   ....[30]....
        /*078c*/ 	.word	0xffffffff


	//   ....[31]....
        /*0790*/ 	.word	0xffffffff


	//   ....[32]....
        /*0794*/ 	.word	0xffffffff


	//   ....[33]....
        /*0798*/ 	.word	0xffffffff


	//   ....[34]....
        /*079c*/ 	.word	0xffffffff


	//   ....[35]....
        /*07a0*/ 	.word	0xffffffff


	//   ....[36]....
        /*07a4*/ 	.word	0xffffffff


	//   ....[37]....
        /*07a8*/ 	.word	0xffffffff


	//   ....[38]....
        /*07ac*/ 	.word	0xffffffff


	//   ....[39]....
        /*07b0*/ 	.word	0xffffffff


	//   ....[40]....
        /*07b4*/ 	.word	0xffffffff


	//   ....[41]....
        /*07b8*/ 	.word	0xffffffff


	//   ....[42]....
        /*07bc*/ 	.word	0xffffffff


	//   ....[43]....
        /*07c0*/ 	.word	0xffffffff


	//   ....[44]....
        /*07c4*/ 	.word	0xffffffff


	//   ....[45]....
        /*07c8*/ 	.word	0xffffffff


	//   ....[46]....
        /*07cc*/ 	.word	0xffffffff


	//   ....[47]....
        /*07d0*/ 	.word	0xffffffff


	//   ....[48]....
        /*07d4*/ 	.word	0xffffffff


	//   ....[49]....
        /*07d8*/ 	.word	0xffffffff


	//   ....[50]....
        /*07dc*/ 	.word	0xffffffff


	//   ....[51]....
        /*07e0*/ 	.word	0xffffffff


	//   ....[52]....
        /*07e4*/ 	.word	0xffffffff


	//   ....[53]....
        /*07e8*/ 	.word	0xffffffff


	//   ....[54]....
        /*07ec*/ 	.word	0xffffffff


	//   ....[55]....
        /*07f0*/ 	.word	0xffffffff


	//   ....[56]....
        /*07f4*/ 	.word	0xffffffff


	//   ....[57]....
        /*07f8*/ 	.word	0xffffffff


	//   ....[58]....
        /*07fc*/ 	.word	0xffffffff


	//   ....[59]....
        /*0800*/ 	.word	0xffffffff


	//   ....[60]....
        /*0804*/ 	.word	0xffffffff


	//   ....[61]....
        /*0808*/ 	.word	0xffffffff


	//   ....[62]....
        /*080c*/ 	.word	0xffffffff


	//   ....[63]....
        /*0810*/ 	.word	0xffffffff


	//   ....[64]....
        /*0814*/ 	.word	0xffffffff


	//   ....[65]....
        /*0818*/ 	.word	0xffffffff


	//   ....[66]....
        /*081c*/ 	.word	0xffffffff


	//   ....[67]....
        /*0820*/ 	.word	0xffffffff


	//   ....[68]....
        /*0824*/ 	.word	0xffffffff


	//   ....[69]....
        /*0828*/ 	.word	0xffffffff


	//   ....[70]....
        /*082c*/ 	.word	0xffffffff


	//   ....[71]....
        /*0830*/ 	.word	0xffffffff


	//   ....[72]....
        /*0834*/ 	.word	0xffffffff


	//   ....[73]....
        /*0838*/ 	.word	0xffffffff


	//   ....[74]....
        /*083c*/ 	.word	0xffffffff


	//   ....[75]....
        /*0840*/ 	.word	0xffffffff


	//   ....[76]....
        /*0844*/ 	.word	0xffffffff


	//   ....[77]....
        /*0848*/ 	.word	0xffffffff


	//   ....[78]....
        /*084c*/ 	.word	0xffffffff


	//   ....[79]....
        /*0850*/ 	.word	0xffffffff


	//   ....[80]....
        /*0854*/ 	.word	0xffffffff


	//   ....[81]....
        /*0858*/ 	.word	0xffffffff


	//   ....[82]....
        /*085c*/ 	.word	0xffffffff


	//   ....[83]....
        /*0860*/ 	.word	0xffffffff


	//   ....[84]....
        /*0864*/ 	.word	0xffffffff


	//   ....[85]....
        /*0868*/ 	.word	0xffffffff


	//   ....[86]....
        /*086c*/ 	.word	0xffffffff


	//   ....[87]....
        /*0870*/ 	.word	0xffffffff


	//   ....[88]....
        /*0874*/ 	.word	0xffffffff


	//   ....[89]....
        /*0878*/ 	.word	0xffffffff


	//   ....[90]....
        /*087c*/ 	.word	0xffffffff


	//   ....[91]....
        /*0880*/ 	.word	0xffffffff


	//   ....[92]....
        /*0884*/ 	.word	0xffffffff


	//   ....[93]....
        /*0888*/ 	.word	0xffffffff


	//   ....[94]....
        /*088c*/ 	.word	0xffffffff


	//   ....[95]....
        /*0890*/ 	.word	0xffffffff


	//   ....[96]....
        /*0894*/ 	.word	0xffffffff


	//   ....[97]....
        /*0898*/ 	.word	0xffffffff


	//   ....[98]....
        /*089c*/ 	.word	0xffffffff


	//   ....[99]....
        /*08a0*/ 	.word	0xffffffff


	//   ....[100]....
        /*08a4*/ 	.word	0xffffffff


	//   ....[101]....
        /*08a8*/ 	.word	0xffffffff


	//   ....[102]....
        /*08ac*/ 	.word	0xffffffff


	//   ....[103]....
        /*08b0*/ 	.word	0xffffffff


	//   ....[104]....
        /*08b4*/ 	.word	0xffffffff


	//   ....[105]....
        /*08b8*/ 	.word	0xffffffff


	//   ....[106]....
        /*08bc*/ 	.word	0xffffffff


	//   ....[107]....
        /*08c0*/ 	.word	0xffffffff


	//   ....[108]....
        /*08c4*/ 	.word	0xffffffff


	//   ....[109]....
        /*08c8*/ 	.word	0xffffffff


	//   ....[110]....
        /*08cc*/ 	.word	0xffffffff


	//   ....[111]....
        /*08d0*/ 	.word	0xffffffff


	//   ....[112]....
        /*08d4*/ 	.word	0xffffffff


	//   ....[113]....
        /*08d8*/ 	.word	0xffffffff


	//   ....[114]....
        /*08dc*/ 	.word	0xffffffff


	//   ....[115]....
        /*08e0*/ 	.word	0xffffffff


	//   ....[116]....
        /*08e4*/ 	.word	0xffffffff


	//   ....[117]....
        /*08e8*/ 	.word	0xffffffff


	//   ....[118]....
        /*08ec*/ 	.word	0xffffffff


	//   ....[119]....
        /*08f0*/ 	.word	0xffffffff


	//   ....[120]....
        /*08f4*/ 	.word	0xffffffff


	//   ....[121]....
        /*08f8*/ 	.word	0xffffffff


	//   ....[122]....
        /*08fc*/ 	.word	0xffffffff


	//   ....[123]....
        /*0900*/ 	.word	0xffffffff


	//   ....[124]....
        /*0904*/ 	.word	0xffffffff


	//   ....[125]....
        /*0908*/ 	.word	0xffffffff


	//   ....[126]....
        /*090c*/ 	.word	0xffffffff


	//   ....[127]....
        /*0910*/ 	.word	0xffffffff


	//   ....[128]....
        /*0914*/ 	.word	0xffffffff


	//   ....[129]....
        /*0918*/ 	.word	0xffffffff


	//   ....[130]....
        /*091c*/ 	.word	0xffffffff


	//   ....[131]....
        /*0920*/ 	.word	0xffffffff


	//   ....[132]....
        /*0924*/ 	.word	0xffffffff


	//   ....[133]....
        /*0928*/ 	.word	0xffffffff


	//   ....[134]....
        /*092c*/ 	.word	0xffffffff


	//   ....[135]....
        /*0930*/ 	.word	0xffffffff


	//   ....[136]....
        /*0934*/ 	.word	0xffffffff


	//   ....[137]....
        /*0938*/ 	.word	0xffffffff


	//   ....[138]....
        /*093c*/ 	.word	0xffffffff


	//   ....[139]....
        /*0940*/ 	.word	0xffffffff


	//   ....[140]....
        /*0944*/ 	.word	0xffffffff


	//   ....[141]....
        /*0948*/ 	.word	0xffffffff


	//   ....[142]....
        /*094c*/ 	.word	0xffffffff


	//   ....[143]....
        /*0950*/ 	.word	0xffffffff


	//   ....[144]....
        /*0954*/ 	.word	0xffffffff


	//   ....[145]....
        /*0958*/ 	.word	0xffffffff


	//   ....[146]....
        /*095c*/ 	.word	0xffffffff


	//   ....[147]....
        /*0960*/ 	.word	0xffffffff


	//   ....[148]....
        /*0964*/ 	.word	0xffffffff


	//   ....[149]....
        /*0968*/ 	.word	0xffffffff


	//   ....[150]....
        /*096c*/ 	.word	0xffffffff


	//   ....[151]....
        /*0970*/ 	.word	0xffffffff


	//   ....[152]....
        /*0974*/ 	.word	0xffffffff


	//   ....[153]....
        /*0978*/ 	.word	0xffffffff


	//   ....[154]....
        /*097c*/ 	.word	0xffffffff


	//   ....[155]....
        /*0980*/ 	.word	0xffffffff


	//   ....[156]....
        /*0984*/ 	.word	0xffffffff


	//   ....[157]....
        /*0988*/ 	.word	0xffffffff


	//   ....[158]....
        /*098c*/ 	.word	0xffffffff


	//   ....[159]....
        /*0990*/ 	.word	0xffffffff


	//   ....[160]....
        /*0994*/ 	.word	0xffffffff


	//   ....[161]....
        /*0998*/ 	.word	0xffffffff


	//   ....[162]....
        /*099c*/ 	.word	0xffffffff


	//   ....[163]....
        /*09a0*/ 	.word	0xffffffff


	//   ....[164]....
        /*09a4*/ 	.word	0xffffffff


	//   ....[165]....
        /*09a8*/ 	.word	0xffffffff


	//   ....[166]....
        /*09ac*/ 	.word	0xffffffff


	//   ....[167]....
        /*09b0*/ 	.word	0xffffffff


	//   ....[168]....
        /*09b4*/ 	.word	0xffffffff


	//   ....[169]....
        /*09b8*/ 	.word	0xffffffff


	//   ....[170]....
        /*09bc*/ 	.word	0xffffffff


	//   ....[171]....
        /*09c0*/ 	.word	0xffffffff


	//   ....[172]....
        /*09c4*/ 	.word	0xffffffff


	//   ....[173]....
        /*09c8*/ 	.word	0x0500000f


	//   ....[174]....
        /*09cc*/ 	.word	0x0500000f


	//   ....[175]....
        /*09d0*/ 	.word	0x0500000f


	//   ....[176]....
        /*09d4*/ 	.word	0x0500000f


	//   ....[177]....
        /*09d8*/ 	.word	0x0500000f


	//   ....[178]....
        /*09dc*/ 	.word	0x0500000f


	//   ....[179]....
        /*09e0*/ 	.word	0x0500000f


	//   ....[180]....
        /*09e4*/ 	.word	0x0500000f


	//   ....[181]....
        /*09e8*/ 	.word	0x0500000f


	//   ....[182]....
        /*09ec*/ 	.word	0x0500000f


	//   ....[183]....
        /*09f0*/ 	.word	0x0500000f


	//   ....[184]....
        /*09f4*/ 	.word	0x0500000f


	//   ....[185]....
        /*09f8*/ 	.word	0x0500000f


	//   ....[186]....
        /*09fc*/ 	.word	0x0500000f


	//   ....[187]....
        /*0a00*/ 	.word	0x0500000f


	//   ....[188]....
        /*0a04*/ 	.word	0x0500000f


	//   ....[189]....
        /*0a08*/ 	.word	0x0500000f


	//   ....[190]....
        /*0a0c*/ 	.word	0x0500000f


	//   ....[191]....
        /*0a10*/ 	.word	0x0500000f


	//   ....[192]....
        /*0a14*/ 	.word	0x0500000f


	//   ....[193]....
        /*0a18*/ 	.word	0x0500000f


	//   ....[194]....
        /*0a1c*/ 	.word	0x0500000f


	//   ....[195]....
        /*0a20*/ 	.word	0x0500000f


	//   ....[196]....
        /*0a24*/ 	.word	0x0500000f


	//   ....[197]....
        /*0a28*/ 	.word	0x0500000f


	//   ....[198]....
        /*0a2c*/ 	.word	0x0500000f


	//   ....[199]....
        /*0a30*/ 	.word	0x0500000f


	//   ....[200]....
        /*0a34*/ 	.word	0x0500000f


	//   ....[201]....
        /*0a38*/ 	.word	0x0500000f


	//   ....[202]....
        /*0a3c*/ 	.word	0x0500000f


	//   ....[203]....
        /*0a40*/ 	.word	0x0500000f


	//   ....[204]....
        /*0a44*/ 	.word	0x0500000f


	//   ....[205]....
        /*0a48*/ 	.word	0x0500000f


	//   ....[206]....
        /*0a4c*/ 	.word	0x0500000f


	//   ....[207]....
        /*0a50*/ 	.word	0x0500000f


	//   ....[208]....
        /*0a54*/ 	.word	0x0500000f


	//   ....[209]....
        /*0a58*/ 	.word	0x0500000f


	//   ....[210]....
        /*0a5c*/ 	.word	0x0500000f


	//   ....[211]....
        /*0a60*/ 	.word	0x0500000f


	//   ....[212]....
        /*0a64*/ 	.word	0x0500000f


	//   ....[213]....
        /*0a68*/ 	.word	0x0500000f


	//   ....[214]....
        /*0a6c*/ 	.word	0x0500000f


	//   ....[215]....
        /*0a70*/ 	.word	0x0500000f


	//   ....[216]....
        /*0a74*/ 	.word	0x0500000f


	//   ....[217]....
        /*0a78*/ 	.word	0x0500000f


	//   ....[218]....
        /*0a7c*/ 	.word	0x0500000f


	//   ....[219]....
        /*0a80*/ 	.word	0x0500000f


	//   ....[220]....
        /*0a84*/ 	.word	0x0500000f


	//   ....[221]....
        /*0a88*/ 	.word	0x0500000f


	//   ....[222]....
        /*0a8c*/ 	.word	0x0500000f


	//   ....[223]....
        /*0a90*/ 	.word	0x0500000f


	//   ....[224]....
        /*0a94*/ 	.word	0x0500000f


	//   ....[225]....
        /*0a98*/ 	.word	0x0500000f


	//   ....[226]....
        /*0a9c*/ 	.word	0x0500000f


	//   ....[227]....
        /*0aa0*/ 	.word	0x0500000f


	//   ....[228]....
        /*0aa4*/ 	.word	0x0500000f


	//   ....[229]....
        /*0aa8*/ 	.word	0x0500000f


	//----- nvinfo : EIATTR_COOP_GROUP_INSTR_OFFSETS
	.align		4
.L_1276:
        /*0aac*/ 	.byte	0x04, 0x28
        /*0aae*/ 	.short	(.L_1278 - .L_1277)


	//   ....[0]....
.L_1277:
        /*0ab0*/ 	.word	0x00000070


	//   ....[1]....
        /*0ab4*/ 	.word	0x00000140


	//   ....[2]....
        /*0ab8*/ 	.word	0x00000190


	//   ....[3]....
        /*0abc*/ 	.word	0x000003c0


	//   ....[4]....
        /*0ac0*/ 	.word	0x00000520


	//   ....[5]....
        /*0ac4*/ 	.word	0x00000640


	//   ....[6]....
        /*0ac8*/ 	.word	0x000007a0


	//   ....[7]....
        /*0acc*/ 	.word	0x00002ff0


	//   ....[8]....
        /*0ad0*/ 	.word	0x00003000


	//   ....[9]....
        /*0ad4*/ 	.word	0x000049f0


	//   ....[10]....
        /*0ad8*/ 	.word	0x00004a00


	//   ....[11]....
        /*0adc*/ 	.word	0x00006c10


	//   ....[12]....
        /*0ae0*/ 	.word	0x00006c20


	//   ....[13]....
        /*0ae4*/ 	.word	0x00007010


	//   ....[14]....
        /*0ae8*/ 	.word	0x00007030


	//   ....[15]....
        /*0aec*/ 	.word	0x00007ea0


	//   ....[16]....
        /*0af0*/ 	.word	0x000085d0


	//   ....[17]....
        /*0af4*/ 	.word	0x000085e0


	//   ....[18]....
        /*0af8*/ 	.word	0x000085f0


	//   ....[19]....
        /*0afc*/ 	.word	0x00008600


	//   ....[20]....
        /*0b00*/ 	.word	0x0000a2d0


	//   ....[21]....
        /*0b04*/ 	.word	0x0000a2e0


	//   ....[22]....
        /*0b08*/ 	.word	0x0000a2f0


	//   ....[23]....
        /*0b0c*/ 	.word	0x0000a300


	//   ....[24]....
        /*0b10*/ 	.word	0x0000cc30


	//   ....[25]....
        /*0b14*/ 	.word	0x0000ce70


	//   ....[26]....
        /*0b18*/ 	.word	0x0000e0a0


	//   ....[27]....
        /*0b1c*/ 	.word	0x0000e1b0


	//   ....[28]....
        /*0b20*/ 	.word	0x0000e940


	//   ....[29]....
        /*0b24*/ 	.word	0x0000ea40


	//   ....[30]....
        /*0b28*/ 	.word	0x00010280


	//   ....[31]....
        /*0b2c*/ 	.word	0x000104d0


	//   ....[32]....
        /*0b30*/ 	.word	0x00011510


	//   ....[33]....
        /*0b34*/ 	.word	0x00011610


	//   ....[34]....
        /*0b38*/ 	.word	0x00011a80


	//   ....[35]....
        /*0b3c*/ 	.word	0x00011be0


	//   ....[36]....
        /*0b40*/ 	.word	0x00013850


	//   ....[37]....
        /*0b44*/ 	.word	0x00013870


	//   ....[38]....
        /*0b48*/ 	.word	0x00013dd0


	//   ....[39]....
        /*0b4c*/ 	.word	0x00013e30


	//   ....[40]....
        /*0b50*/ 	.word	0x00015590


	//   ....[41]....
        /*0b54*/ 	.word	0x000157a0


	//   ....[42]....
        /*0b58*/ 	.word	0x000164c0


	//   ....[43]....
        /*0b5c*/ 	.word	0x000166e0


	//   ....[44]....
        /*0b60*/ 	.word	0x00016e50


	//   ....[45]....
        /*0b64*/ 	.word	0x00016ea0


	//   ....[46]....
        /*0b68*/ 	.word	0x00018190


	//   ....[47]....
        /*0b6c*/ 	.word	0x00018250


	//   ....[48]....
        /*0b70*/ 	.word	0x00018290


	//   ....[49]....
        /*0b74*/ 	.word	0x00018390


	//   ....[50]....
        /*0b78*/ 	.word	0x00018fa0


	//   ....[51]....
        /*0b7c*/ 	.word	0x00018fe0


	//   ....[52]....
        /*0b80*/ 	.word	0x00019010


	//   ....[53]....
        /*0b84*/ 	.word	0x00019030


	//   ....[54]....
        /*0b88*/ 	.word	0x00019050


	//   ....[55]....
        /*0b8c*/ 	.word	0x00019060


	//   ....[56]....
        /*0b90*/ 	.word	0x00019070


	//   ....[57]....
        /*0b94*/ 	.word	0x00019080


	//   ....[58]....
        /*0b98*/ 	.word	0x00019090


	//   ....[59]....
        /*0b9c*/ 	.word	0x000190a0


	//   ....[60]....
        /*0ba0*/ 	.word	0x000190b0


	//   ....[61]....
        /*0ba4*/ 	.word	0x000190c0


	//   ....[62]....
        /*0ba8*/ 	.word	0x000190d0


	//   ....[63]....
        /*0bac*/ 	.word	0x000190e0


	//   ....[64]....
        /*0bb0*/ 	.word	0x000190f0


	//   ....[65]....
        /*0bb4*/ 	.word	0x00019100


	//   ....[66]....
        /*0bb8*/ 	.word	0x00019110


	//   ....[67]....
        /*0bbc*/ 	.word	0x00019120


	//   ....[68]....
        /*0bc0*/ 	.word	0x00019130


	//   ....[69]....
        /*0bc4*/ 	.word	0x00019140


	//   ....[70]....
        /*0bc8*/ 	.word	0x00019150


	//   ....[71]....
        /*0bcc*/ 	.word	0x00019160


	//   ....[72]....
        /*0bd0*/ 	.word	0x00019170


	//   ....[73]....
        /*0bd4*/ 	.word	0x00019180


	//   ....[74]....
        /*0bd8*/ 	.word	0x00019190


	//   ....[75]....
        /*0bdc*/ 	.word	0x000191a0


	//   ....[76]....
        /*0be0*/ 	.word	0x000191b0


	//   ....[77]....
        /*0be4*/ 	.word	0x000191c0


	//   ....[78]....
        /*0be8*/ 	.word	0x000191d0


	//   ....[79]....
        /*0bec*/ 	.word	0x000191e0


	//   ....[80]....
        /*0bf0*/ 	.word	0x000191f0


	//   ....[81]....
        /*0bf4*/ 	.word	0x00019200


	//   ....[82]....
        /*0bf8*/ 	.word	0x00019210


	//   ....[83]....
        /*0bfc*/ 	.word	0x00019220


	//   ....[84]....
        /*0c00*/ 	.word	0x00019230


	//   ....[85]....
        /*0c04*/ 	.word	0x00019240


	//   ....[86]....
        /*0c08*/ 	.word	0x00019250


	//   ....[87]....
        /*0c0c*/ 	.word	0x00019260


	//   ....[88]....
        /*0c10*/ 	.word	0x00019270


	//   ....[89]....
        /*0c14*/ 	.word	0x00019280


	//   ....[90]....
        /*0c18*/ 	.word	0x00019290


	//   ....[91]....
        /*0c1c*/ 	.word	0x000192a0


	//   ....[92]....
        /*0c20*/ 	.word	0x000192b0


	//   ....[93]....
        /*0c24*/ 	.word	0x000192c0


	//   ....[94]....
        /*0c28*/ 	.word	0x000192d0


	//   ....[95]....
        /*0c2c*/ 	.word	0x000192e0


	//   ....[96]....
        /*0c30*/ 	.word	0x000192f0


	//   ....[97]....
        /*0c34*/ 	.word	0x00019300


	//   ....[98]....
        /*0c38*/ 	.word	0x00019c40


	//   ....[99]....
        /*0c3c*/ 	.word	0x00019c50


	//   ....[100]....
        /*0c40*/ 	.word	0x00019c60


	//   ....[101]....
        /*0c44*/ 	.word	0x00019ca0


	//   ....[102]....
        /*0c48*/ 	.word	0x0001a390


	//   ....[103]....
        /*0c4c*/ 	.word	0x0001a3b0


	//   ....[104]....
        /*0c50*/ 	.word	0x0001a4b0


	//   ....[105]....
        /*0c54*/ 	.word	0x0001a4d0


	//   ....[106]....
        /*0c58*/ 	.word	0x0001a910


	//   ....[107]....
        /*0c5c*/ 	.word	0x0001a950


	//   ....[108]....
        /*0c60*/ 	.word	0x0001adc0


	//   ....[109]....
        /*0c64*/ 	.word	0x0001add0


	//   ....[110]....
        /*0c68*/ 	.word	0x0001b9f0


	//   ....[111]....
        /*0c6c*/ 	.word	0x0001ba00


	//   ....[112]....
        /*0c70*/ 	.word	0x0001bb00


	//   ....[113]....
        /*0c74*/ 	.word	0x0001bb20


	//   ....[114]....
        /*0c78*/ 	.word	0x0001bca0


	//   ....[115]....
        /*0c7c*/ 	.word	0x0001be90


	//   ....[116]....
        /*0c80*/ 	.word	0x0001bec0


	//   ....[117]....
        /*0c84*/ 	.word	0x0001bef0


	//   ....[118]....
        /*0c88*/ 	.word	0x0001bf20


	//   ....[119]....
        /*0c8c*/ 	.word	0x0001bf50


	//   ....[120]....
        /*0c90*/ 	.word	0x0001bf80


	//   ....[121]....
        /*0c94*/ 	.word	0x0001c110


	//   ....[122]....
        /*0c98*/ 	.word	0x0001c140


	//   ....[123]....
        /*0c9c*/ 	.word	0x0001c170


	//   ....[124]....
        /*0ca0*/ 	.word	0x0001c1a0


	//   ....[125]....
        /*0ca4*/ 	.word	0x0001c1d0


	//   ....[126]....
        /*0ca8*/ 	.word	0x0001c200


	//   ....[127]....
        /*0cac*/ 	.word	0x0001c290


	//   ....[128]....
        /*0cb0*/ 	.word	0x0001c2c0


	//   ....[129]....
        /*0cb4*/ 	.word	0x0001c2d0


	//   ....[130]....
        /*0cb8*/ 	.word	0x0001c310


	//   ....[131]....
        /*0cbc*/ 	.word	0x0001dcc0


	//   ....[132]....
        /*0cc0*/ 	.word	0x00020410


	//   ....[133]....
        /*0cc4*/ 	.word	0x00020420


	//   ....[134]....
        /*0cc8*/ 	.word	0x00020430


	//   ....[135]....
        /*0ccc*/ 	.word	0x00020550


	//   ....[136]....
        /*0cd0*/ 	.word	0x00020960


	//   ....[137]....
        /*0cd4*/ 	.word	0x00020970


	//   ....[138]....
        /*0cd8*/ 	.word	0x00020980


	//   ....[139]....
        /*0cdc*/ 	.word	0x00020990


	//   ....[140]....
        /*0ce0*/ 	.word	0x00021320


	//   ....[141]....
        /*0ce4*/ 	.word	0x00021350


	//   ....[142]....
        /*0ce8*/ 	.word	0x00021370


	//   ....[143]....
        /*0cec*/ 	.word	0x00021380


	//   ....[144]....
        /*0cf0*/ 	.word	0x00021480


	//   ....[145]....
        /*0cf4*/ 	.word	0x00021490


	//   ....[146]....
        /*0cf8*/ 	.word	0x00021c70


	//   ....[147]....
        /*0cfc*/ 	.word	0x00021c90


	//   ....[148]....
        /*0d00*/ 	.word	0x00021cb0


	//   ....[149]....
        /*0d04*/ 	.word	0x00021d10


	//   ....[150]....
        /*0d08*/ 	.word	0x000220e0


	//   ....[151]....
        /*0d0c*/ 	.word	0x000220f0


	//   ....[152]....
        /*0d10*/ 	.word	0x00022100


	//   ....[153]....
        /*0d14*/ 	.word	0x00022160


	//   ....[154]....
        /*0d18*/ 	.word	0x000232a0


	//   ....[155]....
        /*0d1c*/ 	.word	0x000232d0


	//   ....[156]....
        /*0d20*/ 	.word	0x00023340


	//   ....[157]....
        /*0d24*/ 	.word	0x00023370


	//   ....[158]....
        /*0d28*/ 	.word	0x000233a0


	//   ....[159]....
        /*0d2c*/ 	.word	0x000233d0


	//   ....[160]....
        /*0d30*/ 	.word	0x00023400


	//   ....[161]....
        /*0d34*/ 	.word	0x00023430


	//   ....[162]....
        /*0d38*/ 	.word	0x000235d0


	//   ....[163]....
        /*0d3c*/ 	.word	0x00023600


	//   ....[164]....
        /*0d40*/ 	.word	0x00023630


	//   ....[165]....
        /*0d44*/ 	.word	0x00023660


	//   ....[166]....
        /*0d48*/ 	.word	0x00023690


	//   ....[167]....
        /*0d4c*/ 	.word	0x000236c0


	//   ....[168]....
        /*0d50*/ 	.word	0x00023780


	//   ....[169]....
        /*0d54*/ 	.word	0x000237a0


	//   ....[170]....
        /*0d58*/ 	.word	0x000237c0


	//   ....[171]....
        /*0d5c*/ 	.word	0x00023820


	//   ....[172]....
        /*0d60*/ 	.word	0x00024290


	//   ....[173]....
        /*0d64*/ 	.word	0x00024650


	//   ....[174]....
        /*0d68*/ 	.word	0x000246e0


	//   ....[175]....
        /*0d6c*/ 	.word	0x000247c0


	//   ....[176]....
        /*0d70*/ 	.word	0x00024850


	//   ....[177]....
        /*0d74*/ 	.word	0x00024930


	//   ....[178]....
        /*0d78*/ 	.word	0x000249c0


	//   ....[179]....
        /*0d7c*/ 	.word	0x00024a90


	//   ....[180]....
        /*0d80*/ 	.word	0x00024b20


	//   ....[181]....
        /*0d84*/ 	.word	0x00024b70


	//   ....[182]....
        /*0d88*/ 	.word	0x00024bc0


	//   ....[183]....
        /*0d8c*/ 	.word	0x00024ca0


	//   ....[184]....
        /*0d90*/ 	.word	0x00024d30


	//   ....[185]....
        /*0d94*/ 	.word	0x00024d80


	//   ....[186]....
        /*0d98*/ 	.word	0x00024dd0


	//   ....[187]....
        /*0d9c*/ 	.word	0x00025170


	//   ....[188]....
        /*0da0*/ 	.word	0x00025450


	//   ....[189]....
        /*0da4*/ 	.word	0x00025540


	//   ....[190]....
        /*0da8*/ 	.word	0x000255e0


	//   ....[191]....
        /*0dac*/ 	.word	0x00025790


	//   ....[192]....
        /*0db0*/ 	.word	0x00025830


	//   ....[193]....
        /*0db4*/ 	.word	0x00025920


	//   ....[194]....
        /*0db8*/ 	.word	0x000259b0


	//   ....[195]....
        /*0dbc*/ 	.word	0x00025a10


	//   ....[196]....
        /*0dc0*/ 	.word	0x00025ab0


	//   ....[197]....
        /*0dc4*/ 	.word	0x00025bc0


	//   ....[198]....
        /*0dc8*/ 	.word	0x00025c20


	//   ....[199]....
        /*0dcc*/ 	.word	0x00025c80


	//   ....[200]....
        /*0dd0*/ 	.word	0x00025d20


	//   ....[201]....
        /*0dd4*/ 	.word	0x00025df0


	//   ....[202]....
        /*0dd8*/ 	.word	0x00025ed0


	//   ....[203]....
        /*0ddc*/ 	.word	0x00026010


	//   ....[204]....
        /*0de0*/ 	.word	0x000260c0


	//   ....[205]....
        /*0de4*/ 	.word	0x00026170


	//   ....[206]....
        /*0de8*/ 	.word	0x00026220


	//   ....[207]....
        /*0dec*/ 	.word	0x00026310


	//   ....[208]....
        /*0df0*/ 	.word	0x000263a0


	//   ....[209]....
        /*0df4*/ 	.word	0x00026400


	//   ....[210]....
        /*0df8*/ 	.word	0x000264d0


	//   ....[211]....
        /*0dfc*/ 	.word	0x000266b0


	//   ....[212]....
        /*0e00*/ 	.word	0x00026750


	//   ....[213]....
        /*0e04*/ 	.word	0x000268e0


	//   ....[214]....
        /*0e08*/ 	.word	0x00026960


	//   ....[215]....
        /*0e0c*/ 	.word	0x000269e0


	//   ....[216]....
        /*0e10*/ 	.word	0x00026a60


	//   ....[217]....
        /*0e14*/ 	.word	0x00026ae0


	//   ....[218]....
        /*0e18*/ 	.word	0x00026b70


	//   ....[219]....
        /*0e1c*/ 	.word	0x00026c10


	//   ....[220]....
        /*0e20*/ 	.word	0x00026cc0


	//   ....[221]....
        /*0e24*/ 	.word	0x00026d40


	//   ....[222]....
        /*0e28*/ 	.word	0x00026dc0


	//   ....[223]....
        /*0e2c*/ 	.word	0x00026e40


	//   ....[224]....
        /*0e30*/ 	.word	0x00026ed0


	//   ....[225]....
        /*0e34*/ 	.word	0x00026f50


	//   ....[226]....
        /*0e38*/ 	.word	0x00027000


	//   ....[227]....
        /*0e3c*/ 	.word	0x00027050


	//   ....[228]....
        /*0e40*/ 	.word	0x000270f0


	//   ....[229]....
        /*0e44*/ 	.word	0x00027220


	//----- nvinfo : EIATTR_REG_RECONFIG
	.align		4
.L_1278:
        /*0e48*/ 	.byte	0x01, 0x54
	.zero		2


	//----- nvinfo : EIATTR_SYSCALL_OFFSETS
	.align		4
        /*0e4c*/ 	.byte	0x04, 0x46
        /*0e4e*/ 	.short	(.L_1280 - .L_1279)


	//   ....[0]....
.L_1279:
        /*0e50*/ 	.word	0x000020a0


	//   ....[1]....
        /*0e54*/ 	.word	0x000021f0


	//   ....[2]....
        /*0e58*/ 	.word	0x00008010


	//   ....[3]....
        /*0e5c*/ 	.word	0x00008330


	//   ....[4]....
        /*0e60*/ 	.word	0x0001f9d0


	//   ....[5]....
        /*0e64*/ 	.word	0x0001fb40


	//   ....[6]....
        /*0e68*/ 	.word	0x0001fc90


	//   ....[7]....
        /*0e6c*/ 	.word	0x0001fdd0


	//   ....[8]....
        /*0e70*/ 	.word	0x00020e00


	//----- nvinfo : EIATTR_MBARRIER_INSTR_OFFSETS
	.align		4
.L_1280:
        /*0e74*/ 	.byte	0x04, 0x39
        /*0e76*/ 	.short	(.L_1282 - .L_1281)


	//   ....[0]....
.L_1281:
        /*0e78*/ 	.word	0x00000270
        /*0e7c*/ 	.word	0x000000ff
        /*0e80*/ 	.word	0x00019c00
        /*0e84*/ 	.short	0x0100
        /*0e86*/ 	.byte	0x08
	.zero		1


	//   ....[1]....
        /*0e88*/ 	.word	0x00000280
        /*0e8c*/ 	.word	0x000000ff
        /*0e90*/ 	.word	0x00019c20
        /*0e94*/ 	.short	0x0100
        /*0e96*/ 	.byte	0x08
	.zero		1


	//   ....[2]....
        /*0e98*/ 	.word	0x00000370
        /*0e9c*/ 	.word	0x000000ff
        /*0ea0*/ 	.word	0x00019c30
        /*0ea4*/ 	.short	0x0100
        /*0ea6*/ 	.byte	0x08
	.zero		1


	//   ....[3]....
        /*0ea8*/ 	.word	0x00000380
        /*0eac*/ 	.word	0x000000ff
        /*0eb0*/ 	.word	0x00019c40
        /*0eb4*/ 	.short	0x0100
        /*0eb6*/ 	.byte	0x08
	.zero		1


	//   ....[4]....
        /*0eb8*/ 	.word	0x00000390
        /*0ebc*/ 	.word	0x000000ff
        /*0ec0*/ 	.word	0x00019c38
        /*0ec4*/ 	.short	0x0100
        /*0ec6*/ 	.byte	0x08
	.zero		1


	//   ....[5]....
        /*0ec8*/ 	.word	0x000003a0
        /*0ecc*/ 	.word	0x000000ff
        /*0ed0*/ 	.word	0x00019c48
        /*0ed4*/ 	.short	0x0100
        /*0ed6*/ 	.byte	0x08
	.zero		1


	//   ....[6]....
        /*0ed8*/ 	.word	0x000004d0
        /*0edc*/ 	.word	0x000000ff
        /*0ee0*/ 	.word	0x00019c50
        /*0ee4*/ 	.short	0x0100
        /*0ee6*/ 	.byte	0x08
	.zero		1


	//   ....[7]....
        /*0ee8*/ 	.word	0x000004e0
        /*0eec*/ 	.word	0x000000ff
        /*0ef0*/ 	.word	0x00019c60
        /*0ef4*/ 	.short	0x0100
        /*0ef6*/ 	.byte	0x08
	.zero		1


	//   ....[8]....
        /*0ef8*/ 	.word	0x000004f0
        /*0efc*/ 	.word	0x000000ff
        /*0f00*/ 	.word	0x00019c58
        /*0f04*/ 	.short	0x0100
        /*0f06*/ 	.byte	0x08
	.zero		1


	//   ....[9]....
        /*0f08*/ 	.word	0x00000500
        /*0f0c*/ 	.word	0x000000ff
        /*0f10*/ 	.word	0x00019c68
        /*0f14*/ 	.short	0x0100
        /*0f16*/ 	.byte	0x08
	.zero		1


	//   ....[10]....
        /*0f18*/ 	.word	0x000005f0
        /*0f1c*/ 	.word	0x000000ff
        /*0f20*/ 	.word	0x00019c70
        /*0f24*/ 	.short	0x0100
        /*0f26*/ 	.byte	0x06
	.zero		1


	//   ....[11]....
        /*0f28*/ 	.word	0x00000600
        /*0f2c*/ 	.word	0x000000ff
        /*0f30*/ 	.word	0x00019c80
        /*0f34*/ 	.short	0x0100
        /*0f36*/ 	.byte	0x06
	.zero		1


	//   ....[12]....
        /*0f38*/ 	.word	0x00000610
        /*0f3c*/ 	.word	0x000000ff
        /*0f40*/ 	.word	0x00019c78
        /*0f44*/ 	.short	0x0100
        /*0f46*/ 	.byte	0x06
	.zero		1


	//   ....[13]....
        /*0f48*/ 	.word	0x00000620
        /*0f4c*/ 	.word	0x000000ff
        /*0f50*/ 	.word	0x00019c88
        /*0f54*/ 	.short	0x0100
        /*0f56*/ 	.byte	0x06
	.zero		1


	//   ....[14]....
        /*0f58*/ 	.word	0x00000750
        /*0f5c*/ 	.word	0x000000ff
        /*0f60*/ 	.word	0x00019c90
        /*0f64*/ 	.short	0x0100
        /*0f66*/ 	.byte	0x08
	.zero		1


	//   ....[15]....
        /*0f68*/ 	.word	0x00000760
        /*0f6c*/ 	.word	0x000000ff
        /*0f70*/ 	.word	0x00019ca0
        /*0f74*/ 	.short	0x0100
        /*0f76*/ 	.byte	0x08
	.zero		1


	//   ....[16]....
        /*0f78*/ 	.word	0x00000770
        /*0f7c*/ 	.word	0x000000ff
        /*0f80*/ 	.word	0x00019c98
        /*0f84*/ 	.short	0x0100
        /*0f86*/ 	.byte	0x08
	.zero		1


	//   ....[17]....
        /*0f88*/ 	.word	0x00000780
        /*0f8c*/ 	.word	0x000000ff
        /*0f90*/ 	.word	0x00019ca8
        /*0f94*/ 	.short	0x0100
        /*0f96*/ 	.byte	0x08
	.zero		1


	//   ....[18]....
        /*0f98*/ 	.word	0x000008c0
        /*0f9c*/ 	.word	0x000000ff
        /*0fa0*/ 	.word	0x00019cb0
        /*0fa4*/ 	.short	0x0100
        /*0fa6*/ 	.byte	0x08
	.zero		1


	//   ....[19]....
        /*0fa8*/ 	.word	0x000008d0
        /*0fac*/ 	.word	0x000000ff
        /*0fb0*/ 	.word	0x00019cc0
        /*0fb4*/ 	.short	0x0100
        /*0fb6*/ 	.byte	0x08
	.zero		1


	//   ....[20]....
        /*0fb8*/ 	.word	0x000008e0
        /*0fbc*/ 	.word	0x000000ff
        /*0fc0*/ 	.word	0x00019cb8
        /*0fc4*/ 	.short	0x0100
        /*0fc6*/ 	.byte	0x08
	.zero		1


	//   ....[21]....
        /*0fc8*/ 	.word	0x000008f0
        /*0fcc*/ 	.word	0x000000ff
        /*0fd0*/ 	.word	0x00019cc8
        /*0fd4*/ 	.short	0x0100
        /*0fd6*/ 	.byte	0x08
	.zero		1


	//   ....[22]....
        /*0fd8*/ 	.word	0x00002fa0
        /*0fdc*/ 	.word	0x00000044
        /*0fe0*/ 	.word	0x00019c90
        /*0fe4*/ 	.short	0x010a
        /*0fe6*/ 	.byte	0x3f
	.zero		1


	//   ....[23]....
        /*0fe8*/ 	.word	0x000049a0
        /*0fec*/ 	.word	0x00000044
        /*0ff0*/ 	.word	0x00019c90
        /*0ff4*/ 	.short	0x010a
        /*0ff6*/ 	.byte	0x3f
	.zero		1


	//   ....[24]....
        /*0ff8*/ 	.word	0x00006a40
        /*0ffc*/ 	.word	0x00000044
        /*1000*/ 	.word	0x00019c90
        /*1004*/ 	.short	0x010a
        /*1006*/ 	.byte	0x3f
	.zero		1


	//   ....[25]....
        /*1008*/ 	.word	0x00006e60
        /*100c*/ 	.word	0x00000004
        /*1010*/ 	.word	0x00000000
        /*1014*/ 	.short	0x0101
        /*1016*/ 	.byte	0x3f
	.zero		1


	//   ....[26]....
        /*1018*/ 	.word	0x00006ea0
        /*101c*/ 	.word	0x00000044
        /*1020*/ 	.word	0x00019cb0
        /*1024*/ 	.short	0x010a
        /*1026*/ 	.byte	0x3f
	.zero		1


	//   ....[27]....
        /*1028*/ 	.word	0x00007280
        /*102c*/ 	.word	0x00000044
        /*1030*/ 	.word	0x00000000
        /*1034*/ 	.short	0x0101
        /*1036*/ 	.byte	0x3f
	.zero		1


	//   ....[28]....
        /*1038*/ 	.word	0x000080b0
        /*103c*/ 	.word	0x00000010
        /*1040*/ 	.word	0x00019c00
        /*1044*/ 	.short	0x010a
        /*1046*/ 	.byte	0x3f
	.zero		1


	//   ....[29]....
        /*1048*/ 	.word	0x00008100
        /*104c*/ 	.word	0x00000010
        /*1050*/ 	.word	0x00019c00
        /*1054*/ 	.short	0x010a
        /*1056*/ 	.byte	0x3f
	.zero		1


	//   ....[30]....
        /*1058*/ 	.word	0x00008940
        /*105c*/ 	.word	0x00000010
        /*1060*/ 	.word	0x00019c00
        /*1064*/ 	.short	0x010a
        /*1066*/ 	.byte	0x3f
	.zero		1


	//   ....[31]....
        /*1068*/ 	.word	0x0000a600
        /*106c*/ 	.word	0x00000010
        /*1070*/ 	.word	0x00019c00
        /*1074*/ 	.short	0x010a
        /*1076*/ 	.byte	0x3f
	.zero		1


	//   ....[32]....
        /*1078*/ 	.word	0x0000c7d0
        /*107c*/ 	.word	0x0000000e
        /*1080*/ 	.word	0x00019c30
        /*1084*/ 	.short	0x010a
        /*1086*/ 	.byte	0x3f
	.zero		1


	//   ....[33]....
        /*1088*/ 	.word	0x0000c880
        /*108c*/ 	.word	0x0000000e
        /*1090*/ 	.word	0x00019c30
        /*1094*/ 	.short	0x010a
        /*1096*/ 	.byte	0x3f
	.zero		1


	//   ....[34]....
        /*1098*/ 	.word	0x0000cc60
        /*109c*/ 	.word	0x00000000
        /*10a0*/ 	.word	0x00000000
        /*10a4*/ 	.short	0x0101
        /*10a6*/ 	.byte	0x3f
	.zero		1


	//   ....[35]....
        /*10a8*/ 	.word	0x0000fc90
        /*10ac*/ 	.word	0x00000007
        /*10b0*/ 	.word	0x00019c30
        /*10b4*/ 	.short	0x010a
        /*10b6*/ 	.byte	0x3f
	.zero		1


	//   ....[36]....
        /*10b8*/ 	.word	0x0000fd10
        /*10bc*/ 	.word	0x00000007
        /*10c0*/ 	.word	0x00019c30
        /*10c4*/ 	.short	0x010a
        /*10c6*/ 	.byte	0x3f
	.zero		1


	//   ....[37]....
        /*10c8*/ 	.word	0x0000ff10
        /*10cc*/ 	.word	0x00000098
        /*10d0*/ 	.word	0x00019c50
        /*10d4*/ 	.short	0x010a
        /*10d6*/ 	.byte	0x3f
	.zero		1


	//   ....[38]....
        /*10d8*/ 	.word	0x0000ff60
        /*10dc*/ 	.word	0x00000098
        /*10e0*/ 	.word	0x00019c50
        /*10e4*/ 	.short	0x010a
        /*10e6*/ 	.byte	0x3f
	.zero		1


	//   ....[39]....
        /*10e8*/ 	.word	0x000102c0
        /*10ec*/ 	.word	0x00000007
        /*10f0*/ 	.word	0x00000000
        /*10f4*/ 	.short	0x0101
        /*10f6*/ 	.byte	0x3f
	.zero		1


	//   ....[40]....
        /*10f8*/ 	.word	0x00012740
        /*10fc*/ 	.word	0x00000098
        /*1100*/ 	.word	0x00000000
        /*1104*/ 	.short	0x0101
        /*1106*/ 	.byte	0x3f
	.zero		1


	//   ....[41]....
        /*1108*/ 	.word	0x000130e0
        /*110c*/ 	.word	0x00000003
        /*1110*/ 	.word	0x00019c30
        /*1114*/ 	.short	0x010a
        /*1116*/ 	.byte	0x3f
	.zero		1


	//   ....[42]....
        /*1118*/ 	.word	0x00013160
        /*111c*/ 	.word	0x00000003
        /*1120*/ 	.word	0x00019c30
        /*1124*/ 	.short	0x010a
        /*1126*/ 	.byte	0x3f
	.zero		1


	//   ....[43]....
        /*1128*/ 	.word	0x00013360
        /*112c*/ 	.word	0x00000015
        /*1130*/ 	.word	0x00019c50
        /*1134*/ 	.short	0x010a
        /*1136*/ 	.byte	0x3f
	.zero		1


	//   ....[44]....
        /*1138*/ 	.word	0x000133b0
        /*113c*/ 	.word	0x00000015
        /*1140*/ 	.word	0x00019c50
        /*1144*/ 	.short	0x010a
        /*1146*/ 	.byte	0x3f
	.zero		1


	//   ....[45]....
        /*1148*/ 	.word	0x00013640
        /*114c*/ 	.word	0x00000000
        /*1150*/ 	.word	0x00000000
        /*1154*/ 	.short	0x0101
        /*1156*/ 	.byte	0x3f
	.zero		1


	//   ....[46]....
        /*1158*/ 	.word	0x000148c0
        /*115c*/ 	.word	0x00000015
        /*1160*/ 	.word	0x00000000
        /*1164*/ 	.short	0x0101
        /*1166*/ 	.byte	0x3f
	.zero		1


	//   ....[47]....
        /*1168*/ 	.word	0x00014f60
        /*116c*/ 	.word	0x00000003
        /*1170*/ 	.word	0x00019c30
        /*1174*/ 	.short	0x010a
        /*1176*/ 	.byte	0x3f
	.zero		1


	//   ....[48]....
        /*1178*/ 	.word	0x00014fe0
        /*117c*/ 	.word	0x00000003
        /*1180*/ 	.word	0x00019c30
        /*1184*/ 	.short	0x010a
        /*1186*/ 	.byte	0x3f
	.zero		1


	//   ....[49]....
        /*1188*/ 	.word	0x000151e0
        /*118c*/ 	.word	0x00000015
        /*1190*/ 	.word	0x00019c50
        /*1194*/ 	.short	0x010a
        /*1196*/ 	.byte	0x3f
	.zero		1


	//   ....[50]....
        /*1198*/ 	.word	0x00015230
        /*119c*/ 	.word	0x00000015
        /*11a0*/ 	.word	0x00019c50
        /*11a4*/ 	.short	0x010a
        /*11a6*/ 	.byte	0x3f
	.zero		1


	//   ....[51]....
        /*11a8*/ 	.word	0x000155a0
        /*11ac*/ 	.word	0x00000000
        /*11b0*/ 	.word	0x00000000
        /*11b4*/ 	.short	0x0101
        /*11b6*/ 	.byte	0x3f
	.zero		1


	//   ....[52]....
        /*11b8*/ 	.word	0x00017960
        /*11bc*/ 	.word	0x00000015
        /*11c0*/ 	.word	0x00000000
        /*11c4*/ 	.short	0x0101
        /*11c6*/ 	.byte	0x3f
	.zero		1


	//   ....[53]....
        /*11c8*/ 	.word	0x00017f20
        /*11cc*/ 	.word	0x00000004
        /*11d0*/ 	.word	0x00019c50
        /*11d4*/ 	.short	0x010a
        /*11d6*/ 	.byte	0x3f
	.zero		1


	//   ....[54]....
        /*11d8*/ 	.word	0x00017f70
        /*11dc*/ 	.word	0x00000004
        /*11e0*/ 	.word	0x00019c50
        /*11e4*/ 	.short	0x010a
        /*11e6*/ 	.byte	0x3f
	.zero		1


	//   ....[55]....
        /*11e8*/ 	.word	0x00018840
        /*11ec*/ 	.word	0x00000004
        /*11f0*/ 	.word	0x00000000
        /*11f4*/ 	.short	0x0101
        /*11f6*/ 	.byte	0x3f
	.zero		1


	//   ....[56]....
        /*11f8*/ 	.word	0x0001a3a0
        /*11fc*/ 	.word	0x00000000
        /*1200*/ 	.word	0x00000000
        /*1204*/ 	.short	0x0101
        /*1206*/ 	.byte	0x3f
	.zero		1


	//   ....[57]....
        /*1208*/ 	.word	0x0001a7d0
        /*120c*/ 	.word	0x00000004
        /*1210*/ 	.word	0x00000000
        /*1214*/ 	.short	0x0101
        /*1216*/ 	.byte	0x3f
	.zero		1


	//   ....[58]....
        /*1218*/ 	.word	0x0001dda0
        /*121c*/ 	.word	0x00000012
        /*1220*/ 	.word	0x00019c20
        /*1224*/ 	.short	0x010a
        /*1226*/ 	.byte	0x3f
	.zero		1


	//   ....[59]....
        /*1228*/ 	.word	0x0001de60
        /*122c*/ 	.word	0x00000009
        /*1230*/ 	.word	0x00019ca0
        /*1234*/ 	.short	0x010a
        /*1236*/ 	.byte	0x3f
	.zero		1


	//   ....[60]....
        /*1238*/ 	.word	0x0001e290
        /*123c*/ 	.word	0x00000009
        /*1240*/ 	.word	0x00019cc0
        /*1244*/ 	.short	0x010a
        /*1246*/ 	.byte	0x3f
	.zero		1


	//   ....[61]....
        /*1248*/ 	.word	0x0001e7f0
        /*124c*/ 	.word	0x00000009
        /*1250*/ 	.word	0x00019ca0
        /*1254*/ 	.short	0x010a
        /*1256*/ 	.byte	0x3f
	.zero		1


	//   ....[62]....
        /*1258*/ 	.word	0x0001ec10
        /*125c*/ 	.word	0x00000009
        /*1260*/ 	.word	0x00019cc0
        /*1264*/ 	.short	0x010a
        /*1266*/ 	.byte	0x3f
	.zero		1


	//   ....[63]....
        /*1268*/ 	.word	0x00020260
        /*126c*/ 	.word	0x00000004
        /*1270*/ 	.word	0x00019c80
        /*1274*/ 	.short	0x010a
        /*1276*/ 	.byte	0x3f
	.zero		1


	//   ....[64]....
        /*1278*/ 	.word	0x00020650
        /*127c*/ 	.word	0x00000004
        /*1280*/ 	.word	0x00019c70
        /*1284*/ 	.short	0x0107
        /*1286*/ 	.byte	0x3f
	.zero		1


	//   ....[65]....
        /*1288*/ 	.word	0x00020710
        /*128c*/ 	.word	0x00000004
        /*1290*/ 	.word	0x00019c70
        /*1294*/ 	.short	0x0101
        /*1296*/ 	.byte	0x3f
	.zero		1


	//   ....[66]....
        /*1298*/ 	.word	0x00020740
        /*129c*/ 	.word	0x00000004
        /*12a0*/ 	.word	0x00019c40
        /*12a4*/ 	.short	0x010a
        /*12a6*/ 	.byte	0x3f
	.zero		1


	//   ....[67]....
        /*12a8*/ 	.word	0x00020ae0
        /*12ac*/ 	.word	0x00000004
        /*12b0*/ 	.word	0x00019c30
        /*12b4*/ 	.short	0x0107
        /*12b6*/ 	.byte	0x3f
	.zero		1


	//   ....[68]....
        /*12b8*/ 	.word	0x00020bb0
        /*12bc*/ 	.word	0x00000004
        /*12c0*/ 	.word	0x00019c30
        /*12c4*/ 	.short	0x0101
        /*12c6*/ 	.byte	0x3f
	.zero		1


	//   ....[69]....
        /*12c8*/ 	.word	0x00021570
        /*12cc*/ 	.word	0x00000012
        /*12d0*/ 	.word	0x00019c00
        /*12d4*/ 	.short	0x0107
        /*12d6*/ 	.byte	0x3f
	.zero		1


	//   ....[70]....
        /*12d8*/ 	.word	0x00021670
        /*12dc*/ 	.word	0x00000012
        /*12e0*/ 	.word	0x00019c00
        /*12e4*/ 	.short	0x0101
        /*12e6*/ 	.byte	0x3f
	.zero		1


	//   ....[71]....
        /*12e8*/ 	.word	0x00021690
        /*12ec*/ 	.word	0x00000012
        /*12f0*/ 	.word	0x00019c20
        /*12f4*/ 	.short	0x010a
        /*12f6*/ 	.byte	0x3f
	.zero		1


	//   ....[72]....
        /*12f8*/ 	.word	0x00021a30
        /*12fc*/ 	.word	0x00000000
        /*1300*/ 	.word	0x00019c80
        /*1304*/ 	.short	0x010a
        /*1306*/ 	.byte	0x3f
	.zero		1


	//   ....[73]....
        /*1308*/ 	.word	0x00021de0
        /*130c*/ 	.word	0x00000000
        /*1310*/ 	.word	0x00019c70
        /*1314*/ 	.short	0x0107
        /*1316*/ 	.byte	0x3f
	.zero		1


	//   ....[74]....
        /*1318*/ 	.word	0x00021ea0
        /*131c*/ 	.word	0x00000000
        /*1320*/ 	.word	0x00019c70
        /*1324*/ 	.short	0x0101
        /*1326*/ 	.byte	0x3f
	.zero		1


	//   ....[75]....
        /*1328*/ 	.word	0x00021ed0
        /*132c*/ 	.word	0x00000000
        /*1330*/ 	.word	0x00019c40
        /*1334*/ 	.short	0x010a
        /*1336*/ 	.byte	0x3f
	.zero		1


	//   ....[76]....
        /*1338*/ 	.word	0x00022200
        /*133c*/ 	.word	0x00000000
        /*1340*/ 	.word	0x00019c30
        /*1344*/ 	.short	0x0107
        /*1346*/ 	.byte	0x3f
	.zero		1


	//   ....[77]....
        /*1348*/ 	.word	0x000222c0
        /*134c*/ 	.word	0x00000000
        /*1350*/ 	.word	0x00019c30
        /*1354*/ 	.short	0x0101
        /*1356*/ 	.byte	0x3f
	.zero		1


	//   ....[78]....
        /*1358*/ 	.word	0x00022350
        /*135c*/ 	.word	0x00000002
        /*1360*/ 	.word	0x00019c70
        /*1364*/ 	.short	0x010a
        /*1366*/ 	.byte	0x3f
	.zero		1


	//   ....[79]....
        /*1368*/ 	.word	0x000223e0
        /*136c*/ 	.word	0x00000002
        /*1370*/ 	.word	0x00019c60
        /*1374*/ 	.short	0x010a
        /*1376*/ 	.byte	0x3f
	.zero		1


	//   ....[80]....
        /*1378*/ 	.word	0x00022860
        /*137c*/ 	.word	0x00000002
        /*1380*/ 	.word	0x00019c50
        /*1384*/ 	.short	0x0101
        /*1386*/ 	.byte	0x3f
	.zero		1


	//   ....[81]....
        /*1388*/ 	.word	0x000228f0
        /*138c*/ 	.word	0x00000002
        /*1390*/ 	.word	0x00000000
        /*1394*/ 	.short	0x0101
        /*1396*/ 	.byte	0x3f
	.zero		1


	//   ....[82]....
        /*1398*/ 	.word	0x00022ac0
        /*139c*/ 	.word	0x00000000
        /*13a0*/ 	.word	0x00019c70
        /*13a4*/ 	.short	0x010a
        /*13a6*/ 	.byte	0x3f
	.zero		1


	//   ....[83]....
        /*13a8*/ 	.word	0x00022b50
        /*13ac*/ 	.word	0x00000000
        /*13b0*/ 	.word	0x00019c60
        /*13b4*/ 	.short	0x010a
        /*13b6*/ 	.byte	0x3f
	.zero		1


	//   ....[84]....
        /*13b8*/ 	.word	0x00022fe0
        /*13bc*/ 	.word	0x00000000
        /*13c0*/ 	.word	0x00019c50
        /*13c4*/ 	.short	0x0101
        /*13c6*/ 	.byte	0x3f
	.zero		1


	//   ....[85]....
        /*13c8*/ 	.word	0x00023090
        /*13cc*/ 	.word	0x00000000
        /*13d0*/ 	.word	0x00000000
        /*13d4*/ 	.short	0x0101
        /*13d6*/ 	.byte	0x3f
	.zero		1


	//   ....[86]....
        /*13d8*/ 	.word	0x00024210
        /*13dc*/ 	.word	0x00000005
        /*13e0*/ 	.word	0x00019c20
        /*13e4*/ 	.short	0x010a
        /*13e6*/ 	.byte	0x3f
	.zero		1


	//   ....[87]....
        /*13e8*/ 	.word	0x000243b0
        /*13ec*/ 	.word	0x00000003
        /*13f0*/ 	.word	0x00019c40
        /*13f4*/ 	.short	0x010a
        /*13f6*/ 	.byte	0x3f
	.zero		1


	//   ....[88]....
        /*13f8*/ 	.word	0x00024440
        /*13fc*/ 	.word	0x00000005
        /*1400*/ 	.word	0x00019c40
        /*1404*/ 	.short	0x010a
        /*1406*/ 	.byte	0x3f
	.zero		1


	//   ....[89]....
        /*1408*/ 	.word	0x00024480
        /*140c*/ 	.word	0x00000003
        /*1410*/ 	.word	0x00019c60
        /*1414*/ 	.short	0x010a
        /*1416*/ 	.byte	0x3f
	.zero		1


	//   ....[90]....
        /*1418*/ 	.word	0x000244c0
        /*141c*/ 	.word	0x00000005
        /*1420*/ 	.word	0x00019c60
        /*1424*/ 	.short	0x010a
        /*1426*/ 	.byte	0x3f
	.zero		1


	//   ....[91]....
        /*1428*/ 	.word	0x00024500
        /*142c*/ 	.word	0x00000003
        /*1430*/ 	.word	0x00019c80
        /*1434*/ 	.short	0x010a
        /*1436*/ 	.byte	0x3f
	.zero		1


	//   ....[92]....
        /*1438*/ 	.word	0x00024540
        /*143c*/ 	.word	0x00000005
        /*1440*/ 	.word	0x00019c80
        /*1444*/ 	.short	0x010a
        /*1446*/ 	.byte	0x3f
	.zero		1


	//   ....[93]....
        /*1448*/ 	.word	0x000245a0
        /*144c*/ 	.word	0x00000044
        /*1450*/ 	.word	0x00019c90
        /*1454*/ 	.short	0x010a
        /*1456*/ 	.byte	0x3f
	.zero		1


	//   ....[94]....
        /*1458*/ 	.word	0x00024710
        /*145c*/ 	.word	0x00000044
        /*1460*/ 	.word	0x00019c90
        /*1464*/ 	.short	0x010a
        /*1466*/ 	.byte	0x3f
	.zero		1


	//   ....[95]....
        /*1468*/ 	.word	0x00024890
        /*146c*/ 	.word	0x00000044
        /*1470*/ 	.word	0x00019c90
        /*1474*/ 	.short	0x010a
        /*1476*/ 	.byte	0x3f
	.zero		1


	//   ....[96]....
        /*1478*/ 	.word	0x000249f0
        /*147c*/ 	.word	0x00000044
        /*1480*/ 	.word	0x00019cb0
        /*1484*/ 	.short	0x010a
        /*1486*/ 	.byte	0x3f
	.zero		1


	//   ....[97]....
        /*1488*/ 	.word	0x00024c00
        /*148c*/ 	.word	0x00000010
        /*1490*/ 	.word	0x00019c00
        /*1494*/ 	.short	0x010a
        /*1496*/ 	.byte	0x3f
	.zero		1


	//   ....[98]....
        /*1498*/ 	.word	0x00024e10
        /*149c*/ 	.word	0x00000010
        /*14a0*/ 	.word	0x00019c00
        /*14a4*/ 	.short	0x010a
        /*14a6*/ 	.byte	0x3f
	.zero		1


	//   ....[99]....
        /*14a8*/ 	.word	0x00024e60
        /*14ac*/ 	.word	0x0000000e
        /*14b0*/ 	.word	0x00019c30
        /*14b4*/ 	.short	0x010a
        /*14b6*/ 	.byte	0x3f
	.zero		1


	//   ....[100]....
        /*14b8*/ 	.word	0x00024eb0
        /*14bc*/ 	.word	0x00000007
        /*14c0*/ 	.word	0x00019c30
        /*14c4*/ 	.short	0x010a
        /*14c6*/ 	.byte	0x3f
	.zero		1


	//   ....[101]....
        /*14c8*/ 	.word	0x00024f00
        /*14cc*/ 	.word	0x00000098
        /*14d0*/ 	.word	0x00019c50
        /*14d4*/ 	.short	0x010a
        /*14d6*/ 	.byte	0x3f
	.zero		1


	//   ....[102]....
        /*14d8*/ 	.word	0x00024f50
        /*14dc*/ 	.word	0x00000003
        /*14e0*/ 	.word	0x00019c30
        /*14e4*/ 	.short	0x010a
        /*14e6*/ 	.byte	0x3f
	.zero		1


	//   ....[103]....
        /*14e8*/ 	.word	0x00024fa0
        /*14ec*/ 	.word	0x00000015
        /*14f0*/ 	.word	0x00019c50
        /*14f4*/ 	.short	0x010a
        /*14f6*/ 	.byte	0x3f
	.zero		1


	//   ....[104]....
        /*14f8*/ 	.word	0x00024ff0
        /*14fc*/ 	.word	0x00000003
        /*1500*/ 	.word	0x00019c30
        /*1504*/ 	.short	0x010a
        /*1506*/ 	.byte	0x3f
	.zero		1


	//   ....[105]....
        /*1508*/ 	.word	0x00025040
        /*150c*/ 	.word	0x00000015
        /*1510*/ 	.word	0x00019c50
        /*1514*/ 	.short	0x010a
        /*1516*/ 	.byte	0x3f
	.zero		1


	//   ....[106]....
        /*1518*/ 	.word	0x00025090
        /*151c*/ 	.word	0x00000004
        /*1520*/ 	.word	0x00019c50
        /*1524*/ 	.short	0x010a
        /*1526*/ 	.byte	0x3f
	.zero		1


	//   ....[107]....
        /*1528*/ 	.word	0x00025230
        /*152c*/ 	.word	0x00000012
        /*1530*/ 	.word	0x00019c20
        /*1534*/ 	.short	0x010a
        /*1536*/ 	.byte	0x3f
	.zero		1


	//   ....[108]....
        /*1538*/ 	.word	0x00025280
        /*153c*/ 	.word	0x00000009
        /*1540*/ 	.word	0x00019ca0
        /*1544*/ 	.short	0x010a
        /*1546*/ 	.byte	0x3f
	.zero		1


	//   ....[109]....
        /*1548*/ 	.word	0x000252d0
        /*154c*/ 	.word	0x00000009
        /*1550*/ 	.word	0x00019cc0
        /*1554*/ 	.short	0x010a
        /*1556*/ 	.byte	0x3f
	.zero		1


	//   ....[110]....
        /*1558*/ 	.word	0x00025320
        /*155c*/ 	.word	0x00000009
        /*1560*/ 	.word	0x00019ca0
        /*1564*/ 	.short	0x010a
        /*1566*/ 	.byte	0x3f
	.zero		1


	//   ....[111]....
        /*1568*/ 	.word	0x00025370
        /*156c*/ 	.word	0x00000009
        /*1570*/ 	.word	0x00019cc0
        /*1574*/ 	.short	0x010a
        /*1576*/ 	.byte	0x3f
	.zero		1


	//   ....[112]....
        /*1578*/ 	.word	0x00025490
        /*157c*/ 	.word	0x00000004
        /*1580*/ 	.word	0x00019c80
        /*1584*/ 	.short	0x010a
        /*1586*/ 	.byte	0x3f
	.zero		1


	//   ....[113]....
        /*1588*/ 	.word	0x00025870
        /*158c*/ 	.word	0x00000004
        /*1590*/ 	.word	0x00019c40
        /*1594*/ 	.short	0x010a
        /*1596*/ 	.byte	0x3f
	.zero		1


	//   ....[114]....
        /*1598*/ 	.word	0x00025f10
        /*159c*/ 	.word	0x00000012
        /*15a0*/ 	.word	0x00019c20
        /*15a4*/ 	.short	0x010a
        /*15a6*/ 	.byte	0x3f
	.zero		1


	//   ....[115]....
        /*15a8*/ 	.word	0x00025f60
        /*15ac*/ 	.word	0x00000000
        /*15b0*/ 	.word	0x00019c80
        /*15b4*/ 	.short	0x010a
        /*15b6*/ 	.byte	0x3f
	.zero		1


	//   ....[116]....
        /*15b8*/ 	.word	0x00026260
        /*15bc*/ 	.word	0x00000000
        /*15c0*/ 	.word	0x00019c40
        /*15c4*/ 	.short	0x010a
        /*15c6*/ 	.byte	0x3f
	.zero		1


	//   ....[117]....
        /*15c8*/ 	.word	0x00026510
        /*15cc*/ 	.word	0x00000002
        /*15d0*/ 	.word	0x00019c70
        /*15d4*/ 	.short	0x010a
        /*15d6*/ 	.byte	0x3f
	.zero		1


	//   ....[118]....
        /*15d8*/ 	.word	0x00026560
        /*15dc*/ 	.word	0x00000002
        /*15e0*/ 	.word	0x00019c60
        /*15e4*/ 	.short	0x010a
        /*15e6*/ 	.byte	0x3f
	.zero		1


	//   ....[119]....
        /*15e8*/ 	.word	0x000265b0
        /*15ec*/ 	.word	0x00000000
        /*15f0*/ 	.word	0x00019c70
        /*15f4*/ 	.short	0x010a
        /*15f6*/ 	.byte	0x3f
	.zero		1


	//   ....[120]....
        /*15f8*/ 	.word	0x00026600
        /*15fc*/ 	.word	0x00000000
        /*1600*/ 	.word	0x00019c60
        /*1604*/ 	.short	0x010a
        /*1606*/ 	.byte	0x3f
	.zero		1


	//   ....[121]....
        /*1608*/ 	.word	0x00027140
        /*160c*/ 	.word	0x00000005
        /*1610*/ 	.word	0x00019c20
        /*1614*/ 	.short	0x010a
        /*1616*/ 	.byte	0x3f
	.zero		1


	//   ....[122]....
        /*1618*/ 	.word	0x000272e0
        /*161c*/ 	.word	0x00000003
        /*1620*/ 	.word	0x00019c40
        /*1624*/ 	.short	0x010a
        /*1626*/ 	.byte	0x3f
	.zero		1


	//   ....[123]....
        /*1628*/ 	.word	0x00027330
        /*162c*/ 	.word	0x00000005
        /*1630*/ 	.word	0x00019c40
        /*1634*/ 	.short	0x010a
        /*1636*/ 	.byte	0x3f
	.zero		1


	//   ....[124]....
        /*1638*/ 	.word	0x00027380
        /*163c*/ 	.word	0x00000003
        /*1640*/ 	.word	0x00019c60
        /*1644*/ 	.short	0x010a
        /*1646*/ 	.byte	0x3f
	.zero		1


	//   ....[125]....
        /*1648*/ 	.word	0x000273d0
        /*164c*/ 	.word	0x00000005
        /*1650*/ 	.word	0x00019c60
        /*1654*/ 	.short	0x010a
        /*1656*/ 	.byte	0x3f
	.zero		1


	//   ....[126]....
        /*1658*/ 	.word	0x00027420
        /*165c*/ 	.word	0x00000003
        /*1660*/ 	.word	0x00019c80
        /*1664*/ 	.short	0x010a
        /*1666*/ 	.byte	0x3f
	.zero		1


	//----- nvinfo : EIATTR_NUM_MBARRIERS
	.align		4
.L_1282:
        /*1668*/ 	.byte	0x03, 0x38
        /*166a*/ 	.short	0x0016


	//----- nvinfo : EIATTR_EXIT_INSTR_OFFSETS
	.align		4
        /*166c*/ 	.byte	0x04, 0x1c
        /*166e*/ 	.short	(.L_1284 - .L_1283)


	//   ....[0]....
.L_1283:
        /*1670*/ 	.word	0x00024590


	//----- nvinfo : EIATTR_MAX_THREADS
	.align		4
.L_1284:
        /*1674*/ 	.byte	0x04, 0x05
        /*1676*/ 	.short	(.L_1286 - .L_1285)
.L_1285:
        /*1678*/ 	.word	0x00000200
        /*167c*/ 	.word	0x00000001
        /*1680*/ 	.word	0x00000001


	//----- nvinfo : EIATTR_CRS_STACK_SIZE
	.align		4
.L_1286:
        /*1684*/ 	.byte	0x04, 0x1e
        /*1686*/ 	.short	(.L_1288 - .L_1287)
.L_1287:
        /*1688*/ 	.word	0x00000000


	//----- nvinfo : EIATTR_CBANK_PARAM_SIZE
	.align		4
.L_1288:
        /*168c*/ 	.byte	0x03, 0x19
        /*168e*/ 	.short	0x0af0


	//----- nvinfo : EIATTR_PARAM_CBANK
	.align		4
        /*1690*/ 	.byte	0x04, 0x0a
        /*1692*/ 	.short	(.L_1290 - .L_1289)
	.align		4
.L_1289:
        /*1694*/ 	.word	index@(.nv.constant0._ZN7cutlass13device_kernelIN5flash11enable_sm90INS1_16FlashAttnFwdSm90INS1_25CollectiveMainloopFwdSm90ILi2EN4cute5tupleIJNS5_1CILi1EEES8_S8_EEENS6_IJNS7_ILi192EEENS7_ILi128EEENS7_ILi96EEEEEELi96ENS_12float_e4m3_tEfNS_4arch4Sm90ELb0ELb1ELb0ELb1ELb1ELb1ELb0ELb1ELb1ELb1ELb1ELb0EEENS1_21CollectiveEpilogueFwdINS6_IJSA_SC_SB_EEES9_NS_10bfloat16_tESG_Li384ELb1ELb1ELb1ELb1EEENS1_36VarlenDynamicPersistentTileSchedulerILi192ELi128ELi384ELi128ELb1ELb1ELb1ELb1ELb0ELb1EEEEEEEEEvNT_6ParamsE)
        /*1698*/ 	.short	0x0210
        /*169a*/ 	.short	0x0af0


	//----- nvinfo : EIATTR_SW_WAR
	.align		4
.L_1290:
        /*169c*/ 	.byte	0x04, 0x36
        /*169e*/ 	.short	(.L_1292 - .L_1291)
.L_1291:
        /*16a0*/ 	.word	0x00000008
.L_1292:


//--------------------- .nv.info._ZN7cutlass13device_kernelIN5flash11enable_sm90INS1_16FlashAttnFwdSm90INS1_25CollectiveMainloopFwdSm90ILi2EN4cute5tupleIJNS5_1CILi1EEES8_S8_EEENS6_IJNS7_ILi192EEENS7_ILi128EEENS7_ILi96EEEEEELi96ENS_12float_e4m3_tEfNS_4arch4Sm90ELb1ELb0ELb0ELb0ELb1ELb0ELb0ELb1ELb1ELb1ELb1ELb0EEENS1_21CollectiveEpilogueFwdINS6_IJSA_SC_SB_EEES9_NS_10bfloat16_tESG_Li384ELb0ELb1ELb1ELb1EEENS1_19SingleTileSchedulerILb0ELb1ELb1ELi192EEEEEEEEEvNT_6ParamsE --------------------------
	.section	.nv.info._ZN7cutlass13device_kernelIN5flash11enable_sm90INS1_16FlashAttnFwdSm90INS1_25CollectiveMainloopFwdSm90ILi2EN4cute5tupleIJNS5_1CILi1EEES8_S8_EEENS6_IJNS7_ILi192EEENS7_ILi128EEENS7_ILi96EEEEEELi96ENS_12float_e4m3_tEfNS_4arch4Sm90ELb1ELb0ELb0ELb0ELb1ELb0ELb0ELb1ELb1ELb1ELb1ELb0EEENS1_21CollectiveEpilogueFwdINS6_IJSA_SC_SB_EEES9_NS_10bfloat16_tESG_Li384ELb0ELb1ELb1ELb1EEENS1_19SingleTileSchedulerILb0ELb1ELb1ELi192EEEEEEEEEvNT_6ParamsE,"",@"SHT_CUDA_INFO"
	.sectionflags	@""
	.align	4


	//----- nvinfo : EIATTR_CUDA_API_VERSION
	.align		4
        /*0000*/ 	.byte	0x04, 0x37
        /*0002*/ 	.short	(.L_1294 - .L_1293)
.L_1293:
        /*0004*/ 	.word	0x00000082


	//----- nvinfo : EIATTR_KPARAM_INFO
	.align		4
.L_1294:
        /*0008*/ 	.byte	0x04, 0x17
        /*000a*/ 	.short	(.L_1296 - .L_1295)
.L_1295:
        /*000c*/ 	.word	0x00000000
        /*0010*/ 	.short	0x0000
        /*0012*/ 	.short	0x0070
        /*0014*/ 	.byte	0x00, 0xf0, 0x01, 0x28


	//----- nvinfo : EIATTR_SPARSE_MMA_MASK
	.align		4
.L_1296:
        /*0018*/ 	.byte	0x03, 0x50
        /*001a*/ 	.short	0x0000


	//----- nvinfo : EIATTR_MAXREG_COUNT
	.align		4
        /*001c*/ 	.byte	0x03, 0x1b
        /*001e*/ 	.short	0x0080


	//----- nvinfo : EIATTR_NUM_BARRIERS
	.align		4
        /*0020*/ 	.byte	0x02, 0x4c
        /*0022*/ 	.byte	0x09
	.zero		1


	//----- nvinfo : EIATTR_EXTERNS
	.align		4
        /*0024*/ 	.byte	0x04, 0x0f
        /*0026*/ 	.short	(.L_1298 - .L_1297)


	//   ....[0]....
	.align		4
.L_1297:
        /*0028*/ 	.word	index@(__assertfail)


	//----- nvinfo : EIATTR_ANNOTATIONS
	.align		4
.L_1298:
        /*002c*/ 	.byte	0x04, 0x55
        /*002e*/ 	.short	(.L_1300 - .L_1299)


	//   ....[0]....
.L_1299:
        /*0030*/ 	.word	0x00000001
        /*0034*/ 	.byte	0xa0, 0xb3, 0x00, 0x00, 0x01, 0x00, 0x00, 0x00, 0xa0, 0xb7, 0x00, 0x00, 0x01, 0x00, 0x00, 0x00
        /*0044*/ 	.byte	0xb0, 0xb9, 0x00, 0x00, 0x01, 0x00, 0x00, 0x00, 0x30, 0xcb, 0x00, 0x00, 0x01, 0x00, 0x00, 0x00
        /*0054*/ 	.byte	0xc0, 0xd3, 0x00, 0x00, 0x01, 0x00, 0x00, 0x00, 0x70, 0xe9, 0x00, 0x00, 0x01, 0x00, 0x00, 0x00
        /*0064*/ 	.byte	0x30, 0xf6, 0x00, 0x00


	//----- nvinfo : EIATTR_MERCURY_ISA_VERSION
	.align		4
.L_1300:
        /*0068*/ 	.byte	0x03, 0x5f
        /*006a*/ 	.short	0x0101


	//----- nvinfo : EIATTR_INT_WARP_WIDE_INSTR_OFFSETS
	.align		4
        /*006c*/ 	.byte	0x04, 0x31
        /*006e*/ 	.short	(.L_1302 - .L_1301)


	//   ....[0]....
.L_1301:
        /*0070*/ 	.word	0x000000c0


	//   ....[1]....
        /*0074*/ 	.word	0x000000d0


	//   ....[2]....
        /*0078*/ 	.word	0x00000170


	//----- nvinfo : EIATTR_COOP_GROUP_MASK_REGIDS
	.align		4
.L_1302:
        /*007c*/ 	.byte	0x04, 0x29
        /*007e*/ 	.short	(.L_1304 - .L_1303)


	//   ....[0]....
.L_1303:
        /*0080*/ 	.word	0xffffffff


	//   ....[1]....
        /*0084*/ 	.word	0xffffffff


	//   ....[2]....
        /*0088*/ 	.word	0xffffffff


	//   ....[3]....
        /*008c*/ 	.word	0xffffffff


	//   ....[4]....
        /*0090*/ 	.word	0xffffffff


	//   ....[5]....
        /*0094*/ 	.word	0xffffffff


	//   ....[6]....
        /*0098*/ 	.word	0xffffffff


	//   ....[7]....
        /*009c*/ 	.word	0xffffffff


	//   ....[8]....
        /*00a0*/ 	.word	0xffffffff


	//   ....[9]....
        /*00a4*/ 	.word	0xffffffff


	//   ....[10]....
        /*00a8*/ 	.word	0xffffffff


	//   ....[11]....
        /*00ac*/ 	.word	0xffffffff


	//   ....[12]....
        /*00b0*/ 	.word	0xffffffff


	//   ....[13]....
        /*00b4*/ 	.word	0xffffffff


	//   ....[14]....
        /*00b8*/ 	.word	0xffffffff


	//   ....[15]....
        /*00bc*/ 	.word	0xffffffff


	//   ....[16]....
        /*00c0*/ 	.word	0xffffffff


	//   ....[17]....
        /*00c4*/ 	.word	0xffffffff


	//   ....[18]....
        /*00c8*/ 	.word	0xffffffff


	//   ....[19]....
        /*00cc*/ 	.word	0xffffffff


	//   ....[20]....
        /*00d0*/ 	.word	0xffffffff


	//   ....[21]....
        /*00d4*/ 	.word	0xffffffff


	//   ....[22]....
        /*00d8*/ 	.word	0xffffffff


	//   ....[23]....
        /*00dc*/ 	.word	0xffffffff


	//   ....[24]....
        /*00e0*/ 	.word	0xffffffff


	//   ....[25]....
        /*00e4*/ 	.word	0xffffffff


	//   ....[26]....
        /*00e8*/ 	.word	0xffffffff


	//   ....[27]....
        /*00ec*/ 	.word	0xffffffff


	//   ....[28]....
        /*00f0*/ 	.word	0xffffffff


	//   ....[29]....
        /*00f4*/ 	.word	0xffffffff


	//   ....[30]....
        /*00f8*/ 	.word	0xffffffff


	//   ....[31]....
        /*00fc*/ 	.word	0xffffffff


	//   ....[32]....
        /*0100*/ 	.word	0xffffffff


	//   ....[33]....
        /*0104*/ 	.word	0xffffffff


	//   ....[34]....
        /*0108*/ 	.word	0xffffffff


	//   ....[35]....
        /*010c*/ 	.word	0xffffffff


	//   ....[36]....
        /*0110*/ 	.word	0xffffffff


	//   ....[37]....
        /*0114*/ 	.word	0xffffffff


	//   ....[38]....
        /*0118*/ 	.word	0xffffffff


	//   ....[39]....
        /*011c*/ 	.word	0xffffffff


	//   ....[40]....
        /*0120*/ 	.word	0xffffffff


	//   ....[41]....
        /*0124*/ 	.word	0xffffffff


	//   ....[42]....
        /*0128*/ 	.word	0xffffffff


	//   ....[43]....
        /*012c*/ 	.word	0xffffffff


	//   ....[44]....
        /*0130*/ 	.word	0xffffffff


	//   ....[45]....
        /*0134*/ 	.word	0xffffffff


	//   ....[46]....
        /*0138*/ 	.word	0xffffffff


	//   ....[47]....
        /*013c*/ 	.word	0xffffffff


	//   ....[48]....
        /*0140*/ 	.word	0xffffffff


	//   ....[49]....
        /*0144*/ 	.word	0xffffffff


	//   ....[50]....
        /*0148*/ 	.word	0xffffffff


	//   ....[51]....
        /*014c*/ 	.word	0xffffffff


	//   ....[52]....
        /*0150*/ 	.word	0xffffffff


	//   ....[53]....
        /*0154*/ 	.word	0xffffffff


	//   ....[54]....
        /*0158*/ 	.word	0xffffffff


	//   ....[55]....
        /*015c*/ 	.word	0xffffffff


	//   ....[56]....
        /*0160*/ 	.word	0xffffffff


	//   ....[57]....
        /*0164*/ 	.word	0xffffffff


	//   ....[58]....
        /*0168*/ 	.word	0xffffffff


	//   ....[59]....
        /*016c*/ 	.word	0xffffffff


	//   ....[60]....
        /*0170*/ 	.word	0xffffffff


	//   ....[61]....
        /*0174*/ 	.word	0xffffffff


	//   ....[62]....
        /*0178*/ 	.word	0xffffffff


	//   ....[63]....
        /*017c*/ 	.word	0xffffffff


	//   ....[64]....
        /*0180*/ 	.word	0xffffffff


	//   ....[65]....
        /*0184*/ 	.word	0xffffffff


	//   ....[66]....
        /*0188*/ 	.word	0xffffffff


	//   ....[67]....
        /*018c*/ 	.word	0xffffffff


	//   ....[68]....
        /*0190*/ 	.word	0xffffffff


	//   ....[69]....
        /*0194*/ 	.word	0xffffffff


	//   ....[70]....
        /*0198*/ 	.word	0xffffffff


	//   ....[71]....
        /*019c*/ 	.word	0xffffffff


	//   ....[72]....
        /*01a0*/ 	.word	0xffffffff


	//   ....[73]....
        /*01a4*/ 	.word	0xffffffff


	//   ....[74]....
        /*01a8*/ 	.word	0xffffffff


	//   ....[75]....
        /*01ac*/ 	.word	0xffffffff


	//   ....[76]....
        /*01b0*/ 	.word	0xffffffff


	//   ....[77]....
        /*01b4*/ 	.word	0xffffffff


	//   ....[78]....
        /*01b8*/ 	.word	0xffffffff


	//   ....[79]....
        /*01bc*/ 	.word	0xffffffff


	//   ....[80]....
        /*01c0*/ 	.word	0xffffffff


	//   ....[81]....
        /*01c4*/ 	.word	0xffffffff


	//   ....[82]....
        /*01c8*/ 	.word	0xffffffff


	//   ....[83]....
        /*01cc*/ 	.word	0xffffffff


	//   ....[84]....
        /*01d0*/ 	.word	0xffffffff


	//   ....[85]....
        /*01d4*/ 	.word	0xffffffff


	//   ....[86]....
        /*01d8*/ 	.word	0xffffffff


	//   ....[87]....
        /*01dc*/ 	.word	0xffffffff


	//   ....[88]....
        /*01e0*/ 	.word	0xffffffff


	//   ....[89]....
        /*01e4*/ 	.word	0xffffffff


	//   ....[90]....
        /*01e8*/ 	.word	0xffffffff


	//   ....[91]....
        /*01ec*/ 	.word	0xffffffff


	//   ....[92]....
        /*01f0*/ 	.word	0xffffffff


	//   ....[93]....
        /*01f4*/ 	.word	0xffffffff


	//   ....[94]....
        /*01f8*/ 	.word	0xffffffff


	//   ....[95]....
        /*01fc*/ 	.word	0xffffffff


	//   ....[96]....
        /*0200*/ 	.word	0xffffffff


	//   ....[97]....
        /*0204*/ 	.word	0xffffffff


	//   ....[98]....
        /*0208*/ 	.word	0xffffffff


	//   ....[99]....
        /*020c*/ 	.word	0xffffffff


	//   ....[100]....
        /*0210*/ 	.word	0xffffffff


	//   ....[101]....
        /*0214*/ 	.word	0xffffffff


	//   ....[102]....
        /*0218*/ 	.word	0xffffffff


	//   ....[103]....
        /*021c*/ 	.word	0xffffffff


	//   ....[104]....
        /*0220*/ 	.word	0xffffffff


	//   ....[105]....
        /*0224*/ 	.word	0xffffffff


	//   ....[106]....
        /*0228*/ 	.word	0xffffffff


	//   ....[107]....
        /*022c*/ 	.word	0x0500000f


	//   ....[108]....
        /*0230*/ 	.word	0x0500000f


	//   ....[109]....
        /*0234*/ 	.word	0x0500000f


	//   ....[110]....
        /*0238*/ 	.word	0x0500000f


	//   ....[111]....
        /*023c*/ 	.word	0x0500000f


	//   ....[112]....
        /*0240*/ 	.word	0x0500000f


	//   ....[113]....
        /*0244*/ 	.word	0x0500000f


	//   ....[114]....
        /*0248*/ 	.word	0x0500000f


	//   ....[115]....
        /*024c*/ 	.word	0x0500000f


	//   ....[116]....
        /*0250*/ 	.word	0x0500000f


	//   ....[117]....
        /*0254*/ 	.word	0x0500000f


	//   ....[118]....
        /*0258*/ 	.word	0x0500000f


	//   ....[119]....
        /*025c*/ 	.word	0x0500000f


	//   ....[120]....
        /*0260*/ 	.word	0x0500000f


	//   ....[121]....
        /*0264*/ 	.word	0x0500000f


	//   ....[122]....
        /*0268*/ 	.word	0x0500000f


	//   ....[123]....
        /*026c*/ 	.word	0x0500000f


	//   ....[124]....
        /*0270*/ 	.word	0x0500000f


	//   ....[125]....
        /*0274*/ 	.word	0x0500000f


	//   ....[126]....
        /*0278*/ 	.word	0x0500000f


	//   ....[127]....
        /*027c*/ 	.word	0x0500000f


	//   ....[128]....
        /*0280*/ 	.word	0x0500000f


	//   ....[129]....
        /*0284*/ 	.word	0x0500000f


	//----- nvinfo : EIATTR_COOP_GROUP_INSTR_OFFSETS
	.align		4
.L_1304:
        /*0288*/ 	.byte	0x04, 0x28
        /*028a*/ 	.short	(.L_1306 - .L_1305)


	//   ....[0]....
.L_1305:
        /*028c*/ 	.word	0x00000070


	//   ....[1]....
        /*0290*/ 	.word	0x000000b0


	//   ....[2]....
        /*0294*/ 	.word	0x000002d0


	//   ....[3]....
        /*0298*/ 	.word	0x00000430


	//   ....[4]....
        /*029c*/ 	.word	0x00000550


	//   ....[5]....
        /*02a0*/ 	.word	0x000006b0


	//   ....[6]....
        /*02a4*/ 	.word	0x00001420


	//   ....[7]....
        /*02a8*/ 	.word	0x00001c60


	//   ....[8]....
        /*02ac*/ 	.word	0x00002480


	//   ....[9]....
        /*02b0*/ 	.word	0x000024a0


	//   ....[10]....
        /*02b4*/ 	.word	0x000024b0


	//   ....[11]....
        /*02b8*/ 	.word	0x00002e90


	//   ....[12]....
        /*02bc*/ 	.word	0x00002f70


	//   ....[13]....
        /*02c0*/ 	.word	0x000040a0


	//   ....[14]....
        /*02c4*/ 	.word	0x000040c0


	//   ....[15]....
        /*02c8*/ 	.word	0x00004770


	//   ....[16]....
        /*02cc*/ 	.word	0x00004870


	//   ....[17]....
        /*02d0*/ 	.word	0x000050b0


	//   ....[18]....
        /*02d4*/ 	.word	0x00005100


	//   ....[19]....
        /*02d8*/ 	.word	0x000069b0


	//   ....[20]....
        /*02dc*/ 	.word	0x000069c0


	//   ....[21]....
        /*02e0*/ 	.word	0x000069f0


	//   ....[22]....
        /*02e4*/ 	.word	0x00006a00


	//   ....[23]....
        /*02e8*/ 	.word	0x00007fd0


	//   ....[24]....
        /*02ec*/ 	.word	0x00007ff0


	//   ....[25]....
        /*02f0*/ 	.word	0x00008070


	//   ....[26]....
        /*02f4*/ 	.word	0x00008080


	//   ....[27]....
        /*02f8*/ 	.word	0x00008d50


	//   ....[28]....
        /*02fc*/ 	.word	0x00008d60


	//   ....[29]....
        /*0300*/ 	.word	0x00008d70


	//   ....[30]....
        /*0304*/ 	.word	0x00008d80


	//   ....[31]....
        /*0308*/ 	.word	0x00008d90


	//   ....[32]....
        /*030c*/ 	.word	0x00008db0


	//   ....[33]....
        /*0310*/ 	.word	0x00008dc0


	//   ....[34]....
        /*0314*/ 	.word	0x00008dd0


	//   ....[35]....
        /*0318*/ 	.word	0x00008df0


	//   ....[36]....
        /*031c*/ 	.word	0x00008e00


	//   ....[37]....
        /*0320*/ 	.word	0x00008e10


	//   ....[38]....
        /*0324*/ 	.word	0x00008e20


	//   ....[39]....
        /*0328*/ 	.word	0x00008e40


	//   ....[40]....
        /*032c*/ 	.word	0x00008e60


	//   ....[41]....
        /*0330*/ 	.word	0x00008e70


	//   ....[42]....
        /*0334*/ 	.word	0x00008e80


	//   ....[43]....
        /*0338*/ 	.word	0x00008ea0


	//   ....[44]....
        /*033c*/ 	.word	0x00008ec0


	//   ....[45]....
        /*0340*/ 	.word	0x00008ed0


	//   ....[46]....
        /*0344*/ 	.word	0x00008ef0


	//   ....[47]....
        /*0348*/ 	.word	0x00008f10


	//   ....[48]....
        /*034c*/ 	.word	0x00008f20


	//   ....[49]....
        /*0350*/ 	.word	0x00008f30


	//   ....[50]....
        /*0354*/ 	.word	0x00008f40


	//   ....[51]....
        /*0358*/ 	.word	0x00008f50


	//   ....[52]....
        /*035c*/ 	.word	0x00008f70


	//   ....[53]....
        /*0360*/ 	.word	0x00008f80


	//   ....[54]....
        /*0364*/ 	.word	0x00008f90


	//   ....[55]....
        /*0368*/ 	.word	0x00008fa0


	//   ....[56]....
        /*036c*/ 	.word	0x00008fb0


	//   ....[57]....
        /*0370*/ 	.word	0x00008fc0


	//   ....[58]....
        /*0374*/ 	.word	0x00008fd0


	//   ....[59]....
        /*0378*/ 	.word	0x00008fe0


	//   ....[60]....
        /*037c*/ 	.word	0x00009000


	//   ....[61]....
        /*0380*/ 	.word	0x00009030


	//   ....[62]....
        /*0384*/ 	.word	0x00009060


	//   ....[63]....
        /*0388*/ 	.word	0x00009090


	//   ....[64]....
        /*038c*/ 	.word	0x000090d0


	//   ....[65]....
        /*0390*/ 	.word	0x00009110


	//   ....[66]....
        /*0394*/ 	.word	0x00009140


	//   ....[67]....
        /*0398*/ 	.word	0x00009150


	//   ....[68]....
        /*039c*/ 	.word	0x00009160


	//   ....[69]....
        /*03a0*/ 	.word	0x00009170


	//   ....[70]....
        /*03a4*/ 	.word	0x00009180


	//   ....[71]....
        /*03a8*/ 	.word	0x00009190


	//   ....[72]....
        /*03ac*/ 	.word	0x000091a0


	//   ....[73]....
        /*03b0*/ 	.word	0x000091b0


	//   ....[74]....
        /*03b4*/ 	.word	0x000091c0


	//   ....[75]....
        /*03b8*/ 	.word	0x00009510


	//   ....[76]....
        /*03bc*/ 	.word	0x00009570


	//   ....[77]....
        /*03c0*/ 	.word	0x000095a0


	//   ....[78]....
        /*03c4*/ 	.word	0x000095e0


	//   ....[79]....
        /*03c8*/ 	.word	0x00009620


	//   ....[80]....
        /*03cc*/ 	.word	0x00009660


	//   ....[81]....
        /*03d0*/ 	.word	0x00009b80


	//   ....[82]....
        /*03d4*/ 	.word	0x00009bb0


	//   ....[83]....
        /*03d8*/ 	.word	0x0000a580


	//   ....[84]....
        /*03dc*/ 	.word	0x0000b9d0


	//   ....[85]....
        /*03e0*/ 	.word	0x0000b9e0


	//   ....[86]....
        /*03e4*/ 	.word	0x0000b9f0


	//   ....[87]....
        /*03e8*/ 	.word	0x0000bad0


	//   ....[88]....
        /*03ec*/ 	.word	0x0000be40


	//   ....[89]....
        /*03f0*/ 	.word	0x0000be50


	//   ....[90]....
        /*03f4*/ 	.word	0x0000be60


	//   ....[91]....
        /*03f8*/ 	.word	0x0000bea0


	//   ....[92]....
        /*03fc*/ 	.word	0x0000c680


	//   ....[93]....
        /*0400*/ 	.word	0x0000c6b0


	//   ....[94]....
        /*0404*/ 	.word	0x0000c6e0


	//   ....[95]....
        /*0408*/ 	.word	0x0000c700


	//   ....[96]....
        /*040c*/ 	.word	0x0000c710


	//   ....[97]....
        /*0410*/ 	.word	0x0000c7e0


	//   ....[98]....
        /*0414*/ 	.word	0x0000cfa0


	//   ....[99]....
        /*0418*/ 	.word	0x0000cfb0


	//   ....[100]....
        /*041c*/ 	.word	0x0000cfc0


	//   ....[101]....
        /*0420*/ 	.word	0x0000d040


	//   ....[102]....
        /*0424*/ 	.word	0x0000d3d0


	//   ....[103]....
        /*0428*/ 	.word	0x0000d3e0


	//   ....[104]....
        /*042c*/ 	.word	0x0000d3f0


	//   ....[105]....
        /*0430*/ 	.word	0x0000d410


	//   ....[106]....
        /*0434*/ 	.word	0x0000e2a0


	//   ....[107]....
        /*0438*/ 	.word	0x0000e860


	//   ....[108]....
        /*043c*/ 	.word	0x0000e940


	//   ....[109]....
        /*0440*/ 	.word	0x0000e9f0


	//   ....[110]....
        /*0444*/ 	.word	0x0000ea70


	//   ....[111]....
        /*0448*/ 	.word	0x0000eaf0


	//   ....[112]....
        /*044c*/ 	.word	0x0000ec90


	//   ....[113]....
        /*0450*/ 	.word	0x0000ed20


	//   ....[114]....
        /*0454*/ 	.word	0x0000eda0


	//   ....[115]....
        /*0458*/ 	.word	0x0000ee50


	//   ....[116]....
        /*045c*/ 	.word	0x0000eee0


	//   ....[117]....
        /*0460*/ 	.word	0x0000ef40


	//   ....[118]....
        /*0464*/ 	.word	0x0000efd0


	//   ....[119]....
        /*0468*/ 	.word	0x0000f0b0


	//   ....[120]....
        /*046c*/ 	.word	0x0000f140


	//   ....[121]....
        /*0470*/ 	.word	0x0000f210


	//   ....[122]....
        /*0474*/ 	.word	0x0000f340


	//   ....[123]....
        /*0478*/ 	.word	0x0000f3d0


	//   ....[124]....
        /*047c*/ 	.word	0x0000f430


	//   ....[125]....
        /*0480*/ 	.word	0x0000f510


	//   ....[126]....
        /*0484*/ 	.word	0x0000f600


	//   ....[127]....
        /*0488*/ 	.word	0x0000f6a0


	//   ....[128]....
        /*048c*/ 	.word	0x0000f700


	//   ....[129]....
        /*0490*/ 	.word	0x0000f760


	//----- nvinfo : EIATTR_REG_RECONFIG
	.align		4
.L_1306:
        /*0494*/ 	.byte	0x01, 0x54
	.zero		2


	//----- nvinfo : EIATTR_SYSCALL_OFFSETS
	.align		4
        /*0498*/ 	.byte	0x04, 0x46
        /*049a*/ 	.short	(.L_1308 - .L_1307)


	//   ....[0]....
.L_1307:
        /*049c*/ 	.word	0x000015e0


	//   ....[1]....
        /*04a0*/ 	.word	0x0000adc0


	//   ....[2]....
        /*04a4*/ 	.word	0x0000af00


	//   ....[3]....
        /*04a8*/ 	.word	0x0000b040


	//   ....[4]....
        /*04ac*/ 	.word	0x0000b160


	//   ....[5]....
        /*04b0*/ 	.word	0x0000c1b0


	//----- nvinfo : EIATTR_MBARRIER_INSTR_OFFSETS
	.align		4
.L_1308:
        /*04b4*/ 	.byte	0x04, 0x39
        /*04b6*/ 	.short	(.L_1310 - .L_1309)


	//   ....[0]....
.L_1309:
        /*04b8*/ 	.word	0x00000180
        /*04bc*/ 	.word	0x000000ff
        /*04c0*/ 	.word	0x00017000
        /*04c4*/ 	.short	0x0100
        /*04c6*/ 	.byte	0x08
	.zero		1


	//   ....[1]....
        /*04c8*/ 	.word	0x00000190
        /*04cc*/ 	.word	0x000000ff
        /*04d0*/ 	.word	0x00017020
        /*04d4*/ 	.short	0x0100
        /*04d6*/ 	.byte	0x08
	.zero		1


	//   ....[2]....
        /*04d8*/ 	.word	0x00000280
        /*04dc*/ 	.word	0x000000ff
        /*04e0*/ 	.word	0x00017030
        /*04e4*/ 	.short	0x0100
        /*04e6*/ 	.byte	0x08
	.zero		1


	//   ....[3]....
        /*04e8*/ 	.word	0x00000290
        /*04ec*/ 	.word	0x000000ff
        /*04f0*/ 	.word	0x00017040
        /*04f4*/ 	.short	0x0100
        /*04f6*/ 	.byte	0x08
	.zero		1


	//   ....[4]....
        /*04f8*/ 	.word	0x000002a0
        /*04fc*/ 	.word	0x000000ff
        /*0500*/ 	.word	0x00017038
        /*0504*/ 	.short	0x0100
        /*0506*/ 	.byte	0x08
	.zero		1


	//   ....[5]....
        /*0508*/ 	.word	0x000002b0
        /*050c*/ 	.word	0x000000ff
        /*0510*/ 	.word	0x00017048
        /*0514*/ 	.short	0x0100
        /*0516*/ 	.byte	0x08
	.zero		1


	//   ....[6]....
        /*0518*/ 	.word	0x000003e0
        /*051c*/ 	.word	0x000000ff
        /*0520*/ 	.word	0x00017050
        /*0524*/ 	.short	0x0100
        /*0526*/ 	.byte	0x08
	.zero		1


	//   ....[7]....
        /*0528*/ 	.word	0x000003f0
        /*052c*/ 	.word	0x000000ff
        /*0530*/ 	.word	0x00017060
        /*0534*/ 	.short	0x0100
        /*0536*/ 	.byte	0x08
	.zero		1


	//   ....[8]....
        /*0538*/ 	.word	0x00000400
        /*053c*/ 	.word	0x000000ff
        /*0540*/ 	.word	0x00017058
        /*0544*/ 	.short	0x0100
        /*0546*/ 	.byte	0x08
	.zero		1


	//   ....[9]....
        /*0548*/ 	.word	0x00000410
        /*054c*/ 	.word	0x000000ff
        /*0550*/ 	.word	0x00017068
        /*0554*/ 	.short	0x0100
        /*0556*/ 	.byte	0x08
	.zero		1


	//   ....[10]....
        /*0558*/ 	.word	0x00000500
        /*055c*/ 	.word	0x000000ff
        /*0560*/ 	.word	0x00017070
        /*0564*/ 	.short	0x0100
        /*0566*/ 	.byte	0x06
	.zero		1


	//   ....[11]....
        /*0568*/ 	.word	0x00000510
        /*056c*/ 	.word	0x000000ff
        /*0570*/ 	.word	0x00017080
        /*0574*/ 	.short	0x0100
        /*0576*/ 	.byte	0x06
	.zero		1


	//   ....[12]....
        /*0578*/ 	.word	0x00000520
        /*057c*/ 	.word	0x000000ff
        /*0580*/ 	.word	0x00017078
        /*0584*/ 	.short	0x0100
        /*0586*/ 	.byte	0x06
	.zero		1


	//   ....[13]....
        /*0588*/ 	.word	0x00000530
        /*058c*/ 	.word	0x000000ff
        /*0590*/ 	.word	0x00017088
        /*0594*/ 	.short	0x0100
        /*0596*/ 	.byte	0x06
	.zero		1


	//   ....[14]....
        /*0598*/ 	.word	0x00000660
        /*059c*/ 	.word	0x000000ff
        /*05a0*/ 	.word	0x00017090
        /*05a4*/ 	.short	0x0100
        /*05a6*/ 	.byte	0x08
	.zero		1


	//   ....[15]....
        /*05a8*/ 	.word	0x00000670
        /*05ac*/ 	.word	0x000000ff
        /*05b0*/ 	.word	0x000170a0
        /*05b4*/ 	.short	0x0100
        /*05b6*/ 	.byte	0x08
	.zero		1


	//   ....[16]....
        /*05b8*/ 	.word	0x00000680
        /*05bc*/ 	.word	0x000000ff
        /*05c0*/ 	.word	0x00017098
        /*05c4*/ 	.short	0x0100
        /*05c6*/ 	.byte	0x08
	.zero		1


	//   ....[17]....
        /*05c8*/ 	.word	0x00000690
        /*05cc*/ 	.word	0x000000ff
        /*05d0*/ 	.word	0x000170a8
        /*05d4*/ 	.short	0x0100
        /*05d6*/ 	.byte	0x08
	.zero		1


	//   ....[18]....
        /*05d8*/ 	.word	0x000007d0
        /*05dc*/ 	.word	0x000000ff
        /*05e0*/ 	.word	0x000170b0
        /*05e4*/ 	.short	0x0100
        /*05e6*/ 	.byte	0x08
	.zero		1


	//   ....[19]....
        /*05e8*/ 	.word	0x000007e0
        /*05ec*/ 	.word	0x000000ff
        /*05f0*/ 	.word	0x000170c0
        /*05f4*/ 	.short	0x0100
        /*05f6*/ 	.byte	0x08
	.zero		1


	//   ....[20]....
        /*05f8*/ 	.word	0x000007f0
        /*05fc*/ 	.word	0x000000ff
        /*0600*/ 	.word	0x000170b8
        /*0604*/ 	.short	0x0100
        /*0606*/ 	.byte	0x08
	.zero		1


	//   ....[21]....
        /*0608*/ 	.word	0x00000800
        /*060c*/ 	.word	0x000000ff
        /*0610*/ 	.word	0x000170c8
        /*0614*/ 	.short	0x0100
        /*0616*/ 	.byte	0x08
	.zero		1


	//   ....[22]....
        /*0618*/ 	.word	0x00001600
        /*061c*/ 	.word	0x000000ff
        /*0620*/ 	.word	0x00017000
        /*0624*/ 	.short	0x010a
        /*0626*/ 	.byte	0x2a
	.zero		1


	//   ....[23]....
        /*0628*/ 	.word	0x00001670
        /*062c*/ 	.word	0x000000ff
        /*0630*/ 	.word	0x00017030
        /*0634*/ 	.short	0x010a
        /*0636*/ 	.byte	0x2a
	.zero		1


	//   ....[24]....
        /*0638*/ 	.word	0x000016d0
        /*063c*/ 	.word	0x000000ff
        /*0640*/ 	.word	0x00017030
        /*0644*/ 	.short	0x010a
        /*0646*/ 	.byte	0x2a
	.zero		1


	//   ....[25]....
        /*0648*/ 	.word	0x00001b50
        /*064c*/ 	.word	0x000000ff
        /*0650*/ 	.word	0x00000000
        /*0654*/ 	.short	0x0101
        /*0656*/ 	.byte	0x06
	.zero		1


	//   ....[26]....
        /*0658*/ 	.word	0x00003c20
        /*065c*/ 	.word	0x000000ff
        /*0660*/ 	.word	0x00017030
        /*0664*/ 	.short	0x010a
        /*0666*/ 	.byte	0x19
	.zero		1


	//   ....[27]....
        /*0668*/ 	.word	0x00003c60
        /*066c*/ 	.word	0x000000ff
        /*0670*/ 	.word	0x00017030
        /*0674*/ 	.short	0x010a
        /*0676*/ 	.byte	0x19
	.zero		1


	//   ....[28]....
        /*0678*/ 	.word	0x00003de0
        /*067c*/ 	.word	0x000000ff
        /*0680*/ 	.word	0x00017050
        /*0684*/ 	.short	0x010a
        /*0686*/ 	.byte	0x0b
	.zero		1


	//   ....[29]....
        /*0688*/ 	.word	0x00003e20
        /*068c*/ 	.word	0x000000ff
        /*0690*/ 	.word	0x00017050
        /*0694*/ 	.short	0x010a
        /*0696*/ 	.byte	0x0b
	.zero		1


	//   ....[30]....
        /*0698*/ 	.word	0x00004110
        /*069c*/ 	.word	0x000000ff
        /*06a0*/ 	.word	0x00000000
        /*06a4*/ 	.short	0x0101
        /*06a6*/ 	.byte	0x06
	.zero		1


	//   ....[31]....
        /*06a8*/ 	.word	0x00005be0
        /*06ac*/ 	.word	0x000000ff
        /*06b0*/ 	.word	0x00000000
        /*06b4*/ 	.short	0x0101
        /*06b6*/ 	.byte	0x07
	.zero		1


	//   ....[32]....
        /*06b8*/ 	.word	0x000061a0
        /*06bc*/ 	.word	0x000000ff
        /*06c0*/ 	.word	0x00017030
        /*06c4*/ 	.short	0x010a
        /*06c6*/ 	.byte	0x16
	.zero		1


	//   ....[33]....
        /*06c8*/ 	.word	0x000061e0
        /*06cc*/ 	.word	0x000000ff
        /*06d0*/ 	.word	0x00017030
        /*06d4*/ 	.short	0x010a
        /*06d6*/ 	.byte	0x16
	.zero		1


	//   ....[34]....
        /*06d8*/ 	.word	0x00006360
        /*06dc*/ 	.word	0x000000ff
        /*06e0*/ 	.word	0x00017050
        /*06e4*/ 	.short	0x010a
        /*06e6*/ 	.byte	0x0e
	.zero		1


	//   ....[35]....
        /*06e8*/ 	.word	0x000063a0
        /*06ec*/ 	.word	0x000000ff
        /*06f0*/ 	.word	0x00017050
        /*06f4*/ 	.short	0x010a
        /*06f6*/ 	.byte	0x0e
	.zero		1


	//   ....[36]....
        /*06f8*/ 	.word	0x00006630
        /*06fc*/ 	.word	0x000000ff
        /*0700*/ 	.word	0x00000000
        /*0704*/ 	.short	0x0101
        /*0706*/ 	.byte	0x06
	.zero		1


	//   ....[37]....
        /*0708*/ 	.word	0x000077e0
        /*070c*/ 	.word	0x000000ff
        /*0710*/ 	.word	0x00000000
        /*0714*/ 	.short	0x0101
        /*0716*/ 	.byte	0x07
	.zero		1


	//   ....[38]....
        /*0718*/ 	.word	0x00007cf0
        /*071c*/ 	.word	0x000000ff
        /*0720*/ 	.word	0x00017050
        /*0724*/ 	.short	0x010a
        /*0726*/ 	.byte	0x10
	.zero		1


	//   ....[39]....
        /*0728*/ 	.word	0x00007d30
        /*072c*/ 	.word	0x000000ff
        /*0730*/ 	.word	0x00017050
        /*0734*/ 	.short	0x010a
        /*0736*/ 	.byte	0x10
	.zero		1


	//   ....[40]....
        /*0738*/ 	.word	0x00008360
        /*073c*/ 	.word	0x000000ff
        /*0740*/ 	.word	0x00000000
        /*0744*/ 	.short	0x0101
        /*0746*/ 	.byte	0x04
	.zero		1


	//   ....[41]....
        /*0748*/ 	.word	0x00009640
        /*074c*/ 	.word	0x000000ff
        /*0750*/ 	.word	0x00000000
        /*0754*/ 	.short	0x0101
        /*0756*/ 	.byte	0x04
	.zero		1


	//   ....[42]....
        /*0758*/ 	.word	0x0000b760
        /*075c*/ 	.word	0x000000ff
        /*0760*/ 	.word	0x00017080
        /*0764*/ 	.short	0x010a
        /*0766*/ 	.byte	0x2e
	.zero		1


	//   ....[43]....
        /*0768*/ 	.word	0x0000bb90
        /*076c*/ 	.word	0x000000ff
        /*0770*/ 	.word	0x00017070
        /*0774*/ 	.short	0x0107
        /*0776*/ 	.byte	0x2e
	.zero		1


	//   ....[44]....
        /*0778*/ 	.word	0x0000bc20
        /*077c*/ 	.word	0x000000ff
        /*0780*/ 	.word	0x00017070
        /*0784*/ 	.short	0x0101
        /*0786*/ 	.byte	0x2e
	.zero		1


	//   ....[45]....
        /*0788*/ 	.word	0x0000bc50
        /*078c*/ 	.word	0x000000ff
        /*0790*/ 	.word	0x00017040
        /*0794*/ 	.short	0x010a
        /*0796*/ 	.byte	0x2e
	.zero		1


	//   ....[46]....
        /*0798*/ 	.word	0x0000bf60
        /*079c*/ 	.word	0x000000ff
        /*07a0*/ 	.word	0x00017030
        /*07a4*/ 	.short	0x0107
        /*07a6*/ 	.byte	0x2e
	.zero		1


	//   ....[47]....
        /*07a8*/ 	.word	0x0000bff0
        /*07ac*/ 	.word	0x000000ff
        /*07b0*/ 	.word	0x00017030
        /*07b4*/ 	.short	0x0101
        /*07b6*/ 	.byte	0x2e
	.zero		1


	//   ....[48]....
        /*07b8*/ 	.word	0x0000c8f0
        /*07bc*/ 	.word	0x000000ff
        /*07c0*/ 	.word	0x00017000
        /*07c4*/ 	.short	0x0107
        /*07c6*/ 	.byte	0x2e
	.zero		1


	//   ....[49]....
        /*07c8*/ 	.word	0x0000c950
        /*07cc*/ 	.word	0x000000ff
        /*07d0*/ 	.word	0x00017000
        /*07d4*/ 	.short	0x0101
        /*07d6*/ 	.byte	0x2e
	.zero		1


	//   ....[50]....
        /*07d8*/ 	.word	0x0000c980
        /*07dc*/ 	.word	0x000000ff
        /*07e0*/ 	.word	0x00017020
        /*07e4*/ 	.short	0x010a
        /*07e6*/ 	.byte	0x2e
	.zero		1


	//   ....[51]....
        /*07e8*/ 	.word	0x0000cd50
        /*07ec*/ 	.word	0x00000006
        /*07f0*/ 	.word	0x00017080
        /*07f4*/ 	.short	0x010a
        /*07f6*/ 	.byte	0x3f
	.zero		1


	//   ....[52]....
        /*07f8*/ 	.word	0x0000d110
        /*07fc*/ 	.word	0x00000006
        /*0800*/ 	.word	0x00017070
        /*0804*/ 	.short	0x0107
        /*0806*/ 	.byte	0x3f
	.zero		1


	//   ....[53]....
        /*0808*/ 	.word	0x0000d1a0
        /*080c*/ 	.word	0x00000006
        /*0810*/ 	.word	0x00017070
        /*0814*/ 	.short	0x0101
        /*0816*/ 	.byte	0x3f
	.zero		1


	//   ....[54]....
        /*0818*/ 	.word	0x0000d1d0
        /*081c*/ 	.word	0x00000006
        /*0820*/ 	.word	0x00017040
        /*0824*/ 	.short	0x010a
        /*0826*/ 	.byte	0x3f
	.zero		1


	//   ....[55]....
        /*0828*/ 	.word	0x0000d510
        /*082c*/ 	.word	0x00000006
        /*0830*/ 	.word	0x00017030
        /*0834*/ 	.short	0x0107
        /*0836*/ 	.byte	0x3f
	.zero		1


	//   ....[56]....
        /*0838*/ 	.word	0x0000d5b0
        /*083c*/ 	.word	0x00000006
        /*0840*/ 	.word	0x00017030
        /*0844*/ 	.short	0x0101
        /*0846*/ 	.byte	0x3f
	.zero		1


	//   ....[57]....
        /*0848*/ 	.word	0x0000d630
        /*084c*/ 	.word	0x00000002
        /*0850*/ 	.word	0x00017070
        /*0854*/ 	.short	0x010a
        /*0856*/ 	.byte	0x3f
	.zero		1


	//   ....[58]....
        /*0858*/ 	.word	0x0000d6c0
        /*085c*/ 	.word	0x00000002
        /*0860*/ 	.word	0x00017060
        /*0864*/ 	.short	0x010a
        /*0866*/ 	.byte	0x3f
	.zero		1


	//   ....[59]....
        /*0868*/ 	.word	0x0000daf0
        /*086c*/ 	.word	0x00000002
        /*0870*/ 	.word	0x00017050
        /*0874*/ 	.short	0x0101
        /*0876*/ 	.byte	0x3f
	.zero		1


	//   ....[60]....
        /*0878*/ 	.word	0x0000db90
        /*087c*/ 	.word	0x00000002
        /*0880*/ 	.word	0x00000000
        /*0884*/ 	.short	0x0101
        /*0886*/ 	.byte	0x3f
	.zero		1


	//   ....[61]....
        /*0888*/ 	.word	0x0000dc60
        /*088c*/ 	.word	0x00000003
        /*0890*/ 	.word	0x00017070
        /*0894*/ 	.short	0x010a
        /*0896*/ 	.byte	0x3f
	.zero		1


	//   ....[62]....
        /*0898*/ 	.word	0x0000dd00
        /*089c*/ 	.word	0x00000003
        /*08a0*/ 	.word	0x00017060
        /*08a4*/ 	.short	0x010a
        /*08a6*/ 	.byte	0x3f
	.zero		1


	//   ....[63]....
        /*08a8*/ 	.word	0x0000e130
        /*08ac*/ 	.word	0x00000003
        /*08b0*/ 	.word	0x00017050
        /*08b4*/ 	.short	0x0101
        /*08b6*/ 	.byte	0x3f
	.zero		1


	//   ....[64]....
        /*08b8*/ 	.word	0x0000e1e0
        /*08bc*/ 	.word	0x00000003
        /*08c0*/ 	.word	0x00000000
        /*08c4*/ 	.short	0x0101
        /*08c6*/ 	.byte	0x3f
	.zero		1


	//   ....[65]....
        /*08c8*/ 	.word	0x0000e250
        /*08cc*/ 	.word	0x00000007
        /*08d0*/ 	.word	0x00017020
        /*08d4*/ 	.short	0x010a
        /*08d6*/ 	.byte	0x3f
	.zero		1


	//   ....[66]....
        /*08d8*/ 	.word	0x0000e370
        /*08dc*/ 	.word	0x00000005
        /*08e0*/ 	.word	0x00017040
        /*08e4*/ 	.short	0x010a
        /*08e6*/ 	.byte	0x3f
	.zero		1


	//   ....[67]....
        /*08e8*/ 	.word	0x0000e410
        /*08ec*/ 	.word	0x00000007
        /*08f0*/ 	.word	0x00017040
        /*08f4*/ 	.short	0x010a
        /*08f6*/ 	.byte	0x3f
	.zero		1


	//   ....[68]....
        /*08f8*/ 	.word	0x0000e450
        /*08fc*/ 	.word	0x00000005
        /*0900*/ 	.word	0x00017060
        /*0904*/ 	.short	0x010a
        /*0906*/ 	.byte	0x3f
	.zero		1


	//   ....[69]....
        /*0908*/ 	.word	0x0000e490
        /*090c*/ 	.word	0x00000007
        /*0910*/ 	.word	0x00017060
        /*0914*/ 	.short	0x010a
        /*0916*/ 	.byte	0x3f
	.zero		1


	//   ....[70]....
        /*0918*/ 	.word	0x0000e4d0
        /*091c*/ 	.word	0x00000005
        /*0920*/ 	.word	0x00017080
        /*0924*/ 	.short	0x010a
        /*0926*/ 	.byte	0x3f
	.zero		1


	//   ....[71]....
        /*0928*/ 	.word	0x0000e510
        /*092c*/ 	.word	0x00000007
        /*0930*/ 	.word	0x00017080
        /*0934*/ 	.short	0x010a
        /*0936*/ 	.byte	0x3f
	.zero		1


	//   ....[72]....
        /*0938*/ 	.word	0x0000e580
        /*093c*/ 	.word	0x00000003
        /*0940*/ 	.word	0x00017000
        /*0944*/ 	.short	0x010a
        /*0946*/ 	.byte	0x3f
	.zero		1


	//   ....[73]....
        /*0948*/ 	.word	0x0000e5e0
        /*094c*/ 	.word	0x00000003
        /*0950*/ 	.word	0x00017030
        /*0954*/ 	.short	0x010a
        /*0956*/ 	.byte	0x3f
	.zero		1


	//   ....[74]....
        /*0958*/ 	.word	0x0000e640
        /*095c*/ 	.word	0x0000000b
        /*0960*/ 	.word	0x00017030
        /*0964*/ 	.short	0x010a
        /*0966*/ 	.byte	0x3f
	.zero		1


	//   ....[75]....
        /*0968*/ 	.word	0x0000e6a0
        /*096c*/ 	.word	0x0000000b
        /*0970*/ 	.word	0x00017050
        /*0974*/ 	.short	0x010a
        /*0976*/ 	.byte	0x3f
	.zero		1


	//   ....[76]....
        /*0978*/ 	.word	0x0000e700
        /*097c*/ 	.word	0x0000000b
        /*0980*/ 	.word	0x00017030
        /*0984*/ 	.short	0x010a
        /*0986*/ 	.byte	0x3f
	.zero		1


	//   ....[77]....
        /*0988*/ 	.word	0x0000e760
        /*098c*/ 	.word	0x0000000b
        /*0990*/ 	.word	0x00017050
        /*0994*/ 	.short	0x010a
        /*0996*/ 	.byte	0x3f
	.zero		1


	//   ....[78]....
        /*0998*/ 	.word	0x0000e7c0
        /*099c*/ 	.word	0x00000005
        /*09a0*/ 	.word	0x00017050
        /*09a4*/ 	.short	0x010a
        /*09a6*/ 	.byte	0x3f
	.zero		1


	//   ....[79]....
        /*09a8*/ 	.word	0x0000e890
        /*09ac*/ 	.word	0x0000001b
        /*09b0*/ 	.word	0x00017080
        /*09b4*/ 	.short	0x010a
        /*09b6*/ 	.byte	0x3f
	.zero		1


	//   ....[80]....
        /*09b8*/ 	.word	0x0000ebe0
        /*09bc*/ 	.word	0x0000001b
        /*09c0*/ 	.word	0x00017040
        /*09c4*/ 	.short	0x010a
        /*09c6*/ 	.byte	0x3f
	.zero		1


	//   ....[81]....
        /*09c8*/ 	.word	0x0000f240
        /*09cc*/ 	.word	0x0000001b
        /*09d0*/ 	.word	0x00017020
        /*09d4*/ 	.short	0x010a
        /*09d6*/ 	.byte	0x3f
	.zero		1


	//   ....[82]....
        /*09d8*/ 	.word	0x0000f290
        /*09dc*/ 	.word	0x00000006
        /*09e0*/ 	.word	0x00017080
        /*09e4*/ 	.short	0x010a
        /*09e6*/ 	.byte	0x3f
	.zero		1


	//   ....[83]....
        /*09e8*/ 	.word	0x0000f550
        /*09ec*/ 	.word	0x00000006
        /*09f0*/ 	.word	0x00017040
        /*09f4*/ 	.short	0x010a
        /*09f6*/ 	.byte	0x3f
	.zero		1


	//   ....[84]....
        /*09f8*/ 	.word	0x0000f810
        /*09fc*/ 	.word	0x00000002
        /*0a00*/ 	.word	0x00017070
        /*0a04*/ 	.short	0x010a
        /*0a06*/ 	.byte	0x3f
	.zero		1


	//   ....[85]....
        /*0a08*/ 	.word	0x0000f860
        /*0a0c*/ 	.word	0x00000002
        /*0a10*/ 	.word	0x00017060
        /*0a14*/ 	.short	0x010a
        /*0a16*/ 	.byte	0x3f
	.zero		1


	//   ....[86]....
        /*0a18*/ 	.word	0x0000f8b0
        /*0a1c*/ 	.word	0x00000003
        /*0a20*/ 	.word	0x00017070
        /*0a24*/ 	.short	0x010a
        /*0a26*/ 	.byte	0x3f
	.zero		1


	//   ....[87]....
        /*0a28*/ 	.word	0x0000f900
        /*0a2c*/ 	.word	0x00000003
        /*0a30*/ 	.word	0x00017060
        /*0a34*/ 	.short	0x010a
        /*0a36*/ 	.byte	0x3f
	.zero		1


	//   ....[88]....
        /*0a38*/ 	.word	0x0000f950
        /*0a3c*/ 	.word	0x00000007
        /*0a40*/ 	.word	0x00017020
        /*0a44*/ 	.short	0x010a
        /*0a46*/ 	.byte	0x3f
	.zero		1


	//   ....[89]....
        /*0a48*/ 	.word	0x0000f9a0
        /*0a4c*/ 	.word	0x00000005
        /*0a50*/ 	.word	0x00017040
        /*0a54*/ 	.short	0x010a
        /*0a56*/ 	.byte	0x3f
	.zero		1


	//   ....[90]....
        /*0a58*/ 	.word	0x0000f9f0
        /*0a5c*/ 	.word	0x00000007
        /*0a60*/ 	.word	0x00017040
        /*0a64*/ 	.short	0x010a
        /*0a66*/ 	.byte	0x3f
	.zero		1


	//   ....[91]....
        /*0a68*/ 	.word	0x0000fa40
        /*0a6c*/ 	.word	0x00000005
        /*0a70*/ 	.word	0x00017060
        /*0a74*/ 	.short	0x010a
        /*0a76*/ 	.byte	0x3f
	.zero		1


	//   ....[92]....
        /*0a78*/ 	.word	0x0000fa90
        /*0a7c*/ 	.word	0x00000007
        /*0a80*/ 	.word	0x00017060
        /*0a84*/ 	.short	0x010a
        /*0a86*/ 	.byte	0x3f
	.zero		1


	//   ....[93]....
        /*0a88*/ 	.word	0x0000fae0
        /*0a8c*/ 	.word	0x00000005
        /*0a90*/ 	.word	0x00017080
        /*0a94*/ 	.short	0x010a
        /*0a96*/ 	.byte	0x3f
	.zero		1


	//----- nvinfo : EIATTR_NUM_MBARRIERS
	.align		4
.L_1310:
        /*0a98*/ 	.byte	0x03, 0x38
        /*0a9a*/ 	.short	0x0016


	//----- nvinfo : EIATTR_EXIT_INSTR_OFFSETS
	.align		4
        /*0a9c*/ 	.byte	0x04, 0x1c
        /*0a9e*/ 	.short	(.L_1312 - .L_1311)


	//   ....[0]....
.L_1311:
        /*0aa0*/ 	.word	0x0000e560


	//----- nvinfo : EIATTR_MAX_THREADS
	.align		4
.L_1312:
        /*0aa4*/ 	.byte	0x04, 0x05
        /*0aa6*/ 	.short	(.L_1314 - .L_1313)
.L_1313:
        /*0aa8*/ 	.word	0x00000200
        /*0aac*/ 	.word	0x00000001
        /*0ab0*/ 	.word	0x00000001


	//----- nvinfo : EIATTR_CRS_STACK_SIZE
	.align		4
.L_1314:
        /*0ab4*/ 	.byte	0x04, 0x1e
        /*0ab6*/ 	.short	(.L_1316 - .L_1315)
.L_1315:
        /*0ab8*/ 	.word	0x00000000


	//----- nvinfo : EIATTR_CBANK_PARAM_SIZE
	.align		4
.L_1316:
        /*0abc*/ 	.byte	0x03, 0x19
        /*0abe*/ 	.short	0x0a70


	//----- nvinfo : EIATTR_PARAM_CBANK
	.align		4
        /*0ac0*/ 	.byte	0x04, 0x0a
        /*0ac2*/ 	.short	(.L_1318 - .L_1317)
	.align		4
.L_1317:
        /*0ac4*/ 	.word	index@(.nv.constant0._ZN7cutlass13device_kernelIN5flash11enable_sm90INS1_16FlashAttnFwdSm90INS1_25CollectiveMainloopFwdSm90ILi2EN4cute5tupleIJNS5_1CILi1EEES8_S8_EEENS6_IJNS7_ILi192EEENS7_ILi128EEENS7_ILi96EEEEEELi96ENS_12float_e4m3_tEfNS_4arch4Sm90ELb1ELb0ELb0ELb0ELb1ELb0ELb0ELb1ELb1ELb1ELb1ELb0EEENS1_21CollectiveEpilogueFwdINS6_IJSA_SC_SB_EEES9_NS_10bfloat16_tESG_Li384ELb0ELb1ELb1ELb1EEENS1_19SingleTileSchedulerILb0ELb1ELb1ELi192EEEEEEEEEvNT_6ParamsE)
        /*0ac8*/ 	.short	0x0210
        /*0aca*/ 	.short	0x0a70


	//----- nvinfo : EIATTR_SW_WAR
	.align		4
.L_1318:
        /*0acc*/ 	.byte	0x04, 0x36
        /*0ace*/ 	.short	(.L_1320 - .L_1319)
.L_1319:
        /*0ad0*/ 	.word	0x00000008
.L_1320:


//--------------------- .nv.info._ZN7cutlass13device_kernelIN5flash11enable_sm90INS1_16FlashAttnFwdSm90INS1_25CollectiveMainloopFwdSm90ILi2EN4cute5tupleIJNS5_1CILi1EEES8_S8_EEENS6_IJNS7_ILi192EEENS7_ILi128EEENS7_ILi96EEEEEELi96ENS_12float_e4m3_tEfNS_4arch4Sm90ELb1ELb0ELb0ELb1ELb1ELb0ELb0ELb1ELb1ELb1ELb1ELb0EEENS1_21CollectiveEpilogueFwdINS6_IJSA_SC_SB_EEES9_NS_10bfloat16_tESG_Li384ELb1ELb1ELb1ELb1EEENS1_36VarlenDynamicPersistentTileSchedulerILi192ELi128ELi384ELi128ELb1ELb1ELb1ELb1ELb1ELb1EEEEEEEEEvNT_6ParamsE --------------------------
	.section	.nv.info._ZN7cutlass13device_kernelIN5flash11enable_sm90INS1_16FlashAttnFwdSm90INS1_25CollectiveMainloopFwdSm90ILi2EN4cute5tupleIJNS5_1CILi1EEES8_S8_EEENS6_IJNS7_ILi192EEENS7_ILi128EEENS7_ILi96EEEEEELi96ENS_12float_e4m3_tEfNS_4arch4Sm90ELb1ELb0ELb0ELb1ELb1ELb0ELb0ELb1ELb1ELb1ELb1ELb0EEENS1_21CollectiveEpilogueFwdINS6_IJSA_SC_SB_EEES9_NS_10bfloat16_tESG_Li384ELb1ELb1ELb1ELb1EEENS1_36VarlenDynamicPersistentTileSchedulerILi192ELi128ELi384ELi128ELb1ELb1ELb1ELb1ELb1ELb1EEEEEEEEEvNT_6ParamsE,"",@"SHT_CUDA_INFO"
	.sectionflags	@""
	.align	4


	//----- nvinfo : EIATTR_CUDA_API_VERSION
	.align		4
        /*0000*/ 	.byte	0x04, 0x37
        /*0002*/ 	.short	(.L_1322 - .L_1321)
.L_1321:
        /*0004*/ 	.word	0x00000082


	//----- nvinfo : EIATTR_KPARAM_INFO
	.align		4
.L_1322:
        /*0008*/ 	.byte	0x04, 0x17
        /*000a*/ 	.short	(.L_1324 - .L_1323)
.L_1323:
        /*000c*/ 	.word	0x00000000
        /*0010*/ 	.short	0x0000
        /*0012*/ 	.short	0x0070
        /*0014*/ 	.byte	0x00, 0xf0, 0x01, 0x2a


	//----- nvinfo : EIATTR_SPARSE_MMA_MASK
	.align		4
.L_1324:
        /*0018*/ 	.byte	0x03, 0x50
        /*001a*/ 	.short	0x0000


	//----- nvinfo : EIATTR_MAXREG_COUNT
	.align		4
        /*001c*/ 	.byte	0x03, 0x1b
        /*001e*/ 	.short	0x0080


	//----- nvinfo : EIATTR_NUM_BARRIERS
	.align		4
        /*0020*/ 	.byte	0x02, 0x4c
        /*0022*/ 	.byte	0x09
	.zero		1


	//----- nvinfo : EIATTR_EXTERNS
	.align		4
        /*0024*/ 	.byte	0x04, 0x0f
        /*0026*/ 	.short	(.L_1326 - .L_1325)


	//   ....[0]....
	.align		4
.L_1325:
        /*0028*/ 	.word	index@(__assertfail)


	//----- nvinfo : EIATTR_ANNOTATIONS
	.align		4
.L_1326:
        /*002c*/ 	.byte	0x04, 0x55
        /*002e*/ 	.short	(.L_1328 - .L_1327)


	//   ....[0]....
.L_1327:
        /* <DEDUP_REMOVED lines=33> */


	//----- nvinfo : EIATTR_MERCURY_ISA_VERSION
	.align		4
.L_1328:
        /*0230*/ 	.byte	0x03, 0x5f
        /*0232*/ 	.short	0x0101


	//----- nvinfo : EIATTR_UNUSED_LOAD_BYTE_OFFSET
	.align		4
        /*0234*/ 	.byte	0x04, 0x44
        /*0236*/ 	.short	(.L_1330 - .L_1329)


	//   ....[0]....
.L_1329:
        /*0238*/ 	.word	0x00000940
        /*023c*/ 	.word	0x0000fff0


	//   ....[1]....
        /*0240*/ 	.word	0x00008c90
        /*0244*/ 	.word	0x0000fff0


	//----- nvinfo : EIATTR_INT_WARP_WIDE_INSTR_OFFSETS
	.align		4
.L_1330:
        /*0248*/ 	.byte	0x04, 0x31
        /*024a*/ 	.short	(.L_1332 - .L_1331)


	//   ....[0]....
.L_1331:
        /*024c*/ 	.word	0x000000c0


	//   ....[1]....
        /*0250*/ 	.word	0x000000d0


	//   ....[2]....
        /*0254*/ 	.word	0x00000170


	//   ....[3]....
        /*0258*/ 	.word	0x0000dd50


	//   ....[4]....
        /*025c*/ 	.word	0x0000dde0


	//   ....[5]....
        /*0260*/ 	.word	0x00010c70


	//   ....[6]....
        /*0264*/ 	.word	0x00010d00


	//----- nvinfo : EIATTR_COOP_GROUP_MASK_REGIDS
	.align		4
.L_1332:
        /*0268*/ 	.byte	0x04, 0x29
        /*026a*/ 	.short	(.L_1334 - .L_1333)


	//   ....[0]....
.L_1333:
        /*026c*/ 	.word	0xffffffff


	//   ....[1]....
        /*0270*/ 	.word	0xffffffff


	//   ....[2]....
        /*0274*/ 	.word	0xffffffff


	//   ....[3]....
        /*0278*/ 	.word	0xffffffff


	//   ....[4]....
        /*027c*/ 	.word	0xffffffff


	//   ....[5]....
        /*0280*/ 	.word	0xffffffff


	//   ....[6]....
        /*0284*/ 	.word	0xffffffff


	//   ....[7]....
        /*0288*/ 	.word	0xffffffff


	//   ....[8]....
        /*028c*/ 	.word	0xffffffff


	//   ....[9]....
        /*0290*/ 	.word	0xffffffff


	//   ....[10]....
        /*0294*/ 	.word	0xffffffff


	//   ....[11]....
        /*0298*/ 	.word	0xffffffff


	//   ....[12]....
        /*029c*/ 	.word	0xffffffff


	//   ....[13]....
        /*02a0*/ 	.word	0xffffffff


	//   ....[14]....
        /*02a4*/ 	.word	0xffffffff


	//   ....[15]....
        /*02a8*/ 	.word	0xffffffff


	//   ....[16]....
        /*02ac*/ 	.word	0xffffffff


	//   ....[17]....
        /*02b0*/ 	.word	0xffffffff


	//   ....[18]....
        /*02b4*/ 	.word	0xffffffff


	//   ....[19]....
        /*02b8*/ 	.word	0xffffffff


	//   ....[20]....
        /*02bc*/ 	.word	0xffffffff


	//   ....[21]....
        /*02c0*/ 	.word	0xffffffff


	//   ....[22]....
        /*02c4*/ 	.word	0xffffffff


	//   ....[23]....
        /*02c8*/ 	.word	0xffffffff


	//   ....[24]....
        /*02cc*/ 	.word	0xffffffff


	//   ....[25]....
        /*02d0*/ 	.word	0xffffffff


	//   ....[26]....
        /*02d4*/ 	.word	0xffffffff


	//   ....[27]....
        /*02d8*/ 	.word	0xffffffff


	//   ....[28]....
        /*02dc*/ 	.word	0xffffffff


	//   ....[29]....
        /*02e0*/ 	.word	0xffffffff


	//   ....[30]....
        /*02e4*/ 	.word	0xffffffff


	//   ....[31]....
        /*02e8*/ 	.word	0xffffffff


	//   ....[32]....
        /*02ec*/ 	.word	0xffffffff


	//   ....[33]....
        /*02f0*/ 	.word	0xffffffff


	//   ....[34]....
        /*02f4*/ 	.word	0xffffffff


	//   ....[35]....
        /*02f8*/ 	.word	0xffffffff


	//   ....[36]....
        /*02fc*/ 	.word	0xffffffff


	//   ....[37]....
        /*0300*/ 	.word	0xffffffff


	//   ....[38]....
        /*0304*/ 	.word	0xffffffff


	//   ....[39]....
        /*0308*/ 	.word	0xffffffff


	//   ....[40]....
        /*030c*/ 	.word	0xffffffff


	//   ....[41]....
        /*0310*/ 	.word	0xffffffff


	//   ....[42]....
        /*0314*/ 	.word	0xffffffff


	//   ....[43]....
        /*0318*/ 	.word	0xffffffff


	//   ....[44]....
        /*031c*/ 	.word	0xffffffff


	//   ....[45]....
        /*0320*/ 	.word	0xffffffff


	//   ....[46]....
        /*0324*/ 	.word	0xffffffff


	//   ....[47]....
        /*0328*/ 	.word	0xffffffff


	//   ....[48]....
        /*032c*/ 	.word	0xffffffff


	//   ....[49]....
        /*0330*/ 	.word	0xffffffff


	//   ....[50]....
        /*0334*/ 	.word	0xffffffff


	//   ....[51]....
        /*0338*/ 	.word	0xffffffff


	//   ....[52]....
        /*033c*/ 	.word	0xffffffff


	//   ....[53]....
        /*0340*/ 	.word	0xffffffff


	//   ....[54]....
        /*0344*/ 	.word	0xffffffff


	//   ....[55]....
        /*0348*/ 	.word	0xffffffff


	//   ....[56]....
        /*034c*/ 	.word	0xffffffff


	//   ....[57]....
        /*0350*/ 	.word	0xffffffff


	//   ....[58]....
        /*0354*/ 	.word	0xffffffff


	//   ....[59]....
        /*0358*/ 	.word	0xffffffff


	//   ....[60]....
        /*035c*/ 	.word	0xffffffff


	//   ....[61]....
        /*0360*/ 	.word	0xffffffff


	//   ....[62]....
        /*0364*/ 	.word	0xffffffff


	//   ....[63]....
        /*0368*/ 	.word	0xffffffff


	//   ....[64]....
        /*036c*/ 	.word	0xffffffff


	//   ....[65]....
        /*0370*/ 	.word	0xffffffff


	//   ....[66]....
        /*0374*/ 	.word	0xffffffff


	//   ....[67]....
        /*0378*/ 	.word	0xffffffff


	//   ....[68]....
        /*037c*/ 	.word	0xffffffff


	//   ....[69]....
        /*0380*/ 	.word	0xffffffff


	//   ....[70]....
        /*0384*/ 	.word	0xffffffff


	//   ....[71]....
        /*0388*/ 	.word	0xffffffff


	//   ....[72]....
        /*038c*/ 	.word	0xffffffff


	//   ....[73]....
        /*0390*/ 	.word	0xffffffff


	//   ....[74]....
        /*0394*/ 	.word	0xffffffff


	//   ....[75]....
        /*0398*/ 	.word	0xffffffff


	//   ....[76]....
        /*039c*/ 	.word	0xffffffff


	//   ....[77]....
        /*03a0*/ 	.word	0xffffffff


	//   ....[78]....
        /*03a4*/ 	.word	0xffffffff


	//   ....[79]....
        /*03a8*/ 	.word	0xffffffff


	//   ....[80]....
        /*03ac*/ 	.word	0xffffffff


	//   ....[81]....
        /*03b0*/ 	.word	0xffffffff


	//   ....[82]....
        /*03b4*/ 	.word	0xffffffff


	//   ....[83]....
        /*03b8*/ 	.word	0xffffffff


	//   ....[84]....
        /*03bc*/ 	.word	0xffffffff


	//   ....[85]....
        /*03c0*/ 	.word	0xffffffff


	//   ....[86]....
        /*03c4*/ 	.word	0xffffffff


	//   ....[87]....
        /*03c8*/ 	.word	0xffffffff


	//   ....[88]....
        /*03cc*/ 	.word	0xffffffff


	//   ....[89]....
        /*03d0*/ 	.word	0xffffffff


	//   ....[90]....
        /*03d4*/ 	.word	0xffffffff


	//   ....[91]....
        /*03d8*/ 	.word	0xffffffff


	//   ....[92]....
        /*03dc*/ 	.word	0xffffffff


	//   ....[93]....
        /*03e0*/ 	.word	0xffffffff


	//   ....[94]....
        /*03e4*/ 	.word	0xffffffff


	//   ....[95]....
        /*03e8*/ 	.word	0xffffffff


	//   ....[96]....
        /*03ec*/ 	.word	0xffffffff


	//   ....[97]....
        /*03f0*/ 	.word	0xffffffff


	//   ....[98]....
        /*03f4*/ 	.word	0xffffffff


	//   ....[99]....
        /*03f8*/ 	.word	0xffffffff


	//   ....[100]....
        /*03fc*/ 	.word	0xffffffff


	//   ....[101]....
        /*0400*/ 	.word	0xffffffff


	//   ....[102]....
        /*0404*/ 	.word	0xffffffff


	//   ....[103]....
        /*0408*/ 	.word	0xffffffff


	//   ....[104]....
        /*040c*/ 	.word	0xffffffff


	//   ....[105]....
        /*0410*/ 	.word	0xffffffff


	//   ....[106]....
        /*0414*/ 	.word	0xffffffff


	//   ....[107]....
        /*0418*/ 	.word	0xffffffff


	//   ....[108]....
        /*041c*/ 	.word	0xffffffff


	//   ....[109]....
        /*0420*/ 	.word	0xffffffff


	//   ....[110]....
        /*0424*/ 	.word	0xffffffff


	//   ....[111]....
        /*0428*/ 	.word	0xffffffff


	//   ....[112]....
        /*042c*/ 	.word	0xffffffff


	//   ....[113]....
        /*0430*/ 	.word	0xffffffff


	//   ....[114]....
        /*0434*/ 	.word	0xffffffff


	//   ....[115]....
        /*0438*/ 	.word	0xffffffff


	//   ....[116]....
        /*043c*/ 	.word	0xffffffff


	//   ....[117]....
        /*0440*/ 	.word	0xffffffff


	//   ....[118]....
        /*0444*/ 	.word	0xffffffff


	//   ....[119]....
        /*0448*/ 	.word	0xffffffff


	//   ....[120]....
        /*044c*/ 	.word	0xffffffff


	//   ....[121]....
        /*0450*/ 	.word	0xffffffff


	//   ....[122]....
        /*0454*/ 	.word	0xffffffff


	//   ....[123]....
        /*0458*/ 	.word	0xffffffff


	//   ....[124]....
        /*045c*/ 	.word	0xffffffff


	//   ....[125]....
        /*0460*/ 	.word	0xffffffff


	//   ....[126]....
        /*0464*/ 	.word	0xffffffff


	//   ....[127]....
        /*0468*/ 	.word	0xffffffff


	//   ....[128]....
        /*046c*/ 	.word	0xffffffff


	//   ....[129]....
        /*0470*/ 	.word	0xffffffff


	//   ....[130]....
        /*0474*/ 	.word	0xffffffff


	//   ....[131]....
        /*0478*/ 	.word	0xffffffff


	//   ....[132]....
        /*047c*/ 	.word	0xffffffff


	//   ....[133]....
        /*0480*/ 	.word	0xffffffff


	//   ....[134]....
        /*0484*/ 	.word	0xffffffff


	//   ....[135]....
        /*0488*/ 	.word	0xffffffff


	//   ....[136]....
        /*048c*/ 	.word	0xffffffff


	//   ....[137]....
        /*0490*/ 	.word	0xffffffff


	//   ....[138]....
        /*0494*/ 	.word	0xffffffff


	//   ....[139]....
        /*0498*/ 	.word	0xffffffff


	//   ....[140]....
        /*049c*/ 	.word	0xffffffff


	//   ....[141]....
        /*04a0*/ 	.word	0xffffffff


	//   ....[142]....
        /*04a4*/ 	.word	0xffffffff


	//   ....[143]....
        /*04a8*/ 	.word	0xffffffff


	//   ....[144]....
        /*04ac*/ 	.word	0xffffffff


	//   ....[145]....
        /*04b0*/ 	.word	0xffffffff


	//   ....[146]....
        /*04b4*/ 	.word	0xffffffff


	//   ....[147]....
        /*04b8*/ 	.word	0xffffffff


	//   ....[148]....
        /*04bc*/ 	.word	0xffffffff


	//   ....[149]....
        /*04c0*/ 	.word	0x0500000f


	//   ....[150]....
        /*04c4*/ 	.word	0x0500000f


	//   ....[151]....
        /*04c8*/ 	.word	0x0500000f


	//   ....[152]....
        /*04cc*/ 	.word	0x0500000f


	//   ....[153]....
        /*04d0*/ 	.word	0x0500000f


	//   ....[154]....
        /*04d4*/ 	.word	0x0500000f


	//   ....[155]....
        /*04d8*/ 	.word	0x0500000f


	//   ....[156]....
        /*04dc*/ 	.word	0x0500000f


	//   ....[157]....
        /*04e0*/ 	.word	0x0500000f


	//   ....[158]....
        /*04e4*/ 	.word	0x0500000f


	//   ....[159]....
        /*04e8*/ 	.word	0x0500000f


	//   ....[160]....
        /*04ec*/ 	.word	0x0500000f


	//   ....[161]....
        /*04f0*/ 	.word	0x0500000f


	//   ....[162]....
        /*04f4*/ 	.word	0x0500000f


	//   ....[163]....
        /*04f8*/ 	.word	0x0500000f


	//   ....[164]....
        /*04fc*/ 	.word	0x0500000f


	//   ....[165]....
        /*0500*/ 	.word	0x0500000f


	//   ....[166]....
        /*0504*/ 	.word	0x0500000f


	//   ....[167]....
        /*0508*/ 	.word	0x0500000f


	//   ....[168]....
        /*050c*/ 	.word	0x0500000f


	//   ....[169]....
        /*0510*/ 	.word	0x0500000f


	//   ....[170]....
        /*0514*/ 	.word	0x0500000f


	//   ....[171]....
        /*0518*/ 	.word	0x0500000f


	//   ....[172]....
        /*051c*/ 	.word	0x0500000f


	//----- nvinfo : EIATTR_COOP_GROUP_INSTR_OFFSETS
	.align		4
.L_1334:
        /*0520*/ 	.byte	0x04, 0x28
        /*0522*/ 	.short	(.L_1336 - .L_1335)


	//   ....[0]....
.L_1335:
        /*0524*/ 	.word	0x00000070


	//   ....[1]....
        /*0528*/ 	.word	0x000000b0


	//   ....[2]....
        /*052c*/ 	.word	0x000002d0


	//   ....[3]....
        /*0530*/ 	.word	0x00000430


	//   ....[4]....
        /*0534*/ 	.word	0x00000550


	//   ....[5]....
        /*0538*/ 	.word	0x000006b0


	//   ....[6]....
        /*053c*/ 	.word	0x00001c80


	//   ....[7]....
        /*0540*/ 	.word	0x00002320


	//   ....[8]....
        /*0544*/ 	.word	0x00002370


	//   ....[9]....
        /*0548*/ 	.word	0x00002b30


	//   ....[10]....
        /*054c*/ 	.word	0x00002c00


	//   ....[11]....
        /*0550*/ 	.word	0x00003490


	//   ....[12]....
        /*0554*/ 	.word	0x00003550


	//   ....[13]....
        /*0558*/ 	.word	0x00004720


	//   ....[14]....
        /*055c*/ 	.word	0x00004760


	//   ....[15]....
        /*0560*/ 	.word	0x00004f30


	//   ....[16]....
        /*0564*/ 	.word	0x00005030


	//   ....[17]....
        /*0568*/ 	.word	0x000057b0


	//   ....[18]....
        /*056c*/ 	.word	0x00005810


	//   ....[19]....
        /*0570*/ 	.word	0x00006e50


	//   ....[20]....
        /*0574*/ 	.word	0x00006e80


	//   ....[21]....
        /*0578*/ 	.word	0x000070b0


	//   ....[22]....
        /*057c*/ 	.word	0x000070e0


	//   ....[23]....
        /*0580*/ 	.word	0x000085d0


	//   ....[24]....
        /*0584*/ 	.word	0x000085e0


	//   ....[25]....
        /*0588*/ 	.word	0x00008660


	//   ....[26]....
        /*058c*/ 	.word	0x00008670


	//   ....[27]....
        /*0590*/ 	.word	0x000090f0


	//   ....[28]....
        /*0594*/ 	.word	0x00009100


	//   ....[29]....
        /*0598*/ 	.word	0x00009110


	//   ....[30]....
        /*059c*/ 	.word	0x00009130


	//   ....[31]....
        /*05a0*/ 	.word	0x00009150


	//   ....[32]....
        /*05a4*/ 	.word	0x000091c0


	//   ....[33]....
        /*05a8*/ 	.word	0x00009200


	//   ....[34]....
        /*05ac*/ 	.word	0x00009240


	//   ....[35]....
        /*05b0*/ 	.word	0x00009270


	//   ....[36]....
        /*05b4*/ 	.word	0x000092a0


	//   ....[37]....
        /*05b8*/ 	.word	0x000092d0


	//   ....[38]....
        /*05bc*/ 	.word	0x00009300


	//   ....[39]....
        /*05c0*/ 	.word	0x00009330


	//   ....[40]....
        /*05c4*/ 	.word	0x00009370


	//   ....[41]....
        /*05c8*/ 	.word	0x000093a0


	//   ....[42]....
        /*05cc*/ 	.word	0x000093d0


	//   ....[43]....
        /*05d0*/ 	.word	0x00009400


	//   ....[44]....
        /*05d4*/ 	.word	0x00009430


	//   ....[45]....
        /*05d8*/ 	.word	0x00009450


	//   ....[46]....
        /*05dc*/ 	.word	0x00009460


	//   ....[47]....
        /*05e0*/ 	.word	0x00009470


	//   ....[48]....
        /*05e4*/ 	.word	0x00009480


	//   ....[49]....
        /*05e8*/ 	.word	0x00009490


	//   ....[50]....
        /*05ec*/ 	.word	0x000094a0


	//   ....[51]....
        /*05f0*/ 	.word	0x000094b0


	//   ....[52]....
        /*05f4*/ 	.word	0x000094d0


	//   ....[53]....
        /*05f8*/ 	.word	0x000094e0


	//   ....[54]....
        /*05fc*/ 	.word	0x00009510


	//   ....[55]....
        /*0600*/ 	.word	0x00009520


	//   ....[56]....
        /*0604*/ 	.word	0x00009530


	//   ....[57]....
        /*0608*/ 	.word	0x00009560


	//   ....[58]....
        /*060c*/ 	.word	0x00009580


	//   ....[59]....
        /*0610*/ 	.word	0x00009590


	//   ....[60]....
        /*0614*/ 	.word	0x000095a0


	//   ....[61]....
        /*0618*/ 	.word	0x000095b0


	//   ....[62]....
        /*061c*/ 	.word	0x000095c0


	//   ....[63]....
        /*0620*/ 	.word	0x000095e0


	//   ....[64]....
        /*0624*/ 	.word	0x00009600


	//   ....[65]....
        /*0628*/ 	.word	0x00009610


	//   ....[66]....
        /*062c*/ 	.word	0x00009630


	//   ....[67]....
        /*0630*/ 	.word	0x00009660


	//   ....[68]....
        /*0634*/ 	.word	0x00009690


	//   ....[69]....
        /*0638*/ 	.word	0x000096c0


	//   ....[70]....
        /*063c*/ 	.word	0x000096f0


	//   ....[71]....
        /*0640*/ 	.word	0x00009720


	//   ....[72]....
        /*0644*/ 	.word	0x00009750


	//   ....[73]....
        /*0648*/ 	.word	0x00009780


	//   ....[74]....
        /*064c*/ 	.word	0x000097b0


	//   ....[75]....
        /*0650*/ 	.word	0x00009fe0


	//   ....[76]....
        /*0654*/ 	.word	0x00009ff0


	//   ....[77]....
        /*0658*/ 	.word	0x0000a000


	//   ....[78]....
        /*065c*/ 	.word	0x0000a040


	//   ....[79]....
        /*0660*/ 	.word	0x0000a730


	//   ....[80]....
        /*0664*/ 	.word	0x0000a760


	//   ....[81]....
        /*0668*/ 	.word	0x0000a880


	//   ....[82]....
        /*066c*/ 	.word	0x0000a8a0


	//   ....[83]....
        /*0670*/ 	.word	0x0000add0


	//   ....[84]....
        /*0674*/ 	.word	0x0000ade0


	//   ....[85]....
        /*0678*/ 	.word	0x0000b110


	//   ....[86]....
        /*067c*/ 	.word	0x0000b120


	//   ....[87]....
        /*0680*/ 	.word	0x0000bd80


	//   ....[88]....
        /*0684*/ 	.word	0x0000bd90


	//   ....[89]....
        /*0688*/ 	.word	0x0000be90


	//   ....[90]....
        /*068c*/ 	.word	0x0000beb0


	//   ....[91]....
        /*0690*/ 	.word	0x0000c020


	//   ....[92]....
        /*0694*/ 	.word	0x0000c230


	//   ....[93]....
        /*0698*/ 	.word	0x0000c260


	//   ....[94]....
        /*069c*/ 	.word	0x0000c290


	//   ....[95]....
        /*06a0*/ 	.word	0x0000c2c0


	//   ....[96]....
        /*06a4*/ 	.word	0x0000c2f0


	//   ....[97]....
        /*06a8*/ 	.word	0x0000c340


	//   ....[98]....
        /*06ac*/ 	.word	0x0000c4c0


	//   ....[99]....
        /*06b0*/ 	.word	0x0000c4f0


	//   ....[100]....
        /*06b4*/ 	.word	0x0000c520


	//   ....[101]....
        /*06b8*/ 	.word	0x0000c550


	//   ....[102]....
        /*06bc*/ 	.word	0x0000c580


	//   ....[103]....
        /*06c0*/ 	.word	0x0000c5b0


	//   ....[104]....
        /*06c4*/ 	.word	0x0000c640


	//   ....[105]....
        /*06c8*/ 	.word	0x0000c6a0


	//   ....[106]....
        /*06cc*/ 	.word	0x0000c6b0


	//   ....[107]....
        /*06d0*/ 	.word	0x0000c700


	//   ....[108]....
        /*06d4*/ 	.word	0x0000e970


	//   ....[109]....
        /*06d8*/ 	.word	0x0000e9a0


	//   ....[110]....
        /*06dc*/ 	.word	0x0000e9c0


	//   ....[111]....
        /*06e0*/ 	.word	0x0000eaa0


	//   ....[112]....
        /*06e4*/ 	.word	0x0000ee30


	//   ....[113]....
        /*06e8*/ 	.word	0x0000ee40


	//   ....[114]....
        /*06ec*/ 	.word	0x0000ee50


	//   ....[115]....
        /*06f0*/ 	.word	0x0000ee60


	//   ....[116]....
        /*06f4*/ 	.word	0x0000f710


	//   ....[117]....
        /*06f8*/ 	.word	0x0000f740


	//   ....[118]....
        /*06fc*/ 	.word	0x0000f760


	//   ....[119]....
        /*0700*/ 	.word	0x0000f770


	//   ....[120]....
        /*0704*/ 	.word	0x0000f870


	//   ....[121]....
        /*0708*/ 	.word	0x0000f880


	//   ....[122]....
        /*070c*/ 	.word	0x0000fff0


	//   ....[123]....
        /*0710*/ 	.word	0x00010010


	//   ....[124]....
        /*0714*/ 	.word	0x00010020


	//   ....[125]....
        /*0718*/ 	.word	0x00010080


	//   ....[126]....
        /*071c*/ 	.word	0x000103d0


	//   ....[127]....
        /*0720*/ 	.word	0x000103e0


	//   ....[128]....
        /*0724*/ 	.word	0x000103f0


	//   ....[129]....
        /*0728*/ 	.word	0x00010450


	//   ....[130]....
        /*072c*/ 	.word	0x000115e0


	//   ....[131]....
        /*0730*/ 	.word	0x00011610


	//   ....[132]....
        /*0734*/ 	.word	0x00011640


	//   ....[133]....
        /*0738*/ 	.word	0x00011680


	//   ....[134]....
        /*073c*/ 	.word	0x00011690


	//   ....[135]....
        /*0740*/ 	.word	0x000116c0


	//   ....[136]....
        /*0744*/ 	.word	0x000116d0


	//   ....[137]....
        /*0748*/ 	.word	0x00011710


	//   ....[138]....
        /*074c*/ 	.word	0x00011870


	//   ....[139]....
        /*0750*/ 	.word	0x000118b0


	//   ....[140]....
        /*0754*/ 	.word	0x000118e0


	//   ....[141]....
        /*0758*/ 	.word	0x00011910


	//   ....[142]....
        /*075c*/ 	.word	0x00011940


	//   ....[143]....
        /*0760*/ 	.word	0x00011970


	//   ....[144]....
        /*0764*/ 	.word	0x000119f0


	//   ....[145]....
        /*0768*/ 	.word	0x00011a30


	//   ....[146]....
        /*076c*/ 	.word	0x00011a40


	//   ....[147]....
        /*0770*/ 	.word	0x00011a80


	//   ....[148]....
        /*0774*/ 	.word	0x00012590


	//   ....[149]....
        /*0778*/ 	.word	0x00012ba0


	//   ....[150]....
        /*077c*/ 	.word	0x00012c80


	//   ....[151]....
        /*0780*/ 	.word	0x00012d10


	//   ....[152]....
        /*0784*/ 	.word	0x00012ea0


	//   ....[153]....
        /*0788*/ 	.word	0x00012f40


	//   ....[154]....
        /*078c*/ 	.word	0x00013030


	//   ....[155]....
        /*0790*/ 	.word	0x000130c0


	//   ....[156]....
        /*0794*/ 	.word	0x00013120


	//   ....[157]....
        /*0798*/ 	.word	0x000131c0


	//   ....[158]....
        /*079c*/ 	.word	0x000132d0


	//   ....[159]....
        /*07a0*/ 	.word	0x00013330


	//   ....[160]....
        /*07a4*/ 	.word	0x00013390


	//   ....[161]....
        /*07a8*/ 	.word	0x00013430


	//   ....[162]....
        /*07ac*/ 	.word	0x00013500


	//   ....[163]....
        /*07b0*/ 	.word	0x000135e0


	//   ....[164]....
        /*07b4*/ 	.word	0x00013720


	//   ....[165]....
        /*07b8*/ 	.word	0x000137c0


	//   ....[166]....
        /*07bc*/ 	.word	0x00013820


	//   ....[167]....
        /*07c0*/ 	.word	0x000138f0


	//   ....[168]....
        /*07c4*/ 	.word	0x000139e0


	//   ....[169]....
        /*07c8*/ 	.word	0x00013a70


	//   ....[170]....
        /*07cc*/ 	.word	0x00013ad0


	//   ....[171]....
        /*07d0*/ 	.word	0x00013ba0


	//   ....[172]....
        /*07d4*/ 	.word	0x00013e00


	//----- nvinfo : EIATTR_REG_RECONFIG
	.align		4
.L_1336:
        /*07d8*/ 	.byte	0x01, 0x54
	.zero		2


	//----- nvinfo : EIATTR_SYSCALL_OFFSETS
	.align		4
        /*07dc*/ 	.byte	0x04, 0x46
        /*07de*/ 	.short	(.L_1338 - .L_1337)


	//   ....[0]....
.L_1337:
        /*07e0*/ 	.word	0x00001e30


	//   ....[1]....
        /*07e4*/ 	.word	0x0000df50


	//   ....[2]....
        /*07e8*/ 	.word	0x0000e0c0


	//   ....[3]....
        /*07ec*/ 	.word	0x0000e210


	//   ....[4]....
        /*07f0*/ 	.word	0x0000e350


	//   ....[5]....
        /*07f4*/ 	.word	0x0000f230


	//----- nvinfo : EIATTR_MBARRIER_INSTR_OFFSETS
	.align		4
.L_1338:
        /*07f8*/ 	.byte	0x04, 0x39
        /*07fa*/ 	.short	(.L_1340 - .L_1339)


	//   ....[0]....
.L_1339:
        /*07fc*/ 	.word	0x00000180
        /*0800*/ 	.word	0x000000ff
        /*0804*/ 	.word	0x00019c00
        /*0808*/ 	.short	0x0100
        /*080a*/ 	.byte	0x08
	.zero		1


	//   ....[1]....
        /*080c*/ 	.word	0x00000190
        /*0810*/ 	.word	0x000000ff
        /*0814*/ 	.word	0x00019c20
        /*0818*/ 	.short	0x0100
        /*081a*/ 	.byte	0x08
	.zero		1


	//   ....[2]....
        /*081c*/ 	.word	0x00000280
        /*0820*/ 	.word	0x000000ff
        /*0824*/ 	.word	0x00019c30
        /*0828*/ 	.short	0x0100
        /*082a*/ 	.byte	0x08
	.zero		1


	//   ....[3]....
        /*082c*/ 	.word	0x00000290
        /*0830*/ 	.word	0x000000ff
        /*0834*/ 	.word	0x00019c40
        /*0838*/ 	.short	0x0100
        /*083a*/ 	.byte	0x08
	.zero		1


	//   ....[4]....
        /*083c*/ 	.word	0x000002a0
        /*0840*/ 	.word	0x000000ff
        /*0844*/ 	.word	0x00019c38
        /*0848*/ 	.short	0x0100
        /*084a*/ 	.byte	0x08
	.zero		1


	//   ....[5]....
        /*084c*/ 	.word	0x000002b0
        /*0850*/ 	.word	0x000000ff
        /*0854*/ 	.word	0x00019c48
        /*0858*/ 	.short	0x0100
        /*085a*/ 	.byte	0x08
	.zero		1


	//   ....[6]....
        /*085c*/ 	.word	0x000003e0
        /*0860*/ 	.word	0x000000ff
        /*0864*/ 	.word	0x00019c50
        /*0868*/ 	.short	0x0100
        /*086a*/ 	.byte	0x08
	.zero		1


	//   ....[7]....
        /*086c*/ 	.word	0x000003f0
        /*0870*/ 	.word	0x000000ff
        /*0874*/ 	.word	0x00019c60
        /*0878*/ 	.short	0x0100
        /*087a*/ 	.byte	0x08
	.zero		1


	//   ....[8]....
        /*087c*/ 	.word	0x00000400
        /*0880*/ 	.word	0x000000ff
        /*0884*/ 	.word	0x00019c58
        /*0888*/ 	.short	0x0100
        /*088a*/ 	.byte	0x08
	.zero		1


	//   ....[9]....
        /*088c*/ 	.word	0x00000410
        /*0890*/ 	.word	0x000000ff
        /*0894*/ 	.word	0x00019c68
        /*0898*/ 	.short	0x0100
        /*089a*/ 	.byte	0x08
	.zero		1


	//   ....[10]....
        /*089c*/ 	.word	0x00000500
        /*08a0*/ 	.word	0x000000ff
        /*08a4*/ 	.word	0x00019c70
        /*08a8*/ 	.short	0x0100
        /*08aa*/ 	.byte	0x06
	.zero		1


	//   ....[11]....
        /*08ac*/ 	.word	0x00000510
        /*08b0*/ 	.word	0x000000ff
        /*08b4*/ 	.word	0x00019c80
        /*08b8*/ 	.short	0x0100
        /*08ba*/ 	.byte	0x06
	.zero		1


	//   ....[12]....
        /*08bc*/ 	.word	0x00000520
        /*08c0*/ 	.word	0x000000ff
        /*08c4*/ 	.word	0x00019c78
        /*08c8*/ 	.short	0x0100
        /*08ca*/ 	.byte	0x06
	.zero		1


	//   ....[13]....
        /*08cc*/ 	.word	0x00000530
        /*08d0*/ 	.word	0x000000ff
        /*08d4*/ 	.word	0x00019c88
        /*08d8*/ 	.short	0x0100
        /*08da*/ 	.byte	0x06
	.zero		1


	//   ....[14]....
        /*08dc*/ 	.word	0x00000660
        /*08e0*/ 	.word	0x000000ff
        /*08e4*/ 	.word	0x00019c90
        /*08e8*/ 	.short	0x0100
        /*08ea*/ 	.byte	0x08
	.zero		1


	//   ....[15]....
        /*08ec*/ 	.word	0x00000670
        /*08f0*/ 	.word	0x000000ff
        /*08f4*/ 	.word	0x00019ca0
        /*08f8*/ 	.short	0x0100
        /*08fa*/ 	.byte	0x08
	.zero		1


	//   ....[16]....
        /*08fc*/ 	.word	0x00000680
        /*0900*/ 	.word	0x000000ff
        /*0904*/ 	.word	0x00019c98
        /*0908*/ 	.short	0x0100
        /*090a*/ 	.byte	0x08
	.zero		1


	//   ....[17]....
        /*090c*/ 	.word	0x00000690
        /*0910*/ 	.word	0x000000ff
        /*0914*/ 	.word	0x00019ca8
        /*0918*/ 	.short	0x0100
        /*091a*/ 	.byte	0x08
	.zero		1


	//   ....[18]....
        /*091c*/ 	.word	0x000007e0
        /*0920*/ 	.word	0x000000ff
        /*0924*/ 	.word	0x00019cb0
        /*0928*/ 	.short	0x0100
        /*092a*/ 	.byte	0x08
	.zero		1


	//   ....[19]....
        /*092c*/ 	.word	0x000007f0
        /*0930*/ 	.word	0x000000ff
        /*0934*/ 	.word	0x00019cc0
        /*0938*/ 	.short	0x0100
        /*093a*/ 	.byte	0x08
	.zero		1


	//   ....[20]....
        /*093c*/ 	.word	0x00000800
        /*0940*/ 	.word	0x000000ff
        /*0944*/ 	.word	0x00019cb8
        /*0948*/ 	.short	0x0100
        /*094a*/ 	.byte	0x08
	.zero		1


	//   ....[21]....
        /*094c*/ 	.word	0x00000810
        /*0950*/ 	.word	0x000000ff
        /*0954*/ 	.word	0x00019cc8
        /*0958*/ 	.short	0x0100
        /*095a*/ 	.byte	0x08
	.zero		1


	//   ....[22]....
        /*095c*/ 	.word	0x00001eb0
        /*0960*/ 	.word	0x000000ff
        /*0964*/ 	.word	0x00019c00
        /*0968*/ 	.short	0x010a
        /*096a*/ 	.byte	0x2e
	.zero		1


	//   ....[23]....
        /*096c*/ 	.word	0x00001f30
        /*0970*/ 	.word	0x00000002
        /*0974*/ 	.word	0x00019c30
        /*0978*/ 	.short	0x010a
        /*097a*/ 	.byte	0x3f
	.zero		1


	//   ....[24]....
        /*097c*/ 	.word	0x00001f70
        /*0980*/ 	.word	0x00000002
        /*0984*/ 	.word	0x00019c30
        /*0988*/ 	.short	0x010a
        /*098a*/ 	.byte	0x3f
	.zero		1


	//   ....[25]....
        /*098c*/ 	.word	0x00002580
        /*0990*/ 	.word	0x000000ff
        /*0994*/ 	.word	0x00000000
        /*0998*/ 	.short	0x0101
        /*099a*/ 	.byte	0x06
	.zero		1


	//   ....[26]....
        /*099c*/ 	.word	0x00004260
        /*09a0*/ 	.word	0x000000ff
        /*09a4*/ 	.word	0x00019c30
        /*09a8*/ 	.short	0x010a
        /*09aa*/ 	.byte	0x12
	.zero		1


	//   ....[27]....
        /*09ac*/ 	.word	0x000042a0
        /*09b0*/ 	.word	0x000000ff
        /*09b4*/ 	.word	0x00019c30
        /*09b8*/ 	.short	0x010a
        /*09ba*/ 	.byte	0x12
	.zero		1


	//   ....[28]....
        /*09bc*/ 	.word	0x00004400
        /*09c0*/ 	.word	0x000000ff
        /*09c4*/ 	.word	0x00019c50
        /*09c8*/ 	.short	0x010a
        /*09ca*/ 	.byte	0x0b
	.zero		1


	//   ....[29]....
        /*09cc*/ 	.word	0x00004440
        /*09d0*/ 	.word	0x000000ff
        /*09d4*/ 	.word	0x00019c50
        /*09d8*/ 	.short	0x010a
        /*09da*/ 	.byte	0x0b
	.zero		1


	//   ....[30]....
        /*09dc*/ 	.word	0x000046c0
        /*09e0*/ 	.word	0x000000ff
        /*09e4*/ 	.word	0x00000000
        /*09e8*/ 	.short	0x0101
        /*09ea*/ 	.byte	0x12
	.zero		1


	//   ....[31]....
        /*09ec*/ 	.word	0x00006280
        /*09f0*/ 	.word	0x000000ff
        /*09f4*/ 	.word	0x00000000
        /*09f8*/ 	.short	0x0101
        /*09fa*/ 	.byte	0x06
	.zero		1


	//   ....[32]....
        /*09fc*/ 	.word	0x00006840
        /*0a00*/ 	.word	0x000000ff
        /*0a04*/ 	.word	0x00019c30
        /*0a08*/ 	.short	0x010a
        /*0a0a*/ 	.byte	0x06
	.zero		1


	//   ....[33]....
        /*0a0c*/ 	.word	0x00006880
        /*0a10*/ 	.word	0x000000ff
        /*0a14*/ 	.word	0x00019c30
        /*0a18*/ 	.short	0x010a
        /*0a1a*/ 	.byte	0x06
	.zero		1


	//   ....[34]....
        /*0a1c*/ 	.word	0x000069e0
        /*0a20*/ 	.word	0x000000ff
        /*0a24*/ 	.word	0x00019c50
        /*0a28*/ 	.short	0x010a
        /*0a2a*/ 	.byte	0x0b
	.zero		1


	//   ....[35]....
        /*0a2c*/ 	.word	0x00006a20
        /*0a30*/ 	.word	0x000000ff
        /*0a34*/ 	.word	0x00019c50
        /*0a38*/ 	.short	0x010a
        /*0a3a*/ 	.byte	0x0b
	.zero		1


	//   ....[36]....
        /*0a3c*/ 	.word	0x00006c80
        /*0a40*/ 	.word	0x000000ff
        /*0a44*/ 	.word	0x00000000
        /*0a48*/ 	.short	0x0101
        /*0a4a*/ 	.byte	0x06
	.zero		1


	//   ....[37]....
        /*0a4c*/ 	.word	0x00007e70
        /*0a50*/ 	.word	0x000000ff
        /*0a54*/ 	.word	0x00000000
        /*0a58*/ 	.short	0x0101
        /*0a5a*/ 	.byte	0x06
	.zero		1


	//   ....[38]....
        /*0a5c*/ 	.word	0x00008380
        /*0a60*/ 	.word	0x000000ff
        /*0a64*/ 	.word	0x00019c50
        /*0a68*/ 	.short	0x010a
        /*0a6a*/ 	.byte	0x05
	.zero		1


	//   ....[39]....
        /*0a6c*/ 	.word	0x000083c0
        /*0a70*/ 	.word	0x000000ff
        /*0a74*/ 	.word	0x00019c50
        /*0a78*/ 	.short	0x010a
        /*0a7a*/ 	.byte	0x05
	.zero		1


	//   ....[40]....
        /*0a7c*/ 	.word	0x00008950
        /*0a80*/ 	.word	0x000000ff
        /*0a84*/ 	.word	0x00000000
        /*0a88*/ 	.short	0x0101
        /*0a8a*/ 	.byte	0x04
	.zero		1


	//   ....[41]....
        /*0a8c*/ 	.word	0x0000a750
        /*0a90*/ 	.word	0x00000000
        /*0a94*/ 	.word	0x00000000
        /*0a98*/ 	.short	0x0101
        /*0a9a*/ 	.byte	0x3f
	.zero		1


	//   ....[42]....
        /*0a9c*/ 	.word	0x0000adc0
        /*0aa0*/ 	.word	0x00000004
        /*0aa4*/ 	.word	0x00000000
        /*0aa8*/ 	.short	0x0101
        /*0aaa*/ 	.byte	0x3f
	.zero		1


	//   ....[43]....
        /*0aac*/ 	.word	0x0000e7d0
        /*0ab0*/ 	.word	0x00000004
        /*0ab4*/ 	.word	0x00019c80
        /*0ab8*/ 	.short	0x010a
        /*0aba*/ 	.byte	0x3f
	.zero		1


	//   ....[44]....
        /*0abc*/ 	.word	0x0000eb70
        /*0ac0*/ 	.word	0x00000004
        /*0ac4*/ 	.word	0x00019c70
        /*0ac8*/ 	.short	0x0107
        /*0aca*/ 	.byte	0x3f
	.zero		1


	//   ....[45]....
        /*0acc*/ 	.word	0x0000ec30
        /*0ad0*/ 	.word	0x00000004
        /*0ad4*/ 	.word	0x00019c70
        /*0ad8*/ 	.short	0x0101
        /*0ada*/ 	.byte	0x3f
	.zero		1


	//   ....[46]....
        /*0adc*/ 	.word	0x0000ec60
        /*0ae0*/ 	.word	0x00000004
        /*0ae4*/ 	.word	0x00019c40
        /*0ae8*/ 	.short	0x010a
        /*0aea*/ 	.byte	0x3f
	.zero		1


	//   ....[47]....
        /*0aec*/ 	.word	0x0000ef80
        /*0af0*/ 	.word	0x00000004
        /*0af4*/ 	.word	0x00019c30
        /*0af8*/ 	.short	0x0107
        /*0afa*/ 	.byte	0x3f
	.zero		1


	//   ....[48]....
        /*0afc*/ 	.word	0x0000f040
        /*0b00*/ 	.word	0x00000004
        /*0b04*/ 	.word	0x00019c30
        /*0b08*/ 	.short	0x0101
        /*0b0a*/ 	.byte	0x3f
	.zero		1


	//   ....[49]....
        /*0b0c*/ 	.word	0x0000f960
        /*0b10*/ 	.word	0x00000010
        /*0b14*/ 	.word	0x00019c00
        /*0b18*/ 	.short	0x0107
        /*0b1a*/ 	.byte	0x3f
	.zero		1


	//   ....[50]....
        /*0b1c*/ 	.word	0x0000fa60
        /*0b20*/ 	.word	0x00000010
        /*0b24*/ 	.word	0x00019c00
        /*0b28*/ 	.short	0x0101
        /*0b2a*/ 	.byte	0x3f
	.zero		1


	//   ....[51]....
        /*0b2c*/ 	.word	0x0000fa80
        /*0b30*/ 	.word	0x00000010
        /*0b34*/ 	.word	0x00019c20
        /*0b38*/ 	.short	0x010a
        /*0b3a*/ 	.byte	0x3f
	.zero		1


	//   ....[52]....
        /*0b3c*/ 	.word	0x0000fe20
        /*0b40*/ 	.word	0x00000004
        /*0b44*/ 	.word	0x00019c80
        /*0b48*/ 	.short	0x010a
        /*0b4a*/ 	.byte	0x3f
	.zero		1


	//   ....[53]....
        /*0b4c*/ 	.word	0x00010120
        /*0b50*/ 	.word	0x00000004
        /*0b54*/ 	.word	0x00019c70
        /*0b58*/ 	.short	0x0107
        /*0b5a*/ 	.byte	0x3f
	.zero		1


	//   ....[54]....
        /*0b5c*/ 	.word	0x000101e0
        /*0b60*/ 	.word	0x00000004
        /*0b64*/ 	.word	0x00019c70
        /*0b68*/ 	.short	0x0101
        /*0b6a*/ 	.byte	0x3f
	.zero		1


	//   ....[55]....
        /*0b6c*/ 	.word	0x00010210
        /*0b70*/ 	.word	0x00000004
        /*0b74*/ 	.word	0x00019c40
        /*0b78*/ 	.short	0x010a
        /*0b7a*/ 	.byte	0x3f
	.zero		1


	//   ....[56]....
        /*0b7c*/ 	.word	0x000104f0
        /*0b80*/ 	.word	0x00000004
        /*0b84*/ 	.word	0x00019c30
        /*0b88*/ 	.short	0x0107
        /*0b8a*/ 	.byte	0x3f
	.zero		1


	//   ....[57]....
        /*0b8c*/ 	.word	0x000105c0
        /*0b90*/ 	.word	0x00000004
        /*0b94*/ 	.word	0x00019c30
        /*0b98*/ 	.short	0x0101
        /*0b9a*/ 	.byte	0x3f
	.zero		1


	//   ....[58]....
        /*0b9c*/ 	.word	0x00010640
        /*0ba0*/ 	.word	0x00000002
        /*0ba4*/ 	.word	0x00019c70
        /*0ba8*/ 	.short	0x010a
        /*0baa*/ 	.byte	0x3f
	.zero		1


	//   ....[59]....
        /*0bac*/ 	.word	0x000106d0
        /*0bb0*/ 	.word	0x00000002
        /*0bb4*/ 	.word	0x00019c60
        /*0bb8*/ 	.short	0x010a
        /*0bba*/ 	.byte	0x3f
	.zero		1


	//   ....[60]....
        /*0bbc*/ 	.word	0x00010b40
        /*0bc0*/ 	.word	0x00000002
        /*0bc4*/ 	.word	0x00019c50
        /*0bc8*/ 	.short	0x0101
        /*0bca*/ 	.byte	0x3f
	.zero		1


	//   ....[61]....
        /*0bcc*/ 	.word	0x00010bd0
        /*0bd0*/ 	.word	0x00000002
        /*0bd4*/ 	.word	0x00000000
        /*0bd8*/ 	.short	0x0101
        /*0bda*/ 	.byte	0x3f
	.zero		1


	//   ....[62]....
        /*0bdc*/ 	.word	0x00010da0
        /*0be0*/ 	.word	0x00000000
        /*0be4*/ 	.word	0x00019c70
        /*0be8*/ 	.short	0x010a
        /*0bea*/ 	.byte	0x3f
	.zero		1


	//   ....[63]....
        /*0bec*/ 	.word	0x00010e20
        /*0bf0*/ 	.word	0x00000000
        /*0bf4*/ 	.word	0x00019c60
        /*0bf8*/ 	.short	0x010a
        /*0bfa*/ 	.byte	0x3f
	.zero		1


	//   ....[64]....
        /*0bfc*/ 	.word	0x000112a0
        /*0c00*/ 	.word	0x00000000
        /*0c04*/ 	.word	0x00019c50
        /*0c08*/ 	.short	0x0101
        /*0c0a*/ 	.byte	0x3f
	.zero		1


	//   ....[65]....
        /*0c0c*/ 	.word	0x00011340
        /*0c10*/ 	.word	0x00000000
        /*0c14*/ 	.word	0x00000000
        /*0c18*/ 	.short	0x0101
        /*0c1a*/ 	.byte	0x3f
	.zero		1


	//   ....[66]....
        /*0c1c*/ 	.word	0x00012510
        /*0c20*/ 	.word	0x00000005
        /*0c24*/ 	.word	0x00019c20
        /*0c28*/ 	.short	0x010a
        /*0c2a*/ 	.byte	0x3f
	.zero		1


	//   ....[67]....
        /*0c2c*/ 	.word	0x00012690
        /*0c30*/ 	.word	0x00000003
        /*0c34*/ 	.word	0x00019c40
        /*0c38*/ 	.short	0x010a
        /*0c3a*/ 	.byte	0x3f
	.zero		1


	//   ....[68]....
        /*0c3c*/ 	.word	0x00012730
        /*0c40*/ 	.word	0x00000005
        /*0c44*/ 	.word	0x00019c40
        /*0c48*/ 	.short	0x010a
        /*0c4a*/ 	.byte	0x3f
	.zero		1


	//   ....[69]....
        /*0c4c*/ 	.word	0x00012770
        /*0c50*/ 	.word	0x00000003
        /*0c54*/ 	.word	0x00019c60
        /*0c58*/ 	.short	0x010a
        /*0c5a*/ 	.byte	0x3f
	.zero		1


	//   ....[70]....
        /*0c5c*/ 	.word	0x000127b0
        /*0c60*/ 	.word	0x00000005
        /*0c64*/ 	.word	0x00019c60
        /*0c68*/ 	.short	0x010a
        /*0c6a*/ 	.byte	0x3f
	.zero		1


	//   ....[71]....
        /*0c6c*/ 	.word	0x000127f0
        /*0c70*/ 	.word	0x00000003
        /*0c74*/ 	.word	0x00019c80
        /*0c78*/ 	.short	0x010a
        /*0c7a*/ 	.byte	0x3f
	.zero		1


	//   ....[72]....
        /*0c7c*/ 	.word	0x00012830
        /*0c80*/ 	.word	0x00000005
        /*0c84*/ 	.word	0x00019c80
        /*0c88*/ 	.short	0x010a
        /*0c8a*/ 	.byte	0x3f
	.zero		1


	//   ....[73]....
        /*0c8c*/ 	.word	0x000128a0
        /*0c90*/ 	.word	0x00000003
        /*0c94*/ 	.word	0x00019c00
        /*0c98*/ 	.short	0x010a
        /*0c9a*/ 	.byte	0x3f
	.zero		1


	//   ....[74]....
        /*0c9c*/ 	.word	0x000128f0
        /*0ca0*/ 	.word	0x00000002
        /*0ca4*/ 	.word	0x00019c30
        /*0ca8*/ 	.short	0x010a
        /*0caa*/ 	.byte	0x3f
	.zero		1


	//   ....[75]....
        /*0cac*/ 	.word	0x00012950
        /*0cb0*/ 	.word	0x00000007
        /*0cb4*/ 	.word	0x00019c30
        /*0cb8*/ 	.short	0x010a
        /*0cba*/ 	.byte	0x3f
	.zero		1


	//   ....[76]....
        /*0cbc*/ 	.word	0x000129b0
        /*0cc0*/ 	.word	0x00000004
        /*0cc4*/ 	.word	0x00019c50
        /*0cc8*/ 	.short	0x010a
        /*0cca*/ 	.byte	0x3f
	.zero		1


	//   ....[77]....
        /*0ccc*/ 	.word	0x00012a10
        /*0cd0*/ 	.word	0x00000007
        /*0cd4*/ 	.word	0x00019c30
        /*0cd8*/ 	.short	0x010a
        /*0cda*/ 	.byte	0x3f
	.zero		1


	//   ....[78]....
        /*0cdc*/ 	.word	0x00012a70
        /*0ce0*/ 	.word	0x00000004
        /*0ce4*/ 	.word	0x00019c50
        /*0ce8*/ 	.short	0x010a
        /*0cea*/ 	.byte	0x3f
	.zero		1


	//   ....[79]....
        /*0cec*/ 	.word	0x00012ad0
        /*0cf0*/ 	.word	0x00000006
        /*0cf4*/ 	.word	0x00019c50
        /*0cf8*/ 	.short	0x010a
        /*0cfa*/ 	.byte	0x3f
	.zero		1


	//   ....[80]....
        /*0cfc*/ 	.word	0x00012bd0
        /*0d00*/ 	.word	0x00000004
        /*0d04*/ 	.word	0x00019c80
        /*0d08*/ 	.short	0x010a
        /*0d0a*/ 	.byte	0x3f
	.zero		1


	//   ....[81]....
        /*0d0c*/ 	.word	0x00012f80
        /*0d10*/ 	.word	0x00000004
        /*0d14*/ 	.word	0x00019c40
        /*0d18*/ 	.short	0x010a
        /*0d1a*/ 	.byte	0x3f
	.zero		1


	//   ....[82]....
        /*0d1c*/ 	.word	0x00013620
        /*0d20*/ 	.word	0x00000010
        /*0d24*/ 	.word	0x00019c20
        /*0d28*/ 	.short	0x010a
        /*0d2a*/ 	.byte	0x3f
	.zero		1


	//   ....[83]....
        /*0d2c*/ 	.word	0x00013670
        /*0d30*/ 	.word	0x00000004
        /*0d34*/ 	.word	0x00019c80
        /*0d38*/ 	.short	0x010a
        /*0d3a*/ 	.byte	0x3f
	.zero		1


	//   ....[84]....
        /*0d3c*/ 	.word	0x00013930
        /*0d40*/ 	.word	0x00000004
        /*0d44*/ 	.word	0x00019c40
        /*0d48*/ 	.short	0x010a
        /*0d4a*/ 	.byte	0x3f
	.zero		1


	//   ....[85]....
        /*0d4c*/ 	.word	0x00013be0
        /*0d50*/ 	.word	0x00000002
        /*0d54*/ 	.word	0x00019c70
        /*0d58*/ 	.short	0x010a
        /*0d5a*/ 	.byte	0x3f
	.zero		1


	//   ....[86]....
        /*0d5c*/ 	.word	0x00013c30
        /*0d60*/ 	.word	0x00000002
        /*0d64*/ 	.word	0x00019c60
        /*0d68*/ 	.short	0x010a
        /*0d6a*/ 	.byte	0x3f
	.zero		1


	//   ....[87]....
        /*0d6c*/ 	.word	0x00013c80
        /*0d70*/ 	.word	0x00000000
        /*0d74*/ 	.word	0x00019c70
        /*0d78*/ 	.short	0x010a
        /*0d7a*/ 	.byte	0x3f
	.zero		1


	//   ....[88]....
        /*0d7c*/ 	.word	0x00013cd0
        /*0d80*/ 	.word	0x00000000
        /*0d84*/ 	.word	0x00019c60
        /*0d88*/ 	.short	0x010a
        /*0d8a*/ 	.byte	0x3f
	.zero		1


	//   ....[89]....
        /*0d8c*/ 	.word	0x00013d20
        /*0d90*/ 	.word	0x00000005
        /*0d94*/ 	.word	0x00019c20
        /*0d98*/ 	.short	0x010a
        /*0d9a*/ 	.byte	0x3f
	.zero		1


	//   ....[90]....
        /*0d9c*/ 	.word	0x00013ec0
        /*0da0*/ 	.word	0x00000003
        /*0da4*/ 	.word	0x00019c40
        /*0da8*/ 	.short	0x010a
        /*0daa*/ 	.byte	0x3f
	.zero		1


	//   ....[91]....
        /*0dac*/ 	.word	0x00013f10
        /*0db0*/ 	.word	0x00000005
        /*0db4*/ 	.word	0x00019c40
        /*0db8*/ 	.short	0x010a
        /*0dba*/ 	.byte	0x3f
	.zero		1


	//   ....[92]....
        /*0dbc*/ 	.word	0x00013f60
        /*0dc0*/ 	.word	0x00000003
        /*0dc4*/ 	.word	0x00019c60
        /*0dc8*/ 	.short	0x010a
        /*0dca*/ 	.byte	0x3f
	.zero		1


	//   ....[93]....
        /*0dcc*/ 	.word	0x00013fb0
        /*0dd0*/ 	.word	0x00000005
        /*0dd4*/ 	.word	0x00019c60
        /*0dd8*/ 	.short	0x010a
        /*0dda*/ 	.byte	0x3f
	.zero		1


	//   ....[94]....
        /*0ddc*/ 	.word	0x00014000
        /*0de0*/ 	.word	0x00000003
        /*0de4*/ 	.word	0x00019c80
        /*0de8*/ 	.short	0x010a
        /*0dea*/ 	.byte	0x3f
	.zero		1


	//----- nvinfo : EIATTR_NUM_MBARRIERS
	.align		4
.L_1340:
        /*0dec*/ 	.byte	0x03, 0x38
        /*0dee*/ 	.short	0x0016


	//----- nvinfo : EIATTR_EXIT_INSTR_OFFSETS
	.align		4
        /*0df0*/ 	.byte	0x04, 0x1c
        /*0df2*/ 	.short	(.L_1342 - .L_1341)


	//   ....[0]....
.L_1341:
        /*0df4*/ 	.word	0x00000980


	//   ....[1]....
        /*0df8*/ 	.word	0x0000bfd0


	//   ....[2]....
        /*0dfc*/ 	.word	0x00012880


	//----- nvinfo : EIATTR_MAX_THREADS
	.align		4
.L_1342:
        /*0e00*/ 	.byte	0x04, 0x05
        /*0e02*/ 	.short	(.L_1344 - .L_1343)
.L_1343:
        /*0e04*/ 	.word	0x00000200
        /*0e08*/ 	.word	0x00000001
        /*0e0c*/ 	.word	0x00000001


	//----- nvinfo : EIATTR_CRS_STACK_SIZE
	.align		4
.L_1344:
        /*0e10*/ 	.byte	0x04, 0x1e
        /*0e12*/ 	.short	(.L_1346 - .L_1345)
.L_1345:
        /*0e14*/ 	.word	0x00000000


	//----- nvinfo : EIATTR_CBANK_PARAM_SIZE
	.align		4
.L_1346:
        /*0e18*/ 	.byte	0x03, 0x19
        /*0e1a*/ 	.short	0x0af0


	//----- nvinfo : EIATTR_PARAM_CBANK
	.align		4
        /*0e1c*/ 	.byte	0x04, 0x0a
        /*0e1e*/ 	.short	(.L_1348 - .L_1347)
	.align		4
.L_1347:
        /*0e20*/ 	.word	index@(.nv.constant0._ZN7cutlass13device_kernelIN5flash11enable_sm90INS1_16FlashAttnFwdSm90INS1_25CollectiveMainloopFwdSm90ILi2EN4cute5tupleIJNS5_1CILi1EEES8_S8_EEENS6_IJNS7_ILi192EEENS7_ILi128EEENS7_ILi96EEEEEELi96ENS_12float_e4m3_tEfNS_4arch4Sm90ELb1ELb0ELb0ELb1ELb1ELb0ELb0ELb1ELb1ELb1ELb1ELb0EEENS1_21CollectiveEpilogueFwdINS6_IJSA_SC_SB_EEES9_NS_10bfloat16_tESG_Li384ELb1ELb1ELb1ELb1EEENS1_36VarlenDynamicPersistentTileSchedulerILi192ELi128ELi384ELi128ELb1ELb1ELb1ELb1ELb1ELb1EEEEEEEEEvNT_6ParamsE)
        /*0e24*/ 	.short	0x0210
        /*0e26*/ 	.short	0x0af0


	//----- nvinfo : EIATTR_SW_WAR
	.align		4
.L_1348:
        /*0e28*/ 	.byte	0x04, 0x36
        /*0e2a*/ 	.short	(.L_1350 - .L_1349)
.L_1349:
        /*0e2c*/ 	.word	0x00000008
.L_1350:


//--------------------- .nv.info._ZN7cutlass13device_kernelIN5flash11enable_sm90INS1_16FlashAttnFwdSm90INS1_25CollectiveMainloopFwdSm90ILi2EN4cute5tupleIJNS5_1CILi1EEES8_S8_EEENS6_IJNS7_ILi192EEENS7_ILi128EEENS7_ILi96EEEEEELi96ENS_12float_e4m3_tEfNS_4arch4Sm90ELb1ELb0ELb0ELb1ELb1ELb1ELb0ELb1ELb1ELb1ELb1ELb0EEENS1_21CollectiveEpilogueFwdINS6_IJSA_SC_SB_EEES9_NS_10bfloat16_tESG_Li384ELb1ELb1ELb1ELb1EEENS1_36VarlenDynamicPersistentTileSchedulerILi192ELi128ELi384ELi128ELb1ELb1ELb1ELb1ELb1ELb1EEEEEEEEEvNT_6ParamsE --------------------------
	.section	.nv.info._ZN7cutlass13device_kernelIN5flash11enable_sm90INS1_16FlashAttnFwdSm90INS1_25CollectiveMainloopFwdSm90ILi2EN4cute5tupleIJNS5_1CILi1EEES8_S8_EEENS6_IJNS7_ILi192EEENS7_ILi128EEENS7_ILi96EEEEEELi96ENS_12float_e4m3_tEfNS_4arch4Sm90ELb1ELb0ELb0ELb1ELb1ELb1ELb0ELb1ELb1ELb1ELb1ELb0EEENS1_21CollectiveEpilogueFwdINS6_IJSA_SC_SB_EEES9_NS_10bfloat16_tESG_Li384ELb1ELb1ELb1ELb1EEENS1_36VarlenDynamicPersistentTileSchedulerILi192ELi128ELi384ELi128ELb1ELb1ELb1ELb1ELb1ELb1EEEEEEEEEvNT_6ParamsE,"",@"SHT_CUDA_INFO"
	.sectionflags	@""
	.align	4


	//----- nvinfo : EIATTR_CUDA_API_VERSION
	.align		4
        /*0000*/ 	.byte	0x04, 0x37
        /*0002*/ 	.short	(.L_1352 - .L_1351)
.L_1351:
        /*0004*/ 	.word	0x00000082


	//----- nvinfo : EIATTR_KPARAM_INFO
	.align		4
.L_1352:
        /*0008*/ 	.byte	0x04, 0x17
        /*000a*/ 	.short	(.L_1354 - .L_1353)
.L_1353:
        /*000c*/ 	.word	0x00000000
        /*0010*/ 	.short	0x0000
        /*0012*/ 	.short	0x0070
        /*0014*/ 	.byte	0x00, 0xf0, 0x01, 0x2a


	//----- nvinfo : EIATTR_SPARSE_MMA_MASK
	.align		4
.L_1354:
        /*0018*/ 	.byte	0x03, 0x50
        /*001a*/ 	.short	0x0000


	//----- nvinfo : EIATTR_MAXREG_COUNT
	.align		4
        /*001c*/ 	.byte	0x03, 0x1b
        /*001e*/ 	.short	0x0080


	//----- nvinfo : EIATTR_NUM_BARRIERS
	.align		4
        /*0020*/ 	.byte	0x02, 0x4c
        /*0022*/ 	.byte	0x10
	.zero		1


	//----- nvinfo : EIATTR_EXTERNS
	.align		4
        /*0024*/ 	.byte	0x04, 0x0f
        /*0026*/ 	.short	(.L_1356 - .L_1355)


	//   ....[0]....
	.align		4
.L_1355:
        /*0028*/ 	.word	index@(__assertfail)


	//----- nvinfo : EIATTR_ANNOTATIONS
	.align		4
.L_1356:
        /*002c*/ 	.byte	0x04, 0x55
        /*002e*/ 	.short	(.L_1358 - .L_1357)


	//   ....[0]....
.L_1357:
        /* <DEDUP_REMOVED lines=130> */


	//----- nvinfo : EIATTR_MERCURY_ISA_VERSION
	.align		4
.L_1358:
        /*0838*/ 	.byte	0x03, 0x5f
        /*083a*/ 	.short	0x0101


	//----- nvinfo : EIATTR_UNUSED_LOAD_BYTE_OFFSET
	.align		4
        /*083c*/ 	.byte	0x04, 0x44
        /*083e*/ 	.short	(.L_1360 - .L_1359)


	//   ....[0]....
.L_1359:
        /*0840*/ 	.word	0x00000a40
        /*0844*/ 	.word	0x0000fff0


	//   ....[1]....
        /*0848*/ 	.word	0x000133c0
        /*084c*/ 	.word	0x0000fff0


	//----- nvinfo : EIATTR_INT_WARP_WIDE_INSTR_OFFSETS
	.align		4
.L_1360:
        /*0850*/ 	.byte	0x04, 0x31
        /*0852*/ 	.short	(.L_1362 - .L_1361)


	//   ....[0]....
.L_1361:
        /*0854*/ 	.word	0x00000120


	//   ....[1]....
        /*0858*/ 	.word	0x000001c0


	//   ....[2]....
        /*085c*/ 	.word	0x00000230


	//   ....[3]....
        /*0860*/ 	.word	0x00019cb0


	//   ....[4]....
        /*0864*/ 	.word	0x00019d10


	//   ....[5]....
        /*0868*/ 	.word	0x0001cea0


	//   ....[6]....
        /*086c*/ 	.word	0x0001cf00


	//----- nvinfo : EIATTR_COOP_GROUP_MASK_REGIDS
	.align		4
.L_1362:
        /*0870*/ 	.byte	0x04, 0x29
        /*0872*/ 	.short	(.L_1364 - .L_1363)


	//   ....[0]....
.L_1363:
        /*0874*/ 	.word	0xffffffff


	//   ....[1]....
        /*0878*/ 	.word	0xffffffff


	//   ....[2]....
        /*087c*/ 	.word	0xffffffff


	//   ....[3]....
        /*0880*/ 	.word	0xffffffff


	//   ....[4]....
        /*0884*/ 	.word	0xffffffff


	//   ....[5]....
        /*0888*/ 	.word	0xffffffff


	//   ....[6]....
        /*088c*/ 	.word	0xffffffff


	//   ....[7]....
        /*0890*/ 	.word	0xffffffff


	//   ....[8]....
        /*0894*/ 	.word	0xffffffff


	//   ....[9]....
        /*0898*/ 	.word	0xffffffff


	//   ....[10]....
        /*089c*/ 	.word	0xffffffff


	//   ....[11]....
        /*08a0*/ 	.word	0xffffffff


	//   ....[12]....
        /*08a4*/ 	.word	0xffffffff


	//   ....[13]....
        /*08a8*/ 	.word	0xffffffff


	//   ....[14]....
        /*08ac*/ 	.word	0xffffffff


	//   ....[15]....
        /*08b0*/ 	.word	0xffffffff


	//   ....[16]....
        /*08b4*/ 	.word	0xffffffff


	//   ....[17]....
        /*08b8*/ 	.word	0xffffffff


	//   ....[18]....
        /*08bc*/ 	.word	0xffffffff


	//   ....[19]....
        /*08c0*/ 	.word	0xffffffff


	//   ....[20]....
        /*08c4*/ 	.word	0xffffffff


	//   ....[21]....
        /*08c8*/ 	.word	0xffffffff


	//   ....[22]....
        /*08cc*/ 	.word	0xffffffff


	//   ....[23]....
        /*08d0*/ 	.word	0xffffffff


	//   ....[24]....
        /*08d4*/ 	.word	0xffffffff


	//   ....[25]....
        /*08d8*/ 	.word	0xffffffff


	//   ....[26]....
        /*08dc*/ 	.word	0xffffffff


	//   ....[27]....
        /*08e0*/ 	.word	0xffffffff


	//   ....[28]....
        /*08e4*/ 	.word	0xffffffff


	//   ....[29]....
        /*08e8*/ 	.word	0xffffffff


	//   ....[30]....
        /*08ec*/ 	.word	0xffffffff


	//   ....[31]....
        /*08f0*/ 	.word	0xffffffff


	//   ....[32]....
        /*08f4*/ 	.word	0xffffffff


	//   ....[33]....
        /*08f8*/ 	.word	0xffffffff


	//   ....[34]....
        /*08fc*/ 	.word	0xffffffff


	//   ....[35]....
        /*0900*/ 	.word	0xffffffff


	//   ....[36]....
        /*0904*/ 	.word	0xffffffff


	//   ....[37]....
        /*0908*/ 	.word	0xffffffff


	//   ....[38]....
        /*090c*/ 	.word	0xffffffff


	//   ....[39]....
        /*0910*/ 	.word	0xffffffff


	//   ....[40]....
        /*0914*/ 	.word	0xffffffff


	//   ....[41]....
        /*0918*/ 	.word	0xffffffff


	//   ....[42]....
        /*091c*/ 	.word	0xffffffff


	//   ....[43]....
        /*0920*/ 	.word	0xffffffff


	//   ....[44]....
        /*0924*/ 	.word	0xffffffff


	//   ....[45]....
        /*0928*/ 	.word	0xffffffff


	//   ....[46]....
        /*092c*/ 	.word	0xffffffff


	//   ....[47]....
        /*0930*/ 	.word	0xffffffff


	//   ....[48]....
        /*0934*/ 	.word	0xffffffff


	//   ....[49]....
        /*0938*/ 	.word	0xffffffff


	//   ....[50]....
        /*093c*/ 	.word	0xffffffff


	//   ....[51]....
        /*0940*/ 	.word	0xffffffff


	//   ....[52]....
        /*0944*/ 	.word	0xffffffff


	//   ....[53]....
        /*0948*/ 	.word	0xffffffff


	//   ....[54]....
        /*094c*/ 	.word	0xffffffff


	//   ....[55]....
        /*0950*/ 	.word	0xffffffff


	//   ....[56]....
        /*0954*/ 	.word	0xffffffff


	//   ....[57]....
        /*0958*/ 	.word	0xffffffff


	//   ....[58]....
        /*095c*/ 	.word	0xffffffff


	//   ....[59]....
        /*0960*/ 	.word	0xffffffff


	//   ....[60]....
        /*0964*/ 	.word	0xffffffff


	//   ....[61]....
        /*0968*/ 	.word	0xffffffff


	//   ....[62]....
        /*096c*/ 	.word	0xffffffff


	//   ....[63]....
        /*0970*/ 	.word	0xffffffff


	//   ....[64]....
        /*0974*/ 	.word	0xffffffff


	//   ....[65]....
        /*0978*/ 	.word	0xffffffff


	//   ....[66]....
        /*097c*/ 	.word	0xffffffff


	//   ....[67]....
        /*0980*/ 	.word	0xffffffff


	//   ....[68]....
        /*0984*/ 	.word	0xffffffff


	//   ....[69]....
        /*0988*/ 	.word	0xffffffff


	//   ....[70]....
        /*098c*/ 	.word	0xffffffff


	//   ....[71]....
        /*0990*/ 	.word	0xffffffff


	//   ....[72]....
        /*0994*/ 	.word	0xffffffff


	//   ....[73]....
        /*0998*/ 	.word	0xffffffff


	//   ....[74]....
        /*099c*/ 	.word	0xffffffff


	//   ....[75]....
        /*09a0*/ 	.word	0xffffffff


	//   ....[76]....
        /*09a4*/ 	.word	0xffffffff


	//   ....[77]....
        /*09a8*/ 	.word	0xffffffff


	//   ....[78]....
        /*09ac*/ 	.word	0xffffffff


	//   ....[79]....
        /*09b0*/ 	.word	0xffffffff


	//   ....[80]....
        /*09b4*/ 	.word	0xffffffff


	//   ....[81]....
        /*09b8*/ 	.word	0xffffffff


	//   ....[82]....
        /*09bc*/ 	.word	0xffffffff


	//   ....[83]....
        /*09c0*/ 	.word	0xffffffff


	//   ....[84]....
        /*09c4*/ 	.word	0xffffffff


	//   ....[85]....
        /*09c8*/ 	.word	0xffffffff


	//   ....[86]....
        /*09cc*/ 	.word	0xffffffff


	//   ....[87]....
        /*09d0*/ 	.word	0xffffffff


	//   ....[88]....
        /*09d4*/ 	.word	0xffffffff


	//   ....[89]....
        /*09d8*/ 	.word	0xffffffff


	//   ....[90]....
        /*09dc*/ 	.word	0xffffffff


	//   ....[91]....
        /*09e0*/ 	.word	0xffffffff


	//   ....[92]....
        /*09e4*/ 	.word	0xffffffff


	//   ....[93]....
        /*09e8*/ 	.word	0xffffffff


	//   ....[94]....
        /*09ec*/ 	.word	0xffffffff


	//   ....[95]....
        /*09f0*/ 	.word	0xffffffff


	//   ....[96]....
        /*09f4*/ 	.word	0xffffffff


	//   ....[97]....
        /*09f8*/ 	.word	0xffffffff


	//   ....[98]....
        /*09fc*/ 	.word	0xffffffff


	//   ....[99]....
        /*0a00*/ 	.word	0xffffffff


	//   ....[100]....
        /*0a04*/ 	.word	0xffffffff


	//   ....[101]....
        /*0a08*/ 	.word	0xffffffff


	//   ....[102]....
        /*0a0c*/ 	.word	0xffffffff


	//   ....[103]....
        /*0a10*/ 	.word	0xffffffff


	//   ....[104]....
        /*0a14*/ 	.word	0xffffffff


	//   ....[105]....
        /*0a18*/ 	.word	0xffffffff


	//   ....[106]....
        /*0a1c*/ 	.word	0xffffffff


	//   ....[107]....
        /*0a20*/ 	.word	0xffffffff


	//   ....[108]....
        /*0a24*/ 	.word	0xffffffff


	//   ....[109]....
        /*0a28*/ 	.word	0xffffffff


	//   ....[110]....
        /*0a2c*/ 	.word	0xffffffff


	//   ....[111]....
        /*0a30*/ 	.word	0xffffffff


	//   ....[112]....
        /*0a34*/ 	.word	0xffffffff


	//   ....[113]....
        /*0a38*/ 	.word	0xffffffff


	//   ....[114]....
        /*0a3c*/ 	.word	0xffffffff


	//   ....[115]....
        /*0a40*/ 	.word	0xffffffff


	//   ....[116]....
        /*0a44*/ 	.word	0xffffffff


	//   ....[117]....
        /*0a48*/ 	.word	0xffffffff


	//   ....[118]....
        /*0a4c*/ 	.word	0xffffffff


	//   ....[119]....
        /*0a50*/ 	.word	0xffffffff


	//   ....[120]....
        /*0a54*/ 	.word	0xffffffff


	//   ....[121]....
        /*0a58*/ 	.word	0xffffffff


	//   ....[122]....
        /*0a5c*/ 	.word	0xffffffff


	//   ....[123]....
        /*0a60*/ 	.word	0xffffffff


	//   ....[124]....
        /*0a64*/ 	.word	0xffffffff


	//   ....[125]....
        /*0a68*/ 	.word	0xffffffff


	//   ....[126]....
        /*0a6c*/ 	.word	0xffffffff


	//   ....[127]....
        /*0a70*/ 	.word	0xffffffff


	//   ....[128]....
        /*0a74*/ 	.word	0xffffffff


	//   ....[129]....
        /*0a78*/ 	.word	0xffffffff


	//   ....[130]....
        /*0a7c*/ 	.word	0xffffffff


	//   ....[131]....
        /*0a80*/ 	.word	0xffffffff


	//   ....[132]....
        /*0a84*/ 	.word	0xffffffff


	//   ....[133]....
        /*0a88*/ 	.word	0xffffffff


	//   ....[134]....
        /*0a8c*/ 	.word	0xffffffff


	//   ....[135]....
        /*0a90*/ 	.word	0xffffffff


	//   ....[136]....
        /*0a94*/ 	.word	0xffffffff


	//   ....[137]....
        /*0a98*/ 	.word	0xffffffff


	//   ....[138]....
        /*0a9c*/ 	.word	0xffffffff


	//   ....[139]....
        /*0aa0*/ 	.word	0xffffffff


	//   ....[140]....
        /*0aa4*/ 	.word	0xffffffff


	//   ....[141]....
        /*0aa8*/ 	.word	0xffffffff


	//   ....[142]....
        /*0aac*/ 	.word	0xffffffff


	//   ....[143]....
        /*0ab0*/ 	.word	0xffffffff


	//   ....[144]....
        /*0ab4*/ 	.word	0xffffffff


	//   ....[145]....
        /*0ab8*/ 	.word	0xffffffff


	//   ....[146]....
        /*0abc*/ 	.word	0xffffffff


	//   ....[147]....
        /*0ac0*/ 	.word	0xffffffff


	//   ....[148]....
        /*0ac4*/ 	.word	0xffffffff


	//   ....[149]....
        /*0ac8*/ 	.word	0xffffffff


	//   ....[150]....
        /*0acc*/ 	.word	0xffffffff


	//   ....[151]....
        /*0ad0*/ 	.word	0xffffffff


	//   ....[152]....
        /*0ad4*/ 	.word	0xffffffff


	//   ....[153]....
        /*0ad8*/ 	.word	0xffffffff


	//   ....[154]....
        /*0adc*/ 	.word	0xffffffff


	//   ....[155]....
        /*0ae0*/ 	.word	0xffffffff


	//   ....[156]....
        /*0ae4*/ 	.word	0xffffffff


	//   ....[157]....
        /*0ae8*/ 	.word	0xffffffff


	//   ....[158]....
        /*0aec*/ 	.word	0xffffffff


	//   ....[159]....
        /*0af0*/ 	.word	0xffffffff


	//   ....[160]....
        /*0af4*/ 	.word	0xffffffff


	//   ....[161]....
        /*0af8*/ 	.word	0xffffffff


	//   ....[162]....
        /*0afc*/ 	.word	0xffffffff


	//   ....[163]....
        /*0b00*/ 	.word	0xffffffff


	//   ....[164]....
        /*0b04*/ 	.word	0xffffffff


	//   ....[165]....
        /*0b08*/ 	.word	0xffffffff


	//   ....[166]....
        /*0b0c*/ 	.word	0xffffffff


	//   ....[167]....
        /*0b10*/ 	.word	0x0500000f


	//   ....[168]....
        /*0b14*/ 	.word	0x0500000f


	//   ....[169]....
        /*0b18*/ 	.word	0x0500000f


	//   ....[170]....
        /*0b1c*/ 	.word	0x0500000f


	//   ....[171]....
        /*0b20*/ 	.word	0x0500000f


	//   ....[172]....
        /*0b24*/ 	.word	0x0500000f


	//   ....[173]....
        /*0b28*/ 	.word	0x0500000f


	//   ....[174]....
        /*0b2c*/ 	.word	0x0500000f


	//   ....[175]....
        /*0b30*/ 	.word	0x0500000f


	//   ....[176]....
        /*0b34*/ 	.word	0x0500000f


	//   ....[177]....
        /*0b38*/ 	.word	0x0500000f


	//   ....[178]....
        /*0b3c*/ 	.word	0x0500000f


	//   ....[179]....
        /*0b40*/ 	.word	0x0500000f


	//   ....[180]....
        /*0b44*/ 	.word	0x0500000f


	//   ....[181]....
        /*0b48*/ 	.word	0x0500000f


	//   ....[182]....
        /*0b4c*/ 	.word	0x0500000f


	//   ....[183]....
        /*0b50*/ 	.word	0x0500000f


	//   ....[184]....
        /*0b54*/ 	.word	0x0500000f


	//   ....[185]....
        /*0b58*/ 	.word	0x0500000f


	//   ....[186]....
        /*0b5c*/ 	.word	0x0500000f


	//   ....[187]....
        /*0b60*/ 	.word	0x0500000f


	//   ....[188]....
        /*0b64*/ 	.word	0x0500000f


	//   ....[189]....
        /*0b68*/ 	.word	0x0500000f


	//   ....[190]....
        /*0b6c*/ 	.word	0x0500000f


	//   ....[191]....
        /*0b70*/ 	.word	0x0500000f


	//   ....[192]....
        /*0b74*/ 	.word	0x0500000f


	//   ....[193]....
        /*0b78*/ 	.word	0x0500000f


	//   ....[194]....
        /*0b7c*/ 	.word	0x0500000f


	//   ....[195]....
        /*0b80*/ 	.word	0x0500000f


	//   ....[196]....
        /*0b84*/ 	.word	0x0500000f


	//   ....[197]....
        /*0b88*/ 	.word	0x0500000f


	//   ....[198]....
        /*0b8c*/ 	.word	0x0500000f


	//   ....[199]....
        /*0b90*/ 	.word	0x0500000f


	//   ....[200]....
        /*0b94*/ 	.word	0x0500000f


	//   ....[201]....
        /*0b98*/ 	.word	0x0500000f


	//   ....[202]....
        /*0b9c*/ 	.word	0x0500000f


	//   ....[203]....
        /*0ba0*/ 	.word	0x0500000f


	//   ....[204]....
        /*0ba4*/ 	.word	0x0500000f


	//   ....[205]....
        /*0ba8*/ 	.word	0x0500000f


	//   ....[206]....
        /*0bac*/ 	.word	0x0500000f


	//   ....[207]....
        /*0bb0*/ 	.word	0x0500000f


	//   ....[208]....
        /*0bb4*/ 	.word	0x0500000f


	//   ....[209]....
        /*0bb8*/ 	.word	0x0500000f


	//   ....[210]....
        /*0bbc*/ 	.word	0x0500000f


	//   ....[211]....
        /*0bc0*/ 	.word	0x0500000f


	//   ....[212]....
        /*0bc4*/ 	.word	0x0500000f


	//   ....[213]....
        /*0bc8*/ 	.word	0x0500000f


	//   ....[214]....
        /*0bcc*/ 	.word	0x0500000f


	//   ....[215]....
        /*0bd0*/ 	.word	0x0500000f


	//   ....[216]....
        /*0bd4*/ 	.word	0x0500000f


	//   ....[217]....
        /*0bd8*/ 	.word	0x0500000f


	//   ....[218]....
        /*0bdc*/ 	.word	0x0500000f


	//   ....[219]....
        /*0be0*/ 	.word	0x0500000f


	//   ....[220]....
        /*0be4*/ 	.word	0x0500000f


	//   ....[221]....
        /*0be8*/ 	.word	0x0500000f


	//   ....[222]....
        /*0bec*/ 	.word	0x0500000f


	//   ....[223]....
        /*0bf0*/ 	.word	0x0500000f


	//----- nvinfo : EIATTR_COOP_GROUP_INSTR_OFFSETS
	.align		4
.L_1364:
        /*0bf4*/ 	.byte	0x04, 0x28
        /*0bf6*/ 	.short	(.L_1366 - .L_1365)


	//   ....[0]....
.L_1365:
        /*0bf8*/ 	.word	0x00000060


	//   ....[1]....
        /*0bfc*/ 	.word	0x00000130


	//   ....[2]....
        /*0c00*/ 	.word	0x000001e0


	//   ....[3]....
        /*0c04*/ 	.word	0x000003a0


	//   ....[4]....
        /*0c08*/ 	.word	0x00000500


	//   ....[5]....
        /*0c0c*/ 	.word	0x00000620


	//   ....[6]....
        /*0c10*/ 	.word	0x00000780


	//   ....[7]....
        /*0c14*/ 	.word	0x00002ce0


	//   ....[8]....
        /*0c18*/ 	.word	0x00002cf0


	//   ....[9]....
        /*0c1c*/ 	.word	0x00004680


	//   ....[10]....
        /*0c20*/ 	.word	0x00004690


	//   ....[11]....
        /*0c24*/ 	.word	0x00006810


	//   ....[12]....
        /*0c28*/ 	.word	0x00006820


	//   ....[13]....
        /*0c2c*/ 	.word	0x00006be0


	//   ....[14]....
        /*0c30*/ 	.word	0x00006c00


	//   ....[15]....
        /*0c34*/ 	.word	0x00007690


	//   ....[16]....
        /*0c38*/ 	.word	0x00007d80


	//   ....[17]....
        /*0c3c*/ 	.word	0x00007d90


	//   ....[18]....
        /*0c40*/ 	.word	0x00007da0


	//   ....[19]....
        /*0c44*/ 	.word	0x00007db0


	//   ....[20]....
        /*0c48*/ 	.word	0x00009a80


	//   ....[21]....
        /*0c4c*/ 	.word	0x00009a90


	//   ....[22]....
        /*0c50*/ 	.word	0x00009aa0


	//   ....[23]....
        /*0c54*/ 	.word	0x00009ab0


	//   ....[24]....
        /*0c58*/ 	.word	0x0000c310


	//   ....[25]....
        /*0c5c*/ 	.word	0x0000c970


	//   ....[26]....
        /*0c60*/ 	.word	0x0000c980


	//   ....[27]....
        /*0c64*/ 	.word	0x0000c9a0


	//   ....[28]....
        /*0c68*/ 	.word	0x0000d100


	//   ....[29]....
        /*0c6c*/ 	.word	0x0000d120


	//   ....[30]....
        /*0c70*/ 	.word	0x0000e9d0


	//   ....[31]....
        /*0c74*/ 	.word	0x0000ef80


	//   ....[32]....
        /*0c78*/ 	.word	0x0000f050


	//   ....[33]....
        /*0c7c*/ 	.word	0x0000f0c0


	//   ....[34]....
        /*0c80*/ 	.word	0x0000f730


	//   ....[35]....
        /*0c84*/ 	.word	0x0000f750


	//   ....[36]....
        /*0c88*/ 	.word	0x000113b0


	//   ....[37]....
        /*0c8c*/ 	.word	0x000113d0


	//   ....[38]....
        /*0c90*/ 	.word	0x000118f0


	//   ....[39]....
        /*0c94*/ 	.word	0x00011950


	//   ....[40]....
        /*0c98*/ 	.word	0x00012c50


	//   ....[41]....
        /*0c9c*/ 	.word	0x00012c60


	//   ....[42]....
        /*0ca0*/ 	.word	0x00012d90


	//   ....[43]....
        /*0ca4*/ 	.word	0x00012da0


	//   ....[44]....
        /*0ca8*/ 	.word	0x00013a60


	//   ....[45]....
        /*0cac*/ 	.word	0x00013ad0


	//   ....[46]....
        /*0cb0*/ 	.word	0x00013b00


	//   ....[47]....
        /*0cb4*/ 	.word	0x00013b20


	//   ....[48]....
        /*0cb8*/ 	.word	0x00013b40


	//   ....[49]....
        /*0cbc*/ 	.word	0x00013b60


	//   ....[50]....
        /*0cc0*/ 	.word	0x00013b70


	//   ....[51]....
        /*0cc4*/ 	.word	0x00013b80


	//   ....[52]....
        /*0cc8*/ 	.word	0x00013b90


	//   ....[53]....
        /*0ccc*/ 	.word	0x00013ba0


	//   ....[54]....
        /*0cd0*/ 	.word	0x00013bb0


	//   ....[55]....
        /*0cd4*/ 	.word	0x00013bc0


	//   ....[56]....
        /*0cd8*/ 	.word	0x00013bd0


	//   ....[57]....
        /*0cdc*/ 	.word	0x00013be0


	//   ....[58]....
        /*0ce0*/ 	.word	0x00013bf0


	//   ....[59]....
        /*0ce4*/ 	.word	0x00013c00


	//   ....[60]....
        /*0ce8*/ 	.word	0x00013c10


	//   ....[61]....
        /*0cec*/ 	.word	0x00013c20


	//   ....[62]....
        /*0cf0*/ 	.word	0x00013c30


	//   ....[63]....
        /*0cf4*/ 	.word	0x00013c40


	//   ....[64]....
        /*0cf8*/ 	.word	0x00013c50


	//   ....[65]....
        /*0cfc*/ 	.word	0x00013c60


	//   ....[66]....
        /*0d00*/ 	.word	0x00013c70


	//   ....[67]....
        /*0d04*/ 	.word	0x00013c80


	//   ....[68]....
        /*0d08*/ 	.word	0x00013c90


	//   ....[69]....
        /*0d0c*/ 	.word	0x00013ca0


	//   ....[70]....
        /*0d10*/ 	.word	0x00013cb0


	//   ....[71]....
        /*0d14*/ 	.word	0x00013cc0


	//   ....[72]....
        /*0d18*/ 	.word	0x00013cd0


	//   ....[73]....
        /*0d1c*/ 	.word	0x00013ce0


	//   ....[74]....
        /*0d20*/ 	.word	0x00013cf0


	//   ....[75]....
        /*0d24*/ 	.word	0x00013d00


	//   ....[76]....
        /*0d28*/ 	.word	0x00013d10


	//   ....[77]....
        /*0d2c*/ 	.word	0x00013d20


	//   ....[78]....
        /*0d30*/ 	.word	0x00013d30


	//   ....[79]....
        /*0d34*/ 	.word	0x00013d40


	//   ....[80]....
        /*0d38*/ 	.word	0x00013d50


	//   ....[81]....
        /*0d3c*/ 	.word	0x00013d60


	//   ....[82]....
        /*0d40*/ 	.word	0x00013d70


	//   ....[83]....
        /*0d44*/ 	.word	0x00013d80


	//   ....[84]....
        /*0d48*/ 	.word	0x00013d90


	//   ....[85]....
        /*0d4c*/ 	.word	0x00013da0


	//   ....[86]....
        /*0d50*/ 	.word	0x00013db0


	//   ....[87]....
        /*0d54*/ 	.word	0x00013dc0


	//   ....[88]....
        /*0d58*/ 	.word	0x00013dd0


	//   ....[89]....
        /*0d5c*/ 	.word	0x00013de0


	//   ....[90]....
        /*0d60*/ 	.word	0x00013df0


	//   ....[91]....
        /*0d64*/ 	.word	0x00013e00


	//   ....[92]....
        /*0d68*/ 	.word	0x00014740


	//   ....[93]....
        /*0d6c*/ 	.word	0x00014750


	//   ....[94]....
        /*0d70*/ 	.word	0x00014760


	//   ....[95]....
        /*0d74*/ 	.word	0x000147a0


	//   ....[96]....
        /*0d78*/ 	.word	0x00014ea0


	//   ....[97]....
        /*0d7c*/ 	.word	0x00014eb0


	//   ....[98]....
        /*0d80*/ 	.word	0x00014fc0


	//   ....[99]....
        /*0d84*/ 	.word	0x00014fe0


	//   ....[100]....
        /*0d88*/ 	.word	0x00015460


	//   ....[101]....
        /*0d8c*/ 	.word	0x00015470


	//   ....[102]....
        /*0d90*/ 	.word	0x00015860


	//   ....[103]....
        /*0d94*/ 	.word	0x00015870


	//   ....[104]....
        /*0d98*/ 	.word	0x000164a0


	//   ....[105]....
        /*0d9c*/ 	.word	0x000164b0


	//   ....[106]....
        /*0da0*/ 	.word	0x000165b0


	//   ....[107]....
        /*0da4*/ 	.word	0x000165d0


	//   ....[108]....
        /*0da8*/ 	.word	0x00016740


	//   ....[109]....
        /*0dac*/ 	.word	0x00016930


	//   ....[110]....
        /*0db0*/ 	.word	0x00016960


	//   ....[111]....
        /*0db4*/ 	.word	0x00016990


	//   ....[112]....
        /*0db8*/ 	.word	0x000169c0


	//   ....[113]....
        /*0dbc*/ 	.word	0x000169f0


	//   ....[114]....
        /*0dc0*/ 	.word	0x00016a20


	//   ....[115]....
        /*0dc4*/ 	.word	0x00016bb0


	//   ....[116]....
        /*0dc8*/ 	.word	0x00016be0


	//   ....[117]....
        /*0dcc*/ 	.word	0x00016c10


	//   ....[118]....
        /*0dd0*/ 	.word	0x00016c40


	//   ....[119]....
        /*0dd4*/ 	.word	0x00016c70


	//   ....[120]....
        /*0dd8*/ 	.word	0x00016ca0


	//   ....[121]....
        /*0ddc*/ 	.word	0x00016d30


	//   ....[122]....
        /*0de0*/ 	.word	0x00016d60


	//   ....[123]....
        /*0de4*/ 	.word	0x00016d70


	//   ....[124]....
        /*0de8*/ 	.word	0x00016db0


	//   ....[125]....
        /*0dec*/ 	.word	0x000184d0


	//   ....[126]....
        /*0df0*/ 	.word	0x0001a910


	//   ....[127]....
        /*0df4*/ 	.word	0x0001a920


	//   ....[128]....
        /*0df8*/ 	.word	0x0001a930


	//   ....[129]....
        /*0dfc*/ 	.word	0x0001aa50


	//   ....[130]....
        /*0e00*/ 	.word	0x0001ae70


	//   ....[131]....
        /*0e04*/ 	.word	0x0001ae80


	//   ....[132]....
        /*0e08*/ 	.word	0x0001ae90


	//   ....[133]....
        /*0e0c*/ 	.word	0x0001aea0


	//   ....[134]....
        /*0e10*/ 	.word	0x0001b830


	//   ....[135]....
        /*0e14*/ 	.word	0x0001b860


	//   ....[136]....
        /*0e18*/ 	.word	0x0001b880


	//   ....[137]....
        /*0e1c*/ 	.word	0x0001b890


	//   ....[138]....
        /*0e20*/ 	.word	0x0001b990


	//   ....[139]....
        /*0e24*/ 	.word	0x0001b9a0


	//   ....[140]....
        /*0e28*/ 	.word	0x0001c180


	//   ....[141]....
        /*0e2c*/ 	.word	0x0001c1a0


	//   ....[142]....
        /*0e30*/ 	.word	0x0001c1c0


	//   ....[143]....
        /*0e34*/ 	.word	0x0001c220


	//   ....[144]....
        /*0e38*/ 	.word	0x0001c5f0


	//   ....[145]....
        /*0e3c*/ 	.word	0x0001c600


	//   ....[146]....
        /*0e40*/ 	.word	0x0001c610


	//   ....[147]....
        /*0e44*/ 	.word	0x0001c670


	//   ....[148]....
        /*0e48*/ 	.word	0x0001d7b0


	//   ....[149]....
        /*0e4c*/ 	.word	0x0001d7e0


	//   ....[150]....
        /*0e50*/ 	.word	0x0001d850


	//   ....[151]....
        /*0e54*/ 	.word	0x0001d880


	//   ....[152]....
        /*0e58*/ 	.word	0x0001d8b0


	//   ....[153]....
        /*0e5c*/ 	.word	0x0001d8e0


	//   ....[154]....
        /*0e60*/ 	.word	0x0001d910


	//   ....[155]....
        /*0e64*/ 	.word	0x0001d940


	//   ....[156]....
        /*0e68*/ 	.word	0x0001dae0


	//   ....[157]....
        /*0e6c*/ 	.word	0x0001db10


	//   ....[158]....
        /*0e70*/ 	.word	0x0001db40


	//   ....[159]....
        /*0e74*/ 	.word	0x0001db70


	//   ....[160]....
        /*0e78*/ 	.word	0x0001dba0


	//   ....[161]....
        /*0e7c*/ 	.word	0x0001dbd0


	//   ....[162]....
        /*0e80*/ 	.word	0x0001dc90


	//   ....[163]....
        /*0e84*/ 	.word	0x0001dcb0


	//   ....[164]....
        /*0e88*/ 	.word	0x0001dcd0


	//   ....[165]....
        /*0e8c*/ 	.word	0x0001dd30


	//   ....[166]....
        /*0e90*/ 	.word	0x0001e7a0


	//   ....[167]....
        /*0e94*/ 	.word	0x0001eb60


	//   ....[168]....
        /*0e98*/ 	.word	0x0001ebf0


	//   ....[169]....
        /*0e9c*/ 	.word	0x0001ecd0


	//   ....[170]....
        /*0ea0*/ 	.word	0x0001ed60


	//   ....[171]....
        /*0ea4*/ 	.word	0x0001ee40


	//   ....[172]....
        /*0ea8*/ 	.word	0x0001eed0


	//   ....[173]....
        /*0eac*/ 	.word	0x0001efa0


	//   ....[174]....
        /*0eb0*/ 	.word	0x0001f030


	//   ....[175]....
        /*0eb4*/ 	.word	0x0001f080


	//   ....[176]....
        /*0eb8*/ 	.word	0x0001f0d0


	//   ....[177]....
        /*0ebc*/ 	.word	0x0001f1b0


	//   ....[178]....
        /*0ec0*/ 	.word	0x0001f240


	//   ....[179]....
        /*0ec4*/ 	.word	0x0001f290


	//   ....[180]....
        /*0ec8*/ 	.word	0x0001f2e0


	//   ....[181]....
        /*0ecc*/ 	.word	0x0001f5e0


	//   ....[182]....
        /*0ed0*/ 	.word	0x0001f8c0


	//   ....[183]....
        /*0ed4*/ 	.word	0x0001f9c0


	//   ....[184]....
        /*0ed8*/ 	.word	0x0001fa60


	//   ....[185]....
        /*0edc*/ 	.word	0x0001fc10


	//   ....[186]....
        /*0ee0*/ 	.word	0x0001fcb0


	//   ....[187]....
        /*0ee4*/ 	.word	0x0001fdb0


	//   ....[188]....
        /*0ee8*/ 	.word	0x0001fe40


	//   ....[189]....
        /*0eec*/ 	.word	0x0001fea0


	//   ....[190]....
        /*0ef0*/ 	.word	0x0001ff40


	//   ....[191]....
        /*0ef4*/ 	.word	0x00020050


	//   ....[192]....
        /*0ef8*/ 	.word	0x000200b0


	//   ....[193]....
        /*0efc*/ 	.word	0x00020110


	//   ....[194]....
        /*0f00*/ 	.word	0x000201b0


	//   ....[195]....
        /*0f04*/ 	.word	0x00020280


	//   ....[196]....
        /*0f08*/ 	.word	0x00020360


	//   ....[197]....
        /*0f0c*/ 	.word	0x000204a0


	//   ....[198]....
        /*0f10*/ 	.word	0x00020550


	//   ....[199]....
        /*0f14*/ 	.word	0x00020600


	//   ....[200]....
        /*0f18*/ 	.word	0x000206b0


	//   ....[201]....
        /*0f1c*/ 	.word	0x000207a0


	//   ....[202]....
        /*0f20*/ 	.word	0x00020830


	//   ....[203]....
        /*0f24*/ 	.word	0x00020890


	//   ....[204]....
        /*0f28*/ 	.word	0x00020960


	//   ....[205]....
        /*0f2c*/ 	.word	0x00020b40


	//   ....[206]....
        /*0f30*/ 	.word	0x00020be0


	//   ....[207]....
        /*0f34*/ 	.word	0x00020d70


	//   ....[208]....
        /*0f38*/ 	.word	0x00020df0


	//   ....[209]....
        /*0f3c*/ 	.word	0x00020e70


	//   ....[210]....
        /*0f40*/ 	.word	0x00020ef0


	//   ....[211]....
        /*0f44*/ 	.word	0x00020f70


	//   ....[212]....
        /*0f48*/ 	.word	0x00021000


	//   ....[213]....
        /*0f4c*/ 	.word	0x000210a0


	//   ....[214]....
        /*0f50*/ 	.word	0x00021150


	//   ....[215]....
        /*0f54*/ 	.word	0x000211d0


	//   ....[216]....
        /*0f58*/ 	.word	0x00021250


	//   ....[217]....
        /*0f5c*/ 	.word	0x000212d0


	//   ....[218]....
        /*0f60*/ 	.word	0x00021360


	//   ....[219]....
        /*0f64*/ 	.word	0x000213e0


	//   ....[220]....
        /*0f68*/ 	.word	0x00021490


	//   ....[221]....
        /*0f6c*/ 	.word	0x000214e0


	//   ....[222]....
        /*0f70*/ 	.word	0x00021580


	//   ....[223]....
        /*0f74*/ 	.word	0x000216b0


	//----- nvinfo : EIATTR_REG_RECONFIG
	.align		4
.L_1366:
        /*0f78*/ 	.byte	0x01, 0x54
	.zero		2


	//----- nvinfo : EIATTR_SYSCALL_OFFSETS
	.align		4
        /*0f7c*/ 	.byte	0x04, 0x46
        /*0f7e*/ 	.short	(.L_1368 - .L_1367)


	//   ....[0]....
.L_1367:
        /*0f80*/ 	.word	0x00001e20


	//   ....[1]....
        /*0f84*/ 	.word	0x00001f70


	//   ....[2]....
        /*0f88*/ 	.word	0x00007800


	//   ....[3]....
        /*0f8c*/ 	.word	0x00007b20


	//   ....[4]....
        /*0f90*/ 	.word	0x00019ea0


	//   ....[5]....
        /*0f94*/ 	.word	0x0001a010


	//   ....[6]....
        /*0f98*/ 	.word	0x0001a160


	//   ....[7]....
        /*0f9c*/ 	.word	0x0001a2a0


	//   ....[8]....
        /*0fa0*/ 	.word	0x0001b310


	//----- nvinfo : EIATTR_MBARRIER_INSTR_OFFSETS
	.align		4
.L_1368:
        /*0fa4*/ 	.byte	0x04, 0x39
        /*0fa6*/ 	.short	(.L_1370 - .L_1369)


	//   ....[0]....
.L_1369:
        /*0fa8*/ 	.word	0x00000250
        /*0fac*/ 	.word	0x000000ff
        /*0fb0*/ 	.word	0x00019c00
        /*0fb4*/ 	.short	0x0100
        /*0fb6*/ 	.byte	0x08
	.zero		1


	//   ....[1]....
        /*0fb8*/ 	.word	0x00000260
        /*0fbc*/ 	.word	0x000000ff
        /*0fc0*/ 	.word	0x00019c20
        /*0fc4*/ 	.short	0x0100
        /*0fc6*/ 	.byte	0x08
	.zero		1


	//   ....[2]....
        /*0fc8*/ 	.word	0x00000350
        /*0fcc*/ 	.word	0x000000ff
        /*0fd0*/ 	.word	0x00019c30
        /*0fd4*/ 	.short	0x0100
        /*0fd6*/ 	.byte	0x08
	.zero		1


	//   ....[3]....
        /*0fd8*/ 	.word	0x00000360
        /*0fdc*/ 	.word	0x000000ff
        /*0fe0*/ 	.word	0x00019c40
        /*0fe4*/ 	.short	0x0100
        /*0fe6*/ 	.byte	0x08
	.zero		1


	//   ....[4]....
        /*0fe8*/ 	.word	0x00000370
        /*0fec*/ 	.word	0x000000ff
        /*0ff0*/ 	.word	0x00019c38
        /*0ff4*/ 	.short	0x0100
        /*0ff6*/ 	.byte	0x08
	.zero		1


	//   ....[5]....
        /*0ff8*/ 	.word	0x00000380
        /*0ffc*/ 	.word	0x000000ff
        /*1000*/ 	.word	0x00019c48
        /*1004*/ 	.short	0x0100
        /*1006*/ 	.byte	0x08
	.zero		1


	//   ....[6]....
        /*1008*/ 	.word	0x000004b0
        /*100c*/ 	.word	0x000000ff
        /*1010*/ 	.word	0x00019c50
        /*1014*/ 	.short	0x0100
        /*1016*/ 	.byte	0x08
	.zero		1


	//   ....[7]....
        /*1018*/ 	.word	0x000004c0
        /*101c*/ 	.word	0x000000ff
        /*1020*/ 	.word	0x00019c60
        /*1024*/ 	.short	0x0100
        /*1026*/ 	.byte	0x08
	.zero		1


	//   ....[8]....
        /*1028*/ 	.word	0x000004d0
        /*102c*/ 	.word	0x000000ff
        /*1030*/ 	.word	0x00019c58
        /*1034*/ 	.short	0x0100
        /*1036*/ 	.byte	0x08
	.zero		1


	//   ....[9]....
        /*1038*/ 	.word	0x000004e0
        /*103c*/ 	.word	0x000000ff
        /*1040*/ 	.word	0x00019c68
        /*1044*/ 	.short	0x0100
        /*1046*/ 	.byte	0x08
	.zero		1


	//   ....[10]....
        /*1048*/ 	.word	0x000005d0
        /*104c*/ 	.word	0x000000ff
        /*1050*/ 	.word	0x00019c70
        /*1054*/ 	.short	0x0100
        /*1056*/ 	.byte	0x06
	.zero		1


	//   ....[11]....
        /*1058*/ 	.word	0x000005e0
        /*105c*/ 	.word	0x000000ff
        /*1060*/ 	.word	0x00019c80
        /*1064*/ 	.short	0x0100
        /*1066*/ 	.byte	0x06
	.zero		1


	//   ....[12]....
        /*1068*/ 	.word	0x000005f0
        /*106c*/ 	.word	0x000000ff
        /*1070*/ 	.word	0x00019c78
        /*1074*/ 	.short	0x0100
        /*1076*/ 	.byte	0x06
	.zero		1


	//   ....[13]....
        /*1078*/ 	.word	0x00000600
        /*107c*/ 	.word	0x000000ff
        /*1080*/ 	.word	0x00019c88
        /*1084*/ 	.short	0x0100
        /*1086*/ 	.byte	0x06
	.zero		1


	//   ....[14]....
        /*1088*/ 	.word	0x00000730
        /*108c*/ 	.word	0x000000ff
        /*1090*/ 	.word	0x00019c90
        /*1094*/ 	.short	0x0100
        /*1096*/ 	.byte	0x08
	.zero		1


	//   ....[15]....
        /*1098*/ 	.word	0x00000740
        /*109c*/ 	.word	0x000000ff
        /*10a0*/ 	.word	0x00019ca0
        /*10a4*/ 	.short	0x0100
        /*10a6*/ 	.byte	0x08
	.zero		1


	//   ....[16]....
        /*10a8*/ 	.word	0x00000750
        /*10ac*/ 	.word	0x000000ff
        /*10b0*/ 	.word	0x00019c98
        /*10b4*/ 	.short	0x0100
        /*10b6*/ 	.byte	0x08
	.zero		1


	//   ....[17]....
        /*10b8*/ 	.word	0x00000760
        /*10bc*/ 	.word	0x000000ff
        /*10c0*/ 	.word	0x00019ca8
        /*10c4*/ 	.short	0x0100
        /*10c6*/ 	.byte	0x08
	.zero		1


	//   ....[18]....
        /*10c8*/ 	.word	0x000008a0
        /*10cc*/ 	.word	0x000000ff
        /*10d0*/ 	.word	0x00019cb0
        /*10d4*/ 	.short	0x0100
        /*10d6*/ 	.byte	0x08
	.zero		1


	//   ....[19]....
        /*10d8*/ 	.word	0x000008b0
        /*10dc*/ 	.word	0x000000ff
        /*10e0*/ 	.word	0x00019cc0
        /*10e4*/ 	.short	0x0100
        /*10e6*/ 	.byte	0x08
	.zero		1


	//   ....[20]....
        /*10e8*/ 	.word	0x000008c0
        /*10ec*/ 	.word	0x000000ff
        /*10f0*/ 	.word	0x00019cb8
        /*10f4*/ 	.short	0x0100
        /*10f6*/ 	.byte	0x08
	.zero		1


	//   ....[21]....
        /*10f8*/ 	.word	0x000008d0
        /*10fc*/ 	.word	0x000000ff
        /*1100*/ 	.word	0x00019cc8
        /*1104*/ 	.short	0x0100
        /*1106*/ 	.byte	0x08
	.zero		1


	//   ....[22]....
        /*1108*/ 	.word	0x00002c90
        /*110c*/ 	.word	0x00000046
        /*1110*/ 	.word	0x00019c90
        /*1114*/ 	.short	0x010a
        /*1116*/ 	.byte	0x3f
	.zero		1


	//   ....[23]....
        /*1118*/ 	.word	0x00004630
        /*111c*/ 	.word	0x00000046
        /*1120*/ 	.word	0x00019c90
        /*1124*/ 	.short	0x010a
        /*1126*/ 	.byte	0x3f
	.zero		1


	//   ....[24]....
        /*1128*/ 	.word	0x00006680
        /*112c*/ 	.word	0x00000046
        /*1130*/ 	.word	0x00019c90
        /*1134*/ 	.short	0x010a
        /*1136*/ 	.byte	0x3f
	.zero		1


	//   ....[25]....
        /*1138*/ 	.word	0x00006a50
        /*113c*/ 	.word	0x00000004
        /*1140*/ 	.word	0x00000000
        /*1144*/ 	.short	0x0101
        /*1146*/ 	.byte	0x3f
	.zero		1


	//   ....[26]....
        /*1148*/ 	.word	0x00006a90
        /*114c*/ 	.word	0x00000046
        /*1150*/ 	.word	0x00019cb0
        /*1154*/ 	.short	0x010a
        /*1156*/ 	.byte	0x3f
	.zero		1


	//   ....[27]....
        /*1158*/ 	.word	0x00006e10
        /*115c*/ 	.word	0x00000046
        /*1160*/ 	.word	0x00000000
        /*1164*/ 	.short	0x0101
        /*1166*/ 	.byte	0x3f
	.zero		1


	//   ....[28]....
        /*1168*/ 	.word	0x000078a0
        /*116c*/ 	.word	0x00000012
        /*1170*/ 	.word	0x00019c00
        /*1174*/ 	.short	0x010a
        /*1176*/ 	.byte	0x3f
	.zero		1


	//   ....[29]....
        /*1178*/ 	.word	0x000078f0
        /*117c*/ 	.word	0x00000012
        /*1180*/ 	.word	0x00019c00
        /*1184*/ 	.short	0x010a
        /*1186*/ 	.byte	0x3f
	.zero		1


	//   ....[30]....
        /*1188*/ 	.word	0x000080f0
        /*118c*/ 	.word	0x00000012
        /*1190*/ 	.word	0x00019c00
        /*1194*/ 	.short	0x010a
        /*1196*/ 	.byte	0x3f
	.zero		1


	//   ....[31]....
        /*1198*/ 	.word	0x00009db0
        /*119c*/ 	.word	0x00000012
        /*11a0*/ 	.word	0x00019c00
        /*11a4*/ 	.short	0x010a
        /*11a6*/ 	.byte	0x3f
	.zero		1


	//   ....[32]....
        /*11a8*/ 	.word	0x0000bf30
        /*11ac*/ 	.word	0x00000003
        /*11b0*/ 	.word	0x00019c30
        /*11b4*/ 	.short	0x010a
        /*11b6*/ 	.byte	0x3f
	.zero		1


	//   ....[33]....
        /*11b8*/ 	.word	0x0000bfe0
        /*11bc*/ 	.word	0x00000003
        /*11c0*/ 	.word	0x00019c30
        /*11c4*/ 	.short	0x010a
        /*11c6*/ 	.byte	0x3f
	.zero		1


	//   ....[34]....
        /*11c8*/ 	.word	0x0000d780
        /*11cc*/ 	.word	0x00000003
        /*11d0*/ 	.word	0x00000000
        /*11d4*/ 	.short	0x0101
        /*11d6*/ 	.byte	0x3f
	.zero		1


	//   ....[35]....
        /*11d8*/ 	.word	0x0000e380
        /*11dc*/ 	.word	0x00000000
        /*11e0*/ 	.word	0x00019c30
        /*11e4*/ 	.short	0x010a
        /*11e6*/ 	.byte	0x3f
	.zero		1


	//   ....[36]....
        /*11e8*/ 	.word	0x0000e400
        /*11ec*/ 	.word	0x00000000
        /*11f0*/ 	.word	0x00019c30
        /*11f4*/ 	.short	0x010a
        /*11f6*/ 	.byte	0x3f
	.zero		1


	//   ....[37]....
        /*11f8*/ 	.word	0x0000e610
        /*11fc*/ 	.word	0x0000000e
        /*1200*/ 	.word	0x00019c50
        /*1204*/ 	.short	0x010a
        /*1206*/ 	.byte	0x3f
	.zero		1


	//   ....[38]....
        /*1208*/ 	.word	0x0000e660
        /*120c*/ 	.word	0x0000000e
        /*1210*/ 	.word	0x00019c50
        /*1214*/ 	.short	0x010a
        /*1216*/ 	.byte	0x3f
	.zero		1


	//   ....[39]....
        /*1218*/ 	.word	0x0000e990
        /*121c*/ 	.word	0x00000000
        /*1220*/ 	.word	0x00000000
        /*1224*/ 	.short	0x0101
        /*1226*/ 	.byte	0x3f
	.zero		1


	//   ....[40]....
        /*1228*/ 	.word	0x00010590
        /*122c*/ 	.word	0x0000000e
        /*1230*/ 	.word	0x00000000
        /*1234*/ 	.short	0x0101
        /*1236*/ 	.byte	0x3f
	.zero		1


	//   ....[41]....
        /*1238*/ 	.word	0x00010c30
        /*123c*/ 	.word	0x00000005
        /*1240*/ 	.word	0x00019c30
        /*1244*/ 	.short	0x010a
        /*1246*/ 	.byte	0x3f
	.zero		1


	//   ....[42]....
        /*1248*/ 	.word	0x00010cb0
        /*124c*/ 	.word	0x00000005
        /*1250*/ 	.word	0x00019c30
        /*1254*/ 	.short	0x010a
        /*1256*/ 	.byte	0x3f
	.zero		1


	//   ....[43]....
        /*1258*/ 	.word	0x00010ec0
        /*125c*/ 	.word	0x0000000c
        /*1260*/ 	.word	0x00019c50
        /*1264*/ 	.short	0x010a
        /*1266*/ 	.byte	0x3f
	.zero		1


	//   ....[44]....
        /*1268*/ 	.word	0x00010f10
        /*126c*/ 	.word	0x0000000c
        /*1270*/ 	.word	0x00019c50
        /*1274*/ 	.short	0x010a
        /*1276*/ 	.byte	0x3f
	.zero		1


	//   ....[45]....
        /*1278*/ 	.word	0x000111a0
        /*127c*/ 	.word	0x00000000
        /*1280*/ 	.word	0x00000000
        /*1284*/ 	.short	0x0101
        /*1286*/ 	.byte	0x3f
	.zero		1


	//   ....[46]....
        /*1288*/ 	.word	0x00012420
        /*128c*/ 	.word	0x0000000c
        /*1290*/ 	.word	0x00000000
        /*1294*/ 	.short	0x0101
        /*1296*/ 	.byte	0x3f
	.zero		1


	//   ....[47]....
        /*1298*/ 	.word	0x000129e0
        /*129c*/ 	.word	0x0000000c
        /*12a0*/ 	.word	0x00019c50
        /*12a4*/ 	.short	0x010a
        /*12a6*/ 	.byte	0x3f
	.zero		1


	//   ....[48]....
        /*12a8*/ 	.word	0x00012a30
        /*12ac*/ 	.word	0x0000000c
        /*12b0*/ 	.word	0x00019c50
        /*12b4*/ 	.short	0x010a
        /*12b6*/ 	.byte	0x3f
	.zero		1


	//   ....[49]....
        /*12b8*/ 	.word	0x00013300
        /*12bc*/ 	.word	0x0000000c
        /*12c0*/ 	.word	0x00000000
        /*12c4*/ 	.short	0x0101
        /*12c6*/ 	.byte	0x3f
	.zero		1


	//   ....[50]....
        /*12c8*/ 	.word	0x00014ec0
        /*12cc*/ 	.word	0x00000000
        /*12d0*/ 	.word	0x00000000
        /*12d4*/ 	.short	0x0101
        /*12d6*/ 	.byte	0x3f
	.zero		1


	//   ....[51]....
        /*12d8*/ 	.word	0x00015450
        /*12dc*/ 	.word	0x00000002
        /*12e0*/ 	.word	0x00000000
        /*12e4*/ 	.short	0x0101
        /*12e6*/ 	.byte	0x3f
	.zero		1


	//   ....[52]....
        /*12e8*/ 	.word	0x000185b0
        /*12ec*/ 	.word	0x00000011
        /*12f0*/ 	.word	0x00019c20
        /*12f4*/ 	.short	0x010a
        /*12f6*/ 	.byte	0x3f
	.zero		1


	//   ....[53]....
        /*12f8*/ 	.word	0x00018670
        /*12fc*/ 	.word	0x00000008
        /*1300*/ 	.word	0x00019ca0
        /*1304*/ 	.short	0x010a
        /*1306*/ 	.byte	0x3f
	.zero		1


	//   ....[54]....
        /*1308*/ 	.word	0x00018aa0
        /*130c*/ 	.word	0x00000008
        /*1310*/ 	.word	0x00019cc0
        /*1314*/ 	.short	0x010a
        /*1316*/ 	.byte	0x3f
	.zero		1


	//   ....[55]....
        /*1318*/ 	.word	0x00019010
        /*131c*/ 	.word	0x00000009
        /*1320*/ 	.word	0x00019ca0
        /*1324*/ 	.short	0x010a
        /*1326*/ 	.byte	0x3f
	.zero		1


	//   ....[56]....
        /*1328*/ 	.word	0x00019430
        /*132c*/ 	.word	0x00000009
        /*1330*/ 	.word	0x00019cc0
        /*1334*/ 	.short	0x010a
        /*1336*/ 	.byte	0x3f
	.zero		1


	//   ....[57]....
        /*1338*/ 	.word	0x0001a750
        /*133c*/ 	.word	0x00000004
        /*1340*/ 	.word	0x00019c80
        /*1344*/ 	.short	0x010a
        /*1346*/ 	.byte	0x3f
	.zero		1


	//   ....[58]....
        /*1348*/ 	.word	0x0001ab50
        /*134c*/ 	.word	0x00000004
        /*1350*/ 	.word	0x00019c70
        /*1354*/ 	.short	0x0107
        /*1356*/ 	.byte	0x3f
	.zero		1


	//   ....[59]....
        /*1358*/ 	.word	0x0001ac10
        /*135c*/ 	.word	0x00000004
        /*1360*/ 	.word	0x00019c70
        /*1364*/ 	.short	0x0101
        /*1366*/ 	.byte	0x3f
	.zero		1


	//   ....[60]....
        /*1368*/ 	.word	0x0001ac60
        /*136c*/ 	.word	0x00000004
        /*1370*/ 	.word	0x00019c40
        /*1374*/ 	.short	0x010a
        /*1376*/ 	.byte	0x3f
	.zero		1


	//   ....[61]....
        /*1378*/ 	.word	0x0001aff0
        /*137c*/ 	.word	0x00000004
        /*1380*/ 	.word	0x00019c30
        /*1384*/ 	.short	0x0107
        /*1386*/ 	.byte	0x3f
	.zero		1


	//   ....[62]....
        /*1388*/ 	.word	0x0001b0c0
        /*138c*/ 	.word	0x00000004
        /*1390*/ 	.word	0x00019c30
        /*1394*/ 	.short	0x0101
        /*1396*/ 	.byte	0x3f
	.zero		1


	//   ....[63]....
        /*1398*/ 	.word	0x0001ba80
        /*139c*/ 	.word	0x00000011
        /*13a0*/ 	.word	0x00019c00
        /*13a4*/ 	.short	0x0107
        /*13a6*/ 	.byte	0x3f
	.zero		1


	//   ....[64]....
        /*13a8*/ 	.word	0x0001bb80
        /*13ac*/ 	.word	0x00000011
        /*13b0*/ 	.word	0x00019c00
        /*13b4*/ 	.short	0x0101
        /*13b6*/ 	.byte	0x3f
	.zero		1


	//   ....[65]....
        /*13b8*/ 	.word	0x0001bba0
        /*13bc*/ 	.word	0x00000011
        /*13c0*/ 	.word	0x00019c20
        /*13c4*/ 	.short	0x010a
        /*13c6*/ 	.byte	0x3f
	.zero		1


	//   ....[66]....
        /*13c8*/ 	.word	0x0001bf40
        /*13cc*/ 	.word	0x00000000
        /*13d0*/ 	.word	0x00019c80
        /*13d4*/ 	.short	0x010a
        /*13d6*/ 	.byte	0x3f
	.zero		1


	//   ....[67]....
        /*13d8*/ 	.word	0x0001c2f0
        /*13dc*/ 	.word	0x00000000
        /*13e0*/ 	.word	0x00019c70
        /*13e4*/ 	.short	0x0107
        /*13e6*/ 	.byte	0x3f
	.zero		1


	//   ....[68]....
        /*13e8*/ 	.word	0x0001c3b0
        /*13ec*/ 	.word	0x00000000
        /*13f0*/ 	.word	0x00019c70
        /*13f4*/ 	.short	0x0101
        /*13f6*/ 	.byte	0x3f
	.zero		1


	//   ....[69]....
        /*13f8*/ 	.word	0x0001c3e0
        /*13fc*/ 	.word	0x00000000
        /*1400*/ 	.word	0x00019c40
        /*1404*/ 	.short	0x010a
        /*1406*/ 	.byte	0x3f
	.zero		1


	//   ....[70]....
        /*1408*/ 	.word	0x0001c710
        /*140c*/ 	.word	0x00000000
        /*1410*/ 	.word	0x00019c30
        /*1414*/ 	.short	0x0107
        /*1416*/ 	.byte	0x3f
	.zero		1


	//   ....[71]....
        /*1418*/ 	.word	0x0001c7e0
        /*141c*/ 	.word	0x00000000
        /*1420*/ 	.word	0x00019c30
        /*1424*/ 	.short	0x0101
        /*1426*/ 	.byte	0x3f
	.zero		1


	//   ....[72]....
        /*1428*/ 	.word	0x0001c860
        /*142c*/ 	.word	0x00000002
        /*1430*/ 	.word	0x00019c70
        /*1434*/ 	.short	0x010a
        /*1436*/ 	.byte	0x3f
	.zero		1


	//   ....[73]....
        /*1438*/ 	.word	0x0001c8f0
        /*143c*/ 	.word	0x00000002
        /*1440*/ 	.word	0x00019c60
        /*1444*/ 	.short	0x010a
        /*1446*/ 	.byte	0x3f
	.zero		1


	//   ....[74]....
        /*1448*/ 	.word	0x0001cd70
        /*144c*/ 	.word	0x00000002
        /*1450*/ 	.word	0x00019c50
        /*1454*/ 	.short	0x0101
        /*1456*/ 	.byte	0x3f
	.zero		1


	//   ....[75]....
        /*1458*/ 	.word	0x0001ce00
        /*145c*/ 	.word	0x00000002
        /*1460*/ 	.word	0x00000000
        /*1464*/ 	.short	0x0101
        /*1466*/ 	.byte	0x3f
	.zero		1


	//   ....[76]....
        /*1468*/ 	.word	0x0001cfd0
        /*146c*/ 	.word	0x00000000
        /*1470*/ 	.word	0x00019c70
        /*1474*/ 	.short	0x010a
        /*1476*/ 	.byte	0x3f
	.zero		1


	//   ....[77]....
        /*1478*/ 	.word	0x0001d060
        /*147c*/ 	.word	0x00000000
        /*1480*/ 	.word	0x00019c60
        /*1484*/ 	.short	0x010a
        /*1486*/ 	.byte	0x3f
	.zero		1


	//   ....[78]....
        /*1488*/ 	.word	0x0001d4f0
        /*148c*/ 	.word	0x00000000
        /*1490*/ 	.word	0x00019c50
        /*1494*/ 	.short	0x0101
        /*1496*/ 	.byte	0x3f
	.zero		1


	//   ....[79]....
        /*1498*/ 	.word	0x0001d5a0
        /*149c*/ 	.word	0x00000000
        /*14a0*/ 	.word	0x00000000
        /*14a4*/ 	.short	0x0101
        /*14a6*/ 	.byte	0x3f
	.zero		1


	//   ....[80]....
        /*14a8*/ 	.word	0x0001e720
        /*14ac*/ 	.word	0x00000005
        /*14b0*/ 	.word	0x00019c20
        /*14b4*/ 	.short	0x010a
        /*14b6*/ 	.byte	0x3f
	.zero		1


	//   ....[81]....
        /*14b8*/ 	.word	0x0001e8c0
        /*14bc*/ 	.word	0x00000003
        /*14c0*/ 	.word	0x00019c40
        /*14c4*/ 	.short	0x010a
        /*14c6*/ 	.byte	0x3f
	.zero		1


	//   ....[82]....
        /*14c8*/ 	.word	0x0001e950
        /*14cc*/ 	.word	0x00000013
        /*14d0*/ 	.word	0x00019c40
        /*14d4*/ 	.short	0x010a
        /*14d6*/ 	.byte	0x3f
	.zero		1


	//   ....[83]....
        /*14d8*/ 	.word	0x0001e990
        /*14dc*/ 	.word	0x00000003
        /*14e0*/ 	.word	0x00019c60
        /*14e4*/ 	.short	0x010a
        /*14e6*/ 	.byte	0x3f
	.zero		1


	//   ....[84]....
        /*14e8*/ 	.word	0x0001e9d0
        /*14ec*/ 	.word	0x00000013
        /*14f0*/ 	.word	0x00019c60
        /*14f4*/ 	.short	0x010a
        /*14f6*/ 	.byte	0x3f
	.zero		1


	//   ....[85]....
        /*14f8*/ 	.word	0x0001ea10
        /*14fc*/ 	.word	0x00000003
        /*1500*/ 	.word	0x00019c80
        /*1504*/ 	.short	0x010a
        /*1506*/ 	.byte	0x3f
	.zero		1


	//   ....[86]....
        /*1508*/ 	.word	0x0001ea50
        /*150c*/ 	.word	0x00000013
        /*1510*/ 	.word	0x00019c80
        /*1514*/ 	.short	0x010a
        /*1516*/ 	.byte	0x3f
	.zero		1


	//   ....[87]....
        /*1518*/ 	.word	0x0001eab0
        /*151c*/ 	.word	0x00000046
        /*1520*/ 	.word	0x00019c90
        /*1524*/ 	.short	0x010a
        /*1526*/ 	.byte	0x3f
	.zero		1


	//   ....[88]....
        /*1528*/ 	.word	0x0001ec20
        /*152c*/ 	.word	0x00000046
        /*1530*/ 	.word	0x00019c90
        /*1534*/ 	.short	0x010a
        /*1536*/ 	.byte	0x3f
	.zero		1


	//   ....[89]....
        /*1538*/ 	.word	0x0001eda0
        /*153c*/ 	.word	0x00000046
        /*1540*/ 	.word	0x00019c90
        /*1544*/ 	.short	0x010a
        /*1546*/ 	.byte	0x3f
	.zero		1


	//   ....[90]....
        /*1548*/ 	.word	0x0001ef00
        /*154c*/ 	.word	0x00000046
        /*1550*/ 	.word	0x00019cb0
        /*1554*/ 	.short	0x010a
        /*1556*/ 	.byte	0x3f
	.zero		1


	//   ....[91]....
        /*1558*/ 	.word	0x0001f110
        /*155c*/ 	.word	0x00000012
        /*1560*/ 	.word	0x00019c00
        /*1564*/ 	.short	0x010a
        /*1566*/ 	.byte	0x3f
	.zero		1


	//   ....[92]....
        /*1568*/ 	.word	0x0001f320
        /*156c*/ 	.word	0x00000012
        /*1570*/ 	.word	0x00019c00
        /*1574*/ 	.short	0x010a
        /*1576*/ 	.byte	0x3f
	.zero		1


	//   ....[93]....
        /*1578*/ 	.word	0x0001f370
        /*157c*/ 	.word	0x00000003
        /*1580*/ 	.word	0x00019c30
        /*1584*/ 	.short	0x010a
        /*1586*/ 	.byte	0x3f
	.zero		1


	//   ....[94]....
        /*1588*/ 	.word	0x0001f3c0
        /*158c*/ 	.word	0x00000000
        /*1590*/ 	.word	0x00019c30
        /*1594*/ 	.short	0x010a
        /*1596*/ 	.byte	0x3f
	.zero		1


	//   ....[95]....
        /*1598*/ 	.word	0x0001f410
        /*159c*/ 	.word	0x0000000e
        /*15a0*/ 	.word	0x00019c50
        /*15a4*/ 	.short	0x010a
        /*15a6*/ 	.byte	0x3f
	.zero		1


	//   ....[96]....
        /*15a8*/ 	.word	0x0001f460
        /*15ac*/ 	.word	0x00000005
        /*15b0*/ 	.word	0x00019c30
        /*15b4*/ 	.short	0x010a
        /*15b6*/ 	.byte	0x3f
	.zero		1


	//   ....[97]....
        /*15b8*/ 	.word	0x0001f4b0
        /*15bc*/ 	.word	0x0000000c
        /*15c0*/ 	.word	0x00019c50
        /*15c4*/ 	.short	0x010a
        /*15c6*/ 	.byte	0x3f
	.zero		1


	//   ....[98]....
        /*15c8*/ 	.word	0x0001f500
        /*15cc*/ 	.word	0x0000000c
        /*15d0*/ 	.word	0x00019c50
        /*15d4*/ 	.short	0x010a
        /*15d6*/ 	.byte	0x3f
	.zero		1


	//   ....[99]....
        /*15d8*/ 	.word	0x0001f6a0
        /*15dc*/ 	.word	0x00000011
        /*15e0*/ 	.word	0x00019c20
        /*15e4*/ 	.short	0x010a
        /*15e6*/ 	.byte	0x3f
	.zero		1


	//   ....[100]....
        /*15e8*/ 	.word	0x0001f6f0
        /*15ec*/ 	.word	0x00000008
        /*15f0*/ 	.word	0x00019ca0
        /*15f4*/ 	.short	0x010a
        /*15f6*/ 	.byte	0x3f
	.zero		1


	//   ....[101]....
        /*15f8*/ 	.word	0x0001f740
        /*15fc*/ 	.word	0x00000008
        /*1600*/ 	.word	0x00019cc0
        /*1604*/ 	.short	0x010a
        /*1606*/ 	.byte	0x3f
	.zero		1


	//   ....[102]....
        /*1608*/ 	.word	0x0001f790
        /*160c*/ 	.word	0x00000009
        /*1610*/ 	.word	0x00019ca0
        /*1614*/ 	.short	0x010a
        /*1616*/ 	.byte	0x3f
	.zero		1


	//   ....[103]....
        /*1618*/ 	.word	0x0001f7e0
        /*161c*/ 	.word	0x00000009
        /*1620*/ 	.word	0x00019cc0
        /*1624*/ 	.short	0x010a
        /*1626*/ 	.byte	0x3f
	.zero		1


	//   ....[104]....
        /*1628*/ 	.word	0x0001f910
        /*162c*/ 	.word	0x00000004
        /*1630*/ 	.word	0x00019c80
        /*1634*/ 	.short	0x010a
        /*1636*/ 	.byte	0x3f
	.zero		1


	//   ....[105]....
        /*1638*/ 	.word	0x0001fd00
        /*163c*/ 	.word	0x00000004
        /*1640*/ 	.word	0x00019c40
        /*1644*/ 	.short	0x010a
        /*1646*/ 	.byte	0x3f
	.zero		1


	//   ....[106]....
        /*1648*/ 	.word	0x000203a0
        /*164c*/ 	.word	0x00000011
        /*1650*/ 	.word	0x00019c20
        /*1654*/ 	.short	0x010a
        /*1656*/ 	.byte	0x3f
	.zero		1


	//   ....[107]....
        /*1658*/ 	.word	0x000203f0
        /*165c*/ 	.word	0x00000000
        /*1660*/ 	.word	0x00019c80
        /*1664*/ 	.short	0x010a
        /*1666*/ 	.byte	0x3f
	.zero		1


	//   ....[108]....
        /*1668*/ 	.word	0x000206f0
        /*166c*/ 	.word	0x00000000
        /*1670*/ 	.word	0x00019c40
        /*1674*/ 	.short	0x010a
        /*1676*/ 	.byte	0x3f
	.zero		1


	//   ....[109]....
        /*1678*/ 	.word	0x000209a0
        /*167c*/ 	.word	0x00000002
        /*1680*/ 	.word	0x00019c70
        /*1684*/ 	.short	0x010a
        /*1686*/ 	.byte	0x3f
	.zero		1


	//   ....[110]....
        /*1688*/ 	.word	0x000209f0
        /*168c*/ 	.word	0x00000002
        /*1690*/ 	.word	0x00019c60
        /*1694*/ 	.short	0x010a
        /*1696*/ 	.byte	0x3f
	.zero		1


	//   ....[111]....
        /*1698*/ 	.word	0x00020a40
        /*169c*/ 	.word	0x00000000
        /*16a0*/ 	.word	0x00019c70
        /*16a4*/ 	.short	0x010a
        /*16a6*/ 	.byte	0x3f
	.zero		1


	//   ....[112]....
        /*16a8*/ 	.word	0x00020a90
        /*16ac*/ 	.word	0x00000000
        /*16b0*/ 	.word	0x00019c60
        /*16b4*/ 	.short	0x010a
        /*16b6*/ 	.byte	0x3f
	.zero		1


	//   ....[113]....
        /*16b8*/ 	.word	0x000215d0
        /*16bc*/ 	.word	0x00000005
        /*16c0*/ 	.word	0x00019c20
        /*16c4*/ 	.short	0x010a
        /*16c6*/ 	.byte	0x3f
	.zero		1


	//   ....[114]....
        /*16c8*/ 	.word	0x00021770
        /*16cc*/ 	.word	0x00000003
        /*16d0*/ 	.word	0x00019c40
        /*16d4*/ 	.short	0x010a
        /*16d6*/ 	.byte	0x3f
	.zero		1


	//   ....[115]....
        /*16d8*/ 	.word	0x000217c0
        /*16dc*/ 	.word	0x00000013
        /*16e0*/ 	.word	0x00019c40
        /*16e4*/ 	.short	0x010a
        /*16e6*/ 	.byte	0x3f
	.zero		1


	//   ....[116]....
        /*16e8*/ 	.word	0x00021810
        /*16ec*/ 	.word	0x00000003
        /*16f0*/ 	.word	0x00019c60
        /*16f4*/ 	.short	0x010a
        /*16f6*/ 	.byte	0x3f
	.zero		1


	//   ....[117]....
        /*16f8*/ 	.word	0x00021860
        /*16fc*/ 	.word	0x00000013
        /*1700*/ 	.word	0x00019c60
        /*1704*/ 	.short	0x010a
        /*1706*/ 	.byte	0x3f
	.zero		1


	//   ....[118]....
        /*1708*/ 	.word	0x000218b0
        /*170c*/ 	.word	0x00000003
        /*1710*/ 	.word	0x00019c80
        /*1714*/ 	.short	0x010a
        /*1716*/ 	.byte	0x3f
	.zero		1


	//----- nvinfo : EIATTR_NUM_MBARRIERS
	.align		4
.L_1370:
        /*1718*/ 	.byte	0x03, 0x38
        /*171a*/ 	.short	0x0016


	//----- nvinfo : EIATTR_EXIT_INSTR_OFFSETS
	.align		4
        /*171c*/ 	.byte	0x04, 0x1c
        /*171e*/ 	.short	(.L_1372 - .L_1371)


	//   ....[0]....
.L_1371:
        /*1720*/ 	.word	0x0001eaa0


	//----- nvinfo : EIATTR_MAX_THREADS
	.align		4
.L_1372:
        /*1724*/ 	.byte	0x04, 0x05
        /*1726*/ 	.short	(.L_1374 - .L_1373)
.L_1373:
        /*1728*/ 	.word	0x00000200
        /*172c*/ 	.word	0x00000001
        /*1730*/ 	.word	0x00000001


	//----- nvinfo : EIATTR_CRS_STACK_SIZE
	.align		4
.L_1374:
        /*1734*/ 	.byte	0x04, 0x1e
        /*1736*/ 	.short	(.L_1376 - .L_1375)
.L_1375:
        /*1738*/ 	.word	0x00000000


	//----- nvinfo : EIATTR_CBANK_PARAM_SIZE
	.align		4
.L_1376:
        /*173c*/ 	.byte	0x03, 0x19
        /*173e*/ 	.short	0x0af0


	//----- nvinfo : EIATTR_PARAM_CBANK
	.align		4
        /*1740*/ 	.byte	0x04, 0x0a
        /*1742*/ 	.short	(.L_1378 - .L_1377)
	.align		4
.L_1377:
        /*1744*/ 	.word	index@(.nv.constant0._ZN7cutlass13device_kernelIN5flash11enable_sm90INS1_16FlashAttnFwdSm90INS1_25CollectiveMainloopFwdSm90ILi2EN4cute5tupleIJNS5_1CILi1EEES8_S8_EEENS6_IJNS7_ILi192EEENS7_ILi128EEENS7_ILi96EEEEEELi96ENS_12float_e4m3_tEfNS_4arch4Sm90ELb1ELb0ELb0ELb1ELb1ELb1ELb0ELb1ELb1ELb1ELb1ELb0EEENS1_21CollectiveEpilogueFwdINS6_IJSA_SC_SB_EEES9_NS_10bfloat16_tESG_Li384ELb1ELb1ELb1ELb1EEENS1_36VarlenDynamicPersistentTileSchedulerILi192ELi128ELi384ELi128ELb1ELb1ELb1ELb1ELb1ELb1EEEEEEEEEvNT_6ParamsE)
        /*1748*/ 	.short	0x0210
        /*174a*/ 	.short	0x0af0


	//----- nvinfo : EIATTR_SW_WAR
	.align		4
.L_1378:
        /*174c*/ 	.byte	0x04, 0x36
        /*174e*/ 	.short	(.L_1380 - .L_1379)
.L_1379:
        /*1750*/ 	.word	0x00000008
.L_1380:


//--------------------- .nv.info._ZN7cutlass13device_kernelIN5flash11enable_sm90INS1_16FlashAttnFwdSm90INS1_25CollectiveMainloopFwdSm90ILi2EN4cute5tupleIJNS5_1CILi1EEES8_S8_EEENS6_IJNS7_ILi192EEENS7_ILi160EEENS7_ILi64EEEEEELi64ENS_12float_e4m3_tEfNS_4arch4Sm90ELb0ELb0ELb0ELb0ELb1ELb0ELb0ELb1ELb1ELb1ELb1ELb0EEENS1_21CollectiveEpilogueFwdINS6_IJSA_SC_SB_EEES9_NS_10bfloat16_tESG_Li384ELb0ELb1ELb1ELb1EEENS1_19SingleTileSchedulerILb0ELb1ELb1ELi192EEEEEEEEEvNT_6ParamsE --------------------------
	.section	.nv.info._ZN7cutlass13device_kernelIN5flash11enable_sm90INS1_16FlashAttnFwdSm90INS1_25CollectiveMainloopFwdSm90ILi2EN4cute5tupleIJNS5_1CILi1EEES8_S8_EEENS6_IJNS7_ILi192EEENS7_ILi160EEENS7_ILi64EEEEEELi64ENS_12float_e4m3_tEfNS_4arch4Sm90ELb0ELb0ELb0ELb0ELb1ELb0ELb0ELb1ELb1ELb1ELb1ELb0EEENS1_21CollectiveEpilogueFwdINS6_IJSA_SC_SB_EEES9_NS_10bfloat16_tESG_Li384ELb0ELb1ELb1ELb1EEENS1_19SingleTileSchedulerILb0ELb1ELb1ELi192EEEEEEEEEvNT_6ParamsE,"",@"SHT_CUDA_INFO"
	.sectionflags	@""
	.align	4


	//----- nvinfo : EIATTR_CUDA_API_VERSION
	.align		4
        /*0000*/ 	.byte	0x04, 0x37
        /*0002*/ 	.short	(.L_1382 - .L_1381)
.L_1381:
        /*0004*/ 	.word	0x00000082


	//----- nvinfo : EIATTR_KPARAM_INFO
	.align		4
.L_1382:
        /*0008*/ 	.byte	0x04, 0x17
        /*000a*/ 	.short	(.L_1384 - .L_1383)
.L_1383:
        /*000c*/ 	.word	0x00000000
        /*0010*/ 	.short	0x0000
        /*0012*/ 	.short	0x0070
        /*0014*/ 	.byte	0x00, 0xf0, 0x01, 0x28


	//----- nvinfo : EIATTR_SPARSE_MMA_MASK
	.align		4
.L_1384:
        /*0018*/ 	.byte	0x03, 0x50
        /*001a*/ 	.short	0x0000


	//----- nvinfo : EIATTR_MAXREG_COUNT
	.align		4
        /*001c*/ 	.byte	0x03, 0x1b
        /*001e*/ 	.short	0x0080


	//----- nvinfo : EIATTR_NUM_BARRIERS
	.align		4
        /*0020*/ 	.byte	0x02, 0x4c
        /*0022*/ 	.byte	0x09
	.zero		1


	//----- nvinfo : EIATTR_EXTERNS
	.align		4
        /*0024*/ 	.byte	0x04, 0x0f
        /*0026*/ 	.short	(.L_1386 - .L_1385)


	//   ....[0]....
	.align		4
.L_1385:
        /*0028*/ 	.word	index@(__assertfail)


	//----- nvinfo : EIATTR_ANNOTATIONS
	.align		4
.L_1386:
        /*002c*/ 	.byte	0x04, 0x55
        /*002e*/ 	.short	(.L_1388 - .L_1387)


	//   ....[0]....
.L_1387:
        /* <DEDUP_REMOVED lines=17> */


	//----- nvinfo : EIATTR_MERCURY_ISA_VERSION
	.align		4
.L_1388:
        /*0128*/ 	.byte	0x03, 0x5f
        /*012a*/ 	.short	0x0101


	//----- nvinfo : EIATTR_INT_WARP_WIDE_INSTR_OFFSETS
	.align		4
        /*012c*/ 	.byte	0x04, 0x31
        /*012e*/ 	.short	(.L_1390 - .L_1389)


	//   ....[0]....
.L_1389:
        /*0130*/ 	.word	0x000000c0


	//   ....[1]....
        /*0134*/ 	.word	0x000000d0


	//   ....[2]....
        /*0138*/ 	.word	0x00000170


	//----- nvinfo : EIATTR_COOP_GROUP_MASK_REGIDS
	.align		4
.L_1390:
        /*013c*/ 	.byte	0x04, 0x29
        /*013e*/ 	.short	(.L_1392 - .L_1391)


	//   ....[0]....
.L_1391:
        /*0140*/ 	.word	0xffffffff


	//   ....[1]....
        /*0144*/ 	.word	0xffffffff


	//   ....[2]....
        /*0148*/ 	.word	0xffffffff


	//   ....[3]....
        /*014c*/ 	.word	0xffffffff


	//   ....[4]....
        /*0150*/ 	.word	0xffffffff


	//   ....[5]....
        /*0154*/ 	.word	0xffffffff


	//   ....[6]....
        /*0158*/ 	.word	0xffffffff


	//   ....[7]....
        /*015c*/ 	.word	0xffffffff


	//   ....[8]....
        /*0160*/ 	.word	0xffffffff


	//   ....[9]....
        /*0164*/ 	.word	0xffffffff


	//   ....[10]....
        /*0168*/ 	.word	0xffffffff


	//   ....[11]....
        /*016c*/ 	.word	0xffffffff


	//   ....[12]....
        /*0170*/ 	.word	0xffffffff


	//   ....[13]....
        /*0174*/ 	.word	0xffffffff


	//   ....[14]....
        /*0178*/ 	.word	0xffffffff


	//   ....[15]....
        /*017c*/ 	.word	0xffffffff


	//   ....[16]....
        /*0180*/ 	.word	0xffffffff


	//   ....[17]....
        /*0184*/ 	.word	0xffffffff


	//   ....[18]....
        /*0188*/ 	.word	0xffffffff


	//   ....[19]....
        /*018c*/ 	.word	0xffffffff


	//   ....[20]....
        /*0190*/ 	.word	0xffffffff


	//   ....[21]....
        /*0194*/ 	.word	0xffffffff


	//   ....[22]....
        /*0198*/ 	.word	0xffffffff


	//   ....[23]....
        /*019c*/ 	.word	0xffffffff


	//   ....[24]....
        /*01a0*/ 	.word	0xffffffff


	//   ....[25]....
        /*01a4*/ 	.word	0xffffffff


	//   ....[26]....
        /*01a8*/ 	.word	0xffffffff


	//   ....[27]....
        /*01ac*/ 	.word	0xffffffff


	//   ....[28]....
        /*01b0*/ 	.word	0xffffffff


	//   ....[29]....
        /*01b4*/ 	.word	0xffffffff


	//   ....[30]....
        /*01b8*/ 	.word	0xffffffff


	//   ....[31]....
        /*01bc*/ 	.word	0xffffffff


	//   ....[32]....
        /*01c0*/ 	.word	0xffffffff


	//   ....[33]....
        /*01c4*/ 	.word	0xffffffff


	//   ....[34]....
        /*01c8*/ 	.word	0xffffffff


	//   ....[35]....
        /*01cc*/ 	.word	0xffffffff


	//   ....[36]....
        /*01d0*/ 	.word	0xffffffff


	//   ....[37]....
        /*01d4*/ 	.word	0xffffffff


	//   ....[38]....
        /*01d8*/ 	.word	0xffffffff


	//   ....[39]....
        /*01dc*/ 	.word	0xffffffff


	//   ....[40]....
        /*01e0*/ 	.word	0xffffffff


	//   ....[41]....
        /*01e4*/ 	.word	0xffffffff


	//   ....[42]....
        /*01e8*/ 	.word	0xffffffff


	//   ....[43]....
        /*01ec*/ 	.word	0xffffffff


	//   ....[44]....
        /*01f0*/ 	.word	0xffffffff


	//   ....[45]....
        /*01f4*/ 	.word	0xffffffff


	//   ....[46]....
        /*01f8*/ 	.word	0xffffffff


	//   ....[47]....
        /*01fc*/ 	.word	0xffffffff


	//   ....[48]....
        /*0200*/ 	.word	0xffffffff


	//   ....[49]....
        /*0204*/ 	.word	0xffffffff


	//   ....[50]....
        /*0208*/ 	.word	0xffffffff


	//   ....[51]....
        /*020c*/ 	.word	0xffffffff


	//   ....[52]....
        /*0210*/ 	.word	0xffffffff


	//   ....[53]....
        /*0214*/ 	.word	0xffffffff


	//   ....[54]....
        /*0218*/ 	.word	0xffffffff


	//   ....[55]....
        /*021c*/ 	.word	0xffffffff


	//   ....[56]....
        /*0220*/ 	.word	0xffffffff


	//   ....[57]....
        /*0224*/ 	.word	0xffffffff


	//   ....[58]....
        /*0228*/ 	.word	0xffffffff


	//   ....[59]....
        /*022c*/ 	.word	0xffffffff


	//   ....[60]....
        /*0230*/ 	.word	0xffffffff


	//   ....[61]....
        /*0234*/ 	.word	0xffffffff


	//   ....[62]....
        /*0238*/ 	.word	0xffffffff


	//   ....[63]....
        /*023c*/ 	.word	0xffffffff


	//   ....[64]....
        /*0240*/ 	.word	0xffffffff


	//   ....[65]....
        /*0244*/ 	.word	0xffffffff


	//   ....[66]....
        /*0248*/ 	.word	0xffffffff


	//   ....[67]....
        /*024c*/ 	.word	0xffffffff


	//   ....[68]....
        /*0250*/ 	.word	0xffffffff


	//   ....[69]....
        /*0254*/ 	.word	0xffffffff


	//   ....[70]....
        /*0258*/ 	.word	0xffffffff


	//   ....[71]....
        /*025c*/ 	.word	0xffffffff


	//   ....[72]....
        /*0260*/ 	.word	0xffffffff


	//   ....[73]....
        /*0264*/ 	.word	0xffffffff


	//   ....[74]....
        /*0268*/ 	.word	0xffffffff


	//   ....[75]....
        /*026c*/ 	.word	0xffffffff


	//   ....[76]....
        /*0270*/ 	.word	0xffffffff


	//   ....[77]....
        /*0274*/ 	.word	0xffffffff


	//   ....[78]....
        /*0278*/ 	.word	0xffffffff


	//   ....[79]....
        /*027c*/ 	.word	0xffffffff


	//   ....[80]....
        /*0280*/ 	.word	0xffffffff


	//   ....[81]....
        /*0284*/ 	.word	0xffffffff


	//   ....[82]....
        /*0288*/ 	.word	0xffffffff


	//   ....[83]....
        /*028c*/ 	.word	0xffffffff


	//   ....[84]....
        /*0290*/ 	.word	0xffffffff


	//   ....[85]....
        /*0294*/ 	.word	0xffffffff


	//   ....[86]....
        /*0298*/ 	.word	0xffffffff


	//   ....[87]....
        /*029c*/ 	.word	0xffffffff


	//   ....[88]....
        /*02a0*/ 	.word	0xffffffff


	//   ....[89]....
        /*02a4*/ 	.word	0xffffffff


	//   ....[90]....
        /*02a8*/ 	.word	0xffffffff


	//   ....[91]....
        /*02ac*/ 	.word	0xffffffff


	//   ....[92]....
        /*02b0*/ 	.word	0xffffffff


	//   ....[93]....
        /*02b4*/ 	.word	0xffffffff


	//   ....[94]....
        /*02b8*/ 	.word	0xffffffff


	//   ....[95]....
        /*02bc*/ 	.word	0xffffffff


	//   ....[96]....
        /*02c0*/ 	.word	0xffffffff


	//   ....[97]....
        /*02c4*/ 	.word	0xffffffff


	//   ....[98]....
        /*02c8*/ 	.word	0xffffffff


	//   ....[99]....
        /*02cc*/ 	.word	0xffffffff


	//   ....[100]....
        /*02d0*/ 	.word	0xffffffff


	//   ....[101]....
        /*02d4*/ 	.word	0xffffffff


	//   ....[102]....
        /*02d8*/ 	.word	0xffffffff


	//   ....[103]....
        /*02dc*/ 	.word	0xffffffff


	//   ....[104]....
        /*02e0*/ 	.word	0xffffffff


	//   ....[105]....
        /*02e4*/ 	.word	0xffffffff


	//   ....[106]....
        /*02e8*/ 	.word	0xffffffff


	//   ....[107]....
        /*02ec*/ 	.word	0xffffffff


	//   ....[108]....
        /*02f0*/ 	.word	0xffffffff


	//   ....[109]....
        /*02f4*/ 	.word	0xffffffff


	//   ....[110]....
        /*02f8*/ 	.word	0xffffffff


	//   ....[111]....
        /*02fc*/ 	.word	0xffffffff


	//   ....[112]....
        /*0300*/ 	.word	0xffffffff


	//   ....[113]....
        /*0304*/ 	.word	0x0500000f


	//   ....[114]....
        /*0308*/ 	.word	0x0500000f


	//   ....[115]....
        /*030c*/ 	.word	0x0500000f


	//   ....[116]....
        /*0310*/ 	.word	0x0500000f


	//   ....[117]....
        /*0314*/ 	.word	0x0500000f


	//   ....[118]....
        /*0318*/ 	.word	0x0500000f


	//   ....[119]....
        /*031c*/ 	.word	0x0500000f


	//   ....[120]....
        /*0320*/ 	.word	0x0500000f


	//   ....[121]....
        /*0324*/ 	.word	0x0500000f


	//   ....[122]....
        /*0328*/ 	.word	0x0500000f


	//   ....[123]....
        /*032c*/ 	.word	0x0500000f


	//   ....[124]....
        /*0330*/ 	.word	0x0500000f


	//   ....[125]....
        /*0334*/ 	.word	0x0500000f


	//   ....[126]....
        /*0338*/ 	.word	0x0500000f


	//   ....[127]....
        /*033c*/ 	.word	0x0500000f


	//   ....[128]....
        /*0340*/ 	.word	0x0500000f


	//   ....[129]....
        /*0344*/ 	.word	0x0500000f


	//   ....[130]....
        /*0348*/ 	.word	0x0500000f


	//   ....[131]....
        /*034c*/ 	.word	0x0500000f


	//   ....[132]....
        /*0350*/ 	.word	0x0500000f


	//   ....[133]....
        /*0354*/ 	.word	0x0500000f


	//   ....[134]....
        /*0358*/ 	.word	0x0500000f


	//   ....[135]....
        /*035c*/ 	.word	0x0500000f


	//   ....[136]....
        /*0360*/ 	.word	0x0500000f


	//   ....[137]....
        /*0364*/ 	.word	0x0500000f


	//   ....[138]....
        /*0368*/ 	.word	0x0500000f


	//   ....[139]....
        /*036c*/ 	.word	0x0500000f


	//   ....[140]....
        /*0370*/ 	.word	0x0500000f


	//   ....[141]....
        /*0374*/ 	.word	0x0500000f


	//   ....[142]....
        /*0378*/ 	.word	0x0500000f


	//   ....[143]....
        /*037c*/ 	.word	0x0500000f


	//   ....[144]....
        /*0380*/ 	.word	0x0500000f


	//   ....[145]....
        /*0384*/ 	.word	0x0500000f


	//   ....[146]....
        /*0388*/ 	.word	0x0500000f


	//   ....[147]....
        /*038c*/ 	.word	0x0500000f


	//   ....[148]....
        /*0390*/ 	.word	0x0500000f


	//   ....[149]....
        /*0394*/ 	.word	0x0500000f


	//   ....[150]....
        /*0398*/ 	.word	0x0500000f


	//   ....[151]....
        /*039c*/ 	.word	0x0500000f


	//   ....[152]....
        /*03a0*/ 	.word	0x0500000f


	//   ....[153]....
        /*03a4*/ 	.word	0x0500000f


	//   ....[154]....
        /*03a8*/ 	.word	0x0500000f


	//   ....[155]....
        /*03ac*/ 	.word	0x0500000f


	//   ....[156]....
        /*03b0*/ 	.word	0x0500000f


	//   ....[157]....
        /*03b4*/ 	.word	0x0500000f


	//   ....[158]....
        /*03b8*/ 	.word	0x0500000f


	//   ....[159]....
        /*03bc*/ 	.word	0x0500000f


	//   ....[160]....
        /*03c0*/ 	.word	0x0500000f


	//   ....[161]....
        /*03c4*/ 	.word	0x0500000f


	//   ....[162]....
        /*03c8*/ 	.word	0x0500000f


	//   ....[163]....
        /*03cc*/ 	.word	0x0500000f


	//   ....[164]....
        /*03d0*/ 	.word	0x0500000f


	//   ....[165]....
        /*03d4*/ 	.word	0x0500000f


	//----- nvinfo : EIATTR_COOP_GROUP_INSTR_OFFSETS
	.align		4
.L_1392:
        /*03d8*/ 	.byte	0x04, 0x28
        /*03da*/ 	.short	(.L_1394 - .L_1393)


	//   ....[0]....
.L_1393:
        /*03dc*/ 	.word	0x00000070


	//   ....[1]....
        /*03e0*/ 	.word	0x000000b0


	//   ....[2]....
        /*03e4*/ 	.word	0x000002d0


	//   ....[3]....
        /*03e8*/ 	.word	0x00000430


	//   ....[4]....
        /*03ec*/ 	.word	0x00000550


	//   ....[5]....
        /*03f0*/ 	.word	0x000006b0


	//   ....[6]....
        /*03f4*/ 	.word	0x00001250


	//   ....[7]....
        /*03f8*/ 	.word	0x00002580


	//   ....[8]....
        /*03fc*/ 	.word	0x00002680


	//   ....[9]....
        /*0400*/ 	.word	0x00002b40


	//   ....[10]....
        /*0404*/ 	.word	0x00002c00


	//   ....[11]....
        /*0408*/ 	.word	0x00004ad0


	//   ....[12]....
        /*040c*/ 	.word	0x00004ae0


	//   ....[13]....
        /*0410*/ 	.word	0x00004b10


	//   ....[14]....
        /*0414*/ 	.word	0x00004b20


	//   ....[15]....
        /*0418*/ 	.word	0x000063c0


	//   ....[16]....
        /*041c*/ 	.word	0x000063d0


	//   ....[17]....
        /*0420*/ 	.word	0x00006450


	//   ....[18]....
        /*0424*/ 	.word	0x00006460


	//   ....[19]....
        /*0428*/ 	.word	0x00006f70


	//   ....[20]....
        /*042c*/ 	.word	0x00006f80


	//   ....[21]....
        /*0430*/ 	.word	0x00006f90


	//   ....[22]....
        /*0434*/ 	.word	0x00006fa0


	//   ....[23]....
        /*0438*/ 	.word	0x00006fb0


	//   ....[24]....
        /*043c*/ 	.word	0x00006fd0


	//   ....[25]....
        /*0440*/ 	.word	0x00006fe0


	//   ....[26]....
        /*0444*/ 	.word	0x00007000


	//   ....[27]....
        /*0448*/ 	.word	0x00007030


	//   ....[28]....
        /*044c*/ 	.word	0x00007050


	//   ....[29]....
        /*0450*/ 	.word	0x00007060


	//   ....[30]....
        /*0454*/ 	.word	0x000070a0


	//   ....[31]....
        /*0458*/ 	.word	0x000070c0


	//   ....[32]....
        /*045c*/ 	.word	0x00007100


	//   ....[33]....
        /*0460*/ 	.word	0x00007120


	//   ....[34]....
        /*0464*/ 	.word	0x00007150


	//   ....[35]....
        /*0468*/ 	.word	0x00007160


	//   ....[36]....
        /*046c*/ 	.word	0x000071a0


	//   ....[37]....
        /*0470*/ 	.word	0x000071c0


	//   ....[38]....
        /*0474*/ 	.word	0x000071e0


	//   ....[39]....
        /*0478*/ 	.word	0x00007200


	//   ....[40]....
        /*047c*/ 	.word	0x00007210


	//   ....[41]....
        /*0480*/ 	.word	0x00007220


	//   ....[42]....
        /*0484*/ 	.word	0x00007230


	//   ....[43]....
        /*0488*/ 	.word	0x00007240


	//   ....[44]....
        /*048c*/ 	.word	0x00007250


	//   ....[45]....
        /*0490*/ 	.word	0x00007260


	//   ....[46]....
        /*0494*/ 	.word	0x00007270


	//   ....[47]....
        /*0498*/ 	.word	0x00007280


	//   ....[48]....
        /*049c*/ 	.word	0x00007290


	//   ....[49]....
        /*04a0*/ 	.word	0x000072b0


	//   ....[50]....
        /*04a4*/ 	.word	0x000072c0


	//   ....[51]....
        /*04a8*/ 	.word	0x00007560


	//   ....[52]....
        /*04ac*/ 	.word	0x000075a0


	//   ....[53]....
        /*04b0*/ 	.word	0x000075d0


	//   ....[54]....
        /*04b4*/ 	.word	0x00007610


	//   ....[55]....
        /*04b8*/ 	.word	0x00007640


	//   ....[56]....
        /*04bc*/ 	.word	0x00007670


	//   ....[57]....
        /*04c0*/ 	.word	0x00007a40


	//   ....[58]....
        /*04c4*/ 	.word	0x00007a70


	//   ....[59]....
        /*04c8*/ 	.word	0x00008260


	//   ....[60]....
        /*04cc*/ 	.word	0x000097e0


	//   ....[61]....
        /*04d0*/ 	.word	0x000097f0


	//   ....[62]....
        /*04d4*/ 	.word	0x00009800


	//   ....[63]....
        /*04d8*/ 	.word	0x000098a0


	//   ....[64]....
        /*04dc*/ 	.word	0x000098b0


	//   ....[65]....
        /*04e0*/ 	.word	0x00009900


	//   ....[66]....
        /*04e4*/ 	.word	0x00009910


	//   ....[67]....
        /*04e8*/ 	.word	0x00009920


	//   ....[68]....
        /*04ec*/ 	.word	0x00009970


	//   ....[69]....
        /*04f0*/ 	.word	0x000099d0


	//   ....[70]....
        /*04f4*/ 	.word	0x00009e40


	//   ....[71]....
        /*04f8*/ 	.word	0x00009e50


	//   ....[72]....
        /*04fc*/ 	.word	0x00009e60


	//   ....[73]....
        /*0500*/ 	.word	0x00009e80


	//   ....[74]....
        /*0504*/ 	.word	0x00009ec0


	//   ....[75]....
        /*0508*/ 	.word	0x00009ee0


	//   ....[76]....
        /*050c*/ 	.word	0x00009ef0


	//   ....[77]....
        /*0510*/ 	.word	0x00009f30


	//   ....[78]....
        /*0514*/ 	.word	0x00009f50


	//   ....[79]....
        /*0518*/ 	.word	0x00009f60


	//   ....[80]....
        /*051c*/ 	.word	0x0000a6b0


	//   ....[81]....
        /*0520*/ 	.word	0x0000a6e0


	//   ....[82]....
        /*0524*/ 	.word	0x0000a710


	//   ....[83]....
        /*0528*/ 	.word	0x0000a730


	//   ....[84]....
        /*052c*/ 	.word	0x0000a740


	//   ....[85]....
        /*0530*/ 	.word	0x0000a750


	//   ....[86]....
        /*0534*/ 	.word	0x0000a770


	//   ....[87]....
        /*0538*/ 	.word	0x0000a7a0


	//   ....[88]....
        /*053c*/ 	.word	0x0000a7c0


	//   ....[89]....
        /*0540*/ 	.word	0x0000a8d0


	//   ....[90]....
        /*0544*/ 	.word	0x0000a900


	//   ....[91]....
        /*0548*/ 	.word	0x0000a920


	//   ....[92]....
        /*054c*/ 	.word	0x0000b260


	//   ....[93]....
        /*0550*/ 	.word	0x0000b270


	//   ....[94]....
        /*0554*/ 	.word	0x0000b280


	//   ....[95]....
        /*0558*/ 	.word	0x0000b2f0


	//   ....[96]....
        /*055c*/ 	.word	0x0000b300


	//   ....[97]....
        /*0560*/ 	.word	0x0000b340


	//   ....[98]....
        /*0564*/ 	.word	0x0000b350


	//   ....[99]....
        /*0568*/ 	.word	0x0000b360


	//   ....[100]....
        /*056c*/ 	.word	0x0000b3a0


	//   ....[101]....
        /*0570*/ 	.word	0x0000b3e0


	//   ....[102]....
        /*0574*/ 	.word	0x0000b800


	//   ....[103]....
        /*0578*/ 	.word	0x0000b810


	//   ....[104]....
        /*057c*/ 	.word	0x0000b820


	//   ....[105]....
        /*0580*/ 	.word	0x0000b840


	//   ....[106]....
        /*0584*/ 	.word	0x0000b890


	//   ....[107]....
        /*0588*/ 	.word	0x0000b8a0


	//   ....[108]....
        /*058c*/ 	.word	0x0000b8e0


	//   ....[109]....
        /*0590*/ 	.word	0x0000b8f0


	//   ....[110]....
        /*0594*/ 	.word	0x0000b900


	//   ....[111]....
        /*0598*/ 	.word	0x0000b910


	//   ....[112]....
        /*059c*/ 	.word	0x0000c750


	//   ....[113]....
        /*05a0*/ 	.word	0x0000cc50


	//   ....[114]....
        /*05a4*/ 	.word	0x0000cd50


	//   ....[115]....
        /*05a8*/ 	.word	0x0000ce30


	//   ....[116]....
        /*05ac*/ 	.word	0x0000cf00


	//   ....[117]....
        /*05b0*/ 	.word	0x0000cfc0


	//   ....[118]....
        /*05b4*/ 	.word	0x0000d080


	//   ....[119]....
        /*05b8*/ 	.word	0x0000d120


	//   ....[120]....
        /*05bc*/ 	.word	0x0000d1e0


	//   ....[121]....
        /*05c0*/ 	.word	0x0000d290


	//   ....[122]....
        /*05c4*/ 	.word	0x0000d300


	//   ....[123]....
        /*05c8*/ 	.word	0x0000d3e0


	//   ....[124]....
        /*05cc*/ 	.word	0x0000d500


	//   ....[125]....
        /*05d0*/ 	.word	0x0000d590


	//   ....[126]....
        /*05d4*/ 	.word	0x0000d5f0


	//   ....[127]....
        /*05d8*/ 	.word	0x0000d6a0


	//   ....[128]....
        /*05dc*/ 	.word	0x0000d700


	//   ....[129]....
        /*05e0*/ 	.word	0x0000d7b0


	//   ....[130]....
        /*05e4*/ 	.word	0x0000d810


	//   ....[131]....
        /*05e8*/ 	.word	0x0000d8e0


	//   ....[132]....
        /*05ec*/ 	.word	0x0000d940


	//   ....[133]....
        /*05f0*/ 	.word	0x0000da10


	//   ....[134]....
        /*05f4*/ 	.word	0x0000daa0


	//   ....[135]....
        /*05f8*/ 	.word	0x0000daf0


	//   ....[136]....
        /*05fc*/ 	.word	0x0000db90


	//   ....[137]....
        /*0600*/ 	.word	0x0000dc40


	//   ....[138]....
        /*0604*/ 	.word	0x0000dd10


	//   ....[139]....
        /*0608*/ 	.word	0x0000ddd0


	//   ....[140]....
        /*060c*/ 	.word	0x0000de50


	//   ....[141]....
        /*0610*/ 	.word	0x0000df00


	//   ....[142]....
        /*0614*/ 	.word	0x0000df60


	//   ....[143]....
        /*0618*/ 	.word	0x0000e020


	//   ....[144]....
        /*061c*/ 	.word	0x0000e0a0


	//   ....[145]....
        /*0620*/ 	.word	0x0000e160


	//   ....[146]....
        /*0624*/ 	.word	0x0000e290


	//   ....[147]....
        /*0628*/ 	.word	0x0000e330


	//   ....[148]....
        /*062c*/ 	.word	0x0000e3f0


	//   ....[149]....
        /*0630*/ 	.word	0x0000e490


	//   ....[150]....
        /*0634*/ 	.word	0x0000e550


	//   ....[151]....
        /*0638*/ 	.word	0x0000e5e0


	//   ....[152]....
        /*063c*/ 	.word	0x0000e6a0


	//   ....[153]....
        /*0640*/ 	.word	0x0000e740


	//   ....[154]....
        /*0644*/ 	.word	0x0000e7b0


	//   ....[155]....
        /*0648*/ 	.word	0x0000e870


	//   ....[156]....
        /*064c*/ 	.word	0x0000e960


	//   ....[157]....
        /*0650*/ 	.word	0x0000ea00


	//   ....[158]....
        /*0654*/ 	.word	0x0000ea60


	//   ....[159]....
        /*0658*/ 	.word	0x0000eb20


	//   ....[160]....
        /*065c*/ 	.word	0x0000eb80


	//   ....[161]....
        /*0660*/ 	.word	0x0000ec30


	//   ....[162]....
        /*0664*/ 	.word	0x0000ec90


	//   ....[163]....
        /*0668*/ 	.word	0x0000ed40


	//   ....[164]....
        /*066c*/ 	.word	0x0000eda0


	//   ....[165]....
        /*0670*/ 	.word	0x0000ee50


	//----- nvinfo : EIATTR_REG_RECONFIG
	.align		4
.L_1394:
        /*0674*/ 	.byte	0x01, 0x54
	.zero		2


	//----- nvinfo : EIATTR_SYSCALL_OFFSETS
	.align		4
        /*0678*/ 	.byte	0x04, 0x46
        /*067a*/ 	.short	(.L_1396 - .L_1395)


	//   ....[0]....
.L_1395:
        /*067c*/ 	.word	0x00001420


	//   ....[1]....
        /*0680*/ 	.word	0x000089b0


	//   ....[2]....
        /*0684*/ 	.word	0x00008af0


	//   ....[3]....
        /*0688*/ 	.word	0x00008c30


	//   ....[4]....
        /*068c*/ 	.word	0x00008d50


	//   ....[5]....
        /*0690*/ 	.word	0x0000a320


	//----- nvinfo : EIATTR_MBARRIER_INSTR_OFFSETS
	.align		4
.L_1396:
        /*0694*/ 	.byte	0x04, 0x39
        /*0696*/ 	.short	(.L_1398 - .L_1397)


	//   ....[0]....
.L_1397:
        /*0698*/ 	.word	0x00000180
        /*069c*/ 	.word	0x000000ff
        /*06a0*/ 	.word	0x00012400
        /*06a4*/ 	.short	0x0100
        /*06a6*/ 	.byte	0x08
	.zero		1


	//   ....[1]....
        /*06a8*/ 	.word	0x00000190
        /*06ac*/ 	.word	0x000000ff
        /*06b0*/ 	.word	0x00012420
        /*06b4*/ 	.short	0x0100
        /*06b6*/ 	.byte	0x08
	.zero		1


	//   ....[2]....
        /*06b8*/ 	.word	0x00000280
        /*06bc*/ 	.word	0x000000ff
        /*06c0*/ 	.word	0x00012430
        /*06c4*/ 	.short	0x0100
        /*06c6*/ 	.byte	0x08
	.zero		1


	//   ....[3]....
        /*06c8*/ 	.word	0x00000290
        /*06cc*/ 	.word	0x000000ff
        /*06d0*/ 	.word	0x00012440
        /*06d4*/ 	.short	0x0100
        /*06d6*/ 	.byte	0x08
	.zero		1


	//   ....[4]....
        /*06d8*/ 	.word	0x000002a0
        /*06dc*/ 	.word	0x000000ff
        /*06e0*/ 	.word	0x00012438
        /*06e4*/ 	.short	0x0100
        /*06e6*/ 	.byte	0x08
	.zero		1


	//   ....[5]....
        /*06e8*/ 	.word	0x000002b0
        /*06ec*/ 	.word	0x000000ff
        /*06f0*/ 	.word	0x00012448
        /*06f4*/ 	.short	0x0100
        /*06f6*/ 	.byte	0x08
	.zero		1


	//   ....[6]....
        /*06f8*/ 	.word	0x000003e0
        /*06fc*/ 	.word	0x000000ff
        /*0700*/ 	.word	0x00012450
        /*0704*/ 	.short	0x0100
        /*0706*/ 	.byte	0x08
	.zero		1


	//   ....[7]....
        /*0708*/ 	.word	0x000003f0
        /*070c*/ 	.word	0x000000ff
        /*0710*/ 	.word	0x00012460
        /*0714*/ 	.short	0x0100
        /*0716*/ 	.byte	0x08
	.zero		1


	//   ....[8]....
        /*0718*/ 	.word	0x00000400
        /*071c*/ 	.word	0x000000ff
        /*0720*/ 	.word	0x00012458
        /*0724*/ 	.short	0x0100
        /*0726*/ 	.byte	0x08
	.zero		1


	//   ....[9]....
        /*0728*/ 	.word	0x00000410
        /*072c*/ 	.word	0x000000ff
        /*0730*/ 	.word	0x00012468
        /*0734*/ 	.short	0x0100
        /*0736*/ 	.byte	0x08
	.zero		1


	//   ....[10]....
        /*0738*/ 	.word	0x00000500
        /*073c*/ 	.word	0x000000ff
        /*0740*/ 	.word	0x00012470
        /*0744*/ 	.short	0x0100
        /*0746*/ 	.byte	0x06
	.zero		1


	//   ....[11]....
        /*0748*/ 	.word	0x00000510
        /*074c*/ 	.word	0x000000ff
        /*0750*/ 	.word	0x00012480
        /*0754*/ 	.short	0x0100
        /*0756*/ 	.byte	0x06
	.zero		1


	//   ....[12]....
        /*0758*/ 	.word	0x00000520
        /*075c*/ 	.word	0x000000ff
        /*0760*/ 	.word	0x00012478
        /*0764*/ 	.short	0x0100
        /*0766*/ 	.byte	0x06
	.zero		1


	//   ....[13]....
        /*0768*/ 	.word	0x00000530
        /*076c*/ 	.word	0x000000ff
        /*0770*/ 	.word	0x00012488
        /*0774*/ 	.short	0x0100
        /*0776*/ 	.byte	0x06
	.zero		1


	//   ....[14]....
        /*0778*/ 	.word	0x00000660
        /*077c*/ 	.word	0x000000ff
        /*0780*/ 	.word	0x00012490
        /*0784*/ 	.short	0x0100
        /*0786*/ 	.byte	0x08
	.zero		1


	//   ....[15]....
        /*0788*/ 	.word	0x00000670
        /*078c*/ 	.word	0x000000ff
        /*0790*/ 	.word	0x000124a0
        /*0794*/ 	.short	0x0100
        /*0796*/ 	.byte	0x08
	.zero		1


	//   ....[16]....
        /*0798*/ 	.word	0x00000680
        /*079c*/ 	.word	0x000000ff
        /*07a0*/ 	.word	0x00012498
        /*07a4*/ 	.short	0x0100
        /*07a6*/ 	.byte	0x08
	.zero		1


	//   ....[17]....
        /*07a8*/ 	.word	0x00000690
        /*07ac*/ 	.word	0x000000ff
        /*07b0*/ 	.word	0x000124a8
        /*07b4*/ 	.short	0x0100
        /*07b6*/ 	.byte	0x08
	.zero		1


	//   ....[18]....
        /*07b8*/ 	.word	0x000007d0
        /*07bc*/ 	.word	0x000000ff
        /*07c0*/ 	.word	0x000124b0
        /*07c4*/ 	.short	0x0100
        /*07c6*/ 	.byte	0x08
	.zero		1


	//   ....[19]....
        /*07c8*/ 	.word	0x000007e0
        /*07cc*/ 	.word	0x000000ff
        /*07d0*/ 	.word	0x000124c0
        /*07d4*/ 	.short	0x0100
        /*07d6*/ 	.byte	0x08
	.zero		1


	//   ....[20]....
        /*07d8*/ 	.word	0x000007f0
        /*07dc*/ 	.word	0x000000ff
        /*07e0*/ 	.word	0x000124b8
        /*07e4*/ 	.short	0x0100
        /*07e6*/ 	.byte	0x08
	.zero		1


	//   ....[21]....
        /*07e8*/ 	.word	0x00000800
        /*07ec*/ 	.word	0x000000ff
        /*07f0*/ 	.word	0x000124c8
        /*07f4*/ 	.short	0x0100
        /*07f6*/ 	.byte	0x08
	.zero		1


	//   ....[22]....
        /*07f8*/ 	.word	0x00001440
        /*07fc*/ 	.word	0x000000ff
        /*0800*/ 	.word	0x00012400
        /*0804*/ 	.short	0x010a
        /*0806*/ 	.byte	0x30
	.zero		1


	//   ....[23]....
        /*0808*/ 	.word	0x000014b0
        /*080c*/ 	.word	0x000000ff
        /*0810*/ 	.word	0x00012430
        /*0814*/ 	.short	0x010a
        /*0816*/ 	.byte	0x30
	.zero		1


	//   ....[24]....
        /*0818*/ 	.word	0x00001500
        /*081c*/ 	.word	0x000000ff
        /*0820*/ 	.word	0x00012430
        /*0824*/ 	.short	0x010a
        /*0826*/ 	.byte	0x30
	.zero		1


	//   ....[25]....
        /*0828*/ 	.word	0x00001ac0
        /*082c*/ 	.word	0x000000ff
        /*0830*/ 	.word	0x00000000
        /*0834*/ 	.short	0x0101
        /*0836*/ 	.byte	0x05
	.zero		1


	//   ....[26]....
        /*0838*/ 	.word	0x00003ea0
        /*083c*/ 	.word	0x000000ff
        /*0840*/ 	.word	0x00012430
        /*0844*/ 	.short	0x010a
        /*0846*/ 	.byte	0x07
	.zero		1


	//   ....[27]....
        /*0848*/ 	.word	0x00003ee0
        /*084c*/ 	.word	0x000000ff
        /*0850*/ 	.word	0x00012430
        /*0854*/ 	.short	0x010a
        /*0856*/ 	.byte	0x07
	.zero		1


	//   ....[28]....
        /*0858*/ 	.word	0x00004330
        /*085c*/ 	.word	0x000000ff
        /*0860*/ 	.word	0x00012450
        /*0864*/ 	.short	0x010a
        /*0866*/ 	.byte	0x0d
	.zero		1


	//   ....[29]....
        /*0868*/ 	.word	0x00004370
        /*086c*/ 	.word	0x000000ff
        /*0870*/ 	.word	0x00012450
        /*0874*/ 	.short	0x010a
        /*0876*/ 	.byte	0x0d
	.zero		1


	//   ....[30]....
        /*0878*/ 	.word	0x00004650
        /*087c*/ 	.word	0x000000ff
        /*0880*/ 	.word	0x00000000
        /*0884*/ 	.short	0x0101
        /*0886*/ 	.byte	0x07
	.zero		1


	//   ....[31]....
        /*0888*/ 	.word	0x00005c00
        /*088c*/ 	.word	0x000000ff
        /*0890*/ 	.word	0x00000000
        /*0894*/ 	.short	0x0101
        /*0896*/ 	.byte	0x07
	.zero		1


	//   ....[32]....
        /*0898*/ 	.word	0x00006090
        /*089c*/ 	.word	0x000000ff
        /*08a0*/ 	.word	0x00012450
        /*08a4*/ 	.short	0x010a
        /*08a6*/ 	.byte	0x10
	.zero		1


	//   ....[33]....
        /*08a8*/ 	.word	0x000060d0
        /*08ac*/ 	.word	0x000000ff
        /*08b0*/ 	.word	0x00012450
        /*08b4*/ 	.short	0x010a
        /*08b6*/ 	.byte	0x10
	.zero		1


	//   ....[34]....
        /*08b8*/ 	.word	0x00006740
        /*08bc*/ 	.word	0x000000ff
        /*08c0*/ 	.word	0x00000000
        /*08c4*/ 	.short	0x0101
        /*08c6*/ 	.byte	0x04
	.zero		1


	//   ....[35]....
        /*08c8*/ 	.word	0x00007660
        /*08cc*/ 	.word	0x000000ff
        /*08d0*/ 	.word	0x00000000
        /*08d4*/ 	.short	0x0101
        /*08d6*/ 	.byte	0x04
	.zero		1


	//   ....[36]....
        /*08d8*/ 	.word	0x00009410
        /*08dc*/ 	.word	0x000000ff
        /*08e0*/ 	.word	0x00012480
        /*08e4*/ 	.short	0x010a
        /*08e6*/ 	.byte	0x2b
	.zero		1


	//   ....[37]....
        /*08e8*/ 	.word	0x00009a90
        /*08ec*/ 	.word	0x000000ff
        /*08f0*/ 	.word	0x00012470
        /*08f4*/ 	.short	0x0107
        /*08f6*/ 	.byte	0x2b
	.zero		1


	//   ....[38]....
        /*08f8*/ 	.word	0x00009b20
        /*08fc*/ 	.word	0x000000ff
        /*0900*/ 	.word	0x00012470
        /*0904*/ 	.short	0x0101
        /*0906*/ 	.byte	0x2b
	.zero		1


	//   ....[39]....
        /*0908*/ 	.word	0x00009b70
        /*090c*/ 	.word	0x000000ff
        /*0910*/ 	.word	0x00012440
        /*0914*/ 	.short	0x010a
        /*0916*/ 	.byte	0x2b
	.zero		1


	//   ....[40]....
        /*0918*/ 	.word	0x0000a0b0
        /*091c*/ 	.word	0x000000ff
        /*0920*/ 	.word	0x00012430
        /*0924*/ 	.short	0x0107
        /*0926*/ 	.byte	0x2b
	.zero		1


	//   ....[41]....
        /*0928*/ 	.word	0x0000a140
        /*092c*/ 	.word	0x000000ff
        /*0930*/ 	.word	0x00012430
        /*0934*/ 	.short	0x0101
        /*0936*/ 	.byte	0x2b
	.zero		1


	//   ....[42]....
        /*0938*/ 	.word	0x0000aa30
        /*093c*/ 	.word	0x000000ff
        /*0940*/ 	.word	0x00012400
        /*0944*/ 	.short	0x0107
        /*0946*/ 	.byte	0x2b
	.zero		1


	//   ....[43]....
        /*0948*/ 	.word	0x0000aa70
        /*094c*/ 	.word	0x000000ff
        /*0950*/ 	.word	0x00012400
        /*0954*/ 	.short	0x0101
        /*0956*/ 	.byte	0x2b
	.zero		1


	//   ....[44]....
        /*0958*/ 	.word	0x0000aa80
        /*095c*/ 	.word	0x000000ff
        /*0960*/ 	.word	0x00012420
        /*0964*/ 	.short	0x010a
        /*0966*/ 	.byte	0x2b
	.zero		1


	//   ....[45]....
        /*0968*/ 	.word	0x0000af20
        /*096c*/ 	.word	0x00000005
        /*0970*/ 	.word	0x00012480
        /*0974*/ 	.short	0x010a
        /*0976*/ 	.byte	0x3f
	.zero		1


	//   ....[46]....
        /*0978*/ 	.word	0x0000b490
        /*097c*/ 	.word	0x00000005
        /*0980*/ 	.word	0x00012470
        /*0984*/ 	.short	0x0107
        /*0986*/ 	.byte	0x3f
	.zero		1


	//   ....[47]....
        /*0988*/ 	.word	0x0000b520
        /*098c*/ 	.word	0x00000005
        /*0990*/ 	.word	0x00012470
        /*0994*/ 	.short	0x0101
        /*0996*/ 	.byte	0x3f
	.zero		1


	//   ....[48]....
        /*0998*/ 	.word	0x0000b550
        /*099c*/ 	.word	0x00000005
        /*09a0*/ 	.word	0x00012440
        /*09a4*/ 	.short	0x010a
        /*09a6*/ 	.byte	0x3f
	.zero		1


	//   ....[49]....
        /*09a8*/ 	.word	0x0000b9f0
        /*09ac*/ 	.word	0x00000005
        /*09b0*/ 	.word	0x00012430
        /*09b4*/ 	.short	0x0107
        /*09b6*/ 	.byte	0x3f
	.zero		1


	//   ....[50]....
        /*09b8*/ 	.word	0x0000ba90
        /*09bc*/ 	.word	0x00000005
        /*09c0*/ 	.word	0x00012430
        /*09c4*/ 	.short	0x0101
        /*09c6*/ 	.byte	0x3f
	.zero		1


	//   ....[51]....
        /*09c8*/ 	.word	0x0000bb10
        /*09cc*/ 	.word	0x00000003
        /*09d0*/ 	.word	0x00012470
        /*09d4*/ 	.short	0x010a
        /*09d6*/ 	.byte	0x3f
	.zero		1


	//   ....[52]....
        /*09d8*/ 	.word	0x0000bba0
        /*09dc*/ 	.word	0x00000003
        /*09e0*/ 	.word	0x00012460
        /*09e4*/ 	.short	0x010a
        /*09e6*/ 	.byte	0x3f
	.zero		1


	//   ....[53]....
        /*09e8*/ 	.word	0x0000bf90
        /*09ec*/ 	.word	0x00000003
        /*09f0*/ 	.word	0x00012450
        /*09f4*/ 	.short	0x0101
        /*09f6*/ 	.byte	0x3f
	.zero		1


	//   ....[54]....
        /*09f8*/ 	.word	0x0000c030
        /*09fc*/ 	.word	0x00000003
        /*0a00*/ 	.word	0x00000000
        /*0a04*/ 	.short	0x0101
        /*0a06*/ 	.byte	0x3f
	.zero		1


	//   ....[55]....
        /*0a08*/ 	.word	0x0000c130
        /*0a0c*/ 	.word	0x00000002
        /*0a10*/ 	.word	0x00012470
        /*0a14*/ 	.short	0x010a
        /*0a16*/ 	.byte	0x3f
	.zero		1


	//   ....[56]....
        /*0a18*/ 	.word	0x0000c1e0
        /*0a1c*/ 	.word	0x00000002
        /*0a20*/ 	.word	0x00012460
        /*0a24*/ 	.short	0x010a
        /*0a26*/ 	.byte	0x3f
	.zero		1


	//   ....[57]....
        /*0a28*/ 	.word	0x0000c5d0
        /*0a2c*/ 	.word	0x00000002
        /*0a30*/ 	.word	0x00012450
        /*0a34*/ 	.short	0x0101
        /*0a36*/ 	.byte	0x3f
	.zero		1


	//   ....[58]....
        /*0a38*/ 	.word	0x0000c660
        /*0a3c*/ 	.word	0x00000002
        /*0a40*/ 	.word	0x00000000
        /*0a44*/ 	.short	0x0101
        /*0a46*/ 	.byte	0x3f
	.zero		1


	//   ....[59]....
        /*0a48*/ 	.word	0x0000c700
        /*0a4c*/ 	.word	0x00000006
        /*0a50*/ 	.word	0x00012420
        /*0a54*/ 	.short	0x010a
        /*0a56*/ 	.byte	0x3f
	.zero		1


	//   ....[60]....
        /*0a58*/ 	.word	0x0000c820
        /*0a5c*/ 	.word	0x00000005
        /*0a60*/ 	.word	0x00012440
        /*0a64*/ 	.short	0x010a
        /*0a66*/ 	.byte	0x3f
	.zero		1


	//   ....[61]....
        /*0a68*/ 	.word	0x0000c8c0
        /*0a6c*/ 	.word	0x00000003
        /*0a70*/ 	.word	0x00012440
        /*0a74*/ 	.short	0x010a
        /*0a76*/ 	.byte	0x3f
	.zero		1


	//   ....[62]....
        /*0a78*/ 	.word	0x0000c900
        /*0a7c*/ 	.word	0x00000005
        /*0a80*/ 	.word	0x00012460
        /*0a84*/ 	.short	0x010a
        /*0a86*/ 	.byte	0x3f
	.zero		1


	//   ....[63]....
        /*0a88*/ 	.word	0x0000c940
        /*0a8c*/ 	.word	0x00000003
        /*0a90*/ 	.word	0x00012460
        /*0a94*/ 	.short	0x010a
        /*0a96*/ 	.byte	0x3f
	.zero		1


	//   ....[64]....
        /*0a98*/ 	.word	0x0000c980
        /*0a9c*/ 	.word	0x00000005
        /*0aa0*/ 	.word	0x00012480
        /*0aa4*/ 	.short	0x010a
        /*0aa6*/ 	.byte	0x3f
	.zero		1


	//   ....[65]....
        /*0aa8*/ 	.word	0x0000c9c0
        /*0aac*/ 	.word	0x00000003
        /*0ab0*/ 	.word	0x00012480
        /*0ab4*/ 	.short	0x010a
        /*0ab6*/ 	.byte	0x3f
	.zero		1


	//   ....[66]....
        /*0ab8*/ 	.word	0x0000ca30
        /*0abc*/ 	.word	0x00000003
        /*0ac0*/ 	.word	0x00012400
        /*0ac4*/ 	.short	0x010a
        /*0ac6*/ 	.byte	0x3f
	.zero		1


	//   ....[67]....
        /*0ac8*/ 	.word	0x0000ca90
        /*0acc*/ 	.word	0x00000003
        /*0ad0*/ 	.word	0x00012430
        /*0ad4*/ 	.short	0x010a
        /*0ad6*/ 	.byte	0x3f
	.zero		1


	//   ....[68]....
        /*0ad8*/ 	.word	0x0000caf0
        /*0adc*/ 	.word	0x00000009
        /*0ae0*/ 	.word	0x00012430
        /*0ae4*/ 	.short	0x010a
        /*0ae6*/ 	.byte	0x3f
	.zero		1


	//   ....[69]....
        /*0ae8*/ 	.word	0x0000cb50
        /*0aec*/ 	.word	0x00000009
        /*0af0*/ 	.word	0x00012450
        /*0af4*/ 	.short	0x010a
        /*0af6*/ 	.byte	0x3f
	.zero		1


	//   ....[70]....
        /*0af8*/ 	.word	0x0000cbb0
        /*0afc*/ 	.word	0x00000006
        /*0b00*/ 	.word	0x00012450
        /*0b04*/ 	.short	0x010a
        /*0b06*/ 	.byte	0x3f
	.zero		1


	//   ....[71]....
        /*0b08*/ 	.word	0x0000cca0
        /*0b0c*/ 	.word	0x0000001c
        /*0b10*/ 	.word	0x00012480
        /*0b14*/ 	.short	0x010a
        /*0b16*/ 	.byte	0x3f
	.zero		1


	//   ....[72]....
        /*0b18*/ 	.word	0x0000d450
        /*0b1c*/ 	.word	0x0000001c
        /*0b20*/ 	.word	0x00012440
        /*0b24*/ 	.short	0x010a
        /*0b26*/ 	.byte	0x3f
	.zero		1


	//   ....[73]....
        /*0b28*/ 	.word	0x0000e190
        /*0b2c*/ 	.word	0x0000001c
        /*0b30*/ 	.word	0x00012420
        /*0b34*/ 	.short	0x010a
        /*0b36*/ 	.byte	0x3f
	.zero		1


	//   ....[74]....
        /*0b38*/ 	.word	0x0000e1e0
        /*0b3c*/ 	.word	0x00000005
        /*0b40*/ 	.word	0x00012480
        /*0b44*/ 	.short	0x010a
        /*0b46*/ 	.byte	0x3f
	.zero		1


	//   ....[75]....
        /*0b48*/ 	.word	0x0000e8b0
        /*0b4c*/ 	.word	0x00000005
        /*0b50*/ 	.word	0x00012440
        /*0b54*/ 	.short	0x010a
        /*0b56*/ 	.byte	0x3f
	.zero		1


	//   ....[76]....
        /*0b58*/ 	.word	0x0000ee80
        /*0b5c*/ 	.word	0x00000003
        /*0b60*/ 	.word	0x00012470
        /*0b64*/ 	.short	0x010a
        /*0b66*/ 	.byte	0x3f
	.zero		1


	//   ....[77]....
        /*0b68*/ 	.word	0x0000eed0
        /*0b6c*/ 	.word	0x00000003
        /*0b70*/ 	.word	0x00012460
        /*0b74*/ 	.short	0x010a
        /*0b76*/ 	.byte	0x3f
	.zero		1


	//   ....[78]....
        /*0b78*/ 	.word	0x0000ef20
        /*0b7c*/ 	.word	0x00000002
        /*0b80*/ 	.word	0x00012470
        /*0b84*/ 	.short	0x010a
        /*0b86*/ 	.byte	0x3f
	.zero		1


	//   ....[79]....
        /*0b88*/ 	.word	0x0000ef70
        /*0b8c*/ 	.word	0x00000002
        /*0b90*/ 	.word	0x00012460
        /*0b94*/ 	.short	0x010a
        /*0b96*/ 	.byte	0x3f
	.zero		1


	//   ....[80]....
        /*0b98*/ 	.word	0x0000efc0
        /*0b9c*/ 	.word	0x00000006
        /*0ba0*/ 	.word	0x00012420
        /*0ba4*/ 	.short	0x010a
        /*0ba6*/ 	.byte	0x3f
	.zero		1


	//   ....[81]....
        /*0ba8*/ 	.word	0x0000f010
        /*0bac*/ 	.word	0x00000005
        /*0bb0*/ 	.word	0x00012440
        /*0bb4*/ 	.short	0x010a
        /*0bb6*/ 	.byte	0x3f
	.zero		1


	//   ....[82]....
        /*0bb8*/ 	.word	0x0000f060
        /*0bbc*/ 	.word	0x00000003
        /*0bc0*/ 	.word	0x00012440
        /*0bc4*/ 	.short	0x010a
        /*0bc6*/ 	.byte	0x3f
	.zero		1


	//   ....[83]....
        /*0bc8*/ 	.word	0x0000f0b0
        /*0bcc*/ 	.word	0x00000005
        /*0bd0*/ 	.word	0x00012460
        /*0bd4*/ 	.short	0x010a
        /*0bd6*/ 	.byte	0x3f
	.zero		1


	//   ....[84]....
        /*0bd8*/ 	.word	0x0000f100
        /*0bdc*/ 	.word	0x00000003
        /*0be0*/ 	.word	0x00012460
        /*0be4*/ 	.short	0x010a
        /*0be6*/ 	.byte	0x3f
	.zero		1


	//   ....[85]....
        /*0be8*/ 	.word	0x0000f150
        /*0bec*/ 	.word	0x00000005
        /*0bf0*/ 	.word	0x00012480
        /*0bf4*/ 	.short	0x010a
        /*0bf6*/ 	.byte	0x3f
	.zero		1


	//----- nvinfo : EIATTR_NUM_MBARRIERS
	.align		4
.L_1398:
        /*0bf8*/ 	.byte	0x03, 0x38
        /*0bfa*/ 	.short	0x0016


	//----- nvinfo : EIATTR_EXIT_INSTR_OFFSETS
	.align		4
        /*0bfc*/ 	.byte	0x04, 0x1c
        /*0bfe*/ 	.short	(.L_1400 - .L_1399)


	//   ....[0]....
.L_1399:
        /*0c00*/ 	.word	0x0000ca10


	//----- nvinfo : EIATTR_MAX_THREADS
	.align		4
.L_1400:
        /*0c04*/ 	.byte	0x04, 0x05
        /*0c06*/ 	.short	(.L_1402 - .L_1401)
.L_1401:
        /*0c08*/ 	.word	0x00000200
        /*0c0c*/ 	.word	0x00000001
        /*0c10*/ 	.word	0x00000001


	//----- nvinfo : EIATTR_CRS_STACK_SIZE
	.align		4
.L_1402:
        /*0c14*/ 	.byte	0x04, 0x1e
        /*0c16*/ 	.short	(.L_1404 - .L_1403)
.L_1403:
        /*0c18*/ 	.word	0x00000000


	//----- nvinfo : EIATTR_CBANK_PARAM_SIZE
	.align		4
.L_1404:
        /*0c1c*/ 	.byte	0x03, 0x19
        /*0c1e*/ 	.short	0x0a70


	//----- nvinfo : EIATTR_PARAM_CBANK
	.align		4
        /*0c20*/ 	.byte	0x04, 0x0a
        /*0c22*/ 	.short	(.L_1406 - .L_1405)
	.align		4
.L_1405:
        /*0c24*/ 	.word	index@(.nv.constant0._ZN7cutlass13device_kernelIN5flash11enable_sm90INS1_16FlashAttnFwdSm90INS1_25CollectiveMainloopFwdSm90ILi2EN4cute5tupleIJNS5_1CILi1EEES8_S8_EEENS6_IJNS7_ILi192EEENS7_ILi160EEENS7_ILi64EEEEEELi64ENS_12float_e4m3_tEfNS_4arch4Sm90ELb0ELb0ELb0ELb0ELb1ELb0ELb0ELb1ELb1ELb1ELb1ELb0EEENS1_21CollectiveEpilogueFwdINS6_IJSA_SC_SB_EEES9_NS_10bfloat16_tESG_Li384ELb0ELb1ELb1ELb1EEENS1_19SingleTileSchedulerILb0ELb1ELb1ELi192EEEEEEEEEvNT_6ParamsE)
        /*0c28*/ 	.short	0x0210
        /*0c2a*/ 	.short	0x0a70


	//----- nvinfo : EIATTR_SW_WAR
	.align		4
.L_1406:
        /*0c2c*/ 	.byte	0x04, 0x36
        /*0c2e*/ 	.short	(.L_1408 - .L_1407)
.L_1407:
        /*0c30*/ 	.word	0x00000008
.L_1408:


//--------------------- .nv.info._ZN7cutlass13device_kernelIN5flash11enable_sm90INS1_16FlashAttnFwdSm90INS1_25CollectiveMainloopFwdSm90ILi2EN4cute5tupleIJNS5_1CILi1EEES8_S8_EEENS6_IJNS7_ILi192EEENS7_ILi160EEENS7_ILi64EEEEEELi64ENS_12float_e4m3_tEfNS_4arch4Sm90ELb0ELb0ELb0ELb1ELb1ELb0ELb0ELb1ELb1ELb1ELb1ELb0EEENS1_21CollectiveEpilogueFwdINS6_IJSA_SC_SB_EEES9_NS_10bfloat16_tESG_Li384ELb1ELb1ELb1ELb1EEENS1_36VarlenDynamicPersistentTileSchedulerILi192ELi160ELi384ELi128ELb1ELb1ELb1ELb0ELb1ELb1EEEEEEEEEvNT_6ParamsE --------------------------
	.section	.nv.info._ZN7cutlass13device_kernelIN5flash11enable_sm90INS1_16FlashAttnFwdSm90INS1_25CollectiveMainloopFwdSm90ILi2EN4cute5tupleIJNS5_1CILi1EEES8_S8_EEENS6_IJNS7_ILi192EEENS7_ILi160EEENS7_ILi64EEEEEELi64ENS_12float_e4m3_tEfNS_4arch4Sm90ELb0ELb0ELb0ELb1ELb1ELb0ELb0ELb1ELb1ELb1ELb1ELb0EEENS1_21CollectiveEpilogueFwdINS6_IJSA_SC_SB_EEES9_NS_10bfloat16_tESG_Li384ELb1ELb1ELb1ELb1EEENS1_36VarlenDynamicPersistentTileSchedulerILi192ELi160ELi384ELi128ELb1ELb1ELb1ELb0ELb1ELb1EEEEEEEEEvNT_6ParamsE,"",@"SHT_CUDA_INFO"
	.sectionflags	@""
	.align	4


	//----- nvinfo : EIATTR_CUDA_API_VERSION
	.align		4
        /*0000*/ 	.byte	0x04, 0x37
        /*0002*/ 	.short	(.L_1410 - .L_1409)
.L_1409:
        /*0004*/ 	.word	0x00000082


	//----- nvinfo : EIATTR_KPARAM_INFO
	.align		4
.L_1410:
        /*0008*/ 	.byte	0x04, 0x17
        /*000a*/ 	.short	(.L_1412 - .L_1411)
.L_1411:
        /*000c*/ 	.word	0x00000000
        /*0010*/ 	.short	0x0000
        /*0012*/ 	.short	0x0070
        /*0014*/ 	.byte	0x00, 0xf0, 0x01, 0x2a


	//----- nvinfo : EIATTR_SPARSE_MMA_MASK
	.align		4
.L_1412:
        /*0018*/ 	.byte	0x03, 0x50
        /*001a*/ 	.short	0x0000


	//----- nvinfo : EIATTR_MAXREG_COUNT
	.align		4
        /*001c*/ 	.byte	0x03, 0x1b
        /*001e*/ 	.short	0x0080


	//----- nvinfo : EIATTR_NUM_BARRIERS
	.align		4
        /*0020*/ 	.byte	0x02, 0x4c
        /*0022*/ 	.byte	0x09
	.zero		1


	//----- nvinfo : EIATTR_EXTERNS
	.align		4
        /*0024*/ 	.byte	0x04, 0x0f
        /*0026*/ 	.short	(.L_1414 - .L_1413)


	//   ....[0]....
	.align		4
.L_1413:
        /*0028*/ 	.word	index@(__assertfail)


	//----- nvinfo : EIATTR_ANNOTATIONS
	.align		4
.L_1414:
        /*002c*/ 	.byte	0x04, 0x55
        /*002e*/ 	.short	(.L_1416 - .L_1415)


	//   ....[0]....
.L_1415:
        /* <DEDUP_REMOVED lines=55> */


	//----- nvinfo : EIATTR_MERCURY_ISA_VERSION
	.align		4
.L_1416:
        /*0390*/ 	.byte	0x03, 0x5f
        /*0392*/ 	.short	0x0101


	//----- nvinfo : EIATTR_UNUSED_LOAD_BYTE_OFFSET
	.align		4
        /*0394*/ 	.byte	0x04, 0x44
        /*0396*/ 	.short	(.L_1418 - .L_1417)


	//   ....[0]....
.L_1417:
        /*0398*/ 	.word	0x00000940
        /*039c*/ 	.word	0x0000fff0


	//   ....[1]....
        /*03a0*/ 	.word	0x00006f70
        /*03a4*/ 	.word	0x0000fff0


	//----- nvinfo : EIATTR_INT_WARP_WIDE_INSTR_OFFSETS
	.align		4
.L_1418:
        /*03a8*/ 	.byte	0x04, 0x31
        /*03aa*/ 	.short	(.L_1420 - .L_1419)


	//   ....[0]....
.L_1419:
        /*03ac*/ 	.word	0x000000c0


	//   ....[1]....
        /*03b0*/ 	.word	0x000000d0


	//   ....[2]....
        /*03b4*/ 	.word	0x00000170


	//   ....[3]....
        /*03b8*/ 	.word	0x0000b1f0


	//   ....[4]....
        /*03bc*/ 	.word	0x0000b280


	//   ....[5]....
        /*03c0*/ 	.word	0x0000ee10


	//   ....[6]....
        /*03c4*/ 	.word	0x0000eea0


	//----- nvinfo : EIATTR_COOP_GROUP_MASK_REGIDS
	.align		4
.L_1420:
        /*03c8*/ 	.byte	0x04, 0x29
        /*03ca*/ 	.short	(.L_1422 - .L_1421)


	//   ....[0]....
.L_1421:
        /*03cc*/ 	.word	0xffffffff


	//   ....[1]....
        /*03d0*/ 	.word	0xffffffff


	//   ....[2]....
        /*03d4*/ 	.word	0xffffffff


	//   ....[3]....
        /*03d8*/ 	.word	0xffffffff


	//   ....[4]....
        /*03dc*/ 	.word	0xffffffff


	//   ....[5]....
        /*03e0*/ 	.word	0xffffffff


	//   ....[6]....
        /*03e4*/ 	.word	0xffffffff


	//   ....[7]....
        /*03e8*/ 	.word	0xffffffff


	//   ....[8]....
        /*03ec*/ 	.word	0xffffffff


	//   ....[9]....
        /*03f0*/ 	.word	0xffffffff


	//   ....[10]....
        /*03f4*/ 	.word	0xffffffff


	//   ....[11]....
        /*03f8*/ 	.word	0xffffffff


	//   ....[12]....
        /*03fc*/ 	.word	0xffffffff


	//   ....[13]....
        /*0400*/ 	.word	0xffffffff


	//   ....[14]....
        /*0404*/ 	.word	0xffffffff


	//   ....[15]....
        /*0408*/ 	.word	0xffffffff


	//   ....[16]....
        /*040c*/ 	.word	0xffffffff


	//   ....[17]....
        /*0410*/ 	.word	0xffffffff


	//   ....[18]....
        /*0414*/ 	.word	0xffffffff


	//   ....[19]....
        /*0418*/ 	.word	0xffffffff


	//   ....[20]....
        /*041c*/ 	.word	0xffffffff


	//   ....[21]....
        /*0420*/ 	.word	0xffffffff


	//   ....[22]....
        /*0424*/ 	.word	0xffffffff


	//   ....[23]....
        /*0428*/ 	.word	0xffffffff


	//   ....[24]....
        /*042c*/ 	.word	0xffffffff


	//   ....[25]....
        /*0430*/ 	.word	0xffffffff


	//   ....[26]....
        /*0434*/ 	.word	0xffffffff


	//   ....[27]....
        /*0438*/ 	.word	0xffffffff


	//   ....[28]....
        /*043c*/ 	.word	0xffffffff


	//   ....[29]....
        /*0440*/ 	.word	0xffffffff


	//   ....[30]....
        /*0444*/ 	.word	0xffffffff


	//   ....[31]....
        /*0448*/ 	.word	0xffffffff


	//   ....[32]....
        /*044c*/ 	.word	0xffffffff


	//   ....[33]....
        /*0450*/ 	.word	0xffffffff


	//   ....[34]....
        /*0454*/ 	.word	0xffffffff


	//   ....[35]....
        /*0458*/ 	.word	0xffffffff


	//   ....[36]....
        /*045c*/ 	.word	0xffffffff


	//   ....[37]....
        /*0460*/ 	.word	0xffffffff


	//   ....[38]....
        /*0464*/ 	.word	0xffffffff


	//   ....[39]....
        /*0468*/ 	.word	0xffffffff


	//   ....[40]....
        /*046c*/ 	.word	0xffffffff


	//   ....[41]....
        /*0470*/ 	.word	0xffffffff


	//   ....[42]....
        /*0474*/ 	.word	0xffffffff


	//   ....[43]....
        /*0478*/ 	.word	0xffffffff


	//   ....[44]....
        /*047c*/ 	.word	0xffffffff


	//   ....[45]....
        /*0480*/ 	.word	0xffffffff


	//   ....[46]....
        /*0484*/ 	.word	0xffffffff


	//   ....[47]....
        /*0488*/ 	.word	0xffffffff


	//   ....[48]....
        /*048c*/ 	.word	0xffffffff


	//   ....[49]....
        /*0490*/ 	.word	0xffffffff


	//   ....[50]....
        /*0494*/ 	.word	0xffffffff


	//   ....[51]....
        /*0498*/ 	.word	0xffffffff


	//   ....[52]....
        /*049c*/ 	.word	0xffffffff


	//   ....[53]....
        /*04a0*/ 	.word	0xffffffff


	//   ....[54]....
        /*04a4*/ 	.word	0xffffffff


	//   ....[55]....
        /*04a8*/ 	.word	0xffffffff


	//   ....[56]....
        /*04ac*/ 	.word	0xffffffff


	//   ....[57]....
        /*04b0*/ 	.word	0xffffffff


	//   ....[58]....
        /*04b4*/ 	.word	0xffffffff


	//   ....[59]....
        /*04b8*/ 	.word	0xffffffff


	//   ....[60]....
        /*04bc*/ 	.word	0xffffffff


	//   ....[61]....
        /*04c0*/ 	.word	0xffffffff


	//   ....[62]....
        /*04c4*/ 	.word	0xffffffff


	//   ....[63]....
        /*04c8*/ 	.word	0xffffffff


	//   ....[64]....
        /*04cc*/ 	.word	0xffffffff


	//   ....[65]....
        /*04d0*/ 	.word	0xffffffff


	//   ....[66]....
        /*04d4*/ 	.word	0xffffffff


	//   ....[67]....
        /*04d8*/ 	.word	0xffffffff


	//   ....[68]....
        /*04dc*/ 	.word	0xffffffff


	//   ....[69]....
        /*04e0*/ 	.word	0xffffffff


	//   ....[70]....
        /*04e4*/ 	.word	0xffffffff


	//   ....[71]....
        /*04e8*/ 	.word	0xffffffff


	//   ....[72]....
        /*04ec*/ 	.word	0xffffffff


	//   ....[73]....
        /*04f0*/ 	.word	0xffffffff


	//   ....[74]....
        /*04f4*/ 	.word	0xffffffff


	//   ....[75]....
        /*04f8*/ 	.word	0xffffffff


	//   ....[76]....
        /*04fc*/ 	.word	0xffffffff


	//   ....[77]....
        /*0500*/ 	.word	0xffffffff


	//   ....[78]....
        /*0504*/ 	.word	0xffffffff


	//   ....[79]....
        /*0508*/ 	.word	0xffffffff


	//   ....[80]....
        /*050c*/ 	.word	0xffffffff


	//   ....[81]....
        /*0510*/ 	.word	0xffffffff


	//   ....[82]....
        /*0514*/ 	.word	0xffffffff


	//   ....[83]....
        /*0518*/ 	.word	0xffffffff


	//   ....[84]....
        /*051c*/ 	.word	0xffffffff


	//   ....[85]....
        /*0520*/ 	.word	0xffffffff


	//   ....[86]....
        /*0524*/ 	.word	0xffffffff


	//   ....[87]....
        /*0528*/ 	.word	0xffffffff


	//   ....[88]....
        /*052c*/ 	.word	0xffffffff


	//   ....[89]....
        /*0530*/ 	.word	0xffffffff


	//   ....[90]....
        /*0534*/ 	.word	0xffffffff


	//   ....[91]....
        /*0538*/ 	.word	0xffffffff


	//   ....[92]....
        /*053c*/ 	.word	0xffffffff


	//   ....[93]....
        /*0540*/ 	.word	0xffffffff


	//   ....[94]....
        /*0544*/ 	.word	0xffffffff


	//   ....[95]....
        /*0548*/ 	.word	0xffffffff


	//   ....[96]....
        /*054c*/ 	.word	0xffffffff


	//   ....[97]....
        /*0550*/ 	.word	0xffffffff


	//   ....[98]....
        /*0554*/ 	.word	0xffffffff


	//   ....[99]....
        /*0558*/ 	.word	0xffffffff


	//   ....[100]....
        /*055c*/ 	.word	0xffffffff


	//   ....[101]....
        /*0560*/ 	.word	0xffffffff


	//   ....[102]....
        /*0564*/ 	.word	0xffffffff


	//   ....[103]....
        /*0568*/ 	.word	0xffffffff


	//   ....[104]....
        /*056c*/ 	.word	0xffffffff


	//   ....[105]....
        /*0570*/ 	.word	0xffffffff


	//   ....[106]....
        /*0574*/ 	.word	0xffffffff


	//   ....[107]....
        /*0578*/ 	.word	0xffffffff


	//   ....[108]....
        /*057c*/ 	.word	0xffffffff


	//   ....[109]....
        /*0580*/ 	.word	0xffffffff


	//   ....[110]....
        /*0584*/ 	.word	0xffffffff


	//   ....[111]....
        /*0588*/ 	.word	0xffffffff


	//   ....[112]....
        /*058c*/ 	.word	0xffffffff


	//   ....[113]....
        /*0590*/ 	.word	0xffffffff


	//   ....[114]....
        /*0594*/ 	.word	0xffffffff


	//   ....[115]....
        /*0598*/ 	.word	0xffffffff


	//   ....[116]....
        /*059c*/ 	.word	0xffffffff


	//   ....[117]....
        /*05a0*/ 	.word	0xffffffff


	//   ....[118]....
        /*05a4*/ 	.word	0xffffffff


	//   ....[119]....
        /*05a8*/ 	.word	0xffffffff


	//   ....[120]....
        /*05ac*/ 	.word	0xffffffff


	//   ....[121]....
        /*05b0*/ 	.word	0xffffffff


	//   ....[122]....
        /*05b4*/ 	.word	0xffffffff


	//   ....[123]....
        /*05b8*/ 	.word	0xffffffff


	//   ....[124]....
        /*05bc*/ 	.word	0xffffffff


	//   ....[125]....
        /*05c0*/ 	.word	0xffffffff


	//   ....[126]....
        /*05c4*/ 	.word	0xffffffff


	//   ....[127]....
        /*05c8*/ 	.word	0xffffffff


	//   ....[128]....
        /*05cc*/ 	.word	0xffffffff


	//   ....[129]....
        /*05d0*/ 	.word	0xffffffff


	//   ....[130]....
        /*05d4*/ 	.word	0xffffffff


	//   ....[131]....
        /*05d8*/ 	.word	0xffffffff


	//   ....[132]....
        /*05dc*/ 	.word	0xffffffff


	//   ....[133]....
        /*05e0*/ 	.word	0xffffffff


	//   ....[134]....
        /*05e4*/ 	.word	0xffffffff


	//   ....[135]....
        /*05e8*/ 	.word	0xffffffff


	//   ....[136]....
        /*05ec*/ 	.word	0xffffffff


	//   ....[137]....
        /*05f0*/ 	.word	0xffffffff


	//   ....[138]....
        /*05f4*/ 	.word	0xffffffff


	//   ....[139]....
        /*05f8*/ 	.word	0xffffffff


	//   ....[140]....
        /*05fc*/ 	.word	0xffffffff


	//   ....[141]....
        /*0600*/ 	.word	0xffffffff


	//   ....[142]....
        /*0604*/ 	.word	0xffffffff


	//   ....[143]....
        /*0608*/ 	.word	0xffffffff


	//   ....[144]....
        /*060c*/ 	.word	0xffffffff


	//   ....[145]....
        /*0610*/ 	.word	0xffffffff


	//   ....[146]....
        /*0614*/ 	.word	0xffffffff


	//   ....[147]....
        /*0618*/ 	.word	0xffffffff


	//   ....[148]....
        /*061c*/ 	.word	0xffffffff


	//   ....[149]....
        /*0620*/ 	.word	0xffffffff


	//   ....[150]....
        /*0624*/ 	.word	0xffffffff


	//   ....[151]....
        /*0628*/ 	.word	0xffffffff


	//   ....[152]....
        /*062c*/ 	.word	0xffffffff


	//   ....[153]....
        /*0630*/ 	.word	0xffffffff


	//   ....[154]....
        /*0634*/ 	.word	0xffffffff


	//   ....[155]....
        /*0638*/ 	.word	0xffffffff


	//   ....[156]....
        /*063c*/ 	.word	0xffffffff


	//   ....[157]....
        /*0640*/ 	.word	0xffffffff


	//   ....[158]....
        /*0644*/ 	.word	0xffffffff


	//   ....[159]....
        /*0648*/ 	.word	0xffffffff


	//   ....[160]....
        /*064c*/ 	.word	0xffffffff


	//   ....[161]....
        /*0650*/ 	.word	0xffffffff


	//   ....[162]....
        /*0654*/ 	.word	0xffffffff


	//   ....[163]....
        /*0658*/ 	.word	0x0500000f


	//   ....[164]....
        /*065c*/ 	.word	0x0500000f


	//   ....[165]....
        /*0660*/ 	.word	0x0500000f


	//   ....[166]....
        /*0664*/ 	.word	0x0500000f


	//   ....[167]....
        /*0668*/ 	.word	0x0500000f


	//   ....[168]....
        /*066c*/ 	.word	0x0500000f


	//   ....[169]....
        /*0670*/ 	.word	0x0500000f


	//   ....[170]....
        /*0674*/ 	.word	0x0500000f


	//   ....[171]....
        /*0678*/ 	.word	0x0500000f


	//   ....[172]....
        /*067c*/ 	.word	0x0500000f


	//   ....[173]....
        /*0680*/ 	.word	0x0500000f


	//   ....[174]....
        /*0684*/ 	.word	0x0500000f


	//   ....[175]....
        /*0688*/ 	.word	0x0500000f


	//   ....[176]....
        /*068c*/ 	.word	0x0500000f


	//   ....[177]....
        /*0690*/ 	.word	0x0500000f


	//   ....[178]....
        /*0694*/ 	.word	0x0500000f


	//   ....[179]....
        /*0698*/ 	.word	0x0500000f


	//   ....[180]....
        /*069c*/ 	.word	0x0500000f


	//   ....[181]....
        /*06a0*/ 	.word	0x0500000f


	//   ....[182]....
        /*06a4*/ 	.word	0x0500000f


	//   ....[183]....
        /*06a8*/ 	.word	0x0500000f


	//   ....[184]....
        /*06ac*/ 	.word	0x0500000f


	//   ....[185]....
        /*06b0*/ 	.word	0x0500000f


	//   ....[186]....
        /*06b4*/ 	.word	0x0500000f


	//   ....[187]....
        /*06b8*/ 	.word	0x0500000f


	//   ....[188]....
        /*06bc*/ 	.word	0x0500000f


	//   ....[189]....
        /*06c0*/ 	.word	0x0500000f


	//   ....[190]....
        /*06c4*/ 	.word	0x0500000f


	//   ....[191]....
        /*06c8*/ 	.word	0x0500000f


	//   ....[192]....
        /*06cc*/ 	.word	0x0500000f


	//   ....[193]....
        /*06d0*/ 	.word	0x0500000f


	//   ....[194]....
        /*06d4*/ 	.word	0x0500000f


	//   ....[195]....
        /*06d8*/ 	.word	0x0500000f


	//   ....[196]....
        /*06dc*/ 	.word	0x0500000f


	//   ....[197]....
        /*06e0*/ 	.word	0x0500000f


	//   ....[198]....
        /*06e4*/ 	.word	0x0500000f


	//   ....[199]....
        /*06e8*/ 	.word	0x0500000f


	//   ....[200]....
        /*06ec*/ 	.word	0x0500000f


	//   ....[201]....
        /*06f0*/ 	.word	0x0500000f


	//   ....[202]....
        /*06f4*/ 	.word	0x0500000f


	//   ....[203]....
        /*06f8*/ 	.word	0x0500000f


	//   ....[204]....
        /*06fc*/ 	.word	0x0500000f


	//   ....[205]....
        /*0700*/ 	.word	0x0500000f


	//   ....[206]....
        /*0704*/ 	.word	0x0500000f


	//   ....[207]....
        /*0708*/ 	.word	0x0500000f


	//   ....[208]....
        /*070c*/ 	.word	0x0500000f


	//   ....[209]....
        /*0710*/ 	.word	0x0500000f


	//   ....[210]....
        /*0714*/ 	.word	0x0500000f


	//   ....[211]....
        /*0718*/ 	.word	0x0500000f


	//   ....[212]....
        /*071c*/ 	.word	0x0500000f


	//   ....[213]....
        /*0720*/ 	.word	0x0500000f


	//   ....[214]....
        /*0724*/ 	.word	0x0500000f


	//   ....[215]....
        /*0728*/ 	.word	0x0500000f


	//   ....[216]....
        /*072c*/ 	.word	0x0500000f


	//----- nvinfo : EIATTR_COOP_GROUP_INSTR_OFFSETS
	.align		4
.L_1422:
        /*0730*/ 	.byte	0x04, 0x28
        /*0732*/ 	.short	(.L_1424 - .L_1423)


	//   ....[0]....
.L_1423:
        /*0734*/ 	.word	0x00000070


	//   ....[1]....
        /*0738*/ 	.word	0x000000b0


	//   ....[2]....
        /*073c*/ 	.word	0x000002d0


	//   ....[3]....
        /*0740*/ 	.word	0x00000430


	//   ....[4]....
        /*0744*/ 	.word	0x00000550


	//   ....[5]....
        /*0748*/ 	.word	0x000006b0


	//   ....[6]....
        /*074c*/ 	.word	0x000018c0


	//   ....[7]....
        /*0750*/ 	.word	0x00002ab0


	//   ....[8]....
        /*0754*/ 	.word	0x00002bb0


	//   ....[9]....
        /*0758*/ 	.word	0x00003210


	//   ....[10]....
        /*075c*/ 	.word	0x000032a0


	//   ....[11]....
        /*0760*/ 	.word	0x00005100


	//   ....[12]....
        /*0764*/ 	.word	0x00005110


	//   ....[13]....
        /*0768*/ 	.word	0x00005140


	//   ....[14]....
        /*076c*/ 	.word	0x00005160


	//   ....[15]....
        /*0770*/ 	.word	0x000069a0


	//   ....[16]....
        /*0774*/ 	.word	0x000069b0


	//   ....[17]....
        /*0778*/ 	.word	0x00006a30


	//   ....[18]....
        /*077c*/ 	.word	0x00006a50


	//   ....[19]....
        /*0780*/ 	.word	0x00007430


	//   ....[20]....
        /*0784*/ 	.word	0x00007460


	//   ....[21]....
        /*0788*/ 	.word	0x00007480


	//   ....[22]....
        /*078c*/ 	.word	0x00007490


	//   ....[23]....
        /*0790*/ 	.word	0x000074a0


	//   ....[24]....
        /*0794*/ 	.word	0x000074b0


	//   ....[25]....
        /*0798*/ 	.word	0x000074c0


	//   ....[26]....
        /*079c*/ 	.word	0x000074d0


	//   ....[27]....
        /*07a0*/ 	.word	0x000074e0


	//   ....[28]....
        /*07a4*/ 	.word	0x000074f0


	//   ....[29]....
        /*07a8*/ 	.word	0x00007500


	//   ....[30]....
        /*07ac*/ 	.word	0x00007510


	//   ....[31]....
        /*07b0*/ 	.word	0x00007520


	//   ....[32]....
        /*07b4*/ 	.word	0x00007530


	//   ....[33]....
        /*07b8*/ 	.word	0x00007540


	//   ....[34]....
        /*07bc*/ 	.word	0x00007550


	//   ....[35]....
        /*07c0*/ 	.word	0x00007560


	//   ....[36]....
        /*07c4*/ 	.word	0x00007570


	//   ....[37]....
        /*07c8*/ 	.word	0x00007580


	//   ....[38]....
        /*07cc*/ 	.word	0x00007590


	//   ....[39]....
        /*07d0*/ 	.word	0x000075a0


	//   ....[40]....
        /*07d4*/ 	.word	0x000075b0


	//   ....[41]....
        /*07d8*/ 	.word	0x000075c0


	//   ....[42]....
        /*07dc*/ 	.word	0x000075d0


	//   ....[43]....
        /*07e0*/ 	.word	0x000075e0


	//   ....[44]....
        /*07e4*/ 	.word	0x000075f0


	//   ....[45]....
        /*07e8*/ 	.word	0x00007600


	//   ....[46]....
        /*07ec*/ 	.word	0x00007610


	//   ....[47]....
        /*07f0*/ 	.word	0x00007620


	//   ....[48]....
        /*07f4*/ 	.word	0x00007630


	//   ....[49]....
        /*07f8*/ 	.word	0x00007640


	//   ....[50]....
        /*07fc*/ 	.word	0x00007650


	//   ....[51]....
        /*0800*/ 	.word	0x00007e90


	//   ....[52]....
        /*0804*/ 	.word	0x00007ea0


	//   ....[53]....
        /*0808*/ 	.word	0x00007eb0


	//   ....[54]....
        /*080c*/ 	.word	0x00007f00


	//   ....[55]....
        /*0810*/ 	.word	0x00008540


	//   ....[56]....
        /*0814*/ 	.word	0x00008580


	//   ....[57]....
        /*0818*/ 	.word	0x000085a0


	//   ....[58]....
        /*081c*/ 	.word	0x000085d0


	//   ....[59]....
        /*0820*/ 	.word	0x000085f0


	//   ....[60]....
        /*0824*/ 	.word	0x00008600


	//   ....[61]....
        /*0828*/ 	.word	0x00008620


	//   ....[62]....
        /*082c*/ 	.word	0x00008640


	//   ....[63]....
        /*0830*/ 	.word	0x00008a80


	//   ....[64]....
        /*0834*/ 	.word	0x00008a90


	//   ....[65]....
        /*0838*/ 	.word	0x00008cc0


	//   ....[66]....
        /*083c*/ 	.word	0x00008cd0


	//   ....[67]....
        /*0840*/ 	.word	0x000097f0


	//   ....[68]....
        /*0844*/ 	.word	0x00009820


	//   ....[69]....
        /*0848*/ 	.word	0x00009850


	//   ....[70]....
        /*084c*/ 	.word	0x00009890


	//   ....[71]....
        /*0850*/ 	.word	0x000098c0


	//   ....[72]....
        /*0854*/ 	.word	0x000098d0


	//   ....[73]....
        /*0858*/ 	.word	0x000098e0


	//   ....[74]....
        /*085c*/ 	.word	0x00009900


	//   ....[75]....
        /*0860*/ 	.word	0x00009a50


	//   ....[76]....
        /*0864*/ 	.word	0x00009c80


	//   ....[77]....
        /*0868*/ 	.word	0x00009cb0


	//   ....[78]....
        /*086c*/ 	.word	0x00009ce0


	//   ....[79]....
        /*0870*/ 	.word	0x00009d10


	//   ....[80]....
        /*0874*/ 	.word	0x00009d40


	//   ....[81]....
        /*0878*/ 	.word	0x00009d90


	//   ....[82]....
        /*087c*/ 	.word	0x00009f00


	//   ....[83]....
        /*0880*/ 	.word	0x00009f30


	//   ....[84]....
        /*0884*/ 	.word	0x00009f60


	//   ....[85]....
        /*0888*/ 	.word	0x00009f90


	//   ....[86]....
        /*088c*/ 	.word	0x00009fc0


	//   ....[87]....
        /*0890*/ 	.word	0x0000a000


	//   ....[88]....
        /*0894*/ 	.word	0x0000a080


	//   ....[89]....
        /*0898*/ 	.word	0x0000a0d0


	//   ....[90]....
        /*089c*/ 	.word	0x0000a0e0


	//   ....[91]....
        /*08a0*/ 	.word	0x0000a190


	//   ....[92]....
        /*08a4*/ 	.word	0x0000c1f0


	//   ....[93]....
        /*08a8*/ 	.word	0x0000c200


	//   ....[94]....
        /*08ac*/ 	.word	0x0000c270


	//   ....[95]....
        /*08b0*/ 	.word	0x0000c290


	//   ....[96]....
        /*08b4*/ 	.word	0x0000c2d0


	//   ....[97]....
        /*08b8*/ 	.word	0x0000c2f0


	//   ....[98]....
        /*08bc*/ 	.word	0x0000c300


	//   ....[99]....
        /*08c0*/ 	.word	0x0000c310


	//   ....[100]....
        /*08c4*/ 	.word	0x0000c3a0


	//   ....[101]....
        /*08c8*/ 	.word	0x0000c3c0


	//   ....[102]....
        /*08cc*/ 	.word	0x0000c810


	//   ....[103]....
        /*08d0*/ 	.word	0x0000c820


	//   ....[104]....
        /*08d4*/ 	.word	0x0000c840


	//   ....[105]....
        /*08d8*/ 	.word	0x0000c8d0


	//   ....[106]....
        /*08dc*/ 	.word	0x0000c8e0


	//   ....[107]....
        /*08e0*/ 	.word	0x0000c950


	//   ....[108]....
        /*08e4*/ 	.word	0x0000c960


	//   ....[109]....
        /*08e8*/ 	.word	0x0000c970


	//   ....[110]....
        /*08ec*/ 	.word	0x0000c980


	//   ....[111]....
        /*08f0*/ 	.word	0x0000ca40


	//   ....[112]....
        /*08f4*/ 	.word	0x0000d2b0


	//   ....[113]....
        /*08f8*/ 	.word	0x0000d2e0


	//   ....[114]....
        /*08fc*/ 	.word	0x0000d370


	//   ....[115]....
        /*0900*/ 	.word	0x0000d380


	//   ....[116]....
        /*0904*/ 	.word	0x0000d3f0


	//   ....[117]....
        /*0908*/ 	.word	0x0000d400


	//   ....[118]....
        /*090c*/ 	.word	0x0000d410


	//   ....[119]....
        /*0910*/ 	.word	0x0000d420


	//   ....[120]....
        /*0914*/ 	.word	0x0000d500


	//   ....[121]....
        /*0918*/ 	.word	0x0000d510


	//   ....[122]....
        /*091c*/ 	.word	0x0000d520


	//   ....[123]....
        /*0920*/ 	.word	0x0000d530


	//   ....[124]....
        /*0924*/ 	.word	0x0000df70


	//   ....[125]....
        /*0928*/ 	.word	0x0000df80


	//   ....[126]....
        /*092c*/ 	.word	0x0000dff0


	//   ....[127]....
        /*0930*/ 	.word	0x0000e000


	//   ....[128]....
        /*0934*/ 	.word	0x0000e040


	//   ....[129]....
        /*0938*/ 	.word	0x0000e050


	//   ....[130]....
        /*093c*/ 	.word	0x0000e090


	//   ....[131]....
        /*0940*/ 	.word	0x0000e0a0


	//   ....[132]....
        /*0944*/ 	.word	0x0000e0e0


	//   ....[133]....
        /*0948*/ 	.word	0x0000e0f0


	//   ....[134]....
        /*094c*/ 	.word	0x0000e500


	//   ....[135]....
        /*0950*/ 	.word	0x0000e510


	//   ....[136]....
        /*0954*/ 	.word	0x0000e520


	//   ....[137]....
        /*0958*/ 	.word	0x0000e560


	//   ....[138]....
        /*095c*/ 	.word	0x0000e570


	//   ....[139]....
        /*0960*/ 	.word	0x0000e5b0


	//   ....[140]....
        /*0964*/ 	.word	0x0000e5c0


	//   ....[141]....
        /*0968*/ 	.word	0x0000e5d0


	//   ....[142]....
        /*096c*/ 	.word	0x0000e610


	//   ....[143]....
        /*0970*/ 	.word	0x0000e650


	//   ....[144]....
        /*0974*/ 	.word	0x0000f7c0


	//   ....[145]....
        /*0978*/ 	.word	0x0000f7f0


	//   ....[146]....
        /*097c*/ 	.word	0x0000f820


	//   ....[147]....
        /*0980*/ 	.word	0x0000f830


	//   ....[148]....
        /*0984*/ 	.word	0x0000f860


	//   ....[149]....
        /*0988*/ 	.word	0x0000f870


	//   ....[150]....
        /*098c*/ 	.word	0x0000f8a0


	//   ....[151]....
        /*0990*/ 	.word	0x0000f8f0


	//   ....[152]....
        /*0994*/ 	.word	0x0000fa50


	//   ....[153]....
        /*0998*/ 	.word	0x0000fa80


	//   ....[154]....
        /*099c*/ 	.word	0x0000fab0


	//   ....[155]....
        /*09a0*/ 	.word	0x0000fae0


	//   ....[156]....
        /*09a4*/ 	.word	0x0000fb10


	//   ....[157]....
        /*09a8*/ 	.word	0x0000fb50


	//   ....[158]....
        /*09ac*/ 	.word	0x0000fbe0


	//   ....[159]....
        /*09b0*/ 	.word	0x0000fc30


	//   ....[160]....
        /*09b4*/ 	.word	0x0000fc40


	//   ....[161]....
        /*09b8*/ 	.word	0x0000fcd0


	//   ....[162]....
        /*09bc*/ 	.word	0x00010340


	//   ....[163]....
        /*09c0*/ 	.word	0x000108b0


	//   ....[164]....
        /*09c4*/ 	.word	0x000109a0


	//   ....[165]....
        /*09c8*/ 	.word	0x00010a30


	//   ....[166]....
        /*09cc*/ 	.word	0x00010af0


	//   ....[167]....
        /*09d0*/ 	.word	0x00010bb0


	//   ....[168]....
        /*09d4*/ 	.word	0x00010c60


	//   ....[169]....
        /*09d8*/ 	.word	0x00010d00


	//   ....[170]....
        /*09dc*/ 	.word	0x00010da0


	//   ....[171]....
        /*09e0*/ 	.word	0x00010e50


	//   ....[172]....
        /*09e4*/ 	.word	0x00010ed0


	//   ....[173]....
        /*09e8*/ 	.word	0x00010fa0


	//   ....[174]....
        /*09ec*/ 	.word	0x000110d0


	//   ....[175]....
        /*09f0*/ 	.word	0x00011180


	//   ....[176]....
        /*09f4*/ 	.word	0x00011200


	//   ....[177]....
        /*09f8*/ 	.word	0x000112f0


	//   ....[178]....
        /*09fc*/ 	.word	0x00011350


	//   ....[179]....
        /*0a00*/ 	.word	0x00011430


	//   ....[180]....
        /*0a04*/ 	.word	0x00011490


	//   ....[181]....
        /*0a08*/ 	.word	0x00011570


	//   ....[182]....
        /*0a0c*/ 	.word	0x000115d0


	//   ....[183]....
        /*0a10*/ 	.word	0x000116a0


	//   ....[184]....
        /*0a14*/ 	.word	0x00011750


	//   ....[185]....
        /*0a18*/ 	.word	0x000117c0


	//   ....[186]....
        /*0a1c*/ 	.word	0x00011820


	//   ....[187]....
        /*0a20*/ 	.word	0x000118f0


	//   ....[188]....
        /*0a24*/ 	.word	0x00011950


	//   ....[189]....
        /*0a28*/ 	.word	0x00011a30


	//   ....[190]....
        /*0a2c*/ 	.word	0x00011a90


	//   ....[191]....
        /*0a30*/ 	.word	0x00011b70


	//   ....[192]....
        /*0a34*/ 	.word	0x00011bd0


	//   ....[193]....
        /*0a38*/ 	.word	0x00011cc0


	//   ....[194]....
        /*0a3c*/ 	.word	0x00011d20


	//   ....[195]....
        /*0a40*/ 	.word	0x00011de0


	//   ....[196]....
        /*0a44*/ 	.word	0x00011f20


	//   ....[197]....
        /*0a48*/ 	.word	0x00011fd0


	//   ....[198]....
        /*0a4c*/ 	.word	0x00012080


	//   ....[199]....
        /*0a50*/ 	.word	0x00012120


	//   ....[200]....
        /*0a54*/ 	.word	0x000121d0


	//   ....[201]....
        /*0a58*/ 	.word	0x00012270


	//   ....[202]....
        /*0a5c*/ 	.word	0x00012320


	//   ....[203]....
        /*0a60*/ 	.word	0x000123c0


	//   ....[204]....
        /*0a64*/ 	.word	0x00012430


	//   ....[205]....
        /*0a68*/ 	.word	0x000124f0


	//   ....[206]....
        /*0a6c*/ 	.word	0x000125e0


	//   ....[207]....
        /*0a70*/ 	.word	0x00012670


	//   ....[208]....
        /*0a74*/ 	.word	0x000126d0


	//   ....[209]....
        /*0a78*/ 	.word	0x00012780


	//   ....[210]....
        /*0a7c*/ 	.word	0x000127e0


	//   ....[211]....
        /*0a80*/ 	.word	0x00012890


	//   ....[212]....
        /*0a84*/ 	.word	0x000128f0


	//   ....[213]....
        /*0a88*/ 	.word	0x000129a0


	//   ....[214]....
        /*0a8c*/ 	.word	0x00012a00


	//   ....[215]....
        /*0a90*/ 	.word	0x00012ab0


	//   ....[216]....
        /*0a94*/ 	.word	0x00012d10


	//----- nvinfo : EIATTR_REG_RECONFIG
	.align		4
.L_1424:
        /*0a98*/ 	.byte	0x01, 0x54
	.zero		2


	//----- nvinfo : EIATTR_SYSCALL_OFFSETS
	.align		4
        /*0a9c*/ 	.byte	0x04, 0x46
        /*0a9e*/ 	.short	(.L_1426 - .L_1425)


	//   ....[0]....
.L_1425:
        /*0aa0*/ 	.word	0x00001a90


	//   ....[1]....
        /*0aa4*/ 	.word	0x0000b3f0


	//   ....[2]....
        /*0aa8*/ 	.word	0x0000b580


	//   ....[3]....
        /*0aac*/ 	.word	0x0000b6d0


	//   ....[4]....
        /*0ab0*/ 	.word	0x0000b810


	//   ....[5]....
        /*0ab4*/ 	.word	0x0000ce10


	//----- nvinfo : EIATTR_MBARRIER_INSTR_OFFSETS
	.align		4
.L_1426:
        /*0ab8*/ 	.byte	0x04, 0x39
        /*0aba*/ 	.short	(.L_1428 - .L_1427)


	//   ....[0]....
.L_1427:
        /*0abc*/ 	.word	0x00000180
        /*0ac0*/ 	.word	0x000000ff
        /*0ac4*/ 	.word	0x00013200
        /*0ac8*/ 	.short	0x0100
        /*0aca*/ 	.byte	0x08
	.zero		1


	//   ....[1]....
        /*0acc*/ 	.word	0x00000190
        /*0ad0*/ 	.word	0x000000ff
        /*0ad4*/ 	.word	0x00013220
        /*0ad8*/ 	.short	0x0100
        /*0ada*/ 	.byte	0x08
	.zero		1


	//   ....[2]....
        /*0adc*/ 	.word	0x00000280
        /*0ae0*/ 	.word	0x000000ff
        /*0ae4*/ 	.word	0x00013230
        /*0ae8*/ 	.short	0x0100
        /*0aea*/ 	.byte	0x08
	.zero		1


	//   ....[3]....
        /*0aec*/ 	.word	0x00000290
        /*0af0*/ 	.word	0x000000ff
        /*0af4*/ 	.word	0x00013240
        /*0af8*/ 	.short	0x0100
        /*0afa*/ 	.byte	0x08
	.zero		1


	//   ....[4]....
        /*0afc*/ 	.word	0x000002a0
        /*0b00*/ 	.word	0x000000ff
        /*0b04*/ 	.word	0x00013238
        /*0b08*/ 	.short	0x0100
        /*0b0a*/ 	.byte	0x08
	.zero		1


	//   ....[5]....
        /*0b0c*/ 	.word	0x000002b0
        /*0b10*/ 	.word	0x000000ff
        /*0b14*/ 	.word	0x00013248
        /*0b18*/ 	.short	0x0100
        /*0b1a*/ 	.byte	0x08
	.zero		1


	//   ....[6]....
        /*0b1c*/ 	.word	0x000003e0
        /*0b20*/ 	.word	0x000000ff
        /*0b24*/ 	.word	0x00013250
        /*0b28*/ 	.short	0x0100
        /*0b2a*/ 	.byte	0x08
	.zero		1


	//   ....[7]....
        /*0b2c*/ 	.word	0x000003f0
        /*0b30*/ 	.word	0x000000ff
        /*0b34*/ 	.word	0x00013260
        /*0b38*/ 	.short	0x0100
        /*0b3a*/ 	.byte	0x08
	.zero		1


	//   ....[8]....
        /*0b3c*/ 	.word	0x00000400
        /*0b40*/ 	.word	0x000000ff
        /*0b44*/ 	.word	0x00013258
        /*0b48*/ 	.short	0x0100
        /*0b4a*/ 	.byte	0x08
	.zero		1


	//   ....[9]....
        /*0b4c*/ 	.word	0x00000410
        /*0b50*/ 	.word	0x000000ff
        /*0b54*/ 	.word	0x00013268
        /*0b58*/ 	.short	0x0100
        /*0b5a*/ 	.byte	0x08
	.zero		1


	//   ....[10]....
        /*0b5c*/ 	.word	0x00000500
        /*0b60*/ 	.word	0x000000ff
        /*0b64*/ 	.word	0x00013270
        /*0b68*/ 	.short	0x0100
        /*0b6a*/ 	.byte	0x06
	.zero		1


	//   ....[11]....
        /*0b6c*/ 	.word	0x00000510
        /*0b70*/ 	.word	0x000000ff
        /*0b74*/ 	.word	0x00013280
        /*0b78*/ 	.short	0x0100
        /*0b7a*/ 	.byte	0x06
	.zero		1


	//   ....[12]....
        /*0b7c*/ 	.word	0x00000520
        /*0b80*/ 	.word	0x000000ff
        /*0b84*/ 	.word	0x00013278
        /*0b88*/ 	.short	0x0100
        /*0b8a*/ 	.byte	0x06
	.zero		1


	//   ....[13]....
        /*0b8c*/ 	.word	0x00000530
        /*0b90*/ 	.word	0x000000ff
        /*0b94*/ 	.word	0x00013288
        /*0b98*/ 	.short	0x0100
        /*0b9a*/ 	.byte	0x06
	.zero		1


	//   ....[14]....
        /*0b9c*/ 	.word	0x00000660
        /*0ba0*/ 	.word	0x000000ff
        /*0ba4*/ 	.word	0x00013290
        /*0ba8*/ 	.short	0x0100
        /*0baa*/ 	.byte	0x08
	.zero		1


	//   ....[15]....
        /*0bac*/ 	.word	0x00000670
        /*0bb0*/ 	.word	0x000000ff
        /*0bb4*/ 	.word	0x000132a0
        /*0bb8*/ 	.short	0x0100
        /*0bba*/ 	.byte	0x08
	.zero		1


	//   ....[16]....
        /*0bbc*/ 	.word	0x00000680
        /*0bc0*/ 	.word	0x000000ff
        /*0bc4*/ 	.word	0x00013298
        /*0bc8*/ 	.short	0x0100
        /*0bca*/ 	.byte	0x08
	.zero		1


	//   ....[17]....
        /*0bcc*/ 	.word	0x00000690
        /*0bd0*/ 	.word	0x000000ff
        /*0bd4*/ 	.word	0x000132a8
        /*0bd8*/ 	.short	0x0100
        /*0bda*/ 	.byte	0x08
	.zero		1


	//   ....[18]....
        /*0bdc*/ 	.word	0x000007e0
        /*0be0*/ 	.word	0x000000ff
        /*0be4*/ 	.word	0x000132b0
        /*0be8*/ 	.short	0x0100
        /*0bea*/ 	.byte	0x08
	.zero		1


	//   ....[19]....
        /*0bec*/ 	.word	0x000007f0
        /*0bf0*/ 	.word	0x000000ff
        /*0bf4*/ 	.word	0x000132c0
        /*0bf8*/ 	.short	0x0100
        /*0bfa*/ 	.byte	0x08
	.zero		1


	//   ....[20]....
        /*0bfc*/ 	.word	0x00000800
        /*0c00*/ 	.word	0x000000ff
        /*0c04*/ 	.word	0x000132b8
        /*0c08*/ 	.short	0x0100
        /*0c0a*/ 	.byte	0x08
	.zero		1


	//   ....[21]....
        /*0c0c*/ 	.word	0x00000810
        /*0c10*/ 	.word	0x000000ff
        /*0c14*/ 	.word	0x000132c8
        /*0c18*/ 	.short	0x0100
        /*0c1a*/ 	.byte	0x08
	.zero		1


	//   ....[22]....
        /*0c1c*/ 	.word	0x00001b10
        /*0c20*/ 	.word	0x00000019
        /*0c24*/ 	.word	0x00013200
        /*0c28*/ 	.short	0x010a
        /*0c2a*/ 	.byte	0x3f
	.zero		1


	//   ....[23]....
        /*0c2c*/ 	.word	0x00001b90
        /*0c30*/ 	.word	0x00000005
        /*0c34*/ 	.word	0x00013230
        /*0c38*/ 	.short	0x010a
        /*0c3a*/ 	.byte	0x3f
	.zero		1


	//   ....[24]....
        /*0c3c*/ 	.word	0x00001c10
        /*0c40*/ 	.word	0x00000005
        /*0c44*/ 	.word	0x00013230
        /*0c48*/ 	.short	0x010a
        /*0c4a*/ 	.byte	0x3f
	.zero		1


	//   ....[25]....
        /*0c4c*/ 	.word	0x00002100
        /*0c50*/ 	.word	0x00000018
        /*0c54*/ 	.word	0x00000000
        /*0c58*/ 	.short	0x0101
        /*0c5a*/ 	.byte	0x3f
	.zero		1


	//   ....[26]....
        /*0c5c*/ 	.word	0x000044e0
        /*0c60*/ 	.word	0x000000ff
        /*0c64*/ 	.word	0x00013230
        /*0c68*/ 	.short	0x010a
        /*0c6a*/ 	.byte	0x11
	.zero		1


	//   ....[27]....
        /*0c6c*/ 	.word	0x00004520
        /*0c70*/ 	.word	0x000000ff
        /*0c74*/ 	.word	0x00013230
        /*0c78*/ 	.short	0x010a
        /*0c7a*/ 	.byte	0x11
	.zero		1


	//   ....[28]....
        /*0c7c*/ 	.word	0x00004970
        /*0c80*/ 	.word	0x000000ff
        /*0c84*/ 	.word	0x00013250
        /*0c88*/ 	.short	0x010a
        /*0c8a*/ 	.byte	0x09
	.zero		1


	//   ....[29]....
        /*0c8c*/ 	.word	0x000049b0
        /*0c90*/ 	.word	0x000000ff
        /*0c94*/ 	.word	0x00013250
        /*0c98*/ 	.short	0x010a
        /*0c9a*/ 	.byte	0x09
	.zero		1


	//   ....[30]....
        /*0c9c*/ 	.word	0x00004c70
        /*0ca0*/ 	.word	0x000000ff
        /*0ca4*/ 	.word	0x00000000
        /*0ca8*/ 	.short	0x0101
        /*0caa*/ 	.byte	0x11
	.zero		1


	//   ....[31]....
        /*0cac*/ 	.word	0x00006240
        /*0cb0*/ 	.word	0x000000ff
        /*0cb4*/ 	.word	0x00000000
        /*0cb8*/ 	.short	0x0101
        /*0cba*/ 	.byte	0x06
	.zero		1


	//   ....[32]....
        /*0cbc*/ 	.word	0x00006700
        /*0cc0*/ 	.word	0x000000ff
        /*0cc4*/ 	.word	0x00013250
        /*0cc8*/ 	.short	0x010a
        /*0cca*/ 	.byte	0x05
	.zero		1


	//   ....[33]....
        /*0ccc*/ 	.word	0x00006740
        /*0cd0*/ 	.word	0x000000ff
        /*0cd4*/ 	.word	0x00013250
        /*0cd8*/ 	.short	0x010a
        /*0cda*/ 	.byte	0x05
	.zero		1


	//   ....[34]....
        /*0cdc*/ 	.word	0x00006d30
        /*0ce0*/ 	.word	0x000000ff
        /*0ce4*/ 	.word	0x00000000
        /*0ce8*/ 	.short	0x0101
        /*0cea*/ 	.byte	0x04
	.zero		1


	//   ....[35]....
        /*0cec*/ 	.word	0x00008420
        /*0cf0*/ 	.word	0x00000000
        /*0cf4*/ 	.word	0x00000000
        /*0cf8*/ 	.short	0x0101
        /*0cfa*/ 	.byte	0x3f
	.zero		1


	//   ....[36]....
        /*0cfc*/ 	.word	0x00008a70
        /*0d00*/ 	.word	0x00000006
        /*0d04*/ 	.word	0x00000000
        /*0d08*/ 	.short	0x0101
        /*0d0a*/ 	.byte	0x3f
	.zero		1


	//   ....[37]....
        /*0d0c*/ 	.word	0x0000be50
        /*0d10*/ 	.word	0x00000006
        /*0d14*/ 	.word	0x00013280
        /*0d18*/ 	.short	0x010a
        /*0d1a*/ 	.byte	0x3f
	.zero		1


	//   ....[38]....
        /*0d1c*/ 	.word	0x0000c4e0
        /*0d20*/ 	.word	0x00000006
        /*0d24*/ 	.word	0x00013270
        /*0d28*/ 	.short	0x0107
        /*0d2a*/ 	.byte	0x3f
	.zero		1


	//   ....[39]....
        /*0d2c*/ 	.word	0x0000c5a0
        /*0d30*/ 	.word	0x00000006
        /*0d34*/ 	.word	0x00013270
        /*0d38*/ 	.short	0x0101
        /*0d3a*/ 	.byte	0x3f
	.zero		1


	//   ....[40]....
        /*0d3c*/ 	.word	0x0000c5f0
        /*0d40*/ 	.word	0x00000006
        /*0d44*/ 	.word	0x00013240
        /*0d48*/ 	.short	0x010a
        /*0d4a*/ 	.byte	0x3f
	.zero		1


	//   ....[41]....
        /*0d4c*/ 	.word	0x0000cb50
        /*0d50*/ 	.word	0x00000006
        /*0d54*/ 	.word	0x00013230
        /*0d58*/ 	.short	0x0107
        /*0d5a*/ 	.byte	0x3f
	.zero		1


	//   ....[42]....
        /*0d5c*/ 	.word	0x0000cc20
        /*0d60*/ 	.word	0x00000006
        /*0d64*/ 	.word	0x00013230
        /*0d68*/ 	.short	0x0101
        /*0d6a*/ 	.byte	0x3f
	.zero		1


	//   ....[43]....
        /*0d6c*/ 	.word	0x0000d610
        /*0d70*/ 	.word	0x00000010
        /*0d74*/ 	.word	0x00013200
        /*0d78*/ 	.short	0x0107
        /*0d7a*/ 	.byte	0x3f
	.zero		1


	//   ....[44]....
        /*0d7c*/ 	.word	0x0000d700
        /*0d80*/ 	.word	0x00000010
        /*0d84*/ 	.word	0x00013200
        /*0d88*/ 	.short	0x0101
        /*0d8a*/ 	.byte	0x3f
	.zero		1


	//   ....[45]....
        /*0d8c*/ 	.word	0x0000d720
        /*0d90*/ 	.word	0x00000010
        /*0d94*/ 	.word	0x00013220
        /*0d98*/ 	.short	0x010a
        /*0d9a*/ 	.byte	0x3f
	.zero		1


	//   ....[46]....
        /*0d9c*/ 	.word	0x0000dca0
        /*0da0*/ 	.word	0x00000000
        /*0da4*/ 	.word	0x00013280
        /*0da8*/ 	.short	0x010a
        /*0daa*/ 	.byte	0x3f
	.zero		1


	//   ....[47]....
        /*0dac*/ 	.word	0x0000e1a0
        /*0db0*/ 	.word	0x00000000
        /*0db4*/ 	.word	0x00013270
        /*0db8*/ 	.short	0x0107
        /*0dba*/ 	.byte	0x3f
	.zero		1


	//   ....[48]....
        /*0dbc*/ 	.word	0x0000e260
        /*0dc0*/ 	.word	0x00000000
        /*0dc4*/ 	.word	0x00013270
        /*0dc8*/ 	.short	0x0101
        /*0dca*/ 	.byte	0x3f
	.zero		1


	//   ....[49]....
        /*0dcc*/ 	.word	0x0000e290
        /*0dd0*/ 	.word	0x00000000
        /*0dd4*/ 	.word	0x00013240
        /*0dd8*/ 	.short	0x010a
        /*0dda*/ 	.byte	0x3f
	.zero		1


	//   ....[50]....
        /*0ddc*/ 	.word	0x0000e6d0
        /*0de0*/ 	.word	0x00000000
        /*0de4*/ 	.word	0x00013230
        /*0de8*/ 	.short	0x0107
        /*0dea*/ 	.byte	0x3f
	.zero		1


	//   ....[51]....
        /*0dec*/ 	.word	0x0000e790
        /*0df0*/ 	.word	0x00000000
        /*0df4*/ 	.word	0x00013230
        /*0df8*/ 	.short	0x0101
        /*0dfa*/ 	.byte	0x3f
	.zero		1


	//   ....[52]....
        /*0dfc*/ 	.word	0x0000e820
        /*0e00*/ 	.word	0x00000002
        /*0e04*/ 	.word	0x00013270
        /*0e08*/ 	.short	0x010a
        /*0e0a*/ 	.byte	0x3f
	.zero		1


	//   ....[53]....
        /*0e0c*/ 	.word	0x0000e8b0
        /*0e10*/ 	.word	0x00000002
        /*0e14*/ 	.word	0x00013260
        /*0e18*/ 	.short	0x010a
        /*0e1a*/ 	.byte	0x3f
	.zero		1


	//   ....[54]....
        /*0e1c*/ 	.word	0x0000ece0
        /*0e20*/ 	.word	0x00000002
        /*0e24*/ 	.word	0x00013250
        /*0e28*/ 	.short	0x0101
        /*0e2a*/ 	.byte	0x3f
	.zero		1


	//   ....[55]....
        /*0e2c*/ 	.word	0x0000ed70
        /*0e30*/ 	.word	0x00000002
        /*0e34*/ 	.word	0x00000000
        /*0e38*/ 	.short	0x0101
        /*0e3a*/ 	.byte	0x3f
	.zero		1


	//   ....[56]....
        /*0e3c*/ 	.word	0x0000ef60
        /*0e40*/ 	.word	0x00000000
        /*0e44*/ 	.word	0x00013270
        /*0e48*/ 	.short	0x010a
        /*0e4a*/ 	.byte	0x3f
	.zero		1


	//   ....[57]....
        /*0e4c*/ 	.word	0x0000eff0
        /*0e50*/ 	.word	0x00000000
        /*0e54*/ 	.word	0x00013260
        /*0e58*/ 	.short	0x010a
        /*0e5a*/ 	.byte	0x3f
	.zero		1


	//   ....[58]....
        /*0e5c*/ 	.word	0x0000f440
        /*0e60*/ 	.word	0x00000000
        /*0e64*/ 	.word	0x00013250
        /*0e68*/ 	.short	0x0101
        /*0e6a*/ 	.byte	0x3f
	.zero		1


	//   ....[59]....
        /*0e6c*/ 	.word	0x0000f4c0
        /*0e70*/ 	.word	0x00000000
        /*0e74*/ 	.word	0x00000000
        /*0e78*/ 	.short	0x0101
        /*0e7a*/ 	.byte	0x3f
	.zero		1


	//   ....[60]....
        /*0e7c*/ 	.word	0x000102c0
        /*0e80*/ 	.word	0x00000005
        /*0e84*/ 	.word	0x00013220
        /*0e88*/ 	.short	0x010a
        /*0e8a*/ 	.byte	0x3f
	.zero		1


	//   ....[61]....
        /*0e8c*/ 	.word	0x00010460
        /*0e90*/ 	.word	0x00000004
        /*0e94*/ 	.word	0x00013240
        /*0e98*/ 	.short	0x010a
        /*0e9a*/ 	.byte	0x3f
	.zero		1


	//   ....[62]....
        /*0e9c*/ 	.word	0x00010510
        /*0ea0*/ 	.word	0x00000005
        /*0ea4*/ 	.word	0x00013240
        /*0ea8*/ 	.short	0x010a
        /*0eaa*/ 	.byte	0x3f
	.zero		1


	//   ....[63]....
        /*0eac*/ 	.word	0x00010550
        /*0eb0*/ 	.word	0x00000004
        /*0eb4*/ 	.word	0x00013260
        /*0eb8*/ 	.short	0x010a
        /*0eba*/ 	.byte	0x3f
	.zero		1


	//   ....[64]....
        /*0ebc*/ 	.word	0x00010590
        /*0ec0*/ 	.word	0x00000005
        /*0ec4*/ 	.word	0x00013260
        /*0ec8*/ 	.short	0x010a
        /*0eca*/ 	.byte	0x3f
	.zero		1


	//   ....[65]....
        /*0ecc*/ 	.word	0x000105d0
        /*0ed0*/ 	.word	0x00000004
        /*0ed4*/ 	.word	0x00013280
        /*0ed8*/ 	.short	0x010a
        /*0eda*/ 	.byte	0x3f
	.zero		1


	//   ....[66]....
        /*0edc*/ 	.word	0x00010610
        /*0ee0*/ 	.word	0x00000005
        /*0ee4*/ 	.word	0x00013280
        /*0ee8*/ 	.short	0x010a
        /*0eea*/ 	.byte	0x3f
	.zero		1


	//   ....[67]....
        /*0eec*/ 	.word	0x00010670
        /*0ef0*/ 	.word	0x00000019
        /*0ef4*/ 	.word	0x00013200
        /*0ef8*/ 	.short	0x010a
        /*0efa*/ 	.byte	0x3f
	.zero		1


	//   ....[68]....
        /*0efc*/ 	.word	0x000106c0
        /*0f00*/ 	.word	0x00000005
        /*0f04*/ 	.word	0x00013230
        /*0f08*/ 	.short	0x010a
        /*0f0a*/ 	.byte	0x3f
	.zero		1


	//   ....[69]....
        /*0f0c*/ 	.word	0x00010720
        /*0f10*/ 	.word	0x00000004
        /*0f14*/ 	.word	0x00013230
        /*0f18*/ 	.short	0x010a
        /*0f1a*/ 	.byte	0x3f
	.zero		1


	//   ....[70]....
        /*0f1c*/ 	.word	0x00010780
        /*0f20*/ 	.word	0x00000004
        /*0f24*/ 	.word	0x00013250
        /*0f28*/ 	.short	0x010a
        /*0f2a*/ 	.byte	0x3f
	.zero		1


	//   ....[71]....
        /*0f2c*/ 	.word	0x000107e0
        /*0f30*/ 	.word	0x00000007
        /*0f34*/ 	.word	0x00013250
        /*0f38*/ 	.short	0x010a
        /*0f3a*/ 	.byte	0x3f
	.zero		1


	//   ....[72]....
        /*0f3c*/ 	.word	0x000108f0
        /*0f40*/ 	.word	0x00000006
        /*0f44*/ 	.word	0x00013280
        /*0f48*/ 	.short	0x010a
        /*0f4a*/ 	.byte	0x3f
	.zero		1


	//   ....[73]....
        /*0f4c*/ 	.word	0x00011020
        /*0f50*/ 	.word	0x00000006
        /*0f54*/ 	.word	0x00013240
        /*0f58*/ 	.short	0x010a
        /*0f5a*/ 	.byte	0x3f
	.zero		1


	//   ....[74]....
        /*0f5c*/ 	.word	0x00011e20
        /*0f60*/ 	.word	0x00000010
        /*0f64*/ 	.word	0x00013220
        /*0f68*/ 	.short	0x010a
        /*0f6a*/ 	.byte	0x3f
	.zero		1


	//   ....[75]....
        /*0f6c*/ 	.word	0x00011e70
        /*0f70*/ 	.word	0x00000000
        /*0f74*/ 	.word	0x00013280
        /*0f78*/ 	.short	0x010a
        /*0f7a*/ 	.byte	0x3f
	.zero		1


	//   ....[76]....
        /*0f7c*/ 	.word	0x00012530
        /*0f80*/ 	.word	0x00000000
        /*0f84*/ 	.word	0x00013240
        /*0f88*/ 	.short	0x010a
        /*0f8a*/ 	.byte	0x3f
	.zero		1


	//   ....[77]....
        /*0f8c*/ 	.word	0x00012af0
        /*0f90*/ 	.word	0x00000002
        /*0f94*/ 	.word	0x00013270
        /*0f98*/ 	.short	0x010a
        /*0f9a*/ 	.byte	0x3f
	.zero		1


	//   ....[78]....
        /*0f9c*/ 	.word	0x00012b40
        /*0fa0*/ 	.word	0x00000002
        /*0fa4*/ 	.word	0x00013260
        /*0fa8*/ 	.short	0x010a
        /*0faa*/ 	.byte	0x3f
	.zero		1


	//   ....[79]....
        /*0fac*/ 	.word	0x00012b90
        /*0fb0*/ 	.word	0x00000000
        /*0fb4*/ 	.word	0x00013270
        /*0fb8*/ 	.short	0x010a
        /*0fba*/ 	.byte	0x3f
	.zero		1


	//   ....[80]....
        /*0fbc*/ 	.word	0x00012be0
        /*0fc0*/ 	.word	0x00000000
        /*0fc4*/ 	.word	0x00013260
        /*0fc8*/ 	.short	0x010a
        /*0fca*/ 	.byte	0x3f
	.zero		1


	//   ....[81]....
        /*0fcc*/ 	.word	0x00012c30
        /*0fd0*/ 	.word	0x00000005
        /*0fd4*/ 	.word	0x00013220
        /*0fd8*/ 	.short	0x010a
        /*0fda*/ 	.byte	0x3f
	.zero		1


	//   ....[82]....
        /*0fdc*/ 	.word	0x00012dd0
        /*0fe0*/ 	.word	0x00000004
        /*0fe4*/ 	.word	0x00013240
        /*0fe8*/ 	.short	0x010a
        /*0fea*/ 	.byte	0x3f
	.zero		1


	//   ....[83]....
        /*0fec*/ 	.word	0x00012e20
        /*0ff0*/ 	.word	0x00000005
        /*0ff4*/ 	.word	0x00013240
        /*0ff8*/ 	.short	0x010a
        /*0ffa*/ 	.byte	0x3f
	.zero		1


	//   ....[84]....
        /*0ffc*/ 	.word	0x00012e70
        /*1000*/ 	.word	0x00000004
        /*1004*/ 	.word	0x00013260
        /*1008*/ 	.short	0x010a
        /*100a*/ 	.byte	0x3f
	.zero		1


	//   ....[85]....
        /*100c*/ 	.word	0x00012ec0
        /*1010*/ 	.word	0x00000005
        /*1014*/ 	.word	0x00013260
        /*1018*/ 	.short	0x010a
        /*101a*/ 	.byte	0x3f
	.zero		1


	//   ....[86]....
        /*101c*/ 	.word	0x00012f10
        /*1020*/ 	.word	0x00000004
        /*1024*/ 	.word	0x00013280
        /*1028*/ 	.short	0x010a
        /*102a*/ 	.byte	0x3f
	.zero		1


	//----- nvinfo : EIATTR_NUM_MBARRIERS
	.align		4
.L_1428:
        /*102c*/ 	.byte	0x03, 0x38
        /*102e*/ 	.short	0x0016


	//----- nvinfo : EIATTR_EXIT_INSTR_OFFSETS
	.align		4
        /*1030*/ 	.byte	0x04, 0x1c
        /*1032*/ 	.short	(.L_1430 - .L_1429)


	//   ....[0]....
.L_1429:
        /*1034*/ 	.word	0x00000980


	//   ....[1]....
        /*1038*/ 	.word	0x00009a00


	//   ....[2]....
        /*103c*/ 	.word	0x00010660


	//----- nvinfo : EIATTR_MAX_THREADS
	.align		4
.L_1430:
        /*1040*/ 	.byte	0x04, 0x05
        /*1042*/ 	.short	(.L_1432 - .L_1431)
.L_1431:
        /*1044*/ 	.word	0x00000200
        /*1048*/ 	.word	0x00000001
        /*104c*/ 	.word	0x00000001


	//----- nvinfo : EIATTR_CRS_STACK_SIZE
	.align		4
.L_1432:
        /*1050*/ 	.byte	0x04, 0x1e
        /*1052*/ 	.short	(.L_1434 - .L_1433)
.L_1433:
        /*1054*/ 	.word	0x00000000


	//----- nvinfo : EIATTR_CBANK_PARAM_SIZE
	.align		4
.L_1434:
        /*1058*/ 	.byte	0x03, 0x19
        /*105a*/ 	.short	0x0af0


	//----- nvinfo : EIATTR_PARAM_CBANK
	.align		4
        /*105c*/ 	.byte	0x04, 0x0a
        /*105e*/ 	.short	(.L_1436 - .L_1435)
	.align		4
.L_1435:
        /*1060*/ 	.word	index@(.nv.constant0._ZN7cutlass13device_kernelIN5flash11enable_sm90INS1_16FlashAttnFwdSm90INS1_25CollectiveMainloopFwdSm90ILi2EN4cute5tupleIJNS5_1CILi1EEES8_S8_EEENS6_IJNS7_ILi192EEENS7_ILi160EEENS7_ILi64EEEEEELi64ENS_12float_e4m3_tEfNS_4arch4Sm90ELb0ELb0ELb0ELb1ELb1ELb0ELb0ELb1ELb1ELb1ELb1ELb0EEENS1_21CollectiveEpilogueFwdINS6_IJSA_SC_SB_EEES9_NS_10bfloat16_tESG_Li384ELb1ELb1ELb1ELb1EEENS1_36VarlenDynamicPersistentTileSchedulerILi192ELi160ELi384ELi128ELb1ELb1ELb1ELb0ELb1ELb1EEEEEEEEEvNT_6ParamsE)
        /*1064*/ 	.short	0x0210
        /*1066*/ 	.short	0x0af0


	//----- nvinfo : EIATTR_SW_WAR
	.align		4
.L_1436:
        /*1068*/ 	.byte	0x04, 0x36
        /*106a*/ 	.short	(.L_1438 - .L_1437)
.L_1437:
        /*106c*/ 	.word	0x00000008
.L_1438:


//--------------------- .nv.info._ZN7cutlass13device_kernelIN5flash11enable_sm90INS1_16FlashAttnFwdSm90INS1_25CollectiveMainloopFwdSm90ILi2EN4cute5tupleIJNS5_1CILi1EEES8_S8_EEENS6_IJNS7_ILi192EEENS7_ILi160EEENS7_ILi64EEEEEELi64ENS_12float_e4m3_tEfNS_4arch4Sm90ELb0ELb0ELb0ELb1ELb1ELb1ELb0ELb1ELb1ELb1ELb1ELb0EEENS1_21CollectiveEpilogueFwdINS6_IJSA_SC_SB_EEES9_NS_10bfloat16_tESG_Li384ELb1ELb1ELb1ELb1EEENS1_36VarlenDynamicPersistentTileSchedulerILi192ELi160ELi384ELi128ELb1ELb1ELb1ELb0ELb1ELb1EEEEEEEEEvNT_6ParamsE --------------------------
	.section	.nv.info._ZN7cutlass13device_kernelIN5flash11enable_sm90INS1_16FlashAttnFwdSm90INS1_25CollectiveMainloopFwdSm90ILi2EN4cute5tupleIJNS5_1CILi1EEES8_S8_EEENS6_IJNS7_ILi192EEENS7_ILi160EEENS7_ILi64EEEEEELi64ENS_12float_e4m3_tEfNS_4arch4Sm90ELb0ELb0ELb0ELb1ELb1ELb1ELb0ELb1ELb1ELb1ELb1ELb0EEENS1_21CollectiveEpilogueFwdINS6_IJSA_SC_SB_EEES9_NS_10bfloat16_tESG_Li384ELb1ELb1ELb1ELb1EEENS1_36VarlenDynamicPersistentTileSchedulerILi192ELi160ELi384ELi128ELb1ELb1ELb1ELb0ELb1ELb1EEEEEEEEEvNT_6ParamsE,"",@"SHT_CUDA_INFO"
	.sectionflags	@""
	.align	4


	//----- nvinfo : EIATTR_CUDA_API_VERSION
	.align		4
        /*0000*/ 	.byte	0x04, 0x37
        /*0002*/ 	.short	(.L_1440 - .L_1439)
.L_1439:
        /*0004*/ 	.word	0x00000082


	//----- nvinfo : EIATTR_KPARAM_INFO
	.align		4
.L_1440:
        /*0008*/ 	.byte	0x04, 0x17
        /*000a*/ 	.short	(.L_1442 - .L_1441)
.L_1441:
        /*000c*/ 	.word	0x00000000
        /*0010*/ 	.short	0x0000
        /*0012*/ 	.short	0x0070
        /*0014*/ 	.byte	0x00, 0xf0, 0x01, 0x2a


	//----- nvinfo : EIATTR_SPARSE_MMA_MASK
	.align		4
.L_1442:
        /*0018*/ 	.byte	0x03, 0x50
        /*001a*/ 	.short	0x0000


	//----- nvinfo : EIATTR_MAXREG_COUNT
	.align		4
        /*001c*/ 	.byte	0x03, 0x1b
        /*001e*/ 	.short	0x0080


	//----- nvinfo : EIATTR_NUM_BARRIERS
	.align		4
        /*0020*/ 	.byte	0x02, 0x4c
        /*0022*/ 	.byte	0x10
	.zero		1


	//----- nvinfo : EIATTR_EXTERNS
	.align		4
        /*0024*/ 	.byte	0x04, 0x0f
        /*0026*/ 	.short	(.L_1444 - .L_1443)


	//   ....[0]....
	.align		4
.L_1443:
        /*0028*/ 	.word	index@(__assertfail)


	//----- nvinfo : EIATTR_ANNOTATIONS
	.align		4
.L_1444:
        /*002c*/ 	.byte	0x04, 0x55
        /*002e*/ 	.short	(.L_1446 - .L_1445)


	//   ....[0]....
.L_1445:
        /* <DEDUP_REMOVED lines=138> */


	//----- nvinfo : EIATTR_MERCURY_ISA_VERSION
	.align		4
.L_1446:
        /*08c0*/ 	.byte	0x03, 0x5f
        /*08c2*/ 	.short	0x0101


	//----- nvinfo : EIATTR_UNUSED_LOAD_BYTE_OFFSET
	.align		4
        /*08c4*/ 	.byte	0x04, 0x44
        /*08c6*/ 	.short	(.L_1448 - .L_1447)


	//   ....[0]....
.L_1447:
        /*08c8*/ 	.word	0x00000a40
        /*08cc*/ 	.word	0x0000fff0


	//   ....[1]....
        /*08d0*/ 	.word	0x0000e0c0
        /*08d4*/ 	.word	0x0000fff0


	//----- nvinfo : EIATTR_INT_WARP_WIDE_INSTR_OFFSETS
	.align		4
.L_1448:
        /*08d8*/ 	.byte	0x04, 0x31
        /*08da*/ 	.short	(.L_1450 - .L_1449)


	//   ....[0]....
.L_1449:
        /*08dc*/ 	.word	0x00000120


	//   ....[1]....
        /*08e0*/ 	.word	0x000001c0


	//   ....[2]....
        /*08e4*/ 	.word	0x00000230


	//   ....[3]....
        /*08e8*/ 	.word	0x000131e0


	//   ....[4]....
        /*08ec*/ 	.word	0x00013270


	//   ....[5]....
        /*08f0*/ 	.word	0x00016e80


	//   ....[6]....
        /*08f4*/ 	.word	0x00016f10


	//----- nvinfo : EIATTR_COOP_GROUP_MASK_REGIDS
	.align		4
.L_1450:
        /*08f8*/ 	.byte	0x04, 0x29
        /*08fa*/ 	.short	(.L_1452 - .L_1451)


	//   ....[0]....
.L_1451:
        /*08fc*/ 	.word	0xffffffff


	//   ....[1]....
        /*0900*/ 	.word	0xffffffff


	//   ....[2]....
        /*0904*/ 	.word	0xffffffff


	//   ....[3]....
        /*0908*/ 	.word	0xffffffff


	//   ....[4]....
        /*090c*/ 	.word	0xffffffff


	//   ....[5]....
        /*0910*/ 	.word	0xffffffff


	//   ....[6]....
        /*0914*/ 	.word	0xffffffff


	//   ....[7]....
        /*0918*/ 	.word	0xffffffff


	//   ....[8]....
        /*091c*/ 	.word	0xffffffff


	//   ....[9]....
        /*0920*/ 	.word	0xffffffff


	//   ....[10]....
        /*0924*/ 	.word	0xffffffff


	//   ....[11]....
        /*0928*/ 	.word	0xffffffff


	//   ....[12]....
        /*092c*/ 	.word	0xffffffff


	//   ....[13]....
        /*0930*/ 	.word	0xffffffff


	//   ....[14]....
        /*0934*/ 	.word	0xffffffff


	//   ....[15]....
        /*0938*/ 	.word	0xffffffff


	//   ....[16]....
        /*093c*/ 	.word	0xffffffff


	//   ....[17]....
        /*0940*/ 	.word	0xffffffff


	//   ....[18]....
        /*0944*/ 	.word	0xffffffff


	//   ....[19]....
        /*0948*/ 	.word	0xffffffff


	//   ....[20]....
        /*094c*/ 	.word	0xffffffff


	//   ....[21]....
        /*0950*/ 	.word	0xffffffff


	//   ....[22]....
        /*0954*/ 	.word	0xffffffff


	//   ....[23]....
        /*0958*/ 	.word	0xffffffff


	//   ....[24]....
        /*095c*/ 	.word	0xffffffff


	//   ....[25]....
        /*0960*/ 	.word	0xffffffff


	//   ....[26]....
        /*0964*/ 	.word	0xffffffff


	//   ....[27]....
        /*0968*/ 	.word	0xffffffff


	//   ....[28]....
        /*096c*/ 	.word	0xffffffff


	//   ....[29]....
        /*0970*/ 	.word	0xffffffff


	//   ....[30]....
        /*0974*/ 	.word	0xffffffff


	//   ....[31]....
        /*0978*/ 	.word	0xffffffff


	//   ....[32]....
        /*097c*/ 	.word	0xffffffff


	//   ....[33]....
        /*0980*/ 	.word	0xffffffff


	//   ....[34]....
        /*0984*/ 	.word	0xffffffff


	//   ....[35]....
        /*0988*/ 	.word	0xffffffff


	//   ....[36]....
        /*098c*/ 	.word	0xffffffff


	//   ....[37]....
        /*0990*/ 	.word	0xffffffff


	//   ....[38]....
        /*0994*/ 	.word	0xffffffff


	//   ....[39]....
        /*0998*/ 	.word	0xffffffff


	//   ....[40]....
        /*099c*/ 	.word	0xffffffff


	//   ....[41]....
        /*09a0*/ 	.word	0xffffffff


	//   ....[42]....
        /*09a4*/ 	.word	0xffffffff


	//   ....[43]....
        /*09a8*/ 	.word	0xffffffff


	//   ....[44]....
        /*09ac*/ 	.word	0xffffffff


	//   ....[45]....
        /*09b0*/ 	.word	0xffffffff


	//   ....[46]....
        /*09b4*/ 	.word	0xffffffff


	//   ....[47]....
        /*09b8*/ 	.word	0xffffffff


	//   ....[48]....
        /*09bc*/ 	.word	0xffffffff


	//   ....[49]....
        /*09c0*/ 	.word	0xffffffff


	//   ....[50]....
        /*09c4*/ 	.word	0xffffffff


	//   ....[51]....
        /*09c8*/ 	.word	0xffffffff


	//   ....[52]....
        /*09cc*/ 	.word	0xffffffff


	//   ....[53]....
        /*09d0*/ 	.word	0xffffffff


	//   ....[54]....
        /*09d4*/ 	.word	0xffffffff


	//   ....[55]....
        /*09d8*/ 	.word	0xffffffff


	//   ....[56]....
        /*09dc*/ 	.word	0xffffffff


	//   ....[57]....
        /*09e0*/ 	.word	0xffffffff


	//   ....[58]....
        /*09e4*/ 	.word	0xffffffff


	//   ....[59]....
        /*09e8*/ 	.word	0xffffffff


	//   ....[60]....
        /*09ec*/ 	.word	0xffffffff


	//   ....[61]....
        /*09f0*/ 	.word	0xffffffff


	//   ....[62]....
        /*09f4*/ 	.word	0xffffffff


	//   ....[63]....
        /*09f8*/ 	.word	0xffffffff


	//   ....[64]....
        /*09fc*/ 	.word	0xffffffff


	//   ....[65]....
        /*0a00*/ 	.word	0xffffffff


	//   ....[66]....
        /*0a04*/ 	.word	0xffffffff


	//   ....[67]....
        /*0a08*/ 	.word	0xffffffff


	//   ....[68]....
        /*0a0c*/ 	.word	0xffffffff


	//   ....[69]....
        /*0a10*/ 	.word	0xffffffff


	//   ....[70]....
        /*0a14*/ 	.word	0xffffffff


	//   ....[71]....
        /*0a18*/ 	.word	0xffffffff


	//   ....[72]....
        /*0a1c*/ 	.word	0xffffffff


	//   ....[73]....
        /*0a20*/ 	.word	0xffffffff


	//   ....[74]....
        /*0a24*/ 	.word	0xffffffff


	//   ....[75]....
        /*0a28*/ 	.word	0xffffffff


	//   ....[76]....
        /*0a2c*/ 	.word	0xffffffff


	//   ....[77]....
        /*0a30*/ 	.word	0xffffffff


	//   ....[78]....
        /*0a34*/ 	.word	0xffffffff


	//   ....[79]....
        /*0a38*/ 	.word	0xffffffff


	//   ....[80]....
        /*0a3c*/ 	.word	0xffffffff


	//   ....[81]....
        /*0a40*/ 	.word	0xffffffff


	//   ....[82]....
        /*0a44*/ 	.word	0xffffffff


	//   ....[83]....
        /*0a48*/ 	.word	0xffffffff


	//   ....[84]....
        /*0a4c*/ 	.word	0xffffffff


	//   ....[85]....
        /*0a50*/ 	.word	0xffffffff


	//   ....[86]....
        /*0a54*/ 	.word	0xffffffff


	//   ....[87]....
        /*0a58*/ 	.word	0xffffffff


	//   ....[88]....
        /*0a5c*/ 	.word	0xffffffff


	//   ....[89]....
        /*0a60*/ 	.word	0xffffffff


	//   ....[90]....
        /*0a64*/ 	.word	0xffffffff


	//   ....[91]....
        /*0a68*/ 	.word	0xffffffff


	//   ....[92]....
        /*0a6c*/ 	.word	0xffffffff


	//   ....[93]....
        /*0a70*/ 	.word	0xffffffff


	//   ....[94]....
        /*0a74*/ 	.word	0xffffffff


	//   ....[95]....
        /*0a78*/ 	.word	0xffffffff


	//   ....[96]....
        /*0a7c*/ 	.word	0xffffffff


	//   ....[97]....
        /*0a80*/ 	.word	0xffffffff


	//   ....[98]....
        /*0a84*/ 	.word	0xffffffff


	//   ....[99]....
        /*0a88*/ 	.word	0xffffffff


	//   ....[100]....
        /*0a8c*/ 	.word	0xffffffff


	//   ....[101]....
        /*0a90*/ 	.word	0xffffffff


	//   ....[102]....
        /*0a94*/ 	.word	0xffffffff


	//   ....[103]....
        /*0a98*/ 	.word	0xffffffff


	//   ....[104]....
        /*0a9c*/ 	.word	0xffffffff


	//   ....[105]....
        /*0aa0*/ 	.word	0xffffffff


	//   ....[106]....
        /*0aa4*/ 	.word	0xffffffff


	//   ....[107]....
        /*0aa8*/ 	.word	0xffffffff


	//   ....[108]....
        /*0aac*/ 	.word	0xffffffff


	//   ....[109]....
        /*0ab0*/ 	.word	0xffffffff


	//   ....[110]....
        /*0ab4*/ 	.word	0xffffffff


	//   ....[111]....
        /*0ab8*/ 	.word	0xffffffff


	//   ....[112]....
        /*0abc*/ 	.word	0xffffffff


	//   ....[113]....
        /*0ac0*/ 	.word	0xffffffff


	//   ....[114]....
        /*0ac4*/ 	.word	0xffffffff


	//   ....[115]....
        /*0ac8*/ 	.word	0xffffffff


	//   ....[116]....
        /*0acc*/ 	.word	0xffffffff


	//   ....[117]....
        /*0ad0*/ 	.word	0xffffffff


	//   ....[118]....
        /*0ad4*/ 	.word	0xffffffff


	//   ....[119]....
        /*0ad8*/ 	.word	0xffffffff


	//   ....[120]....
        /*0adc*/ 	.word	0xffffffff


	//   ....[121]....
        /*0ae0*/ 	.word	0xffffffff


	//   ....[122]....
        /*0ae4*/ 	.word	0xffffffff


	//   ....[123]....
        /*0ae8*/ 	.word	0xffffffff


	//   ....[124]....
        /*0aec*/ 	.word	0xffffffff


	//   ....[125]....
        /*0af0*/ 	.word	0xffffffff


	//   ....[126]....
        /*0af4*/ 	.word	0xffffffff


	//   ....[127]....
        /*0af8*/ 	.word	0xffffffff


	//   ....[128]....
        /*0afc*/ 	.word	0xffffffff


	//   ....[129]....
        /*0b00*/ 	.word	0xffffffff


	//   ....[130]....
        /*0b04*/ 	.word	0xffffffff


	//   ....[131]....
        /*0b08*/ 	.word	0xffffffff


	//   ....[132]....
        /*0b0c*/ 	.word	0xffffffff


	//   ....[133]....
        /*0b10*/ 	.word	0xffffffff


	//   ....[134]....
        /*0b14*/ 	.word	0xffffffff


	//   ....[135]....
        /*0b18*/ 	.word	0xffffffff


	//   ....[136]....
        /*0b1c*/ 	.word	0xffffffff


	//   ....[137]....
        /*0b20*/ 	.word	0xffffffff


	//   ....[138]....
        /*0b24*/ 	.word	0xffffffff


	//   ....[139]....
        /*0b28*/ 	.word	0xffffffff


	//   ....[140]....
        /*0b2c*/ 	.word	0xffffffff


	//   ....[141]....
        /*0b30*/ 	.word	0xffffffff


	//   ....[142]....
        /*0b34*/ 	.word	0xffffffff


	//   ....[143]....
        /*0b38*/ 	.word	0xffffffff


	//   ....[144]....
        /*0b3c*/ 	.word	0xffffffff


	//   ....[145]....
        /*0b40*/ 	.word	0xffffffff


	//   ....[146]....
        /*0b44*/ 	.word	0xffffffff


	//   ....[147]....
        /*0b48*/ 	.word	0xffffffff


	//   ....[148]....
        /*0b4c*/ 	.word	0xffffffff


	//   ....[149]....
        /*0b50*/ 	.word	0xffffffff


	//   ....[150]....
        /*0b54*/ 	.word	0xffffffff


	//   ....[151]....
        /*0b58*/ 	.word	0xffffffff


	//   ....[152]....
        /*0b5c*/ 	.word	0xffffffff


	//   ....[153]....
        /*0b60*/ 	.word	0xffffffff


	//   ....[154]....
        /*0b64*/ 	.word	0xffffffff


	//   ....[155]....
        /*0b68*/ 	.word	0xffffffff


	//   ....[156]....
        /*0b6c*/ 	.word	0xffffffff


	//   ....[157]....
        /*0b70*/ 	.word	0xffffffff


	//   ....[158]....
        /*0b74*/ 	.word	0xffffffff


	//   ....[159]....
        /*0b78*/ 	.word	0xffffffff


	//   ....[160]....
        /*0b7c*/ 	.word	0xffffffff


	//   ....[161]....
        /*0b80*/ 	.word	0xffffffff


	//   ....[162]....
        /*0b84*/ 	.word	0xffffffff


	//   ....[163]....
        /*0b88*/ 	.word	0xffffffff


	//   ....[164]....
        /*0b8c*/ 	.word	0xffffffff


	//   ....[165]....
        /*0b90*/ 	.word	0xffffffff


	//   ....[166]....
        /*0b94*/ 	.word	0xffffffff


	//   ....[167]....
        /*0b98*/ 	.word	0xffffffff


	//   ....[168]....
        /*0b9c*/ 	.word	0xffffffff


	//   ....[169]....
        /*0ba0*/ 	.word	0xffffffff


	//   ....[170]....
        /*0ba4*/ 	.word	0xffffffff


	//   ....[171]....
        /*0ba8*/ 	.word	0xffffffff


	//   ....[172]....
        /*0bac*/ 	.word	0xffffffff


	//   ....[173]....
        /*0bb0*/ 	.word	0xffffffff


	//   ....[174]....
        /*0bb4*/ 	.word	0xffffffff


	//   ....[175]....
        /*0bb8*/ 	.word	0xffffffff


	//   ....[176]....
        /*0bbc*/ 	.word	0xffffffff


	//   ....[177]....
        /*0bc0*/ 	.word	0xffffffff


	//   ....[178]....
        /*0bc4*/ 	.word	0xffffffff


	//   ....[179]....
        /*0bc8*/ 	.word	0xffffffff


	//   ....[180]....
        /*0bcc*/ 	.word	0xffffffff


	//   ....[181]....
        /*0bd0*/ 	.word	0x0500000f


	//   ....[182]....
        /*0bd4*/ 	.word	0x0500000f


	//   ....[183]....
        /*0bd8*/ 	.word	0x0500000f


	//   ....[184]....
        /*0bdc*/ 	.word	0x0500000f


	//   ....[185]....
        /*0be0*/ 	.word	0x0500000f


	//   ....[186]....
        /*0be4*/ 	.word	0x0500000f


	//   ....[187]....
        /*0be8*/ 	.word	0x0500000f


	//   ....[188]....
        /*0bec*/ 	.word	0x0500000f


	//   ....[189]....
        /*0bf0*/ 	.word	0x0500000f


	//   ....[190]....
        /*0bf4*/ 	.word	0x0500000f


	//   ....[191]....
        /*0bf8*/ 	.word	0x0500000f


	//   ....[192]....
        /*0bfc*/ 	.word	0x0500000f


	//   ....[193]....
        /*0c00*/ 	.word	0x0500000f


	//   ....[194]....
        /*0c04*/ 	.word	0x0500000f


	//   ....[195]....
        /*0c08*/ 	.word	0x0500000f


	//   ....[196]....
        /*0c0c*/ 	.word	0x0500000f


	//   ....[197]....
        /*0c10*/ 	.word	0x0500000f


	//   ....[198]....
        /*0c14*/ 	.word	0x0500000f


	//   ....[199]....
        /*0c18*/ 	.word	0x0500000f


	//   ....[200]....
        /*0c1c*/ 	.word	0x0500000f


	//   ....[201]....
        /*0c20*/ 	.word	0x0500000f


	//   ....[202]....
        /*0c24*/ 	.word	0x0500000f


	//   ....[203]....
        /*0c28*/ 	.word	0x0500000f


	//   ....[204]....
        /*0c2c*/ 	.word	0x0500000f


	//   ....[205]....
        /*0c30*/ 	.word	0x0500000f


	//   ....[206]....
        /*0c34*/ 	.word	0x0500000f


	//   ....[207]....
        /*0c38*/ 	.word	0x0500000f


	//   ....[208]....
        /*0c3c*/ 	.word	0x0500000f


	//   ....[209]....
        /*0c40*/ 	.word	0x0500000f


	//   ....[210]....
        /*0c44*/ 	.word	0x0500000f


	//   ....[211]....
        /*0c48*/ 	.word	0x0500000f


	//   ....[212]....
        /*0c4c*/ 	.word	0x0500000f


	//   ....[213]....
        /*0c50*/ 	.word	0x0500000f


	//   ....[214]....
        /*0c54*/ 	.word	0x0500000f


	//   ....[215]....
        /*0c58*/ 	.word	0x0500000f


	//   ....[216]....
        /*0c5c*/ 	.word	0x0500000f


	//   ....[217]....
        /*0c60*/ 	.word	0x0500000f


	//   ....[218]....
        /*0c64*/ 	.word	0x0500000f


	//   ....[219]....
        /*0c68*/ 	.word	0x0500000f


	//   ....[220]....
        /*0c6c*/ 	.word	0x0500000f


	//   ....[221]....
        /*0c70*/ 	.word	0x0500000f


	//   ....[222]....
        /*0c74*/ 	.word	0x0500000f


	//   ....[223]....
        /*0c78*/ 	.word	0x0500000f


	//   ....[224]....
        /*0c7c*/ 	.word	0x0500000f


	//   ....[225]....
        /*0c80*/ 	.word	0x0500000f


	//   ....[226]....
        /*0c84*/ 	.word	0x0500000f


	//   ....[227]....
        /*0c88*/ 	.word	0x0500000f


	//   ....[228]....
        /*0c8c*/ 	.word	0x0500000f


	//   ....[229]....
        /*0c90*/ 	.word	0x0500000f


	//   ....[230]....
        /*0c94*/ 	.word	0x0500000f


	//   ....[231]....
        /*0c98*/ 	.word	0x0500000f


	//   ....[232]....
        /*0c9c*/ 	.word	0x0500000f


	//   ....[233]....
        /*0ca0*/ 	.word	0x0500000f


	//   ....[234]....
        /*0ca4*/ 	.word	0x0500000f


	//   ....[235]....
        /*0ca8*/ 	.word	0x0500000f


	//   ....[236]....
        /*0cac*/ 	.word	0x0500000f


	//   ....[237]....
        /*0cb0*/ 	.word	0x0500000f


	//   ....[238]....
        /*0cb4*/ 	.word	0x0500000f


	//   ....[239]....
        /*0cb8*/ 	.word	0x0500000f


	//   ....[240]....
        /*0cbc*/ 	.word	0x0500000f


	//   ....[241]....
        /*0cc0*/ 	.word	0x0500000f


	//   ....[242]....
        /*0cc4*/ 	.word	0x0500000f


	//   ....[243]....
        /*0cc8*/ 	.word	0x0500000f


	//   ....[244]....
        /*0ccc*/ 	.word	0x0500000f


	//   ....[245]....
        /*0cd0*/ 	.word	0x0500000f


	//   ....[246]....
        /*0cd4*/ 	.word	0x0500000f


	//   ....[247]....
        /*0cd8*/ 	.word	0x0500000f


	//   ....[248]....
        /*0cdc*/ 	.word	0x0500000f


	//   ....[249]....
        /*0ce0*/ 	.word	0x0500000f


	//   ....[250]....
        /*0ce4*/ 	.word	0x0500000f


	//   ....[251]....
        /*0ce8*/ 	.word	0x0500000f


	//   ....[252]....
        /*0cec*/ 	.word	0x0500000f


	//   ....[253]....
        /*0cf0*/ 	.word	0x0500000f


	//   ....[254]....
        /*0cf4*/ 	.word	0x0500000f


	//   ....[255]....
        /*0cf8*/ 	.word	0x0500000f


	//   ....[0]....
        /*0cfc*/ 	.word	0x0500000f


	//   ....[1]....
        /*0d00*/ 	.word	0x0500000f


	//   ....[2]....
        /*0d04*/ 	.word	0x0500000f


	//   ....[3]....
        /*0d08*/ 	.word	0x0500000f


	//   ....[4]....
        /*0d0c*/ 	.word	0x0500000f


	//   ....[5]....
        /*0d10*/ 	.word	0x0500000f


	//   ....[6]....
        /*0d14*/ 	.word	0x0500000f


	//   ....[7]....
        /*0d18*/ 	.word	0x0500000f


	//   ....[8]....
        /*0d1c*/ 	.word	0x0500000f


	//   ....[9]....
        /*0d20*/ 	.word	0x0500000f


	//   ....[10]....
        /*0d24*/ 	.word	0x0500000f


	//   ....[11]....
        /*0d28*/ 	.word	0x0500000f


	//----- nvinfo : EIATTR_COOP_GROUP_INSTR_OFFSETS
	.align		4
.L_1452:
        /*0d2c*/ 	.byte	0x04, 0x28
        /*0d2e*/ 	.short	(.L_1454 - .L_1453)


	//   ....[0]....
.L_1453:
        /*0d30*/ 	.word	0x00000060


	//   ....[1]....
        /*0d34*/ 	.word	0x00000130


	//   ....[2]....
        /*0d38*/ 	.word	0x000001e0


	//   ....[3]....
        /*0d3c*/ 	.word	0x000003a0


	//   ....[4]....
        /*0d40*/ 	.word	0x00000500


	//   ....[5]....
        /*0d44*/ 	.word	0x00000620


	//   ....[6]....
        /*0d48*/ 	.word	0x00000780


	//   ....[7]....
        /*0d4c*/ 	.word	0x00002a00


	//   ....[8]....
        /*0d50*/ 	.word	0x00002a10


	//   ....[9]....
        /*0d54*/ 	.word	0x00003c40


	//   ....[10]....
        /*0d58*/ 	.word	0x00003c50


	//   ....[11]....
        /*0d5c*/ 	.word	0x00004e20


	//   ....[12]....
        /*0d60*/ 	.word	0x00004e30


	//   ....[13]....
        /*0d64*/ 	.word	0x000051b0


	//   ....[14]....
        /*0d68*/ 	.word	0x000051d0


	//   ....[15]....
        /*0d6c*/ 	.word	0x00005ae0


	//   ....[16]....
        /*0d70*/ 	.word	0x00006060


	//   ....[17]....
        /*0d74*/ 	.word	0x00006070


	//   ....[18]....
        /*0d78*/ 	.word	0x00006080


	//   ....[19]....
        /*0d7c*/ 	.word	0x00006090


	//   ....[20]....
        /*0d80*/ 	.word	0x00007390


	//   ....[21]....
        /*0d84*/ 	.word	0x000073a0


	//   ....[22]....
        /*0d88*/ 	.word	0x000073b0


	//   ....[23]....
        /*0d8c*/ 	.word	0x000073c0


	//   ....[24]....
        /*0d90*/ 	.word	0x00009770


	//   ....[25]....
        /*0d94*/ 	.word	0x00009790


	//   ....[26]....
        /*0d98*/ 	.word	0x00009c10


	//   ....[27]....
        /*0d9c*/ 	.word	0x00009c30


	//   ....[28]....
        /*0da0*/ 	.word	0x0000be10


	//   ....[29]....
        /*0da4*/ 	.word	0x0000be30


	//   ....[30]....
        /*0da8*/ 	.word	0x0000c460


	//   ....[31]....
        /*0dac*/ 	.word	0x0000c4b0


	//   ....[32]....
        /*0db0*/ 	.word	0x0000da20


	//   ....[33]....
        /*0db4*/ 	.word	0x0000da30


	//   ....[34]....
        /*0db8*/ 	.word	0x0000dac0


	//   ....[35]....
        /*0dbc*/ 	.word	0x0000dae0


	//   ....[36]....
        /*0dc0*/ 	.word	0x0000e600


	//   ....[37]....
        /*0dc4*/ 	.word	0x0000e620


	//   ....[38]....
        /*0dc8*/ 	.word	0x0000e640


	//   ....[39]....
        /*0dcc*/ 	.word	0x0000e660


	//   ....[40]....
        /*0dd0*/ 	.word	0x0000e670


	//   ....[41]....
        /*0dd4*/ 	.word	0x0000e680


	//   ....[42]....
        /*0dd8*/ 	.word	0x0000e690


	//   ....[43]....
        /*0ddc*/ 	.word	0x0000e6a0


	//   ....[44]....
        /*0de0*/ 	.word	0x0000e6b0


	//   ....[45]....
        /*0de4*/ 	.word	0x0000e6c0


	//   ....[46]....
        /*0de8*/ 	.word	0x0000e6d0


	//   ....[47]....
        /*0dec*/ 	.word	0x0000e6e0


	//   ....[48]....
        /*0df0*/ 	.word	0x0000e6f0


	//   ....[49]....
        /*0df4*/ 	.word	0x0000e700


	//   ....[50]....
        /*0df8*/ 	.word	0x0000e710


	//   ....[51]....
        /*0dfc*/ 	.word	0x0000e720


	//   ....[52]....
        /*0e00*/ 	.word	0x0000e730


	//   ....[53]....
        /*0e04*/ 	.word	0x0000e740


	//   ....[54]....
        /*0e08*/ 	.word	0x0000e750


	//   ....[55]....
        /*0e0c*/ 	.word	0x0000e760


	//   ....[56]....
        /*0e10*/ 	.word	0x0000e770


	//   ....[57]....
        /*0e14*/ 	.word	0x0000e780


	//   ....[58]....
        /*0e18*/ 	.word	0x0000e790


	//   ....[59]....
        /*0e1c*/ 	.word	0x0000e7a0


	//   ....[60]....
        /*0e20*/ 	.word	0x0000e7b0


	//   ....[61]....
        /*0e24*/ 	.word	0x0000e7c0


	//   ....[62]....
        /*0e28*/ 	.word	0x0000e7d0


	//   ....[63]....
        /*0e2c*/ 	.word	0x0000e7e0


	//   ....[64]....
        /*0e30*/ 	.word	0x0000e7f0


	//   ....[65]....
        /*0e34*/ 	.word	0x0000e800


	//   ....[66]....
        /*0e38*/ 	.word	0x0000e810


	//   ....[67]....
        /*0e3c*/ 	.word	0x0000e820


	//   ....[68]....
        /*0e40*/ 	.word	0x0000efc0


	//   ....[69]....
        /*0e44*/ 	.word	0x0000efd0


	//   ....[70]....
        /*0e48*/ 	.word	0x0000efe0


	//   ....[71]....
        /*0e4c*/ 	.word	0x0000f020


	//   ....[72]....
        /*0e50*/ 	.word	0x0000f580


	//   ....[73]....
        /*0e54*/ 	.word	0x0000f5c0


	//   ....[74]....
        /*0e58*/ 	.word	0x0000f5e0


	//   ....[75]....
        /*0e5c*/ 	.word	0x0000f620


	//   ....[76]....
        /*0e60*/ 	.word	0x0000f640


	//   ....[77]....
        /*0e64*/ 	.word	0x0000f660


	//   ....[78]....
        /*0e68*/ 	.word	0x0000f690


	//   ....[79]....
        /*0e6c*/ 	.word	0x0000f6c0


	//   ....[80]....
        /*0e70*/ 	.word	0x0000fb20


	//   ....[81]....
        /*0e74*/ 	.word	0x0000fb30


	//   ....[82]....
        /*0e78*/ 	.word	0x0000fd90


	//   ....[83]....
        /*0e7c*/ 	.word	0x0000fda0


	//   ....[84]....
        /*0e80*/ 	.word	0x00010820


	//   ....[85]....
        /*0e84*/ 	.word	0x00010850


	//   ....[86]....
        /*0e88*/ 	.word	0x00010890


	//   ....[87]....
        /*0e8c*/ 	.word	0x000108c0


	//   ....[88]....
        /*0e90*/ 	.word	0x000108e0


	//   ....[89]....
        /*0e94*/ 	.word	0x000108f0


	//   ....[90]....
        /*0e98*/ 	.word	0x00010900


	//   ....[91]....
        /*0e9c*/ 	.word	0x00010920


	//   ....[92]....
        /*0ea0*/ 	.word	0x00010a70


	//   ....[93]....
        /*0ea4*/ 	.word	0x00010c70


	//   ....[94]....
        /*0ea8*/ 	.word	0x00010ca0


	//   ....[95]....
        /*0eac*/ 	.word	0x00010cd0


	//   ....[96]....
        /*0eb0*/ 	.word	0x00010d00


	//   ....[97]....
        /*0eb4*/ 	.word	0x00010d30


	//   ....[98]....
        /*0eb8*/ 	.word	0x00010d60


	//   ....[99]....
        /*0ebc*/ 	.word	0x00010ee0


	//   ....[100]....
        /*0ec0*/ 	.word	0x00010f10


	//   ....[101]....
        /*0ec4*/ 	.word	0x00010f40


	//   ....[102]....
        /*0ec8*/ 	.word	0x00010f70


	//   ....[103]....
        /*0ecc*/ 	.word	0x00010fa0


	//   ....[104]....
        /*0ed0*/ 	.word	0x00010fd0


	//   ....[105]....
        /*0ed4*/ 	.word	0x00011060


	//   ....[106]....
        /*0ed8*/ 	.word	0x00011090


	//   ....[107]....
        /*0edc*/ 	.word	0x000110a0


	//   ....[108]....
        /*0ee0*/ 	.word	0x00011140


	//   ....[109]....
        /*0ee4*/ 	.word	0x00012230


	//   ....[110]....
        /*0ee8*/ 	.word	0x000141f0


	//   ....[111]....
        /*0eec*/ 	.word	0x00014200


	//   ....[112]....
        /*0ef0*/ 	.word	0x00014250


	//   ....[113]....
        /*0ef4*/ 	.word	0x00014270


	//   ....[114]....
        /*0ef8*/ 	.word	0x000142d0


	//   ....[115]....
        /*0efc*/ 	.word	0x000142f0


	//   ....[116]....
        /*0f00*/ 	.word	0x00014300


	//   ....[117]....
        /*0f04*/ 	.word	0x00014310


	//   ....[118]....
        /*0f08*/ 	.word	0x000143a0


	//   ....[119]....
        /*0f0c*/ 	.word	0x000143c0


	//   ....[120]....
        /*0f10*/ 	.word	0x00014850


	//   ....[121]....
        /*0f14*/ 	.word	0x00014870


	//   ....[122]....
        /*0f18*/ 	.word	0x000148d0


	//   ....[123]....
        /*0f1c*/ 	.word	0x000148f0


	//   ....[124]....
        /*0f20*/ 	.word	0x00014930


	//   ....[125]....
        /*0f24*/ 	.word	0x00014950


	//   ....[126]....
        /*0f28*/ 	.word	0x00014960


	//   ....[127]....
        /*0f2c*/ 	.word	0x00014970


	//   ....[128]....
        /*0f30*/ 	.word	0x00014a00


	//   ....[129]....
        /*0f34*/ 	.word	0x00014a20


	//   ....[130]....
        /*0f38*/ 	.word	0x000152c0


	//   ....[131]....
        /*0f3c*/ 	.word	0x000152f0


	//   ....[132]....
        /*0f40*/ 	.word	0x00015360


	//   ....[133]....
        /*0f44*/ 	.word	0x00015380


	//   ....[134]....
        /*0f48*/ 	.word	0x00015400


	//   ....[135]....
        /*0f4c*/ 	.word	0x00015420


	//   ....[136]....
        /*0f50*/ 	.word	0x00015430


	//   ....[137]....
        /*0f54*/ 	.word	0x000154a0


	//   ....[138]....
        /*0f58*/ 	.word	0x000154f0


	//   ....[139]....
        /*0f5c*/ 	.word	0x00015500


	//   ....[140]....
        /*0f60*/ 	.word	0x00015530


	//   ....[141]....
        /*0f64*/ 	.word	0x00015550


	//   ....[142]....
        /*0f68*/ 	.word	0x00015fd0


	//   ....[143]....
        /*0f6c*/ 	.word	0x00015fe0


	//   ....[144]....
        /*0f70*/ 	.word	0x00016000


	//   ....[145]....
        /*0f74*/ 	.word	0x00016050


	//   ....[146]....
        /*0f78*/ 	.word	0x00016060


	//   ....[147]....
        /*0f7c*/ 	.word	0x000160a0


	//   ....[148]....
        /*0f80*/ 	.word	0x000160b0


	//   ....[149]....
        /*0f84*/ 	.word	0x000160c0


	//   ....[150]....
        /*0f88*/ 	.word	0x00016100


	//   ....[151]....
        /*0f8c*/ 	.word	0x00016140


	//   ....[152]....
        /*0f90*/ 	.word	0x00016570


	//   ....[153]....
        /*0f94*/ 	.word	0x00016580


	//   ....[154]....
        /*0f98*/ 	.word	0x00016590


	//   ....[155]....
        /*0f9c*/ 	.word	0x000165d0


	//   ....[156]....
        /*0fa0*/ 	.word	0x000165e0


	//   ....[157]....
        /*0fa4*/ 	.word	0x00016620


	//   ....[158]....
        /*0fa8*/ 	.word	0x00016630


	//   ....[159]....
        /*0fac*/ 	.word	0x00016640


	//   ....[160]....
        /*0fb0*/ 	.word	0x00016680


	//   ....[161]....
        /*0fb4*/ 	.word	0x000166c0


	//   ....[162]....
        /*0fb8*/ 	.word	0x00017780


	//   ....[163]....
        /*0fbc*/ 	.word	0x000177b0


	//   ....[164]....
        /*0fc0*/ 	.word	0x00017820


	//   ....[165]....
        /*0fc4*/ 	.word	0x00017850


	//   ....[166]....
        /*0fc8*/ 	.word	0x00017880


	//   ....[167]....
        /*0fcc*/ 	.word	0x000178b0


	//   ....[168]....
        /*0fd0*/ 	.word	0x000178e0


	//   ....[169]....
        /*0fd4*/ 	.word	0x00017910


	//   ....[170]....
        /*0fd8*/ 	.word	0x00017ab0


	//   ....[171]....
        /*0fdc*/ 	.word	0x00017ae0


	//   ....[172]....
        /*0fe0*/ 	.word	0x00017b10


	//   ....[173]....
        /*0fe4*/ 	.word	0x00017b40


	//   ....[174]....
        /*0fe8*/ 	.word	0x00017b70


	//   ....[175]....
        /*0fec*/ 	.word	0x00017ba0


	//   ....[176]....
        /*0ff0*/ 	.word	0x00017c60


	//   ....[177]....
        /*0ff4*/ 	.word	0x00017c80


	//   ....[178]....
        /*0ff8*/ 	.word	0x00017c90


	//   ....[179]....
        /*0ffc*/ 	.word	0x00017cf0


	//   ....[180]....
        /*1000*/ 	.word	0x00018340


	//   ....[181]....
        /*1004*/ 	.word	0x00018700


	//   ....[182]....
        /*1008*/ 	.word	0x00018790


	//   ....[183]....
        /*100c*/ 	.word	0x00018860


	//   ....[184]....
        /*1010*/ 	.word	0x000188f0


	//   ....[185]....
        /*1014*/ 	.word	0x000189d0


	//   ....[186]....
        /*1018*/ 	.word	0x00018a60


	//   ....[187]....
        /*101c*/ 	.word	0x00018b40


	//   ....[188]....
        /*1020*/ 	.word	0x00018bd0


	//   ....[189]....
        /*1024*/ 	.word	0x00018c20


	//   ....[190]....
        /*1028*/ 	.word	0x00018c70


	//   ....[191]....
        /*102c*/ 	.word	0x00018d50


	//   ....[192]....
        /*1030*/ 	.word	0x00018de0


	//   ....[193]....
        /*1034*/ 	.word	0x00018e30


	//   ....[194]....
        /*1038*/ 	.word	0x00018e80


	//   ....[195]....
        /*103c*/ 	.word	0x000190d0


	//   ....[196]....
        /*1040*/ 	.word	0x000193b0


	//   ....[197]....
        /*1044*/ 	.word	0x000194b0


	//   ....[198]....
        /*1048*/ 	.word	0x00019540


	//   ....[199]....
        /*104c*/ 	.word	0x000195a0


	//   ....[200]....
        /*1050*/ 	.word	0x00019680


	//   ....[201]....
        /*1054*/ 	.word	0x00019700


	//   ....[202]....
        /*1058*/ 	.word	0x000197d0


	//   ....[203]....
        /*105c*/ 	.word	0x00019850


	//   ....[204]....
        /*1060*/ 	.word	0x00019940


	//   ....[205]....
        /*1064*/ 	.word	0x000199c0


	//   ....[206]....
        /*1068*/ 	.word	0x00019a20


	//   ....[207]....
        /*106c*/ 	.word	0x00019be0


	//   ....[208]....
        /*1070*/ 	.word	0x00019c90


	//   ....[209]....
        /*1074*/ 	.word	0x00019cf0


	//   ....[210]....
        /*1078*/ 	.word	0x00019de0


	//   ....[211]....
        /*107c*/ 	.word	0x00019e40


	//   ....[212]....
        /*1080*/ 	.word	0x00019f00


	//   ....[213]....
        /*1084*/ 	.word	0x00019f60


	//   ....[214]....
        /*1088*/ 	.word	0x0001a020


	//   ....[215]....
        /*108c*/ 	.word	0x0001a080


	//   ....[216]....
        /*1090*/ 	.word	0x0001a150


	//   ....[217]....
        /*1094*/ 	.word	0x0001a200


	//   ....[218]....
        /*1098*/ 	.word	0x0001a270


	//   ....[219]....
        /*109c*/ 	.word	0x0001a2d0


	//   ....[220]....
        /*10a0*/ 	.word	0x0001a390


	//   ....[221]....
        /*10a4*/ 	.word	0x0001a3f0


	//   ....[222]....
        /*10a8*/ 	.word	0x0001a4f0


	//   ....[223]....
        /*10ac*/ 	.word	0x0001a550


	//   ....[224]....
        /*10b0*/ 	.word	0x0001a600


	//   ....[225]....
        /*10b4*/ 	.word	0x0001a6b0


	//   ....[226]....
        /*10b8*/ 	.word	0x0001a760


	//   ....[227]....
        /*10bc*/ 	.word	0x0001a7e0


	//   ....[228]....
        /*10c0*/ 	.word	0x0001a8b0


	//   ....[229]....
        /*10c4*/ 	.word	0x0001aa00


	//   ....[230]....
        /*10c8*/ 	.word	0x0001aab0


	//   ....[231]....
        /*10cc*/ 	.word	0x0001ab60


	//   ....[232]....
        /*10d0*/ 	.word	0x0001ac00


	//   ....[233]....
        /*10d4*/ 	.word	0x0001acb0


	//   ....[234]....
        /*10d8*/ 	.word	0x0001ad50


	//   ....[235]....
        /*10dc*/ 	.word	0x0001ae00


	//   ....[236]....
        /*10e0*/ 	.word	0x0001aea0


	//   ....[237]....
        /*10e4*/ 	.word	0x0001af10


	//   ....[238]....
        /*10e8*/ 	.word	0x0001afd0


	//   ....[239]....
        /*10ec*/ 	.word	0x0001b0d0


	//   ....[240]....
        /*10f0*/ 	.word	0x0001b160


	//   ....[241]....
        /*10f4*/ 	.word	0x0001b1c0


	//   ....[242]....
        /*10f8*/ 	.word	0x0001b270


	//   ....[243]....
        /*10fc*/ 	.word	0x0001b2d0


	//   ....[244]....
        /*1100*/ 	.word	0x0001b380


	//   ....[245]....
        /*1104*/ 	.word	0x0001b3e0


	//   ....[246]....
        /*1108*/ 	.word	0x0001b490


	//   ....[247]....
        /*110c*/ 	.word	0x0001b4f0


	//   ....[248]....
        /*1110*/ 	.word	0x0001b5a0


	//   ....[249]....
        /*1114*/ 	.word	0x0001b780


	//   ....[250]....
        /*1118*/ 	.word	0x0001b820


	//   ....[251]....
        /*111c*/ 	.word	0x0001b9b0


	//   ....[252]....
        /*1120*/ 	.word	0x0001ba30


	//   ....[253]....
        /*1124*/ 	.word	0x0001bab0


	//   ....[254]....
        /*1128*/ 	.word	0x0001bb30


	//   ....[255]....
        /*112c*/ 	.word	0x0001bbb0


	//   ....[0]....
        /*1130*/ 	.word	0x0001bc40


	//   ....[1]....
        /*1134*/ 	.word	0x0001bce0


	//   ....[2]....
        /*1138*/ 	.word	0x0001bd90


	//   ....[3]....
        /*113c*/ 	.word	0x0001be10


	//   ....[4]....
        /*1140*/ 	.word	0x0001be90


	//   ....[5]....
        /*1144*/ 	.word	0x0001bf10


	//   ....[6]....
        /*1148*/ 	.word	0x0001bfa0


	//   ....[7]....
        /*114c*/ 	.word	0x0001c020


	//   ....[8]....
        /*1150*/ 	.word	0x0001c0c0


	//   ....[9]....
        /*1154*/ 	.word	0x0001c110


	//   ....[10]....
        /*1158*/ 	.word	0x0001c1a0


	//   ....[11]....
        /*115c*/ 	.word	0x0001c2d0


	//----- nvinfo : EIATTR_REG_RECONFIG
	.align		4
.L_1454:
        /*1160*/ 	.byte	0x01, 0x54
	.zero		2


	//----- nvinfo : EIATTR_SYSCALL_OFFSETS
	.align		4
        /*1164*/ 	.byte	0x04, 0x46
        /*1166*/ 	.short	(.L_1456 - .L_1455)


	//   ....[0]....
.L_1455:
        /*1168*/ 	.word	0x00001c90


	//   ....[1]....
        /*116c*/ 	.word	0x00001de0


	//   ....[2]....
        /*1170*/ 	.word	0x00005c50


	//   ....[3]....
        /*1174*/ 	.word	0x00005f90


	//   ....[4]....
        /*1178*/ 	.word	0x000133d0


	//   ....[5]....
        /*117c*/ 	.word	0x00013560


	//   ....[6]....
        /*1180*/ 	.word	0x000136b0


	//   ....[7]....
        /*1184*/ 	.word	0x00013800


	//   ....[8]....
        /*1188*/ 	.word	0x00014e40


	//----- nvinfo : EIATTR_MBARRIER_INSTR_OFFSETS
	.align		4
.L_1456:
        /*118c*/ 	.byte	0x04, 0x39
        /*118e*/ 	.short	(.L_1458 - .L_1457)


	//   ....[0]....
.L_1457:
        /*1190*/ 	.word	0x00000250
        /*1194*/ 	.word	0x000000ff
        /*1198*/ 	.word	0x00013200
        /*119c*/ 	.short	0x0100
        /*119e*/ 	.byte	0x08
	.zero		1


	//   ....[1]....
        /*11a0*/ 	.word	0x00000260
        /*11a4*/ 	.word	0x000000ff
        /*11a8*/ 	.word	0x00013220
        /*11ac*/ 	.short	0x0100
        /*11ae*/ 	.byte	0x08
	.zero		1


	//   ....[2]....
        /*11b0*/ 	.word	0x00000350
        /*11b4*/ 	.word	0x000000ff
        /*11b8*/ 	.word	0x00013230
        /*11bc*/ 	.short	0x0100
        /*11be*/ 	.byte	0x08
	.zero		1


	//   ....[3]....
        /*11c0*/ 	.word	0x00000360
        /*11c4*/ 	.word	0x000000ff
        /*11c8*/ 	.word	0x00013240
        /*11cc*/ 	.short	0x0100
        /*11ce*/ 	.byte	0x08
	.zero		1


	//   ....[4]....
        /*11d0*/ 	.word	0x00000370
        /*11d4*/ 	.word	0x000000ff
        /*11d8*/ 	.word	0x00013238
        /*11dc*/ 	.short	0x0100
        /*11de*/ 	.byte	0x08
	.zero		1


	//   ....[5]....
        /*11e0*/ 	.word	0x00000380
        /*11e4*/ 	.word	0x000000ff
        /*11e8*/ 	.word	0x00013248
        /*11ec*/ 	.short	0x0100
        /*11ee*/ 	.byte	0x08
	.zero		1


	//   ....[6]....
        /*11f0*/ 	.word	0x000004b0
        /*11f4*/ 	.word	0x000000ff
        /*11f8*/ 	.word	0x00013250
        /*11fc*/ 	.short	0x0100
        /*11fe*/ 	.byte	0x08
	.zero		1


	//   ....[7]....
        /*1200*/ 	.word	0x000004c0
        /*1204*/ 	.word	0x000000ff
        /*1208*/ 	.word	0x00013260
        /*120c*/ 	.short	0x0100
        /*120e*/ 	.byte	0x08
	.zero		1


	//   ....[8]....
        /*1210*/ 	.word	0x000004d0
        /*1214*/ 	.word	0x000000ff
        /*1218*/ 	.word	0x00013258
        /*121c*/ 	.short	0x0100
        /*121e*/ 	.byte	0x08
	.zero		1


	//   ....[9]....
        /*1220*/ 	.word	0x000004e0
        /*1224*/ 	.word	0x000000ff
        /*1228*/ 	.word	0x00013268
        /*122c*/ 	.short	0x0100
        /*122e*/ 	.byte	0x08
	.zero		1


	//   ....[10]....
        /*1230*/ 	.word	0x000005d0
        /*1234*/ 	.word	0x000000ff
        /*1238*/ 	.word	0x00013270
        /*123c*/ 	.short	0x0100
        /*123e*/ 	.byte	0x06
	.zero		1


	//   ....[11]....
        /*1240*/ 	.word	0x000005e0
        /*1244*/ 	.word	0x000000ff
        /*1248*/ 	.word	0x00013280
        /*124c*/ 	.short	0x0100
        /*124e*/ 	.byte	0x06
	.zero		1


	//   ....[12]....
        /*1250*/ 	.word	0x000005f0
        /*1254*/ 	.word	0x000000ff
        /*1258*/ 	.word	0x00013278
        /*125c*/ 	.short	0x0100
        /*125e*/ 	.byte	0x06
	.zero		1


	//   ....[13]....
        /*1260*/ 	.word	0x00000600
        /*1264*/ 	.word	0x000000ff
        /*1268*/ 	.word	0x00013288
        /*126c*/ 	.short	0x0100
        /*126e*/ 	.byte	0x06
	.zero		1


	//   ....[14]....
        /*1270*/ 	.word	0x00000730
        /*1274*/ 	.word	0x000000ff
        /*1278*/ 	.word	0x00013290
        /*127c*/ 	.short	0x0100
        /*127e*/ 	.byte	0x08
	.zero		1


	//   ....[15]....
        /*1280*/ 	.word	0x00000740
        /*1284*/ 	.word	0x000000ff
        /*1288*/ 	.word	0x000132a0
        /*128c*/ 	.short	0x0100
        /*128e*/ 	.byte	0x08
	.zero		1


	//   ....[16]....
        /*1290*/ 	.word	0x00000750
        /*1294*/ 	.word	0x000000ff
        /*1298*/ 	.word	0x00013298
        /*129c*/ 	.short	0x0100
        /*129e*/ 	.byte	0x08
	.zero		1


	//   ....[17]....
        /*12a0*/ 	.word	0x00000760
        /*12a4*/ 	.word	0x000000ff
        /*12a8*/ 	.word	0x000132a8
        /*12ac*/ 	.short	0x0100
        /*12ae*/ 	.byte	0x08
	.zero		1


	//   ....[18]....
        /*12b0*/ 	.word	0x000008a0
        /*12b4*/ 	.word	0x000000ff
        /*12b8*/ 	.word	0x000132b0
        /*12bc*/ 	.short	0x0100
        /*12be*/ 	.byte	0x08
	.zero		1


	//   ....[19]....
        /*12c0*/ 	.word	0x000008b0
        /*12c4*/ 	.word	0x000000ff
        /*12c8*/ 	.word	0x000132c0
        /*12cc*/ 	.short	0x0100
        /*12ce*/ 	.byte	0x08
	.zero		1


	//   ....[20]....
        /*12d0*/ 	.word	0x000008c0
        /*12d4*/ 	.word	0x000000ff
        /*12d8*/ 	.word	0x000132b8
        /*12dc*/ 	.short	0x0100
        /*12de*/ 	.byte	0x08
	.zero		1


	//   ....[21]....
        /*12e0*/ 	.word	0x000008d0
        /*12e4*/ 	.word	0x000000ff
        /*12e8*/ 	.word	0x000132c8
        /*12ec*/ 	.short	0x0100
        /*12ee*/ 	.byte	0x08
	.zero		1


	//   ....[22]....
        /*12f0*/ 	.word	0x000029b0
        /*12f4*/ 	.word	0x00000043
        /*12f8*/ 	.word	0x00013290
        /*12fc*/ 	.short	0x010a
        /*12fe*/ 	.byte	0x3f
	.zero		1


	//   ....[23]....
        /*1300*/ 	.word	0x00003bf0
        /*1304*/ 	.word	0x00000043
        /*1308*/ 	.word	0x00013290
        /*130c*/ 	.short	0x010a
        /*130e*/ 	.byte	0x3f
	.zero		1


	//   ....[24]....
        /*1310*/ 	.word	0x00004c50
        /*1314*/ 	.word	0x00000043
        /*1318*/ 	.word	0x00013290
        /*131c*/ 	.short	0x010a
        /*131e*/ 	.byte	0x3f
	.zero		1


	//   ....[25]....
        /*1320*/ 	.word	0x00004ff0
        /*1324*/ 	.word	0x00000004
        /*1328*/ 	.word	0x00000000
        /*132c*/ 	.short	0x0101
        /*132e*/ 	.byte	0x3f
	.zero		1


	//   ....[26]....
        /*1330*/ 	.word	0x00005030
        /*1334*/ 	.word	0x00000043
        /*1338*/ 	.word	0x000132b0
        /*133c*/ 	.short	0x010a
        /*133e*/ 	.byte	0x3f
	.zero		1


	//   ....[27]....
        /*1340*/ 	.word	0x00005380
        /*1344*/ 	.word	0x00000043
        /*1348*/ 	.word	0x00000000
        /*134c*/ 	.short	0x0101
        /*134e*/ 	.byte	0x3f
	.zero		1


	//   ....[28]....
        /*1350*/ 	.word	0x00005cf0
        /*1354*/ 	.word	0x00000012
        /*1358*/ 	.word	0x00013200
        /*135c*/ 	.short	0x010a
        /*135e*/ 	.byte	0x3f
	.zero		1


	//   ....[29]....
        /*1360*/ 	.word	0x00005d40
        /*1364*/ 	.word	0x00000012
        /*1368*/ 	.word	0x00013200
        /*136c*/ 	.short	0x010a
        /*136e*/ 	.byte	0x3f
	.zero		1


	//   ....[30]....
        /*1370*/ 	.word	0x000062f0
        /*1374*/ 	.word	0x00000012
        /*1378*/ 	.word	0x00013200
        /*137c*/ 	.short	0x010a
        /*137e*/ 	.byte	0x3f
	.zero		1


	//   ....[31]....
        /*1380*/ 	.word	0x00007580
        /*1384*/ 	.word	0x00000012
        /*1388*/ 	.word	0x00013200
        /*138c*/ 	.short	0x010a
        /*138e*/ 	.byte	0x3f
	.zero		1


	//   ....[32]....
        /*1390*/ 	.word	0x00008710
        /*1394*/ 	.word	0x00000003
        /*1398*/ 	.word	0x00013230
        /*139c*/ 	.short	0x010a
        /*139e*/ 	.byte	0x3f
	.zero		1


	//   ....[33]....
        /*13a0*/ 	.word	0x000087a0
        /*13a4*/ 	.word	0x00000003
        /*13a8*/ 	.word	0x00013230
        /*13ac*/ 	.short	0x010a
        /*13ae*/ 	.byte	0x3f
	.zero		1


	//   ....[34]....
        /*13b0*/ 	.word	0x0000a5a0
        /*13b4*/ 	.word	0x00000043
        /*13b8*/ 	.word	0x00000000
        /*13bc*/ 	.short	0x0101
        /*13be*/ 	.byte	0x3f
	.zero		1


	//   ....[35]....
        /*13c0*/ 	.word	0x0000b200
        /*13c4*/ 	.word	0x00000000
        /*13c8*/ 	.word	0x00013230
        /*13cc*/ 	.short	0x010a
        /*13ce*/ 	.byte	0x3f
	.zero		1


	//   ....[36]....
        /*13d0*/ 	.word	0x0000b280
        /*13d4*/ 	.word	0x00000000
        /*13d8*/ 	.word	0x00013230
        /*13dc*/ 	.short	0x010a
        /*13de*/ 	.byte	0x3f
	.zero		1


	//   ....[37]....
        /*13e0*/ 	.word	0x0000b840
        /*13e4*/ 	.word	0x0000000e
        /*13e8*/ 	.word	0x00013250
        /*13ec*/ 	.short	0x010a
        /*13ee*/ 	.byte	0x3f
	.zero		1


	//   ....[38]....
        /*13f0*/ 	.word	0x0000b890
        /*13f4*/ 	.word	0x0000000e
        /*13f8*/ 	.word	0x00013250
        /*13fc*/ 	.short	0x010a
        /*13fe*/ 	.byte	0x3f
	.zero		1


	//   ....[39]....
        /*1400*/ 	.word	0x0000bb80
        /*1404*/ 	.word	0x00000000
        /*1408*/ 	.word	0x00000000
        /*140c*/ 	.short	0x0101
        /*140e*/ 	.byte	0x3f
	.zero		1


	//   ....[40]....
        /*1410*/ 	.word	0x0000d280
        /*1414*/ 	.word	0x0000000e
        /*1418*/ 	.word	0x00000000
        /*141c*/ 	.short	0x0101
        /*141e*/ 	.byte	0x3f
	.zero		1


	//   ....[41]....
        /*1420*/ 	.word	0x0000d6c0
        /*1424*/ 	.word	0x00000003
        /*1428*/ 	.word	0x00013250
        /*142c*/ 	.short	0x010a
        /*142e*/ 	.byte	0x3f
	.zero		1


	//   ....[42]....
        /*1430*/ 	.word	0x0000d710
        /*1434*/ 	.word	0x00000003
        /*1438*/ 	.word	0x00013250
        /*143c*/ 	.short	0x010a
        /*143e*/ 	.byte	0x3f
	.zero		1


	//   ....[43]....
        /*1440*/ 	.word	0x0000df40
        /*1444*/ 	.word	0x00000003
        /*1448*/ 	.word	0x00000000
        /*144c*/ 	.short	0x0101
        /*144e*/ 	.byte	0x3f
	.zero		1


	//   ....[44]....
        /*1450*/ 	.word	0x0000f650
        /*1454*/ 	.word	0x00000015
        /*1458*/ 	.word	0x00000000
        /*145c*/ 	.short	0x0101
        /*145e*/ 	.byte	0x3f
	.zero		1


	//   ....[45]....
        /*1460*/ 	.word	0x0000fb10
        /*1464*/ 	.word	0x00000004
        /*1468*/ 	.word	0x00000000
        /*146c*/ 	.short	0x0101
        /*146e*/ 	.byte	0x3f
	.zero		1


	//   ....[46]....
        /*1470*/ 	.word	0x00012310
        /*1474*/ 	.word	0x00000011
        /*1478*/ 	.word	0x00013220
        /*147c*/ 	.short	0x010a
        /*147e*/ 	.byte	0x3f
	.zero		1


	//   ....[47]....
        /*1480*/ 	.word	0x000123e0
        /*1484*/ 	.word	0x00000006
        /*1488*/ 	.word	0x000132a0
        /*148c*/ 	.short	0x010a
        /*148e*/ 	.byte	0x3f
	.zero		1


	//   ....[48]....
        /*1490*/ 	.word	0x00012620
        /*1494*/ 	.word	0x00000006
        /*1498*/ 	.word	0x000132c0
        /*149c*/ 	.short	0x010a
        /*149e*/ 	.byte	0x3f
	.zero		1


	//   ....[49]....
        /*14a0*/ 	.word	0x000129d0
        /*14a4*/ 	.word	0x00000006
        /*14a8*/ 	.word	0x000132a0
        /*14ac*/ 	.short	0x010a
        /*14ae*/ 	.byte	0x3f
	.zero		1


	//   ....[50]....
        /*14b0*/ 	.word	0x00012c00
        /*14b4*/ 	.word	0x00000006
        /*14b8*/ 	.word	0x000132c0
        /*14bc*/ 	.short	0x010a
        /*14be*/ 	.byte	0x3f
	.zero		1


	//   ....[51]....
        /*14c0*/ 	.word	0x00013e40
        /*14c4*/ 	.word	0x00000004
        /*14c8*/ 	.word	0x00013280
        /*14cc*/ 	.short	0x010a
        /*14ce*/ 	.byte	0x3f
	.zero		1


	//   ....[52]....
        /*14d0*/ 	.word	0x000144e0
        /*14d4*/ 	.word	0x00000004
        /*14d8*/ 	.word	0x00013270
        /*14dc*/ 	.short	0x0107
        /*14de*/ 	.byte	0x3f
	.zero		1


	//   ....[53]....
        /*14e0*/ 	.word	0x000145a0
        /*14e4*/ 	.word	0x00000004
        /*14e8*/ 	.word	0x00013270
        /*14ec*/ 	.short	0x0101
        /*14ee*/ 	.byte	0x3f
	.zero		1


	//   ....[54]....
        /*14f0*/ 	.word	0x000145f0
        /*14f4*/ 	.word	0x00000004
        /*14f8*/ 	.word	0x00013240
        /*14fc*/ 	.short	0x010a
        /*14fe*/ 	.byte	0x3f
	.zero		1


	//   ....[55]....
        /*1500*/ 	.word	0x00014b30
        /*1504*/ 	.word	0x00000004
        /*1508*/ 	.word	0x00013230
        /*150c*/ 	.short	0x0107
        /*150e*/ 	.byte	0x3f
	.zero		1


	//   ....[56]....
        /*1510*/ 	.word	0x00014c10
        /*1514*/ 	.word	0x00000004
        /*1518*/ 	.word	0x00013230
        /*151c*/ 	.short	0x0101
        /*151e*/ 	.byte	0x3f
	.zero		1


	//   ....[57]....
        /*1520*/ 	.word	0x00015640
        /*1524*/ 	.word	0x00000011
        /*1528*/ 	.word	0x00013200
        /*152c*/ 	.short	0x0107
        /*152e*/ 	.byte	0x3f
	.zero		1


	//   ....[58]....
        /*1530*/ 	.word	0x00015730
        /*1534*/ 	.word	0x00000011
        /*1538*/ 	.word	0x00013200
        /*153c*/ 	.short	0x0101
        /*153e*/ 	.byte	0x3f
	.zero		1


	//   ....[59]....
        /*1540*/ 	.word	0x00015750
        /*1544*/ 	.word	0x00000011
        /*1548*/ 	.word	0x00013220
        /*154c*/ 	.short	0x010a
        /*154e*/ 	.byte	0x3f
	.zero		1


	//   ....[60]....
        /*1550*/ 	.word	0x00015ce0
        /*1554*/ 	.word	0x00000006
        /*1558*/ 	.word	0x00013280
        /*155c*/ 	.short	0x010a
        /*155e*/ 	.byte	0x3f
	.zero		1


	//   ....[61]....
        /*1560*/ 	.word	0x000161f0
        /*1564*/ 	.word	0x00000006
        /*1568*/ 	.word	0x00013270
        /*156c*/ 	.short	0x0107
        /*156e*/ 	.byte	0x3f
	.zero		1


	//   ....[62]....
        /*1570*/ 	.word	0x000162b0
        /*1574*/ 	.word	0x00000006
        /*1578*/ 	.word	0x00013270
        /*157c*/ 	.short	0x0101
        /*157e*/ 	.byte	0x3f
	.zero		1


	//   ....[63]....
        /*1580*/ 	.word	0x00016300
        /*1584*/ 	.word	0x00000006
        /*1588*/ 	.word	0x00013240
        /*158c*/ 	.short	0x010a
        /*158e*/ 	.byte	0x3f
	.zero		1


	//   ....[64]....
        /*1590*/ 	.word	0x00016740
        /*1594*/ 	.word	0x00000006
        /*1598*/ 	.word	0x00013230
        /*159c*/ 	.short	0x0107
        /*159e*/ 	.byte	0x3f
	.zero		1


	//   ....[65]....
        /*15a0*/ 	.word	0x00016810
        /*15a4*/ 	.word	0x00000006
        /*15a8*/ 	.word	0x00013230
        /*15ac*/ 	.short	0x0101
        /*15ae*/ 	.byte	0x3f
	.zero		1


	//   ....[66]....
        /*15b0*/ 	.word	0x00016890
        /*15b4*/ 	.word	0x00000002
        /*15b8*/ 	.word	0x00013270
        /*15bc*/ 	.short	0x010a
        /*15be*/ 	.byte	0x3f
	.zero		1


	//   ....[67]....
        /*15c0*/ 	.word	0x00016920
        /*15c4*/ 	.word	0x00000002
        /*15c8*/ 	.word	0x00013260
        /*15cc*/ 	.short	0x010a
        /*15ce*/ 	.byte	0x3f
	.zero		1


	//   ....[68]....
        /*15d0*/ 	.word	0x00016d50
        /*15d4*/ 	.word	0x00000002
        /*15d8*/ 	.word	0x00013250
        /*15dc*/ 	.short	0x0101
        /*15de*/ 	.byte	0x3f
	.zero		1


	//   ....[69]....
        /*15e0*/ 	.word	0x00016de0
        /*15e4*/ 	.word	0x00000002
        /*15e8*/ 	.word	0x00000000
        /*15ec*/ 	.short	0x0101
        /*15ee*/ 	.byte	0x3f
	.zero		1


	//   ....[70]....
        /*15f0*/ 	.word	0x00016fc0
        /*15f4*/ 	.word	0x00000000
        /*15f8*/ 	.word	0x00013270
        /*15fc*/ 	.short	0x010a
        /*15fe*/ 	.byte	0x3f
	.zero		1


	//   ....[71]....
        /*1600*/ 	.word	0x00017050
        /*1604*/ 	.word	0x00000000
        /*1608*/ 	.word	0x00013260
        /*160c*/ 	.short	0x010a
        /*160e*/ 	.byte	0x3f
	.zero		1


	//   ....[72]....
        /*1610*/ 	.word	0x000174a0
        /*1614*/ 	.word	0x00000000
        /*1618*/ 	.word	0x00013250
        /*161c*/ 	.short	0x0101
        /*161e*/ 	.byte	0x3f
	.zero		1


	//   ....[73]....
        /*1620*/ 	.word	0x00017520
        /*1624*/ 	.word	0x00000000
        /*1628*/ 	.word	0x00000000
        /*162c*/ 	.short	0x0101
        /*162e*/ 	.byte	0x3f
	.zero		1


	//   ....[74]....
        /*1630*/ 	.word	0x000182c0
        /*1634*/ 	.word	0x00000005
        /*1638*/ 	.word	0x00013220
        /*163c*/ 	.short	0x010a
        /*163e*/ 	.byte	0x3f
	.zero		1


	//   ....[75]....
        /*1640*/ 	.word	0x00018450
        /*1644*/ 	.word	0x00000004
        /*1648*/ 	.word	0x00013240
        /*164c*/ 	.short	0x010a
        /*164e*/ 	.byte	0x3f
	.zero		1


	//   ....[76]....
        /*1650*/ 	.word	0x00018500
        /*1654*/ 	.word	0x00000005
        /*1658*/ 	.word	0x00013240
        /*165c*/ 	.short	0x010a
        /*165e*/ 	.byte	0x3f
	.zero		1


	//   ....[77]....
        /*1660*/ 	.word	0x00018540
        /*1664*/ 	.word	0x00000004
        /*1668*/ 	.word	0x00013260
        /*166c*/ 	.short	0x010a
        /*166e*/ 	.byte	0x3f
	.zero		1


	//   ....[78]....
        /*1670*/ 	.word	0x00018580
        /*1674*/ 	.word	0x00000005
        /*1678*/ 	.word	0x00013260
        /*167c*/ 	.short	0x010a
        /*167e*/ 	.byte	0x3f
	.zero		1


	//   ....[79]....
        /*1680*/ 	.word	0x000185c0
        /*1684*/ 	.word	0x00000004
        /*1688*/ 	.word	0x00013280
        /*168c*/ 	.short	0x010a
        /*168e*/ 	.byte	0x3f
	.zero		1


	//   ....[80]....
        /*1690*/ 	.word	0x00018600
        /*1694*/ 	.word	0x00000005
        /*1698*/ 	.word	0x00013280
        /*169c*/ 	.short	0x010a
        /*169e*/ 	.byte	0x3f
	.zero		1


	//   ....[81]....
        /*16a0*/ 	.word	0x00018660
        /*16a4*/ 	.word	0x00000043
        /*16a8*/ 	.word	0x00013290
        /*16ac*/ 	.short	0x010a
        /*16ae*/ 	.byte	0x3f
	.zero		1


	//   ....[82]....
        /*16b0*/ 	.word	0x000187c0
        /*16b4*/ 	.word	0x00000043
        /*16b8*/ 	.word	0x00013290
        /*16bc*/ 	.short	0x010a
        /*16be*/ 	.byte	0x3f
	.zero		1


	//   ....[83]....
        /*16c0*/ 	.word	0x00018930
        /*16c4*/ 	.word	0x00000043
        /*16c8*/ 	.word	0x00013290
        /*16cc*/ 	.short	0x010a
        /*16ce*/ 	.byte	0x3f
	.zero		1


	//   ....[84]....
        /*16d0*/ 	.word	0x00018a90
        /*16d4*/ 	.word	0x00000043
        /*16d8*/ 	.word	0x000132b0
        /*16dc*/ 	.short	0x010a
        /*16de*/ 	.byte	0x3f
	.zero		1


	//   ....[85]....
        /*16e0*/ 	.word	0x00018ca0
        /*16e4*/ 	.word	0x00000012
        /*16e8*/ 	.word	0x00013200
        /*16ec*/ 	.short	0x010a
        /*16ee*/ 	.byte	0x3f
	.zero		1


	//   ....[86]....
        /*16f0*/ 	.word	0x00018eb0
        /*16f4*/ 	.word	0x00000012
        /*16f8*/ 	.word	0x00013200
        /*16fc*/ 	.short	0x010a
        /*16fe*/ 	.byte	0x3f
	.zero		1


	//   ....[87]....
        /*1700*/ 	.word	0x00018f00
        /*1704*/ 	.word	0x00000003
        /*1708*/ 	.word	0x00013230
        /*170c*/ 	.short	0x010a
        /*170e*/ 	.byte	0x3f
	.zero		1


	//   ....[88]....
        /*1710*/ 	.word	0x00018f50
        /*1714*/ 	.word	0x00000000
        /*1718*/ 	.word	0x00013230
        /*171c*/ 	.short	0x010a
        /*171e*/ 	.byte	0x3f
	.zero		1


	//   ....[89]....
        /*1720*/ 	.word	0x00018fa0
        /*1724*/ 	.word	0x0000000e
        /*1728*/ 	.word	0x00013250
        /*172c*/ 	.short	0x010a
        /*172e*/ 	.byte	0x3f
	.zero		1


	//   ....[90]....
        /*1730*/ 	.word	0x00018ff0
        /*1734*/ 	.word	0x00000003
        /*1738*/ 	.word	0x00013250
        /*173c*/ 	.short	0x010a
        /*173e*/ 	.byte	0x3f
	.zero		1


	//   ....[91]....
        /*1740*/ 	.word	0x00019190
        /*1744*/ 	.word	0x00000011
        /*1748*/ 	.word	0x00013220
        /*174c*/ 	.short	0x010a
        /*174e*/ 	.byte	0x3f
	.zero		1


	//   ....[92]....
        /*1750*/ 	.word	0x000191e0
        /*1754*/ 	.word	0x00000006
        /*1758*/ 	.word	0x000132a0
        /*175c*/ 	.short	0x010a
        /*175e*/ 	.byte	0x3f
	.zero		1


	//   ....[93]....
        /*1760*/ 	.word	0x00019230
        /*1764*/ 	.word	0x00000006
        /*1768*/ 	.word	0x000132c0
        /*176c*/ 	.short	0x010a
        /*176e*/ 	.byte	0x3f
	.zero		1


	//   ....[94]....
        /*1770*/ 	.word	0x00019280
        /*1774*/ 	.word	0x00000006
        /*1778*/ 	.word	0x000132a0
        /*177c*/ 	.short	0x010a
        /*177e*/ 	.byte	0x3f
	.zero		1


	//   ....[95]....
        /*1780*/ 	.word	0x000192d0
        /*1784*/ 	.word	0x00000006
        /*1788*/ 	.word	0x000132c0
        /*178c*/ 	.short	0x010a
        /*178e*/ 	.byte	0x3f
	.zero		1


	//   ....[96]....
        /*1790*/ 	.word	0x00019400
        /*1794*/ 	.word	0x00000004
        /*1798*/ 	.word	0x00013280
        /*179c*/ 	.short	0x010a
        /*179e*/ 	.byte	0x3f
	.zero		1


	//   ....[97]....
        /*17a0*/ 	.word	0x00019b30
        /*17a4*/ 	.word	0x00000004
        /*17a8*/ 	.word	0x00013240
        /*17ac*/ 	.short	0x010a
        /*17ae*/ 	.byte	0x3f
	.zero		1


	//   ....[98]....
        /*17b0*/ 	.word	0x0001a8f0
        /*17b4*/ 	.word	0x00000011
        /*17b8*/ 	.word	0x00013220
        /*17bc*/ 	.short	0x010a
        /*17be*/ 	.byte	0x3f
	.zero		1


	//   ....[99]....
        /*17c0*/ 	.word	0x0001a950
        /*17c4*/ 	.word	0x00000006
        /*17c8*/ 	.word	0x00013280
        /*17cc*/ 	.short	0x010a
        /*17ce*/ 	.byte	0x3f
	.zero		1


	//   ....[100]....
        /*17d0*/ 	.word	0x0001b020
        /*17d4*/ 	.word	0x00000006
        /*17d8*/ 	.word	0x00013240
        /*17dc*/ 	.short	0x010a
        /*17de*/ 	.byte	0x3f
	.zero		1


	//   ....[101]....
        /*17e0*/ 	.word	0x0001b5e0
        /*17e4*/ 	.word	0x00000002
        /*17e8*/ 	.word	0x00013270
        /*17ec*/ 	.short	0x010a
        /*17ee*/ 	.byte	0x3f
	.zero		1


	//   ....[102]....
        /*17f0*/ 	.word	0x0001b630
        /*17f4*/ 	.word	0x00000002
        /*17f8*/ 	.word	0x00013260
        /*17fc*/ 	.short	0x010a
        /*17fe*/ 	.byte	0x3f
	.zero		1


	//   ....[103]....
        /*1800*/ 	.word	0x0001b680
        /*1804*/ 	.word	0x00000000
        /*1808*/ 	.word	0x00013270
        /*180c*/ 	.short	0x010a
        /*180e*/ 	.byte	0x3f
	.zero		1


	//   ....[104]....
        /*1810*/ 	.word	0x0001b6d0
        /*1814*/ 	.word	0x00000000
        /*1818*/ 	.word	0x00013260
        /*181c*/ 	.short	0x010a
        /*181e*/ 	.byte	0x3f
	.zero		1


	//   ....[105]....
        /*1820*/ 	.word	0x0001c1f0
        /*1824*/ 	.word	0x00000005
        /*1828*/ 	.word	0x00013220
        /*182c*/ 	.short	0x010a
        /*182e*/ 	.byte	0x3f
	.zero		1


	//   ....[106]....
        /*1830*/ 	.word	0x0001c390
        /*1834*/ 	.word	0x00000004
        /*1838*/ 	.word	0x00013240
        /*183c*/ 	.short	0x010a
        /*183e*/ 	.byte	0x3f
	.zero		1


	//   ....[107]....
        /*1840*/ 	.word	0x0001c3e0
        /*1844*/ 	.word	0x00000005
        /*1848*/ 	.word	0x00013240
        /*184c*/ 	.short	0x010a
        /*184e*/ 	.byte	0x3f
	.zero		1


	//   ....[108]....
        /*1850*/ 	.word	0x0001c430
        /*1854*/ 	.word	0x00000004
        /*1858*/ 	.word	0x00013260
        /*185c*/ 	.short	0x010a
        /*185e*/ 	.byte	0x3f
	.zero		1


	//   ....[109]....
        /*1860*/ 	.word	0x0001c480
        /*1864*/ 	.word	0x00000005
        /*1868*/ 	.word	0x00013260
        /*186c*/ 	.short	0x010a
        /*186e*/ 	.byte	0x3f
	.zero		1


	//   ....[110]....
        /*1870*/ 	.word	0x0001c4d0
        /*1874*/ 	.word	0x00000004
        /*1878*/ 	.word	0x00013280
        /*187c*/ 	.short	0x010a
        /*187e*/ 	.byte	0x3f
	.zero		1


	//----- nvinfo : EIATTR_NUM_MBARRIERS
	.align		4
.L_1458:
        /*1880*/ 	.byte	0x03, 0x38
        /*1882*/ 	.short	0x0016


	//----- nvinfo : EIATTR_EXIT_INSTR_OFFSETS
	.align		4
        /*1884*/ 	.byte	0x04, 0x1c
        /*1886*/ 	.short	(.L_1460 - .L_1459)


	//   ....[0]....
.L_1459:
        /*1888*/ 	.word	0x00018650


	//----- nvinfo : EIATTR_MAX_THREADS
	.align		4
.L_1460:
        /*188c*/ 	.byte	0x04, 0x05
        /*188e*/ 	.short	(.L_1462 - .L_1461)
.L_1461:
        /*1890*/ 	.word	0x00000200
        /*1894*/ 	.word	0x00000001
        /*1898*/ 	.word	0x00000001


	//----- nvinfo : EIATTR_CRS_STACK_SIZE
	.align		4
.L_1462:
        /*189c*/ 	.byte	0x04, 0x1e
        /*189e*/ 	.short	(.L_1464 - .L_1463)
.L_1463:
        /*18a0*/ 	.word	0x00000000


	//----- nvinfo : EIATTR_CBANK_PARAM_SIZE
	.align		4
.L_1464:
        /*18a4*/ 	.byte	0x03, 0x19
        /*18a6*/ 	.short	0x0af0


	//----- nvinfo : EIATTR_PARAM_CBANK
	.align		4
        /*18a8*/ 	.byte	0x04, 0x0a
        /*18aa*/ 	.short	(.L_1466 - .L_1465)
	.align		4
.L_1465:
        /*18ac*/ 	.word	index@(.nv.constant0._ZN7cutlass13device_kernelIN5flash11enable_sm90INS1_16FlashAttnFwdSm90INS1_25CollectiveMainloopFwdSm90ILi2EN4cute5tupleIJNS5_1CILi1EEES8_S8_EEENS6_IJNS7_ILi192EEENS7_ILi160EEENS7_ILi64EEEEEELi64ENS_12float_e4m3_tEfNS_4arch4Sm90ELb0ELb0ELb0ELb1ELb1ELb1ELb0ELb1ELb1ELb1ELb1ELb0EEENS1_21CollectiveEpilogueFwdINS6_IJSA_SC_SB_EEES9_NS_10bfloat16_tESG_Li384ELb1ELb1ELb1ELb1EEENS1_36VarlenDynamicPersistentTileSchedulerILi192ELi160ELi384ELi128ELb1ELb1ELb1ELb0ELb1ELb1EEEEEEEEEvNT_6ParamsE)
        /*18b0*/ 	.short	0x0210
        /*18b2*/ 	.short	0x0af0


	//----- nvinfo : EIATTR_SW_WAR
	.align		4
.L_1466:
        /*18b4*/ 	.byte	0x04, 0x36
        /*18b6*/ 	.short	(.L_1468 - .L_1467)
.L_1467:
        /*18b8*/ 	.word	0x00000008
.L_1468:


//--------------------- .nv.info._ZN7cutlass13device_kernelIN5flash11enable_sm90INS1_16FlashAttnFwdSm90INS1_25CollectiveMainloopFwdSm90ILi2EN4cute5tupleIJNS5_1CILi1EEES8_S8_EEENS6_IJNS7_ILi192EEENS7_ILi160EEENS7_ILi64EEEEEELi64ENS_12float_e4m3_tEfNS_4arch4Sm90ELb0ELb1ELb0ELb0ELb1ELb0ELb0ELb1ELb1ELb1ELb1ELb0EEENS1_21CollectiveEpilogueFwdINS6_IJSA_SC_SB_EEES9_NS_10bfloat16_tESG_Li384ELb0ELb1ELb1ELb1EEENS1_19SingleTileSchedulerILb0ELb1ELb1ELi192EEEEEEEEEvNT_6ParamsE --------------------------
	.section	.nv.info._ZN7cutlass13device_kernelIN5flash11enable_sm90INS1_16FlashAttnFwdSm90INS1_25CollectiveMainloopFwdSm90ILi2EN4cute5tupleIJNS5_1CILi1EEES8_S8_EEENS6_IJNS7_ILi192EEENS7_ILi160EEENS7_ILi64EEEEEELi64ENS_12float_e4m3_tEfNS_4arch4Sm90ELb0ELb1ELb0ELb0ELb1ELb0ELb0ELb1ELb1ELb1ELb1ELb0EEENS1_21CollectiveEpilogueFwdINS6_IJSA_SC_SB_EEES9_NS_10bfloat16_tESG_Li384ELb0ELb1ELb1ELb1EEENS1_19SingleTileSchedulerILb0ELb1ELb1ELi192EEEEEEEEEvNT_6ParamsE,"",@"SHT_CUDA_INFO"
	.sectionflags	@""
	.align	4


	//----- nvinfo : EIATTR_CUDA_API_VERSION
	.align		4
        /*0000*/ 	.byte	0x04, 0x37
        /*0002*/ 	.short	(.L_1470 - .L_1469)
.L_1469:
        /*0004*/ 	.word	0x00000082


	//----- nvinfo : EIATTR_KPARAM_INFO
	.align		4
.L_1470:
        /*0008*/ 	.byte	0x04, 0x17
        /*000a*/ 	.short	(.L_1472 - .L_1471)
.L_1471:
        /*000c*/ 	.word	0x00000000
        /*0010*/ 	.short	0x0000
        /*0012*/ 	.short	0x0070
        /*0014*/ 	.byte	0x00, 0xf0, 0x01, 0x28


	//----- nvinfo : EIATTR_SPARSE_MMA_MASK
	.align		4
.L_1472:
        /*0018*/ 	.byte	0x03, 0x50
        /*001a*/ 	.short	0x0000


	//----- nvinfo : EIATTR_MAXREG_COUNT
	.align		4
        /*001c*/ 	.byte	0x03, 0x1b
        /*001e*/ 	.short	0x0080


	//----- nvinfo : EIATTR_NUM_BARRIERS
	.align		4
        /*0020*/ 	.byte	0x02, 0x4c
        /*0022*/ 	.byte	0x09
	.zero		1


	//----- nvinfo : EIATTR_EXTERNS
	.align		4
        /*0024*/ 	.byte	0x04, 0x0f
        /*0026*/ 	.short	(.L_1474 - .L_1473)


	//   ....[0]....
	.align		4
.L_1473:
        /*0028*/ 	.word	index@(__assertfail)


	//----- nvinfo : EIATTR_ANNOTATIONS
	.align		4
.L_1474:
        /*002c*/ 	.byte	0x04, 0x55
        /*002e*/ 	.short	(.L_1476 - .L_1475)


	//   ....[0]....
.L_1475:
        /* <DEDUP_REMOVED lines=18> */


	//----- nvinfo : EIATTR_MERCURY_ISA_VERSION
	.align		4
.L_1476:
        /*0138*/ 	.byte	0x03, 0x5f
        /*013a*/ 	.short	0x0101


	//----- nvinfo : EIATTR_INT_WARP_WIDE_INSTR_OFFSETS
	.align		4
        /*013c*/ 	.byte	0x04, 0x31
        /*013e*/ 	.short	(.L_1478 - .L_1477)


	//   ....[0]....
.L_1477:
        /*0140*/ 	.word	0x000000c0


	//   ....[1]....
        /*0144*/ 	.word	0x000000d0


	//   ....[2]....
        /*0148*/ 	.word	0x00000170


	//----- nvinfo : EIATTR_COOP_GROUP_MASK_REGIDS
	.align		4
.L_1478:
        /*014c*/ 	.byte	0x04, 0x29
        /*014e*/ 	.short	(.L_1480 - .L_1479)


	//   ....[0]....
.L_1479:
        /*0150*/ 	.word	0xffffffff


	//   ....[1]....
        /*0154*/ 	.word	0xffffffff


	//   ....[2]....
        /*0158*/ 	.word	0xffffffff


	//   ....[3]....
        /*015c*/ 	.word	0xffffffff


	//   ....[4]....
        /*0160*/ 	.word	0xffffffff


	//   ....[5]....
        /*0164*/ 	.word	0xffffffff


	//   ....[6]....
        /*0168*/ 	.word	0xffffffff


	//   ....[7]....
        /*016c*/ 	.word	0xffffffff


	//   ....[8]....
        /*0170*/ 	.word	0xffffffff


	//   ....[9]....
        /*0174*/ 	.word	0xffffffff


	//   ....[10]....
        /*0178*/ 	.word	0xffffffff


	//   ....[11]....
        /*017c*/ 	.word	0xffffffff


	//   ....[12]....
        /*0180*/ 	.word	0xffffffff


	//   ....[13]....
        /*0184*/ 	.word	0xffffffff


	//   ....[14]....
        /*0188*/ 	.word	0xffffffff


	//   ....[15]....
        /*018c*/ 	.word	0xffffffff


	//   ....[16]....
        /*0190*/ 	.word	0xffffffff


	//   ....[17]....
        /*0194*/ 	.word	0xffffffff


	//   ....[18]....
        /*0198*/ 	.word	0xffffffff


	//   ....[19]....
        /*019c*/ 	.word	0xffffffff


	//   ....[20]....
        /*01a0*/ 	.word	0xffffffff


	//   ....[21]....
        /*01a4*/ 	.word	0xffffffff


	//   ....[22]....
        /*01a8*/ 	.word	0xffffffff


	//   ....[23]....
        /*01ac*/ 	.word	0xffffffff


	//   ....[24]....
        /*01b0*/ 	.word	0xffffffff


	//   ....[25]....
        /*01b4*/ 	.word	0xffffffff


	//   ....[26]....
        /*01b8*/ 	.word	0xffffffff


	//   ....[27]....
        /*01bc*/ 	.word	0xffffffff


	//   ....[28]....
        /*01c0*/ 	.word	0xffffffff


	//   ....[29]....
        /*01c4*/ 	.word	0xffffffff


	//   ....[30]....
        /*01c8*/ 	.word	0xffffffff


	//   ....[31]....
        /*01cc*/ 	.word	0xffffffff


	//   ....[32]....
        /*01d0*/ 	.word	0xffffffff


	//   ....[33]....
        /*01d4*/ 	.word	0xffffffff


	//   ....[34]....
        /*01d8*/ 	.word	0xffffffff


	//   ....[35]....
        /*01dc*/ 	.word	0xffffffff


	//   ....[36]....
        /*01e0*/ 	.word	0xffffffff


	//   ....[37]....
        /*01e4*/ 	.word	0xffffffff


	//   ....[38]....
        /*01e8*/ 	.word	0xffffffff


	//   ....[39]....
        /*01ec*/ 	.word	0xffffffff


	//   ....[40]....
        /*01f0*/ 	.word	0xffffffff


	//   ....[41]....
        /*01f4*/ 	.word	0xffffffff


	//   ....[42]....
        /*01f8*/ 	.word	0xffffffff


	//   ....[43]....
        /*01fc*/ 	.word	0xffffffff


	//   ....[44]....
        /*0200*/ 	.word	0xffffffff


	//   ....[45]....
        /*0204*/ 	.word	0xffffffff


	//   ....[46]....
        /*0208*/ 	.word	0xffffffff


	//   ....[47]....
        /*020c*/ 	.word	0xffffffff


	//   ....[48]....
        /*0210*/ 	.word	0xffffffff


	//   ....[49]....
        /*0214*/ 	.word	0xffffffff


	//   ....[50]....
        /*0218*/ 	.word	0xffffffff


	//   ....[51]....
        /*021c*/ 	.word	0xffffffff


	//   ....[52]....
        /*0220*/ 	.word	0xffffffff


	//   ....[53]....
        /*0224*/ 	.word	0xffffffff


	//   ....[54]....
        /*0228*/ 	.word	0xffffffff


	//   ....[55]....
        /*022c*/ 	.word	0xffffffff


	//   ....[56]....
        /*0230*/ 	.word	0xffffffff


	//   ....[57]....
        /*0234*/ 	.word	0xffffffff


	//   ....[58]....
        /*0238*/ 	.word	0xffffffff


	//   ....[59]....
        /*023c*/ 	.word	0xffffffff


	//   ....[60]....
        /*0240*/ 	.word	0xffffffff


	//   ....[61]....
        /*0244*/ 	.word	0xffffffff


	//   ....[62]....
        /*0248*/ 	.word	0xffffffff


	//   ....[63]....
        /*024c*/ 	.word	0xffffffff


	//   ....[64]....
        /*0250*/ 	.word	0xffffffff


	//   ....[65]....
        /*0254*/ 	.word	0xffffffff


	//   ....[66]....
        /*0258*/ 	.word	0xffffffff


	//   ....[67]....
        /*025c*/ 	.word	0xffffffff


	//   ....[68]....
        /*0260*/ 	.word	0xffffffff


	//   ....[69]....
        /*0264*/ 	.word	0xffffffff


	//   ....[70]....
        /*0268*/ 	.word	0xffffffff


	//   ....[71]....
        /*026c*/ 	.word	0xffffffff


	//   ....[72]....
        /*0270*/ 	.word	0xffffffff


	//   ....[73]....
        /*0274*/ 	.word	0xffffffff


	//   ....[74]....
        /*0278*/ 	.word	0xffffffff


	//   ....[75]....
        /*027c*/ 	.word	0xffffffff


	//   ....[76]....
        /*0280*/ 	.word	0xffffffff


	//   ....[77]....
        /*0284*/ 	.word	0xffffffff


	//   ....[78]....
        /*0288*/ 	.word	0xffffffff


	//   ....[79]....
        /*028c*/ 	.word	0xffffffff


	//   ....[80]....
        /*0290*/ 	.word	0xffffffff


	//   ....[81]....
        /*0294*/ 	.word	0xffffffff


	//   ....[82]....
        /*0298*/ 	.word	0xffffffff


	//   ....[83]....
        /*029c*/ 	.word	0xffffffff


	//   ....[84]....
        /*02a0*/ 	.word	0xffffffff


	//   ....[85]....
        /*02a4*/ 	.word	0xffffffff


	//   ....[86]....
        /*02a8*/ 	.word	0xffffffff


	//   ....[87]....
        /*02ac*/ 	.word	0xffffffff


	//   ....[88]....
        /*02b0*/ 	.word	0xffffffff


	//   ....[89]....
        /*02b4*/ 	.word	0xffffffff


	//   ....[90]....
        /*02b8*/ 	.word	0xffffffff


	//   ....[91]....
        /*02bc*/ 	.word	0xffffffff


	//   ....[92]....
        /*02c0*/ 	.word	0xffffffff


	//   ....[93]....
        /*02c4*/ 	.word	0xffffffff


	//   ....[94]....
        /*02c8*/ 	.word	0xffffffff


	//   ....[95]....
        /*02cc*/ 	.word	0xffffffff


	//   ....[96]....
        /*02d0*/ 	.word	0xffffffff


	//   ....[97]....
        /*02d4*/ 	.word	0xffffffff


	//   ....[98]....
        /*02d8*/ 	.word	0xffffffff


	//   ....[99]....
        /*02dc*/ 	.word	0xffffffff


	//   ....[100]....
        /*02e0*/ 	.word	0xffffffff


	//   ....[101]....
        /*02e4*/ 	.word	0xffffffff


	//   ....[102]....
        /*02e8*/ 	.word	0xffffffff


	//   ....[103]....
        /*02ec*/ 	.word	0xffffffff


	//   ....[104]....
        /*02f0*/ 	.word	0xffffffff


	//   ....[105]....
        /*02f4*/ 	.word	0xffffffff


	//   ....[106]....
        /*02f8*/ 	.word	0xffffffff


	//   ....[107]....
        /*02fc*/ 	.word	0xffffffff


	//   ....[108]....
        /*0300*/ 	.word	0xffffffff


	//   ....[109]....
        /*0304*/ 	.word	0xffffffff


	//   ....[110]....
        /*0308*/ 	.word	0xffffffff


	//   ....[111]....
        /*030c*/ 	.word	0xffffffff


	//   ....[112]....
        /*0310*/ 	.word	0xffffffff


	//   ....[113]....
        /*0314*/ 	.word	0xffffffff


	//   ....[114]....
        /*0318*/ 	.word	0xffffffff


	//   ....[115]....
        /*031c*/ 	.word	0xffffffff


	//   ....[116]....
        /*0320*/ 	.word	0xffffffff


	//   ....[117]....
        /*0324*/ 	.word	0xffffffff


	//   ....[118]....
        /*0328*/ 	.word	0xffffffff


	//   ....[119]....
        /*032c*/ 	.word	0xffffffff


	//   ....[120]....
        /*0330*/ 	.word	0xffffffff


	//   ....[121]....
        /*0334*/ 	.word	0xffffffff


	//   ....[122]....
        /*0338*/ 	.word	0xffffffff


	//   ....[123]....
        /*033c*/ 	.word	0xffffffff


	//   ....[124]....
        /*0340*/ 	.word	0xffffffff


	//   ....[125]....
        /*0344*/ 	.word	0xffffffff


	//   ....[126]....
        /*0348*/ 	.word	0xffffffff


	//   ....[127]....
        /*034c*/ 	.word	0x0500000f


	//   ....[128]....
        /*0350*/ 	.word	0x0500000f


	//   ....[129]....
        /*0354*/ 	.word	0x0500000f


	//   ....[130]....
        /*0358*/ 	.word	0x0500000f


	//   ....[131]....
        /*035c*/ 	.word	0x0500000f


	//   ....[132]....
        /*0360*/ 	.word	0x0500000f


	//   ....[133]....
        /*0364*/ 	.word	0x0500000f


	//   ....[134]....
        /*0368*/ 	.word	0x0500000f


	//   ....[135]....
        /*036c*/ 	.word	0x0500000f


	//   ....[136]....
        /*0370*/ 	.word	0x0500000f


	//   ....[137]....
        /*0374*/ 	.word	0x0500000f


	//   ....[138]....
        /*0378*/ 	.word	0x0500000f


	//   ....[139]....
        /*037c*/ 	.word	0x0500000f


	//   ....[140]....
        /*0380*/ 	.word	0x0500000f


	//   ....[141]....
        /*0384*/ 	.word	0x0500000f


	//   ....[142]....
        /*0388*/ 	.word	0x0500000f


	//   ....[143]....
        /*038c*/ 	.word	0x0500000f


	//   ....[144]....
        /*0390*/ 	.word	0x0500000f


	//   ....[145]....
        /*0394*/ 	.word	0x0500000f


	//   ....[146]....
        /*0398*/ 	.word	0x0500000f


	//   ....[147]....
        /*039c*/ 	.word	0x0500000f


	//   ....[148]....
        /*03a0*/ 	.word	0x0500000f


	//   ....[149]....
        /*03a4*/ 	.word	0x0500000f


	//   ....[150]....
        /*03a8*/ 	.word	0x0500000f


	//   ....[151]....
        /*03ac*/ 	.word	0x0500000f


	//   ....[152]....
        /*03b0*/ 	.word	0x0500000f


	//   ....[153]....
        /*03b4*/ 	.word	0x0500000f


	//   ....[154]....
        /*03b8*/ 	.word	0x0500000f


	//   ....[155]....
        /*03bc*/ 	.word	0x0500000f


	//   ....[156]....
        /*03c0*/ 	.word	0x0500000f


	//   ....[157]....
        /*03c4*/ 	.word	0x0500000f


	//   ....[158]....
        /*03c8*/ 	.word	0x0500000f


	//   ....[159]....
        /*03cc*/ 	.word	0x0500000f


	//   ....[160]....
        /*03d0*/ 	.word	0x0500000f


	//   ....[161]....
        /*03d4*/ 	.word	0x0500000f


	//   ....[162]....
        /*03d8*/ 	.word	0x0500000f


	//   ....[163]....
        /*03dc*/ 	.word	0x0500000f


	//   ....[164]....
        /*03e0*/ 	.word	0x0500000f


	//   ....[165]....
        /*03e4*/ 	.word	0x0500000f


	//   ....[166]....
        /*03e8*/ 	.word	0x0500000f


	//   ....[167]....
        /*03ec*/ 	.word	0x0500000f


	//   ....[168]....
        /*03f0*/ 	.word	0x0500000f


	//   ....[169]....
        /*03f4*/ 	.word	0x0500000f


	//   ....[170]....
        /*03f8*/ 	.word	0x0500000f


	//   ....[171]....
        /*03fc*/ 	.word	0x0500000f


	//   ....[172]....
        /*0400*/ 	.word	0x0500000f


	//   ....[173]....
        /*0404*/ 	.word	0x0500000f


	//   ....[174]....
        /*0408*/ 	.word	0x0500000f


	//   ....[175]....
        /*040c*/ 	.word	0x0500000f


	//   ....[176]....
        /*0410*/ 	.word	0x0500000f


	//   ....[177]....
        /*0414*/ 	.word	0x0500000f


	//   ....[178]....
        /*0418*/ 	.word	0x0500000f


	//   ....[179]....
        /*041c*/ 	.word	0x0500000f


	//----- nvinfo : EIATTR_COOP_GROUP_INSTR_OFFSETS
	.align		4
.L_1480:
        /*0420*/ 	.byte	0x04, 0x28
        /*0422*/ 	.short	(.L_1482 - .L_1481)


	//   ....[0]....
.L_1481:
        /*0424*/ 	.word	0x00000070


	//   ....[1]....
        /*0428*/ 	.word	0x000000b0


	//   ....[2]....
        /*042c*/ 	.word	0x000002d0


	//   ....[3]....
        /*0430*/ 	.word	0x00000430


	//   ....[4]....
        /*0434*/ 	.word	0x00000550


	//   ....[5]....
        /*0438*/ 	.word	0x000006b0


	//   ....[6]....
        /*043c*/ 	.word	0x00001700


	//   ....[7]....
        /*0440*/ 	.word	0x000020e0


	//   ....[8]....
        /*0444*/ 	.word	0x00002330


	//   ....[9]....
        /*0448*/ 	.word	0x000039e0


	//   ....[10]....
        /*044c*/ 	.word	0x00003af0


	//   ....[11]....
        /*0450*/ 	.word	0x000046e0


	//   ....[12]....
        /*0454*/ 	.word	0x00004760


	//   ....[13]....
        /*0458*/ 	.word	0x000061f0


	//   ....[14]....
        /*045c*/ 	.word	0x000063f0


	//   ....[15]....
        /*0460*/ 	.word	0x00007a40


	//   ....[16]....
        /*0464*/ 	.word	0x00007b50


	//   ....[17]....
        /*0468*/ 	.word	0x000086e0


	//   ....[18]....
        /*046c*/ 	.word	0x00008740


	//   ....[19]....
        /*0470*/ 	.word	0x0000a840


	//   ....[20]....
        /*0474*/ 	.word	0x0000a850


	//   ....[21]....
        /*0478*/ 	.word	0x0000a880


	//   ....[22]....
        /*047c*/ 	.word	0x0000a890


	//   ....[23]....
        /*0480*/ 	.word	0x0000c700


	//   ....[24]....
        /*0484*/ 	.word	0x0000d6d0


	//   ....[25]....
        /*0488*/ 	.word	0x0000df00


	//   ....[26]....
        /*048c*/ 	.word	0x0000e010


	//   ....[27]....
        /*0490*/ 	.word	0x0000eba0


	//   ....[28]....
        /*0494*/ 	.word	0x0000ec00


	//   ....[29]....
        /*0498*/ 	.word	0x00010090


	//   ....[30]....
        /*049c*/ 	.word	0x000100a0


	//   ....[31]....
        /*04a0*/ 	.word	0x00010120


	//   ....[32]....
        /*04a4*/ 	.word	0x00010130


	//   ....[33]....
        /*04a8*/ 	.word	0x00010c50


	//   ....[34]....
        /*04ac*/ 	.word	0x00010c60


	//   ....[35]....
        /*04b0*/ 	.word	0x00010c70


	//   ....[36]....
        /*04b4*/ 	.word	0x00010c80


	//   ....[37]....
        /*04b8*/ 	.word	0x00010c90


	//   ....[38]....
        /*04bc*/ 	.word	0x00010ca0


	//   ....[39]....
        /*04c0*/ 	.word	0x00010cc0


	//   ....[40]....
        /*04c4*/ 	.word	0x00010cd0


	//   ....[41]....
        /*04c8*/ 	.word	0x00010d00


	//   ....[42]....
        /*04cc*/ 	.word	0x00010d10


	//   ....[43]....
        /*04d0*/ 	.word	0x00010d30


	//   ....[44]....
        /*04d4*/ 	.word	0x00010d60


	//   ....[45]....
        /*04d8*/ 	.word	0x00010d70


	//   ....[46]....
        /*04dc*/ 	.word	0x00010d80


	//   ....[47]....
        /*04e0*/ 	.word	0x00010da0


	//   ....[48]....
        /*04e4*/ 	.word	0x00010dc0


	//   ....[49]....
        /*04e8*/ 	.word	0x00010de0


	//   ....[50]....
        /*04ec*/ 	.word	0x00010df0


	//   ....[51]....
        /*04f0*/ 	.word	0x00010e00


	//   ....[52]....
        /*04f4*/ 	.word	0x00010e10


	//   ....[53]....
        /*04f8*/ 	.word	0x00010e40


	//   ....[54]....
        /*04fc*/ 	.word	0x00010ea0


	//   ....[55]....
        /*0500*/ 	.word	0x00010ed0


	//   ....[56]....
        /*0504*/ 	.word	0x00010ef0


	//   ....[57]....
        /*0508*/ 	.word	0x00010f20


	//   ....[58]....
        /*050c*/ 	.word	0x00010f30


	//   ....[59]....
        /*0510*/ 	.word	0x00010f40


	//   ....[60]....
        /*0514*/ 	.word	0x00010f50


	//   ....[61]....
        /*0518*/ 	.word	0x00010f60


	//   ....[62]....
        /*051c*/ 	.word	0x00010f70


	//   ....[63]....
        /*0520*/ 	.word	0x00010f90


	//   ....[64]....
        /*0524*/ 	.word	0x00010fa0


	//   ....[65]....
        /*0528*/ 	.word	0x00011240


	//   ....[66]....
        /*052c*/ 	.word	0x00011280


	//   ....[67]....
        /*0530*/ 	.word	0x000112b0


	//   ....[68]....
        /*0534*/ 	.word	0x000112f0


	//   ....[69]....
        /*0538*/ 	.word	0x00011320


	//   ....[70]....
        /*053c*/ 	.word	0x00011350


	//   ....[71]....
        /*0540*/ 	.word	0x00011710


	//   ....[72]....
        /*0544*/ 	.word	0x00011740


	//   ....[73]....
        /*0548*/ 	.word	0x00011f30


	//   ....[74]....
        /*054c*/ 	.word	0x00013950


	//   ....[75]....
        /*0550*/ 	.word	0x00013960


	//   ....[76]....
        /*0554*/ 	.word	0x00013970


	//   ....[77]....
        /*0558*/ 	.word	0x00013a10


	//   ....[78]....
        /*055c*/ 	.word	0x00013a20


	//   ....[79]....
        /*0560*/ 	.word	0x00013a70


	//   ....[80]....
        /*0564*/ 	.word	0x00013a80


	//   ....[81]....
        /*0568*/ 	.word	0x00013a90


	//   ....[82]....
        /*056c*/ 	.word	0x00013ae0


	//   ....[83]....
        /*0570*/ 	.word	0x00013b40


	//   ....[84]....
        /*0574*/ 	.word	0x00013fa0


	//   ....[85]....
        /*0578*/ 	.word	0x00013fb0


	//   ....[86]....
        /*057c*/ 	.word	0x00013fc0


	//   ....[87]....
        /*0580*/ 	.word	0x00014000


	//   ....[88]....
        /*0584*/ 	.word	0x00014020


	//   ....[89]....
        /*0588*/ 	.word	0x00014060


	//   ....[90]....
        /*058c*/ 	.word	0x00014080


	//   ....[91]....
        /*0590*/ 	.word	0x00014090


	//   ....[92]....
        /*0594*/ 	.word	0x000140a0


	//   ....[93]....
        /*0598*/ 	.word	0x000140c0


	//   ....[94]....
        /*059c*/ 	.word	0x00014840


	//   ....[95]....
        /*05a0*/ 	.word	0x00014870


	//   ....[96]....
        /*05a4*/ 	.word	0x000148a0


	//   ....[97]....
        /*05a8*/ 	.word	0x000148c0


	//   ....[98]....
        /*05ac*/ 	.word	0x000148d0


	//   ....[99]....
        /*05b0*/ 	.word	0x000148e0


	//   ....[100]....
        /*05b4*/ 	.word	0x00014900


	//   ....[101]....
        /*05b8*/ 	.word	0x00014930


	//   ....[102]....
        /*05bc*/ 	.word	0x00014950


	//   ....[103]....
        /*05c0*/ 	.word	0x00014a60


	//   ....[104]....
        /*05c4*/ 	.word	0x00014a90


	//   ....[105]....
        /*05c8*/ 	.word	0x00014ab0


	//   ....[106]....
        /*05cc*/ 	.word	0x00015410


	//   ....[107]....
        /*05d0*/ 	.word	0x00015420


	//   ....[108]....
        /*05d4*/ 	.word	0x00015430


	//   ....[109]....
        /*05d8*/ 	.word	0x000154a0


	//   ....[110]....
        /*05dc*/ 	.word	0x000154b0


	//   ....[111]....
        /*05e0*/ 	.word	0x000154f0


	//   ....[112]....
        /*05e4*/ 	.word	0x00015500


	//   ....[113]....
        /*05e8*/ 	.word	0x00015510


	//   ....[114]....
        /*05ec*/ 	.word	0x00015550


	//   ....[115]....
        /*05f0*/ 	.word	0x00015590


	//   ....[116]....
        /*05f4*/ 	.word	0x000159b0


	//   ....[117]....
        /*05f8*/ 	.word	0x000159c0


	//   ....[118]....
        /*05fc*/ 	.word	0x000159d0


	//   ....[119]....
        /*0600*/ 	.word	0x000159f0


	//   ....[120]....
        /*0604*/ 	.word	0x00015a40


	//   ....[121]....
        /*0608*/ 	.word	0x00015a50


	//   ....[122]....
        /*060c*/ 	.word	0x00015a90


	//   ....[123]....
        /*0610*/ 	.word	0x00015aa0


	//   ....[124]....
        /*0614*/ 	.word	0x00015ab0


	//   ....[125]....
        /*0618*/ 	.word	0x00015ac0


	//   ....[126]....
        /*061c*/ 	.word	0x00016900


	//   ....[127]....
        /*0620*/ 	.word	0x00016f80


	//   ....[128]....
        /*0624*/ 	.word	0x00017080


	//   ....[129]....
        /*0628*/ 	.word	0x00017140


	//   ....[130]....
        /*062c*/ 	.word	0x00017200


	//   ....[131]....
        /*0630*/ 	.word	0x000172c0


	//   ....[132]....
        /*0634*/ 	.word	0x00017380


	//   ....[133]....
        /*0638*/ 	.word	0x00017420


	//   ....[134]....
        /*063c*/ 	.word	0x000174e0


	//   ....[135]....
        /*0640*/ 	.word	0x00017590


	//   ....[136]....
        /*0644*/ 	.word	0x000176b0


	//   ....[137]....
        /*0648*/ 	.word	0x00017730


	//   ....[138]....
        /*064c*/ 	.word	0x00017840


	//   ....[139]....
        /*0650*/ 	.word	0x000178d0


	//   ....[140]....
        /*0654*/ 	.word	0x00017950


	//   ....[141]....
        /*0658*/ 	.word	0x000179e0


	//   ....[142]....
        /*065c*/ 	.word	0x00017a60


	//   ....[143]....
        /*0660*/ 	.word	0x00017af0


	//   ....[144]....
        /*0664*/ 	.word	0x00017b50


	//   ....[145]....
        /*0668*/ 	.word	0x00017c20


	//   ....[146]....
        /*066c*/ 	.word	0x00017c80


	//   ....[147]....
        /*0670*/ 	.word	0x00017d50


	//   ....[148]....
        /*0674*/ 	.word	0x00017de0


	//   ....[149]....
        /*0678*/ 	.word	0x00017e40


	//   ....[150]....
        /*067c*/ 	.word	0x00017ed0


	//   ....[151]....
        /*0680*/ 	.word	0x00017f90


	//   ....[152]....
        /*0684*/ 	.word	0x00018060


	//   ....[153]....
        /*0688*/ 	.word	0x00018110


	//   ....[154]....
        /*068c*/ 	.word	0x00018190


	//   ....[155]....
        /*0690*/ 	.word	0x00018240


	//   ....[156]....
        /*0694*/ 	.word	0x000182a0


	//   ....[157]....
        /*0698*/ 	.word	0x00018380


	//   ....[158]....
        /*069c*/ 	.word	0x000183e0


	//   ....[159]....
        /*06a0*/ 	.word	0x000184a0


	//   ....[160]....
        /*06a4*/ 	.word	0x000185d0


	//   ....[161]....
        /*06a8*/ 	.word	0x00018670


	//   ....[162]....
        /*06ac*/ 	.word	0x00018730


	//   ....[163]....
        /*06b0*/ 	.word	0x000187d0


	//   ....[164]....
        /*06b4*/ 	.word	0x00018890


	//   ....[165]....
        /*06b8*/ 	.word	0x00018920


	//   ....[166]....
        /*06bc*/ 	.word	0x000189e0


	//   ....[167]....
        /*06c0*/ 	.word	0x00018a80


	//   ....[168]....
        /*06c4*/ 	.word	0x00018af0


	//   ....[169]....
        /*06c8*/ 	.word	0x00018bb0


	//   ....[170]....
        /*06cc*/ 	.word	0x00018ca0


	//   ....[171]....
        /*06d0*/ 	.word	0x00018d40


	//   ....[172]....
        /*06d4*/ 	.word	0x00018da0


	//   ....[173]....
        /*06d8*/ 	.word	0x00018e60


	//   ....[174]....
        /*06dc*/ 	.word	0x00018ec0


	//   ....[175]....
        /*06e0*/ 	.word	0x00018f70


	//   ....[176]....
        /*06e4*/ 	.word	0x00018fd0


	//   ....[177]....
        /*06e8*/ 	.word	0x00019080


	//   ....[178]....
        /*06ec*/ 	.word	0x000190e0


	//   ....[179]....
        /*06f0*/ 	.word	0x00019190


	//----- nvinfo : EIATTR_REG_RECONFIG
	.align		4
.L_1482:
        /*06f4*/ 	.byte	0x01, 0x54
	.zero		2


	//----- nvinfo : EIATTR_SYSCALL_OFFSETS
	.align		4
        /*06f8*/ 	.byte	0x04, 0x46
        /*06fa*/ 	.short	(.L_1484 - .L_1483)


	//   ....[0]....
.L_1483:
        /*06fc*/ 	.word	0x000018e0


	//   ....[1]....
        /*0700*/ 	.word	0x00012b20


	//   ....[2]....
        /*0704*/ 	.word	0x00012c60


	//   ....[3]....
        /*0708*/ 	.word	0x00012da0


	//   ....[4]....
        /*070c*/ 	.word	0x00012ec0


	//   ....[5]....
        /*0710*/ 	.word	0x00014470


	//----- nvinfo : EIATTR_MBARRIER_INSTR_OFFSETS
	.align		4
.L_1484:
        /*0714*/ 	.byte	0x04, 0x39
        /*0716*/ 	.short	(.L_1486 - .L_1485)


	//   ....[0]....
.L_1485:
        /*0718*/ 	.word	0x00000180
        /*071c*/ 	.word	0x000000ff
        /*0720*/ 	.word	0x00012400
        /*0724*/ 	.short	0x0100
        /*0726*/ 	.byte	0x08
	.zero		1


	//   ....[1]....
        /*0728*/ 	.word	0x00000190
        /*072c*/ 	.word	0x000000ff
        /*0730*/ 	.word	0x00012420
        /*0734*/ 	.short	0x0100
        /*0736*/ 	.byte	0x08
	.zero		1


	//   ....[2]....
        /*0738*/ 	.word	0x00000280
        /*073c*/ 	.word	0x000000ff
        /*0740*/ 	.word	0x00012430
        /*0744*/ 	.short	0x0100
        /*0746*/ 	.byte	0x08
	.zero		1


	//   ....[3]....
        /*0748*/ 	.word	0x00000290
        /*074c*/ 	.word	0x000000ff
        /*0750*/ 	.word	0x00012440
        /*0754*/ 	.short	0x0100
        /*0756*/ 	.byte	0x08
	.zero		1


	//   ....[4]....
        /*0758*/ 	.word	0x000002a0
        /*075c*/ 	.word	0x000000ff
        /*0760*/ 	.word	0x00012438
        /*0764*/ 	.short	0x0100
        /*0766*/ 	.byte	0x08
	.zero		1


	//   ....[5]....
        /*0768*/ 	.word	0x000002b0
        /*076c*/ 	.word	0x000000ff
        /*0770*/ 	.word	0x00012448
        /*0774*/ 	.short	0x0100
        /*0776*/ 	.byte	0x08
	.zero		1


	//   ....[6]....
        /*0778*/ 	.word	0x000003e0
        /*077c*/ 	.word	0x000000ff
        /*0780*/ 	.word	0x00012450
        /*0784*/ 	.short	0x0100
        /*0786*/ 	.byte	0x08
	.zero		1


	//   ....[7]....
        /*0788*/ 	.word	0x000003f0
        /*078c*/ 	.word	0x000000ff
        /*0790*/ 	.word	0x00012460
        /*0794*/ 	.short	0x0100
        /*0796*/ 	.byte	0x08
	.zero		1


	//   ....[8]....
        /*0798*/ 	.word	0x00000400
        /*079c*/ 	.word	0x000000ff
        /*07a0*/ 	.word	0x00012458
        /*07a4*/ 	.short	0x0100
        /*07a6*/ 	.byte	0x08
	.zero		1


	//   ....[9]....
        /*07a8*/ 	.word	0x00000410
        /*07ac*/ 	.word	0x000000ff
        /*07b0*/ 	.word	0x00012468
        /*07b4*/ 	.short	0x0100
        /*07b6*/ 	.byte	0x08
	.zero		1


	//   ....[10]....
        /*07b8*/ 	.word	0x00000500
        /*07bc*/ 	.word	0x000000ff
        /*07c0*/ 	.word	0x00012470
        /*07c4*/ 	.short	0x0100
        /*07c6*/ 	.byte	0x06
	.zero		1


	//   ....[11]....
        /*07c8*/ 	.word	0x00000510
        /*07cc*/ 	.word	0x000000ff
        /*07d0*/ 	.word	0x00012480
        /*07d4*/ 	.short	0x0100
        /*07d6*/ 	.byte	0x06
	.zero		1


	//   ....[12]....
        /*07d8*/ 	.word	0x00000520
        /*07dc*/ 	.word	0x000000ff
        /*07e0*/ 	.word	0x00012478
        /*07e4*/ 	.short	0x0100
        /*07e6*/ 	.byte	0x06
	.zero		1


	//   ....[13]....
        /*07e8*/ 	.word	0x00000530
        /*07ec*/ 	.word	0x000000ff
        /*07f0*/ 	.word	0x00012488
        /*07f4*/ 	.short	0x0100
        /*07f6*/ 	.byte	0x06
	.zero		1


	//   ....[14]....
        /*07f8*/ 	.word	0x00000660
        /*07fc*/ 	.word	0x000000ff
        /*0800*/ 	.word	0x00012490
        /*0804*/ 	.short	0x0100
        /*0806*/ 	.byte	0x08
	.zero		1


	//   ....[15]....
        /*0808*/ 	.word	0x00000670
        /*080c*/ 	.word	0x000000ff
        /*0810*/ 	.word	0x000124a0
        /*0814*/ 	.short	0x0100
        /*0816*/ 	.byte	0x08
	.zero		1


	//   ....[16]....
        /*0818*/ 	.word	0x00000680
        /*081c*/ 	.word	0x000000ff
        /*0820*/ 	.word	0x00012498
        /*0824*/ 	.short	0x0100
        /*0826*/ 	.byte	0x08
	.zero		1


	//   ....[17]....
        /*0828*/ 	.word	0x00000690
        /*082c*/ 	.word	0x000000ff
        /*0830*/ 	.word	0x000124a8
        /*0834*/ 	.short	0x0100
        /*0836*/ 	.byte	0x08
	.zero		1


	//   ....[18]....
        /*0838*/ 	.word	0x000007d0
        /*083c*/ 	.word	0x000000ff
        /*0840*/ 	.word	0x000124b0
        /*0844*/ 	.short	0x0100
        /*0846*/ 	.byte	0x08
	.zero		1


	//   ....[19]....
        /*0848*/ 	.word	0x000007e0
        /*084c*/ 	.word	0x000000ff
        /*0850*/ 	.word	0x000124c0
        /*0854*/ 	.short	0x0100
        /*0856*/ 	.byte	0x08
	.zero		1


	//   ....[20]....
        /*0858*/ 	.word	0x000007f0
        /*085c*/ 	.word	0x000000ff
        /*0860*/ 	.word	0x000124b8
        /*0864*/ 	.short	0x0100
        /*0866*/ 	.byte	0x08
	.zero		1


	//   ....[21]....
        /*0868*/ 	.word	0x00000800
        /*086c*/ 	.word	0x000000ff
        /*0870*/ 	.word	0x000124c8
        /*0874*/ 	.short	0x0100
        /*0876*/ 	.byte	0x08
	.zero		1


	//   ....[22]....
        /*0878*/ 	.word	0x00001900
        /*087c*/ 	.word	0x000000ff
        /*0880*/ 	.word	0x00012400
        /*0884*/ 	.short	0x010a
        /*0886*/ 	.byte	0x2f
	.zero		1


	//   ....[23]....
        /*0888*/ 	.word	0x00001970
        /*088c*/ 	.word	0x000000ff
        /*0890*/ 	.word	0x00012430
        /*0894*/ 	.short	0x010a
        /*0896*/ 	.byte	0x2f
	.zero		1


	//   ....[24]....
        /*0898*/ 	.word	0x000019b0
        /*089c*/ 	.word	0x000000ff
        /*08a0*/ 	.word	0x00012430
        /*08a4*/ 	.short	0x010a
        /*08a6*/ 	.byte	0x2f
	.zero		1


	//   ....[25]....
        /*08a8*/ 	.word	0x00002140
        /*08ac*/ 	.word	0x000000ff
        /*08b0*/ 	.word	0x00000000
        /*08b4*/ 	.short	0x0101
        /*08b6*/ 	.byte	0x04
	.zero		1


	//   ....[26]....
        /*08b8*/ 	.word	0x00005a00
        /*08bc*/ 	.word	0x000000ff
        /*08c0*/ 	.word	0x00012430
        /*08c4*/ 	.short	0x010a
        /*08c6*/ 	.byte	0x15
	.zero		1


	//   ....[27]....
        /*08c8*/ 	.word	0x00005a40
        /*08cc*/ 	.word	0x000000ff
        /*08d0*/ 	.word	0x00012430
        /*08d4*/ 	.short	0x010a
        /*08d6*/ 	.byte	0x15
	.zero		1


	//   ....[28]....
        /*08d8*/ 	.word	0x00005e90
        /*08dc*/ 	.word	0x000000ff
        /*08e0*/ 	.word	0x00012450
        /*08e4*/ 	.short	0x010a
        /*08e6*/ 	.byte	0x0d
	.zero		1


	//   ....[29]....
        /*08e8*/ 	.word	0x00005ed0
        /*08ec*/ 	.word	0x000000ff
        /*08f0*/ 	.word	0x00012450
        /*08f4*/ 	.short	0x010a
        /*08f6*/ 	.byte	0x0d
	.zero		1


	//   ....[30]....
        /*08f8*/ 	.word	0x00006190
        /*08fc*/ 	.word	0x000000ff
        /*0900*/ 	.word	0x00000000
        /*0904*/ 	.short	0x0101
        /*0906*/ 	.byte	0x15
	.zero		1


	//   ....[31]....
        /*0908*/ 	.word	0x00009430
        /*090c*/ 	.word	0x000000ff
        /*0910*/ 	.word	0x00000000
        /*0914*/ 	.short	0x0101
        /*0916*/ 	.byte	0x0a
	.zero		1


	//   ....[32]....
        /*0918*/ 	.word	0x00009c20
        /*091c*/ 	.word	0x000000ff
        /*0920*/ 	.word	0x00012430
        /*0924*/ 	.short	0x010a
        /*0926*/ 	.byte	0x0a
	.zero		1


	//   ....[33]....
        /*0928*/ 	.word	0x00009c60
        /*092c*/ 	.word	0x000000ff
        /*0930*/ 	.word	0x00012430
        /*0934*/ 	.short	0x010a
        /*0936*/ 	.byte	0x0a
	.zero		1


	//   ....[34]....
        /*0938*/ 	.word	0x0000a0a0
        /*093c*/ 	.word	0x000000ff
        /*0940*/ 	.word	0x00012450
        /*0944*/ 	.short	0x010a
        /*0946*/ 	.byte	0x0d
	.zero		1


	//   ....[35]....
        /*0948*/ 	.word	0x0000a0e0
        /*094c*/ 	.word	0x000000ff
        /*0950*/ 	.word	0x00012450
        /*0954*/ 	.short	0x010a
        /*0956*/ 	.byte	0x0d
	.zero		1


	//   ....[36]....
        /*0958*/ 	.word	0x0000a3d0
        /*095c*/ 	.word	0x000000ff
        /*0960*/ 	.word	0x00000000
        /*0964*/ 	.short	0x0101
        /*0966*/ 	.byte	0x0a
	.zero		1


	//   ....[37]....
        /*0968*/ 	.word	0x0000b960
        /*096c*/ 	.word	0x000000ff
        /*0970*/ 	.word	0x00000000
        /*0974*/ 	.short	0x0101
        /*0976*/ 	.byte	0x0a
	.zero		1


	//   ....[38]....
        /*0978*/ 	.word	0x0000bee0
        /*097c*/ 	.word	0x000000ff
        /*0980*/ 	.word	0x00012430
        /*0984*/ 	.short	0x010a
        /*0986*/ 	.byte	0x19
	.zero		1


	//   ....[39]....
        /*0988*/ 	.word	0x0000bf20
        /*098c*/ 	.word	0x000000ff
        /*0990*/ 	.word	0x00012430
        /*0994*/ 	.short	0x010a
        /*0996*/ 	.byte	0x19
	.zero		1


	//   ....[40]....
        /*0998*/ 	.word	0x0000c360
        /*099c*/ 	.word	0x000000ff
        /*09a0*/ 	.word	0x00012450
        /*09a4*/ 	.short	0x010a
        /*09a6*/ 	.byte	0x0d
	.zero		1


	//   ....[41]....
        /*09a8*/ 	.word	0x0000c3a0
        /*09ac*/ 	.word	0x000000ff
        /*09b0*/ 	.word	0x00012450
        /*09b4*/ 	.short	0x010a
        /*09b6*/ 	.byte	0x0d
	.zero		1


	//   ....[42]....
        /*09b8*/ 	.word	0x0000c680
        /*09bc*/ 	.word	0x000000ff
        /*09c0*/ 	.word	0x00000000
        /*09c4*/ 	.short	0x0101
        /*09c6*/ 	.byte	0x19
	.zero		1


	//   ....[43]....
        /*09c8*/ 	.word	0x0000f8f0
        /*09cc*/ 	.word	0x000000ff
        /*09d0*/ 	.word	0x00000000
        /*09d4*/ 	.short	0x0101
        /*09d6*/ 	.byte	0x0a
	.zero		1


	//   ....[44]....
        /*09d8*/ 	.word	0x0000fd90
        /*09dc*/ 	.word	0x000000ff
        /*09e0*/ 	.word	0x00012450
        /*09e4*/ 	.short	0x010a
        /*09e6*/ 	.byte	0x10
	.zero		1


	//   ....[45]....
        /*09e8*/ 	.word	0x0000fdd0
        /*09ec*/ 	.word	0x000000ff
        /*09f0*/ 	.word	0x00012450
        /*09f4*/ 	.short	0x010a
        /*09f6*/ 	.byte	0x10
	.zero		1


	//   ....[46]....
        /*09f8*/ 	.word	0x00010410
        /*09fc*/ 	.word	0x000000ff
        /*0a00*/ 	.word	0x00000000
        /*0a04*/ 	.short	0x0101
        /*0a06*/ 	.byte	0x05
	.zero		1


	//   ....[47]....
        /*0a08*/ 	.word	0x00011340
        /*0a0c*/ 	.word	0x000000ff
        /*0a10*/ 	.word	0x00000000
        /*0a14*/ 	.short	0x0101
        /*0a16*/ 	.byte	0x04
	.zero		1


	//   ....[48]....
        /*0a18*/ 	.word	0x00013560
        /*0a1c*/ 	.word	0x000000ff
        /*0a20*/ 	.word	0x00012480
        /*0a24*/ 	.short	0x010a
        /*0a26*/ 	.byte	0x2e
	.zero		1


	//   ....[49]....
        /*0a28*/ 	.word	0x00013c00
        /*0a2c*/ 	.word	0x000000ff
        /*0a30*/ 	.word	0x00012470
        /*0a34*/ 	.short	0x0107
        /*0a36*/ 	.byte	0x2e
	.zero		1


	//   ....[50]....
        /*0a38*/ 	.word	0x00013c90
        /*0a3c*/ 	.word	0x000000ff
        /*0a40*/ 	.word	0x00012470
        /*0a44*/ 	.short	0x0101
        /*0a46*/ 	.byte	0x2e
	.zero		1


	//   ....[51]....
        /*0a48*/ 	.word	0x00013ce0
        /*0a4c*/ 	.word	0x000000ff
        /*0a50*/ 	.word	0x00012440
        /*0a54*/ 	.short	0x010a
        /*0a56*/ 	.byte	0x2e
	.zero		1


	//   ....[52]....
        /*0a58*/ 	.word	0x00014210
        /*0a5c*/ 	.word	0x000000ff
        /*0a60*/ 	.word	0x00012430
        /*0a64*/ 	.short	0x0107
        /*0a66*/ 	.byte	0x2e
	.zero		1


	//   ....[53]....
        /*0a68*/ 	.word	0x000142a0
        /*0a6c*/ 	.word	0x000000ff
        /*0a70*/ 	.word	0x00012430
        /*0a74*/ 	.short	0x0101
        /*0a76*/ 	.byte	0x2e
	.zero		1


	//   ....[54]....
        /*0a78*/ 	.word	0x00014bc0
        /*0a7c*/ 	.word	0x000000ff
        /*0a80*/ 	.word	0x00012400
        /*0a84*/ 	.short	0x0107
        /*0a86*/ 	.byte	0x2e
	.zero		1


	//   ....[55]....
        /*0a88*/ 	.word	0x00014c00
        /*0a8c*/ 	.word	0x000000ff
        /*0a90*/ 	.word	0x00012400
        /*0a94*/ 	.short	0x0101
        /*0a96*/ 	.byte	0x2e
	.zero		1


	//   ....[56]....
        /*0a98*/ 	.word	0x00014c10
        /*0a9c*/ 	.word	0x000000ff
        /*0aa0*/ 	.word	0x00012420
        /*0aa4*/ 	.short	0x010a
        /*0aa6*/ 	.byte	0x2e
	.zero		1


	//   ....[57]....
        /*0aa8*/ 	.word	0x000150d0
        /*0aac*/ 	.word	0x00000005
        /*0ab0*/ 	.word	0x00012480
        /*0ab4*/ 	.short	0x010a
        /*0ab6*/ 	.byte	0x3f
	.zero		1


	//   ....[58]....
        /*0ab8*/ 	.word	0x00015640
        /*0abc*/ 	.word	0x00000005
        /*0ac0*/ 	.word	0x00012470
        /*0ac4*/ 	.short	0x0107
        /*0ac6*/ 	.byte	0x3f
	.zero		1


	//   ....[59]....
        /*0ac8*/ 	.word	0x000156d0
        /*0acc*/ 	.word	0x00000005
        /*0ad0*/ 	.word	0x00012470
        /*0ad4*/ 	.short	0x0101
        /*0ad6*/ 	.byte	0x3f
	.zero		1


	//   ....[60]....
        /*0ad8*/ 	.word	0x00015700
        /*0adc*/ 	.word	0x00000005
        /*0ae0*/ 	.word	0x00012440
        /*0ae4*/ 	.short	0x010a
        /*0ae6*/ 	.byte	0x3f
	.zero		1


	//   ....[61]....
        /*0ae8*/ 	.word	0x00015ba0
        /*0aec*/ 	.word	0x00000005
        /*0af0*/ 	.word	0x00012430
        /*0af4*/ 	.short	0x0107
        /*0af6*/ 	.byte	0x3f
	.zero		1


	//   ....[62]....
        /*0af8*/ 	.word	0x00015c40
        /*0afc*/ 	.word	0x00000005
        /*0b00*/ 	.word	0x00012430
        /*0b04*/ 	.short	0x0101
        /*0b06*/ 	.byte	0x3f
	.zero		1


	//   ....[63]....
        /*0b08*/ 	.word	0x00015cc0
        /*0b0c*/ 	.word	0x00000003
        /*0b10*/ 	.word	0x00012470
        /*0b14*/ 	.short	0x010a
        /*0b16*/ 	.byte	0x3f
	.zero		1


	//   ....[64]....
        /*0b18*/ 	.word	0x00015d50
        /*0b1c*/ 	.word	0x00000003
        /*0b20*/ 	.word	0x00012460
        /*0b24*/ 	.short	0x010a
        /*0b26*/ 	.byte	0x3f
	.zero		1


	//   ....[65]....
        /*0b28*/ 	.word	0x00016140
        /*0b2c*/ 	.word	0x00000003
        /*0b30*/ 	.word	0x00012450
        /*0b34*/ 	.short	0x0101
        /*0b36*/ 	.byte	0x3f
	.zero		1


	//   ....[66]....
        /*0b38*/ 	.word	0x000161e0
        /*0b3c*/ 	.word	0x00000003
        /*0b40*/ 	.word	0x00000000
        /*0b44*/ 	.short	0x0101
        /*0b46*/ 	.byte	0x3f
	.zero		1


	//   ....[67]....
        /*0b48*/ 	.word	0x000162e0
        /*0b4c*/ 	.word	0x00000002
        /*0b50*/ 	.word	0x00012470
        /*0b54*/ 	.short	0x010a
        /*0b56*/ 	.byte	0x3f
	.zero		1


	//   ....[68]....
        /*0b58*/ 	.word	0x00016390
        /*0b5c*/ 	.word	0x00000002
        /*0b60*/ 	.word	0x00012460
        /*0b64*/ 	.short	0x010a
        /*0b66*/ 	.byte	0x3f
	.zero		1


	//   ....[69]....
        /*0b68*/ 	.word	0x00016780
        /*0b6c*/ 	.word	0x00000002
        /*0b70*/ 	.word	0x00012450
        /*0b74*/ 	.short	0x0101
        /*0b76*/ 	.byte	0x3f
	.zero		1


	//   ....[70]....
        /*0b78*/ 	.word	0x00016810
        /*0b7c*/ 	.word	0x00000002
        /*0b80*/ 	.word	0x00000000
        /*0b84*/ 	.short	0x0101
        /*0b86*/ 	.byte	0x3f
	.zero		1


	//   ....[71]....
        /*0b88*/ 	.word	0x000168b0
        /*0b8c*/ 	.word	0x00000006
        /*0b90*/ 	.word	0x00012420
        /*0b94*/ 	.short	0x010a
        /*0b96*/ 	.byte	0x3f
	.zero		1


	//   ....[72]....
        /*0b98*/ 	.word	0x000169d0
        /*0b9c*/ 	.word	0x00000005
        /*0ba0*/ 	.word	0x00012440
        /*0ba4*/ 	.short	0x010a
        /*0ba6*/ 	.byte	0x3f
	.zero		1


	//   ....[73]....
        /*0ba8*/ 	.word	0x00016a70
        /*0bac*/ 	.word	0x00000003
        /*0bb0*/ 	.word	0x00012440
        /*0bb4*/ 	.short	0x010a
        /*0bb6*/ 	.byte	0x3f
	.zero		1


	//   ....[74]....
        /*0bb8*/ 	.word	0x00016ab0
        /*0bbc*/ 	.word	0x00000005
        /*0bc0*/ 	.word	0x00012460
        /*0bc4*/ 	.short	0x010a
        /*0bc6*/ 	.byte	0x3f
	.zero		1


	//   ....[75]....
        /*0bc8*/ 	.word	0x00016af0
        /*0bcc*/ 	.word	0x00000003
        /*0bd0*/ 	.word	0x00012460
        /*0bd4*/ 	.short	0x010a
        /*0bd6*/ 	.byte	0x3f
	.zero		1


	//   ....[76]....
        /*0bd8*/ 	.word	0x00016b30
        /*0bdc*/ 	.word	0x00000005
        /*0be0*/ 	.word	0x00012480
        /*0be4*/ 	.short	0x010a
        /*0be6*/ 	.byte	0x3f
	.zero		1


	//   ....[77]....
        /*0be8*/ 	.word	0x00016b70
        /*0bec*/ 	.word	0x00000003
        /*0bf0*/ 	.word	0x00012480
        /*0bf4*/ 	.short	0x010a
        /*0bf6*/ 	.byte	0x3f
	.zero		1


	//   ....[78]....
        /*0bf8*/ 	.word	0x00016be0
        /*0bfc*/ 	.word	0x00000003
        /*0c00*/ 	.word	0x00012400
        /*0c04*/ 	.short	0x010a
        /*0c06*/ 	.byte	0x3f
	.zero		1


	//   ....[79]....
        /*0c08*/ 	.word	0x00016c40
        /*0c0c*/ 	.word	0x00000003
        /*0c10*/ 	.word	0x00012430
        /*0c14*/ 	.short	0x010a
        /*0c16*/ 	.byte	0x3f
	.zero		1


	//   ....[80]....
        /*0c18*/ 	.word	0x00016ca0
        /*0c1c*/ 	.word	0x0000000c
        /*0c20*/ 	.word	0x00012430
        /*0c24*/ 	.short	0x010a
        /*0c26*/ 	.byte	0x3f
	.zero		1


	//   ....[81]....
        /*0c28*/ 	.word	0x00016d00
        /*0c2c*/ 	.word	0x0000000c
        /*0c30*/ 	.word	0x00012450
        /*0c34*/ 	.short	0x010a
        /*0c36*/ 	.byte	0x3f
	.zero		1


	//   ....[82]....
        /*0c38*/ 	.word	0x00016d60
        /*0c3c*/ 	.word	0x0000000c
        /*0c40*/ 	.word	0x00012430
        /*0c44*/ 	.short	0x010a
        /*0c46*/ 	.byte	0x3f
	.zero		1


	//   ....[83]....
        /*0c48*/ 	.word	0x00016dc0
        /*0c4c*/ 	.word	0x0000000c
        /*0c50*/ 	.word	0x00012450
        /*0c54*/ 	.short	0x010a
        /*0c56*/ 	.byte	0x3f
	.zero		1


	//   ....[84]....
        /*0c58*/ 	.word	0x00016e20
        /*0c5c*/ 	.word	0x0000000c
        /*0c60*/ 	.word	0x00012430
        /*0c64*/ 	.short	0x010a
        /*0c66*/ 	.byte	0x3f
	.zero		1


	//   ....[85]....
        /*0c68*/ 	.word	0x00016e80
        /*0c6c*/ 	.word	0x0000000c
        /*0c70*/ 	.word	0x00012450
        /*0c74*/ 	.short	0x010a
        /*0c76*/ 	.byte	0x3f
	.zero		1


	//   ....[86]....
        /*0c78*/ 	.word	0x00016ee0
        /*0c7c*/ 	.word	0x00000007
        /*0c80*/ 	.word	0x00012450
        /*0c84*/ 	.short	0x010a
        /*0c86*/ 	.byte	0x3f
	.zero		1


	//   ....[87]....
        /*0c88*/ 	.word	0x00016fd0
        /*0c8c*/ 	.word	0x0000001b
        /*0c90*/ 	.word	0x00012480
        /*0c94*/ 	.short	0x010a
        /*0c96*/ 	.byte	0x3f
	.zero		1


	//   ....[88]....
        /*0c98*/ 	.word	0x00017790
        /*0c9c*/ 	.word	0x0000001b
        /*0ca0*/ 	.word	0x00012440
        /*0ca4*/ 	.short	0x010a
        /*0ca6*/ 	.byte	0x3f
	.zero		1


	//   ....[89]....
        /*0ca8*/ 	.word	0x000184d0
        /*0cac*/ 	.word	0x0000001b
        /*0cb0*/ 	.word	0x00012420
        /*0cb4*/ 	.short	0x010a
        /*0cb6*/ 	.byte	0x3f
	.zero		1


	//   ....[90]....
        /*0cb8*/ 	.word	0x00018520
        /*0cbc*/ 	.word	0x00000005
        /*0cc0*/ 	.word	0x00012480
        /*0cc4*/ 	.short	0x010a
        /*0cc6*/ 	.byte	0x3f
	.zero		1


	//   ....[91]....
        /*0cc8*/ 	.word	0x00018bf0
        /*0ccc*/ 	.word	0x00000005
        /*0cd0*/ 	.word	0x00012440
        /*0cd4*/ 	.short	0x010a
        /*0cd6*/ 	.byte	0x3f
	.zero		1


	//   ....[92]....
        /*0cd8*/ 	.word	0x000191c0
        /*0cdc*/ 	.word	0x00000003
        /*0ce0*/ 	.word	0x00012470
        /*0ce4*/ 	.short	0x010a
        /*0ce6*/ 	.byte	0x3f
	.zero		1


	//   ....[93]....
        /*0ce8*/ 	.word	0x00019210
        /*0cec*/ 	.word	0x00000003
        /*0cf0*/ 	.word	0x00012460
        /*0cf4*/ 	.short	0x010a
        /*0cf6*/ 	.byte	0x3f
	.zero		1


	//   ....[94]....
        /*0cf8*/ 	.word	0x00019260
        /*0cfc*/ 	.word	0x00000002
        /*0d00*/ 	.word	0x00012470
        /*0d04*/ 	.short	0x010a
        /*0d06*/ 	.byte	0x3f
	.zero		1


	//   ....[95]....
        /*0d08*/ 	.word	0x000192b0
        /*0d0c*/ 	.word	0x00000002
        /*0d10*/ 	.word	0x00012460
        /*0d14*/ 	.short	0x010a
        /*0d16*/ 	.byte	0x3f
	.zero		1


	//   ....[96]....
        /*0d18*/ 	.word	0x00019300
        /*0d1c*/ 	.word	0x00000006
        /*0d20*/ 	.word	0x00012420
        /*0d24*/ 	.short	0x010a
        /*0d26*/ 	.byte	0x3f
	.zero		1


	//   ....[97]....
        /*0d28*/ 	.word	0x00019350
        /*0d2c*/ 	.word	0x00000005
        /*0d30*/ 	.word	0x00012440
        /*0d34*/ 	.short	0x010a
        /*0d36*/ 	.byte	0x3f
	.zero		1


	//   ....[98]....
        /*0d38*/ 	.word	0x000193a0
        /*0d3c*/ 	.word	0x00000003
        /*0d40*/ 	.word	0x00012440
        /*0d44*/ 	.short	0x010a
        /*0d46*/ 	.byte	0x3f
	.zero		1


	//   ....[99]....
        /*0d48*/ 	.word	0x000193f0
        /*0d4c*/ 	.word	0x00000005
        /*0d50*/ 	.word	0x00012460
        /*0d54*/ 	.short	0x010a
        /*0d56*/ 	.byte	0x3f
	.zero		1


	//   ....[100]....
        /*0d58*/ 	.word	0x00019440
        /*0d5c*/ 	.word	0x00000003
        /*0d60*/ 	.word	0x00012460
        /*0d64*/ 	.short	0x010a
        /*0d66*/ 	.byte	0x3f
	.zero		1


	//   ....[101]....
        /*0d68*/ 	.word	0x00019490
        /*0d6c*/ 	.word	0x00000005
        /*0d70*/ 	.word	0x00012480
        /*0d74*/ 	.short	0x010a
        /*0d76*/ 	.byte	0x3f
	.zero		1


	//----- nvinfo : EIATTR_NUM_MBARRIERS
	.align		4
.L_1486:
        /*0d78*/ 	.byte	0x03, 0x38
        /*0d7a*/ 	.short	0x0016


	//----- nvinfo : EIATTR_EXIT_INSTR_OFFSETS
	.align		4
        /*0d7c*/ 	.byte	0x04, 0x1c
        /*0d7e*/ 	.short	(.L_1488 - .L_1487)


	//   ....[0]....
.L_1487:
        /*0d80*/ 	.word	0x00016bc0


	//----- nvinfo : EIATTR_MAX_THREADS
	.align		4
.L_1488:
        /*0d84*/ 	.byte	0x04, 0x05
        /*0d86*/ 	.short	(.L_1490 - .L_1489)
.L_1489:
        /*0d88*/ 	.word	0x00000200
        /*0d8c*/ 	.word	0x00000001
        /*0d90*/ 	.word	0x00000001


	//----- nvinfo : EIATTR_CRS_STACK_SIZE
	.align		4
.L_1490:
        /*0d94*/ 	.byte	0x04, 0x1e
        /*0d96*/ 	.short	(.L_1492 - .L_1491)
.L_1491:
        /*0d98*/ 	.word	0x00000000


	//----- nvinfo : EIATTR_CBANK_PARAM_SIZE
	.align		4
.L_1492:
        /*0d9c*/ 	.byte	0x03, 0x19
        /*0d9e*/ 	.short	0x0a70


	//----- nvinfo : EIATTR_PARAM_CBANK
	.align		4
        /*0da0*/ 	.byte	0x04, 0x0a
        /*0da2*/ 	.short	(.L_1494 - .L_1493)
	.align		4
.L_1493:
        /*0da4*/ 	.word	index@(.nv.constant0._ZN7cutlass13device_kernelIN5flash11enable_sm90INS1_16FlashAttnFwdSm90INS1_25CollectiveMainloopFwdSm90ILi2EN4cute5tupleIJNS5_1CILi1EEES8_S8_EEENS6_IJNS7_ILi192EEENS7_ILi160EEENS7_ILi64EEEEEELi64ENS_12float_e4m3_tEfNS_4arch4Sm90ELb0ELb1ELb0ELb0ELb1ELb0ELb0ELb1ELb1ELb1ELb1ELb0EEENS1_21CollectiveEpilogueFwdINS6_IJSA_SC_SB_EEES9_NS_10bfloat16_tESG_Li384ELb0ELb1ELb1ELb1EEENS1_19SingleTileSchedulerILb0ELb1ELb1ELi192EEEEEEEEEvNT_6ParamsE)
        /*0da8*/ 	.short	0x0210
        /*0daa*/ 	.short	0x0a70


	//----- nvinfo : EIATTR_SW_WAR
	.align		4
.L_1494:
        /*0dac*/ 	.byte	0x04, 0x36
        /*0dae*/ 	.short	(.L_1496 - .L_1495)
.L_1495:
        /*0db0*/ 	.word	0x00000008
.L_1496:


//--------------------- .nv.info._ZN7cutlass13device_kernelIN5flash11enable_sm90INS1_16FlashAttnFwdSm90INS1_25CollectiveMainloopFwdSm90ILi2EN4cute5tupleIJNS5_1CILi1EEES8_S8_EEENS6_IJNS7_ILi192EEENS7_ILi160EEENS7_ILi64EEEEEELi64ENS_12float_e4m3_tEfNS_4arch4Sm90ELb0ELb1ELb0ELb1ELb1ELb0ELb0ELb1ELb1ELb1ELb1ELb0EEENS1_21CollectiveEpilogueFwdINS6_IJSA_SC_SB_EEES9_NS_10bfloat16_tESG_Li384ELb1ELb1ELb1ELb1EEENS1_36VarlenDynamicPersistentTileSchedulerILi192ELi160ELi384ELi128ELb1ELb1ELb1ELb1ELb0ELb1EEEEEEEEEvNT_6ParamsE --------------------------
	.section	.nv.info._ZN7cutlass13device_kernelIN5flash11enable_sm90INS1_16FlashAttnFwdSm90INS1_25CollectiveMainloopFwdSm90ILi2EN4cute5tupleIJNS5_1CILi1EEES8_S8_EEENS6_IJNS7_ILi192EEENS7_ILi160EEENS7_ILi64EEEEEELi64ENS_12float_e4m3_tEfNS_4arch4Sm90ELb0ELb1ELb0ELb1ELb1ELb0ELb0ELb1ELb1ELb1ELb1ELb0EEENS1_21CollectiveEpilogueFwdINS6_IJSA_SC_SB_EEES9_NS_10bfloat16_tESG_Li384ELb1ELb1ELb1ELb1EEENS1_36VarlenDynamicPersistentTileSchedulerILi192ELi160ELi384ELi128ELb1ELb1ELb1ELb1ELb0ELb1EEEEEEEEEvNT_6ParamsE,"",@"SHT_CUDA_INFO"
	.sectionflags	@""
	.align	4


	//----- nvinfo : EIATTR_CUDA_API_VERSION
	.align		4
        /*0000*/ 	.byte	0x04, 0x37
        /*0002*/ 	.short	(.L_1498 - .L_1497)
.L_1497:
        /*0004*/ 	.word	0x00000082


	//----- nvinfo : EIATTR_KPARAM_INFO
	.align		4
.L_1498:
        /*0008*/ 	.byte	0x04, 0x17
        /*000a*/ 	.short	(.L_1500 - .L_1499)
.L_1499:
        /*000c*/ 	.word	0x00000000
        /*0010*/ 	.short	0x0000
        /*0012*/ 	.short	0x0070
        /*0014*/ 	.byte	0x00, 0xf0, 0x01, 0x2a


	//----- nvinfo : EIATTR_SPARSE_MMA_MASK
	.align		4
.L_1500:
        /*0018*/ 	.byte	0x03, 0x50
        /*001a*/ 	.short	0x0000


	//----- nvinfo : EIATTR_MAXREG_COUNT
	.align		4
        /*001c*/ 	.byte	0x03, 0x1b
        /*001e*/ 	.short	0x0080


	//----- nvinfo : EIATTR_NUM_BARRIERS
	.align		4
        /*0020*/ 	.byte	0x02, 0x4c
        /*0022*/ 	.byte	0x09
	.zero		1


	//----- nvinfo : EIATTR_EXTERNS
	.align		4
        /*0024*/ 	.byte	0x04, 0x0f
        /*0026*/ 	.short	(.L_1502 - .L_1501)


	//   ....[0]....
	.align		4
.L_1501:
        /*0028*/ 	.word	index@(__assertfail)


	//----- nvinfo : EIATTR_ANNOTATIONS
	.align		4
.L_1502:
        /*002c*/ 	.byte	0x04, 0x55
        /*002e*/ 	.short	(.L_1504 - .L_1503)


	//   ....[0]....
.L_1503:
        /* <DEDUP_REMOVED lines=45> */


	//----- nvinfo : EIATTR_MERCURY_ISA_VERSION
	.align		4
.L_1504:
        /*02f0*/ 	.byte	0x03, 0x5f
        /*02f2*/ 	.short	0x0101


	//----- nvinfo : EIATTR_UNUSED_LOAD_BYTE_OFFSET
	.align		4
        /*02f4*/ 	.byte	0x04, 0x44
        /*02f6*/ 	.short	(.L_1506 - .L_1505)


	//   ....[0]....
.L_1505:
        /*02f8*/ 	.word	0x00000940
        /*02fc*/ 	.word	0x0000fff0


	//   ....[1]....
        /*0300*/ 	.word	0x000109e0
        /*0304*/ 	.word	0x0000fff0


	//----- nvinfo : EIATTR_INT_WARP_WIDE_INSTR_OFFSETS
	.align		4
.L_1506:
        /*0308*/ 	.byte	0x04, 0x31
        /*030a*/ 	.short	(.L_1508 - .L_1507)


	//   ....[0]....
.L_1507:
        /*030c*/ 	.word	0x000000c0


	//   ....[1]....
        /*0310*/ 	.word	0x000000d0


	//   ....[2]....
        /*0314*/ 	.word	0x00000170


	//   ....[3]....
        /*0318*/ 	.word	0x00015520


	//   ....[4]....
        /*031c*/ 	.word	0x000155b0


	//   ....[5]....
        /*0320*/ 	.word	0x00019150


	//   ....[6]....
        /*0324*/ 	.word	0x000191e0


	//----- nvinfo : EIATTR_COOP_GROUP_MASK_REGIDS
	.align		4
.L_1508:
        /*0328*/ 	.byte	0x04, 0x29
        /*032a*/ 	.short	(.L_1510 - .L_1509)


	//   ....[0]....
.L_1509:
        /*032c*/ 	.word	0xffffffff


	//   ....[1]....
        /*0330*/ 	.word	0xffffffff


	//   ....[2]....
        /*0334*/ 	.word	0xffffffff


	//   ....[3]....
        /*0338*/ 	.word	0xffffffff


	//   ....[4]....
        /*033c*/ 	.word	0xffffffff


	//   ....[5]....
        /*0340*/ 	.word	0xffffffff


	//   ....[6]....
        /*0344*/ 	.word	0xffffffff


	//   ....[7]....
        /*0348*/ 	.word	0xffffffff


	//   ....[8]....
        /*034c*/ 	.word	0xffffffff


	//   ....[9]....
        /*0350*/ 	.word	0xffffffff


	//   ....[10]....
        /*0354*/ 	.word	0xffffffff


	//   ....[11]....
        /*0358*/ 	.word	0xffffffff


	//   ....[12]....
        /*035c*/ 	.word	0xffffffff


	//   ....[13]....
        /*0360*/ 	.word	0xffffffff


	//   ....[14]....
        /*0364*/ 	.word	0xffffffff


	//   ....[15]....
        /*0368*/ 	.word	0xffffffff


	//   ....[16]....
        /*036c*/ 	.word	0xffffffff


	//   ....[17]....
        /*0370*/ 	.word	0xffffffff


	//   ....[18]....
        /*0374*/ 	.word	0xffffffff


	//   ....[19]....
        /*0378*/ 	.word	0xffffffff


	//   ....[20]....
        /*037c*/ 	.word	0xffffffff


	//   ....[21]....
        /*0380*/ 	.word	0xffffffff


	//   ....[22]....
        /*0384*/ 	.word	0xffffffff


	//   ....[23]....
        /*0388*/ 	.word	0xffffffff


	//   ....[24]....
        /*038c*/ 	.word	0xffffffff


	//   ....[25]....
        /*0390*/ 	.word	0xffffffff


	//   ....[26]....
        /*0394*/ 	.word	0xffffffff


	//   ....[27]....
        /*0398*/ 	.word	0xffffffff


	//   ....[28]....
        /*039c*/ 	.word	0xffffffff


	//   ....[29]....
        /*03a0*/ 	.word	0xffffffff


	//   ....[30]....
        /*03a4*/ 	.word	0xffffffff


	//   ....[31]....
        /*03a8*/ 	.word	0xffffffff


	//   ....[32]....
        /*03ac*/ 	.word	0xffffffff


	//   ....[33]....
        /*03b0*/ 	.word	0xffffffff


	//   ....[34]....
        /*03b4*/ 	.word	0xffffffff


	//   ....[35]....
        /*03b8*/ 	.word	0xffffffff


	//   ....[36]....
        /*03bc*/ 	.word	0xffffffff


	//   ....[37]....
        /*03c0*/ 	.word	0xffffffff


	//   ....[38]....
        /*03c4*/ 	.word	0xffffffff


	//   ....[39]....
        /*03c8*/ 	.word	0xffffffff


	//   ....[40]....
        /*03cc*/ 	.word	0xffffffff


	//   ....[41]....
        /*03d0*/ 	.word	0xffffffff


	//   ....[42]....
        /*03d4*/ 	.word	0xffffffff


	//   ....[43]....
        /*03d8*/ 	.word	0xffffffff


	//   ....[44]....
        /*03dc*/ 	.word	0xffffffff


	//   ....[45]....
        /*03e0*/ 	.word	0xffffffff


	//   ....[46]....
        /*03e4*/ 	.word	0xffffffff


	//   ....[47]....
        /*03e8*/ 	.word	0xffffffff


	//   ....[48]....
        /*03ec*/ 	.word	0xffffffff


	//   ....[49]....
        /*03f0*/ 	.word	0xffffffff


	//   ....[50]....
        /*03f4*/ 	.word	0xffffffff


	//   ....[51]....
        /*03f8*/ 	.word	0xffffffff


	//   ....[52]....
        /*03fc*/ 	.word	0xffffffff


	//   ....[53]....
        /*0400*/ 	.word	0xffffffff


	//   ....[54]....
        /*0404*/ 	.word	0xffffffff


	//   ....[55]....
        /*0408*/ 	.word	0xffffffff


	//   ....[56]....
        /*040c*/ 	.word	0xffffffff


	//   ....[57]....
        /*0410*/ 	.word	0xffffffff


	//   ....[58]....
        /*0414*/ 	.word	0xffffffff


	//   ....[59]....
        /*0418*/ 	.word	0xffffffff


	//   ....[60]....
        /*041c*/ 	.word	0xffffffff


	//   ....[61]....
        /*0420*/ 	.word	0xffffffff


	//   ....[62]....
        /*0424*/ 	.word	0xffffffff


	//   ....[63]....
        /*0428*/ 	.word	0xffffffff


	//   ....[64]....
        /*042c*/ 	.word	0xffffffff


	//   ....[65]....
        /*0430*/ 	.word	0xffffffff


	//   ....[66]....
        /*0434*/ 	.word	0xffffffff


	//   ....[67]....
        /*0438*/ 	.word	0xffffffff


	//   ....[68]....
        /*043c*/ 	.word	0xffffffff


	//   ....[69]....
        /*0440*/ 	.word	0xffffffff


	//   ....[70]....
        /*0444*/ 	.word	0xffffffff


	//   ....[71]....
        /*0448*/ 	.word	0xffffffff


	//   ....[72]....
        /*044c*/ 	.word	0xffffffff


	//   ....[73]....
        /*0450*/ 	.word	0xffffffff


	//   ....[74]....
        /*0454*/ 	.word	0xffffffff


	//   ....[75]....
        /*0458*/ 	.word	0xffffffff


	//   ....[76]....
        /*045c*/ 	.word	0xffffffff


	//   ....[77]....
        /*0460*/ 	.word	0xffffffff


	//   ....[78]....
        /*0464*/ 	.word	0xffffffff


	//   ....[79]....
        /*0468*/ 	.word	0xffffffff


	//   ....[80]....
        /*046c*/ 	.word	0xffffffff


	//   ....[81]....
        /*0470*/ 	.word	0xffffffff


	//   ....[82]....
        /*0474*/ 	.word	0xffffffff


	//   ....[83]....
        /*0478*/ 	.word	0xffffffff


	//   ....[84]....
        /*047c*/ 	.word	0xffffffff


	//   ....[85]....
        /*0480*/ 	.word	0xffffffff


	//   ....[86]....
        /*0484*/ 	.word	0xffffffff


	//   ....[87]....
        /*0488*/ 	.word	0xffffffff


	//   ....[88]....
        /*048c*/ 	.word	0xffffffff


	//   ....[89]....
        /*0490*/ 	.word	0xffffffff


	//   ....[90]....
        /*0494*/ 	.word	0xffffffff


	//   ....[91]....
        /*0498*/ 	.word	0xffffffff


	//   ....[92]....
        /*049c*/ 	.word	0xffffffff


	//   ....[93]....
        /*04a0*/ 	.word	0xffffffff


	//   ....[94]....
        /*04a4*/ 	.word	0xffffffff


	//   ....[95]....
        /*04a8*/ 	.word	0xffffffff


	//   ....[96]....
        /*04ac*/ 	.word	0xffffffff


	//   ....[97]....
        /*04b0*/ 	.word	0xffffffff


	//   ....[98]....
        /*04b4*/ 	.word	0xffffffff


	//   ....[99]....
        /*04b8*/ 	.word	0xffffffff


	//   ....[100]....
        /*04bc*/ 	.word	0xffffffff


	//   ....[101]....
        /*04c0*/ 	.word	0xffffffff


	//   ....[102]....
        /*04c4*/ 	.word	0xffffffff


	//   ....[103]....
        /*04c8*/ 	.word	0xffffffff


	//   ....[104]....
        /*04cc*/ 	.word	0xffffffff


	//   ....[105]....
        /*04d0*/ 	.word	0xffffffff


	//   ....[106]....
        /*04d4*/ 	.word	0xffffffff


	//   ....[107]....
        /*04d8*/ 	.word	0xffffffff


	//   ....[108]....
        /*04dc*/ 	.word	0xffffffff


	//   ....[109]....
        /*04e0*/ 	.word	0xffffffff


	//   ....[110]....
        /*04e4*/ 	.word	0xffffffff


	//   ....[111]....
        /*04e8*/ 	.word	0xffffffff


	//   ....[112]....
        /*04ec*/ 	.word	0xffffffff


	//   ....[113]....
        /*04f0*/ 	.word	0xffffffff


	//   ....[114]....
        /*04f4*/ 	.word	0xffffffff


	//   ....[115]....
        /*04f8*/ 	.word	0xffffffff


	//   ....[116]....
        /*04fc*/ 	.word	0xffffffff


	//   ....[117]....
        /*0500*/ 	.word	0xffffffff


	//   ....[118]....
        /*0504*/ 	.word	0xffffffff


	//   ....[119]....
        /*0508*/ 	.word	0xffffffff


	//   ....[120]....
        /*050c*/ 	.word	0xffffffff


	//   ....[121]....
        /*0510*/ 	.word	0xffffffff


	//   ....[122]....
        /*0514*/ 	.word	0xffffffff


	//   ....[123]....
        /*0518*/ 	.word	0xffffffff


	//   ....[124]....
        /*051c*/ 	.word	0xffffffff


	//   ....[125]....
        /*0520*/ 	.word	0xffffffff


	//   ....[126]....
        /*0524*/ 	.word	0xffffffff


	//   ....[127]....
        /*0528*/ 	.word	0xffffffff


	//   ....[128]....
        /*052c*/ 	.word	0xffffffff


	//   ....[129]....
        /*0530*/ 	.word	0xffffffff


	//   ....[130]....
        /*0534*/ 	.word	0xffffffff


	//   ....[131]....
        /*0538*/ 	.word	0xffffffff


	//   ....[132]....
        /*053c*/ 	.word	0xffffffff


	//   ....[133]....
        /*0540*/ 	.word	0xffffffff


	//   ....[134]....
        /*0544*/ 	.word	0xffffffff


	//   ....[135]....
        /*0548*/ 	.word	0xffffffff


	//   ....[136]....
        /*054c*/ 	.word	0xffffffff


	//   ....[137]....
        /*0550*/ 	.word	0xffffffff


	//   ....[138]....
        /*0554*/ 	.word	0xffffffff


	//   ....[139]....
        /*0558*/ 	.word	0xffffffff


	//   ....[140]....
        /*055c*/ 	.word	0xffffffff


	//   ....[141]....
        /*0560*/ 	.word	0xffffffff


	//   ....[142]....
        /*0564*/ 	.word	0xffffffff


	//   ....[143]....
        /*0568*/ 	.word	0xffffffff


	//   ....[144]....
        /*056c*/ 	.word	0xffffffff


	//   ....[145]....
        /*0570*/ 	.word	0xffffffff


	//   ....[146]....
        /*0574*/ 	.word	0xffffffff


	//   ....[147]....
        /*0578*/ 	.word	0xffffffff


	//   ....[148]....
        /*057c*/ 	.word	0xffffffff


	//   ....[149]....
        /*0580*/ 	.word	0xffffffff


	//   ....[150]....
        /*0584*/ 	.word	0xffffffff


	//   ....[151]....
        /*0588*/ 	.word	0xffffffff


	//   ....[152]....
        /*058c*/ 	.word	0xffffffff


	//   ....[153]....
        /*0590*/ 	.word	0xffffffff


	//   ....[154]....
        /*0594*/ 	.word	0xffffffff


	//   ....[155]....
        /*0598*/ 	.word	0xffffffff


	//   ....[156]....
        /*059c*/ 	.word	0xffffffff


	//   ....[157]....
        /*05a0*/ 	.word	0xffffffff


	//   ....[158]....
        /*05a4*/ 	.word	0xffffffff


	//   ....[159]....
        /*05a8*/ 	.word	0xffffffff


	//   ....[160]....
        /*05ac*/ 	.word	0xffffffff


	//   ....[161]....
        /*05b0*/ 	.word	0xffffffff


	//   ....[162]....
        /*05b4*/ 	.word	0xffffffff


	//   ....[163]....
        /*05b8*/ 	.word	0xffffffff


	//   ....[164]....
        /*05bc*/ 	.word	0xffffffff


	//   ....[165]....
        /*05c0*/ 	.word	0xffffffff


	//   ....[166]....
        /*05c4*/ 	.word	0xffffffff


	//   ....[167]....
        /*05c8*/ 	.word	0xffffffff


	//   ....[168]....
        /*05cc*/ 	.word	0xffffffff


	//   ....[169]....
        /*05d0*/ 	.word	0xffffffff


	//   ....[170]....
        /*05d4*/ 	.word	0xffffffff


	//   ....[171]....
        /*05d8*/ 	.word	0xffffffff


	//   ....[172]....
        /*05dc*/ 	.word	0xffffffff


	//   ....[173]....
        /*05e0*/ 	.word	0xffffffff


	//   ....[174]....
        /*05e4*/ 	.word	0xffffffff


	//   ....[175]....
        /*05e8*/ 	.word	0xffffffff


	//   ....[176]....
        /*05ec*/ 	.word	0xffffffff


	//   ....[177]....
        /*05f0*/ 	.word	0x0500000f


	//   ....[178]....
        /*05f4*/ 	.word	0x0500000f


	//   ....[179]....
        /*05f8*/ 	.word	0x0500000f


	//   ....[180]....
        /*05fc*/ 	.word	0x0500000f


	//   ....[181]....
        /*0600*/ 	.word	0x0500000f


	//   ....[182]....
        /*0604*/ 	.word	0x0500000f


	//   ....[183]....
        /*0608*/ 	.word	0x0500000f


	//   ....[184]....
        /*060c*/ 	.word	0x0500000f


	//   ....[185]....
        /*0610*/ 	.word	0x0500000f


	//   ....[186]....
        /*0614*/ 	.word	0x0500000f


	//   ....[187]....
        /*0618*/ 	.word	0x0500000f


	//   ....[188]....
        /*061c*/ 	.word	0x0500000f


	//   ....[189]....
        /*0620*/ 	.word	0x0500000f


	//   ....[190]....
        /*0624*/ 	.word	0x0500000f


	//   ....[191]....
        /*0628*/ 	.word	0x0500000f


	//   ....[192]....
        /*062c*/ 	.word	0x0500000f


	//   ....[193]....
        /*0630*/ 	.word	0x0500000f


	//   ....[194]....
        /*0634*/ 	.word	0x0500000f


	//   ....[195]....
        /*0638*/ 	.word	0x0500000f


	//   ....[196]....
        /*063c*/ 	.word	0x0500000f


	//   ....[197]....
        /*0640*/ 	.word	0x0500000f


	//   ....[198]....
        /*0644*/ 	.word	0x0500000f


	//   ....[199]....
        /*0648*/ 	.word	0x0500000f


	//   ....[200]....
        /*064c*/ 	.word	0x0500000f


	//   ....[201]....
        /*0650*/ 	.word	0x0500000f


	//   ....[202]....
        /*0654*/ 	.word	0x0500000f


	//   ....[203]....
        /*0658*/ 	.word	0x0500000f


	//   ....[204]....
        /*065c*/ 	.word	0x0500000f


	//   ....[205]....
        /*0660*/ 	.word	0x0500000f


	//   ....[206]....
        /*0664*/ 	.word	0x0500000f


	//   ....[207]....
        /*0668*/ 	.word	0x0500000f


	//   ....[208]....
        /*066c*/ 	.word	0x0500000f


	//   ....[209]....
        /*0670*/ 	.word	0x0500000f


	//   ....[210]....
        /*0674*/ 	.word	0x0500000f


	//   ....[211]....
        /*0678*/ 	.word	0x0500000f


	//   ....[212]....
        /*067c*/ 	.word	0x0500000f


	//   ....[213]....
        /*0680*/ 	.word	0x0500000f


	//   ....[214]....
        /*0684*/ 	.word	0x0500000f


	//   ....[215]....
        /*0688*/ 	.word	0x0500000f


	//   ....[216]....
        /*068c*/ 	.word	0x0500000f


	//   ....[217]....
        /*0690*/ 	.word	0x0500000f


	//   ....[218]....
        /*0694*/ 	.word	0x0500000f


	//   ....[219]....
        /*0698*/ 	.word	0x0500000f


	//   ....[220]....
        /*069c*/ 	.word	0x0500000f


	//   ....[221]....
        /*06a0*/ 	.word	0x0500000f


	//   ....[222]....
        /*06a4*/ 	.word	0x0500000f


	//   ....[223]....
        /*06a8*/ 	.word	0x0500000f


	//   ....[224]....
        /*06ac*/ 	.word	0x0500000f


	//   ....[225]....
        /*06b0*/ 	.word	0x0500000f


	//   ....[226]....
        /*06b4*/ 	.word	0x0500000f


	//   ....[227]....
        /*06b8*/ 	.word	0x0500000f


	//   ....[228]....
        /*06bc*/ 	.word	0x0500000f


	//   ....[229]....
        /*06c0*/ 	.word	0x0500000f


	//   ....[230]....
        /*06c4*/ 	.word	0x0500000f


	//----- nvinfo : EIATTR_COOP_GROUP_INSTR_OFFSETS
	.align		4
.L_1510:
        /*06c8*/ 	.byte	0x04, 0x28
        /*06ca*/ 	.short	(.L_1512 - .L_1511)


	//   ....[0]....
.L_1511:
        /*06cc*/ 	.word	0x00000070


	//   ....[1]....
        /*06d0*/ 	.word	0x000000b0


	//   ....[2]....
        /*06d4*/ 	.word	0x000002d0


	//   ....[3]....
        /*06d8*/ 	.word	0x00000430


	//   ....[4]....
        /*06dc*/ 	.word	0x00000550


	//   ....[5]....
        /*06e0*/ 	.word	0x000006b0


	//   ....[6]....
        /*06e4*/ 	.word	0x00001c50


	//   ....[7]....
        /*06e8*/ 	.word	0x00002590


	//   ....[8]....
        /*06ec*/ 	.word	0x00002790


	//   ....[9]....
        /*06f0*/ 	.word	0x00003e50


	//   ....[10]....
        /*06f4*/ 	.word	0x00003f60


	//   ....[11]....
        /*06f8*/ 	.word	0x00004b60


	//   ....[12]....
        /*06fc*/ 	.word	0x00004bc0


	//   ....[13]....
        /*0700*/ 	.word	0x00006620


	//   ....[14]....
        /*0704*/ 	.word	0x00007640


	//   ....[15]....
        /*0708*/ 	.word	0x00007e40


	//   ....[16]....
        /*070c*/ 	.word	0x00007f50


	//   ....[17]....
        /*0710*/ 	.word	0x00008a90


	//   ....[18]....
        /*0714*/ 	.word	0x00008af0


	//   ....[19]....
        /*0718*/ 	.word	0x0000ac10


	//   ....[20]....
        /*071c*/ 	.word	0x0000ac20


	//   ....[21]....
        /*0720*/ 	.word	0x0000ac50


	//   ....[22]....
        /*0724*/ 	.word	0x0000ac60


	//   ....[23]....
        /*0728*/ 	.word	0x0000ca80


	//   ....[24]....
        /*072c*/ 	.word	0x0000daa0


	//   ....[25]....
        /*0730*/ 	.word	0x0000e2a0


	//   ....[26]....
        /*0734*/ 	.word	0x0000e3b0


	//   ....[27]....
        /*0738*/ 	.word	0x0000eef0


	//   ....[28]....
        /*073c*/ 	.word	0x0000ef50


	//   ....[29]....
        /*0740*/ 	.word	0x00010410


	//   ....[30]....
        /*0744*/ 	.word	0x00010420


	//   ....[31]....
        /*0748*/ 	.word	0x000104a0


	//   ....[32]....
        /*074c*/ 	.word	0x000104b0


	//   ....[33]....
        /*0750*/ 	.word	0x00010eb0


	//   ....[34]....
        /*0754*/ 	.word	0x00010ee0


	//   ....[35]....
        /*0758*/ 	.word	0x00010f10


	//   ....[36]....
        /*075c*/ 	.word	0x00010f40


	//   ....[37]....
        /*0760*/ 	.word	0x00010f70


	//   ....[38]....
        /*0764*/ 	.word	0x00010f90


	//   ....[39]....
        /*0768*/ 	.word	0x00010fa0


	//   ....[40]....
        /*076c*/ 	.word	0x00010fb0


	//   ....[41]....
        /*0770*/ 	.word	0x00010fc0


	//   ....[42]....
        /*0774*/ 	.word	0x00010fd0


	//   ....[43]....
        /*0778*/ 	.word	0x00010ff0


	//   ....[44]....
        /*077c*/ 	.word	0x00011000


	//   ....[45]....
        /*0780*/ 	.word	0x00011010


	//   ....[46]....
        /*0784*/ 	.word	0x00011020


	//   ....[47]....
        /*0788*/ 	.word	0x00011030


	//   ....[48]....
        /*078c*/ 	.word	0x00011040


	//   ....[49]....
        /*0790*/ 	.word	0x00011050


	//   ....[50]....
        /*0794*/ 	.word	0x00011060


	//   ....[51]....
        /*0798*/ 	.word	0x00011070


	//   ....[52]....
        /*079c*/ 	.word	0x00011080


	//   ....[53]....
        /*07a0*/ 	.word	0x00011090


	//   ....[54]....
        /*07a4*/ 	.word	0x000110b0


	//   ....[55]....
        /*07a8*/ 	.word	0x000110e0


	//   ....[56]....
        /*07ac*/ 	.word	0x00011100


	//   ....[57]....
        /*07b0*/ 	.word	0x00011130


	//   ....[58]....
        /*07b4*/ 	.word	0x00011170


	//   ....[59]....
        /*07b8*/ 	.word	0x000111a0


	//   ....[60]....
        /*07bc*/ 	.word	0x000111d0


	//   ....[61]....
        /*07c0*/ 	.word	0x00011200


	//   ....[62]....
        /*07c4*/ 	.word	0x00011230


	//   ....[63]....
        /*07c8*/ 	.word	0x00011270


	//   ....[64]....
        /*07cc*/ 	.word	0x000112a0


	//   ....[65]....
        /*07d0*/ 	.word	0x00011960


	//   ....[66]....
        /*07d4*/ 	.word	0x000119a0


	//   ....[67]....
        /*07d8*/ 	.word	0x000119d0


	//   ....[68]....
        /*07dc*/ 	.word	0x00011a00


	//   ....[69]....
        /*07e0*/ 	.word	0x00011f10


	//   ....[70]....
        /*07e4*/ 	.word	0x00011f50


	//   ....[71]....
        /*07e8*/ 	.word	0x00011f80


	//   ....[72]....
        /*07ec*/ 	.word	0x00011fc0


	//   ....[73]....
        /*07f0*/ 	.word	0x00011fe0


	//   ....[74]....
        /*07f4*/ 	.word	0x00012000


	//   ....[75]....
        /*07f8*/ 	.word	0x00012020


	//   ....[76]....
        /*07fc*/ 	.word	0x00012040


	//   ....[77]....
        /*0800*/ 	.word	0x000124c0


	//   ....[78]....
        /*0804*/ 	.word	0x000124e0


	//   ....[79]....
        /*0808*/ 	.word	0x00012710


	//   ....[80]....
        /*080c*/ 	.word	0x00012720


	//   ....[81]....
        /*0810*/ 	.word	0x00013250


	//   ....[82]....
        /*0814*/ 	.word	0x00013280


	//   ....[83]....
        /*0818*/ 	.word	0x000132c0


	//   ....[84]....
        /*081c*/ 	.word	0x000132f0


	//   ....[85]....
        /*0820*/ 	.word	0x00013310


	//   ....[86]....
        /*0824*/ 	.word	0x00013320


	//   ....[87]....
        /*0828*/ 	.word	0x00013330


	//   ....[88]....
        /*082c*/ 	.word	0x00013350


	//   ....[89]....
        /*0830*/ 	.word	0x000134b0


	//   ....[90]....
        /*0834*/ 	.word	0x000136b0


	//   ....[91]....
        /*0838*/ 	.word	0x000136e0


	//   ....[92]....
        /*083c*/ 	.word	0x00013710


	//   ....[93]....
        /*0840*/ 	.word	0x00013740


	//   ....[94]....
        /*0844*/ 	.word	0x00013770


	//   ....[95]....
        /*0848*/ 	.word	0x000137c0


	//   ....[96]....
        /*084c*/ 	.word	0x00013930


	//   ....[97]....
        /*0850*/ 	.word	0x00013960


	//   ....[98]....
        /*0854*/ 	.word	0x00013990


	//   ....[99]....
        /*0858*/ 	.word	0x000139c0


	//   ....[100]....
        /*085c*/ 	.word	0x000139f0


	//   ....[101]....
        /*0860*/ 	.word	0x00013a20


	//   ....[102]....
        /*0864*/ 	.word	0x00013ab0


	//   ....[103]....
        /*0868*/ 	.word	0x00013b10


	//   ....[104]....
        /*086c*/ 	.word	0x00013b20


	//   ....[105]....
        /*0870*/ 	.word	0x00013b70


	//   ....[106]....
        /*0874*/ 	.word	0x000164b0


	//   ....[107]....
        /*0878*/ 	.word	0x000164e0


	//   ....[108]....
        /*087c*/ 	.word	0x00016560


	//   ....[109]....
        /*0880*/ 	.word	0x00016580


	//   ....[110]....
        /*0884*/ 	.word	0x000165c0


	//   ....[111]....
        /*0888*/ 	.word	0x000165d0


	//   ....[112]....
        /*088c*/ 	.word	0x000165f0


	//   ....[113]....
        /*0890*/ 	.word	0x00016600


	//   ....[114]....
        /*0894*/ 	.word	0x00016640


	//   ....[115]....
        /*0898*/ 	.word	0x000166b0


	//   ....[116]....
        /*089c*/ 	.word	0x00016ac0


	//   ....[117]....
        /*08a0*/ 	.word	0x00016ad0


	//   ....[118]....
        /*08a4*/ 	.word	0x00016af0


	//   ....[119]....
        /*08a8*/ 	.word	0x00016b80


	//   ....[120]....
        /*08ac*/ 	.word	0x00016b90


	//   ....[121]....
        /*08b0*/ 	.word	0x00016c00


	//   ....[122]....
        /*08b4*/ 	.word	0x00016c10


	//   ....[123]....
        /*08b8*/ 	.word	0x00016c20


	//   ....[124]....
        /*08bc*/ 	.word	0x00016c30


	//   ....[125]....
        /*08c0*/ 	.word	0x00016cd0


	//   ....[126]....
        /*08c4*/ 	.word	0x000175a0


	//   ....[127]....
        /*08c8*/ 	.word	0x000175d0


	//   ....[128]....
        /*08cc*/ 	.word	0x000175f0


	//   ....[129]....
        /*08d0*/ 	.word	0x00017670


	//   ....[130]....
        /*08d4*/ 	.word	0x00017690


	//   ....[131]....
        /*08d8*/ 	.word	0x00017710


	//   ....[132]....
        /*08dc*/ 	.word	0x00017730


	//   ....[133]....
        /*08e0*/ 	.word	0x00017740


	//   ....[134]....
        /*08e4*/ 	.word	0x00017750


	//   ....[135]....
        /*08e8*/ 	.word	0x00017850


	//   ....[136]....
        /*08ec*/ 	.word	0x00017860


	//   ....[137]....
        /*08f0*/ 	.word	0x00017870


	//   ....[138]....
        /*08f4*/ 	.word	0x000182a0


	//   ....[139]....
        /*08f8*/ 	.word	0x000182b0


	//   ....[140]....
        /*08fc*/ 	.word	0x00018320


	//   ....[141]....
        /*0900*/ 	.word	0x00018330


	//   ....[142]....
        /*0904*/ 	.word	0x00018370


	//   ....[143]....
        /*0908*/ 	.word	0x00018380


	//   ....[144]....
        /*090c*/ 	.word	0x000183c0


	//   ....[145]....
        /*0910*/ 	.word	0x000183d0


	//   ....[146]....
        /*0914*/ 	.word	0x00018410


	//   ....[147]....
        /*0918*/ 	.word	0x00018420


	//   ....[148]....
        /*091c*/ 	.word	0x00018840


	//   ....[149]....
        /*0920*/ 	.word	0x00018850


	//   ....[150]....
        /*0924*/ 	.word	0x00018860


	//   ....[151]....
        /*0928*/ 	.word	0x000188a0


	//   ....[152]....
        /*092c*/ 	.word	0x000188b0


	//   ....[153]....
        /*0930*/ 	.word	0x000188f0


	//   ....[154]....
        /*0934*/ 	.word	0x00018900


	//   ....[155]....
        /*0938*/ 	.word	0x00018910


	//   ....[156]....
        /*093c*/ 	.word	0x00018950


	//   ....[157]....
        /*0940*/ 	.word	0x00018990


	//   ....[158]....
        /*0944*/ 	.word	0x00019ae0


	//   ....[159]....
        /*0948*/ 	.word	0x00019b00


	//   ....[160]....
        /*094c*/ 	.word	0x00019b30


	//   ....[161]....
        /*0950*/ 	.word	0x00019b60


	//   ....[162]....
        /*0954*/ 	.word	0x00019ba0


	//   ....[163]....
        /*0958*/ 	.word	0x00019bb0


	//   ....[164]....
        /*095c*/ 	.word	0x00019be0


	//   ....[165]....
        /*0960*/ 	.word	0x00019c10


	//   ....[166]....
        /*0964*/ 	.word	0x00019d80


	//   ....[167]....
        /*0968*/ 	.word	0x00019db0


	//   ....[168]....
        /*096c*/ 	.word	0x00019de0


	//   ....[169]....
        /*0970*/ 	.word	0x00019e20


	//   ....[170]....
        /*0974*/ 	.word	0x00019e50


	//   ....[171]....
        /*0978*/ 	.word	0x00019e80


	//   ....[172]....
        /*097c*/ 	.word	0x00019f20


	//   ....[173]....
        /*0980*/ 	.word	0x00019f70


	//   ....[174]....
        /*0984*/ 	.word	0x00019f80


	//   ....[175]....
        /*0988*/ 	.word	0x00019fc0


	//   ....[176]....
        /*098c*/ 	.word	0x0001aac0


	//   ....[177]....
        /*0990*/ 	.word	0x0001b1c0


	//   ....[178]....
        /*0994*/ 	.word	0x0001b2b0


	//   ....[179]....
        /*0998*/ 	.word	0x0001b380


	//   ....[180]....
        /*099c*/ 	.word	0x0001b420


	//   ....[181]....
        /*09a0*/ 	.word	0x0001b4d0


	//   ....[182]....
        /*09a4*/ 	.word	0x0001b580


	//   ....[183]....
        /*09a8*/ 	.word	0x0001b620


	//   ....[184]....
        /*09ac*/ 	.word	0x0001b6c0


	//   ....[185]....
        /*09b0*/ 	.word	0x0001b770


	//   ....[186]....
        /*09b4*/ 	.word	0x0001b7f0


	//   ....[187]....
        /*09b8*/ 	.word	0x0001b8c0


	//   ....[188]....
        /*09bc*/ 	.word	0x0001b9c0


	//   ....[189]....
        /*09c0*/ 	.word	0x0001ba70


	//   ....[190]....
        /*09c4*/ 	.word	0x0001baf0


	//   ....[191]....
        /*09c8*/ 	.word	0x0001bbe0


	//   ....[192]....
        /*09cc*/ 	.word	0x0001bc40


	//   ....[193]....
        /*09d0*/ 	.word	0x0001bd20


	//   ....[194]....
        /*09d4*/ 	.word	0x0001bd80


	//   ....[195]....
        /*09d8*/ 	.word	0x0001be20


	//   ....[196]....
        /*09dc*/ 	.word	0x0001bec0


	//   ....[197]....
        /*09e0*/ 	.word	0x0001bf70


	//   ....[198]....
        /*09e4*/ 	.word	0x0001c020


	//   ....[199]....
        /*09e8*/ 	.word	0x0001c090


	//   ....[200]....
        /*09ec*/ 	.word	0x0001c0f0


	//   ....[201]....
        /*09f0*/ 	.word	0x0001c1e0


	//   ....[202]....
        /*09f4*/ 	.word	0x0001c240


	//   ....[203]....
        /*09f8*/ 	.word	0x0001c340


	//   ....[204]....
        /*09fc*/ 	.word	0x0001c3a0


	//   ....[205]....
        /*0a00*/ 	.word	0x0001c440


	//   ....[206]....
        /*0a04*/ 	.word	0x0001c500


	//   ....[207]....
        /*0a08*/ 	.word	0x0001c5d0


	//   ....[208]....
        /*0a0c*/ 	.word	0x0001c650


	//   ....[209]....
        /*0a10*/ 	.word	0x0001c710


	//   ....[210]....
        /*0a14*/ 	.word	0x0001c850


	//   ....[211]....
        /*0a18*/ 	.word	0x0001c900


	//   ....[212]....
        /*0a1c*/ 	.word	0x0001c9b0


	//   ....[213]....
        /*0a20*/ 	.word	0x0001ca50


	//   ....[214]....
        /*0a24*/ 	.word	0x0001cb00


	//   ....[215]....
        /*0a28*/ 	.word	0x0001cba0


	//   ....[216]....
        /*0a2c*/ 	.word	0x0001cc50


	//   ....[217]....
        /*0a30*/ 	.word	0x0001ccf0


	//   ....[218]....
        /*0a34*/ 	.word	0x0001cd60


	//   ....[219]....
        /*0a38*/ 	.word	0x0001ce20


	//   ....[220]....
        /*0a3c*/ 	.word	0x0001cf20


	//   ....[221]....
        /*0a40*/ 	.word	0x0001cfb0


	//   ....[222]....
        /*0a44*/ 	.word	0x0001d010


	//   ....[223]....
        /*0a48*/ 	.word	0x0001d0c0


	//   ....[224]....
        /*0a4c*/ 	.word	0x0001d120


	//   ....[225]....
        /*0a50*/ 	.word	0x0001d1d0


	//   ....[226]....
        /*0a54*/ 	.word	0x0001d230


	//   ....[227]....
        /*0a58*/ 	.word	0x0001d2e0


	//   ....[228]....
        /*0a5c*/ 	.word	0x0001d340


	//   ....[229]....
        /*0a60*/ 	.word	0x0001d3f0


	//   ....[230]....
        /*0a64*/ 	.word	0x0001d650


	//----- nvinfo : EIATTR_REG_RECONFIG
	.align		4
.L_1512:
        /*0a68*/ 	.byte	0x01, 0x54
	.zero		2


	//----- nvinfo : EIATTR_SYSCALL_OFFSETS
	.align		4
        /*0a6c*/ 	.byte	0x04, 0x46
        /*0a6e*/ 	.short	(.L_1514 - .L_1513)


	//   ....[0]....
.L_1513:
        /*0a70*/ 	.word	0x00001e30


	//   ....[1]....
        /*0a74*/ 	.word	0x00015720


	//   ....[2]....
        /*0a78*/ 	.word	0x00015890


	//   ....[3]....
        /*0a7c*/ 	.word	0x000159e0


	//   ....[4]....
        /*0a80*/ 	.word	0x00015b20


	//   ....[5]....
        /*0a84*/ 	.word	0x00017060


	//----- nvinfo : EIATTR_MBARRIER_INSTR_OFFSETS
	.align		4
.L_1514:
        /*0a88*/ 	.byte	0x04, 0x39
        /*0a8a*/ 	.short	(.L_1516 - .L_1515)


	//   ....[0]....
.L_1515:
        /*0a8c*/ 	.word	0x00000180
        /*0a90*/ 	.word	0x000000ff
        /*0a94*/ 	.word	0x00013200
        /*0a98*/ 	.short	0x0100
        /*0a9a*/ 	.byte	0x08
	.zero		1


	//   ....[1]....
        /*0a9c*/ 	.word	0x00000190
        /*0aa0*/ 	.word	0x000000ff
        /*0aa4*/ 	.word	0x00013220
        /*0aa8*/ 	.short	0x0100
        /*0aaa*/ 	.byte	0x08
	.zero		1


	//   ....[2]....
        /*0aac*/ 	.word	0x00000280
        /*0ab0*/ 	.word	0x000000ff
        /*0ab4*/ 	.word	0x00013230
        /*0ab8*/ 	.short	0x0100
        /*0aba*/ 	.byte	0x08
	.zero		1


	//   ....[3]....
        /*0abc*/ 	.word	0x00000290
        /*0ac0*/ 	.word	0x000000ff
        /*0ac4*/ 	.word	0x00013240
        /*0ac8*/ 	.short	0x0100
        /*0aca*/ 	.byte	0x08
	.zero		1


	//   ....[4]....
        /*0acc*/ 	.word	0x000002a0
        /*0ad0*/ 	.word	0x000000ff
        /*0ad4*/ 	.word	0x00013238
        /*0ad8*/ 	.short	0x0100
        /*0ada*/ 	.byte	0x08
	.zero		1


	//   ....[5]....
        /*0adc*/ 	.word	0x000002b0
        /*0ae0*/ 	.word	0x000000ff
        /*0ae4*/ 	.word	0x00013248
        /*0ae8*/ 	.short	0x0100
        /*0aea*/ 	.byte	0x08
	.zero		1


	//   ....[6]....
        /*0aec*/ 	.word	0x000003e0
        /*0af0*/ 	.word	0x000000ff
        /*0af4*/ 	.word	0x00013250
        /*0af8*/ 	.short	0x0100
        /*0afa*/ 	.byte	0x08
	.zero		1


	//   ....[7]....
        /*0afc*/ 	.word	0x000003f0
        /*0b00*/ 	.word	0x000000ff
        /*0b04*/ 	.word	0x00013260
        /*0b08*/ 	.short	0x0100
        /*0b0a*/ 	.byte	0x08
	.zero		1


	//   ....[8]....
        /*0b0c*/ 	.word	0x00000400
        /*0b10*/ 	.word	0x000000ff
        /*0b14*/ 	.word	0x00013258
        /*0b18*/ 	.short	0x0100
        /*0b1a*/ 	.byte	0x08
	.zero		1


	//   ....[9]....
        /*0b1c*/ 	.word	0x00000410
        /*0b20*/ 	.word	0x000000ff
        /*0b24*/ 	.word	0x00013268
        /*0b28*/ 	.short	0x0100
        /*0b2a*/ 	.byte	0x08
	.zero		1


	//   ....[10]....
        /*0b2c*/ 	.word	0x00000500
        /*0b30*/ 	.word	0x000000ff
        /*0b34*/ 	.word	0x00013270
        /*0b38*/ 	.short	0x0100
        /*0b3a*/ 	.byte	0x06
	.zero		1


	//   ....[11]....
        /*0b3c*/ 	.word	0x00000510
        /*0b40*/ 	.word	0x000000ff
        /*0b44*/ 	.word	0x00013280
        /*0b48*/ 	.short	0x0100
        /*0b4a*/ 	.byte	0x06
	.zero		1


	//   ....[12]....
        /*0b4c*/ 	.word	0x00000520
        /*0b50*/ 	.word	0x000000ff
        /*0b54*/ 	.word	0x00013278
        /*0b58*/ 	.short	0x0100
        /*0b5a*/ 	.byte	0x06
	.zero		1


	//   ....[13]....
        /*0b5c*/ 	.word	0x00000530
        /*0b60*/ 	.word	0x000000ff
        /*0b64*/ 	.word	0x00013288
        /*0b68*/ 	.short	0x0100
        /*0b6a*/ 	.byte	0x06
	.zero		1


	//   ....[14]....
        /*0b6c*/ 	.word	0x00000660
        /*0b70*/ 	.word	0x000000ff
        /*0b74*/ 	.word	0x00013290
        /*0b78*/ 	.short	0x0100
        /*0b7a*/ 	.byte	0x08
	.zero		1


	//   ....[15]....
        /*0b7c*/ 	.word	0x00000670
        /*0b80*/ 	.word	0x000000ff
        /*0b84*/ 	.word	0x000132a0
        /*0b88*/ 	.short	0x0100
        /*0b8a*/ 	.byte	0x08
	.zero		1


	//   ....[16]....
        /*0b8c*/ 	.word	0x00000680
        /*0b90*/ 	.word	0x000000ff
        /*0b94*/ 	.word	0x00013298
        /*0b98*/ 	.short	0x0100
        /*0b9a*/ 	.byte	0x08
	.zero		1


	//   ....[17]....
        /*0b9c*/ 	.word	0x00000690
        /*0ba0*/ 	.word	0x000000ff
        /*0ba4*/ 	.word	0x000132a8
        /*0ba8*/ 	.short	0x0100
        /*0baa*/ 	.byte	0x08
	.zero		1


	//   ....[18]....
        /*0bac*/ 	.word	0x000007e0
        /*0bb0*/ 	.word	0x000000ff
        /*0bb4*/ 	.word	0x000132b0
        /*0bb8*/ 	.short	0x0100
        /*0bba*/ 	.byte	0x08
	.zero		1


	//   ....[19]....
        /*0bbc*/ 	.word	0x000007f0
        /*0bc0*/ 	.word	0x000000ff
        /*0bc4*/ 	.word	0x000132c0
        /*0bc8*/ 	.short	0x0100
        /*0bca*/ 	.byte	0x08
	.zero		1


	//   ....[20]....
        /*0bcc*/ 	.word	0x00000800
        /*0bd0*/ 	.word	0x000000ff
        /*0bd4*/ 	.word	0x000132b8
        /*0bd8*/ 	.short	0x0100
        /*0bda*/ 	.byte	0x08
	.zero		1


	//   ....[21]....
        /*0bdc*/ 	.word	0x00000810
        /*0be0*/ 	.word	0x000000ff
        /*0be4*/ 	.word	0x000132c8
        /*0be8*/ 	.short	0x0100
        /*0bea*/ 	.byte	0x08
	.zero		1


	//   ....[22]....
        /*0bec*/ 	.word	0x00001eb0
        /*0bf0*/ 	.word	0x000000ff
        /*0bf4*/ 	.word	0x00013200
        /*0bf8*/ 	.short	0x010a
        /*0bfa*/ 	.byte	0x2d
	.zero		1


	//   ....[23]....
        /*0bfc*/ 	.word	0x00001f30
        /*0c00*/ 	.word	0x00000003
        /*0c04*/ 	.word	0x00013230
        /*0c08*/ 	.short	0x010a
        /*0c0a*/ 	.byte	0x3f
	.zero		1


	//   ....[24]....
        /*0c0c*/ 	.word	0x00001f70
        /*0c10*/ 	.word	0x00000003
        /*0c14*/ 	.word	0x00013230
        /*0c18*/ 	.short	0x010a
        /*0c1a*/ 	.byte	0x3f
	.zero		1


	//   ....[25]....
        /*0c1c*/ 	.word	0x000025a0
        /*0c20*/ 	.word	0x000000ff
        /*0c24*/ 	.word	0x00000000
        /*0c28*/ 	.short	0x0101
        /*0c2a*/ 	.byte	0x06
	.zero		1


	//   ....[26]....
        /*0c2c*/ 	.word	0x00005e30
        /*0c30*/ 	.word	0x000000ff
        /*0c34*/ 	.word	0x00013230
        /*0c38*/ 	.short	0x010a
        /*0c3a*/ 	.byte	0x17
	.zero		1


	//   ....[27]....
        /*0c3c*/ 	.word	0x00005e70
        /*0c40*/ 	.word	0x000000ff
        /*0c44*/ 	.word	0x00013230
        /*0c48*/ 	.short	0x010a
        /*0c4a*/ 	.byte	0x17
	.zero		1


	//   ....[28]....
        /*0c4c*/ 	.word	0x000062c0
        /*0c50*/ 	.word	0x000000ff
        /*0c54*/ 	.word	0x00013250
        /*0c58*/ 	.short	0x010a
        /*0c5a*/ 	.byte	0x0b
	.zero		1


	//   ....[29]....
        /*0c5c*/ 	.word	0x00006300
        /*0c60*/ 	.word	0x000000ff
        /*0c64*/ 	.word	0x00013250
        /*0c68*/ 	.short	0x010a
        /*0c6a*/ 	.byte	0x0b
	.zero		1


	//   ....[30]....
        /*0c6c*/ 	.word	0x000065b0
        /*0c70*/ 	.word	0x000000ff
        /*0c74*/ 	.word	0x00000000
        /*0c78*/ 	.short	0x0101
        /*0c7a*/ 	.byte	0x17
	.zero		1


	//   ....[31]....
        /*0c7c*/ 	.word	0x00009830
        /*0c80*/ 	.word	0x000000ff
        /*0c84*/ 	.word	0x00000000
        /*0c88*/ 	.short	0x0101
        /*0c8a*/ 	.byte	0x06
	.zero		1


	//   ....[32]....
        /*0c8c*/ 	.word	0x00009fe0
        /*0c90*/ 	.word	0x000000ff
        /*0c94*/ 	.word	0x00013230
        /*0c98*/ 	.short	0x010a
        /*0c9a*/ 	.byte	0x14
	.zero		1


	//   ....[33]....
        /*0c9c*/ 	.word	0x0000a020
        /*0ca0*/ 	.word	0x000000ff
        /*0ca4*/ 	.word	0x00013230
        /*0ca8*/ 	.short	0x010a
        /*0caa*/ 	.byte	0x14
	.zero		1


	//   ....[34]....
        /*0cac*/ 	.word	0x0000a470
        /*0cb0*/ 	.word	0x000000ff
        /*0cb4*/ 	.word	0x00013250
        /*0cb8*/ 	.short	0x010a
        /*0cba*/ 	.byte	0x0b
	.zero		1


	//   ....[35]....
        /*0cbc*/ 	.word	0x0000a4b0
        /*0cc0*/ 	.word	0x000000ff
        /*0cc4*/ 	.word	0x00013250
        /*0cc8*/ 	.short	0x010a
        /*0cca*/ 	.byte	0x0b
	.zero		1


	//   ....[36]....
        /*0ccc*/ 	.word	0x0000a790
        /*0cd0*/ 	.word	0x000000ff
        /*0cd4*/ 	.word	0x00000000
        /*0cd8*/ 	.short	0x0101
        /*0cda*/ 	.byte	0x14
	.zero		1


	//   ....[37]....
        /*0cdc*/ 	.word	0x0000bd20
        /*0ce0*/ 	.word	0x000000ff
        /*0ce4*/ 	.word	0x00000000
        /*0ce8*/ 	.short	0x0101
        /*0cea*/ 	.byte	0x06
	.zero		1


	//   ....[38]....
        /*0cec*/ 	.word	0x0000c290
        /*0cf0*/ 	.word	0x000000ff
        /*0cf4*/ 	.word	0x00013230
        /*0cf8*/ 	.short	0x010a
        /*0cfa*/ 	.byte	0x17
	.zero		1


	//   ....[39]....
        /*0cfc*/ 	.word	0x0000c2d0
        /*0d00*/ 	.word	0x000000ff
        /*0d04*/ 	.word	0x00013230
        /*0d08*/ 	.short	0x010a
        /*0d0a*/ 	.byte	0x17
	.zero		1


	//   ....[40]....
        /*0d0c*/ 	.word	0x0000c720
        /*0d10*/ 	.word	0x000000ff
        /*0d14*/ 	.word	0x00013250
        /*0d18*/ 	.short	0x010a
        /*0d1a*/ 	.byte	0x0b
	.zero		1


	//   ....[41]....
        /*0d1c*/ 	.word	0x0000c760
        /*0d20*/ 	.word	0x000000ff
        /*0d24*/ 	.word	0x00013250
        /*0d28*/ 	.short	0x010a
        /*0d2a*/ 	.byte	0x0b
	.zero		1


	//   ....[42]....
        /*0d2c*/ 	.word	0x0000ca10
        /*0d30*/ 	.word	0x000000ff
        /*0d34*/ 	.word	0x00000000
        /*0d38*/ 	.short	0x0101
        /*0d3a*/ 	.byte	0x17
	.zero		1


	//   ....[43]....
        /*0d3c*/ 	.word	0x0000fc90
        /*0d40*/ 	.word	0x000000ff
        /*0d44*/ 	.word	0x00000000
        /*0d48*/ 	.short	0x0101
        /*0d4a*/ 	.byte	0x06
	.zero		1


	//   ....[44]....
        /*0d4c*/ 	.word	0x00010130
        /*0d50*/ 	.word	0x000000ff
        /*0d54*/ 	.word	0x00013250
        /*0d58*/ 	.short	0x010a
        /*0d5a*/ 	.byte	0x0e
	.zero		1


	//   ....[45]....
        /*0d5c*/ 	.word	0x00010170
        /*0d60*/ 	.word	0x000000ff
        /*0d64*/ 	.word	0x00013250
        /*0d68*/ 	.short	0x010a
        /*0d6a*/ 	.byte	0x0e
	.zero		1


	//   ....[46]....
        /*0d6c*/ 	.word	0x00010790
        /*0d70*/ 	.word	0x000000ff
        /*0d74*/ 	.word	0x00000000
        /*0d78*/ 	.short	0x0101
        /*0d7a*/ 	.byte	0x04
	.zero		1


	//   ....[47]....
        /*0d7c*/ 	.word	0x00011fa0
        /*0d80*/ 	.word	0x00000012
        /*0d84*/ 	.word	0x00000000
        /*0d88*/ 	.short	0x0101
        /*0d8a*/ 	.byte	0x3f
	.zero		1


	//   ....[48]....
        /*0d8c*/ 	.word	0x00012220
        /*0d90*/ 	.word	0x00000012
        /*0d94*/ 	.word	0x00000000
        /*0d98*/ 	.short	0x0101
        /*0d9a*/ 	.byte	0x3f
	.zero		1


	//   ....[49]....
        /*0d9c*/ 	.word	0x00016110
        /*0da0*/ 	.word	0x00000004
        /*0da4*/ 	.word	0x00013280
        /*0da8*/ 	.short	0x010a
        /*0daa*/ 	.byte	0x3f
	.zero		1


	//   ....[50]....
        /*0dac*/ 	.word	0x00016770
        /*0db0*/ 	.word	0x00000004
        /*0db4*/ 	.word	0x00013270
        /*0db8*/ 	.short	0x0107
        /*0dba*/ 	.byte	0x3f
	.zero		1


	//   ....[51]....
        /*0dbc*/ 	.word	0x00016830
        /*0dc0*/ 	.word	0x00000004
        /*0dc4*/ 	.word	0x00013270
        /*0dc8*/ 	.short	0x0101
        /*0dca*/ 	.byte	0x3f
	.zero		1


	//   ....[52]....
        /*0dcc*/ 	.word	0x00016880
        /*0dd0*/ 	.word	0x00000004
        /*0dd4*/ 	.word	0x00013240
        /*0dd8*/ 	.short	0x010a
        /*0dda*/ 	.byte	0x3f
	.zero		1


	//   ....[53]....
        /*0ddc*/ 	.word	0x00016dd0
        /*0de0*/ 	.word	0x00000004
        /*0de4*/ 	.word	0x00013230
        /*0de8*/ 	.short	0x0107
        /*0dea*/ 	.byte	0x3f
	.zero		1


	//   ....[54]....
        /*0dec*/ 	.word	0x00016ea0
        /*0df0*/ 	.word	0x00000004
        /*0df4*/ 	.word	0x00013230
        /*0df8*/ 	.short	0x0101
        /*0dfa*/ 	.byte	0x3f
	.zero		1


	//   ....[55]....
        /*0dfc*/ 	.word	0x00017950
        /*0e00*/ 	.word	0x00000011
        /*0e04*/ 	.word	0x00013200
        /*0e08*/ 	.short	0x0107
        /*0e0a*/ 	.byte	0x3f
	.zero		1


	//   ....[56]....
        /*0e0c*/ 	.word	0x00017a40
        /*0e10*/ 	.word	0x00000011
        /*0e14*/ 	.word	0x00013200
        /*0e18*/ 	.short	0x0101
        /*0e1a*/ 	.byte	0x3f
	.zero		1


	//   ....[57]....
        /*0e1c*/ 	.word	0x00017a60
        /*0e20*/ 	.word	0x00000011
        /*0e24*/ 	.word	0x00013220
        /*0e28*/ 	.short	0x010a
        /*0e2a*/ 	.byte	0x3f
	.zero		1


	//   ....[58]....
        /*0e2c*/ 	.word	0x00017fc0
        /*0e30*/ 	.word	0x00000000
        /*0e34*/ 	.word	0x00013280
        /*0e38*/ 	.short	0x010a
        /*0e3a*/ 	.byte	0x3f
	.zero		1


	//   ....[59]....
        /*0e3c*/ 	.word	0x000184d0
        /*0e40*/ 	.word	0x00000000
        /*0e44*/ 	.word	0x00013270
        /*0e48*/ 	.short	0x0107
        /*0e4a*/ 	.byte	0x3f
	.zero		1


	//   ....[60]....
        /*0e4c*/ 	.word	0x00018590
        /*0e50*/ 	.word	0x00000000
        /*0e54*/ 	.word	0x00013270
        /*0e58*/ 	.short	0x0101
        /*0e5a*/ 	.byte	0x3f
	.zero		1


	//   ....[61]....
        /*0e5c*/ 	.word	0x000185e0
        /*0e60*/ 	.word	0x00000000
        /*0e64*/ 	.word	0x00013240
        /*0e68*/ 	.short	0x010a
        /*0e6a*/ 	.byte	0x3f
	.zero		1


	//   ....[62]....
        /*0e6c*/ 	.word	0x00018a10
        /*0e70*/ 	.word	0x00000000
        /*0e74*/ 	.word	0x00013230
        /*0e78*/ 	.short	0x0107
        /*0e7a*/ 	.byte	0x3f
	.zero		1


	//   ....[63]....
        /*0e7c*/ 	.word	0x00018ad0
        /*0e80*/ 	.word	0x00000000
        /*0e84*/ 	.word	0x00013230
        /*0e88*/ 	.short	0x0101
        /*0e8a*/ 	.byte	0x3f
	.zero		1


	//   ....[64]....
        /*0e8c*/ 	.word	0x00018b60
        /*0e90*/ 	.word	0x00000002
        /*0e94*/ 	.word	0x00013270
        /*0e98*/ 	.short	0x010a
        /*0e9a*/ 	.byte	0x3f
	.zero		1


	//   ....[65]....
        /*0e9c*/ 	.word	0x00018bf0
        /*0ea0*/ 	.word	0x00000002
        /*0ea4*/ 	.word	0x00013260
        /*0ea8*/ 	.short	0x010a
        /*0eaa*/ 	.byte	0x3f
	.zero		1


	//   ....[66]....
        /*0eac*/ 	.word	0x00019020
        /*0eb0*/ 	.word	0x00000002
        /*0eb4*/ 	.word	0x00013250
        /*0eb8*/ 	.short	0x0101
        /*0eba*/ 	.byte	0x3f
	.zero		1


	//   ....[67]....
        /*0ebc*/ 	.word	0x000190b0
        /*0ec0*/ 	.word	0x00000002
        /*0ec4*/ 	.word	0x00000000
        /*0ec8*/ 	.short	0x0101
        /*0eca*/ 	.byte	0x3f
	.zero		1


	//   ....[68]....
        /*0ecc*/ 	.word	0x000192a0
        /*0ed0*/ 	.word	0x00000000
        /*0ed4*/ 	.word	0x00013270
        /*0ed8*/ 	.short	0x010a
        /*0eda*/ 	.byte	0x3f
	.zero		1


	//   ....[69]....
        /*0edc*/ 	.word	0x00019330
        /*0ee0*/ 	.word	0x00000000
        /*0ee4*/ 	.word	0x00013260
        /*0ee8*/ 	.short	0x010a
        /*0eea*/ 	.byte	0x3f
	.zero		1


	//   ....[70]....
        /*0eec*/ 	.word	0x00019780
        /*0ef0*/ 	.word	0x00000000
        /*0ef4*/ 	.word	0x00013250
        /*0ef8*/ 	.short	0x0101
        /*0efa*/ 	.byte	0x3f
	.zero		1


	//   ....[71]....
        /*0efc*/ 	.word	0x00019800
        /*0f00*/ 	.word	0x00000000
        /*0f04*/ 	.word	0x00000000
        /*0f08*/ 	.short	0x0101
        /*0f0a*/ 	.byte	0x3f
	.zero		1


	//   ....[72]....
        /*0f0c*/ 	.word	0x0001aa40
        /*0f10*/ 	.word	0x00000005
        /*0f14*/ 	.word	0x00013220
        /*0f18*/ 	.short	0x010a
        /*0f1a*/ 	.byte	0x3f
	.zero		1


	//   ....[73]....
        /*0f1c*/ 	.word	0x0001abe0
        /*0f20*/ 	.word	0x00000004
        /*0f24*/ 	.word	0x00013240
        /*0f28*/ 	.short	0x010a
        /*0f2a*/ 	.byte	0x3f
	.zero		1


	//   ....[74]....
        /*0f2c*/ 	.word	0x0001ac90
        /*0f30*/ 	.word	0x00000005
        /*0f34*/ 	.word	0x00013240
        /*0f38*/ 	.short	0x010a
        /*0f3a*/ 	.byte	0x3f
	.zero		1


	//   ....[75]....
        /*0f3c*/ 	.word	0x0001acd0
        /*0f40*/ 	.word	0x00000004
        /*0f44*/ 	.word	0x00013260
        /*0f48*/ 	.short	0x010a
        /*0f4a*/ 	.byte	0x3f
	.zero		1


	//   ....[76]....
        /*0f4c*/ 	.word	0x0001ad10
        /*0f50*/ 	.word	0x00000005
        /*0f54*/ 	.word	0x00013260
        /*0f58*/ 	.short	0x010a
        /*0f5a*/ 	.byte	0x3f
	.zero		1


	//   ....[77]....
        /*0f5c*/ 	.word	0x0001ad50
        /*0f60*/ 	.word	0x00000004
        /*0f64*/ 	.word	0x00013280
        /*0f68*/ 	.short	0x010a
        /*0f6a*/ 	.byte	0x3f
	.zero		1


	//   ....[78]....
        /*0f6c*/ 	.word	0x0001ad90
        /*0f70*/ 	.word	0x00000005
        /*0f74*/ 	.word	0x00013280
        /*0f78*/ 	.short	0x010a
        /*0f7a*/ 	.byte	0x3f
	.zero		1


	//   ....[79]....
        /*0f7c*/ 	.word	0x0001ae00
        /*0f80*/ 	.word	0x00000003
        /*0f84*/ 	.word	0x00013200
        /*0f88*/ 	.short	0x010a
        /*0f8a*/ 	.byte	0x3f
	.zero		1


	//   ....[80]....
        /*0f8c*/ 	.word	0x0001ae50
        /*0f90*/ 	.word	0x00000003
        /*0f94*/ 	.word	0x00013230
        /*0f98*/ 	.short	0x010a
        /*0f9a*/ 	.byte	0x3f
	.zero		1


	//   ....[81]....
        /*0f9c*/ 	.word	0x0001aeb0
        /*0fa0*/ 	.word	0x00000009
        /*0fa4*/ 	.word	0x00013230
        /*0fa8*/ 	.short	0x010a
        /*0faa*/ 	.byte	0x3f
	.zero		1


	//   ....[82]....
        /*0fac*/ 	.word	0x0001af10
        /*0fb0*/ 	.word	0x00000009
        /*0fb4*/ 	.word	0x00013250
        /*0fb8*/ 	.short	0x010a
        /*0fba*/ 	.byte	0x3f
	.zero		1


	//   ....[83]....
        /*0fbc*/ 	.word	0x0001af70
        /*0fc0*/ 	.word	0x00000009
        /*0fc4*/ 	.word	0x00013230
        /*0fc8*/ 	.short	0x010a
        /*0fca*/ 	.byte	0x3f
	.zero		1


	//   ....[84]....
        /*0fcc*/ 	.word	0x0001afd0
        /*0fd0*/ 	.word	0x00000009
        /*0fd4*/ 	.word	0x00013250
        /*0fd8*/ 	.short	0x010a
        /*0fda*/ 	.byte	0x3f
	.zero		1


	//   ....[85]....
        /*0fdc*/ 	.word	0x0001b030
        /*0fe0*/ 	.word	0x00000009
        /*0fe4*/ 	.word	0x00013230
        /*0fe8*/ 	.short	0x010a
        /*0fea*/ 	.byte	0x3f
	.zero		1


	//   ....[86]....
        /*0fec*/ 	.word	0x0001b090
        /*0ff0*/ 	.word	0x00000009
        /*0ff4*/ 	.word	0x00013250
        /*0ff8*/ 	.short	0x010a
        /*0ffa*/ 	.byte	0x3f
	.zero		1


	//   ....[87]....
        /*0ffc*/ 	.word	0x0001b0f0
        /*1000*/ 	.word	0x00000006
        /*1004*/ 	.word	0x00013250
        /*1008*/ 	.short	0x010a
        /*100a*/ 	.byte	0x3f
	.zero		1


	//   ....[88]....
        /*100c*/ 	.word	0x0001b200
        /*1010*/ 	.word	0x00000004
        /*1014*/ 	.word	0x00013280
        /*1018*/ 	.short	0x010a
        /*101a*/ 	.byte	0x3f
	.zero		1


	//   ....[89]....
        /*101c*/ 	.word	0x0001b910
        /*1020*/ 	.word	0x00000004
        /*1024*/ 	.word	0x00013240
        /*1028*/ 	.short	0x010a
        /*102a*/ 	.byte	0x3f
	.zero		1


	//   ....[90]....
        /*102c*/ 	.word	0x0001c740
        /*1030*/ 	.word	0x00000011
        /*1034*/ 	.word	0x00013220
        /*1038*/ 	.short	0x010a
        /*103a*/ 	.byte	0x3f
	.zero		1


	//   ....[91]....
        /*103c*/ 	.word	0x0001c7a0
        /*1040*/ 	.word	0x00000000
        /*1044*/ 	.word	0x00013280
        /*1048*/ 	.short	0x010a
        /*104a*/ 	.byte	0x3f
	.zero		1


	//   ....[92]....
        /*104c*/ 	.word	0x0001ce70
        /*1050*/ 	.word	0x00000000
        /*1054*/ 	.word	0x00013240
        /*1058*/ 	.short	0x010a
        /*105a*/ 	.byte	0x3f
	.zero		1


	//   ....[93]....
        /*105c*/ 	.word	0x0001d430
        /*1060*/ 	.word	0x00000002
        /*1064*/ 	.word	0x00013270
        /*1068*/ 	.short	0x010a
        /*106a*/ 	.byte	0x3f
	.zero		1


	//   ....[94]....
        /*106c*/ 	.word	0x0001d480
        /*1070*/ 	.word	0x00000002
        /*1074*/ 	.word	0x00013260
        /*1078*/ 	.short	0x010a
        /*107a*/ 	.byte	0x3f
	.zero		1


	//   ....[95]....
        /*107c*/ 	.word	0x0001d4d0
        /*1080*/ 	.word	0x00000000
        /*1084*/ 	.word	0x00013270
        /*1088*/ 	.short	0x010a
        /*108a*/ 	.byte	0x3f
	.zero		1


	//   ....[96]....
        /*108c*/ 	.word	0x0001d520
        /*1090*/ 	.word	0x00000000
        /*1094*/ 	.word	0x00013260
        /*1098*/ 	.short	0x010a
        /*109a*/ 	.byte	0x3f
	.zero		1


	//   ....[97]....
        /*109c*/ 	.word	0x0001d570
        /*10a0*/ 	.word	0x00000005
        /*10a4*/ 	.word	0x00013220
        /*10a8*/ 	.short	0x010a
        /*10aa*/ 	.byte	0x3f
	.zero		1


	//   ....[98]....
        /*10ac*/ 	.word	0x0001d710
        /*10b0*/ 	.word	0x00000004
        /*10b4*/ 	.word	0x00013240
        /*10b8*/ 	.short	0x010a
        /*10ba*/ 	.byte	0x3f
	.zero		1


	//   ....[99]....
        /*10bc*/ 	.word	0x0001d760
        /*10c0*/ 	.word	0x00000005
        /*10c4*/ 	.word	0x00013240
        /*10c8*/ 	.short	0x010a
        /*10ca*/ 	.byte	0x3f
	.zero		1


	//   ....[100]....
        /*10cc*/ 	.word	0x0001d7b0
        /*10d0*/ 	.word	0x00000004
        /*10d4*/ 	.word	0x00013260
        /*10d8*/ 	.short	0x010a
        /*10da*/ 	.byte	0x3f
	.zero		1


	//   ....[101]....
        /*10dc*/ 	.word	0x0001d800
        /*10e0*/ 	.word	0x00000005
        /*10e4*/ 	.word	0x00013260
        /*10e8*/ 	.short	0x010a
        /*10ea*/ 	.byte	0x3f
	.zero		1


	//   ....[102]....
        /*10ec*/ 	.word	0x0001d850
        /*10f0*/ 	.word	0x00000004
        /*10f4*/ 	.word	0x00013280
        /*10f8*/ 	.short	0x010a
        /*10fa*/ 	.byte	0x3f
	.zero		1


	//----- nvinfo : EIATTR_NUM_MBARRIERS
	.align		4
.L_1516:
        /*10fc*/ 	.byte	0x03, 0x38
        /*10fe*/ 	.short	0x0016


	//----- nvinfo : EIATTR_EXIT_INSTR_OFFSETS
	.align		4
        /*1100*/ 	.byte	0x04, 0x1c
        /*1102*/ 	.short	(.L_1518 - .L_1517)


	//   ....[0]....
.L_1517:
        /*1104*/ 	.word	0x00000980


	//   ....[1]....
        /*1108*/ 	.word	0x00013460


	//   ....[2]....
        /*110c*/ 	.word	0x0001ade0


	//----- nvinfo : EIATTR_MAX_THREADS
	.align		4
.L_1518:
        /*1110*/ 	.byte	0x04, 0x05
        /*1112*/ 	.short	(.L_1520 - .L_1519)
.L_1519:
        /*1114*/ 	.word	0x00000200
        /*1118*/ 	.word	0x00000001
        /*111c*/ 	.word	0x00000001


	//----- nvinfo : EIATTR_CRS_STACK_SIZE
	.align		4
.L_1520:
        /*1120*/ 	.byte	0x04, 0x1e
        /*1122*/ 	.short	(.L_1522 - .L_1521)
.L_1521:
        /*1124*/ 	.word	0x00000000


	//----- nvinfo : EIATTR_CBANK_PARAM_SIZE
	.align		4
.L_1522:
        /*1128*/ 	.byte	0x03, 0x19
        /*112a*/ 	.short	0x0af0


	//----- nvinfo : EIATTR_PARAM_CBANK
	.align		4
        /*112c*/ 	.byte	0x04, 0x0a
        /*112e*/ 	.short	(.L_1524 - .L_1523)
	.align		4
.L_1523:
        /*1130*/ 	.word	index@(.nv.constant0._ZN7cutlass13device_kernelIN5flash11enable_sm90INS1_16FlashAttnFwdSm90INS1_25CollectiveMainloopFwdSm90ILi2EN4cute5tupleIJNS5_1CILi1EEES8_S8_EEENS6_IJNS7_ILi192EEENS7_ILi160EEENS7_ILi64EEEEEELi64ENS_12float_e4m3_tEfNS_4arch4Sm90ELb0ELb1ELb0ELb1ELb1ELb0ELb0ELb1ELb1ELb1ELb1ELb0EEENS1_21CollectiveEpilogueFwdINS6_IJSA_SC_SB_EEES9_NS_10bfloat16_tESG_Li384ELb1ELb1ELb1ELb1EEENS1_36VarlenDynamicPersistentTileSchedulerILi192ELi160ELi384ELi128ELb1ELb1ELb1ELb1ELb0ELb1EEEEEEEEEvNT_6ParamsE)
        /*1134*/ 	.short	0x0210
        /*1136*/ 	.short	0x0af0


	//----- nvinfo : EIATTR_SW_WAR
	.align		4
.L_1524:
        /*1138*/ 	.byte	0x04, 0x36
        /*113a*/ 	.short	(.L_1526 - .L_1525)
.L_1525:
        /*113c*/ 	.word	0x00000008
.L_1526:


//--------------------- .nv.info._ZN7cutlass13device_kernelIN5flash11enable_sm90INS1_16FlashAttnFwdSm90INS1_25CollectiveMainloopFwdSm90ILi2EN4cute5tupleIJNS5_1CILi1EEES8_S8_EEENS6_IJNS7_ILi192EEENS7_ILi160EEENS7_ILi64EEEEEELi64ENS_12float_e4m3_tEfNS_4arch4Sm90ELb0ELb1ELb0ELb1ELb1ELb1ELb0ELb1ELb1ELb1ELb1ELb0EEENS1_21CollectiveEpilogueFwdINS6_IJSA_SC_SB_EEES9_NS_10bfloat16_tESG_Li384ELb1ELb1ELb1ELb1EEENS1_36VarlenDynamicPersistentTileSchedulerILi192ELi160ELi384ELi128ELb1ELb1ELb1ELb1ELb0ELb1EEEEEEEEEvNT_6ParamsE --------------------------
	.section	.nv.info._ZN7cutlass13device_kernelIN5flash11enable_sm90INS1_16FlashAttnFwdSm90INS1_25CollectiveMainloopFwdSm90ILi2EN4cute5tupleIJNS5_1CILi1EEES8_S8_EEENS6_IJNS7_ILi192EEENS7_ILi160EEENS7_ILi64EEEEEELi64ENS_12float_e4m3_tEfNS_4arch4Sm90ELb0ELb1ELb0ELb1ELb1ELb1ELb0ELb1ELb1ELb1ELb1ELb0EEENS1_21CollectiveEpilogueFwdINS6_IJSA_SC_SB_EEES9_NS_10bfloat16_tESG_Li384ELb1ELb1ELb1ELb1EEENS1_36VarlenDynamicPersistentTileSchedulerILi192ELi160ELi384ELi128ELb1ELb1ELb1ELb1ELb0ELb1EEEEEEEEEvNT_6ParamsE,"",@"SHT_CUDA_INFO"
	.sectionflags	@""
	.align	4


	//----- nvinfo : EIATTR_CUDA_API_VERSION
	.align		4
        /*0000*/ 	.byte	0x04, 0x37
        /*0002*/ 	.short	(.L_1528 - .L_1527)
.L_1527:
        /*0004*/ 	.word	0x00000082


	//----- nvinfo : EIATTR_KPARAM_INFO
	.align		4
.L_1528:
        /*0008*/ 	.byte	0x04, 0x17
        /*000a*/ 	.short	(.L_1530 - .L_1529)
.L_1529:
        /*000c*/ 	.word	0x00000000
        /*0010*/ 	.short	0x0000
        /*0012*/ 	.short	0x0070
        /*0014*/ 	.byte	0x00, 0xf0, 0x01, 0x2a


	//----- nvinfo : EIATTR_SPARSE_MMA_MASK
	.align		4
.L_1530:
        /*0018*/ 	.byte	0x03, 0x50
        /*001a*/ 	.short	0x0000


	//----- nvinfo : EIATTR_MAXREG_COUNT
	.align		4
        /*001c*/ 	.byte	0x03, 0x1b
        /*001e*/ 	.short	0x0080


	//----- nvinfo : EIATTR_NUM_BARRIERS
	.align		4
        /*0020*/ 	.byte	0x02, 0x4c
        /*0022*/ 	.byte	0x10
	.zero		1


	//----- nvinfo : EIATTR_EXTERNS
	.align		4
        /*0024*/ 	.byte	0x04, 0x0f
        /*0026*/ 	.short	(.L_1532 - .L_1531)


	//   ....[0]....
	.align		4
.L_1531:
        /*0028*/ 	.word	index@(__assertfail)


	//----- nvinfo : EIATTR_ANNOTATIONS
	.align		4
.L_1532:
        /*002c*/ 	.byte	0x04, 0x55
        /*002e*/ 	.short	(.L_1534 - .L_1533)


	//   ....[0]....
.L_1533:
        /* <DEDUP_REMOVED lines=126> */


	//----- nvinfo : EIATTR_MERCURY_ISA_VERSION
	.align		4
.L_1534:
        /*07f8*/ 	.byte	0x03, 0x5f
        /*07fa*/ 	.short	0x0101


	//----- nvinfo : EIATTR_UNUSED_LOAD_BYTE_OFFSET
	.align		4
        /*07fc*/ 	.byte	0x04, 0x44
        /*07fe*/ 	.short	(.L_1536 - .L_1535)


	//   ....[0]....
.L_1535:
        /*0800*/ 	.word	0x00000a40
        /*0804*/ 	.word	0x0000fff0


	//   ....[1]....
        /*0808*/ 	.word	0x00018a00
        /*080c*/ 	.word	0x0000fff0


	//----- nvinfo : EIATTR_INT_WARP_WIDE_INSTR_OFFSETS
	.align		4
.L_1536:
        /*0810*/ 	.byte	0x04, 0x31
        /*0812*/ 	.short	(.L_1538 - .L_1537)


	//   ....[0]....
.L_1537:
        /*0814*/ 	.word	0x00000120


	//   ....[1]....
        /*0818*/ 	.word	0x00000160


	//   ....[2]....
        /*081c*/ 	.word	0x00000220


	//   ....[3]....
        /*0820*/ 	.word	0x0001e820


	//   ....[4]....
        /*0824*/ 	.word	0x0001e8b0


	//   ....[5]....
        /*0828*/ 	.word	0x00022440


	//   ....[6]....
        /*082c*/ 	.word	0x000224d0


	//----- nvinfo : EIATTR_COOP_GROUP_MASK_REGIDS
	.align		4
.L_1538:
        /*0830*/ 	.byte	0x04, 0x29
        /*0832*/ 	.short	(.L_1540 - .L_1539)


	//   ....[0]....
.L_1539:
        /*0834*/ 	.word	0xffffffff


	//   ....[1]....
        /*0838*/ 	.word	0xffffffff


	//   ....[2]....
        /*083c*/ 	.word	0xffffffff


	//   ....[3]....
        /*0840*/ 	.word	0xffffffff


	//   ....[4]....
        /*0844*/ 	.word	0xffffffff


	//   ....[5]....
        /*0848*/ 	.word	0xffffffff


	//   ....[6]....
        /*084c*/ 	.word	0xffffffff


	//   ....[7]....
        /*0850*/ 	.word	0xffffffff


	//   ....[8]....
        /*0854*/ 	.word	0xffffffff


	//   ....[9]....
        /*0858*/ 	.word	0xffffffff


	//   ....[10]....
        /*085c*/ 	.word	0xffffffff


	//   ....[11]....
        /*0860*/ 	.word	0xffffffff


	//   ....[12]....
        /*0864*/ 	.word	0xffffffff


	//   ....[13]....
        /*0868*/ 	.word	0xffffffff


	//   ....[14]....
        /*086c*/ 	.word	0xffffffff


	//   ....[15]....
        /*0870*/ 	.word	0xffffffff


	//   ....[16]....
        /*0874*/ 	.word	0xffffffff


	//   ....[17]....
        /*0878*/ 	.word	0xffffffff


	//   ....[18]....
        /*087c*/ 	.word	0xffffffff


	//   ....[19]....
        /*0880*/ 	.word	0xffffffff


	//   ....[20]....
        /*0884*/ 	.word	0xffffffff


	//   ....[21]....
        /*0888*/ 	.word	0xffffffff


	//   ....[22]....
        /*088c*/ 	.word	0xffffffff


	//   ....[23]....
        /*0890*/ 	.word	0xffffffff


	//   ....[24]....
        /*0894*/ 	.word	0xffffffff


	//   ....[25]....
        /*0898*/ 	.word	0xffffffff


	//   ....[26]....
        /*089c*/ 	.word	0xffffffff


	//   ....[27]....
        /*08a0*/ 	.word	0xffffffff


	//   ....[28]....
        /*08a4*/ 	.word	0xffffffff


	//   ....[29]....
        /*08a8*/ 	.word	0xffffffff


	//   ....[30]....
        /*08ac*/ 	.word	0xffffffff


	//   ....[31]....
        /*08b0*/ 	.word	0xffffffff


	//   ....[32]....
        /*08b4*/ 	.word	0xffffffff


	//   ....[33]....
        /*08b8*/ 	.word	0xffffffff


	//   ....[34]....
        /*08bc*/ 	.word	0xffffffff


	//   ....[35]....
        /*08c0*/ 	.word	0xffffffff


	//   ....[36]....
        /*08c4*/ 	.word	0xffffffff


	//   ....[37]....
        /*08c8*/ 	.word	0xffffffff


	//   ....[38]....
        /*08cc*/ 	.word	0xffffffff


	//   ....[39]....
        /*08d0*/ 	.word	0xffffffff


	//   ....[40]....
        /*08d4*/ 	.word	0xffffffff


	//   ....[41]....
        /*08d8*/ 	.word	0xffffffff


	//   ....[42]....
        /*08dc*/ 	.word	0xffffffff


	//   ....[43]....
        /*08e0*/ 	.word	0xffffffff


	//   ....[44]....
        /*08e4*/ 	.word	0xffffffff


	//   ....[45]....
        /*08e8*/ 	.word	0xffffffff


	//   ....[46]....
        /*08ec*/ 	.word	0xffffffff


	//   ....[47]....
        /*08f0*/ 	.word	0xffffffff


	//   ....[48]....
        /*08f4*/ 	.word	0xffffffff


	//   ....[49]....
        /*08f8*/ 	.word	0xffffffff


	//   ....[50]....
        /*08fc*/ 	.word	0xffffffff


	//   ....[51]....
        /*0900*/ 	.word	0xffffffff


	//   ....[52]....
        /*0904*/ 	.word	0xffffffff


	//   ....[53]....
        /*0908*/ 	.word	0xffffffff


	//   ....[54]....
        /*090c*/ 	.word	0xffffffff


	//   ....[55]....
        /*0910*/ 	.word	0xffffffff


	//   ....[56]....
        /*0914*/ 	.word	0xffffffff


	//   ....[57]....
        /*0918*/ 	.word	0xffffffff


	//   ....[58]....
        /*091c*/ 	.word	0xffffffff


	//   ....[59]....
        /*0920*/ 	.word	0xffffffff


	//   ....[60]....
        /*0924*/ 	.word	0xffffffff


	//   ....[61]....
        /*0928*/ 	.word	0xffffffff


	//   ....[62]....
        /*092c*/ 	.word	0xffffffff


	//   ....[63]....
        /*0930*/ 	.word	0xffffffff


	//   ....[64]....
        /*0934*/ 	.word	0xffffffff


	//   ....[65]....
        /*0938*/ 	.word	0xffffffff


	//   ....[66]....
        /*093c*/ 	.word	0xffffffff


	//   ....[67]....
        /*0940*/ 	.word	0xffffffff


	//   ....[68]....
        /*0944*/ 	.word	0xffffffff


	//   ....[69]....
        /*0948*/ 	.word	0xffffffff


	//   ....[70]....
        /*094c*/ 	.word	0xffffffff


	//   ....[71]....
        /*0950*/ 	.word	0xffffffff


	//   ....[72]....
        /*0954*/ 	.word	0xffffffff


	//   ....[73]....
        /*0958*/ 	.word	0xffffffff


	//   ....[74]....
        /*095c*/ 	.word	0xffffffff


	//   ....[75]....
        /*0960*/ 	.word	0xffffffff


	//   ....[76]....
        /*0964*/ 	.word	0xffffffff


	//   ....[77]....
        /*0968*/ 	.word	0xffffffff


	//   ....[78]....
        /*096c*/ 	.word	0xffffffff


	//   ....[79]....
        /*0970*/ 	.word	0xffffffff


	//   ....[80]....
        /*0974*/ 	.word	0xffffffff


	//   ....[81]....
        /*0978*/ 	.word	0xffffffff


	//   ....[82]....
        /*097c*/ 	.word	0xffffffff


	//   ....[83]....
        /*0980*/ 	.word	0xffffffff


	//   ....[84]....
        /*0984*/ 	.word	0xffffffff


	//   ....[85]....
        /*0988*/ 	.word	0xffffffff


	//   ....[86]....
        /*098c*/ 	.word	0xffffffff


	//   ....[87]....
        /*0990*/ 	.word	0xffffffff


	//   ....[88]....
        /*0994*/ 	.word	0xffffffff


	//   ....[89]....
        /*0998*/ 	.word	0xffffffff


	//   ....[90]....
        /*099c*/ 	.word	0xffffffff


	//   ....[91]....
        /*09a0*/ 	.word	0xffffffff


	//   ....[92]....
        /*09a4*/ 	.word	0xffffffff


	//   ....[93]....
        /*09a8*/ 	.word	0xffffffff


	//   ....[94]....
        /*09ac*/ 	.word	0xffffffff


	//   ....[95]....
        /*09b0*/ 	.word	0xffffffff


	//   ....[96]....
        /*09b4*/ 	.word	0xffffffff


	//   ....[97]....
        /*09b8*/ 	.word	0xffffffff


	//   ....[98]....
        /*09bc*/ 	.word	0xffffffff


	//   ....[99]....
        /*09c0*/ 	.word	0xffffffff


	//   ....[100]....
        /*09c4*/ 	.word	0xffffffff


	//   ....[101]....
        /*09c8*/ 	.word	0xffffffff


	//   ....[102]....
        /*09cc*/ 	.word	0xffffffff


	//   ....[103]....
        /*09d0*/ 	.word	0xffffffff


	//   ....[104]....
        /*09d4*/ 	.word	0xffffffff


	//   ....[105]....
        /*09d8*/ 	.word	0xffffffff


	//   ....[106]....
        /*09dc*/ 	.word	0xffffffff


	//   ....[107]....
        /*09e0*/ 	.word	0xffffffff


	//   ....[108]....
        /*09e4*/ 	.word	0xffffffff


	//   ....[109]....
        /*09e8*/ 	.word	0xffffffff


	//   ....[110]....
        /*09ec*/ 	.word	0xffffffff


	//   ....[111]....
        /*09f0*/ 	.word	0xffffffff


	//   ....[112]....
        /*09f4*/ 	.word	0xffffffff


	//   ....[113]....
        /*09f8*/ 	.word	0xffffffff


	//   ....[114]....
        /*09fc*/ 	.word	0xffffffff


	//   ....[115]....
        /*0a00*/ 	.word	0xffffffff


	//   ....[116]....
        /*0a04*/ 	.word	0xffffffff


	//   ....[117]....
        /*0a08*/ 	.word	0xffffffff


	//   ....[118]....
        /*0a0c*/ 	.word	0xffffffff


	//   ....[119]....
        /*0a10*/ 	.word	0xffffffff


	//   ....[120]....
        /*0a14*/ 	.word	0xffffffff


	//   ....[121]....
        /*0a18*/ 	.word	0xffffffff


	//   ....[122]....
        /*0a1c*/ 	.word	0xffffffff


	//   ....[123]....
        /*0a20*/ 	.word	0xffffffff


	//   ....[124]....
        /*0a24*/ 	.word	0xffffffff


	//   ....[125]....
        /*0a28*/ 	.word	0xffffffff


	//   ....[126]....
        /*0a2c*/ 	.word	0xffffffff


	//   ....[127]....
        /*0a30*/ 	.word	0xffffffff


	//   ....[128]....
        /*0a34*/ 	.word	0xffffffff


	//   ....[129]....
        /*0a38*/ 	.word	0xffffffff


	//   ....[130]....
        /*0a3c*/ 	.word	0xffffffff


	//   ....[131]....
        /*0a40*/ 	.word	0xffffffff


	//   ....[132]....
        /*0a44*/ 	.word	0xffffffff


	//   ....[133]....
        /*0a48*/ 	.word	0xffffffff


	//   ....[134]....
        /*0a4c*/ 	.word	0xffffffff


	//   ....[135]....
        /*0a50*/ 	.word	0xffffffff


	//   ....[136]....
        /*0a54*/ 	.word	0xffffffff


	//   ....[137]....
        /*0a58*/ 	.word	0xffffffff


	//   ....[138]....
        /*0a5c*/ 	.word	0xffffffff


	//   ....[139]....
        /*0a60*/ 	.word	0xffffffff


	//   ....[140]....
        /*0a64*/ 	.word	0xffffffff


	//   ....[141]....
        /*0a68*/ 	.word	0xffffffff


	//   ....[142]....
        /*0a6c*/ 	.word	0xffffffff


	//   ....[143]....
        /*0a70*/ 	.word	0xffffffff


	//   ....[144]....
        /*0a74*/ 	.word	0xffffffff


	//   ....[145]....
        /*0a78*/ 	.word	0xffffffff


	//   ....[146]....
        /*0a7c*/ 	.word	0xffffffff


	//   ....[147]....
        /*0a80*/ 	.word	0xffffffff


	//   ....[148]....
        /*0a84*/ 	.word	0xffffffff


	//   ....[149]....
        /*0a88*/ 	.word	0xffffffff


	//   ....[150]....
        /*0a8c*/ 	.word	0xffffffff


	//   ....[151]....
        /*0a90*/ 	.word	0xffffffff


	//   ....[152]....
        /*0a94*/ 	.word	0xffffffff


	//   ....[153]....
        /*0a98*/ 	.word	0xffffffff


	//   ....[154]....
        /*0a9c*/ 	.word	0xffffffff


	//   ....[155]....
        /*0aa0*/ 	.word	0xffffffff


	//   ....[156]....
        /*0aa4*/ 	.word	0xffffffff


	//   ....[157]....
        /*0aa8*/ 	.word	0xffffffff


	//   ....[158]....
        /*0aac*/ 	.word	0xffffffff


	//   ....[159]....
        /*0ab0*/ 	.word	0xffffffff


	//   ....[160]....
        /*0ab4*/ 	.word	0xffffffff


	//   ....[161]....
        /*0ab8*/ 	.word	0xffffffff


	//   ....[162]....
        /*0abc*/ 	.word	0xffffffff


	//   ....[163]....
        /*0ac0*/ 	.word	0xffffffff


	//   ....[164]....
        /*0ac4*/ 	.word	0xffffffff


	//   ....[165]....
        /*0ac8*/ 	.word	0xffffffff


	//   ....[166]....
        /*0acc*/ 	.word	0xffffffff


	//   ....[167]....
        /*0ad0*/ 	.word	0xffffffff


	//   ....[168]....
        /*0ad4*/ 	.word	0xffffffff


	//   ....[169]....
        /*0ad8*/ 	.word	0xffffffff


	//   ....[170]....
        /*0adc*/ 	.word	0xffffffff


	//   ....[171]....
        /*0ae0*/ 	.word	0xffffffff


	//   ....[172]....
        /*0ae4*/ 	.word	0xffffffff


	//   ....[173]....
        /*0ae8*/ 	.word	0xffffffff


	//   ....[174]....
        /*0aec*/ 	.word	0xffffffff


	//   ....[175]....
        /*0af0*/ 	.word	0xffffffff


	//   ....[176]....
        /*0af4*/ 	.word	0xffffffff


	//   ....[177]....
        /*0af8*/ 	.word	0xffffffff


	//   ....[178]....
        /*0afc*/ 	.word	0xffffffff


	//   ....[179]....
        /*0b00*/ 	.word	0xffffffff


	//   ....[180]....
        /*0b04*/ 	.word	0xffffffff


	//   ....[181]....
        /*0b08*/ 	.word	0xffffffff


	//   ....[182]....
        /*0b0c*/ 	.word	0xffffffff


	//   ....[183]....
        /*0b10*/ 	.word	0xffffffff


	//   ....[184]....
        /*0b14*/ 	.word	0xffffffff


	//   ....[185]....
        /*0b18*/ 	.word	0xffffffff


	//   ....[186]....
        /*0b1c*/ 	.word	0xffffffff


	//   ....[187]....
        /*0b20*/ 	.word	0xffffffff


	//   ....[188]....
        /*0b24*/ 	.word	0xffffffff


	//   ....[189]....
        /*0b28*/ 	.word	0xffffffff


	//   ....[190]....
        /*0b2c*/ 	.word	0xffffffff


	//   ....[191]....
        /*0b30*/ 	.word	0xffffffff


	//   ....[192]....
        /*0b34*/ 	.word	0xffffffff


	//   ....[193]....
        /*0b38*/ 	.word	0xffffffff


	//   ....[194]....
        /*0b3c*/ 	.word	0xffffffff


	//   ....[195]....
        /*0b40*/ 	.word	0x0500000f


	//   ....[196]....
        /*0b44*/ 	.word	0x0500000f


	//   ....[197]....
        /*0b48*/ 	.word	0x0500000f


	//   ....[198]....
        /*0b4c*/ 	.word	0x0500000f


	//   ....[199]....
        /*0b50*/ 	.word	0x0500000f


	//   ....[200]....
        /*0b54*/ 	.word	0x0500000f


	//   ....[201]....
        /*0b58*/ 	.word	0x0500000f


	//   ....[202]....
        /*0b5c*/ 	.word	0x0500000f


	//   ....[203]....
        /*0b60*/ 	.word	0x0500000f


	//   ....[204]....
        /*0b64*/ 	.word	0x0500000f


	//   ....[205]....
        /*0b68*/ 	.word	0x0500000f


	//   ....[206]....
        /*0b6c*/ 	.word	0x0500000f


	//   ....[207]....
        /*0b70*/ 	.word	0x0500000f


	//   ....[208]....
        /*0b74*/ 	.word	0x0500000f


	//   ....[209]....
        /*0b78*/ 	.word	0x0500000f


	//   ....[210]....
        /*0b7c*/ 	.word	0x0500000f


	//   ....[211]....
        /*0b80*/ 	.word	0x0500000f


	//   ....[212]....
        /*0b84*/ 	.word	0x0500000f


	//   ....[213]....
        /*0b88*/ 	.word	0x0500000f


	//   ....[214]....
        /*0b8c*/ 	.word	0x0500000f


	//   ....[215]....
        /*0b90*/ 	.word	0x0500000f


	//   ....[216]....
        /*0b94*/ 	.word	0x0500000f


	//   ....[217]....
        /*0b98*/ 	.word	0x0500000f


	//   ....[218]....
        /*0b9c*/ 	.word	0x0500000f


	//   ....[219]....
        /*0ba0*/ 	.word	0x0500000f


	//   ....[220]....
        /*0ba4*/ 	.word	0x0500000f


	//   ....[221]....
        /*0ba8*/ 	.word	0x0500000f


	//   ....[222]....
        /*0bac*/ 	.word	0x0500000f


	//   ....[223]....
        /*0bb0*/ 	.word	0x0500000f


	//   ....[224]....
        /*0bb4*/ 	.word	0x0500000f


	//   ....[225]....
        /*0bb8*/ 	.word	0x0500000f


	//   ....[226]....
        /*0bbc*/ 	.word	0x0500000f


	//   ....[227]....
        /*0bc0*/ 	.word	0x0500000f


	//   ....[228]....
        /*0bc4*/ 	.word	0x0500000f


	//   ....[229]....
        /*0bc8*/ 	.word	0x0500000f


	//   ....[230]....
        /*0bcc*/ 	.word	0x0500000f


	//   ....[231]....
        /*0bd0*/ 	.word	0x0500000f


	//   ....[232]....
        /*0bd4*/ 	.word	0x0500000f


	//   ....[233]....
        /*0bd8*/ 	.word	0x0500000f


	//   ....[234]....
        /*0bdc*/ 	.word	0x0500000f


	//   ....[235]....
        /*0be0*/ 	.word	0x0500000f


	//   ....[236]....
        /*0be4*/ 	.word	0x0500000f


	//   ....[237]....
        /*0be8*/ 	.word	0x0500000f


	//   ....[238]....
        /*0bec*/ 	.word	0x0500000f


	//   ....[239]....
        /*0bf0*/ 	.word	0x0500000f


	//   ....[240]....
        /*0bf4*/ 	.word	0x0500000f


	//   ....[241]....
        /*0bf8*/ 	.word	0x0500000f


	//   ....[242]....
        /*0bfc*/ 	.word	0x0500000f


	//   ....[243]....
        /*0c00*/ 	.word	0x0500000f


	//   ....[244]....
        /*0c04*/ 	.word	0x0500000f


	//   ....[245]....
        /*0c08*/ 	.word	0x0500000f


	//   ....[246]....
        /*0c0c*/ 	.word	0x0500000f


	//   ....[247]....
        /*0c10*/ 	.word	0x0500000f


	//   ....[248]....
        /*0c14*/ 	.word	0x0500000f


	//   ....[249]....
        /*0c18*/ 	.word	0x0500000f


	//   ....[250]....
        /*0c1c*/ 	.word	0x0500000f


	//   ....[251]....
        /*0c20*/ 	.word	0x0500000f


	//   ....[252]....
        /*0c24*/ 	.word	0x0500000f


	//   ....[253]....
        /*0c28*/ 	.word	0x0500000f


	//   ....[254]....
        /*0c2c*/ 	.word	0x0500000f


	//   ....[255]....
        /*0c30*/ 	.word	0x0500000f


	//   ....[0]....
        /*0c34*/ 	.word	0x0500000f


	//   ....[1]....
        /*0c38*/ 	.word	0x0500000f


	//   ....[2]....
        /*0c3c*/ 	.word	0x0500000f


	//   ....[3]....
        /*0c40*/ 	.word	0x0500000f


	//   ....[4]....
        /*0c44*/ 	.word	0x0500000f


	//   ....[5]....
        /*0c48*/ 	.word	0x0500000f


	//   ....[6]....
        /*0c4c*/ 	.word	0x0500000f


	//   ....[7]....
        /*0c50*/ 	.word	0x0500000f


	//   ....[8]....
        /*0c54*/ 	.word	0x0500000f


	//   ....[9]....
        /*0c58*/ 	.word	0x0500000f


	//   ....[10]....
        /*0c5c*/ 	.word	0x0500000f


	//   ....[11]....
        /*0c60*/ 	.word	0x0500000f


	//   ....[12]....
        /*0c64*/ 	.word	0x0500000f


	//   ....[13]....
        /*0c68*/ 	.word	0x0500000f


	//   ....[14]....
        /*0c6c*/ 	.word	0x0500000f


	//   ....[15]....
        /*0c70*/ 	.word	0x0500000f


	//   ....[16]....
        /*0c74*/ 	.word	0x0500000f


	//   ....[17]....
        /*0c78*/ 	.word	0x0500000f


	//   ....[18]....
        /*0c7c*/ 	.word	0x0500000f


	//   ....[19]....
        /*0c80*/ 	.word	0x0500000f


	//   ....[20]....
        /*0c84*/ 	.word	0x0500000f


	//   ....[21]....
        /*0c88*/ 	.word	0x0500000f


	//   ....[22]....
        /*0c8c*/ 	.word	0x0500000f


	//   ....[23]....
        /*0c90*/ 	.word	0x0500000f


	//   ....[24]....
        /*0c94*/ 	.word	0x0500000f


	//   ....[25]....
        /*0c98*/ 	.word	0x0500000f


	//----- nvinfo : EIATTR_COOP_GROUP_INSTR_OFFSETS
	.align		4
.L_1540:
        /*0c9c*/ 	.byte	0x04, 0x28
        /*0c9e*/ 	.short	(.L_1542 - .L_1541)


	//   ....[0]....
.L_1541:
        /*0ca0*/ 	.word	0x00000060


	//   ....[1]....
        /*0ca4*/ 	.word	0x00000130


	//   ....[2]....
        /*0ca8*/ 	.word	0x00000230


	//   ....[3]....
        /*0cac*/ 	.word	0x000003a0


	//   ....[4]....
        /*0cb0*/ 	.word	0x00000500


	//   ....[5]....
        /*0cb4*/ 	.word	0x00000620


	//   ....[6]....
        /*0cb8*/ 	.word	0x00000780


	//   ....[7]....
        /*0cbc*/ 	.word	0x00002c30


	//   ....[8]....
        /*0cc0*/ 	.word	0x00002c40


	//   ....[9]....
        /*0cc4*/ 	.word	0x00003e50


	//   ....[10]....
        /*0cc8*/ 	.word	0x00003e60


	//   ....[11]....
        /*0ccc*/ 	.word	0x00005030


	//   ....[12]....
        /*0cd0*/ 	.word	0x00005040


	//   ....[13]....
        /*0cd4*/ 	.word	0x000053e0


	//   ....[14]....
        /*0cd8*/ 	.word	0x00005400


	//   ....[15]....
        /*0cdc*/ 	.word	0x000061b0


	//   ....[16]....
        /*0ce0*/ 	.word	0x00006980


	//   ....[17]....
        /*0ce4*/ 	.word	0x00006990


	//   ....[18]....
        /*0ce8*/ 	.word	0x000069a0


	//   ....[19]....
        /*0cec*/ 	.word	0x000069b0


	//   ....[20]....
        /*0cf0*/ 	.word	0x00007e30


	//   ....[21]....
        /*0cf4*/ 	.word	0x00007e40


	//   ....[22]....
        /*0cf8*/ 	.word	0x00007e50


	//   ....[23]....
        /*0cfc*/ 	.word	0x00007e60


	//   ....[24]....
        /*0d00*/ 	.word	0x000099c0


	//   ....[25]....
        /*0d04*/ 	.word	0x00009c20


	//   ....[26]....
        /*0d08*/ 	.word	0x0000b3b0


	//   ....[27]....
        /*0d0c*/ 	.word	0x0000b4b0


	//   ....[28]....
        /*0d10*/ 	.word	0x0000beb0


	//   ....[29]....
        /*0d14*/ 	.word	0x0000bf50


	//   ....[30]....
        /*0d18*/ 	.word	0x0000dc80


	//   ....[31]....
        /*0d1c*/ 	.word	0x0000dec0


	//   ....[32]....
        /*0d20*/ 	.word	0x0000f930


	//   ....[33]....
        /*0d24*/ 	.word	0x0000fb00


	//   ....[34]....
        /*0d28*/ 	.word	0x00010150


	//   ....[35]....
        /*0d2c*/ 	.word	0x00010280


	//   ....[36]....
        /*0d30*/ 	.word	0x000124b0


	//   ....[37]....
        /*0d34*/ 	.word	0x000124d0


	//   ....[38]....
        /*0d38*/ 	.word	0x00012b30


	//   ....[39]....
        /*0d3c*/ 	.word	0x00012b90


	//   ....[40]....
        /*0d40*/ 	.word	0x00014830


	//   ....[41]....
        /*0d44*/ 	.word	0x00015860


	//   ....[42]....
        /*0d48*/ 	.word	0x000163b0


	//   ....[43]....
        /*0d4c*/ 	.word	0x000164c0


	//   ....[44]....
        /*0d50*/ 	.word	0x00016d80


	//   ....[45]....
        /*0d54*/ 	.word	0x00016e40


	//   ....[46]....
        /*0d58*/ 	.word	0x00018320


	//   ....[47]....
        /*0d5c*/ 	.word	0x00018340


	//   ....[48]....
        /*0d60*/ 	.word	0x00018450


	//   ....[49]....
        /*0d64*/ 	.word	0x00018510


	//   ....[50]....
        /*0d68*/ 	.word	0x00019050


	//   ....[51]....
        /*0d6c*/ 	.word	0x00019060


	//   ....[52]....
        /*0d70*/ 	.word	0x00019070


	//   ....[53]....
        /*0d74*/ 	.word	0x00019080


	//   ....[54]....
        /*0d78*/ 	.word	0x00019090


	//   ....[55]....
        /*0d7c*/ 	.word	0x000190a0


	//   ....[56]....
        /*0d80*/ 	.word	0x000190b0


	//   ....[57]....
        /*0d84*/ 	.word	0x000190c0


	//   ....[58]....
        /*0d88*/ 	.word	0x000190d0


	//   ....[59]....
        /*0d8c*/ 	.word	0x000190e0


	//   ....[60]....
        /*0d90*/ 	.word	0x000190f0


	//   ....[61]....
        /*0d94*/ 	.word	0x00019100


	//   ....[62]....
        /*0d98*/ 	.word	0x00019110


	//   ....[63]....
        /*0d9c*/ 	.word	0x00019120


	//   ....[64]....
        /*0da0*/ 	.word	0x00019130


	//   ....[65]....
        /*0da4*/ 	.word	0x00019140


	//   ....[66]....
        /*0da8*/ 	.word	0x00019150


	//   ....[67]....
        /*0dac*/ 	.word	0x00019160


	//   ....[68]....
        /*0db0*/ 	.word	0x00019170


	//   ....[69]....
        /*0db4*/ 	.word	0x00019180


	//   ....[70]....
        /*0db8*/ 	.word	0x00019190


	//   ....[71]....
        /*0dbc*/ 	.word	0x000191a0


	//   ....[72]....
        /*0dc0*/ 	.word	0x000191b0


	//   ....[73]....
        /*0dc4*/ 	.word	0x000191c0


	//   ....[74]....
        /*0dc8*/ 	.word	0x000191d0


	//   ....[75]....
        /*0dcc*/ 	.word	0x000191e0


	//   ....[76]....
        /*0dd0*/ 	.word	0x000191f0


	//   ....[77]....
        /*0dd4*/ 	.word	0x00019200


	//   ....[78]....
        /*0dd8*/ 	.word	0x00019210


	//   ....[79]....
        /*0ddc*/ 	.word	0x00019220


	//   ....[80]....
        /*0de0*/ 	.word	0x00019230


	//   ....[81]....
        /*0de4*/ 	.word	0x00019240


	//   ....[82]....
        /*0de8*/ 	.word	0x00019ae0


	//   ....[83]....
        /*0dec*/ 	.word	0x00019b20


	//   ....[84]....
        /*0df0*/ 	.word	0x00019b40


	//   ....[85]....
        /*0df4*/ 	.word	0x00019b60


	//   ....[86]....
        /*0df8*/ 	.word	0x0001a020


	//   ....[87]....
        /*0dfc*/ 	.word	0x0001a060


	//   ....[88]....
        /*0e00*/ 	.word	0x0001a080


	//   ....[89]....
        /*0e04*/ 	.word	0x0001a0c0


	//   ....[90]....
        /*0e08*/ 	.word	0x0001a0e0


	//   ....[91]....
        /*0e0c*/ 	.word	0x0001a100


	//   ....[92]....
        /*0e10*/ 	.word	0x0001a130


	//   ....[93]....
        /*0e14*/ 	.word	0x0001a190


	//   ....[94]....
        /*0e18*/ 	.word	0x0001a500


	//   ....[95]....
        /*0e1c*/ 	.word	0x0001a510


	//   ....[96]....
        /*0e20*/ 	.word	0x0001a830


	//   ....[97]....
        /*0e24*/ 	.word	0x0001a840


	//   ....[98]....
        /*0e28*/ 	.word	0x0001b260


	//   ....[99]....
        /*0e2c*/ 	.word	0x0001b290


	//   ....[100]....
        /*0e30*/ 	.word	0x0001b2d0


	//   ....[101]....
        /*0e34*/ 	.word	0x0001b300


	//   ....[102]....
        /*0e38*/ 	.word	0x0001b320


	//   ....[103]....
        /*0e3c*/ 	.word	0x0001b330


	//   ....[104]....
        /*0e40*/ 	.word	0x0001b340


	//   ....[105]....
        /*0e44*/ 	.word	0x0001b360


	//   ....[106]....
        /*0e48*/ 	.word	0x0001b4c0


	//   ....[107]....
        /*0e4c*/ 	.word	0x0001b6b0


	//   ....[108]....
        /*0e50*/ 	.word	0x0001b6e0


	//   ....[109]....
        /*0e54*/ 	.word	0x0001b710


	//   ....[110]....
        /*0e58*/ 	.word	0x0001b740


	//   ....[111]....
        /*0e5c*/ 	.word	0x0001b770


	//   ....[112]....
        /*0e60*/ 	.word	0x0001b7a0


	//   ....[113]....
        /*0e64*/ 	.word	0x0001b930


	//   ....[114]....
        /*0e68*/ 	.word	0x0001b960


	//   ....[115]....
        /*0e6c*/ 	.word	0x0001b990


	//   ....[116]....
        /*0e70*/ 	.word	0x0001b9c0


	//   ....[117]....
        /*0e74*/ 	.word	0x0001b9f0


	//   ....[118]....
        /*0e78*/ 	.word	0x0001ba20


	//   ....[119]....
        /*0e7c*/ 	.word	0x0001bab0


	//   ....[120]....
        /*0e80*/ 	.word	0x0001bae0


	//   ....[121]....
        /*0e84*/ 	.word	0x0001baf0


	//   ....[122]....
        /*0e88*/ 	.word	0x0001bb30


	//   ....[123]....
        /*0e8c*/ 	.word	0x0001d450


	//   ....[124]....
        /*0e90*/ 	.word	0x0001f7d0


	//   ....[125]....
        /*0e94*/ 	.word	0x0001f800


	//   ....[126]....
        /*0e98*/ 	.word	0x0001f860


	//   ....[127]....
        /*0e9c*/ 	.word	0x0001f890


	//   ....[128]....
        /*0ea0*/ 	.word	0x0001f8e0


	//   ....[129]....
        /*0ea4*/ 	.word	0x0001f8f0


	//   ....[130]....
        /*0ea8*/ 	.word	0x0001f910


	//   ....[131]....
        /*0eac*/ 	.word	0x0001f920


	//   ....[132]....
        /*0eb0*/ 	.word	0x0001f980


	//   ....[133]....
        /*0eb4*/ 	.word	0x0001f9d0


	//   ....[134]....
        /*0eb8*/ 	.word	0x0001fe00


	//   ....[135]....
        /*0ebc*/ 	.word	0x0001fe20


	//   ....[136]....
        /*0ec0*/ 	.word	0x0001fe80


	//   ....[137]....
        /*0ec4*/ 	.word	0x0001fea0


	//   ....[138]....
        /*0ec8*/ 	.word	0x0001fee0


	//   ....[139]....
        /*0ecc*/ 	.word	0x0001ff00


	//   ....[140]....
        /*0ed0*/ 	.word	0x0001ff10


	//   ....[141]....
        /*0ed4*/ 	.word	0x0001ff20


	//   ....[142]....
        /*0ed8*/ 	.word	0x0001ffb0


	//   ....[143]....
        /*0edc*/ 	.word	0x0001ffd0


	//   ....[144]....
        /*0ee0*/ 	.word	0x00020860


	//   ....[145]....
        /*0ee4*/ 	.word	0x00020890


	//   ....[146]....
        /*0ee8*/ 	.word	0x00020900


	//   ....[147]....
        /*0eec*/ 	.word	0x00020920


	//   ....[148]....
        /*0ef0*/ 	.word	0x000209a0


	//   ....[149]....
        /*0ef4*/ 	.word	0x000209c0


	//   ....[150]....
        /*0ef8*/ 	.word	0x000209d0


	//   ....[151]....
        /*0efc*/ 	.word	0x00020a40


	//   ....[152]....
        /*0f00*/ 	.word	0x00020a90


	//   ....[153]....
        /*0f04*/ 	.word	0x00020aa0


	//   ....[154]....
        /*0f08*/ 	.word	0x00020ad0


	//   ....[155]....
        /*0f0c*/ 	.word	0x00020af0


	//   ....[156]....
        /*0f10*/ 	.word	0x00021580


	//   ....[157]....
        /*0f14*/ 	.word	0x00021590


	//   ....[158]....
        /*0f18*/ 	.word	0x000215b0


	//   ....[159]....
        /*0f1c*/ 	.word	0x00021600


	//   ....[160]....
        /*0f20*/ 	.word	0x00021610


	//   ....[161]....
        /*0f24*/ 	.word	0x00021650


	//   ....[162]....
        /*0f28*/ 	.word	0x00021660


	//   ....[163]....
        /*0f2c*/ 	.word	0x00021670


	//   ....[164]....
        /*0f30*/ 	.word	0x000216b0


	//   ....[165]....
        /*0f34*/ 	.word	0x000216f0


	//   ....[166]....
        /*0f38*/ 	.word	0x00021b30


	//   ....[167]....
        /*0f3c*/ 	.word	0x00021b40


	//   ....[168]....
        /*0f40*/ 	.word	0x00021b50


	//   ....[169]....
        /*0f44*/ 	.word	0x00021b90


	//   ....[170]....
        /*0f48*/ 	.word	0x00021ba0


	//   ....[171]....
        /*0f4c*/ 	.word	0x00021be0


	//   ....[172]....
        /*0f50*/ 	.word	0x00021bf0


	//   ....[173]....
        /*0f54*/ 	.word	0x00021c00


	//   ....[174]....
        /*0f58*/ 	.word	0x00021c40


	//   ....[175]....
        /*0f5c*/ 	.word	0x00021c80


	//   ....[176]....
        /*0f60*/ 	.word	0x00022d40


	//   ....[177]....
        /*0f64*/ 	.word	0x00022d70


	//   ....[178]....
        /*0f68*/ 	.word	0x00022dd0


	//   ....[179]....
        /*0f6c*/ 	.word	0x00022e00


	//   ....[180]....
        /*0f70*/ 	.word	0x00022e30


	//   ....[181]....
        /*0f74*/ 	.word	0x00022e60


	//   ....[182]....
        /*0f78*/ 	.word	0x00022e90


	//   ....[183]....
        /*0f7c*/ 	.word	0x00022ec0


	//   ....[184]....
        /*0f80*/ 	.word	0x00023060


	//   ....[185]....
        /*0f84*/ 	.word	0x00023090


	//   ....[186]....
        /*0f88*/ 	.word	0x000230c0


	//   ....[187]....
        /*0f8c*/ 	.word	0x000230f0


	//   ....[188]....
        /*0f90*/ 	.word	0x00023120


	//   ....[189]....
        /*0f94*/ 	.word	0x00023150


	//   ....[190]....
        /*0f98*/ 	.word	0x00023210


	//   ....[191]....
        /*0f9c*/ 	.word	0x00023230


	//   ....[192]....
        /*0fa0*/ 	.word	0x00023250


	//   ....[193]....
        /*0fa4*/ 	.word	0x000232b0


	//   ....[194]....
        /*0fa8*/ 	.word	0x00023d10


	//   ....[195]....
        /*0fac*/ 	.word	0x000240d0


	//   ....[196]....
        /*0fb0*/ 	.word	0x00024160


	//   ....[197]....
        /*0fb4*/ 	.word	0x00024230


	//   ....[198]....
        /*0fb8*/ 	.word	0x000242c0


	//   ....[199]....
        /*0fbc*/ 	.word	0x00024390


	//   ....[200]....
        /*0fc0*/ 	.word	0x00024420


	//   ....[201]....
        /*0fc4*/ 	.word	0x000244f0


	//   ....[202]....
        /*0fc8*/ 	.word	0x00024580


	//   ....[203]....
        /*0fcc*/ 	.word	0x000245d0


	//   ....[204]....
        /*0fd0*/ 	.word	0x00024620


	//   ....[205]....
        /*0fd4*/ 	.word	0x000246f0


	//   ....[206]....
        /*0fd8*/ 	.word	0x00024780


	//   ....[207]....
        /*0fdc*/ 	.word	0x000247d0


	//   ....[208]....
        /*0fe0*/ 	.word	0x00024820


	//   ....[209]....
        /*0fe4*/ 	.word	0x00024bb0


	//   ....[210]....
        /*0fe8*/ 	.word	0x00024e80


	//   ....[211]....
        /*0fec*/ 	.word	0x00024f80


	//   ....[212]....
        /*0ff0*/ 	.word	0x00025050


	//   ....[213]....
        /*0ff4*/ 	.word	0x000250c0


	//   ....[214]....
        /*0ff8*/ 	.word	0x000251a0


	//   ....[215]....
        /*0ffc*/ 	.word	0x00025220


	//   ....[216]....
        /*1000*/ 	.word	0x000252f0


	//   ....[217]....
        /*1004*/ 	.word	0x00025370


	//   ....[218]....
        /*1008*/ 	.word	0x00025440


	//   ....[219]....
        /*100c*/ 	.word	0x000254c0


	//   ....[220]....
        /*1010*/ 	.word	0x00025590


	//   ....[221]....
        /*1014*/ 	.word	0x00025690


	//   ....[222]....
        /*1018*/ 	.word	0x00025740


	//   ....[223]....
        /*101c*/ 	.word	0x000257b0


	//   ....[224]....
        /*1020*/ 	.word	0x00025890


	//   ....[225]....
        /*1024*/ 	.word	0x000258f0


	//   ....[226]....
        /*1028*/ 	.word	0x000259b0


	//   ....[227]....
        /*102c*/ 	.word	0x00025a10


	//   ....[228]....
        /*1030*/ 	.word	0x00025ad0


	//   ....[229]....
        /*1034*/ 	.word	0x00025b30


	//   ....[230]....
        /*1038*/ 	.word	0x00025c00


	//   ....[231]....
        /*103c*/ 	.word	0x00025cb0


	//   ....[232]....
        /*1040*/ 	.word	0x00025d20


	//   ....[233]....
        /*1044*/ 	.word	0x00025d80


	//   ....[234]....
        /*1048*/ 	.word	0x00025e40


	//   ....[235]....
        /*104c*/ 	.word	0x00025ea0


	//   ....[236]....
        /*1050*/ 	.word	0x00025fa0


	//   ....[237]....
        /*1054*/ 	.word	0x00026000


	//   ....[238]....
        /*1058*/ 	.word	0x000260b0


	//   ....[239]....
        /*105c*/ 	.word	0x00026160


	//   ....[240]....
        /*1060*/ 	.word	0x00026210


	//   ....[241]....
        /*1064*/ 	.word	0x00026290


	//   ....[242]....
        /*1068*/ 	.word	0x00026360


	//   ....[243]....
        /*106c*/ 	.word	0x000264b0


	//   ....[244]....
        /*1070*/ 	.word	0x00026560


	//   ....[245]....
        /*1074*/ 	.word	0x00026610


	//   ....[246]....
        /*1078*/ 	.word	0x000266b0


	//   ....[247]....
        /*107c*/ 	.word	0x00026760


	//   ....[248]....
        /*1080*/ 	.word	0x00026800


	//   ....[249]....
        /*1084*/ 	.word	0x000268b0


	//   ....[250]....
        /*1088*/ 	.word	0x00026950


	//   ....[251]....
        /*108c*/ 	.word	0x000269c0


	//   ....[252]....
        /*1090*/ 	.word	0x00026a80


	//   ....[253]....
        /*1094*/ 	.word	0x00026b80


	//   ....[254]....
        /*1098*/ 	.word	0x00026c10


	//   ....[255]....
        /*109c*/ 	.word	0x00026c70


	//   ....[0]....
        /*10a0*/ 	.word	0x00026d20


	//   ....[1]....
        /*10a4*/ 	.word	0x00026d80


	//   ....[2]....
        /*10a8*/ 	.word	0x00026e30


	//   ....[3]....
        /*10ac*/ 	.word	0x00026e90


	//   ....[4]....
        /*10b0*/ 	.word	0x00026f40


	//   ....[5]....
        /*10b4*/ 	.word	0x00026fa0


	//   ....[6]....
        /*10b8*/ 	.word	0x00027050


	//   ....[7]....
        /*10bc*/ 	.word	0x00027230


	//   ....[8]....
        /*10c0*/ 	.word	0x000272d0


	//   ....[9]....
        /*10c4*/ 	.word	0x00027450


	//   ....[10]....
        /*10c8*/ 	.word	0x000274d0


	//   ....[11]....
        /*10cc*/ 	.word	0x00027550


	//   ....[12]....
        /*10d0*/ 	.word	0x000275d0


	//   ....[13]....
        /*10d4*/ 	.word	0x00027650


	//   ....[14]....
        /*10d8*/ 	.word	0x000276e0


	//   ....[15]....
        /*10dc*/ 	.word	0x00027780


	//   ....[16]....
        /*10e0*/ 	.word	0x00027830


	//   ....[17]....
        /*10e4*/ 	.word	0x000278b0


	//   ....[18]....
        /*10e8*/ 	.word	0x00027930


	//   ....[19]....
        /*10ec*/ 	.word	0x000279b0


	//   ....[20]....
        /*10f0*/ 	.word	0x00027a40


	//   ....[21]....
        /*10f4*/ 	.word	0x00027ac0


	//   ....[22]....
        /*10f8*/ 	.word	0x00027b70


	//   ....[23]....
        /*10fc*/ 	.word	0x00027bc0


	//   ....[24]....
        /*1100*/ 	.word	0x00027c60


	//   ....[25]....
        /*1104*/ 	.word	0x00027d90


	//----- nvinfo : EIATTR_REG_RECONFIG
	.align		4
.L_1542:
        /*1108*/ 	.byte	0x01, 0x54
	.zero		2


	//----- nvinfo : EIATTR_SYSCALL_OFFSETS
	.align		4
        /*110c*/ 	.byte	0x04, 0x46
        /*110e*/ 	.short	(.L_1544 - .L_1543)


	//   ....[0]....
.L_1543:
        /*1110*/ 	.word	0x00001df0


	//   ....[1]....
        /*1114*/ 	.word	0x00001f40


	//   ....[2]....
        /*1118*/ 	.word	0x00006320


	//   ....[3]....
        /*111c*/ 	.word	0x00006640


	//   ....[4]....
        /*1120*/ 	.word	0x0001ea10


	//   ....[5]....
        /*1124*/ 	.word	0x0001eb80


	//   ....[6]....
        /*1128*/ 	.word	0x0001ecd0


	//   ....[7]....
        /*112c*/ 	.word	0x0001ee10


	//   ....[8]....
        /*1130*/ 	.word	0x000203e0


	//----- nvinfo : EIATTR_MBARRIER_INSTR_OFFSETS
	.align		4
.L_1544:
        /*1134*/ 	.byte	0x04, 0x39
        /*1136*/ 	.short	(.L_1546 - .L_1545)


	//   ....[0]....
.L_1545:
        /*1138*/ 	.word	0x00000250
        /*113c*/ 	.word	0x000000ff
        /*1140*/ 	.word	0x00013200
        /*1144*/ 	.short	0x0100
        /*1146*/ 	.byte	0x08
	.zero		1


	//   ....[1]....
        /*1148*/ 	.word	0x00000260
        /*114c*/ 	.word	0x000000ff
        /*1150*/ 	.word	0x00013220
        /*1154*/ 	.short	0x0100
        /*1156*/ 	.byte	0x08
	.zero		1


	//   ....[2]....
        /*1158*/ 	.word	0x00000350
        /*115c*/ 	.word	0x000000ff
        /*1160*/ 	.word	0x00013230
        /*1164*/ 	.short	0x0100
        /*1166*/ 	.byte	0x08
	.zero		1


	//   ....[3]....
        /*1168*/ 	.word	0x00000360
        /*116c*/ 	.word	0x000000ff
        /*1170*/ 	.word	0x00013240
        /*1174*/ 	.short	0x0100
        /*1176*/ 	.byte	0x08
	.zero		1


	//   ....[4]....
        /*1178*/ 	.word	0x00000370
        /*117c*/ 	.word	0x000000ff
        /*1180*/ 	.word	0x00013238
        /*1184*/ 	.short	0x0100
        /*1186*/ 	.byte	0x08
	.zero		1


	//   ....[5]....
        /*1188*/ 	.word	0x00000380
        /*118c*/ 	.word	0x000000ff
        /*1190*/ 	.word	0x00013248
        /*1194*/ 	.short	0x0100
        /*1196*/ 	.byte	0x08
	.zero		1


	//   ....[6]....
        /*1198*/ 	.word	0x000004b0
        /*119c*/ 	.word	0x000000ff
        /*11a0*/ 	.word	0x00013250
        /*11a4*/ 	.short	0x0100
        /*11a6*/ 	.byte	0x08
	.zero		1


	//   ....[7]....
        /*11a8*/ 	.word	0x000004c0
        /*11ac*/ 	.word	0x000000ff
        /*11b0*/ 	.word	0x00013260
        /*11b4*/ 	.short	0x0100
        /*11b6*/ 	.byte	0x08
	.zero		1


	//   ....[8]....
        /*11b8*/ 	.word	0x000004d0
        /*11bc*/ 	.word	0x000000ff
        /*11c0*/ 	.word	0x00013258
        /*11c4*/ 	.short	0x0100
        /*11c6*/ 	.byte	0x08
	.zero		1


	//   ....[9]....
        /*11c8*/ 	.word	0x000004e0
        /*11cc*/ 	.word	0x000000ff
        /*11d0*/ 	.word	0x00013268
        /*11d4*/ 	.short	0x0100
        /*11d6*/ 	.byte	0x08
	.zero		1


	//   ....[10]....
        /*11d8*/ 	.word	0x000005d0
        /*11dc*/ 	.word	0x000000ff
        /*11e0*/ 	.word	0x00013270
        /*11e4*/ 	.short	0x0100
        /*11e6*/ 	.byte	0x06
	.zero		1


	//   ....[11]....
        /*11e8*/ 	.word	0x000005e0
        /*11ec*/ 	.word	0x000000ff
        /*11f0*/ 	.word	0x00013280
        /*11f4*/ 	.short	0x0100
        /*11f6*/ 	.byte	0x06
	.zero		1


	//   ....[12]....
        /*11f8*/ 	.word	0x000005f0
        /*11fc*/ 	.word	0x000000ff
        /*1200*/ 	.word	0x00013278
        /*1204*/ 	.short	0x0100
        /*1206*/ 	.byte	0x06
	.zero		1


	//   ....[13]....
        /*1208*/ 	.word	0x00000600
        /*120c*/ 	.word	0x000000ff
        /*1210*/ 	.word	0x00013288
        /*1214*/ 	.short	0x0100
        /*1216*/ 	.byte	0x06
	.zero		1


	//   ....[14]....
        /*1218*/ 	.word	0x00000730
        /*121c*/ 	.word	0x000000ff
        /*1220*/ 	.word	0x00013290
        /*1224*/ 	.short	0x0100
        /*1226*/ 	.byte	0x08
	.zero		1


	//   ....[15]....
        /*1228*/ 	.word	0x00000740
        /*122c*/ 	.word	0x000000ff
        /*1230*/ 	.word	0x000132a0
        /*1234*/ 	.short	0x0100
        /*1236*/ 	.byte	0x08
	.zero		1


	//   ....[16]....
        /*1238*/ 	.word	0x00000750
        /*123c*/ 	.word	0x000000ff
        /*1240*/ 	.word	0x00013298
        /*1244*/ 	.short	0x0100
        /*1246*/ 	.byte	0x08
	.zero		1


	//   ....[17]....
        /*1248*/ 	.word	0x00000760
        /*124c*/ 	.word	0x000000ff
        /*1250*/ 	.word	0x000132a8
        /*1254*/ 	.short	0x0100
        /*1256*/ 	.byte	0x08
	.zero		1


	//   ....[18]....
        /*1258*/ 	.word	0x000008a0
        /*125c*/ 	.word	0x000000ff
        /*1260*/ 	.word	0x000132b0
        /*1264*/ 	.short	0x0100
        /*1266*/ 	.byte	0x08
	.zero		1


	//   ....[19]....
        /*1268*/ 	.word	0x000008b0
        /*126c*/ 	.word	0x000000ff
        /*1270*/ 	.word	0x000132c0
        /*1274*/ 	.short	0x0100
        /*1276*/ 	.byte	0x08
	.zero		1


	//   ....[20]....
        /*1278*/ 	.word	0x000008c0
        /*127c*/ 	.word	0x000000ff
        /*1280*/ 	.word	0x000132b8
        /*1284*/ 	.short	0x0100
        /*1286*/ 	.byte	0x08
	.zero		1


	//   ....[21]....
        /*1288*/ 	.word	0x000008d0
        /*128c*/ 	.word	0x000000ff
        /*1290*/ 	.word	0x000132c8
        /*1294*/ 	.short	0x0100
        /*1296*/ 	.byte	0x08
	.zero		1


	//   ....[22]....
        /*1298*/ 	.word	0x00002be0
        /*129c*/ 	.word	0x00000032
        /*12a0*/ 	.word	0x00013290
        /*12a4*/ 	.short	0x010a
        /*12a6*/ 	.byte	0x3f
	.zero		1


	//   ....[23]....
        /*12a8*/ 	.word	0x00003e00
        /*12ac*/ 	.word	0x00000032
        /*12b0*/ 	.word	0x00013290
        /*12b4*/ 	.short	0x010a
        /*12b6*/ 	.byte	0x3f
	.zero		1


	//   ....[24]....
        /*12b8*/ 	.word	0x00004e40
        /*12bc*/ 	.word	0x00000032
        /*12c0*/ 	.word	0x00013290
        /*12c4*/ 	.short	0x010a
        /*12c6*/ 	.byte	0x3f
	.zero		1


	//   ....[25]....
        /*12c8*/ 	.word	0x00005210
        /*12cc*/ 	.word	0x00000000
        /*12d0*/ 	.word	0x00000000
        /*12d4*/ 	.short	0x0101
        /*12d6*/ 	.byte	0x3f
	.zero		1


	//   ....[26]....
        /*12d8*/ 	.word	0x00005250
        /*12dc*/ 	.word	0x00000032
        /*12e0*/ 	.word	0x000132b0
        /*12e4*/ 	.short	0x010a
        /*12e6*/ 	.byte	0x3f
	.zero		1


	//   ....[27]....
        /*12e8*/ 	.word	0x00005600
        /*12ec*/ 	.word	0x00000032
        /*12f0*/ 	.word	0x00000000
        /*12f4*/ 	.short	0x0101
        /*12f6*/ 	.byte	0x3f
	.zero		1


	//   ....[28]....
        /*12f8*/ 	.word	0x000063c0
        /*12fc*/ 	.word	0x00000016
        /*1300*/ 	.word	0x00013200
        /*1304*/ 	.short	0x010a
        /*1306*/ 	.byte	0x3f
	.zero		1


	//   ....[29]....
        /*1308*/ 	.word	0x00006410
        /*130c*/ 	.word	0x00000016
        /*1310*/ 	.word	0x00013200
        /*1314*/ 	.short	0x010a
        /*1316*/ 	.byte	0x3f
	.zero		1


	//   ....[30]....
        /*1318*/ 	.word	0x00006c10
        /*131c*/ 	.word	0x00000016
        /*1320*/ 	.word	0x00013200
        /*1324*/ 	.short	0x010a
        /*1326*/ 	.byte	0x3f
	.zero		1


	//   ....[31]....
        /*1328*/ 	.word	0x00008020
        /*132c*/ 	.word	0x00000016
        /*1330*/ 	.word	0x00013200
        /*1334*/ 	.short	0x010a
        /*1336*/ 	.byte	0x3f
	.zero		1


	//   ....[32]....
        /*1338*/ 	.word	0x000091c0
        /*133c*/ 	.word	0x0000000c
        /*1340*/ 	.word	0x00013230
        /*1344*/ 	.short	0x010a
        /*1346*/ 	.byte	0x3f
	.zero		1


	//   ....[33]....
        /*1348*/ 	.word	0x00009260
        /*134c*/ 	.word	0x0000000c
        /*1350*/ 	.word	0x00013230
        /*1354*/ 	.short	0x010a
        /*1356*/ 	.byte	0x3f
	.zero		1


	//   ....[34]....
        /*1358*/ 	.word	0x00009a00
        /*135c*/ 	.word	0x00000000
        /*1360*/ 	.word	0x00000000
        /*1364*/ 	.short	0x0101
        /*1366*/ 	.byte	0x3f
	.zero		1


	//   ....[35]....
        /*1368*/ 	.word	0x0000d230
        /*136c*/ 	.word	0x00000009
        /*1370*/ 	.word	0x00013230
        /*1374*/ 	.short	0x010a
        /*1376*/ 	.byte	0x3f
	.zero		1


	//   ....[36]....
        /*1378*/ 	.word	0x0000d2c0
        /*137c*/ 	.word	0x00000009
        /*1380*/ 	.word	0x00013230
        /*1384*/ 	.short	0x010a
        /*1386*/ 	.byte	0x3f
	.zero		1


	//   ....[37]....
        /*1388*/ 	.word	0x0000d880
        /*138c*/ 	.word	0x00000014
        /*1390*/ 	.word	0x00013250
        /*1394*/ 	.short	0x010a
        /*1396*/ 	.byte	0x3f
	.zero		1


	//   ....[38]....
        /*1398*/ 	.word	0x0000d8d0
        /*139c*/ 	.word	0x00000014
        /*13a0*/ 	.word	0x00013250
        /*13a4*/ 	.short	0x010a
        /*13a6*/ 	.byte	0x3f
	.zero		1


	//   ....[39]....
        /*13a8*/ 	.word	0x0000dcb0
        /*13ac*/ 	.word	0x00000009
        /*13b0*/ 	.word	0x00000000
        /*13b4*/ 	.short	0x0101
        /*13b6*/ 	.byte	0x3f
	.zero		1


	//   ....[40]....
        /*13b8*/ 	.word	0x00010f80
        /*13bc*/ 	.word	0x00000014
        /*13c0*/ 	.word	0x00000000
        /*13c4*/ 	.short	0x0101
        /*13c6*/ 	.byte	0x3f
	.zero		1


	//   ....[41]....
        /*13c8*/ 	.word	0x00011880
        /*13cc*/ 	.word	0x00000000
        /*13d0*/ 	.word	0x00013230
        /*13d4*/ 	.short	0x010a
        /*13d6*/ 	.byte	0x3f
	.zero		1


	//   ....[42]....
        /*13d8*/ 	.word	0x00011910
        /*13dc*/ 	.word	0x00000000
        /*13e0*/ 	.word	0x00013230
        /*13e4*/ 	.short	0x010a
        /*13e6*/ 	.byte	0x3f
	.zero		1


	//   ....[43]....
        /*13e8*/ 	.word	0x00011ed0
        /*13ec*/ 	.word	0x0000000d
        /*13f0*/ 	.word	0x00013250
        /*13f4*/ 	.short	0x010a
        /*13f6*/ 	.byte	0x3f
	.zero		1


	//   ....[44]....
        /*13f8*/ 	.word	0x00011f20
        /*13fc*/ 	.word	0x0000000d
        /*1400*/ 	.word	0x00013250
        /*1404*/ 	.short	0x010a
        /*1406*/ 	.byte	0x3f
	.zero		1


	//   ....[45]....
        /*1408*/ 	.word	0x00012220
        /*140c*/ 	.word	0x00000000
        /*1410*/ 	.word	0x00000000
        /*1414*/ 	.short	0x0101
        /*1416*/ 	.byte	0x3f
	.zero		1


	//   ....[46]....
        /*1418*/ 	.word	0x00013810
        /*141c*/ 	.word	0x0000000d
        /*1420*/ 	.word	0x00000000
        /*1424*/ 	.short	0x0101
        /*1426*/ 	.byte	0x3f
	.zero		1


	//   ....[47]....
        /*1428*/ 	.word	0x00013dc0
        /*142c*/ 	.word	0x00000000
        /*1430*/ 	.word	0x00013230
        /*1434*/ 	.short	0x010a
        /*1436*/ 	.byte	0x3f
	.zero		1


	//   ....[48]....
        /*1438*/ 	.word	0x00013e50
        /*143c*/ 	.word	0x00000000
        /*1440*/ 	.word	0x00013230
        /*1444*/ 	.short	0x010a
        /*1446*/ 	.byte	0x3f
	.zero		1


	//   ....[49]....
        /*1448*/ 	.word	0x00014410
        /*144c*/ 	.word	0x0000000f
        /*1450*/ 	.word	0x00013250
        /*1454*/ 	.short	0x010a
        /*1456*/ 	.byte	0x3f
	.zero		1


	//   ....[50]....
        /*1458*/ 	.word	0x00014460
        /*145c*/ 	.word	0x0000000f
        /*1460*/ 	.word	0x00013250
        /*1464*/ 	.short	0x010a
        /*1466*/ 	.byte	0x3f
	.zero		1


	//   ....[51]....
        /*1468*/ 	.word	0x00014840
        /*146c*/ 	.word	0x00000000
        /*1470*/ 	.word	0x00000000
        /*1474*/ 	.short	0x0101
        /*1476*/ 	.byte	0x3f
	.zero		1


	//   ....[52]....
        /*1478*/ 	.word	0x00017b30
        /*147c*/ 	.word	0x0000000f
        /*1480*/ 	.word	0x00000000
        /*1484*/ 	.short	0x0101
        /*1486*/ 	.byte	0x3f
	.zero		1


	//   ....[53]....
        /*1488*/ 	.word	0x00018050
        /*148c*/ 	.word	0x0000000d
        /*1490*/ 	.word	0x00013250
        /*1494*/ 	.short	0x010a
        /*1496*/ 	.byte	0x3f
	.zero		1


	//   ....[54]....
        /*1498*/ 	.word	0x000180a0
        /*149c*/ 	.word	0x0000000d
        /*14a0*/ 	.word	0x00013250
        /*14a4*/ 	.short	0x010a
        /*14a6*/ 	.byte	0x3f
	.zero		1


	//   ....[55]....
        /*14a8*/ 	.word	0x000186e0
        /*14ac*/ 	.word	0x00000000
        /*14b0*/ 	.word	0x00000000
        /*14b4*/ 	.short	0x0101
        /*14b6*/ 	.byte	0x3f
	.zero		1


	//   ....[56]....
        /*14b8*/ 	.word	0x0001a0f0
        /*14bc*/ 	.word	0x00000015
        /*14c0*/ 	.word	0x00000000
        /*14c4*/ 	.short	0x0101
        /*14c6*/ 	.byte	0x3f
	.zero		1


	//   ....[57]....
        /*14c8*/ 	.word	0x0001a4f0
        /*14cc*/ 	.word	0x00000004
        /*14d0*/ 	.word	0x00000000
        /*14d4*/ 	.short	0x0101
        /*14d6*/ 	.byte	0x3f
	.zero		1


	//   ....[58]....
        /*14d8*/ 	.word	0x0001d530
        /*14dc*/ 	.word	0x00000012
        /*14e0*/ 	.word	0x00013220
        /*14e4*/ 	.short	0x010a
        /*14e6*/ 	.byte	0x3f
	.zero		1


	//   ....[59]....
        /*14e8*/ 	.word	0x0001d600
        /*14ec*/ 	.word	0x00000006
        /*14f0*/ 	.word	0x000132a0
        /*14f4*/ 	.short	0x010a
        /*14f6*/ 	.byte	0x3f
	.zero		1


	//   ....[60]....
        /*14f8*/ 	.word	0x0001d840
        /*14fc*/ 	.word	0x00000006
        /*1500*/ 	.word	0x000132c0
        /*1504*/ 	.short	0x010a
        /*1506*/ 	.byte	0x3f
	.zero		1


	//   ....[61]....
        /*1508*/ 	.word	0x0001dbf0
        /*150c*/ 	.word	0x00000006
        /*1510*/ 	.word	0x000132a0
        /*1514*/ 	.short	0x010a
        /*1516*/ 	.byte	0x3f
	.zero		1


	//   ....[62]....
        /*1518*/ 	.word	0x0001de20
        /*151c*/ 	.word	0x00000006
        /*1520*/ 	.word	0x000132c0
        /*1524*/ 	.short	0x010a
        /*1526*/ 	.byte	0x3f
	.zero		1


	//   ....[63]....
        /*1528*/ 	.word	0x0001f410
        /*152c*/ 	.word	0x00000004
        /*1530*/ 	.word	0x00013280
        /*1534*/ 	.short	0x010a
        /*1536*/ 	.byte	0x3f
	.zero		1


	//   ....[64]....
        /*1538*/ 	.word	0x0001fa90
        /*153c*/ 	.word	0x00000004
        /*1540*/ 	.word	0x00013270
        /*1544*/ 	.short	0x0107
        /*1546*/ 	.byte	0x3f
	.zero		1


	//   ....[65]....
        /*1548*/ 	.word	0x0001fb50
        /*154c*/ 	.word	0x00000004
        /*1550*/ 	.word	0x00013270
        /*1554*/ 	.short	0x0101
        /*1556*/ 	.byte	0x3f
	.zero		1


	//   ....[66]....
        /*1558*/ 	.word	0x0001fba0
        /*155c*/ 	.word	0x00000004
        /*1560*/ 	.word	0x00013240
        /*1564*/ 	.short	0x010a
        /*1566*/ 	.byte	0x3f
	.zero		1


	//   ....[67]....
        /*1568*/ 	.word	0x000200d0
        /*156c*/ 	.word	0x00000004
        /*1570*/ 	.word	0x00013230
        /*1574*/ 	.short	0x0107
        /*1576*/ 	.byte	0x3f
	.zero		1


	//   ....[68]....
        /*1578*/ 	.word	0x000201b0
        /*157c*/ 	.word	0x00000004
        /*1580*/ 	.word	0x00013230
        /*1584*/ 	.short	0x0101
        /*1586*/ 	.byte	0x3f
	.zero		1


	//   ....[69]....
        /*1588*/ 	.word	0x00020be0
        /*158c*/ 	.word	0x00000012
        /*1590*/ 	.word	0x00013200
        /*1594*/ 	.short	0x0107
        /*1596*/ 	.byte	0x3f
	.zero		1


	//   ....[70]....
        /*1598*/ 	.word	0x00020cd0
        /*159c*/ 	.word	0x00000012
        /*15a0*/ 	.word	0x00013200
        /*15a4*/ 	.short	0x0101
        /*15a6*/ 	.byte	0x3f
	.zero		1


	//   ....[71]....
        /*15a8*/ 	.word	0x00020cf0
        /*15ac*/ 	.word	0x00000012
        /*15b0*/ 	.word	0x00013220
        /*15b4*/ 	.short	0x010a
        /*15b6*/ 	.byte	0x3f
	.zero		1


	//   ....[72]....
        /*15b8*/ 	.word	0x00021280
        /*15bc*/ 	.word	0x00000006
        /*15c0*/ 	.word	0x00013280
        /*15c4*/ 	.short	0x010a
        /*15c6*/ 	.byte	0x3f
	.zero		1


	//   ....[73]....
        /*15c8*/ 	.word	0x000217a0
        /*15cc*/ 	.word	0x00000006
        /*15d0*/ 	.word	0x00013270
        /*15d4*/ 	.short	0x0107
        /*15d6*/ 	.byte	0x3f
	.zero		1


	//   ....[74]....
        /*15d8*/ 	.word	0x00021860
        /*15dc*/ 	.word	0x00000006
        /*15e0*/ 	.word	0x00013270
        /*15e4*/ 	.short	0x0101
        /*15e6*/ 	.byte	0x3f
	.zero		1


	//   ....[75]....
        /*15e8*/ 	.word	0x000218b0
        /*15ec*/ 	.word	0x00000006
        /*15f0*/ 	.word	0x00013240
        /*15f4*/ 	.short	0x010a
        /*15f6*/ 	.byte	0x3f
	.zero		1


	//   ....[76]....
        /*15f8*/ 	.word	0x00021d00
        /*15fc*/ 	.word	0x00000006
        /*1600*/ 	.word	0x00013230
        /*1604*/ 	.short	0x0107
        /*1606*/ 	.byte	0x3f
	.zero		1


	//   ....[77]....
        /*1608*/ 	.word	0x00021dd0
        /*160c*/ 	.word	0x00000006
        /*1610*/ 	.word	0x00013230
        /*1614*/ 	.short	0x0101
        /*1616*/ 	.byte	0x3f
	.zero		1


	//   ....[78]....
        /*1618*/ 	.word	0x00021e50
        /*161c*/ 	.word	0x00000002
        /*1620*/ 	.word	0x00013270
        /*1624*/ 	.short	0x010a
        /*1626*/ 	.byte	0x3f
	.zero		1


	//   ....[79]....
        /*1628*/ 	.word	0x00021ee0
        /*162c*/ 	.word	0x00000002
        /*1630*/ 	.word	0x00013260
        /*1634*/ 	.short	0x010a
        /*1636*/ 	.byte	0x3f
	.zero		1


	//   ....[80]....
        /*1638*/ 	.word	0x00022310
        /*163c*/ 	.word	0x00000002
        /*1640*/ 	.word	0x00013250
        /*1644*/ 	.short	0x0101
        /*1646*/ 	.byte	0x3f
	.zero		1


	//   ....[81]....
        /*1648*/ 	.word	0x000223a0
        /*164c*/ 	.word	0x00000002
        /*1650*/ 	.word	0x00000000
        /*1654*/ 	.short	0x0101
        /*1656*/ 	.byte	0x3f
	.zero		1


	//   ....[82]....
        /*1658*/ 	.word	0x00022580
        /*165c*/ 	.word	0x00000000
        /*1660*/ 	.word	0x00013270
        /*1664*/ 	.short	0x010a
        /*1666*/ 	.byte	0x3f
	.zero		1


	//   ....[83]....
        /*1668*/ 	.word	0x00022610
        /*166c*/ 	.word	0x00000000
        /*1670*/ 	.word	0x00013260
        /*1674*/ 	.short	0x010a
        /*1676*/ 	.byte	0x3f
	.zero		1


	//   ....[84]....
        /*1678*/ 	.word	0x00022a60
        /*167c*/ 	.word	0x00000000
        /*1680*/ 	.word	0x00013250
        /*1684*/ 	.short	0x0101
        /*1686*/ 	.byte	0x3f
	.zero		1


	//   ....[85]....
        /*1688*/ 	.word	0x00022ae0
        /*168c*/ 	.word	0x00000000
        /*1690*/ 	.word	0x00000000
        /*1694*/ 	.short	0x0101
        /*1696*/ 	.byte	0x3f
	.zero		1


	//   ....[86]....
        /*1698*/ 	.word	0x00023c90
        /*169c*/ 	.word	0x00000005
        /*16a0*/ 	.word	0x00013220
        /*16a4*/ 	.short	0x010a
        /*16a6*/ 	.byte	0x3f
	.zero		1


	//   ....[87]....
        /*16a8*/ 	.word	0x00023e20
        /*16ac*/ 	.word	0x00000004
        /*16b0*/ 	.word	0x00013240
        /*16b4*/ 	.short	0x010a
        /*16b6*/ 	.byte	0x3f
	.zero		1


	//   ....[88]....
        /*16b8*/ 	.word	0x00023ed0
        /*16bc*/ 	.word	0x00000005
        /*16c0*/ 	.word	0x00013240
        /*16c4*/ 	.short	0x010a
        /*16c6*/ 	.byte	0x3f
	.zero		1


	//   ....[89]....
        /*16c8*/ 	.word	0x00023f10
        /*16cc*/ 	.word	0x00000004
        /*16d0*/ 	.word	0x00013260
        /*16d4*/ 	.short	0x010a
        /*16d6*/ 	.byte	0x3f
	.zero		1


	//   ....[90]....
        /*16d8*/ 	.word	0x00023f50
        /*16dc*/ 	.word	0x00000005
        /*16e0*/ 	.word	0x00013260
        /*16e4*/ 	.short	0x010a
        /*16e6*/ 	.byte	0x3f
	.zero		1


	//   ....[91]....
        /*16e8*/ 	.word	0x00023f90
        /*16ec*/ 	.word	0x00000004
        /*16f0*/ 	.word	0x00013280
        /*16f4*/ 	.short	0x010a
        /*16f6*/ 	.byte	0x3f
	.zero		1


	//   ....[92]....
        /*16f8*/ 	.word	0x00023fd0
        /*16fc*/ 	.word	0x00000005
        /*1700*/ 	.word	0x00013280
        /*1704*/ 	.short	0x010a
        /*1706*/ 	.byte	0x3f
	.zero		1


	//   ....[93]....
        /*1708*/ 	.word	0x00024030
        /*170c*/ 	.word	0x00000032
        /*1710*/ 	.word	0x00013290
        /*1714*/ 	.short	0x010a
        /*1716*/ 	.byte	0x3f
	.zero		1


	//   ....[94]....
        /*1718*/ 	.word	0x00024190
        /*171c*/ 	.word	0x00000032
        /*1720*/ 	.word	0x00013290
        /*1724*/ 	.short	0x010a
        /*1726*/ 	.byte	0x3f
	.zero		1


	//   ....[95]....
        /*1728*/ 	.word	0x000242f0
        /*172c*/ 	.word	0x00000032
        /*1730*/ 	.word	0x00013290
        /*1734*/ 	.short	0x010a
        /*1736*/ 	.byte	0x3f
	.zero		1


	//   ....[96]....
        /*1738*/ 	.word	0x00024450
        /*173c*/ 	.word	0x00000032
        /*1740*/ 	.word	0x000132b0
        /*1744*/ 	.short	0x010a
        /*1746*/ 	.byte	0x3f
	.zero		1


	//   ....[97]....
        /*1748*/ 	.word	0x00024650
        /*174c*/ 	.word	0x00000016
        /*1750*/ 	.word	0x00013200
        /*1754*/ 	.short	0x010a
        /*1756*/ 	.byte	0x3f
	.zero		1


	//   ....[98]....
        /*1758*/ 	.word	0x00024850
        /*175c*/ 	.word	0x00000016
        /*1760*/ 	.word	0x00013200
        /*1764*/ 	.short	0x010a
        /*1766*/ 	.byte	0x3f
	.zero		1


	//   ....[99]....
        /*1768*/ 	.word	0x000248a0
        /*176c*/ 	.word	0x0000000c
        /*1770*/ 	.word	0x00013230
        /*1774*/ 	.short	0x010a
        /*1776*/ 	.byte	0x3f
	.zero		1


	//   ....[100]....
        /*1778*/ 	.word	0x000248f0
        /*177c*/ 	.word	0x00000009
        /*1780*/ 	.word	0x00013230
        /*1784*/ 	.short	0x010a
        /*1786*/ 	.byte	0x3f
	.zero		1


	//   ....[101]....
        /*1788*/ 	.word	0x00024940
        /*178c*/ 	.word	0x00000014
        /*1790*/ 	.word	0x00013250
        /*1794*/ 	.short	0x010a
        /*1796*/ 	.byte	0x3f
	.zero		1


	//   ....[102]....
        /*1798*/ 	.word	0x00024990
        /*179c*/ 	.word	0x00000000
        /*17a0*/ 	.word	0x00013230
        /*17a4*/ 	.short	0x010a
        /*17a6*/ 	.byte	0x3f
	.zero		1


	//   ....[103]....
        /*17a8*/ 	.word	0x000249e0
        /*17ac*/ 	.word	0x0000000d
        /*17b0*/ 	.word	0x00013250
        /*17b4*/ 	.short	0x010a
        /*17b6*/ 	.byte	0x3f
	.zero		1


	//   ....[104]....
        /*17b8*/ 	.word	0x00024a30
        /*17bc*/ 	.word	0x00000000
        /*17c0*/ 	.word	0x00013230
        /*17c4*/ 	.short	0x010a
        /*17c6*/ 	.byte	0x3f
	.zero		1


	//   ....[105]....
        /*17c8*/ 	.word	0x00024a80
        /*17cc*/ 	.word	0x0000000f
        /*17d0*/ 	.word	0x00013250
        /*17d4*/ 	.short	0x010a
        /*17d6*/ 	.byte	0x3f
	.zero		1


	//   ....[106]....
        /*17d8*/ 	.word	0x00024ad0
        /*17dc*/ 	.word	0x0000000d
        /*17e0*/ 	.word	0x00013250
        /*17e4*/ 	.short	0x010a
        /*17e6*/ 	.byte	0x3f
	.zero		1


	//   ....[107]....
        /*17e8*/ 	.word	0x00024c70
        /*17ec*/ 	.word	0x00000012
        /*17f0*/ 	.word	0x00013220
        /*17f4*/ 	.short	0x010a
        /*17f6*/ 	.byte	0x3f
	.zero		1


	//   ....[108]....
        /*17f8*/ 	.word	0x00024cc0
        /*17fc*/ 	.word	0x00000006
        /*1800*/ 	.word	0x000132a0
        /*1804*/ 	.short	0x010a
        /*1806*/ 	.byte	0x3f
	.zero		1


	//   ....[109]....
        /*1808*/ 	.word	0x00024d10
        /*180c*/ 	.word	0x00000006
        /*1810*/ 	.word	0x000132c0
        /*1814*/ 	.short	0x010a
        /*1816*/ 	.byte	0x3f
	.zero		1


	//   ....[110]....
        /*1818*/ 	.word	0x00024d60
        /*181c*/ 	.word	0x00000006
        /*1820*/ 	.word	0x000132a0
        /*1824*/ 	.short	0x010a
        /*1826*/ 	.byte	0x3f
	.zero		1


	//   ....[111]....
        /*1828*/ 	.word	0x00024db0
        /*182c*/ 	.word	0x00000006
        /*1830*/ 	.word	0x000132c0
        /*1834*/ 	.short	0x010a
        /*1836*/ 	.byte	0x3f
	.zero		1


	//   ....[112]....
        /*1838*/ 	.word	0x00024ed0
        /*183c*/ 	.word	0x00000004
        /*1840*/ 	.word	0x00013280
        /*1844*/ 	.short	0x010a
        /*1846*/ 	.byte	0x3f
	.zero		1


	//   ....[113]....
        /*1848*/ 	.word	0x000255e0
        /*184c*/ 	.word	0x00000004
        /*1850*/ 	.word	0x00013240
        /*1854*/ 	.short	0x010a
        /*1856*/ 	.byte	0x3f
	.zero		1


	//   ....[114]....
        /*1858*/ 	.word	0x000263a0
        /*185c*/ 	.word	0x00000012
        /*1860*/ 	.word	0x00013220
        /*1864*/ 	.short	0x010a
        /*1866*/ 	.byte	0x3f
	.zero		1


	//   ....[115]....
        /*1868*/ 	.word	0x00026400
        /*186c*/ 	.word	0x00000006
        /*1870*/ 	.word	0x00013280
        /*1874*/ 	.short	0x010a
        /*1876*/ 	.byte	0x3f
	.zero		1


	//   ....[116]....
        /*1878*/ 	.word	0x00026ad0
        /*187c*/ 	.word	0x00000006
        /*1880*/ 	.word	0x00013240
        /*1884*/ 	.short	0x010a
        /*1886*/ 	.byte	0x3f
	.zero		1


	//   ....[117]....
        /*1888*/ 	.word	0x00027090
        /*188c*/ 	.word	0x00000002
        /*1890*/ 	.word	0x00013270
        /*1894*/ 	.short	0x010a
        /*1896*/ 	.byte	0x3f
	.zero		1


	//   ....[118]....
        /*1898*/ 	.word	0x000270e0
        /*189c*/ 	.word	0x00000002
        /*18a0*/ 	.word	0x00013260
        /*18a4*/ 	.short	0x010a
        /*18a6*/ 	.byte	0x3f
	.zero		1


	//   ....[119]....
        /*18a8*/ 	.word	0x00027130
        /*18ac*/ 	.word	0x00000000
        /*18b0*/ 	.word	0x00013270
        /*18b4*/ 	.short	0x010a
        /*18b6*/ 	.byte	0x3f
	.zero		1


	//   ....[120]....
        /*18b8*/ 	.word	0x00027180
        /*18bc*/ 	.word	0x00000000
        /*18c0*/ 	.word	0x00013260
        /*18c4*/ 	.short	0x010a
        /*18c6*/ 	.byte	0x3f
	.zero		1


	//   ....[121]....
        /*18c8*/ 	.word	0x00027cb0
        /*18cc*/ 	.word	0x00000005
        /*18d0*/ 	.word	0x00013220
        /*18d4*/ 	.short	0x010a
        /*18d6*/ 	.byte	0x3f
	.zero		1


	//   ....[122]....
        /*18d8*/ 	.word	0x00027e50
        /*18dc*/ 	.word	0x00000004
        /*18e0*/ 	.word	0x00013240
        /*18e4*/ 	.short	0x010a
        /*18e6*/ 	.byte	0x3f
	.zero		1


	//   ....[123]....
        /*18e8*/ 	.word	0x00027ea0
        /*18ec*/ 	.word	0x00000005
        /*18f0*/ 	.word	0x00013240
        /*18f4*/ 	.short	0x010a
        /*18f6*/ 	.byte	0x3f
	.zero		1


	//   ....[124]....
        /*18f8*/ 	.word	0x00027ef0
        /*18fc*/ 	.word	0x00000004
        /*1900*/ 	.word	0x00013260
        /*1904*/ 	.short	0x010a
        /*1906*/ 	.byte	0x3f
	.zero		1


	//   ....[125]....
        /*1908*/ 	.word	0x00027f40
        /*190c*/ 	.word	0x00000005
        /*1910*/ 	.word	0x00013260
        /*1914*/ 	.short	0x010a
        /*1916*/ 	.byte	0x3f
	.zero		1


	//   ....[126]....
        /*1918*/ 	.word	0x00027f90
        /*191c*/ 	.word	0x00000004
        /*1920*/ 	.word	0x00013280
        /*1924*/ 	.short	0x010a
        /*1926*/ 	.byte	0x3f
	.zero		1


	//----- nvinfo : EIATTR_NUM_MBARRIERS
	.align		4
.L_1546:
        /*1928*/ 	.byte	0x03, 0x38
        /*192a*/ 	.short	0x0016


	//----- nvinfo : EIATTR_EXIT_INSTR_OFFSETS
	.align		4
        /*192c*/ 	.byte	0x04, 0x1c
        /*192e*/ 	.short	(.L_1548 - .L_1547)


	//   ....[0]....
.L_1547:
        /*1930*/ 	.word	0x00024020


	//----- nvinfo : EIATTR_MAX_THREADS
	.align		4
.L_1548:
        /*1934*/ 	.byte	0x04, 0x05
        /*1936*/ 	.short	(.L_1550 - .L_1549)
.L_1549:
        /*1938*/ 	.word	0x00000200
        /*193c*/ 	.word	0x00000001
        /*1940*/ 	.word	0x00000001


	//----- nvinfo : EIATTR_CRS_STACK_SIZE
	.align		4
.L_1550:
        /*1944*/ 	.byte	0x04, 0x1e
        /*1946*/ 	.short	(.L_1552 - .L_1551)
.L_1551:
        /*1948*/ 	.word	0x00000000


	//----- nvinfo : EIATTR_CBANK_PARAM_SIZE
	.align		4
.L_1552:
        /*194c*/ 	.byte	0x03, 0x19
        /*194e*/ 	.short	0x0af0


	//----- nvinfo : EIATTR_PARAM_CBANK
	.align		4
        /*1950*/ 	.byte	0x04, 0x0a
        /*1952*/ 	.short	(.L_1554 - .L_1553)
	.align		4
.L_1553:
        /*1954*/ 	.word	index@(.nv.constant0._ZN7cutlass13device_kernelIN5flash11enable_sm90INS1_16FlashAttnFwdSm90INS1_25CollectiveMainloopFwdSm90ILi2EN4cute5tupleIJNS5_1CILi1EEES8_S8_EEENS6_IJNS7_ILi192EEENS7_ILi160EEENS7_ILi64EEEEEELi64ENS_12float_e4m3_tEfNS_4arch4Sm90ELb0ELb1ELb0ELb1ELb1ELb1ELb0ELb1ELb1ELb1ELb1ELb0EEENS1_21CollectiveEpilogueFwdINS6_IJSA_SC_SB_EEES9_NS_10bfloat16_tESG_Li384ELb1ELb1ELb1ELb1EEENS1_36VarlenDynamicPersistentTileSchedulerILi192ELi160ELi384ELi128ELb1ELb1ELb1ELb1ELb0ELb1EEEEEEEEEvNT_6ParamsE)
        /*1958*/ 	.short	0x0210
        /*195a*/ 	.short	0x0af0


	//----- nvinfo : EIATTR_SW_WAR
	.align		4
.L_1554:
        /*195c*/ 	.byte	0x04, 0x36
        /*195e*/ 	.short	(.L_1556 - .L_1555)
.L_1555:
        /*1960*/ 	.word	0x00000008
.L_1556:


//--------------------- .nv.info._ZN7cutlass13device_kernelIN5flash11enable_sm90INS1_16FlashAttnFwdSm90INS1_25CollectiveMainloopFwdSm90ILi2EN4cute5tupleIJNS5_1CILi1EEES8_S8_EEENS6_IJNS7_ILi192EEENS7_ILi160EEENS7_ILi64EEEEEELi64ENS_12float_e4m3_tEfNS_4arch4Sm90ELb1ELb0ELb0ELb0ELb1ELb0ELb0ELb1ELb1ELb1ELb1ELb0EEENS1_21CollectiveEpilogueFwdINS6_IJSA_SC_SB_EEES9_NS_10bfloat16_tESG_Li384ELb0ELb1ELb1ELb1EEENS1_19SingleTileSchedulerILb0ELb1ELb1ELi192EEEEEEEEEvNT_6ParamsE --------------------------
	.section	.nv.info._ZN7cutlass13device_kernelIN5flash11enable_sm90INS1_16FlashAttnFwdSm90INS1_25CollectiveMainloopFwdSm90ILi2EN4cute5tupleIJNS5_1CILi1EEES8_S8_EEENS6_IJNS7_ILi192EEENS7_ILi160EEENS7_ILi64EEEEEELi64ENS_12float_e4m3_tEfNS_4arch4Sm90ELb1ELb0ELb0ELb0ELb1ELb0ELb0ELb1ELb1ELb1ELb1ELb0EEENS1_21CollectiveEpilogueFwdINS6_IJSA_SC_SB_EEES9_NS_10bfloat16_tESG_Li384ELb0ELb1ELb1ELb1EEENS1_19SingleTileSchedulerILb0ELb1ELb1ELi192EEEEEEEEEvNT_6ParamsE,"",@"SHT_CUDA_INFO"
	.sectionflags	@""
	.align	4


	//----- nvinfo : EIATTR_CUDA_API_VERSION
	.align		4
        /*0000*/ 	.byte	0x04, 0x37
        /*0002*/ 	.short	(.L_1558 - .L_1557)
.L_1557:
        /*0004*/ 	.word	0x00000082


	//----- nvinfo : EIATTR_KPARAM_INFO
	.align		4
.L_1558:
        /*0008*/ 	.byte	0x04, 0x17
        /*000a*/ 	.short	(.L_1560 - .L_1559)
.L_1559:
        /*000c*/ 	.word	0x00000000
        /*0010*/ 	.short	0x0000
        /*0012*/ 	.short	0x0070
        /*0014*/ 	.byte	0x00, 0xf0, 0x01, 0x28


	//----- nvinfo : EIATTR_SPARSE_MMA_MASK
	.align		4
.L_1560:
        /*0018*/ 	.byte	0x03, 0x50
        /*001a*/ 	.short	0x0000


	//----- nvinfo : EIATTR_MAXREG_COUNT
	.align		4
        /*001c*/ 	.byte	0x03, 0x1b
        /*001e*/ 	.short	0x0080


	//----- nvinfo : EIATTR_NUM_BARRIERS
	.align		4
        /*0020*/ 	.byte	0x02, 0x4c
        /*0022*/ 	.byte	0x09
	.zero		1


	//----- nvinfo : EIATTR_EXTERNS
	.align		4
        /*0024*/ 	.byte	0x04, 0x0f
        /*0026*/ 	.short	(.L_1562 - .L_1561)


	//   ....[0]....
	.align		4
.L_1561:
        /*0028*/ 	.word	index@(__assertfail)


	//----- nvinfo : EIATTR_ANNOTATIONS
	.align		4
.L_1562:
        /*002c*/ 	.byte	0x04, 0x55
        /*002e*/ 	.short	(.L_1564 - .L_1563)


	//   ....[0]....
.L_1563:
        /* <DEDUP_REMOVED lines=18> */


	//----- nvinfo : EIATTR_MERCURY_ISA_VERSION
	.align		4
.L_1564:
        /*0138*/ 	.byte	0x03, 0x5f
        /*013a*/ 	.short	0x0101


	//----- nvinfo : EIATTR_INT_WARP_WIDE_INSTR_OFFSETS
	.align		4
        /*013c*/ 	.byte	0x04, 0x31
        /*013e*/ 	.short	(.L_1566 - .L_1565)


	//   ....[0]....
.L_1565:
        /*0140*/ 	.word	0x000000c0


	//   ....[1]....
        /*0144*/ 	.word	0x000000d0


	//   ....[2]....
        /*0148*/ 	.word	0x00000170


	//----- nvinfo : EIATTR_COOP_GROUP_MASK_REGIDS
	.align		4
.L_1566:
        /*014c*/ 	.byte	0x04, 0x29
        /*014e*/ 	.short	(.L_1568 - .L_1567)


	//   ....[0]....
.L_1567:
        /*0150*/ 	.word	0xffffffff


	//   ....[1]....
        /*0154*/ 	.word	0xffffffff


	//   ....[2]....
        /*0158*/ 	.word	0xffffffff


	//   ....[3]....
        /*015c*/ 	.word	0xffffffff


	//   ....[4]....
        /*0160*/ 	.word	0xffffffff


	//   ....[5]....
        /*0164*/ 	.word	0xffffffff


	//   ....[6]....
        /*0168*/ 	.word	0xffffffff


	//   ....[7]....
        /*016c*/ 	.word	0xffffffff


	//   ....[8]....
        /*0170*/ 	.word	0xffffffff


	//   ....[9]....
        /*0174*/ 	.word	0xffffffff


	//   ....[10]....
        /*0178*/ 	.word	0xffffffff


	//   ....[11]....
        /*017c*/ 	.word	0xffffffff


	//   ....[12]....
        /*0180*/ 	.word	0xffffffff


	//   ....[13]....
        /*0184*/ 	.word	0xffffffff


	//   ....[14]....
        /*0188*/ 	.word	0xffffffff


	//   ....[15]....
        /*018c*/ 	.word	0xffffffff


	//   ....[16]....
        /*0190*/ 	.word	0xffffffff


	//   ....[17]....
        /*0194*/ 	.word	0xffffffff


	//   ....[18]....
        /*0198*/ 	.word	0xffffffff


	//   ....[19]....
        /*019c*/ 	.word	0xffffffff


	//   ....[20]....
        /*01a0*/ 	.word	0xffffffff


	//   ....[21]....
        /*01a4*/ 	.word	0xffffffff


	//   ....[22]....
        /*01a8*/ 	.word	0xffffffff


	//   ....[23]....
        /*01ac*/ 	.word	0xffffffff


	//   ....[24]....
        /*01b0*/ 	.word	0xffffffff


	//   ....[25]....
        /*01b4*/ 	.word	0xffffffff


	//   ....[26]....
        /*01b8*/ 	.word	0xffffffff


	//   ....[27]....
        /*01bc*/ 	.word	0xffffffff


	//   ....[28]....
        /*01c0*/ 	.word	0xffffffff


	//   ....[29]....
        /*01c4*/ 	.word	0xffffffff


	//   ....[30]....
        /*01c8*/ 	.word	0xffffffff


	//   ....[31]....
        /*01cc*/ 	.word	0xffffffff


	//   ....[32]....
        /*01d0*/ 	.word	0xffffffff


	//   ....[33]....
        /*01d4*/ 	.word	0xffffffff


	//   ....[34]....
        /*01d8*/ 	.word	0xffffffff


	//   ....[35]....
        /*01dc*/ 	.word	0xffffffff


	//   ....[36]....
        /*01e0*/ 	.word	0xffffffff


	//   ....[37]....
        /*01e4*/ 	.word	0xffffffff


	//   ....[38]....
        /*01e8*/ 	.word	0xffffffff


	//   ....[39]....
        /*01ec*/ 	.word	0xffffffff


	//   ....[40]....
        /*01f0*/ 	.word	0xffffffff


	//   ....[41]....
        /*01f4*/ 	.word	0xffffffff


	//   ....[42]....
        /*01f8*/ 	.word	0xffffffff


	//   ....[43]....
        /*01fc*/ 	.word	0xffffffff


	//   ....[44]....
        /*0200*/ 	.word	0xffffffff


	//   ....[45]....
        /*0204*/ 	.word	0xffffffff


	//   ....[46]....
        /*0208*/ 	.word	0xffffffff


	//   ....[47]....
        /*020c*/ 	.word	0xffffffff


	//   ....[48]....
        /*0210*/ 	.word	0xffffffff


	//   ....[49]....
        /*0214*/ 	.word	0xffffffff


	//   ....[50]....
        /*0218*/ 	.word	0xffffffff


	//   ....[51]....
        /*021c*/ 	.word	0xffffffff


	//   ....[52]....
        /*0220*/ 	.word	0xffffffff


	//   ....[53]....
        /*0224*/ 	.word	0xffffffff


	//   ....[54]....
        /*0228*/ 	.word	0xffffffff


	//   ....[55]....
        /*022c*/ 	.word	0xffffffff


	//   ....[56]....
        /*0230*/ 	.word	0xffffffff


	//   ....[57]....
        /*0234*/ 	.word	0xffffffff


	//   ....[58]....
        /*0238*/ 	.word	0xffffffff


	//   ....[59]....
        /*023c*/ 	.word	0xffffffff


	//   ....[60]....
        /*0240*/ 	.word	0xffffffff


	//   ....[61]....
        /*0244*/ 	.word	0xffffffff


	//   ....[62]....
        /*0248*/ 	.word	0xffffffff


	//   ....[63]....
        /*024c*/ 	.word	0xffffffff


	//   ....[64]....
        /*0250*/ 	.word	0xffffffff


	//   ....[65]....
        /*0254*/ 	.word	0xffffffff


	//   ....[66]....
        /*0258*/ 	.word	0xffffffff


	//   ....[67]....
        /*025c*/ 	.word	0xffffffff


	//   ....[68]....
        /*0260*/ 	.word	0xffffffff


	//   ....[69]....
        /*0264*/ 	.word	0xffffffff


	//   ....[70]....
        /*0268*/ 	.word	0xffffffff


	//   ....[71]....
        /*026c*/ 	.word	0xffffffff


	//   ....[72]....
        /*0270*/ 	.word	0xffffffff


	//   ....[73]....
        /*0274*/ 	.word	0xffffffff


	//   ....[74]....
        /*0278*/ 	.word	0xffffffff


	//   ....[75]....
        /*027c*/ 	.word	0xffffffff


	//   ....[76]....
        /*0280*/ 	.word	0xffffffff


	//   ....[77]....
        /*0284*/ 	.word	0xffffffff


	//   ....[78]....
        /*0288*/ 	.word	0xffffffff


	//   ....[79]....
        /*028c*/ 	.word	0xffffffff


	//   ....[80]....
        /*0290*/ 	.word	0xffffffff


	//   ....[81]....
        /*0294*/ 	.word	0xffffffff


	//   ....[82]....
        /*0298*/ 	.word	0xffffffff


	//   ....[83]....
        /*029c*/ 	.word	0xffffffff


	//   ....[84]....
        /*02a0*/ 	.word	0xffffffff


	//   ....[85]....
        /*02a4*/ 	.word	0xffffffff


	//   ....[86]....
        /*02a8*/ 	.word	0xffffffff


	//   ....[87]....
        /*02ac*/ 	.word	0xffffffff


	//   ....[88]....
        /*02b0*/ 	.word	0xffffffff


	//   ....[89]....
        /*02b4*/ 	.word	0xffffffff


	//   ....[90]....
        /*02b8*/ 	.word	0xffffffff


	//   ....[91]....
        /*02bc*/ 	.word	0xffffffff


	//   ....[92]....
        /*02c0*/ 	.word	0xffffffff


	//   ....[93]....
        /*02c4*/ 	.word	0xffffffff


	//   ....[94]....
        /*02c8*/ 	.word	0xffffffff


	//   ....[95]....
        /*02cc*/ 	.word	0xffffffff


	//   ....[96]....
        /*02d0*/ 	.word	0xffffffff


	//   ....[97]....
        /*02d4*/ 	.word	0xffffffff


	//   ....[98]....
        /*02d8*/ 	.word	0xffffffff


	//   ....[99]....
        /*02dc*/ 	.word	0xffffffff


	//   ....[100]....
        /*02e0*/ 	.word	0xffffffff


	//   ....[101]....
        /*02e4*/ 	.word	0xffffffff


	//   ....[102]....
        /*02e8*/ 	.word	0xffffffff


	//   ....[103]....
        /*02ec*/ 	.word	0xffffffff


	//   ....[104]....
        /*02f0*/ 	.word	0xffffffff


	//   ....[105]....
        /*02f4*/ 	.word	0xffffffff


	//   ....[106]....
        /*02f8*/ 	.word	0xffffffff


	//   ....[107]....
        /*02fc*/ 	.word	0xffffffff


	//   ....[108]....
        /*0300*/ 	.word	0xffffffff


	//   ....[109]....
        /*0304*/ 	.word	0xffffffff


	//   ....[110]....
        /*0308*/ 	.word	0xffffffff


	//   ....[111]....
        /*030c*/ 	.word	0xffffffff


	//   ....[112]....
        /*0310*/ 	.word	0xffffffff


	//   ....[113]....
        /*0314*/ 	.word	0xffffffff


	//   ....[114]....
        /*0318*/ 	.word	0xffffffff


	//   ....[115]....
        /*031c*/ 	.word	0xffffffff


	//   ....[116]....
        /*0320*/ 	.word	0xffffffff


	//   ....[117]....
        /*0324*/ 	.word	0xffffffff


	//   ....[118]....
        /*0328*/ 	.word	0xffffffff


	//   ....[119]....
        /*032c*/ 	.word	0xffffffff


	//   ....[120]....
        /*0330*/ 	.word	0xffffffff


	//   ....[121]....
        /*0334*/ 	.word	0x0500000f


	//   ....[122]....
        /*0338*/ 	.word	0x0500000f


	//   ....[123]....
        /*033c*/ 	.word	0x0500000f


	//   ....[124]....
        /*0340*/ 	.word	0x0500000f


	//   ....[125]....
        /*0344*/ 	.word	0x0500000f


	//   ....[126]....
        /*0348*/ 	.word	0x0500000f


	//   ....[127]....
        /*034c*/ 	.word	0x0500000f


	//   ....[128]....
        /*0350*/ 	.word	0x0500000f


	//   ....[129]....
        /*0354*/ 	.word	0x0500000f


	//   ....[130]....
        /*0358*/ 	.word	0x0500000f


	//   ....[131]....
        /*035c*/ 	.word	0x0500000f


	//   ....[132]....
        /*0360*/ 	.word	0x0500000f


	//   ....[133]....
        /*0364*/ 	.word	0x0500000f


	//   ....[134]....
        /*0368*/ 	.word	0x0500000f


	//   ....[135]....
        /*036c*/ 	.word	0x0500000f


	//   ....[136]....
        /*0370*/ 	.word	0x0500000f


	//   ....[137]....
        /*0374*/ 	.word	0x0500000f


	//   ....[138]....
        /*0378*/ 	.word	0x0500000f


	//   ....[139]....
        /*037c*/ 	.word	0x0500000f


	//   ....[140]....
        /*0380*/ 	.word	0x0500000f


	//   ....[141]....
        /*0384*/ 	.word	0x0500000f


	//   ....[142]....
        /*0388*/ 	.word	0x0500000f


	//   ....[143]....
        /*038c*/ 	.word	0x0500000f


	//   ....[144]....
        /*0390*/ 	.word	0x0500000f


	//   ....[145]....
        /*0394*/ 	.word	0x0500000f


	//   ....[146]....
        /*0398*/ 	.word	0x0500000f


	//   ....[147]....
        /*039c*/ 	.word	0x0500000f


	//   ....[148]....
        /*03a0*/ 	.word	0x0500000f


	//   ....[149]....
        /*03a4*/ 	.word	0x0500000f


	//   ....[150]....
        /*03a8*/ 	.word	0x0500000f


	//   ....[151]....
        /*03ac*/ 	.word	0x0500000f


	//   ....[152]....
        /*03b0*/ 	.word	0x0500000f


	//   ....[153]....
        /*03b4*/ 	.word	0x0500000f


	//   ....[154]....
        /*03b8*/ 	.word	0x0500000f


	//   ....[155]....
        /*03bc*/ 	.word	0x0500000f


	//   ....[156]....
        /*03c0*/ 	.word	0x0500000f


	//   ....[157]....
        /*03c4*/ 	.word	0x0500000f


	//   ....[158]....
        /*03c8*/ 	.word	0x0500000f


	//   ....[159]....
        /*03cc*/ 	.word	0x0500000f


	//   ....[160]....
        /*03d0*/ 	.word	0x0500000f


	//   ....[161]....
        /*03d4*/ 	.word	0x0500000f


	//   ....[162]....
        /*03d8*/ 	.word	0x0500000f


	//   ....[163]....
        /*03dc*/ 	.word	0x0500000f


	//   ....[164]....
        /*03e0*/ 	.word	0x0500000f


	//   ....[165]....
        /*03e4*/ 	.word	0x0500000f


	//   ....[166]....
        /*03e8*/ 	.word	0x0500000f


	//   ....[167]....
        /*03ec*/ 	.word	0x0500000f


	//   ....[168]....
        /*03f0*/ 	.word	0x0500000f


	//   ....[169]....
        /*03f4*/ 	.word	0x0500000f


	//   ....[170]....
        /*03f8*/ 	.word	0x0500000f


	//   ....[171]....
        /*03fc*/ 	.word	0x0500000f


	//   ....[172]....
        /*0400*/ 	.word	0x0500000f


	//   ....[173]....
        /*0404*/ 	.word	0x0500000f


	//----- nvinfo : EIATTR_COOP_GROUP_INSTR_OFFSETS
	.align		4
.L_1568:
        /*0408*/ 	.byte	0x04, 0x28
        /*040a*/ 	.short	(.L_1570 - .L_1569)


	//   ....[0]....
.L_1569:
        /*040c*/ 	.word	0x00000070


	//   ....[1]....
        /*0410*/ 	.word	0x000000b0


	//   ....[2]....
        /*0414*/ 	.word	0x000002d0


	//   ....[3]....
        /*0418*/ 	.word	0x00000430


	//   ....[4]....
        /*041c*/ 	.word	0x00000550


	//   ....[5]....
        /*0420*/ 	.word	0x000006b0


	//   ....[6]....
        /*0424*/ 	.word	0x00001360


	//   ....[7]....
        /*0428*/ 	.word	0x00001db0


	//   ....[8]....
        /*042c*/ 	.word	0x00002630


	//   ....[9]....
        /*0430*/ 	.word	0x00002660


	//   ....[10]....
        /*0434*/ 	.word	0x000026d0


	//   ....[11]....
        /*0438*/ 	.word	0x00003240


	//   ....[12]....
        /*043c*/ 	.word	0x00003310


	//   ....[13]....
        /*0440*/ 	.word	0x00004b40


	//   ....[14]....
        /*0444*/ 	.word	0x00004b60


	//   ....[15]....
        /*0448*/ 	.word	0x00005350


	//   ....[16]....
        /*044c*/ 	.word	0x00005460


	//   ....[17]....
        /*0450*/ 	.word	0x00005ee0


	//   ....[18]....
        /*0454*/ 	.word	0x00005f50


	//   ....[19]....
        /*0458*/ 	.word	0x00007dc0


	//   ....[20]....
        /*045c*/ 	.word	0x00007dd0


	//   ....[21]....
        /*0460*/ 	.word	0x00007e00


	//   ....[22]....
        /*0464*/ 	.word	0x00007e10


	//   ....[23]....
        /*0468*/ 	.word	0x000096a0


	//   ....[24]....
        /*046c*/ 	.word	0x000096b0


	//   ....[25]....
        /*0470*/ 	.word	0x00009730


	//   ....[26]....
        /*0474*/ 	.word	0x00009740


	//   ....[27]....
        /*0478*/ 	.word	0x0000a280


	//   ....[28]....
        /*047c*/ 	.word	0x0000a290


	//   ....[29]....
        /*0480*/ 	.word	0x0000a2a0


	//   ....[30]....
        /*0484*/ 	.word	0x0000a2b0


	//   ....[31]....
        /*0488*/ 	.word	0x0000a2c0


	//   ....[32]....
        /*048c*/ 	.word	0x0000a2d0


	//   ....[33]....
        /*0490*/ 	.word	0x0000a2f0


	//   ....[34]....
        /*0494*/ 	.word	0x0000a300


	//   ....[35]....
        /*0498*/ 	.word	0x0000a330


	//   ....[36]....
        /*049c*/ 	.word	0x0000a340


	//   ....[37]....
        /*04a0*/ 	.word	0x0000a350


	//   ....[38]....
        /*04a4*/ 	.word	0x0000a380


	//   ....[39]....
        /*04a8*/ 	.word	0x0000a3a0


	//   ....[40]....
        /*04ac*/ 	.word	0x0000a3b0


	//   ....[41]....
        /*04b0*/ 	.word	0x0000a3d0


	//   ....[42]....
        /*04b4*/ 	.word	0x0000a3e0


	//   ....[43]....
        /*04b8*/ 	.word	0x0000a3f0


	//   ....[44]....
        /*04bc*/ 	.word	0x0000a400


	//   ....[45]....
        /*04c0*/ 	.word	0x0000a410


	//   ....[46]....
        /*04c4*/ 	.word	0x0000a420


	//   ....[47]....
        /*04c8*/ 	.word	0x0000a450


	//   ....[48]....
        /*04cc*/ 	.word	0x0000a4b0


	//   ....[49]....
        /*04d0*/ 	.word	0x0000a4e0


	//   ....[50]....
        /*04d4*/ 	.word	0x0000a500


	//   ....[51]....
        /*04d8*/ 	.word	0x0000a530


	//   ....[52]....
        /*04dc*/ 	.word	0x0000a540


	//   ....[53]....
        /*04e0*/ 	.word	0x0000a550


	//   ....[54]....
        /*04e4*/ 	.word	0x0000a560


	//   ....[55]....
        /*04e8*/ 	.word	0x0000a570


	//   ....[56]....
        /*04ec*/ 	.word	0x0000a580


	//   ....[57]....
        /*04f0*/ 	.word	0x0000a5a0


	//   ....[58]....
        /*04f4*/ 	.word	0x0000a5b0


	//   ....[59]....
        /*04f8*/ 	.word	0x0000a850


	//   ....[60]....
        /*04fc*/ 	.word	0x0000a890


	//   ....[61]....
        /*0500*/ 	.word	0x0000a8c0


	//   ....[62]....
        /*0504*/ 	.word	0x0000a900


	//   ....[63]....
        /*0508*/ 	.word	0x0000a930


	//   ....[64]....
        /*050c*/ 	.word	0x0000a960


	//   ....[65]....
        /*0510*/ 	.word	0x0000ad20


	//   ....[66]....
        /*0514*/ 	.word	0x0000ad50


	//   ....[67]....
        /*0518*/ 	.word	0x0000b540


	//   ....[68]....
        /*051c*/ 	.word	0x0000cbd0


	//   ....[69]....
        /*0520*/ 	.word	0x0000cbe0


	//   ....[70]....
        /*0524*/ 	.word	0x0000cbf0


	//   ....[71]....
        /*0528*/ 	.word	0x0000cc90


	//   ....[72]....
        /*052c*/ 	.word	0x0000cca0


	//   ....[73]....
        /*0530*/ 	.word	0x0000ccf0


	//   ....[74]....
        /*0534*/ 	.word	0x0000cd00


	//   ....[75]....
        /*0538*/ 	.word	0x0000cd10


	//   ....[76]....
        /*053c*/ 	.word	0x0000cd60


	//   ....[77]....
        /*0540*/ 	.word	0x0000cdc0


	//   ....[78]....
        /*0544*/ 	.word	0x0000d220


	//   ....[79]....
        /*0548*/ 	.word	0x0000d230


	//   ....[80]....
        /*054c*/ 	.word	0x0000d240


	//   ....[81]....
        /*0550*/ 	.word	0x0000d280


	//   ....[82]....
        /*0554*/ 	.word	0x0000d2a0


	//   ....[83]....
        /*0558*/ 	.word	0x0000d2e0


	//   ....[84]....
        /*055c*/ 	.word	0x0000d300


	//   ....[85]....
        /*0560*/ 	.word	0x0000d310


	//   ....[86]....
        /*0564*/ 	.word	0x0000d320


	//   ....[87]....
        /*0568*/ 	.word	0x0000d340


	//   ....[88]....
        /*056c*/ 	.word	0x0000dad0


	//   ....[89]....
        /*0570*/ 	.word	0x0000db00


	//   ....[90]....
        /*0574*/ 	.word	0x0000db30


	//   ....[91]....
        /*0578*/ 	.word	0x0000db60


	//   ....[92]....
        /*057c*/ 	.word	0x0000db70


	//   ....[93]....
        /*0580*/ 	.word	0x0000db80


	//   ....[94]....
        /*0584*/ 	.word	0x0000dba0


	//   ....[95]....
        /*0588*/ 	.word	0x0000dbd0


	//   ....[96]....
        /*058c*/ 	.word	0x0000dbf0


	//   ....[97]....
        /*0590*/ 	.word	0x0000dd00


	//   ....[98]....
        /*0594*/ 	.word	0x0000dd30


	//   ....[99]....
        /*0598*/ 	.word	0x0000dd50


	//   ....[100]....
        /*059c*/ 	.word	0x0000e6a0


	//   ....[101]....
        /*05a0*/ 	.word	0x0000e6b0


	//   ....[102]....
        /*05a4*/ 	.word	0x0000e6c0


	//   ....[103]....
        /*05a8*/ 	.word	0x0000e730


	//   ....[104]....
        /*05ac*/ 	.word	0x0000e740


	//   ....[105]....
        /*05b0*/ 	.word	0x0000e780


	//   ....[106]....
        /*05b4*/ 	.word	0x0000e790


	//   ....[107]....
        /*05b8*/ 	.word	0x0000e7a0


	//   ....[108]....
        /*05bc*/ 	.word	0x0000e7e0


	//   ....[109]....
        /*05c0*/ 	.word	0x0000e820


	//   ....[110]....
        /*05c4*/ 	.word	0x0000ec40


	//   ....[111]....
        /*05c8*/ 	.word	0x0000ec50


	//   ....[112]....
        /*05cc*/ 	.word	0x0000ec60


	//   ....[113]....
        /*05d0*/ 	.word	0x0000ec80


	//   ....[114]....
        /*05d4*/ 	.word	0x0000ecd0


	//   ....[115]....
        /*05d8*/ 	.word	0x0000ece0


	//   ....[116]....
        /*05dc*/ 	.word	0x0000ed20


	//   ....[117]....
        /*05e0*/ 	.word	0x0000ed30


	//   ....[118]....
        /*05e4*/ 	.word	0x0000ed40


	//   ....[119]....
        /*05e8*/ 	.word	0x0000ed50


	//   ....[120]....
        /*05ec*/ 	.word	0x0000fb90


	//   ....[121]....
        /*05f0*/ 	.word	0x00010150


	//   ....[122]....
        /*05f4*/ 	.word	0x00010250


	//   ....[123]....
        /*05f8*/ 	.word	0x00010310


	//   ....[124]....
        /*05fc*/ 	.word	0x000103d0


	//   ....[125]....
        /*0600*/ 	.word	0x00010490


	//   ....[126]....
        /*0604*/ 	.word	0x00010550


	//   ....[127]....
        /*0608*/ 	.word	0x000105f0


	//   ....[128]....
        /*060c*/ 	.word	0x000106b0


	//   ....[129]....
        /*0610*/ 	.word	0x00010760


	//   ....[130]....
        /*0614*/ 	.word	0x00010880


	//   ....[131]....
        /*0618*/ 	.word	0x00010900


	//   ....[132]....
        /*061c*/ 	.word	0x00010a10


	//   ....[133]....
        /*0620*/ 	.word	0x00010aa0


	//   ....[134]....
        /*0624*/ 	.word	0x00010b20


	//   ....[135]....
        /*0628*/ 	.word	0x00010bb0


	//   ....[136]....
        /*062c*/ 	.word	0x00010c30


	//   ....[137]....
        /*0630*/ 	.word	0x00010cc0


	//   ....[138]....
        /*0634*/ 	.word	0x00010d20


	//   ....[139]....
        /*0638*/ 	.word	0x00010df0


	//   ....[140]....
        /*063c*/ 	.word	0x00010e50


	//   ....[141]....
        /*0640*/ 	.word	0x00010f20


	//   ....[142]....
        /*0644*/ 	.word	0x00010fb0


	//   ....[143]....
        /*0648*/ 	.word	0x00011020


	//   ....[144]....
        /*064c*/ 	.word	0x000110b0


	//   ....[145]....
        /*0650*/ 	.word	0x00011160


	//   ....[146]....
        /*0654*/ 	.word	0x00011230


	//   ....[147]....
        /*0658*/ 	.word	0x000112f0


	//   ....[148]....
        /*065c*/ 	.word	0x00011370


	//   ....[149]....
        /*0660*/ 	.word	0x00011420


	//   ....[150]....
        /*0664*/ 	.word	0x00011480


	//   ....[151]....
        /*0668*/ 	.word	0x00011540


	//   ....[152]....
        /*066c*/ 	.word	0x000115c0


	//   ....[153]....
        /*0670*/ 	.word	0x00011680


	//   ....[154]....
        /*0674*/ 	.word	0x000117b0


	//   ....[155]....
        /*0678*/ 	.word	0x00011850


	//   ....[156]....
        /*067c*/ 	.word	0x00011910


	//   ....[157]....
        /*0680*/ 	.word	0x000119b0


	//   ....[158]....
        /*0684*/ 	.word	0x00011a70


	//   ....[159]....
        /*0688*/ 	.word	0x00011b00


	//   ....[160]....
        /*068c*/ 	.word	0x00011bc0


	//   ....[161]....
        /*0690*/ 	.word	0x00011c60


	//   ....[162]....
        /*0694*/ 	.word	0x00011cd0


	//   ....[163]....
        /*0698*/ 	.word	0x00011d90


	//   ....[164]....
        /*069c*/ 	.word	0x00011e80


	//   ....[165]....
        /*06a0*/ 	.word	0x00011f20


	//   ....[166]....
        /*06a4*/ 	.word	0x00011f80


	//   ....[167]....
        /*06a8*/ 	.word	0x00012040


	//   ....[168]....
        /*06ac*/ 	.word	0x000120a0


	//   ....[169]....
        /*06b0*/ 	.word	0x00012150


	//   ....[170]....
        /*06b4*/ 	.word	0x000121b0


	//   ....[171]....
        /*06b8*/ 	.word	0x00012260


	//   ....[172]....
        /*06bc*/ 	.word	0x000122c0


	//   ....[173]....
        /*06c0*/ 	.word	0x00012370


	//----- nvinfo : EIATTR_REG_RECONFIG
	.align		4
.L_1570:
        /*06c4*/ 	.byte	0x01, 0x54
	.zero		2


	//----- nvinfo : EIATTR_SYSCALL_OFFSETS
	.align		4
        /*06c8*/ 	.byte	0x04, 0x46
        /*06ca*/ 	.short	(.L_1572 - .L_1571)


	//   ....[0]....
.L_1571:
        /*06cc*/ 	.word	0x00001530


	//   ....[1]....
        /*06d0*/ 	.word	0x0000bda0


	//   ....[2]....
        /*06d4*/ 	.word	0x0000bee0


	//   ....[3]....
        /*06d8*/ 	.word	0x0000c020


	//   ....[4]....
        /*06dc*/ 	.word	0x0000c140


	//   ....[5]....
        /*06e0*/ 	.word	0x0000d6f0


	//----- nvinfo : EIATTR_MBARRIER_INSTR_OFFSETS
	.align		4
.L_1572:
        /*06e4*/ 	.byte	0x04, 0x39
        /*06e6*/ 	.short	(.L_1574 - .L_1573)


	//   ....[0]....
.L_1573:
        /*06e8*/ 	.word	0x00000180
        /*06ec*/ 	.word	0x000000ff
        /*06f0*/ 	.word	0x00012400
        /*06f4*/ 	.short	0x0100
        /*06f6*/ 	.byte	0x08
	.zero		1


	//   ....[1]....
        /*06f8*/ 	.word	0x00000190
        /*06fc*/ 	.word	0x000000ff
        /*0700*/ 	.word	0x00012420
        /*0704*/ 	.short	0x0100
        /*0706*/ 	.byte	0x08
	.zero		1


	//   ....[2]....
        /*0708*/ 	.word	0x00000280
        /*070c*/ 	.word	0x000000ff
        /*0710*/ 	.word	0x00012430
        /*0714*/ 	.short	0x0100
        /*0716*/ 	.byte	0x08
	.zero		1


	//   ....[3]....
        /*0718*/ 	.word	0x00000290
        /*071c*/ 	.word	0x000000ff
        /*0720*/ 	.word	0x00012440
        /*0724*/ 	.short	0x0100
        /*0726*/ 	.byte	0x08
	.zero		1


	//   ....[4]....
        /*0728*/ 	.word	0x000002a0
        /*072c*/ 	.word	0x000000ff
        /*0730*/ 	.word	0x00012438
        /*0734*/ 	.short	0x0100
        /*0736*/ 	.byte	0x08
	.zero		1


	//   ....[5]....
        /*0738*/ 	.word	0x000002b0
        /*073c*/ 	.word	0x000000ff
        /*0740*/ 	.word	0x00012448
        /*0744*/ 	.short	0x0100
        /*0746*/ 	.byte	0x08
	.zero		1


	//   ....[6]....
        /*0748*/ 	.word	0x000003e0
        /*074c*/ 	.word	0x000000ff
        /*0750*/ 	.word	0x00012450
        /*0754*/ 	.short	0x0100
        /*0756*/ 	.byte	0x08
	.zero		1


	//   ....[7]....
        /*0758*/ 	.word	0x000003f0
        /*075c*/ 	.word	0x000000ff
        /*0760*/ 	.word	0x00012460
        /*0764*/ 	.short	0x0100
        /*0766*/ 	.byte	0x08
	.zero		1


	//   ....[8]....
        /*0768*/ 	.word	0x00000400
        /*076c*/ 	.word	0x000000ff
        /*0770*/ 	.word	0x00012458
        /*0774*/ 	.short	0x0100
        /*0776*/ 	.byte	0x08
	.zero		1


	//   ....[9]....
        /*0778*/ 	.word	0x00000410
        /*077c*/ 	.word	0x000000ff
        /*0780*/ 	.word	0x00012468
        /*0784*/ 	.short	0x0100
        /*0786*/ 	.byte	0x08
	.zero		1


	//   ....[10]....
        /*0788*/ 	.word	0x00000500
        /*078c*/ 	.word	0x000000ff
        /*0790*/ 	.word	0x00012470
        /*0794*/ 	.short	0x0100
        /*0796*/ 	.byte	0x06
	.zero		1


	//   ....[11]....
        /*0798*/ 	.word	0x00000510
        /*079c*/ 	.word	0x000000ff
        /*07a0*/ 	.word	0x00012480
        /*07a4*/ 	.short	0x0100
        /*07a6*/ 	.byte	0x06
	.zero		1


	//   ....[12]....
        /*07a8*/ 	.word	0x00000520
        /*07ac*/ 	.word	0x000000ff
        /*07b0*/ 	.word	0x00012478
        /*07b4*/ 	.short	0x0100
        /*07b6*/ 	.byte	0x06
	.zero		1


	//   ....[13]....
        /*07b8*/ 	.word	0x00000530
        /*07bc*/ 	.word	0x000000ff
        /*07c0*/ 	.word	0x00012488
        /*07c4*/ 	.short	0x0100
        /*07c6*/ 	.byte	0x06
	.zero		1


	//   ....[14]....
        /*07c8*/ 	.word	0x00000660
        /*07cc*/ 	.word	0x000000ff
        /*07d0*/ 	.word	0x00012490
        /*07d4*/ 	.short	0x0100
        /*07d6*/ 	.byte	0x08
	.zero		1


	//   ....[15]....
        /*07d8*/ 	.word	0x00000670
        /*07dc*/ 	.word	0x000000ff
        /*07e0*/ 	.word	0x000124a0
        /*07e4*/ 	.short	0x0100
        /*07e6*/ 	.byte	0x08
	.zero		1


	//   ....[16]....
        /*07e8*/ 	.word	0x00000680
        /*07ec*/ 	.word	0x000000ff
        /*07f0*/ 	.word	0x00012498
        /*07f4*/ 	.short	0x0100
        /*07f6*/ 	.byte	0x08
	.zero		1


	//   ....[17]....
        /*07f8*/ 	.word	0x00000690
        /*07fc*/ 	.word	0x000000ff
        /*0800*/ 	.word	0x000124a8
        /*0804*/ 	.short	0x0100
        /*0806*/ 	.byte	0x08
	.zero		1


	//   ....[18]....
        /*0808*/ 	.word	0x000007d0
        /*080c*/ 	.word	0x000000ff
        /*0810*/ 	.word	0x000124b0
        /*0814*/ 	.short	0x0100
        /*0816*/ 	.byte	0x08
	.zero		1


	//   ....[19]....
        /*0818*/ 	.word	0x000007e0
        /*081c*/ 	.word	0x000000ff
        /*0820*/ 	.word	0x000124c0
        /*0824*/ 	.short	0x0100
        /*0826*/ 	.byte	0x08
	.zero		1


	//   ....[20]....
        /*0828*/ 	.word	0x000007f0
        /*082c*/ 	.word	0x000000ff
        /*0830*/ 	.word	0x000124b8
        /*0834*/ 	.short	0x0100
        /*0836*/ 	.byte	0x08
	.zero		1


	//   ....[21]....
        /*0838*/ 	.word	0x00000800
        /*083c*/ 	.word	0x000000ff
        /*0840*/ 	.word	0x000124c8
        /*0844*/ 	.short	0x0100
        /*0846*/ 	.byte	0x08
	.zero		1


	//   ....[22]....
        /*0848*/ 	.word	0x00001550
        /*084c*/ 	.word	0x000000ff
        /*0850*/ 	.word	0x00012400
        /*0854*/ 	.short	0x010a
        /*0856*/ 	.byte	0x2f
	.zero		1


	//   ....[23]....
        /*0858*/ 	.word	0x000015c0
        /*085c*/ 	.word	0x000000ff
        /*0860*/ 	.word	0x00012430
        /*0864*/ 	.short	0x010a
        /*0866*/ 	.byte	0x2f
	.zero		1


	//   ....[24]....
        /*0868*/ 	.word	0x00001600
        /*086c*/ 	.word	0x000000ff
        /*0870*/ 	.word	0x00012430
        /*0874*/ 	.short	0x010a
        /*0876*/ 	.byte	0x2f
	.zero		1


	//   ....[25]....
        /*0878*/ 	.word	0x00001d00
        /*087c*/ 	.word	0x000000ff
        /*0880*/ 	.word	0x00000000
        /*0884*/ 	.short	0x0101
        /*0886*/ 	.byte	0x08
	.zero		1


	//   ....[26]....
        /*0888*/ 	.word	0x00004370
        /*088c*/ 	.word	0x000000ff
        /*0890*/ 	.word	0x00012430
        /*0894*/ 	.short	0x010a
        /*0896*/ 	.byte	0x12
	.zero		1


	//   ....[27]....
        /*0898*/ 	.word	0x000043b0
        /*089c*/ 	.word	0x000000ff
        /*08a0*/ 	.word	0x00012430
        /*08a4*/ 	.short	0x010a
        /*08a6*/ 	.byte	0x12
	.zero		1


	//   ....[28]....
        /*08a8*/ 	.word	0x00004800
        /*08ac*/ 	.word	0x000000ff
        /*08b0*/ 	.word	0x00012450
        /*08b4*/ 	.short	0x010a
        /*08b6*/ 	.byte	0x09
	.zero		1


	//   ....[29]....
        /*08b8*/ 	.word	0x00004840
        /*08bc*/ 	.word	0x000000ff
        /*08c0*/ 	.word	0x00012450
        /*08c4*/ 	.short	0x010a
        /*08c6*/ 	.byte	0x09
	.zero		1


	//   ....[30]....
        /*08c8*/ 	.word	0x00004ae0
        /*08cc*/ 	.word	0x000000ff
        /*08d0*/ 	.word	0x00000000
        /*08d4*/ 	.short	0x0101
        /*08d6*/ 	.byte	0x12
	.zero		1


	//   ....[31]....
        /*08d8*/ 	.word	0x00006c50
        /*08dc*/ 	.word	0x000000ff
        /*08e0*/ 	.word	0x00000000
        /*08e4*/ 	.short	0x0101
        /*08e6*/ 	.byte	0x06
	.zero		1


	//   ....[32]....
        /*08e8*/ 	.word	0x000071a0
        /*08ec*/ 	.word	0x000000ff
        /*08f0*/ 	.word	0x00012430
        /*08f4*/ 	.short	0x010a
        /*08f6*/ 	.byte	0x11
	.zero		1


	//   ....[33]....
        /*08f8*/ 	.word	0x000071e0
        /*08fc*/ 	.word	0x000000ff
        /*0900*/ 	.word	0x00012430
        /*0904*/ 	.short	0x010a
        /*0906*/ 	.byte	0x11
	.zero		1


	//   ....[34]....
        /*0908*/ 	.word	0x00007620
        /*090c*/ 	.word	0x000000ff
        /*0910*/ 	.word	0x00012450
        /*0914*/ 	.short	0x010a
        /*0916*/ 	.byte	0x09
	.zero		1


	//   ....[35]....
        /*0918*/ 	.word	0x00007660
        /*091c*/ 	.word	0x000000ff
        /*0920*/ 	.word	0x00012450
        /*0924*/ 	.short	0x010a
        /*0926*/ 	.byte	0x09
	.zero		1


	//   ....[36]....
        /*0928*/ 	.word	0x00007940
        /*092c*/ 	.word	0x000000ff
        /*0930*/ 	.word	0x00000000
        /*0934*/ 	.short	0x0101
        /*0936*/ 	.byte	0x11
	.zero		1


	//   ....[37]....
        /*0938*/ 	.word	0x00008ef0
        /*093c*/ 	.word	0x000000ff
        /*0940*/ 	.word	0x00000000
        /*0944*/ 	.short	0x0101
        /*0946*/ 	.byte	0x06
	.zero		1


	//   ....[38]....
        /*0948*/ 	.word	0x00009380
        /*094c*/ 	.word	0x000000ff
        /*0950*/ 	.word	0x00012450
        /*0954*/ 	.short	0x010a
        /*0956*/ 	.byte	0x10
	.zero		1


	//   ....[39]....
        /*0958*/ 	.word	0x000093c0
        /*095c*/ 	.word	0x000000ff
        /*0960*/ 	.word	0x00012450
        /*0964*/ 	.short	0x010a
        /*0966*/ 	.byte	0x10
	.zero		1


	//   ....[40]....
        /*0968*/ 	.word	0x00009a20
        /*096c*/ 	.word	0x000000ff
        /*0970*/ 	.word	0x00000000
        /*0974*/ 	.short	0x0101
        /*0976*/ 	.byte	0x04
	.zero		1


	//   ....[41]....
        /*0978*/ 	.word	0x0000a950
        /*097c*/ 	.word	0x000000ff
        /*0980*/ 	.word	0x00000000
        /*0984*/ 	.short	0x0101
        /*0986*/ 	.byte	0x04
	.zero		1


	//   ....[42]....
        /*0988*/ 	.word	0x0000c7e0
        /*098c*/ 	.word	0x000000ff
        /*0990*/ 	.word	0x00012480
        /*0994*/ 	.short	0x010a
        /*0996*/ 	.byte	0x2b
	.zero		1


	//   ....[43]....
        /*0998*/ 	.word	0x0000ce80
        /*099c*/ 	.word	0x000000ff
        /*09a0*/ 	.word	0x00012470
        /*09a4*/ 	.short	0x0107
        /*09a6*/ 	.byte	0x2b
	.zero		1


	//   ....[44]....
        /*09a8*/ 	.word	0x0000cf10
        /*09ac*/ 	.word	0x000000ff
        /*09b0*/ 	.word	0x00012470
        /*09b4*/ 	.short	0x0101
        /*09b6*/ 	.byte	0x2b
	.zero		1


	//   ....[45]....
        /*09b8*/ 	.word	0x0000cf60
        /*09bc*/ 	.word	0x000000ff
        /*09c0*/ 	.word	0x00012440
        /*09c4*/ 	.short	0x010a
        /*09c6*/ 	.byte	0x2b
	.zero		1


	//   ....[46]....
        /*09c8*/ 	.word	0x0000d490
        /*09cc*/ 	.word	0x000000ff
        /*09d0*/ 	.word	0x00012430
        /*09d4*/ 	.short	0x0107
        /*09d6*/ 	.byte	0x2b
	.zero		1


	//   ....[47]....
        /*09d8*/ 	.word	0x0000d520
        /*09dc*/ 	.word	0x000000ff
        /*09e0*/ 	.word	0x00012430
        /*09e4*/ 	.short	0x0101
        /*09e6*/ 	.byte	0x2b
	.zero		1


	//   ....[48]....
        /*09e8*/ 	.word	0x0000de60
        /*09ec*/ 	.word	0x000000ff
        /*09f0*/ 	.word	0x00012400
        /*09f4*/ 	.short	0x0107
        /*09f6*/ 	.byte	0x2b
	.zero		1


	//   ....[49]....
        /*09f8*/ 	.word	0x0000dea0
        /*09fc*/ 	.word	0x000000ff
        /*0a00*/ 	.word	0x00012400
        /*0a04*/ 	.short	0x0101
        /*0a06*/ 	.byte	0x2b
	.zero		1


	//   ....[50]....
        /*0a08*/ 	.word	0x0000deb0
        /*0a0c*/ 	.word	0x000000ff
        /*0a10*/ 	.word	0x00012420
        /*0a14*/ 	.short	0x010a
        /*0a16*/ 	.byte	0x2b
	.zero		1


	//   ....[51]....
        /*0a18*/ 	.word	0x0000e360
        /*0a1c*/ 	.word	0x00000005
        /*0a20*/ 	.word	0x00012480
        /*0a24*/ 	.short	0x010a
        /*0a26*/ 	.byte	0x3f
	.zero		1


	//   ....[52]....
        /*0a28*/ 	.word	0x0000e8d0
        /*0a2c*/ 	.word	0x00000005
        /*0a30*/ 	.word	0x00012470
        /*0a34*/ 	.short	0x0107
        /*0a36*/ 	.byte	0x3f
	.zero		1


	//   ....[53]....
        /*0a38*/ 	.word	0x0000e960
        /*0a3c*/ 	.word	0x00000005
        /*0a40*/ 	.word	0x00012470
        /*0a44*/ 	.short	0x0101
        /*0a46*/ 	.byte	0x3f
	.zero		1


	//   ....[54]....
        /*0a48*/ 	.word	0x0000e990
        /*0a4c*/ 	.word	0x00000005
        /*0a50*/ 	.word	0x00012440
        /*0a54*/ 	.short	0x010a
        /*0a56*/ 	.byte	0x3f
	.zero		1


	//   ....[55]....
        /*0a58*/ 	.word	0x0000ee30
        /*0a5c*/ 	.word	0x00000005
        /*0a60*/ 	.word	0x00012430
        /*0a64*/ 	.short	0x0107
        /*0a66*/ 	.byte	0x3f
	.zero		1


	//   ....[56]....
        /*0a68*/ 	.word	0x0000eed0
        /*0a6c*/ 	.word	0x00000005
        /*0a70*/ 	.word	0x00012430
        /*0a74*/ 	.short	0x0101
        /*0a76*/ 	.byte	0x3f
	.zero		1


	//   ....[57]....
        /*0a78*/ 	.word	0x0000ef50
        /*0a7c*/ 	.word	0x00000003
        /*0a80*/ 	.word	0x00012470
        /*0a84*/ 	.short	0x010a
        /*0a86*/ 	.byte	0x3f
	.zero		1


	//   ....[58]....
        /*0a88*/ 	.word	0x0000efe0
        /*0a8c*/ 	.word	0x00000003
        /*0a90*/ 	.word	0x00012460
        /*0a94*/ 	.short	0x010a
        /*0a96*/ 	.byte	0x3f
	.zero		1


	//   ....[59]....
        /*0a98*/ 	.word	0x0000f3d0
        /*0a9c*/ 	.word	0x00000003
        /*0aa0*/ 	.word	0x00012450
        /*0aa4*/ 	.short	0x0101
        /*0aa6*/ 	.byte	0x3f
	.zero		1


	//   ....[60]....
        /*0aa8*/ 	.word	0x0000f470
        /*0aac*/ 	.word	0x00000003
        /*0ab0*/ 	.word	0x00000000
        /*0ab4*/ 	.short	0x0101
        /*0ab6*/ 	.byte	0x3f
	.zero		1


	//   ....[61]....
        /*0ab8*/ 	.word	0x0000f570
        /*0abc*/ 	.word	0x00000002
        /*0ac0*/ 	.word	0x00012470
        /*0ac4*/ 	.short	0x010a
        /*0ac6*/ 	.byte	0x3f
	.zero		1


	//   ....[62]....
        /*0ac8*/ 	.word	0x0000f620
        /*0acc*/ 	.word	0x00000002
        /*0ad0*/ 	.word	0x00012460
        /*0ad4*/ 	.short	0x010a
        /*0ad6*/ 	.byte	0x3f
	.zero		1


	//   ....[63]....
        /*0ad8*/ 	.word	0x0000fa10
        /*0adc*/ 	.word	0x00000002
        /*0ae0*/ 	.word	0x00012450
        /*0ae4*/ 	.short	0x0101
        /*0ae6*/ 	.byte	0x3f
	.zero		1


	//   ....[64]....
        /*0ae8*/ 	.word	0x0000faa0
        /*0aec*/ 	.word	0x00000002
        /*0af0*/ 	.word	0x00000000
        /*0af4*/ 	.short	0x0101
        /*0af6*/ 	.byte	0x3f
	.zero		1


	//   ....[65]....
        /*0af8*/ 	.word	0x0000fb40
        /*0afc*/ 	.word	0x00000006
        /*0b00*/ 	.word	0x00012420
        /*0b04*/ 	.short	0x010a
        /*0b06*/ 	.byte	0x3f
	.zero		1


	//   ....[66]....
        /*0b08*/ 	.word	0x0000fc60
        /*0b0c*/ 	.word	0x00000005
        /*0b10*/ 	.word	0x00012440
        /*0b14*/ 	.short	0x010a
        /*0b16*/ 	.byte	0x3f
	.zero		1


	//   ....[67]....
        /*0b18*/ 	.word	0x0000fd00
        /*0b1c*/ 	.word	0x00000003
        /*0b20*/ 	.word	0x00012440
        /*0b24*/ 	.short	0x010a
        /*0b26*/ 	.byte	0x3f
	.zero		1


	//   ....[68]....
        /*0b28*/ 	.word	0x0000fd40
        /*0b2c*/ 	.word	0x00000005
        /*0b30*/ 	.word	0x00012460
        /*0b34*/ 	.short	0x010a
        /*0b36*/ 	.byte	0x3f
	.zero		1


	//   ....[69]....
        /*0b38*/ 	.word	0x0000fd80
        /*0b3c*/ 	.word	0x00000003
        /*0b40*/ 	.word	0x00012460
        /*0b44*/ 	.short	0x010a
        /*0b46*/ 	.byte	0x3f
	.zero		1


	//   ....[70]....
        /*0b48*/ 	.word	0x0000fdc0
        /*0b4c*/ 	.word	0x00000005
        /*0b50*/ 	.word	0x00012480
        /*0b54*/ 	.short	0x010a
        /*0b56*/ 	.byte	0x3f
	.zero		1


	//   ....[71]....
        /*0b58*/ 	.word	0x0000fe00
        /*0b5c*/ 	.word	0x00000003
        /*0b60*/ 	.word	0x00012480
        /*0b64*/ 	.short	0x010a
        /*0b66*/ 	.byte	0x3f
	.zero		1


	//   ....[72]....
        /*0b68*/ 	.word	0x0000fe70
        /*0b6c*/ 	.word	0x00000003
        /*0b70*/ 	.word	0x00012400
        /*0b74*/ 	.short	0x010a
        /*0b76*/ 	.byte	0x3f
	.zero		1


	//   ....[73]....
        /*0b78*/ 	.word	0x0000fed0
        /*0b7c*/ 	.word	0x00000003
        /*0b80*/ 	.word	0x00012430
        /*0b84*/ 	.short	0x010a
        /*0b86*/ 	.byte	0x3f
	.zero		1


	//   ....[74]....
        /*0b88*/ 	.word	0x0000ff30
        /*0b8c*/ 	.word	0x00000009
        /*0b90*/ 	.word	0x00012430
        /*0b94*/ 	.short	0x010a
        /*0b96*/ 	.byte	0x3f
	.zero		1


	//   ....[75]....
        /*0b98*/ 	.word	0x0000ff90
        /*0b9c*/ 	.word	0x00000009
        /*0ba0*/ 	.word	0x00012450
        /*0ba4*/ 	.short	0x010a
        /*0ba6*/ 	.byte	0x3f
	.zero		1


	//   ....[76]....
        /*0ba8*/ 	.word	0x0000fff0
        /*0bac*/ 	.word	0x00000009
        /*0bb0*/ 	.word	0x00012430
        /*0bb4*/ 	.short	0x010a
        /*0bb6*/ 	.byte	0x3f
	.zero		1


	//   ....[77]....
        /*0bb8*/ 	.word	0x00010050
        /*0bbc*/ 	.word	0x00000009
        /*0bc0*/ 	.word	0x00012450
        /*0bc4*/ 	.short	0x010a
        /*0bc6*/ 	.byte	0x3f
	.zero		1


	//   ....[78]....
        /*0bc8*/ 	.word	0x000100b0
        /*0bcc*/ 	.word	0x00000006
        /*0bd0*/ 	.word	0x00012450
        /*0bd4*/ 	.short	0x010a
        /*0bd6*/ 	.byte	0x3f
	.zero		1


	//   ....[79]....
        /*0bd8*/ 	.word	0x000101a0
        /*0bdc*/ 	.word	0x0000001b
        /*0be0*/ 	.word	0x00012480
        /*0be4*/ 	.short	0x010a
        /*0be6*/ 	.byte	0x3f
	.zero		1


	//   ....[80]....
        /*0be8*/ 	.word	0x00010960
        /*0bec*/ 	.word	0x0000001b
        /*0bf0*/ 	.word	0x00012440
        /*0bf4*/ 	.short	0x010a
        /*0bf6*/ 	.byte	0x3f
	.zero		1


	//   ....[81]....
        /*0bf8*/ 	.word	0x000116b0
        /*0bfc*/ 	.word	0x0000001b
        /*0c00*/ 	.word	0x00012420
        /*0c04*/ 	.short	0x010a
        /*0c06*/ 	.byte	0x3f
	.zero		1


	//   ....[82]....
        /*0c08*/ 	.word	0x00011700
        /*0c0c*/ 	.word	0x00000005
        /*0c10*/ 	.word	0x00012480
        /*0c14*/ 	.short	0x010a
        /*0c16*/ 	.byte	0x3f
	.zero		1


	//   ....[83]....
        /*0c18*/ 	.word	0x00011dd0
        /*0c1c*/ 	.word	0x00000005
        /*0c20*/ 	.word	0x00012440
        /*0c24*/ 	.short	0x010a
        /*0c26*/ 	.byte	0x3f
	.zero		1


	//   ....[84]....
        /*0c28*/ 	.word	0x000123a0
        /*0c2c*/ 	.word	0x00000003
        /*0c30*/ 	.word	0x00012470
        /*0c34*/ 	.short	0x010a
        /*0c36*/ 	.byte	0x3f
	.zero		1


	//   ....[85]....
        /*0c38*/ 	.word	0x000123f0
        /*0c3c*/ 	.word	0x00000003
        /*0c40*/ 	.word	0x00012460
        /*0c44*/ 	.short	0x010a
        /*0c46*/ 	.byte	0x3f
	.zero		1


	//   ....[86]....
        /*0c48*/ 	.word	0x00012440
        /*0c4c*/ 	.word	0x00000002
        /*0c50*/ 	.word	0x00012470
        /*0c54*/ 	.short	0x010a
        /*0c56*/ 	.byte	0x3f
	.zero		1


	//   ....[87]....
        /*0c58*/ 	.word	0x00012490
        /*0c5c*/ 	.word	0x00000002
        /*0c60*/ 	.word	0x00012460
        /*0c64*/ 	.short	0x010a
        /*0c66*/ 	.byte	0x3f
	.zero		1


	//   ....[88]....
        /*0c68*/ 	.word	0x000124e0
        /*0c6c*/ 	.word	0x00000006
        /*0c70*/ 	.word	0x00012420
        /*0c74*/ 	.short	0x010a
        /*0c76*/ 	.byte	0x3f
	.zero		1


	//   ....[89]....
        /*0c78*/ 	.word	0x00012530
        /*0c7c*/ 	.word	0x00000005
        /*0c80*/ 	.word	0x00012440
        /*0c84*/ 	.short	0x010a
        /*0c86*/ 	.byte	0x3f
	.zero		1


	//   ....[90]....
        /*0c88*/ 	.word	0x00012580
        /*0c8c*/ 	.word	0x00000003
        /*0c90*/ 	.word	0x00012440
        /*0c94*/ 	.short	0x010a
        /*0c96*/ 	.byte	0x3f
	.zero		1


	//   ....[91]....
        /*0c98*/ 	.word	0x000125d0
        /*0c9c*/ 	.word	0x00000005
        /*0ca0*/ 	.word	0x00012460
        /*0ca4*/ 	.short	0x010a
        /*0ca6*/ 	.byte	0x3f
	.zero		1


	//   ....[92]....
        /*0ca8*/ 	.word	0x00012620
        /*0cac*/ 	.word	0x00000003
        /*0cb0*/ 	.word	0x00012460
        /*0cb4*/ 	.short	0x010a
        /*0cb6*/ 	.byte	0x3f
	.zero		1


	//   ....[93]....
        /*0cb8*/ 	.word	0x00012670
        /*0cbc*/ 	.word	0x00000005
        /*0cc0*/ 	.word	0x00012480
        /*0cc4*/ 	.short	0x010a
        /*0cc6*/ 	.byte	0x3f
	.zero		1


	//----- nvinfo : EIATTR_NUM_MBARRIERS
	.align		4
.L_1574:
        /*0cc8*/ 	.byte	0x03, 0x38
        /*0cca*/ 	.short	0x0016


	//----- nvinfo : EIATTR_EXIT_INSTR_OFFSETS
	.align		4
        /*0ccc*/ 	.byte	0x04, 0x1c
        /*0cce*/ 	.short	(.L_1576 - .L_1575)


	//   ....[0]....
.L_1575:
        /*0cd0*/ 	.word	0x0000fe50


	//----- nvinfo : EIATTR_MAX_THREADS
	.align		4
.L_1576:
        /*0cd4*/ 	.byte	0x04, 0x05
        /*0cd6*/ 	.short	(.L_1578 - .L_1577)
.L_1577:
        /*0cd8*/ 	.word	0x00000200
        /*0cdc*/ 	.word	0x00000001
        /*0ce0*/ 	.word	0x00000001


	//----- nvinfo : EIATTR_CRS_STACK_SIZE
	.align		4
.L_1578:
        /*0ce4*/ 	.byte	0x04, 0x1e
        /*0ce6*/ 	.short	(.L_1580 - .L_1579)
.L_1579:
        /*0ce8*/ 	.word	0x00000000


	//----- nvinfo : EIATTR_CBANK_PARAM_SIZE
	.align		4
.L_1580:
        /*0cec*/ 	.byte	0x03, 0x19
        /*0cee*/ 	.short	0x0a70


	//----- nvinfo : EIATTR_PARAM_CBANK
	.align		4
        /*0cf0*/ 	.byte	0x04, 0x0a
        /*0cf2*/ 	.short	(.L_1582 - .L_1581)
	.align		4
.L_1581:
        /*0cf4*/ 	.word	index@(.nv.constant0._ZN7cutlass13device_kernelIN5flash11enable_sm90INS1_16FlashAttnFwdSm90INS1_25CollectiveMainloopFwdSm90ILi2EN4cute5tupleIJNS5_1CILi1EEES8_S8_EEENS6_IJNS7_ILi192EEENS7_ILi160EEENS7_ILi64EEEEEELi64ENS_12float_e4m3_tEfNS_4arch4Sm90ELb1ELb0ELb0ELb0ELb1ELb0ELb0ELb1ELb1ELb1ELb1ELb0EEENS1_21CollectiveEpilogueFwdINS6_IJSA_SC_SB_EEES9_NS_10bfloat16_tESG_Li384ELb0ELb1ELb1ELb1EEENS1_19SingleTileSchedulerILb0ELb1ELb1ELi192EEEEEEEEEvNT_6ParamsE)
        /*0cf8*/ 	.short	0x0210
        /*0cfa*/ 	.short	0x0a70


	//----- nvinfo : EIATTR_SW_WAR
	.align		4
.L_1582:
        /*0cfc*/ 	.byte	0x04, 0x36
        /*0cfe*/ 	.short	(.L_1584 - .L_1583)
.L_1583:
        /*0d00*/ 	.word	0x00000008
.L_1584:


//--------------------- .nv.info._ZN7cutlass13device_kernelIN5flash11enable_sm90INS1_16FlashAttnFwdSm90INS1_25CollectiveMainloopFwdSm90ILi2EN4cute5tupleIJNS5_1CILi1EEES8_S8_EEENS6_IJNS7_ILi192EEENS7_ILi160EEENS7_ILi64EEEEEELi64ENS_12float_e4m3_tEfNS_4arch4Sm90ELb1ELb0ELb0ELb1ELb1ELb0ELb0ELb1ELb1ELb1ELb1ELb0EEENS1_21CollectiveEpilogueFwdINS6_IJSA_SC_SB_EEES9_NS_10bfloat16_tESG_Li384ELb1ELb1ELb1ELb1EEENS1_36VarlenDynamicPersistentTileSchedulerILi192ELi160ELi384ELi128ELb1ELb1ELb1ELb1ELb1ELb1EEEEEEEEEvNT_6ParamsE --------------------------
	.section	.nv.info._ZN7cutlass13device_kernelIN5flash11enable_sm90INS1_16FlashAttnFwdSm90INS1_25CollectiveMainloopFwdSm90ILi2EN4cute5tupleIJNS5_1CILi1EEES8_S8_EEENS6_IJNS7_ILi192EEENS7_ILi160EEENS7_ILi64EEEEEELi64ENS_12float_e4m3_tEfNS_4arch4Sm90ELb1ELb0ELb0ELb1ELb1ELb0ELb0ELb1ELb1ELb1ELb1ELb0EEENS1_21CollectiveEpilogueFwdINS6_IJSA_SC_SB_EEES9_NS_10bfloat16_tESG_Li384ELb1ELb1ELb1ELb1EEENS1_36VarlenDynamicPersistentTileSchedulerILi192ELi160ELi384ELi128ELb1ELb1ELb1ELb1ELb1ELb1EEEEEEEEEvNT_6ParamsE,"",@"SHT_CUDA_INFO"
	.sectionflags	@""
	.align	4


	//----- nvinfo : EIATTR_CUDA_API_VERSION
	.align		4
        /*0000*/ 	.byte	0x04, 0x37
        /*0002*/ 	.short	(.L_1586 - .L_1585)
.L_1585:
        /*0004*/ 	.word	0x00000082


	//----- nvinfo : EIATTR_KPARAM_INFO
	.align		4
.L_1586:
        /*0008*/ 	.byte	0x04, 0x17
        /*000a*/ 	.short	(.L_1588 - .L_1587)
.L_1587:
        /*000c*/ 	.word	0x00000000
        /*0010*/ 	.short	0x0000
        /*0012*/ 	.short	0x0070
        /*0014*/ 	.byte	0x00, 0xf0, 0x01, 0x2a


	//----- nvinfo : EIATTR_SPARSE_MMA_MASK
	.align		4
.L_1588:
        /*0018*/ 	.byte	0x03, 0x50
        /*001a*/ 	.short	0x0000


	//----- nvinfo : EIATTR_MAXREG_COUNT
	.align		4
        /*001c*/ 	.byte	0x03, 0x1b
        /*001e*/ 	.short	0x0080


	//----- nvinfo : EIATTR_NUM_BARRIERS
	.align		4
        /*0020*/ 	.byte	0x02, 0x4c
        /*0022*/ 	.byte	0x09
	.zero		1


	//----- nvinfo : EIATTR_EXTERNS
	.align		4
        /*0024*/ 	.byte	0x04, 0x0f
        /*0026*/ 	.short	(.L_1590 - .L_1589)


	//   ....[0]....
	.align		4
.L_1589:
        /*0028*/ 	.word	index@(__assertfail)


	//----- nvinfo : EIATTR_ANNOTATIONS
	.align		4
.L_1590:
        /*002c*/ 	.byte	0x04, 0x55
        /*002e*/ 	.short	(.L_1592 - .L_1591)


	//   ....[0]....
.L_1591:
        /* <DEDUP_REMOVED lines=56> */


	//----- nvinfo : EIATTR_MERCURY_ISA_VERSION
	.align		4
.L_1592:
        /*0398*/ 	.byte	0x03, 0x5f
        /*039a*/ 	.short	0x0101


	//----- nvinfo : EIATTR_UNUSED_LOAD_BYTE_OFFSET
	.align		4
        /*039c*/ 	.byte	0x04, 0x44
        /*039e*/ 	.short	(.L_1594 - .L_1593)


	//   ....[0]....
.L_1593:
        /*03a0*/ 	.word	0x00000940
        /*03a4*/ 	.word	0x0000fff0


	//   ....[1]....
        /*03a8*/ 	.word	0x0000a1b0
        /*03ac*/ 	.word	0x0000fff0


	//----- nvinfo : EIATTR_INT_WARP_WIDE_INSTR_OFFSETS
	.align		4
.L_1594:
        /*03b0*/ 	.byte	0x04, 0x31
        /*03b2*/ 	.short	(.L_1596 - .L_1595)


	//   ....[0]....
.L_1595:
        /*03b4*/ 	.word	0x000000c0


	//   ....[1]....
        /*03b8*/ 	.word	0x000000d0


	//   ....[2]....
        /*03bc*/ 	.word	0x00000170


	//   ....[3]....
        /*03c0*/ 	.word	0x0000e8f0


	//   ....[4]....
        /*03c4*/ 	.word	0x0000e980


	//   ....[5]....
        /*03c8*/ 	.word	0x00012560


	//   ....[6]....
        /*03cc*/ 	.word	0x000125f0


	//----- nvinfo : EIATTR_COOP_GROUP_MASK_REGIDS
	.align		4
.L_1596:
        /*03d0*/ 	.byte	0x04, 0x29
        /*03d2*/ 	.short	(.L_1598 - .L_1597)


	//   ....[0]....
.L_1597:
        /*03d4*/ 	.word	0xffffffff


	//   ....[1]....
        /*03d8*/ 	.word	0xffffffff


	//   ....[2]....
        /*03dc*/ 	.word	0xffffffff


	//   ....[3]....
        /*03e0*/ 	.word	0xffffffff


	//   ....[4]....
        /*03e4*/ 	.word	0xffffffff


	//   ....[5]....
        /*03e8*/ 	.word	0xffffffff


	//   ....[6]....
        /*03ec*/ 	.word	0xffffffff


	//   ....[7]....
        /*03f0*/ 	.word	0xffffffff


	//   ....[8]....
        /*03f4*/ 	.word	0xffffffff


	//   ....[9]....
        /*03f8*/ 	.word	0xffffffff


	//   ....[10]....
        /*03fc*/ 	.word	0xffffffff


	//   ....[11]....
        /*0400*/ 	.word	0xffffffff


	//   ....[12]....
        /*0404*/ 	.word	0xffffffff


	//   ....[13]....
        /*0408*/ 	.word	0xffffffff


	//   ....[14]....
        /*040c*/ 	.word	0xffffffff


	//   ....[15]....
        /*0410*/ 	.word	0xffffffff


	//   ....[16]....
        /*0414*/ 	.word	0xffffffff


	//   ....[17]....
        /*0418*/ 	.word	0xffffffff


	//   ....[18]....
        /*041c*/ 	.word	0xffffffff


	//   ....[19]....
        /*0420*/ 	.word	0xffffffff


	//   ....[20]....
        /*0424*/ 	.word	0xffffffff


	//   ....[21]....
        /*0428*/ 	.word	0xffffffff


	//   ....[22]....
        /*042c*/ 	.word	0xffffffff


	//   ....[23]....
        /*0430*/ 	.word	0xffffffff


	//   ....[24]....
        /*0434*/ 	.word	0xffffffff


	//   ....[25]....
        /*0438*/ 	.word	0xffffffff


	//   ....[26]....
        /*043c*/ 	.word	0xffffffff


	//   ....[27]....
        /*0440*/ 	.word	0xffffffff


	//   ....[28]....
        /*0444*/ 	.word	0xffffffff


	//   ....[29]....
        /*0448*/ 	.word	0xffffffff


	//   ....[30]....
        /*044c*/ 	.word	0xffffffff


	//   ....[31]....
        /*0450*/ 	.word	0xffffffff


	//   ....[32]....
        /*0454*/ 	.word	0xffffffff


	//   ....[33]....
        /*0458*/ 	.word	0xffffffff


	//   ....[34]....
        /*045c*/ 	.word	0xffffffff


	//   ....[35]....
        /*0460*/ 	.word	0xffffffff


	//   ....[36]....
        /*0464*/ 	.word	0xffffffff


	//   ....[37]....
        /*0468*/ 	.word	0xffffffff


	//   ....[38]....
        /*046c*/ 	.word	0xffffffff


	//   ....[39]....
        /*0470*/ 	.word	0xffffffff


	//   ....[40]....
        /*0474*/ 	.word	0xffffffff


	//   ....[41]....
        /*0478*/ 	.word	0xffffffff


	//   ....[42]....
        /*047c*/ 	.word	0xffffffff


	//   ....[43]....
        /*0480*/ 	.word	0xffffffff


	//   ....[44]....
        /*0484*/ 	.word	0xffffffff


	//   ....[45]....
        /*0488*/ 	.word	0xffffffff


	//   ....[46]....
        /*048c*/ 	.word	0xffffffff


	//   ....[47]....
        /*0490*/ 	.word	0xffffffff


	//   ....[48]....
        /*0494*/ 	.word	0xffffffff


	//   ....[49]....
        /*0498*/ 	.word	0xffffffff


	//   ....[50]....
        /*049c*/ 	.word	0xffffffff


	//   ....[51]....
        /*04a0*/ 	.word	0xffffffff


	//   ....[52]....
        /*04a4*/ 	.word	0xffffffff


	//   ....[53]....
        /*04a8*/ 	.word	0xffffffff


	//   ....[54]....
        /*04ac*/ 	.word	0xffffffff


	//   ....[55]....
        /*04b0*/ 	.word	0xffffffff


	//   ....[56]....
        /*04b4*/ 	.word	0xffffffff


	//   ....[57]....
        /*04b8*/ 	.word	0xffffffff


	//   ....[58]....
        /*04bc*/ 	.word	0xffffffff


	//   ....[59]....
        /*04c0*/ 	.word	0xffffffff


	//   ....[60]....
        /*04c4*/ 	.word	0xffffffff


	//   ....[61]....
        /*04c8*/ 	.word	0xffffffff


	//   ....[62]....
        /*04cc*/ 	.word	0xffffffff


	//   ....[63]....
        /*04d0*/ 	.word	0xffffffff


	//   ....[64]....
        /*04d4*/ 	.word	0xffffffff


	//   ....[65]....
        /*04d8*/ 	.word	0xffffffff


	//   ....[66]....
        /*04dc*/ 	.word	0xffffffff


	//   ....[67]....
        /*04e0*/ 	.word	0xffffffff


	//   ....[68]....
        /*04e4*/ 	.word	0xffffffff


	//   ....[69]....
        /*04e8*/ 	.word	0xffffffff


	//   ....[70]....
        /*04ec*/ 	.word	0xffffffff


	//   ....[71]....
        /*04f0*/ 	.word	0xffffffff


	//   ....[72]....
        /*04f4*/ 	.word	0xffffffff


	//   ....[73]....
        /*04f8*/ 	.word	0xffffffff


	//   ....[74]....
        /*04fc*/ 	.word	0xffffffff


	//   ....[75]....
        /*0500*/ 	.word	0xffffffff


	//   ....[76]....
        /*0504*/ 	.word	0xffffffff


	//   ....[77]....
        /*0508*/ 	.word	0xffffffff


	//   ....[78]....
        /*050c*/ 	.word	0xffffffff


	//   ....[79]....
        /*0510*/ 	.word	0xffffffff


	//   ....[80]....
        /*0514*/ 	.word	0xffffffff


	//   ....[81]....
        /*0518*/ 	.word	0xffffffff


	//   ....[82]....
        /*051c*/ 	.word	0xffffffff


	//   ....[83]....
        /*0520*/ 	.word	0xffffffff


	//   ....[84]....
        /*0524*/ 	.word	0xffffffff


	//   ....[85]....
        /*0528*/ 	.word	0xffffffff


	//   ....[86]....
        /*052c*/ 	.word	0xffffffff


	//   ....[87]....
        /*0530*/ 	.word	0xffffffff


	//   ....[88]....
        /*0534*/ 	.word	0xffffffff


	//   ....[89]....
        /*0538*/ 	.word	0xffffffff


	//   ....[90]....
        /*053c*/ 	.word	0xffffffff


	//   ....[91]....
        /*0540*/ 	.word	0xffffffff


	//   ....[92]....
        /*0544*/ 	.word	0xffffffff


	//   ....[93]....
        /*0548*/ 	.word	0xffffffff


	//   ....[94]....
        /*054c*/ 	.word	0xffffffff


	//   ....[95]....
        /*0550*/ 	.word	0xffffffff


	//   ....[96]....
        /*0554*/ 	.word	0xffffffff


	//   ....[97]....
        /*0558*/ 	.word	0xffffffff


	//   ....[98]....
        /*055c*/ 	.word	0xffffffff


	//   ....[99]....
        /*0560*/ 	.word	0xffffffff


	//   ....[100]....
        /*0564*/ 	.word	0xffffffff


	//   ....[101]....
        /*0568*/ 	.word	0xffffffff


	//   ....[102]....
        /*056c*/ 	.word	0xffffffff


	//   ....[103]....
        /*0570*/ 	.word	0xffffffff


	//   ....[104]....
        /*0574*/ 	.word	0xffffffff


	//   ....[105]....
        /*0578*/ 	.word	0xffffffff


	//   ....[106]....
        /*057c*/ 	.word	0xffffffff


	//   ....[107]....
        /*0580*/ 	.word	0xffffffff


	//   ....[108]....
        /*0584*/ 	.word	0xffffffff


	//   ....[109]....
        /*0588*/ 	.word	0xffffffff


	//   ....[110]....
        /*058c*/ 	.word	0xffffffff


	//   ....[111]....
        /*0590*/ 	.word	0xffffffff


	//   ....[112]....
        /*0594*/ 	.word	0xffffffff


	//   ....[113]....
        /*0598*/ 	.word	0xffffffff


	//   ....[114]....
        /*059c*/ 	.word	0xffffffff


	//   ....[115]....
        /*05a0*/ 	.word	0xffffffff


	//   ....[116]....
        /*05a4*/ 	.word	0xffffffff


	//   ....[117]....
        /*05a8*/ 	.word	0xffffffff


	//   ....[118]....
        /*05ac*/ 	.word	0xffffffff


	//   ....[119]....
        /*05b0*/ 	.word	0xffffffff


	//   ....[120]....
        /*05b4*/ 	.word	0xffffffff


	//   ....[121]....
        /*05b8*/ 	.word	0xffffffff


	//   ....[122]....
        /*05bc*/ 	.word	0xffffffff


	//   ....[123]....
        /*05c0*/ 	.word	0xffffffff


	//   ....[124]....
        /*05c4*/ 	.word	0xffffffff


	//   ....[125]....
        /*05c8*/ 	.word	0xffffffff


	//   ....[126]....
        /*05cc*/ 	.word	0xffffffff


	//   ....[127]....
        /*05d0*/ 	.word	0xffffffff


	//   ....[128]....
        /*05d4*/ 	.word	0xffffffff


	//   ....[129]....
        /*05d8*/ 	.word	0xffffffff


	//   ....[130]....
        /*05dc*/ 	.word	0xffffffff


	//   ....[131]....
        /*05e0*/ 	.word	0xffffffff


	//   ....[132]....
        /*05e4*/ 	.word	0xffffffff


	//   ....[133]....
        /*05e8*/ 	.word	0xffffffff


	//   ....[134]....
        /*05ec*/ 	.word	0xffffffff


	//   ....[135]....
        /*05f0*/ 	.word	0xffffffff


	//   ....[136]....
        /*05f4*/ 	.word	0xffffffff


	//   ....[137]....
        /*05f8*/ 	.word	0xffffffff


	//   ....[138]....
        /*05fc*/ 	.word	0xffffffff


	//   ....[139]....
        /*0600*/ 	.word	0xffffffff


	//   ....[140]....
        /*0604*/ 	.word	0xffffffff


	//   ....[141]....
        /*0608*/ 	.word	0xffffffff


	//   ....[142]....
        /*060c*/ 	.word	0xffffffff


	//   ....[143]....
        /*0610*/ 	.word	0xffffffff


	//   ....[144]....
        /*0614*/ 	.word	0xffffffff


	//   ....[145]....
        /*0618*/ 	.word	0xffffffff


	//   ....[146]....
        /*061c*/ 	.word	0xffffffff


	//   ....[147]....
        /*0620*/ 	.word	0xffffffff


	//   ....[148]....
        /*0624*/ 	.word	0xffffffff


	//   ....[149]....
        /*0628*/ 	.word	0xffffffff


	//   ....[150]....
        /*062c*/ 	.word	0xffffffff


	//   ....[151]....
        /*0630*/ 	.word	0xffffffff


	//   ....[152]....
        /*0634*/ 	.word	0xffffffff


	//   ....[153]....
        /*0638*/ 	.word	0xffffffff


	//   ....[154]....
        /*063c*/ 	.word	0xffffffff


	//   ....[155]....
        /*0640*/ 	.word	0xffffffff


	//   ....[156]....
        /*0644*/ 	.word	0xffffffff


	//   ....[157]....
        /*0648*/ 	.word	0xffffffff


	//   ....[158]....
        /*064c*/ 	.word	0xffffffff


	//   ....[159]....
        /*0650*/ 	.word	0xffffffff


	//   ....[160]....
        /*0654*/ 	.word	0xffffffff


	//   ....[161]....
        /*0658*/ 	.word	0xffffffff


	//   ....[162]....
        /*065c*/ 	.word	0xffffffff


	//   ....[163]....
        /*0660*/ 	.word	0xffffffff


	//   ....[164]....
        /*0664*/ 	.word	0xffffffff


	//   ....[165]....
        /*0668*/ 	.word	0xffffffff


	//   ....[166]....
        /*066c*/ 	.word	0xffffffff


	//   ....[167]....
        /*0670*/ 	.word	0xffffffff


	//   ....[168]....
        /*0674*/ 	.word	0xffffffff


	//   ....[169]....
        /*0678*/ 	.word	0xffffffff


	//   ....[170]....
        /*067c*/ 	.word	0xffffffff


	//   ....[171]....
        /*0680*/ 	.word	0x0500000f


	//   ....[172]....
        /*0684*/ 	.word	0x0500000f


	//   ....[173]....
        /*0688*/ 	.word	0x0500000f


	//   ....[174]....
        /*068c*/ 	.word	0x0500000f


	//   ....[175]....
        /*0690*/ 	.word	0x0500000f


	//   ....[176]....
        /*0694*/ 	.word	0x0500000f


	//   ....[177]....
        /*0698*/ 	.word	0x0500000f


	//   ....[178]....
        /*069c*/ 	.word	0x0500000f


	//   ....[179]....
        /*06a0*/ 	.word	0x0500000f


	//   ....[180]....
        /*06a4*/ 	.word	0x0500000f


	//   ....[181]....
        /*06a8*/ 	.word	0x0500000f


	//   ....[182]....
        /*06ac*/ 	.word	0x0500000f


	//   ....[183]....
        /*06b0*/ 	.word	0x0500000f


	//   ....[184]....
        /*06b4*/ 	.word	0x0500000f


	//   ....[185]....
        /*06b8*/ 	.word	0x0500000f


	//   ....[186]....
        /*06bc*/ 	.word	0x0500000f


	//   ....[187]....
        /*06c0*/ 	.word	0x0500000f


	//   ....[188]....
        /*06c4*/ 	.word	0x0500000f


	//   ....[189]....
        /*06c8*/ 	.word	0x0500000f


	//   ....[190]....
        /*06cc*/ 	.word	0x0500000f


	//   ....[191]....
        /*06d0*/ 	.word	0x0500000f


	//   ....[192]....
        /*06d4*/ 	.word	0x0500000f


	//   ....[193]....
        /*06d8*/ 	.word	0x0500000f


	//   ....[194]....
        /*06dc*/ 	.word	0x0500000f


	//   ....[195]....
        /*06e0*/ 	.word	0x0500000f


	//   ....[196]....
        /*06e4*/ 	.word	0x0500000f


	//   ....[197]....
        /*06e8*/ 	.word	0x0500000f


	//   ....[198]....
        /*06ec*/ 	.word	0x0500000f


	//   ....[199]....
        /*06f0*/ 	.word	0x0500000f


	//   ....[200]....
        /*06f4*/ 	.word	0x0500000f


	//   ....[201]....
        /*06f8*/ 	.word	0x0500000f


	//   ....[202]....
        /*06fc*/ 	.word	0x0500000f


	//   ....[203]....
        /*0700*/ 	.word	0x0500000f


	//   ....[204]....
        /*0704*/ 	.word	0x0500000f


	//   ....[205]....
        /*0708*/ 	.word	0x0500000f


	//   ....[206]....
        /*070c*/ 	.word	0x0500000f


	//   ....[207]....
        /*0710*/ 	.word	0x0500000f


	//   ....[208]....
        /*0714*/ 	.word	0x0500000f


	//   ....[209]....
        /*0718*/ 	.word	0x0500000f


	//   ....[210]....
        /*071c*/ 	.word	0x0500000f


	//   ....[211]....
        /*0720*/ 	.word	0x0500000f


	//   ....[212]....
        /*0724*/ 	.word	0x0500000f


	//   ....[213]....
        /*0728*/ 	.word	0x0500000f


	//   ....[214]....
        /*072c*/ 	.word	0x0500000f


	//   ....[215]....
        /*0730*/ 	.word	0x0500000f


	//   ....[216]....
        /*0734*/ 	.word	0x0500000f


	//   ....[217]....
        /*0738*/ 	.word	0x0500000f


	//   ....[218]....
        /*073c*/ 	.word	0x0500000f


	//   ....[219]....
        /*0740*/ 	.word	0x0500000f


	//   ....[220]....
        /*0744*/ 	.word	0x0500000f


	//   ....[221]....
        /*0748*/ 	.word	0x0500000f


	//   ....[222]....
        /*074c*/ 	.word	0x0500000f


	//   ....[223]....
        /*0750*/ 	.word	0x0500000f


	//   ....[224]....
        /*0754*/ 	.word	0x0500000f


	//----- nvinfo : EIATTR_COOP_GROUP_INSTR_OFFSETS
	.align		4
.L_1598:
        /*0758*/ 	.byte	0x04, 0x28
        /*075a*/ 	.short	(.L_1600 - .L_1599)


	//   ....[0]....
.L_1599:
        /*075c*/ 	.word	0x00000070


	//   ....[1]....
        /*0760*/ 	.word	0x000000b0


	//   ....[2]....
        /*0764*/ 	.word	0x000002d0


	//   ....[3]....
        /*0768*/ 	.word	0x00000430


	//   ....[4]....
        /*076c*/ 	.word	0x00000550


	//   ....[5]....
        /*0770*/ 	.word	0x000006b0


	//   ....[6]....
        /*0774*/ 	.word	0x00001b00


	//   ....[7]....
        /*0778*/ 	.word	0x000023b0


	//   ....[8]....
        /*077c*/ 	.word	0x000023e0


	//   ....[9]....
        /*0780*/ 	.word	0x00002c90


	//   ....[10]....
        /*0784*/ 	.word	0x00002d60


	//   ....[11]....
        /*0788*/ 	.word	0x00003870


	//   ....[12]....
        /*078c*/ 	.word	0x00003920


	//   ....[13]....
        /*0790*/ 	.word	0x000050f0


	//   ....[14]....
        /*0794*/ 	.word	0x000058d0


	//   ....[15]....
        /*0798*/ 	.word	0x000058f0


	//   ....[16]....
        /*079c*/ 	.word	0x00005900


	//   ....[17]....
        /*07a0*/ 	.word	0x00006480


	//   ....[18]....
        /*07a4*/ 	.word	0x000064e0


	//   ....[19]....
        /*07a8*/ 	.word	0x00008380


	//   ....[20]....
        /*07ac*/ 	.word	0x00008390


	//   ....[21]....
        /*07b0*/ 	.word	0x000083c0


	//   ....[22]....
        /*07b4*/ 	.word	0x000083e0


	//   ....[23]....
        /*07b8*/ 	.word	0x00009bf0


	//   ....[24]....
        /*07bc*/ 	.word	0x00009c00


	//   ....[25]....
        /*07c0*/ 	.word	0x00009c80


	//   ....[26]....
        /*07c4*/ 	.word	0x00009c90


	//   ....[27]....
        /*07c8*/ 	.word	0x0000a690


	//   ....[28]....
        /*07cc*/ 	.word	0x0000a6a0


	//   ....[29]....
        /*07d0*/ 	.word	0x0000a6b0


	//   ....[30]....
        /*07d4*/ 	.word	0x0000a6c0


	//   ....[31]....
        /*07d8*/ 	.word	0x0000a6d0


	//   ....[32]....
        /*07dc*/ 	.word	0x0000a6e0


	//   ....[33]....
        /*07e0*/ 	.word	0x0000a6f0


	//   ....[34]....
        /*07e4*/ 	.word	0x0000a700


	//   ....[35]....
        /*07e8*/ 	.word	0x0000a710


	//   ....[36]....
        /*07ec*/ 	.word	0x0000a730


	//   ....[37]....
        /*07f0*/ 	.word	0x0000a750


	//   ....[38]....
        /*07f4*/ 	.word	0x0000a760


	//   ....[39]....
        /*07f8*/ 	.word	0x0000a790


	//   ....[40]....
        /*07fc*/ 	.word	0x0000a7a0


	//   ....[41]....
        /*0800*/ 	.word	0x0000a7b0


	//   ....[42]....
        /*0804*/ 	.word	0x0000a7c0


	//   ....[43]....
        /*0808*/ 	.word	0x0000a7d0


	//   ....[44]....
        /*080c*/ 	.word	0x0000a800


	//   ....[45]....
        /*0810*/ 	.word	0x0000a820


	//   ....[46]....
        /*0814*/ 	.word	0x0000a850


	//   ....[47]....
        /*0818*/ 	.word	0x0000a870


	//   ....[48]....
        /*081c*/ 	.word	0x0000a890


	//   ....[49]....
        /*0820*/ 	.word	0x0000a8a0


	//   ....[50]....
        /*0824*/ 	.word	0x0000a8b0


	//   ....[51]....
        /*0828*/ 	.word	0x0000a8d0


	//   ....[52]....
        /*082c*/ 	.word	0x0000a900


	//   ....[53]....
        /*0830*/ 	.word	0x0000a920


	//   ....[54]....
        /*0834*/ 	.word	0x0000a950


	//   ....[55]....
        /*0838*/ 	.word	0x0000a980


	//   ....[56]....
        /*083c*/ 	.word	0x0000a9b0


	//   ....[57]....
        /*0840*/ 	.word	0x0000a9e0


	//   ....[58]....
        /*0844*/ 	.word	0x0000aa10


	//   ....[59]....
        /*0848*/ 	.word	0x0000b0a0


	//   ....[60]....
        /*084c*/ 	.word	0x0000b0b0


	//   ....[61]....
        /*0850*/ 	.word	0x0000b0c0


	//   ....[62]....
        /*0854*/ 	.word	0x0000b110


	//   ....[63]....
        /*0858*/ 	.word	0x0000b720


	//   ....[64]....
        /*085c*/ 	.word	0x0000b760


	//   ....[65]....
        /*0860*/ 	.word	0x0000b780


	//   ....[66]....
        /*0864*/ 	.word	0x0000b7c0


	//   ....[67]....
        /*0868*/ 	.word	0x0000b7e0


	//   ....[68]....
        /*086c*/ 	.word	0x0000b7f0


	//   ....[69]....
        /*0870*/ 	.word	0x0000b810


	//   ....[70]....
        /*0874*/ 	.word	0x0000b830


	//   ....[71]....
        /*0878*/ 	.word	0x0000bcb0


	//   ....[72]....
        /*087c*/ 	.word	0x0000bcc0


	//   ....[73]....
        /*0880*/ 	.word	0x0000bef0


	//   ....[74]....
        /*0884*/ 	.word	0x0000bf00


	//   ....[75]....
        /*0888*/ 	.word	0x0000ca10


	//   ....[76]....
        /*088c*/ 	.word	0x0000ca40


	//   ....[77]....
        /*0890*/ 	.word	0x0000ca80


	//   ....[78]....
        /*0894*/ 	.word	0x0000cab0


	//   ....[79]....
        /*0898*/ 	.word	0x0000cac0


	//   ....[80]....
        /*089c*/ 	.word	0x0000cad0


	//   ....[81]....
        /*08a0*/ 	.word	0x0000cae0


	//   ....[82]....
        /*08a4*/ 	.word	0x0000cb00


	//   ....[83]....
        /*08a8*/ 	.word	0x0000cc50


	//   ....[84]....
        /*08ac*/ 	.word	0x0000ce70


	//   ....[85]....
        /*08b0*/ 	.word	0x0000cea0


	//   ....[86]....
        /*08b4*/ 	.word	0x0000ced0


	//   ....[87]....
        /*08b8*/ 	.word	0x0000cf00


	//   ....[88]....
        /*08bc*/ 	.word	0x0000cf30


	//   ....[89]....
        /*08c0*/ 	.word	0x0000cf80


	//   ....[90]....
        /*08c4*/ 	.word	0x0000d0f0


	//   ....[91]....
        /*08c8*/ 	.word	0x0000d120


	//   ....[92]....
        /*08cc*/ 	.word	0x0000d150


	//   ....[93]....
        /*08d0*/ 	.word	0x0000d180


	//   ....[94]....
        /*08d4*/ 	.word	0x0000d1b0


	//   ....[95]....
        /*08d8*/ 	.word	0x0000d1e0


	//   ....[96]....
        /*08dc*/ 	.word	0x0000d270


	//   ....[97]....
        /*08e0*/ 	.word	0x0000d2d0


	//   ....[98]....
        /*08e4*/ 	.word	0x0000d2e0


	//   ....[99]....
        /*08e8*/ 	.word	0x0000d330


	//   ....[100]....
        /*08ec*/ 	.word	0x0000f8d0


	//   ....[101]....
        /*08f0*/ 	.word	0x0000f8e0


	//   ....[102]....
        /*08f4*/ 	.word	0x0000f950


	//   ....[103]....
        /*08f8*/ 	.word	0x0000f970


	//   ....[104]....
        /*08fc*/ 	.word	0x0000f9b0


	//   ....[105]....
        /*0900*/ 	.word	0x0000f9d0


	//   ....[106]....
        /*0904*/ 	.word	0x0000f9e0


	//   ....[107]....
        /*0908*/ 	.word	0x0000f9f0


	//   ....[108]....
        /*090c*/ 	.word	0x0000fa80


	//   ....[109]....
        /*0910*/ 	.word	0x0000faa0


	//   ....[110]....
        /*0914*/ 	.word	0x0000ff00


	//   ....[111]....
        /*0918*/ 	.word	0x0000ff10


	//   ....[112]....
        /*091c*/ 	.word	0x0000ff30


	//   ....[113]....
        /*0920*/ 	.word	0x0000ffc0


	//   ....[114]....
        /*0924*/ 	.word	0x0000ffd0


	//   ....[115]....
        /*0928*/ 	.word	0x00010040


	//   ....[116]....
        /*092c*/ 	.word	0x00010050


	//   ....[117]....
        /*0930*/ 	.word	0x00010060


	//   ....[118]....
        /*0934*/ 	.word	0x00010070


	//   ....[119]....
        /*0938*/ 	.word	0x00010130


	//   ....[120]....
        /*093c*/ 	.word	0x000109a0


	//   ....[121]....
        /*0940*/ 	.word	0x000109d0


	//   ....[122]....
        /*0944*/ 	.word	0x00010a70


	//   ....[123]....
        /*0948*/ 	.word	0x00010a90


	//   ....[124]....
        /*094c*/ 	.word	0x00010b10


	//   ....[125]....
        /*0950*/ 	.word	0x00010b30


	//   ....[126]....
        /*0954*/ 	.word	0x00010b40


	//   ....[127]....
        /*0958*/ 	.word	0x00010b50


	//   ....[128]....
        /*095c*/ 	.word	0x00010c50


	//   ....[129]....
        /*0960*/ 	.word	0x00010c60


	//   ....[130]....
        /*0964*/ 	.word	0x00010c70


	//   ....[131]....
        /*0968*/ 	.word	0x00010c80


	//   ....[132]....
        /*096c*/ 	.word	0x000116c0


	//   ....[133]....
        /*0970*/ 	.word	0x000116d0


	//   ....[134]....
        /*0974*/ 	.word	0x00011740


	//   ....[135]....
        /*0978*/ 	.word	0x00011750


	//   ....[136]....
        /*097c*/ 	.word	0x00011790


	//   ....[137]....
        /*0980*/ 	.word	0x000117a0


	//   ....[138]....
        /*0984*/ 	.word	0x000117e0


	//   ....[139]....
        /*0988*/ 	.word	0x000117f0


	//   ....[140]....
        /*098c*/ 	.word	0x00011830


	//   ....[141]....
        /*0990*/ 	.word	0x00011840


	//   ....[142]....
        /*0994*/ 	.word	0x00011c50


	//   ....[143]....
        /*0998*/ 	.word	0x00011c60


	//   ....[144]....
        /*099c*/ 	.word	0x00011c70


	//   ....[145]....
        /*09a0*/ 	.word	0x00011cb0


	//   ....[146]....
        /*09a4*/ 	.word	0x00011cc0


	//   ....[147]....
        /*09a8*/ 	.word	0x00011d00


	//   ....[148]....
        /*09ac*/ 	.word	0x00011d10


	//   ....[149]....
        /*09b0*/ 	.word	0x00011d20


	//   ....[150]....
        /*09b4*/ 	.word	0x00011d60


	//   ....[151]....
        /*09b8*/ 	.word	0x00011da0


	//   ....[152]....
        /*09bc*/ 	.word	0x00012f00


	//   ....[153]....
        /*09c0*/ 	.word	0x00012f20


	//   ....[154]....
        /*09c4*/ 	.word	0x00012f50


	//   ....[155]....
        /*09c8*/ 	.word	0x00012f80


	//   ....[156]....
        /*09cc*/ 	.word	0x00012fc0


	//   ....[157]....
        /*09d0*/ 	.word	0x00012fd0


	//   ....[158]....
        /*09d4*/ 	.word	0x00013000


	//   ....[159]....
        /*09d8*/ 	.word	0x00013030


	//   ....[160]....
        /*09dc*/ 	.word	0x000131a0


	//   ....[161]....
        /*09e0*/ 	.word	0x000131d0


	//   ....[162]....
        /*09e4*/ 	.word	0x00013200


	//   ....[163]....
        /*09e8*/ 	.word	0x00013240


	//   ....[164]....
        /*09ec*/ 	.word	0x00013270


	//   ....[165]....
        /*09f0*/ 	.word	0x000132a0


	//   ....[166]....
        /*09f4*/ 	.word	0x00013340


	//   ....[167]....
        /*09f8*/ 	.word	0x00013390


	//   ....[168]....
        /*09fc*/ 	.word	0x000133a0


	//   ....[169]....
        /*0a00*/ 	.word	0x000133e0


	//   ....[170]....
        /*0a04*/ 	.word	0x00013ee0


	//   ....[171]....
        /*0a08*/ 	.word	0x00014520


	//   ....[172]....
        /*0a0c*/ 	.word	0x00014610


	//   ....[173]....
        /*0a10*/ 	.word	0x000146a0


	//   ....[174]....
        /*0a14*/ 	.word	0x00014770


	//   ....[175]....
        /*0a18*/ 	.word	0x00014820


	//   ....[176]....
        /*0a1c*/ 	.word	0x000148d0


	//   ....[177]....
        /*0a20*/ 	.word	0x00014970


	//   ....[178]....
        /*0a24*/ 	.word	0x00014a10


	//   ....[179]....
        /*0a28*/ 	.word	0x00014ac0


	//   ....[180]....
        /*0a2c*/ 	.word	0x00014b40


	//   ....[181]....
        /*0a30*/ 	.word	0x00014c10


	//   ....[182]....
        /*0a34*/ 	.word	0x00014d40


	//   ....[183]....
        /*0a38*/ 	.word	0x00014df0


	//   ....[184]....
        /*0a3c*/ 	.word	0x00014e70


	//   ....[185]....
        /*0a40*/ 	.word	0x00014f60


	//   ....[186]....
        /*0a44*/ 	.word	0x00014fc0


	//   ....[187]....
        /*0a48*/ 	.word	0x000150a0


	//   ....[188]....
        /*0a4c*/ 	.word	0x00015100


	//   ....[189]....
        /*0a50*/ 	.word	0x000151a0


	//   ....[190]....
        /*0a54*/ 	.word	0x00015240


	//   ....[191]....
        /*0a58*/ 	.word	0x00015310


	//   ....[192]....
        /*0a5c*/ 	.word	0x000153c0


	//   ....[193]....
        /*0a60*/ 	.word	0x00015430


	//   ....[194]....
        /*0a64*/ 	.word	0x00015490


	//   ....[195]....
        /*0a68*/ 	.word	0x00015580


	//   ....[196]....
        /*0a6c*/ 	.word	0x000155e0


	//   ....[197]....
        /*0a70*/ 	.word	0x000156e0


	//   ....[198]....
        /*0a74*/ 	.word	0x00015740


	//   ....[199]....
        /*0a78*/ 	.word	0x000157e0


	//   ....[200]....
        /*0a7c*/ 	.word	0x000158a0


	//   ....[201]....
        /*0a80*/ 	.word	0x00015930


	//   ....[202]....
        /*0a84*/ 	.word	0x000159f0


	//   ....[203]....
        /*0a88*/ 	.word	0x00015ab0


	//   ....[204]....
        /*0a8c*/ 	.word	0x00015bf0


	//   ....[205]....
        /*0a90*/ 	.word	0x00015ca0


	//   ....[206]....
        /*0a94*/ 	.word	0x00015d50


	//   ....[207]....
        /*0a98*/ 	.word	0x00015df0


	//   ....[208]....
        /*0a9c*/ 	.word	0x00015ea0


	//   ....[209]....
        /*0aa0*/ 	.word	0x00015f40


	//   ....[210]....
        /*0aa4*/ 	.word	0x00015ff0


	//   ....[211]....
        /*0aa8*/ 	.word	0x00016090


	//   ....[212]....
        /*0aac*/ 	.word	0x00016100


	//   ....[213]....
        /*0ab0*/ 	.word	0x000161c0


	//   ....[214]....
        /*0ab4*/ 	.word	0x000162b0


	//   ....[215]....
        /*0ab8*/ 	.word	0x00016340


	//   ....[216]....
        /*0abc*/ 	.word	0x000163a0


	//   ....[217]....
        /*0ac0*/ 	.word	0x00016450


	//   ....[218]....
        /*0ac4*/ 	.word	0x000164b0


	//   ....[219]....
        /*0ac8*/ 	.word	0x00016560


	//   ....[220]....
        /*0acc*/ 	.word	0x000165c0


	//   ....[221]....
        /*0ad0*/ 	.word	0x00016670


	//   ....[222]....
        /*0ad4*/ 	.word	0x000166d0


	//   ....[223]....
        /*0ad8*/ 	.word	0x00016780


	//   ....[224]....
        /*0adc*/ 	.word	0x000169e0


	//----- nvinfo : EIATTR_REG_RECONFIG
	.align		4
.L_1600:
        /*0ae0*/ 	.byte	0x01, 0x54
	.zero		2


	//----- nvinfo : EIATTR_SYSCALL_OFFSETS
	.align		4
        /*0ae4*/ 	.byte	0x04, 0x46
        /*0ae6*/ 	.short	(.L_1602 - .L_1601)


	//   ....[0]....
.L_1601:
        /*0ae8*/ 	.word	0x00001cb0


	//   ....[1]....
        /*0aec*/ 	.word	0x0000eaf0


	//   ....[2]....
        /*0af0*/ 	.word	0x0000ec80


	//   ....[3]....
        /*0af4*/ 	.word	0x0000edd0


	//   ....[4]....
        /*0af8*/ 	.word	0x0000ef10


	//   ....[5]....
        /*0afc*/ 	.word	0x00010500


	//----- nvinfo : EIATTR_MBARRIER_INSTR_OFFSETS
	.align		4
.L_1602:
        /*0b00*/ 	.byte	0x04, 0x39
        /*0b02*/ 	.short	(.L_1604 - .L_1603)


	//   ....[0]....
.L_1603:
        /*0b04*/ 	.word	0x00000180
        /*0b08*/ 	.word	0x000000ff
        /*0b0c*/ 	.word	0x00013200
        /*0b10*/ 	.short	0x0100
        /*0b12*/ 	.byte	0x08
	.zero		1


	//   ....[1]....
        /*0b14*/ 	.word	0x00000190
        /*0b18*/ 	.word	0x000000ff
        /*0b1c*/ 	.word	0x00013220
        /*0b20*/ 	.short	0x0100
        /*0b22*/ 	.byte	0x08
	.zero		1


	//   ....[2]....
        /*0b24*/ 	.word	0x00000280
        /*0b28*/ 	.word	0x000000ff
        /*0b2c*/ 	.word	0x00013230
        /*0b30*/ 	.short	0x0100
        /*0b32*/ 	.byte	0x08
	.zero		1


	//   ....[3]....
        /*0b34*/ 	.word	0x00000290
        /*0b38*/ 	.word	0x000000ff
        /*0b3c*/ 	.word	0x00013240
        /*0b40*/ 	.short	0x0100
        /*0b42*/ 	.byte	0x08
	.zero		1


	//   ....[4]....
        /*0b44*/ 	.word	0x000002a0
        /*0b48*/ 	.word	0x000000ff
        /*0b4c*/ 	.word	0x00013238
        /*0b50*/ 	.short	0x0100
        /*0b52*/ 	.byte	0x08
	.zero		1


	//   ....[5]....
        /*0b54*/ 	.word	0x000002b0
        /*0b58*/ 	.word	0x000000ff
        /*0b5c*/ 	.word	0x00013248
        /*0b60*/ 	.short	0x0100
        /*0b62*/ 	.byte	0x08
	.zero		1


	//   ....[6]....
        /*0b64*/ 	.word	0x000003e0
        /*0b68*/ 	.word	0x000000ff
        /*0b6c*/ 	.word	0x00013250
        /*0b70*/ 	.short	0x0100
        /*0b72*/ 	.byte	0x08
	.zero		1


	//   ....[7]....
        /*0b74*/ 	.word	0x000003f0
        /*0b78*/ 	.word	0x000000ff
        /*0b7c*/ 	.word	0x00013260
        /*0b80*/ 	.short	0x0100
        /*0b82*/ 	.byte	0x08
	.zero		1


	//   ....[8]....
        /*0b84*/ 	.word	0x00000400
        /*0b88*/ 	.word	0x000000ff
        /*0b8c*/ 	.word	0x00013258
        /*0b90*/ 	.short	0x0100
        /*0b92*/ 	.byte	0x08
	.zero		1


	//   ....[9]....
        /*0b94*/ 	.word	0x00000410
        /*0b98*/ 	.word	0x000000ff
        /*0b9c*/ 	.word	0x00013268
        /*0ba0*/ 	.short	0x0100
        /*0ba2*/ 	.byte	0x08
	.zero		1


	//   ....[10]....
        /*0ba4*/ 	.word	0x00000500
        /*0ba8*/ 	.word	0x000000ff
        /*0bac*/ 	.word	0x00013270
        /*0bb0*/ 	.short	0x0100
        /*0bb2*/ 	.byte	0x06
	.zero		1


	//   ....[11]....
        /*0bb4*/ 	.word	0x00000510
        /*0bb8*/ 	.word	0x000000ff
        /*0bbc*/ 	.word	0x00013280
        /*0bc0*/ 	.short	0x0100
        /*0bc2*/ 	.byte	0x06
	.zero		1


	//   ....[12]....
        /*0bc4*/ 	.word	0x00000520
        /*0bc8*/ 	.word	0x000000ff
        /*0bcc*/ 	.word	0x00013278
        /*0bd0*/ 	.short	0x0100
        /*0bd2*/ 	.byte	0x06
	.zero		1


	//   ....[13]....
        /*0bd4*/ 	.word	0x00000530
        /*0bd8*/ 	.word	0x000000ff
        /*0bdc*/ 	.word	0x00013288
        /*0be0*/ 	.short	0x0100
        /*0be2*/ 	.byte	0x06
	.zero		1


	//   ....[14]....
        /*0be4*/ 	.word	0x00000660
        /*0be8*/ 	.word	0x000000ff
        /*0bec*/ 	.word	0x00013290
        /*0bf0*/ 	.short	0x0100
        /*0bf2*/ 	.byte	0x08
	.zero		1


	//   ....[15]....
        /*0bf4*/ 	.word	0x00000670
        /*0bf8*/ 	.word	0x000000ff
        /*0bfc*/ 	.word	0x000132a0
        /*0c00*/ 	.short	0x0100
        /*0c02*/ 	.byte	0x08
	.zero		1


	//   ....[16]....
        /*0c04*/ 	.word	0x00000680
        /*0c08*/ 	.word	0x000000ff
        /*0c0c*/ 	.word	0x00013298
        /*0c10*/ 	.short	0x0100
        /*0c12*/ 	.byte	0x08
	.zero		1


	//   ....[17]....
        /*0c14*/ 	.word	0x00000690
        /*0c18*/ 	.word	0x000000ff
        /*0c1c*/ 	.word	0x000132a8
        /*0c20*/ 	.short	0x0100
        /*0c22*/ 	.byte	0x08
	.zero		1


	//   ....[18]....
        /*0c24*/ 	.word	0x000007e0
        /*0c28*/ 	.word	0x000000ff
        /*0c2c*/ 	.word	0x000132b0
        /*0c30*/ 	.short	0x0100
        /*0c32*/ 	.byte	0x08
	.zero		1


	//   ....[19]....
        /*0c34*/ 	.word	0x000007f0
        /*0c38*/ 	.word	0x000000ff
        /*0c3c*/ 	.word	0x000132c0
        /*0c40*/ 	.short	0x0100
        /*0c42*/ 	.byte	0x08
	.zero		1


	//   ....[20]....
        /*0c44*/ 	.word	0x00000800
        /*0c48*/ 	.word	0x000000ff
        /*0c4c*/ 	.word	0x000132b8
        /*0c50*/ 	.short	0x0100
        /*0c52*/ 	.byte	0x08
	.zero		1


	//   ....[21]....
        /*0c54*/ 	.word	0x00000810
        /*0c58*/ 	.word	0x000000ff
        /*0c5c*/ 	.word	0x000132c8
        /*0c60*/ 	.short	0x0100
        /*0c62*/ 	.byte	0x08
	.zero		1


	//   ....[22]....
        /*0c64*/ 	.word	0x00001d30
        /*0c68*/ 	.word	0x000000ff
        /*0c6c*/ 	.word	0x00013200
        /*0c70*/ 	.short	0x010a
        /*0c72*/ 	.byte	0x2d
	.zero		1


	//   ....[23]....
        /*0c74*/ 	.word	0x00001db0
        /*0c78*/ 	.word	0x00000003
        /*0c7c*/ 	.word	0x00013230
        /*0c80*/ 	.short	0x010a
        /*0c82*/ 	.byte	0x3f
	.zero		1


	//   ....[24]....
        /*0c84*/ 	.word	0x00001df0
        /*0c88*/ 	.word	0x00000003
        /*0c8c*/ 	.word	0x00013230
        /*0c90*/ 	.short	0x010a
        /*0c92*/ 	.byte	0x3f
	.zero		1


	//   ....[25]....
        /*0c94*/ 	.word	0x00002540
        /*0c98*/ 	.word	0x000000ff
        /*0c9c*/ 	.word	0x00000000
        /*0ca0*/ 	.short	0x0101
        /*0ca2*/ 	.byte	0x06
	.zero		1


	//   ....[26]....
        /*0ca4*/ 	.word	0x00004940
        /*0ca8*/ 	.word	0x000000ff
        /*0cac*/ 	.word	0x00013230
        /*0cb0*/ 	.short	0x010a
        /*0cb2*/ 	.byte	0x14
	.zero		1


	//   ....[27]....
        /*0cb4*/ 	.word	0x00004980
        /*0cb8*/ 	.word	0x000000ff
        /*0cbc*/ 	.word	0x00013230
        /*0cc0*/ 	.short	0x010a
        /*0cc2*/ 	.byte	0x14
	.zero		1


	//   ....[28]....
        /*0cc4*/ 	.word	0x00004dd0
        /*0cc8*/ 	.word	0x000000ff
        /*0ccc*/ 	.word	0x00013250
        /*0cd0*/ 	.short	0x010a
        /*0cd2*/ 	.byte	0x0b
	.zero		1


	//   ....[29]....
        /*0cd4*/ 	.word	0x00004e10
        /*0cd8*/ 	.word	0x000000ff
        /*0cdc*/ 	.word	0x00013250
        /*0ce0*/ 	.short	0x010a
        /*0ce2*/ 	.byte	0x0b
	.zero		1


	//   ....[30]....
        /*0ce4*/ 	.word	0x000050a0
        /*0ce8*/ 	.word	0x000000ff
        /*0cec*/ 	.word	0x00000000
        /*0cf0*/ 	.short	0x0101
        /*0cf2*/ 	.byte	0x14
	.zero		1


	//   ....[31]....
        /*0cf4*/ 	.word	0x00007210
        /*0cf8*/ 	.word	0x000000ff
        /*0cfc*/ 	.word	0x00000000
        /*0d00*/ 	.short	0x0101
        /*0d02*/ 	.byte	0x06
	.zero		1


	//   ....[32]....
        /*0d04*/ 	.word	0x00007750
        /*0d08*/ 	.word	0x000000ff
        /*0d0c*/ 	.word	0x00013230
        /*0d10*/ 	.short	0x010a
        /*0d12*/ 	.byte	0x06
	.zero		1


	//   ....[33]....
        /*0d14*/ 	.word	0x00007790
        /*0d18*/ 	.word	0x000000ff
        /*0d1c*/ 	.word	0x00013230
        /*0d20*/ 	.short	0x010a
        /*0d22*/ 	.byte	0x06
	.zero		1


	//   ....[34]....
        /*0d24*/ 	.word	0x00007be0
        /*0d28*/ 	.word	0x000000ff
        /*0d2c*/ 	.word	0x00013250
        /*0d30*/ 	.short	0x010a
        /*0d32*/ 	.byte	0x0b
	.zero		1


	//   ....[35]....
        /*0d34*/ 	.word	0x00007c20
        /*0d38*/ 	.word	0x000000ff
        /*0d3c*/ 	.word	0x00013250
        /*0d40*/ 	.short	0x010a
        /*0d42*/ 	.byte	0x0b
	.zero		1


	//   ....[36]....
        /*0d44*/ 	.word	0x00007f10
        /*0d48*/ 	.word	0x000000ff
        /*0d4c*/ 	.word	0x00000000
        /*0d50*/ 	.short	0x0101
        /*0d52*/ 	.byte	0x06
	.zero		1


	//   ....[37]....
        /*0d54*/ 	.word	0x000094c0
        /*0d58*/ 	.word	0x000000ff
        /*0d5c*/ 	.word	0x00000000
        /*0d60*/ 	.short	0x0101
        /*0d62*/ 	.byte	0x06
	.zero		1


	//   ....[38]....
        /*0d64*/ 	.word	0x00009950
        /*0d68*/ 	.word	0x000000ff
        /*0d6c*/ 	.word	0x00013250
        /*0d70*/ 	.short	0x010a
        /*0d72*/ 	.byte	0x05
	.zero		1


	//   ....[39]....
        /*0d74*/ 	.word	0x00009990
        /*0d78*/ 	.word	0x000000ff
        /*0d7c*/ 	.word	0x00013250
        /*0d80*/ 	.short	0x010a
        /*0d82*/ 	.byte	0x05
	.zero		1


	//   ....[40]....
        /*0d84*/ 	.word	0x00009f70
        /*0d88*/ 	.word	0x000000ff
        /*0d8c*/ 	.word	0x00000000
        /*0d90*/ 	.short	0x0101
        /*0d92*/ 	.byte	0x04
	.zero		1


	//   ....[41]....
        /*0d94*/ 	.word	0x0000b5f0
        /*0d98*/ 	.word	0x00000000
        /*0d9c*/ 	.word	0x00000000
        /*0da0*/ 	.short	0x0101
        /*0da2*/ 	.byte	0x3f
	.zero		1


	//   ....[42]....
        /*0da4*/ 	.word	0x0000bca0
        /*0da8*/ 	.word	0x00000006
        /*0dac*/ 	.word	0x00000000
        /*0db0*/ 	.short	0x0101
        /*0db2*/ 	.byte	0x3f
	.zero		1


	//   ....[43]....
        /*0db4*/ 	.word	0x0000f520
        /*0db8*/ 	.word	0x00000006
        /*0dbc*/ 	.word	0x00013280
        /*0dc0*/ 	.short	0x010a
        /*0dc2*/ 	.byte	0x3f
	.zero		1


	//   ....[44]....
        /*0dc4*/ 	.word	0x0000fbc0
        /*0dc8*/ 	.word	0x00000006
        /*0dcc*/ 	.word	0x00013270
        /*0dd0*/ 	.short	0x0107
        /*0dd2*/ 	.byte	0x3f
	.zero		1


	//   ....[45]....
        /*0dd4*/ 	.word	0x0000fc80
        /*0dd8*/ 	.word	0x00000006
        /*0ddc*/ 	.word	0x00013270
        /*0de0*/ 	.short	0x0101
        /*0de2*/ 	.byte	0x3f
	.zero		1


	//   ....[46]....
        /*0de4*/ 	.word	0x0000fcd0
        /*0de8*/ 	.word	0x00000006
        /*0dec*/ 	.word	0x00013240
        /*0df0*/ 	.short	0x010a
        /*0df2*/ 	.byte	0x3f
	.zero		1


	//   ....[47]....
        /*0df4*/ 	.word	0x00010240
        /*0df8*/ 	.word	0x00000006
        /*0dfc*/ 	.word	0x00013230
        /*0e00*/ 	.short	0x0107
        /*0e02*/ 	.byte	0x3f
	.zero		1


	//   ....[48]....
        /*0e04*/ 	.word	0x00010310
        /*0e08*/ 	.word	0x00000006
        /*0e0c*/ 	.word	0x00013230
        /*0e10*/ 	.short	0x0101
        /*0e12*/ 	.byte	0x3f
	.zero		1


	//   ....[49]....
        /*0e14*/ 	.word	0x00010d60
        /*0e18*/ 	.word	0x00000010
        /*0e1c*/ 	.word	0x00013200
        /*0e20*/ 	.short	0x0107
        /*0e22*/ 	.byte	0x3f
	.zero		1


	//   ....[50]....
        /*0e24*/ 	.word	0x00010e50
        /*0e28*/ 	.word	0x00000010
        /*0e2c*/ 	.word	0x00013200
        /*0e30*/ 	.short	0x0101
        /*0e32*/ 	.byte	0x3f
	.zero		1


	//   ....[51]....
        /*0e34*/ 	.word	0x00010e70
        /*0e38*/ 	.word	0x00000010
        /*0e3c*/ 	.word	0x00013220
        /*0e40*/ 	.short	0x010a
        /*0e42*/ 	.byte	0x3f
	.zero		1


	//   ....[52]....
        /*0e44*/ 	.word	0x000113f0
        /*0e48*/ 	.word	0x00000000
        /*0e4c*/ 	.word	0x00013280
        /*0e50*/ 	.short	0x010a
        /*0e52*/ 	.byte	0x3f
	.zero		1


	//   ....[53]....
        /*0e54*/ 	.word	0x000118f0
        /*0e58*/ 	.word	0x00000000
        /*0e5c*/ 	.word	0x00013270
        /*0e60*/ 	.short	0x0107
        /*0e62*/ 	.byte	0x3f
	.zero		1


	//   ....[54]....
        /*0e64*/ 	.word	0x000119b0
        /*0e68*/ 	.word	0x00000000
        /*0e6c*/ 	.word	0x00013270
        /*0e70*/ 	.short	0x0101
        /*0e72*/ 	.byte	0x3f
	.zero		1


	//   ....[55]....
        /*0e74*/ 	.word	0x000119e0
        /*0e78*/ 	.word	0x00000000
        /*0e7c*/ 	.word	0x00013240
        /*0e80*/ 	.short	0x010a
        /*0e82*/ 	.byte	0x3f
	.zero		1


	//   ....[56]....
        /*0e84*/ 	.word	0x00011e20
        /*0e88*/ 	.word	0x00000000
        /*0e8c*/ 	.word	0x00013230
        /*0e90*/ 	.short	0x0107
        /*0e92*/ 	.byte	0x3f
	.zero		1


	//   ....[57]....
        /*0e94*/ 	.word	0x00011ee0
        /*0e98*/ 	.word	0x00000000
        /*0e9c*/ 	.word	0x00013230
        /*0ea0*/ 	.short	0x0101
        /*0ea2*/ 	.byte	0x3f
	.zero		1


	//   ....[58]....
        /*0ea4*/ 	.word	0x00011f70
        /*0ea8*/ 	.word	0x00000002
        /*0eac*/ 	.word	0x00013270
        /*0eb0*/ 	.short	0x010a
        /*0eb2*/ 	.byte	0x3f
	.zero		1


	//   ....[59]....
        /*0eb4*/ 	.word	0x00012000
        /*0eb8*/ 	.word	0x00000002
        /*0ebc*/ 	.word	0x00013260
        /*0ec0*/ 	.short	0x010a
        /*0ec2*/ 	.byte	0x3f
	.zero		1


	//   ....[60]....
        /*0ec4*/ 	.word	0x00012430
        /*0ec8*/ 	.word	0x00000002
        /*0ecc*/ 	.word	0x00013250
        /*0ed0*/ 	.short	0x0101
        /*0ed2*/ 	.byte	0x3f
	.zero		1


	//   ....[61]....
        /*0ed4*/ 	.word	0x000124c0
        /*0ed8*/ 	.word	0x00000002
        /*0edc*/ 	.word	0x00000000
        /*0ee0*/ 	.short	0x0101
        /*0ee2*/ 	.byte	0x3f
	.zero		1


	//   ....[62]....
        /*0ee4*/ 	.word	0x000126b0
        /*0ee8*/ 	.word	0x00000000
        /*0eec*/ 	.word	0x00013270
        /*0ef0*/ 	.short	0x010a
        /*0ef2*/ 	.byte	0x3f
	.zero		1


	//   ....[63]....
        /*0ef4*/ 	.word	0x00012740
        /*0ef8*/ 	.word	0x00000000
        /*0efc*/ 	.word	0x00013260
        /*0f00*/ 	.short	0x010a
        /*0f02*/ 	.byte	0x3f
	.zero		1


	//   ....[64]....
        /*0f04*/ 	.word	0x00012b90
        /*0f08*/ 	.word	0x00000000
        /*0f0c*/ 	.word	0x00013250
        /*0f10*/ 	.short	0x0101
        /*0f12*/ 	.byte	0x3f
	.zero		1


	//   ....[65]....
        /*0f14*/ 	.word	0x00012c10
        /*0f18*/ 	.word	0x00000000
        /*0f1c*/ 	.word	0x00000000
        /*0f20*/ 	.short	0x0101
        /*0f22*/ 	.byte	0x3f
	.zero		1


	//   ....[66]....
        /*0f24*/ 	.word	0x00013e60
        /*0f28*/ 	.word	0x00000005
        /*0f2c*/ 	.word	0x00013220
        /*0f30*/ 	.short	0x010a
        /*0f32*/ 	.byte	0x3f
	.zero		1


	//   ....[67]....
        /*0f34*/ 	.word	0x00014000
        /*0f38*/ 	.word	0x00000004
        /*0f3c*/ 	.word	0x00013240
        /*0f40*/ 	.short	0x010a
        /*0f42*/ 	.byte	0x3f
	.zero		1


	//   ....[68]....
        /*0f44*/ 	.word	0x000140b0
        /*0f48*/ 	.word	0x00000005
        /*0f4c*/ 	.word	0x00013240
        /*0f50*/ 	.short	0x010a
        /*0f52*/ 	.byte	0x3f
	.zero		1


	//   ....[69]....
        /*0f54*/ 	.word	0x000140f0
        /*0f58*/ 	.word	0x00000004
        /*0f5c*/ 	.word	0x00013260
        /*0f60*/ 	.short	0x010a
        /*0f62*/ 	.byte	0x3f
	.zero		1


	//   ....[70]....
        /*0f64*/ 	.word	0x00014130
        /*0f68*/ 	.word	0x00000005
        /*0f6c*/ 	.word	0x00013260
        /*0f70*/ 	.short	0x010a
        /*0f72*/ 	.byte	0x3f
	.zero		1


	//   ....[71]....
        /*0f74*/ 	.word	0x00014170
        /*0f78*/ 	.word	0x00000004
        /*0f7c*/ 	.word	0x00013280
        /*0f80*/ 	.short	0x010a
        /*0f82*/ 	.byte	0x3f
	.zero		1


	//   ....[72]....
        /*0f84*/ 	.word	0x000141b0
        /*0f88*/ 	.word	0x00000005
        /*0f8c*/ 	.word	0x00013280
        /*0f90*/ 	.short	0x010a
        /*0f92*/ 	.byte	0x3f
	.zero		1


	//   ....[73]....
        /*0f94*/ 	.word	0x00014220
        /*0f98*/ 	.word	0x00000003
        /*0f9c*/ 	.word	0x00013200
        /*0fa0*/ 	.short	0x010a
        /*0fa2*/ 	.byte	0x3f
	.zero		1


	//   ....[74]....
        /*0fa4*/ 	.word	0x00014270
        /*0fa8*/ 	.word	0x00000003
        /*0fac*/ 	.word	0x00013230
        /*0fb0*/ 	.short	0x010a
        /*0fb2*/ 	.byte	0x3f
	.zero		1


	//   ....[75]....
        /*0fb4*/ 	.word	0x000142d0
        /*0fb8*/ 	.word	0x00000009
        /*0fbc*/ 	.word	0x00013230
        /*0fc0*/ 	.short	0x010a
        /*0fc2*/ 	.byte	0x3f
	.zero		1


	//   ....[76]....
        /*0fc4*/ 	.word	0x00014330
        /*0fc8*/ 	.word	0x00000002
        /*0fcc*/ 	.word	0x00013250
        /*0fd0*/ 	.short	0x010a
        /*0fd2*/ 	.byte	0x3f
	.zero		1


	//   ....[77]....
        /*0fd4*/ 	.word	0x00014390
        /*0fd8*/ 	.word	0x00000009
        /*0fdc*/ 	.word	0x00013230
        /*0fe0*/ 	.short	0x010a
        /*0fe2*/ 	.byte	0x3f
	.zero		1


	//   ....[78]....
        /*0fe4*/ 	.word	0x000143f0
        /*0fe8*/ 	.word	0x00000002
        /*0fec*/ 	.word	0x00013250
        /*0ff0*/ 	.short	0x010a
        /*0ff2*/ 	.byte	0x3f
	.zero		1


	//   ....[79]....
        /*0ff4*/ 	.word	0x00014450
        /*0ff8*/ 	.word	0x00000006
        /*0ffc*/ 	.word	0x00013250
        /*1000*/ 	.short	0x010a
        /*1002*/ 	.byte	0x3f
	.zero		1


	//   ....[80]....
        /*1004*/ 	.word	0x00014560
        /*1008*/ 	.word	0x00000006
        /*100c*/ 	.word	0x00013280
        /*1010*/ 	.short	0x010a
        /*1012*/ 	.byte	0x3f
	.zero		1


	//   ....[81]....
        /*1014*/ 	.word	0x00014c90
        /*1018*/ 	.word	0x00000006
        /*101c*/ 	.word	0x00013240
        /*1020*/ 	.short	0x010a
        /*1022*/ 	.byte	0x3f
	.zero		1


	//   ....[82]....
        /*1024*/ 	.word	0x00015af0
        /*1028*/ 	.word	0x00000010
        /*102c*/ 	.word	0x00013220
        /*1030*/ 	.short	0x010a
        /*1032*/ 	.byte	0x3f
	.zero		1


	//   ....[83]....
        /*1034*/ 	.word	0x00015b40
        /*1038*/ 	.word	0x00000000
        /*103c*/ 	.word	0x00013280
        /*1040*/ 	.short	0x010a
        /*1042*/ 	.byte	0x3f
	.zero		1


	//   ....[84]....
        /*1044*/ 	.word	0x00016200
        /*1048*/ 	.word	0x00000000
        /*104c*/ 	.word	0x00013240
        /*1050*/ 	.short	0x010a
        /*1052*/ 	.byte	0x3f
	.zero		1


	//   ....[85]....
        /*1054*/ 	.word	0x000167c0
        /*1058*/ 	.word	0x00000002
        /*105c*/ 	.word	0x00013270
        /*1060*/ 	.short	0x010a
        /*1062*/ 	.byte	0x3f
	.zero		1


	//   ....[86]....
        /*1064*/ 	.word	0x00016810
        /*1068*/ 	.word	0x00000002
        /*106c*/ 	.word	0x00013260
        /*1070*/ 	.short	0x010a
        /*1072*/ 	.byte	0x3f
	.zero		1


	//   ....[87]....
        /*1074*/ 	.word	0x00016860
        /*1078*/ 	.word	0x00000000
        /*107c*/ 	.word	0x00013270
        /*1080*/ 	.short	0x010a
        /*1082*/ 	.byte	0x3f
	.zero		1


	//   ....[88]....
        /*1084*/ 	.word	0x000168b0
        /*1088*/ 	.word	0x00000000
        /*108c*/ 	.word	0x00013260
        /*1090*/ 	.short	0x010a
        /*1092*/ 	.byte	0x3f
	.zero		1


	//   ....[89]....
        /*1094*/ 	.word	0x00016900
        /*1098*/ 	.word	0x00000005
        /*109c*/ 	.word	0x00013220
        /*10a0*/ 	.short	0x010a
        /*10a2*/ 	.byte	0x3f
	.zero		1


	//   ....[90]....
        /*10a4*/ 	.word	0x00016aa0
        /*10a8*/ 	.word	0x00000004
        /*10ac*/ 	.word	0x00013240
        /*10b0*/ 	.short	0x010a
        /*10b2*/ 	.byte	0x3f
	.zero		1


	//   ....[91]....
        /*10b4*/ 	.word	0x00016af0
        /*10b8*/ 	.word	0x00000005
        /*10bc*/ 	.word	0x00013240
        /*10c0*/ 	.short	0x010a
        /*10c2*/ 	.byte	0x3f
	.zero		1


	//   ....[92]....
        /*10c4*/ 	.word	0x00016b40
        /*10c8*/ 	.word	0x00000004
        /*10cc*/ 	.word	0x00013260
        /*10d0*/ 	.short	0x010a
        /*10d2*/ 	.byte	0x3f
	.zero		1


	//   ....[93]....
        /*10d4*/ 	.word	0x00016b90
        /*10d8*/ 	.word	0x00000005
        /*10dc*/ 	.word	0x00013260
        /*10e0*/ 	.short	0x010a
        /*10e2*/ 	.byte	0x3f
	.zero		1


	//   ....[94]....
        /*10e4*/ 	.word	0x00016be0
        /*10e8*/ 	.word	0x00000004
        /*10ec*/ 	.word	0x00013280
        /*10f0*/ 	.short	0x010a
        /*10f2*/ 	.byte	0x3f
	.zero		1


	//----- nvinfo : EIATTR_NUM_MBARRIERS
	.align		4
.L_1604:
        /*10f4*/ 	.byte	0x03, 0x38
        /*10f6*/ 	.short	0x0016


	//----- nvinfo : EIATTR_EXIT_INSTR_OFFSETS
	.align		4
        /*10f8*/ 	.byte	0x04, 0x1c
        /*10fa*/ 	.short	(.L_1606 - .L_1605)


	//   ....[0]....
.L_1605:
        /*10fc*/ 	.word	0x00000980


	//   ....[1]....
        /*1100*/ 	.word	0x0000cc00


	//   ....[2]....
        /*1104*/ 	.word	0x00014200


	//----- nvinfo : EIATTR_MAX_THREADS
	.align		4
.L_1606:
        /*1108*/ 	.byte	0x04, 0x05
        /*110a*/ 	.short	(.L_1608 - .L_1607)
.L_1607:
        /*110c*/ 	.word	0x00000200
        /*1110*/ 	.word	0x00000001
        /*1114*/ 	.word	0x00000001


	//----- nvinfo : EIATTR_CRS_STACK_SIZE
	.align		4
.L_1608:
        /*1118*/ 	.byte	0x04, 0x1e
        /*111a*/ 	.short	(.L_1610 - .L_1609)
.L_1609:
        /*111c*/ 	.word	0x00000000


	//----- nvinfo : EIATTR_CBANK_PARAM_SIZE
	.align		4
.L_1610:
        /*1120*/ 	.byte	0x03, 0x19
        /*1122*/ 	.short	0x0af0


	//----- nvinfo : EIATTR_PARAM_CBANK
	.align		4
        /*1124*/ 	.byte	0x04, 0x0a
        /*1126*/ 	.short	(.L_1612 - .L_1611)
	.align		4
.L_1611:
        /*1128*/ 	.word	index@(.nv.constant0._ZN7cutlass13device_kernelIN5flash11enable_sm90INS1_16FlashAttnFwdSm90INS1_25CollectiveMainloopFwdSm90ILi2EN4cute5tupleIJNS5_1CILi1EEES8_S8_EEENS6_IJNS7_ILi192EEENS7_ILi160EEENS7_ILi64EEEEEELi64ENS_12float_e4m3_tEfNS_4arch4Sm90ELb1ELb0ELb0ELb1ELb1ELb0ELb0ELb1ELb1ELb1ELb1ELb0EEENS1_21CollectiveEpilogueFwdINS6_IJSA_SC_SB_EEES9_NS_10bfloat16_tESG_Li384ELb1ELb1ELb1ELb1EEENS1_36VarlenDynamicPersistentTileSchedulerILi192ELi160ELi384ELi128ELb1ELb1ELb1ELb1ELb1ELb1EEEEEEEEEvNT_6ParamsE)
        /*112c*/ 	.short	0x0210
        /*112e*/ 	.short	0x0af0


	//----- nvinfo : EIATTR_SW_WAR
	.align		4
.L_1612:
        /*1130*/ 	.byte	0x04, 0x36
        /*1132*/ 	.short	(.L_1614 - .L_1613)
.L_1613:
        /*1134*/ 	.word	0x00000008
.L_1614:


//--------------------- .nv.info._ZN7cutlass13device_kernelIN5flash11enable_sm90INS1_16FlashAttnFwdSm90INS1_25CollectiveMainloopFwdSm90ILi2EN4cute5tupleIJNS5_1CILi1EEES8_S8_EEENS6_IJNS7_ILi192EEENS7_ILi160EEENS7_ILi64EEEEEELi64ENS_12float_e4m3_tEfNS_4arch4Sm90ELb1ELb0ELb0ELb1ELb1ELb1ELb0ELb1ELb1ELb1ELb1ELb0EEENS1_21CollectiveEpilogueFwdINS6_IJSA_SC_SB_EEES9_NS_10bfloat16_tESG_Li384ELb1ELb1ELb1ELb1EEENS1_36VarlenDynamicPersistentTileSchedulerILi192ELi160ELi384ELi128ELb1ELb1ELb1ELb1ELb1ELb1EEEEEEEEEvNT_6ParamsE --------------------------
	.section	.nv.info._ZN7cutlass13device_kernelIN5flash11enable_sm90INS1_16FlashAttnFwdSm90INS1_25CollectiveMainloopFwdSm90ILi2EN4cute5tupleIJNS5_1CILi1EEES8_S8_EEENS6_IJNS7_ILi192EEENS7_ILi160EEENS7_ILi64EEEEEELi64ENS_12float_e4m3_tEfNS_4arch4Sm90ELb1ELb0ELb0ELb1ELb1ELb1ELb0ELb1ELb1ELb1ELb1ELb0EEENS1_21CollectiveEpilogueFwdINS6_IJSA_SC_SB_EEES9_NS_10bfloat16_tESG_Li384ELb1ELb1ELb1ELb1EEENS1_36VarlenDynamicPersistentTileSchedulerILi192ELi160ELi384ELi128ELb1ELb1ELb1ELb1ELb1ELb1EEEEEEEEEvNT_6ParamsE,"",@"SHT_CUDA_INFO"
	.sectionflags	@""
	.align	4


	//----- nvinfo : EIATTR_CUDA_API_VERSION
	.align		4
        /*0000*/ 	.byte	0x04, 0x37
        /*0002*/ 	.short	(.L_1616 - .L_1615)
.L_1615:
        /*0004*/ 	.word	0x00000082


	//----- nvinfo : EIATTR_KPARAM_INFO
	.align		4
.L_1616:
        /*0008*/ 	.byte	0x04, 0x17
        /*000a*/ 	.short	(.L_1618 - .L_1617)
.L_1617:
        /*000c*/ 	.word	0x00000000
        /*0010*/ 	.short	0x0000
        /*0012*/ 	.short	0x0070
        /*0014*/ 	.byte	0x00, 0xf0, 0x01, 0x2a


	//----- nvinfo : EIATTR_SPARSE_MMA_MASK
	.align		4
.L_1618:
        /*0018*/ 	.byte	0x03, 0x50
        /*001a*/ 	.short	0x0000


	//----- nvinfo : EIATTR_MAXREG_COUNT
	.align		4
        /*001c*/ 	.byte	0x03, 0x1b
        /*001e*/ 	.short	0x0080


	//----- nvinfo : EIATTR_NUM_BARRIERS
	.align		4
        /*0020*/ 	.byte	0x02, 0x4c
        /*0022*/ 	.byte	0x10
	.zero		1


	//----- nvinfo : EIATTR_EXTERNS
	.align		4
        /*0024*/ 	.byte	0x04, 0x0f
        /*0026*/ 	.short	(.L_1620 - .L_1619)


	//   ....[0]....
	.align		4
.L_1619:
        /*0028*/ 	.word	index@(__assertfail)


	//----- nvinfo : EIATTR_ANNOTATIONS
	.align		4
.L_1620:
        /*002c*/ 	.byte	0x04, 0x55
        /*002e*/ 	.short	(.L_1622 - .L_1621)


	//   ....[0]....
.L_1621:
        /* <DEDUP_REMOVED lines=139> */


	//----- nvinfo : EIATTR_MERCURY_ISA_VERSION
	.align		4
.L_1622:
        /*08c8*/ 	.byte	0x03, 0x5f
        /*08ca*/ 	.short	0x0101


	//----- nvinfo : EIATTR_UNUSED_LOAD_BYTE_OFFSET
	.align		4
        /*08cc*/ 	.byte	0x04, 0x44
        /*08ce*/ 	.short	(.L_1624 - .L_1623)


	//   ....[0]....
.L_1623:
        /*08d0*/ 	.word	0x00000a40
        /*08d4*/ 	.word	0x0000fff0


	//   ....[1]....
        /*08d8*/ 	.word	0x00011950
        /*08dc*/ 	.word	0x0000fff0


	//----- nvinfo : EIATTR_INT_WARP_WIDE_INSTR_OFFSETS
	.align		4
.L_1624:
        /*08e0*/ 	.byte	0x04, 0x31
        /*08e2*/ 	.short	(.L_1626 - .L_1625)


	//   ....[0]....
.L_1625:
        /*08e4*/ 	.word	0x00000120


	//   ....[1]....
        /*08e8*/ 	.word	0x000001c0


	//   ....[2]....
        /*08ec*/ 	.word	0x00000230


	//   ....[3]....
        /*08f0*/ 	.word	0x00017040


	//   ....[4]....
        /*08f4*/ 	.word	0x000170d0


	//   ....[5]....
        /*08f8*/ 	.word	0x0001acb0


	//   ....[6]....
        /*08fc*/ 	.word	0x0001ad40


	//----- nvinfo : EIATTR_COOP_GROUP_MASK_REGIDS
	.align		4
.L_1626:
        /*0900*/ 	.byte	0x04, 0x29
        /*0902*/ 	.short	(.L_1628 - .L_1627)


	//   ....[0]....
.L_1627:
        /*0904*/ 	.word	0xffffffff


	//   ....[1]....
        /*0908*/ 	.word	0xffffffff


	//   ....[2]....
        /*090c*/ 	.word	0xffffffff


	//   ....[3]....
        /*0910*/ 	.word	0xffffffff


	//   ....[4]....
        /*0914*/ 	.word	0xffffffff


	//   ....[5]....
        /*0918*/ 	.word	0xffffffff


	//   ....[6]....
        /*091c*/ 	.word	0xffffffff


	//   ....[7]....
        /*0920*/ 	.word	0xffffffff


	//   ....[8]....
        /*0924*/ 	.word	0xffffffff


	//   ....[9]....
        /*0928*/ 	.word	0xffffffff


	//   ....[10]....
        /*092c*/ 	.word	0xffffffff


	//   ....[11]....
        /*0930*/ 	.word	0xffffffff


	//   ....[12]....
        /*0934*/ 	.word	0xffffffff


	//   ....[13]....
        /*0938*/ 	.word	0xffffffff


	//   ....[14]....
        /*093c*/ 	.word	0xffffffff


	//   ....[15]....
        /*0940*/ 	.word	0xffffffff


	//   ....[16]....
        /*0944*/ 	.word	0xffffffff


	//   ....[17]....
        /*0948*/ 	.word	0xffffffff


	//   ....[18]....
        /*094c*/ 	.word	0xffffffff


	//   ....[19]....
        /*0950*/ 	.word	0xffffffff


	//   ....[20]....
        /*0954*/ 	.word	0xffffffff


	//   ....[21]....
        /*0958*/ 	.word	0xffffffff


	//   ....[22]....
        /*095c*/ 	.word	0xffffffff


	//   ....[23]....
        /*0960*/ 	.word	0xffffffff


	//   ....[24]....
        /*0964*/ 	.word	0xffffffff


	//   ....[25]....
        /*0968*/ 	.word	0xffffffff


	//   ....[26]....
        /*096c*/ 	.word	0xffffffff


	//   ....[27]....
        /*0970*/ 	.word	0xffffffff


	//   ....[28]....
        /*0974*/ 	.word	0xffffffff


	//   ....[29]....
        /*0978*/ 	.word	0xffffffff


	//   ....[30]....
        /*097c*/ 	.word	0xffffffff


	//   ....[31]....
        /*0980*/ 	.word	0xffffffff


	//   ....[32]....
        /*0984*/ 	.word	0xffffffff


	//   ....[33]....
        /*0988*/ 	.word	0xffffffff


	//   ....[34]....
        /*098c*/ 	.word	0xffffffff


	//   ....[35]....
        /*0990*/ 	.word	0xffffffff


	//   ....[36]....
        /*0994*/ 	.word	0xffffffff


	//   ....[37]....
        /*0998*/ 	.word	0xffffffff


	//   ....[38]....
        /*099c*/ 	.word	0xffffffff


	//   ....[39]....
        /*09a0*/ 	.word	0xffffffff


	//   ....[40]....
        /*09a4*/ 	.word	0xffffffff


	//   ....[41]....
        /*09a8*/ 	.word	0xffffffff


	//   ....[42]....
        /*09ac*/ 	.word	0xffffffff


	//   ....[43]....
        /*09b0*/ 	.word	0xffffffff


	//   ....[44]....
        /*09b4*/ 	.word	0xffffffff


	//   ....[45]....
        /*09b8*/ 	.word	0xffffffff


	//   ....[46]....
        /*09bc*/ 	.word	0xffffffff


	//   ....[47]....
        /*09c0*/ 	.word	0xffffffff


	//   ....[48]....
        /*09c4*/ 	.word	0xffffffff


	//   ....[49]....
        /*09c8*/ 	.word	0xffffffff


	//   ....[50]....
        /*09cc*/ 	.word	0xffffffff


	//   ....[51]....
        /*09d0*/ 	.word	0xffffffff


	//   ....[52]....
        /*09d4*/ 	.word	0xffffffff


	//   ....[53]....
        /*09d8*/ 	.word	0xffffffff


	//   ....[54]....
        /*09dc*/ 	.word	0xffffffff


	//   ....[55]....
        /*09e0*/ 	.word	0xffffffff


	//   ....[56]....
        /*09e4*/ 	.word	0xffffffff


	//   ....[57]....
        /*09e8*/ 	.word	0xffffffff


	//   ....[58]....
        /*09ec*/ 	.word	0xffffffff


	//   ....[59]....
        /*09f0*/ 	.word	0xffffffff


	//   ....[60]....
        /*09f4*/ 	.word	0xffffffff


	//   ....[61]....
        /*09f8*/ 	.word	0xffffffff


	//   ....[62]....
        /*09fc*/ 	.word	0xffffffff


	//   ....[63]....
        /*0a00*/ 	.word	0xffffffff


	//   ....[64]....
        /*0a04*/ 	.word	0xffffffff


	//   ....[65]....
        /*0a08*/ 	.word	0xffffffff


	//   ....[66]....
        /*0a0c*/ 	.word	0xffffffff


	//   ....[67]....
        /*0a10*/ 	.word	0xffffffff


	//   ....[68]....
        /*0a14*/ 	.word	0xffffffff


	//   ....[69]....
        /*0a18*/ 	.word	0xffffffff


	//   ....[70]....
        /*0a1c*/ 	.word	0xffffffff


	//   ....[71]....
        /*0a20*/ 	.word	0xffffffff


	//   ....[72]....
        /*0a24*/ 	.word	0xffffffff


	//   ....[73]....
        /*0a28*/ 	.word	0xffffffff


	//   ....[74]....
        /*0a2c*/ 	.word	0xffffffff


	//   ....[75]....
        /*0a30*/ 	.word	0xffffffff


	//   ....[76]....
        /*0a34*/ 	.word	0xffffffff


	//   ....[77]....
        /*0a38*/ 	.word	0xffffffff


	//   ....[78]....
        /*0a3c*/ 	.word	0xffffffff


	//   ....[79]....
        /*0a40*/ 	.word	0xffffffff


	//   ....[80]....
        /*0a44*/ 	.word	0xffffffff


	//   ....[81]....
        /*0a48*/ 	.word	0xffffffff


	//   ....[82]....
        /*0a4c*/ 	.word	0xffffffff


	//   ....[83]....
        /*0a50*/ 	.word	0xffffffff


	//   ....[84]....
        /*0a54*/ 	.word	0xffffffff


	//   ....[85]....
        /*0a58*/ 	.word	0xffffffff


	//   ....[86]....
        /*0a5c*/ 	.word	0xffffffff


	//   ....[87]....
        /*0a60*/ 	.word	0xffffffff


	//   ....[88]....
        /*0a64*/ 	.word	0xffffffff


	//   ....[89]....
        /*0a68*/ 	.word	0xffffffff


	//   ....[90]....
        /*0a6c*/ 	.word	0xffffffff


	//   ....[91]....
        /*0a70*/ 	.word	0xffffffff


	//   ....[92]....
        /*0a74*/ 	.word	0xffffffff


	//   ....[93]....
        /*0a78*/ 	.word	0xffffffff


	//   ....[94]....
        /*0a7c*/ 	.word	0xffffffff


	//   ....[95]....
        /*0a80*/ 	.word	0xffffffff


	//   ....[96]....
        /*0a84*/ 	.word	0xffffffff


	//   ....[97]....
        /*0a88*/ 	.word	0xffffffff


	//   ....[98]....
        /*0a8c*/ 	.word	0xffffffff


	//   ....[99]....
        /*0a90*/ 	.word	0xffffffff


	//   ....[100]....
        /*0a94*/ 	.word	0xffffffff


	//   ....[101]....
        /*0a98*/ 	.word	0xffffffff


	//   ....[102]....
        /*0a9c*/ 	.word	0xffffffff


	//   ....[103]....
        /*0aa0*/ 	.word	0xffffffff


	//   ....[104]....
        /*0aa4*/ 	.word	0xffffffff


	//   ....[105]....
        /*0aa8*/ 	.word	0xffffffff


	//   ....[106]....
        /*0aac*/ 	.word	0xffffffff


	//   ....[107]....
        /*0ab0*/ 	.word	0xffffffff


	//   ....[108]....
        /*0ab4*/ 	.word	0xffffffff


	//   ....[109]....
        /*0ab8*/ 	.word	0xffffffff


	//   ....[110]....
        /*0abc*/ 	.word	0xffffffff


	//   ....[111]....
        /*0ac0*/ 	.word	0xffffffff


	//   ....[112]....
        /*0ac4*/ 	.word	0xffffffff


	//   ....[113]....
        /*0ac8*/ 	.word	0xffffffff


	//   ....[114]....
        /*0acc*/ 	.word	0xffffffff


	//   ....[115]....
        /*0ad0*/ 	.word	0xffffffff


	//   ....[116]....
        /*0ad4*/ 	.word	0xffffffff


	//   ....[117]....
        /*0ad8*/ 	.word	0xffffffff


	//   ....[118]....
        /*0adc*/ 	.word	0xffffffff


	//   ....[119]....
        /*0ae0*/ 	.word	0xffffffff


	//   ....[120]....
        /*0ae4*/ 	.word	0xffffffff


	//   ....[121]....
        /*0ae8*/ 	.word	0xffffffff


	//   ....[122]....
        /*0aec*/ 	.word	0xffffffff


	//   ....[123]....
        /*0af0*/ 	.word	0xffffffff


	//   ....[124]....
        /*0af4*/ 	.word	0xffffffff


	//   ....[125]....
        /*0af8*/ 	.word	0xffffffff


	//   ....[126]....
        /*0afc*/ 	.word	0xffffffff


	//   ....[127]....
        /*0b00*/ 	.word	0xffffffff


	//   ....[128]....
        /*0b04*/ 	.word	0xffffffff


	//   ....[129]....
        /*0b08*/ 	.word	0xffffffff


	//   ....[130]....
        /*0b0c*/ 	.word	0xffffffff


	//   ....[131]....
        /*0b10*/ 	.word	0xffffffff


	//   ....[132]....
        /*0b14*/ 	.word	0xffffffff


	//   ....[133]....
        /*0b18*/ 	.word	0xffffffff


	//   ....[134]....
        /*0b1c*/ 	.word	0xffffffff


	//   ....[135]....
        /*0b20*/ 	.word	0xffffffff


	//   ....[136]....
        /*0b24*/ 	.word	0xffffffff


	//   ....[137]....
        /*0b28*/ 	.word	0xffffffff


	//   ....[138]....
        /*0b2c*/ 	.word	0xffffffff


	//   ....[139]....
        /*0b30*/ 	.word	0xffffffff


	//   ....[140]....
        /*0b34*/ 	.word	0xffffffff


	//   ....[141]....
        /*0b38*/ 	.word	0xffffffff


	//   ....[142]....
        /*0b3c*/ 	.word	0xffffffff


	//   ....[143]....
        /*0b40*/ 	.word	0xffffffff


	//   ....[144]....
        /*0b44*/ 	.word	0xffffffff


	//   ....[145]....
        /*0b48*/ 	.word	0xffffffff


	//   ....[146]....
        /*0b4c*/ 	.word	0xffffffff


	//   ....[147]....
        /*0b50*/ 	.word	0xffffffff


	//   ....[148]....
        /*0b54*/ 	.word	0xffffffff


	//   ....[149]....
        /*0b58*/ 	.word	0xffffffff


	//   ....[150]....
        /*0b5c*/ 	.word	0xffffffff


	//   ....[151]....
        /*0b60*/ 	.word	0xffffffff


	//   ....[152]....
        /*0b64*/ 	.word	0xffffffff


	//   ....[153]....
        /*0b68*/ 	.word	0xffffffff


	//   ....[154]....
        /*0b6c*/ 	.word	0xffffffff


	//   ....[155]....
        /*0b70*/ 	.word	0xffffffff


	//   ....[156]....
        /*0b74*/ 	.word	0xffffffff


	//   ....[157]....
        /*0b78*/ 	.word	0xffffffff


	//   ....[158]....
        /*0b7c*/ 	.word	0xffffffff


	//   ....[159]....
        /*0b80*/ 	.word	0xffffffff


	//   ....[160]....
        /*0b84*/ 	.word	0xffffffff


	//   ....[161]....
        /*0b88*/ 	.word	0xffffffff


	//   ....[162]....
        /*0b8c*/ 	.word	0xffffffff


	//   ....[163]....
        /*0b90*/ 	.word	0xffffffff


	//   ....[164]....
        /*0b94*/ 	.word	0xffffffff


	//   ....[165]....
        /*0b98*/ 	.word	0xffffffff


	//   ....[166]....
        /*0b9c*/ 	.word	0xffffffff


	//   ....[167]....
        /*0ba0*/ 	.word	0xffffffff


	//   ....[168]....
        /*0ba4*/ 	.word	0xffffffff


	//   ....[169]....
        /*0ba8*/ 	.word	0xffffffff


	//   ....[170]....
        /*0bac*/ 	.word	0xffffffff


	//   ....[171]....
        /*0bb0*/ 	.word	0xffffffff


	//   ....[172]....
        /*0bb4*/ 	.word	0xffffffff


	//   ....[173]....
        /*0bb8*/ 	.word	0xffffffff


	//   ....[174]....
        /*0bbc*/ 	.word	0xffffffff


	//   ....[175]....
        /*0bc0*/ 	.word	0xffffffff


	//   ....[176]....
        /*0bc4*/ 	.word	0xffffffff


	//   ....[177]....
        /*0bc8*/ 	.word	0xffffffff


	//   ....[178]....
        /*0bcc*/ 	.word	0xffffffff


	//   ....[179]....
        /*0bd0*/ 	.word	0xffffffff


	//   ....[180]....
        /*0bd4*/ 	.word	0xffffffff


	//   ....[181]....
        /*0bd8*/ 	.word	0xffffffff


	//   ....[182]....
        /*0bdc*/ 	.word	0xffffffff


	//   ....[183]....
        /*0be0*/ 	.word	0xffffffff


	//   ....[184]....
        /*0be4*/ 	.word	0xffffffff


	//   ....[185]....
        /*0be8*/ 	.word	0xffffffff


	//   ....[186]....
        /*0bec*/ 	.word	0xffffffff


	//   ....[187]....
        /*0bf0*/ 	.word	0xffffffff


	//   ....[188]....
        /*0bf4*/ 	.word	0xffffffff


	//   ....[189]....
        /*0bf8*/ 	.word	0x0500000f


	//   ....[190]....
        /*0bfc*/ 	.word	0x0500000f


	//   ....[191]....
        /*0c00*/ 	.word	0x0500000f


	//   ....[192]....
        /*0c04*/ 	.word	0x0500000f


	//   ....[193]....
        /*0c08*/ 	.word	0x0500000f


	//   ....[194]....
        /*0c0c*/ 	.word	0x0500000f


	//   ....[195]....
        /*0c10*/ 	.word	0x0500000f


	//   ....[196]....
        /*0c14*/ 	.word	0x0500000f


	//   ....[197]....
        /*0c18*/ 	.word	0x0500000f


	//   ....[198]....
        /*0c1c*/ 	.word	0x0500000f


	//   ....[199]....
        /*0c20*/ 	.word	0x0500000f


	//   ....[200]....
        /*0c24*/ 	.word	0x0500000f


	//   ....[201]....
        /*0c28*/ 	.word	0x0500000f


	//   ....[202]....
        /*0c2c*/ 	.word	0x0500000f


	//   ....[203]....
        /*0c30*/ 	.word	0x0500000f


	//   ....[204]....
        /*0c34*/ 	.word	0x0500000f


	//   ....[205]....
        /*0c38*/ 	.word	0x0500000f


	//   ....[206]....
        /*0c3c*/ 	.word	0x0500000f


	//   ....[207]....
        /*0c40*/ 	.word	0x0500000f


	//   ....[208]....
        /*0c44*/ 	.word	0x0500000f


	//   ....[209]....
        /*0c48*/ 	.word	0x0500000f


	//   ....[210]....
        /*0c4c*/ 	.word	0x0500000f


	//   ....[211]....
        /*0c50*/ 	.word	0x0500000f


	//   ....[212]....
        /*0c54*/ 	.word	0x0500000f


	//   ....[213]....
        /*0c58*/ 	.word	0x0500000f


	//   ....[214]....
        /*0c5c*/ 	.word	0x0500000f


	//   ....[215]....
        /*0c60*/ 	.word	0x0500000f


	//   ....[216]....
        /*0c64*/ 	.word	0x0500000f


	//   ....[217]....
        /*0c68*/ 	.word	0x0500000f


	//   ....[218]....
        /*0c6c*/ 	.word	0x0500000f


	//   ....[219]....
        /*0c70*/ 	.word	0x0500000f


	//   ....[220]....
        /*0c74*/ 	.word	0x0500000f


	//   ....[221]....
        /*0c78*/ 	.word	0x0500000f


	//   ....[222]....
        /*0c7c*/ 	.word	0x0500000f


	//   ....[223]....
        /*0c80*/ 	.word	0x0500000f


	//   ....[224]....
        /*0c84*/ 	.word	0x0500000f


	//   ....[225]....
        /*0c88*/ 	.word	0x0500000f


	//   ....[226]....
        /*0c8c*/ 	.word	0x0500000f


	//   ....[227]....
        /*0c90*/ 	.word	0x0500000f


	//   ....[228]....
        /*0c94*/ 	.word	0x0500000f


	//   ....[229]....
        /*0c98*/ 	.word	0x0500000f


	//   ....[230]....
        /*0c9c*/ 	.word	0x0500000f


	//   ....[231]....
        /*0ca0*/ 	.word	0x0500000f


	//   ....[232]....
        /*0ca4*/ 	.word	0x0500000f


	//   ....[233]....
        /*0ca8*/ 	.word	0x0500000f


	//   ....[234]....
        /*0cac*/ 	.word	0x0500000f


	//   ....[235]....
        /*0cb0*/ 	.word	0x0500000f


	//   ....[236]....
        /*0cb4*/ 	.word	0x0500000f


	//   ....[237]....
        /*0cb8*/ 	.word	0x0500000f


	//   ....[238]....
        /*0cbc*/ 	.word	0x0500000f


	//   ....[239]....
        /*0cc0*/ 	.word	0x0500000f


	//   ....[240]....
        /*0cc4*/ 	.word	0x0500000f


	//   ....[241]....
        /*0cc8*/ 	.word	0x0500000f


	//   ....[242]....
        /*0ccc*/ 	.word	0x0500000f


	//   ....[243]....
        /*0cd0*/ 	.word	0x0500000f


	//   ....[244]....
        /*0cd4*/ 	.word	0x0500000f


	//   ....[245]....
        /*0cd8*/ 	.word	0x0500000f


	//   ....[246]....
        /*0cdc*/ 	.word	0x0500000f


	//   ....[247]....
        /*0ce0*/ 	.word	0x0500000f


	//   ....[248]....
        /*0ce4*/ 	.word	0x0500000f


	//   ....[249]....
        /*0ce8*/ 	.word	0x0500000f


	//   ....[250]....
        /*0cec*/ 	.word	0x0500000f


	//   ....[251]....
        /*0cf0*/ 	.word	0x0500000f


	//   ....[252]....
        /*0cf4*/ 	.word	0x0500000f


	//   ....[253]....
        /*0cf8*/ 	.word	0x0500000f


	//   ....[254]....
        /*0cfc*/ 	.word	0x0500000f


	//   ....[255]....
        /*0d00*/ 	.word	0x0500000f


	//   ....[0]....
        /*0d04*/ 	.word	0x0500000f


	//   ....[1]....
        /*0d08*/ 	.word	0x0500000f


	//   ....[2]....
        /*0d0c*/ 	.word	0x0500000f


	//   ....[3]....
        /*0d10*/ 	.word	0x0500000f


	//   ....[4]....
        /*0d14*/ 	.word	0x0500000f


	//   ....[5]....
        /*0d18*/ 	.word	0x0500000f


	//   ....[6]....
        /*0d1c*/ 	.word	0x0500000f


	//   ....[7]....
        /*0d20*/ 	.word	0x0500000f


	//   ....[8]....
        /*0d24*/ 	.word	0x0500000f


	//   ....[9]....
        /*0d28*/ 	.word	0x0500000f


	//   ....[10]....
        /*0d2c*/ 	.word	0x0500000f


	//   ....[11]....
        /*0d30*/ 	.word	0x0500000f


	//   ....[12]....
        /*0d34*/ 	.word	0x0500000f


	//   ....[13]....
        /*0d38*/ 	.word	0x0500000f


	//   ....[14]....
        /*0d3c*/ 	.word	0x0500000f


	//   ....[15]....
        /*0d40*/ 	.word	0x0500000f


	//   ....[16]....
        /*0d44*/ 	.word	0x0500000f


	//   ....[17]....
        /*0d48*/ 	.word	0x0500000f


	//   ....[18]....
        /*0d4c*/ 	.word	0x0500000f


	//   ....[19]....
        /*0d50*/ 	.word	0x0500000f


	//----- nvinfo : EIATTR_COOP_GROUP_INSTR_OFFSETS
	.align		4
.L_1628:
        /*0d54*/ 	.byte	0x04, 0x28
        /*0d56*/ 	.short	(.L_1630 - .L_1629)


	//   ....[0]....
.L_1629:
        /*0d58*/ 	.word	0x00000060


	//   ....[1]....
        /*0d5c*/ 	.word	0x00000130


	//   ....[2]....
        /*0d60*/ 	.word	0x000001e0


	//   ....[3]....
        /*0d64*/ 	.word	0x000003a0


	//   ....[4]....
        /*0d68*/ 	.word	0x00000500


	//   ....[5]....
        /*0d6c*/ 	.word	0x00000620


	//   ....[6]....
        /*0d70*/ 	.word	0x00000780


	//   ....[7]....
        /*0d74*/ 	.word	0x00002ac0


	//   ....[8]....
        /*0d78*/ 	.word	0x00002ad0


	//   ....[9]....
        /*0d7c*/ 	.word	0x00003cf0


	//   ....[10]....
        /*0d80*/ 	.word	0x00003d00


	//   ....[11]....
        /*0d84*/ 	.word	0x00004ed0


	//   ....[12]....
        /*0d88*/ 	.word	0x00004ee0


	//   ....[13]....
        /*0d8c*/ 	.word	0x00005260


	//   ....[14]....
        /*0d90*/ 	.word	0x00005290


	//   ....[15]....
        /*0d94*/ 	.word	0x00005c80


	//   ....[16]....
        /*0d98*/ 	.word	0x00006390


	//   ....[17]....
        /*0d9c*/ 	.word	0x000063a0


	//   ....[18]....
        /*0da0*/ 	.word	0x000063b0


	//   ....[19]....
        /*0da4*/ 	.word	0x000063c0


	//   ....[20]....
        /*0da8*/ 	.word	0x00007880


	//   ....[21]....
        /*0dac*/ 	.word	0x00007890


	//   ....[22]....
        /*0db0*/ 	.word	0x000078a0


	//   ....[23]....
        /*0db4*/ 	.word	0x000078b0


	//   ....[24]....
        /*0db8*/ 	.word	0x00009360


	//   ....[25]....
        /*0dbc*/ 	.word	0x00009b40


	//   ....[26]....
        /*0dc0*/ 	.word	0x00009b50


	//   ....[27]....
        /*0dc4*/ 	.word	0x00009b70


	//   ....[28]....
        /*0dc8*/ 	.word	0x0000a4f0


	//   ....[29]....
        /*0dcc*/ 	.word	0x0000a510


	//   ....[30]....
        /*0dd0*/ 	.word	0x0000c3c0


	//   ....[31]....
        /*0dd4*/ 	.word	0x0000c9c0


	//   ....[32]....
        /*0dd8*/ 	.word	0x0000cd60


	//   ....[33]....
        /*0ddc*/ 	.word	0x0000ce20


	//   ....[34]....
        /*0de0*/ 	.word	0x0000d440


	//   ....[35]....
        /*0de4*/ 	.word	0x0000d460


	//   ....[36]....
        /*0de8*/ 	.word	0x0000f740


	//   ....[37]....
        /*0dec*/ 	.word	0x0000f760


	//   ....[38]....
        /*0df0*/ 	.word	0x0000fdc0


	//   ....[39]....
        /*0df4*/ 	.word	0x0000fe20


	//   ....[40]....
        /*0df8*/ 	.word	0x00011200


	//   ....[41]....
        /*0dfc*/ 	.word	0x00011270


	//   ....[42]....
        /*0e00*/ 	.word	0x000112f0


	//   ....[43]....
        /*0e04*/ 	.word	0x00011420


	//   ....[44]....
        /*0e08*/ 	.word	0x00011e70


	//   ....[45]....
        /*0e0c*/ 	.word	0x00011ea0


	//   ....[46]....
        /*0e10*/ 	.word	0x00011ed0


	//   ....[47]....
        /*0e14*/ 	.word	0x00011ef0


	//   ....[48]....
        /*0e18*/ 	.word	0x00011f00


	//   ....[49]....
        /*0e1c*/ 	.word	0x00011f10


	//   ....[50]....
        /*0e20*/ 	.word	0x00011f20


	//   ....[51]....
        /*0e24*/ 	.word	0x00011f30


	//   ....[52]....
        /*0e28*/ 	.word	0x00011f40


	//   ....[53]....
        /*0e2c*/ 	.word	0x00011f50


	//   ....[54]....
        /*0e30*/ 	.word	0x00011f60


	//   ....[55]....
        /*0e34*/ 	.word	0x00011f70


	//   ....[56]....
        /*0e38*/ 	.word	0x00011f80


	//   ....[57]....
        /*0e3c*/ 	.word	0x00011f90


	//   ....[58]....
        /*0e40*/ 	.word	0x00011fa0


	//   ....[59]....
        /*0e44*/ 	.word	0x00011fb0


	//   ....[60]....
        /*0e48*/ 	.word	0x00011fc0


	//   ....[61]....
        /*0e4c*/ 	.word	0x00011fd0


	//   ....[62]....
        /*0e50*/ 	.word	0x00011fe0


	//   ....[63]....
        /*0e54*/ 	.word	0x00011ff0


	//   ....[64]....
        /*0e58*/ 	.word	0x00012000


	//   ....[65]....
        /*0e5c*/ 	.word	0x00012010


	//   ....[66]....
        /*0e60*/ 	.word	0x00012020


	//   ....[67]....
        /*0e64*/ 	.word	0x00012030


	//   ....[68]....
        /*0e68*/ 	.word	0x00012040


	//   ....[69]....
        /*0e6c*/ 	.word	0x00012050


	//   ....[70]....
        /*0e70*/ 	.word	0x00012060


	//   ....[71]....
        /*0e74*/ 	.word	0x00012070


	//   ....[72]....
        /*0e78*/ 	.word	0x00012080


	//   ....[73]....
        /*0e7c*/ 	.word	0x00012090


	//   ....[74]....
        /*0e80*/ 	.word	0x000120a0


	//   ....[75]....
        /*0e84*/ 	.word	0x000120b0


	//   ....[76]....
        /*0e88*/ 	.word	0x00012850


	//   ....[77]....
        /*0e8c*/ 	.word	0x00012860


	//   ....[78]....
        /*0e90*/ 	.word	0x00012870


	//   ....[79]....
        /*0e94*/ 	.word	0x000128b0


	//   ....[80]....
        /*0e98*/ 	.word	0x00012e10


	//   ....[81]....
        /*0e9c*/ 	.word	0x00012e50


	//   ....[82]....
        /*0ea0*/ 	.word	0x00012e70


	//   ....[83]....
        /*0ea4*/ 	.word	0x00012eb0


	//   ....[84]....
        /*0ea8*/ 	.word	0x00012ed0


	//   ....[85]....
        /*0eac*/ 	.word	0x00012ef0


	//   ....[86]....
        /*0eb0*/ 	.word	0x00012f20


	//   ....[87]....
        /*0eb4*/ 	.word	0x00012f50


	//   ....[88]....
        /*0eb8*/ 	.word	0x00013370


	//   ....[89]....
        /*0ebc*/ 	.word	0x00013380


	//   ....[90]....
        /*0ec0*/ 	.word	0x00013620


	//   ....[91]....
        /*0ec4*/ 	.word	0x00013630


	//   ....[92]....
        /*0ec8*/ 	.word	0x000140a0


	//   ....[93]....
        /*0ecc*/ 	.word	0x000140d0


	//   ....[94]....
        /*0ed0*/ 	.word	0x00014110


	//   ....[95]....
        /*0ed4*/ 	.word	0x00014140


	//   ....[96]....
        /*0ed8*/ 	.word	0x00014160


	//   ....[97]....
        /*0edc*/ 	.word	0x00014170


	//   ....[98]....
        /*0ee0*/ 	.word	0x00014180


	//   ....[99]....
        /*0ee4*/ 	.word	0x000141a0


	//   ....[100]....
        /*0ee8*/ 	.word	0x000142f0


	//   ....[101]....
        /*0eec*/ 	.word	0x000144e0


	//   ....[102]....
        /*0ef0*/ 	.word	0x00014510


	//   ....[103]....
        /*0ef4*/ 	.word	0x00014540


	//   ....[104]....
        /*0ef8*/ 	.word	0x00014570


	//   ....[105]....
        /*0efc*/ 	.word	0x000145a0


	//   ....[106]....
        /*0f00*/ 	.word	0x000145d0


	//   ....[107]....
        /*0f04*/ 	.word	0x00014760


	//   ....[108]....
        /*0f08*/ 	.word	0x00014790


	//   ....[109]....
        /*0f0c*/ 	.word	0x000147c0


	//   ....[110]....
        /*0f10*/ 	.word	0x000147f0


	//   ....[111]....
        /*0f14*/ 	.word	0x00014820


	//   ....[112]....
        /*0f18*/ 	.word	0x00014850


	//   ....[113]....
        /*0f1c*/ 	.word	0x000148e0


	//   ....[114]....
        /*0f20*/ 	.word	0x00014910


	//   ....[115]....
        /*0f24*/ 	.word	0x00014920


	//   ....[116]....
        /*0f28*/ 	.word	0x00014960


	//   ....[117]....
        /*0f2c*/ 	.word	0x00015fb0


	//   ....[118]....
        /*0f30*/ 	.word	0x00018020


	//   ....[119]....
        /*0f34*/ 	.word	0x00018030


	//   ....[120]....
        /*0f38*/ 	.word	0x00018040


	//   ....[121]....
        /*0f3c*/ 	.word	0x00018090


	//   ....[122]....
        /*0f40*/ 	.word	0x00018100


	//   ....[123]....
        /*0f44*/ 	.word	0x00018120


	//   ....[124]....
        /*0f48*/ 	.word	0x00018130


	//   ....[125]....
        /*0f4c*/ 	.word	0x00018140


	//   ....[126]....
        /*0f50*/ 	.word	0x000181c0


	//   ....[127]....
        /*0f54*/ 	.word	0x00018240


	//   ....[128]....
        /*0f58*/ 	.word	0x00018670


	//   ....[129]....
        /*0f5c*/ 	.word	0x00018690


	//   ....[130]....
        /*0f60*/ 	.word	0x000186f0


	//   ....[131]....
        /*0f64*/ 	.word	0x00018710


	//   ....[132]....
        /*0f68*/ 	.word	0x00018750


	//   ....[133]....
        /*0f6c*/ 	.word	0x00018770


	//   ....[134]....
        /*0f70*/ 	.word	0x00018780


	//   ....[135]....
        /*0f74*/ 	.word	0x00018790


	//   ....[136]....
        /*0f78*/ 	.word	0x00018820


	//   ....[137]....
        /*0f7c*/ 	.word	0x00018840


	//   ....[138]....
        /*0f80*/ 	.word	0x000190d0


	//   ....[139]....
        /*0f84*/ 	.word	0x00019100


	//   ....[140]....
        /*0f88*/ 	.word	0x00019170


	//   ....[141]....
        /*0f8c*/ 	.word	0x00019190


	//   ....[142]....
        /*0f90*/ 	.word	0x00019210


	//   ....[143]....
        /*0f94*/ 	.word	0x00019230


	//   ....[144]....
        /*0f98*/ 	.word	0x00019240


	//   ....[145]....
        /*0f9c*/ 	.word	0x000192b0


	//   ....[146]....
        /*0fa0*/ 	.word	0x00019300


	//   ....[147]....
        /*0fa4*/ 	.word	0x00019310


	//   ....[148]....
        /*0fa8*/ 	.word	0x00019340


	//   ....[149]....
        /*0fac*/ 	.word	0x00019360


	//   ....[150]....
        /*0fb0*/ 	.word	0x00019df0


	//   ....[151]....
        /*0fb4*/ 	.word	0x00019e00


	//   ....[152]....
        /*0fb8*/ 	.word	0x00019e20


	//   ....[153]....
        /*0fbc*/ 	.word	0x00019e70


	//   ....[154]....
        /*0fc0*/ 	.word	0x00019e80


	//   ....[155]....
        /*0fc4*/ 	.word	0x00019ec0


	//   ....[156]....
        /*0fc8*/ 	.word	0x00019ed0


	//   ....[157]....
        /*0fcc*/ 	.word	0x00019ee0


	//   ....[158]....
        /*0fd0*/ 	.word	0x00019f20


	//   ....[159]....
        /*0fd4*/ 	.word	0x00019f60


	//   ....[160]....
        /*0fd8*/ 	.word	0x0001a3a0


	//   ....[161]....
        /*0fdc*/ 	.word	0x0001a3b0


	//   ....[162]....
        /*0fe0*/ 	.word	0x0001a3c0


	//   ....[163]....
        /*0fe4*/ 	.word	0x0001a400


	//   ....[164]....
        /*0fe8*/ 	.word	0x0001a410


	//   ....[165]....
        /*0fec*/ 	.word	0x0001a450


	//   ....[166]....
        /*0ff0*/ 	.word	0x0001a460


	//   ....[167]....
        /*0ff4*/ 	.word	0x0001a470


	//   ....[168]....
        /*0ff8*/ 	.word	0x0001a4b0


	//   ....[169]....
        /*0ffc*/ 	.word	0x0001a4f0


	//   ....[170]....
        /*1000*/ 	.word	0x0001b5b0


	//   ....[171]....
        /*1004*/ 	.word	0x0001b5e0


	//   ....[172]....
        /*1008*/ 	.word	0x0001b640


	//   ....[173]....
        /*100c*/ 	.word	0x0001b670


	//   ....[174]....
        /*1010*/ 	.word	0x0001b6a0


	//   ....[175]....
        /*1014*/ 	.word	0x0001b6d0


	//   ....[176]....
        /*1018*/ 	.word	0x0001b700


	//   ....[177]....
        /*101c*/ 	.word	0x0001b730


	//   ....[178]....
        /*1020*/ 	.word	0x0001b8d0


	//   ....[179]....
        /*1024*/ 	.word	0x0001b900


	//   ....[180]....
        /*1028*/ 	.word	0x0001b930


	//   ....[181]....
        /*102c*/ 	.word	0x0001b960


	//   ....[182]....
        /*1030*/ 	.word	0x0001b990


	//   ....[183]....
        /*1034*/ 	.word	0x0001b9c0


	//   ....[184]....
        /*1038*/ 	.word	0x0001ba80


	//   ....[185]....
        /*103c*/ 	.word	0x0001baa0


	//   ....[186]....
        /*1040*/ 	.word	0x0001bac0


	//   ....[187]....
        /*1044*/ 	.word	0x0001bb20


	//   ....[188]....
        /*1048*/ 	.word	0x0001c580


	//   ....[189]....
        /*104c*/ 	.word	0x0001c940


	//   ....[190]....
        /*1050*/ 	.word	0x0001c9d0


	//   ....[191]....
        /*1054*/ 	.word	0x0001caa0


	//   ....[192]....
        /*1058*/ 	.word	0x0001cb30


	//   ....[193]....
        /*105c*/ 	.word	0x0001cc10


	//   ....[194]....
        /*1060*/ 	.word	0x0001cca0


	//   ....[195]....
        /*1064*/ 	.word	0x0001cd70


	//   ....[196]....
        /*1068*/ 	.word	0x0001ce00


	//   ....[197]....
        /*106c*/ 	.word	0x0001ce50


	//   ....[198]....
        /*1070*/ 	.word	0x0001cea0


	//   ....[199]....
        /*1074*/ 	.word	0x0001cf70


	//   ....[200]....
        /*1078*/ 	.word	0x0001d000


	//   ....[201]....
        /*107c*/ 	.word	0x0001d050


	//   ....[202]....
        /*1080*/ 	.word	0x0001d0a0


	//   ....[203]....
        /*1084*/ 	.word	0x0001d390


	//   ....[204]....
        /*1088*/ 	.word	0x0001d670


	//   ....[205]....
        /*108c*/ 	.word	0x0001d770


	//   ....[206]....
        /*1090*/ 	.word	0x0001d800


	//   ....[207]....
        /*1094*/ 	.word	0x0001d860


	//   ....[208]....
        /*1098*/ 	.word	0x0001d940


	//   ....[209]....
        /*109c*/ 	.word	0x0001da40


	//   ....[210]....
        /*10a0*/ 	.word	0x0001da90


	//   ....[211]....
        /*10a4*/ 	.word	0x0001db70


	//   ....[212]....
        /*10a8*/ 	.word	0x0001dbc0


	//   ....[213]....
        /*10ac*/ 	.word	0x0001dc20


	//   ....[214]....
        /*10b0*/ 	.word	0x0001dd40


	//   ....[215]....
        /*10b4*/ 	.word	0x0001de40


	//   ....[216]....
        /*10b8*/ 	.word	0x0001def0


	//   ....[217]....
        /*10bc*/ 	.word	0x0001df50


	//   ....[218]....
        /*10c0*/ 	.word	0x0001e040


	//   ....[219]....
        /*10c4*/ 	.word	0x0001e0a0


	//   ....[220]....
        /*10c8*/ 	.word	0x0001e160


	//   ....[221]....
        /*10cc*/ 	.word	0x0001e1c0


	//   ....[222]....
        /*10d0*/ 	.word	0x0001e280


	//   ....[223]....
        /*10d4*/ 	.word	0x0001e2e0


	//   ....[224]....
        /*10d8*/ 	.word	0x0001e3b0


	//   ....[225]....
        /*10dc*/ 	.word	0x0001e460


	//   ....[226]....
        /*10e0*/ 	.word	0x0001e4d0


	//   ....[227]....
        /*10e4*/ 	.word	0x0001e530


	//   ....[228]....
        /*10e8*/ 	.word	0x0001e5f0


	//   ....[229]....
        /*10ec*/ 	.word	0x0001e650


	//   ....[230]....
        /*10f0*/ 	.word	0x0001e750


	//   ....[231]....
        /*10f4*/ 	.word	0x0001e7b0


	//   ....[232]....
        /*10f8*/ 	.word	0x0001e860


	//   ....[233]....
        /*10fc*/ 	.word	0x0001e910


	//   ....[234]....
        /*1100*/ 	.word	0x0001e9c0


	//   ....[235]....
        /*1104*/ 	.word	0x0001ea40


	//   ....[236]....
        /*1108*/ 	.word	0x0001eb10


	//   ....[237]....
        /*110c*/ 	.word	0x0001ec60


	//   ....[238]....
        /*1110*/ 	.word	0x0001ed10


	//   ....[239]....
        /*1114*/ 	.word	0x0001edc0


	//   ....[240]....
        /*1118*/ 	.word	0x0001ee60


	//   ....[241]....
        /*111c*/ 	.word	0x0001ef10


	//   ....[242]....
        /*1120*/ 	.word	0x0001efb0


	//   ....[243]....
        /*1124*/ 	.word	0x0001f060


	//   ....[244]....
        /*1128*/ 	.word	0x0001f100


	//   ....[245]....
        /*112c*/ 	.word	0x0001f170


	//   ....[246]....
        /*1130*/ 	.word	0x0001f230


	//   ....[247]....
        /*1134*/ 	.word	0x0001f330


	//   ....[248]....
        /*1138*/ 	.word	0x0001f3c0


	//   ....[249]....
        /*113c*/ 	.word	0x0001f420


	//   ....[250]....
        /*1140*/ 	.word	0x0001f4d0


	//   ....[251]....
        /*1144*/ 	.word	0x0001f530


	//   ....[252]....
        /*1148*/ 	.word	0x0001f5e0


	//   ....[253]....
        /*114c*/ 	.word	0x0001f640


	//   ....[254]....
        /*1150*/ 	.word	0x0001f6f0


	//   ....[255]....
        /*1154*/ 	.word	0x0001f750


	//   ....[0]....
        /*1158*/ 	.word	0x0001f800


	//   ....[1]....
        /*115c*/ 	.word	0x0001f9e0


	//   ....[2]....
        /*1160*/ 	.word	0x0001fa80


	//   ....[3]....
        /*1164*/ 	.word	0x0001fc00


	//   ....[4]....
        /*1168*/ 	.word	0x0001fc80


	//   ....[5]....
        /*116c*/ 	.word	0x0001fd00


	//   ....[6]....
        /*1170*/ 	.word	0x0001fd80


	//   ....[7]....
        /*1174*/ 	.word	0x0001fe00


	//   ....[8]....
        /*1178*/ 	.word	0x0001fe90


	//   ....[9]....
        /*117c*/ 	.word	0x0001ff30


	//   ....[10]....
        /*1180*/ 	.word	0x0001ffe0


	//   ....[11]....
        /*1184*/ 	.word	0x00020060


	//   ....[12]....
        /*1188*/ 	.word	0x000200e0


	//   ....[13]....
        /*118c*/ 	.word	0x00020160


	//   ....[14]....
        /*1190*/ 	.word	0x000201f0


	//   ....[15]....
        /*1194*/ 	.word	0x00020270


	//   ....[16]....
        /*1198*/ 	.word	0x00020320


	//   ....[17]....
        /*119c*/ 	.word	0x00020370


	//   ....[18]....
        /*11a0*/ 	.word	0x00020410


	//   ....[19]....
        /*11a4*/ 	.word	0x00020540


	//----- nvinfo : EIATTR_REG_RECONFIG
	.align		4
.L_1630:
        /*11a8*/ 	.byte	0x01, 0x54
	.zero		2


	//----- nvinfo : EIATTR_SYSCALL_OFFSETS
	.align		4
        /*11ac*/ 	.byte	0x04, 0x46
        /*11ae*/ 	.short	(.L_1632 - .L_1631)


	//   ....[0]....
.L_1631:
        /*11b0*/ 	.word	0x00001d00


	//   ....[1]....
        /*11b4*/ 	.word	0x00001e50


	//   ....[2]....
        /*11b8*/ 	.word	0x00005df0


	//   ....[3]....
        /*11bc*/ 	.word	0x00006110


	//   ....[4]....
        /*11c0*/ 	.word	0x00017230


	//   ....[5]....
        /*11c4*/ 	.word	0x000173a0


	//   ....[6]....
        /*11c8*/ 	.word	0x000174f0


	//   ....[7]....
        /*11cc*/ 	.word	0x00017630


	//   ....[8]....
        /*11d0*/ 	.word	0x00018c50


	//----- nvinfo : EIATTR_MBARRIER_INSTR_OFFSETS
	.align		4
.L_1632:
        /*11d4*/ 	.byte	0x04, 0x39
        /*11d6*/ 	.short	(.L_1634 - .L_1633)


	//   ....[0]....
.L_1633:
        /*11d8*/ 	.word	0x00000250
        /*11dc*/ 	.word	0x000000ff
        /*11e0*/ 	.word	0x00013200
        /*11e4*/ 	.short	0x0100
        /*11e6*/ 	.byte	0x08
	.zero		1


	//   ....[1]....
        /*11e8*/ 	.word	0x00000260
        /*11ec*/ 	.word	0x000000ff
        /*11f0*/ 	.word	0x00013220
        /*11f4*/ 	.short	0x0100
        /*11f6*/ 	.byte	0x08
	.zero		1


	//   ....[2]....
        /*11f8*/ 	.word	0x00000350
        /*11fc*/ 	.word	0x000000ff
        /*1200*/ 	.word	0x00013230
        /*1204*/ 	.short	0x0100
        /*1206*/ 	.byte	0x08
	.zero		1


	//   ....[3]....
        /*1208*/ 	.word	0x00000360
        /*120c*/ 	.word	0x000000ff
        /*1210*/ 	.word	0x00013240
        /*1214*/ 	.short	0x0100
        /*1216*/ 	.byte	0x08
	.zero		1


	//   ....[4]....
        /*1218*/ 	.word	0x00000370
        /*121c*/ 	.word	0x000000ff
        /*1220*/ 	.word	0x00013238
        /*1224*/ 	.short	0x0100
        /*1226*/ 	.byte	0x08
	.zero		1


	//   ....[5]....
        /*1228*/ 	.word	0x00000380
        /*122c*/ 	.word	0x000000ff
        /*1230*/ 	.word	0x00013248
        /*1234*/ 	.short	0x0100
        /*1236*/ 	.byte	0x08
	.zero		1


	//   ....[6]....
        /*1238*/ 	.word	0x000004b0
        /*123c*/ 	.word	0x000000ff
        /*1240*/ 	.word	0x00013250
        /*1244*/ 	.short	0x0100
        /*1246*/ 	.byte	0x08
	.zero		1


	//   ....[7]....
        /*1248*/ 	.word	0x000004c0
        /*124c*/ 	.word	0x000000ff
        /*1250*/ 	.word	0x00013260
        /*1254*/ 	.short	0x0100
        /*1256*/ 	.byte	0x08
	.zero		1


	//   ....[8]....
        /*1258*/ 	.word	0x000004d0
        /*125c*/ 	.word	0x000000ff
        /*1260*/ 	.word	0x00013258
        /*1264*/ 	.short	0x0100
        /*1266*/ 	.byte	0x08
	.zero		1


	//   ....[9]....
        /*1268*/ 	.word	0x000004e0
        /*126c*/ 	.word	0x000000ff
        /*1270*/ 	.word	0x00013268
        /*1274*/ 	.short	0x0100
        /*1276*/ 	.byte	0x08
	.zero		1


	//   ....[10]....
        /*1278*/ 	.word	0x000005d0
        /*127c*/ 	.word	0x000000ff
        /*1280*/ 	.word	0x00013270
        /*1284*/ 	.short	0x0100
        /*1286*/ 	.byte	0x06
	.zero		1


	//   ....[11]....
        /*1288*/ 	.word	0x000005e0
        /*128c*/ 	.word	0x000000ff
        /*1290*/ 	.word	0x00013280
        /*1294*/ 	.short	0x0100
        /*1296*/ 	.byte	0x06
	.zero		1


	//   ....[12]....
        /*1298*/ 	.word	0x000005f0
        /*129c*/ 	.word	0x000000ff
        /*12a0*/ 	.word	0x00013278
        /*12a4*/ 	.short	0x0100
        /*12a6*/ 	.byte	0x06
	.zero		1


	//   ....[13]....
        /*12a8*/ 	.word	0x00000600
        /*12ac*/ 	.word	0x000000ff
        /*12b0*/ 	.word	0x00013288
        /*12b4*/ 	.short	0x0100
        /*12b6*/ 	.byte	0x06
	.zero		1


	//   ....[14]....
        /*12b8*/ 	.word	0x00000730
        /*12bc*/ 	.word	0x000000ff
        /*12c0*/ 	.word	0x00013290
        /*12c4*/ 	.short	0x0100
        /*12c6*/ 	.byte	0x08
	.zero		1


	//   ....[15]....
        /*12c8*/ 	.word	0x00000740
        /*12cc*/ 	.word	0x000000ff
        /*12d0*/ 	.word	0x000132a0
        /*12d4*/ 	.short	0x0100
        /*12d6*/ 	.byte	0x08
	.zero		1


	//   ....[16]....
        /*12d8*/ 	.word	0x00000750
        /*12dc*/ 	.word	0x000000ff
        /*12e0*/ 	.word	0x00013298
        /*12e4*/ 	.short	0x0100
        /*12e6*/ 	.byte	0x08
	.zero		1


	//   ....[17]....
        /*12e8*/ 	.word	0x00000760
        /*12ec*/ 	.word	0x000000ff
        /*12f0*/ 	.word	0x000132a8
        /*12f4*/ 	.short	0x0100
        /*12f6*/ 	.byte	0x08
	.zero		1


	//   ....[18]....
        /*12f8*/ 	.word	0x000008a0
        /*12fc*/ 	.word	0x000000ff
        /*1300*/ 	.word	0x000132b0
        /*1304*/ 	.short	0x0100
        /*1306*/ 	.byte	0x08
	.zero		1


	//   ....[19]....
        /*1308*/ 	.word	0x000008b0
        /*130c*/ 	.word	0x000000ff
        /*1310*/ 	.word	0x000132c0
        /*1314*/ 	.short	0x0100
        /*1316*/ 	.byte	0x08
	.zero		1


	//   ....[20]....
        /*1318*/ 	.word	0x000008c0
        /*131c*/ 	.word	0x000000ff
        /*1320*/ 	.word	0x000132b8
        /*1324*/ 	.short	0x0100
        /*1326*/ 	.byte	0x08
	.zero		1


	//   ....[21]....
        /*1328*/ 	.word	0x000008d0
        /*132c*/ 	.word	0x000000ff
        /*1330*/ 	.word	0x000132c8
        /*1334*/ 	.short	0x0100
        /*1336*/ 	.byte	0x08
	.zero		1


	//   ....[22]....
        /*1338*/ 	.word	0x00002a70
        /*133c*/ 	.word	0x00000042
        /*1340*/ 	.word	0x00013290
        /*1344*/ 	.short	0x010a
        /*1346*/ 	.byte	0x3f
	.zero		1


	//   ....[23]....
        /*1348*/ 	.word	0x00003ca0
        /*134c*/ 	.word	0x00000042
        /*1350*/ 	.word	0x00013290
        /*1354*/ 	.short	0x010a
        /*1356*/ 	.byte	0x3f
	.zero		1


	//   ....[24]....
        /*1358*/ 	.word	0x00004d00
        /*135c*/ 	.word	0x00000042
        /*1360*/ 	.word	0x00013290
        /*1364*/ 	.short	0x010a
        /*1366*/ 	.byte	0x3f
	.zero		1


	//   ....[25]....
        /*1368*/ 	.word	0x000050b0
        /*136c*/ 	.word	0x00000004
        /*1370*/ 	.word	0x00000000
        /*1374*/ 	.short	0x0101
        /*1376*/ 	.byte	0x3f
	.zero		1


	//   ....[26]....
        /*1378*/ 	.word	0x000050f0
        /*137c*/ 	.word	0x00000042
        /*1380*/ 	.word	0x000132b0
        /*1384*/ 	.short	0x010a
        /*1386*/ 	.byte	0x3f
	.zero		1


	//   ....[27]....
        /*1388*/ 	.word	0x00005480
        /*138c*/ 	.word	0x00000042
        /*1390*/ 	.word	0x00000000
        /*1394*/ 	.short	0x0101
        /*1396*/ 	.byte	0x3f
	.zero		1


	//   ....[28]....
        /*1398*/ 	.word	0x00005e90
        /*139c*/ 	.word	0x00000012
        /*13a0*/ 	.word	0x00013200
        /*13a4*/ 	.short	0x010a
        /*13a6*/ 	.byte	0x3f
	.zero		1


	//   ....[29]....
        /*13a8*/ 	.word	0x00005ee0
        /*13ac*/ 	.word	0x00000012
        /*13b0*/ 	.word	0x00013200
        /*13b4*/ 	.short	0x010a
        /*13b6*/ 	.byte	0x3f
	.zero		1


	//   ....[30]....
        /*13b8*/ 	.word	0x00006630
        /*13bc*/ 	.word	0x00000012
        /*13c0*/ 	.word	0x00013200
        /*13c4*/ 	.short	0x010a
        /*13c6*/ 	.byte	0x3f
	.zero		1


	//   ....[31]....
        /*13c8*/ 	.word	0x00007a70
        /*13cc*/ 	.word	0x00000012
        /*13d0*/ 	.word	0x00013200
        /*13d4*/ 	.short	0x010a
        /*13d6*/ 	.byte	0x3f
	.zero		1


	//   ....[32]....
        /*13d8*/ 	.word	0x00008be0
        /*13dc*/ 	.word	0x0000000c
        /*13e0*/ 	.word	0x00013230
        /*13e4*/ 	.short	0x010a
        /*13e6*/ 	.byte	0x3f
	.zero		1


	//   ....[33]....
        /*13e8*/ 	.word	0x00008c80
        /*13ec*/ 	.word	0x0000000c
        /*13f0*/ 	.word	0x00013230
        /*13f4*/ 	.short	0x010a
        /*13f6*/ 	.byte	0x3f
	.zero		1


	//   ....[34]....
        /*13f8*/ 	.word	0x0000a930
        /*13fc*/ 	.word	0x00000051
        /*1400*/ 	.word	0x00000000
        /*1404*/ 	.short	0x0101
        /*1406*/ 	.byte	0x3f
	.zero		1


	//   ....[35]....
        /*1408*/ 	.word	0x0000b960
        /*140c*/ 	.word	0x00000000
        /*1410*/ 	.word	0x00013230
        /*1414*/ 	.short	0x010a
        /*1416*/ 	.byte	0x3f
	.zero		1


	//   ....[36]....
        /*1418*/ 	.word	0x0000b9f0
        /*141c*/ 	.word	0x00000000
        /*1420*/ 	.word	0x00013230
        /*1424*/ 	.short	0x010a
        /*1426*/ 	.byte	0x3f
	.zero		1


	//   ....[37]....
        /*1428*/ 	.word	0x0000bfb0
        /*142c*/ 	.word	0x0000000f
        /*1430*/ 	.word	0x00013250
        /*1434*/ 	.short	0x010a
        /*1436*/ 	.byte	0x3f
	.zero		1


	//   ....[38]....
        /*1438*/ 	.word	0x0000c000
        /*143c*/ 	.word	0x0000000f
        /*1440*/ 	.word	0x00013250
        /*1444*/ 	.short	0x010a
        /*1446*/ 	.byte	0x3f
	.zero		1


	//   ....[39]....
        /*1448*/ 	.word	0x0000c380
        /*144c*/ 	.word	0x00000000
        /*1450*/ 	.word	0x00000000
        /*1454*/ 	.short	0x0101
        /*1456*/ 	.byte	0x3f
	.zero		1


	//   ....[40]....
        /*1458*/ 	.word	0x0000e4f0
        /*145c*/ 	.word	0x0000000f
        /*1460*/ 	.word	0x00000000
        /*1464*/ 	.short	0x0101
        /*1466*/ 	.byte	0x3f
	.zero		1


	//   ....[41]....
        /*1468*/ 	.word	0x0000eb10
        /*146c*/ 	.word	0x00000003
        /*1470*/ 	.word	0x00013230
        /*1474*/ 	.short	0x010a
        /*1476*/ 	.byte	0x3f
	.zero		1


	//   ....[42]....
        /*1478*/ 	.word	0x0000eba0
        /*147c*/ 	.word	0x00000003
        /*1480*/ 	.word	0x00013230
        /*1484*/ 	.short	0x010a
        /*1486*/ 	.byte	0x3f
	.zero		1


	//   ....[43]....
        /*1488*/ 	.word	0x0000f160
        /*148c*/ 	.word	0x0000000f
        /*1490*/ 	.word	0x00013250
        /*1494*/ 	.short	0x010a
        /*1496*/ 	.byte	0x3f
	.zero		1


	//   ....[44]....
        /*1498*/ 	.word	0x0000f1b0
        /*149c*/ 	.word	0x0000000f
        /*14a0*/ 	.word	0x00013250
        /*14a4*/ 	.short	0x010a
        /*14a6*/ 	.byte	0x3f
	.zero		1


	//   ....[45]....
        /*14a8*/ 	.word	0x0000f4b0
        /*14ac*/ 	.word	0x00000000
        /*14b0*/ 	.word	0x00000000
        /*14b4*/ 	.short	0x0101
        /*14b6*/ 	.byte	0x3f
	.zero		1


	//   ....[46]....
        /*14b8*/ 	.word	0x00010a50
        /*14bc*/ 	.word	0x0000000f
        /*14c0*/ 	.word	0x00000000
        /*14c4*/ 	.short	0x0101
        /*14c6*/ 	.byte	0x3f
	.zero		1


	//   ....[47]....
        /*14c8*/ 	.word	0x00010f90
        /*14cc*/ 	.word	0x0000000a
        /*14d0*/ 	.word	0x00013250
        /*14d4*/ 	.short	0x010a
        /*14d6*/ 	.byte	0x3f
	.zero		1


	//   ....[48]....
        /*14d8*/ 	.word	0x00010fe0
        /*14dc*/ 	.word	0x0000000a
        /*14e0*/ 	.word	0x00013250
        /*14e4*/ 	.short	0x010a
        /*14e6*/ 	.byte	0x3f
	.zero		1


	//   ....[49]....
        /*14e8*/ 	.word	0x00011820
        /*14ec*/ 	.word	0x0000000a
        /*14f0*/ 	.word	0x00000000
        /*14f4*/ 	.short	0x0101
        /*14f6*/ 	.byte	0x3f
	.zero		1


	//   ....[50]....
        /*14f8*/ 	.word	0x00012ee0
        /*14fc*/ 	.word	0x00000015
        /*1500*/ 	.word	0x00000000
        /*1504*/ 	.short	0x0101
        /*1506*/ 	.byte	0x3f
	.zero		1


	//   ....[51]....
        /*1508*/ 	.word	0x00013360
        /*150c*/ 	.word	0x00000004
        /*1510*/ 	.word	0x00000000
        /*1514*/ 	.short	0x0101
        /*1516*/ 	.byte	0x3f
	.zero		1


	//   ....[52]....
        /*1518*/ 	.word	0x00016090
        /*151c*/ 	.word	0x00000011
        /*1520*/ 	.word	0x00013220
        /*1524*/ 	.short	0x010a
        /*1526*/ 	.byte	0x3f
	.zero		1


	//   ....[53]....
        /*1528*/ 	.word	0x00016160
        /*152c*/ 	.word	0x00000006
        /*1530*/ 	.word	0x000132a0
        /*1534*/ 	.short	0x010a
        /*1536*/ 	.byte	0x3f
	.zero		1


	//   ....[54]....
        /*1538*/ 	.word	0x000163a0
        /*153c*/ 	.word	0x00000006
        /*1540*/ 	.word	0x000132c0
        /*1544*/ 	.short	0x010a
        /*1546*/ 	.byte	0x3f
	.zero		1


	//   ....[55]....
        /*1548*/ 	.word	0x00016750
        /*154c*/ 	.word	0x00000006
        /*1550*/ 	.word	0x000132a0
        /*1554*/ 	.short	0x010a
        /*1556*/ 	.byte	0x3f
	.zero		1


	//   ....[56]....
        /*1558*/ 	.word	0x00016980
        /*155c*/ 	.word	0x00000006
        /*1560*/ 	.word	0x000132c0
        /*1564*/ 	.short	0x010a
        /*1566*/ 	.byte	0x3f
	.zero		1


	//   ....[57]....
        /*1568*/ 	.word	0x00017c60
        /*156c*/ 	.word	0x00000004
        /*1570*/ 	.word	0x00013280
        /*1574*/ 	.short	0x010a
        /*1576*/ 	.byte	0x3f
	.zero		1


	//   ....[58]....
        /*1578*/ 	.word	0x00018300
        /*157c*/ 	.word	0x00000004
        /*1580*/ 	.word	0x00013270
        /*1584*/ 	.short	0x0107
        /*1586*/ 	.byte	0x3f
	.zero		1


	//   ....[59]....
        /*1588*/ 	.word	0x000183c0
        /*158c*/ 	.word	0x00000004
        /*1590*/ 	.word	0x00013270
        /*1594*/ 	.short	0x0101
        /*1596*/ 	.byte	0x3f
	.zero		1


	//   ....[60]....
        /*1598*/ 	.word	0x00018410
        /*159c*/ 	.word	0x00000004
        /*15a0*/ 	.word	0x00013240
        /*15a4*/ 	.short	0x010a
        /*15a6*/ 	.byte	0x3f
	.zero		1


	//   ....[61]....
        /*15a8*/ 	.word	0x00018940
        /*15ac*/ 	.word	0x00000004
        /*15b0*/ 	.word	0x00013230
        /*15b4*/ 	.short	0x0107
        /*15b6*/ 	.byte	0x3f
	.zero		1


	//   ....[62]....
        /*15b8*/ 	.word	0x00018a20
        /*15bc*/ 	.word	0x00000004
        /*15c0*/ 	.word	0x00013230
        /*15c4*/ 	.short	0x0101
        /*15c6*/ 	.byte	0x3f
	.zero		1


	//   ....[63]....
        /*15c8*/ 	.word	0x00019450
        /*15cc*/ 	.word	0x00000011
        /*15d0*/ 	.word	0x00013200
        /*15d4*/ 	.short	0x0107
        /*15d6*/ 	.byte	0x3f
	.zero		1


	//   ....[64]....
        /*15d8*/ 	.word	0x00019540
        /*15dc*/ 	.word	0x00000011
        /*15e0*/ 	.word	0x00013200
        /*15e4*/ 	.short	0x0101
        /*15e6*/ 	.byte	0x3f
	.zero		1


	//   ....[65]....
        /*15e8*/ 	.word	0x00019560
        /*15ec*/ 	.word	0x00000011
        /*15f0*/ 	.word	0x00013220
        /*15f4*/ 	.short	0x010a
        /*15f6*/ 	.byte	0x3f
	.zero		1


	//   ....[66]....
        /*15f8*/ 	.word	0x00019af0
        /*15fc*/ 	.word	0x00000006
        /*1600*/ 	.word	0x00013280
        /*1604*/ 	.short	0x010a
        /*1606*/ 	.byte	0x3f
	.zero		1


	//   ....[67]....
        /*1608*/ 	.word	0x0001a010
        /*160c*/ 	.word	0x00000006
        /*1610*/ 	.word	0x00013270
        /*1614*/ 	.short	0x0107
        /*1616*/ 	.byte	0x3f
	.zero		1


	//   ....[68]....
        /*1618*/ 	.word	0x0001a0d0
        /*161c*/ 	.word	0x00000006
        /*1620*/ 	.word	0x00013270
        /*1624*/ 	.short	0x0101
        /*1626*/ 	.byte	0x3f
	.zero		1


	//   ....[69]....
        /*1628*/ 	.word	0x0001a120
        /*162c*/ 	.word	0x00000006
        /*1630*/ 	.word	0x00013240
        /*1634*/ 	.short	0x010a
        /*1636*/ 	.byte	0x3f
	.zero		1


	//   ....[70]....
        /*1638*/ 	.word	0x0001a570
        /*163c*/ 	.word	0x00000006
        /*1640*/ 	.word	0x00013230
        /*1644*/ 	.short	0x0107
        /*1646*/ 	.byte	0x3f
	.zero		1


	//   ....[71]....
        /*1648*/ 	.word	0x0001a640
        /*164c*/ 	.word	0x00000006
        /*1650*/ 	.word	0x00013230
        /*1654*/ 	.short	0x0101
        /*1656*/ 	.byte	0x3f
	.zero		1


	//   ....[72]....
        /*1658*/ 	.word	0x0001a6c0
        /*165c*/ 	.word	0x00000002
        /*1660*/ 	.word	0x00013270
        /*1664*/ 	.short	0x010a
        /*1666*/ 	.byte	0x3f
	.zero		1


	//   ....[73]....
        /*1668*/ 	.word	0x0001a750
        /*166c*/ 	.word	0x00000002
        /*1670*/ 	.word	0x00013260
        /*1674*/ 	.short	0x010a
        /*1676*/ 	.byte	0x3f
	.zero		1


	//   ....[74]....
        /*1678*/ 	.word	0x0001ab80
        /*167c*/ 	.word	0x00000002
        /*1680*/ 	.word	0x00013250
        /*1684*/ 	.short	0x0101
        /*1686*/ 	.byte	0x3f
	.zero		1


	//   ....[75]....
        /*1688*/ 	.word	0x0001ac10
        /*168c*/ 	.word	0x00000002
        /*1690*/ 	.word	0x00000000
        /*1694*/ 	.short	0x0101
        /*1696*/ 	.byte	0x3f
	.zero		1


	//   ....[76]....
        /*1698*/ 	.word	0x0001adf0
        /*169c*/ 	.word	0x00000000
        /*16a0*/ 	.word	0x00013270
        /*16a4*/ 	.short	0x010a
        /*16a6*/ 	.byte	0x3f
	.zero		1


	//   ....[77]....
        /*16a8*/ 	.word	0x0001ae80
        /*16ac*/ 	.word	0x00000000
        /*16b0*/ 	.word	0x00013260
        /*16b4*/ 	.short	0x010a
        /*16b6*/ 	.byte	0x3f
	.zero		1


	//   ....[78]....
        /*16b8*/ 	.word	0x0001b2d0
        /*16bc*/ 	.word	0x00000000
        /*16c0*/ 	.word	0x00013250
        /*16c4*/ 	.short	0x0101
        /*16c6*/ 	.byte	0x3f
	.zero		1


	//   ....[79]....
        /*16c8*/ 	.word	0x0001b350
        /*16cc*/ 	.word	0x00000000
        /*16d0*/ 	.word	0x00000000
        /*16d4*/ 	.short	0x0101
        /*16d6*/ 	.byte	0x3f
	.zero		1


	//   ....[80]....
        /*16d8*/ 	.word	0x0001c500
        /*16dc*/ 	.word	0x00000005
        /*16e0*/ 	.word	0x00013220
        /*16e4*/ 	.short	0x010a
        /*16e6*/ 	.byte	0x3f
	.zero		1


	//   ....[81]....
        /*16e8*/ 	.word	0x0001c690
        /*16ec*/ 	.word	0x00000004
        /*16f0*/ 	.word	0x00013240
        /*16f4*/ 	.short	0x010a
        /*16f6*/ 	.byte	0x3f
	.zero		1


	//   ....[82]....
        /*16f8*/ 	.word	0x0001c740
        /*16fc*/ 	.word	0x00000005
        /*1700*/ 	.word	0x00013240
        /*1704*/ 	.short	0x010a
        /*1706*/ 	.byte	0x3f
	.zero		1


	//   ....[83]....
        /*1708*/ 	.word	0x0001c780
        /*170c*/ 	.word	0x00000004
        /*1710*/ 	.word	0x00013260
        /*1714*/ 	.short	0x010a
        /*1716*/ 	.byte	0x3f
	.zero		1


	//   ....[84]....
        /*1718*/ 	.word	0x0001c7c0
        /*171c*/ 	.word	0x00000005
        /*1720*/ 	.word	0x00013260
        /*1724*/ 	.short	0x010a
        /*1726*/ 	.byte	0x3f
	.zero		1


	//   ....[85]....
        /*1728*/ 	.word	0x0001c800
        /*172c*/ 	.word	0x00000004
        /*1730*/ 	.word	0x00013280
        /*1734*/ 	.short	0x010a
        /*1736*/ 	.byte	0x3f
	.zero		1


	//   ....[86]....
        /*1738*/ 	.word	0x0001c840
        /*173c*/ 	.word	0x00000005
        /*1740*/ 	.word	0x00013280
        /*1744*/ 	.short	0x010a
        /*1746*/ 	.byte	0x3f
	.zero		1


	//   ....[87]....
        /*1748*/ 	.word	0x0001c8a0
        /*174c*/ 	.word	0x00000042
        /*1750*/ 	.word	0x00013290
        /*1754*/ 	.short	0x010a
        /*1756*/ 	.byte	0x3f
	.zero		1


	//   ....[88]....
        /*1758*/ 	.word	0x0001ca00
        /*175c*/ 	.word	0x00000042
        /*1760*/ 	.word	0x00013290
        /*1764*/ 	.short	0x010a
        /*1766*/ 	.byte	0x3f
	.zero		1


	//   ....[89]....
        /*1768*/ 	.word	0x0001cb70
        /*176c*/ 	.word	0x00000042
        /*1770*/ 	.word	0x00013290
        /*1774*/ 	.short	0x010a
        /*1776*/ 	.byte	0x3f
	.zero		1


	//   ....[90]....
        /*1778*/ 	.word	0x0001ccd0
        /*177c*/ 	.word	0x00000042
        /*1780*/ 	.word	0x000132b0
        /*1784*/ 	.short	0x010a
        /*1786*/ 	.byte	0x3f
	.zero		1


	//   ....[91]....
        /*1788*/ 	.word	0x0001ced0
        /*178c*/ 	.word	0x00000012
        /*1790*/ 	.word	0x00013200
        /*1794*/ 	.short	0x010a
        /*1796*/ 	.byte	0x3f
	.zero		1


	//   ....[92]....
        /*1798*/ 	.word	0x0001d0d0
        /*179c*/ 	.word	0x00000012
        /*17a0*/ 	.word	0x00013200
        /*17a4*/ 	.short	0x010a
        /*17a6*/ 	.byte	0x3f
	.zero		1


	//   ....[93]....
        /*17a8*/ 	.word	0x0001d120
        /*17ac*/ 	.word	0x0000000c
        /*17b0*/ 	.word	0x00013230
        /*17b4*/ 	.short	0x010a
        /*17b6*/ 	.byte	0x3f
	.zero		1


	//   ....[94]....
        /*17b8*/ 	.word	0x0001d170
        /*17bc*/ 	.word	0x00000000
        /*17c0*/ 	.word	0x00013230
        /*17c4*/ 	.short	0x010a
        /*17c6*/ 	.byte	0x3f
	.zero		1


	//   ....[95]....
        /*17c8*/ 	.word	0x0001d1c0
        /*17cc*/ 	.word	0x0000000f
        /*17d0*/ 	.word	0x00013250
        /*17d4*/ 	.short	0x010a
        /*17d6*/ 	.byte	0x3f
	.zero		1


	//   ....[96]....
        /*17d8*/ 	.word	0x0001d210
        /*17dc*/ 	.word	0x00000003
        /*17e0*/ 	.word	0x00013230
        /*17e4*/ 	.short	0x010a
        /*17e6*/ 	.byte	0x3f
	.zero		1


	//   ....[97]....
        /*17e8*/ 	.word	0x0001d260
        /*17ec*/ 	.word	0x0000000f
        /*17f0*/ 	.word	0x00013250
        /*17f4*/ 	.short	0x010a
        /*17f6*/ 	.byte	0x3f
	.zero		1


	//   ....[98]....
        /*17f8*/ 	.word	0x0001d2b0
        /*17fc*/ 	.word	0x0000000a
        /*1800*/ 	.word	0x00013250
        /*1804*/ 	.short	0x010a
        /*1806*/ 	.byte	0x3f
	.zero		1


	//   ....[99]....
        /*1808*/ 	.word	0x0001d450
        /*180c*/ 	.word	0x00000011
        /*1810*/ 	.word	0x00013220
        /*1814*/ 	.short	0x010a
        /*1816*/ 	.byte	0x3f
	.zero		1


	//   ....[100]....
        /*1818*/ 	.word	0x0001d4a0
        /*181c*/ 	.word	0x00000006
        /*1820*/ 	.word	0x000132a0
        /*1824*/ 	.short	0x010a
        /*1826*/ 	.byte	0x3f
	.zero		1


	//   ....[101]....
        /*1828*/ 	.word	0x0001d4f0
        /*182c*/ 	.word	0x00000006
        /*1830*/ 	.word	0x000132c0
        /*1834*/ 	.short	0x010a
        /*1836*/ 	.byte	0x3f
	.zero		1


	//   ....[102]....
        /*1838*/ 	.word	0x0001d540
        /*183c*/ 	.word	0x00000006
        /*1840*/ 	.word	0x000132a0
        /*1844*/ 	.short	0x010a
        /*1846*/ 	.byte	0x3f
	.zero		1


	//   ....[103]....
        /*1848*/ 	.word	0x0001d590
        /*184c*/ 	.word	0x00000006
        /*1850*/ 	.word	0x000132c0
        /*1854*/ 	.short	0x010a
        /*1856*/ 	.byte	0x3f
	.zero		1


	//   ....[104]....
        /*1858*/ 	.word	0x0001d6c0
        /*185c*/ 	.word	0x00000004
        /*1860*/ 	.word	0x00013280
        /*1864*/ 	.short	0x010a
        /*1866*/ 	.byte	0x3f
	.zero		1


	//   ....[105]....
        /*1868*/ 	.word	0x0001dd90
        /*186c*/ 	.word	0x00000004
        /*1870*/ 	.word	0x00013240
        /*1874*/ 	.short	0x010a
        /*1876*/ 	.byte	0x3f
	.zero		1


	//   ....[106]....
        /*1878*/ 	.word	0x0001eb50
        /*187c*/ 	.word	0x00000011
        /*1880*/ 	.word	0x00013220
        /*1884*/ 	.short	0x010a
        /*1886*/ 	.byte	0x3f
	.zero		1


	//   ....[107]....
        /*1888*/ 	.word	0x0001ebb0
        /*188c*/ 	.word	0x00000006
        /*1890*/ 	.word	0x00013280
        /*1894*/ 	.short	0x010a
        /*1896*/ 	.byte	0x3f
	.zero		1


	//   ....[108]....
        /*1898*/ 	.word	0x0001f280
        /*189c*/ 	.word	0x00000006
        /*18a0*/ 	.word	0x00013240
        /*18a4*/ 	.short	0x010a
        /*18a6*/ 	.byte	0x3f
	.zero		1


	//   ....[109]....
        /*18a8*/ 	.word	0x0001f840
        /*18ac*/ 	.word	0x00000002
        /*18b0*/ 	.word	0x00013270
        /*18b4*/ 	.short	0x010a
        /*18b6*/ 	.byte	0x3f
	.zero		1


	//   ....[110]....
        /*18b8*/ 	.word	0x0001f890
        /*18bc*/ 	.word	0x00000002
        /*18c0*/ 	.word	0x00013260
        /*18c4*/ 	.short	0x010a
        /*18c6*/ 	.byte	0x3f
	.zero		1


	//   ....[111]....
        /*18c8*/ 	.word	0x0001f8e0
        /*18cc*/ 	.word	0x00000000
        /*18d0*/ 	.word	0x00013270
        /*18d4*/ 	.short	0x010a
        /*18d6*/ 	.byte	0x3f
	.zero		1


	//   ....[112]....
        /*18d8*/ 	.word	0x0001f930
        /*18dc*/ 	.word	0x00000000
        /*18e0*/ 	.word	0x00013260
        /*18e4*/ 	.short	0x010a
        /*18e6*/ 	.byte	0x3f
	.zero		1


	//   ....[113]....
        /*18e8*/ 	.word	0x00020460
        /*18ec*/ 	.word	0x00000005
        /*18f0*/ 	.word	0x00013220
        /*18f4*/ 	.short	0x010a
        /*18f6*/ 	.byte	0x3f
	.zero		1


	//   ....[114]....
        /*18f8*/ 	.word	0x00020600
        /*18fc*/ 	.word	0x00000004
        /*1900*/ 	.word	0x00013240
        /*1904*/ 	.short	0x010a
        /*1906*/ 	.byte	0x3f
	.zero		1


	//   ....[115]....
        /*1908*/ 	.word	0x00020650
        /*190c*/ 	.word	0x00000005
        /*1910*/ 	.word	0x00013240
        /*1914*/ 	.short	0x010a
        /*1916*/ 	.byte	0x3f
	.zero		1


	//   ....[116]....
        /*1918*/ 	.word	0x000206a0
        /*191c*/ 	.word	0x00000004
        /*1920*/ 	.word	0x00013260
        /*1924*/ 	.short	0x010a
        /*1926*/ 	.byte	0x3f
	.zero		1


	//   ....[117]....
        /*1928*/ 	.word	0x000206f0
        /*192c*/ 	.word	0x00000005
        /*1930*/ 	.word	0x00013260
        /*1934*/ 	.short	0x010a
        /*1936*/ 	.byte	0x3f
	.zero		1


	//   ....[118]....
        /*1938*/ 	.word	0x00020740
        /*193c*/ 	.word	0x00000004
        /*1940*/ 	.word	0x00013280
        /*1944*/ 	.short	0x010a
        /*1946*/ 	.byte	0x3f
	.zero		1


	//----- nvinfo : EIATTR_NUM_MBARRIERS
	.align		4
.L_1634:
        /*1948*/ 	.byte	0x03, 0x38
        /*194a*/ 	.short	0x0016


	//----- nvinfo : EIATTR_EXIT_INSTR_OFFSETS
	.align		4
        /*194c*/ 	.byte	0x04, 0x1c
        /*194e*/ 	.short	(.L_1636 - .L_1635)


	//   ....[0]....
.L_1635:
        /*1950*/ 	.word	0x0001c890


	//----- nvinfo : EIATTR_MAX_THREADS
	.align		4
.L_1636:
        /*1954*/ 	.byte	0x04, 0x05
        /*1956*/ 	.short	(.L_1638 - .L_1637)
.L_1637:
        /*1958*/ 	.word	0x00000200
        /*195c*/ 	.word	0x00000001
        /*1960*/ 	.word	0x00000001


	//----- nvinfo : EIATTR_CRS_STACK_SIZE
	.align		4
.L_1638:
        /*1964*/ 	.byte	0x04, 0x1e
        /*1966*/ 	.short	(.L_1640 - .L_1639)
.L_1639:
        /*1968*/ 	.word	0x00000000


	//----- nvinfo : EIATTR_CBANK_PARAM_SIZE
	.align		4
.L_1640:
        /*196c*/ 	.byte	0x03, 0x19
        /*196e*/ 	.short	0x0af0


	//----- nvinfo : EIATTR_PARAM_CBANK
	.align		4
        /*1970*/ 	.byte	0x04, 0x0a
        /*1972*/ 	.short	(.L_1642 - .L_1641)
	.align		4
.L_1641:
        /*1974*/ 	.word	index@(.nv.constant0._ZN7cutlass13device_kernelIN5flash11enable_sm90INS1_16FlashAttnFwdSm90INS1_25CollectiveMainloopFwdSm90ILi2EN4cute5tupleIJNS5_1CILi1EEES8_S8_EEENS6_IJNS7_ILi192EEENS7_ILi160EEENS7_ILi64EEEEEELi64ENS_12float_e4m3_tEfNS_4arch4Sm90ELb1ELb0ELb0ELb1ELb1ELb1ELb0ELb1ELb1ELb1ELb1ELb0EEENS1_21CollectiveEpilogueFwdINS6_IJSA_SC_SB_EEES9_NS_10bfloat16_tESG_Li384ELb1ELb1ELb1ELb1EEENS1_36VarlenDynamicPersistentTileSchedulerILi192ELi160ELi384ELi128ELb1ELb1ELb1ELb1ELb1ELb1EEEEEEEEEvNT_6ParamsE)
        /*1978*/ 	.short	0x0210
        /*197a*/ 	.short	0x0af0


	//----- nvinfo : EIATTR_SW_WAR
	.align		4
.L_1642:
        /*197c*/ 	.byte	0x04, 0x36
        /*197e*/ 	.short	(.L_1644 - .L_1643)
.L_1643:
        /*1980*/ 	.word	0x00000008
.L_1644:


//--------------------- .nv.callgraph             --------------------------
	.section	.nv.callgraph,"",@"SHT_CUDA_CALLGRAPH"
	.align	4
	.sectionentsize	8
	.align		4
        /*0000*/ 	.word	0x00000000
	.align		4
        /*0004*/ 	.word	0xffffffff
	.align		4
        /*0008*/ 	.word	index@(_ZN7cutlass13device_kernelIN5flash11enable_sm90INS1_16FlashAttnFwdSm90INS1_25CollectiveMainloopFwdSm90ILi2EN4cute5tupleIJNS5_1CILi1EEES8_S8_EEENS6_IJNS7_ILi128EEESA_NS7_ILi256EEEEEELi256ENS_12float_e4m3_tEfNS_4arch4Sm90ELb0ELb0ELb0ELb0ELb1ELb0ELb0ELb1ELb0ELb1ELb1ELb0EEENS1_21CollectiveEpilogueFwdINS6_IJSA_SB_SA_EEES9_NS_10bfloat16_tESF_Li256ELb0ELb1ELb1ELb1EEENS1_19SingleTileSchedulerILb0ELb1ELb1ELi128EEEEEEEEEvNT_6ParamsE)
	.align		4
        /*000c*/ 	.word	index@(__assertfail)
	.align		4
        /*0010*/ 	.word	index@(_ZN7cutlass13device_kernelIN5flash11enable_sm90INS1_16FlashAttnFwdSm90INS1_25CollectiveMainloopFwdSm90ILi2EN4cute5tupleIJNS5_1CILi1EEES8_S8_EEENS6_IJNS7_ILi128EEESA_NS7_ILi256EEEEEELi256ENS_12float_e4m3_tEfNS_4arch4Sm90ELb0ELb0ELb0ELb1ELb1ELb0ELb0ELb1ELb0ELb1ELb1ELb0EEENS1_21CollectiveEpilogueFwdINS6_IJSA_SB_SA_EEES9_NS_10bfloat16_tESF_Li256ELb1ELb1ELb1ELb1EEENS1_36VarlenDynamicPersistentTileSchedulerILi128ELi128ELi256ELi128ELb1ELb1ELb1ELb0ELb1ELb1EEEEEEEEEvNT_6ParamsE)
	.align		4
        /*0014*/ 	.word	index@(__assertfail)
	.align		4
        /*0018*/ 	.word	index@(_ZN7cutlass13device_kernelIN5flash11enable_sm90INS1_16FlashAttnFwdSm90INS1_25CollectiveMainloopFwdSm90ILi2EN4cute5tupleIJNS5_1CILi1EEES8_S8_EEENS6_IJNS7_ILi128EEESA_NS7_ILi256EEEEEELi256ENS_12float_e4m3_tEfNS_4arch4Sm90ELb0ELb0ELb0ELb1ELb1ELb1ELb0ELb1ELb0ELb1ELb1ELb0EEENS1_21CollectiveEpilogueFwdINS6_IJSA_SB_SA_EEES9_NS_10bfloat16_tESF_Li256ELb1ELb1ELb1ELb1EEENS1_36VarlenDynamicPersistentTileSchedulerILi128ELi128ELi256ELi128ELb1ELb1ELb1ELb0ELb1ELb1EEEEEEEEEvNT_6ParamsE)
	.align		4
        /*001c*/ 	.word	index@(__assertfail)
	.align		4
        /*0020*/ 	.word	index@(_ZN7cutlass13device_kernelIN5flash11enable_sm90INS1_16FlashAttnFwdSm90INS1_25CollectiveMainloopFwdSm90ILi2EN4cute5tupleIJNS5_1CILi1EEES8_S8_EEENS6_IJNS7_ILi128EEENS7_ILi64EEENS7_ILi256EEEEEELi256ENS_12float_e4m3_tEfNS_4arch4Sm90ELb0ELb1ELb0ELb0ELb1ELb0ELb0ELb1ELb0ELb1ELb1ELb0EEENS1_21CollectiveEpilogueFwdINS6_IJSA_SC_SB_EEES9_NS_10bfloat16_tESG_Li256ELb0ELb1ELb1ELb1EEENS1_19SingleTileSchedulerILb0ELb1ELb1ELi128EEEEEEEEEvNT_6ParamsE)
	.align		4
        /*0024*/ 	.word	index@(__assertfail)
	.align		4
        /*0028*/ 	.word	index@(_ZN7cutlass13device_kernelIN5flash11enable_sm90INS1_16FlashAttnFwdSm90INS1_25CollectiveMainloopFwdSm90ILi2EN4cute5tupleIJNS5_1CILi1EEES8_S8_EEENS6_IJNS7_ILi128EEENS7_ILi64EEENS7_ILi256EEEEEELi256ENS_12float_e4m3_tEfNS_4arch4Sm90ELb0ELb1ELb0ELb1ELb1ELb0ELb0ELb1ELb0ELb1ELb1ELb0EEENS1_21CollectiveEpilogueFwdINS6_IJSA_SC_SB_EEES9_NS_10bfloat16_tESG_Li256ELb1ELb1ELb1ELb1EEENS1_36VarlenDynamicPersistentTileSchedulerILi128ELi64ELi256ELi128ELb1ELb1ELb1ELb1ELb0ELb1EEEEEEEEEvNT_6ParamsE)
	.align		4
        /*002c*/ 	.word	index@(__assertfail)
	.align		4
        /*0030*/ 	.word	index@(_ZN7cutlass13device_kernelIN5flash11enable_sm90INS1_16FlashAttnFwdSm90INS1_25CollectiveMainloopFwdSm90ILi2EN4cute5tupleIJNS5_1CILi1EEES8_S8_EEENS6_IJNS7_ILi128EEENS7_ILi64EEENS7_ILi256EEEEEELi256ENS_12float_e4m3_tEfNS_4arch4Sm90ELb0ELb1ELb0ELb1ELb1ELb1ELb0ELb1ELb0ELb1ELb1ELb0EEENS1_21CollectiveEpilogueFwdINS6_IJSA_SC_SB_EEES9_NS_10bfloat16_tESG_Li256ELb1ELb1ELb1ELb1EEENS1_36VarlenDynamicPersistentTileSchedulerILi128ELi64ELi256ELi128ELb1ELb1ELb1ELb1ELb0ELb1EEEEEEEEEvNT_6ParamsE)
	.align		4
        /*0034*/ 	.word	index@(__assertfail)
	.align		4
        /*0038*/ 	.word	index@(_ZN7cutlass13device_kernelIN5flash11enable_sm90INS1_16FlashAttnFwdSm90INS1_25CollectiveMainloopFwdSm90ILi2EN4cute5tupleIJNS5_1CILi1EEES8_S8_EEENS6_IJNS7_ILi128EEESA_NS7_ILi256EEEEEELi256ENS_12float_e4m3_tEfNS_4arch4Sm90ELb1ELb0ELb0ELb0ELb1ELb0ELb0ELb1ELb0ELb1ELb1ELb0EEENS1_21CollectiveEpilogueFwdINS6_IJSA_SB_SA_EEES9_NS_10bfloat16_tESF_Li256ELb0ELb1ELb1ELb1EEENS1_19SingleTileSchedulerILb0ELb1ELb1ELi128EEEEEEEEEvNT_6ParamsE)
	.align		4
        /*003c*/ 	.word	index@(__assertfail)
	.align		4
        /*0040*/ 	.word	index@(_ZN7cutlass13device_kernelIN5flash11enable_sm90INS1_16FlashAttnFwdSm90INS1_25CollectiveMainloopFwdSm90ILi2EN4cute5tupleIJNS5_1CILi1EEES8_S8_EEENS6_IJNS7_ILi128EEESA_NS7_ILi256EEEEEELi256ENS_12float_e4m3_tEfNS_4arch4Sm90ELb1ELb0ELb0ELb1ELb1ELb0ELb0ELb1ELb0ELb1ELb1ELb0EEENS1_21CollectiveEpilogueFwdINS6_IJSA_SB_SA_EEES9_NS_10bfloat16_tESF_Li256ELb1ELb1ELb1ELb1EEENS1_36VarlenDynamicPersistentTileSchedulerILi128ELi128ELi256ELi128ELb1ELb1ELb1ELb1ELb1ELb1EEEEEEEEEvNT_6ParamsE)
	.align		4
        /*0044*/ 	.word	index@(__assertfail)
	.align		4
        /*0048*/ 	.word	index@(_ZN7cutlass13device_kernelIN5flash11enable_sm90INS1_16FlashAttnFwdSm90INS1_25CollectiveMainloopFwdSm90ILi2EN4cute5tupleIJNS5_1CILi1EEES8_S8_EEENS6_IJNS7_ILi128EEESA_NS7_ILi256EEEEEELi256ENS_12float_e4m3_tEfNS_4arch4Sm90ELb1ELb0ELb0ELb1ELb1ELb1ELb0ELb1ELb0ELb1ELb1ELb0EEENS1_21CollectiveEpilogueFwdINS6_IJSA_SB_SA_EEES9_NS_10bfloat16_tESF_Li256ELb1ELb1ELb1ELb1EEENS1_36VarlenDynamicPersistentTileSchedulerILi128ELi128ELi256ELi128ELb1ELb1ELb1ELb1ELb1ELb1EEEEEEEEEvNT_6ParamsE)
	.align		4
        /*004c*/ 	.word	index@(__assertfail)
	.align		4
        /*0050*/ 	.word	index@(_ZN7cutlass13device_kernelIN5flash11enable_sm90INS1_16FlashAttnFwdSm90INS1_25CollectiveMainloopFwdSm90ILi2EN4cute5tupleIJNS5_1CILi1EEES8_S8_EEENS6_IJNS7_ILi128EEENS7_ILi160EEENS7_ILi192EEEEEELi192ENS_12float_e4m3_tEfNS_4arch4Sm90ELb0ELb0ELb0ELb0ELb1ELb0ELb0ELb1ELb1ELb1ELb1ELb0EEENS1_21CollectiveEpilogueFwdINS6_IJSA_SC_SB_EEES9_NS_10bfloat16_tESG_Li256ELb0ELb1ELb1ELb1EEENS1_19SingleTileSchedulerILb0ELb1ELb1ELi128EEEEEEEEEvNT_6ParamsE)
	.align		4
        /*0054*/ 	.word	index@(__assertfail)
	.align		4
        /*0058*/ 	.word	index@(_ZN7cutlass13device_kernelIN5flash11enable_sm90INS1_16FlashAttnFwdSm90INS1_25CollectiveMainloopFwdSm90ILi2EN4cute5tupleIJNS5_1CILi1EEES8_S8_EEENS6_IJNS7_ILi128EEENS7_ILi160EEENS7_ILi192EEEEEELi192ENS_12float_e4m3_tEfNS_4arch4Sm90ELb0ELb0ELb0ELb1ELb1ELb0ELb0ELb1ELb1ELb1ELb1ELb0EEENS1_21CollectiveEpilogueFwdINS6_IJSA_SC_SB_EEES9_NS_10bfloat16_tESG_Li256ELb1ELb1ELb1ELb1EEENS1_36VarlenDynamicPersistentTileSchedulerILi128ELi160ELi256ELi128ELb1ELb1ELb1ELb0ELb1ELb1EEEEEEEEEvNT_6ParamsE)
	.align		4
        /*005c*/ 	.word	index@(__assertfail)
	.align		4
        /*0060*/ 	.word	index@(_ZN7cutlass13device_kernelIN5flash11enable_sm90INS1_16FlashAttnFwdSm90INS1_25CollectiveMainloopFwdSm90ILi2EN4cute5tupleIJNS5_1CILi1EEES8_S8_EEENS6_IJNS7_ILi128EEENS7_ILi160EEENS7_ILi192EEEEEELi192ENS_12float_e4m3_tEfNS_4arch4Sm90ELb0ELb0ELb0ELb1ELb1ELb1ELb0ELb1ELb1ELb1ELb1ELb0EEENS1_21CollectiveEpilogueFwdINS6_IJSA_SC_SB_EEES9_NS_10bfloat16_tESG_Li256ELb1ELb1ELb1ELb1EEENS1_36VarlenDynamicPersistentTileSchedulerILi128ELi160ELi256ELi128ELb1ELb1ELb1ELb0ELb1ELb1EEEEEEEEEvNT_6ParamsE)
	.align		4
        /*0064*/ 	.word	index@(__assertfail)
	.align		4
        /*0068*/ 	.word	index@(_ZN7cutlass13device_kernelIN5flash11enable_sm90INS1_16FlashAttnFwdSm90INS1_25CollectiveMainloopFwdSm90ILi2EN4cute5tupleIJNS5_1CILi1EEES8_S8_EEENS6_IJNS7_ILi128EEESA_NS7_ILi192EEEEEELi192ENS_12float_e4m3_tEfNS_4arch4Sm90ELb0ELb1ELb0ELb0ELb1ELb0ELb0ELb1ELb1ELb1ELb1ELb0EEENS1_21CollectiveEpilogueFwdINS6_IJSA_SB_SA_EEES9_NS_10bfloat16_tESF_Li256ELb0ELb1ELb1ELb1EEENS1_19SingleTileSchedulerILb0ELb1ELb1ELi128EEEEEEEEEvNT_6ParamsE)
	.align		4
        /*006c*/ 	.word	index@(__assertfail)
	.align		4
        /*0070*/ 	.word	index@(_ZN7cutlass13device_kernelIN5flash11enable_sm90INS1_16FlashAttnFwdSm90INS1_25CollectiveMainloopFwdSm90ILi2EN4cute5tupleIJNS5_1CILi1EEES8_S8_EEENS6_IJNS7_ILi128EEESA_NS7_ILi192EEEEEELi192ENS_12float_e4m3_tEfNS_4arch4Sm90ELb0ELb1ELb0ELb1ELb1ELb0ELb0ELb1ELb1ELb1ELb1ELb0EEENS1_21CollectiveEpilogueFwdINS6_IJSA_SB_SA_EEES9_NS_10bfloat16_tESF_Li256ELb1ELb1ELb1ELb1EEENS1_36VarlenDynamicPersistentTileSchedulerILi128ELi128ELi256ELi128ELb1ELb1ELb1ELb1ELb0ELb1EEEEEEEEEvNT_6ParamsE)
	.align		4
        /*0074*/ 	.word	index@(__assertfail)
	.align		4
        /*0078*/ 	.word	index@(_ZN7cutlass13device_kernelIN5flash11enable_sm90INS1_16FlashAttnFwdSm90INS1_25CollectiveMainloopFwdSm90ILi2EN4cute5tupleIJNS5_1CILi1EEES8_S8_EEENS6_IJNS7_ILi128EEESA_NS7_ILi192EEEEEELi192ENS_12float_e4m3_tEfNS_4arch4Sm90ELb0ELb1ELb0ELb1ELb1ELb1ELb0ELb1ELb1ELb1ELb1ELb0EEENS1_21CollectiveEpilogueFwdINS6_IJSA_SB_SA_EEES9_NS_10bfloat16_tESF_Li256ELb1ELb1ELb1ELb1EEENS1_36VarlenDynamicPersistentTileSchedulerILi128ELi128ELi256ELi128ELb1ELb1ELb1ELb1ELb0ELb1EEEEEEEEEvNT_6ParamsE)
	.align		4
        /*007c*/ 	.word	index@(__assertfail)
	.align		4
        /*0080*/ 	.word	index@(_ZN7cutlass13device_kernelIN5flash11enable_sm90INS1_16FlashAttnFwdSm90INS1_25CollectiveMainloopFwdSm90ILi2EN4cute5tupleIJNS5_1CILi1EEES8_S8_EEENS6_IJNS7_ILi128EEENS7_ILi160EEENS7_ILi192EEEEEELi192ENS_12float_e4m3_tEfNS_4arch4Sm90ELb1ELb0ELb0ELb0ELb1ELb0ELb0ELb1ELb1ELb1ELb1ELb0EEENS1_21CollectiveEpilogueFwdINS6_IJSA_SC_SB_EEES9_NS_10bfloat16_tESG_Li256ELb0ELb1ELb1ELb1EEENS1_19SingleTileSchedulerILb0ELb1ELb1ELi128EEEEEEEEEvNT_6ParamsE)
	.align		4
        /*0084*/ 	.word	index@(__assertfail)
	.align		4
        /*0088*/ 	.word	index@(_ZN7cutlass13device_kernelIN5flash11enable_sm90INS1_16FlashAttnFwdSm90INS1_25CollectiveMainloopFwdSm90ILi2EN4cute5tupleIJNS5_1CILi1EEES8_S8_EEENS6_IJNS7_ILi128EEENS7_ILi160EEENS7_ILi192EEEEEELi192ENS_12float_e4m3_tEfNS_4arch4Sm90ELb1ELb0ELb0ELb1ELb1ELb0ELb0ELb1ELb1ELb1ELb1ELb0EEENS1_21CollectiveEpilogueFwdINS6_IJSA_SC_SB_EEES9_NS_10bfloat16_tESG_Li256ELb1ELb1ELb1ELb1EEENS1_36VarlenDynamicPersistentTileSchedulerILi128ELi160ELi256ELi128ELb1ELb1ELb1ELb1ELb1ELb1EEEEEEEEEvNT_6ParamsE)
	.align		4
        /*008c*/ 	.word	index@(__assertfail)
	.align		4
        /*0090*/ 	.word	index@(_ZN7cutlass13device_kernelIN5flash11enable_sm90INS1_16FlashAttnFwdSm90INS1_25CollectiveMainloopFwdSm90ILi2EN4cute5tupleIJNS5_1CILi1EEES8_S8_EEENS6_IJNS7_ILi128EEENS7_ILi160EEENS7_ILi192EEEEEELi192ENS_12float_e4m3_tEfNS_4arch4Sm90ELb1ELb0ELb0ELb1ELb1ELb1ELb0ELb1ELb1ELb1ELb1ELb0EEENS1_21CollectiveEpilogueFwdINS6_IJSA_SC_SB_EEES9_NS_10bfloat16_tESG_Li256ELb1ELb1ELb1ELb1EEENS1_36VarlenDynamicPersistentTileSchedulerILi128ELi160ELi256ELi128ELb1ELb1ELb1ELb1ELb1ELb1EEEEEEEEEvNT_6ParamsE)
	.align		4
        /*0094*/ 	.word	index@(__assertfail)
	.align		4
        /*0098*/ 	.word	index@(_ZN7cutlass13device_kernelIN5flash11enable_sm90INS1_16FlashAttnFwdSm90INS1_25CollectiveMainloopFwdSm90ILi2EN4cute5tupleIJNS5_1CILi1EEES8_S8_EEENS6_IJNS7_ILi128EEENS7_ILi160EEESA_EEELi128ENS_12float_e4m3_tEfNS_4arch4Sm90ELb0ELb0ELb0ELb0ELb1ELb0ELb0ELb1ELb1ELb1ELb1ELb0EEENS1_21CollectiveEpilogueFwdINS6_IJSA_SA_SB_EEES9_NS_10bfloat16_tESF_Li256ELb0ELb1ELb1ELb1EEENS1_19SingleTileSchedulerILb0ELb1ELb1ELi128EEEEEEEEEvNT_6ParamsE)
	.align		4
        /*009c*/ 	.word	index@(__assertfail)
	.align		4
        /*00a0*/ 	.word	index@(_ZN7cutlass13device_kernelIN5flash11enable_sm90INS1_16FlashAttnFwdSm90INS1_25CollectiveMainloopFwdSm90ILi2EN4cute5tupleIJNS5_1CILi1EEES8_S8_EEENS6_IJNS7_ILi128EEENS7_ILi160EEESA_EEELi128ENS_12float_e4m3_tEfNS_4arch4Sm90ELb0ELb0ELb0ELb1ELb1ELb0ELb0ELb1ELb1ELb1ELb1ELb0EEENS1_21CollectiveEpilogueFwdINS6_IJSA_SA_SB_EEES9_NS_10bfloat16_tESF_Li256ELb1ELb1ELb1ELb1EEENS1_36VarlenDynamicPersistentTileSchedulerILi128ELi160ELi256ELi128ELb1ELb1ELb1ELb0ELb1ELb1EEEEEEEEEvNT_6ParamsE)
	.align		4
        /*00a4*/ 	.word	index@(__assertfail)
	.align		4
        /*00a8*/ 	.word	index@(_ZN7cutlass13device_kernelIN5flash11enable_sm90INS1_16FlashAttnFwdSm90INS1_25CollectiveMainloopFwdSm90ILi2EN4cute5tupleIJNS5_1CILi1EEES8_S8_EEENS6_IJNS7_ILi128EEENS7_ILi160EEESA_EEELi128ENS_12float_e4m3_tEfNS_4arch4Sm90ELb0ELb0ELb0ELb1ELb1ELb1ELb0ELb1ELb1ELb1ELb1ELb0EEENS1_21CollectiveEpilogueFwdINS6_IJSA_SA_SB_EEES9_NS_10bfloat16_tESF_Li256ELb1ELb1ELb1ELb1EEENS1_36VarlenDynamicPersistentTileSchedulerILi128ELi160ELi256ELi128ELb1ELb1ELb1ELb0ELb1ELb1EEEEEEEEEvNT_6ParamsE)
	.align		4
        /*00ac*/ 	.word	index@(__assertfail)
	.align		4
        /*00b0*/ 	.word	index@(_ZN7cutlass13device_kernelIN5flash11enable_sm90INS1_16FlashAttnFwdSm90INS1_25CollectiveMainloopFwdSm90ILi2EN4cute5tupleIJNS5_1CILi1EEES8_S8_EEENS6_IJNS7_ILi128EEENS7_ILi160EEESA_EEELi128ENS_12float_e4m3_tEfNS_4arch4Sm90ELb0ELb1ELb0ELb0ELb1ELb0ELb0ELb1ELb1ELb1ELb1ELb0EEENS1_21CollectiveEpilogueFwdINS6_IJSA_SA_SB_EEES9_NS_10bfloat16_tESF_Li256ELb0ELb1ELb1ELb1EEENS1_19SingleTileSchedulerILb0ELb1ELb1ELi128EEEEEEEEEvNT_6ParamsE)
	.align		4
        /*00b4*/ 	.word	index@(__assertfail)
	.align		4
        /*00b8*/ 	.word	index@(_ZN7cutlass13device_kernelIN5flash11enable_sm90INS1_16FlashAttnFwdSm90INS1_25CollectiveMainloopFwdSm90ILi2EN4cute5tupleIJNS5_1CILi1EEES8_S8_EEENS6_IJNS7_ILi128EEENS7_ILi160EEESA_EEELi128ENS_12float_e4m3_tEfNS_4arch4Sm90ELb0ELb1ELb0ELb1ELb1ELb0ELb0ELb1ELb1ELb1ELb1ELb0EEENS1_21CollectiveEpilogueFwdINS6_IJSA_SA_SB_EEES9_NS_10bfloat16_tESF_Li256ELb1ELb1ELb1ELb1EEENS1_36VarlenDynamicPersistentTileSchedulerILi128ELi160ELi256ELi128ELb1ELb1ELb1ELb1ELb0ELb1EEEEEEEEEvNT_6ParamsE)
	.align		4
        /*00bc*/ 	.word	index@(__assertfail)
	.align		4
        /*00c0*/ 	.word	index@(_ZN7cutlass13device_kernelIN5flash11enable_sm90INS1_16FlashAttnFwdSm90INS1_25CollectiveMainloopFwdSm90ILi2EN4cute5tupleIJNS5_1CILi1EEES8_S8_EEENS6_IJNS7_ILi128EEENS7_ILi160EEESA_EEELi128ENS_12float_e4m3_tEfNS_4arch4Sm90ELb0ELb1ELb0ELb1ELb1ELb1ELb0ELb1ELb1ELb1ELb1ELb0EEENS1_21CollectiveEpilogueFwdINS6_IJSA_SA_SB_EEES9_NS_10bfloat16_tESF_Li256ELb1ELb1ELb1ELb1EEENS1_36VarlenDynamicPersistentTileSchedulerILi128ELi160ELi256ELi128ELb1ELb1ELb1ELb1ELb0ELb1EEEEEEEEEvNT_6ParamsE)
	.align		4
        /*00c4*/ 	.word	index@(__assertfail)
	.align		4
        /*00c8*/ 	.word	index@(_ZN7cutlass13device_kernelIN5flash11enable_sm90INS1_16FlashAttnFwdSm90INS1_25CollectiveMainloopFwdSm90ILi2EN4cute5tupleIJNS5_1CILi1EEES8_S8_EEENS6_IJNS7_ILi128EEENS7_ILi160EEESA_EEELi128ENS_12float_e4m3_tEfNS_4arch4Sm90ELb1ELb0ELb0ELb0ELb1ELb0ELb0ELb1ELb1ELb1ELb1ELb0EEENS1_21CollectiveEpilogueFwdINS6_IJSA_SA_SB_EEES9_NS_10bfloat16_tESF_Li256ELb0ELb1ELb1ELb1EEENS1_19SingleTileSchedulerILb0ELb1ELb1ELi128EEEEEEEEEvNT_6ParamsE)
	.align		4
        /*00cc*/ 	.word	index@(__assertfail)
	.align		4
        /*00d0*/ 	.word	index@(_ZN7cutlass13device_kernelIN5flash11enable_sm90INS1_16FlashAttnFwdSm90INS1_25CollectiveMainloopFwdSm90ILi2EN4cute5tupleIJNS5_1CILi1EEES8_S8_EEENS6_IJNS7_ILi128EEENS7_ILi160EEESA_EEELi128ENS_12float_e4m3_tEfNS_4arch4Sm90ELb1ELb0ELb0ELb1ELb1ELb0ELb0ELb1ELb1ELb1ELb1ELb0EEENS1_21CollectiveEpilogueFwdINS6_IJSA_SA_SB_EEES9_NS_10bfloat16_tESF_Li256ELb1ELb1ELb1ELb1EEENS1_36VarlenDynamicPersistentTileSchedulerILi128ELi160ELi256ELi128ELb1ELb1ELb1ELb1ELb1ELb1EEEEEEEEEvNT_6ParamsE)
	.align		4
        /*00d4*/ 	.word	index@(__assertfail)
	.align		4
        /*00d8*/ 	.word	index@(_ZN7cutlass13device_kernelIN5flash11enable_sm90INS1_16FlashAttnFwdSm90INS1_25CollectiveMainloopFwdSm90ILi2EN4cute5tupleIJNS5_1CILi1EEES8_S8_EEENS6_IJNS7_ILi128EEENS7_ILi160EEESA_EEELi128ENS_12float_e4m3_tEfNS_4arch4Sm90ELb1ELb0ELb0ELb1ELb1ELb1ELb0ELb1ELb1ELb1ELb1ELb0EEENS1_21CollectiveEpilogueFwdINS6_IJSA_SA_SB_EEES9_NS_10bfloat16_tESF_Li256ELb1ELb1ELb1ELb1EEENS1_36VarlenDynamicPersistentTileSchedulerILi128ELi160ELi256ELi128ELb1ELb1ELb1ELb1ELb1ELb1EEEEEEEEEvNT_6ParamsE)
	.align		4
        /*00dc*/ 	.word	index@(__assertfail)
	.align		4
        /*00e0*/ 	.word	index@(_ZN7cutlass13device_kernelIN5flash11enable_sm90INS1_16FlashAttnFwdSm90INS1_25CollectiveMainloopFwdSm90ILi2EN4cute5tupleIJNS5_1CILi1EEES8_S8_EEENS6_IJNS7_ILi192EEENS7_ILi128EEENS7_ILi96EEEEEELi96ENS_12float_e4m3_tEfNS_4arch4Sm90ELb0ELb0ELb0ELb0ELb1ELb0ELb0ELb1ELb1ELb1ELb1ELb0EEENS1_21CollectiveEpilogueFwdINS6_IJSA_SC_SB_EEES9_NS_10bfloat16_tESG_Li384ELb0ELb1ELb1ELb1EEENS1_19SingleTileSchedulerILb0ELb1ELb1ELi192EEEEEEEEEvNT_6ParamsE)
	.align		4
        /*00e4*/ 	.word	index@(__assertfail)
	.align		4
        /*00e8*/ 	.word	index@(_ZN7cutlass13device_kernelIN5flash11enable_sm90INS1_16FlashAttnFwdSm90INS1_25CollectiveMainloopFwdSm90ILi2EN4cute5tupleIJNS5_1CILi1EEES8_S8_EEENS6_IJNS7_ILi192EEENS7_ILi128EEENS7_ILi96EEEEEELi96ENS_12float_e4m3_tEfNS_4arch4Sm90ELb0ELb0ELb0ELb1ELb1ELb0ELb0ELb1ELb1ELb1ELb1ELb0EEENS1_21CollectiveEpilogueFwdINS6_IJSA_SC_SB_EEES9_NS_10bfloat16_tESG_Li384ELb1ELb1ELb1ELb1EEENS1_36VarlenDynamicPersistentTileSchedulerILi192ELi128ELi384ELi128ELb1ELb1ELb1ELb0ELb1ELb1EEEEEEEEEvNT_6ParamsE)
	.align		4
        /*00ec*/ 	.word	index@(__assertfail)
	.align		4
        /*00f0*/ 	.word	index@(_ZN7cutlass13device_kernelIN5flash11enable_sm90INS1_16FlashAttnFwdSm90INS1_25CollectiveMainloopFwdSm90ILi2EN4cute5tupleIJNS5_1CILi1EEES8_S8_EEENS6_IJNS7_ILi192EEENS7_ILi128EEENS7_ILi96EEEEEELi96ENS_12float_e4m3_tEfNS_4arch4Sm90ELb0ELb0ELb0ELb1ELb1ELb1ELb0ELb1ELb1ELb1ELb1ELb0EEENS1_21CollectiveEpilogueFwdINS6_IJSA_SC_SB_EEES9_NS_10bfloat16_tESG_Li384ELb1ELb1ELb1ELb1EEENS1_36VarlenDynamicPersistentTileSchedulerILi192ELi128ELi384ELi128ELb1ELb1ELb1ELb0ELb1ELb1EEEEEEEEEvNT_6ParamsE)
	.align		4
        /*00f4*/ 	.word	index@(__assertfail)
	.align		4
        /*00f8*/ 	.word	index@(_ZN7cutlass13device_kernelIN5flash11enable_sm90INS1_16FlashAttnFwdSm90INS1_25CollectiveMainloopFwdSm90ILi2EN4cute5tupleIJNS5_1CILi1EEES8_S8_EEENS6_IJNS7_ILi192EEENS7_ILi128EEENS7_ILi96EEEEEELi96ENS_12float_e4m3_tEfNS_4arch4Sm90ELb0ELb1ELb0ELb0ELb1ELb0ELb0ELb1ELb1ELb1ELb1ELb0EEENS1_21CollectiveEpilogueFwdINS6_IJSA_SC_SB_EEES9_NS_10bfloat16_tESG_Li384ELb0ELb1ELb1ELb1EEENS1_19SingleTileSchedulerILb0ELb1ELb1ELi192EEEEEEEEEvNT_6ParamsE)
	.align		4
        /*00fc*/ 	.word	index@(__assertfail)
	.align		4
        /*0100*/ 	.word	index@(_ZN7cutlass13device_kernelIN5flash11enable_sm90INS1_16FlashAttnFwdSm90INS1_25CollectiveMainloopFwdSm90ILi2EN4cute5tupleIJNS5_1CILi1EEES8_S8_EEENS6_IJNS7_ILi192EEENS7_ILi128EEENS7_ILi96EEEEEELi96ENS_12float_e4m3_tEfNS_4arch4Sm90ELb0ELb1ELb0ELb1ELb1ELb0ELb0ELb1ELb1ELb1ELb1ELb0EEENS1_21CollectiveEpilogueFwdINS6_IJSA_SC_SB_EEES9_NS_10bfloat16_tESG_Li384ELb1ELb1ELb1ELb1EEENS1_36VarlenDynamicPersistentTileSchedulerILi192ELi128ELi384ELi128ELb1ELb1ELb1ELb1ELb0ELb1EEEEEEEEEvNT_6ParamsE)
	.align		4
        /*0104*/ 	.word	index@(__assertfail)
	.align		4
        /*0108*/ 	.word	index@(_ZN7cutlass13device_kernelIN5flash11enable_sm90INS1_16FlashAttnFwdSm90INS1_25CollectiveMainloopFwdSm90ILi2EN4cute5tupleIJNS5_1CILi1EEES8_S8_EEENS6_IJNS7_ILi192EEENS7_ILi128EEENS7_ILi96EEEEEELi96ENS_12float_e4m3_tEfNS_4arch4Sm90ELb0ELb1ELb0ELb1ELb1ELb1ELb0ELb1ELb1ELb1ELb1ELb0EEENS1_21CollectiveEpilogueFwdINS6_IJSA_SC_SB_EEES9_NS_10bfloat16_tESG_Li384ELb1ELb1ELb1ELb1EEENS1_36VarlenDynamicPersistentTileSchedulerILi192ELi128ELi384ELi128ELb1ELb1ELb1ELb1ELb0ELb1EEEEEEEEEvNT_6ParamsE)
	.align		4
        /*010c*/ 	.word	index@(__assertfail)
	.align		4
        /*0110*/ 	.word	index@(_ZN7cutlass13device_kernelIN5flash11enable_sm90INS1_16FlashAttnFwdSm90INS1_25CollectiveMainloopFwdSm90ILi2EN4cute5tupleIJNS5_1CILi1EEES8_S8_EEENS6_IJNS7_ILi192EEENS7_ILi128EEENS7_ILi96EEEEEELi96ENS_12float_e4m3_tEfNS_4arch4Sm90ELb1ELb0ELb0ELb0ELb1ELb0ELb0ELb1ELb1ELb1ELb1ELb0EEENS1_21CollectiveEpilogueFwdINS6_IJSA_SC_SB_EEES9_NS_10bfloat16_tESG_Li384ELb0ELb1ELb1ELb1EEENS1_19SingleTileSchedulerILb0ELb1ELb1ELi192EEEEEEEEEvNT_6ParamsE)
	.align		4
        /*0114*/ 	.word	index@(__assertfail)
	.align		4
        /*0118*/ 	.word	index@(_ZN7cutlass13device_kernelIN5flash11enable_sm90INS1_16FlashAttnFwdSm90INS1_25CollectiveMainloopFwdSm90ILi2EN4cute5tupleIJNS5_1CILi1EEES8_S8_EEENS6_IJNS7_ILi192EEENS7_ILi128EEENS7_ILi96EEEEEELi96ENS_12float_e4m3_tEfNS_4arch4Sm90ELb1ELb0ELb0ELb1ELb1ELb0ELb0ELb1ELb1ELb1ELb1ELb0EEENS1_21CollectiveEpilogueFwdINS6_IJSA_SC_SB_EEES9_NS_10bfloat16_tESG_Li384ELb1ELb1ELb1ELb1EEENS1_36VarlenDynamicPersistentTileSchedulerILi192ELi128ELi384ELi128ELb1ELb1ELb1ELb1ELb1ELb1EEEEEEEEEvNT_6ParamsE)
	.align		4
        /*011c*/ 	.word	index@(__assertfail)
	.align		4
        /*0120*/ 	.word	index@(_ZN7cutlass13device_kernelIN5flash11enable_sm90INS1_16FlashAttnFwdSm90INS1_25CollectiveMainloopFwdSm90ILi2EN4cute5tupleIJNS5_1CILi1EEES8_S8_EEENS6_IJNS7_ILi192EEENS7_ILi128EEENS7_ILi96EEEEEELi96ENS_12float_e4m3_tEfNS_4arch4Sm90ELb1ELb0ELb0ELb1ELb1ELb1ELb0ELb1ELb1ELb1ELb1ELb0EEENS1_21CollectiveEpilogueFwdINS6_IJSA_SC_SB_EEES9_NS_10bfloat16_tESG_Li384ELb1ELb1ELb1ELb1EEENS1_36VarlenDynamicPersistentTileSchedulerILi192ELi128ELi384ELi128ELb1ELb1ELb1ELb1ELb1ELb1EEEEEEEEEvNT_6ParamsE)
	.align		4
        /*0124*/ 	.word	index@(__assertfail)
	.align		4
        /*0128*/ 	.word	index@(_ZN7cutlass13device_kernelIN5flash11enable_sm90INS1_16FlashAttnFwdSm90INS1_25CollectiveMainloopFwdSm90ILi2EN4cute5tupleIJNS5_1CILi1EEES8_S8_EEENS6_IJNS7_ILi192EEENS7_ILi160EEENS7_ILi64EEEEEELi64ENS_12float_e4m3_tEfNS_4arch4Sm90ELb0ELb0ELb0ELb0ELb1ELb0ELb0ELb1ELb1ELb1ELb1ELb0EEENS1_21CollectiveEpilogueFwdINS6_IJSA_SC_SB_EEES9_NS_10bfloat16_tESG_Li384ELb0ELb1ELb1ELb1EEENS1_19SingleTileSchedulerILb0ELb1ELb1ELi192EEEEEEEEEvNT_6ParamsE)
	.align		4
        /*012c*/ 	.word	index@(__assertfail)
	.align		4
        /*0130*/ 	.word	index@(_ZN7cutlass13device_kernelIN5flash11enable_sm90INS1_16FlashAttnFwdSm90INS1_25CollectiveMainloopFwdSm90ILi2EN4cute5tupleIJNS5_1CILi1EEES8_S8_EEENS6_IJNS7_ILi192EEENS7_ILi160EEENS7_ILi64EEEEEELi64ENS_12float_e4m3_tEfNS_4arch4Sm90ELb0ELb0ELb0ELb1ELb1ELb0ELb0ELb1ELb1ELb1ELb1ELb0EEENS1_21CollectiveEpilogueFwdINS6_IJSA_SC_SB_EEES9_NS_10bfloat16_tESG_Li384ELb1ELb1ELb1ELb1EEENS1_36VarlenDynamicPersistentTileSchedulerILi192ELi160ELi384ELi128ELb1ELb1ELb1ELb0ELb1ELb1EEEEEEEEEvNT_6ParamsE)
	.align		4
        /*0134*/ 	.word	index@(__assertfail)
	.align		4
        /*0138*/ 	.word	index@(_ZN7cutlass13device_kernelIN5flash11enable_sm90INS1_16FlashAttnFwdSm90INS1_25CollectiveMainloopFwdSm90ILi2EN4cute5tupleIJNS5_1CILi1EEES8_S8_EEENS6_IJNS7_ILi192EEENS7_ILi160EEENS7_ILi64EEEEEELi64ENS_12float_e4m3_tEfNS_4arch4Sm90ELb0ELb0ELb0ELb1ELb1ELb1ELb0ELb1ELb1ELb1ELb1ELb0EEENS1_21CollectiveEpilogueFwdINS6_IJSA_SC_SB_EEES9_NS_10bfloat16_tESG_Li384ELb1ELb1ELb1ELb1EEENS1_36VarlenDynamicPersistentTileSchedulerILi192ELi160ELi384ELi128ELb1ELb1ELb1ELb0ELb1ELb1EEEEEEEEEvNT_6ParamsE)
	.align		4
        /*013c*/ 	.word	index@(__assertfail)
	.align		4
        /*0140*/ 	.word	index@(_ZN7cutlass13device_kernelIN5flash11enable_sm90INS1_16FlashAttnFwdSm90INS1_25CollectiveMainloopFwdSm90ILi2EN4cute5tupleIJNS5_1CILi1EEES8_S8_EEENS6_IJNS7_ILi192EEENS7_ILi160EEENS7_ILi64EEEEEELi64ENS_12float_e4m3_tEfNS_4arch4Sm90ELb0ELb1ELb0ELb0ELb1ELb0ELb0ELb1ELb1ELb1ELb1ELb0EEENS1_21CollectiveEpilogueFwdINS6_IJSA_SC_SB_EEES9_NS_10bfloat16_tESG_Li384ELb0ELb1ELb1ELb1EEENS1_19SingleTileSchedulerILb0ELb1ELb1ELi192EEEEEEEEEvNT_6ParamsE)
	.align		4
        /*0144*/ 	.word	index@(__assertfail)
	.align		4
        /*0148*/ 	.word	index@(_ZN7cutlass13device_kernelIN5flash11enable_sm90INS1_16FlashAttnFwdSm90INS1_25CollectiveMainloopFwdSm90ILi2EN4cute5tupleIJNS5_1CILi1EEES8_S8_EEENS6_IJNS7_ILi192EEENS7_ILi160EEENS7_ILi64EEEEEELi64ENS_12float_e4m3_tEfNS_4arch4Sm90ELb0ELb1ELb0ELb1ELb1ELb0ELb0ELb1ELb1ELb1ELb1ELb0EEENS1_21CollectiveEpilogueFwdINS6_IJSA_SC_SB_EEES9_NS_10bfloat16_tESG_Li384ELb1ELb1ELb1ELb1EEENS1_36VarlenDynamicPersistentTileSchedulerILi192ELi160ELi384ELi128ELb1ELb1ELb1ELb1ELb0ELb1EEEEEEEEEvNT_6ParamsE)
	.align		4
        /*014c*/ 	.word	index@(__assertfail)
	.align		4
        /*0150*/ 	.word	index@(_ZN7cutlass13device_kernelIN5flash11enable_sm90INS1_16FlashAttnFwdSm90INS1_25CollectiveMainloopFwdSm90ILi2EN4cute5tupleIJNS5_1CILi1EEES8_S8_EEENS6_IJNS7_ILi192EEENS7_ILi160EEENS7_ILi64EEEEEELi64ENS_12float_e4m3_tEfNS_4arch4Sm90ELb0ELb1ELb0ELb1ELb1ELb1ELb0ELb1ELb1ELb1ELb1ELb0EEENS1_21CollectiveEpilogueFwdINS6_IJSA_SC_SB_EEES9_NS_10bfloat16_tESG_Li384ELb1ELb1ELb1ELb1EEENS1_36VarlenDynamicPersistentTileSchedulerILi192ELi160ELi384ELi128ELb1ELb1ELb1ELb1ELb0ELb1EEEEEEEEEvNT_6ParamsE)
	.align		4
        /*0154*/ 	.word	index@(__assertfail)
	.align		4
        /*0158*/ 	.word	index@(_ZN7cutlass13device_kernelIN5flash11enable_sm90INS1_16FlashAttnFwdSm90INS1_25CollectiveMainloopFwdSm90ILi2EN4cute5tupleIJNS5_1CILi1EEES8_S8_EEENS6_IJNS7_ILi192EEENS7_ILi160EEENS7_ILi64EEEEEELi64ENS_12float_e4m3_tEfNS_4arch4Sm90ELb1ELb0ELb0ELb0ELb1ELb0ELb0ELb1ELb1ELb1ELb1ELb0EEENS1_21CollectiveEpilogueFwdINS6_IJSA_SC_SB_EEES9_NS_10bfloat16_tESG_Li384ELb0ELb1ELb1ELb1EEENS1_19SingleTileSchedulerILb0ELb1ELb1ELi192EEEEEEEEEvNT_6ParamsE)
	.align		4
        /*015c*/ 	.word	index@(__assertfail)
	.align		4
        /*0160*/ 	.word	index@(_ZN7cutlass13device_kernelIN5flash11enable_sm90INS1_16FlashAttnFwdSm90INS1_25CollectiveMainloopFwdSm90ILi2EN4cute5tupleIJNS5_1CILi1EEES8_S8_EEENS6_IJNS7_ILi192EEENS7_ILi160EEENS7_ILi64EEEEEELi64ENS_12float_e4m3_tEfNS_4arch4Sm90ELb1ELb0ELb0ELb1ELb1ELb0ELb0ELb1ELb1ELb1ELb1ELb0EEENS1_21CollectiveEpilogueFwdINS6_IJSA_SC_SB_EEES9_NS_10bfloat16_tESG_Li384ELb1ELb1ELb1ELb1EEENS1_36VarlenDynamicPersistentTileSchedulerILi192ELi160ELi384ELi128ELb1ELb1ELb1ELb1ELb1ELb1EEEEEEEEEvNT_6ParamsE)
	.align		4
        /*0164*/ 	.word	index@(__assertfail)
	.align		4
        /*0168*/ 	.word	index@(_ZN7cutlass13device_kernelIN5flash11enable_sm90INS1_16FlashAttnFwdSm90INS1_25CollectiveMainloopFwdSm90ILi2EN4cute5tupleIJNS5_1CILi1EEES8_S8_EEENS6_IJNS7_ILi192EEENS7_ILi160EEENS7_ILi64EEEEEELi64ENS_12float_e4m3_tEfNS_4arch4Sm90ELb1ELb0ELb0ELb1ELb1ELb1ELb0ELb1ELb1ELb1ELb1ELb0EEENS1_21CollectiveEpilogueFwdINS6_IJSA_SC_SB_EEES9_NS_10bfloat16_tESG_Li384ELb1ELb1ELb1ELb1EEENS1_36VarlenDynamicPersistentTileSchedulerILi192ELi160ELi384ELi128ELb1ELb1ELb1ELb1ELb1ELb1EEEEEEEEEvNT_6ParamsE)
	.align		4
        /*016c*/ 	.word	index@(__assertfail)
	.align		4
        /*0170*/ 	.word	0x00000000
	.align		4
        /*0174*/ 	.word	0xfffffffe
	.align		4
        /*0178*/ 	.word	0x00000000
	.align		4
        /*017c*/ 	.word	0xfffffffd
	.align		4
        /*0180*/ 	.word	0x00000000
	.align		4
        /*0184*/ 	.word	0xfffffffc


//--------------------- .nv.constant4             --------------------------
	.section	.nv.constant4,"a",@progbits
	.align	8
	.align		8
.nv.constant4:
        /*0000*/ 	.dword	__assertfail
	.align		8
        /*0008*/ 	.dword	__unnamed_1
	.align		8
        /*0010*/ 	.dword	__unnamed_2
	.align		8
        /*0018*/ 	.dword	__unnamed_3
	.align		8
        /*0020*/ 	.dword	__unnamed_4
	.align		8
        /*0028*/ 	.dword	__unnamed_5
	.align		8
        /*0030*/ 	.dword	__unnamed_6
	.align		8
        /*0038*/ 	.dword	_ZZN5flash28permute_output_fp8_VcolmajorIN4cute6TensorINS1_11ArrayEngineIfLm32EEENS1_6LayoutINS1_5tupleIJNS6_IJNS1_1CILi2EEES8_NS7_ILi8EEEEEENS7_ILi1EEESB_EEENS6_IJNS6_IJSB_S8_NS7_ILi4EEEEEENS7_ILi0EEESF_EEEEEEEEEvRT_E9upper_map
	.align		8
        /*0040*/ 	.dword	__unnamed_7
	.align		8
        /*0048*/ 	.dword	__unnamed_8
	.align		8
        /*0050*/ 	.dword	__unnamed_9
	.align		8
        /*0058*/ 	.dword	__unnamed_10
	.align		8
        /*0060*/ 	.dword	__unnamed_11
	.align		8
        /*0068*/ 	.dword	__unnamed_12
	.align		8
        /*0070*/ 	.dword	_ZZN5flash28permute_output_fp8_VcolmajorIN4cute6TensorINS1_11ArrayEngineIfLm48EEENS1_6LayoutINS1_5tupleIJNS6_IJNS1_1CILi2EEES8_NS7_ILi12EEEEEENS7_ILi1EEESB_EEENS6_IJNS6_IJSB_S8_NS7_ILi4EEEEEENS7_ILi0EEESF_EEEEEEEEEvRT_E9upper_map
	.align		8
        /*0078*/ 	.dword	__unnamed_13
	.align		8
        /*0080*/ 	.dword	__unnamed_14
	.align		8
        /*0088*/ 	.dword	__unnamed_15
	.align		8
        /*0090*/ 	.dword	__unnamed_16
	.align		8
        /*0098*/ 	.dword	__unnamed_17
	.align		8
        /*00a0*/ 	.dword	__unnamed_18
	.align		8
        /*00a8*/ 	.dword	_ZZN5flash28permute_output_fp8_VcolmajorIN4cute6TensorINS1_11ArrayEngineIfLm64EEENS1_6LayoutINS1_5tupleIJNS6_IJNS1_1CILi2EEES8_NS7_ILi16EEEEEENS7_ILi1EEESB_EEENS6_IJNS6_IJSB_S8_NS7_ILi4EEEEEENS7_ILi0EEESF_EEEEEEEEEvRT_E9upper_map
	.align		8
        /*00b0*/ 	.dword	__unnamed_19
	.align		8
        /*00b8*/ 	.dword	__unnamed_20
	.align		8
        /*00c0*/ 	.dword	__unnamed_21
	.align		8
        /*00c8*/ 	.dword	__unnamed_22
	.align		8
        /*00d0*/ 	.dword	__unnamed_23
	.align		8
        /*00d8*/ 	.dword	_ZZN5flash28permute_output_fp8_VcolmajorIN4cute6TensorINS1_11ArrayEngineIfLm96EEENS1_6LayoutINS1_5tupleIJNS6_IJNS1_1CILi2EEES8_NS7_ILi24EEEEEENS7_ILi1EEESB_EEENS6_IJNS6_IJSB_S8_NS7_ILi4EEEEEENS7_ILi0EEESF_EEEEEEEEEvRT_E9upper_map
	.align		8
        /*00e0*/ 	.dword	__unnamed_24
	.align		8
        /*00e8*/ 	.dword	__unnamed_25
	.align		8
        /*00f0*/ 	.dword	__unnamed_26
	.align		8
        /*00f8*/ 	.dword	__unnamed_27
	.align		8
        /*0100*/ 	.dword	__unnamed_28
	.align		8
        /*0108*/ 	.dword	__unnamed_29
	.align		8
        /*0110*/ 	.dword	__unnamed_30
	.align		8
        /*0118*/ 	.dword	__unnamed_31
	.align		8
        /*0120*/ 	.dword	__unnamed_32
	.align		8
        /*0128*/ 	.dword	_ZZN5flash28permute_output_fp8_VcolmajorIN4cute6TensorINS1_11ArrayEngineIfLm128EEENS1_6LayoutINS1_5tupleIJNS6_IJNS1_1CILi2EEES8_NS7_ILi32EEEEEENS7_ILi1EEESB_EEENS6_IJNS6_IJSB_S8_NS7_ILi4EEEEEENS7_ILi0EEESF_EEEEEEEEEvRT_E9upper_map
	.align		8
        /*0130*/ 	.dword	__unnamed_33
	.align		8
        /*0138*/ 	.dword	__unnamed_34
	.align		8
        /*0140*/ 	.dword	__unnamed_35
	.align		8
        /*0148*/ 	.dword	__unnamed_36
	.align		8
        /*0150*/ 	.dword	__unnamed_37
	.align		8
        /*0158*/ 	.dword	_ZN78_INTERNAL_1f62f79f_42_flash_fwd_hdimall_e4m3_paged_split_sm90_cu_c784774a_46454cuda3std3__45__cpo5beginE
	.align		8
        /*0160*/ 	.dword	_ZN78_INTERNAL_1f62f79f_42_flash_fwd_hdimall_e4m3_paged_split_sm90_cu_c784774a_46454cuda3std3__45__cpo3endE
	.align		8
        /*0168*/ 	.dword	_ZN78_INTERNAL_1f62f79f_42_flash_fwd_hdimall_e4m3_paged_split_sm90_cu_c784774a_46454cuda3std3__45__cpo6cbeginE
	.align		8
        /*0170*/ 	.dword	_ZN78_INTERNAL_1f62f79f_42_flash_fwd_hdimall_e4m3_paged_split_sm90_cu_c784774a_46454cuda3std3__45__cpo4cendE
	.align		8
        /*0178*/ 	.dword	_ZN78_INTERNAL_1f62f79f_42_flash_fwd_hdimall_e4m3_paged_split_sm90_cu_c784774a_46454cuda3std3__480_GLOBAL__N__1f62f79f_42_flash_fwd_hdimall_e4m3_paged_split_sm90_cu_c784774a_46456ignoreE
	.align		8
        /*0180*/ 	.dword	_ZN78_INTERNAL_1f62f79f_42_flash_fwd_hdimall_e4m3_paged_split_sm90_cu_c784774a_46454cuda3std3__419piecewise_constructE
	.align		8
        /*0188*/ 	.dword	_ZN78_INTERNAL_1f62f79f_42_flash_fwd_hdimall_e4m3_paged_split_sm90_cu_c784774a_46454cuda3std3__48in_placeE
	.align		8
        /*0190*/ 	.dword	_ZN78_INTERNAL_1f62f79f_42_flash_fwd_hdimall_e4m3_paged_split_sm90_cu_c784774a_46454cuda3std6ranges3__45__cpo4swapE
	.align		8
        /*0198*/ 	.dword	_ZN78_INTERNAL_1f62f79f_42_flash_fwd_hdimall_e4m3_paged_split_sm90_cu_c784774a_46454cuda3std6ranges3__45__cpo9iter_moveE
	.align		8
        /*01a0*/ 	.dword	_ZN78_INTERNAL_1f62f79f_42_flash_fwd_hdimall_e4m3_paged_split_sm90_cu_c784774a_46454cute7productE
	.align		8
        /*01a8*/ 	.dword	_ZN78_INTERNAL_1f62f79f_42_flash_fwd_hdimall_e4m3_paged_split_sm90_cu_c784774a_46454cute1_E
	.align		8
        /*01b0*/ 	.dword	$str$23
	.align		8
        /*01b8*/ 	.dword	$str$24


//--------------------- .text._ZN7cutlass13device_kernelIN5flash11enable_sm90INS1_16FlashAttnFwdSm90INS1_25CollectiveMainloopFwdSm90ILi2EN4cute5tupleIJNS5_1CILi1EEES8_S8_EEENS6_IJNS7_ILi128EEESA_NS7_ILi256EEEEEELi256ENS_12float_e4m3_tEfNS_4arch4Sm90ELb0ELb0ELb0ELb0ELb1ELb0ELb0ELb1ELb0ELb1ELb1ELb0EEENS1_21CollectiveEpilogueFwdINS6_IJSA_SB_SA_EEES9_NS_10bfloat16_tESF_Li256ELb0ELb1ELb1ELb1EEENS1_19SingleTileSchedulerILb0ELb1ELb1ELi128EEEEEEEEEvNT_6ParamsE --------------------------
	.section	.text._ZN7cutlass13device_kernelIN5flash11enable_sm90INS1_16FlashAttnFwdSm90INS1_25CollectiveMainloopFwdSm90ILi2EN4cute5tupleIJNS5_1CILi1EEES8_S8_EEENS6_IJNS7_ILi128EEESA_NS7_ILi256EEEEEELi256ENS_12float_e4m3_tEfNS_4arch4Sm90ELb0ELb0ELb0ELb0ELb1ELb0ELb0ELb1ELb0ELb1ELb1ELb0EEENS1_21CollectiveEpilogueFwdINS6_IJSA_SB_SA_EEES9_NS_10bfloat16_tESF_Li256ELb0ELb1ELb1ELb1EEENS1_19SingleTileSchedulerILb0ELb1ELb1ELi128EEEEEEEEEvNT_6ParamsE,"ax",@progbits
	.align	128
.text._ZN7cutlass13device_kernelIN5flash11enable_sm90INS1_16FlashAttnFwdSm90INS1_25CollectiveMainloopFwdSm90ILi2EN4cute5tupleIJNS5_1CILi1EEES8_S8_EEENS6_IJNS7_ILi128EEESA_NS7_ILi256EEEEEELi256ENS_12float_e4m3_tEfNS_4arch4Sm90ELb0ELb0ELb0ELb0ELb1ELb0ELb0ELb1ELb0ELb1ELb1ELb0EEENS1_21CollectiveEpilogueFwdINS6_IJSA_SB_SA_EEES9_NS_10bfloat16_tESF_Li256ELb0ELb1ELb1ELb1EEENS1_19SingleTileSchedulerILb0ELb1ELb1ELi128EEEEEEEEEvNT_6ParamsE:
        .type           _ZN7cutlass13device_kernelIN5flash11enable_sm90INS1_16FlashAttnFwdSm90INS1_25CollectiveMainloopFwdSm90ILi2EN4cute5tupleIJNS5_1CILi1EEES8_S8_EEENS6_IJNS7_ILi128EEESA_NS7_ILi256EEEEEELi256ENS_12float_e4m3_tEfNS_4arch4Sm90ELb0ELb0ELb0ELb0ELb1ELb0ELb0ELb1ELb0ELb1ELb1ELb0EEENS1_21CollectiveEpilogueFwdINS6_IJSA_SB_SA_EEES9_NS_10bfloat16_tESF_Li256ELb0ELb1ELb1ELb1EEENS1_19SingleTileSchedulerILb0ELb1ELb1ELi128EEEEEEEEEvNT_6ParamsE,@function
        .size           _ZN7cutlass13device_kernelIN5flash11enable_sm90INS1_16FlashAttnFwdSm90INS1_25CollectiveMainloopFwdSm90ILi2EN4cute5tupleIJNS5_1CILi1EEES8_S8_EEENS6_IJNS7_ILi128EEESA_NS7_ILi256EEEEEELi256ENS_12float_e4m3_tEfNS_4arch4Sm90ELb0ELb0ELb0ELb0ELb1ELb0ELb0ELb1ELb0ELb1ELb1ELb0EEENS1_21CollectiveEpilogueFwdINS6_IJSA_SB_SA_EEES9_NS_10bfloat16_tESF_Li256ELb0ELb1ELb1ELb1EEENS1_19SingleTileSchedulerILb0ELb1ELb1ELi128EEEEEEEEEvNT_6ParamsE,(.L_x_16266 - _ZN7cutlass13device_kernelIN5flash11enable_sm90INS1_16FlashAttnFwdSm90INS1_25CollectiveMainloopFwdSm90ILi2EN4cute5tupleIJNS5_1CILi1EEES8_S8_EEENS6_IJNS7_ILi128EEESA_NS7_ILi256EEEEEELi256ENS_12float_e4m3_tEfNS_4arch4Sm90ELb0ELb0ELb0ELb0ELb1ELb0ELb0ELb1ELb0ELb1ELb1ELb0EEENS1_21CollectiveEpilogueFwdINS6_IJSA_SB_SA_EEES9_NS_10bfloat16_tESF_Li256ELb0ELb1ELb1ELb1EEENS1_19SingleTileSchedulerILb0ELb1ELb1ELi128EEEEEEEEEvNT_6ParamsE)
        .other          _ZN7cutlass13device_kernelIN5flash11enable_sm90INS1_16FlashAttnFwdSm90INS1_25CollectiveMainloopFwdSm90ILi2EN4cute5tupleIJNS5_1CILi1EEES8_S8_EEENS6_IJNS7_ILi128EEESA_NS7_ILi256EEEEEELi256ENS_12float_e4m3_tEfNS_4arch4Sm90ELb0ELb0ELb0ELb0ELb1ELb0ELb0ELb1ELb0ELb1ELb1ELb0EEENS1_21CollectiveEpilogueFwdINS6_IJSA_SB_SA_EEES9_NS_10bfloat16_tESF_Li256ELb0ELb1ELb1ELb1EEENS1_19SingleTileSchedulerILb0ELb1ELb1ELi128EEEEEEEEEvNT_6ParamsE,@"STO_CUDA_ENTRY STV_DEFAULT"
_ZN7cutlass13device_kernelIN5flash11enable_sm90INS1_16FlashAttnFwdSm90INS1_25CollectiveMainloopFwdSm90ILi2EN4cute5tupleIJNS5_1CILi1EEES8_S8_EEENS6_IJNS7_ILi128EEESA_NS7_ILi256EEEEEELi256ENS_12float_e4m3_tEfNS_4arch4Sm90ELb0ELb0ELb0ELb0ELb1ELb0ELb0ELb1ELb0ELb1ELb1ELb0EEENS1_21CollectiveEpilogueFwdINS6_IJSA_SB_SA_EEES9_NS_10bfloat16_tESF_Li256ELb0ELb1ELb1ELb1EEENS1_19SingleTileSchedulerILb0ELb1ELb1ELi128EEEEEEEEEvNT_6ParamsE:
[----:B------:R-:W0:Y:S02]  /*0000*/  LDC R1, c[0x0][0x28] ;  /* 0x00000a00ff017b82 */ /* 0x000e240000000800 */
[----:B0-----:R-:W-:Y:S01]  /*0010*/  VIADD R1, R1, 0xffffffe8 ;  /* 0xffffffe801017836 */ /* 0x001fe20000000000 */
[----:B------:R-:W0:Y:S01]  /*0020*/  S2R R17, SR_TID.X ;  /* 0x0000000000117919 */ /* 0x000e220000002100 */
[----:B------:R-:W-:Y:S01]  /*0030*/  ELECT P0, URZ, PT ;  /* 0x00000000003f782f */ /* 0x000fe20003800000 */
[----:B------:R-:W-:Y:S01]  /*0040*/  UMOV UR4, 0x80 ;  /* 0x0000008000047882 */ /* 0x000fe20000000000 */
[----:B------:R-:W-:Y:S01]  /*0050*/  UMOV UR7, 0x100 ;  /* 0x0000010000077882 */ /* 0x000fe20000000000 */
[--C-:B0-----:R-:W-:Y:S02]  /*0060*/  SHF.R.U32.HI R0, RZ, 0x5, R17.reuse ;  /* 0x00000005ff007819 */ /* 0x101fe40000011611 */
[----:B------:R-:W-:-:S03]  /*0070*/  SHF.R.U32.HI R16, RZ, 0x7, R17 ;  /* 0x00000007ff107819 */ /* 0x000fc60000011611 */
[----:B------:R-:W0:Y:S04]  /*0080*/  SHFL.IDX PT, R2, R0, RZ, 0x1f ;  /* 0x00001fff00027589 */ /* 0x000e2800000e0000 */
[----:B------:R1:W2:Y:S01]  /*0090*/  SHFL.IDX PT, R3, R16, RZ, 0x1f ;  /* 0x00001fff10037589 */ /* 0x0002a200000e0000 */
[C---:B0-----:R-:W-:Y:S02]  /*00a0*/  ISETP.NE.OR P0, PT, R2.reuse, RZ, !P0 ;  /* 0x000000ff0200720c */ /* 0x041fe40004705670 */
[----:B------:R-:W-:-:S11]  /*00b0*/  ISETP.NE.AND P1, PT, R2, RZ, PT ;  /* 0x000000ff0200720c */ /* 0x000fd60003f25270 */
[----:B------:R-:W-:Y:S01]  /*00c0*/  VOTEU.ALL UP0, P0 ;  /* 0x00000000003f7886 */ /* 0x000fe20000000000 */
[----:B------:R-:W-:-:S04]  /*00d0*/  VOTEU.ALL UP1, P0 ;  /* 0x00000000003f7886 */ /* 0x000fc80000020000 */
[----:B------:R-:W0:Y:S01]  /*00e0*/  @!UP0 S2UR UR8, SR_CgaCtaId ;  /* 0x00000000000889c3 */ /* 0x000e220000008800 */
[----:B------:R-:W-:Y:S01]  /*00f0*/  @!UP0 UMOV UR6, 0x400 ;  /* 0x0000040000068882 */ /* 0x000fe20000000000 */
[----:B------:R-:W-:-:S04]  /*0100*/  @!UP0 UIADD3 UR4, -UR4, 0x100000, URZ ;  /* 0x0010000004048890 */ /* 0x000fc8000fffe13f */
[----:B------:R-:W-:Y:S02]  /*0110*/  @!UP0 USHF.L.U32 UR5, UR4, 0xb, URZ ;  /* 0x0000000b04058899 */ /* 0x000fe4000800063f */
[----:B------:R-:W-:Y:S02]  /*0120*/  @!UP0 USHF.L.U32 UR4, UR4, 0x1, URZ ;  /* 0x0000000104048899 */ /* 0x000fe4000800063f */
[----:B0-----:R-:W-:Y:S02]  /*0130*/  @!UP0 ULEA UR8, UR8, UR6, 0x18 ;  /* 0x0000000608088291 */ /* 0x001fe4000f8ec03f */
[----:B------:R-:W-:-:S04]  /*0140*/  @!UP0 UIADD3 UR6, -UR7, 0x100000, URZ ;  /* 0x0010000007068890 */ /* 0x000fc8000fffe13f */
[----:B------:R-:W-:Y:S02]  /*0150*/  @!UP0 USHF.L.U32 UR7, UR6, 0xb, URZ ;  /* 0x0000000b06078899 */ /* 0x000fe4000800063f */
[----:B------:R-:W-:Y:S01]  /*0160*/  @!UP0 USHF.L.U32 UR6, UR6, 0x1, URZ ;  /* 0x0000000106068899 */ /* 0x000fe2000800063f */
[----:B------:R-:W-:-:S05]  /*0170*/  VOTEU.ALL UP0, P0 ;  /* 0x00000000003f7886 */ /* 0x000fca0000000000 */
[----:B------:R1:W0:Y:S06]  /*0180*/  @!UP0 SYNCS.EXCH.64 URZ, [UR8+0x38800], UR4 ;  /* 0x03880004083f85b2 */ /* 0x00022c0008000100 */
[----:B------:R1:W3:Y:S02]  /*0190*/  @!UP1 SYNCS.EXCH.64 URZ, [UR8+0x38820], UR6 ;  /* 0x03882006083f95b2 */ /* 0x0002e40008000100 */
[----:B-12---:R-:W-:Y:S05]  /*01a0*/  @P1 BRA `(.L_x_0) ;  /* 0x0000000000481947 */ /* 0x006fea0003800000 */
[----:B------:R-:W1:Y:S01]  /*01b0*/  S2UR UR5, SR_CgaCtaId ;  /* 0x00000000000579c3 */ /* 0x000e620000008800 */
[----:B------:R-:W-:Y:S01]  /*01c0*/  UMOV UR4, 0x400 ;  /* 0x0000040000047882 */ /* 0x000fe20000000000 */
[----:B------:R-:W-:Y:S01]  /*01d0*/  UMOV UR6, 0x80 ;  /* 0x0000008000067882 */ /* 0x000fe20000000000 */
[----:B------:R-:W-:Y:S01]  /*01e0*/  UMOV UR7, 0x100 ;  /* 0x0000010000077882 */ /* 0x000fe20000000000 */
[----:B------:R-:W-:Y:S01]  /*01f0*/  ELECT P0, URZ, PT ;  /* 0x00000000003f782f */ /* 0x000fe20003800000 */
[----:B-1----:R-:W-:Y:S02]  /*0200*/  ULEA UR8, UR5, UR4, 0x18 ;  /* 0x0000000405087291 */ /* 0x002fe4000f8ec03f */
[----:B------:R-:W-:-:S04]  /*0210*/  UIADD3 UR4, -UR6, 0x100000, URZ ;  /* 0x0010000006047890 */ /* 0x000fc8000fffe13f */
[----:B------:R-:W-:Y:S02]  /*0220*/  USHF.L.U32 UR5, UR4, 0xb, URZ ;  /* 0x0000000b04057899 */ /* 0x000fe4000800063f */
[----:B------:R-:W-:Y:S02]  /*0230*/  USHF.L.U32 UR4, UR4, 0x1, URZ ;  /* 0x0000000104047899 */ /* 0x000fe4000800063f */
[----:B------:R-:W-:-:S04]  /*0240*/  UIADD3 UR6, -UR7, 0x100000, URZ ;  /* 0x0010000007067890 */ /* 0x000fc8000fffe13f */
[----:B------:R-:W-:Y:S02]  /*0250*/  USHF.L.U32 UR7, UR6, 0xb, URZ ;  /* 0x0000000b06077899 */ /* 0x000fe4000800063f */
[----:B------:R-:W-:Y:S01]  /*0260*/  USHF.L.U32 UR6, UR6, 0x1, URZ ;  /* 0x0000000106067899 */ /* 0x000fe2000800063f */
[----:B------:R-:W1:Y:S03]  /*0270*/  FENCE.VIEW.ASYNC.S ;  /* 0x00000000000073c6 */ /* 0x000e660000000000 */
[----:B-1----:R1:W2:Y:S08]  /*0280*/  SYNCS.EXCH.64 URZ, [UR8+0x38830], UR4 ;  /* 0x03883004083f75b2 */ /* 0x0022b00008000100 */
[----:B------:R1:W4:Y:S01]  /*0290*/  SYNCS.EXCH.64 URZ, [UR8+0x38840], UR6 ;  /* 0x03884006083f75b2 */ /* 0x0003220008000100 */
[----:B------:R1:W0:Y:S01]  /*02a0*/  SYNCS.EXCH.64 URZ, [UR8+0x38838], UR4 ;  /* 0x03883804083f75b2 */ /* 0x0002220008000100 */
[----:B------:R1:W0:Y:S01]  /*02b0*/  SYNCS.EXCH.64 URZ, [UR8+0x38848], UR6 ;  /* 0x03884806083f75b2 */ /* 0x0002220008000100 */
[----:B------:R-:W-:Y:S01]  /*02c0*/  NOP ;  /* 0x0000000000007918 */ /* 0x000fe20000000000 */
.L_x_0:
[----:B------:R-:W5:Y:S01]  /*02d0*/  SHFL.IDX PT, R2, R0, RZ, 0x1f ;  /* 0x00001fff00027589 */ /* 0x000f6200000e0000 */
[----:B------:R-:W-:Y:S01]  /*02e0*/  NOP ;  /* 0x0000000000007918 */ /* 0x000fe20000000000 */
[----:B-----5:R-:W-:-:S13]  /*02f0*/  ISETP.NE.AND P0, PT, R2, RZ, PT ;  /* 0x000000ff0200720c */ /* 0x020fda0003f05270 */
[----:B------:R-:W-:Y:S05]  /*0300*/  @P0 BRA `(.L_x_1) ;  /* 0x0000000000480947 */ /* 0x000fea0003800000 */
[----:B-1----:R-:W1:Y:S01]  /*0310*/  S2UR UR5, SR_CgaCtaId ;  /* 0x00000000000579c3 */ /* 0x002e620000008800 */
        /* <DEDUP_REMOVED lines=12> */
[----:B-1----:R1:W0:Y:S08]  /*03e0*/  SYNCS.EXCH.64 URZ, [UR8+0x38850], UR4 ;  /* 0x03885004083f75b2 */ /* 0x0022300008000100 */
[----:B------:R1:W0:Y:S01]  /*03f0*/  SYNCS.EXCH.64 URZ, [UR8+0x38860], UR6 ;  /* 0x03886006083f75b2 */ /* 0x0002220008000100 */
[----:B------:R1:W0:Y:S01]  /*0400*/  SYNCS.EXCH.64 URZ, [UR8+0x38858], UR4 ;  /* 0x03885804083f75b2 */ /* 0x0002220008000100 */
[----:B------:R1:W0:Y:S01]  /*0410*/  SYNCS.EXCH.64 URZ, [UR8+0x38868], UR6 ;  /* 0x03886806083f75b2 */ /* 0x0002220008000100 */
[----:B------:R-:W-:Y:S01]  /*0420*/  NOP ;  /* 0x0000000000007918 */ /* 0x000fe20000000000 */
.L_x_1:
[----:B------:R-:W5:Y:S01]  /*0430*/  SHFL.IDX PT, R2, R0, RZ, 0x1f ;  /* 0x00001fff00027589 */ /* 0x000f6200000e0000 */
[----:B------:R-:W-:Y:S01]  /*0440*/  NOP ;  /* 0x0000000000007918 */ /* 0x000fe20000000000 */
[----:B-----5:R-:W-:-:S13]  /*0450*/  ISETP.NE.AND P0, PT, R2, RZ, PT ;  /* 0x000000ff0200720c */ /* 0x020fda0003f05270 */
[----:B------:R-:W-:Y:S05]  /*0460*/  @P0 BRA `(.L_x_2) ;  /* 0x0000000000380947 */ /* 0x000fea0003800000 */
[----:B-1----:R-:W1:Y:S01]  /*0470*/  S2UR UR5, SR_CgaCtaId ;  /* 0x00000000000579c3 */ /* 0x002e620000008800 */
[----:B------:R-:W-:Y:S01]  /*0480*/  UMOV UR4, 0x400 ;  /* 0x0000040000047882 */ /* 0x000fe20000000000 */
[----:B------:R-:W-:Y:S01]  /*0490*/  UMOV UR7, 0x80 ;  /* 0x0000008000077882 */ /* 0x000fe20000000000 */
[----:B------:R-:W-:Y:S01]  /*04a0*/  ELECT P0, URZ, PT ;  /* 0x00000000003f782f */ /* 0x000fe20003800000 */
[----:B-1----:R-:W-:Y:S02]  /*04b0*/  ULEA UR6, UR5, UR4, 0x18 ;  /* 0x0000000405067291 */ /* 0x002fe4000f8ec03f */
[----:B------:R-:W-:-:S04]  /*04c0*/  UIADD3 UR4, -UR7, 0x100000, URZ ;  /* 0x0010000007047890 */ /* 0x000fc8000fffe13f */
[----:B------:R-:W-:Y:S02]  /*04d0*/  USHF.L.U32 UR5, UR4, 0xb, URZ ;  /* 0x0000000b04057899 */ /* 0x000fe4000800063f */
[----:B------:R-:W-:Y:S01]  /*04e0*/  USHF.L.U32 UR4, UR4, 0x1, URZ ;  /* 0x0000000104047899 */ /* 0x000fe2000800063f */
[----:B------:R-:W1:Y:S11]  /*04f0*/  FENCE.VIEW.ASYNC.S ;  /* 0x00000000000073c6 */ /* 0x000e760000000000 */
[----:B-1----:R1:W0:Y:S01]  /*0500*/  SYNCS.EXCH.64 URZ, [UR6+0x38870], UR4 ;  /* 0x03887004063f75b2 */ /* 0x0022220008000100 */
[----:B------:R1:W0:Y:S01]  /*0510*/  SYNCS.EXCH.64 URZ, [UR6+0x38880], UR4 ;  /* 0x03888004063f75b2 */ /* 0x0002220008000100 */
[----:B------:R1:W0:Y:S01]  /*0520*/  SYNCS.EXCH.64 URZ, [UR6+0x38878], UR4 ;  /* 0x03887804063f75b2 */ /* 0x0002220008000100 */
[----:B------:R1:W0:Y:S01]  /*0530*/  SYNCS.EXCH.64 URZ, [UR6+0x38888], UR4 ;  /* 0x03888804063f75b2 */ /* 0x0002220008000100 */
[----:B------:R-:W-:Y:S01]  /*0540*/  NOP ;  /* 0x0000000000007918 */ /* 0x000fe20000000000 */
.L_x_2:
        /* <DEDUP_REMOVED lines=22> */
.L_x_3:
[----:B------:R-:W5:Y:S01]  /*06b0*/  SHFL.IDX PT, R2, R0, RZ, 0x1f ;  /* 0x00001fff00027589 */ /* 0x000f6200000e0000 */
[----:B------:R-:W-:Y:S01]  /*06c0*/  R2UR UR9, R3 ;  /* 0x00000000030972ca */ /* 0x000fe200000e0000 */
        /* <DEDUP_REMOVED lines=21> */
.L_x_4:
[----:B------:R-:W-:Y:S01]  /*0820*/  UISETP.NE.AND UP0, UPT, UR9, URZ, UPT ;  /* 0x0000003f0900728c */ /* 0x000fe2000bf05270 */
[----:B------:R-:W-:Y:S01]  /*0830*/  NOP ;  /* 0x0000000000007918 */ /* 0x000fe20000000000 */
[----:B------:R-:W-:Y:S01]  /*0840*/  UMOV UR36, 0x1 ;  /* 0x0000000100247882 */ /* 0x000fe20000000000 */
[----:B------:R-:W-:Y:S01]  /*0850*/  ULDC.64 UR46, c[0x0][0x208] ;  /* 0x00008200002e7ab9 */ /* 0x000fe20000000a00 */
[----:B------:R-:W-:Y:S01]  /*0860*/  USEL UR36, UR36, 0x2, !UP0 ;  /* 0x0000000224247887 */ /* 0x000fe2000c000000 */
[----:B------:R-:W-:Y:S01]  /*0870*/  BSSY B6, `(.L_x_5) ;  /* 0x0000eda000067945 */ /* 0x000fe20003800000 */
[----:B0-234-:R-:W-:Y:S01]  /*0880*/  BAR.SYNC.DEFER_BLOCKING 0x0 ;  /* 0x0000000000007b1d */ /* 0x01dfe20000010000 */
[----:B------:R-:W-:-:S13]  /*0890*/  PLOP3.LUT P0, PT, PT, PT, UP0, 0x80, 0x0 ;  /* 0x000000000000781c */ /* 0x000fda0003f0f008 */
[----:B------:R-:W-:Y:S05]  /*08a0*/  @!P0 BRA `(.L_x_6) ;  /* 0x0000009c000c8947 */ /* 0x000fea0003800000 */
.L_x_7:
[----:B------:R-:W-:-:S08]  /*08b0*/  NOP ;  /* 0x0000000000007918 */ /* 0x000fd00000000000 */
[----:B------:R-:W0:Y:S02]  /*08c0*/  USETMAXREG.TRY_ALLOC.CTAPOOL UP0, 0xe8 ;  /* 0x000000e8000079c8 */ /* 0x000e240008000600 */
[----:B0-----:R-:W-:-:S13]  /*08d0*/  PLOP3.LUT P0, PT, PT, PT, UP0, 0x80, 0x0 ;  /* 0x000000000000781c */ /* 0x001fda0003f0f008 */
[----:B------:R-:W-:Y:S05]  /*08e0*/  @!P0 BRA `(.L_x_7) ;  /* 0xfffffffc00f08947 */ /* 0x000fea000383ffff */
[----:B-1----:R-:W0:Y:S01]  /*08f0*/  S2UR UR6, SR_CTAID.Y ;  /* 0x00000000000679c3 */ /* 0x002e220000002600 */
[----:B------:R-:W-:-:S07]  /*0900*/  ULDC UR8, c[0x0][0xc50] ;  /* 0x0003140000087ab9 */ /* 0x000fce0000000800 */
[----:B------:R-:W-:Y:S08]  /*0910*/  BAR.ARV 0x8, 0x180 ;  /* 0x0206000000007b1d */ /* 0x000ff00000002000 */
[----:B------:R-:W1:Y:S01]  /*0920*/  S2UR UR37, SR_CTAID.Z ;  /* 0x00000000002579c3 */ /* 0x000e620000002700 */
[----:B------:R-:W-:Y:S01]  /*0930*/  ISETP.NE.AND P0, PT, R16, 0x1, PT ;  /* 0x000000011000780c */ /* 0x000fe20003f05270 */
[----:B------:R-:W-:-:S11]  /*0940*/  UISETP.NE.AND UP0, UPT, UR8, 0x1, UPT ;  /* 0x000000010800788c */ /* 0x000fd6000bf05270 */
[----:B------:R-:W-:Y:S01]  /*0950*/  @UP0 ULDC UR4, c[0x0][0xc54] ;  /* 0x0003150000040ab9 */ /* 0x000fe20000000800 */
[----:B------:R-:W-:Y:S06]  /*0960*/  @!P0 BAR.ARV 0x9, 0x100 ;  /* 0x0244000000008b1d */ /* 0x000fec0000002000 */
[----:B0-----:R-:W-:Y:S01]  /*0970*/  UIMAD.WIDE.U32 UR4, UR6, UR4, URZ ;  /* 0x00000004060472a5 */ /* 0x001fe2000f8e003f */
[----:B------:R-:W-:Y:S01]  /*0980*/  @UP0 ULDC UR7, c[0x0][0xc58] ;  /* 0x0003160000070ab9 */ /* 0x000fe20000000800 */
[----:B------:R-:W-:Y:S01]  /*0990*/  UMOV UR42, UR6 ;  /* 0x00000006002a7c82 */ /* 0x000fe20008000000 */
[----:B-1----:R-:W-:Y:S01]  /*09a0*/  ISETP.LE.AND P0, PT, RZ, UR37, PT ;  /* 0x00000025ff007c0c */ /* 0x002fe2000bf03270 */
[----:B------:R-:W-:-:S04]  /*09b0*/  @UP0 USHF.R.U32.HI UR42, URZ, UR7, UR5 ;  /* 0x000000073f2a0299 */ /* 0x000fc80008011605 */
[----:B------:R-:W-:-:S04]  /*09c0*/  UIADD3 UR4, -UR42, URZ, URZ ;  /* 0x0000003f2a047290 */ /* 0x000fc8000fffe13f */
[----:B------:R-:W-:-:S04]  /*09d0*/  UIMAD UR8, UR8, UR4, UR6 ;  /* 0x00000004080872a4 */ /* 0x000fc8000f8e0206 */
[----:B------:R-:W-:Y:S08]  /*09e0*/  @!P0 BRA `(.L_x_8) ;  /* 0x000000ec00088947 */ /* 0x000ff00003800000 */
[----:B------:R-:W-:Y:S01]  /*09f0*/  ULDC.64 UR4, c[0x0][0x990] ;  /* 0x0002640000047ab9 */ /* 0x000fe20000000a00 */
[----:B------:R-:W-:Y:S01]  /*0a00*/  ULDC.64 UR6, c[0x0][0x998] ;  /* 0x0002660000067ab9 */ /* 0x000fe20000000a00 */
[----:B------:R-:W-:Y:S01]  /*0a10*/  UISETP.NE.U32.AND UP0, UPT, UR4, URZ, UPT ;  /* 0x0000003f0400728c */ /* 0x000fe2000bf05070 */
[----:B------:R-:W-:Y:S01]  /*0a20*/  IMAD.MOV.U32 R0, RZ, RZ, 0x3f800000 ;  /* 0x3f800000ff007424 */ /* 0x000fe200078e00ff */
[----:B------:R-:W-:Y:S01]  /*0a30*/  UISETP.NE.U32.AND UP1, UPT, UR6, URZ, UPT ;  /* 0x0000003f0600728c */ /* 0x000fe2000bf25070 */
[----:B------:R-:W-:Y:S01]  /*0a40*/  IMAD.MOV.U32 R5, RZ, RZ, 0x3f800000 ;  /* 0x3f800000ff057424 */ /* 0x000fe200078e00ff */
[----:B------:R-:W-:Y:S02]  /*0a50*/  UISETP.NE.AND.EX UP0, UPT, UR5, URZ, UPT, UP0 ;  /* 0x0000003f0500728c */ /* 0x000fe4000bf05300 */
[----:B------:R-:W-:Y:S02]  /*0a60*/  UISETP.NE.AND.EX UP1, UPT, UR7, URZ, UPT, UP1 ;  /* 0x0000003f0700728c */ /* 0x000fe4000bf25310 */
[----:B------:R-:W-:-:S02]  /*0a70*/  USHF.R.S32.HI UR38, URZ, 0x1f, UR37 ;  /* 0x0000001f3f267899 */ /* 0x000fc40008011425 */
[----:B------:R-:W-:Y:S01]  /*0a80*/  PLOP3.LUT P0, PT, PT, PT, UP0, 0x80, 0x0 ;  /* 0x000000000000781c */ /* 0x000fe20003f0f008 */
[----:B------:R-:W-:Y:S01]  /*0a90*/  ULDC UR45, c[0x0][0x424] ;  /* 0x00010900002d7ab9 */ /* 0x000fe20000000800 */
[----:B------:R-:W-:-:S03]  /*0aa0*/  PLOP3.LUT P1, PT, PT, PT, UP1, 0x80, 0x0 ;  /* 0x000000000000781c */ /* 0x000fc60003f2f018 */
[----:B------:R-:W-:Y:S02]  /*0ab0*/  @UP0 ULDC.64 UR12, c[0x0][0x9a8] ;  /* 0x00026a00000c0ab9 */ /* 0x000fe40000000a00 */
[----:B------:R-:W-:Y:S01]  /*0ac0*/  @UP1 ULDC.64 UR16, c[0x0][0x9b8] ;  /* 0x00026e0000101ab9 */ /* 0x000fe20000000a00 */
[----:B------:R-:W-:Y:S02]  /*0ad0*/  @UP0 UIMAD UR9, UR38, UR12, URZ ;  /* 0x0000000c260902a4 */ /* 0x000fe4000f8e023f */
[----:B------:R-:W-:Y:S02]  /*0ae0*/  @UP1 UIMAD UR15, UR38, UR16, URZ ;  /* 0x00000010260f12a4 */ /* 0x000fe4000f8e023f */
[----:B------:R-:W-:Y:S02]  /*0af0*/  @UP0 UIMAD UR14, UR37, UR13, UR9 ;  /* 0x0000000d250e02a4 */ /* 0x000fe4000f8e0209 */
[----:B------:R-:W-:Y:S02]  /*0b00*/  @UP0 UIMAD.WIDE.U32 UR10, UR37, UR12, URZ ;  /* 0x0000000c250a02a5 */ /* 0x000fe4000f8e003f */
[----:B------:R-:W-:-:S02]  /*0b10*/  @UP0 USHF.R.S32.HI UR9, URZ, 0x1f, UR42 ;  /* 0x0000001f3f090899 */ /* 0x000fc4000801142a */
[----:B------:R-:W-:Y:S02]  /*0b20*/  @UP1 UIMAD.WIDE.U32 UR12, UR37, UR16, URZ ;  /* 0x00000010250c12a5 */ /* 0x000fe4000f8e003f */
[----:B------:R-:W-:Y:S02]  /*0b30*/  @UP1 UIMAD UR15, UR37, UR17, UR15 ;  /* 0x00000011250f12a4 */ /* 0x000fe4000f8e020f */
[----:B------:R-:W-:Y:S01]  /*0b40*/  @UP1 USHF.R.S32.HI UR20, URZ, 0x1f, UR42 ;  /* 0x0000001f3f141899 */ /* 0x000fe2000801142a */
[----:B------:R-:W-:Y:S01]  /*0b50*/  @UP0 ULDC.64 UR16, c[0x0][0x9b0] ;  /* 0x00026c0000100ab9 */ /* 0x000fe20000000a00 */
[----:B------:R-:W-:Y:S01]  /*0b60*/  @UP1 ULDC.64 UR18, c[0x0][0x9c0] ;  /* 0x0002700000121ab9 */ /* 0x000fe20000000a00 */
[----:B------:R-:W-:Y:S02]  /*0b70*/  @UP0 UIMAD UR9, UR9, UR16, URZ ;  /* 0x00000010090902a4 */ /* 0x000fe4000f8e023f */
[----:B------:R-:W-:Y:S02]  /*0b80*/  @UP0 UIADD3 UR11, UR11, UR14, URZ ;  /* 0x0000000e0b0b0290 */ /* 0x000fe4000fffe03f */
[----:B------:R-:W-:-:S02]  /*0b90*/  @UP1 UIMAD UR14, UR20, UR18, URZ ;  /* 0x00000012140e12a4 */ /* 0x000fc4000f8e023f */
[----:B------:R-:W-:Y:S02]  /*0ba0*/  @UP1 UIADD3 UR13, UR13, UR15, URZ ;  /* 0x0000000f0d0d1290 */ /* 0x000fe4000fffe03f */
[----:B------:R-:W-:Y:S02]  /*0bb0*/  @UP0 UIMAD UR9, UR42, UR17, UR9 ;  /* 0x000000112a0902a4 */ /* 0x000fe4000f8e0209 */
[----:B------:R-:W-:Y:S02]  /*0bc0*/  @UP0 UIMAD.WIDE.U32 UR10, UR42, UR16, UR10 ;  /* 0x000000102a0a02a5 */ /* 0x000fe4000f8e000a */
[----:B------:R-:W-:Y:S02]  /*0bd0*/  @UP1 UIMAD UR14, UR42, UR19, UR14 ;  /* 0x000000132a0e12a4 */ /* 0x000fe4000f8e020e */
[----:B------:R-:W-:Y:S02]  /*0be0*/  @UP1 UIMAD.WIDE.U32 UR12, UR42, UR18, UR12 ;  /* 0x000000122a0c12a5 */ /* 0x000fe4000f8e000c */
[----:B------:R-:W-:-:S02]  /*0bf0*/  @UP0 UIADD3 UR11, UR11, UR9, URZ ;  /* 0x000000090b0b0290 */ /* 0x000fc4000fffe03f */
[----:B------:R-:W-:Y:S02]  /*0c00*/  @UP1 UIADD3 UR9, UR13, UR14, URZ ;  /* 0x0000000e0d091290 */ /* 0x000fe4000fffe03f */
[----:B------:R-:W-:Y:S02]  /*0c10*/  @UP1 ULEA UR6, UP3, UR12, UR6, 0x2 ;  /* 0x000000060c061291 */ /* 0x000fe4000f86103f */
[----:B------:R-:W-:Y:S02]  /*0c20*/  @UP0 ULEA UR4, UP2, UR10, UR4, 0x2 ;  /* 0x000000040a040291 */ /* 0x000fe4000f84103f */
[----:B------:R-:W-:Y:S02]  /*0c30*/  @UP1 ULEA.HI.X UR7, UR12, UR7, UR9, 0x2, UP3 ;  /* 0x000000070c071291 */ /* 0x000fe400098f1409 */
[----:B------:R-:W-:Y:S01]  /*0c40*/  IMAD.U32 R6, RZ, RZ, UR6 ;  /* 0x00000006ff067e24 */ /* 0x000fe2000f8e00ff */
[----:B------:R-:W-:Y:S01]  /*0c50*/  @UP0 ULEA.HI.X UR5, UR10, UR5, UR11, 0x2, UP2 ;  /* 0x000000050a050291 */ /* 0x000fe200090f140b */
[----:B------:R-:W-:-:S02]  /*0c60*/  IMAD.U32 R2, RZ, RZ, UR4 ;  /* 0x00000004ff027e24 */ /* 0x000fc4000f8e00ff */
[----:B------:R-:W-:-:S03]  /*0c70*/  IMAD.U32 R7, RZ, RZ, UR7 ;  /* 0x00000007ff077e24 */ /* 0x000fc6000f8e00ff */
[----:B------:R-:W-:Y:S01]  /*0c80*/  IMAD.U32 R3, RZ, RZ, UR5 ;  /* 0x00000005ff037e24 */ /* 0x000fe2000f8e00ff */
[----:B------:R-:W-:Y:S01]  /*0c90*/  ULDC.64 UR4, c[0x0][0x418] ;  /* 0x0001060000047ab9 */ /* 0x000fe20000000a00 */
[----:B------:R0:W5:Y:S01]  /*0ca0*/  @P1 LDG.E R0, desc[UR46][R6.64] ;  /* 0x0000002e06001981 */ /* 0x000162000c1e1900 */
[----:B------:R-:W-:-:S03]  /*0cb0*/  UISETP.NE.U32.AND UP0, UPT, UR4, URZ, UPT ;  /* 0x0000003f0400728c */ /* 0x000fc6000bf05070 */
[----:B------:R-:W-:Y:S01]  /*0cc0*/  ULDC UR4, c[0x0][0x2f0] ;  /* 0x0000bc0000047ab9 */ /* 0x000fe20000000800 */
[----:B------:R-:W-:Y:S01]  /*0cd0*/  UISETP.NE.AND.EX UP0, UPT, UR5, URZ, UPT, UP0 ;  /* 0x0000003f0500728c */ /* 0x000fe2000bf05300 */
[----:B------:R0:W5:Y:S03]  /*0ce0*/  @P0 LDG.E R5, desc[UR46][R2.64] ;  /* 0x0000002e02050981 */ /* 0x000166000c1e1900 */
[----:B------:R-:W-:-:S04]  /*0cf0*/  USEL UR45, UR45, 0x1, UP0 ;  /* 0x000000012d2d7887 */ /* 0x000fc80008000000 */
[----:B------:R-:W-:-:S04]  /*0d00*/  UIMAD UR45, UR45, UR4, URZ ;  /* 0x000000042d2d72a4 */ /* 0x000fc8000f8e023f */
[----:B------:R-:W-:Y:S02]  /*0d10*/  UISETP.GE.AND UP0, UPT, UR45, 0x1, UPT ;  /* 0x000000012d00788c */ /* 0x000fe4000bf06270 */
[----:B------:R-:W-:-:S04]  /*0d20*/  UIADD3 UR4, UR45, 0x7f, URZ ;  /* 0x0000007f2d047890 */ /* 0x000fc8000fffe03f */
[----:B------:R-:W-:Y:S01]  /*0d30*/  PLOP3.LUT P0, PT, PT, PT, UP0, 0x80, 0x0 ;  /* 0x000000000000781c */ /* 0x000fe20003f0f008 */
[----:B------:R-:W-:-:S04]  /*0d40*/  USHF.R.S32.HI UR5, URZ, 0x1f, UR4 ;  /* 0x0000001f3f057899 */ /* 0x000fc80008011404 */
[----:B------:R-:W-:Y:S02]  /*0d50*/  ULEA.HI UR5, UR5, UR4, URZ, 0x7 ;  /* 0x0000000405057291 */ /* 0x000fe4000f8f383f */
[----:B------:R-:W-:Y:S01]  /*0d60*/  ULOP3.LUT UR39, UR8, 0xffff, URZ, 0xc0, !UPT ;  /* 0x0000ffff08277892 */ /* 0x000fe2000f8ec03f */
[----:B------:R-:W-:Y:S01]  /*0d70*/  UMOV UR4, URZ ;  /* 0x0000003f00047c82 */ /* 0x000fe20008000000 */
[----:B------:R-:W-:-:S04]  /*0d80*/  USHF.R.S32.HI UR6, URZ, 0x7, UR5 ;  /* 0x000000073f067899 */ /* 0x000fc80008011405 */
[----:B0-----:R-:W-:Y:S08]  /*0d90*/  @!P0 BRA `(.L_x_9) ;  /* 0x0000000000908947 */ /* 0x001ff00003800000 */
[----:B------:R-:W-:Y:S01]  /*0da0*/  USHF.R.U32.HI UR8, URZ, 0x10, UR8 ;  /* 0x000000103f087899 */ /* 0x000fe20008011608 */
[----:B------:R-:W-:-:S03]  /*0db0*/  UMOV UR4, URZ ;  /* 0x0000003f00047c82 */ /* 0x000fc60008000000 */
[----:B------:R-:W-:-:S11]  /*0dc0*/  UISETP.NE.AND UP0, UPT, UR8, URZ, UPT ;  /* 0x0000003f0800728c */ /* 0x000fd6000bf05270 */
[----:B------:R-:W-:Y:S02]  /*0dd0*/  @!UP0 ULDC UR8, c[0x0][0x9f0] ;  /* 0x00027c0000088ab9 */ /* 0x000fe40000000800 */
[----:B------:R-:W-:Y:S01]  /*0de0*/  IMAD.U32 R4, RZ, RZ, UR8 ;  /* 0x00000008ff047e24 */ /* 0x000fe2000f8e00ff */
[----:B------:R-:W-:-:S04]  /*0df0*/  UIADD3 UR7, UR6, -0x1, UR8 ;  /* 0xffffffff06077890 */ /* 0x000fc8000fffe008 */
[-C--:B------:R-:W-:Y:S02]  /*0e00*/  IABS R2, R4.reuse ;  /* 0x0000000400027213 */ /* 0x080fe40000000000 */
[----:B------:R-:W-:Y:S01]  /*0e10*/  IMAD.U32 R6, RZ, RZ, UR7 ;  /* 0x00000007ff067e24 */ /* 0x000fe2000f8e00ff */
[----:B------:R-:W-:Y:S01]  /*0e20*/  IABS R7, R4 ;  /* 0x0000000400077213 */ /* 0x000fe20000000000 */
[----:B------:R-:W-:Y:S01]  /*0e30*/  ULOP3.LUT UR7, UR7, UR8, URZ, 0x3c, !UPT ;  /* 0x0000000807077292 */ /* 0x000fe2000f8e3c3f */
[----:B------:R-:W-:Y:S02]  /*0e40*/  R2UR UR11, R2 ;  /* 0x00000000020b72ca */ /* 0x000fe400000e0000 */
[----:B------:R-:W-:-:S05]  /*0e50*/  IABS R6, R6 ;  /* 0x0000000600067213 */ /* 0x000fca0000000000 */
[----:B------:R-:W-:-:S05]  /*0e60*/  IMAD.MOV.U32 R4, RZ, RZ, R6 ;  /* 0x000000ffff047224 */ /* 0x000fca00078e0006 */
[----:B------:R-:W-:Y:S01]  /*0e70*/  R2UR UR10, R4 ;  /* 0x00000000040a72ca */ /* 0x000fe200000e0000 */
[----:B------:R-:W0:Y:S08]  /*0e80*/  I2F.RP R2, UR11 ;  /* 0x0000000b00027d06 */ /* 0x000e300008209400 */
[----:B0-----:R-:W0:Y:S02]  /*0e90*/  MUFU.RCP R2, R2 ;  /* 0x0000000200027308 */ /* 0x001e240000001000 */
[----:B0-----:R-:W-:-:S02]  /*0ea0*/  VIADD R3, R2, 0xffffffe ;  /* 0x0ffffffe02037836 */ /* 0x001fc40000000000 */
[----:B------:R-:W-:-:S04]  /*0eb0*/  IMAD.MOV R2, RZ, RZ, -R7 ;  /* 0x000000ffff027224 */ /* 0x000fc800078e0a07 */
[----:B------:R-:W0:Y:S02]  /*0ec0*/  F2I.FTZ.U32.TRUNC.NTZ R3, R3 ;  /* 0x0000000300037305 */ /* 0x000e24000021f000 */
[----:B0-----:R-:W-:-:S13]  /*0ed0*/  R2UR UR5, R3 ;  /* 0x00000000030572ca */ /* 0x001fda00000e0000 */
[----:B------:R-:W-:-:S04]  /*0ee0*/  UIADD3 UR9, URZ, -UR5, URZ ;  /* 0x800000053f097290 */ /* 0x000fc8000fffe03f */
[----:B------:R-:W-:-:S04]  /*0ef0*/  UIMAD UR9, UR9, UR11, URZ ;  /* 0x0000000b090972a4 */ /* 0x000fc8000f8e023f */
[----:B------:R-:W-:-:S03]  /*0f00*/  UIMAD.WIDE.U32 UR4, UR5, UR9, UR4 ;  /* 0x00000009050472a5 */ /* 0x000fc6000f8e0004 */
[----:B------:R-:W-:Y:S01]  /*0f10*/  R2UR UR9, R2 ;  /* 0x00000000020972ca */ /* 0x000fe200000e0000 */
[----:B------:R-:W-:-:S12]  /*0f20*/  UIMAD.WIDE.U32 UR4, UR5, UR10, URZ ;  /* 0x0000000a050472a5 */ /* 0x000fd8000f8e003f */
[----:B------:R-:W-:-:S04]  /*0f30*/  UIMAD UR4, UR5, UR9, UR10 ;  /* 0x00000009050472a4 */ /* 0x000fc8000f8e020a */
[----:B------:R-:W-:-:S11]  /*0f40*/  UISETP.GT.U32.AND UP1, UPT, UR11, UR4, UPT ;  /* 0x000000040b00728c */ /* 0x000fd6000bf24070 */
[----:B------:R-:W-:Y:S02]  /*0f50*/  @!UP1 UIADD3 UR4, UR4, -UR11, URZ ;  /* 0x8000000b04049290 */ /* 0x000fe4000fffe03f */
[----:B------:R-:W-:Y:S02]  /*0f60*/  @!UP1 UIADD3 UR5, UR5, 0x1, URZ ;  /* 0x0000000105059890 */ /* 0x000fe4000fffe03f */
[----:B------:R-:W-:Y:S02]  /*0f70*/  UISETP.GE.U32.AND UP0, UPT, UR4, UR11, UPT ;  /* 0x0000000b0400728c */ /* 0x000fe4000bf06070 */
[----:B------:R-:W-:-:S09]  /*0f80*/  UISETP.GE.AND UP1, UPT, UR7, URZ, UPT ;  /* 0x0000003f0700728c */ /* 0x000fd2000bf26270 */
[----:B------:R-:W-:Y:S02]  /*0f90*/  @UP0 UIADD3 UR5, UR5, 0x1, URZ ;  /* 0x0000000105050890 */ /* 0x000fe4000fffe03f */
[----:B------:R-:W-:-:S05]  /*0fa0*/  UISETP.NE.AND UP0, UPT, UR8, URZ, UPT ;  /* 0x0000003f0800728c */ /* 0x000fca000bf05270 */
[----:B------:R-:W-:Y:S02]  /*0fb0*/  UMOV UR4, UR5 ;  /* 0x0000000500047c82 */ /* 0x000fe40008000000 */
[----:B------:R-:W-:-:S04]  /*0fc0*/  @!UP1 UIADD3 UR4, -UR4, URZ, URZ ;  /* 0x0000003f04049290 */ /* 0x000fc8000fffe13f */
[----:B------:R-:W-:-:S12]  /*0fd0*/  @!UP0 ULOP3.LUT UR4, URZ, UR8, URZ, 0x33, !UPT ;  /* 0x000000083f048292 */ /* 0x000fd8000f8e333f */
.L_x_9:
[----:B------:R-:W-:Y:S01]  /*0fe0*/  UIMAD UR39, UR39, UR4, URZ ;  /* 0x00000004272772a4 */ /* 0x000fe2000f8e023f */
[----:B------:R-:W-:Y:S02]  /*0ff0*/  IMAD.U32 R2, RZ, RZ, UR6 ;  /* 0x00000006ff027e24 */ /* 0x000fe4000f8e00ff */
[----:B-----5:R-:W-:Y:S01]  /*1000*/  FMUL.FTZ R0, R5, R0 ;  /* 0x0000000005007220 */ /* 0x020fe20000410000 */
[----:B------:R-:W-:Y:S01]  /*1010*/  IMAD.U32 R3, RZ, RZ, UR4 ;  /* 0x00000004ff037e24 */ /* 0x000fe2000f8e00ff */
[----:B------:R-:W-:Y:S01]  /*1020*/  ULDC UR4, c[0x0][0x988] ;  /* 0x0002620000047ab9 */ /* 0x000fe20000000800 */
[----:B------:R-:W-:Y:S02]  /*1030*/  VIADD R17, R17, 0xffffff80 ;  /* 0xffffff8011117836 */ /* 0x000fe40000000000 */
[----:B------:R-:W-:Y:S01]  /*1040*/  FMUL.FTZ R0, R0, UR4 ;  /* 0x0000000400007c20 */ /* 0x000fe20008410000 */
[----:B------:R-:W-:Y:S02]  /*1050*/  PLOP3.LUT P0, PT, PT, PT, PT, 0x80, 0x0 ;  /* 0x000000000000781c */ /* 0x000fe40003f0f070 */
[----:B------:R-:W-:-:S02]  /*1060*/  CS2R R28, SRZ ;  /* 0x00000000001c7805 */ /* 0x000fc4000001ff00 */
[----:B------:R-:W-:Y:S02]  /*1070*/  VIADDMNMX R2, R3, UR39, R2, PT ;  /* 0x0000002703027c46 */ /* 0x000fe4000b800102 */
[----:B------:R-:W-:Y:S02]  /*1080*/  CS2R R24, SRZ ;  /* 0x0000000000187805 */ /* 0x000fe4000001ff00 */
[----:B------:R-:W-:Y:S01]  /*1090*/  R2UR UR40, R0 ;  /* 0x00000000002872ca */ /* 0x000fe200000e0000 */
[----:B------:R-:W-:Y:S01]  /*10a0*/  IMAD.MOV.U32 R0, RZ, RZ, RZ ;  /* 0x000000ffff007224 */ /* 0x000fe200078e00ff */
[----:B------:R-:W-:Y:S01]  /*10b0*/  R2UR UR44, R2 ;  /* 0x00000000022c72ca */ /* 0x000fe200000e0000 */
[----:B------:R-:W-:Y:S01]  /*10c0*/  IMAD.MOV.U32 R2, RZ, RZ, RZ ;  /* 0x000000ffff027224 */ /* 0x000fe200078e00ff */
[----:B------:R-:W-:Y:S01]  /*10d0*/  CS2R R26, SRZ ;  /* 0x00000000001a7805 */ /* 0x000fe2000001ff00 */
[----:B------:R-:W-:Y:S01]  /*10e0*/  IMAD.MOV.U32 R6, RZ, RZ, RZ ;  /* 0x000000ffff067224 */ /* 0x000fe200078e00ff */
[----:B------:R-:W-:Y:S01]  /*10f0*/  CS2R R36, SRZ ;  /* 0x0000000000247805 */ /* 0x000fe2000001ff00 */
[----:B------:R-:W-:Y:S01]  /*1100*/  IMAD.MOV.U32 R31, RZ, RZ, RZ ;  /* 0x000000ffff1f7224 */ /* 0x000fe200078e00ff */
[----:B------:R-:W-:Y:S01]  /*1110*/  CS2R R32, SRZ ;  /* 0x0000000000207805 */ /* 0x000fe2000001ff00 */
[----:B------:R-:W-:Y:S01]  /*1120*/  IMAD.MOV.U32 R10, RZ, RZ, RZ ;  /* 0x000000ffff0a7224 */ /* 0x000fe200078e00ff */
[----:B------:R-:W-:Y:S01]  /*1130*/  CS2R R34, SRZ ;  /* 0x0000000000227805 */ /* 0x000fe2000001ff00 */
[----:B------:R-:W-:Y:S01]  /*1140*/  IMAD.MOV.U32 R39, RZ, RZ, RZ ;  /* 0x000000ffff277224 */ /* 0x000fe200078e00ff */
[----:B------:R-:W-:-:S02]  /*1150*/  CS2R R44, SRZ ;  /* 0x00000000002c7805 */ /* 0x000fc4000001ff00 */
[----:B------:R-:W-:Y:S02]  /*1160*/  CS2R R40, SRZ ;  /* 0x0000000000287805 */ /* 0x000fe4000001ff00 */
[----:B------:R-:W-:Y:S01]  /*1170*/  CS2R R46, SRZ ;  /* 0x00000000002e7805 */ /* 0x000fe2000001ff00 */
[----:B------:R-:W-:Y:S01]  /*1180*/  UISETP.GT.AND UP0, UPT, UR44, UR39, UPT ;  /* 0x000000272c00728c */ /* 0x000fe2000bf04270 */
[----:B------:R-:W-:Y:S02]  /*1190*/  CS2R R42, SRZ ;  /* 0x00000000002a7805 */ /* 0x000fe4000001ff00 */
[----:B------:R-:W-:Y:S02]  /*11a0*/  CS2R R52, SRZ ;  /* 0x0000000000347805 */ /* 0x000fe4000001ff00 */
[----:B------:R-:W-:Y:S02]  /*11b0*/  CS2R R48, SRZ ;  /* 0x0000000000307805 */ /* 0x000fe4000001ff00 */
[----:B------:R-:W-:-:S02]  /*11c0*/  CS2R R54, SRZ ;  /* 0x0000000000367805 */ /* 0x000fc4000001ff00 */
[----:B------:R-:W-:Y:S02]  /*11d0*/  CS2R R50, SRZ ;  /* 0x0000000000327805 */ /* 0x000fe4000001ff00 */
[----:B------:R-:W-:Y:S02]  /*11e0*/  PLOP3.LUT P1, PT, PT, PT, UP0, 0x80, 0x0 ;  /* 0x000000000000781c */ /* 0x000fe40003f2f008 */
[----:B------:R-:W-:Y:S02]  /*11f0*/  CS2R R60, SRZ ;  /* 0x00000000003c7805 */ /* 0x000fe4000001ff00 */
[----:B------:R-:W-:Y:S02]  /*1200*/  CS2R R56, SRZ ;  /* 0x0000000000387805 */ /* 0x000fe4000001ff00 */
[----:B------:R-:W-:Y:S02]  /*1210*/  CS2R R62, SRZ ;  /* 0x00000000003e7805 */ /* 0x000fe4000001ff00 */
[----:B------:R-:W-:-:S02]  /*1220*/  CS2R R58, SRZ ;  /* 0x00000000003a7805 */ /* 0x000fc4000001ff00 */
[----:B------:R-:W-:Y:S02]  /*1230*/  CS2R R68, SRZ ;  /* 0x0000000000447805 */ /* 0x000fe4000001ff00 */
[----:B------:R-:W-:Y:S02]  /*1240*/  CS2R R64, SRZ ;  /* 0x0000000000407805 */ /* 0x000fe4000001ff00 */
        /* <DEDUP_REMOVED lines=40> */
[----:B------:R-:W-:Y:S01]  /*14d0*/  CS2R R150, SRZ ;  /* 0x0000000000967805 */ /* 0x000fe2000001ff00 */
[----:B------:R-:W-:Y:S02]  /*14e0*/  IMAD.MOV.U32 R8, RZ, RZ, RZ ;  /* 0x000000ffff087224 */ /* 0x000fe400078e00ff */
[----:B------:R-:W-:Y:S01]  /*14f0*/  IMAD.MOV.U32 R147, RZ, RZ, RZ ;  /* 0x000000ffff937224 */ /* 0x000fe200078e00ff */
[----:B------:R-:W-:Y:S06]  /*1500*/  @!P1 BRA `(.L_x_10) ;  /* 0x00000050009c9947 */ /* 0x000fec0003800000 */
[----:B------:R-:W-:Y:S01]  /*1510*/  SHF.R.S32.HI R0, RZ, 0x1f, R17 ;  /* 0x0000001fff007819 */ /* 0x000fe20000011411 */
[----:B------:R-:W0:Y:S01]  /*1520*/  S2UR UR43, SR_CgaCtaId ;  /* 0x00000000002b79c3 */ /* 0x000e220000008800 */
[----:B------:R-:W-:Y:S02]  /*1530*/  UMOV UR41, 0x400 ;  /* 0x0000040000297882 */ /* 0x000fe40000000000 */
[----:B------:R-:W-:-:S04]  /*1540*/  LEA.HI R18, R0, R17, RZ, 0x7 ;  /* 0x0000001100127211 */ /* 0x000fc800078f38ff */
[----:B------:R-:W-:-:S06]  /*1550*/  SHF.R.S32.HI R0, RZ, 0x7, R18 ;  /* 0x00000007ff007819 */ /* 0x000fcc0000011412 */
[----:B------:R-:W1:Y:S01]  /*1560*/  SHFL.IDX PT, R0, R0, RZ, 0x1f ;  /* 0x00001fff00007589 */ /* 0x000e6200000e0000 */
[----:B0-----:R-:W-:-:S04]  /*1570*/  ULEA UR41, UR43, UR41, 0x18 ;  /* 0x000000292b297291 */ /* 0x001fc8000f8ec03f */
[----:B------:R-:W-:-:S04]  /*1580*/  UIADD3 UR6, UR41, 0x20400, URZ ;  /* 0x0002040029067890 */ /* 0x000fc8000fffe03f */
[----:B------:R-:W-:Y:S01]  /*1590*/  ULOP3.LUT UP0, URZ, UR6, 0x3ff, URZ, 0xc0, !UPT ;  /* 0x000003ff063f7892 */ /* 0x000fe2000f80c03f */
[----:B-1----:R-:W-:-:S05]  /*15a0*/  R2UR UR4, R0 ;  /* 0x00000000000472ca */ /* 0x002fca00000e0000 */
[----:B------:R-:W-:-:S08]  /*15b0*/  PLOP3.LUT P0, PT, PT, PT, UP0, 0x80, 0x0 ;  /* 0x000000000000781c */ /* 0x000fd00003f0f008 */
[----:B------:R-:W-:-:S04]  /*15c0*/  ULEA.HI UR5, UR4, UR4, URZ, 0x1 ;  /* 0x0000000404057291 */ /* 0x000fc8000f8f083f */
[----:B------:R-:W-:-:S04]  /*15d0*/  ULOP3.LUT UR5, UR5, 0x1e, URZ, 0xc0, !UPT ;  /* 0x0000001e05057892 */ /* 0x000fc8000f8ec03f */
[----:B------:R-:W-:-:S04]  /*15e0*/  UIADD3 UR5, UR4, -UR5, URZ ;  /* 0x8000000504057290 */ /* 0x000fc8000fffe03f */
[----:B------:R-:W-:-:S04]  /*15f0*/  ULEA UR5, UR5, UR6, 0xd ;  /* 0x0000000605057291 */ /* 0x000fc8000f8e683f */
[----:B------:R-:W-:-:S04]  /*1600*/  USHF.R.U32.HI UR5, URZ, 0x4, UR5 ;  /* 0x000000043f057899 */ /* 0x000fc80008011605 */
[----:B------:R-:W-:Y:S01]  /*1610*/  ULOP3.LUT UR48, UR5, 0x3fff, URZ, 0xc0, !UPT ;  /* 0x00003fff05307892 */ /* 0x000fe2000f8ec03f */
[----:B------:R-:W-:Y:S11]  /*1620*/  @!P0 BRA `(.L_x_11) ;  /* 0x0000000000408947 */ /* 0x000ff60003800000 */
[----:B------:R-:W-:Y:S01]  /*1630*/  MOV R0, 0x0 ;  /* 0x0000000000007802 */ /* 0x000fe20000000f00 */
[----:B------:R-:W-:Y:S01]  /*1640*/  ULDC.64 UR4, c[0x4][0x1b0] ;  /* 0x01006c0000047ab9 */ /* 0x000fe20000000a00 */
[----:B------:R-:W-:Y:S01]  /*1650*/  ULDC.64 UR6, c[0x4][0x98] ;  /* 0x0100260000067ab9 */ /* 0x000fe20000000a00 */
[----:B------:R-:W-:Y:S01]  /*1660*/  IMAD.U32 R4, RZ, RZ, UR4 ;  /* 0x00000004ff047e24 */ /* 0x000fe2000f8e00ff */
[----:B------:R0:W1:Y:S01]  /*1670*/  LDC.64 R2, c[0x4][R0] ;  /* 0x0100000000027b82 */ /* 0x0000620000000a00 */
[----:B------:R-:W-:Y:S01]  /*1680*/  IMAD.U32 R5, RZ, RZ, UR5 ;  /* 0x00000005ff057e24 */ /* 0x000fe2000f8e00ff */
[----:B------:R-:W-:Y:S01]  /*1690*/  ULDC.64 UR4, c[0x4][0x1b8] ;  /* 0x01006e0000047ab9 */ /* 0x000fe20000000a00 */
[----:B------:R-:W-:Y:S02]  /*16a0*/  IMAD.U32 R10, RZ, RZ, UR6 ;  /* 0x00000006ff0a7e24 */ /* 0x000fe4000f8e00ff */
[----:B------:R-:W-:Y:S02]  /*16b0*/  IMAD.U32 R6, RZ, RZ, UR4 ;  /* 0x00000004ff067e24 */ /* 0x000fe4000f8e00ff */
[----:B------:R-:W-:-:S02]  /*16c0*/  IMAD.U32 R7, RZ, RZ, UR5 ;  /* 0x00000005ff077e24 */ /* 0x000fc4000f8e00ff */
[----:B------:R-:W-:Y:S02]  /*16d0*/  IMAD.U32 R11, RZ, RZ, UR7 ;  /* 0x00000007ff0b7e24 */ /* 0x000fe4000f8e00ff */
[----:B------:R-:W-:Y:S02]  /*16e0*/  IMAD.MOV.U32 R8, RZ, RZ, 0x70 ;  /* 0x00000070ff087424 */ /* 0x000fe400078e00ff */
[----:B------:R-:W-:Y:S02]  /*16f0*/  IMAD.MOV.U32 R12, RZ, RZ, 0x1 ;  /* 0x00000001ff0c7424 */ /* 0x000fe400078e00ff */
[----:B0-----:R-:W-:-:S07]  /*1700*/  IMAD.MOV.U32 R13, RZ, RZ, RZ ;  /* 0x000000ffff0d7224 */ /* 0x001fce00078e00ff */
[----:B------:R-:W-:-:S07]  /*1710*/  LEPC R20, `(.L_x_11) ;  /* 0x000000001014794e */ /* 0x000fce0000000000 */
[----:B-1----:R-:W-:Y:S05]  /*1720*/  CALL.ABS.NOINC R2 ;  /* 0x0000000002007343 */ /* 0x002fea0003c00000 */
.L_x_11:
[----:B------:R-:W-:Y:S01]  /*1730*/  SHF.L.U32 R6, RZ, 0x1f, RZ ;  /* 0x0000001fff067819 */ /* 0x000fe200000006ff */
[----:B------:R-:W-:-:S03]  /*1740*/  VIADD R2, R16, 0x8 ;  /* 0x0000000810027836 */ /* 0x000fc60000000000 */
[----:B------:R-:W0:Y:S02]  /*1750*/  SYNCS.PHASECHK.TRANS64.TRYWAIT P0, [UR41+0x38800], R6 ;  /* 0x03880006ff0075a7 */ /* 0x000e240008000169 */
[----:B0-----:R-:W-:Y:S05]  /*1760*/  @!P0 BRA `(.L_x_12) ;  /* 0x000000dc00b08947 */ /* 0x001fea0003800000 */
.L_x_96:
[----:B------:R-:W-:Y:S05]  /*1770*/  WARPSYNC.ALL ;  /* 0x0000000000007948 */ /* 0x000fea0003800000 */
[----:B------:R-:W-:Y:S01]  /*1780*/  ULOP3.LUT UR4, UR36, 0x1, URZ, 0xfc, !UPT ;  /* 0x0000000124047892 */ /* 0x000fe2000f8efc3f */
[----:B------:R1:W-:Y:S03]  /*1790*/  BAR.SYNC.DEFER_BLOCKING R2, 0x100 ;  /* 0x000400020000751d */ /* 0x0003e60000010000 */
[----:B------:R-:W-:-:S06]  /*17a0*/  UISETP.NE.AND UP0, UPT, UR4, 0x3, UPT ;  /* 0x000000030400788c */ /* 0x000fcc000bf05270 */
[----:B------:R-:W-:-:S13]  /*17b0*/  PLOP3.LUT P0, PT, PT, PT, UP0, 0x80, 0x0 ;  /* 0x000000000000781c */ /* 0x000fda0003f0f008 */
[----:B-1----:R-:W-:Y:S05]  /*17c0*/  @!P0 BRA `(.L_x_13) ;  /* 0x0000000000048947 */ /* 0x002fea0003800000 */
[----:B------:R-:W-:Y:S01]  /*17d0*/  BPT.TRAP 0x1 ;  /* 0x000000040000795c */ /* 0x000fe20000300000 */
.L_x_13:
[----:B------:R1:W2:Y:S01]  /*17e0*/  SYNCS.PHASECHK.TRANS64.TRYWAIT P1, [UR41+0x38830], R6 ;  /* 0x03883006ff0075a7 */ /* 0x0002a20008020169 */
[----:B------:R-:W-:Y:S05]  /*17f0*/  @!P0 BRA `(.L_x_14) ;  /* 0x0000000000048947 */ /* 0x000fea0003800000 */
[----:B------:R-:W-:Y:S01]  /*1800*/  BPT.TRAP 0x1 ;  /* 0x000000040000795c */ /* 0x000fe20000300000 */
.L_x_14:
[----:B--2---:R-:W-:Y:S05]  /*1810*/  @P1 BRA `(.L_x_15) ;  /* 0x0000000000081947 */ /* 0x004fea0003800000 */
[----:B------:R-:W2:Y:S02]  /*1820*/  SYNCS.PHASECHK.TRANS64.TRYWAIT P1, [UR41+0x38830], R6 ;  /* 0x03883006ff0075a7 */ /* 0x000ea40008020169 */
[----:B--2---:R-:W-:Y:S05]  /*1830*/  @!P1 BRA `(.L_x_16) ;  /* 0x000000dc00949947 */ /* 0x004fea0003800000 */
.L_x_15:
[----:B------:R-:W-:Y:S01]  /*1840*/  UIADD3 UR4, UR41, 0x28400, URZ ;  /* 0x0002840029047890 */ /* 0x000fe2000fffe03f */
[----:B------:R-:W-:Y:S01]  /*1850*/  WARPGROUP.ARRIVE ;  /* 0x00000000000079c5 */ /* 0x000fe20000000000 */
[----:B------:R-:W-:Y:S01]  /*1860*/  ULOP3.LUT UR28, UR48, 0x10000, URZ, 0xfc, !UPT ;  /* 0x00010000301c7892 */ /* 0x000fe2000f8efc3f */
[----:B------:R-:W-:Y:S01]  /*1870*/  IADD3 R0, -R16, 0xb, RZ ;  /* 0x0000000b10007810 */ /* 0x000fe20007ffe1ff */
[----:B------:R-:W-:Y:S01]  /*1880*/  USHF.R.U32.HI UR4, URZ, 0x4, UR4 ;  /* 0x000000043f047899 */ /* 0x000fe20008011604 */
[----:B------:R-:W-:Y:S01]  /*1890*/  UMOV UR29, 0x40000040 ;  /* 0x40000040001d7882 */ /* 0x000fe20000000000 */
[----:B------:R-:W-:Y:S02]  /*18a0*/  UMOV UR7, 0x40000040 ;  /* 0x4000004000077882 */ /* 0x000fe40000000000 */
[----:B------:R-:W-:Y:S01]  /*18b0*/  ULOP3.LUT UR4, UR4, 0x3fff, URZ, 0xc0, !UPT ;  /* 0x00003fff04047892 */ /* 0x000fe2000f8ec03f */
[----:B------:R-:W-:Y:S01]  /*18c0*/  UMOV UR5, UR29 ;  /* 0x0000001d00057c82 */ /* 0x000fe20008000000 */
[----:B------:R-:W-:-:S02]  /*18d0*/  UIADD3 UR24, UR28, 0x2, URZ ;  /* 0x000000021c187890 */ /* 0x000fc4000fffe03f */
[----:B------:R-:W-:Y:S01]  /*18e0*/  ULOP3.LUT UR48, UR4, 0x10000, URZ, 0xfc, !UPT ;  /* 0x0001000004307892 */ /* 0x000fe2000f8efc3f */
[----:B------:R-:W-:Y:S02]  /*18f0*/  UMOV UR25, 0x40000040 ;  /* 0x4000004000197882 */ /* 0x000fe40000000000 */
[----:B------:R-:W-:Y:S01]  /*1900*/  UMOV UR4, UR28 ;  /* 0x0000001c00047c82 */ /* 0x000fe20008000000 */
[----:B------:R-:W-:Y:S01]  /*1910*/  UIADD3 UR26, UR48, 0x2, URZ ;  /* 0x00000002301a7890 */ /* 0x000fe2000fffe03f */
[----:B------:R-:W-:Y:S02]  /*1920*/  UMOV UR27, 0x40000040 ;  /* 0x40000040001b7882 */ /* 0x000fe40000000000 */
[----:B------:R-:W-:Y:S01]  /*1930*/  UMOV UR6, UR48 ;  /* 0x0000003000067c82 */ /* 0x000fe20008000000 */
[----:B------:R-:W-:Y:S01]  /*1940*/  UIADD3 UR20, UR28, 0x4, URZ ;  /* 0x000000041c147890 */ /* 0x000fe2000fffe03f */
[----:B------:R-:W-:Y:S01]  /*1950*/  QGMMA.64x128x32.F32.E4M3.E4M3 R24, gdesc[UR4], RZ, !UPT, gsb0 ;  /* 0x01e00000041879f3 */ /* 0x000fe2000c0008ff */
[----:B------:R-:W-:Y:S01]  /*1960*/  UIADD3 UR22, UR48, 0x4, URZ ;  /* 0x0000000430167890 */ /* 0x000fe2000fffe03f */
[----:B------:R-:W-:Y:S01]  /*1970*/  UMOV UR21, 0x40000040 ;  /* 0x4000004000157882 */ /* 0x000fe20000000000 */
[----:B------:R-:W-:Y:S01]  /*1980*/  UMOV UR23, 0x40000040 ;  /* 0x4000004000177882 */ /* 0x000fe20000000000 */
[----:B------:R-:W-:-:S02]  /*1990*/  UIADD3 UR16, UR28, 0x6, URZ ;  /* 0x000000061c107890 */ /* 0x000fc4000fffe03f */
[----:B------:R-:W-:Y:S01]  /*19a0*/  UIADD3 UR18, UR48, 0x6, URZ ;  /* 0x0000000630127890 */ /* 0x000fe2000fffe03f */
[----:B------:R-:W-:Y:S01]  /*19b0*/  UMOV UR17, 0x40000040 ;  /* 0x4000004000117882 */ /* 0x000fe20000000000 */
[----:B------:R-:W-:Y:S01]  /*19c0*/  UMOV UR19, 0x40000040 ;  /* 0x4000004000137882 */ /* 0x000fe20000000000 */
[----:B------:R-:W-:Y:S02]  /*19d0*/  UIADD3 UR12, UR28, 0x400, URZ ;  /* 0x000004001c0c7890 */ /* 0x000fe4000fffe03f */
[----:B------:R-:W-:Y:S01]  /*19e0*/  UIADD3 UR14, UR48, 0x400, URZ ;  /* 0x00000400300e7890 */ /* 0x000fe2000fffe03f */
[----:B------:R-:W-:Y:S01]  /*19f0*/  UMOV UR13, 0x40000040 ;  /* 0x40000040000d7882 */ /* 0x000fe20000000000 */
[----:B------:R-:W-:Y:S01]  /*1a00*/  UMOV UR15, 0x40000040 ;  /* 0x40000040000f7882 */ /* 0x000fe20000000000 */
[----:B------:R-:W-:Y:S02]  /*1a10*/  UIADD3 UR8, UR28, 0x402, URZ ;  /* 0x000004021c087890 */ /* 0x000fe4000fffe03f */
        /* <DEDUP_REMOVED lines=11> */
[----:B------:R-:W-:Y:S02]  /*1ad0*/  WARPGROUP.DEPBAR.LE gsb0, 0x0 ;  /* 0x00008000000079c5 */ /* 0x000fe40000010000 */
[----:B------:R-:W-:-:S06]  /*1ae0*/  WARPGROUP.ARRIVE ;  /* 0x00000000000079c5 */ /* 0x000fcc0000000000 */
[----:B------:R-:W-:Y:S03]  /*1af0*/  QGMMA.64x128x32.F32.E4M3.E4M3 R24, gdesc[UR24], R24, gsb0 ;  /* 0x01e00000181879f3 */ /* 0x000fe60008000818 */
[----:B------:R-:W-:Y:S02]  /*1b00*/  WARPGROUP.DEPBAR.LE gsb0, 0x0 ;  /* 0x00008000000079c5 */ /* 0x000fe40000010000 */
[----:B------:R-:W-:-:S07]  /*1b10*/  WARPGROUP.ARRIVE ;  /* 0x00000000000079c5 */ /* 0x000fce0000000000 */
        /* <DEDUP_REMOVED lines=17> */
[----:B------:R2:W-:Y:S06]  /*1c30*/  BAR.ARV R0, 0x100 ;  /* 0x000400000000751d */ /* 0x0005ec0000002000 */
[----:B------:R-:W-:Y:S05]  /*1c40*/  @!P0 BRA `(.L_x_17) ;  /* 0x0000000000048947 */ /* 0x000fea0003800000 */
[----:B------:R-:W-:Y:S01]  /*1c50*/  BPT.TRAP 0x1 ;  /* 0x000000040000795c */ /* 0x000fe20000300000 */
.L_x_17:
[----:B------:R-:W-:Y:S01]  /*1c60*/  LOP3.LUT R18, R18, 0xffffff80, RZ, 0xc0, !PT ;  /* 0xffffff8012127812 */ /* 0x000fe200078ec0ff */
[----:B------:R-:W-:Y:S01]  /*1c70*/  UIMAD UR45, UR44, -0x80, UR45 ;  /* 0xffffff802c2d78a4 */ /* 0x000fe2000f8e022d */
[----:B------:R-:W-:Y:S01]  /*1c80*/  P2R R14, PR, RZ, 0x1 ;  /* 0x00000001ff0e7803 */ /* 0x000fe20000000000 */
[----:B------:R-:W-:Y:S02]  /*1c90*/  UIADD3 UR6, UR41, 0x38840, URZ ;  /* 0x0003884029067890 */ /* 0x000fe4000fffe03f */
[----:B------:R-:W-:Y:S01]  /*1ca0*/  IMAD.IADD R18, R17, 0x1, -R18 ;  /* 0x0000000111127824 */ /* 0x000fe200078e0a12 */
[----:B------:R-:W-:Y:S02]  /*1cb0*/  UIADD3 UR45, UR45, 0x80, URZ ;  /* 0x000000802d2d7890 */ /* 0x000fe4000fffe03f */
[----:B------:R-:W-:Y:S02]  /*1cc0*/  UPRMT UR6, UR43, 0x654, UR6 ;  /* 0x000006542b067896 */ /* 0x000fe40008000006 */
[----:B0-----:R-:W-:-:S02]  /*1cd0*/  SHF.R.S32.HI R3, RZ, 0x1f, R18 ;  /* 0x0000001fff037819 */ /* 0x001fc40000011412 */
[----:B------:R-:W-:Y:S02]  /*1ce0*/  IMAD.U32 R4, RZ, RZ, UR45 ;  /* 0x0000002dff047e24 */ /* 0x000fe4000f8e00ff */
[----:B------:R-:W-:-:S03]  /*1cf0*/  LEA.HI R3, R3, R18, RZ, 0x2 ;  /* 0x0000001203037211 */ /* 0x000fc600078f10ff */
[----:B------:R-:W-:Y:S01]  /*1d00*/  SYNCS.ARRIVE.TRANS64.RED.A1T0 RZ, [UR6], RZ ;  /* 0x000000ffffff79a7 */ /* 0x000fe20008100406 */
[----:B------:R-:W-:-:S05]  /*1d10*/  LOP3.LUT R3, R3, 0x7ffffffc, RZ, 0xc0, !PT ;  /* 0x7ffffffc03037812 */ /* 0x000fca00078ec0ff */
[----:B------:R-:W-:-:S04]  /*1d20*/  IMAD.IADD R3, R18, 0x1, -R3 ;  /* 0x0000000112037824 */ /* 0x000fc800078e0a03 */
[----:B------:R-:W-:-:S05]  /*1d30*/  IMAD R4, R3, -0x2, R4 ;  /* 0xfffffffe03047824 */ /* 0x000fca00078e0204 */
[C---:B------:R-:W-:Y:S02]  /*1d40*/  ISETP.GT.AND P4, PT, R4.reuse, RZ, PT ;  /* 0x000000ff0400720c */ /* 0x040fe40003f84270 */
[C---:B------:R-:W-:Y:S02]  /*1d50*/  ISETP.GT.AND P3, PT, R4.reuse, 0x1, PT ;  /* 0x000000010400780c */ /* 0x040fe40003f64270 */
[----:B------:R-:W-:Y:S02]  /*1d60*/  ISETP.GT.AND P1, PT, R4, 0x8, PT ;  /* 0x000000080400780c */ /* 0x000fe40003f24270 */
[----:B------:R-:W-:Y:S02]  /*1d70*/  FSEL R24, R24, -INF , P4 ;  /* 0xff80000018187808 */ /* 0x000fe40002000000 */
[----:B------:R-:W-:Y:S02]  /*1d80*/  FSEL R25, R25, -INF , P3 ;  /* 0xff80000019197808 */ /* 0x000fe40001800000 */
[----:B------:R-:W-:-:S02]  /*1d90*/  ISETP.GT.AND P2, PT, R4, 0x9, PT ;  /* 0x000000090400780c */ /* 0x000fc40003f44270 */
[----:B------:R-:W-:Y:S02]  /*1da0*/  FSEL R28, R28, -INF , P1 ;  /* 0xff8000001c1c7808 */ /* 0x000fe40000800000 */
[----:B------:R-:W-:Y:S02]  /*1db0*/  FMNMX.FTZ R3, R24, R25, !PT ;  /* 0x0000001918037209 */ /* 0x000fe40007810000 */
[----:B------:R-:W-:Y:S02]  /*1dc0*/  ISETP.GT.AND P6, PT, R4, 0x10, PT ;  /* 0x000000100400780c */ /* 0x000fe40003fc4270 */
[----:B------:R-:W-:Y:S02]  /*1dd0*/  FSEL R29, R29, -INF , P2 ;  /* 0xff8000001d1d7808 */ /* 0x000fe40001000000 */
[----:B------:R-:W-:Y:S02]  /*1de0*/  FMNMX.FTZ R8, R28, R3, !PT ;  /* 0x000000031c087209 */ /* 0x000fe40007810000 */
[----:B------:R-:W-:-:S02]  /*1df0*/  ISETP.GT.AND P5, PT, R4, 0x11, PT ;  /* 0x000000110400780c */ /* 0x000fc40003fa4270 */
[----:B------:R-:W-:Y:S02]  /*1e00*/  FSEL R32, R32, -INF , P6 ;  /* 0xff80000020207808 */ /* 0x000fe40003000000 */
[----:B------:R-:W-:Y:S02]  /*1e10*/  FMNMX.FTZ R3, R29, R8, !PT ;  /* 0x000000081d037209 */ /* 0x000fe40007810000 */
[----:B------:R-:W-:Y:S02]  /*1e20*/  FSEL R26, R26, -INF , P4 ;  /* 0xff8000001a1a7808 */ /* 0x000fe40002000000 */
[----:B------:R-:W-:Y:S02]  /*1e30*/  ISETP.GT.AND P4, PT, R4, 0x18, PT ;  /* 0x000000180400780c */ /* 0x000fe40003f84270 */
[----:B------:R-:W-:Y:S02]  /*1e40*/  FSEL R33, R33, -INF , P5 ;  /* 0xff80000021217808 */ /* 0x000fe40002800000 */
[----:B------:R-:W-:-:S02]  /*1e50*/  FMNMX.FTZ R8, R32, R3, !PT ;  /* 0x0000000320087209 */ /* 0x000fc40007810000 */
[----:B------:R-:W-:Y:S02]  /*1e60*/  FSEL R27, R27, -INF , P3 ;  /* 0xff8000001b1b7808 */ /* 0x000fe40001800000 */
[----:B------:R-:W-:Y:S02]  /*1e70*/  ISETP.GT.AND P3, PT, R4, 0x19, PT ;  /* 0x000000190400780c */ /* 0x000fe40003f64270 */
[----:B------:R-:W-:Y:S02]  /*1e80*/  FSEL R36, R36, -INF , P4 ;  /* 0xff80000024247808 */ /* 0x000fe40002000000 */
[----:B------:R-:W-:Y:S02]  /*1e90*/  FMNMX.FTZ R3, R33, R8, !PT ;  /* 0x0000000821037209 */ /* 0x000fe40007810000 */
[----:B------:R-:W-:Y:S02]  /*1ea0*/  FSEL R30, R30, -INF , P1 ;  /* 0xff8000001e1e7808 */ /* 0x000fe40000800000 */
        /* <DEDUP_REMOVED lines=59> */
[----:B------:R-:W-:Y:S02]  /*2260*/  ISETP.GT.AND P0, PT, R4, 0x59, PT ;  /* 0x000000590400780c */ /* 0x000fe40003f04270 */
[----:B------:R-:W-:-:S02]  /*2270*/  FSEL R68, R68, -INF , P6 ;  /* 0xff80000044447808 */ /* 0x000fc40003000000 */
[----:B------:R-:W-:Y:S02]  /*2280*/  FMNMX.FTZ R3, R65, R8, !PT ;  /* 0x0000000841037209 */ /* 0x000fe40007810000 */
[----:B------:R-:W-:Y:S02]  /*2290*/  FSEL R59, R59, -INF , P5 ;  /* 0xff8000003b3b7808 */ /* 0x000fe40002800000 */
        /* <DEDUP_REMOVED lines=15> */
[----:B------:R-:W-:-:S02]  /*2390*/  FSEL R77, R77, -INF , P2 ;  /* 0xff8000004d4d7808 */ /* 0x000fc40001000000 */
[----:B------:R-:W-:Y:S02]  /*23a0*/  FMNMX.FTZ R8, R76, R3, !PT ;  /* 0x000000034c087209 */ /* 0x000fe40007810000 */
[----:B------:R-:W-:Y:S02]  /*23b0*/  ISETP.GT.AND P3, PT, R4, 0x70, PT ;  /* 0x000000700400780c */ /* 0x000fe40003f64270 */
[----:B------:R-:W-:Y:S02]  /*23c0*/  FSEL R62, R62, -INF , P4 ;  /* 0xff8000003e3e7808 */ /* 0x000fe40002000000 */
[----:B------:R-:W-:Y:S02]  /*23d0*/  FSEL R80, R80, -INF , P3 ;  /* 0xff80000050507808 */ /* 0x000fe40001800000 */
[----:B------:R-:W-:Y:S02]  /*23e0*/  FMNMX.FTZ R3, R77, R8, !PT ;  /* 0x000000084d037209 */ /* 0x000fe40007810000 */
[----:B------:R-:W-:-:S02]  /*23f0*/  ISETP.GT.AND P4, PT, R4, 0x71, PT ;  /* 0x000000710400780c */ /* 0x000fc40003f84270 */
[----:B------:R-:W-:Y:S02]  /*2400*/  FMNMX.FTZ R8, R80, R3, !PT ;  /* 0x0000000350087209 */ /* 0x000fe40007810000 */
[----:B------:R-:W-:Y:S02]  /*2410*/  FSEL R81, R81, -INF , P4 ;  /* 0xff80000051517808 */ /* 0x000fe40002000000 */
[----:B------:R-:W-:Y:S02]  /*2420*/  ISETP.GT.AND P5, PT, R4, 0x78, PT ;  /* 0x000000780400780c */ /* 0x000fe40003fa4270 */
[----:B------:R-:W-:Y:S02]  /*2430*/  FMNMX.FTZ R3, R81, R8, !PT ;  /* 0x0000000851037209 */ /* 0x000fe40007810000 */
[----:B------:R-:W-:Y:S02]  /*2440*/  FSEL R84, R84, -INF , P5 ;  /* 0xff80000054547808 */ /* 0x000fe40002800000 */
[----:B------:R-:W-:-:S02]  /*2450*/  ISETP.GT.AND P6, PT, R4, 0x79, PT ;  /* 0x000000790400780c */ /* 0x000fc40003fc4270 */
[----:B------:R-:W-:Y:S02]  /*2460*/  FMNMX.FTZ R8, R84, R3, !PT ;  /* 0x0000000354087209 */ /* 0x000fe40007810000 */
[----:B------:R-:W-:Y:S02]  /*2470*/  FSEL R85, R85, -INF , P6 ;  /* 0xff80000055557808 */ /* 0x000fe40003000000 */
[----:B------:R-:W-:Y:S02]  /*2480*/  P2R R9, PR, RZ, 0x8 ;  /* 0x00000008ff097803 */ /* 0x000fe40000000000 */
[----:B------:R-:W-:Y:S02]  /*2490*/  FMNMX.FTZ R8, R85, R8, !PT ;  /* 0x0000000855087209 */ /* 0x000fe40007810000 */
[----:B------:R-:W-:Y:S02]  /*24a0*/  P2R R11, PR, RZ, 0x4 ;  /* 0x00000004ff0b7803 */ /* 0x000fe40000000000 */
[----:B------:R-:W-:Y:S01]  /*24b0*/  ISETP.GT.AND P2, PT, R4, 0x58, PT ;  /* 0x000000580400780c */ /* 0x000fe20003f44270 */
[----:B------:R-:W0:Y:S01]  /*24c0*/  SHFL.BFLY PT, R3, R8, 0x2, 0x1f ;  /* 0x0c401f0008037f89 */ /* 0x000e2200000e0000 */
[----:B------:R-:W-:-:S02]  /*24d0*/  P2R R13, PR, RZ, 0x1 ;  /* 0x00000001ff0d7803 */ /* 0x000fc40000000000 */
[----:B------:R-:W-:Y:S02]  /*24e0*/  FSEL R70, R70, -INF , P2 ;  /* 0xff80000046467808 */ /* 0x000fe40001000000 */
[----:B------:R-:W-:Y:S02]  /*24f0*/  ISETP.NE.AND P2, PT, R11, RZ, PT ;  /* 0x000000ff0b00720c */ /* 0x000fe40003f45270 */
[----:B------:R-:W-:Y:S02]  /*2500*/  ISETP.GT.AND P0, PT, R4, 0x60, PT ;  /* 0x000000600400780c */ /* 0x000fe40003f04270 */
[----:B------:R-:W-:Y:S02]  /*2510*/  P2R R12, PR, RZ, 0x2 ;  /* 0x00000002ff0c7803 */ /* 0x000fe40000000000 */
[----:B------:R-:W-:Y:S02]  /*2520*/  FSEL R74, R74, -INF , P0 ;  /* 0xff8000004a4a7808 */ /* 0x000fe40000000000 */
[----:B------:R-:W-:-:S02]  /*2530*/  ISETP.NE.AND P0, PT, R13, RZ, PT ;  /* 0x000000ff0d00720c */ /* 0x000fc40003f05270 */
[----:B------:R-:W-:Y:S02]  /*2540*/  ISETP.GT.AND P1, PT, R4, 0x59, PT ;  /* 0x000000590400780c */ /* 0x000fe40003f24270 */
[----:B------:R-:W-:Y:S02]  /*2550*/  FSEL R75, R75, -INF , P0 ;  /* 0xff8000004b4b7808 */ /* 0x000fe40000000000 */
[----:B------:R-:W-:Y:S02]  /*2560*/  FSEL R71, R71, -INF , P1 ;  /* 0xff80000047477808 */ /* 0x000fe40000800000 */
[----:B------:R-:W-:Y:S02]  /*2570*/  ISETP.NE.AND P1, PT, R12, RZ, PT ;  /* 0x000000ff0c00720c */ /* 0x000fe40003f25270 */
[----:B------:R-:W-:Y:S02]  /*2580*/  ISETP.NE.AND P0, PT, R14, RZ, PT ;  /* 0x000000ff0e00720c */ /* 0x000fe40003f05270 */
[----:B0-----:R-:W-:-:S02]  /*2590*/  FMNMX.FTZ R5, R8, R3, !PT ;  /* 0x0000000308057209 */ /* 0x001fc40007810000 */
[----:B------:R-:W-:Y:S02]  /*25a0*/  FSEL R78, R78, -INF , P1 ;  /* 0xff8000004e4e7808 */ /* 0x000fe40000800000 */
[----:B------:R-:W-:Y:S01]  /*25b0*/  FSEL R79, R79, -INF , P2 ;  /* 0xff8000004f4f7808 */ /* 0x000fe20001000000 */
[----:B------:R-:W0:Y:S01]  /*25c0*/  SHFL.BFLY PT, R10, R5, 0x1, 0x1f ;  /* 0x0c201f00050a7f89 */ /* 0x000e2200000e0000 */
[----:B------:R-:W-:Y:S02]  /*25d0*/  FSEL R83, R83, -INF , P4 ;  /* 0xff80000053537808 */ /* 0x000fe40002000000 */
[----:B------:R-:W-:Y:S02]  /*25e0*/  FSEL R86, R86, -INF , P5 ;  /* 0xff80000056567808 */ /* 0x000fe40002800000 */
[----:B------:R-:W-:Y:S02]  /*25f0*/  FSEL R87, R87, -INF , P6 ;  /* 0xff80000057577808 */ /* 0x000fe40003000000 */
[----:B0-----:R-:W-:Y:S01]  /*2600*/  FMNMX.FTZ R3, R5, R10, !PT ;  /* 0x0000000a05037209 */ /* 0x001fe20007810000 */
[----:B------:R-:W-:Y:S01]  /*2610*/  IMAD.U32 R10, RZ, RZ, UR40 ;  /* 0x00000028ff0a7e24 */ /* 0x000fe2000f8e00ff */
[----:B------:R-:W-:-:S02]  /*2620*/  FMNMX.FTZ R5, R26, R27, !PT ;  /* 0x0000001b1a057209 */ /* 0x000fc40007810000 */
[C---:B------:R-:W-:Y:S01]  /*2630*/  FSETP.NEU.FTZ.AND P3, PT, R3.reuse, -INF , PT ;  /* 0xff8000000300780b */ /* 0x040fe20003f7d000 */
[----:B------:R-:W-:Y:S01]  /*2640*/  FFMA.FTZ R7, R3, R10, -8 ;  /* 0xc100000003077423 */ /* 0x000fe2000001000a */
[----:B------:R-:W-:-:S04]  /*2650*/  FMNMX.FTZ R8, R30, R5, !PT ;  /* 0x000000051e087209 */ /* 0x000fc80007810000 */
[----:B------:R-:W-:Y:S02]  /*2660*/  FSEL R20, R7, RZ, P3 ;  /* 0x000000ff07147208 */ /* 0x000fe40001800000 */
[----:B------:R-:W-:Y:S02]  /*2670*/  ISETP.NE.AND P3, PT, R9, RZ, PT ;  /* 0x000000ff0900720c */ /* 0x000fe40003f65270 */
[----:B------:R-:W-:Y:S01]  /*2680*/  FMNMX.FTZ R9, R31, R8, !PT ;  /* 0x000000081f097209 */ /* 0x000fe20007810000 */
[--C-:B------:R-:W-:Y:S01]  /*2690*/  FFMA.FTZ R7, R25, UR40, -R20.reuse ;  /* 0x0000002819077c23 */ /* 0x100fe20008010814 */
[----:B------:R-:W-:Y:S01]  /*26a0*/  FSEL R82, R82, -INF , P3 ;  /* 0xff80000052527808 */ /* 0x000fe20001800000 */
[--C-:B------:R-:W-:Y:S01]  /*26b0*/  FFMA.FTZ R152, R24, UR40, -R20.reuse ;  /* 0x0000002818987c23 */ /* 0x100fe20008010814 */
[----:B------:R-:W-:Y:S01]  /*26c0*/  FMNMX.FTZ R8, R34, R9, !PT ;  /* 0x0000000922087209 */ /* 0x000fe20007810000 */
[--C-:B------:R-:W-:Y:S01]  /*26d0*/  FFMA.FTZ R4, R28, UR40, -R20.reuse ;  /* 0x000000281c047c23 */ /* 0x100fe20008010814 */
[--C-:B------:R-:W-:Y:S01]  /*26e0*/  FFMA.FTZ R29, R29, UR40, -R20.reuse ;  /* 0x000000281d1d7c23 */ /* 0x100fe20008010814 */
[----:B------:R-:W-:Y:S01]  /*26f0*/  MUFU.EX2 R7, R7 ;  /* 0x0000000700077308 */ /* 0x000fe20000000800 */
[----:B------:R-:W-:Y:S01]  /*2700*/  FMNMX.FTZ R9, R35, R8, !PT ;  /* 0x0000000823097209 */ /* 0x000fe20007810000 */
[--C-:B------:R-:W-:Y:S01]  /*2710*/  FFMA.FTZ R154, R32, UR40, -R20.reuse ;  /* 0x00000028209a7c23 */ /* 0x100fe20008010814 */
[--C-:B------:R-:W-:Y:S01]  /*2720*/  FFMA.FTZ R33, R33, UR40, -R20.reuse ;  /* 0x0000002821217c23 */ /* 0x100fe20008010814 */
[--C-:B------:R-:W-:Y:S01]  /*2730*/  FFMA.FTZ R37, R37, UR40, -R20.reuse ;  /* 0x0000002825257c23 */ /* 0x100fe20008010814 */
[----:B------:R-:W-:Y:S01]  /*2740*/  FMNMX.FTZ R8, R38, R9, !PT ;  /* 0x0000000926087209 */ /* 0x000fe20007810000 */
[--C-:B------:R-:W-:Y:S01]  /*2750*/  FFMA.FTZ R156, R40, UR40, -R20.reuse ;  /* 0x00000028289c7c23 */ /* 0x100fe20008010814 */
[--C-:B------:R-:W-:Y:S01]  /*2760*/  FFMA.FTZ R41, R41, UR40, -R20.reuse ;  /* 0x0000002829297c23 */ /* 0x100fe20008010814 */
[----:B------:R-:W0:Y:S01]  /*2770*/  MUFU.EX2 R152, R152 ;  /* 0x0000009800987308 */ /* 0x000e220000000800 */
[----:B------:R-:W-:Y:S01]  /*2780*/  FMNMX.FTZ R11, R39, R8, !PT ;  /* 0x00000008270b7209 */ /* 0x000fe20007810000 */
[--C-:B------:R-:W-:Y:S01]  /*2790*/  FFMA.FTZ R8, R36, UR40, -R20.reuse ;  /* 0x0000002824087c23 */ /* 0x100fe20008010814 */
[--C-:B------:R-:W-:Y:S01]  /*27a0*/  FFMA.FTZ R17, R45, UR40, -R20.reuse ;  /* 0x000000282d117c23 */ /* 0x100fe20008010814 */
[--C-:B------:R-:W-:Y:S01]  /*27b0*/  FFMA.FTZ R158, R48, UR40, -R20.reuse ;  /* 0x00000028309e7c23 */ /* 0x100fe20008010814 */
[----:B------:R-:W-:Y:S01]  /*27c0*/  FMNMX.FTZ R10, R42, R11, !PT ;  /* 0x0000000b2a0a7209 */ /* 0x000fe20007810000 */
[--C-:B------:R-:W-:Y:S01]  /*27d0*/  FFMA.FTZ R49, R49, UR40, -R20.reuse ;  /* 0x0000002831317c23 */ /* 0x100fe20008010814 */
[--C-:B------:R-:W-:Y:S01]  /*27e0*/  FFMA.FTZ R53, R53, UR40, -R20.reuse ;  /* 0x0000002835357c23 */ /* 0x100fe20008010814 */
[----:B------:R-:W3:Y:S01]  /*27f0*/  MUFU.EX2 R4, R4 ;  /* 0x0000000400047308 */ /* 0x000ee20000000800 */
[----:B------:R-:W-:Y:S01]  /*2800*/  FMNMX.FTZ R11, R43, R10, !PT ;  /* 0x0000000a2b0b7209 */ /* 0x000fe20007810000 */
[--C-:B------:R-:W-:Y:S01]  /*2810*/  FFMA.FTZ R168, R56, UR40, -R20.reuse ;  /* 0x0000002838a87c23 */ /* 0x100fe20008010814 */
[--C-:B------:R-:W-:Y:S01]  /*2820*/  FFMA.FTZ R57, R57, UR40, -R20.reuse ;  /* 0x0000002839397c23 */ /* 0x100fe20008010814 */
[--C-:B------:R-:W-:Y:S01]  /*2830*/  FFMA.FTZ R60, R60, UR40, -R20.reuse ;  /* 0x000000283c3c7c23 */ /* 0x100fe20008010814 */
[----:B------:R-:W-:Y:S01]  /*2840*/  FMNMX.FTZ R10, R46, R11, !PT ;  /* 0x0000000b2e0a7209 */ /* 0x000fe20007810000 */
[--C-:B------:R-:W-:Y:S01]  /*2850*/  FFMA.FTZ R61, R61, UR40, -R20.reuse ;  /* 0x000000283d3d7c23 */ /* 0x100fe20008010814 */
[--C-:B------:R-:W-:Y:S01]  /*2860*/  FFMA.FTZ R170, R64, UR40, -R20.reuse ;  /* 0x0000002840aa7c23 */ /* 0x100fe20008010814 */
[----:B------:R0:W4:Y:S01]  /*2870*/  MUFU.EX2 R5, R29 ;  /* 0x0000001d00057308 */ /* 0x0001220000000800 */
[----:B------:R-:W-:Y:S01]  /*2880*/  FMNMX.FTZ R13, R47, R10, !PT ;  /* 0x0000000a2f0d7209 */ /* 0x000fe20007810000 */
[--C-:B------:R-:W-:Y:S01]  /*2890*/  FFMA.FTZ R21, R65, UR40, -R20.reuse ;  /* 0x0000002841157c23 */ /* 0x100fe20008010814 */
[--C-:B------:R-:W-:Y:S01]  /*28a0*/  FFMA.FTZ R68, R68, UR40, -R20.reuse ;  /* 0x0000002844447c23 */ /* 0x100fe20008010814 */
[--C-:B------:R-:W-:Y:S01]  /*28b0*/  FFMA.FTZ R69, R69, UR40, -R20.reuse ;  /* 0x0000002845457c23 */ /* 0x100fe20008010814 */
[----:B------:R-:W-:Y:S01]  /*28c0*/  FMNMX.FTZ R10, R50, R13, !PT ;  /* 0x0000000d320a7209 */ /* 0x000fe20007810000 */
[--C-:B------:R-:W-:Y:S01]  /*28d0*/  FFMA.FTZ R172, R72, UR40, -R20.reuse ;  /* 0x0000002848ac7c23 */ /* 0x100fe20008010814 */
[--C-:B------:R-:W-:Y:S01]  /*28e0*/  FFMA.FTZ R76, R76, UR40, -R20.reuse ;  /* 0x000000284c4c7c23 */ /* 0x100fe20008010814 */
[----:B------:R-:W5:Y:S01]  /*28f0*/  MUFU.EX2 R154, R154 ;  /* 0x0000009a009a7308 */ /* 0x000f620000000800 */
[----:B------:R-:W-:Y:S01]  /*2900*/  FMNMX.FTZ R13, R51, R10, !PT ;  /* 0x0000000a330d7209 */ /* 0x000fe20007810000 */
[--C-:B------:R-:W-:Y:S01]  /*2910*/  FFMA.FTZ R77, R77, UR40, -R20.reuse ;  /* 0x000000284d4d7c23 */ /* 0x100fe20008010814 */
[--C-:B------:R-:W-:Y:S01]  /*2920*/  FFMA.FTZ R174, R80, UR40, -R20.reuse ;  /* 0x0000002850ae7c23 */ /* 0x100fe20008010814 */
[--C-:B------:R-:W-:Y:S01]  /*2930*/  FFMA.FTZ R81, R81, UR40, -R20.reuse ;  /* 0x0000002851517c23 */ /* 0x100fe20008010814 */
[----:B------:R-:W-:Y:S01]  /*2940*/  FMNMX.FTZ R10, R54, R13, !PT ;  /* 0x0000000d360a7209 */ /* 0x000fe20007810000 */
[--C-:B------:R-:W-:Y:S01]  /*2950*/  FFMA.FTZ R84, R84, UR40, -R20.reuse ;  /* 0x0000002854547c23 */ /* 0x100fe20008010814 */
[----:B0-----:R-:W-:Y:S01]  /*2960*/  FADD.FTZ R29, R152, R7 ;  /* 0x00000007981d7221 */ /* 0x001fe20000010000 */
[----:B------:R-:W0:Y:S01]  /*2970*/  MUFU.EX2 R9, R33 ;  /* 0x0000002100097308 */ /* 0x000e220000000800 */
[----:B------:R-:W-:Y:S01]  /*2980*/  FMNMX.FTZ R15, R55, R10, !PT ;  /* 0x0000000a370f7209 */ /* 0x000fe20007810000 */
[----:B------:R-:W-:-:S03]  /*2990*/  FFMA.FTZ R10, R44, UR40, -R20 ;  /* 0x000000282c0a7c23 */ /* 0x000fc60008010814 */
[----:B------:R-:W-:-:S03]  /*29a0*/  FMNMX.FTZ R12, R58, R15, !PT ;  /* 0x0000000f3a0c7209 */ /* 0x000fc60007810000 */
[----:B------:R-:W1:Y:S01]  /*29b0*/  MUFU.EX2 R8, R8 ;  /* 0x0000000800087308 */ /* 0x000e620000000800 */
[----:B------:R-:W-:-:S04]  /*29c0*/  FMNMX.FTZ R15, R59, R12, !PT ;  /* 0x0000000c3b0f7209 */ /* 0x000fc80007810000 */
[----:B------:R-:W-:-:S03]  /*29d0*/  FMNMX.FTZ R12, R62, R15, !PT ;  /* 0x0000000f3e0c7209 */ /* 0x000fc60007810000 */
[----:B------:R-:W2:Y:S01]  /*29e0*/  MUFU.EX2 R11, R37 ;  /* 0x00000025000b7308 */ /* 0x000ea20000000800 */
[----:B------:R-:W-:-:S04]  /*29f0*/  FMNMX.FTZ R15, R63, R12, !PT ;  /* 0x0000000c3f0f7209 */ /* 0x000fc80007810000 */
[----:B------:R-:W-:-:S03]  /*2a00*/  FMNMX.FTZ R12, R66, R15, !PT ;  /* 0x0000000f420c7209 */ /* 0x000fc60007810000 */
[----:B------:R-:W2:Y:S01]  /*2a10*/  MUFU.EX2 R156, R156 ;  /* 0x0000009c009c7308 */ /* 0x000ea20000000800 */
[----:B------:R-:W-:-:S04]  /*2a20*/  FMNMX.FTZ R15, R67, R12, !PT ;  /* 0x0000000c430f7209 */ /* 0x000fc80007810000 */
[----:B------:R-:W-:-:S03]  /*2a30*/  FMNMX.FTZ R12, R70, R15, !PT ;  /* 0x0000000f460c7209 */ /* 0x000fc60007810000 */
[----:B------:R-:W2:Y:S01]  /*2a40*/  MUFU.EX2 R13, R41 ;  /* 0x00000029000d7308 */ /* 0x000ea20000000800 */
[----:B------:R-:W-:Y:S01]  /*2a50*/  FMNMX.FTZ R19, R71, R12, !PT ;  /* 0x0000000c47137209 */ /* 0x000fe20007810000 */
[----:B------:R-:W-:-:S03]  /*2a60*/  FFMA.FTZ R12, R52, UR40, -R20 ;  /* 0x00000028340c7c23 */ /* 0x000fc60008010814 */
[----:B------:R-:W-:-:S03]  /*2a70*/  FMNMX.FTZ R14, R74, R19, !PT ;  /* 0x000000134a0e7209 */ /* 0x000fc60007810000 */
[----:B------:R-:W-:Y:S01]  /*2a80*/  MUFU.EX2 R10, R10 ;  /* 0x0000000a000a7308 */ /* 0x000fe20000000800 */
[----:B------:R-:W-:-:S04]  /*2a90*/  FMNMX.FTZ R19, R75, R14, !PT ;  /* 0x0000000e4b137209 */ /* 0x000fc80007810000 */
        /* <DEDUP_REMOVED lines=8> */
[----:B------:R-:W-:-:S05]  /*2b20*/  FMNMX.FTZ R14, R87, R14, !PT ;  /* 0x0000000e570e7209 */ /* 0x000fca0007810000 */
[----:B------:R-:W3:Y:S02]  /*2b30*/  SHFL.BFLY PT, R23, R14, 0x2, 0x1f ;  /* 0x0c401f000e177f89 */ /* 0x000ee400000e0000 */
[----:B------:R-:W-:Y:S08]  /*2b40*/  MUFU.EX2 R12, R12 ;  /* 0x0000000c000c7308 */ /* 0x000ff00000000800 */
[----:B------:R-:W-:Y:S08]  /*2b50*/  MUFU.EX2 R53, R53 ;  /* 0x0000003500357308 */ /* 0x000ff00000000800 */
[----:B------:R-:W-:Y:S01]  /*2b60*/  MUFU.EX2 R168, R168 ;  /* 0x000000a800a87308 */ /* 0x000fe20000000800 */
[----:B---3--:R-:W-:Y:S01]  /*2b70*/  FMNMX.FTZ R18, R14, R23, !PT ;  /* 0x000000170e127209 */ /* 0x008fe20007810000 */
[--C-:B------:R-:W-:Y:S01]  /*2b80*/  FFMA.FTZ R23, R73, UR40, -R20.reuse ;  /* 0x0000002849177c23 */ /* 0x100fe20008010814 */
[----:B------:R-:W-:-:S05]  /*2b90*/  FFMA.FTZ R20, R85, UR40, -R20 ;  /* 0x0000002855147c23 */ /* 0x000fca0008010814 */
[----:B------:R-:W-:Y:S01]  /*2ba0*/  MUFU.EX2 R19, R57 ;  /* 0x0000003900137308 */ /* 0x000fe20000000800 */
[----:B------:R-:W3:Y:S07]  /*2bb0*/  SHFL.BFLY PT, R25, R18, 0x1, 0x1f ;  /* 0x0c201f0012197f89 */ /* 0x000eee00000e0000 */
[----:B------:R-:W-:Y:S08]  /*2bc0*/  MUFU.EX2 R60, R60 ;  /* 0x0000003c003c7308 */ /* 0x000ff00000000800 */
[----:B------:R-:W-:Y:S08]  /*2bd0*/  MUFU.EX2 R61, R61 ;  /* 0x0000003d003d7308 */ /* 0x000ff00000000800 */
[----:B------:R-:W-:Y:S01]  /*2be0*/  MUFU.EX2 R170, R170 ;  /* 0x000000aa00aa7308 */ /* 0x000fe20000000800 */
[----:B---3--:R-:W-:Y:S01]  /*2bf0*/  FMNMX.FTZ R164, R18, R25, !PT ;  /* 0x0000001912a47209 */ /* 0x008fe20007810000 */
[----:B------:R-:W-:-:S02]  /*2c00*/  IMAD.U32 R25, RZ, RZ, UR40 ;  /* 0x00000028ff197e24 */ /* 0x000fc4000f8e00ff */
[----:B------:R-:W-:Y:S01]  /*2c10*/  FADD.FTZ R18, R4, R29 ;  /* 0x0000001d04127221 */ /* 0x000fe20000010000 */
[C---:B------:R-:W-:Y:S01]  /*2c20*/  FSETP.NEU.FTZ.AND P1, PT, R164.reuse, -INF , PT ;  /* 0xff800000a400780b */ /* 0x040fe20003f3d000 */
[----:B------:R-:W-:Y:S02]  /*2c30*/  FFMA.FTZ R14, R164, R25, -8 ;  /* 0xc1000000a40e7423 */ /* 0x000fe40000010019 */
[----:B----4-:R-:W-:Y:S01]  /*2c40*/  FADD.FTZ R29, R5, R18 ;  /* 0x00000012051d7221 */ /* 0x010fe20000010000 */
[----:B------:R-:W-:Y:S02]  /*2c50*/  MUFU.EX2 R25, R20 ;  /* 0x0000001400197308 */ /* 0x000fe40000000800 */
[----:B------:R-:W-:Y:S01]  /*2c60*/  FSEL R14, R14, RZ, P1 ;  /* 0x000000ff0e0e7208 */ /* 0x000fe20000800000 */
[----:B-----5:R-:W-:-:S04]  /*2c70*/  FADD.FTZ R18, R154, R29 ;  /* 0x0000001d9a127221 */ /* 0x020fc80000010000 */
[--C-:B------:R-:W-:Y:S01]  /*2c80*/  FFMA.FTZ R26, R26, UR40, -R14.reuse ;  /* 0x000000281a1a7c23 */ /* 0x100fe2000801080e */
[--C-:B------:R-:W-:Y:S01]  /*2c90*/  FFMA.FTZ R27, R27, UR40, -R14.reuse ;  /* 0x000000281b1b7c23 */ /* 0x100fe2000801080e */
[--C-:B------:R-:W-:Y:S01]  /*2ca0*/  FFMA.FTZ R30, R30, UR40, -R14.reuse ;  /* 0x000000281e1e7c23 */ /* 0x100fe2000801080e */
[--C-:B------:R-:W-:Y:S01]  /*2cb0*/  FFMA.FTZ R31, R31, UR40, -R14.reuse ;  /* 0x000000281f1f7c23 */ /* 0x100fe2000801080e */
[--C-:B------:R-:W-:Y:S01]  /*2cc0*/  FFMA.FTZ R34, R34, UR40, -R14.reuse ;  /* 0x0000002822227c23 */ /* 0x100fe2000801080e */
[--C-:B------:R-:W-:Y:S01]  /*2cd0*/  FFMA.FTZ R35, R35, UR40, -R14.reuse ;  /* 0x0000002823237c23 */ /* 0x100fe2000801080e */
[----:B------:R-:W-:Y:S01]  /*2ce0*/  MUFU.EX2 R26, R26 ;  /* 0x0000001a001a7308 */ /* 0x000fe20000000800 */
[--C-:B------:R-:W-:Y:S01]  /*2cf0*/  FFMA.FTZ R38, R38, UR40, -R14.reuse ;  /* 0x0000002826267c23 */ /* 0x100fe2000801080e */
[--C-:B------:R-:W-:Y:S01]  /*2d00*/  FFMA.FTZ R39, R39, UR40, -R14.reuse ;  /* 0x0000002827277c23 */ /* 0x100fe2000801080e */
[--C-:B------:R-:W-:Y:S01]  /*2d10*/  FFMA.FTZ R42, R42, UR40, -R14.reuse ;  /* 0x000000282a2a7c23 */ /* 0x100fe2000801080e */
[--C-:B------:R-:W-:Y:S01]  /*2d20*/  FFMA.FTZ R43, R43, UR40, -R14.reuse ;  /* 0x000000282b2b7c23 */ /* 0x100fe2000801080e */
[----:B------:R-:W-:Y:S01]  /*2d30*/  FFMA.FTZ R46, R46, UR40, -R14 ;  /* 0x000000282e2e7c23 */ /* 0x000fe2000801080e */
[----:B0-----:R-:W-:Y:S01]  /*2d40*/  FADD.FTZ R29, R9, R18 ;  /* 0x00000012091d7221 */ /* 0x001fe20000010000 */
[--C-:B------:R-:W-:Y:S01]  /*2d50*/  FFMA.FTZ R47, R47, UR40, -R14.reuse ;  /* 0x000000282f2f7c23 */ /* 0x100fe2000801080e */
[----:B------:R-:W0:Y:S01]  /*2d60*/  MUFU.EX2 R27, R27 ;  /* 0x0000001b001b7308 */ /* 0x000e220000000800 */
[--C-:B------:R-:W-:Y:S01]  /*2d70*/  FFMA.FTZ R50, R50, UR40, -R14.reuse ;  /* 0x0000002832327c23 */ /* 0x100fe2000801080e */
[----:B-1----:R-:W-:Y:S01]  /*2d80*/  FADD.FTZ R18, R8, R29 ;  /* 0x0000001d08127221 */ /* 0x002fe20000010000 */
[--C-:B------:R-:W-:Y:S01]  /*2d90*/  FFMA.FTZ R51, R51, UR40, -R14.reuse ;  /* 0x0000002833337c23 */ /* 0x100fe2000801080e */
[--C-:B------:R-:W-:Y:S01]  /*2da0*/  FFMA.FTZ R54, R54, UR40, -R14.reuse ;  /* 0x0000002836367c23 */ /* 0x100fe2000801080e */
[----:B------:R-:W-:Y:S01]  /*2db0*/  FFMA.FTZ R55, R55, UR40, -R14 ;  /* 0x0000002837377c23 */ /* 0x000fe2000801080e */
[----:B--2---:R-:W-:Y:S01]  /*2dc0*/  FADD.FTZ R29, R11, R18 ;  /* 0x000000120b1d7221 */ /* 0x004fe20000010000 */
[--C-:B------:R-:W-:Y:S01]  /*2dd0*/  FFMA.FTZ R58, R58, UR40, -R14.reuse ;  /* 0x000000283a3a7c23 */ /* 0x100fe2000801080e */
[----:B------:R-:W1:Y:S01]  /*2de0*/  MUFU.EX2 R30, R30 ;  /* 0x0000001e001e7308 */ /* 0x000e620000000800 */
[--C-:B------:R-:W-:Y:S01]  /*2df0*/  FFMA.FTZ R59, R59, UR40, -R14.reuse ;  /* 0x000000283b3b7c23 */ /* 0x100fe2000801080e */
[----:B------:R-:W-:Y:S01]  /*2e00*/  FADD.FTZ R18, R156, R29 ;  /* 0x0000001d9c127221 */ /* 0x000fe20000010000 */
[--C-:B------:R-:W-:Y:S01]  /*2e10*/  FFMA.FTZ R62, R62, UR40, -R14.reuse ;  /* 0x000000283e3e7c23 */ /* 0x100fe2000801080e */
[--C-:B------:R-:W-:Y:S01]  /*2e20*/  FFMA.FTZ R63, R63, UR40, -R14.reuse ;  /* 0x000000283f3f7c23 */ /* 0x100fe2000801080e */
[----:B------:R-:W-:Y:S01]  /*2e30*/  FFMA.FTZ R66, R66, UR40, -R14 ;  /* 0x0000002842427c23 */ /* 0x000fe2000801080e */
[----:B------:R-:W-:Y:S01]  /*2e40*/  FADD.FTZ R29, R13, R18 ;  /* 0x000000120d1d7221 */ /* 0x000fe20000010000 */
[--C-:B------:R-:W-:Y:S01]  /*2e50*/  FFMA.FTZ R67, R67, UR40, -R14.reuse ;  /* 0x0000002843437c23 */ /* 0x100fe2000801080e */
[----:B------:R-:W2:Y:S01]  /*2e60*/  MUFU.EX2 R31, R31 ;  /* 0x0000001f001f7308 */ /* 0x000ea20000000800 */
[----:B0-----:R-:W-:Y:S01]  /*2e70*/  FADD.FTZ R33, R26, R27 ;  /* 0x0000001b1a217221 */ /* 0x001fe20000010000 */
[----:B------:R-:W-:Y:S01]  /*2e80*/  FADD.FTZ R18, R10, R29 ;  /* 0x0000001d0a127221 */ /* 0x000fe20000010000 */
[--C-:B------:R-:W-:Y:S01]  /*2e90*/  FFMA.FTZ R70, R70, UR40, -R14.reuse ;  /* 0x0000002846467c23 */ /* 0x100fe2000801080e */
[--C-:B------:R-:W-:Y:S01]  /*2ea0*/  FFMA.FTZ R71, R71, UR40, -R14.reuse ;  /* 0x0000002847477c23 */ /* 0x100fe2000801080e */
[----:B------:R-:W-:Y:S01]  /*2eb0*/  FFMA.FTZ R74, R74, UR40, -R14 ;  /* 0x000000284a4a7c23 */ /* 0x000fe2000801080e */
[----:B------:R-:W-:Y:S01]  /*2ec0*/  FADD.FTZ R29, R17, R18 ;  /* 0x00000012111d7221 */ /* 0x000fe20000010000 */
[--C-:B------:R-:W-:Y:S01]  /*2ed0*/  FFMA.FTZ R75, R75, UR40, -R14.reuse ;  /* 0x000000284b4b7c23 */ /* 0x100fe2000801080e */
[----:B------:R-:W0:Y:S01]  /*2ee0*/  MUFU.EX2 R34, R34 ;  /* 0x0000002200227308 */ /* 0x000e220000000800 */
[----:B-1----:R-:W-:Y:S01]  /*2ef0*/  FADD.FTZ R20, R30, R33 ;  /* 0x000000211e147221 */ /* 0x002fe20000010000 */
[----:B------:R-:W-:Y:S01]  /*2f00*/  FADD.FTZ R18, R158, R29 ;  /* 0x0000001d9e127221 */ /* 0x000fe20000010000 */
[--C-:B------:R-:W-:Y:S01]  /*2f10*/  FFMA.FTZ R78, R78, UR40, -R14.reuse ;  /* 0x000000284e4e7c23 */ /* 0x100fe2000801080e */
[--C-:B------:R-:W-:Y:S01]  /*2f20*/  FFMA.FTZ R79, R79, UR40, -R14.reuse ;  /* 0x000000284f4f7c23 */ /* 0x100fe2000801080e */
[----:B------:R-:W-:Y:S01]  /*2f30*/  FFMA.FTZ R82, R82, UR40, -R14 ;  /* 0x0000002852527c23 */ /* 0x000fe2000801080e */
[----:B------:R-:W-:Y:S01]  /*2f40*/  FADD.FTZ R29, R15, R18 ;  /* 0x000000120f1d7221 */ /* 0x000fe20000010000 */
[----:B------:R-:W-:Y:S01]  /*2f50*/  FFMA.FTZ R83, R83, UR40, -R14 ;  /* 0x0000002853537c23 */ /* 0x000fe2000801080e */
[----:B------:R-:W1:Y:S01]  /*2f60*/  MUFU.EX2 R35, R35 ;  /* 0x0000002300237308 */ /* 0x000e620000000800 */
[----:B--2---:R-:W-:Y:S01]  /*2f70*/  FADD.FTZ R33, R31, R20 ;  /* 0x000000141f217221 */ /* 0x004fe20000010000 */
[----:B------:R-:W-:Y:S01]  /*2f80*/  FADD.FTZ R18, R12, R29 ;  /* 0x0000001d0c127221 */ /* 0x000fe20000010000 */
[--C-:B------:R-:W-:Y:S01]  /*2f90*/  FFMA.FTZ R86, R86, UR40, -R14.reuse ;  /* 0x0000002856567c23 */ /* 0x100fe2000801080e */
[----:B------:R-:W-:Y:S01]  /*2fa0*/  FFMA.FTZ R14, R87, UR40, -R14 ;  /* 0x00000028570e7c23 */ /* 0x000fe2000801080e */
[----:B------:R-:W-:Y:S01]  /*2fb0*/  F2FP.SATFINITE.E4M3.F32.PACK_AB_MERGE_C R10, R17, R10, RZ ;  /* 0x0000000a110a723e */ /* 0x000fe200048070ff */
[C---:B------:R-:W-:Y:S01]  /*2fc0*/  FADD.FTZ R29, R53.reuse, R18 ;  /* 0x00000012351d7221 */ /* 0x040fe20000010000 */
[----:B------:R-:W-:Y:S01]  /*2fd0*/  F2FP.SATFINITE.E4M3.F32.PACK_AB_MERGE_C R12, R53, R12, RZ ;  /* 0x0000000c350c723e */ /* 0x000fe200048070ff */
[----:B------:R-:W2:Y:S01]  /*2fe0*/  MUFU.EX2 R38, R38 ;  /* 0x0000002600267308 */ /* 0x000ea20000000800 */
[----:B0-----:R-:W-:Y:S01]  /*2ff0*/  FADD.FTZ R20, R34, R33 ;  /* 0x0000002122147221 */ /* 0x001fe20000010000 */
[----:B------:R-:W-:Y:S01]  /*3000*/  FADD.FTZ R18, R168, R29 ;  /* 0x0000001da8127221 */ /* 0x000fe20000010000 */
[----:B------:R-:W-:-:S02]  /*3010*/  F2FP.SATFINITE.E4M3.F32.PACK_AB_MERGE_C R30, R31, R30, RZ ;  /* 0x0000001e1f1e723e */ /* 0x000fc400048070ff */
[----:B------:R-:W-:Y:S01]  /*3020*/  F2FP.SATFINITE.E4M3.F32.PACK_AB_MERGE_C R156, R13, R156, R10 ;  /* 0x0000009c0d9c723e */ /* 0x000fe2000480700a */
[----:B------:R-:W-:Y:S01]  /*3030*/  FADD.FTZ R29, R19, R18 ;  /* 0x00000012131d7221 */ /* 0x000fe20000010000 */
[----:B------:R-:W-:Y:S01]  /*3040*/  F2FP.SATFINITE.E4M3.F32.PACK_AB_MERGE_C R158, R15, R158, R12 ;  /* 0x0000009e0f9e723e */ /* 0x000fe2000480700c */
[----:B------:R-:W0:Y:S01]  /*3050*/  MUFU.EX2 R39, R39 ;  /* 0x0000002700277308 */ /* 0x000e220000000800 */
[----:B-1----:R-:W-:Y:S01]  /*3060*/  FADD.FTZ R33, R35, R20 ;  /* 0x0000001423217221 */ /* 0x002fe20000010000 */
[----:B------:R-:W-:Y:S01]  /*3070*/  FADD.FTZ R18, R60, R29 ;  /* 0x0000001d3c127221 */ /* 0x000fe20000010000 */
[----:B------:R-:W-:Y:S02]  /*3080*/  F2FP.SATFINITE.E4M3.F32.PACK_AB_MERGE_C R60, R61, R60, RZ ;  /* 0x0000003c3d3c723e */ /* 0x000fe400048070ff */
[----:B------:R-:W-:Y:S01]  /*3090*/  F2FP.SATFINITE.E4M3.F32.PACK_AB_MERGE_C R153, R27, R26, R30 ;  /* 0x0000001a1b99723e */ /* 0x000fe2000480701e */
[----:B------:R-:W-:Y:S01]  /*30a0*/  FADD.FTZ R29, R61, R18 ;  /* 0x000000123d1d7221 */ /* 0x000fe20000010000 */
[----:B------:R-:W-:Y:S01]  /*30b0*/  F2FP.SATFINITE.E4M3.F32.PACK_AB_MERGE_C R168, R19, R168, R60 ;  /* 0x000000a813a8723e */ /* 0x000fe2000480703c */
[----:B------:R-:W1:Y:S01]  /*30c0*/  MUFU.EX2 R42, R42 ;  /* 0x0000002a002a7308 */ /* 0x000e620000000800 */
[----:B--2---:R-:W-:Y:S01]  /*30d0*/  FADD.FTZ R20, R38, R33 ;  /* 0x0000002126147221 */ /* 0x004fe20000010000 */
[----:B------:R-:W-:-:S06]  /*30e0*/  FADD.FTZ R18, R170, R29 ;  /* 0x0000001daa127221 */ /* 0x000fcc0000010000 */
[----:B------:R-:W2:Y:S01]  /*30f0*/  MUFU.EX2 R43, R43 ;  /* 0x0000002b002b7308 */ /* 0x000ea20000000800 */
[C---:B0-----:R-:W-:Y:S01]  /*3100*/  FADD.FTZ R33, R39.reuse, R20 ;  /* 0x0000001427217221 */ /* 0x041fe20000010000 */
[----:B------:R-:W-:-:S04]  /*3110*/  F2FP.SATFINITE.E4M3.F32.PACK_AB_MERGE_C R38, R39, R38, RZ ;  /* 0x000000262726723e */ /* 0x000fc800048070ff */
[----:B------:R-:W-:Y:S02]  /*3120*/  F2FP.SATFINITE.E4M3.F32.PACK_AB_MERGE_C R155, R35, R34, R38 ;  /* 0x00000022239b723e */ /* 0x000fe40004807026 */
[----:B------:R-:W0:Y:S01]  /*3130*/  MUFU.EX2 R46, R46 ;  /* 0x0000002e002e7308 */ /* 0x000e220000000800 */
[----:B-1----:R-:W-:-:S07]  /*3140*/  FADD.FTZ R20, R42, R33 ;  /* 0x000000212a147221 */ /* 0x002fce0000010000 */
[----:B------:R-:W1:Y:S01]  /*3150*/  MUFU.EX2 R47, R47 ;  /* 0x0000002f002f7308 */ /* 0x000e620000000800 */
[----:B--2---:R-:W-:-:S07]  /*3160*/  FADD.FTZ R33, R43, R20 ;  /* 0x000000142b217221 */ /* 0x004fce0000010000 */
[----:B------:R-:W2:Y:S01]  /*3170*/  MUFU.EX2 R50, R50 ;  /* 0x0000003200327308 */ /* 0x000ea20000000800 */
[----:B0-----:R-:W-:-:S07]  /*3180*/  FADD.FTZ R20, R46, R33 ;  /* 0x000000212e147221 */ /* 0x001fce0000010000 */
[----:B------:R-:W0:Y:S01]  /*3190*/  MUFU.EX2 R51, R51 ;  /* 0x0000003300337308 */ /* 0x000e220000000800 */
[C---:B-1----:R-:W-:Y:S01]  /*31a0*/  FADD.FTZ R33, R47.reuse, R20 ;  /* 0x000000142f217221 */ /* 0x042fe20000010000 */
[----:B------:R-:W-:-:S04]  /*31b0*/  F2FP.SATFINITE.E4M3.F32.PACK_AB_MERGE_C R46, R47, R46, RZ ;  /* 0x0000002e2f2e723e */ /* 0x000fc800048070ff */
[----:B------:R-:W-:Y:S02]  /*31c0*/  F2FP.SATFINITE.E4M3.F32.PACK_AB_MERGE_C R157, R43, R42, R46 ;  /* 0x0000002a2b9d723e */ /* 0x000fe4000480702e */
[----:B------:R-:W1:Y:S01]  /*31d0*/  MUFU.EX2 R54, R54 ;  /* 0x0000003600367308 */ /* 0x000e620000000800 */
[----:B--2---:R-:W-:-:S07]  /*31e0*/  FADD.FTZ R20, R50, R33 ;  /* 0x0000002132147221 */ /* 0x004fce0000010000 */
[----:B------:R-:W2:Y:S01]  /*31f0*/  MUFU.EX2 R55, R55 ;  /* 0x0000003700377308 */ /* 0x000ea20000000800 */
[----:B0-----:R-:W-:-:S07]  /*3200*/  FADD.FTZ R33, R51, R20 ;  /* 0x0000001433217221 */ /* 0x001fce0000010000 */
[----:B------:R-:W0:Y:S01]  /*3210*/  MUFU.EX2 R58, R58 ;  /* 0x0000003a003a7308 */ /* 0x000e220000000800 */
[----:B-1----:R-:W-:-:S07]  /*3220*/  FADD.FTZ R20, R54, R33 ;  /* 0x0000002136147221 */ /* 0x002fce0000010000 */
[----:B------:R-:W1:Y:S01]  /*3230*/  MUFU.EX2 R59, R59 ;  /* 0x0000003b003b7308 */ /* 0x000e620000000800 */
[C---:B--2---:R-:W-:Y:S01]  /*3240*/  FADD.FTZ R33, R55.reuse, R20 ;  /* 0x0000001437217221 */ /* 0x044fe20000010000 */
[----:B------:R-:W-:-:S04]  /*3250*/  F2FP.SATFINITE.E4M3.F32.PACK_AB_MERGE_C R54, R55, R54, RZ ;  /* 0x000000363736723e */ /* 0x000fc800048070ff */
[----:B------:R-:W-:Y:S02]  /*3260*/  F2FP.SATFINITE.E4M3.F32.PACK_AB_MERGE_C R159, R51, R50, R54 ;  /* 0x00000032339f723e */ /* 0x000fe40004807036 */
[----:B------:R-:W2:Y:S01]  /*3270*/  MUFU.EX2 R62, R62 ;  /* 0x0000003e003e7308 */ /* 0x000ea20000000800 */
[----:B0-----:R-:W-:-:S07]  /*3280*/  FADD.FTZ R20, R58, R33 ;  /* 0x000000213a147221 */ /* 0x001fce0000010000 */
[----:B------:R-:W0:Y:S01]  /*3290*/  MUFU.EX2 R63, R63 ;  /* 0x0000003f003f7308 */ /* 0x000e220000000800 */
[----:B-1----:R-:W-:-:S07]  /*32a0*/  FADD.FTZ R33, R59, R20 ;  /* 0x000000143b217221 */ /* 0x002fce0000010000 */
[----:B------:R-:W1:Y:S01]  /*32b0*/  MUFU.EX2 R66, R66 ;  /* 0x0000004200427308 */ /* 0x000e620000000800 */
[----:B--2---:R-:W-:-:S07]  /*32c0*/  FADD.FTZ R20, R62, R33 ;  /* 0x000000213e147221 */ /* 0x004fce0000010000 */
[----:B------:R-:W2:Y:S01]  /*32d0*/  MUFU.EX2 R21, R21 ;  /* 0x0000001500157308 */ /* 0x000ea20000000800 */
[----:B0-----:R-:W-:Y:S01]  /*32e0*/  FADD.FTZ R33, R63, R20 ;  /* 0x000000143f217221 */ /* 0x001fe20000010000 */
[----:B------:R-:W-:Y:S02]  /*32f0*/  F2FP.SATFINITE.E4M3.F32.PACK_AB_MERGE_C R20, R5, R4, RZ ;  /* 0x000000040514723e */ /* 0x000fe400048070ff */
[----:B------:R-:W-:Y:S02]  /*3300*/  F2FP.SATFINITE.E4M3.F32.PACK_AB_MERGE_C R62, R63, R62, RZ ;  /* 0x0000003e3f3e723e */ /* 0x000fe400048070ff */
[----:B------:R-:W-:Y:S02]  /*3310*/  F2FP.SATFINITE.E4M3.F32.PACK_AB_MERGE_C R152, R7, R152, R20 ;  /* 0x000000980798723e */ /* 0x000fe40004807014 */
[----:B------:R-:W0:Y:S01]  /*3320*/  MUFU.EX2 R67, R67 ;  /* 0x0000004300437308 */ /* 0x000e220000000800 */
[----:B-1----:R-:W-:Y:S01]  /*3330*/  FADD.FTZ R4, R66, R33 ;  /* 0x0000002142047221 */ /* 0x002fe20000010000 */
[----:B------:R-:W-:-:S06]  /*3340*/  F2FP.SATFINITE.E4M3.F32.PACK_AB_MERGE_C R169, R59, R58, R62 ;  /* 0x0000003a3ba9723e */ /* 0x000fcc000480703e */
[----:B------:R-:W1:Y:S01]  /*3350*/  MUFU.EX2 R70, R70 ;  /* 0x0000004600467308 */ /* 0x000e620000000800 */
[----:B--2---:R-:W-:Y:S01]  /*3360*/  FADD.FTZ R5, R21, R18 ;  /* 0x0000001215057221 */ /* 0x004fe20000010000 */
        /* <DEDUP_REMOVED lines=9> */
[C---:B0-----:R-:W-:Y:S01]  /*3400*/  FADD.FTZ R11, R71.reuse, R8 ;  /* 0x00000008470b7221 */ /* 0x041fe20000010000 */
[----:B------:R-:W-:-:S04]  /*3410*/  F2FP.SATFINITE.E4M3.F32.PACK_AB_MERGE_C R70, R71, R70, RZ ;  /* 0x000000464746723e */ /* 0x000fc800048070ff */
[----:B------:R-:W-:Y:S02]  /*3420*/  F2FP.SATFINITE.E4M3.F32.PACK_AB_MERGE_C R171, R67, R66, R70 ;  /* 0x0000004243ab723e */ /* 0x000fe40004807046 */
        /* <DEDUP_REMOVED lines=11> */
[----:B--2---:R-:W-:-:S07]  /*34e0*/  FADD.FTZ R5, R23, R4 ;  /* 0x0000000417057221 */ /* 0x004fce0000010000 */
[----:B------:R-:W2:Y:S01]  /*34f0*/  MUFU.EX2 R77, R77 ;  /* 0x0000004d004d7308 */ /* 0x000ea20000000800 */
[----:B0-----:R-:W-:-:S07]  /*3500*/  FADD.FTZ R8, R78, R11 ;  /* 0x0000000b4e087221 */ /* 0x001fce0000010000 */
[----:B------:R-:W0:Y:S01]  /*3510*/  MUFU.EX2 R79, R79 ;  /* 0x0000004f004f7308 */ /* 0x000e220000000800 */
[----:B-1----:R-:W-:-:S07]  /*3520*/  FADD.FTZ R4, R76, R5 ;  /* 0x000000054c047221 */ /* 0x002fce0000010000 */
[----:B------:R-:W1:Y:S01]  /*3530*/  MUFU.EX2 R174, R174 ;  /* 0x000000ae00ae7308 */ /* 0x000e620000000800 */
[C---:B--2---:R-:W-:Y:S01]  /*3540*/  F2FP.SATFINITE.E4M3.F32.PACK_AB_MERGE_C R76, R77.reuse, R76, RZ ;  /* 0x0000004c4d4c723e */ /* 0x044fe200048070ff */
[----:B------:R-:W-:-:S03]  /*3550*/  FADD.FTZ R77, R77, R4 ;  /* 0x000000044d4d7221 */ /* 0x000fc60000010000 */
[----:B------:R-:W-:-:S03]  /*3560*/  F2FP.SATFINITE.E4M3.F32.PACK_AB_MERGE_C R172, R23, R172, R76 ;  /* 0x000000ac17ac723e */ /* 0x000fc6000480704c */
        /* <DEDUP_REMOVED lines=13> */
[----:B--2---:R-:W-:Y:S01]  /*3640*/  FADD.FTZ R4, R84, R5 ;  /* 0x0000000554047221 */ /* 0x004fe20000010000 */
[----:B------:R-:W-:-:S03]  /*3650*/  F2FP.SATFINITE.E4M3.F32.PACK_AB_MERGE_C R84, R25, R84, RZ ;  /* 0x000000541954723e */ /* 0x000fc600048070ff */
[----:B------:R-:W-:Y:S01]  /*3660*/  FADD.FTZ R5, R25, R4 ;  /* 0x0000000419057221 */ /* 0x000fe20000010000 */
[----:B------:R-:W-:Y:S01]  /*3670*/  F2FP.SATFINITE.E4M3.F32.PACK_AB_MERGE_C R174, R81, R174, R84 ;  /* 0x000000ae51ae723e */ /* 0x000fe20004807054 */
[----:B0-----:R-:W-:Y:S01]  /*3680*/  FADD.FTZ R8, R86, R17 ;  /* 0x0000001156087221 */ /* 0x001fe20000010000 */
[----:B-1----:R-:W-:-:S03]  /*3690*/  F2FP.SATFINITE.E4M3.F32.PACK_AB_MERGE_C R86, R11, R86, RZ ;  /* 0x000000560b56723e */ /* 0x002fc600048070ff */
[----:B------:R-:W-:Y:S01]  /*36a0*/  FADD.FTZ R4, R11, R8 ;  /* 0x000000080b047221 */ /* 0x000fe20000010000 */
[----:B------:R-:W-:Y:S01]  /*36b0*/  F2FP.SATFINITE.E4M3.F32.PACK_AB_MERGE_C R175, R83, R82, R86 ;  /* 0x0000005253af723e */ /* 0x000fe20004807056 */
[----:B------:R-:W-:Y:S06]  /*36c0*/  @!P0 BRA `(.L_x_18) ;  /* 0x0000000000048947 */ /* 0x000fec0003800000 */
[----:B------:R-:W-:Y:S01]  /*36d0*/  BPT.TRAP 0x1 ;  /* 0x000000040000795c */ /* 0x000fe20000300000 */
.L_x_18:
[----:B------:R0:W1:Y:S01]  /*36e0*/  SYNCS.PHASECHK.TRANS64.TRYWAIT P1, [UR41+0x38850], R6 ;  /* 0x03885006ff0075a7 */ /* 0x0000620008020169 */
[----:B------:R-:W-:Y:S05]  /*36f0*/  @!P0 BRA `(.L_x_19) ;  /* 0x0000000000048947 */ /* 0x000fea0003800000 */
[----:B------:R-:W-:Y:S01]  /*3700*/  BPT.TRAP 0x1 ;  /* 0x000000040000795c */ /* 0x000fe20000300000 */
.L_x_19:
[----:B-1----:R-:W-:Y:S05]  /*3710*/  @P1 BRA `(.L_x_20) ;  /* 0x0000000000081947 */ /* 0x002fea0003800000 */
[----:B------:R-:W1:Y:S02]  /*3720*/  SYNCS.PHASECHK.TRANS64.TRYWAIT P1, [UR41+0x38850], R6 ;  /* 0x03885006ff0075a7 */ /* 0x000e640008020169 */
[----:B-1----:R-:W-:Y:S05]  /*3730*/  @!P1 BRA `(.L_x_21) ;  /* 0x000000bc00ec9947 */ /* 0x002fea0003800000 */
.L_x_20:
[----:B------:R2:W-:Y:S01]  /*3740*/  BAR.SYNC.DEFER_BLOCKING R2, 0x100 ;  /* 0x000400020000751d */ /* 0x0005e20000010000 */
[----:B------:R-:W-:-:S04]  /*3750*/  UIADD3 UR6, UR41, 0x400, URZ ;  /* 0x0000040029067890 */ /* 0x000fc8000fffe03f */
[----:B------:R-:W-:Y:S01]  /*3760*/  USHF.R.U32.HI UR6, URZ, 0x4, UR6 ;  /* 0x000000043f067899 */ /* 0x000fe20008011606 */
[----:B------:R-:W-:Y:S01]  /*3770*/  UMOV UR51, 0x40000040 ;  /* 0x4000004000337882 */ /* 0x000fe20000000000 */
[----:B------:R-:W-:Y:S02]  /*3780*/  UMOV UR7, 0x40000040 ;  /* 0x4000004000077882 */ /* 0x000fe40000000000 */
[----:B------:R-:W-:-:S04]  /*3790*/  ULOP3.LUT UR6, UR6, 0x3fff, URZ, 0xc0, !UPT ;  /* 0x00003fff06067892 */ /* 0x000fc8000f8ec03f */
[----:B------:R-:W-:-:S04]  /*37a0*/  ULOP3.LUT UR50, UR6, 0x10000, URZ, 0xfc, !UPT ;  /* 0x0001000006327892 */ /* 0x000fc8000f8efc3f */
[----:B------:R-:W-:Y:S01]  /*37b0*/  UIADD3 UR6, UR50, 0x2, URZ ;  /* 0x0000000232067890 */ /* 0x000fe2000fffe03f */
[----:B------:R-:W-:-:S06]  /*37c0*/  WARPGROUP.ARRIVE ;  /* 0x00000000000079c5 */ /* 0x000fcc0000000000 */
[----:B------:R-:W-:Y:S03]  /*37d0*/  QGMMA.64x256x32.F32.E4M3.E4M3 R24, R152, gdesc[UR48], RZ, !UPT, gsb0 ;  /* 0x03e0003098187df3 */ /* 0x000fe6000c0008ff */
[----:B------:R-:W3:Y:S01]  /*37e0*/  S2UR UR51, SR_CgaCtaId ;  /* 0x00000000003379c3 */ /* 0x000ee20000008800 */
[----:B------:R-:W-:Y:S02]  /*37f0*/  WARPGROUP.DEPBAR.LE gsb0, 0x0 ;  /* 0x00008000000079c5 */ /* 0x000fe40000010000 */
[----:B------:R-:W-:-:S15]  /*3800*/  WARPGROUP.ARRIVE ;  /* 0x00000000000079c5 */ /* 0x000fde0000000000 */
[----:B------:R-:W-:-:S07]  /*3810*/  NOP ;  /* 0x0000000000007918 */ /* 0x000fce0000000000 */
[----:B------:R-:W-:Y:S01]  /*3820*/  QGMMA.64x256x32.F32.E4M3.E4M3 R24, R156, gdesc[UR4], R24, gsb0 ;  /* 0x03e000049c187df3 */ /* 0x000fe20008000818 */
[----:B------:R-:W-:Y:S01]  /*3830*/  UIADD3 UR6, UR50, 0x4, URZ ;  /* 0x0000000432067890 */ /* 0x000fe2000fffe03f */
[----:B------:R-:W-:Y:S01]  /*3840*/  UMOV UR7, 0x40000040 ;  /* 0x4000004000077882 */ /* 0x000fe20000000000 */
[----:B------:R-:W-:Y:S02]  /*3850*/  WARPGROUP.DEPBAR.LE gsb0, 0x0 ;  /* 0x00008000000079c5 */ /* 0x000fe40000010000 */
[----:B------:R-:W-:-:S15]  /*3860*/  WARPGROUP.ARRIVE ;  /* 0x00000000000079c5 */ /* 0x000fde0000000000 */
[----:B------:R-:W-:-:S08]  /*3870*/  NOP ;  /* 0x0000000000007918 */ /* 0x000fd00000000000 */
[----:B------:R-:W-:Y:S01]  /*3880*/  QGMMA.64x256x32.F32.E4M3.E4M3 R24, R168, gdesc[UR4], R24, gsb0 ;  /* 0x03e00004a8187df3 */ /* 0x000fe20008000818 */
[----:B------:R-:W-:Y:S01]  /*3890*/  UIADD3 UR6, UR50, 0x6, URZ ;  /* 0x0000000632067890 */ /* 0x000fe2000fffe03f */
[----:B------:R-:W-:Y:S01]  /*38a0*/  UMOV UR7, 0x40000040 ;  /* 0x4000004000077882 */ /* 0x000fe20000000000 */
[----:B------:R-:W-:Y:S02]  /*38b0*/  WARPGROUP.DEPBAR.LE gsb0, 0x0 ;  /* 0x00008000000079c5 */ /* 0x000fe40000010000 */
[----:B------:R-:W-:-:S15]  /*38c0*/  WARPGROUP.ARRIVE ;  /* 0x00000000000079c5 */ /* 0x000fde0000000000 */
[----:B------:R-:W-:-:S08]  /*38d0*/  NOP ;  /* 0x0000000000007918 */ /* 0x000fd00000000000 */
[----:B------:R-:W-:Y:S03]  /*38e0*/  QGMMA.64x256x32.F32.E4M3.E4M3 R24, R172, gdesc[UR4], R24, gsb0 ;  /* 0x03e00004ac187df3 */ /* 0x000fe60008000818 */
[----:B------:R-:W-:Y:S02]  /*38f0*/  WARPGROUP.DEPBAR.LE gsb0, 0x0 ;  /* 0x00008000000079c5 */ /* 0x000fe40000010000 */
[----:B--23--:R-:W-:Y:S05]  /*3900*/  @!P0 BRA `(.L_x_22) ;  /* 0x0000000000048947 */ /* 0x00cfea0003800000 */
[----:B------:R-:W-:Y:S01]  /*3910*/  BPT.TRAP 0x1 ;  /* 0x000000040000795c */ /* 0x000fe20000300000 */
.L_x_22:
[----:B------:R-:W-:Y:S02]  /*3920*/  UIADD3 UR44, UR44, -0x2, URZ ;  /* 0xfffffffe2c2c7890 */ /* 0x000fe4000fffe03f */
[----:B------:R-:W-:Y:S02]  /*3930*/  UIADD3 UR6, UR41, 0x38860, URZ ;  /* 0x0003886029067890 */ /* 0x000fe4000fffe03f */
[----:B------:R-:W-:Y:S02]  /*3940*/  UISETP.GE.AND UP0, UPT, UR44, UR39, UPT ;  /* 0x000000272c00728c */ /* 0x000fe4000bf06270 */
[----:B------:R-:W-:-:S04]  /*3950*/  UPRMT UR6, UR51, 0x654, UR6 ;  /* 0x0000065433067896 */ /* 0x000fc80008000006 */
[----:B------:R-:W-:-:S05]  /*3960*/  PLOP3.LUT P1, PT, PT, PT, UP0, 0x80, 0x0 ;  /* 0x000000000000781c */ /* 0x000fca0003f2f008 */
[----:B------:R-:W-:Y:S08]  /*3970*/  SYNCS.ARRIVE.TRANS64.RED.A1T0 RZ, [UR6], RZ ;  /* 0x000000ffffff79a7 */ /* 0x000ff00008100406 */
[----:B------:R-:W-:Y:S05]  /*3980*/  @!P1 BRA `(.L_x_23) ;  /* 0x00000020009c9947 */ /* 0x000fea0003800000 */
[----:B-1----:R-:W-:Y:S01]  /*3990*/  IMAD.MOV.U32 R7, RZ, RZ, R164 ;  /* 0x000000ffff077224 */ /* 0x002fe200078e00a4 */
[----:B------:R-:W-:Y:S01]  /*39a0*/  UMOV UR43, URZ ;  /* 0x0000003f002b7c82 */ /* 0x000fe20008000000 */
[----:B0-----:R-:W-:Y:S01]  /*39b0*/  IMAD.MOV.U32 R6, RZ, RZ, R3 ;  /* 0x000000ffff067224 */ /* 0x001fe200078e0003 */
[----:B------:R-:W-:-:S06]  /*39c0*/  UMOV UR6, URZ ;  /* 0x0000003f00067c82 */ /* 0x000fcc0008000000 */
.L_x_34:
[----:B------:R-:W-:Y:S01]  /*39d0*/  UIADD3 UR6, UR6, 0x1, URZ ;  /* 0x0000000106067890 */ /* 0x000fe2000fffe03f */
[----:B0-----:R-:W-:Y:S01]  /*39e0*/  IMAD.U32 R0, RZ, RZ, UR44 ;  /* 0x0000002cff007e24 */ /* 0x001fe2000f8e00ff */
[----:B------:R-:W-:Y:S02]  /*39f0*/  UIADD3 UR44, UR44, -0x1, URZ ;  /* 0xffffffff2c2c7890 */ /* 0x000fe4000fffe03f */
[----:B------:R-:W-:Y:S02]  /*3a00*/  UISETP.NE.AND UP0, UPT, UR6, 0x2, UPT ;  /* 0x000000020600788c */ /* 0x000fe4000bf05270 */
[----:B------:R-:W-:Y:S02]  /*3a10*/  ISETP.GT.AND P1, PT, R0, UR39, PT ;  /* 0x0000002700007c0c */ /* 0x000fe4000bf24270 */
[----:B------:R-:W-:Y:S02]  /*3a20*/  USEL UR7, URZ, 0x1, UP0 ;  /* 0x000000013f077887 */ /* 0x000fe40008000000 */
[----:B------:R-:W-:-:S02]  /*3a30*/  USEL UR45, UR6, URZ, UP0 ;  /* 0x0000003f062d7287 */ /* 0x000fc40008000000 */
[----:B------:R-:W-:Y:S01]  /*3a40*/  ULOP3.LUT UR43, UR43, UR7, URZ, 0x3c, !UPT ;  /* 0x000000072b2b7292 */ /* 0x000fe2000f8e3c3f */
[----:B------:R-:W-:Y:S11]  /*3a50*/  @!P0 BRA `(.L_x_24) ;  /* 0x0000000000048947 */ /* 0x000ff60003800000 */
[----:B------:R-:W-:Y:S01]  /*3a60*/  BPT.TRAP 0x1 ;  /* 0x000000040000795c */ /* 0x000fe20000300000 */
.L_x_24:
[----:B------:R-:W-:Y:S01]  /*3a70*/  IMAD.U32 R0, RZ, RZ, UR43 ;  /* 0x0000002bff007e24 */ /* 0x000fe2000f8e00ff */
[----:B------:R-:W-:-:S04]  /*3a80*/  ULEA UR49, UR45, UR41, 0x3 ;  /* 0x000000292d317291 */ /* 0x000fc8000f8e183f */
[----:B------:R-:W-:-:S04]  /*3a90*/  SHF.L.U32 R0, R0, 0x1f, RZ ;  /* 0x0000001f00007819 */ /* 0x000fc800000006ff */
[----:B------:R-:W-:-:S13]  /*3aa0*/  R2UR UR52, R0 ;  /* 0x00000000003472ca */ /* 0x000fda00000e0000 */
[----:B------:R-:W-:-:S04]  /*3ab0*/  IMAD.U32 R0, RZ, RZ, UR52 ;  /* 0x00000034ff007e24 */ /* 0x000fc8000f8e00ff */
[----:B------:R0:W1:Y:S01]  /*3ac0*/  SYNCS.PHASECHK.TRANS64.TRYWAIT P2, [UR49+0x38830], R0 ;  /* 0x03883000ff0075a7 */ /* 0x0000620008040171 */
[----:B------:R-:W-:Y:S05]  /*3ad0*/  @!P0 BRA `(.L_x_25) ;  /* 0x0000000000048947 */ /* 0x000fea0003800000 */
[----:B------:R-:W-:Y:S01]  /*3ae0*/  BPT.TRAP 0x1 ;  /* 0x000000040000795c */ /* 0x000fe20000300000 */
.L_x_25:
[----:B-1----:R-:W-:Y:S05]  /*3af0*/  @P2 BRA `(.L_x_26) ;  /* 0x00000000000c2947 */ /* 0x002fea0003800000 */
[----:B0-----:R-:W-:-:S04]  /*3b00*/  IMAD.U32 R0, RZ, RZ, UR52 ;  /* 0x00000034ff007e24 */ /* 0x001fc8000f8e00ff */
[----:B------:R-:W0:Y:S02]  /*3b10*/  SYNCS.PHASECHK.TRANS64.TRYWAIT P2, [UR49+0x38830], R0 ;  /* 0x03883000ff0075a7 */ /* 0x000e240008040171 */
[----:B0-----:R-:W-:Y:S05]  /*3b20*/  @!P2 BRA `(.L_x_27) ;  /* 0x000000bc0008a947 */ /* 0x001fea0003800000 */
.L_x_26:
[----:B------:R-:W-:Y:S01]  /*3b30*/  ULEA UR30, UR45, UR48, 0xb ;  /* 0x000000302d1e7291 */ /* 0x000fe2000f8e583f */
[----:B------:R-:W-:Y:S01]  /*3b40*/  WARPGROUP.ARRIVE ;  /* 0x00000000000079c5 */ /* 0x000fe20000000000 */
[----:B------:R-:W-:Y:S01]  /*3b50*/  UMOV UR31, 0x40000040 ;  /* 0x40000040001f7882 */ /* 0x000fe20000000000 */
[----:B------:R-:W-:Y:S01]  /*3b60*/  UMOV UR27, 0x40000040 ;  /* 0x40000040001b7882 */ /* 0x000fe20000000000 */
[----:B------:R-:W-:Y:S01]  /*3b70*/  UIADD3 UR26, UR30, 0x2, URZ ;  /* 0x000000021e1a7890 */ /* 0x000fe2000fffe03f */
[----:B0-----:R-:W-:Y:S01]  /*3b80*/  IADD3 R0, -R16, 0xb, RZ ;  /* 0x0000000b10007810 */ /* 0x001fe20007ffe1ff */
[----:B------:R-:W-:Y:S01]  /*3b90*/  UIADD3 UR22, UR30, 0x4, URZ ;  /* 0x000000041e167890 */ /* 0x000fe2000fffe03f */
[----:B------:R-:W-:Y:S02]  /*3ba0*/  UMOV UR23, 0x40000040 ;  /* 0x4000004000177882 */ /* 0x000fe40000000000 */
[----:B------:R-:W-:Y:S01]  /*3bb0*/  QGMMA.64x128x32.F32.E4M3.E4M3 R152, gdesc[UR28], RZ, !UPT, gsb0 ;  /* 0x01e000001c9879f3 */ /* 0x000fe2000c0008ff */
[----:B------:R-:W-:Y:S01]  /*3bc0*/  UIADD3 UR18, UR30, 0x6, URZ ;  /* 0x000000061e127890 */ /* 0x000fe2000fffe03f */
[----:B------:R-:W-:Y:S01]  /*3bd0*/  UMOV UR19, 0x40000040 ;  /* 0x4000004000137882 */ /* 0x000fe20000000000 */
        /* <DEDUP_REMOVED lines=8> */
[----:B------:R-:W-:-:S02]  /*3c60*/  WARPGROUP.DEPBAR.LE gsb0, 0x0 ;  /* 0x00008000000079c5 */ /* 0x000fc40000010000 */
        /* <DEDUP_REMOVED lines=24> */
.L_x_28:
[----:B------:R-:W-:Y:S01]  /*3df0*/  FMNMX.FTZ R8, R152, R6, !PT ;  /* 0x0000000698087209 */ /* 0x000fe20007810000 */
[----:B------:R-:W-:Y:S01]  /*3e00*/  IMAD.U32 R12, RZ, RZ, UR40 ;  /* 0x00000028ff0c7e24 */ /* 0x000fe2000f8e00ff */
[----:B------:R-:W-:Y:S02]  /*3e10*/  UIADD3 UR6, UR49, 0x38840, URZ ;  /* 0x0003884031067890 */ /* 0x000fe4000fffe03f */
[----:B------:R-:W-:Y:S02]  /*3e20*/  FMNMX.FTZ R3, R153, R8, !PT ;  /* 0x0000000899037209 */ /* 0x000fe40007810000 */
[----:B------:R-:W-:Y:S02]  /*3e30*/  UPRMT UR6, UR51, 0x654, UR6 ;  /* 0x0000065433067896 */ /* 0x000fe40008000006 */
[----:B------:R-:W-:-:S04]  /*3e40*/  FMNMX.FTZ R8, R156, R3, !PT ;  /* 0x000000039c087209 */ /* 0x000fc80007810000 */
[----:B------:R-:W-:-:S03]  /*3e50*/  FMNMX.FTZ R3, R157, R8, !PT ;  /* 0x000000089d037209 */ /* 0x000fc60007810000 */
[----:B------:R-:W-:Y:S01]  /*3e60*/  SYNCS.ARRIVE.TRANS64.RED.A1T0 RZ, [UR6], RZ ;  /* 0x000000ffffff79a7 */ /* 0x000fe20008100406 */
[----:B------:R-:W-:-:S04]  /*3e70*/  FMNMX.FTZ R8, R160, R3, !PT ;  /* 0x00000003a0087209 */ /* 0x000fc80007810000 */
        /* <DEDUP_REMOVED lines=26> */
[----:B------:R-:W-:-:S05]  /*4020*/  FMNMX.FTZ R10, R213, R8, !PT ;  /* 0x00000008d50a7209 */ /* 0x000fca0007810000 */
[----:B------:R-:W1:Y:S02]  /*4030*/  SHFL.BFLY PT, R3, R10, 0x2, 0x1f ;  /* 0x0c401f000a037f89 */ /* 0x000e6400000e0000 */
[----:B-1----:R-:W-:-:S05]  /*4040*/  FMNMX.FTZ R11, R10, R3, !PT ;  /* 0x000000030a0b7209 */ /* 0x002fca0007810000 */
[----:B------:R-:W1:Y:S02]  /*4050*/  SHFL.BFLY PT, R8, R11, 0x1, 0x1f ;  /* 0x0c201f000b087f89 */ /* 0x000e6400000e0000 */
[----:B-1----:R-:W-:-:S05]  /*4060*/  FMNMX.FTZ R3, R11, R8, !PT ;  /* 0x000000080b037209 */ /* 0x002fca0007810000 */
[----:B------:R-:W-:-:S04]  /*4070*/  FADD.FTZ R6, -R3, R6 ;  /* 0x0000000603067221 */ /* 0x000fc80000010100 */
[----:B------:R-:W-:Y:S01]  /*4080*/  FMUL.FTZ R8, R6, UR40 ;  /* 0x0000002806087c20 */ /* 0x000fe20008410000 */
[----:B------:R-:W-:-:S01]  /*4090*/  FFMA.FTZ R6, R3, R12, -8 ;  /* 0xc100000003067423 */ /* 0x000fc2000001000c */
[----:B------:R-:W-:-:S03]  /*40a0*/  FMNMX.FTZ R12, R154, R7, !PT ;  /* 0x000000079a0c7209 */ /* 0x000fc60007810000 */
[--C-:B------:R-:W-:Y:S01]  /*40b0*/  FFMA.FTZ R11, R160, UR40, -R6.reuse ;  /* 0x00000028a00b7c23 */ /* 0x100fe20008010806 */
[----:B------:R-:W-:Y:S01]  /*40c0*/  FMNMX.FTZ R15, R155, R12, !PT ;  /* 0x0000000c9b0f7209 */ /* 0x000fe20007810000 */
[--C-:B------:R-:W-:Y:S01]  /*40d0*/  FFMA.FTZ R164, R164, UR40, -R6.reuse ;  /* 0x00000028a4a47c23 */ /* 0x100fe20008010806 */
[----:B------:R-:W-:-:S01]  /*40e0*/  FFMA.FTZ R19, R165, UR40, -R6 ;  /* 0x00000028a5137c23 */ /* 0x000fc20008010806 */
        /* <DEDUP_REMOVED lines=12> */
[----:B------:R1:W-:Y:S01]  /*41b0*/  MUFU.EX2 R12, R161 ;  /* 0x000000a1000c7308 */ /* 0x0003e20000000800 */
[----:B------:R-:W-:Y:S01]  /*41c0*/  FMNMX.FTZ R15, R163, R14, !PT ;  /* 0x0000000ea30f7209 */ /* 0x000fe20007810000 */
[--C-:B------:R-:W-:Y:S01]  /*41d0*/  FFMA.FTZ R22, R172, UR40, -R6.reuse ;  /* 0x00000028ac167c23 */ /* 0x100fe20008010806 */
[----:B------:R-:W-:-:S01]  /*41e0*/  FFMA.FTZ R153, R173, UR40, -R6 ;  /* 0x00000028ad997c23 */ /* 0x000fc20008010806 */
[--C-:B------:R-:W-:Y:S01]  /*41f0*/  FFMA.FTZ R157, R180, UR40, -R6.reuse ;  /* 0x00000028b49d7c23 */ /* 0x100fe20008010806 */
[----:B------:R-:W-:Y:S01]  /*4200*/  FMNMX.FTZ R18, R166, R15, !PT ;  /* 0x0000000fa6127209 */ /* 0x000fe20007810000 */
[--C-:B------:R-:W-:Y:S01]  /*4210*/  FFMA.FTZ R180, R189, UR40, -R6.reuse ;  /* 0x00000028bdb47c23 */ /* 0x100fe20008010806 */
[----:B------:R-:W-:-:S01]  /*4220*/  FFMA.FTZ R173, R196, UR40, -R6 ;  /* 0x00000028c4ad7c23 */ /* 0x000fc20008010806 */
[----:B------:R-:W-:Y:S01]  /*4230*/  MUFU.EX2 R14, R164 ;  /* 0x000000a4000e7308 */ /* 0x000fe20000000800 */
[----:B------:R-:W-:Y:S01]  /*4240*/  FMNMX.FTZ R15, R167, R18, !PT ;  /* 0x00000012a70f7209 */ /* 0x000fe20007810000 */
[--C-:B-1----:R-:W-:Y:S01]  /*4250*/  FFMA.FTZ R161, R200, UR40, -R6.reuse ;  /* 0x00000028c8a17c23 */ /* 0x102fe20008010806 */
[----:B------:R-:W-:-:S01]  /*4260*/  FFMA.FTZ R172, R201, UR40, -R6 ;  /* 0x00000028c9ac7c23 */ /* 0x000fc20008010806 */
[----:B------:R-:W-:Y:S01]  /*4270*/  FFMA.FTZ R212, R212, UR40, -R6 ;  /* 0x00000028d4d47c23 */ /* 0x000fe20008010806 */
[----:B------:R-:W-:-:S03]  /*4280*/  FMNMX.FTZ R18, R170, R15, !PT ;  /* 0x0000000faa127209 */ /* 0x000fc60007810000 */
[----:B------:R-:W1:Y:S01]  /*4290*/  MUFU.EX2 R8, R8 ;  /* 0x0000000800087308 */ /* 0x000e620000000800 */
[----:B------:R-:W-:-:S04]  /*42a0*/  FMNMX.FTZ R15, R171, R18, !PT ;  /* 0x00000012ab0f7209 */ /* 0x000fc80007810000 */
[----:B------:R-:W-:Y:S01]  /*42b0*/  FMNMX.FTZ R18, R174, R15, !PT ;  /* 0x0000000fae127209 */ /* 0x000fe20007810000 */
[----:B------:R-:W-:-:S01]  /*42c0*/  FFMA.FTZ R15, R169, UR40, -R6 ;  /* 0x00000028a90f7c23 */ /* 0x000fc20008010806 */
[--C-:B------:R-:W-:Y:S01]  /*42d0*/  FFMA.FTZ R169, R188, UR40, -R6.reuse ;  /* 0x00000028bca97c23 */ /* 0x100fe20008010806 */
[----:B------:R-:W-:-:S01]  /*42e0*/  FFMA.FTZ R188, R205, UR40, -R6 ;  /* 0x00000028cdbc7c23 */ /* 0x000fc20008010806 */
[----:B------:R-:W-:Y:S01]  /*42f0*/  FMNMX.FTZ R17, R175, R18, !PT ;  /* 0x00000012af117209 */ /* 0x000fe20007810000 */
[----:B------:R-:W2:Y:S03]  /*4300*/  MUFU.EX2 R9, R9 ;  /* 0x0000000900097308 */ /* 0x000ea60000000800 */
[----:B------:R-:W-:-:S04]  /*4310*/  FMNMX.FTZ R18, R178, R17, !PT ;  /* 0x00000011b2127209 */ /* 0x000fc80007810000 */
[----:B------:R-:W-:Y:S01]  /*4320*/  FMNMX.FTZ R17, R179, R18, !PT ;  /* 0x00000012b3117209 */ /* 0x000fe20007810000 */
[----:B------:R-:W3:Y:S01]  /*4330*/  MUFU.EX2 R152, R152 ;  /* 0x0000009800987308 */ /* 0x000ee20000000800 */
[-C--:B-1----:R-:W-:Y:S01]  /*4340*/  FMUL.FTZ R24, R24, R8.reuse ;  /* 0x0000000818187220 */ /* 0x082fe20000410000 */
[-C--:B------:R-:W-:Y:S01]  /*4350*/  FMUL.FTZ R25, R25, R8.reuse ;  /* 0x0000000819197220 */ /* 0x080fe20000410000 */
[----:B------:R-:W-:Y:S01]  /*4360*/  FMNMX.FTZ R18, R182, R17, !PT ;  /* 0x00000011b6127209 */ /* 0x000fe20007810000 */
[-C--:B------:R-:W-:Y:S01]  /*4370*/  FMUL.FTZ R28, R28, R8.reuse ;  /* 0x000000081c1c7220 */ /* 0x080fe20000410000 */
[-C--:B------:R-:W-:Y:S01]  /*4380*/  FMUL.FTZ R29, R29, R8.reuse ;  /* 0x000000081d1d7220 */ /* 0x080fe20000410000 */
[----:B------:R-:W-:Y:S01]  /*4390*/  FMUL.FTZ R32, R32, R8 ;  /* 0x0000000820207220 */ /* 0x000fe20000410000 */
[----:B------:R-:W-:Y:S01]  /*43a0*/  FMNMX.FTZ R17, R183, R18, !PT ;  /* 0x00000012b7117209 */ /* 0x000fe20007810000 */
[----:B------:R-:W1:Y:S01]  /*43b0*/  MUFU.EX2 R10, R10 ;  /* 0x0000000a000a7308 */ /* 0x000e620000000800 */
[----:B--2---:R-:W-:-:S01]  /*43c0*/  FFMA.FTZ R5, R8, R5, R9 ;  /* 0x0000000508057223 */ /* 0x004fc20000010009 */
[----:B------:R-:W-:Y:S01]  /*43d0*/  FMUL.FTZ R33, R33, R8 ;  /* 0x0000000821217220 */ /* 0x000fe20000410000 */
[----:B------:R-:W-:Y:S01]  /*43e0*/  FMNMX.FTZ R18, R186, R17, !PT ;  /* 0x00000011ba127209 */ /* 0x000fe20007810000 */
[--C-:B------:R-:W-:Y:S01]  /*43f0*/  FFMA.FTZ R17, R176, UR40, -R6.reuse ;  /* 0x00000028b0117c23 */ /* 0x100fe20008010806 */
[----:B------:R-:W-:-:S01]  /*4400*/  FFMA.FTZ R176, R209, UR40, -R6 ;  /* 0x00000028d1b07c23 */ /* 0x000fc20008010806 */
[----:B------:R-:W-:Y:S01]  /*4410*/  FMUL.FTZ R36, R36, R8 ;  /* 0x0000000824247220 */ /* 0x000fe20000410000 */
[----:B------:R-:W-:Y:S01]  /*4420*/  FMNMX.FTZ R21, R187, R18, !PT ;  /* 0x00000012bb157209 */ /* 0x000fe20007810000 */
[----:B------:R-:W2:Y:S01]  /*4430*/  MUFU.EX2 R13, R13 ;  /* 0x0000000d000d7308 */ /* 0x000ea20000000800 */
[-C--:B------:R-:W-:Y:S01]  /*4440*/  FMUL.FTZ R37, R37, R8.reuse ;  /* 0x0000000825257220 */ /* 0x080fe20000410000 */
[-C--:B------:R-:W-:Y:S01]  /*4450*/  FMUL.FTZ R40, R40, R8.reuse ;  /* 0x0000000828287220 */ /* 0x080fe20000410000 */
[----:B------:R-:W-:Y:S01]  /*4460*/  FMNMX.FTZ R18, R190, R21, !PT ;  /* 0x00000015be127209 */ /* 0x000fe20007810000 */
[-C--:B------:R-:W-:Y:S01]  /*4470*/  FMUL.FTZ R41, R41, R8.reuse ;  /* 0x0000000829297220 */ /* 0x080fe20000410000 */
[-C--:B------:R-:W-:Y:S01]  /*4480*/  FMUL.FTZ R44, R44, R8.reuse ;  /* 0x000000082c2c7220 */ /* 0x080fe20000410000 */
[----:B------:R-:W-:Y:S01]  /*4490*/  FMUL.FTZ R45, R45, R8 ;  /* 0x000000082d2d7220 */ /* 0x000fe20000410000 */
[----:B------:R-:W-:Y:S01]  /*44a0*/  FMNMX.FTZ R21, R191, R18, !PT ;  /* 0x00000012bf157209 */ /* 0x000fe20007810000 */
[----:B------:R-:W4:Y:S01]  /*44b0*/  MUFU.EX2 R11, R11 ;  /* 0x0000000b000b7308 */ /* 0x000f220000000800 */
[-C--:B------:R-:W-:Y:S01]  /*44c0*/  FMUL.FTZ R48, R48, R8.reuse ;  /* 0x0000000830307220 */ /* 0x080fe20000410000 */
[-C--:B------:R-:W-:Y:S01]  /*44d0*/  FMUL.FTZ R49, R49, R8.reuse ;  /* 0x0000000831317220 */ /* 0x080fe20000410000 */
[----:B------:R-:W-:Y:S01]  /*44e0*/  FMNMX.FTZ R20, R194, R21, !PT ;  /* 0x00000015c2147209 */ /* 0x000fe20007810000 */
[-C--:B------:R-:W-:Y:S01]  /*44f0*/  FMUL.FTZ R52, R52, R8.reuse ;  /* 0x0000000834347220 */ /* 0x080fe20000410000 */
[-C--:B------:R-:W-:Y:S01]  /*4500*/  FMUL.FTZ R53, R53, R8.reuse ;  /* 0x0000000835357220 */ /* 0x080fe20000410000 */
[----:B------:R-:W-:Y:S01]  /*4510*/  FMUL.FTZ R56, R56, R8 ;  /* 0x0000000838387220 */ /* 0x000fe20000410000 */
[----:B------:R-:W-:Y:S01]  /*4520*/  FMNMX.FTZ R21, R195, R20, !PT ;  /* 0x00000014c3157209 */ /* 0x000fe20007810000 */
[----:B------:R5:W-:Y:S01]  /*4530*/  MUFU.EX2 R18, R177 ;  /* 0x000000b100127308 */ /* 0x000be20000000800 */
[-C--:B------:R-:W-:Y:S01]  /*4540*/  FMUL.FTZ R57, R57, R8.reuse ;  /* 0x0000000839397220 */ /* 0x080fe20000410000 */
[-C--:B------:R-:W-:Y:S01]  /*4550*/  FMUL.FTZ R60, R60, R8.reuse ;  /* 0x000000083c3c7220 */ /* 0x080fe20000410000 */
[----:B------:R-:W-:Y:S01]  /*4560*/  FMNMX.FTZ R20, R198, R21, !PT ;  /* 0x00000015c6147209 */ /* 0x000fe20007810000 */
[-C--:B------:R-:W-:Y:S01]  /*4570*/  FMUL.FTZ R61, R61, R8.reuse ;  /* 0x000000083d3d7220 */ /* 0x080fe20000410000 */
[-C--:B------:R-:W-:Y:S01]  /*4580*/  FMUL.FTZ R64, R64, R8.reuse ;  /* 0x0000000840407220 */ /* 0x080fe20000410000 */
[----:B------:R-:W-:Y:S01]  /*4590*/  FMUL.FTZ R65, R65, R8 ;  /* 0x0000000841417220 */ /* 0x000fe20000410000 */
[----:B------:R-:W-:Y:S01]  /*45a0*/  FMNMX.FTZ R21, R199, R20, !PT ;  /* 0x00000014c7157209 */ /* 0x000fe20007810000 */
[----:B------:R-:W-:Y:S01]  /*45b0*/  MUFU.EX2 R19, R19 ;  /* 0x0000001300137308 */ /* 0x000fe20000000800 */
[----:B-----5:R-:W-:-:S01]  /*45c0*/  FFMA.FTZ R177, R204, UR40, -R6 ;  /* 0x00000028ccb17c23 */ /* 0x020fc20008010806 */
[-C--:B------:R-:W-:Y:S01]  /*45d0*/  FMUL.FTZ R68, R68, R8.reuse ;  /* 0x0000000844447220 */ /* 0x080fe20000410000 */
[----:B------:R-:W-:Y:S01]  /*45e0*/  FMNMX.FTZ R20, R202, R21, !PT ;  /* 0x00000015ca147209 */ /* 0x000fe20007810000 */
[-C--:B------:R-:W-:Y:S01]  /*45f0*/  FMUL.FTZ R69, R69, R8.reuse ;  /* 0x0000000845457220 */ /* 0x080fe20000410000 */
[-C--:B------:R-:W-:Y:S01]  /*4600*/  FMUL.FTZ R72, R72, R8.reuse ;  /* 0x0000000848487220 */ /* 0x080fe20000410000 */
[----:B------:R-:W-:Y:S01]  /*4610*/  FMUL.FTZ R73, R73, R8 ;  /* 0x0000000849497220 */ /* 0x000fe20000410000 */
[----:B------:R-:W-:Y:S01]  /*4620*/  FMNMX.FTZ R21, R203, R20, !PT ;  /* 0x00000014cb157209 */ /* 0x000fe20007810000 */
[----:B------:R-:W-:Y:S01]  /*4630*/  MUFU.EX2 R156, R156 ;  /* 0x0000009c009c7308 */ /* 0x000fe20000000800 */
[-C--:B------:R-:W-:Y:S01]  /*4640*/  FMUL.FTZ R76, R76, R8.reuse ;  /* 0x000000084c4c7220 */ /* 0x080fe20000410000 */
[----:B------:R-:W-:Y:S01]  /*4650*/  FMUL.FTZ R77, R77, R8 ;  /* 0x000000084d4d7220 */ /* 0x000fe20000410000 */
[----:B------:R-:W-:Y:S01]  /*4660*/  FMNMX.FTZ R160, R206, R21, !PT ;  /* 0x00000015cea07209 */ /* 0x000fe20007810000 */
[----:B------:R-:W-:Y:S01]  /*4670*/  FFMA.FTZ R21, R185, UR40, -R6 ;  /* 0x00000028b9157c23 */ /* 0x000fe20008010806 */
[----:B------:R-:W-:-:S02]  /*4680*/  IMAD.U32 R185, RZ, RZ, UR40 ;  /* 0x00000028ffb97e24 */ /* 0x000fc4000f8e00ff */
        /* <DEDUP_REMOVED lines=12> */
[----:B------:R-:W-:Y:S01]  /*4750*/  FMUL.FTZ R92, R92, R8 ;  /* 0x000000085c5c7220 */ /* 0x000fe20000410000 */
[----:B------:R-:W-:Y:S01]  /*4760*/  FMNMX.FTZ R160, R214, R23, !PT ;  /* 0x00000017d6a07209 */ /* 0x000fe20007810000 */
[--C-:B------:R-:W-:Y:S01]  /*4770*/  FFMA.FTZ R23, R192, UR40, -R6.reuse ;  /* 0x00000028c0177c23 */ /* 0x100fe20008010806 */
[----:B------:R-:W-:-:S01]  /*4780*/  FFMA.FTZ R192, R213, UR40, -R6 ;  /* 0x00000028d5c07c23 */ /* 0x000fc20008010806 */
[----:B------:R-:W-:Y:S01]  /*4790*/  FMUL.FTZ R93, R93, R8 ;  /* 0x000000085d5d7220 */ /* 0x000fe20000410000 */
[----:B------:R-:W-:Y:S01]  /*47a0*/  FMNMX.FTZ R164, R215, R160, !PT ;  /* 0x000000a0d7a47209 */ /* 0x000fe20007810000 */
[--C-:B------:R-:W-:Y:S01]  /*47b0*/  FFMA.FTZ R160, R193, UR40, -R6.reuse ;  /* 0x00000028c1a07c23 */ /* 0x100fe20008010806 */
[----:B------:R-:W-:Y:S01]  /*47c0*/  MUFU.EX2 R22, R22 ;  /* 0x0000001600167308 */ /* 0x000fe20000000800 */
[-C--:B------:R-:W-:Y:S01]  /*47d0*/  FMUL.FTZ R96, R96, R8.reuse ;  /* 0x0000000860607220 */ /* 0x080fe20000410000 */
[-C--:B------:R-:W-:Y:S01]  /*47e0*/  FMUL.FTZ R97, R97, R8.reuse ;  /* 0x0000000861617220 */ /* 0x080fe20000410000 */
[----:B------:R-:W5:Y:S01]  /*47f0*/  SHFL.BFLY PT, R165, R164, 0x2, 0x1f ;  /* 0x0c401f00a4a57f89 */ /* 0x000f6200000e0000 */
[-C--:B------:R-:W-:Y:S01]  /*4800*/  FMUL.FTZ R100, R100, R8.reuse ;  /* 0x0000000864647220 */ /* 0x080fe20000410000 */
[-C--:B------:R-:W-:Y:S01]  /*4810*/  FMUL.FTZ R101, R101, R8.reuse ;  /* 0x0000000865657220 */ /* 0x080fe20000410000 */
[-C--:B------:R-:W-:Y:S01]  /*4820*/  FMUL.FTZ R104, R104, R8.reuse ;  /* 0x0000000868687220 */ /* 0x080fe20000410000 */
[-C--:B------:R-:W-:Y:S01]  /*4830*/  FMUL.FTZ R105, R105, R8.reuse ;  /* 0x0000000869697220 */ /* 0x080fe20000410000 */
[----:B------:R-:W-:Y:S01]  /*4840*/  MUFU.EX2 R153, R153 ;  /* 0x0000009900997308 */ /* 0x000fe20000000800 */
[-C--:B------:R-:W-:Y:S01]  /*4850*/  FMUL.FTZ R108, R108, R8.reuse ;  /* 0x000000086c6c7220 */ /* 0x080fe20000410000 */
[-C--:B------:R-:W-:Y:S01]  /*4860*/  FMUL.FTZ R109, R109, R8.reuse ;  /* 0x000000086d6d7220 */ /* 0x080fe20000410000 */
[-C--:B------:R-:W-:Y:S01]  /*4870*/  FMUL.FTZ R112, R112, R8.reuse ;  /* 0x0000000870707220 */ /* 0x080fe20000410000 */
        /* <DEDUP_REMOVED lines=15> */
[----:B-----5:R-:W-:Y:S01]  /*4970*/  FMNMX.FTZ R181, R164, R165, !PT ;  /* 0x000000a5a4b57209 */ /* 0x020fe20007810000 */
[----:B------:R-:W-:Y:S01]  /*4980*/  FFMA.FTZ R165, R208, UR40, -R6 ;  /* 0x00000028d0a57c23 */ /* 0x000fe20008010806 */
[-C--:B------:R-:W-:Y:S01]  /*4990*/  FMUL.FTZ R140, R140, R8.reuse ;  /* 0x000000088c8c7220 */ /* 0x080fe20000410000 */
[-C--:B------:R-:W-:Y:S01]  /*49a0*/  FMUL.FTZ R141, R141, R8.reuse ;  /* 0x000000088d8d7220 */ /* 0x080fe20000410000 */
[-C--:B------:R-:W-:Y:S01]  /*49b0*/  FMUL.FTZ R144, R144, R8.reuse ;  /* 0x0000000890907220 */ /* 0x080fe20000410000 */
[----:B------:R-:W5:Y:S01]  /*49c0*/  SHFL.BFLY PT, R164, R181, 0x1, 0x1f ;  /* 0x0c201f00b5a47f89 */ /* 0x000f6200000e0000 */
[----:B------:R-:W-:Y:S01]  /*49d0*/  MUFU.EX2 R168, R168 ;  /* 0x000000a800a87308 */ /* 0x000fe20000000800 */
[-C--:B------:R-:W-:Y:S01]  /*49e0*/  FMUL.FTZ R145, R145, R8.reuse ;  /* 0x0000000891917220 */ /* 0x080fe20000410000 */
[-C--:B------:R-:W-:Y:S01]  /*49f0*/  FMUL.FTZ R148, R148, R8.reuse ;  /* 0x0000000894947220 */ /* 0x080fe20000410000 */
[----:B------:R-:W-:-:S05]  /*4a00*/  FMUL.FTZ R149, R149, R8 ;  /* 0x0000000895957220 */ /* 0x000fca0000410000 */
[----:B------:R-:W-:Y:S08]  /*4a10*/  MUFU.EX2 R21, R21 ;  /* 0x0000001500157308 */ /* 0x000ff00000000800 */
[----:B------:R-:W-:Y:S01]  /*4a20*/  MUFU.EX2 R169, R169 ;  /* 0x000000a900a97308 */ /* 0x000fe20000000800 */
[----:B-----5:R-:W-:-:S07]  /*4a30*/  FMNMX.FTZ R164, R181, R164, !PT ;  /* 0x000000a4b5a47209 */ /* 0x020fce0007810000 */
[----:B------:R-:W-:Y:S01]  /*4a40*/  MUFU.EX2 R180, R180 ;  /* 0x000000b400b47308 */ /* 0x000fe20000000800 */
[----:B------:R-:W-:-:S04]  /*4a50*/  FADD.FTZ R6, -R164, R7 ;  /* 0x00000007a4067221 */ /* 0x000fc80000010100 */
[----:B------:R-:W-:Y:S01]  /*4a60*/  FMUL.FTZ R7, R6, UR40 ;  /* 0x0000002806077c20 */ /* 0x000fe20008410000 */
[----:B------:R-:W-:-:S02]  /*4a70*/  FFMA.FTZ R6, R164, R185, -8 ;  /* 0xc1000000a4067423 */ /* 0x000fc400000100b9 */
[----:B------:R-:W-:Y:S02]  /*4a80*/  MUFU.EX2 R23, R23 ;  /* 0x0000001700177308 */ /* 0x000fe40000000800 */
[----:B------:R-:W-:-:S01]  /*4a90*/  FFMA.FTZ R154, R154, UR40, -R6 ;  /* 0x000000289a9a7c23 */ /* 0x000fc20008010806 */
[--C-:B------:R-:W-:Y:S01]  /*4aa0*/  FFMA.FTZ R155, R155, UR40, -R6.reuse ;  /* 0x000000289b9b7c23 */ /* 0x100fe20008010806 */
[----:B------:R-:W-:-:S01]  /*4ab0*/  FFMA.FTZ R185, R158, UR40, -R6 ;  /* 0x000000289eb97c23 */ /* 0x000fc20008010806 */
[--C-:B------:R-:W-:Y:S01]  /*4ac0*/  FFMA.FTZ R196, R159, UR40, -R6.reuse ;  /* 0x000000289fc47c23 */ /* 0x100fe20008010806 */
[----:B------:R-:W-:-:S02]  /*4ad0*/  FFMA.FTZ R158, R162, UR40, -R6 ;  /* 0x00000028a29e7c23 */ /* 0x000fc40008010806 */
[----:B------:R-:W-:Y:S01]  /*4ae0*/  MUFU.EX2 R7, R7 ;  /* 0x0000000700077308 */ /* 0x000fe20000000800 */
[----:B------:R-:W-:-:S01]  /*4af0*/  FFMA.FTZ R159, R163, UR40, -R6 ;  /* 0x00000028a39f7c23 */ /* 0x000fc20008010806 */
[--C-:B------:R-:W-:Y:S01]  /*4b00*/  FFMA.FTZ R189, R166, UR40, -R6.reuse ;  /* 0x00000028a6bd7c23 */ /* 0x100fe20008010806 */
[----:B------:R-:W-:-:S01]  /*4b10*/  FFMA.FTZ R166, R178, UR40, -R6 ;  /* 0x00000028b2a67c23 */ /* 0x000fc20008010806 */
[--C-:B------:R-:W-:Y:S01]  /*4b20*/  FFMA.FTZ R178, R182, UR40, -R6.reuse ;  /* 0x00000028b6b27c23 */ /* 0x100fe20008010806 */
[----:B------:R-:W-:-:S01]  /*4b30*/  FFMA.FTZ R200, R167, UR40, -R6 ;  /* 0x00000028a7c87c23 */ /* 0x000fc20008010806 */
[----:B------:R-:W-:Y:S01]  /*4b40*/  FFMA.FTZ R167, R179, UR40, -R6 ;  /* 0x00000028b3a77c23 */ /* 0x000fe20008010806 */
[----:B---3--:R-:W-:-:S01]  /*4b50*/  FADD.FTZ R179, R152, R5 ;  /* 0x0000000598b37221 */ /* 0x008fc20000010000 */
[----:B------:R-:W3:Y:S01]  /*4b60*/  MUFU.EX2 R154, R154 ;  /* 0x0000009a009a7308 */ /* 0x000ee20000000800 */
[----:B------:R-:W-:-:S01]  /*4b70*/  FFMA.FTZ R162, R170, UR40, -R6 ;  /* 0x00000028aaa27c23 */ /* 0x000fc20008010806 */
[--C-:B------:R-:W-:Y:S01]  /*4b80*/  FFMA.FTZ R170, R174, UR40, -R6.reuse ;  /* 0x00000028aeaa7c23 */ /* 0x100fe20008010806 */
[----:B------:R-:W-:-:S01]  /*4b90*/  FFMA.FTZ R174, R186, UR40, -R6 ;  /* 0x00000028baae7c23 */ /* 0x000fc20008010806 */
[----:B-1----:R-:W-:Y:S01]  /*4ba0*/  FADD.FTZ R186, R10, R179 ;  /* 0x000000b30aba7221 */ /* 0x002fe20000010000 */
[----:B------:R-:W-:-:S01]  /*4bb0*/  FFMA.FTZ R163, R171, UR40, -R6 ;  /* 0x00000028aba37c23 */ /* 0x000fc20008010806 */
[--C-:B------:R-:W-:Y:S01]  /*4bc0*/  FFMA.FTZ R171, R175, UR40, -R6.reuse ;  /* 0x00000028afab7c23 */ /* 0x100fe20008010806 */
[----:B------:R-:W-:-:S01]  /*4bd0*/  FFMA.FTZ R175, R187, UR40, -R6 ;  /* 0x00000028bbaf7c23 */ /* 0x000fc20008010806 */
[----:B------:R-:W1:Y:S01]  /*4be0*/  MUFU.EX2 R155, R155 ;  /* 0x0000009b009b7308 */ /* 0x000e620000000800 */
[----:B--2---:R-:W-:-:S01]  /*4bf0*/  FADD.FTZ R186, R13, R186 ;  /* 0x000000ba0dba7221 */ /* 0x004fc20000010000 */
[--C-:B------:R-:W-:Y:S01]  /*4c00*/  FFMA.FTZ R5, R191, UR40, -R6.reuse ;  /* 0x00000028bf057c23 */ /* 0x100fe20008010806 */
[----:B------:R-:W-:-:S01]  /*4c10*/  FFMA.FTZ R190, R190, UR40, -R6 ;  /* 0x00000028bebe7c23 */ /* 0x000fc20008010806 */
[----:B------:R-:W-:Y:S01]  /*4c20*/  FFMA.FTZ R183, R183, UR40, -R6 ;  /* 0x00000028b7b77c23 */ /* 0x000fe20008010806 */
[----:B----4-:R-:W-:-:S01]  /*4c30*/  FADD.FTZ R191, R11, R186 ;  /* 0x000000ba0bbf7221 */ /* 0x010fc20000010000 */
[----:B------:R-:W-:Y:S01]  /*4c40*/  F2FP.SATFINITE.E4M3.F32.PACK_AB_MERGE_C R10, R13, R10, RZ ;  /* 0x0000000a0d0a723e */ /* 0x000fe200048070ff */
[----:B------:R-:W-:-:S01]  /*4c50*/  FFMA.FTZ R211, R211, UR40, -R6 ;  /* 0x00000028d3d37c23 */ /* 0x000fc20008010806 */
[----:B------:R-:W2:Y:S01]  /*4c60*/  MUFU.EX2 R185, R185 ;  /* 0x000000b900b97308 */ /* 0x000ea20000000800 */
[----:B---3--:R-:W-:-:S01]  /*4c70*/  FFMA.FTZ R182, R7, R4, R154 ;  /* 0x0000000407b67223 */ /* 0x008fc2000001009a */
[----:B------:R-:W-:Y:S01]  /*4c80*/  FADD.FTZ R191, R12, R191 ;  /* 0x000000bf0cbf7221 */ /* 0x000fe20000010000 */
[----:B------:R-:W-:-:S01]  /*4c90*/  FFMA.FTZ R214, R214, UR40, -R6 ;  /* 0x00000028d6d67c23 */ /* 0x000fc20008010806 */
[----:B------:R-:W-:Y:S01]  /*4ca0*/  FFMA.FTZ R215, R215, UR40, -R6 ;  /* 0x00000028d7d77c23 */ /* 0x000fe20008010806 */
[-C--:B------:R-:W-:Y:S01]  /*4cb0*/  FMUL.FTZ R26, R26, R7.reuse ;  /* 0x000000071a1a7220 */ /* 0x080fe20000410000 */
[-C--:B------:R-:W-:Y:S01]  /*4cc0*/  FMUL.FTZ R27, R27, R7.reuse ;  /* 0x000000071b1b7220 */ /* 0x080fe20000410000 */
[----:B------:R-:W-:Y:S01]  /*4cd0*/  FMUL.FTZ R30, R30, R7 ;  /* 0x000000071e1e7220 */ /* 0x000fe20000410000 */
[----:B------:R-:W3:Y:S01]  /*4ce0*/  MUFU.EX2 R196, R196 ;  /* 0x000000c400c47308 */ /* 0x000ee20000000800 */
[----:B-1----:R-:W-:-:S01]  /*4cf0*/  FADD.FTZ R182, R155, R182 ;  /* 0x000000b69bb67221 */ /* 0x002fc20000010000 */
[-C--:B------:R-:W-:Y:S01]  /*4d00*/  FMUL.FTZ R31, R31, R7.reuse ;  /* 0x000000071f1f7220 */ /* 0x080fe20000410000 */
[-C--:B------:R-:W-:Y:S01]  /*4d10*/  FMUL.FTZ R34, R34, R7.reuse ;  /* 0x0000000722227220 */ /* 0x080fe20000410000 */
[-C--:B------:R-:W-:Y:S01]  /*4d20*/  FMUL.FTZ R35, R35, R7.reuse ;  /* 0x0000000723237220 */ /* 0x080fe20000410000 */
[-C--:B------:R-:W-:Y:S01]  /*4d30*/  FMUL.FTZ R38, R38, R7.reuse ;  /* 0x0000000726267220 */ /* 0x080fe20000410000 */
[-C--:B------:R-:W-:Y:S01]  /*4d40*/  FMUL.FTZ R39, R39, R7.reuse ;  /* 0x0000000727277220 */ /* 0x080fe20000410000 */
[----:B------:R-:W-:Y:S01]  /*4d50*/  FMUL.FTZ R42, R42, R7 ;  /* 0x000000072a2a7220 */ /* 0x000fe20000410000 */
[----:B------:R-:W1:Y:S01]  /*4d60*/  MUFU.EX2 R158, R158 ;  /* 0x0000009e009e7308 */ /* 0x000e620000000800 */
[----:B--2---:R-:W-:-:S01]  /*4d70*/  FADD.FTZ R179, R185, R182 ;  /* 0x000000b6b9b37221 */ /* 0x004fc20000010000 */
[-C--:B------:R-:W-:Y:S01]  /*4d80*/  FMUL.FTZ R43, R43, R7.reuse ;  /* 0x000000072b2b7220 */ /* 0x080fe20000410000 */
[-C--:B------:R-:W-:Y:S01]  /*4d90*/  FMUL.FTZ R46, R46, R7.reuse ;  /* 0x000000072e2e7220 */ /* 0x080fe20000410000 */
[-C--:B------:R-:W-:Y:S01]  /*4da0*/  FMUL.FTZ R47, R47, R7.reuse ;  /* 0x000000072f2f7220 */ /* 0x080fe20000410000 */
[-C--:B------:R-:W-:Y:S01]  /*4db0*/  FMUL.FTZ R50, R50, R7.reuse ;  /* 0x0000000732327220 */ /* 0x080fe20000410000 */
[-C--:B------:R-:W-:Y:S01]  /*4dc0*/  FMUL.FTZ R51, R51, R7.reuse ;  /* 0x0000000733337220 */ /* 0x080fe20000410000 */
[----:B------:R-:W-:Y:S01]  /*4dd0*/  FMUL.FTZ R54, R54, R7 ;  /* 0x0000000736367220 */ /* 0x000fe20000410000 */
[----:B------:R-:W2:Y:S01]  /*4de0*/  MUFU.EX2 R159, R159 ;  /* 0x0000009f009f7308 */ /* 0x000ea20000000800 */
[----:B---3--:R-:W-:-:S01]  /*4df0*/  FADD.FTZ R187, R196, R179 ;  /* 0x000000b3c4bb7221 */ /* 0x008fc20000010000 */
[----:B------:R-:W-:Y:S01]  /*4e00*/  FFMA.FTZ R179, R194, UR40, -R6 ;  /* 0x00000028c2b37c23 */ /* 0x000fe20008010806 */
[----:B------:R-:W-:Y:S01]  /*4e10*/  F2FP.SATFINITE.E4M3.F32.PACK_AB_MERGE_C R185, R196, R185, RZ ;  /* 0x000000b9c4b9723e */ /* 0x000fe200048070ff */
[-C--:B------:R-:W-:Y:S01]  /*4e20*/  FMUL.FTZ R55, R55, R7.reuse ;  /* 0x0000000737377220 */ /* 0x080fe20000410000 */
        /* <DEDUP_REMOVED lines=13> */
[----:B------:R-:W-:Y:S01]  /*4f00*/  FFMA.FTZ R182, R195, UR40, -R6 ;  /* 0x00000028c3b67c23 */ /* 0x000fe20008010806 */
[-C--:B------:R-:W-:Y:S01]  /*4f10*/  FMUL.FTZ R75, R75, R7.reuse ;  /* 0x000000074b4b7220 */ /* 0x080fe20000410000 */
[-C--:B------:R-:W-:Y:S01]  /*4f20*/  FMUL.FTZ R78, R78, R7.reuse ;  /* 0x000000074e4e7220 */ /* 0x080fe20000410000 */
[-C--:B------:R-:W-:Y:S01]  /*4f30*/  FMUL.FTZ R79, R79, R7.reuse ;  /* 0x000000074f4f7220 */ /* 0x080fe20000410000 */
[-C--:B------:R-:W-:Y:S01]  /*4f40*/  FMUL.FTZ R82, R82, R7.reuse ;  /* 0x0000000752527220 */ /* 0x080fe20000410000 */
[----:B------:R-:W-:Y:S01]  /*4f50*/  FMUL.FTZ R83, R83, R7 ;  /* 0x0000000753537220 */ /* 0x000fe20000410000 */
[----:B------:R-:W2:Y:S01]  /*4f60*/  MUFU.EX2 R162, R162 ;  /* 0x000000a200a27308 */ /* 0x000ea20000000800 */
[----:B---3--:R-:W-:-:S01]  /*4f70*/  FADD.FTZ R187, R189, R186 ;  /* 0x000000babdbb7221 */ /* 0x008fc20000010000 */
[-C--:B------:R-:W-:Y:S01]  /*4f80*/  FMUL.FTZ R86, R86, R7.reuse ;  /* 0x0000000756567220 */ /* 0x080fe20000410000 */
[-C--:B------:R-:W-:Y:S01]  /*4f90*/  FMUL.FTZ R87, R87, R7.reuse ;  /* 0x0000000757577220 */ /* 0x080fe20000410000 */
[-C--:B------:R-:W-:Y:S01]  /*4fa0*/  FMUL.FTZ R90, R90, R7.reuse ;  /* 0x000000075a5a7220 */ /* 0x080fe20000410000 */
[-C--:B------:R-:W-:Y:S01]  /*4fb0*/  FMUL.FTZ R91, R91, R7.reuse ;  /* 0x000000075b5b7220 */ /* 0x080fe20000410000 */
[-C--:B------:R-:W-:Y:S01]  /*4fc0*/  FMUL.FTZ R94, R94, R7.reuse ;  /* 0x000000075e5e7220 */ /* 0x080fe20000410000 */
[----:B------:R-:W-:Y:S01]  /*4fd0*/  FMUL.FTZ R95, R95, R7 ;  /* 0x000000075f5f7220 */ /* 0x000fe20000410000 */
[----:B------:R-:W3:Y:S01]  /*4fe0*/  MUFU.EX2 R163, R163 ;  /* 0x000000a300a37308 */ /* 0x000ee20000000800 */
[----:B-1----:R-:W-:-:S01]  /*4ff0*/  FADD.FTZ R187, R200, R187 ;  /* 0x000000bbc8bb7221 */ /* 0x002fc20000010000 */
[----:B------:R-:W-:Y:S01]  /*5000*/  F2FP.SATFINITE.E4M3.F32.PACK_AB_MERGE_C R189, R200, R189, RZ ;  /* 0x000000bdc8bd723e */ /* 0x000fe200048070ff */
[-C--:B------:R-:W-:Y:S01]  /*5010*/  FMUL.FTZ R98, R98, R7.reuse ;  /* 0x0000000762627220 */ /* 0x080fe20000410000 */
[-C--:B------:R-:W-:Y:S01]  /*5020*/  FMUL.FTZ R99, R99, R7.reuse ;  /* 0x0000000763637220 */ /* 0x080fe20000410000 */
[-C--:B------:R-:W-:Y:S01]  /*5030*/  FMUL.FTZ R102, R102, R7.reuse ;  /* 0x0000000766667220 */ /* 0x080fe20000410000 */
[-C--:B------:R-:W-:Y:S01]  /*5040*/  FMUL.FTZ R103, R103, R7.reuse ;  /* 0x0000000767677220 */ /* 0x080fe20000410000 */
[----:B------:R-:W-:Y:S01]  /*5050*/  FMUL.FTZ R106, R106, R7 ;  /* 0x000000076a6a7220 */ /* 0x000fe20000410000 */
[----:B------:R1:W-:Y:S01]  /*5060*/  MUFU.EX2 R4, R190 ;  /* 0x000000be00047308 */ /* 0x0003e20000000800 */
        /* <DEDUP_REMOVED lines=8> */
[----:B-1----:R-:W-:-:S01]  /*50f0*/  FADD.FTZ R190, R14, R191 ;  /* 0x000000bf0ebe7221 */ /* 0x002fc20000010000 */
[----:B---3--:R-:W-:Y:S01]  /*5100*/  FADD.FTZ R193, R163, R194 ;  /* 0x000000c2a3c17221 */ /* 0x008fe20000010000 */
[----:B------:R-:W-:Y:S01]  /*5110*/  F2FP.SATFINITE.E4M3.F32.PACK_AB_MERGE_C R14, R19, R14, RZ ;  /* 0x0000000e130e723e */ /* 0x000fe200048070ff */
[----:B------:R-:W-:Y:S01]  /*5120*/  FMUL.FTZ R119, R119, R7 ;  /* 0x0000000777777220 */ /* 0x000fe20000410000 */
[----:B------:R-:W-:-:S01]  /*5130*/  FADD.FTZ R191, R19, R190 ;  /* 0x000000be13bf7221 */ /* 0x000fc20000010000 */
[----:B------:R-:W-:Y:S01]  /*5140*/  FFMA.FTZ R190, R198, UR40, -R6 ;  /* 0x00000028c6be7c23 */ /* 0x000fe20008010806 */
[----:B------:R-:W-:Y:S01]  /*5150*/  FMUL.FTZ R122, R122, R7 ;  /* 0x000000077a7a7220 */ /* 0x000fe20000410000 */
[----:B------:R-:W1:Y:S01]  /*5160*/  MUFU.EX2 R171, R171 ;  /* 0x000000ab00ab7308 */ /* 0x000e620000000800 */
[----:B------:R-:W-:-:S01]  /*5170*/  FADD.FTZ R186, R156, R191 ;  /* 0x000000bf9cba7221 */ /* 0x000fc20000010000 */
[----:B------:R-:W-:Y:S01]  /*5180*/  FFMA.FTZ R191, R199, UR40, -R6 ;  /* 0x00000028c7bf7c23 */ /* 0x000fe20008010806 */
[-C--:B------:R-:W-:Y:S01]  /*5190*/  FMUL.FTZ R123, R123, R7.reuse ;  /* 0x000000077b7b7220 */ /* 0x080fe20000410000 */
[----:B------:R-:W-:Y:S01]  /*51a0*/  FMUL.FTZ R126, R126, R7 ;  /* 0x000000077e7e7220 */ /* 0x000fe20000410000 */
[----:B------:R-:W-:-:S01]  /*51b0*/  FADD.FTZ R187, R15, R186 ;  /* 0x000000ba0fbb7221 */ /* 0x000fc20000010000 */
[-C--:B------:R-:W-:Y:S01]  /*51c0*/  FMUL.FTZ R127, R127, R7.reuse ;  /* 0x000000077f7f7220 */ /* 0x080fe20000410000 */
[----:B------:R-:W-:Y:S01]  /*51d0*/  FMUL.FTZ R130, R130, R7 ;  /* 0x0000000782827220 */ /* 0x000fe20000410000 */
[----:B------:R-:W3:Y:S01]  /*51e0*/  MUFU.EX2 R166, R166 ;  /* 0x000000a600a67308 */ /* 0x000ee20000000800 */
[----:B------:R-:W-:-:S01]  /*51f0*/  FADD.FTZ R186, R22, R187 ;  /* 0x000000bb16ba7221 */ /* 0x000fc20000010000 */
[----:B--2---:R-:W-:Y:S01]  /*5200*/  FADD.FTZ R194, R170, R193 ;  /* 0x000000c1aac27221 */ /* 0x004fe20000010000 */
[-C--:B------:R-:W-:Y:S01]  /*5210*/  FMUL.FTZ R131, R131, R7.reuse ;  /* 0x0000000783837220 */ /* 0x080fe20000410000 */
[----:B------:R-:W-:Y:S01]  /*5220*/  FMUL.FTZ R134, R134, R7 ;  /* 0x0000000786867220 */ /* 0x000fe20000410000 */
[----:B------:R-:W-:-:S01]  /*5230*/  FADD.FTZ R198, R153, R186 ;  /* 0x000000ba99c67221 */ /* 0x000fc20000010000 */
[----:B------:R-:W-:Y:S01]  /*5240*/  FFMA.FTZ R186, R202, UR40, -R6 ;  /* 0x00000028caba7c23 */ /* 0x000fe20008010806 */
[----:B------:R-:W-:Y:S01]  /*5250*/  FMUL.FTZ R135, R135, R7 ;  /* 0x0000000787877220 */ /* 0x000fe20000410000 */
[----:B------:R-:W2:Y:S01]  /*5260*/  MUFU.EX2 R167, R167 ;  /* 0x000000a700a77308 */ /* 0x000ea20000000800 */
[----:B-1----:R-:W-:-:S01]  /*5270*/  FADD.FTZ R187, R171, R194 ;  /* 0x000000c2abbb7221 */ /* 0x002fc20000010000 */
[----:B------:R-:W-:Y:S01]  /*5280*/  FADD.FTZ R193, R17, R198 ;  /* 0x000000c611c17221 */ /* 0x000fe20000010000 */
[----:B------:R-:W-:Y:S01]  /*5290*/  F2FP.SATFINITE.E4M3.F32.PACK_AB_MERGE_C R170, R171, R170, RZ ;  /* 0x000000aaabaa723e */ /* 0x000fe200048070ff */
[----:B------:R-:W-:Y:S01]  /*52a0*/  FMUL.FTZ R138, R138, R7 ;  /* 0x000000078a8a7220 */ /* 0x000fe20000410000 */
[----:B------:R-:W-:Y:S01]  /*52b0*/  F2FP.SATFINITE.E4M3.F32.PACK_AB_MERGE_C R171, R168, R157, RZ ;  /* 0x0000009da8ab723e */ /* 0x000fe200048070ff */
[----:B------:R-:W-:Y:S01]  /*52c0*/  FADD.FTZ R198, R18, R193 ;  /* 0x000000c112c67221 */ /* 0x000fe20000010000 */
[----:B------:R-:W-:Y:S01]  /*52d0*/  FMUL.FTZ R139, R139, R7 ;  /* 0x000000078b8b7220 */ /* 0x000fe20000410000 */
[----:B------:R-:W1:Y:S01]  /*52e0*/  MUFU.EX2 R178, R178 ;  /* 0x000000b200b27308 */ /* 0x000e620000000800 */
[----:B---3--:R-:W-:-:S01]  /*52f0*/  FADD.FTZ R194, R166, R187 ;  /* 0x000000bba6c27221 */ /* 0x008fc20000010000 */
[----:B------:R-:W-:Y:S01]  /*5300*/  FADD.FTZ R195, R157, R198 ;  /* 0x000000c69dc37221 */ /* 0x000fe20000010000 */
[----:B------:R-:W-:-:S01]  /*5310*/  FFMA.FTZ R187, R203, UR40, -R6 ;  /* 0x00000028cbbb7c23 */ /* 0x000fc20008010806 */
[----:B------:R-:W-:Y:S01]  /*5320*/  F2FP.SATFINITE.E4M3.F32.PACK_AB_MERGE_C R157, R163, R162, R170 ;  /* 0x000000a2a39d723e */ /* 0x000fe200048070aa */
[-C--:B------:R-:W-:Y:S01]  /*5330*/  FMUL.FTZ R142, R142, R7.reuse ;  /* 0x000000078e8e7220 */ /* 0x080fe20000410000 */
[----:B------:R-:W-:Y:S01]  /*5340*/  FADD.FTZ R195, R168, R195 ;  /* 0x000000c3a8c37221 */ /* 0x000fe20000010000 */
[----:B------:R-:W-:Y:S01]  /*5350*/  FMUL.FTZ R143, R143, R7 ;  /* 0x000000078f8f7220 */ /* 0x000fe20000410000 */
[----:B------:R-:W3:Y:S01]  /*5360*/  MUFU.EX2 R183, R183 ;  /* 0x000000b700b77308 */ /* 0x000ee20000000800 */
[----:B--2---:R-:W-:-:S01]  /*5370*/  FADD.FTZ R193, R167, R194 ;  /* 0x000000c2a7c17221 */ /* 0x004fc20000010000 */
[----:B------:R-:W-:Y:S01]  /*5380*/  FADD.FTZ R198, R20, R195 ;  /* 0x000000c314c67221 */ /* 0x000fe20000010000 */
[----:B------:R-:W-:-:S01]  /*5390*/  FFMA.FTZ R195, R207, UR40, -R6 ;  /* 0x00000028cfc37c23 */ /* 0x000fc20008010806 */
[-C--:B------:R-:W-:Y:S01]  /*53a0*/  FMUL.FTZ R146, R146, R7.reuse ;  /* 0x0000000792927220 */ /* 0x080fe20000410000 */
[-C--:B------:R-:W-:Y:S01]  /*53b0*/  FMUL.FTZ R147, R147, R7.reuse ;  /* 0x0000000793937220 */ /* 0x080fe20000410000 */
[----:B------:R-:W-:Y:S01]  /*53c0*/  FADD.FTZ R198, R21, R198 ;  /* 0x000000c615c67221 */ /* 0x000fe20000010000 */
[----:B------:R-:W-:Y:S01]  /*53d0*/  FMUL.FTZ R150, R150, R7 ;  /* 0x0000000796967220 */ /* 0x000fe20000410000 */
[----:B------:R-:W2:Y:S01]  /*53e0*/  MUFU.EX2 R174, R174 ;  /* 0x000000ae00ae7308 */ /* 0x000ea20000000800 */
[----:B-1----:R-:W-:-:S01]  /*53f0*/  FADD.FTZ R194, R178, R193 ;  /* 0x000000c1b2c27221 */ /* 0x002fc20000010000 */
[----:B------:R-:W-:Y:S01]  /*5400*/  FADD.FTZ R197, R169, R198 ;  /* 0x000000c6a9c57221 */ /* 0x000fe20000010000 */
[----:B------:R-:W-:Y:S01]  /*5410*/  F2FP.SATFINITE.E4M3.F32.PACK_AB_MERGE_C R169, R180, R169, RZ ;  /* 0x000000a9b4a9723e */ /* 0x000fe200048070ff */
[----:B------:R-:W-:Y:S01]  /*5420*/  FMUL.FTZ R151, R151, R7 ;  /* 0x0000000797977220 */ /* 0x000fe20000410000 */
[----:B------:R-:W-:-:S03]  /*5430*/  F2FP.SATFINITE.E4M3.F32.PACK_AB_MERGE_C R152, R152, R9, R10 ;  /* 0x000000099898723e */ /* 0x000fc6000480700a */
[----:B------:R-:W1:Y:S01]  /*5440*/  MUFU.EX2 R175, R175 ;  /* 0x000000af00af7308 */ /* 0x000e620000000800 */
[----:B---3--:R-:W-:-:S01]  /*5450*/  FADD.FTZ R193, R183, R194 ;  /* 0x000000c2b7c17221 */ /* 0x008fc20000010000 */
[----:B------:R-:W-:Y:S01]  /*5460*/  FFMA.FTZ R194, R206, UR40, -R6 ;  /* 0x00000028cec27c23 */ /* 0x000fe20008010806 */
[----:B------:R-:W-:-:S05]  /*5470*/  F2FP.SATFINITE.E4M3.F32.PACK_AB_MERGE_C R178, R183, R178, RZ ;  /* 0x000000b2b7b2723e */ /* 0x000fca00048070ff */
[----:B------:R-:W3:Y:S01]  /*5480*/  MUFU.EX2 R5, R5 ;  /* 0x0000000500057308 */ /* 0x000ee20000000800 */
[----:B--2---:R-:W-:-:S07]  /*5490*/  FADD.FTZ R202, R174, R193 ;  /* 0x000000c1aeca7221 */ /* 0x004fce0000010000 */
[----:B------:R-:W2:Y:S01]  /*54a0*/  MUFU.EX2 R179, R179 ;  /* 0x000000b300b37308 */ /* 0x000ea20000000800 */
[----:B-1----:R-:W-:-:S01]  /*54b0*/  FADD.FTZ R193, R175, R202 ;  /* 0x000000caafc17221 */ /* 0x002fc20000010000 */
[----:B------:R-:W-:-:S03]  /*54c0*/  FADD.FTZ R202, R180, R197 ;  /* 0x000000c5b4ca7221 */ /* 0x000fc60000010000 */
[----:B------:R-:W-:Y:S01]  /*54d0*/  FADD.FTZ R198, R4, R193 ;  /* 0x000000c104c67221 */ /* 0x000fe20000010000 */
[----:B------:R-:W-:-:S01]  /*54e0*/  FADD.FTZ R197, R23, R202 ;  /* 0x000000ca17c57221 */ /* 0x000fc20000010000 */
[----:B------:R-:W-:Y:S01]  /*54f0*/  FFMA.FTZ R193, R210, UR40, -R6 ;  /* 0x00000028d2c17c23 */ /* 0x000fe20008010806 */
[----:B------:R-:W1:Y:S01]  /*5500*/  MUFU.EX2 R160, R160 ;  /* 0x000000a000a07308 */ /* 0x000e620000000800 */
[----:B---3--:R-:W-:-:S07]  /*5510*/  FADD.FTZ R198, R5, R198 ;  /* 0x000000c605c67221 */ /* 0x008fce0000010000 */
[----:B------:R-:W3:Y:S01]  /*5520*/  MUFU.EX2 R182, R182 ;  /* 0x000000b600b67308 */ /* 0x000ee20000000800 */
[----:B--2---:R-:W-:-:S07]  /*5530*/  FADD.FTZ R199, R179, R198 ;  /* 0x000000c6b3c77221 */ /* 0x004fce0000010000 */
[----:B------:R-:W2:Y:S01]  /*5540*/  MUFU.EX2 R173, R173 ;  /* 0x000000ad00ad7308 */ /* 0x000ea20000000800 */
[----:B-1----:R-:W-:-:S01]  /*5550*/  FADD.FTZ R198, R160, R197 ;  /* 0x000000c5a0c67221 */ /* 0x002fc20000010000 */
[----:B------:R-:W-:Y:S02]  /*5560*/  F2FP.SATFINITE.E4M3.F32.PACK_AB_MERGE_C R197, R153, R22, RZ ;  /* 0x0000001699c5723e */ /* 0x000fe400048070ff */
[----:B------:R-:W-:Y:S02]  /*5570*/  F2FP.SATFINITE.E4M3.F32.PACK_AB_MERGE_C R153, R155, R154, R185 ;  /* 0x0000009a9b99723e */ /* 0x000fe400048070b9 */
[----:B------:R-:W-:Y:S02]  /*5580*/  F2FP.SATFINITE.E4M3.F32.PACK_AB_MERGE_C R155, R159, R158, R189 ;  /* 0x0000009e9f9b723e */ /* 0x000fe400048070bd */
[----:B------:R-:W1:Y:S01]  /*5590*/  MUFU.EX2 R190, R190 ;  /* 0x000000be00be7308 */ /* 0x000e620000000800 */
[----:B---3--:R-:W-:-:S01]  /*55a0*/  FADD.FTZ R199, R182, R199 ;  /* 0x000000c7b6c77221 */ /* 0x008fc20000010000 */
[----:B------:R-:W-:-:S02]  /*55b0*/  F2FP.SATFINITE.E4M3.F32.PACK_AB_MERGE_C R158, R18, R17, R171 ;  /* 0x00000011129e723e */ /* 0x000fc400048070ab */
[----:B------:R-:W-:Y:S02]  /*55c0*/  F2FP.SATFINITE.E4M3.F32.PACK_AB_MERGE_C R154, R12, R11, R14 ;  /* 0x0000000b0c9a723e */ /* 0x000fe4000480700e */
[----:B------:R-:W-:Y:S02]  /*55d0*/  F2FP.SATFINITE.E4M3.F32.PACK_AB_MERGE_C R156, R15, R156, R197 ;  /* 0x0000009c0f9c723e */ /* 0x000fe400048070c5 */
[----:B------:R-:W3:Y:S01]  /*55e0*/  MUFU.EX2 R184, R184 ;  /* 0x000000b800b87308 */ /* 0x000ee20000000800 */
[----:B--2---:R-:W-:-:S01]  /*55f0*/  FADD.FTZ R13, R173, R198 ;  /* 0x000000c6ad0d7221 */ /* 0x004fc20000010000 */
[----:B------:R-:W-:-:S06]  /*5600*/  F2FP.SATFINITE.E4M3.F32.PACK_AB_MERGE_C R159, R167, R166, R178 ;  /* 0x000000a6a79f723e */ /* 0x000fcc00048070b2 */
[----:B------:R-:W2:Y:S01]  /*5610*/  MUFU.EX2 R191, R191 ;  /* 0x000000bf00bf7308 */ /* 0x000ea20000000800 */
[----:B-1----:R-:W-:-:S07]  /*5620*/  FADD.FTZ R196, R190, R199 ;  /* 0x000000c7bec47221 */ /* 0x002fce0000010000 */
[----:B------:R-:W1:Y:S01]  /*5630*/  MUFU.EX2 R161, R161 ;  /* 0x000000a100a17308 */ /* 0x000e620000000800 */
[----:B---3--:R-:W-:-:S01]  /*5640*/  FADD.FTZ R198, R184, R13 ;  /* 0x0000000db8c67221 */ /* 0x008fc20000010000 */
[----:B------:R-:W-:-:S04]  /*5650*/  F2FP.SATFINITE.E4M3.F32.PACK_AB_MERGE_C R173, R184, R173, RZ ;  /* 0x000000adb8ad723e */ /* 0x000fc800048070ff */
[----:B------:R-:W-:Y:S02]  /*5660*/  F2FP.SATFINITE.E4M3.F32.PACK_AB_MERGE_C R170, R160, R23, R173 ;  /* 0x00000017a0aa723e */ /* 0x000fe400048070ad */
[----:B------:R-:W3:Y:S01]  /*5670*/  MUFU.EX2 R186, R186 ;  /* 0x000000ba00ba7308 */ /* 0x000ee20000000800 */
[----:B--2---:R-:W-:-:S01]  /*5680*/  FADD.FTZ R13, R191, R196 ;  /* 0x000000c4bf0d7221 */ /* 0x004fc20000010000 */
[----:B------:R-:W-:-:S04]  /*5690*/  F2FP.SATFINITE.E4M3.F32.PACK_AB_MERGE_C R190, R191, R190, RZ ;  /* 0x000000bebfbe723e */ /* 0x000fc800048070ff */
[----:B------:R-:W-:Y:S02]  /*56a0*/  F2FP.SATFINITE.E4M3.F32.PACK_AB_MERGE_C R171, R182, R179, R190 ;  /* 0x000000b3b6ab723e */ /* 0x000fe400048070be */
[----:B------:R-:W2:Y:S01]  /*56b0*/  MUFU.EX2 R172, R172 ;  /* 0x000000ac00ac7308 */ /* 0x000ea20000000800 */
[----:B-1----:R-:W-:-:S07]  /*56c0*/  FADD.FTZ R19, R161, R198 ;  /* 0x000000c6a1137221 */ /* 0x002fce0000010000 */
[----:B------:R-:W1:Y:S01]  /*56d0*/  MUFU.EX2 R187, R187 ;  /* 0x000000bb00bb7308 */ /* 0x000e620000000800 */
[----:B---3--:R-:W-:-:S07]  /*56e0*/  FADD.FTZ R22, R186, R13 ;  /* 0x0000000dba167221 */ /* 0x008fce0000010000 */
[----:B------:R-:W3:Y:S01]  /*56f0*/  MUFU.EX2 R177, R177 ;  /* 0x000000b100b17308 */ /* 0x000ee20000000800 */
[----:B--2---:R-:W-:-:S07]  /*5700*/  FADD.FTZ R196, R172, R19 ;  /* 0x00000013acc47221 */ /* 0x004fce0000010000 */
[----:B------:R-:W2:Y:S01]  /*5710*/  MUFU.EX2 R194, R194 ;  /* 0x000000c200c27308 */ /* 0x000ea20000000800 */
[----:B-1----:R-:W-:-:S07]  /*5720*/  FADD.FTZ R13, R187, R22 ;  /* 0x00000016bb0d7221 */ /* 0x002fce0000010000 */
[----:B------:R-:W1:Y:S01]  /*5730*/  MUFU.EX2 R188, R188 ;  /* 0x000000bc00bc7308 */ /* 0x000e620000000800 */
[----:B---3--:R-:W-:-:S07]  /*5740*/  FADD.FTZ R19, R177, R196 ;  /* 0x000000c4b1137221 */ /* 0x008fce0000010000 */
[----:B------:R-:W3:Y:S01]  /*5750*/  MUFU.EX2 R195, R195 ;  /* 0x000000c300c37308 */ /* 0x000ee20000000800 */
[----:B--2---:R-:W-:-:S07]  /*5760*/  FADD.FTZ R22, R194, R13 ;  /* 0x0000000dc2167221 */ /* 0x004fce0000010000 */
[----:B------:R-:W2:Y:S01]  /*5770*/  MUFU.EX2 R165, R165 ;  /* 0x000000a500a57308 */ /* 0x000ea20000000800 */
[----:B-1----:R-:W-:-:S01]  /*5780*/  FADD.FTZ R168, R188, R19 ;  /* 0x00000013bca87221 */ /* 0x002fc20000010000 */
[----:B------:R-:W-:Y:S02]  /*5790*/  F2FP.SATFINITE.E4M3.F32.PACK_AB_MERGE_C R19, R5, R4, RZ ;  /* 0x000000040513723e */ /* 0x000fe400048070ff */
[----:B------:R-:W-:-:S04]  /*57a0*/  F2FP.SATFINITE.E4M3.F32.PACK_AB_MERGE_C R177, R188, R177, RZ ;  /* 0x000000b1bcb1723e */ /* 0x000fc800048070ff */
[----:B------:R-:W1:Y:S01]  /*57b0*/  MUFU.EX2 R193, R193 ;  /* 0x000000c100c17308 */ /* 0x000e620000000800 */
[----:B---3--:R-:W-:-:S01]  /*57c0*/  FADD.FTZ R22, R195, R22 ;  /* 0x00000016c3167221 */ /* 0x008fc20000010000 */
[----:B------:R-:W-:Y:S02]  /*57d0*/  F2FP.SATFINITE.E4M3.F32.PACK_AB_MERGE_C R194, R195, R194, RZ ;  /* 0x000000c2c3c2723e */ /* 0x000fe400048070ff */
[----:B------:R-:W-:Y:S02]  /*57e0*/  F2FP.SATFINITE.E4M3.F32.PACK_AB_MERGE_C R172, R172, R161, R177 ;  /* 0x000000a1acac723e */ /* 0x000fe400048070b1 */
[----:B------:R-:W-:Y:S02]  /*57f0*/  F2FP.SATFINITE.E4M3.F32.PACK_AB_MERGE_C R173, R187, R186, R194 ;  /* 0x000000babbad723e */ /* 0x000fe400048070c2 */
[----:B------:R-:W3:Y:S01]  /*5800*/  MUFU.EX2 R176, R176 ;  /* 0x000000b000b07308 */ /* 0x000ee20000000800 */
[----:B--2---:R-:W-:-:S01]  /*5810*/  FADD.FTZ R5, R165, R168 ;  /* 0x000000a8a5057221 */ /* 0x004fc20000010000 */
[----:B------:R-:W-:-:S02]  /*5820*/  F2FP.SATFINITE.E4M3.F32.PACK_AB_MERGE_C R168, R21, R20, R169 ;  /* 0x0000001415a8723e */ /* 0x000fc400048070a9 */
[----:B------:R-:W-:-:S04]  /*5830*/  F2FP.SATFINITE.E4M3.F32.PACK_AB_MERGE_C R169, R175, R174, R19 ;  /* 0x000000aeafa9723e */ /* 0x000fc80004807013 */
        /* <DEDUP_REMOVED lines=9> */
[----:B---3--:R-:W-:-:S01]  /*58d0*/  FADD.FTZ R4, R214, R13 ;  /* 0x0000000dd6047221 */ /* 0x008fc20000010000 */
[C---:B--2---:R-:W-:Y:S01]  /*58e0*/  F2FP.SATFINITE.E4M3.F32.PACK_AB_MERGE_C R181, R192.reuse, R181, RZ ;  /* 0x000000b5c0b5723e */ /* 0x044fe200048070ff */
[----:B------:R-:W-:-:S03]  /*58f0*/  FADD.FTZ R5, R192, R5 ;  /* 0x00000005c0057221 */ /* 0x000fc60000010000 */
[----:B------:R-:W-:Y:S02]  /*5900*/  F2FP.SATFINITE.E4M3.F32.PACK_AB_MERGE_C R174, R176, R165, R181 ;  /* 0x000000a5b0ae723e */ /* 0x000fe400048070b5 */
[C---:B-1----:R-:W-:Y:S01]  /*5910*/  F2FP.SATFINITE.E4M3.F32.PACK_AB_MERGE_C R214, R215.reuse, R214, RZ ;  /* 0x000000d6d7d6723e */ /* 0x042fe200048070ff */
[----:B------:R-:W-:-:S03]  /*5920*/  FADD.FTZ R4, R215, R4 ;  /* 0x00000004d7047221 */ /* 0x000fc60000010000 */
[----:B------:R-:W-:Y:S01]  /*5930*/  F2FP.SATFINITE.E4M3.F32.PACK_AB_MERGE_C R175, R6, R193, R214 ;  /* 0x000000c106af723e */ /* 0x000fe200048070d6 */
[----:B------:R-:W-:Y:S06]  /*5940*/  @!P0 BRA `(.L_x_29) ;  /* 0x0000000000048947 */ /* 0x000fec0003800000 */
[----:B------:R-:W-:Y:S01]  /*5950*/  BPT.TRAP 0x1 ;  /* 0x000000040000795c */ /* 0x000fe20000300000 */
.L_x_29:
[----:B------:R-:W-:-:S04]  /*5960*/  IMAD.U32 R6, RZ, RZ, UR52 ;  /* 0x00000034ff067e24 */ /* 0x000fc8000f8e00ff */
[----:B------:R1:W2:Y:S01]  /*5970*/  SYNCS.PHASECHK.TRANS64.TRYWAIT P2, [UR49+0x38850], R6 ;  /* 0x03885006ff0075a7 */ /* 0x0002a20008040171 */
[----:B------:R-:W-:Y:S05]  /*5980*/  @!P0 BRA `(.L_x_30) ;  /* 0x0000000000048947 */ /* 0x000fea0003800000 */
[----:B------:R-:W-:Y:S01]  /*5990*/  BPT.TRAP 0x1 ;  /* 0x000000040000795c */ /* 0x000fe20000300000 */
.L_x_30:
[----:B--2---:R-:W-:Y:S05]  /*59a0*/  @P2 BRA `(.L_x_31) ;  /* 0x00000000000c2947 */ /* 0x004fea0003800000 */
[----:B-1----:R-:W-:-:S04]  /*59b0*/  IMAD.U32 R6, RZ, RZ, UR52 ;  /* 0x00000034ff067e24 */ /* 0x002fc8000f8e00ff */
[----:B------:R-:W1:Y:S02]  /*59c0*/  SYNCS.PHASECHK.TRANS64.TRYWAIT P2, [UR49+0x38850], R6 ;  /* 0x03885006ff0075a7 */ /* 0x000e640008040171 */
[----:B-1----:R-:W-:Y:S05]  /*59d0*/  @!P2 BRA `(.L_x_32) ;  /* 0x0000009c0078a947 */ /* 0x002fea0003800000 */
.L_x_31:
[----:B------:R2:W-:Y:S01]  /*59e0*/  BAR.SYNC.DEFER_BLOCKING R2, 0x100 ;  /* 0x000400020000751d */ /* 0x0005e20000010000 */
[----:B------:R-:W-:-:S05]  /*59f0*/  ULEA UR10, UR45, UR50, 0xb ;  /* 0x000000322d0a7291 */ /* 0x000fca000f8e583f */
[----:B------:R-:W-:Y:S02]  /*5a00*/  UMOV UR7, 0x40000040 ;  /* 0x4000004000077882 */ /* 0x000fe40000000000 */
[----:B------:R-:W-:Y:S01]  /*5a10*/  UMOV UR6, UR10 ;  /* 0x0000000a00067c82 */ /* 0x000fe20008000000 */
[----:B------:R-:W-:-:S06]  /*5a20*/  WARPGROUP.ARRIVE ;  /* 0x00000000000079c5 */ /* 0x000fcc0000000000 */
        /* <DEDUP_REMOVED lines=20> */
[----:B--2---:R-:W-:Y:S05]  /*5b70*/  @!P0 BRA `(.L_x_33) ;  /* 0x0000000000048947 */ /* 0x004fea0003800000 */
[----:B------:R-:W-:Y:S01]  /*5b80*/  BPT.TRAP 0x1 ;  /* 0x000000040000795c */ /* 0x000fe20000300000 */
.L_x_33:
[----:B------:R-:W-:Y:S01]  /*5b90*/  UIADD3 UR49, UR49, 0x38860, URZ ;  /* 0x0003886031317890 */ /* 0x000fe2000fffe03f */
[----:B-1----:R-:W-:Y:S01]  /*5ba0*/  IMAD.MOV.U32 R7, RZ, RZ, R164 ;  /* 0x000000ffff077224 */ /* 0x002fe200078e00a4 */
[----:B------:R-:W-:Y:S01]  /*5bb0*/  UMOV UR6, UR45 ;  /* 0x0000002d00067c82 */ /* 0x000fe20008000000 */
[----:B------:R-:W-:Y:S01]  /*5bc0*/  IMAD.MOV.U32 R6, RZ, RZ, R3 ;  /* 0x000000ffff067224 */ /* 0x000fe200078e0003 */
[----:B------:R-:W-:-:S09]  /*5bd0*/  UPRMT UR49, UR51, 0x654, UR49 ;  /* 0x0000065433317896 */ /* 0x000fd20008000031 */
[----:B------:R-:W-:Y:S01]  /*5be0*/  SYNCS.ARRIVE.TRANS64.RED.A1T0 RZ, [UR49], RZ ;  /* 0x000000ffffff79a7 */ /* 0x000fe20008100431 */
[----:B------:R-:W-:Y:S05]  /*5bf0*/  @P1 BRA `(.L_x_34) ;  /* 0xffffffdc00741947 */ /* 0x000fea000383ffff */
.L_x_23:
[----:B------:R-:W-:Y:S01]  /*5c00*/  ULDC.64 UR8, c[0x0][0x9a0] ;  /* 0x0002680000087ab9 */ /* 0x000fe20000000a00 */
[----:B------:R-:W-:Y:S01]  /*5c10*/  IMAD.MOV.U32 R8, RZ, RZ, 0x3f800000 ;  /* 0x3f800000ff087424 */ /* 0x000fe200078e00ff */
[----:B------:R-:W-:Y:S01]  /*5c20*/  UISETP.NE.U32.AND UP0, UPT, UR8, URZ, UPT ;  /* 0x0000003f0800728c */ /* 0x000fe2000bf05070 */
[----:B------:R2:W-:Y:S06]  /*5c30*/  BAR.ARV R0, 0x100 ;  /* 0x000400000000751d */ /* 0x0005ec0000002000 */
[----:B------:R-:W-:Y:S02]  /*5c40*/  UISETP.NE.AND.EX UP0, UPT, UR9, URZ, UPT, UP0 ;  /* 0x0000003f0900728c */ /* 0x000fe4000bf05300 */
[----:B------:R-:W-:Y:S06]  /*5c50*/  BAR.ARV 0x8, 0x180 ;  /* 0x0206000000007b1d */ /* 0x000fec0000002000 */
[----:B------:R-:W-:-:S03]  /*5c60*/  PLOP3.LUT P0, PT, PT, PT, UP0, 0x80, 0x0 ;  /* 0x000000000000781c */ /* 0x000fc60003f0f008 */
[----:B------:R-:W-:Y:S01]  /*5c70*/  @UP0 ULDC.64 UR10, c[0x0][0x9c8] ;  /* 0x00027200000a0ab9 */ /* 0x000fe20000000a00 */
[----:B------:R-:W-:Y:S02]  /*5c80*/  @UP0 USHF.R.S32.HI UR7, URZ, 0x1f, UR42 ;  /* 0x0000001f3f070899 */ /* 0x000fe4000801142a */
[----:B------:R-:W-:Y:S02]  /*5c90*/  @UP0 UIMAD UR6, UR38, UR10, URZ ;  /* 0x0000000a260602a4 */ /* 0x000fe4000f8e023f */
[----:B------:R-:W-:Y:S02]  /*5ca0*/  @UP0 UIMAD.WIDE.U32 UR4, UR37, UR10, URZ ;  /* 0x0000000a250402a5 */ /* 0x000fe4000f8e003f */
[----:B------:R-:W-:-:S03]  /*5cb0*/  @UP0 UIMAD UR6, UR37, UR11, UR6 ;  /* 0x0000000b250602a4 */ /* 0x000fc6000f8e0206 */
[----:B------:R-:W-:Y:S01]  /*5cc0*/  @UP0 ULDC.64 UR10, c[0x0][0x9d0] ;  /* 0x00027400000a0ab9 */ /* 0x000fe20000000a00 */
[----:B------:R-:W-:Y:S02]  /*5cd0*/  @UP0 UIADD3 UR5, UR5, UR6, URZ ;  /* 0x0000000605050290 */ /* 0x000fe4000fffe03f */
[----:B------:R-:W-:Y:S02]  /*5ce0*/  @UP0 UIMAD UR6, UR7, UR10, URZ ;  /* 0x0000000a070602a4 */ /* 0x000fe4000f8e023f */
[----:B------:R-:W-:Y:S02]  /*5cf0*/  @UP0 UIMAD.WIDE.U32 UR4, UR42, UR10, UR4 ;  /* 0x0000000a2a0402a5 */ /* 0x000fe4000f8e0004 */
[----:B------:R-:W-:-:S04]  /*5d00*/  @UP0 UIMAD UR6, UR42, UR11, UR6 ;  /* 0x0000000b2a0602a4 */ /* 0x000fc8000f8e0206 */
[----:B------:R-:W-:Y:S02]  /*5d10*/  @UP0 UIADD3 UR5, UR5, UR6, URZ ;  /* 0x0000000605050290 */ /* 0x000fe4000fffe03f */
[----:B------:R-:W-:-:S04]  /*5d20*/  @UP0 ULEA UR6, UP1, UR4, UR8, 0x2 ;  /* 0x0000000804060291 */ /* 0x000fc8000f82103f */
[----:B------:R-:W-:Y:S02]  /*5d30*/  @UP0 ULEA.HI.X UR7, UR4, UR9, UR5, 0x2, UP1 ;  /* 0x0000000904070291 */ /* 0x000fe400088f1405 */
[----:B01----:R-:W-:-:S04]  /*5d40*/  IMAD.U32 R6, RZ, RZ, UR6 ;  /* 0x00000006ff067e24 */ /* 0x003fc8000f8e00ff */
[----:B------:R-:W-:-:S05]  /*5d50*/  IMAD.U32 R7, RZ, RZ, UR7 ;  /* 0x00000007ff077e24 */ /* 0x000fca000f8e00ff */
[----:B------:R0:W3:Y:S01]  /*5d60*/  @P0 LDG.E R8, desc[UR46][R6.64] ;  /* 0x0000002e06080981 */ /* 0x0000e2000c1e1900 */
[----:B--2---:R-:W-:-:S03]  /*5d70*/  IMAD.MOV.U32 R0, RZ, RZ, -0x800000 ;  /* 0xff800000ff007424 */ /* 0x004fc600078e00ff */
[----:B------:R-:W1:Y:S04]  /*5d80*/  SHFL.BFLY PT, R2, R5, 0x2, 0x1f ;  /* 0x0c401f0005027f89 */ /* 0x000e6800000e0000 */
[----:B------:R-:W2:Y:S01]  /*5d90*/  SHFL.BFLY PT, R9, R4, 0x2, 0x1f ;  /* 0x0c401f0004097f89 */ /* 0x000ea200000e0000 */
[----:B0-----:R-:W-:Y:S02]  /*5da0*/  IMAD.U32 R7, RZ, RZ, UR40 ;  /* 0x00000028ff077e24 */ /* 0x001fe4000f8e00ff */
[----:B-1----:R-:W-:Y:S01]  /*5db0*/  FADD.FTZ R2, R2, R5 ;  /* 0x0000000502027221 */ /* 0x002fe20000010000 */
[----:B------:R-:W-:Y:S02]  /*5dc0*/  IMAD.MOV.U32 R5, RZ, RZ, RZ ;  /* 0x000000ffff057224 */ /* 0x000fe400078e00ff */
[----:B--2---:R-:W-:Y:S01]  /*5dd0*/  FADD.FTZ R10, R9, R4 ;  /* 0x00000004090a7221 */ /* 0x004fe20000010000 */
[----:B------:R-:W-:Y:S01]  /*5de0*/  IMAD.U32 R4, RZ, RZ, UR40 ;  /* 0x00000028ff047e24 */ /* 0x000fe2000f8e00ff */
[----:B------:R-:W0:Y:S04]  /*5df0*/  SHFL.BFLY PT, R9, R2, 0x1, 0x1f ;  /* 0x0c201f0002097f89 */ /* 0x000e2800000e0000 */
[----:B------:R-:W1:Y:S01]  /*5e00*/  SHFL.BFLY PT, R11, R10, 0x1, 0x1f ;  /* 0x0c201f000a0b7f89 */ /* 0x000e6200000e0000 */
[----:B0-----:R-:W-:Y:S01]  /*5e10*/  FADD.FTZ R12, R2, R9 ;  /* 0x00000009020c7221 */ /* 0x001fe20000010000 */
[----:B------:R-:W-:-:S02]  /*5e20*/  IMAD.MOV.U32 R9, RZ, RZ, RZ ;  /* 0x000000ffff097224 */ /* 0x000fc400078e00ff */
[----:B------:R-:W-:Y:S02]  /*5e30*/  IMAD.MOV.U32 R2, RZ, RZ, -0x800000 ;  /* 0xff800000ff027424 */ /* 0x000fe400078e00ff */
[----:B-1----:R-:W-:Y:S01]  /*5e40*/  FADD.FTZ R13, R10, R11 ;  /* 0x0000000b0a0d7221 */ /* 0x002fe20000010000 */
[C---:B------:R-:W-:Y:S01]  /*5e50*/  FSETP.NE.FTZ.AND P0, PT, R12.reuse, RZ, PT ;  /* 0x000000ff0c00720b */ /* 0x040fe20003f15000 */
[----:B------:R-:W-:Y:S02]  /*5e60*/  FMUL.FTZ R11, R12, 0.00390625 ;  /* 0x3b8000000c0b7820 */ /* 0x000fe40000410000 */
[----:B------:R-:W-:-:S03]  /*5e70*/  FMUL.FTZ R14, R13, 0.00390625 ;  /* 0x3b8000000d0e7820 */ /* 0x000fc60000410000 */
[----:B------:R-:W-:Y:S02]  /*5e80*/  FSETP.NE.FTZ.AND P1, PT, R11, RZ, PT ;  /* 0x000000ff0b00720b */ /* 0x000fe40003f35000 */
[----:B------:R-:W-:-:S05]  /*5e90*/  FSETP.NE.FTZ.AND P2, PT, R14, RZ, PT ;  /* 0x000000ff0e00720b */ /* 0x000fca0003f55000 */
[----:B------:R0:W-:Y:S01]  /*5ea0*/  @P0 MUFU.RCP R5, R12 ;  /* 0x0000000c00050308 */ /* 0x0001e20000001000 */
[----:B------:R-:W-:-:S05]  /*5eb0*/  FSETP.NE.FTZ.AND P0, PT, R13, RZ, PT ;  /* 0x000000ff0d00720b */ /* 0x000fca0003f15000 */
[----:B------:R-:W-:Y:S02]  /*5ec0*/  @P1 FMUL.FTZ R4, R4, 0.69314718246459960938 ;  /* 0x3f31721804041820 */ /* 0x000fe40000410000 */
[----:B------:R-:W1:Y:S01]  /*5ed0*/  @P1 MUFU.LG2 R6, R11 ;  /* 0x0000000b00061308 */ /* 0x000e620000000c00 */
[----:B0-----:R-:W-:-:S07]  /*5ee0*/  @P2 FMUL.FTZ R12, R7, 0.69314718246459960938 ;  /* 0x3f317218070c2820 */ /* 0x001fce0000410000 */
[----:B------:R-:W0:Y:S08]  /*5ef0*/  @P2 MUFU.LG2 R10, R14 ;  /* 0x0000000e000a2308 */ /* 0x000e300000000c00 */
[----:B------:R-:W2:Y:S01]  /*5f00*/  @P0 MUFU.RCP R9, R13 ;  /* 0x0000000d00090308 */ /* 0x000ea20000001000 */
[----:B-1----:R-:W-:Y:S01]  /*5f10*/  @P1 FMUL.FTZ R7, R6, 0.69314718246459960938 ;  /* 0x3f31721806071820 */ /* 0x002fe20000410000 */
[----:B------:R-:W-:-:S03]  /*5f20*/  PLOP3.LUT P0, PT, PT, PT, PT, 0x8, 0x0 ;  /* 0x000000000000781c */ /* 0x000fc60003f0e170 */
[----:B------:R-:W-:Y:S01]  /*5f30*/  @P1 FFMA.FTZ R2, R4, R3, R7 ;  /* 0x0000000304021223 */ /* 0x000fe20000010007 */
[----:B0-----:R-:W-:-:S04]  /*5f40*/  @P2 FMUL.FTZ R11, R10, 0.69314718246459960938 ;  /* 0x3f3172180a0b2820 */ /* 0x001fc80000410000 */
[----:B------:R-:W-:Y:S01]  /*5f50*/  @P2 FFMA.FTZ R0, R12, R164, R11 ;  /* 0x000000a40c002223 */ /* 0x000fe2000001000b */
[-C--:B---3--:R-:W-:Y:S01]  /*5f60*/  FMUL.FTZ R5, R5, R8.reuse ;  /* 0x0000000805057220 */ /* 0x088fe20000410000 */
[----:B--2---:R-:W-:-:S03]  /*5f70*/  FMUL.FTZ R3, R9, R8 ;  /* 0x0000000809037220 */ /* 0x004fc60000410000 */
[-C--:B------:R-:W-:Y:S01]  /*5f80*/  FMUL.FTZ R24, R24, R5.reuse ;  /* 0x0000000518187220 */ /* 0x080fe20000410000 */
        /* <DEDUP_REMOVED lines=62> */
[----:B------:R-:W-:Y:S01]  /*6370*/  FMUL.FTZ R145, R145, R5 ;  /* 0x0000000591917220 */ /* 0x000fe20000410000 */
        /* <DEDUP_REMOVED lines=63> */
[----:B------:R-:W-:-:S07]  /*6770*/  FMUL.FTZ R147, R147, R3 ;  /* 0x0000000393937220 */ /* 0x000fce0000410000 */
.L_x_10:
[----:B------:R-:W-:Y:S05]  /*6780*/  @P0 BRA `(.L_x_35) ;  /* 0x00000038006c0947 */ /* 0x000fea0003800000 */
[----:B------:R-:W0:Y:S01]  /*6790*/  S2R R7, SR_TID.X ;  /* 0x0000000000077919 */ /* 0x000e220000002100 */
[----:B------:R-:W-:Y:S01]  /*67a0*/  ULDC.64 UR4, c[0x4][0x128] ;  /* 0x01004a0000047ab9 */ /* 0x000fe20000000a00 */
[----:B------:R-:W-:Y:S01]  /*67b0*/  ULDC.64 UR8, c[0x0][0xbd0] ;  /* 0x0002f40000087ab9 */ /* 0x000fe20000000a00 */
[----:B------:R-:W-:Y:S01]  /*67c0*/  USHF.R.S32.HI UR7, URZ, 0x1f, UR42 ;  /* 0x0000001f3f077899 */ /* 0x000fe2000801142a */
[----:B------:R-:W-:Y:S01]  /*67d0*/  ULDC.64 UR10, c[0x0][0xb38] ;  /* 0x0002ce00000a7ab9 */ /* 0x000fe20000000a00 */
[----:B0-----:R-:W-:-:S05]  /*67e0*/  IMAD.SHL.U32 R3, R7, 0x4, RZ ;  /* 0x0000000407037824 */ /* 0x001fca00078e00ff */
[----:B------:R-:W-:Y:S01]  /*67f0*/  LOP3.LUT R3, R3, 0xc, RZ, 0xc0, !PT ;  /* 0x0000000c03037812 */ /* 0x000fe200078ec0ff */
[----:B------:R-:W-:Y:S03]  /*6800*/  BAR.SYNC.DEFER_BLOCKING 0x1, 0x100 ;  /* 0x0044000000007b1d */ /* 0x000fe60000010000 */
[----:B------:R-:W-:-:S05]  /*6810*/  IADD3 R4, P0, R3, UR4, RZ ;  /* 0x0000000403047c10 */ /* 0x000fca000ff1e0ff */
[----:B------:R-:W-:-:S05]  /*6820*/  IMAD.X R5, RZ, RZ, UR5, P0 ;  /* 0x00000005ff057e24 */ /* 0x000fca00080e06ff */
[----:B------:R0:W2:Y:S01]  /*6830*/  LDG.E.CONSTANT R3, desc[UR46][R4.64] ;  /* 0x0000002e04037981 */ /* 0x0000a2000c1e9900 */
[----:B------:R-:W-:Y:S01]  /*6840*/  LOP3.LUT P0, R9, R7, 0x3, RZ, 0xc0, !PT ;  /* 0x0000000307097812 */ /* 0x000fe2000780c0ff */
[----:B------:R-:W-:Y:S01]  /*6850*/  UIMAD.WIDE.U32 UR4, UR42, UR8, URZ ;  /* 0x000000082a0472a5 */ /* 0x000fe2000f8e003f */
[----:B------:R-:W-:Y:S01]  /*6860*/  BSSY B0, `(.L_x_36) ;  /* 0x00002b3000007945 */ /* 0x000fe20003800000 */
[----:B------:R-:W-:Y:S01]  /*6870*/  UIMAD UR6, UR7, UR8, URZ ;  /* 0x00000008070672a4 */ /* 0x000fe2000f8e023f */
[----:B------:R-:W-:Y:S01]  /*6880*/  ISETP.EQ.OR P0, PT, R9, 0x3, !P0 ;  /* 0x000000030900780c */ /* 0x000fe20004702670 */
[----:B------:R-:W-:Y:S02]  /*6890*/  UIMAD UR8, UR7, UR10, URZ ;  /* 0x0000000a070872a4 */ /* 0x000fe4000f8e023f */
[----:B------:R-:W-:Y:S01]  /*68a0*/  UIMAD UR9, UR42, UR9, UR6 ;  /* 0x000000092a0972a4 */ /* 0x000fe2000f8e0206 */
[----:B------:R-:W-:Y:S01]  /*68b0*/  SEL R206, R10, R39, P0 ;  /* 0x000000270ace7207 */ /* 0x000fe20000000000 */
[----:B------:R-:W-:Y:S01]  /*68c0*/  UIMAD.WIDE.U32 UR6, UR42, UR10, URZ ;  /* 0x0000000a2a0672a5 */ /* 0x000fe2000f8e003f */
[----:B------:R-:W-:Y:S01]  /*68d0*/  SEL R15, R39, R10, P0 ;  /* 0x0000000a270f7207 */ /* 0x000fe20000000000 */
[----:B------:R-:W-:Y:S01]  /*68e0*/  VIADD R10, R7, 0xffffff80 ;  /* 0xffffff80070a7836 */ /* 0x000fe20000000000 */
[----:B------:R-:W-:Y:S01]  /*68f0*/  SEL R30, R44, R45, P0 ;  /* 0x0000002d2c1e7207 */ /* 0x000fe20000000000 */
[----:B------:R-:W-:Y:S01]  /*6900*/  UIADD3 UR9, UR5, UR9, URZ ;  /* 0x0000000905097290 */ /* 0x000fe2000fffe03f */
[----:B------:R-:W-:Y:S01]  /*6910*/  SEL R44, R45, R44, P0 ;  /* 0x0000002c2d2c7207 */ /* 0x000fe20000000000 */
[----:B------:R-:W-:Y:S01]  /*6920*/  UIMAD UR8, UR42, UR11, UR8 ;  /* 0x0000000b2a0872a4 */ /* 0x000fe2000f8e0208 */
[----:B0-----:R-:W-:-:S02]  /*6930*/  SHF.R.S32.HI R5, RZ, 0x1f, R10 ;  /* 0x0000001fff057819 */ /* 0x001fc4000001140a */
[----:B------:R-:W-:Y:S01]  /*6940*/  SEL R204, R34, R35, P0 ;  /* 0x0000002322cc7207 */ /* 0x000fe20000000000 */
[----:B------:R-:W-:Y:S01]  /*6950*/  UIADD3 UR8, UR7, UR8, URZ ;  /* 0x0000000807087290 */ /* 0x000fe2000fffe03f */
[----:B------:R-:W-:Y:S02]  /*6960*/  LEA.HI R4, R5, R10, RZ, 0x7 ;  /* 0x0000000a05047211 */ /* 0x000fe400078f38ff */
[----:B------:R-:W-:Y:S02]  /*6970*/  SEL R34, R35, R34, P0 ;  /* 0x0000002223227207 */ /* 0x000fe40000000000 */
[----:B------:R-:W-:Y:S02]  /*6980*/  LOP3.LUT R7, R4, 0xffffff80, RZ, 0xc0, !PT ;  /* 0xffffff8004077812 */ /* 0x000fe400078ec0ff */
[----:B------:R-:W-:Y:S02]  /*6990*/  SEL R220, R86, R87, P0 ;  /* 0x0000005756dc7207 */ /* 0x000fe40000000000 */
[----:B------:R-:W-:Y:S01]  /*69a0*/  SEL R35, R87, R86, P0 ;  /* 0x0000005657237207 */ /* 0x000fe20000000000 */
[----:B------:R-:W-:Y:S01]  /*69b0*/  IMAD.IADD R45, R10, 0x1, -R7 ;  /* 0x000000010a2d7824 */ /* 0x000fe200078e0a07 */
[----:B------:R-:W-:-:S02]  /*69c0*/  SEL R208, R42, R43, P0 ;  /* 0x0000002b2ad07207 */ /* 0x000fc40000000000 */
[----:B------:R-:W-:Y:S02]  /*69d0*/  SEL R17, R43, R42, P0 ;  /* 0x0000002a2b117207 */ /* 0x000fe40000000000 */
[----:B------:R-:W-:Y:S02]  /*69e0*/  SHF.R.S32.HI R86, RZ, 0x1f, R45 ;  /* 0x0000001fff567819 */ /* 0x000fe4000001142d */
[----:B------:R-:W-:Y:S02]  /*69f0*/  SEL R42, R46, R47, P0 ;  /* 0x0000002f2e2a7207 */ /* 0x000fe40000000000 */
[----:B------:R-:W-:Y:S02]  /*6a00*/  SEL R19, R47, R46, P0 ;  /* 0x0000002e2f137207 */ /* 0x000fe40000000000 */
[----:B------:R-:W-:Y:S02]  /*6a10*/  LEA.HI R5, R5, R10, RZ, 0x2 ;  /* 0x0000000a05057211 */ /* 0x000fe400078f10ff */
[----:B------:R-:W-:-:S02]  /*6a20*/  LEA.HI R47, R86, R45, RZ, 0x2 ;  /* 0x0000002d562f7211 */ /* 0x000fc400078f10ff */
[----:B------:R-:W-:Y:S02]  /*6a30*/  SEL R202, R6, R31, P0 ;  /* 0x0000001f06ca7207 */ /* 0x000fe40000000000 */
[----:B------:R-:W-:Y:S02]  /*6a40*/  SEL R31, R31, R6, P0 ;  /* 0x000000061f1f7207 */ /* 0x000fe40000000000 */
[----:B------:R-:W-:Y:S02]  /*6a50*/  LOP3.LUT R7, R5, 0xfffffffc, RZ, 0xc0, !PT ;  /* 0xfffffffc05077812 */ /* 0x000fe400078ec0ff */
[----:B------:R-:W-:Y:S02]  /*6a60*/  SHF.R.S32.HI R9, RZ, 0x7, R4 ;  /* 0x00000007ff097819 */ /* 0x000fe40000011404 */
[----:B------:R-:W-:Y:S01]  /*6a70*/  SHF.R.S32.HI R5, RZ, 0x2, R47 ;  /* 0x00000002ff057819 */ /* 0x000fe2000001142f */
[----:B------:R-:W-:Y:S01]  /*6a80*/  IMAD.IADD R11, R10, 0x1, -R7 ;  /* 0x000000010a0b7824 */ /* 0x000fe200078e0a07 */
[----:B------:R-:W-:Y:S01]  /*6a90*/  SHF.R.S32.HI R6, RZ, 0x1f, R47 ;  /* 0x0000001fff067819 */ /* 0x000fe2000001142f */
[----:B------:R-:W-:Y:S01]  /*6aa0*/  IMAD.U32 R7, RZ, RZ, UR7 ;  /* 0x00000007ff077e24 */ /* 0x000fe2000f8e00ff */
[----:B------:R-:W-:Y:S01]  /*6ab0*/  SEL R20, R36, R37, P0 ;  /* 0x0000002524147207 */ /* 0x000fe20000000000 */
[----:B------:R-:W-:Y:S01]  /*6ac0*/  IMAD.U32 R7, RZ, RZ, UR8 ;  /* 0x00000008ff077e24 */ /* 0x000fe2000f8e00ff */
[----:B------:R-:W-:-:S02]  /*6ad0*/  SEL R36, R37, R36, P0 ;  /* 0x0000002425247207 */ /* 0x000fc40000000000 */
[----:B------:R-:W0:Y:S01]  /*6ae0*/  S2R R37, SR_CTAID.X ;  /* 0x0000000000257919 */ /* 0x000e220000002500 */
[----:B------:R-:W-:Y:S02]  /*6af0*/  LEA.HI R4, R4, R9, RZ, 0x1 ;  /* 0x0000000904047211 */ /* 0x000fe400078f08ff */
[----:B------:R-:W-:Y:S02]  /*6b00*/  LEA.HI R6, R6, R5, RZ, 0x3 ;  /* 0x0000000506067211 */ /* 0x000fe400078f18ff */
[----:B------:R-:W-:Y:S02]  /*6b10*/  LOP3.LUT R4, R4, 0x3fffffe, RZ, 0xc0, !PT ;  /* 0x03fffffe04047812 */ /* 0x000fe400078ec0ff */
[----:B------:R-:W-:Y:S02]  /*6b20*/  LOP3.LUT R6, R6, 0xfffffff8, RZ, 0xc0, !PT ;  /* 0xfffffff806067812 */ /* 0x000fe400078ec0ff */
[----:B------:R-:W-:Y:S01]  /*6b30*/  SEL R14, R24, R25, P0 ;  /* 0x00000019180e7207 */ /* 0x000fe20000000000 */
[----:B------:R-:W-:Y:S01]  /*6b40*/  IMAD.IADD R9, R9, 0x1, -R4 ;  /* 0x0000000109097824 */ /* 0x000fe200078e0a04 */
[----:B------:R-:W-:Y:S01]  /*6b50*/  LEA.HI R4, R86, R45, RZ, 0x5 ;  /* 0x0000002d56047211 */ /* 0x000fe200078f28ff */
[----:B------:R-:W-:Y:S01]  /*6b60*/  IMAD.IADD R5, R5, 0x1, -R6 ;  /* 0x0000000105057824 */ /* 0x000fe200078e0a06 */
[----:B------:R-:W-:-:S02]  /*6b70*/  LEA.HI R6, R11, R11, RZ, 0x1 ;  /* 0x0000000b0b067211 */ /* 0x000fc400078f08ff */
[----:B------:R-:W-:Y:S02]  /*6b80*/  SEL R24, R25, R24, P0 ;  /* 0x0000001819187207 */ /* 0x000fe40000000000 */
[----:B------:R-:W-:Y:S02]  /*6b90*/  SEL R168, R88, R89, P0 ;  /* 0x0000005958a87207 */ /* 0x000fe40000000000 */
[----:B------:R-:W-:Y:S02]  /*6ba0*/  SEL R200, R26, R27, P0 ;  /* 0x0000001b1ac87207 */ /* 0x000fe40000000000 */
[----:B------:R-:W-:Y:S02]  /*6bb0*/  SEL R46, R50, R51, P0 ;  /* 0x00000033322e7207 */ /* 0x000fe40000000000 */
[----:B------:R-:W-:Y:S02]  /*6bc0*/  SEL R21, R51, R50, P0 ;  /* 0x0000003233157207 */ /* 0x000fe40000000000 */
[----:B------:R-:W-:-:S02]  /*6bd0*/  SEL R88, R89, R88, P0 ;  /* 0x0000005859587207 */ /* 0x000fc40000000000 */
        /* <DEDUP_REMOVED lines=9> */
[----:B------:R-:W-:Y:S02]  /*6c70*/  SHF.R.S32.HI R4, RZ, 0x5, R4 ;  /* 0x00000005ff047819 */ /* 0x000fe40000011404 */
[----:B------:R-:W-:Y:S01]  /*6c80*/  LOP3.LUT R86, R6, 0x1ffffffe, RZ, 0xc0, !PT ;  /* 0x1ffffffe06567812 */ /* 0x000fe200078ec0ff */
[----:B------:R-:W-:Y:S01]  /*6c90*/  IMAD.U32 R6, RZ, RZ, UR6 ;  /* 0x00000006ff067e24 */ /* 0x000fe2000f8e00ff */
[----:B------:R-:W-:Y:S01]  /*6ca0*/  SEL R176, R104, R105, P0 ;  /* 0x0000006968b07207 */ /* 0x000fe20000000000 */
[----:B------:R-:W-:Y:S01]  /*6cb0*/  IMAD R10, R4, 0x10, R5 ;  /* 0x00000010040a7824 */ /* 0x000fe200078e0205 */
[----:B------:R-:W-:Y:S01]  /*6cc0*/  SEL R66, R102, R103, P0 ;  /* 0x0000006766427207 */ /* 0x000fe20000000000 */
[----:B------:R-:W-:Y:S01]  /*6cd0*/  IMAD.IADD R11, R11, 0x1, -R86 ;  /* 0x000000010b0b7824 */ /* 0x000fe200078e0a56 */
[----:B------:R-:W-:Y:S01]  /*6ce0*/  SEL R125, R103, R102, P0 ;  /* 0x00000066677d7207 */ /* 0x000fe20000000000 */
[----:B------:R-:W-:Y:S01]  /*6cf0*/  IMAD R10, R9, 0x40, R10 ;  /* 0x00000040090a7824 */ /* 0x000fe200078e020a */
[----:B------:R-:W-:Y:S01]  /*6d00*/  SEL R104, R105, R104, P0 ;  /* 0x0000006869687207 */ /* 0x000fe20000000000 */
[----:B------:R-:W-:Y:S01]  /*6d10*/  IMAD.U32 R4, RZ, RZ, UR4 ;  /* 0x00000004ff047e24 */ /* 0x000fe2000f8e00ff */
[----:B------:R-:W-:Y:S01]  /*6d20*/  SEL R180, R112, R113, P0 ;  /* 0x0000007170b47207 */ /* 0x000fe20000000000 */
[--C-:B------:R-:W-:Y:S01]  /*6d30*/  IMAD R11, R11, 0x8, R10.reuse ;  /* 0x000000080b0b7824 */ /* 0x100fe200078e020a */
[----:B------:R-:W-:Y:S01]  /*6d40*/  SEL R102, R106, R107, P0 ;  /* 0x0000006b6a667207 */ /* 0x000fe20000000000 */
[----:B0-----:R-:W-:Y:S01]  /*6d50*/  IMAD R10, R37, 0x80, R10 ;  /* 0x00000080250a7824 */ /* 0x001fe200078e020a */
[----:B------:R-:W-:Y:S01]  /*6d60*/  SEL R112, R113, R112, P0 ;  /* 0x0000007071707207 */ /* 0x000fe20000000000 */
[----:B------:R-:W-:Y:S01]  /*6d70*/  IMAD R11, R37, 0x80, R11 ;  /* 0x00000080250b7824 */ /* 0x000fe200078e020b */
[----:B------:R-:W-:Y:S01]  /*6d80*/  SEL R182, R116, R117, P0 ;  /* 0x0000007574b67207 */ /* 0x000fe20000000000 */
[----:B------:R-:W0:Y:S01]  /*6d90*/  S2UR UR4, SR_CTAID.Y ;  /* 0x00000000000479c3 */ /* 0x000e220000002600 */
[----:B------:R-:W-:Y:S01]  /*6da0*/  SEL R222, R94, R95, P0 ;  /* 0x0000005f5ede7207 */ /* 0x000fe20000000000 */
[----:B------:R-:W-:Y:S01]  /*6db0*/  IMAD.U32 R5, RZ, RZ, UR5 ;  /* 0x00000005ff057e24 */ /* 0x000fe2000f8e00ff */
[----:B------:R-:W-:Y:S01]  /*6dc0*/  SEL R172, R96, R97, P0 ;  /* 0x0000006160ac7207 */ /* 0x000fe20000000000 */
[----:B------:R-:W-:Y:S01]  /*6dd0*/  IMAD.U32 R5, RZ, RZ, UR9 ;  /* 0x00000009ff057e24 */ /* 0x000fe2000f8e00ff */
[----:B------:R-:W-:Y:S01]  /*6de0*/  SEL R116, R117, R116, P0 ;  /* 0x0000007475747207 */ /* 0x000fe20000000000 */
[----:B------:R-:W-:Y:S01]  /*6df0*/  ULDC.64 UR6, c[0x0][0xb48] ;  /* 0x0002d20000067ab9 */ /* 0x000fe20000000a00 */
[----:B------:R-:W-:Y:S01]  /*6e00*/  SEL R94, R95, R94, P0 ;  /* 0x0000005e5f5e7207 */ /* 0x000fe20000000000 */
[----:B------:R-:W-:Y:S01]  /*6e10*/  ULDC.64 UR8, c[0x0][0xb28] ;  /* 0x0002ca0000087ab9 */ /* 0x000fe20000000a00 */
[----:B------:R-:W-:-:S02]  /*6e20*/  SEL R96, R97, R96, P0 ;  /* 0x0000006061607207 */ /* 0x000fc40000000000 */
[----:B------:R-:W-:Y:S02]  /*6e30*/  SEL R192, R136, R137, P0 ;  /* 0x0000008988c07207 */ /* 0x000fe40000000000 */
[----:B------:R-:W-:Y:S02]  /*6e40*/  SEL R146, R52, R53, P0 ;  /* 0x0000003534927207 */ /* 0x000fe40000000000 */
[----:B------:R-:W-:Y:S02]  /*6e50*/  SEL R136, R137, R136, P0 ;  /* 0x0000008889887207 */ /* 0x000fe40000000000 */
[----:B------:R-:W-:Y:S02]  /*6e60*/  SEL R214, R70, R71, P0 ;  /* 0x0000004746d67207 */ /* 0x000fe40000000000 */
[----:B------:R-:W-:Y:S02]  /*6e70*/  SEL R224, R98, R99, P0 ;  /* 0x0000006362e07207 */ /* 0x000fe40000000000 */
[----:B------:R-:W-:-:S02]  /*6e80*/  LOP3.LUT R86, R47, 0x7ffffffc, RZ, 0xc0, !PT ;  /* 0x7ffffffc2f567812 */ /* 0x000fc400078ec0ff */
[----:B------:R-:W-:Y:S02]  /*6e90*/  SEL R52, R53, R52, P0 ;  /* 0x0000003435347207 */ /* 0x000fe40000000000 */
[----:B------:R-:W-:Y:S01]  /*6ea0*/  SEL R70, R71, R70, P0 ;  /* 0x0000004647467207 */ /* 0x000fe20000000000 */
[----:B------:R-:W-:Y:S01]  /*6eb0*/  IMAD.IADD R9, R45, 0x1, -R86 ;  /* 0x000000012d097824 */ /* 0x000fe200078e0a56 */
[----:B------:R-:W-:Y:S02]  /*6ec0*/  SEL R98, R99, R98, P0 ;  /* 0x0000006263627207 */ /* 0x000fe40000000000 */
[----:B------:R-:W-:Y:S01]  /*6ed0*/  SEL R16, R28, R29, P0 ;  /* 0x0000001d1c107207 */ /* 0x000fe20000000000 */
[----:B------:R-:W-:Y:S01]  /*6ee0*/  IMAD.SHL.U32 R9, R9, 0x2, RZ ;  /* 0x0000000209097824 */ /* 0x000fe200078e00ff */
        /* <DEDUP_REMOVED lines=67> */
[----:B------:R-:W-:-:S02]  /*7320*/  LOP3.LUT P1, RZ, R45, 0x3, RZ, 0xc0, !PT ;  /* 0x000000032dff7812 */ /* 0x000fc4000782c0ff */
[----:B------:R-:W-:Y:S02]  /*7330*/  SEL R122, R123, R122, P0 ;  /* 0x0000007a7b7a7207 */ /* 0x000fe40000000000 */
[----:B------:R-:W-:Y:S02]  /*7340*/  SEL R92, R93, R92, P0 ;  /* 0x0000005c5d5c7207 */ /* 0x000fe40000000000 */
[----:B------:R-:W-:Y:S02]  /*7350*/  SEL R140, R141, R140, P0 ;  /* 0x0000008c8d8c7207 */ /* 0x000fe40000000000 */
[----:B------:R-:W-:Y:S02]  /*7360*/  SEL R142, R143, R142, P0 ;  /* 0x0000008e8f8e7207 */ /* 0x000fe40000000000 */
[----:B--2---:R-:W-:Y:S01]  /*7370*/  LOP3.LUT R89, R3, 0x2, RZ, 0x3c, !PT ;  /* 0x0000000203597812 */ /* 0x004fe200078e3cff */
[----:B------:R-:W-:Y:S01]  /*7380*/  SHFL.IDX PT, R14, R14, R3, 0x1c1f ;  /* 0x001c1f030e0e7589 */ /* 0x000fe200000e0000 */
[----:B------:R-:W-:-:S02]  /*7390*/  SEL R128, R129, R128, P0 ;  /* 0x0000008081807207 */ /* 0x000fc40000000000 */
[----:B------:R-:W-:Y:S01]  /*73a0*/  SEL R130, R131, R130, P0 ;  /* 0x0000008283827207 */ /* 0x000fe20000000000 */
[----:B------:R-:W1:Y:S01]  /*73b0*/  SHFL.IDX PT, R95, R24, R89, 0x1c1f ;  /* 0x001c1f59185f7589 */ /* 0x000e6200000e0000 */
[----:B------:R-:W-:-:S03]  /*73c0*/  SEL R126, R127, R126, P0 ;  /* 0x0000007e7f7e7207 */ /* 0x000fc60000000000 */
[----:B------:R-:W-:Y:S04]  /*73d0*/  SHFL.IDX PT, R97, R174, R3, 0x1c1f ;  /* 0x001c1f03ae617589 */ /* 0x000fe800000e0000 */
[----:B------:R-:W-:Y:S04]  /*73e0*/  SHFL.IDX PT, R100, R100, R89, 0x1c1f ;  /* 0x001c1f5964647589 */ /* 0x000fe800000e0000 */
[----:B------:R-:W-:Y:S04]  /*73f0*/  SHFL.IDX PT, R47, R102, R3, 0x1c1f ;  /* 0x001c1f03662f7589 */ /* 0x000fe800000e0000 */
[----:B------:R1:W-:Y:S04]  /*7400*/  SHFL.IDX PT, R71, R30, R3, 0x1c1f ;  /* 0x001c1f031e477589 */ /* 0x0003e800000e0000 */
[----:B------:R-:W-:Y:S04]  /*7410*/  SHFL.IDX PT, R99, R176, R3, 0x1c1f ;  /* 0x001c1f03b0637589 */ /* 0x000fe800000e0000 */
[----:B------:R-:W-:Y:S01]  /*7420*/  SHFL.IDX PT, R102, R44, R89, 0x1c1f ;  /* 0x001c1f592c667589 */ /* 0x000fe200000e0000 */
[----:B-1----:R-:W-:-:S03]  /*7430*/  SEL R30, R14, R95, P0 ;  /* 0x0000005f0e1e7207 */ /* 0x002fc60000000000 */
[----:B------:R-:W-:Y:S04]  /*7440*/  SHFL.IDX PT, R104, R104, R89, 0x1c1f ;  /* 0x001c1f5968687589 */ /* 0x000fe800000e0000 */
        /* <DEDUP_REMOVED lines=65> */
[----:B------:R1:W-:Y:S04]  /*7860*/  SHFL.IDX PT, R139, R8, R89, 0x1c1f ;  /* 0x001c1f59088b7589 */ /* 0x0003e800000e0000 */
[----:B------:R-:W-:Y:S04]  /*7870*/  SHFL.IDX PT, R155, R80, R89, 0x1c1f ;  /* 0x001c1f59509b7589 */ /* 0x000fe800000e0000 */
[----:B------:R-:W-:Y:S01]  /*7880*/  SHFL.IDX PT, R108, R108, R89, 0x1c1f ;  /* 0x001c1f596c6c7589 */ /* 0x000fe200000e0000 */
[----:B-1----:R-:W1:Y:S03]  /*7890*/  LDC R8, c[0x0][0xbe8] ;  /* 0x0002fa00ff087b82 */ /* 0x002e660000000800 */
[----:B------:R-:W-:Y:S04]  /*78a0*/  SHFL.IDX PT, R3, R150, R89, 0x1c1f ;  /* 0x001c1f5996037589 */ /* 0x000fe800000e0000 */
[----:B------:R-:W-:Y:S04]  /*78b0*/  SHFL.IDX PT, R149, R76, R89, 0x1c1f ;  /* 0x001c1f594c957589 */ /* 0x000fe800000e0000 */
[----:B------:R-:W-:Y:S04]  /*78c0*/  SHFL.IDX PT, R80, R26, R89, 0x1c1f ;  /* 0x001c1f591a507589 */ /* 0x000fe800000e0000 */
[----:B------:R-:W2:Y:S04]  /*78d0*/  SHFL.IDX PT, R79, R32, R89, 0x1c1f ;  /* 0x001c1f59204f7589 */ /* 0x000ea800000e0000 */
[----:B------:R-:W-:Y:S04]  /*78e0*/  SHFL.IDX PT, R186, R40, R89, 0x1c1f ;  /* 0x001c1f5928ba7589 */ /* 0x000fe800000e0000 */
[----:B------:R-:W3:Y:S01]  /*78f0*/  SHFL.IDX PT, R83, R60, R89, 0x1c1f ;  /* 0x001c1f593c537589 */ /* 0x000ee200000e0000 */
[----:B-1----:R-:W-:-:S03]  /*7900*/  ISETP.NE.AND P2, PT, R8, 0x1, PT ;  /* 0x000000010800780c */ /* 0x002fc60003f45270 */
[----:B------:R-:W-:Y:S04]  /*7910*/  SHFL.IDX PT, R120, R120, R89, 0x1c1f ;  /* 0x001c1f5978787589 */ /* 0x000fe800000e0000 */
[----:B------:R-:W-:Y:S04]  /*7920*/  SHFL.IDX PT, R76, R34, R89, 0x1c1f ;  /* 0x001c1f59224c7589 */ /* 0x000fe800000e0000 */
[----:B------:R-:W-:Y:S04]  /*7930*/  SHFL.IDX PT, R151, R72, R89, 0x1c1f ;  /* 0x001c1f5948977589 */ /* 0x000fe800000e0000 */
[----:B------:R-:W-:Y:S01]  /*7940*/  SHFL.IDX PT, R178, R144, R89, 0x1c1f ;  /* 0x001c1f5990b27589 */ /* 0x000fe200000e0000 */
[----:B--2---:R-:W-:-:S02]  /*7950*/  SEL R26, R18, R79, P0 ;  /* 0x0000004f121a7207 */ /* 0x004fc40000000000 */
[----:B------:R-:W-:Y:S01]  /*7960*/  SEL R24, R79, R18, P0 ;  /* 0x000000124f187207 */ /* 0x000fe20000000000 */
[----:B------:R-:W-:Y:S01]  /*7970*/  SHFL.IDX PT, R123, R31, R89, 0x1c1f ;  /* 0x001c1f591f7b7589 */ /* 0x000fe200000e0000 */
[----:B------:R-:W-:-:S03]  /*7980*/  SEL R79, R149, R162, P0 ;  /* 0x000000a2954f7207 */ /* 0x000fc60000000000 */
[----:B------:R3:W-:Y:S04]  /*7990*/  SHFL.IDX PT, R72, R15, R89, 0x1c1f ;  /* 0x001c1f590f487589 */ /* 0x0007e800000e0000 */
[----:B------:R-:W1:Y:S04]  /*79a0*/  SHFL.IDX PT, R188, R48, R89, 0x1c1f ;  /* 0x001c1f5930bc7589 */ /* 0x000e6800000e0000 */
[----:B------:R2:W4:Y:S01]  /*79b0*/  SHFL.IDX PT, R174, R17, R89, 0x1c1f ;  /* 0x001c1f5911ae7589 */ /* 0x00052200000e0000 */
[----:B---3--:R-:W-:-:S03]  /*79c0*/  SEL R15, R154, R83, P0 ;  /* 0x000000539a0f7207 */ /* 0x008fc60000000000 */
[----:B------:R3:W5:Y:S04]  /*79d0*/  SHFL.IDX PT, R48, R19, R89, 0x1c1f ;  /* 0x001c1f5913307589 */ /* 0x00076800000e0000 */
[----:B------:R0:W5:Y:S01]  /*79e0*/  SHFL.IDX PT, R134, R21, R89, 0x1c1f ;  /* 0x001c1f5915867589 */ /* 0x00016200000e0000 */
[----:B--2---:R-:W-:-:S03]  /*79f0*/  SEL R17, R137, R146, P0 ;  /* 0x0000009289117207 */ /* 0x004fc60000000000 */
[----:B------:R2:W-:Y:S01]  /*7a00*/  SHFL.IDX PT, R93, R28, R89, 0x1c1f ;  /* 0x001c1f591c5d7589 */ /* 0x0005e200000e0000 */
[----:B---3--:R-:W-:-:S03]  /*7a10*/  SEL R19, R146, R137, P0 ;  /* 0x0000008992137207 */ /* 0x008fc60000000000 */
[----:B------:R-:W3:Y:S01]  /*7a20*/  SHFL.IDX PT, R135, R25, R89, 0x1c1f ;  /* 0x001c1f5919877589 */ /* 0x000ee200000e0000 */
[----:B0-----:R-:W-:-:S03]  /*7a30*/  SEL R21, R102, R71, P0 ;  /* 0x0000004766157207 */ /* 0x001fc60000000000 */
[----:B------:R0:W3:Y:S01]  /*7a40*/  SHFL.IDX PT, R144, R23, R89, 0x1c1f ;  /* 0x001c1f5917907589 */ /* 0x0000e200000e0000 */
[----:B-1----:R-:W-:Y:S02]  /*7a50*/  SEL R18, R69, R188, P0 ;  /* 0x000000bc45127207 */ /* 0x002fe40000000000 */
[----:B--2---:R-:W-:Y:S01]  /*7a60*/  SEL R28, R95, R14, P0 ;  /* 0x0000000e5f1c7207 */ /* 0x004fe20000000000 */
[----:B------:R1:W-:Y:S01]  /*7a70*/  SHFL.IDX PT, R44, R98, R89, 0x1c1f ;  /* 0x001c1f59622c7589 */ /* 0x0003e200000e0000 */
[----:B------:R-:W-:Y:S02]  /*7a80*/  SEL R95, R97, R100, P0 ;  /* 0x00000064615f7207 */ /* 0x000fe40000000000 */
[----:B------:R-:W-:Y:S01]  /*7a90*/  SEL R97, R100, R97, P0 ;  /* 0x0000006164617207 */ /* 0x000fe20000000000 */
[----:B------:R-:W2:Y:S01]  /*7aa0*/  SHFL.IDX PT, R145, R56, R89, 0x1c1f ;  /* 0x001c1f5938917589 */ /* 0x000ea200000e0000 */
[----:B------:R-:W-:Y:S02]  /*7ab0*/  SEL R100, R104, R99, P0 ;  /* 0x0000006368647207 */ /* 0x000fe40000000000 */
[----:B0-----:R-:W-:Y:S01]  /*7ac0*/  SEL R23, R71, R102, P0 ;  /* 0x0000006647177207 */ /* 0x001fe20000000000 */
[----:B------:R-:W-:Y:S01]  /*7ad0*/  SHFL.IDX PT, R176, R140, R89, 0x1c1f ;  /* 0x001c1f598cb07589 */ /* 0x000fe200000e0000 */
[----:B------:R-:W-:-:S02]  /*7ae0*/  SEL R102, R103, R112, P0 ;  /* 0x0000007067667207 */ /* 0x000fc40000000000 */
[----:B-1----:R-:W-:Y:S01]  /*7af0*/  SEL R98, R99, R104, P0 ;  /* 0x0000006863627207 */ /* 0x002fe20000000000 */
[----:B------:R-:W0:Y:S01]  /*7b00*/  SHFL.IDX PT, R140, R29, R89, 0x1c1f ;  /* 0x001c1f591d8c7589 */ /* 0x000e2200000e0000 */
[----:B------:R-:W-:Y:S02]  /*7b10*/  SEL R104, R112, R103, P0 ;  /* 0x0000006770687207 */ /* 0x000fe40000000000 */
[----:B------:R-:W-:Y:S01]  /*7b20*/  SEL R103, R105, R116, P0 ;  /* 0x0000007469677207 */ /* 0x000fe20000000000 */
[----:B------:R1:W-:Y:S01]  /*7b30*/  SHFL.IDX PT, R52, R114, R89, 0x1c1f ;  /* 0x001c1f5972347589 */ /* 0x0003e200000e0000 */
[----:B------:R-:W-:Y:S02]  /*7b40*/  SEL R105, R116, R105, P0 ;  /* 0x0000006974697207 */ /* 0x000fe40000000000 */
[----:B------:R-:W-:Y:S01]  /*7b50*/  SEL R116, R136, R115, P0 ;  /* 0x0000007388747207 */ /* 0x000fe20000000000 */
[----:B------:R4:W0:Y:S01]  /*7b60*/  SHFL.IDX PT, R143, R27, R89, 0x1c1f ;  /* 0x001c1f591b8f7589 */ /* 0x00082200000e0000 */
[----:B------:R-:W-:-:S02]  /*7b70*/  SEL R25, R119, R20, P0 ;  /* 0x0000001477197207 */ /* 0x000fc40000000000 */
[----:B------:R-:W-:Y:S01]  /*7b80*/  SEL R99, R101, R108, P0 ;  /* 0x0000006c65637207 */ /* 0x000fe20000000000 */
[----:B------:R5:W-:Y:S01]  /*7b90*/  SHFL.IDX PT, R129, R33, R89, 0x1c1f ;  /* 0x001c1f5921817589 */ /* 0x000be200000e0000 */
[----:B------:R-:W-:Y:S02]  /*7ba0*/  SEL R101, R108, R101, P0 ;  /* 0x000000656c657207 */ /* 0x000fe40000000000 */
[----:B-1----:R-:W-:Y:S01]  /*7bb0*/  SEL R114, R115, R136, P0 ;  /* 0x0000008873727207 */ /* 0x002fe20000000000 */
[----:B------:R1:W-:Y:S01]  /*7bc0*/  SHFL.IDX PT, R131, R122, R89, 0x1c1f ;  /* 0x001c1f597a837589 */ /* 0x0003e200000e0000 */
[----:B------:R-:W3:Y:S01]  /*7bd0*/  LDC.64 R136, c[0x0][0xbd8] ;  /* 0x0002f600ff887b82 */ /* 0x000ee20000000a00 */
[----:B----4-:R-:W-:Y:S02]  /*7be0*/  SEL R27, R20, R119, P0 ;  /* 0x00000077141b7207 */ /* 0x010fe40000000000 */
[----:B------:R-:W-:Y:S01]  /*7bf0*/  SEL R119, R90, R121, P0 ;  /* 0x000000795a777207 */ /* 0x000fe20000000000 */
[----:B------:R4:W-:Y:S01]  /*7c00*/  SHFL.IDX PT, R60, R35, R89, 0x1c1f ;  /* 0x001c1f59233c7589 */ /* 0x0009e200000e0000 */
[----:B-----5:R-:W-:-:S02]  /*7c10*/  SEL R33, R22, R3, P0 ;  /* 0x0000000316217207 */ /* 0x020fc40000000000 */
[----:B------:R-:W-:Y:S01]  /*7c20*/  SEL R121, R121, R90, P0 ;  /* 0x0000005a79797207 */ /* 0x000fe20000000000 */
[----:B------:R5:W-:Y:S01]  /*7c30*/  SHFL.IDX PT, R32, R106, R89, 0x1c1f ;  /* 0x001c1f596a207589 */ /* 0x000be200000e0000 */
[----:B------:R-:W-:Y:S02]  /*7c40*/  SEL R3, R3, R22, P0 ;  /* 0x0000001603037207 */ /* 0x000fe40000000000 */
[----:B------:R-:W-:Y:S01]  /*7c50*/  SEL R90, R87, R80, P0 ;  /* 0x00000050575a7207 */ /* 0x000fe20000000000 */
[----:B------:R2:W-:Y:S01]  /*7c60*/  SHFL.IDX PT, R40, R118, R89, 0x1c1f ;  /* 0x001c1f5976287589 */ /* 0x0005e200000e0000 */
[----:B-1----:R-:W-:Y:S02]  /*7c70*/  SEL R122, R80, R87, P0 ;  /* 0x00000057507a7207 */ /* 0x002fe40000000000 */
[----:B------:R-:W-:Y:S01]  /*7c80*/  SEL R22, R75, R186, P0 ;  /* 0x000000ba4b167207 */ /* 0x000fe20000000000 */
[----:B------:R-:W1:Y:S01]  /*7c90*/  SHFL.IDX PT, R141, R78, R89, 0x1c1f ;  /* 0x001c1f594e8d7589 */ /* 0x000e6200000e0000 */
[----:B------:R-:W-:-:S02]  /*7ca0*/  SEL R20, R186, R75, P0 ;  /* 0x0000004bba147207 */ /* 0x000fc40000000000 */
[----:B----4-:R-:W-:Y:S01]  /*7cb0*/  SEL R35, R83, R154, P0 ;  /* 0x0000009a53237207 */ /* 0x010fe20000000000 */
[----:B------:R-:W-:Y:S01]  /*7cc0*/  SHFL.IDX PT, R147, R64, R89, 0x1c1f ;  /* 0x001c1f5940937589 */ /* 0x000fe200000e0000 */
[----:B-----5:R-:W-:Y:S01]  /*7cd0*/  SEL R106, R107, R120, P0 ;  /* 0x000000786b6a7207 */ /* 0x020fe20000000000 */
[----:B------:R-:W4:Y:S01]  /*7ce0*/  LDC R154, c[0x0][0xc50] ;  /* 0x00031400ff9a7b82 */ /* 0x000f220000000800 */
[----:B------:R-:W-:Y:S01]  /*7cf0*/  SEL R108, R120, R107, P0 ;  /* 0x0000006b786c7207 */ /* 0x000fe20000000000 */
[----:B------:R-:W-:Y:S01]  /*7d00*/  SHFL.IDX PT, R184, R128, R89, 0x1c1f ;  /* 0x001c1f5980b87589 */ /* 0x000fe200000e0000 */
[----:B------:R-:W-:Y:S02]  /*7d10*/  SEL R80, R81, R76, P0 ;  /* 0x0000004c51507207 */ /* 0x000fe40000000000 */
[----:B------:R-:W-:Y:S01]  /*7d20*/  SEL R75, R162, R149, P0 ;  /* 0x00000095a24b7207 */ /* 0x000fe20000000000 */
[----:B------:R-:W5:Y:S01]  /*7d30*/  SHFL.IDX PT, R128, R74, R89, 0x1c1f ;  /* 0x001c1f594a807589 */ /* 0x000f6200000e0000 */
[----:B--2---:R-:W-:Y:S01]  /*7d40*/  SEL R118, R91, R178, P0 ;  /* 0x000000b25b767207 */ /* 0x004fe20000000000 */
[----:B------:R-:W2:Y:S01]  /*7d50*/  LDC.64 R148, c[0x0][0xb40] ;  /* 0x0002d000ff947b82 */ /* 0x000ea20000000a00 */
[----:B------:R-:W-:Y:S01]  /*7d60*/  SEL R120, R178, R91, P0 ;  /* 0x0000005bb2787207 */ /* 0x000fe20000000000 */
[----:B------:R0:W-:Y:S01]  /*7d70*/  SHFL.IDX PT, R64, R130, R89, 0x1c1f ;  /* 0x001c1f5982407589 */ /* 0x0001e200000e0000 */
[----:B------:R-:W-:-:S02]  /*7d80*/  SEL R76, R76, R81, P0 ;  /* 0x000000514c4c7207 */ /* 0x000fc40000000000 */
[----:B------:R-:W-:Y:S01]  /*7d90*/  SEL R91, R86, R123, P0 ;  /* 0x0000007b565b7207 */ /* 0x000fe20000000000 */
[----:B------:R3:W-:Y:S01]  /*7da0*/  SHFL.IDX PT, R56, R126, R89, 0x1c1f ;  /* 0x001c1f597e387589 */ /* 0x0007e200000e0000 */
[----:B------:R-:W-:Y:S02]  /*7db0*/  SEL R81, R77, R72, P0 ;  /* 0x000000484d517207 */ /* 0x000fe40000000000 */
[----:B------:R-:W-:Y:S01]  /*7dc0*/  SEL R123, R123, R86, P0 ;  /* 0x000000567b7b7207 */ /* 0x000fe20000000000 */
[----:B------:R-:W-:Y:S01]  /*7dd0*/  SHFL.IDX PT, R182, R124, R89, 0x1c1f ;  /* 0x001c1f597cb67589 */ /* 0x000fe200000e0000 */
[----:B------:R-:W-:Y:S01]  /*7de0*/  SEL R77, R72, R77, P0 ;  /* 0x0000004d484d7207 */ /* 0x000fe20000000000 */
[----:B0-----:R-:W0:Y:S01]  /*7df0*/  @P2 LDC R130, c[0x0][0xbec] ;  /* 0x0002fb00ff822b82 */ /* 0x001e220000000800 */
[----:B------:R-:W-:Y:S01]  /*7e00*/  SEL R72, R73, R174, P0 ;  /* 0x000000ae49487207 */ /* 0x000fe20000000000 */
[----:B------:R-:W-:Y:S01]  /*7e10*/  SHFL.IDX PT, R124, R82, R89, 0x1c1f ;  /* 0x001c1f59527c7589 */ /* 0x000fe200000e0000 */
[----:B------:R-:W-:Y:S01]  /*7e20*/  SEL R86, R174, R73, P0 ;  /* 0x00000049ae567207 */ /* 0x000fe20000000000 */
[----:B---3--:R-:W-:Y:S01]  /*7e30*/  IMAD R126, R136, UR38, RZ ;  /* 0x00000026887e7c24 */ /* 0x008fe2000f8e02ff */
[----:B------:R-:W-:Y:S01]  /*7e40*/  SEL R73, R67, R48, P0 ;  /* 0x0000003043497207 */ /* 0x000fe20000000000 */
[----:B------:R-:W-:Y:S01]  /*7e50*/  SHFL.IDX PT, R180, R132, R89, 0x1c1f ;  /* 0x001c1f5984b47589 */ /* 0x000fe200000e0000 */
[----:B------:R-:W-:Y:S01]  /*7e60*/  SEL R87, R48, R67, P0 ;  /* 0x0000004330577207 */ /* 0x000fe20000000000 */
[----:B------:R-:W-:Y:S01]  /*7e70*/  IMAD R137, R137, UR37, R126 ;  /* 0x0000002589897c24 */ /* 0x000fe2000f8e027e */
[----:B------:R-:W-:Y:S01]  /*7e80*/  SEL R48, R49, R134, P0 ;  /* 0x0000008631307207 */ /* 0x000fe20000000000 */
[----:B------:R-:W-:Y:S01]  /*7e90*/  IMAD R67, RZ, RZ, -UR42 ;  /* 0x8000002aff437e24 */ /* 0x000fe2000f8e02ff */
[----:B------:R-:W-:Y:S01]  /*7ea0*/  SEL R134, R134, R49, P0 ;  /* 0x0000003186867207 */ /* 0x000fe20000000000 */
[----:B--2---:R-:W-:Y:S01]  /*7eb0*/  IMAD.WIDE.U32 R6, R148, UR37, R6 ;  /* 0x0000002594067c25 */ /* 0x004fe2000f8e0006 */
[----:B------:R-:W-:Y:S01]  /*7ec0*/  SEL R49, R50, R135, P0 ;  /* 0x0000008732317207 */ /* 0x000fe20000000000 */
[----:B------:R2:W3:Y:S01]  /*7ed0*/  SHFL.IDX PT, R85, R68, R89, 0x1c1f ;  /* 0x001c1f5944557589 */ /* 0x0004e200000e0000 */
[----:B------:R-:W-:Y:S01]  /*7ee0*/  SEL R135, R135, R50, P0 ;  /* 0x0000003287877207 */ /* 0x000fe20000000000 */
[----:B----4-:R-:W-:Y:S01]  /*7ef0*/  IMAD R154, R154, R67, UR4 ;  /* 0x000000049a9a7e24 */ /* 0x010fe2000f8e0243 */
[----:B------:R-:W-:Y:S01]  /*7f00*/  SEL R50, R51, R144, P0 ;  /* 0x0000009033327207 */ /* 0x000fe20000000000 */
[----:B------:R-:W-:Y:S01]  /*7f10*/  ULDC.64 UR4, c[0x0][0xbe0] ;  /* 0x0002f80000047ab9 */ /* 0x000fe20000000a00 */
[----:B------:R-:W-:Y:S01]  /*7f20*/  SEL R14, R152, R145, P0 ;  /* 0x00000091980e7207 */ /* 0x000fe20000000000 */
[----:B------:R4:W3:Y:S01]  /*7f30*/  SHFL.IDX PT, R132, R70, R89, 0x1c1f ;  /* 0x001c1f5946847589 */ /* 0x0008e200000e0000 */
[----:B------:R-:W-:-:S02]  /*7f40*/  SEL R34, R145, R152, P0 ;  /* 0x0000009891227207 */ /* 0x000fc40000000000 */
[----:B------:R-:W-:Y:S01]  /*7f50*/  SEL R144, R144, R51, P0 ;  /* 0x0000003390907207 */ /* 0x000fe20000000000 */
[----:B------:R-:W2:Y:S01]  /*7f60*/  @P2 LDC R152, c[0x0][0xbf0] ;  /* 0x0002fc00ff982b82 */ /* 0x000ea20000000800 */
[----:B------:R-:W-:Y:S01]  /*7f70*/  SEL R51, R53, R140, P0 ;  /* 0x0000008c35337207 */ /* 0x000fe20000000000 */
[----:B------:R-:W3:Y:S01]  /*7f80*/  SHFL.IDX PT, R36, R94, R89, 0x1c1f ;  /* 0x001c1f595e247589 */ /* 0x000ee200000e0000 */
[----:B------:R-:W-:Y:S01]  /*7f90*/  SEL R145, R140, R53, P0 ;  /* 0x000000358c917207 */ /* 0x000fe20000000000 */
[----:B------:R-:W-:Y:S01]  /*7fa0*/  IMAD.MOV.U32 R53, RZ, RZ, R11 ;  /* 0x000000ffff357224 */ /* 0x000fe200078e000b */
[----:B------:R-:W-:Y:S01]  /*7fb0*/  SEL R146, R54, R143, P0 ;  /* 0x0000008f36927207 */ /* 0x000fe20000000000 */
[----:B------:R-:W3:Y:S01]  /*7fc0*/  SHFL.IDX PT, R125, R125, R89, 0x1c1f ;  /* 0x001c1f597d7d7589 */ /* 0x000ee200000e0000 */
[----:B------:R-:W-:Y:S01]  /*7fd0*/  SEL R54, R143, R54, P0 ;  /* 0x000000368f367207 */ /* 0x000fe20000000000 */
[----:B------:R-:W4:Y:S01]  /*7fe0*/  @P2 LDC R140, c[0x0][0xbec] ;  /* 0x0002fb00ff8c2b82 */ /* 0x000f220000000800 */
[----:B------:R-:W-:Y:S01]  /*7ff0*/  SEL R74, R160, R151, P0 ;  /* 0x00000097a04a7207 */ /* 0x000fe20000000000 */
[----:B------:R-:W3:Y:S01]  /*8000*/  SHFL.IDX PT, R153, R84, R89, 0x1c1f ;  /* 0x001c1f5954997589 */ /* 0x000ee200000e0000 */
[----:B------:R-:W-:Y:S01]  /*8010*/  SEL R78, R151, R160, P0 ;  /* 0x000000a0974e7207 */ /* 0x000fe20000000000 */
[----:B------:R-:W-:Y:S01]  /*8020*/  IMAD.WIDE.U32 R150, R136, UR37, R4 ;  /* 0x0000002588967c25 */ /* 0x000fe2000f8e0004 */
[----:B-1----:R-:W-:Y:S01]  /*8030*/  SEL R5, R58, R141, P0 ;  /* 0x0000008d3a057207 */ /* 0x002fe20000000000 */
[----:B------:R-:W-:Y:S01]  /*8040*/  SHFL.IDX PT, R157, R92, R89, 0x1c1f ;  /* 0x001c1f595c9d7589 */ /* 0x000fe200000e0000 */
[----:B------:R-:W-:Y:S01]  /*8050*/  SHF.R.S32.HI R67, RZ, 0x1f, R154 ;  /* 0x0000001fff437819 */ /* 0x000fe2000001149a */
[----:B------:R-:W1:Y:S01]  /*8060*/  @P2 LDC R143, c[0x0][0xbf0] ;  /* 0x0002fc00ff8f2b82 */ /* 0x000e620000000800 */
[----:B------:R-:W-:Y:S01]  /*8070*/  IMAD.IADD R151, R151, 0x1, R137 ;  /* 0x0000000197977824 */ /* 0x000fe200078e0289 */
[----:B------:R-:W-:Y:S01]  /*8080*/  SEL R137, R141, R58, P0 ;  /* 0x0000003a8d897207 */ /* 0x000fe20000000000 */
[----:B------:R-:W-:Y:S01]  /*8090*/  IMAD R58, R148, UR38, RZ ;  /* 0x00000026943a7c24 */ /* 0x000fe2000f8e02ff */
[----:B-----5:R-:W-:Y:S01]  /*80a0*/  SEL R4, R57, R128, P0 ;  /* 0x0000008039047207 */ /* 0x020fe20000000000 */
[----:B------:R-:W-:Y:S01]  /*80b0*/  IMAD.MOV.U32 R148, RZ, RZ, R6 ;  /* 0x000000ffff947224 */ /* 0x000fe200078e0006 */
[----:B------:R-:W-:Y:S01]  /*80c0*/  SEL R136, R128, R57, P0 ;  /* 0x0000003980887207 */ /* 0x000fe20000000000 */
[----:B------:R-:W-:Y:S01]  /*80d0*/  IMAD R149, R149, UR37, R58 ;  /* 0x0000002595957c24 */ /* 0x000fe2000f8e023a */
[----:B------:R-:W-:Y:S01]  /*80e0*/  SHFL.IDX PT, R159, R88, R89, 0x1c1f ;  /* 0x001c1f59589f7589 */ /* 0x000fe200000e0000 */
[----:B0-----:R-:W-:Y:S01]  /*80f0*/  @P2 IMAD.HI.U32 R57, R11, R130, RZ ;  /* 0x000000820b392227 */ /* 0x001fe200078e00ff */
[----:B------:R-:W-:-:S02]  /*8100*/  SEL R31, R16, R93, P0 ;  /* 0x0000005d101f7207 */ /* 0x000fc40000000000 */
[----:B------:R-:W-:Y:S01]  /*8110*/  SHFL.IDX PT, R161, R96, R89, 0x1c1f ;  /* 0x001c1f5960a17589 */ /* 0x000fe200000e0000 */
[----:B------:R-:W-:Y:S01]  /*8120*/  IMAD.IADD R149, R7, 0x1, R149 ;  /* 0x0000000107957824 */ /* 0x000fe200078e0295 */
[----:B--2---:R-:W-:Y:S01]  /*8130*/  @P2 SHF.R.U32.HI R53, RZ, R152, R57 ;  /* 0x00000098ff352219 */ /* 0x004fe20000011639 */
[----:B------:R-:W-:Y:S01]  /*8140*/  IMAD R7, R67, UR4, RZ ;  /* 0x0000000443077c24 */ /* 0x000fe2000f8e02ff */
[----:B------:R0:W-:Y:S01]  /*8150*/  SHFL.IDX PT, R127, R110, R89, 0x1c1f ;  /* 0x001c1f596e7f7589 */ /* 0x0001e200000e0000 */
[----:B----4-:R-:W-:Y:S01]  /*8160*/  @P2 IMAD.HI.U32 R140, R11, R140, RZ ;  /* 0x0000008c0b8c2227 */ /* 0x010fe200078e00ff */
[----:B------:R-:W-:Y:S02]  /*8170*/  SEL R29, R93, R16, P0 ;  /* 0x000000105d1d7207 */ /* 0x000fe40000000000 */
[----:B------:R-:W-:Y:S01]  /*8180*/  SHFL.IDX PT, R133, R133, R89, 0x1c1f ;  /* 0x001c1f5985857589 */ /* 0x000fe200000e0000 */
[----:B------:R-:W-:Y:S01]  /*8190*/  IMAD R58, R154, UR5, R7 ;  /* 0x000000059a3a7c24 */ /* 0x000fe2000f8e0207 */
[----:B------:R-:W-:Y:S01]  /*81a0*/  SEL R16, R188, R69, P0 ;  /* 0x00000045bc107207 */ /* 0x000fe20000000000 */
[----:B------:R-:W-:Y:S01]  /*81b0*/  IMAD.WIDE.U32 R6, R154, UR4, R150 ;  /* 0x000000049a067c25 */ /* 0x000fe2000f8e0096 */
[----:B------:R-:W-:Y:S01]  /*81c0*/  ULDC.64 UR4, c[0x0][0xb30] ;  /* 0x0002cc0000047ab9 */ /* 0x000fe20000000a00 */
[----:B------:R-:W-:Y:S01]  /*81d0*/  SHFL.IDX PT, R142, R142, R89, 0x1c1f ;  /* 0x001c1f598e8e7589 */ /* 0x000fe200000e0000 */
[----:B------:R-:W-:Y:S01]  /*81e0*/  SEL R68, R156, R147, P0 ;  /* 0x000000939c447207 */ /* 0x000fe20000000000 */
[----:B------:R-:W-:Y:S01]  /*81f0*/  IMAD.MOV.U32 R57, RZ, RZ, R11 ;  /* 0x000000ffff397224 */ /* 0x000fe200078e000b */
[----:B-1----:R-:W-:Y:S01]  /*8200*/  @P2 SHF.R.U32.HI R57, RZ, R143, R140 ;  /* 0x0000008fff392219 */ /* 0x002fe2000001168c */
[----:B------:R-:W-:Y:S01]  /*8210*/  IMAD R67, R67, UR6, RZ ;  /* 0x0000000643437c24 */ /* 0x000fe2000f8e02ff */
[----:B------:R-:W-:Y:S01]  /*8220*/  IADD3 R140, P2, R53, R6, RZ ;  /* 0x00000006358c7210 */ /* 0x000fe20007f5e0ff */
[C---:B------:R-:W-:Y:S01]  /*8230*/  IMAD.WIDE.U32 R148, R154.reuse, UR6, R148 ;  /* 0x000000069a947c25 */ /* 0x040fe2000f8e0094 */
[----:B------:R-:W-:Y:S01]  /*8240*/  SHF.R.S32.HI R6, RZ, 0x1f, R57 ;  /* 0x0000001fff067819 */ /* 0x000fe20000011439 */
[----:B------:R-:W-:Y:S01]  /*8250*/  SHFL.IDX PT, R138, R138, R89, 0x1c1f ;  /* 0x001c1f598a8a7589 */ /* 0x000fe200000e0000 */
[----:B------:R-:W-:Y:S01]  /*8260*/  SEL R70, R147, R156, P0 ;  /* 0x0000009c93467207 */ /* 0x000fe20000000000 */
[----:B------:R-:W-:Y:S01]  /*8270*/  IMAD R141, R154, UR7, R67 ;  /* 0x000000079a8d7c24 */ /* 0x000fe2000f8e0243 */
[--C-:B------:R-:W-:Y:S01]  /*8280*/  SHF.R.S32.HI R67, RZ, 0x1f, R53.reuse ;  /* 0x0000001fff437819 */ /* 0x100fe20000011435 */
[----:B------:R-:W-:Y:S01]  /*8290*/  IMAD.MOV R53, RZ, RZ, -R53 ;  /* 0x000000ffff357224 */ /* 0x000fe200078e0a35 */
[----:B------:R-:W-:Y:S01]  /*82a0*/  ULDC.64 UR6, c[0x0][0xbc8] ;  /* 0x0002f20000067ab9 */ /* 0x000fe20000000a00 */
[----:B------:R-:W-:Y:S01]  /*82b0*/  IMAD R6, R6, UR4, RZ ;  /* 0x0000000406067c24 */ /* 0x000fe2000f8e02ff */
[----:B0-----:R-:W-:Y:S01]  /*82c0*/  SEL R110, R111, R184, P0 ;  /* 0x000000b86f6e7207 */ /* 0x001fe20000000000 */
[----:B------:R-:W-:Y:S01]  /*82d0*/  IMAD.MOV R126, RZ, RZ, -R57 ;  /* 0x000000ffff7e7224 */ /* 0x000fe200078e0a39 */
[----:B------:R-:W-:Y:S01]  /*82e0*/  SEL R112, R184, R111, P0 ;  /* 0x0000006fb8707207 */ /* 0x000fe20000000000 */
[----:B------:R-:W-:Y:S01]  /*82f0*/  IMAD.IADD R149, R149, 0x1, R141 ;  /* 0x0000000195957824 */ /* 0x000fe200078e028d */
[----:B------:R-:W-:Y:S01]  /*8300*/  IADD3.X R141, R67, R7, R58, P2, !PT ;  /* 0x00000007438d7210 */ /* 0x000fe200017fe43a */
[--C-:B------:R-:W-:Y:S01]  /*8310*/  IMAD R53, R8, R53, R11.reuse ;  /* 0x0000003508357224 */ /* 0x100fe200078e020b */
[----:B---3--:R-:W-:Y:S01]  /*8320*/  SEL R69, R158, R85, P0 ;  /* 0x000000559e457207 */ /* 0x008fe20000000000 */
[----:B------:R-:W-:Y:S01]  /*8330*/  IMAD R67, R57, UR5, R6 ;  /* 0x0000000539437c24 */ /* 0x000fe2000f8e0206 */
[----:B------:R-:W0:Y:S01]  /*8340*/  S2UR UR5, SR_CgaCtaId ;  /* 0x00000000000579c3 */ /* 0x000e220000008800 */
[----:B------:R-:W-:Y:S01]  /*8350*/  IMAD R11, R8, R126, R11 ;  /* 0x0000007e080b7224 */ /* 0x000fe200078e020b */
[----:B------:R-:W-:Y:S01]  /*8360*/  SEL R71, R85, R158, P0 ;  /* 0x0000009e55477207 */ /* 0x000fe20000000000 */
[----:B------:R-:W-:Y:S01]  /*8370*/  IMAD.WIDE.U32 R6, R57, UR4, R148 ;  /* 0x0000000439067c25 */ /* 0x000fe2000f8e0094 */
[----:B------:R-:W-:Y:S01]  /*8380*/  SHF.R.S32.HI R57, RZ, 0x1f, R53 ;  /* 0x0000001fff397819 */ /* 0x000fe20000011435 */
[----:B------:R-:W-:Y:S01]  /*8390*/  UMOV UR4, 0x400 ;  /* 0x0000040000047882 */ /* 0x000fe20000000000 */
[----:B------:R-:W-:Y:S01]  /*83a0*/  SHF.R.S32.HI R58, RZ, 0x1f, R11 ;  /* 0x0000001fff3a7819 */ /* 0x000fe2000001140b */
[----:B------:R-:W-:Y:S01]  /*83b0*/  IMAD.IADD R7, R7, 0x1, R67 ;  /* 0x0000000107077824 */ /* 0x000fe200078e0243 */
[----:B------:R-:W-:Y:S01]  /*83c0*/  SEL R107, R109, R182, P0 ;  /* 0x000000b66d6b7207 */ /* 0x000fe20000000000 */
[----:B------:R-:W-:Y:S01]  /*83d0*/  IMAD R126, R57, UR6, RZ ;  /* 0x00000006397e7c24 */ /* 0x000fe2000f8e02ff */
[----:B------:R-:W-:Y:S01]  /*83e0*/  SEL R111, R113, R180, P0 ;  /* 0x000000b4716f7207 */ /* 0x000fe20000000000 */
[----:B------:R-:W-:Y:S01]  /*83f0*/  IMAD R58, R58, UR8, RZ ;  /* 0x000000083a3a7c24 */ /* 0x000fe2000f8e02ff */
[----:B------:R-:W-:Y:S01]  /*8400*/  SEL R115, R117, R176, P0 ;  /* 0x000000b075737207 */ /* 0x000fe20000000000 */
[----:B------:R-:W-:Y:S01]  /*8410*/  IMAD R57, R53, UR7, R126 ;  /* 0x0000000735397c24 */ /* 0x000fe2000f8e027e */
[----:B------:R-:W-:Y:S01]  /*8420*/  SEL R147, R55, R132, P0 ;  /* 0x0000008437937207 */ /* 0x000fe20000000000 */
[----:B------:R-:W-:Y:S01]  /*8430*/  IMAD.WIDE.U32 R140, R53, UR6, R140 ;  /* 0x00000006358c7c25 */ /* 0x000fe2000f8e008c */
[----:B------:R-:W-:Y:S01]  /*8440*/  ULDC.64 UR6, c[0x0][0xba8] ;  /* 0x0002ea0000067ab9 */ /* 0x000fe20000000a00 */
[----:B------:R-:W-:-:S02]  /*8450*/  SEL R82, R164, R155, P0 ;  /* 0x0000009ba4527207 */ /* 0x000fc40000000000 */
[----:B------:R-:W-:Y:S01]  /*8460*/  IMAD.WIDE.U32 R148, R11, UR8, R6 ;  /* 0x000000080b947c25 */ /* 0x000fe2000f8e0006 */
[----:B------:R-:W-:Y:S01]  /*8470*/  LEA R67, P2, R140, UR6, 0x2 ;  /* 0x000000068c437c11 */ /* 0x000fe2000f8410ff */
[----:B------:R-:W-:Y:S01]  /*8480*/  ULDC UR6, c[0x0][0xa88] ;  /* 0x0002a20000067ab9 */ /* 0x000fe20000000800 */
[----:B------:R-:W-:Y:S01]  /*8490*/  SEL R6, R59, R124, P0 ;  /* 0x0000007c3b067207 */ /* 0x000fe20000000000 */
[----:B------:R-:W-:Y:S01]  /*84a0*/  IMAD R53, R11, UR9, R58 ;  /* 0x000000090b357c24 */ /* 0x000fe2000f8e023a */
[----:B------:R-:W-:Y:S01]  /*84b0*/  ULDC.64 UR8, c[0x0][0xb00] ;  /* 0x0002c00000087ab9 */ /* 0x000fe20000000a00 */
[----:B------:R-:W-:Y:S01]  /*84c0*/  IMAD.IADD R7, R141, 0x1, R57 ;  /* 0x000000018d077824 */ /* 0x000fe200078e0239 */
[----:B------:R-:W-:Y:S01]  /*84d0*/  SEL R58, R124, R59, P0 ;  /* 0x0000003b7c3a7207 */ /* 0x000fe20000000000 */
[----:B------:R-:W-:Y:S01]  /*84e0*/  IMAD.IADD R57, R149, 0x1, R53 ;  /* 0x0000000195397824 */ /* 0x000fe200078e0235 */
[----:B------:R-:W-:Y:S01]  /*84f0*/  LEA R53, P3, R148, UR8, 0x2 ;  /* 0x0000000894357c11 */ /* 0x000fe2000f8610ff */
[----:B------:R-:W-:Y:S01]  /*8500*/  SHFL.IDX PT, R150, R67, 0x1, 0x1c1f ;  /* 0x003c1f0043967f89 */ /* 0x000fe200000e0000 */
[----:B------:R-:W-:Y:S01]  /*8510*/  LEA.HI.X R124, R140, UR7, R7, 0x2, P2 ;  /* 0x000000078c7c7c11 */ /* 0x000fe200090f1407 */
[----:B0-----:R-:W-:Y:S01]  /*8520*/  ULEA UR4, UR5, UR4, 0x18 ;  /* 0x0000000405047291 */ /* 0x001fe2000f8ec03f */
[----:B------:R-:W-:Y:S01]  /*8530*/  LEA.HI.X R57, R148, UR9, R57, 0x2, P3 ;  /* 0x0000000994397c11 */ /* 0x000fe200098f1439 */
[----:B------:R-:W-:Y:S01]  /*8540*/  IMAD R11, R8, UR6, RZ ;  /* 0x00000006080b7c24 */ /* 0x000fe2000f8e02ff */
[----:B------:R-:W-:Y:S01]  /*8550*/  SHFL.IDX PT, R148, R67, RZ, 0x1c1f ;  /* 0x001c1fff43947589 */ /* 0x000fe200000e0000 */
[C---:B------:R-:W-:Y:S01]  /*8560*/  VIADD R8, R10.reuse, 0x8 ;  /* 0x000000080a087836 */ /* 0x040fe20000000000 */
[----:B------:R-:W-:Y:S01]  /*8570*/  UIADD3 UR4, UR4, 0x38820, URZ ;  /* 0x0003882004047890 */ /* 0x000fe2000fffe03f */
[----:B------:R-:W-:Y:S01]  /*8580*/  SEL R7, R61, R60, P0 ;  /* 0x0000003c3d077207 */ /* 0x000fe20000000000 */
[----:B------:R-:W0:Y:S01]  /*8590*/  SHFL.IDX PT, R149, R124, RZ, 0x1c1f ;  /* 0x001c1fff7c957589 */ /* 0x000e2200000e0000 */
[-C--:B------:R-:W-:Y:S01]  /*85a0*/  ISETP.GE.OR P2, PT, R10, R11.reuse, P1 ;  /* 0x0000000b0a00720c */ /* 0x080fe20000f46670 */
[----:B------:R-:W-:Y:S01]  /*85b0*/  UPRMT UR4, URZ, 0x654, UR4 ;  /* 0x000006543f047896 */ /* 0x000fe20008000004 */
[-C--:B------:R-:W-:Y:S01]  /*85c0*/  ISETP.GE.OR P1, PT, R8, R11.reuse, P1 ;  /* 0x0000000b0800720c */ /* 0x080fe20000f26670 */
[----:B------:R-:W1:Y:S01]  /*85d0*/  SHFL.IDX PT, R151, R124, 0x1, 0x1c1f ;  /* 0x003c1f007c977f89 */ /* 0x000e6200000e0000 */
[----:B------:R-:W-:-:S02]  /*85e0*/  ISETP.GE.AND P3, PT, R10, R11, PT ;  /* 0x0000000b0a00720c */ /* 0x000fc40003f66270 */
[----:B------:R-:W-:Y:S01]  /*85f0*/  SEL R59, R60, R61, P0 ;  /* 0x0000003d3c3b7207 */ /* 0x000fe20000000000 */
[----:B------:R2:W3:Y:S01]  /*8600*/  SHFL.IDX PT, R140, R53, RZ, 0x1c1f ;  /* 0x001c1fff358c7589 */ /* 0x0004e200000e0000 */
[----:B------:R-:W-:Y:S02]  /*8610*/  SEL R60, R62, R129, P0 ;  /* 0x000000813e3c7207 */ /* 0x000fe40000000000 */
[----:B------:R-:W-:Y:S01]  /*8620*/  SYNCS.ARRIVE.TRANS64.RED.A1T0 RZ, [UR4], RZ ;  /* 0x000000ffffff79a7 */ /* 0x000fe20008100404 */
[----:B------:R2:W4:Y:S01]  /*8630*/  SHFL.IDX PT, R141, R57, RZ, 0x1c1f ;  /* 0x001c1fff398d7589 */ /* 0x00052200000e0000 */
[----:B------:R-:W-:Y:S02]  /*8640*/  SEL R62, R129, R62, P0 ;  /* 0x0000003e813e7207 */ /* 0x000fe40000000000 */
[----:B------:R-:W-:Y:S02]  /*8650*/  SEL R61, R63, R36, P0 ;  /* 0x000000243f3d7207 */ /* 0x000fe40000000000 */
[----:B------:R-:W-:-:S02]  /*8660*/  SEL R129, R66, R125, P0 ;  /* 0x0000007d42817207 */ /* 0x000fc40000000000 */
[----:B------:R-:W-:Y:S02]  /*8670*/  SEL R84, R155, R164, P0 ;  /* 0x000000a49b547207 */ /* 0x000fe40000000000 */
[----:B------:R-:W-:Y:S02]  /*8680*/  SEL R83, R166, R153, P0 ;  /* 0x00000099a6537207 */ /* 0x000fe40000000000 */
[----:B------:R-:W-:Y:S01]  /*8690*/  SEL R85, R153, R166, P0 ;  /* 0x000000a699557207 */ /* 0x000fe20000000000 */
[----:B0-----:R2:W-:Y:S01]  /*86a0*/  @!P2 ST.E desc[UR46][R148.64], R2 ;  /* 0x000000029400a985 */ /* 0x0015e2000c10192e */
[----:B------:R-:W-:Y:S02]  /*86b0*/  SEL R88, R168, R159, P0 ;  /* 0x0000009fa8587207 */ /* 0x000fe40000000000 */
[----:B------:R-:W-:Y:S01]  /*86c0*/  SEL R92, R159, R168, P0 ;  /* 0x000000a89f5c7207 */ /* 0x000fe20000000000 */
[----:B-1----:R2:W-:Y:S01]  /*86d0*/  @!P1 ST.E desc[UR46][R150.64], R0 ;  /* 0x0000000096009985 */ /* 0x0025e2000c10192e */
        /* <DEDUP_REMOVED lines=11> */
[----:B------:R-:W-:Y:S01]  /*8790*/  SEL R125, R125, R66, P0 ;  /* 0x000000427d7d7207 */ /* 0x000fe20000000000 */
[----:B--234-:R-:W-:Y:S06]  /*87a0*/  @P3 BRA `(.L_x_37) ;  /* 0x0000000800f83947 */ /* 0x01cfec0003800000 */
[----:B------:R-:W-:Y:S01]  /*87b0*/  ULDC UR4, c[0x0][0xac8] ;  /* 0x0002b20000047ab9 */ /* 0x000fe20000000800 */
[C---:B------:R-:W-:Y:S01]  /*87c0*/  VIADD R0, R9.reuse, 0x8 ;  /* 0x0000000809007836 */ /* 0x040fe20000000000 */
[C---:B------:R-:W-:Y:S01]  /*87d0*/  ISETP.GE.AND P1, PT, R9.reuse, UR4, PT ;  /* 0x0000000409007c0c */ /* 0x040fe2000bf26270 */
[C---:B------:R-:W-:Y:S02]  /*87e0*/  VIADD R10, R9.reuse, 0x10 ;  /* 0x00000010090a7836 */ /* 0x040fe40000000000 */
[C---:B------:R-:W-:Y:S01]  /*87f0*/  VIADD R36, R9.reuse, 0x18 ;  /* 0x0000001809247836 */ /* 0x040fe20000000000 */
[----:B------:R-:W-:Y:S01]  /*8800*/  ISETP.GE.AND P4, PT, R0, UR4, PT ;  /* 0x0000000400007c0c */ /* 0x000fe2000bf86270 */
[C---:B------:R-:W-:Y:S01]  /*8810*/  VIADD R44, R9.reuse, 0x20 ;  /* 0x00000020092c7836 */ /* 0x040fe20000000000 */
[----:B------:R-:W-:Y:S01]  /*8820*/  ISETP.GE.AND P5, PT, R10, UR4, PT ;  /* 0x000000040a007c0c */ /* 0x000fe2000bfa6270 */
[C---:B------:R-:W-:Y:S01]  /*8830*/  VIADD R126, R9.reuse, 0x28 ;  /* 0x00000028097e7836 */ /* 0x040fe20000000000 */
[----:B------:R-:W-:Y:S01]  /*8840*/  ISETP.GE.AND P6, PT, R36, UR4, PT ;  /* 0x0000000424007c0c */ /* 0x000fe2000bfc6270 */
[----:B------:R-:W-:-:S03]  /*8850*/  VIADD R130, R9, 0x30 ;  /* 0x0000003009827836 */ /* 0x000fc60000000000 */
[----:B------:R-:W-:Y:S01]  /*8860*/  ISETP.GE.AND P2, PT, R126, UR4, PT ;  /* 0x000000047e007c0c */ /* 0x000fe2000bf46270 */
[----:B------:R-:W-:Y:S01]  /*8870*/  @!P1 IMAD.WIDE R66, R9, 0x4, R140 ;  /* 0x0000000409429825 */ /* 0x000fe200078e028c */
[----:B------:R-:W-:-:S03]  /*8880*/  ISETP.GE.AND P3, PT, R130, UR4, PT ;  /* 0x0000000482007c0c */ /* 0x000fc6000bf66270 */
[----:B------:R-:W-:Y:S01]  /*8890*/  @!P4 LEA.HI R0, R0, R0, RZ, 0x1 ;  /* 0x000000000000c211 */ /* 0x000fe200078f08ff */
[----:B------:R0:W-:Y:S01]  /*88a0*/  @!P1 ST.E.64 desc[UR46][R66.64], R30 ;  /* 0x0000001e42009985 */ /* 0x0001e2000c101b2e */
[----:B------:R-:W-:Y:S02]  /*88b0*/  ISETP.GE.AND P1, PT, R44, UR4, PT ;  /* 0x000000042c007c0c */ /* 0x000fe4000bf26270 */
[----:B------:R-:W-:Y:S02]  /*88c0*/  @!P5 LEA.HI R10, R10, R10, RZ, 0x1 ;  /* 0x0000000a0a0ad211 */ /* 0x000fe400078f08ff */
[----:B------:R-:W-:Y:S02]  /*88d0*/  @!P6 LEA.HI R36, R36, R36, RZ, 0x1 ;  /* 0x000000242424e211 */ /* 0x000fe400078f08ff */
[----:B------:R-:W-:Y:S01]  /*88e0*/  @!P4 LOP3.LUT R65, R0, 0xfffffffe, RZ, 0xc0, !PT ;  /* 0xfffffffe0041c812 */ /* 0x000fe200078ec0ff */
[C---:B------:R-:W-:Y:S01]  /*88f0*/  VIADD R0, R9.reuse, 0x38 ;  /* 0x0000003809007836 */ /* 0x040fe20000000000 */
[----:B------:R-:W-:Y:S01]  /*8900*/  @!P5 LOP3.LUT R143, R10, 0xfffffffe, RZ, 0xc0, !PT ;  /* 0xfffffffe0a8fd812 */ /* 0x000fe200078ec0ff */
[C---:B------:R-:W-:Y:S01]  /*8910*/  VIADD R10, R9.reuse, 0x40 ;  /* 0x00000040090a7836 */ /* 0x040fe20000000000 */
[----:B------:R-:W-:Y:S01]  /*8920*/  @!P6 LOP3.LUT R149, R36, 0xfffffffe, RZ, 0xc0, !PT ;  /* 0xfffffffe2495e812 */ /* 0x000fe200078ec0ff */
[----:B------:R-:W-:Y:S01]  /*8930*/  VIADD R36, R9, 0x48 ;  /* 0x0000004809247836 */ /* 0x000fe20000000000 */
[----:B------:R-:W-:Y:S01]  /*8940*/  @!P2 LEA.HI R126, R126, R126, RZ, 0x1 ;  /* 0x0000007e7e7ea211 */ /* 0x000fe200078f08ff */
[----:B0-----:R-:W-:Y:S01]  /*8950*/  @!P4 IMAD.WIDE R30, R65, 0x4, R140 ;  /* 0x00000004411ec825 */ /* 0x001fe200078e028c */
[----:B------:R-:W-:-:S02]  /*8960*/  @!P1 LEA.HI R44, R44, R44, RZ, 0x1 ;  /* 0x0000002c2c2c9211 */ /* 0x000fc400078f08ff */
[----:B------:R-:W-:Y:S01]  /*8970*/  @!P3 LEA.HI R130, R130, R130, RZ, 0x1 ;  /* 0x000000828282b211 */ /* 0x000fe200078f08ff */
[--C-:B------:R-:W-:Y:S01]  /*8980*/  @!P5 IMAD.WIDE R66, R143, 0x4, R140.reuse ;  /* 0x000000048f42d825 */ /* 0x100fe200078e028c */
[----:B------:R0:W-:Y:S01]  /*8990*/  @!P4 ST.E.64 desc[UR46][R30.64], R28 ;  /* 0x0000001c1e00c985 */ /* 0x0001e2000c101b2e */
[----:B------:R-:W-:Y:S02]  /*89a0*/  @!P1 LOP3.LUT R65, R44, 0xfffffffe, RZ, 0xc0, !PT ;  /* 0xfffffffe2c419812 */ /* 0x000fe400078ec0ff */
[----:B------:R-:W-:Y:S01]  /*89b0*/  @!P6 IMAD.WIDE R148, R149, 0x4, R140 ;  /* 0x000000049594e825 */ /* 0x000fe200078e028c */
[----:B------:R1:W-:Y:S01]  /*89c0*/  @!P5 ST.E.64 desc[UR46][R66.64], R26 ;  /* 0x0000001a4200d985 */ /* 0x0003e2000c101b2e */
[----:B------:R-:W-:Y:S02]  /*89d0*/  ISETP.GE.AND P4, PT, R0, UR4, PT ;  /* 0x0000000400007c0c */ /* 0x000fe4000bf86270 */
[----:B------:R-:W-:Y:S01]  /*89e0*/  ISETP.GE.AND P5, PT, R10, UR4, PT ;  /* 0x000000040a007c0c */ /* 0x000fe2000bfa6270 */
[----:B------:R2:W-:Y:S01]  /*89f0*/  @!P6 ST.E.64 desc[UR46][R148.64], R24 ;  /* 0x000000189400e985 */ /* 0x0005e2000c101b2e */
[----:B------:R-:W-:Y:S01]  /*8a00*/  ISETP.GE.AND P6, PT, R36, UR4, PT ;  /* 0x0000000424007c0c */ /* 0x000fe2000bfc6270 */
[C---:B------:R-:W-:Y:S01]  /*8a10*/  VIADD R44, R9.reuse, 0x58 ;  /* 0x00000058092c7836 */ /* 0x040fe20000000000 */
[----:B0-----:R-:W-:Y:S01]  /*8a20*/  @!P2 LOP3.LUT R29, R126, 0xfffffffe, RZ, 0xc0, !PT ;  /* 0xfffffffe7e1da812 */ /* 0x001fe200078ec0ff */
[----:B------:R-:W-:Y:S01]  /*8a30*/  VIADD R30, R9, 0x50 ;  /* 0x00000050091e7836 */ /* 0x000fe20000000000 */
[----:B------:R-:W-:-:S05]  /*8a40*/  @!P3 LOP3.LUT R31, R130, 0xfffffffe, RZ, 0xc0, !PT ;  /* 0xfffffffe821fb812 */ /* 0x000fca00078ec0ff */
[----:B------:R-:W-:Y:S01]  /*8a50*/  @!P4 LEA.HI R0, R0, R0, RZ, 0x1 ;  /* 0x000000000000c211 */ /* 0x000fe200078f08ff */
[--C-:B-1----:R-:W-:Y:S01]  /*8a60*/  @!P2 IMAD.WIDE R26, R29, 0x4, R140.reuse ;  /* 0x000000041d1aa825 */ /* 0x102fe200078e028c */
[----:B------:R-:W-:Y:S02]  /*8a70*/  @!P5 LEA.HI R10, R10, R10, RZ, 0x1 ;  /* 0x0000000a0a0ad211 */ /* 0x000fe400078f08ff */
[----:B------:R-:W-:Y:S01]  /*8a80*/  @!P6 LEA.HI R36, R36, R36, RZ, 0x1 ;  /* 0x000000242424e211 */ /* 0x000fe200078f08ff */
[----:B--2---:R-:W-:-:S04]  /*8a90*/  @!P1 IMAD.WIDE R24, R65, 0x4, R140 ;  /* 0x0000000441189825 */ /* 0x004fc800078e028c */
[----:B------:R-:W-:Y:S01]  /*8aa0*/  @!P3 IMAD.WIDE R28, R31, 0x4, R140 ;  /* 0x000000041f1cb825 */ /* 0x000fe200078e028c */
[----:B------:R0:W-:Y:S01]  /*8ab0*/  @!P1 ST.E.64 desc[UR46][R24.64], R22 ;  /* 0x0000001618009985 */ /* 0x0001e2000c101b2e */
[----:B------:R-:W-:Y:S02]  /*8ac0*/  @!P4 LOP3.LUT R31, R0, 0xfffffffe, RZ, 0xc0, !PT ;  /* 0xfffffffe001fc812 */ /* 0x000fe400078ec0ff */
[C---:B------:R-:W-:Y:S01]  /*8ad0*/  VIADD R65, R9.reuse, 0x60 ;  /* 0x0000006009417836 */ /* 0x040fe20000000000 */
[----:B------:R1:W-:Y:S01]  /*8ae0*/  @!P2 ST.E.64 desc[UR46][R26.64], R20 ;  /* 0x000000141a00a985 */ /* 0x0003e2000c101b2e */
[----:B------:R-:W-:Y:S01]  /*8af0*/  ISETP.GE.AND P1, PT, R44, UR4, PT ;  /* 0x000000042c007c0c */ /* 0x000fe2000bf26270 */
[----:B------:R-:W-:Y:S02]  /*8b00*/  VIADD R0, R9, 0x68 ;  /* 0x0000006809007836 */ /* 0x000fe40000000000 */
[----:B------:R2:W-:Y:S01]  /*8b10*/  @!P3 ST.E.64 desc[UR46][R28.64], R18 ;  /* 0x000000121c00b985 */ /* 0x0005e2000c101b2e */
[----:B------:R-:W-:-:S02]  /*8b20*/  ISETP.GE.AND P3, PT, R30, UR4, PT ;  /* 0x000000041e007c0c */ /* 0x000fc4000bf66270 */
[----:B------:R-:W-:Y:S02]  /*8b30*/  ISETP.GE.AND P2, PT, R65, UR4, PT ;  /* 0x0000000441007c0c */ /* 0x000fe4000bf46270 */
[----:B0-----:R-:W-:Y:S01]  /*8b40*/  @!P5 LOP3.LUT R23, R10, 0xfffffffe, RZ, 0xc0, !PT ;  /* 0xfffffffe0a17d812 */ /* 0x001fe200078ec0ff */
[C---:B------:R-:W-:Y:S01]  /*8b50*/  VIADD R10, R9.reuse, 0x70 ;  /* 0x00000070090a7836 */ /* 0x040fe20000000000 */
[----:B------:R-:W-:Y:S01]  /*8b60*/  @!P6 LOP3.LUT R25, R36, 0xfffffffe, RZ, 0xc0, !PT ;  /* 0xfffffffe2419e812 */ /* 0x000fe200078ec0ff */
[----:B------:R-:W-:Y:S02]  /*8b70*/  VIADD R24, R9, 0x78 ;  /* 0x0000007809187836 */ /* 0x000fe40000000000 */
[----:B------:R-:W-:Y:S01]  /*8b80*/  @!P1 LEA.HI R44, R44, R44, RZ, 0x1 ;  /* 0x0000002c2c2c9211 */ /* 0x000fe200078f08ff */
[----:B-1----:R-:W-:-:S03]  /*8b90*/  @!P5 IMAD.WIDE R20, R23, 0x4, R140 ;  /* 0x000000041714d825 */ /* 0x002fc600078e028c */
[----:B------:R-:W-:Y:S01]  /*8ba0*/  @!P3 LEA.HI R30, R30, R30, RZ, 0x1 ;  /* 0x0000001e1e1eb211 */ /* 0x000fe200078f08ff */
[----:B--2---:R-:W-:Y:S01]  /*8bb0*/  @!P4 IMAD.WIDE R18, R31, 0x4, R140 ;  /* 0x000000041f12c825 */ /* 0x004fe200078e028c */
[----:B------:R-:W-:-:S03]  /*8bc0*/  @!P2 LEA.HI R65, R65, R65, RZ, 0x1 ;  /* 0x000000414141a211 */ /* 0x000fc600078f08ff */
[----:B------:R-:W-:Y:S01]  /*8bd0*/  @!P6 IMAD.WIDE R22, R25, 0x4, R140 ;  /* 0x000000041916e825 */ /* 0x000fe200078e028c */
[----:B------:R-:W-:Y:S01]  /*8be0*/  @!P3 LOP3.LUT R25, R30, 0xfffffffe, RZ, 0xc0, !PT ;  /* 0xfffffffe1e19b812 */ /* 0x000fe200078ec0ff */
[----:B------:R0:W-:Y:S01]  /*8bf0*/  @!P4 ST.E.64 desc[UR46][R18.64], R16 ;  /* 0x000000101200c985 */ /* 0x0001e2000c101b2e */
[----:B------:R-:W-:-:S03]  /*8c00*/  ISETP.GE.AND P4, PT, R0, UR4, PT ;  /* 0x0000000400007c0c */ /* 0x000fc6000bf86270 */
[----:B------:R1:W-:Y:S01]  /*8c10*/  @!P5 ST.E.64 desc[UR46][R20.64], R14 ;  /* 0x0000000e1400d985 */ /* 0x0003e2000c101b2e */
[----:B------:R-:W-:-:S03]  /*8c20*/  ISETP.GE.AND P5, PT, R10, UR4, PT ;  /* 0x000000040a007c0c */ /* 0x000fc6000bfa6270 */
[----:B------:R2:W-:Y:S01]  /*8c30*/  @!P6 ST.E.64 desc[UR46][R22.64], R34 ;  /* 0x000000221600e985 */ /* 0x0005e2000c101b2e */
[----:B0-----:R-:W-:Y:S02]  /*8c40*/  @!P1 LOP3.LUT R17, R44, 0xfffffffe, RZ, 0xc0, !PT ;  /* 0xfffffffe2c119812 */ /* 0x001fe400078ec0ff */
[----:B------:R-:W-:Y:S01]  /*8c50*/  @!P2 LOP3.LUT R19, R65, 0xfffffffe, RZ, 0xc0, !PT ;  /* 0xfffffffe4113a812 */ /* 0x000fe200078ec0ff */
[----:B-1----:R-:W-:Y:S02]  /*8c60*/  @!P3 IMAD.WIDE R14, R25, 0x4, R140 ;  /* 0x00000004190eb825 */ /* 0x002fe400078e028c */
[----:B------:R-:W-:-:S04]  /*8c70*/  @!P4 LEA.HI R0, R0, R0, RZ, 0x1 ;  /* 0x000000000000c211 */ /* 0x000fc800078f08ff */
[----:B------:R-:W-:Y:S01]  /*8c80*/  @!P5 LEA.HI R10, R10, R10, RZ, 0x1 ;  /* 0x0000000a0a0ad211 */ /* 0x000fe200078f08ff */
[--C-:B------:R-:W-:Y:S01]  /*8c90*/  @!P1 IMAD.WIDE R16, R17, 0x4, R140.reuse ;  /* 0x0000000411109825 */ /* 0x100fe200078e028c */
[----:B------:R0:W-:Y:S01]  /*8ca0*/  @!P3 ST.E.64 desc[UR46][R14.64], R68 ;  /* 0x000000440e00b985 */ /* 0x0001e2000c101b2e */
[----:B------:R-:W-:Y:S02]  /*8cb0*/  ISETP.GE.AND P3, PT, R24, UR4, PT ;  /* 0x0000000418007c0c */ /* 0x000fe4000bf66270 */
[----:B------:R-:W-:Y:S01]  /*8cc0*/  VIADD R20, R9, 0x80 ;  /* 0x0000008009147836 */ /* 0x000fe20000000000 */
[----:B------:R1:W-:Y:S01]  /*8cd0*/  @!P1 ST.E.64 desc[UR46][R16.64], R70 ;  /* 0x0000004610009985 */ /* 0x0003e2000c101b2e */
[----:B------:R-:W-:Y:S01]  /*8ce0*/  @!P2 IMAD.WIDE R18, R19, 0x4, R140 ;  /* 0x000000041312a825 */ /* 0x000fe200078e028c */
[----:B------:R-:W-:Y:S02]  /*8cf0*/  @!P4 LOP3.LUT R21, R0, 0xfffffffe, RZ, 0xc0, !PT ;  /* 0xfffffffe0015c812 */ /* 0x000fe400078ec0ff */
[----:B------:R-:W-:Y:S01]  /*8d00*/  ISETP.GE.AND P6, PT, R20, UR4, PT ;  /* 0x0000000414007c0c */ /* 0x000fe2000bfc6270 */
[C---:B--2---:R-:W-:Y:S01]  /*8d10*/  VIADD R22, R9.reuse, 0x88 ;  /* 0x0000008809167836 */ /* 0x044fe20000000000 */
[----:B------:R2:W-:Y:S01]  /*8d20*/  @!P2 ST.E.64 desc[UR46][R18.64], R74 ;  /* 0x0000004a1200a985 */ /* 0x0005e2000c101b2e */
[----:B------:R-:W-:-:S03]  /*8d30*/  VIADD R0, R9, 0x90 ;  /* 0x0000009009007836 */ /* 0x000fc60000000000 */
[----:B------:R-:W-:Y:S01]  /*8d40*/  @!P3 LEA.HI R24, R24, R24, RZ, 0x1 ;  /* 0x000000181818b211 */ /* 0x000fe200078f08ff */
[--C-:B0-----:R-:W-:Y:S01]  /*8d50*/  @!P4 IMAD.WIDE R14, R21, 0x4, R140.reuse ;  /* 0x00000004150ec825 */ /* 0x101fe200078e028c */
[----:B------:R-:W-:Y:S02]  /*8d60*/  ISETP.GE.AND P1, PT, R22, UR4, PT ;  /* 0x0000000416007c0c */ /* 0x000fe4000bf26270 */
[----:B-1----:R-:W-:Y:S01]  /*8d70*/  @!P5 LOP3.LUT R17, R10, 0xfffffffe, RZ, 0xc0, !PT ;  /* 0xfffffffe0a11d812 */ /* 0x002fe200078ec0ff */
[----:B------:R-:W-:Y:S01]  /*8d80*/  VIADD R10, R9, 0x98 ;  /* 0x00000098090a7836 */ /* 0x000fe20000000000 */
[----:B------:R-:W-:Y:S01]  /*8d90*/  ISETP.GE.AND P2, PT, R0, UR4, PT ;  /* 0x0000000400007c0c */ /* 0x000fe2000bf46270 */
[----:B------:R0:W-:Y:S01]  /*8da0*/  @!P4 ST.E.64 desc[UR46][R14.64], R78 ;  /* 0x0000004e0e00c985 */ /* 0x0001e2000c101b2e */
[----:B------:R-:W-:Y:S01]  /*8db0*/  @!P6 LEA.HI R20, R20, R20, RZ, 0x1 ;  /* 0x000000141414e211 */ /* 0x000fe200078f08ff */
[----:B------:R-:W-:Y:S01]  /*8dc0*/  @!P5 IMAD.WIDE R16, R17, 0x4, R140 ;  /* 0x000000041110d825 */ /* 0x000fe200078e028c */
[----:B--2---:R-:W-:-:S02]  /*8dd0*/  @!P3 LOP3.LUT R19, R24, 0xfffffffe, RZ, 0xc0, !PT ;  /* 0xfffffffe1813b812 */ /* 0x004fc400078ec0ff */
[----:B------:R-:W-:Y:S01]  /*8de0*/  @!P6 LOP3.LUT R21, R20, 0xfffffffe, RZ, 0xc0, !PT ;  /* 0xfffffffe1415e812 */ /* 0x000fe200078ec0ff */
[----:B------:R-:W-:Y:S01]  /*8df0*/  VIADD R24, R9, 0xa0 ;  /* 0x000000a009187836 */ /* 0x000fe20000000000 */
[----:B------:R-:W-:Y:S01]  /*8e00*/  @!P5 ST.E.64 desc[UR46][R16.64], R82 ;  /* 0x000000521000d985 */ /* 0x000fe2000c101b2e */
[--C-:B------:R-:W-:Y:S01]  /*8e10*/  @!P3 IMAD.WIDE R18, R19, 0x4, R140.reuse ;  /* 0x000000041312b825 */ /* 0x100fe200078e028c */
[----:B------:R-:W-:Y:S02]  /*8e20*/  @!P1 LEA.HI R22, R22, R22, RZ, 0x1 ;  /* 0x0000001616169211 */ /* 0x000fe400078f08ff */
[----:B------:R-:W-:Y:S01]  /*8e30*/  ISETP.GE.AND P4, PT, R24, UR4, PT ;  /* 0x0000000418007c0c */ /* 0x000fe2000bf86270 */
[----:B------:R-:W-:Y:S01]  /*8e40*/  @!P6 IMAD.WIDE R20, R21, 0x4, R140 ;  /* 0x000000041514e825 */ /* 0x000fe200078e028c */
[----:B------:R1:W-:Y:S01]  /*8e50*/  @!P3 ST.E.64 desc[UR46][R18.64], R84 ;  /* 0x000000541200b985 */ /* 0x0003e2000c101b2e */
[----:B------:R-:W-:Y:S02]  /*8e60*/  ISETP.GE.AND P3, PT, R10, UR4, PT ;  /* 0x000000040a007c0c */ /* 0x000fe4000bf66270 */
[----:B0-----:R-:W-:Y:S01]  /*8e70*/  @!P1 LOP3.LUT R15, R22, 0xfffffffe, RZ, 0xc0, !PT ;  /* 0xfffffffe160f9812 */ /* 0x001fe200078ec0ff */
[----:B------:R0:W-:Y:S01]  /*8e80*/  @!P6 ST.E.64 desc[UR46][R20.64], R88 ;  /* 0x000000581400e985 */ /* 0x0001e2000c101b2e */
[----:B------:R-:W-:Y:S01]  /*8e90*/  @!P2 LEA.HI R0, R0, R0, RZ, 0x1 ;  /* 0x000000000000a211 */ /* 0x000fe200078f08ff */
[----:B------:R-:W-:-:S02]  /*8ea0*/  VIADD R22, R9, 0xb8 ;  /* 0x000000b809167836 */ /* 0x000fc40000000000 */
[--C-:B------:R-:W-:Y:S01]  /*8eb0*/  @!P1 IMAD.WIDE R14, R15, 0x4, R140.reuse ;  /* 0x000000040f0e9825 */ /* 0x100fe200078e028c */
[----:B------:R-:W-:Y:S02]  /*8ec0*/  @!P2 LOP3.LUT R23, R0, 0xfffffffe, RZ, 0xc0, !PT ;  /* 0xfffffffe0017a812 */ /* 0x000fe400078ec0ff */
[----:B------:R-:W-:Y:S01]  /*8ed0*/  ISETP.GE.AND P5, PT, R22, UR4, PT ;  /* 0x0000000416007c0c */ /* 0x000fe2000bfa6270 */
[C---:B------:R-:W-:Y:S01]  /*8ee0*/  VIADD R0, R9.reuse, 0xa8 ;  /* 0x000000a809007836 */ /* 0x040fe20000000000 */
[----:B------:R2:W-:Y:S01]  /*8ef0*/  @!P1 ST.E.64 desc[UR46][R14.64], R92 ;  /* 0x0000005c0e009985 */ /* 0x0005e2000c101b2e */
[----:B------:R-:W-:Y:S01]  /*8f00*/  @!P3 LEA.HI R10, R10, R10, RZ, 0x1 ;  /* 0x0000000a0a0ab211 */ /* 0x000fe200078f08ff */
[----:B-1----:R-:W-:Y:S01]  /*8f10*/  VIADD R18, R9, 0xb0 ;  /* 0x000000b009127836 */ /* 0x002fe20000000000 */
[----:B------:R-:W-:Y:S01]  /*8f20*/  @!P4 LEA.HI R24, R24, R24, RZ, 0x1 ;  /* 0x000000181818c211 */ /* 0x000fe200078f08ff */
[----:B------:R-:W-:Y:S01]  /*8f30*/  @!P2 IMAD.WIDE R16, R23, 0x4, R140 ;  /* 0x000000041710a825 */ /* 0x000fe200078e028c */
[----:B------:R-:W-:-:S02]  /*8f40*/  ISETP.GE.AND P1, PT, R0, UR4, PT ;  /* 0x0000000400007c0c */ /* 0x000fc4000bf26270 */
[----:B------:R-:W-:Y:S01]  /*8f50*/  @!P3 LOP3.LUT R19, R10, 0xfffffffe, RZ, 0xc0, !PT ;  /* 0xfffffffe0a13b812 */ /* 0x000fe200078ec0ff */
[C---:B0-----:R-:W-:Y:S01]  /*8f60*/  VIADD R20, R9.reuse, 0xc0 ;  /* 0x000000c009147836 */ /* 0x041fe20000000000 */
[----:B------:R-:W-:Y:S01]  /*8f70*/  ISETP.GE.AND P6, PT, R18, UR4, PT ;  /* 0x0000000412007c0c */ /* 0x000fe2000bfc6270 */
[----:B------:R-:W-:Y:S01]  /*8f80*/  VIADD R10, R9, 0xc8 ;  /* 0x000000c8090a7836 */ /* 0x000fe20000000000 */
[----:B------:R0:W-:Y:S01]  /*8f90*/  @!P2 ST.E.64 desc[UR46][R16.64], R94 ;  /* 0x0000005e1000a985 */ /* 0x0001e2000c101b2e */
[----:B------:R-:W-:Y:S01]  /*8fa0*/  @!P5 LEA.HI R22, R22, R22, RZ, 0x1 ;  /* 0x000000161616d211 */ /* 0x000fe200078f08ff */
[----:B--2---:R-:W-:Y:S01]  /*8fb0*/  @!P3 IMAD.WIDE R14, R19, 0x4, R140 ;  /* 0x00000004130eb825 */ /* 0x004fe200078e028c */
[----:B------:R-:W-:Y:S02]  /*8fc0*/  ISETP.GE.AND P2, PT, R20, UR4, PT ;  /* 0x0000000414007c0c */ /* 0x000fe4000bf46270 */
[----:B------:R-:W-:Y:S01]  /*8fd0*/  @!P5 LOP3.LUT R23, R22, 0xfffffffe, RZ, 0xc0, !PT ;  /* 0xfffffffe1617d812 */ /* 0x000fe200078ec0ff */
[----:B------:R-:W-:Y:S01]  /*8fe0*/  VIADD R22, R9, 0xe0 ;  /* 0x000000e009167836 */ /* 0x000fe20000000000 */
[----:B------:R1:W-:Y:S01]  /*8ff0*/  @!P3 ST.E.64 desc[UR46][R14.64], R96 ;  /* 0x000000600e00b985 */ /* 0x0003e2000c101b2e */
[----:B------:R-:W-:-:S02]  /*9000*/  ISETP.GE.AND P3, PT, R10, UR4, PT ;  /* 0x000000040a007c0c */ /* 0x000fc4000bf66270 */
[----:B------:R-:W-:Y:S02]  /*9010*/  @!P1 LEA.HI R0, R0, R0, RZ, 0x1 ;  /* 0x0000000000009211 */ /* 0x000fe400078f08ff */
[----:B0-----:R-:W-:Y:S02]  /*9020*/  @!P4 LOP3.LUT R17, R24, 0xfffffffe, RZ, 0xc0, !PT ;  /* 0xfffffffe1811c812 */ /* 0x001fe400078ec0ff */
[----:B------:R-:W-:Y:S02]  /*9030*/  @!P1 LOP3.LUT R19, R0, 0xfffffffe, RZ, 0xc0, !PT ;  /* 0xfffffffe00139812 */ /* 0x000fe400078ec0ff */
[----:B------:R-:W-:Y:S01]  /*9040*/  @!P6 LEA.HI R0, R18, R18, RZ, 0x1 ;  /* 0x000000121200e211 */ /* 0x000fe200078f08ff */
[--C-:B------:R-:W-:Y:S01]  /*9050*/  @!P4 IMAD.WIDE R16, R17, 0x4, R140.reuse ;  /* 0x000000041110c825 */ /* 0x100fe200078e028c */
[----:B------:R-:W-:Y:S02]  /*9060*/  @!P2 LEA.HI R20, R20, R20, RZ, 0x1 ;  /* 0x000000141414a211 */ /* 0x000fe400078f08ff */
[----:B------:R-:W-:Y:S01]  /*9070*/  @!P6 LOP3.LUT R21, R0, 0xfffffffe, RZ, 0xc0, !PT ;  /* 0xfffffffe0015e812 */ /* 0x000fe200078ec0ff */
[--C-:B------:R-:W-:Y:S01]  /*9080*/  @!P1 IMAD.WIDE R18, R19, 0x4, R140.reuse ;  /* 0x0000000413129825 */ /* 0x100fe200078e028c */
[----:B------:R-:W-:Y:S01]  /*9090*/  @!P3 LEA.HI R10, R10, R10, RZ, 0x1 ;  /* 0x0000000a0a0ab211 */ /* 0x000fe200078f08ff */
[----:B------:R0:W-:Y:S01]  /*90a0*/  @!P4 ST.E.64 desc[UR46][R16.64], R98 ;  /* 0x000000621000c985 */ /* 0x0001e2000c101b2e */
[----:B------:R-:W-:Y:S01]  /*90b0*/  @!P2 LOP3.LUT R25, R20, 0xfffffffe, RZ, 0xc0, !PT ;  /* 0xfffffffe1419a812 */ /* 0x000fe200078ec0ff */
[----:B-1----:R-:W-:-:S02]  /*90c0*/  @!P6 IMAD.WIDE R14, R21, 0x4, R140 ;  /* 0x00000004150ee825 */ /* 0x002fc400078e028c */
[----:B------:R1:W-:Y:S02]  /*90d0*/  @!P1 ST.E.64 desc[UR46][R18.64], R100 ;  /* 0x0000006412009985 */ /* 0x0003e4000c101b2e */
[--C-:B------:R-:W-:Y:S01]  /*90e0*/  @!P5 IMAD.WIDE R20, R23, 0x4, R140.reuse ;  /* 0x000000041714d825 */ /* 0x100fe200078e028c */
[----:B------:R-:W-:Y:S01]  /*90f0*/  @!P3 LOP3.LUT R23, R10, 0xfffffffe, RZ, 0xc0, !PT ;  /* 0xfffffffe0a17b812 */ /* 0x000fe200078ec0ff */
[----:B------:R2:W-:Y:S02]  /*9100*/  @!P6 ST.E.64 desc[UR46][R14.64], R102 ;  /* 0x000000660e00e985 */ /* 0x0005e4000c101b2e */
[C---:B------:R-:W-:Y:S02]  /*9110*/  VIADD R0, R9.reuse, 0xd0 ;  /* 0x000000d009007836 */ /* 0x040fe40000000000 */
[----:B------:R-:W-:Y:S01]  /*9120*/  VIADD R10, R9, 0xd8 ;  /* 0x000000d8090a7836 */ /* 0x000fe20000000000 */
[----:B------:R-:W-:Y:S01]  /*9130*/  @!P5 ST.E.64 desc[UR46][R20.64], R104 ;  /* 0x000000681400d985 */ /* 0x000fe2000c101b2e */
[----:B0-----:R-:W-:Y:S01]  /*9140*/  @!P2 IMAD.WIDE R16, R25, 0x4, R140 ;  /* 0x000000041910a825 */ /* 0x001fe200078e028c */
[----:B------:R-:W-:-:S03]  /*9150*/  ISETP.GE.AND P1, PT, R0, UR4, PT ;  /* 0x0000000400007c0c */ /* 0x000fc6000bf26270 */
[----:B-1----:R-:W-:Y:S01]  /*9160*/  @!P3 IMAD.WIDE R18, R23, 0x4, R140 ;  /* 0x000000041712b825 */ /* 0x002fe200078e028c */
[----:B------:R0:W-:Y:S01]  /*9170*/  @!P2 ST.E.64 desc[UR46][R16.64], R106 ;  /* 0x0000006a1000a985 */ /* 0x0001e2000c101b2e */
[----:B------:R-:W-:Y:S02]  /*9180*/  ISETP.GE.AND P2, PT, R10, UR4, PT ;  /* 0x000000040a007c0c */ /* 0x000fe4000bf46270 */
[C---:B------:R-:W-:Y:S01]  /*9190*/  VIADD R23, R9.reuse, 0xe8 ;  /* 0x000000e809177836 */ /* 0x040fe20000000000 */
[----:B------:R1:W-:Y:S01]  /*91a0*/  @!P3 ST.E.64 desc[UR46][R18.64], R108 ;  /* 0x0000006c1200b985 */ /* 0x0003e2000c101b2e */
[C---:B--2---:R-:W-:Y:S01]  /*91b0*/  VIADD R15, R9.reuse, 0xf8 ;  /* 0x000000f8090f7836 */ /* 0x044fe20000000000 */
[----:B------:R-:W-:Y:S01]  /*91c0*/  ISETP.GE.AND P3, PT, R22, UR4, PT ;  /* 0x0000000416007c0c */ /* 0x000fe2000bf66270 */
[----:B------:R-:W-:Y:S01]  /*91d0*/  VIADD R14, R9, 0xf0 ;  /* 0x000000f0090e7836 */ /* 0x000fe20000000000 */
[----:B------:R-:W-:Y:S02]  /*91e0*/  ISETP.GE.AND P4, PT, R23, UR4, PT ;  /* 0x0000000417007c0c */ /* 0x000fe4000bf86270 */
[----:B------:R-:W-:-:S02]  /*91f0*/  ISETP.GE.AND P6, PT, R15, UR4, PT ;  /* 0x000000040f007c0c */ /* 0x000fc4000bfc6270 */
[----:B------:R-:W-:Y:S02]  /*9200*/  ISETP.GE.AND P5, PT, R14, UR4, PT ;  /* 0x000000040e007c0c */ /* 0x000fe4000bfa6270 */
[----:B------:R-:W-:Y:S02]  /*9210*/  @!P1 LEA.HI R0, R0, R0, RZ, 0x1 ;  /* 0x0000000000009211 */ /* 0x000fe400078f08ff */
[----:B------:R-:W-:-:S03]  /*9220*/  @!P2 LEA.HI R10, R10, R10, RZ, 0x1 ;  /* 0x0000000a0a0aa211 */ /* 0x000fc600078f08ff */
[----:B------:R-:W-:Y:S02]  /*9230*/  @!P3 LEA.HI R22, R22, R22, RZ, 0x1 ;  /* 0x000000161616b211 */ /* 0x000fe400078f08ff */
[----:B------:R-:W-:Y:S02]  /*9240*/  @!P4 LEA.HI R23, R23, R23, RZ, 0x1 ;  /* 0x000000171717c211 */ /* 0x000fe400078f08ff */
[----:B0-----:R-:W-:Y:S02]  /*9250*/  @!P6 LEA.HI R16, R15, R15, RZ, 0x1 ;  /* 0x0000000f0f10e211 */ /* 0x001fe400078f08ff */
[----:B------:R-:W-:Y:S02]  /*9260*/  @!P5 LEA.HI R14, R14, R14, RZ, 0x1 ;  /* 0x0000000e0e0ed211 */ /* 0x000fe400078f08ff */
[----:B------:R-:W-:Y:S02]  /*9270*/  @!P1 LOP3.LUT R15, R0, 0xfffffffe, RZ, 0xc0, !PT ;  /* 0xfffffffe000f9812 */ /* 0x000fe400078ec0ff */
[----:B------:R-:W-:-:S02]  /*9280*/  @!P2 LOP3.LUT R17, R10, 0xfffffffe, RZ, 0xc0, !PT ;  /* 0xfffffffe0a11a812 */ /* 0x000fc400078ec0ff */
[----:B-1----:R-:W-:Y:S02]  /*9290*/  @!P3 LOP3.LUT R19, R22, 0xfffffffe, RZ, 0xc0, !PT ;  /* 0xfffffffe1613b812 */ /* 0x002fe400078ec0ff */
[----:B------:R-:W-:Y:S02]  /*92a0*/  @!P4 LOP3.LUT R21, R23, 0xfffffffe, RZ, 0xc0, !PT ;  /* 0xfffffffe1715c812 */ /* 0x000fe400078ec0ff */
[----:B------:R-:W-:Y:S01]  /*92b0*/  @!P5 LOP3.LUT R23, R14, 0xfffffffe, RZ, 0xc0, !PT ;  /* 0xfffffffe0e17d812 */ /* 0x000fe200078ec0ff */
[----:B------:R-:W-:Y:S01]  /*92c0*/  @!P1 IMAD.WIDE R14, R15, 0x4, R140 ;  /* 0x000000040f0e9825 */ /* 0x000fe200078e028c */
[----:B------:R-:W-:-:S03]  /*92d0*/  @!P6 LOP3.LUT R25, R16, 0xfffffffe, RZ, 0xc0, !PT ;  /* 0xfffffffe1019e812 */ /* 0x000fc600078ec0ff */
[--C-:B------:R-:W-:Y:S01]  /*92e0*/  @!P2 IMAD.WIDE R16, R17, 0x4, R140.reuse ;  /* 0x000000041110a825 */ /* 0x100fe200078e028c */
[----:B------:R0:W-:Y:S03]  /*92f0*/  @!P1 ST.E.64 desc[UR46][R14.64], R110 ;  /* 0x0000006e0e009985 */ /* 0x0001e6000c101b2e */
[--C-:B------:R-:W-:Y:S01]  /*9300*/  @!P3 IMAD.WIDE R18, R19, 0x4, R140.reuse ;  /* 0x000000041312b825 */ /* 0x100fe200078e028c */
[----:B------:R0:W-:Y:S03]  /*9310*/  @!P2 ST.E.64 desc[UR46][R16.64], R112 ;  /* 0x000000701000a985 */ /* 0x0001e6000c101b2e */
[--C-:B------:R-:W-:Y:S01]  /*9320*/  @!P4 IMAD.WIDE R20, R21, 0x4, R140.reuse ;  /* 0x000000041514c825 */ /* 0x100fe200078e028c */
[----:B------:R0:W-:Y:S03]  /*9330*/  @!P3 ST.E.64 desc[UR46][R18.64], R114 ;  /* 0x000000721200b985 */ /* 0x0001e6000c101b2e */
[--C-:B------:R-:W-:Y:S01]  /*9340*/  @!P5 IMAD.WIDE R22, R23, 0x4, R140.reuse ;  /* 0x000000041716d825 */ /* 0x100fe200078e028c */
[----:B------:R0:W-:Y:S03]  /*9350*/  @!P4 ST.E.64 desc[UR46][R20.64], R116 ;  /* 0x000000741400c985 */ /* 0x0001e6000c101b2e */
[----:B------:R-:W-:Y:S01]  /*9360*/  @!P6 IMAD.WIDE R140, R25, 0x4, R140 ;  /* 0x00000004198ce825 */ /* 0x000fe200078e028c */
[----:B------:R0:W-:Y:S04]  /*9370*/  @!P5 ST.E.64 desc[UR46][R22.64], R118 ;  /* 0x000000761600d985 */ /* 0x0001e8000c101b2e */
[----:B------:R0:W-:Y:S02]  /*9380*/  @!P6 ST.E.64 desc[UR46][R140.64], R120 ;  /* 0x000000788c00e985 */ /* 0x0001e4000c101b2e */
.L_x_37:
[----:B------:R-:W-:Y:S05]  /*9390*/  BSYNC B0 ;  /* 0x0000000000007941 */ /* 0x000fea0003800000 */
.L_x_36:
[----:B------:R-:W-:Y:S01]  /*93a0*/  ISETP.GE.AND P1, PT, R8, R11, PT ;  /* 0x0000000b0800720c */ /* 0x000fe20003f26270 */
[----:B0-----:R0:W1:Y:S01]  /*93b0*/  SHFL.IDX PT, R15, R57, 0x1, 0x1c1f ;  /* 0x003c1f00390f7f89 */ /* 0x00106200000e0000 */
[----:B------:R-:W-:Y:S02]  /*93c0*/  SEL R16, R47, R32, P0 ;  /* 0x000000202f107207 */ /* 0x000fe40000000000 */
[----:B------:R-:W-:Y:S01]  /*93d0*/  SEL R18, R32, R47, P0 ;  /* 0x0000002f20127207 */ /* 0x000fe20000000000 */
[----:B------:R0:W2:Y:S01]  /*93e0*/  SHFL.IDX PT, R14, R53, 0x1, 0x1c1f ;  /* 0x003c1f00350e7f89 */ /* 0x0000a200000e0000 */
        /* <DEDUP_REMOVED lines=20> */
[----:B012---:R-:W-:Y:S06]  /*9530*/  @P1 BRA `(.L_x_8) ;  /* 0x0000006000341947 */ /* 0x007fec0003800000 */
[C---:B------:R-:W-:Y:S01]  /*9540*/  VIADD R0, R9.reuse, 0x8 ;  /* 0x0000000809007836 */ /* 0x040fe20000000000 */
[----:B------:R-:W-:Y:S01]  /*9550*/  ULDC UR4, c[0x0][0xac8] ;  /* 0x0002b20000047ab9 */ /* 0x000fe20000000800 */
[C---:B------:R-:W-:Y:S01]  /*9560*/  VIADD R8, R9.reuse, 0x10 ;  /* 0x0000001009087836 */ /* 0x040fe20000000000 */
[C---:B------:R-:W-:Y:S01]  /*9570*/  ISETP.GE.AND P3, PT, R9.reuse, UR4, PT ;  /* 0x0000000409007c0c */ /* 0x040fe2000bf66270 */
[C---:B------:R-:W-:Y:S01]  /*9580*/  VIADD R36, R9.reuse, 0x18 ;  /* 0x0000001809247836 */ /* 0x040fe20000000000 */
[----:B------:R-:W-:Y:S01]  /*9590*/  ISETP.GE.AND P4, PT, R0, UR4, PT ;  /* 0x0000000400007c0c */ /* 0x000fe2000bf86270 */
[C---:B------:R-:W-:Y:S01]  /*95a0*/  VIADD R37, R9.reuse, 0x20 ;  /* 0x0000002009257836 */ /* 0x040fe20000000000 */
[----:B------:R-:W-:Y:S01]  /*95b0*/  ISETP.GE.AND P5, PT, R8, UR4, PT ;  /* 0x0000000408007c0c */ /* 0x000fe2000bfa6270 */
[C---:B------:R-:W-:Y:S01]  /*95c0*/  VIADD R38, R9.reuse, 0x28 ;  /* 0x0000002809267836 */ /* 0x040fe20000000000 */
[----:B------:R-:W-:Y:S01]  /*95d0*/  ISETP.GE.AND P0, PT, R36, UR4, PT ;  /* 0x0000000424007c0c */ /* 0x000fe2000bf06270 */
[----:B------:R-:W-:Y:S01]  /*95e0*/  VIADD R40, R9, 0x38 ;  /* 0x0000003809287836 */ /* 0x000fe20000000000 */
[----:B------:R-:W-:Y:S01]  /*95f0*/  ISETP.GE.AND P1, PT, R37, UR4, PT ;  /* 0x0000000425007c0c */ /* 0x000fe2000bf26270 */
[----:B------:R-:W-:Y:S01]  /*9600*/  VIADD R41, R9, 0x40 ;  /* 0x0000004009297836 */ /* 0x000fe20000000000 */
[----:B------:R-:W-:-:S03]  /*9610*/  ISETP.GE.AND P2, PT, R38, UR4, PT ;  /* 0x0000000426007c0c */ /* 0x000fc6000bf46270 */
[C-C-:B------:R-:W-:Y:S02]  /*9620*/  @!P3 IMAD.WIDE R12, R9.reuse, 0x4, R14.reuse ;  /* 0x00000004090cb825 */ /* 0x140fe400078e020e */
[----:B------:R-:W-:Y:S02]  /*9630*/  @!P4 LEA.HI R0, R0, R0, RZ, 0x1 ;  /* 0x000000000000c211 */ /* 0x000fe400078f08ff */
[----:B------:R-:W-:Y:S01]  /*9640*/  @!P5 LEA.HI R8, R8, R8, RZ, 0x1 ;  /* 0x000000080808d211 */ /* 0x000fe200078f08ff */
[----:B------:R0:W-:Y:S01]  /*9650*/  @!P3 ST.E.64 desc[UR46][R12.64], R90 ;  /* 0x0000005a0c00b985 */ /* 0x0001e2000c101b2e */
[----:B------:R-:W-:Y:S02]  /*9660*/  @!P4 LOP3.LUT R31, R0, 0xfffffffe, RZ, 0xc0, !PT ;  /* 0xfffffffe001fc812 */ /* 0x000fe400078ec0ff */
[----:B------:R-:W-:Y:S01]  /*9670*/  @!P5 LOP3.LUT R35, R8, 0xfffffffe, RZ, 0xc0, !PT ;  /* 0xfffffffe0823d812 */ /* 0x000fe200078ec0ff */
[----:B------:R-:W-:Y:S01]  /*9680*/  VIADD R8, R9, 0x30 ;  /* 0x0000003009087836 */ /* 0x000fe20000000000 */
[----:B------:R-:W-:Y:S01]  /*9690*/  @!P0 LEA.HI R36, R36, R36, RZ, 0x1 ;  /* 0x0000002424248211 */ /* 0x000fe200078f08ff */
[----:B------:R-:W-:Y:S01]  /*96a0*/  @!P4 IMAD.WIDE R30, R31, 0x4, R14 ;  /* 0x000000041f1ec825 */ /* 0x000fe200078e020e */
[----:B------:R-:W-:-:S02]  /*96b0*/  @!P1 LEA.HI R0, R37, R37, RZ, 0x1 ;  /* 0x0000002525009211 */ /* 0x000fc400078f08ff */
[----:B------:R-:W-:Y:S01]  /*96c0*/  @!P0 LOP3.LUT R37, R36, 0xfffffffe, RZ, 0xc0, !PT ;  /* 0xfffffffe24258812 */ /* 0x000fe200078ec0ff */
[--C-:B------:R-:W-:Y:S01]  /*96d0*/  @!P5 IMAD.WIDE R34, R35, 0x4, R14.reuse ;  /* 0x000000042322d825 */ /* 0x100fe200078e020e */
[----:B------:R-:W-:Y:S01]  /*96e0*/  ISETP.GE.AND P3, PT, R8, UR4, PT ;  /* 0x0000000408007c0c */ /* 0x000fe2000bf66270 */
[----:B------:R1:W-:Y:S01]  /*96f0*/  @!P4 ST.E.64 desc[UR46][R30.64], R122 ;  /* 0x0000007a1e00c985 */ /* 0x0003e2000c101b2e */
[----:B------:R-:W-:Y:S01]  /*9700*/  @!P1 LOP3.LUT R39, R0, 0xfffffffe, RZ, 0xc0, !PT ;  /* 0xfffffffe00279812 */ /* 0x000fe200078ec0ff */
[----:B0-----:R-:W-:Y:S01]  /*9710*/  @!P0 IMAD.WIDE R12, R37, 0x4, R14 ;  /* 0x00000004250c8825 */ /* 0x001fe200078e020e */
[----:B------:R-:W-:Y:S01]  /*9720*/  ISETP.GE.AND P4, PT, R40, UR4, PT ;  /* 0x0000000428007c0c */ /* 0x000fe2000bf86270 */
[----:B------:R0:W-:Y:S01]  /*9730*/  @!P5 ST.E.64 desc[UR46][R34.64], R80 ;  /* 0x000000502200d985 */ /* 0x0001e2000c101b2e */
[----:B------:R-:W-:Y:S01]  /*9740*/  ISETP.GE.AND P5, PT, R41, UR4, PT ;  /* 0x0000000429007c0c */ /* 0x000fe2000bfa6270 */
[C---:B------:R-:W-:Y:S01]  /*9750*/  VIADD R0, R9.reuse, 0x48 ;  /* 0x0000004809007836 */ /* 0x040fe20000000000 */
[----:B------:R-:W-:Y:S01]  /*9760*/  @!P2 LEA.HI R38, R38, R38, RZ, 0x1 ;  /* 0x000000262626a211 */ /* 0x000fe200078f08ff */
[----:B------:R-:W-:Y:S01]  /*9770*/  VIADD R36, R9, 0x50 ;  /* 0x0000005009247836 */ /* 0x000fe20000000000 */
[----:B------:R2:W-:Y:S02]  /*9780*/  @!P0 ST.E.64 desc[UR46][R12.64], R76 ;  /* 0x0000004c0c008985 */ /* 0x0005e4000c101b2e */
[----:B------:R-:W-:-:S02]  /*9790*/  ISETP.GE.AND P0, PT, R0, UR4, PT ;  /* 0x0000000400007c0c */ /* 0x000fc4000bf06270 */
[----:B------:R-:W-:Y:S01]  /*97a0*/  @!P3 LEA.HI R8, R8, R8, RZ, 0x1 ;  /* 0x000000080808b211 */ /* 0x000fe200078f08ff */
[--C-:B-1----:R-:W-:Y:S02]  /*97b0*/  @!P1 IMAD.WIDE R30, R39, 0x4, R14.reuse ;  /* 0x00000004271e9825 */ /* 0x102fe400078e020e */
[----:B------:R-:W-:Y:S02]  /*97c0*/  @!P4 LEA.HI R40, R40, R40, RZ, 0x1 ;  /* 0x000000282828c211 */ /* 0x000fe400078f08ff */
[----:B0-----:R-:W-:Y:S01]  /*97d0*/  @!P2 LOP3.LUT R35, R38, 0xfffffffe, RZ, 0xc0, !PT ;  /* 0xfffffffe2623a812 */ /* 0x001fe200078ec0ff */
[----:B------:R0:W-:Y:S01]  /*97e0*/  @!P1 ST.E.64 desc[UR46][R30.64], R72 ;  /* 0x000000481e009985 */ /* 0x0001e2000c101b2e */
[----:B------:R-:W-:Y:S01]  /*97f0*/  ISETP.GE.AND P1, PT, R36, UR4, PT ;  /* 0x0000000424007c0c */ /* 0x000fe2000bf26270 */
[----:B------:R-:W-:Y:S01]  /*9800*/  VIADD R38, R9, 0x58 ;  /* 0x0000005809267836 */ /* 0x000fe20000000000 */
[----:B------:R-:W-:Y:S01]  /*9810*/  @!P5 LEA.HI R41, R41, R41, RZ, 0x1 ;  /* 0x000000292929d211 */ /* 0x000fe200078f08ff */
[----:B------:R-:W-:Y:S01]  /*9820*/  @!P2 IMAD.WIDE R34, R35, 0x4, R14 ;  /* 0x000000042322a825 */ /* 0x000fe200078e020e */
[----:B------:R-:W-:-:S02]  /*9830*/  @!P3 LOP3.LUT R37, R8, 0xfffffffe, RZ, 0xc0, !PT ;  /* 0xfffffffe0825b812 */ /* 0x000fc400078ec0ff */
[----:B------:R-:W-:Y:S01]  /*9840*/  @!P4 LOP3.LUT R39, R40, 0xfffffffe, RZ, 0xc0, !PT ;  /* 0xfffffffe2827c812 */ /* 0x000fe200078ec0ff */
[----:B------:R-:W-:Y:S01]  /*9850*/  VIADD R8, R9, 0x60 ;  /* 0x0000006009087836 */ /* 0x000fe20000000000 */
[----:B------:R1:W-:Y:S01]  /*9860*/  @!P2 ST.E.64 desc[UR46][R34.64], R86 ;  /* 0x000000562200a985 */ /* 0x0003e2000c101b2e */
[----:B------:R-:W-:Y:S01]  /*9870*/  ISETP.GE.AND P2, PT, R38, UR4, PT ;  /* 0x0000000426007c0c */ /* 0x000fe2000bf46270 */
[--C-:B--2---:R-:W-:Y:S01]  /*9880*/  @!P3 IMAD.WIDE R12, R37, 0x4, R14.reuse ;  /* 0x00000004250cb825 */ /* 0x104fe200078e020e */
[----:B------:R-:W-:Y:S02]  /*9890*/  @!P0 LEA.HI R0, R0, R0, RZ, 0x1 ;  /* 0x0000000000008211 */ /* 0x000fe400078f08ff */
[----:B------:R-:W-:Y:S01]  /*98a0*/  @!P1 LEA.HI R36, R36, R36, RZ, 0x1 ;  /* 0x0000002424249211 */ /* 0x000fe200078f08ff */
[----:B0-----:R-:W-:Y:S01]  /*98b0*/  @!P4 IMAD.WIDE R30, R39, 0x4, R14 ;  /* 0x00000004271ec825 */ /* 0x001fe200078e020e */
[----:B------:R0:W-:Y:S01]  /*98c0*/  @!P3 ST.E.64 desc[UR46][R12.64], R48 ;  /* 0x000000300c00b985 */ /* 0x0001e2000c101b2e */
[----:B------:R-:W-:-:S02]  /*98d0*/  @!P0 LOP3.LUT R37, R0, 0xfffffffe, RZ, 0xc0, !PT ;  /* 0xfffffffe00258812 */ /* 0x000fc400078ec0ff */
[C---:B------:R-:W-:Y:S01]  /*98e0*/  VIADD R40, R9.reuse, 0x68 ;  /* 0x0000006809287836 */ /* 0x040fe20000000000 */
[----:B------:R-:W-:Y:S01]  /*98f0*/  ISETP.GE.AND P3, PT, R8, UR4, PT ;  /* 0x0000000408007c0c */ /* 0x000fe2000bf66270 */
[----:B------:R2:W-:Y:S01]  /*9900*/  @!P4 ST.E.64 desc[UR46][R30.64], R134 ;  /* 0x000000861e00c985 */ /* 0x0005e2000c101b2e */
[----:B------:R-:W-:Y:S01]  /*9910*/  @!P1 LOP3.LUT R39, R36, 0xfffffffe, RZ, 0xc0, !PT ;  /* 0xfffffffe24279812 */ /* 0x000fe200078ec0ff */
[----:B------:R-:W-:Y:S01]  /*9920*/  VIADD R0, R9, 0x78 ;  /* 0x0000007809007836 */ /* 0x000fe20000000000 */
[----:B-1----:R-:W-:Y:S01]  /*9930*/  @!P5 LOP3.LUT R35, R41, 0xfffffffe, RZ, 0xc0, !PT ;  /* 0xfffffffe2923d812 */ /* 0x002fe200078ec0ff */
[C---:B------:R-:W-:Y:S01]  /*9940*/  VIADD R41, R9.reuse, 0x70 ;  /* 0x0000007009297836 */ /* 0x040fe20000000000 */
[----:B------:R-:W-:Y:S01]  /*9950*/  @!P2 LEA.HI R38, R38, R38, RZ, 0x1 ;  /* 0x000000262626a211 */ /* 0x000fe200078f08ff */
[----:B------:R-:W-:Y:S01]  /*9960*/  VIADD R36, R9, 0x80 ;  /* 0x0000008009247836 */ /* 0x000fe20000000000 */
[----:B------:R-:W-:Y:S01]  /*9970*/  ISETP.GE.AND P6, PT, R0, UR4, PT ;  /* 0x0000000400007c0c */ /* 0x000fe2000bfc6270 */
[----:B------:R-:W-:Y:S01]  /*9980*/  @!P5 IMAD.WIDE R34, R35, 0x4, R14 ;  /* 0x000000042322d825 */ /* 0x000fe200078e020e */
[----:B------:R-:W-:-:S03]  /*9990*/  ISETP.GE.AND P4, PT, R41, UR4, PT ;  /* 0x0000000429007c0c */ /* 0x000fc6000bf86270 */
[--C-:B0-----:R-:W-:Y:S01]  /*99a0*/  @!P0 IMAD.WIDE R12, R37, 0x4, R14.reuse ;  /* 0x00000004250c8825 */ /* 0x101fe200078e020e */
[----:B------:R0:W-:Y:S01]  /*99b0*/  @!P5 ST.E.64 desc[UR46][R34.64], R50 ;  /* 0x000000322200d985 */ /* 0x0001e2000c101b2e */
[----:B------:R-:W-:Y:S02]  /*99c0*/  ISETP.GE.AND P5, PT, R40, UR4, PT ;  /* 0x0000000428007c0c */ /* 0x000fe4000bfa6270 */
[----:B--2---:R-:W-:Y:S01]  /*99d0*/  @!P1 IMAD.WIDE R30, R39, 0x4, R14 ;  /* 0x00000004271e9825 */ /* 0x004fe200078e020e */
[----:B------:R1:W-:Y:S01]  /*99e0*/  @!P0 ST.E.64 desc[UR46][R12.64], R144 ;  /* 0x000000900c008985 */ /* 0x0003e2000c101b2e */
[----:B------:R-:W-:Y:S02]  /*99f0*/  @!P3 LEA.HI R8, R8, R8, RZ, 0x1 ;  /* 0x000000080808b211 */ /* 0x000fe400078f08ff */
[----:B------:R-:W-:Y:S01]  /*9a00*/  @!P6 LEA.HI R0, R0, R0, RZ, 0x1 ;  /* 0x000000000000e211 */ /* 0x000fe200078f08ff */
[----:B------:R2:W-:Y:S01]  /*9a10*/  @!P1 ST.E.64 desc[UR46][R30.64], R146 ;  /* 0x000000921e009985 */ /* 0x0005e2000c101b2e */
[----:B------:R-:W-:-:S02]  /*9a20*/  ISETP.GE.AND P1, PT, R36, UR4, PT ;  /* 0x0000000424007c0c */ /* 0x000fc4000bf26270 */
[----:B------:R-:W-:Y:S01]  /*9a30*/  @!P3 LOP3.LUT R37, R8, 0xfffffffe, RZ, 0xc0, !PT ;  /* 0xfffffffe0825b812 */ /* 0x000fe200078ec0ff */
[----:B------:R-:W-:Y:S01]  /*9a40*/  VIADD R8, R9, 0x90 ;  /* 0x0000009009087836 */ /* 0x000fe20000000000 */
[----:B------:R-:W-:Y:S02]  /*9a50*/  @!P4 LEA.HI R41, R41, R41, RZ, 0x1 ;  /* 0x000000292929c211 */ /* 0x000fe400078f08ff */
[----:B0-----:R-:W-:Y:S01]  /*9a60*/  @!P2 LOP3.LUT R35, R38, 0xfffffffe, RZ, 0xc0, !PT ;  /* 0xfffffffe2623a812 */ /* 0x001fe200078ec0ff */
[----:B------:R-:W-:Y:S01]  /*9a70*/  VIADD R38, R9, 0x88 ;  /* 0x0000008809267836 */ /* 0x000fe20000000000 */
[----:B------:R-:W-:Y:S01]  /*9a80*/  @!P5 LEA.HI R40, R40, R40, RZ, 0x1 ;  /* 0x000000282828d211 */ /* 0x000fe200078f08ff */
[--C-:B-1----:R-:W-:Y:S01]  /*9a90*/  @!P3 IMAD.WIDE R12, R37, 0x4, R14.reuse ;  /* 0x00000004250cb825 */ /* 0x102fe200078e020e */
[----:B------:R-:W-:Y:S02]  /*9aa0*/  @!P6 LOP3.LUT R37, R0, 0xfffffffe, RZ, 0xc0, !PT ;  /* 0xfffffffe0025e812 */ /* 0x000fe400078ec0ff */
[----:B------:R-:W-:Y:S01]  /*9ab0*/  ISETP.GE.AND P0, PT, R38, UR4, PT ;  /* 0x0000000426007c0c */ /* 0x000fe2000bf06270 */
[----:B------:R-:W-:Y:S01]  /*9ac0*/  @!P2 IMAD.WIDE R34, R35, 0x4, R14 ;  /* 0x000000042322a825 */ /* 0x000fe200078e020e */
[----:B------:R-:W-:-:S02]  /*9ad0*/  @!P5 LOP3.LUT R39, R40, 0xfffffffe, RZ, 0xc0, !PT ;  /* 0xfffffffe2827d812 */ /* 0x000fc400078ec0ff */
[----:B------:R-:W-:Y:S01]  /*9ae0*/  @!P1 LEA.HI R36, R36, R36, RZ, 0x1 ;  /* 0x0000002424249211 */ /* 0x000fe200078f08ff */
[----:B------:R-:W-:Y:S01]  /*9af0*/  VIADD R0, R9, 0x98 ;  /* 0x0000009809007836 */ /* 0x000fe20000000000 */
[----:B------:R0:W-:Y:S01]  /*9b00*/  @!P2 ST.E.64 desc[UR46][R34.64], R54 ;  /* 0x000000362200a985 */ /* 0x0001e2000c101b2e */
[----:B--2---:R-:W-:Y:S01]  /*9b10*/  @!P5 IMAD.WIDE R30, R39, 0x4, R14 ;  /* 0x00000004271ed825 */ /* 0x004fe200078e020e */
[----:B------:R-:W-:Y:S02]  /*9b20*/  ISETP.GE.AND P2, PT, R8, UR4, PT ;  /* 0x0000000408007c0c */ /* 0x000fe4000bf46270 */
[----:B------:R1:W-:Y:S01]  /*9b30*/  @!P3 ST.E.64 desc[UR46][R12.64], R4 ;  /* 0x000000040c00b985 */ /* 0x0003e2000c101b2e */
[----:B------:R-:W-:Y:S01]  /*9b40*/  VIADD R39, R9, 0xa0 ;  /* 0x000000a009277836 */ /* 0x000fe20000000000 */
[----:B------:R-:W-:Y:S02]  /*9b50*/  ISETP.GE.AND P3, PT, R0, UR4, PT ;  /* 0x0000000400007c0c */ /* 0x000fe4000bf66270 */
[----:B------:R-:W-:Y:S01]  /*9b60*/  @!P0 LEA.HI R38, R38, R38, RZ, 0x1 ;  /* 0x0000002626268211 */ /* 0x000fe200078f08ff */
[----:B------:R2:W-:Y:S01]  /*9b70*/  @!P5 ST.E.64 desc[UR46][R30.64], R136 ;  /* 0x000000881e00d985 */ /* 0x0005e2000c101b2e */
[----:B0-----:R-:W-:-:S05]  /*9b80*/  @!P4 LOP3.LUT R35, R41, 0xfffffffe, RZ, 0xc0, !PT ;  /* 0xfffffffe2923c812 */ /* 0x001fca00078ec0ff */
[----:B------:R-:W-:Y:S02]  /*9b90*/  @!P2 LEA.HI R8, R8, R8, RZ, 0x1 ;  /* 0x000000080808a211 */ /* 0x000fe400078f08ff */
[----:B-1----:R-:W-:Y:S01]  /*9ba0*/  @!P1 LOP3.LUT R13, R36, 0xfffffffe, RZ, 0xc0, !PT ;  /* 0xfffffffe240d9812 */ /* 0x002fe200078ec0ff */
[--C-:B------:R-:W-:Y:S01]  /*9bb0*/  @!P4 IMAD.WIDE R34, R35, 0x4, R14.reuse ;  /* 0x000000042322c825 */ /* 0x100fe200078e020e */
[----:B------:R-:W-:Y:S02]  /*9bc0*/  @!P3 LEA.HI R0, R0, R0, RZ, 0x1 ;  /* 0x000000000000b211 */ /* 0x000fe400078f08ff */
[----:B--2---:R-:W-:Y:S02]  /*9bd0*/  @!P0 LOP3.LUT R31, R38, 0xfffffffe, RZ, 0xc0, !PT ;  /* 0xfffffffe261f8812 */ /* 0x004fe400078ec0ff */
[----:B------:R0:W-:Y:S01]  /*9be0*/  @!P4 ST.E.64 desc[UR46][R34.64], R6 ;  /* 0x000000062200c985 */ /* 0x0001e2000c101b2e */
[----:B------:R-:W-:Y:S01]  /*9bf0*/  @!P6 IMAD.WIDE R4, R37, 0x4, R14 ;  /* 0x000000042504e825 */ /* 0x000fe200078e020e */
[----:B------:R-:W-:-:S03]  /*9c00*/  ISETP.GE.AND P4, PT, R39, UR4, PT ;  /* 0x0000000427007c0c */ /* 0x000fc6000bf86270 */
[----:B------:R-:W-:Y:S01]  /*9c10*/  VIADD R30, R9, 0xa8 ;  /* 0x000000a8091e7836 */ /* 0x000fe20000000000 */
[----:B------:R1:W-:Y:S04]  /*9c20*/  @!P6 ST.E.64 desc[UR46][R4.64], R58 ;  /* 0x0000003a0400e985 */ /* 0x0003e8000c101b2e */
[----:B------:R-:W-:Y:S01]  /*9c30*/  ISETP.GE.AND P5, PT, R30, UR4, PT ;  /* 0x000000041e007c0c */ /* 0x000fe2000bfa6270 */
[----:B0-----:R-:W-:-:S04]  /*9c40*/  @!P1 IMAD.WIDE R6, R13, 0x4, R14 ;  /* 0x000000040d069825 */ /* 0x001fc800078e020e */
[----:B------:R-:W-:Y:S01]  /*9c50*/  @!P4 LEA.HI R39, R39, R39, RZ, 0x1 ;  /* 0x000000272727c211 */ /* 0x000fe200078f08ff */
[----:B------:R-:W-:Y:S01]  /*9c60*/  VIADD R34, R9, 0xb0 ;  /* 0x000000b009227836 */ /* 0x000fe20000000000 */
[----:B------:R0:W-:Y:S01]  /*9c70*/  @!P1 ST.E.64 desc[UR46][R6.64], R60 ;  /* 0x0000003c06009985 */ /* 0x0001e2000c101b2e */
[--C-:B------:R-:W-:Y:S01]  /*9c80*/  @!P0 IMAD.WIDE R12, R31, 0x4, R14.reuse ;  /* 0x000000041f0c8825 */ /* 0x100fe200078e020e */
[----:B-1----:R-:W-:Y:S02]  /*9c90*/  @!P2 LOP3.LUT R5, R8, 0xfffffffe, RZ, 0xc0, !PT ;  /* 0xfffffffe0805a812 */ /* 0x002fe400078ec0ff */
[----:B------:R-:W-:Y:S01]  /*9ca0*/  ISETP.GE.AND P1, PT, R34, UR4, PT ;  /* 0x0000000422007c0c */ /* 0x000fe2000bf26270 */
[----:B------:R-:W-:Y:S01]  /*9cb0*/  VIADD R35, R9, 0xb8 ;  /* 0x000000b809237836 */ /* 0x000fe20000000000 */
[----:B------:R1:W-:Y:S01]  /*9cc0*/  @!P0 ST.E.64 desc[UR46][R12.64], R62 ;  /* 0x0000003e0c008985 */ /* 0x0003e2000c101b2e */
[----:B------:R-:W-:Y:S01]  /*9cd0*/  @!P5 LEA.HI R30, R30, R30, RZ, 0x1 ;  /* 0x0000001e1e1ed211 */ /* 0x000fe200078f08ff */
[----:B------:R-:W-:-:S02]  /*9ce0*/  @!P2 IMAD.WIDE R4, R5, 0x4, R14 ;  /* 0x000000040504a825 */ /* 0x000fc400078e020e */
[----:B------:R-:W-:Y:S02]  /*9cf0*/  ISETP.GE.AND P0, PT, R35, UR4, PT ;  /* 0x0000000423007c0c */ /* 0x000fe4000bf06270 */
[----:B------:R-:W-:Y:S01]  /*9d00*/  @!P5 LOP3.LUT R31, R30, 0xfffffffe, RZ, 0xc0, !PT ;  /* 0xfffffffe1e1fd812 */ /* 0x000fe200078ec0ff */
[----:B------:R-:W-:Y:S01]  /*9d10*/  VIADD R8, R9, 0xc0 ;  /* 0x000000c009087836 */ /* 0x000fe20000000000 */
[----:B0-----:R-:W-:Y:S01]  /*9d20*/  @!P3 LOP3.LUT R7, R0, 0xfffffffe, RZ, 0xc0, !PT ;  /* 0xfffffffe0007b812 */ /* 0x001fe200078ec0ff */
[----:B------:R0:W-:Y:S02]  /*9d30*/  @!P2 ST.E.64 desc[UR46][R4.64], R128 ;  /* 0x000000800400a985 */ /* 0x0001e4000c101b2e */
[----:B------:R-:W-:Y:S01]  /*9d40*/  @!P1 LEA.HI R34, R34, R34, RZ, 0x1 ;  /* 0x0000002222229211 */ /* 0x000fe200078f08ff */
[--C-:B------:R-:W-:Y:S01]  /*9d50*/  @!P5 IMAD.WIDE R30, R31, 0x4, R14.reuse ;  /* 0x000000041f1ed825 */ /* 0x100fe200078e020e */
[----:B------:R-:W-:Y:S02]  /*9d60*/  ISETP.GE.AND P2, PT, R8, UR4, PT ;  /* 0x0000000408007c0c */ /* 0x000fe4000bf46270 */
[----:B-1----:R-:W-:Y:S01]  /*9d70*/  @!P4 LOP3.LUT R13, R39, 0xfffffffe, RZ, 0xc0, !PT ;  /* 0xfffffffe270dc812 */ /* 0x002fe200078ec0ff */
[----:B------:R-:W-:Y:S01]  /*9d80*/  @!P3 IMAD.WIDE R6, R7, 0x4, R14 ;  /* 0x000000040706b825 */ /* 0x000fe200078e020e */
[----:B------:R-:W-:-:S02]  /*9d90*/  @!P0 LEA.HI R0, R35, R35, RZ, 0x1 ;  /* 0x0000002323008211 */ /* 0x000fc400078f08ff */
[----:B------:R-:W-:Y:S01]  /*9da0*/  @!P1 LOP3.LUT R35, R34, 0xfffffffe, RZ, 0xc0, !PT ;  /* 0xfffffffe22239812 */ /* 0x000fe200078ec0ff */
[--C-:B------:R-:W-:Y:S01]  /*9db0*/  @!P4 IMAD.WIDE R12, R13, 0x4, R14.reuse ;  /* 0x000000040d0cc825 */ /* 0x100fe200078e020e */
[----:B------:R-:W-:Y:S01]  /*9dc0*/  @!P0 LOP3.LUT R37, R0, 0xfffffffe, RZ, 0xc0, !PT ;  /* 0xfffffffe00258812 */ /* 0x000fe200078ec0ff */
[----:B------:R1:W-:Y:S02]  /*9dd0*/  @!P3 ST.E.64 desc[UR46][R6.64], R124 ;  /* 0x0000007c0600b985 */ /* 0x0003e4000c101b2e */
[----:B0-----:R-:W-:Y:S02]  /*9de0*/  @!P1 IMAD.WIDE R4, R35, 0x4, R14 ;  /* 0x0000000423049825 */ /* 0x001fe400078e020e */
[----:B------:R0:W-:Y:S01]  /*9df0*/  @!P4 ST.E.64 desc[UR46][R12.64], R16 ;  /* 0x000000100c00c985 */ /* 0x0001e2000c101b2e */
[----:B------:R-:W-:Y:S01]  /*9e00*/  @!P2 LEA.HI R8, R8, R8, RZ, 0x1 ;  /* 0x000000080808a211 */ /* 0x000fe200078f08ff */
[C---:B------:R-:W-:Y:S02]  /*9e10*/  VIADD R0, R9.reuse, 0xd0 ;  /* 0x000000d009007836 */ /* 0x040fe40000000000 */
[----:B------:R2:W-:Y:S01]  /*9e20*/  @!P5 ST.E.64 desc[UR46][R30.64], R18 ;  /* 0x000000121e00d985 */ /* 0x0005e2000c101b2e */
[----:B------:R-:W-:-:S03]  /*9e30*/  VIADD R34, R9, 0xc8 ;  /* 0x000000c809227836 */ /* 0x000fc60000000000 */
[----:B------:R3:W-:Y:S01]  /*9e40*/  @!P1 ST.E.64 desc[UR46][R4.64], R20 ;  /* 0x0000001404009985 */ /* 0x0007e2000c101b2e */
[----:B------:R-:W-:Y:S01]  /*9e50*/  ISETP.GE.AND P1, PT, R0, UR4, PT ;  /* 0x0000000400007c0c */ /* 0x000fe2000bf26270 */
[----:B-1----:R-:W-:Y:S01]  /*9e60*/  @!P0 IMAD.WIDE R6, R37, 0x4, R14 ;  /* 0x0000000425068825 */ /* 0x002fe200078e020e */
[----:B------:R-:W-:-:S03]  /*9e70*/  ISETP.GE.AND P3, PT, R34, UR4, PT ;  /* 0x0000000422007c0c */ /* 0x000fc6000bf66270 */
[C---:B0-----:R-:W-:Y:S01]  /*9e80*/  VIADD R12, R9.reuse, 0xd8 ;  /* 0x000000d8090c7836 */ /* 0x041fe20000000000 */
[----:B------:R0:W-:Y:S01]  /*9e90*/  @!P0 ST.E.64 desc[UR46][R6.64], R24 ;  /* 0x0000001806008985 */ /* 0x0001e2000c101b2e */
[C---:B------:R-:W-:Y:S01]  /*9ea0*/  VIADD R16, R9.reuse, 0xe0 ;  /* 0x000000e009107836 */ /* 0x040fe20000000000 */
[----:B------:R-:W-:Y:S01]  /*9eb0*/  @!P2 LOP3.LUT R13, R8, 0xfffffffe, RZ, 0xc0, !PT ;  /* 0xfffffffe080da812 */ /* 0x000fe200078ec0ff */
[C---:B--2---:R-:W-:Y:S01]  /*9ec0*/  VIADD R18, R9.reuse, 0xe8 ;  /* 0x000000e809127836 */ /* 0x044fe20000000000 */
[----:B------:R-:W-:Y:S01]  /*9ed0*/  ISETP.GE.AND P0, PT, R12, UR4, PT ;  /* 0x000000040c007c0c */ /* 0x000fe2000bf06270 */
[----:B------:R-:W-:Y:S01]  /*9ee0*/  VIADD R19, R9, 0xf0 ;  /* 0x000000f009137836 */ /* 0x000fe20000000000 */
[----:B------:R-:W-:Y:S01]  /*9ef0*/  ISETP.GE.AND P4, PT, R16, UR4, PT ;  /* 0x0000000410007c0c */ /* 0x000fe2000bf86270 */
[----:B---3--:R-:W-:Y:S01]  /*9f00*/  @!P2 IMAD.WIDE R4, R13, 0x4, R14 ;  /* 0x000000040d04a825 */ /* 0x008fe200078e020e */
[----:B------:R-:W-:Y:S02]  /*9f10*/  ISETP.GE.AND P5, PT, R18, UR4, PT ;  /* 0x0000000412007c0c */ /* 0x000fe4000bfa6270 */
[----:B------:R-:W-:Y:S01]  /*9f20*/  ISETP.GE.AND P6, PT, R19, UR4, PT ;  /* 0x0000000413007c0c */ /* 0x000fe2000bfc6270 */
[----:B------:R-:W-:Y:S01]  /*9f30*/  VIADD R9, R9, 0xf8 ;  /* 0x000000f809097836 */ /* 0x000fe20000000000 */
[----:B------:R-:W-:Y:S01]  /*9f40*/  @!P1 LEA.HI R0, R0, R0, RZ, 0x1 ;  /* 0x0000000000009211 */ /* 0x000fe200078f08ff */
[----:B------:R1:W-:Y:S01]  /*9f50*/  @!P2 ST.E.64 desc[UR46][R4.64], R22 ;  /* 0x000000160400a985 */ /* 0x0003e2000c101b2e */
[----:B------:R-:W-:-:S02]  /*9f60*/  @!P3 LEA.HI R34, R34, R34, RZ, 0x1 ;  /* 0x000000222222b211 */ /* 0x000fc400078f08ff */
[----:B------:R-:W-:Y:S02]  /*9f70*/  @!P1 LOP3.LUT R13, R0, 0xfffffffe, RZ, 0xc0, !PT ;  /* 0xfffffffe000d9812 */ /* 0x000fe400078ec0ff */
[----:B------:R-:W-:Y:S02]  /*9f80*/  @!P0 LEA.HI R0, R12, R12, RZ, 0x1 ;  /* 0x0000000c0c008211 */ /* 0x000fe400078f08ff */
[----:B0-----:R-:W-:Y:S01]  /*9f90*/  @!P3 LOP3.LUT R7, R34, 0xfffffffe, RZ, 0xc0, !PT ;  /* 0xfffffffe2207b812 */ /* 0x001fe200078ec0ff */
[--C-:B------:R-:W-:Y:S01]  /*9fa0*/  @!P1 IMAD.WIDE R12, R13, 0x4, R14.reuse ;  /* 0x000000040d0c9825 */ /* 0x100fe200078e020e */
[----:B------:R-:W-:Y:S02]  /*9fb0*/  @!P4 LEA.HI R16, R16, R16, RZ, 0x1 ;  /* 0x000000101010c211 */ /* 0x000fe400078f08ff */
[----:B------:R-:W-:Y:S01]  /*9fc0*/  @!P0 LOP3.LUT R17, R0, 0xfffffffe, RZ, 0xc0, !PT ;  /* 0xfffffffe00118812 */ /* 0x000fe200078ec0ff */
[----:B------:R-:W-:Y:S01]  /*9fd0*/  @!P3 IMAD.WIDE R6, R7, 0x4, R14 ;  /* 0x000000040706b825 */ /* 0x000fe200078e020e */
[----:B------:R-:W-:-:S02]  /*9fe0*/  @!P5 LEA.HI R18, R18, R18, RZ, 0x1 ;  /* 0x000000121212d211 */ /* 0x000fc400078f08ff */
[----:B------:R-:W-:Y:S02]  /*9ff0*/  @!P6 LEA.HI R0, R19, R19, RZ, 0x1 ;  /* 0x000000131300e211 */ /* 0x000fe400078f08ff */
[----:B------:R-:W-:Y:S01]  /*a000*/  @!P4 LOP3.LUT R19, R16, 0xfffffffe, RZ, 0xc0, !PT ;  /* 0xfffffffe1013c812 */ /* 0x000fe200078ec0ff */
[--C-:B------:R-:W-:Y:S01]  /*a010*/  @!P0 IMAD.WIDE R16, R17, 0x4, R14.reuse ;  /* 0x0000000411108825 */ /* 0x100fe200078e020e */
[----:B------:R-:W-:Y:S01]  /*a020*/  @!P5 LOP3.LUT R21, R18, 0xfffffffe, RZ, 0xc0, !PT ;  /* 0xfffffffe1215d812 */ /* 0x000fe200078ec0ff */
[----:B------:R0:W-:Y:S01]  /*a030*/  @!P3 ST.E.64 desc[UR46][R6.64], R42 ;  /* 0x0000002a0600b985 */ /* 0x0001e2000c101b2e */
[----:B-1----:R-:W-:Y:S01]  /*a040*/  @!P6 LOP3.LUT R23, R0, 0xfffffffe, RZ, 0xc0, !PT ;  /* 0xfffffffe0017e812 */ /* 0x002fe200078ec0ff */
[--C-:B------:R-:W-:Y:S02]  /*a050*/  @!P4 IMAD.WIDE R4, R19, 0x4, R14.reuse ;  /* 0x000000041304c825 */ /* 0x100fe400078e020e */
[----:B------:R1:W-:Y:S02]  /*a060*/  @!P1 ST.E.64 desc[UR46][R12.64], R26 ;  /* 0x0000001a0c009985 */ /* 0x0003e4000c101b2e */
[----:B------:R-:W-:-:S02]  /*a070*/  @!P6 IMAD.WIDE R18, R23, 0x4, R14 ;  /* 0x000000041712e825 */ /* 0x000fc400078e020e */
[----:B------:R1:W-:Y:S01]  /*a080*/  @!P0 ST.E.64 desc[UR46][R16.64], R64 ;  /* 0x0000004010008985 */ /* 0x0003e2000c101b2e */
[----:B------:R-:W-:-:S03]  /*a090*/  ISETP.GE.AND P0, PT, R9, UR4, PT ;  /* 0x0000000409007c0c */ /* 0x000fc6000bf06270 */
[----:B------:R1:W-:Y:S01]  /*a0a0*/  @!P4 ST.E.64 desc[UR46][R4.64], R10 ;  /* 0x0000000a0400c985 */ /* 0x0003e2000c101b2e */
[----:B0-----:R-:W-:-:S05]  /*a0b0*/  @!P5 IMAD.WIDE R6, R21, 0x4, R14 ;  /* 0x000000041506d825 */ /* 0x001fca00078e020e */
[----:B------:R1:W-:Y:S04]  /*a0c0*/  @!P5 ST.E.64 desc[UR46][R6.64], R28 ;  /* 0x0000001c0600d985 */ /* 0x0003e8000c101b2e */
[----:B------:R1:W-:Y:S01]  /*a0d0*/  @!P6 ST.E.64 desc[UR46][R18.64], R32 ;  /* 0x000000201200e985 */ /* 0x0003e2000c101b2e */
[----:B------:R-:W-:Y:S05]  /*a0e0*/  @P0 BRA `(.L_x_8) ;  /* 0x0000005400480947 */ /* 0x000fea0003800000 */
[----:B------:R-:W-:-:S04]  /*a0f0*/  LEA.HI R9, R9, R9, RZ, 0x1 ;  /* 0x0000000909097211 */ /* 0x000fc800078f08ff */
[----:B------:R-:W-:-:S05]  /*a100*/  LOP3.LUT R9, R9, 0xfffffffe, RZ, 0xc0, !PT ;  /* 0xfffffffe09097812 */ /* 0x000fca00078ec0ff */
[----:B------:R-:W-:-:S05]  /*a110*/  IMAD.WIDE R14, R9, 0x4, R14 ;  /* 0x00000004090e7825 */ /* 0x000fca00078e020e */
[----:B------:R0:W-:Y:S01]  /*a120*/  ST.E.64 desc[UR46][R14.64], R2 ;  /* 0x000000020e007985 */ /* 0x0001e2000c101b2e */
[----:B------:R-:W-:Y:S05]  /*a130*/  BRA `(.L_x_8) ;  /* 0x0000005400347947 */ /* 0x000fea0003800000 */
.L_x_35:
[----:B------:R-:W0:Y:S02]  /*a140*/  S2R R0, SR_TID.X ;  /* 0x0000000000007919 */ /* 0x000e240000002100 */
[----:B0-----:R-:W-:-:S05]  /*a150*/  VIADD R2, R0, 0xffffff80 ;  /* 0xffffff8000027836 */ /* 0x001fca0000000000 */
[----:B------:R-:W-:-:S13]  /*a160*/  ISETP.GT.AND P0, PT, R2, 0x7f, PT ;  /* 0x0000007f0200780c */ /* 0x000fda0003f04270 */
[----:B------:R-:W-:Y:S05]  /*a170*/  @P0 BRA `(.L_x_8) ;  /* 0x0000005400240947 */ /* 0x000fea0003800000 */
[----:B------:R-:W0:Y:S01]  /*a180*/  S2R R3, SR_CTAID.X ;  /* 0x0000000000037919 */ /* 0x000e220000002500 */
[----:B------:R-:W1:Y:S01]  /*a190*/  LDC R6, c[0x0][0xbe8] ;  /* 0x0002fa00ff067b82 */ /* 0x000e620000000800 */
[----:B------:R-:W-:Y:S01]  /*a1a0*/  ULDC UR4, c[0x0][0xa88] ;  /* 0x0002a20000047ab9 */ /* 0x000fe20000000800 */
[----:B0-----:R-:W-:Y:S02]  /*a1b0*/  IMAD R0, R3, 0x80, R0 ;  /* 0x0000008003007824 */ /* 0x001fe400078e0200 */
[----:B-1----:R-:W-:Y:S02]  /*a1c0*/  IMAD R3, R6, UR4, RZ ;  /* 0x0000000406037c24 */ /* 0x002fe4000f8e02ff */
[----:B------:R-:W-:-:S05]  /*a1d0*/  VIADD R0, R0, 0xffffff80 ;  /* 0xffffff8000007836 */ /* 0x000fca0000000000 */
[----:B------:R-:W-:-:S13]  /*a1e0*/  ISETP.GE.AND P0, PT, R0, R3, PT ;  /* 0x000000030000720c */ /* 0x000fda0003f06270 */
[----:B------:R-:W-:Y:S05]  /*a1f0*/  @P0 BRA `(.L_x_8) ;  /* 0x0000005400040947 */ /* 0x000fea0003800000 */
[----:B------:R-:W-:Y:S01]  /*a200*/  ISETP.NE.AND P0, PT, R6, 0x1, PT ;  /* 0x000000010600780c */ /* 0x000fe20003f05270 */
[----:B------:R-:W0:Y:S01]  /*a210*/  LDC.64 R10, c[0x0][0xbd8] ;  /* 0x0002f600ff0a7b82 */ /* 0x000e220000000a00 */
[----:B------:R-:W-:Y:S01]  /*a220*/  USHF.R.S32.HI UR6, URZ, 0x1f, UR42 ;  /* 0x0000001f3f067899 */ /* 0x000fe2000801142a */
[----:B------:R-:W-:Y:S01]  /*a230*/  IMAD.MOV.U32 R5, RZ, RZ, R0 ;  /* 0x000000ffff057224 */ /* 0x000fe200078e0000 */
[----:B------:R-:W-:Y:S02]  /*a240*/  ULDC.64 UR8, c[0x0][0xbd0] ;  /* 0x0002f40000087ab9 */ /* 0x000fe40000000a00 */
[----:B------:R-:W-:Y:S02]  /*a250*/  UIMAD UR6, UR6, UR8, URZ ;  /* 0x00000008060672a4 */ /* 0x000fe4000f8e023f */
[----:B------:R-:W-:Y:S01]  /*a260*/  UIMAD.WIDE.U32 UR4, UR42, UR8, URZ ;  /* 0x000000082a0472a5 */ /* 0x000fe2000f8e003f */
[----:B------:R-:W1:Y:S01]  /*a270*/  S2UR UR7, SR_CTAID.Y ;  /* 0x00000000000779c3 */ /* 0x000e620000002600 */
[----:B------:R-:W-:-:S04]  /*a280*/  UIMAD UR6, UR42, UR9, UR6 ;  /* 0x000000092a0672a4 */ /* 0x000fc8000f8e0206 */
[----:B------:R-:W-:Y:S02]  /*a290*/  UIADD3 UR6, UR5, UR6, URZ ;  /* 0x0000000605067290 */ /* 0x000fe4000fffe03f */
[----:B------:R-:W-:Y:S01]  /*a2a0*/  IMAD.U32 R3, RZ, RZ, UR5 ;  /* 0x00000005ff037e24 */ /* 0x000fe2000f8e00ff */
[----:B------:R-:W2:Y:S01]  /*a2b0*/  @P0 LDC R7, c[0x0][0xbec] ;  /* 0x0002fb00ff070b82 */ /* 0x000ea20000000800 */
[----:B------:R-:W-:Y:S01]  /*a2c0*/  IMAD.U32 R2, RZ, RZ, UR4 ;  /* 0x00000004ff027e24 */ /* 0x000fe2000f8e00ff */
[----:B------:R-:W-:Y:S01]  /*a2d0*/  ULDC.64 UR4, c[0x0][0xbe0] ;  /* 0x0002f80000047ab9 */ /* 0x000fe20000000a00 */
[----:B------:R-:W-:-:S05]  /*a2e0*/  IMAD.U32 R3, RZ, RZ, UR6 ;  /* 0x00000006ff037e24 */ /* 0x000fca000f8e00ff */
[----:B------:R-:W3:Y:S01]  /*a2f0*/  @P0 LDC R9, c[0x0][0xbf0] ;  /* 0x0002fc00ff090b82 */ /* 0x000ee20000000800 */
[C---:B0-----:R-:W-:Y:S02]  /*a300*/  IMAD R12, R10.reuse, UR38, RZ ;  /* 0x000000260a0c7c24 */ /* 0x041fe4000f8e02ff */
[----:B------:R-:W-:-:S04]  /*a310*/  IMAD.WIDE.U32 R2, R10, UR37, R2 ;  /* 0x000000250a027c25 */ /* 0x000fc8000f8e0002 */
[----:B------:R-:W-:Y:S01]  /*a320*/  IMAD R11, R11, UR37, R12 ;  /* 0x000000250b0b7c24 */ /* 0x000fe2000f8e020c */
[----:B------:R-:W1:Y:S03]  /*a330*/  LDC R8, c[0x0][0xc50] ;  /* 0x00031400ff087b82 */ /* 0x000e660000000800 */
[----:B------:R-:W-:Y:S02]  /*a340*/  IMAD.IADD R3, R11, 0x1, R3 ;  /* 0x000000010b037824 */ /* 0x000fe400078e0203 */
[----:B--2---:R-:W-:-:S04]  /*a350*/  @P0 IMAD.HI.U32 R4, R0, R7, RZ ;  /* 0x0000000700040227 */ /* 0x004fc800078e00ff */
[----:B------:R-:W-:Y:S01]  /*a360*/  IMAD R7, RZ, RZ, -UR42 ;  /* 0x8000002aff077e24 */ /* 0x000fe2000f8e02ff */
[----:B---3--:R-:W-:-:S03]  /*a370*/  @P0 SHF.R.U32.HI R5, RZ, R9, R4 ;  /* 0x00000009ff050219 */ /* 0x008fc60000011604 */
[----:B-1----:R-:W-:Y:S02]  /*a380*/  IMAD R9, R8, R7, UR7 ;  /* 0x0000000708097e24 */ /* 0x002fe4000f8e0207 */
[----:B------:R-:W-:Y:S02]  /*a390*/  IMAD.MOV R7, RZ, RZ, -R5 ;  /* 0x000000ffff077224 */ /* 0x000fe400078e0a05 */
[----:B------:R-:W-:Y:S01]  /*a3a0*/  IMAD.WIDE.U32 R2, R9, UR4, R2 ;  /* 0x0000000409027c25 */ /* 0x000fe2000f8e0002 */
[----:B------:R-:W-:-:S03]  /*a3b0*/  SHF.R.S32.HI R4, RZ, 0x1f, R9 ;  /* 0x0000001fff047819 */ /* 0x000fc60000011409 */
[----:B------:R-:W-:Y:S01]  /*a3c0*/  IMAD R7, R6, R7, R0 ;  /* 0x0000000706077224 */ /* 0x000fe200078e0200 */
[----:B------:R-:W-:Y:S01]  /*a3d0*/  IADD3 R2, P0, R5, R2, RZ ;  /* 0x0000000205027210 */ /* 0x000fe20007f1e0ff */
[----:B------:R-:W-:-:S03]  /*a3e0*/  IMAD R4, R4, UR4, RZ ;  /* 0x0000000404047c24 */ /* 0x000fc6000f8e02ff */
[----:B------:R-:W-:Y:S01]  /*a3f0*/  SHF.R.S32.HI R0, RZ, 0x1f, R7 ;  /* 0x0000001fff007819 */ /* 0x000fe20000011407 */
[----:B------:R-:W-:Y:S01]  /*a400*/  IMAD R4, R9, UR5, R4 ;  /* 0x0000000509047c24 */ /* 0x000fe2000f8e0204 */
[----:B------:R-:W-:Y:S01]  /*a410*/  SHF.R.S32.HI R9, RZ, 0x1f, R5 ;  /* 0x0000001fff097819 */ /* 0x000fe20000011405 */
[----:B------:R-:W-:Y:S02]  /*a420*/  ULDC.64 UR4, c[0x0][0xbc8] ;  /* 0x0002f20000047ab9 */ /* 0x000fe40000000a00 */
[----:B------:R-:W-:Y:S01]  /*a430*/  IMAD R0, R0, UR4, RZ ;  /* 0x0000000400007c24 */ /* 0x000fe2000f8e02ff */
[----:B------:R-:W-:-:S03]  /*a440*/  IADD3.X R3, R9, R3, R4, P0, !PT ;  /* 0x0000000309037210 */ /* 0x000fc600007fe404 */
[C---:B------:R-:W-:Y:S02]  /*a450*/  IMAD R5, R7.reuse, UR5, R0 ;  /* 0x0000000507057c24 */ /* 0x040fe4000f8e0200 */
[----:B------:R-:W-:Y:S01]  /*a460*/  IMAD.WIDE.U32 R2, R7, UR4, R2 ;  /* 0x0000000407027c25 */ /* 0x000fe2000f8e0002 */
[----:B------:R-:W-:-:S03]  /*a470*/  ULDC.64 UR4, c[0x0][0xba8] ;  /* 0x0002ea0000047ab9 */ /* 0x000fc60000000a00 */
[----:B------:R-:W-:Y:S01]  /*a480*/  IMAD.IADD R3, R3, 0x1, R5 ;  /* 0x0000000103037824 */ /* 0x000fe200078e0205 */
[----:B------:R-:W-:-:S04]  /*a490*/  LEA R4, P0, R2, UR4, 0x2 ;  /* 0x0000000402047c11 */ /* 0x000fc8000f8010ff */
[----:B------:R-:W-:Y:S01]  /*a4a0*/  LEA.HI.X R5, R2, UR5, R3, 0x2, P0 ;  /* 0x0000000502057c11 */ /* 0x000fe200080f1403 */
[----:B------:R-:W-:-:S05]  /*a4b0*/  IMAD.MOV.U32 R3, RZ, RZ, -0x800000 ;  /* 0xff800000ff037424 */ /* 0x000fca00078e00ff */
[----:B------:R0:W-:Y:S01]  /*a4c0*/  STG.E desc[UR46][R4.64], R3 ;  /* 0x0000000304007986 */ /* 0x0001e2000c10192e */
[----:B------:R-:W-:Y:S05]  /*a4d0*/  BRA `(.L_x_8) ;  /* 0x00000050004c7947 */ /* 0x000fea0003800000 */
.L_x_6:
[----:B------:R-:W-:-:S08]  /*a4e0*/  NOP ;  /* 0x0000000000007918 */ /* 0x000fd00000000000 */
[----:B------:R-:W0:-:S00]  /*a4f0*/  USETMAXREG.DEALLOC.CTAPOOL 0x28 ;  /* 0x00000028000079c8 */ /* 0x000e0000080e0500 */
[----:B0-----:R-:W-:Y:S01]  /*a500*/  LOP3.LUT R19, R0, 0x3, RZ, 0xc0, !PT ;  /* 0x0000000300137812 */ /* 0x001fe200078ec0ff */
[----:B------:R-:W0:Y:S05]  /*a510*/  S2R R24, SR_CTAID.Z ;  /* 0x0000000000187919 */ /* 0x000e2a0000002700 */
[----:B-1----:R-:W1:Y:S01]  /*a520*/  S2UR UR6, SR_CTAID.Y ;  /* 0x00000000000679c3 */ /* 0x002e620000002600 */
[----:B------:R-:W2:Y:S02]  /*a530*/  SHFL.IDX PT, R0, R19, RZ, 0x1f ;  /* 0x00001fff13007589 */ /* 0x000ea400000e0000 */
[----:B--2---:R-:W-:-:S13]  /*a540*/  ISETP.NE.AND P0, PT, R0, RZ, PT ;  /* 0x000000ff0000720c */ /* 0x004fda0003f05270 */
[----:B01----:R-:W-:Y:S05]  /*a550*/  @!P0 BRA `(.L_x_38) ;  /* 0x0000000000288947 */ /* 0x003fea0003800000 */
[----:B------:R-:W-:Y:S01]  /*a560*/  ULDC UR7, c[0x0][0xc50] ;  /* 0x0003140000077ab9 */ /* 0x000fe20000000800 */
[----:B------:R-:W-:Y:S01]  /*a570*/  UMOV UR40, UR6 ;  /* 0x0000000600287c82 */ /* 0x000fe20008000000 */
[----:B------:R-:W-:-:S06]  /*a580*/  UISETP.NE.AND UP0, UPT, UR7, 0x1, UPT ;  /* 0x000000010700788c */ /* 0x000fcc000bf05270 */
[----:B------:R-:W-:-:S13]  /*a590*/  PLOP3.LUT P0, PT, PT, PT, UP0, 0x80, 0x0 ;  /* 0x000000000000781c */ /* 0x000fda0003f0f008 */
[----:B------:R-:W-:Y:S05]  /*a5a0*/  @!P0 BRA `(.L_x_39) ;  /* 0x0000000000308947 */ /* 0x000fea0003800000 */
[----:B------:R-:W-:Y:S01]  /*a5b0*/  ULDC UR4, c[0x0][0xc54] ;  /* 0x0003150000047ab9 */ /* 0x000fe20000000800 */
[----:B------:R-:W-:Y:S01]  /*a5c0*/  ULDC UR40, c[0x0][0xc58] ;  /* 0x0003160000287ab9 */ /* 0x000fe20000000800 */
[----:B------:R-:W-:-:S04]  /*a5d0*/  UIMAD.WIDE.U32 UR4, UR6, UR4, URZ ;  /* 0x00000004060472a5 */ /* 0x000fc8000f8e003f */
[----:B------:R-:W-:Y:S01]  /*a5e0*/  USHF.R.U32.HI UR40, URZ, UR40, UR5 ;  /* 0x000000283f287299 */ /* 0x000fe20008011605 */
[----:B------:R-:W-:Y:S11]  /*a5f0*/  BRA `(.L_x_39) ;  /* 0x00000000001c7947 */ /* 0x000ff60003800000 */
.L_x_38:
[----:B------:R-:W-:Y:S01]  /*a600*/  ULDC UR7, c[0x0][0xc50] ;  /* 0x0003140000077ab9 */ /* 0x000fe20000000800 */
[----:B------:R-:W-:Y:S01]  /*a610*/  UMOV UR40, UR6 ;  /* 0x0000000600287c82 */ /* 0x000fe20008000000 */
[----:B------:R-:W-:-:S11]  /*a620*/  UISETP.NE.AND UP0, UPT, UR7, 0x1, UPT ;  /* 0x000000010700788c */ /* 0x000fd6000bf05270 */
[----:B------:R-:W-:Y:S01]  /*a630*/  @UP0 ULDC UR4, c[0x0][0xc54] ;  /* 0x0003150000040ab9 */ /* 0x000fe20000000800 */
[----:B------:R-:W-:Y:S01]  /*a640*/  @UP0 ULDC UR8, c[0x0][0xc58] ;  /* 0x0003160000080ab9 */ /* 0x000fe20000000800 */
[----:B------:R-:W-:-:S04]  /*a650*/  UIMAD.WIDE.U32 UR4, UR6, UR4, URZ ;  /* 0x00000004060472a5 */ /* 0x000fc8000f8e003f */
[----:B------:R-:W-:-:S12]  /*a660*/  @UP0 USHF.R.U32.HI UR40, URZ, UR8, UR5 ;  /* 0x000000083f280299 */ /* 0x000fd80008011605 */
.L_x_39:
[----:B------:R-:W-:Y:S01]  /*a670*/  ISETP.GE.AND P0, PT, R24, RZ, PT ;  /* 0x000000ff1800720c */ /* 0x000fe20003f06270 */
[----:B------:R-:W-:Y:S01]  /*a680*/  UIADD3 UR4, -UR40, URZ, URZ ;  /* 0x0000003f28047290 */ /* 0x000fe2000fffe13f */
[----:B------:R-:W-:Y:S02]  /*a690*/  IMAD.MOV.U32 R33, RZ, RZ, 0x1 ;  /* 0x00000001ff217424 */ /* 0x000fe400078e00ff */
[----:B------:R-:W-:Y:S01]  /*a6a0*/  IMAD.MOV.U32 R0, RZ, RZ, RZ ;  /* 0x000000ffff007224 */ /* 0x000fe200078e00ff */
[----:B------:R-:W-:Y:S01]  /*a6b0*/  UIMAD UR4, UR7, UR4, UR6 ;  /* 0x00000004070472a4 */ /* 0x000fe2000f8e0206 */
[----:B------:R-:W-:-:S07]  /*a6c0*/  IMAD.MOV.U32 R2, RZ, RZ, 0x1 ;  /* 0x00000001ff027424 */ /* 0x000fce00078e00ff */
[----:B------:R-:W-:Y:S05]  /*a6d0*/  @!P0 BRA `(.L_x_40) ;  /* 0x0000004800fc8947 */ /* 0x000fea0003800000 */
[----:B------:R-:W0:Y:S01]  /*a6e0*/  LDC.64 R2, c[0x0][0xa28] ;  /* 0x00028a00ff027b82 */ /* 0x000e220000000a00 */
[----:B------:R-:W-:Y:S01]  /*a6f0*/  ULDC.64 UR6, c[0x0][0x418] ;  /* 0x0001060000067ab9 */ /* 0x000fe20000000a00 */
[----:B------:R-:W-:Y:S01]  /*a700*/  ULDC UR5, c[0x0][0x424] ;  /* 0x0001090000057ab9 */ /* 0x000fe20000000800 */
[----:B------:R-:W-:Y:S01]  /*a710*/  ULDC UR38, c[0x0][0x2f0] ;  /* 0x0000bc0000267ab9 */ /* 0x000fe20000000800 */
[----:B------:R-:W-:Y:S01]  /*a720*/  IMAD.MOV.U32 R18, RZ, RZ, RZ ;  /* 0x000000ffff127224 */ /* 0x000fe200078e00ff */
[----:B0-----:R-:W-:-:S04]  /*a730*/  ISETP.NE.U32.AND P0, PT, R2, RZ, PT ;  /* 0x000000ff0200720c */ /* 0x001fc80003f05070 */
[----:B------:R-:W-:Y:S01]  /*a740*/  ISETP.NE.AND.EX P0, PT, R3, RZ, PT, P0 ;  /* 0x000000ff0300720c */ /* 0x000fe20003f05300 */
[----:B------:R-:W-:-:S12]  /*a750*/  UISETP.NE.U32.AND UP0, UPT, UR6, URZ, UPT ;  /* 0x0000003f0600728c */ /* 0x000fd8000bf05070 */
[----:B------:R-:W0:Y:S01]  /*a760*/  @P0 LDC.64 R2, c[0x0][0xa28] ;  /* 0x00028a00ff020b82 */ /* 0x000e220000000a00 */
[----:B------:R-:W-:-:S04]  /*a770*/  UISETP.NE.AND.EX UP0, UPT, UR7, URZ, UPT, UP0 ;  /* 0x0000003f0700728c */ /* 0x000fc8000bf05300 */
[----:B------:R-:W-:-:S04]  /*a780*/  USEL UR5, UR5, 0x1, UP0 ;  /* 0x0000000105057887 */ /* 0x000fc80008000000 */
[----:B------:R-:W-:Y:S01]  /*a790*/  UIMAD UR38, UR5, UR38, URZ ;  /* 0x00000026052672a4 */ /* 0x000fe2000f8e023f */
[----:B------:R-:W1:Y:S03]  /*a7a0*/  S2R R26, SR_CTAID.X ;  /* 0x00000000001a7919 */ /* 0x000e660000002500 */
[----:B------:R-:W-:Y:S02]  /*a7b0*/  UISETP.GE.AND UP0, UPT, UR38, 0x1, UPT ;  /* 0x000000012600788c */ /* 0x000fe4000bf06270 */
[----:B------:R-:W-:Y:S01]  /*a7c0*/  UIADD3 UR5, UR38, 0x7f, URZ ;  /* 0x0000007f26057890 */ /* 0x000fe2000fffe03f */
[----:B0-----:R-:W-:-:S05]  /*a7d0*/  @P0 IMAD.WIDE R2, R24, 0x4, R2 ;  /* 0x0000000418020825 */ /* 0x001fca00078e0202 */
[----:B------:R0:W5:Y:S01]  /*a7e0*/  @P0 LDG.E R18, desc[UR46][R2.64] ;  /* 0x0000002e02120981 */ /* 0x000162000c1e1900 */
[----:B------:R-:W-:Y:S01]  /*a7f0*/  PLOP3.LUT P0, PT, PT, PT, UP0, 0x80, 0x0 ;  /* 0x000000000000781c */ /* 0x000fe20003f0f008 */
[----:B------:R-:W-:Y:S02]  /*a800*/  USHF.R.S32.HI UR6, URZ, 0x1f, UR5 ;  /* 0x0000001f3f067899 */ /* 0x000fe40008011405 */
[----:B------:R-:W-:Y:S02]  /*a810*/  ULOP3.LUT UR44, UR4, 0xffff, URZ, 0xc0, !UPT ;  /* 0x0000ffff042c7892 */ /* 0x000fe4000f8ec03f */
[----:B------:R-:W-:Y:S01]  /*a820*/  ULEA.HI UR6, UR6, UR5, URZ, 0x7 ;  /* 0x0000000506067291 */ /* 0x000fe2000f8f383f */
[----:B------:R-:W-:-:S03]  /*a830*/  UMOV UR37, URZ ;  /* 0x0000003f00257c82 */ /* 0x000fc60008000000 */
[----:B------:R-:W-:-:S04]  /*a840*/  USHF.R.S32.HI UR41, URZ, 0x7, UR6 ;  /* 0x000000073f297899 */ /* 0x000fc80008011406 */
[----:B01----:R-:W-:Y:S08]  /*a850*/  @!P0 BRA `(.L_x_41) ;  /* 0x0000000000848947 */ /* 0x003ff00003800000 */
[----:B------:R-:W-:-:S03]  /*a860*/  USHF.R.U32.HI UR6, URZ, 0x10, UR4 ;  /* 0x000000103f067899 */ /* 0x000fc60008011604 */
[----:B------:R-:W-:Y:S01]  /*a870*/  UMOV UR4, URZ ;  /* 0x0000003f00047c82 */ /* 0x000fe20008000000 */
[----:B------:R-:W-:-:S11]  /*a880*/  UISETP.NE.AND UP0, UPT, UR6, URZ, UPT ;  /* 0x0000003f0600728c */ /* 0x000fd6000bf05270 */
[----:B------:R-:W-:Y:S02]  /*a890*/  @!UP0 ULDC UR6, c[0x0][0x9f0] ;  /* 0x00027c0000068ab9 */ /* 0x000fe40000000800 */
[----:B------:R-:W-:Y:S01]  /*a8a0*/  IABS R0, UR6 ;  /* 0x0000000600007c13 */ /* 0x000fe20008000000 */
[----:B------:R-:W-:Y:S02]  /*a8b0*/  UIADD3 UR7, UR41, -0x1, UR6 ;  /* 0xffffffff29077890 */ /* 0x000fe4000fffe006 */
[----:B------:R-:W-:Y:S02]  /*a8c0*/  IABS R4, UR6 ;  /* 0x0000000600047c13 */ /* 0x000fe40008000000 */
[----:B------:R-:W-:Y:S02]  /*a8d0*/  R2UR UR10, R0 ;  /* 0x00000000000a72ca */ /* 0x000fe400000e0000 */
[----:B------:R-:W-:Y:S01]  /*a8e0*/  IABS R3, UR7 ;  /* 0x0000000700037c13 */ /* 0x000fe20008000000 */
[----:B------:R-:W-:-:S03]  /*a8f0*/  ULOP3.LUT UR7, UR7, UR6, URZ, 0x3c, !UPT ;  /* 0x0000000607077292 */ /* 0x000fc6000f8e3c3f */
[----:B------:R-:W-:-:S07]  /*a900*/  R2UR UR9, R3 ;  /* 0x00000000030972ca */ /* 0x000fce00000e0000 */
        /* <DEDUP_REMOVED lines=18> */
[----:B------:R-:W-:Y:S02]  /*aa30*/  UISETP.NE.AND UP0, UPT, UR6, URZ, UPT ;  /* 0x0000003f0600728c */ /* 0x000fe4000bf05270 */
[----:B------:R-:W-:-:S09]  /*aa40*/  @!UP1 UIADD3 UR5, -UR5, URZ, URZ ;  /* 0x0000003f05059290 */ /* 0x000fd2000fffe13f */
[----:B------:R-:W-:-:S07]  /*aa50*/  @!UP0 ULOP3.LUT UR5, URZ, UR6, URZ, 0x33, !UPT ;  /* 0x000000063f058292 */ /* 0x000fce000f8e333f */
[----:B------:R-:W-:-:S05]  /*aa60*/  UMOV UR37, UR5 ;  /* 0x0000000500257c82 */ /* 0x000fca0008000000 */
.L_x_41:
[----:B------:R-:W-:Y:S02]  /*aa70*/  UIMAD UR45, UR44, UR37, URZ ;  /* 0x000000252c2d72a4 */ /* 0x000fe4000f8e023f */
[----:B------:R-:W-:Y:S02]  /*aa80*/  IMAD.U32 R3, RZ, RZ, UR37 ;  /* 0x00000025ff037e24 */ /* 0x000fe4000f8e00ff */
[----:B------:R-:W-:Y:S02]  /*aa90*/  IMAD.MOV.U32 R2, RZ, RZ, 0x1 ;  /* 0x00000001ff027424 */ /* 0x000fe400078e00ff */
[----:B------:R-:W-:-:S05]  /*aaa0*/  IMAD.U32 R0, RZ, RZ, UR45 ;  /* 0x0000002dff007e24 */ /* 0x000fca000f8e00ff */
[----:B------:R-:W-:-:S04]  /*aab0*/  VIADDMNMX R0, R0, R3, UR41, PT ;  /* 0x0000002900007e46 */ /* 0x000fc8000b800103 */
[----:B------:R-:W-:Y:S01]  /*aac0*/  R2UR UR48, R0 ;  /* 0x00000000003072ca */ /* 0x000fe200000e0000 */
[----:B------:R-:W-:-:S12]  /*aad0*/  IMAD.MOV.U32 R0, RZ, RZ, RZ ;  /* 0x000000ffff007224 */ /* 0x000fd800078e00ff */
[----:B------:R-:W-:-:S06]  /*aae0*/  UISETP.GT.AND UP0, UPT, UR48, UR45, UPT ;  /* 0x0000002d3000728c */ /* 0x000fcc000bf04270 */
[----:B------:R-:W-:-:S13]  /*aaf0*/  PLOP3.LUT P0, PT, PT, PT, UP0, 0x80, 0x0 ;  /* 0x000000000000781c */ /* 0x000fda0003f0f008 */
[----:B------:R-:W-:Y:S05]  /*ab00*/  @!P0 BRA `(.L_x_40) ;  /* 0x0000004400f08947 */ /* 0x000fea0003800000 */
[----:B------:R-:W0:Y:S01]  /*ab10*/  S2UR UR4, SR_CgaCtaId ;  /* 0x00000000000479c3 */ /* 0x000e220000008800 */
[----:B------:R-:W-:-:S04]  /*ab20*/  MOV R0, 0x400 ;  /* 0x0000040000007802 */ /* 0x000fc80000000f00 */
[----:B------:R-:W-:-:S13]  /*ab30*/  R2UR UR42, R0 ;  /* 0x00000000002a72ca */ /* 0x000fda00000e0000 */
[----:B0-----:R-:W-:-:S04]  /*ab40*/  ULEA UR42, UR4, UR42, 0x18 ;  /* 0x0000002a042a7291 */ /* 0x001fc8000f8ec03f */
[----:B------:R-:W-:-:S04]  /*ab50*/  UIADD3 UR4, UR42, 0x28400, URZ ;  /* 0x000284002a047890 */ /* 0x000fc8000fffe03f */
[----:B------:R-:W-:-:S06]  /*ab60*/  ULOP3.LUT UP0, URZ, UR4, 0x3ff, URZ, 0xc0, !UPT ;  /* 0x000003ff043f7892 */ /* 0x000fcc000f80c03f */
[----:B------:R-:W-:-:S13]  /*ab70*/  PLOP3.LUT P0, PT, PT, PT, UP0, 0x80, 0x0 ;  /* 0x000000000000781c */ /* 0x000fda0003f0f008 */
[----:B------:R-:W-:Y:S05]  /*ab80*/  @!P0 BRA `(.L_x_42) ;  /* 0x0000000000408947 */ /* 0x000fea0003800000 */
[----:B------:R-:W-:Y:S01]  /*ab90*/  MOV R2, 0x0 ;  /* 0x0000000000027802 */ /* 0x000fe20000000f00 */
[----:B------:R-:W-:Y:S01]  /*aba0*/  ULDC.64 UR4, c[0x4][0x1b0] ;  /* 0x01006c0000047ab9 */ /* 0x000fe20000000a00 */
[----:B------:R-:W-:Y:S01]  /*abb0*/  ULDC.64 UR6, c[0x4][0x1b8] ;  /* 0x01006e0000067ab9 */ /* 0x000fe20000000a00 */
[----:B------:R-:W-:Y:S02]  /*abc0*/  IMAD.U32 R4, RZ, RZ, UR4 ;  /* 0x00000004ff047e24 */ /* 0x000fe4000f8e00ff */
[----:B------:R-:W-:Y:S01]  /*abd0*/  IMAD.U32 R5, RZ, RZ, UR5 ;  /* 0x00000005ff057e24 */ /* 0x000fe2000f8e00ff */
[----:B------:R-:W0:Y:S01]  /*abe0*/  LDC.64 R2, c[0x4][R2] ;  /* 0x0100000002027b82 */ /* 0x000e220000000a00 */
[----:B------:R-:W-:Y:S01]  /*abf0*/  ULDC.64 UR4, c[0x4][0x100] ;  /* 0x0100400000047ab9 */ /* 0x000fe20000000a00 */
[----:B------:R-:W-:Y:S02]  /*ac00*/  IMAD.U32 R6, RZ, RZ, UR6 ;  /* 0x00000006ff067e24 */ /* 0x000fe4000f8e00ff */
[----:B------:R-:W-:-:S02]  /*ac10*/  IMAD.U32 R7, RZ, RZ, UR7 ;  /* 0x00000007ff077e24 */ /* 0x000fc4000f8e00ff */
[----:B------:R-:W-:Y:S02]  /*ac20*/  IMAD.U32 R10, RZ, RZ, UR4 ;  /* 0x00000004ff0a7e24 */ /* 0x000fe4000f8e00ff */
[----:B------:R-:W-:Y:S02]  /*ac30*/  IMAD.U32 R11, RZ, RZ, UR5 ;  /* 0x00000005ff0b7e24 */ /* 0x000fe4000f8e00ff */
[----:B------:R-:W-:Y:S02]  /*ac40*/  IMAD.MOV.U32 R8, RZ, RZ, 0x70 ;  /* 0x00000070ff087424 */ /* 0x000fe400078e00ff */
[----:B------:R-:W-:Y:S02]  /*ac50*/  IMAD.MOV.U32 R12, RZ, RZ, 0x1 ;  /* 0x00000001ff0c7424 */ /* 0x000fe400078e00ff */
[----:B------:R-:W-:-:S07]  /*ac60*/  IMAD.MOV.U32 R13, RZ, RZ, RZ ;  /* 0x000000ffff0d7224 */ /* 0x000fce00078e00ff */
[----:B------:R-:W-:-:S07]  /*ac70*/  LEPC R20, `(.L_x_42) ;  /* 0x000000001014794e */ /* 0x000fce0000000000 */
[----:B0----5:R-:W-:Y:S05]  /*ac80*/  CALL.ABS.NOINC R2 ;  /* 0x0000000002007343 */ /* 0x021fea0003c00000 */
.L_x_42:
[----:B------:R-:W-:-:S06]  /*ac90*/  UIADD3 UR4, UR42, 0x10400, URZ ;  /* 0x000104002a047890 */ /* 0x000fcc000fffe03f */
[----:B------:R-:W-:-:S05]  /*aca0*/  IMAD.U32 R16, RZ, RZ, UR4 ;  /* 0x00000004ff107e24 */ /* 0x000fca000f8e00ff */
[----:B------:R-:W-:-:S13]  /*acb0*/  LOP3.LUT P0, RZ, R16, 0x3ff, RZ, 0xc0, !PT ;  /* 0x000003ff10ff7812 */ /* 0x000fda000780c0ff */
        /* <DEDUP_REMOVED lines=17> */
.L_x_43:
[----:B------:R-:W-:-:S04]  /*add0*/  IMAD.U32 R22, RZ, RZ, UR42 ;  /* 0x0000002aff167e24 */ /* 0x000fc8000f8e00ff */
[----:B------:R-:W-:-:S05]  /*ade0*/  VIADD R30, R22, 0x400 ;  /* 0x00000400161e7836 */ /* 0x000fca0000000000 */
        /* <DEDUP_REMOVED lines=18> */
.L_x_44:
        /* <DEDUP_REMOVED lines=18> */
.L_x_45:
[----:B------:R-:W0:Y:S01]  /*b030*/  LDC.64 R2, c[0x0][0x9f8] ;  /* 0x00027e00ff027b82 */ /* 0x000e220000000a00 */
[----:B------:R-:W-:-:S07]  /*b040*/  IMAD.MOV.U32 R36, RZ, RZ, R24 ;  /* 0x000000ffff247224 */ /* 0x000fce00078e0018 */
[----:B------:R-:W1:Y:S01]  /*b050*/  LDC R12, c[0x0][0x430] ;  /* 0x00010c00ff0c7b82 */ /* 0x000e620000000800 */
[C---:B------:R-:W-:Y:S01]  /*b060*/  IMAD.SHL.U32 R32, R17.reuse, 0x10, RZ ;  /* 0x0000001011207824 */ /* 0x040fe200078e00ff */
[----:B------:R-:W-:Y:S01]  /*b070*/  LOP3.LUT R10, R17, 0x7f, RZ, 0xc0, !PT ;  /* 0x0000007f110a7812 */ /* 0x000fe200078ec0ff */
[----:B------:R-:W-:Y:S01]  /*b080*/  IMAD.U32 R6, RZ, RZ, UR48 ;  /* 0x00000030ff067e24 */ /* 0x000fe2000f8e00ff */
[----:B------:R-:W-:-:S04]  /*b090*/  LOP3.LUT R29, R29, 0xfffffff7, RZ, 0xc0, !PT ;  /* 0xfffffff71d1d7812 */ /* 0x000fc800078ec0ff */
[----:B------:R-:W2:Y:S01]  /*b0a0*/  LDC R20, c[0x0][0x2f4] ;  /* 0x0000bd00ff147b82 */ /* 0x000ea20000000800 */
[----:B0-----:R-:W-:-:S04]  /*b0b0*/  ISETP.NE.U32.AND P0, PT, R2, RZ, PT ;  /* 0x000000ff0200720c */ /* 0x001fc80003f05070 */
[----:B------:R-:W-:-:S13]  /*b0c0*/  ISETP.NE.AND.EX P0, PT, R3, RZ, PT, P0 ;  /* 0x000000ff0300720c */ /* 0x000fda0003f05300 */
[----:B------:R-:W0:Y:S02]  /*b0d0*/  @P0 LDC.64 R2, c[0x0][0x9f8] ;  /* 0x00027e00ff020b82 */ /* 0x000e240000000a00 */
[----:B0-----:R-:W-:-:S05]  /*b0e0*/  @P0 IMAD.WIDE R2, R24, 0x4, R2 ;  /* 0x0000000418020825 */ /* 0x001fca00078e0202 */
[----:B------:R0:W3:Y:S01]  /*b0f0*/  @P0 LDG.E R36, desc[UR46][R2.64] ;  /* 0x0000002e02240981 */ /* 0x0000e2000c1e1900 */
[----:B-1----:R-:W-:Y:S02]  /*b100*/  ISETP.NE.AND P1, PT, R12, 0x1, PT ;  /* 0x000000010c00780c */ /* 0x002fe40003f25270 */
[----:B------:R-:W-:Y:S02]  /*b110*/  LOP3.LUT R32, R32, 0x70, RZ, 0xc0, !PT ;  /* 0x0000007020207812 */ /* 0x000fe400078ec0ff */
[----:B------:R-:W-:Y:S02]  /*b120*/  LEA R6, R6, 0xffffff80, 0x7 ;  /* 0xffffff8006067811 */ /* 0x000fe400078e38ff */
[----:B------:R-:W-:-:S04]  /*b130*/  SHF.R.U32.HI R23, RZ, 0x3, R10 ;  /* 0x00000003ff177819 */ /* 0x000fc8000001160a */
[----:B------:R-:W-:-:S03]  /*b140*/  IADD3 R5, R32, R23, R6 ;  /* 0x0000001720057210 */ /* 0x000fc60007ffe006 */
[----:B------:R-:W1:Y:S01]  /*b150*/  @P1 LDC R0, c[0x0][0x434] ;  /* 0x00010d00ff001b82 */ /* 0x000e620000000800 */
[C---:B------:R-:W-:Y:S01]  /*b160*/  ISETP.GE.AND P0, PT, R5.reuse, UR38, PT ;  /* 0x0000002605007c0c */ /* 0x040fe2000bf06270 */
[----:B-----5:R-:W-:Y:S01]  /*b170*/  IMAD.IADD R11, R5, 0x1, R18 ;  /* 0x00000001050b7824 */ /* 0x020fe200078e0212 */
[----:B------:R-:W-:-:S03]  /*b180*/  @P1 LOP3.LUT R29, R29, 0x8, RZ, 0xfc, !PT ;  /* 0x000000081d1d1812 */ /* 0x000fc600078efcff */
[----:B------:R-:W-:Y:S02]  /*b190*/  IMAD.MOV.U32 R7, RZ, RZ, R11 ;  /* 0x000000ffff077224 */ /* 0x000fe400078e000b */
[----:B0-----:R-:W0:Y:S08]  /*b1a0*/  @P1 LDC R3, c[0x0][0x438] ;  /* 0x00010e00ff031b82 */ /* 0x001e300000000800 */
[----:B------:R-:W4:Y:S08]  /*b1b0*/  @!P0 LDC.64 R8, c[0x0][0x428] ;  /* 0x00010a00ff088b82 */ /* 0x000f300000000a00 */
[----:B------:R-:W2:Y:S01]  /*b1c0*/  @!P0 LDC.64 R4, c[0x0][0x418] ;  /* 0x00010600ff048b82 */ /* 0x000ea20000000a00 */
[----:B-1----:R-:W-:-:S05]  /*b1d0*/  @P1 IMAD.HI.U32 R0, R11, R0, RZ ;  /* 0x000000000b001227 */ /* 0x002fca00078e00ff */
[----:B0-----:R-:W-:-:S04]  /*b1e0*/  @P1 SHF.R.U32.HI R7, RZ, R3, R0 ;  /* 0x00000003ff071219 */ /* 0x001fc80000011600 */
[--C-:B------:R-:W-:Y:S01]  /*b1f0*/  @!P0 SHF.R.S32.HI R3, RZ, 0x1f, R7.reuse ;  /* 0x0000001fff038819 */ /* 0x100fe20000011407 */
[----:B------:R-:W-:Y:S02]  /*b200*/  @!P0 IMAD.MOV.U32 R2, RZ, RZ, R7 ;  /* 0x000000ffff028224 */ /* 0x000fe400078e0007 */
[----:B------:R-:W-:Y:S01]  /*b210*/  IMAD.SHL.U32 R16, R17, 0x80, RZ ;  /* 0x0000008011107824 */ /* 0x000fe200078e00ff */
[----:B------:R-:W-:Y:S01]  /*b220*/  UMOV UR4, 0xffffffff ;  /* 0xffffffff00047882 */ /* 0x000fe20000000000 */
[----:B---3--:R-:W-:Y:S01]  /*b230*/  SHF.R.S32.HI R13, RZ, 0x1f, R36 ;  /* 0x0000001fff0d7819 */ /* 0x008fe20000011424 */
[----:B----4-:R-:W-:-:S04]  /*b240*/  @!P0 IMAD.WIDE.U32 R2, R36, R8, R2 ;  /* 0x0000000824028225 */ /* 0x010fc800078e0002 */
[----:B------:R-:W-:Y:S01]  /*b250*/  @!P0 IMAD R0, R13, R8, RZ ;  /* 0x000000080d008224 */ /* 0x000fe200078e02ff */
[----:B--2---:R-:W-:Y:S01]  /*b260*/  @!P0 LEA R4, P1, R2, R4, 0x2 ;  /* 0x0000000402048211 */ /* 0x004fe200078210ff */
[----:B------:R-:W-:Y:S02]  /*b270*/  STL [R1], R13 ;  /* 0x0000000d01007387 */ /* 0x000fe40000100800 */
[----:B------:R-:W-:-:S04]  /*b280*/  @!P0 IMAD R9, R36, R9, R0 ;  /* 0x0000000924098224 */ /* 0x000fc800078e0200 */
[----:B------:R-:W-:-:S05]  /*b290*/  @!P0 IMAD.IADD R0, R3, 0x1, R9 ;  /* 0x0000000103008824 */ /* 0x000fca00078e0209 */
[----:B------:R-:W-:Y:S01]  /*b2a0*/  @!P0 LEA.HI.X R5, R2, R5, R0, 0x2, P1 ;  /* 0x0000000502058211 */ /* 0x000fe200008f1400 */
[----:B------:R-:W-:Y:S01]  /*b2b0*/  IMAD.MOV.U32 R0, RZ, RZ, RZ ;  /* 0x000000ffff007224 */ /* 0x000fe200078e00ff */
[----:B------:R-:W-:Y:S01]  /*b2c0*/  R2P PR, R17, 0x6 ;  /* 0x0000000611007804 */ /* 0x000fe20000000000 */
[----:B------:R-:W-:Y:S02]  /*b2d0*/  IMAD.MOV R2, RZ, RZ, -R7 ;  /* 0x000000ffff027224 */ /* 0x000fe400078e0a07 */
[----:B------:R-:W-:Y:S01]  /*b2e0*/  IMAD.MOV.U32 R7, RZ, RZ, 0x40 ;  /* 0x00000040ff077424 */ /* 0x000fe200078e00ff */
[----:B------:R-:W-:Y:S01]  /*b2f0*/  SHF.R.U32.HI R3, RZ, 0x5, R10 ;  /* 0x00000005ff037819 */ /* 0x000fe2000001160a */
[----:B------:R0:W5:Y:S01]  /*b300*/  @!P0 LDG.E R0, desc[UR46][R4.64] ;  /* 0x0000002e04008981 */ /* 0x000162000c1e1900 */
[----:B------:R-:W-:-:S05]  /*b310*/  LOP3.LUT R8, R16, 0x400, RZ, 0xc0, !PT ;  /* 0x0000040010087812 */ /* 0x000fca00078ec0ff */
[----:B------:R-:W-:Y:S02]  /*b320*/  IMAD R8, R3, 0x800, R8 ;  /* 0x0000080003087824 */ /* 0x000fe400078e0208 */
[----:B0-----:R-:W-:Y:S01]  /*b330*/  IMAD R4, R12, R2, R11 ;  /* 0x000000020c047224 */ /* 0x001fe200078e020b */
[----:B------:R-:W-:Y:S01]  /*b340*/  SEL R5, R7, 0xffffffc0, !P2 ;  /* 0xffffffc007057807 */ /* 0x000fe20005000000 */
[----:B------:R-:W-:Y:S01]  /*b350*/  IMAD.MOV.U32 R7, RZ, RZ, 0x20 ;  /* 0x00000020ff077424 */ /* 0x000fe200078e00ff */
[----:B------:R-:W-:-:S03]  /*b360*/  LOP3.LUT R2, R16, 0x380, RZ, 0xc0, !PT ;  /* 0x0000038010027812 */ /* 0x000fc600078ec0ff */
[----:B------:R0:W-:Y:S02]  /*b370*/  STL [R1+0x4], R5 ;  /* 0x0000040501007387 */ /* 0x0001e40000100800 */
[----:B------:R-:W-:-:S05]  /*b380*/  IMAD R3, R3, 0x10, R2 ;  /* 0x0000001003037824 */ /* 0x000fca00078e0202 */
[----:B------:R-:W-:Y:S02]  /*b390*/  LOP3.LUT R3, R3, R32, RZ, 0x3c, !PT ;  /* 0x0000002003037212 */ /* 0x000fe400078e3cff */
[----:B0-----:R-:W-:Y:S02]  /*b3a0*/  LOP3.LUT R5, R2, 0x10, R17, 0xf8, !PT ;  /* 0x0000001002057812 */ /* 0x001fe400078ef811 */
[----:B------:R-:W-:-:S05]  /*b3b0*/  SEL R2, R7, 0xffffffe0, !P1 ;  /* 0xffffffe007027807 */ /* 0x000fca0004800000 */
[----:B------:R0:W-:Y:S01]  /*b3c0*/  STL [R1+0x10], R2 ;  /* 0x0000100201007387 */ /* 0x0001e20000100800 */
[----:B------:R-:W-:Y:S05]  /*b3d0*/  BRA.DIV UR4, `(.L_x_46) ;  /* 0x0000004604147947 */ /* 0x000fea000b800000 */
.L_x_98:
[----:B------:R-:W-:Y:S01]  /*b3e0*/  ULOP3.LUT UR4, UR36, 0x2, URZ, 0xfc, !UPT ;  /* 0x0000000224047892 */ /* 0x000fe2000f8efc3f */
[CC--:B------:R-:W-:Y:S01]  /*b3f0*/  ISETP.GE.AND P2, PT, R32.reuse, R20.reuse, PT ;  /* 0x000000142000720c */ /* 0x0c0fe20003f46270 */
[----:B------:R-:W-:Y:S01]  /*b400*/  IMAD.U32 R35, RZ, RZ, UR40 ;  /* 0x00000028ff237e24 */ /* 0x000fe2000f8e00ff */
[----:B------:R-:W-:Y:S02]  /*b410*/  LOP3.LUT R29, R29, 0xfffffffb, RZ, 0xc0, !PT ;  /* 0xfffffffb1d1d7812 */ /* 0x000fe400078ec0ff */
[----:B------:R-:W-:Y:S01]  /*b420*/  LOP3.LUT R19, R32, 0x80, RZ, 0xfc, !PT ;  /* 0x0000008020137812 */ /* 0x000fe200078efcff */
[----:B0-----:R-:W-:Y:S01]  /*b430*/  IMAD.U32 R2, RZ, RZ, UR4 ;  /* 0x00000004ff027e24 */ /* 0x001fe2000f8e00ff */
[----:B------:R-:W-:Y:S02]  /*b440*/  LOP3.LUT R29, R29, 0xfffffffd, RZ, 0xc0, !PT ;  /* 0xfffffffd1d1d7812 */ /* 0x000fe400078ec0ff */
[----:B------:R-:W-:Y:S02]  /*b450*/  ISETP.GE.AND P1, PT, R19, R20, PT ;  /* 0x000000141300720c */ /* 0x000fe40003f26270 */
[----:B------:R-:W-:-:S02]  /*b460*/  ISETP.NE.AND P0, PT, R2, 0x3, PT ;  /* 0x000000030200780c */ /* 0x000fc40003f05270 */
[----:B------:R-:W-:Y:S02]  /*b470*/  LOP3.LUT R5, R5, R32, RZ, 0x3c, !PT ;  /* 0x0000002005057212 */ /* 0x000fe400078e3cff */
[----:B------:R-:W-:Y:S02]  /*b480*/  @P2 LOP3.LUT R29, R29, 0x2, RZ, 0xfc, !PT ;  /* 0x000000021d1d2812 */ /* 0x000fe400078efcff */
[----:B------:R-:W-:Y:S01]  /*b490*/  LOP3.LUT R16, R3, 0xc00, R16, 0xf8, !PT ;  /* 0x00000c0003107812 */ /* 0x000fe200078ef810 */
[----:B------:R-:W-:Y:S01]  /*b4a0*/  IMAD.IADD R31, R8, 0x1, R5 ;  /* 0x00000001081f7824 */ /* 0x000fe200078e0205 */
[----:B------:R-:W-:Y:S02]  /*b4b0*/  SHF.R.U32.HI R17, RZ, 0x3, R17 ;  /* 0x00000003ff117819 */ /* 0x000fe40000011611 */
[----:B------:R-:W-:-:S03]  /*b4c0*/  SHF.R.S32.HI R35, RZ, 0x1f, R35 ;  /* 0x0000001fff237819 */ /* 0x000fc60000011423 */
[----:B------:R-:W-:-:S04]  /*b4d0*/  @P0 LOP3.LUT R29, R29, 0x4, RZ, 0xfc, !PT ;  /* 0x000000041d1d0812 */ /* 0x000fc800078efcff */
[----:B------:R-:W-:-:S04]  /*b4e0*/  LOP3.LUT R29, R29, 0xfffffffe, RZ, 0xc0, !PT ;  /* 0xfffffffe1d1d7812 */ /* 0x000fc800078ec0ff */
[----:B------:R-:W-:Y:S01]  /*b4f0*/  @P1 LOP3.LUT R29, R29, 0x1, RZ, 0xfc, !PT ;  /* 0x000000011d1d1812 */ /* 0x000fe200078efcff */
[----:B------:R-:W-:Y:S06]  /*b500*/  @!P0 BRA `(.L_x_47) ;  /* 0x0000000000048947 */ /* 0x000fec0003800000 */
[----:B------:R-:W-:Y:S01]  /*b510*/  BPT.TRAP 0x1 ;  /* 0x000000040000795c */ /* 0x000fe20000300000 */
.L_x_47:
[----:B------:R-:W-:Y:S01]  /*b520*/  IMAD.MOV.U32 R20, RZ, RZ, 0x1 ;  /* 0x00000001ff147424 */ /* 0x000fe200078e00ff */
[----:B------:R-:W-:-:S04]  /*b530*/  SHF.R.S32.HI R8, RZ, 0x1f, R4 ;  /* 0x0000001fff087819 */ /* 0x000fc80000011404 */
[----:B------:R-:W-:-:S04]  /*b540*/  SHF.L.U32 R20, R20, 0x1f, RZ ;  /* 0x0000001f14147819 */ /* 0x000fc800000006ff */
[----:B------:R-:W0:Y:S02]  /*b550*/  SYNCS.PHASECHK.TRANS64.TRYWAIT P0, [UR42+0x38880], R20 ;  /* 0x03888014ff0075a7 */ /* 0x000e24000800016a */
[----:B0-----:R-:W-:Y:S05]  /*b560*/  @!P0 BRA `(.L_x_48) ;  /* 0x0000004000d08947 */ /* 0x001fea0003800000 */
.L_x_99:
[----:B------:R-:W-:Y:S01]  /*b570*/  ULDC.64 UR4, c[0x0][0x328] ;  /* 0x0000ca0000047ab9 */ /* 0x000fe20000000a00 */
[----:B-----5:R-:W-:Y:S01]  /*b580*/  SHF.R.S32.HI R9, RZ, 0x1f, R0 ;  /* 0x0000001fff097819 */ /* 0x020fe20000011400 */
[----:B------:R-:W-:Y:S01]  /*b590*/  IMAD R3, R8, UR4, RZ ;  /* 0x0000000408037c24 */ /* 0x000fe2000f8e02ff */
[----:B------:R-:W-:Y:S01]  /*b5a0*/  R2UR UR6, R35 ;  /* 0x00000000230672ca */ /* 0x000fe200000e0000 */
[----:B------:R-:W-:Y:S01]  /*b5b0*/  IMAD.SHL.U32 R37, R10, 0x10, RZ ;  /* 0x000000100a257824 */ /* 0x000fe200078e00ff */
[----:B------:R-:W-:Y:S01]  /*b5c0*/  IADD3 R6, -R23, UR38, -R6 ;  /* 0x0000002617067c10 */ /* 0x000fe2000fffe906 */
[C---:B------:R-:W-:Y:S01]  /*b5d0*/  IMAD R5, R4.reuse, UR5, R3 ;  /* 0x0000000504057c24 */ /* 0x040fe2000f8e0203 */
[----:B------:R-:W-:Y:S01]  /*b5e0*/  LOP3.LUT R29, R29, 0xffffff7f, RZ, 0xc0, !PT ;  /* 0xffffff7f1d1d7812 */ /* 0x000fe200078ec0ff */
[----:B------:R-:W-:Y:S01]  /*b5f0*/  IMAD.WIDE.U32 R2, R4, UR4, RZ ;  /* 0x0000000404027c25 */ /* 0x000fe2000f8e00ff */
[----:B------:R-:W-:-:S03]  /*b600*/  ULDC.64 UR4, c[0x0][0x338] ;  /* 0x0000ce0000047ab9 */ /* 0x000fc60000000a00 */
[----:B------:R-:W-:Y:S02]  /*b610*/  IMAD.IADD R3, R3, 0x1, R5 ;  /* 0x0000000103037824 */ /* 0x000fe400078e0205 */
[----:B------:R-:W-:Y:S02]  /*b620*/  IMAD R5, R9, UR4, RZ ;  /* 0x0000000409057c24 */ /* 0x000fe4000f8e02ff */
[----:B------:R-:W-:-:S04]  /*b630*/  IMAD.WIDE.U32 R2, R0, UR4, R2 ;  /* 0x0000000400027c25 */ /* 0x000fc8000f8e0002 */
[----:B------:R-:W-:Y:S01]  /*b640*/  IMAD R5, R0, UR5, R5 ;  /* 0x0000000500057c24 */ /* 0x000fe2000f8e0205 */
[----:B------:R-:W-:-:S03]  /*b650*/  ULDC.64 UR4, c[0x0][0x330] ;  /* 0x0000cc0000047ab9 */ /* 0x000fc60000000a00 */
[----:B------:R-:W-:Y:S02]  /*b660*/  IMAD.IADD R3, R3, 0x1, R5 ;  /* 0x0000000103037824 */ /* 0x000fe400078e0205 */
[----:B------:R-:W-:Y:S01]  /*b670*/  IMAD.U32 R5, RZ, RZ, UR4 ;  /* 0x00000004ff057e24 */ /* 0x000fe2000f8e00ff */
[----:B------:R-:W-:-:S03]  /*b680*/  UIMAD UR4, UR6, UR4, URZ ;  /* 0x00000004060472a4 */ /* 0x000fc6000f8e023f */
[----:B------:R-:W-:Y:S01]  /*b690*/  IMAD.WIDE.U32 R2, R5, UR40, R2 ;  /* 0x0000002805027c25 */ /* 0x000fe2000f8e0002 */
[----:B------:R-:W-:Y:S01]  /*b6a0*/  ULDC.64 UR6, c[0x0][0x318] ;  /* 0x0000c60000067ab9 */ /* 0x000fe20000000a00 */
[----:B------:R-:W-:Y:S02]  /*b6b0*/  UIMAD UR4, UR40, UR5, UR4 ;  /* 0x00000005280472a4 */ /* 0x000fe4000f8e0204 */
[----:B------:R-:W-:Y:S01]  /*b6c0*/  IMAD.U32 R7, RZ, RZ, UR7 ;  /* 0x00000007ff077e24 */ /* 0x000fe2000f8e00ff */
[----:B------:R-:W-:Y:S01]  /*b6d0*/  IADD3 R5, P0, R2, UR6, RZ ;  /* 0x0000000602057c10 */ /* 0x000fe2000ff1e0ff */
[----:B------:R-:W-:-:S03]  /*b6e0*/  IMAD.SHL.U32 R2, R17, 0x10, RZ ;  /* 0x0000001011027824 */ /* 0x000fc600078e00ff */
[----:B------:R-:W-:Y:S01]  /*b6f0*/  IADD3.X R7, R7, UR4, R3, P0, !PT ;  /* 0x0000000407077c10 */ /* 0x000fe200087fe403 */
[----:B------:R-:W-:Y:S01]  /*b700*/  IMAD.SHL.U32 R3, R17, 0x80, RZ ;  /* 0x0000008011037824 */ /* 0x000fe200078e00ff */
[----:B------:R-:W-:Y:S01]  /*b710*/  ISETP.GE.AND P0, PT, R6, 0x1, PT ;  /* 0x000000010600780c */ /* 0x000fe20003f06270 */
[----:B------:R-:W-:-:S03]  /*b720*/  UMOV UR4, 0xffffffff ;  /* 0xffffffff00047882 */ /* 0x000fc60000000000 */
[----:B------:R-:W-:-:S04]  /*b730*/  LOP3.LUT R3, R32, 0x380, R3, 0xf8, !PT ;  /* 0x0000038020037812 */ /* 0x000fc800078ef803 */
[----:B------:R-:W-:-:S04]  /*b740*/  LOP3.LUT R2, R3, 0x70, R2, 0x78, !PT ;  /* 0x0000007003027812 */ /* 0x000fc800078e7802 */
[----:B------:R-:W-:Y:S02]  /*b750*/  LOP3.LUT R37, R2, 0x400, R37, 0xf8, !PT ;  /* 0x0000040002257812 */ /* 0x000fe400078ef825 */
[----:B------:R-:W-:Y:S01]  /*b760*/  @P0 LOP3.LUT R29, R29, 0x80, RZ, 0xfc, !PT ;  /* 0x000000801d1d0812 */ /* 0x000fe200078efcff */
[----:B------:R-:W-:Y:S06]  /*b770*/  BRA.DIV UR4, `(.L_x_49) ;  /* 0x0000004204607947 */ /* 0x000fec000b800000 */
[----:B------:R-:W1:Y:S01]  /*b780*/  SHFL.IDX PT, R14, R5, RZ, 0x181f ;  /* 0x00181fff050e7589 */ /* 0x000e6200000e0000 */
[----:B------:R-:W2:Y:S01]  /*b790*/  LDC R10, c[0x0][0x2f4] ;  /* 0x0000bd00ff0a7b82 */ /* 0x000ea20000000800 */
[----:B------:R-:W-:Y:S01]  /*b7a0*/  VIADD R17, R37, UR42 ;  /* 0x0000002a25117c36 */ /* 0x000fe20008000000 */
[C---:B------:R-:W-:Y:S01]  /*b7b0*/  ISETP.GE.AND P3, PT, R6.reuse, 0x11, PT ;  /* 0x000000110600780c */ /* 0x040fe20003f66270 */
[----:B------:R-:W3:Y:S01]  /*b7c0*/  SHFL.IDX PT, R3, R7, RZ, 0x181f ;  /* 0x00181fff07037589 */ /* 0x000ee200000e0000 */
[----:B------:R-:W-:Y:S02]  /*b7d0*/  LOP3.LUT R29, R29, 0xffffffdf, RZ, 0xc0, !PT ;  /* 0xffffffdf1d1d7812 */ /* 0x000fe400078ec0ff */
[C---:B------:R-:W-:Y:S02]  /*b7e0*/  ISETP.GE.AND P6, PT, R6.reuse, 0x71, PT ;  /* 0x000000710600780c */ /* 0x040fe40003fc6270 */
[C---:B------:R-:W-:Y:S02]  /*b7f0*/  ISETP.GE.AND P5, PT, R6.reuse, 0x31, PT ;  /* 0x000000310600780c */ /* 0x040fe40003fa6270 */
[----:B------:R-:W-:-:S05]  /*b800*/  ISETP.GE.AND P4, PT, R6, 0x41, PT ;  /* 0x000000410600780c */ /* 0x000fca0003f86270 */
[----:B------:R-:W-:Y:S02]  /*b810*/  @P3 LOP3.LUT R29, R29, 0x20, RZ, 0xfc, !PT ;  /* 0x000000201d1d3812 */ /* 0x000fe400078efcff */
[----:B------:R-:W-:Y:S02]  /*b820*/  ISETP.GE.AND P3, PT, R6, 0x51, PT ;  /* 0x000000510600780c */ /* 0x000fe40003f66270 */
[----:B------:R-:W-:Y:S02]  /*b830*/  LOP3.LUT R29, R29, 0xffffffef, RZ, 0xc0, !PT ;  /* 0xffffffef1d1d7812 */ /* 0x000fe400078ec0ff */
[C---:B-1----:R-:W-:Y:S02]  /*b840*/  IADD3 R2, P0, R32.reuse, R14, RZ ;  /* 0x0000000e20027210 */ /* 0x042fe40007f1e0ff */
[----:B--2---:R-:W-:Y:S01]  /*b850*/  ISETP.GE.AND P1, PT, R32, R10, PT ;  /* 0x0000000a2000720c */ /* 0x004fe20003f26270 */
[----:B------:R-:W1:Y:S02]  /*b860*/  SHFL.IDX PT, R14, R5, 0x1, 0x181f ;  /* 0x00381f00050e7f89 */ /* 0x000e6400000e0000 */
[----:B---3--:R-:W-:Y:S01]  /*b870*/  IMAD.X R3, RZ, RZ, R3, P0 ;  /* 0x000000ffff037224 */ /* 0x008fe200000e0603 */
[----:B------:R-:W-:-:S13]  /*b880*/  ISETP.LT.OR P0, PT, R6, 0x1, P1 ;  /* 0x000000010600780c */ /* 0x000fda0000f01670 */
[----:B------:R-:W-:Y:S01]  /*b890*/  LDGSTS.E.BYPASS.LTC128B.128 [R17+0x10400], desc[UR46][R2.64], !P0 ;  /* 0x1040000002117fae */ /* 0x000fe2000c101d6e */
[----:B------:R-:W-:-:S04]  /*b8a0*/  ISETP.GE.AND P0, PT, R19, R10, PT ;  /* 0x0000000a1300720c */ /* 0x000fc80003f06270 */
[----:B------:R-:W-:-:S13]  /*b8b0*/  ISETP.LT.OR P2, PT, R6, 0x1, P0 ;  /* 0x000000010600780c */ /* 0x000fda0000741670 */
[----:B------:R2:W-:Y:S04]  /*b8c0*/  LDGSTS.E.BYPASS.LTC128B.128 [R17+0x14400], desc[UR46][R2.64+0x80], !P2 ;  /* 0x1440008002117fae */ /* 0x0005e8000d101d6e */
[----:B--2---:R-:W2:Y:S01]  /*b8d0*/  SHFL.IDX PT, R3, R7, 0x1, 0x181f ;  /* 0x00381f0007037f89 */ /* 0x004ea200000e0000 */
[----:B-1----:R-:W-:-:S03]  /*b8e0*/  IADD3 R2, P2, R32, R14, RZ ;  /* 0x0000000e20027210 */ /* 0x002fc60007f5e0ff */
[----:B------:R-:W1:Y:S02]  /*b8f0*/  SHFL.IDX PT, R14, R5, 0x2, 0x181f ;  /* 0x00581f00050e7f89 */ /* 0x000e6400000e0000 */
[----:B--2---:R-:W-:Y:S01]  /*b900*/  IMAD.X R3, RZ, RZ, R3, P2 ;  /* 0x000000ffff037224 */ /* 0x004fe200010e0603 */
[----:B------:R-:W-:-:S13]  /*b910*/  ISETP.LT.OR P2, PT, R6, 0x11, P1 ;  /* 0x000000110600780c */ /* 0x000fda0000f41670 */
[----:B------:R-:W-:Y:S01]  /*b920*/  LDGSTS.E.BYPASS.LTC128B.128 [R17+0x10c00], desc[UR46][R2.64], !P2 ;  /* 0x10c0000002117fae */ /* 0x000fe2000d101d6e */
        /* <DEDUP_REMOVED lines=36> */
[----:B------:R-:W1:Y:S04]  /*bb70*/  SHFL.IDX PT, R7, R7, 0x7, 0x181f ;  /* 0x00f81f0007077f89 */ /* 0x000e6800000e0000 */
[----:B------:R3:W4:Y:S01]  /*bb80*/  SHFL.IDX PT, R14, R5, 0x7, 0x181f ;  /* 0x00f81f00050e7f89 */ /* 0x00072200000e0000 */
[----:B--2---:R-:W-:Y:S01]  /*bb90*/  IMAD.X R3, RZ, RZ, R3, P2 ;  /* 0x000000ffff037224 */ /* 0x004fe200010e0603 */
[----:B------:R-:W-:-:S13]  /*bba0*/  ISETP.LT.OR P2, PT, R6, 0x61, P1 ;  /* 0x000000610600780c */ /* 0x000fda0000f41670 */
[----:B------:R3:W-:Y:S01]  /*bbb0*/  LDGSTS.E.BYPASS.LTC128B.128 [R17+0x13400], desc[UR46][R2.64], !P2 ;  /* 0x1340000002117fae */ /* 0x0007e2000d101d6e */
[----:B------:R-:W-:-:S13]  /*bbc0*/  ISETP.LT.OR P2, PT, R6, 0x61, P0 ;  /* 0x000000610600780c */ /* 0x000fda0000741670 */
[----:B------:R3:W-:Y:S01]  /*bbd0*/  LDGSTS.E.BYPASS.LTC128B.128 [R17+0x17400], desc[UR46][R2.64+0x80], !P2 ;  /* 0x1740008002117fae */ /* 0x0007e2000d101d6e */
[----:B------:R-:W-:-:S13]  /*bbe0*/  ISETP.GE.AND P2, PT, R6, 0x21, PT ;  /* 0x000000210600780c */ /* 0x000fda0003f46270 */
[----:B------:R-:W-:Y:S02]  /*bbf0*/  @P2 LOP3.LUT R29, R29, 0x10, RZ, 0xfc, !PT ;  /* 0x000000101d1d2812 */ /* 0x000fe400078efcff */
[----:B------:R-:W-:Y:S02]  /*bc00*/  ISETP.GE.AND P2, PT, R6, 0x61, PT ;  /* 0x000000610600780c */ /* 0x000fe40003f46270 */
[----:B------:R-:W-:-:S04]  /*bc10*/  LOP3.LUT R29, R29, 0xffffffbf, RZ, 0xc0, !PT ;  /* 0xffffffbf1d1d7812 */ /* 0x000fc800078ec0ff */
[----:B-1-34-:R-:W-:-:S07]  /*bc20*/  @P6 LOP3.LUT R29, R29, 0x40, RZ, 0xfc, !PT ;  /* 0x000000401d1d6812 */ /* 0x01afce00078efcff */
.L_x_117:
[C---:B------:R-:W-:Y:S02]  /*bc30*/  ISETP.LT.OR P1, PT, R6.reuse, 0x71, P1 ;  /* 0x000000710600780c */ /* 0x040fe40000f21670 */
[----:B------:R-:W-:Y:S02]  /*bc40*/  ISETP.LT.OR P0, PT, R6, 0x71, P0 ;  /* 0x000000710600780c */ /* 0x000fe40000701670 */
[----:B------:R-:W-:-:S05]  /*bc50*/  IADD3 R2, P6, R32, R14, RZ ;  /* 0x0000000e20027210 */ /* 0x000fca0007fde0ff */
[----:B------:R-:W-:-:S05]  /*bc60*/  IMAD.X R3, RZ, RZ, R7, P6 ;  /* 0x000000ffff037224 */ /* 0x000fca00030e0607 */
[----:B------:R-:W-:Y:S01]  /*bc70*/  @!PT LDS RZ, [RZ] ;  /* 0x00000000fffff984 */ /* 0x000fe20000000800 */
[----:B------:R-:W-:Y:S01]  /*bc80*/  @!PT LDS RZ, [RZ] ;  /* 0x00000000fffff984 */ /* 0x000fe20000000800 */
[----:B------:R-:W-:Y:S01]  /*bc90*/  @!PT LDS RZ, [RZ] ;  /* 0x00000000fffff984 */ /* 0x000fe20000000800 */
[----:B------:R1:W-:Y:S04]  /*bca0*/  LDGSTS.E.BYPASS.LTC128B.128 [R17+0x13c00], desc[UR46][R2.64], !P1 ;  /* 0x13c0000002117fae */ /* 0x0003e8000c901d6e */
[----:B------:R1:W-:Y:S01]  /*bcb0*/  LDGSTS.E.BYPASS.LTC128B.128 [R17+0x17c00], desc[UR46][R2.64+0x80], !P0 ;  /* 0x17c0008002117fae */ /* 0x0003e2000c101d6e */
[----:B------:R-:W-:Y:S01]  /*bcc0*/  NOP ;  /* 0x0000000000007918 */ /* 0x000fe20000000000 */
[----:B------:R-:W-:Y:S02]  /*bcd0*/  SYNCS.ARRIVE.TRANS64.RED.A0T1 RZ, [UR42+0x38870], RZ ;  /* 0x038870ffffff79a7 */ /* 0x000fe4000820042a */
[----:B------:R-:W-:Y:S01]  /*bce0*/  ARRIVES.LDGSTSBAR.64.TRANSCNT [UR42+0x38870] ;  /* 0x03887000ff0079b0 */ /* 0x000fe20008000aaa */
[----:B------:R-:W-:Y:S01]  /*bcf0*/  NOP ;  /* 0x0000000000007918 */ /* 0x000fe20000000000 */
[----:B------:R-:W-:-:S06]  /*bd00*/  ULOP3.LUT UR4, UR36, 0x2, URZ, 0xfc, !UPT ;  /* 0x0000000224047892 */ /* 0x000fcc000f8efc3f */
[----:B------:R-:W-:-:S05]  /*bd10*/  IMAD.U32 R10, RZ, RZ, UR4 ;  /* 0x00000004ff0a7e24 */ /* 0x000fca000f8e00ff */
[----:B------:R-:W-:-:S13]  /*bd20*/  ISETP.NE.AND P6, PT, R10, 0x3, PT ;  /* 0x000000030a00780c */ /* 0x000fda0003fc5270 */
[----:B-1----:R-:W-:Y:S05]  /*bd30*/  @!P6 BRA `(.L_x_50) ;  /* 0x000000000004e947 */ /* 0x002fea0003800000 */
[----:B------:R-:W-:Y:S01]  /*bd40*/  BPT.TRAP 0x1 ;  /* 0x000000040000795c */ /* 0x000fe20000300000 */
.L_x_50:
[----:B------:R-:W-:Y:S01]  /*bd50*/  SYNCS.ARRIVE.TRANS64.A1T0 RZ, [UR42+0x38870], RZ ;  /* 0x038870ffffff79a7 */ /* 0x000fe2000810002a */
[----:B------:R-:W-:Y:S05]  /*bd60*/  @!P6 BRA `(.L_x_51) ;  /* 0x000000000004e947 */ /* 0x000fea0003800000 */
[----:B------:R-:W-:Y:S01]  /*bd70*/  BPT.TRAP 0x1 ;  /* 0x000000040000795c */ /* 0x000fe20000300000 */
.L_x_51:
[----:B------:R-:W1:Y:S02]  /*bd80*/  SYNCS.PHASECHK.TRANS64.TRYWAIT P0, [UR42+0x38840], R20 ;  /* 0x03884014ff0075a7 */ /* 0x000e64000800016a */
[----:B-1----:R-:W-:Y:S05]  /*bd90*/  @!P0 BRA `(.L_x_52) ;  /* 0x0000004400848947 */ /* 0x002fea0003800000 */
.L_x_118:
[----:B------:R-:W-:Y:S01]  /*bda0*/  ULDC.64 UR4, c[0x0][0x300] ;  /* 0x0000c00000047ab9 */ /* 0x000fe20000000a00 */
[----:B------:R-:W-:Y:S01]  /*bdb0*/  R2UR UR6, R35 ;  /* 0x00000000230672ca */ /* 0x000fe200000e0000 */
[----:B------:R-:W-:Y:S01]  /*bdc0*/  IMAD R3, R8, UR4, RZ ;  /* 0x0000000408037c24 */ /* 0x000fe2000f8e02ff */
[----:B------:R-:W2:Y:S03]  /*bdd0*/  LDC R10, c[0x0][0x2f4] ;  /* 0x0000bd00ff0a7b82 */ /* 0x000ea60000000800 */
[C---:B------:R-:W-:Y:S02]  /*bde0*/  IMAD R5, R4.reuse, UR5, R3 ;  /* 0x0000000504057c24 */ /* 0x040fe4000f8e0203 */
[----:B------:R-:W-:Y:S01]  /*bdf0*/  IMAD.WIDE.U32 R2, R4, UR4, RZ ;  /* 0x0000000404027c25 */ /* 0x000fe2000f8e00ff */
[----:B------:R-:W-:-:S03]  /*be00*/  ULDC.64 UR4, c[0x0][0x310] ;  /* 0x0000c40000047ab9 */ /* 0x000fc60000000a00 */
[----:B------:R-:W-:Y:S02]  /*be10*/  IMAD.IADD R3, R3, 0x1, R5 ;  /* 0x0000000103037824 */ /* 0x000fe400078e0205 */
[----:B------:R-:W-:Y:S02]  /*be20*/  IMAD R9, R9, UR4, RZ ;  /* 0x0000000409097c24 */ /* 0x000fe4000f8e02ff */
[----:B------:R-:W-:-:S04]  /*be30*/  IMAD.WIDE.U32 R2, R0, UR4, R2 ;  /* 0x0000000400027c25 */ /* 0x000fc8000f8e0002 */
[----:B------:R-:W-:Y:S01]  /*be40*/  IMAD R9, R0, UR5, R9 ;  /* 0x0000000500097c24 */ /* 0x000fe2000f8e0209 */
[----:B------:R-:W-:Y:S02]  /*be50*/  ULDC.64 UR4, c[0x0][0x308] ;  /* 0x0000c20000047ab9 */ /* 0x000fe40000000a00 */
[----:B------:R-:W-:Y:S01]  /*be60*/  IMAD.U32 R5, RZ, RZ, UR4 ;  /* 0x00000004ff057e24 */ /* 0x000fe2000f8e00ff */
[----:B------:R-:W-:Y:S01]  /*be70*/  UIMAD UR4, UR6, UR4, URZ ;  /* 0x00000004060472a4 */ /* 0x000fe2000f8e023f */
[----:B------:R-:W-:Y:S02]  /*be80*/  IMAD.IADD R3, R3, 0x1, R9 ;  /* 0x0000000103037824 */ /* 0x000fe400078e0209 */
[----:B------:R-:W-:Y:S01]  /*be90*/  ULDC.64 UR6, c[0x0][0x2e8] ;  /* 0x0000ba0000067ab9 */ /* 0x000fe20000000a00 */
[----:B------:R-:W-:Y:S02]  /*bea0*/  UIMAD UR4, UR40, UR5, UR4 ;  /* 0x00000005280472a4 */ /* 0x000fe4000f8e0204 */
[----:B------:R-:W-:Y:S01]  /*beb0*/  IMAD.WIDE.U32 R2, R5, UR40, R2 ;  /* 0x0000002805027c25 */ /* 0x000fe2000f8e0002 */
[----:B--2---:R-:W-:-:S03]  /*bec0*/  ISETP.GE.AND P1, PT, R19, R10, PT ;  /* 0x0000000a1300720c */ /* 0x004fc60003f26270 */
[----:B------:R-:W-:Y:S01]  /*bed0*/  IMAD.U32 R5, RZ, RZ, UR7 ;  /* 0x00000007ff057e24 */ /* 0x000fe2000f8e00ff */
[----:B------:R-:W-:-:S04]  /*bee0*/  IADD3 R0, P0, R2, UR6, RZ ;  /* 0x0000000602007c10 */ /* 0x000fc8000ff1e0ff */
[----:B------:R-:W-:Y:S01]  /*bef0*/  IADD3.X R4, R5, UR4, R3, P0, !PT ;  /* 0x0000000405047c10 */ /* 0x000fe200087fe403 */
[----:B------:R-:W-:-:S03]  /*bf00*/  UMOV UR4, 0xffffffff ;  /* 0xffffffff00047882 */ /* 0x000fc60000000000 */
[----:B------:R-:W-:Y:S05]  /*bf10*/  BRA.DIV UR4, `(.L_x_53) ;  /* 0x0000004604387947 */ /* 0x000fea000b800000 */
[----:B------:R-:W2:Y:S01]  /*bf20*/  SHFL.IDX PT, R14, R0, RZ, 0x181f ;  /* 0x00181fff000e7589 */ /* 0x000ea200000e0000 */
[----:B------:R-:W-:Y:S02]  /*bf30*/  P2R R5, PR, RZ, 0x10 ;  /* 0x00000010ff057803 */ /* 0x000fe40000000000 */
[C---:B------:R-:W-:Y:S01]  /*bf40*/  LOP3.LUT P4, RZ, R29.reuse, 0x80, RZ, 0xc0, !PT ;  /* 0x000000801dff7812 */ /* 0x040fe2000788c0ff */
[----:B------:R-:W3:Y:S01]  /*bf50*/  SHFL.IDX PT, R2, R4, RZ, 0x181f ;  /* 0x00181fff04027589 */ /* 0x000ee200000e0000 */
[----:B------:R-:W-:Y:S02]  /*bf60*/  ISETP.GE.AND P6, PT, R32, R10, PT ;  /* 0x0000000a2000720c */ /* 0x000fe40003fc6270 */
[----:B------:R-:W-:Y:S02]  /*bf70*/  P2R R7, PR, RZ, 0x8 ;  /* 0x00000008ff077803 */ /* 0x000fe40000000000 */
[----:B------:R-:W-:Y:S02]  /*bf80*/  LOP3.LUT P3, RZ, R29, 0x20, RZ, 0xc0, !PT ;  /* 0x000000201dff7812 */ /* 0x000fe4000786c0ff */
[----:B------:R-:W-:-:S02]  /*bf90*/  P2R R6, PR, RZ, 0x4 ;  /* 0x00000004ff067803 */ /* 0x000fc40000000000 */
[----:B------:R-:W-:-:S03]  /*bfa0*/  LOP3.LUT P2, RZ, R29, 0x10, RZ, 0xc0, !PT ;  /* 0x000000101dff7812 */ /* 0x000fc6000784c0ff */
[----:B--2---:R-:W-:-:S05]  /*bfb0*/  @P4 IADD3 R14, P0, R32, R14, RZ ;  /* 0x0000000e200e4210 */ /* 0x004fca0007f1e0ff */
[----:B---3--:R-:W-:Y:S02]  /*bfc0*/  @P4 IMAD.X R3, RZ, RZ, R2, P0 ;  /* 0x000000ffff034224 */ /* 0x008fe400000e0602 */
[----:B------:R-:W-:Y:S02]  /*bfd0*/  @P4 IMAD.MOV.U32 R2, RZ, RZ, R14 ;  /* 0x000000ffff024224 */ /* 0x000fe400078e000e */
[----:B------:R-:W2:Y:S04]  /*bfe0*/  SHFL.IDX PT, R14, R0, 0x1, 0x181f ;  /* 0x00381f00000e7f89 */ /* 0x000ea800000e0000 */
[----:B------:R-:W-:Y:S04]  /*bff0*/  @P4 LDGSTS.E.BYPASS.LTC128B.128 [R17+0x28400], desc[UR46][R2.64], !P6 ;  /* 0x2840000002114fae */ /* 0x000fe8000f101d6e */
[----:B------:R3:W-:Y:S01]  /*c000*/  @P4 LDGSTS.E.BYPASS.LTC128B.128 [R17+0x2c400], desc[UR46][R2.64+0x80], !P1 ;  /* 0x2c40008002114fae */ /* 0x0007e2000c901d6e */
[----:B------:R-:W-:-:S03]  /*c010*/  ISETP.NE.AND P4, PT, R5, RZ, PT ;  /* 0x000000ff0500720c */ /* 0x000fc60003f85270 */
[----:B------:R-:W4:Y:S01]  /*c020*/  SHFL.IDX PT, R5, R4, 0x1, 0x181f ;  /* 0x00381f0004057f89 */ /* 0x000f2200000e0000 */
[----:B--2---:R-:W-:-:S05]  /*c030*/  @P3 IADD3 R14, P0, R32, R14, RZ ;  /* 0x0000000e200e3210 */ /* 0x004fca0007f1e0ff */
[----:B---3--:R-:W-:Y:S02]  /*c040*/  @P3 IMAD.MOV.U32 R2, RZ, RZ, R14 ;  /* 0x000000ffff023224 */ /* 0x008fe400078e000e */
[----:B------:R-:W2:Y:S01]  /*c050*/  SHFL.IDX PT, R14, R0, 0x2, 0x181f ;  /* 0x00581f00000e7f89 */ /* 0x000ea200000e0000 */
[----:B----4-:R-:W-:-:S04]  /*c060*/  @P3 IMAD.X R5, RZ, RZ, R5, P0 ;  /* 0x000000ffff053224 */ /* 0x010fc800000e0605 */
[----:B------:R-:W-:Y:S02]  /*c070*/  @P3 IMAD.MOV.U32 R3, RZ, RZ, R5 ;  /* 0x000000ffff033224 */ /* 0x000fe400078e0005 */
[----:B------:R-:W3:Y:S04]  /*c080*/  SHFL.IDX PT, R5, R4, 0x2, 0x181f ;  /* 0x00581f0004057f89 */ /* 0x000ee800000e0000 */
[----:B------:R-:W-:Y:S04]  /*c090*/  @P3 LDGSTS.E.BYPASS.LTC128B.128 [R17+0x28c00], desc[UR46][R2.64], !P6 ;  /* 0x28c0000002113fae */ /* 0x000fe8000f101d6e */
[----:B------:R4:W-:Y:S01]  /*c0a0*/  @P3 LDGSTS.E.BYPASS.LTC128B.128 [R17+0x2cc00], desc[UR46][R2.64+0x80], !P1 ;  /* 0x2cc0008002113fae */ /* 0x0009e2000c901d6e */
[----:B------:R-:W-:-:S02]  /*c0b0*/  ISETP.NE.AND P3, PT, R7, RZ, PT ;  /* 0x000000ff0700720c */ /* 0x000fc40003f65270 */
[----:B--2---:R-:W-:-:S05]  /*c0c0*/  @P2 IADD3 R14, P0, R32, R14, RZ ;  /* 0x0000000e200e2210 */ /* 0x004fca0007f1e0ff */
[----:B----4-:R-:W-:Y:S02]  /*c0d0*/  @P2 IMAD.MOV.U32 R2, RZ, RZ, R14 ;  /* 0x000000ffff022224 */ /* 0x010fe400078e000e */
[----:B------:R-:W2:Y:S01]  /*c0e0*/  SHFL.IDX PT, R14, R0, 0x3, 0x181f ;  /* 0x00781f00000e7f89 */ /* 0x000ea200000e0000 */
[----:B---3--:R-:W-:-:S04]  /*c0f0*/  @P2 IMAD.X R5, RZ, RZ, R5, P0 ;  /* 0x000000ffff052224 */ /* 0x008fc800000e0605 */
        /* <DEDUP_REMOVED lines=13> */
[----:B--2---:R-:W-:-:S05]  /*c1d0*/  @P4 IADD3 R14, P0, R32, R14, RZ ;  /* 0x0000000e200e4210 */ /* 0x004fca0007f1e0ff */
[----:B----4-:R-:W-:Y:S02]  /*c1e0*/  @P4 IMAD.MOV.U32 R2, RZ, RZ, R14 ;  /* 0x000000ffff024224 */ /* 0x010fe400078e000e */
[----:B---3--:R-:W-:Y:S01]  /*c1f0*/  @P4 IMAD.X R5, RZ, RZ, R5, P0 ;  /* 0x000000ffff054224 */ /* 0x008fe200000e0605 */
[----:B------:R-:W2:Y:S03]  /*c200*/  SHFL.IDX PT, R14, R0, 0x5, 0x181f ;  /* 0x00b81f00000e7f89 */ /* 0x000ea600000e0000 */
[----:B------:R-:W-:Y:S02]  /*c210*/  @P4 IMAD.MOV.U32 R3, RZ, RZ, R5 ;  /* 0x000000ffff034224 */ /* 0x000fe400078e0005 */
[----:B------:R-:W3:Y:S04]  /*c220*/  SHFL.IDX PT, R5, R4, 0x5, 0x181f ;  /* 0x00b81f0004057f89 */ /* 0x000ee800000e0000 */
[----:B------:R-:W-:Y:S04]  /*c230*/  @P4 LDGSTS.E.BYPASS.LTC128B.128 [R17+0x2a400], desc[UR46][R2.64], !P6 ;  /* 0x2a40000002114fae */ /* 0x000fe8000f101d6e */
[----:B------:R4:W-:Y:S01]  /*c240*/  @P4 LDGSTS.E.BYPASS.LTC128B.128 [R17+0x2e400], desc[UR46][R2.64+0x80], !P1 ;  /* 0x2e40008002114fae */ /* 0x0009e2000c901d6e */
[----:B--2---:R-:W-:-:S03]  /*c250*/  @P3 IADD3 R6, P0, R32, R14, RZ ;  /* 0x0000000e20063210 */ /* 0x004fc60007f1e0ff */
[----:B------:R-:W2:Y:S02]  /*c260*/  SHFL.IDX PT, R14, R0, 0x6, 0x181f ;  /* 0x00d81f00000e7f89 */ /* 0x000ea400000e0000 */
[----:B---3--:R-:W-:Y:S02]  /*c270*/  @P3 IMAD.X R7, RZ, RZ, R5, P0 ;  /* 0x000000ffff073224 */ /* 0x008fe400000e0605 */
[----:B------:R-:W3:Y:S01]  /*c280*/  SHFL.IDX PT, R5, R4, 0x6, 0x181f ;  /* 0x00d81f0004057f89 */ /* 0x000ee200000e0000 */
[----:B----4-:R-:W-:Y:S02]  /*c290*/  @P3 IMAD.MOV.U32 R2, RZ, RZ, R6 ;  /* 0x000000ffff023224 */ /* 0x010fe400078e0006 */
[----:B------:R-:W-:-:S05]  /*c2a0*/  @P3 IMAD.MOV.U32 R3, RZ, RZ, R7 ;  /* 0x000000ffff033224 */ /* 0x000fca00078e0007 */
[----:B------:R-:W-:Y:S04]  /*c2b0*/  @P3 LDGSTS.E.BYPASS.LTC128B.128 [R17+0x2ac00], desc[UR46][R2.64], !P6 ;  /* 0x2ac0000002113fae */ /* 0x000fe8000f101d6e */
[----:B------:R4:W-:Y:S01]  /*c2c0*/  @P3 LDGSTS.E.BYPASS.LTC128B.128 [R17+0x2ec00], desc[UR46][R2.64+0x80], !P1 ;  /* 0x2ec0008002113fae */ /* 0x0009e2000c901d6e */
[----:B--2---:R-:W-:-:S05]  /*c2d0*/  @P2 IADD3 R14, P0, R32, R14, RZ ;  /* 0x0000000e200e2210 */ /* 0x004fca0007f1e0ff */
[----:B---3--:R-:W-:Y:S02]  /*c2e0*/  @P2 IMAD.X R5, RZ, RZ, R5, P0 ;  /* 0x000000ffff052224 */ /* 0x008fe400000e0605 */
[----:B----4-:R-:W-:Y:S02]  /*c2f0*/  @P2 IMAD.MOV.U32 R2, RZ, RZ, R14 ;  /* 0x000000ffff022224 */ /* 0x010fe400078e000e */
[----:B------:R-:W-:Y:S01]  /*c300*/  @P2 IMAD.MOV.U32 R3, RZ, RZ, R5 ;  /* 0x000000ffff032224 */ /* 0x000fe200078e0005 */
[----:B------:R2:W3:Y:S04]  /*c310*/  SHFL.IDX PT, R14, R0, 0x7, 0x181f ;  /* 0x00f81f00000e7f89 */ /* 0x0004e800000e0000 */
[----:B------:R2:W-:Y:S04]  /*c320*/  @P2 LDGSTS.E.BYPASS.LTC128B.128 [R17+0x2b400], desc[UR46][R2.64], !P6 ;  /* 0x2b40000002112fae */ /* 0x0005e8000f101d6e */
[----:B------:R2:W-:Y:S04]  /*c330*/  @P2 LDGSTS.E.BYPASS.LTC128B.128 [R17+0x2f400], desc[UR46][R2.64+0x80], !P1 ;  /* 0x2f40008002112fae */ /* 0x0005e8000c901d6e */
[----:B------:R2:W4:Y:S02]  /*c340*/  SHFL.IDX PT, R5, R4, 0x7, 0x181f ;  /* 0x00f81f0004057f89 */ /* 0x00052400000e0000 */
.L_x_136:
[----:B------:R-:W-:Y:S02]  /*c350*/  LOP3.LUT P2, RZ, R29, 0x40, RZ, 0xc0, !PT ;  /* 0x000000401dff7812 */ /* 0x000fe4000784c0ff */
[----:B------:R-:W-:-:S11]  /*c360*/  ISETP.GE.AND P3, PT, R32, R10, PT ;  /* 0x0000000a2000720c */ /* 0x000fd60003f66270 */
[----:B--23--:R-:W-:-:S05]  /*c370*/  @P2 IADD3 R2, P0, R32, R14, RZ ;  /* 0x0000000e20022210 */ /* 0x00cfca0007f1e0ff */
[----:B----4-:R-:W-:-:S05]  /*c380*/  @P2 IMAD.X R3, RZ, RZ, R5, P0 ;  /* 0x000000ffff032224 */ /* 0x010fca00000e0605 */
[----:B------:R-:W-:Y:S01]  /*c390*/  @!PT LDS RZ, [RZ] ;  /* 0x00000000fffff984 */ /* 0x000fe20000000800 */
[----:B------:R-:W-:Y:S01]  /*c3a0*/  @!PT LDS RZ, [RZ] ;  /* 0x00000000fffff984 */ /* 0x000fe20000000800 */
[----:B------:R-:W-:Y:S01]  /*c3b0*/  @!PT LDS RZ, [RZ] ;  /* 0x00000000fffff984 */ /* 0x000fe20000000800 */
[----:B------:R2:W-:Y:S04]  /*c3c0*/  @P2 LDGSTS.E.BYPASS.LTC128B.128 [R17+0x2bc00], desc[UR46][R2.64], !P3 ;  /* 0x2bc0000002112fae */ /* 0x0005e8000d901d6e */
[----:B------:R2:W-:Y:S01]  /*c3d0*/  @P2 LDGSTS.E.BYPASS.LTC128B.128 [R17+0x2fc00], desc[UR46][R2.64+0x80], !P1 ;  /* 0x2fc0008002112fae */ /* 0x0005e2000c901d6e */
[----:B------:R-:W-:Y:S01]  /*c3e0*/  NOP ;  /* 0x0000000000007918 */ /* 0x000fe20000000000 */
[----:B------:R-:W-:Y:S02]  /*c3f0*/  SYNCS.ARRIVE.TRANS64.RED.A0T1 RZ, [UR42+0x38830], RZ ;  /* 0x038830ffffff79a7 */ /* 0x000fe4000820042a */
[----:B------:R-:W-:Y:S01]  /*c400*/  ARRIVES.LDGSTSBAR.64.TRANSCNT [UR42+0x38830] ;  /* 0x03883000ff0079b0 */ /* 0x000fe20008000aaa */
[----:B------:R-:W-:Y:S01]  /*c410*/  NOP ;  /* 0x0000000000007918 */ /* 0x000fe20000000000 */
[----:B------:R-:W-:-:S06]  /*c420*/  ULOP3.LUT UR4, UR36, 0x2, URZ, 0xfc, !UPT ;  /* 0x0000000224047892 */ /* 0x000fcc000f8efc3f */
[----:B------:R-:W-:-:S05]  /*c430*/  IMAD.U32 R4, RZ, RZ, UR4 ;  /* 0x00000004ff047e24 */ /* 0x000fca000f8e00ff */
[----:B------:R-:W-:-:S13]  /*c440*/  ISETP.NE.AND P1, PT, R4, 0x3, PT ;  /* 0x000000030400780c */ /* 0x000fda0003f25270 */
[----:B--2---:R-:W-:Y:S05]  /*c450*/  @!P1 BRA `(.L_x_54) ;  /* 0x0000000000049947 */ /* 0x004fea0003800000 */
[----:B------:R-:W-:Y:S01]  /*c460*/  BPT.TRAP 0x1 ;  /* 0x000000040000795c */ /* 0x000fe20000300000 */
.L_x_54:
[----:B------:R-:W-:Y:S01]  /*c470*/  SYNCS.ARRIVE.TRANS64.A1T0 RZ, [UR42+0x38830], RZ ;  /* 0x038830ffffff79a7 */ /* 0x000fe2000810002a */
[----:B------:R-:W-:Y:S05]  /*c480*/  WARPSYNC.ALL ;  /* 0x0000000000007948 */ /* 0x000fea0003800000 */
[----:B------:R-:W-:Y:S01]  /*c490*/  UIADD3 UR5, UR42, 0x20400, URZ ;  /* 0x000204002a057890 */ /* 0x000fe2000fffe03f */
[----:B------:R-:W-:Y:S01]  /*c4a0*/  R2UR UR4, R35 ;  /* 0x00000000230472ca */ /* 0x000fe200000e0000 */
[----:B------:R-:W-:Y:S01]  /*c4b0*/  ULDC.64 UR6, c[0x0][0x2d8] ;  /* 0x0000b60000067ab9 */ /* 0x000fe20000000a00 */
[----:B------:R-:W-:Y:S01]  /*c4c0*/  SHF.R.S32.HI R25, RZ, 0x1f, R24 ;  /* 0x0000001fff197819 */ /* 0x000fe20000011418 */
[----:B------:R-:W-:Y:S02]  /*c4d0*/  ULOP3.LUT UP0, URZ, UR5, 0x3ff, URZ, 0xc0, !UPT ;  /* 0x000003ff053f7892 */ /* 0x000fe4000f80c03f */
[----:B------:R-:W-:Y:S01]  /*c4e0*/  UIMAD.WIDE.U32 UR38, UR40, UR6, URZ ;  /* 0x00000006282672a5 */ /* 0x000fe2000f8e003f */
[----:B------:R-:W-:Y:S03]  /*c4f0*/  BAR.SYNC.DEFER_BLOCKING 0x8, 0x180 ;  /* 0x0206000000007b1d */ /* 0x000fe60000010000 */
[----:B------:R-:W-:-:S04]  /*c500*/  PLOP3.LUT P0, PT, PT, PT, UP0, 0x80, 0x0 ;  /* 0x000000000000781c */ /* 0x000fc80003f0f008 */
[----:B------:R-:W-:-:S04]  /*c510*/  UIMAD UR4, UR4, UR6, URZ ;  /* 0x00000006040472a4 */ /* 0x000fc8000f8e023f */
[----:B------:R-:W-:-:S04]  /*c520*/  UIMAD UR4, UR40, UR7, UR4 ;  /* 0x00000007280472a4 */ /* 0x000fc8000f8e0204 */
[----:B------:R-:W-:Y:S01]  /*c530*/  UIADD3 UR43, UR39, UR4, URZ ;  /* 0x00000004272b7290 */ /* 0x000fe2000fffe03f */
[----:B------:R-:W-:Y:S11]  /*c540*/  @!P0 BRA `(.L_x_55) ;  /* 0x0000000000408947 */ /* 0x000ff60003800000 */
[----:B------:R-:W-:Y:S01]  /*c550*/  MOV R2, 0x0 ;  /* 0x0000000000027802 */ /* 0x000fe20000000f00 */
[----:B------:R-:W-:Y:S01]  /*c560*/  ULDC.64 UR6, c[0x4][0x1b0] ;  /* 0x01006c0000067ab9 */ /* 0x000fe20000000a00 */
[----:B------:R-:W-:Y:S01]  /*c570*/  ULDC.64 UR8, c[0x4][0x1b8] ;  /* 0x01006e0000087ab9 */ /* 0x000fe20000000a00 */
[----:B------:R-:W-:Y:S01]  /*c580*/  ULDC.64 UR4, c[0x4][0x120] ;  /* 0x0100480000047ab9 */ /* 0x000fe20000000a00 */
[----:B------:R-:W-:Y:S02]  /*c590*/  IMAD.U32 R4, RZ, RZ, UR6 ;  /* 0x00000006ff047e24 */ /* 0x000fe4000f8e00ff */
[----:B------:R-:W2:Y:S01]  /*c5a0*/  LDC.64 R2, c[0x4][R2] ;  /* 0x0100000002027b82 */ /* 0x000ea20000000a00 */
[----:B------:R-:W-:Y:S02]  /*c5b0*/  IMAD.U32 R5, RZ, RZ, UR7 ;  /* 0x00000007ff057e24 */ /* 0x000fe4000f8e00ff */
[----:B------:R-:W-:Y:S02]  /*c5c0*/  IMAD.U32 R6, RZ, RZ, UR8 ;  /* 0x00000008ff067e24 */ /* 0x000fe4000f8e00ff */
[----:B------:R-:W-:-:S02]  /*c5d0*/  IMAD.U32 R7, RZ, RZ, UR9 ;  /* 0x00000009ff077e24 */ /* 0x000fc4000f8e00ff */
[----:B------:R-:W-:Y:S02]  /*c5e0*/  IMAD.U32 R10, RZ, RZ, UR4 ;  /* 0x00000004ff0a7e24 */ /* 0x000fe4000f8e00ff */
[----:B------:R-:W-:Y:S02]  /*c5f0*/  IMAD.U32 R11, RZ, RZ, UR5 ;  /* 0x00000005ff0b7e24 */ /* 0x000fe4000f8e00ff */
[----:B------:R-:W-:Y:S02]  /*c600*/  IMAD.MOV.U32 R8, RZ, RZ, 0x70 ;  /* 0x00000070ff087424 */ /* 0x000fe400078e00ff */
[----:B------:R-:W-:Y:S02]  /*c610*/  IMAD.MOV.U32 R12, RZ, RZ, 0x1 ;  /* 0x00000001ff0c7424 */ /* 0x000fe400078e00ff */
[----:B------:R-:W-:-:S07]  /*c620*/  IMAD.MOV.U32 R13, RZ, RZ, RZ ;  /* 0x000000ffff0d7224 */ /* 0x000fce00078e00ff */
[----:B01----:R-:W-:-:S07]  /*c630*/  LEPC R20, `(.L_x_55) ;  /* 0x000000001014794e */ /* 0x003fce0000000000 */
[----:B--2---:R-:W-:Y:S05]  /*c640*/  CALL.ABS.NOINC R2 ;  /* 0x0000000002007343 */ /* 0x004fea0003c00000 */
.L_x_55:
[----:B------:R-:W2:Y:S01]  /*c650*/  LDC R6, c[0x0][0x448] ;  /* 0x00011200ff067b82 */ /* 0x000ea20000000800 */
[----:B------:R-:W-:Y:S01]  /*c660*/  IMAD.IADD R7, R32, 0x1, R23 ;  /* 0x0000000120077824 */ /* 0x000fe200078e0217 */
[----:B------:R-:W-:Y:S01]  /*c670*/  ULDC.64 UR4, c[0x0][0x2e0] ;  /* 0x0000b80000047ab9 */ /* 0x000fe20000000a00 */
[----:B------:R-:W-:Y:S01]  /*c680*/  IMAD.U32 R4, RZ, RZ, UR38 ;  /* 0x00000026ff047e24 */ /* 0x000fe2000f8e00ff */
[----:B------:R-:W-:Y:S01]  /*c690*/  ULDC.64 UR6, c[0x0][0x2c8] ;  /* 0x0000b20000067ab9 */ /* 0x000fe20000000a00 */
[----:B------:R-:W-:Y:S02]  /*c6a0*/  IMAD R7, R26, 0x80, R7 ;  /* 0x000000801a077824 */ /* 0x000fe400078e0207 */
[----:B------:R-:W-:Y:S02]  /*c6b0*/  IMAD.U32 R5, RZ, RZ, UR39 ;  /* 0x00000027ff057e24 */ /* 0x000fe4000f8e00ff */
[----:B------:R-:W-:Y:S02]  /*c6c0*/  IMAD.MOV.U32 R5, RZ, RZ, R7 ;  /* 0x000000ffff057224 */ /* 0x000fe400078e0007 */
[----:B------:R-:W-:-:S02]  /*c6d0*/  IMAD R25, R25, UR4, RZ ;  /* 0x0000000419197c24 */ /* 0x000fc4000f8e02ff */
[----:B------:R-:W-:Y:S02]  /*c6e0*/  IMAD.U32 R3, RZ, RZ, UR43 ;  /* 0x0000002bff037e24 */ /* 0x000fe4000f8e00ff */
[----:B------:R-:W-:Y:S02]  /*c6f0*/  IMAD.MOV.U32 R2, RZ, RZ, R4 ;  /* 0x000000ffff027224 */ /* 0x000fe400078e0004 */
[C---:B------:R-:W-:Y:S02]  /*c700*/  IMAD R25, R24.reuse, UR5, R25 ;  /* 0x0000000518197c24 */ /* 0x040fe4000f8e0219 */
[----:B------:R-:W-:Y:S01]  /*c710*/  IMAD.WIDE.U32 R2, R24, UR4, R2 ;  /* 0x0000000418027c25 */ /* 0x000fe2000f8e0002 */
[----:B------:R-:W-:-:S03]  /*c720*/  ULDC.64 UR4, c[0x0][0x2d0] ;  /* 0x0000b40000047ab9 */ /* 0x000fc60000000a00 */
[----:B------:R-:W-:Y:S01]  /*c730*/  IMAD.IADD R3, R3, 0x1, R25 ;  /* 0x0000000103037824 */ /* 0x000fe200078e0219 */
[----:B--2---:R-:W-:-:S13]  /*c740*/  ISETP.NE.AND P0, PT, R6, 0x1, PT ;  /* 0x000000010600780c */ /* 0x004fda0003f05270 */
[----:B------:R-:W2:Y:S08]  /*c750*/  @P0 LDC R8, c[0x0][0x44c] ;  /* 0x00011300ff080b82 */ /* 0x000eb00000000800 */
[----:B------:R-:W3:Y:S01]  /*c760*/  @P0 LDC R0, c[0x0][0x450] ;  /* 0x00011400ff000b82 */ /* 0x000ee20000000800 */
[----:B--2---:R-:W-:-:S05]  /*c770*/  @P0 IMAD.HI.U32 R9, R7, R8, RZ ;  /* 0x0000000807090227 */ /* 0x004fca00078e00ff */
[----:B---3--:R-:W-:-:S04]  /*c780*/  @P0 SHF.R.U32.HI R5, RZ, R0, R9 ;  /* 0x00000000ff050219 */ /* 0x008fc80000011609 */
[----:B------:R-:W-:Y:S01]  /*c790*/  SHF.R.S32.HI R0, RZ, 0x1f, R5 ;  /* 0x0000001fff007819 */ /* 0x000fe20000011405 */
[----:B------:R-:W-:-:S04]  /*c7a0*/  IMAD.WIDE.U32 R2, R5, UR4, R2 ;  /* 0x0000000405027c25 */ /* 0x000fc8000f8e0002 */
[----:B------:R-:W-:Y:S01]  /*c7b0*/  IMAD R0, R0, UR4, RZ ;  /* 0x0000000400007c24 */ /* 0x000fe2000f8e02ff */
[----:B------:R-:W-:Y:S02]  /*c7c0*/  ULDC UR4, c[0x0][0x2b8] ;  /* 0x0000ae0000047ab9 */ /* 0x000fe40000000800 */
[----:B------:R-:W-:Y:S01]  /*c7d0*/  ISETP.GE.AND P0, PT, R19, UR4, PT ;  /* 0x0000000413007c0c */ /* 0x000fe2000bf06270 */
[----:B------:R-:W-:Y:S01]  /*c7e0*/  IMAD R9, R5, UR5, R0 ;  /* 0x0000000505097c24 */ /* 0x000fe2000f8e0200 */
[----:B------:R-:W-:Y:S01]  /*c7f0*/  ISETP.GE.AND P1, PT, R32, UR4, PT ;  /* 0x0000000420007c0c */ /* 0x000fe2000bf26270 */
[----:B------:R-:W-:Y:S01]  /*c800*/  IMAD.MOV R0, RZ, RZ, -R5 ;  /* 0x000000ffff007224 */ /* 0x000fe200078e0a05 */
[----:B------:R-:W-:Y:S01]  /*c810*/  UMOV UR4, 0xffffffff ;  /* 0xffffffff00047882 */ /* 0x000fe20000000000 */
[----:B------:R-:W-:Y:S02]  /*c820*/  IMAD.IADD R3, R3, 0x1, R9 ;  /* 0x0000000103037824 */ /* 0x000fe400078e0209 */
[----:B------:R-:W-:-:S04]  /*c830*/  IMAD R7, R6, R0, R7 ;  /* 0x0000000006077224 */ /* 0x000fc800078e0207 */
[----:B------:R-:W-:Y:S01]  /*c840*/  IMAD.WIDE.U32 R2, R7, UR6, R2 ;  /* 0x0000000607027c25 */ /* 0x000fe2000f8e0002 */
[----:B------:R-:W-:-:S05]  /*c850*/  SHF.R.S32.HI R0, RZ, 0x1f, R7 ;  /* 0x0000001fff007819 */ /* 0x000fca0000011407 */
[----:B------:R-:W-:-:S04]  /*c860*/  IMAD R0, R0, UR6, RZ ;  /* 0x0000000600007c24 */ /* 0x000fc8000f8e02ff */
[----:B------:R-:W-:Y:S01]  /*c870*/  IMAD R7, R7, UR7, R0 ;  /* 0x0000000707077c24 */ /* 0x000fe2000f8e0200 */
[----:B------:R-:W-:Y:S02]  /*c880*/  ULDC.64 UR6, c[0x0][0x280] ;  /* 0x0000a00000067ab9 */ /* 0x000fe40000000a00 */
[----:B------:R-:W-:-:S04]  /*c890*/  IADD3 R0, P2, R2, UR6, RZ ;  /* 0x0000000602007c10 */ /* 0x000fc8000ff5e0ff */
[----:B------:R-:W-:Y:S01]  /*c8a0*/  IADD3.X R4, R3, UR7, R7, P2, !PT ;  /* 0x0000000703047c10 */ /* 0x000fe200097fe407 */
[----:B------:R-:W-:Y:S08]  /*c8b0*/  BRA.DIV UR4, `(.L_x_56) ;  /* 0x0000004604547947 */ /* 0x000ff0000b800000 */
[----:B------:R-:W2:Y:S01]  /*c8c0*/  SHFL.IDX PT, R14, R0, RZ, 0x181f ;  /* 0x00181fff000e7589 */ /* 0x000ea200000e0000 */
[----:B------:R-:W-:Y:S02]  /*c8d0*/  ULDC UR4, c[0x0][0x288] ;  /* 0x0000a20000047ab9 */ /* 0x000fe40000000800 */
[----:B------:R-:W-:Y:S01]  /*c8e0*/  IMAD R5, R6, UR4, RZ ;  /* 0x0000000406057c24 */ /* 0x000fe2000f8e02ff */
[----:B------:R-:W3:Y:S01]  /*c8f0*/  SHFL.IDX PT, R2, R4, RZ, 0x181f ;  /* 0x00181fff04027589 */ /* 0x000ee200000e0000 */
[----:B------:R-:W-:-:S03]  /*c900*/  IMAD R6, R26, 0x80, R23 ;  /* 0x000000801a067824 */ /* 0x000fc600078e0217 */
[----:B------:R-:W-:Y:S01]  /*c910*/  SHFL.IDX PT, R7, R4, 0x1, 0x181f ;  /* 0x00381f0004077f89 */ /* 0x000fe200000e0000 */
[C---:B------:R-:W-:Y:S01]  /*c920*/  VIADD R8, R6.reuse, 0x10 ;  /* 0x0000001006087836 */ /* 0x040fe20000000000 */
[----:B------:R-:W-:-:S13]  /*c930*/  ISETP.GE.AND P2, PT, R6, R5, PT ;  /* 0x000000050600720c */ /* 0x000fda0003f46270 */
[----:B--2---:R-:W-:-:S05]  /*c940*/  @!P2 IADD3 R14, P3, R32, R14, RZ ;  /* 0x0000000e200ea210 */ /* 0x004fca0007f7e0ff */
[----:B---3--:R-:W-:Y:S02]  /*c950*/  @!P2 IMAD.X R3, RZ, RZ, R2, P3 ;  /* 0x000000ffff03a224 */ /* 0x008fe400018e0602 */
[----:B------:R-:W-:Y:S02]  /*c960*/  @!P2 IMAD.MOV.U32 R2, RZ, RZ, R14 ;  /* 0x000000ffff02a224 */ /* 0x000fe400078e000e */
[----:B------:R-:W2:Y:S04]  /*c970*/  SHFL.IDX PT, R14, R0, 0x1, 0x181f ;  /* 0x00381f00000e7f89 */ /* 0x000ea800000e0000 */
[----:B------:R-:W-:Y:S04]  /*c980*/  @!P2 LDGSTS.E.BYPASS.LTC128B.128 [R17+0x20400], desc[UR46][R2.64], !P1 ;  /* 0x204000000211afae */ /* 0x000fe8000c901d6e */
[----:B------:R3:W-:Y:S01]  /*c990*/  @!P2 LDGSTS.E.BYPASS.LTC128B.128 [R17+0x24400], desc[UR46][R2.64+0x80], !P0 ;  /* 0x244000800211afae */ /* 0x0007e2000c101d6e */
[----:B------:R-:W-:Y:S01]  /*c9a0*/  ISETP.GE.AND P2, PT, R8, R5, PT ;  /* 0x000000050800720c */ /* 0x000fe20003f46270 */
[----:B------:R-:W-:-:S12]  /*c9b0*/  VIADD R8, R6, 0x20 ;  /* 0x0000002006087836 */ /* 0x000fd80000000000 */
[----:B--2---:R-:W-:-:S05]  /*c9c0*/  @!P2 IADD3 R14, P3, R32, R14, RZ ;  /* 0x0000000e200ea210 */ /* 0x004fca0007f7e0ff */
[----:B------:R-:W-:Y:S02]  /*c9d0*/  @!P2 IMAD.X R7, RZ, RZ, R7, P3 ;  /* 0x000000ffff07a224 */ /* 0x000fe400018e0607 */
[----:B---3--:R-:W-:Y:S02]  /*c9e0*/  @!P2 IMAD.MOV.U32 R2, RZ, RZ, R14 ;  /* 0x000000ffff02a224 */ /* 0x008fe400078e000e */
[----:B------:R-:W2:Y:S01]  /*c9f0*/  SHFL.IDX PT, R14, R0, 0x2, 0x181f ;  /* 0x00581f00000e7f89 */ /* 0x000ea200000e0000 */
[----:B------:R-:W-:-:S03]  /*ca00*/  @!P2 IMAD.MOV.U32 R3, RZ, RZ, R7 ;  /* 0x000000ffff03a224 */ /* 0x000fc600078e0007 */
[----:B------:R-:W3:Y:S04]  /*ca10*/  SHFL.IDX PT, R7, R4, 0x2, 0x181f ;  /* 0x00581f0004077f89 */ /* 0x000ee800000e0000 */
[----:B------:R-:W-:Y:S04]  /*ca20*/  @!P2 LDGSTS.E.BYPASS.LTC128B.128 [R17+0x20c00], desc[UR46][R2.64], !P1 ;  /* 0x20c000000211afae */ /* 0x000fe8000c901d6e */
[----:B------:R4:W-:Y:S01]  /*ca30*/  @!P2 LDGSTS.E.BYPASS.LTC128B.128 [R17+0x24c00], desc[UR46][R2.64+0x80], !P0 ;  /* 0x24c000800211afae */ /* 0x0009e2000c101d6e */
[----:B------:R-:W-:Y:S01]  /*ca40*/  ISETP.GE.AND P2, PT, R8, R5, PT ;  /* 0x000000050800720c */ /* 0x000fe20003f46270 */
[----:B------:R-:W-:-:S12]  /*ca50*/  VIADD R8, R6, 0x30 ;  /* 0x0000003006087836 */ /* 0x000fd80000000000 */
[----:B--2---:R-:W-:-:S05]  /*ca60*/  @!P2 IADD3 R14, P3, R32, R14, RZ ;  /* 0x0000000e200ea210 */ /* 0x004fca0007f7e0ff */
[----:B---3--:R-:W-:Y:S02]  /*ca70*/  @!P2 IMAD.X R7, RZ, RZ, R7, P3 ;  /* 0x000000ffff07a224 */ /* 0x008fe400018e0607 */
[----:B----4-:R-:W-:Y:S02]  /*ca80*/  @!P2 IMAD.MOV.U32 R2, RZ, RZ, R14 ;  /* 0x000000ffff02a224 */ /* 0x010fe400078e000e */
        /* <DEDUP_REMOVED lines=35> */
[----:B------:R-:W-:-:S13]  /*ccc0*/  ISETP.GE.AND P2, PT, R8, R5, PT ;  /* 0x000000050800720c */ /* 0x000fda0003f46270 */
[----:B--2---:R-:W-:-:S05]  /*ccd0*/  @!P2 IADD3 R14, P3, R32, R14, RZ ;  /* 0x0000000e200ea210 */ /* 0x004fca0007f7e0ff */
[----:B---3--:R-:W-:Y:S02]  /*cce0*/  @!P2 IMAD.X R7, RZ, RZ, R7, P3 ;  /* 0x000000ffff07a224 */ /* 0x008fe400018e0607 */
[----:B----4-:R-:W-:Y:S02]  /*ccf0*/  @!P2 IMAD.MOV.U32 R2, RZ, RZ, R14 ;  /* 0x000000ffff02a224 */ /* 0x010fe400078e000e */
[----:B------:R-:W-:Y:S01]  /*cd00*/  @!P2 IMAD.MOV.U32 R3, RZ, RZ, R7 ;  /* 0x000000ffff03a224 */ /* 0x000fe200078e0007 */
[----:B------:R2:W3:Y:S04]  /*cd10*/  SHFL.IDX PT, R14, R0, 0x7, 0x181f ;  /* 0x00f81f00000e7f89 */ /* 0x0004e800000e0000 */
[----:B------:R2:W-:Y:S04]  /*cd20*/  @!P2 LDGSTS.E.BYPASS.LTC128B.128 [R17+0x23400], desc[UR46][R2.64], !P1 ;  /* 0x234000000211afae */ /* 0x0005e8000c901d6e */
[----:B------:R2:W-:Y:S04]  /*cd30*/  @!P2 LDGSTS.E.BYPASS.LTC128B.128 [R17+0x27400], desc[UR46][R2.64+0x80], !P0 ;  /* 0x274000800211afae */ /* 0x0005e8000c101d6e */
[----:B------:R2:W4:Y:S02]  /*cd40*/  SHFL.IDX PT, R7, R4, 0x7, 0x181f ;  /* 0x00f81f0004077f89 */ /* 0x00052400000e0000 */
.L_x_153:
[----:B------:R-:W-:Y:S01]  /*cd50*/  VIADD R6, R6, 0x70 ;  /* 0x0000007006067836 */ /* 0x000fe20000000000 */
[----:B------:R-:W-:Y:S04]  /*cd60*/  BSSY B0, `(.L_x_57) ;  /* 0x000000c000007945 */ /* 0x000fe80003800000 */
[----:B------:R-:W-:Y:S01]  /*cd70*/  ISETP.GE.AND P2, PT, R6, R5, PT ;  /* 0x000000050600720c */ /* 0x000fe20003f46270 */
[----:B------:R-:W-:-:S05]  /*cd80*/  IMAD.MOV.U32 R5, RZ, RZ, 0x1 ;  /* 0x00000001ff057424 */ /* 0x000fca00078e00ff */
[----:B------:R-:W-:-:S07]  /*cd90*/  SHF.L.U32 R5, R5, 0x1f, RZ ;  /* 0x0000001f05057819 */ /* 0x000fce00000006ff */
[----:B------:R-:W-:Y:S05]  /*cda0*/  @P2 BRA `(.L_x_58) ;  /* 0x00000000001c2947 */ /* 0x000fea0003800000 */
[----:B--23--:R-:W-:-:S05]  /*cdb0*/  IADD3 R2, P2, R32, R14, RZ ;  /* 0x0000000e20027210 */ /* 0x00cfca0007f5e0ff */
[----:B----4-:R-:W-:-:S05]  /*cdc0*/  IMAD.X R3, RZ, RZ, R7, P2 ;  /* 0x000000ffff037224 */ /* 0x010fca00010e0607 */
[----:B------:R-:W-:Y:S01]  /*cdd0*/  @!PT LDS RZ, [RZ] ;  /* 0x00000000fffff984 */ /* 0x000fe20000000800 */
[----:B------:R-:W-:Y:S01]  /*cde0*/  @!PT LDS RZ, [RZ] ;  /* 0x00000000fffff984 */ /* 0x000fe20000000800 */
[----:B------:R-:W-:Y:S01]  /*cdf0*/  @!PT LDS RZ, [RZ] ;  /* 0x00000000fffff984 */ /* 0x000fe20000000800 */
[----:B------:R2:W-:Y:S04]  /*ce00*/  LDGSTS.E.BYPASS.LTC128B.128 [R17+0x23c00], desc[UR46][R2.64], !P1 ;  /* 0x23c0000002117fae */ /* 0x0005e8000c901d6e */
[----:B------:R2:W-:Y:S02]  /*ce10*/  LDGSTS.E.BYPASS.LTC128B.128 [R17+0x27c00], desc[UR46][R2.64+0x80], !P0 ;  /* 0x27c0008002117fae */ /* 0x0005e4000c101d6e */
.L_x_58:
[----:B------:R-:W-:Y:S05]  /*ce20*/  BSYNC B0 ;  /* 0x0000000000007941 */ /* 0x000fea0003800000 */
.L_x_57:
[----:B------:R-:W-:Y:S01]  /*ce30*/  NOP ;  /* 0x0000000000007918 */ /* 0x000fe20000000000 */
[----:B------:R-:W-:Y:S01]  /*ce40*/  SYNCS.ARRIVE.TRANS64.RED.A0T1 RZ, [UR42+0x38800], RZ ;  /* 0x038800ffffff79a7 */ /* 0x000fe2000820042a */
[----:B------:R-:W-:Y:S01]  /*ce50*/  ARRIVES.LDGSTSBAR.64.TRANSCNT [UR42+0x38800] ;  /* 0x03880000ff0079b0 */ /* 0x000fe20008000aaa */
[----:B------:R-:W-:Y:S01]  /*ce60*/  NOP ;  /* 0x0000000000007918 */ /* 0x000fe20000000000 */
[----:B------:R-:W-:Y:S01]  /*ce70*/  SYNCS.ARRIVE.TRANS64.A1T0 RZ, [UR42+0x38800], RZ ;  /* 0x038800ffffff79a7 */ /* 0x000fe2000810002a */
[----:B------:R-:W5:Y:S02]  /*ce80*/  SYNCS.PHASECHK.TRANS64.TRYWAIT P0, [UR42+0x38820], R5 ;  /* 0x03882005ff0075a7 */ /* 0x000f64000800016a */
[----:B-----5:R-:W-:Y:S05]  /*ce90*/  @!P0 BRA `(.L_x_59) ;  /* 0x0000004800608947 */ /* 0x020fea0003800000 */
.L_x_154:
[----:B------:R-:W-:Y:S01]  /*cea0*/  UIADD3 UR4, UR48, -0x2, URZ ;  /* 0xfffffffe30047890 */ /* 0x000fe2000fffe03f */
[----:B------:R-:W-:-:S03]  /*ceb0*/  IMAD.MOV.U32 R33, RZ, RZ, 0x1 ;  /* 0x00000001ff217424 */ /* 0x000fc600078e00ff */
[----:B------:R-:W-:-:S06]  /*cec0*/  UISETP.GE.AND UP0, UPT, UR4, UR45, UPT ;  /* 0x0000002d0400728c */ /* 0x000fcc000bf06270 */
[----:B------:R-:W-:-:S13]  /*ced0*/  PLOP3.LUT P0, PT, PT, PT, UP0, 0x80, 0x0 ;  /* 0x000000000000781c */ /* 0x000fda0003f0f008 */
[----:B------:R-:W-:Y:S05]  /*cee0*/  @!P0 BRA `(.L_x_60) ;  /* 0x0000001800548947 */ /* 0x000fea0003800000 */
[----:B--2---:R-:W2:Y:S04]  /*cef0*/  LDL R4, [R1+0x4] ;  /* 0x0000040001047983 */ /* 0x004ea80000100800 */
[----:B------:R-:W5:Y:S01]  /*cf00*/  LDL R6, [R1+0x10] ;  /* 0x0000100001067983 */ /* 0x000f620000100800 */
[----:B------:R-:W-:-:S04]  /*cf10*/  UIADD3 UR4, UR44, 0x1, URZ ;  /* 0x000000012c047890 */ /* 0x000fc8000fffe03f */
[----:B------:R-:W-:Y:S01]  /*cf20*/  UIMAD UR4, UR4, UR37, URZ ;  /* 0x00000025040472a4 */ /* 0x000fe2000f8e023f */
[----:B------:R-:W-:-:S05]  /*cf30*/  LOP3.LUT R3, RZ, UR41, RZ, 0x33, !PT ;  /* 0x00000029ff037c12 */ /* 0x000fca000f8e33ff */
[----:B------:R-:W-:-:S04]  /*cf40*/  LOP3.LUT R0, RZ, UR4, RZ, 0x33, !PT ;  /* 0x00000004ff007c12 */ /* 0x000fc8000f8e33ff */
[----:B------:R-:W-:Y:S02]  /*cf50*/  VIMNMX R0, R0, R3, !PT ;  /* 0x0000000300007248 */ /* 0x000fe40007fe0100 */
[----:B------:R-:W-:Y:S01]  /*cf60*/  IADD3 R18, R32, R18, R23 ;  /* 0x0000001220127210 */ /* 0x000fe20007ffe017 */
[----:B------:R-:W-:-:S04]  /*cf70*/  IMAD.MOV.U32 R19, RZ, RZ, 0x1 ;  /* 0x00000001ff137424 */ /* 0x000fc800078e00ff */
[----:B------:R-:W-:Y:S01]  /*cf80*/  VIADD R5, R18, 0xfffffe80 ;  /* 0xfffffe8012057836 */ /* 0x000fe20000000000 */
[C---:B------:R-:W-:Y:S01]  /*cf90*/  IADD3 R34, -R0.reuse, -0x2, RZ ;  /* 0xfffffffe00227810 */ /* 0x040fe20007ffe1ff */
[----:B------:R-:W-:Y:S02]  /*cfa0*/  IMAD.MOV.U32 R10, RZ, RZ, RZ ;  /* 0x000000ffff0a7224 */ /* 0x000fe400078e00ff */
[----:B------:R-:W-:Y:S02]  /*cfb0*/  IMAD R28, R0, -0x80, R5 ;  /* 0xffffff80001c7824 */ /* 0x000fe400078e0205 */
[C---:B--2---:R-:W-:Y:S02]  /*cfc0*/  IMAD.IADD R3, R4.reuse, 0x1, R16 ;  /* 0x0000000104037824 */ /* 0x044fe400078e0210 */
[----:B-----5:R-:W-:-:S03]  /*cfd0*/  IMAD.IADD R2, R4, 0x1, R6 ;  /* 0x0000000104027824 */ /* 0x020fc600078e0206 */
[----:B------:R2:W-:Y:S04]  /*cfe0*/  STL [R1+0xc], R3 ;  /* 0x00000c0301007387 */ /* 0x0005e80000100800 */
[----:B------:R2:W-:Y:S02]  /*cff0*/  STL [R1+0x8], R2 ;  /* 0x0000080201007387 */ /* 0x0005e40000100800 */
.L_x_75:
[----:B------:R-:W5:Y:S01]  /*d000*/  LDL R4, [R1] ;  /* 0x0000000001047983 */ /* 0x000f620000100800 */
[----:B0-----:R-:W0:Y:S01]  /*d010*/  LDC R0, c[0x0][0x430] ;  /* 0x00010c00ff007b82 */ /* 0x001e220000000800 */
[----:B----4-:R-:W-:Y:S01]  /*d020*/  IMAD.MOV.U32 R7, RZ, RZ, R28 ;  /* 0x000000ffff077224 */ /* 0x010fe200078e001c */
[----:B------:R-:W-:Y:S01]  /*d030*/  ULDC.64 UR4, c[0x0][0x428] ;  /* 0x00010a0000047ab9 */ /* 0x000fe20000000a00 */
[----:B0-----:R-:W-:-:S13]  /*d040*/  ISETP.NE.AND P0, PT, R0, 0x1, PT ;  /* 0x000000010000780c */ /* 0x001fda0003f05270 */
[----:B--2---:R-:W0:Y:S08]  /*d050*/  @P0 LDC R3, c[0x0][0x434] ;  /* 0x00010d00ff030b82 */ /* 0x004e300000000800 */
[----:B------:R-:W2:Y:S01]  /*d060*/  @P0 LDC R5, c[0x0][0x438] ;  /* 0x00010e00ff050b82 */ /* 0x000ea20000000800 */
[----:B0-----:R-:W-:-:S05]  /*d070*/  @P0 IMAD.HI.U32 R0, R28, R3, RZ ;  /* 0x000000031c000227 */ /* 0x001fca00078e00ff */
[----:B--2---:R-:W-:-:S04]  /*d080*/  @P0 SHF.R.U32.HI R7, RZ, R5, R0 ;  /* 0x00000005ff070219 */ /* 0x004fc80000011600 */
[--C-:B------:R-:W-:Y:S01]  /*d090*/  SHF.R.S32.HI R3, RZ, 0x1f, R7.reuse ;  /* 0x0000001fff037819 */ /* 0x100fe20000011407 */
[----:B------:R-:W-:-:S04]  /*d0a0*/  IMAD.MOV.U32 R2, RZ, RZ, R7 ;  /* 0x000000ffff027224 */ /* 0x000fc800078e0007 */
[----:B------:R-:W-:-:S04]  /*d0b0*/  IMAD.WIDE.U32 R2, R36, UR4, R2 ;  /* 0x0000000424027c25 */ /* 0x000fc8000f8e0002 */
[----:B-----5:R-:W-:-:S04]  /*d0c0*/  IMAD R5, R4, UR4, RZ ;  /* 0x0000000404057c24 */ /* 0x020fc8000f8e02ff */
[----:B------:R-:W-:Y:S01]  /*d0d0*/  IMAD R5, R36, UR5, R5 ;  /* 0x0000000524057c24 */ /* 0x000fe2000f8e0205 */
[----:B------:R-:W-:Y:S02]  /*d0e0*/  ULDC.64 UR4, c[0x0][0x418] ;  /* 0x0001060000047ab9 */ /* 0x000fe40000000a00 */
[----:B------:R-:W-:Y:S01]  /*d0f0*/  LEA R4, P0, R2, UR4, 0x2 ;  /* 0x0000000402047c11 */ /* 0x000fe2000f8010ff */
[----:B------:R-:W-:-:S05]  /*d100*/  IMAD.IADD R3, R5, 0x1, R3 ;  /* 0x0000000105037824 */ /* 0x000fca00078e0203 */
[----:B------:R-:W-:-:S06]  /*d110*/  LEA.HI.X R5, R2, UR5, R3, 0x2, P0 ;  /* 0x0000000502057c11 */ /* 0x000fcc00080f1403 */
[----:B------:R-:W1:Y:S01]  /*d120*/  LDG.E R5, desc[UR46][R4.64] ;  /* 0x0000002e04057981 */ /* 0x000e62000c1e1900 */
[----:B------:R-:W-:-:S06]  /*d130*/  ULOP3.LUT UR6, UR36, 0x2, URZ, 0xfc, !UPT ;  /* 0x0000000224067892 */ /* 0x000fcc000f8efc3f */
[----:B------:R-:W-:Y:S02]  /*d140*/  IMAD.U32 R6, RZ, RZ, UR6 ;  /* 0x00000006ff067e24 */ /* 0x000fe4000f8e00ff */
[----:B------:R-:W-:-:S03]  /*d150*/  VIADD R0, R10, 0x1 ;  /* 0x000000010a007836 */ /* 0x000fc60000000000 */
[----:B------:R-:W-:Y:S02]  /*d160*/  ISETP.NE.AND P2, PT, R6, 0x3, PT ;  /* 0x000000030600780c */ /* 0x000fe40003f45270 */
[----:B------:R-:W-:Y:S01]  /*d170*/  ISETP.NE.AND P1, PT, R0, 0x2, PT ;  /* 0x000000020000780c */ /* 0x000fe20003f25270 */
[----:B------:R-:W-:-:S03]  /*d180*/  VIADD R34, R34, 0xffffffff ;  /* 0xffffffff22227836 */ /* 0x000fc60000000000 */
[----:B------:R-:W-:Y:S02]  /*d190*/  SEL R2, RZ, 0x1, P1 ;  /* 0x00000001ff027807 */ /* 0x000fe40000800000 */
[----:B------:R-:W-:Y:S02]  /*d1a0*/  ISETP.GT.AND P0, PT, R34, UR45, PT ;  /* 0x0000002d22007c0c */ /* 0x000fe4000bf04270 */
[----:B------:R-:W-:Y:S02]  /*d1b0*/  SEL R0, R0, RZ, P1 ;  /* 0x000000ff00007207 */ /* 0x000fe40000800000 */
[----:B------:R-:W-:Y:S02]  /*d1c0*/  LOP3.LUT R33, R19, R2, RZ, 0x3c, !PT ;  /* 0x0000000213217212 */ /* 0x000fe400078e3cff */
[----:B-1----:R-:W-:Y:S01]  /*d1d0*/  SHF.R.S32.HI R20, RZ, 0x1f, R5 ;  /* 0x0000001fff147819 */ /* 0x002fe20000011405 */
[----:B------:R-:W-:Y:S06]  /*d1e0*/  @!P2 BRA `(.L_x_61) ;  /* 0x000000000004a947 */ /* 0x000fec0003800000 */
[----:B------:R-:W-:Y:S01]  /*d1f0*/  BPT.TRAP 0x1 ;  /* 0x000000040000795c */ /* 0x000fe20000300000 */
.L_x_61:
[----:B------:R-:W-:Y:S02]  /*d200*/  LEA R4, R0, UR42, 0x3 ;  /* 0x0000002a00047c11 */ /* 0x000fe4000f8e18ff */
[----:B------:R-:W-:-:S04]  /*d210*/  SHF.L.U32 R21, R33, 0x1f, RZ ;  /* 0x0000001f21157819 */ /* 0x000fc800000006ff */
[----:B------:R-:W0:Y:S02]  /*d220*/  SYNCS.PHASECHK.TRANS64.TRYWAIT P1, [R4+URZ+0x38880], R21 ;  /* 0x03888015040075a7 */ /* 0x000e24000802017f */
[----:B0-----:R-:W-:Y:S05]  /*d230*/  @!P1 BRA `(.L_x_62) ;  /* 0x00000044008c9947 */ /* 0x001fea0003800000 */
.L_x_155:
[----:B------:R-:W-:Y:S01]  /*d240*/  ULDC UR4, c[0x0][0x430] ;  /* 0x00010c0000047ab9 */ /* 0x000fe20000000800 */
[----:B------:R-:W-:Y:S01]  /*d250*/  R2UR UR6, R35 ;  /* 0x00000000230672ca */ /* 0x000fe200000e0000 */
[----:B------:R-:W-:Y:S01]  /*d260*/  UIADD3 UR4, -UR4, URZ, URZ ;  /* 0x0000003f04047290 */ /* 0x000fe2000fffe13f */
[----:B------:R-:W1:Y:S01]  /*d270*/  LDC R11, c[0x0][0x2f4] ;  /* 0x0000bd00ff0b7b82 */ /* 0x000e620000000800 */
[----:B------:R-:W-:-:S04]  /*d280*/  LOP3.LUT P2, RZ, R29, 0x1, RZ, 0xc0, !PT ;  /* 0x000000011dff7812 */ /* 0x000fc8000784c0ff */
[----:B------:R-:W-:Y:S01]  /*d290*/  IMAD R6, R7, UR4, R28 ;  /* 0x0000000407067c24 */ /* 0x000fe2000f8e021c */
[----:B------:R-:W-:-:S04]  /*d2a0*/  ULDC.64 UR4, c[0x0][0x328] ;  /* 0x0000ca0000047ab9 */ /* 0x000fc80000000a00 */
[----:B------:R-:W-:-:S05]  /*d2b0*/  SHF.R.S32.HI R18, RZ, 0x1f, R6 ;  /* 0x0000001fff127819 */ /* 0x000fca0000011406 */
[----:B------:R-:W-:-:S04]  /*d2c0*/  IMAD R3, R18, UR4, RZ ;  /* 0x0000000412037c24 */ /* 0x000fc8000f8e02ff */
[C---:B------:R-:W-:Y:S02]  /*d2d0*/  IMAD R7, R6.reuse, UR5, R3 ;  /* 0x0000000506077c24 */ /* 0x040fe4000f8e0203 */
[----:B------:R-:W-:Y:S01]  /*d2e0*/  IMAD.WIDE.U32 R2, R6, UR4, RZ ;  /* 0x0000000406027c25 */ /* 0x000fe2000f8e00ff */
[----:B------:R-:W-:Y:S01]  /*d2f0*/  ULDC.64 UR4, c[0x0][0x338] ;  /* 0x0000ce0000047ab9 */ /* 0x000fe20000000a00 */
[----:B-1----:R-:W-:Y:S02]  /*d300*/  ISETP.GE.AND P3, PT, R32, R11, PT ;  /* 0x0000000b2000720c */ /* 0x002fe40003f66270 */
        /* <DEDUP_REMOVED lines=12> */
[----:B------:R-:W-:-:S04]  /*d3d0*/  IADD3 R9, P1, R2, UR6, RZ ;  /* 0x0000000602097c10 */ /* 0x000fc8000ff3e0ff */
[----:B------:R-:W-:Y:S01]  /*d3e0*/  IADD3.X R8, R7, UR4, R3, P1, !PT ;  /* 0x0000000407087c10 */ /* 0x000fe20008ffe403 */
[----:B------:R-:W-:-:S03]  /*d3f0*/  UMOV UR4, 0xffffffff ;  /* 0xffffffff00047882 */ /* 0x000fc60000000000 */
[----:B------:R-:W-:Y:S05]  /*d400*/  BRA.DIV UR4, `(.L_x_63) ;  /* 0x00000046042c7947 */ /* 0x000fea000b800000 */
[----:B---3--:R-:W1:Y:S01]  /*d410*/  SHFL.IDX PT, R14, R9, RZ, 0x181f ;  /* 0x00181fff090e7589 */ /* 0x008e6200000e0000 */
[----:B------:R-:W-:-:S03]  /*d420*/  IMAD R7, R0, 0x8000, R17 ;  /* 0x0000800000077824 */ /* 0x000fc600078e0211 */
[----:B------:R-:W2:Y:S01]  /*d430*/  SHFL.IDX PT, R3, R8, RZ, 0x181f ;  /* 0x00181fff08037589 */ /* 0x000ea200000e0000 */
[----:B-1----:R-:W-:-:S03]  /*d440*/  IADD3 R2, P1, R32, R14, RZ ;  /* 0x0000000e20027210 */ /* 0x002fc60007f3e0ff */
[----:B------:R-:W1:Y:S02]  /*d450*/  SHFL.IDX PT, R14, R9, 0x1, 0x181f ;  /* 0x00381f00090e7f89 */ /* 0x000e6400000e0000 */
[----:B--2---:R-:W-:-:S05]  /*d460*/  IMAD.X R3, RZ, RZ, R3, P1 ;  /* 0x000000ffff037224 */ /* 0x004fca00008e0603 */
[----:B------:R-:W-:Y:S04]  /*d470*/  LDGSTS.E.BYPASS.LTC128B.128 [R7+0x10400], desc[UR46][R2.64], !P3 ;  /* 0x1040000002077fae */ /* 0x000fe8000d901d6e */
[----:B------:R2:W-:Y:S04]  /*d480*/  LDGSTS.E.BYPASS.LTC128B.128 [R7+0x14400], desc[UR46][R2.64+0x80], !P2 ;  /* 0x1440008002077fae */ /* 0x0005e8000d101d6e */
[----:B--2---:R-:W2:Y:S01]  /*d490*/  SHFL.IDX PT, R3, R8, 0x1, 0x181f ;  /* 0x00381f0008037f89 */ /* 0x004ea200000e0000 */
        /* <DEDUP_REMOVED lines=31> */
[----:B------:R1:W3:Y:S04]  /*d690*/  SHFL.IDX PT, R14, R9, 0x7, 0x181f ;  /* 0x00f81f00090e7f89 */ /* 0x0002e800000e0000 */
[----:B------:R-:W4:Y:S01]  /*d6a0*/  SHFL.IDX PT, R8, R8, 0x7, 0x181f ;  /* 0x00f81f0008087f89 */ /* 0x000f2200000e0000 */
[----:B--2---:R-:W-:-:S05]  /*d6b0*/  IMAD.X R3, RZ, RZ, R3, P1 ;  /* 0x000000ffff037224 */ /* 0x004fca00008e0603 */
[----:B------:R1:W-:Y:S04]  /*d6c0*/  LDGSTS.E.BYPASS.LTC128B.128 [R7+0x13400], desc[UR46][R2.64], !P3 ;  /* 0x1340000002077fae */ /* 0x0003e8000d901d6e */
[----:B---34-:R1:W-:Y:S02]  /*d6d0*/  LDGSTS.E.BYPASS.LTC128B.128 [R7+0x17400], desc[UR46][R2.64+0x80], !P2 ;  /* 0x1740008002077fae */ /* 0x0183e4000d101d6e */
.L_x_173:
[----:B-1----:R-:W-:Y:S02]  /*d6e0*/  IADD3 R2, P1, R32, R14, RZ ;  /* 0x0000000e20027210 */ /* 0x002fe40007f3e0ff */
[----:B------:R-:W-:-:S03]  /*d6f0*/  R2UR UR4, R4 ;  /* 0x00000000040472ca */ /* 0x000fc600000e0000 */
        /* <DEDUP_REMOVED lines=15> */
.L_x_64:
[----:B------:R1:W-:Y:S01]  /*d7f0*/  SYNCS.ARRIVE.TRANS64.A1T0 RZ, [R4+URZ+0x38870], RZ ;  /* 0x038870ff04ff79a7 */ /* 0x0003e2000810003f */
[----:B------:R-:W-:Y:S05]  /*d800*/  @!P2 BRA `(.L_x_65) ;  /* 0x000000000004a947 */ /* 0x000fea0003800000 */
[----:B------:R-:W-:Y:S01]  /*d810*/  BPT.TRAP 0x1 ;  /* 0x000000040000795c */ /* 0x000fe20000300000 */
.L_x_65:
[----:B------:R-:W2:Y:S02]  /*d820*/  SYNCS.PHASECHK.TRANS64.TRYWAIT P1, [R4+URZ+0x38840], R21 ;  /* 0x03884015040075a7 */ /* 0x000ea4000802017f */
[----:B--2---:R-:W-:Y:S05]  /*d830*/  @!P1 BRA `(.L_x_66) ;  /* 0x0000004800489947 */ /* 0x004fea0003800000 */
.L_x_174:
[----:B------:R-:W-:Y:S01]  /*d840*/  ULDC.64 UR4, c[0x0][0x300] ;  /* 0x0000c00000047ab9 */ /* 0x000fe20000000a00 */
[----:B------:R-:W-:Y:S01]  /*d850*/  R2UR UR6, R35 ;  /* 0x00000000230672ca */ /* 0x000fe200000e0000 */
[----:B------:R-:W-:Y:S01]  /*d860*/  IMAD R3, R18, UR4, RZ ;  /* 0x0000000412037c24 */ /* 0x000fe2000f8e02ff */
[----:B------:R-:W3:Y:S01]  /*d870*/  LDC R8, c[0x0][0x2f4] ;  /* 0x0000bd00ff087b82 */ /* 0x000ee20000000800 */
[----:B------:R-:W-:Y:S02]  /*d880*/  LOP3.LUT P2, RZ, R29, 0x1, RZ, 0xc0, !PT ;  /* 0x000000011dff7812 */ /* 0x000fe4000784c0ff */
        /* <DEDUP_REMOVED lines=14> */
[----:B---3--:R-:W-:-:S03]  /*d970*/  ISETP.GE.AND P3, PT, R32, R8, PT ;  /* 0x000000082000720c */ /* 0x008fc60003f66270 */
[----:B------:R-:W-:Y:S01]  /*d980*/  IMAD.U32 R5, RZ, RZ, UR7 ;  /* 0x00000007ff057e24 */ /* 0x000fe2000f8e00ff */
[----:B------:R-:W-:-:S04]  /*d990*/  IADD3 R7, P1, R2, UR6, RZ ;  /* 0x0000000602077c10 */ /* 0x000fc8000ff3e0ff */
[----:B------:R-:W-:Y:S01]  /*d9a0*/  IADD3.X R6, R5, UR4, R3, P1, !PT ;  /* 0x0000000405067c10 */ /* 0x000fe20008ffe403 */
[----:B------:R-:W-:-:S03]  /*d9b0*/  UMOV UR4, 0xffffffff ;  /* 0xffffffff00047882 */ /* 0x000fc60000000000 */
[----:B------:R-:W-:Y:S05]  /*d9c0*/  BRA.DIV UR4, `(.L_x_67) ;  /* 0x0000004604f87947 */ /* 0x000fea000b800000 */
[----:B------:R-:W3:Y:S01]  /*d9d0*/  SHFL.IDX PT, R14, R7, RZ, 0x181f ;  /* 0x00181fff070e7589 */ /* 0x000ee200000e0000 */
[----:B------:R-:W-:-:S03]  /*d9e0*/  IMAD R5, R0, 0x8000, R37 ;  /* 0x0000800000057824 */ /* 0x000fc600078e0225 */
[----:B------:R-:W4:Y:S01]  /*d9f0*/  SHFL.IDX PT, R3, R6, RZ, 0x181f ;  /* 0x00181fff06037589 */ /* 0x000f2200000e0000 */
[----:B------:R-:W-:-:S03]  /*da00*/  VIADD R5, R5, UR42 ;  /* 0x0000002a05057c36 */ /* 0x000fc60008000000 */
[----:B0-2---:R-:W0:Y:S04]  /*da10*/  SHFL.IDX PT, R21, R7, 0x1, 0x181f ;  /* 0x00381f0007157f89 */ /* 0x005e2800000e0000 */
[----:B------:R-:W2:Y:S04]  /*da20*/  SHFL.IDX PT, R8, R6, 0x1, 0x181f ;  /* 0x00381f0006087f89 */ /* 0x000ea800000e0000 */
[----:B------:R-:W-:Y:S04]  /*da30*/  SHFL.IDX PT, R9, R6, 0x2, 0x181f ;  /* 0x00581f0006097f89 */ /* 0x000fe800000e0000 */
[----:B------:R-:W-:Y:S01]  /*da40*/  SHFL.IDX PT, R11, R7, 0x3, 0x181f ;  /* 0x00781f00070b7f89 */ /* 0x000fe200000e0000 */
[----:B---3--:R-:W-:-:S03]  /*da50*/  IADD3 R2, P1, R32, R14, RZ ;  /* 0x0000000e20027210 */ /* 0x008fc60007f3e0ff */
[----:B------:R-:W3:Y:S02]  /*da60*/  SHFL.IDX PT, R14, R7, 0x2, 0x181f ;  /* 0x00581f00070e7f89 */ /* 0x000ee400000e0000 */
[----:B----4-:R-:W-:-:S05]  /*da70*/  IMAD.X R3, RZ, RZ, R3, P1 ;  /* 0x000000ffff037224 */ /* 0x010fca00008e0603 */
[----:B------:R-:W-:Y:S04]  /*da80*/  LDGSTS.E.BYPASS.LTC128B.128 [R5+0x28400], desc[UR46][R2.64], !P3 ;  /* 0x2840000002057fae */ /* 0x000fe8000d901d6e */
[----:B------:R0:W-:Y:S02]  /*da90*/  LDGSTS.E.BYPASS.LTC128B.128 [R5+0x2c400], desc[UR46][R2.64+0x80], !P2 ;  /* 0x2c40008002057fae */ /* 0x0001e4000d101d6e */
[----:B0-----:R-:W-:Y:S02]  /*daa0*/  IADD3 R2, P1, R32, R21, RZ ;  /* 0x0000001520027210 */ /* 0x001fe40007f3e0ff */
[----:B------:R-:W-:Y:S03]  /*dab0*/  SHFL.IDX PT, R21, R7, 0x4, 0x181f ;  /* 0x00981f0007157f89 */ /* 0x000fe600000e0000 */
[----:B--2---:R-:W-:-:S02]  /*dac0*/  IMAD.X R3, RZ, RZ, R8, P1 ;  /* 0x000000ffff037224 */ /* 0x004fc400008e0608 */
[----:B------:R-:W0:Y:S04]  /*dad0*/  SHFL.IDX PT, R8, R6, 0x3, 0x181f ;  /* 0x00781f0006087f89 */ /* 0x000e2800000e0000 */
[----:B------:R-:W-:Y:S04]  /*dae0*/  LDGSTS.E.BYPASS.LTC128B.128 [R5+0x28c00], desc[UR46][R2.64], !P3 ;  /* 0x28c0000002057fae */ /* 0x000fe8000d901d6e */
[----:B------:R3:W-:Y:S02]  /*daf0*/  LDGSTS.E.BYPASS.LTC128B.128 [R5+0x2cc00], desc[UR46][R2.64+0x80], !P2 ;  /* 0x2cc0008002057fae */ /* 0x0007e4000d101d6e */
[----:B---3--:R-:W-:-:S02]  /*db00*/  IADD3 R2, P1, R32, R14, RZ ;  /* 0x0000000e20027210 */ /* 0x008fc40007f3e0ff */
[----:B------:R-:W-:Y:S03]  /*db10*/  SHFL.IDX PT, R14, R7, 0x5, 0x181f ;  /* 0x00b81f00070e7f89 */ /* 0x000fe600000e0000 */
[----:B------:R-:W-:Y:S02]  /*db20*/  IMAD.X R3, RZ, RZ, R9, P1 ;  /* 0x000000ffff037224 */ /* 0x000fe400008e0609 */
[----:B------:R-:W-:Y:S04]  /*db30*/  SHFL.IDX PT, R9, R6, 0x5, 0x181f ;  /* 0x00b81f0006097f89 */ /* 0x000fe800000e0000 */
[----:B------:R-:W-:Y:S04]  /*db40*/  LDGSTS.E.BYPASS.LTC128B.128 [R5+0x29400], desc[UR46][R2.64], !P3 ;  /* 0x2940000002057fae */ /* 0x000fe8000d901d6e */
[----:B------:R2:W-:Y:S02]  /*db50*/  LDGSTS.E.BYPASS.LTC128B.128 [R5+0x2d400], desc[UR46][R2.64+0x80], !P2 ;  /* 0x2d40008002057fae */ /* 0x0005e4000d101d6e */
[----:B--2---:R-:W-:-:S02]  /*db60*/  IADD3 R2, P1, R32, R11, RZ ;  /* 0x0000000b20027210 */ /* 0x004fc40007f3e0ff */
[----:B------:R-:W-:Y:S03]  /*db70*/  SHFL.IDX PT, R11, R7, 0x6, 0x181f ;  /* 0x00d81f00070b7f89 */ /* 0x000fe600000e0000 */
[----:B0-----:R-:W-:Y:S02]  /*db80*/  IMAD.X R3, RZ, RZ, R8, P1 ;  /* 0x000000ffff037224 */ /* 0x001fe400008e0608 */
[----:B------:R-:W0:Y:S04]  /*db90*/  SHFL.IDX PT, R8, R6, 0x4, 0x181f ;  /* 0x00981f0006087f89 */ /* 0x000e2800000e0000 */
[----:B------:R-:W-:Y:S04]  /*dba0*/  LDGSTS.E.BYPASS.LTC128B.128 [R5+0x29c00], desc[UR46][R2.64], !P3 ;  /* 0x29c0000002057fae */ /* 0x000fe8000d901d6e */
[----:B------:R2:W-:Y:S02]  /*dbb0*/  LDGSTS.E.BYPASS.LTC128B.128 [R5+0x2dc00], desc[UR46][R2.64+0x80], !P2 ;  /* 0x2dc0008002057fae */ /* 0x0005e4000d101d6e */
[----:B--2---:R-:W-:-:S05]  /*dbc0*/  IADD3 R2, P1, R32, R21, RZ ;  /* 0x0000001520027210 */ /* 0x004fca0007f3e0ff */
[----:B0-----:R-:W-:Y:S02]  /*dbd0*/  IMAD.X R3, RZ, RZ, R8, P1 ;  /* 0x000000ffff037224 */ /* 0x001fe400008e0608 */
[----:B------:R-:W0:Y:S04]  /*dbe0*/  SHFL.IDX PT, R8, R6, 0x6, 0x181f ;  /* 0x00d81f0006087f89 */ /* 0x000e2800000e0000 */
[----:B------:R-:W-:Y:S04]  /*dbf0*/  LDGSTS.E.BYPASS.LTC128B.128 [R5+0x2a400], desc[UR46][R2.64], !P3 ;  /* 0x2a40000002057fae */ /* 0x000fe8000d901d6e */
[----:B------:R2:W-:Y:S04]  /*dc00*/  LDGSTS.E.BYPASS.LTC128B.128 [R5+0x2e400], desc[UR46][R2.64+0x80], !P2 ;  /* 0x2e40008002057fae */ /* 0x0005e8000d101d6e */
[----:B------:R-:W3:Y:S01]  /*dc10*/  SHFL.IDX PT, R6, R6, 0x7, 0x181f ;  /* 0x00f81f0006067f89 */ /* 0x000ee200000e0000 */
[----:B--2---:R-:W-:-:S03]  /*dc20*/  IADD3 R2, P1, R32, R14, RZ ;  /* 0x0000000e20027210 */ /* 0x004fc60007f3e0ff */
[----:B------:R2:W4:Y:S02]  /*dc30*/  SHFL.IDX PT, R14, R7, 0x7, 0x181f ;  /* 0x00f81f00070e7f89 */ /* 0x00052400000e0000 */
[----:B------:R-:W-:-:S05]  /*dc40*/  IMAD.X R3, RZ, RZ, R9, P1 ;  /* 0x000000ffff037224 */ /* 0x000fca00008e0609 */
[----:B------:R-:W-:Y:S04]  /*dc50*/  LDGSTS.E.BYPASS.LTC128B.128 [R5+0x2ac00], desc[UR46][R2.64], !P3 ;  /* 0x2ac0000002057fae */ /* 0x000fe8000d901d6e */
[----:B------:R5:W-:Y:S02]  /*dc60*/  LDGSTS.E.BYPASS.LTC128B.128 [R5+0x2ec00], desc[UR46][R2.64+0x80], !P2 ;  /* 0x2ec0008002057fae */ /* 0x000be4000d101d6e */
[----:B-----5:R-:W-:-:S05]  /*dc70*/  IADD3 R2, P1, R32, R11, RZ ;  /* 0x0000000b20027210 */ /* 0x020fca0007f3e0ff */
[----:B0-----:R-:W-:-:S05]  /*dc80*/  IMAD.X R3, RZ, RZ, R8, P1 ;  /* 0x000000ffff037224 */ /* 0x001fca00008e0608 */
[----:B------:R2:W-:Y:S04]  /*dc90*/  LDGSTS.E.BYPASS.LTC128B.128 [R5+0x2b400], desc[UR46][R2.64], !P3 ;  /* 0x2b40000002057fae */ /* 0x0005e8000d901d6e */
[----:B---34-:R2:W-:Y:S02]  /*dca0*/  LDGSTS.E.BYPASS.LTC128B.128 [R5+0x2f400], desc[UR46][R2.64+0x80], !P2 ;  /* 0x2f40008002057fae */ /* 0x0185e4000d101d6e */
.L_x_192:
[----:B--2---:R-:W-:Y:S02]  /*dcb0*/  IADD3 R2, P1, R32, R14, RZ ;  /* 0x0000000e20027210 */ /* 0x004fe40007f3e0ff */
        /* <DEDUP_REMOVED lines=14> */
[----:B0-----:R-:W-:Y:S05]  /*dda0*/  @!P2 BRA `(.L_x_68) ;  /* 0x000000000004a947 */ /* 0x001fea0003800000 */
[----:B------:R-:W-:Y:S01]  /*ddb0*/  BPT.TRAP 0x1 ;  /* 0x000000040000795c */ /* 0x000fe20000300000 */
.L_x_68:
[----:B------:R-:W-:Y:S01]  /*ddc0*/  IMAD.U32 R2, RZ, RZ, UR36 ;  /* 0x00000024ff027e24 */ /* 0x000fe2000f8e00ff */
[----:B------:R0:W-:Y:S04]  /*ddd0*/  SYNCS.ARRIVE.TRANS64.A1T0 RZ, [R4+URZ+0x38830], RZ ;  /* 0x038830ff04ff79a7 */ /* 0x0001e8000810003f */
[----:B------:R-:W-:-:S04]  /*dde0*/  LOP3.LUT R2, R2, 0x1, RZ, 0xfc, !PT ;  /* 0x0000000102027812 */ /* 0x000fc800078efcff */
[----:B------:R-:W-:-:S13]  /*ddf0*/  ISETP.NE.AND P1, PT, R2, 0x3, PT ;  /* 0x000000030200780c */ /* 0x000fda0003f25270 */
[----:B0-----:R-:W-:Y:S05]  /*de00*/  @!P1 BRA `(.L_x_69) ;  /* 0x0000000000049947 */ /* 0x001fea0003800000 */
[----:B------:R-:W-:Y:S01]  /*de10*/  BPT.TRAP 0x1 ;  /* 0x000000040000795c */ /* 0x000fe20000300000 */
.L_x_69:
[----:B------:R-:W-:Y:S02]  /*de20*/  LOP3.LUT R3, R19, 0x1, RZ, 0x3c, !PT ;  /* 0x0000000113037812 */ /* 0x000fe400078e3cff */
[----:B------:R-:W-:Y:S02]  /*de30*/  LEA R18, R10, UR42, 0x3 ;  /* 0x0000002a0a127c11 */ /* 0x000fe4000f8e18ff */
[----:B------:R-:W-:-:S04]  /*de40*/  SHF.L.U32 R3, R3, 0x1f, RZ ;  /* 0x0000001f03037819 */ /* 0x000fc800000006ff */
[----:B------:R-:W0:Y:S02]  /*de50*/  SYNCS.PHASECHK.TRANS64.TRYWAIT P2, [R18+URZ+0x38870], R3 ;  /* 0x03887003120075a7 */ /* 0x000e24000804017f */
[----:B0-----:R-:W-:Y:S05]  /*de60*/  @!P2 BRA `(.L_x_70) ;  /* 0x0000004c0014a947 */ /* 0x001fea0003800000 */
.L_x_193:
[----:B------:R-:W-:-:S06]  /*de70*/  ULOP3.LUT UR4, UR36, 0x2, URZ, 0xfc, !UPT ;  /* 0x0000000224047892 */ /* 0x000fcc000f8efc3f */
[----:B------:R-:W-:-:S05]  /*de80*/  IMAD.U32 R2, RZ, RZ, UR4 ;  /* 0x00000004ff027e24 */ /* 0x000fca000f8e00ff */
[----:B------:R-:W-:-:S13]  /*de90*/  ISETP.NE.AND P2, PT, R2, 0x3, PT ;  /* 0x000000030200780c */ /* 0x000fda0003f45270 */
[----:B------:R-:W-:Y:S05]  /*dea0*/  @!P2 BRA `(.L_x_71) ;  /* 0x000000000004a947 */ /* 0x000fea0003800000 */
[----:B------:R-:W-:Y:S01]  /*deb0*/  BPT.TRAP 0x1 ;  /* 0x000000040000795c */ /* 0x000fe20000300000 */
.L_x_71:
[----:B------:R-:W-:Y:S01]  /*dec0*/  SHF.L.U32 R5, R19, 0x1f, RZ ;  /* 0x0000001f13057819 */ /* 0x000fe200000006ff */
[----:B0-----:R-:W-:-:S03]  /*ded0*/  IMAD.SHL.U32 R3, R10, 0x8000, RZ ;  /* 0x000080000a037824 */ /* 0x001fc600078e00ff */
[----:B------:R-:W0:Y:S02]  /*dee0*/  SYNCS.PHASECHK.TRANS64.TRYWAIT P2, [R18+URZ+0x38860], R5 ;  /* 0x03886005120075a7 */ /* 0x000e24000804017f */
[----:B0-----:R-:W-:Y:S05]  /*def0*/  @!P2 BRA `(.L_x_72) ;  /* 0x0000004c0004a947 */ /* 0x001fea0003800000 */
.L_x_194:
[----:B------:R-:W2:Y:S01]  /*df00*/  LDL R2, [R1+0xc] ;  /* 0x00000c0001027983 */ /* 0x000ea20000100800 */
[----:B-1----:R-:W-:Y:S01]  /*df10*/  LOP3.LUT R4, R3, R16, RZ, 0xfc, !PT ;  /* 0x0000001003047212 */ /* 0x002fe200078efcff */
[----:B------:R-:W-:Y:S05]  /*df20*/  WARPSYNC.ALL ;  /* 0x0000000000007948 */ /* 0x000fea0003800000 */
[----:B0-----:R-:W0:Y:S01]  /*df30*/  LDSM.16.MT88.4 R4, [R4+UR42+0x10400] ;  /* 0x0104002a0404783b */ /* 0x001e220008004200 */
[----:B------:R-:W-:Y:S02]  /*df40*/  IADD3 R19, R30, R3, R31 ;  /* 0x000000031e137210 */ /* 0x000fe40007ffe01f */
[----:B0-----:R-:W-:-:S02]  /*df50*/  PRMT R12, R4, 0x6420, R5 ;  /* 0x00006420040c7816 */ /* 0x001fc40000000005 */
[----:B------:R-:W-:Y:S02]  /*df60*/  PRMT R13, R4, 0x7531, R5 ;  /* 0x00007531040d7816 */ /* 0x000fe40000000005 */
[C-C-:B------:R-:W-:Y:S02]  /*df70*/  PRMT R14, R6.reuse, 0x6420, R7.reuse ;  /* 0x00006420060e7816 */ /* 0x140fe40000000007 */
[----:B------:R-:W-:Y:S02]  /*df80*/  PRMT R15, R6, 0x7531, R7 ;  /* 0x00007531060f7816 */ /* 0x000fe40000000007 */
[----:B--2---:R-:W-:-:S05]  /*df90*/  IADD3 R2, R2, UR42, R3 ;  /* 0x0000002a02027c10 */ /* 0x004fca000fffe003 */
[----:B------:R-:W0:Y:S04]  /*dfa0*/  LDSM.16.MT88.4 R8, [R2+0x10400] ;  /* 0x010400000208783b */ /* 0x000e280000004200 */
[----:B------:R-:W-:Y:S01]  /*dfb0*/  STSM.16.M88.4 [R19], R12 ;  /* 0x0000000c13007844 */ /* 0x000fe20000000200 */
[C-C-:B0-----:R-:W-:Y:S02]  /*dfc0*/  PRMT R20, R8.reuse, 0x6420, R9.reuse ;  /* 0x0000642008147816 */ /* 0x141fe40000000009 */
[----:B------:R-:W-:Y:S02]  /*dfd0*/  PRMT R21, R8, 0x7531, R9 ;  /* 0x0000753108157816 */ /* 0x000fe40000000009 */
[C-C-:B------:R-:W-:Y:S02]  /*dfe0*/  PRMT R22, R10.reuse, 0x6420, R11.reuse ;  /* 0x000064200a167816 */ /* 0x140fe4000000000b */
[----:B------:R-:W-:-:S05]  /*dff0*/  PRMT R23, R10, 0x7531, R11 ;  /* 0x000075310a177816 */ /* 0x000fca000000000b */
[----:B------:R0:W-:Y:S01]  /*e000*/  STSM.16.M88.4 [R19+0x2000], R20 ;  /* 0x0020001413007844 */ /* 0x0001e20000000200 */
[----:B------:R-:W-:-:S03]  /*e010*/  VIADD R5, R3, 0x4000 ;  /* 0x0000400003057836 */ /* 0x000fc60000000000 */
[----:B------:R-:W1:Y:S04]  /*e020*/  LDSM.16.MT88.4 R8, [R2+0x14400] ;  /* 0x014400000208783b */ /* 0x000e680000004200 */
[----:B0-----:R-:W2:Y:S01]  /*e030*/  LDL R23, [R1+0x10] ;  /* 0x0000100001177983 */ /* 0x001ea20000100800 */
[----:B------:R-:W-:-:S06]  /*e040*/  LOP3.LUT R5, R5, R16, RZ, 0xfc, !PT ;  /* 0x0000001005057212 */ /* 0x000fcc00078efcff */
[----:B------:R-:W0:Y:S01]  /*e050*/  LDSM.16.MT88.4 R4, [R5+UR42+0x10400] ;  /* 0x0104002a0504783b */ /* 0x000e220008004200 */
[C-C-:B-1----:R-:W-:Y:S02]  /*e060*/  PRMT R24, R8.reuse, 0x6420, R9.reuse ;  /* 0x0000642008187816 */ /* 0x142fe40000000009 */
[----:B------:R-:W-:Y:S02]  /*e070*/  PRMT R25, R8, 0x7531, R9 ;  /* 0x0000753108197816 */ /* 0x000fe40000000009 */
[C-C-:B------:R-:W-:Y:S02]  /*e080*/  PRMT R26, R10.reuse, 0x6420, R11.reuse ;  /* 0x000064200a1a7816 */ /* 0x140fe4000000000b */
[----:B------:R-:W-:Y:S02]  /*e090*/  PRMT R27, R10, 0x7531, R11 ;  /* 0x000075310a1b7816 */ /* 0x000fe4000000000b */
[C-C-:B0-----:R-:W-:Y:S02]  /*e0a0*/  PRMT R12, R4.reuse, 0x6420, R5.reuse ;  /* 0x00006420040c7816 */ /* 0x141fe40000000005 */
[----:B------:R-:W-:Y:S01]  /*e0b0*/  PRMT R13, R4, 0x7531, R5 ;  /* 0x00007531040d7816 */ /* 0x000fe20000000005 */
[----:B------:R-:W-:Y:S01]  /*e0c0*/  VIADD R5, R3, 0x1000 ;  /* 0x0000100003057836 */ /* 0x000fe20000000000 */
[----:B------:R-:W-:-:S02]  /*e0d0*/  PRMT R14, R6, 0x6420, R7 ;  /* 0x00006420060e7816 */ /* 0x000fc40000000007 */
[----:B------:R-:W-:Y:S02]  /*e0e0*/  PRMT R15, R6, 0x7531, R7 ;  /* 0x00007531060f7816 */ /* 0x000fe40000000007 */
[----:B------:R-:W-:-:S03]  /*e0f0*/  LOP3.LUT R5, R5, R16, RZ, 0xfc, !PT ;  /* 0x0000001005057212 */ /* 0x000fc600078efcff */
[----:B------:R-:W-:Y:S04]  /*e100*/  STSM.16.M88.4 [R19+0x4000], R12 ;  /* 0x0040000c13007844 */ /* 0x000fe80000000200 */
[----:B------:R-:W-:Y:S04]  /*e110*/  STSM.16.M88.4 [R19+0x6000], R24 ;  /* 0x0060001813007844 */ /* 0x000fe80000000200 */
[----:B------:R-:W0:Y:S04]  /*e120*/  LDSM.16.MT88.4 R4, [R5+UR42+0x10400] ;  /* 0x0104002a0504783b */ /* 0x000e280008004200 */
[----:B------:R-:W1:Y:S01]  /*e130*/  LDSM.16.MT88.4 R8, [R2+0x11400] ;  /* 0x011400000208783b */ /* 0x000e620000004200 */
[----:B0-----:R-:W-:-:S02]  /*e140*/  PRMT R14, R6, 0x6420, R7 ;  /* 0x00006420060e7816 */ /* 0x001fc40000000007 */
[----:B------:R-:W-:Y:S02]  /*e150*/  PRMT R15, R6, 0x7531, R7 ;  /* 0x00007531060f7816 */ /* 0x000fe40000000007 */
[C-C-:B------:R-:W-:Y:S02]  /*e160*/  PRMT R12, R4.reuse, 0x6420, R5.reuse ;  /* 0x00006420040c7816 */ /* 0x140fe40000000005 */
[----:B------:R-:W-:Y:S02]  /*e170*/  PRMT R13, R4, 0x7531, R5 ;  /* 0x00007531040d7816 */ /* 0x000fe40000000005 */
[C-C-:B-1----:R-:W-:Y:S02]  /*e180*/  PRMT R20, R8.reuse, 0x6420, R9.reuse ;  /* 0x0000642008147816 */ /* 0x142fe40000000009 */
[----:B------:R-:W-:Y:S02]  /*e190*/  PRMT R21, R8, 0x7531, R9 ;  /* 0x0000753108157816 */ /* 0x000fe40000000009 */
[----:B------:R-:W-:-:S02]  /*e1a0*/  PRMT R22, R10, 0x6420, R11 ;  /* 0x000064200a167816 */ /* 0x000fc4000000000b */
[----:B--2---:R-:W-:Y:S02]  /*e1b0*/  IADD3 R7, R31, R3, R23 ;  /* 0x000000031f077210 */ /* 0x004fe40007ffe017 */
[----:B------:R-:W-:-:S03]  /*e1c0*/  PRMT R23, R10, 0x7531, R11 ;  /* 0x000075310a177816 */ /* 0x000fc6000000000b */
[----:B------:R-:W-:-:S05]  /*e1d0*/  IMAD.IADD R19, R30, 0x1, R7 ;  /* 0x000000011e137824 */ /* 0x000fca00078e0207 */
[----:B------:R-:W-:Y:S04]  /*e1e0*/  STSM.16.M88.4 [R19], R12 ;  /* 0x0000000c13007844 */ /* 0x000fe80000000200 */
        /* <DEDUP_REMOVED lines=35> */
[----:B------:R-:W-:Y:S01]  /*e420*/  LOP3.LUT R5, R5, R16, RZ, 0xfc, !PT ;  /* 0x0000001005057212 */ /* 0x000fe200078efcff */
[----:B------:R-:W-:-:S05]  /*e430*/  ULOP3.LUT UR4, UR36, 0x2, URZ, 0xfc, !UPT ;  /* 0x0000000224047892 */ /* 0x000fca000f8efc3f */
        /* <DEDUP_REMOVED lines=19> */
[----:B-1----:R-:W-:Y:S02]  /*e570*/  PRMT R4, R8, 0x6420, R9 ;  /* 0x0000642008047816 */ /* 0x002fe40000000009 */
[C-C-:B------:R-:W-:Y:S02]  /*e580*/  PRMT R6, R10.reuse, 0x6420, R11.reuse ;  /* 0x000064200a067816 */ /* 0x140fe4000000000b */
[----:B------:R-:W-:-:S02]  /*e590*/  PRMT R7, R10, 0x7531, R11 ;  /* 0x000075310a077816 */ /* 0x000fc4000000000b */
[----:B--2---:R-:W-:Y:S01]  /*e5a0*/  IADD3 R5, R31, R23, R3 ;  /* 0x000000171f057210 */ /* 0x004fe20007ffe003 */
[----:B------:R-:W-:Y:S02]  /*e5b0*/  VIADD R3, R3, 0x7000 ;  /* 0x0000700003037836 */ /* 0x000fe40000000000 */
[----:B------:R-:W-:Y:S02]  /*e5c0*/  IMAD.U32 R23, RZ, RZ, UR4 ;  /* 0x00000004ff177e24 */ /* 0x000fe4000f8e00ff */
[----:B------:R-:W-:Y:S01]  /*e5d0*/  IMAD.IADD R19, R30, 0x1, R5 ;  /* 0x000000011e137824 */ /* 0x000fe200078e0205 */
[----:B------:R-:W-:Y:S02]  /*e5e0*/  PRMT R5, R8, 0x7531, R9 ;  /* 0x0000753108057816 */ /* 0x000fe40000000009 */
[----:B------:R-:W-:Y:S02]  /*e5f0*/  LOP3.LUT R3, R3, R16, RZ, 0xfc, !PT ;  /* 0x0000001003037212 */ /* 0x000fe400078efcff */
[----:B------:R-:W-:Y:S01]  /*e600*/  STSM.16.M88.4 [R19], R12 ;  /* 0x0000000c13007844 */ /* 0x000fe20000000200 */
[----:B------:R-:W-:-:S03]  /*e610*/  ISETP.NE.AND P2, PT, R23, 0x3, PT ;  /* 0x000000031700780c */ /* 0x000fc60003f45270 */
[----:B------:R-:W-:Y:S04]  /*e620*/  STSM.16.M88.4 [R19+0x2000], R4 ;  /* 0x0020000413007844 */ /* 0x000fe80000000200 */
[----:B------:R-:W0:Y:S04]  /*e630*/  LDSM.16.MT88.4 R4, [R3+UR42+0x10400] ;  /* 0x0104002a0304783b */ /* 0x000e280008004200 */
[----:B------:R-:W1:Y:S01]  /*e640*/  LDSM.16.MT88.4 R8, [R2+0x17400] ;  /* 0x017400000208783b */ /* 0x000e620000004200 */
[C-C-:B0-----:R-:W-:Y:S02]  /*e650*/  PRMT R12, R4.reuse, 0x6420, R5.reuse ;  /* 0x00006420040c7816 */ /* 0x141fe40000000005 */
[----:B------:R-:W-:-:S02]  /*e660*/  PRMT R13, R4, 0x7531, R5 ;  /* 0x00007531040d7816 */ /* 0x000fc40000000005 */
[C-C-:B------:R-:W-:Y:S02]  /*e670*/  PRMT R14, R6.reuse, 0x6420, R7.reuse ;  /* 0x00006420060e7816 */ /* 0x140fe40000000007 */
[----:B------:R-:W-:Y:S02]  /*e680*/  PRMT R15, R6, 0x7531, R7 ;  /* 0x00007531060f7816 */ /* 0x000fe40000000007 */
[C-C-:B-1----:R-:W-:Y:S02]  /*e690*/  PRMT R4, R8.reuse, 0x6420, R9.reuse ;  /* 0x0000642008047816 */ /* 0x142fe40000000009 */
[----:B------:R-:W-:Y:S01]  /*e6a0*/  PRMT R5, R8, 0x7531, R9 ;  /* 0x0000753108057816 */ /* 0x000fe20000000009 */
[----:B------:R0:W-:Y:S01]  /*e6b0*/  STSM.16.M88.4 [R19+0x4000], R12 ;  /* 0x0040000c13007844 */ /* 0x0001e20000000200 */
[C-C-:B------:R-:W-:Y:S02]  /*e6c0*/  PRMT R6, R10.reuse, 0x6420, R11.reuse ;  /* 0x000064200a067816 */ /* 0x140fe4000000000b */
[----:B------:R-:W-:-:S05]  /*e6d0*/  PRMT R7, R10, 0x7531, R11 ;  /* 0x000075310a077816 */ /* 0x000fca000000000b */
[----:B------:R0:W-:Y:S01]  /*e6e0*/  STSM.16.M88.4 [R19+0x6000], R4 ;  /* 0x0060000413007844 */ /* 0x0001e20000000200 */
[----:B------:R-:W-:Y:S01]  /*e6f0*/  @!PT LDS RZ, [RZ] ;  /* 0x00000000fffff984 */ /* 0x000fe20000000800 */
[----:B------:R-:W-:Y:S01]  /*e700*/  @!PT LDS RZ, [RZ] ;  /* 0x00000000fffff984 */ /* 0x000fe20000000800 */
[----:B------:R-:W-:Y:S01]  /*e710*/  @!PT LDS RZ, [RZ] ;  /* 0x00000000fffff984 */ /* 0x000fe20000000800 */
[----:B------:R-:W-:Y:S01]  /*e720*/  @!PT LDS RZ, [RZ] ;  /* 0x00000000fffff984 */ /* 0x000fe20000000800 */
[----:B------:R1:W-:Y:S06]  /*e730*/  MEMBAR.ALL.CTA ;  /* 0x0000000000007992 */ /* 0x0003ec0000008000 */
[----:B-1----:R-:W1:Y:S01]  /*e740*/  FENCE.VIEW.ASYNC.S ;  /* 0x00000000000073c6 */ /* 0x002e620000000000 */
[----:B------:R-:W-:Y:S05]  /*e750*/  @!P2 BRA `(.L_x_73) ;  /* 0x000000000004a947 */ /* 0x000fea0003800000 */
[----:B------:R-:W-:Y:S01]  /*e760*/  BPT.TRAP 0x1 ;  /* 0x000000040000795c */ /* 0x000fe20000300000 */
.L_x_73:
[----:B-1----:R1:W-:Y:S01]  /*e770*/  SYNCS.ARRIVE.TRANS64.A1T0 RZ, [R18+URZ+0x38850], RZ ;  /* 0x038850ff12ff79a7 */ /* 0x0023e2000810003f */
[----:B------:R-:W-:Y:S06]  /*e780*/  BAR.SYNC.DEFER_BLOCKING 0x2, 0x80 ;  /* 0x0082000000007b1d */ /* 0x000fec0000010000 */
[----:B------:R-:W-:Y:S05]  /*e790*/  @!P1 BRA `(.L_x_74) ;  /* 0x0000000000049947 */ /* 0x000fea0003800000 */
[----:B------:R-:W-:Y:S01]  /*e7a0*/  BPT.TRAP 0x1 ;  /* 0x000000040000795c */ /* 0x000fe20000300000 */
.L_x_74:
[----:B------:R-:W2:Y:S01]  /*e7b0*/  S2R R2, SR_CgaCtaId ;  /* 0x0000000000027919 */ /* 0x000ea20000008800 */
[----:B-1----:R-:W-:Y:S02]  /*e7c0*/  VIADD R18, R18, 0x38880 ;  /* 0x0003888012127836 */ /* 0x002fe40000000000 */
[----:B------:R-:W-:Y:S02]  /*e7d0*/  VIADD R28, R28, 0xffffff80 ;  /* 0xffffff801c1c7836 */ /* 0x000fe40000000000 */
[----:B0-----:R-:W-:Y:S02]  /*e7e0*/  IMAD.MOV.U32 R19, RZ, RZ, R33 ;  /* 0x000000ffff137224 */ /* 0x001fe400078e0021 */
[----:B------:R-:W-:Y:S01]  /*e7f0*/  IMAD.MOV.U32 R10, RZ, RZ, R0 ;  /* 0x000000ffff0a7224 */ /* 0x000fe200078e0000 */
[----:B--2---:R-:W-:-:S04]  /*e800*/  PRMT R18, R2, 0x654, R18 ;  /* 0x0000065402127816 */ /* 0x004fc80000000012 */
[----:B------:R0:W-:Y:S01]  /*e810*/  SYNCS.ARRIVE.TRANS64.RED.A1T0 RZ, [R18+URZ], RZ ;  /* 0x000000ff12ff79a7 */ /* 0x0001e2000810043f */
[----:B------:R-:W-:Y:S05]  /*e820*/  @P0 BRA `(.L_x_75) ;  /* 0xffffffe400f40947 */ /* 0x000fea000383ffff */
[----:B------:R-:W-:Y:S05]  /*e830*/  BRA `(.L_x_76) ;  /* 0x0000000000047947 */ /* 0x000fea0003800000 */
.L_x_60:
[----:B--2---:R-:W-:-:S07]  /*e840*/  IMAD.MOV.U32 R0, RZ, RZ, RZ ;  /* 0x000000ffff007224 */ /* 0x004fce00078e00ff */
.L_x_76:
[----:B------:R-:W-:-:S06]  /*e850*/  ULOP3.LUT UR4, UR36, 0x1, URZ, 0xfc, !UPT ;  /* 0x0000000124047892 */ /* 0x000fcc000f8efc3f */
[----:B------:R-:W-:-:S05]  /*e860*/  IMAD.U32 R2, RZ, RZ, UR4 ;  /* 0x00000004ff027e24 */ /* 0x000fca000f8e00ff */
[----:B------:R-:W-:-:S13]  /*e870*/  ISETP.NE.AND P1, PT, R2, 0x3, PT ;  /* 0x000000030200780c */ /* 0x000fda0003f25270 */
[----:B------:R-:W-:Y:S05]  /*e880*/  @!P1 BRA `(.L_x_77) ;  /* 0x0000000000049947 */ /* 0x000fea0003800000 */
[----:B------:R-:W-:Y:S01]  /*e890*/  BPT.TRAP 0x1 ;  /* 0x000000040000795c */ /* 0x000fe20000300000 */
.L_x_77:
[----:B------:R-:W-:Y:S01]  /*e8a0*/  LOP3.LUT R3, R33, 0x1, RZ, 0x3c, !PT ;  /* 0x0000000121037812 */ /* 0x000fe200078e3cff */
[----:B------:R-:W-:Y:S01]  /*e8b0*/  BSSY B0, `(.L_x_78) ;  /* 0x0000005000007945 */ /* 0x000fe20003800000 */
[----:B0-----:R-:W-:Y:S02]  /*e8c0*/  LEA R18, R0, UR42, 0x3 ;  /* 0x0000002a00127c11 */ /* 0x001fe4000f8e18ff */
[----:B------:R-:W-:-:S04]  /*e8d0*/  SHF.L.U32 R3, R3, 0x1f, RZ ;  /* 0x0000001f03037819 */ /* 0x000fc800000006ff */
[----:B------:R-:W0:Y:S02]  /*e8e0*/  SYNCS.PHASECHK.TRANS64.TRYWAIT P0, [R18+URZ+0x38870], R3 ;  /* 0x03887003120075a7 */ /* 0x000e24000800017f */
[----:B0-----:R-:W-:Y:S05]  /*e8f0*/  @!P0 BRA `(.L_x_79) ;  /* 0x0000004000988947 */ /* 0x001fea0003800000 */
.L_x_195:
[----:B------:R-:W-:Y:S05]  /*e900*/  BSYNC B0 ;  /* 0x0000000000007941 */ /* 0x000fea0003800000 */
.L_x_78:
[----:B------:R-:W-:-:S06]  /*e910*/  ULOP3.LUT UR4, UR36, 0x2, URZ, 0xfc, !UPT ;  /* 0x0000000224047892 */ /* 0x000fcc000f8efc3f */
[----:B------:R-:W-:-:S05]  /*e920*/  IMAD.U32 R2, RZ, RZ, UR4 ;  /* 0x00000004ff027e24 */ /* 0x000fca000f8e00ff */
[----:B------:R-:W-:-:S13]  /*e930*/  ISETP.NE.AND P0, PT, R2, 0x3, PT ;  /* 0x000000030200780c */ /* 0x000fda0003f05270 */
[----:B------:R-:W-:Y:S05]  /*e940*/  @!P0 BRA `(.L_x_80) ;  /* 0x0000000000048947 */ /* 0x000fea0003800000 */
[----:B------:R-:W-:Y:S01]  /*e950*/  BPT.TRAP 0x1 ;  /* 0x000000040000795c */ /* 0x000fe20000300000 */
.L_x_80:
[----:B0-----:R-:W-:Y:S01]  /*e960*/  SHF.L.U32 R3, R33, 0x1f, RZ ;  /* 0x0000001f21037819 */ /* 0x001fe200000006ff */
[----:B------:R-:W-:-:S03]  /*e970*/  IMAD.SHL.U32 R2, R0, 0x8000, RZ ;  /* 0x0000800000027824 */ /* 0x000fc600078e00ff */
[----:B------:R-:W0:Y:S02]  /*e980*/  SYNCS.PHASECHK.TRANS64.TRYWAIT P0, [R18+URZ+0x38860], R3 ;  /* 0x03886003120075a7 */ /* 0x000e24000800017f */
[----:B------:R-:W-:Y:S01]  /*e990*/  LOP3.LUT R5, R2, R16, RZ, 0xfc, !PT ;  /* 0x0000001002057212 */ /* 0x000fe200078efcff */
[----:B0-----:R-:W-:Y:S06]  /*e9a0*/  @!P0 BRA `(.L_x_81) ;  /* 0x0000004000808947 */ /* 0x001fec0003800000 */
.L_x_196:
[----:B------:R-:W2:Y:S04]  /*e9b0*/  LDL.LU R23, [R1+0x10] ;  /* 0x0000100001177983 */ /* 0x000ea80000300800 */
[----:B-1----:R-:W0:Y:S01]  /*e9c0*/  LDL.LU R22, [R1+0x4] ;  /* 0x0000040001167983 */ /* 0x002e220000300800 */
[----:B------:R-:W-:Y:S05]  /*e9d0*/  WARPSYNC.ALL ;  /* 0x0000000000007948 */ /* 0x000fea0003800000 */
[----:B----4-:R-:W1:Y:S01]  /*e9e0*/  LDSM.16.MT88.4 R4, [R5+UR42+0x10400] ;  /* 0x0104002a0504783b */ /* 0x010e620008004200 */
[----:B------:R-:W-:Y:S01]  /*e9f0*/  VIADD R19, R2, 0x4000 ;  /* 0x0000400002137836 */ /* 0x000fe20000000000 */
[----:B------:R-:W-:Y:S01]  /*ea00*/  IADD3 R17, R30, R2, R31 ;  /* 0x000000021e117210 */ /* 0x000fe20007ffe01f */
[----:B------:R-:W-:Y:S01]  /*ea10*/  VIADD R21, R2, 0x1000 ;  /* 0x0000100002157836 */ /* 0x000fe20000000000 */
[----:B------:R-:W-:-:S02]  /*ea20*/  ULOP3.LUT UR4, UR36, 0x2, URZ, 0xfc, !UPT ;  /* 0x0000000224047892 */ /* 0x000fc4000f8efc3f */
[-C--:B------:R-:W-:Y:S02]  /*ea30*/  LOP3.LUT R19, R19, R16.reuse, RZ, 0xfc, !PT ;  /* 0x0000001013137212 */ /* 0x080fe400078efcff */
[----:B------:R-:W-:Y:S02]  /*ea40*/  LOP3.LUT R21, R21, R16, RZ, 0xfc, !PT ;  /* 0x0000001015157212 */ /* 0x000fe400078efcff */
[C-C-:B-1----:R-:W-:Y:S02]  /*ea50*/  PRMT R12, R4.reuse, 0x6420, R5.reuse ;  /* 0x00006420040c7816 */ /* 0x142fe40000000005 */
[----:B------:R-:W-:Y:S02]  /*ea60*/  PRMT R13, R4, 0x7531, R5 ;  /* 0x00007531040d7816 */ /* 0x000fe40000000005 */
[C-C-:B---3--:R-:W-:Y:S02]  /*ea70*/  PRMT R14, R6.reuse, 0x6420, R7.reuse ;  /* 0x00006420060e7816 */ /* 0x148fe40000000007 */
[----:B------:R-:W-:-:S02]  /*ea80*/  PRMT R15, R6, 0x7531, R7 ;  /* 0x00007531060f7816 */ /* 0x000fc40000000007 */
[----:B0-----:R-:W-:-:S05]  /*ea90*/  IADD3 R3, R2, R16, R22 ;  /* 0x0000001002037210 */ /* 0x001fca0007ffe016 */
[----:B------:R-:W0:Y:S04]  /*eaa0*/  LDSM.16.MT88.4 R8, [R3+UR42+0x10400] ;  /* 0x0104002a0308783b */ /* 0x000e280008004200 */
[----:B------:R-:W-:Y:S01]  /*eab0*/  STSM.16.M88.4 [R17], R12 ;  /* 0x0000000c11007844 */ /* 0x000fe20000000200 */
[C-C-:B0-----:R-:W-:Y:S02]  /*eac0*/  PRMT R4, R8.reuse, 0x6420, R9.reuse ;  /* 0x0000642008047816 */ /* 0x141fe40000000009 */
[----:B------:R-:W-:Y:S02]  /*ead0*/  PRMT R5, R8, 0x7531, R9 ;  /* 0x0000753108057816 */ /* 0x000fe40000000009 */
[C-C-:B------:R-:W-:Y:S02]  /*eae0*/  PRMT R6, R10.reuse, 0x6420, R11.reuse ;  /* 0x000064200a067816 */ /* 0x140fe4000000000b */
[----:B------:R-:W-:-:S05]  /*eaf0*/  PRMT R7, R10, 0x7531, R11 ;  /* 0x000075310a077816 */ /* 0x000fca000000000b */
[----:B------:R-:W-:Y:S04]  /*eb00*/  STSM.16.M88.4 [R17+0x2000], R4 ;  /* 0x0020000411007844 */ /* 0x000fe80000000200 */
[----:B------:R2:W0:Y:S04]  /*eb10*/  LDSM.16.MT88.4 R4, [R19+UR42+0x10400] ;  /* 0x0104002a1304783b */ /* 0x0004280008004200 */
[----:B------:R-:W1:Y:S01]  /*eb20*/  LDSM.16.MT88.4 R8, [R3+UR42+0x14400] ;  /* 0x0144002a0308783b */ /* 0x000e620008004200 */
[----:B--2---:R-:W-:Y:S02]  /*eb30*/  IADD3 R19, R31, R2, R23 ;  /* 0x000000021f137210 */ /* 0x004fe40007ffe017 */
[----:B0-----:R-:W-:-:S02]  /*eb40*/  PRMT R12, R4, 0x6420, R5 ;  /* 0x00006420040c7816 */ /* 0x001fc40000000005 */
[----:B------:R-:W-:Y:S02]  /*eb50*/  PRMT R13, R4, 0x7531, R5 ;  /* 0x00007531040d7816 */ /* 0x000fe40000000005 */
[C-C-:B------:R-:W-:Y:S02]  /*eb60*/  PRMT R14, R6.reuse, 0x6420, R7.reuse ;  /* 0x00006420060e7816 */ /* 0x140fe40000000007 */
[----:B------:R-:W-:Y:S02]  /*eb70*/  PRMT R15, R6, 0x7531, R7 ;  /* 0x00007531060f7816 */ /* 0x000fe40000000007 */
[C-C-:B-1----:R-:W-:Y:S02]  /*eb80*/  PRMT R4, R8.reuse, 0x6420, R9.reuse ;  /* 0x0000642008047816 */ /* 0x142fe40000000009 */
[----:B------:R-:W-:Y:S01]  /*eb90*/  PRMT R5, R8, 0x7531, R9 ;  /* 0x0000753108057816 */ /* 0x000fe20000000009 */
[----:B------:R-:W-:Y:S01]  /*eba0*/  STSM.16.M88.4 [R17+0x4000], R12 ;  /* 0x0040000c11007844 */ /* 0x000fe20000000200 */
[----:B------:R-:W-:-:S02]  /*ebb0*/  PRMT R6, R10, 0x6420, R11 ;  /* 0x000064200a067816 */ /* 0x000fc4000000000b */
[----:B------:R-:W-:-:S05]  /*ebc0*/  PRMT R7, R10, 0x7531, R11 ;  /* 0x000075310a077816 */ /* 0x000fca000000000b */
[----:B------:R-:W-:Y:S04]  /*ebd0*/  STSM.16.M88.4 [R17+0x6000], R4 ;  /* 0x0060000411007844 */ /* 0x000fe80000000200 */
[----:B------:R0:W1:Y:S04]  /*ebe0*/  LDSM.16.MT88.4 R4, [R21+UR42+0x10400] ;  /* 0x0104002a1504783b */ /* 0x0000680008004200 */
[----:B------:R-:W2:Y:S01]  /*ebf0*/  LDSM.16.MT88.4 R8, [R3+UR42+0x11400] ;  /* 0x0114002a0308783b */ /* 0x000ea20008004200 */
[----:B0-----:R-:W-:Y:S02]  /*ec00*/  VIADD R21, R2, 0x3000 ;  /* 0x0000300002157836 */ /* 0x001fe40000000000 */
[----:B------:R-:W-:-:S03]  /*ec10*/  IMAD.IADD R17, R30, 0x1, R19 ;  /* 0x000000011e117824 */ /* 0x000fc600078e0213 */
[----:B------:R-:W-:Y:S01]  /*ec20*/  LOP3.LUT R21, R21, R16, RZ, 0xfc, !PT ;  /* 0x0000001015157212 */ /* 0x000fe200078efcff */
[----:B------:R-:W-:-:S05]  /*ec30*/  VIADD R19, R2, 0x5000 ;  /* 0x0000500002137836 */ /* 0x000fca0000000000 */
[----:B------:R-:W-:Y:S01]  /*ec40*/  LOP3.LUT R20, R19, R16, RZ, 0xfc, !PT ;  /* 0x0000001013147212 */ /* 0x000fe200078efcff */
[----:B------:R-:W-:Y:S01]  /*ec50*/  VIADD R19, R2, 0x2000 ;  /* 0x0000200002137836 */ /* 0x000fe20000000000 */
[C-C-:B-1----:R-:W-:Y:S02]  /*ec60*/  PRMT R12, R4.reuse, 0x6420, R5.reuse ;  /* 0x00006420040c7816 */ /* 0x142fe40000000005 */
[----:B------:R-:W-:Y:S02]  /*ec70*/  PRMT R13, R4, 0x7531, R5 ;  /* 0x00007531040d7816 */ /* 0x000fe40000000005 */
[C-C-:B------:R-:W-:Y:S02]  /*ec80*/  PRMT R14, R6.reuse, 0x6420, R7.reuse ;  /* 0x00006420060e7816 */ /* 0x140fe40000000007 */
[----:B------:R-:W-:Y:S02]  /*ec90*/  PRMT R15, R6, 0x7531, R7 ;  /* 0x00007531060f7816 */ /* 0x000fe40000000007 */
[----:B--2---:R-:W-:-:S02]  /*eca0*/  PRMT R4, R8, 0x6420, R9 ;  /* 0x0000642008047816 */ /* 0x004fc40000000009 */
[----:B------:R-:W-:Y:S01]  /*ecb0*/  PRMT R5, R8, 0x7531, R9 ;  /* 0x0000753108057816 */ /* 0x000fe20000000009 */
[----:B------:R-:W-:Y:S01]  /*ecc0*/  STSM.16.M88.4 [R17], R12 ;  /* 0x0000000c11007844 */ /* 0x000fe20000000200 */
[C-C-:B------:R-:W-:Y:S02]  /*ecd0*/  PRMT R6, R10.reuse, 0x6420, R11.reuse ;  /* 0x000064200a067816 */ /* 0x140fe4000000000b */
[----:B------:R-:W-:-:S05]  /*ece0*/  PRMT R7, R10, 0x7531, R11 ;  /* 0x000075310a077816 */ /* 0x000fca000000000b */
[----:B------:R-:W-:Y:S04]  /*ecf0*/  STSM.16.M88.4 [R17+0x2000], R4 ;  /* 0x0020000411007844 */ /* 0x000fe80000000200 */
[----:B------:R0:W1:Y:S04]  /*ed00*/  LDSM.16.MT88.4 R4, [R20+UR42+0x10400] ;  /* 0x0104002a1404783b */ /* 0x0000680008004200 */
[----:B------:R-:W2:Y:S01]  /*ed10*/  LDSM.16.MT88.4 R8, [R3+UR42+0x15400] ;  /* 0x0154002a0308783b */ /* 0x000ea20008004200 */
[----:B0-----:R-:W-:Y:S02]  /*ed20*/  LOP3.LUT R20, R19, R16, RZ, 0xfc, !PT ;  /* 0x0000001013147212 */ /* 0x001fe400078efcff */
[----:B------:R-:W-:-:S02]  /*ed30*/  IADD3 R19, R31, R2, R22 ;  /* 0x000000021f137210 */ /* 0x000fc40007ffe016 */
[C-C-:B-1----:R-:W-:Y:S02]  /*ed40*/  PRMT R12, R4.reuse, 0x6420, R5.reuse ;  /* 0x00006420040c7816 */ /* 0x142fe40000000005 */
[----:B------:R-:W-:Y:S02]  /*ed50*/  PRMT R13, R4, 0x7531, R5 ;  /* 0x00007531040d7816 */ /* 0x000fe40000000005 */
[C-C-:B------:R-:W-:Y:S02]  /*ed60*/  PRMT R14, R6.reuse, 0x6420, R7.reuse ;  /* 0x00006420060e7816 */ /* 0x140fe40000000007 */
[----:B------:R-:W-:Y:S02]  /*ed70*/  PRMT R15, R6, 0x7531, R7 ;  /* 0x00007531060f7816 */ /* 0x000fe40000000007 */
[C-C-:B--2---:R-:W-:Y:S02]  /*ed80*/  PRMT R4, R8.reuse, 0x6420, R9.reuse ;  /* 0x0000642008047816 */ /* 0x144fe40000000009 */
[----:B------:R-:W-:Y:S01]  /*ed90*/  PRMT R5, R8, 0x7531, R9 ;  /* 0x0000753108057816 */ /* 0x000fe20000000009 */
[----:B------:R-:W-:Y:S01]  /*eda0*/  STSM.16.M88.4 [R17+0x4000], R12 ;  /* 0x0040000c11007844 */ /* 0x000fe20000000200 */
[----:B------:R-:W-:-:S02]  /*edb0*/  PRMT R6, R10, 0x6420, R11 ;  /* 0x000064200a067816 */ /* 0x000fc4000000000b */
[----:B------:R-:W-:-:S05]  /*edc0*/  PRMT R7, R10, 0x7531, R11 ;  /* 0x000075310a077816 */ /* 0x000fca000000000b */
[----:B------:R0:W-:Y:S04]  /*edd0*/  STSM.16.M88.4 [R17+0x6000], R4 ;  /* 0x0060000411007844 */ /* 0x0001e80000000200 */
[----:B------:R-:W1:Y:S04]  /*ede0*/  LDSM.16.MT88.4 R4, [R20+UR42+0x10400] ;  /* 0x0104002a1404783b */ /* 0x000e680008004200 */
[----:B------:R-:W2:Y:S01]  /*edf0*/  LDSM.16.MT88.4 R8, [R3+UR42+0x12400] ;  /* 0x0124002a0308783b */ /* 0x000ea20008004200 */
[----:B0-----:R-:W-:Y:S02]  /*ee00*/  IMAD.IADD R17, R30, 0x1, R19 ;  /* 0x000000011e117824 */ /* 0x001fe400078e0213 */
[----:B------:R-:W-:-:S05]  /*ee10*/  VIADD R19, R2, 0x6000 ;  /* 0x0000600002137836 */ /* 0x000fca0000000000 */
[----:B------:R-:W-:Y:S02]  /*ee20*/  LOP3.LUT R19, R19, R16, RZ, 0xfc, !PT ;  /* 0x0000001013137212 */ /* 0x000fe400078efcff */
        /* <DEDUP_REMOVED lines=12> */
[----:B0-----:R-:W-:Y:S01]  /*eef0*/  IADD3 R19, R2, R22, R23 ;  /* 0x0000001602137210 */ /* 0x001fe20007ffe017 */
[----:B------:R-:W-:-:S03]  /*ef00*/  IMAD.U32 R22, RZ, RZ, UR4 ;  /* 0x00000004ff167e24 */ /* 0x000fc6000f8e00ff */
[----:B------:R-:W-:Y:S01]  /*ef10*/  IADD3 R30, R30, R19, R31 ;  /* 0x000000131e1e7210 */ /* 0x000fe20007ffe01f */
[----:B------:R-:W-:Y:S01]  /*ef20*/  VIADD R19, R2, 0x7000 ;  /* 0x0000700002137836 */ /* 0x000fe20000000000 */
[----:B------:R-:W-:-:S04]  /*ef30*/  ISETP.NE.AND P0, PT, R22, 0x3, PT ;  /* 0x000000031600780c */ /* 0x000fc80003f05270 */
[----:B------:R-:W-:Y:S02]  /*ef40*/  LOP3.LUT R19, R19, R16, RZ, 0xfc, !PT ;  /* 0x0000001013137212 */ /* 0x000fe400078efcff */
[C-C-:B-1----:R-:W-:Y:S02]  /*ef50*/  PRMT R12, R4.reuse, 0x6420, R5.reuse ;  /* 0x00006420040c7816 */ /* 0x142fe40000000005 */
[----:B------:R-:W-:Y:S02]  /*ef60*/  PRMT R13, R4, 0x7531, R5 ;  /* 0x00007531040d7816 */ /* 0x000fe40000000005 */
[C-C-:B------:R-:W-:Y:S02]  /*ef70*/  PRMT R14, R6.reuse, 0x6420, R7.reuse ;  /* 0x00006420060e7816 */ /* 0x140fe40000000007 */
[----:B------:R-:W-:Y:S02]  /*ef80*/  PRMT R15, R6, 0x7531, R7 ;  /* 0x00007531060f7816 */ /* 0x000fe40000000007 */
[----:B--2---:R-:W-:-:S02]  /*ef90*/  PRMT R4, R8, 0x6420, R9 ;  /* 0x0000642008047816 */ /* 0x004fc40000000009 */
[----:B------:R-:W-:Y:S01]  /*efa0*/  PRMT R5, R8, 0x7531, R9 ;  /* 0x0000753108057816 */ /* 0x000fe20000000009 */
[----:B------:R-:W-:Y:S01]  /*efb0*/  STSM.16.M88.4 [R17+0x4000], R12 ;  /* 0x0040000c11007844 */ /* 0x000fe20000000200 */
[C-C-:B------:R-:W-:Y:S02]  /*efc0*/  PRMT R6, R10.reuse, 0x6420, R11.reuse ;  /* 0x000064200a067816 */ /* 0x140fe4000000000b */
[----:B------:R-:W-:-:S05]  /*efd0*/  PRMT R7, R10, 0x7531, R11 ;  /* 0x000075310a077816 */ /* 0x000fca000000000b */
[----:B------:R-:W-:Y:S04]  /*efe0*/  STSM.16.M88.4 [R17+0x6000], R4 ;  /* 0x0060000411007844 */ /* 0x000fe80000000200 */
[----:B------:R-:W0:Y:S04]  /*eff0*/  LDSM.16.MT88.4 R4, [R21+UR42+0x10400] ;  /* 0x0104002a1504783b */ /* 0x000e280008004200 */
[----:B------:R-:W1:Y:S01]  /*f000*/  LDSM.16.MT88.4 R8, [R3+UR42+0x13400] ;  /* 0x0134002a0308783b */ /* 0x000e620008004200 */
[C-C-:B0-----:R-:W-:Y:S02]  /*f010*/  PRMT R12, R4.reuse, 0x6420, R5.reuse ;  /* 0x00006420040c7816 */ /* 0x141fe40000000005 */
[----:B------:R-:W-:-:S02]  /*f020*/  PRMT R13, R4, 0x7531, R5 ;  /* 0x00007531040d7816 */ /* 0x000fc40000000005 */
[C-C-:B------:R-:W-:Y:S02]  /*f030*/  PRMT R14, R6.reuse, 0x6420, R7.reuse ;  /* 0x00006420060e7816 */ /* 0x140fe40000000007 */
[----:B------:R-:W-:Y:S02]  /*f040*/  PRMT R15, R6, 0x7531, R7 ;  /* 0x00007531060f7816 */ /* 0x000fe40000000007 */
[C-C-:B-1----:R-:W-:Y:S02]  /*f050*/  PRMT R4, R8.reuse, 0x6420, R9.reuse ;  /* 0x0000642008047816 */ /* 0x142fe40000000009 */
[----:B------:R-:W-:Y:S01]  /*f060*/  PRMT R5, R8, 0x7531, R9 ;  /* 0x0000753108057816 */ /* 0x000fe20000000009 */
[----:B------:R-:W-:Y:S01]  /*f070*/  STSM.16.M88.4 [R30], R12 ;  /* 0x0000000c1e007844 */ /* 0x000fe20000000200 */
        /* <DEDUP_REMOVED lines=23> */
.L_x_82:
[----:B-1----:R1:W-:Y:S01]  /*f1f0*/  SYNCS.ARRIVE.TRANS64.A1T0 RZ, [R18+URZ+0x38850], RZ ;  /* 0x038850ff12ff79a7 */ /* 0x0023e2000810003f */
[----:B------:R-:W-:Y:S06]  /*f200*/  BAR.SYNC.DEFER_BLOCKING 0x2, 0x80 ;  /* 0x0082000000007b1d */ /* 0x000fec0000010000 */
[----:B------:R-:W-:Y:S05]  /*f210*/  @!P1 BRA `(.L_x_83) ;  /* 0x0000000000049947 */ /* 0x000fea0003800000 */
[----:B------:R-:W-:Y:S01]  /*f220*/  BPT.TRAP 0x1 ;  /* 0x000000040000795c */ /* 0x000fe20000300000 */
.L_x_83:
[----:B------:R-:W2:Y:S01]  /*f230*/  S2R R2, SR_CgaCtaId ;  /* 0x0000000000027919 */ /* 0x000ea20000008800 */
[----:B-1----:R-:W-:Y:S02]  /*f240*/  VIADD R18, R18, 0x38880 ;  /* 0x0003888012127836 */ /* 0x002fe40000000000 */
[----:B------:R-:W-:-:S05]  /*f250*/  VIADD R0, R0, 0x1 ;  /* 0x0000000100007836 */ /* 0x000fca0000000000 */
[----:B------:R-:W-:-:S04]  /*f260*/  ISETP.NE.AND P0, PT, R0, 0x2, PT ;  /* 0x000000020000780c */ /* 0x000fc80003f05270 */
[----:B0-----:R-:W-:Y:S02]  /*f270*/  SEL R4, RZ, 0x1, P0 ;  /* 0x00000001ff047807 */ /* 0x001fe40000000000 */
[----:B------:R-:W-:Y:S02]  /*f280*/  SEL R0, R0, RZ, P0 ;  /* 0x000000ff00007207 */ /* 0x000fe40000000000 */
[----:B------:R-:W-:Y:S02]  /*f290*/  LOP3.LUT R33, R33, R4, RZ, 0x3c, !PT ;  /* 0x0000000421217212 */ /* 0x000fe400078e3cff */
[----:B--2---:R-:W-:Y:S01]  /*f2a0*/  PRMT R18, R2, 0x654, R18 ;  /* 0x0000065402127816 */ /* 0x004fe20000000012 */
[----:B------:R-:W-:-:S03]  /*f2b0*/  IMAD.MOV.U32 R2, RZ, RZ, RZ ;  /* 0x000000ffff027224 */ /* 0x000fc600078e00ff */
[----:B------:R0:W-:Y:S04]  /*f2c0*/  SYNCS.ARRIVE.TRANS64.RED.A1T0 RZ, [R18+URZ], RZ ;  /* 0x000000ff12ff79a7 */ /* 0x0001e8000810043f */
.L_x_40:
[----:B------:R-:W1:Y:S01]  /*f2d0*/  S2R R4, SR_CgaCtaId ;  /* 0x0000000000047919 */ /* 0x000e620000008800 */
[----:B------:R-:W-:Y:S02]  /*f2e0*/  MOV R3, 0x400 ;  /* 0x0000040000037802 */ /* 0x000fe40000000f00 */
[----:B------:R-:W-:Y:S02]  /*f2f0*/  SHF.L.U32 R2, R2, 0x1f, RZ ;  /* 0x0000001f02027819 */ /* 0x000fe400000006ff */
[----:B-1----:R-:W-:-:S04]  /*f300*/  LEA R5, R4, R3, 0x18 ;  /* 0x0000000304057211 */ /* 0x002fc800078ec0ff */
[----:B------:R-:W1:Y:S02]  /*f310*/  SYNCS.PHASECHK.TRANS64.TRYWAIT P0, [R5+URZ+0x38820], R2 ;  /* 0x03882002050075a7 */ /* 0x000e64000800017f */
[----:B-1----:R-:W-:Y:S05]  /*f320*/  @!P0 BRA `(.L_x_84) ;  /* 0x0000003800348947 */ /* 0x002fea0003800000 */
.L_x_197:
[----:B------:R-:W2:Y:S02]  /*f330*/  S2R R3, SR_TID.X ;  /* 0x0000000000037919 */ /* 0x000ea40000002100 */
[----:B--2---:R-:W-:-:S04]  /*f340*/  SHF.R.U32.HI R3, RZ, 0x5, R3 ;  /* 0x00000005ff037819 */ /* 0x004fc80000011603 */
[----:B------:R-:W-:-:S05]  /*f350*/  LOP3.LUT R3, R3, 0x3, RZ, 0xc0, !PT ;  /* 0x0000000303037812 */ /* 0x000fca00078ec0ff */
[----:B-1----:R-:W1:Y:S02]  /*f360*/  SHFL.IDX PT, R2, R3, RZ, 0x1f ;  /* 0x00001fff03027589 */ /* 0x002e6400000e0000 */
[----:B-1----:R-:W-:-:S13]  /*f370*/  ISETP.NE.AND P0, PT, R2, RZ, PT ;  /* 0x000000ff0200720c */ /* 0x002fda0003f05270 */
[----:B------:R-:W-:Y:S05]  /*f380*/  @P0 BRA `(.L_x_8) ;  /* 0x0000000000a00947 */ /* 0x000fea0003800000 */
[----:B------:R-:W-:-:S13]  /*f390*/  ELECT P0, URZ, PT ;  /* 0x00000000003f782f */ /* 0x000fda0003800000 */
[----:B------:R-:W-:Y:S05]  /*f3a0*/  @!P0 BRA `(.L_x_8) ;  /* 0x0000000000988947 */ /* 0x000fea0003800000 */
[----:B------:R-:W-:-:S06]  /*f3b0*/  ULOP3.LUT UR4, UR36, 0x2, URZ, 0xfc, !UPT ;  /* 0x0000000224047892 */ /* 0x000fcc000f8efc3f */
[----:B------:R-:W-:-:S05]  /*f3c0*/  IMAD.U32 R2, RZ, RZ, UR4 ;  /* 0x00000004ff027e24 */ /* 0x000fca000f8e00ff */
[----:B------:R-:W-:-:S13]  /*f3d0*/  ISETP.NE.AND P0, PT, R2, 0x3, PT ;  /* 0x000000030200780c */ /* 0x000fda0003f05270 */
[----:B------:R-:W-:Y:S05]  /*f3e0*/  @!P0 BRA `(.L_x_85) ;  /* 0x0000000000048947 */ /* 0x000fea0003800000 */
[----:B------:R-:W-:Y:S01]  /*f3f0*/  BPT.TRAP 0x1 ;  /* 0x000000040000795c */ /* 0x000fe20000300000 */
.L_x_85:
[C---:B------:R-:W-:Y:S01]  /*f400*/  IMAD R4, R0.reuse, 0x8, R5 ;  /* 0x0000000800047824 */ /* 0x040fe200078e0205 */
[----:B------:R-:W-:Y:S01]  /*f410*/  SHF.L.U32 R3, R33, 0x1f, RZ ;  /* 0x0000001f21037819 */ /* 0x000fe200000006ff */
[----:B------:R-:W-:-:S03]  /*f420*/  VIADD R0, R0, 0x1 ;  /* 0x0000000100007836 */ /* 0x000fc60000000000 */
[----:B------:R-:W1:Y:S02]  /*f430*/  SYNCS.PHASECHK.TRANS64.TRYWAIT P1, [R4+URZ+0x38840], R3 ;  /* 0x03884003040075a7 */ /* 0x000e64000802017f */
[----:B------:R-:W-:-:S04]  /*f440*/  ISETP.NE.AND P2, PT, R0, 0x2, PT ;  /* 0x000000020000780c */ /* 0x000fc80003f45270 */
[----:B------:R-:W-:Y:S01]  /*f450*/  SEL R2, RZ, 0x1, P2 ;  /* 0x00000001ff027807 */ /* 0x000fe20001000000 */
[----:B-1----:R-:W-:Y:S08]  /*f460*/  @!P1 BRA `(.L_x_86) ;  /* 0x0000003400f89947 */ /* 0x002ff00003800000 */
.L_x_198:
[----:B------:R-:W-:Y:S02]  /*f470*/  SEL R0, R0, RZ, P2 ;  /* 0x000000ff00007207 */ /* 0x000fe40001000000 */
[----:B------:R-:W-:Y:S01]  /*f480*/  LOP3.LUT R2, R33, R2, RZ, 0x3c, !PT ;  /* 0x0000000221027212 */ /* 0x000fe200078e3cff */
[----:B------:R-:W-:Y:S06]  /*f490*/  @!P0 BRA `(.L_x_87) ;  /* 0x0000000000048947 */ /* 0x000fec0003800000 */
[----:B------:R-:W-:Y:S01]  /*f4a0*/  BPT.TRAP 0x1 ;  /* 0x000000040000795c */ /* 0x000fe20000300000 */
.L_x_87:
[----:B------:R-:W-:Y:S01]  /*f4b0*/  IMAD R5, R0, 0x8, R5 ;  /* 0x0000000800057824 */ /* 0x000fe200078e0205 */
[----:B------:R-:W-:-:S04]  /*f4c0*/  SHF.L.U32 R0, R2, 0x1f, RZ ;  /* 0x0000001f02007819 */ /* 0x000fc800000006ff */
[----:B------:R-:W2:Y:S02]  /*f4d0*/  SYNCS.PHASECHK.TRANS64.TRYWAIT P1, [R5+URZ+0x38840], R0 ;  /* 0x03884000050075a7 */ /* 0x000ea4000802017f */
[----:B--2---:R-:W-:Y:S05]  /*f4e0*/  @!P1 BRA `(.L_x_88) ;  /* 0x0000003400ec9947 */ /* 0x004fea0003800000 */
.L_x_199:
[----:B------:R-:W-:Y:S05]  /*f4f0*/  @!P0 BRA `(.L_x_89) ;  /* 0x0000000000048947 */ /* 0x000fea0003800000 */
[----:B------:R-:W-:Y:S01]  /*f500*/  BPT.TRAP 0x1 ;  /* 0x000000040000795c */ /* 0x000fe20000300000 */
.L_x_89:
[----:B------:R-:W3:Y:S02]  /*f510*/  SYNCS.PHASECHK.TRANS64.TRYWAIT P1, [R4+URZ+0x38860], R3 ;  /* 0x03886003040075a7 */ /* 0x000ee4000802017f */
[----:B---3--:R-:W-:Y:S05]  /*f520*/  @!P1 BRA `(.L_x_90) ;  /* 0x0000003400f09947 */ /* 0x008fea0003800000 */
.L_x_200:
[----:B------:R-:W-:Y:S05]  /*f530*/  @!P0 BRA `(.L_x_91) ;  /* 0x0000000000048947 */ /* 0x000fea0003800000 */
[----:B------:R-:W-:Y:S01]  /*f540*/  BPT.TRAP 0x1 ;  /* 0x000000040000795c */ /* 0x000fe20000300000 */
.L_x_91:
[----:B------:R-:W4:Y:S02]  /*f550*/  SYNCS.PHASECHK.TRANS64.TRYWAIT P1, [R5+URZ+0x38860], R0 ;  /* 0x03886000050075a7 */ /* 0x000f24000802017f */
[----:B----4-:R-:W-:Y:S05]  /*f560*/  @!P1 BRA `(.L_x_92) ;  /* 0x0000003400f49947 */ /* 0x010fea0003800000 */
.L_x_201:
[----:B------:R-:W-:Y:S05]  /*f570*/  @!P0 BRA `(.L_x_93) ;  /* 0x0000000000048947 */ /* 0x000fea0003800000 */
[----:B------:R-:W-:Y:S01]  /*f580*/  BPT.TRAP 0x1 ;  /* 0x000000040000795c */ /* 0x000fe20000300000 */
.L_x_93:
[----:B------:R-:W0:Y:S02]  /*f590*/  SYNCS.PHASECHK.TRANS64.TRYWAIT P1, [R4+URZ+0x38880], R3 ;  /* 0x03888003040075a7 */ /* 0x000e24000802017f */
[----:B0-----:R-:W-:Y:S05]  /*f5a0*/  @!P1 BRA `(.L_x_94) ;  /* 0x0000003400f89947 */ /* 0x001fea0003800000 */
.L_x_202:
[----:B------:R-:W-:Y:S05]  /*f5b0*/  @!P0 BRA `(.L_x_95) ;  /* 0x0000000000048947 */ /* 0x000fea0003800000 */
[----:B------:R-:W-:Y:S01]  /*f5c0*/  BPT.TRAP 0x1 ;  /* 0x000000040000795c */ /* 0x000fe20000300000 */
.L_x_95:
[----:B------:R0:W0:Y:S02]  /*f5d0*/  SYNCS.PHASECHK.TRANS64.TRYWAIT P0, [R5+URZ+0x38880], R0 ;  /* 0x03888000050075a7 */ /* 0x000024000800017f */
[----:B0-----:R-:W-:Y:S05]  /*f5e0*/  @!P0 NANOSLEEP.SYNCS 0x989680 ;  /* 0x009896800000895d */ /* 0x001fea0003900000 */
[----:B------:R-:W0:Y:S02]  /*f5f0*/  @!P0 SYNCS.PHASECHK.TRANS64 P0, [R5+URZ+0x38880], R0 ;  /* 0x03888000050085a7 */ /* 0x000e24000800007f */
[----:B0-----:R-:W-:Y:S05]  /*f600*/  @!P0 BRA `(.L_x_95) ;  /* 0xfffffffc00f08947 */ /* 0x001fea000383ffff */
.L_x_8:
[----:B------:R-:W-:Y:S05]  /*f610*/  BSYNC B6 ;  /* 0x0000000000067941 */ /* 0x000fea0003800000 */
.L_x_5:
[----:B------:R-:W-:Y:S05]  /*f620*/  EXIT ;  /* 0x000000000000794d */ /* 0x000fea0003800000 */
.L_x_12:
[----:B0-----:R-:W-:-:S04]  /*f630*/  IMAD.U32 R3, RZ, RZ, UR41 ;  /* 0x00000029ff037e24 */ /* 0x001fc8000f8e00ff */
[----:B------:R0:W1:Y:S03]  /*f640*/  SYNCS.PHASECHK.TRANS64.TRYWAIT P0, [R3+URZ+0x38800], R6 ;  /* 0x03880006030075a7 */ /* 0x000066000800017f */
[----:B-1----:R-:W-:Y:S05]  /*f650*/  @!P0 NANOSLEEP.SYNCS 0x989680 ;  /* 0x009896800000895d */ /* 0x002fea0003900000 */
[----:B------:R-:W1:Y:S02]  /*f660*/  @!P0 SYNCS.PHASECHK.TRANS64 P0, [R3+URZ+0x38800], R6 ;  /* 0x03880006030085a7 */ /* 0x000e64000800007f */
[----:B-1----:R-:W-:Y:S05]  /*f670*/  @!P0 BRA `(.L_x_12) ;  /* 0xfffffffc00ec8947 */ /* 0x002fea000383ffff */
[----:B------:R-:W-:Y:S05]  /*f680*/  BRA `(.L_x_96) ;  /* 0xffffff2000387947 */ /* 0x000fea000383ffff */
.L_x_16:
[----:B0-----:R-:W-:-:S04]  /*f690*/  IMAD.U32 R3, RZ, RZ, UR41 ;  /* 0x00000029ff037e24 */ /* 0x001fc8000f8e00ff */
[----:B------:R0:W2:Y:S03]  /*f6a0*/  SYNCS.PHASECHK.TRANS64.TRYWAIT P1, [R3+URZ+0x38830], R6 ;  /* 0x03883006030075a7 */ /* 0x0000a6000802017f */
[----:B--2---:R-:W-:Y:S05]  /*f6b0*/  @!P1 NANOSLEEP.SYNCS 0x989680 ;  /* 0x009896800000995d */ /* 0x004fea0003900000 */
[----:B------:R-:W2:Y:S02]  /*f6c0*/  @!P1 SYNCS.PHASECHK.TRANS64 P1, [R3+URZ+0x38830], R6 ;  /* 0x03883006030095a7 */ /* 0x000ea4000802007f */
[----:B--2---:R-:W-:Y:S05]  /*f6d0*/  @!P1 BRA `(.L_x_16) ;  /* 0xfffffffc00ec9947 */ /* 0x004fea000383ffff */
[----:B------:R-:W-:Y:S05]  /*f6e0*/  BRA `(.L_x_15) ;  /* 0xffffff2000547947 */ /* 0x000fea000383ffff */
.L_x_21:
[----:B-1----:R-:W-:-:S04]  /*f6f0*/  IMAD.U32 R7, RZ, RZ, UR41 ;  /* 0x00000029ff077e24 */ /* 0x002fc8000f8e00ff */
[----:B------:R1:W2:Y:S03]  /*f700*/  SYNCS.PHASECHK.TRANS64.TRYWAIT P1, [R7+URZ+0x38850], R6 ;  /* 0x03885006070075a7 */ /* 0x0002a6000802017f */
[----:B--2---:R-:W-:Y:S05]  /*f710*/  @!P1 NANOSLEEP.SYNCS 0x989680 ;  /* 0x009896800000995d */ /* 0x004fea0003900000 */
[----:B------:R-:W2:Y:S02]  /*f720*/  @!P1 SYNCS.PHASECHK.TRANS64 P1, [R7+URZ+0x38850], R6 ;  /* 0x03885006070095a7 */ /* 0x000ea4000802007f */
[----:B--2---:R-:W-:Y:S05]  /*f730*/  @!P1 BRA `(.L_x_21) ;  /* 0xfffffffc00ec9947 */ /* 0x004fea000383ffff */
[----:B------:R-:W-:Y:S05]  /*f740*/  BRA `(.L_x_20) ;  /* 0xffffff3c00fc7947 */ /* 0x000fea000383ffff */
.L_x_27:
[----:B0-----:R-:W-:Y:S02]  /*f750*/  IMAD.U32 R0, RZ, RZ, UR49 ;  /* 0x00000031ff007e24 */ /* 0x001fe4000f8e00ff */
[----:B------:R-:W-:-:S04]  /*f760*/  IMAD.U32 R3, RZ, RZ, UR52 ;  /* 0x00000034ff037e24 */ /* 0x000fc8000f8e00ff */
[----:B------:R0:W1:Y:S03]  /*f770*/  SYNCS.PHASECHK.TRANS64.TRYWAIT P2, [R0+URZ+0x38830], R3 ;  /* 0x03883003000075a7 */ /* 0x000066000804017f */
[----:B-1----:R-:W-:Y:S05]  /*f780*/  @!P2 NANOSLEEP.SYNCS 0x989680 ;  /* 0x009896800000a95d */ /* 0x002fea0003900000 */
[----:B------:R-:W1:Y:S02]  /*f790*/  @!P2 SYNCS.PHASECHK.TRANS64 P2, [R0+URZ+0x38830], R3 ;  /* 0x038830030000a5a7 */ /* 0x000e64000804007f */
[----:B-1----:R-:W-:Y:S05]  /*f7a0*/  @!P2 BRA `(.L_x_27) ;  /* 0xfffffffc00e8a947 */ /* 0x002fea000383ffff */
[----:B------:R-:W-:Y:S05]  /*f7b0*/  BRA `(.L_x_26) ;  /* 0xffffff4000dc7947 */ /* 0x000fea000383ffff */
.L_x_32:
[----:B-1----:R-:W-:Y:S02]  /*f7c0*/  IMAD.U32 R6, RZ, RZ, UR49 ;  /* 0x00000031ff067e24 */ /* 0x002fe4000f8e00ff */
[----:B------:R-:W-:-:S04]  /*f7d0*/  IMAD.U32 R7, RZ, RZ, UR52 ;  /* 0x00000034ff077e24 */ /* 0x000fc8000f8e00ff */
[----:B------:R1:W2:Y:S03]  /*f7e0*/  SYNCS.PHASECHK.TRANS64.TRYWAIT P2, [R6+URZ+0x38850], R7 ;  /* 0x03885007060075a7 */ /* 0x0002a6000804017f */
[----:B--2---:R-:W-:Y:S05]  /*f7f0*/  @!P2 NANOSLEEP.SYNCS 0x989680 ;  /* 0x009896800000a95d */ /* 0x004fea0003900000 */
[----:B------:R-:W2:Y:S02]  /*f800*/  @!P2 SYNCS.PHASECHK.TRANS64 P2, [R6+URZ+0x38850], R7 ;  /* 0x038850070600a5a7 */ /* 0x000ea4000804007f */
[----:B--2---:R-:W-:Y:S05]  /*f810*/  @!P2 BRA `(.L_x_32) ;  /* 0xfffffffc00e8a947 */ /* 0x004fea000383ffff */
[----:B------:R-:W-:Y:S05]  /*f820*/  BRA `(.L_x_31) ;  /* 0xffffff60006c7947 */ /* 0x000fea000383ffff */
.L_x_46:
[----:B------:R-:W-:Y:S02]  /*f830*/  IMAD.MOV.U32 R13, RZ, RZ, R19 ;  /* 0x000000ffff0d7224 */ /* 0x000fe400078e0013 */
[----:B------:R-:W-:Y:S02]  /*f840*/  IMAD.MOV.U32 R12, RZ, RZ, RZ ;  /* 0x000000ffff0c7224 */ /* 0x000fe400078e00ff */
[----:B------:R-:W-:Y:S02]  /*f850*/  IMAD.MOV.U32 R11, RZ, RZ, 0x1f ;  /* 0x0000001fff0b7424 */ /* 0x000fe400078e00ff */
[----:B------:R-:W-:-:S07]  /*f860*/  IMAD.MOV.U32 R15, RZ, RZ, -0x1 ;  /* 0xffffffffff0f7424 */ /* 0x000fce00078e00ff */
[----:B0----5:R-:W-:Y:S05]  /*f870*/  WARPSYNC.COLLECTIVE R15, `(.L_x_97) ;  /* 0x000000000f087348 */ /* 0x021fea0003c00000 */
[----:B------:R1:W2:Y:S02]  /*f880*/  SHFL.IDX P6, R14, R13, R12, R11 ;  /* 0x0000000c0d0e7389 */ /* 0x0002a400000c000b */
[----:B012--5:R-:W-:Y:S01]  /*f890*/  ENDCOLLECTIVE ;  /* 0x000000000000791b */ /* 0x027fe20003800000 */
.L_x_97:
[----:B------:R-:W-:Y:S05]  /*f8a0*/  BRA `(.L_x_98) ;  /* 0xffffffb800cc7947 */ /* 0x000fea000383ffff */
.L_x_48:
[----:B0-----:R0:W1:Y:S02]  /*f8b0*/  SYNCS.PHASECHK.TRANS64.TRYWAIT P0, [R22+URZ+0x38880], R20 ;  /* 0x03888014160075a7 */ /* 0x001064000800017f */
[----:B-1----:R-:W-:Y:S05]  /*f8c0*/  @!P0 NANOSLEEP.SYNCS 0x989680 ;  /* 0x009896800000895d */ /* 0x002fea0003900000 */
[----:B------:R-:W1:Y:S02]  /*f8d0*/  @!P0 SYNCS.PHASECHK.TRANS64 P0, [R22+URZ+0x38880], R20 ;  /* 0x03888014160085a7 */ /* 0x000e64000800007f */
[----:B-1----:R-:W-:Y:S05]  /*f8e0*/  @!P0 BRA `(.L_x_48) ;  /* 0xfffffffc00f08947 */ /* 0x002fea000383ffff */
[----:B------:R-:W-:Y:S05]  /*f8f0*/  BRA `(.L_x_99) ;  /* 0xffffffbc001c7947 */ /* 0x000fea000383ffff */
.L_x_49:
[----:B------:R-:W-:Y:S01]  /*f900*/  BSSY B0, `(.L_x_100) ;  /* 0x0000008000007945 */ /* 0x000fe20003800000 */
[----:B------:R-:W-:Y:S02]  /*f910*/  IMAD.MOV.U32 R13, RZ, RZ, R7 ;  /* 0x000000ffff0d7224 */ /* 0x000fe400078e0007 */
[----:B------:R-:W-:Y:S02]  /*f920*/  IMAD.MOV.U32 R12, RZ, RZ, RZ ;  /* 0x000000ffff0c7224 */ /* 0x000fe400078e00ff */
[----:B------:R-:W-:Y:S02]  /*f930*/  IMAD.MOV.U32 R11, RZ, RZ, 0x181f ;  /* 0x0000181fff0b7424 */ /* 0x000fe400078e00ff */
[----:B------:R-:W-:-:S07]  /*f940*/  IMAD.MOV.U32 R15, RZ, RZ, -0x1 ;  /* 0xffffffffff0f7424 */ /* 0x000fce00078e00ff */
[----:B0-----:R-:W-:Y:S05]  /*f950*/  WARPSYNC.COLLECTIVE R15, `(.L_x_101) ;  /* 0x000000000f087348 */ /* 0x001fea0003c00000 */
[----:B------:R1:W2:Y:S02]  /*f960*/  SHFL.IDX P6, R14, R13, R12, R11 ;  /* 0x0000000c0d0e7389 */ /* 0x0002a400000c000b */
[----:B012---:R-:W-:Y:S01]  /*f970*/  ENDCOLLECTIVE ;  /* 0x000000000000791b */ /* 0x007fe20003800000 */
.L_x_101:
[----:B------:R-:W-:Y:S05]  /*f980*/  BSYNC B0 ;  /* 0x0000000000007941 */ /* 0x000fea0003800000 */
.L_x_100:
[----:B------:R-:W0:Y:S01]  /*f990*/  LDC R21, c[0x0][0x2f4] ;  /* 0x0000bd00ff157b82 */ /* 0x000e220000000800 */
[----:B------:R-:W-:Y:S01]  /*f9a0*/  IMAD.MOV.U32 R13, RZ, RZ, R5 ;  /* 0x000000ffff0d7224 */ /* 0x000fe200078e0005 */
[C---:B------:R-:W-:Y:S01]  /*f9b0*/  ISETP.GE.AND P3, PT, R6.reuse, 0x11, PT ;  /* 0x000000110600780c */ /* 0x040fe20003f66270 */
[----:B------:R-:W-:Y:S01]  /*f9c0*/  IMAD.MOV.U32 R12, RZ, RZ, RZ ;  /* 0x000000ffff0c7224 */ /* 0x000fe200078e00ff */
[----:B------:R-:W-:Y:S01]  /*f9d0*/  LOP3.LUT R29, R29, 0xffffffdf, RZ, 0xc0, !PT ;  /* 0xffffffdf1d1d7812 */ /* 0x000fe200078ec0ff */
[----:B------:R-:W-:Y:S01]  /*f9e0*/  IMAD.MOV.U32 R11, RZ, RZ, 0x181f ;  /* 0x0000181fff0b7424 */ /* 0x000fe200078e00ff */
[C---:B------:R-:W-:Y:S01]  /*f9f0*/  ISETP.GE.AND P5, PT, R6.reuse, 0x31, PT ;  /* 0x000000310600780c */ /* 0x040fe20003fa6270 */
[----:B------:R-:W-:Y:S01]  /*fa00*/  IMAD.MOV.U32 R15, RZ, RZ, -0x1 ;  /* 0xffffffffff0f7424 */ /* 0x000fe200078e00ff */
[----:B------:R-:W-:Y:S01]  /*fa10*/  ISETP.GE.AND P4, PT, R6, 0x41, PT ;  /* 0x000000410600780c */ /* 0x000fe20003f86270 */
[----:B------:R-:W-:Y:S02]  /*fa20*/  IMAD.MOV.U32 R3, RZ, RZ, R14 ;  /* 0x000000ffff037224 */ /* 0x000fe400078e000e */
[----:B------:R-:W-:-:S10]  /*fa30*/  VIADD R17, R37, UR42 ;  /* 0x0000002a25117c36 */ /* 0x000fd40008000000 */
[----:B0-----:R-:W-:Y:S05]  /*fa40*/  WARPSYNC.COLLECTIVE R15, `(.L_x_102) ;  /* 0x000000000f087348 */ /* 0x001fea0003c00000 */
[----:B------:R1:W2:Y:S02]  /*fa50*/  SHFL.IDX P6, R14, R13, R12, R11 ;  /* 0x0000000c0d0e7389 */ /* 0x0002a400000c000b */
[----:B012---:R-:W-:Y:S01]  /*fa60*/  ENDCOLLECTIVE ;  /* 0x000000000000791b */ /* 0x007fe20003800000 */
.L_x_102:
[----:B------:R-:W-:Y:S02]  /*fa70*/  @P3 LOP3.LUT R29, R29, 0x20, RZ, 0xfc, !PT ;  /* 0x000000201d1d3812 */ /* 0x000fe400078efcff */
[----:B------:R-:W-:Y:S02]  /*fa80*/  ISETP.GE.AND P3, PT, R6, 0x51, PT ;  /* 0x000000510600780c */ /* 0x000fe40003f66270 */
[----:B------:R-:W-:Y:S02]  /*fa90*/  LOP3.LUT R29, R29, 0xffffffef, RZ, 0xc0, !PT ;  /* 0xffffffef1d1d7812 */ /* 0x000fe400078ec0ff */
[----:B------:R-:W-:Y:S01]  /*faa0*/  ISETP.GE.AND P1, PT, R32, R21, PT ;  /* 0x000000152000720c */ /* 0x000fe20003f26270 */
[----:B------:R-:W-:Y:S02]  /*fab0*/  IMAD.MOV.U32 R13, RZ, RZ, R7 ;  /* 0x000000ffff0d7224 */ /* 0x000fe400078e0007 */
[----:B------:R-:W-:Y:S01]  /*fac0*/  IMAD.MOV.U32 R12, RZ, RZ, 0x1 ;  /* 0x00000001ff0c7424 */ /* 0x000fe200078e00ff */
[----:B------:R-:W-:-:S02]  /*fad0*/  ISETP.LT.OR P2, PT, R6, 0x1, P1 ;  /* 0x000000010600780c */ /* 0x000fc40000f41670 */
[----:B------:R-:W-:-:S13]  /*fae0*/  IADD3 R2, P0, R32, R14, RZ ;  /* 0x0000000e20027210 */ /* 0x000fda0007f1e0ff */
[----:B------:R-:W-:Y:S05]  /*faf0*/  WARPSYNC.COLLECTIVE R15, `(.L_x_103) ;  /* 0x000000000f087348 */ /* 0x000fea0003c00000 */
[----:B------:R0:W1:Y:S02]  /*fb00*/  SHFL.IDX P6, R14, R13, R12, R11 ;  /* 0x0000000c0d0e7389 */ /* 0x00006400000c000b */
[----:B01----:R-:W-:Y:S01]  /*fb10*/  ENDCOLLECTIVE ;  /* 0x000000000000791b */ /* 0x003fe20003800000 */
.L_x_103:
[----:B------:R-:W-:Y:S01]  /*fb20*/  IMAD.X R3, RZ, RZ, R3, P0 ;  /* 0x000000ffff037224 */ /* 0x000fe200000e0603 */
[----:B------:R-:W-:-:S04]  /*fb30*/  ISETP.GE.AND P0, PT, R19, R21, PT ;  /* 0x000000151300720c */ /* 0x000fc80003f06270 */
[----:B------:R-:W-:Y:S01]  /*fb40*/  @!PT LDS RZ, [RZ] ;  /* 0x00000000fffff984 */ /* 0x000fe20000000800 */
[----:B------:R-:W-:Y:S01]  /*fb50*/  @!PT LDS RZ, [RZ] ;  /* 0x00000000fffff984 */ /* 0x000fe20000000800 */
[----:B------:R-:W-:Y:S01]  /*fb60*/  @!PT LDS RZ, [RZ] ;  /* 0x00000000fffff984 */ /* 0x000fe20000000800 */
[----:B------:R-:W-:Y:S01]  /*fb70*/  LDGSTS.E.BYPASS.LTC128B.128 [R17+0x10400], desc[UR46][R2.64], !P2 ;  /* 0x1040000002117fae */ /* 0x000fe2000d101d6e */
[----:B------:R-:W-:Y:S01]  /*fb80*/  ISETP.LT.OR P2, PT, R6, 0x1, P0 ;  /* 0x000000010600780c */ /* 0x000fe20000741670 */
[----:B------:R-:W-:-:S12]  /*fb90*/  IMAD.MOV.U32 R13, RZ, RZ, R5 ;  /* 0x000000ffff0d7224 */ /* 0x000fd800078e0005 */
[----:B------:R0:W-:Y:S02]  /*fba0*/  LDGSTS.E.BYPASS.LTC128B.128 [R17+0x14400], desc[UR46][R2.64+0x80], !P2 ;  /* 0x1440008002117fae */ /* 0x0001e4000d101d6e */
[----:B0-----:R-:W-:-:S07]  /*fbb0*/  IMAD.MOV.U32 R3, RZ, RZ, R14 ;  /* 0x000000ffff037224 */ /* 0x001fce00078e000e */
[----:B------:R-:W-:Y:S05]  /*fbc0*/  WARPSYNC.COLLECTIVE R15, `(.L_x_104) ;  /* 0x000000000f087348 */ /* 0x000fea0003c00000 */
[----:B------:R0:W1:Y:S02]  /*fbd0*/  SHFL.IDX P6, R14, R13, R12, R11 ;  /* 0x0000000c0d0e7389 */ /* 0x00006400000c000b */
[----:B01----:R-:W-:Y:S01]  /*fbe0*/  ENDCOLLECTIVE ;  /* 0x000000000000791b */ /* 0x003fe20003800000 */
.L_x_104:
[----:B------:R-:W-:Y:S02]  /*fbf0*/  IMAD.MOV.U32 R13, RZ, RZ, R7 ;  /* 0x000000ffff0d7224 */ /* 0x000fe400078e0007 */
[----:B------:R-:W-:Y:S01]  /*fc00*/  IMAD.MOV.U32 R12, RZ, RZ, 0x2 ;  /* 0x00000002ff0c7424 */ /* 0x000fe200078e00ff */
[----:B------:R-:W-:-:S13]  /*fc10*/  IADD3 R2, P2, R32, R14, RZ ;  /* 0x0000000e20027210 */ /* 0x000fda0007f5e0ff */
[----:B------:R-:W-:Y:S05]  /*fc20*/  WARPSYNC.COLLECTIVE R15, `(.L_x_105) ;  /* 0x000000000f087348 */ /* 0x000fea0003c00000 */
[----:B------:R0:W1:Y:S02]  /*fc30*/  SHFL.IDX P6, R14, R13, R12, R11 ;  /* 0x0000000c0d0e7389 */ /* 0x00006400000c000b */
[----:B01----:R-:W-:Y:S01]  /*fc40*/  ENDCOLLECTIVE ;  /* 0x000000000000791b */ /* 0x003fe20003800000 */
.L_x_105:
[----:B------:R-:W-:Y:S01]  /*fc50*/  IMAD.X R3, RZ, RZ, R3, P2 ;  /* 0x000000ffff037224 */ /* 0x000fe200010e0603 */
[----:B------:R-:W-:Y:S01]  /*fc60*/  ISETP.LT.OR P2, PT, R6, 0x11, P1 ;  /* 0x000000110600780c */ /* 0x000fe20000f41670 */
[----:B------:R-:W-:-:S12]  /*fc70*/  IMAD.MOV.U32 R13, RZ, RZ, R5 ;  /* 0x000000ffff0d7224 */ /* 0x000fd800078e0005 */
[----:B------:R-:W-:Y:S01]  /*fc80*/  @!PT LDS RZ, [RZ] ;  /* 0x00000000fffff984 */ /* 0x000fe20000000800 */
[----:B------:R-:W-:Y:S01]  /*fc90*/  @!PT LDS RZ, [RZ] ;  /* 0x00000000fffff984 */ /* 0x000fe20000000800 */
[----:B------:R-:W-:Y:S01]  /*fca0*/  @!PT LDS RZ, [RZ] ;  /* 0x00000000fffff984 */ /* 0x000fe20000000800 */
[----:B------:R-:W-:Y:S01]  /*fcb0*/  LDGSTS.E.BYPASS.LTC128B.128 [R17+0x10c00], desc[UR46][R2.64], !P2 ;  /* 0x10c0000002117fae */ /* 0x000fe2000d101d6e */
[----:B------:R-:W-:-:S13]  /*fcc0*/  ISETP.LT.OR P2, PT, R6, 0x11, P0 ;  /* 0x000000110600780c */ /* 0x000fda0000741670 */
[----:B------:R0:W-:Y:S02]  /*fcd0*/  LDGSTS.E.BYPASS.LTC128B.128 [R17+0x14c00], desc[UR46][R2.64+0x80], !P2 ;  /* 0x14c0008002117fae */ /* 0x0001e4000d101d6e */
[----:B0-----:R-:W-:-:S07]  /*fce0*/  IMAD.MOV.U32 R3, RZ, RZ, R14 ;  /* 0x000000ffff037224 */ /* 0x001fce00078e000e */
[----:B------:R-:W-:Y:S05]  /*fcf0*/  WARPSYNC.COLLECTIVE R15, `(.L_x_106) ;  /* 0x000000000f087348 */ /* 0x000fea0003c00000 */
[----:B------:R0:W1:Y:S02]  /*fd00*/  SHFL.IDX P6, R14, R13, R12, R11 ;  /* 0x0000000c0d0e7389 */ /* 0x00006400000c000b */
[----:B01----:R-:W-:Y:S01]  /*fd10*/  ENDCOLLECTIVE ;  /* 0x000000000000791b */ /* 0x003fe20003800000 */
.L_x_106:
[----:B------:R-:W-:Y:S02]  /*fd20*/  IMAD.MOV.U32 R13, RZ, RZ, R7 ;  /* 0x000000ffff0d7224 */ /* 0x000fe400078e0007 */
[----:B------:R-:W-:Y:S01]  /*fd30*/  IMAD.MOV.U32 R12, RZ, RZ, 0x3 ;  /* 0x00000003ff0c7424 */ /* 0x000fe200078e00ff */
[----:B------:R-:W-:-:S13]  /*fd40*/  IADD3 R2, P2, R32, R14, RZ ;  /* 0x0000000e20027210 */ /* 0x000fda0007f5e0ff */
[----:B------:R-:W-:Y:S05]  /*fd50*/  WARPSYNC.COLLECTIVE R15, `(.L_x_107) ;  /* 0x000000000f087348 */ /* 0x000fea0003c00000 */
[----:B------:R0:W1:Y:S02]  /*fd60*/  SHFL.IDX P6, R14, R13, R12, R11 ;  /* 0x0000000c0d0e7389 */ /* 0x00006400000c000b */
[----:B01----:R-:W-:Y:S01]  /*fd70*/  ENDCOLLECTIVE ;  /* 0x000000000000791b */ /* 0x003fe20003800000 */
.L_x_107:
        /* <DEDUP_REMOVED lines=13> */
.L_x_108:
[----:B------:R-:W-:Y:S02]  /*fe50*/  IMAD.MOV.U32 R13, RZ, RZ, R7 ;  /* 0x000000ffff0d7224 */ /* 0x000fe400078e0007 */
[----:B------:R-:W-:Y:S01]  /*fe60*/  IMAD.MOV.U32 R12, RZ, RZ, 0x4 ;  /* 0x00000004ff0c7424 */ /* 0x000fe200078e00ff */
[----:B------:R-:W-:-:S13]  /*fe70*/  IADD3 R2, P2, R32, R14, RZ ;  /* 0x0000000e20027210 */ /* 0x000fda0007f5e0ff */
[----:B------:R-:W-:Y:S05]  /*fe80*/  WARPSYNC.COLLECTIVE R15, `(.L_x_109) ;  /* 0x000000000f087348 */ /* 0x000fea0003c00000 */
[----:B------:R0:W1:Y:S02]  /*fe90*/  SHFL.IDX P6, R14, R13, R12, R11 ;  /* 0x0000000c0d0e7389 */ /* 0x00006400000c000b */
[----:B01----:R-:W-:Y:S01]  /*fea0*/  ENDCOLLECTIVE ;  /* 0x000000000000791b */ /* 0x003fe20003800000 */
.L_x_109:
        /* <DEDUP_REMOVED lines=13> */
.L_x_110:
[----:B------:R-:W-:Y:S02]  /*ff80*/  IMAD.MOV.U32 R13, RZ, RZ, R7 ;  /* 0x000000ffff0d7224 */ /* 0x000fe400078e0007 */
[----:B------:R-:W-:Y:S01]  /*ff90*/  IMAD.MOV.U32 R12, RZ, RZ, 0x5 ;  /* 0x00000005ff0c7424 */ /* 0x000fe200078e00ff */
[----:B------:R-:W-:-:S13]  /*ffa0*/  IADD3 R2, P2, R32, R14, RZ ;  /* 0x0000000e20027210 */ /* 0x000fda0007f5e0ff */
[----:B------:R-:W-:Y:S05]  /*ffb0*/  WARPSYNC.COLLECTIVE R15, `(.L_x_111) ;  /* 0x000000000f087348 */ /* 0x000fea0003c00000 */
[----:B------:R0:W1:Y:S02]  /*ffc0*/  SHFL.IDX P6, R14, R13, R12, R11 ;  /* 0x0000000c0d0e7389 */ /* 0x00006400000c000b */
[----:B01----:R-:W-:Y:S01]  /*ffd0*/  ENDCOLLECTIVE ;  /* 0x000000000000791b */ /* 0x003fe20003800000 */
.L_x_111:
        /* <DEDUP_REMOVED lines=13> */
.L_x_112:
[----:B------:R-:W-:Y:S02]  /*100b0*/  IMAD.MOV.U32 R13, RZ, RZ, R7 ;  /* 0x000000ffff0d7224 */ /* 0x000fe400078e0007 */
[----:B------:R-:W-:Y:S01]  /*100c0*/  IMAD.MOV.U32 R12, RZ, RZ, 0x6 ;  /* 0x00000006ff0c7424 */ /* 0x000fe200078e00ff */
[----:B------:R-:W-:-:S13]  /*100d0*/  IADD3 R2, P2, R32, R14, RZ ;  /* 0x0000000e20027210 */ /* 0x000fda0007f5e0ff */
[----:B------:R-:W-:Y:S05]  /*100e0*/  WARPSYNC.COLLECTIVE R15, `(.L_x_113) ;  /* 0x000000000f087348 */ /* 0x000fea0003c00000 */
[----:B------:R0:W1:Y:S02]  /*100f0*/  SHFL.IDX P6, R14, R13, R12, R11 ;  /* 0x0000000c0d0e7389 */ /* 0x00006400000c000b */
[----:B01----:R-:W-:Y:S01]  /*10100*/  ENDCOLLECTIVE ;  /* 0x000000000000791b */ /* 0x003fe20003800000 */
.L_x_113:
        /* <DEDUP_REMOVED lines=13> */
.L_x_114:
[----:B------:R-:W-:Y:S02]  /*101e0*/  IMAD.MOV.U32 R13, RZ, RZ, R7 ;  /* 0x000000ffff0d7224 */ /* 0x000fe400078e0007 */
[----:B------:R-:W-:Y:S01]  /*101f0*/  IMAD.MOV.U32 R12, RZ, RZ, 0x7 ;  /* 0x00000007ff0c7424 */ /* 0x000fe200078e00ff */
[----:B------:R-:W-:-:S13]  /*10200*/  IADD3 R2, P2, R32, R14, RZ ;  /* 0x0000000e20027210 */ /* 0x000fda0007f5e0ff */
[----:B------:R-:W-:Y:S05]  /*10210*/  WARPSYNC.COLLECTIVE R15, `(.L_x_115) ;  /* 0x000000000f087348 */ /* 0x000fea0003c00000 */
[----:B------:R0:W1:Y:S02]  /*10220*/  SHFL.IDX P6, R14, R13, R12, R11 ;  /* 0x0000000c0d0e7389 */ /* 0x00006400000c000b */
[----:B01----:R-:W-:Y:S01]  /*10230*/  ENDCOLLECTIVE ;  /* 0x000000000000791b */ /* 0x003fe20003800000 */
.L_x_115:
[----:B------:R-:W-:Y:S01]  /*10240*/  IMAD.X R3, RZ, RZ, R3, P2 ;  /* 0x000000ffff037224 */ /* 0x000fe200010e0603 */
[----:B------:R-:W-:Y:S01]  /*10250*/  ISETP.LT.OR P2, PT, R6, 0x61, P1 ;  /* 0x000000610600780c */ /* 0x000fe20000f41670 */
[----:B------:R-:W-:-:S12]  /*10260*/  IMAD.MOV.U32 R13, RZ, RZ, R5 ;  /* 0x000000ffff0d7224 */ /* 0x000fd800078e0005 */
[----:B------:R-:W-:Y:S01]  /*10270*/  @!PT LDS RZ, [RZ] ;  /* 0x00000000fffff984 */ /* 0x000fe20000000800 */
[----:B------:R-:W-:Y:S01]  /*10280*/  @!PT LDS RZ, [RZ] ;  /* 0x00000000fffff984 */ /* 0x000fe20000000800 */
[----:B------:R-:W-:Y:S01]  /*10290*/  @!PT LDS RZ, [RZ] ;  /* 0x00000000fffff984 */ /* 0x000fe20000000800 */
[----:B------:R0:W-:Y:S01]  /*102a0*/  LDGSTS.E.BYPASS.LTC128B.128 [R17+0x13400], desc[UR46][R2.64], !P2 ;  /* 0x1340000002117fae */ /* 0x0001e2000d101d6e */
[----:B------:R-:W-:Y:S01]  /*102b0*/  ISETP.LT.OR P2, PT, R6, 0x61, P0 ;  /* 0x000000610600780c */ /* 0x000fe20000741670 */
[----:B------:R-:W-:-:S12]  /*102c0*/  IMAD.MOV.U32 R7, RZ, RZ, R14 ;  /* 0x000000ffff077224 */ /* 0x000fd800078e000e */
[----:B0-----:R-:W-:Y:S05]  /*102d0*/  WARPSYNC.COLLECTIVE R15, `(.L_x_116) ;  /* 0x000000000f087348 */ /* 0x001fea0003c00000 */
[----:B------:R1:W2:Y:S02]  /*102e0*/  SHFL.IDX P6, R14, R13, R12, R11 ;  /* 0x0000000c0d0e7389 */ /* 0x0002a400000c000b */
[----:B012---:R-:W-:Y:S01]  /*102f0*/  ENDCOLLECTIVE ;  /* 0x000000000000791b */ /* 0x007fe20003800000 */
.L_x_116:
[----:B------:R-:W-:Y:S01]  /*10300*/  @!PT LDS RZ, [RZ] ;  /* 0x00000000fffff984 */ /* 0x000fe20000000800 */
[----:B------:R-:W-:Y:S01]  /*10310*/  @!PT LDS RZ, [RZ] ;  /* 0x00000000fffff984 */ /* 0x000fe20000000800 */
[----:B------:R-:W-:Y:S01]  /*10320*/  @!PT LDS RZ, [RZ] ;  /* 0x00000000fffff984 */ /* 0x000fe20000000800 */
[----:B------:R0:W-:Y:S01]  /*10330*/  LDGSTS.E.BYPASS.LTC128B.128 [R17+0x17400], desc[UR46][R2.64+0x80], !P2 ;  /* 0x1740008002117fae */ /* 0x0001e2000d101d6e */
[----:B------:R-:W-:-:S13]  /*10340*/  ISETP.GE.AND P2, PT, R6, 0x21, PT ;  /* 0x000000210600780c */ /* 0x000fda0003f46270 */
[----:B------:R-:W-:Y:S02]  /*10350*/  @P2 LOP3.LUT R29, R29, 0x10, RZ, 0xfc, !PT ;  /* 0x000000101d1d2812 */ /* 0x000fe400078efcff */
[C---:B------:R-:W-:Y:S02]  /*10360*/  ISETP.GE.AND P2, PT, R6.reuse, 0x61, PT ;  /* 0x000000610600780c */ /* 0x040fe40003f46270 */
[----:B------:R-:W-:Y:S02]  /*10370*/  LOP3.LUT R29, R29, 0xffffffbf, RZ, 0xc0, !PT ;  /* 0xffffffbf1d1d7812 */ /* 0x000fe400078ec0ff */
[----:B------:R-:W-:-:S13]  /*10380*/  ISETP.GE.AND P6, PT, R6, 0x71, PT ;  /* 0x000000710600780c */ /* 0x000fda0003fc6270 */
[----:B------:R-:W-:Y:S01]  /*10390*/  @P6 LOP3.LUT R29, R29, 0x40, RZ, 0xfc, !PT ;  /* 0x000000401d1d6812 */ /* 0x000fe200078efcff */
[----:B0-----:R-:W-:Y:S06]  /*103a0*/  BRA `(.L_x_117) ;  /* 0xffffffb800207947 */ /* 0x001fec000383ffff */
.L_x_52:
[----:B-1----:R1:W2:Y:S02]  /*103b0*/  SYNCS.PHASECHK.TRANS64.TRYWAIT P0, [R22+URZ+0x38840], R20 ;  /* 0x03884014160075a7 */ /* 0x0022a4000800017f */
[----:B--2---:R-:W-:Y:S05]  /*103c0*/  @!P0 NANOSLEEP.SYNCS 0x989680 ;  /* 0x009896800000895d */ /* 0x004fea0003900000 */
[----:B------:R-:W2:Y:S02]  /*103d0*/  @!P0 SYNCS.PHASECHK.TRANS64 P0, [R22+URZ+0x38840], R20 ;  /* 0x03884014160085a7 */ /* 0x000ea4000800007f */
[----:B--2---:R-:W-:Y:S05]  /*103e0*/  @!P0 BRA `(.L_x_52) ;  /* 0xfffffffc00f08947 */ /* 0x004fea000383ffff */
[----:B------:R-:W-:Y:S05]  /*103f0*/  BRA `(.L_x_118) ;  /* 0xffffffb800687947 */ /* 0x000fea000383ffff */
.L_x_53:
[----:B------:R-:W-:Y:S01]  /*10400*/  BSSY B0, `(.L_x_119) ;  /* 0x0000008000007945 */ /* 0x000fe20003800000 */
[----:B------:R-:W-:Y:S02]  /*10410*/  IMAD.MOV.U32 R13, RZ, RZ, R4 ;  /* 0x000000ffff0d7224 */ /* 0x000fe400078e0004 */
[----:B------:R-:W-:Y:S02]  /*10420*/  IMAD.MOV.U32 R12, RZ, RZ, RZ ;  /* 0x000000ffff0c7224 */ /* 0x000fe400078e00ff */
[----:B------:R-:W-:Y:S02]  /*10430*/  IMAD.MOV.U32 R11, RZ, RZ, 0x181f ;  /* 0x0000181fff0b7424 */ /* 0x000fe400078e00ff */
[----:B------:R-:W-:-:S07]  /*10440*/  IMAD.MOV.U32 R15, RZ, RZ, -0x1 ;  /* 0xffffffffff0f7424 */ /* 0x000fce00078e00ff */
[----:B01----:R-:W-:Y:S05]  /*10450*/  WARPSYNC.COLLECTIVE R15, `(.L_x_120) ;  /* 0x000000000f087348 */ /* 0x003fea0003c00000 */
[----:B------:R2:W3:Y:S02]  /*10460*/  SHFL.IDX P6, R14, R13, R12, R11 ;  /* 0x0000000c0d0e7389 */ /* 0x0004e400000c000b */
[----:B0123--:R-:W-:Y:S01]  /*10470*/  ENDCOLLECTIVE ;  /* 0x000000000000791b */ /* 0x00ffe20003800000 */
.L_x_120:
[----:B------:R-:W-:Y:S05]  /*10480*/  BSYNC B0 ;  /* 0x0000000000007941 */ /* 0x000fea0003800000 */
.L_x_119:
[----:B------:R-:W-:Y:S02]  /*10490*/  IMAD.MOV.U32 R13, RZ, RZ, R0 ;  /* 0x000000ffff0d7224 */ /* 0x000fe400078e0000 */
[----:B------:R-:W-:Y:S02]  /*104a0*/  IMAD.MOV.U32 R12, RZ, RZ, RZ ;  /* 0x000000ffff0c7224 */ /* 0x000fe400078e00ff */
[----:B------:R-:W-:Y:S02]  /*104b0*/  IMAD.MOV.U32 R11, RZ, RZ, 0x181f ;  /* 0x0000181fff0b7424 */ /* 0x000fe400078e00ff */
[----:B------:R-:W-:Y:S02]  /*104c0*/  IMAD.MOV.U32 R15, RZ, RZ, -0x1 ;  /* 0xffffffffff0f7424 */ /* 0x000fe400078e00ff */
[----:B------:R-:W-:-:S07]  /*104d0*/  IMAD.MOV.U32 R2, RZ, RZ, R14 ;  /* 0x000000ffff027224 */ /* 0x000fce00078e000e */
[----:B------:R-:W-:Y:S05]  /*104e0*/  WARPSYNC.COLLECTIVE R15, `(.L_x_121) ;  /* 0x000000000f087348 */ /* 0x000fea0003c00000 */
[----:B------:R0:W1:Y:S02]  /*104f0*/  SHFL.IDX P6, R14, R13, R12, R11 ;  /* 0x0000000c0d0e7389 */ /* 0x00006400000c000b */
[----:B01----:R-:W-:Y:S01]  /*10500*/  ENDCOLLECTIVE ;  /* 0x000000000000791b */ /* 0x003fe20003800000 */
.L_x_121:
[----:B------:R-:W-:Y:S02]  /*10510*/  IMAD.MOV.U32 R13, RZ, RZ, R4 ;  /* 0x000000ffff0d7224 */ /* 0x000fe400078e0004 */
[----:B------:R-:W-:Y:S01]  /*10520*/  IMAD.MOV.U32 R12, RZ, RZ, 0x1 ;  /* 0x00000001ff0c7424 */ /* 0x000fe200078e00ff */
[----:B------:R-:W-:-:S13]  /*10530*/  LOP3.LUT P6, RZ, R29, 0x80, RZ, 0xc0, !PT ;  /* 0x000000801dff7812 */ /* 0x000fda00078cc0ff */
[----:B------:R-:W-:-:S05]  /*10540*/  @P6 IADD3 R14, P0, R32, R14, RZ ;  /* 0x0000000e200e6210 */ /* 0x000fca0007f1e0ff */
[----:B------:R-:W-:Y:S01]  /*10550*/  @P6 IMAD.X R3, RZ, RZ, R2, P0 ;  /* 0x000000ffff036224 */ /* 0x000fe200000e0602 */
[----:B------:R-:W-:Y:S01]  /*10560*/  ISETP.GE.AND P0, PT, R32, R10, PT ;  /* 0x0000000a2000720c */ /* 0x000fe20003f06270 */
[----:B------:R-:W-:-:S12]  /*10570*/  @P6 IMAD.MOV.U32 R2, RZ, RZ, R14 ;  /* 0x000000ffff026224 */ /* 0x000fd800078e000e */
[----:B------:R-:W-:Y:S01]  /*10580*/  @!PT LDS RZ, [RZ] ;  /* 0x00000000fffff984 */ /* 0x000fe20000000800 */
[----:B------:R-:W-:Y:S01]  /*10590*/  @!PT LDS RZ, [RZ] ;  /* 0x00000000fffff984 */ /* 0x000fe20000000800 */
[----:B------:R-:W-:Y:S01]  /*105a0*/  @!PT LDS RZ, [RZ] ;  /* 0x00000000fffff984 */ /* 0x000fe20000000800 */
[----:B------:R0:W-:Y:S04]  /*105b0*/  @P6 LDGSTS.E.BYPASS.LTC128B.128 [R17+0x28400], desc[UR46][R2.64], !P0 ;  /* 0x2840000002116fae */ /* 0x0001e8000c101d6e */
[----:B------:R0:W-:Y:S02]  /*105c0*/  @P6 LDGSTS.E.BYPASS.LTC128B.128 [R17+0x2c400], desc[UR46][R2.64+0x80], !P1 ;  /* 0x2c40008002116fae */ /* 0x0001e4000c901d6e */
[----:B0-----:R-:W-:Y:S05]  /*105d0*/  WARPSYNC.COLLECTIVE R15, `(.L_x_122) ;  /* 0x000000000f087348 */ /* 0x001fea0003c00000 */
[----:B------:R1:W2:Y:S02]  /*105e0*/  SHFL.IDX P6, R14, R13, R12, R11 ;  /* 0x0000000c0d0e7389 */ /* 0x0002a400000c000b */
[----:B012---:R-:W-:Y:S01]  /*105f0*/  ENDCOLLECTIVE ;  /* 0x000000000000791b */ /* 0x007fe20003800000 */
.L_x_122:
[----:B------:R-:W-:Y:S02]  /*10600*/  IMAD.MOV.U32 R13, RZ, RZ, R0 ;  /* 0x000000ffff0d7224 */ /* 0x000fe400078e0000 */
[----:B------:R-:W-:-:S07]  /*10610*/  IMAD.MOV.U32 R5, RZ, RZ, R14 ;  /* 0x000000ffff057224 */ /* 0x000fce00078e000e */
[----:B------:R-:W-:Y:S05]  /*10620*/  WARPSYNC.COLLECTIVE R15, `(.L_x_123) ;  /* 0x000000000f087348 */ /* 0x000fea0003c00000 */
[----:B------:R0:W1:Y:S02]  /*10630*/  SHFL.IDX P6, R14, R13, R12, R11 ;  /* 0x0000000c0d0e7389 */ /* 0x00006400000c000b */
[----:B01----:R-:W-:Y:S01]  /*10640*/  ENDCOLLECTIVE ;  /* 0x000000000000791b */ /* 0x003fe20003800000 */
.L_x_123:
[----:B------:R-:W-:Y:S02]  /*10650*/  IMAD.MOV.U32 R13, RZ, RZ, R4 ;  /* 0x000000ffff0d7224 */ /* 0x000fe400078e0004 */
[----:B------:R-:W-:Y:S01]  /*10660*/  IMAD.MOV.U32 R12, RZ, RZ, 0x2 ;  /* 0x00000002ff0c7424 */ /* 0x000fe200078e00ff */
[----:B------:R-:W-:-:S13]  /*10670*/  LOP3.LUT P6, RZ, R29, 0x20, RZ, 0xc0, !PT ;  /* 0x000000201dff7812 */ /* 0x000fda00078cc0ff */
[----:B------:R-:W-:-:S05]  /*10680*/  @P6 IADD3 R14, P0, R32, R14, RZ ;  /* 0x0000000e200e6210 */ /* 0x000fca0007f1e0ff */
[----:B------:R-:W-:Y:S01]  /*10690*/  @P6 IMAD.X R5, RZ, RZ, R5, P0 ;  /* 0x000000ffff056224 */ /* 0x000fe200000e0605 */
[----:B------:R-:W-:Y:S01]  /*106a0*/  ISETP.GE.AND P0, PT, R32, R10, PT ;  /* 0x0000000a2000720c */ /* 0x000fe20003f06270 */
[----:B------:R-:W-:Y:S02]  /*106b0*/  @P6 IMAD.MOV.U32 R2, RZ, RZ, R14 ;  /* 0x000000ffff026224 */ /* 0x000fe400078e000e */
[----:B------:R-:W-:-:S10]  /*106c0*/  @P6 IMAD.MOV.U32 R3, RZ, RZ, R5 ;  /* 0x000000ffff036224 */ /* 0x000fd400078e0005 */
        /* <DEDUP_REMOVED lines=8> */
.L_x_124:
[----:B------:R-:W-:Y:S02]  /*10750*/  IMAD.MOV.U32 R13, RZ, RZ, R0 ;  /* 0x000000ffff0d7224 */ /* 0x000fe400078e0000 */
[----:B------:R-:W-:-:S07]  /*10760*/  IMAD.MOV.U32 R5, RZ, RZ, R14 ;  /* 0x000000ffff057224 */ /* 0x000fce00078e000e */
[----:B------:R-:W-:Y:S05]  /*10770*/  WARPSYNC.COLLECTIVE R15, `(.L_x_125) ;  /* 0x000000000f087348 */ /* 0x000fea0003c00000 */
[----:B------:R0:W1:Y:S02]  /*10780*/  SHFL.IDX P6, R14, R13, R12, R11 ;  /* 0x0000000c0d0e7389 */ /* 0x00006400000c000b */
[----:B01----:R-:W-:Y:S01]  /*10790*/  ENDCOLLECTIVE ;  /* 0x000000000000791b */ /* 0x003fe20003800000 */
.L_x_125:
        /* <DEDUP_REMOVED lines=16> */
.L_x_126:
[----:B------:R-:W-:Y:S02]  /*108a0*/  IMAD.MOV.U32 R13, RZ, RZ, R0 ;  /* 0x000000ffff0d7224 */ /* 0x000fe400078e0000 */
[----:B------:R-:W-:-:S07]  /*108b0*/  IMAD.MOV.U32 R5, RZ, RZ, R14 ;  /* 0x000000ffff057224 */ /* 0x000fce00078e000e */
[----:B------:R-:W-:Y:S05]  /*108c0*/  WARPSYNC.COLLECTIVE R15, `(.L_x_127) ;  /* 0x000000000f087348 */ /* 0x000fea0003c00000 */
[----:B------:R0:W1:Y:S02]  /*108d0*/  SHFL.IDX P6, R14, R13, R12, R11 ;  /* 0x0000000c0d0e7389 */ /* 0x00006400000c000b */
[----:B01----:R-:W-:Y:S01]  /*108e0*/  ENDCOLLECTIVE ;  /* 0x000000000000791b */ /* 0x003fe20003800000 */
.L_x_127:
[----:B------:R-:W-:Y:S02]  /*108f0*/  IMAD.MOV.U32 R13, RZ, RZ, R4 ;  /* 0x000000ffff0d7224 */ /* 0x000fe400078e0004 */
[----:B------:R-:W-:Y:S01]  /*10900*/  IMAD.MOV.U32 R12, RZ, RZ, 0x4 ;  /* 0x00000004ff0c7424 */ /* 0x000fe200078e00ff */
[C---:B------:R-:W-:Y:S02]  /*10910*/  @P5 IADD3 R14, P0, R32.reuse, R14, RZ ;  /* 0x0000000e200e5210 */ /* 0x040fe40007f1e0ff */
[----:B------:R-:W-:-:S03]  /*10920*/  ISETP.GE.AND P6, PT, R32, R10, PT ;  /* 0x0000000a2000720c */ /* 0x000fc60003fc6270 */
[----:B------:R-:W-:Y:S02]  /*10930*/  @P5 IMAD.X R5, RZ, RZ, R5, P0 ;  /* 0x000000ffff055224 */ /* 0x000fe400000e0605 */
[----:B------:R-:W-:Y:S02]  /*10940*/  @P5 IMAD.MOV.U32 R2, RZ, RZ, R14 ;  /* 0x000000ffff025224 */ /* 0x000fe400078e000e */
[----:B------:R-:W-:-:S06]  /*10950*/  @P5 IMAD.MOV.U32 R3, RZ, RZ, R5 ;  /* 0x000000ffff035224 */ /* 0x000fcc00078e0005 */
[----:B------:R-:W-:Y:S01]  /*10960*/  @!PT LDS RZ, [RZ] ;  /* 0x00000000fffff984 */ /* 0x000fe20000000800 */
[----:B------:R-:W-:Y:S01]  /*10970*/  @!PT LDS RZ, [RZ] ;  /* 0x00000000fffff984 */ /* 0x000fe20000000800 */
[----:B------:R-:W-:Y:S01]  /*10980*/  @!PT LDS RZ, [RZ] ;  /* 0x00000000fffff984 */ /* 0x000fe20000000800 */
[----:B------:R0:W-:Y:S02]  /*10990*/  @P5 LDGSTS.E.BYPASS.LTC128B.128 [R17+0x29c00], desc[UR46][R2.64], !P6 ;  /* 0x29c0000002115fae */ /* 0x0001e4000f101d6e */
[----:B0-----:R-:W-:Y:S05]  /*109a0*/  WARPSYNC.COLLECTIVE R15, `(.L_x_128) ;  /* 0x000000000f087348 */ /* 0x001fea0003c00000 */
[----:B------:R1:W2:Y:S02]  /*109b0*/  SHFL.IDX P6, R14, R13, R12, R11 ;  /* 0x0000000c0d0e7389 */ /* 0x0002a400000c000b */
[----:B012---:R-:W-:Y:S01]  /*109c0*/  ENDCOLLECTIVE ;  /* 0x000000000000791b */ /* 0x007fe20003800000 */
.L_x_128:
[----:B------:R-:W-:Y:S01]  /*109d0*/  @!PT LDS RZ, [RZ] ;  /* 0x00000000fffff984 */ /* 0x000fe20000000800 */
[----:B------:R-:W-:Y:S01]  /*109e0*/  @!PT LDS RZ, [RZ] ;  /* 0x00000000fffff984 */ /* 0x000fe20000000800 */
[----:B------:R-:W-:Y:S01]  /*109f0*/  @!PT LDS RZ, [RZ] ;  /* 0x00000000fffff984 */ /* 0x000fe20000000800 */
[----:B------:R0:W-:Y:S01]  /*10a00*/  @P5 LDGSTS.E.BYPASS.LTC128B.128 [R17+0x2dc00], desc[UR46][R2.64+0x80], !P1 ;  /* 0x2dc0008002115fae */ /* 0x0001e2000c901d6e */
[----:B------:R-:W-:Y:S01]  /*10a10*/  ISETP.GE.AND P5, PT, R32, R10, PT ;  /* 0x0000000a2000720c */ /* 0x000fe20003fa6270 */
[----:B------:R-:W-:Y:S02]  /*10a20*/  IMAD.MOV.U32 R13, RZ, RZ, R0 ;  /* 0x000000ffff0d7224 */ /* 0x000fe400078e0000 */
[----:B------:R-:W-:-:S10]  /*10a30*/  IMAD.MOV.U32 R5, RZ, RZ, R14 ;  /* 0x000000ffff057224 */ /* 0x000fd400078e000e */
[----:B0-----:R-:W-:Y:S05]  /*10a40*/  WARPSYNC.COLLECTIVE R15, `(.L_x_129) ;  /* 0x000000000f087348 */ /* 0x001fea0003c00000 */
[----:B------:R1:W2:Y:S02]  /*10a50*/  SHFL.IDX P6, R14, R13, R12, R11 ;  /* 0x0000000c0d0e7389 */ /* 0x0002a400000c000b */
[----:B012---:R-:W-:Y:S01]  /*10a60*/  ENDCOLLECTIVE ;  /* 0x000000000000791b */ /* 0x007fe20003800000 */
.L_x_129:
[----:B------:R-:W-:Y:S02]  /*10a70*/  IMAD.MOV.U32 R13, RZ, RZ, R4 ;  /* 0x000000ffff0d7224 */ /* 0x000fe400078e0004 */
[----:B------:R-:W-:Y:S01]  /*10a80*/  IMAD.MOV.U32 R12, RZ, RZ, 0x5 ;  /* 0x00000005ff0c7424 */ /* 0x000fe200078e00ff */
[----:B------:R-:W-:-:S05]  /*10a90*/  @P4 IADD3 R14, P0, R32, R14, RZ ;  /* 0x0000000e200e4210 */ /* 0x000fca0007f1e0ff */
[----:B------:R-:W-:-:S08]  /*10aa0*/  @P4 IMAD.MOV.U32 R2, RZ, RZ, R14 ;  /* 0x000000ffff024224 */ /* 0x000fd000078e000e */
[----:B------:R-:W-:Y:S05]  /*10ab0*/  WARPSYNC.COLLECTIVE R15, `(.L_x_130) ;  /* 0x000000000f087348 */ /* 0x000fea0003c00000 */
[----:B------:R0:W1:Y:S02]  /*10ac0*/  SHFL.IDX P6, R14, R13, R12, R11 ;  /* 0x0000000c0d0e7389 */ /* 0x00006400000c000b */
[----:B01----:R-:W-:Y:S01]  /*10ad0*/  ENDCOLLECTIVE ;  /* 0x000000000000791b */ /* 0x003fe20003800000 */
.L_x_130:
[----:B------:R-:W-:-:S04]  /*10ae0*/  @P4 IMAD.X R5, RZ, RZ, R5, P0 ;  /* 0x000000ffff054224 */ /* 0x000fc800000e0605 */
[----:B------:R-:W-:-:S05]  /*10af0*/  @P4 IMAD.MOV.U32 R3, RZ, RZ, R5 ;  /* 0x000000ffff034224 */ /* 0x000fca00078e0005 */
[----:B------:R-:W-:Y:S01]  /*10b00*/  @!PT LDS RZ, [RZ] ;  /* 0x00000000fffff984 */ /* 0x000fe20000000800 */
[----:B------:R-:W-:Y:S01]  /*10b10*/  @!PT LDS RZ, [RZ] ;  /* 0x00000000fffff984 */ /* 0x000fe20000000800 */
[----:B------:R-:W-:Y:S01]  /*10b20*/  @!PT LDS RZ, [RZ] ;  /* 0x00000000fffff984 */ /* 0x000fe20000000800 */
[----:B------:R0:W-:Y:S01]  /*10b30*/  @P4 LDGSTS.E.BYPASS.LTC128B.128 [R17+0x2a400], desc[UR46][R2.64], !P5 ;  /* 0x2a40000002114fae */ /* 0x0001e2000e901d6e */
[----:B------:R-:W-:-:S03]  /*10b40*/  IMAD.MOV.U32 R13, RZ, RZ, R0 ;  /* 0x000000ffff0d7224 */ /* 0x000fc600078e0000 */
[----:B------:R0:W-:Y:S01]  /*10b50*/  @P4 LDGSTS.E.BYPASS.LTC128B.128 [R17+0x2e400], desc[UR46][R2.64+0x80], !P1 ;  /* 0x2e40008002114fae */ /* 0x0001e2000c901d6e */
[----:B------:R-:W-:-:S07]  /*10b60*/  IMAD.MOV.U32 R5, RZ, RZ, R14 ;  /* 0x000000ffff057224 */ /* 0x000fce00078e000e */
[----:B0-----:R-:W-:Y:S05]  /*10b70*/  WARPSYNC.COLLECTIVE R15, `(.L_x_131) ;  /* 0x000000000f087348 */ /* 0x001fea0003c00000 */
[----:B------:R1:W2:Y:S02]  /*10b80*/  SHFL.IDX P6, R14, R13, R12, R11 ;  /* 0x0000000c0d0e7389 */ /* 0x0002a400000c000b */
[----:B012---:R-:W-:Y:S01]  /*10b90*/  ENDCOLLECTIVE ;  /* 0x000000000000791b */ /* 0x007fe20003800000 */
.L_x_131:
[----:B------:R-:W-:Y:S02]  /*10ba0*/  IMAD.MOV.U32 R13, RZ, RZ, R4 ;  /* 0x000000ffff0d7224 */ /* 0x000fe400078e0004 */
[----:B------:R-:W-:Y:S01]  /*10bb0*/  IMAD.MOV.U32 R12, RZ, RZ, 0x6 ;  /* 0x00000006ff0c7424 */ /* 0x000fe200078e00ff */
[----:B------:R-:W-:-:S13]  /*10bc0*/  @P3 IADD3 R6, P0, R32, R14, RZ ;  /* 0x0000000e20063210 */ /* 0x000fda0007f1e0ff */
[----:B------:R-:W-:Y:S05]  /*10bd0*/  WARPSYNC.COLLECTIVE R15, `(.L_x_132) ;  /* 0x000000000f087348 */ /* 0x000fea0003c00000 */
[----:B------:R0:W1:Y:S02]  /*10be0*/  SHFL.IDX P6, R14, R13, R12, R11 ;  /* 0x0000000c0d0e7389 */ /* 0x00006400000c000b */
[----:B01----:R-:W-:Y:S01]  /*10bf0*/  ENDCOLLECTIVE ;  /* 0x000000000000791b */ /* 0x003fe20003800000 */
.L_x_132:
[----:B------:R-:W-:Y:S02]  /*10c00*/  @P3 IMAD.X R7, RZ, RZ, R5, P0 ;  /* 0x000000ffff073224 */ /* 0x000fe400000e0605 */
[----:B------:R-:W-:Y:S02]  /*10c10*/  @P3 IMAD.MOV.U32 R2, RZ, RZ, R6 ;  /* 0x000000ffff023224 */ /* 0x000fe400078e0006 */
        /* <DEDUP_REMOVED lines=11> */
.L_x_133:
[----:B------:R-:W-:Y:S02]  /*10cd0*/  IMAD.MOV.U32 R13, RZ, RZ, R4 ;  /* 0x000000ffff0d7224 */ /* 0x000fe400078e0004 */
[----:B------:R-:W-:Y:S01]  /*10ce0*/  IMAD.MOV.U32 R12, RZ, RZ, 0x7 ;  /* 0x00000007ff0c7424 */ /* 0x000fe200078e00ff */
[----:B------:R-:W-:-:S05]  /*10cf0*/  @P2 IADD3 R14, P0, R32, R14, RZ ;  /* 0x0000000e200e2210 */ /* 0x000fca0007f1e0ff */
[----:B------:R-:W-:-:S08]  /*10d00*/  @P2 IMAD.MOV.U32 R2, RZ, RZ, R14 ;  /* 0x000000ffff022224 */ /* 0x000fd000078e000e */
[----:B------:R-:W-:Y:S05]  /*10d10*/  WARPSYNC.COLLECTIVE R15, `(.L_x_134) ;  /* 0x000000000f087348 */ /* 0x000fea0003c00000 */
[----:B------:R0:W1:Y:S02]  /*10d20*/  SHFL.IDX P6, R14, R13, R12, R11 ;  /* 0x0000000c0d0e7389 */ /* 0x00006400000c000b */
[----:B01----:R-:W-:Y:S01]  /*10d30*/  ENDCOLLECTIVE ;  /* 0x000000000000791b */ /* 0x003fe20003800000 */
.L_x_134:
        /* <DEDUP_REMOVED lines=12> */
.L_x_135:
[----:B------:R-:W-:Y:S05]  /*10e00*/  BRA `(.L_x_136) ;  /* 0xffffffb400507947 */ /* 0x000fea000383ffff */
.L_x_56:
[----:B------:R-:W-:Y:S02]  /*10e10*/  IMAD.MOV.U32 R13, RZ, RZ, R4 ;  /* 0x000000ffff0d7224 */ /* 0x000fe400078e0004 */
[----:B------:R-:W-:Y:S02]  /*10e20*/  IMAD.MOV.U32 R12, RZ, RZ, RZ ;  /* 0x000000ffff0c7224 */ /* 0x000fe400078e00ff */
[----:B------:R-:W-:Y:S02]  /*10e30*/  IMAD.MOV.U32 R11, RZ, RZ, 0x181f ;  /* 0x0000181fff0b7424 */ /* 0x000fe400078e00ff */
[----:B------:R-:W-:-:S07]  /*10e40*/  IMAD.MOV.U32 R15, RZ, RZ, -0x1 ;  /* 0xffffffffff0f7424 */ /* 0x000fce00078e00ff */
[----:B01----:R-:W-:Y:S05]  /*10e50*/  WARPSYNC.COLLECTIVE R15, `(.L_x_137) ;  /* 0x000000000f087348 */ /* 0x003fea0003c00000 */
[----:B------:R2:W3:Y:S02]  /*10e60*/  SHFL.IDX P6, R14, R13, R12, R11 ;  /* 0x0000000c0d0e7389 */ /* 0x0004e400000c000b */
[----:B0123--:R-:W-:Y:S01]  /*10e70*/  ENDCOLLECTIVE ;  /* 0x000000000000791b */ /* 0x00ffe20003800000 */
.L_x_137:
[----:B------:R-:W-:Y:S02]  /*10e80*/  IMAD.MOV.U32 R13, RZ, RZ, R0 ;  /* 0x000000ffff0d7224 */ /* 0x000fe400078e0000 */
[----:B------:R-:W-:-:S07]  /*10e90*/  IMAD.MOV.U32 R2, RZ, RZ, R14 ;  /* 0x000000ffff027224 */ /* 0x000fce00078e000e */
[----:B------:R-:W-:Y:S05]  /*10ea0*/  WARPSYNC.COLLECTIVE R15, `(.L_x_138) ;  /* 0x000000000f087348 */ /* 0x000fea0003c00000 */
[----:B------:R0:W1:Y:S02]  /*10eb0*/  SHFL.IDX P6, R14, R13, R12, R11 ;  /* 0x0000000c0d0e7389 */ /* 0x00006400000c000b */
[----:B01----:R-:W-:Y:S01]  /*10ec0*/  ENDCOLLECTIVE ;  /* 0x000000000000791b */ /* 0x003fe20003800000 */
.L_x_138:
[----:B------:R-:W-:Y:S02]  /*10ed0*/  ULDC UR4, c[0x0][0x288] ;  /* 0x0000a20000047ab9 */ /* 0x000fe40000000800 */
[----:B------:R-:W-:Y:S02]  /*10ee0*/  IMAD R5, R6, UR4, RZ ;  /* 0x0000000406057c24 */ /* 0x000fe4000f8e02ff */
[----:B------:R-:W-:-:S04]  /*10ef0*/  IMAD R6, R26, 0x80, R23 ;  /* 0x000000801a067824 */ /* 0x000fc800078e0217 */
[C---:B------:R-:W-:Y:S01]  /*10f00*/  VIADD R8, R6.reuse, 0x10 ;  /* 0x0000001006087836 */ /* 0x040fe20000000000 */
[----:B------:R-:W-:Y:S01]  /*10f10*/  ISETP.GE.AND P2, PT, R6, R5, PT ;  /* 0x000000050600720c */ /* 0x000fe20003f46270 */
[----:B------:R-:W-:Y:S02]  /*10f20*/  IMAD.MOV.U32 R13, RZ, RZ, R4 ;  /* 0x000000ffff0d7224 */ /* 0x000fe400078e0004 */
[----:B------:R-:W-:-:S10]  /*10f30*/  IMAD.MOV.U32 R12, RZ, RZ, 0x1 ;  /* 0x00000001ff0c7424 */ /* 0x000fd400078e00ff */
[----:B------:R-:W-:-:S05]  /*10f40*/  @!P2 IADD3 R14, P3, R32, R14, RZ ;  /* 0x0000000e200ea210 */ /* 0x000fca0007f7e0ff */
[----:B------:R-:W-:Y:S02]  /*10f50*/  @!P2 IMAD.X R3, RZ, RZ, R2, P3 ;  /* 0x000000ffff03a224 */ /* 0x000fe400018e0602 */
[----:B------:R-:W-:-:S07]  /*10f60*/  @!P2 IMAD.MOV.U32 R2, RZ, RZ, R14 ;  /* 0x000000ffff02a224 */ /* 0x000fce00078e000e */
[----:B------:R-:W-:Y:S05]  /*10f70*/  WARPSYNC.COLLECTIVE R15, `(.L_x_139) ;  /* 0x000000000f087348 */ /* 0x000fea0003c00000 */
[----:B------:R0:W1:Y:S02]  /*10f80*/  SHFL.IDX P6, R14, R13, R12, R11 ;  /* 0x0000000c0d0e7389 */ /* 0x00006400000c000b */
[----:B01----:R-:W-:Y:S01]  /*10f90*/  ENDCOLLECTIVE ;  /* 0x000000000000791b */ /* 0x003fe20003800000 */
.L_x_139:
[----:B------:R-:W-:Y:S01]  /*10fa0*/  @!PT LDS RZ, [RZ] ;  /* 0x00000000fffff984 */ /* 0x000fe20000000800 */
[----:B------:R-:W-:Y:S01]  /*10fb0*/  @!PT LDS RZ, [RZ] ;  /* 0x00000000fffff984 */ /* 0x000fe20000000800 */
[----:B------:R-:W-:Y:S01]  /*10fc0*/  @!PT LDS RZ, [RZ] ;  /* 0x00000000fffff984 */ /* 0x000fe20000000800 */
[----:B------:R0:W-:Y:S04]  /*10fd0*/  @!P2 LDGSTS.E.BYPASS.LTC128B.128 [R17+0x20400], desc[UR46][R2.64], !P1 ;  /* 0x204000000211afae */ /* 0x0001e8000c901d6e */
[----:B------:R0:W-:Y:S01]  /*10fe0*/  @!P2 LDGSTS.E.BYPASS.LTC128B.128 [R17+0x24400], desc[UR46][R2.64+0x80], !P0 ;  /* 0x244000800211afae */ /* 0x0001e2000c101d6e */
[----:B------:R-:W-:Y:S01]  /*10ff0*/  ISETP.GE.AND P2, PT, R8, R5, PT ;  /* 0x000000050800720c */ /* 0x000fe20003f46270 */
[----:B------:R-:W-:Y:S02]  /*11000*/  VIADD R8, R6, 0x20 ;  /* 0x0000002006087836 */ /* 0x000fe40000000000 */
[----:B------:R-:W-:Y:S02]  /*11010*/  IMAD.MOV.U32 R13, RZ, RZ, R0 ;  /* 0x000000ffff0d7224 */ /* 0x000fe400078e0000 */
[----:B------:R-:W-:-:S08]  /*11020*/  IMAD.MOV.U32 R7, RZ, RZ, R14 ;  /* 0x000000ffff077224 */ /* 0x000fd000078e000e */
[----:B0-----:R-:W-:Y:S05]  /*11030*/  WARPSYNC.COLLECTIVE R15, `(.L_x_140) ;  /* 0x000000000f087348 */ /* 0x001fea0003c00000 */
[----:B------:R1:W2:Y:S02]  /*11040*/  SHFL.IDX P6, R14, R13, R12, R11 ;  /* 0x0000000c0d0e7389 */ /* 0x0002a400000c000b */
[----:B012---:R-:W-:Y:S01]  /*11050*/  ENDCOLLECTIVE ;  /* 0x000000000000791b */ /* 0x007fe20003800000 */
.L_x_140:
[----:B------:R-:W-:Y:S02]  /*11060*/  IMAD.MOV.U32 R13, RZ, RZ, R4 ;  /* 0x000000ffff0d7224 */ /* 0x000fe400078e0004 */
[----:B------:R-:W-:Y:S01]  /*11070*/  IMAD.MOV.U32 R12, RZ, RZ, 0x2 ;  /* 0x00000002ff0c7424 */ /* 0x000fe200078e00ff */
[----:B------:R-:W-:-:S05]  /*11080*/  @!P2 IADD3 R14, P3, R32, R14, RZ ;  /* 0x0000000e200ea210 */ /* 0x000fca0007f7e0ff */
[----:B------:R-:W-:-:S08]  /*11090*/  @!P2 IMAD.MOV.U32 R2, RZ, RZ, R14 ;  /* 0x000000ffff02a224 */ /* 0x000fd000078e000e */
[----:B------:R-:W-:Y:S05]  /*110a0*/  WARPSYNC.COLLECTIVE R15, `(.L_x_141) ;  /* 0x000000000f087348 */ /* 0x000fea0003c00000 */
[----:B------:R0:W1:Y:S02]  /*110b0*/  SHFL.IDX P6, R14, R13, R12, R11 ;  /* 0x0000000c0d0e7389 */ /* 0x00006400000c000b */
[----:B01----:R-:W-:Y:S01]  /*110c0*/  ENDCOLLECTIVE ;  /* 0x000000000000791b */ /* 0x003fe20003800000 */
.L_x_141:
[----:B------:R-:W-:-:S04]  /*110d0*/  @!P2 IMAD.X R7, RZ, RZ, R7, P3 ;  /* 0x000000ffff07a224 */ /* 0x000fc800018e0607 */
[----:B------:R-:W-:-:S05]  /*110e0*/  @!P2 IMAD.MOV.U32 R3, RZ, RZ, R7 ;  /* 0x000000ffff03a224 */ /* 0x000fca00078e0007 */
[----:B------:R-:W-:Y:S01]  /*110f0*/  @!PT LDS RZ, [RZ] ;  /* 0x00000000fffff984 */ /* 0x000fe20000000800 */
[----:B------:R-:W-:Y:S01]  /*11100*/  @!PT LDS RZ, [RZ] ;  /* 0x00000000fffff984 */ /* 0x000fe20000000800 */
[----:B------:R-:W-:Y:S01]  /*11110*/  @!PT LDS RZ, [RZ] ;  /* 0x00000000fffff984 */ /* 0x000fe20000000800 */
[----:B------:R0:W-:Y:S01]  /*11120*/  @!P2 LDGSTS.E.BYPASS.LTC128B.128 [R17+0x20c00], desc[UR46][R2.64], !P1 ;  /* 0x20c000000211afae */ /* 0x0001e2000c901d6e */
[----:B------:R-:W-:-:S03]  /*11130*/  IMAD.MOV.U32 R13, RZ, RZ, R0 ;  /* 0x000000ffff0d7224 */ /* 0x000fc600078e0000 */
[----:B------:R0:W-:Y:S01]  /*11140*/  @!P2 LDGSTS.E.BYPASS.LTC128B.128 [R17+0x24c00], desc[UR46][R2.64+0x80], !P0 ;  /* 0x24c000800211afae */ /* 0x0001e2000c101d6e */
[----:B------:R-:W-:Y:S01]  /*11150*/  ISETP.GE.AND P2, PT, R8, R5, PT ;  /* 0x000000050800720c */ /* 0x000fe20003f46270 */
[----:B------:R-:W-:Y:S02]  /*11160*/  VIADD R8, R6, 0x30 ;  /* 0x0000003006087836 */ /* 0x000fe40000000000 */
[----:B------:R-:W-:-:S10]  /*11170*/  IMAD.MOV.U32 R7, RZ, RZ, R14 ;  /* 0x000000ffff077224 */ /* 0x000fd400078e000e */
[----:B0-----:R-:W-:Y:S05]  /*11180*/  WARPSYNC.COLLECTIVE R15, `(.L_x_142) ;  /* 0x000000000f087348 */ /* 0x001fea0003c00000 */
[----:B------:R1:W2:Y:S02]  /*11190*/  SHFL.IDX P6, R14, R13, R12, R11 ;  /* 0x0000000c0d0e7389 */ /* 0x0002a400000c000b */
[----:B012---:R-:W-:Y:S01]  /*111a0*/  ENDCOLLECTIVE ;  /* 0x000000000000791b */ /* 0x007fe20003800000 */
.L_x_142:
[----:B------:R-:W-:Y:S02]  /*111b0*/  IMAD.MOV.U32 R13, RZ, RZ, R4 ;  /* 0x000000ffff0d7224 */ /* 0x000fe400078e0004 */
[----:B------:R-:W-:Y:S01]  /*111c0*/  IMAD.MOV.U32 R12, RZ, RZ, 0x3 ;  /* 0x00000003ff0c7424 */ /* 0x000fe200078e00ff */
[----:B------:R-:W-:-:S05]  /*111d0*/  @!P2 IADD3 R14, P3, R32, R14, RZ ;  /* 0x0000000e200ea210 */ /* 0x000fca0007f7e0ff */
[----:B------:R-:W-:-:S08]  /*111e0*/  @!P2 IMAD.MOV.U32 R2, RZ, RZ, R14 ;  /* 0x000000ffff02a224 */ /* 0x000fd000078e000e */
[----:B------:R-:W-:Y:S05]  /*111f0*/  WARPSYNC.COLLECTIVE R15, `(.L_x_143) ;  /* 0x000000000f087348 */ /* 0x000fea0003c00000 */
[----:B------:R0:W1:Y:S02]  /*11200*/  SHFL.IDX P6, R14, R13, R12, R11 ;  /* 0x0000000c0d0e7389 */ /* 0x00006400000c000b */
[----:B01----:R-:W-:Y:S01]  /*11210*/  ENDCOLLECTIVE ;  /* 0x000000000000791b */ /* 0x003fe20003800000 */
.L_x_143:
        /* <DEDUP_REMOVED lines=14> */
.L_x_144:
[----:B------:R-:W-:Y:S02]  /*11300*/  IMAD.MOV.U32 R13, RZ, RZ, R4 ;  /* 0x000000ffff0d7224 */ /* 0x000fe400078e0004 */
[----:B------:R-:W-:Y:S01]  /*11310*/  IMAD.MOV.U32 R12, RZ, RZ, 0x4 ;  /* 0x00000004ff0c7424 */ /* 0x000fe200078e00ff */
[----:B------:R-:W-:-:S05]  /*11320*/  @!P2 IADD3 R14, P3, R32, R14, RZ ;  /* 0x0000000e200ea210 */ /* 0x000fca0007f7e0ff */
[----:B------:R-:W-:-:S08]  /*11330*/  @!P2 IMAD.MOV.U32 R2, RZ, RZ, R14 ;  /* 0x000000ffff02a224 */ /* 0x000fd000078e000e */
[----:B------:R-:W-:Y:S05]  /*11340*/  WARPSYNC.COLLECTIVE R15, `(.L_x_145) ;  /* 0x000000000f087348 */ /* 0x000fea0003c00000 */
[----:B------:R0:W1:Y:S02]  /*11350*/  SHFL.IDX P6, R14, R13, R12, R11 ;  /* 0x0000000c0d0e7389 */ /* 0x00006400000c000b */
[----:B01----:R-:W-:Y:S01]  /*11360*/  ENDCOLLECTIVE ;  /* 0x000000000000791b */ /* 0x003fe20003800000 */
.L_x_145:
        /* <DEDUP_REMOVED lines=14> */
.L_x_146:
[----:B------:R-:W-:Y:S02]  /*11450*/  IMAD.MOV.U32 R13, RZ, RZ, R4 ;  /* 0x000000ffff0d7224 */ /* 0x000fe400078e0004 */
[----:B------:R-:W-:Y:S01]  /*11460*/  IMAD.MOV.U32 R12, RZ, RZ, 0x5 ;  /* 0x00000005ff0c7424 */ /* 0x000fe200078e00ff */
[----:B------:R-:W-:-:S05]  /*11470*/  @!P2 IADD3 R14, P3, R32, R14, RZ ;  /* 0x0000000e200ea210 */ /* 0x000fca0007f7e0ff */
[----:B------:R-:W-:-:S08]  /*11480*/  @!P2 IMAD.MOV.U32 R2, RZ, RZ, R14 ;  /* 0x000000ffff02a224 */ /* 0x000fd000078e000e */
[----:B------:R-:W-:Y:S05]  /*11490*/  WARPSYNC.COLLECTIVE R15, `(.L_x_147) ;  /* 0x000000000f087348 */ /* 0x000fea0003c00000 */
[----:B------:R0:W1:Y:S02]  /*114a0*/  SHFL.IDX P6, R14, R13, R12, R11 ;  /* 0x0000000c0d0e7389 */ /* 0x00006400000c000b */
[----:B01----:R-:W-:Y:S01]  /*114b0*/  ENDCOLLECTIVE ;  /* 0x000000000000791b */ /* 0x003fe20003800000 */
.L_x_147:
        /* <DEDUP_REMOVED lines=14> */
.L_x_148:
[----:B------:R-:W-:Y:S02]  /*115a0*/  IMAD.MOV.U32 R13, RZ, RZ, R4 ;  /* 0x000000ffff0d7224 */ /* 0x000fe400078e0004 */
[----:B------:R-:W-:Y:S01]  /*115b0*/  IMAD.MOV.U32 R12, RZ, RZ, 0x6 ;  /* 0x00000006ff0c7424 */ /* 0x000fe200078e00ff */
[----:B------:R-:W-:-:S05]  /*115c0*/  @!P2 IADD3 R14, P3, R32, R14, RZ ;  /* 0x0000000e200ea210 */ /* 0x000fca0007f7e0ff */
[----:B------:R-:W-:-:S08]  /*115d0*/  @!P2 IMAD.MOV.U32 R2, RZ, RZ, R14 ;  /* 0x000000ffff02a224 */ /* 0x000fd000078e000e */
[----:B------:R-:W-:Y:S05]  /*115e0*/  WARPSYNC.COLLECTIVE R15, `(.L_x_149) ;  /* 0x000000000f087348 */ /* 0x000fea0003c00000 */
[----:B------:R0:W1:Y:S02]  /*115f0*/  SHFL.IDX P6, R14, R13, R12, R11 ;  /* 0x0000000c0d0e7389 */ /* 0x00006400000c000b */
[----:B01----:R-:W-:Y:S01]  /*11600*/  ENDCOLLECTIVE ;  /* 0x000000000000791b */ /* 0x003fe20003800000 */
.L_x_149:
        /* <DEDUP_REMOVED lines=9> */
[----:B------:R-:W-:-:S12]  /*116a0*/  IMAD.MOV.U32 R7, RZ, RZ, R14 ;  /* 0x000000ffff077224 */ /* 0x000fd800078e000e */
[----:B0-----:R-:W-:Y:S05]  /*116b0*/  WARPSYNC.COLLECTIVE R15, `(.L_x_150) ;  /* 0x000000000f087348 */ /* 0x001fea0003c00000 */
[----:B------:R1:W2:Y:S02]  /*116c0*/  SHFL.IDX P6, R14, R13, R12, R11 ;  /* 0x0000000c0d0e7389 */ /* 0x0002a400000c000b */
[----:B012---:R-:W-:Y:S01]  /*116d0*/  ENDCOLLECTIVE ;  /* 0x000000000000791b */ /* 0x007fe20003800000 */
.L_x_150:
[----:B------:R-:W-:Y:S02]  /*116e0*/  IMAD.MOV.U32 R13, RZ, RZ, R4 ;  /* 0x000000ffff0d7224 */ /* 0x000fe400078e0004 */
[----:B------:R-:W-:Y:S01]  /*116f0*/  IMAD.MOV.U32 R12, RZ, RZ, 0x7 ;  /* 0x00000007ff0c7424 */ /* 0x000fe200078e00ff */
[----:B------:R-:W-:-:S05]  /*11700*/  @!P2 IADD3 R14, P3, R32, R14, RZ ;  /* 0x0000000e200ea210 */ /* 0x000fca0007f7e0ff */
[----:B------:R-:W-:-:S08]  /*11710*/  @!P2 IMAD.MOV.U32 R2, RZ, RZ, R14 ;  /* 0x000000ffff02a224 */ /* 0x000fd000078e000e */
[----:B------:R-:W-:Y:S05]  /*11720*/  WARPSYNC.COLLECTIVE R15, `(.L_x_151) ;  /* 0x000000000f087348 */ /* 0x000fea0003c00000 */
[----:B------:R0:W1:Y:S02]  /*11730*/  SHFL.IDX P6, R14, R13, R12, R11 ;  /* 0x0000000c0d0e7389 */ /* 0x00006400000c000b */
[----:B01----:R-:W-:Y:S01]  /*11740*/  ENDCOLLECTIVE ;  /* 0x000000000000791b */ /* 0x003fe20003800000 */
.L_x_151:
        /* <DEDUP_REMOVED lines=8> */
[----:B------:R-:W-:-:S07]  /*117d0*/  IMAD.MOV.U32 R7, RZ, RZ, R14 ;  /* 0x000000ffff077224 */ /* 0x000fce00078e000e */
[----:B0-----:R-:W-:Y:S05]  /*117e0*/  WARPSYNC.COLLECTIVE R15, `(.L_x_152) ;  /* 0x000000000f087348 */ /* 0x001fea0003c00000 */
[----:B------:R1:W2:Y:S02]  /*117f0*/  SHFL.IDX P6, R14, R13, R12, R11 ;  /* 0x0000000c0d0e7389 */ /* 0x0002a400000c000b */
[----:B012---:R-:W-:Y:S01]  /*11800*/  ENDCOLLECTIVE ;  /* 0x000000000000791b */ /* 0x007fe20003800000 */
.L_x_152:
[----:B------:R-:W-:Y:S05]  /*11810*/  BRA `(.L_x_153) ;  /* 0xffffffb4004c7947 */ /* 0x000fea000383ffff */
.L_x_59:
[----:B------:R0:W0:Y:S02]  /*11820*/  SYNCS.PHASECHK.TRANS64.TRYWAIT P0, [R22+URZ+0x38820], R5 ;  /* 0x03882005160075a7 */ /* 0x000024000800017f */
[----:B0-----:R-:W-:Y:S05]  /*11830*/  @!P0 NANOSLEEP.SYNCS 0x989680 ;  /* 0x009896800000895d */ /* 0x001fea0003900000 */
[----:B------:R-:W0:Y:S02]  /*11840*/  @!P0 SYNCS.PHASECHK.TRANS64 P0, [R22+URZ+0x38820], R5 ;  /* 0x03882005160085a7 */ /* 0x000e24000800007f */
[----:B0-----:R-:W-:Y:S05]  /*11850*/  @!P0 BRA `(.L_x_59) ;  /* 0xfffffffc00f08947 */ /* 0x001fea000383ffff */
[----:B------:R-:W-:Y:S05]  /*11860*/  BRA `(.L_x_154) ;  /* 0xffffffb4008c7947 */ /* 0x000fea000383ffff */
.L_x_62:
[----:B0-----:R0:W1:Y:S02]  /*11870*/  SYNCS.PHASECHK.TRANS64.TRYWAIT P1, [R4+URZ+0x38880], R21 ;  /* 0x03888015040075a7 */ /* 0x001064000802017f */
[----:B-1----:R-:W-:Y:S05]  /*11880*/  @!P1 NANOSLEEP.SYNCS 0x989680 ;  /* 0x009896800000995d */ /* 0x002fea0003900000 */
[----:B------:R-:W1:Y:S02]  /*11890*/  @!P1 SYNCS.PHASECHK.TRANS64 P1, [R4+URZ+0x38880], R21 ;  /* 0x03888015040095a7 */ /* 0x000e64000802007f */
[----:B-1----:R-:W-:Y:S05]  /*118a0*/  @!P1 BRA `(.L_x_62) ;  /* 0xfffffffc00f09947 */ /* 0x002fea000383ffff */
[----:B------:R-:W-:Y:S05]  /*118b0*/  BRA `(.L_x_155) ;  /* 0xffffffb800607947 */ /* 0x000fea000383ffff */
.L_x_63:
[----:B------:R-:W-:Y:S01]  /*118c0*/  BSSY B0, `(.L_x_156) ;  /* 0x0000008000007945 */ /* 0x000fe20003800000 */
[----:B------:R-:W-:Y:S02]  /*118d0*/  IMAD.MOV.U32 R13, RZ, RZ, R8 ;  /* 0x000000ffff0d7224 */ /* 0x000fe400078e0008 */
[----:B------:R-:W-:Y:S02]  /*118e0*/  IMAD.MOV.U32 R12, RZ, RZ, RZ ;  /* 0x000000ffff0c7224 */ /* 0x000fe400078e00ff */
[----:B------:R-:W-:Y:S02]  /*118f0*/  IMAD.MOV.U32 R11, RZ, RZ, 0x181f ;  /* 0x0000181fff0b7424 */ /* 0x000fe400078e00ff */
[----:B------:R-:W-:-:S07]  /*11900*/  IMAD.MOV.U32 R15, RZ, RZ, -0x1 ;  /* 0xffffffffff0f7424 */ /* 0x000fce00078e00ff */
[----:B0--3--:R-:W-:Y:S05]  /*11910*/  WARPSYNC.COLLECTIVE R15, `(.L_x_157) ;  /* 0x000000000f087348 */ /* 0x009fea0003c00000 */
[----:B---3--:R1:W2:Y:S02]  /*11920*/  SHFL.IDX P6, R14, R13, R12, R11 ;  /* 0x0000000c0d0e7389 */ /* 0x0082a400000c000b */
[----:B012---:R-:W-:Y:S01]  /*11930*/  ENDCOLLECTIVE ;  /* 0x000000000000791b */ /* 0x007fe20003800000 */
.L_x_157:
[----:B------:R-:W-:Y:S05]  /*11940*/  BSYNC B0 ;  /* 0x0000000000007941 */ /* 0x000fea0003800000 */
.L_x_156:
[----:B------:R-:W-:Y:S02]  /*11950*/  IMAD.MOV.U32 R13, RZ, RZ, R9 ;  /* 0x000000ffff0d7224 */ /* 0x000fe400078e0009 */
[----:B------:R-:W-:Y:S02]  /*11960*/  IMAD.MOV.U32 R12, RZ, RZ, RZ ;  /* 0x000000ffff0c7224 */ /* 0x000fe400078e00ff */
[----:B------:R-:W-:Y:S02]  /*11970*/  IMAD.MOV.U32 R11, RZ, RZ, 0x181f ;  /* 0x0000181fff0b7424 */ /* 0x000fe400078e00ff */
[----:B------:R-:W-:Y:S02]  /*11980*/  IMAD.MOV.U32 R15, RZ, RZ, -0x1 ;  /* 0xffffffffff0f7424 */ /* 0x000fe400078e00ff */
[----:B------:R-:W-:Y:S02]  /*11990*/  IMAD.MOV.U32 R3, RZ, RZ, R14 ;  /* 0x000000ffff037224 */ /* 0x000fe400078e000e */
[----:B------:R-:W-:-:S07]  /*119a0*/  IMAD R7, R0, 0x8000, R17 ;  /* 0x0000800000077824 */ /* 0x000fce00078e0211 */
[----:B------:R-:W-:Y:S05]  /*119b0*/  WARPSYNC.COLLECTIVE R15, `(.L_x_158) ;  /* 0x000000000f087348 */ /* 0x000fea0003c00000 */
[----:B------:R0:W1:Y:S02]  /*119c0*/  SHFL.IDX P6, R14, R13, R12, R11 ;  /* 0x0000000c0d0e7389 */ /* 0x00006400000c000b */
[----:B01----:R-:W-:Y:S01]  /*119d0*/  ENDCOLLECTIVE ;  /* 0x000000000000791b */ /* 0x003fe20003800000 */
.L_x_158:
[----:B------:R-:W-:Y:S02]  /*119e0*/  IMAD.MOV.U32 R13, RZ, RZ, R8 ;  /* 0x000000ffff0d7224 */ /* 0x000fe400078e0008 */
[----:B------:R-:W-:Y:S01]  /*119f0*/  IMAD.MOV.U32 R12, RZ, RZ, 0x1 ;  /* 0x00000001ff0c7424 */ /* 0x000fe200078e00ff */
[----:B------:R-:W-:-:S13]  /*11a00*/  IADD3 R2, P1, R32, R14, RZ ;  /* 0x0000000e20027210 */ /* 0x000fda0007f3e0ff */
[----:B------:R-:W-:Y:S05]  /*11a10*/  WARPSYNC.COLLECTIVE R15, `(.L_x_159) ;  /* 0x000000000f087348 */ /* 0x000fea0003c00000 */
[----:B------:R0:W1:Y:S02]  /*11a20*/  SHFL.IDX P6, R14, R13, R12, R11 ;  /* 0x0000000c0d0e7389 */ /* 0x00006400000c000b */
[----:B01----:R-:W-:Y:S01]  /*11a30*/  ENDCOLLECTIVE ;  /* 0x000000000000791b */ /* 0x003fe20003800000 */
.L_x_159:
[----:B------:R-:W-:-:S05]  /*11a40*/  IMAD.X R3, RZ, RZ, R3, P1 ;  /* 0x000000ffff037224 */ /* 0x000fca00008e0603 */
[----:B------:R-:W-:Y:S01]  /*11a50*/  @!PT LDS RZ, [RZ] ;  /* 0x00000000fffff984 */ /* 0x000fe20000000800 */
[----:B------:R-:W-:Y:S01]  /*11a60*/  @!PT LDS RZ, [RZ] ;  /* 0x00000000fffff984 */ /* 0x000fe20000000800 */
[----:B------:R-:W-:Y:S01]  /*11a70*/  @!PT LDS RZ, [RZ] ;  /* 0x00000000fffff984 */ /* 0x000fe20000000800 */
[----:B------:R-:W-:Y:S04]  /*11a80*/  LDGSTS.E.BYPASS.LTC128B.128 [R7+0x10400], desc[UR46][R2.64], !P3 ;  /* 0x1040000002077fae */ /* 0x000fe8000d901d6e */
[----:B------:R0:W-:Y:S01]  /*11a90*/  LDGSTS.E.BYPASS.LTC128B.128 [R7+0x14400], desc[UR46][R2.64+0x80], !P2 ;  /* 0x1440008002077fae */ /* 0x0001e2000d101d6e */
[----:B------:R-:W-:Y:S02]  /*11aa0*/  IMAD.MOV.U32 R13, RZ, RZ, R9 ;  /* 0x000000ffff0d7224 */ /* 0x000fe400078e0009 */
[----:B0-----:R-:W-:-:S07]  /*11ab0*/  IMAD.MOV.U32 R3, RZ, RZ, R14 ;  /* 0x000000ffff037224 */ /* 0x001fce00078e000e */
[----:B------:R-:W-:Y:S05]  /*11ac0*/  WARPSYNC.COLLECTIVE R15, `(.L_x_160) ;  /* 0x000000000f087348 */ /* 0x000fea0003c00000 */
[----:B------:R0:W1:Y:S02]  /*11ad0*/  SHFL.IDX P6, R14, R13, R12, R11 ;  /* 0x0000000c0d0e7389 */ /* 0x00006400000c000b */
[----:B01----:R-:W-:Y:S01]  /*11ae0*/  ENDCOLLECTIVE ;  /* 0x000000000000791b */ /* 0x003fe20003800000 */
.L_x_160:
[----:B------:R-:W-:Y:S02]  /*11af0*/  IMAD.MOV.U32 R13, RZ, RZ, R8 ;  /* 0x000000ffff0d7224 */ /* 0x000fe400078e0008 */
[----:B------:R-:W-:Y:S01]  /*11b00*/  IMAD.MOV.U32 R12, RZ, RZ, 0x2 ;  /* 0x00000002ff0c7424 */ /* 0x000fe200078e00ff */
[----:B------:R-:W-:-:S13]  /*11b10*/  IADD3 R2, P1, R32, R14, RZ ;  /* 0x0000000e20027210 */ /* 0x000fda0007f3e0ff */
[----:B------:R-:W-:Y:S05]  /*11b20*/  WARPSYNC.COLLECTIVE R15, `(.L_x_161) ;  /* 0x000000000f087348 */ /* 0x000fea0003c00000 */
[----:B------:R0:W1:Y:S02]  /*11b30*/  SHFL.IDX P6, R14, R13, R12, R11 ;  /* 0x0000000c0d0e7389 */ /* 0x00006400000c000b */
[----:B01----:R-:W-:Y:S01]  /*11b40*/  ENDCOLLECTIVE ;  /* 0x000000000000791b */ /* 0x003fe20003800000 */
.L_x_161:
        /* <DEDUP_REMOVED lines=11> */
.L_x_162:
[----:B------:R-:W-:Y:S02]  /*11c00*/  IMAD.MOV.U32 R13, RZ, RZ, R8 ;  /* 0x000000ffff0d7224 */ /* 0x000fe400078e0008 */
[----:B------:R-:W-:Y:S01]  /*11c10*/  IMAD.MOV.U32 R12, RZ, RZ, 0x3 ;  /* 0x00000003ff0c7424 */ /* 0x000fe200078e00ff */
[----:B------:R-:W-:-:S13]  /*11c20*/  IADD3 R2, P1, R32, R14, RZ ;  /* 0x0000000e20027210 */ /* 0x000fda0007f3e0ff */
[----:B------:R-:W-:Y:S05]  /*11c30*/  WARPSYNC.COLLECTIVE R15, `(.L_x_163) ;  /* 0x000000000f087348 */ /* 0x000fea0003c00000 */
[----:B------:R0:W1:Y:S02]  /*11c40*/  SHFL.IDX P6, R14, R13, R12, R11 ;  /* 0x0000000c0d0e7389 */ /* 0x00006400000c000b */
[----:B01----:R-:W-:Y:S01]  /*11c50*/  ENDCOLLECTIVE ;  /* 0x000000000000791b */ /* 0x003fe20003800000 */
.L_x_163:
        /* <DEDUP_REMOVED lines=11> */
.L_x_164:
[----:B------:R-:W-:Y:S02]  /*11d10*/  IMAD.MOV.U32 R13, RZ, RZ, R8 ;  /* 0x000000ffff0d7224 */ /* 0x000fe400078e0008 */
[----:B------:R-:W-:Y:S01]  /*11d20*/  IMAD.MOV.U32 R12, RZ, RZ, 0x4 ;  /* 0x00000004ff0c7424 */ /* 0x000fe200078e00ff */
[----:B------:R-:W-:-:S13]  /*11d30*/  IADD3 R2, P1, R32, R14, RZ ;  /* 0x0000000e20027210 */ /* 0x000fda0007f3e0ff */
[----:B------:R-:W-:Y:S05]  /*11d40*/  WARPSYNC.COLLECTIVE R15, `(.L_x_165) ;  /* 0x000000000f087348 */ /* 0x000fea0003c00000 */
[----:B------:R0:W1:Y:S02]  /*11d50*/  SHFL.IDX P6, R14, R13, R12, R11 ;  /* 0x0000000c0d0e7389 */ /* 0x00006400000c000b */
[----:B01----:R-:W-:Y:S01]  /*11d60*/  ENDCOLLECTIVE ;  /* 0x000000000000791b */ /* 0x003fe20003800000 */
.L_x_165:
        /* <DEDUP_REMOVED lines=11> */
.L_x_166:
[----:B------:R-:W-:Y:S02]  /*11e20*/  IMAD.MOV.U32 R13, RZ, RZ, R8 ;  /* 0x000000ffff0d7224 */ /* 0x000fe400078e0008 */
[----:B------:R-:W-:Y:S01]  /*11e30*/  IMAD.MOV.U32 R12, RZ, RZ, 0x5 ;  /* 0x00000005ff0c7424 */ /* 0x000fe200078e00ff */
[----:B------:R-:W-:-:S13]  /*11e40*/  IADD3 R2, P1, R32, R14, RZ ;  /* 0x0000000e20027210 */ /* 0x000fda0007f3e0ff */
[----:B------:R-:W-:Y:S05]  /*11e50*/  WARPSYNC.COLLECTIVE R15, `(.L_x_167) ;  /* 0x000000000f087348 */ /* 0x000fea0003c00000 */
[----:B------:R0:W1:Y:S02]  /*11e60*/  SHFL.IDX P6, R14, R13, R12, R11 ;  /* 0x0000000c0d0e7389 */ /* 0x00006400000c000b */
[----:B01----:R-:W-:Y:S01]  /*11e70*/  ENDCOLLECTIVE ;  /* 0x000000000000791b */ /* 0x003fe20003800000 */
.L_x_167:
        /* <DEDUP_REMOVED lines=11> */
.L_x_168:
[----:B------:R-:W-:Y:S02]  /*11f30*/  IMAD.MOV.U32 R13, RZ, RZ, R8 ;  /* 0x000000ffff0d7224 */ /* 0x000fe400078e0008 */
[----:B------:R-:W-:Y:S01]  /*11f40*/  IMAD.MOV.U32 R12, RZ, RZ, 0x6 ;  /* 0x00000006ff0c7424 */ /* 0x000fe200078e00ff */
[----:B------:R-:W-:-:S13]  /*11f50*/  IADD3 R2, P1, R32, R14, RZ ;  /* 0x0000000e20027210 */ /* 0x000fda0007f3e0ff */
[----:B------:R-:W-:Y:S05]  /*11f60*/  WARPSYNC.COLLECTIVE R15, `(.L_x_169) ;  /* 0x000000000f087348 */ /* 0x000fea0003c00000 */
[----:B------:R0:W1:Y:S02]  /*11f70*/  SHFL.IDX P6, R14, R13, R12, R11 ;  /* 0x0000000c0d0e7389 */ /* 0x00006400000c000b */
[----:B01----:R-:W-:Y:S01]  /*11f80*/  ENDCOLLECTIVE ;  /* 0x000000000000791b */ /* 0x003fe20003800000 */
.L_x_169:
        /* <DEDUP_REMOVED lines=11> */
.L_x_170:
[----:B------:R-:W-:Y:S02]  /*12040*/  IMAD.MOV.U32 R13, RZ, RZ, R8 ;  /* 0x000000ffff0d7224 */ /* 0x000fe400078e0008 */
[----:B------:R-:W-:Y:S01]  /*12050*/  IMAD.MOV.U32 R12, RZ, RZ, 0x7 ;  /* 0x00000007ff0c7424 */ /* 0x000fe200078e00ff */
[----:B------:R-:W-:-:S13]  /*12060*/  IADD3 R2, P1, R32, R14, RZ ;  /* 0x0000000e20027210 */ /* 0x000fda0007f3e0ff */
[----:B------:R-:W-:Y:S05]  /*12070*/  WARPSYNC.COLLECTIVE R15, `(.L_x_171) ;  /* 0x000000000f087348 */ /* 0x000fea0003c00000 */
[----:B------:R0:W1:Y:S02]  /*12080*/  SHFL.IDX P6, R14, R13, R12, R11 ;  /* 0x0000000c0d0e7389 */ /* 0x00006400000c000b */
[----:B01----:R-:W-:Y:S01]  /*12090*/  ENDCOLLECTIVE ;  /* 0x000000000000791b */ /* 0x003fe20003800000 */
.L_x_171:
[----:B------:R-:W-:-:S05]  /*120a0*/  IMAD.X R3, RZ, RZ, R3, P1 ;  /* 0x000000ffff037224 */ /* 0x000fca00008e0603 */
[----:B------:R-:W-:Y:S01]  /*120b0*/  @!PT LDS RZ, [RZ] ;  /* 0x00000000fffff984 */ /* 0x000fe20000000800 */
[----:B------:R-:W-:Y:S01]  /*120c0*/  @!PT LDS RZ, [RZ] ;  /* 0x00000000fffff984 */ /* 0x000fe20000000800 */
[----:B------:R-:W-:Y:S01]  /*120d0*/  @!PT LDS RZ, [RZ] ;  /* 0x00000000fffff984 */ /* 0x000fe20000000800 */
[----:B------:R0:W-:Y:S04]  /*120e0*/  LDGSTS.E.BYPASS.LTC128B.128 [R7+0x13400], desc[UR46][R2.64], !P3 ;  /* 0x1340000002077fae */ /* 0x0001e8000d901d6e */
[----:B------:R0:W-:Y:S01]  /*120f0*/  LDGSTS.E.BYPASS.LTC128B.128 [R7+0x17400], desc[UR46][R2.64+0x80], !P2 ;  /* 0x1740008002077fae */ /* 0x0001e2000d101d6e */
[----:B------:R-:W-:Y:S02]  /*12100*/  IMAD.MOV.U32 R13, RZ, RZ, R9 ;  /* 0x000000ffff0d7224 */ /* 0x000fe400078e0009 */
[----:B------:R-:W-:-:S07]  /*12110*/  IMAD.MOV.U32 R8, RZ, RZ, R14 ;  /* 0x000000ffff087224 */ /* 0x000fce00078e000e */
[----:B0-----:R-:W-:Y:S05]  /*12120*/  WARPSYNC.COLLECTIVE R15, `(.L_x_172) ;  /* 0x000000000f087348 */ /* 0x001fea0003c00000 */
[----:B------:R1:W2:Y:S02]  /*12130*/  SHFL.IDX P6, R14, R13, R12, R11 ;  /* 0x0000000c0d0e7389 */ /* 0x0002a400000c000b */
[----:B012---:R-:W-:Y:S01]  /*12140*/  ENDCOLLECTIVE ;  /* 0x000000000000791b */ /* 0x007fe20003800000 */
.L_x_172:
[----:B------:R-:W-:Y:S05]  /*12150*/  BRA `(.L_x_173) ;  /* 0xffffffb400607947 */ /* 0x000fea000383ffff */
.L_x_66:
[----:B--2---:R2:W3:Y:S02]  /*12160*/  SYNCS.PHASECHK.TRANS64.TRYWAIT P1, [R4+URZ+0x38840], R21 ;  /* 0x03884015040075a7 */ /* 0x0044e4000802017f */
[----:B---3--:R-:W-:Y:S05]  /*12170*/  @!P1 NANOSLEEP.SYNCS 0x989680 ;  /* 0x009896800000995d */ /* 0x008fea0003900000 */
[----:B------:R-:W3:Y:S02]  /*12180*/  @!P1 SYNCS.PHASECHK.TRANS64 P1, [R4+URZ+0x38840], R21 ;  /* 0x03884015040095a7 */ /* 0x000ee4000802007f */
[----:B---3--:R-:W-:Y:S05]  /*12190*/  @!P1 BRA `(.L_x_66) ;  /* 0xfffffffc00f09947 */ /* 0x008fea000383ffff */
[----:B------:R-:W-:Y:S05]  /*121a0*/  BRA `(.L_x_174) ;  /* 0xffffffb400a47947 */ /* 0x000fea000383ffff */
.L_x_67:
[----:B------:R-:W-:Y:S01]  /*121b0*/  BSSY B0, `(.L_x_175) ;  /* 0x0000008000007945 */ /* 0x000fe20003800000 */
[----:B------:R-:W-:Y:S02]  /*121c0*/  IMAD.MOV.U32 R13, RZ, RZ, R6 ;  /* 0x000000ffff0d7224 */ /* 0x000fe400078e0006 */
[----:B------:R-:W-:Y:S02]  /*121d0*/  IMAD.MOV.U32 R12, RZ, RZ, RZ ;  /* 0x000000ffff0c7224 */ /* 0x000fe400078e00ff */
[----:B------:R-:W-:Y:S02]  /*121e0*/  IMAD.MOV.U32 R11, RZ, RZ, 0x181f ;  /* 0x0000181fff0b7424 */ /* 0x000fe400078e00ff */
[----:B------:R-:W-:-:S07]  /*121f0*/  IMAD.MOV.U32 R15, RZ, RZ, -0x1 ;  /* 0xffffffffff0f7424 */ /* 0x000fce00078e00ff */
[----:B012---:R-:W-:Y:S05]  /*12200*/  WARPSYNC.COLLECTIVE R15, `(.L_x_176) ;  /* 0x000000000f087348 */ /* 0x007fea0003c00000 */
[----:B------:R3:W4:Y:S02]  /*12210*/  SHFL.IDX P6, R14, R13, R12, R11 ;  /* 0x0000000c0d0e7389 */ /* 0x00072400000c000b */
[----:B01234-:R-:W-:Y:S01]  /*12220*/  ENDCOLLECTIVE ;  /* 0x000000000000791b */ /* 0x01ffe20003800000 */
.L_x_176:
[----:B------:R-:W-:Y:S05]  /*12230*/  BSYNC B0 ;  /* 0x0000000000007941 */ /* 0x000fea0003800000 */
.L_x_175:
        /* <DEDUP_REMOVED lines=9> */
.L_x_177:
[----:B------:R-:W-:Y:S02]  /*122d0*/  VIADD R5, R5, UR42 ;  /* 0x0000002a05057c36 */ /* 0x000fe40008000000 */
[----:B------:R-:W-:Y:S02]  /*122e0*/  IMAD.MOV.U32 R13, RZ, RZ, R6 ;  /* 0x000000ffff0d7224 */ /* 0x000fe400078e0006 */
[----:B------:R-:W-:Y:S01]  /*122f0*/  IMAD.MOV.U32 R12, RZ, RZ, 0x1 ;  /* 0x00000001ff0c7424 */ /* 0x000fe200078e00ff */
[----:B------:R-:W-:-:S13]  /*12300*/  IADD3 R2, P1, R32, R14, RZ ;  /* 0x0000000e20027210 */ /* 0x000fda0007f3e0ff */
[----:B------:R-:W-:Y:S05]  /*12310*/  WARPSYNC.COLLECTIVE R15, `(.L_x_178) ;  /* 0x000000000f087348 */ /* 0x000fea0003c00000 */
[----:B------:R0:W1:Y:S02]  /*12320*/  SHFL.IDX P6, R14, R13, R12, R11 ;  /* 0x0000000c0d0e7389 */ /* 0x00006400000c000b */
[----:B01----:R-:W-:Y:S01]  /*12330*/  ENDCOLLECTIVE ;  /* 0x000000000000791b */ /* 0x003fe20003800000 */
.L_x_178:
        /* <DEDUP_REMOVED lines=11> */
.L_x_179:
[----:B------:R-:W-:Y:S02]  /*123f0*/  IMAD.MOV.U32 R13, RZ, RZ, R6 ;  /* 0x000000ffff0d7224 */ /* 0x000fe400078e0006 */
[----:B------:R-:W-:Y:S02]  /*12400*/  IMAD.MOV.U32 R12, RZ, RZ, 0x2 ;  /* 0x00000002ff0c7424 */ /* 0x000fe400078e00ff */
[----:B------:R-:W-:-:S07]  /*12410*/  IMAD.MOV.U32 R21, RZ, RZ, R14 ;  /* 0x000000ffff157224 */ /* 0x000fce00078e000e */
[----:B------:R-:W-:Y:S05]  /*12420*/  WARPSYNC.COLLECTIVE R15, `(.L_x_180) ;  /* 0x000000000f087348 */ /* 0x000fea0003c00000 */
[----:B------:R0:W1:Y:S02]  /*12430*/  SHFL.IDX P6, R14, R13, R12, R11 ;  /* 0x0000000c0d0e7389 */ /* 0x00006400000c000b */
[----:B01----:R-:W-:Y:S01]  /*12440*/  ENDCOLLECTIVE ;  /* 0x000000000000791b */ /* 0x003fe20003800000 */
.L_x_180:
[----:B------:R-:W-:-:S05]  /*12450*/  IADD3 R2, P1, R32, R21, RZ ;  /* 0x0000001520027210 */ /* 0x000fca0007f3e0ff */
[----:B------:R-:W-:-:S05]  /*12460*/  IMAD.X R3, RZ, RZ, R8, P1 ;  /* 0x000000ffff037224 */ /* 0x000fca00008e0608 */
[----:B------:R-:W-:Y:S01]  /*12470*/  @!PT LDS RZ, [RZ] ;  /* 0x00000000fffff984 */ /* 0x000fe20000000800 */
[----:B------:R-:W-:Y:S01]  /*12480*/  @!PT LDS RZ, [RZ] ;  /* 0x00000000fffff984 */ /* 0x000fe20000000800 */
[----:B------:R-:W-:Y:S01]  /*12490*/  @!PT LDS RZ, [RZ] ;  /* 0x00000000fffff984 */ /* 0x000fe20000000800 */
[----:B------:R0:W-:Y:S01]  /*124a0*/  LDGSTS.E.BYPASS.LTC128B.128 [R5+0x28c00], desc[UR46][R2.64], !P3 ;  /* 0x28c0000002057fae */ /* 0x0001e2000d901d6e */
[----:B------:R-:W-:-:S03]  /*124b0*/  IMAD.MOV.U32 R13, RZ, RZ, R7 ;  /* 0x000000ffff0d7224 */ /* 0x000fc600078e0007 */
[----:B------:R0:W-:Y:S01]  /*124c0*/  LDGSTS.E.BYPASS.LTC128B.128 [R5+0x2cc00], desc[UR46][R2.64+0x80], !P2 ;  /* 0x2cc0008002057fae */ /* 0x0001e2000d101d6e */
[----:B------:R-:W-:-:S07]  /*124d0*/  IMAD.MOV.U32 R9, RZ, RZ, R14 ;  /* 0x000000ffff097224 */ /* 0x000fce00078e000e */
[----:B0-----:R-:W-:Y:S05]  /*124e0*/  WARPSYNC.COLLECTIVE R15, `(.L_x_181) ;  /* 0x000000000f087348 */ /* 0x001fea0003c00000 */
[----:B------:R1:W2:Y:S02]  /*124f0*/  SHFL.IDX P6, R14, R13, R12, R11 ;  /* 0x0000000c0d0e7389 */ /* 0x0002a400000c000b */
[----:B012---:R-:W-:Y:S01]  /*12500*/  ENDCOLLECTIVE ;  /* 0x000000000000791b */ /* 0x007fe20003800000 */
.L_x_181:
[----:B------:R-:W-:Y:S02]  /*12510*/  IMAD.MOV.U32 R13, RZ, RZ, R6 ;  /* 0x000000ffff0d7224 */ /* 0x000fe400078e0006 */
[----:B------:R-:W-:Y:S01]  /*12520*/  IMAD.MOV.U32 R12, RZ, RZ, 0x3 ;  /* 0x00000003ff0c7424 */ /* 0x000fe200078e00ff */
[----:B------:R-:W-:-:S13]  /*12530*/  IADD3 R2, P1, R32, R14, RZ ;  /* 0x0000000e20027210 */ /* 0x000fda0007f3e0ff */
[----:B------:R-:W-:Y:S05]  /*12540*/  WARPSYNC.COLLECTIVE R15, `(.L_x_182) ;  /* 0x000000000f087348 */ /* 0x000fea0003c00000 */
[----:B------:R0:W1:Y:S02]  /*12550*/  SHFL.IDX P6, R14, R13, R12, R11 ;  /* 0x0000000c0d0e7389 */ /* 0x00006400000c000b */
[----:B01----:R-:W-:Y:S01]  /*12560*/  ENDCOLLECTIVE ;  /* 0x000000000000791b */ /* 0x003fe20003800000 */
.L_x_182:
        /* <DEDUP_REMOVED lines=11> */
.L_x_183:
[----:B------:R-:W-:Y:S02]  /*12620*/  IMAD.MOV.U32 R13, RZ, RZ, R6 ;  /* 0x000000ffff0d7224 */ /* 0x000fe400078e0006 */
[----:B------:R-:W-:Y:S02]  /*12630*/  IMAD.MOV.U32 R12, RZ, RZ, 0x4 ;  /* 0x00000004ff0c7424 */ /* 0x000fe400078e00ff */
[----:B------:R-:W-:-:S05]  /*12640*/  IMAD.MOV.U32 R11, RZ, RZ, R14 ;  /* 0x000000ffff0b7224 */ /* 0x000fca00078e000e */
[----:B------:R-:W-:Y:S01]  /*12650*/  IADD3 R2, P1, R32, R11, RZ ;  /* 0x0000000b20027210 */ /* 0x000fe20007f3e0ff */
[----:B------:R-:W-:-:S04]  /*12660*/  IMAD.MOV.U32 R11, RZ, RZ, 0x181f ;  /* 0x0000181fff0b7424 */ /* 0x000fc800078e00ff */
[----:B------:R-:W-:-:S08]  /*12670*/  IMAD.X R3, RZ, RZ, R8, P1 ;  /* 0x000000ffff037224 */ /* 0x000fd000008e0608 */
[----:B------:R-:W-:Y:S05]  /*12680*/  WARPSYNC.COLLECTIVE R15, `(.L_x_184) ;  /* 0x000000000f087348 */ /* 0x000fea0003c00000 */
[----:B------:R0:W1:Y:S02]  /*12690*/  SHFL.IDX P6, R14, R13, R12, R11 ;  /* 0x0000000c0d0e7389 */ /* 0x00006400000c000b */
[----:B01----:R-:W-:Y:S01]  /*126a0*/  ENDCOLLECTIVE ;  /* 0x000000000000791b */ /* 0x003fe20003800000 */
.L_x_184:
        /* <DEDUP_REMOVED lines=10> */
.L_x_185:
[----:B------:R-:W-:Y:S02]  /*12750*/  IMAD.MOV.U32 R13, RZ, RZ, R6 ;  /* 0x000000ffff0d7224 */ /* 0x000fe400078e0006 */
[----:B------:R-:W-:Y:S02]  /*12760*/  IMAD.MOV.U32 R12, RZ, RZ, 0x5 ;  /* 0x00000005ff0c7424 */ /* 0x000fe400078e00ff */
[----:B------:R-:W-:-:S07]  /*12770*/  IMAD.MOV.U32 R21, RZ, RZ, R14 ;  /* 0x000000ffff157224 */ /* 0x000fce00078e000e */
[----:B------:R-:W-:Y:S05]  /*12780*/  WARPSYNC.COLLECTIVE R15, `(.L_x_186) ;  /* 0x000000000f087348 */ /* 0x000fea0003c00000 */
[----:B------:R0:W1:Y:S02]  /*12790*/  SHFL.IDX P6, R14, R13, R12, R11 ;  /* 0x0000000c0d0e7389 */ /* 0x00006400000c000b */
[----:B01----:R-:W-:Y:S01]  /*127a0*/  ENDCOLLECTIVE ;  /* 0x000000000000791b */ /* 0x003fe20003800000 */
.L_x_186:
        /* <DEDUP_REMOVED lines=12> */
.L_x_187:
[----:B------:R-:W-:Y:S02]  /*12870*/  IMAD.MOV.U32 R13, RZ, RZ, R6 ;  /* 0x000000ffff0d7224 */ /* 0x000fe400078e0006 */
[----:B------:R-:W-:Y:S01]  /*12880*/  IMAD.MOV.U32 R12, RZ, RZ, 0x6 ;  /* 0x00000006ff0c7424 */ /* 0x000fe200078e00ff */
[----:B------:R-:W-:-:S13]  /*12890*/  IADD3 R2, P1, R32, R14, RZ ;  /* 0x0000000e20027210 */ /* 0x000fda0007f3e0ff */
[----:B------:R-:W-:Y:S05]  /*128a0*/  WARPSYNC.COLLECTIVE R15, `(.L_x_188) ;  /* 0x000000000f087348 */ /* 0x000fea0003c00000 */
[----:B------:R0:W1:Y:S02]  /*128b0*/  SHFL.IDX P6, R14, R13, R12, R11 ;  /* 0x0000000c0d0e7389 */ /* 0x00006400000c000b */
[----:B01----:R-:W-:Y:S01]  /*128c0*/  ENDCOLLECTIVE ;  /* 0x000000000000791b */ /* 0x003fe20003800000 */
.L_x_188:
        /* <DEDUP_REMOVED lines=11> */
.L_x_189:
        /* <DEDUP_REMOVED lines=9> */
.L_x_190:
        /* <DEDUP_REMOVED lines=10> */
.L_x_191:
[----:B------:R-:W-:Y:S05]  /*12ab0*/  BRA `(.L_x_192) ;  /* 0xffffffb0007c7947 */ /* 0x000fea000383ffff */
.L_x_70:
[----:B0-----:R0:W2:Y:S02]  /*12ac0*/  SYNCS.PHASECHK.TRANS64.TRYWAIT P2, [R18+URZ+0x38870], R3 ;  /* 0x03887003120075a7 */ /* 0x0010a4000804017f */
[----:B--2---:R-:W-:Y:S05]  /*12ad0*/  @!P2 NANOSLEEP.SYNCS 0x989680 ;  /* 0x009896800000a95d */ /* 0x004fea0003900000 */
[----:B------:R-:W2:Y:S02]  /*12ae0*/  @!P2 SYNCS.PHASECHK.TRANS64 P2, [R18+URZ+0x38870], R3 ;  /* 0x038870031200a5a7 */ /* 0x000ea4000804007f */
[----:B--2---:R-:W-:Y:S05]  /*12af0*/  @!P2 BRA `(.L_x_70) ;  /* 0xfffffffc00f0a947 */ /* 0x004fea000383ffff */
[----:B------:R-:W-:Y:S05]  /*12b00*/  BRA `(.L_x_193) ;  /* 0xffffffb000d87947 */ /* 0x000fea000383ffff */
.L_x_72:
[----:B0-----:R0:W2:Y:S02]  /*12b10*/  SYNCS.PHASECHK.TRANS64.TRYWAIT P2, [R18+URZ+0x38860], R5 ;  /* 0x03886005120075a7 */ /* 0x0010a4000804017f */
[----:B--2---:R-:W-:Y:S05]  /*12b20*/  @!P2 NANOSLEEP.SYNCS 0x989680 ;  /* 0x009896800000a95d */ /* 0x004fea0003900000 */
[----:B------:R-:W2:Y:S02]  /*12b30*/  @!P2 SYNCS.PHASECHK.TRANS64 P2, [R18+URZ+0x38860], R5 ;  /* 0x038860051200a5a7 */ /* 0x000ea4000804007f */
[----:B--2---:R-:W-:Y:S05]  /*12b40*/  @!P2 BRA `(.L_x_72) ;  /* 0xfffffffc00f0a947 */ /* 0x004fea000383ffff */
[----:B------:R-:W-:Y:S05]  /*12b50*/  BRA `(.L_x_194) ;  /* 0xffffffb000e87947 */ /* 0x000fea000383ffff */
.L_x_79:
[----:B0-----:R0:W2:Y:S02]  /*12b60*/  SYNCS.PHASECHK.TRANS64.TRYWAIT P0, [R18+URZ+0x38870], R3 ;  /* 0x03887003120075a7 */ /* 0x0010a4000800017f */
[----:B--2---:R-:W-:Y:S05]  /*12b70*/  @!P0 NANOSLEEP.SYNCS 0x989680 ;  /* 0x009896800000895d */ /* 0x004fea0003900000 */
[----:B------:R-:W2:Y:S02]  /*12b80*/  @!P0 SYNCS.PHASECHK.TRANS64 P0, [R18+URZ+0x38870], R3 ;  /* 0x03887003120085a7 */ /* 0x000ea4000800007f */
[----:B--2---:R-:W-:Y:S05]  /*12b90*/  @!P0 BRA `(.L_x_79) ;  /* 0xfffffffc00f08947 */ /* 0x004fea000383ffff */
[----:B------:R-:W-:Y:S05]  /*12ba0*/  BRA `(.L_x_195) ;  /* 0xffffffbc00547947 */ /* 0x000fea000383ffff */
.L_x_81:
[----:B0-----:R0:W2:Y:S02]  /*12bb0*/  SYNCS.PHASECHK.TRANS64.TRYWAIT P0, [R18+URZ+0x38860], R3 ;  /* 0x03886003120075a7 */ /* 0x0010a4000800017f */
[----:B--2---:R-:W-:Y:S05]  /*12bc0*/  @!P0 NANOSLEEP.SYNCS 0x989680 ;  /* 0x009896800000895d */ /* 0x004fea0003900000 */
[----:B------:R-:W2:Y:S02]  /*12bd0*/  @!P0 SYNCS.PHASECHK.TRANS64 P0, [R18+URZ+0x38860], R3 ;  /* 0x03886003120085a7 */ /* 0x000ea4000800007f */
[----:B--2---:R-:W-:Y:S05]  /*12be0*/  @!P0 BRA `(.L_x_81) ;  /* 0xfffffffc00f08947 */ /* 0x004fea000383ffff */
[----:B------:R-:W-:Y:S05]  /*12bf0*/  BRA `(.L_x_196) ;  /* 0xffffffbc006c7947 */ /* 0x000fea000383ffff */
.L_x_84:
[----:B-1----:R1:W2:Y:S02]  /*12c00*/  SYNCS.PHASECHK.TRANS64.TRYWAIT P0, [R5+URZ+0x38820], R2 ;  /* 0x03882002050075a7 */ /* 0x0022a4000800017f */
[----:B--2---:R-:W-:Y:S05]  /*12c10*/  @!P0 NANOSLEEP.SYNCS 0x989680 ;  /* 0x009896800000895d */ /* 0x004fea0003900000 */
[----:B------:R-:W2:Y:S02]  /*12c20*/  @!P0 SYNCS.PHASECHK.TRANS64 P0, [R5+URZ+0x38820], R2 ;  /* 0x03882002050085a7 */ /* 0x000ea4000800007f */
[----:B--2---:R-:W-:Y:S05]  /*12c30*/  @!P0 BRA `(.L_x_84) ;  /* 0xfffffffc00f08947 */ /* 0x004fea000383ffff */
[----:B------:R-:W-:Y:S05]  /*12c40*/  BRA `(.L_x_197) ;  /* 0xffffffc400b87947 */ /* 0x000fea000383ffff */
.L_x_86:
[----:B-1----:R1:W2:Y:S02]  /*12c50*/  SYNCS.PHASECHK.TRANS64.TRYWAIT P1, [R4+URZ+0x38840], R3 ;  /* 0x03884003040075a7 */ /* 0x0022a4000802017f */
[----:B--2---:R-:W-:Y:S05]  /*12c60*/  @!P1 NANOSLEEP.SYNCS 0x989680 ;  /* 0x009896800000995d */ /* 0x004fea0003900000 */
[----:B------:R-:W2:Y:S02]  /*12c70*/  @!P1 SYNCS.PHASECHK.TRANS64 P1, [R4+URZ+0x38840], R3 ;  /* 0x03884003040095a7 */ /* 0x000ea4000802007f */
[----:B--2---:R-:W-:Y:S05]  /*12c80*/  @!P1 BRA `(.L_x_86) ;  /* 0xfffffffc00f09947 */ /* 0x004fea000383ffff */
[----:B------:R-:W-:Y:S05]  /*12c90*/  BRA `(.L_x_198) ;  /* 0xffffffc400f47947 */ /* 0x000fea000383ffff */
.L_x_88:
[----:B--2---:R2:W3:Y:S02]  /*12ca0*/  SYNCS.PHASECHK.TRANS64.TRYWAIT P1, [R5+URZ+0x38840], R0 ;  /* 0x03884000050075a7 */ /* 0x0044e4000802017f */
[----:B---3--:R-:W-:Y:S05]  /*12cb0*/  @!P1 NANOSLEEP.SYNCS 0x989680 ;  /* 0x009896800000995d */ /* 0x008fea0003900000 */
[----:B------:R-:W3:Y:S02]  /*12cc0*/  @!P1 SYNCS.PHASECHK.TRANS64 P1, [R5+URZ+0x38840], R0 ;  /* 0x03884000050095a7 */ /* 0x000ee4000802007f */
[----:B---3--:R-:W-:Y:S05]  /*12cd0*/  @!P1 BRA `(.L_x_88) ;  /* 0xfffffffc00f09947 */ /* 0x008fea000383ffff */
[----:B------:R-:W-:Y:S05]  /*12ce0*/  BRA `(.L_x_199) ;  /* 0xffffffc800007947 */ /* 0x000fea000383ffff */
.L_x_90:
[----:B---3--:R3:W4:Y:S02]  /*12cf0*/  SYNCS.PHASECHK.TRANS64.TRYWAIT P1, [R4+URZ+0x38860], R3 ;  /* 0x03886003040075a7 */ /* 0x008724000802017f */
[----:B----4-:R-:W-:Y:S05]  /*12d00*/  @!P1 NANOSLEEP.SYNCS 0x989680 ;  /* 0x009896800000995d */ /* 0x010fea0003900000 */
[----:B------:R-:W4:Y:S02]  /*12d10*/  @!P1 SYNCS.PHASECHK.TRANS64 P1, [R4+URZ+0x38860], R3 ;  /* 0x03886003040095a7 */ /* 0x000f24000802007f */
[----:B----4-:R-:W-:Y:S05]  /*12d20*/  @!P1 BRA `(.L_x_90) ;  /* 0xfffffffc00f09947 */ /* 0x010fea000383ffff */
[----:B------:R-:W-:Y:S05]  /*12d30*/  BRA `(.L_x_200) ;  /* 0xffffffc400fc7947 */ /* 0x000fea000383ffff */
.L_x_92:
[----:B----4-:R4:W0:Y:S02]  /*12d40*/  SYNCS.PHASECHK.TRANS64.TRYWAIT P1, [R5+URZ+0x38860], R0 ;  /* 0x03886000050075a7 */ /* 0x010824000802017f */
[----:B0-----:R-:W-:Y:S05]  /*12d50*/  @!P1 NANOSLEEP.SYNCS 0x989680 ;  /* 0x009896800000995d */ /* 0x001fea0003900000 */
[----:B------:R-:W0:Y:S02]  /*12d60*/  @!P1 SYNCS.PHASECHK.TRANS64 P1, [R5+URZ+0x38860], R0 ;  /* 0x03886000050095a7 */ /* 0x000e24000802007f */
[----:B0-----:R-:W-:Y:S05]  /*12d70*/  @!P1 BRA `(.L_x_92) ;  /* 0xfffffffc00f09947 */ /* 0x001fea000383ffff */
[----:B------:R-:W-:Y:S05]  /*12d80*/  BRA `(.L_x_201) ;  /* 0xffffffc400f87947 */ /* 0x000fea000383ffff */
.L_x_94:
[----:B------:R0:W0:Y:S02]  /*12d90*/  SYNCS.PHASECHK.TRANS64.TRYWAIT P1, [R4+URZ+0x38880], R3 ;  /* 0x03888003040075a7 */ /* 0x000024000802017f */
[----:B0-----:R-:W-:Y:S05]  /*12da0*/  @!P1 NANOSLEEP.SYNCS 0x989680 ;  /* 0x009896800000995d */ /* 0x001fea0003900000 */
[----:B------:R-:W0:Y:S02]  /*12db0*/  @!P1 SYNCS.PHASECHK.TRANS64 P1, [R4+URZ+0x38880], R3 ;  /* 0x03888003040095a7 */ /* 0x000e24000802007f */
[----:B0-----:R-:W-:Y:S05]  /*12dc0*/  @!P1 BRA `(.L_x_94) ;  /* 0xfffffffc00f09947 */ /* 0x001fea000383ffff */
[----:B------:R-:W-:Y:S05]  /*12dd0*/  BRA `(.L_x_202) ;  /* 0xffffffc400f47947 */ /* 0x000fea000383ffff */
.L_x_203:
[----:B------:R-:W-:-:S00]  /*12de0*/  BRA `(.L_x_203) ;  /* 0xfffffffc00fc7947 */ /* 0x000fc0000383ffff */
[----:B------:R-:W-:-:S00]  /*12df0*/  NOP ;  /* 0x0000000000007918 */ /* 0x000fc00000000000 */
        /* <DEDUP_REMOVED lines=8> */
.L_x_16266:


//--------------------- .text._ZN7cutlass13device_kernelIN5flash11enable_sm90INS1_16FlashAttnFwdSm90INS1_25CollectiveMainloopFwdSm90ILi2EN4cute5tupleIJNS5_1CILi1EEES8_S8_EEENS6_IJNS7_ILi128EEESA_NS7_ILi256EEEEEELi256ENS_12float_e4m3_tEfNS_4arch4Sm90ELb0ELb0ELb0ELb1ELb1ELb0ELb0ELb1ELb0ELb1ELb1ELb0EEENS1_21CollectiveEpilogueFwdINS6_IJSA_SB_SA_EEES9_NS_10bfloat16_tESF_Li256ELb1ELb1ELb1ELb1EEENS1_36VarlenDynamicPersistentTileSchedulerILi128ELi128ELi256ELi128ELb1ELb1ELb1ELb0ELb1ELb1EEEEEEEEEvNT_6ParamsE --------------------------
	.section	.text._ZN7cutlass13device_kernelIN5flash11enable_sm90INS1_16FlashAttnFwdSm90INS1_25CollectiveMainloopFwdSm90ILi2EN4cute5tupleIJNS5_1CILi1EEES8_S8_EEENS6_IJNS7_ILi128EEESA_NS7_ILi256EEEEEELi256ENS_12float_e4m3_tEfNS_4arch4Sm90ELb0ELb0ELb0ELb1ELb1ELb0ELb0ELb1ELb0ELb1ELb1ELb0EEENS1_21CollectiveEpilogueFwdINS6_IJSA_SB_SA_EEES9_NS_10bfloat16_tESF_Li256ELb1ELb1ELb1ELb1EEENS1_36VarlenDynamicPersistentTileSchedulerILi128ELi128ELi256ELi128ELb1ELb1ELb1ELb0ELb1ELb1EEEEEEEEEvNT_6ParamsE,"ax",@progbits
	.align	128
.text._ZN7cutlass13device_kernelIN5flash11enable_sm90INS1_16FlashAttnFwdSm90INS1_25CollectiveMainloopFwdSm90ILi2EN4cute5tupleIJNS5_1CILi1EEES8_S8_EEENS6_IJNS7_ILi128EEESA_NS7_ILi256EEEEEELi256ENS_12float_e4m3_tEfNS_4arch4Sm90ELb0ELb0ELb0ELb1ELb1ELb0ELb0ELb1ELb0ELb1ELb1ELb0EEENS1_21CollectiveEpilogueFwdINS6_IJSA_SB_SA_EEES9_NS_10bfloat16_tESF_Li256ELb1ELb1ELb1ELb1EEENS1_36VarlenDynamicPersistentTileSchedulerILi128ELi128ELi256ELi128ELb1ELb1ELb1ELb0ELb1ELb1EEEEEEEEEvNT_6ParamsE:
        .type           _ZN7cutlass13device_kernelIN5flash11enable_sm90INS1_16FlashAttnFwdSm90INS1_25CollectiveMainloopFwdSm90ILi2EN4cute5tupleIJNS5_1CILi1EEES8_S8_EEENS6_IJNS7_ILi128EEESA_NS7_ILi256EEEEEELi256ENS_12float_e4m3_tEfNS_4arch4Sm90ELb0ELb0ELb0ELb1ELb1ELb0ELb0ELb1ELb0ELb1ELb1ELb0EEENS1_21CollectiveEpilogueFwdINS6_IJSA_SB_SA_EEES9_NS_10bfloat16_tESF_Li256ELb1ELb1ELb1ELb1EEENS1_36VarlenDynamicPersistentTileSchedulerILi128ELi128ELi256ELi128ELb1ELb1ELb1ELb0ELb1ELb1EEEEEEEEEvNT_6ParamsE,@function
        .size           _ZN7cutlass13device_kernelIN5flash11enable_sm90INS1_16FlashAttnFwdSm90INS1_25CollectiveMainloopFwdSm90ILi2EN4cute5tupleIJNS5_1CILi1EEES8_S8_EEENS6_IJNS7_ILi128EEESA_NS7_ILi256EEEEEELi256ENS_12float_e4m3_tEfNS_4arch4Sm90ELb0ELb0ELb0ELb1ELb1ELb0ELb0ELb1ELb0ELb1ELb1ELb0EEENS1_21CollectiveEpilogueFwdINS6_IJSA_SB_SA_EEES9_NS_10bfloat16_tESF_Li256ELb1ELb1ELb1ELb1EEENS1_36VarlenDynamicPersistentTileSchedulerILi128ELi128ELi256ELi128ELb1ELb1ELb1ELb0ELb1ELb1EEEEEEEEEvNT_6ParamsE,(.L_x_16267 - _ZN7cutlass13device_kernelIN5flash11enable_sm90INS1_16FlashAttnFwdSm90INS1_25CollectiveMainloopFwdSm90ILi2EN4cute5tupleIJNS5_1CILi1EEES8_S8_EEENS6_IJNS7_ILi128EEESA_NS7_ILi256EEEEEELi256ENS_12float_e4m3_tEfNS_4arch4Sm90ELb0ELb0ELb0ELb1ELb1ELb0ELb0ELb1ELb0ELb1ELb1ELb0EEENS1_21CollectiveEpilogueFwdINS6_IJSA_SB_SA_EEES9_NS_10bfloat16_tESF_Li256ELb1ELb1ELb1ELb1EEENS1_36VarlenDynamicPersistentTileSchedulerILi128ELi128ELi256ELi128ELb1ELb1ELb1ELb0ELb1ELb1EEEEEEEEEvNT_6ParamsE)
        .other          _ZN7cutlass13device_kernelIN5flash11enable_sm90INS1_16FlashAttnFwdSm90INS1_25CollectiveMainloopFwdSm90ILi2EN4cute5tupleIJNS5_1CILi1EEES8_S8_EEENS6_IJNS7_ILi128EEESA_NS7_ILi256EEEEEELi256ENS_12float_e4m3_tEfNS_4arch4Sm90ELb0ELb0ELb0ELb1ELb1ELb0ELb0ELb1ELb0ELb1ELb1ELb0EEENS1_21CollectiveEpilogueFwdINS6_IJSA_SB_SA_EEES9_NS_10bfloat16_tESF_Li256ELb1ELb1ELb1ELb1EEENS1_36VarlenDynamicPersistentTileSchedulerILi128ELi128ELi256ELi128ELb1ELb1ELb1ELb0ELb1ELb1EEEEEEEEEvNT_6ParamsE,@"STO_CUDA_ENTRY STV_DEFAULT"
_ZN7cutlass13device_kernelIN5flash11enable_sm90INS1_16FlashAttnFwdSm90INS1_25CollectiveMainloopFwdSm90ILi2EN4cute5tupleIJNS5_1CILi1EEES8_S8_EEENS6_IJNS7_ILi128EEESA_NS7_ILi256EEEEEELi256ENS_12float_e4m3_tEfNS_4arch4Sm90ELb0ELb0ELb0ELb1ELb1ELb0ELb0ELb1ELb0ELb1ELb1ELb0EEENS1_21CollectiveEpilogueFwdINS6_IJSA_SB_SA_EEES9_NS_10bfloat16_tESF_Li256ELb1ELb1ELb1ELb1EEENS1_36VarlenDynamicPersistentTileSchedulerILi128ELi128ELi256ELi128ELb1ELb1ELb1ELb0ELb1ELb1EEEEEEEEEvNT_6ParamsE:
        /* <DEDUP_REMOVED lines=45> */
.L_x_204:
        /* <DEDUP_REMOVED lines=22> */
.L_x_205:
        /* <DEDUP_REMOVED lines=18> */
.L_x_206:
        /* <DEDUP_REMOVED lines=22> */
.L_x_207:
[----:B------:R-:W5:Y:S01]  /*06b0*/  SHFL.IDX PT, R3, R0, RZ, 0x1f ;  /* 0x00001fff00037589 */ /* 0x000f6200000e0000 */
[----:B------:R-:W-:Y:S01]  /*06c0*/  R2UR UR9, R4 ;  /* 0x00000000040972ca */ /* 0x000fe200000e0000 */
[----:B------:R-:W-:Y:S01]  /*06d0*/  NOP ;  /* 0x0000000000007918 */ /* 0x000fe20000000000 */
[----:B------:R-:W0:Y:S01]  /*06e0*/  S2R R2, SR_CgaCtaId ;  /* 0x0000000000027919 */ /* 0x000e220000008800 */
[----:B-----5:R-:W-:-:S13]  /*06f0*/  ISETP.NE.AND P0, PT, R3, RZ, PT ;  /* 0x000000ff0300720c */ /* 0x020fda0003f05270 */
[----:B0-----:R-:W-:Y:S05]  /*0700*/  @P0 BRA `(.L_x_208) ;  /* 0x0000000000480947 */ /* 0x001fea0003800000 */
[----:B-1----:R-:W0:Y:S01]  /*0710*/  S2UR UR5, SR_CgaCtaId ;  /* 0x00000000000579c3 */ /* 0x002e220000008800 */
[----:B------:R-:W-:Y:S01]  /*0720*/  UMOV UR4, 0x400 ;  /* 0x0000040000047882 */ /* 0x000fe20000000000 */
[----:B------:R-:W-:Y:S01]  /*0730*/  UMOV UR6, 0x1 ;  /* 0x0000000100067882 */ /* 0x000fe20000000000 */
[----:B------:R-:W-:Y:S01]  /*0740*/  UMOV UR7, 0x2 ;  /* 0x0000000200077882 */ /* 0x000fe20000000000 */
[----:B------:R-:W-:Y:S01]  /*0750*/  ELECT P0, URZ, PT ;  /* 0x00000000003f782f */ /* 0x000fe20003800000 */
[----:B0-----:R-:W-:Y:S02]  /*0760*/  ULEA UR8, UR5, UR4, 0x18 ;  /* 0x0000000405087291 */ /* 0x001fe4000f8ec03f */
[----:B------:R-:W-:-:S04]  /*0770*/  UIADD3 UR4, -UR6, 0x100000, URZ ;  /* 0x0010000006047890 */ /* 0x000fc8000fffe13f */
[----:B------:R-:W-:Y:S02]  /*0780*/  USHF.L.U32 UR5, UR4, 0xb, URZ ;  /* 0x0000000b04057899 */ /* 0x000fe4000800063f */
[----:B------:R-:W-:Y:S02]  /*0790*/  USHF.L.U32 UR4, UR4, 0x1, URZ ;  /* 0x0000000104047899 */ /* 0x000fe4000800063f */
[----:B------:R-:W-:-:S04]  /*07a0*/  UIADD3 UR6, -UR7, 0x100000, URZ ;  /* 0x0010000007067890 */ /* 0x000fc8000fffe13f */
[----:B------:R-:W-:Y:S02]  /*07b0*/  USHF.L.U32 UR7, UR6, 0xb, URZ ;  /* 0x0000000b06077899 */ /* 0x000fe4000800063f */
[----:B------:R-:W-:Y:S01]  /*07c0*/  USHF.L.U32 UR6, UR6, 0x1, URZ ;  /* 0x0000000106067899 */ /* 0x000fe2000800063f */
[----:B------:R-:W0:Y:S03]  /*07d0*/  FENCE.VIEW.ASYNC.S ;  /* 0x00000000000073c6 */ /* 0x000e260000000000 */
[----:B0-----:R0:W1:Y:S08]  /*07e0*/  SYNCS.EXCH.64 URZ, [UR8+0x388b0], UR4 ;  /* 0x0388b004083f75b2 */ /* 0x0010700008000100 */
[----:B------:R0:W0:Y:S01]  /*07f0*/  SYNCS.EXCH.64 URZ, [UR8+0x388c0], UR6 ;  /* 0x0388c006083f75b2 */ /* 0x0000220008000100 */
[----:B------:R0:W0:Y:S01]  /*0800*/  SYNCS.EXCH.64 URZ, [UR8+0x388b8], UR4 ;  /* 0x0388b804083f75b2 */ /* 0x0000220008000100 */
[----:B------:R0:W0:Y:S01]  /*0810*/  SYNCS.EXCH.64 URZ, [UR8+0x388c8], UR6 ;  /* 0x0388c806083f75b2 */ /* 0x0000220008000100 */
[----:B------:R-:W-:Y:S01]  /*0820*/  NOP ;  /* 0x0000000000007918 */ /* 0x000fe20000000000 */
.L_x_208:
[----:B------:R-:W-:Y:S01]  /*0830*/  UISETP.NE.AND UP0, UPT, UR9, URZ, UPT ;  /* 0x0000003f0900728c */ /* 0x000fe2000bf05270 */
[----:B------:R-:W-:Y:S01]  /*0840*/  NOP ;  /* 0x0000000000007918 */ /* 0x000fe20000000000 */
[----:B------:R-:W-:Y:S01]  /*0850*/  UMOV UR43, 0x1 ;  /* 0x00000001002b7882 */ /* 0x000fe20000000000 */
[----:B------:R-:W-:Y:S01]  /*0860*/  ULDC.64 UR52, c[0x0][0x208] ;  /* 0x0000820000347ab9 */ /* 0x000fe20000000a00 */
[----:B------:R-:W-:Y:S01]  /*0870*/  USEL UR43, UR43, 0x2, !UP0 ;  /* 0x000000022b2b7887 */ /* 0x000fe2000c000000 */
[----:B01234-:R-:W-:Y:S01]  /*0880*/  BAR.SYNC.DEFER_BLOCKING 0x0 ;  /* 0x0000000000007b1d */ /* 0x01ffe20000010000 */
[----:B------:R-:W-:-:S13]  /*0890*/  PLOP3.LUT P0, PT, PT, PT, UP0, 0x80, 0x0 ;  /* 0x000000000000781c */ /* 0x000fda0003f0f008 */
[----:B------:R-:W-:Y:S05]  /*08a0*/  @!P0 BRA `(.L_x_209) ;  /* 0x000000c800908947 */ /* 0x000fea0003800000 */
.L_x_210:
[----:B------:R-:W-:-:S08]  /*08b0*/  NOP ;  /* 0x0000000000007918 */ /* 0x000fd00000000000 */
[----:B------:R-:W0:Y:S02]  /*08c0*/  USETMAXREG.TRY_ALLOC.CTAPOOL UP0, 0xe8 ;  /* 0x000000e8000079c8 */ /* 0x000e240008000600 */
[----:B0-----:R-:W-:-:S13]  /*08d0*/  PLOP3.LUT P0, PT, PT, PT, UP0, 0x80, 0x0 ;  /* 0x000000000000781c */ /* 0x001fda0003f0f008 */
[----:B------:R-:W-:Y:S05]  /*08e0*/  @!P0 BRA `(.L_x_210) ;  /* 0xfffffffc00f08947 */ /* 0x000fea000383ffff */
[----:B------:R-:W0:Y:S01]  /*08f0*/  S2R R0, SR_TID.X ;  /* 0x0000000000007919 */ /* 0x000e220000002100 */
[----:B------:R-:W1:Y:S01]  /*0900*/  S2UR UR5, SR_CgaCtaId ;  /* 0x00000000000579c3 */ /* 0x000e620000008800 */
[----:B------:R-:W-:-:S07]  /*0910*/  UMOV UR4, 0x400 ;  /* 0x0000040000047882 */ /* 0x000fce0000000000 */
[----:B------:R-:W-:Y:S06]  /*0920*/  BAR.ARV 0x8, 0x180 ;  /* 0x0206000000007b1d */ /* 0x000fec0000002000 */
[----:B-1----:R-:W-:Y:S01]  /*0930*/  ULEA UR4, UR5, UR4, 0x18 ;  /* 0x0000000405047291 */ /* 0x002fe2000f8ec03f */
[----:B0-----:R-:W-:-:S04]  /*0940*/  SHF.R.U32.HI R0, RZ, 0x7, R0 ;  /* 0x00000007ff007819 */ /* 0x001fc80000011600 */
[----:B------:R-:W-:-:S13]  /*0950*/  ISETP.NE.AND P0, PT, R0, 0x1, PT ;  /* 0x000000010000780c */ /* 0x000fda0003f05270 */
[----:B------:R-:W-:Y:S08]  /*0960*/  @!P0 BAR.ARV 0x9, 0x100 ;  /* 0x0244000000008b1d */ /* 0x000ff00000002000 */
[----:B------:R-:W-:Y:S06]  /*0970*/  BAR.SYNC.DEFER_BLOCKING 0x5, 0x180 ;  /* 0x0146000000007b1d */ /* 0x000fec0000010000 */
[----:B------:R-:W0:Y:S01]  /*0980*/  LDS.128 R8, [UR4+0x388d0] ;  /* 0x0388d004ff087984 */ /* 0x000e220008000c00 */
[----:B------:R-:W-:Y:S01]  /*0990*/  ULDC UR4, c[0x0][0xc3c] ;  /* 0x00030f0000047ab9 */ /* 0x000fe20000000800 */
[----:B------:R-:W-:Y:S06]  /*09a0*/  BAR.ARV 0x4, 0x180 ;  /* 0x0106000000007b1d */ /* 0x000fec0000002000 */
[----:B0-----:R-:W-:-:S13]  /*09b0*/  ISETP.GE.AND P0, PT, R11, UR4, PT ;  /* 0x000000040b007c0c */ /* 0x001fda000bf06270 */
[----:B------:R-:W-:Y:S05]  /*09c0*/  @P0 EXIT ;  /* 0x000000000000094d */ /* 0x000fea0003800000 */
[----:B------:R-:W0:Y:S01]  /*09d0*/  S2R R0, SR_TID.X ;  /* 0x0000000000007919 */ /* 0x000e220000002100 */
[----:B------:R-:W-:Y:S01]  /*09e0*/  R2UR UR7, R11 ;  /* 0x000000000b0772ca */ /* 0x000fe200000e0000 */
[----:B------:R-:W-:Y:S01]  /*09f0*/  ULOP3.LUT UR48, UR43, 0x1, URZ, 0xfc, !UPT ;  /* 0x000000012b307892 */ /* 0x000fe2000f8efc3f */
[----:B------:R-:W-:Y:S01]  /*0a00*/  R2UR UR6, R9 ;  /* 0x00000000090672ca */ /* 0x000fe200000e0000 */
[----:B------:R-:W-:Y:S01]  /*0a10*/  UMOV UR47, URZ ;  /* 0x0000003f002f7c82 */ /* 0x000fe20008000000 */
[----:B------:R-:W-:Y:S01]  /*0a20*/  R2UR UR5, R10 ;  /* 0x000000000a0572ca */ /* 0x000fe200000e0000 */
[----:B------:R-:W-:Y:S01]  /*0a30*/  UMOV UR46, URZ ;  /* 0x0000003f002e7c82 */ /* 0x000fe20008000000 */
[----:B------:R-:W-:Y:S01]  /*0a40*/  UMOV UR45, URZ ;  /* 0x0000003f002d7c82 */ /* 0x000fe20008000000 */
[----:B0-----:R-:W-:-:S05]  /*0a50*/  VIADD R0, R0, 0xffffff80 ;  /* 0xffffff8000007836 */ /* 0x001fca0000000000 */
[----:B------:R-:W-:-:S04]  /*0a60*/  SHF.R.S32.HI R3, RZ, 0x1f, R0 ;  /* 0x0000001fff037819 */ /* 0x000fc80000011400 */
[CC--:B------:R-:W-:Y:S02]  /*0a70*/  LEA.HI R2, R3.reuse, R0.reuse, RZ, 0x7 ;  /* 0x0000000003027211 */ /* 0x0c0fe400078f38ff */
[----:B------:R-:W-:Y:S02]  /*0a80*/  LEA.HI R4, R3, R0, RZ, 0x5 ;  /* 0x0000000003047211 */ /* 0x000fe400078f28ff */
[----:B------:R-:W-:-:S03]  /*0a90*/  LOP3.LUT R5, R2, 0xffffff80, RZ, 0xc0, !PT ;  /* 0xffffff8002057812 */ /* 0x000fc600078ec0ff */
[----:B------:R-:W-:Y:S02]  /*0aa0*/  IMAD.SHL.U32 R6, R4, 0x20, RZ ;  /* 0x0000002004067824 */ /* 0x000fe400078e00ff */
[----:B------:R-:W-:Y:S01]  /*0ab0*/  IMAD.IADD R13, R0, 0x1, -R5 ;  /* 0x00000001000d7824 */ /* 0x000fe200078e0a05 */
[CC--:B------:R-:W-:Y:S02]  /*0ac0*/  LEA.HI R5, R3.reuse, R0.reuse, RZ, 0x2 ;  /* 0x0000000003057211 */ /* 0x0c0fe400078f10ff */
[----:B------:R-:W-:Y:S02]  /*0ad0*/  LEA.HI R3, R3, R0, RZ, 0x4 ;  /* 0x0000000003037211 */ /* 0x000fe400078f20ff */
[----:B------:R-:W-:Y:S01]  /*0ae0*/  SHF.R.S32.HI R8, RZ, 0x1f, R13 ;  /* 0x0000001fff087819 */ /* 0x000fe2000001140d */
[----:B------:R-:W-:Y:S01]  /*0af0*/  STL [R1+0x1c], R13 ;  /* 0x00001c0d01007387 */ /* 0x000fe20000100800 */
[----:B------:R-:W-:Y:S02]  /*0b00*/  LOP3.LUT R11, R5, 0xfffffffc, RZ, 0xc0, !PT ;  /* 0xfffffffc050b7812 */ /* 0x000fe400078ec0ff */
[----:B------:R-:W-:-:S02]  /*0b10*/  LEA.HI R9, R8, R13, RZ, 0x2 ;  /* 0x0000000d08097211 */ /* 0x000fc400078f10ff */
[C---:B------:R-:W-:Y:S01]  /*0b20*/  LOP3.LUT R5, R3.reuse, 0x3fffff0, RZ, 0xc0, !PT ;  /* 0x03fffff003057812 */ /* 0x040fe200078ec0ff */
[C---:B------:R-:W-:Y:S01]  /*0b30*/  IMAD.IADD R12, R0.reuse, 0x1, -R11 ;  /* 0x00000001000c7824 */ /* 0x040fe200078e0a0b */
[----:B------:R-:W-:Y:S02]  /*0b40*/  SHF.R.S32.HI R4, RZ, 0x4, R3 ;  /* 0x00000004ff047819 */ /* 0x000fe40000011403 */
[----:B------:R-:W-:Y:S01]  /*0b50*/  SHF.R.S32.HI R10, RZ, 0x2, R9 ;  /* 0x00000002ff0a7819 */ /* 0x000fe20000011409 */
[----:B------:R-:W-:Y:S01]  /*0b60*/  IMAD.IADD R5, R0, 0x1, -R5 ;  /* 0x0000000100057824 */ /* 0x000fe200078e0a05 */
[----:B------:R-:W-:Y:S02]  /*0b70*/  SHF.R.S32.HI R7, RZ, 0x1f, R9 ;  /* 0x0000001fff077819 */ /* 0x000fe40000011409 */
[----:B------:R-:W-:Y:S02]  /*0b80*/  LEA.HI R0, R3, R4, RZ, 0x1 ;  /* 0x0000000403007211 */ /* 0x000fe400078f08ff */
[----:B------:R-:W-:-:S02]  /*0b90*/  LEA.HI R11, R7, R10, RZ, 0x3 ;  /* 0x0000000a070b7211 */ /* 0x000fc400078f18ff */
[----:B------:R-:W-:Y:S02]  /*0ba0*/  SHF.R.S32.HI R3, RZ, 0x7, R2 ;  /* 0x00000007ff037819 */ /* 0x000fe40000011402 */
[----:B------:R-:W-:Y:S02]  /*0bb0*/  LOP3.LUT R6, R6, 0xfffffc00, RZ, 0xc0, !PT ;  /* 0xfffffc0006067812 */ /* 0x000fe400078ec0ff */
[----:B------:R-:W-:Y:S02]  /*0bc0*/  LOP3.LUT R7, R0, 0x1ffffffe, RZ, 0xc0, !PT ;  /* 0x1ffffffe00077812 */ /* 0x000fe400078ec0ff */
[----:B------:R-:W-:Y:S01]  /*0bd0*/  LOP3.LUT R11, R11, 0xfffffff8, RZ, 0xc0, !PT ;  /* 0xfffffff80b0b7812 */ /* 0x000fe200078ec0ff */
[----:B------:R-:W-:Y:S01]  /*0be0*/  IMAD R6, R5, 0x40, R6 ;  /* 0x0000004005067824 */ /* 0x000fe200078e0206 */
[----:B------:R-:W-:Y:S01]  /*0bf0*/  LEA.HI R2, R2, R3, RZ, 0x1 ;  /* 0x0000000302027211 */ /* 0x000fe200078f08ff */
[----:B------:R-:W-:Y:S01]  /*0c00*/  IMAD.IADD R7, R4, 0x1, -R7 ;  /* 0x0000000104077824 */ /* 0x000fe200078e0a07 */
[----:B------:R-:W-:Y:S01]  /*0c10*/  LEA.HI R8, R8, R13, RZ, 0x5 ;  /* 0x0000000d08087211 */ /* 0x000fe200078f28ff */
[----:B------:R-:W-:Y:S01]  /*0c20*/  IMAD.IADD R11, R10, 0x1, -R11 ;  /* 0x000000010a0b7824 */ /* 0x000fe200078e0a0b */
[----:B------:R-:W-:-:S02]  /*0c30*/  LEA.HI R0, R12, R12, RZ, 0x1 ;  /* 0x0000000c0c007211 */ /* 0x000fc400078f08ff */
[----:B------:R-:W-:Y:S02]  /*0c40*/  LOP3.LUT R2, R2, 0x3fffffe, RZ, 0xc0, !PT ;  /* 0x03fffffe02027812 */ /* 0x000fe400078ec0ff */
[----:B------:R-:W-:Y:S02]  /*0c50*/  SHF.R.S32.HI R8, RZ, 0x5, R8 ;  /* 0x00000005ff087819 */ /* 0x000fe40000011408 */
[----:B------:R-:W-:Y:S01]  /*0c60*/  LOP3.LUT R5, R0, 0x1ffffffe, RZ, 0xc0, !PT ;  /* 0x1ffffffe00057812 */ /* 0x000fe200078ec0ff */
[----:B------:R-:W-:Y:S01]  /*0c70*/  IMAD R0, R7, 0x8, R6 ;  /* 0x0000000807007824 */ /* 0x000fe200078e0206 */
[----:B------:R-:W-:Y:S01]  /*0c80*/  LOP3.LUT R9, R9, 0x7ffffffc, RZ, 0xc0, !PT ;  /* 0x7ffffffc09097812 */ /* 0x000fe200078ec0ff */
[----:B------:R-:W-:Y:S02]  /*0c90*/  IMAD.IADD R3, R3, 0x1, -R2 ;  /* 0x0000000103037824 */ /* 0x000fe400078e0a02 */
[----:B------:R-:W-:Y:S01]  /*0ca0*/  IMAD R8, R8, 0x10, R11 ;  /* 0x0000001008087824 */ /* 0x000fe200078e020b */
[----:B------:R0:W-:Y:S01]  /*0cb0*/  STL [R1+0x28], R0 ;  /* 0x0000280001007387 */ /* 0x0001e20000100800 */
[----:B------:R-:W-:-:S02]  /*0cc0*/  IMAD.IADD R5, R12, 0x1, -R5 ;  /* 0x000000010c057824 */ /* 0x000fc400078e0a05 */
[----:B------:R-:W-:-:S04]  /*0cd0*/  IMAD.IADD R2, R13, 0x1, -R9 ;  /* 0x000000010d027824 */ /* 0x000fc800078e0a09 */
[----:B------:R-:W-:Y:S02]  /*0ce0*/  IMAD.SHL.U32 R2, R2, 0x2, RZ ;  /* 0x0000000202027824 */ /* 0x000fe400078e00ff */
[----:B0-----:R-:W-:Y:S02]  /*0cf0*/  IMAD R0, R3, 0x40, R8 ;  /* 0x0000004003007824 */ /* 0x001fe400078e0208 */
[C---:B------:R-:W-:Y:S02]  /*0d00*/  VIADD R15, R2.reuse, 0x10 ;  /* 0x00000010020f7836 */ /* 0x040fe40000000000 */
[C---:B------:R-:W-:Y:S01]  /*0d10*/  VIADD R14, R2.reuse, 0x18 ;  /* 0x00000018020e7836 */ /* 0x040fe20000000000 */
[----:B------:R0:W-:Y:S01]  /*0d20*/  STL [R1+0x20], R0 ;  /* 0x0000200001007387 */ /* 0x0001e20000100800 */
[C---:B------:R-:W-:Y:S01]  /*0d30*/  VIADD R11, R2.reuse, 0x28 ;  /* 0x00000028020b7836 */ /* 0x040fe20000000000 */
[----:B------:R-:W-:Y:S01]  /*0d40*/  SHF.R.S32.HI R3, RZ, 0x1f, R15 ;  /* 0x0000001fff037819 */ /* 0x000fe2000001140f */
        /* <DEDUP_REMOVED lines=8> */
[----:B0-----:R-:W-:Y:S01]  /*0dd0*/  IMAD R0, R5, 0x8, R0 ;  /* 0x0000000805007824 */ /* 0x001fe200078e0200 */
[----:B------:R-:W-:Y:S01]  /*0de0*/  SHF.R.S32.HI R6, RZ, 0x1f, R229 ;  /* 0x0000001fff067819 */ /* 0x000fe200000114e5 */
[C---:B------:R-:W-:Y:S01]  /*0df0*/  VIADD R227, R2.reuse, 0x58 ;  /* 0x0000005802e37836 */ /* 0x040fe20000000000 */
[----:B------:R-:W-:Y:S01]  /*0e00*/  SHF.R.S32.HI R4, RZ, 0x1f, R228 ;  /* 0x0000001fff047819 */ /* 0x000fe200000114e4 */
        /* <DEDUP_REMOVED lines=38> */
[----:B------:R-:W-:Y:S01]  /*1070*/  VIADD R16, R2, 0xe0 ;  /* 0x000000e002107836 */ /* 0x000fe20000000000 */
[----:B0-----:R-:W-:-:S07]  /*1080*/  SHF.R.S32.HI R3, RZ, 0x1f, R18 ;  /* 0x0000001fff037819 */ /* 0x001fce0000011412 */
.L_x_260:
[----:B------:R-:W-:Y:S01]  /*1090*/  ULDC.64 UR8, c[0x0][0xc88] ;  /* 0x0003220000087ab9 */ /* 0x000fe20000000a00 */
[----:B------:R-:W-:Y:S01]  /*10a0*/  ULDC.64 UR14, c[0x0][0x998] ;  /* 0x00026600000e7ab9 */ /* 0x000fe20000000a00 */
[----:B------:R-:W-:Y:S01]  /*10b0*/  UIMAD.WIDE UR8, UR7, 0x4, UR8 ;  /* 0x00000004070878a5 */ /* 0x000fe2000f8e0208 */
[----:B------:R-:W-:Y:S01]  /*10c0*/  ISETP.NE.U32.AND P1, PT, RZ, UR14, PT ;  /* 0x0000000eff007c0c */ /* 0x000fe2000bf25070 */
[----:B------:R-:W-:Y:S01]  /*10d0*/  ULDC.64 UR12, c[0x0][0x990] ;  /* 0x00026400000c7ab9 */ /* 0x000fe20000000a00 */
[----:B------:R-:W-:Y:S01]  /*10e0*/  ULDC.64 UR10, c[0x0][0xa20] ;  /* 0x00028800000a7ab9 */ /* 0x000fe20000000a00 */
[----:B------:R-:W-:Y:S02]  /*10f0*/  ULOP3.LUT UR38, UR5, 0xffff, URZ, 0xc0, !UPT ;  /* 0x0000ffff05267892 */ /* 0x000fe4000f8ec03f */
[----:B0-2-4-:R-:W-:Y:S01]  /*1100*/  IMAD.U32 R4, RZ, RZ, UR8 ;  /* 0x00000008ff047e24 */ /* 0x015fe2000f8e00ff */
[----:B------:R-:W-:Y:S01]  /*1110*/  ULDC UR4, c[0x0][0x424] ;  /* 0x0001090000047ab9 */ /* 0x000fe20000000800 */
[----:B------:R-:W-:Y:S01]  /*1120*/  IMAD.U32 R5, RZ, RZ, UR9 ;  /* 0x00000009ff057e24 */ /* 0x000fe2000f8e00ff */
[----:B------:R-:W-:Y:S01]  /*1130*/  ISETP.NE.U32.AND P0, PT, RZ, UR12, PT ;  /* 0x0000000cff007c0c */ /* 0x000fe2000bf05070 */
[----:B------:R-:W-:Y:S01]  /*1140*/  ULDC.64 UR8, c[0x0][0xa28] ;  /* 0x00028a0000087ab9 */ /* 0x000fe20000000a00 */
[----:B------:R-:W-:-:S02]  /*1150*/  ULDC UR7, c[0x0][0x2f0] ;  /* 0x0000bc0000077ab9 */ /* 0x000fc40000000800 */
[----:B------:R-:W2:Y:S01]  /*1160*/  LDG.E R4, desc[UR52][R4.64] ;  /* 0x0000003404047981 */ /* 0x000ea2000c1e1900 */
[----:B------:R-:W-:Y:S01]  /*1170*/  ISETP.NE.AND.EX P1, PT, RZ, UR15, PT, P1 ;  /* 0x0000000fff007c0c */ /* 0x000fe2000bf25310 */
[----:B------:R-:W-:Y:S01]  /*1180*/  UISETP.NE.U32.AND UP0, UPT, UR8, URZ, UPT ;  /* 0x0000003f0800728c */ /* 0x000fe2000bf05070 */
[----:B------:R-:W-:Y:S01]  /*1190*/  ISETP.NE.AND.EX P0, PT, RZ, UR13, PT, P0 ;  /* 0x0000000dff007c0c */ /* 0x000fe2000bf05300 */
[----:B------:R-:W-:Y:S02]  /*11a0*/  UISETP.NE.U32.AND UP1, UPT, UR10, URZ, UPT ;  /* 0x0000003f0a00728c */ /* 0x000fe4000bf25070 */
[----:B------:R-:W-:Y:S02]  /*11b0*/  UISETP.NE.AND.EX UP0, UPT, UR9, URZ, UPT, UP0 ;  /* 0x0000003f0900728c */ /* 0x000fe4000bf05300 */
[----:B------:R-:W-:-:S04]  /*11c0*/  UISETP.NE.AND.EX UP1, UPT, UR11, URZ, UPT, UP1 ;  /* 0x0000003f0b00728c */ /* 0x000fc8000bf25310 */
[----:B------:R-:W-:Y:S02]  /*11d0*/  PLOP3.LUT P4, PT, PT, PT, UP0, 0x80, 0x0 ;  /* 0x000000000000781c */ /* 0x000fe40003f8f008 */
[----:B-1-3--:R-:W0:Y:S01]  /*11e0*/  @P1 LDC.64 R8, c[0x0][0x9b8] ;  /* 0x00026e00ff081b82 */ /* 0x00ae220000000a00 */
[----:B------:R-:W-:-:S07]  /*11f0*/  PLOP3.LUT P5, PT, PT, PT, UP1, 0x80, 0x0 ;  /* 0x000000000000781c */ /* 0x000fce0003faf018 */
[----:B------:R-:W1:Y:S08]  /*1200*/  @P0 LDC.64 R6, c[0x0][0x9a8] ;  /* 0x00026a00ff060b82 */ /* 0x000e700000000a00 */
[----:B------:R-:W3:Y:S08]  /*1210*/  @P0 LDC.64 R10, c[0x0][0x9b0] ;  /* 0x00026c00ff0a0b82 */ /* 0x000ef00000000a00 */
[----:B------:R-:W4:Y:S01]  /*1220*/  @P1 LDC.64 R20, c[0x0][0x9c0] ;  /* 0x00027000ff141b82 */ /* 0x000f220000000a00 */
[----:B--2---:R-:W-:-:S13]  /*1230*/  R2UR UR36, R4 ;  /* 0x00000000042472ca */ /* 0x004fda00000e0000 */
[----:B------:R-:W-:Y:S02]  /*1240*/  USHF.R.S32.HI UR37, URZ, 0x1f, UR36 ;  /* 0x0000001f3f257899 */ /* 0x000fe40008011424 */
[----:B------:R-:W-:-:S04]  /*1250*/  @UP0 ULEA UR8, UP2, UR36, UR8, 0x2 ;  /* 0x0000000824080291 */ /* 0x000fc8000f84103f */
[----:B0-----:R-:W-:Y:S01]  /*1260*/  @P1 IMAD R4, R8, UR37, RZ ;  /* 0x0000002508041c24 */ /* 0x001fe2000f8e02ff */
[----:B------:R-:W-:Y:S02]  /*1270*/  @UP0 ULEA.HI.X UR9, UR36, UR9, UR37, 0x2, UP2 ;  /* 0x0000000924090291 */ /* 0x000fe400090f1425 */
[C---:B-1---5:R-:W-:Y:S01]  /*1280*/  @P0 IMAD R0, R6.reuse, UR37, RZ ;  /* 0x0000002506000c24 */ /* 0x062fe2000f8e02ff */
[----:B------:R-:W-:Y:S02]  /*1290*/  @UP1 ULEA UR10, UP0, UR36, UR10, 0x2 ;  /* 0x0000000a240a1291 */ /* 0x000fe4000f80103f */
[----:B------:R-:W-:Y:S02]  /*12a0*/  @P1 IMAD R9, R9, UR36, R4 ;  /* 0x0000002409091c24 */ /* 0x000fe4000f8e0204 */
[----:B------:R-:W-:Y:S01]  /*12b0*/  @P0 IMAD R3, R7, UR36, R0 ;  /* 0x0000002407030c24 */ /* 0x000fe2000f8e0200 */
[----:B------:R-:W-:Y:S02]  /*12c0*/  @UP1 ULEA.HI.X UR11, UR36, UR11, UR37, 0x2, UP0 ;  /* 0x0000000b240b1291 */ /* 0x000fe400080f1425 */
[----:B------:R-:W-:-:S04]  /*12d0*/  @P0 IMAD.WIDE.U32 R4, R6, UR36, RZ ;  /* 0x0000002406040c25 */ /* 0x000fc8000f8e00ff */
[----:B------:R-:W-:-:S04]  /*12e0*/  @P1 IMAD.WIDE.U32 R6, R8, UR36, RZ ;  /* 0x0000002408061c25 */ /* 0x000fc8000f8e00ff */
[----:B------:R-:W-:Y:S02]  /*12f0*/  @P0 IMAD.IADD R5, R5, 0x1, R3 ;  /* 0x0000000105050824 */ /* 0x000fe400078e0203 */
[----:B------:R-:W-:Y:S02]  /*1300*/  @P1 IMAD.IADD R7, R7, 0x1, R9 ;  /* 0x0000000107071824 */ /* 0x000fe400078e0209 */
[----:B---3--:R-:W-:-:S04]  /*1310*/  @P0 IMAD.WIDE.U32 R4, R10, UR38, R4 ;  /* 0x000000260a040c25 */ /* 0x008fc8000f8e0004 */
[----:B----4-:R-:W-:Y:S01]  /*1320*/  @P1 IMAD.WIDE.U32 R8, R20, UR38, R6 ;  /* 0x0000002614081c25 */ /* 0x010fe2000f8e0006 */
[----:B------:R-:W-:-:S03]  /*1330*/  @P0 LEA R6, P2, R4, UR12, 0x2 ;  /* 0x0000000c04060c11 */ /* 0x000fc6000f8410ff */
[----:B------:R-:W-:Y:S02]  /*1340*/  IMAD.U32 R12, RZ, RZ, UR8 ;  /* 0x00000008ff0c7e24 */ /* 0x000fe4000f8e00ff */
[----:B------:R-:W-:Y:S02]  /*1350*/  IMAD.U32 R14, RZ, RZ, UR10 ;  /* 0x0000000aff0e7e24 */ /* 0x000fe4000f8e00ff */
[----:B------:R-:W-:Y:S02]  /*1360*/  IMAD.U32 R13, RZ, RZ, UR9 ;  /* 0x00000009ff0d7e24 */ /* 0x000fe4000f8e00ff */
[----:B------:R-:W-:Y:S02]  /*1370*/  IMAD.U32 R15, RZ, RZ, UR11 ;  /* 0x0000000bff0f7e24 */ /* 0x000fe4000f8e00ff */
[----:B------:R-:W-:Y:S01]  /*1380*/  @P0 IMAD R3, R11, UR38, R5 ;  /* 0x000000260b030c24 */ /* 0x000fe2000f8e0205 */
[----:B------:R-:W-:Y:S01]  /*1390*/  @P1 LEA R10, P3, R8, UR14, 0x2 ;  /* 0x0000000e080a1c11 */ /* 0x000fe2000f8610ff */
[----:B------:R-:W-:Y:S01]  /*13a0*/  @P1 IMAD R5, R21, UR38, R9 ;  /* 0x0000002615051c24 */ /* 0x000fe2000f8e0209 */
[----:B------:R-:W2:Y:S01]  /*13b0*/  @P4 LDG.E R12, desc[UR52][R12.64] ;  /* 0x000000340c0c4981 */ /* 0x000ea2000c1e1900 */
[----:B------:R-:W-:Y:S01]  /*13c0*/  IMAD.MOV.U32 R0, RZ, RZ, 0x3f800000 ;  /* 0x3f800000ff007424 */ /* 0x000fe200078e00ff */
[----:B------:R-:W-:Y:S01]  /*13d0*/  @P0 LEA.HI.X R7, R4, UR13, R3, 0x2, P2 ;  /* 0x0000000d04070c11 */ /* 0x000fe200090f1403 */
[----:B------:R-:W-:Y:S01]  /*13e0*/  IMAD.MOV.U32 R3, RZ, RZ, 0x3f800000 ;  /* 0x3f800000ff037424 */ /* 0x000fe200078e00ff */
[----:B------:R-:W3:Y:S01]  /*13f0*/  @P5 LDG.E R14, desc[UR52][R14.64] ;  /* 0x000000340e0e5981 */ /* 0x000ee2000c1e1900 */
[----:B------:R-:W-:Y:S01]  /*1400*/  @P1 LEA.HI.X R11, R8, UR15, R5, 0x2, P3 ;  /* 0x0000000f080b1c11 */ /* 0x000fe200098f1405 */
[----:B------:R-:W-:-:S03]  /*1410*/  ULDC.64 UR8, c[0x0][0x418] ;  /* 0x0001060000087ab9 */ /* 0x000fc60000000a00 */
[----:B------:R0:W5:Y:S04]  /*1420*/  @P0 LDG.E R3, desc[UR52][R6.64] ;  /* 0x0000003406030981 */ /* 0x000168000c1e1900 */
[----:B------:R0:W5:Y:S01]  /*1430*/  @P1 LDG.E R0, desc[UR52][R10.64] ;  /* 0x000000340a001981 */ /* 0x000162000c1e1900 */
[----:B------:R-:W-:Y:S01]  /*1440*/  UISETP.NE.U32.AND UP0, UPT, UR8, URZ, UPT ;  /* 0x0000003f0800728c */ /* 0x000fe2000bf05070 */
[----:B------:R-:W-:Y:S01]  /*1450*/  UMOV UR55, URZ ;  /* 0x0000003f00377c82 */ /* 0x000fe20008000000 */
[----:B------:R-:W-:Y:S02]  /*1460*/  ULOP3.LUT UR8, UR5, 0xff000000, URZ, 0xc0, !UPT ;  /* 0xff00000005087892 */ /* 0x000fe4000f8ec03f */
[----:B------:R-:W-:Y:S01]  /*1470*/  UISETP.NE.AND.EX UP0, UPT, UR9, URZ, UPT, UP0 ;  /* 0x0000003f0900728c */ /* 0x000fe2000bf05300 */
[----:B------:R-:W-:-:S03]  /*1480*/  UMOV UR42, UR6 ;  /* 0x00000006002a7c82 */ /* 0x000fc60008000000 */
[----:B------:R-:W-:-:S04]  /*1490*/  USEL UR4, UR4, 0x1, UP0 ;  /* 0x0000000104047887 */ /* 0x000fc80008000000 */
[----:B------:R-:W-:Y:S01]  /*14a0*/  UIMAD UR4, UR4, UR7, URZ ;  /* 0x00000007040472a4 */ /* 0x000fe2000f8e023f */
[----:B--2---:R-:W-:-:S06]  /*14b0*/  @P4 R2UR UR55, R12 ;  /* 0x000000000c3742ca */ /* 0x004fcc00000e0000 */
[----:B---3--:R-:W-:Y:S01]  /*14c0*/  @P5 R2UR UR4, R14 ;  /* 0x000000000e0452ca */ /* 0x008fe200000e0000 */
[----:B0-----:R-:W-:-:S14]  /*14d0*/  @P5 BRA `(.L_x_211) ;  /* 0x0000000000345947 */ /* 0x001fdc0003800000 */
[----:B------:R-:W-:Y:S02]  /*14e0*/  ULDC.64 UR6, c[0x0][0xa08] ;  /* 0x0002820000067ab9 */ /* 0x000fe40000000a00 */
[----:B------:R-:W-:-:S04]  /*14f0*/  ISETP.NE.U32.AND P0, PT, RZ, UR6, PT ;  /* 0x00000006ff007c0c */ /* 0x000fc8000bf05070 */
[----:B------:R-:W-:-:S13]  /*1500*/  ISETP.NE.AND.EX P0, PT, RZ, UR7, PT, P0 ;  /* 0x00000007ff007c0c */ /* 0x000fda000bf05300 */
[----:B------:R-:W-:Y:S05]  /*1510*/  @!P0 BRA `(.L_x_211) ;  /* 0x0000000000248947 */ /* 0x000fea0003800000 */
[----:B------:R-:W-:Y:S02]  /*1520*/  ULDC.64 UR6, c[0x0][0xa08] ;  /* 0x0002820000067ab9 */ /* 0x000fe40000000a00 */
[----:B------:R-:W-:-:S06]  /*1530*/  UIMAD.WIDE UR6, UR36, 0x4, UR6 ;  /* 0x00000004240678a5 */ /* 0x000fcc000f8e0206 */
[----:B------:R-:W-:Y:S02]  /*1540*/  IMAD.U32 R4, RZ, RZ, UR6 ;  /* 0x00000006ff047e24 */ /* 0x000fe4000f8e00ff */
[----:B------:R-:W-:-:S05]  /*1550*/  IMAD.U32 R5, RZ, RZ, UR7 ;  /* 0x00000007ff057e24 */ /* 0x000fca000f8e00ff */
[----:B------:R-:W2:Y:S04]  /*1560*/  LDG.E R7, desc[UR52][R4.64] ;  /* 0x0000003404077981 */ /* 0x000ea8000c1e1900 */
[----:B------:R-:W3:Y:S01]  /*1570*/  LDG.E R6, desc[UR52][R4.64+0x4] ;  /* 0x0000043404067981 */ /* 0x000ee2000c1e1900 */
[----:B--2---:R-:W-:Y:S02]  /*1580*/  R2UR UR4, R7 ;  /* 0x00000000070472ca */ /* 0x004fe400000e0000 */
[----:B---3--:R-:W-:-:S13]  /*1590*/  R2UR UR6, R6 ;  /* 0x00000000060672ca */ /* 0x008fda00000e0000 */
[----:B------:R-:W-:-:S12]  /*15a0*/  UIADD3 UR4, -UR4, UR6, URZ ;  /* 0x0000000604047290 */ /* 0x000fd8000fffe13f */
.L_x_211:
[----:B------:R-:W-:Y:S01]  /*15b0*/  UIADD3 UR55, -UR55, UR4, URZ ;  /* 0x0000000437377290 */ /* 0x000fe2000fffe13f */
[----:B-----5:R-:W-:Y:S01]  /*15c0*/  FMUL.FTZ R0, R3, R0 ;  /* 0x0000000003007220 */ /* 0x020fe20000410000 */
[----:B------:R-:W-:Y:S02]  /*15d0*/  ULOP3.LUT UR5, UR5, 0xff0000, URZ, 0xc0, !UPT ;  /* 0x00ff000005057892 */ /* 0x000fe4000f8ec03f */
[----:B------:R-:W-:Y:S02]  /*15e0*/  UISETP.GE.AND UP0, UPT, UR55, 0x1, UPT ;  /* 0x000000013700788c */ /* 0x000fe4000bf06270 */
[----:B------:R-:W-:Y:S02]  /*15f0*/  UIADD3 UR6, UR55, 0x7f, URZ ;  /* 0x0000007f37067890 */ /* 0x000fe4000fffe03f */
[----:B------:R-:W-:Y:S02]  /*1600*/  USHF.R.U32.HI UR8, URZ, 0x8, UR8 ;  /* 0x000000083f087899 */ /* 0x000fe40008011608 */
[----:B------:R-:W-:Y:S01]  /*1610*/  PLOP3.LUT P0, PT, PT, PT, UP0, 0x80, 0x0 ;  /* 0x000000000000781c */ /* 0x000fe20003f0f008 */
[----:B------:R-:W-:-:S02]  /*1620*/  USHF.R.S32.HI UR7, URZ, 0x1f, UR6 ;  /* 0x0000001f3f077899 */ /* 0x000fc40008011406 */
[----:B------:R-:W-:Y:S02]  /*1630*/  ULEA.HI UR5, UR5, UR8, URZ, 0x10 ;  /* 0x0000000805057291 */ /* 0x000fe4000f8f803f */
[----:B------:R-:W-:Y:S01]  /*1640*/  ULEA.HI UR7, UR7, UR6, URZ, 0x7 ;  /* 0x0000000607077291 */ /* 0x000fe2000f8f383f */
[----:B------:R-:W-:Y:S01]  /*1650*/  ULDC UR11, c[0x0][0x988] ;  /* 0x00026200000b7ab9 */ /* 0x000fe20000000800 */
[----:B------:R-:W-:Y:S01]  /*1660*/  UMOV UR4, URZ ;  /* 0x0000003f00047c82 */ /* 0x000fe20008000000 */
[----:B------:R-:W-:Y:S02]  /*1670*/  ULOP3.LUT UR39, UR5, 0xff, URZ, 0xc0, !UPT ;  /* 0x000000ff05277892 */ /* 0x000fe4000f8ec03f */
[----:B------:R-:W-:Y:S02]  /*1680*/  USHF.R.U32.HI UR44, URZ, 0x10, UR5 ;  /* 0x000000103f2c7899 */ /* 0x000fe40008011605 */
[----:B------:R-:W-:Y:S01]  /*1690*/  USHF.R.S32.HI UR9, URZ, 0x7, UR7 ;  /* 0x000000073f097899 */ /* 0x000fe20008011407 */
[----:B------:R-:W-:Y:S11]  /*16a0*/  @!P0 BRA `(.L_x_212) ;  /* 0x0000000000908947 */ /* 0x000ff60003800000 */
[----:B------:R-:W-:Y:S01]  /*16b0*/  UISETP.NE.AND UP0, UPT, UR44, URZ, UPT ;  /* 0x0000003f2c00728c */ /* 0x000fe2000bf05270 */
[----:B------:R-:W-:-:S03]  /*16c0*/  ULDC UR4, c[0x0][0x9f0] ;  /* 0x00027c0000047ab9 */ /* 0x000fc60000000800 */
[----:B------:R-:W-:-:S03]  /*16d0*/  USEL UR10, UR44, UR4, UP0 ;  /* 0x000000042c0a7287 */ /* 0x000fc60008000000 */
[----:B------:R-:W-:Y:S01]  /*16e0*/  UMOV UR4, URZ ;  /* 0x0000003f00047c82 */ /* 0x000fe20008000000 */
[----:B------:R-:W-:Y:S02]  /*16f0*/  UIADD3 UR6, UR9, -0x1, UR10 ;  /* 0xffffffff09067890 */ /* 0x000fe4000fffe00a */
[----:B------:R-:W-:-:S04]  /*1700*/  IMAD.U32 R5, RZ, RZ, UR10 ;  /* 0x0000000aff057e24 */ /* 0x000fc8000f8e00ff */
[----:B------:R-:W-:Y:S01]  /*1710*/  IMAD.U32 R6, RZ, RZ, UR6 ;  /* 0x00000006ff067e24 */ /* 0x000fe2000f8e00ff */
[-C--:B------:R-:W-:Y:S01]  /*1720*/  IABS R3, R5.reuse ;  /* 0x0000000500037213 */ /* 0x080fe20000000000 */
[----:B------:R-:W-:Y:S01]  /*1730*/  ULOP3.LUT UR6, UR6, UR10, URZ, 0x3c, !UPT ;  /* 0x0000000a06067292 */ /* 0x000fe2000f8e3c3f */
[----:B------:R-:W-:Y:S02]  /*1740*/  IABS R7, R5 ;  /* 0x0000000500077213 */ /* 0x000fe40000000000 */
        /* <DEDUP_REMOVED lines=26> */
.L_x_212:
[----:B------:R-:W-:Y:S01]  /*18f0*/  UIMAD UR40, UR39, UR4, URZ ;  /* 0x00000004272872a4 */ /* 0x000fe2000f8e023f */
[----:B------:R-:W-:Y:S02]  /*1900*/  IMAD.U32 R3, RZ, RZ, UR9 ;  /* 0x00000009ff037e24 */ /* 0x000fe4000f8e00ff */
[----:B------:R-:W-:Y:S01]  /*1910*/  FMUL.FTZ R0, R0, UR11 ;  /* 0x0000000b00007c20 */ /* 0x000fe20008410000 */
[----:B------:R-:W-:Y:S01]  /*1920*/  IMAD.U32 R4, RZ, RZ, UR4 ;  /* 0x00000004ff047e24 */ /* 0x000fe2000f8e00ff */
[----:B------:R-:W-:Y:S02]  /*1930*/  PLOP3.LUT P0, PT, PT, PT, PT, 0x80, 0x0 ;  /* 0x000000000000781c */ /* 0x000fe40003f0f070 */
[----:B------:R-:W-:Y:S01]  /*1940*/  CS2R R28, SRZ ;  /* 0x00000000001c7805 */ /* 0x000fe2000001ff00 */
[----:B------:R-:W-:Y:S01]  /*1950*/  IMAD.MOV.U32 R173, RZ, RZ, RZ ;  /* 0x000000ffffad7224 */ /* 0x000fe200078e00ff */
[----:B------:R-:W-:Y:S01]  /*1960*/  R2UR UR41, R0 ;  /* 0x00000000002972ca */ /* 0x000fe200000e0000 */
[----:B------:R-:W-:Y:S01]  /*1970*/  IMAD.MOV.U32 R0, RZ, RZ, RZ ;  /* 0x000000ffff007224 */ /* 0x000fe200078e00ff */
[----:B------:R-:W-:-:S02]  /*1980*/  VIADDMNMX R3, R4, UR40, R3, PT ;  /* 0x0000002804037c46 */ /* 0x000fc4000b800103 */
[----:B------:R-:W-:Y:S02]  /*1990*/  CS2R R24, SRZ ;  /* 0x0000000000187805 */ /* 0x000fe4000001ff00 */
[----:B------:R-:W-:Y:S02]  /*19a0*/  CS2R R30, SRZ ;  /* 0x00000000001e7805 */ /* 0x000fe4000001ff00 */
[----:B------:R-:W-:Y:S02]  /*19b0*/  CS2R R26, SRZ ;  /* 0x00000000001a7805 */ /* 0x000fe4000001ff00 */
[----:B------:R-:W-:Y:S02]  /*19c0*/  R2UR UR51, R3 ;  /* 0x00000000033372ca */ /* 0x000fe400000e0000 */
        /* <DEDUP_REMOVED lines=11> */
[----:B------:R-:W-:Y:S01]  /*1a80*/  CS2R R50, SRZ ;  /* 0x0000000000327805 */ /* 0x000fe2000001ff00 */
[----:B------:R-:W-:Y:S01]  /*1a90*/  UISETP.GT.AND UP0, UPT, UR51, UR40, UPT ;  /* 0x000000283300728c */ /* 0x000fe2000bf04270 */
[----:B------:R-:W-:Y:S02]  /*1aa0*/  CS2R R60, SRZ ;  /* 0x00000000003c7805 */ /* 0x000fe4000001ff00 */
[----:B------:R-:W-:-:S02]  /*1ab0*/  CS2R R56, SRZ ;  /* 0x0000000000387805 */ /* 0x000fc4000001ff00 */
[----:B------:R-:W-:Y:S02]  /*1ac0*/  CS2R R62, SRZ ;  /* 0x00000000003e7805 */ /* 0x000fe4000001ff00 */
[----:B------:R-:W-:Y:S02]  /*1ad0*/  CS2R R58, SRZ ;  /* 0x00000000003a7805 */ /* 0x000fe4000001ff00 */
[----:B------:R-:W-:Y:S02]  /*1ae0*/  CS2R R68, SRZ ;  /* 0x0000000000447805 */ /* 0x000fe4000001ff00 */
[----:B------:R-:W-:Y:S02]  /*1af0*/  PLOP3.LUT P1, PT, PT, PT, UP0, 0x80, 0x0 ;  /* 0x000000000000781c */ /* 0x000fe40003f2f008 */
        /* <DEDUP_REMOVED lines=42> */
[----:B------:R-:W-:Y:S01]  /*1da0*/  CS2R R146, SRZ ;  /* 0x0000000000927805 */ /* 0x000fe2000001ff00 */
[----:B------:R-:W-:Y:S06]  /*1db0*/  @!P1 BRA `(.L_x_213) ;  /* 0x0000005000bc9947 */ /* 0x000fec0003800000 */
[----:B------:R-:W0:Y:S01]  /*1dc0*/  S2R R152, SR_TID.X ;  /* 0x0000000000987919 */ /* 0x000e220000002100 */
[----:B------:R-:W1:Y:S01]  /*1dd0*/  S2UR UR50, SR_CgaCtaId ;  /* 0x00000000003279c3 */ /* 0x000e620000008800 */
[----:B------:R-:W-:Y:S02]  /*1de0*/  UMOV UR54, 0x400 ;  /* 0x0000040000367882 */ /* 0x000fe40000000000 */
[----:B-1----:R-:W-:-:S04]  /*1df0*/  ULEA UR54, UR50, UR54, 0x18 ;  /* 0x0000003632367291 */ /* 0x002fc8000f8ec03f */
[----:B------:R-:W-:Y:S01]  /*1e00*/  UIADD3 UR6, UR54, 0x20400, URZ ;  /* 0x0002040036067890 */ /* 0x000fe2000fffe03f */
[----:B0-----:R-:W-:-:S03]  /*1e10*/  VIADD R0, R152, 0xffffff80 ;  /* 0xffffff8098007836 */ /* 0x001fc60000000000 */
[----:B------:R-:W-:Y:S02]  /*1e20*/  ULOP3.LUT UP0, URZ, UR6, 0x3ff, URZ, 0xc0, !UPT ;  /* 0x000003ff063f7892 */ /* 0x000fe4000f80c03f */
[----:B------:R-:W-:-:S04]  /*1e30*/  SHF.R.S32.HI R3, RZ, 0x1f, R0 ;  /* 0x0000001fff037819 */ /* 0x000fc80000011400 */
[----:B------:R-:W-:Y:S02]  /*1e40*/  PLOP3.LUT P0, PT, PT, PT, UP0, 0x80, 0x0 ;  /* 0x000000000000781c */ /* 0x000fe40003f0f008 */
[----:B------:R-:W-:-:S04]  /*1e50*/  LEA.HI R3, R3, R0, RZ, 0x7 ;  /* 0x0000000003037211 */ /* 0x000fc800078f38ff */
[----:B------:R-:W-:-:S06]  /*1e60*/  SHF.R.S32.HI R3, RZ, 0x7, R3 ;  /* 0x00000007ff037819 */ /* 0x000fcc0000011403 */
[----:B------:R-:W0:Y:S02]  /*1e70*/  SHFL.IDX PT, R3, R3, RZ, 0x1f ;  /* 0x00001fff03037589 */ /* 0x000e2400000e0000 */
[----:B0-----:R-:W-:-:S13]  /*1e80*/  R2UR UR4, R3 ;  /* 0x00000000030472ca */ /* 0x001fda00000e0000 */
        /* <DEDUP_REMOVED lines=23> */
.L_x_214:
[----:B------:R-:W-:Y:S01]  /*2000*/  ULEA.HI UR4, UR47, UR47, URZ, 0x1 ;  /* 0x0000002f2f047291 */ /* 0x000fe2000f8f083f */
[----:B------:R-:W-:-:S03]  /*2010*/  SHF.R.U32.HI R20, RZ, 0x7, R152 ;  /* 0x00000007ff147819 */ /* 0x000fc60000011698 */
[----:B------:R-:W-:Y:S02]  /*2020*/  ULOP3.LUT UR4, UR4, 0xfffffffe, URZ, 0xc0, !UPT ;  /* 0xfffffffe04047892 */ /* 0x000fe4000f8ec03f */
[----:B------:R-:W-:Y:S02]  /*2030*/  VIADD R6, R20, 0x8 ;  /* 0x0000000814067836 */ /* 0x000fe40000000000 */
[----:B------:R-:W-:-:S06]  /*2040*/  UIADD3 UR4, UR47, -UR4, URZ ;  /* 0x800000042f047290 */ /* 0x000fcc000fffe03f */
[----:B------:R-:W-:-:S05]  /*2050*/  IMAD.U32 R0, RZ, RZ, UR4 ;  /* 0x00000004ff007e24 */ /* 0x000fca000f8e00ff */
[----:B------:R-:W-:-:S04]  /*2060*/  SHF.L.U32 R0, R0, 0x1f, RZ ;  /* 0x0000001f00007819 */ /* 0x000fc800000006ff */
[----:B------:R-:W0:Y:S02]  /*2070*/  SYNCS.PHASECHK.TRANS64.TRYWAIT P0, [UR54+0x38800], R0 ;  /* 0x03880000ff0075a7 */ /* 0x000e240008000176 */
[----:B0-----:R-:W-:Y:S05]  /*2080*/  @!P0 BRA `(.L_x_215) ;  /* 0x0000012400448947 */ /* 0x001fea0003800000 */
.L_x_359:
[----:B0-----:R-:W-:Y:S01]  /*2090*/  IMAD.U32 R0, RZ, RZ, UR48 ;  /* 0x00000030ff007e24 */ /* 0x001fe2000f8e00ff */
[----:B------:R-:W-:Y:S05]  /*20a0*/  WARPSYNC.ALL ;  /* 0x0000000000007948 */ /* 0x000fea0003800000 */
[----:B------:R0:W-:Y:S01]  /*20b0*/  BAR.SYNC.DEFER_BLOCKING R6, 0x100 ;  /* 0x000400060000751d */ /* 0x0001e20000010000 */
[----:B------:R-:W-:-:S13]  /*20c0*/  ISETP.NE.AND P0, PT, R0, 0x3, PT ;  /* 0x000000030000780c */ /* 0x000fda0003f05270 */
[----:B0-----:R-:W-:Y:S05]  /*20d0*/  @!P0 BRA `(.L_x_216) ;  /* 0x0000000000048947 */ /* 0x001fea0003800000 */
[----:B------:R-:W-:Y:S01]  /*20e0*/  BPT.TRAP 0x1 ;  /* 0x000000040000795c */ /* 0x000fe20000300000 */
.L_x_216:
[----:B------:R-:W-:Y:S01]  /*20f0*/  ULEA UR56, UR45, UR54, 0x3 ;  /* 0x000000362d387291 */ /* 0x000fe2000f8e183f */
[----:B------:R-:W-:-:S05]  /*2100*/  IMAD.U32 R7, RZ, RZ, UR46 ;  /* 0x0000002eff077e24 */ /* 0x000fca000f8e00ff */
[----:B------:R-:W-:-:S04]  /*2110*/  SHF.L.U32 R7, R7, 0x1f, RZ ;  /* 0x0000001f07077819 */ /* 0x000fc800000006ff */
[----:B------:R0:W1:Y:S01]  /*2120*/  SYNCS.PHASECHK.TRANS64.TRYWAIT P1, [UR56+0x38830], R7 ;  /* 0x03883007ff0075a7 */ /* 0x0000620008020178 */
[----:B------:R-:W-:Y:S05]  /*2130*/  @!P0 BRA `(.L_x_217) ;  /* 0x0000000000048947 */ /* 0x000fea0003800000 */
[----:B------:R-:W-:Y:S01]  /*2140*/  BPT.TRAP 0x1 ;  /* 0x000000040000795c */ /* 0x000fe20000300000 */
.L_x_217:
[----:B-1----:R-:W-:Y:S05]  /*2150*/  @P1 BRA `(.L_x_218) ;  /* 0x0000000000081947 */ /* 0x002fea0003800000 */
[----:B------:R-:W1:Y:S02]  /*2160*/  SYNCS.PHASECHK.TRANS64.TRYWAIT P1, [UR56+0x38830], R7 ;  /* 0x03883007ff0075a7 */ /* 0x000e640008020178 */
[----:B-1----:R-:W-:Y:S05]  /*2170*/  @!P1 BRA `(.L_x_219) ;  /* 0x0000012400209947 */ /* 0x002fea0003800000 */
.L_x_218:
[----:B------:R-:W-:Y:S01]  /*2180*/  UIADD3 UR4, UR54, 0x28400, URZ ;  /* 0x0002840036047890 */ /* 0x000fe2000fffe03f */
[----:B------:R-:W-:Y:S01]  /*2190*/  WARPGROUP.ARRIVE ;  /* 0x00000000000079c5 */ /* 0x000fe20000000000 */
[----:B------:R-:W-:-:S05]  /*21a0*/  ULOP3.LUT UR32, UR57, 0x10000, URZ, 0xfc, !UPT ;  /* 0x0001000039207892 */ /* 0x000fca000f8efc3f */
[----:B-1----:R-:W1:Y:S01]  /*21b0*/  S2R R0, SR_TID.X ;  /* 0x0000000000007919 */ /* 0x002e620000002100 */
[----:B------:R-:W-:Y:S01]  /*21c0*/  USHF.R.U32.HI UR4, URZ, 0x4, UR4 ;  /* 0x000000043f047899 */ /* 0x000fe20008011604 */
[----:B------:R-:W-:Y:S01]  /*21d0*/  UMOV UR33, 0x40000040 ;  /* 0x4000004000217882 */ /* 0x000fe20000000000 */
[----:B------:R-:W-:Y:S02]  /*21e0*/  UMOV UR35, 0x40000040 ;  /* 0x4000004000237882 */ /* 0x000fe40000000000 */
[----:B------:R-:W-:Y:S01]  /*21f0*/  ULOP3.LUT UR4, UR4, 0x3fff, URZ, 0xc0, !UPT ;  /* 0x00003fff04047892 */ /* 0x000fe2000f8ec03f */
[----:B------:R-:W-:Y:S01]  /*2200*/  UMOV UR5, 0x40000040 ;  /* 0x4000004000057882 */ /* 0x000fe20000000000 */
[----:B------:R-:W-:Y:S02]  /*2210*/  UMOV UR7, 0x40000040 ;  /* 0x4000004000077882 */ /* 0x000fe40000000000 */
[----:B------:R-:W-:Y:S02]  /*2220*/  ULOP3.LUT UR49, UR4, 0x10000, URZ, 0xfc, !UPT ;  /* 0x0001000004317892 */ /* 0x000fe4000f8efc3f */
[----:B------:R-:W-:-:S02]  /*2230*/  UIADD3 UR4, UR32, 0x2, URZ ;  /* 0x0000000220047890 */ /* 0x000fc4000fffe03f */
[----:B------:R-:W-:Y:S02]  /*2240*/  ULEA UR34, UR45, UR49, 0xb ;  /* 0x000000312d227291 */ /* 0x000fe4000f8e583f */
[----:B------:R-:W-:Y:S02]  /*2250*/  UIADD3 UR8, UR32, 0x4, URZ ;  /* 0x0000000420087890 */ /* 0x000fe4000fffe03f */
[----:B------:R-:W-:Y:S02]  /*2260*/  UIADD3 UR6, UR34, 0x2, URZ ;  /* 0x0000000222067890 */ /* 0x000fe4000fffe03f */
[----:B------:R-:W-:Y:S01]  /*2270*/  UIADD3 UR10, UR34, 0x4, URZ ;  /* 0x00000004220a7890 */ /* 0x000fe2000fffe03f */
[----:B------:R-:W-:Y:S02]  /*2280*/  UMOV UR9, 0x40000040 ;  /* 0x4000004000097882 */ /* 0x000fe40000000000 */
[----:B------:R-:W-:Y:S01]  /*2290*/  QGMMA.64x128x32.F32.E4M3.E4M3 R24, gdesc[UR32], RZ, !UPT, gsb0 ;  /* 0x01e00000201879f3 */ /* 0x000fe2000c0008ff */
[----:B------:R-:W-:Y:S01]  /*22a0*/  UMOV UR11, 0x40000040 ;  /* 0x40000040000b7882 */ /* 0x000fe20000000000 */
[----:B------:R-:W-:-:S02]  /*22b0*/  UIADD3 UR12, UR32, 0x6, URZ ;  /* 0x00000006200c7890 */ /* 0x000fc4000fffe03f */
[----:B------:R-:W-:Y:S01]  /*22c0*/  UIADD3 UR14, UR34, 0x6, URZ ;  /* 0x00000006220e7890 */ /* 0x000fe2000fffe03f */
[----:B------:R-:W-:Y:S01]  /*22d0*/  UMOV UR13, 0x40000040 ;  /* 0x40000040000d7882 */ /* 0x000fe20000000000 */
[----:B------:R-:W-:Y:S01]  /*22e0*/  UMOV UR15, 0x40000040 ;  /* 0x40000040000f7882 */ /* 0x000fe20000000000 */
[----:B------:R-:W-:Y:S02]  /*22f0*/  UIADD3 UR16, UR32, 0x400, URZ ;  /* 0x0000040020107890 */ /* 0x000fe4000fffe03f */
[----:B------:R-:W-:Y:S01]  /*2300*/  UIADD3 UR18, UR34, 0x400, URZ ;  /* 0x0000040022127890 */ /* 0x000fe2000fffe03f */
[----:B-1----:R-:W-:Y:S01]  /*2310*/  SHF.R.U32.HI R0, RZ, 0x7, R0 ;  /* 0x00000007ff007819 */ /* 0x002fe20000011600 */
[----:B------:R-:W-:Y:S01]  /*2320*/  UMOV UR17, 0x40000040 ;  /* 0x4000004000117882 */ /* 0x000fe20000000000 */
[----:B------:R-:W-:Y:S01]  /*2330*/  UMOV UR19, 0x40000040 ;  /* 0x4000004000137882 */ /* 0x000fe20000000000 */
[----:B------:R-:W-:Y:S01]  /*2340*/  UIADD3 UR20, UR32, 0x402, URZ ;  /* 0x0000040220147890 */ /* 0x000fe2000fffe03f */
[----:B------:R-:W-:Y:S01]  /*2350*/  IADD3 R0, -R0, 0xb, RZ ;  /* 0x0000000b00007810 */ /* 0x000fe20007ffe1ff */
        /* <DEDUP_REMOVED lines=36> */
.L_x_220:
[----:B------:R-:W-:Y:S01]  /*25a0*/  UIMAD UR55, UR51, -0x80, UR55 ;  /* 0xffffff80333778a4 */ /* 0x000fe2000f8e0237 */
[----:B------:R-:W-:Y:S01]  /*25b0*/  P2R R13, PR, RZ, 0x1 ;  /* 0x00000001ff0d7803 */ /* 0x000fe20000000000 */
[----:B------:R-:W-:-:S04]  /*25c0*/  UIADD3 UR6, UR56, 0x38840, URZ ;  /* 0x0003884038067890 */ /* 0x000fc8000fffe03f */
[----:B------:R-:W-:Y:S01]  /*25d0*/  IMAD.U32 R3, RZ, RZ, UR55 ;  /* 0x00000037ff037e24 */ /* 0x000fe2000f8e00ff */
[----:B------:R-:W-:-:S04]  /*25e0*/  UPRMT UR6, UR50, 0x654, UR6 ;  /* 0x0000065432067896 */ /* 0x000fc80008000006 */
[----:B------:R-:W-:-:S04]  /*25f0*/  IADD3 R4, -R2, 0x80, R3 ;  /* 0x0000008002047810 */ /* 0x000fc80007ffe103 */
[C---:B------:R-:W-:Y:S01]  /*2600*/  ISETP.GT.AND P4, PT, R4.reuse, RZ, PT ;  /* 0x000000ff0400720c */ /* 0x040fe20003f84270 */
[----:B------:R-:W-:Y:S01]  /*2610*/  SYNCS.ARRIVE.TRANS64.RED.A1T0 RZ, [UR6], RZ ;  /* 0x000000ffffff79a7 */ /* 0x000fe20008100406 */
[C---:B------:R-:W-:Y:S02]  /*2620*/  ISETP.GT.AND P3, PT, R4.reuse, 0x1, PT ;  /* 0x000000010400780c */ /* 0x040fe40003f64270 */
[----:B------:R-:W-:Y:S02]  /*2630*/  ISETP.GT.AND P1, PT, R4, 0x8, PT ;  /* 0x000000080400780c */ /* 0x000fe40003f24270 */
[----:B------:R-:W-:Y:S02]  /*2640*/  FSEL R11, R24, -INF , P4 ;  /* 0xff800000180b7808 */ /* 0x000fe40002000000 */
[----:B------:R-:W-:Y:S02]  /*2650*/  FSEL R25, R25, -INF , P3 ;  /* 0xff80000019197808 */ /* 0x000fe40001800000 */
[----:B------:R-:W-:-:S02]  /*2660*/  ISETP.GT.AND P2, PT, R4, 0x9, PT ;  /* 0x000000090400780c */ /* 0x000fc40003f44270 */
[----:B------:R-:W-:Y:S02]  /*2670*/  FSEL R5, R28, -INF , P1 ;  /* 0xff8000001c057808 */ /* 0x000fe40000800000 */
[----:B------:R-:W-:Y:S02]  /*2680*/  FMNMX.FTZ R8, R11, R25, !PT ;  /* 0x000000190b087209 */ /* 0x000fe40007810000 */
[C---:B------:R-:W-:Y:S02]  /*2690*/  ISETP.GT.AND P6, PT, R4.reuse, 0x10, PT ;  /* 0x000000100400780c */ /* 0x040fe40003fc4270 */
        /* <DEDUP_REMOVED lines=108> */
[----:B------:R-:W-:Y:S01]  /*2d60*/  FMNMX.FTZ R10, R85, R8, !PT ;  /* 0x00000008550a7209 */ /* 0x000fe20007810000 */
[----:B------:R-:W-:Y:S01]  /*2d70*/  IMAD.U32 R8, RZ, RZ, UR41 ;  /* 0x00000029ff087e24 */ /* 0x000fe2000f8e00ff */
[----:B------:R-:W-:Y:S02]  /*2d80*/  P2R R21, PR, RZ, 0x1 ;  /* 0x00000001ff157803 */ /* 0x000fe40000000000 */
[----:B------:R-:W-:Y:S01]  /*2d90*/  P2R R20, PR, RZ, 0x2 ;  /* 0x00000002ff147803 */ /* 0x000fe20000000000 */
[----:B------:R-:W2:Y:S01]  /*2da0*/  SHFL.BFLY PT, R3, R10, 0x2, 0x1f ;  /* 0x0c401f000a037f89 */ /* 0x000ea200000e0000 */
[----:B------:R-:W-:-:S02]  /*2db0*/  P2R R15, PR, RZ, 0x4 ;  /* 0x00000004ff0f7803 */ /* 0x000fc40000000000 */
[C---:B------:R-:W-:Y:S02]  /*2dc0*/  ISETP.GT.AND P0, PT, R4.reuse, 0x60, PT ;  /* 0x000000600400780c */ /* 0x040fe40003f04270 */
[C---:B------:R-:W-:Y:S02]  /*2dd0*/  ISETP.GT.AND P2, PT, R4.reuse, 0x58, PT ;  /* 0x000000580400780c */ /* 0x040fe40003f44270 */
[----:B------:R-:W-:Y:S02]  /*2de0*/  ISETP.GT.AND P1, PT, R4, 0x59, PT ;  /* 0x000000590400780c */ /* 0x000fe40003f24270 */
[----:B------:R-:W-:Y:S02]  /*2df0*/  FSEL R74, R74, -INF , P0 ;  /* 0xff8000004a4a7808 */ /* 0x000fe40000000000 */
[----:B------:R-:W-:Y:S02]  /*2e00*/  ISETP.NE.AND P0, PT, R21, RZ, PT ;  /* 0x000000ff1500720c */ /* 0x000fe40003f05270 */
[----:B------:R-:W-:-:S02]  /*2e10*/  FSEL R70, R70, -INF , P2 ;  /* 0xff80000046467808 */ /* 0x000fc40001000000 */
[----:B------:R-:W-:Y:S02]  /*2e20*/  FSEL R75, R75, -INF , P0 ;  /* 0xff8000004b4b7808 */ /* 0x000fe40000000000 */
[----:B------:R-:W-:Y:S02]  /*2e30*/  ISETP.NE.AND P0, PT, R13, RZ, PT ;  /* 0x000000ff0d00720c */ /* 0x000fe40003f05270 */
[----:B------:R-:W-:Y:S02]  /*2e40*/  FSEL R71, R71, -INF , P1 ;  /* 0xff80000047477808 */ /* 0x000fe40000800000 */
[----:B------:R-:W-:Y:S02]  /*2e50*/  ISETP.NE.AND P1, PT, R20, RZ, PT ;  /* 0x000000ff1400720c */ /* 0x000fe40003f25270 */
[----:B------:R-:W-:Y:S02]  /*2e60*/  ISETP.NE.AND P2, PT, R15, RZ, PT ;  /* 0x000000ff0f00720c */ /* 0x000fe40003f45270 */
[----:B--2---:R-:W-:-:S02]  /*2e70*/  FMNMX.FTZ R12, R10, R3, !PT ;  /* 0x000000030a0c7209 */ /* 0x004fc40007810000 */
[----:B------:R-:W-:Y:S02]  /*2e80*/  FSEL R78, R78, -INF , P1 ;  /* 0xff8000004e4e7808 */ /* 0x000fe40000800000 */
[----:B------:R-:W-:Y:S01]  /*2e90*/  FSEL R79, R79, -INF , P2 ;  /* 0xff8000004f4f7808 */ /* 0x000fe20001000000 */
[----:B------:R-:W2:Y:S01]  /*2ea0*/  SHFL.BFLY PT, R3, R12, 0x1, 0x1f ;  /* 0x0c201f000c037f89 */ /* 0x000ea200000e0000 */
[----:B------:R-:W-:Y:S02]  /*2eb0*/  FSEL R83, R83, -INF , P4 ;  /* 0xff80000053537808 */ /* 0x000fe40002000000 */
[----:B------:R-:W-:Y:S02]  /*2ec0*/  FSEL R86, R86, -INF , P5 ;  /* 0xff80000056567808 */ /* 0x000fe40002800000 */
[----:B------:R-:W-:Y:S02]  /*2ed0*/  FSEL R87, R87, -INF , P6 ;  /* 0xff80000057577808 */ /* 0x000fe40003000000 */
[----:B--2---:R-:W-:-:S04]  /*2ee0*/  FMNMX.FTZ R3, R12, R3, !PT ;  /* 0x000000030c037209 */ /* 0x004fc80007810000 */
[C---:B------:R-:W-:Y:S01]  /*2ef0*/  FSETP.NEU.FTZ.AND P3, PT, R3.reuse, -INF , PT ;  /* 0xff8000000300780b */ /* 0x040fe20003f7d000 */
[----:B------:R-:W-:-:S05]  /*2f00*/  FFMA.FTZ R8, R3, R8, -8 ;  /* 0xc100000003087423 */ /* 0x000fca0000010008 */
[----:B------:R-:W-:Y:S02]  /*2f10*/  FSEL R8, R8, RZ, P3 ;  /* 0x000000ff08087208 */ /* 0x000fe40001800000 */
[----:B------:R-:W-:-:S03]  /*2f20*/  ISETP.NE.AND P3, PT, R14, RZ, PT ;  /* 0x000000ff0e00720c */ /* 0x000fc60003f65270 */
[--C-:B------:R-:W-:Y:S01]  /*2f30*/  FFMA.FTZ R4, R5, UR41, -R8.reuse ;  /* 0x0000002905047c23 */ /* 0x100fe20008010808 */
[----:B------:R-:W-:Y:S01]  /*2f40*/  FMNMX.FTZ R5, R26, R27, !PT ;  /* 0x0000001b1a057209 */ /* 0x000fe20007810000 */
[--C-:B------:R-:W-:Y:S01]  /*2f50*/  FFMA.FTZ R154, R9, UR41, -R8.reuse ;  /* 0x00000029099a7c23 */ /* 0x100fe20008010808 */
[----:B------:R-:W-:Y:S01]  /*2f60*/  FSEL R82, R82, -INF , P3 ;  /* 0xff80000052527808 */ /* 0x000fe20001800000 */
        /* <DEDUP_REMOVED lines=14> */
[--C-:B--2---:R-:W-:Y:S01]  /*3050*/  FFMA.FTZ R29, R49, UR41, -R8.reuse ;  /* 0x00000029311d7c23 */ /* 0x104fe20008010808 */
[----:B------:R-:W-:-:S01]  /*3060*/  FFMA.FTZ R45, R61, UR41, -R8 ;  /* 0x000000293d2d7c23 */ /* 0x000fc20008010808 */
[--C-:B------:R-:W-:Y:S01]  /*3070*/  FFMA.FTZ R41, R65, UR41, -R8.reuse ;  /* 0x0000002941297c23 */ /* 0x100fe20008010808 */
[----:B------:R-:W-:Y:S01]  /*3080*/  FMNMX.FTZ R10, R38, R9, !PT ;  /* 0x00000009260a7209 */ /* 0x000fe20007810000 */
[--C-:B------:R-:W-:Y:S01]  /*3090*/  FFMA.FTZ R156, R40, UR41, -R8.reuse ;  /* 0x00000029289c7c23 */ /* 0x100fe20008010808 */
[----:B------:R-:W-:-:S01]  /*30a0*/  FFMA.FTZ R158, R48, UR41, -R8 ;  /* 0x00000029309e7c23 */ /* 0x000fc20008010808 */
[--C-:B------:R-:W-:Y:S01]  /*30b0*/  FFMA.FTZ R160, R56, UR41, -R8.reuse ;  /* 0x0000002938a07c23 */ /* 0x100fe20008010808 */
[----:B------:R-:W-:Y:S01]  /*30c0*/  FMNMX.FTZ R9, R39, R10, !PT ;  /* 0x0000000a27097209 */ /* 0x000fe20007810000 */
[----:B------:R-:W-:Y:S01]  /*30d0*/  FFMA.FTZ R10, R36, UR41, -R8 ;  /* 0x00000029240a7c23 */ /* 0x000fe20008010808 */
[----:B------:R-:W-:-:S02]  /*30e0*/  IMAD.U32 R36, RZ, RZ, UR41 ;  /* 0x00000029ff247e24 */ /* 0x000fc4000f8e00ff */
        /* <DEDUP_REMOVED lines=13> */
[----:B------:R-:W-:-:S04]  /*31c0*/  FMNMX.FTZ R9, R47, R12, !PT ;  /* 0x0000000c2f097209 */ /* 0x000fc80007810000 */
[----:B------:R-:W-:-:S03]  /*31d0*/  FMNMX.FTZ R12, R50, R9, !PT ;  /* 0x00000009320c7209 */ /* 0x000fc60007810000 */
[----:B------:R-:W2:Y:S01]  /*31e0*/  MUFU.EX2 R11, R11 ;  /* 0x0000000b000b7308 */ /* 0x000ea20000000800 */
[----:B------:R-:W-:-:S04]  /*31f0*/  FMNMX.FTZ R9, R51, R12, !PT ;  /* 0x0000000c33097209 */ /* 0x000fc80007810000 */
[----:B------:R-:W-:-:S03]  /*3200*/  FMNMX.FTZ R12, R54, R9, !PT ;  /* 0x00000009360c7209 */ /* 0x000fc60007810000 */
[----:B------:R-:W3:Y:S01]  /*3210*/  MUFU.EX2 R4, R4 ;  /* 0x0000000400047308 */ /* 0x000ee20000000800 */
        /* <DEDUP_REMOVED lines=27> */
[----:B------:R-:W-:-:S04]  /*33d0*/  FFMA.FTZ R20, R60, UR41, -R8 ;  /* 0x000000293c147c23 */ /* 0x000fc80008010808 */
[----:B------:R-:W4:Y:S02]  /*33e0*/  SHFL.BFLY PT, R28, R9, 0x2, 0x1f ;  /* 0x0c401f00091c7f89 */ /* 0x000f2400000e0000 */
[----:B------:R-:W-:Y:S08]  /*33f0*/  MUFU.EX2 R158, R158 ;  /* 0x0000009e009e7308 */ /* 0x000ff00000000800 */
[----:B------:R-:W-:Y:S08]  /*3400*/  MUFU.EX2 R29, R29 ;  /* 0x0000001d001d7308 */ /* 0x000ff00000000800 */
[----:B------:R-:W-:Y:S01]  /*3410*/  MUFU.EX2 R14, R14 ;  /* 0x0000000e000e7308 */ /* 0x000fe20000000800 */
[----:B----4-:R-:W-:Y:S01]  /*3420*/  FMNMX.FTZ R32, R9, R28, !PT ;  /* 0x0000001c09207209 */ /* 0x010fe20007810000 */
[----:B------:R-:W-:-:S06]  /*3430*/  FFMA.FTZ R28, R76, UR41, -R8 ;  /* 0x000000294c1c7c23 */ /* 0x000fcc0008010808 */
[----:B------:R-:W-:Y:S01]  /*3440*/  MUFU.EX2 R33, R33 ;  /* 0x0000002100217308 */ /* 0x000fe20000000800 */
[----:B------:R-:W4:Y:S07]  /*3450*/  SHFL.BFLY PT, R9, R32, 0x1, 0x1f ;  /* 0x0c201f0020097f89 */ /* 0x000f2e00000e0000 */
[----:B------:R-:W-:Y:S08]  /*3460*/  MUFU.EX2 R160, R160 ;  /* 0x000000a000a07308 */ /* 0x000ff00000000800 */
[----:B------:R-:W-:Y:S08]  /*3470*/  MUFU.EX2 R37, R37 ;  /* 0x0000002500257308 */ /* 0x000ff00000000800 */
[----:B------:R-:W-:Y:S01]  /*3480*/  MUFU.EX2 R20, R20 ;  /* 0x0000001400147308 */ /* 0x000fe20000000800 */
[----:B----4-:R-:W-:Y:S01]  /*3490*/  FMNMX.FTZ R9, R32, R9, !PT ;  /* 0x0000000920097209 */ /* 0x010fe20007810000 */
[----:B------:R-:W-:-:S03]  /*34a0*/  FFMA.FTZ R32, R84, UR41, -R8 ;  /* 0x0000002954207c23 */ /* 0x000fc60008010808 */
[C---:B------:R-:W-:Y:S01]  /*34b0*/  FSETP.NEU.FTZ.AND P1, PT, R9.reuse, -INF , PT ;  /* 0xff8000000900780b */ /* 0x040fe20003f3d000 */
[----:B------:R-:W-:-:S02]  /*34c0*/  FFMA.FTZ R36, R9, R36, -8 ;  /* 0xc100000009247423 */ /* 0x000fc40000010024 */
[----:B------:R-:W-:Y:S03]  /*34d0*/  MUFU.EX2 R45, R45 ;  /* 0x0000002d002d7308 */ /* 0x000fe60000000800 */
[----:B------:R-:W-:-:S05]  /*34e0*/  FSEL R36, R36, RZ, P1 ;  /* 0x000000ff24247208 */ /* 0x000fca0000800000 */
[----:B------:R-:W-:Y:S01]  /*34f0*/  MUFU.EX2 R162, R162 ;  /* 0x000000a200a27308 */ /* 0x000fe20000000800 */
[----:B------:R-:W-:-:S01]  /*3500*/  FFMA.FTZ R153, R26, UR41, -R36 ;  /* 0x000000291a997c23 */ /* 0x000fc20008010824 */
[--C-:B------:R-:W-:Y:S01]  /*3510*/  FFMA.FTZ R8, R27, UR41, -R36.reuse ;  /* 0x000000291b087c23 */ /* 0x100fe20008010824 */
[----:B------:R-:W-:-:S01]  /*3520*/  FFMA.FTZ R27, R30, UR41, -R36 ;  /* 0x000000291e1b7c23 */ /* 0x000fc20008010824 */
[--C-:B------:R-:W-:Y:S01]  /*3530*/  FFMA.FTZ R40, R31, UR41, -R36.reuse ;  /* 0x000000291f287c23 */ /* 0x100fe20008010824 */
[----:B------:R-:W-:-:S01]  /*3540*/  FFMA.FTZ R155, R34, UR41, -R36 ;  /* 0x00000029229b7c23 */ /* 0x000fc20008010824 */
[--C-:B------:R-:W-:Y:S01]  /*3550*/  FFMA.FTZ R26, R35, UR41, -R36.reuse ;  /* 0x00000029231a7c23 */ /* 0x100fe20008010824 */
[----:B------:R-:W-:-:S01]  /*3560*/  FFMA.FTZ R31, R38, UR41, -R36 ;  /* 0x00000029261f7c23 */ /* 0x000fc20008010824 */
[----:B------:R-:W-:Y:S01]  /*3570*/  MUFU.EX2 R153, R153 ;  /* 0x0000009900997308 */ /* 0x000fe20000000800 */
[----:B------:R-:W-:-:S01]  /*3580*/  FFMA.FTZ R30, R43, UR41, -R36 ;  /* 0x000000292b1e7c23 */ /* 0x000fc20008010824 */
[----:B--2---:R-:W-:Y:S01]  /*3590*/  FADD.FTZ R43, R152, R11 ;  /* 0x0000000b982b7221 */ /* 0x004fe20000010000 */
[----:B------:R-:W-:-:S01]  /*35a0*/  FFMA.FTZ R157, R42, UR41, -R36 ;  /* 0x000000292a9d7c23 */ /* 0x000fc20008010824 */
[--C-:B------:R-:W-:Y:S01]  /*35b0*/  FFMA.FTZ R44, R39, UR41, -R36.reuse ;  /* 0x00000029272c7c23 */ /* 0x100fe20008010824 */
[----:B------:R-:W-:-:S01]  /*35c0*/  FFMA.FTZ R47, R47, UR41, -R36 ;  /* 0x000000292f2f7c23 */ /* 0x000fc20008010824 */
[----:B------:R-:W-:Y:S01]  /*35d0*/  FFMA.FTZ R159, R50, UR41, -R36 ;  /* 0x00000029329f7c23 */ /* 0x000fe20008010824 */
[----:B---3--:R-:W-:-:S01]  /*35e0*/  FADD.FTZ R50, R4, R43 ;  /* 0x0000002b04327221 */ /* 0x008fc20000010000 */
[----:B------:R-:W2:Y:S01]  /*35f0*/  MUFU.EX2 R8, R8 ;  /* 0x0000000800087308 */ /* 0x000ea20000000800 */
[----:B------:R-:W-:-:S01]  /*3600*/  FFMA.FTZ R35, R46, UR41, -R36 ;  /* 0x000000292e237c23 */ /* 0x000fc20008010824 */
[--C-:B------:R-:W-:Y:S01]  /*3610*/  FFMA.FTZ R34, R51, UR41, -R36.reuse ;  /* 0x0000002933227c23 */ /* 0x100fe20008010824 */
[----:B------:R-:W-:-:S01]  /*3620*/  FFMA.FTZ R39, R54, UR41, -R36 ;  /* 0x0000002936277c23 */ /* 0x000fc20008010824 */
[--C-:B------:R-:W-:Y:S01]  /*3630*/  FFMA.FTZ R55, R55, UR41, -R36.reuse ;  /* 0x0000002937377c23 */ /* 0x100fe20008010824 */
[----:B------:R-:W-:-:S01]  /*3640*/  FFMA.FTZ R161, R58, UR41, -R36 ;  /* 0x000000293aa17c23 */ /* 0x000fc20008010824 */
[--C-:B------:R-:W-:Y:S01]  /*3650*/  FFMA.FTZ R38, R59, UR41, -R36.reuse ;  /* 0x000000293b267c23 */ /* 0x100fe20008010824 */
[----:B------:R-:W-:-:S01]  /*3660*/  FFMA.FTZ R62, R62, UR41, -R36 ;  /* 0x000000293e3e7c23 */ /* 0x000fc20008010824 */
[----:B------:R-:W3:Y:S01]  /*3670*/  MUFU.EX2 R27, R27 ;  /* 0x0000001b001b7308 */ /* 0x000ee20000000800 */
[----:B------:R-:W-:-:S01]  /*3680*/  FFMA.FTZ R63, R63, UR41, -R36 ;  /* 0x000000293f3f7c23 */ /* 0x000fc20008010824 */
[--C-:B------:R-:W-:Y:S01]  /*3690*/  FFMA.FTZ R163, R66, UR41, -R36.reuse ;  /* 0x0000002942a37c23 */ /* 0x100fe20008010824 */
[----:B------:R-:W-:-:S01]  /*36a0*/  FFMA.FTZ R70, R70, UR41, -R36 ;  /* 0x0000002946467c23 */ /* 0x000fc20008010824 */
[--C-:B------:R-:W-:Y:S01]  /*36b0*/  FFMA.FTZ R71, R71, UR41, -R36.reuse ;  /* 0x0000002947477c23 */ /* 0x100fe20008010824 */
[----:B------:R-:W-:-:S01]  /*36c0*/  FFMA.FTZ R74, R74, UR41, -R36 ;  /* 0x000000294a4a7c23 */ /* 0x000fc20008010824 */
[--C-:B------:R-:W-:Y:S01]  /*36d0*/  FFMA.FTZ R75, R75, UR41, -R36.reuse ;  /* 0x000000294b4b7c23 */ /* 0x100fe20008010824 */
[----:B------:R-:W-:-:S01]  /*36e0*/  FFMA.FTZ R78, R78, UR41, -R36 ;  /* 0x000000294e4e7c23 */ /* 0x000fc20008010824 */
[----:B------:R-:W4:Y:S01]  /*36f0*/  MUFU.EX2 R40, R40 ;  /* 0x0000002800287308 */ /* 0x000f220000000800 */
[----:B--2---:R-:W-:-:S01]  /*3700*/  FADD.FTZ R42, R153, R8 ;  /* 0x00000008992a7221 */ /* 0x004fc20000010000 */
[--C-:B------:R-:W-:Y:S01]  /*3710*/  FFMA.FTZ R79, R79, UR41, -R36.reuse ;  /* 0x000000294f4f7c23 */ /* 0x100fe20008010824 */
[----:B------:R-:W-:-:S01]  /*3720*/  FFMA.FTZ R82, R82, UR41, -R36 ;  /* 0x0000002952527c23 */ /* 0x000fc20008010824 */
[--C-:B------:R-:W-:Y:S01]  /*3730*/  FFMA.FTZ R83, R83, UR41, -R36.reuse ;  /* 0x0000002953537c23 */ /* 0x100fe20008010824 */
[----:B------:R-:W-:-:S03]  /*3740*/  FFMA.FTZ R86, R86, UR41, -R36 ;  /* 0x0000002956567c23 */ /* 0x000fc60008010824 */
[----:B------:R-:W2:Y:S01]  /*3750*/  MUFU.EX2 R155, R155 ;  /* 0x0000009b009b7308 */ /* 0x000ea20000000800 */
[----:B---3--:R-:W-:-:S07]  /*3760*/  FADD.FTZ R43, R27, R42 ;  /* 0x0000002a1b2b7221 */ /* 0x008fce0000010000 */
[----:B------:R-:W3:Y:S01]  /*3770*/  MUFU.EX2 R26, R26 ;  /* 0x0000001a001a7308 */ /* 0x000ee20000000800 */
[----:B----4-:R-:W-:-:S01]  /*3780*/  FADD.FTZ R42, R40, R43 ;  /* 0x0000002b282a7221 */ /* 0x010fc20000010000 */
[----:B------:R-:W-:-:S04]  /*3790*/  F2FP.SATFINITE.E4M3.F32.PACK_AB_MERGE_C R27, R40, R27, RZ ;  /* 0x0000001b281b723e */ /* 0x000fc800048070ff */
[----:B------:R-:W-:Y:S02]  /*37a0*/  F2FP.SATFINITE.E4M3.F32.PACK_AB_MERGE_C R153, R8, R153, R27 ;  /* 0x000000990899723e */ /* 0x000fe4000480701b */
[----:B------:R-:W4:Y:S01]  /*37b0*/  MUFU.EX2 R31, R31 ;  /* 0x0000001f001f7308 */ /* 0x000f220000000800 */
[----:B--2---:R-:W-:-:S01]  /*37c0*/  FADD.FTZ R43, R155, R42 ;  /* 0x0000002a9b2b7221 */ /* 0x004fc20000010000 */
[--C-:B------:R-:W-:Y:S01]  /*37d0*/  FFMA.FTZ R42, R67, UR41, -R36.reuse ;  /* 0x00000029432a7c23 */ /* 0x100fe20008010824 */
[----:B------:R-:W-:-:S05]  /*37e0*/  FFMA.FTZ R36, R87, UR41, -R36 ;  /* 0x0000002957247c23 */ /* 0x000fca0008010824 */
[----:B------:R2:W-:Y:S08]  /*37f0*/  MUFU.EX2 R46, R47 ;  /* 0x0000002f002e7308 */ /* 0x0005f00000000800 */
[----:B------:R-:W5:Y:S01]  /*3800*/  MUFU.EX2 R44, R44 ;  /* 0x0000002c002c7308 */ /* 0x000f620000000800 */
[----:B--2---:R-:W-:-:S04]  /*3810*/  FADD.FTZ R47, R5, R50 ;  /* 0x00000032052f7221 */ /* 0x004fc80000010000 */
[----:B------:R-:W-:-:S03]  /*3820*/  FADD.FTZ R50, R154, R47 ;  /* 0x0000002f9a327221 */ /* 0x000fc60000010000 */
[----:B------:R-:W2:Y:S01]  /*3830*/  MUFU.EX2 R157, R157 ;  /* 0x0000009d009d7308 */ /* 0x000ea20000000800 */
[----:B------:R-:W-:-:S01]  /*3840*/  FADD.FTZ R47, R13, R50 ;  /* 0x000000320d2f7221 */ /* 0x000fc20000010000 */
[----:B---3--:R-:W-:-:S03]  /*3850*/  FADD.FTZ R50, R26, R43 ;  /* 0x0000002b1a327221 */ /* 0x008fc60000010000 */
[----:B------:R-:W-:Y:S01]  /*3860*/  FADD.FTZ R52, R10, R47 ;  /* 0x0000002f0a347221 */ /* 0x000fe20000010000 */
[----:B----4-:R-:W-:-:S02]  /*3870*/  FADD.FTZ R43, R31, R50 ;  /* 0x000000321f2b7221 */ /* 0x010fc40000010000 */
[----:B------:R-:W3:Y:S01]  /*3880*/  MUFU.EX2 R30, R30 ;  /* 0x0000001e001e7308 */ /* 0x000ee20000000800 */
[----:B------:R-:W-:-:S01]  /*3890*/  FADD.FTZ R47, R15, R52 ;  /* 0x000000340f2f7221 */ /* 0x000fc20000010000 */
[C---:B-----5:R-:W-:Y:S01]  /*38a0*/  FADD.FTZ R50, R44.reuse, R43 ;  /* 0x0000002b2c327221 */ /* 0x060fe20000010000 */
[----:B------:R-:W-:Y:S02]  /*38b0*/  F2FP.SATFINITE.E4M3.F32.PACK_AB_MERGE_C R31, R44, R31, RZ ;  /* 0x0000001f2c1f723e */ /* 0x000fe400048070ff */
[----:B------:R-:W-:Y:S02]  /*38c0*/  FADD.FTZ R52, R156, R47 ;  /* 0x0000002f9c347221 */ /* 0x000fe40000010000 */
[----:B------:R-:W-:Y:S01]  /*38d0*/  F2FP.SATFINITE.E4M3.F32.PACK_AB_MERGE_C R155, R26, R155, R31 ;  /* 0x0000009b1a9b723e */ /* 0x000fe2000480701f */
[----:B------:R-:W4:Y:S01]  /*38e0*/  MUFU.EX2 R35, R35 ;  /* 0x0000002300237308 */ /* 0x000f220000000800 */
[----:B--2---:R-:W-:-:S01]  /*38f0*/  FADD.FTZ R43, R157, R50 ;  /* 0x000000329d2b7221 */ /* 0x004fc20000010000 */
[----:B------:R-:W-:-:S04]  /*3900*/  FADD.FTZ R47, R21, R52 ;  /* 0x00000034152f7221 */ /* 0x000fc80000010000 */
[----:B------:R-:W-:Y:S01]  /*3910*/  FADD.FTZ R52, R12, R47 ;  /* 0x0000002f0c347221 */ /* 0x000fe20000010000 */
[----:B------:R-:W-:Y:S01]  /*3920*/  F2FP.SATFINITE.E4M3.F32.PACK_AB_MERGE_C R12, R25, R12, RZ ;  /* 0x0000000c190c723e */ /* 0x000fe200048070ff */
[----:B------:R-:W2:Y:S01]  /*3930*/  MUFU.EX2 R159, R159 ;  /* 0x0000009f009f7308 */ /* 0x000ea20000000800 */
[----:B---3--:R-:W-:-:S01]  /*3940*/  FADD.FTZ R50, R30, R43 ;  /* 0x0000002b1e327221 */ /* 0x008fc20000010000 */
[----:B------:R-:W-:Y:S01]  /*3950*/  FADD.FTZ R47, R25, R52 ;  /* 0x00000034192f7221 */ /* 0x000fe20000010000 */
[----:B------:R-:W-:-:S03]  /*3960*/  F2FP.SATFINITE.E4M3.F32.PACK_AB_MERGE_C R156, R21, R156, R12 ;  /* 0x0000009c159c723e */ /* 0x000fc6000480700c */
[----:B------:R-:W-:Y:S02]  /*3970*/  FADD.FTZ R52, R158, R47 ;  /* 0x0000002f9e347221 */ /* 0x000fe40000010000 */
[----:B------:R-:W3:Y:S01]  /*3980*/  MUFU.EX2 R34, R34 ;  /* 0x0000002200227308 */ /* 0x000ee20000000800 */
[----:B----4-:R-:W-:-:S01]  /*3990*/  FADD.FTZ R43, R35, R50 ;  /* 0x00000032232b7221 */ /* 0x010fc20000010000 */
[----:B------:R-:W-:Y:S01]  /*39a0*/  FADD.FTZ R47, R29, R52 ;  /* 0x000000341d2f7221 */ /* 0x000fe20000010000 */
[C---:B------:R-:W-:Y:S02]  /*39b0*/  F2FP.SATFINITE.E4M3.F32.PACK_AB_MERGE_C R35, R46.reuse, R35, RZ ;  /* 0x000000232e23723e */ /* 0x040fe400048070ff */
[----:B------:R-:W-:Y:S01]  /*39c0*/  FADD.FTZ R50, R46, R43 ;  /* 0x0000002b2e327221 */ /* 0x000fe20000010000 */
[----:B------:R-:W-:-:S01]  /*39d0*/  FADD.FTZ R52, R14, R47 ;  /* 0x0000002f0e347221 */ /* 0x000fc20000010000 */
[----:B------:R-:W-:Y:S01]  /*39e0*/  F2FP.SATFINITE.E4M3.F32.PACK_AB_MERGE_C R14, R33, R14, RZ ;  /* 0x0000000e210e723e */ /* 0x000fe200048070ff */
[----:B------:R-:W4:Y:S01]  /*39f0*/  MUFU.EX2 R39, R39 ;  /* 0x0000002700277308 */ /* 0x000f220000000800 */
[----:B--2---:R-:W-:-:S01]  /*3a00*/  FADD.FTZ R43, R159, R50 ;  /* 0x000000329f2b7221 */ /* 0x004fc20000010000 */
[----:B------:R-:W-:Y:S01]  /*3a10*/  FADD.FTZ R47, R33, R52 ;  /* 0x00000034212f7221 */ /* 0x000fe20000010000 */
[----:B------:R-:W-:-:S02]  /*3a20*/  F2FP.SATFINITE.E4M3.F32.PACK_AB_MERGE_C R158, R29, R158, R14 ;  /* 0x0000009e1d9e723e */ /* 0x000fc4000480700e */
[----:B------:R-:W-:Y:S01]  /*3a30*/  F2FP.SATFINITE.E4M3.F32.PACK_AB_MERGE_C R157, R30, R157, R35 ;  /* 0x0000009d1e9d723e */ /* 0x000fe20004807023 */
[----:B------:R-:W-:-:S02]  /*3a40*/  FADD.FTZ R52, R160, R47 ;  /* 0x0000002fa0347221 */ /* 0x000fc40000010000 */
[----:B------:R-:W2:Y:S01]  /*3a50*/  MUFU.EX2 R48, R55 ;  /* 0x0000003700307308 */ /* 0x000ea20000000800 */
[----:B---3--:R-:W-:-:S01]  /*3a60*/  FADD.FTZ R50, R34, R43 ;  /* 0x0000002b22327221 */ /* 0x008fc20000010000 */
[----:B------:R-:W-:-:S06]  /*3a70*/  FADD.FTZ R47, R37, R52 ;  /* 0x00000034252f7221 */ /* 0x000fcc0000010000 */
[----:B------:R-:W3:Y:S01]  /*3a80*/  MUFU.EX2 R161, R161 ;  /* 0x000000a100a17308 */ /* 0x000ee20000000800 */
[----:B----4-:R-:W-:-:S07]  /*3a90*/  FADD.FTZ R43, R39, R50 ;  /* 0x00000032272b7221 */ /* 0x010fce0000010000 */
[----:B------:R-:W4:Y:S01]  /*3aa0*/  MUFU.EX2 R38, R38 ;  /* 0x0000002600267308 */ /* 0x000f220000000800 */
[----:B--2---:R-:W-:-:S01]  /*3ab0*/  FADD.FTZ R50, R48, R43 ;  /* 0x0000002b30327221 */ /* 0x004fc20000010000 */
[----:B------:R-:W-:-:S04]  /*3ac0*/  F2FP.SATFINITE.E4M3.F32.PACK_AB_MERGE_C R39, R48, R39, RZ ;  /* 0x000000273027723e */ /* 0x000fc800048070ff */
[----:B------:R-:W-:Y:S02]  /*3ad0*/  F2FP.SATFINITE.E4M3.F32.PACK_AB_MERGE_C R159, R34, R159, R39 ;  /* 0x0000009f229f723e */ /* 0x000fe40004807027 */
[----:B------:R-:W2:Y:S01]  /*3ae0*/  MUFU.EX2 R62, R62 ;  /* 0x0000003e003e7308 */ /* 0x000ea20000000800 */
[----:B---3--:R-:W-:-:S01]  /*3af0*/  FADD.FTZ R43, R161, R50 ;  /* 0x00000032a12b7221 */ /* 0x008fc20000010000 */
[----:B------:R-:W-:Y:S01]  /*3b00*/  FADD.FTZ R50, R20, R47 ;  /* 0x0000002f14327221 */ /* 0x000fe20000010000 */
[----:B------:R-:W-:Y:S02]  /*3b10*/  F2FP.SATFINITE.E4M3.F32.PACK_AB_MERGE_C R47, R5, R4, RZ ;  /* 0x00000004052f723e */ /* 0x000fe400048070ff */
[----:B------:R-:W-:Y:S02]  /*3b20*/  F2FP.SATFINITE.E4M3.F32.PACK_AB_MERGE_C R20, R45, R20, RZ ;  /* 0x000000142d14723e */ /* 0x000fe400048070ff */
[----:B------:R-:W-:Y:S01]  /*3b30*/  F2FP.SATFINITE.E4M3.F32.PACK_AB_MERGE_C R152, R11, R152, R47 ;  /* 0x000000980b98723e */ /* 0x000fe2000480702f */
[----:B------:R-:W3:Y:S01]  /*3b40*/  MUFU.EX2 R63, R63 ;  /* 0x0000003f003f7308 */ /* 0x000ee20000000800 */
[----:B----4-:R-:W-:-:S01]  /*3b50*/  FADD.FTZ R43, R38, R43 ;  /* 0x0000002b262b7221 */ /* 0x010fc20000010000 */
[----:B------:R-:W-:-:S06]  /*3b60*/  F2FP.SATFINITE.E4M3.F32.PACK_AB_MERGE_C R160, R37, R160, R20 ;  /* 0x000000a025a0723e */ /* 0x000fcc0004807014 */
[----:B------:R-:W4:Y:S01]  /*3b70*/  MUFU.EX2 R163, R163 ;  /* 0x000000a300a37308 */ /* 0x000f220000000800 */
[----:B--2---:R-:W-:-:S01]  /*3b80*/  FADD.FTZ R52, R62, R43 ;  /* 0x0000002b3e347221 */ /* 0x004fc20000010000 */
[----:B------:R-:W-:-:S04]  /*3b90*/  FADD.FTZ R43, R45, R50 ;  /* 0x000000322d2b7221 */ /* 0x000fc80000010000 */
[----:B------:R-:W-:Y:S02]  /*3ba0*/  FADD.FTZ R50, R162, R43 ;  /* 0x0000002ba2327221 */ /* 0x000fe40000010000 */
[----:B------:R-:W2:Y:S01]  /*3bb0*/  MUFU.EX2 R41, R41 ;  /* 0x0000002900297308 */ /* 0x000ea20000000800 */
[----:B---3--:R-:W-:-:S01]  /*3bc0*/  FADD.FTZ R52, R63, R52 ;  /* 0x000000343f347221 */ /* 0x008fc20000010000 */
[----:B------:R-:W-:-:S04]  /*3bd0*/  F2FP.SATFINITE.E4M3.F32.PACK_AB_MERGE_C R62, R63, R62, RZ ;  /* 0x0000003e3f3e723e */ /* 0x000fc800048070ff */
[----:B------:R-:W-:Y:S02]  /*3be0*/  F2FP.SATFINITE.E4M3.F32.PACK_AB_MERGE_C R161, R38, R161, R62 ;  /* 0x000000a126a1723e */ /* 0x000fe4000480703e */
[----:B------:R-:W3:Y:S01]  /*3bf0*/  MUFU.EX2 R42, R42 ;  /* 0x0000002a002a7308 */ /* 0x000ee20000000800 */
[----:B----4-:R-:W-:-:S07]  /*3c00*/  FADD.FTZ R5, R163, R52 ;  /* 0x00000034a3057221 */ /* 0x010fce0000010000 */
[----:B------:R-:W4:Y:S01]  /*3c10*/  MUFU.EX2 R24, R24 ;  /* 0x0000001800187308 */ /* 0x000f220000000800 */
[----:B--2---:R-:W-:-:S01]  /*3c20*/  FADD.FTZ R43, R41, R50 ;  /* 0x00000032292b7221 */ /* 0x004fc20000010000 */
[----:B------:R-:W-:-:S04]  /*3c30*/  F2FP.SATFINITE.E4M3.F32.PACK_AB_MERGE_C R50, R15, R10, RZ ;  /* 0x0000000a0f32723e */ /* 0x000fc800048070ff */
[----:B------:R-:W-:Y:S02]  /*3c40*/  F2FP.SATFINITE.E4M3.F32.PACK_AB_MERGE_C R154, R13, R154, R50 ;  /* 0x0000009a0d9a723e */ /* 0x000fe40004807032 */
[----:B------:R-:W2:Y:S01]  /*3c50*/  MUFU.EX2 R70, R70 ;  /* 0x0000004600467308 */ /* 0x000ea20000000800 */
[----:B---3--:R-:W-:-:S07]  /*3c60*/  FADD.FTZ R5, R42, R5 ;  /* 0x000000052a057221 */ /* 0x008fce0000010000 */
[----:B------:R-:W3:Y:S01]  /*3c70*/  MUFU.EX2 R53, R53 ;  /* 0x0000003500357308 */ /* 0x000ee20000000800 */
[----:B----4-:R-:W-:-:S07]  /*3c80*/  FADD.FTZ R4, R24, R43 ;  /* 0x0000002b18047221 */ /* 0x010fce0000010000 */
[----:B------:R-:W4:Y:S01]  /*3c90*/  MUFU.EX2 R71, R71 ;  /* 0x0000004700477308 */ /* 0x000f220000000800 */
[----:B--2---:R-:W-:-:S07]  /*3ca0*/  FADD.FTZ R10, R70, R5 ;  /* 0x00000005460a7221 */ /* 0x004fce0000010000 */
[----:B------:R-:W2:Y:S01]  /*3cb0*/  MUFU.EX2 R164, R164 ;  /* 0x000000a400a47308 */ /* 0x000ea20000000800 */
[----:B---3--:R-:W-:-:S01]  /*3cc0*/  FADD.FTZ R5, R53, R4 ;  /* 0x0000000435057221 */ /* 0x008fc20000010000 */
[----:B------:R-:W-:-:S04]  /*3cd0*/  F2FP.SATFINITE.E4M3.F32.PACK_AB_MERGE_C R24, R53, R24, RZ ;  /* 0x000000183518723e */ /* 0x000fc800048070ff */
[----:B------:R-:W-:Y:S02]  /*3ce0*/  F2FP.SATFINITE.E4M3.F32.PACK_AB_MERGE_C R162, R41, R162, R24 ;  /* 0x000000a229a2723e */ /* 0x000fe40004807018 */
[----:B------:R-:W3:Y:S01]  /*3cf0*/  MUFU.EX2 R74, R74 ;  /* 0x0000004a004a7308 */ /* 0x000ee20000000800 */
[----:B----4-:R-:W-:-:S01]  /*3d00*/  FADD.FTZ R15, R71, R10 ;  /* 0x0000000a470f7221 */ /* 0x010fc20000010000 */
[----:B------:R-:W-:-:S04]  /*3d10*/  F2FP.SATFINITE.E4M3.F32.PACK_AB_MERGE_C R70, R71, R70, RZ ;  /* 0x000000464746723e */ /* 0x000fc800048070ff */
[----:B------:R-:W-:Y:S02]  /*3d20*/  F2FP.SATFINITE.E4M3.F32.PACK_AB_MERGE_C R163, R42, R163, R70 ;  /* 0x000000a32aa3723e */ /* 0x000fe40004807046 */
[----:B------:R-:W4:Y:S01]  /*3d30*/  MUFU.EX2 R49, R49 ;  /* 0x0000003100317308 */ /* 0x000f220000000800 */
[----:B--2---:R-:W-:-:S07]  /*3d40*/  FADD.FTZ R4, R164, R5 ;  /* 0x00000005a4047221 */ /* 0x004fce0000010000 */
[----:B------:R-:W2:Y:S01]  /*3d50*/  MUFU.EX2 R75, R75 ;  /* 0x0000004b004b7308 */ /* 0x000ea20000000800 */
[----:B---3--:R-:W-:-:S07]  /*3d60*/  FADD.FTZ R10, R74, R15 ;  /* 0x0000000f4a0a7221 */ /* 0x008fce0000010000 */
[----:B------:R-:W3:Y:S01]  /*3d70*/  MUFU.EX2 R28, R28 ;  /* 0x0000001c001c7308 */ /* 0x000ee20000000800 */
[----:B----4-:R-:W-:-:S07]  /*3d80*/  FADD.FTZ R5, R49, R4 ;  /* 0x0000000431057221 */ /* 0x010fce0000010000 */
[----:B------:R-:W4:Y:S01]  /*3d90*/  MUFU.EX2 R78, R78 ;  /* 0x0000004e004e7308 */ /* 0x000f220000000800 */
[----:B--2---:R-:W-:-:S07]  /*3da0*/  FADD.FTZ R15, R75, R10 ;  /* 0x0000000a4b0f7221 */ /* 0x004fce0000010000 */
[----:B------:R-:W2:Y:S01]  /*3db0*/  MUFU.EX2 R61, R61 ;  /* 0x0000003d003d7308 */ /* 0x000ea20000000800 */
[----:B---3--:R-:W-:-:S07]  /*3dc0*/  FADD.FTZ R4, R28, R5 ;  /* 0x000000051c047221 */ /* 0x008fce0000010000 */
[----:B------:R-:W3:Y:S01]  /*3dd0*/  MUFU.EX2 R79, R79 ;  /* 0x0000004f004f7308 */ /* 0x000ee20000000800 */
[----:B----4-:R-:W-:-:S07]  /*3de0*/  FADD.FTZ R10, R78, R15 ;  /* 0x0000000f4e0a7221 */ /* 0x010fce0000010000 */
[----:B------:R-:W4:Y:S01]  /*3df0*/  MUFU.EX2 R166, R166 ;  /* 0x000000a600a67308 */ /* 0x000f220000000800 */
[C---:B--2---:R-:W-:Y:S01]  /*3e00*/  F2FP.SATFINITE.E4M3.F32.PACK_AB_MERGE_C R28, R61.reuse, R28, RZ ;  /* 0x0000001c3d1c723e */ /* 0x044fe200048070ff */
[----:B------:R-:W-:-:S03]  /*3e10*/  FADD.FTZ R61, R61, R4 ;  /* 0x000000043d3d7221 */ /* 0x000fc60000010000 */
[----:B------:R-:W-:-:S03]  /*3e20*/  F2FP.SATFINITE.E4M3.F32.PACK_AB_MERGE_C R164, R49, R164, R28 ;  /* 0x000000a431a4723e */ /* 0x000fc6000480701c */
[----:B------:R-:W2:Y:S01]  /*3e30*/  MUFU.EX2 R82, R82 ;  /* 0x0000005200527308 */ /* 0x000ea20000000800 */
[----:B---3--:R-:W-:-:S01]  /*3e40*/  FADD.FTZ R15, R79, R10 ;  /* 0x0000000a4f0f7221 */ /* 0x008fc20000010000 */
[----:B------:R-:W-:-:S04]  /*3e50*/  F2FP.SATFINITE.E4M3.F32.PACK_AB_MERGE_C R78, R79, R78, RZ ;  /* 0x0000004e4f4e723e */ /* 0x000fc800048070ff */
[----:B------:R-:W-:Y:S02]  /*3e60*/  F2FP.SATFINITE.E4M3.F32.PACK_AB_MERGE_C R165, R75, R74, R78 ;  /* 0x0000004a4ba5723e */ /* 0x000fe4000480704e */
        /* <DEDUP_REMOVED lines=12> */
[C---:B----4-:R-:W-:Y:S01]  /*3f30*/  F2FP.SATFINITE.E4M3.F32.PACK_AB_MERGE_C R32, R65.reuse, R32, RZ ;  /* 0x000000204120723e */ /* 0x050fe200048070ff */
[----:B------:R-:W-:-:S03]  /*3f40*/  FADD.FTZ R4, R65, R4 ;  /* 0x0000000441047221 */ /* 0x000fc60000010000 */
[----:B------:R-:W-:Y:S02]  /*3f50*/  F2FP.SATFINITE.E4M3.F32.PACK_AB_MERGE_C R166, R57, R166, R32 ;  /* 0x000000a639a6723e */ /* 0x000fe40004807020 */
[C---:B--2---:R-:W-:Y:S01]  /*3f60*/  F2FP.SATFINITE.E4M3.F32.PACK_AB_MERGE_C R86, R5.reuse, R86, RZ ;  /* 0x000000560556723e */ /* 0x044fe200048070ff */
[----:B------:R-:W-:-:S03]  /*3f70*/  FADD.FTZ R5, R5, R10 ;  /* 0x0000000a05057221 */ /* 0x000fc60000010000 */
[----:B------:R-:W-:Y:S01]  /*3f80*/  F2FP.SATFINITE.E4M3.F32.PACK_AB_MERGE_C R167, R83, R82, R86 ;  /* 0x0000005253a7723e */ /* 0x000fe20004807056 */
[----:B------:R-:W-:Y:S06]  /*3f90*/  @!P0 BRA `(.L_x_221) ;  /* 0x0000000000048947 */ /* 0x000fec0003800000 */
[----:B------:R-:W-:Y:S01]  /*3fa0*/  BPT.TRAP 0x1 ;  /* 0x000000040000795c */ /* 0x000fe20000300000 */
.L_x_221:
[----:B------:R2:W3:Y:S01]  /*3fb0*/  SYNCS.PHASECHK.TRANS64.TRYWAIT P1, [UR56+0x38850], R7 ;  /* 0x03885007ff0075a7 */ /* 0x0004e20008020178 */
[----:B------:R-:W-:Y:S05]  /*3fc0*/  @!P0 BRA `(.L_x_222) ;  /* 0x0000000000048947 */ /* 0x000fea0003800000 */
[----:B------:R-:W-:Y:S01]  /*3fd0*/  BPT.TRAP 0x1 ;  /* 0x000000040000795c */ /* 0x000fe20000300000 */
.L_x_222:
[----:B---3--:R-:W-:Y:S05]  /*3fe0*/  @P1 BRA `(.L_x_223) ;  /* 0x0000000000081947 */ /* 0x008fea0003800000 */
[----:B------:R-:W3:Y:S02]  /*3ff0*/  SYNCS.PHASECHK.TRANS64.TRYWAIT P1, [UR56+0x38850], R7 ;  /* 0x03885007ff0075a7 */ /* 0x000ee40008020178 */
[----:B---3--:R-:W-:Y:S05]  /*4000*/  @!P1 BRA `(.L_x_224) ;  /* 0x0000010400949947 */ /* 0x008fea0003800000 */
.L_x_223:
[----:B------:R4:W-:Y:S01]  /*4010*/  BAR.SYNC.DEFER_BLOCKING R6, 0x100 ;  /* 0x000400060000751d */ /* 0x0009e20000010000 */
[----:B------:R-:W-:-:S04]  /*4020*/  UIADD3 UR54, UR54, 0x400, URZ ;  /* 0x0000040036367890 */ /* 0x000fc8000fffe03f */
[----:B------:R-:W-:Y:S01]  /*4030*/  USHF.R.U32.HI UR54, URZ, 0x4, UR54 ;  /* 0x000000043f367899 */ /* 0x000fe20008011636 */
[----:B------:R-:W-:-:S03]  /*4040*/  UMOV UR7, 0x40000040 ;  /* 0x4000004000077882 */ /* 0x000fc60000000000 */
[----:B------:R-:W-:-:S04]  /*4050*/  ULOP3.LUT UR54, UR54, 0x3fff, URZ, 0xc0, !UPT ;  /* 0x00003fff36367892 */ /* 0x000fc8000f8ec03f */
[----:B------:R-:W-:-:S04]  /*4060*/  ULOP3.LUT UR54, UR54, 0x10000, URZ, 0xfc, !UPT ;  /* 0x0001000036367892 */ /* 0x000fc8000f8efc3f */
[----:B------:R-:W-:Y:S01]  /*4070*/  ULEA UR10, UR45, UR54, 0xb ;  /* 0x000000362d0a7291 */ /* 0x000fe2000f8e583f */
[----:B------:R-:W-:-:S06]  /*4080*/  WARPGROUP.ARRIVE ;  /* 0x00000000000079c5 */ /* 0x000fcc0000000000 */
[----:B------:R-:W-:Y:S02]  /*4090*/  UMOV UR6, UR10 ;  /* 0x0000000a00067c82 */ /* 0x000fe40008000000 */
[----:B------:R-:W-:Y:S01]  /*40a0*/  QGMMA.64x256x32.F32.E4M3.E4M3 R24, R152, gdesc[UR4], RZ, !UPT, gsb0 ;  /* 0x03e0000498187df3 */ /* 0x000fe2000c0008ff */
        /* <DEDUP_REMOVED lines=19> */
[----:B----4-:R-:W-:Y:S05]  /*41e0*/  @!P0 BRA `(.L_x_225) ;  /* 0x0000000000048947 */ /* 0x010fea0003800000 */
[----:B------:R-:W-:Y:S01]  /*41f0*/  BPT.TRAP 0x1 ;  /* 0x000000040000795c */ /* 0x000fe20000300000 */
.L_x_225:
[----:B------:R-:W-:Y:S02]  /*4200*/  UIADD3 UR55, UR51, -0x2, URZ ;  /* 0xfffffffe33377890 */ /* 0x000fe4000fffe03f */
[----:B------:R-:W-:Y:S02]  /*4210*/  UIADD3 UR56, UR56, 0x38860, URZ ;  /* 0x0003886038387890 */ /* 0x000fe4000fffe03f */
[----:B------:R-:W-:Y:S02]  /*4220*/  UISETP.GE.AND UP0, UPT, UR55, UR40, UPT ;  /* 0x000000283700728c */ /* 0x000fe4000bf06270 */
[----:B------:R-:W-:-:S04]  /*4230*/  UPRMT UR56, UR50, 0x654, UR56 ;  /* 0x0000065432387896 */ /* 0x000fc80008000038 */
[----:B------:R-:W-:-:S05]  /*4240*/  PLOP3.LUT P1, PT, PT, PT, UP0, 0x80, 0x0 ;  /* 0x000000000000781c */ /* 0x000fca0003f2f008 */
[----:B------:R-:W-:Y:S08]  /*4250*/  SYNCS.ARRIVE.TRANS64.RED.A1T0 RZ, [UR56], RZ ;  /* 0x000000ffffff79a7 */ /* 0x000ff00008100438 */
[----:B------:R-:W-:Y:S05]  /*4260*/  @!P1 BRA `(.L_x_226) ;  /* 0x0000002000ac9947 */ /* 0x000fea0003800000 */
[----:B------:R-:W-:Y:S02]  /*4270*/  IMAD.MOV.U32 R6, RZ, RZ, R9 ;  /* 0x000000ffff067224 */ /* 0x000fe400078e0009 */
[----:B---3--:R-:W-:-:S07]  /*4280*/  IMAD.MOV.U32 R8, RZ, RZ, R3 ;  /* 0x000000ffff087224 */ /* 0x008fce00078e0003 */
.L_x_237:
[----:B------:R-:W-:Y:S01]  /*4290*/  UIADD3 UR45, UR45, 0x1, URZ ;  /* 0x000000012d2d7890 */ /* 0x000fe2000fffe03f */
[----:B------:R-:W-:Y:S01]  /*42a0*/  UMOV UR6, UR55 ;  /* 0x0000003700067c82 */ /* 0x000fe20008000000 */
[----:B------:R-:W-:Y:S02]  /*42b0*/  UIADD3 UR55, UR55, -0x1, URZ ;  /* 0xffffffff37377890 */ /* 0x000fe4000fffe03f */
[----:B------:R-:W-:-:S04]  /*42c0*/  UISETP.NE.AND UP0, UPT, UR45, 0x2, UPT ;  /* 0x000000022d00788c */ /* 0x000fc8000bf05270 */
[----:B------:R-:W-:Y:S02]  /*42d0*/  USEL UR7, URZ, 0x1, UP0 ;  /* 0x000000013f077887 */ /* 0x000fe40008000000 */
[----:B------:R-:W-:Y:S02]  /*42e0*/  USEL UR45, UR45, URZ, UP0 ;  /* 0x0000003f2d2d7287 */ /* 0x000fe40008000000 */
[----:B------:R-:W-:Y:S02]  /*42f0*/  ULOP3.LUT UR46, UR46, UR7, URZ, 0x3c, !UPT ;  /* 0x000000072e2e7292 */ /* 0x000fe4000f8e3c3f */
[----:B------:R-:W-:Y:S01]  /*4300*/  UISETP.GT.AND UP0, UPT, UR6, UR40, UPT ;  /* 0x000000280600728c */ /* 0x000fe2000bf04270 */
[----:B------:R-:W-:Y:S10]  /*4310*/  @!P0 BRA `(.L_x_227) ;  /* 0x0000000000048947 */ /* 0x000ff40003800000 */
[----:B------:R-:W-:Y:S01]  /*4320*/  BPT.TRAP 0x1 ;  /* 0x000000040000795c */ /* 0x000fe20000300000 */
.L_x_227:
[----:B------:R-:W3:Y:S01]  /*4330*/  S2UR UR51, SR_CgaCtaId ;  /* 0x00000000003379c3 */ /* 0x000ee20000008800 */
[----:B-1----:R-:W-:Y:S01]  /*4340*/  IMAD.U32 R0, RZ, RZ, UR46 ;  /* 0x0000002eff007e24 */ /* 0x002fe2000f8e00ff */
[----:B------:R-:W-:-:S04]  /*4350*/  UMOV UR6, 0x400 ;  /* 0x0000040000067882 */ /* 0x000fc80000000000 */
[----:B------:R-:W-:-:S04]  /*4360*/  SHF.L.U32 R0, R0, 0x1f, RZ ;  /* 0x0000001f00007819 */ /* 0x000fc800000006ff */
[----:B------:R-:W-:-:S13]  /*4370*/  R2UR UR56, R0 ;  /* 0x00000000003872ca */ /* 0x000fda00000e0000 */
[----:B------:R-:W-:Y:S01]  /*4380*/  IMAD.U32 R0, RZ, RZ, UR56 ;  /* 0x00000038ff007e24 */ /* 0x000fe2000f8e00ff */
[----:B---3--:R-:W-:-:S04]  /*4390*/  ULEA UR6, UR51, UR6, 0x18 ;  /* 0x0000000633067291 */ /* 0x008fc8000f8ec03f */
[----:B------:R-:W-:-:S09]  /*43a0*/  ULEA UR50, UR45, UR6, 0x3 ;  /* 0x000000062d327291 */ /* 0x000fd2000f8e183f */
[----:B------:R1:W3:Y:S01]  /*43b0*/  SYNCS.PHASECHK.TRANS64.TRYWAIT P1, [UR50+0x38830], R0 ;  /* 0x03883000ff0075a7 */ /* 0x0002e20008020172 */
[----:B------:R-:W-:Y:S05]  /*43c0*/  @!P0 BRA `(.L_x_228) ;  /* 0x0000000000048947 */ /* 0x000fea0003800000 */
[----:B------:R-:W-:Y:S01]  /*43d0*/  BPT.TRAP 0x1 ;  /* 0x000000040000795c */ /* 0x000fe20000300000 */
.L_x_228:
[----:B---3--:R-:W-:Y:S05]  /*43e0*/  @P1 BRA `(.L_x_229) ;  /* 0x00000000000c1947 */ /* 0x008fea0003800000 */
[----:B-1----:R-:W-:-:S04]  /*43f0*/  IMAD.U32 R0, RZ, RZ, UR56 ;  /* 0x00000038ff007e24 */ /* 0x002fc8000f8e00ff */
[----:B------:R-:W1:Y:S02]  /*4400*/  SYNCS.PHASECHK.TRANS64.TRYWAIT P1, [UR50+0x38830], R0 ;  /* 0x03883000ff0075a7 */ /* 0x000e640008020172 */
[----:B-1----:R-:W-:Y:S05]  /*4410*/  @!P1 BRA `(.L_x_230) ;  /* 0x0000010000a89947 */ /* 0x002fea0003800000 */
.L_x_229:
[----:B------:R-:W-:Y:S01]  /*4420*/  ULEA UR34, UR45, UR49, 0xb ;  /* 0x000000312d227291 */ /* 0x000fe2000f8e583f */
[----:B------:R-:W-:Y:S01]  /*4430*/  WARPGROUP.ARRIVE ;  /* 0x00000000000079c5 */ /* 0x000fe20000000000 */
[----:B------:R-:W-:Y:S01]  /*4440*/  UMOV UR35, 0x40000040 ;  /* 0x4000004000237882 */ /* 0x000fe20000000000 */
[----:B------:R-:W-:Y:S01]  /*4450*/  UMOV UR7, 0x40000040 ;  /* 0x4000004000077882 */ /* 0x000fe20000000000 */
[----:B------:R-:W-:-:S03]  /*4460*/  UIADD3 UR6, UR34, 0x2, URZ ;  /* 0x0000000222067890 */ /* 0x000fc6000fffe03f */
[----:B-1----:R-:W1:Y:S01]  /*4470*/  S2R R0, SR_TID.X ;  /* 0x0000000000007919 */ /* 0x002e620000002100 */
[----:B------:R-:W-:Y:S01]  /*4480*/  UIADD3 UR10, UR34, 0x4, URZ ;  /* 0x00000004220a7890 */ /* 0x000fe2000fffe03f */
[----:B------:R-:W-:Y:S01]  /*4490*/  UMOV UR11, 0x40000040 ;  /* 0x40000040000b7882 */ /* 0x000fe20000000000 */
        /* <DEDUP_REMOVED lines=11> */
[----:B-1----:R-:W-:-:S04]  /*4550*/  SHF.R.U32.HI R11, RZ, 0x7, R0 ;  /* 0x00000007ff0b7819 */ /* 0x002fc80000011600 */
[----:B------:R-:W-:Y:S01]  /*4560*/  IADD3 R0, -R11, 0xb, RZ ;  /* 0x0000000b0b007810 */ /* 0x000fe20007ffe1ff */
        /* <DEDUP_REMOVED lines=25> */
.L_x_231:
[----:B------:R-:W-:Y:S01]  /*4700*/  FMNMX.FTZ R3, R152, R8, !PT ;  /* 0x0000000898037209 */ /* 0x000fe20007810000 */
[----:B------:R-:W-:Y:S01]  /*4710*/  UIADD3 UR6, UR50, 0x38840, URZ ;  /* 0x0003884032067890 */ /* 0x000fe2000fffe03f */
[----:B------:R-:W-:Y:S02]  /*4720*/  FMNMX.FTZ R9, R154, R6, !PT ;  /* 0x000000069a097209 */ /* 0x000fe40007810000 */
[----:B------:R-:W-:Y:S01]  /*4730*/  FMNMX.FTZ R3, R153, R3, !PT ;  /* 0x0000000399037209 */ /* 0x000fe20007810000 */
[----:B------:R-:W-:Y:S01]  /*4740*/  UPRMT UR6, UR51, 0x654, UR6 ;  /* 0x0000065433067896 */ /* 0x000fe20008000006 */
[----:B------:R-:W-:Y:S02]  /*4750*/  FMNMX.FTZ R9, R155, R9, !PT ;  /* 0x000000099b097209 */ /* 0x000fe40007810000 */
[----:B------:R-:W-:Y:S02]  /*4760*/  FMNMX.FTZ R3, R156, R3, !PT ;  /* 0x000000039c037209 */ /* 0x000fe40007810000 */
[----:B------:R-:W-:-:S02]  /*4770*/  FMNMX.FTZ R9, R158, R9, !PT ;  /* 0x000000099e097209 */ /* 0x000fc40007810000 */
[----:B------:R-:W-:Y:S02]  /*4780*/  FMNMX.FTZ R3, R157, R3, !PT ;  /* 0x000000039d037209 */ /* 0x000fe40007810000 */
[----:B------:R-:W-:Y:S01]  /*4790*/  FMNMX.FTZ R9, R159, R9, !PT ;  /* 0x000000099f097209 */ /* 0x000fe20007810000 */
[----:B------:R-:W-:Y:S01]  /*47a0*/  SYNCS.ARRIVE.TRANS64.RED.A1T0 RZ, [UR6], RZ ;  /* 0x000000ffffff79a7 */ /* 0x000fe20008100406 */
[----:B------:R-:W-:Y:S02]  /*47b0*/  FMNMX.FTZ R3, R160, R3, !PT ;  /* 0x00000003a0037209 */ /* 0x000fe40007810000 */
[----:B------:R-:W-:Y:S02]  /*47c0*/  FMNMX.FTZ R9, R162, R9, !PT ;  /* 0x00000009a2097209 */ /* 0x000fe40007810000 */
[----:B------:R-:W-:Y:S02]  /*47d0*/  FMNMX.FTZ R3, R161, R3, !PT ;  /* 0x00000003a1037209 */ /* 0x000fe40007810000 */
[----:B------:R-:W-:-:S02]  /*47e0*/  FMNMX.FTZ R9, R163, R9, !PT ;  /* 0x00000009a3097209 */ /* 0x000fc40007810000 */
[----:B------:R-:W-:Y:S02]  /*47f0*/  FMNMX.FTZ R3, R164, R3, !PT ;  /* 0x00000003a4037209 */ /* 0x000fe40007810000 */
[----:B------:R-:W-:Y:S02]  /*4800*/  FMNMX.FTZ R9, R166, R9, !PT ;  /* 0x00000009a6097209 */ /* 0x000fe40007810000 */
        /* <DEDUP_REMOVED lines=49> */
[----:B------:R-:W-:-:S03]  /*4b20*/  FMNMX.FTZ R9, R215, R9, !PT ;  /* 0x00000009d7097209 */ /* 0x000fc60007810000 */
[----:B0-2---:R-:W0:Y:S04]  /*4b30*/  SHFL.BFLY PT, R7, R3, 0x2, 0x1f ;  /* 0x0c401f0003077f89 */ /* 0x005e2800000e0000 */
[----:B------:R-:W2:Y:S01]  /*4b40*/  SHFL.BFLY PT, R10, R9, 0x2, 0x1f ;  /* 0x0c401f00090a7f89 */ /* 0x000ea200000e0000 */
[----:B0-----:R-:W-:Y:S02]  /*4b50*/  FMNMX.FTZ R3, R3, R7, !PT ;  /* 0x0000000703037209 */ /* 0x001fe40007810000 */
[----:B--2---:R-:W-:-:S03]  /*4b60*/  FMNMX.FTZ R9, R9, R10, !PT ;  /* 0x0000000a09097209 */ /* 0x004fc60007810000 */
[----:B------:R-:W0:Y:S04]  /*4b70*/  SHFL.BFLY PT, R7, R3, 0x1, 0x1f ;  /* 0x0c201f0003077f89 */ /* 0x000e2800000e0000 */
[----:B------:R-:W2:Y:S01]  /*4b80*/  SHFL.BFLY PT, R10, R9, 0x1, 0x1f ;  /* 0x0c201f00090a7f89 */ /* 0x000ea200000e0000 */
[----:B0-----:R-:W-:Y:S01]  /*4b90*/  FMNMX.FTZ R3, R3, R7, !PT ;  /* 0x0000000703037209 */ /* 0x001fe20007810000 */
[----:B------:R-:W-:Y:S01]  /*4ba0*/  IMAD.U32 R7, RZ, RZ, UR41 ;  /* 0x00000029ff077e24 */ /* 0x000fe2000f8e00ff */
[----:B--2---:R-:W-:-:S03]  /*4bb0*/  FMNMX.FTZ R9, R9, R10, !PT ;  /* 0x0000000a09097209 */ /* 0x004fc60007810000 */
[C---:B------:R-:W-:Y:S01]  /*4bc0*/  FFMA.FTZ R7, R3.reuse, R7, -8 ;  /* 0xc100000003077423 */ /* 0x040fe20000010007 */
[----:B------:R-:W-:-:S01]  /*4bd0*/  FADD.FTZ R8, -R3, R8 ;  /* 0x0000000803087221 */ /* 0x000fc20000010100 */
[----:B------:R-:W-:Y:S02]  /*4be0*/  IMAD.U32 R10, RZ, RZ, UR41 ;  /* 0x00000029ff0a7e24 */ /* 0x000fe4000f8e00ff */
[----:B------:R-:W-:-:S01]  /*4bf0*/  FFMA.FTZ R152, R152, UR41, -R7 ;  /* 0x0000002998987c23 */ /* 0x000fc20008010807 */
[----:B------:R-:W-:Y:S01]  /*4c00*/  FMUL.FTZ R8, R8, UR41 ;  /* 0x0000002908087c20 */ /* 0x000fe20008410000 */
[----:B------:R-:W-:-:S01]  /*4c10*/  FFMA.FTZ R10, R9, R10, -8 ;  /* 0xc1000000090a7423 */ /* 0x000fc2000001000a */
[----:B------:R-:W-:Y:S01]  /*4c20*/  FADD.FTZ R6, -R9, R6 ;  /* 0x0000000609067221 */ /* 0x000fe20000010100 */
[----:B------:R-:W-:-:S01]  /*4c30*/  FFMA.FTZ R153, R153, UR41, -R7 ;  /* 0x0000002999997c23 */ /* 0x000fc20008010807 */
[----:B------:R-:W-:Y:S01]  /*4c40*/  FFMA.FTZ R156, R156, UR41, -R7 ;  /* 0x000000299c9c7c23 */ /* 0x000fe20008010807 */
[----:B------:R-:W-:-:S01]  /*4c50*/  FFMA.FTZ R154, R154, UR41, -R10 ;  /* 0x000000299a9a7c23 */ /* 0x000fc2000801080a */
[----:B------:R-:W-:Y:S01]  /*4c60*/  FMUL.FTZ R6, R6, UR41 ;  /* 0x0000002906067c20 */ /* 0x000fe20008410000 */
[----:B------:R-:W-:Y:S01]  /*4c70*/  MUFU.EX2 R8, R8 ;  /* 0x0000000800087308 */ /* 0x000fe20000000800 */
[----:B------:R-:W-:-:S01]  /*4c80*/  FFMA.FTZ R155, R155, UR41, -R10 ;  /* 0x000000299b9b7c23 */ /* 0x000fc2000801080a */
[----:B------:R-:W-:Y:S01]  /*4c90*/  FFMA.FTZ R157, R157, UR41, -R7 ;  /* 0x000000299d9d7c23 */ /* 0x000fe20008010807 */
[----:B------:R-:W-:-:S01]  /*4ca0*/  FFMA.FTZ R158, R158, UR41, -R10 ;  /* 0x000000299e9e7c23 */ /* 0x000fc2000801080a */
[----:B------:R-:W-:Y:S01]  /*4cb0*/  FFMA.FTZ R160, R160, UR41, -R7 ;  /* 0x00000029a0a07c23 */ /* 0x000fe20008010807 */
[----:B------:R-:W-:-:S01]  /*4cc0*/  FFMA.FTZ R159, R159, UR41, -R10 ;  /* 0x000000299f9f7c23 */ /* 0x000fc2000801080a */
[----:B------:R-:W-:Y:S01]  /*4cd0*/  FFMA.FTZ R161, R161, UR41, -R7 ;  /* 0x00000029a1a17c23 */ /* 0x000fe20008010807 */
[----:B------:R-:W-:-:S01]  /*4ce0*/  FFMA.FTZ R162, R162, UR41, -R10 ;  /* 0x00000029a2a27c23 */ /* 0x000fc2000801080a */
[----:B------:R-:W0:Y:S01]  /*4cf0*/  MUFU.EX2 R152, R152 ;  /* 0x0000009800987308 */ /* 0x000e220000000800 */
[----:B------:R-:W-:-:S01]  /*4d00*/  FFMA.FTZ R164, R164, UR41, -R7 ;  /* 0x00000029a4a47c23 */ /* 0x000fc20008010807 */
[----:B------:R-:W-:Y:S01]  /*4d10*/  FFMA.FTZ R163, R163, UR41, -R10 ;  /* 0x00000029a3a37c23 */ /* 0x000fe2000801080a */
[----:B------:R-:W-:-:S01]  /*4d20*/  FFMA.FTZ R165, R165, UR41, -R7 ;  /* 0x00000029a5a57c23 */ /* 0x000fc20008010807 */
[----:B------:R-:W-:Y:S01]  /*4d30*/  FFMA.FTZ R166, R166, UR41, -R10 ;  /* 0x00000029a6a67c23 */ /* 0x000fe2000801080a */
[----:B------:R-:W-:-:S01]  /*4d40*/  FFMA.FTZ R168, R168, UR41, -R7 ;  /* 0x00000029a8a87c23 */ /* 0x000fc20008010807 */
[----:B------:R-:W-:Y:S01]  /*4d50*/  FFMA.FTZ R167, R167, UR41, -R10 ;  /* 0x00000029a7a77c23 */ /* 0x000fe2000801080a */
[----:B------:R-:W-:-:S01]  /*4d60*/  FFMA.FTZ R169, R169, UR41, -R7 ;  /* 0x00000029a9a97c23 */ /* 0x000fc20008010807 */
[----:B------:R-:W2:Y:S01]  /*4d70*/  MUFU.EX2 R153, R153 ;  /* 0x0000009900997308 */ /* 0x000ea20000000800 */
[----:B------:R-:W-:-:S01]  /*4d80*/  FFMA.FTZ R170, R170, UR41, -R10 ;  /* 0x00000029aaaa7c23 */ /* 0x000fc2000801080a */
[----:B------:R-:W-:Y:S01]  /*4d90*/  FFMA.FTZ R172, R172, UR41, -R7 ;  /* 0x00000029acac7c23 */ /* 0x000fe20008010807 */
[----:B------:R-:W-:-:S01]  /*4da0*/  FFMA.FTZ R171, R171, UR41, -R10 ;  /* 0x00000029abab7c23 */ /* 0x000fc2000801080a */
[----:B------:R-:W-:Y:S01]  /*4db0*/  FFMA.FTZ R173, R173, UR41, -R7 ;  /* 0x00000029adad7c23 */ /* 0x000fe20008010807 */
[----:B------:R-:W-:-:S01]  /*4dc0*/  FFMA.FTZ R174, R174, UR41, -R10 ;  /* 0x00000029aeae7c23 */ /* 0x000fc2000801080a */
[----:B------:R-:W-:Y:S01]  /*4dd0*/  FFMA.FTZ R176, R176, UR41, -R7 ;  /* 0x00000029b0b07c23 */ /* 0x000fe20008010807 */
[----:B------:R-:W-:-:S01]  /*4de0*/  FFMA.FTZ R175, R175, UR41, -R10 ;  /* 0x00000029afaf7c23 */ /* 0x000fc2000801080a */
[----:B------:R-:W-:Y:S01]  /*4df0*/  MUFU.EX2 R6, R6 ;  /* 0x0000000600067308 */ /* 0x000fe20000000800 */
[----:B0-----:R-:W-:-:S01]  /*4e00*/  FFMA.FTZ R4, R8, R4, R152 ;  /* 0x0000000408047223 */ /* 0x001fc20000010098 */
[----:B------:R-:W-:Y:S01]  /*4e10*/  FFMA.FTZ R177, R177, UR41, -R7 ;  /* 0x00000029b1b17c23 */ /* 0x000fe20008010807 */
[----:B------:R-:W-:-:S01]  /*4e20*/  FFMA.FTZ R178, R178, UR41, -R10 ;  /* 0x00000029b2b27c23 */ /* 0x000fc2000801080a */
[----:B------:R-:W-:Y:S01]  /*4e30*/  FFMA.FTZ R180, R180, UR41, -R7 ;  /* 0x00000029b4b47c23 */ /* 0x000fe20008010807 */
[----:B------:R-:W-:-:S01]  /*4e40*/  FFMA.FTZ R179, R179, UR41, -R10 ;  /* 0x00000029b3b37c23 */ /* 0x000fc2000801080a */
[----:B------:R-:W-:Y:S01]  /*4e50*/  FFMA.FTZ R181, R181, UR41, -R7 ;  /* 0x00000029b5b57c23 */ /* 0x000fe20008010807 */
[----:B------:R-:W-:-:S01]  /*4e60*/  FFMA.FTZ R182, R182, UR41, -R10 ;  /* 0x00000029b6b67c23 */ /* 0x000fc2000801080a */
[----:B------:R-:W0:Y:S01]  /*4e70*/  MUFU.EX2 R154, R154 ;  /* 0x0000009a009a7308 */ /* 0x000e220000000800 */
[----:B--2---:R-:W-:-:S01]  /*4e80*/  FADD.FTZ R4, R153, R4 ;  /* 0x0000000499047221 */ /* 0x004fc20000010000 */
        /* <DEDUP_REMOVED lines=14> */
[----:B------:R-:W3:Y:S01]  /*4f70*/  MUFU.EX2 R155, R155 ;  /* 0x0000009b009b7308 */ /* 0x000ee20000000800 */
        /* <DEDUP_REMOVED lines=16> */
[----:B---3--:R-:W-:-:S01]  /*5080*/  FADD.FTZ R5, R155, R5 ;  /* 0x000000059b057221 */ /* 0x008fc20000010000 */
[----:B------:R-:W-:Y:S01]  /*5090*/  FFMA.FTZ R207, R207, UR41, -R10 ;  /* 0x00000029cfcf7c23 */ /* 0x000fe2000801080a */
[----:B------:R-:W-:-:S01]  /*50a0*/  FFMA.FTZ R209, R209, UR41, -R7 ;  /* 0x00000029d1d17c23 */ /* 0x000fc20008010807 */
[----:B------:R-:W-:Y:S01]  /*50b0*/  FFMA.FTZ R210, R210, UR41, -R10 ;  /* 0x00000029d2d27c23 */ /* 0x000fe2000801080a */
[----:B------:R-:W-:-:S01]  /*50c0*/  FFMA.FTZ R212, R212, UR41, -R7 ;  /* 0x00000029d4d47c23 */ /* 0x000fc20008010807 */
[----:B------:R-:W-:Y:S01]  /*50d0*/  FFMA.FTZ R211, R211, UR41, -R10 ;  /* 0x00000029d3d37c23 */ /* 0x000fe2000801080a */
[----:B------:R-:W-:-:S01]  /*50e0*/  FFMA.FTZ R7, R213, UR41, -R7 ;  /* 0x00000029d5077c23 */ /* 0x000fc20008010807 */
[----:B------:R-:W3:Y:S01]  /*50f0*/  MUFU.EX2 R160, R160 ;  /* 0x000000a000a07308 */ /* 0x000ee20000000800 */
[----:B0-----:R-:W-:-:S01]  /*5100*/  FADD.FTZ R4, R157, R4 ;  /* 0x000000049d047221 */ /* 0x001fc20000010000 */
[--C-:B------:R-:W-:Y:S01]  /*5110*/  FFMA.FTZ R214, R214, UR41, -R10.reuse ;  /* 0x00000029d6d67c23 */ /* 0x100fe2000801080a */
[----:B------:R-:W-:-:S01]  /*5120*/  FFMA.FTZ R10, R215, UR41, -R10 ;  /* 0x00000029d70a7c23 */ /* 0x000fc2000801080a */
[----:B------:R-:W-:Y:S01]  /*5130*/  F2FP.SATFINITE.E4M3.F32.PACK_AB_MERGE_C R156, R157, R156, RZ ;  /* 0x0000009c9d9c723e */ /* 0x000fe200048070ff */
[-C--:B------:R-:W-:Y:S01]  /*5140*/  FMUL.FTZ R24, R24, R8.reuse ;  /* 0x0000000818187220 */ /* 0x080fe20000410000 */
[-C--:B------:R-:W-:Y:S01]  /*5150*/  FMUL.FTZ R25, R25, R8.reuse ;  /* 0x0000000819197220 */ /* 0x080fe20000410000 */
[----:B------:R-:W-:Y:S01]  /*5160*/  FMUL.FTZ R28, R28, R8 ;  /* 0x000000081c1c7220 */ /* 0x000fe20000410000 */
[----:B------:R-:W0:Y:S01]  /*5170*/  MUFU.EX2 R159, R159 ;  /* 0x0000009f009f7308 */ /* 0x000e220000000800 */
[----:B--2---:R-:W-:-:S01]  /*5180*/  FADD.FTZ R5, R158, R5 ;  /* 0x000000059e057221 */ /* 0x004fc20000010000 */
[----:B------:R-:W-:Y:S01]  /*5190*/  F2FP.SATFINITE.E4M3.F32.PACK_AB_MERGE_C R152, R153, R152, R156 ;  /* 0x000000989998723e */ /* 0x000fe2000480709c */
        /* <DEDUP_REMOVED lines=14> */
[----:B0-----:R-:W-:-:S01]  /*5280*/  FADD.FTZ R5, R159, R5 ;  /* 0x000000059f057221 */ /* 0x001fc20000010000 */
[----:B------:R-:W-:Y:S01]  /*5290*/  F2FP.SATFINITE.E4M3.F32.PACK_AB_MERGE_C R153, R159, R158, RZ ;  /* 0x0000009e9f99723e */ /* 0x000fe200048070ff */
[-C--:B------:R-:W-:Y:S01]  /*52a0*/  FMUL.FTZ R52, R52, R8.reuse ;  /* 0x0000000834347220 */ /* 0x080fe20000410000 */
[-C--:B------:R-:W-:Y:S01]  /*52b0*/  FMUL.FTZ R53, R53, R8.reuse ;  /* 0x0000000835357220 */ /* 0x080fe20000410000 */
[----:B------:R-:W-:Y:S01]  /*52c0*/  FMUL.FTZ R56, R56, R8 ;  /* 0x0000000838387220 */ /* 0x000fe20000410000 */
[----:B------:R-:W-:Y:S01]  /*52d0*/  F2FP.SATFINITE.E4M3.F32.PACK_AB_MERGE_C R153, R155, R154, R153 ;  /* 0x0000009a9b99723e */ /* 0x000fe20004807099 */
[----:B------:R-:W-:Y:S01]  /*52e0*/  FMUL.FTZ R57, R57, R8 ;  /* 0x0000000839397220 */ /* 0x000fe20000410000 */
[----:B------:R-:W0:Y:S01]  /*52f0*/  MUFU.EX2 R164, R164 ;  /* 0x000000a400a47308 */ /* 0x000e220000000800 */
        /* <DEDUP_REMOVED lines=17> */
[-C--:B------:R-:W-:Y:S01]  /*5410*/  FMUL.FTZ R84, R84, R8.reuse ;  /* 0x0000000854547220 */ /* 0x080fe20000410000 */
[-C--:B------:R-:W-:Y:S01]  /*5420*/  FMUL.FTZ R85, R85, R8.reuse ;  /* 0x0000000855557220 */ /* 0x080fe20000410000 */
[-C--:B------:R-:W-:Y:S01]  /*5430*/  FMUL.FTZ R88, R88, R8.reuse ;  /* 0x0000000858587220 */ /* 0x080fe20000410000 */
[-C--:B------:R-:W-:Y:S01]  /*5440*/  FMUL.FTZ R89, R89, R8.reuse ;  /* 0x0000000859597220 */ /* 0x080fe20000410000 */
[-C--:B------:R-:W-:Y:S01]  /*5450*/  FMUL.FTZ R92, R92, R8.reuse ;  /* 0x000000085c5c7220 */ /* 0x080fe20000410000 */
        /* <DEDUP_REMOVED lines=11> */
[----:B------:R-:W-:Y:S01]  /*5510*/  F2FP.SATFINITE.E4M3.F32.PACK_AB_MERGE_C R164, R165, R164, RZ ;  /* 0x000000a4a5a4723e */ /* 0x000fe200048070ff */
[-C--:B------:R-:W-:Y:S01]  /*5520*/  FMUL.FTZ R108, R108, R8.reuse ;  /* 0x000000086c6c7220 */ /* 0x080fe20000410000 */
[-C--:B------:R-:W-:Y:S01]  /*5530*/  FMUL.FTZ R109, R109, R8.reuse ;  /* 0x000000086d6d7220 */ /* 0x080fe20000410000 */
[----:B------:R-:W-:Y:S01]  /*5540*/  FMUL.FTZ R112, R112, R8 ;  /* 0x0000000870707220 */ /* 0x000fe20000410000 */
[----:B------:R-:W-:Y:S01]  /*5550*/  F2FP.SATFINITE.E4M3.F32.PACK_AB_MERGE_C R154, R161, R160, R164 ;  /* 0x000000a0a19a723e */ /* 0x000fe200048070a4 */
        /* <DEDUP_REMOVED lines=28> */
[----:B------:R-:W-:Y:S01]  /*5720*/  FMUL.FTZ R149, R149, R8 ;  /* 0x0000000895957220 */ /* 0x000fe20000410000 */
        /* <DEDUP_REMOVED lines=30> */
[----:B------:R-:W-:Y:S01]  /*5910*/  F2FP.SATFINITE.E4M3.F32.PACK_AB_MERGE_C R156, R173, R172, RZ ;  /* 0x000000acad9c723e */ /* 0x000fe200048070ff */
        /* <DEDUP_REMOVED lines=56> */
[----:B------:R-:W-:Y:S01]  /*5ca0*/  FMUL.FTZ R151, R151, R6 ;  /* 0x0000000697977220 */ /* 0x000fe20000410000 */
[----:B------:R-:W-:-:S02]  /*5cb0*/  F2FP.SATFINITE.E4M3.F32.PACK_AB_MERGE_C R156, R169, R168, R156 ;  /* 0x000000a8a99c723e */ /* 0x000fc4000480709c */
[----:B------:R-:W-:Y:S02]  /*5cc0*/  F2FP.SATFINITE.E4M3.F32.PACK_AB_MERGE_C R157, R171, R170, R157 ;  /* 0x000000aaab9d723e */ /* 0x000fe4000480709d */
[----:B------:R-:W3:Y:S01]  /*5cd0*/  MUFU.EX2 R184, R184 ;  /* 0x000000b800b87308 */ /* 0x000ee20000000800 */
[----:B0-----:R-:W-:-:S01]  /*5ce0*/  FADD.FTZ R4, R181, R4 ;  /* 0x00000004b5047221 */ /* 0x001fc20000010000 */
[----:B------:R-:W-:-:S04]  /*5cf0*/  F2FP.SATFINITE.E4M3.F32.PACK_AB_MERGE_C R158, R181, R180, RZ ;  /* 0x000000b4b59e723e */ /* 0x000fc800048070ff */
[----:B------:R-:W-:Y:S02]  /*5d00*/  F2FP.SATFINITE.E4M3.F32.PACK_AB_MERGE_C R158, R177, R176, R158 ;  /* 0x000000b0b19e723e */ /* 0x000fe4000480709e */
[----:B------:R-:W0:Y:S01]  /*5d10*/  MUFU.EX2 R183, R183 ;  /* 0x000000b700b77308 */ /* 0x000e220000000800 */
[----:B--2---:R-:W-:-:S07]  /*5d20*/  FADD.FTZ R5, R182, R5 ;  /* 0x00000005b6057221 */ /* 0x004fce0000010000 */
[----:B------:R-:W2:Y:S01]  /*5d30*/  MUFU.EX2 R185, R185 ;  /* 0x000000b900b97308 */ /* 0x000ea20000000800 */
[----:B---3--:R-:W-:-:S07]  /*5d40*/  FADD.FTZ R4, R184, R4 ;  /* 0x00000004b8047221 */ /* 0x008fce0000010000 */
        /* <DEDUP_REMOVED lines=9> */
[----:B0-----:R-:W-:-:S07]  /*5de0*/  FADD.FTZ R4, R188, R4 ;  /* 0x00000004bc047221 */ /* 0x001fce0000010000 */
[----:B------:R-:W0:Y:S01]  /*5df0*/  MUFU.EX2 R190, R190 ;  /* 0x000000be00be7308 */ /* 0x000e220000000800 */
[----:B--2---:R-:W-:-:S07]  /*5e00*/  FADD.FTZ R5, R187, R5 ;  /* 0x00000005bb057221 */ /* 0x004fce0000010000 */
[----:B------:R-:W2:Y:S01]  /*5e10*/  MUFU.EX2 R192, R192 ;  /* 0x000000c000c07308 */ /* 0x000ea20000000800 */
[----:B---3--:R-:W-:-:S01]  /*5e20*/  FADD.FTZ R4, R189, R4 ;  /* 0x00000004bd047221 */ /* 0x008fc20000010000 */
[----:B------:R-:W-:-:S04]  /*5e30*/  F2FP.SATFINITE.E4M3.F32.PACK_AB_MERGE_C R188, R189, R188, RZ ;  /* 0x000000bcbdbc723e */ /* 0x000fc800048070ff */
[----:B------:R-:W-:Y:S02]  /*5e40*/  F2FP.SATFINITE.E4M3.F32.PACK_AB_MERGE_C R160, R185, R184, R188 ;  /* 0x000000b8b9a0723e */ /* 0x000fe400048070bc */
        /* <DEDUP_REMOVED lines=13> */
[----:B---3--:R-:W-:-:S07]  /*5f20*/  FADD.FTZ R4, R196, R4 ;  /* 0x00000004c4047221 */ /* 0x008fce0000010000 */
[----:B------:R-:W3:Y:S01]  /*5f30*/  MUFU.EX2 R198, R198 ;  /* 0x000000c600c67308 */ /* 0x000ee20000000800 */
[----:B0-----:R-:W-:-:S07]  /*5f40*/  FADD.FTZ R5, R195, R5 ;  /* 0x00000005c3057221 */ /* 0x001fce0000010000 */
[----:B------:R-:W0:Y:S01]  /*5f50*/  MUFU.EX2 R200, R200 ;  /* 0x000000c800c87308 */ /* 0x000e220000000800 */
[----:B--2---:R-:W-:-:S01]  /*5f60*/  FADD.FTZ R4, R197, R4 ;  /* 0x00000004c5047221 */ /* 0x004fc20000010000 */
[----:B------:R-:W-:-:S04]  /*5f70*/  F2FP.SATFINITE.E4M3.F32.PACK_AB_MERGE_C R196, R197, R196, RZ ;  /* 0x000000c4c5c4723e */ /* 0x000fc800048070ff */
[----:B------:R-:W-:Y:S02]  /*5f80*/  F2FP.SATFINITE.E4M3.F32.PACK_AB_MERGE_C R162, R193, R192, R196 ;  /* 0x000000c0c1a2723e */ /* 0x000fe400048070c4 */
        /* <DEDUP_REMOVED lines=39> */
[----:B------:R-:W-:Y:S01]  /*6200*/  F2FP.SATFINITE.E4M3.F32.PACK_AB_MERGE_C R166, R209, R208, R7 ;  /* 0x000000d0d1a6723e */ /* 0x000fe20004807007 */
[----:B0-----:R-:W-:-:S01]  /*6210*/  FADD.FTZ R5, R214, R5 ;  /* 0x00000005d6057221 */ /* 0x001fc20000010000 */
[----:B--2---:R-:W-:-:S03]  /*6220*/  F2FP.SATFINITE.E4M3.F32.PACK_AB_MERGE_C R167, R10, R214, RZ ;  /* 0x000000d60aa7723e */ /* 0x004fc600048070ff */
[----:B------:R-:W-:Y:S01]  /*6230*/  FADD.FTZ R5, R10, R5 ;  /* 0x000000050a057221 */ /* 0x000fe20000010000 */
[----:B------:R-:W-:Y:S01]  /*6240*/  F2FP.SATFINITE.E4M3.F32.PACK_AB_MERGE_C R167, R211, R210, R167 ;  /* 0x000000d2d3a7723e */ /* 0x000fe200048070a7 */
[----:B------:R-:W-:Y:S06]  /*6250*/  @!P0 BRA `(.L_x_232) ;  /* 0x0000000000048947 */ /* 0x000fec0003800000 */
[----:B------:R-:W-:Y:S01]  /*6260*/  BPT.TRAP 0x1 ;  /* 0x000000040000795c */ /* 0x000fe20000300000 */
.L_x_232:
[----:B------:R-:W-:-:S04]  /*6270*/  IMAD.U32 R6, RZ, RZ, UR56 ;  /* 0x00000038ff067e24 */ /* 0x000fc8000f8e00ff */
[----:B------:R0:W2:Y:S01]  /*6280*/  SYNCS.PHASECHK.TRANS64.TRYWAIT P1, [UR50+0x38850], R6 ;  /* 0x03885006ff0075a7 */ /* 0x0000a20008020172 */
[----:B------:R-:W-:Y:S05]  /*6290*/  @!P0 BRA `(.L_x_233) ;  /* 0x0000000000048947 */ /* 0x000fea0003800000 */
[----:B------:R-:W-:Y:S01]  /*62a0*/  BPT.TRAP 0x1 ;  /* 0x000000040000795c */ /* 0x000fe20000300000 */
.L_x_233:
[----:B0-----:R-:W-:Y:S01]  /*62b0*/  VIADD R6, R11, 0x8 ;  /* 0x000000080b067836 */ /* 0x001fe20000000000 */
[----:B--2---:R-:W-:Y:S06]  /*62c0*/  @P1 BRA `(.L_x_234) ;  /* 0x00000000000c1947 */ /* 0x004fec0003800000 */
[----:B------:R-:W-:-:S04]  /*62d0*/  IMAD.U32 R7, RZ, RZ, UR56 ;  /* 0x00000038ff077e24 */ /* 0x000fc8000f8e00ff */
[----:B------:R-:W0:Y:S02]  /*62e0*/  SYNCS.PHASECHK.TRANS64.TRYWAIT P1, [UR50+0x38850], R7 ;  /* 0x03885007ff0075a7 */ /* 0x000e240008020172 */
[----:B0-----:R-:W-:Y:S05]  /*62f0*/  @!P1 BRA `(.L_x_235) ;  /* 0x000000e4000c9947 */ /* 0x001fea0003800000 */
.L_x_234:
        /* <DEDUP_REMOVED lines=27> */
.L_x_236:
[----:B------:R-:W-:Y:S01]  /*64b0*/  UIADD3 UR50, UR50, 0x38860, URZ ;  /* 0x0003886032327890 */ /* 0x000fe2000fffe03f */
[----:B------:R-:W-:Y:S01]  /*64c0*/  PLOP3.LUT P1, PT, PT, PT, UP0, 0x80, 0x0 ;  /* 0x000000000000781c */ /* 0x000fe20003f2f008 */
[----:B------:R-:W-:Y:S02]  /*64d0*/  IMAD.MOV.U32 R6, RZ, RZ, R9 ;  /* 0x000000ffff067224 */ /* 0x000fe400078e0009 */
[----:B------:R-:W-:Y:S01]  /*64e0*/  UPRMT UR50, UR51, 0x654, UR50 ;  /* 0x0000065433327896 */ /* 0x000fe20008000032 */
[----:B0-----:R-:W-:-:S08]  /*64f0*/  IMAD.MOV.U32 R8, RZ, RZ, R3 ;  /* 0x000000ffff087224 */ /* 0x001fd000078e0003 */
[----:B------:R-:W-:Y:S01]  /*6500*/  SYNCS.ARRIVE.TRANS64.RED.A1T0 RZ, [UR50], RZ ;  /* 0x000000ffffff79a7 */ /* 0x000fe20008100432 */
[----:B------:R-:W-:Y:S05]  /*6510*/  @P1 BRA `(.L_x_237) ;  /* 0xffffffdc005c1947 */ /* 0x000fea000383ffff */
.L_x_226:
[----:B------:R-:W-:Y:S01]  /*6520*/  ULDC.64 UR4, c[0x0][0x9a0] ;  /* 0x0002680000047ab9 */ /* 0x000fe20000000a00 */
[----:B------:R1:W-:Y:S08]  /*6530*/  BAR.ARV R0, 0x100 ;  /* 0x000400000000751d */ /* 0x0003f00000002000 */
[----:B------:R-:W-:Y:S06]  /*6540*/  BAR.ARV 0x8, 0x180 ;  /* 0x0206000000007b1d */ /* 0x000fec0000002000 */
[----:B------:R-:W-:-:S04]  /*6550*/  ISETP.NE.U32.AND P0, PT, RZ, UR4, PT ;  /* 0x00000004ff007c0c */ /* 0x000fc8000bf05070 */
[----:B------:R-:W-:-:S13]  /*6560*/  ISETP.NE.AND.EX P0, PT, RZ, UR5, PT, P0 ;  /* 0x00000005ff007c0c */ /* 0x000fda000bf05300 */
[----:B0-23--:R-:W0:Y:S08]  /*6570*/  @P0 LDC.64 R6, c[0x0][0x9c8] ;  /* 0x00027200ff060b82 */ /* 0x00de300000000a00 */
[----:B------:R-:W2:Y:S01]  /*6580*/  @P0 LDC.64 R10, c[0x0][0x9d0] ;  /* 0x00027400ff0a0b82 */ /* 0x000ea20000000a00 */
[C---:B0-----:R-:W-:Y:S02]  /*6590*/  @P0 IMAD R8, R6.reuse, UR37, RZ ;  /* 0x0000002506080c24 */ /* 0x041fe4000f8e02ff */
[----:B------:R-:W-:-:S04]  /*65a0*/  @P0 IMAD.WIDE.U32 R12, R6, UR36, RZ ;  /* 0x00000024060c0c25 */ /* 0x000fc8000f8e00ff */
[----:B------:R-:W-:Y:S02]  /*65b0*/  @P0 IMAD R7, R7, UR36, R8 ;  /* 0x0000002407070c24 */ /* 0x000fe4000f8e0208 */
[----:B------:R-:W-:Y:S02]  /*65c0*/  @P0 IMAD.MOV.U32 R6, RZ, RZ, R12 ;  /* 0x000000ffff060224 */ /* 0x000fe400078e000c */
[----:B------:R-:W-:Y:S02]  /*65d0*/  @P0 IMAD.IADD R7, R13, 0x1, R7 ;  /* 0x000000010d070824 */ /* 0x000fe400078e0207 */
[----:B--2---:R-:W-:-:S04]  /*65e0*/  @P0 IMAD.WIDE.U32 R6, R10, UR38, R6 ;  /* 0x000000260a060c25 */ /* 0x004fc8000f8e0006 */
[----:B------:R-:W-:Y:S01]  /*65f0*/  @P0 IMAD R11, R11, UR38, R7 ;  /* 0x000000260b0b0c24 */ /* 0x000fe2000f8e0207 */
[----:B------:R-:W-:Y:S01]  /*6600*/  @P0 LEA R10, P1, R6, UR4, 0x2 ;  /* 0x00000004060a0c11 */ /* 0x000fe2000f8210ff */
[----:B------:R-:W-:-:S03]  /*6610*/  IMAD.MOV.U32 R7, RZ, RZ, 0x3f800000 ;  /* 0x3f800000ff077424 */ /* 0x000fc600078e00ff */
[----:B------:R-:W-:-:S05]  /*6620*/  @P0 LEA.HI.X R11, R6, UR5, R11, 0x2, P1 ;  /* 0x00000005060b0c11 */ /* 0x000fca00088f140b */
[----:B------:R0:W2:Y:S01]  /*6630*/  @P0 LDG.E R7, desc[UR52][R10.64] ;  /* 0x000000340a070981 */ /* 0x0000a2000c1e1900 */
[----:B------:R-:W-:Y:S01]  /*6640*/  UIADD3 UR45, UR45, 0x1, URZ ;  /* 0x000000012d2d7890 */ /* 0x000fe2000fffe03f */
[----:B-1----:R-:W-:Y:S01]  /*6650*/  IMAD.MOV.U32 R0, RZ, RZ, -0x800000 ;  /* 0xff800000ff007424 */ /* 0x002fe200078e00ff */
[----:B------:R-:W-:Y:S01]  /*6660*/  UIADD3 UR47, UR47, 0x1, URZ ;  /* 0x000000012f2f7890 */ /* 0x000fe2000fffe03f */
[----:B------:R-:W1:Y:S01]  /*6670*/  SHFL.BFLY PT, R13, R4, 0x2, 0x1f ;  /* 0x0c401f00040d7f89 */ /* 0x000e6200000e0000 */
[----:B------:R-:W-:Y:S01]  /*6680*/  UISETP.NE.AND UP0, UPT, UR45, 0x2, UPT ;  /* 0x000000022d00788c */ /* 0x000fe2000bf05270 */
[----:B------:R-:W-:Y:S02]  /*6690*/  IMAD.MOV.U32 R173, RZ, RZ, -0x800000 ;  /* 0xff800000ffad7424 */ /* 0x000fe400078e00ff */
[----:B------:R-:W3:Y:S01]  /*66a0*/  SHFL.BFLY PT, R8, R5, 0x2, 0x1f ;  /* 0x0c401f0005087f89 */ /* 0x000ee200000e0000 */
[----:B------:R-:W-:Y:S02]  /*66b0*/  USEL UR4, URZ, 0x1, UP0 ;  /* 0x000000013f047887 */ /* 0x000fe40008000000 */
[----:B------:R-:W-:-:S02]  /*66c0*/  USEL UR45, UR45, URZ, UP0 ;  /* 0x0000003f2d2d7287 */ /* 0x000fc40008000000 */
[----:B------:R-:W-:Y:S01]  /*66d0*/  ULOP3.LUT UR46, UR46, UR4, URZ, 0x3c, !UPT ;  /* 0x000000042e2e7292 */ /* 0x000fe2000f8e3c3f */
[----:B-1----:R-:W-:Y:S01]  /*66e0*/  FADD.FTZ R13, R13, R4 ;  /* 0x000000040d0d7221 */ /* 0x002fe20000010000 */
[----:B------:R-:W-:Y:S02]  /*66f0*/  IMAD.U32 R4, RZ, RZ, UR41 ;  /* 0x00000029ff047e24 */ /* 0x000fe4000f8e00ff */
[----:B---3--:R-:W-:Y:S02]  /*6700*/  FADD.FTZ R8, R8, R5 ;  /* 0x0000000508087221 */ /* 0x008fe40000010000 */
[----:B------:R-:W1:Y:S04]  /*6710*/  SHFL.BFLY PT, R6, R13, 0x1, 0x1f ;  /* 0x0c201f000d067f89 */ /* 0x000e6800000e0000 */
[----:B------:R-:W3:Y:S01]  /*6720*/  SHFL.BFLY PT, R15, R8, 0x1, 0x1f ;  /* 0x0c201f00080f7f89 */ /* 0x000ee200000e0000 */
[----:B-1----:R-:W-:Y:S01]  /*6730*/  FADD.FTZ R12, R13, R6 ;  /* 0x000000060d0c7221 */ /* 0x002fe20000010000 */
[----:B------:R-:W-:-:S02]  /*6740*/  IMAD.MOV.U32 R6, RZ, RZ, RZ ;  /* 0x000000ffff067224 */ /* 0x000fc400078e00ff */
[----:B------:R-:W-:Y:S02]  /*6750*/  IMAD.U32 R13, RZ, RZ, UR41 ;  /* 0x00000029ff0d7e24 */ /* 0x000fe4000f8e00ff */
[C---:B------:R-:W-:Y:S01]  /*6760*/  FMUL.FTZ R14, R12.reuse, 0.00390625 ;  /* 0x3b8000000c0e7820 */ /* 0x040fe20000410000 */
[----:B------:R-:W-:Y:S01]  /*6770*/  FSETP.NE.FTZ.AND P0, PT, R12, RZ, PT ;  /* 0x000000ff0c00720b */ /* 0x000fe20003f15000 */
[----:B---3--:R-:W-:Y:S01]  /*6780*/  FADD.FTZ R15, R8, R15 ;  /* 0x0000000f080f7221 */ /* 0x008fe20000010000 */
[----:B------:R-:W-:Y:S02]  /*6790*/  IMAD.MOV.U32 R8, RZ, RZ, RZ ;  /* 0x000000ffff087224 */ /* 0x000fe400078e00ff */
[----:B------:R-:W-:Y:S01]  /*67a0*/  FSETP.NE.FTZ.AND P1, PT, R14, RZ, PT ;  /* 0x000000ff0e00720b */ /* 0x000fe20003f35000 */
[----:B0-----:R-:W-:-:S05]  /*67b0*/  FMUL.FTZ R11, R15, 0.00390625 ;  /* 0x3b8000000f0b7820 */ /* 0x001fca0000410000 */
[----:B------:R-:W-:-:S03]  /*67c0*/  FSETP.NE.FTZ.AND P2, PT, R11, RZ, PT ;  /* 0x000000ff0b00720b */ /* 0x000fc60003f55000 */
[----:B------:R-:W-:Y:S01]  /*67d0*/  @P0 MUFU.RCP R6, R12 ;  /* 0x0000000c00060308 */ /* 0x000fe20000001000 */
[----:B------:R-:W-:-:S03]  /*67e0*/  FSETP.NE.FTZ.AND P0, PT, R15, RZ, PT ;  /* 0x000000ff0f00720b */ /* 0x000fc60003f15000 */
[----:B------:R-:W-:-:S04]  /*67f0*/  @P1 FMUL.FTZ R4, R4, 0.69314718246459960938 ;  /* 0x3f31721804041820 */ /* 0x000fc80000410000 */
[----:B------:R-:W0:Y:S02]  /*6800*/  @P1 MUFU.LG2 R5, R14 ;  /* 0x0000000e00051308 */ /* 0x000e240000000c00 */
[----:B------:R-:W-:-:S06]  /*6810*/  @P2 FMUL.FTZ R13, R13, 0.69314718246459960938 ;  /* 0x3f3172180d0d2820 */ /* 0x000fcc0000410000 */
[----:B------:R-:W1:Y:S08]  /*6820*/  @P2 MUFU.LG2 R10, R11 ;  /* 0x0000000b000a2308 */ /* 0x000e700000000c00 */
[----:B------:R-:W3:Y:S01]  /*6830*/  @P0 MUFU.RCP R8, R15 ;  /* 0x0000000f00080308 */ /* 0x000ee20000001000 */
[----:B0-----:R-:W-:Y:S01]  /*6840*/  @P1 FMUL.FTZ R5, R5, 0.69314718246459960938 ;  /* 0x3f31721805051820 */ /* 0x001fe20000410000 */
[----:B------:R-:W-:-:S03]  /*6850*/  PLOP3.LUT P0, PT, PT, PT, PT, 0x8, 0x0 ;  /* 0x000000000000781c */ /* 0x000fc60003f0e170 */
[----:B------:R-:W-:Y:S01]  /*6860*/  @P1 FFMA.FTZ R0, R4, R3, R5 ;  /* 0x0000000304001223 */ /* 0x000fe20000010005 */
[----:B-1----:R-:W-:-:S04]  /*6870*/  @P2 FMUL.FTZ R10, R10, 0.69314718246459960938 ;  /* 0x3f3172180a0a2820 */ /* 0x002fc80000410000 */
[----:B------:R-:W-:Y:S01]  /*6880*/  @P2 FFMA.FTZ R173, R13, R9, R10 ;  /* 0x000000090dad2223 */ /* 0x000fe2000001000a */
[-C--:B--2---:R-:W-:Y:S01]  /*6890*/  FMUL.FTZ R4, R6, R7.reuse ;  /* 0x0000000706047220 */ /* 0x084fe20000410000 */
[----:B---3--:R-:W-:-:S03]  /*68a0*/  FMUL.FTZ R3, R8, R7 ;  /* 0x0000000708037220 */ /* 0x008fc60000410000 */
        /* <DEDUP_REMOVED lines=128> */
.L_x_213:
[----:B------:R-:W0:Y:S08]  /*70b0*/  S2UR UR4, SR_CgaCtaId ;  /* 0x00000000000479c3 */ /* 0x000e300000008800 */
[----:B------:R-:W-:Y:S01]  /*70c0*/  BAR.SYNC.DEFER_BLOCKING 0x5, 0x180 ;  /* 0x0146000000007b1d */ /* 0x000fe20000010000 */
[----:B------:R-:W-:-:S05]  /*70d0*/  UISETP.NE.AND UP0, UPT, UR44, URZ, UPT ;  /* 0x0000003f2c00728c */ /* 0x000fca000bf05270 */
[----:B------:R-:W-:Y:S01]  /*70e0*/  UMOV UR8, 0x400 ;  /* 0x0000040000087882 */ /* 0x000fe20000000000 */
[----:B------:R-:W-:Y:S05]  /*70f0*/  BSSY B0, `(.L_x_238) ;  /* 0x000061a000007945 */ /* 0x000fea0003800000 */
[----:B------:R-:W-:Y:S01]  /*7100*/  @!UP0 ULDC UR44, c[0x0][0xad4] ;  /* 0x0002b500002c8ab9 */ /* 0x000fe20000000800 */
[----:B0-----:R-:W-:-:S09]  /*7110*/  ULEA UR8, UR4, UR8, 0x18 ;  /* 0x0000000804087291 */ /* 0x001fd2000f8ec03f */
[----:B------:R-:W0:Y:S02]  /*7120*/  LDS.128 R4, [UR8+0x388d0] ;  /* 0x0388d008ff047984 */ /* 0x000e240008000c00 */
[----:B0-----:R-:W-:Y:S02]  /*7130*/  R2UR UR6, R5 ;  /* 0x00000000050672ca */ /* 0x001fe400000e0000 */
[----:B------:R-:W-:Y:S02]  /*7140*/  R2UR UR5, R6 ;  /* 0x00000000060572ca */ /* 0x000fe400000e0000 */
[----:B------:R-:W-:Y:S01]  /*7150*/  R2UR UR7, R7 ;  /* 0x00000000070772ca */ /* 0x000fe200000e0000 */
[----:B------:R-:W-:Y:S06]  /*7160*/  BAR.ARV 0x4, 0x180 ;  /* 0x0106000000007b1d */ /* 0x000fec0000002000 */
[----:B------:R-:W-:Y:S08]  /*7170*/  @P0 BRA `(.L_x_239) ;  /* 0x0000005000740947 */ /* 0x000ff00003800000 */
[----:B------:R-:W2:Y:S01]  /*7180*/  LDL R168, [R1+0x28] ;  /* 0x0000280001a87983 */ /* 0x000ea20000100800 */
[----:B------:R-:W-:Y:S01]  /*7190*/  ULDC.64 UR10, c[0x4][0x128] ;  /* 0x01004a00000a7ab9 */ /* 0x000fe20000000a00 */
[----:B------:R-:W0:Y:S01]  /*71a0*/  S2R R193, SR_TID.X ;  /* 0x0000000000c17919 */ /* 0x000e220000002100 */
[----:B------:R-:W1:Y:S01]  /*71b0*/  S2UR UR4, SR_SWINHI ;  /* 0x00000000000479c3 */ /* 0x000e620000002f00 */
[----:B------:R-:W-:Y:S01]  /*71c0*/  ULDC.64 UR16, c[0x0][0xc00] ;  /* 0x0003000000107ab9 */ /* 0x000fe20000000a00 */
[----:B------:R-:W-:Y:S01]  /*71d0*/  ULDC.64 UR12, c[0x0][0xc00] ;  /* 0x00030000000c7ab9 */ /* 0x000fe20000000a00 */
[----:B------:R-:W3:Y:S01]  /*71e0*/  LDL R194, [R1+0x24] ;  /* 0x0000240001c27983 */ /* 0x000ee20000100800 */
[----:B------:R-:W-:Y:S01]  /*71f0*/  ULDC.64 UR14, c[0x0][0xc08] ;  /* 0x00030200000e7ab9 */ /* 0x000fe20000000a00 */
[----:B------:R-:W-:Y:S01]  /*7200*/  ULDC UR9, c[0x0][0xbe8] ;  /* 0x0002fa0000097ab9 */ /* 0x000fe20000000800 */
[----:B0-----:R-:W-:-:S05]  /*7210*/  IMAD.SHL.U32 R3, R193, 0x4, RZ ;  /* 0x00000004c1037824 */ /* 0x001fca00078e00ff */
[----:B------:R-:W-:Y:S01]  /*7220*/  LOP3.LUT R3, R3, 0xc, RZ, 0xc0, !PT ;  /* 0x0000000c03037812 */ /* 0x000fe200078ec0ff */
[----:B------:R-:W-:Y:S03]  /*7230*/  BAR.SYNC.DEFER_BLOCKING 0x1, 0x100 ;  /* 0x0044000000007b1d */ /* 0x000fe60000010000 */
[----:B------:R-:W-:-:S05]  /*7240*/  IADD3 R4, P0, R3, UR10, RZ ;  /* 0x0000000a03047c10 */ /* 0x000fca000ff1e0ff */
[----:B------:R-:W-:-:S05]  /*7250*/  IMAD.X R5, RZ, RZ, UR11, P0 ;  /* 0x0000000bff057e24 */ /* 0x000fca00080e06ff */
[----:B------:R0:W4:Y:S01]  /*7260*/  LDG.E.CONSTANT R4, desc[UR52][R4.64] ;  /* 0x0000003404047981 */ /* 0x000122000c1e9900 */
[----:B------:R-:W-:Y:S01]  /*7270*/  LOP3.LUT P0, R3, R193, 0x3, RZ, 0xc0, !PT ;  /* 0x00000003c1037812 */ /* 0x000fe2000780c0ff */
[----:B------:R-:W-:Y:S01]  /*7280*/  UMOV UR10, UR8 ;  /* 0x00000008000a7c82 */ /* 0x000fe20008000000 */
[----:B-1----:R-:W-:Y:S02]  /*7290*/  UMOV UR11, UR4 ;  /* 0x00000004000b7c82 */ /* 0x002fe40008000000 */
[----:B------:R-:W-:-:S04]  /*72a0*/  ISETP.EQ.OR P0, PT, R3, 0x3, !P0 ;  /* 0x000000030300780c */ /* 0x000fc80004702670 */
        /* <DEDUP_REMOVED lines=13> */
[----:B------:R-:W-:Y:S01]  /*7380*/  SEL R31, R43, R42, P0 ;  /* 0x0000002a2b1f7207 */ /* 0x000fe20000000000 */
[----:B------:R-:W-:Y:S01]  /*7390*/  IMAD.MOV.U32 R42, RZ, RZ, 0x2 ;  /* 0x00000002ff2a7424 */ /* 0x000fe200078e00ff */
[----:B0-----:R-:W-:Y:S02]  /*73a0*/  SEL R5, R24, R25, P0 ;  /* 0x0000001918057207 */ /* 0x001fe40000000000 */
        /* <DEDUP_REMOVED lines=99> */
[----:B------:R-:W-:Y:S01]  /*79e0*/  SEL R106, R107, R106, P0 ;  /* 0x0000006a6b6a7207 */ /* 0x000fe20000000000 */
[----:B--2---:R-:W-:-:S03]  /*79f0*/  IMAD.WIDE R42, R168, R42, UR10 ;  /* 0x0000000aa82a7e25 */ /* 0x004fc6000f8e022a */
[----:B------:R-:W-:-:S04]  /*7a00*/  IADD3 R59, P4, R42, 0xc060, RZ ;  /* 0x0000c0602a3b7810 */ /* 0x000fc80007f9e0ff */
[----:B------:R-:W-:Y:S02]  /*7a10*/  LOP3.LUT R58, R59, 0x380, RZ, 0xc0, !PT ;  /* 0x000003803b3a7812 */ /* 0x000fe400078ec0ff */
[----:B------:R-:W-:Y:S02]  /*7a20*/  IADD3 R63, P3, R42, 0xc040, RZ ;  /* 0x0000c0402a3f7810 */ /* 0x000fe40007f7e0ff */
[----:B------:R-:W-:Y:S02]  /*7a30*/  SHF.R.U64 R58, R58, 0x3, RZ ;  /* 0x000000033a3a7819 */ /* 0x000fe400000012ff */
[----:B------:R-:W-:Y:S02]  /*7a40*/  IADD3 R67, P2, R42, 0xc020, RZ ;  /* 0x0000c0202a437810 */ /* 0x000fe40007f5e0ff */
[----:B------:R-:W-:Y:S01]  /*7a50*/  LOP3.LUT R58, R58, R59, RZ, 0x3c, !PT ;  /* 0x0000003b3a3a7212 */ /* 0x000fe200078e3cff */
[----:B------:R-:W-:Y:S01]  /*7a60*/  IMAD.X R59, RZ, RZ, R43, P4 ;  /* 0x000000ffff3b7224 */ /* 0x000fe200020e062b */
[----:B------:R-:W-:-:S02]  /*7a70*/  LOP3.LUT R62, R63, 0x380, RZ, 0xc0, !PT ;  /* 0x000003803f3e7812 */ /* 0x000fc400078ec0ff */
[----:B------:R-:W-:Y:S02]  /*7a80*/  IADD3 R83, P4, R42, 0x8020, RZ ;  /* 0x000080202a537810 */ /* 0x000fe40007f9e0ff */
[----:B------:R-:W-:Y:S02]  /*7a90*/  LOP3.LUT R66, R67, 0x380, RZ, 0xc0, !PT ;  /* 0x0000038043427812 */ /* 0x000fe400078ec0ff */
[----:B------:R-:W-:Y:S02]  /*7aa0*/  SHF.R.U64 R62, R62, 0x3, RZ ;  /* 0x000000033e3e7819 */ /* 0x000fe400000012ff */
[----:B------:R-:W-:Y:S02]  /*7ab0*/  LOP3.LUT R82, R83, 0x380, RZ, 0xc0, !PT ;  /* 0x0000038053527812 */ /* 0x000fe400078ec0ff */
[----:B------:R-:W-:Y:S02]  /*7ac0*/  SHF.R.U64 R66, R66, 0x3, RZ ;  /* 0x0000000342427819 */ /* 0x000fe400000012ff */
[----:B------:R-:W-:Y:S01]  /*7ad0*/  LOP3.LUT R62, R62, R63, RZ, 0x3c, !PT ;  /* 0x0000003f3e3e7212 */ /* 0x000fe200078e3cff */
[----:B------:R-:W-:Y:S01]  /*7ae0*/  IMAD.X R63, RZ, RZ, R43, P3 ;  /* 0x000000ffff3f7224 */ /* 0x000fe200018e062b */
[----:B------:R-:W-:-:S02]  /*7af0*/  SHF.R.U64 R82, R82, 0x3, RZ ;  /* 0x0000000352527819 */ /* 0x000fc400000012ff */
[----:B------:R-:W-:Y:S01]  /*7b00*/  LOP3.LUT R66, R66, R67, RZ, 0x3c, !PT ;  /* 0x0000004342427212 */ /* 0x000fe200078e3cff */
[--C-:B------:R-:W-:Y:S01]  /*7b10*/  IMAD.X R67, RZ, RZ, R43.reuse, P2 ;  /* 0x000000ffff437224 */ /* 0x100fe200010e062b */
[C---:B------:R-:W-:Y:S02]  /*7b20*/  IADD3 R79, P5, R42.reuse, 0x8040, RZ ;  /* 0x000080402a4f7810 */ /* 0x040fe40007fbe0ff */
[C---:B------:R-:W-:Y:S02]  /*7b30*/  IADD3 R87, P3, R42.reuse, 0x8000, RZ ;  /* 0x000080002a577810 */ /* 0x040fe40007f7e0ff */
[----:B------:R-:W-:Y:S02]  /*7b40*/  IADD3 R91, P2, R42, 0x4060, RZ ;  /* 0x000040602a5b7810 */ /* 0x000fe40007f5e0ff */
[----:B------:R-:W-:Y:S01]  /*7b50*/  LOP3.LUT R82, R82, R83, RZ, 0x3c, !PT ;  /* 0x0000005352527212 */ /* 0x000fe200078e3cff */
[----:B------:R-:W-:Y:S01]  /*7b60*/  IMAD.X R83, RZ, RZ, R43, P4 ;  /* 0x000000ffff537224 */ /* 0x000fe200020e062b */
[----:B------:R-:W-:-:S02]  /*7b70*/  LOP3.LUT R78, R79, 0x380, RZ, 0xc0, !PT ;  /* 0x000003804f4e7812 */ /* 0x000fc400078ec0ff */
[----:B------:R-:W-:Y:S02]  /*7b80*/  LOP3.LUT R86, R87, 0x380, RZ, 0xc0, !PT ;  /* 0x0000038057567812 */ /* 0x000fe400078ec0ff */
[C---:B------:R-:W-:Y:S02]  /*7b90*/  IADD3 R75, P6, R42.reuse, 0x8060, RZ ;  /* 0x000080602a4b7810 */ /* 0x040fe40007fde0ff */
[C---:B------:R-:W-:Y:S02]  /*7ba0*/  IADD3 R47, P4, R42.reuse, 0x40, RZ ;  /* 0x000000402a2f7810 */ /* 0x040fe40007f9e0ff */
[----:B------:R-:W-:Y:S02]  /*7bb0*/  LOP3.LUT R90, R91, 0x380, RZ, 0xc0, !PT ;  /* 0x000003805b5a7812 */ /* 0x000fe400078ec0ff */
[----:B------:R-:W-:Y:S02]  /*7bc0*/  IADD3 R71, P1, R42, 0xc000, RZ ;  /* 0x0000c0002a477810 */ /* 0x000fe40007f3e0ff */
[----:B------:R-:W-:-:S02]  /*7bd0*/  SHF.R.U64 R78, R78, 0x3, RZ ;  /* 0x000000034e4e7819 */ /* 0x000fc400000012ff */
[----:B------:R-:W-:Y:S02]  /*7be0*/  SHF.R.U64 R86, R86, 0x3, RZ ;  /* 0x0000000356567819 */ /* 0x000fe400000012ff */
[----:B------:R-:W-:Y:S02]  /*7bf0*/  LOP3.LUT R74, R75, 0x380, RZ, 0xc0, !PT ;  /* 0x000003804b4a7812 */ /* 0x000fe400078ec0ff */
[----:B------:R-:W-:Y:S02]  /*7c00*/  LOP3.LUT R46, R47, 0x380, RZ, 0xc0, !PT ;  /* 0x000003802f2e7812 */ /* 0x000fe400078ec0ff */
[----:B------:R-:W-:Y:S02]  /*7c10*/  SHF.R.U64 R90, R90, 0x3, RZ ;  /* 0x000000035a5a7819 */ /* 0x000fe400000012ff */
[----:B------:R-:W-:Y:S02]  /*7c20*/  LOP3.LUT R70, R71, 0x380, RZ, 0xc0, !PT ;  /* 0x0000038047467812 */ /* 0x000fe400078ec0ff */
[----:B------:R-:W-:Y:S01]  /*7c30*/  LOP3.LUT R78, R78, R79, RZ, 0x3c, !PT ;  /* 0x0000004f4e4e7212 */ /* 0x000fe200078e3cff */
[--C-:B------:R-:W-:Y:S01]  /*7c40*/  IMAD.X R79, RZ, RZ, R43.reuse, P5 ;  /* 0x000000ffff4f7224 */ /* 0x100fe200028e062b */
[----:B------:R-:W-:Y:S01]  /*7c50*/  LOP3.LUT R86, R86, R87, RZ, 0x3c, !PT ;  /* 0x0000005756567212 */ /* 0x000fe200078e3cff */
[----:B------:R-:W-:Y:S01]  /*7c60*/  IMAD.X R87, RZ, RZ, R43, P3 ;  /* 0x000000ffff577224 */ /* 0x000fe200018e062b */
[----:B------:R-:W-:-:S02]  /*7c70*/  SHF.R.U64 R74, R74, 0x3, RZ ;  /* 0x000000034a4a7819 */ /* 0x000fc400000012ff */
[----:B------:R-:W-:Y:S02]  /*7c80*/  SHF.R.U64 R46, R46, 0x3, RZ ;  /* 0x000000032e2e7819 */ /* 0x000fe400000012ff */
[----:B------:R-:W-:Y:S01]  /*7c90*/  LOP3.LUT R90, R90, R91, RZ, 0x3c, !PT ;  /* 0x0000005b5a5a7212 */ /* 0x000fe200078e3cff */
[----:B------:R-:W-:Y:S01]  /*7ca0*/  IMAD.X R91, RZ, RZ, R43, P2 ;  /* 0x000000ffff5b7224 */ /* 0x000fe200010e062b */
[C---:B------:R-:W-:Y:S02]  /*7cb0*/  IADD3 R103, P5, R42.reuse, 0x20, RZ ;  /* 0x000000202a677810 */ /* 0x040fe40007fbe0ff */
[----:B------:R-:W-:Y:S02]  /*7cc0*/  IADD3 R51, P3, R42, 0x4000, RZ ;  /* 0x000040002a337810 */ /* 0x000fe40007f7e0ff */
[----:B------:R-:W-:Y:S02]  /*7cd0*/  SHF.R.U64 R70, R70, 0x3, RZ ;  /* 0x0000000346467819 */ /* 0x000fe400000012ff */
[----:B------:R-:W-:-:S02]  /*7ce0*/  IADD3 R55, P2, R42, 0x60, RZ ;  /* 0x000000602a377810 */ /* 0x000fc40007f5e0ff */
[----:B------:R-:W-:Y:S01]  /*7cf0*/  LOP3.LUT R74, R74, R75, RZ, 0x3c, !PT ;  /* 0x0000004b4a4a7212 */ /* 0x000fe200078e3cff */
[----:B------:R-:W-:Y:S01]  /*7d00*/  IMAD.X R75, RZ, RZ, R43, P6 ;  /* 0x000000ffff4b7224 */ /* 0x000fe200030e062b */
[----:B------:R-:W-:Y:S02]  /*7d10*/  LOP3.LUT R46, R46, R47, RZ, 0x3c, !PT ;  /* 0x0000002f2e2e7212 */ /* 0x000fe400078e3cff */
[----:B------:R-:W-:Y:S02]  /*7d20*/  LOP3.LUT R102, R103, 0x380, RZ, 0xc0, !PT ;  /* 0x0000038067667812 */ /* 0x000fe400078ec0ff */
[----:B------:R-:W-:Y:S02]  /*7d30*/  LOP3.LUT R50, R51, 0x380, RZ, 0xc0, !PT ;  /* 0x0000038033327812 */ /* 0x000fe400078ec0ff */
[C---:B------:R-:W-:Y:S02]  /*7d40*/  LOP3.LUT R47, R42.reuse, 0x380, RZ, 0xc0, !PT ;  /* 0x000003802a2f7812 */ /* 0x040fe400078ec0ff */
[----:B------:R-:W-:-:S02]  /*7d50*/  IADD3 R99, P6, R42, 0x4020, RZ ;  /* 0x000040202a637810 */ /* 0x000fc40007fde0ff */
[----:B------:R-:W-:Y:S01]  /*7d60*/  LOP3.LUT R70, R70, R71, RZ, 0x3c, !PT ;  /* 0x0000004746467212 */ /* 0x000fe200078e3cff */
[----:B------:R-:W-:Y:S01]  /*7d70*/  IMAD.X R71, RZ, RZ, R43, P1 ;  /* 0x000000ffff477224 */ /* 0x000fe200008e062b */
[----:B------:R-:W-:Y:S02]  /*7d80*/  LOP3.LUT R54, R55, 0x380, RZ, 0xc0, !PT ;  /* 0x0000038037367812 */ /* 0x000fe400078ec0ff */
[----:B------:R-:W-:Y:S02]  /*7d90*/  IADD3 R95, P1, R42, 0x4040, RZ ;  /* 0x000040402a5f7810 */ /* 0x000fe40007f3e0ff */
[----:B------:R-:W-:Y:S02]  /*7da0*/  SHF.R.U64 R102, R102, 0x3, RZ ;  /* 0x0000000366667819 */ /* 0x000fe400000012ff */
[----:B------:R-:W-:Y:S02]  /*7db0*/  SHF.R.U64 R50, R50, 0x3, RZ ;  /* 0x0000000332327819 */ /* 0x000fe400000012ff */
[----:B------:R-:W-:-:S02]  /*7dc0*/  SHF.R.U64 R47, R47, 0x3, RZ ;  /* 0x000000032f2f7819 */ /* 0x000fc400000012ff */
[----:B------:R-:W-:Y:S02]  /*7dd0*/  LOP3.LUT R98, R99, 0x380, RZ, 0xc0, !PT ;  /* 0x0000038063627812 */ /* 0x000fe400078ec0ff */
[----:B------:R-:W-:Y:S02]  /*7de0*/  SHF.R.U64 R54, R54, 0x3, RZ ;  /* 0x0000000336367819 */ /* 0x000fe400000012ff */
[----:B------:R-:W-:Y:S02]  /*7df0*/  SEL R168, R126, R127, P0 ;  /* 0x0000007f7ea87207 */ /* 0x000fe40000000000 */
[----:B------:R-:W-:Y:S02]  /*7e00*/  LOP3.LUT R94, R95, 0x380, RZ, 0xc0, !PT ;  /* 0x000003805f5e7812 */ /* 0x000fe400078ec0ff */
[----:B------:R-:W-:Y:S01]  /*7e10*/  LOP3.LUT R102, R102, R103, RZ, 0x3c, !PT ;  /* 0x0000006766667212 */ /* 0x000fe200078e3cff */
[--C-:B------:R-:W-:Y:S01]  /*7e20*/  IMAD.X R103, RZ, RZ, R43.reuse, P5 ;  /* 0x000000ffff677224 */ /* 0x100fe200028e062b */
[----:B------:R-:W-:Y:S01]  /*7e30*/  LOP3.LUT R50, R50, R51, RZ, 0x3c, !PT ;  /* 0x0000003332327212 */ /* 0x000fe200078e3cff */
[----:B------:R-:W-:Y:S01]  /*7e40*/  IMAD.X R51, RZ, RZ, R43, P3 ;  /* 0x000000ffff337224 */ /* 0x000fe200018e062b */
[----:B------:R-:W-:-:S02]  /*7e50*/  MOV R187, R78 ;  /* 0x0000004e00bb7202 */ /* 0x000fc40000000f00 */
[----:B------:R-:W-:Y:S01]  /*7e60*/  LOP3.LUT R42, R47, R42, RZ, 0x3c, !PT ;  /* 0x0000002a2f2a7212 */ /* 0x000fe200078e3cff */
[--C-:B------:R-:W-:Y:S01]  /*7e70*/  IMAD.X R47, RZ, RZ, R43.reuse, P4 ;  /* 0x000000ffff2f7224 */ /* 0x100fe200020e062b */
[----:B------:R-:W-:Y:S02]  /*7e80*/  SHF.R.U64 R98, R98, 0x3, RZ ;  /* 0x0000000362627819 */ /* 0x000fe400000012ff */
[----:B----4-:R-:W-:Y:S02]  /*7e90*/  LOP3.LUT R79, R4, 0x2, RZ, 0x3c, !PT ;  /* 0x00000002044f7812 */ /* 0x010fe400078e3cff */
[----:B------:R-:W-:Y:S01]  /*7ea0*/  LOP3.LUT R54, R54, R55, RZ, 0x3c, !PT ;  /* 0x0000003736367212 */ /* 0x000fe200078e3cff */
[----:B------:R-:W-:Y:S01]  /*7eb0*/  IMAD.X R55, RZ, RZ, R43, P2 ;  /* 0x000000ffff377224 */ /* 0x000fe200010e062b */
[----:B------:R-:W-:Y:S02]  /*7ec0*/  SHF.R.U64 R94, R94, 0x3, RZ ;  /* 0x000000035e5e7819 */ /* 0x000fe400000012ff */
[----:B------:R-:W-:-:S02]  /*7ed0*/  MOV R190, R66 ;  /* 0x0000004200be7202 */ /* 0x000fc40000000f00 */
[----:B------:R-:W-:Y:S01]  /*7ee0*/  SEL R122, R123, R122, P0 ;  /* 0x0000007a7b7a7207 */ /* 0x000fe20000000000 */
[----:B------:R-:W-:Y:S01]  /*7ef0*/  SHFL.IDX PT, R66, R168, R4, 0x1c1f ;  /* 0x001c1f04a8427589 */ /* 0x000fe200000e0000 */
[----:B------:R-:W-:Y:S01]  /*7f00*/  LOP3.LUT R98, R98, R99, RZ, 0x3c, !PT ;  /* 0x0000006362627212 */ /* 0x000fe200078e3cff */
[----:B------:R-:W-:Y:S01]  /*7f10*/  IMAD.X R99, RZ, RZ, R43, P6 ;  /* 0x000000ffff637224 */ /* 0x000fe200030e062b */
[----:B------:R-:W-:Y:S01]  /*7f20*/  MOV R64, R42 ;  /* 0x0000002a00407202 */ /* 0x000fe20000000f00 */
[----:B------:R-:W-:Y:S01]  /*7f30*/  SHFL.IDX PT, R168, R88, R79, 0x1c1f ;  /* 0x001c1f4f58a87589 */ /* 0x000fe200000e0000 */
[----:B------:R-:W-:Y:S02]  /*7f40*/  SEL R126, R127, R126, P0 ;  /* 0x0000007e7f7e7207 */ /* 0x000fe40000000000 */
[----:B------:R-:W-:Y:S01]  /*7f50*/  SEL R170, R134, R135, P0 ;  /* 0x0000008786aa7207 */ /* 0x000fe20000000000 */
[----:B------:R-:W-:Y:S01]  /*7f60*/  SHFL.IDX PT, R42, R10, R4, 0x1c1f ;  /* 0x001c1f040a2a7589 */ /* 0x000fe200000e0000 */
[----:B------:R-:W-:-:S02]  /*7f70*/  SEL R107, R135, R134, P0 ;  /* 0x00000086876b7207 */ /* 0x000fc40000000000 */
[----:B------:R-:W-:Y:S01]  /*7f80*/  SEL R171, R142, R143, P0 ;  /* 0x0000008f8eab7207 */ /* 0x000fe20000000000 */
[----:B------:R-:W-:Y:S01]  /*7f90*/  SHFL.IDX PT, R93, R93, R4, 0x1c1f ;  /* 0x001c1f045d5d7589 */ /* 0x000fe200000e0000 */
[----:B------:R-:W-:Y:S02]  /*7fa0*/  SEL R123, R143, R142, P0 ;  /* 0x0000008e8f7b7207 */ /* 0x000fe40000000000 */
[----:B------:R-:W-:Y:S01]  /*7fb0*/  SEL R172, R150, R151, P0 ;  /* 0x0000009796ac7207 */ /* 0x000fe20000000000 */
[----:B------:R-:W-:Y:S01]  /*7fc0*/  SHFL.IDX PT, R143, R81, R4, 0x1c1f ;  /* 0x001c1f04518f7589 */ /* 0x000fe200000e0000 */
[----:B------:R-:W-:Y:S02]  /*7fd0*/  MOV R188, R74 ;  /* 0x0000004a00bc7202 */ /* 0x000fe40000000f00 */
[----:B------:R-:W-:Y:S01]  /*7fe0*/  MOV R68, R102 ;  /* 0x0000006600447202 */ /* 0x000fe20000000f00 */
[----:B------:R-:W-:Y:S01]  /*7ff0*/  SHFL.IDX PT, R10, R115, R4, 0x1c1f ;  /* 0x001c1f04730a7589 */ /* 0x000fe200000e0000 */
[----:B------:R-:W-:-:S02]  /*8000*/  MOV R180, R50 ;  /* 0x0000003200b47202 */ /* 0x000fc40000000f00 */
[----:B------:R-:W-:Y:S01]  /*8010*/  SEL R127, R130, R131, P0 ;  /* 0x00000083827f7207 */ /* 0x000fe20000000000 */
[----:B------:R-:W-:Y:S01]  /*8020*/  SHFL.IDX PT, R51, R5, R4, 0x1c1f ;  /* 0x001c1f0405337589 */ /* 0x000fe200000e0000 */
[----:B------:R-:W-:Y:S02]  /*8030*/  SEL R135, R138, R139, P0 ;  /* 0x0000008b8a877207 */ /* 0x000fe40000000000 */
[----:B------:R-:W-:Y:S01]  /*8040*/  MOV R185, R86 ;  /* 0x0000005600b97202 */ /* 0x000fe20000000f00 */
[----:B------:R-:W-:Y:S01]  /*8050*/  SHFL.IDX PT, R102, R11, R4, 0x1c1f ;  /* 0x001c1f040b667589 */ /* 0x000fe200000e0000 */
[----:B------:R-:W-:Y:S02]  /*8060*/  MOV R75, R46 ;  /* 0x0000002e004b7202 */ /* 0x000fe40000000f00 */
[----:B------:R-:W-:Y:S01]  /*8070*/  SEL R169, R151, R150, P0 ;  /* 0x0000009697a97207 */ /* 0x000fe20000000000 */
[----:B------:R-:W-:Y:S01]  /*8080*/  SHFL.IDX PT, R103, R48, R79, 0x1c1f ;  /* 0x001c1f4f30677589 */ /* 0x000fe200000e0000 */
[----:B------:R-:W-:Y:S01]  /*8090*/  LOP3.LUT R94, R94, R95, RZ, 0x3c, !PT ;  /* 0x0000005f5e5e7212 */ /* 0x000fe200078e3cff */
[----:B------:R-:W-:Y:S01]  /*80a0*/  IMAD.X R95, RZ, RZ, R43, P1 ;  /* 0x000000ffff5f7224 */ /* 0x000fe200008e062b */
[----:B------:R-:W-:Y:S01]  /*80b0*/  MOV R179, R54 ;  /* 0x0000003600b37202 */ /* 0x000fe20000000f00 */
[----:B------:R-:W0:Y:S01]  /*80c0*/  SHFL.IDX PT, R88, R26, R79, 0x1c1f ;  /* 0x001c1f4f1a587589 */ /* 0x000e2200000e0000 */
[----:B------:R-:W-:-:S03]  /*80d0*/  MOV R186, R82 ;  /* 0x0000005200ba7202 */ /* 0x000fc60000000f00 */
[----:B------:R-:W-:Y:S01]  /*80e0*/  SHFL.IDX PT, R50, R6, R4, 0x1c1f ;  /* 0x001c1f0406327589 */ /* 0x000fe200000e0000 */
[----:B------:R-:W-:-:S03]  /*80f0*/  MOV R192, R58 ;  /* 0x0000003a00c07202 */ /* 0x000fc60000000f00 */
[----:B------:R-:W-:Y:S01]  /*8100*/  SHFL.IDX PT, R46, R8, R4, 0x1c1f ;  /* 0x001c1f04082e7589 */ /* 0x000fe200000e0000 */
[----:B------:R-:W-:-:S03]  /*8110*/  SEL R131, R131, R130, P0 ;  /* 0x0000008283837207 */ /* 0x000fc60000000000 */
[----:B------:R-:W-:Y:S01]  /*8120*/  SHFL.IDX PT, R86, R20, R4, 0x1c1f ;  /* 0x001c1f0414567589 */ /* 0x000fe200000e0000 */
[----:B------:R-:W-:-:S03]  /*8130*/  SEL R139, R139, R138, P0 ;  /* 0x0000008a8b8b7207 */ /* 0x000fc60000000000 */
[----:B------:R-:W-:Y:S01]  /*8140*/  SHFL.IDX PT, R5, R57, R4, 0x1c1f ;  /* 0x001c1f0439057589 */ /* 0x000fe200000e0000 */
[----:B------:R-:W-:-:S03]  /*8150*/  MOV R182, R98 ;  /* 0x0000006200b67202 */ /* 0x000fc60000000f00 */
[----:B------:R-:W-:Y:S04]  /*8160*/  SHFL.IDX PT, R97, R97, R4, 0x1c1f ;  /* 0x001c1f0461617589 */ /* 0x000fe800000e0000 */
[----:B------:R-:W-:Y:S04]  /*8170*/  SHFL.IDX PT, R105, R105, R4, 0x1c1f ;  /* 0x001c1f0469697589 */ /* 0x000fe800000e0000 */
[----:B------:R-:W-:Y:S04]  /*8180*/  SHFL.IDX PT, R87, R65, R79, 0x1c1f ;  /* 0x001c1f4f41577589 */ /* 0x000fe800000e0000 */
[----:B------:R-:W1:Y:S04]  /*8190*/  SHFL.IDX PT, R115, R34, R79, 0x1c1f ;  /* 0x001c1f4f22737589 */ /* 0x000e6800000e0000 */
[----:B------:R-:W2:Y:S01]  /*81a0*/  SHFL.IDX PT, R81, R31, R79, 0x1c1f ;  /* 0x001c1f4f1f517589 */ /* 0x000ea200000e0000 */
[----:B------:R-:W-:-:S03]  /*81b0*/  MOV R191, R62 ;  /* 0x0000003e00bf7202 */ /* 0x000fc60000000f00 */
[----:B------:R-:W-:Y:S04]  /*81c0*/  SHFL.IDX PT, R11, R12, R4, 0x1c1f ;  /* 0x001c1f040c0b7589 */ /* 0x000fe800000e0000 */
[----:B------:R-:W-:Y:S04]  /*81d0*/  SHFL.IDX PT, R15, R15, R4, 0x1c1f ;  /* 0x001c1f040f0f7589 */ /* 0x000fe800000e0000 */
[----:B------:R-:W-:Y:S04]  /*81e0*/  SHFL.IDX PT, R6, R49, R4, 0x1c1f ;  /* 0x001c1f0431067589 */ /* 0x000fe800000e0000 */
[----:B------:R-:W-:Y:S04]  /*81f0*/  SHFL.IDX PT, R8, R53, R4, 0x1c1f ;  /* 0x001c1f0435087589 */ /* 0x000fe800000e0000 */
[----:B------:R-:W-:Y:S04]  /*8200*/  SHFL.IDX PT, R150, R85, R4, 0x1c1f ;  /* 0x001c1f0455967589 */ /* 0x000fe800000e0000 */
[----:B------:R-:W4:Y:S04]  /*8210*/  SHFL.IDX PT, R57, R52, R79, 0x1c1f ;  /* 0x001c1f4f34397589 */ /* 0x000f2800000e0000 */
[----:B------:R-:W5:Y:S04]  /*8220*/  SHFL.IDX PT, R55, R60, R79, 0x1c1f ;  /* 0x001c1f4f3c377589 */ /* 0x000f6800000e0000 */
        /* <DEDUP_REMOVED lines=8> */
[----:B------:R-:W3:Y:S04]  /*82b0*/  SHFL.IDX PT, R178, R178, R79, 0x1c1f ;  /* 0x001c1f4fb2b27589 */ /* 0x000ee800000e0000 */
[----:B------:R-:W-:Y:S04]  /*82c0*/  SHFL.IDX PT, R175, R175, R79, 0x1c1f ;  /* 0x001c1f4fafaf7589 */ /* 0x000fe800000e0000 */
[----:B------:R-:W-:Y:S04]  /*82d0*/  SHFL.IDX PT, R52, R13, R79, 0x1c1f ;  /* 0x001c1f4f0d347589 */ /* 0x000fe800000e0000 */
[----:B------:R-:W-:Y:S04]  /*82e0*/  SHFL.IDX PT, R76, R76, R79, 0x1c1f ;  /* 0x001c1f4f4c4c7589 */ /* 0x000fe800000e0000 */
[----:B------:R-:W-:Y:S04]  /*82f0*/  SHFL.IDX PT, R48, R84, R79, 0x1c1f ;  /* 0x001c1f4f54307589 */ /* 0x000fe800000e0000 */
[----:B------:R-:W3:Y:S04]  /*8300*/  SHFL.IDX PT, R85, R30, R79, 0x1c1f ;  /* 0x001c1f4f1e557589 */ /* 0x000ee800000e0000 */
[----:B------:R-:W3:Y:S04]  /*8310*/  SHFL.IDX PT, R80, R35, R79, 0x1c1f ;  /* 0x001c1f4f23507589 */ /* 0x000ee800000e0000 */
        /* <DEDUP_REMOVED lines=46> */
[----:B------:R-:W3:Y:S04]  /*8600*/  SHFL.IDX PT, R65, R104, R79, 0x1c1f ;  /* 0x001c1f4f68417589 */ /* 0x000ee800000e0000 */
[----:B------:R-:W3:Y:S04]  /*8610*/  SHFL.IDX PT, R140, R118, R79, 0x1c1f ;  /* 0x001c1f4f768c7589 */ /* 0x000ee800000e0000 */
[----:B------:R-:W-:Y:S04]  /*8620*/  SHFL.IDX PT, R44, R92, R79, 0x1c1f ;  /* 0x001c1f4f5c2c7589 */ /* 0x000fe800000e0000 */
[----:B------:R-:W-:Y:S04]  /*8630*/  SHFL.IDX PT, R62, R112, R79, 0x1c1f ;  /* 0x001c1f4f703e7589 */ /* 0x000fe800000e0000 */
[----:B------:R0:W-:Y:S04]  /*8640*/  SHFL.IDX PT, R4, R124, R79, 0x1c1f ;  /* 0x001c1f4f7c047589 */ /* 0x0001e800000e0000 */
[----:B------:R-:W-:Y:S04]  /*8650*/  SHFL.IDX PT, R60, R120, R79, 0x1c1f ;  /* 0x001c1f4f783c7589 */ /* 0x000fe800000e0000 */
[----:B------:R-:W-:Y:S04]  /*8660*/  SHFL.IDX PT, R145, R136, R79, 0x1c1f ;  /* 0x001c1f4f88917589 */ /* 0x000fe800000e0000 */
[----:B------:R-:W3:Y:S04]  /*8670*/  SHFL.IDX PT, R31, R153, R79, 0x1c1f ;  /* 0x001c1f4f991f7589 */ /* 0x000ee800000e0000 */
[----:B------:R-:W3:Y:S04]  /*8680*/  SHFL.IDX PT, R63, R108, R79, 0x1c1f ;  /* 0x001c1f4f6c3f7589 */ /* 0x000ee800000e0000 */
[----:B------:R1:W3:Y:S01]  /*8690*/  SHFL.IDX PT, R136, R122, R79, 0x1c1f ;  /* 0x001c1f4f7a887589 */ /* 0x0002e200000e0000 */
[----:B------:R-:W-:-:S03]  /*86a0*/  MOV R189, R70 ;  /* 0x0000004600bd7202 */ /* 0x000fc60000000f00 */
[----:B------:R-:W3:Y:S04]  /*86b0*/  SHFL.IDX PT, R84, R38, R79, 0x1c1f ;  /* 0x001c1f4f26547589 */ /* 0x000ee800000e0000 */
[----:B------:R-:W3:Y:S04]  /*86c0*/  SHFL.IDX PT, R39, R39, R79, 0x1c1f ;  /* 0x001c1f4f27277589 */ /* 0x000ee800000e0000 */
[----:B------:R-:W3:Y:S04]  /*86d0*/  SHFL.IDX PT, R38, R125, R79, 0x1c1f ;  /* 0x001c1f4f7d267589 */ /* 0x000ee800000e0000 */
[----:B------:R-:W3:Y:S01]  /*86e0*/  SHFL.IDX PT, R41, R96, R79, 0x1c1f ;  /* 0x001c1f4f60297589 */ /* 0x000ee200000e0000 */
[----:B------:R-:W-:-:S03]  /*86f0*/  MOV R184, R90 ;  /* 0x0000005a00b87202 */ /* 0x000fc60000000f00 */
[----:B------:R-:W3:Y:S04]  /*8700*/  SHFL.IDX PT, R67, R100, R79, 0x1c1f ;  /* 0x001c1f4f64437589 */ /* 0x000ee800000e0000 */
[----:B------:R-:W3:Y:S04]  /*8710*/  SHFL.IDX PT, R71, R126, R79, 0x1c1f ;  /* 0x001c1f4f7e477589 */ /* 0x000ee800000e0000 */
[----:B------:R-:W3:Y:S04]  /*8720*/  SHFL.IDX PT, R174, R174, R79, 0x1c1f ;  /* 0x001c1f4faeae7589 */ /* 0x000ee800000e0000 */
[----:B------:R-:W-:Y:S04]  /*8730*/  SHFL.IDX PT, R135, R128, R79, 0x1c1f ;  /* 0x001c1f4f80877589 */ /* 0x000fe800000e0000 */
[----:B------:R-:W3:Y:S04]  /*8740*/  SHFL.IDX PT, R90, R117, R79, 0x1c1f ;  /* 0x001c1f4f755a7589 */ /* 0x000ee800000e0000 */
[----:B------:R-:W3:Y:S01]  /*8750*/  SHFL.IDX PT, R70, R132, R79, 0x1c1f ;  /* 0x001c1f4f84467589 */ /* 0x000ee200000e0000 */
[----:B0-----:R-:W-:-:S03]  /*8760*/  SEL R124, R93, R88, P0 ;  /* 0x000000585d7c7207 */ /* 0x001fc60000000000 */
[----:B------:R-:W-:Y:S01]  /*8770*/  SHFL.IDX PT, R132, R77, R79, 0x1c1f ;  /* 0x001c1f4f4d847589 */ /* 0x000fe200000e0000 */
[----:B-1----:R-:W-:-:S03]  /*8780*/  SEL R122, R88, R93, P0 ;  /* 0x0000005d587a7207 */ /* 0x002fc60000000000 */
[----:B------:R-:W-:Y:S01]  /*8790*/  SHFL.IDX PT, R56, R56, R79, 0x1c1f ;  /* 0x001c1f4f38387589 */ /* 0x000fe200000e0000 */
[----:B------:R-:W-:-:S03]  /*87a0*/  SEL R104, R102, R103, P0 ;  /* 0x0000006766687207 */ /* 0x000fc60000000000 */
[----:B------:R-:W0:Y:S01]  /*87b0*/  SHFL.IDX PT, R77, R109, R79, 0x1c1f ;  /* 0x001c1f4f6d4d7589 */ /* 0x000e2200000e0000 */
[----:B------:R-:W-:-:S03]  /*87c0*/  MOV R183, R94 ;  /* 0x0000005e00b77202 */ /* 0x000fc60000000f00 */
[----:B------:R-:W-:Y:S01]  /*87d0*/  SHFL.IDX PT, R35, R141, R79, 0x1c1f ;  /* 0x001c1f4f8d237589 */ /* 0x000fe200000e0000 */
[----:B------:R-:W-:-:S03]  /*87e0*/  SEL R116, R97, R115, P0 ;  /* 0x0000007361747207 */ /* 0x000fc60000000000 */
[----:B------:R1:W0:Y:S01]  /*87f0*/  SHFL.IDX PT, R141, R114, R79, 0x1c1f ;  /* 0x001c1f4f728d7589 */ /* 0x00022200000e0000 */
[----:B--2---:R-:W-:Y:S02]  /*8800*/  SEL R108, R105, R81, P0 ;  /* 0x00000051696c7207 */ /* 0x004fe40000000000 */
[----:B------:R-:W-:Y:S01]  /*8810*/  SEL R102, R103, R102, P0 ;  /* 0x0000006667667207 */ /* 0x000fe20000000000 */
[----:B------:R-:W2:Y:S01]  /*8820*/  SHFL.IDX PT, R83, R133, R79, 0x1c1f ;  /* 0x001c1f4f85537589 */ /* 0x000ea200000e0000 */
[----:B------:R-:W-:-:S03]  /*8830*/  SEL R88, R86, R87, P0 ;  /* 0x0000005756587207 */ /* 0x000fc60000000000 */
[----:B------:R3:W-:Y:S01]  /*8840*/  SHFL.IDX PT, R26, R106, R79, 0x1c1f ;  /* 0x001c1f4f6a1a7589 */ /* 0x0007e200000e0000 */
[----:B----4-:R-:W-:Y:S02]  /*8850*/  SEL R103, R57, R11, P0 ;  /* 0x0000000b39677207 */ /* 0x010fe40000000000 */
[----:B-1----:R-:W-:Y:S01]  /*8860*/  SEL R114, R115, R97, P0 ;  /* 0x0000006173727207 */ /* 0x002fe20000000000 */
[----:B------:R-:W1:Y:S01]  /*8870*/  SHFL.IDX PT, R74, R131, R79, 0x1c1f ;  /* 0x001c1f4f834a7589 */ /* 0x000e6200000e0000 */
[----:B-----5:R-:W-:Y:S02]  /*8880*/  SEL R97, R15, R55, P0 ;  /* 0x000000370f617207 */ /* 0x020fe40000000000 */
[----:B------:R-:W-:Y:S01]  /*8890*/  SEL R95, R55, R15, P0 ;  /* 0x0000000f375f7207 */ /* 0x000fe20000000000 */
[----:B------:R-:W-:Y:S01]  /*88a0*/  SHFL.IDX PT, R151, R144, R79, 0x1c1f ;  /* 0x001c1f4f90977589 */ /* 0x000fe200000e0000 */
[----:B------:R-:W-:Y:S02]  /*88b0*/  SEL R86, R87, R86, P0 ;  /* 0x0000005657567207 */ /* 0x000fe40000000000 */
[----:B---3--:R-:W-:Y:S01]  /*88c0*/  SEL R106, R81, R105, P0 ;  /* 0x00000069516a7207 */ /* 0x008fe20000000000 */
[----:B------:R-:W-:Y:S01]  /*88d0*/  SHFL.IDX PT, R34, R152, R79, 0x1c1f ;  /* 0x001c1f4f98227589 */ /* 0x000fe200000e0000 */
[----:B------:R-:W-:-:S03]  /*88e0*/  SEL R105, R11, R57, P0 ;  /* 0x000000390b697207 */ /* 0x000fc60000000000 */
[----:B------:R3:W4:Y:S01]  /*88f0*/  SHFL.IDX PT, R73, R107, R79, 0x1c1f ;  /* 0x001c1f4f6b497589 */ /* 0x00072200000e0000 */
[----:B------:R-:W-:Y:S02]  /*8900*/  SEL R128, R51, R178, P0 ;  /* 0x000000b233807207 */ /* 0x000fe40000000000 */
[----:B------:R-:W-:Y:S01]  /*8910*/  SEL R126, R178, R51, P0 ;  /* 0x00000033b27e7207 */ /* 0x000fe20000000000 */
[----:B------:R-:W-:Y:S01]  /*8920*/  SHFL.IDX PT, R169, R169, R79, 0x1c1f ;  /* 0x001c1f4fa9a97589 */ /* 0x000fe200000e0000 */
[----:B------:R-:W-:Y:S02]  /*8930*/  SEL R125, R53, R85, P0 ;  /* 0x00000055357d7207 */ /* 0x000fe40000000000 */
[----:B------:R-:W-:Y:S01]  /*8940*/  SEL R121, R46, R175, P0 ;  /* 0x000000af2e797207 */ /* 0x000fe20000000000 */
[----:B------:R-:W5:Y:S01]  /*8950*/  SHFL.IDX PT, R146, R146, R79, 0x1c1f ;  /* 0x001c1f4f92927589 */ /* 0x000f6200000e0000 */
[----:B------:R-:W-:Y:S02]  /*8960*/  SEL R119, R175, R46, P0 ;  /* 0x0000002eaf777207 */ /* 0x000fe40000000000 */
[----:B------:R-:W-:Y:S01]  /*8970*/  SEL R109, R49, R80, P0 ;  /* 0x00000050316d7207 */ /* 0x000fe20000000000 */
[----:B------:R-:W-:Y:S01]  /*8980*/  SHFL.IDX PT, R156, R156, R79, 0x1c1f ;  /* 0x001c1f4f9c9c7589 */ /* 0x000fe200000e0000 */
[----:B---3--:R-:W-:-:S02]  /*8990*/  SEL R107, R80, R49, P0 ;  /* 0x00000031506b7207 */ /* 0x008fc40000000000 */
[----:B------:R-:W-:Y:S01]  /*89a0*/  SEL R89, R21, R52, P0 ;  /* 0x0000003415597207 */ /* 0x000fe20000000000 */
[----:B------:R-:W-:Y:S01]  /*89b0*/  SHFL.IDX PT, R155, R155, R79, 0x1c1f ;  /* 0x001c1f4f9b9b7589 */ /* 0x000fe200000e0000 */
[----:B------:R-:W-:Y:S02]  /*89c0*/  SEL R87, R52, R21, P0 ;  /* 0x0000001534577207 */ /* 0x000fe40000000000 */
[----:B------:R-:W-:Y:S01]  /*89d0*/  SEL R81, R25, R76, P0 ;  /* 0x0000004c19517207 */ /* 0x000fe20000000000 */
[----:B------:R-:W-:Y:S01]  /*89e0*/  SHFL.IDX PT, R160, R160, R79, 0x1c1f ;  /* 0x001c1f4fa0a07589 */ /* 0x000fe200000e0000 */
[----:B------:R-:W-:Y:S02]  /*89f0*/  SEL R57, R29, R48, P0 ;  /* 0x000000301d397207 */ /* 0x000fe40000000000 */
[----:B------:R-:W-:Y:S01]  /*8a00*/  SEL R55, R48, R29, P0 ;  /* 0x0000001d30377207 */ /* 0x000fe20000000000 */
[----:B------:R-:W-:Y:S01]  /*8a10*/  SHFL.IDX PT, R158, R158, R79, 0x1c1f ;  /* 0x001c1f4f9e9e7589 */ /* 0x000fe200000e0000 */
[----:B------:R-:W-:-:S03]  /*8a20*/  SEL R129, R50, R177, P0 ;  /* 0x000000b132817207 */ /* 0x000fc60000000000 */
[----:B------:R-:W3:Y:S01]  /*8a30*/  SHFL.IDX PT, R144, R110, R79, 0x1c1f ;  /* 0x001c1f4f6e907589 */ /* 0x000ee200000e0000 */
[----:B------:R-:W-:-:S03]  /*8a40*/  SEL R127, R177, R50, P0 ;  /* 0x00000032b17f7207 */ /* 0x000fc60000000000 */
[----:B------:R0:W3:Y:S01]  /*8a50*/  SHFL.IDX PT, R152, R123, R79, 0x1c1f ;  /* 0x001c1f4f7b987589 */ /* 0x0000e200000e0000 */
[----:B------:R-:W-:-:S03]  /*8a60*/  SEL R80, R24, R78, P0 ;  /* 0x0000004e18507207 */ /* 0x000fc60000000000 */
[----:B------:R-:W3:Y:S01]  /*8a70*/  SHFL.IDX PT, R153, R139, R79, 0x1c1f ;  /* 0x001c1f4f8b997589 */ /* 0x000ee200000e0000 */
[----:B------:R-:W-:-:S03]  /*8a80*/  SEL R51, R30, R161, P0 ;  /* 0x000000a11e337207 */ /* 0x000fc60000000000 */
[----:B------:R2:W3:Y:S01]  /*8a90*/  SHFL.IDX PT, R154, R181, R79, 0x1c1f ;  /* 0x001c1f4fb59a7589 */ /* 0x0004e200000e0000 */
[----:B------:R-:W-:Y:S02]  /*8aa0*/  SEL R48, R32, R168, P0 ;  /* 0x000000a820307207 */ /* 0x000fe40000000000 */
[----:B0-----:R-:W-:Y:S02]  /*8ab0*/  SEL R123, R85, R53, P0 ;  /* 0x00000035557b7207 */ /* 0x001fe40000000000 */
[----:B------:R-:W-:Y:S02]  /*8ac0*/  SEL R53, R161, R30, P0 ;  /* 0x0000001ea1357207 */ /* 0x000fe40000000000 */
[----:B------:R-:W-:Y:S02]  /*8ad0*/  SEL R46, R168, R32, P0 ;  /* 0x00000020a82e7207 */ /* 0x000fe40000000000 */
[----:B------:R-:W-:Y:S02]  /*8ae0*/  SEL R21, R13, R6, P0 ;  /* 0x000000060d157207 */ /* 0x000fe40000000000 */
[----:B--2---:R-:W-:-:S02]  /*8af0*/  SEL R79, R76, R25, P0 ;  /* 0x000000194c4f7207 */ /* 0x004fc40000000000 */
        /* <DEDUP_REMOVED lines=22> */
[----:B------:R-:W-:Y:S02]  /*8c60*/  F2FP.BF16.F32.PACK_AB R60, R129, R128 ;  /* 0x00000080813c723e */ /* 0x000fe400000010ff */
[----:B------:R-:W-:-:S02]  /*8c70*/  F2FP.BF16.F32.PACK_AB R61, R125, R124 ;  /* 0x0000007c7d3d723e */ /* 0x000fc400000010ff */
[----:B------:R-:W-:Y:S02]  /*8c80*/  F2FP.BF16.F32.PACK_AB R62, R127, R126 ;  /* 0x0000007e7f3e723e */ /* 0x000fe400000010ff */
[----:B------:R-:W-:Y:S02]  /*8c90*/  F2FP.BF16.F32.PACK_AB R63, R123, R122 ;  /* 0x0000007a7b3f723e */ /* 0x000fe400000010ff */
[----:B------:R-:W-:Y:S02]  /*8ca0*/  SEL R117, R101, R84, P0 ;  /* 0x0000005465757207 */ /* 0x000fe40000000000 */
[----:B------:R-:W-:Y:S02]  /*8cb0*/  SEL R115, R84, R101, P0 ;  /* 0x0000006554737207 */ /* 0x000fe40000000000 */
[----:B------:R-:W-:Y:S02]  /*8cc0*/  SEL R100, R98, R39, P0 ;  /* 0x0000002762647207 */ /* 0x000fe40000000000 */
[----:B------:R-:W-:-:S02]  /*8cd0*/  SEL R93, R40, R38, P0 ;  /* 0x00000026285d7207 */ /* 0x000fc40000000000 */
[----:B------:R-:W-:Y:S01]  /*8ce0*/  SEL R91, R38, R40, P0 ;  /* 0x00000028265b7207 */ /* 0x000fe20000000000 */
[----:B------:R0:W-:Y:S01]  /*8cf0*/  STSM.16.M88.4 [R64], R60 ;  /* 0x0000003c40007844 */ /* 0x0001e20000000200 */
[----:B------:R-:W-:Y:S02]  /*8d00*/  SEL R98, R39, R98, P0 ;  /* 0x0000006227627207 */ /* 0x000fe40000000000 */
[----:B------:R-:W-:Y:S02]  /*8d10*/  SEL R40, R36, R41, P0 ;  /* 0x0000002924287207 */ /* 0x000fe40000000000 */
[----:B------:R-:W-:Y:S02]  /*8d20*/  SEL R38, R41, R36, P0 ;  /* 0x0000002429267207 */ /* 0x000fe40000000000 */
[----:B------:R-:W-:Y:S02]  /*8d30*/  SEL R41, R37, R67, P0 ;  /* 0x0000004325297207 */ /* 0x000fe40000000000 */
[----:B------:R-:W-:-:S02]  /*8d40*/  SEL R39, R67, R37, P0 ;  /* 0x0000002543277207 */ /* 0x000fc40000000000 */
[----:B------:R-:W-:Y:S02]  /*8d50*/  SEL R7, R66, R71, P0 ;  /* 0x0000004742077207 */ /* 0x000fe40000000000 */
[----:B------:R-:W-:Y:S02]  /*8d60*/  SEL R5, R71, R66, P0 ;  /* 0x0000004247057207 */ /* 0x000fe40000000000 */
[----:B------:R-:W-:Y:S02]  /*8d70*/  F2FP.BF16.F32.PACK_AB R65, R117, R116 ;  /* 0x000000747541723e */ /* 0x000fe400000010ff */
[----:B0-----:R-:W-:Y:S02]  /*8d80*/  F2FP.BF16.F32.PACK_AB R64, R121, R120 ;  /* 0x000000787940723e */ /* 0x001fe400000010ff */
[----:B------:R-:W-:Y:S02]  /*8d90*/  F2FP.BF16.F32.PACK_AB R66, R119, R118 ;  /* 0x000000767742723e */ /* 0x000fe400000010ff */
[----:B------:R-:W-:-:S02]  /*8da0*/  F2FP.BF16.F32.PACK_AB R67, R115, R114 ;  /* 0x000000727343723e */ /* 0x000fc400000010ff */
[----:B------:R-:W-:Y:S02]  /*8db0*/  SEL R112, R43, R174, P0 ;  /* 0x000000ae2b707207 */ /* 0x000fe40000000000 */
[----:B------:R-:W-:Y:S02]  /*8dc0*/  SEL R110, R174, R43, P0 ;  /* 0x0000002bae6e7207 */ /* 0x000fe40000000000 */
[----:B------:R-:W-:Y:S02]  /*8dd0*/  SEL R113, R42, R59, P0 ;  /* 0x0000003b2a717207 */ /* 0x000fe40000000000 */
[----:B------:R-:W-:Y:S02]  /*8de0*/  SEL R111, R59, R42, P0 ;  /* 0x0000002a3b6f7207 */ /* 0x000fe40000000000 */
[----:B------:R-:W-:Y:S02]  /*8df0*/  SEL R92, R137, R90, P0 ;  /* 0x0000005a895c7207 */ /* 0x000fe40000000000 */
[----:B------:R-:W-:Y:S01]  /*8e00*/  SEL R136, R134, R135, P0 ;  /* 0x0000008786887207 */ /* 0x000fe20000000000 */
[----:B------:R0:W-:Y:S01]  /*8e10*/  STSM.16.M88.4 [R68], R64 ;  /* 0x0000004044007844 */ /* 0x0001e20000000200 */
[----:B------:R-:W-:-:S02]  /*8e20*/  SEL R90, R90, R137, P0 ;  /* 0x000000895a5a7207 */ /* 0x000fc40000000000 */
[----:B------:R-:W-:Y:S02]  /*8e30*/  SEL R134, R135, R134, P0 ;  /* 0x0000008687867207 */ /* 0x000fe40000000000 */
[----:B------:R-:W-:Y:S02]  /*8e40*/  SEL R137, R69, R70, P0 ;  /* 0x0000004645897207 */ /* 0x000fe40000000000 */
[----:B------:R-:W-:Y:S02]  /*8e50*/  SEL R135, R70, R69, P0 ;  /* 0x0000004546877207 */ /* 0x000fe40000000000 */
[----:B------:R-:W-:Y:S02]  /*8e60*/  F2FP.BF16.F32.PACK_AB R69, R109, R108 ;  /* 0x0000006c6d45723e */ /* 0x000fe400000010ff */
[----:B------:R-:W-:Y:S02]  /*8e70*/  F2FP.BF16.F32.PACK_AB R70, R111, R110 ;  /* 0x0000006e6f46723e */ /* 0x000fe400000010ff */
[----:B------:R-:W-:-:S02]  /*8e80*/  F2FP.BF16.F32.PACK_AB R71, R107, R106 ;  /* 0x0000006a6b47723e */ /* 0x000fc400000010ff */
[----:B0-----:R-:W-:Y:S02]  /*8e90*/  F2FP.BF16.F32.PACK_AB R68, R113, R112 ;  /* 0x000000707144723e */ /* 0x001fe400000010ff */
        /* <DEDUP_REMOVED lines=8> */
[----:B-1----:R-:W-:Y:S02]  /*8f20*/  SEL R140, R138, R74, P0 ;  /* 0x0000004a8a8c7207 */ /* 0x002fe40000000000 */
[----:B------:R-:W-:Y:S02]  /*8f30*/  SEL R82, R83, R82, P0 ;  /* 0x0000005253527207 */ /* 0x000fe40000000000 */
[----:B------:R-:W-:Y:S02]  /*8f40*/  SEL R138, R74, R138, P0 ;  /* 0x0000008a4a8a7207 */ /* 0x000fe40000000000 */
[----:B----4-:R-:W-:Y:S02]  /*8f50*/  SEL R141, R72, R73, P0 ;  /* 0x00000049488d7207 */ /* 0x010fe40000000000 */
[----:B------:R-:W-:-:S02]  /*8f60*/  SEL R139, R73, R72, P0 ;  /* 0x00000048498b7207 */ /* 0x000fc40000000000 */
[----:B------:R-:W-:Y:S02]  /*8f70*/  SEL R85, R27, R35, P0 ;  /* 0x000000231b557207 */ /* 0x000fe40000000000 */
[----:B------:R-:W-:Y:S02]  /*8f80*/  SEL R83, R35, R27, P0 ;  /* 0x0000001b23537207 */ /* 0x000fe40000000000 */
[----:B-----5:R-:W-:Y:S02]  /*8f90*/  SEL R76, R58, R146, P0 ;  /* 0x000000923a4c7207 */ /* 0x020fe40000000000 */
[----:B------:R-:W-:Y:S02]  /*8fa0*/  F2FP.BF16.F32.PACK_AB R72, R105, R104 ;  /* 0x000000686948723e */ /* 0x000fe400000010ff */
[----:B------:R-:W-:Y:S02]  /*8fb0*/  F2FP.BF16.F32.PACK_AB R74, R103, R102 ;  /* 0x00000066674a723e */ /* 0x000fe400000010ff */
[----:B0-----:R-:W-:-:S02]  /*8fc0*/  F2FP.BF16.F32.PACK_AB R75, R99, R98 ;  /* 0x00000062634b723e */ /* 0x001fc400000010ff */
[----:B------:R-:W-:Y:S02]  /*8fd0*/  F2FP.BF16.F32.PACK_AB R73, R101, R100 ;  /* 0x000000646549723e */ /* 0x000fe400000010ff */
[----:B------:R-:W-:Y:S02]  /*8fe0*/  SEL R58, R146, R58, P0 ;  /* 0x0000003a923a7207 */ /* 0x000fe40000000000 */
[----:B------:R-:W-:Y:S02]  /*8ff0*/  SEL R77, R157, R34, P0 ;  /* 0x000000229d4d7207 */ /* 0x000fe40000000000 */
[----:B------:R-:W-:Y:S02]  /*9000*/  SEL R59, R34, R157, P0 ;  /* 0x0000009d223b7207 */ /* 0x000fe40000000000 */
[----:B------:R-:W-:Y:S02]  /*9010*/  SEL R56, R28, R54, P0 ;  /* 0x000000361c387207 */ /* 0x000fe40000000000 */
[----:B------:R-:W-:-:S02]  /*9020*/  SEL R54, R54, R28, P0 ;  /* 0x0000001c36367207 */ /* 0x000fc40000000000 */
[----:B------:R-:W-:Y:S02]  /*9030*/  F2FP.BF16.F32.PACK_AB R60, R97, R96 ;  /* 0x00000060613c723e */ /* 0x000fe400000010ff */
[----:B------:R-:W-:Y:S02]  /*9040*/  F2FP.BF16.F32.PACK_AB R62, R95, R94 ;  /* 0x0000005e5f3e723e */ /* 0x000fe400000010ff */
[----:B------:R-:W-:Y:S02]  /*9050*/  F2FP.BF16.F32.PACK_AB R63, R91, R90 ;  /* 0x0000005a5b3f723e */ /* 0x000fe400000010ff */
[----:B------:R-:W-:Y:S01]  /*9060*/  F2FP.BF16.F32.PACK_AB R61, R93, R92 ;  /* 0x0000005c5d3d723e */ /* 0x000fe200000010ff */
[----:B------:R0:W-:Y:S01]  /*9070*/  STSM.16.M88.4 [R179], R72 ;  /* 0x00000048b3007844 */ /* 0x0001e20000000200 */
[----:B---3--:R-:W-:Y:S02]  /*9080*/  SEL R29, R167, R144, P0 ;  /* 0x00000090a71d7207 */ /* 0x008fe40000000000 */
[----:B------:R-:W-:-:S02]  /*9090*/  SEL R27, R144, R167, P0 ;  /* 0x000000a7901b7207 */ /* 0x000fc40000000000 */
[----:B------:R-:W-:Y:S02]  /*90a0*/  F2FP.BF16.F32.PACK_AB R64, R89, R88 ;  /* 0x000000585940723e */ /* 0x000fe400000010ff */
[----:B------:R-:W-:Y:S02]  /*90b0*/  F2FP.BF16.F32.PACK_AB R66, R87, R86 ;  /* 0x000000565742723e */ /* 0x000fe400000010ff */
[----:B------:R-:W-:Y:S02]  /*90c0*/  F2FP.BF16.F32.PACK_AB R67, R83, R82 ;  /* 0x000000525343723e */ /* 0x000fe400000010ff */
[----:B------:R-:W-:Y:S02]  /*90d0*/  F2FP.BF16.F32.PACK_AB R65, R85, R84 ;  /* 0x000000545541723e */ /* 0x000fe400000010ff */
[----:B------:R-:W-:Y:S02]  /*90e0*/  SEL R44, R162, R155, P0 ;  /* 0x0000009ba22c7207 */ /* 0x000fe40000000000 */
[----:B------:R-:W-:-:S02]  /*90f0*/  SEL R42, R155, R162, P0 ;  /* 0x000000a29b2a7207 */ /* 0x000fc40000000000 */
[----:B------:R-:W-:Y:S02]  /*9100*/  SEL R45, R163, R156, P0 ;  /* 0x0000009ca32d7207 */ /* 0x000fe40000000000 */
[----:B------:R-:W-:Y:S02]  /*9110*/  SEL R43, R156, R163, P0 ;  /* 0x000000a39c2b7207 */ /* 0x000fe40000000000 */
[----:B------:R-:W-:Y:S02]  /*9120*/  SEL R144, R142, R145, P0 ;  /* 0x000000918e907207 */ /* 0x000fe40000000000 */
[----:B------:R-:W-:Y:S02]  /*9130*/  F2FP.BF16.F32.PACK_AB R68, R81, R80 ;  /* 0x000000505144723e */ /* 0x000fe400000010ff */
[----:B------:R-:W-:Y:S02]  /*9140*/  F2FP.BF16.F32.PACK_AB R70, R79, R78 ;  /* 0x0000004e4f46723e */ /* 0x000fe400000010ff */
[----:B------:R-:W-:-:S02]  /*9150*/  F2FP.BF16.F32.PACK_AB R71, R59, R58 ;  /* 0x0000003a3b47723e */ /* 0x000fc400000010ff */
[----:B------:R-:W-:Y:S02]  /*9160*/  F2FP.BF16.F32.PACK_AB R69, R77, R76 ;  /* 0x0000004c4d45723e */ /* 0x000fe400000010ff */
[----:B------:R-:W-:Y:S02]  /*9170*/  SEL R36, R164, R158, P0 ;  /* 0x0000009ea4247207 */ /* 0x000fe40000000000 */
[----:B------:R-:W-:Y:S02]  /*9180*/  SEL R34, R158, R164, P0 ;  /* 0x000000a49e227207 */ /* 0x000fe40000000000 */
[----:B------:R-:W-:Y:S02]  /*9190*/  SEL R37, R165, R160, P0 ;  /* 0x000000a0a5257207 */ /* 0x000fe40000000000 */
[----:B------:R-:W-:Y:S02]  /*91a0*/  SEL R35, R160, R165, P0 ;  /* 0x000000a5a0237207 */ /* 0x000fe40000000000 */
[----:B------:R-:W-:-:S02]  /*91b0*/  SEL R28, R166, R26, P0 ;  /* 0x0000001aa61c7207 */ /* 0x000fc40000000000 */
[----:B------:R-:W-:Y:S02]  /*91c0*/  SEL R142, R145, R142, P0 ;  /* 0x0000008e918e7207 */ /* 0x000fe40000000000 */
[----:B0-----:R-:W-:Y:S02]  /*91d0*/  F2FP.BF16.F32.PACK_AB R72, R57, R56 ;  /* 0x000000383948723e */ /* 0x001fe400000010ff */
[----:B------:R-:W-:Y:S02]  /*91e0*/  F2FP.BF16.F32.PACK_AB R74, R55, R54 ;  /* 0x00000036374a723e */ /* 0x000fe400000010ff */
[----:B------:R-:W-:Y:S02]  /*91f0*/  F2FP.BF16.F32.PACK_AB R75, R51, R50 ;  /* 0x00000032334b723e */ /* 0x000fe400000010ff */
[----:B------:R-:W-:Y:S01]  /*9200*/  F2FP.BF16.F32.PACK_AB R73, R53, R52 ;  /* 0x000000343549723e */ /* 0x000fe200000010ff */
[----:B------:R0:W-:Y:S01]  /*9210*/  STSM.16.M88.4 [R180], R60 ;  /* 0x0000003cb4007844 */ /* 0x0001e20000000200 */
[----:B------:R-:W-:-:S02]  /*9220*/  SEL R26, R26, R166, P0 ;  /* 0x000000a61a1a7207 */ /* 0x000fc40000000000 */
[----:B------:R-:W-:Y:S01]  /*9230*/  SEL R145, R143, R147, P0 ;  /* 0x000000938f917207 */ /* 0x000fe20000000000 */
[----:B------:R1:W-:Y:S01]  /*9240*/  STSM.16.M88.4 [R182], R64 ;  /* 0x00000040b6007844 */ /* 0x0003e20000000200 */
[----:B------:R-:W-:Y:S02]  /*9250*/  SEL R143, R147, R143, P0 ;  /* 0x0000008f938f7207 */ /* 0x000fe40000000000 */
[----:B------:R-:W-:Y:S01]  /*9260*/  SEL R147, R149, R152, P0 ;  /* 0x0000009895937207 */ /* 0x000fe20000000000 */
[----:B------:R2:W-:Y:S01]  /*9270*/  STSM.16.M88.4 [R183], R68 ;  /* 0x00000044b7007844 */ /* 0x0005e20000000200 */
[----:B------:R-:W-:Y:S02]  /*9280*/  SEL R149, R152, R149, P0 ;  /* 0x0000009598957207 */ /* 0x000fe40000000000 */
[----:B------:R-:W-:Y:S01]  /*9290*/  SEL R146, R148, R153, P0 ;  /* 0x0000009994927207 */ /* 0x000fe20000000000 */
[----:B------:R3:W-:Y:S01]  /*92a0*/  STSM.16.M88.4 [R184], R72 ;  /* 0x00000048b8007844 */ /* 0x0007e20000000200 */
[----:B------:R-:W-:-:S02]  /*92b0*/  SEL R152, R150, R151, P0 ;  /* 0x0000009796987207 */ /* 0x000fc40000000000 */
[----:B0-----:R-:W-:Y:S02]  /*92c0*/  F2FP.BF16.F32.PACK_AB R60, R49, R48 ;  /* 0x00000030313c723e */ /* 0x001fe400000010ff */
[----:B------:R-:W-:Y:S02]  /*92d0*/  F2FP.BF16.F32.PACK_AB R62, R47, R46 ;  /* 0x0000002e2f3e723e */ /* 0x000fe400000010ff */
[----:B------:R-:W-:Y:S02]  /*92e0*/  F2FP.BF16.F32.PACK_AB R63, R43, R42 ;  /* 0x0000002a2b3f723e */ /* 0x000fe400000010ff */
[----:B------:R-:W-:Y:S02]  /*92f0*/  F2FP.BF16.F32.PACK_AB R61, R45, R44 ;  /* 0x0000002c2d3d723e */ /* 0x000fe400000010ff */
[----:B-1----:R-:W-:Y:S02]  /*9300*/  F2FP.BF16.F32.PACK_AB R64, R41, R40 ;  /* 0x000000282940723e */ /* 0x002fe400000010ff */
[----:B------:R-:W-:-:S02]  /*9310*/  F2FP.BF16.F32.PACK_AB R66, R39, R38 ;  /* 0x000000262742723e */ /* 0x000fc400000010ff */
[----:B------:R-:W-:Y:S02]  /*9320*/  F2FP.BF16.F32.PACK_AB R67, R35, R34 ;  /* 0x000000222343723e */ /* 0x000fe400000010ff */
[----:B------:R-:W-:Y:S02]  /*9330*/  F2FP.BF16.F32.PACK_AB R65, R37, R36 ;  /* 0x000000242541723e */ /* 0x000fe400000010ff */
[----:B--2---:R-:W-:Y:S02]  /*9340*/  F2FP.BF16.F32.PACK_AB R68, R33, R32 ;  /* 0x000000202144723e */ /* 0x004fe400000010ff */
[----:B------:R-:W-:Y:S02]  /*9350*/  F2FP.BF16.F32.PACK_AB R70, R31, R30 ;  /* 0x0000001e1f46723e */ /* 0x000fe400000010ff */
[----:B------:R-:W-:Y:S02]  /*9360*/  F2FP.BF16.F32.PACK_AB R71, R27, R26 ;  /* 0x0000001a1b47723e */ /* 0x000fe400000010ff */
[----:B------:R-:W-:-:S02]  /*9370*/  F2FP.BF16.F32.PACK_AB R69, R29, R28 ;  /* 0x0000001c1d45723e */ /* 0x000fc400000010ff */
[----:B------:R-:W-:Y:S02]  /*9380*/  SEL R148, R153, R148, P0 ;  /* 0x0000009499947207 */ /* 0x000fe40000000000 */
[----:B------:R-:W-:Y:S02]  /*9390*/  SEL R150, R151, R150, P0 ;  /* 0x0000009697967207 */ /* 0x000fe40000000000 */
[----:B---3--:R-:W-:Y:S02]  /*93a0*/  F2FP.BF16.F32.PACK_AB R72, R25, R24 ;  /* 0x000000181948723e */ /* 0x008fe400000010ff */
        /* <DEDUP_REMOVED lines=8> */
[----:B------:R-:W-:Y:S02]  /*9430*/  SEL R131, R169, R172, P0 ;  /* 0x000000aca9837207 */ /* 0x000fe40000000000 */
[----:B------:R-:W-:Y:S02]  /*9440*/  SEL R132, R3, R154, P0 ;  /* 0x0000009a03847207 */ /* 0x000fe40000000000 */
[----:B------:R-:W-:Y:S01]  /*9450*/  SEL R130, R154, R3, P0 ;  /* 0x000000039a827207 */ /* 0x000fe20000000000 */
[----:B------:R2:W-:Y:S01]  /*9460*/  STSM.16.M88.4 [R187], R68 ;  /* 0x00000044bb007844 */ /* 0x0005e20000000200 */
[----:B0-----:R-:W-:-:S02]  /*9470*/  F2FP.BF16.F32.PACK_AB R60, R11, R10 ;  /* 0x0000000a0b3c723e */ /* 0x001fc400000010ff */
[----:B------:R-:W-:Y:S02]  /*9480*/  F2FP.BF16.F32.PACK_AB R62, R9, R8 ;  /* 0x00000008093e723e */ /* 0x000fe400000010ff */
[----:B------:R-:W-:Y:S02]  /*9490*/  F2FP.BF16.F32.PACK_AB R63, R5, R4 ;  /* 0x00000004053f723e */ /* 0x000fe400000010ff */
[----:B------:R-:W-:Y:S01]  /*94a0*/  F2FP.BF16.F32.PACK_AB R61, R7, R6 ;  /* 0x00000006073d723e */ /* 0x000fe200000010ff */
[----:B------:R0:W-:Y:S01]  /*94b0*/  STSM.16.M88.4 [R188], R72 ;  /* 0x00000048bc007844 */ /* 0x0001e20000000200 */
[----:B-1----:R-:W-:Y:S02]  /*94c0*/  F2FP.BF16.F32.PACK_AB R64, R137, R136 ;  /* 0x000000888940723e */ /* 0x002fe400000010ff */
[----:B------:R-:W-:Y:S02]  /*94d0*/  F2FP.BF16.F32.PACK_AB R66, R135, R134 ;  /* 0x000000868742723e */ /* 0x000fe400000010ff */
[----:B------:R-:W-:-:S02]  /*94e0*/  F2FP.BF16.F32.PACK_AB R67, R139, R138 ;  /* 0x0000008a8b43723e */ /* 0x000fc400000010ff */
[----:B------:R-:W-:Y:S02]  /*94f0*/  F2FP.BF16.F32.PACK_AB R65, R141, R140 ;  /* 0x0000008c8d41723e */ /* 0x000fe400000010ff */
[----:B--2---:R-:W-:Y:S02]  /*9500*/  F2FP.BF16.F32.PACK_AB R68, R145, R144 ;  /* 0x000000909144723e */ /* 0x004fe400000010ff */
[----:B------:R-:W-:Y:S02]  /*9510*/  F2FP.BF16.F32.PACK_AB R70, R143, R142 ;  /* 0x0000008e8f46723e */ /* 0x000fe400000010ff */
[----:B------:R-:W-:Y:S02]  /*9520*/  F2FP.BF16.F32.PACK_AB R71, R149, R148 ;  /* 0x000000949547723e */ /* 0x000fe400000010ff */
[----:B------:R-:W-:Y:S02]  /*9530*/  F2FP.BF16.F32.PACK_AB R69, R147, R146 ;  /* 0x000000929345723e */ /* 0x000fe400000010ff */
[----:B0-----:R-:W-:-:S02]  /*9540*/  F2FP.BF16.F32.PACK_AB R73, R133, R132 ;  /* 0x000000848549723e */ /* 0x001fc400000010ff */
[----:B------:R-:W-:Y:S02]  /*9550*/  F2FP.BF16.F32.PACK_AB R74, R151, R150 ;  /* 0x00000096974a723e */ /* 0x000fe400000010ff */
[----:B------:R-:W-:Y:S02]  /*9560*/  F2FP.BF16.F32.PACK_AB R75, R131, R130 ;  /* 0x00000082834b723e */ /* 0x000fe400000010ff */
[----:B------:R-:W-:Y:S01]  /*9570*/  F2FP.BF16.F32.PACK_AB R72, R153, R152 ;  /* 0x000000989948723e */ /* 0x000fe200000010ff */
[----:B------:R0:W-:Y:S04]  /*9580*/  STSM.16.M88.4 [R189], R60 ;  /* 0x0000003cbd007844 */ /* 0x0001e80000000200 */
[----:B------:R1:W-:Y:S04]  /*9590*/  STSM.16.M88.4 [R190], R64 ;  /* 0x00000040be007844 */ /* 0x0003e80000000200 */
[----:B------:R2:W-:Y:S04]  /*95a0*/  STSM.16.M88.4 [R191], R68 ;  /* 0x00000044bf007844 */ /* 0x0005e80000000200 */
[----:B------:R3:W-:Y:S01]  /*95b0*/  STSM.16.M88.4 [R192], R72 ;  /* 0x00000048c0007844 */ /* 0x0007e20000000200 */
[----:B------:R-:W-:Y:S01]  /*95c0*/  BAR.SYNC.DEFER_BLOCKING 0x1, 0x100 ;  /* 0x0044000000007b1d */ /* 0x000fe20000010000 */
[----:B------:R-:W-:Y:S01]  /*95d0*/  ISETP.NE.U32.AND P0, PT, RZ, UR16, PT ;  /* 0x00000010ff007c0c */ /* 0x000fe2000bf05070 */
[----:B------:R-:W-:-:S03]  /*95e0*/  UIMAD.WIDE UR12, UR36, 0x4, UR12 ;  /* 0x00000004240c78a5 */ /* 0x000fc6000f8e020c */
[----:B------:R-:W-:-:S03]  /*95f0*/  ISETP.NE.AND.EX P0, PT, RZ, UR17, PT, P0 ;  /* 0x00000011ff007c0c */ /* 0x000fc6000bf05300 */
[----:B0-----:R-:W-:Y:S02]  /*9600*/  IMAD.U32 R60, RZ, RZ, UR12 ;  /* 0x0000000cff3c7e24 */ /* 0x001fe4000f8e00ff */
[----:B------:R-:W-:Y:S01]  /*9610*/  IMAD.U32 R61, RZ, RZ, UR13 ;  /* 0x0000000dff3d7e24 */ /* 0x000fe2000f8e00ff */
[----:B------:R-:W-:-:S07]  /*9620*/  UISETP.NE.U32.AND UP0, UPT, UR14, URZ, UPT ;  /* 0x0000003f0e00728c */ /* 0x000fce000bf05070 */
[----:B------:R0:W4:Y:S01]  /*9630*/  @P0 LDG.E R3, desc[UR52][R60.64] ;  /* 0x000000343c030981 */ /* 0x000122000c1e1900 */
[----:B------:R-:W-:-:S06]  /*9640*/  UISETP.NE.AND.EX UP0, UPT, UR15, URZ, UPT, UP0 ;  /* 0x0000003f0f00728c */ /* 0x000fcc000bf05300 */
[----:B------:R-:W-:-:S05]  /*9650*/  PLOP3.LUT P4, PT, PT, PT, UP0, 0x80, 0x0 ;  /* 0x000000000000781c */ /* 0x000fca0003f8f008 */
[----:B------:R-:W-:-:S04]  /*9660*/  @UP0 ULEA UR14, UP1, UR36, UR14, 0x2 ;  /* 0x0000000e240e0291 */ /* 0x000fc8000f82103f */
[----:B------:R-:W-:Y:S02]  /*9670*/  @UP0 ULEA.HI.X UR15, UR36, UR15, UR37, 0x2, UP1 ;  /* 0x0000000f240f0291 */ /* 0x000fe400088f1425 */
[----:B0-----:R-:W-:-:S04]  /*9680*/  IMAD.U32 R60, RZ, RZ, UR14 ;  /* 0x0000000eff3c7e24 */ /* 0x001fc8000f8e00ff */
[----:B------:R-:W-:-:S05]  /*9690*/  IMAD.U32 R61, RZ, RZ, UR15 ;  /* 0x0000000fff3d7e24 */ /* 0x000fca000f8e00ff */
[----:B------:R0:W5:Y:S01]  /*96a0*/  @P4 LDG.E R62, desc[UR52][R60.64] ;  /* 0x000000343c3e4981 */ /* 0x000162000c1e1900 */
[----:B------:R-:W-:Y:S02]  /*96b0*/  UISETP.NE.AND UP2, UPT, UR9, 0x1, UPT ;  /* 0x000000010900788c */ /* 0x000fe4000bf45270 */
[----:B------:R-:W-:Y:S01]  /*96c0*/  UISETP.GT.AND UP1, UPT, UR44, 0x1, UPT ;  /* 0x000000012c00788c */ /* 0x000fe2000bf24270 */
[----:B------:R-:W-:-:S03]  /*96d0*/  UMOV UR23, 0x9b8 ;  /* 0x000009b800177882 */ /* 0x000fc60000000000 */
[----:B------:R-:W-:Y:S01]  /*96e0*/  USEL UR23, UR23, 0x978, UP1 ;  /* 0x0000097817177887 */ /* 0x000fe20008800000 */
[----:B------:R-:W-:Y:S01]  /*96f0*/  PLOP3.LUT P1, PT, PT, PT, UP2, 0x80, 0x0 ;  /* 0x000000000000781c */ /* 0x000fe20003f2f028 */
[----:B------:R-:W-:Y:S01]  /*9700*/  UISETP.NE.U32.AND UP0, UPT, UR16, URZ, UPT ;  /* 0x0000003f1000728c */ /* 0x000fe2000bf05070 */
[----:B-1----:R-:W-:Y:S01]  /*9710*/  IMAD.U32 R66, RZ, RZ, UR42 ;  /* 0x0000002aff427e24 */ /* 0x002fe2000f8e00ff */
[----:B------:R-:W-:Y:S01]  /*9720*/  UMOV UR4, URZ ;  /* 0x0000003f00047c82 */ /* 0x000fe20008000000 */
[----:B------:R-:W-:Y:S01]  /*9730*/  @UP2 ULDC UR26, c[0x0][0xbec] ;  /* 0x0002fb00001a2ab9 */ /* 0x000fe20000000800 */
[----:B------:R-:W-:Y:S01]  /*9740*/  UISETP.NE.AND.EX UP0, UPT, UR17, URZ, UPT, UP0 ;  /* 0x0000003f1100728c */ /* 0x000fe2000bf05300 */
[----:B------:R-:W-:Y:S01]  /*9750*/  IMAD R66, R66, 0x80, R194 ;  /* 0x0000008042427824 */ /* 0x000fe200078e02c2 */
[----:B------:R-:W-:Y:S02]  /*9760*/  USEL UR22, UR39, URZ, UP1 ;  /* 0x0000003f27167287 */ /* 0x000fe40008800000 */
[----:B------:R-:W-:-:S02]  /*9770*/  USEL UR36, UR36, URZ, !UP0 ;  /* 0x0000003f24247287 */ /* 0x000fc4000c000000 */
[----:B------:R-:W-:Y:S01]  /*9780*/  ULDC.64 UR16, c[0x0][UR23+0x220] ;  /* 0x0000880017107abb */ /* 0x000fe20008000a00 */
[----:B------:R-:W-:Y:S01]  /*9790*/  ULDC.64 UR20, c[0x0][UR23+0x218] ;  /* 0x0000860017147abb */ /* 0x000fe20008000a00 */
[----:B------:R-:W-:Y:S01]  /*97a0*/  ULDC.64 UR18, c[0x0][UR23+0x228] ;  /* 0x00008a0017127abb */ /* 0x000fe20008000a00 */
[----:B------:R-:W-:Y:S01]  /*97b0*/  USEL UR37, UR37, URZ, !UP0 ;  /* 0x0000003f25257287 */ /* 0x000fe2000c000000 */
[----:B0-----:R-:W-:Y:S01]  /*97c0*/  @P1 IMAD.HI.U32 R60, R66, UR26, RZ ;  /* 0x0000001a423c1c27 */ /* 0x001fe2000f8e00ff */
[----:B------:R-:W-:Y:S02]  /*97d0*/  UIMAD UR17, UR17, UR36, URZ ;  /* 0x00000024111172a4 */ /* 0x000fe4000f8e023f */
[----:B------:R-:W-:Y:S02]  /*97e0*/  UIMAD.WIDE.U32 UR14, UR20, UR38, URZ ;  /* 0x00000026140e72a5 */ /* 0x000fe4000f8e003f */
[----:B------:R-:W-:Y:S01]  /*97f0*/  UIMAD.WIDE.U32 UR24, UR18, UR22, URZ ;  /* 0x00000016121872a5 */ /* 0x000fe2000f8e003f */
[----:B------:R-:W-:Y:S01]  /*9800*/  @UP2 ULDC UR27, c[0x0][0xbf0] ;  /* 0x0002fc00001b2ab9 */ /* 0x000fe20000000800 */
[----:B------:R-:W-:-:S02]  /*9810*/  UIMAD UR20, UR21, UR38, URZ ;  /* 0x00000026151472a4 */ /* 0x000fc4000f8e023f */
[----:B------:R-:W-:Y:S02]  /*9820*/  UIMAD UR22, UR19, UR22, URZ ;  /* 0x00000016131672a4 */ /* 0x000fe4000f8e023f */
[----:B------:R-:W-:Y:S02]  /*9830*/  UIMAD.WIDE.U32 UR18, UR16, UR36, URZ ;  /* 0x00000024101272a5 */ /* 0x000fe4000f8e003f */
[----:B------:R-:W-:Y:S02]  /*9840*/  UIMAD UR17, UR16, UR37, UR17 ;  /* 0x00000025101172a4 */ /* 0x000fe4000f8e0211 */
[----:B------:R-:W-:Y:S02]  /*9850*/  UIADD3 UR16, UR15, UR20, URZ ;  /* 0x000000140f107290 */ /* 0x000fe4000fffe03f */
[----:B------:R-:W-:Y:S02]  /*9860*/  UIADD3 UR22, UR25, UR22, URZ ;  /* 0x0000001619167290 */ /* 0x000fe4000fffe03f */
[----:B------:R-:W-:-:S04]  /*9870*/  UIADD3 UR15, UR19, UR17, URZ ;  /* 0x00000011130f7290 */ /* 0x000fc8000fffe03f */
[----:B--2---:R-:W-:Y:S01]  /*9880*/  IMAD.U32 R68, RZ, RZ, UR22 ;  /* 0x00000016ff447e24 */ /* 0x004fe2000f8e00ff */
[----:B----4-:R-:W-:Y:S01]  /*9890*/  @P0 R2UR UR4, R3 ;  /* 0x00000000030402ca */ /* 0x010fe200000e0000 */
[----:B------:R-:W-:Y:S01]  /*98a0*/  IMAD.MOV.U32 R3, RZ, RZ, R66 ;  /* 0x000000ffff037224 */ /* 0x000fe200078e0042 */
[----:B------:R-:W-:Y:S01]  /*98b0*/  @P1 SHF.R.U32.HI R3, RZ, UR27, R60 ;  /* 0x0000001bff031c19 */ /* 0x000fe2000801163c */
[----:B------:R-:W-:-:S04]  /*98c0*/  IMAD.U32 R60, RZ, RZ, UR24 ;  /* 0x00000018ff3c7e24 */ /* 0x000fc8000f8e00ff */
[----:B------:R-:W-:-:S06]  /*98d0*/  IMAD.MOV R63, RZ, RZ, -R3 ;  /* 0x000000ffff3f7224 */ /* 0x000fcc00078e0a03 */
[----:B------:R-:W-:Y:S02]  /*98e0*/  UIADD3 UR14, UP0, UP3, UR18, UR14, UR4 ;  /* 0x0000000e120e7290 */ /* 0x000fe4000fb1e004 */
[----:B------:R-:W-:Y:S01]  /*98f0*/  USHF.R.S32.HI UR17, URZ, 0x1f, UR4 ;  /* 0x0000001f3f117899 */ /* 0x000fe20008011404 */
[----:B------:R-:W-:Y:S01]  /*9900*/  IMAD R63, R63, UR9, R66 ;  /* 0x000000093f3f7c24 */ /* 0x000fe2000f8e0242 */
[----:B------:R-:W-:Y:S01]  /*9910*/  SHF.R.S32.HI R61, RZ, 0x1f, R3 ;  /* 0x0000001fff3d7819 */ /* 0x000fe20000011403 */
[----:B------:R-:W-:Y:S01]  /*9920*/  ULDC.64 UR18, c[0x0][0xba8] ;  /* 0x0002ea0000127ab9 */ /* 0x000fe20000000a00 */
[----:B------:R-:W-:Y:S01]  /*9930*/  UIADD3.X UR16, UR15, UR16, UR17, UP0, UP3 ;  /* 0x000000100f107290 */ /* 0x000fe200087e6411 */
[----:B------:R-:W-:Y:S01]  /*9940*/  IADD3 R60, P2, P3, R3, UR14, R60 ;  /* 0x0000000e033c7c10 */ /* 0x000fe2000fb5e03c */
[----:B------:R-:W-:Y:S01]  /*9950*/  @!UP1 ULDC UR18, c[0x0][0xb50] ;  /* 0x0002d40000129ab9 */ /* 0x000fe20000000800 */
[----:B------:R-:W-:Y:S01]  /*9960*/  ULDC.64 UR14, c[0x0][UR23+0x210] ;  /* 0x00008400170e7abb */ /* 0x000fe20008000a00 */
[----:B------:R-:W-:Y:S01]  /*9970*/  SHF.R.S32.HI R3, RZ, 0x1f, R63 ;  /* 0x0000001fff037819 */ /* 0x000fe2000001143f */
[----:B------:R-:W-:Y:S01]  /*9980*/  IMAD R64, R63, UR15, RZ ;  /* 0x0000000f3f407c24 */ /* 0x000fe2000f8e02ff */
[----:B------:R-:W-:Y:S01]  /*9990*/  IADD3.X R61, R61, UR16, R68, P2, P3 ;  /* 0x000000103d3d7c10 */ /* 0x000fe200097e6444 */
[----:B------:R-:W-:-:S02]  /*99a0*/  @!UP1 ULDC UR19, c[0x0][0xb54] ;  /* 0x0002d50000139ab9 */ /* 0x000fc40000000800 */
[----:B------:R-:W-:Y:S02]  /*99b0*/  IMAD R3, R3, UR14, R64 ;  /* 0x0000000e03037c24 */ /* 0x000fe4000f8e0240 */
[----:B------:R-:W-:-:S04]  /*99c0*/  IMAD.WIDE.U32 R60, R63, UR14, R60 ;  /* 0x0000000e3f3c7c25 */ /* 0x000fc8000f8e003c */
[----:B------:R-:W-:Y:S01]  /*99d0*/  IMAD.IADD R3, R61, 0x1, R3 ;  /* 0x000000013d037824 */ /* 0x000fe200078e0203 */
[----:B------:R-:W-:Y:S01]  /*99e0*/  LEA R64, P2, R60, UR18, 0x2 ;  /* 0x000000123c407c11 */ /* 0x000fe2000f8410ff */
[----:B------:R-:W-:Y:S01]  /*99f0*/  ULDC UR14, c[0x0][0xa88] ;  /* 0x0002a200000e7ab9 */ /* 0x000fe20000000800 */
[----:B-----5:R-:W-:Y:S02]  /*9a00*/  @P4 R2UR UR14, R62 ;  /* 0x000000003e0e42ca */ /* 0x020fe400000e0000 */
[----:B------:R-:W-:Y:S01]  /*9a10*/  LEA.HI.X R65, R60, UR19, R3, 0x2, P2 ;  /* 0x000000133c417c11 */ /* 0x000fe200090f1403 */
[----:B---3--:R-:W-:-:S12]  /*9a20*/  @P4 BRA `(.L_x_240) ;  /* 0x0000000000284947 */ /* 0x008fd80003800000 */
[----:B------:R-:W-:Y:S05]  /*9a30*/  @!P0 BRA `(.L_x_240) ;  /* 0x0000000000248947 */ /* 0x000fea0003800000 */
[----:B------:R-:W-:Y:S02]  /*9a40*/  IMAD.U32 R60, RZ, RZ, UR12 ;  /* 0x0000000cff3c7e24 */ /* 0x000fe4000f8e00ff */
[----:B------:R-:W-:Y:S02]  /*9a50*/  IMAD.U32 R62, RZ, RZ, UR12 ;  /* 0x0000000cff3e7e24 */ /* 0x000fe4000f8e00ff */
[----:B------:R-:W-:Y:S02]  /*9a60*/  IMAD.U32 R61, RZ, RZ, UR13 ;  /* 0x0000000dff3d7e24 */ /* 0x000fe4000f8e00ff */
[----:B------:R-:W-:-:S03]  /*9a70*/  IMAD.U32 R63, RZ, RZ, UR13 ;  /* 0x0000000dff3f7e24 */ /* 0x000fc6000f8e00ff */
[----:B------:R-:W2:Y:S04]  /*9a80*/  LDG.E R60, desc[UR52][R60.64] ;  /* 0x000000343c3c7981 */ /* 0x000ea8000c1e1900 */
[----:B------:R-:W3:Y:S01]  /*9a90*/  LDG.E R62, desc[UR52][R62.64+0x4] ;  /* 0x000004343e3e7981 */ /* 0x000ee2000c1e1900 */
[----:B--2---:R-:W-:Y:S02]  /*9aa0*/  R2UR UR12, R60 ;  /* 0x000000003c0c72ca */ /* 0x004fe400000e0000 */
[----:B---3--:R-:W-:-:S13]  /*9ab0*/  R2UR UR14, R62 ;  /* 0x000000003e0e72ca */ /* 0x008fda00000e0000 */
[----:B------:R-:W-:-:S12]  /*9ac0*/  UIADD3 UR14, -UR12, UR14, URZ ;  /* 0x0000000e0c0e7290 */ /* 0x000fd8000fffe13f */
.L_x_240:
[----:B------:R-:W2:Y:S04]  /*9ad0*/  LDL R68, [R1+0x20] ;  /* 0x0000200001447983 */ /* 0x000ea80000100800 */
[----:B------:R-:W3:Y:S01]  /*9ae0*/  LDL R3, [R1+0x1c] ;  /* 0x00001c0001037983 */ /* 0x000ee20000100800 */
[----:B------:R-:W-:Y:S01]  /*9af0*/  IMAD.U32 R67, RZ, RZ, UR42 ;  /* 0x0000002aff437e24 */ /* 0x000fe2000f8e00ff */
[----:B------:R-:W-:Y:S01]  /*9b00*/  UIMAD UR16, UR14, UR9, URZ ;  /* 0x000000090e1072a4 */ /* 0x000fe2000f8e023f */
[----:B------:R-:W-:Y:S01]  /*9b10*/  PLOP3.LUT P3, PT, PT, PT, UP1, 0x80, 0x0 ;  /* 0x000000000000781c */ /* 0x000fe20003f6f018 */
[----:B------:R-:W-:Y:S04]  /*9b20*/  SHFL.IDX PT, R60, R64, RZ, 0x1c1f ;  /* 0x001c1fff403c7589 */ /* 0x000fe800000e0000 */
[----:B------:R-:W0:Y:S04]  /*9b30*/  SHFL.IDX PT, R61, R65, RZ, 0x1c1f ;  /* 0x001c1fff413d7589 */ /* 0x000e2800000e0000 */
[----:B------:R-:W-:Y:S04]  /*9b40*/  SHFL.IDX PT, R62, R64, 0x1, 0x1c1f ;  /* 0x003c1f00403e7f89 */ /* 0x000fe800000e0000 */
[----:B------:R-:W1:Y:S01]  /*9b50*/  SHFL.IDX PT, R63, R65, 0x1, 0x1c1f ;  /* 0x003c1f00413f7f89 */ /* 0x000e6200000e0000 */
[----:B--2---:R-:W-:Y:S01]  /*9b60*/  IMAD R67, R67, 0x80, R68 ;  /* 0x0000008043437824 */ /* 0x004fe200078e0244 */
[----:B---3--:R-:W-:-:S03]  /*9b70*/  LOP3.LUT P0, RZ, R3, 0x3, RZ, 0xc0, !PT ;  /* 0x0000000303ff7812 */ /* 0x008fc6000780c0ff */
[C---:B------:R-:W-:Y:S01]  /*9b80*/  VIADD R3, R67.reuse, 0x8 ;  /* 0x0000000843037836 */ /* 0x040fe20000000000 */
[----:B------:R-:W-:-:S04]  /*9b90*/  ISETP.GE.OR P2, PT, R67, UR16, P0 ;  /* 0x0000001043007c0c */ /* 0x000fc80008746670 */
[----:B------:R-:W-:-:S09]  /*9ba0*/  ISETP.GE.OR P0, PT, R3, UR16, P0 ;  /* 0x0000001003007c0c */ /* 0x000fd20008706670 */
[----:B0-----:R0:W-:Y:S01]  /*9bb0*/  @!P2 ST.E desc[UR52][R60.64], R0 ;  /* 0x000000003c00a985 */ /* 0x0011e2000c101934 */
[----:B------:R-:W-:-:S03]  /*9bc0*/  ISETP.GE.AND P2, PT, R67, UR16, PT ;  /* 0x0000001043007c0c */ /* 0x000fc6000bf46270 */
[----:B-1----:R0:W-:Y:S01]  /*9bd0*/  @!P0 ST.E desc[UR52][R62.64], R173 ;  /* 0x000000ad3e008985 */ /* 0x0021e2000c101934 */
[----:B------:R-:W-:Y:S01]  /*9be0*/  ISETP.GE.AND P0, PT, R3, UR16, PT ;  /* 0x0000001003007c0c */ /* 0x000fe2000bf06270 */
[----:B------:R-:W-:-:S12]  /*9bf0*/  @P3 BRA `(.L_x_241) ;  /* 0x00000010000c3947 */ /* 0x000fd80003800000 */
[----:B0-----:R-:W-:Y:S01]  /*9c00*/  VIADD R0, R193, 0xffffff80 ;  /* 0xffffff80c1007836 */ /* 0x001fe20000000000 */
[----:B------:R-:W-:-:S04]  /*9c10*/  ULDC.64 UR14, c[0x0][0xaa0] ;  /* 0x0002a800000e7ab9 */ /* 0x000fc80000000a00 */
[----:B------:R-:W-:-:S04]  /*9c20*/  SHF.R.S32.HI R3, RZ, 0x1f, R0 ;  /* 0x0000001fff037819 */ /* 0x000fc80000011400 */
[----:B------:R-:W-:-:S04]  /*9c30*/  LEA.HI R3, R3, R0, RZ, 0x3 ;  /* 0x0000000003037211 */ /* 0x000fc800078f18ff */
[----:B------:R-:W-:Y:S02]  /*9c40*/  LOP3.LUT R5, R3, 0xfffffff8, RZ, 0xc0, !PT ;  /* 0xfffffff803057812 */ /* 0x000fe400078ec0ff */
[----:B------:R-:W-:-:S03]  /*9c50*/  SHF.R.S32.HI R3, RZ, 0x3, R3 ;  /* 0x00000003ff037819 */ /* 0x000fc60000011403 */
[----:B------:R-:W-:Y:S02]  /*9c60*/  IMAD.IADD R20, R0, 0x1, -R5 ;  /* 0x0000000100147824 */ /* 0x000fe400078e0a05 */
[----:B------:R-:W-:Y:S02]  /*9c70*/  IMAD.MOV.U32 R5, RZ, RZ, 0x2 ;  /* 0x00000002ff057424 */ /* 0x000fe400078e00ff */
[----:B------:R-:W-:-:S04]  /*9c80*/  IMAD.SHL.U32 R0, R20, 0x8, RZ ;  /* 0x0000000814007824 */ /* 0x000fc800078e00ff */
[----:B------:R-:W-:-:S04]  /*9c90*/  IMAD R4, R3, 0x40, R0 ;  /* 0x0000004003047824 */ /* 0x000fc800078e0200 */
[----:B------:R-:W-:Y:S01]  /*9ca0*/  IMAD.WIDE R4, R4, R5, UR10 ;  /* 0x0000000a04047e25 */ /* 0x000fe2000f8e0205 */
[----:B------:R-:W-:Y:S02]  /*9cb0*/  UIMAD UR12, UR17, UR14, URZ ;  /* 0x0000000e110c72a4 */ /* 0x000fe4000f8e023f */
[C---:B------:R-:W-:Y:S02]  /*9cc0*/  IADD3 R9, P4, R4.reuse, 0x1000, RZ ;  /* 0x0000100004097810 */ /* 0x040fe40007f9e0ff */
[C---:B------:R-:W-:Y:S02]  /*9cd0*/  IADD3 R13, P3, R4.reuse, 0x2000, RZ ;  /* 0x00002000040d7810 */ /* 0x040fe40007f7e0ff */
[----:B------:R-:W-:Y:S01]  /*9ce0*/  IADD3 R25, P2, R4, 0x3000, RZ ;  /* 0x0000300004197810 */ /* 0x000fe20007f5e0ff */
[----:B------:R-:W-:Y:S01]  /*9cf0*/  UIMAD UR12, UR4, UR15, UR12 ;  /* 0x0000000f040c72a4 */ /* 0x000fe2000f8e020c */
[----:B------:R-:W-:Y:S01]  /*9d00*/  LOP3.LUT R8, R9, 0x380, RZ, 0xc0, !PT ;  /* 0x0000038009087812 */ /* 0x000fe200078ec0ff */
[----:B------:R-:W-:Y:S01]  /*9d10*/  UIMAD.WIDE.U32 UR10, UR4, UR14, URZ ;  /* 0x0000000e040a72a5 */ /* 0x000fe2000f8e003f */
[----:B------:R-:W-:-:S02]  /*9d20*/  LOP3.LUT R12, R13, 0x380, RZ, 0xc0, !PT ;  /* 0x000003800d0c7812 */ /* 0x000fc400078ec0ff */
[----:B------:R-:W-:Y:S01]  /*9d30*/  LOP3.LUT R24, R25, 0x380, RZ, 0xc0, !PT ;  /* 0x0000038019187812 */ /* 0x000fe200078ec0ff */
[----:B------:R-:W-:Y:S01]  /*9d40*/  UIADD3 UR11, UR11, UR12, URZ ;  /* 0x0000000c0b0b7290 */ /* 0x000fe2000fffe03f */
[----:B------:R-:W-:Y:S01]  /*9d50*/  SHF.R.U64 R8, R8, 0x3, RZ ;  /* 0x0000000308087819 */ /* 0x000fe200000012ff */
[----:B------:R-:W-:Y:S01]  /*9d60*/  IMAD.U32 R21, RZ, RZ, UR42 ;  /* 0x0000002aff157e24 */ /* 0x000fe2000f8e00ff */
[----:B------:R-:W-:Y:S01]  /*9d70*/  SHF.R.U64 R12, R12, 0x3, RZ ;  /* 0x000000030c0c7819 */ /* 0x000fe200000012ff */
[----:B------:R-:W-:Y:S01]  /*9d80*/  ULDC.64 UR12, c[0x0][0xae8] ;  /* 0x0002ba00000c7ab9 */ /* 0x000fe20000000a00 */
[----:B------:R-:W-:Y:S01]  /*9d90*/  SHF.R.U64 R24, R24, 0x3, RZ ;  /* 0x0000000318187819 */ /* 0x000fe200000012ff */
[----:B------:R-:W-:Y:S01]  /*9da0*/  UIMAD.WIDE.U32 UR10, UR38, UR12, UR10 ;  /* 0x0000000c260a72a5 */ /* 0x000fe2000f8e000a */
[----:B------:R-:W-:Y:S01]  /*9db0*/  LOP3.LUT R8, R8, R9, RZ, 0x3c, !PT ;  /* 0x0000000908087212 */ /* 0x000fe200078e3cff */
[--C-:B------:R-:W-:Y:S01]  /*9dc0*/  IMAD.X R9, RZ, RZ, R5.reuse, P4 ;  /* 0x000000ffff097224 */ /* 0x100fe200020e0605 */
[----:B------:R-:W-:Y:S01]  /*9dd0*/  LOP3.LUT R12, R12, R13, RZ, 0x3c, !PT ;  /* 0x0000000d0c0c7212 */ /* 0x000fe200078e3cff */
[--C-:B------:R-:W-:Y:S01]  /*9de0*/  IMAD.X R13, RZ, RZ, R5.reuse, P3 ;  /* 0x000000ffff0d7224 */ /* 0x100fe200018e0605 */
[----:B------:R-:W-:Y:S01]  /*9df0*/  LOP3.LUT R24, R24, R25, RZ, 0x3c, !PT ;  /* 0x0000001918187212 */ /* 0x000fe200078e3cff */
[----:B------:R-:W-:Y:S01]  /*9e00*/  IMAD.X R25, RZ, RZ, R5, P2 ;  /* 0x000000ffff197224 */ /* 0x000fe200010e0605 */
[----:B------:R-:W-:Y:S01]  /*9e10*/  IADD3 R29, P0, R4, 0x4000, RZ ;  /* 0x00004000041d7810 */ /* 0x000fe20007f1e0ff */
[----:B------:R-:W-:Y:S01]  /*9e20*/  IMAD R20, R20, 0x20, R3 ;  /* 0x0000002014147824 */ /* 0x000fe200078e0203 */
[C---:B------:R-:W-:Y:S01]  /*9e30*/  IADD3 R33, P6, R4.reuse, 0x5000, RZ ;  /* 0x0000500004217810 */ /* 0x040fe20007fde0ff */
[----:B------:R-:W-:Y:S01]  /*9e40*/  USHF.R.S32.HI UR4, URZ, 0x1f, UR36 ;  /* 0x0000001f3f047899 */ /* 0x000fe20008011424 */
[C---:B------:R-:W-:Y:S01]  /*9e50*/  IADD3 R37, P5, R4.reuse, 0x6000, RZ ;  /* 0x0000600004257810 */ /* 0x040fe20007fbe0ff */
[----:B------:R-:W-:Y:S01]  /*9e60*/  UIMAD UR11, UR38, UR13, UR11 ;  /* 0x0000000d260b72a4 */ /* 0x000fe2000f8e020b */
[C---:B------:R-:W-:Y:S01]  /*9e70*/  IADD3 R41, P4, R4.reuse, 0x7000, RZ ;  /* 0x0000700004297810 */ /* 0x040fe20007f9e0ff */
[----:B------:R-:W-:Y:S01]  /*9e80*/  @UP2 ULDC UR14, c[0x0][0xbec] ;  /* 0x0002fb00000e2ab9 */ /* 0x000fe20000000800 */
[C---:B------:R-:W-:Y:S01]  /*9e90*/  IADD3 R45, P3, R4.reuse, 0x8000, RZ ;  /* 0x00008000042d7810 */ /* 0x040fe20007f7e0ff */
[----:B------:R-:W-:Y:S01]  /*9ea0*/  ULDC.64 UR12, c[0x0][0xaf0] ;  /* 0x0002bc00000c7ab9 */ /* 0x000fe20000000a00 */
[----:B------:R-:W-:Y:S01]  /*9eb0*/  IADD3 R49, P2, R4, 0x9000, RZ ;  /* 0x0000900004317810 */ /* 0x000fe20007f5e0ff */
[----:B------:R-:W-:Y:S01]  /*9ec0*/  IMAD R78, R21, 0x80, R20 ;  /* 0x00000080154e7824 */ /* 0x000fe200078e0214 */
[----:B------:R-:W-:Y:S01]  /*9ed0*/  LOP3.LUT R28, R29, 0x380, RZ, 0xc0, !PT ;  /* 0x000003801d1c7812 */ /* 0x000fe200078ec0ff */
[----:B------:R-:W-:Y:S01]  /*9ee0*/  UIMAD UR4, UR4, UR12, URZ ;  /* 0x0000000c040472a4 */ /* 0x000fe2000f8e023f */
[----:B------:R-:W-:Y:S01]  /*9ef0*/  LOP3.LUT R32, R33, 0x380, RZ, 0xc0, !PT ;  /* 0x0000038021207812 */ /* 0x000fe200078ec0ff */
[----:B------:R-:W-:Y:S01]  /*9f00*/  IMAD.U32 R84, RZ, RZ, UR42 ;  /* 0x0000002aff547e24 */ /* 0x000fe2000f8e00ff */
[----:B------:R-:W-:Y:S01]  /*9f10*/  LOP3.LUT R36, R37, 0x380, RZ, 0xc0, !PT ;  /* 0x0000038025247812 */ /* 0x000fe200078ec0ff */
[----:B------:R-:W5:Y:S01]  /*9f20*/  LD.E.128 R12, desc[UR52][R12.64] ;  /* 0x000000340c0c7980 */ /* 0x000f62000c101d00 */
[----:B------:R-:W-:-:S02]  /*9f30*/  LOP3.LUT R40, R41, 0x380, RZ, 0xc0, !PT ;  /* 0x0000038029287812 */ /* 0x000fc400078ec0ff */
[----:B------:R-:W-:Y:S01]  /*9f40*/  LOP3.LUT R44, R45, 0x380, RZ, 0xc0, !PT ;  /* 0x000003802d2c7812 */ /* 0x000fe200078ec0ff */
[----:B------:R-:W5:Y:S01]  /*9f50*/  LD.E.128 R24, desc[UR52][R24.64] ;  /* 0x0000003418187980 */ /* 0x000f62000c101d00 */
[----:B------:R-:W-:Y:S01]  /*9f60*/  LOP3.LUT R48, R49, 0x380, RZ, 0xc0, !PT ;  /* 0x0000038031307812 */ /* 0x000fe200078ec0ff */
[----:B------:R-:W-:Y:S01]  /*9f70*/  @P1 IMAD.HI.U32 R20, R78, UR14, RZ ;  /* 0x0000000e4e141c27 */ /* 0x000fe2000f8e00ff */
[----:B------:R-:W-:Y:S01]  /*9f80*/  SHF.R.U64 R28, R28, 0x3, RZ ;  /* 0x000000031c1c7819 */ /* 0x000fe200000012ff */
[----:B------:R-:W-:Y:S01]  /*9f90*/  UIMAD UR4, UR36, UR13, UR4 ;  /* 0x0000000d240472a4 */ /* 0x000fe2000f8e0204 */
[----:B------:R-:W-:Y:S02]  /*9fa0*/  SHF.R.U64 R32, R32, 0x3, RZ ;  /* 0x0000000320207819 */ /* 0x000fe400000012ff */
[----:B------:R-:W-:Y:S02]  /*9fb0*/  SHF.R.U64 R36, R36, 0x3, RZ ;  /* 0x0000000324247819 */ /* 0x000fe400000012ff */
[----:B------:R-:W-:-:S02]  /*9fc0*/  SHF.R.U64 R40, R40, 0x3, RZ ;  /* 0x0000000328287819 */ /* 0x000fc400000012ff */
[----:B------:R-:W-:Y:S01]  /*9fd0*/  SHF.R.U64 R44, R44, 0x3, RZ ;  /* 0x000000032c2c7819 */ /* 0x000fe200000012ff */
[----:B------:R-:W-:Y:S01]  /*9fe0*/  UIMAD.WIDE.U32 UR36, UR36, UR12, UR10 ;  /* 0x0000000c242472a5 */ /* 0x000fe2000f8e000a */
[----:B------:R-:W-:Y:S01]  /*9ff0*/  SHF.R.U64 R48, R48, 0x3, RZ ;  /* 0x0000000330307819 */ /* 0x000fe200000012ff */
[----:B------:R-:W-:Y:S01]  /*a000*/  IMAD.MOV.U32 R77, RZ, RZ, R78 ;  /* 0x000000ffff4d7224 */ /* 0x000fe200078e004e */
[----:B------:R-:W-:Y:S01]  /*a010*/  @UP2 ULDC UR10, c[0x0][0xbf0] ;  /* 0x0002fc00000a2ab9 */ /* 0x000fe20000000800 */
[----:B------:R-:W-:Y:S01]  /*a020*/  LOP3.LUT R28, R28, R29, RZ, 0x3c, !PT ;  /* 0x0000001d1c1c7212 */ /* 0x000fe200078e3cff */
[--C-:B------:R-:W-:Y:S01]  /*a030*/  IMAD.X R29, RZ, RZ, R5.reuse, P0 ;  /* 0x000000ffff1d7224 */ /* 0x100fe200000e0605 */
        /* <DEDUP_REMOVED lines=9> */
[----:B------:R-:W-:Y:S01]  /*a0d0*/  IMAD.X R49, RZ, RZ, R5, P2 ;  /* 0x000000ffff317224 */ /* 0x000fe200010e0605 */
[----:B------:R-:W-:Y:S01]  /*a0e0*/  @P1 SHF.R.U32.HI R77, RZ, UR10, R20 ;  /* 0x0000000aff4d1c19 */ /* 0x000fe20008011614 */
[----:B------:R-:W-:Y:S01]  /*a0f0*/  UIADD3 UR4, UR37, UR4, URZ ;  /* 0x0000000425047290 */ /* 0x000fe2000fffe03f */
[C---:B------:R-:W-:Y:S01]  /*a100*/  IADD3 R53, P0, R4.reuse, 0xa000, RZ ;  /* 0x0000a00004357810 */ /* 0x040fe20007f1e0ff */
[----:B------:R-:W-:Y:S01]  /*a110*/  ULDC.64 UR10, c[0x0][0xae0] ;  /* 0x0002b800000a7ab9 */ /* 0x000fe20000000a00 */
[----:B------:R-:W-:-:S02]  /*a120*/  IADD3 R57, P6, R4, 0xb000, RZ ;  /* 0x0000b00004397810 */ /* 0x000fc40007fde0ff */
[C---:B------:R-:W-:Y:S01]  /*a130*/  LOP3.LUT R11, R4.reuse, 0x380, RZ, 0xc0, !PT ;  /* 0x00000380040b7812 */ /* 0x040fe200078ec0ff */
[----:B------:R-:W-:Y:S01]  /*a140*/  IMAD.U32 R21, RZ, RZ, UR37 ;  /* 0x00000025ff157e24 */ /* 0x000fe2000f8e00ff */
[C---:B------:R-:W-:Y:S01]  /*a150*/  IADD3 R61, P5, R4.reuse, 0xc000, RZ ;  /* 0x0000c000043d7810 */ /* 0x040fe20007fbe0ff */
[----:B------:R-:W5:Y:S01]  /*a160*/  LD.E.128 R28, desc[UR52][R28.64] ;  /* 0x000000341c1c7980 */ /* 0x000f62000c101d00 */
[C---:B------:R-:W-:Y:S02]  /*a170*/  IADD3 R65, P4, R4.reuse, 0xd000, RZ ;  /* 0x0000d00004417810 */ /* 0x040fe40007f9e0ff */
[C---:B------:R-:W-:Y:S01]  /*a180*/  IADD3 R69, P3, R4.reuse, 0xe000, RZ ;  /* 0x0000e00004457810 */ /* 0x040fe20007f7e0ff */
[----:B------:R-:W5:Y:S01]  /*a190*/  LD.E.128 R32, desc[UR52][R32.64] ;  /* 0x0000003420207980 */ /* 0x000f62000c101d00 */
[----:B------:R-:W-:Y:S01]  /*a1a0*/  IADD3 R7, P2, R4, 0xf000, RZ ;  /* 0x0000f00004077810 */ /* 0x000fe20007f5e0ff */
[--C-:B------:R-:W-:Y:S01]  /*a1b0*/  IMAD.MOV R79, RZ, RZ, -R77.reuse ;  /* 0x000000ffff4f7224 */ /* 0x100fe200078e0a4d */
[----:B------:R-:W-:Y:S01]  /*a1c0*/  SHF.R.S32.HI R76, RZ, 0x1f, R77 ;  /* 0x0000001fff4c7819 */ /* 0x000fe2000001144d */
[----:B------:R-:W5:Y:S01]  /*a1d0*/  LD.E.128 R36, desc[UR52][R36.64] ;  /* 0x0000003424247980 */ /* 0x000f62000c101d00 */
[----:B------:R-:W-:-:S02]  /*a1e0*/  LOP3.LUT R52, R53, 0x380, RZ, 0xc0, !PT ;  /* 0x0000038035347812 */ /* 0x000fc400078ec0ff */
[----:B------:R-:W-:Y:S01]  /*a1f0*/  LOP3.LUT R56, R57, 0x380, RZ, 0xc0, !PT ;  /* 0x0000038039387812 */ /* 0x000fe200078ec0ff */
[----:B------:R-:W-:Y:S01]  /*a200*/  IMAD.U32 R20, RZ, RZ, UR36 ;  /* 0x00000024ff147e24 */ /* 0x000fe2000f8e00ff */
[----:B------:R-:W-:Y:S01]  /*a210*/  LOP3.LUT R60, R61, 0x380, RZ, 0xc0, !PT ;  /* 0x000003803d3c7812 */ /* 0x000fe200078ec0ff */
[----:B------:R-:W-:Y:S01]  /*a220*/  IMAD.U32 R21, RZ, RZ, UR4 ;  /* 0x00000004ff157e24 */ /* 0x000fe2000f8e00ff */
[----:B------:R-:W-:Y:S01]  /*a230*/  LOP3.LUT R64, R65, 0x380, RZ, 0xc0, !PT ;  /* 0x0000038041407812 */ /* 0x000fe200078ec0ff */
[----:B------:R-:W-:Y:S01]  /*a240*/  IMAD.X R73, RZ, RZ, R5, P2 ;  /* 0x000000ffff497224 */ /* 0x000fe200010e0605 */
[----:B------:R-:W-:Y:S01]  /*a250*/  LOP3.LUT R68, R69, 0x380, RZ, 0xc0, !PT ;  /* 0x0000038045447812 */ /* 0x000fe200078ec0ff */
[----:B------:R-:W5:Y:S01]  /*a260*/  LD.E.128 R40, desc[UR52][R40.64] ;  /* 0x0000003428287980 */ /* 0x000f62000c101d00 */
[----:B------:R-:W-:Y:S01]  /*a270*/  LOP3.LUT R6, R7, 0x380, RZ, 0xc0, !PT ;  /* 0x0000038007067812 */ /* 0x000fe200078ec0ff */
[----:B------:R-:W-:Y:S01]  /*a280*/  IMAD R76, R76, UR10, RZ ;  /* 0x0000000a4c4c7c24 */ /* 0x000fe2000f8e02ff */
[----:B------:R-:W-:Y:S01]  /*a290*/  SHF.R.U64 R52, R52, 0x3, RZ ;  /* 0x0000000334347819 */ /* 0x000fe200000012ff */
[----:B------:R-:W-:Y:S01]  /*a2a0*/  IMAD R79, R79, UR9, R78 ;  /* 0x000000094f4f7c24 */ /* 0x000fe2000f8e024e */
[----:B------:R-:W-:Y:S01]  /*a2b0*/  SHF.R.U64 R56, R56, 0x3, RZ ;  /* 0x0000000338387819 */ /* 0x000fe200000012ff */
[----:B------:R-:W5:Y:S01]  /*a2c0*/  LD.E.128 R44, desc[UR52][R44.64] ;  /* 0x000000342c2c7980 */ /* 0x000f62000c101d00 */
[----:B------:R-:W-:-:S02]  /*a2d0*/  SHF.R.U64 R60, R60, 0x3, RZ ;  /* 0x000000033c3c7819 */ /* 0x000fc400000012ff */
[----:B------:R-:W-:Y:S01]  /*a2e0*/  SHF.R.U64 R64, R64, 0x3, RZ ;  /* 0x0000000340407819 */ /* 0x000fe200000012ff */
[----:B------:R-:W5:Y:S01]  /*a2f0*/  LD.E.128 R48, desc[UR52][R48.64] ;  /* 0x0000003430307980 */ /* 0x000f62000c101d00 */
[----:B------:R-:W-:Y:S02]  /*a300*/  SHF.R.U64 R68, R68, 0x3, RZ ;  /* 0x0000000344447819 */ /* 0x000fe400000012ff */
[----:B------:R-:W-:Y:S02]  /*a310*/  SHF.R.U64 R11, R11, 0x3, RZ ;  /* 0x000000030b0b7819 */ /* 0x000fe400000012ff */
[----:B------:R-:W-:Y:S01]  /*a320*/  SHF.R.U64 R6, R6, 0x3, RZ ;  /* 0x0000000306067819 */ /* 0x000fe200000012ff */
[----:B------:R-:W-:Y:S01]  /*a330*/  IMAD R81, R77, UR11, R76 ;  /* 0x0000000b4d517c24 */ /* 0x000fe2000f8e024c */
        /* <DEDUP_REMOVED lines=10> */
[----:B------:R-:W-:Y:S01]  /*a3e0*/  LOP3.LUT R4, R11, R4, RZ, 0x3c, !PT ;  /* 0x000000040b047212 */ /* 0x000fe200078e3cff */
[----:B------:R-:W-:Y:S01]  /*a3f0*/  IMAD.WIDE.U32 R20, R77, UR10, R20 ;  /* 0x0000000a4d147c25 */ /* 0x000fe2000f8e0014 */
[----:B------:R-:W-:Y:S01]  /*a400*/  LOP3.LUT R72, R6, R7, RZ, 0x3c, !PT ;  /* 0x0000000706487212 */ /* 0x000fe200078e3cff */
[----:B------:R-:W-:Y:S01]  /*a410*/  ULDC.64 UR10, c[0x0][0xad8] ;  /* 0x0002b600000a7ab9 */ /* 0x000fe20000000a00 */
[----:B------:R-:W-:Y:S01]  /*a420*/  SHF.R.S32.HI R76, RZ, 0x1f, R79 ;  /* 0x0000001fff4c7819 */ /* 0x000fe2000001144f */
[----:B------:R-:W-:Y:S01]  /*a430*/  IMAD.IADD R21, R21, 0x1, R81 ;  /* 0x0000000115157824 */ /* 0x000fe200078e0251 */
[----:B------:R-:W5:Y:S03]  /*a440*/  LD.E.128 R4, desc[UR52][R4.64] ;  /* 0x0000003404047980 */ /* 0x000f66000c101d00 */
[----:B------:R-:W-:Y:S01]  /*a450*/  IMAD R76, R76, UR10, RZ ;  /* 0x0000000a4c4c7c24 */ /* 0x000fe2000f8e02ff */
[----:B------:R-:W5:Y:S01]  /*a460*/  LD.E.128 R8, desc[UR52][R8.64] ;  /* 0x0000003408087980 */ /* 0x000f62000c101d00 */
[----:B------:R-:W-:-:S03]  /*a470*/  IMAD R84, R84, 0x80, R3 ;  /* 0x0000008054547824 */ /* 0x000fc600078e0203 */
[----:B------:R-:W5:Y:S01]  /*a480*/  LD.E.128 R52, desc[UR52][R52.64] ;  /* 0x0000003434347980 */ /* 0x000f62000c101d00 */
[----:B------:R-:W-:-:S03]  /*a490*/  IMAD R3, R79, UR11, R76 ;  /* 0x0000000b4f037c24 */ /* 0x000fc6000f8e024c */
[----:B------:R-:W5:Y:S01]  /*a4a0*/  LD.E.128 R56, desc[UR52][R56.64] ;  /* 0x0000003438387980 */ /* 0x000f62000c101d00 */
[----:B------:R-:W-:Y:S01]  /*a4b0*/  IMAD.WIDE.U32 R20, R79, UR10, R20 ;  /* 0x0000000a4f147c25 */ /* 0x000fe2000f8e0014 */
[----:B------:R-:W-:Y:S02]  /*a4c0*/  ULDC.64 UR10, c[0x0][0xa80] ;  /* 0x0002a000000a7ab9 */ /* 0x000fe40000000a00 */
[----:B------:R-:W5:Y:S04]  /*a4d0*/  LD.E.128 R60, desc[UR52][R60.64] ;  /* 0x000000343c3c7980 */ /* 0x000f68000c101d00 */
[----:B------:R-:W5:Y:S04]  /*a4e0*/  LD.E.128 R64, desc[UR52][R64.64] ;  /* 0x0000003440407980 */ /* 0x000f68000c101d00 */
[----:B------:R-:W5:Y:S04]  /*a4f0*/  LD.E.128 R68, desc[UR52][R68.64] ;  /* 0x0000003444447980 */ /* 0x000f68000c101d00 */
[----:B------:R-:W5:Y:S01]  /*a500*/  LD.E.128 R72, desc[UR52][R72.64] ;  /* 0x0000003448487980 */ /* 0x000f62000c101d00 */
[----:B------:R-:W-:Y:S01]  /*a510*/  @!PT LDS RZ, [RZ] ;  /* 0x00000000fffff984 */ /* 0x000fe20000000800 */
[----:B------:R-:W-:Y:S01]  /*a520*/  @!PT LDS RZ, [RZ] ;  /* 0x00000000fffff984 */ /* 0x000fe20000000800 */
[----:B------:R-:W-:Y:S01]  /*a530*/  @!PT LDS RZ, [RZ] ;  /* 0x00000000fffff984 */ /* 0x000fe20000000800 */
[----:B------:R-:W-:Y:S01]  /*a540*/  @!PT LDS RZ, [RZ] ;  /* 0x00000000fffff984 */ /* 0x000fe20000000800 */
[----:B------:R0:W-:Y:S06]  /*a550*/  MEMBAR.ALL.CTA ;  /* 0x0000000000007992 */ /* 0x0001ec0000008000 */
[----:B0-----:R-:W0:Y:S01]  /*a560*/  FENCE.VIEW.ASYNC.S ;  /* 0x00000000000073c6 */ /* 0x001e220000000000 */
[----:B------:R-:W-:Y:S01]  /*a570*/  IMAD.IADD R3, R21, 0x1, R3 ;  /* 0x0000000115037824 */ /* 0x000fe200078e0203 */
[----:B------:R-:W-:Y:S01]  /*a580*/  LEA R82, P2, R20, UR10, 0x1 ;  /* 0x0000000a14527c11 */ /* 0x000fe2000f8408ff */
[----:B------:R-:W-:-:S03]  /*a590*/  UIADD3 UR8, UR8, 0x38820, URZ ;  /* 0x0003882008087890 */ /* 0x000fc6000fffe03f */
[----:B------:R-:W-:Y:S02]  /*a5a0*/  LEA.HI.X R83, R20, UR11, R3, 0x1, P2 ;  /* 0x0000000b14537c11 */ /* 0x000fe400090f0c03 */
[C---:B------:R-:W-:Y:S01]  /*a5b0*/  ISETP.GE.AND P2, PT, R84.reuse, UR16, PT ;  /* 0x0000001054007c0c */ /* 0x040fe2000bf46270 */
[----:B------:R-:W-:Y:S01]  /*a5c0*/  UPRMT UR8, URZ, 0x654, UR8 ;  /* 0x000006543f087896 */ /* 0x000fe20008000008 */
[C---:B------:R-:W-:Y:S02]  /*a5d0*/  VIADD R76, R84.reuse, 0x20 ;  /* 0x00000020544c7836 */ /* 0x040fe40000000000 */
[----:B------:R-:W-:Y:S02]  /*a5e0*/  VIADD R77, R84, 0x40 ;  /* 0x00000040544d7836 */ /* 0x000fe40000000000 */
[C---:B------:R-:W-:Y:S02]  /*a5f0*/  VIADD R86, R0.reuse, 0x40 ;  /* 0x0000004000567836 */ /* 0x040fe40000000000 */
[----:B------:R-:W-:-:S02]  /*a600*/  VIADD R88, R0, 0x80 ;  /* 0x0000008000587836 */ /* 0x000fc40000000000 */
[----:B------:R-:W-:Y:S01]  /*a610*/  VIADD R90, R0, 0xc0 ;  /* 0x000000c0005a7836 */ /* 0x000fe20000000000 */
[----:B0-----:R0:W1:Y:S01]  /*a620*/  SHFL.IDX PT, R81, R82, RZ, 0x181f ;  /* 0x00181fff52517589 */ /* 0x00106200000e0000 */
[----:B------:R-:W-:Y:S03]  /*a630*/  BSSY B1, `(.L_x_242) ;  /* 0x000001b000017945 */ /* 0x000fe60003800000 */
[----:B------:R0:W2:Y:S01]  /*a640*/  SHFL.IDX PT, R3, R83, RZ, 0x181f ;  /* 0x00181fff53037589 */ /* 0x0000a200000e0000 */
[----:B------:R-:W-:Y:S01]  /*a650*/  SYNCS.ARRIVE.TRANS64.RED.A1T0 RZ, [UR8], RZ ;  /* 0x000000ffffff79a7 */ /* 0x000fe20008100408 */
[----:B------:R-:W-:Y:S02]  /*a660*/  ISETP.GE.AND P1, PT, R76, UR16, PT ;  /* 0x000000104c007c0c */ /* 0x000fe4000bf26270 */
[----:B------:R-:W-:Y:S02]  /*a670*/  ISETP.GE.AND P0, PT, R77, UR16, PT ;  /* 0x000000104d007c0c */ /* 0x000fe4000bf06270 */
[----:B------:R-:W-:-:S02]  /*a680*/  SHF.R.S32.HI R91, RZ, 0x1f, R0 ;  /* 0x0000001fff5b7819 */ /* 0x000fc40000011400 */
[----:B------:R-:W-:Y:S02]  /*a690*/  SHF.R.S32.HI R85, RZ, 0x1f, R86 ;  /* 0x0000001fff557819 */ /* 0x000fe40000011456 */
[----:B------:R-:W-:Y:S02]  /*a6a0*/  SHF.R.S32.HI R87, RZ, 0x1f, R88 ;  /* 0x0000001fff577819 */ /* 0x000fe40000011458 */
[----:B------:R-:W-:Y:S01]  /*a6b0*/  SHF.R.S32.HI R89, RZ, 0x1f, R90 ;  /* 0x0000001fff597819 */ /* 0x000fe2000001145a */
[----:B0-----:R-:W-:Y:S06]  /*a6c0*/  @P2 BRA `(.L_x_243) ;  /* 0x0000000000442947 */ /* 0x001fec0003800000 */
[----:B------:R-:W-:Y:S02]  /*a6d0*/  ULDC UR4, c[0x0][0xac8] ;  /* 0x0002b20000047ab9 */ /* 0x000fe40000000800 */
[----:B------:R-:W-:Y:S02]  /*a6e0*/  ISETP.GE.AND P5, PT, R0, UR4, PT ;  /* 0x0000000400007c0c */ /* 0x000fe4000bfa6270 */
[----:B------:R-:W-:Y:S02]  /*a6f0*/  ISETP.GE.AND P4, PT, R86, UR4, PT ;  /* 0x0000000456007c0c */ /* 0x000fe4000bf86270 */
[----:B------:R-:W-:Y:S02]  /*a700*/  ISETP.GE.AND P3, PT, R88, UR4, PT ;  /* 0x0000000458007c0c */ /* 0x000fe4000bf66270 */
[----:B------:R-:W-:-:S07]  /*a710*/  ISETP.GE.AND P2, PT, R90, UR4, PT ;  /* 0x000000045a007c0c */ /* 0x000fce000bf46270 */
[----:B-1----:R-:W-:-:S04]  /*a720*/  @!P5 LEA R20, P6, R0, R81, 0x1 ;  /* 0x000000510014d211 */ /* 0x002fc800078c08ff */
[----:B--2---:R-:W-:Y:S02]  /*a730*/  @!P5 LEA.HI.X R21, R0, R3, R91, 0x1, P6 ;  /* 0x000000030015d211 */ /* 0x004fe400030f0c5b */
[----:B------:R-:W-:-:S03]  /*a740*/  @!P4 LEA R76, P6, R86, R81, 0x1 ;  /* 0x00000051564cc211 */ /* 0x000fc600078c08ff */
[----:B-----5:R0:W-:Y:S01]  /*a750*/  @!P5 ST.E.128 desc[UR52][R20.64], R4 ;  /* 0x000000041400d985 */ /* 0x0201e2000c101d34 */
[----:B------:R-:W-:Y:S02]  /*a760*/  @!P4 LEA.HI.X R77, R86, R3, R85, 0x1, P6 ;  /* 0x00000003564dc211 */ /* 0x000fe400030f0c55 */
[----:B------:R-:W-:-:S03]  /*a770*/  @!P3 LEA R78, P6, R88, R81, 0x1 ;  /* 0x00000051584eb211 */ /* 0x000fc600078c08ff */
[----:B------:R0:W-:Y:S01]  /*a780*/  @!P4 ST.E.128 desc[UR52][R76.64], R28 ;  /* 0x0000001c4c00c985 */ /* 0x0001e2000c101d34 */
[----:B------:R-:W-:Y:S02]  /*a790*/  @!P3 LEA.HI.X R79, R88, R3, R87, 0x1, P6 ;  /* 0x00000003584fb211 */ /* 0x000fe400030f0c57 */
[----:B------:R-:W-:-:S03]  /*a7a0*/  @!P2 LEA R80, P6, R90, R81, 0x1 ;  /* 0x000000515a50a211 */ /* 0x000fc600078c08ff */
[----:B------:R0:W-:Y:S01]  /*a7b0*/  @!P3 ST.E.128 desc[UR52][R78.64], R44 ;  /* 0x0000002c4e00b985 */ /* 0x0001e2000c101d34 */
[----:B------:R-:W-:-:S05]  /*a7c0*/  @!P2 LEA.HI.X R81, R90, R3, R89, 0x1, P6 ;  /* 0x000000035a51a211 */ /* 0x000fca00030f0c59 */
[----:B------:R0:W-:Y:S04]  /*a7d0*/  @!P2 ST.E.128 desc[UR52][R80.64], R60 ;  /* 0x0000003c5000a985 */ /* 0x0001e8000c101d34 */
.L_x_243:
[----:B------:R-:W-:Y:S05]  /*a7e0*/  BSYNC B1 ;  /* 0x0000000000017941 */ /* 0x000fea0003800000 */
.L_x_242:
[----:B--2---:R2:W3:Y:S01]  /*a7f0*/  SHFL.IDX PT, R3, R83, 0x1, 0x181f ;  /* 0x00381f0053037f89 */ /* 0x0044e200000e0000 */
[----:B------:R-:W-:Y:S03]  /*a800*/  BSSY B1, `(.L_x_244) ;  /* 0x0000014000017945 */ /* 0x000fe60003800000 */
[----:B0----5:R2:W0:Y:S01]  /*a810*/  SHFL.IDX PT, R29, R82, 0x1, 0x181f ;  /* 0x00381f00521d7f89 */ /* 0x02142200000e0000 */
[----:B------:R-:W-:Y:S05]  /*a820*/  @P1 BRA `(.L_x_245) ;  /* 0x0000000000441947 */ /* 0x000fea0003800000 */
[----:B------:R-:W-:Y:S02]  /*a830*/  ULDC UR4, c[0x0][0xac8] ;  /* 0x0002b20000047ab9 */ /* 0x000fe40000000800 */
[----:B------:R-:W-:Y:S02]  /*a840*/  ISETP.GE.AND P4, PT, R0, UR4, PT ;  /* 0x0000000400007c0c */ /* 0x000fe4000bf86270 */
[----:B------:R-:W-:Y:S02]  /*a850*/  ISETP.GE.AND P3, PT, R86, UR4, PT ;  /* 0x0000000456007c0c */ /* 0x000fe4000bf66270 */
[----:B------:R-:W-:Y:S02]  /*a860*/  ISETP.GE.AND P2, PT, R88, UR4, PT ;  /* 0x0000000458007c0c */ /* 0x000fe4000bf46270 */
[----:B------:R-:W-:-:S07]  /*a870*/  ISETP.GE.AND P1, PT, R90, UR4, PT ;  /* 0x000000045a007c0c */ /* 0x000fce000bf26270 */
[-C--:B0-----:R-:W-:Y:S02]  /*a880*/  @!P4 LEA R4, P6, R0, R29.reuse, 0x1 ;  /* 0x0000001d0004c211 */ /* 0x081fe400078c08ff */
[----:B------:R-:W-:Y:S02]  /*a890*/  @!P3 LEA R6, P5, R86, R29, 0x1 ;  /* 0x0000001d5606b211 */ /* 0x000fe400078a08ff */
[----:B---3--:R-:W-:Y:S02]  /*a8a0*/  @!P4 LEA.HI.X R5, R0, R3, R91, 0x1, P6 ;  /* 0x000000030005c211 */ /* 0x008fe400030f0c5b */
[----:B------:R-:W-:Y:S02]  /*a8b0*/  @!P2 LEA R20, P6, R88, R29, 0x1 ;  /* 0x0000001d5814a211 */ /* 0x000fe400078c08ff */
[----:B------:R-:W-:Y:S01]  /*a8c0*/  @!P3 LEA.HI.X R7, R86, R3, R85, 0x1, P5 ;  /* 0x000000035607b211 */ /* 0x000fe200028f0c55 */
[----:B------:R4:W-:Y:S01]  /*a8d0*/  @!P4 ST.E.128 desc[UR52][R4.64], R8 ;  /* 0x000000080400c985 */ /* 0x0009e2000c101d34 */
[----:B------:R-:W-:-:S02]  /*a8e0*/  @!P1 LEA R28, P5, R90, R29, 0x1 ;  /* 0x0000001d5a1c9211 */ /* 0x000fc400078a08ff */
[-C--:B------:R-:W-:Y:S01]  /*a8f0*/  @!P2 LEA.HI.X R21, R88, R3.reuse, R87, 0x1, P6 ;  /* 0x000000035815a211 */ /* 0x080fe200030f0c57 */
[----:B------:R4:W-:Y:S01]  /*a900*/  @!P3 ST.E.128 desc[UR52][R6.64], R32 ;  /* 0x000000200600b985 */ /* 0x0009e2000c101d34 */
[----:B------:R-:W-:-:S03]  /*a910*/  @!P1 LEA.HI.X R29, R90, R3, R89, 0x1, P5 ;  /* 0x000000035a1d9211 */ /* 0x000fc600028f0c59 */
[----:B------:R4:W-:Y:S04]  /*a920*/  @!P2 ST.E.128 desc[UR52][R20.64], R48 ;  /* 0x000000301400a985 */ /* 0x0009e8000c101d34 */
[----:B------:R4:W-:Y:S02]  /*a930*/  @!P1 ST.E.128 desc[UR52][R28.64], R64 ;  /* 0x000000401c009985 */ /* 0x0009e4000c101d34 */
.L_x_245:
[----:B------:R-:W-:Y:S05]  /*a940*/  BSYNC B1 ;  /* 0x0000000000017941 */ /* 0x000fea0003800000 */
.L_x_244:
[----:B---3--:R3:W0:Y:S01]  /*a950*/  SHFL.IDX PT, R3, R83, 0x2, 0x181f ;  /* 0x00581f0053037f89 */ /* 0x00862200000e0000 */
[----:B------:R-:W-:Y:S03]  /*a960*/  BSSY B1, `(.L_x_246) ;  /* 0x0000014000017945 */ /* 0x000fe60003800000 */
[----:B----4-:R3:W4:Y:S01]  /*a970*/  SHFL.IDX PT, R11, R82, 0x2, 0x181f ;  /* 0x00581f00520b7f89 */ /* 0x01072200000e0000 */
[----:B------:R-:W-:Y:S05]  /*a980*/  @P0 BRA `(.L_x_247) ;  /* 0x0000000000440947 */ /* 0x000fea0003800000 */
[----:B------:R-:W-:Y:S02]  /*a990*/  ULDC UR4, c[0x0][0xac8] ;  /* 0x0002b20000047ab9 */ /* 0x000fe40000000800 */
[----:B------:R-:W-:Y:S02]  /*a9a0*/  ISETP.GE.AND P3, PT, R0, UR4, PT ;  /* 0x0000000400007c0c */ /* 0x000fe4000bf66270 */
[----:B------:R-:W-:Y:S02]  /*a9b0*/  ISETP.GE.AND P2, PT, R86, UR4, PT ;  /* 0x0000000456007c0c */ /* 0x000fe4000bf46270 */
[----:B------:R-:W-:Y:S02]  /*a9c0*/  ISETP.GE.AND P1, PT, R88, UR4, PT ;  /* 0x0000000458007c0c */ /* 0x000fe4000bf26270 */
[----:B------:R-:W-:-:S07]  /*a9d0*/  ISETP.GE.AND P0, PT, R90, UR4, PT ;  /* 0x000000045a007c0c */ /* 0x000fce000bf06270 */
[-C--:B----4-:R-:W-:Y:S02]  /*a9e0*/  @!P3 LEA R4, P6, R0, R11.reuse, 0x1 ;  /* 0x0000000b0004b211 */ /* 0x090fe400078c08ff */
[-C--:B------:R-:W-:Y:S02]  /*a9f0*/  @!P2 LEA R6, P5, R86, R11.reuse, 0x1 ;  /* 0x0000000b5606a211 */ /* 0x080fe400078a08ff */
[----:B------:R-:W-:Y:S02]  /*aa00*/  @!P1 LEA R8, P4, R88, R11, 0x1 ;  /* 0x0000000b58089211 */ /* 0x000fe400078808ff */
[----:B0-----:R-:W-:Y:S02]  /*aa10*/  @!P3 LEA.HI.X R5, R0, R3, R91, 0x1, P6 ;  /* 0x000000030005b211 */ /* 0x001fe400030f0c5b */
[----:B------:R-:W-:Y:S02]  /*aa20*/  @!P0 LEA R10, P6, R90, R11, 0x1 ;  /* 0x0000000b5a0a8211 */ /* 0x000fe400078c08ff */
[-C--:B------:R-:W-:Y:S01]  /*aa30*/  @!P2 LEA.HI.X R7, R86, R3.reuse, R85, 0x1, P5 ;  /* 0x000000035607a211 */ /* 0x080fe200028f0c55 */
[----:B------:R0:W-:Y:S01]  /*aa40*/  @!P3 ST.E.128 desc[UR52][R4.64], R12 ;  /* 0x0000000c0400b985 */ /* 0x0001e2000c101d34 */
[----:B------:R-:W-:-:S02]  /*aa50*/  @!P1 LEA.HI.X R9, R88, R3, R87, 0x1, P4 ;  /* 0x0000000358099211 */ /* 0x000fc400020f0c57 */
[----:B------:R-:W-:Y:S01]  /*aa60*/  @!P0 LEA.HI.X R11, R90, R3, R89, 0x1, P6 ;  /* 0x000000035a0b8211 */ /* 0x000fe200030f0c59 */
[----:B------:R0:W-:Y:S04]  /*aa70*/  @!P2 ST.E.128 desc[UR52][R6.64], R36 ;  /* 0x000000240600a985 */ /* 0x0001e8000c101d34 */
[----:B------:R0:W-:Y:S04]  /*aa80*/  @!P1 ST.E.128 desc[UR52][R8.64], R52 ;  /* 0x0000003408009985 */ /* 0x0001e8000c101d34 */
[----:B------:R0:W-:Y:S02]  /*aa90*/  @!P0 ST.E.128 desc[UR52][R10.64], R68 ;  /* 0x000000440a008985 */ /* 0x0001e4000c101d34 */
.L_x_247:
[----:B------:R-:W-:Y:S05]  /*aaa0*/  BSYNC B1 ;  /* 0x0000000000017941 */ /* 0x000fea0003800000 */
.L_x_246:
[----:B0-----:R-:W-:Y:S01]  /*aab0*/  VIADD R3, R84, 0x60 ;  /* 0x0000006054037836 */ /* 0x001fe20000000000 */
[----:B--23--:R-:W0:Y:S04]  /*aac0*/  SHFL.IDX PT, R83, R83, 0x3, 0x181f ;  /* 0x00781f0053537f89 */ /* 0x00ce2800000e0000 */
[----:B------:R-:W-:Y:S01]  /*aad0*/  ISETP.GE.AND P0, PT, R3, UR16, PT ;  /* 0x0000001003007c0c */ /* 0x000fe2000bf06270 */
[----:B----4-:R2:W3:-:S12]  /*aae0*/  SHFL.IDX PT, R11, R82, 0x3, 0x181f ;  /* 0x00781f00520b7f89 */ /* 0x0104d800000e0000 */
[----:B--2---:R-:W-:Y:S05]  /*aaf0*/  @P0 BRA `(.L_x_248) ;  /* 0x0000002400e40947 */ /* 0x004fea0003800000 */
[----:B------:R-:W-:Y:S02]  /*ab00*/  ULDC UR4, c[0x0][0xac8] ;  /* 0x0002b20000047ab9 */ /* 0x000fe40000000800 */
[----:B------:R-:W-:Y:S02]  /*ab10*/  ISETP.GE.AND P3, PT, R0, UR4, PT ;  /* 0x0000000400007c0c */ /* 0x000fe4000bf66270 */
[----:B------:R-:W-:Y:S02]  /*ab20*/  ISETP.GE.AND P4, PT, R86, UR4, PT ;  /* 0x0000000456007c0c */ /* 0x000fe4000bf86270 */
[----:B------:R-:W-:-:S09]  /*ab30*/  ISETP.GE.AND P5, PT, R88, UR4, PT ;  /* 0x0000000458007c0c */ /* 0x000fd2000bfa6270 */
[-C--:B---3--:R-:W-:Y:S02]  /*ab40*/  @!P3 LEA R4, P0, R0, R11.reuse, 0x1 ;  /* 0x0000000b0004b211 */ /* 0x088fe400078008ff */
[-C--:B------:R-:W-:Y:S02]  /*ab50*/  @!P4 LEA R6, P1, R86, R11.reuse, 0x1 ;  /* 0x0000000b5606c211 */ /* 0x080fe400078208ff */
[----:B------:R-:W-:Y:S02]  /*ab60*/  @!P5 LEA R8, P2, R88, R11, 0x1 ;  /* 0x0000000b5808d211 */ /* 0x000fe400078408ff */
[-C--:B0-----:R-:W-:Y:S02]  /*ab70*/  @!P3 LEA.HI.X R5, R0, R83.reuse, R91, 0x1, P0 ;  /* 0x000000530005b211 */ /* 0x081fe400000f0c5b */
[-C--:B------:R-:W-:Y:S02]  /*ab80*/  @!P4 LEA.HI.X R7, R86, R83.reuse, R85, 0x1, P1 ;  /* 0x000000535607c211 */ /* 0x080fe400008f0c55 */
[----:B------:R-:W-:Y:S01]  /*ab90*/  @!P5 LEA.HI.X R9, R88, R83, R87, 0x1, P2 ;  /* 0x000000535809d211 */ /* 0x000fe200010f0c57 */
[----:B------:R2:W-:Y:S01]  /*aba0*/  @!P3 ST.E.128 desc[UR52][R4.64], R24 ;  /* 0x000000180400b985 */ /* 0x0005e2000c101d34 */
[----:B------:R-:W-:-:S03]  /*abb0*/  ISETP.GE.AND P0, PT, R90, UR4, PT ;  /* 0x000000045a007c0c */ /* 0x000fc6000bf06270 */
[----:B------:R2:W-:Y:S04]  /*abc0*/  @!P4 ST.E.128 desc[UR52][R6.64], R40 ;  /* 0x000000280600c985 */ /* 0x0005e8000c101d34 */
[----:B------:R2:W-:Y:S06]  /*abd0*/  @!P5 ST.E.128 desc[UR52][R8.64], R56 ;  /* 0x000000380800d985 */ /* 0x0005ec000c101d34 */
[----:B------:R-:W-:Y:S05]  /*abe0*/  @P0 BRA `(.L_x_248) ;  /* 0x0000002400a80947 */ /* 0x000fea0003800000 */
[----:B--2---:R-:W-:-:S04]  /*abf0*/  LEA R4, P0, R90, R11, 0x1 ;  /* 0x0000000b5a047211 */ /* 0x004fc800078008ff */
[----:B------:R-:W-:-:S05]  /*ac00*/  LEA.HI.X R5, R90, R83, R89, 0x1, P0 ;  /* 0x000000535a057211 */ /* 0x000fca00000f0c59 */
[----:B------:R4:W-:Y:S01]  /*ac10*/  ST.E.128 desc[UR52][R4.64], R72 ;  /* 0x0000004804007985 */ /* 0x0009e2000c101d34 */
[----:B------:R-:W-:Y:S05]  /*ac20*/  BRA `(.L_x_248) ;  /* 0x0000002400987947 */ /* 0x000fea0003800000 */
.L_x_241:
[----:B------:R-:W-:Y:S01]  /*ac30*/  ULDC.64 UR14, c[0x0][0xb08] ;  /* 0x0002c200000e7ab9 */ /* 0x000fe20000000a00 */
[----:B------:R-:W-:Y:S01]  /*ac40*/  IMAD.MOV.U32 R3, RZ, RZ, R66 ;  /* 0x000000ffff037224 */ /* 0x000fe200078e0042 */
[----:B------:R-:W-:Y:S01]  /*ac50*/  UIMAD UR12, UR17, UR14, URZ ;  /* 0x0000000e110c72a4 */ /* 0x000fe2000f8e023f */
[C---:B------:R-:W-:Y:S01]  /*ac60*/  VIADD R169, R2.reuse, 0x40 ;  /* 0x0000004002a97836 */ /* 0x040fe20000000000 */
[----:B------:R-:W-:Y:S01]  /*ac70*/  UIMAD.WIDE.U32 UR10, UR4, UR14, URZ ;  /* 0x0000000e040a72a5 */ /* 0x000fe2000f8e003f */
[C---:B------:R-:W-:Y:S01]  /*ac80*/  VIADD R171, R2.reuse, 0x38 ;  /* 0x0000003802ab7836 */ /* 0x040fe20000000000 */
[----:B------:R-:W-:Y:S01]  /*ac90*/  UIMAD UR12, UR4, UR15, UR12 ;  /* 0x0000000f040c72a4 */ /* 0x000fe2000f8e020c */
[C---:B0-----:R-:W-:Y:S01]  /*aca0*/  VIADD R173, R2.reuse, 0x30 ;  /* 0x0000003002ad7836 */ /* 0x041fe20000000000 */
[----:B------:R-:W-:Y:S01]  /*acb0*/  USHF.R.S32.HI UR4, URZ, 0x1f, UR36 ;  /* 0x0000001f3f047899 */ /* 0x000fe20008011424 */
[C---:B------:R-:W-:Y:S01]  /*acc0*/  VIADD R175, R2.reuse, 0x28 ;  /* 0x0000002802af7836 */ /* 0x040fe20000000000 */
[----:B------:R-:W-:Y:S01]  /*acd0*/  UIADD3 UR11, UR11, UR12, URZ ;  /* 0x0000000c0b0b7290 */ /* 0x000fe2000fffe03f */
[C---:B------:R-:W-:Y:S01]  /*ace0*/  VIADD R177, R2.reuse, 0x20 ;  /* 0x0000002002b17836 */ /* 0x040fe20000000000 */
[----:B------:R-:W-:Y:S01]  /*acf0*/  ULDC.64 UR14, c[0x0][0xb40] ;  /* 0x0002d000000e7ab9 */ /* 0x000fe20000000a00 */
[----:B------:R-:W-:Y:S01]  /*ad00*/  ULDC.64 UR12, c[0x0][0xb38] ;  /* 0x0002ce00000c7ab9 */ /* 0x000fe20000000a00 */
[----:B------:R-:W-:Y:S01]  /*ad10*/  UIMAD UR4, UR4, UR14, URZ ;  /* 0x0000000e040472a4 */ /* 0x000fe2000f8e023f */
[C---:B------:R-:W-:Y:S01]  /*ad20*/  VIADD R179, R2.reuse, 0x18 ;  /* 0x0000001802b37836 */ /* 0x040fe20000000000 */
[----:B------:R-:W-:Y:S01]  /*ad30*/  UIMAD.WIDE.U32 UR10, UR38, UR12, UR10 ;  /* 0x0000000c260a72a5 */ /* 0x000fe2000f8e000a */
[C---:B------:R-:W-:Y:S01]  /*ad40*/  VIADD R181, R2.reuse, 0x10 ;  /* 0x0000001002b57836 */ /* 0x040fe20000000000 */
[----:B------:R-:W-:Y:S01]  /*ad50*/  UIMAD UR4, UR36, UR15, UR4 ;  /* 0x0000000f240472a4 */ /* 0x000fe2000f8e0204 */
[----:B------:R-:W-:Y:S01]  /*ad60*/  VIADD R183, R2, 0x8 ;  /* 0x0000000802b77836 */ /* 0x000fe20000000000 */
[----:B------:R-:W-:Y:S01]  /*ad70*/  UIMAD UR11, UR38, UR13, UR11 ;  /* 0x0000000d260b72a4 */ /* 0x000fe2000f8e020b */
[----:B------:R-:W-:Y:S01]  /*ad80*/  BSSY B1, `(.L_x_249) ;  /* 0x00000cf000017945 */ /* 0x000fe20003800000 */
[----:B------:R-:W-:Y:S01]  /*ad90*/  UIADD3 UR8, UR8, 0x38820, URZ ;  /* 0x0003882008087890 */ /* 0x000fe2000fffe03f */
[----:B------:R-:W-:Y:S01]  /*ada0*/  SHF.R.S32.HI R72, RZ, 0x1f, R18 ;  /* 0x0000001fff487819 */ /* 0x000fe20000011412 */
[----:B------:R-:W-:Y:S01]  /*adb0*/  UIMAD.WIDE.U32 UR36, UR36, UR14, UR10 ;  /* 0x0000000e242472a5 */ /* 0x000fe2000f8e000a */
[----:B------:R-:W-:Y:S01]  /*adc0*/  SHF.R.S32.HI R73, RZ, 0x1f, R19 ;  /* 0x0000001fff497819 */ /* 0x000fe20000011413 */
[----:B------:R-:W-:Y:S01]  /*add0*/  ULDC.64 UR12, c[0x0][0xb48] ;  /* 0x0002d200000c7ab9 */ /* 0x000fe20000000a00 */
[----:B------:R-:W-:Y:S01]  /*ade0*/  @UP2 ULDC UR10, c[0x0][0xbec] ;  /* 0x0002fb00000a2ab9 */ /* 0x000fe20000000800 */
[----:B------:R-:W-:Y:S01]  /*adf0*/  UIADD3 UR11, UR37, UR4, URZ ;  /* 0x00000004250b7290 */ /* 0x000fe2000fffe03f */
[----:B------:R-:W-:Y:S01]  /*ae00*/  @P1 IMAD.HI.U32 R0, R66, UR10, RZ ;  /* 0x0000000a42001c27 */ /* 0x000fe2000f8e00ff */
[----:B------:R-:W-:Y:S01]  /*ae10*/  UPRMT UR8, URZ, 0x654, UR8 ;  /* 0x000006543f087896 */ /* 0x000fe20008000008 */
[----:B------:R-:W-:Y:S01]  /*ae20*/  SHF.R.S32.HI R74, RZ, 0x1f, R22 ;  /* 0x0000001fff4a7819 */ /* 0x000fe20000011416 */
[----:B------:R-:W-:Y:S01]  /*ae30*/  @UP2 ULDC UR4, c[0x0][0xbf0] ;  /* 0x0002fc0000042ab9 */ /* 0x000fe20000000800 */
[----:B------:R-:W-:Y:S01]  /*ae40*/  UMOV UR10, UR36 ;  /* 0x00000024000a7c82 */ /* 0x000fe20008000000 */
[----:B------:R-:W-:Y:S01]  /*ae50*/  @P1 SHF.R.U32.HI R3, RZ, UR4, R0 ;  /* 0x00000004ff031c19 */ /* 0x000fe20008011600 */
[----:B------:R-:W-:Y:S01]  /*ae60*/  UIMAD.WIDE.U32 UR10, UR39, UR12, UR10 ;  /* 0x0000000c270a72a5 */ /* 0x000fe2000f8e000a */
[----:B------:R-:W-:Y:S01]  /*ae70*/  SHF.R.S32.HI R75, RZ, 0x1f, R23 ;  /* 0x0000001fff4b7819 */ /* 0x000fe20000011417 */
[----:B------:R-:W-:Y:S01]  /*ae80*/  VIADD R168, R2, 0x40 ;  /* 0x0000004002a87836 */ /* 0x000fe20000000000 */
[--C-:B------:R-:W-:Y:S01]  /*ae90*/  SHF.R.S32.HI R0, RZ, 0x1f, R3.reuse ;  /* 0x0000001fff007819 */ /* 0x100fe20000011403 */
[----:B------:R-:W-:Y:S01]  /*aea0*/  IMAD.MOV R63, RZ, RZ, -R3 ;  /* 0x000000ffff3f7224 */ /* 0x000fe200078e0a03 */
[----:B------:R-:W-:-:S02]  /*aeb0*/  UIMAD UR39, UR39, UR13, UR11 ;  /* 0x0000000d272772a4 */ /* 0x000fc4000f8e020b */
[----:B------:R-:W-:Y:S01]  /*aec0*/  IMAD.U32 R61, RZ, RZ, UR11 ;  /* 0x0000000bff3d7e24 */ /* 0x000fe2000f8e00ff */
[----:B------:R-:W-:Y:S01]  /*aed0*/  SYNCS.ARRIVE.TRANS64.RED.A1T0 RZ, [UR8], RZ ;  /* 0x000000ffffff79a7 */ /* 0x000fe20008100408 */
[----:B------:R-:W-:Y:S01]  /*aee0*/  ULDC.64 UR12, c[0x0][0xb30] ;  /* 0x0002cc00000c7ab9 */ /* 0x000fe20000000a00 */
[----:B------:R-:W-:Y:S01]  /*aef0*/  IMAD R63, R63, UR9, R66 ;  /* 0x000000093f3f7c24 */ /* 0x000fe2000f8e0242 */
[----:B------:R-:W-:Y:S01]  /*af00*/  SHF.R.S32.HI R154, RZ, 0x1f, R216 ;  /* 0x0000001fff9a7819 */ /* 0x000fe200000114d8 */
[----:B------:R-:W-:Y:S01]  /*af10*/  IMAD R0, R0, UR12, RZ ;  /* 0x0000000c00007c24 */ /* 0x000fe2000f8e02ff */
[----:B------:R-:W-:Y:S01]  /*af20*/  SHF.R.S32.HI R155, RZ, 0x1f, R217 ;  /* 0x0000001fff9b7819 */ /* 0x000fe200000114d9 */
[----:B------:R-:W-:Y:S01]  /*af30*/  IMAD.U32 R60, RZ, RZ, UR10 ;  /* 0x0000000aff3c7e24 */ /* 0x000fe2000f8e00ff */
[----:B------:R-:W-:Y:S01]  /*af40*/  ULDC.64 UR10, c[0x0][0xb28] ;  /* 0x0002ca00000a7ab9 */ /* 0x000fe20000000a00 */
[----:B------:R-:W-:Y:S01]  /*af50*/  IMAD.U32 R61, RZ, RZ, UR39 ;  /* 0x00000027ff3d7e24 */ /* 0x000fe2000f8e00ff */
[----:B------:R-:W-:Y:S01]  /*af60*/  SHF.R.S32.HI R156, RZ, 0x1f, R218 ;  /* 0x0000001fff9c7819 */ /* 0x000fe200000114da */
[C---:B------:R-:W-:Y:S01]  /*af70*/  IMAD R65, R3.reuse, UR13, R0 ;  /* 0x0000000d03417c24 */ /* 0x040fe2000f8e0200 */
[----:B------:R-:W-:Y:S01]  /*af80*/  SHF.R.S32.HI R0, RZ, 0x1f, R63 ;  /* 0x0000001fff007819 */ /* 0x000fe2000001143f */
[----:B------:R-:W-:Y:S01]  /*af90*/  IMAD.WIDE.U32 R60, R3, UR12, R60 ;  /* 0x0000000c033c7c25 */ /* 0x000fe2000f8e003c */
[----:B------:R-:W-:-:S02]  /*afa0*/  SHF.R.S32.HI R157, RZ, 0x1f, R219 ;  /* 0x0000001fff9d7819 */ /* 0x000fc400000114db */
[----:B------:R-:W-:Y:S01]  /*afb0*/  SHF.R.S32.HI R158, RZ, 0x1f, R220 ;  /* 0x0000001fff9e7819 */ /* 0x000fe200000114dc */
[----:B------:R-:W-:Y:S01]  /*afc0*/  IMAD R0, R0, UR10, RZ ;  /* 0x0000000a00007c24 */ /* 0x000fe2000f8e02ff */
[----:B------:R-:W-:Y:S01]  /*afd0*/  SHF.R.S32.HI R159, RZ, 0x1f, R221 ;  /* 0x0000001fff9f7819 */ /* 0x000fe200000114dd */
[----:B------:R-:W-:Y:S01]  /*afe0*/  IMAD.IADD R61, R61, 0x1, R65 ;  /* 0x000000013d3d7824 */ /* 0x000fe200078e0241 */
[----:B------:R-:W-:Y:S01]  /*aff0*/  SHF.R.S32.HI R160, RZ, 0x1f, R222 ;  /* 0x0000001fffa07819 */ /* 0x000fe200000114de */
[C---:B------:R-:W-:Y:S01]  /*b000*/  IMAD R3, R63.reuse, UR11, R0 ;  /* 0x0000000b3f037c24 */ /* 0x040fe2000f8e0200 */
[----:B------:R-:W-:Y:S01]  /*b010*/  SHF.R.S32.HI R161, RZ, 0x1f, R223 ;  /* 0x0000001fffa17819 */ /* 0x000fe200000114df */
[----:B------:R-:W-:Y:S01]  /*b020*/  IMAD.WIDE.U32 R60, R63, UR10, R60 ;  /* 0x0000000a3f3c7c25 */ /* 0x000fe2000f8e003c */
[----:B------:R-:W-:Y:S01]  /*b030*/  ULDC.64 UR10, c[0x0][0xb00] ;  /* 0x0002c000000a7ab9 */ /* 0x000fe20000000a00 */
[----:B------:R-:W-:Y:S02]  /*b040*/  SHF.R.S32.HI R162, RZ, 0x1f, R224 ;  /* 0x0000001fffa27819 */ /* 0x000fe400000114e0 */
[----:B------:R-:W-:Y:S01]  /*b050*/  IMAD.IADD R3, R61, 0x1, R3 ;  /* 0x000000013d037824 */ /* 0x000fe200078e0203 */
[----:B------:R-:W-:Y:S01]  /*b060*/  LEA R0, P1, R60, UR10, 0x2 ;  /* 0x0000000a3c007c11 */ /* 0x000fe2000f8210ff */
[C---:B------:R-:W-:Y:S01]  /*b070*/  VIADD R170, R2.reuse, 0x38 ;  /* 0x0000003802aa7836 */ /* 0x040fe20000000000 */
[----:B------:R-:W-:Y:S01]  /*b080*/  SHF.R.S32.HI R163, RZ, 0x1f, R225 ;  /* 0x0000001fffa37819 */ /* 0x000fe200000114e1 */
[----:B------:R-:W-:Y:S01]  /*b090*/  VIADD R172, R2, 0x30 ;  /* 0x0000003002ac7836 */ /* 0x000fe20000000000 */
[----:B------:R-:W-:Y:S01]  /*b0a0*/  LEA.HI.X R3, R60, UR11, R3, 0x2, P1 ;  /* 0x0000000b3c037c11 */ /* 0x000fe200088f1403 */
[C---:B------:R-:W-:Y:S01]  /*b0b0*/  VIADD R174, R2.reuse, 0x28 ;  /* 0x0000002802ae7836 */ /* 0x040fe20000000000 */
[----:B------:R0:W1:Y:S01]  /*b0c0*/  SHFL.IDX PT, R60, R0, RZ, 0x1c1f ;  /* 0x001c1fff003c7589 */ /* 0x00006200000e0000 */
[----:B------:R-:W-:Y:S01]  /*b0d0*/  SHF.R.S32.HI R164, RZ, 0x1f, R226 ;  /* 0x0000001fffa47819 */ /* 0x000fe200000114e2 */
[C---:B------:R-:W-:Y:S01]  /*b0e0*/  VIADD R176, R2.reuse, 0x20 ;  /* 0x0000002002b07836 */ /* 0x040fe20000000000 */
[----:B------:R-:W-:Y:S01]  /*b0f0*/  SHF.R.S32.HI R165, RZ, 0x1f, R227 ;  /* 0x0000001fffa57819 */ /* 0x000fe200000114e3 */
[----:B------:R0:W2:Y:S01]  /*b100*/  SHFL.IDX PT, R61, R3, RZ, 0x1c1f ;  /* 0x001c1fff033d7589 */ /* 0x0000a200000e0000 */
[----:B------:R-:W-:Y:S01]  /*b110*/  SHF.R.S32.HI R166, RZ, 0x1f, R228 ;  /* 0x0000001fffa67819 */ /* 0x000fe200000114e4 */
[C---:B------:R-:W-:Y:S01]  /*b120*/  VIADD R178, R2.reuse, 0x18 ;  /* 0x0000001802b27836 */ /* 0x040fe20000000000 */
[----:B------:R-:W-:Y:S01]  /*b130*/  SHF.R.S32.HI R167, RZ, 0x1f, R229 ;  /* 0x0000001fffa77819 */ /* 0x000fe200000114e5 */
[C---:B------:R-:W-:Y:S01]  /*b140*/  VIADD R180, R2.reuse, 0x10 ;  /* 0x0000001002b47836 */ /* 0x040fe20000000000 */
[----:B------:R-:W-:Y:S01]  /*b150*/  SHF.R.S32.HI R169, RZ, 0x1f, R169 ;  /* 0x0000001fffa97819 */ /* 0x000fe200000114a9 */
[----:B------:R-:W-:Y:S01]  /*b160*/  VIADD R182, R2, 0x8 ;  /* 0x0000000802b67836 */ /* 0x000fe20000000000 */
[----:B------:R-:W-:-:S02]  /*b170*/  SHF.R.S32.HI R171, RZ, 0x1f, R171 ;  /* 0x0000001fffab7819 */ /* 0x000fc400000114ab */
[----:B------:R-:W-:Y:S02]  /*b180*/  SHF.R.S32.HI R173, RZ, 0x1f, R173 ;  /* 0x0000001fffad7819 */ /* 0x000fe400000114ad */
[----:B------:R-:W-:Y:S02]  /*b190*/  SHF.R.S32.HI R175, RZ, 0x1f, R175 ;  /* 0x0000001fffaf7819 */ /* 0x000fe400000114af */
[----:B------:R-:W-:Y:S02]  /*b1a0*/  SHF.R.S32.HI R177, RZ, 0x1f, R177 ;  /* 0x0000001fffb17819 */ /* 0x000fe400000114b1 */
[----:B------:R-:W-:Y:S02]  /*b1b0*/  SHF.R.S32.HI R179, RZ, 0x1f, R179 ;  /* 0x0000001fffb37819 */ /* 0x000fe400000114b3 */
[----:B------:R-:W-:Y:S02]  /*b1c0*/  SHF.R.S32.HI R181, RZ, 0x1f, R181 ;  /* 0x0000001fffb57819 */ /* 0x000fe400000114b5 */
[----:B------:R-:W-:Y:S01]  /*b1d0*/  SHF.R.S32.HI R183, RZ, 0x1f, R183 ;  /* 0x0000001fffb77819 */ /* 0x000fe200000114b7 */
[----:B01----:R-:W-:Y:S06]  /*b1e0*/  @P2 BRA `(.L_x_250) ;  /* 0x0000000800202947 */ /* 0x003fec0003800000 */
[----:B------:R-:W-:Y:S02]  /*b1f0*/  ULDC UR4, c[0x0][0xac8] ;  /* 0x0002b20000047ab9 */ /* 0x000fe40000000800 */
[----:B------:R-:W-:Y:S02]  /*b200*/  ISETP.GE.AND P3, PT, R2, UR4, PT ;  /* 0x0000000402007c0c */ /* 0x000fe4000bf66270 */
[----:B------:R-:W-:Y:S02]  /*b210*/  ISETP.GE.AND P2, PT, R182, UR4, PT ;  /* 0x00000004b6007c0c */ /* 0x000fe4000bf46270 */
[----:B------:R-:W-:Y:S02]  /*b220*/  ISETP.GE.AND P1, PT, R180, UR4, PT ;  /* 0x00000004b4007c0c */ /* 0x000fe4000bf26270 */
[----:B------:R-:W-:-:S07]  /*b230*/  ISETP.GE.AND P4, PT, R178, UR4, PT ;  /* 0x00000004b2007c0c */ /* 0x000fce000bf86270 */
[----:B--2---:R-:W-:Y:S02]  /*b240*/  @!P3 IMAD.WIDE R62, R2, 0x4, R60 ;  /* 0x00000004023eb825 */ /* 0x004fe400078e023c */
[----:B------:R-:W-:-:S03]  /*b250*/  @!P2 LEA R64, P5, R182, R60, 0x2 ;  /* 0x0000003cb640a211 */ /* 0x000fc600078a10ff */
[----:B------:R0:W-:Y:S01]  /*b260*/  @!P3 ST.E.64 desc[UR52][R62.64], R128 ;  /* 0x000000803e00b985 */ /* 0x0001e2000c101b34 */
[----:B------:R-:W-:Y:S02]  /*b270*/  ISETP.GE.AND P3, PT, R176, UR4, PT ;  /* 0x00000004b0007c0c */ /* 0x000fe4000bf66270 */
[----:B------:R-:W-:-:S05]  /*b280*/  @!P2 LEA.HI.X R65, R182, R61, R183, 0x2, P5 ;  /* 0x0000003db641a211 */ /* 0x000fca00028f14b7 */
[----:B------:R1:W-:Y:S01]  /*b290*/  @!P2 ST.E.64 desc[UR52][R64.64], R126 ;  /* 0x0000007e4000a985 */ /* 0x0003e2000c101b34 */
[----:B------:R-:W-:Y:S02]  /*b2a0*/  ISETP.GE.AND P2, PT, R174, UR4, PT ;  /* 0x00000004ae007c0c */ /* 0x000fe4000bf46270 */
[----:B0-----:R-:W-:-:S04]  /*b2b0*/  @!P1 LEA R62, P6, R180, R60, 0x2 ;  /* 0x0000003cb43e9211 */ /* 0x001fc800078c10ff */
[----:B------:R-:W-:Y:S02]  /*b2c0*/  @!P1 LEA.HI.X R63, R180, R61, R181, 0x2, P6 ;  /* 0x0000003db43f9211 */ /* 0x000fe400030f14b5 */
[----:B-1----:R-:W-:-:S03]  /*b2d0*/  @!P4 LEA R64, P5, R178, R60, 0x2 ;  /* 0x0000003cb240c211 */ /* 0x002fc600078a10ff */
        /* <DEDUP_REMOVED lines=42> */
[----:B------:R-:W-:Y:S02]  /*b580*/  @!P2 LEA.HI.X R65, R225, R61, R163, 0x2, P5 ;  /* 0x0000003de141a211 */ /* 0x000fe400028f14a3 */
[----:B------:R-:W-:-:S03]  /*b590*/  ISETP.GE.AND P5, PT, R220, UR4, PT ;  /* 0x00000004dc007c0c */ /* 0x000fc6000bfa6270 */
[----:B------:R1:W-:Y:S01]  /*b5a0*/  @!P2 ST.E.64 desc[UR52][R64.64], R78 ;  /* 0x0000004e4000a985 */ /* 0x0003e2000c101b34 */
[----:B------:R-:W-:Y:S02]  /*b5b0*/  ISETP.GE.AND P2, PT, R221, UR4, PT ;  /* 0x00000004dd007c0c */ /* 0x000fe4000bf46270 */
[----:B0-----:R-:W-:-:S04]  /*b5c0*/  @!P1 LEA R62, P6, R224, R60, 0x2 ;  /* 0x0000003ce03e9211 */ /* 0x001fc800078c10ff */
[----:B------:R-:W-:Y:S02]  /*b5d0*/  @!P1 LEA.HI.X R63, R224, R61, R162, 0x2, P6 ;  /* 0x0000003de03f9211 */ /* 0x000fe400030f14a2 */
[----:B------:R-:W-:-:S03]  /*b5e0*/  @!P4 LEA R66, P6, R223, R60, 0x2 ;  /* 0x0000003cdf42c211 */ /* 0x000fc600078c10ff */
[----:B------:R0:W-:Y:S01]  /*b5f0*/  @!P1 ST.E.64 desc[UR52][R62.64], R56 ;  /* 0x000000383e009985 */ /* 0x0001e2000c101b34 */
[-C--:B------:R-:W-:Y:S02]  /*b600*/  @!P4 LEA.HI.X R67, R223, R61.reuse, R161, 0x2, P6 ;  /* 0x0000003ddf43c211 */ /* 0x080fe400030f14a1 */
[CC--:B------:R-:W-:Y:S02]  /*b610*/  @!P3 LEA R68, P1, R222.reuse, R60.reuse, 0x2 ;  /* 0x0000003cde44b211 */ /* 0x0c0fe400078210ff */
[-C--:B------:R-:W-:Y:S01]  /*b620*/  @!P2 LEA R70, P6, R221, R60.reuse, 0x2 ;  /* 0x0000003cdd46a211 */ /* 0x080fe200078c10ff */
[----:B------:R2:W-:Y:S01]  /*b630*/  @!P4 ST.E.64 desc[UR52][R66.64], R54 ;  /* 0x000000364200c985 */ /* 0x0005e2000c101b34 */
[----:B------:R-:W-:Y:S02]  /*b640*/  @!P3 LEA.HI.X R69, R222, R61, R160, 0x2, P1 ;  /* 0x0000003dde45b211 */ /* 0x000fe400008f14a0 */
[----:B------:R-:W-:Y:S02]  /*b650*/  ISETP.GE.AND P4, PT, R219, UR4, PT ;  /* 0x00000004db007c0c */ /* 0x000fe4000bf86270 */
[----:B------:R-:W-:Y:S01]  /*b660*/  ISETP.GE.AND P1, PT, R218, UR4, PT ;  /* 0x00000004da007c0c */ /* 0x000fe2000bf26270 */
[----:B------:R3:W-:Y:S01]  /*b670*/  @!P3 ST.E.64 desc[UR52][R68.64], R48 ;  /* 0x000000304400b985 */ /* 0x0007e2000c101b34 */
[----:B-1----:R-:W-:-:S02]  /*b680*/  @!P5 LEA R64, P3, R220, R60, 0x2 ;  /* 0x0000003cdc40d211 */ /* 0x002fc400078610ff */
[-C--:B------:R-:W-:Y:S02]  /*b690*/  @!P2 LEA.HI.X R71, R221, R61.reuse, R159, 0x2, P6 ;  /* 0x0000003ddd47a211 */ /* 0x080fe400030f149f */
[----:B------:R-:W-:Y:S02]  /*b6a0*/  @!P5 LEA.HI.X R65, R220, R61, R158, 0x2, P3 ;  /* 0x0000003ddc41d211 */ /* 0x000fe400018f149e */
[----:B------:R-:W-:Y:S01]  /*b6b0*/  ISETP.GE.AND P6, PT, R217, UR4, PT ;  /* 0x00000004d9007c0c */ /* 0x000fe2000bfc6270 */
[----:B------:R1:W-:Y:S01]  /*b6c0*/  @!P2 ST.E.64 desc[UR52][R70.64], R46 ;  /* 0x0000002e4600a985 */ /* 0x0003e2000c101b34 */
[----:B------:R-:W-:Y:S02]  /*b6d0*/  ISETP.GE.AND P3, PT, R216, UR4, PT ;  /* 0x00000004d8007c0c */ /* 0x000fe4000bf66270 */
[-C--:B0-----:R-:W-:Y:S01]  /*b6e0*/  @!P4 LEA R56, P2, R219, R60.reuse, 0x2 ;  /* 0x0000003cdb38c211 */ /* 0x081fe200078410ff */
[----:B------:R0:W-:Y:S01]  /*b6f0*/  @!P5 ST.E.64 desc[UR52][R64.64], R40 ;  /* 0x000000284000d985 */ /* 0x0001e2000c101b34 */
[----:B--2---:R-:W-:-:S02]  /*b700*/  @!P1 LEA R54, P5, R218, R60, 0x2 ;  /* 0x0000003cda369211 */ /* 0x004fc400078a10ff */
[-C--:B------:R-:W-:Y:S02]  /*b710*/  @!P4 LEA.HI.X R57, R219, R61.reuse, R157, 0x2, P2 ;  /* 0x0000003ddb39c211 */ /* 0x080fe400010f149d */
[----:B------:R-:W-:Y:S02]  /*b720*/  @!P1 LEA.HI.X R55, R218, R61, R156, 0x2, P5 ;  /* 0x0000003dda379211 */ /* 0x000fe400028f149c */
[----:B------:R-:W-:Y:S01]  /*b730*/  ISETP.GE.AND P2, PT, R23, UR4, PT ;  /* 0x0000000417007c0c */ /* 0x000fe2000bf46270 */
[----:B------:R2:W-:Y:S01]  /*b740*/  @!P4 ST.E.64 desc[UR52][R56.64], R38 ;  /* 0x000000263800c985 */ /* 0x0005e2000c101b34 */
[----:B------:R-:W-:Y:S02]  /*b750*/  ISETP.GE.AND P4, PT, R22, UR4, PT ;  /* 0x0000000416007c0c */ /* 0x000fe4000bf86270 */
[-C--:B---3--:R-:W-:Y:S01]  /*b760*/  @!P6 LEA R48, P5, R217, R60.reuse, 0x2 ;  /* 0x0000003cd930e211 */ /* 0x088fe200078a10ff */
[----:B------:R3:W-:Y:S01]  /*b770*/  @!P1 ST.E.64 desc[UR52][R54.64], R32 ;  /* 0x0000002036009985 */ /* 0x0007e2000c101b34 */
[----:B-1----:R-:W-:-:S02]  /*b780*/  @!P3 LEA R46, P1, R216, R60, 0x2 ;  /* 0x0000003cd82eb211 */ /* 0x002fc400078210ff */
[-C--:B------:R-:W-:Y:S02]  /*b790*/  @!P6 LEA.HI.X R49, R217, R61.reuse, R155, 0x2, P5 ;  /* 0x0000003dd931e211 */ /* 0x080fe400028f149b */
[----:B------:R-:W-:Y:S02]  /*b7a0*/  @!P3 LEA.HI.X R47, R216, R61, R154, 0x2, P1 ;  /* 0x0000003dd82fb211 */ /* 0x000fe400008f149a */
[----:B------:R-:W-:Y:S01]  /*b7b0*/  ISETP.GE.AND P1, PT, R19, UR4, PT ;  /* 0x0000000413007c0c */ /* 0x000fe2000bf26270 */
[----:B------:R1:W-:Y:S01]  /*b7c0*/  @!P6 ST.E.64 desc[UR52][R48.64], R30 ;  /* 0x0000001e3000e985 */ /* 0x0003e2000c101b34 */
[-C--:B0-----:R-:W-:Y:S02]  /*b7d0*/  @!P2 LEA R40, P5, R23, R60.reuse, 0x2 ;  /* 0x0000003c1728a211 */ /* 0x081fe400078a10ff */
[----:B--2---:R-:W-:Y:S01]  /*b7e0*/  @!P4 LEA R38, P6, R22, R60, 0x2 ;  /* 0x0000003c1626c211 */ /* 0x004fe200078c10ff */
[----:B------:R0:W-:Y:S01]  /*b7f0*/  @!P3 ST.E.64 desc[UR52][R46.64], R24 ;  /* 0x000000182e00b985 */ /* 0x0001e2000c101b34 */
[----:B------:R-:W-:-:S02]  /*b800*/  ISETP.GE.AND P3, PT, R18, UR4, PT ;  /* 0x0000000412007c0c */ /* 0x000fc4000bf66270 */
[-C--:B------:R-:W-:Y:S02]  /*b810*/  @!P2 LEA.HI.X R41, R23, R61.reuse, R75, 0x2, P5 ;  /* 0x0000003d1729a211 */ /* 0x080fe400028f144b */
[----:B------:R-:W-:-:S03]  /*b820*/  @!P4 LEA.HI.X R39, R22, R61, R74, 0x2, P6 ;  /* 0x0000003d1627c211 */ /* 0x000fc600030f144a */
[----:B------:R2:W-:Y:S01]  /*b830*/  @!P2 ST.E.64 desc[UR52][R40.64], R20 ;  /* 0x000000142800a985 */ /* 0x0005e2000c101b34 */
[-C--:B---3--:R-:W-:Y:S01]  /*b840*/  @!P1 LEA R32, P2, R19, R60.reuse, 0x2 ;  /* 0x0000003c13209211 */ /* 0x088fe200078410ff */
[C---:B-1----:R-:W-:Y:S02]  /*b850*/  VIADD R49, R2.reuse, 0xe8 ;  /* 0x000000e802317836 */ /* 0x042fe40000000000 */
[----:B------:R1:W-:Y:S01]  /*b860*/  @!P4 ST.E.64 desc[UR52][R38.64], R10 ;  /* 0x0000000a2600c985 */ /* 0x0003e2000c101b34 */
[----:B------:R-:W-:Y:S01]  /*b870*/  ISETP.GE.AND P4, PT, R17, UR4, PT ;  /* 0x0000000411007c0c */ /* 0x000fe2000bf86270 */
[----:B0-----:R-:W-:Y:S01]  /*b880*/  VIADD R25, R2, 0xf0 ;  /* 0x000000f002197836 */ /* 0x001fe20000000000 */
[-C--:B------:R-:W-:Y:S02]  /*b890*/  @!P1 LEA.HI.X R33, R19, R61.reuse, R73, 0x2, P2 ;  /* 0x0000003d13219211 */ /* 0x080fe400010f1449 */
[----:B------:R-:W-:Y:S02]  /*b8a0*/  @!P3 LEA R30, P5, R18, R60, 0x2 ;  /* 0x0000003c121eb211 */ /* 0x000fe400078a10ff */
[----:B------:R-:W-:Y:S01]  /*b8b0*/  ISETP.GE.AND P2, PT, R16, UR4, PT ;  /* 0x0000000410007c0c */ /* 0x000fe2000bf46270 */
[----:B------:R0:W-:Y:S01]  /*b8c0*/  @!P1 ST.E.64 desc[UR52][R32.64], R8 ;  /* 0x0000000820009985 */ /* 0x0001e2000c101b34 */
[----:B------:R-:W-:-:S02]  /*b8d0*/  @!P3 LEA.HI.X R31, R18, R61, R72, 0x2, P5 ;  /* 0x0000003d121fb211 */ /* 0x000fc400028f1448 */
[----:B------:R-:W-:Y:S02]  /*b8e0*/  ISETP.GE.AND P1, PT, R49, UR4, PT ;  /* 0x0000000431007c0c */ /* 0x000fe4000bf26270 */
[----:B--2---:R-:W-:Y:S01]  /*b8f0*/  SHF.R.S32.HI R21, RZ, 0x1f, R16 ;  /* 0x0000001fff157819 */ /* 0x004fe20000011410 */
[----:B------:R2:W-:Y:S01]  /*b900*/  @!P3 ST.E.64 desc[UR52][R30.64], R136 ;  /* 0x000000881e00b985 */ /* 0x0005e2000c101b34 */
[----:B-1----:R-:W-:Y:S01]  /*b910*/  SHF.R.S32.HI R11, RZ, 0x1f, R17 ;  /* 0x0000001fff0b7819 */ /* 0x002fe20000011411 */
[----:B------:R-:W-:Y:S01]  /*b920*/  VIADD R39, R2, 0xf8 ;  /* 0x000000f802277836 */ /* 0x000fe20000000000 */
[-C--:B------:R-:W-:Y:S02]  /*b930*/  @!P4 LEA R10, P6, R17, R60.reuse, 0x2 ;  /* 0x0000003c110ac211 */ /* 0x080fe400078c10ff */
[----:B------:R-:W-:Y:S02]  /*b940*/  ISETP.GE.AND P3, PT, R25, UR4, PT ;  /* 0x0000000419007c0c */ /* 0x000fe4000bf66270 */
[----:B------:R-:W-:-:S02]  /*b950*/  @!P2 LEA R20, P5, R16, R60, 0x2 ;  /* 0x0000003c1014a211 */ /* 0x000fc400078a10ff */
[-C--:B------:R-:W-:Y:S02]  /*b960*/  @!P4 LEA.HI.X R11, R17, R61.reuse, R11, 0x2, P6 ;  /* 0x0000003d110bc211 */ /* 0x080fe400030f140b */
[----:B------:R-:W-:Y:S02]  /*b970*/  ISETP.GE.AND P6, PT, R39, UR4, PT ;  /* 0x0000000427007c0c */ /* 0x000fe4000bfc6270 */
[----:B------:R-:W-:Y:S01]  /*b980*/  @!P2 LEA.HI.X R21, R16, R61, R21, 0x2, P5 ;  /* 0x0000003d1015a211 */ /* 0x000fe200028f1415 */
[----:B------:R1:W-:Y:S01]  /*b990*/  @!P4 ST.E.64 desc[UR52][R10.64], R134 ;  /* 0x000000860a00c985 */ /* 0x0003e2000c101b34 */
[----:B0-----:R-:W-:Y:S02]  /*b9a0*/  SHF.R.S32.HI R9, RZ, 0x1f, R49 ;  /* 0x0000001fff097819 */ /* 0x001fe40000011431 */
[----:B------:R-:W-:Y:S01]  /*b9b0*/  @!P1 LEA R8, P5, R49, R60, 0x2 ;  /* 0x0000003c31089211 */ /* 0x000fe200078a10ff */
[----:B------:R1:W-:Y:S01]  /*b9c0*/  @!P2 ST.E.64 desc[UR52][R20.64], R144 ;  /* 0x000000901400a985 */ /* 0x0003e2000c101b34 */
[----:B--2---:R-:W-:-:S02]  /*b9d0*/  SHF.R.S32.HI R30, RZ, 0x1f, R25 ;  /* 0x0000001fff1e7819 */ /* 0x004fc40000011419 */
[-C--:B------:R-:W-:Y:S02]  /*b9e0*/  @!P1 LEA.HI.X R9, R49, R61.reuse, R9, 0x2, P5 ;  /* 0x0000003d31099211 */ /* 0x080fe400028f1409 */
[CC--:B------:R-:W-:Y:S02]  /*b9f0*/  @!P3 LEA R24, P5, R25.reuse, R60.reuse, 0x2 ;  /* 0x0000003c1918b211 */ /* 0x0c0fe400078a10ff */
[----:B------:R-:W-:Y:S01]  /*ba00*/  SHF.R.S32.HI R31, RZ, 0x1f, R39 ;  /* 0x0000001fff1f7819 */ /* 0x000fe20000011427 */
[----:B------:R1:W-:Y:S01]  /*ba10*/  @!P1 ST.E.64 desc[UR52][R8.64], R142 ;  /* 0x0000008e08009985 */ /* 0x0003e2000c101b34 */
[----:B------:R-:W-:Y:S02]  /*ba20*/  @!P3 LEA.HI.X R25, R25, R61, R30, 0x2, P5 ;  /* 0x0000003d1919b211 */ /* 0x000fe400028f141e */
[----:B------:R-:W-:-:S03]  /*ba30*/  @!P6 LEA R30, P5, R39, R60, 0x2 ;  /* 0x0000003c271ee211 */ /* 0x000fc600078a10ff */
[----:B------:R1:W-:Y:S01]  /*ba40*/  @!P3 ST.E.64 desc[UR52][R24.64], R152 ;  /* 0x000000981800b985 */ /* 0x0003e2000c101b34 */
[----:B------:R-:W-:-:S05]  /*ba50*/  @!P6 LEA.HI.X R31, R39, R61, R31, 0x2, P5 ;  /* 0x0000003d271fe211 */ /* 0x000fca00028f141f */
[----:B------:R1:W-:Y:S04]  /*ba60*/  @!P6 ST.E.64 desc[UR52][R30.64], R150 ;  /* 0x000000961e00e985 */ /* 0x0003e8000c101b34 */
.L_x_250:
[----:B------:R-:W-:Y:S05]  /*ba70*/  BSYNC B1 ;  /* 0x0000000000017941 */ /* 0x000fea0003800000 */
.L_x_249:
[----:B-1----:R0:W1:Y:S04]  /*ba80*/  SHFL.IDX PT, R9, R3, 0x1, 0x1c1f ;  /* 0x003c1f0003097f89 */ /* 0x00206800000e0000 */
[----:B------:R0:W3:Y:S01]  /*ba90*/  SHFL.IDX PT, R8, R0, 0x1, 0x1c1f ;  /* 0x003c1f0000087f89 */ /* 0x0000e200000e0000 */
[----:B------:R-:W-:Y:S05]  /*baa0*/  @P0 BRA `(.L_x_248) ;  /* 0x0000001400f80947 */ /* 0x000fea0003800000 */
[----:B------:R-:W-:Y:S01]  /*bab0*/  ULDC UR4, c[0x0][0xac8] ;  /* 0x0002b20000047ab9 */ /* 0x000fe20000000800 */
[----:B0-----:R-:W-:Y:S01]  /*bac0*/  VIADD R3, R2, 0xf0 ;  /* 0x000000f002037836 */ /* 0x001fe20000000000 */
[----:B------:R-:W-:Y:S02]  /*bad0*/  ISETP.GE.AND P4, PT, R182, UR4, PT ;  /* 0x00000004b6007c0c */ /* 0x000fe4000bf86270 */
[----:B------:R-:W-:Y:S02]  /*bae0*/  ISETP.GE.AND P6, PT, R2, UR4, PT ;  /* 0x0000000402007c0c */ /* 0x000fe4000bfc6270 */
[----:B------:R-:W-:Y:S02]  /*baf0*/  ISETP.GE.AND P0, PT, R180, UR4, PT ;  /* 0x00000004b4007c0c */ /* 0x000fe4000bf06270 */
[----:B------:R-:W-:Y:S02]  /*bb00*/  ISETP.GE.AND P2, PT, R178, UR4, PT ;  /* 0x00000004b2007c0c */ /* 0x000fe4000bf46270 */
[----:B------:R-:W-:-:S05]  /*bb10*/  ISETP.GE.AND P1, PT, R176, UR4, PT ;  /* 0x00000004b0007c0c */ /* 0x000fca000bf26270 */
[-C--:B---3--:R-:W-:Y:S02]  /*bb20*/  @!P4 LEA R20, P3, R182, R8.reuse, 0x2 ;  /* 0x00000008b614c211 */ /* 0x088fe400078610ff */
[----:B-1----:R-:W-:Y:S02]  /*bb30*/  @!P6 IMAD.WIDE R10, R2, 0x4, R8 ;  /* 0x00000004020ae825 */ /* 0x002fe400078e0208 */
[----:B------:R-:W-:Y:S02]  /*bb40*/  @!P4 LEA.HI.X R21, R182, R9, R183, 0x2, P3 ;  /* 0x00000009b615c211 */ /* 0x000fe400018f14b7 */
[----:B------:R-:W-:Y:S01]  /*bb50*/  ISETP.GE.AND P3, PT, R174, UR4, PT ;  /* 0x00000004ae007c0c */ /* 0x000fe2000bf66270 */
[----:B------:R0:W-:Y:S01]  /*bb60*/  @!P6 ST.E.64 desc[UR52][R10.64], R124 ;  /* 0x0000007c0a00e985 */ /* 0x0001e2000c101b34 */
[-C--:B------:R-:W-:Y:S02]  /*bb70*/  @!P0 LEA R24, P5, R180, R8.reuse, 0x2 ;  /* 0x00000008b4188211 */ /* 0x080fe400078a10ff */
[----:B------:R-:W-:Y:S01]  /*bb80*/  @!P1 LEA R32, P6, R176, R8, 0x2 ;  /* 0x00000008b0209211 */ /* 0x000fe200078c10ff */
[----:B------:R1:W-:Y:S01]  /*bb90*/  @!P4 ST.E.64 desc[UR52][R20.64], R122 ;  /* 0x0000007a1400c985 */ /* 0x0003e2000c101b34 */
[----:B------:R-:W-:-:S02]  /*bba0*/  ISETP.GE.AND P4, PT, R172, UR4, PT ;  /* 0x00000004ac007c0c */ /* 0x000fc4000bf86270 */
[-C--:B------:R-:W-:Y:S02]  /*bbb0*/  @!P0 LEA.HI.X R25, R180, R9.reuse, R181, 0x2, P5 ;  /* 0x00000009b4198211 */ /* 0x080fe400028f14b5 */
[-C--:B------:R-:W-:Y:S02]  /*bbc0*/  @!P2 LEA R30, P5, R178, R8.reuse, 0x2 ;  /* 0x00000008b21ea211 */ /* 0x080fe400078a10ff */
[-C--:B------:R-:W-:Y:S01]  /*bbd0*/  @!P1 LEA.HI.X R33, R176, R9.reuse, R177, 0x2, P6 ;  /* 0x00000009b0219211 */ /* 0x080fe200030f14b1 */
[----:B------:R3:W-:Y:S01]  /*bbe0*/  @!P0 ST.E.64 desc[UR52][R24.64], R116 ;  /* 0x0000007418008985 */ /* 0x0007e2000c101b34 */
[----:B------:R-:W-:Y:S02]  /*bbf0*/  @!P2 LEA.HI.X R31, R178, R9, R179, 0x2, P5 ;  /* 0x00000009b21fa211 */ /* 0x000fe400028f14b3 */
[----:B------:R-:W-:Y:S02]  /*bc00*/  ISETP.GE.AND P0, PT, R170, UR4, PT ;  /* 0x00000004aa007c0c */ /* 0x000fe4000bf06270 */
[----:B------:R-:W-:Y:S01]  /*bc10*/  @!P3 LEA R38, P5, R174, R8, 0x2 ;  /* 0x00000008ae26b211 */ /* 0x000fe200078a10ff */
[----:B------:R4:W-:Y:S01]  /*bc20*/  @!P2 ST.E.64 desc[UR52][R30.64], R114 ;  /* 0x000000721e00a985 */ /* 0x0009e2000c101b34 */
[----:B------:R-:W-:-:S02]  /*bc30*/  ISETP.GE.AND P2, PT, R168, UR4, PT ;  /* 0x00000004a8007c0c */ /* 0x000fc4000bf46270 */
[-C--:B------:R-:W-:Y:S01]  /*bc40*/  @!P3 LEA.HI.X R39, R174, R9.reuse, R175, 0x2, P5 ;  /* 0x00000009ae27b211 */ /* 0x080fe200028f14af */
[----:B------:R5:W-:Y:S01]  /*bc50*/  @!P1 ST.E.64 desc[UR52][R32.64], R108 ;  /* 0x0000006c20009985 */ /* 0x000be2000c101b34 */
[CC--:B0-----:R-:W-:Y:S02]  /*bc60*/  @!P4 LEA R10, P5, R172.reuse, R8.reuse, 0x2 ;  /* 0x00000008ac0ac211 */ /* 0x0c1fe400078a10ff */
[----:B------:R-:W-:Y:S01]  /*bc70*/  ISETP.GE.AND P1, PT, R229, UR4, PT ;  /* 0x00000004e5007c0c */ /* 0x000fe2000bf26270 */
[----:B------:R0:W-:Y:S01]  /*bc80*/  @!P3 ST.E.64 desc[UR52][R38.64], R106 ;  /* 0x0000006a2600b985 */ /* 0x0001e2000c101b34 */
[----:B------:R-:W-:Y:S02]  /*bc90*/  @!P4 LEA.HI.X R11, R172, R9, R173, 0x2, P5 ;  /* 0x00000009ac0bc211 */ /* 0x000fe400028f14ad */
[----:B-1----:R-:W-:Y:S02]  /*bca0*/  @!P0 LEA R20, P6, R170, R8, 0x2 ;  /* 0x00000008aa148211 */ /* 0x002fe400078c10ff */
[----:B------:R-:W-:Y:S01]  /*bcb0*/  ISETP.GE.AND P3, PT, R228, UR4, PT ;  /* 0x00000004e4007c0c */ /* 0x000fe2000bf66270 */
[----:B------:R1:W-:Y:S01]  /*bcc0*/  @!P4 ST.E.64 desc[UR52][R10.64], R100 ;  /* 0x000000640a00c985 */ /* 0x0003e2000c101b34 */
[----:B------:R-:W-:-:S02]  /*bcd0*/  ISETP.GE.AND P4, PT, R227, UR4, PT ;  /* 0x00000004e3007c0c */ /* 0x000fc4000bf86270 */
[----:B------:R-:W-:Y:S02]  /*bce0*/  @!P0 LEA.HI.X R21, R170, R9, R171, 0x2, P6 ;  /* 0x00000009aa158211 */ /* 0x000fe400030f14ab */
[----:B---3--:R-:W-:-:S03]  /*bcf0*/  @!P2 LEA R24, P5, R168, R8, 0x2 ;  /* 0x00000008a818a211 */ /* 0x008fc600078a10ff */
[----:B------:R3:W-:Y:S01]  /*bd00*/  @!P0 ST.E.64 desc[UR52][R20.64], R98 ;  /* 0x0000006214008985 */ /* 0x0007e2000c101b34 */
[-C--:B------:R-:W-:Y:S02]  /*bd10*/  @!P2 LEA.HI.X R25, R168, R9.reuse, R169, 0x2, P5 ;  /* 0x00000009a819a211 */ /* 0x080fe400028f14a9 */
[CC--:B----4-:R-:W-:Y:S02]  /*bd20*/  @!P1 LEA R30, P0, R229.reuse, R8.reuse, 0x2 ;  /* 0x00000008e51e9211 */ /* 0x0d0fe400078010ff */
[-C--:B-----5:R-:W-:Y:S01]  /*bd30*/  @!P3 LEA R32, P6, R228, R8.reuse, 0x2 ;  /* 0x00000008e420b211 */ /* 0x0a0fe200078c10ff */
[----:B------:R4:W-:Y:S01]  /*bd40*/  @!P2 ST.E.64 desc[UR52][R24.64], R92 ;  /* 0x0000005c1800a985 */ /* 0x0009e2000c101b34 */
[-C--:B------:R-:W-:Y:S02]  /*bd50*/  @!P1 LEA.HI.X R31, R229, R9.reuse, R167, 0x2, P0 ;  /* 0x00000009e51f9211 */ /* 0x080fe400000f14a7 */
[----:B------:R-:W-:Y:S02]  /*bd60*/  ISETP.GE.AND P2, PT, R226, UR4, PT ;  /* 0x00000004e2007c0c */ /* 0x000fe4000bf46270 */
[----:B0-----:R-:W-:Y:S01]  /*bd70*/  @!P4 LEA R38, P5, R227, R8, 0x2 ;  /* 0x00000008e326c211 */ /* 0x001fe200078a10ff */
[----:B------:R0:W-:Y:S01]  /*bd80*/  @!P1 ST.E.64 desc[UR52][R30.64], R90 ;  /* 0x0000005a1e009985 */ /* 0x0001e2000c101b34 */
[----:B------:R-:W-:-:S02]  /*bd90*/  @!P3 LEA.HI.X R33, R228, R9, R166, 0x2, P6 ;  /* 0x00000009e421b211 */ /* 0x000fc400030f14a6 */
[----:B------:R-:W-:Y:S02]  /*bda0*/  @!P4 LEA.HI.X R39, R227, R9, R165, 0x2, P5 ;  /* 0x00000009e327c211 */ /* 0x000fe400028f14a5 */
[----:B------:R-:W-:Y:S01]  /*bdb0*/  ISETP.GE.AND P0, PT, R225, UR4, PT ;  /* 0x00000004e1007c0c */ /* 0x000fe2000bf06270 */
[----:B------:R5:W-:Y:S01]  /*bdc0*/  @!P3 ST.E.64 desc[UR52][R32.64], R84 ;  /* 0x000000542000b985 */ /* 0x000be2000c101b34 */
[----:B------:R-:W-:-:S03]  /*bdd0*/  ISETP.GE.AND P1, PT, R224, UR4, PT ;  /* 0x00000004e0007c0c */ /* 0x000fc6000bf26270 */
[----:B------:R2:W-:Y:S01]  /*bde0*/  @!P4 ST.E.64 desc[UR52][R38.64], R82 ;  /* 0x000000522600c985 */ /* 0x0005e2000c101b34 */
[----:B------:R-:W-:Y:S02]  /*bdf0*/  ISETP.GE.AND P4, PT, R223, UR4, PT ;  /* 0x00000004df007c0c */ /* 0x000fe4000bf86270 */
[----:B-1----:R-:W-:-:S04]  /*be00*/  @!P2 LEA R10, P3, R226, R8, 0x2 ;  /* 0x00000008e20aa211 */ /* 0x002fc800078610ff */
[-C--:B------:R-:W-:Y:S02]  /*be10*/  @!P2 LEA.HI.X R11, R226, R9.reuse, R164, 0x2, P3 ;  /* 0x00000009e20ba211 */ /* 0x080fe400018f14a4 */
[CC--:B---3--:R-:W-:Y:S02]  /*be20*/  @!P0 LEA R20, P6, R225.reuse, R8.reuse, 0x2 ;  /* 0x00000008e1148211 */ /* 0x0c8fe400078c10ff */
[----:B----4-:R-:W-:Y:S01]  /*be30*/  @!P1 LEA R24, P5, R224, R8, 0x2 ;  /* 0x00000008e0189211 */ /* 0x010fe200078a10ff */
[----:B------:R1:W-:Y:S01]  /*be40*/  @!P2 ST.E.64 desc[UR52][R10.64], R76 ;  /* 0x0000004c0a00a985 */ /* 0x0003e2000c101b34 */
[----:B------:R-:W-:Y:S02]  /*be50*/  ISETP.GE.AND P3, PT, R222, UR4, PT ;  /* 0x00000004de007c0c */ /* 0x000fe4000bf66270 */
[-C--:B------:R-:W-:Y:S02]  /*be60*/  @!P0 LEA.HI.X R21, R225, R9.reuse, R163, 0x2, P6 ;  /* 0x00000009e1158211 */ /* 0x080fe400030f14a3 */
[----:B------:R-:W-:-:S02]  /*be70*/  @!P1 LEA.HI.X R25, R224, R9, R162, 0x2, P5 ;  /* 0x00000009e0199211 */ /* 0x000fc400028f14a2 */
[----:B------:R-:W-:Y:S01]  /*be80*/  ISETP.GE.AND P2, PT, R221, UR4, PT ;  /* 0x00000004dd007c0c */ /* 0x000fe2000bf46270 */
[----:B------:R3:W-:Y:S01]  /*be90*/  @!P0 ST.E.64 desc[UR52][R20.64], R58 ;  /* 0x0000003a14008985 */ /* 0x0007e2000c101b34 */
[CC--:B0-----:R-:W-:Y:S02]  /*bea0*/  @!P4 LEA R30, P5, R223.reuse, R8.reuse, 0x2 ;  /* 0x00000008df1ec211 */ /* 0x0c1fe400078a10ff */
[----:B------:R-:W-:Y:S01]  /*beb0*/  ISETP.GE.AND P0, PT, R220, UR4, PT ;  /* 0x00000004dc007c0c */ /* 0x000fe2000bf06270 */
[----:B------:R0:W-:Y:S01]  /*bec0*/  @!P1 ST.E.64 desc[UR52][R24.64], R52 ;  /* 0x0000003418009985 */ /* 0x0001e2000c101b34 */
[----:B------:R-:W-:Y:S02]  /*bed0*/  @!P4 LEA.HI.X R31, R223, R9, R161, 0x2, P5 ;  /* 0x00000009df1fc211 */ /* 0x000fe400028f14a1 */
[----:B------:R-:W-:Y:S02]  /*bee0*/  ISETP.GE.AND P1, PT, R219, UR4, PT ;  /* 0x00000004db007c0c */ /* 0x000fe4000bf26270 */
[----:B-----5:R-:W-:Y:S01]  /*bef0*/  @!P3 LEA R32, P6, R222, R8, 0x2 ;  /* 0x00000008de20b211 */ /* 0x020fe200078c10ff */
[----:B------:R4:W-:Y:S01]  /*bf00*/  @!P4 ST.E.64 desc[UR52][R30.64], R50 ;  /* 0x000000321e00c985 */ /* 0x0009e2000c101b34 */
[----:B------:R-:W-:-:S02]  /*bf10*/  ISETP.GE.AND P4, PT, R218, UR4, PT ;  /* 0x00000004da007c0c */ /* 0x000fc4000bf86270 */
[CC--:B--2---:R-:W-:Y:S02]  /*bf20*/  @!P2 LEA R38, P5, R221.reuse, R8.reuse, 0x2 ;  /* 0x00000008dd26a211 */ /* 0x0c4fe400078a10ff */
[-C--:B------:R-:W-:Y:S02]  /*bf30*/  @!P3 LEA.HI.X R33, R222, R9.reuse, R160, 0x2, P6 ;  /* 0x00000009de21b211 */ /* 0x080fe400030f14a0 */
[-C--:B------:R-:W-:Y:S02]  /*bf40*/  @!P2 LEA.HI.X R39, R221, R9.reuse, R159, 0x2, P5 ;  /* 0x00000009dd27a211 */ /* 0x080fe400028f149f */
[CC--:B-1----:R-:W-:Y:S01]  /*bf50*/  @!P0 LEA R10, P5, R220.reuse, R8.reuse, 0x2 ;  /* 0x00000008dc0a8211 */ /* 0x0c2fe200078a10ff */
[----:B------:R1:W-:Y:S01]  /*bf60*/  @!P3 ST.E.64 desc[UR52][R32.64], R44 ;  /* 0x0000002c2000b985 */ /* 0x0003e2000c101b34 */
[----:B------:R-:W-:Y:S02]  /*bf70*/  ISETP.GE.AND P3, PT, R217, UR4, PT ;  /* 0x00000004d9007c0c */ /* 0x000fe4000bf66270 */
[----:B---3--:R-:W-:Y:S01]  /*bf80*/  @!P1 LEA R20, P6, R219, R8, 0x2 ;  /* 0x00000008db149211 */ /* 0x008fe200078c10ff */
[----:B------:R2:W-:Y:S01]  /*bf90*/  @!P2 ST.E.64 desc[UR52][R38.64], R42 ;  /* 0x0000002a2600a985 */ /* 0x0005e2000c101b34 */
[----:B------:R-:W-:-:S02]  /*bfa0*/  @!P0 LEA.HI.X R11, R220, R9, R158, 0x2, P5 ;  /* 0x00000009dc0b8211 */ /* 0x000fc400028f149e */
[----:B------:R-:W-:Y:S02]  /*bfb0*/  ISETP.GE.AND P2, PT, R216, UR4, PT ;  /* 0x00000004d8007c0c */ /* 0x000fe4000bf46270 */
[CC--:B0-----:R-:W-:Y:S01]  /*bfc0*/  @!P4 LEA R24, P5, R218.reuse, R8.reuse, 0x2 ;  /* 0x00000008da18c211 */ /* 0x0c1fe200078a10ff */
[----:B------:R-:W-:Y:S01]  /*bfd0*/  @!P0 ST.E.64 desc[UR52][R10.64], R36 ;  /* 0x000000240a008985 */ /* 0x000fe2000c101b34 */
[-C--:B------:R-:W-:Y:S02]  /*bfe0*/  @!P1 LEA.HI.X R21, R219, R9.reuse, R157, 0x2, P6 ;  /* 0x00000009db159211 */ /* 0x080fe400030f149d */
[----:B------:R-:W-:Y:S02]  /*bff0*/  @!P4 LEA.HI.X R25, R218, R9, R156, 0x2, P5 ;  /* 0x00000009da19c211 */ /* 0x000fe400028f149c */
[----:B------:R-:W-:Y:S01]  /*c000*/  ISETP.GE.AND P0, PT, R23, UR4, PT ;  /* 0x0000000417007c0c */ /* 0x000fe2000bf06270 */
[----:B------:R0:W-:Y:S01]  /*c010*/  @!P1 ST.E.64 desc[UR52][R20.64], R34 ;  /* 0x0000002214009985 */ /* 0x0001e2000c101b34 */
[----:B----4-:R-:W-:-:S03]  /*c020*/  @!P3 LEA R30, P1, R217, R8, 0x2 ;  /* 0x00000008d91eb211 */ /* 0x010fc600078210ff */
[----:B------:R-:W-:Y:S01]  /*c030*/  @!P4 ST.E.64 desc[UR52][R24.64], R28 ;  /* 0x0000001c1800c985 */ /* 0x000fe2000c101b34 */
[----:B------:R-:W-:Y:S02]  /*c040*/  ISETP.GE.AND P4, PT, R22, UR4, PT ;  /* 0x0000000416007c0c */ /* 0x000fe4000bf86270 */
[CC--:B-1----:R-:W-:Y:S02]  /*c050*/  @!P2 LEA R32, P5, R216.reuse, R8.reuse, 0x2 ;  /* 0x00000008d820a211 */ /* 0x0c2fe400078a10ff */
[-C--:B------:R-:W-:Y:S02]  /*c060*/  @!P3 LEA.HI.X R31, R217, R9.reuse, R155, 0x2, P1 ;  /* 0x00000009d91fb211 */ /* 0x080fe400008f149b */
[----:B------:R-:W-:Y:S02]  /*c070*/  ISETP.GE.AND P1, PT, R19, UR4, PT ;  /* 0x0000000413007c0c */ /* 0x000fe4000bf26270 */
[----:B------:R-:W-:Y:S01]  /*c080*/  @!P2 LEA.HI.X R33, R216, R9, R154, 0x2, P5 ;  /* 0x00000009d821a211 */ /* 0x000fe200028f149a */
[----:B------:R-:W-:Y:S01]  /*c090*/  @!P3 ST.E.64 desc[UR52][R30.64], R26 ;  /* 0x0000001a1e00b985 */ /* 0x000fe2000c101b34 */
[----:B--2---:R-:W-:Y:S01]  /*c0a0*/  @!P0 LEA R38, P6, R23, R8, 0x2 ;  /* 0x0000000817268211 */ /* 0x004fe200078c10ff */
[----:B0-----:R-:W-:-:S02]  /*c0b0*/  VIADD R35, R2, 0xe8 ;  /* 0x000000e802237836 */ /* 0x001fc40000000000 */
[----:B------:R0:W-:Y:S01]  /*c0c0*/  @!P2 ST.E.64 desc[UR52][R32.64], R14 ;  /* 0x0000000e2000a985 */ /* 0x0001e2000c101b34 */
[-C--:B------:R-:W-:Y:S02]  /*c0d0*/  @!P0 LEA.HI.X R39, R23, R9.reuse, R75, 0x2, P6 ;  /* 0x0000000917278211 */ /* 0x080fe400030f144b */
[CC--:B------:R-:W-:Y:S02]  /*c0e0*/  @!P4 LEA R10, P2, R22.reuse, R8.reuse, 0x2 ;  /* 0x00000008160ac211 */ /* 0x0c0fe400078410ff */
[----:B------:R-:W-:Y:S01]  /*c0f0*/  SHF.R.S32.HI R0, RZ, 0x1f, R35 ;  /* 0x0000001fff007819 */ /* 0x000fe20000011423 */
[----:B------:R1:W-:Y:S01]  /*c100*/  @!P0 ST.E.64 desc[UR52][R38.64], R12 ;  /* 0x0000000c26008985 */ /* 0x0003e2000c101b34 */
[----:B------:R-:W-:Y:S02]  /*c110*/  @!P4 LEA.HI.X R11, R22, R9, R74, 0x2, P2 ;  /* 0x00000009160bc211 */ /* 0x000fe400010f144a */
[----:B------:R-:W-:Y:S02]  /*c120*/  ISETP.GE.AND P0, PT, R35, UR4, PT ;  /* 0x0000000423007c0c */ /* 0x000fe4000bf06270 */
[----:B------:R-:W-:Y:S01]  /*c130*/  @!P1 LEA R20, P3, R19, R8, 0x2 ;  /* 0x0000000813149211 */ /* 0x000fe200078610ff */
[----:B------:R2:W-:Y:S01]  /*c140*/  @!P4 ST.E.64 desc[UR52][R10.64], R6 ;  /* 0x000000060a00c985 */ /* 0x0005e2000c101b34 */
[----:B------:R-:W-:-:S02]  /*c150*/  ISETP.GE.AND P2, PT, R18, UR4, PT ;  /* 0x0000000412007c0c */ /* 0x000fc4000bf46270 */
[----:B------:R-:W-:Y:S02]  /*c160*/  @!P1 LEA.HI.X R21, R19, R9, R73, 0x2, P3 ;  /* 0x0000000913159211 */ /* 0x000fe400018f1449 */
[----:B------:R-:W-:Y:S02]  /*c170*/  ISETP.GE.AND P3, PT, R3, UR4, PT ;  /* 0x0000000403007c0c */ /* 0x000fe4000bf66270 */
[----:B------:R-:W-:Y:S01]  /*c180*/  ISETP.GE.AND P4, PT, R17, UR4, PT ;  /* 0x0000000411007c0c */ /* 0x000fe2000bf86270 */
[----:B------:R3:W-:Y:S01]  /*c190*/  @!P1 ST.E.64 desc[UR52][R20.64], R4 ;  /* 0x0000000414009985 */ /* 0x0007e2000c101b34 */
[----:B------:R-:W-:Y:S02]  /*c1a0*/  ISETP.GE.AND P1, PT, R16, UR4, PT ;  /* 0x0000000410007c0c */ /* 0x000fe4000bf26270 */
[----:B0-----:R-:W-:-:S03]  /*c1b0*/  @!P0 LEA R14, P6, R35, R8, 0x2 ;  /* 0x00000008230e8211 */ /* 0x001fc600078c10ff */
[CC--:B-1----:R-:W-:Y:S02]  /*c1c0*/  @!P2 LEA R12, P5, R18.reuse, R8.reuse, 0x2 ;  /* 0x00000008120ca211 */ /* 0x0c2fe400078a10ff */
[-C--:B------:R-:W-:Y:S02]  /*c1d0*/  @!P0 LEA.HI.X R15, R35, R9.reuse, R0, 0x2, P6 ;  /* 0x00000009230f8211 */ /* 0x080fe400030f1400 */
[----:B------:R-:W-:Y:S02]  /*c1e0*/  @!P2 LEA.HI.X R13, R18, R9, R72, 0x2, P5 ;  /* 0x00000009120da211 */ /* 0x000fe400028f1448 */
[----:B------:R-:W-:Y:S02]  /*c1f0*/  SHF.R.S32.HI R0, RZ, 0x1f, R3 ;  /* 0x0000001fff007819 */ /* 0x000fe40000011403 */
[----:B--2---:R-:W-:Y:S01]  /*c200*/  @!P3 LEA R10, P6, R3, R8, 0x2 ;  /* 0x00000008030ab211 */ /* 0x004fe200078c10ff */
[----:B------:R0:W-:Y:S01]  /*c210*/  @!P2 ST.E.64 desc[UR52][R12.64], R140 ;  /* 0x0000008c0c00a985 */ /* 0x0001e2000c101b34 */
[----:B------:R-:W-:-:S02]  /*c220*/  SHF.R.S32.HI R7, RZ, 0x1f, R17 ;  /* 0x0000001fff077819 */ /* 0x000fc40000011411 */
[-C--:B------:R-:W-:Y:S02]  /*c230*/  @!P4 LEA R6, P5, R17, R8.reuse, 0x2 ;  /* 0x000000081106c211 */ /* 0x080fe400078a10ff */
[-C--:B------:R-:W-:Y:S02]  /*c240*/  @!P3 LEA.HI.X R11, R3, R9.reuse, R0, 0x2, P6 ;  /* 0x00000009030bb211 */ /* 0x080fe400030f1400 */
[-C--:B------:R-:W-:Y:S02]  /*c250*/  @!P4 LEA.HI.X R7, R17, R9.reuse, R7, 0x2, P5 ;  /* 0x000000091107c211 */ /* 0x080fe400028f1407 */
[----:B------:R-:W-:Y:S02]  /*c260*/  SHF.R.S32.HI R3, RZ, 0x1f, R16 ;  /* 0x0000001fff037819 */ /* 0x000fe40000011410 */
[C---:B---3--:R-:W-:Y:S01]  /*c270*/  @!P1 LEA R4, P5, R16.reuse, R8, 0x2 ;  /* 0x0000000810049211 */ /* 0x048fe200078a10ff */
[----:B------:R0:W-:Y:S03]  /*c280*/  @!P4 ST.E.64 desc[UR52][R6.64], R138 ;  /* 0x0000008a0600c985 */ /* 0x0001e6000c101b34 */
[----:B------:R-:W-:Y:S01]  /*c290*/  @!P1 LEA.HI.X R5, R16, R9, R3, 0x2, P5 ;  /* 0x0000000910059211 */ /* 0x000fe200028f1403 */
[----:B------:R-:W-:-:S04]  /*c2a0*/  VIADD R3, R2, 0xf8 ;  /* 0x000000f802037836 */ /* 0x000fc80000000000 */
[----:B------:R0:W-:Y:S04]  /*c2b0*/  @!P1 ST.E.64 desc[UR52][R4.64], R146 ;  /* 0x0000009204009985 */ /* 0x0001e8000c101b34 */
[----:B------:R0:W-:Y:S01]  /*c2c0*/  @!P0 ST.E.64 desc[UR52][R14.64], R148 ;  /* 0x000000940e008985 */ /* 0x0001e2000c101b34 */
[----:B------:R-:W-:-:S03]  /*c2d0*/  ISETP.GE.AND P0, PT, R3, UR4, PT ;  /* 0x0000000403007c0c */ /* 0x000fc6000bf06270 */
[----:B------:R0:W-:Y:S10]  /*c2e0*/  @!P3 ST.E.64 desc[UR52][R10.64], R132 ;  /* 0x000000840a00b985 */ /* 0x0001f4000c101b34 */
[----:B------:R-:W-:Y:S05]  /*c2f0*/  @P0 BRA `(.L_x_248) ;  /* 0x0000000c00e40947 */ /* 0x000fea0003800000 */
[----:B0-----:R-:W-:Y:S02]  /*c300*/  LEA R4, P0, R3, R8, 0x2 ;  /* 0x0000000803047211 */ /* 0x001fe400078010ff */
[----:B------:R-:W-:-:S04]  /*c310*/  SHF.R.S32.HI R8, RZ, 0x1f, R3 ;  /* 0x0000001fff087819 */ /* 0x000fc80000011403 */
[----:B------:R-:W-:-:S05]  /*c320*/  LEA.HI.X R5, R3, R9, R8, 0x2, P0 ;  /* 0x0000000903057211 */ /* 0x000fca00000f1408 */
[----:B------:R0:W-:Y:S01]  /*c330*/  ST.E.64 desc[UR52][R4.64], R130 ;  /* 0x0000008204007985 */ /* 0x0001e2000c101b34 */
[----:B------:R-:W-:Y:S05]  /*c340*/  BRA `(.L_x_248) ;  /* 0x0000000c00d07947 */ /* 0x000fea0003800000 */
.L_x_239:
[----:B------:R-:W-:Y:S02]  /*c350*/  ULDC.64 UR8, c[0x0][0xc00] ;  /* 0x0003000000087ab9 */ /* 0x000fe40000000a00 */
[----:B------:R-:W-:-:S04]  /*c360*/  UISETP.NE.U32.AND UP0, UPT, UR8, URZ, UPT ;  /* 0x0000003f0800728c */ /* 0x000fc8000bf05070 */
[----:B------:R-:W-:-:S03]  /*c370*/  UISETP.NE.AND.EX UP0, UPT, UR9, URZ, UPT, UP0 ;  /* 0x0000003f0900728c */ /* 0x000fc6000bf05300 */
[----:B------:R-:W-:Y:S02]  /*c380*/  ULDC.64 UR8, c[0x0][0xc00] ;  /* 0x0003000000087ab9 */ /* 0x000fe40000000a00 */
[----:B------:R-:W-:Y:S01]  /*c390*/  UIMAD.WIDE UR8, UR36, 0x4, UR8 ;  /* 0x00000004240878a5 */ /* 0x000fe2000f8e0208 */
[----:B------:R-:W-:-:S05]  /*c3a0*/  PLOP3.LUT P1, PT, PT, PT, UP0, 0x80, 0x0 ;  /* 0x000000000000781c */ /* 0x000fca0003f2f008 */
[----:B------:R-:W-:Y:S02]  /*c3b0*/  IMAD.U32 R4, RZ, RZ, UR8 ;  /* 0x00000008ff047e24 */ /* 0x000fe4000f8e00ff */
[----:B------:R-:W-:Y:S01]  /*c3c0*/  IMAD.U32 R5, RZ, RZ, UR9 ;  /* 0x00000009ff057e24 */ /* 0x000fe2000f8e00ff */
[----:B------:R-:W-:Y:S02]  /*c3d0*/  ULDC.64 UR8, c[0x0][0xc08] ;  /* 0x0003020000087ab9 */ /* 0x000fe40000000a00 */
[----:B------:R-:W-:-:S03]  /*c3e0*/  UISETP.NE.U32.AND UP1, UPT, UR8, URZ, UPT ;  /* 0x0000003f0800728c */ /* 0x000fc6000bf25070 */
[----:B------:R-:W2:Y:S01]  /*c3f0*/  @P1 LDG.E R3, desc[UR52][R4.64] ;  /* 0x0000003404031981 */ /* 0x000ea2000c1e1900 */
[----:B------:R-:W-:Y:S01]  /*c400*/  UISETP.NE.AND.EX UP1, UPT, UR9, URZ, UPT, UP1 ;  /* 0x0000003f0900728c */ /* 0x000fe2000bf25310 */
[----:B------:R-:W-:Y:S01]  /*c410*/  ULDC UR4, c[0x0][0xa88] ;  /* 0x0002a20000047ab9 */ /* 0x000fe20000000800 */
[----:B------:R-:W0:Y:S01]  /*c420*/  S2R R10, SR_TID.X ;  /* 0x00000000000a7919 */ /* 0x000e220000002100 */
[----:B------:R-:W-:-:S03]  /*c430*/  IMAD.U32 R0, RZ, RZ, UR4 ;  /* 0x00000004ff007e24 */ /* 0x000fc6000f8e00ff */
[----:B------:R-:W-:-:S05]  /*c440*/  PLOP3.LUT P2, PT, PT, PT, UP1, 0x80, 0x0 ;  /* 0x000000000000781c */ /* 0x000fca0003f4f018 */
[----:B------:R-:W-:-:S04]  /*c450*/  @UP1 ULEA UR8, UP2, UR36, UR8, 0x2 ;  /* 0x0000000824081291 */ /* 0x000fc8000f84103f */
[----:B------:R-:W-:Y:S02]  /*c460*/  @UP1 ULEA.HI.X UR9, UR36, UR9, UR37, 0x2, UP2 ;  /* 0x0000000924091291 */ /* 0x000fe400090f1425 */
[----:B------:R-:W-:-:S04]  /*c470*/  IMAD.U32 R6, RZ, RZ, UR8 ;  /* 0x00000008ff067e24 */ /* 0x000fc8000f8e00ff */
[----:B------:R-:W-:-:S05]  /*c480*/  IMAD.U32 R7, RZ, RZ, UR9 ;  /* 0x00000009ff077e24 */ /* 0x000fca000f8e00ff */
[----:B------:R1:W5:Y:S01]  /*c490*/  @P2 LDG.E R0, desc[UR52][R6.64] ;  /* 0x0000003406002981 */ /* 0x000362000c1e1900 */
[----:B------:R-:W-:Y:S01]  /*c4a0*/  UMOV UR4, URZ ;  /* 0x0000003f00047c82 */ /* 0x000fe20008000000 */
[----:B0-----:R-:W-:-:S05]  /*c4b0*/  VIADD R8, R10, 0xffffff80 ;  /* 0xffffff800a087836 */ /* 0x001fca0000000000 */
[----:B------:R-:W-:Y:S02]  /*c4c0*/  ISETP.GT.AND P0, PT, R8, 0x7f, PT ;  /* 0x0000007f0800780c */ /* 0x000fe40003f04270 */
[----:B--2---:R-:W-:-:S13]  /*c4d0*/  @P1 R2UR UR4, R3 ;  /* 0x00000000030412ca */ /* 0x004fda00000e0000 */
[----:B------:R-:W-:Y:S01]  /*c4e0*/  USHF.R.S32.HI UR16, URZ, 0x1f, UR4 ;  /* 0x0000001f3f107899 */ /* 0x000fe20008011404 */
[----:B-1----:R-:W-:Y:S11]  /*c4f0*/  @P2 BRA `(.L_x_251) ;  /* 0x0000000000102947 */ /* 0x002ff60003800000 */
[----:B------:R-:W-:Y:S05]  /*c500*/  @!P1 BRA `(.L_x_251) ;  /* 0x00000000000c9947 */ /* 0x000fea0003800000 */
[----:B------:R-:W2:Y:S04]  /*c510*/  LDG.E R3, desc[UR52][R4.64] ;  /* 0x0000003404037981 */ /* 0x000ea8000c1e1900 */
[----:B-----5:R-:W2:Y:S02]  /*c520*/  LDG.E R0, desc[UR52][R4.64+0x4] ;  /* 0x0000043404007981 */ /* 0x020ea4000c1e1900 */
[----:B--2---:R-:W-:-:S07]  /*c530*/  IMAD.IADD R0, R0, 0x1, -R3 ;  /* 0x0000000100007824 */ /* 0x004fce00078e0a03 */
.L_x_251:
[----:B------:R-:W-:Y:S01]  /*c540*/  USEL UR36, UR36, URZ, !UP0 ;  /* 0x0000003f24247287 */ /* 0x000fe2000c000000 */
[----:B------:R-:W-:Y:S01]  /*c550*/  BSSY B1, `(.L_x_252) ;  /* 0x0000038000017945 */ /* 0x000fe20003800000 */
[----:B------:R-:W-:-:S03]  /*c560*/  USEL UR37, UR37, URZ, !UP0 ;  /* 0x0000003f25257287 */ /* 0x000fc6000c000000 */
[----:B------:R-:W-:Y:S09]  /*c570*/  @P0 BRA `(.L_x_253) ;  /* 0x0000000000d40947 */ /* 0x000ff20003800000 */
[----:B------:R-:W0:Y:S01]  /*c580*/  LDC R9, c[0x0][0xbe8] ;  /* 0x0002fa00ff097b82 */ /* 0x000e220000000800 */
[----:B------:R-:W-:-:S04]  /*c590*/  IMAD.U32 R3, RZ, RZ, UR42 ;  /* 0x0000002aff037e24 */ /* 0x000fc8000f8e00ff */
[----:B------:R-:W-:-:S04]  /*c5a0*/  IMAD R3, R3, 0x80, R10 ;  /* 0x0000008003037824 */ /* 0x000fc800078e020a */
[----:B------:R-:W-:Y:S02]  /*c5b0*/  VIADD R6, R3, 0xffffff80 ;  /* 0xffffff8003067836 */ /* 0x000fe40000000000 */
[----:B0----5:R-:W-:-:S05]  /*c5c0*/  IMAD R4, R0, R9, RZ ;  /* 0x0000000900047224 */ /* 0x021fca00078e02ff */
[----:B------:R-:W-:-:S13]  /*c5d0*/  ISETP.GE.AND P0, PT, R6, R4, PT ;  /* 0x000000040600720c */ /* 0x000fda0003f06270 */
[----:B------:R-:W-:Y:S05]  /*c5e0*/  @P0 BRA `(.L_x_253) ;  /* 0x0000000000b80947 */ /* 0x000fea0003800000 */
[----:B------:R-:W-:Y:S01]  /*c5f0*/  ISETP.NE.AND P0, PT, R9, 0x1, PT ;  /* 0x000000010900780c */ /* 0x000fe20003f05270 */
[----:B------:R-:W-:Y:S01]  /*c600*/  UISETP.GT.AND UP2, UPT, UR44, 0x1, UPT ;  /* 0x000000012c00788c */ /* 0x000fe2000bf44270 */
[----:B------:R-:W-:-:S03]  /*c610*/  UMOV UR8, 0x9b8 ;  /* 0x000009b800087882 */ /* 0x000fc60000000000 */
[----:B------:R-:W-:Y:S02]  /*c620*/  USEL UR17, UR8, 0x978, UP2 ;  /* 0x0000097808117887 */ /* 0x000fe40009000000 */
[----:B------:R-:W-:-:S06]  /*c630*/  USEL UR19, UR39, URZ, UP2 ;  /* 0x0000003f27137287 */ /* 0x000fcc0009000000 */
[----:B------:R-:W0:Y:S04]  /*c640*/  @P0 LDC R3, c[0x0][0xbec] ;  /* 0x0002fb00ff030b82 */ /* 0x000e280000000800 */
[----:B------:R-:W-:Y:S01]  /*c650*/  ULDC.64 UR8, c[0x0][UR17+0x218] ;  /* 0x0000860011087abb */ /* 0x000fe20008000a00 */
[----:B------:R-:W-:Y:S01]  /*c660*/  ULDC.64 UR12, c[0x0][UR17+0x220] ;  /* 0x00008800110c7abb */ /* 0x000fe20008000a00 */
[----:B------:R-:W-:Y:S01]  /*c670*/  ULDC.64 UR14, c[0x0][UR17+0x228] ;  /* 0x00008a00110e7abb */ /* 0x000fe20008000a00 */
[----:B------:R-:W-:Y:S01]  /*c680*/  UIMAD.WIDE.U32 UR10, UR8, UR38, URZ ;  /* 0x00000026080a72a5 */ /* 0x000fe2000f8e003f */
[----:B------:R-:W1:Y:S01]  /*c690*/  @P0 LDC R5, c[0x0][0xbf0] ;  /* 0x0002fc00ff050b82 */ /* 0x000e620000000800 */
[----:B------:R-:W-:Y:S02]  /*c6a0*/  UIMAD UR18, UR9, UR38, URZ ;  /* 0x00000026091272a4 */ /* 0x000fe4000f8e023f */
[----:B------:R-:W-:-:S02]  /*c6b0*/  UIMAD UR13, UR13, UR36, URZ ;  /* 0x000000240d0d72a4 */ /* 0x000fc4000f8e023f */
[----:B------:R-:W-:Y:S02]  /*c6c0*/  UIMAD.WIDE.U32 UR20, UR14, UR19, URZ ;  /* 0x000000130e1472a5 */ /* 0x000fe4000f8e003f */
[----:B------:R-:W-:Y:S02]  /*c6d0*/  UIMAD.WIDE.U32 UR8, UR12, UR36, URZ ;  /* 0x000000240c0872a5 */ /* 0x000fe4000f8e003f */
[----:B------:R-:W-:Y:S02]  /*c6e0*/  UIMAD UR14, UR15, UR19, URZ ;  /* 0x000000130f0e72a4 */ /* 0x000fe4000f8e023f */
[----:B------:R-:W-:Y:S02]  /*c6f0*/  UIMAD UR13, UR12, UR37, UR13 ;  /* 0x000000250c0d72a4 */ /* 0x000fe4000f8e020d */
[----:B------:R-:W-:Y:S02]  /*c700*/  UIADD3 UR10, UP0, UP1, UR8, UR10, UR4 ;  /* 0x0000000a080a7290 */ /* 0x000fe4000f91e004 */
[----:B------:R-:W-:Y:S01]  /*c710*/  UIADD3 UR8, UR14, UR21, URZ ;  /* 0x000000150e087290 */ /* 0x000fe2000fffe03f */
[----:B0-----:R-:W-:Y:S01]  /*c720*/  @P0 IMAD.HI.U32 R4, R6, R3, RZ ;  /* 0x0000000306040227 */ /* 0x001fe200078e00ff */
[----:B------:R-:W-:-:S02]  /*c730*/  UIADD3 UR11, UR18, UR11, URZ ;  /* 0x0000000b120b7290 */ /* 0x000fc4000fffe03f */
[----:B------:R-:W-:Y:S01]  /*c740*/  UIADD3 UR13, UR9, UR13, URZ ;  /* 0x0000000d090d7290 */ /* 0x000fe2000fffe03f */
[----:B------:R-:W-:Y:S02]  /*c750*/  IMAD.MOV.U32 R3, RZ, RZ, R6 ;  /* 0x000000ffff037224 */ /* 0x000fe400078e0006 */
[----:B------:R-:W-:Y:S01]  /*c760*/  IMAD.U32 R10, RZ, RZ, UR8 ;  /* 0x00000008ff0a7e24 */ /* 0x000fe2000f8e00ff */
[----:B------:R-:W-:Y:S01]  /*c770*/  ULDC.64 UR8, c[0x0][UR17+0x210] ;  /* 0x0000840011087abb */ /* 0x000fe20008000a00 */
[----:B-1----:R-:W-:Y:S01]  /*c780*/  @P0 SHF.R.U32.HI R3, RZ, R5, R4 ;  /* 0x00000005ff030219 */ /* 0x002fe20000011604 */
[----:B------:R-:W-:Y:S02]  /*c790*/  IMAD.U32 R4, RZ, RZ, UR20 ;  /* 0x00000014ff047e24 */ /* 0x000fe4000f8e00ff */
[----:B------:R-:W-:Y:S01]  /*c7a0*/  IMAD.U32 R5, RZ, RZ, UR21 ;  /* 0x00000015ff057e24 */ /* 0x000fe2000f8e00ff */
[--C-:B------:R-:W-:Y:S01]  /*c7b0*/  SHF.R.S32.HI R5, RZ, 0x1f, R3.reuse ;  /* 0x0000001fff057819 */ /* 0x100fe20000011403 */
[----:B------:R-:W-:Y:S01]  /*c7c0*/  IMAD.MOV R7, RZ, RZ, -R3 ;  /* 0x000000ffff077224 */ /* 0x000fe200078e0a03 */
[----:B------:R-:W-:Y:S01]  /*c7d0*/  IADD3 R4, P0, P1, R3, UR10, R4 ;  /* 0x0000000a03047c10 */ /* 0x000fe2000f91e004 */
[----:B------:R-:W-:-:S02]  /*c7e0*/  UIADD3.X UR10, UR13, UR11, UR16, UP0, UP1 ;  /* 0x0000000b0d0a7290 */ /* 0x000fc400087e2410 */
[----:B------:R-:W-:-:S04]  /*c7f0*/  IMAD R7, R9, R7, R6 ;  /* 0x0000000709077224 */ /* 0x000fc800078e0206 */
[----:B------:R-:W-:Y:S01]  /*c800*/  IADD3.X R5, R5, UR10, R10, P0, P1 ;  /* 0x0000000a05057c10 */ /* 0x000fe200087e240a */
[C---:B------:R-:W-:Y:S01]  /*c810*/  IMAD R6, R7.reuse, UR9, RZ ;  /* 0x0000000907067c24 */ /* 0x040fe2000f8e02ff */
[----:B------:R-:W-:Y:S01]  /*c820*/  SHF.R.S32.HI R3, RZ, 0x1f, R7 ;  /* 0x0000001fff037819 */ /* 0x000fe20000011407 */
[----:B------:R-:W-:Y:S01]  /*c830*/  ULDC.64 UR10, c[0x0][0xba8] ;  /* 0x0002ea00000a7ab9 */ /* 0x000fe20000000a00 */
[----:B------:R-:W-:Y:S01]  /*c840*/  @!UP2 ULDC UR10, c[0x0][0xb50] ;  /* 0x0002d400000aaab9 */ /* 0x000fe20000000800 */
[----:B------:R-:W-:Y:S01]  /*c850*/  IMAD.WIDE.U32 R4, R7, UR8, R4 ;  /* 0x0000000807047c25 */ /* 0x000fe2000f8e0004 */
[----:B------:R-:W-:-:S03]  /*c860*/  @!UP2 ULDC UR11, c[0x0][0xb54] ;  /* 0x0002d500000baab9 */ /* 0x000fc60000000800 */
[----:B------:R-:W-:Y:S01]  /*c870*/  IMAD R3, R3, UR8, R6 ;  /* 0x0000000803037c24 */ /* 0x000fe2000f8e0206 */
[----:B------:R-:W-:-:S03]  /*c880*/  LEA R6, P0, R4, UR10, 0x2 ;  /* 0x0000000a04067c11 */ /* 0x000fc6000f8010ff */
[----:B------:R-:W-:-:S05]  /*c890*/  IMAD.IADD R3, R5, 0x1, R3 ;  /* 0x0000000105037824 */ /* 0x000fca00078e0203 */
[----:B------:R-:W-:Y:S01]  /*c8a0*/  LEA.HI.X R7, R4, UR11, R3, 0x2, P0 ;  /* 0x0000000b04077c11 */ /* 0x000fe200080f1403 */
[----:B------:R-:W-:-:S05]  /*c8b0*/  IMAD.MOV.U32 R3, RZ, RZ, -0x800000 ;  /* 0xff800000ff037424 */ /* 0x000fca00078e00ff */
[----:B------:R0:W-:Y:S02]  /*c8c0*/  STG.E desc[UR52][R6.64], R3 ;  /* 0x0000000306007986 */ /* 0x0001e4000c101934 */
.L_x_253:
[----:B------:R-:W-:Y:S05]  /*c8d0*/  BSYNC B1 ;  /* 0x0000000000017941 */ /* 0x000fea0003800000 */
.L_x_252:
[----:B------:R-:W-:-:S06]  /*c8e0*/  UISETP.GT.AND UP0, UPT, UR44, 0x1, UPT ;  /* 0x000000012c00788c */ /* 0x000fcc000bf04270 */
[----:B------:R-:W-:-:S13]  /*c8f0*/  PLOP3.LUT P0, PT, PT, PT, UP0, 0x80, 0x0 ;  /* 0x000000000000781c */ /* 0x000fda0003f0f008 */
[----:B------:R-:W-:Y:S05]  /*c900*/  @P0 BRA `(.L_x_248) ;  /* 0x0000000800600947 */ /* 0x000fea0003800000 */
[----:B------:R-:W1:Y:S01]  /*c910*/  LDC R11, c[0x0][0xbe8] ;  /* 0x0002fa00ff0b7b82 */ /* 0x000e620000000800 */
[----:B0-----:R-:W-:Y:S01]  /*c920*/  SHF.R.S32.HI R3, RZ, 0x1f, R8 ;  /* 0x0000001fff037819 */ /* 0x001fe20000011408 */
[----:B------:R-:W-:Y:S01]  /*c930*/  ULDC.64 UR10, c[0x0][0xaa0] ;  /* 0x0002a800000a7ab9 */ /* 0x000fe20000000a00 */
[----:B------:R-:W-:Y:S01]  /*c940*/  BSSY B1, `(.L_x_254) ;  /* 0x0000052000017945 */ /* 0x000fe20003800000 */
[----:B------:R-:W-:Y:S01]  /*c950*/  UIMAD.WIDE.U32 UR8, UR4, UR10, URZ ;  /* 0x0000000a040872a5 */ /* 0x000fe2000f8e003f */
[----:B------:R-:W-:Y:S01]  /*c960*/  LEA.HI R3, R3, R8, RZ, 0x3 ;  /* 0x0000000803037211 */ /* 0x000fe200078f18ff */
[----:B------:R-:W-:-:S03]  /*c970*/  UIMAD UR10, UR16, UR10, URZ ;  /* 0x0000000a100a72a4 */ /* 0x000fc6000f8e023f */
[----:B------:R-:W-:Y:S01]  /*c980*/  LOP3.LUT R9, R3, 0xfffffff8, RZ, 0xc0, !PT ;  /* 0xfffffff803097812 */ /* 0x000fe200078ec0ff */
[----:B------:R-:W-:Y:S01]  /*c990*/  UIMAD UR10, UR4, UR11, UR10 ;  /* 0x0000000b040a72a4 */ /* 0x000fe2000f8e020a */
[----:B------:R-:W-:-:S03]  /*c9a0*/  SHF.R.S32.HI R13, RZ, 0x3, R3 ;  /* 0x00000003ff0d7819 */ /* 0x000fc60000011403 */
[----:B------:R-:W-:Y:S01]  /*c9b0*/  IMAD.IADD R10, R8, 0x1, -R9 ;  /* 0x00000001080a7824 */ /* 0x000fe200078e0a09 */
[----:B------:R-:W-:Y:S01]  /*c9c0*/  UIADD3 UR9, UR9, UR10, URZ ;  /* 0x0000000a09097290 */ /* 0x000fe2000fffe03f */
[----:B------:R-:W-:Y:S02]  /*c9d0*/  IMAD.U32 R8, RZ, RZ, UR42 ;  /* 0x0000002aff087e24 */ /* 0x000fe4000f8e00ff */
[----:B------:R-:W-:Y:S01]  /*c9e0*/  IMAD R3, R10, 0x20, R13 ;  /* 0x000000200a037824 */ /* 0x000fe200078e020d */
[----:B------:R-:W-:Y:S02]  /*c9f0*/  ULDC.64 UR10, c[0x0][0xae8] ;  /* 0x0002ba00000a7ab9 */ /* 0x000fe40000000a00 */
[----:B------:R-:W-:Y:S01]  /*ca00*/  UIMAD.WIDE.U32 UR8, UR38, UR10, UR8 ;  /* 0x0000000a260872a5 */ /* 0x000fe2000f8e0008 */
[----:B------:R-:W-:Y:S01]  /*ca10*/  IMAD R8, R8, 0x80, R3 ;  /* 0x0000008008087824 */ /* 0x000fe200078e0203 */
[----:B-1----:R-:W-:Y:S02]  /*ca20*/  ISETP.NE.AND P0, PT, R11, 0x1, PT ;  /* 0x000000010b00780c */ /* 0x002fe40003f05270 */
[----:B------:R-:W-:Y:S01]  /*ca30*/  UIMAD UR9, UR38, UR11, UR9 ;  /* 0x0000000b260972a4 */ /* 0x000fe2000f8e0209 */
[----:B------:R-:W-:-:S02]  /*ca40*/  IMAD.MOV.U32 R3, RZ, RZ, R8 ;  /* 0x000000ffff037224 */ /* 0x000fc400078e0008 */
[----:B------:R-:W-:Y:S02]  /*ca50*/  ULDC.64 UR10, c[0x0][0xaf0] ;  /* 0x0002bc00000a7ab9 */ /* 0x000fe40000000a00 */
[----:B------:R-:W-:-:S04]  /*ca60*/  UIMAD UR37, UR37, UR10, URZ ;  /* 0x0000000a252572a4 */ /* 0x000fc8000f8e023f */
[----:B------:R-:W-:Y:S02]  /*ca70*/  UIMAD UR4, UR36, UR11, UR37 ;  /* 0x0000000b240472a4 */ /* 0x000fe4000f8e0225 */
[----:B------:R-:W-:Y:S01]  /*ca80*/  UIMAD.WIDE.U32 UR36, UR36, UR10, UR8 ;  /* 0x0000000a242472a5 */ /* 0x000fe2000f8e0008 */
[----:B------:R-:W0:Y:S02]  /*ca90*/  @P0 LDC R5, c[0x0][0xbec] ;  /* 0x0002fb00ff050b82 */ /* 0x000e240000000800 */
[----:B------:R-:W-:Y:S01]  /*caa0*/  ULDC.64 UR8, c[0x0][0xae0] ;  /* 0x0002b80000087ab9 */ /* 0x000fe20000000a00 */
[----:B------:R-:W-:-:S05]  /*cab0*/  UIADD3 UR4, UR37, UR4, URZ ;  /* 0x0000000425047290 */ /* 0x000fca000fffe03f */
[----:B------:R-:W1:Y:S01]  /*cac0*/  @P0 LDC R7, c[0x0][0xbf0] ;  /* 0x0002fc00ff070b82 */ /* 0x000e620000000800 */
[----:B0-----:R-:W-:-:S04]  /*cad0*/  @P0 IMAD.HI.U32 R4, R8, R5, RZ ;  /* 0x0000000508040227 */ /* 0x001fc800078e00ff */
[----:B------:R-:W-:Y:S02]  /*cae0*/  IMAD.U32 R5, RZ, RZ, UR37 ;  /* 0x00000025ff057e24 */ /* 0x000fe4000f8e00ff */
[----:B------:R-:W-:Y:S01]  /*caf0*/  IMAD.U32 R5, RZ, RZ, UR4 ;  /* 0x00000004ff057e24 */ /* 0x000fe2000f8e00ff */
[----:B-1----:R-:W-:Y:S01]  /*cb00*/  @P0 SHF.R.U32.HI R3, RZ, R7, R4 ;  /* 0x00000007ff030219 */ /* 0x002fe20000011604 */
[----:B------:R-:W-:-:S03]  /*cb10*/  IMAD.U32 R4, RZ, RZ, UR36 ;  /* 0x00000024ff047e24 */ /* 0x000fc6000f8e00ff */
[--C-:B------:R-:W-:Y:S01]  /*cb20*/  SHF.R.S32.HI R6, RZ, 0x1f, R3.reuse ;  /* 0x0000001fff067819 */ /* 0x100fe20000011403 */
[----:B------:R-:W-:Y:S02]  /*cb30*/  IMAD.MOV R7, RZ, RZ, -R3 ;  /* 0x000000ffff077224 */ /* 0x000fe400078e0a03 */
[----:B------:R-:W-:-:S04]  /*cb40*/  IMAD.WIDE.U32 R4, R3, UR8, R4 ;  /* 0x0000000803047c25 */ /* 0x000fc8000f8e0004 */
[----:B------:R-:W-:Y:S02]  /*cb50*/  IMAD R7, R11, R7, R8 ;  /* 0x000000070b077224 */ /* 0x000fe400078e0208 */
[----:B------:R-:W-:Y:S02]  /*cb60*/  IMAD R6, R6, UR8, RZ ;  /* 0x0000000806067c24 */ /* 0x000fe4000f8e02ff */
[----:B------:R-:W-:Y:S02]  /*cb70*/  IMAD.U32 R8, RZ, RZ, UR42 ;  /* 0x0000002aff087e24 */ /* 0x000fe4000f8e00ff */
[----:B------:R-:W-:Y:S01]  /*cb80*/  IMAD R9, R3, UR9, R6 ;  /* 0x0000000903097c24 */ /* 0x000fe2000f8e0206 */
[----:B------:R-:W-:Y:S01]  /*cb90*/  SHF.R.S32.HI R6, RZ, 0x1f, R7 ;  /* 0x0000001fff067819 */ /* 0x000fe20000011407 */
[----:B------:R-:W-:Y:S01]  /*cba0*/  ULDC.64 UR8, c[0x0][0xad8] ;  /* 0x0002b60000087ab9 */ /* 0x000fe20000000a00 */
[----:B------:R-:W-:Y:S02]  /*cbb0*/  IMAD R8, R8, 0x80, R13 ;  /* 0x0000008008087824 */ /* 0x000fe400078e020d */
[----:B------:R-:W-:-:S02]  /*cbc0*/  IMAD.IADD R5, R5, 0x1, R9 ;  /* 0x0000000105057824 */ /* 0x000fc400078e0209 */
[----:B------:R-:W-:Y:S02]  /*cbd0*/  IMAD R6, R6, UR8, RZ ;  /* 0x0000000806067c24 */ /* 0x000fe4000f8e02ff */
[----:B------:R-:W-:-:S04]  /*cbe0*/  IMAD.WIDE.U32 R4, R7, UR8, R4 ;  /* 0x0000000807047c25 */ /* 0x000fc8000f8e0004 */
[----:B------:R-:W-:Y:S01]  /*cbf0*/  IMAD R9, R7, UR9, R6 ;  /* 0x0000000907097c24 */ /* 0x000fe2000f8e0206 */
[----:B------:R-:W-:Y:S01]  /*cc00*/  ULDC.64 UR8, c[0x0][0xa80] ;  /* 0x0002a00000087ab9 */ /* 0x000fe20000000a00 */
[----:B-----5:R-:W-:Y:S01]  /*cc10*/  IMAD R11, R0, R11, RZ ;  /* 0x0000000b000b7224 */ /* 0x020fe200078e02ff */
[----:B------:R-:W-:Y:S01]  /*cc20*/  LEA R6, P2, R4, UR8, 0x1 ;  /* 0x0000000804067c11 */ /* 0x000fe2000f8408ff */
[C---:B------:R-:W-:Y:S02]  /*cc30*/  VIADD R3, R8.reuse, 0x40 ;  /* 0x0000004008037836 */ /* 0x040fe40000000000 */
[----:B------:R-:W-:Y:S02]  /*cc40*/  IMAD.IADD R5, R5, 0x1, R9 ;  /* 0x0000000105057824 */ /* 0x000fe400078e0209 */
[----:B------:R-:W-:Y:S01]  /*cc50*/  VIADD R0, R8, 0x20 ;  /* 0x0000002008007836 */ /* 0x000fe20000000000 */
[----:B------:R-:W-:Y:S01]  /*cc60*/  ISETP.GE.AND P0, PT, R3, R11, PT ;  /* 0x0000000b0300720c */ /* 0x000fe20003f06270 */
[----:B------:R-:W-:Y:S01]  /*cc70*/  IMAD.SHL.U32 R7, R10, 0x8, RZ ;  /* 0x000000080a077824 */ /* 0x000fe200078e00ff */
[----:B------:R-:W-:-:S02]  /*cc80*/  LEA.HI.X R3, R4, UR9, R5, 0x1, P2 ;  /* 0x0000000904037c11 */ /* 0x000fc400090f0c05 */
[-C--:B------:R-:W-:Y:S01]  /*cc90*/  ISETP.GE.AND P2, PT, R8, R11.reuse, PT ;  /* 0x0000000b0800720c */ /* 0x080fe20003f46270 */
[C---:B------:R-:W-:Y:S01]  /*cca0*/  VIADD R9, R7.reuse, 0x40 ;  /* 0x0000004007097836 */ /* 0x040fe20000000000 */
[----:B------:R-:W-:Y:S01]  /*ccb0*/  ISETP.GE.AND P1, PT, R0, R11, PT ;  /* 0x0000000b0000720c */ /* 0x000fe20003f26270 */
[C---:B------:R-:W-:Y:S01]  /*ccc0*/  VIADD R15, R7.reuse, 0xc0 ;  /* 0x000000c0070f7836 */ /* 0x040fe20000000000 */
[----:B------:R0:W1:Y:S01]  /*ccd0*/  SHFL.IDX PT, R4, R6, RZ, 0x181f ;  /* 0x00181fff06047589 */ /* 0x00006200000e0000 */
[----:B------:R-:W-:Y:S01]  /*cce0*/  VIADD R13, R7, 0x80 ;  /* 0x00000080070d7836 */ /* 0x000fe20000000000 */
[----:B------:R-:W-:Y:S02]  /*ccf0*/  SHF.R.S32.HI R10, RZ, 0x1f, R7 ;  /* 0x0000001fff0a7819 */ /* 0x000fe40000011407 */
[----:B------:R0:W2:Y:S01]  /*cd00*/  SHFL.IDX PT, R0, R3, RZ, 0x181f ;  /* 0x00181fff03007589 */ /* 0x0000a200000e0000 */
[----:B------:R-:W-:Y:S02]  /*cd10*/  SHF.R.S32.HI R12, RZ, 0x1f, R9 ;  /* 0x0000001fff0c7819 */ /* 0x000fe40000011409 */
[----:B------:R-:W-:-:S02]  /*cd20*/  SHF.R.S32.HI R14, RZ, 0x1f, R15 ;  /* 0x0000001fff0e7819 */ /* 0x000fc4000001140f */
[----:B------:R-:W-:Y:S01]  /*cd30*/  SHF.R.S32.HI R20, RZ, 0x1f, R13 ;  /* 0x0000001fff147819 */ /* 0x000fe2000001140d */
[----:B------:R-:W-:Y:S06]  /*cd40*/  @P2 BRA `(.L_x_255) ;  /* 0x0000000000442947 */ /* 0x000fec0003800000 */
        /* <DEDUP_REMOVED lines=8> */
[----:B------:R3:W-:Y:S01]  /*cdd0*/  @!P5 ST.E.128 desc[UR52][R24.64], RZ ;  /* 0x000000ff1800d985 */ /* 0x0007e2000c101d34 */
[----:B------:R-:W-:Y:S02]  /*cde0*/  @!P4 LEA.HI.X R27, R9, R0, R12, 0x1, P6 ;  /* 0x00000000091bc211 */ /* 0x000fe400030f0c0c */
[----:B------:R-:W-:-:S03]  /*cdf0*/  @!P3 LEA R28, P6, R13, R4, 0x1 ;  /* 0x000000040d1cb211 */ /* 0x000fc600078c08ff */
[----:B------:R3:W-:Y:S01]  /*ce00*/  @!P4 ST.E.128 desc[UR52][R26.64], RZ ;  /* 0x000000ff1a00c985 */ /* 0x0007e2000c101d34 */
[----:B------:R-:W-:Y:S02]  /*ce10*/  @!P3 LEA.HI.X R29, R13, R0, R20, 0x1, P6 ;  /* 0x000000000d1db211 */ /* 0x000fe400030f0c14 */
[----:B------:R-:W-:-:S03]  /*ce20*/  @!P2 LEA R4, P6, R15, R4, 0x1 ;  /* 0x000000040f04a211 */ /* 0x000fc600078c08ff */
[----:B------:R3:W-:Y:S01]  /*ce30*/  @!P3 ST.E.128 desc[UR52][R28.64], RZ ;  /* 0x000000ff1c00b985 */ /* 0x0007e2000c101d34 */
[----:B------:R-:W-:-:S05]  /*ce40*/  @!P2 LEA.HI.X R5, R15, R0, R14, 0x1, P6 ;  /* 0x000000000f05a211 */ /* 0x000fca00030f0c0e */
[----:B------:R3:W-:Y:S04]  /*ce50*/  @!P2 ST.E.128 desc[UR52][R4.64], RZ ;  /* 0x000000ff0400a985 */ /* 0x0007e8000c101d34 */
.L_x_255:
[----:B------:R-:W-:Y:S05]  /*ce60*/  BSYNC B1 ;  /* 0x0000000000017941 */ /* 0x000fea0003800000 */
.L_x_254:
[----:B--2---:R2:W4:Y:S01]  /*ce70*/  SHFL.IDX PT, R0, R3, 0x1, 0x181f ;  /* 0x00381f0003007f89 */ /* 0x00452200000e0000 */
[----:B------:R-:W-:Y:S03]  /*ce80*/  BSSY B1, `(.L_x_256) ;  /* 0x0000014000017945 */ /* 0x000fe60003800000 */
[----:B-1-3--:R2:W1:Y:S01]  /*ce90*/  SHFL.IDX PT, R4, R6, 0x1, 0x181f ;  /* 0x00381f0006047f89 */ /* 0x00a46200000e0000 */
[----:B------:R-:W-:Y:S05]  /*cea0*/  @P1 BRA `(.L_x_257) ;  /* 0x0000000000441947 */ /* 0x000fea0003800000 */
[----:B------:R-:W-:Y:S02]  /*ceb0*/  ULDC UR4, c[0x0][0xac8] ;  /* 0x0002b20000047ab9 */ /* 0x000fe40000000800 */
[----:B------:R-:W-:Y:S02]  /*cec0*/  ISETP.GE.AND P4, PT, R7, UR4, PT ;  /* 0x0000000407007c0c */ /* 0x000fe4000bf86270 */
[----:B------:R-:W-:Y:S02]  /*ced0*/  ISETP.GE.AND P3, PT, R9, UR4, PT ;  /* 0x0000000409007c0c */ /* 0x000fe4000bf66270 */
[----:B------:R-:W-:Y:S02]  /*cee0*/  ISETP.GE.AND P2, PT, R13, UR4, PT ;  /* 0x000000040d007c0c */ /* 0x000fe4000bf46270 */
[----:B------:R-:W-:-:S07]  /*cef0*/  ISETP.GE.AND P1, PT, R15, UR4, PT ;  /* 0x000000040f007c0c */ /* 0x000fce000bf26270 */
[-C--:B-1----:R-:W-:Y:S02]  /*cf00*/  @!P4 LEA R24, P6, R7, R4.reuse, 0x1 ;  /* 0x000000040718c211 */ /* 0x082fe400078c08ff */
[----:B------:R-:W-:Y:S02]  /*cf10*/  @!P3 LEA R26, P5, R9, R4, 0x1 ;  /* 0x00000004091ab211 */ /* 0x000fe400078a08ff */
[----:B----4-:R-:W-:Y:S02]  /*cf20*/  @!P4 LEA.HI.X R25, R7, R0, R10, 0x1, P6 ;  /* 0x000000000719c211 */ /* 0x010fe400030f0c0a */
[----:B------:R-:W-:Y:S02]  /*cf30*/  @!P2 LEA R28, P6, R13, R4, 0x1 ;  /* 0x000000040d1ca211 */ /* 0x000fe400078c08ff */
[----:B------:R-:W-:Y:S01]  /*cf40*/  @!P3 LEA.HI.X R27, R9, R0, R12, 0x1, P5 ;  /* 0x00000000091bb211 */ /* 0x000fe200028f0c0c */
[----:B------:R3:W-:Y:S01]  /*cf50*/  @!P4 ST.E.128 desc[UR52][R24.64], RZ ;  /* 0x000000ff1800c985 */ /* 0x0007e2000c101d34 */
[----:B------:R-:W-:-:S02]  /*cf60*/  @!P1 LEA R4, P5, R15, R4, 0x1 ;  /* 0x000000040f049211 */ /* 0x000fc400078a08ff */
[-C--:B------:R-:W-:Y:S01]  /*cf70*/  @!P2 LEA.HI.X R29, R13, R0.reuse, R20, 0x1, P6 ;  /* 0x000000000d1da211 */ /* 0x080fe200030f0c14 */
[----:B------:R3:W-:Y:S01]  /*cf80*/  @!P3 ST.E.128 desc[UR52][R26.64], RZ ;  /* 0x000000ff1a00b985 */ /* 0x0007e2000c101d34 */
[----:B------:R-:W-:-:S03]  /*cf90*/  @!P1 LEA.HI.X R5, R15, R0, R14, 0x1, P5 ;  /* 0x000000000f059211 */ /* 0x000fc600028f0c0e */
[----:B------:R3:W-:Y:S04]  /*cfa0*/  @!P2 ST.E.128 desc[UR52][R28.64], RZ ;  /* 0x000000ff1c00a985 */ /* 0x0007e8000c101d34 */
[----:B------:R3:W-:Y:S02]  /*cfb0*/  @!P1 ST.E.128 desc[UR52][R4.64], RZ ;  /* 0x000000ff04009985 */ /* 0x0007e4000c101d34 */
.L_x_257:
[----:B------:R-:W-:Y:S05]  /*cfc0*/  BSYNC B1 ;  /* 0x0000000000017941 */ /* 0x000fea0003800000 */
.L_x_256:
[----:B----4-:R4:W0:Y:S01]  /*cfd0*/  SHFL.IDX PT, R0, R3, 0x2, 0x181f ;  /* 0x00581f0003007f89 */ /* 0x01082200000e0000 */
        /* <DEDUP_REMOVED lines=9> */
[-C--:B------:R-:W-:Y:S02]  /*d070*/  @!P2 LEA R26, P5, R9, R4.reuse, 0x1 ;  /* 0x00000004091aa211 */ /* 0x080fe400078a08ff */
[----:B------:R-:W-:Y:S02]  /*d080*/  @!P1 LEA R28, P4, R13, R4, 0x1 ;  /* 0x000000040d1c9211 */ /* 0x000fe400078808ff */
[----:B0-----:R-:W-:Y:S02]  /*d090*/  @!P3 LEA.HI.X R25, R7, R0, R10, 0x1, P6 ;  /* 0x000000000719b211 */ /* 0x001fe400030f0c0a */
[----:B------:R-:W-:Y:S02]  /*d0a0*/  @!P0 LEA R4, P6, R15, R4, 0x1 ;  /* 0x000000040f048211 */ /* 0x000fe400078c08ff */
[-C--:B------:R-:W-:Y:S01]  /*d0b0*/  @!P2 LEA.HI.X R27, R9, R0.reuse, R12, 0x1, P5 ;  /* 0x00000000091ba211 */ /* 0x080fe200028f0c0c */
[----:B------:R3:W-:Y:S01]  /*d0c0*/  @!P3 ST.E.128 desc[UR52][R24.64], RZ ;  /* 0x000000ff1800b985 */ /* 0x0007e2000c101d34 */
[----:B------:R-:W-:-:S02]  /*d0d0*/  @!P1 LEA.HI.X R29, R13, R0, R20, 0x1, P4 ;  /* 0x000000000d1d9211 */ /* 0x000fc400020f0c14 */
[----:B------:R-:W-:Y:S01]  /*d0e0*/  @!P0 LEA.HI.X R5, R15, R0, R14, 0x1, P6 ;  /* 0x000000000f058211 */ /* 0x000fe200030f0c0e */
[----:B------:R3:W-:Y:S04]  /*d0f0*/  @!P2 ST.E.128 desc[UR52][R26.64], RZ ;  /* 0x000000ff1a00a985 */ /* 0x0007e8000c101d34 */
[----:B------:R3:W-:Y:S04]  /*d100*/  @!P1 ST.E.128 desc[UR52][R28.64], RZ ;  /* 0x000000ff1c009985 */ /* 0x0007e8000c101d34 */
[----:B------:R3:W-:Y:S02]  /*d110*/  @!P0 ST.E.128 desc[UR52][R4.64], RZ ;  /* 0x000000ff04008985 */ /* 0x0007e4000c101d34 */
.L_x_259:
[----:B------:R-:W-:Y:S05]  /*d120*/  BSYNC B1 ;  /* 0x0000000000017941 */ /* 0x000fea0003800000 */
.L_x_258:
[----:B0-----:R-:W-:Y:S01]  /*d130*/  VIADD R0, R8, 0x60 ;  /* 0x0000006008007836 */ /* 0x001fe20000000000 */
[----:B--2-4-:R-:W0:Y:S04]  /*d140*/  SHFL.IDX PT, R3, R3, 0x3, 0x181f ;  /* 0x00781f0003037f89 */ /* 0x014e2800000e0000 */
[----:B------:R-:W-:Y:S01]  /*d150*/  ISETP.GE.AND P0, PT, R0, R11, PT ;  /* 0x0000000b0000720c */ /* 0x000fe20003f06270 */
[----:B-1-3--:R1:W2:-:S12]  /*d160*/  SHFL.IDX PT, R4, R6, 0x3, 0x181f ;  /* 0x00781f0006047f89 */ /* 0x00a29800000e0000 */
[----:B-1----:R-:W-:Y:S05]  /*d170*/  @P0 BRA `(.L_x_248) ;  /* 0x0000000000440947 */ /* 0x002fea0003800000 */
[----:B------:R-:W-:Y:S02]  /*d180*/  ULDC UR4, c[0x0][0xac8] ;  /* 0x0002b20000047ab9 */ /* 0x000fe40000000800 */
[----:B------:R-:W-:Y:S02]  /*d190*/  ISETP.GE.AND P3, PT, R7, UR4, PT ;  /* 0x0000000407007c0c */ /* 0x000fe4000bf66270 */
[----:B------:R-:W-:Y:S02]  /*d1a0*/  ISETP.GE.AND P2, PT, R9, UR4, PT ;  /* 0x0000000409007c0c */ /* 0x000fe4000bf46270 */
[----:B------:R-:W-:Y:S02]  /*d1b0*/  ISETP.GE.AND P1, PT, R13, UR4, PT ;  /* 0x000000040d007c0c */ /* 0x000fe4000bf26270 */
[----:B------:R-:W-:-:S07]  /*d1c0*/  ISETP.GE.AND P0, PT, R15, UR4, PT ;  /* 0x000000040f007c0c */ /* 0x000fce000bf06270 */
[----:B--2---:R-:W-:-:S04]  /*d1d0*/  @!P3 LEA R6, P4, R7, R4, 0x1 ;  /* 0x000000040706b211 */ /* 0x004fc800078808ff */
[-C--:B0-----:R-:W-:Y:S02]  /*d1e0*/  @!P3 LEA.HI.X R7, R7, R3.reuse, R10, 0x1, P4 ;  /* 0x000000030707b211 */ /* 0x081fe400020f0c0a */
[-C--:B------:R-:W-:Y:S02]  /*d1f0*/  @!P2 LEA R8, P4, R9, R4.reuse, 0x1 ;  /* 0x000000040908a211 */ /* 0x080fe400078808ff */
[-C--:B------:R-:W-:Y:S01]  /*d200*/  @!P1 LEA R10, P5, R13, R4.reuse, 0x1 ;  /* 0x000000040d0a9211 */ /* 0x080fe200078a08ff */
[----:B------:R0:W-:Y:S01]  /*d210*/  @!P3 ST.E.128 desc[UR52][R6.64], RZ ;  /* 0x000000ff0600b985 */ /* 0x0001e2000c101d34 */
[----:B------:R-:W-:Y:S02]  /*d220*/  @!P0 LEA R4, P6, R15, R4, 0x1 ;  /* 0x000000040f048211 */ /* 0x000fe400078c08ff */
[-C--:B------:R-:W-:Y:S02]  /*d230*/  @!P2 LEA.HI.X R9, R9, R3.reuse, R12, 0x1, P4 ;  /* 0x000000030909a211 */ /* 0x080fe400020f0c0c */
[----:B------:R-:W-:-:S02]  /*d240*/  @!P1 LEA.HI.X R11, R13, R3, R20, 0x1, P5 ;  /* 0x000000030d0b9211 */ /* 0x000fc400028f0c14 */
[----:B------:R-:W-:Y:S01]  /*d250*/  @!P0 LEA.HI.X R5, R15, R3, R14, 0x1, P6 ;  /* 0x000000030f058211 */ /* 0x000fe200030f0c0e */
[----:B------:R0:W-:Y:S04]  /*d260*/  @!P2 ST.E.128 desc[UR52][R8.64], RZ ;  /* 0x000000ff0800a985 */ /* 0x0001e8000c101d34 */
[----:B------:R0:W-:Y:S04]  /*d270*/  @!P1 ST.E.128 desc[UR52][R10.64], RZ ;  /* 0x000000ff0a009985 */ /* 0x0001e8000c101d34 */
[----:B------:R0:W-:Y:S02]  /*d280*/  @!P0 ST.E.128 desc[UR52][R4.64], RZ ;  /* 0x000000ff04008985 */ /* 0x0001e4000c101d34 */
.L_x_248:
[----:B------:R-:W-:Y:S05]  /*d290*/  BSYNC B0 ;  /* 0x0000000000007941 */ /* 0x000fea0003800000 */
.L_x_238:
[----:B------:R-:W-:Y:S02]  /*d2a0*/  ULDC UR4, c[0x0][0xc3c] ;  /* 0x00030f0000047ab9 */ /* 0x000fe40000000800 */
[----:B------:R-:W-:-:S06]  /*d2b0*/  UISETP.GE.AND UP0, UPT, UR7, UR4, UPT ;  /* 0x000000040700728c */ /* 0x000fcc000bf06270 */
[----:B------:R-:W-:-:S13]  /*d2c0*/  PLOP3.LUT P0, PT, PT, PT, UP0, 0x80, 0x0 ;  /* 0x000000000000781c */ /* 0x000fda0003f0f008 */
[----:B------:R-:W-:Y:S05]  /*d2d0*/  @!P0 BRA `(.L_x_260) ;  /* 0xffffff3c006c8947 */ /* 0x000fea000383ffff */
[----:B------:R-:W-:Y:S05]  /*d2e0*/  EXIT ;  /* 0x000000000000794d */ /* 0x000fea0003800000 */
.L_x_209:
[----:B------:R-:W-:-:S08]  /*d2f0*/  NOP ;  /* 0x0000000000007918 */ /* 0x000fd00000000000 */
[----:B------:R-:W0:-:S00]  /*d300*/  USETMAXREG.DEALLOC.CTAPOOL 0x28 ;  /* 0x00000028000079c8 */ /* 0x000e0000080e0500 */
[----:B0-----:R-:W-:Y:S02]  /*d310*/  LOP3.LUT R0, R0, 0x3, RZ, 0xc0, !PT ;  /* 0x0000000300007812 */ /* 0x001fe400078ec0ff */
[----:B------:R-:W-:-:S04]  /*d320*/  LOP3.LUT R25, R25, 0xfffffeff, RZ, 0xc0, !PT ;  /* 0xfffffeff19197812 */ /* 0x000fc800078ec0ff */
[----:B------:R-:W0:Y:S02]  /*d330*/  SHFL.IDX PT, R0, R0, RZ, 0x1f ;  /* 0x00001fff00007589 */ /* 0x000e2400000e0000 */
[----:B0-----:R-:W-:-:S13]  /*d340*/  ISETP.NE.AND P0, PT, R0, RZ, PT ;  /* 0x000000ff0000720c */ /* 0x001fda0003f05270 */
[----:B------:R-:W-:Y:S01]  /*d350*/  @P0 BAR.SYNC.DEFER_BLOCKING 0x5, 0x180 ;  /* 0x0146000000000b1d */ /* 0x000fe20000010000 */
[----:B------:R-:W-:Y:S02]  /*d360*/  @P0 MOV R3, 0x400 ;  /* 0x0000040000030802 */ /* 0x000fe40000000f00 */
[----:B------:R-:W-:Y:S02]  /*d370*/  @P0 LOP3.LUT R25, R25, 0x100, RZ, 0xfc, !PT ;  /* 0x0000010019190812 */ /* 0x000fe400078efcff */
[----:B------:R-:W-:-:S05]  /*d380*/  @P0 LEA R2, R2, R3, 0x18 ;  /* 0x0000000302020211 */ /* 0x000fca00078ec0ff */
[----:B------:R-:W0:Y:S02]  /*d390*/  @P0 LDS.128 R32, [R2+0x388d0] ;  /* 0x0388d00002200984 */ /* 0x000e240000000c00 */
[----:B0-----:R-:W-:Y:S01]  /*d3a0*/  @P0 R2UR UR39, R35 ;  /* 0x00000000232702ca */ /* 0x001fe200000e0000 */
[----:B------:R-:W-:Y:S06]  /*d3b0*/  @P0 BAR.ARV 0x4, 0x180 ;  /* 0x0106000000000b1d */ /* 0x000fec0000002000 */
[----:B------:R-:W-:Y:S08]  /*d3c0*/  @P0 BRA `(.L_x_261) ;  /* 0x0000000800b00947 */ /* 0x000ff00003800000 */
[----:B------:R-:W0:Y:S01]  /*d3d0*/  S2R R4, SR_TID.X ;  /* 0x0000000000047919 */ /* 0x000e220000002100 */
[----:B------:R-:W-:Y:S01]  /*d3e0*/  ULDC UR4, c[0x0][0xc3c] ;  /* 0x00030f0000047ab9 */ /* 0x000fe20000000800 */
[----:B------:R-:W-:Y:S01]  /*d3f0*/  IMAD.MOV.U32 R0, RZ, RZ, RZ ;  /* 0x000000ffff007224 */ /* 0x000fe200078e00ff */
[----:B------:R-:W1:Y:S01]  /*d400*/  LDC R15, c[0x0][0xc38] ;  /* 0x00030e00ff0f7b82 */ /* 0x000e620000000800 */
[----:B------:R-:W-:Y:S01]  /*d410*/  IMAD.MOV.U32 R9, RZ, RZ, RZ ;  /* 0x000000ffff097224 */ /* 0x000fe200078e00ff */
[----:B0-----:R-:W-:-:S04]  /*d420*/  LOP3.LUT R7, R4, 0x1f, RZ, 0xc0, !PT ;  /* 0x0000001f04077812 */ /* 0x001fc800078ec0ff */
[----:B------:R-:W-:-:S04]  /*d430*/  ISETP.NE.AND P0, PT, R7, 0x1f, PT ;  /* 0x0000001f0700780c */ /* 0x000fc80003f05270 */
[----:B------:R-:W-:-:S13]  /*d440*/  ISETP.GE.OR P1, PT, R7, UR4, !P0 ;  /* 0x0000000407007c0c */ /* 0x000fda000c726670 */
[----:B------:R-:W0:Y:S08]  /*d450*/  @!P1 LDC.64 R4, c[0x0][0xc80] ;  /* 0x00032000ff049b82 */ /* 0x000e300000000a00 */
[----:B------:R-:W2:Y:S01]  /*d460*/  @!P1 LDC.64 R2, c[0x0][0xc78] ;  /* 0x00031e00ff029b82 */ /* 0x000ea20000000a00 */
[----:B0-----:R-:W-:-:S05]  /*d470*/  @!P1 IMAD.WIDE.U32 R4, R7, 0x4, R4 ;  /* 0x0000000407049825 */ /* 0x001fca00078e0004 */
[----:B------:R-:W3:Y:S01]  /*d480*/  @!P1 LDG.E R0, desc[UR52][R4.64] ;  /* 0x0000003404009981 */ /* 0x000ee2000c1e1900 */
[----:B--2---:R-:W-:-:S05]  /*d490*/  @!P1 IMAD.WIDE.U32 R2, R7, 0x4, R2 ;  /* 0x0000000407029825 */ /* 0x004fca00078e0002 */
[----:B------:R-:W3:Y:S01]  /*d4a0*/  @!P1 LDG.E R9, desc[UR52][R2.64] ;  /* 0x0000003402099981 */ /* 0x000ee2000c1e1900 */
[C---:B------:R-:W-:Y:S02]  /*d4b0*/  ISETP.NE.AND P1, PT, R7.reuse, RZ, PT ;  /* 0x000000ff0700720c */ /* 0x040fe40003f25270 */
[C---:B------:R-:W-:Y:S02]  /*d4c0*/  ISETP.GE.U32.AND P2, PT, R7.reuse, 0x2, PT ;  /* 0x000000020700780c */ /* 0x040fe40003f46070 */
[C---:B------:R-:W-:Y:S02]  /*d4d0*/  ISETP.GE.U32.AND P3, PT, R7.reuse, 0x4, PT ;  /* 0x000000040700780c */ /* 0x040fe40003f66070 */
[C---:B------:R-:W-:Y:S02]  /*d4e0*/  ISETP.GE.U32.AND P4, PT, R7.reuse, 0x8, PT ;  /* 0x000000080700780c */ /* 0x040fe40003f86070 */
[----:B------:R-:W-:Y:S01]  /*d4f0*/  ISETP.GE.U32.AND P5, PT, R7, 0x10, PT ;  /* 0x000000100700780c */ /* 0x000fe20003fa6070 */
[----:B------:R-:W-:Y:S01]  /*d500*/  UMOV UR4, URZ ;  /* 0x0000003f00047c82 */ /* 0x000fe20008000000 */
[----:B---3--:R-:W-:-:S05]  /*d510*/  IMAD R6, R0, R9, RZ ;  /* 0x0000000900067224 */ /* 0x008fca00078e02ff */
[----:B------:R-:W0:Y:S02]  /*d520*/  SHFL.UP PT, R8, R6, 0x1, RZ ;  /* 0x0420000006087989 */ /* 0x000e2400000e00ff */
[----:B0-----:R-:W-:-:S05]  /*d530*/  SEL R11, R8, RZ, P1 ;  /* 0x000000ff080b7207 */ /* 0x001fca0000800000 */
[----:B------:R-:W-:-:S05]  /*d540*/  IMAD.IADD R11, R6, 0x1, R11 ;  /* 0x00000001060b7824 */ /* 0x000fca00078e020b */
        /* <DEDUP_REMOVED lines=9> */
[----:B------:R-:W0:Y:S01]  /*d5e0*/  SHFL.UP PT, R4, R2, 0x10, RZ ;  /* 0x0600000002047989 */ /* 0x000e2200000e00ff */
[----:B------:R-:W2:Y:S01]  /*d5f0*/  S2R R11, SR_CTAID.X ;  /* 0x00000000000b7919 */ /* 0x000ea20000002500 */
[----:B0-----:R-:W-:-:S05]  /*d600*/  SEL R5, R4, RZ, P5 ;  /* 0x000000ff04057207 */ /* 0x001fca0002800000 */
[----:B------:R-:W-:-:S05]  /*d610*/  IMAD.IADD R5, R2, 0x1, R5 ;  /* 0x0000000102057824 */ /* 0x000fca00078e0205 */
[----:B------:R-:W1:Y:S02]  /*d620*/  SHFL.IDX PT, R6, R5, 0x1f, 0x1f ;  /* 0x03e01f0005067f89 */ /* 0x000e6400000e0000 */
[----:B-1----:R-:W-:-:S05]  /*d630*/  IMAD R6, R6, R15, RZ ;  /* 0x0000000f06067224 */ /* 0x002fca00078e02ff */
[----:B--2---:R-:W-:Y:S01]  /*d640*/  ISETP.GT.AND P6, PT, R6, R11, PT ;  /* 0x0000000b0600720c */ /* 0x004fe20003fc4270 */
[----:B------:R-:W-:-:S12]  /*d650*/  IMAD.MOV.U32 R3, RZ, RZ, R6 ;  /* 0x000000ffff037224 */ /* 0x000fd800078e0006 */
[----:B------:R-:W-:Y:S05]  /*d660*/  @P6 BRA `(.L_x_262) ;  /* 0x00000000009c6947 */ /* 0x000fea0003800000 */
[----:B------:R-:W-:Y:S01]  /*d670*/  IMAD.MOV.U32 R6, RZ, RZ, R3 ;  /* 0x000000ffff067224 */ /* 0x000fe200078e0003 */
[----:B------:R-:W-:Y:S01]  /*d680*/  UMOV UR4, URZ ;  /* 0x0000003f00047c82 */ /* 0x000fe20008000000 */
[----:B------:R-:W-:-:S05]  /*d690*/  ULDC UR5, c[0x0][0xc3c] ;  /* 0x00030f0000057ab9 */ /* 0x000fca0000000800 */
.L_x_264:
[----:B------:R-:W-:-:S04]  /*d6a0*/  UIADD3 UR4, UR4, 0x1f, URZ ;  /* 0x0000001f04047890 */ /* 0x000fc8000fffe03f */
[----:B------:R-:W-:-:S06]  /*d6b0*/  UISETP.GE.AND UP0, UPT, UR4, UR5, UPT ;  /* 0x000000050400728c */ /* 0x000fcc000bf06270 */
[----:B------:R-:W-:-:S13]  /*d6c0*/  PLOP3.LUT P6, PT, PT, PT, UP0, 0x40, 0x0 ;  /* 0x000000000000781c */ /* 0x000fda0003fce808 */
[----:B------:R-:W-:Y:S05]  /*d6d0*/  @!P6 BRA `(.L_x_263) ;  /* 0x0000000400c0e947 */ /* 0x000fea0003800000 */
[----:B------:R-:W-:Y:S02]  /*d6e0*/  VIADD R9, R7, UR4 ;  /* 0x0000000407097c36 */ /* 0x000fe40008000000 */
[----:B------:R-:W-:-:S03]  /*d6f0*/  IMAD.MOV.U32 R0, RZ, RZ, RZ ;  /* 0x000000ffff007224 */ /* 0x000fc600078e00ff */
[----:B------:R-:W-:-:S13]  /*d700*/  ISETP.GE.OR P6, PT, R9, UR5, !P0 ;  /* 0x0000000509007c0c */ /* 0x000fda000c7c6670 */
[----:B------:R-:W0:Y:S08]  /*d710*/  @!P6 LDC.64 R4, c[0x0][0xc80] ;  /* 0x00032000ff04eb82 */ /* 0x000e300000000a00 */
[----:B------:R-:W1:Y:S01]  /*d720*/  @!P6 LDC.64 R2, c[0x0][0xc78] ;  /* 0x00031e00ff02eb82 */ /* 0x000e620000000a00 */
[----:B0-----:R-:W-:-:S05]  /*d730*/  @!P6 IMAD.WIDE R4, R9, 0x4, R4 ;  /* 0x000000040904e825 */ /* 0x001fca00078e0204 */
[----:B------:R-:W2:Y:S01]  /*d740*/  @!P6 LDG.E R0, desc[UR52][R4.64] ;  /* 0x000000340400e981 */ /* 0x000ea2000c1e1900 */
[----:B-1----:R-:W-:-:S04]  /*d750*/  @!P6 IMAD.WIDE R2, R9, 0x4, R2 ;  /* 0x000000040902e825 */ /* 0x002fc800078e0202 */
[----:B------:R-:W-:-:S06]  /*d760*/  IMAD.MOV.U32 R9, RZ, RZ, RZ ;  /* 0x000000ffff097224 */ /* 0x000fcc00078e00ff */
[----:B------:R-:W2:Y:S02]  /*d770*/  @!P6 LDG.E R9, desc[UR52][R2.64] ;  /* 0x000000340209e981 */ /* 0x000ea4000c1e1900 */
[----:B--2---:R-:W-:-:S05]  /*d780*/  IMAD R15, R0, R9, RZ ;  /* 0x00000009000f7224 */ /* 0x004fca00078e02ff */
[----:B------:R-:W0:Y:S02]  /*d790*/  SHFL.UP PT, R8, R15, 0x1, RZ ;  /* 0x042000000f087989 */ /* 0x000e2400000e00ff */
[----:B0-----:R-:W-:-:S05]  /*d7a0*/  SEL R8, R8, RZ, P1 ;  /* 0x000000ff08087207 */ /* 0x001fca0000800000 */
[----:B------:R-:W-:Y:S02]  /*d7b0*/  IMAD.IADD R8, R15, 0x1, R8 ;  /* 0x000000010f087824 */ /* 0x000fe400078e0208 */
[----:B------:R-:W0:Y:S03]  /*d7c0*/  LDC R15, c[0x0][0xc38] ;  /* 0x00030e00ff0f7b82 */ /* 0x000e260000000800 */
[----:B------:R-:W1:Y:S02]  /*d7d0*/  SHFL.UP PT, R10, R8, 0x2, RZ ;  /* 0x04400000080a7989 */ /* 0x000e6400000e00ff */
[----:B-1----:R-:W-:-:S05]  /*d7e0*/  SEL R13, R10, RZ, P2 ;  /* 0x000000ff0a0d7207 */ /* 0x002fca0001000000 */
[----:B------:R-:W-:-:S05]  /*d7f0*/  IMAD.IADD R13, R8, 0x1, R13 ;  /* 0x00000001080d7824 */ /* 0x000fca00078e020d */
        /* <DEDUP_REMOVED lines=9> */
[----:B------:R-:W0:Y:S02]  /*d890*/  SHFL.IDX PT, R2, R5, 0x1f, 0x1f ;  /* 0x03e01f0005027f89 */ /* 0x000e2400000e0000 */
[----:B0-----:R-:W-:-:S04]  /*d8a0*/  IMAD R3, R2, R15, RZ ;  /* 0x0000000f02037224 */ /* 0x001fc800078e02ff */
[----:B------:R-:W-:-:S05]  /*d8b0*/  IMAD.IADD R6, R3, 0x1, R6 ;  /* 0x0000000103067824 */ /* 0x000fca00078e0206 */
[----:B------:R-:W-:-:S13]  /*d8c0*/  ISETP.GT.AND P6, PT, R6, R11, PT ;  /* 0x0000000b0600720c */ /* 0x000fda0003fc4270 */
[----:B------:R-:W-:Y:S05]  /*d8d0*/  @!P6 BRA `(.L_x_264) ;  /* 0xfffffffc0070e947 */ /* 0x000fea000383ffff */
.L_x_262:
[----:B------:R-:W-:Y:S02]  /*d8e0*/  IMAD.IADD R8, R6, 0x1, -R3 ;  /* 0x0000000106087824 */ /* 0x000fe400078e0a03 */
[----:B------:R-:W-:Y:S02]  /*d8f0*/  IMAD.MOV.U32 R32, RZ, RZ, RZ ;  /* 0x000000ffff207224 */ /* 0x000fe400078e00ff */
[----:B------:R-:W-:-:S05]  /*d900*/  IMAD R2, R5, R15, R8 ;  /* 0x0000000f05027224 */ /* 0x000fca00078e0208 */
[----:B------:R-:W-:-:S13]  /*d910*/  ISETP.GT.AND P0, PT, R2, R11, PT ;  /* 0x0000000b0200720c */ /* 0x000fda0003f04270 */
[----:B------:R-:W-:Y:S02]  /*d920*/  VOTEU.ANY UR5, UPT, !P0 ;  /* 0x0000000000057886 */ /* 0x000fe400040e0100 */
[----:B------:R-:W-:Y:S02]  /*d930*/  UPOPC UR39, UR5 ;  /* 0x00000005002772bf */ /* 0x000fe40008000000 */
[----:B------:R-:W-:-:S04]  /*d940*/  ISETP.NE.AND P0, PT, RZ, UR5, PT ;  /* 0x00000005ff007c0c */ /* 0x000fc8000bf05270 */
[----:B------:R-:W-:Y:S02]  /*d950*/  IMAD.U32 R13, RZ, RZ, UR39 ;  /* 0x00000027ff0d7e24 */ /* 0x000fe4000f8e00ff */
[----:B------:R-:W-:-:S03]  /*d960*/  IMAD.U32 R10, RZ, RZ, UR39 ;  /* 0x00000027ff0a7e24 */ /* 0x000fc6000f8e00ff */
[----:B------:R-:W0:Y:S04]  /*d970*/  SHFL.IDX PT, R0, R0, R13, 0x1f ;  /* 0x00001f0d00007589 */ /* 0x000e2800000e0000 */
[----:B------:R1:W2:Y:S01]  /*d980*/  SHFL.IDX PT, R9, R9, R10, 0x1f ;  /* 0x00001f0a09097589 */ /* 0x0002a200000e0000 */
[----:B0-----:R-:W-:-:S04]  /*d990*/  IABS R4, R0 ;  /* 0x0000000000047213 */ /* 0x001fc80000000000 */
[----:B------:R-:W0:Y:S08]  /*d9a0*/  I2F.RP R6, R4 ;  /* 0x0000000400067306 */ /* 0x000e300000209400 */
[----:B0-----:R-:W0:Y:S02]  /*d9b0*/  MUFU.RCP R6, R6 ;  /* 0x0000000600067308 */ /* 0x001e240000001000 */
[----:B0-----:R-:W-:-:S06]  /*d9c0*/  VIADD R2, R6, 0xffffffe ;  /* 0x0ffffffe06027836 */ /* 0x001fcc0000000000 */
[----:B------:R-:W0:Y:S02]  /*d9d0*/  F2I.FTZ.U32.TRUNC.NTZ R3, R2 ;  /* 0x0000000200037305 */ /* 0x000e24000021f000 */
[----:B0-----:R-:W-:Y:S01]  /*d9e0*/  IMAD.MOV R12, RZ, RZ, -R3 ;  /* 0x000000ffff0c7224 */ /* 0x001fe200078e0a03 */
[----:B-12---:R-:W-:Y:S06]  /*d9f0*/  @!P0 BRA `(.L_x_265) ;  /* 0x00000000000c8947 */ /* 0x006fec0003800000 */
[----:B------:R-:W-:-:S06]  /*da00*/  UIADD3 UR5, UR39, -0x1, URZ ;  /* 0xffffffff27057890 */ /* 0x000fcc000fffe03f */
[----:B------:R-:W-:-:S06]  /*da10*/  IMAD.U32 R32, RZ, RZ, UR5 ;  /* 0x00000005ff207e24 */ /* 0x000fcc000f8e00ff */
[----:B------:R0:W1:Y:S02]  /*da20*/  SHFL.IDX PT, R32, R5, R32, 0x1f ;  /* 0x00001f2005207589 */ /* 0x00006400000e0000 */
.L_x_265:
[----:B-1----:R-:W-:Y:S01]  /*da30*/  IMAD R32, R32, R15, R8 ;  /* 0x0000000f20207224 */ /* 0x002fe200078e0208 */
[----:B------:R-:W-:Y:S01]  /*da40*/  IABS R2, R9 ;  /* 0x0000000900027213 */ /* 0x000fe20000000000 */
[----:B0-----:R-:W-:Y:S01]  /*da50*/  IMAD.MOV.U32 R5, RZ, RZ, R12 ;  /* 0x000000ffff057224 */ /* 0x001fe200078e000c */
[----:B------:R-:W-:Y:S01]  /*da60*/  IABS R10, R0 ;  /* 0x00000000000a7213 */ /* 0x000fe20000000000 */
[----:B------:R-:W-:Y:S01]  /*da70*/  IMAD.IADD R33, R11, 0x1, -R32 ;  /* 0x000000010b217824 */ /* 0x000fe200078e0a20 */
[----:B------:R-:W-:Y:S01]  /*da80*/  UIADD3 UR39, UR39, UR4, URZ ;  /* 0x0000000427277290 */ /* 0x000fe2000fffe03f */
[----:B------:R-:W-:Y:S02]  /*da90*/  IMAD R11, R5, R4, RZ ;  /* 0x00000004050b7224 */ /* 0x000fe400078e02ff */
[----:B------:R-:W-:Y:S01]  /*daa0*/  IMAD.MOV.U32 R5, RZ, RZ, R2 ;  /* 0x000000ffff057224 */ /* 0x000fe200078e0002 */
[----:B------:R-:W-:Y:S01]  /*dab0*/  IABS R8, R33 ;  /* 0x0000002100087213 */ /* 0x000fe20000000000 */
[----:B------:R-:W-:-:S02]  /*dac0*/  IMAD.MOV.U32 R2, RZ, RZ, RZ ;  /* 0x000000ffff027224 */ /* 0x000fc400078e00ff */
[----:B------:R-:W0:Y:S01]  /*dad0*/  I2F.RP R6, R5 ;  /* 0x0000000500067306 */ /* 0x000e220000209400 */
[----:B------:R-:W-:Y:S02]  /*dae0*/  IMAD.MOV R10, RZ, RZ, -R10 ;  /* 0x000000ffff0a7224 */ /* 0x000fe400078e0a0a */
[----:B------:R-:W-:-:S04]  /*daf0*/  IMAD.HI.U32 R2, R3, R11, R2 ;  /* 0x0000000b03027227 */ /* 0x000fc800078e0002 */
[----:B------:R-:W-:Y:S02]  /*db00*/  IMAD.MOV.U32 R3, RZ, RZ, R8 ;  /* 0x000000ffff037224 */ /* 0x000fe400078e0008 */
[----:B------:R-:W-:Y:S02]  /*db10*/  IMAD.MOV.U32 R8, RZ, RZ, R10 ;  /* 0x000000ffff087224 */ /* 0x000fe400078e000a */
[----:B------:R-:W-:-:S04]  /*db20*/  IMAD.HI.U32 R2, R2, R3, RZ ;  /* 0x0000000302027227 */ /* 0x000fc800078e00ff */
[----:B------:R-:W-:Y:S01]  /*db30*/  IMAD R3, R2, R8, R3 ;  /* 0x0000000802037224 */ /* 0x000fe200078e0203 */
[----:B0-----:R-:W0:Y:S04]  /*db40*/  MUFU.RCP R6, R6 ;  /* 0x0000000600067308 */ /* 0x001e280000001000 */
[----:B------:R-:W-:-:S13]  /*db50*/  ISETP.GT.U32.AND P1, PT, R4, R3, PT ;  /* 0x000000030400720c */ /* 0x000fda0003f24070 */
[----:B------:R-:W-:Y:S02]  /*db60*/  @!P1 IMAD.IADD R3, R3, 0x1, -R4 ;  /* 0x0000000103039824 */ /* 0x000fe400078e0a04 */
[----:B0-----:R-:W-:Y:S02]  /*db70*/  VIADD R8, R6, 0xffffffe ;  /* 0x0ffffffe06087836 */ /* 0x001fe40000000000 */
[----:B------:R-:W-:Y:S01]  /*db80*/  @!P1 VIADD R2, R2, 0x1 ;  /* 0x0000000102029836 */ /* 0x000fe20000000000 */
[----:B------:R-:W-:Y:S02]  /*db90*/  ISETP.GE.U32.AND P0, PT, R3, R4, PT ;  /* 0x000000040300720c */ /* 0x000fe40003f06070 */
[----:B------:R-:W-:Y:S01]  /*dba0*/  LOP3.LUT R4, R33, R0, RZ, 0x3c, !PT ;  /* 0x0000000021047212 */ /* 0x000fe200078e3cff */
[----:B------:R0:W1:Y:S01]  /*dbb0*/  F2I.FTZ.U32.TRUNC.NTZ R3, R8 ;  /* 0x0000000800037305 */ /* 0x000062000021f000 */
[----:B------:R-:W-:Y:S02]  /*dbc0*/  ISETP.NE.AND P1, PT, R0, RZ, PT ;  /* 0x000000ff0000720c */ /* 0x000fe40003f25270 */
[----:B------:R-:W-:-:S02]  /*dbd0*/  ISETP.GE.AND P2, PT, R4, RZ, PT ;  /* 0x000000ff0400720c */ /* 0x000fc40003f46270 */
[----:B0-----:R-:W-:-:S05]  /*dbe0*/  IABS R8, R9 ;  /* 0x0000000900087213 */ /* 0x001fca0000000000 */
[----:B------:R-:W-:-:S04]  /*dbf0*/  @P0 VIADD R2, R2, 0x1 ;  /* 0x0000000102020836 */ /* 0x000fc80000000000 */
[----:B------:R-:W-:Y:S02]  /*dc00*/  IMAD.MOV.U32 R6, RZ, RZ, R2 ;  /* 0x000000ffff067224 */ /* 0x000fe400078e0002 */
[----:B-1----:R-:W-:Y:S02]  /*dc10*/  IMAD.MOV R2, RZ, RZ, -R3 ;  /* 0x000000ffff027224 */ /* 0x002fe400078e0a03 */
[----:B------:R-:W-:Y:S01]  /*dc20*/  @!P2 IMAD.MOV R6, RZ, RZ, -R6 ;  /* 0x000000ffff06a224 */ /* 0x000fe200078e0a06 */
[----:B------:R-:W-:Y:S01]  /*dc30*/  @!P1 LOP3.LUT R6, RZ, R0, RZ, 0x33, !PT ;  /* 0x00000000ff069212 */ /* 0x000fe200078e33ff */
[----:B------:R-:W-:Y:S02]  /*dc40*/  IMAD R11, R2, R5, RZ ;  /* 0x00000005020b7224 */ /* 0x000fe400078e02ff */
[----:B------:R-:W-:Y:S01]  /*dc50*/  IMAD.MOV.U32 R2, RZ, RZ, RZ ;  /* 0x000000ffff027224 */ /* 0x000fe200078e00ff */
[----:B------:R-:W-:Y:S01]  /*dc60*/  IABS R4, R6 ;  /* 0x0000000600047213 */ /* 0x000fe20000000000 */
[----:B------:R-:W-:-:S02]  /*dc70*/  IMAD.MOV R8, RZ, RZ, -R8 ;  /* 0x000000ffff087224 */ /* 0x000fc400078e0a08 */
[----:B------:R-:W-:-:S04]  /*dc80*/  IMAD.HI.U32 R2, R3, R11, R2 ;  /* 0x0000000b03027227 */ /* 0x000fc800078e0002 */
[----:B------:R-:W-:Y:S02]  /*dc90*/  IMAD.MOV.U32 R3, RZ, RZ, R4 ;  /* 0x000000ffff037224 */ /* 0x000fe400078e0004 */
[----:B------:R-:W-:Y:S02]  /*dca0*/  IMAD.MOV.U32 R4, RZ, RZ, R8 ;  /* 0x000000ffff047224 */ /* 0x000fe400078e0008 */
[----:B------:R-:W-:-:S04]  /*dcb0*/  IMAD.HI.U32 R2, R2, R3, RZ ;  /* 0x0000000302027227 */ /* 0x000fc800078e00ff */
[----:B------:R-:W-:Y:S01]  /*dcc0*/  IMAD R4, R2, R4, R3 ;  /* 0x0000000402047224 */ /* 0x000fe200078e0203 */
[----:B------:R-:W-:Y:S01]  /*dcd0*/  LOP3.LUT R3, R6, R9, RZ, 0x3c, !PT ;  /* 0x0000000906037212 */ /* 0x000fe200078e3cff */
[----:B------:R-:W-:-:S03]  /*dce0*/  IMAD R0, R0, R6, RZ ;  /* 0x0000000600007224 */ /* 0x000fc600078e02ff */
[----:B------:R-:W-:Y:S01]  /*dcf0*/  ISETP.GT.U32.AND P1, PT, R5, R4, PT ;  /* 0x000000040500720c */ /* 0x000fe20003f24070 */
[----:B------:R-:W-:Y:S01]  /*dd00*/  IMAD.IADD R33, R33, 0x1, -R0 ;  /* 0x0000000121217824 */ /* 0x000fe200078e0a00 */
[----:B------:R-:W-:-:S11]  /*dd10*/  ISETP.GE.AND P2, PT, R3, RZ, PT ;  /* 0x000000ff0300720c */ /* 0x000fd60003f46270 */
[----:B------:R-:W-:Y:S02]  /*dd20*/  @!P1 IMAD.IADD R4, R4, 0x1, -R5 ;  /* 0x0000000104049824 */ /* 0x000fe400078e0a05 */
[----:B------:R-:W-:Y:S01]  /*dd30*/  @!P1 VIADD R2, R2, 0x1 ;  /* 0x0000000102029836 */ /* 0x000fe20000000000 */
[----:B------:R-:W-:Y:S02]  /*dd40*/  ISETP.NE.AND P1, PT, R9, RZ, PT ;  /* 0x000000ff0900720c */ /* 0x000fe40003f25270 */
[----:B------:R-:W-:-:S13]  /*dd50*/  ISETP.GE.U32.AND P0, PT, R4, R5, PT ;  /* 0x000000050400720c */ /* 0x000fda0003f06070 */
[----:B------:R-:W-:-:S04]  /*dd60*/  @P0 VIADD R2, R2, 0x1 ;  /* 0x0000000102020836 */ /* 0x000fc80000000000 */
[----:B------:R-:W-:Y:S01]  /*dd70*/  @!P2 IMAD.MOV R2, RZ, RZ, -R2 ;  /* 0x000000ffff02a224 */ /* 0x000fe200078e0a02 */
[----:B------:R-:W-:-:S05]  /*dd80*/  @!P1 LOP3.LUT R2, RZ, R9, RZ, 0x33, !PT ;  /* 0x00000009ff029212 */ /* 0x000fca00078e33ff */
[----:B------:R-:W-:-:S04]  /*dd90*/  IMAD.MOV R34, RZ, RZ, -R2 ;  /* 0x000000ffff227224 */ /* 0x000fc800078e0a02 */
[C---:B------:R-:W-:Y:S02]  /*dda0*/  IMAD R34, R9.reuse, R34, R6 ;  /* 0x0000002209227224 */ /* 0x040fe400078e0206 */
[----:B------:R-:W-:-:S04]  /*ddb0*/  IMAD R9, R9, 0x1000000, R2 ;  /* 0x0100000009097824 */ /* 0x000fc800078e0202 */
[----:B------:R-:W-:Y:S01]  /*ddc0*/  IMAD R34, R34, 0x10000, R9 ;  /* 0x0001000022227824 */ /* 0x000fe200078e0209 */
[----:B------:R-:W-:Y:S06]  /*ddd0*/  BRA `(.L_x_266) ;  /* 0x0000000000107947 */ /* 0x000fec0003800000 */
.L_x_263:
[----:B------:R-:W-:Y:S01]  /*dde0*/  IMAD.MOV.U32 R32, RZ, RZ, R11 ;  /* 0x000000ffff207224 */ /* 0x000fe200078e000b */
[----:B------:R-:W-:Y:S01]  /*ddf0*/  ULDC UR39, c[0x0][0xc3c] ;  /* 0x00030f0000277ab9 */ /* 0x000fe20000000800 */
[----:B------:R-:W-:Y:S02]  /*de00*/  IMAD.MOV.U32 R33, RZ, RZ, RZ ;  /* 0x000000ffff217224 */ /* 0x000fe400078e00ff */
[----:B------:R-:W-:-:S07]  /*de10*/  IMAD.MOV.U32 R34, RZ, RZ, RZ ;  /* 0x000000ffff227224 */ /* 0x000fce00078e00ff */
.L_x_266:
[----:B------:R-:W-:Y:S01]  /*de20*/  ISETP.NE.AND P0, PT, R7, RZ, PT ;  /* 0x000000ff0700720c */ /* 0x000fe20003f05270 */
[----:B------:R-:W-:-:S12]  /*de30*/  IMAD.U32 R35, RZ, RZ, UR39 ;  /* 0x00000027ff237e24 */ /* 0x000fd8000f8e00ff */
[----:B------:R-:W0:Y:S01]  /*de40*/  @!P0 S2R R3, SR_CgaCtaId ;  /* 0x0000000000038919 */ /* 0x000e220000008800 */
[----:B------:R-:W-:-:S04]  /*de50*/  @!P0 MOV R0, 0x400 ;  /* 0x0000040000008802 */ /* 0x000fc80000000f00 */
[----:B0-----:R-:W-:-:S05]  /*de60*/  @!P0 LEA R0, R3, R0, 0x18 ;  /* 0x0000000003008211 */ /* 0x001fca00078ec0ff */
[----:B------:R0:W-:Y:S01]  /*de70*/  @!P0 STS.128 [R0+0x388d0], R32 ;  /* 0x0388d02000008388 */ /* 0x0001e20000000c00 */
[----:B------:R-:W-:Y:S06]  /*de80*/  BAR.ARV 0x5, 0x180 ;  /* 0x0146000000007b1d */ /* 0x000fec0000002000 */
.L_x_261:
[----:B------:R-:W-:Y:S01]  /*de90*/  ULDC UR4, c[0x0][0xc3c] ;  /* 0x00030f0000047ab9 */ /* 0x000fe20000000800 */
[----:B------:R1:W-:Y:S01]  /*dea0*/  STL [R1+0x18], RZ ;  /* 0x000018ff01007387 */ /* 0x0003e20000100800 */
[----:B------:R-:W-:Y:S01]  /*deb0*/  UISETP.GE.AND UP0, UPT, UR39, UR4, UPT ;  /* 0x000000042700728c */ /* 0x000fe2000bf06270 */
[----:B------:R-:W-:Y:S02]  /*dec0*/  IMAD.MOV.U32 R28, RZ, RZ, 0x1 ;  /* 0x00000001ff1c7424 */ /* 0x000fe400078e00ff */
[----:B------:R-:W-:-:S03]  /*ded0*/  IMAD.MOV.U32 R24, RZ, RZ, RZ ;  /* 0x000000ffff187224 */ /* 0x000fc600078e00ff */
[----:B------:R-:W-:-:S13]  /*dee0*/  PLOP3.LUT P0, PT, PT, PT, UP0, 0x80, 0x0 ;  /* 0x000000000000781c */ /* 0x000fda0003f0f008 */
[----:B-1----:R-:W-:Y:S05]  /*def0*/  @P0 BRA `(.L_x_267) ;  /* 0x0000006000a00947 */ /* 0x002fea0003800000 */
[----:B------:R-:W1:Y:S01]  /*df00*/  S2R R8, SR_TID.X ;  /* 0x0000000000087919 */ /* 0x000e620000002100 */
[----:B------:R-:W2:Y:S01]  /*df10*/  S2UR UR4, SR_CgaCtaId ;  /* 0x00000000000479c3 */ /* 0x000ea20000008800 */
[----:B------:R-:W-:Y:S01]  /*df20*/  IMAD.MOV.U32 R37, RZ, RZ, 0x40 ;  /* 0x00000040ff257424 */ /* 0x000fe200078e00ff */
[----:B------:R-:W-:Y:S01]  /*df30*/  MOV R17, 0x400 ;  /* 0x0000040000117802 */ /* 0x000fe20000000f00 */
[----:B------:R-:W-:Y:S01]  /*df40*/  STL [R1+0x18], RZ ;  /* 0x000018ff01007387 */ /* 0x000fe20000100800 */
[----:B------:R-:W-:Y:S01]  /*df50*/  IMAD.MOV.U32 R28, RZ, RZ, 0x1 ;  /* 0x00000001ff1c7424 */ /* 0x000fe200078e00ff */
[----:B------:R-:W-:Y:S01]  /*df60*/  ULOP3.LUT UR42, UR43, 0x2, URZ, 0xfc, !UPT ;  /* 0x000000022b2a7892 */ /* 0x000fe2000f8efc3f */
[----:B------:R-:W-:Y:S01]  /*df70*/  IMAD.MOV.U32 R24, RZ, RZ, RZ ;  /* 0x000000ffff187224 */ /* 0x000fe200078e00ff */
[----:B------:R-:W-:Y:S01]  /*df80*/  ULOP3.LUT UR44, UR43, 0x1, URZ, 0xfc, !UPT ;  /* 0x000000012b2c7892 */ /* 0x000fe2000f8efc3f */
[----:B------:R-:W-:Y:S01]  /*df90*/  ULDC UR46, c[0x0][0xc] ;  /* 0x00000300002e7ab9 */ /* 0x000fe20000000800 */
[----:B--2---:R-:W-:-:S05]  /*dfa0*/  IMAD.U32 R36, RZ, RZ, UR4 ;  /* 0x00000004ff247e24 */ /* 0x004fca000f8e00ff */
[----:B------:R-:W-:Y:S01]  /*dfb0*/  LEA R17, R36, R17, 0x18 ;  /* 0x0000001124117211 */ /* 0x000fe200078ec0ff */
[C---:B-1----:R-:W-:Y:S01]  /*dfc0*/  IMAD.SHL.U32 R16, R8.reuse, 0x80, RZ ;  /* 0x0000008008107824 */ /* 0x042fe200078e00ff */
[C---:B------:R-:W-:Y:S01]  /*dfd0*/  LOP3.LUT R6, R8.reuse, 0x7f, RZ, 0xc0, !PT ;  /* 0x0000007f08067812 */ /* 0x040fe200078ec0ff */
[C---:B------:R-:W-:Y:S01]  /*dfe0*/  IMAD.SHL.U32 R5, R8.reuse, 0x10, RZ ;  /* 0x0000001008057824 */ /* 0x040fe200078e00ff */
[C---:B------:R-:W-:Y:S01]  /*dff0*/  R2P PR, R8.reuse, 0x6 ;  /* 0x0000000608007804 */ /* 0x040fe20000000000 */
[----:B------:R-:W-:Y:S01]  /*e000*/  IMAD.SHL.U32 R9, R8, 0x2, RZ ;  /* 0x0000000208097824 */ /* 0x000fe200078e00ff */
[----:B0-----:R-:W-:Y:S02]  /*e010*/  SHF.R.U32.HI R0, RZ, 0x5, R6 ;  /* 0x00000005ff007819 */ /* 0x001fe40000011606 */
[C---:B------:R-:W-:Y:S02]  /*e020*/  LOP3.LUT R7, R16.reuse, 0x400, RZ, 0xc0, !PT ;  /* 0x0000040010077812 */ /* 0x040fe400078ec0ff */
[----:B------:R-:W-:-:S02]  /*e030*/  LOP3.LUT R3, R16, 0x380, RZ, 0xc0, !PT ;  /* 0x0000038010037812 */ /* 0x000fc400078ec0ff */
[----:B------:R-:W-:Y:S01]  /*e040*/  LOP3.LUT R4, R5, 0x3f0, RZ, 0xc0, !PT ;  /* 0x000003f005047812 */ /* 0x000fe200078ec0ff */
[C---:B------:R-:W-:Y:S01]  /*e050*/  IMAD R7, R0.reuse, 0x800, R7 ;  /* 0x0000080000077824 */ /* 0x040fe200078e0207 */
[----:B------:R-:W-:Y:S01]  /*e060*/  LOP3.LUT R2, R3, 0x10, R8, 0xf8, !PT ;  /* 0x0000001003027812 */ /* 0x000fe200078ef808 */
[----:B------:R-:W-:Y:S01]  /*e070*/  IMAD R0, R0, 0x10, R3 ;  /* 0x0000001000007824 */ /* 0x000fe200078e0203 */
[----:B------:R-:W-:Y:S02]  /*e080*/  LOP3.LUT R4, R4, 0x70, R9, 0x78, !PT ;  /* 0x0000007004047812 */ /* 0x000fe400078e7809 */
[--C-:B------:R-:W-:Y:S02]  /*e090*/  LOP3.LUT R2, R2, 0x70, R5.reuse, 0x78, !PT ;  /* 0x0000007002027812 */ /* 0x100fe400078e7805 */
[----:B------:R-:W-:Y:S01]  /*e0a0*/  LOP3.LUT R3, R0, 0x70, R5, 0x78, !PT ;  /* 0x0000007000037812 */ /* 0x000fe200078e7805 */
[----:B------:R-:W-:Y:S01]  /*e0b0*/  IMAD.MOV.U32 R0, RZ, RZ, 0x20 ;  /* 0x00000020ff007424 */ /* 0x000fe200078e00ff */
[----:B------:R-:W-:Y:S01]  /*e0c0*/  SEL R37, R37, 0xffffffc0, !P2 ;  /* 0xffffffc025257807 */ /* 0x000fe20005000000 */
[----:B------:R-:W-:Y:S01]  /*e0d0*/  IMAD.IADD R26, R7, 0x1, R2 ;  /* 0x00000001071a7824 */ /* 0x000fe200078e0202 */
[----:B------:R-:W-:-:S02]  /*e0e0*/  LOP3.LUT R16, R3, 0xc00, R16, 0xf8, !PT ;  /* 0x00000c0003107812 */ /* 0x000fc400078ef810 */
[----:B------:R-:W-:Y:S02]  /*e0f0*/  SEL R2, R0, 0xffffffe0, !P1 ;  /* 0xffffffe000027807 */ /* 0x000fe40004800000 */
[--C-:B------:R-:W-:Y:S02]  /*e100*/  LOP3.LUT R0, R4, 0x400, R5.reuse, 0xf8, !PT ;  /* 0x0000040004007812 */ /* 0x100fe400078ef805 */
[----:B------:R-:W-:Y:S01]  /*e110*/  SHF.R.U32.HI R3, RZ, 0x3, R6 ;  /* 0x00000003ff037819 */ /* 0x000fe20000011606 */
[----:B------:R0:W-:Y:S01]  /*e120*/  STL [R1], R2 ;  /* 0x0000000201007387 */ /* 0x0001e20000100800 */
[----:B------:R-:W-:Y:S02]  /*e130*/  LOP3.LUT R27, R5, 0x70, RZ, 0xc0, !PT ;  /* 0x00000070051b7812 */ /* 0x000fe400078ec0ff */
[----:B------:R-:W-:Y:S01]  /*e140*/  LOP3.LUT R4, R3, 0x70, R5, 0xf8, !PT ;  /* 0x0000007003047812 */ /* 0x000fe200078ef805 */
[----:B------:R-:W-:Y:S01]  /*e150*/  STL [R1+0x8], R0 ;  /* 0x0000080001007387 */ /* 0x000fe20000100800 */
[----:B------:R-:W-:Y:S01]  /*e160*/  LOP3.LUT R3, R27, 0x80, RZ, 0xfc, !PT ;  /* 0x000000801b037812 */ /* 0x000fe200078efcff */
[----:B0-----:R-:W-:-:S05]  /*e170*/  IMAD.IADD R2, R37, 0x1, R2 ;  /* 0x0000000125027824 */ /* 0x001fca00078e0202 */
[----:B------:R0:W-:Y:S02]  /*e180*/  STL [R1+0x4], R2 ;  /* 0x0000040201007387 */ /* 0x0001e40000100800 */
[----:B0-----:R-:W-:Y:S02]  /*e190*/  IMAD.IADD R2, R17, 0x1, R0 ;  /* 0x0000000111027824 */ /* 0x001fe400078e0200 */
[----:B------:R-:W-:-:S03]  /*e1a0*/  IMAD.IADD R0, R37, 0x1, R16 ;  /* 0x0000000125007824 */ /* 0x000fc600078e0210 */
[----:B------:R0:W-:Y:S04]  /*e1b0*/  STL [R1+0x10], R2 ;  /* 0x0000100201007387 */ /* 0x0001e80000100800 */
[----:B------:R0:W-:Y:S02]  /*e1c0*/  STL [R1+0xc], R0 ;  /* 0x00000c0001007387 */ /* 0x0001e40000100800 */
.L_x_341:
[----:B------:R-:W-:Y:S01]  /*e1d0*/  ULDC.64 UR4, c[0x0][0xc88] ;  /* 0x0003220000047ab9 */ /* 0x000fe20000000a00 */
[----:B------:R-:W-:Y:S01]  /*e1e0*/  ULDC.64 UR6, c[0x0][0xa18] ;  /* 0x0002860000067ab9 */ /* 0x000fe20000000a00 */
[----:B------:R-:W-:Y:S01]  /*e1f0*/  UIMAD.WIDE UR4, UR39, 0x4, UR4 ;  /* 0x00000004270478a5 */ /* 0x000fe2000f8e0204 */
[----:B------:R-:W-:Y:S01]  /*e200*/  IMAD.MOV.U32 R31, RZ, RZ, RZ ;  /* 0x000000ffff1f7224 */ /* 0x000fe200078e00ff */
[----:B0-----:R-:W0:Y:S04]  /*e210*/  LDC R0, c[0x0][0x424] ;  /* 0x00010900ff007b82 */ /* 0x001e280000000800 */
[----:B-1----:R-:W-:Y:S02]  /*e220*/  IMAD.U32 R2, RZ, RZ, UR4 ;  /* 0x00000004ff027e24 */ /* 0x002fe4000f8e00ff */
[----:B------:R-:W-:Y:S01]  /*e230*/  IMAD.U32 R3, RZ, RZ, UR5 ;  /* 0x00000005ff037e24 */ /* 0x000fe2000f8e00ff */
[----:B------:R-:W-:Y:S01]  /*e240*/  ULDC.64 UR4, c[0x0][0xa28] ;  /* 0x00028a0000047ab9 */ /* 0x000fe20000000a00 */
[----:B------:R-:W1:Y:S03]  /*e250*/  LDC R7, c[0x0][0x2f0] ;  /* 0x0000bc00ff077b82 */ /* 0x000e660000000800 */
[----:B------:R-:W2:Y:S01]  /*e260*/  LDG.E R2, desc[UR52][R2.64] ;  /* 0x0000003402027981 */ /* 0x000ea2000c1e1900 */
[----:B------:R-:W-:-:S04]  /*e270*/  UISETP.NE.U32.AND UP0, UPT, UR4, URZ, UPT ;  /* 0x0000003f0400728c */ /* 0x000fc8000bf05070 */
[----:B------:R-:W-:-:S06]  /*e280*/  UISETP.NE.AND.EX UP0, UPT, UR5, URZ, UPT, UP0 ;  /* 0x0000003f0500728c */ /* 0x000fcc000bf05300 */
[----:B------:R-:W-:Y:S02]  /*e290*/  PLOP3.LUT P0, PT, PT, PT, UP0, 0x80, 0x0 ;  /* 0x000000000000781c */ /* 0x000fe40003f0f008 */
[----:B--2---:R-:W-:-:S13]  /*e2a0*/  R2UR UR41, R2 ;  /* 0x00000000022972ca */ /* 0x004fda00000e0000 */
[----:B------:R-:W-:Y:S02]  /*e2b0*/  USHF.R.S32.HI UR40, URZ, 0x1f, UR41 ;  /* 0x0000001f3f287899 */ /* 0x000fe40008011429 */
[----:B------:R-:W-:-:S04]  /*e2c0*/  @UP0 ULEA UR4, UP1, UR41, UR4, 0x2 ;  /* 0x0000000429040291 */ /* 0x000fc8000f82103f */
[----:B------:R-:W-:Y:S02]  /*e2d0*/  @UP0 ULEA.HI.X UR5, UR41, UR5, UR40, 0x2, UP1 ;  /* 0x0000000529050291 */ /* 0x000fe400088f1428 */
[----:B------:R-:W-:-:S04]  /*e2e0*/  IMAD.U32 R2, RZ, RZ, UR4 ;  /* 0x00000004ff027e24 */ /* 0x000fc8000f8e00ff */
[----:B------:R-:W-:Y:S01]  /*e2f0*/  IMAD.U32 R3, RZ, RZ, UR5 ;  /* 0x00000005ff037e24 */ /* 0x000fe2000f8e00ff */
[----:B------:R-:W-:Y:S01]  /*e300*/  ULDC.64 UR4, c[0x0][0xa00] ;  /* 0x0002800000047ab9 */ /* 0x000fe20000000a00 */
[----:B------:R-:W-:Y:S02]  /*e310*/  USHF.L.U32 UR37, UR41, 0x2, URZ ;  /* 0x0000000229257899 */ /* 0x000fe4000800063f */
[----:B------:R-:W-:Y:S01]  /*e320*/  UISETP.NE.U32.AND UP0, UPT, UR4, URZ, UPT ;  /* 0x0000003f0400728c */ /* 0x000fe2000bf05070 */
[----:B------:R2:W5:Y:S01]  /*e330*/  @P0 LDG.E R31, desc[UR52][R2.64] ;  /* 0x00000034021f0981 */ /* 0x000562000c1e1900 */
[----:B------:R-:W-:Y:S02]  /*e340*/  USHF.L.U64.HI UR36, UR41, 0x2, UR40 ;  /* 0x0000000229247899 */ /* 0x000fe40008010228 */
[----:B------:R-:W-:Y:S02]  /*e350*/  UISETP.NE.AND.EX UP2, UPT, UR5, URZ, UPT, UP0 ;  /* 0x0000003f0500728c */ /* 0x000fe4000bf45300 */
[----:B------:R-:W-:-:S02]  /*e360*/  UIADD3 UR4, UP0, UR37, UR4, URZ ;  /* 0x0000000425047290 */ /* 0x000fc4000ff1e03f */
[----:B------:R-:W-:Y:S02]  /*e370*/  UP2UR UR45, UPR, URZ, 0x4 ;  /* 0x000000043f2d7883 */ /* 0x000fe40008000000 */
[----:B------:R-:W-:Y:S01]  /*e380*/  UIADD3.X UR5, UR36, UR5, URZ, UP0, !UPT ;  /* 0x0000000524057290 */ /* 0x000fe200087fe43f */
[----:B------:R-:W-:Y:S01]  /*e390*/  PLOP3.LUT P0, PT, PT, PT, UP2, 0x80, 0x0 ;  /* 0x000000000000781c */ /* 0x000fe20003f0f028 */
[----:B------:R-:W-:Y:S01]  /*e3a0*/  UISETP.NE.U32.AND UP0, UPT, UR6, URZ, UPT ;  /* 0x0000003f0600728c */ /* 0x000fe2000bf05070 */
[----:B------:R-:W-:-:S03]  /*e3b0*/  IMAD.U32 R4, RZ, RZ, UR4 ;  /* 0x00000004ff047e24 */ /* 0x000fc6000f8e00ff */
[----:B------:R-:W-:Y:S01]  /*e3c0*/  UISETP.NE.AND.EX UP0, UPT, UR7, URZ, UPT, UP0 ;  /* 0x0000003f0700728c */ /* 0x000fe2000bf05300 */
[----:B------:R-:W-:-:S05]  /*e3d0*/  IMAD.U32 R5, RZ, RZ, UR5 ;  /* 0x00000005ff057e24 */ /* 0x000fca000f8e00ff */
[----:B------:R-:W-:Y:S02]  /*e3e0*/  PLOP3.LUT P1, PT, PT, PT, UP0, 0x80, 0x0 ;  /* 0x000000000000781c */ /* 0x000fe40003f2f008 */
[----:B------:R-:W-:Y:S01]  /*e3f0*/  PLOP3.LUT P2, PT, PT, PT, UP2, 0x80, 0x0 ;  /* 0x000000000000781c */ /* 0x000fe20003f4f028 */
[----:B------:R-:W5:Y:S02]  /*e400*/  @P0 LDG.E R6, desc[UR52][R4.64] ;  /* 0x0000003404060981 */ /* 0x000f64000c1e1900 */
[----:B------:R-:W-:-:S04]  /*e410*/  @UP0 UIADD3 UR4, UP1, UR37, UR6, URZ ;  /* 0x0000000625040290 */ /* 0x000fc8000ff3e03f */
[----:B------:R-:W-:Y:S02]  /*e420*/  @UP0 UIADD3.X UR5, UR36, UR7, URZ, UP1, !UPT ;  /* 0x0000000724050290 */ /* 0x000fe40008ffe43f */
[----:B--2---:R-:W-:-:S04]  /*e430*/  IMAD.U32 R2, RZ, RZ, UR4 ;  /* 0x00000004ff027e24 */ /* 0x004fc8000f8e00ff */
[----:B------:R-:W-:-:S05]  /*e440*/  IMAD.U32 R3, RZ, RZ, UR5 ;  /* 0x00000005ff037e24 */ /* 0x000fca000f8e00ff */
[----:B------:R2:W5:Y:S02]  /*e450*/  @P1 LDG.E R19, desc[UR52][R2.64] ;  /* 0x0000003402131981 */ /* 0x000564000c1e1900 */
[----:B--2---:R-:W2:Y:S02]  /*e460*/  LDC.64 R2, c[0x0][0x418] ;  /* 0x00010600ff027b82 */ /* 0x004ea40000000a00 */
[----:B--2---:R-:W-:Y:S01]  /*e470*/  ISETP.NE.U32.AND P0, PT, R2, RZ, PT ;  /* 0x000000ff0200720c */ /* 0x004fe20003f05070 */
[----:B01----:R-:W-:-:S12]  /*e480*/  @P1 BRA `(.L_x_268) ;  /* 0x00000000001c1947 */ /* 0x003fd80003800000 */
[----:B------:R-:W-:Y:S01]  /*e490*/  UISETP.NE.AND UP0, UPT, UR45, URZ, UPT ;  /* 0x0000003f2d00728c */ /* 0x000fe2000bf05270 */
[----:B-----5:R-:W0:Y:S05]  /*e4a0*/  LDC R19, c[0x0][0x288] ;  /* 0x0000a200ff137b82 */ /* 0x020e2a0000000800 */
[----:B------:R-:W-:-:S13]  /*e4b0*/  PLOP3.LUT P1, PT, PT, PT, UP0, 0x40, 0x0 ;  /* 0x000000000000781c */ /* 0x000fda0003f2e808 */
[----:B------:R-:W-:Y:S05]  /*e4c0*/  @P1 BRA `(.L_x_268) ;  /* 0x00000000000c1947 */ /* 0x000fea0003800000 */
[----:B------:R-:W2:Y:S04]  /*e4d0*/  LDG.E R2, desc[UR52][R4.64] ;  /* 0x0000003404027981 */ /* 0x000ea8000c1e1900 */
[----:B0-----:R-:W2:Y:S02]  /*e4e0*/  LDG.E R19, desc[UR52][R4.64+0x4] ;  /* 0x0000043404137981 */ /* 0x001ea4000c1e1900 */
[----:B--2---:R-:W-:-:S07]  /*e4f0*/  IMAD.IADD R19, R19, 0x1, -R2 ;  /* 0x0000000113137824 */ /* 0x004fce00078e0a02 */
.L_x_268:
[----:B------:R-:W-:Y:S01]  /*e500*/  ULDC.64 UR4, c[0x0][0xa20] ;  /* 0x0002880000047ab9 */ /* 0x000fe20000000a00 */
[----:B------:R-:W-:Y:S01]  /*e510*/  ISETP.NE.AND.EX P0, PT, R3, RZ, PT, P0 ;  /* 0x000000ff0300720c */ /* 0x000fe20003f05300 */
[----:B------:R-:W-:Y:S01]  /*e520*/  UMOV UR38, URZ ;  /* 0x0000003f00267c82 */ /* 0x000fe20008000000 */
[----:B------:R-:W-:Y:S01]  /*e530*/  ISETP.NE.U32.AND P1, PT, RZ, UR4, PT ;  /* 0x00000004ff007c0c */ /* 0x000fe2000bf25070 */
[----:B------:R-:W-:Y:S01]  /*e540*/  IMAD.U32 R29, RZ, RZ, UR41 ;  /* 0x00000029ff1d7e24 */ /* 0x000fe2000f8e00ff */
[----:B------:R-:W-:Y:S02]  /*e550*/  SEL R0, R0, 0x1, P0 ;  /* 0x0000000100007807 */ /* 0x000fe40000000000 */
[----:B------:R-:W-:Y:S02]  /*e560*/  ISETP.NE.AND.EX P1, PT, RZ, UR5, PT, P1 ;  /* 0x00000005ff007c0c */ /* 0x000fe4000bf25310 */
[----:B-----5:R-:W-:Y:S01]  /*e570*/  @P2 R2UR UR38, R6 ;  /* 0x00000000062622ca */ /* 0x020fe200000e0000 */
[----:B------:R-:W-:-:S10]  /*e580*/  IMAD R18, R0, R7, RZ ;  /* 0x0000000700127224 */ /* 0x000fd400078e02ff */
[----:B------:R-:W-:Y:S05]  /*e590*/  @!P1 BRA `(.L_x_269) ;  /* 0x0000000000189947 */ /* 0x000fea0003800000 */
[----:B------:R-:W-:-:S04]  /*e5a0*/  UIADD3 UR4, UP0, UR37, UR4, URZ ;  /* 0x0000000425047290 */ /* 0x000fc8000ff1e03f */
[----:B------:R-:W-:Y:S02]  /*e5b0*/  UIADD3.X UR5, UR36, UR5, URZ, UP0, !UPT ;  /* 0x0000000524057290 */ /* 0x000fe400087fe43f */
[----:B------:R-:W-:-:S04]  /*e5c0*/  IMAD.U32 R2, RZ, RZ, UR4 ;  /* 0x00000004ff027e24 */ /* 0x000fc8000f8e00ff */
[----:B------:R-:W-:-:S05]  /*e5d0*/  IMAD.U32 R3, RZ, RZ, UR5 ;  /* 0x00000005ff037e24 */ /* 0x000fca000f8e00ff */
[----:B------:R1:W5:Y:S01]  /*e5e0*/  LDG.E R18, desc[UR52][R2.64] ;  /* 0x0000003402127981 */ /* 0x000362000c1e1900 */
[----:B------:R-:W-:Y:S05]  /*e5f0*/  BRA `(.L_x_270) ;  /* 0x0000000000247947 */ /* 0x000fea0003800000 */
.L_x_269:
[----:B------:R-:W-:Y:S02]  /*e600*/  ULDC.64 UR4, c[0x0][0xa08] ;  /* 0x0002820000047ab9 */ /* 0x000fe40000000a00 */
[----:B------:R-:W-:-:S04]  /*e610*/  ISETP.NE.U32.AND P0, PT, RZ, UR4, PT ;  /* 0x00000004ff007c0c */ /* 0x000fc8000bf05070 */
[----:B------:R-:W-:-:S13]  /*e620*/  ISETP.NE.AND.EX P0, PT, RZ, UR5, PT, P0 ;  /* 0x00000005ff007c0c */ /* 0x000fda000bf05300 */
[----:B------:R-:W-:Y:S05]  /*e630*/  @!P0 BRA `(.L_x_270) ;  /* 0x0000000000148947 */ /* 0x000fea0003800000 */
[----:B------:R-:W1:Y:S02]  /*e640*/  LDC.64 R2, c[0x0][0xa08] ;  /* 0x00028200ff027b82 */ /* 0x000e640000000a00 */
[----:B-1----:R-:W-:-:S05]  /*e650*/  IMAD.WIDE R2, R29, 0x4, R2 ;  /* 0x000000041d027825 */ /* 0x002fca00078e0202 */
[----:B------:R-:W2:Y:S04]  /*e660*/  LDG.E R18, desc[UR52][R2.64] ;  /* 0x0000003402127981 */ /* 0x000ea8000c1e1900 */
[----:B------:R-:W2:Y:S02]  /*e670*/  LDG.E R5, desc[UR52][R2.64+0x4] ;  /* 0x0000043402057981 */ /* 0x000ea4000c1e1900 */
[----:B--2---:R-:W-:-:S07]  /*e680*/  IMAD.IADD R18, R5, 0x1, -R18 ;  /* 0x0000000105127824 */ /* 0x004fce00078e0a12 */
.L_x_270:
[----:B-----5:R-:W-:-:S04]  /*e690*/  IMAD.IADD R18, R18, 0x1, -R31 ;  /* 0x0000000112127824 */ /* 0x020fc800078e0a1f */
[C---:B------:R-:W-:Y:S01]  /*e6a0*/  VIADD R0, R18.reuse, 0x7f ;  /* 0x0000007f12007836 */ /* 0x040fe20000000000 */
[----:B------:R-:W-:-:S04]  /*e6b0*/  ISETP.GE.AND P0, PT, R18, 0x1, PT ;  /* 0x000000011200780c */ /* 0x000fc80003f06270 */
[----:B-1----:R-:W-:-:S04]  /*e6c0*/  SHF.R.S32.HI R3, RZ, 0x1f, R0 ;  /* 0x0000001fff037819 */ /* 0x002fc80000011400 */
[----:B------:R-:W-:Y:S02]  /*e6d0*/  LEA.HI R5, R3, R0, RZ, 0x7 ;  /* 0x0000000003057211 */ /* 0x000fe400078f38ff */
[C---:B------:R-:W-:Y:S02]  /*e6e0*/  LOP3.LUT R0, R34.reuse, 0xff000000, RZ, 0xc0, !PT ;  /* 0xff00000022007812 */ /* 0x040fe400078ec0ff */
[----:B------:R-:W-:Y:S02]  /*e6f0*/  SHF.R.S32.HI R5, RZ, 0x7, R5 ;  /* 0x00000007ff057819 */ /* 0x000fe40000011405 */
[----:B------:R-:W-:Y:S02]  /*e700*/  SHF.R.U32.HI R3, RZ, 0x8, R0 ;  /* 0x00000008ff037819 */ /* 0x000fe40000011600 */
[----:B------:R-:W-:-:S04]  /*e710*/  LOP3.LUT R0, R34, 0xff0000, RZ, 0xc0, !PT ;  /* 0x00ff000022007812 */ /* 0x000fc800078ec0ff */
[----:B------:R-:W-:Y:S01]  /*e720*/  LEA.HI R0, R0, R3, RZ, 0x10 ;  /* 0x0000000300007211 */ /* 0x000fe200078f80ff */
[----:B------:R-:W-:-:S03]  /*e730*/  IMAD.MOV.U32 R3, RZ, RZ, RZ ;  /* 0x000000ffff037224 */ /* 0x000fc600078e00ff */
[----:B------:R-:W-:Y:S01]  /*e740*/  LOP3.LUT R30, R0, 0xff, RZ, 0xc0, !PT ;  /* 0x000000ff001e7812 */ /* 0x000fe200078ec0ff */
[----:B------:R-:W-:Y:S06]  /*e750*/  @!P0 BRA `(.L_x_271) ;  /* 0x0000000000748947 */ /* 0x000fec0003800000 */
[----:B------:R-:W-:-:S04]  /*e760*/  SHF.R.U32.HI R0, RZ, 0x10, R0 ;  /* 0x00000010ff007819 */ /* 0x000fc80000011600 */
[----:B------:R-:W-:-:S13]  /*e770*/  ISETP.NE.AND P0, PT, R0, RZ, PT ;  /* 0x000000ff0000720c */ /* 0x000fda0003f05270 */
[----:B------:R-:W1:Y:S02]  /*e780*/  @!P0 LDC R0, c[0x0][0x9f0] ;  /* 0x00027c00ff008b82 */ /* 0x000e640000000800 */
[-C--:B-1----:R-:W-:Y:S02]  /*e790*/  IABS R4, R0.reuse ;  /* 0x0000000000047213 */ /* 0x082fe40000000000 */
[----:B------:R-:W-:Y:S02]  /*e7a0*/  IADD3 R7, R0, -0x1, R5 ;  /* 0xffffffff00077810 */ /* 0x000fe40007ffe005 */
[----:B------:R-:W1:Y:S02]  /*e7b0*/  I2F.RP R6, R4 ;  /* 0x0000000400067306 */ /* 0x000e640000209400 */
[----:B------:R-:W-:-:S04]  /*e7c0*/  LOP3.LUT R2, R7, R0, RZ, 0x3c, !PT ;  /* 0x0000000007027212 */ /* 0x000fc800078e3cff */
[----:B------:R-:W-:Y:S01]  /*e7d0*/  ISETP.GE.AND P2, PT, R2, RZ, PT ;  /* 0x000000ff0200720c */ /* 0x000fe20003f46270 */
[----:B------:R-:W-:Y:S01]  /*e7e0*/  IMAD.MOV.U32 R2, RZ, RZ, RZ ;  /* 0x000000ffff027224 */ /* 0x000fe200078e00ff */
[----:B-1----:R-:W1:Y:S02]  /*e7f0*/  MUFU.RCP R6, R6 ;  /* 0x0000000600067308 */ /* 0x002e640000001000 */
[----:B-1----:R-:W-:Y:S01]  /*e800*/  VIADD R3, R6, 0xffffffe ;  /* 0x0ffffffe06037836 */ /* 0x002fe20000000000 */
[----:B------:R-:W-:-:S05]  /*e810*/  IABS R6, R0 ;  /* 0x0000000000067213 */ /* 0x000fca0000000000 */
[----:B------:R-:W1:Y:S01]  /*e820*/  F2I.FTZ.U32.TRUNC.NTZ R3, R3 ;  /* 0x0000000300037305 */ /* 0x000e62000021f000 */
[----:B------:R-:W-:Y:S02]  /*e830*/  IMAD.MOV R6, RZ, RZ, -R6 ;  /* 0x000000ffff067224 */ /* 0x000fe400078e0a06 */
[----:B-1----:R-:W-:-:S04]  /*e840*/  IMAD.MOV R9, RZ, RZ, -R3 ;  /* 0x000000ffff097224 */ /* 0x002fc800078e0a03 */
[----:B------:R-:W-:-:S04]  /*e850*/  IMAD R9, R9, R4, RZ ;  /* 0x0000000409097224 */ /* 0x000fc800078e02ff */
[----:B------:R-:W-:Y:S01]  /*e860*/  IMAD.HI.U32 R2, R3, R9, R2 ;  /* 0x0000000903027227 */ /* 0x000fe200078e0002 */
[----:B------:R-:W-:-:S05]  /*e870*/  IABS R3, R7 ;  /* 0x0000000700037213 */ /* 0x000fca0000000000 */
[----:B------:R-:W-:-:S04]  /*e880*/  IMAD.HI.U32 R2, R2, R3, RZ ;  /* 0x0000000302027227 */ /* 0x000fc800078e00ff */
[----:B------:R-:W-:-:S05]  /*e890*/  IMAD R3, R2, R6, R3 ;  /* 0x0000000602037224 */ /* 0x000fca00078e0203 */
[----:B------:R-:W-:-:S13]  /*e8a0*/  ISETP.GT.U32.AND P1, PT, R4, R3, PT ;  /* 0x000000030400720c */ /* 0x000fda0003f24070 */
[----:B------:R-:W-:Y:S02]  /*e8b0*/  @!P1 IMAD.IADD R3, R3, 0x1, -R4 ;  /* 0x0000000103039824 */ /* 0x000fe400078e0a04 */
[----:B------:R-:W-:Y:S01]  /*e8c0*/  @!P1 VIADD R2, R2, 0x1 ;  /* 0x0000000102029836 */ /* 0x000fe20000000000 */
[----:B------:R-:W-:Y:S02]  /*e8d0*/  ISETP.NE.AND P1, PT, R0, RZ, PT ;  /* 0x000000ff0000720c */ /* 0x000fe40003f25270 */
[----:B------:R-:W-:-:S13]  /*e8e0*/  ISETP.GE.U32.AND P0, PT, R3, R4, PT ;  /* 0x000000040300720c */ /* 0x000fda0003f06070 */
[----:B------:R-:W-:-:S04]  /*e8f0*/  @P0 VIADD R2, R2, 0x1 ;  /* 0x0000000102020836 */ /* 0x000fc80000000000 */
[----:B------:R-:W-:Y:S01]  /*e900*/  @!P2 IMAD.MOV R2, RZ, RZ, -R2 ;  /* 0x000000ffff02a224 */ /* 0x000fe200078e0a02 */
[----:B------:R-:W-:-:S05]  /*e910*/  @!P1 LOP3.LUT R2, RZ, R0, RZ, 0x33, !PT ;  /* 0x00000000ff029212 */ /* 0x000fca00078e33ff */
[----:B------:R-:W-:-:S07]  /*e920*/  IMAD.MOV.U32 R3, RZ, RZ, R2 ;  /* 0x000000ffff037224 */ /* 0x000fce00078e0002 */
.L_x_271:
[-C--:B------:R-:W-:Y:S01]  /*e930*/  IMAD R30, R30, R3.reuse, RZ ;  /* 0x000000031e1e7224 */ /* 0x080fe200078e02ff */
[----:B------:R-:W-:Y:S04]  /*e940*/  BSSY B7, `(.L_x_272) ;  /* 0x00004ca000077945 */ /* 0x000fe80003800000 */
[----:B------:R-:W-:-:S04]  /*e950*/  VIADDMNMX R23, R30, R3, R5, PT ;  /* 0x000000031e177246 */ /* 0x000fc80003800105 */
[----:B------:R-:W-:Y:S01]  /*e960*/  ISETP.GT.AND P0, PT, R23, R30, PT ;  /* 0x0000001e1700720c */ /* 0x000fe20003f04270 */
[----:B------:R1:W-:-:S12]  /*e970*/  STL [R1+0x14], R23 ;  /* 0x0000141701007387 */ /* 0x0003d80000100800 */
[----:B-1----:R-:W-:Y:S05]  /*e980*/  @P0 BRA `(.L_x_273) ;  /* 0x0000000000440947 */ /* 0x002fea0003800000 */
[----:B------:R-:W1:Y:S02]  /*e990*/  S2R R0, SR_TID.X ;  /* 0x0000000000007919 */ /* 0x000e640000002100 */
[----:B-1----:R-:W-:-:S04]  /*e9a0*/  LOP3.LUT R0, R0, 0x7f, RZ, 0xc0, !PT ;  /* 0x0000007f00007812 */ /* 0x002fc800078ec0ff */
[----:B------:R-:W-:-:S13]  /*e9b0*/  ISETP.NE.AND P0, PT, R0, RZ, PT ;  /* 0x000000ff0000720c */ /* 0x000fda0003f05270 */
[----:B------:R-:W-:Y:S05]  /*e9c0*/  @P0 BRA `(.L_x_274) ;  /* 0x0000004c00040947 */ /* 0x000fea0003800000 */
[----:B------:R-:W1:Y:S01]  /*e9d0*/  S2R R5, SR_LANEID ;  /* 0x0000000000057919 */ /* 0x000e620000000000 */
[----:B------:R-:W-:Y:S01]  /*e9e0*/  VOTEU.ANY UR4, UPT, PT ;  /* 0x0000000000047886 */ /* 0x000fe200038e0100 */
[----:B------:R-:W2:Y:S01]  /*e9f0*/  LDC.64 R2, c[0x0][0xc60] ;  /* 0x00031800ff027b82 */ /* 0x000ea20000000a00 */
[----:B------:R-:W1:Y:S02]  /*ea00*/  FLO.U32 R0, UR4 ;  /* 0x0000000400007d00 */ /* 0x000e6400080e0000 */
[----:B-1----:R-:W-:-:S06]  /*ea10*/  ISETP.EQ.U32.AND P0, PT, R0, R5, PT ;  /* 0x000000050000720c */ /* 0x002fcc0003f02070 */
[----:B------:R-:W2:Y:S07]  /*ea20*/  POPC R5, UR4 ;  /* 0x0000000400057d09 */ /* 0x000eae0008000000 */
[----:B--2---:R-:W2:Y:S01]  /*ea30*/  @P0 ATOMG.E.ADD.STRONG.GPU PT, R3, desc[UR52][R2.64], R5 ;  /* 0x00000005020309a8 */ /* 0x004ea200081ee1f4 */
[----:B------:R-:W1:Y:S02]  /*ea40*/  S2R R4, SR_LTMASK ;  /* 0x0000000000047919 */ /* 0x000e640000003900 */
[----:B-1----:R-:W-:-:S04]  /*ea50*/  LOP3.LUT R4, R4, UR4, RZ, 0xc0, !PT ;  /* 0x0000000404047c12 */ /* 0x002fc8000f8ec0ff */
[----:B------:R-:W1:Y:S01]  /*ea60*/  POPC R7, R4 ;  /* 0x0000000400077309 */ /* 0x000e620000000000 */
[----:B--2---:R-:W1:Y:S02]  /*ea70*/  SHFL.IDX PT, R0, R3, R0, 0x1f ;  /* 0x00001f0003007589 */ /* 0x004e6400000e0000 */
[----:B-1----:R-:W-:Y:S01]  /*ea80*/  IADD3 R32, R0, UR46, R7 ;  /* 0x0000002e00207c10 */ /* 0x002fe2000fffe007 */
[----:B------:R-:W-:Y:S06]  /*ea90*/  BRA `(.L_x_274) ;  /* 0x0000004800d07947 */ /* 0x000fec0003800000 */
.L_x_273:
[----:B------:R-:W-:Y:S01]  /*eaa0*/  VIADD R0, R17, 0x28400 ;  /* 0x0002840011007836 */ /* 0x000fe20000000000 */
[----:B------:R-:W-:Y:S04]  /*eab0*/  BSSY B6, `(.L_x_275) ;  /* 0x0000013000067945 */ /* 0x000fe80003800000 */
[----:B------:R-:W-:-:S13]  /*eac0*/  LOP3.LUT P0, RZ, R0, 0x3ff, RZ, 0xc0, !PT ;  /* 0x000003ff00ff7812 */ /* 0x000fda000780c0ff */
[----:B------:R-:W-:Y:S05]  /*ead0*/  @!P0 BRA `(.L_x_276) ;  /* 0x0000000000408947 */ /* 0x000fea0003800000 */
[----:B------:R-:W-:Y:S01]  /*eae0*/  MOV R2, 0x0 ;  /* 0x0000000000027802 */ /* 0x000fe20000000f00 */
[----:B------:R-:W-:Y:S01]  /*eaf0*/  ULDC.64 UR6, c[0x4][0x1b0] ;  /* 0x01006c0000067ab9 */ /* 0x000fe20000000a00 */
[----:B------:R-:W-:Y:S01]  /*eb00*/  ULDC.64 UR8, c[0x4][0x1b8] ;  /* 0x01006e0000087ab9 */ /* 0x000fe20000000a00 */
[----:B------:R-:W-:Y:S01]  /*eb10*/  ULDC.64 UR4, c[0x4][0x100] ;  /* 0x0100400000047ab9 */ /* 0x000fe20000000a00 */
[----:B------:R-:W-:Y:S02]  /*eb20*/  IMAD.U32 R4, RZ, RZ, UR6 ;  /* 0x00000006ff047e24 */ /* 0x000fe4000f8e00ff */
[----:B------:R-:W1:Y:S01]  /*eb30*/  LDC.64 R2, c[0x4][R2] ;  /* 0x0100000002027b82 */ /* 0x000e620000000a00 */
        /* <DEDUP_REMOVED lines=9> */
[----:B01----:R-:W-:Y:S05]  /*ebd0*/  CALL.ABS.NOINC R2 ;  /* 0x0000000002007343 */ /* 0x003fea0003c00000 */
.L_x_276:
[----:B------:R-:W-:Y:S05]  /*ebe0*/  BSYNC B6 ;  /* 0x0000000000067941 */ /* 0x000fea0003800000 */
.L_x_275:
[----:B------:R-:W-:Y:S01]  /*ebf0*/  VIADD R0, R17, 0x10400 ;  /* 0x0001040011007836 */ /* 0x000fe20000000000 */
[----:B------:R-:W-:Y:S01]  /*ec00*/  LOP3.LUT R25, R25, 0xfffffffe, RZ, 0xc0, !PT ;  /* 0xfffffffe19197812 */ /* 0x000fe200078ec0ff */
[----:B------:R-:W-:Y:S03]  /*ec10*/  BSSY B6, `(.L_x_277) ;  /* 0x0000014000067945 */ /* 0x000fe60003800000 */
[----:B------:R-:W-:-:S13]  /*ec20*/  LOP3.LUT P0, RZ, R0, 0x3ff, RZ, 0xc0, !PT ;  /* 0x000003ff00ff7812 */ /* 0x000fda000780c0ff */
[----:B------:R-:W-:Y:S01]  /*ec30*/  @P0 LOP3.LUT R25, R25, 0x1, RZ, 0xfc, !PT ;  /* 0x0000000119190812 */ /* 0x000fe200078efcff */
[----:B------:R-:W-:Y:S06]  /*ec40*/  @!P0 BRA `(.L_x_278) ;  /* 0x0000000000408947 */ /* 0x000fec0003800000 */
        /* <DEDUP_REMOVED lines=16> */
.L_x_278:
[----:B------:R-:W-:Y:S05]  /*ed50*/  BSYNC B6 ;  /* 0x0000000000067941 */ /* 0x000fea0003800000 */
.L_x_277:
        /* <DEDUP_REMOVED lines=20> */
.L_x_280:
[----:B------:R-:W-:Y:S05]  /*eea0*/  BSYNC B6 ;  /* 0x0000000000067941 */ /* 0x000fea0003800000 */
.L_x_279:
[----:B------:R-:W-:Y:S01]  /*eeb0*/  LOP3.LUT P6, RZ, R25, 0x1, RZ, 0xc0, !PT ;  /* 0x0000000119ff7812 */ /* 0x000fe200078cc0ff */
[----:B------:R-:W-:-:S12]  /*eec0*/  BSSY B6, `(.L_x_281) ;  /* 0x0000012000067945 */ /* 0x000fd80003800000 */
        /* <DEDUP_REMOVED lines=17> */
.L_x_282:
[----:B------:R-:W-:Y:S05]  /*efe0*/  BSYNC B6 ;  /* 0x0000000000067941 */ /* 0x000fea0003800000 */
.L_x_281:
[----:B------:R-:W-:Y:S01]  /*eff0*/  ULDC.64 UR4, c[0x0][0x9f8] ;  /* 0x00027e0000047ab9 */ /* 0x000fe20000000a00 */
[----:B------:R-:W1:Y:S01]  /*f000*/  S2R R20, SR_TID.X ;  /* 0x0000000000147919 */ /* 0x000e620000002100 */
[----:B------:R-:W-:Y:S01]  /*f010*/  UISETP.NE.U32.AND UP0, UPT, UR4, URZ, UPT ;  /* 0x0000003f0400728c */ /* 0x000fe2000bf05070 */
[----:B------:R-:W2:Y:S03]  /*f020*/  LDC R8, c[0x0][0x430] ;  /* 0x00010c00ff087b82 */ /* 0x000ea60000000800 */
[----:B------:R-:W-:-:S06]  /*f030*/  UISETP.NE.AND.EX UP0, UPT, UR5, URZ, UPT, UP0 ;  /* 0x0000003f0500728c */ /* 0x000fcc000bf05300 */
[----:B------:R-:W-:-:S05]  /*f040*/  PLOP3.LUT P0, PT, PT, PT, UP0, 0x80, 0x0 ;  /* 0x000000000000781c */ /* 0x000fca0003f0f008 */
[----:B------:R-:W-:-:S04]  /*f050*/  @UP0 UIADD3 UR4, UP1, UR37, UR4, URZ ;  /* 0x0000000425040290 */ /* 0x000fc8000ff3e03f */
[----:B------:R-:W-:Y:S02]  /*f060*/  @UP0 UIADD3.X UR5, UR36, UR5, URZ, UP1, !UPT ;  /* 0x0000000524050290 */ /* 0x000fe40008ffe43f */
[----:B------:R-:W-:-:S04]  /*f070*/  IMAD.U32 R2, RZ, RZ, UR4 ;  /* 0x00000004ff027e24 */ /* 0x000fc8000f8e00ff */
[----:B------:R-:W-:-:S05]  /*f080*/  IMAD.U32 R3, RZ, RZ, UR5 ;  /* 0x00000005ff037e24 */ /* 0x000fca000f8e00ff */
[----:B------:R3:W4:Y:S01]  /*f090*/  @P0 LDG.E R29, desc[UR52][R2.64] ;  /* 0x00000034021d0981 */ /* 0x000722000c1e1900 */
[----:B-1----:R-:W-:Y:S02]  /*f0a0*/  LOP3.LUT R21, R20, 0x7f, RZ, 0xc0, !PT ;  /* 0x0000007f14157812 */ /* 0x002fe400078ec0ff */
[----:B--2---:R-:W-:Y:S01]  /*f0b0*/  ISETP.NE.AND P1, PT, R8, 0x1, PT ;  /* 0x000000010800780c */ /* 0x004fe20003f25270 */
[----:B------:R-:W-:Y:S01]  /*f0c0*/  IMAD.SHL.U32 R20, R20, 0x10, RZ ;  /* 0x0000001014147824 */ /* 0x000fe200078e00ff */
[----:B------:R-:W-:Y:S02]  /*f0d0*/  SHF.R.U32.HI R21, RZ, 0x3, R21 ;  /* 0x00000003ff157819 */ /* 0x000fe40000011615 */
[----:B------:R-:W-:Y:S02]  /*f0e0*/  LEA R7, R23, 0xffffff80, 0x7 ;  /* 0xffffff8017077811 */ /* 0x000fe400078e38ff */
[----:B------:R-:W-:-:S04]  /*f0f0*/  LOP3.LUT R20, R21, 0x70, R20, 0xf8, !PT ;  /* 0x0000007015147812 */ /* 0x000fc800078ef814 */
[----:B------:R-:W-:-:S03]  /*f100*/  LOP3.LUT R5, R20, R7, RZ, 0xfc, !PT ;  /* 0x0000000714057212 */ /* 0x000fc600078efcff */
[----:B------:R-:W1:Y:S01]  /*f110*/  @P1 LDC R6, c[0x0][0x434] ;  /* 0x00010d00ff061b82 */ /* 0x000e620000000800 */
[----:B------:R-:W-:-:S07]  /*f120*/  ISETP.GE.AND P0, PT, R5, R18, PT ;  /* 0x000000120500720c */ /* 0x000fce0003f06270 */
[----:B------:R-:W2:Y:S01]  /*f130*/  @P1 LDC R0, c[0x0][0x438] ;  /* 0x00010e00ff001b82 */ /* 0x000ea20000000800 */
[----:B------:R-:W-:-:S07]  /*f140*/  IMAD.IADD R5, R5, 0x1, R31 ;  /* 0x0000000105057824 */ /* 0x000fce00078e021f */
[----:B---3--:R-:W3:Y:S01]  /*f150*/  @!P0 LDC.64 R2, c[0x0][0x428] ;  /* 0x00010a00ff028b82 */ /* 0x008ee20000000a00 */
[----:B------:R-:W-:Y:S02]  /*f160*/  IMAD.MOV.U32 R4, RZ, RZ, R5 ;  /* 0x000000ffff047224 */ /* 0x000fe400078e0005 */
[----:B-1----:R-:W-:-:S05]  /*f170*/  @P1 IMAD.HI.U32 R6, R5, R6, RZ ;  /* 0x0000000605061227 */ /* 0x002fca00078e00ff */
[----:B--2---:R-:W-:-:S05]  /*f180*/  @P1 SHF.R.U32.HI R4, RZ, R0, R6 ;  /* 0x00000000ff041219 */ /* 0x004fca0000011606 */
[----:B------:R-:W-:-:S04]  /*f190*/  IMAD.MOV R0, RZ, RZ, -R4 ;  /* 0x000000ffff007224 */ /* 0x000fc800078e0a04 */
[----:B------:R-:W-:Y:S01]  /*f1a0*/  IMAD R0, R8, R0, R5 ;  /* 0x0000000008007224 */ /* 0x000fe200078e0205 */
[----:B------:R-:W-:Y:S01]  /*f1b0*/  @!P0 SHF.R.S32.HI R5, RZ, 0x1f, R4 ;  /* 0x0000001fff058819 */ /* 0x000fe20000011404 */
[----:B------:R-:W1:Y:S01]  /*f1c0*/  LDC R8, c[0x0][0x2f4] ;  /* 0x0000bd00ff087b82 */ /* 0x000e620000000800 */
[----:B------:R-:W-:-:S04]  /*f1d0*/  LOP3.LUT R25, R25, 0xfffffff7, RZ, 0xc0, !PT ;  /* 0xfffffff719197812 */ /* 0x000fc800078ec0ff */
[----:B------:R-:W-:Y:S02]  /*f1e0*/  @P1 LOP3.LUT R25, R25, 0x8, RZ, 0xfc, !PT ;  /* 0x0000000819191812 */ /* 0x000fe400078efcff */
[----:B------:R-:W-:Y:S02]  /*f1f0*/  LOP3.LUT R20, R27, 0x80, RZ, 0xfc, !PT ;  /* 0x000000801b147812 */ /* 0x000fe400078efcff */
[----:B------:R-:W-:Y:S01]  /*f200*/  LOP3.LUT R25, R25, 0xfffffffd, RZ, 0xc0, !PT ;  /* 0xfffffffd19197812 */ /* 0x000fe200078ec0ff */
[----:B------:R-:W-:-:S05]  /*f210*/  IMAD.U32 R9, RZ, RZ, UR42 ;  /* 0x0000002aff097e24 */ /* 0x000fca000f8e00ff */
[----:B------:R-:W-:Y:S01]  /*f220*/  ISETP.NE.AND P2, PT, R9, 0x3, PT ;  /* 0x000000030900780c */ /* 0x000fe20003f45270 */
[----:B------:R-:W-:Y:S01]  /*f230*/  UMOV UR4, 0xffffffff ;  /* 0xffffffff00047882 */ /* 0x000fe20000000000 */
[----:B----4-:R-:W-:Y:S01]  /*f240*/  SHF.R.S32.HI R35, RZ, 0x1f, R29 ;  /* 0x0000001fff237819 */ /* 0x010fe2000001141d */
[----:B---3--:R-:W-:-:S04]  /*f250*/  @!P0 IMAD.WIDE.U32 R4, R29, R2, R4 ;  /* 0x000000021d048225 */ /* 0x008fc800078e0004 */
[----:B------:R-:W-:-:S04]  /*f260*/  @!P0 IMAD R6, R35, R2, RZ ;  /* 0x0000000223068224 */ /* 0x000fc800078e02ff */
[----:B------:R-:W-:Y:S02]  /*f270*/  @!P0 IMAD R6, R29, R3, R6 ;  /* 0x000000031d068224 */ /* 0x000fe400078e0206 */
[----:B------:R-:W2:Y:S02]  /*f280*/  @!P0 LDC.64 R2, c[0x0][0x418] ;  /* 0x00010600ff028b82 */ /* 0x000ea40000000a00 */
[----:B------:R-:W-:Y:S01]  /*f290*/  @!P0 IMAD.IADD R6, R5, 0x1, R6 ;  /* 0x0000000105068824 */ /* 0x000fe200078e0206 */
[----:B--2---:R-:W-:-:S04]  /*f2a0*/  @!P0 LEA R2, P1, R4, R2, 0x2 ;  /* 0x0000000204028211 */ /* 0x004fc800078210ff */
[----:B------:R-:W-:Y:S02]  /*f2b0*/  @!P0 LEA.HI.X R3, R4, R3, R6, 0x2, P1 ;  /* 0x0000000304038211 */ /* 0x000fe400008f1406 */
[----:B-1----:R-:W-:Y:S01]  /*f2c0*/  ISETP.GE.AND P1, PT, R27, R8, PT ;  /* 0x000000081b00720c */ /* 0x002fe20003f26270 */
[----:B------:R-:W-:-:S06]  /*f2d0*/  IMAD.MOV.U32 R4, RZ, RZ, RZ ;  /* 0x000000ffff047224 */ /* 0x000fcc00078e00ff */
[----:B------:R1:W5:Y:S01]  /*f2e0*/  @!P0 LDG.E R4, desc[UR52][R2.64] ;  /* 0x0000003402048981 */ /* 0x000362000c1e1900 */
[----:B------:R-:W-:-:S05]  /*f2f0*/  ISETP.GE.AND P0, PT, R20, R8, PT ;  /* 0x000000081400720c */ /* 0x000fca0003f06270 */
[----:B------:R-:W-:-:S04]  /*f300*/  @P1 LOP3.LUT R25, R25, 0x2, RZ, 0xfc, !PT ;  /* 0x0000000219191812 */ /* 0x000fc800078efcff */
[----:B------:R-:W-:-:S04]  /*f310*/  LOP3.LUT R25, R25, 0xfffffffb, RZ, 0xc0, !PT ;  /* 0xfffffffb19197812 */ /* 0x000fc800078ec0ff */
[----:B------:R-:W-:-:S04]  /*f320*/  LOP3.LUT R25, R25, 0xfffffffe, RZ, 0xc0, !PT ;  /* 0xfffffffe19197812 */ /* 0x000fc800078ec0ff */
[----:B------:R-:W-:-:S04]  /*f330*/  @P0 LOP3.LUT R25, R25, 0x1, RZ, 0xfc, !PT ;  /* 0x0000000119190812 */ /* 0x000fc800078efcff */
[----:B------:R-:W-:Y:S01]  /*f340*/  @P2 LOP3.LUT R25, R25, 0x4, RZ, 0xfc, !PT ;  /* 0x0000000419192812 */ /* 0x000fe200078efcff */
[----:B-1----:R-:W-:Y:S06]  /*f350*/  BRA.DIV UR4, `(.L_x_283) ;  /* 0x0000005604107947 */ /* 0x002fec000b800000 */
.L_x_361:
[----:B------:R-:W-:Y:S01]  /*f360*/  LOP3.LUT R23, R34, 0xffff, RZ, 0xc0, !PT ;  /* 0x0000ffff22177812 */ /* 0x000fe200078ec0ff */
[----:B------:R-:W-:Y:S06]  /*f370*/  @!P2 BRA `(.L_x_284) ;  /* 0x000000000004a947 */ /* 0x000fec0003800000 */
[----:B------:R-:W-:Y:S01]  /*f380*/  BPT.TRAP 0x1 ;  /* 0x000000040000795c */ /* 0x000fe20000300000 */
.L_x_284:
[----:B------:R-:W-:Y:S01]  /*f390*/  IMAD R6, R24, 0x8, R17 ;  /* 0x0000000818067824 */ /* 0x000fe200078e0211 */
[----:B------:R-:W-:Y:S01]  /*f3a0*/  SHF.L.U32 R20, R28, 0x1f, RZ ;  /* 0x0000001f1c147819 */ /* 0x000fe200000006ff */
[----:B------:R-:W1:Y:S01]  /*f3b0*/  S2R R2, SR_TID.X ;  /* 0x0000000000027919 */ /* 0x000e620000002100 */
[----:B------:R-:W-:Y:S01]  /*f3c0*/  BSSY B0, `(.L_x_285) ;  /* 0x0000007000007945 */ /* 0x000fe20003800000 */
[----:B------:R-:W-:Y:S01]  /*f3d0*/  SHF.R.S32.HI R9, RZ, 0x1f, R0 ;  /* 0x0000001fff097819 */ /* 0x000fe20000011400 */
[----:B------:R-:W2:Y:S01]  /*f3e0*/  SYNCS.PHASECHK.TRANS64.TRYWAIT P0, [R6+URZ+0x38880], R20 ;  /* 0x03888014060075a7 */ /* 0x000ea2000800017f */
[----:B-1----:R-:W-:-:S04]  /*f3f0*/  LOP3.LUT R2, R2, 0x7f, RZ, 0xc0, !PT ;  /* 0x0000007f02027812 */ /* 0x002fc800078ec0ff */
[----:B------:R-:W-:-:S04]  /*f400*/  SHF.R.U32.HI R2, RZ, 0x3, R2 ;  /* 0x00000003ff027819 */ /* 0x000fc80000011602 */
[----:B------:R-:W-:Y:S01]  /*f410*/  IADD3 R18, -R2, R18, -R7 ;  /* 0x0000001202127210 */ /* 0x000fe20007ffe907 */
[----:B--2---:R-:W-:Y:S06]  /*f420*/  @!P0 BRA `(.L_x_286) ;  /* 0x0000005400088947 */ /* 0x004fec0003800000 */
.L_x_362:
[----:B------:R-:W-:Y:S05]  /*f430*/  BSYNC B0 ;  /* 0x0000000000007941 */ /* 0x000fea0003800000 */
.L_x_285:
[----:B------:R-:W2:Y:S01]  /*f440*/  LDL R11, [R1+0x8] ;  /* 0x00000800010b7983 */ /* 0x000ea20000100800 */
[----:B------:R-:W-:Y:S01]  /*f450*/  ULDC.64 UR4, c[0x0][0x328] ;  /* 0x0000ca0000047ab9 */ /* 0x000fe20000000a00 */
[----:B-----5:R-:W-:Y:S01]  /*f460*/  SHF.R.S32.HI R10, RZ, 0x1f, R4 ;  /* 0x0000001fff0a7819 */ /* 0x020fe20000011404 */
[----:B------:R-:W-:Y:S01]  /*f470*/  IMAD R5, R9, UR4, RZ ;  /* 0x0000000409057c24 */ /* 0x000fe2000f8e02ff */
[----:B------:R-:W-:Y:S01]  /*f480*/  ISETP.GE.AND P1, PT, R18, 0x1, PT ;  /* 0x000000011200780c */ /* 0x000fe20003f26270 */
[C---:B------:R-:W-:Y:S01]  /*f490*/  IMAD.WIDE.U32 R2, R0.reuse, UR4, RZ ;  /* 0x0000000400027c25 */ /* 0x040fe2000f8e00ff */
[----:B------:R-:W-:Y:S01]  /*f4a0*/  ULDC.64 UR6, c[0x0][0x318] ;  /* 0x0000c60000067ab9 */ /* 0x000fe20000000a00 */
[----:B------:R-:W-:Y:S02]  /*f4b0*/  LOP3.LUT R25, R25, 0xffffff7f, RZ, 0xc0, !PT ;  /* 0xffffff7f19197812 */ /* 0x000fe400078ec0ff */
[----:B------:R-:W-:Y:S01]  /*f4c0*/  IMAD R5, R0, UR5, R5 ;  /* 0x0000000500057c24 */ /* 0x000fe2000f8e0205 */
[----:B------:R-:W-:-:S03]  /*f4d0*/  ULDC.64 UR4, c[0x0][0x338] ;  /* 0x0000ce0000047ab9 */ /* 0x000fc60000000a00 */
[----:B------:R-:W-:Y:S02]  /*f4e0*/  IMAD.IADD R3, R3, 0x1, R5 ;  /* 0x0000000103037824 */ /* 0x000fe400078e0205 */
[----:B------:R-:W-:Y:S02]  /*f4f0*/  IMAD R5, R10, UR4, RZ ;  /* 0x000000040a057c24 */ /* 0x000fe4000f8e02ff */
[----:B------:R-:W-:Y:S01]  /*f500*/  IMAD.WIDE.U32 R2, R4, UR4, R2 ;  /* 0x0000000404027c25 */ /* 0x000fe2000f8e0002 */
[----:B------:R-:W-:-:S03]  /*f510*/  @P1 LOP3.LUT R25, R25, 0x80, RZ, 0xfc, !PT ;  /* 0x0000008019191812 */ /* 0x000fc600078efcff */
[----:B------:R-:W-:Y:S01]  /*f520*/  IMAD R5, R4, UR5, R5 ;  /* 0x0000000504057c24 */ /* 0x000fe2000f8e0205 */
[----:B------:R-:W-:-:S03]  /*f530*/  ULDC.64 UR4, c[0x0][0x330] ;  /* 0x0000cc0000047ab9 */ /* 0x000fc60000000a00 */
[----:B------:R-:W-:Y:S02]  /*f540*/  IMAD.IADD R3, R3, 0x1, R5 ;  /* 0x0000000103037824 */ /* 0x000fe400078e0205 */
[----:B------:R-:W-:Y:S01]  /*f550*/  IMAD.WIDE.U32 R2, R23, UR4, R2 ;  /* 0x0000000417027c25 */ /* 0x000fe2000f8e0002 */
[----:B------:R-:W-:-:S03]  /*f560*/  UMOV UR4, 0xffffffff ;  /* 0xffffffff00047882 */ /* 0x000fc60000000000 */
[----:B------:R-:W-:Y:S01]  /*f570*/  IMAD R8, R23, UR5, R3 ;  /* 0x0000000517087c24 */ /* 0x000fe2000f8e0203 */
[----:B------:R-:W-:-:S04]  /*f580*/  IADD3 R7, P0, R2, UR6, RZ ;  /* 0x0000000602077c10 */ /* 0x000fc8000ff1e0ff */
[----:B------:R-:W-:Y:S01]  /*f590*/  IADD3.X R8, R8, UR7, RZ, P0, !PT ;  /* 0x0000000708087c10 */ /* 0x000fe200087fe4ff */
[----:B--2---:R-:W-:Y:S01]  /*f5a0*/  IMAD R5, R24, 0x8000, R11 ;  /* 0x0000800018057824 */ /* 0x004fe200078e020b */
[----:B------:R-:W-:Y:S07]  /*f5b0*/  BRA.DIV UR4, `(.L_x_287) ;  /* 0x0000005204b87947 */ /* 0x000fee000b800000 */
[----:B------:R-:W2:Y:S01]  /*f5c0*/  LDC R12, c[0x0][0x2f4] ;  /* 0x0000bd00ff0c7b82 */ /* 0x000ea20000000800 */
[----:B------:R-:W3:Y:S01]  /*f5d0*/  SHFL.IDX PT, R2, R7, RZ, 0x181f ;  /* 0x00181fff07027589 */ /* 0x000ee200000e0000 */
[----:B------:R-:W-:Y:S01]  /*f5e0*/  LOP3.LUT R11, R27, 0x80, RZ, 0xfc, !PT ;  /* 0x000000801b0b7812 */ /* 0x000fe200078efcff */
[----:B------:R-:W-:Y:S01]  /*f5f0*/  IMAD.IADD R5, R17, 0x1, R5 ;  /* 0x0000000111057824 */ /* 0x000fe200078e0205 */
[C---:B------:R-:W-:Y:S01]  /*f600*/  ISETP.GE.AND P3, PT, R18.reuse, 0x11, PT ;  /* 0x000000111200780c */ /* 0x040fe20003f66270 */
[----:B------:R-:W4:Y:S01]  /*f610*/  SHFL.IDX PT, R3, R8, RZ, 0x181f ;  /* 0x00181fff08037589 */ /* 0x000f2200000e0000 */
[----:B------:R-:W-:Y:S02]  /*f620*/  LOP3.LUT R25, R25, 0xffffffdf, RZ, 0xc0, !PT ;  /* 0xffffffdf19197812 */ /* 0x000fe400078ec0ff */
[C---:B------:R-:W-:Y:S02]  /*f630*/  ISETP.GE.AND P6, PT, R18.reuse, 0x71, PT ;  /* 0x000000711200780c */ /* 0x040fe40003fc6270 */
[----:B------:R-:W-:-:S02]  /*f640*/  ISETP.GE.AND P5, PT, R18, 0x31, PT ;  /* 0x000000311200780c */ /* 0x000fc40003fa6270 */
[----:B------:R-:W-:-:S05]  /*f650*/  ISETP.GE.AND P4, PT, R18, 0x41, PT ;  /* 0x000000411200780c */ /* 0x000fca0003f86270 */
[----:B------:R-:W-:Y:S02]  /*f660*/  @P3 LOP3.LUT R25, R25, 0x20, RZ, 0xfc, !PT ;  /* 0x0000002019193812 */ /* 0x000fe400078efcff */
[C---:B------:R-:W-:Y:S02]  /*f670*/  ISETP.GE.AND P3, PT, R18.reuse, 0x51, PT ;  /* 0x000000511200780c */ /* 0x040fe40003f66270 */
[----:B------:R-:W-:Y:S02]  /*f680*/  LOP3.LUT R25, R25, 0xffffffef, RZ, 0xc0, !PT ;  /* 0xffffffef19197812 */ /* 0x000fe400078ec0ff */
[C---:B--2---:R-:W-:Y:S02]  /*f690*/  ISETP.GE.AND P1, PT, R27.reuse, R12, PT ;  /* 0x0000000c1b00720c */ /* 0x044fe40003f26270 */
[----:B---3--:R-:W-:Y:S02]  /*f6a0*/  IADD3 R2, P0, R27, R2, RZ ;  /* 0x000000021b027210 */ /* 0x008fe40007f1e0ff */
[----:B------:R-:W-:-:S03]  /*f6b0*/  ISETP.LT.OR P2, PT, R18, 0x1, P1 ;  /* 0x000000011200780c */ /* 0x000fc60000f41670 */
[----:B----4-:R-:W-:Y:S01]  /*f6c0*/  IMAD.X R3, RZ, RZ, R3, P0 ;  /* 0x000000ffff037224 */ /* 0x010fe200000e0603 */
[----:B------:R-:W-:-:S09]  /*f6d0*/  ISETP.GE.AND P0, PT, R11, R12, PT ;  /* 0x0000000c0b00720c */ /* 0x000fd20003f06270 */
[----:B------:R-:W-:Y:S01]  /*f6e0*/  @!PT LDS RZ, [RZ] ;  /* 0x00000000fffff984 */ /* 0x000fe20000000800 */
[----:B------:R-:W-:Y:S01]  /*f6f0*/  LDGSTS.E.BYPASS.LTC128B.128 [R5+0x10400], desc[UR52][R2.64], !P2 ;  /* 0x1040000002057fae */ /* 0x000fe2000d101d74 */
[----:B------:R-:W-:-:S13]  /*f700*/  ISETP.LT.OR P2, PT, R18, 0x1, P0 ;  /* 0x000000011200780c */ /* 0x000fda0000741670 */
[----:B------:R2:W-:Y:S04]  /*f710*/  LDGSTS.E.BYPASS.LTC128B.128 [R5+0x14400], desc[UR52][R2.64+0x80], !P2 ;  /* 0x1440008002057fae */ /* 0x0005e8000d101d74 */
[----:B--2---:R-:W2:Y:S04]  /*f720*/  SHFL.IDX PT, R2, R7, 0x1, 0x181f ;  /* 0x00381f0007027f89 */ /* 0x004ea800000e0000 */
[----:B------:R-:W3:Y:S01]  /*f730*/  SHFL.IDX PT, R3, R8, 0x1, 0x181f ;  /* 0x00381f0008037f89 */ /* 0x000ee200000e0000 */
[----:B--2---:R-:W-:-:S05]  /*f740*/  IADD3 R2, P2, R27, R2, RZ ;  /* 0x000000021b027210 */ /* 0x004fca0007f5e0ff */
[----:B---3--:R-:W-:Y:S01]  /*f750*/  IMAD.X R3, RZ, RZ, R3, P2 ;  /* 0x000000ffff037224 */ /* 0x008fe200010e0603 */
[----:B------:R-:W-:-:S13]  /*f760*/  ISETP.LT.OR P2, PT, R18, 0x11, P1 ;  /* 0x000000111200780c */ /* 0x000fda0000f41670 */
        /* <DEDUP_REMOVED lines=36> */
[----:B------:R-:W3:Y:S04]  /*f9b0*/  SHFL.IDX PT, R3, R8, 0x6, 0x181f ;  /* 0x00d81f0008037f89 */ /* 0x000ee800000e0000 */
[----:B------:R-:W4:Y:S01]  /*f9c0*/  SHFL.IDX PT, R8, R8, 0x7, 0x181f ;  /* 0x00f81f0008087f89 */ /* 0x000f2200000e0000 */
[----:B--2---:R-:W-:-:S05]  /*f9d0*/  IADD3 R2, P2, R27, R2, RZ ;  /* 0x000000021b027210 */ /* 0x004fca0007f5e0ff */
[----:B---3--:R-:W-:Y:S01]  /*f9e0*/  IMAD.X R3, RZ, RZ, R3, P2 ;  /* 0x000000ffff037224 */ /* 0x008fe200010e0603 */
[----:B------:R-:W-:-:S13]  /*f9f0*/  ISETP.LT.OR P2, PT, R18, 0x61, P1 ;  /* 0x000000611200780c */ /* 0x000fda0000f41670 */
[----:B------:R-:W-:Y:S01]  /*fa00*/  LDGSTS.E.BYPASS.LTC128B.128 [R5+0x13400], desc[UR52][R2.64], !P2 ;  /* 0x1340000002057fae */ /* 0x000fe2000d101d74 */
[----:B------:R-:W-:-:S13]  /*fa10*/  ISETP.LT.OR P2, PT, R18, 0x61, P0 ;  /* 0x000000611200780c */ /* 0x000fda0000741670 */
[----:B------:R2:W-:Y:S01]  /*fa20*/  LDGSTS.E.BYPASS.LTC128B.128 [R5+0x17400], desc[UR52][R2.64+0x80], !P2 ;  /* 0x1740008002057fae */ /* 0x0005e2000d101d74 */
[----:B------:R-:W-:-:S03]  /*fa30*/  ISETP.GE.AND P2, PT, R18, 0x21, PT ;  /* 0x000000211200780c */ /* 0x000fc60003f46270 */
[----:B--2---:R2:W3:Y:S10]  /*fa40*/  SHFL.IDX PT, R2, R7, 0x7, 0x181f ;  /* 0x00f81f0007027f89 */ /* 0x0044f400000e0000 */
[----:B------:R-:W-:-:S02]  /*fa50*/  @P2 LOP3.LUT R25, R25, 0x10, RZ, 0xfc, !PT ;  /* 0x0000001019192812 */ /* 0x000fc400078efcff */
[----:B------:R-:W-:Y:S02]  /*fa60*/  ISETP.GE.AND P2, PT, R18, 0x61, PT ;  /* 0x000000611200780c */ /* 0x000fe40003f46270 */
[----:B------:R-:W-:-:S04]  /*fa70*/  LOP3.LUT R25, R25, 0xffffffbf, RZ, 0xc0, !PT ;  /* 0xffffffbf19197812 */ /* 0x000fc800078ec0ff */
[----:B--2-4-:R-:W-:-:S07]  /*fa80*/  @P6 LOP3.LUT R25, R25, 0x40, RZ, 0xfc, !PT ;  /* 0x0000004019196812 */ /* 0x014fce00078efcff */
.L_x_380:
[C---:B------:R-:W-:Y:S02]  /*fa90*/  ISETP.LT.OR P1, PT, R18.reuse, 0x71, P1 ;  /* 0x000000711200780c */ /* 0x040fe40000f21670 */
[----:B------:R-:W-:Y:S02]  /*faa0*/  ISETP.LT.OR P0, PT, R18, 0x71, P0 ;  /* 0x000000711200780c */ /* 0x000fe40000701670 */
[----:B---3--:R-:W-:-:S05]  /*fab0*/  IADD3 R2, P6, R27, R2, RZ ;  /* 0x000000021b027210 */ /* 0x008fca0007fde0ff */
[----:B------:R-:W-:-:S05]  /*fac0*/  IMAD.X R3, RZ, RZ, R8, P6 ;  /* 0x000000ffff037224 */ /* 0x000fca00030e0608 */
[----:B------:R-:W-:Y:S01]  /*fad0*/  @!PT LDS RZ, [RZ] ;  /* 0x00000000fffff984 */ /* 0x000fe20000000800 */
[----:B------:R-:W-:Y:S01]  /*fae0*/  @!PT LDS RZ, [RZ] ;  /* 0x00000000fffff984 */ /* 0x000fe20000000800 */
[----:B------:R-:W-:Y:S01]  /*faf0*/  @!PT LDS RZ, [RZ] ;  /* 0x00000000fffff984 */ /* 0x000fe20000000800 */
[----:B------:R2:W-:Y:S04]  /*fb00*/  LDGSTS.E.BYPASS.LTC128B.128 [R5+0x13c00], desc[UR52][R2.64], !P1 ;  /* 0x13c0000002057fae */ /* 0x0005e8000c901d74 */
[----:B------:R2:W-:Y:S01]  /*fb10*/  LDGSTS.E.BYPASS.LTC128B.128 [R5+0x17c00], desc[UR52][R2.64+0x80], !P0 ;  /* 0x17c0008002057fae */ /* 0x0005e2000c101d74 */
[----:B------:R-:W-:Y:S01]  /*fb20*/  PLOP3.LUT P0, PT, PT, PT, PT, 0x80, 0x0 ;  /* 0x000000000000781c */ /* 0x000fe20003f0f070 */
[----:B------:R-:W-:-:S12]  /*fb30*/  NOP ;  /* 0x0000000000007918 */ /* 0x000fd80000000000 */
.L_x_288:
[----:B------:R-:W-:Y:S02]  /*fb40*/  PLOP3.LUT P1, PT, P1, P0, PT, 0xa2, 0x0 ;  /* 0x000000000000781c */ /* 0x000fe40000f21472 */
[----:B------:R-:W-:-:S08]  /*fb50*/  @P0 R2UR P1, UR4, R6 ;  /* 0x00000000060402ca */ /* 0x000fd00000020000 */
[----:B------:R-:W-:-:S05]  /*fb60*/  @P0 PLOP3.LUT P0, PT, P1, PT, PT, 0x80, 0x0 ;  /* 0x000000000000081c */ /* 0x000fca0000f0f070 */
[----:B------:R-:W-:Y:S01]  /*fb70*/  @!P1 SYNCS.ARRIVE.TRANS64.RED.A0T1 RZ, [UR4+0x38870], RZ ;  /* 0x038870ffffff99a7 */ /* 0x000fe20008200404 */
[----:B------:R-:W-:Y:S07]  /*fb80*/  @!P1 ARRIVES.LDGSTSBAR.64.TRANSCNT [UR4+0x38870] ;  /* 0x03887000ff0099b0 */ /* 0x000fee0008000a84 */
[----:B------:R-:W-:Y:S05]  /*fb90*/  @P0 BRA.U.ANY `(.L_x_288) ;  /* 0xfffffffd00e80947 */ /* 0x000fea000393ffff */
[----:B------:R-:W-:Y:S01]  /*fba0*/  NOP ;  /* 0x0000000000007918 */ /* 0x000fe20000000000 */
[----:B--2---:R-:W-:-:S05]  /*fbb0*/  IMAD.U32 R2, RZ, RZ, UR42 ;  /* 0x0000002aff027e24 */ /* 0x004fca000f8e00ff */
[----:B------:R-:W-:-:S13]  /*fbc0*/  ISETP.NE.AND P6, PT, R2, 0x3, PT ;  /* 0x000000030200780c */ /* 0x000fda0003fc5270 */
[----:B------:R-:W-:Y:S05]  /*fbd0*/  @!P6 BRA `(.L_x_289) ;  /* 0x000000000004e947 */ /* 0x000fea0003800000 */
[----:B------:R-:W-:Y:S01]  /*fbe0*/  BPT.TRAP 0x1 ;  /* 0x000000040000795c */ /* 0x000fe20000300000 */
.L_x_289:
[----:B------:R2:W-:Y:S01]  /*fbf0*/  SYNCS.ARRIVE.TRANS64.A1T0 RZ, [R6+URZ+0x38870], RZ ;  /* 0x038870ff06ff79a7 */ /* 0x0005e2000810003f */
[----:B------:R-:W-:Y:S05]  /*fc00*/  @!P6 BRA `(.L_x_290) ;  /* 0x000000000004e947 */ /* 0x000fea0003800000 */
[----:B------:R-:W-:Y:S01]  /*fc10*/  BPT.TRAP 0x1 ;  /* 0x000000040000795c */ /* 0x000fe20000300000 */
.L_x_290:
[----:B------:R-:W3:Y:S01]  /*fc20*/  SYNCS.PHASECHK.TRANS64.TRYWAIT P0, [R6+URZ+0x38840], R20 ;  /* 0x03884014060075a7 */ /* 0x000ee2000800017f */
[----:B------:R-:W-:Y:S04]  /*fc30*/  BSSY B0, `(.L_x_291) ;  /* 0x0000002000007945 */ /* 0x000fe80003800000 */
[----:B---3--:R-:W-:Y:S05]  /*fc40*/  @!P0 BRA `(.L_x_292) ;  /* 0x0000005400e48947 */ /* 0x008fea0003800000 */
.L_x_381:
[----:B------:R-:W-:Y:S05]  /*fc50*/  BSYNC B0 ;  /* 0x0000000000007941 */ /* 0x000fea0003800000 */
.L_x_291:
[----:B------:R-:W-:Y:S01]  /*fc60*/  ULDC.64 UR4, c[0x0][0x300] ;  /* 0x0000c00000047ab9 */ /* 0x000fe20000000a00 */
[----:B------:R-:W4:Y:S01]  /*fc70*/  LDC R8, c[0x0][0x2f4] ;  /* 0x0000bd00ff087b82 */ /* 0x000f220000000800 */
[----:B------:R-:W-:Y:S01]  /*fc80*/  IMAD R7, R9, UR4, RZ ;  /* 0x0000000409077c24 */ /* 0x000fe2000f8e02ff */
[----:B------:R-:W-:Y:S01]  /*fc90*/  ULDC.64 UR6, c[0x0][0x2e8] ;  /* 0x0000ba0000067ab9 */ /* 0x000fe20000000a00 */
[----:B------:R-:W-:Y:S01]  /*fca0*/  IMAD.WIDE.U32 R2, R0, UR4, RZ ;  /* 0x0000000400027c25 */ /* 0x000fe2000f8e00ff */
[----:B------:R-:W-:-:S03]  /*fcb0*/  LOP3.LUT R11, R27, 0x80, RZ, 0xfc, !PT ;  /* 0x000000801b0b7812 */ /* 0x000fc600078efcff */
[----:B------:R-:W-:Y:S01]  /*fcc0*/  IMAD R7, R0, UR5, R7 ;  /* 0x0000000500077c24 */ /* 0x000fe2000f8e0207 */
[----:B------:R-:W-:Y:S02]  /*fcd0*/  ULDC.64 UR4, c[0x0][0x310] ;  /* 0x0000c40000047ab9 */ /* 0x000fe40000000a00 */
[----:B------:R-:W-:Y:S02]  /*fce0*/  IMAD R10, R10, UR4, RZ ;  /* 0x000000040a0a7c24 */ /* 0x000fe4000f8e02ff */
[----:B------:R-:W-:Y:S02]  /*fcf0*/  IMAD.IADD R3, R3, 0x1, R7 ;  /* 0x0000000103037824 */ /* 0x000fe400078e0207 */
[C---:B------:R-:W-:Y:S02]  /*fd00*/  IMAD R10, R4.reuse, UR5, R10 ;  /* 0x00000005040a7c24 */ /* 0x040fe4000f8e020a */
[----:B------:R-:W-:Y:S01]  /*fd10*/  IMAD.WIDE.U32 R2, R4, UR4, R2 ;  /* 0x0000000404027c25 */ /* 0x000fe2000f8e0002 */
[----:B------:R-:W-:-:S03]  /*fd20*/  ULDC.64 UR4, c[0x0][0x308] ;  /* 0x0000c20000047ab9 */ /* 0x000fc60000000a00 */
[----:B------:R-:W-:Y:S02]  /*fd30*/  IMAD.IADD R3, R3, 0x1, R10 ;  /* 0x0000000103037824 */ /* 0x000fe400078e020a */
[----:B------:R-:W-:Y:S01]  /*fd40*/  IMAD.WIDE.U32 R2, R23, UR4, R2 ;  /* 0x0000000417027c25 */ /* 0x000fe2000f8e0002 */
[----:B------:R-:W-:Y:S01]  /*fd50*/  UMOV UR4, 0xffffffff ;  /* 0xffffffff00047882 */ /* 0x000fe20000000000 */
[----:B----4-:R-:W-:Y:S02]  /*fd60*/  ISETP.GE.AND P1, PT, R11, R8, PT ;  /* 0x000000080b00720c */ /* 0x010fe40003f26270 */
[----:B------:R-:W-:Y:S01]  /*fd70*/  IMAD R0, R23, UR5, R3 ;  /* 0x0000000517007c24 */ /* 0x000fe2000f8e0203 */
[----:B------:R-:W-:-:S04]  /*fd80*/  IADD3 R4, P0, R2, UR6, RZ ;  /* 0x0000000602047c10 */ /* 0x000fc8000ff1e0ff */
[----:B------:R-:W-:Y:S01]  /*fd90*/  IADD3.X R0, R0, UR7, RZ, P0, !PT ;  /* 0x0000000700007c10 */ /* 0x000fe200087fe4ff */
[----:B------:R-:W-:Y:S08]  /*fda0*/  BRA.DIV UR4, `(.L_x_293) ;  /* 0x0000005604a07947 */ /* 0x000ff0000b800000 */
[----:B------:R-:W4:Y:S01]  /*fdb0*/  SHFL.IDX PT, R3, R4, RZ, 0x181f ;  /* 0x00181fff04037589 */ /* 0x000f2200000e0000 */
[----:B------:R-:W-:Y:S02]  /*fdc0*/  LOP3.LUT R25, R25, 0xfffff7ff, RZ, 0xc0, !PT ;  /* 0xfffff7ff19197812 */ /* 0x000fe400078ec0ff */
[----:B------:R-:W-:Y:S01]  /*fdd0*/  ISETP.GE.AND P6, PT, R27, R8, PT ;  /* 0x000000081b00720c */ /* 0x000fe20003fc6270 */
[----:B------:R-:W5:Y:S01]  /*fde0*/  SHFL.IDX PT, R2, R0, RZ, 0x181f ;  /* 0x00181fff00027589 */ /* 0x000f6200000e0000 */
[----:B------:R-:W-:-:S04]  /*fdf0*/  @P4 LOP3.LUT R25, R25, 0x800, RZ, 0xfc, !PT ;  /* 0x0000080019194812 */ /* 0x000fc800078efcff */
[C---:B------:R-:W-:Y:S02]  /*fe00*/  LOP3.LUT P4, RZ, R25.reuse, 0x80, RZ, 0xc0, !PT ;  /* 0x0000008019ff7812 */ /* 0x040fe4000788c0ff */
[----:B------:R-:W-:-:S04]  /*fe10*/  LOP3.LUT R25, R25, 0xfffffbff, RZ, 0xc0, !PT ;  /* 0xfffffbff19197812 */ /* 0x000fc800078ec0ff */
[----:B------:R-:W-:-:S04]  /*fe20*/  @P3 LOP3.LUT R25, R25, 0x400, RZ, 0xfc, !PT ;  /* 0x0000040019193812 */ /* 0x000fc800078efcff */
[C---:B------:R-:W-:Y:S02]  /*fe30*/  LOP3.LUT P3, RZ, R25.reuse, 0x20, RZ, 0xc0, !PT ;  /* 0x0000002019ff7812 */ /* 0x040fe4000786c0ff */
[----:B------:R-:W-:Y:S02]  /*fe40*/  LOP3.LUT R25, R25, 0xfffffdff, RZ, 0xc0, !PT ;  /* 0xfffffdff19197812 */ /* 0x000fe400078ec0ff */
[----:B----4-:R-:W-:Y:S02]  /*fe50*/  @P4 IADD3 R3, P0, R27, R3, RZ ;  /* 0x000000031b034210 */ /* 0x010fe40007f1e0ff */
[----:B------:R-:W-:-:S03]  /*fe60*/  @P2 LOP3.LUT R25, R25, 0x200, RZ, 0xfc, !PT ;  /* 0x0000020019192812 */ /* 0x000fc600078efcff */
[----:B-----5:R-:W-:Y:S01]  /*fe70*/  @P4 IMAD.X R2, RZ, RZ, R2, P0 ;  /* 0x000000ffff024224 */ /* 0x020fe200000e0602 */
[----:B------:R-:W-:-:S04]  /*fe80*/  LOP3.LUT P2, RZ, R25, 0x10, RZ, 0xc0, !PT ;  /* 0x0000001019ff7812 */ /* 0x000fc8000784c0ff */
[----:B------:R-:W-:-:S04]  /*fe90*/  @P4 LOP3.LUT R3, R3, R2, RZ, 0x3c, !PT ;  /* 0x0000000203034212 */ /* 0x000fc800078e3cff */
[----:B------:R-:W-:-:S04]  /*fea0*/  @P4 LOP3.LUT R2, R3, R2, RZ, 0x3c, !PT ;  /* 0x0000000203024212 */ /* 0x000fc800078e3cff */
[----:B------:R-:W-:-:S05]  /*feb0*/  @P4 LOP3.LUT R3, R3, R2, RZ, 0x3c, !PT ;  /* 0x0000000203034212 */ /* 0x000fca00078e3cff */
[----:B------:R-:W-:Y:S01]  /*fec0*/  @!PT LDS RZ, [RZ] ;  /* 0x00000000fffff984 */ /* 0x000fe20000000800 */
[----:B------:R-:W-:Y:S04]  /*fed0*/  @P4 LDGSTS.E.BYPASS.LTC128B.128 [R5+0x28400], desc[UR52][R2.64], !P6 ;  /* 0x2840000002054fae */ /* 0x000fe8000f101d74 */
[----:B------:R4:W-:Y:S01]  /*fee0*/  @P4 LDGSTS.E.BYPASS.LTC128B.128 [R5+0x2c400], desc[UR52][R2.64+0x80], !P1 ;  /* 0x2c40008002054fae */ /* 0x0009e2000c901d74 */
[----:B------:R-:W-:-:S03]  /*fef0*/  LOP3.LUT P4, RZ, R25, 0x800, RZ, 0xc0, !PT ;  /* 0x0000080019ff7812 */ /* 0x000fc6000788c0ff */
[----:B----4-:R-:W4:Y:S04]  /*ff00*/  SHFL.IDX PT, R3, R4, 0x1, 0x181f ;  /* 0x00381f0004037f89 */ /* 0x010f2800000e0000 */
[----:B------:R-:W5:Y:S01]  /*ff10*/  SHFL.IDX PT, R2, R0, 0x1, 0x181f ;  /* 0x00381f0000027f89 */ /* 0x000f6200000e0000 */
[----:B----4-:R-:W-:-:S05]  /*ff20*/  @P3 IADD3 R3, P0, R27, R3, RZ ;  /* 0x000000031b033210 */ /* 0x010fca0007f1e0ff */
[----:B-----5:R-:W-:-:S05]  /*ff30*/  @P3 IMAD.X R2, RZ, RZ, R2, P0 ;  /* 0x000000ffff023224 */ /* 0x020fca00000e0602 */
[----:B------:R-:W-:-:S04]  /*ff40*/  @P3 LOP3.LUT R3, R3, R2, RZ, 0x3c, !PT ;  /* 0x0000000203033212 */ /* 0x000fc800078e3cff */
[----:B------:R-:W-:-:S04]  /*ff50*/  @P3 LOP3.LUT R2, R3, R2, RZ, 0x3c, !PT ;  /* 0x0000000203023212 */ /* 0x000fc800078e3cff */
[----:B------:R-:W-:-:S05]  /*ff60*/  @P3 LOP3.LUT R3, R3, R2, RZ, 0x3c, !PT ;  /* 0x0000000203033212 */ /* 0x000fca00078e3cff */
        /* <DEDUP_REMOVED lines=21> */
[----:B------:R4:W-:Y:S04]  /*100c0*/  @P5 LDGSTS.E.BYPASS.LTC128B.128 [R5+0x2dc00], desc[UR52][R2.64+0x80], !P1 ;  /* 0x2dc0008002055fae */ /* 0x0009e8000c901d74 */
        /* <DEDUP_REMOVED lines=19> */
[----:B------:R-:W5:Y:S04]  /*10200*/  SHFL.IDX PT, R2, R0, 0x6, 0x181f ;  /* 0x00d81f0000027f89 */ /* 0x000f6800000e0000 */
[----:B------:R-:W0:Y:S04]  /*10210*/  SHFL.IDX PT, R4, R4, 0x7, 0x181f ;  /* 0x00f81f0004047f89 */ /* 0x000e2800000e0000 */
[----:B------:R-:W0:Y:S01]  /*10220*/  SHFL.IDX PT, R0, R0, 0x7, 0x181f ;  /* 0x00f81f0000007f89 */ /* 0x000e2200000e0000 */
[----:B----4-:R-:W-:-:S05]  /*10230*/  @P2 IADD3 R3, P0, R27, R3, RZ ;  /* 0x000000031b032210 */ /* 0x010fca0007f1e0ff */
[----:B-----5:R-:W-:-:S05]  /*10240*/  @P2 IMAD.X R2, RZ, RZ, R2, P0 ;  /* 0x000000ffff022224 */ /* 0x020fca00000e0602 */
[----:B------:R-:W-:-:S04]  /*10250*/  @P2 LOP3.LUT R3, R3, R2, RZ, 0x3c, !PT ;  /* 0x0000000203032212 */ /* 0x000fc800078e3cff */
[----:B------:R-:W-:-:S04]  /*10260*/  @P2 LOP3.LUT R2, R3, R2, RZ, 0x3c, !PT ;  /* 0x0000000203022212 */ /* 0x000fc800078e3cff */
[----:B------:R-:W-:-:S05]  /*10270*/  @P2 LOP3.LUT R3, R3, R2, RZ, 0x3c, !PT ;  /* 0x0000000203032212 */ /* 0x000fca00078e3cff */
[----:B------:R4:W-:Y:S04]  /*10280*/  @P2 LDGSTS.E.BYPASS.LTC128B.128 [R5+0x2b400], desc[UR52][R2.64], !P6 ;  /* 0x2b40000002052fae */ /* 0x0009e8000f101d74 */
[----:B0-----:R4:W-:Y:S02]  /*10290*/  @P2 LDGSTS.E.BYPASS.LTC128B.128 [R5+0x2f400], desc[UR52][R2.64+0x80], !P1 ;  /* 0x2f40008002052fae */ /* 0x0019e4000c901d74 */
.L_x_399:
[----:B------:R-:W-:Y:S02]  /*102a0*/  LOP3.LUT P2, RZ, R25, 0x40, RZ, 0xc0, !PT ;  /* 0x0000004019ff7812 */ /* 0x000fe4000784c0ff */
[----:B------:R-:W-:-:S11]  /*102b0*/  ISETP.GE.AND P3, PT, R27, R8, PT ;  /* 0x000000081b00720c */ /* 0x000fd60003f66270 */
[----:B0---4-:R-:W-:-:S05]  /*102c0*/  @P2 IADD3 R2, P0, R27, R4, RZ ;  /* 0x000000041b022210 */ /* 0x011fca0007f1e0ff */
[----:B------:R-:W-:Y:S01]  /*102d0*/  @P2 IMAD.X R0, RZ, RZ, R0, P0 ;  /* 0x000000ffff002224 */ /* 0x000fe200000e0600 */
[----:B------:R-:W-:-:S03]  /*102e0*/  PLOP3.LUT P0, PT, PT, PT, PT, 0x80, 0x0 ;  /* 0x000000000000781c */ /* 0x000fc60003f0f070 */
[----:B------:R-:W-:-:S05]  /*102f0*/  @P2 IMAD.MOV.U32 R3, RZ, RZ, R0 ;  /* 0x000000ffff032224 */ /* 0x000fca00078e0000 */
[----:B------:R-:W-:Y:S01]  /*10300*/  @!PT LDS RZ, [RZ] ;  /* 0x00000000fffff984 */ /* 0x000fe20000000800 */
[----:B------:R-:W-:Y:S01]  /*10310*/  @!PT LDS RZ, [RZ] ;  /* 0x00000000fffff984 */ /* 0x000fe20000000800 */
[----:B------:R-:W-:Y:S01]  /*10320*/  @!PT LDS RZ, [RZ] ;  /* 0x00000000fffff984 */ /* 0x000fe20000000800 */
[----:B------:R0:W-:Y:S04]  /*10330*/  @P2 LDGSTS.E.BYPASS.LTC128B.128 [R5+0x2bc00], desc[UR52][R2.64], !P3 ;  /* 0x2bc0000002052fae */ /* 0x0001e8000d901d74 */
[----:B------:R0:W-:Y:S01]  /*10340*/  @P2 LDGSTS.E.BYPASS.LTC128B.128 [R5+0x2fc00], desc[UR52][R2.64+0x80], !P1 ;  /* 0x2fc0008002052fae */ /* 0x0001e2000c901d74 */
[----:B------:R-:W-:Y:S01]  /*10350*/  NOP ;  /* 0x0000000000007918 */ /* 0x000fe20000000000 */
.L_x_294:
[----:B------:R-:W-:Y:S02]  /*10360*/  PLOP3.LUT P1, PT, P1, P0, PT, 0xa2, 0x0 ;  /* 0x000000000000781c */ /* 0x000fe40000f21472 */
[----:B------:R-:W-:-:S08]  /*10370*/  @P0 R2UR P1, UR4, R6 ;  /* 0x00000000060402ca */ /* 0x000fd00000020000 */
[----:B------:R-:W-:-:S05]  /*10380*/  @P0 PLOP3.LUT P0, PT, P1, PT, PT, 0x80, 0x0 ;  /* 0x000000000000081c */ /* 0x000fca0000f0f070 */
[----:B------:R-:W-:Y:S01]  /*10390*/  @!P1 SYNCS.ARRIVE.TRANS64.RED.A0T1 RZ, [UR4+0x38830], RZ ;  /* 0x038830ffffff99a7 */ /* 0x000fe20008200404 */
[----:B------:R-:W-:Y:S07]  /*103a0*/  @!P1 ARRIVES.LDGSTSBAR.64.TRANSCNT [UR4+0x38830] ;  /* 0x03883000ff0099b0 */ /* 0x000fee0008000a84 */
[----:B------:R-:W-:Y:S05]  /*103b0*/  @P0 BRA.U.ANY `(.L_x_294) ;  /* 0xfffffffd00e80947 */ /* 0x000fea000393ffff */
[----:B------:R-:W-:Y:S01]  /*103c0*/  NOP ;  /* 0x0000000000007918 */ /* 0x000fe20000000000 */
[----:B------:R-:W-:-:S05]  /*103d0*/  IMAD.U32 R0, RZ, RZ, UR42 ;  /* 0x0000002aff007e24 */ /* 0x000fca000f8e00ff */
[----:B------:R-:W-:-:S13]  /*103e0*/  ISETP.NE.AND P2, PT, R0, 0x3, PT ;  /* 0x000000030000780c */ /* 0x000fda0003f45270 */
[----:B------:R-:W-:Y:S05]  /*103f0*/  @!P2 BRA `(.L_x_295) ;  /* 0x000000000004a947 */ /* 0x000fea0003800000 */
[----:B------:R-:W-:Y:S01]  /*10400*/  BPT.TRAP 0x1 ;  /* 0x000000040000795c */ /* 0x000fe20000300000 */
.L_x_295:
[----:B------:R4:W-:Y:S02]  /*10410*/  SYNCS.ARRIVE.TRANS64.A1T0 RZ, [R6+URZ+0x38830], RZ ;  /* 0x038830ff06ff79a7 */ /* 0x0009e4000810003f */
[----:B------:R-:W-:Y:S05]  /*10420*/  WARPSYNC.ALL ;  /* 0x0000000000007948 */ /* 0x000fea0003800000 */
[----:B------:R-:W-:Y:S01]  /*10430*/  VIADD R0, R17, 0x20400 ;  /* 0x0002040011007836 */ /* 0x000fe20000000000 */
[----:B------:R-:W-:Y:S01]  /*10440*/  USHF.R.S32.HI UR4, URZ, 0x1f, UR38 ;  /* 0x0000001f3f047899 */ /* 0x000fe20008011426 */
[----:B------:R-:W-:Y:S01]  /*10450*/  BAR.SYNC.DEFER_BLOCKING 0x8, 0x180 ;  /* 0x0206000000007b1d */ /* 0x000fe20000010000 */
[----:B------:R-:W-:Y:S02]  /*10460*/  UISETP.NE.AND UP0, UPT, UR45, URZ, UPT ;  /* 0x0000003f2d00728c */ /* 0x000fe4000bf05270 */
[----:B------:R-:W-:-:S02]  /*10470*/  LOP3.LUT P0, RZ, R0, 0x3ff, RZ, 0xc0, !PT ;  /* 0x000003ff00ff7812 */ /* 0x000fc4000780c0ff */
[----:B------:R-:W-:Y:S01]  /*10480*/  USEL UR41, UR41, URZ, !UP0 ;  /* 0x0000003f29297287 */ /* 0x000fe2000c000000 */
[----:B------:R-:W-:Y:S01]  /*10490*/  BSSY B6, `(.L_x_296) ;  /* 0x0000018000067945 */ /* 0x000fe20003800000 */
[----:B------:R-:W-:Y:S01]  /*104a0*/  ULDC.64 UR6, c[0x0][0x298] ;  /* 0x0000a60000067ab9 */ /* 0x000fe20000000a00 */
[----:B------:R-:W-:Y:S02]  /*104b0*/  USEL UR40, UR40, URZ, !UP0 ;  /* 0x0000003f28287287 */ /* 0x000fe4000c000000 */
[----:B------:R-:W-:Y:S02]  /*104c0*/  UIMAD UR4, UR4, UR6, URZ ;  /* 0x00000006040472a4 */ /* 0x000fe4000f8e023f */
[----:B------:R-:W-:Y:S02]  /*104d0*/  UIMAD.WIDE.U32 UR36, UR38, UR6, URZ ;  /* 0x00000006262472a5 */ /* 0x000fe4000f8e003f */
[----:B------:R-:W-:-:S04]  /*104e0*/  UIMAD UR4, UR38, UR7, UR4 ;  /* 0x00000007260472a4 */ /* 0x000fc8000f8e0204 */
[----:B------:R-:W-:Y:S01]  /*104f0*/  UIADD3 UR45, UR37, UR4, URZ ;  /* 0x00000004252d7290 */ /* 0x000fe2000fffe03f */
[----:B------:R-:W-:Y:S11]  /*10500*/  @!P0 BRA `(.L_x_297) ;  /* 0x0000000000408947 */ /* 0x000ff60003800000 */
[----:B0-----:R-:W-:Y:S01]  /*10510*/  MOV R2, 0x0 ;  /* 0x0000000000027802 */ /* 0x001fe20000000f00 */
[----:B------:R-:W-:Y:S01]  /*10520*/  ULDC.64 UR6, c[0x4][0x1b0] ;  /* 0x01006c0000067ab9 */ /* 0x000fe20000000a00 */
[----:B------:R-:W-:Y:S01]  /*10530*/  ULDC.64 UR8, c[0x4][0x1b8] ;  /* 0x01006e0000087ab9 */ /* 0x000fe20000000a00 */
[----:B------:R-:W-:Y:S01]  /*10540*/  ULDC.64 UR4, c[0x4][0x120] ;  /* 0x0100480000047ab9 */ /* 0x000fe20000000a00 */
[----:B------:R-:W-:Y:S02]  /*10550*/  IMAD.U32 R4, RZ, RZ, UR6 ;  /* 0x00000006ff047e24 */ /* 0x000fe4000f8e00ff */
[----:B------:R-:W0:Y:S01]  /*10560*/  LDC.64 R2, c[0x4][R2] ;  /* 0x0100000002027b82 */ /* 0x000e220000000a00 */
[----:B------:R-:W-:Y:S02]  /*10570*/  IMAD.U32 R5, RZ, RZ, UR7 ;  /* 0x00000007ff057e24 */ /* 0x000fe4000f8e00ff */
[----:B-1234-:R-:W-:Y:S02]  /*10580*/  IMAD.U32 R6, RZ, RZ, UR8 ;  /* 0x00000008ff067e24 */ /* 0x01efe4000f8e00ff */
[----:B------:R-:W-:-:S02]  /*10590*/  IMAD.U32 R7, RZ, RZ, UR9 ;  /* 0x00000009ff077e24 */ /* 0x000fc4000f8e00ff */
[----:B------:R-:W-:Y:S02]  /*105a0*/  IMAD.U32 R10, RZ, RZ, UR4 ;  /* 0x00000004ff0a7e24 */ /* 0x000fe4000f8e00ff */
[----:B------:R-:W-:Y:S02]  /*105b0*/  IMAD.U32 R11, RZ, RZ, UR5 ;  /* 0x00000005ff0b7e24 */ /* 0x000fe4000f8e00ff */
[----:B------:R-:W-:Y:S02]  /*105c0*/  IMAD.MOV.U32 R8, RZ, RZ, 0x70 ;  /* 0x00000070ff087424 */ /* 0x000fe400078e00ff */
[----:B------:R-:W-:Y:S02]  /*105d0*/  IMAD.MOV.U32 R12, RZ, RZ, 0x1 ;  /* 0x00000001ff0c7424 */ /* 0x000fe400078e00ff */
[----:B------:R-:W-:-:S07]  /*105e0*/  IMAD.MOV.U32 R13, RZ, RZ, RZ ;  /* 0x000000ffff0d7224 */ /* 0x000fce00078e00ff */
[----:B------:R-:W-:-:S07]  /*105f0*/  LEPC R20, `(.L_x_297) ;  /* 0x000000001014794e */ /* 0x000fce0000000000 */
[----:B0-----:R-:W-:Y:S05]  /*10600*/  CALL.ABS.NOINC R2 ;  /* 0x0000000002007343 */ /* 0x001fea0003c00000 */
.L_x_297:
[----:B------:R-:W-:Y:S05]  /*10610*/  BSYNC B6 ;  /* 0x0000000000067941 */ /* 0x000fea0003800000 */
.L_x_296:
[----:B------:R0:W5:Y:S01]  /*10620*/  LDL R8, [R1+0x10] ;  /* 0x0000100001087983 */ /* 0x0001620000100800 */
[----:B-1234-:R-:W1:Y:S01]  /*10630*/  LDC R6, c[0x0][0x448] ;  /* 0x00011200ff067b82 */ /* 0x01ee620000000800 */
[----:B------:R-:W-:Y:S01]  /*10640*/  R2UR UR8, R23 ;  /* 0x00000000170872ca */ /* 0x000fe200000e0000 */
[----:B------:R-:W-:Y:S01]  /*10650*/  IMAD.SHL.U32 R4, R33, 0x80, RZ ;  /* 0x0000008021047824 */ /* 0x000fe200078e00ff */
[----:B0-----:R-:W0:Y:S01]  /*10660*/  S2R R2, SR_TID.X ;  /* 0x0000000000027919 */ /* 0x001e220000002100 */
[----:B------:R-:W2:Y:S01]  /*10670*/  S2R R18, SR_TID.X ;  /* 0x0000000000127919 */ /* 0x000ea20000002100 */
[----:B------:R-:W-:Y:S01]  /*10680*/  R2UR UR10, R23 ;  /* 0x00000000170a72ca */ /* 0x000fe200000e0000 */
[----:B------:R-:W-:Y:S01]  /*10690*/  ULDC.64 UR6, c[0x0][0x2d8] ;  /* 0x0000b60000067ab9 */ /* 0x000fe20000000a00 */
[----:B-1----:R-:W-:Y:S02]  /*106a0*/  ISETP.NE.AND P0, PT, R6, 0x1, PT ;  /* 0x000000010600780c */ /* 0x002fe40003f05270 */
[----:B0-----:R-:W-:-:S11]  /*106b0*/  LOP3.LUT R2, R2, 0x7f, RZ, 0xc0, !PT ;  /* 0x0000007f02027812 */ /* 0x001fd600078ec0ff */
[----:B------:R-:W0:Y:S01]  /*106c0*/  @P0 LDC R0, c[0x0][0x450] ;  /* 0x00011400ff000b82 */ /* 0x000e220000000800 */
[----:B------:R-:W-:Y:S01]  /*106d0*/  SHF.R.U32.HI R20, RZ, 0x3, R2 ;  /* 0x00000003ff147819 */ /* 0x000fe20000011602 */
[----:B--2---:R-:W-:-:S06]  /*106e0*/  IMAD.SHL.U32 R18, R18, 0x10, RZ ;  /* 0x0000001012127824 */ /* 0x004fcc00078e00ff */
[----:B------:R-:W1:Y:S01]  /*106f0*/  @P0 LDC R2, c[0x0][0x44c] ;  /* 0x00011300ff020b82 */ /* 0x000e620000000800 */
[----:B------:R-:W-:-:S04]  /*10700*/  LOP3.LUT R18, R20, 0x70, R18, 0xf8, !PT ;  /* 0x0000007014127812 */ /* 0x000fc800078ef812 */
[----:B------:R-:W-:Y:S01]  /*10710*/  LOP3.LUT R3, R18, R4, RZ, 0xfc, !PT ;  /* 0x0000000412037212 */ /* 0x000fe200078efcff */
[----:B------:R-:W-:Y:S01]  /*10720*/  UMOV UR4, UR36 ;  /* 0x0000002400047c82 */ /* 0x000fe20008000000 */
[----:B------:R-:W-:Y:S02]  /*10730*/  UMOV UR5, UR45 ;  /* 0x0000002d00057c82 */ /* 0x000fe40008000000 */
[----:B------:R-:W-:-:S03]  /*10740*/  UIMAD.WIDE.U32 UR4, UR8, UR6, UR4 ;  /* 0x00000006080472a5 */ /* 0x000fc6000f8e0004 */
[----:B------:R-:W-:Y:S01]  /*10750*/  ULDC.64 UR8, c[0x0][0x2e0] ;  /* 0x0000b80000087ab9 */ /* 0x000fe20000000a00 */
[----:B------:R-:W-:Y:S02]  /*10760*/  UIMAD UR5, UR10, UR7, UR5 ;  /* 0x000000070a0572a4 */ /* 0x000fe4000f8e0205 */
[----:B------:R-:W-:Y:S01]  /*10770*/  UIMAD UR6, UR40, UR8, URZ ;  /* 0x00000008280672a4 */ /* 0x000fe2000f8e023f */
[----:B-1----:R-:W-:-:S04]  /*10780*/  @P0 IMAD.HI.U32 R5, R3, R2, RZ ;  /* 0x0000000203050227 */ /* 0x002fc800078e00ff */
[----:B------:R-:W-:Y:S01]  /*10790*/  IMAD.MOV.U32 R2, RZ, RZ, R3 ;  /* 0x000000ffff027224 */ /* 0x000fe200078e0003 */
[----:B0-----:R-:W-:Y:S01]  /*107a0*/  @P0 SHF.R.U32.HI R2, RZ, R0, R5 ;  /* 0x00000000ff020219 */ /* 0x001fe20000011605 */
[----:B------:R-:W-:Y:S02]  /*107b0*/  UIMAD UR6, UR41, UR9, UR6 ;  /* 0x00000009290672a4 */ /* 0x000fe4000f8e0206 */
[----:B------:R-:W-:Y:S01]  /*107c0*/  UIMAD.WIDE.U32 UR4, UR41, UR8, UR4 ;  /* 0x00000008290472a5 */ /* 0x000fe2000f8e0004 */
[--C-:B------:R-:W-:Y:S01]  /*107d0*/  SHF.R.S32.HI R5, RZ, 0x1f, R2.reuse ;  /* 0x0000001fff057819 */ /* 0x100fe20000011402 */
[----:B------:R-:W-:Y:S01]  /*107e0*/  IMAD.MOV R0, RZ, RZ, -R2 ;  /* 0x000000ffff007224 */ /* 0x000fe200078e0a02 */
[----:B------:R-:W0:Y:S01]  /*107f0*/  S2R R7, SR_TID.X ;  /* 0x0000000000077919 */ /* 0x000e220000002100 */
[----:B------:R-:W-:Y:S01]  /*10800*/  ULDC.64 UR8, c[0x0][0x2d0] ;  /* 0x0000b40000087ab9 */ /* 0x000fe20000000a00 */
[----:B------:R-:W-:Y:S01]  /*10810*/  UIADD3 UR5, UR5, UR6, URZ ;  /* 0x0000000605057290 */ /* 0x000fe2000fffe03f */
[----:B------:R-:W-:-:S02]  /*10820*/  IMAD R0, R6, R0, R3 ;  /* 0x0000000006007224 */ /* 0x000fc400078e0203 */
[----:B------:R-:W-:Y:S02]  /*10830*/  IMAD R5, R5, UR8, RZ ;  /* 0x0000000805057c24 */ /* 0x000fe4000f8e02ff */
[----:B------:R-:W-:Y:S02]  /*10840*/  IMAD.U32 R3, RZ, RZ, UR8 ;  /* 0x00000008ff037e24 */ /* 0x000fe4000f8e00ff */
[C---:B------:R-:W-:Y:S02]  /*10850*/  IMAD R5, R2.reuse, UR9, R5 ;  /* 0x0000000902057c24 */ /* 0x040fe4000f8e0205 */
[----:B------:R-:W-:Y:S01]  /*10860*/  IMAD.WIDE.U32 R2, R2, R3, UR4 ;  /* 0x0000000402027e25 */ /* 0x000fe2000f8e0003 */
[----:B------:R-:W-:-:S03]  /*10870*/  ULDC.64 UR4, c[0x0][0x2c8] ;  /* 0x0000b20000047ab9 */ /* 0x000fc60000000a00 */
[----:B------:R-:W-:Y:S01]  /*10880*/  IMAD.IADD R3, R3, 0x1, R5 ;  /* 0x0000000103037824 */ /* 0x000fe200078e0205 */
[----:B------:R-:W-:Y:S01]  /*10890*/  SHF.R.S32.HI R5, RZ, 0x1f, R0 ;  /* 0x0000001fff057819 */ /* 0x000fe20000011400 */
[----:B------:R-:W-:-:S04]  /*108a0*/  IMAD.WIDE.U32 R2, R0, UR4, R2 ;  /* 0x0000000400027c25 */ /* 0x000fc8000f8e0002 */
[----:B------:R-:W-:-:S04]  /*108b0*/  IMAD R5, R5, UR4, RZ ;  /* 0x0000000405057c24 */ /* 0x000fc8000f8e02ff */
[----:B------:R-:W-:Y:S01]  /*108c0*/  IMAD R5, R0, UR5, R5 ;  /* 0x0000000500057c24 */ /* 0x000fe2000f8e0205 */
[----:B------:R-:W-:Y:S01]  /*108d0*/  ULDC.64 UR4, c[0x0][0x280] ;  /* 0x0000a00000047ab9 */ /* 0x000fe20000000a00 */
[----:B------:R-:W-:Y:S02]  /*108e0*/  LOP3.LUT R9, R27, 0x80, RZ, 0xfc, !PT ;  /* 0x000000801b097812 */ /* 0x000fe400078efcff */
[----:B------:R-:W-:Y:S01]  /*108f0*/  IADD3 R0, P0, R2, UR4, RZ ;  /* 0x0000000402007c10 */ /* 0x000fe2000ff1e0ff */
[----:B------:R-:W-:Y:S02]  /*10900*/  ULDC UR4, c[0x0][0x2b8] ;  /* 0x0000ae0000047ab9 */ /* 0x000fe40000000800 */
[----:B------:R-:W-:Y:S02]  /*10910*/  ISETP.GE.AND P1, PT, R9, UR4, PT ;  /* 0x0000000409007c0c */ /* 0x000fe4000bf26270 */
[----:B------:R-:W-:Y:S02]  /*10920*/  IADD3.X R5, R3, UR5, R5, P0, !PT ;  /* 0x0000000503057c10 */ /* 0x000fe400087fe405 */
[----:B------:R-:W-:Y:S01]  /*10930*/  ISETP.GE.AND P0, PT, R27, UR4, PT ;  /* 0x000000041b007c0c */ /* 0x000fe2000bf06270 */
[----:B------:R-:W-:Y:S01]  /*10940*/  UMOV UR4, 0xffffffff ;  /* 0xffffffff00047882 */ /* 0x000fe20000000000 */
[----:B0-----:R-:W-:-:S04]  /*10950*/  LOP3.LUT R18, R7, 0x7f, RZ, 0xc0, !PT ;  /* 0x0000007f07127812 */ /* 0x001fc800078ec0ff */
[----:B------:R-:W-:Y:S01]  /*10960*/  SHF.R.U32.HI R9, RZ, 0x3, R18 ;  /* 0x00000003ff097819 */ /* 0x000fe20000011612 */
[----:B------:R-:W-:Y:S06]  /*10970*/  BRA.DIV UR4, `(.L_x_298) ;  /* 0x0000005604707947 */ /* 0x000fec000b800000 */
[----:B------:R-:W0:Y:S01]  /*10980*/  SHFL.IDX PT, R3, R0, RZ, 0x181f ;  /* 0x00181fff00037589 */ /* 0x000e2200000e0000 */
[----:B------:R-:W-:Y:S02]  /*10990*/  IMAD R6, R19, R6, RZ ;  /* 0x0000000613067224 */ /* 0x000fe400078e02ff */
[----:B------:R-:W-:Y:S01]  /*109a0*/  IMAD.IADD R4, R9, 0x1, R4 ;  /* 0x0000000109047824 */ /* 0x000fe200078e0204 */
[----:B------:R-:W1:Y:S04]  /*109b0*/  SHFL.IDX PT, R2, R5, RZ, 0x181f ;  /* 0x00181fff05027589 */ /* 0x000e6800000e0000 */
[----:B------:R-:W-:Y:S01]  /*109c0*/  ISETP.GE.AND P2, PT, R4, R6, PT ;  /* 0x000000060400720c */ /* 0x000fe20003f46270 */
[----:B------:R-:W-:-:S12]  /*109d0*/  SHFL.IDX PT, R14, R0, 0x7, 0x181f ;  /* 0x00f81f00000e7f89 */ /* 0x000fd800000e0000 */
[----:B0-----:R-:W-:-:S05]  /*109e0*/  @!P2 IADD3 R3, P3, R27, R3, RZ ;  /* 0x000000031b03a210 */ /* 0x001fca0007f7e0ff */
[----:B-1----:R-:W-:-:S05]  /*109f0*/  @!P2 IMAD.X R2, RZ, RZ, R2, P3 ;  /* 0x000000ffff02a224 */ /* 0x002fca00018e0602 */
[----:B------:R-:W-:-:S04]  /*10a00*/  @!P2 LOP3.LUT R3, R3, R2, RZ, 0x3c, !PT ;  /* 0x000000020303a212 */ /* 0x000fc800078e3cff */
[----:B------:R-:W-:-:S04]  /*10a10*/  @!P2 LOP3.LUT R2, R3, R2, RZ, 0x3c, !PT ;  /* 0x000000020302a212 */ /* 0x000fc800078e3cff */
[----:B------:R-:W-:-:S05]  /*10a20*/  @!P2 LOP3.LUT R3, R3, R2, RZ, 0x3c, !PT ;  /* 0x000000020303a212 */ /* 0x000fca00078e3cff */
[----:B-----5:R-:W-:Y:S04]  /*10a30*/  @!P2 LDGSTS.E.BYPASS.LTC128B.128 [R8+0x20400], desc[UR52][R2.64], !P0 ;  /* 0x204000000208afae */ /* 0x020fe8000c101d74 */
[----:B------:R0:W-:Y:S02]  /*10a40*/  @!P2 LDGSTS.E.BYPASS.LTC128B.128 [R8+0x24400], desc[UR52][R2.64+0x80], !P1 ;  /* 0x244000800208afae */ /* 0x0001e4000c901d74 */
[----:B0-----:R-:W-:Y:S02]  /*10a50*/  VIADD R2, R4, 0x10 ;  /* 0x0000001004027836 */ /* 0x001fe40000000000 */
[----:B------:R-:W0:Y:S03]  /*10a60*/  SHFL.IDX PT, R3, R0, 0x1, 0x181f ;  /* 0x00381f0000037f89 */ /* 0x000e2600000e0000 */
[----:B------:R-:W-:-:S02]  /*10a70*/  ISETP.GE.AND P2, PT, R2, R6, PT ;  /* 0x000000060200720c */ /* 0x000fc40003f46270 */
[----:B------:R-:W1:Y:S11]  /*10a80*/  SHFL.IDX PT, R2, R5, 0x1, 0x181f ;  /* 0x00381f0005027f89 */ /* 0x000e7600000e0000 */
[----:B0-----:R-:W-:-:S05]  /*10a90*/  @!P2 IADD3 R3, P3, R27, R3, RZ ;  /* 0x000000031b03a210 */ /* 0x001fca0007f7e0ff */
[----:B-1----:R-:W-:-:S05]  /*10aa0*/  @!P2 IMAD.X R2, RZ, RZ, R2, P3 ;  /* 0x000000ffff02a224 */ /* 0x002fca00018e0602 */
[----:B------:R-:W-:-:S04]  /*10ab0*/  @!P2 LOP3.LUT R3, R3, R2, RZ, 0x3c, !PT ;  /* 0x000000020303a212 */ /* 0x000fc800078e3cff */
[----:B------:R-:W-:-:S04]  /*10ac0*/  @!P2 LOP3.LUT R2, R3, R2, RZ, 0x3c, !PT ;  /* 0x000000020302a212 */ /* 0x000fc800078e3cff */
[----:B------:R-:W-:-:S05]  /*10ad0*/  @!P2 LOP3.LUT R3, R3, R2, RZ, 0x3c, !PT ;  /* 0x000000020303a212 */ /* 0x000fca00078e3cff */
[----:B------:R-:W-:Y:S04]  /*10ae0*/  @!P2 LDGSTS.E.BYPASS.LTC128B.128 [R8+0x20c00], desc[UR52][R2.64], !P0 ;  /* 0x20c000000208afae */ /* 0x000fe8000c101d74 */
        /* <DEDUP_REMOVED lines=48> */
[----:B------:R-:W1:Y:S04]  /*10df0*/  SHFL.IDX PT, R2, R5, 0x6, 0x181f ;  /* 0x00d81f0005027f89 */ /* 0x000e6800000e0000 */
[----:B------:R-:W2:Y:S07]  /*10e00*/  SHFL.IDX PT, R5, R5, 0x7, 0x181f ;  /* 0x00f81f0005057f89 */ /* 0x000eae00000e0000 */
[----:B0-----:R-:W-:-:S05]  /*10e10*/  @!P2 IADD3 R3, P3, R27, R3, RZ ;  /* 0x000000031b03a210 */ /* 0x001fca0007f7e0ff */
[----:B-1----:R-:W-:-:S05]  /*10e20*/  @!P2 IMAD.X R2, RZ, RZ, R2, P3 ;  /* 0x000000ffff02a224 */ /* 0x002fca00018e0602 */
[----:B------:R-:W-:-:S04]  /*10e30*/  @!P2 LOP3.LUT R3, R3, R2, RZ, 0x3c, !PT ;  /* 0x000000020303a212 */ /* 0x000fc800078e3cff */
[----:B------:R-:W-:-:S04]  /*10e40*/  @!P2 LOP3.LUT R2, R3, R2, RZ, 0x3c, !PT ;  /* 0x000000020302a212 */ /* 0x000fc800078e3cff */
[----:B------:R-:W-:-:S05]  /*10e50*/  @!P2 LOP3.LUT R3, R3, R2, RZ, 0x3c, !PT ;  /* 0x000000020303a212 */ /* 0x000fca00078e3cff */
[----:B------:R0:W-:Y:S04]  /*10e60*/  @!P2 LDGSTS.E.BYPASS.LTC128B.128 [R8+0x23400], desc[UR52][R2.64], !P0 ;  /* 0x234000000208afae */ /* 0x0001e8000c101d74 */
[----:B--2---:R0:W-:Y:S02]  /*10e70*/  @!P2 LDGSTS.E.BYPASS.LTC128B.128 [R8+0x27400], desc[UR52][R2.64+0x80], !P1 ;  /* 0x274000800208afae */ /* 0x0041e4000c901d74 */
.L_x_416:
[----:B0-----:R-:W-:Y:S01]  /*10e80*/  VIADD R3, R4, 0x70 ;  /* 0x0000007004037836 */ /* 0x001fe20000000000 */
[----:B------:R-:W-:Y:S04]  /*10e90*/  BSSY B0, `(.L_x_299) ;  /* 0x000000a000007945 */ /* 0x000fe80003800000 */
[----:B------:R-:W-:-:S13]  /*10ea0*/  ISETP.GE.AND P2, PT, R3, R6, PT ;  /* 0x000000060300720c */ /* 0x000fda0003f46270 */
[----:B------:R-:W-:Y:S05]  /*10eb0*/  @P2 BRA `(.L_x_300) ;  /* 0x00000000001c2947 */ /* 0x000fea0003800000 */
[----:B------:R-:W-:-:S05]  /*10ec0*/  IADD3 R2, P2, R27, R14, RZ ;  /* 0x0000000e1b027210 */ /* 0x000fca0007f5e0ff */
[----:B------:R-:W-:-:S05]  /*10ed0*/  IMAD.X R3, RZ, RZ, R5, P2 ;  /* 0x000000ffff037224 */ /* 0x000fca00010e0605 */
[----:B------:R-:W-:Y:S01]  /*10ee0*/  @!PT LDS RZ, [RZ] ;  /* 0x00000000fffff984 */ /* 0x000fe20000000800 */
[----:B------:R-:W-:Y:S01]  /*10ef0*/  @!PT LDS RZ, [RZ] ;  /* 0x00000000fffff984 */ /* 0x000fe20000000800 */
[----:B------:R-:W-:Y:S01]  /*10f00*/  @!PT LDS RZ, [RZ] ;  /* 0x00000000fffff984 */ /* 0x000fe20000000800 */
[----:B------:R0:W-:Y:S04]  /*10f10*/  LDGSTS.E.BYPASS.LTC128B.128 [R8+0x23c00], desc[UR52][R2.64], !P0 ;  /* 0x23c0000002087fae */ /* 0x0001e8000c101d74 */
[----:B------:R0:W-:Y:S02]  /*10f20*/  LDGSTS.E.BYPASS.LTC128B.128 [R8+0x27c00], desc[UR52][R2.64+0x80], !P1 ;  /* 0x27c0008002087fae */ /* 0x0001e4000c901d74 */
.L_x_300:
[----:B------:R-:W-:Y:S05]  /*10f30*/  BSYNC B0 ;  /* 0x0000000000007941 */ /* 0x000fea0003800000 */
.L_x_299:
[----:B------:R-:W-:Y:S01]  /*10f40*/  NOP ;  /* 0x0000000000007918 */ /* 0x000fe20000000000 */
[----:B------:R-:W-:-:S13]  /*10f50*/  PLOP3.LUT P0, PT, PT, PT, PT, 0x80, 0x0 ;  /* 0x000000000000781c */ /* 0x000fda0003f0f070 */
.L_x_301:
[----:B------:R-:W-:Y:S02]  /*10f60*/  PLOP3.LUT P1, PT, P1, P0, PT, 0xa2, 0x0 ;  /* 0x000000000000781c */ /* 0x000fe40000f21472 */
[----:B------:R-:W-:-:S08]  /*10f70*/  @P0 R2UR P1, UR4, R17 ;  /* 0x00000000110402ca */ /* 0x000fd00000020000 */
[----:B------:R-:W-:-:S05]  /*10f80*/  @P0 PLOP3.LUT P0, PT, P1, PT, PT, 0x80, 0x0 ;  /* 0x000000000000081c */ /* 0x000fca0000f0f070 */
[----:B------:R-:W-:Y:S01]  /*10f90*/  @!P1 SYNCS.ARRIVE.TRANS64.RED.A0T1 RZ, [UR4+0x38800], RZ ;  /* 0x038800ffffff99a7 */ /* 0x000fe20008200404 */
[----:B------:R-:W-:Y:S07]  /*10fa0*/  @!P1 ARRIVES.LDGSTSBAR.64.TRANSCNT [UR4+0x38800] ;  /* 0x03880000ff0099b0 */ /* 0x000fee0008000a84 */
[----:B------:R-:W-:Y:S05]  /*10fb0*/  @P0 BRA.U.ANY `(.L_x_301) ;  /* 0xfffffffd00e80947 */ /* 0x000fea000393ffff */
[----:B0-----:R-:W2:Y:S02]  /*10fc0*/  LDL.LU R2, [R1+0x18] ;  /* 0x0000180001027983 */ /* 0x001ea40000300800 */
[----:B--2---:R-:W-:-:S05]  /*10fd0*/  VIADD R2, R2, 0x1 ;  /* 0x0000000102027836 */ /* 0x004fca0000000000 */
[----:B------:R0:W-:Y:S01]  /*10fe0*/  STL [R1+0x18], R2 ;  /* 0x0000180201007387 */ /* 0x0001e20000100800 */
[----:B------:R-:W-:-:S04]  /*10ff0*/  LEA.HI R0, R2, R2, RZ, 0x1 ;  /* 0x0000000202007211 */ /* 0x000fc800078f08ff */
[----:B------:R-:W-:-:S05]  /*11000*/  LOP3.LUT R0, R0, 0xfffffffe, RZ, 0xc0, !PT ;  /* 0xfffffffe00007812 */ /* 0x000fca00078ec0ff */
[----:B------:R-:W-:-:S05]  /*11010*/  IMAD.IADD R0, R2, 0x1, -R0 ;  /* 0x0000000102007824 */ /* 0x000fca00078e0a00 */
[----:B------:R-:W-:Y:S01]  /*11020*/  SHF.L.U32 R0, R0, 0x1f, RZ ;  /* 0x0000001f00007819 */ /* 0x000fe200000006ff */
[----:B------:R-:W-:Y:S01]  /*11030*/  NOP ;  /* 0x0000000000007918 */ /* 0x000fe20000000000 */
[----:B0-----:R-:W2:Y:S01]  /*11040*/  LDL.LU R2, [R1+0x14] ;  /* 0x0000140001027983 */ /* 0x001ea20000300800 */
[----:B------:R0:W-:Y:S01]  /*11050*/  SYNCS.ARRIVE.TRANS64.A1T0 RZ, [R17+URZ+0x38800], RZ ;  /* 0x038800ff11ff79a7 */ /* 0x0001e2000810003f */
[----:B------:R-:W-:Y:S01]  /*11060*/  BSSY B0, `(.L_x_302) ;  /* 0x0000005000007945 */ /* 0x000fe20003800000 */
[----:B------:R-:W1:Y:S01]  /*11070*/  SYNCS.PHASECHK.TRANS64.TRYWAIT P1, [R17+URZ+0x38820], R0 ;  /* 0x03882000110075a7 */ /* 0x000e62000802017f */
[----:B--2---:R-:W-:-:S05]  /*11080*/  VIADD R21, R2, 0xfffffffe ;  /* 0xfffffffe02157836 */ /* 0x004fca0000000000 */
[----:B------:R-:W-:Y:S01]  /*11090*/  ISETP.GE.AND P0, PT, R21, R30, PT ;  /* 0x0000001e1500720c */ /* 0x000fe20003f06270 */
[----:B01----:R-:W-:-:S12]  /*110a0*/  @!P1 BRA `(.L_x_303) ;  /* 0x0000005800609947 */ /* 0x003fd80003800000 */
.L_x_417:
[----:B------:R-:W-:Y:S05]  /*110b0*/  BSYNC B0 ;  /* 0x0000000000007941 */ /* 0x000fea0003800000 */
.L_x_302:
[----:B------:R-:W-:Y:S05]  /*110c0*/  @!P0 BRA `(.L_x_304) ;  /* 0x00000018004c8947 */ /* 0x000fea0003800000 */
[----:B------:R-:W-:Y:S02]  /*110d0*/  IMAD.MOV.U32 R9, RZ, RZ, R24 ;  /* 0x000000ffff097224 */ /* 0x000fe400078e0018 */
[----:B------:R-:W-:-:S07]  /*110e0*/  IMAD.MOV.U32 R10, RZ, RZ, R28 ;  /* 0x000000ffff0a7224 */ /* 0x000fce00078e001c */
.L_x_324:
[----:B-1----:R-:W1:Y:S01]  /*110f0*/  LDC R2, c[0x0][0x430] ;  /* 0x00010c00ff027b82 */ /* 0x002e620000000800 */
[----:B0-----:R-:W0:Y:S01]  /*11100*/  S2R R0, SR_TID.X ;  /* 0x0000000000007919 */ /* 0x001e220000002100 */
[----:B------:R-:W-:Y:S05]  /*11110*/  YIELD ;  /* 0x0000000000007946 */ /* 0x000fea0003800000 */
[----:B------:R-:W-:Y:S02]  /*11120*/  ULDC.64 UR4, c[0x0][0x428] ;  /* 0x00010a0000047ab9 */ /* 0x000fe40000000a00 */
[----:B------:R-:W-:-:S04]  /*11130*/  IMAD R4, R35, UR4, RZ ;  /* 0x0000000423047c24 */ /* 0x000fc8000f8e02ff */
[----:B------:R-:W-:Y:S01]  /*11140*/  IMAD R4, R29, UR5, R4 ;  /* 0x000000051d047c24 */ /* 0x000fe2000f8e0204 */
[----:B-1----:R-:W-:Y:S02]  /*11150*/  ISETP.NE.AND P0, PT, R2, 0x1, PT ;  /* 0x000000010200780c */ /* 0x002fe40003f05270 */
[----:B0-----:R-:W-:-:S11]  /*11160*/  LOP3.LUT R0, R0, 0x7f, RZ, 0xc0, !PT ;  /* 0x0000007f00007812 */ /* 0x001fd600078ec0ff */
[----:B--2---:R-:W0:Y:S01]  /*11170*/  @P0 LDC R3, c[0x0][0x434] ;  /* 0x00010d00ff030b82 */ /* 0x004e220000000800 */
[----:B------:R-:W-:-:S05]  /*11180*/  SHF.R.U32.HI R0, RZ, 0x3, R0 ;  /* 0x00000003ff007819 */ /* 0x000fca0000011600 */
[----:B------:R-:W-:Y:S02]  /*11190*/  IMAD R6, R21, 0x80, R0 ;  /* 0x0000008015067824 */ /* 0x000fe400078e0200 */
[----:B------:R-:W1:Y:S03]  /*111a0*/  @P0 LDC R2, c[0x0][0x438] ;  /* 0x00010e00ff020b82 */ /* 0x000e660000000800 */
[----:B------:R-:W-:-:S05]  /*111b0*/  IADD3 R6, R27, R6, R31 ;  /* 0x000000061b067210 */ /* 0x000fca0007ffe01f */
[----:B------:R-:W-:Y:S02]  /*111c0*/  IMAD.MOV.U32 R0, RZ, RZ, R6 ;  /* 0x000000ffff007224 */ /* 0x000fe400078e0006 */
[----:B0-----:R-:W-:-:S05]  /*111d0*/  @P0 IMAD.HI.U32 R3, R6, R3, RZ ;  /* 0x0000000306030227 */ /* 0x001fca00078e00ff */
[----:B-1----:R-:W-:-:S04]  /*111e0*/  @P0 SHF.R.U32.HI R0, RZ, R2, R3 ;  /* 0x00000002ff000219 */ /* 0x002fc80000011603 */
[--C-:B------:R-:W-:Y:S01]  /*111f0*/  SHF.R.S32.HI R3, RZ, 0x1f, R0.reuse ;  /* 0x0000001fff037819 */ /* 0x100fe20000011400 */
[----:B------:R-:W-:-:S04]  /*11200*/  IMAD.MOV.U32 R2, RZ, RZ, R0 ;  /* 0x000000ffff027224 */ /* 0x000fc800078e0000 */
[----:B------:R-:W-:Y:S01]  /*11210*/  IMAD.WIDE.U32 R2, R29, UR4, R2 ;  /* 0x000000041d027c25 */ /* 0x000fe2000f8e0002 */
[----:B------:R-:W-:-:S03]  /*11220*/  ULDC.64 UR4, c[0x0][0x418] ;  /* 0x0001060000047ab9 */ /* 0x000fc60000000a00 */
[----:B------:R-:W-:Y:S01]  /*11230*/  IMAD.IADD R3, R4, 0x1, R3 ;  /* 0x0000000104037824 */ /* 0x000fe200078e0203 */
[C---:B------:R-:W-:Y:S01]  /*11240*/  LEA R4, P0, R2.reuse, UR4, 0x2 ;  /* 0x0000000402047c11 */ /* 0x040fe2000f8010ff */
[----:B------:R-:W-:Y:S01]  /*11250*/  IMAD.U32 R7, RZ, RZ, UR42 ;  /* 0x0000002aff077e24 */ /* 0x000fe2000f8e00ff */
[----:B------:R-:W-:Y:S02]  /*11260*/  ULDC UR4, c[0x0][0x430] ;  /* 0x00010c0000047ab9 */ /* 0x000fe40000000800 */
[----:B------:R-:W-:-:S06]  /*11270*/  LEA.HI.X R5, R2, UR5, R3, 0x2, P0 ;  /* 0x0000000502057c11 */ /* 0x000fcc00080f1403 */
[----:B------:R-:W2:Y:S01]  /*11280*/  LDG.E R5, desc[UR52][R4.64] ;  /* 0x0000003404057981 */ /* 0x000ea2000c1e1900 */
[----:B------:R-:W-:Y:S01]  /*11290*/  ISETP.NE.AND P2, PT, R7, 0x3, PT ;  /* 0x000000030700780c */ /* 0x000fe20003f45270 */
[----:B------:R-:W-:Y:S01]  /*112a0*/  VIADD R24, R9, 0x1 ;  /* 0x0000000109187836 */ /* 0x000fe20000000000 */
[C---:B------:R-:W-:Y:S01]  /*112b0*/  ISETP.GT.AND P1, PT, R21.reuse, R30, PT ;  /* 0x0000001e1500720c */ /* 0x040fe20003f24270 */
[----:B------:R-:W-:Y:S02]  /*112c0*/  IMAD.MOV R3, RZ, RZ, -R0 ;  /* 0x000000ffff037224 */ /* 0x000fe400078e0a00 */
[----:B------:R-:W-:Y:S01]  /*112d0*/  VIADD R21, R21, 0xffffffff ;  /* 0xffffffff15157836 */ /* 0x000fe20000000000 */
[----:B------:R-:W-:Y:S01]  /*112e0*/  ISETP.NE.AND P0, PT, R24, 0x2, PT ;  /* 0x000000021800780c */ /* 0x000fe20003f05270 */
[----:B------:R-:W-:-:S03]  /*112f0*/  IMAD R6, R3, UR4, R6 ;  /* 0x0000000403067c24 */ /* 0x000fc6000f8e0206 */
[----:B------:R-:W-:Y:S02]  /*11300*/  SEL R3, RZ, 0x1, P0 ;  /* 0x00000001ff037807 */ /* 0x000fe40000000000 */
[----:B------:R-:W-:Y:S02]  /*11310*/  SEL R24, R24, RZ, P0 ;  /* 0x000000ff18187207 */ /* 0x000fe40000000000 */
[----:B------:R-:W-:Y:S02]  /*11320*/  LOP3.LUT R28, R10, R3, RZ, 0x3c, !PT ;  /* 0x000000030a1c7212 */ /* 0x000fe400078e3cff */
[----:B--2---:R-:W-:Y:S01]  /*11330*/  SHF.R.S32.HI R19, RZ, 0x1f, R5 ;  /* 0x0000001fff137819 */ /* 0x004fe20000011405 */
[----:B------:R-:W-:Y:S06]  /*11340*/  @!P2 BRA `(.L_x_305) ;  /* 0x000000000004a947 */ /* 0x000fec0003800000 */
[----:B------:R-:W-:Y:S01]  /*11350*/  BPT.TRAP 0x1 ;  /* 0x000000040000795c */ /* 0x000fe20000300000 */
.L_x_305:
[----:B------:R-:W-:Y:S01]  /*11360*/  IMAD R0, R24, 0x8, R17 ;  /* 0x0000000818007824 */ /* 0x000fe200078e0211 */
[----:B------:R-:W-:Y:S01]  /*11370*/  SHF.L.U32 R20, R28, 0x1f, RZ ;  /* 0x0000001f1c147819 */ /* 0x000fe200000006ff */
[----:B------:R-:W-:Y:S01]  /*11380*/  BSSY B0, `(.L_x_306) ;  /* 0x0000004000007945 */ /* 0x000fe20003800000 */
[----:B------:R-:W-:Y:S02]  /*11390*/  SHF.R.S32.HI R18, RZ, 0x1f, R6 ;  /* 0x0000001fff127819 */ /* 0x000fe40000011406 */
[----:B------:R-:W0:Y:S02]  /*113a0*/  SYNCS.PHASECHK.TRANS64.TRYWAIT P0, [R0+URZ+0x38880], R20 ;  /* 0x03888014000075a7 */ /* 0x000e24000800017f */
[----:B0-----:R-:W-:Y:S05]  /*113b0*/  @!P0 BRA `(.L_x_307) ;  /* 0x0000005400b08947 */ /* 0x001fea0003800000 */
.L_x_418:
[----:B------:R-:W-:Y:S05]  /*113c0*/  BSYNC B0 ;  /* 0x0000000000007941 */ /* 0x000fea0003800000 */
.L_x_306:
[----:B------:R-:W2:Y:S01]  /*113d0*/  LDL R13, [R1+0x8] ;  /* 0x00000800010d7983 */ /* 0x000ea20000100800 */
[----:B------:R-:W-:Y:S01]  /*113e0*/  ULDC.64 UR4, c[0x0][0x328] ;  /* 0x0000ca0000047ab9 */ /* 0x000fe20000000a00 */
[----:B------:R-:W1:Y:S01]  /*113f0*/  LDC R11, c[0x0][0x2f4] ;  /* 0x0000bd00ff0b7b82 */ /* 0x000e620000000800 */
[----:B------:R-:W-:Y:S01]  /*11400*/  IMAD R4, R18, UR4, RZ ;  /* 0x0000000412047c24 */ /* 0x000fe2000f8e02ff */
[----:B------:R-:W-:Y:S01]  /*11410*/  ULDC.64 UR6, c[0x0][0x318] ;  /* 0x0000c60000067ab9 */ /* 0x000fe20000000a00 */
[----:B------:R-:W-:Y:S01]  /*11420*/  IMAD.WIDE.U32 R2, R6, UR4, RZ ;  /* 0x0000000406027c25 */ /* 0x000fe2000f8e00ff */
[----:B------:R-:W-:-:S03]  /*11430*/  LOP3.LUT R12, R27, 0x80, RZ, 0xfc, !PT ;  /* 0x000000801b0c7812 */ /* 0x000fc600078efcff */
[----:B------:R-:W-:Y:S01]  /*11440*/  IMAD R4, R6, UR5, R4 ;  /* 0x0000000506047c24 */ /* 0x000fe2000f8e0204 */
[----:B------:R-:W-:-:S03]  /*11450*/  ULDC.64 UR4, c[0x0][0x338] ;  /* 0x0000ce0000047ab9 */ /* 0x000fc60000000a00 */
[----:B------:R-:W-:Y:S02]  /*11460*/  IMAD.IADD R3, R3, 0x1, R4 ;  /* 0x0000000103037824 */ /* 0x000fe400078e0204 */
[----:B------:R-:W-:Y:S02]  /*11470*/  IMAD R4, R19, UR4, RZ ;  /* 0x0000000413047c24 */ /* 0x000fe4000f8e02ff */
[----:B------:R-:W-:-:S04]  /*11480*/  IMAD.WIDE.U32 R2, R5, UR4, R2 ;  /* 0x0000000405027c25 */ /* 0x000fc8000f8e0002 */
[----:B------:R-:W-:Y:S01]  /*11490*/  IMAD R4, R5, UR5, R4 ;  /* 0x0000000505047c24 */ /* 0x000fe2000f8e0204 */
[----:B------:R-:W-:-:S03]  /*114a0*/  ULDC.64 UR4, c[0x0][0x330] ;  /* 0x0000cc0000047ab9 */ /* 0x000fc60000000a00 */
[----:B------:R-:W-:Y:S01]  /*114b0*/  IMAD.IADD R3, R3, 0x1, R4 ;  /* 0x0000000103037824 */ /* 0x000fe200078e0204 */
[-C--:B-1----:R-:W-:Y:S02]  /*114c0*/  ISETP.GE.AND P2, PT, R12, R11.reuse, PT ;  /* 0x0000000b0c00720c */ /* 0x082fe40003f46270 */
[----:B------:R-:W-:Y:S01]  /*114d0*/  ISETP.GE.AND P3, PT, R27, R11, PT ;  /* 0x0000000b1b00720c */ /* 0x000fe20003f66270 */
[----:B------:R-:W-:Y:S01]  /*114e0*/  IMAD.WIDE.U32 R2, R23, UR4, R2 ;  /* 0x0000000417027c25 */ /* 0x000fe2000f8e0002 */
[----:B------:R-:W-:-:S03]  /*114f0*/  UMOV UR4, 0xffffffff ;  /* 0xffffffff00047882 */ /* 0x000fc60000000000 */
[----:B------:R-:W-:Y:S01]  /*11500*/  IMAD R7, R23, UR5, R3 ;  /* 0x0000000517077c24 */ /* 0x000fe2000f8e0203 */
[----:B------:R-:W-:-:S04]  /*11510*/  IADD3 R8, P0, R2, UR6, RZ ;  /* 0x0000000602087c10 */ /* 0x000fc8000ff1e0ff */
[----:B------:R-:W-:Y:S01]  /*11520*/  IADD3.X R7, R7, UR7, RZ, P0, !PT ;  /* 0x0000000707077c10 */ /* 0x000fe200087fe4ff */
[----:B--2---:R-:W-:Y:S01]  /*11530*/  IMAD R4, R24, 0x8000, R13 ;  /* 0x0000800018047824 */ /* 0x004fe200078e020d */
[----:B------:R-:W-:Y:S07]  /*11540*/  BRA.DIV UR4, `(.L_x_308) ;  /* 0x0000005604607947 */ /* 0x000fee000b800000 */
[----:B------:R-:W1:Y:S01]  /*11550*/  SHFL.IDX PT, R2, R8, RZ, 0x181f ;  /* 0x00181fff08027589 */ /* 0x000e6200000e0000 */
[----:B------:R-:W-:-:S03]  /*11560*/  IMAD.IADD R4, R17, 0x1, R4 ;  /* 0x0000000111047824 */ /* 0x000fc600078e0204 */
[----:B------:R-:W2:Y:S01]  /*11570*/  SHFL.IDX PT, R3, R7, RZ, 0x181f ;  /* 0x00181fff07037589 */ /* 0x000ea200000e0000 */
[----:B-1----:R-:W-:-:S05]  /*11580*/  IADD3 R2, P0, R27, R2, RZ ;  /* 0x000000021b027210 */ /* 0x002fca0007f1e0ff */
[----:B--2---:R-:W-:-:S05]  /*11590*/  IMAD.X R3, RZ, RZ, R3, P0 ;  /* 0x000000ffff037224 */ /* 0x004fca00000e0603 */
[----:B------:R-:W-:Y:S01]  /*115a0*/  @!PT LDS RZ, [RZ] ;  /* 0x00000000fffff984 */ /* 0x000fe20000000800 */
[----:B------:R-:W-:Y:S04]  /*115b0*/  LDGSTS.E.BYPASS.LTC128B.128 [R4+0x10400], desc[UR52][R2.64], !P3 ;  /* 0x1040000002047fae */ /* 0x000fe8000d901d74 */
[----:B------:R1:W-:Y:S04]  /*115c0*/  LDGSTS.E.BYPASS.LTC128B.128 [R4+0x14400], desc[UR52][R2.64+0x80], !P2 ;  /* 0x1440008002047fae */ /* 0x0003e8000d101d74 */
[----:B-1----:R-:W1:Y:S04]  /*115d0*/  SHFL.IDX PT, R2, R8, 0x1, 0x181f ;  /* 0x00381f0008027f89 */ /* 0x002e6800000e0000 */
[----:B------:R-:W2:Y:S01]  /*115e0*/  SHFL.IDX PT, R3, R7, 0x1, 0x181f ;  /* 0x00381f0007037f89 */ /* 0x000ea200000e0000 */
[----:B-1----:R-:W-:-:S05]  /*115f0*/  IADD3 R2, P0, R27, R2, RZ ;  /* 0x000000021b027210 */ /* 0x002fca0007f1e0ff */
[----:B--2---:R-:W-:-:S05]  /*11600*/  IMAD.X R3, RZ, RZ, R3, P0 ;  /* 0x000000ffff037224 */ /* 0x004fca00000e0603 */
        /* <DEDUP_REMOVED lines=27> */
[----:B------:R-:W2:Y:S04]  /*117c0*/  SHFL.IDX PT, R3, R7, 0x6, 0x181f ;  /* 0x00d81f0007037f89 */ /* 0x000ea800000e0000 */
[----:B------:R-:W3:Y:S01]  /*117d0*/  SHFL.IDX PT, R7, R7, 0x7, 0x181f ;  /* 0x00f81f0007077f89 */ /* 0x000ee200000e0000 */
[----:B-1----:R-:W-:-:S05]  /*117e0*/  IADD3 R2, P0, R27, R2, RZ ;  /* 0x000000021b027210 */ /* 0x002fca0007f1e0ff */
[----:B--2---:R-:W-:-:S05]  /*117f0*/  IMAD.X R3, RZ, RZ, R3, P0 ;  /* 0x000000ffff037224 */ /* 0x004fca00000e0603 */
[----:B------:R-:W-:Y:S04]  /*11800*/  LDGSTS.E.BYPASS.LTC128B.128 [R4+0x13400], desc[UR52][R2.64], !P3 ;  /* 0x1340000002047fae */ /* 0x000fe8000d901d74 */
[----:B------:R1:W-:Y:S04]  /*11810*/  LDGSTS.E.BYPASS.LTC128B.128 [R4+0x17400], desc[UR52][R2.64+0x80], !P2 ;  /* 0x1740008002047fae */ /* 0x0003e8000d101d74 */
[----:B-1-3--:R1:W2:Y:S02]  /*11820*/  SHFL.IDX PT, R2, R8, 0x7, 0x181f ;  /* 0x00f81f0008027f89 */ /* 0x00a2a400000e0000 */
.L_x_436:
[----:B--2---:R-:W-:-:S05]  /*11830*/  IADD3 R2, P0, R27, R2, RZ ;  /* 0x000000021b027210 */ /* 0x004fca0007f1e0ff */
[----:B------:R-:W-:Y:S01]  /*11840*/  IMAD.X R3, RZ, RZ, R7, P0 ;  /* 0x000000ffff037224 */ /* 0x000fe200000e0607 */
[----:B------:R-:W-:-:S04]  /*11850*/  PLOP3.LUT P0, PT, PT, PT, PT, 0x80, 0x0 ;  /* 0x000000000000781c */ /* 0x000fc80003f0f070 */
[----:B------:R-:W-:Y:S01]  /*11860*/  @!PT LDS RZ, [RZ] ;  /* 0x00000000fffff984 */ /* 0x000fe20000000800 */
[----:B------:R-:W-:Y:S01]  /*11870*/  @!PT LDS RZ, [RZ] ;  /* 0x00000000fffff984 */ /* 0x000fe20000000800 */
[----:B------:R-:W-:Y:S01]  /*11880*/  @!PT LDS RZ, [RZ] ;  /* 0x00000000fffff984 */ /* 0x000fe20000000800 */
[----:B------:R2:W-:Y:S04]  /*11890*/  LDGSTS.E.BYPASS.LTC128B.128 [R4+0x13c00], desc[UR52][R2.64], !P3 ;  /* 0x13c0000002047fae */ /* 0x0005e8000d901d74 */
[----:B------:R2:W-:Y:S01]  /*118a0*/  LDGSTS.E.BYPASS.LTC128B.128 [R4+0x17c00], desc[UR52][R2.64+0x80], !P2 ;  /* 0x17c0008002047fae */ /* 0x0005e2000d101d74 */
[----:B------:R-:W-:-:S04]  /*118b0*/  NOP ;  /* 0x0000000000007918 */ /* 0x000fc80000000000 */
.L_x_309:
        /* <DEDUP_REMOVED lines=11> */
.L_x_310:
[----:B------:R2:W-:Y:S01]  /*11970*/  SYNCS.ARRIVE.TRANS64.A1T0 RZ, [R0+URZ+0x38870], RZ ;  /* 0x038870ff00ff79a7 */ /* 0x0005e2000810003f */
[----:B------:R-:W-:Y:S05]  /*11980*/  @!P3 BRA `(.L_x_311) ;  /* 0x000000000004b947 */ /* 0x000fea0003800000 */
[----:B------:R-:W-:Y:S01]  /*11990*/  BPT.TRAP 0x1 ;  /* 0x000000040000795c */ /* 0x000fe20000300000 */
.L_x_311:
[----:B------:R-:W3:Y:S01]  /*119a0*/  SYNCS.PHASECHK.TRANS64.TRYWAIT P0, [R0+URZ+0x38840], R20 ;  /* 0x03884014000075a7 */ /* 0x000ee2000800017f */
[----:B------:R-:W-:Y:S04]  /*119b0*/  BSSY B0, `(.L_x_312) ;  /* 0x0000002000007945 */ /* 0x000fe80003800000 */
[----:B---3--:R-:W-:Y:S05]  /*119c0*/  @!P0 BRA `(.L_x_313) ;  /* 0x0000005800888947 */ /* 0x008fea0003800000 */
.L_x_437:
[----:B------:R-:W-:Y:S05]  /*119d0*/  BSYNC B0 ;  /* 0x0000000000007941 */ /* 0x000fea0003800000 */
.L_x_312:
[----:B------:R-:W-:Y:S01]  /*119e0*/  ULDC.64 UR4, c[0x0][0x300] ;  /* 0x0000c00000047ab9 */ /* 0x000fe20000000a00 */
[----:B-1----:R-:W1:Y:S01]  /*119f0*/  LDC R8, c[0x0][0x2f4] ;  /* 0x0000bd00ff087b82 */ /* 0x002e620000000800 */
        /* <DEDUP_REMOVED lines=14> */
[-C--:B-1----:R-:W-:Y:S02]  /*11ae0*/  ISETP.GE.AND P2, PT, R11, R8.reuse, PT ;  /* 0x000000080b00720c */ /* 0x082fe40003f46270 */
[----:B------:R-:W-:Y:S01]  /*11af0*/  IMAD R5, R23, UR5, R3 ;  /* 0x0000000517057c24 */ /* 0x000fe2000f8e0203 */
[----:B------:R-:W-:Y:S02]  /*11b00*/  IADD3 R6, P0, R2, UR6, RZ ;  /* 0x0000000602067c10 */ /* 0x000fe4000ff1e0ff */
[----:B------:R-:W-:Y:S02]  /*11b10*/  ISETP.GE.AND P3, PT, R27, R8, PT ;  /* 0x000000081b00720c */ /* 0x000fe40003f66270 */
[----:B------:R-:W-:Y:S01]  /*11b20*/  IADD3.X R5, R5, UR7, RZ, P0, !PT ;  /* 0x0000000705057c10 */ /* 0x000fe200087fe4ff */
[----:B------:R-:W-:Y:S10]  /*11b30*/  BRA.DIV UR4, `(.L_x_314) ;  /* 0x0000005a04407947 */ /* 0x000ff4000b800000 */
[----:B------:R-:W1:Y:S04]  /*11b40*/  SHFL.IDX PT, R2, R6, RZ, 0x181f ;  /* 0x00181fff06027589 */ /* 0x000e6800000e0000 */
[----:B------:R-:W4:Y:S01]  /*11b50*/  SHFL.IDX PT, R3, R5, RZ, 0x181f ;  /* 0x00181fff05037589 */ /* 0x000f2200000e0000 */
[----:B-1----:R-:W-:-:S05]  /*11b60*/  IADD3 R2, P0, R27, R2, RZ ;  /* 0x000000021b027210 */ /* 0x002fca0007f1e0ff */
[----:B----4-:R-:W-:-:S05]  /*11b70*/  IMAD.X R3, RZ, RZ, R3, P0 ;  /* 0x000000ffff037224 */ /* 0x010fca00000e0603 */
[----:B------:R-:W-:Y:S01]  /*11b80*/  @!PT LDS RZ, [RZ] ;  /* 0x00000000fffff984 */ /* 0x000fe20000000800 */
[----:B------:R-:W-:Y:S04]  /*11b90*/  LDGSTS.E.BYPASS.LTC128B.128 [R4+0x28400], desc[UR52][R2.64], !P3 ;  /* 0x2840000002047fae */ /* 0x000fe8000d901d74 */
[----:B------:R1:W-:Y:S04]  /*11ba0*/  LDGSTS.E.BYPASS.LTC128B.128 [R4+0x2c400], desc[UR52][R2.64+0x80], !P2 ;  /* 0x2c40008002047fae */ /* 0x0003e8000d101d74 */
[----:B-1----:R-:W1:Y:S04]  /*11bb0*/  SHFL.IDX PT, R2, R6, 0x1, 0x181f ;  /* 0x00381f0006027f89 */ /* 0x002e6800000e0000 */
[----:B------:R-:W4:Y:S01]  /*11bc0*/  SHFL.IDX PT, R3, R5, 0x1, 0x181f ;  /* 0x00381f0005037f89 */ /* 0x000f2200000e0000 */
[----:B-1----:R-:W-:-:S05]  /*11bd0*/  IADD3 R2, P0, R27, R2, RZ ;  /* 0x000000021b027210 */ /* 0x002fca0007f1e0ff */
[----:B----4-:R-:W-:-:S05]  /*11be0*/  IMAD.X R3, RZ, RZ, R3, P0 ;  /* 0x000000ffff037224 */ /* 0x010fca00000e0603 */
        /* <DEDUP_REMOVED lines=27> */
[----:B------:R-:W4:Y:S04]  /*11da0*/  SHFL.IDX PT, R3, R5, 0x6, 0x181f ;  /* 0x00d81f0005037f89 */ /* 0x000f2800000e0000 */
[----:B------:R-:W0:Y:S01]  /*11db0*/  SHFL.IDX PT, R5, R5, 0x7, 0x181f ;  /* 0x00f81f0005057f89 */ /* 0x000e2200000e0000 */
[----:B-1----:R-:W-:-:S05]  /*11dc0*/  IADD3 R2, P0, R27, R2, RZ ;  /* 0x000000021b027210 */ /* 0x002fca0007f1e0ff */
[----:B----4-:R-:W-:-:S05]  /*11dd0*/  IMAD.X R3, RZ, RZ, R3, P0 ;  /* 0x000000ffff037224 */ /* 0x010fca00000e0603 */
[----:B------:R-:W-:Y:S04]  /*11de0*/  LDGSTS.E.BYPASS.LTC128B.128 [R4+0x2b400], desc[UR52][R2.64], !P3 ;  /* 0x2b40000002047fae */ /* 0x000fe8000d901d74 */
[----:B------:R1:W-:Y:S04]  /*11df0*/  LDGSTS.E.BYPASS.LTC128B.128 [R4+0x2f400], desc[UR52][R2.64+0x80], !P2 ;  /* 0x2f40008002047fae */ /* 0x0003e8000d101d74 */
[----:B01----:R1:W4:Y:S02]  /*11e00*/  SHFL.IDX PT, R2, R6, 0x7, 0x181f ;  /* 0x00f81f0006027f89 */ /* 0x00332400000e0000 */
.L_x_455:
[----:B----4-:R-:W-:-:S05]  /*11e10*/  IADD3 R2, P0, R27, R2, RZ ;  /* 0x000000021b027210 */ /* 0x010fca0007f1e0ff */
        /* <DEDUP_REMOVED lines=8> */
.L_x_315:
[----:B------:R-:W-:Y:S02]  /*11ea0*/  PLOP3.LUT P2, PT, P2, P0, PT, 0xa2, 0x0 ;  /* 0x000000000000781c */ /* 0x000fe40001741472 */
[----:B------:R-:W-:-:S08]  /*11eb0*/  @P0 R2UR P2, UR4, R0 ;  /* 0x00000000000402ca */ /* 0x000fd00000040000 */
[----:B------:R-:W-:-:S05]  /*11ec0*/  @P0 PLOP3.LUT P0, PT, P2, PT, PT, 0x80, 0x0 ;  /* 0x000000000000081c */ /* 0x000fca000170f070 */
[----:B------:R-:W-:Y:S01]  /*11ed0*/  @!P2 SYNCS.ARRIVE.TRANS64.RED.A0T1 RZ, [UR4+0x38830], RZ ;  /* 0x038830ffffffa9a7 */ /* 0x000fe20008200404 */
[----:B------:R-:W-:Y:S07]  /*11ee0*/  @!P2 ARRIVES.LDGSTSBAR.64.TRANSCNT [UR4+0x38830] ;  /* 0x03883000ff00a9b0 */ /* 0x000fee0008000a84 */
[----:B------:R-:W-:Y:S05]  /*11ef0*/  @P0 BRA.U.ANY `(.L_x_315) ;  /* 0xfffffffd00e80947 */ /* 0x000fea000393ffff */
[----:B------:R-:W-:Y:S01]  /*11f00*/  NOP ;  /* 0x0000000000007918 */ /* 0x000fe20000000000 */
[----:B0-----:R-:W-:-:S05]  /*11f10*/  IMAD.U32 R2, RZ, RZ, UR42 ;  /* 0x0000002aff027e24 */ /* 0x001fca000f8e00ff */
[----:B------:R-:W-:-:S13]  /*11f20*/  ISETP.NE.AND P3, PT, R2, 0x3, PT ;  /* 0x000000030200780c */ /* 0x000fda0003f65270 */
[----:B------:R-:W-:Y:S05]  /*11f30*/  @!P3 BRA `(.L_x_316) ;  /* 0x000000000004b947 */ /* 0x000fea0003800000 */
[----:B------:R-:W-:Y:S01]  /*11f40*/  BPT.TRAP 0x1 ;  /* 0x000000040000795c */ /* 0x000fe20000300000 */
.L_x_316:
[----:B------:R2:W-:Y:S02]  /*11f50*/  SYNCS.ARRIVE.TRANS64.A1T0 RZ, [R0+URZ+0x38830], RZ ;  /* 0x038830ff00ff79a7 */ /* 0x0005e4000810003f */
[----:B--23--:R-:W-:-:S05]  /*11f60*/  IMAD.U32 R0, RZ, RZ, UR44 ;  /* 0x0000002cff007e24 */ /* 0x00cfca000f8e00ff */
[----:B------:R-:W-:-:S13]  /*11f70*/  ISETP.NE.AND P0, PT, R0, 0x3, PT ;  /* 0x000000030000780c */ /* 0x000fda0003f05270 */
[----:B------:R-:W-:Y:S05]  /*11f80*/  @!P0 BRA `(.L_x_317) ;  /* 0x0000000000048947 */ /* 0x000fea0003800000 */
[----:B------:R-:W-:Y:S01]  /*11f90*/  BPT.TRAP 0x1 ;  /* 0x000000040000795c */ /* 0x000fe20000300000 */
.L_x_317:
[----:B------:R-:W-:Y:S01]  /*11fa0*/  LOP3.LUT R3, R10, 0x1, RZ, 0x3c, !PT ;  /* 0x000000010a037812 */ /* 0x000fe200078e3cff */
[----:B------:R-:W-:Y:S01]  /*11fb0*/  IMAD R0, R9, 0x8, R17 ;  /* 0x0000000809007824 */ /* 0x000fe200078e0211 */
[----:B------:R-:W-:Y:S02]  /*11fc0*/  BSSY B0, `(.L_x_318) ;  /* 0x0000004000007945 */ /* 0x000fe40003800000 */
[----:B------:R-:W-:-:S04]  /*11fd0*/  SHF.L.U32 R3, R3, 0x1f, RZ ;  /* 0x0000001f03037819 */ /* 0x000fc800000006ff */
[----:B------:R-:W0:Y:S02]  /*11fe0*/  SYNCS.PHASECHK.TRANS64.TRYWAIT P2, [R0+URZ+0x38870], R3 ;  /* 0x03887003000075a7 */ /* 0x000e24000804017f */
[----:B0-----:R-:W-:Y:S05]  /*11ff0*/  @!P2 BRA `(.L_x_319) ;  /* 0x0000005c0054a947 */ /* 0x001fea0003800000 */
.L_x_456:
[----:B------:R-:W-:Y:S05]  /*12000*/  BSYNC B0 ;  /* 0x0000000000007941 */ /* 0x000fea0003800000 */
.L_x_318:
[----:B------:R-:W-:-:S05]  /*12010*/  IMAD.U32 R2, RZ, RZ, UR42 ;  /* 0x0000002aff027e24 */ /* 0x000fca000f8e00ff */
[----:B------:R-:W-:-:S13]  /*12020*/  ISETP.NE.AND P2, PT, R2, 0x3, PT ;  /* 0x000000030200780c */ /* 0x000fda0003f45270 */
[----:B------:R-:W-:Y:S05]  /*12030*/  @!P2 BRA `(.L_x_320) ;  /* 0x000000000004a947 */ /* 0x000fea0003800000 */
[----:B------:R-:W-:Y:S01]  /*12040*/  BPT.TRAP 0x1 ;  /* 0x000000040000795c */ /* 0x000fe20000300000 */
.L_x_320:
[----:B------:R-:W-:Y:S01]  /*12050*/  SHF.L.U32 R5, R10, 0x1f, RZ ;  /* 0x0000001f0a057819 */ /* 0x000fe200000006ff */
[----:B0-----:R-:W-:-:S03]  /*12060*/  IMAD.SHL.U32 R3, R9, 0x8000, RZ ;  /* 0x0000800009037824 */ /* 0x001fc600078e00ff */
[----:B------:R-:W0:Y:S02]  /*12070*/  SYNCS.PHASECHK.TRANS64.TRYWAIT P2, [R0+URZ+0x38860], R5 ;  /* 0x03886005000075a7 */ /* 0x000e24000804017f */
[----:B0-----:R-:W-:Y:S05]  /*12080*/  @!P2 BRA `(.L_x_321) ;  /* 0x0000005c0044a947 */ /* 0x001fea0003800000 */
.L_x_457:
[----:B------:R-:W2:Y:S01]  /*12090*/  LDL R12, [R1+0xc] ;  /* 0x00000c00010c7983 */ /* 0x000ea20000100800 */
[----:B------:R-:W-:Y:S01]  /*120a0*/  LOP3.LUT R2, R3, R16, RZ, 0xfc, !PT ;  /* 0x0000001003027212 */ /* 0x000fe200078efcff */
[----:B------:R-:W-:Y:S05]  /*120b0*/  WARPSYNC.ALL ;  /* 0x0000000000007948 */ /* 0x000fea0003800000 */
[----:B------:R-:W3:Y:S01]  /*120c0*/  LDL R20, [R1] ;  /* 0x0000000001147983 */ /* 0x000ee20000100800 */
[----:B------:R-:W-:-:S05]  /*120d0*/  IMAD.IADD R14, R17, 0x1, R2 ;  /* 0x00000001110e7824 */ /* 0x000fca00078e0202 */
[----:B01----:R-:W0:Y:S02]  /*120e0*/  LDSM.16.MT88.4 R4, [R14+0x10400] ;  /* 0x010400000e04783b */ /* 0x003e240000004200 */
[C-C-:B0-----:R-:W-:Y:S02]  /*120f0*/  PRMT R8, R4.reuse, 0x6420, R5.reuse ;  /* 0x0000642004087816 */ /* 0x141fe40000000005 */
[----:B------:R-:W-:Y:S02]  /*12100*/  PRMT R9, R4, 0x7531, R5 ;  /* 0x0000753104097816 */ /* 0x000fe40000000005 */
[C-C-:B------:R-:W-:Y:S02]  /*12110*/  PRMT R10, R6.reuse, 0x6420, R7.reuse ;  /* 0x00006420060a7816 */ /* 0x140fe40000000007 */
[----:B------:R-:W-:Y:S02]  /*12120*/  PRMT R11, R6, 0x7531, R7 ;  /* 0x00007531060b7816 */ /* 0x000fe40000000007 */
[----:B------:R-:W-:-:S02]  /*12130*/  IADD3 R18, R22, R3, R26 ;  /* 0x0000000316127210 */ /* 0x000fc40007ffe01a */
[----:B--2---:R-:W-:-:S05]  /*12140*/  IADD3 R2, R17, R12, R3 ;  /* 0x0000000c11027210 */ /* 0x004fca0007ffe003 */
[----:B------:R-:W0:Y:S04]  /*12150*/  LDSM.16.MT88.4 R4, [R2+0x10400] ;  /* 0x010400000204783b */ /* 0x000e280000004200 */
[----:B------:R-:W-:Y:S01]  /*12160*/  STSM.16.M88.4 [R18], R8 ;  /* 0x0000000812007844 */ /* 0x000fe20000000200 */
[C-C-:B0-----:R-:W-:Y:S02]  /*12170*/  PRMT R12, R4.reuse, 0x6420, R5.reuse ;  /* 0x00006420040c7816 */ /* 0x141fe40000000005 */
[----:B------:R-:W-:Y:S01]  /*12180*/  PRMT R13, R4, 0x7531, R5 ;  /* 0x00007531040d7816 */ /* 0x000fe20000000005 */
[----:B------:R-:W-:Y:S01]  /*12190*/  VIADD R5, R3, 0x4000 ;  /* 0x0000400003057836 */ /* 0x000fe20000000000 */
[----:B------:R-:W-:-:S04]  /*121a0*/  PRMT R14, R6, 0x6420, R7 ;  /* 0x00006420060e7816 */ /* 0x000fc80000000007 */
[----:B------:R-:W-:Y:S02]  /*121b0*/  LOP3.LUT R4, R5, R16, RZ, 0xfc, !PT ;  /* 0x0000001005047212 */ /* 0x000fe400078efcff */
[----:B------:R-:W-:-:S03]  /*121c0*/  PRMT R15, R6, 0x7531, R7 ;  /* 0x00007531060f7816 */ /* 0x000fc60000000007 */
[----:B------:R-:W-:Y:S02]  /*121d0*/  IMAD.IADD R19, R17, 0x1, R4 ;  /* 0x0000000111137824 */ /* 0x000fe400078e0204 */
[----:B------:R-:W-:Y:S04]  /*121e0*/  STSM.16.M88.4 [R18+0x2000], R12 ;  /* 0x0020000c12007844 */ /* 0x000fe80000000200 */
[----:B------:R-:W0:Y:S02]  /*121f0*/  LDSM.16.MT88.4 R8, [R19+0x10400] ;  /* 0x010400001308783b */ /* 0x000e240000004200 */
[C-C-:B0-----:R-:W-:Y:S02]  /*12200*/  PRMT R4, R8.reuse, 0x6420, R9.reuse ;  /* 0x0000642008047816 */ /* 0x141fe40000000009 */
[----:B------:R-:W-:-:S02]  /*12210*/  PRMT R5, R8, 0x7531, R9 ;  /* 0x0000753108057816 */ /* 0x000fc40000000009 */
[C-C-:B------:R-:W-:Y:S02]  /*12220*/  PRMT R6, R10.reuse, 0x6420, R11.reuse ;  /* 0x000064200a067816 */ /* 0x140fe4000000000b */
[----:B------:R-:W-:Y:S02]  /*12230*/  PRMT R7, R10, 0x7531, R11 ;  /* 0x000075310a077816 */ /* 0x000fe4000000000b */
[----:B------:R-:W0:Y:S04]  /*12240*/  LDSM.16.MT88.4 R8, [R2+0x14400] ;  /* 0x014400000208783b */ /* 0x000e280000004200 */
[----:B------:R-:W-:Y:S01]  /*12250*/  STSM.16.M88.4 [R18+0x4000], R4 ;  /* 0x0040000412007844 */ /* 0x000fe20000000200 */
        /* <DEDUP_REMOVED lines=13> */
[----:B------:R-:W0:Y:S01]  /*12330*/  LDSM.16.MT88.4 R8, [R2+0x11400] ;  /* 0x011400000208783b */ /* 0x000e220000004200 */
[----:B---3--:R-:W-:-:S03]  /*12340*/  IADD3 R18, R26, R3, R20 ;  /* 0x000000031a127210 */ /* 0x008fc60007ffe014 */
[----:B------:R-:W2:Y:S02]  /*12350*/  LDL R20, [R1+0x4] ;  /* 0x0000040001147983 */ /* 0x000ea40000100800 */
[----:B------:R-:W-:-:S05]  /*12360*/  IMAD.IADD R18, R22, 0x1, R18 ;  /* 0x0000000116127824 */ /* 0x000fca00078e0212 */
        /* <DEDUP_REMOVED lines=30> */
[----:B------:R-:W-:-:S05]  /*12550*/  IADD3 R18, R26, R3, R37 ;  /* 0x000000031a127210 */ /* 0x000fca0007ffe025 */
        /* <DEDUP_REMOVED lines=31> */
[----:B--2---:R-:W-:Y:S01]  /*12750*/  IADD3 R12, R26, R20, R3 ;  /* 0x000000141a0c7210 */ /* 0x004fe20007ffe003 */
[----:B------:R-:W-:-:S04]  /*12760*/  VIADD R3, R3, 0x7000 ;  /* 0x0000700003037836 */ /* 0x000fc80000000000 */
[----:B------:R-:W-:-:S05]  /*12770*/  IMAD.IADD R12, R22, 0x1, R12 ;  /* 0x00000001160c7824 */ /* 0x000fca00078e020c */
[----:B------:R0:W-:Y:S02]  /*12780*/  STSM.16.M88.4 [R12], R4 ;  /* 0x000000040c007844 */ /* 0x0001e40000000200 */
[C-C-:B0-----:R-:W-:Y:S02]  /*12790*/  PRMT R4, R8.reuse, 0x6420, R9.reuse ;  /* 0x0000642008047816 */ /* 0x141fe40000000009 */
[----:B------:R-:W-:Y:S02]  /*127a0*/  PRMT R5, R8, 0x7531, R9 ;  /* 0x0000753108057816 */ /* 0x000fe40000000009 */
[----:B------:R-:W-:Y:S02]  /*127b0*/  LOP3.LUT R8, R3, R16, RZ, 0xfc, !PT ;  /* 0x0000001003087212 */ /* 0x000fe400078efcff */
[C-C-:B------:R-:W-:Y:S02]  /*127c0*/  PRMT R6, R10.reuse, 0x6420, R11.reuse ;  /* 0x000064200a067816 */ /* 0x140fe4000000000b */
[----:B------:R-:W-:Y:S01]  /*127d0*/  PRMT R7, R10, 0x7531, R11 ;  /* 0x000075310a077816 */ /* 0x000fe2000000000b */
[----:B------:R-:W-:-:S04]  /*127e0*/  IMAD.IADD R3, R17, 0x1, R8 ;  /* 0x0000000111037824 */ /* 0x000fc800078e0208 */
[----:B------:R-:W-:Y:S04]  /*127f0*/  STSM.16.M88.4 [R12+0x2000], R4 ;  /* 0x002000040c007844 */ /* 0x000fe80000000200 */
[----:B------:R-:W0:Y:S01]  /*12800*/  LDSM.16.MT88.4 R8, [R3+0x10400] ;  /* 0x010400000308783b */ /* 0x000e220000004200 */
[----:B------:R-:W-:Y:S01]  /*12810*/  IMAD.U32 R20, RZ, RZ, UR42 ;  /* 0x0000002aff147e24 */ /* 0x000fe2000f8e00ff */
[C-C-:B0-----:R-:W-:Y:S02]  /*12820*/  PRMT R4, R8.reuse, 0x6420, R9.reuse ;  /* 0x0000642008047816 */ /* 0x141fe40000000009 */
[----:B------:R-:W-:Y:S02]  /*12830*/  PRMT R5, R8, 0x7531, R9 ;  /* 0x0000753108057816 */ /* 0x000fe40000000009 */
[----:B------:R-:W-:-:S02]  /*12840*/  PRMT R6, R10, 0x6420, R11 ;  /* 0x000064200a067816 */ /* 0x000fc4000000000b */
[----:B------:R-:W-:Y:S02]  /*12850*/  PRMT R7, R10, 0x7531, R11 ;  /* 0x000075310a077816 */ /* 0x000fe4000000000b */
[----:B------:R-:W0:Y:S01]  /*12860*/  LDSM.16.MT88.4 R8, [R2+0x17400] ;  /* 0x017400000208783b */ /* 0x000e220000004200 */
[----:B------:R-:W-:-:S03]  /*12870*/  ISETP.NE.AND P2, PT, R20, 0x3, PT ;  /* 0x000000031400780c */ /* 0x000fc60003f45270 */
[----:B------:R0:W-:Y:S02]  /*12880*/  STSM.16.M88.4 [R12+0x4000], R4 ;  /* 0x004000040c007844 */ /* 0x0001e40000000200 */
[C-C-:B0-----:R-:W-:Y:S02]  /*12890*/  PRMT R4, R8.reuse, 0x6420, R9.reuse ;  /* 0x0000642008047816 */ /* 0x141fe40000000009 */
[----:B------:R-:W-:Y:S02]  /*128a0*/  PRMT R5, R8, 0x7531, R9 ;  /* 0x0000753108057816 */ /* 0x000fe40000000009 */
        /* <DEDUP_REMOVED lines=11> */
.L_x_322:
[----:B-1----:R1:W-:Y:S01]  /*12960*/  SYNCS.ARRIVE.TRANS64.A1T0 RZ, [R0+URZ+0x38850], RZ ;  /* 0x038850ff00ff79a7 */ /* 0x0023e2000810003f */
[----:B------:R-:W-:Y:S06]  /*12970*/  BAR.SYNC.DEFER_BLOCKING 0x2, 0x80 ;  /* 0x0082000000007b1d */ /* 0x000fec0000010000 */
[----:B------:R-:W-:Y:S05]  /*12980*/  @!P0 BRA `(.L_x_323) ;  /* 0x0000000000048947 */ /* 0x000fea0003800000 */
[----:B------:R-:W-:Y:S01]  /*12990*/  BPT.TRAP 0x1 ;  /* 0x000000040000795c */ /* 0x000fe20000300000 */
.L_x_323:
[----:B------:R-:W-:Y:S02]  /*129a0*/  VIADD R3, R0, 0x38880 ;  /* 0x0003888000037836 */ /* 0x000fe40000000000 */
[----:B------:R-:W-:Y:S02]  /*129b0*/  IMAD.MOV.U32 R9, RZ, RZ, R24 ;  /* 0x000000ffff097224 */ /* 0x000fe400078e0018 */
[----:B------:R-:W-:Y:S01]  /*129c0*/  IMAD.MOV.U32 R10, RZ, RZ, R28 ;  /* 0x000000ffff0a7224 */ /* 0x000fe200078e001c */
[----:B------:R-:W-:-:S04]  /*129d0*/  PRMT R3, R36, 0x654, R3 ;  /* 0x0000065424037816 */ /* 0x000fc80000000003 */
[----:B------:R2:W-:Y:S01]  /*129e0*/  SYNCS.ARRIVE.TRANS64.RED.A1T0 RZ, [R3+URZ], RZ ;  /* 0x000000ff03ff79a7 */ /* 0x0005e2000810043f */
[----:B------:R-:W-:Y:S05]  /*129f0*/  @P1 BRA `(.L_x_324) ;  /* 0xffffffe400bc1947 */ /* 0x000fea000383ffff */
.L_x_304:
[----:B01----:R-:W0:Y:S01]  /*12a00*/  S2R R0, SR_TID.X ;  /* 0x0000000000007919 */ /* 0x003e220000002100 */
[----:B------:R-:W-:Y:S01]  /*12a10*/  BSSY B0, `(.L_x_325) ;  /* 0x0000012000007945 */ /* 0x000fe20003800000 */
[----:B0-----:R-:W-:Y:S01]  /*12a20*/  LOP3.LUT R2, R0, 0x7f, RZ, 0xc0, !PT ;  /* 0x0000007f00027812 */ /* 0x001fe200078ec0ff */
[----:B------:R-:W-:-:S03]  /*12a30*/  IMAD.U32 R0, RZ, RZ, UR44 ;  /* 0x0000002cff007e24 */ /* 0x000fc6000f8e00ff */
[----:B------:R-:W-:Y:S02]  /*12a40*/  ISETP.NE.AND P1, PT, R2, RZ, PT ;  /* 0x000000ff0200720c */ /* 0x000fe40003f25270 */
[----:B------:R-:W-:-:S11]  /*12a50*/  ISETP.NE.AND P0, PT, R0, 0x3, PT ;  /* 0x000000030000780c */ /* 0x000fd60003f05270 */
[----:B------:R-:W-:Y:S05]  /*12a60*/  @P1 BRA `(.L_x_326) ;  /* 0x0000000000301947 */ /* 0x000fea0003800000 */
[----:B------:R-:W0:Y:S01]  /*12a70*/  S2R R5, SR_LANEID ;  /* 0x0000000000057919 */ /* 0x000e220000000000 */
[----:B------:R-:W-:Y:S01]  /*12a80*/  VOTEU.ANY UR4, UPT, PT ;  /* 0x0000000000047886 */ /* 0x000fe200038e0100 */
[----:B--2---:R-:W1:Y:S01]  /*12a90*/  LDC.64 R2, c[0x0][0xc60] ;  /* 0x00031800ff027b82 */ /* 0x004e620000000a00 */
[----:B------:R-:W0:Y:S02]  /*12aa0*/  FLO.U32 R0, UR4 ;  /* 0x0000000400007d00 */ /* 0x000e2400080e0000 */
[----:B0-----:R-:W-:-:S06]  /*12ab0*/  ISETP.EQ.U32.AND P1, PT, R0, R5, PT ;  /* 0x000000050000720c */ /* 0x001fcc0003f22070 */
[----:B------:R-:W1:Y:S07]  /*12ac0*/  POPC R5, UR4 ;  /* 0x0000000400057d09 */ /* 0x000e6e0008000000 */
[----:B-1----:R-:W2:Y:S01]  /*12ad0*/  @P1 ATOMG.E.ADD.STRONG.GPU PT, R3, desc[UR52][R2.64], R5 ;  /* 0x00000005020319a8 */ /* 0x002ea200081ee1f4 */
[----:B------:R-:W0:Y:S02]  /*12ae0*/  S2R R4, SR_LTMASK ;  /* 0x0000000000047919 */ /* 0x000e240000003900 */
[----:B0-----:R-:W-:-:S04]  /*12af0*/  LOP3.LUT R4, R4, UR4, RZ, 0xc0, !PT ;  /* 0x0000000404047c12 */ /* 0x001fc8000f8ec0ff */
[----:B------:R-:W0:Y:S01]  /*12b00*/  POPC R7, R4 ;  /* 0x0000000400077309 */ /* 0x000e220000000000 */
[----:B--2---:R-:W0:Y:S02]  /*12b10*/  SHFL.IDX PT, R0, R3, R0, 0x1f ;  /* 0x00001f0003007589 */ /* 0x004e2400000e0000 */
[----:B0-----:R-:W-:-:S07]  /*12b20*/  IADD3 R32, R0, UR46, R7 ;  /* 0x0000002e00207c10 */ /* 0x001fce000fffe007 */
.L_x_326:
[----:B------:R-:W-:Y:S05]  /*12b30*/  BSYNC B0 ;  /* 0x0000000000007941 */ /* 0x000fea0003800000 */
.L_x_325:
[----:B------:R-:W-:Y:S05]  /*12b40*/  @!P0 BRA `(.L_x_327) ;  /* 0x0000000000048947 */ /* 0x000fea0003800000 */
[----:B------:R-:W-:Y:S01]  /*12b50*/  BPT.TRAP 0x1 ;  /* 0x000000040000795c */ /* 0x000fe20000300000 */
.L_x_327:
[----:B--2---:R-:W-:Y:S01]  /*12b60*/  LOP3.LUT R3, R28, 0x1, RZ, 0x3c, !PT ;  /* 0x000000011c037812 */ /* 0x004fe200078e3cff */
[----:B------:R-:W-:Y:S01]  /*12b70*/  IMAD R2, R24, 0x8, R17 ;  /* 0x0000000818027824 */ /* 0x000fe200078e0211 */
[----:B------:R-:W-:Y:S02]  /*12b80*/  BSSY B0, `(.L_x_328) ;  /* 0x0000004000007945 */ /* 0x000fe40003800000 */
[----:B------:R-:W-:-:S04]  /*12b90*/  SHF.L.U32 R3, R3, 0x1f, RZ ;  /* 0x0000001f03037819 */ /* 0x000fc800000006ff */
[----:B------:R-:W0:Y:S02]  /*12ba0*/  SYNCS.PHASECHK.TRANS64.TRYWAIT P1, [R2+URZ+0x38870], R3 ;  /* 0x03887003020075a7 */ /* 0x000e24000802017f */
[----:B0-----:R-:W-:Y:S05]  /*12bb0*/  @!P1 BRA `(.L_x_329) ;  /* 0x00000050008c9947 */ /* 0x001fea0003800000 */
.L_x_458:
[----:B------:R-:W-:Y:S05]  /*12bc0*/  BSYNC B0 ;  /* 0x0000000000007941 */ /* 0x000fea0003800000 */
.L_x_328:
[----:B------:R-:W-:-:S05]  /*12bd0*/  IMAD.U32 R0, RZ, RZ, UR42 ;  /* 0x0000002aff007e24 */ /* 0x000fca000f8e00ff */
[----:B------:R-:W-:-:S13]  /*12be0*/  ISETP.NE.AND P1, PT, R0, 0x3, PT ;  /* 0x000000030000780c */ /* 0x000fda0003f25270 */
[----:B------:R-:W-:Y:S05]  /*12bf0*/  @!P1 BRA `(.L_x_330) ;  /* 0x0000000000049947 */ /* 0x000fea0003800000 */
[----:B------:R-:W-:Y:S01]  /*12c00*/  BPT.TRAP 0x1 ;  /* 0x000000040000795c */ /* 0x000fe20000300000 */
.L_x_330:
[----:B0-----:R-:W-:-:S04]  /*12c10*/  SHF.L.U32 R3, R28, 0x1f, RZ ;  /* 0x0000001f1c037819 */ /* 0x001fc800000006ff */
[----:B------:R-:W0:Y:S02]  /*12c20*/  SYNCS.PHASECHK.TRANS64.TRYWAIT P1, [R2+URZ+0x38860], R3 ;  /* 0x03886003020075a7 */ /* 0x000e24000802017f */
[----:B0-----:R-:W-:Y:S05]  /*12c30*/  @!P1 BRA `(.L_x_331) ;  /* 0x0000005000809947 */ /* 0x001fea0003800000 */
.L_x_459:
[----:B------:R-:W0:Y:S01]  /*12c40*/  LDL R4, [R1+0xc] ;  /* 0x00000c0001047983 */ /* 0x000e220000100800 */
[----:B------:R-:W-:Y:S01]  /*12c50*/  IMAD.SHL.U32 R18, R24, 0x8000, RZ ;  /* 0x0000800018127824 */ /* 0x000fe200078e00ff */
[----:B------:R-:W-:Y:S05]  /*12c60*/  WARPSYNC.ALL ;  /* 0x0000000000007948 */ /* 0x000fea0003800000 */
[----:B------:R-:W2:Y:S01]  /*12c70*/  LDL R21, [R1] ;  /* 0x0000000001157983 */ /* 0x000ea20000100800 */
[----:B------:R-:W-:-:S05]  /*12c80*/  LOP3.LUT R0, R18, R16, RZ, 0xfc, !PT ;  /* 0x0000001012007212 */ /* 0x000fca00078efcff */
[----:B------:R-:W-:-:S06]  /*12c90*/  IMAD.IADD R10, R17, 0x1, R0 ;  /* 0x00000001110a7824 */ /* 0x000fcc00078e0200 */
[----:B------:R-:W1:Y:S01]  /*12ca0*/  LDSM.16.MT88.4 R8, [R10+0x10400] ;  /* 0x010400000a08783b */ /* 0x000e620000004200 */
[----:B------:R-:W-:Y:S02]  /*12cb0*/  IADD3 R0, R22, R18, R26 ;  /* 0x0000001216007210 */ /* 0x000fe40007ffe01a */
[C-C-:B-1----:R-:W-:Y:S02]  /*12cc0*/  PRMT R12, R8.reuse, 0x6420, R9.reuse ;  /* 0x00006420080c7816 */ /* 0x142fe40000000009 */
[----:B------:R-:W-:Y:S02]  /*12cd0*/  PRMT R13, R8, 0x7531, R9 ;  /* 0x00007531080d7816 */ /* 0x000fe40000000009 */
[C-C-:B------:R-:W-:Y:S02]  /*12ce0*/  PRMT R14, R10.reuse, 0x6420, R11.reuse ;  /* 0x000064200a0e7816 */ /* 0x140fe4000000000b */
[----:B------:R-:W-:Y:S02]  /*12cf0*/  PRMT R15, R10, 0x7531, R11 ;  /* 0x000075310a0f7816 */ /* 0x000fe4000000000b */
[----:B0-----:R-:W-:-:S05]  /*12d00*/  IADD3 R3, R17, R4, R18 ;  /* 0x0000000411037210 */ /* 0x001fca0007ffe012 */
        /* <DEDUP_REMOVED lines=24> */
[----:B------:R0:W-:Y:S04]  /*12e90*/  STSM.16.M88.4 [R0+0x6000], R8 ;  /* 0x0060000800007844 */ /* 0x0001e80000000200 */
[----:B------:R-:W1:Y:S04]  /*12ea0*/  LDSM.16.MT88.4 R8, [R20+0x10400] ;  /* 0x010400001408783b */ /* 0x000e680000004200 */
[----:B------:R-:W3:Y:S01]  /*12eb0*/  LDSM.16.MT88.4 R4, [R3+0x11400] ;  /* 0x011400000304783b */ /* 0x000ee20000004200 */
[----:B--2---:R-:W-:-:S03]  /*12ec0*/  IADD3 R19, R26, R18, R21 ;  /* 0x000000121a137210 */ /* 0x004fc60007ffe015 */
[----:B------:R-:W2:Y:S02]  /*12ed0*/  LDL R21, [R1+0x4] ;  /* 0x0000040001157983 */ /* 0x000ea40000100800 */
[----:B0-----:R-:W-:Y:S01]  /*12ee0*/  IMAD.IADD R0, R22, 0x1, R19 ;  /* 0x0000000116007824 */ /* 0x001fe200078e0213 */
[C-C-:B-1----:R-:W-:Y:S02]  /*12ef0*/  PRMT R12, R8.reuse, 0x6420, R9.reuse ;  /* 0x00006420080c7816 */ /* 0x142fe40000000009 */
[----:B------:R-:W-:Y:S02]  /*12f00*/  PRMT R13, R8, 0x7531, R9 ;  /* 0x00007531080d7816 */ /* 0x000fe40000000009 */
[C-C-:B---3--:R-:W-:Y:S02]  /*12f10*/  PRMT R8, R4.reuse, 0x6420, R5.reuse ;  /* 0x0000642004087816 */ /* 0x148fe40000000005 */
[----:B------:R-:W-:Y:S01]  /*12f20*/  PRMT R9, R4, 0x7531, R5 ;  /* 0x0000753104097816 */ /* 0x000fe20000000005 */
[----:B------:R-:W-:Y:S01]  /*12f30*/  VIADD R5, R18, 0x5000 ;  /* 0x0000500012057836 */ /* 0x000fe20000000000 */
[----:B------:R-:W-:-:S04]  /*12f40*/  PRMT R14, R10, 0x6420, R11 ;  /* 0x000064200a0e7816 */ /* 0x000fc8000000000b */
[----:B------:R-:W-:Y:S02]  /*12f50*/  LOP3.LUT R4, R5, R16, RZ, 0xfc, !PT ;  /* 0x0000001005047212 */ /* 0x000fe400078efcff */
[----:B------:R-:W-:Y:S02]  /*12f60*/  PRMT R15, R10, 0x7531, R11 ;  /* 0x000075310a0f7816 */ /* 0x000fe4000000000b */
[C-C-:B------:R-:W-:Y:S01]  /*12f70*/  PRMT R10, R6.reuse, 0x6420, R7.reuse ;  /* 0x00006420060a7816 */ /* 0x140fe20000000007 */
[----:B------:R-:W-:Y:S01]  /*12f80*/  IMAD.IADD R19, R17, 0x1, R4 ;  /* 0x0000000111137824 */ /* 0x000fe200078e0204 */
[----:B------:R-:W-:Y:S01]  /*12f90*/  PRMT R11, R6, 0x7531, R7 ;  /* 0x00007531060b7816 */ /* 0x000fe20000000007 */
[----:B------:R-:W-:Y:S04]  /*12fa0*/  STSM.16.M88.4 [R0], R12 ;  /* 0x0000000c00007844 */ /* 0x000fe80000000200 */
[----:B------:R-:W-:Y:S04]  /*12fb0*/  STSM.16.M88.4 [R0+0x2000], R8 ;  /* 0x0020000800007844 */ /* 0x000fe80000000200 */
[----:B------:R-:W0:Y:S02]  /*12fc0*/  LDSM.16.MT88.4 R4, [R19+0x10400] ;  /* 0x010400001304783b */ /* 0x000e240000004200 */
[----:B0-----:R-:W-:-:S02]  /*12fd0*/  PRMT R12, R4, 0x6420, R5 ;  /* 0x00006420040c7816 */ /* 0x001fc40000000005 */
[----:B------:R-:W-:Y:S02]  /*12fe0*/  PRMT R13, R4, 0x7531, R5 ;  /* 0x00007531040d7816 */ /* 0x000fe40000000005 */
[C-C-:B------:R-:W-:Y:S02]  /*12ff0*/  PRMT R14, R6.reuse, 0x6420, R7.reuse ;  /* 0x00006420060e7816 */ /* 0x140fe40000000007 */
[----:B------:R-:W-:Y:S02]  /*13000*/  PRMT R15, R6, 0x7531, R7 ;  /* 0x00007531060f7816 */ /* 0x000fe40000000007 */
[----:B------:R-:W0:Y:S04]  /*13010*/  LDSM.16.MT88.4 R4, [R3+0x15400] ;  /* 0x015400000304783b */ /* 0x000e280000004200 */
[----:B------:R-:W-:Y:S01]  /*13020*/  STSM.16.M88.4 [R0+0x4000], R12 ;  /* 0x0040000c00007844 */ /* 0x000fe20000000200 */
[----:B0-----:R-:W-:-:S02]  /*13030*/  PRMT R8, R4, 0x6420, R5 ;  /* 0x0000642004087816 */ /* 0x001fc40000000005 */
        /* <DEDUP_REMOVED lines=9> */
[----:B------:R-:W-:-:S05]  /*130d0*/  IADD3 R19, R26, R18, R37 ;  /* 0x000000121a137210 */ /* 0x000fca0007ffe025 */
        /* <DEDUP_REMOVED lines=28> */
[----:B------:R-:W-:Y:S04]  /*132a0*/  STSM.16.M88.4 [R0+0x6000], R8 ;  /* 0x0060000800007844 */ /* 0x000fe80000000200 */
[----:B------:R-:W0:Y:S04]  /*132b0*/  LDSM.16.MT88.4 R8, [R20+0x10400] ;  /* 0x010400001408783b */ /* 0x000e280000004200 */
[----:B------:R-:W1:Y:S01]  /*132c0*/  LDSM.16.MT88.4 R4, [R3+0x13400] ;  /* 0x013400000304783b */ /* 0x000e620000004200 */
[----:B--2---:R-:W-:-:S05]  /*132d0*/  IADD3 R19, R26, R21, R18 ;  /* 0x000000151a137210 */ /* 0x004fca0007ffe012 */
[----:B------:R-:W-:Y:S01]  /*132e0*/  IMAD.IADD R22, R22, 0x1, R19 ;  /* 0x0000000116167824 */ /* 0x000fe200078e0213 */
[C-C-:B0-----:R-:W-:Y:S02]  /*132f0*/  PRMT R12, R8.reuse, 0x6420, R9.reuse ;  /* 0x00006420080c7816 */ /* 0x141fe40000000009 */
[----:B------:R-:W-:Y:S02]  /*13300*/  PRMT R13, R8, 0x7531, R9 ;  /* 0x00007531080d7816 */ /* 0x000fe40000000009 */
[C-C-:B-1----:R-:W-:Y:S02]  /*13310*/  PRMT R8, R4.reuse, 0x6420, R5.reuse ;  /* 0x0000642004087816 */ /* 0x142fe40000000005 */
        /* <DEDUP_REMOVED lines=10> */
[----:B------:R-:W0:Y:S04]  /*133c0*/  LDSM.16.MT88.4 R8, [R0+0x10400] ;  /* 0x010400000008783b */ /* 0x000e280000004200 */
[----:B------:R-:W1:Y:S01]  /*133d0*/  LDSM.16.MT88.4 R4, [R3+0x17400] ;  /* 0x017400000304783b */ /* 0x000e620000004200 */
[----:B------:R-:W-:-:S05]  /*133e0*/  IMAD.U32 R21, RZ, RZ, UR42 ;  /* 0x0000002aff157e24 */ /* 0x000fca000f8e00ff */
[----:B------:R-:W-:Y:S02]  /*133f0*/  ISETP.NE.AND P1, PT, R21, 0x3, PT ;  /* 0x000000031500780c */ /* 0x000fe40003f25270 */
[C-C-:B0-----:R-:W-:Y:S02]  /*13400*/  PRMT R12, R8.reuse, 0x6420, R9.reuse ;  /* 0x00006420080c7816 */ /* 0x141fe40000000009 */
[----:B------:R-:W-:Y:S02]  /*13410*/  PRMT R13, R8, 0x7531, R9 ;  /* 0x00007531080d7816 */ /* 0x000fe40000000009 */
[C-C-:B------:R-:W-:Y:S02]  /*13420*/  PRMT R14, R10.reuse, 0x6420, R11.reuse ;  /* 0x000064200a0e7816 */ /* 0x140fe4000000000b */
[----:B------:R-:W-:Y:S02]  /*13430*/  PRMT R15, R10, 0x7531, R11 ;  /* 0x000075310a0f7816 */ /* 0x000fe4000000000b */
[----:B-1----:R-:W-:-:S02]  /*13440*/  PRMT R8, R4, 0x6420, R5 ;  /* 0x0000642004087816 */ /* 0x002fc40000000005 */
[----:B------:R-:W-:Y:S02]  /*13450*/  PRMT R9, R4, 0x7531, R5 ;  /* 0x0000753104097816 */ /* 0x000fe40000000005 */
[C-C-:B------:R-:W-:Y:S02]  /*13460*/  PRMT R10, R6.reuse, 0x6420, R7.reuse ;  /* 0x00006420060a7816 */ /* 0x140fe40000000007 */
[----:B------:R-:W-:Y:S01]  /*13470*/  PRMT R11, R6, 0x7531, R7 ;  /* 0x00007531060b7816 */ /* 0x000fe20000000007 */
[----:B------:R0:W-:Y:S04]  /*13480*/  STSM.16.M88.4 [R22+0x4000], R12 ;  /* 0x0040000c16007844 */ /* 0x0001e80000000200 */
        /* <DEDUP_REMOVED lines=9> */
.L_x_332:
[----:B-1----:R1:W-:Y:S01]  /*13520*/  SYNCS.ARRIVE.TRANS64.A1T0 RZ, [R2+URZ+0x38850], RZ ;  /* 0x038850ff02ff79a7 */ /* 0x0023e2000810003f */
[----:B------:R-:W-:Y:S06]  /*13530*/  BAR.SYNC.DEFER_BLOCKING 0x2, 0x80 ;  /* 0x0082000000007b1d */ /* 0x000fec0000010000 */
[----:B------:R-:W-:Y:S05]  /*13540*/  @!P0 BRA `(.L_x_333) ;  /* 0x0000000000048947 */ /* 0x000fea0003800000 */
[----:B------:R-:W-:Y:S01]  /*13550*/  BPT.TRAP 0x1 ;  /* 0x000000040000795c */ /* 0x000fe20000300000 */
.L_x_333:
[----:B------:R-:W-:Y:S02]  /*13560*/  VIADD R3, R2, 0x38880 ;  /* 0x0003888002037836 */ /* 0x000fe40000000000 */
[----:B------:R-:W-:-:S03]  /*13570*/  VIADD R24, R24, 0x1 ;  /* 0x0000000118187836 */ /* 0x000fc60000000000 */
[----:B------:R-:W-:Y:S02]  /*13580*/  PRMT R3, R36, 0x654, R3 ;  /* 0x0000065424037816 */ /* 0x000fe40000000003 */
[C---:B------:R-:W-:Y:S02]  /*13590*/  ISETP.NE.AND P0, PT, R24.reuse, 0x2, PT ;  /* 0x000000021800780c */ /* 0x040fe40003f05270 */
[----:B------:R2:W-:Y:S02]  /*135a0*/  SYNCS.ARRIVE.TRANS64.RED.A1T0 RZ, [R3+URZ], RZ ;  /* 0x000000ff03ff79a7 */ /* 0x0005e4000810043f */
[----:B------:R-:W-:Y:S02]  /*135b0*/  SEL R24, R24, RZ, P0 ;  /* 0x000000ff18187207 */ /* 0x000fe40000000000 */
[----:B--2---:R-:W-:-:S04]  /*135c0*/  SEL R3, RZ, 0x1, P0 ;  /* 0x00000001ff037807 */ /* 0x004fc80000000000 */
[----:B------:R-:W-:-:S07]  /*135d0*/  LOP3.LUT R28, R28, R3, RZ, 0x3c, !PT ;  /* 0x000000031c1c7212 */ /* 0x000fce00078e3cff */
.L_x_274:
[----:B------:R-:W-:Y:S05]  /*135e0*/  BSYNC B7 ;  /* 0x0000000000077941 */ /* 0x000fea0003800000 */
.L_x_272:
[----:B------:R-:W-:-:S13]  /*135f0*/  LOP3.LUT P0, RZ, R25, 0x100, RZ, 0xc0, !PT ;  /* 0x0000010019ff7812 */ /* 0x000fda000780c0ff */
[----:B------:R-:W-:Y:S05]  /*13600*/  @!P0 BRA `(.L_x_334) ;  /* 0x0000000000248947 */ /* 0x000fea0003800000 */
[----:B------:R-:W2:Y:S08]  /*13610*/  S2UR UR4, SR_CgaCtaId ;  /* 0x00000000000479c3 */ /* 0x000eb00000008800 */
[----:B------:R-:W-:Y:S01]  /*13620*/  BAR.SYNC.DEFER_BLOCKING 0x5, 0x180 ;  /* 0x0146000000007b1d */ /* 0x000fe20000010000 */
[----:B------:R-:W-:Y:S01]  /*13630*/  MOV R17, 0x400 ;  /* 0x0000040000117802 */ /* 0x000fe20000000f00 */
[----:B--2---:R-:W-:-:S05]  /*13640*/  IMAD.U32 R36, RZ, RZ, UR4 ;  /* 0x00000004ff247e24 */ /* 0x004fca000f8e00ff */
[----:B------:R-:W-:-:S05]  /*13650*/  LEA R17, R36, R17, 0x18 ;  /* 0x0000001124117211 */ /* 0x000fca00078ec0ff */
[----:B------:R-:W2:Y:S02]  /*13660*/  LDS.128 R32, [R17+0x388d0] ;  /* 0x0388d00011207984 */ /* 0x000ea40000000c00 */
[----:B--2---:R-:W-:Y:S01]  /*13670*/  R2UR UR39, R35 ;  /* 0x00000000232772ca */ /* 0x004fe200000e0000 */
[----:B------:R-:W-:Y:S06]  /*13680*/  BAR.ARV 0x4, 0x180 ;  /* 0x0106000000007b1d */ /* 0x000fec0000002000 */
[----:B------:R-:W-:Y:S08]  /*13690*/  BRA `(.L_x_335) ;  /* 0x0000000800a87947 */ /* 0x000ff00003800000 */
.L_x_334:
[----:B------:R-:W0:Y:S01]  /*136a0*/  S2R R0, SR_TID.X ;  /* 0x0000000000007919 */ /* 0x000e220000002100 */
[----:B------:R-:W-:Y:S01]  /*136b0*/  ULDC UR4, c[0x0][0xc3c] ;  /* 0x00030f0000047ab9 */ /* 0x000fe20000000800 */
[----:B0-----:R-:W-:Y:S01]  /*136c0*/  LOP3.LUT R10, R0, 0x1f, RZ, 0xc0, !PT ;  /* 0x0000001f000a7812 */ /* 0x001fe200078ec0ff */
[----:B------:R-:W-:-:S03]  /*136d0*/  IMAD.MOV.U32 R0, RZ, RZ, RZ ;  /* 0x000000ffff007224 */ /* 0x000fc600078e00ff */
[C---:B------:R-:W-:Y:S01]  /*136e0*/  ISETP.NE.AND P0, PT, R10.reuse, 0x1f, PT ;  /* 0x0000001f0a00780c */ /* 0x040fe20003f05270 */
[----:B------:R-:W-:-:S05]  /*136f0*/  VIADD R7, R10, UR39 ;  /* 0x000000270a077c36 */ /* 0x000fca0008000000 */
[----:B------:R-:W-:Y:S01]  /*13700*/  ISETP.GE.OR P1, PT, R7, UR4, !P0 ;  /* 0x0000000407007c0c */ /* 0x000fe2000c726670 */
[----:B------:R-:W-:-:S12]  /*13710*/  ULDC UR4, c[0x0][0xc3c] ;  /* 0x00030f0000047ab9 */ /* 0x000fd80000000800 */
[----:B-1----:R-:W0:Y:S08]  /*13720*/  @!P1 LDC.64 R2, c[0x0][0xc80] ;  /* 0x00032000ff029b82 */ /* 0x002e300000000a00 */
[----:B------:R-:W1:Y:S01]  /*13730*/  @!P1 LDC.64 R4, c[0x0][0xc78] ;  /* 0x00031e00ff049b82 */ /* 0x000e620000000a00 */
[----:B0-----:R-:W-:-:S05]  /*13740*/  @!P1 IMAD.WIDE R2, R7, 0x4, R2 ;  /* 0x0000000407029825 */ /* 0x001fca00078e0202 */
[----:B------:R1:W2:Y:S02]  /*13750*/  @!P1 LDG.E R0, desc[UR52][R2.64] ;  /* 0x0000003402009981 */ /* 0x0002a4000c1e1900 */
[----:B-1----:R-:W-:-:S04]  /*13760*/  @!P1 IMAD.WIDE R2, R7, 0x4, R4 ;  /* 0x0000000407029825 */ /* 0x002fc800078e0204 */
[----:B------:R-:W-:-:S06]  /*13770*/  IMAD.MOV.U32 R5, RZ, RZ, RZ ;  /* 0x000000ffff057224 */ /* 0x000fcc00078e00ff */
[----:B------:R-:W2:Y:S01]  /*13780*/  @!P1 LDG.E R5, desc[UR52][R2.64] ;  /* 0x0000003402059981 */ /* 0x000ea2000c1e1900 */
[C---:B------:R-:W-:Y:S02]  /*13790*/  ISETP.NE.AND P1, PT, R10.reuse, RZ, PT ;  /* 0x000000ff0a00720c */ /* 0x040fe40003f25270 */
[C---:B------:R-:W-:Y:S02]  /*137a0*/  ISETP.GE.U32.AND P2, PT, R10.reuse, 0x2, PT ;  /* 0x000000020a00780c */ /* 0x040fe40003f46070 */
[C---:B------:R-:W-:Y:S02]  /*137b0*/  ISETP.GE.U32.AND P3, PT, R10.reuse, 0x4, PT ;  /* 0x000000040a00780c */ /* 0x040fe40003f66070 */
[C---:B------:R-:W-:Y:S02]  /*137c0*/  ISETP.GE.U32.AND P4, PT, R10.reuse, 0x8, PT ;  /* 0x000000080a00780c */ /* 0x040fe40003f86070 */
[----:B------:R-:W-:Y:S01]  /*137d0*/  ISETP.GE.U32.AND P5, PT, R10, 0x10, PT ;  /* 0x000000100a00780c */ /* 0x000fe20003fa6070 */
[----:B--2---:R-:W-:-:S05]  /*137e0*/  IMAD R4, R5, R0, RZ ;  /* 0x0000000005047224 */ /* 0x004fca00078e02ff */
[----:B------:R-:W0:Y:S02]  /*137f0*/  SHFL.UP PT, R6, R4, 0x1, RZ ;  /* 0x0420000004067989 */ /* 0x000e2400000e00ff */
[----:B0-----:R-:W-:-:S05]  /*13800*/  SEL R7, R6, RZ, P1 ;  /* 0x000000ff06077207 */ /* 0x001fca0000800000 */
[----:B------:R-:W-:-:S05]  /*13810*/  IMAD.IADD R7, R4, 0x1, R7 ;  /* 0x0000000104077824 */ /* 0x000fca00078e0207 */
[----:B------:R-:W0:Y:S02]  /*13820*/  SHFL.UP PT, R6, R7, 0x2, RZ ;  /* 0x0440000007067989 */ /* 0x000e2400000e00ff */
[----:B0-----:R-:W-:-:S05]  /*13830*/  SEL R6, R6, RZ, P2 ;  /* 0x000000ff06067207 */ /* 0x001fca0001000000 */
[----:B------:R-:W-:Y:S02]  /*13840*/  IMAD.IADD R6, R7, 0x1, R6 ;  /* 0x0000000107067824 */ /* 0x000fe400078e0206 */
[----:B------:R-:W-:Y:S04]  /*13850*/  SHFL.IDX PT, R7, R32, RZ, 0x1f ;  /* 0x00001fff20077589 */ /* 0x000fe800000e0000 */
[----:B------:R-:W0:Y:S02]  /*13860*/  SHFL.UP PT, R8, R6, 0x4, RZ ;  /* 0x0480000006087989 */ /* 0x000e2400000e00ff */
[----:B0-----:R-:W-:Y:S02]  /*13870*/  SEL R3, R8, RZ, P3 ;  /* 0x000000ff08037207 */ /* 0x001fe40001800000 */
[----:B------:R-:W-:Y:S03]  /*13880*/  SHFL.IDX PT, R8, R32, 0x1, 0x1f ;  /* 0x00201f0020087f89 */ /* 0x000fe600000e0000 */
[----:B------:R-:W-:-:S05]  /*13890*/  IMAD.IADD R4, R6, 0x1, R3 ;  /* 0x0000000106047824 */ /* 0x000fca00078e0203 */
[----:B------:R-:W0:Y:S02]  /*138a0*/  SHFL.UP PT, R2, R4, 0x8, RZ ;  /* 0x0500000004027989 */ /* 0x000e2400000e00ff */
[----:B0-----:R-:W-:-:S05]  /*138b0*/  SEL R3, R2, RZ, P4 ;  /* 0x000000ff02037207 */ /* 0x001fca0002000000 */
[----:B------:R-:W-:Y:S02]  /*138c0*/  IMAD.IADD R9, R4, 0x1, R3 ;  /* 0x0000000104097824 */ /* 0x000fe400078e0203 */
[----:B------:R-:W0:Y:S03]  /*138d0*/  LDC R3, c[0x0][0xc38] ;  /* 0x00030e00ff037b82 */ /* 0x000e260000000800 */
[----:B------:R-:W1:Y:S02]  /*138e0*/  SHFL.UP PT, R2, R9, 0x10, RZ ;  /* 0x0600000009027989 */ /* 0x000e6400000e00ff */
[----:B-1----:R-:W-:-:S05]  /*138f0*/  SEL R2, R2, RZ, P5 ;  /* 0x000000ff02027207 */ /* 0x002fca0002800000 */
[----:B------:R-:W-:-:S05]  /*13900*/  IMAD.IADD R2, R9, 0x1, R2 ;  /* 0x0000000109027824 */ /* 0x000fca00078e0202 */
[----:B------:R-:W0:Y:S02]  /*13910*/  SHFL.IDX PT, R6, R2, 0x1f, 0x1f ;  /* 0x03e01f0002067f89 */ /* 0x000e2400000e0000 */
[----:B0-----:R-:W-:Y:S02]  /*13920*/  IMAD R11, R6, R3, RZ ;  /* 0x00000003060b7224 */ /* 0x001fe400078e02ff */
[----:B------:R-:W-:Y:S02]  /*13930*/  IMAD.MOV.U32 R6, RZ, RZ, RZ ;  /* 0x000000ffff067224 */ /* 0x000fe400078e00ff */
[----:B------:R-:W-:-:S05]  /*13940*/  IMAD.IADD R8, R8, 0x1, R11 ;  /* 0x0000000108087824 */ /* 0x000fca00078e020b */
[----:B------:R-:W-:-:S13]  /*13950*/  ISETP.GT.AND P6, PT, R8, R7, PT ;  /* 0x000000070800720c */ /* 0x000fda0003fc4270 */
[----:B------:R-:W-:Y:S05]  /*13960*/  @P6 BRA `(.L_x_336) ;  /* 0x0000000000986947 */ /* 0x000fea0003800000 */
.L_x_338:
[----:B------:R-:W-:-:S04]  /*13970*/  UIADD3 UR39, UR39, 0x1f, URZ ;  /* 0x0000001f27277890 */ /* 0x000fc8000fffe03f */
[----:B------:R-:W-:-:S06]  /*13980*/  UISETP.GE.AND UP0, UPT, UR39, UR4, UPT ;  /* 0x000000042700728c */ /* 0x000fcc000bf06270 */
[----:B------:R-:W-:-:S13]  /*13990*/  PLOP3.LUT P6, PT, PT, PT, UP0, 0x40, 0x0 ;  /* 0x000000000000781c */ /* 0x000fda0003fce808 */
[----:B------:R-:W-:Y:S05]  /*139a0*/  @!P6 BRA `(.L_x_337) ;  /* 0x0000000400ace947 */ /* 0x000fea0003800000 */
[----:B------:R-:W0:Y:S02]  /*139b0*/  S2R R0, SR_TID.X ;  /* 0x0000000000007919 */ /* 0x000e240000002100 */
[----:B0-----:R-:W-:-:S05]  /*139c0*/  LOP3.LUT R0, R0, 0x1f, RZ, 0xc0, !PT ;  /* 0x0000001f00007812 */ /* 0x001fca00078ec0ff */
[----:B------:R-:W-:Y:S02]  /*139d0*/  VIADD R9, R0, UR39 ;  /* 0x0000002700097c36 */ /* 0x000fe40008000000 */
[----:B------:R-:W-:-:S03]  /*139e0*/  IMAD.MOV.U32 R0, RZ, RZ, RZ ;  /* 0x000000ffff007224 */ /* 0x000fc600078e00ff */
[----:B------:R-:W-:-:S13]  /*139f0*/  ISETP.GE.OR P6, PT, R9, UR4, !P0 ;  /* 0x0000000409007c0c */ /* 0x000fda000c7c6670 */
[----:B------:R-:W0:Y:S08]  /*13a00*/  @!P6 LDC.64 R2, c[0x0][0xc80] ;  /* 0x00032000ff02eb82 */ /* 0x000e300000000a00 */
[----:B------:R-:W1:Y:S01]  /*13a10*/  @!P6 LDC.64 R4, c[0x0][0xc78] ;  /* 0x00031e00ff04eb82 */ /* 0x000e620000000a00 */
[----:B0-----:R-:W-:-:S05]  /*13a20*/  @!P6 IMAD.WIDE R2, R9, 0x4, R2 ;  /* 0x000000040902e825 */ /* 0x001fca00078e0202 */
[----:B------:R1:W2:Y:S02]  /*13a30*/  @!P6 LDG.E R0, desc[UR52][R2.64] ;  /* 0x000000340200e981 */ /* 0x0002a4000c1e1900 */
[----:B-1----:R-:W-:-:S04]  /*13a40*/  @!P6 IMAD.WIDE R2, R9, 0x4, R4 ;  /* 0x000000040902e825 */ /* 0x002fc800078e0204 */
[----:B------:R-:W-:-:S06]  /*13a50*/  IMAD.MOV.U32 R5, RZ, RZ, RZ ;  /* 0x000000ffff057224 */ /* 0x000fcc00078e00ff */
[----:B------:R-:W2:Y:S02]  /*13a60*/  @!P6 LDG.E R5, desc[UR52][R2.64] ;  /* 0x000000340205e981 */ /* 0x000ea4000c1e1900 */
[----:B--2---:R-:W-:-:S05]  /*13a70*/  IMAD R11, R5, R0, RZ ;  /* 0x00000000050b7224 */ /* 0x004fca00078e02ff */
        /* <DEDUP_REMOVED lines=14> */
[----:B------:R-:W-:Y:S02]  /*13b60*/  IMAD.IADD R2, R2, 0x1, R3 ;  /* 0x0000000102027824 */ /* 0x000fe400078e0203 */
[----:B------:R-:W0:Y:S03]  /*13b70*/  LDC R3, c[0x0][0xc38] ;  /* 0x00030e00ff037b82 */ /* 0x000e260000000800 */
[----:B------:R-:W0:Y:S02]  /*13b80*/  SHFL.IDX PT, R4, R2, 0x1f, 0x1f ;  /* 0x03e01f0002047f89 */ /* 0x000e2400000e0000 */
[----:B0-----:R-:W-:-:S04]  /*13b90*/  IMAD R11, R4, R3, RZ ;  /* 0x00000003040b7224 */ /* 0x001fc800078e02ff */
[----:B------:R-:W-:-:S05]  /*13ba0*/  IMAD.IADD R8, R11, 0x1, R8 ;  /* 0x000000010b087824 */ /* 0x000fca00078e0208 */
[----:B------:R-:W-:-:S13]  /*13bb0*/  ISETP.GT.AND P6, PT, R8, R7, PT ;  /* 0x000000070800720c */ /* 0x000fda0003fc4270 */
[----:B------:R-:W-:Y:S05]  /*13bc0*/  @!P6 BRA `(.L_x_338) ;  /* 0xfffffffc0068e947 */ /* 0x000fea000383ffff */
.L_x_336:
[----:B------:R-:W-:-:S04]  /*13bd0*/  IMAD.IADD R8, R8, 0x1, -R11 ;  /* 0x0000000108087824 */ /* 0x000fc800078e0a0b */
        /* <DEDUP_REMOVED lines=13> */
[----:B------:R-:W0:Y:S01]  /*13cb0*/  F2I.FTZ.U32.TRUNC.NTZ R9, R9 ;  /* 0x0000000900097305 */ /* 0x000e22000021f000 */
[----:B-12---:R-:W-:Y:S05]  /*13cc0*/  @!P0 BRA `(.L_x_339) ;  /* 0x00000000000c8947 */ /* 0x006fea0003800000 */
[----:B------:R-:W-:-:S06]  /*13cd0*/  UIADD3 UR5, UR4, -0x1, URZ ;  /* 0xffffffff04057890 */ /* 0x000fcc000fffe03f */
[----:B------:R-:W-:-:S05]  /*13ce0*/  IMAD.U32 R11, RZ, RZ, UR5 ;  /* 0x00000005ff0b7e24 */ /* 0x000fca000f8e00ff */
[----:B------:R1:W2:Y:S02]  /*13cf0*/  SHFL.IDX PT, R6, R2, R11, 0x1f ;  /* 0x00001f0b02067589 */ /* 0x0002a400000e0000 */
.L_x_339:
[----:B--2---:R-:W-:Y:S01]  /*13d00*/  IMAD R32, R6, R3, R8 ;  /* 0x0000000306207224 */ /* 0x004fe200078e0208 */
[----:B------:R-:W-:Y:S01]  /*13d10*/  IABS R6, R5 ;  /* 0x0000000500067213 */ /* 0x000fe20000000000 */
[--C-:B0-----:R-:W-:Y:S01]  /*13d20*/  IMAD.MOV R3, RZ, RZ, -R9.reuse ;  /* 0x000000ffff037224 */ /* 0x101fe200078e0a09 */
[----:B------:R-:W-:Y:S01]  /*13d30*/  UIADD3 UR39, UR4, UR39, URZ ;  /* 0x0000002704277290 */ /* 0x000fe2000fffe03f */
[----:B-1----:R-:W-:Y:S01]  /*13d40*/  IMAD.MOV.U32 R2, RZ, RZ, RZ ;  /* 0x000000ffff027224 */ /* 0x002fe200078e00ff */
[----:B------:R-:W0:Y:S01]  /*13d50*/  I2F.RP R8, R6 ;  /* 0x0000000600087306 */ /* 0x000e220000209400 */
[----:B------:R-:W-:Y:S02]  /*13d60*/  IMAD R10, R3, R4, RZ ;  /* 0x00000004030a7224 */ /* 0x000fe400078e02ff */
[----:B------:R-:W-:Y:S02]  /*13d70*/  IMAD.MOV.U32 R3, RZ, RZ, R9 ;  /* 0x000000ffff037224 */ /* 0x000fe400078e0009 */
[----:B------:R-:W-:-:S02]  /*13d80*/  IMAD.IADD R33, R7, 0x1, -R32 ;  /* 0x0000000107217824 */ /* 0x000fc400078e0a20 */
[----:B------:R-:W-:Y:S01]  /*13d90*/  IMAD.HI.U32 R9, R9, R10, R2 ;  /* 0x0000000a09097227 */ /* 0x000fe200078e0002 */
[----:B------:R-:W-:Y:S02]  /*13da0*/  IABS R3, R0 ;  /* 0x0000000000037213 */ /* 0x000fe40000000000 */
[----:B------:R-:W-:-:S03]  /*13db0*/  IABS R2, R33 ;  /* 0x0000002100027213 */ /* 0x000fc60000000000 */
[----:B------:R-:W-:Y:S01]  /*13dc0*/  IMAD.MOV R3, RZ, RZ, -R3 ;  /* 0x000000ffff037224 */ /* 0x000fe200078e0a03 */
[----:B0-----:R-:W0:Y:S01]  /*13dd0*/  MUFU.RCP R8, R8 ;  /* 0x0000000800087308 */ /* 0x001e220000001000 */
[----:B------:R-:W-:-:S04]  /*13de0*/  IMAD.HI.U32 R7, R9, R2, RZ ;  /* 0x0000000209077227 */ /* 0x000fc800078e00ff */
[----:B------:R-:W-:Y:S02]  /*13df0*/  IMAD R9, R7, R3, R2 ;  /* 0x0000000307097224 */ /* 0x000fe400078e0202 */
[----:B------:R-:W-:-:S03]  /*13e00*/  IMAD.MOV.U32 R2, RZ, RZ, RZ ;  /* 0x000000ffff027224 */ /* 0x000fc600078e00ff */
[----:B------:R-:W-:Y:S01]  /*13e10*/  ISETP.GT.U32.AND P1, PT, R4, R9, PT ;  /* 0x000000090400720c */ /* 0x000fe20003f24070 */
[----:B0-----:R-:W-:-:S06]  /*13e20*/  VIADD R3, R8, 0xffffffe ;  /* 0x0ffffffe08037836 */ /* 0x001fcc0000000000 */
[----:B------:R-:W0:Y:S06]  /*13e30*/  F2I.FTZ.U32.TRUNC.NTZ R3, R3 ;  /* 0x0000000300037305 */ /* 0x000e2c000021f000 */
[----:B------:R-:W-:Y:S02]  /*13e40*/  @!P1 IMAD.IADD R9, R9, 0x1, -R4 ;  /* 0x0000000109099824 */ /* 0x000fe400078e0a04 */
[----:B------:R-:W-:Y:S01]  /*13e50*/  @!P1 VIADD R7, R7, 0x1 ;  /* 0x0000000107079836 */ /* 0x000fe20000000000 */
[----:B------:R-:W-:Y:S02]  /*13e60*/  ISETP.NE.AND P1, PT, R0, RZ, PT ;  /* 0x000000ff0000720c */ /* 0x000fe40003f25270 */
[----:B------:R-:W-:Y:S01]  /*13e70*/  ISETP.GE.U32.AND P0, PT, R9, R4, PT ;  /* 0x000000040900720c */ /* 0x000fe20003f06070 */
[----:B0-----:R-:W-:-:S04]  /*13e80*/  IMAD.MOV R9, RZ, RZ, -R3 ;  /* 0x000000ffff097224 */ /* 0x001fc800078e0a03 */
[----:B------:R-:W-:-:S08]  /*13e90*/  IMAD R9, R9, R6, RZ ;  /* 0x0000000609097224 */ /* 0x000fd000078e02ff */
[----:B------:R-:W-:Y:S02]  /*13ea0*/  @P0 VIADD R7, R7, 0x1 ;  /* 0x0000000107070836 */ /* 0x000fe40000000000 */
[----:B------:R-:W-:Y:S01]  /*13eb0*/  IMAD.HI.U32 R4, R3, R9, R2 ;  /* 0x0000000903047227 */ /* 0x000fe200078e0002 */
[----:B------:R-:W-:-:S04]  /*13ec0*/  LOP3.LUT R2, R33, R0, RZ, 0x3c, !PT ;  /* 0x0000000021027212 */ /* 0x000fc800078e3cff */
[----:B------:R-:W-:Y:S02]  /*13ed0*/  ISETP.GE.AND P2, PT, R2, RZ, PT ;  /* 0x000000ff0200720c */ /* 0x000fe40003f46270 */
[----:B------:R-:W-:-:S05]  /*13ee0*/  IABS R2, R5 ;  /* 0x0000000500027213 */ /* 0x000fca0000000000 */
[----:B------:R-:W-:-:S06]  /*13ef0*/  IMAD.MOV R2, RZ, RZ, -R2 ;  /* 0x000000ffff027224 */ /* 0x000fcc00078e0a02 */
[----:B------:R-:W-:Y:S01]  /*13f00*/  @!P2 IMAD.MOV R7, RZ, RZ, -R7 ;  /* 0x000000ffff07a224 */ /* 0x000fe200078e0a07 */
[----:B------:R-:W-:-:S04]  /*13f10*/  @!P1 LOP3.LUT R7, RZ, R0, RZ, 0x33, !PT ;  /* 0x00000000ff079212 */ /* 0x000fc800078e33ff */
[-C--:B------:R-:W-:Y:S01]  /*13f20*/  IABS R3, R7.reuse ;  /* 0x0000000700037213 */ /* 0x080fe20000000000 */
[----:B------:R-:W-:-:S04]  /*13f30*/  IMAD R0, R0, R7, RZ ;  /* 0x0000000700007224 */ /* 0x000fc800078e02ff */
[----:B------:R-:W-:-:S04]  /*13f40*/  IMAD.HI.U32 R4, R4, R3, RZ ;  /* 0x0000000304047227 */ /* 0x000fc800078e00ff */
[----:B------:R-:W-:Y:S01]  /*13f50*/  IMAD R3, R4, R2, R3 ;  /* 0x0000000204037224 */ /* 0x000fe200078e0203 */
[----:B------:R-:W-:Y:S01]  /*13f60*/  LOP3.LUT R2, R7, R5, RZ, 0x3c, !PT ;  /* 0x0000000507027212 */ /* 0x000fe200078e3cff */
[----:B------:R-:W-:-:S03]  /*13f70*/  IMAD.IADD R33, R33, 0x1, -R0 ;  /* 0x0000000121217824 */ /* 0x000fc600078e0a00 */
[----:B------:R-:W-:Y:S02]  /*13f80*/  ISETP.GT.U32.AND P1, PT, R6, R3, PT ;  /* 0x000000030600720c */ /* 0x000fe40003f24070 */
        /* <DEDUP_REMOVED lines=8> */
[--C-:B------:R-:W-:Y:S02]  /*14010*/  IMAD.MOV R2, RZ, RZ, -R4.reuse ;  /* 0x000000ffff027224 */ /* 0x100fe400078e0a04 */
[C---:B------:R-:W-:Y:S02]  /*14020*/  IMAD R4, R5.reuse, 0x1000000, R4 ;  /* 0x0100000005047824 */ /* 0x040fe400078e0204 */
[----:B------:R-:W-:-:S04]  /*14030*/  IMAD R7, R5, R2, R7 ;  /* 0x0000000205077224 */ /* 0x000fc800078e0207 */
[----:B------:R-:W-:Y:S01]  /*14040*/  IMAD R34, R7, 0x10000, R4 ;  /* 0x0001000007227824 */ /* 0x000fe200078e0204 */
[----:B------:R-:W-:Y:S06]  /*14050*/  BRA `(.L_x_340) ;  /* 0x0000000000107947 */ /* 0x000fec0003800000 */
.L_x_337:
[----:B------:R-:W-:Y:S01]  /*14060*/  IMAD.MOV.U32 R32, RZ, RZ, R7 ;  /* 0x000000ffff207224 */ /* 0x000fe200078e0007 */
[----:B------:R-:W-:Y:S01]  /*14070*/  ULDC UR39, c[0x0][0xc3c] ;  /* 0x00030f0000277ab9 */ /* 0x000fe20000000800 */
[----:B------:R-:W-:Y:S02]  /*14080*/  IMAD.MOV.U32 R33, RZ, RZ, RZ ;  /* 0x000000ffff217224 */ /* 0x000fe400078e00ff */
[----:B------:R-:W-:-:S07]  /*14090*/  IMAD.MOV.U32 R34, RZ, RZ, RZ ;  /* 0x000000ffff227224 */ /* 0x000fce00078e00ff */
.L_x_340:
[----:B------:R-:W0:Y:S01]  /*140a0*/  S2R R0, SR_TID.X ;  /* 0x0000000000007919 */ /* 0x000e220000002100 */
[----:B------:R-:W-:Y:S01]  /*140b0*/  IMAD.U32 R35, RZ, RZ, UR39 ;  /* 0x00000027ff237e24 */ /* 0x000fe2000f8e00ff */
[----:B------:R-:W-:Y:S01]  /*140c0*/  BAR.SYNC.DEFER_BLOCKING 0x4, 0x180 ;  /* 0x0106000000007b1d */ /* 0x000fe20000010000 */
[----:B0-----:R-:W-:-:S04]  /*140d0*/  LOP3.LUT R0, R0, 0x1f, RZ, 0xc0, !PT ;  /* 0x0000001f00007812 */ /* 0x001fc800078ec0ff */
[----:B------:R-:W-:-:S13]  /*140e0*/  ISETP.NE.AND P0, PT, R0, RZ, PT ;  /* 0x000000ff0000720c */ /* 0x000fda0003f05270 */
[----:B------:R-:W0:Y:S01]  /*140f0*/  @!P0 S2R R36, SR_CgaCtaId ;  /* 0x0000000000248919 */ /* 0x000e220000008800 */
[----:B------:R-:W-:-:S04]  /*14100*/  @!P0 MOV R3, 0x400 ;  /* 0x0000040000038802 */ /* 0x000fc80000000f00 */
[----:B0-----:R-:W-:-:S05]  /*14110*/  @!P0 LEA R17, R36, R3, 0x18 ;  /* 0x0000000324118211 */ /* 0x001fca00078ec0ff */
[----:B------:R0:W-:Y:S01]  /*14120*/  @!P0 STS.128 [R17+0x388d0], R32 ;  /* 0x0388d02011008388 */ /* 0x0001e20000000c00 */
[----:B------:R-:W-:Y:S06]  /*14130*/  BAR.ARV 0x5, 0x180 ;  /* 0x0146000000007b1d */ /* 0x000fec0000002000 */
.L_x_335:
[----:B------:R-:W-:Y:S02]  /*14140*/  ULDC UR4, c[0x0][0xc3c] ;  /* 0x00030f0000047ab9 */ /* 0x000fe40000000800 */
[----:B------:R-:W-:-:S06]  /*14150*/  UISETP.GE.AND UP0, UPT, UR39, UR4, UPT ;  /* 0x000000042700728c */ /* 0x000fcc000bf06270 */
[----:B------:R-:W-:-:S13]  /*14160*/  PLOP3.LUT P0, PT, PT, PT, UP0, 0x80, 0x0 ;  /* 0x000000000000781c */ /* 0x000fda0003f0f008 */
[----:B------:R-:W-:Y:S05]  /*14170*/  @!P0 BRA `(.L_x_341) ;  /* 0xffffffa000148947 */ /* 0x000fea000383ffff */
.L_x_267:
[----:B0-----:R-:W2:Y:S01]  /*14180*/  LDL.LU R0, [R1+0x18] ;  /* 0x0000180001007983 */ /* 0x001ea20000300800 */
[----:B------:R-:W-:Y:S01]  /*14190*/  BSSY B0, `(.L_x_342) ;  /* 0x000000b000007945 */ /* 0x000fe20003800000 */
[----:B------:R-:W0:Y:S01]  /*141a0*/  S2R R5, SR_CgaCtaId ;  /* 0x0000000000057919 */ /* 0x000e220000008800 */
[----:B--2---:R-:W-:-:S05]  /*141b0*/  VIADD R0, R0, 0x1 ;  /* 0x0000000100007836 */ /* 0x004fca0000000000 */
[----:B-1----:R-:W-:-:S04]  /*141c0*/  LEA.HI R2, R0, R0, RZ, 0x1 ;  /* 0x0000000000027211 */ /* 0x002fc800078f08ff */
[----:B------:R-:W-:Y:S02]  /*141d0*/  LOP3.LUT R3, R2, 0xfffffffe, RZ, 0xc0, !PT ;  /* 0xfffffffe02037812 */ /* 0x000fe400078ec0ff */
[----:B------:R-:W-:-:S03]  /*141e0*/  MOV R2, 0x400 ;  /* 0x0000040000027802 */ /* 0x000fc60000000f00 */
[----:B------:R-:W-:Y:S01]  /*141f0*/  IMAD.IADD R0, R0, 0x1, -R3 ;  /* 0x0000000100007824 */ /* 0x000fe200078e0a03 */
[----:B0-----:R-:W-:-:S04]  /*14200*/  LEA R7, R5, R2, 0x18 ;  /* 0x0000000205077211 */ /* 0x001fc800078ec0ff */
[----:B------:R-:W-:-:S04]  /*14210*/  SHF.L.U32 R0, R0, 0x1f, RZ ;  /* 0x0000001f00007819 */ /* 0x000fc800000006ff */
[----:B------:R-:W0:Y:S02]  /*14220*/  SYNCS.PHASECHK.TRANS64.TRYWAIT P0, [R7+URZ+0x38820], R0 ;  /* 0x03882000070075a7 */ /* 0x000e24000800017f */
[----:B0-----:R-:W-:Y:S05]  /*14230*/  @!P0 BRA `(.L_x_343) ;  /* 0x0000003c00148947 */ /* 0x001fea0003800000 */
.L_x_460:
[----:B------:R-:W-:Y:S05]  /*14240*/  BSYNC B0 ;  /* 0x0000000000007941 */ /* 0x000fea0003800000 */
.L_x_342:
[----:B------:R-:W-:-:S03]  /*14250*/  UMOV UR4, 0xffffffff ;  /* 0xffffffff00047882 */ /* 0x000fc60000000000 */
[----:B------:R-:W-:Y:S05]  /*14260*/  BRA.DIV UR4, `(.L_x_344) ;  /* 0x0000003e041c7947 */ /* 0x000fea000b800000 */
[----:B0-----:R-:W0:Y:S02]  /*14270*/  S2R R0, SR_TID.X ;  /* 0x0000000000007919 */ /* 0x001e240000002100 */
[----:B0-----:R-:W-:-:S04]  /*14280*/  SHF.R.U32.HI R0, RZ, 0x5, R0 ;  /* 0x00000005ff007819 */ /* 0x001fc80000011600 */
[----:B------:R-:W-:-:S05]  /*14290*/  LOP3.LUT R0, R0, 0x3, RZ, 0xc0, !PT ;  /* 0x0000000300007812 */ /* 0x000fca00078ec0ff */
[----:B------:R0:W1:Y:S02]  /*142a0*/  SHFL.IDX PT, R14, R0, RZ, 0x1f ;  /* 0x00001fff000e7589 */ /* 0x00006400000e0000 */
.L_x_463:
[----:B-1----:R-:W-:Y:S01]  /*142b0*/  ISETP.NE.AND P0, PT, R14, RZ, PT ;  /* 0x000000ff0e00720c */ /* 0x002fe20003f05270 */
[----:B------:R-:W-:-:S12]  /*142c0*/  BSSY B0, `(.L_x_345) ;  /* 0x000002c000007945 */ /* 0x000fd80003800000 */
[----:B------:R-:W-:Y:S05]  /*142d0*/  @P0 BRA `(.L_x_346) ;  /* 0x0000000000a80947 */ /* 0x000fea0003800000 */
[----:B------:R-:W-:-:S03]  /*142e0*/  UMOV UR4, 0xffffffff ;  /* 0xffffffff00047882 */ /* 0x000fc60000000000 */
[----:B------:R-:W-:Y:S05]  /*142f0*/  BRA.DIV UR4, `(.L_x_347) ;  /* 0x0000003e042c7947 */ /* 0x000fea000b800000 */
[----:B------:R-:W-:-:S13]  /*14300*/  ELECT P6, URZ, PT ;  /* 0x00000000003f782f */ /* 0x000fda00038c0000 */
.L_x_466:
[----:B------:R-:W-:Y:S05]  /*14310*/  @!P6 BRA `(.L_x_346) ;  /* 0x000000000098e947 */ /* 0x000fea0003800000 */
[----:B------:R-:W-:-:S06]  /*14320*/  ULOP3.LUT UR4, UR43, 0x2, URZ, 0xfc, !UPT ;  /* 0x000000022b047892 */ /* 0x000fcc000f8efc3f */
[----:B0-----:R-:W-:-:S05]  /*14330*/  IMAD.U32 R0, RZ, RZ, UR4 ;  /* 0x00000004ff007e24 */ /* 0x001fca000f8e00ff */
[----:B------:R-:W-:-:S13]  /*14340*/  ISETP.NE.AND P0, PT, R0, 0x3, PT ;  /* 0x000000030000780c */ /* 0x000fda0003f05270 */
[----:B------:R-:W-:Y:S05]  /*14350*/  @!P0 BRA `(.L_x_348) ;  /* 0x0000000000048947 */ /* 0x000fea0003800000 */
[----:B------:R-:W-:Y:S01]  /*14360*/  BPT.TRAP 0x1 ;  /* 0x000000040000795c */ /* 0x000fe20000300000 */
.L_x_348:
[----:B------:R-:W-:Y:S01]  /*14370*/  IMAD R5, R24, 0x8, R7 ;  /* 0x0000000818057824 */ /* 0x000fe200078e0207 */
[----:B------:R-:W-:Y:S01]  /*14380*/  SHF.L.U32 R0, R28, 0x1f, RZ ;  /* 0x0000001f1c007819 */ /* 0x000fe200000006ff */
[----:B------:R-:W-:-:S03]  /*14390*/  VIADD R24, R24, 0x1 ;  /* 0x0000000118187836 */ /* 0x000fc60000000000 */
[----:B------:R-:W0:Y:S02]  /*143a0*/  SYNCS.PHASECHK.TRANS64.TRYWAIT P1, [R5+URZ+0x38840], R0 ;  /* 0x03884000050075a7 */ /* 0x000e24000802017f */
[----:B------:R-:W-:-:S04]  /*143b0*/  ISETP.NE.AND P2, PT, R24, 0x2, PT ;  /* 0x000000021800780c */ /* 0x000fc80003f45270 */
[----:B------:R-:W-:Y:S01]  /*143c0*/  SEL R3, RZ, 0x1, P2 ;  /* 0x00000001ff037807 */ /* 0x000fe20001000000 */
[----:B0-----:R-:W-:Y:S08]  /*143d0*/  @!P1 BRA `(.L_x_349) ;  /* 0x0000003c00149947 */ /* 0x001ff00003800000 */
.L_x_467:
[----:B------:R-:W-:Y:S02]  /*143e0*/  SEL R24, R24, RZ, P2 ;  /* 0x000000ff18187207 */ /* 0x000fe40001000000 */
[----:B------:R-:W-:Y:S01]  /*143f0*/  LOP3.LUT R2, R28, R3, RZ, 0x3c, !PT ;  /* 0x000000031c027212 */ /* 0x000fe200078e3cff */
[----:B------:R-:W-:Y:S06]  /*14400*/  @!P0 BRA `(.L_x_350) ;  /* 0x0000000000048947 */ /* 0x000fec0003800000 */
[----:B------:R-:W-:Y:S01]  /*14410*/  BPT.TRAP 0x1 ;  /* 0x000000040000795c */ /* 0x000fe20000300000 */
.L_x_350:
[----:B------:R-:W-:Y:S01]  /*14420*/  IMAD R3, R24, 0x8, R7 ;  /* 0x0000000818037824 */ /* 0x000fe200078e0207 */
[----:B------:R-:W-:-:S04]  /*14430*/  SHF.L.U32 R2, R2, 0x1f, RZ ;  /* 0x0000001f02027819 */ /* 0x000fc800000006ff */
[----:B------:R-:W1:Y:S02]  /*14440*/  SYNCS.PHASECHK.TRANS64.TRYWAIT P1, [R3+URZ+0x38840], R2 ;  /* 0x03884002030075a7 */ /* 0x000e64000802017f */
[----:B-1----:R-:W-:Y:S05]  /*14450*/  @!P1 BRA `(.L_x_351) ;  /* 0x0000003c00089947 */ /* 0x002fea0003800000 */
.L_x_468:
[----:B------:R-:W-:Y:S05]  /*14460*/  @!P0 BRA `(.L_x_352) ;  /* 0x0000000000048947 */ /* 0x000fea0003800000 */
[----:B------:R-:W-:Y:S01]  /*14470*/  BPT.TRAP 0x1 ;  /* 0x000000040000795c */ /* 0x000fe20000300000 */
.L_x_352:
[----:B------:R-:W2:Y:S02]  /*14480*/  SYNCS.PHASECHK.TRANS64.TRYWAIT P1, [R5+URZ+0x38860], R0 ;  /* 0x03886000050075a7 */ /* 0x000ea4000802017f */
[----:B--2---:R-:W-:Y:S05]  /*14490*/  @!P1 BRA `(.L_x_353) ;  /* 0x0000003c000c9947 */ /* 0x004fea0003800000 */
.L_x_469:
[----:B------:R-:W-:Y:S05]  /*144a0*/  @!P0 BRA `(.L_x_354) ;  /* 0x0000000000048947 */ /* 0x000fea0003800000 */
[----:B------:R-:W-:Y:S01]  /*144b0*/  BPT.TRAP 0x1 ;  /* 0x000000040000795c */ /* 0x000fe20000300000 */
.L_x_354:
[----:B------:R-:W3:Y:S02]  /*144c0*/  SYNCS.PHASECHK.TRANS64.TRYWAIT P1, [R3+URZ+0x38860], R2 ;  /* 0x03886002030075a7 */ /* 0x000ee4000802017f */
[----:B---3--:R-:W-:Y:S05]  /*144d0*/  @!P1 BRA `(.L_x_355) ;  /* 0x0000003c00109947 */ /* 0x008fea0003800000 */
.L_x_470:
[----:B------:R-:W-:Y:S05]  /*144e0*/  @!P0 BRA `(.L_x_356) ;  /* 0x0000000000048947 */ /* 0x000fea0003800000 */
[----:B------:R-:W-:Y:S01]  /*144f0*/  BPT.TRAP 0x1 ;  /* 0x000000040000795c */ /* 0x000fe20000300000 */
.L_x_356:
[----:B------:R-:W4:Y:S02]  /*14500*/  SYNCS.PHASECHK.TRANS64.TRYWAIT P1, [R5+URZ+0x38880], R0 ;  /* 0x03888000050075a7 */ /* 0x000f24000802017f */
[----:B----4-:R-:W-:Y:S05]  /*14510*/  @!P1 BRA `(.L_x_357) ;  /* 0x0000003c00149947 */ /* 0x010fea0003800000 */
.L_x_471:
[----:B------:R-:W-:Y:S05]  /*14520*/  @!P0 BRA `(.L_x_358) ;  /* 0x0000000000048947 */ /* 0x000fea0003800000 */
[----:B------:R-:W-:Y:S01]  /*14530*/  BPT.TRAP 0x1 ;  /* 0x000000040000795c */ /* 0x000fe20000300000 */
.L_x_358:
[----:B------:R0:W0:Y:S02]  /*14540*/  SYNCS.PHASECHK.TRANS64.TRYWAIT P0, [R3+URZ+0x38880], R2 ;  /* 0x03888002030075a7 */ /* 0x000024000800017f */
[----:B0-----:R-:W-:Y:S05]  /*14550*/  @!P0 NANOSLEEP.SYNCS 0x989680 ;  /* 0x009896800000895d */ /* 0x001fea0003900000 */
[----:B------:R-:W0:Y:S02]  /*14560*/  @!P0 SYNCS.PHASECHK.TRANS64 P0, [R3+URZ+0x38880], R2 ;  /* 0x03888002030085a7 */ /* 0x000e24000800007f */
[----:B0-----:R-:W-:Y:S05]  /*14570*/  @!P0 BRA `(.L_x_358) ;  /* 0xfffffffc00f08947 */ /* 0x001fea000383ffff */
.L_x_346:
[----:B------:R-:W-:Y:S05]  /*14580*/  BSYNC B0 ;  /* 0x0000000000007941 */ /* 0x000fea0003800000 */
.L_x_345:
[----:B------:R-:W-:Y:S05]  /*14590*/  EXIT ;  /* 0x000000000000794d */ /* 0x000fea0003800000 */
.L_x_215:
[----:B0-----:R-:W-:-:S04]  /*145a0*/  IMAD.U32 R3, RZ, RZ, UR54 ;  /* 0x00000036ff037e24 */ /* 0x001fc8000f8e00ff */
[----:B------:R0:W1:Y:S03]  /*145b0*/  SYNCS.PHASECHK.TRANS64.TRYWAIT P0, [R3+URZ+0x38800], R0 ;  /* 0x03880000030075a7 */ /* 0x000066000800017f */
[----:B-1----:R-:W-:Y:S05]  /*145c0*/  @!P0 NANOSLEEP.SYNCS 0x989680 ;  /* 0x009896800000895d */ /* 0x002fea0003900000 */
[----:B------:R-:W1:Y:S02]  /*145d0*/  @!P0 SYNCS.PHASECHK.TRANS64 P0, [R3+URZ+0x38800], R0 ;  /* 0x03880000030085a7 */ /* 0x000e64000800007f */
[----:B-1----:R-:W-:Y:S05]  /*145e0*/  @!P0 BRA `(.L_x_215) ;  /* 0xfffffffc00ec8947 */ /* 0x002fea000383ffff */
[----:B------:R-:W-:Y:S05]  /*145f0*/  BRA `(.L_x_359) ;  /* 0xfffffed800a47947 */ /* 0x000fea000383ffff */
.L_x_219:
[----:B-1----:R-:W-:-:S04]  /*14600*/  IMAD.U32 R0, RZ, RZ, UR56 ;  /* 0x00000038ff007e24 */ /* 0x002fc8000f8e00ff */
[----:B------:R1:W2:Y:S03]  /*14610*/  SYNCS.PHASECHK.TRANS64.TRYWAIT P1, [R0+URZ+0x38830], R7 ;  /* 0x03883007000075a7 */ /* 0x0002a6000802017f */
[----:B--2---:R-:W-:Y:S05]  /*14620*/  @!P1 NANOSLEEP.SYNCS 0x989680 ;  /* 0x009896800000995d */ /* 0x004fea0003900000 */
[----:B------:R-:W2:Y:S02]  /*14630*/  @!P1 SYNCS.PHASECHK.TRANS64 P1, [R0+URZ+0x38830], R7 ;  /* 0x03883007000095a7 */ /* 0x000ea4000802007f */
[----:B--2---:R-:W-:Y:S05]  /*14640*/  @!P1 BRA `(.L_x_219) ;  /* 0xfffffffc00ec9947 */ /* 0x004fea000383ffff */
[----:B------:R-:W-:Y:S05]  /*14650*/  BRA `(.L_x_218) ;  /* 0xfffffed800c87947 */ /* 0x000fea000383ffff */
.L_x_224:
[----:B---3--:R-:W-:-:S04]  /*14660*/  IMAD.U32 R8, RZ, RZ, UR56 ;  /* 0x00000038ff087e24 */ /* 0x008fc8000f8e00ff */
[----:B------:R3:W4:Y:S03]  /*14670*/  SYNCS.PHASECHK.TRANS64.TRYWAIT P1, [R8+URZ+0x38850], R7 ;  /* 0x03885007080075a7 */ /* 0x000726000802017f */
[----:B----4-:R-:W-:Y:S05]  /*14680*/  @!P1 NANOSLEEP.SYNCS 0x989680 ;  /* 0x009896800000995d */ /* 0x010fea0003900000 */
[----:B------:R-:W4:Y:S02]  /*14690*/  @!P1 SYNCS.PHASECHK.TRANS64 P1, [R8+URZ+0x38850], R7 ;  /* 0x03885007080095a7 */ /* 0x000f24000802007f */
[----:B----4-:R-:W-:Y:S05]  /*146a0*/  @!P1 BRA `(.L_x_224) ;  /* 0xfffffffc00ec9947 */ /* 0x010fea000383ffff */
[----:B------:R-:W-:Y:S05]  /*146b0*/  BRA `(.L_x_223) ;  /* 0xfffffef800547947 */ /* 0x000fea000383ffff */
.L_x_230:
[----:B-1----:R-:W-:Y:S02]  /*146c0*/  IMAD.U32 R0, RZ, RZ, UR50 ;  /* 0x00000032ff007e24 */ /* 0x002fe4000f8e00ff */
[----:B------:R-:W-:-:S04]  /*146d0*/  IMAD.U32 R3, RZ, RZ, UR56 ;  /* 0x00000038ff037e24 */ /* 0x000fc8000f8e00ff */
[----:B------:R1:W3:Y:S03]  /*146e0*/  SYNCS.PHASECHK.TRANS64.TRYWAIT P1, [R0+URZ+0x38830], R3 ;  /* 0x03883003000075a7 */ /* 0x0002e6000802017f */
[----:B---3--:R-:W-:Y:S05]  /*146f0*/  @!P1 NANOSLEEP.SYNCS 0x989680 ;  /* 0x009896800000995d */ /* 0x008fea0003900000 */
[----:B------:R-:W3:Y:S02]  /*14700*/  @!P1 SYNCS.PHASECHK.TRANS64 P1, [R0+URZ+0x38830], R3 ;  /* 0x03883003000095a7 */ /* 0x000ee4000802007f */
[----:B---3--:R-:W-:Y:S05]  /*14710*/  @!P1 BRA `(.L_x_230) ;  /* 0xfffffffc00e89947 */ /* 0x008fea000383ffff */
[----:B------:R-:W-:Y:S05]  /*14720*/  BRA `(.L_x_229) ;  /* 0xfffffefc003c7947 */ /* 0x000fea000383ffff */
.L_x_235:
[----:B0-----:R-:W-:Y:S02]  /*14730*/  IMAD.U32 R7, RZ, RZ, UR50 ;  /* 0x00000032ff077e24 */ /* 0x001fe4000f8e00ff */
[----:B------:R-:W-:-:S04]  /*14740*/  IMAD.U32 R8, RZ, RZ, UR56 ;  /* 0x00000038ff087e24 */ /* 0x000fc8000f8e00ff */
[----:B------:R0:W2:Y:S03]  /*14750*/  SYNCS.PHASECHK.TRANS64.TRYWAIT P1, [R7+URZ+0x38850], R8 ;  /* 0x03885008070075a7 */ /* 0x0000a6000802017f */
[----:B--2---:R-:W-:Y:S05]  /*14760*/  @!P1 NANOSLEEP.SYNCS 0x989680 ;  /* 0x009896800000995d */ /* 0x004fea0003900000 */
[----:B------:R-:W2:Y:S02]  /*14770*/  @!P1 SYNCS.PHASECHK.TRANS64 P1, [R7+URZ+0x38850], R8 ;  /* 0x03885008070095a7 */ /* 0x000ea4000802007f */
[----:B--2---:R-:W-:Y:S05]  /*14780*/  @!P1 BRA `(.L_x_235) ;  /* 0xfffffffc00e89947 */ /* 0x004fea000383ffff */
[----:B------:R-:W-:Y:S05]  /*14790*/  BRA `(.L_x_234) ;  /* 0xffffff1800d87947 */ /* 0x000fea000383ffff */
.L_x_283:
[----:B------:R-:W1:Y:S01]  /*147a0*/  S2R R20, SR_TID.X ;  /* 0x0000000000147919 */ /* 0x000e620000002100 */
[----:B------:R-:W-:Y:S02]  /*147b0*/  IMAD.MOV.U32 R12, RZ, RZ, RZ ;  /* 0x000000ffff0c7224 */ /* 0x000fe400078e00ff */
[----:B------:R-:W-:Y:S02]  /*147c0*/  IMAD.MOV.U32 R11, RZ, RZ, 0x1f ;  /* 0x0000001fff0b7424 */ /* 0x000fe400078e00ff */
[----:B------:R-:W-:Y:S01]  /*147d0*/  IMAD.MOV.U32 R15, RZ, RZ, -0x1 ;  /* 0xffffffffff0f7424 */ /* 0x000fe200078e00ff */
[----:B-1----:R-:W-:-:S04]  /*147e0*/  SHF.R.U32.HI R8, RZ, 0x5, R20 ;  /* 0x00000005ff087819 */ /* 0x002fc80000011614 */
[----:B------:R-:W-:-:S05]  /*147f0*/  LOP3.LUT R8, R8, 0x3, RZ, 0xc0, !PT ;  /* 0x0000000308087812 */ /* 0x000fca00078ec0ff */
[----:B------:R-:W-:-:S07]  /*14800*/  IMAD.MOV.U32 R13, RZ, RZ, R8 ;  /* 0x000000ffff0d7224 */ /* 0x000fce00078e0008 */
[----:B0----5:R-:W-:Y:S05]  /*14810*/  WARPSYNC.COLLECTIVE R15, `(.L_x_360) ;  /* 0x000000000f087348 */ /* 0x021fea0003c00000 */
[----:B------:R1:W2:Y:S02]  /*14820*/  SHFL.IDX P6, R14, R13, R12, R11 ;  /* 0x0000000c0d0e7389 */ /* 0x0002a400000c000b */
[----:B012--5:R-:W-:Y:S01]  /*14830*/  ENDCOLLECTIVE ;  /* 0x000000000000791b */ /* 0x027fe20003800000 */
.L_x_360:
[----:B------:R-:W-:Y:S05]  /*14840*/  BRA `(.L_x_361) ;  /* 0xffffffa800c47947 */ /* 0x000fea000383ffff */
.L_x_286:
[----:B-1----:R1:W2:Y:S02]  /*14850*/  SYNCS.PHASECHK.TRANS64.TRYWAIT P0, [R6+URZ+0x38880], R20 ;  /* 0x03888014060075a7 */ /* 0x0022a4000800017f */
[----:B--2---:R-:W-:Y:S05]  /*14860*/  @!P0 NANOSLEEP.SYNCS 0x989680 ;  /* 0x009896800000895d */ /* 0x004fea0003900000 */
[----:B------:R-:W2:Y:S02]  /*14870*/  @!P0 SYNCS.PHASECHK.TRANS64 P0, [R6+URZ+0x38880], R20 ;  /* 0x03888014060085a7 */ /* 0x000ea4000800007f */
[----:B--2---:R-:W-:Y:S05]  /*14880*/  @!P0 BRA `(.L_x_286) ;  /* 0xfffffffc00f08947 */ /* 0x004fea000383ffff */
[----:B------:R-:W-:Y:S05]  /*14890*/  BRA `(.L_x_362) ;  /* 0xffffffa800e47947 */ /* 0x000fea000383ffff */
.L_x_287:
        /* <DEDUP_REMOVED lines=8> */
.L_x_364:
[----:B------:R-:W-:Y:S05]  /*14920*/  BSYNC B0 ;  /* 0x0000000000007941 */ /* 0x000fea0003800000 */
.L_x_363:
[----:B------:R-:W-:Y:S01]  /*14930*/  IMAD.MOV.U32 R13, RZ, RZ, R7 ;  /* 0x000000ffff0d7224 */ /* 0x000fe200078e0007 */
[----:B------:R-:W0:Y:S01]  /*14940*/  LDC R34, c[0x0][0x2f4] ;  /* 0x0000bd00ff227b82 */ /* 0x000e220000000800 */
[----:B------:R-:W-:Y:S01]  /*14950*/  IMAD.MOV.U32 R12, RZ, RZ, RZ ;  /* 0x000000ffff0c7224 */ /* 0x000fe200078e00ff */
[----:B------:R-:W-:Y:S01]  /*14960*/  LOP3.LUT R21, R27, 0x80, RZ, 0xfc, !PT ;  /* 0x000000801b157812 */ /* 0x000fe200078efcff */
[----:B------:R-:W-:Y:S01]  /*14970*/  IMAD.MOV.U32 R11, RZ, RZ, 0x181f ;  /* 0x0000181fff0b7424 */ /* 0x000fe200078e00ff */
[C---:B------:R-:W-:Y:S01]  /*14980*/  ISETP.GE.AND P3, PT, R18.reuse, 0x11, PT ;  /* 0x000000111200780c */ /* 0x040fe20003f66270 */
[----:B------:R-:W-:Y:S01]  /*14990*/  IMAD.MOV.U32 R15, RZ, RZ, -0x1 ;  /* 0xffffffffff0f7424 */ /* 0x000fe200078e00ff */
[----:B------:R-:W-:Y:S01]  /*149a0*/  LOP3.LUT R25, R25, 0xffffffdf, RZ, 0xc0, !PT ;  /* 0xffffffdf19197812 */ /* 0x000fe200078ec0ff */
[----:B------:R-:W-:Y:S01]  /*149b0*/  IMAD.MOV.U32 R3, RZ, RZ, R14 ;  /* 0x000000ffff037224 */ /* 0x000fe200078e000e */
[----:B------:R-:W-:Y:S01]  /*149c0*/  ISETP.GE.AND P5, PT, R18, 0x31, PT ;  /* 0x000000311200780c */ /* 0x000fe20003fa6270 */
[----:B------:R-:W-:-:S12]  /*149d0*/  IMAD.IADD R5, R17, 0x1, R5 ;  /* 0x0000000111057824 */ /* 0x000fd800078e0205 */
[----:B0-----:R-:W-:Y:S05]  /*149e0*/  WARPSYNC.COLLECTIVE R15, `(.L_x_365) ;  /* 0x000000000f087348 */ /* 0x001fea0003c00000 */
[----:B------:R1:W2:Y:S02]  /*149f0*/  SHFL.IDX P6, R14, R13, R12, R11 ;  /* 0x0000000c0d0e7389 */ /* 0x0002a400000c000b */
[----:B012---:R-:W-:Y:S01]  /*14a00*/  ENDCOLLECTIVE ;  /* 0x000000000000791b */ /* 0x007fe20003800000 */
.L_x_365:
[C---:B------:R-:W-:Y:S02]  /*14a10*/  ISETP.GE.AND P4, PT, R18.reuse, 0x41, PT ;  /* 0x000000411200780c */ /* 0x040fe40003f86270 */
[----:B------:R-:W-:Y:S02]  /*14a20*/  @P3 LOP3.LUT R25, R25, 0x20, RZ, 0xfc, !PT ;  /* 0x0000002019193812 */ /* 0x000fe400078efcff */
[C---:B------:R-:W-:Y:S02]  /*14a30*/  ISETP.GE.AND P3, PT, R18.reuse, 0x51, PT ;  /* 0x000000511200780c */ /* 0x040fe40003f66270 */
[----:B------:R-:W-:Y:S02]  /*14a40*/  LOP3.LUT R25, R25, 0xffffffef, RZ, 0xc0, !PT ;  /* 0xffffffef19197812 */ /* 0x000fe400078ec0ff */
[----:B------:R-:W-:Y:S01]  /*14a50*/  ISETP.GE.AND P1, PT, R27, R34, PT ;  /* 0x000000221b00720c */ /* 0x000fe20003f26270 */
[----:B------:R-:W-:Y:S02]  /*14a60*/  IMAD.MOV.U32 R13, RZ, RZ, R8 ;  /* 0x000000ffff0d7224 */ /* 0x000fe400078e0008 */
[----:B------:R-:W-:Y:S01]  /*14a70*/  IMAD.MOV.U32 R12, RZ, RZ, 0x1 ;  /* 0x00000001ff0c7424 */ /* 0x000fe200078e00ff */
[----:B------:R-:W-:Y:S01]  /*14a80*/  ISETP.LT.OR P2, PT, R18, 0x1, P1 ;  /* 0x000000011200780c */ /* 0x000fe20000f41670 */
[----:B------:R-:W-:-:S12]  /*14a90*/  IMAD.MOV.U32 R2, RZ, RZ, R14 ;  /* 0x000000ffff027224 */ /* 0x000fd800078e000e */
[----:B------:R-:W-:Y:S05]  /*14aa0*/  WARPSYNC.COLLECTIVE R15, `(.L_x_366) ;  /* 0x000000000f087348 */ /* 0x000fea0003c00000 */
[----:B------:R0:W1:Y:S02]  /*14ab0*/  SHFL.IDX P6, R14, R13, R12, R11 ;  /* 0x0000000c0d0e7389 */ /* 0x00006400000c000b */
[----:B01----:R-:W-:Y:S01]  /*14ac0*/  ENDCOLLECTIVE ;  /* 0x000000000000791b */ /* 0x003fe20003800000 */
.L_x_366:
[----:B------:R-:W-:-:S05]  /*14ad0*/  IADD3 R2, P0, R27, R2, RZ ;  /* 0x000000021b027210 */ /* 0x000fca0007f1e0ff */
        /* <DEDUP_REMOVED lines=13> */
.L_x_367:
[----:B------:R-:W-:Y:S02]  /*14bb0*/  IMAD.MOV.U32 R13, RZ, RZ, R8 ;  /* 0x000000ffff0d7224 */ /* 0x000fe400078e0008 */
[----:B------:R-:W-:Y:S02]  /*14bc0*/  IMAD.MOV.U32 R12, RZ, RZ, 0x2 ;  /* 0x00000002ff0c7424 */ /* 0x000fe400078e00ff */
[----:B------:R-:W-:-:S07]  /*14bd0*/  IMAD.MOV.U32 R2, RZ, RZ, R14 ;  /* 0x000000ffff027224 */ /* 0x000fce00078e000e */
[----:B------:R-:W-:Y:S05]  /*14be0*/  WARPSYNC.COLLECTIVE R15, `(.L_x_368) ;  /* 0x000000000f087348 */ /* 0x000fea0003c00000 */
[----:B------:R0:W1:Y:S02]  /*14bf0*/  SHFL.IDX P6, R14, R13, R12, R11 ;  /* 0x0000000c0d0e7389 */ /* 0x00006400000c000b */
[----:B01----:R-:W-:Y:S01]  /*14c00*/  ENDCOLLECTIVE ;  /* 0x000000000000791b */ /* 0x003fe20003800000 */
.L_x_368:
[----:B------:R-:W-:-:S05]  /*14c10*/  IADD3 R2, P2, R27, R2, RZ ;  /* 0x000000021b027210 */ /* 0x000fca0007f5e0ff */
        /* <DEDUP_REMOVED lines=13> */
.L_x_369:
[----:B------:R-:W-:Y:S02]  /*14cf0*/  IMAD.MOV.U32 R13, RZ, RZ, R8 ;  /* 0x000000ffff0d7224 */ /* 0x000fe400078e0008 */
[----:B------:R-:W-:Y:S02]  /*14d00*/  IMAD.MOV.U32 R12, RZ, RZ, 0x3 ;  /* 0x00000003ff0c7424 */ /* 0x000fe400078e00ff */
[----:B------:R-:W-:-:S07]  /*14d10*/  IMAD.MOV.U32 R2, RZ, RZ, R14 ;  /* 0x000000ffff027224 */ /* 0x000fce00078e000e */
[----:B------:R-:W-:Y:S05]  /*14d20*/  WARPSYNC.COLLECTIVE R15, `(.L_x_370) ;  /* 0x000000000f087348 */ /* 0x000fea0003c00000 */
[----:B------:R0:W1:Y:S02]  /*14d30*/  SHFL.IDX P6, R14, R13, R12, R11 ;  /* 0x0000000c0d0e7389 */ /* 0x00006400000c000b */
[----:B01----:R-:W-:Y:S01]  /*14d40*/  ENDCOLLECTIVE ;  /* 0x000000000000791b */ /* 0x003fe20003800000 */
.L_x_370:
        /* <DEDUP_REMOVED lines=14> */
.L_x_371:
[----:B------:R-:W-:Y:S02]  /*14e30*/  IMAD.MOV.U32 R13, RZ, RZ, R8 ;  /* 0x000000ffff0d7224 */ /* 0x000fe400078e0008 */
[----:B------:R-:W-:Y:S02]  /*14e40*/  IMAD.MOV.U32 R12, RZ, RZ, 0x4 ;  /* 0x00000004ff0c7424 */ /* 0x000fe400078e00ff */
[----:B------:R-:W-:-:S07]  /*14e50*/  IMAD.MOV.U32 R2, RZ, RZ, R14 ;  /* 0x000000ffff027224 */ /* 0x000fce00078e000e */
[----:B------:R-:W-:Y:S05]  /*14e60*/  WARPSYNC.COLLECTIVE R15, `(.L_x_372) ;  /* 0x000000000f087348 */ /* 0x000fea0003c00000 */
[----:B------:R0:W1:Y:S02]  /*14e70*/  SHFL.IDX P6, R14, R13, R12, R11 ;  /* 0x0000000c0d0e7389 */ /* 0x00006400000c000b */
[----:B01----:R-:W-:Y:S01]  /*14e80*/  ENDCOLLECTIVE ;  /* 0x000000000000791b */ /* 0x003fe20003800000 */
.L_x_372:
        /* <DEDUP_REMOVED lines=14> */
.L_x_373:
[----:B------:R-:W-:Y:S02]  /*14f70*/  IMAD.MOV.U32 R13, RZ, RZ, R8 ;  /* 0x000000ffff0d7224 */ /* 0x000fe400078e0008 */
[----:B------:R-:W-:Y:S02]  /*14f80*/  IMAD.MOV.U32 R12, RZ, RZ, 0x5 ;  /* 0x00000005ff0c7424 */ /* 0x000fe400078e00ff */
[----:B------:R-:W-:-:S07]  /*14f90*/  IMAD.MOV.U32 R2, RZ, RZ, R14 ;  /* 0x000000ffff027224 */ /* 0x000fce00078e000e */
[----:B------:R-:W-:Y:S05]  /*14fa0*/  WARPSYNC.COLLECTIVE R15, `(.L_x_374) ;  /* 0x000000000f087348 */ /* 0x000fea0003c00000 */
[----:B------:R0:W1:Y:S02]  /*14fb0*/  SHFL.IDX P6, R14, R13, R12, R11 ;  /* 0x0000000c0d0e7389 */ /* 0x00006400000c000b */
[----:B01----:R-:W-:Y:S01]  /*14fc0*/  ENDCOLLECTIVE ;  /* 0x000000000000791b */ /* 0x003fe20003800000 */
.L_x_374:
        /* <DEDUP_REMOVED lines=14> */
.L_x_375:
[----:B------:R-:W-:Y:S02]  /*150b0*/  IMAD.MOV.U32 R13, RZ, RZ, R8 ;  /* 0x000000ffff0d7224 */ /* 0x000fe400078e0008 */
[----:B------:R-:W-:Y:S02]  /*150c0*/  IMAD.MOV.U32 R12, RZ, RZ, 0x6 ;  /* 0x00000006ff0c7424 */ /* 0x000fe400078e00ff */
[----:B------:R-:W-:-:S07]  /*150d0*/  IMAD.MOV.U32 R2, RZ, RZ, R14 ;  /* 0x000000ffff027224 */ /* 0x000fce00078e000e */
[----:B------:R-:W-:Y:S05]  /*150e0*/  WARPSYNC.COLLECTIVE R15, `(.L_x_376) ;  /* 0x000000000f087348 */ /* 0x000fea0003c00000 */
[----:B------:R0:W1:Y:S02]  /*150f0*/  SHFL.IDX P6, R14, R13, R12, R11 ;  /* 0x0000000c0d0e7389 */ /* 0x00006400000c000b */
[----:B01----:R-:W-:Y:S01]  /*15100*/  ENDCOLLECTIVE ;  /* 0x000000000000791b */ /* 0x003fe20003800000 */
.L_x_376:
        /* <DEDUP_REMOVED lines=14> */
.L_x_377:
[----:B------:R-:W-:Y:S02]  /*151f0*/  IMAD.MOV.U32 R13, RZ, RZ, R8 ;  /* 0x000000ffff0d7224 */ /* 0x000fe400078e0008 */
[----:B------:R-:W-:Y:S02]  /*15200*/  IMAD.MOV.U32 R12, RZ, RZ, 0x7 ;  /* 0x00000007ff0c7424 */ /* 0x000fe400078e00ff */
[----:B------:R-:W-:-:S07]  /*15210*/  IMAD.MOV.U32 R2, RZ, RZ, R14 ;  /* 0x000000ffff027224 */ /* 0x000fce00078e000e */
[----:B------:R-:W-:Y:S05]  /*15220*/  WARPSYNC.COLLECTIVE R15, `(.L_x_378) ;  /* 0x000000000f087348 */ /* 0x000fea0003c00000 */
[----:B------:R0:W1:Y:S02]  /*15230*/  SHFL.IDX P6, R14, R13, R12, R11 ;  /* 0x0000000c0d0e7389 */ /* 0x00006400000c000b */
[----:B01----:R-:W-:Y:S01]  /*15240*/  ENDCOLLECTIVE ;  /* 0x000000000000791b */ /* 0x003fe20003800000 */
.L_x_378:
[----:B------:R-:W-:-:S05]  /*15250*/  IADD3 R2, P2, R27, R2, RZ ;  /* 0x000000021b027210 */ /* 0x000fca0007f5e0ff */
        /* <DEDUP_REMOVED lines=12> */
.L_x_379:
[----:B------:R-:W-:Y:S01]  /*15320*/  @!PT LDS RZ, [RZ] ;  /* 0x00000000fffff984 */ /* 0x000fe20000000800 */
[----:B------:R-:W-:Y:S01]  /*15330*/  @!PT LDS RZ, [RZ] ;  /* 0x00000000fffff984 */ /* 0x000fe20000000800 */
[----:B------:R-:W-:Y:S01]  /*15340*/  @!PT LDS RZ, [RZ] ;  /* 0x00000000fffff984 */ /* 0x000fe20000000800 */
[----:B------:R0:W-:Y:S01]  /*15350*/  LDGSTS.E.BYPASS.LTC128B.128 [R5+0x17400], desc[UR52][R2.64+0x80], !P2 ;  /* 0x1740008002057fae */ /* 0x0001e2000d101d74 */
[C---:B------:R-:W-:Y:S02]  /*15360*/  ISETP.GE.AND P2, PT, R18.reuse, 0x21, PT ;  /* 0x000000211200780c */ /* 0x040fe40003f46270 */
[----:B------:R-:W-:Y:S01]  /*15370*/  ISETP.GE.AND P6, PT, R18, 0x71, PT ;  /* 0x000000711200780c */ /* 0x000fe20003fc6270 */
[----:B0-----:R-:W-:-:S10]  /*15380*/  IMAD.MOV.U32 R2, RZ, RZ, R14 ;  /* 0x000000ffff027224 */ /* 0x001fd400078e000e */
[----:B------:R-:W-:Y:S02]  /*15390*/  @P2 LOP3.LUT R25, R25, 0x10, RZ, 0xfc, !PT ;  /* 0x0000001019192812 */ /* 0x000fe400078efcff */
[----:B------:R-:W-:Y:S02]  /*153a0*/  ISETP.GE.AND P2, PT, R18, 0x61, PT ;  /* 0x000000611200780c */ /* 0x000fe40003f46270 */
[----:B------:R-:W-:-:S04]  /*153b0*/  LOP3.LUT R25, R25, 0xffffffbf, RZ, 0xc0, !PT ;  /* 0xffffffbf19197812 */ /* 0x000fc800078ec0ff */
[----:B------:R-:W-:Y:S01]  /*153c0*/  @P6 LOP3.LUT R25, R25, 0x40, RZ, 0xfc, !PT ;  /* 0x0000004019196812 */ /* 0x000fe200078efcff */
[----:B------:R-:W-:Y:S06]  /*153d0*/  BRA `(.L_x_380) ;  /* 0xffffffa400ac7947 */ /* 0x000fec000383ffff */
.L_x_292:
[----:B---3--:R3:W4:Y:S02]  /*153e0*/  SYNCS.PHASECHK.TRANS64.TRYWAIT P0, [R6+URZ+0x38840], R20 ;  /* 0x03884014060075a7 */ /* 0x008724000800017f */
[----:B----4-:R-:W-:Y:S05]  /*153f0*/  @!P0 NANOSLEEP.SYNCS 0x989680 ;  /* 0x009896800000895d */ /* 0x010fea0003900000 */
[----:B------:R-:W4:Y:S02]  /*15400*/  @!P0 SYNCS.PHASECHK.TRANS64 P0, [R6+URZ+0x38840], R20 ;  /* 0x03884014060085a7 */ /* 0x000f24000800007f */
[----:B----4-:R-:W-:Y:S05]  /*15410*/  @!P0 BRA `(.L_x_292) ;  /* 0xfffffffc00f08947 */ /* 0x010fea000383ffff */
[----:B------:R-:W-:Y:S05]  /*15420*/  BRA `(.L_x_381) ;  /* 0xffffffa800087947 */ /* 0x000fea000383ffff */
.L_x_293:
[----:B------:R-:W-:Y:S01]  /*15430*/  BSSY B0, `(.L_x_382) ;  /* 0x0000008000007945 */ /* 0x000fe20003800000 */
[----:B------:R-:W-:Y:S02]  /*15440*/  IMAD.MOV.U32 R13, RZ, RZ, R0 ;  /* 0x000000ffff0d7224 */ /* 0x000fe400078e0000 */
[----:B------:R-:W-:Y:S02]  /*15450*/  IMAD.MOV.U32 R12, RZ, RZ, RZ ;  /* 0x000000ffff0c7224 */ /* 0x000fe400078e00ff */
[----:B------:R-:W-:Y:S02]  /*15460*/  IMAD.MOV.U32 R11, RZ, RZ, 0x181f ;  /* 0x0000181fff0b7424 */ /* 0x000fe400078e00ff */
[----:B------:R-:W-:-:S07]  /*15470*/  IMAD.MOV.U32 R15, RZ, RZ, -0x1 ;  /* 0xffffffffff0f7424 */ /* 0x000fce00078e00ff */
[----:B0123--:R-:W-:Y:S05]  /*15480*/  WARPSYNC.COLLECTIVE R15, `(.L_x_383) ;  /* 0x000000000f087348 */ /* 0x00ffea0003c00000 */
[----:B------:R4:W0:Y:S02]  /*15490*/  SHFL.IDX P6, R14, R13, R12, R11 ;  /* 0x0000000c0d0e7389 */ /* 0x00082400000c000b */
[----:B01234-:R-:W-:Y:S01]  /*154a0*/  ENDCOLLECTIVE ;  /* 0x000000000000791b */ /* 0x01ffe20003800000 */
.L_x_383:
[----:B------:R-:W-:Y:S05]  /*154b0*/  BSYNC B0 ;  /* 0x0000000000007941 */ /* 0x000fea0003800000 */
.L_x_382:
        /* <DEDUP_REMOVED lines=8> */
.L_x_384:
[----:B------:R-:W-:Y:S02]  /*15540*/  IMAD.MOV.U32 R13, RZ, RZ, R0 ;  /* 0x000000ffff0d7224 */ /* 0x000fe400078e0000 */
[----:B------:R-:W-:Y:S01]  /*15550*/  IMAD.MOV.U32 R12, RZ, RZ, 0x1 ;  /* 0x00000001ff0c7424 */ /* 0x000fe200078e00ff */
[----:B------:R-:W-:Y:S01]  /*15560*/  LOP3.LUT P6, RZ, R25, 0x80, RZ, 0xc0, !PT ;  /* 0x0000008019ff7812 */ /* 0x000fe200078cc0ff */
[----:B------:R-:W-:-:S12]  /*15570*/  IMAD.MOV.U32 R3, RZ, RZ, R14 ;  /* 0x000000ffff037224 */ /* 0x000fd800078e000e */
[----:B------:R-:W-:-:S05]  /*15580*/  @P6 IADD3 R3, P0, R27, R3, RZ ;  /* 0x000000031b036210 */ /* 0x000fca0007f1e0ff */
[----:B------:R-:W-:Y:S01]  /*15590*/  @P6 IMAD.X R2, RZ, RZ, R2, P0 ;  /* 0x000000ffff026224 */ /* 0x000fe200000e0602 */
[----:B------:R-:W-:-:S04]  /*155a0*/  ISETP.GE.AND P0, PT, R27, R8, PT ;  /* 0x000000081b00720c */ /* 0x000fc80003f06270 */
[----:B------:R-:W-:-:S04]  /*155b0*/  @P6 LOP3.LUT R3, R3, R2, RZ, 0x3c, !PT ;  /* 0x0000000203036212 */ /* 0x000fc800078e3cff */
[----:B------:R-:W-:-:S04]  /*155c0*/  @P6 LOP3.LUT R2, R3, R2, RZ, 0x3c, !PT ;  /* 0x0000000203026212 */ /* 0x000fc800078e3cff */
[----:B------:R-:W-:-:S05]  /*155d0*/  @P6 LOP3.LUT R3, R3, R2, RZ, 0x3c, !PT ;  /* 0x0000000203036212 */ /* 0x000fca00078e3cff */
        /* <DEDUP_REMOVED lines=8> */
.L_x_385:
[----:B------:R-:W-:Y:S02]  /*15660*/  IMAD.MOV.U32 R13, RZ, RZ, R4 ;  /* 0x000000ffff0d7224 */ /* 0x000fe400078e0004 */
[----:B------:R-:W-:-:S07]  /*15670*/  IMAD.MOV.U32 R2, RZ, RZ, R14 ;  /* 0x000000ffff027224 */ /* 0x000fce00078e000e */
[----:B------:R-:W-:Y:S05]  /*15680*/  WARPSYNC.COLLECTIVE R15, `(.L_x_386) ;  /* 0x000000000f087348 */ /* 0x000fea0003c00000 */
[----:B------:R0:W1:Y:S02]  /*15690*/  SHFL.IDX P6, R14, R13, R12, R11 ;  /* 0x0000000c0d0e7389 */ /* 0x00006400000c000b */
[----:B01----:R-:W-:Y:S01]  /*156a0*/  ENDCOLLECTIVE ;  /* 0x000000000000791b */ /* 0x003fe20003800000 */
.L_x_386:
        /* <DEDUP_REMOVED lines=18> */
.L_x_387:
[----:B------:R-:W-:Y:S02]  /*157d0*/  IMAD.MOV.U32 R13, RZ, RZ, R4 ;  /* 0x000000ffff0d7224 */ /* 0x000fe400078e0004 */
[----:B------:R-:W-:-:S07]  /*157e0*/  IMAD.MOV.U32 R2, RZ, RZ, R14 ;  /* 0x000000ffff027224 */ /* 0x000fce00078e000e */
[----:B------:R-:W-:Y:S05]  /*157f0*/  WARPSYNC.COLLECTIVE R15, `(.L_x_388) ;  /* 0x000000000f087348 */ /* 0x000fea0003c00000 */
[----:B------:R0:W1:Y:S02]  /*15800*/  SHFL.IDX P6, R14, R13, R12, R11 ;  /* 0x0000000c0d0e7389 */ /* 0x00006400000c000b */
[----:B01----:R-:W-:Y:S01]  /*15810*/  ENDCOLLECTIVE ;  /* 0x000000000000791b */ /* 0x003fe20003800000 */
.L_x_388:
        /* <DEDUP_REMOVED lines=18> */
.L_x_389:
[----:B------:R-:W-:Y:S02]  /*15940*/  IMAD.MOV.U32 R13, RZ, RZ, R4 ;  /* 0x000000ffff0d7224 */ /* 0x000fe400078e0004 */
[----:B------:R-:W-:-:S07]  /*15950*/  IMAD.MOV.U32 R2, RZ, RZ, R14 ;  /* 0x000000ffff027224 */ /* 0x000fce00078e000e */
[----:B------:R-:W-:Y:S05]  /*15960*/  WARPSYNC.COLLECTIVE R15, `(.L_x_390) ;  /* 0x000000000f087348 */ /* 0x000fea0003c00000 */
[----:B------:R0:W1:Y:S02]  /*15970*/  SHFL.IDX P6, R14, R13, R12, R11 ;  /* 0x0000000c0d0e7389 */ /* 0x00006400000c000b */
[----:B01----:R-:W-:Y:S01]  /*15980*/  ENDCOLLECTIVE ;  /* 0x000000000000791b */ /* 0x003fe20003800000 */
.L_x_390:
[----:B------:R-:W-:Y:S02]  /*15990*/  IMAD.MOV.U32 R13, RZ, RZ, R0 ;  /* 0x000000ffff0d7224 */ /* 0x000fe400078e0000 */
[----:B------:R-:W-:Y:S02]  /*159a0*/  IMAD.MOV.U32 R12, RZ, RZ, 0x4 ;  /* 0x00000004ff0c7424 */ /* 0x000fe400078e00ff */
[----:B------:R-:W-:Y:S01]  /*159b0*/  IMAD.MOV.U32 R3, RZ, RZ, R14 ;  /* 0x000000ffff037224 */ /* 0x000fe200078e000e */
[----:B------:R-:W-:-:S04]  /*159c0*/  ISETP.GE.AND P6, PT, R27, R8, PT ;  /* 0x000000081b00720c */ /* 0x000fc80003fc6270 */
[----:B------:R-:W-:-:S05]  /*159d0*/  @P5 IADD3 R3, P0, R27, R3, RZ ;  /* 0x000000031b035210 */ /* 0x000fca0007f1e0ff */
[----:B------:R-:W-:-:S05]  /*159e0*/  @P5 IMAD.X R2, RZ, RZ, R2, P0 ;  /* 0x000000ffff025224 */ /* 0x000fca00000e0602 */
[----:B------:R-:W-:-:S04]  /*159f0*/  @P5 LOP3.LUT R3, R3, R2, RZ, 0x3c, !PT ;  /* 0x0000000203035212 */ /* 0x000fc800078e3cff */
[----:B------:R-:W-:-:S04]  /*15a00*/  @P5 LOP3.LUT R2, R3, R2, RZ, 0x3c, !PT ;  /* 0x0000000203025212 */ /* 0x000fc800078e3cff */
[----:B------:R-:W-:-:S05]  /*15a10*/  @P5 LOP3.LUT R3, R3, R2, RZ, 0x3c, !PT ;  /* 0x0000000203035212 */ /* 0x000fca00078e3cff */
[----:B------:R-:W-:Y:S01]  /*15a20*/  @!PT LDS RZ, [RZ] ;  /* 0x00000000fffff984 */ /* 0x000fe20000000800 */
[----:B------:R-:W-:Y:S01]  /*15a30*/  @!PT LDS RZ, [RZ] ;  /* 0x00000000fffff984 */ /* 0x000fe20000000800 */
[----:B------:R-:W-:Y:S01]  /*15a40*/  @!PT LDS RZ, [RZ] ;  /* 0x00000000fffff984 */ /* 0x000fe20000000800 */
[----:B------:R0:W-:Y:S02]  /*15a50*/  @P5 LDGSTS.E.BYPASS.LTC128B.128 [R5+0x29c00], desc[UR52][R2.64], !P6 ;  /* 0x29c0000002055fae */ /* 0x0001e4000f101d74 */
[----:B0-----:R-:W-:Y:S05]  /*15a60*/  WARPSYNC.COLLECTIVE R15, `(.L_x_391) ;  /* 0x000000000f087348 */ /* 0x001fea0003c00000 */
[----:B------:R1:W2:Y:S02]  /*15a70*/  SHFL.IDX P6, R14, R13, R12, R11 ;  /* 0x0000000c0d0e7389 */ /* 0x0002a400000c000b */
[----:B012---:R-:W-:Y:S01]  /*15a80*/  ENDCOLLECTIVE ;  /* 0x000000000000791b */ /* 0x007fe20003800000 */
.L_x_391:
[----:B------:R-:W-:Y:S01]  /*15a90*/  @!PT LDS RZ, [RZ] ;  /* 0x00000000fffff984 */ /* 0x000fe20000000800 */
[----:B------:R-:W-:Y:S01]  /*15aa0*/  @!PT LDS RZ, [RZ] ;  /* 0x00000000fffff984 */ /* 0x000fe20000000800 */
[----:B------:R-:W-:Y:S01]  /*15ab0*/  @!PT LDS RZ, [RZ] ;  /* 0x00000000fffff984 */ /* 0x000fe20000000800 */
[----:B------:R0:W-:Y:S01]  /*15ac0*/  @P5 LDGSTS.E.BYPASS.LTC128B.128 [R5+0x2dc00], desc[UR52][R2.64+0x80], !P1 ;  /* 0x2dc0008002055fae */ /* 0x0001e2000c901d74 */
[----:B------:R-:W-:Y:S01]  /*15ad0*/  ISETP.GE.AND P5, PT, R27, R8, PT ;  /* 0x000000081b00720c */ /* 0x000fe20003fa6270 */
[----:B------:R-:W-:Y:S02]  /*15ae0*/  IMAD.MOV.U32 R13, RZ, RZ, R4 ;  /* 0x000000ffff0d7224 */ /* 0x000fe400078e0004 */
[----:B0-----:R-:W-:-:S10]  /*15af0*/  IMAD.MOV.U32 R2, RZ, RZ, R14 ;  /* 0x000000ffff027224 */ /* 0x001fd400078e000e */
[----:B------:R-:W-:Y:S05]  /*15b00*/  WARPSYNC.COLLECTIVE R15, `(.L_x_392) ;  /* 0x000000000f087348 */ /* 0x000fea0003c00000 */
[----:B------:R0:W1:Y:S02]  /*15b10*/  SHFL.IDX P6, R14, R13, R12, R11 ;  /* 0x0000000c0d0e7389 */ /* 0x00006400000c000b */
[----:B01----:R-:W-:Y:S01]  /*15b20*/  ENDCOLLECTIVE ;  /* 0x000000000000791b */ /* 0x003fe20003800000 */
.L_x_392:
[----:B------:R-:W-:Y:S02]  /*15b30*/  IMAD.MOV.U32 R13, RZ, RZ, R0 ;  /* 0x000000ffff0d7224 */ /* 0x000fe400078e0000 */
[----:B------:R-:W-:Y:S02]  /*15b40*/  IMAD.MOV.U32 R12, RZ, RZ, 0x5 ;  /* 0x00000005ff0c7424 */ /* 0x000fe400078e00ff */
[----:B------:R-:W-:-:S07]  /*15b50*/  IMAD.MOV.U32 R3, RZ, RZ, R14 ;  /* 0x000000ffff037224 */ /* 0x000fce00078e000e */
[----:B------:R-:W-:Y:S05]  /*15b60*/  WARPSYNC.COLLECTIVE R15, `(.L_x_393) ;  /* 0x000000000f087348 */ /* 0x000fea0003c00000 */
[----:B------:R0:W1:Y:S02]  /*15b70*/  SHFL.IDX P6, R14, R13, R12, R11 ;  /* 0x0000000c0d0e7389 */ /* 0x00006400000c000b */
[----:B01----:R-:W-:Y:S01]  /*15b80*/  ENDCOLLECTIVE ;  /* 0x000000000000791b */ /* 0x003fe20003800000 */
.L_x_393:
[----:B------:R-:W-:-:S05]  /*15b90*/  @P4 IADD3 R3, P0, R27, R3, RZ ;  /* 0x000000031b034210 */ /* 0x000fca0007f1e0ff */
[----:B------:R-:W-:-:S05]  /*15ba0*/  @P4 IMAD.X R2, RZ, RZ, R2, P0 ;  /* 0x000000ffff024224 */ /* 0x000fca00000e0602 */
[----:B------:R-:W-:Y:S01]  /*15bb0*/  @P4 LOP3.LUT R3, R3, R2, RZ, 0x3c, !PT ;  /* 0x0000000203034212 */ /* 0x000fe200078e3cff */
[----:B------:R-:W-:-:S03]  /*15bc0*/  IMAD.MOV.U32 R13, RZ, RZ, R4 ;  /* 0x000000ffff0d7224 */ /* 0x000fc600078e0004 */
[----:B------:R-:W-:-:S04]  /*15bd0*/  @P4 LOP3.LUT R2, R3, R2, RZ, 0x3c, !PT ;  /* 0x0000000203024212 */ /* 0x000fc800078e3cff */
[----:B------:R-:W-:-:S05]  /*15be0*/  @P4 LOP3.LUT R3, R3, R2, RZ, 0x3c, !PT ;  /* 0x0000000203034212 */ /* 0x000fca00078e3cff */
[----:B------:R-:W-:Y:S01]  /*15bf0*/  @!PT LDS RZ, [RZ] ;  /* 0x00000000fffff984 */ /* 0x000fe20000000800 */
[----:B------:R-:W-:Y:S01]  /*15c00*/  @!PT LDS RZ, [RZ] ;  /* 0x00000000fffff984 */ /* 0x000fe20000000800 */
[----:B------:R-:W-:Y:S01]  /*15c10*/  @!PT LDS RZ, [RZ] ;  /* 0x00000000fffff984 */ /* 0x000fe20000000800 */
[----:B------:R-:W-:Y:S04]  /*15c20*/  @P4 LDGSTS.E.BYPASS.LTC128B.128 [R5+0x2a400], desc[UR52][R2.64], !P5 ;  /* 0x2a40000002054fae */ /* 0x000fe8000e901d74 */
[----:B------:R0:W-:Y:S02]  /*15c30*/  @P4 LDGSTS.E.BYPASS.LTC128B.128 [R5+0x2e400], desc[UR52][R2.64+0x80], !P1 ;  /* 0x2e40008002054fae */ /* 0x0001e4000c901d74 */
[----:B0-----:R-:W-:-:S07]  /*15c40*/  IMAD.MOV.U32 R2, RZ, RZ, R14 ;  /* 0x000000ffff027224 */ /* 0x001fce00078e000e */
[----:B------:R-:W-:Y:S05]  /*15c50*/  WARPSYNC.COLLECTIVE R15, `(.L_x_394) ;  /* 0x000000000f087348 */ /* 0x000fea0003c00000 */
[----:B------:R0:W1:Y:S02]  /*15c60*/  SHFL.IDX P6, R14, R13, R12, R11 ;  /* 0x0000000c0d0e7389 */ /* 0x00006400000c000b */
[----:B01----:R-:W-:Y:S01]  /*15c70*/  ENDCOLLECTIVE ;  /* 0x000000000000791b */ /* 0x003fe20003800000 */
.L_x_394:
[----:B------:R-:W-:Y:S02]  /*15c80*/  IMAD.MOV.U32 R13, RZ, RZ, R0 ;  /* 0x000000ffff0d7224 */ /* 0x000fe400078e0000 */
[----:B------:R-:W-:Y:S02]  /*15c90*/  IMAD.MOV.U32 R12, RZ, RZ, 0x6 ;  /* 0x00000006ff0c7424 */ /* 0x000fe400078e00ff */
[----:B------:R-:W-:-:S07]  /*15ca0*/  IMAD.MOV.U32 R3, RZ, RZ, R14 ;  /* 0x000000ffff037224 */ /* 0x000fce00078e000e */
[----:B------:R-:W-:Y:S05]  /*15cb0*/  WARPSYNC.COLLECTIVE R15, `(.L_x_395) ;  /* 0x000000000f087348 */ /* 0x000fea0003c00000 */
[----:B------:R0:W1:Y:S02]  /*15cc0*/  SHFL.IDX P6, R14, R13, R12, R11 ;  /* 0x0000000c0d0e7389 */ /* 0x00006400000c000b */
[----:B01----:R-:W-:Y:S01]  /*15cd0*/  ENDCOLLECTIVE ;  /* 0x000000000000791b */ /* 0x003fe20003800000 */
.L_x_395:
        /* <DEDUP_REMOVED lines=15> */
.L_x_396:
[----:B------:R-:W-:Y:S02]  /*15dd0*/  IMAD.MOV.U32 R13, RZ, RZ, R0 ;  /* 0x000000ffff0d7224 */ /* 0x000fe400078e0000 */
[----:B------:R-:W-:Y:S02]  /*15de0*/  IMAD.MOV.U32 R12, RZ, RZ, 0x7 ;  /* 0x00000007ff0c7424 */ /* 0x000fe400078e00ff */
[----:B------:R-:W-:-:S07]  /*15df0*/  IMAD.MOV.U32 R3, RZ, RZ, R14 ;  /* 0x000000ffff037224 */ /* 0x000fce00078e000e */
[----:B------:R-:W-:Y:S05]  /*15e00*/  WARPSYNC.COLLECTIVE R15, `(.L_x_397) ;  /* 0x000000000f087348 */ /* 0x000fea0003c00000 */
[----:B------:R0:W1:Y:S02]  /*15e10*/  SHFL.IDX P6, R14, R13, R12, R11 ;  /* 0x0000000c0d0e7389 */ /* 0x00006400000c000b */
[----:B01----:R-:W-:Y:S01]  /*15e20*/  ENDCOLLECTIVE ;  /* 0x000000000000791b */ /* 0x003fe20003800000 */
.L_x_397:
[----:B------:R-:W-:-:S05]  /*15e30*/  @P2 IADD3 R3, P0, R27, R3, RZ ;  /* 0x000000031b032210 */ /* 0x000fca0007f1e0ff */
[----:B------:R-:W-:-:S05]  /*15e40*/  @P2 IMAD.X R2, RZ, RZ, R2, P0 ;  /* 0x000000ffff022224 */ /* 0x000fca00000e0602 */
[----:B------:R-:W-:Y:S01]  /*15e50*/  @P2 LOP3.LUT R3, R3, R2, RZ, 0x3c, !PT ;  /* 0x0000000203032212 */ /* 0x000fe200078e3cff */
[----:B------:R-:W-:-:S03]  /*15e60*/  IMAD.MOV.U32 R13, RZ, RZ, R4 ;  /* 0x000000ffff0d7224 */ /* 0x000fc600078e0004 */
[----:B------:R-:W-:-:S04]  /*15e70*/  @P2 LOP3.LUT R2, R3, R2, RZ, 0x3c, !PT ;  /* 0x0000000203022212 */ /* 0x000fc800078e3cff */
[----:B------:R-:W-:Y:S01]  /*15e80*/  @P2 LOP3.LUT R3, R3, R2, RZ, 0x3c, !PT ;  /* 0x0000000203032212 */ /* 0x000fe200078e3cff */
[----:B------:R-:W-:-:S07]  /*15e90*/  IMAD.MOV.U32 R0, RZ, RZ, R14 ;  /* 0x000000ffff007224 */ /* 0x000fce00078e000e */
[----:B------:R-:W-:Y:S05]  /*15ea0*/  WARPSYNC.COLLECTIVE R15, `(.L_x_398) ;  /* 0x000000000f087348 */ /* 0x000fea0003c00000 */
[----:B------:R0:W1:Y:S02]  /*15eb0*/  SHFL.IDX P6, R14, R13, R12, R11 ;  /* 0x0000000c0d0e7389 */ /* 0x00006400000c000b */
[----:B01----:R-:W-:Y:S01]  /*15ec0*/  ENDCOLLECTIVE ;  /* 0x000000000000791b */ /* 0x003fe20003800000 */
.L_x_398:
[----:B------:R-:W-:Y:S01]  /*15ed0*/  @!PT LDS RZ, [RZ] ;  /* 0x00000000fffff984 */ /* 0x000fe20000000800 */
[----:B------:R-:W-:Y:S01]  /*15ee0*/  @!PT LDS RZ, [RZ] ;  /* 0x00000000fffff984 */ /* 0x000fe20000000800 */
[----:B------:R-:W-:Y:S01]  /*15ef0*/  @!PT LDS RZ, [RZ] ;  /* 0x00000000fffff984 */ /* 0x000fe20000000800 */
[----:B------:R0:W-:Y:S04]  /*15f00*/  @P2 LDGSTS.E.BYPASS.LTC128B.128 [R5+0x2b400], desc[UR52][R2.64], !P5 ;  /* 0x2b40000002052fae */ /* 0x0001e8000e901d74 */
[----:B------:R0:W-:Y:S01]  /*15f10*/  @P2 LDGSTS.E.BYPASS.LTC128B.128 [R5+0x2f400], desc[UR52][R2.64+0x80], !P1 ;  /* 0x2f40008002052fae */ /* 0x0001e2000c901d74 */
[----:B------:R-:W-:Y:S01]  /*15f20*/  IMAD.MOV.U32 R4, RZ, RZ, R14 ;  /* 0x000000ffff047224 */ /* 0x000fe200078e000e */
[----:B------:R-:W-:Y:S06]  /*15f30*/  BRA `(.L_x_399) ;  /* 0xffffffa000d87947 */ /* 0x000fec000383ffff */
.L_x_298:
[----:B------:R-:W-:Y:S02]  /*15f40*/  IMAD.MOV.U32 R13, RZ, RZ, R5 ;  /* 0x000000ffff0d7224 */ /* 0x000fe400078e0005 */
[----:B------:R-:W-:Y:S02]  /*15f50*/  IMAD.MOV.U32 R12, RZ, RZ, RZ ;  /* 0x000000ffff0c7224 */ /* 0x000fe400078e00ff */
[----:B------:R-:W-:Y:S02]  /*15f60*/  IMAD.MOV.U32 R11, RZ, RZ, 0x181f ;  /* 0x0000181fff0b7424 */ /* 0x000fe400078e00ff */
[----:B------:R-:W-:Y:S02]  /*15f70*/  IMAD.MOV.U32 R15, RZ, RZ, -0x1 ;  /* 0xffffffffff0f7424 */ /* 0x000fe400078e00ff */
[----:B------:R-:W-:Y:S02]  /*15f80*/  IMAD R6, R19, R6, RZ ;  /* 0x0000000613067224 */ /* 0x000fe400078e02ff */
[----:B------:R-:W-:-:S07]  /*15f90*/  IMAD.IADD R4, R9, 0x1, R4 ;  /* 0x0000000109047824 */ /* 0x000fce00078e0204 */
[----:B-----5:R-:W-:Y:S05]  /*15fa0*/  WARPSYNC.COLLECTIVE R15, `(.L_x_400) ;  /* 0x000000000f087348 */ /* 0x020fea0003c00000 */
[----:B------:R0:W1:Y:S02]  /*15fb0*/  SHFL.IDX P6, R14, R13, R12, R11 ;  /* 0x0000000c0d0e7389 */ /* 0x00006400000c000b */
[----:B01---5:R-:W-:Y:S01]  /*15fc0*/  ENDCOLLECTIVE ;  /* 0x000000000000791b */ /* 0x023fe20003800000 */
.L_x_400:
[C---:B------:R-:W-:Y:S01]  /*15fd0*/  VIADD R7, R4.reuse, 0x10 ;  /* 0x0000001004077836 */ /* 0x040fe20000000000 */
[----:B------:R-:W-:Y:S01]  /*15fe0*/  ISETP.GE.AND P2, PT, R4, R6, PT ;  /* 0x000000060400720c */ /* 0x000fe20003f46270 */
[----:B------:R-:W-:Y:S02]  /*15ff0*/  IMAD.MOV.U32 R13, RZ, RZ, R0 ;  /* 0x000000ffff0d7224 */ /* 0x000fe400078e0000 */
[----:B------:R-:W-:-:S10]  /*16000*/  IMAD.MOV.U32 R2, RZ, RZ, R14 ;  /* 0x000000ffff027224 */ /* 0x000fd400078e000e */
[----:B------:R-:W-:Y:S05]  /*16010*/  WARPSYNC.COLLECTIVE R15, `(.L_x_401) ;  /* 0x000000000f087348 */ /* 0x000fea0003c00000 */
[----:B------:R0:W1:Y:S02]  /*16020*/  SHFL.IDX P6, R14, R13, R12, R11 ;  /* 0x0000000c0d0e7389 */ /* 0x00006400000c000b */
[----:B01----:R-:W-:Y:S01]  /*16030*/  ENDCOLLECTIVE ;  /* 0x000000000000791b */ /* 0x003fe20003800000 */
.L_x_401:
[----:B------:R-:W-:Y:S02]  /*16040*/  IMAD.MOV.U32 R13, RZ, RZ, R5 ;  /* 0x000000ffff0d7224 */ /* 0x000fe400078e0005 */
[----:B------:R-:W-:Y:S02]  /*16050*/  IMAD.MOV.U32 R12, RZ, RZ, 0x1 ;  /* 0x00000001ff0c7424 */ /* 0x000fe400078e00ff */
[----:B------:R-:W-:-:S07]  /*16060*/  IMAD.MOV.U32 R3, RZ, RZ, R14 ;  /* 0x000000ffff037224 */ /* 0x000fce00078e000e */
[----:B------:R-:W-:Y:S05]  /*16070*/  WARPSYNC.COLLECTIVE R15, `(.L_x_402) ;  /* 0x000000000f087348 */ /* 0x000fea0003c00000 */
[----:B------:R0:W1:Y:S02]  /*16080*/  SHFL.IDX P6, R14, R13, R12, R11 ;  /* 0x0000000c0d0e7389 */ /* 0x00006400000c000b */
[----:B01----:R-:W-:Y:S01]  /*16090*/  ENDCOLLECTIVE ;  /* 0x000000000000791b */ /* 0x003fe20003800000 */
.L_x_402:
[----:B------:R-:W-:-:S05]  /*160a0*/  @!P2 IADD3 R3, P3, R27, R3, RZ ;  /* 0x000000031b03a210 */ /* 0x000fca0007f7e0ff */
[----:B------:R-:W-:-:S05]  /*160b0*/  @!P2 IMAD.X R2, RZ, RZ, R2, P3 ;  /* 0x000000ffff02a224 */ /* 0x000fca00018e0602 */
[----:B------:R-:W-:Y:S01]  /*160c0*/  @!P2 LOP3.LUT R3, R3, R2, RZ, 0x3c, !PT ;  /* 0x000000020303a212 */ /* 0x000fe200078e3cff */
[----:B------:R-:W-:-:S03]  /*160d0*/  IMAD.MOV.U32 R13, RZ, RZ, R0 ;  /* 0x000000ffff0d7224 */ /* 0x000fc600078e0000 */
[----:B------:R-:W-:-:S04]  /*160e0*/  @!P2 LOP3.LUT R2, R3, R2, RZ, 0x3c, !PT ;  /* 0x000000020302a212 */ /* 0x000fc800078e3cff */
[----:B------:R-:W-:-:S05]  /*160f0*/  @!P2 LOP3.LUT R3, R3, R2, RZ, 0x3c, !PT ;  /* 0x000000020303a212 */ /* 0x000fca00078e3cff */
[----:B------:R-:W-:Y:S01]  /*16100*/  @!PT LDS RZ, [RZ] ;  /* 0x00000000fffff984 */ /* 0x000fe20000000800 */
[----:B------:R-:W-:Y:S01]  /*16110*/  @!PT LDS RZ, [RZ] ;  /* 0x00000000fffff984 */ /* 0x000fe20000000800 */
[----:B------:R-:W-:Y:S01]  /*16120*/  @!PT LDS RZ, [RZ] ;  /* 0x00000000fffff984 */ /* 0x000fe20000000800 */
[----:B------:R-:W-:Y:S04]  /*16130*/  @!P2 LDGSTS.E.BYPASS.LTC128B.128 [R8+0x20400], desc[UR52][R2.64], !P0 ;  /* 0x204000000208afae */ /* 0x000fe8000c101d74 */
[----:B------:R0:W-:Y:S01]  /*16140*/  @!P2 LDGSTS.E.BYPASS.LTC128B.128 [R8+0x24400], desc[UR52][R2.64+0x80], !P1 ;  /* 0x244000800208afae */ /* 0x0001e2000c901d74 */
[----:B------:R-:W-:Y:S01]  /*16150*/  ISETP.GE.AND P2, PT, R7, R6, PT ;  /* 0x000000060700720c */ /* 0x000fe20003f46270 */
[----:B------:R-:W-:Y:S02]  /*16160*/  VIADD R7, R4, 0x20 ;  /* 0x0000002004077836 */ /* 0x000fe40000000000 */
[----:B0-----:R-:W-:-:S10]  /*16170*/  IMAD.MOV.U32 R2, RZ, RZ, R14 ;  /* 0x000000ffff027224 */ /* 0x001fd400078e000e */
[----:B------:R-:W-:Y:S05]  /*16180*/  WARPSYNC.COLLECTIVE R15, `(.L_x_403) ;  /* 0x000000000f087348 */ /* 0x000fea0003c00000 */
[----:B------:R0:W1:Y:S02]  /*16190*/  SHFL.IDX P6, R14, R13, R12, R11 ;  /* 0x0000000c0d0e7389 */ /* 0x00006400000c000b */
[----:B01----:R-:W-:Y:S01]  /*161a0*/  ENDCOLLECTIVE ;  /* 0x000000000000791b */ /* 0x003fe20003800000 */
.L_x_403:
[----:B------:R-:W-:Y:S02]  /*161b0*/  IMAD.MOV.U32 R13, RZ, RZ, R5 ;  /* 0x000000ffff0d7224 */ /* 0x000fe400078e0005 */
[----:B------:R-:W-:Y:S02]  /*161c0*/  IMAD.MOV.U32 R12, RZ, RZ, 0x2 ;  /* 0x00000002ff0c7424 */ /* 0x000fe400078e00ff */
[----:B------:R-:W-:-:S07]  /*161d0*/  IMAD.MOV.U32 R3, RZ, RZ, R14 ;  /* 0x000000ffff037224 */ /* 0x000fce00078e000e */
[----:B------:R-:W-:Y:S05]  /*161e0*/  WARPSYNC.COLLECTIVE R15, `(.L_x_404) ;  /* 0x000000000f087348 */ /* 0x000fea0003c00000 */
[----:B------:R0:W1:Y:S02]  /*161f0*/  SHFL.IDX P6, R14, R13, R12, R11 ;  /* 0x0000000c0d0e7389 */ /* 0x00006400000c000b */
[----:B01----:R-:W-:Y:S01]  /*16200*/  ENDCOLLECTIVE ;  /* 0x000000000000791b */ /* 0x003fe20003800000 */
.L_x_404:
        /* <DEDUP_REMOVED lines=17> */
.L_x_405:
[----:B------:R-:W-:Y:S02]  /*16320*/  IMAD.MOV.U32 R13, RZ, RZ, R5 ;  /* 0x000000ffff0d7224 */ /* 0x000fe400078e0005 */
[----:B------:R-:W-:Y:S02]  /*16330*/  IMAD.MOV.U32 R12, RZ, RZ, 0x3 ;  /* 0x00000003ff0c7424 */ /* 0x000fe400078e00ff */
[----:B------:R-:W-:-:S07]  /*16340*/  IMAD.MOV.U32 R3, RZ, RZ, R14 ;  /* 0x000000ffff037224 */ /* 0x000fce00078e000e */
[----:B------:R-:W-:Y:S05]  /*16350*/  WARPSYNC.COLLECTIVE R15, `(.L_x_406) ;  /* 0x000000000f087348 */ /* 0x000fea0003c00000 */
[----:B------:R0:W1:Y:S02]  /*16360*/  SHFL.IDX P6, R14, R13, R12, R11 ;  /* 0x0000000c0d0e7389 */ /* 0x00006400000c000b */
[----:B01----:R-:W-:Y:S01]  /*16370*/  ENDCOLLECTIVE ;  /* 0x000000000000791b */ /* 0x003fe20003800000 */
.L_x_406:
        /* <DEDUP_REMOVED lines=17> */
.L_x_407:
[----:B------:R-:W-:Y:S02]  /*16490*/  IMAD.MOV.U32 R13, RZ, RZ, R5 ;  /* 0x000000ffff0d7224 */ /* 0x000fe400078e0005 */
[----:B------:R-:W-:Y:S02]  /*164a0*/  IMAD.MOV.U32 R12, RZ, RZ, 0x4 ;  /* 0x00000004ff0c7424 */ /* 0x000fe400078e00ff */
[----:B------:R-:W-:-:S07]  /*164b0*/  IMAD.MOV.U32 R3, RZ, RZ, R14 ;  /* 0x000000ffff037224 */ /* 0x000fce00078e000e */
[----:B------:R-:W-:Y:S05]  /*164c0*/  WARPSYNC.COLLECTIVE R15, `(.L_x_408) ;  /* 0x000000000f087348 */ /* 0x000fea0003c00000 */
[----:B------:R0:W1:Y:S02]  /*164d0*/  SHFL.IDX P6, R14, R13, R12, R11 ;  /* 0x0000000c0d0e7389 */ /* 0x00006400000c000b */
[----:B01----:R-:W-:Y:S01]  /*164e0*/  ENDCOLLECTIVE ;  /* 0x000000000000791b */ /* 0x003fe20003800000 */
.L_x_408:
        /* <DEDUP_REMOVED lines=17> */
.L_x_409:
[----:B------:R-:W-:Y:S02]  /*16600*/  IMAD.MOV.U32 R13, RZ, RZ, R5 ;  /* 0x000000ffff0d7224 */ /* 0x000fe400078e0005 */
[----:B------:R-:W-:Y:S02]  /*16610*/  IMAD.MOV.U32 R12, RZ, RZ, 0x5 ;  /* 0x00000005ff0c7424 */ /* 0x000fe400078e00ff */
[----:B------:R-:W-:-:S07]  /*16620*/  IMAD.MOV.U32 R3, RZ, RZ, R14 ;  /* 0x000000ffff037224 */ /* 0x000fce00078e000e */
[----:B------:R-:W-:Y:S05]  /*16630*/  WARPSYNC.COLLECTIVE R15, `(.L_x_410) ;  /* 0x000000000f087348 */ /* 0x000fea0003c00000 */
[----:B------:R0:W1:Y:S02]  /*16640*/  SHFL.IDX P6, R14, R13, R12, R11 ;  /* 0x0000000c0d0e7389 */ /* 0x00006400000c000b */
[----:B01----:R-:W-:Y:S01]  /*16650*/  ENDCOLLECTIVE ;  /* 0x000000000000791b */ /* 0x003fe20003800000 */
.L_x_410:
        /* <DEDUP_REMOVED lines=17> */
.L_x_411:
[----:B------:R-:W-:Y:S02]  /*16770*/  IMAD.MOV.U32 R13, RZ, RZ, R5 ;  /* 0x000000ffff0d7224 */ /* 0x000fe400078e0005 */
[----:B------:R-:W-:Y:S02]  /*16780*/  IMAD.MOV.U32 R12, RZ, RZ, 0x6 ;  /* 0x00000006ff0c7424 */ /* 0x000fe400078e00ff */
[----:B------:R-:W-:-:S07]  /*16790*/  IMAD.MOV.U32 R3, RZ, RZ, R14 ;  /* 0x000000ffff037224 */ /* 0x000fce00078e000e */
[----:B------:R-:W-:Y:S05]  /*167a0*/  WARPSYNC.COLLECTIVE R15, `(.L_x_412) ;  /* 0x000000000f087348 */ /* 0x000fea0003c00000 */
[----:B------:R0:W1:Y:S02]  /*167b0*/  SHFL.IDX P6, R14, R13, R12, R11 ;  /* 0x0000000c0d0e7389 */ /* 0x00006400000c000b */
[----:B01----:R-:W-:Y:S01]  /*167c0*/  ENDCOLLECTIVE ;  /* 0x000000000000791b */ /* 0x003fe20003800000 */
.L_x_412:
        /* <DEDUP_REMOVED lines=12> */
[----:B0-----:R-:W-:-:S12]  /*16890*/  IMAD.MOV.U32 R2, RZ, RZ, R14 ;  /* 0x000000ffff027224 */ /* 0x001fd800078e000e */
[----:B------:R-:W-:Y:S05]  /*168a0*/  WARPSYNC.COLLECTIVE R15, `(.L_x_413) ;  /* 0x000000000f087348 */ /* 0x000fea0003c00000 */
[----:B------:R0:W1:Y:S02]  /*168b0*/  SHFL.IDX P6, R14, R13, R12, R11 ;  /* 0x0000000c0d0e7389 */ /* 0x00006400000c000b */
[----:B01----:R-:W-:Y:S01]  /*168c0*/  ENDCOLLECTIVE ;  /* 0x000000000000791b */ /* 0x003fe20003800000 */
.L_x_413:
[----:B------:R-:W-:Y:S02]  /*168d0*/  IMAD.MOV.U32 R13, RZ, RZ, R5 ;  /* 0x000000ffff0d7224 */ /* 0x000fe400078e0005 */
[----:B------:R-:W-:Y:S02]  /*168e0*/  IMAD.MOV.U32 R12, RZ, RZ, 0x7 ;  /* 0x00000007ff0c7424 */ /* 0x000fe400078e00ff */
[----:B------:R-:W-:-:S07]  /*168f0*/  IMAD.MOV.U32 R3, RZ, RZ, R14 ;  /* 0x000000ffff037224 */ /* 0x000fce00078e000e */
[----:B------:R-:W-:Y:S05]  /*16900*/  WARPSYNC.COLLECTIVE R15, `(.L_x_414) ;  /* 0x000000000f087348 */ /* 0x000fea0003c00000 */
[----:B------:R0:W1:Y:S02]  /*16910*/  SHFL.IDX P6, R14, R13, R12, R11 ;  /* 0x0000000c0d0e7389 */ /* 0x00006400000c000b */
[----:B01----:R-:W-:Y:S01]  /*16920*/  ENDCOLLECTIVE ;  /* 0x000000000000791b */ /* 0x003fe20003800000 */
.L_x_414:
[----:B------:R-:W-:-:S05]  /*16930*/  @!P2 IADD3 R3, P3, R27, R3, RZ ;  /* 0x000000031b03a210 */ /* 0x000fca0007f7e0ff */
[----:B------:R-:W-:-:S05]  /*16940*/  @!P2 IMAD.X R2, RZ, RZ, R2, P3 ;  /* 0x000000ffff02a224 */ /* 0x000fca00018e0602 */
[----:B------:R-:W-:Y:S01]  /*16950*/  @!P2 LOP3.LUT R3, R3, R2, RZ, 0x3c, !PT ;  /* 0x000000020303a212 */ /* 0x000fe200078e3cff */
[----:B------:R-:W-:-:S03]  /*16960*/  IMAD.MOV.U32 R13, RZ, RZ, R0 ;  /* 0x000000ffff0d7224 */ /* 0x000fc600078e0000 */
[----:B------:R-:W-:-:S04]  /*16970*/  @!P2 LOP3.LUT R2, R3, R2, RZ, 0x3c, !PT ;  /* 0x000000020302a212 */ /* 0x000fc800078e3cff */
[----:B------:R-:W-:Y:S01]  /*16980*/  @!P2 LOP3.LUT R3, R3, R2, RZ, 0x3c, !PT ;  /* 0x000000020303a212 */ /* 0x000fe200078e3cff */
[----:B------:R-:W-:-:S04]  /*16990*/  IMAD.MOV.U32 R5, RZ, RZ, R14 ;  /* 0x000000ffff057224 */ /* 0x000fc800078e000e */
[----:B------:R-:W-:Y:S01]  /*169a0*/  @!PT LDS RZ, [RZ] ;  /* 0x00000000fffff984 */ /* 0x000fe20000000800 */
[----:B------:R-:W-:Y:S01]  /*169b0*/  @!PT LDS RZ, [RZ] ;  /* 0x00000000fffff984 */ /* 0x000fe20000000800 */
[----:B------:R-:W-:Y:S01]  /*169c0*/  @!PT LDS RZ, [RZ] ;  /* 0x00000000fffff984 */ /* 0x000fe20000000800 */
[----:B------:R0:W-:Y:S04]  /*169d0*/  @!P2 LDGSTS.E.BYPASS.LTC128B.128 [R8+0x23400], desc[UR52][R2.64], !P0 ;  /* 0x234000000208afae */ /* 0x0001e8000c101d74 */
[----:B------:R0:W-:Y:S02]  /*169e0*/  @!P2 LDGSTS.E.BYPASS.LTC128B.128 [R8+0x27400], desc[UR52][R2.64+0x80], !P1 ;  /* 0x274000800208afae */ /* 0x0001e4000c901d74 */
[----:B0-----:R-:W-:Y:S05]  /*169f0*/  WARPSYNC.COLLECTIVE R15, `(.L_x_415) ;  /* 0x000000000f087348 */ /* 0x001fea0003c00000 */
[----:B------:R1:W2:Y:S02]  /*16a00*/  SHFL.IDX P6, R14, R13, R12, R11 ;  /* 0x0000000c0d0e7389 */ /* 0x0002a400000c000b */
[----:B012---:R-:W-:Y:S01]  /*16a10*/  ENDCOLLECTIVE ;  /* 0x000000000000791b */ /* 0x007fe20003800000 */
.L_x_415:
[----:B------:R-:W-:Y:S05]  /*16a20*/  BRA `(.L_x_416) ;  /* 0xffffffa400147947 */ /* 0x000fea000383ffff */
.L_x_303:
[----:B0-----:R0:W1:Y:S02]  /*16a30*/  SYNCS.PHASECHK.TRANS64.TRYWAIT P1, [R17+URZ+0x38820], R0 ;  /* 0x03882000110075a7 */ /* 0x001064000802017f */
[----:B-1----:R-:W-:Y:S05]  /*16a40*/  @!P1 NANOSLEEP.SYNCS 0x989680 ;  /* 0x009896800000995d */ /* 0x002fea0003900000 */
[----:B------:R-:W1:Y:S02]  /*16a50*/  @!P1 SYNCS.PHASECHK.TRANS64 P1, [R17+URZ+0x38820], R0 ;  /* 0x03882000110095a7 */ /* 0x000e64000802007f */
[----:B-1----:R-:W-:Y:S05]  /*16a60*/  @!P1 BRA `(.L_x_303) ;  /* 0xfffffffc00f09947 */ /* 0x002fea000383ffff */
[----:B------:R-:W-:Y:S05]  /*16a70*/  BRA `(.L_x_417) ;  /* 0xffffffa4008c7947 */ /* 0x000fea000383ffff */
.L_x_307:
[----:B0-----:R0:W1:Y:S02]  /*16a80*/  SYNCS.PHASECHK.TRANS64.TRYWAIT P0, [R0+URZ+0x38880], R20 ;  /* 0x03888014000075a7 */ /* 0x001064000800017f */
[----:B-1----:R-:W-:Y:S05]  /*16a90*/  @!P0 NANOSLEEP.SYNCS 0x989680 ;  /* 0x009896800000895d */ /* 0x002fea0003900000 */
[----:B------:R-:W1:Y:S02]  /*16aa0*/  @!P0 SYNCS.PHASECHK.TRANS64 P0, [R0+URZ+0x38880], R20 ;  /* 0x03888014000085a7 */ /* 0x000e64000800007f */
[----:B-1----:R-:W-:Y:S05]  /*16ab0*/  @!P0 BRA `(.L_x_307) ;  /* 0xfffffffc00f08947 */ /* 0x002fea000383ffff */
[----:B------:R-:W-:Y:S05]  /*16ac0*/  BRA `(.L_x_418) ;  /* 0xffffffa8003c7947 */ /* 0x000fea000383ffff */
.L_x_308:
        /* <DEDUP_REMOVED lines=8> */
.L_x_420:
[----:B------:R-:W-:Y:S05]  /*16b50*/  BSYNC B0 ;  /* 0x0000000000007941 */ /* 0x000fea0003800000 */
.L_x_419:
[----:B------:R-:W-:Y:S02]  /*16b60*/  IMAD.MOV.U32 R13, RZ, RZ, R8 ;  /* 0x000000ffff0d7224 */ /* 0x000fe400078e0008 */
[----:B------:R-:W-:Y:S02]  /*16b70*/  IMAD.MOV.U32 R12, RZ, RZ, RZ ;  /* 0x000000ffff0c7224 */ /* 0x000fe400078e00ff */
[----:B------:R-:W-:Y:S02]  /*16b80*/  IMAD.MOV.U32 R11, RZ, RZ, 0x181f ;  /* 0x0000181fff0b7424 */ /* 0x000fe400078e00ff */
[----:B------:R-:W-:Y:S02]  /*16b90*/  IMAD.MOV.U32 R15, RZ, RZ, -0x1 ;  /* 0xffffffffff0f7424 */ /* 0x000fe400078e00ff */
[----:B------:R-:W-:Y:S02]  /*16ba0*/  IMAD.MOV.U32 R3, RZ, RZ, R14 ;  /* 0x000000ffff037224 */ /* 0x000fe400078e000e */
[----:B------:R-:W-:-:S07]  /*16bb0*/  IMAD.IADD R4, R17, 0x1, R4 ;  /* 0x0000000111047824 */ /* 0x000fce00078e0204 */
[----:B------:R-:W-:Y:S05]  /*16bc0*/  WARPSYNC.COLLECTIVE R15, `(.L_x_421) ;  /* 0x000000000f087348 */ /* 0x000fea0003c00000 */
[----:B------:R0:W1:Y:S02]  /*16bd0*/  SHFL.IDX P6, R14, R13, R12, R11 ;  /* 0x0000000c0d0e7389 */ /* 0x00006400000c000b */
[----:B01----:R-:W-:Y:S01]  /*16be0*/  ENDCOLLECTIVE ;  /* 0x000000000000791b */ /* 0x003fe20003800000 */
.L_x_421:
[----:B------:R-:W-:Y:S02]  /*16bf0*/  IMAD.MOV.U32 R13, RZ, RZ, R7 ;  /* 0x000000ffff0d7224 */ /* 0x000fe400078e0007 */
[----:B------:R-:W-:Y:S02]  /*16c00*/  IMAD.MOV.U32 R12, RZ, RZ, 0x1 ;  /* 0x00000001ff0c7424 */ /* 0x000fe400078e00ff */
[----:B------:R-:W-:-:S07]  /*16c10*/  IMAD.MOV.U32 R2, RZ, RZ, R14 ;  /* 0x000000ffff027224 */ /* 0x000fce00078e000e */
[----:B------:R-:W-:Y:S05]  /*16c20*/  WARPSYNC.COLLECTIVE R15, `(.L_x_422) ;  /* 0x000000000f087348 */ /* 0x000fea0003c00000 */
[----:B------:R0:W1:Y:S02]  /*16c30*/  SHFL.IDX P6, R14, R13, R12, R11 ;  /* 0x0000000c0d0e7389 */ /* 0x00006400000c000b */
[----:B01----:R-:W-:Y:S01]  /*16c40*/  ENDCOLLECTIVE ;  /* 0x000000000000791b */ /* 0x003fe20003800000 */
.L_x_422:
[----:B------:R-:W-:-:S05]  /*16c50*/  IADD3 R2, P0, R27, R2, RZ ;  /* 0x000000021b027210 */ /* 0x000fca0007f1e0ff */
[----:B------:R-:W-:-:S05]  /*16c60*/  IMAD.X R3, RZ, RZ, R3, P0 ;  /* 0x000000ffff037224 */ /* 0x000fca00000e0603 */
[----:B------:R-:W-:Y:S01]  /*16c70*/  @!PT LDS RZ, [RZ] ;  /* 0x00000000fffff984 */ /* 0x000fe20000000800 */
[----:B------:R-:W-:Y:S01]  /*16c80*/  @!PT LDS RZ, [RZ] ;  /* 0x00000000fffff984 */ /* 0x000fe20000000800 */
[----:B------:R-:W-:Y:S01]  /*16c90*/  @!PT LDS RZ, [RZ] ;  /* 0x00000000fffff984 */ /* 0x000fe20000000800 */
[----:B------:R-:W-:Y:S01]  /*16ca0*/  LDGSTS.E.BYPASS.LTC128B.128 [R4+0x10400], desc[UR52][R2.64], !P3 ;  /* 0x1040000002047fae */ /* 0x000fe2000d901d74 */
[----:B------:R-:W-:-:S03]  /*16cb0*/  IMAD.MOV.U32 R13, RZ, RZ, R8 ;  /* 0x000000ffff0d7224 */ /* 0x000fc600078e0008 */
[----:B------:R0:W-:Y:S02]  /*16cc0*/  LDGSTS.E.BYPASS.LTC128B.128 [R4+0x14400], desc[UR52][R2.64+0x80], !P2 ;  /* 0x1440008002047fae */ /* 0x0001e4000d101d74 */
[----:B0-----:R-:W-:-:S07]  /*16cd0*/  IMAD.MOV.U32 R3, RZ, RZ, R14 ;  /* 0x000000ffff037224 */ /* 0x001fce00078e000e */
[----:B------:R-:W-:Y:S05]  /*16ce0*/  WARPSYNC.COLLECTIVE R15, `(.L_x_423) ;  /* 0x000000000f087348 */ /* 0x000fea0003c00000 */
[----:B------:R0:W1:Y:S02]  /*16cf0*/  SHFL.IDX P6, R14, R13, R12, R11 ;  /* 0x0000000c0d0e7389 */ /* 0x00006400000c000b */
[----:B01----:R-:W-:Y:S01]  /*16d00*/  ENDCOLLECTIVE ;  /* 0x000000000000791b */ /* 0x003fe20003800000 */
.L_x_423:
[----:B------:R-:W-:Y:S02]  /*16d10*/  IMAD.MOV.U32 R13, RZ, RZ, R7 ;  /* 0x000000ffff0d7224 */ /* 0x000fe400078e0007 */
[----:B------:R-:W-:Y:S02]  /*16d20*/  IMAD.MOV.U32 R12, RZ, RZ, 0x2 ;  /* 0x00000002ff0c7424 */ /* 0x000fe400078e00ff */
[----:B------:R-:W-:-:S07]  /*16d30*/  IMAD.MOV.U32 R2, RZ, RZ, R14 ;  /* 0x000000ffff027224 */ /* 0x000fce00078e000e */
[----:B------:R-:W-:Y:S05]  /*16d40*/  WARPSYNC.COLLECTIVE R15, `(.L_x_424) ;  /* 0x000000000f087348 */ /* 0x000fea0003c00000 */
[----:B------:R0:W1:Y:S02]  /*16d50*/  SHFL.IDX P6, R14, R13, R12, R11 ;  /* 0x0000000c0d0e7389 */ /* 0x00006400000c000b */
[----:B01----:R-:W-:Y:S01]  /*16d60*/  ENDCOLLECTIVE ;  /* 0x000000000000791b */ /* 0x003fe20003800000 */
.L_x_424:
        /* <DEDUP_REMOVED lines=12> */
.L_x_425:
[----:B------:R-:W-:Y:S02]  /*16e30*/  IMAD.MOV.U32 R13, RZ, RZ, R7 ;  /* 0x000000ffff0d7224 */ /* 0x000fe400078e0007 */
[----:B------:R-:W-:Y:S02]  /*16e40*/  IMAD.MOV.U32 R12, RZ, RZ, 0x3 ;  /* 0x00000003ff0c7424 */ /* 0x000fe400078e00ff */
[----:B------:R-:W-:-:S07]  /*16e50*/  IMAD.MOV.U32 R2, RZ, RZ, R14 ;  /* 0x000000ffff027224 */ /* 0x000fce00078e000e */
[----:B------:R-:W-:Y:S05]  /*16e60*/  WARPSYNC.COLLECTIVE R15, `(.L_x_426) ;  /* 0x000000000f087348 */ /* 0x000fea0003c00000 */
[----:B------:R0:W1:Y:S02]  /*16e70*/  SHFL.IDX P6, R14, R13, R12, R11 ;  /* 0x0000000c0d0e7389 */ /* 0x00006400000c000b */
[----:B01----:R-:W-:Y:S01]  /*16e80*/  ENDCOLLECTIVE ;  /* 0x000000000000791b */ /* 0x003fe20003800000 */
.L_x_426:
        /* <DEDUP_REMOVED lines=12> */
.L_x_427:
[----:B------:R-:W-:Y:S02]  /*16f50*/  IMAD.MOV.U32 R13, RZ, RZ, R7 ;  /* 0x000000ffff0d7224 */ /* 0x000fe400078e0007 */
[----:B------:R-:W-:Y:S02]  /*16f60*/  IMAD.MOV.U32 R12, RZ, RZ, 0x4 ;  /* 0x00000004ff0c7424 */ /* 0x000fe400078e00ff */
[----:B------:R-:W-:-:S07]  /*16f70*/  IMAD.MOV.U32 R2, RZ, RZ, R14 ;  /* 0x000000ffff027224 */ /* 0x000fce00078e000e */
[----:B------:R-:W-:Y:S05]  /*16f80*/  WARPSYNC.COLLECTIVE R15, `(.L_x_428) ;  /* 0x000000000f087348 */ /* 0x000fea0003c00000 */
[----:B------:R0:W1:Y:S02]  /*16f90*/  SHFL.IDX P6, R14, R13, R12, R11 ;  /* 0x0000000c0d0e7389 */ /* 0x00006400000c000b */
[----:B01----:R-:W-:Y:S01]  /*16fa0*/  ENDCOLLECTIVE ;  /* 0x000000000000791b */ /* 0x003fe20003800000 */
.L_x_428:
        /* <DEDUP_REMOVED lines=12> */
.L_x_429:
[----:B------:R-:W-:Y:S02]  /*17070*/  IMAD.MOV.U32 R13, RZ, RZ, R7 ;  /* 0x000000ffff0d7224 */ /* 0x000fe400078e0007 */
[----:B------:R-:W-:Y:S02]  /*17080*/  IMAD.MOV.U32 R12, RZ, RZ, 0x5 ;  /* 0x00000005ff0c7424 */ /* 0x000fe400078e00ff */
[----:B------:R-:W-:-:S07]  /*17090*/  IMAD.MOV.U32 R2, RZ, RZ, R14 ;  /* 0x000000ffff027224 */ /* 0x000fce00078e000e */
[----:B------:R-:W-:Y:S05]  /*170a0*/  WARPSYNC.COLLECTIVE R15, `(.L_x_430) ;  /* 0x000000000f087348 */ /* 0x000fea0003c00000 */
[----:B------:R0:W1:Y:S02]  /*170b0*/  SHFL.IDX P6, R14, R13, R12, R11 ;  /* 0x0000000c0d0e7389 */ /* 0x00006400000c000b */
[----:B01----:R-:W-:Y:S01]  /*170c0*/  ENDCOLLECTIVE ;  /* 0x000000000000791b */ /* 0x003fe20003800000 */
.L_x_430:
        /* <DEDUP_REMOVED lines=12> */
.L_x_431:
[----:B------:R-:W-:Y:S02]  /*17190*/  IMAD.MOV.U32 R13, RZ, RZ, R7 ;  /* 0x000000ffff0d7224 */ /* 0x000fe400078e0007 */
[----:B------:R-:W-:Y:S02]  /*171a0*/  IMAD.MOV.U32 R12, RZ, RZ, 0x6 ;  /* 0x00000006ff0c7424 */ /* 0x000fe400078e00ff */
[----:B------:R-:W-:-:S07]  /*171b0*/  IMAD.MOV.U32 R2, RZ, RZ, R14 ;  /* 0x000000ffff027224 */ /* 0x000fce00078e000e */
[----:B------:R-:W-:Y:S05]  /*171c0*/  WARPSYNC.COLLECTIVE R15, `(.L_x_432) ;  /* 0x000000000f087348 */ /* 0x000fea0003c00000 */
[----:B------:R0:W1:Y:S02]  /*171d0*/  SHFL.IDX P6, R14, R13, R12, R11 ;  /* 0x0000000c0d0e7389 */ /* 0x00006400000c000b */
[----:B01----:R-:W-:Y:S01]  /*171e0*/  ENDCOLLECTIVE ;  /* 0x000000000000791b */ /* 0x003fe20003800000 */
.L_x_432:
        /* <DEDUP_REMOVED lines=12> */
.L_x_433:
[----:B------:R-:W-:Y:S02]  /*172b0*/  IMAD.MOV.U32 R13, RZ, RZ, R7 ;  /* 0x000000ffff0d7224 */ /* 0x000fe400078e0007 */
[----:B------:R-:W-:Y:S02]  /*172c0*/  IMAD.MOV.U32 R12, RZ, RZ, 0x7 ;  /* 0x00000007ff0c7424 */ /* 0x000fe400078e00ff */
[----:B------:R-:W-:-:S07]  /*172d0*/  IMAD.MOV.U32 R2, RZ, RZ, R14 ;  /* 0x000000ffff027224 */ /* 0x000fce00078e000e */
[----:B------:R-:W-:Y:S05]  /*172e0*/  WARPSYNC.COLLECTIVE R15, `(.L_x_434) ;  /* 0x000000000f087348 */ /* 0x000fea0003c00000 */
[----:B------:R0:W1:Y:S02]  /*172f0*/  SHFL.IDX P6, R14, R13, R12, R11 ;  /* 0x0000000c0d0e7389 */ /* 0x00006400000c000b */
[----:B01----:R-:W-:Y:S01]  /*17300*/  ENDCOLLECTIVE ;  /* 0x000000000000791b */ /* 0x003fe20003800000 */
.L_x_434:
        /* <DEDUP_REMOVED lines=12> */
.L_x_435:
[----:B------:R-:W-:Y:S01]  /*173d0*/  IMAD.MOV.U32 R2, RZ, RZ, R14 ;  /* 0x000000ffff027224 */ /* 0x000fe200078e000e */
[----:B------:R-:W-:Y:S06]  /*173e0*/  BRA `(.L_x_436) ;  /* 0xffffffa400107947 */ /* 0x000fec000383ffff */
.L_x_313:
[----:B---3--:R3:W4:Y:S02]  /*173f0*/  SYNCS.PHASECHK.TRANS64.TRYWAIT P0, [R0+URZ+0x38840], R20 ;  /* 0x03884014000075a7 */ /* 0x008724000800017f */
[----:B----4-:R-:W-:Y:S05]  /*17400*/  @!P0 NANOSLEEP.SYNCS 0x989680 ;  /* 0x009896800000895d */ /* 0x010fea0003900000 */
[----:B------:R-:W4:Y:S02]  /*17410*/  @!P0 SYNCS.PHASECHK.TRANS64 P0, [R0+URZ+0x38840], R20 ;  /* 0x03884014000085a7 */ /* 0x000f24000800007f */
[----:B----4-:R-:W-:Y:S05]  /*17420*/  @!P0 BRA `(.L_x_313) ;  /* 0xfffffffc00f08947 */ /* 0x010fea000383ffff */
[----:B------:R-:W-:Y:S05]  /*17430*/  BRA `(.L_x_437) ;  /* 0xffffffa400647947 */ /* 0x000fea000383ffff */
.L_x_314:
[----:B------:R-:W-:Y:S01]  /*17440*/  BSSY B0, `(.L_x_438) ;  /* 0x0000008000007945 */ /* 0x000fe20003800000 */
[----:B------:R-:W-:Y:S02]  /*17450*/  IMAD.MOV.U32 R13, RZ, RZ, R5 ;  /* 0x000000ffff0d7224 */ /* 0x000fe400078e0005 */
[----:B------:R-:W-:Y:S02]  /*17460*/  IMAD.MOV.U32 R12, RZ, RZ, RZ ;  /* 0x000000ffff0c7224 */ /* 0x000fe400078e00ff */
[----:B------:R-:W-:Y:S02]  /*17470*/  IMAD.MOV.U32 R11, RZ, RZ, 0x181f ;  /* 0x0000181fff0b7424 */ /* 0x000fe400078e00ff */
[----:B------:R-:W-:-:S07]  /*17480*/  IMAD.MOV.U32 R15, RZ, RZ, -0x1 ;  /* 0xffffffffff0f7424 */ /* 0x000fce00078e00ff */
[----:B0-23--:R-:W-:Y:S05]  /*17490*/  WARPSYNC.COLLECTIVE R15, `(.L_x_439) ;  /* 0x000000000f087348 */ /* 0x00dfea0003c00000 */
[----:B------:R1:W4:Y:S02]  /*174a0*/  SHFL.IDX P6, R14, R13, R12, R11 ;  /* 0x0000000c0d0e7389 */ /* 0x00032400000c000b */
[----:B01234-:R-:W-:Y:S01]  /*174b0*/  ENDCOLLECTIVE ;  /* 0x000000000000791b */ /* 0x01ffe20003800000 */
.L_x_439:
[----:B------:R-:W-:Y:S05]  /*174c0*/  BSYNC B0 ;  /* 0x0000000000007941 */ /* 0x000fea0003800000 */
.L_x_438:
        /* <DEDUP_REMOVED lines=8> */
.L_x_440:
[----:B------:R-:W-:Y:S02]  /*17550*/  IMAD.MOV.U32 R13, RZ, RZ, R5 ;  /* 0x000000ffff0d7224 */ /* 0x000fe400078e0005 */
[----:B------:R-:W-:Y:S02]  /*17560*/  IMAD.MOV.U32 R12, RZ, RZ, 0x1 ;  /* 0x00000001ff0c7424 */ /* 0x000fe400078e00ff */
[----:B------:R-:W-:-:S07]  /*17570*/  IMAD.MOV.U32 R2, RZ, RZ, R14 ;  /* 0x000000ffff027224 */ /* 0x000fce00078e000e */
[----:B------:R-:W-:Y:S05]  /*17580*/  WARPSYNC.COLLECTIVE R15, `(.L_x_441) ;  /* 0x000000000f087348 */ /* 0x000fea0003c00000 */
[----:B------:R0:W1:Y:S02]  /*17590*/  SHFL.IDX P6, R14, R13, R12, R11 ;  /* 0x0000000c0d0e7389 */ /* 0x00006400000c000b */
[----:B01----:R-:W-:Y:S01]  /*175a0*/  ENDCOLLECTIVE ;  /* 0x000000000000791b */ /* 0x003fe20003800000 */
.L_x_441:
        /* <DEDUP_REMOVED lines=12> */
.L_x_442:
[----:B------:R-:W-:Y:S02]  /*17670*/  IMAD.MOV.U32 R13, RZ, RZ, R5 ;  /* 0x000000ffff0d7224 */ /* 0x000fe400078e0005 */
[----:B------:R-:W-:Y:S02]  /*17680*/  IMAD.MOV.U32 R12, RZ, RZ, 0x2 ;  /* 0x00000002ff0c7424 */ /* 0x000fe400078e00ff */
[----:B------:R-:W-:-:S07]  /*17690*/  IMAD.MOV.U32 R2, RZ, RZ, R14 ;  /* 0x000000ffff027224 */ /* 0x000fce00078e000e */
[----:B------:R-:W-:Y:S05]  /*176a0*/  WARPSYNC.COLLECTIVE R15, `(.L_x_443) ;  /* 0x000000000f087348 */ /* 0x000fea0003c00000 */
[----:B------:R0:W1:Y:S02]  /*176b0*/  SHFL.IDX P6, R14, R13, R12, R11 ;  /* 0x0000000c0d0e7389 */ /* 0x00006400000c000b */
[----:B01----:R-:W-:Y:S01]  /*176c0*/  ENDCOLLECTIVE ;  /* 0x000000000000791b */ /* 0x003fe20003800000 */
.L_x_443:
        /* <DEDUP_REMOVED lines=12> */
.L_x_444:
[----:B------:R-:W-:Y:S02]  /*17790*/  IMAD.MOV.U32 R13, RZ, RZ, R5 ;  /* 0x000000ffff0d7224 */ /* 0x000fe400078e0005 */
[----:B------:R-:W-:Y:S02]  /*177a0*/  IMAD.MOV.U32 R12, RZ, RZ, 0x3 ;  /* 0x00000003ff0c7424 */ /* 0x000fe400078e00ff */
[----:B------:R-:W-:-:S07]  /*177b0*/  IMAD.MOV.U32 R2, RZ, RZ, R14 ;  /* 0x000000ffff027224 */ /* 0x000fce00078e000e */
[----:B------:R-:W-:Y:S05]  /*177c0*/  WARPSYNC.COLLECTIVE R15, `(.L_x_445) ;  /* 0x000000000f087348 */ /* 0x000fea0003c00000 */
[----:B------:R0:W1:Y:S02]  /*177d0*/  SHFL.IDX P6, R14, R13, R12, R11 ;  /* 0x0000000c0d0e7389 */ /* 0x00006400000c000b */
[----:B01----:R-:W-:Y:S01]  /*177e0*/  ENDCOLLECTIVE ;  /* 0x000000000000791b */ /* 0x003fe20003800000 */
.L_x_445:
        /* <DEDUP_REMOVED lines=12> */
.L_x_446:
[----:B------:R-:W-:Y:S02]  /*178b0*/  IMAD.MOV.U32 R13, RZ, RZ, R5 ;  /* 0x000000ffff0d7224 */ /* 0x000fe400078e0005 */
[----:B------:R-:W-:Y:S02]  /*178c0*/  IMAD.MOV.U32 R12, RZ, RZ, 0x4 ;  /* 0x00000004ff0c7424 */ /* 0x000fe400078e00ff */
[----:B------:R-:W-:-:S07]  /*178d0*/  IMAD.MOV.U32 R2, RZ, RZ, R14 ;  /* 0x000000ffff027224 */ /* 0x000fce00078e000e */
[----:B------:R-:W-:Y:S05]  /*178e0*/  WARPSYNC.COLLECTIVE R15, `(.L_x_447) ;  /* 0x000000000f087348 */ /* 0x000fea0003c00000 */
[----:B------:R0:W1:Y:S02]  /*178f0*/  SHFL.IDX P6, R14, R13, R12, R11 ;  /* 0x0000000c0d0e7389 */ /* 0x00006400000c000b */
[----:B01----:R-:W-:Y:S01]  /*17900*/  ENDCOLLECTIVE ;  /* 0x000000000000791b */ /* 0x003fe20003800000 */
.L_x_447:
        /* <DEDUP_REMOVED lines=12> */
.L_x_448:
[----:B------:R-:W-:Y:S02]  /*179d0*/  IMAD.MOV.U32 R13, RZ, RZ, R5 ;  /* 0x000000ffff0d7224 */ /* 0x000fe400078e0005 */
[----:B------:R-:W-:Y:S02]  /*179e0*/  IMAD.MOV.U32 R12, RZ, RZ, 0x5 ;  /* 0x00000005ff0c7424 */ /* 0x000fe400078e00ff */
[----:B------:R-:W-:-:S07]  /*179f0*/  IMAD.MOV.U32 R2, RZ, RZ, R14 ;  /* 0x000000ffff027224 */ /* 0x000fce00078e000e */
[----:B------:R-:W-:Y:S05]  /*17a00*/  WARPSYNC.COLLECTIVE R15, `(.L_x_449) ;  /* 0x000000000f087348 */ /* 0x000fea0003c00000 */
[----:B------:R0:W1:Y:S02]  /*17a10*/  SHFL.IDX P6, R14, R13, R12, R11 ;  /* 0x0000000c0d0e7389 */ /* 0x00006400000c000b */
[----:B01----:R-:W-:Y:S01]  /*17a20*/  ENDCOLLECTIVE ;  /* 0x000000000000791b */ /* 0x003fe20003800000 */
.L_x_449:
        /* <DEDUP_REMOVED lines=12> */
.L_x_450:
[----:B------:R-:W-:Y:S02]  /*17af0*/  IMAD.MOV.U32 R13, RZ, RZ, R5 ;  /* 0x000000ffff0d7224 */ /* 0x000fe400078e0005 */
[----:B------:R-:W-:Y:S02]  /*17b00*/  IMAD.MOV.U32 R12, RZ, RZ, 0x6 ;  /* 0x00000006ff0c7424 */ /* 0x000fe400078e00ff */
[----:B------:R-:W-:-:S07]  /*17b10*/  IMAD.MOV.U32 R2, RZ, RZ, R14 ;  /* 0x000000ffff027224 */ /* 0x000fce00078e000e */
[----:B------:R-:W-:Y:S05]  /*17b20*/  WARPSYNC.COLLECTIVE R15, `(.L_x_451) ;  /* 0x000000000f087348 */ /* 0x000fea0003c00000 */
[----:B------:R0:W1:Y:S02]  /*17b30*/  SHFL.IDX P6, R14, R13, R12, R11 ;  /* 0x0000000c0d0e7389 */ /* 0x00006400000c000b */
[----:B01----:R-:W-:Y:S01]  /*17b40*/  ENDCOLLECTIVE ;  /* 0x000000000000791b */ /* 0x003fe20003800000 */
.L_x_451:
        /* <DEDUP_REMOVED lines=12> */
.L_x_452:
[----:B------:R-:W-:Y:S02]  /*17c10*/  IMAD.MOV.U32 R13, RZ, RZ, R5 ;  /* 0x000000ffff0d7224 */ /* 0x000fe400078e0005 */
[----:B------:R-:W-:Y:S02]  /*17c20*/  IMAD.MOV.U32 R12, RZ, RZ, 0x7 ;  /* 0x00000007ff0c7424 */ /* 0x000fe400078e00ff */
[----:B------:R-:W-:-:S07]  /*17c30*/  IMAD.MOV.U32 R2, RZ, RZ, R14 ;  /* 0x000000ffff027224 */ /* 0x000fce00078e000e */
[----:B------:R-:W-:Y:S05]  /*17c40*/  WARPSYNC.COLLECTIVE R15, `(.L_x_453) ;  /* 0x000000000f087348 */ /* 0x000fea0003c00000 */
[----:B------:R0:W1:Y:S02]  /*17c50*/  SHFL.IDX P6, R14, R13, R12, R11 ;  /* 0x0000000c0d0e7389 */ /* 0x00006400000c000b */
[----:B01----:R-:W-:Y:S01]  /*17c60*/  ENDCOLLECTIVE ;  /* 0x000000000000791b */ /* 0x003fe20003800000 */
.L_x_453:
        /* <DEDUP_REMOVED lines=12> */
.L_x_454:
[----:B------:R-:W-:Y:S01]  /*17d30*/  IMAD.MOV.U32 R2, RZ, RZ, R14 ;  /* 0x000000ffff027224 */ /* 0x000fe200078e000e */
[----:B------:R-:W-:Y:S06]  /*17d40*/  BRA `(.L_x_455) ;  /* 0xffffffa000307947 */ /* 0x000fec000383ffff */
.L_x_319:
[----:B0-----:R0:W2:Y:S02]  /*17d50*/  SYNCS.PHASECHK.TRANS64.TRYWAIT P2, [R0+URZ+0x38870], R3 ;  /* 0x03887003000075a7 */ /* 0x0010a4000804017f */
[----:B--2---:R-:W-:Y:S05]  /*17d60*/  @!P2 NANOSLEEP.SYNCS 0x989680 ;  /* 0x009896800000a95d */ /* 0x004fea0003900000 */
[----:B------:R-:W2:Y:S02]  /*17d70*/  @!P2 SYNCS.PHASECHK.TRANS64 P2, [R0+URZ+0x38870], R3 ;  /* 0x038870030000a5a7 */ /* 0x000ea4000804007f */
[----:B--2---:R-:W-:Y:S05]  /*17d80*/  @!P2 BRA `(.L_x_319) ;  /* 0xfffffffc00f0a947 */ /* 0x004fea000383ffff */
[----:B------:R-:W-:Y:S05]  /*17d90*/  BRA `(.L_x_456) ;  /* 0xffffffa000987947 */ /* 0x000fea000383ffff */
.L_x_321:
[----:B0-----:R0:W2:Y:S02]  /*17da0*/  SYNCS.PHASECHK.TRANS64.TRYWAIT P2, [R0+URZ+0x38860], R5 ;  /* 0x03886005000075a7 */ /* 0x0010a4000804017f */
[----:B--2---:R-:W-:Y:S05]  /*17db0*/  @!P2 NANOSLEEP.SYNCS 0x989680 ;  /* 0x009896800000a95d */ /* 0x004fea0003900000 */
[----:B------:R-:W2:Y:S02]  /*17dc0*/  @!P2 SYNCS.PHASECHK.TRANS64 P2, [R0+URZ+0x38860], R5 ;  /* 0x038860050000a5a7 */ /* 0x000ea4000804007f */
[----:B--2---:R-:W-:Y:S05]  /*17dd0*/  @!P2 BRA `(.L_x_321) ;  /* 0xfffffffc00f0a947 */ /* 0x004fea000383ffff */
[----:B------:R-:W-:Y:S05]  /*17de0*/  BRA `(.L_x_457) ;  /* 0xffffffa000a87947 */ /* 0x000fea000383ffff */
.L_x_329:
[----:B0-----:R0:W1:Y:S02]  /*17df0*/  SYNCS.PHASECHK.TRANS64.TRYWAIT P1, [R2+URZ+0x38870], R3 ;  /* 0x03887003020075a7 */ /* 0x001064000802017f */
[----:B-1----:R-:W-:Y:S05]  /*17e00*/  @!P1 NANOSLEEP.SYNCS 0x989680 ;  /* 0x009896800000995d */ /* 0x002fea0003900000 */
[----:B------:R-:W1:Y:S02]  /*17e10*/  @!P1 SYNCS.PHASECHK.TRANS64 P1, [R2+URZ+0x38870], R3 ;  /* 0x03887003020095a7 */ /* 0x000e64000802007f */
[----:B-1----:R-:W-:Y:S05]  /*17e20*/  @!P1 BRA `(.L_x_329) ;  /* 0xfffffffc00f09947 */ /* 0x002fea000383ffff */
[----:B------:R-:W-:Y:S05]  /*17e30*/  BRA `(.L_x_458) ;  /* 0xffffffac00607947 */ /* 0x000fea000383ffff */
.L_x_331:
[----:B0-----:R0:W1:Y:S02]  /*17e40*/  SYNCS.PHASECHK.TRANS64.TRYWAIT P1, [R2+URZ+0x38860], R3 ;  /* 0x03886003020075a7 */ /* 0x001064000802017f */
[----:B-1----:R-:W-:Y:S05]  /*17e50*/  @!P1 NANOSLEEP.SYNCS 0x989680 ;  /* 0x009896800000995d */ /* 0x002fea0003900000 */
[----:B------:R-:W1:Y:S02]  /*17e60*/  @!P1 SYNCS.PHASECHK.TRANS64 P1, [R2+URZ+0x38860], R3 ;  /* 0x03886003020095a7 */ /* 0x000e64000802007f */
[----:B-1----:R-:W-:Y:S05]  /*17e70*/  @!P1 BRA `(.L_x_331) ;  /* 0xfffffffc00f09947 */ /* 0x002fea000383ffff */
[----:B------:R-:W-:Y:S05]  /*17e80*/  BRA `(.L_x_459) ;  /* 0xffffffac006c7947 */ /* 0x000fea000383ffff */
.L_x_343:
[----:B0-----:R0:W1:Y:S02]  /*17e90*/  SYNCS.PHASECHK.TRANS64.TRYWAIT P0, [R7+URZ+0x38820], R0 ;  /* 0x03882000070075a7 */ /* 0x001064000800017f */
[----:B-1----:R-:W-:Y:S05]  /*17ea0*/  @!P0 NANOSLEEP.SYNCS 0x989680 ;  /* 0x009896800000895d */ /* 0x002fea0003900000 */
[----:B------:R-:W1:Y:S02]  /*17eb0*/  @!P0 SYNCS.PHASECHK.TRANS64 P0, [R7+URZ+0x38820], R0 ;  /* 0x03882000070085a7 */ /* 0x000e64000800007f */
[----:B-1----:R-:W-:Y:S05]  /*17ec0*/  @!P0 BRA `(.L_x_343) ;  /* 0xfffffffc00f08947 */ /* 0x002fea000383ffff */
[----:B------:R-:W-:Y:S05]  /*17ed0*/  BRA `(.L_x_460) ;  /* 0xffffffc000d87947 */ /* 0x000fea000383ffff */
.L_x_344:
[----:B------:R-:W1:Y:S01]  /*17ee0*/  S2R R2, SR_TID.X ;  /* 0x0000000000027919 */ /* 0x000e620000002100 */
[----:B------:R-:W-:Y:S01]  /*17ef0*/  BSSY B0, `(.L_x_461) ;  /* 0x000000a000007945 */ /* 0x000fe20003800000 */
[----:B------:R-:W-:Y:S02]  /*17f00*/  IMAD.MOV.U32 R12, RZ, RZ, RZ ;  /* 0x000000ffff0c7224 */ /* 0x000fe400078e00ff */
[----:B------:R-:W-:Y:S02]  /*17f10*/  IMAD.MOV.U32 R11, RZ, RZ, 0x1f ;  /* 0x0000001fff0b7424 */ /* 0x000fe400078e00ff */
[----:B------:R-:W-:Y:S01]  /*17f20*/  IMAD.MOV.U32 R15, RZ, RZ, -0x1 ;  /* 0xffffffffff0f7424 */ /* 0x000fe200078e00ff */
[----:B-1----:R-:W-:-:S04]  /*17f30*/  SHF.R.U32.HI R2, RZ, 0x5, R2 ;  /* 0x00000005ff027819 */ /* 0x002fc80000011602 */
[----:B------:R-:W-:-:S05]  /*17f40*/  LOP3.LUT R2, R2, 0x3, RZ, 0xc0, !PT ;  /* 0x0000000302027812 */ /* 0x000fca00078ec0ff */
[----:B------:R-:W-:-:S07]  /*17f50*/  IMAD.MOV.U32 R13, RZ, RZ, R2 ;  /* 0x000000ffff0d7224 */ /* 0x000fce00078e0002 */
[----:B0-----:R-:W-:Y:S05]  /*17f60*/  WARPSYNC.COLLECTIVE R15, `(.L_x_462) ;  /* 0x000000000f087348 */ /* 0x001fea0003c00000 */
[----:B------:R1:W2:Y:S02]  /*17f70*/  SHFL.IDX P6, R14, R13, R12, R11 ;  /* 0x0000000c0d0e7389 */ /* 0x0002a400000c000b */
[----:B012---:R-:W-:Y:S01]  /*17f80*/  ENDCOLLECTIVE ;  /* 0x000000000000791b */ /* 0x007fe20003800000 */
.L_x_462:
[----:B------:R-:W-:Y:S05]  /*17f90*/  BSYNC B0 ;  /* 0x0000000000007941 */ /* 0x000fea0003800000 */
.L_x_461:
[----:B------:R-:W-:Y:S05]  /*17fa0*/  BRA `(.L_x_463) ;  /* 0xffffffc000c07947 */ /* 0x000fea000383ffff */
.L_x_347:
[----:B------:R-:W-:Y:S01]  /*17fb0*/  BSSY B1, `(.L_x_464) ;  /* 0x0000006000017945 */ /* 0x000fe20003800000 */
[----:B------:R-:W-:-:S07]  /*17fc0*/  IMAD.MOV.U32 R15, RZ, RZ, -0x1 ;  /* 0xffffffffff0f7424 */ /* 0x000fce00078e00ff */
[----:B0-----:R-:W-:Y:S05]  /*17fd0*/  WARPSYNC.COLLECTIVE R15, `(.L_x_465) ;  /* 0x000000000f0c7348 */ /* 0x001fea0003c00000 */
[----:B------:R-:W-:Y:S02]  /*17fe0*/  ELECT P6, UR62, PT ;  /* 0x00000000003e782f */ /* 0x000fe400038c0000 */
[----:B------:R-:W-:Y:S01]  /*17ff0*/  MOV R14, UR62 ;  /* 0x0000003e000e7c02 */ /* 0x000fe20008000f00 */
[----:B0-----:R-:W-:Y:S10]  /*18000*/  ENDCOLLECTIVE ;  /* 0x000000000000791b */ /* 0x001ff40003800000 */
.L_x_465:
[----:B------:R-:W-:Y:S05]  /*18010*/  BSYNC B1 ;  /* 0x0000000000017941 */ /* 0x000fea0003800000 */
.L_x_464:
[----:B------:R-:W-:Y:S05]  /*18020*/  BRA `(.L_x_466) ;  /* 0xffffffc000b87947 */ /* 0x000fea000383ffff */
.L_x_349:
[----:B0-----:R0:W1:Y:S02]  /*18030*/  SYNCS.PHASECHK.TRANS64.TRYWAIT P1, [R5+URZ+0x38840], R0 ;  /* 0x03884000050075a7 */ /* 0x001064000802017f */
[----:B-1----:R-:W-:Y:S05]  /*18040*/  @!P1 NANOSLEEP.SYNCS 0x989680 ;  /* 0x009896800000995d */ /* 0x002fea0003900000 */
[----:B------:R-:W1:Y:S02]  /*18050*/  @!P1 SYNCS.PHASECHK.TRANS64 P1, [R5+URZ+0x38840], R0 ;  /* 0x03884000050095a7 */ /* 0x000e64000802007f */
[----:B-1----:R-:W-:Y:S05]  /*18060*/  @!P1 BRA `(.L_x_349) ;  /* 0xfffffffc00f09947 */ /* 0x002fea000383ffff */
[----:B------:R-:W-:Y:S05]  /*18070*/  BRA `(.L_x_467) ;  /* 0xffffffc000d87947 */ /* 0x000fea000383ffff */
.L_x_351:
[----:B-1----:R1:W2:Y:S02]  /*18080*/  SYNCS.PHASECHK.TRANS64.TRYWAIT P1, [R3+URZ+0x38840], R2 ;  /* 0x03884002030075a7 */ /* 0x0022a4000802017f */
[----:B--2---:R-:W-:Y:S05]  /*18090*/  @!P1 NANOSLEEP.SYNCS 0x989680 ;  /* 0x009896800000995d */ /* 0x004fea0003900000 */
[----:B------:R-:W2:Y:S02]  /*180a0*/  @!P1 SYNCS.PHASECHK.TRANS64 P1, [R3+URZ+0x38840], R2 ;  /* 0x03884002030095a7 */ /* 0x000ea4000802007f */
[----:B--2---:R-:W-:Y:S05]  /*180b0*/  @!P1 BRA `(.L_x_351) ;  /* 0xfffffffc00f09947 */ /* 0x004fea000383ffff */
[----:B------:R-:W-:Y:S05]  /*180c0*/  BRA `(.L_x_468) ;  /* 0xffffffc000e47947 */ /* 0x000fea000383ffff */
.L_x_353:
[----:B--2---:R2:W3:Y:S02]  /*180d0*/  SYNCS.PHASECHK.TRANS64.TRYWAIT P1, [R5+URZ+0x38860], R0 ;  /* 0x03886000050075a7 */ /* 0x0044e4000802017f */
[----:B---3--:R-:W-:Y:S05]  /*180e0*/  @!P1 NANOSLEEP.SYNCS 0x989680 ;  /* 0x009896800000995d */ /* 0x008fea0003900000 */
[----:B------:R-:W3:Y:S02]  /*180f0*/  @!P1 SYNCS.PHASECHK.TRANS64 P1, [R5+URZ+0x38860], R0 ;  /* 0x03886000050095a7 */ /* 0x000ee4000802007f */
[----:B---3--:R-:W-:Y:S05]  /*18100*/  @!P1 BRA `(.L_x_353) ;  /* 0xfffffffc00f09947 */ /* 0x008fea000383ffff */
[----:B------:R-:W-:Y:S05]  /*18110*/  BRA `(.L_x_469) ;  /* 0xffffffc000e07947 */ /* 0x000fea000383ffff */
.L_x_355:
[----:B---3--:R3:W4:Y:S02]  /*18120*/  SYNCS.PHASECHK.TRANS64.TRYWAIT P1, [R3+URZ+0x38860], R2 ;  /* 0x03886002030075a7 */ /* 0x008724000802017f */
[----:B----4-:R-:W-:Y:S05]  /*18130*/  @!P1 NANOSLEEP.SYNCS 0x989680 ;  /* 0x009896800000995d */ /* 0x010fea0003900000 */
[----:B------:R-:W4:Y:S02]  /*18140*/  @!P1 SYNCS.PHASECHK.TRANS64 P1, [R3+URZ+0x38860], R2 ;  /* 0x03886002030095a7 */ /* 0x000f24000802007f */
[----:B----4-:R-:W-:Y:S05]  /*18150*/  @!P1 BRA `(.L_x_355) ;  /* 0xfffffffc00f09947 */ /* 0x010fea000383ffff */
[----:B------:R-:W-:Y:S05]  /*18160*/  BRA `(.L_x_470) ;  /* 0xffffffc000dc7947 */ /* 0x000fea000383ffff */
.L_x_357:
[----:B----4-:R4:W0:Y:S02]  /*18170*/  SYNCS.PHASECHK.TRANS64.TRYWAIT P1, [R5+URZ+0x38880], R0 ;  /* 0x03888000050075a7 */ /* 0x010824000802017f */
[----:B0-----:R-:W-:Y:S05]  /*18180*/  @!P1 NANOSLEEP.SYNCS 0x989680 ;  /* 0x009896800000995d */ /* 0x001fea0003900000 */
[----:B------:R-:W0:Y:S02]  /*18190*/  @!P1 SYNCS.PHASECHK.TRANS64 P1, [R5+URZ+0x38880], R0 ;  /* 0x03888000050095a7 */ /* 0x000e24000802007f */
[----:B0-----:R-:W-:Y:S05]  /*181a0*/  @!P1 BRA `(.L_x_357) ;  /* 0xfffffffc00f09947 */ /* 0x001fea000383ffff */
[----:B------:R-:W-:Y:S05]  /*181b0*/  BRA `(.L_x_471) ;  /* 0xffffffc000d87947 */ /* 0x000fea000383ffff */
.L_x_472:
        /* <DEDUP_REMOVED lines=12> */
.L_x_16267:


//--------------------- .text._ZN7cutlass13device_kernelIN5flash11enable_sm90INS1_16FlashAttnFwdSm90INS1_25CollectiveMainloopFwdSm90ILi2EN4cute5tupleIJNS5_1CILi1EEES8_S8_EEENS6_IJNS7_ILi128EEESA_NS7_ILi256EEEEEELi256ENS_12float_e4m3_tEfNS_4arch4Sm90ELb0ELb0ELb0ELb1ELb1ELb1ELb0ELb1ELb0ELb1ELb1ELb0EEENS1_21CollectiveEpilogueFwdINS6_IJSA_SB_SA_EEES9_NS_10bfloat16_tESF_Li256ELb1ELb1ELb1ELb1EEENS1_36VarlenDynamicPersistentTileSchedulerILi128ELi128ELi256ELi128ELb1ELb1ELb1ELb0ELb1ELb1EEEEEEEEEvNT_6ParamsE --------------------------
	.section	.text._ZN7cutlass13device_kernelIN5flash11enable_sm90INS1_16FlashAttnFwdSm90INS1_25CollectiveMainloopFwdSm90ILi2EN4cute5tupleIJNS5_1CILi1EEES8_S8_EEENS6_IJNS7_ILi128EEESA_NS7_ILi256EEEEEELi256ENS_12float_e4m3_tEfNS_4arch4Sm90ELb0ELb0ELb0ELb1ELb1ELb1ELb0ELb1ELb0ELb1ELb1ELb0EEENS1_21CollectiveEpilogueFwdINS6_IJSA_SB_SA_EEES9_NS_10bfloat16_tESF_Li256ELb1ELb1ELb1ELb1EEENS1_36VarlenDynamicPersistentTileSchedulerILi128ELi128ELi256ELi128ELb1ELb1ELb1ELb0ELb1ELb1EEEEEEEEEvNT_6ParamsE,"ax",@progbits
	.align	128
.text._ZN7cutlass13device_kernelIN5flash11enable_sm90INS1_16FlashAttnFwdSm90INS1_25CollectiveMainloopFwdSm90ILi2EN4cute5tupleIJNS5_1CILi1EEES8_S8_EEENS6_IJNS7_ILi128EEESA_NS7_ILi256EEEEEELi256ENS_12float_e4m3_tEfNS_4arch4Sm90ELb0ELb0ELb0ELb1ELb1ELb1ELb0ELb1ELb0ELb1ELb1ELb0EEENS1_21CollectiveEpilogueFwdINS6_IJSA_SB_SA_EEES9_NS_10bfloat16_tESF_Li256ELb1ELb1ELb1ELb1EEENS1_36VarlenDynamicPersistentTileSchedulerILi128ELi128ELi256ELi128ELb1ELb1ELb1ELb0ELb1ELb1EEEEEEEEEvNT_6ParamsE:
        .type           _ZN7cutlass13device_kernelIN5flash11enable_sm90INS1_16FlashAttnFwdSm90INS1_25CollectiveMainloopFwdSm90ILi2EN4cute5tupleIJNS5_1CILi1EEES8_S8_EEENS6_IJNS7_ILi128EEESA_NS7_ILi256EEEEEELi256ENS_12float_e4m3_tEfNS_4arch4Sm90ELb0ELb0ELb0ELb1ELb1ELb1ELb0ELb1ELb0ELb1ELb1ELb0EEENS1_21CollectiveEpilogueFwdINS6_IJSA_SB_SA_EEES9_NS_10bfloat16_tESF_Li256ELb1ELb1ELb1ELb1EEENS1_36VarlenDynamicPersistentTileSchedulerILi128ELi128ELi256ELi128ELb1ELb1ELb1ELb0ELb1ELb1EEEEEEEEEvNT_6ParamsE,@function
        .size           _ZN7cutlass13device_kernelIN5flash11enable_sm90INS1_16FlashAttnFwdSm90INS1_25CollectiveMainloopFwdSm90ILi2EN4cute5tupleIJNS5_1CILi1EEES8_S8_EEENS6_IJNS7_ILi128EEESA_NS7_ILi256EEEEEELi256ENS_12float_e4m3_tEfNS_4arch4Sm90ELb0ELb0ELb0ELb1ELb1ELb1ELb0ELb1ELb0ELb1ELb1ELb0EEENS1_21CollectiveEpilogueFwdINS6_IJSA_SB_SA_EEES9_NS_10bfloat16_tESF_Li256ELb1ELb1ELb1ELb1EEENS1_36VarlenDynamicPersistentTileSchedulerILi128ELi128ELi256ELi128ELb1ELb1ELb1ELb0ELb1ELb1EEEEEEEEEvNT_6ParamsE,(.L_x_16268 - _ZN7cutlass13device_kernelIN5flash11enable_sm90INS1_16FlashAttnFwdSm90INS1_25CollectiveMainloopFwdSm90ILi2EN4cute5tupleIJNS5_1CILi1EEES8_S8_EEENS6_IJNS7_ILi128EEESA_NS7_ILi256EEEEEELi256ENS_12float_e4m3_tEfNS_4arch4Sm90ELb0ELb0ELb0ELb1ELb1ELb1ELb0ELb1ELb0ELb1ELb1ELb0EEENS1_21CollectiveEpilogueFwdINS6_IJSA_SB_SA_EEES9_NS_10bfloat16_tESF_Li256ELb1ELb1ELb1ELb1EEENS1_36VarlenDynamicPersistentTileSchedulerILi128ELi128ELi256ELi128ELb1ELb1ELb1ELb0ELb1ELb1EEEEEEEEEvNT_6ParamsE)
        .other          _ZN7cutlass13device_kernelIN5flash11enable_sm90INS1_16FlashAttnFwdSm90INS1_25CollectiveMainloopFwdSm90ILi2EN4cute5tupleIJNS5_1CILi1EEES8_S8_EEENS6_IJNS7_ILi128EEESA_NS7_ILi256EEEEEELi256ENS_12float_e4m3_tEfNS_4arch4Sm90ELb0ELb0ELb0ELb1ELb1ELb1ELb0ELb1ELb0ELb1ELb1ELb0EEENS1_21CollectiveEpilogueFwdINS6_IJSA_SB_SA_EEES9_NS_10bfloat16_tESF_Li256ELb1ELb1ELb1ELb1EEENS1_36VarlenDynamicPersistentTileSchedulerILi128ELi128ELi256ELi128ELb1ELb1ELb1ELb0ELb1ELb1EEEEEEEEEvNT_6ParamsE,@"STO_CUDA_ENTRY STV_DEFAULT"
_ZN7cutlass13device_kernelIN5flash11enable_sm90INS1_16FlashAttnFwdSm90INS1_25CollectiveMainloopFwdSm90ILi2EN4cute5tupleIJNS5_1CILi1EEES8_S8_EEENS6_IJNS7_ILi128EEESA_NS7_ILi256EEEEEELi256ENS_12float_e4m3_tEfNS_4arch4Sm90ELb0ELb0ELb0ELb1ELb1ELb1ELb0ELb1ELb0ELb1ELb1ELb0EEENS1_21CollectiveEpilogueFwdINS6_IJSA_SB_SA_EEES9_NS_10bfloat16_tESF_Li256ELb1ELb1ELb1ELb1EEENS1_36VarlenDynamicPersistentTileSchedulerILi128ELi128ELi256ELi128ELb1ELb1ELb1ELb0ELb1ELb1EEEEEEEEEvNT_6ParamsE:
[----:B------:R-:W0:Y:S02]  /*0000*/  LDC R1, c[0x0][0x28] ;  /* 0x00000a00ff017b82 */ /* 0x000e240000000800 */
[----:B0-----:R-:W-:Y:S01]  /*0010*/  VIADD R1, R1, 0xfffffe58 ;  /* 0xfffffe5801017836 */ /* 0x001fe20000000000 */
[----:B------:R-:W0:Y:S01]  /*0020*/  S2R R3, SR_TID.X ;  /* 0x0000000000037919 */ /* 0x000e220000002100 */
[----:B------:R-:W-:Y:S01]  /*0030*/  ELECT P0, URZ, PT ;  /* 0x00000000003f782f */ /* 0x000fe20003800000 */
[----:B------:R-:W-:Y:S01]  /*0040*/  BSSY B0, `(.L_x_473) ;  /* 0x000000e000007945 */ /* 0x000fe20003800000 */
[--C-:B0-----:R-:W-:Y:S02]  /*0050*/  SHF.R.U32.HI R0, RZ, 0x5, R3.reuse ;  /* 0x00000005ff007819 */ /* 0x101fe40000011603 */
[----:B------:R-:W-:-:S03]  /*0060*/  SHF.R.U32.HI R3, RZ, 0x7, R3 ;  /* 0x00000007ff037819 */ /* 0x000fc60000011603 */
[----:B------:R-:W0:Y:S02]  /*0070*/  SHFL.IDX PT, R2, R0, RZ, 0x1f ;  /* 0x00001fff00027589 */ /* 0x000e2400000e0000 */
[----:B0-----:R-:W-:-:S13]  /*0080*/  ISETP.EQ.AND P0, PT, R2, RZ, P0 ;  /* 0x000000ff0200720c */ /* 0x001fda0000702270 */
[----:B------:R-:W-:Y:S05]  /*0090*/  @!P0 BRA `(.L_x_474) ;  /* 0x0000000000208947 */ /* 0x000fea0003800000 */
[----:B------:R-:W-:Y:S02]  /*00a0*/  ULDC.64 UR4, c[0x0][0x198] ;  /* 0x0000660000047ab9 */ /* 0x000fe40000000a00 */
[----:B------:R-:W-:Y:S02]  /*00b0*/  UIADD3 UR6, UP0, UR4, 0x570, URZ ;  /* 0x0000057004067890 */ /* 0x000fe4000ff1e03f */
[----:B------:R-:W-:Y:S02]  /*00c0*/  UIADD3 UR4, UP1, UR4, 0x670, URZ ;  /* 0x0000067004047890 */ /* 0x000fe4000ff3e03f */
[----:B------:R-:W-:Y:S02]  /*00d0*/  UIADD3.X UR7, URZ, UR5, URZ, UP0, !UPT ;  /* 0x000000053f077290 */ /* 0x000fe400087fe43f */
[----:B------:R-:W-:-:S07]  /*00e0*/  UIADD3.X UR5, URZ, UR5, URZ, UP1, !UPT ;  /* 0x000000053f057290 */ /* 0x000fce0008ffe43f */
[----:B------:R0:W-:Y:S02]  /*00f0*/  UTMACCTL.PF [UR6] ;  /* 0x00000000060079b9 */ /* 0x0001e40008040000 */
[----:B------:R0:W-:Y:S02]  /*0100*/  UTMACCTL.PF [UR4] ;  /* 0x00000000040079b9 */ /* 0x0001e40008040000 */
[----:B0-----:R-:W-:Y:S01]  /*0110*/  NOP ;  /* 0x0000000000007918 */ /* 0x001fe20000000000 */
.L_x_474:
[----:B------:R-:W-:Y:S05]  /*0120*/  BSYNC B0 ;  /* 0x0000000000007941 */ /* 0x000fea0003800000 */
.L_x_473:
[----:B------:R-:W-:Y:S01]  /*0130*/  VOTEU.ANY UP0, P0 ;  /* 0x00000000003f7886 */ /* 0x000fe20000000100 */
[----:B------:R-:W0:Y:S01]  /*0140*/  SHFL.IDX PT, R3, R3, RZ, 0x1f ;  /* 0x00001fff03037589 */ /* 0x000e2200000e0000 */
[----:B------:R-:W-:Y:S01]  /*0150*/  UMOV UR4, 0x80 ;  /* 0x0000008000047882 */ /* 0x000fe20000000000 */
[----:B------:R-:W-:Y:S01]  /*0160*/  UMOV UR7, 0x100 ;  /* 0x0000010000077882 */ /* 0x000fe20000000000 */
[----:B------:R-:W-:Y:S01]  /*0170*/  VOTEU.ANY UP1, P0 ;  /* 0x00000000003f7886 */ /* 0x000fe20000020100 */
[----:B------:R-:W1:Y:S01]  /*0180*/  @UP0 S2UR UR8, SR_CgaCtaId ;  /* 0x00000000000809c3 */ /* 0x000e620000008800 */
[----:B------:R-:W2:Y:S01]  /*0190*/  SHFL.IDX PT, R2, R0, RZ, 0x1f ;  /* 0x00001fff00027589 */ /* 0x000ea200000e0000 */
[----:B------:R-:W-:Y:S01]  /*01a0*/  @UP0 UMOV UR6, 0x400 ;  /* 0x0000040000060882 */ /* 0x000fe20000000000 */
[----:B------:R-:W-:-:S04]  /*01b0*/  @UP0 UIADD3 UR4, -UR4, 0x100000, URZ ;  /* 0x0010000004040890 */ /* 0x000fc8000fffe13f */
[----:B------:R-:W-:Y:S02]  /*01c0*/  @UP0 USHF.L.U32 UR5, UR4, 0xb, URZ ;  /* 0x0000000b04050899 */ /* 0x000fe4000800063f */
[----:B------:R-:W-:Y:S01]  /*01d0*/  @UP0 USHF.L.U32 UR4, UR4, 0x1, URZ ;  /* 0x0000000104040899 */ /* 0x000fe2000800063f */
[----:B------:R-:W-:Y:S01]  /*01e0*/  VOTEU.ANY UP2, P0 ;  /* 0x00000000003f7886 */ /* 0x000fe20000040100 */
[----:B0-----:R-:W-:Y:S01]  /*01f0*/  R2UR UR9, R3 ;  /* 0x00000000030972ca */ /* 0x001fe200000e0000 */
[----:B-1----:R-:W-:Y:S01]  /*0200*/  @UP0 ULEA UR8, UR8, UR6, 0x18 ;  /* 0x0000000608080291 */ /* 0x002fe2000f8ec03f */
[----:B--2---:R-:W-:Y:S01]  /*0210*/  ISETP.NE.AND P1, PT, R2, RZ, PT ;  /* 0x000000ff0200720c */ /* 0x004fe20003f25270 */
[----:B------:R-:W-:-:S04]  /*0220*/  @UP0 UIADD3 UR6, -UR7, 0x100000, URZ ;  /* 0x0010000007060890 */ /* 0x000fc8000fffe13f */
[----:B------:R-:W-:Y:S02]  /*0230*/  @UP0 USHF.L.U32 UR7, UR6, 0xb, URZ ;  /* 0x0000000b06070899 */ /* 0x000fe4000800063f */
[----:B------:R-:W-:-:S04]  /*0240*/  @UP0 USHF.L.U32 UR6, UR6, 0x1, URZ ;  /* 0x0000000106060899 */ /* 0x000fc8000800063f */
[----:B------:R-:W-:Y:S01]  /*0250*/  UISETP.NE.AND UP0, UPT, UR9, URZ, UPT ;  /* 0x0000003f0900728c */ /* 0x000fe2000bf05270 */
[----:B------:R-:W0:Y:S02]  /*0260*/  FENCE.VIEW.ASYNC.S ;  /* 0x00000000000073c6 */ /* 0x000e240000000000 */
[----:B0-----:R0:W1:Y:S05]  /*0270*/  @UP1 SYNCS.EXCH.64 URZ, [UR8+0x38800], UR4 ;  /* 0x03880004083f15b2 */ /* 0x00106a0008000100 */
[----:B------:R0:W2:Y:S01]  /*0280*/  @UP2 SYNCS.EXCH.64 URZ, [UR8+0x38820], UR6 ;  /* 0x03882006083f25b2 */ /* 0x0000a20008000100 */
[----:B------:R-:W-:Y:S05]  /*0290*/  @P1 BRA `(.L_x_475) ;  /* 0x0000000000481947 */ /* 0x000fea0003800000 */
[----:B0-----:R-:W0:Y:S01]  /*02a0*/  S2UR UR5, SR_CgaCtaId ;  /* 0x00000000000579c3 */ /* 0x001e220000008800 */
        /* <DEDUP_REMOVED lines=12> */
[----:B0-----:R3:W4:Y:S08]  /*0370*/  SYNCS.EXCH.64 URZ, [UR8+0x38830], UR4 ;  /* 0x03883004083f75b2 */ /* 0x0017300008000100 */
[----:B------:R3:W0:Y:S01]  /*0380*/  SYNCS.EXCH.64 URZ, [UR8+0x38840], UR6 ;  /* 0x03884006083f75b2 */ /* 0x0006220008000100 */
[----:B------:R3:W0:Y:S01]  /*0390*/  SYNCS.EXCH.64 URZ, [UR8+0x38838], UR4 ;  /* 0x03883804083f75b2 */ /* 0x0006220008000100 */
[----:B------:R3:W0:Y:S02]  /*03a0*/  SYNCS.EXCH.64 URZ, [UR8+0x38848], UR6 ;  /* 0x03884806083f75b2 */ /* 0x0006240008000100 */
[----:B---3--:R-:W-:Y:S01]  /*03b0*/  NOP ;  /* 0x0000000000007918 */ /* 0x008fe20000000000 */
.L_x_475:
[----:B------:R-:W3:Y:S01]  /*03c0*/  SHFL.IDX PT, R2, R0, RZ, 0x1f ;  /* 0x00001fff00027589 */ /* 0x000ee200000e0000 */
[----:B------:R-:W-:Y:S01]  /*03d0*/  NOP ;  /* 0x0000000000007918 */ /* 0x000fe20000000000 */
[----:B---3--:R-:W-:-:S13]  /*03e0*/  ISETP.NE.AND P0, PT, R2, RZ, PT ;  /* 0x000000ff0200720c */ /* 0x008fda0003f05270 */
        /* <DEDUP_REMOVED lines=14> */
[----:B0-----:R3:W0:Y:S08]  /*04d0*/  SYNCS.EXCH.64 URZ, [UR8+0x38850], UR4 ;  /* 0x03885004083f75b2 */ /* 0x0016300008000100 */
[----:B------:R3:W0:Y:S01]  /*04e0*/  SYNCS.EXCH.64 URZ, [UR8+0x38860], UR6 ;  /* 0x03886006083f75b2 */ /* 0x0006220008000100 */
[----:B------:R3:W0:Y:S01]  /*04f0*/  SYNCS.EXCH.64 URZ, [UR8+0x38858], UR4 ;  /* 0x03885804083f75b2 */ /* 0x0006220008000100 */
[----:B------:R3:W0:Y:S02]  /*0500*/  SYNCS.EXCH.64 URZ, [UR8+0x38868], UR6 ;  /* 0x03886806083f75b2 */ /* 0x0006240008000100 */
[----:B---3--:R-:W-:Y:S01]  /*0510*/  NOP ;  /* 0x0000000000007918 */ /* 0x008fe20000000000 */
.L_x_476:
[----:B------:R-:W3:Y:S01]  /*0520*/  SHFL.IDX PT, R2, R0, RZ, 0x1f ;  /* 0x00001fff00027589 */ /* 0x000ee200000e0000 */
[----:B------:R-:W-:Y:S01]  /*0530*/  NOP ;  /* 0x0000000000007918 */ /* 0x000fe20000000000 */
[----:B---3--:R-:W-:-:S13]  /*0540*/  ISETP.NE.AND P0, PT, R2, RZ, PT ;  /* 0x000000ff0200720c */ /* 0x008fda0003f05270 */
[----:B------:R-:W-:Y:S05]  /*0550*/  @P0 BRA `(.L_x_477) ;  /* 0x0000000000380947 */ /* 0x000fea0003800000 */
[----:B0-----:R-:W0:Y:S01]  /*0560*/  S2UR UR5, SR_CgaCtaId ;  /* 0x00000000000579c3 */ /* 0x001e220000008800 */
[----:B------:R-:W-:Y:S01]  /*0570*/  UMOV UR4, 0x400 ;  /* 0x0000040000047882 */ /* 0x000fe20000000000 */
[----:B------:R-:W-:Y:S01]  /*0580*/  UMOV UR7, 0x80 ;  /* 0x0000008000077882 */ /* 0x000fe20000000000 */
[----:B------:R-:W-:Y:S01]  /*0590*/  ELECT P0, URZ, PT ;  /* 0x00000000003f782f */ /* 0x000fe20003800000 */
[----:B0-----:R-:W-:Y:S02]  /*05a0*/  ULEA UR6, UR5, UR4, 0x18 ;  /* 0x0000000405067291 */ /* 0x001fe4000f8ec03f */
[----:B------:R-:W-:-:S04]  /*05b0*/  UIADD3 UR4, -UR7, 0x100000, URZ ;  /* 0x0010000007047890 */ /* 0x000fc8000fffe13f */
[----:B------:R-:W-:Y:S02]  /*05c0*/  USHF.L.U32 UR5, UR4, 0xb, URZ ;  /* 0x0000000b04057899 */ /* 0x000fe4000800063f */
[----:B------:R-:W-:Y:S01]  /*05d0*/  USHF.L.U32 UR4, UR4, 0x1, URZ ;  /* 0x0000000104047899 */ /* 0x000fe2000800063f */
[----:B------:R-:W0:Y:S11]  /*05e0*/  FENCE.VIEW.ASYNC.S ;  /* 0x00000000000073c6 */ /* 0x000e360000000000 */
[----:B0-----:R3:W0:Y:S01]  /*05f0*/  SYNCS.EXCH.64 URZ, [UR6+0x38870], UR4 ;  /* 0x03887004063f75b2 */ /* 0x0016220008000100 */
[----:B------:R3:W0:Y:S01]  /*0600*/  SYNCS.EXCH.64 URZ, [UR6+0x38880], UR4 ;  /* 0x03888004063f75b2 */ /* 0x0006220008000100 */
[----:B------:R3:W0:Y:S01]  /*0610*/  SYNCS.EXCH.64 URZ, [UR6+0x38878], UR4 ;  /* 0x03887804063f75b2 */ /* 0x0006220008000100 */
[----:B------:R3:W0:Y:S02]  /*0620*/  SYNCS.EXCH.64 URZ, [UR6+0x38888], UR4 ;  /* 0x03888804063f75b2 */ /* 0x0006240008000100 */
[----:B---3--:R-:W-:Y:S01]  /*0630*/  NOP ;  /* 0x0000000000007918 */ /* 0x008fe20000000000 */
.L_x_477:
        /* <DEDUP_REMOVED lines=22> */
.L_x_478:
[----:B------:R-:W3:Y:S01]  /*07a0*/  SHFL.IDX PT, R3, R0, RZ, 0x1f ;  /* 0x00001fff00037589 */ /* 0x000ee200000e0000 */
[----:B------:R-:W-:Y:S01]  /*07b0*/  NOP ;  /* 0x0000000000007918 */ /* 0x000fe20000000000 */
[----:B------:R-:W0:Y:S01]  /*07c0*/  S2R R2, SR_CgaCtaId ;  /* 0x0000000000027919 */ /* 0x000e220000008800 */
[----:B---3--:R-:W-:-:S13]  /*07d0*/  ISETP.NE.AND P0, PT, R3, RZ, PT ;  /* 0x000000ff0300720c */ /* 0x008fda0003f05270 */
[----:B0-----:R-:W-:Y:S05]  /*07e0*/  @P0 BRA `(.L_x_479) ;  /* 0x0000000000480947 */ /* 0x001fea0003800000 */
[----:B------:R-:W0:Y:S01]  /*07f0*/  S2UR UR5, SR_CgaCtaId ;  /* 0x00000000000579c3 */ /* 0x000e220000008800 */
        /* <DEDUP_REMOVED lines=12> */
[----:B0-----:R0:W3:Y:S08]  /*08c0*/  SYNCS.EXCH.64 URZ, [UR8+0x388b0], UR4 ;  /* 0x0388b004083f75b2 */ /* 0x0010f00008000100 */
[----:B------:R0:W0:Y:S01]  /*08d0*/  SYNCS.EXCH.64 URZ, [UR8+0x388c0], UR6 ;  /* 0x0388c006083f75b2 */ /* 0x0000220008000100 */
[----:B------:R0:W0:Y:S01]  /*08e0*/  SYNCS.EXCH.64 URZ, [UR8+0x388b8], UR4 ;  /* 0x0388b804083f75b2 */ /* 0x0000220008000100 */
[----:B------:R0:W0:Y:S01]  /*08f0*/  SYNCS.EXCH.64 URZ, [UR8+0x388c8], UR6 ;  /* 0x0388c806083f75b2 */ /* 0x0000220008000100 */
[----:B------:R-:W-:Y:S01]  /*0900*/  NOP ;  /* 0x0000000000007918 */ /* 0x000fe20000000000 */
.L_x_479:
[----:B0-----:R-:W-:Y:S01]  /*0910*/  UMOV UR4, 0x1 ;  /* 0x0000000100047882 */ /* 0x001fe20000000000 */
[----:B------:R-:W-:Y:S01]  /*0920*/  PLOP3.LUT P0, PT, PT, PT, UP0, 0x80, 0x0 ;  /* 0x000000000000781c */ /* 0x000fe20003f0f008 */
[----:B------:R-:W-:Y:S01]  /*0930*/  USEL UR4, UR4, 0x2, !UP0 ;  /* 0x0000000204047887 */ /* 0x000fe2000c000000 */
[----:B------:R-:W-:Y:S01]  /*0940*/  NOP ;  /* 0x0000000000007918 */ /* 0x000fe20000000000 */
[----:B------:R-:W-:Y:S01]  /*0950*/  ULDC.64 UR36, c[0x0][0x208] ;  /* 0x0000820000247ab9 */ /* 0x000fe20000000a00 */
[----:B------:R-:W-:Y:S03]  /*0960*/  BSSY B8, `(.L_x_480) ;  /* 0x000297a000087945 */ /* 0x000fe60003800000 */
[----:B------:R-:W-:-:S05]  /*0970*/  IMAD.U32 R3, RZ, RZ, UR4 ;  /* 0x00000004ff037e24 */ /* 0x000fca000f8e00ff */
[----:B------:R0:W-:Y:S01]  /*0980*/  STL [R1+0x1a4], R3 ;  /* 0x0001a40301007387 */ /* 0x0001e20000100800 */
[----:B-1234-:R-:W-:Y:S06]  /*0990*/  BAR.SYNC.DEFER_BLOCKING 0x0 ;  /* 0x0000000000007b1d */ /* 0x01efec0000010000 */
[----:B------:R-:W-:Y:S05]  /*09a0*/  @!P0 BRA `(.L_x_481) ;  /* 0x0000020c00648947 */ /* 0x000fea0003800000 */
.L_x_482:
[----:B------:R-:W-:-:S08]  /*09b0*/  NOP ;  /* 0x0000000000007918 */ /* 0x000fd00000000000 */
[----:B------:R-:W1:Y:S02]  /*09c0*/  USETMAXREG.TRY_ALLOC.CTAPOOL UP0, 0xe8 ;  /* 0x000000e8000079c8 */ /* 0x000e640008000600 */
[----:B-1----:R-:W-:-:S13]  /*09d0*/  PLOP3.LUT P0, PT, PT, PT, UP0, 0x80, 0x0 ;  /* 0x000000000000781c */ /* 0x002fda0003f0f008 */
[----:B------:R-:W-:Y:S05]  /*09e0*/  @!P0 BRA `(.L_x_482) ;  /* 0xfffffffc00f08947 */ /* 0x000fea000383ffff */
[----:B------:R-:W2:Y:S01]  /*09f0*/  LDL.LU R0, [R1] ;  /* 0x0000000001007983 */ /* 0x000ea20000300800 */
[----:B------:R-:W1:Y:S01]  /*0a00*/  S2R R2, SR_TID.X ;  /* 0x0000000000027919 */ /* 0x000e620000002100 */
[----:B------:R-:W3:Y:S01]  /*0a10*/  S2UR UR60, SR_CgaCtaId ;  /* 0x00000000003c79c3 */ /* 0x000ee20000008800 */
[----:B------:R-:W-:Y:S01]  /*0a20*/  UMOV UR4, 0x400 ;  /* 0x0000040000047882 */ /* 0x000fe20000000000 */
[----:B-1----:R-:W-:-:S06]  /*0a30*/  SHF.R.U32.HI R2, RZ, 0x7, R2 ;  /* 0x00000007ff027819 */ /* 0x002fcc0000011602 */
[----:B------:R-:W-:Y:S06]  /*0a40*/  BAR.ARV 0x8, 0x180 ;  /* 0x0206000000007b1d */ /* 0x000fec0000002000 */
[----:B------:R-:W-:-:S13]  /*0a50*/  ISETP.NE.AND P0, PT, R2, 0x1, PT ;  /* 0x000000010200780c */ /* 0x000fda0003f05270 */
[----:B------:R-:W-:Y:S08]  /*0a60*/  @!P0 BAR.ARV 0x9, 0x100 ;  /* 0x0244000000008b1d */ /* 0x000ff00000002000 */
[----:B------:R-:W-:Y:S01]  /*0a70*/  BAR.SYNC.DEFER_BLOCKING 0x5, 0x180 ;  /* 0x0146000000007b1d */ /* 0x000fe20000010000 */
[----:B---3--:R-:W-:-:S06]  /*0a80*/  ULEA UR4, UR60, UR4, 0x18 ;  /* 0x000000043c047291 */ /* 0x008fcc000f8ec03f */
[----:B------:R-:W-:Y:S01]  /*0a90*/  IMAD.U32 R19, RZ, RZ, UR4 ;  /* 0x00000004ff137e24 */ /* 0x000fe2000f8e00ff */
[----:B------:R-:W-:-:S04]  /*0aa0*/  ULDC UR4, c[0x0][0xc3c] ;  /* 0x00030f0000047ab9 */ /* 0x000fc80000000800 */
[----:B------:R-:W1:Y:S01]  /*0ab0*/  LDS.128 R40, [R19+0x388d0] ;  /* 0x0388d00013287984 */ /* 0x000e620000000c00 */
[----:B------:R-:W-:Y:S06]  /*0ac0*/  BAR.ARV 0x4, 0x180 ;  /* 0x0106000000007b1d */ /* 0x000fec0000002000 */
[----:B--2---:R-:W-:-:S04]  /*0ad0*/  LOP3.LUT R0, R0, 0xffffffef, RZ, 0xc0, !PT ;  /* 0xffffffef00007812 */ /* 0x004fc800078ec0ff */
[----:B------:R-:W-:-:S05]  /*0ae0*/  @P0 LOP3.LUT R0, R0, 0x10, RZ, 0xfc, !PT ;  /* 0x0000001000000812 */ /* 0x000fca00078efcff */
[----:B------:R2:W-:Y:S01]  /*0af0*/  STL [R1], R0 ;  /* 0x0000000001007387 */ /* 0x0005e20000100800 */
[----:B-1----:R-:W-:-:S13]  /*0b00*/  ISETP.GE.AND P0, PT, R43, UR4, PT ;  /* 0x000000042b007c0c */ /* 0x002fda000bf06270 */
[----:B--2---:R-:W-:Y:S05]  /*0b10*/  @P0 BRA `(.L_x_483) ;  /* 0x0000029400780947 */ /* 0x004fea0003800000 */
[----:B------:R-:W2:Y:S01]  /*0b20*/  LDL R2, [R1+0x1a4] ;  /* 0x0001a40001027983 */ /* 0x000ea20000100800 */
[----:B------:R-:W-:Y:S01]  /*0b30*/  R2UR UR4, R19 ;  /* 0x00000000130472ca */ /* 0x000fe200000e0000 */
[----:B------:R-:W-:Y:S01]  /*0b40*/  IMAD.MOV.U32 R221, RZ, RZ, RZ ;  /* 0x000000ffffdd7224 */ /* 0x000fe200078e00ff */
[----:B------:R-:W-:Y:S01]  /*0b50*/  MOV R216, RZ ;  /* 0x000000ff00d87202 */ /* 0x000fe20000000f00 */
[----:B------:R-:W1:Y:S01]  /*0b60*/  S2R R0, SR_TID.X ;  /* 0x0000000000007919 */ /* 0x000e620000002100 */
[----:B------:R-:W-:-:S09]  /*0b70*/  CS2R R222, SRZ ;  /* 0x0000000000de7805 */ /* 0x000fd2000001ff00 */
[----:B------:R-:W-:Y:S01]  /*0b80*/  UIADD3 UR4, UR4, 0x20400, URZ ;  /* 0x0002040004047890 */ /* 0x000fe2000fffe03f */
[----:B-1----:R-:W-:-:S05]  /*0b90*/  VIADD R0, R0, 0xffffff80 ;  /* 0xffffff8000007836 */ /* 0x002fca0000000000 */
[----:B0-----:R-:W-:-:S04]  /*0ba0*/  SHF.R.S32.HI R3, RZ, 0x1f, R0 ;  /* 0x0000001fff037819 */ /* 0x001fc80000011400 */
[CC--:B------:R-:W-:Y:S02]  /*0bb0*/  LEA.HI R219, R3.reuse, R0.reuse, RZ, 0x3 ;  /* 0x0000000003db7211 */ /* 0x0c0fe400078f18ff */
[CC--:B------:R-:W-:Y:S02]  /*0bc0*/  LEA.HI R12, R3.reuse, R0.reuse, RZ, 0x2 ;  /* 0x00000000030c7211 */ /* 0x0c0fe400078f10ff */
[CC--:B------:R-:W-:Y:S02]  /*0bd0*/  LEA.HI R6, R3.reuse, R0.reuse, RZ, 0x5 ;  /* 0x0000000003067211 */ /* 0x0c0fe400078f28ff */
[----:B------:R-:W-:Y:S02]  /*0be0*/  LEA.HI R4, R3, R0, RZ, 0x6 ;  /* 0x0000000003047211 */ /* 0x000fe400078f30ff */
[----:B------:R-:W-:Y:S02]  /*0bf0*/  LOP3.LUT R13, R12, 0xfffffffc, RZ, 0xc0, !PT ;  /* 0xfffffffc0c0d7812 */ /* 0x000fe400078ec0ff */
[----:B------:R-:W-:Y:S01]  /*0c00*/  SHF.L.U32 R6, R6, 0x5, RZ ;  /* 0x0000000506067819 */ /* 0x000fe200000006ff */
[----:B------:R-:W-:-:S02]  /*0c10*/  IMAD.SHL.U32 R4, R4, 0x10, RZ ;  /* 0x0000001004047824 */ /* 0x000fc400078e00ff */
[----:B------:R-:W-:Y:S01]  /*0c20*/  IMAD.IADD R13, R0, 0x1, -R13 ;  /* 0x00000001000d7824 */ /* 0x000fe200078e0a0d */
[----:B------:R-:W-:Y:S02]  /*0c30*/  LOP3.LUT R6, R6, 0xfffffc00, RZ, 0xc0, !PT ;  /* 0xfffffc0006067812 */ /* 0x000fe400078ec0ff */
[----:B--2---:R-:W-:Y:S02]  /*0c40*/  R2UR UR5, R2 ;  /* 0x00000000020572ca */ /* 0x004fe400000e0000 */
[----:B------:R-:W-:-:S04]  /*0c50*/  LEA.HI R2, R3, R0, RZ, 0x7 ;  /* 0x0000000003027211 */ /* 0x000fc800078f38ff */
[----:B------:R-:W-:-:S05]  /*0c60*/  LOP3.LUT R5, R2, 0xffffff80, RZ, 0xc0, !PT ;  /* 0xffffff8002057812 */ /* 0x000fca00078ec0ff */
[C---:B------:R-:W-:Y:S01]  /*0c70*/  IMAD.IADD R14, R0.reuse, 0x1, -R5 ;  /* 0x00000001000e7824 */ /* 0x040fe200078e0a05 */
[----:B------:R-:W-:Y:S01]  /*0c80*/  LEA.HI R5, R3, R0, RZ, 0x4 ;  /* 0x0000000003057211 */ /* 0x000fe200078f20ff */
[----:B------:R-:W-:Y:S01]  /*0c90*/  ULOP3.LUT UR39, UR5, 0x1, URZ, 0xfc, !UPT ;  /* 0x0000000105277892 */ /* 0x000fe2000f8efc3f */
[----:B------:R-:W-:Y:S02]  /*0ca0*/  LOP3.LUT R3, R219, 0xfffffff8, RZ, 0xc0, !PT ;  /* 0xfffffff8db037812 */ /* 0x000fe400078ec0ff */
[----:B------:R-:W-:Y:S01]  /*0cb0*/  SHF.R.S32.HI R8, RZ, 0x1f, R14 ;  /* 0x0000001fff087819 */ /* 0x000fe2000001140e */
[----:B------:R-:W-:Y:S01]  /*0cc0*/  STL [R1+0x108], R14 ;  /* 0x0001080e01007387 */ /* 0x000fe20000100800 */
[----:B------:R-:W-:Y:S01]  /*0cd0*/  LOP3.LUT R7, R5, 0x3fffff0, RZ, 0xc0, !PT ;  /* 0x03fffff005077812 */ /* 0x000fe200078ec0ff */
[----:B------:R-:W-:Y:S01]  /*0ce0*/  IMAD.IADD R22, R0, 0x1, -R3 ;  /* 0x0000000100167824 */ /* 0x000fe200078e0a03 */
[----:B------:R-:W-:Y:S02]  /*0cf0*/  LEA.HI R9, R8, R14, RZ, 0x2 ;  /* 0x0000000e08097211 */ /* 0x000fe400078f10ff */
[----:B------:R-:W-:Y:S01]  /*0d00*/  SHF.R.S32.HI R3, RZ, 0x7, R2 ;  /* 0x00000007ff037819 */ /* 0x000fe20000011402 */
[----:B------:R-:W-:Y:S01]  /*0d10*/  IMAD.IADD R7, R0, 0x1, -R7 ;  /* 0x0000000100077824 */ /* 0x000fe200078e0a07 */
[--C-:B------:R-:W-:Y:S01]  /*0d20*/  SHF.R.S32.HI R10, RZ, 0x2, R9.reuse ;  /* 0x00000002ff0a7819 */ /* 0x100fe20000011409 */
[C---:B------:R-:W-:Y:S01]  /*0d30*/  IMAD.SHL.U32 R16, R22.reuse, 0x10, RZ ;  /* 0x0000001016107824 */ /* 0x040fe200078e00ff */
[----:B------:R-:W-:Y:S01]  /*0d40*/  SHF.R.S32.HI R11, RZ, 0x1f, R9 ;  /* 0x0000001fff0b7819 */ /* 0x000fe20000011409 */
[----:B------:R-:W-:Y:S01]  /*0d50*/  IMAD R6, R7, 0x40, R6 ;  /* 0x0000004007067824 */ /* 0x000fe200078e0206 */
[----:B------:R-:W-:Y:S01]  /*0d60*/  SHF.R.S32.HI R0, RZ, 0x4, R5 ;  /* 0x00000004ff007819 */ /* 0x000fe20000011405 */
[----:B------:R-:W-:Y:S01]  /*0d70*/  IMAD.SHL.U32 R22, R22, 0x8, RZ ;  /* 0x0000000816167824 */ /* 0x000fe200078e00ff */
[----:B------:R-:W-:Y:S01]  /*0d80*/  LEA.HI R11, R11, R10, RZ, 0x3 ;  /* 0x0000000a0b0b7211 */ /* 0x000fe200078f18ff */
[----:B------:R-:W-:Y:S01]  /*0d90*/  VIADD R18, R16, 0x80 ;  /* 0x0000008010127836 */ /* 0x000fe20000000000 */
[----:B------:R-:W-:Y:S01]  /*0da0*/  LEA.HI R5, R5, R0, RZ, 0x1 ;  /* 0x0000000005057211 */ /* 0x000fe200078f08ff */
[C---:B------:R-:W-:Y:S01]  /*0db0*/  VIADD R218, R22.reuse, 0x40 ;  /* 0x0000004016da7836 */ /* 0x040fe20000000000 */
[----:B------:R-:W-:Y:S01]  /*0dc0*/  LOP3.LUT R11, R11, 0xfffffff8, RZ, 0xc0, !PT ;  /* 0xfffffff80b0b7812 */ /* 0x000fe200078ec0ff */
[----:B------:R-:W-:Y:S01]  /*0dd0*/  VIADD R20, R22, 0x80 ;  /* 0x0000008016147836 */ /* 0x000fe20000000000 */
[----:B------:R-:W-:-:S02]  /*0de0*/  LEA.HI R2, R2, R3, RZ, 0x1 ;  /* 0x0000000302027211 */ /* 0x000fc400078f08ff */
[----:B------:R-:W-:Y:S01]  /*0df0*/  LEA.HI R8, R8, R14, RZ, 0x5 ;  /* 0x0000000e08087211 */ /* 0x000fe200078f28ff */
[----:B------:R-:W-:Y:S01]  /*0e00*/  IMAD.IADD R11, R10, 0x1, -R11 ;  /* 0x000000010a0b7824 */ /* 0x000fe200078e0a0b */
[----:B------:R-:W-:Y:S02]  /*0e10*/  LOP3.LUT R5, R5, 0x1ffffffe, RZ, 0xc0, !PT ;  /* 0x1ffffffe05057812 */ /* 0x000fe400078ec0ff */
[----:B------:R-:W-:Y:S02]  /*0e20*/  LOP3.LUT R2, R2, 0x3fffffe, RZ, 0xc0, !PT ;  /* 0x03fffffe02027812 */ /* 0x000fe400078ec0ff */
[----:B------:R-:W-:Y:S02]  /*0e30*/  SHF.R.S32.HI R8, RZ, 0x5, R8 ;  /* 0x00000005ff087819 */ /* 0x000fe40000011408 */
[----:B------:R-:W-:Y:S01]  /*0e40*/  LEA.HI R7, R13, R13, RZ, 0x1 ;  /* 0x0000000d0d077211 */ /* 0x000fe200078f08ff */
[----:B------:R-:W-:Y:S01]  /*0e50*/  IMAD.IADD R2, R3, 0x1, -R2 ;  /* 0x0000000103027824 */ /* 0x000fe200078e0a02 */
[----:B------:R-:W-:Y:S01]  /*0e60*/  IADD3 R5, R0, -R5, RZ ;  /* 0x8000000500057210 */ /* 0x000fe20007ffe0ff */
[----:B------:R-:W-:Y:S01]  /*0e70*/  IMAD R11, R8, 0x10, R11 ;  /* 0x00000010080b7824 */ /* 0x000fe200078e020b */
[----:B------:R-:W-:-:S02]  /*0e80*/  LOP3.LUT R0, R7, 0x1ffffffe, RZ, 0xc0, !PT ;  /* 0x1ffffffe07007812 */ /* 0x000fc400078ec0ff */
[----:B------:R-:W-:Y:S01]  /*0e90*/  LOP3.LUT R10, R4, 0xfffffc00, RZ, 0xc0, !PT ;  /* 0xfffffc00040a7812 */ /* 0x000fe200078ec0ff */
[----:B------:R-:W-:Y:S01]  /*0ea0*/  IMAD R3, R5, 0x8, R6 ;  /* 0x0000000805037824 */ /* 0x000fe200078e0206 */
[----:B------:R-:W-:Y:S01]  /*0eb0*/  SHF.R.S32.HI R219, RZ, 0x3, R219 ;  /* 0x00000003ffdb7819 */ /* 0x000fe200000114db */
[----:B------:R-:W-:Y:S01]  /*0ec0*/  IMAD R7, R2, 0x40, R11 ;  /* 0x0000004002077824 */ /* 0x000fe200078e020b */
[----:B------:R-:W-:Y:S01]  /*0ed0*/  SHF.R.S32.HI R21, RZ, 0x1f, R218 ;  /* 0x0000001fff157819 */ /* 0x000fe200000114da */
[----:B------:R-:W-:Y:S01]  /*0ee0*/  IMAD.IADD R13, R13, 0x1, -R0 ;  /* 0x000000010d0d7824 */ /* 0x000fe200078e0a00 */
[----:B------:R0:W-:Y:S01]  /*0ef0*/  STL [R1+0x1a0], R3 ;  /* 0x0001a00301007387 */ /* 0x0001e20000100800 */
[----:B------:R-:W-:Y:S01]  /*0f00*/  IMAD.U32 R0, RZ, RZ, UR4 ;  /* 0x00000004ff007e24 */ /* 0x000fe2000f8e00ff */
[----:B------:R-:W-:Y:S01]  /*0f10*/  LOP3.LUT R9, R9, 0x7ffffffc, RZ, 0xc0, !PT ;  /* 0x7ffffffc09097812 */ /* 0x000fe200078ec0ff */
[C---:B------:R-:W-:Y:S01]  /*0f20*/  VIADD R8, R219.reuse, 0x60 ;  /* 0x00000060db087836 */ /* 0x040fe20000000000 */
[----:B------:R-:W-:Y:S01]  /*0f30*/  STL [R1+0x194], R7 ;  /* 0x0001940701007387 */ /* 0x000fe20000100800 */
[C---:B------:R-:W-:Y:S01]  /*0f40*/  VIADD R15, R219.reuse, 0x20 ;  /* 0x00000020db0f7836 */ /* 0x040fe20000000000 */
[----:B------:R-:W-:Y:S01]  /*0f50*/  SHF.R.S32.HI R23, RZ, 0x1f, R22 ;  /* 0x0000001fff177819 */ /* 0x000fe20000011416 */
[----:B------:R-:W-:Y:S01]  /*0f60*/  VIADD R12, R219, 0x40 ;  /* 0x00000040db0c7836 */ /* 0x000fe20000000000 */
[----:B------:R-:W-:Y:S01]  /*0f70*/  STL [R1+0x54], RZ ;  /* 0x000054ff01007387 */ /* 0x000fe20000100800 */
[----:B------:R-:W-:Y:S01]  /*0f80*/  SHF.R.S32.HI R6, RZ, 0x1f, R8 ;  /* 0x0000001fff067819 */ /* 0x000fe20000011408 */
[----:B------:R-:W-:Y:S01]  /*0f90*/  IMAD.IADD R9, R14, 0x1, -R9 ;  /* 0x000000010e097824 */ /* 0x000fe200078e0a09 */
[----:B------:R-:W-:Y:S01]  /*0fa0*/  SHF.R.S32.HI R2, RZ, 0x1f, R15 ;  /* 0x0000001fff027819 */ /* 0x000fe2000001140f */
[----:B------:R-:W-:Y:S01]  /*0fb0*/  STL [R1+0x2c], R10 ;  /* 0x00002c0a01007387 */ /* 0x000fe20000100800 */
[----:B------:R-:W-:Y:S01]  /*0fc0*/  SHF.L.U32 R5, R8, 0x7, RZ ;  /* 0x0000000708057819 */ /* 0x000fe200000006ff */
[----:B0-----:R-:W-:Y:S01]  /*0fd0*/  IMAD.SHL.U32 R3, R12, 0x80, RZ ;  /* 0x000000800c037824 */ /* 0x001fe200078e00ff */
[----:B------:R-:W-:Y:S01]  /*0fe0*/  LEA.HI R6, R6, R8, RZ, 0x3 ;  /* 0x0000000806067211 */ /* 0x000fe200078f18ff */
[----:B------:R0:W-:Y:S01]  /*0ff0*/  STL [R1+0x198], R0 ;  /* 0x0001980001007387 */ /* 0x0001e20000100800 */
[----:B------:R-:W-:Y:S01]  /*1000*/  SHF.R.S32.HI R4, RZ, 0x1f, R12 ;  /* 0x0000001fff047819 */ /* 0x000fe2000001140c */
[----:B------:R-:W-:Y:S01]  /*1010*/  IMAD.SHL.U32 R44, R9, 0x2, RZ ;  /* 0x00000002092c7824 */ /* 0x000fe200078e00ff */
[----:B------:R-:W-:Y:S01]  /*1020*/  LEA.HI R2, R2, R15, RZ, 0x3 ;  /* 0x0000000f02027211 */ /* 0x000fe200078f18ff */
[----:B------:R1:W-:Y:S01]  /*1030*/  STL [R1+0x14], R20 ;  /* 0x0000141401007387 */ /* 0x0003e20000100800 */
[----:B------:R-:W-:Y:S01]  /*1040*/  LEA.HI R4, R4, R12, RZ, 0x3 ;  /* 0x0000000c04047211 */ /* 0x000fe200078f18ff */
[----:B------:R-:W-:Y:S01]  /*1050*/  IMAD.SHL.U32 R6, R6, 0x80, RZ ;  /* 0x0000008006067824 */ /* 0x000fe200078e00ff */
[----:B------:R-:W-:Y:S01]  /*1060*/  LOP3.LUT R3, R3, 0x380, RZ, 0xc0, !PT ;  /* 0x0000038003037812 */ /* 0x000fe200078ec0ff */
[----:B------:R-:W-:Y:S01]  /*1070*/  IMAD.SHL.U32 R2, R2, 0x80, RZ ;  /* 0x0000008002027824 */ /* 0x000fe200078e00ff */
[----:B------:R-:W-:Y:S01]  /*1080*/  SHF.L.U32 R4, R4, 0x7, RZ ;  /* 0x0000000704047819 */ /* 0x000fe200000006ff */
[C---:B------:R-:W-:Y:S01]  /*1090*/  VIADD R40, R44.reuse, 0x8 ;  /* 0x000000082c287836 */ /* 0x040fe20000000000 */
[----:B0-----:R-:W-:Y:S01]  /*10a0*/  SHF.L.U32 R0, R219, 0x7, RZ ;  /* 0x00000007db007819 */ /* 0x001fe200000006ff */
[C---:B------:R-:W-:Y:S01]  /*10b0*/  VIADD R39, R44.reuse, 0x10 ;  /* 0x000000102c277836 */ /* 0x040fe20000000000 */
[----:B------:R-:W-:Y:S01]  /*10c0*/  LOP3.LUT R5, R5, 0x380, RZ, 0xc0, !PT ;  /* 0x0000038005057812 */ /* 0x000fe200078ec0ff */
[----:B------:R-:W-:Y:S01]  /*10d0*/  VIADD R38, R44, 0x18 ;  /* 0x000000182c267836 */ /* 0x000fe20000000000 */
[----:B------:R-:W-:Y:S01]  /*10e0*/  LOP3.LUT R11, R0, 0x380, RZ, 0xc0, !PT ;  /* 0x00000380000b7812 */ /* 0x000fe200078ec0ff */
[----:B------:R-:W-:Y:S01]  /*10f0*/  IMAD.SHL.U32 R0, R15, 0x80, RZ ;  /* 0x000000800f007824 */ /* 0x000fe200078e00ff */
[----:B-1----:R-:W-:Y:S01]  /*1100*/  SHF.R.S32.HI R20, RZ, 0x1f, R20 ;  /* 0x0000001fff147819 */ /* 0x002fe20000011414 */
[----:B------:R-:W-:Y:S01]  /*1110*/  VIADD R15, R22, 0xc0 ;  /* 0x000000c0160f7836 */ /* 0x000fe20000000000 */
[----:B------:R-:W-:Y:S01]  /*1120*/  LOP3.LUT R2, R2, 0xfffffc00, RZ, 0xc0, !PT ;  /* 0xfffffc0002027812 */ /* 0x000fe200078ec0ff */
[----:B------:R-:W-:Y:S01]  /*1130*/  VIADD R37, R44, 0x20 ;  /* 0x000000202c257836 */ /* 0x000fe20000000000 */
[----:B------:R-:W-:Y:S01]  /*1140*/  LOP3.LUT R8, R0, 0x380, RZ, 0xc0, !PT ;  /* 0x0000038000087812 */ /* 0x000fe200078ec0ff */
[C---:B------:R-:W-:Y:S01]  /*1150*/  VIADD R35, R44.reuse, 0x30 ;  /* 0x000000302c237836 */ /* 0x040fe20000000000 */
[----:B------:R-:W-:Y:S01]  /*1160*/  LOP3.LUT R0, R11, 0x70, R16, 0xf8, !PT ;  /* 0x000000700b007812 */ /* 0x000fe200078ef810 */
[----:B------:R0:W-:Y:S01]  /*1170*/  STL [R1+0x1c], R15 ;  /* 0x00001c0f01007387 */ /* 0x0001e20000100800 */
[----:B------:R-:W-:Y:S01]  /*1180*/  SHF.R.U32.HI R11, RZ, 0x3, R11 ;  /* 0x00000003ff0b7819 */ /* 0x000fe2000001160b */
[----:B------:R-:W-:Y:S01]  /*1190*/  VIADD R34, R44, 0x38 ;  /* 0x000000382c227836 */ /* 0x000fe20000000000 */
[----:B------:R-:W-:Y:S01]  /*11a0*/  LOP3.LUT R4, R4, 0xfffffc00, RZ, 0xc0, !PT ;  /* 0xfffffc0004047812 */ /* 0x000fe200078ec0ff */
[----:B------:R-:W-:Y:S01]  /*11b0*/  VIADD R33, R44, 0x40 ;  /* 0x000000402c217836 */ /* 0x000fe20000000000 */
[----:B------:R-:W-:Y:S01]  /*11c0*/  LOP3.LUT R12, R10, R0, R11, 0xf6, !PT ;  /* 0x000000000a0c7212 */ /* 0x000fe200078ef60b */
[C---:B------:R-:W-:Y:S01]  /*11d0*/  VIADD R32, R44.reuse, 0x48 ;  /* 0x000000482c207836 */ /* 0x040fe20000000000 */
[----:B------:R-:W-:Y:S01]  /*11e0*/  SHF.R.U32.HI R11, RZ, 0x3, R8 ;  /* 0x00000003ff0b7819 */ /* 0x000fe20000011608 */
[----:B------:R-:W-:Y:S01]  /*11f0*/  VIADD R31, R44, 0x50 ;  /* 0x000000502c1f7836 */ /* 0x000fe20000000000 */
[--C-:B------:R-:W-:Y:S01]  /*1200*/  LOP3.LUT R0, R8, 0x70, R16.reuse, 0xf8, !PT ;  /* 0x0000007008007812 */ /* 0x100fe200078ef810 */
[----:B------:R1:W-:Y:S01]  /*1210*/  STL [R1+0x34], R12 ;  /* 0x0000340c01007387 */ /* 0x0003e20000100800 */
[----:B0-----:R-:W-:Y:S01]  /*1220*/  SHF.R.S32.HI R15, RZ, 0x1f, R15 ;  /* 0x0000001fff0f7819 */ /* 0x001fe2000001140f */
[C---:B------:R-:W-:Y:S01]  /*1230*/  VIADD R29, R44.reuse, 0x60 ;  /* 0x000000602c1d7836 */ /* 0x040fe20000000000 */
[----:B------:R-:W-:Y:S01]  /*1240*/  SHF.R.U32.HI R10, RZ, 0x3, R3 ;  /* 0x00000003ff0a7819 */ /* 0x000fe20000011603 */
[----:B------:R0:W-:Y:S01]  /*1250*/  STL [R1+0x40], R21 ;  /* 0x0000401501007387 */ /* 0x0001e20000100800 */
[--C-:B------:R-:W-:Y:S01]  /*1260*/  LOP3.LUT R3, R3, 0x70, R16.reuse, 0xf8, !PT ;  /* 0x0000007003037812 */ /* 0x100fe200078ef810 */
[----:B------:R-:W-:Y:S01]  /*1270*/  VIADD R28, R44, 0x68 ;  /* 0x000000682c1c7836 */ /* 0x000fe20000000000 */
[----:B------:R-:W-:Y:S01]  /*1280*/  SHF.R.U32.HI R8, RZ, 0x3, R5 ;  /* 0x00000003ff087819 */ /* 0x000fe20000011605 */
[----:B------:R2:W-:Y:S01]  /*1290*/  STL [R1+0x5c], R20 ;  /* 0x00005c1401007387 */ /* 0x0005e20000100800 */
[----:B------:R-:W-:Y:S01]  /*12a0*/  LOP3.LUT R5, R5, 0x70, R16, 0xf8, !PT ;  /* 0x0000007005057812 */ /* 0x000fe200078ef810 */
[C---:B-1----:R-:W-:Y:S01]  /*12b0*/  IMAD.IADD R12, R19.reuse, 0x1, R12 ;  /* 0x00000001130c7824 */ /* 0x042fe200078e020c */
[----:B------:R-:W-:Y:S01]  /*12c0*/  LOP3.LUT R6, R6, 0xfffffc00, RZ, 0xc0, !PT ;  /* 0xfffffc0006067812 */ /* 0x000fe200078ec0ff */
[----:B------:R-:W-:Y:S01]  /*12d0*/  STL [R1+0x58], R15 ;  /* 0x0000580f01007387 */ /* 0x000fe20000100800 */
[----:B------:R-:W-:Y:S01]  /*12e0*/  LOP3.LUT R0, R2, R0, R11, 0xf6, !PT ;  /* 0x0000000002007212 */ /* 0x000fe200078ef60b */
[C---:B------:R-:W-:Y:S01]  /*12f0*/  VIADD R27, R44.reuse, 0x70 ;  /* 0x000000702c1b7836 */ /* 0x040fe20000000000 */
[C---:B------:R-:W-:Y:S01]  /*1300*/  IADD3 R36, R44.reuse, 0x28, RZ ;  /* 0x000000282c247810 */ /* 0x040fe20007ffe0ff */
[----:B------:R1:W-:Y:S01]  /*1310*/  STL [R1+0x28], R2 ;  /* 0x0000280201007387 */ /* 0x0003e20000100800 */
[C---:B------:R-:W-:Y:S01]  /*1320*/  IADD3 R30, R44.reuse, 0x58, RZ ;  /* 0x000000582c1e7810 */ /* 0x040fe20007ffe0ff */
[C---:B------:R-:W-:Y:S01]  /*1330*/  VIADD R26, R44.reuse, 0x78 ;  /* 0x000000782c1a7836 */ /* 0x040fe20000000000 */
[C---:B------:R-:W-:Y:S01]  /*1340*/  IADD3 R24, R44.reuse, 0x88, RZ ;  /* 0x000000882c187810 */ /* 0x040fe20007ffe0ff */
[----:B------:R3:W-:Y:S01]  /*1350*/  STL [R1+0x30], R12 ;  /* 0x0000300c01007387 */ /* 0x0007e20000100800 */
[C---:B------:R-:W-:Y:S01]  /*1360*/  VIADD R25, R44.reuse, 0x80 ;  /* 0x000000802c197836 */ /* 0x040fe20000000000 */
[C---:B------:R-:W-:Y:S01]  /*1370*/  IADD3 R11, R44.reuse, 0xb8, RZ ;  /* 0x000000b82c0b7810 */ /* 0x040fe20007ffe0ff */
[C---:B0-----:R-:W-:Y:S01]  /*1380*/  VIADD R21, R44.reuse, 0x90 ;  /* 0x000000902c157836 */ /* 0x041fe20000000000 */
[----:B------:R0:W-:Y:S01]  /*1390*/  STL [R1+0x24], R4 ;  /* 0x0000240401007387 */ /* 0x0001e20000100800 */
[----:B--2---:R-:W-:Y:S01]  /*13a0*/  VIADD R20, R44, 0x98 ;  /* 0x000000982c147836 */ /* 0x004fe20000000000 */
[----:B-1----:R-:W-:Y:S01]  /*13b0*/  LOP3.LUT R2, R4, R3, R10, 0xf6, !PT ;  /* 0x0000000304027212 */ /* 0x002fe200078ef60a */
[C---:B------:R-:W-:Y:S01]  /*13c0*/  IMAD.IADD R3, R19.reuse, 0x1, R0 ;  /* 0x0000000113037824 */ /* 0x040fe200078e0200 */
[----:B------:R-:W-:Y:S01]  /*13d0*/  STL [R1+0x20], R6 ;  /* 0x0000200601007387 */ /* 0x000fe20000100800 */
[C---:B------:R-:W-:Y:S01]  /*13e0*/  VIADD R15, R44.reuse, 0xa0 ;  /* 0x000000a02c0f7836 */ /* 0x040fe20000000000 */
[C---:B------:R-:W-:Y:S01]  /*13f0*/  IADD3 R2, R19.reuse, R2, RZ ;  /* 0x0000000213027210 */ /* 0x040fe20007ffe0ff */
[C---:B------:R-:W-:Y:S01]  /*1400*/  VIADD R14, R44.reuse, 0xa8 ;  /* 0x000000a82c0e7836 */ /* 0x040fe20000000000 */
[----:B------:R1:W-:Y:S01]  /*1410*/  STL [R1+0x190], R3 ;  /* 0x0001900301007387 */ /* 0x0003e20000100800 */
[----:B---3--:R-:W-:Y:S01]  /*1420*/  VIADD R12, R44, 0xb0 ;  /* 0x000000b02c0c7836 */ /* 0x008fe20000000000 */
[----:B0-----:R-:W-:Y:S01]  /*1430*/  LOP3.LUT R4, R6, R5, R8, 0xf6, !PT ;  /* 0x0000000506047212 */ /* 0x001fe200078ef608 */
[C---:B------:R-:W-:Y:S01]  /*1440*/  VIADD R10, R44.reuse, 0xc0 ;  /* 0x000000c02c0a7836 */ /* 0x040fe20000000000 */
[----:B------:R-:W-:Y:S01]  /*1450*/  STL [R1+0x64], R44 ;  /* 0x0000642c01007387 */ /* 0x000fe20000100800 */
[C---:B------:R-:W-:Y:S01]  /*1460*/  VIADD R9, R44.reuse, 0xc8 ;  /* 0x000000c82c097836 */ /* 0x040fe20000000000 */
[----:B------:R-:W-:Y:S01]  /*1470*/  SHF.R.S32.HI R17, RZ, 0x1f, R16 ;  /* 0x0000001fff117819 */ /* 0x000fe20000011410 */
[----:B------:R-:W-:Y:S01]  /*1480*/  IMAD.IADD R0, R19, 0x1, R4 ;  /* 0x0000000113007824 */ /* 0x000fe200078e0204 */
[----:B------:R0:W-:Y:S01]  /*1490*/  STL [R1+0x18c], R2 ;  /* 0x00018c0201007387 */ /* 0x0001e20000100800 */
[C---:B------:R-:W-:Y:S01]  /*14a0*/  VIADD R8, R44.reuse, 0xd0 ;  /* 0x000000d02c087836 */ /* 0x040fe20000000000 */
[C---:B-1----:R-:W-:Y:S01]  /*14b0*/  IADD3 R3, R44.reuse, 0xe8, RZ ;  /* 0x000000e82c037810 */ /* 0x042fe20007ffe0ff */
[C---:B------:R-:W-:Y:S01]  /*14c0*/  VIADD R6, R44.reuse, 0xd8 ;  /* 0x000000d82c067836 */ /* 0x040fe20000000000 */
[----:B------:R1:W-:Y:S01]  /*14d0*/  STL [R1+0x188], R0 ;  /* 0x0001880001007387 */ /* 0x0003e20000100800 */
[----:B------:R-:W-:Y:S01]  /*14e0*/  VIADD R5, R44, 0xe0 ;  /* 0x000000e02c057836 */ /* 0x000fe20000000000 */
[----:B------:R-:W-:-:S02]  /*14f0*/  SHF.R.S32.HI R4, RZ, 0x1f, R40 ;  /* 0x0000001fff047819 */ /* 0x000fc40000011428 */
[----:B------:R-:W-:Y:S01]  /*1500*/  STL [R1+0x100], R40 ;  /* 0x0001002801007387 */ /* 0x000fe20000100800 */
[----:B------:R-:W-:Y:S01]  /*1510*/  SHF.R.S32.HI R217, RZ, 0x1f, R18 ;  /* 0x0000001fffd97819 */ /* 0x000fe20000011412 */
[C---:B0-----:R-:W-:Y:S02]  /*1520*/  VIADD R2, R44.reuse, 0xf0 ;  /* 0x000000f02c027836 */ /* 0x041fe40000000000 */
[----:B------:R0:W-:Y:S01]  /*1530*/  STL [R1+0xfc], R39 ;  /* 0x0000fc2701007387 */ /* 0x0001e20000100800 */
[----:B-1----:R-:W-:-:S03]  /*1540*/  VIADD R0, R44, 0xf8 ;  /* 0x000000f82c007836 */ /* 0x002fc60000000000 */
[----:B------:R-:W-:Y:S04]  /*1550*/  STL [R1+0xf8], R38 ;  /* 0x0000f82601007387 */ /* 0x000fe80000100800 */
[----:B------:R1:W-:Y:S01]  /*1560*/  STL [R1+0xf4], R37 ;  /* 0x0000f42501007387 */ /* 0x0003e20000100800 */
[----:B0-----:R-:W-:-:S03]  /*1570*/  SHF.R.S32.HI R39, RZ, 0x1f, R39 ;  /* 0x0000001fff277819 */ /* 0x001fc60000011427 */
[----:B------:R-:W-:Y:S04]  /*1580*/  STL [R1+0xf0], R36 ;  /* 0x0000f02401007387 */ /* 0x000fe80000100800 */
[----:B------:R0:W-:Y:S01]  /*1590*/  STL [R1+0xe8], R35 ;  /* 0x0000e82301007387 */ /* 0x0001e20000100800 */
[----:B-1----:R-:W-:-:S03]  /*15a0*/  SHF.R.S32.HI R37, RZ, 0x1f, R37 ;  /* 0x0000001fff257819 */ /* 0x002fc60000011425 */
[----:B------:R1:W-:Y:S04]  /*15b0*/  STL [R1+0xe0], R34 ;  /* 0x0000e02201007387 */ /* 0x0003e80000100800 */
[----:B------:R-:W-:Y:S01]  /*15c0*/  STL [R1+0xdc], R33 ;  /* 0x0000dc2101007387 */ /* 0x000fe20000100800 */
[----:B0-----:R-:W-:-:S03]  /*15d0*/  SHF.R.S32.HI R35, RZ, 0x1f, R35 ;  /* 0x0000001fff237819 */ /* 0x001fc60000011423 */
        /* <DEDUP_REMOVED lines=37> */
[----:B------:R-:W-:Y:S04]  /*1830*/  STL [R1+0x6c], R2 ;  /* 0x00006c0201007387 */ /* 0x000fe80000100800 */
[----:B------:R-:W-:Y:S01]  /*1840*/  STL [R1+0x180], R39 ;  /* 0x0001802701007387 */ /* 0x000fe20000100800 */
[----:B0-----:R-:W-:-:S03]  /*1850*/  SHF.R.S32.HI R4, RZ, 0x1f, R38 ;  /* 0x0000001fff047819 */ /* 0x001fc60000011426 */
[----:B------:R-:W-:Y:S04]  /*1860*/  STL [R1+0x68], R0 ;  /* 0x0000680001007387 */ /* 0x000fe80000100800 */
[----:B------:R0:W-:Y:S04]  /*1870*/  STL [R1+0x17c], R4 ;  /* 0x00017c0401007387 */ /* 0x0001e80000100800 */
[----:B------:R-:W-:Y:S01]  /*1880*/  STL [R1+0x178], R37 ;  /* 0x0001782501007387 */ /* 0x000fe20000100800 */
[----:B0-----:R-:W-:-:S05]  /*1890*/  SHF.R.S32.HI R4, RZ, 0x1f, R36 ;  /* 0x0000001fff047819 */ /* 0x001fca0000011424 */
[----:B------:R0:W-:Y:S04]  /*18a0*/  STL [R1+0x174], R4 ;  /* 0x0001740401007387 */ /* 0x0001e80000100800 */
[----:B------:R-:W-:Y:S04]  /*18b0*/  STL [R1+0x170], R35 ;  /* 0x0001702301007387 */ /* 0x000fe80000100800 */
        /* <DEDUP_REMOVED lines=27> */
[----:B------:R1:W-:Y:S04]  /*1a70*/  STL [R1+0x11c], R6 ;  /* 0x00011c0601007387 */ /* 0x0003e80000100800 */
[----:B------:R1:W-:Y:S01]  /*1a80*/  STL [R1+0x118], R5 ;  /* 0x0001180501007387 */ /* 0x0003e20000100800 */
[----:B0-----:R-:W-:Y:S02]  /*1a90*/  SHF.R.S32.HI R4, RZ, 0x1f, R3 ;  /* 0x0000001fff047819 */ /* 0x001fe40000011403 */
[----:B------:R-:W-:-:S02]  /*1aa0*/  SHF.R.S32.HI R3, RZ, 0x1f, R2 ;  /* 0x0000001fff037819 */ /* 0x000fc40000011402 */
[----:B------:R-:W-:Y:S01]  /*1ab0*/  SHF.R.S32.HI R2, RZ, 0x1f, R0 ;  /* 0x0000001fff027819 */ /* 0x000fe20000011400 */
[----:B------:R-:W-:Y:S01]  /*1ac0*/  IMAD R0, R13, 0x8, R7 ;  /* 0x000000080d007824 */ /* 0x000fe200078e0207 */
[----:B------:R1:W-:Y:S04]  /*1ad0*/  STL [R1+0x114], R4 ;  /* 0x0001140401007387 */ /* 0x0003e80000100800 */
[----:B------:R1:W-:Y:S04]  /*1ae0*/  STL [R1+0x110], R3 ;  /* 0x0001100301007387 */ /* 0x0003e80000100800 */
[----:B------:R1:W-:Y:S04]  /*1af0*/  STL [R1+0x19c], R0 ;  /* 0x00019c0001007387 */ /* 0x0003e80000100800 */
[----:B------:R1:W-:Y:S02]  /*1b00*/  STL [R1+0x10c], R2 ;  /* 0x00010c0201007387 */ /* 0x0003e40000100800 */
.L_x_692:
[----:B01-3--:R-:W0:Y:S02]  /*1b10*/  LDC.64 R2, c[0x0][0xc88] ;  /* 0x00032200ff027b82 */ /* 0x00be240000000a00 */
[----:B0-----:R-:W-:-:S05]  /*1b20*/  IMAD.WIDE R2, R43, 0x4, R2 ;  /* 0x000000042b027825 */ /* 0x001fca00078e0202 */
[----:B--2--5:R-:W2:Y:S01]  /*1b30*/  LDG.E R29, desc[UR36][R2.64] ;  /* 0x00000024021d7981 */ /* 0x024ea2000c1e1900 */
[----:B------:R-:W-:Y:S05]  /*1b40*/  YIELD ;  /* 0x0000000000007946 */ /* 0x000fea0003800000 */
[----:B------:R-:W-:Y:S01]  /*1b50*/  ULDC.64 UR6, c[0x0][0xa08] ;  /* 0x0002820000067ab9 */ /* 0x000fe20000000a00 */
[----:B------:R-:W-:Y:S01]  /*1b60*/  MOV R27, RZ ;  /* 0x000000ff001b7202 */ /* 0x000fe20000000f00 */
[----:B------:R-:W-:Y:S01]  /*1b70*/  ULDC.64 UR4, c[0x0][0xa28] ;  /* 0x00028a0000047ab9 */ /* 0x000fe20000000a00 */
[----:B------:R-:W-:Y:S01]  /*1b80*/  ISETP.NE.U32.AND P0, PT, RZ, UR6, PT ;  /* 0x00000006ff007c0c */ /* 0x000fe2000bf05070 */
[----:B------:R-:W-:Y:S01]  /*1b90*/  ULDC.64 UR8, c[0x0][0xa18] ;  /* 0x0002860000087ab9 */ /* 0x000fe20000000a00 */
[----:B------:R-:W-:Y:S01]  /*1ba0*/  ISETP.NE.U32.AND P1, PT, RZ, UR4, PT ;  /* 0x00000004ff007c0c */ /* 0x000fe2000bf25070 */
[----:B------:R-:W-:Y:S01]  /*1bb0*/  IMAD.MOV.U32 R9, RZ, RZ, RZ ;  /* 0x000000ffff097224 */ /* 0x000fe200078e00ff */
[----:B------:R-:W-:-:S02]  /*1bc0*/  ISETP.NE.AND.EX P0, PT, RZ, UR7, PT, P0 ;  /* 0x00000007ff007c0c */ /* 0x000fc4000bf05300 */
[----:B------:R-:W-:Y:S01]  /*1bd0*/  ISETP.NE.AND.EX P1, PT, RZ, UR5, PT, P1 ;  /* 0x00000005ff007c0c */ /* 0x000fe2000bf25310 */
[C---:B--2---:R-:W-:Y:S01]  /*1be0*/  IMAD.SHL.U32 R32, R29.reuse, 0x4, RZ ;  /* 0x000000041d207824 */ /* 0x044fe200078e00ff */
[----:B------:R-:W-:Y:S01]  /*1bf0*/  SHF.R.S32.HI R0, RZ, 0x1f, R29 ;  /* 0x0000001fff007819 */ /* 0x000fe2000001141d */
[----:B------:R0:W-:Y:S10]  /*1c00*/  STL [R1+0x38], R29 ;  /* 0x0000381d01007387 */ /* 0x0001f40000100800 */
[----:B------:R-:W-:-:S02]  /*1c10*/  @P1 LEA R2, P2, R29, UR4, 0x2 ;  /* 0x000000041d021c11 */ /* 0x000fc4000f8410ff */
[C-C-:B------:R-:W-:Y:S01]  /*1c20*/  SHF.L.U64.HI R31, R29.reuse, 0x2, R0.reuse ;  /* 0x000000021d1f7819 */ /* 0x140fe20000010200 */
[----:B------:R0:W-:Y:S01]  /*1c30*/  STL [R1+0x4c], R0 ;  /* 0x00004c0001007387 */ /* 0x0001e20000100800 */
[----:B------:R-:W-:Y:S02]  /*1c40*/  IADD3 R4, P3, R32, UR6, RZ ;  /* 0x0000000620047c10 */ /* 0x000fe4000ff7e0ff */
[----:B------:R-:W-:Y:S01]  /*1c50*/  @P1 LEA.HI.X R3, R29, UR5, R0, 0x2, P2 ;  /* 0x000000051d031c11 */ /* 0x000fe200090f1400 */
[----:B------:R-:W-:Y:S01]  /*1c60*/  ULDC UR4, c[0x0][0x288] ;  /* 0x0000a20000047ab9 */ /* 0x000fe20000000800 */
[----:B------:R-:W-:Y:S01]  /*1c70*/  IADD3.X R5, R31, UR7, RZ, P3, !PT ;  /* 0x000000071f057c10 */ /* 0x000fe20009ffe4ff */
[----:B------:R0:W-:Y:S01]  /*1c80*/  STL [R1+0x44], R32 ;  /* 0x0000442001007387 */ /* 0x0001e20000100800 */
[----:B------:R-:W-:-:S03]  /*1c90*/  ISETP.NE.U32.AND P2, PT, RZ, UR8, PT ;  /* 0x00000008ff007c0c */ /* 0x000fc6000bf45070 */
[----:B------:R-:W5:Y:S01]  /*1ca0*/  @P0 LDG.E R27, desc[UR36][R4.64] ;  /* 0x00000024041b0981 */ /* 0x000f62000c1e1900 */
[----:B------:R-:W-:Y:S01]  /*1cb0*/  ISETP.NE.AND.EX P2, PT, RZ, UR9, PT, P2 ;  /* 0x00000009ff007c0c */ /* 0x000fe2000bf45320 */
[----:B------:R-:W-:Y:S01]  /*1cc0*/  IMAD.U32 R92, RZ, RZ, UR4 ;  /* 0x00000004ff5c7e24 */ /* 0x000fe2000f8e00ff */
[----:B------:R-:W-:Y:S01]  /*1cd0*/  ULDC.64 UR4, c[0x0][0x418] ;  /* 0x0001060000047ab9 */ /* 0x000fe20000000a00 */
[----:B------:R0:W-:Y:S01]  /*1ce0*/  STL [R1+0x48], R31 ;  /* 0x0000481f01007387 */ /* 0x0001e20000100800 */
[----:B------:R-:W-:-:S03]  /*1cf0*/  UISETP.NE.U32.AND UP0, UPT, UR4, URZ, UPT ;  /* 0x0000003f0400728c */ /* 0x000fc6000bf05070 */
[----:B------:R-:W-:Y:S01]  /*1d00*/  ULDC UR4, c[0x0][0x424] ;  /* 0x0001090000047ab9 */ /* 0x000fe20000000800 */
[----:B------:R-:W-:Y:S01]  /*1d10*/  UISETP.NE.AND.EX UP0, UPT, UR5, URZ, UPT, UP0 ;  /* 0x0000003f0500728c */ /* 0x000fe2000bf05300 */
[----:B------:R1:W5:Y:S02]  /*1d20*/  @P1 LDG.E R9, desc[UR36][R2.64] ;  /* 0x0000002402091981 */ /* 0x000364000c1e1900 */
[----:B------:R-:W-:Y:S01]  /*1d30*/  ULDC UR5, c[0x0][0x2f0] ;  /* 0x0000bc0000057ab9 */ /* 0x000fe20000000800 */
[----:B------:R-:W-:Y:S01]  /*1d40*/  USEL UR4, UR4, 0x1, UP0 ;  /* 0x0000000104047887 */ /* 0x000fe20008000000 */
[----:B-1----:R-:W-:-:S03]  /*1d50*/  @P2 IADD3 R2, P1, R32, UR8, RZ ;  /* 0x0000000820022c10 */ /* 0x002fc6000ff3e0ff */
[----:B------:R-:W-:Y:S01]  /*1d60*/  UIMAD UR4, UR4, UR5, URZ ;  /* 0x00000005040472a4 */ /* 0x000fe2000f8e023f */
[----:B------:R-:W-:Y:S02]  /*1d70*/  @P2 IADD3.X R3, R31, UR9, RZ, P1, !PT ;  /* 0x000000091f032c10 */ /* 0x000fe40008ffe4ff */
[----:B------:R-:W-:-:S03]  /*1d80*/  ULDC UR5, c[0x0][0x348] ;  /* 0x0000d20000057ab9 */ /* 0x000fc60000000800 */
[----:B------:R-:W-:Y:S01]  /*1d90*/  IMAD.U32 R28, RZ, RZ, UR4 ;  /* 0x00000004ff1c7e24 */ /* 0x000fe2000f8e00ff */
[----:B------:R1:W5:Y:S02]  /*1da0*/  @P2 LDG.E R92, desc[UR36][R2.64] ;  /* 0x00000024025c2981 */ /* 0x000364000c1e1900 */
[----:B-1----:R-:W-:Y:S01]  /*1db0*/  IMAD.U32 R2, RZ, RZ, UR5 ;  /* 0x00000005ff027e24 */ /* 0x002fe2000f8e00ff */
[----:B0---4-:R-:W-:Y:S06]  /*1dc0*/  @P2 BRA `(.L_x_484) ;  /* 0x0000000000242947 */ /* 0x011fec0003800000 */
[----:B------:R-:W-:Y:S02]  /*1dd0*/  ULDC.64 UR4, c[0x0][0xa00] ;  /* 0x0002800000047ab9 */ /* 0x000fe40000000a00 */
[----:B------:R-:W-:-:S04]  /*1de0*/  ISETP.NE.U32.AND P1, PT, RZ, UR4, PT ;  /* 0x00000004ff007c0c */ /* 0x000fc8000bf25070 */
[----:B------:R-:W-:-:S13]  /*1df0*/  ISETP.NE.AND.EX P1, PT, RZ, UR5, PT, P1 ;  /* 0x00000005ff007c0c */ /* 0x000fda000bf25310 */
[----:B------:R-:W-:Y:S05]  /*1e00*/  @!P1 BRA `(.L_x_484) ;  /* 0x0000000000149947 */ /* 0x000fea0003800000 */
[----:B------:R-:W0:Y:S02]  /*1e10*/  LDC.64 R6, c[0x0][0xa00] ;  /* 0x00028000ff067b82 */ /* 0x000e240000000a00 */
[----:B0-----:R-:W-:-:S05]  /*1e20*/  IMAD.WIDE R6, R29, 0x4, R6 ;  /* 0x000000041d067825 */ /* 0x001fca00078e0206 */
[----:B-----5:R-:W2:Y:S04]  /*1e30*/  LDG.E R92, desc[UR36][R6.64] ;  /* 0x00000024065c7981 */ /* 0x020ea8000c1e1900 */
[----:B------:R-:W2:Y:S02]  /*1e40*/  LDG.E R3, desc[UR36][R6.64+0x4] ;  /* 0x0000042406037981 */ /* 0x000ea4000c1e1900 */
[----:B--2---:R-:W-:-:S07]  /*1e50*/  IMAD.IADD R92, R3, 0x1, -R92 ;  /* 0x00000001035c7824 */ /* 0x004fce00078e0a5c */
.L_x_484:
[----:B------:R-:W-:Y:S01]  /*1e60*/  ULDC.64 UR4, c[0x0][0xa20] ;  /* 0x0002880000047ab9 */ /* 0x000fe20000000a00 */
[----:B------:R0:W-:Y:S01]  /*1e70*/  STL [R1+0x50], R41 ;  /* 0x0000502901007387 */ /* 0x0001e20000100800 */
[----:B------:R-:W-:Y:S02]  /*1e80*/  ISETP.NE.U32.AND P1, PT, RZ, UR4, PT ;  /* 0x00000004ff007c0c */ /* 0x000fe4000bf25070 */
[C---:B------:R-:W-:Y:S02]  /*1e90*/  LOP3.LUT R3, R42.reuse, 0xff000000, RZ, 0xc0, !PT ;  /* 0xff0000002a037812 */ /* 0x040fe400078ec0ff */
[----:B------:R-:W-:Y:S02]  /*1ea0*/  ISETP.NE.AND.EX P1, PT, RZ, UR5, PT, P1 ;  /* 0x00000005ff007c0c */ /* 0x000fe4000bf25310 */
[----:B------:R-:W-:Y:S02]  /*1eb0*/  LOP3.LUT R0, R42, 0xff0000, RZ, 0xc0, !PT ;  /* 0x00ff00002a007812 */ /* 0x000fe400078ec0ff */
[----:B------:R-:W-:-:S02]  /*1ec0*/  SHF.R.U32.HI R3, RZ, 0x8, R3 ;  /* 0x00000008ff037819 */ /* 0x000fc40000011603 */
[----:B------:R-:W-:Y:S02]  /*1ed0*/  LOP3.LUT R220, R42, 0xffff, RZ, 0xc0, !PT ;  /* 0x0000ffff2adc7812 */ /* 0x000fe400078ec0ff */
[----:B------:R-:W-:-:S05]  /*1ee0*/  LEA.HI R6, R0, R3, RZ, 0x10 ;  /* 0x0000000300067211 */ /* 0x000fca00078f80ff */
[----:B0-----:R-:W-:Y:S05]  /*1ef0*/  @!P1 BRA `(.L_x_485) ;  /* 0x0000000000109947 */ /* 0x001fea0003800000 */
[----:B------:R-:W-:-:S04]  /*1f00*/  IADD3 R4, P0, R32, UR4, RZ ;  /* 0x0000000420047c10 */ /* 0x000fc8000ff1e0ff */
[----:B------:R-:W-:-:S05]  /*1f10*/  IADD3.X R5, R31, UR5, RZ, P0, !PT ;  /* 0x000000051f057c10 */ /* 0x000fca00087fe4ff */
[----:B------:R0:W5:Y:S01]  /*1f20*/  LDG.E R28, desc[UR36][R4.64] ;  /* 0x00000024041c7981 */ /* 0x000162000c1e1900 */
[----:B------:R-:W-:Y:S05]  /*1f30*/  BRA `(.L_x_486) ;  /* 0x0000000000107947 */ /* 0x000fea0003800000 */
.L_x_485:
[----:B------:R-:W-:Y:S05]  /*1f40*/  @!P0 BRA `(.L_x_486) ;  /* 0x00000000000c8947 */ /* 0x000fea0003800000 */
[----:B------:R-:W2:Y:S04]  /*1f50*/  LDG.E R3, desc[UR36][R4.64] ;  /* 0x0000002404037981 */ /* 0x000ea8000c1e1900 */
[----:B------:R-:W2:Y:S02]  /*1f60*/  LDG.E R28, desc[UR36][R4.64+0x4] ;  /* 0x00000424041c7981 */ /* 0x000ea4000c1e1900 */
[----:B--2---:R-:W-:-:S07]  /*1f70*/  IMAD.IADD R28, R28, 0x1, -R3 ;  /* 0x000000011c1c7824 */ /* 0x004fce00078e0a03 */
.L_x_486:
[----:B------:R-:W-:Y:S01]  /*1f80*/  ULDC.64 UR4, c[0x0][0xa10] ;  /* 0x0002840000047ab9 */ /* 0x000fe20000000a00 */
[----:B------:R-:W2:Y:S01]  /*1f90*/  LDL.LU R30, [R1] ;  /* 0x00000000011e7983 */ /* 0x000ea20000300800 */
[----:B------:R-:W-:-:S04]  /*1fa0*/  ISETP.NE.U32.AND P0, PT, RZ, UR4, PT ;  /* 0x00000004ff007c0c */ /* 0x000fc8000bf05070 */
[----:B------:R-:W-:Y:S01]  /*1fb0*/  ISETP.NE.AND.EX P0, PT, RZ, UR5, PT, P0 ;  /* 0x00000005ff007c0c */ /* 0x000fe2000bf05300 */
[----:B------:R-:W-:Y:S02]  /*1fc0*/  ULDC.64 UR4, c[0x0][0xa30] ;  /* 0x00028c0000047ab9 */ /* 0x000fe40000000a00 */
[----:B------:R-:W-:-:S10]  /*1fd0*/  ISETP.NE.U32.AND P1, PT, RZ, UR4, PT ;  /* 0x00000004ff007c0c */ /* 0x000fd4000bf25070 */
[----:B0-----:R-:W0:Y:S02]  /*1fe0*/  @P0 LDC.64 R4, c[0x0][0xa10] ;  /* 0x00028400ff040b82 */ /* 0x001e240000000a00 */
[----:B0-----:R-:W-:-:S05]  /*1ff0*/  @P0 IMAD.WIDE R4, R29, 0x4, R4 ;  /* 0x000000041d040825 */ /* 0x001fca00078e0204 */
[----:B------:R-:W3:Y:S04]  /*2000*/  @P0 LDG.E R0, desc[UR36][R4.64] ;  /* 0x0000002404000981 */ /* 0x000ee8000c1e1900 */
[----:B------:R0:W3:Y:S01]  /*2010*/  @P0 LDG.E R3, desc[UR36][R4.64+0x4] ;  /* 0x0000042404030981 */ /* 0x0000e2000c1e1900 */
[----:B------:R-:W-:Y:S02]  /*2020*/  ISETP.NE.AND.EX P1, PT, RZ, UR5, PT, P1 ;  /* 0x00000005ff007c0c */ /* 0x000fe4000bf25310 */
[----:B-----5:R-:W-:-:S11]  /*2030*/  MOV R24, R28 ;  /* 0x0000001c00187202 */ /* 0x020fd60000000f00 */
[----:B0-----:R-:W-:-:S04]  /*2040*/  @P1 IADD3 R4, P2, R32, UR4, RZ ;  /* 0x0000000420041c10 */ /* 0x001fc8000ff5e0ff */
[----:B------:R-:W-:-:S05]  /*2050*/  @P1 IADD3.X R5, R31, UR5, RZ, P2, !PT ;  /* 0x000000051f051c10 */ /* 0x000fca00097fe4ff */
[----:B------:R0:W5:Y:S01]  /*2060*/  @P1 LDG.E R24, desc[UR36][R4.64] ;  /* 0x0000002404181981 */ /* 0x000162000c1e1900 */
[----:B------:R-:W-:Y:S01]  /*2070*/  IMAD.IADD R9, R28, 0x1, -R9 ;  /* 0x000000011c097824 */ /* 0x000fe200078e0a09 */
[----:B------:R-:W-:Y:S01]  /*2080*/  LOP3.LUT R12, R6, 0xff, RZ, 0xc0, !PT ;  /* 0x000000ff060c7812 */ /* 0x000fe200078ec0ff */
[----:B------:R-:W-:Y:S01]  /*2090*/  BSSY B0, `(.L_x_487) ;  /* 0x000002d000007945 */ /* 0x000fe20003800000 */
[----:B------:R-:W-:-:S03]  /*20a0*/  SHF.R.U32.HI R7, RZ, 0x10, R6 ;  /* 0x00000010ff077819 */ /* 0x000fc60000011606 */
[----:B------:R0:W-:Y:S04]  /*20b0*/  STL [R1+0x60], R12 ;  /* 0x0000600c01007387 */ /* 0x0001e80000100800 */
[----:B------:R0:W-:Y:S01]  /*20c0*/  STL [R1+0x3c], R7 ;  /* 0x00003c0701007387 */ /* 0x0001e20000100800 */
[----:B--2---:R-:W-:Y:S01]  /*20d0*/  LOP3.LUT R30, R30, 0xfffffff7, RZ, 0xc0, !PT ;  /* 0xfffffff71e1e7812 */ /* 0x004fe200078ec0ff */
[----:B---3--:R-:W-:-:S04]  /*20e0*/  @P0 IMAD.IADD R2, R3, 0x1, -R0 ;  /* 0x0000000103020824 */ /* 0x008fc800078e0a00 */
[----:B------:R-:W-:-:S04]  /*20f0*/  IMAD.IADD R94, R9, 0x1, R2 ;  /* 0x00000001095e7824 */ /* 0x000fc800078e0202 */
[C---:B------:R-:W-:Y:S01]  /*2100*/  VIADD R0, R94.reuse, 0x7f ;  /* 0x0000007f5e007836 */ /* 0x040fe20000000000 */
[----:B------:R-:W-:-:S04]  /*2110*/  ISETP.GE.AND P3, PT, R94, 0x1, PT ;  /* 0x000000015e00780c */ /* 0x000fc80003f66270 */
[----:B------:R-:W-:-:S04]  /*2120*/  SHF.R.S32.HI R3, RZ, 0x1f, R0 ;  /* 0x0000001fff037819 */ /* 0x000fc80000011400 */
[----:B------:R-:W-:Y:S01]  /*2130*/  LEA.HI R3, R3, R0, RZ, 0x7 ;  /* 0x0000000003037211 */ /* 0x000fe200078f38ff */
[----:B------:R-:W-:-:S03]  /*2140*/  IMAD.MOV.U32 R0, RZ, RZ, RZ ;  /* 0x000000ffff007224 */ /* 0x000fc600078e00ff */
[----:B------:R-:W-:Y:S02]  /*2150*/  SHF.R.S32.HI R91, RZ, 0x7, R3 ;  /* 0x00000007ff5b7819 */ /* 0x000fe40000011403 */
[----:B------:R-:W-:-:S05]  /*2160*/  @P3 LOP3.LUT R30, R30, 0x8, RZ, 0xfc, !PT ;  /* 0x000000081e1e3812 */ /* 0x000fca00078efcff */
[----:B------:R0:W-:Y:S01]  /*2170*/  STL [R1], R30 ;  /* 0x0000001e01007387 */ /* 0x0001e20000100800 */
[----:B------:R-:W-:Y:S05]  /*2180*/  @!P3 BRA `(.L_x_488) ;  /* 0x000000000074b947 */ /* 0x000fea0003800000 */
[----:B------:R-:W-:Y:S01]  /*2190*/  ISETP.NE.AND P0, PT, R7, RZ, PT ;  /* 0x000000ff0700720c */ /* 0x000fe20003f05270 */
[----:B------:R-:W-:-:S03]  /*21a0*/  ULDC UR4, c[0x0][0x9f0] ;  /* 0x00027c0000047ab9 */ /* 0x000fc60000000800 */
[----:B------:R-:W-:-:S04]  /*21b0*/  SEL R10, R7, UR4, P0 ;  /* 0x00000004070a7c07 */ /* 0x000fc80008000000 */
[-C--:B------:R-:W-:Y:S02]  /*21c0*/  IABS R6, R10.reuse ;  /* 0x0000000a00067213 */ /* 0x080fe40000000000 */
[----:B------:R-:W-:Y:S02]  /*21d0*/  IADD3 R0, R91, -0x1, R10 ;  /* 0xffffffff5b007810 */ /* 0x000fe40007ffe00a */
[----:B------:R-:W1:Y:S01]  /*21e0*/  I2F.RP R3, R6 ;  /* 0x0000000600037306 */ /* 0x000e620000209400 */
[----:B------:R-:W-:Y:S02]  /*21f0*/  IABS R11, R10 ;  /* 0x0000000a000b7213 */ /* 0x000fe40000000000 */
[----:B------:R-:W-:Y:S02]  /*2200*/  IABS R8, R0 ;  /* 0x0000000000087213 */ /* 0x000fe40000000000 */
[----:B------:R-:W-:-:S04]  /*2210*/  LOP3.LUT R0, R0, R10, RZ, 0x3c, !PT ;  /* 0x0000000a00007212 */ /* 0x000fc800078e3cff */
[----:B------:R-:W-:Y:S01]  /*2220*/  ISETP.GE.AND P2, PT, R0, RZ, PT ;  /* 0x000000ff0000720c */ /* 0x000fe20003f46270 */
[----:B-1----:R-:W0:Y:S02]  /*2230*/  MUFU.RCP R3, R3 ;  /* 0x0000000300037308 */ /* 0x002e240000001000 */
[----:B0-----:R-:W-:Y:S01]  /*2240*/  IADD3 R4, R3, 0xffffffe, RZ ;  /* 0x0ffffffe03047810 */ /* 0x001fe20007ffe0ff */
[----:B------:R-:W-:-:S05]  /*2250*/  IMAD.MOV R3, RZ, RZ, -R11 ;  /* 0x000000ffff037224 */ /* 0x000fca00078e0a0b */
[----:B------:R0:W1:Y:S02]  /*2260*/  F2I.FTZ.U32.TRUNC.NTZ R5, R4 ;  /* 0x0000000400057305 */ /* 0x000064000021f000 */
[----:B0-----:R-:W-:Y:S02]  /*2270*/  IMAD.MOV.U32 R4, RZ, RZ, RZ ;  /* 0x000000ffff047224 */ /* 0x001fe400078e00ff */
[----:B-1----:R-:W-:-:S04]  /*2280*/  IMAD.MOV R7, RZ, RZ, -R5 ;  /* 0x000000ffff077224 */ /* 0x002fc800078e0a05 */
[----:B------:R-:W-:-:S04]  /*2290*/  IMAD R7, R7, R6, RZ ;  /* 0x0000000607077224 */ /* 0x000fc800078e02ff */
[----:B------:R-:W-:-:S06]  /*22a0*/  IMAD.HI.U32 R5, R5, R7, R4 ;  /* 0x0000000705057227 */ /* 0x000fcc00078e0004 */
[----:B------:R-:W-:-:S04]  /*22b0*/  IMAD.HI.U32 R5, R5, R8, RZ ;  /* 0x0000000805057227 */ /* 0x000fc800078e00ff */
[----:B------:R-:W-:-:S05]  /*22c0*/  IMAD R3, R5, R3, R8 ;  /* 0x0000000305037224 */ /* 0x000fca00078e0208 */
[----:B------:R-:W-:-:S13]  /*22d0*/  ISETP.GT.U32.AND P1, PT, R6, R3, PT ;  /* 0x000000030600720c */ /* 0x000fda0003f24070 */
[----:B------:R-:W-:Y:S02]  /*22e0*/  @!P1 IMAD.IADD R3, R3, 0x1, -R6 ;  /* 0x0000000103039824 */ /* 0x000fe400078e0a06 */
[----:B------:R-:W-:Y:S01]  /*22f0*/  @!P1 VIADD R5, R5, 0x1 ;  /* 0x0000000105059836 */ /* 0x000fe20000000000 */
[----:B------:R-:W-:Y:S02]  /*2300*/  ISETP.NE.AND P1, PT, R10, RZ, PT ;  /* 0x000000ff0a00720c */ /* 0x000fe40003f25270 */
[----:B------:R-:W-:-:S13]  /*2310*/  ISETP.GE.U32.AND P0, PT, R3, R6, PT ;  /* 0x000000060300720c */ /* 0x000fda0003f06070 */
[----:B------:R-:W-:-:S05]  /*2320*/  @P0 IADD3 R5, R5, 0x1, RZ ;  /* 0x0000000105050810 */ /* 0x000fca0007ffe0ff */
[----:B------:R-:W-:-:S04]  /*2330*/  IMAD.MOV.U32 R0, RZ, RZ, R5 ;  /* 0x000000ffff007224 */ /* 0x000fc800078e0005 */
[----:B------:R-:W-:Y:S01]  /*2340*/  @!P2 IMAD.MOV R0, RZ, RZ, -R0 ;  /* 0x000000ffff00a224 */ /* 0x000fe200078e0a00 */
[----:B------:R-:W-:-:S07]  /*2350*/  @!P1 LOP3.LUT R0, RZ, R10, RZ, 0x33, !PT ;  /* 0x0000000aff009212 */ /* 0x000fce00078e33ff */
.L_x_488:
[----:B------:R-:W-:Y:S05]  /*2360*/  BSYNC B0 ;  /* 0x0000000000007941 */ /* 0x000fea0003800000 */
.L_x_487:
[----:B------:R-:W-:-:S05]  /*2370*/  IMAD R3, R12, R0, RZ ;  /* 0x000000000c037224 */ /* 0x000fca00078e02ff */
[C---:B------:R-:W-:Y:S01]  /*2380*/  VIADDMNMX R0, R3.reuse, R0, R91, PT ;  /* 0x0000000003007246 */ /* 0x040fe2000380015b */
[----:B------:R-:W-:-:S04]  /*2390*/  IMAD R3, R3, 0x80, -R9 ;  /* 0x0000008003037824 */ /* 0x000fc800078e0a09 */
[----:B0-----:R-:W-:Y:S01]  /*23a0*/  IMAD R5, R0, 0x80, -R9 ;  /* 0x0000008000057824 */ /* 0x001fe200078e0a09 */
[----:B------:R-:W-:-:S04]  /*23b0*/  VIMNMX R3, RZ, R3, !PT ;  /* 0x00000003ff037248 */ /* 0x000fc80007fe0100 */
[----:B------:R-:W-:Y:S02]  /*23c0*/  VIMNMX R0, R5, R2, PT ;  /* 0x0000000205007248 */ /* 0x000fe40003fe0100 */
[----:B------:R-:W-:Y:S02]  /*23d0*/  SHF.R.U32.HI R25, RZ, 0x7, R3 ;  /* 0x00000007ff197819 */ /* 0x000fe40000011603 */
[----:B------:R-:W-:Y:S02]  /*23e0*/  ISETP.GT.AND P0, PT, R0, R3, PT ;  /* 0x000000030000720c */ /* 0x000fe40003f04270 */
[----:B------:R-:W-:-:S11]  /*23f0*/  MOV R26, R25 ;  /* 0x00000019001a7202 */ /* 0x000fd60000000f00 */
[----:B------:R-:W-:-:S05]  /*2400*/  @P0 VIADD R0, R0, 0x7f ;  /* 0x0000007f00000836 */ /* 0x000fca0000000000 */
[----:B------:R-:W-:-:S04]  /*2410*/  @P0 SHF.R.S32.HI R3, RZ, 0x1f, R0 ;  /* 0x0000001fff030819 */ /* 0x000fc80000011400 */
[----:B------:R-:W-:-:S04]  /*2420*/  @P0 LEA.HI R3, R3, R0, RZ, 0x7 ;  /* 0x0000000003030211 */ /* 0x000fc800078f38ff */
[----:B------:R-:W-:Y:S02]  /*2430*/  @P0 SHF.R.S32.HI R26, RZ, 0x7, R3 ;  /* 0x00000007ff1a0819 */ /* 0x000fe40000011403 */
[----:B------:R-:W-:Y:S02]  /*2440*/  PLOP3.LUT P0, PT, PT, PT, PT, 0x80, 0x0 ;  /* 0x000000000000781c */ /* 0x000fe40003f0f070 */
[----:B------:R-:W-:-:S13]  /*2450*/  ISETP.GT.AND P1, PT, R26, R25, PT ;  /* 0x000000191a00720c */ /* 0x000fda0003f24270 */
[----:B------:R-:W-:Y:S05]  /*2460*/  @!P1 BRA `(.L_x_489) ;  /* 0x000000ac000c9947 */ /* 0x000fea0003800000 */
[----:B------:R-:W-:Y:S01]  /*2470*/  VIADD R0, R19, 0x28400 ;  /* 0x0002840013007836 */ /* 0x000fe20000000000 */
[----:B------:R-:W-:Y:S04]  /*2480*/  BSSY B6, `(.L_x_490) ;  /* 0x0000013000067945 */ /* 0x000fe80003800000 */
[----:B------:R-:W-:-:S13]  /*2490*/  LOP3.LUT P0, RZ, R0, 0x3ff, RZ, 0xc0, !PT ;  /* 0x000003ff00ff7812 */ /* 0x000fda000780c0ff */
[----:B------:R-:W-:Y:S05]  /*24a0*/  @!P0 BRA `(.L_x_491) ;  /* 0x0000000000408947 */ /* 0x000fea0003800000 */
[----:B------:R-:W-:Y:S01]  /*24b0*/  MOV R14, 0x0 ;  /* 0x00000000000e7802 */ /* 0x000fe20000000f00 */
[----:B------:R-:W-:Y:S01]  /*24c0*/  ULDC.64 UR4, c[0x4][0x1b0] ;  /* 0x01006c0000047ab9 */ /* 0x000fe20000000a00 */
[----:B------:R-:W-:Y:S01]  /*24d0*/  ULDC.64 UR6, c[0x4][0x118] ;  /* 0x0100460000067ab9 */ /* 0x000fe20000000a00 */
[----:B------:R-:W-:Y:S01]  /*24e0*/  IMAD.U32 R4, RZ, RZ, UR4 ;  /* 0x00000004ff047e24 */ /* 0x000fe2000f8e00ff */
[----:B------:R-:W-:Y:S01]  /*24f0*/  MOV R10, UR6 ;  /* 0x00000006000a7c02 */ /* 0x000fe20008000f00 */
[----:B------:R-:W-:Y:S01]  /*2500*/  IMAD.U32 R5, RZ, RZ, UR5 ;  /* 0x00000005ff057e24 */ /* 0x000fe2000f8e00ff */
[----:B------:R-:W0:Y:S01]  /*2510*/  LDC.64 R14, c[0x4][R14] ;  /* 0x010000000e0e7b82 */ /* 0x000e220000000a00 */
[----:B------:R-:W-:Y:S01]  /*2520*/  ULDC.64 UR4, c[0x4][0x1b8] ;  /* 0x01006e0000047ab9 */ /* 0x000fe20000000a00 */
[----:B------:R-:W-:Y:S02]  /*2530*/  IMAD.U32 R11, RZ, RZ, UR7 ;  /* 0x00000007ff0b7e24 */ /* 0x000fe4000f8e00ff */
[----:B------:R-:W-:-:S02]  /*2540*/  IMAD.U32 R6, RZ, RZ, UR4 ;  /* 0x00000004ff067e24 */ /* 0x000fc4000f8e00ff */
[----:B------:R-:W-:Y:S02]  /*2550*/  IMAD.U32 R7, RZ, RZ, UR5 ;  /* 0x00000005ff077e24 */ /* 0x000fe4000f8e00ff */
[----:B------:R-:W-:Y:S02]  /*2560*/  IMAD.MOV.U32 R8, RZ, RZ, 0x70 ;  /* 0x00000070ff087424 */ /* 0x000fe400078e00ff */
[----:B------:R-:W-:Y:S02]  /*2570*/  IMAD.MOV.U32 R12, RZ, RZ, 0x1 ;  /* 0x00000001ff0c7424 */ /* 0x000fe400078e00ff */
[----:B------:R-:W-:-:S07]  /*2580*/  IMAD.MOV.U32 R13, RZ, RZ, RZ ;  /* 0x000000ffff0d7224 */ /* 0x000fce00078e00ff */
[----:B------:R-:W-:-:S07]  /*2590*/  LEPC R20, `(.L_x_491) ;  /* 0x000000001014794e */ /* 0x000fce0000000000 */
[----:B0----5:R-:W-:Y:S05]  /*25a0*/  CALL.ABS.NOINC R14 ;  /* 0x000000000e007343 */ /* 0x021fea0003c00000 */
.L_x_491:
[----:B------:R-:W-:Y:S05]  /*25b0*/  BSYNC B6 ;  /* 0x0000000000067941 */ /* 0x000fea0003800000 */
.L_x_490:
[----:B------:R-:W-:Y:S01]  /*25c0*/  VIADD R0, R19, 0x10400 ;  /* 0x0001040013007836 */ /* 0x000fe20000000000 */
[----:B------:R-:W-:Y:S04]  /*25d0*/  BSSY B6, `(.L_x_492) ;  /* 0x0000013000067945 */ /* 0x000fe80003800000 */
[----:B------:R-:W-:-:S13]  /*25e0*/  LOP3.LUT P0, RZ, R0, 0x3ff, RZ, 0xc0, !PT ;  /* 0x000003ff00ff7812 */ /* 0x000fda000780c0ff */
[----:B------:R-:W-:Y:S05]  /*25f0*/  @!P0 BRA `(.L_x_493) ;  /* 0x0000000000408947 */ /* 0x000fea0003800000 */
[----:B------:R-:W-:Y:S01]  /*2600*/  MOV R14, 0x0 ;  /* 0x00000000000e7802 */ /* 0x000fe20000000f00 */
[----:B------:R-:W-:Y:S01]  /*2610*/  ULDC.64 UR4, c[0x4][0x1b0] ;  /* 0x01006c0000047ab9 */ /* 0x000fe20000000a00 */
[----:B------:R-:W-:Y:S01]  /*2620*/  ULDC.64 UR6, c[0x4][0x118] ;  /* 0x0100460000067ab9 */ /* 0x000fe20000000a00 */
[----:B------:R-:W-:Y:S01]  /*2630*/  MOV R4, UR4 ;  /* 0x0000000400047c02 */ /* 0x000fe20008000f00 */
[----:B------:R-:W-:Y:S01]  /*2640*/  IMAD.U32 R5, RZ, RZ, UR5 ;  /* 0x00000005ff057e24 */ /* 0x000fe2000f8e00ff */
[----:B------:R-:W-:Y:S01]  /*2650*/  ULDC.64 UR4, c[0x4][0x1b8] ;  /* 0x01006e0000047ab9 */ /* 0x000fe20000000a00 */
[----:B------:R-:W0:Y:S01]  /*2660*/  LDC.64 R14, c[0x4][R14] ;  /* 0x010000000e0e7b82 */ /* 0x000e220000000a00 */
[----:B------:R-:W-:Y:S01]  /*2670*/  IMAD.U32 R6, RZ, RZ, UR4 ;  /* 0x00000004ff067e24 */ /* 0x000fe2000f8e00ff */
[----:B------:R-:W-:Y:S01]  /*2680*/  MOV R8, 0x70 ;  /* 0x0000007000087802 */ /* 0x000fe20000000f00 */
[----:B------:R-:W-:Y:S02]  /*2690*/  IMAD.U32 R7, RZ, RZ, UR5 ;  /* 0x00000005ff077e24 */ /* 0x000fe4000f8e00ff */
[----:B------:R-:W-:-:S02]  /*26a0*/  IMAD.U32 R10, RZ, RZ, UR6 ;  /* 0x00000006ff0a7e24 */ /* 0x000fc4000f8e00ff */
[----:B------:R-:W-:Y:S02]  /*26b0*/  IMAD.U32 R11, RZ, RZ, UR7 ;  /* 0x00000007ff0b7e24 */ /* 0x000fe4000f8e00ff */
[----:B------:R-:W-:Y:S02]  /*26c0*/  IMAD.MOV.U32 R12, RZ, RZ, 0x1 ;  /* 0x00000001ff0c7424 */ /* 0x000fe400078e00ff */
[----:B------:R-:W-:-:S07]  /*26d0*/  IMAD.MOV.U32 R13, RZ, RZ, RZ ;  /* 0x000000ffff0d7224 */ /* 0x000fce00078e00ff */
[----:B------:R-:W-:-:S07]  /*26e0*/  LEPC R20, `(.L_x_493) ;  /* 0x000000001014794e */ /* 0x000fce0000000000 */
[----:B0----5:R-:W-:Y:S05]  /*26f0*/  CALL.ABS.NOINC R14 ;  /* 0x000000000e007343 */ /* 0x021fea0003c00000 */
.L_x_493:
[----:B------:R-:W-:Y:S05]  /*2700*/  BSYNC B6 ;  /* 0x0000000000067941 */ /* 0x000fea0003800000 */
.L_x_492:
[----:B------:R-:W-:Y:S01]  /*2710*/  ULDC.64 UR4, c[0x0][0x9f8] ;  /* 0x00027e0000047ab9 */ /* 0x000fe20000000a00 */
[----:B------:R-:W-:Y:S01]  /*2720*/  IMAD.MOV.U32 R0, RZ, RZ, R29 ;  /* 0x000000ffff007224 */ /* 0x000fe200078e001d */
[----:B------:R-:W-:Y:S01]  /*2730*/  ISETP.NE.U32.AND P0, PT, RZ, UR4, PT ;  /* 0x00000004ff007c0c */ /* 0x000fe2000bf05070 */
[----:B------:R-:W2:Y:S01]  /*2740*/  LDL R33, [R1+0x2c] ;  /* 0x00002c0001217983 */ /* 0x000ea20000100800 */
[----:B------:R-:W0:Y:S02]  /*2750*/  LDC R35, c[0x0][0x3f4] ;  /* 0x0000fd00ff237b82 */ /* 0x000e240000000800 */
[----:B------:R-:W-:Y:S01]  /*2760*/  ISETP.NE.AND.EX P0, PT, RZ, UR5, PT, P0 ;  /* 0x00000005ff007c0c */ /* 0x000fe2000bf05300 */
[----:B------:R-:W3:Y:S05]  /*2770*/  LDL R21, [R1+0x20] ;  /* 0x0000200001157983 */ /* 0x000eea0000100800 */
[----:B------:R-:W1:Y:S07]  /*2780*/  LDC.64 R14, c[0x0][0x3f8] ;  /* 0x0000fe00ff0e7b82 */ /* 0x000e6e0000000a00 */
[----:B------:R-:W-:Y:S01]  /*2790*/  @P0 IADD3 R4, P1, R32, UR4, RZ ;  /* 0x0000000420040c10 */ /* 0x000fe2000ff3e0ff */
[----:B------:R-:W4:Y:S01]  /*27a0*/  LDC.64 R12, c[0x0][0x408] ;  /* 0x00010200ff0c7b82 */ /* 0x000f220000000a00 */
[----:B------:R-:W3:Y:S02]  /*27b0*/  LDL R32, [R1+0x28] ;  /* 0x0000280001207983 */ /* 0x000ee40000100800 */
[----:B------:R-:W-:-:S02]  /*27c0*/  @P0 IADD3.X R5, R31, UR5, RZ, P1, !PT ;  /* 0x000000051f050c10 */ /* 0x000fc40008ffe4ff */
[----:B------:R-:W3:Y:S04]  /*27d0*/  LDL R31, [R1+0x24] ;  /* 0x00002400011f7983 */ /* 0x000ee80000100800 */
[----:B------:R1:W3:Y:S01]  /*27e0*/  @P0 LDG.E R0, desc[UR36][R4.64] ;  /* 0x0000002404000981 */ /* 0x0002e2000c1e1900 */
[----:B------:R-:W4:Y:S01]  /*27f0*/  S2R R29, SR_TID.X ;  /* 0x00000000001d7919 */ /* 0x000f220000002100 */
[----:B------:R-:W-:Y:S02]  /*2800*/  SHF.R.S32.HI R9, RZ, 0x1f, R219 ;  /* 0x0000001fff097819 */ /* 0x000fe400000114db */
[----:B0-----:R-:W-:-:S03]  /*2810*/  ISETP.GE.AND P0, PT, R16, R35, PT ;  /* 0x000000231000720c */ /* 0x001fc60003f06270 */
[----:B-1----:R-:W-:Y:S01]  /*2820*/  IMAD R4, R9, R14, RZ ;  /* 0x0000000e09047224 */ /* 0x002fe200078e02ff */
[----:B------:R-:W-:Y:S01]  /*2830*/  SEL R5, R35, RZ, P0 ;  /* 0x000000ff23057207 */ /* 0x000fe20000000000 */
[----:B------:R-:W-:-:S04]  /*2840*/  VIADD R34, R219, 0x20 ;  /* 0x00000020db227836 */ /* 0x000fc80000000000 */
[----:B------:R-:W-:Y:S02]  /*2850*/  IMAD.IADD R5, R16, 0x1, R5 ;  /* 0x0000000110057824 */ /* 0x000fe400078e0205 */
[----:B----4-:R-:W-:-:S05]  /*2860*/  VIADD R6, R29, 0xffffff80 ;  /* 0xffffff801d067836 */ /* 0x010fca0000000000 */
[----:B------:R-:W-:-:S04]  /*2870*/  SHF.R.S32.HI R3, RZ, 0x1f, R6 ;  /* 0x0000001fff037819 */ /* 0x000fc80000011406 */
[----:B------:R-:W-:-:S04]  /*2880*/  LEA.HI R3, R3, R6, RZ, 0x3 ;  /* 0x0000000603037211 */ /* 0x000fc800078f18ff */
[----:B------:R-:W-:-:S04]  /*2890*/  LOP3.LUT R7, R3, 0xfffffff8, RZ, 0xc0, !PT ;  /* 0xfffffff803077812 */ /* 0x000fc800078ec0ff */
[----:B------:R-:W-:Y:S01]  /*28a0*/  IADD3 R36, R6, -R7, RZ ;  /* 0x8000000706247210 */ /* 0x000fe20007ffe0ff */
[----:B------:R-:W-:Y:S02]  /*28b0*/  IMAD R7, R219, R15, R4 ;  /* 0x0000000fdb077224 */ /* 0x000fe400078e0204 */
[----:B------:R-:W-:Y:S01]  /*28c0*/  IMAD R4, R9, R12, RZ ;  /* 0x0000000c09047224 */ /* 0x000fe200078e02ff */
[----:B------:R-:W-:-:S03]  /*28d0*/  SHF.L.U32 R34, R34, 0x7, RZ ;  /* 0x0000000722227819 */ /* 0x000fc600000006ff */
[C---:B------:R-:W-:Y:S01]  /*28e0*/  IMAD R9, R219.reuse, R13, R4 ;  /* 0x0000000ddb097224 */ /* 0x040fe200078e0204 */
[----:B------:R-:W-:Y:S02]  /*28f0*/  SHF.R.S32.HI R4, RZ, 0x1f, R5 ;  /* 0x0000001fff047819 */ /* 0x000fe40000011405 */
[----:B------:R-:W-:Y:S02]  /*2900*/  LOP3.LUT R34, R34, 0x380, RZ, 0xc0, !PT ;  /* 0x0000038022227812 */ /* 0x000fe400078ec0ff */
[CC--:B------:R-:W-:Y:S02]  /*2910*/  LEA.HI R42, R4.reuse, R5.reuse, RZ, 0x4 ;  /* 0x00000005042a7211 */ /* 0x0c0fe400078f20ff */
[----:B------:R-:W-:Y:S01]  /*2920*/  LEA.HI R6, R4, R5, RZ, 0x7 ;  /* 0x0000000504067211 */ /* 0x000fe200078f38ff */
[C---:B------:R-:W-:Y:S01]  /*2930*/  VIADD R8, R219.reuse, 0x40 ;  /* 0x00000040db087836 */ /* 0x040fe20000000000 */
[----:B------:R-:W-:Y:S01]  /*2940*/  LOP3.LUT R5, R34, 0x70, R42, 0xf8, !PT ;  /* 0x0000007022057812 */ /* 0x000fe200078ef82a */
[----:B------:R-:W-:-:S02]  /*2950*/  VIADD R34, R219, 0x40 ;  /* 0x00000040db227836 */ /* 0x000fc40000000000 */
[----:B------:R-:W-:Y:S02]  /*2960*/  IMAD.SHL.U32 R8, R8, 0x80, RZ ;  /* 0x0000008008087824 */ /* 0x000fe400078e00ff */
[----:B------:R-:W-:-:S03]  /*2970*/  IMAD.SHL.U32 R34, R34, 0x80, RZ ;  /* 0x0000008022227824 */ /* 0x000fc600078e00ff */
[----:B------:R-:W-:Y:S02]  /*2980*/  LOP3.LUT R8, R8, 0x380, RZ, 0xc0, !PT ;  /* 0x0000038008087812 */ /* 0x000fe400078ec0ff */
[----:B------:R-:W-:Y:S02]  /*2990*/  LOP3.LUT R34, R34, 0x380, RZ, 0xc0, !PT ;  /* 0x0000038022227812 */ /* 0x000fe400078ec0ff */
[----:B------:R-:W-:Y:S02]  /*29a0*/  LOP3.LUT R8, R8, 0x70, R42, 0xf8, !PT ;  /* 0x0000007008087812 */ /* 0x000fe400078ef82a */
[----:B------:R-:W-:-:S04]  /*29b0*/  SHF.R.U32.HI R34, RZ, 0x3, R34 ;  /* 0x00000003ff227819 */ /* 0x000fc80000011622 */
[----:B------:R-:W-:Y:S02]  /*29c0*/  LOP3.LUT R8, R8, R34, RZ, 0x3c, !PT ;  /* 0x0000002208087212 */ /* 0x000fe400078e3cff */
[----:B------:R-:W-:Y:S01]  /*29d0*/  SHF.R.U32.HI R34, RZ, 0x7, R29 ;  /* 0x00000007ff227819 */ /* 0x000fe2000001161d */
[C---:B------:R-:W-:Y:S02]  /*29e0*/  VIADD R10, R219.reuse, 0x60 ;  /* 0x00000060db0a7836 */ /* 0x040fe40000000000 */
[----:B------:R-:W-:Y:S01]  /*29f0*/  IMAD.SHL.U32 R37, R219, 0x80, RZ ;  /* 0x00000080db257824 */ /* 0x000fe200078e00ff */
[----:B------:R-:W-:Y:S01]  /*2a00*/  ISETP.NE.AND P6, PT, R34, 0x1, PT ;  /* 0x000000012200780c */ /* 0x000fe20003fc5270 */
[----:B------:R-:W-:-:S03]  /*2a10*/  IMAD.SHL.U32 R10, R10, 0x80, RZ ;  /* 0x000000800a0a7824 */ /* 0x000fc600078e00ff */
[----:B------:R-:W-:Y:S01]  /*2a20*/  LOP3.LUT R37, R37, 0x380, RZ, 0xc0, !PT ;  /* 0x0000038025257812 */ /* 0x000fe200078ec0ff */
[----:B------:R-:W-:Y:S01]  /*2a30*/  IMAD.WIDE.U32 R86, R219, R12, R22 ;  /* 0x0000000cdb567225 */ /* 0x000fe200078e0016 */
[----:B------:R-:W-:-:S03]  /*2a40*/  LOP3.LUT R10, R10, 0x380, RZ, 0xc0, !PT ;  /* 0x000003800a0a7812 */ /* 0x000fc600078ec0ff */
[----:B------:R-:W-:Y:S01]  /*2a50*/  IMAD.WIDE.U32 R88, R219, R12, R16 ;  /* 0x0000000cdb587225 */ /* 0x000fe200078e0010 */
[--C-:B------:R-:W-:Y:S02]  /*2a60*/  LOP3.LUT R4, R37, 0x70, R42.reuse, 0xf8, !PT ;  /* 0x0000007025047812 */ /* 0x100fe400078ef82a */
[----:B------:R-:W-:Y:S01]  /*2a70*/  IADD3 R37, R219, 0x20, RZ ;  /* 0x00000020db257810 */ /* 0x000fe20007ffe0ff */
[----:B------:R-:W-:Y:S02]  /*2a80*/  IMAD.IADD R87, R87, 0x1, R9 ;  /* 0x0000000157577824 */ /* 0x000fe400078e0209 */
[----:B------:R-:W-:Y:S01]  /*2a90*/  IMAD.IADD R89, R9, 0x1, R89 ;  /* 0x0000000109597824 */ /* 0x000fe200078e0259 */
[----:B------:R-:W-:Y:S01]  /*2aa0*/  LOP3.LUT R9, R10, 0x70, R42, 0xf8, !PT ;  /* 0x000000700a097812 */ /* 0x000fe200078ef82a */
[----:B------:R-:W-:Y:S01]  /*2ab0*/  VIADD R10, R219, 0x60 ;  /* 0x00000060db0a7836 */ /* 0x000fe20000000000 */
[----:B------:R-:W-:Y:S05]  /*2ac0*/  @!P6 WARPSYNC.ALL ;  /* 0x000000000000e948 */ /* 0x000fea0003800000 */
[----:B------:R-:W-:Y:S01]  /*2ad0*/  ULDC UR4, c[0x0][0x2f4] ;  /* 0x0000bd0000047ab9 */ /* 0x000fe20000000800 */
[----:B------:R-:W-:Y:S01]  /*2ae0*/  IMAD.SHL.U32 R37, R37, 0x80, RZ ;  /* 0x0000008025257824 */ /* 0x000fe200078e00ff */
[----:B------:R-:W-:Y:S01]  /*2af0*/  ISETP.GE.AND P2, PT, R18, UR4, PT ;  /* 0x0000000412007c0c */ /* 0x000fe2000bf46270 */
[----:B------:R-:W-:-:S02]  /*2b00*/  IMAD.SHL.U32 R38, R219, 0x80, RZ ;  /* 0x00000080db267824 */ /* 0x000fc400078e00ff */
[----:B------:R-:W-:Y:S01]  /*2b10*/  IMAD.SHL.U32 R10, R10, 0x80, RZ ;  /* 0x000000800a0a7824 */ /* 0x000fe200078e00ff */
[----:B------:R-:W-:Y:S01]  /*2b20*/  LOP3.LUT R37, R37, 0x380, RZ, 0xc0, !PT ;  /* 0x0000038025257812 */ /* 0x000fe200078ec0ff */
[----:B------:R-:W-:Y:S01]  /*2b30*/  IMAD.MOV.U32 R40, RZ, RZ, R30 ;  /* 0x000000ffff287224 */ /* 0x000fe200078e001e */
[----:B-----5:R-:W-:Y:S01]  /*2b40*/  SHF.R.S32.HI R11, RZ, 0x1f, R24 ;  /* 0x0000001fff0b7819 */ /* 0x020fe20000011418 */
[CC--:B------:R-:W-:Y:S01]  /*2b50*/  IMAD.WIDE.U32 R82, R219.reuse, R14.reuse, R22 ;  /* 0x0000000edb527225 */ /* 0x0c0fe200078e0016 */
[----:B------:R-:W-:Y:S02]  /*2b60*/  LOP3.LUT R38, R38, 0x380, RZ, 0xc0, !PT ;  /* 0x0000038026267812 */ /* 0x000fe400078ec0ff */
[----:B------:R-:W-:Y:S01]  /*2b70*/  LOP3.LUT R10, R10, 0x380, RZ, 0xc0, !PT ;  /* 0x000003800a0a7812 */ /* 0x000fe200078ec0ff */
[-C--:B------:R-:W-:Y:S01]  /*2b80*/  IMAD.WIDE.U32 R84, R219, R14.reuse, R16 ;  /* 0x0000000edb547225 */ /* 0x080fe200078e0010 */
[----:B------:R-:W-:Y:S02]  /*2b90*/  SHF.L.U32 R6, R6, 0x7, RZ ;  /* 0x0000000706067819 */ /* 0x000fe400000006ff */
[----:B------:R-:W-:Y:S01]  /*2ba0*/  SHF.R.U32.HI R37, RZ, 0x3, R37 ;  /* 0x00000003ff257819 */ /* 0x000fe20000011625 */
[----:B------:R-:W-:Y:S01]  /*2bb0*/  IMAD.IADD R83, R83, 0x1, R7 ;  /* 0x0000000153537824 */ /* 0x000fe200078e0207 */
[----:B------:R-:W-:Y:S01]  /*2bc0*/  SHF.R.U32.HI R38, RZ, 0x3, R38 ;  /* 0x00000003ff267819 */ /* 0x000fe20000011626 */
[----:B------:R-:W-:Y:S01]  /*2bd0*/  IMAD.IADD R85, R7, 0x1, R85 ;  /* 0x0000000107557824 */ /* 0x000fe200078e0255 */
[----:B------:R-:W-:Y:S01]  /*2be0*/  LOP3.LUT R40, R40, 0xfffffffd, RZ, 0xc0, !PT ;  /* 0xfffffffd28287812 */ /* 0x000fe200078ec0ff */
[C---:B------:R-:W-:Y:S01]  /*2bf0*/  IMAD R20, R11.reuse, R14, RZ ;  /* 0x0000000e0b147224 */ /* 0x040fe200078e02ff */
[----:B------:R-:W-:Y:S01]  /*2c00*/  SHF.R.U32.HI R10, RZ, 0x3, R10 ;  /* 0x00000003ff0a7819 */ /* 0x000fe2000001160a */
[----:B------:R-:W-:Y:S01]  /*2c10*/  IMAD R11, R11, R12, RZ ;  /* 0x0000000c0b0b7224 */ /* 0x000fe200078e02ff */
[----:B------:R-:W-:-:S02]  /*2c20*/  LOP3.LUT R7, R6, 0xffffc000, RZ, 0xc0, !PT ;  /* 0xffffc00006077812 */ /* 0x000fc400078ec0ff */
[----:B------:R-:W-:Y:S01]  /*2c30*/  LOP3.LUT R6, R5, R37, RZ, 0x3c, !PT ;  /* 0x0000002505067212 */ /* 0x000fe200078e3cff */
[----:B------:R-:W-:Y:S01]  /*2c40*/  IMAD R37, R24, R15, R20 ;  /* 0x0000000f18257224 */ /* 0x000fe200078e0214 */
[----:B------:R-:W-:Y:S01]  /*2c50*/  LOP3.LUT R4, R4, R38, RZ, 0x3c, !PT ;  /* 0x0000002604047212 */ /* 0x000fe200078e3cff */
[----:B------:R-:W-:Y:S01]  /*2c60*/  IMAD.WIDE.U32 R82, R24, R14, R82 ;  /* 0x0000000e18527225 */ /* 0x000fe200078e0052 */
[----:B------:R-:W-:Y:S02]  /*2c70*/  @P2 LOP3.LUT R40, R40, 0x2, RZ, 0xfc, !PT ;  /* 0x0000000228282812 */ /* 0x000fe400078efcff */
[----:B------:R-:W-:Y:S01]  /*2c80*/  LOP3.LUT R10, R9, R10, RZ, 0x3c, !PT ;  /* 0x0000000a090a7212 */ /* 0x000fe200078e3cff */
[----:B------:R-:W-:Y:S01]  /*2c90*/  IMAD.WIDE.U32 R84, R24, R14, R84 ;  /* 0x0000000e18547225 */ /* 0x000fe200078e0054 */
[----:B------:R-:W-:-:S03]  /*2ca0*/  LOP3.LUT R39, R42, 0xfffffff0, RZ, 0xc0, !PT ;  /* 0xfffffff02a277812 */ /* 0x000fc600078ec0ff */
[C---:B------:R-:W-:Y:S02]  /*2cb0*/  IMAD R11, R24.reuse, R13, R11 ;  /* 0x0000000d180b7224 */ /* 0x040fe400078e020b */
[CC--:B------:R-:W-:Y:S01]  /*2cc0*/  IMAD.WIDE.U32 R86, R24.reuse, R12.reuse, R86 ;  /* 0x0000000c18567225 */ /* 0x0c0fe200078e0056 */
[----:B------:R0:W-:Y:S03]  /*2cd0*/  STL [R1], R40 ;  /* 0x0000002801007387 */ /* 0x0001e60000100800 */
[----:B------:R-:W-:-:S04]  /*2ce0*/  IMAD.WIDE.U32 R88, R24, R12, R88 ;  /* 0x0000000c18587225 */ /* 0x000fc800078e0058 */
[----:B------:R-:W-:Y:S02]  /*2cf0*/  VIADD R93, R34, 0x8 ;  /* 0x00000008225d7836 */ /* 0x000fe40000000000 */
[----:B------:R-:W-:Y:S01]  /*2d00*/  IMAD.SHL.U32 R34, R35, 0x2, RZ ;  /* 0x0000000223227824 */ /* 0x000fe200078e00ff */
[----:B------:R-:W-:Y:S01]  /*2d10*/  LEA R35, R36, R219, 0x5 ;  /* 0x000000db24237211 */ /* 0x000fe200078e28ff */
[----:B------:R-:W-:Y:S01]  /*2d20*/  IMAD.IADD R3, R27, 0x1, R28 ;  /* 0x000000011b037824 */ /* 0x000fe200078e021c */
[C---:B------:R-:W-:Y:S01]  /*2d30*/  SHF.L.U64.HI R9, R14.reuse, 0x6, R15 ;  /* 0x000000060e097819 */ /* 0x040fe2000001020f */
[----:B------:R-:W-:Y:S01]  /*2d40*/  IMAD.IADD R36, R83, 0x1, R37 ;  /* 0x0000000153247824 */ /* 0x000fe200078e0225 */
[C---:B------:R-:W-:Y:S01]  /*2d50*/  SHF.L.U32 R27, R14.reuse, 0x7, RZ ;  /* 0x000000070e1b7819 */ /* 0x040fe200000006ff */
[----:B------:R-:W-:Y:S01]  /*2d60*/  IMAD.SHL.U32 R20, R14, 0x20, RZ ;  /* 0x000000200e147824 */ /* 0x000fe200078e00ff */
[C---:B------:R-:W-:Y:S01]  /*2d70*/  SHF.L.U64.HI R28, R12.reuse, 0x5, R13 ;  /* 0x000000050c1c7819 */ /* 0x040fe2000001020d */
[----:B------:R-:W-:Y:S01]  /*2d80*/  IMAD.IADD R37, R37, 0x1, R85 ;  /* 0x0000000125257824 */ /* 0x000fe200078e0255 */
[C---:B------:R-:W-:Y:S01]  /*2d90*/  SHF.L.U64.HI R29, R12.reuse, 0x6, R13 ;  /* 0x000000060c1d7819 */ /* 0x040fe2000001020d */
[----:B------:R-:W-:Y:S01]  /*2da0*/  IMAD.IADD R38, R87, 0x1, R11 ;  /* 0x0000000157267824 */ /* 0x000fe200078e020b */
[----:B------:R-:W-:Y:S01]  /*2db0*/  SHF.L.U64.HI R30, R12, 0x7, R13 ;  /* 0x000000070c1e7819 */ /* 0x000fe2000001020d */
[----:B0-----:R-:W-:Y:S01]  /*2dc0*/  IMAD.IADD R40, R11, 0x1, R89 ;  /* 0x000000010b287824 */ /* 0x001fe200078e0259 */
[----:B------:R-:W-:Y:S01]  /*2dd0*/  @!P6 BAR.SYNC.DEFER_BLOCKING 0x9, 0x100 ;  /* 0x024400000000eb1d */ /* 0x000fe20000010000 */
[----:B------:R-:W-:-:S02]  /*2de0*/  ISETP.GE.AND P1, PT, R16, UR4, PT ;  /* 0x0000000410007c0c */ /* 0x000fc4000bf26270 */
[----:B------:R-:W-:Y:S02]  /*2df0*/  SHF.R.S32.HI R42, RZ, 0x4, R42 ;  /* 0x00000004ff2a7819 */ /* 0x000fe4000001142a */
[----:B------:R-:W-:Y:S02]  /*2e00*/  SHF.R.S32.HI R80, RZ, 0x1f, R39 ;  /* 0x0000001fff507819 */ /* 0x000fe40000011427 */
[-C--:B--2---:R-:W-:Y:S01]  /*2e10*/  IADD3 R4, R4, R7.reuse, R33 ;  /* 0x0000000704047210 */ /* 0x084fe20007ffe021 */
[----:B------:R-:W-:Y:S01]  /*2e20*/  IMAD.SHL.U32 R33, R12, 0x80, RZ ;  /* 0x000000800c217824 */ /* 0x000fe200078e00ff */
[-C--:B---3--:R-:W-:Y:S01]  /*2e30*/  IADD3 R5, R6, R7.reuse, R32 ;  /* 0x0000000706057210 */ /* 0x088fe20007ffe020 */
[----:B------:R-:W-:Y:S01]  /*2e40*/  IMAD.SHL.U32 R32, R12, 0x40, RZ ;  /* 0x000000400c207824 */ /* 0x000fe200078e00ff */
[-C--:B------:R-:W-:Y:S01]  /*2e50*/  IADD3 R6, R8, R7.reuse, R31 ;  /* 0x0000000708067210 */ /* 0x080fe20007ffe01f */
[----:B------:R-:W-:Y:S01]  /*2e60*/  IMAD.SHL.U32 R31, R12, 0x20, RZ ;  /* 0x000000200c1f7824 */ /* 0x000fe200078e00ff */
[----:B------:R-:W-:Y:S01]  /*2e70*/  IADD3 R7, R10, R7, R21 ;  /* 0x000000070a077210 */ /* 0x000fe20007ffe015 */
[C---:B------:R-:W-:Y:S01]  /*2e80*/  IMAD.SHL.U32 R21, R14.reuse, 0x40, RZ ;  /* 0x000000400e157824 */ /* 0x040fe200078e00ff */
[----:B------:R-:W-:-:S02]  /*2e90*/  SHF.L.U64.HI R8, R14, 0x5, R15 ;  /* 0x000000050e087819 */ /* 0x000fc4000001020f */
[----:B------:R-:W-:Y:S02]  /*2ea0*/  SHF.L.U64.HI R10, R14, 0x7, R15 ;  /* 0x000000070e0a7819 */ /* 0x000fe4000001020f */
[----:B------:R-:W-:-:S07]  /*2eb0*/  SHF.R.S32.HI R43, RZ, 0x1f, R0 ;  /* 0x0000001fff2b7819 */ /* 0x000fce0000011400 */
.L_x_589:
[----:B------:R-:W2:Y:S01]  /*2ec0*/  LDL R49, [R1+0x34] ;  /* 0x0000340001317983 */ /* 0x000ea20000100800 */
[----:B------:R-:W0:Y:S03]  /*2ed0*/  LDC R96, c[0x0][0x430] ;  /* 0x00010c00ff607b82 */ /* 0x000e260000000800 */
[----:B------:R-:W3:Y:S01]  /*2ee0*/  LDL.LU R47, [R1] ;  /* 0x00000000012f7983 */ /* 0x000ee20000300800 */
[----:B------:R-:W-:Y:S02]  /*2ef0*/  VIADD R26, R26, 0xffffffff ;  /* 0xffffffff1a1a7836 */ /* 0x000fe40000000000 */
[----:B------:R-:W-:Y:S02]  /*2f00*/  IMAD.MOV.U32 R95, RZ, RZ, RZ ;  /* 0x000000ffff5f7224 */ /* 0x000fe400078e00ff */
[----:B-1----:R-:W1:Y:S01]  /*2f10*/  LDC R103, c[0x0][0x3f4] ;  /* 0x0000fd00ff677b82 */ /* 0x002e620000000800 */
[----:B------:R-:W-:-:S04]  /*2f20*/  LEA R12, R26, R35, 0x7 ;  /* 0x000000231a0c7211 */ /* 0x000fc800078e38ff */
[----:B------:R-:W-:Y:S01]  /*2f30*/  ISETP.GE.AND P2, PT, R12, R2, PT ;  /* 0x000000020c00720c */ /* 0x000fe20003f46270 */
[----:B------:R-:W-:-:S03]  /*2f40*/  IMAD.IADD R48, R3, 0x1, R12 ;  /* 0x0000000103307824 */ /* 0x000fc600078e020c */
[----:B------:R-:W-:Y:S01]  /*2f50*/  ISETP.GT.OR P2, PT, R35, 0x7f, P2 ;  /* 0x0000007f2300780c */ /* 0x000fe20001744670 */
[----:B------:R-:W-:Y:S01]  /*2f60*/  IMAD.MOV.U32 R44, RZ, RZ, R48 ;  /* 0x000000ffff2c7224 */ /* 0x000fe200078e0030 */
[----:B0-----:R-:W-:-:S11]  /*2f70*/  ISETP.NE.AND P3, PT, R96, 0x1, PT ;  /* 0x000000016000780c */ /* 0x001fd60003f65270 */
[----:B------:R-:W0:Y:S08]  /*2f80*/  @!P2 LDC.64 R14, c[0x0][0x428] ;  /* 0x00010a00ff0eab82 */ /* 0x000e300000000a00 */
[----:B------:R-:W4:Y:S08]  /*2f90*/  @P3 LDC R11, c[0x0][0x434] ;  /* 0x00010d00ff0b3b82 */ /* 0x000f300000000800 */
[----:B------:R-:W1:Y:S08]  /*2fa0*/  @P3 LDC R46, c[0x0][0x438] ;  /* 0x00010e00ff2e3b82 */ /* 0x000e700000000800 */
[----:B------:R-:W0:Y:S01]  /*2fb0*/  @!P2 LDC.64 R12, c[0x0][0x418] ;  /* 0x00010600ff0cab82 */ /* 0x000e220000000a00 */
[----:B----4-:R-:W-:-:S05]  /*2fc0*/  @P3 IMAD.HI.U32 R11, R48, R11, RZ ;  /* 0x0000000b300b3227 */ /* 0x010fca00078e00ff */
[----:B-1----:R-:W-:Y:S01]  /*2fd0*/  @P3 SHF.R.U32.HI R44, RZ, R46, R11 ;  /* 0x0000002eff2c3219 */ /* 0x002fe2000001160b */
[----:B0-----:R-:W-:-:S03]  /*2fe0*/  @!P2 IMAD R11, R43, R14, RZ ;  /* 0x0000000e2b0ba224 */ /* 0x001fc600078e02ff */
[--C-:B------:R-:W-:Y:S01]  /*2ff0*/  @!P2 SHF.R.S32.HI R45, RZ, 0x1f, R44.reuse ;  /* 0x0000001fff2da819 */ /* 0x100fe2000001142c */
[C---:B------:R-:W-:Y:S02]  /*3000*/  @!P2 IMAD R11, R0.reuse, R15, R11 ;  /* 0x0000000f000ba224 */ /* 0x040fe400078e020b */
[----:B------:R-:W-:-:S04]  /*3010*/  @!P2 IMAD.WIDE.U32 R14, R0, R14, R44 ;  /* 0x0000000e000ea225 */ /* 0x000fc800078e002c */
[----:B------:R-:W-:Y:S01]  /*3020*/  @!P2 IMAD.IADD R11, R15, 0x1, R11 ;  /* 0x000000010f0ba824 */ /* 0x000fe200078e020b */
[----:B------:R-:W-:-:S04]  /*3030*/  @!P2 LEA R12, P3, R14, R12, 0x2 ;  /* 0x0000000c0e0ca211 */ /* 0x000fc800078610ff */
[----:B------:R-:W-:Y:S02]  /*3040*/  @!P2 LEA.HI.X R13, R14, R13, R11, 0x2, P3 ;  /* 0x0000000d0e0da211 */ /* 0x000fe400018f140b */
[----:B------:R-:W-:-:S03]  /*3050*/  ISETP.GT.AND P3, PT, R26, R25, PT ;  /* 0x000000191a00720c */ /* 0x000fc60003f64270 */
[----:B------:R0:W5:Y:S01]  /*3060*/  @!P2 LDG.E R95, desc[UR36][R12.64] ;  /* 0x000000240c5fa981 */ /* 0x000162000c1e1900 */
[----:B------:R-:W-:Y:S01]  /*3070*/  ISETP.GE.AND P2, PT, R103, 0x1, PT ;  /* 0x000000016700780c */ /* 0x000fe20003f46270 */
[----:B------:R-:W-:Y:S01]  /*3080*/  IMAD.MOV R11, RZ, RZ, -R44 ;  /* 0x000000ffff0b7224 */ /* 0x000fe200078e0a2c */
[----:B------:R-:W-:Y:S05]  /*3090*/  YIELD ;  /* 0x0000000000007946 */ /* 0x000fea0003800000 */
[----:B------:R-:W-:Y:S01]  /*30a0*/  BSSY B0, `(.L_x_494) ;  /* 0x0000981000007945 */ /* 0x000fe20003800000 */
[----:B------:R-:W-:Y:S01]  /*30b0*/  IMAD R96, R96, R11, R48 ;  /* 0x0000000b60607224 */ /* 0x000fe200078e0230 */
[----:B--2---:R-:W-:-:S02]  /*30c0*/  LEA R90, R216, R49, 0xf ;  /* 0x00000031d85a7211 */ /* 0x004fc400078e78ff */
[----:B---3--:R-:W-:-:S03]  /*30d0*/  LOP3.LUT R47, R47, 0xfffffffb, RZ, 0xc0, !PT ;  /* 0xfffffffb2f2f7812 */ /* 0x008fc600078ec0ff */
[----:B------:R-:W-:Y:S01]  /*30e0*/  IMAD.IADD R90, R19, 0x1, R90 ;  /* 0x00000001135a7824 */ /* 0x000fe200078e025a */
[----:B------:R-:W-:-:S05]  /*30f0*/  @P3 LOP3.LUT R47, R47, 0x4, RZ, 0xfc, !PT ;  /* 0x000000042f2f3812 */ /* 0x000fca00078efcff */
[----:B------:R0:W-:Y:S01]  /*3100*/  STL [R1], R47 ;  /* 0x0000002f01007387 */ /* 0x0001e20000100800 */
[----:B------:R-:W-:Y:S05]  /*3110*/  @!P2 BRA `(.L_x_495) ;  /* 0x000000900040a947 */ /* 0x000fea0003800000 */
[----:B------:R-:W-:Y:S01]  /*3120*/  SHF.R.S32.HI R97, RZ, 0x1f, R96 ;  /* 0x0000001fff617819 */ /* 0x000fe20000011460 */
[----:B------:R-:W-:Y:S01]  /*3130*/  ULDC.64 UR4, c[0x0][0x300] ;  /* 0x0000c00000047ab9 */ /* 0x000fe20000000a00 */
[----:B-----5:R-:W-:Y:S01]  /*3140*/  SHF.R.S32.HI R98, RZ, 0x1f, R95 ;  /* 0x0000001fff627819 */ /* 0x020fe2000001145f */
[----:B0-----:R-:W-:-:S04]  /*3150*/  IMAD.WIDE.U32 R12, R96, UR4, RZ ;  /* 0x00000004600c7c25 */ /* 0x001fc8000f8e00ff */
[----:B------:R-:W-:Y:S02]  /*3160*/  IMAD R11, R97, UR4, RZ ;  /* 0x00000004610b7c24 */ /* 0x000fe4000f8e02ff */
[----:B------:R-:W-:Y:S02]  /*3170*/  IMAD R99, R26, -0x80, R2 ;  /* 0xffffff801a637824 */ /* 0x000fe400078e0202 */
[----:B------:R-:W-:Y:S01]  /*3180*/  IMAD R11, R96, UR5, R11 ;  /* 0x00000005600b7c24 */ /* 0x000fe2000f8e020b */
[----:B------:R-:W-:Y:S02]  /*3190*/  ULDC.64 UR4, c[0x0][0x310] ;  /* 0x0000c40000047ab9 */ /* 0x000fe40000000a00 */
[----:B------:R-:W-:Y:S01]  /*31a0*/  IMAD R14, R98, UR4, RZ ;  /* 0x00000004620e7c24 */ /* 0x000fe2000f8e02ff */
[----:B------:R-:W-:Y:S01]  /*31b0*/  VIMNMX R99, R99, 0x80, PT ;  /* 0x0000008063637848 */ /* 0x000fe20003fe0100 */
[----:B------:R-:W-:Y:S02]  /*31c0*/  IMAD.IADD R13, R13, 0x1, R11 ;  /* 0x000000010d0d7824 */ /* 0x000fe400078e020b */
[C---:B------:R-:W-:Y:S01]  /*31d0*/  IMAD R11, R95.reuse, UR5, R14 ;  /* 0x000000055f0b7c24 */ /* 0x040fe2000f8e020e */
[----:B------:R-:W-:Y:S01]  /*31e0*/  SHF.R.S32.HI R14, RZ, 0x1f, R26 ;  /* 0x0000001fff0e7819 */ /* 0x000fe2000001141a */
[----:B------:R-:W-:Y:S01]  /*31f0*/  IMAD.WIDE.U32 R12, R95, UR4, R12 ;  /* 0x000000045f0c7c25 */ /* 0x000fe2000f8e000c */
[----:B------:R-:W-:-:S03]  /*3200*/  ULDC.64 UR4, c[0x0][0x308] ;  /* 0x0000c20000047ab9 */ /* 0x000fc60000000a00 */
[----:B------:R-:W-:Y:S02]  /*3210*/  IMAD.IADD R13, R13, 0x1, R11 ;  /* 0x000000010d0d7824 */ /* 0x000fe400078e020b */
[----:B------:R-:W-:Y:S02]  /*3220*/  IMAD R11, R10, R26, RZ ;  /* 0x0000001a0a0b7224 */ /* 0x000fe400078e02ff */
[----:B------:R-:W-:-:S04]  /*3230*/  IMAD.WIDE.U32 R12, R220, UR4, R12 ;  /* 0x00000004dc0c7c25 */ /* 0x000fc8000f8e000c */
[----:B------:R-:W-:Y:S01]  /*3240*/  IMAD R102, R220, UR5, R13 ;  /* 0x00000005dc667c24 */ /* 0x000fe2000f8e020d */
[----:B------:R-:W-:Y:S01]  /*3250*/  ULDC.64 UR4, c[0x0][0x2e8] ;  /* 0x0000ba0000047ab9 */ /* 0x000fe20000000a00 */
[-C--:B------:R-:W-:Y:S01]  /*3260*/  IMAD R13, R30, R26.reuse, RZ ;  /* 0x0000001a1e0d7224 */ /* 0x080fe200078e02ff */
[----:B------:R-:W-:Y:S01]  /*3270*/  IADD3 R101, P2, R12, UR4, RZ ;  /* 0x000000040c657c10 */ /* 0x000fe2000ff5e0ff */
[----:B------:R-:W-:Y:S01]  /*3280*/  ULDC.U8 UR4, c[0x0][0x410] ;  /* 0x0001040000047ab9 */ /* 0x000fe20000000000 */
[----:B------:R-:W-:Y:S02]  /*3290*/  IMAD R11, R14, R27, R11 ;  /* 0x0000001b0e0b7224 */ /* 0x000fe400078e020b */
[----:B------:R-:W-:Y:S01]  /*32a0*/  IADD3.X R102, R102, UR5, RZ, P2, !PT ;  /* 0x0000000566667c10 */ /* 0x000fe200097fe4ff */
[----:B------:R-:W-:Y:S01]  /*32b0*/  IMAD R45, R14, R33, R13 ;  /* 0x000000210e2d7224 */ /* 0x000fe200078e020d */
[----:B------:R-:W-:Y:S01]  /*32c0*/  ISETP.NE.AND P2, PT, RZ, UR4, PT ;  /* 0x00000004ff007c0c */ /* 0x000fe2000bf45270 */
[----:B------:R-:W-:-:S04]  /*32d0*/  IMAD.WIDE.U32 R12, R27, R26, RZ ;  /* 0x0000001a1b0c7225 */ /* 0x000fc800078e00ff */
[----:B------:R-:W-:-:S04]  /*32e0*/  IMAD.WIDE.U32 R14, R33, R26, RZ ;  /* 0x0000001a210e7225 */ /* 0x000fc800078e00ff */
[----:B------:R-:W-:Y:S02]  /*32f0*/  IMAD.IADD R81, R13, 0x1, R11 ;  /* 0x000000010d517824 */ /* 0x000fe400078e020b */
[----:B------:R-:W-:Y:S02]  /*3300*/  IMAD.IADD R11, R15, 0x1, R45 ;  /* 0x000000010f0b7824 */ /* 0x000fe400078e022d */
[----:B------:R-:W-:Y:S05]  /*3310*/  @!P2 BRA `(.L_x_496) ;  /* 0x0000004400a4a947 */ /* 0x000fea0003800000 */
[----:B------:R-:W-:Y:S01]  /*3320*/  ISETP.GE.AND P2, PT, R219, R99, PT ;  /* 0x00000063db00720c */ /* 0x000fe20003f46270 */
[----:B------:R-:W-:Y:S01]  /*3330*/  BSSY B1, `(.L_x_497) ;  /* 0x0000026000017945 */ /* 0x000fe20003800000 */
[----:B------:R-:W-:Y:S02]  /*3340*/  MOV R44, R47 ;  /* 0x0000002f002c7202 */ /* 0x000fe40000000f00 */
[----:B------:R-:W-:Y:S02]  /*3350*/  CS2R R60, SRZ ;  /* 0x00000000003c7805 */ /* 0x000fe4000001ff00 */
[----:B------:R-:W-:Y:S02]  /*3360*/  CS2R R68, SRZ ;  /* 0x0000000000447805 */ /* 0x000fe4000001ff00 */
[----:B------:R-:W-:Y:S02]  /*3370*/  CS2R R72, SRZ ;  /* 0x0000000000487805 */ /* 0x000fe4000001ff00 */
[----:B------:R-:W-:-:S02]  /*3380*/  LOP3.LUT R44, R44, 0xfffffffe, RZ, 0xc0, !PT ;  /* 0xfffffffe2c2c7812 */ /* 0x000fc400078ec0ff */
[----:B------:R-:W-:Y:S02]  /*3390*/  CS2R R70, SRZ ;  /* 0x0000000000467805 */ /* 0x000fe4000001ff00 */
[----:B------:R-:W-:Y:S02]  /*33a0*/  CS2R R64, SRZ ;  /* 0x0000000000407805 */ /* 0x000fe4000001ff00 */
[----:B------:R-:W-:Y:S02]  /*33b0*/  CS2R R62, SRZ ;  /* 0x00000000003e7805 */ /* 0x000fe4000001ff00 */
[----:B------:R-:W-:Y:S02]  /*33c0*/  CS2R R66, SRZ ;  /* 0x0000000000427805 */ /* 0x000fe4000001ff00 */
[----:B------:R-:W-:Y:S02]  /*33d0*/  CS2R R52, SRZ ;  /* 0x0000000000347805 */ /* 0x000fe4000001ff00 */
[----:B------:R-:W-:-:S02]  /*33e0*/  CS2R R56, SRZ ;  /* 0x0000000000387805 */ /* 0x000fc4000001ff00 */
[----:B------:R-:W-:Y:S02]  /*33f0*/  @P2 LOP3.LUT R44, R44, 0x1, RZ, 0xfc, !PT ;  /* 0x000000012c2c2812 */ /* 0x000fe400078efcff */
[----:B------:R-:W-:Y:S02]  /*3400*/  CS2R R54, SRZ ;  /* 0x0000000000367805 */ /* 0x000fe4000001ff00 */
[----:B------:R-:W-:Y:S02]  /*3410*/  CS2R R58, SRZ ;  /* 0x00000000003a7805 */ /* 0x000fe4000001ff00 */
[----:B------:R-:W-:Y:S02]  /*3420*/  CS2R R48, SRZ ;  /* 0x0000000000307805 */ /* 0x000fe4000001ff00 */
[----:B------:R-:W-:Y:S01]  /*3430*/  CS2R R46, SRZ ;  /* 0x00000000002e7805 */ /* 0x000fe2000001ff00 */
[----:B------:R0:W-:Y:S01]  /*3440*/  STL [R1], R44 ;  /* 0x0000002c01007387 */ /* 0x0001e20000100800 */
[----:B------:R-:W-:-:S02]  /*3450*/  CS2R R50, SRZ ;  /* 0x0000000000327805 */ /* 0x000fc4000001ff00 */
[----:B------:R-:W-:Y:S02]  /*3460*/  CS2R R74, SRZ ;  /* 0x00000000004a7805 */ /* 0x000fe4000001ff00 */
[----:B0-----:R-:W-:Y:S01]  /*3470*/  CS2R R44, SRZ ;  /* 0x00000000002c7805 */ /* 0x001fe2000001ff00 */
[----:B------:R-:W-:Y:S06]  /*3480*/  @P2 BRA `(.L_x_498) ;  /* 0x0000000000402947 */ /* 0x000fec0003800000 */
[----:B------:R-:W-:Y:S01]  /*3490*/  ULDC.64 UR4, c[0x0][0x3e8] ;  /* 0x0000fa0000047ab9 */ /* 0x000fe20000000a00 */
[----:B------:R-:W-:Y:S02]  /*34a0*/  CS2R R72, SRZ ;  /* 0x0000000000487805 */ /* 0x000fe4000001ff00 */
[----:B------:R-:W-:Y:S02]  /*34b0*/  IADD3 R76, P2, P3, R82, UR4, R12 ;  /* 0x00000004524c7c10 */ /* 0x000fe4000fb5e00c */
[----:B------:R-:W-:Y:S02]  /*34c0*/  CS2R R74, SRZ ;  /* 0x00000000004a7805 */ /* 0x000fe4000001ff00 */
[----:B------:R-:W-:Y:S01]  /*34d0*/  IADD3.X R77, R36, UR5, R81, P2, P3 ;  /* 0x00000005244d7c10 */ /* 0x000fe200097e6451 */
[----:B------:R-:W-:Y:S02]  /*34e0*/  ULDC.64 UR4, c[0x0][0x400] ;  /* 0x0001000000047ab9 */ /* 0x000fe40000000a00 */
[----:B------:R-:W-:-:S04]  /*34f0*/  IADD3 R78, P2, P3, R86, UR4, R14 ;  /* 0x00000004564e7c10 */ /* 0x000fc8000fb5e00e */
[----:B------:R-:W-:Y:S02]  /*3500*/  IADD3.X R79, R38, UR5, R11, P2, P3 ;  /* 0x00000005264f7c10 */ /* 0x000fe400097e640b */
[----:B------:R-:W-:Y:S02]  /*3510*/  ISETP.GE.AND P2, PT, R22, R103, PT ;  /* 0x000000671600720c */ /* 0x000fe40003f46270 */
[----:B------:R-:W-:Y:S02]  /*3520*/  CS2R R68, SRZ ;  /* 0x0000000000447805 */ /* 0x000fe4000001ff00 */
[----:B------:R-:W-:-:S09]  /*3530*/  CS2R R70, SRZ ;  /* 0x0000000000467805 */ /* 0x000fd2000001ff00 */
[----:B------:R0:W5:Y:S04]  /*3540*/  @!P2 LDG.E.64 R72, desc[UR36][R76.64] ;  /* 0x000000244c48a981 */ /* 0x000168000c1e1b00 */
[----:B------:R0:W5:Y:S01]  /*3550*/  @!P2 LDG.E.64 R74, desc[UR36][R78.64] ;  /* 0x000000244e4aa981 */ /* 0x000162000c1e1b00 */
[----:B------:R-:W-:-:S13]  /*3560*/  ISETP.GE.AND P2, PT, R218, R103, PT ;  /* 0x00000067da00720c */ /* 0x000fda0003f46270 */
[----:B------:R0:W5:Y:S04]  /*3570*/  @!P2 LDG.E.64 R68, desc[UR36][R76.64+0x40] ;  /* 0x000040244c44a981 */ /* 0x000168000c1e1b00 */
[----:B------:R0:W5:Y:S02]  /*3580*/  @!P2 LDG.E.64 R70, desc[UR36][R78.64+0x40] ;  /* 0x000040244e46a981 */ /* 0x000164000c1e1b00 */
.L_x_498:
[----:B------:R-:W-:Y:S05]  /*3590*/  BSYNC B1 ;  /* 0x0000000000017941 */ /* 0x000fea0003800000 */
.L_x_497:
[----:B0-----:R-:W-:Y:S01]  /*35a0*/  VIADD R76, R219, 0x20 ;  /* 0x00000020db4c7836 */ /* 0x001fe20000000000 */
[----:B------:R-:W-:Y:S01]  /*35b0*/  BSSY B1, `(.L_x_499) ;  /* 0x0000019000017945 */ /* 0x000fe20003800000 */
[----:B-----5:R-:W-:Y:S02]  /*35c0*/  IMAD.MOV.U32 R104, RZ, RZ, R68 ;  /* 0x000000ffff687224 */ /* 0x020fe400078e0044 */
[----:B------:R-:W-:Y:S01]  /*35d0*/  IMAD.MOV.U32 R107, RZ, RZ, R72 ;  /* 0x000000ffff6b7224 */ /* 0x000fe200078e0048 */
[----:B------:R-:W-:-:S13]  /*35e0*/  ISETP.GE.AND P2, PT, R76, R99, PT ;  /* 0x000000634c00720c */ /* 0x000fda0003f46270 */
[----:B------:R-:W-:Y:S05]  /*35f0*/  @P2 BRA `(.L_x_500) ;  /* 0x0000000000502947 */ /* 0x000fea0003800000 */
[----:B------:R-:W-:Y:S01]  /*3600*/  IADD3 R62, P3, P4, R82, R12, R20 ;  /* 0x0000000c523e7210 */ /* 0x000fe20007c7e014 */
[----:B------:R-:W-:Y:S01]  /*3610*/  ULDC.64 UR4, c[0x0][0x3e8] ;  /* 0x0000fa0000047ab9 */ /* 0x000fe20000000a00 */
[----:B------:R-:W-:Y:S02]  /*3620*/  CS2R R64, SRZ ;  /* 0x0000000000407805 */ /* 0x000fe4000001ff00 */
[----:B------:R-:W-:Y:S02]  /*3630*/  CS2R R66, SRZ ;  /* 0x0000000000427805 */ /* 0x000fe4000001ff00 */
[----:B------:R-:W-:Y:S02]  /*3640*/  IADD3.X R61, R36, R81, R8, P3, P4 ;  /* 0x00000051243d7210 */ /* 0x000fe40001fe8408 */
[----:B------:R-:W-:-:S04]  /*3650*/  IADD3 R76, P3, P4, R86, R14, R31 ;  /* 0x0000000e564c7210 */ /* 0x000fc80007c7e01f */
[----:B------:R-:W-:Y:S02]  /*3660*/  IADD3.X R60, R38, R11, R28, P3, P4 ;  /* 0x0000000b263c7210 */ /* 0x000fe40001fe841c */
[----:B------:R-:W-:-:S04]  /*3670*/  IADD3 R62, P3, R62, UR4, RZ ;  /* 0x000000043e3e7c10 */ /* 0x000fc8000ff7e0ff */
[----:B------:R-:W-:Y:S01]  /*3680*/  IADD3.X R63, R61, UR5, RZ, P3, !PT ;  /* 0x000000053d3f7c10 */ /* 0x000fe20009ffe4ff */
[----:B------:R-:W-:Y:S02]  /*3690*/  ULDC.64 UR4, c[0x0][0x400] ;  /* 0x0001000000047ab9 */ /* 0x000fe40000000a00 */
[----:B------:R-:W-:-:S04]  /*36a0*/  IADD3 R76, P3, R76, UR4, RZ ;  /* 0x000000044c4c7c10 */ /* 0x000fc8000ff7e0ff */
[----:B------:R-:W-:Y:S02]  /*36b0*/  IADD3.X R77, R60, UR5, RZ, P3, !PT ;  /* 0x000000053c4d7c10 */ /* 0x000fe40009ffe4ff */
[----:B------:R-:W-:Y:S02]  /*36c0*/  ISETP.GE.AND P3, PT, R22, R103, PT ;  /* 0x000000671600720c */ /* 0x000fe40003f66270 */
[----:B------:R-:W-:-:S11]  /*36d0*/  CS2R R60, SRZ ;  /* 0x00000000003c7805 */ /* 0x000fd6000001ff00 */
[----:B------:R-:W5:Y:S04]  /*36e0*/  @!P3 LDG.E.64 R64, desc[UR36][R62.64] ;  /* 0x000000243e40b981 */ /* 0x000f68000c1e1b00 */
[----:B------:R-:W5:Y:S01]  /*36f0*/  @!P3 LDG.E.64 R66, desc[UR36][R76.64] ;  /* 0x000000244c42b981 */ /* 0x000f62000c1e1b00 */
[----:B------:R-:W-:-:S13]  /*3700*/  ISETP.GE.AND P3, PT, R218, R103, PT ;  /* 0x00000067da00720c */ /* 0x000fda0003f66270 */
[----:B------:R0:W5:Y:S02]  /*3710*/  @!P3 LDG.E.64 R60, desc[UR36][R62.64+0x40] ;  /* 0x000040243e3cb981 */ /* 0x000164000c1e1b00 */
[----:B0-----:R-:W-:-:S06]  /*3720*/  CS2R R62, SRZ ;  /* 0x00000000003e7805 */ /* 0x001fcc000001ff00 */
[----:B------:R0:W5:Y:S02]  /*3730*/  @!P3 LDG.E.64 R62, desc[UR36][R76.64+0x40] ;  /* 0x000040244c3eb981 */ /* 0x000164000c1e1b00 */
.L_x_500:
[----:B------:R-:W-:Y:S05]  /*3740*/  BSYNC B1 ;  /* 0x0000000000017941 */ /* 0x000fea0003800000 */
.L_x_499:
[----:B0-----:R-:W-:Y:S01]  /*3750*/  VIADD R76, R219, 0x40 ;  /* 0x00000040db4c7836 */ /* 0x001fe20000000000 */
[----:B------:R-:W-:Y:S04]  /*3760*/  BSSY B1, `(.L_x_501) ;  /* 0x0000017000017945 */ /* 0x000fe80003800000 */
        /* <DEDUP_REMOVED lines=22> */
.L_x_502:
[----:B------:R-:W-:Y:S05]  /*38d0*/  BSYNC B1 ;  /* 0x0000000000017941 */ /* 0x000fea0003800000 */
.L_x_501:
[----:B0-----:R-:W-:Y:S01]  /*38e0*/  VIADD R76, R219, 0x60 ;  /* 0x00000060db4c7836 */ /* 0x001fe20000000000 */
[----:B------:R-:W-:Y:S04]  /*38f0*/  BSSY B1, `(.L_x_503) ;  /* 0x000001d000017945 */ /* 0x000fe80003800000 */
[----:B------:R-:W-:-:S13]  /*3900*/  ISETP.GE.AND P4, PT, R76, R99, PT ;  /* 0x000000634c00720c */ /* 0x000fda0003f86270 */
[----:B------:R-:W-:Y:S05]  /*3910*/  @P4 BRA `(.L_x_504) ;  /* 0x0000000000684947 */ /* 0x000fea0003800000 */
[----:B------:R-:W0:Y:S01]  /*3920*/  LDC.64 R44, c[0x0][0x3f8] ;  /* 0x0000fe00ff2c7b82 */ /* 0x000e220000000a00 */
[----:B------:R-:W-:Y:S01]  /*3930*/  MOV R13, R81 ;  /* 0x00000051000d7202 */ /* 0x000fe20000000f00 */
[----:B------:R-:W-:Y:S01]  /*3940*/  ULDC.64 UR4, c[0x0][0x3e8] ;  /* 0x0000fa0000047ab9 */ /* 0x000fe20000000a00 */
[----:B------:R-:W-:Y:S01]  /*3950*/  IMAD.MOV.U32 R15, RZ, RZ, R11 ;  /* 0x000000ffff0f7224 */ /* 0x000fe200078e000b */
[----:B------:R-:W-:Y:S02]  /*3960*/  CS2R R48, SRZ ;  /* 0x0000000000307805 */ /* 0x000fe4000001ff00 */
[----:B------:R-:W-:Y:S01]  /*3970*/  CS2R R50, SRZ ;  /* 0x0000000000327805 */ /* 0x000fe2000001ff00 */
[----:B0-----:R-:W-:Y:S02]  /*3980*/  IMAD R45, R45, 0x60, RZ ;  /* 0x000000602d2d7824 */ /* 0x001fe400078e02ff */
[----:B------:R-:W-:-:S04]  /*3990*/  IMAD.WIDE.U32 R12, R44, 0x60, R12 ;  /* 0x000000602c0c7825 */ /* 0x000fc800078e000c */
[----:B------:R-:W-:Y:S01]  /*39a0*/  IMAD.IADD R13, R13, 0x1, R45 ;  /* 0x000000010d0d7824 */ /* 0x000fe200078e022d */
[----:B------:R-:W-:Y:S01]  /*39b0*/  IADD3 R12, P5, P6, R82, UR4, R12 ;  /* 0x00000004520c7c10 */ /* 0x000fe2000febe00c */
[----:B------:R-:W0:Y:S03]  /*39c0*/  LDC.64 R44, c[0x0][0x408] ;  /* 0x00010200ff2c7b82 */ /* 0x000e260000000a00 */
[----:B------:R-:W-:Y:S01]  /*39d0*/  IADD3.X R13, R36, UR5, R13, P5, P6 ;  /* 0x00000005240d7c10 */ /* 0x000fe2000afec40d */
[----:B------:R-:W-:Y:S01]  /*39e0*/  ULDC.64 UR4, c[0x0][0x400] ;  /* 0x0001000000047ab9 */ /* 0x000fe20000000a00 */
[----:B0-----:R-:W-:-:S04]  /*39f0*/  IMAD.WIDE.U32 R14, R44, 0x60, R14 ;  /* 0x000000602c0e7825 */ /* 0x001fc800078e000e */
[----:B------:R-:W-:Y:S01]  /*3a00*/  IMAD R11, R45, 0x60, RZ ;  /* 0x000000602d0b7824 */ /* 0x000fe200078e02ff */
[----:B------:R-:W-:-:S03]  /*3a10*/  IADD3 R14, P5, P6, R86, UR4, R14 ;  /* 0x00000004560e7c10 */ /* 0x000fc6000febe00e */
[----:B------:R-:W-:-:S05]  /*3a20*/  IMAD.IADD R11, R15, 0x1, R11 ;  /* 0x000000010f0b7824 */ /* 0x000fca00078e020b */
        /* <DEDUP_REMOVED lines=9> */
.L_x_504:
[----:B------:R-:W-:Y:S05]  /*3ac0*/  BSYNC B1 ;  /* 0x0000000000017941 */ /* 0x000fea0003800000 */
.L_x_503:
[----:B------:R-:W-:Y:S01]  /*3ad0*/  UISETP.NE.AND UP0, UPT, UR39, 0x3, UPT ;  /* 0x000000032700788c */ /* 0x000fe2000bf05270 */
[----:B------:R-:W-:Y:S01]  /*3ae0*/  IMAD.MOV.U32 R114, RZ, RZ, R70 ;  /* 0x000000ffff727224 */ /* 0x000fe200078e0046 */
[----:B-----5:R-:W-:Y:S01]  /*3af0*/  MOV R110, R60 ;  /* 0x0000003c006e7202 */ /* 0x020fe20000000f00 */
[----:B------:R-:W-:Y:S01]  /*3b00*/  IMAD.MOV.U32 R116, RZ, RZ, R74 ;  /* 0x000000ffff747224 */ /* 0x000fe200078e004a */
[----:B------:R-:W-:Y:S01]  /*3b10*/  MOV R106, R54 ;  /* 0x00000036006a7202 */ /* 0x000fe20000000f00 */
[----:B------:R-:W-:Y:S01]  /*3b20*/  IMAD.MOV.U32 R112, RZ, RZ, R64 ;  /* 0x000000ffff707224 */ /* 0x000fe200078e0040 */
[----:B------:R-:W-:Y:S01]  /*3b30*/  PLOP3.LUT P5, PT, PT, PT, UP0, 0x80, 0x0 ;  /* 0x000000000000781c */ /* 0x000fe20003faf008 */
[----:B------:R-:W-:Y:S02]  /*3b40*/  IMAD.MOV.U32 R111, RZ, RZ, R62 ;  /* 0x000000ffff6f7224 */ /* 0x000fe400078e003e */
[----:B------:R-:W-:Y:S02]  /*3b50*/  IMAD.MOV.U32 R113, RZ, RZ, R66 ;  /* 0x000000ffff717224 */ /* 0x000fe400078e0042 */
[----:B------:R-:W-:-:S02]  /*3b60*/  IMAD.MOV.U32 R105, RZ, RZ, R52 ;  /* 0x000000ffff697224 */ /* 0x000fc400078e0034 */
[----:B------:R-:W-:Y:S02]  /*3b70*/  IMAD.MOV.U32 R108, RZ, RZ, R56 ;  /* 0x000000ffff6c7224 */ /* 0x000fe400078e0038 */
[----:B------:R-:W-:Y:S02]  /*3b80*/  IMAD.MOV.U32 R109, RZ, RZ, R58 ;  /* 0x000000ffff6d7224 */ /* 0x000fe400078e003a */
[----:B------:R-:W-:Y:S02]  /*3b90*/  IMAD.MOV.U32 R76, RZ, RZ, R44 ;  /* 0x000000ffff4c7224 */ /* 0x000fe400078e002c */
[----:B------:R-:W-:Y:S02]  /*3ba0*/  IMAD.MOV.U32 R78, RZ, RZ, R48 ;  /* 0x000000ffff4e7224 */ /* 0x000fe400078e0030 */
[----:B------:R-:W-:Y:S02]  /*3bb0*/  IMAD.MOV.U32 R77, RZ, RZ, R46 ;  /* 0x000000ffff4d7224 */ /* 0x000fe400078e002e */
[----:B------:R-:W-:Y:S01]  /*3bc0*/  IMAD.MOV.U32 R79, RZ, RZ, R50 ;  /* 0x000000ffff4f7224 */ /* 0x000fe200078e0032 */
[----:B------:R-:W-:Y:S06]  /*3bd0*/  @!P5 BRA `(.L_x_505) ;  /* 0x000000000004d947 */ /* 0x000fec0003800000 */
[----:B------:R-:W-:Y:S01]  /*3be0*/  BPT.TRAP 0x1 ;  /* 0x000000040000795c */ /* 0x000fe20000300000 */
.L_x_505:
[----:B------:R-:W-:Y:S01]  /*3bf0*/  LEA R81, R216, R19, 0x3 ;  /* 0x00000013d8517211 */ /* 0x000fe200078e18ff */
[----:B------:R-:W-:Y:S01]  /*3c00*/  BSSY B1, `(.L_x_506) ;  /* 0x0000004000017945 */ /* 0x000fe20003800000 */
[----:B------:R-:W-:-:S04]  /*3c10*/  SHF.L.U32 R100, R221, 0x1f, RZ ;  /* 0x0000001fdd647819 */ /* 0x000fc800000006ff */
[----:B------:R-:W1:Y:S02]  /*3c20*/  SYNCS.PHASECHK.TRANS64.TRYWAIT P6, [R81+URZ+0x38890], R100 ;  /* 0x03889064510075a7 */ /* 0x000e6400080c017f */
[----:B-1----:R-:W-:Y:S05]  /*3c30*/  @!P6 BRA `(.L_x_507) ;  /* 0x000002640038e947 */ /* 0x002fea0003800000 */
.L_x_831:
[----:B------:R-:W-:Y:S05]  /*3c40*/  BSYNC B1 ;  /* 0x0000000000017941 */ /* 0x000fea0003800000 */
.L_x_506:
[----:B------:R-:W-:-:S03]  /*3c50*/  UMOV UR4, 0xffffffff ;  /* 0xffffffff00047882 */ /* 0x000fc60000000000 */
[----:B------:R-:W-:Y:S05]  /*3c60*/  BRA.DIV UR4, `(.L_x_508) ;  /* 0x0000026604407947 */ /* 0x000fea000b800000 */
[----:B------:R2:W3:Y:S04]  /*3c70*/  SHFL.IDX PT, R115, R102, RZ, 0x181f ;  /* 0x00181fff66737589 */ /* 0x0004e800000e0000 */
[----:B------:R2:W4:Y:S02]  /*3c80*/  SHFL.IDX PT, R11, R101, RZ, 0x181f ;  /* 0x00181fff650b7589 */ /* 0x00052400000e0000 */
.L_x_835:
[----:B------:R-:W5:Y:S01]  /*3c90*/  LDL R125, [R1] ;  /* 0x00000000017d7983 */ /* 0x000f620000100800 */
[----:B------:R-:W-:Y:S01]  /*3ca0*/  BSSY B1, `(.L_x_509) ;  /* 0x00000f2000017945 */ /* 0x000fe20003800000 */
[----:B-----5:R-:W-:-:S13]  /*3cb0*/  LOP3.LUT P6, RZ, R125, 0x1, RZ, 0xc0, !PT ;  /* 0x000000017dff7812 */ /* 0x020fda00078cc0ff */
[----:B------:R-:W-:Y:S05]  /*3cc0*/  @P6 BRA `(.L_x_510) ;  /* 0x0000000c00bc6947 */ /* 0x000fea0003800000 */
[----:B------:R-:W-:Y:S04]  /*3cd0*/  BSSY B2, `(.L_x_511) ;  /* 0x0000079000027945 */ /* 0x000fe80003800000 */
[----:B------:R-:W-:Y:S05]  /*3ce0*/  @P1 BRA `(.L_x_512) ;  /* 0x0000000400dc1947 */ /* 0x000fea0003800000 */
[----:B0-----:R0:W0:Y:S01]  /*3cf0*/  LDS.128 R12, [R90+0x28400] ;  /* 0x028400005a0c7984 */ /* 0x0010220000000c00 */
[----:B------:R-:W-:Y:S01]  /*3d00*/  ISETP.GE.AND P6, PT, R22, R103, PT ;  /* 0x000000671600720c */ /* 0x000fe20003fc6270 */
[----:B------:R-:W-:-:S12]  /*3d10*/  BSSY B3, `(.L_x_513) ;  /* 0x0000071000037945 */ /* 0x000fd80003800000 */
[----:B------:R-:W-:Y:S05]  /*3d20*/  @P6 BRA `(.L_x_514) ;  /* 0x0000000400bc6947 */ /* 0x000fea0003800000 */
[--C-:B------:R-:W-:Y:S02]  /*3d30*/  SHF.R.U32.HI R117, RZ, 0x8, R73.reuse ;  /* 0x00000008ff757819 */ /* 0x100fe40000011649 */
[--C-:B------:R-:W-:Y:S02]  /*3d40*/  SHF.R.U32.HI R74, RZ, 0x10, R73.reuse ;  /* 0x00000010ff4a7819 */ /* 0x100fe40000011649 */
[----:B------:R-:W-:Y:S01]  /*3d50*/  LOP3.LUT R118, R73, 0xff, RZ, 0xc0, !PT ;  /* 0x000000ff49767812 */ /* 0x000fe200078ec0ff */
[----:B------:R-:W-:Y:S01]  /*3d60*/  IMAD.SHL.U32 R117, R117, 0x100, RZ ;  /* 0x0000010075757824 */ /* 0x000fe200078e00ff */
[----:B------:R-:W-:Y:S01]  /*3d70*/  SHF.R.U32.HI R73, RZ, 0x18, R73 ;  /* 0x00000018ff497819 */ /* 0x000fe20000011649 */
[----:B------:R-:W-:Y:S01]  /*3d80*/  IMAD.U32 R74, R74, 0x10000, RZ ;  /* 0x000100004a4a7824 */ /* 0x000fe200078e00ff */
[----:B------:R-:W-:Y:S02]  /*3d90*/  SHF.R.U32.HI R119, RZ, 0x8, R75 ;  /* 0x00000008ff777819 */ /* 0x000fe4000001164b */
[----:B------:R-:W-:-:S02]  /*3da0*/  PRMT R73, R73, 0x654, R118 ;  /* 0x0000065449497816 */ /* 0x000fc40000000076 */
[----:B------:R-:W-:Y:S01]  /*3db0*/  SHF.R.U32.HI R72, RZ, 0x10, R75 ;  /* 0x00000010ff487819 */ /* 0x000fe2000001164b */
[----:B------:R-:W-:Y:S01]  /*3dc0*/  IMAD.SHL.U32 R119, R119, 0x100, RZ ;  /* 0x0000010077777824 */ /* 0x000fe200078e00ff */
[----:B------:R-:W-:Y:S02]  /*3dd0*/  LOP3.LUT R120, R75, 0xff, RZ, 0xc0, !PT ;  /* 0x000000ff4b787812 */ /* 0x000fe400078ec0ff */
[----:B------:R-:W-:Y:S02]  /*3de0*/  LOP3.LUT R73, R73, 0xff00, R117, 0xf8, !PT ;  /* 0x0000ff0049497812 */ /* 0x000fe400078ef875 */
[----:B------:R-:W-:Y:S02]  /*3df0*/  SHF.R.U32.HI R75, RZ, 0x18, R75 ;  /* 0x00000018ff4b7819 */ /* 0x000fe4000001164b */
[----:B------:R-:W-:Y:S02]  /*3e00*/  LOP3.LUT R73, R73, 0xff0000, R74, 0xf8, !PT ;  /* 0x00ff000049497812 */ /* 0x000fe400078ef84a */
[----:B------:R-:W-:-:S02]  /*3e10*/  PRMT R75, R75, 0x654, R120 ;  /* 0x000006544b4b7816 */ /* 0x000fc40000000078 */
[-C--:B------:R-:W-:Y:S02]  /*3e20*/  F2FP.F16.E4M3.UNPACK_B R74, R116.reuse.H1 ;  /* 0x00000074ff4a723e */ /* 0x080fe400030006ff */
[----:B0-----:R-:W-:Y:S02]  /*3e30*/  F2FP.F16.E4M3.UNPACK_B R117, R13 ;  /* 0x0000000dff75723e */ /* 0x001fe400020006ff */
[----:B------:R-:W-:Y:S01]  /*3e40*/  LOP3.LUT R119, R75, 0xff00, R119, 0xf8, !PT ;  /* 0x0000ff004b777812 */ /* 0x000fe200078ef877 */
[----:B------:R-:W-:Y:S01]  /*3e50*/  HADD2.F32 R121, -RZ, R74.H0_H0 ;  /* 0x2000004aff797230 */ /* 0x000fe20000004100 */
[-C--:B------:R-:W-:Y:S01]  /*3e60*/  F2FP.F16.E4M3.UNPACK_B R118, R107.reuse.H1 ;  /* 0x0000006bff76723e */ /* 0x080fe200030006ff */
[--C-:B------:R-:W-:Y:S01]  /*3e70*/  HADD2.F32 R75, -RZ, R117.reuse.H1_H1 ;  /* 0x30000075ff4b7230 */ /* 0x100fe20000004100 */
[----:B------:R-:W-:Y:S01]  /*3e80*/  F2FP.F16.E4M3.UNPACK_B R116, R116 ;  /* 0x00000074ff74723e */ /* 0x000fe200020006ff */
[----:B------:R-:W-:Y:S01]  /*3e90*/  HADD2.F32 R117, -RZ, R117.H0_H0 ;  /* 0x20000075ff757230 */ /* 0x000fe20000004100 */
[----:B------:R-:W-:Y:S01]  /*3ea0*/  F2FP.F16.E4M3.UNPACK_B R107, R107 ;  /* 0x0000006bff6b723e */ /* 0x000fe200020006ff */
[----:B------:R-:W-:-:S02]  /*3eb0*/  HADD2.F32 R120, -RZ, R118.H0_H0 ;  /* 0x20000076ff787230 */ /* 0x000fc40000004100 */
[-C--:B------:R-:W-:Y:S01]  /*3ec0*/  FMUL.FTZ R122, R75, R121.reuse ;  /* 0x000000794b7a7220 */ /* 0x080fe20000410000 */
[----:B------:R-:W-:Y:S02]  /*3ed0*/  HADD2.F32 R118, -RZ, R118.H1_H1 ;  /* 0x30000076ff767230 */ /* 0x000fe40000004100 */
[C---:B------:R-:W-:Y:S01]  /*3ee0*/  FMUL.FTZ R121, R117.reuse, R121 ;  /* 0x0000007975797220 */ /* 0x040fe20000410000 */
[----:B------:R-:W-:-:S03]  /*3ef0*/  FFMA.FTZ R117, R117, R120, -R122 ;  /* 0x0000007875757223 */ /* 0x000fc6000001087a */
[----:B------:R-:W-:Y:S01]  /*3f00*/  FFMA.FTZ R75, R75, R120, R121 ;  /* 0x000000784b4b7223 */ /* 0x000fe20000010079 */
[----:B------:R-:W-:Y:S01]  /*3f10*/  F2FP.F16.E4M3.UNPACK_B R121, R13.H1 ;  /* 0x0000000dff79723e */ /* 0x000fe200030006ff */
[----:B------:R-:W-:-:S04]  /*3f20*/  HADD2.F32 R120, -RZ, R74.H1_H1 ;  /* 0x3000004aff787230 */ /* 0x000fc80000004100 */
[--C-:B------:R-:W-:Y:S02]  /*3f30*/  HADD2.F32 R13, -RZ, R121.reuse.H1_H1 ;  /* 0x30000079ff0d7230 */ /* 0x100fe40000004100 */
[----:B------:R-:W-:-:S03]  /*3f40*/  HADD2.F32 R74, -RZ, R121.H0_H0 ;  /* 0x20000079ff4a7230 */ /* 0x000fc60000004100 */
[CC--:B------:R-:W-:Y:S02]  /*3f50*/  FMUL.FTZ R121, R13.reuse, R120.reuse ;  /* 0x000000780d797220 */ /* 0x0c0fe40000410000 */
[C---:B------:R-:W-:Y:S02]  /*3f60*/  FMUL.FTZ R120, R74.reuse, R120 ;  /* 0x000000784a787220 */ /* 0x040fe40000410000 */
[-C--:B------:R-:W-:Y:S02]  /*3f70*/  FFMA.FTZ R74, R74, R118.reuse, -R121 ;  /* 0x000000764a4a7223 */ /* 0x080fe40000010879 */
[----:B------:R-:W-:Y:S01]  /*3f80*/  FFMA.FTZ R118, R13, R118, R120 ;  /* 0x000000760d767223 */ /* 0x000fe20000010078 */
[----:B------:R-:W-:Y:S02]  /*3f90*/  IMAD.U32 R13, R72, 0x10000, RZ ;  /* 0x00010000480d7824 */ /* 0x000fe400078e00ff */
[----:B------:R-:W-:Y:S01]  /*3fa0*/  IMAD.MOV.U32 R72, RZ, RZ, R15 ;  /* 0x000000ffff487224 */ /* 0x000fe200078e000f */
[----:B------:R-:W-:-:S02]  /*3fb0*/  F2FP.F16.E4M3.UNPACK_B R15, R73.H1 ;  /* 0x00000049ff0f723e */ /* 0x000fc400030006ff */
[----:B------:R-:W-:Y:S02]  /*3fc0*/  LOP3.LUT R13, R119, 0xff0000, R13, 0xf8, !PT ;  /* 0x00ff0000770d7812 */ /* 0x000fe400078ef80d */
[-C--:B------:R-:W-:Y:S01]  /*3fd0*/  F2FP.F16.E4M3.UNPACK_B R122, R72.reuse ;  /* 0x00000048ff7a723e */ /* 0x080fe200020006ff */
[--C-:B------:R-:W-:Y:S01]  /*3fe0*/  HADD2.F32 R121, -RZ, R15.reuse.H0_H0 ;  /* 0x2000000fff797230 */ /* 0x100fe20000004100 */
[-C--:B------:R-:W-:Y:S01]  /*3ff0*/  F2FP.F16.E4M3.UNPACK_B R119, R13.reuse.H1 ;  /* 0x0000000dff77723e */ /* 0x080fe200030006ff */
[----:B------:R-:W-:Y:S01]  /*4000*/  HADD2.F32 R15, -RZ, R15.H1_H1 ;  /* 0x3000000fff0f7230 */ /* 0x000fe20000004100 */
[----:B------:R-:W-:Y:S01]  /*4010*/  F2FP.F16.E4M3.UNPACK_B R72, R72.H1 ;  /* 0x00000048ff48723e */ /* 0x000fe200030006ff */
[--C-:B------:R-:W-:Y:S01]  /*4020*/  HADD2.F32 R120, -RZ, R122.reuse.H1_H1 ;  /* 0x3000007aff787230 */ /* 0x100fe20000004100 */
[----:B------:R-:W-:Y:S01]  /*4030*/  F2FP.SATFINITE.E4M3.F32.PACK_AB_MERGE_C R74, R118, R74, RZ ;  /* 0x0000004a764a723e */ /* 0x000fe200048070ff */
[--C-:B------:R-:W-:Y:S01]  /*4040*/  HADD2.F32 R123, -RZ, R119.reuse.H0_H0 ;  /* 0x20000077ff7b7230 */ /* 0x100fe20000004100 */
[----:B------:R-:W-:Y:S01]  /*4050*/  F2FP.F16.E4M3.UNPACK_B R13, R13 ;  /* 0x0000000dff0d723e */ /* 0x000fe200020006ff */
[----:B------:R-:W-:Y:S01]  /*4060*/  HADD2.F32 R122, -RZ, R122.H0_H0 ;  /* 0x2000007aff7a7230 */ /* 0x000fe20000004100 */
[----:B------:R-:W-:Y:S01]  /*4070*/  F2FP.SATFINITE.E4M3.F32.PACK_AB_MERGE_C R75, R75, R117, R74 ;  /* 0x000000754b4b723e */ /* 0x000fe2000480704a */
[----:B------:R-:W-:-:S02]  /*4080*/  HADD2.F32 R119, -RZ, R119.H1_H1 ;  /* 0x30000077ff777230 */ /* 0x000fc40000004100 */
[----:B------:R-:W-:Y:S01]  /*4090*/  FMUL.FTZ R124, R120, R123 ;  /* 0x0000007b787c7220 */ /* 0x000fe20000410000 */
[-C--:B------:R-:W-:Y:S02]  /*40a0*/  F2FP.F16.E4M3.UNPACK_B R74, R14.reuse ;  /* 0x0000000eff4a723e */ /* 0x080fe400020006ff */
[----:B------:R-:W-:Y:S01]  /*40b0*/  F2FP.F16.E4M3.UNPACK_B R73, R73 ;  /* 0x00000049ff49723e */ /* 0x000fe200020006ff */
[C---:B------:R-:W-:Y:S01]  /*40c0*/  FFMA.FTZ R124, R122.reuse, R121, -R124 ;  /* 0x000000797a7c7223 */ /* 0x040fe2000001087c */
[----:B------:R-:W-:Y:S01]  /*40d0*/  FMUL.FTZ R122, R122, R123 ;  /* 0x0000007b7a7a7220 */ /* 0x000fe20000410000 */
[----:B------:R-:W-:Y:S02]  /*40e0*/  F2FP.F16.E4M3.UNPACK_B R14, R14.H1 ;  /* 0x0000000eff0e723e */ /* 0x000fe400030006ff */
[----:B------:R-:W-:Y:S02]  /*40f0*/  HADD2.F32 R117, -RZ, R73.H0_H0 ;  /* 0x20000049ff757230 */ /* 0x000fe40000004100 */
[----:B------:R-:W-:Y:S01]  /*4100*/  FFMA.FTZ R122, R120, R121, R122 ;  /* 0x00000079787a7223 */ /* 0x000fe2000001007a */
[----:B------:R-:W-:-:S02]  /*4110*/  HADD2.F32 R120, -RZ, R72.H1_H1 ;  /* 0x30000048ff787230 */ /* 0x000fc40000004100 */
[----:B------:R-:W-:Y:S02]  /*4120*/  HADD2.F32 R72, -RZ, R72.H0_H0 ;  /* 0x20000048ff487230 */ /* 0x000fe40000004100 */
[----:B------:R-:W-:Y:S02]  /*4130*/  HADD2.F32 R73, -RZ, R73.H1_H1 ;  /* 0x30000049ff497230 */ /* 0x000fe40000004100 */
[----:B------:R-:W-:-:S04]  /*4140*/  FMUL.FTZ R121, R120, R119 ;  /* 0x0000007778797220 */ /* 0x000fc80000410000 */
[C---:B------:R-:W-:Y:S01]  /*4150*/  FFMA.FTZ R121, R72.reuse, R15, -R121 ;  /* 0x0000000f48797223 */ /* 0x040fe20000010879 */
[----:B------:R-:W-:Y:S01]  /*4160*/  FMUL.FTZ R72, R72, R119 ;  /* 0x0000007748487220 */ /* 0x000fe20000410000 */
[--C-:B------:R-:W-:Y:S02]  /*4170*/  HADD2.F32 R119, -RZ, R13.reuse.H0_H0 ;  /* 0x2000000dff777230 */ /* 0x100fe40000004100 */
[----:B------:R-:W-:Y:S02]  /*4180*/  HADD2.F32 R13, -RZ, R13.H1_H1 ;  /* 0x3000000dff0d7230 */ /* 0x000fe40000004100 */
[----:B------:R-:W-:Y:S01]  /*4190*/  FFMA.FTZ R72, R120, R15, R72 ;  /* 0x0000000f78487223 */ /* 0x000fe20000010048 */
[--C-:B------:R-:W-:Y:S02]  /*41a0*/  HADD2.F32 R15, -RZ, R74.reuse.H1_H1 ;  /* 0x3000004aff0f7230 */ /* 0x100fe40000004100 */
[----:B------:R-:W-:Y:S02]  /*41b0*/  HADD2.F32 R74, -RZ, R74.H0_H0 ;  /* 0x2000004aff4a7230 */ /* 0x000fe40000004100 */
[----:B------:R-:W-:-:S02]  /*41c0*/  HADD2.F32 R120, -RZ, R116.H1_H1 ;  /* 0x30000074ff787230 */ /* 0x000fc40000004100 */
[CC--:B------:R-:W-:Y:S01]  /*41d0*/  FMUL.FTZ R118, R15.reuse, R119.reuse ;  /* 0x000000770f767220 */ /* 0x0c0fe20000410000 */
[----:B------:R-:W-:Y:S02]  /*41e0*/  HADD2.F32 R116, -RZ, R116.H0_H0 ;  /* 0x20000074ff747230 */ /* 0x000fe40000004100 */
[----:B------:R-:W-:Y:S01]  /*41f0*/  FMUL.FTZ R119, R74, R119 ;  /* 0x000000774a777220 */ /* 0x000fe20000410000 */
[----:B------:R-:W-:Y:S01]  /*4200*/  F2FP.SATFINITE.E4M3.F32.PACK_AB_MERGE_C R72, R72, R121, RZ ;  /* 0x000000794848723e */ /* 0x000fe200048070ff */
[-C--:B------:R-:W-:Y:S02]  /*4210*/  FFMA.FTZ R118, R74, R117.reuse, -R118 ;  /* 0x000000754a767223 */ /* 0x080fe40000010876 */
[----:B------:R-:W-:Y:S01]  /*4220*/  FFMA.FTZ R119, R15, R117, R119 ;  /* 0x000000750f777223 */ /* 0x000fe20000010077 */
[--C-:B------:R-:W-:Y:S01]  /*4230*/  HADD2.F32 R15, -RZ, R14.reuse.H1_H1 ;  /* 0x3000000eff0f7230 */ /* 0x100fe20000004100 */
[----:B------:R-:W-:Y:S01]  /*4240*/  F2FP.SATFINITE.E4M3.F32.PACK_AB_MERGE_C R72, R122, R124, R72 ;  /* 0x0000007c7a48723e */ /* 0x000fe20004807048 */
[----:B------:R-:W-:-:S03]  /*4250*/  HADD2.F32 R14, -RZ, R14.H0_H0 ;  /* 0x2000000eff0e7230 */ /* 0x000fc60000004100 */
[CC--:B------:R-:W-:Y:S02]  /*4260*/  FMUL.FTZ R74, R15.reuse, R13.reuse ;  /* 0x0000000d0f4a7220 */ /* 0x0c0fe40000410000 */
[C---:B------:R-:W-:Y:S02]  /*4270*/  FMUL.FTZ R117, R14.reuse, R13 ;  /* 0x0000000d0e757220 */ /* 0x040fe40000410000 */
[-C--:B------:R-:W-:Y:S01]  /*4280*/  FFMA.FTZ R13, R14, R73.reuse, -R74 ;  /* 0x000000490e0d7223 */ /* 0x080fe2000001084a */
[----:B------:R-:W-:Y:S01]  /*4290*/  F2FP.F16.E4M3.UNPACK_B R74, R12.H1 ;  /* 0x0000000cff4a723e */ /* 0x000fe200030006ff */
[----:B------:R-:W-:Y:S01]  /*42a0*/  FFMA.FTZ R14, R15, R73, R117 ;  /* 0x000000490f0e7223 */ /* 0x000fe20000010075 */
[--C-:B------:R-:W-:Y:S02]  /*42b0*/  HADD2.F32 R73, -RZ, R107.reuse.H1_H1 ;  /* 0x3000006bff497230 */ /* 0x100fe40000004100 */
[----:B------:R-:W-:Y:S02]  /*42c0*/  HADD2.F32 R107, -RZ, R107.H0_H0 ;  /* 0x2000006bff6b7230 */ /* 0x000fe40000004100 */
[--C-:B------:R-:W-:Y:S01]  /*42d0*/  HADD2.F32 R15, -RZ, R74.reuse.H1_H1 ;  /* 0x3000004aff0f7230 */ /* 0x100fe20000004100 */
[----:B------:R-:W-:Y:S01]  /*42e0*/  F2FP.SATFINITE.E4M3.F32.PACK_AB_MERGE_C R13, R14, R13, RZ ;  /* 0x0000000d0e0d723e */ /* 0x000fe200048070ff */
[----:B------:R-:W-:-:S03]  /*42f0*/  HADD2.F32 R74, -RZ, R74.H0_H0 ;  /* 0x2000004aff4a7230 */ /* 0x000fc60000004100 */
[----:B------:R-:W-:Y:S01]  /*4300*/  FMUL.FTZ R117, R15, R120 ;  /* 0x000000780f757220 */ /* 0x000fe20000410000 */
[----:B------:R-:W-:Y:S01]  /*4310*/  F2FP.SATFINITE.E4M3.F32.PACK_AB_MERGE_C R118, R119, R118, R13 ;  /* 0x000000767776723e */ /* 0x000fe2000480700d */
[C---:B------:R-:W-:Y:S01]  /*4320*/  FMUL.FTZ R120, R74.reuse, R120 ;  /* 0x000000784a787220 */ /* 0x040fe20000410000 */
[----:B------:R-:W-:Y:S02]  /*4330*/  IMAD.MOV.U32 R13, RZ, RZ, R75 ;  /* 0x000000ffff0d7224 */ /* 0x000fe400078e004b */
[-C--:B------:R-:W-:Y:S01]  /*4340*/  FFMA.FTZ R117, R74, R73.reuse, -R117 ;  /* 0x000000494a757223 */ /* 0x080fe20000010875 */
[----:B------:R-:W-:Y:S01]  /*4350*/  FFMA.FTZ R120, R15, R73, R120 ;  /* 0x000000490f787223 */ /* 0x000fe20000010078 */
[----:B------:R-:W-:Y:S01]  /*4360*/  F2FP.F16.E4M3.UNPACK_B R15, R12 ;  /* 0x0000000cff0f723e */ /* 0x000fe200020006ff */
[----:B------:R-:W-:-:S03]  /*4370*/  IMAD.MOV.U32 R14, RZ, RZ, R118 ;  /* 0x000000ffff0e7224 */ /* 0x000fc600078e0076 */
[----:B------:R-:W-:Y:S01]  /*4380*/  F2FP.SATFINITE.E4M3.F32.PACK_AB_MERGE_C R117, R120, R117, RZ ;  /* 0x000000757875723e */ /* 0x000fe200048070ff */
[--C-:B------:R-:W-:Y:S02]  /*4390*/  HADD2.F32 R12, -RZ, R15.reuse.H1_H1 ;  /* 0x3000000fff0c7230 */ /* 0x100fe40000004100 */
[----:B------:R-:W-:-:S03]  /*43a0*/  HADD2.F32 R15, -RZ, R15.H0_H0 ;  /* 0x2000000fff0f7230 */ /* 0x000fc60000004100 */
[CC--:B------:R-:W-:Y:S02]  /*43b0*/  FMUL.FTZ R73, R12.reuse, R116.reuse ;  /* 0x000000740c497220 */ /* 0x0c0fe40000410000 */
[C---:B------:R-:W-:Y:S02]  /*43c0*/  FMUL.FTZ R116, R15.reuse, R116 ;  /* 0x000000740f747220 */ /* 0x040fe40000410000 */
[-C--:B------:R-:W-:Y:S01]  /*43d0*/  FFMA.FTZ R73, R15, R107.reuse, -R73 ;  /* 0x0000006b0f497223 */ /* 0x080fe20000010849 */
[----:B------:R-:W-:Y:S02]  /*43e0*/  IMAD.MOV.U32 R15, RZ, RZ, R72 ;  /* 0x000000ffff0f7224 */ /* 0x000fe400078e0048 */
[----:B------:R-:W-:-:S05]  /*43f0*/  FFMA.FTZ R116, R12, R107, R116 ;  /* 0x0000006b0c747223 */ /* 0x000fca0000010074 */
[----:B------:R-:W-:-:S04]  /*4400*/  F2FP.SATFINITE.E4M3.F32.PACK_AB_MERGE_C R73, R116, R73, R117 ;  /* 0x000000497449723e */ /* 0x000fc80004807075 */
[----:B------:R-:W-:-:S07]  /*4410*/  MOV R12, R73 ;  /* 0x00000049000c7202 */ /* 0x000fce0000000f00 */
.L_x_514:
[----:B------:R-:W-:Y:S05]  /*4420*/  BSYNC B3 ;  /* 0x0000000000037941 */ /* 0x000fea0003800000 */
.L_x_513:
[----:B----4-:R-:W-:-:S05]  /*4430*/  IADD3 R72, P6, R16, R11, RZ ;  /* 0x0000000b10487210 */ /* 0x010fca0007fde0ff */
[----:B---3--:R-:W-:-:S05]  /*4440*/  IMAD.X R73, R115, 0x1, R17, P6 ;  /* 0x0000000173497824 */ /* 0x008fca00030e0611 */
[----:B0-----:R0:W-:Y:S03]  /*4450*/  ST.E.128 desc[UR36][R72.64], R12 ;  /* 0x0000000c48007985 */ /* 0x0011e6000c101d24 */
.L_x_512:
[----:B------:R-:W-:Y:S05]  /*4460*/  BSYNC B2 ;  /* 0x0000000000027941 */ /* 0x000fea0003800000 */
.L_x_511:
[----:B------:R-:W-:-:S13]  /*4470*/  LOP3.LUT P6, RZ, R125, 0x2, RZ, 0xc0, !PT ;  /* 0x000000027dff7812 */ /* 0x000fda00078cc0ff */
[----:B------:R-:W-:Y:S05]  /*4480*/  @P6 BRA `(.L_x_510) ;  /* 0x0000000400cc6947 */ /* 0x000fea0003800000 */
[----:B0-----:R0:W0:Y:S01]  /*4490*/  LDS.128 R12, [R90+0x2c400] ;  /* 0x02c400005a0c7984 */ /* 0x0010220000000c00 */
[----:B----4-:R-:W-:Y:S01]  /*44a0*/  IADD3 R72, P6, R18, R11, RZ ;  /* 0x0000000b12487210 */ /* 0x010fe20007fde0ff */
[----:B------:R-:W-:Y:S04]  /*44b0*/  BSSY B2, `(.L_x_515) ;  /* 0x000006f000027945 */ /* 0x000fe80003800000 */
[----:B---3--:R-:W-:Y:S01]  /*44c0*/  IMAD.X R73, R115, 0x1, R217, P6 ;  /* 0x0000000173497824 */ /* 0x008fe200030e06d9 */
[----:B------:R-:W-:-:S13]  /*44d0*/  ISETP.GE.AND P6, PT, R218, R103, PT ;  /* 0x00000067da00720c */ /* 0x000fda0003fc6270 */
[----:B------:R-:W-:Y:S05]  /*44e0*/  @P6 BRA `(.L_x_516) ;  /* 0x0000000400ac6947 */ /* 0x000fea0003800000 */
[--C-:B------:R-:W-:Y:S02]  /*44f0*/  SHF.R.U32.HI R74, RZ, 0x18, R69.reuse ;  /* 0x00000018ff4a7819 */ /* 0x100fe40000011645 */
[----:B------:R-:W-:Y:S02]  /*4500*/  LOP3.LUT R68, R69, 0xff, RZ, 0xc0, !PT ;  /* 0x000000ff45447812 */ /* 0x000fe400078ec0ff */
[--C-:B------:R-:W-:Y:S02]  /*4510*/  SHF.R.U32.HI R70, RZ, 0x8, R69.reuse ;  /* 0x00000008ff467819 */ /* 0x100fe40000011645 */
[----:B------:R-:W-:Y:S02]  /*4520*/  SHF.R.U32.HI R69, RZ, 0x10, R69 ;  /* 0x00000010ff457819 */ /* 0x000fe40000011645 */
[----:B------:R-:W-:Y:S02]  /*4530*/  PRMT R68, R74, 0x654, R68 ;  /* 0x000006544a447816 */ /* 0x000fe40000000044 */
[----:B------:R-:W-:Y:S01]  /*4540*/  SHF.L.U32 R70, R70, 0x8, RZ ;  /* 0x0000000846467819 */ /* 0x000fe200000006ff */
[----:B------:R-:W-:Y:S01]  /*4550*/  IMAD.U32 R69, R69, 0x10000, RZ ;  /* 0x0001000045457824 */ /* 0x000fe200078e00ff */
[----:B------:R-:W-:-:S02]  /*4560*/  SHF.R.U32.HI R115, RZ, 0x8, R71 ;  /* 0x00000008ff737819 */ /* 0x000fc40000011647 */
[----:B------:R-:W-:Y:S02]  /*4570*/  LOP3.LUT R68, R68, 0xff00, R70, 0xf8, !PT ;  /* 0x0000ff0044447812 */ /* 0x000fe400078ef846 */
[--C-:B------:R-:W-:Y:S01]  /*4580*/  SHF.R.U32.HI R75, RZ, 0x18, R71.reuse ;  /* 0x00000018ff4b7819 */ /* 0x100fe20000011647 */
[----:B------:R-:W-:Y:S01]  /*4590*/  IMAD.SHL.U32 R115, R115, 0x100, RZ ;  /* 0x0000010073737824 */ /* 0x000fe200078e00ff */
[----:B------:R-:W-:Y:S02]  /*45a0*/  LOP3.LUT R107, R71, 0xff, RZ, 0xc0, !PT ;  /* 0x000000ff476b7812 */ /* 0x000fe400078ec0ff */
[----:B------:R-:W-:Y:S02]  /*45b0*/  SHF.R.U32.HI R11, RZ, 0x10, R71 ;  /* 0x00000010ff0b7819 */ /* 0x000fe40000011647 */
[----:B------:R-:W-:Y:S02]  /*45c0*/  LOP3.LUT R68, R68, 0xff0000, R69, 0xf8, !PT ;  /* 0x00ff000044447812 */ /* 0x000fe400078ef845 */
[----:B------:R-:W-:Y:S01]  /*45d0*/  PRMT R75, R75, 0x654, R107 ;  /* 0x000006544b4b7816 */ /* 0x000fe2000000006b */
[----:B------:R-:W-:Y:S01]  /*45e0*/  IMAD.U32 R11, R11, 0x10000, RZ ;  /* 0x000100000b0b7824 */ /* 0x000fe200078e00ff */
[----:B------:R-:W-:-:S02]  /*45f0*/  F2FP.F16.E4M3.UNPACK_B R69, R114.H1 ;  /* 0x00000072ff45723e */ /* 0x000fc400030006ff */
[----:B0-----:R-:W-:Y:S02]  /*4600*/  F2FP.F16.E4M3.UNPACK_B R71, R13 ;  /* 0x0000000dff47723e */ /* 0x001fe400020006ff */
[----:B------:R-:W-:Y:S01]  /*4610*/  LOP3.LUT R75, R75, 0xff00, R115, 0xf8, !PT ;  /* 0x0000ff004b4b7812 */ /* 0x000fe200078ef873 */
[----:B------:R-:W-:Y:S01]  /*4620*/  HADD2.F32 R115, -RZ, R69.H0_H0 ;  /* 0x20000045ff737230 */ /* 0x000fe20000004100 */
[----:B------:R-:W-:Y:S01]  /*4630*/  F2FP.F16.E4M3.UNPACK_B R74, R104.H1 ;  /* 0x00000068ff4a723e */ /* 0x000fe200030006ff */
[--C-:B------:R-:W-:Y:S01]  /*4640*/  HADD2.F32 R70, -RZ, R71.reuse.H1_H1 ;  /* 0x30000047ff467230 */ /* 0x100fe20000004100 */
[----:B------:R-:W-:Y:S01]  /*4650*/  LOP3.LUT R11, R75, 0xff0000, R11, 0xf8, !PT ;  /* 0x00ff00004b0b7812 */ /* 0x000fe200078ef80b */
[----:B------:R-:W-:Y:S01]  /*4660*/  HADD2.F32 R71, -RZ, R71.H0_H0 ;  /* 0x20000047ff477230 */ /* 0x000fe20000004100 */
[----:B------:R-:W-:Y:S01]  /*4670*/  F2FP.F16.E4M3.UNPACK_B R114, R114 ;  /* 0x00000072ff72723e */ /* 0x000fe200020006ff */
[--C-:B------:R-:W-:Y:S02]  /*4680*/  HADD2.F32 R107, -RZ, R74.reuse.H0_H0 ;  /* 0x2000004aff6b7230 */ /* 0x100fe40000004100 */
[----:B------:R-:W-:Y:S01]  /*4690*/  FMUL.FTZ R116, R70, R115 ;  /* 0x0000007346747220 */ /* 0x000fe20000410000 */
[----:B------:R-:W-:-:S02]  /*46a0*/  HADD2.F32 R74, -RZ, R74.H1_H1 ;  /* 0x3000004aff4a7230 */ /* 0x000fc40000004100 */
[C---:B------:R-:W-:Y:S01]  /*46b0*/  FMUL.FTZ R115, R71.reuse, R115 ;  /* 0x0000007347737220 */ /* 0x040fe20000410000 */
[----:B------:R-:W-:Y:S01]  /*46c0*/  F2FP.F16.E4M3.UNPACK_B R75, R11.H1 ;  /* 0x0000000bff4b723e */ /* 0x000fe200030006ff */
[----:B------:R-:W-:Y:S01]  /*46d0*/  FFMA.FTZ R71, R71, R107, -R116 ;  /* 0x0000006b47477223 */ /* 0x000fe20000010874 */
[----:B------:R-:W-:Y:S01]  /*46e0*/  F2FP.F16.E4M3.UNPACK_B R116, R15 ;  /* 0x0000000fff74723e */ /* 0x000fe200020006ff */
[----:B------:R-:W-:Y:S01]  /*46f0*/  FFMA.FTZ R70, R70, R107, R115 ;  /* 0x0000006b46467223 */ /* 0x000fe20000010073 */
[----:B------:R-:W-:Y:S01]  /*4700*/  F2FP.F16.E4M3.UNPACK_B R115, R13.H1 ;  /* 0x0000000dff73723e */ /* 0x000fe200030006ff */
[----:B------:R-:W-:Y:S01]  /*4710*/  HADD2.F32 R107, -RZ, R69.H1_H1 ;  /* 0x30000045ff6b7230 */ /* 0x000fe20000004100 */
[----:B------:R-:W-:Y:S01]  /*4720*/  F2FP.F16.E4M3.UNPACK_B R15, R15.H1 ;  /* 0x0000000fff0f723e */ /* 0x000fe200030006ff */
[----:B------:R-:W-:Y:S01]  /*4730*/  HADD2.F32 R117, -RZ, R75.H0_H0 ;  /* 0x2000004bff757230 */ /* 0x000fe20000004100 */
[----:B------:R-:W-:Y:S01]  /*4740*/  F2FP.F16.E4M3.UNPACK_B R11, R11 ;  /* 0x0000000bff0b723e */ /* 0x000fe200020006ff */
[--C-:B------:R-:W-:Y:S01]  /*4750*/  HADD2.F32 R13, -RZ, R115.reuse.H1_H1 ;  /* 0x30000073ff0d7230 */ /* 0x100fe20000004100 */
[----:B------:R-:W-:Y:S01]  /*4760*/  F2FP.F16.E4M3.UNPACK_B R104, R104 ;  /* 0x00000068ff68723e */ /* 0x000fe200020006ff */
[----:B------:R-:W-:-:S02]  /*4770*/  HADD2.F32 R69, -RZ, R115.H0_H0 ;  /* 0x20000073ff457230 */ /* 0x000fc40000004100 */
[----:B------:R-:W-:Y:S02]  /*4780*/  HADD2.F32 R75, -RZ, R75.H1_H1 ;  /* 0x3000004bff4b7230 */ /* 0x000fe40000004100 */
[-C--:B------:R-:W-:Y:S01]  /*4790*/  FMUL.FTZ R115, R13, R107.reuse ;  /* 0x0000006b0d737220 */ /* 0x080fe20000410000 */
[----:B------:R-:W-:-:S03]  /*47a0*/  FMUL.FTZ R107, R69, R107 ;  /* 0x0000006b456b7220 */ /* 0x000fc60000410000 */
[-C--:B------:R-:W-:Y:S01]  /*47b0*/  FFMA.FTZ R69, R69, R74.reuse, -R115 ;  /* 0x0000004a45457223 */ /* 0x080fe20000010873 */
[----:B------:R-:W-:Y:S01]  /*47c0*/  FFMA.FTZ R74, R13, R74, R107 ;  /* 0x0000004a0d4a7223 */ /* 0x000fe2000001006b */
[-C--:B------:R-:W-:Y:S01]  /*47d0*/  F2FP.F16.E4M3.UNPACK_B R13, R68.reuse.H1 ;  /* 0x00000044ff0d723e */ /* 0x080fe200030006ff */
[--C-:B------:R-:W-:Y:S01]  /*47e0*/  HADD2.F32 R107, -RZ, R116.reuse.H1_H1 ;  /* 0x30000074ff6b7230 */ /* 0x100fe20000004100 */
[----:B------:R-:W-:Y:S01]  /*47f0*/  F2FP.F16.E4M3.UNPACK_B R68, R68 ;  /* 0x00000044ff44723e */ /* 0x000fe200020006ff */
[----:B------:R-:W-:Y:S01]  /*4800*/  HADD2.F32 R116, -RZ, R116.H0_H0 ;  /* 0x20000074ff747230 */ /* 0x000fe20000004100 */
[----:B------:R-:W-:Y:S01]  /*4810*/  F2FP.SATFINITE.E4M3.F32.PACK_AB_MERGE_C R69, R74, R69, RZ ;  /* 0x000000454a45723e */ /* 0x000fe200048070ff */
[--C-:B------:R-:W-:Y:S02]  /*4820*/  HADD2.F32 R115, -RZ, R13.reuse.H0_H0 ;  /* 0x2000000dff737230 */ /* 0x100fe40000004100 */
[----:B------:R-:W-:Y:S01]  /*4830*/  FMUL.FTZ R118, R107, R117 ;  /* 0x000000756b767220 */ /* 0x000fe20000410000 */
[----:B------:R-:W-:Y:S01]  /*4840*/  HADD2.F32 R13, -RZ, R13.H1_H1 ;  /* 0x3000000dff0d7230 */ /* 0x000fe20000004100 */
[----:B------:R-:W-:Y:S01]  /*4850*/  F2FP.SATFINITE.E4M3.F32.PACK_AB_MERGE_C R70, R70, R71, R69 ;  /* 0x000000474646723e */ /* 0x000fe20004807045 */
[----:B------:R-:W-:-:S02]  /*4860*/  HADD2.F32 R71, -RZ, R68.H0_H0 ;  /* 0x20000044ff477230 */ /* 0x000fc40000004100 */
[C---:B------:R-:W-:Y:S01]  /*4870*/  FFMA.FTZ R118, R116.reuse, R115, -R118 ;  /* 0x0000007374767223 */ /* 0x040fe20000010876 */
[----:B------:R-:W-:Y:S01]  /*4880*/  FMUL.FTZ R116, R116, R117 ;  /* 0x0000007574747220 */ /* 0x000fe20000410000 */
[-C--:B------:R-:W-:Y:S01]  /*4890*/  F2FP.F16.E4M3.UNPACK_B R69, R14.reuse ;  /* 0x0000000eff45723e */ /* 0x080fe200020006ff */
[----:B------:R-:W-:Y:S01]  /*48a0*/  HADD2.F32 R68, -RZ, R68.H1_H1 ;  /* 0x30000044ff447230 */ /* 0x000fe20000004100 */
[----:B------:R-:W-:Y:S01]  /*48b0*/  F2FP.F16.E4M3.UNPACK_B R14, R14.H1 ;  /* 0x0000000eff0e723e */ /* 0x000fe200030006ff */
[----:B------:R-:W-:Y:S01]  /*48c0*/  FFMA.FTZ R116, R107, R115, R116 ;  /* 0x000000736b747223 */ /* 0x000fe20000010074 */
[--C-:B------:R-:W-:Y:S02]  /*48d0*/  HADD2.F32 R107, -RZ, R15.reuse.H1_H1 ;  /* 0x3000000fff6b7230 */ /* 0x100fe40000004100 */
[----:B------:R-:W-:-:S03]  /*48e0*/  HADD2.F32 R15, -RZ, R15.H0_H0 ;  /* 0x2000000fff0f7230 */ /* 0x000fc60000004100 */
        /* <DEDUP_REMOVED lines=9> */
[-C--:B------:R-:W-:Y:S01]  /*4980*/  FMUL.FTZ R74, R13, R75.reuse ;  /* 0x0000004b0d4a7220 */ /* 0x080fe20000410000 */
        /* <DEDUP_REMOVED lines=10> */
[----:B------:R-:W-:Y:S01]  /*4a30*/  FFMA.FTZ R11, R14, R68, -R69 ;  /* 0x000000440e0b7223 */ /* 0x000fe20000010845 */
[----:B------:R-:W-:Y:S01]  /*4a40*/  F2FP.F16.E4M3.UNPACK_B R69, R12.H1 ;  /* 0x0000000cff45723e */ /* 0x000fe200030006ff */
[----:B------:R-:W-:Y:S01]  /*4a50*/  FFMA.FTZ R13, R13, R68, R71 ;  /* 0x000000440d0d7223 */ /* 0x000fe20000010047 */
[--C-:B------:R-:W-:Y:S02]  /*4a60*/  HADD2.F32 R68, -RZ, R104.reuse.H1_H1 ;  /* 0x30000068ff447230 */ /* 0x100fe40000004100 */
[----:B------:R-:W-:Y:S02]  /*4a70*/  HADD2.F32 R104, -RZ, R104.H0_H0 ;  /* 0x20000068ff687230 */ /* 0x000fe40000004100 */
[--C-:B------:R-:W-:Y:S01]  /*4a80*/  HADD2.F32 R14, -RZ, R69.reuse.H1_H1 ;  /* 0x30000045ff0e7230 */ /* 0x100fe20000004100 */
[----:B------:R-:W-:Y:S01]  /*4a90*/  F2FP.SATFINITE.E4M3.F32.PACK_AB_MERGE_C R11, R13, R11, RZ ;  /* 0x0000000b0d0b723e */ /* 0x000fe200048070ff */
[----:B------:R-:W-:-:S02]  /*4aa0*/  HADD2.F32 R69, -RZ, R69.H0_H0 ;  /* 0x20000045ff457230 */ /* 0x000fc40000004100 */
[----:B------:R-:W-:Y:S02]  /*4ab0*/  IMAD.MOV.U32 R13, RZ, RZ, R70 ;  /* 0x000000ffff0d7224 */ /* 0x000fe400078e0046 */
[-C--:B------:R-:W-:Y:S01]  /*4ac0*/  FMUL.FTZ R71, R14, R107.reuse ;  /* 0x0000006b0e477220 */ /* 0x080fe20000410000 */
[----:B------:R-:W-:-:S03]  /*4ad0*/  FMUL.FTZ R107, R69, R107 ;  /* 0x0000006b456b7220 */ /* 0x000fc60000410000 */
[-C--:B------:R-:W-:Y:S01]  /*4ae0*/  FFMA.FTZ R71, R69, R68.reuse, -R71 ;  /* 0x0000004445477223 */ /* 0x080fe20000010847 */
[----:B------:R-:W-:Y:S01]  /*4af0*/  FFMA.FTZ R107, R14, R68, R107 ;  /* 0x000000440e6b7223 */ /* 0x000fe2000001006b */
[----:B------:R-:W-:-:S04]  /*4b00*/  F2FP.F16.E4M3.UNPACK_B R14, R12 ;  /* 0x0000000cff0e723e */ /* 0x000fc800020006ff */
[----:B------:R-:W-:Y:S01]  /*4b10*/  F2FP.SATFINITE.E4M3.F32.PACK_AB_MERGE_C R71, R107, R71, RZ ;  /* 0x000000476b47723e */ /* 0x000fe200048070ff */
[--C-:B------:R-:W-:Y:S02]  /*4b20*/  HADD2.F32 R12, -RZ, R14.reuse.H1_H1 ;  /* 0x3000000eff0c7230 */ /* 0x100fe40000004100 */
[----:B------:R-:W-:-:S03]  /*4b30*/  HADD2.F32 R14, -RZ, R14.H0_H0 ;  /* 0x2000000eff0e7230 */ /* 0x000fc60000004100 */
[-C--:B------:R-:W-:Y:S02]  /*4b40*/  FMUL.FTZ R68, R12, R114.reuse ;  /* 0x000000720c447220 */ /* 0x080fe40000410000 */
[C---:B------:R-:W-:Y:S02]  /*4b50*/  FMUL.FTZ R114, R14.reuse, R114 ;  /* 0x000000720e727220 */ /* 0x040fe40000410000 */
[----:B------:R-:W-:Y:S01]  /*4b60*/  FFMA.FTZ R68, R14, R104, -R68 ;  /* 0x000000680e447223 */ /* 0x000fe20000010844 */
[----:B------:R-:W-:Y:S01]  /*4b70*/  F2FP.SATFINITE.E4M3.F32.PACK_AB_MERGE_C R14, R75, R74, R11 ;  /* 0x0000004a4b0e723e */ /* 0x000fe2000480700b */
[----:B------:R-:W-:-:S05]  /*4b80*/  FFMA.FTZ R114, R12, R104, R114 ;  /* 0x000000680c727223 */ /* 0x000fca0000010072 */
[----:B------:R-:W-:-:S07]  /*4b90*/  F2FP.SATFINITE.E4M3.F32.PACK_AB_MERGE_C R12, R114, R68, R71 ;  /* 0x00000044720c723e */ /* 0x000fce0004807047 */
.L_x_516:
[----:B------:R-:W-:Y:S05]  /*4ba0*/  BSYNC B2 ;  /* 0x0000000000027941 */ /* 0x000fea0003800000 */
.L_x_515:
[----:B0-----:R0:W-:Y:S02]  /*4bb0*/  ST.E.128 desc[UR36][R72.64], R12 ;  /* 0x0000000c48007985 */ /* 0x0011e4000c101d24 */
.L_x_510:
[----:B------:R-:W-:Y:S05]  /*4bc0*/  BSYNC B1 ;  /* 0x0000000000017941 */ /* 0x000fea0003800000 */
.L_x_509:
[----:B------:R-:W-:-:S03]  /*4bd0*/  UMOV UR4, 0xffffffff ;  /* 0xffffffff00047882 */ /* 0x000fc60000000000 */
[----:B------:R-:W-:Y:S05]  /*4be0*/  BRA.DIV UR4, `(.L_x_517) ;  /* 0x0000025604ac7947 */ /* 0x000fea000b800000 */
[----:B------:R0:W0:Y:S04]  /*4bf0*/  SHFL.IDX PT, R70, R102, 0x1, 0x181f ;  /* 0x00381f0066467f89 */ /* 0x00002800000e0000 */
[----:B----4-:R4:W0:Y:S02]  /*4c00*/  SHFL.IDX PT, R11, R101, 0x1, 0x181f ;  /* 0x00381f00650b7f89 */ /* 0x01082400000e0000 */
.L_x_839:
[----:B------:R-:W-:Y:S04]  /*4c10*/  BSSY B1, `(.L_x_518) ;  /* 0x00000f0000017945 */ /* 0x000fe80003800000 */
[----:B------:R-:W-:Y:S05]  /*4c20*/  @P2 BRA `(.L_x_519) ;  /* 0x0000000c00b82947 */ /* 0x000fea0003800000 */
[----:B------:R-:W-:Y:S04]  /*4c30*/  BSSY B2, `(.L_x_520) ;  /* 0x0000075000027945 */ /* 0x000fe80003800000 */
[----:B------:R-:W-:Y:S05]  /*4c40*/  @P1 BRA `(.L_x_521) ;  /* 0x0000000400cc1947 */ /* 0x000fea0003800000 */
[----:B0-----:R0:W0:Y:S01]  /*4c50*/  LDS.128 R12, [R90+0x29400] ;  /* 0x029400005a0c7984 */ /* 0x0010220000000c00 */
[----:B------:R-:W-:Y:S01]  /*4c60*/  IADD3 R68, P2, R16, R11, RZ ;  /* 0x0000000b10447210 */ /* 0x000fe20007f5e0ff */
[----:B------:R-:W-:Y:S04]  /*4c70*/  BSSY B3, `(.L_x_522) ;  /* 0x000006f000037945 */ /* 0x000fe80003800000 */
[----:B------:R-:W-:Y:S01]  /*4c80*/  IMAD.X R69, R70, 0x1, R17, P2 ;  /* 0x0000000146457824 */ /* 0x000fe200010e0611 */
[----:B------:R-:W-:-:S13]  /*4c90*/  ISETP.GE.AND P2, PT, R22, R103, PT ;  /* 0x000000671600720c */ /* 0x000fda0003f46270 */
[----:B------:R-:W-:Y:S05]  /*4ca0*/  @P2 BRA `(.L_x_523) ;  /* 0x0000000400ac2947 */ /* 0x000fea0003800000 */
[----:B------:R-:W-:Y:S02]  /*4cb0*/  SHF.R.U32.HI R73, RZ, 0x18, R65 ;  /* 0x00000018ff497819 */ /* 0x000fe40000011641 */
[----:B------:R-:W-:Y:S02]  /*4cc0*/  LOP3.LUT R74, R65, 0xff, RZ, 0xc0, !PT ;  /* 0x000000ff414a7812 */ /* 0x000fe400078ec0ff */
[----:B------:R-:W-:Y:S02]  /*4cd0*/  F2FP.F16.E4M3.UNPACK_B R104, R112.H1 ;  /* 0x00000070ff68723e */ /* 0x000fe400030006ff */
[----:B------:R-:W-:Y:S02]  /*4ce0*/  PRMT R73, R73, 0x654, R74 ;  /* 0x0000065449497816 */ /* 0x000fe4000000004a */
[----:B0-----:R-:W-:Y:S01]  /*4cf0*/  MOV R74, R13 ;  /* 0x0000000d004a7202 */ /* 0x001fe20000000f00 */
[--C-:B------:R-:W-:Y:S01]  /*4d00*/  HADD2.F32 R114, -RZ, R104.reuse.H0_H0 ;  /* 0x20000068ff727230 */ /* 0x100fe20000004100 */
[----:B------:R-:W-:Y:S01]  /*4d10*/  F2FP.F16.E4M3.UNPACK_B R13, R113.H1 ;  /* 0x00000071ff0d723e */ /* 0x000fe200030006ff */
[----:B------:R-:W-:Y:S01]  /*4d20*/  HADD2.F32 R104, -RZ, R104.H1_H1 ;  /* 0x30000068ff687230 */ /* 0x000fe20000004100 */
[----:B------:R-:W-:-:S02]  /*4d30*/  F2FP.F16.E4M3.UNPACK_B R107, R74 ;  /* 0x0000004aff6b723e */ /* 0x000fc400020006ff */
[----:B------:R-:W-:Y:S01]  /*4d40*/  F2FP.F16.E4M3.UNPACK_B R74, R74.H1 ;  /* 0x0000004aff4a723e */ /* 0x000fe200030006ff */
[----:B------:R-:W-:Y:S01]  /*4d50*/  HADD2.F32 R116, -RZ, R13.H0_H0 ;  /* 0x2000000dff747230 */ /* 0x000fe20000004100 */
[----:B------:R-:W-:Y:S01]  /*4d60*/  F2FP.F16.E4M3.UNPACK_B R113, R113 ;  /* 0x00000071ff71723e */ /* 0x000fe200020006ff */
[--C-:B------:R-:W-:Y:S01]  /*4d70*/  HADD2.F32 R75, -RZ, R107.reuse.H1_H1 ;  /* 0x3000006bff4b7230 */ /* 0x100fe20000004100 */
[----:B------:R-:W-:Y:S01]  /*4d80*/  F2FP.F16.E4M3.UNPACK_B R112, R112 ;  /* 0x00000070ff70723e */ /* 0x000fe200020006ff */
[----:B------:R-:W-:Y:S01]  /*4d90*/  HADD2.F32 R107, -RZ, R107.H0_H0 ;  /* 0x2000006bff6b7230 */ /* 0x000fe20000004100 */
[----:B------:R-:W-:Y:S01]  /*4da0*/  SHF.R.U32.HI R64, RZ, 0x8, R65 ;  /* 0x00000008ff407819 */ /* 0x000fe20000011641 */
[--C-:B------:R-:W-:Y:S02]  /*4db0*/  HADD2.F32 R117, -RZ, R113.reuse.H1_H1 ;  /* 0x30000071ff757230 */ /* 0x100fe40000004100 */
[----:B---3--:R-:W-:Y:S01]  /*4dc0*/  FMUL.FTZ R115, R75, R116 ;  /* 0x000000744b737220 */ /* 0x008fe20000410000 */
[----:B------:R-:W-:-:S02]  /*4dd0*/  HADD2.F32 R113, -RZ, R113.H0_H0 ;  /* 0x20000071ff717230 */ /* 0x000fc40000004100 */
[C---:B------:R-:W-:Y:S01]  /*4de0*/  FMUL.FTZ R116, R107.reuse, R116 ;  /* 0x000000746b747220 */ /* 0x040fe20000410000 */
[----:B------:R-:W-:Y:S01]  /*4df0*/  SHF.R.U32.HI R71, RZ, 0x8, R67 ;  /* 0x00000008ff477819 */ /* 0x000fe20000011643 */
[-C--:B------:R-:W-:Y:S01]  /*4e00*/  FFMA.FTZ R115, R107, R114.reuse, -R115 ;  /* 0x000000726b737223 */ /* 0x080fe20000010873 */
[----:B------:R-:W-:Y:S01]  /*4e10*/  SHF.R.U32.HI R66, RZ, 0x10, R65 ;  /* 0x00000010ff427819 */ /* 0x000fe20000011641 */
[----:B------:R-:W-:Y:S01]  /*4e20*/  FFMA.FTZ R116, R75, R114, R116 ;  /* 0x000000724b747223 */ /* 0x000fe20000010074 */
[----:B------:R-:W-:Y:S01]  /*4e30*/  HADD2.F32 R75, -RZ, R13.H1_H1 ;  /* 0x3000000dff4b7230 */ /* 0x000fe20000004100 */
[--C-:B------:R-:W-:Y:S01]  /*4e40*/  SHF.R.U32.HI R72, RZ, 0x18, R67.reuse ;  /* 0x00000018ff487819 */ /* 0x100fe20000011643 */
[--C-:B------:R-:W-:Y:S01]  /*4e50*/  HADD2.F32 R13, -RZ, R74.reuse.H1_H1 ;  /* 0x3000004aff0d7230 */ /* 0x100fe20000004100 */
[----:B------:R-:W-:Y:S01]  /*4e60*/  LOP3.LUT R65, R67, 0xff, RZ, 0xc0, !PT ;  /* 0x000000ff43417812 */ /* 0x000fe200078ec0ff */
[----:B------:R-:W-:Y:S01]  /*4e70*/  HADD2.F32 R74, -RZ, R74.H0_H0 ;  /* 0x2000004aff4a7230 */ /* 0x000fe20000004100 */
[----:B------:R-:W-:-:S02]  /*4e80*/  SHF.R.U32.HI R67, RZ, 0x10, R67 ;  /* 0x00000010ff437819 */ /* 0x000fc40000011643 */
[-C--:B------:R-:W-:Y:S01]  /*4e90*/  FMUL.FTZ R107, R13, R75.reuse ;  /* 0x0000004b0d6b7220 */ /* 0x080fe20000410000 */
[----:B------:R-:W-:Y:S01]  /*4ea0*/  PRMT R65, R72, 0x654, R65 ;  /* 0x0000065448417816 */ /* 0x000fe20000000041 */
[C---:B------:R-:W-:Y:S01]  /*4eb0*/  FMUL.FTZ R75, R74.reuse, R75 ;  /* 0x0000004b4a4b7220 */ /* 0x040fe20000410000 */
[----:B------:R-:W-:Y:S02]  /*4ec0*/  IMAD.U32 R67, R67, 0x10000, RZ ;  /* 0x0001000043437824 */ /* 0x000fe400078e00ff */
[----:B------:R-:W-:Y:S01]  /*4ed0*/  FFMA.FTZ R74, R74, R104, -R107 ;  /* 0x000000684a4a7223 */ /* 0x000fe2000001086b */
[----:B------:R-:W-:Y:S01]  /*4ee0*/  F2FP.F16.E4M3.UNPACK_B R107, R12.H1 ;  /* 0x0000000cff6b723e */ /* 0x000fe200030006ff */
[----:B------:R-:W-:Y:S01]  /*4ef0*/  FFMA.FTZ R13, R13, R104, R75 ;  /* 0x000000680d0d7223 */ /* 0x000fe2000001004b */
[----:B------:R-:W-:Y:S01]  /*4f00*/  F2FP.F16.E4M3.UNPACK_B R12, R12 ;  /* 0x0000000cff0c723e */ /* 0x000fe200020006ff */
[----:B------:R-:W-:Y:S02]  /*4f10*/  HADD2.F32 R104, -RZ, R112.H1_H1 ;  /* 0x30000070ff687230 */ /* 0x000fe40000004100 */
[--C-:B------:R-:W-:Y:S01]  /*4f20*/  HADD2.F32 R75, -RZ, R107.reuse.H1_H1 ;  /* 0x3000006bff4b7230 */ /* 0x100fe20000004100 */
[----:B------:R-:W-:Y:S01]  /*4f30*/  F2FP.SATFINITE.E4M3.F32.PACK_AB_MERGE_C R13, R13, R74, RZ ;  /* 0x0000004a0d0d723e */ /* 0x000fe200048070ff */
[----:B------:R-:W-:-:S02]  /*4f40*/  HADD2.F32 R107, -RZ, R107.H0_H0 ;  /* 0x2000006bff6b7230 */ /* 0x000fc40000004100 */
[--C-:B------:R-:W-:Y:S02]  /*4f50*/  HADD2.F32 R74, -RZ, R12.reuse.H1_H1 ;  /* 0x3000000cff4a7230 */ /* 0x100fe40000004100 */
[-C--:B------:R-:W-:Y:S01]  /*4f60*/  FMUL.FTZ R114, R75, R117.reuse ;  /* 0x000000754b727220 */ /* 0x080fe20000410000 */
[----:B------:R-:W-:Y:S02]  /*4f70*/  HADD2.F32 R12, -RZ, R12.H0_H0 ;  /* 0x2000000cff0c7230 */ /* 0x000fe40000004100 */
[C---:B------:R-:W-:Y:S01]  /*4f80*/  FMUL.FTZ R117, R107.reuse, R117 ;  /* 0x000000756b757220 */ /* 0x040fe20000410000 */
[----:B------:R-:W-:Y:S02]  /*4f90*/  HADD2.F32 R112, -RZ, R112.H0_H0 ;  /* 0x20000070ff707230 */ /* 0x000fe40000004100 */
[-C--:B------:R-:W-:Y:S01]  /*4fa0*/  FFMA.FTZ R114, R107, R104.reuse, -R114 ;  /* 0x000000686b727223 */ /* 0x080fe20000010872 */
[----:B------:R-:W-:Y:S01]  /*4fb0*/  F2FP.SATFINITE.E4M3.F32.PACK_AB_MERGE_C R13, R116, R115, R13 ;  /* 0x00000073740d723e */ /* 0x000fe2000480700d */
[----:B------:R-:W-:Y:S01]  /*4fc0*/  FFMA.FTZ R117, R75, R104, R117 ;  /* 0x000000684b757223 */ /* 0x000fe20000010075 */
[-C--:B------:R-:W-:Y:S01]  /*4fd0*/  FMUL.FTZ R75, R74, R113.reuse ;  /* 0x000000714a4b7220 */ /* 0x080fe20000410000 */
[----:B------:R-:W-:-:S03]  /*4fe0*/  FMUL.FTZ R113, R12, R113 ;  /* 0x000000710c717220 */ /* 0x000fc60000410000 */
[-C--:B------:R-:W-:Y:S01]  /*4ff0*/  FFMA.FTZ R75, R12, R112.reuse, -R75 ;  /* 0x000000700c4b7223 */ /* 0x080fe2000001084b */
[----:B------:R-:W-:Y:S02]  /*5000*/  IMAD.SHL.U32 R12, R64, 0x100, RZ ;  /* 0x00000100400c7824 */ /* 0x000fe400078e00ff */
[----:B------:R-:W-:Y:S01]  /*5010*/  FFMA.FTZ R113, R74, R112, R113 ;  /* 0x000000704a717223 */ /* 0x000fe20000010071 */
[----:B------:R-:W-:Y:S01]  /*5020*/  IMAD.SHL.U32 R64, R71, 0x100, RZ ;  /* 0x0000010047407824 */ /* 0x000fe200078e00ff */
[-C--:B------:R-:W-:Y:S02]  /*5030*/  F2FP.F16.E4M3.UNPACK_B R71, R15.reuse ;  /* 0x0000000fff47723e */ /* 0x080fe400020006ff */
[----:B------:R-:W-:Y:S02]  /*5040*/  LOP3.LUT R12, R73, 0xff00, R12, 0xf8, !PT ;  /* 0x0000ff00490c7812 */ /* 0x000fe400078ef80c */
[----:B------:R-:W-:Y:S01]  /*5050*/  LOP3.LUT R64, R65, 0xff00, R64, 0xf8, !PT ;  /* 0x0000ff0041407812 */ /* 0x000fe200078ef840 */
[----:B------:R-:W-:Y:S01]  /*5060*/  IMAD.U32 R65, R66, 0x10000, RZ ;  /* 0x0001000042417824 */ /* 0x000fe200078e00ff */
[----:B------:R-:W-:Y:S01]  /*5070*/  F2FP.F16.E4M3.UNPACK_B R15, R15.H1 ;  /* 0x0000000fff0f723e */ /* 0x000fe200030006ff */
[--C-:B------:R-:W-:Y:S01]  /*5080*/  HADD2.F32 R66, -RZ, R71.reuse.H1_H1 ;  /* 0x30000047ff427230 */ /* 0x100fe20000004100 */
[----:B------:R-:W-:Y:S01]  /*5090*/  LOP3.LUT R64, R64, 0xff0000, R67, 0xf8, !PT ;  /* 0x00ff000040407812 */ /* 0x000fe200078ef843 */
[----:B------:R-:W-:Y:S01]  /*50a0*/  HADD2.F32 R71, -RZ, R71.H0_H0 ;  /* 0x20000047ff477230 */ /* 0x000fe20000004100 */
[----:B------:R-:W-:-:S02]  /*50b0*/  LOP3.LUT R12, R12, 0xff0000, R65, 0xf8, !PT ;  /* 0x00ff00000c0c7812 */ /* 0x000fc400078ef841 */
[----:B------:R-:W-:Y:S02]  /*50c0*/  F2FP.F16.E4M3.UNPACK_B R65, R64.H1 ;  /* 0x00000040ff41723e */ /* 0x000fe400030006ff */
[----:B------:R-:W-:Y:S02]  /*50d0*/  F2FP.F16.E4M3.UNPACK_B R67, R12.H1 ;  /* 0x0000000cff43723e */ /* 0x000fe400030006ff */
[----:B------:R-:W-:Y:S01]  /*50e0*/  F2FP.F16.E4M3.UNPACK_B R64, R64 ;  /* 0x00000040ff40723e */ /* 0x000fe200020006ff */
[----:B------:R-:W-:Y:S01]  /*50f0*/  HADD2.F32 R74, -RZ, R65.H0_H0 ;  /* 0x20000041ff4a7230 */ /* 0x000fe20000004100 */
[----:B------:R-:W-:Y:S01]  /*5100*/  F2FP.F16.E4M3.UNPACK_B R12, R12 ;  /* 0x0000000cff0c723e */ /* 0x000fe200020006ff */
[--C-:B------:R-:W-:Y:S01]  /*5110*/  HADD2.F32 R72, -RZ, R67.reuse.H0_H0 ;  /* 0x20000043ff487230 */ /* 0x100fe20000004100 */
[----:B------:R-:W-:Y:S01]  /*5120*/  F2FP.SATFINITE.E4M3.F32.PACK_AB_MERGE_C R114, R117, R114, RZ ;  /* 0x000000727572723e */ /* 0x000fe200048070ff */
[----:B------:R-:W-:Y:S02]  /*5130*/  HADD2.F32 R67, -RZ, R67.H1_H1 ;  /* 0x30000043ff437230 */ /* 0x000fe40000004100 */
[-C--:B------:R-:W-:Y:S01]  /*5140*/  FMUL.FTZ R73, R66, R74.reuse ;  /* 0x0000004a42497220 */ /* 0x080fe20000410000 */
[----:B------:R-:W-:Y:S01]  /*5150*/  FMUL.FTZ R74, R71, R74 ;  /* 0x0000004a474a7220 */ /* 0x000fe20000410000 */
[----:B------:R-:W-:-:S02]  /*5160*/  HADD2.F32 R104, -RZ, R64.H1_H1 ;  /* 0x30000040ff687230 */ /* 0x000fc40000004100 */
[-C--:B------:R-:W-:Y:S01]  /*5170*/  FFMA.FTZ R73, R71, R72.reuse, -R73 ;  /* 0x0000004847497223 */ /* 0x080fe20000010849 */
[----:B------:R-:W-:Y:S01]  /*5180*/  FFMA.FTZ R74, R66, R72, R74 ;  /* 0x00000048424a7223 */ /* 0x000fe2000001004a */
[----:B------:R-:W-:Y:S02]  /*5190*/  HADD2.F32 R66, -RZ, R65.H1_H1 ;  /* 0x30000041ff427230 */ /* 0x000fe40000004100 */
[--C-:B------:R-:W-:Y:S02]  /*51a0*/  HADD2.F32 R65, -RZ, R15.reuse.H1_H1 ;  /* 0x3000000fff417230 */ /* 0x100fe40000004100 */
[----:B------:R-:W-:-:S03]  /*51b0*/  HADD2.F32 R15, -RZ, R15.H0_H0 ;  /* 0x2000000fff0f7230 */ /* 0x000fc60000004100 */
[-C--:B------:R-:W-:Y:S02]  /*51c0*/  FMUL.FTZ R71, R65, R66.reuse ;  /* 0x0000004241477220 */ /* 0x080fe40000410000 */
        /* <DEDUP_REMOVED lines=9> */
[-C--:B------:R-:W-:Y:S01]  /*5260*/  FMUL.FTZ R72, R66, R104.reuse ;  /* 0x0000006842487220 */ /* 0x080fe20000410000 */
[----:B------:R-:W-:Y:S01]  /*5270*/  F2FP.SATFINITE.E4M3.F32.PACK_AB_MERGE_C R15, R74, R73, R15 ;  /* 0x000000494a0f723e */ /* 0x000fe2000480700f */
[C---:B------:R-:W-:Y:S02]  /*5280*/  FMUL.FTZ R104, R71.reuse, R104 ;  /* 0x0000006847687220 */ /* 0x040fe40000410000 */
[-C--:B------:R-:W-:Y:S02]  /*5290*/  FFMA.FTZ R72, R71, R67.reuse, -R72 ;  /* 0x0000004347487223 */ /* 0x080fe40000010848 */
[----:B------:R-:W-:Y:S01]  /*52a0*/  FFMA.FTZ R104, R66, R67, R104 ;  /* 0x0000004342687223 */ /* 0x000fe20000010068 */
[----:B------:R-:W-:Y:S01]  /*52b0*/  F2FP.F16.E4M3.UNPACK_B R67, R14 ;  /* 0x0000000eff43723e */ /* 0x000fe200020006ff */
[----:B------:R-:W-:-:S03]  /*52c0*/  HADD2.F32 R66, -RZ, R64.H0_H0 ;  /* 0x20000040ff427230 */ /* 0x000fc60000004100 */
[----:B------:R-:W-:Y:S01]  /*52d0*/  F2FP.SATFINITE.E4M3.F32.PACK_AB_MERGE_C R72, R104, R72, RZ ;  /* 0x000000486848723e */ /* 0x000fe200048070ff */
[--C-:B------:R-:W-:Y:S02]  /*52e0*/  HADD2.F32 R14, -RZ, R67.reuse.H1_H1 ;  /* 0x30000043ff0e7230 */ /* 0x100fe40000004100 */
[----:B------:R-:W-:-:S03]  /*52f0*/  HADD2.F32 R64, -RZ, R67.H0_H0 ;  /* 0x20000043ff407230 */ /* 0x000fc60000004100 */
[-C--:B------:R-:W-:Y:S02]  /*5300*/  FMUL.FTZ R67, R14, R66.reuse ;  /* 0x000000420e437220 */ /* 0x080fe40000410000 */
[C---:B------:R-:W-:Y:S02]  /*5310*/  FMUL.FTZ R66, R64.reuse, R66 ;  /* 0x0000004240427220 */ /* 0x040fe40000410000 */
[-C--:B------:R-:W-:Y:S02]  /*5320*/  FFMA.FTZ R67, R64, R12.reuse, -R67 ;  /* 0x0000000c40437223 */ /* 0x080fe40000010843 */
[----:B------:R-:W-:Y:S01]  /*5330*/  FFMA.FTZ R66, R14, R12, R66 ;  /* 0x0000000c0e427223 */ /* 0x000fe20000010042 */
[----:B------:R-:W-:-:S04]  /*5340*/  F2FP.SATFINITE.E4M3.F32.PACK_AB_MERGE_C R12, R113, R75, R114 ;  /* 0x0000004b710c723e */ /* 0x000fc80004807072 */
[----:B------:R-:W-:-:S07]  /*5350*/  F2FP.SATFINITE.E4M3.F32.PACK_AB_MERGE_C R14, R66, R67, R72 ;  /* 0x00000043420e723e */ /* 0x000fce0004807048 */
.L_x_523:
[----:B------:R-:W-:Y:S05]  /*5360*/  BSYNC B3 ;  /* 0x0000000000037941 */ /* 0x000fea0003800000 */
.L_x_522:
[----:B0-----:R0:W-:Y:S02]  /*5370*/  ST.E.128 desc[UR36][R68.64], R12 ;  /* 0x0000000c44007985 */ /* 0x0011e4000c101d24 */
.L_x_521:
[----:B------:R-:W-:Y:S05]  /*5380*/  BSYNC B2 ;  /* 0x0000000000027941 */ /* 0x000fea0003800000 */
.L_x_520:
[----:B------:R-:W-:-:S13]  /*5390*/  LOP3.LUT P2, RZ, R125, 0x2, RZ, 0xc0, !PT ;  /* 0x000000027dff7812 */ /* 0x000fda000784c0ff */
[----:B------:R-:W-:Y:S05]  /*53a0*/  @P2 BRA `(.L_x_519) ;  /* 0x0000000400d82947 */ /* 0x000fea0003800000 */
[----:B0-----:R0:W0:Y:S01]  /*53b0*/  LDS.128 R12, [R90+0x2d400] ;  /* 0x02d400005a0c7984 */ /* 0x0010220000000c00 */
[----:B------:R-:W-:Y:S01]  /*53c0*/  IADD3 R64, P2, R18, R11, RZ ;  /* 0x0000000b12407210 */ /* 0x000fe20007f5e0ff */
[----:B------:R-:W-:Y:S04]  /*53d0*/  BSSY B2, `(.L_x_524) ;  /* 0x0000072000027945 */ /* 0x000fe80003800000 */
[----:B------:R-:W-:Y:S01]  /*53e0*/  IMAD.X R65, R70, 0x1, R217, P2 ;  /* 0x0000000146417824 */ /* 0x000fe200010e06d9 */
[----:B------:R-:W-:-:S13]  /*53f0*/  ISETP.GE.AND P2, PT, R218, R103, PT ;  /* 0x00000067da00720c */ /* 0x000fda0003f46270 */
[----:B------:R-:W-:Y:S05]  /*5400*/  @P2 BRA `(.L_x_525) ;  /* 0x0000000400b82947 */ /* 0x000fea0003800000 */
[----:B0-----:R-:W-:Y:S02]  /*5410*/  MOV R66, R13 ;  /* 0x0000000d00427202 */ /* 0x001fe40000000f00 */
[----:B------:R-:W-:Y:S02]  /*5420*/  F2FP.F16.E4M3.UNPACK_B R62, R111.H1 ;  /* 0x0000006fff3e723e */ /* 0x000fe400030006ff */
[----:B------:R-:W-:Y:S02]  /*5430*/  F2FP.F16.E4M3.UNPACK_B R11, R66 ;  /* 0x00000042ff0b723e */ /* 0x000fe400020006ff */
[----:B------:R-:W-:Y:S01]  /*5440*/  F2FP.F16.E4M3.UNPACK_B R13, R110.H1 ;  /* 0x0000006eff0d723e */ /* 0x000fe200030006ff */
[----:B------:R-:W-:Y:S01]  /*5450*/  HADD2.F32 R60, -RZ, R62.H0_H0 ;  /* 0x2000003eff3c7230 */ /* 0x000fe20000004100 */
[----:B------:R-:W-:Y:S01]  /*5460*/  SHF.R.U32.HI R74, RZ, 0x18, R61 ;  /* 0x00000018ff4a7819 */ /* 0x000fe2000001163d */
[--C-:B------:R-:W-:Y:S02]  /*5470*/  HADD2.F32 R67, -RZ, R11.reuse.H1_H1 ;  /* 0x3000000bff437230 */ /* 0x100fe40000004100 */
[----:B------:R-:W-:-:S02]  /*5480*/  HADD2.F32 R11, -RZ, R11.H0_H0 ;  /* 0x2000000bff0b7230 */ /* 0x000fc40000004100 */
[--C-:B------:R-:W-:Y:S02]  /*5490*/  HADD2.F32 R68, -RZ, R13.reuse.H0_H0 ;  /* 0x2000000dff447230 */ /* 0x100fe40000004100 */
[-C--:B------:R-:W-:Y:S01]  /*54a0*/  FMUL.FTZ R70, R67, R60.reuse ;  /* 0x0000003c43467220 */ /* 0x080fe20000410000 */
[----:B------:R-:W-:Y:S02]  /*54b0*/  HADD2.F32 R13, -RZ, R13.H1_H1 ;  /* 0x3000000dff0d7230 */ /* 0x000fe40000004100 */
[C---:B------:R-:W-:Y:S01]  /*54c0*/  FMUL.FTZ R72, R11.reuse, R60 ;  /* 0x0000003c0b487220 */ /* 0x040fe20000410000 */
[----:B------:R-:W-:-:S03]  /*54d0*/  FFMA.FTZ R60, R11, R68, -R70 ;  /* 0x000000440b3c7223 */ /* 0x000fc60000010846 */
[----:B------:R-:W-:Y:S01]  /*54e0*/  FFMA.FTZ R11, R67, R68, R72 ;  /* 0x00000044430b7223 */ /* 0x000fe20000010048 */
[----:B------:R-:W-:Y:S01]  /*54f0*/  F2FP.F16.E4M3.UNPACK_B R67, R66.H1 ;  /* 0x00000042ff43723e */ /* 0x000fe200030006ff */
[----:B------:R-:W-:Y:S02]  /*5500*/  IMAD.MOV.U32 R66, RZ, RZ, R12 ;  /* 0x000000ffff427224 */ /* 0x000fe400078e000c */
[----:B------:R-:W-:Y:S02]  /*5510*/  HADD2.F32 R12, -RZ, R62.H1_H1 ;  /* 0x3000003eff0c7230 */ /* 0x000fe40000004100 */
[--C-:B------:R-:W-:Y:S02]  /*5520*/  HADD2.F32 R62, -RZ, R67.reuse.H1_H1 ;  /* 0x30000043ff3e7230 */ /* 0x100fe40000004100 */
[----:B------:R-:W-:-:S03]  /*5530*/  HADD2.F32 R67, -RZ, R67.H0_H0 ;  /* 0x20000043ff437230 */ /* 0x000fc60000004100 */
[CC--:B------:R-:W-:Y:S02]  /*5540*/  FMUL.FTZ R68, R62.reuse, R12.reuse ;  /* 0x0000000c3e447220 */ /* 0x0c0fe40000410000 */
[C---:B------:R-:W-:Y:S02]  /*5550*/  FMUL.FTZ R69, R67.reuse, R12 ;  /* 0x0000000c43457220 */ /* 0x040fe40000410000 */
[-C--:B------:R-:W-:Y:S01]  /*5560*/  FFMA.FTZ R12, R67, R13.reuse, -R68 ;  /* 0x0000000d430c7223 */ /* 0x080fe20000010844 */
[----:B------:R-:W-:Y:S01]  /*5570*/  F2FP.F16.E4M3.UNPACK_B R68, R110 ;  /* 0x0000006eff44723e */ /* 0x000fe200020006ff */
[----:B------:R-:W-:Y:S01]  /*5580*/  FFMA.FTZ R13, R62, R13, R69 ;  /* 0x0000000d3e0d7223 */ /* 0x000fe20000010045 */
[-C--:B------:R-:W-:Y:S02]  /*5590*/  F2FP.F16.E4M3.UNPACK_B R62, R66.reuse.H1 ;  /* 0x00000042ff3e723e */ /* 0x080fe400030006ff */
[----:B------:R-:W-:Y:S01]  /*55a0*/  F2FP.F16.E4M3.UNPACK_B R69, R111 ;  /* 0x0000006fff45723e */ /* 0x000fe200020006ff */
[----:B------:R-:W-:Y:S01]  /*55b0*/  HADD2.F32 R70, -RZ, R68.H1_H1 ;  /* 0x30000044ff467230 */ /* 0x000fe20000004100 */
[----:B------:R-:W-:Y:S01]  /*55c0*/  F2FP.F16.E4M3.UNPACK_B R66, R66 ;  /* 0x00000042ff42723e */ /* 0x000fe200020006ff */
[----:B------:R-:W-:Y:S01]  /*55d0*/  HADD2.F32 R67, -RZ, R62.H1_H1 ;  /* 0x3000003eff437230 */ /* 0x000fe20000004100 */
[----:B------:R-:W-:Y:S01]  /*55e0*/  F2FP.SATFINITE.E4M3.F32.PACK_AB_MERGE_C R12, R13, R12, RZ ;  /* 0x0000000c0d0c723e */ /* 0x000fe200048070ff */
[----:B------:R-:W-:-:S02]  /*55f0*/  HADD2.F32 R71, -RZ, R69.H1_H1 ;  /* 0x30000045ff477230 */ /* 0x000fc40000004100 */
[----:B------:R-:W-:Y:S01]  /*5600*/  HADD2.F32 R62, -RZ, R62.H0_H0 ;  /* 0x2000003eff3e7230 */ /* 0x000fe20000004100 */
[----:B------:R-:W-:Y:S01]  /*5610*/  F2FP.SATFINITE.E4M3.F32.PACK_AB_MERGE_C R13, R11, R60, R12 ;  /* 0x0000003c0b0d723e */ /* 0x000fe2000480700c */
[----:B------:R-:W-:Y:S02]  /*5620*/  HADD2.F32 R69, -RZ, R69.H0_H0 ;  /* 0x20000045ff457230 */ /* 0x000fe40000004100 */
[CC--:B------:R-:W-:Y:S01]  /*5630*/  FMUL.FTZ R73, R67.reuse, R71.reuse ;  /* 0x0000004743497220 */ /* 0x0c0fe20000410000 */
[C---:B------:R-:W-:Y:S01]  /*5640*/  FMUL.FTZ R72, R62.reuse, R71 ;  /* 0x000000473e487220 */ /* 0x040fe20000410000 */
[----:B------:R-:W-:Y:S02]  /*5650*/  HADD2.F32 R71, -RZ, R68.H0_H0 ;  /* 0x20000044ff477230 */ /* 0x000fe40000004100 */
[-C--:B------:R-:W-:Y:S01]  /*5660*/  FFMA.FTZ R62, R62, R70.reuse, -R73 ;  /* 0x000000463e3e7223 */ /* 0x080fe20000010849 */
[----:B------:R-:W-:Y:S01]  /*5670*/  SHF.R.U32.HI R68, RZ, 0x10, R61 ;  /* 0x00000010ff447819 */ /* 0x000fe2000001163d */
[----:B------:R-:W-:Y:S01]  /*5680*/  FFMA.FTZ R67, R67, R70, R72 ;  /* 0x0000004643437223 */ /* 0x000fe20000010048 */
[--C-:B------:R-:W-:Y:S01]  /*5690*/  HADD2.F32 R70, -RZ, R66.reuse.H1_H1 ;  /* 0x30000042ff467230 */ /* 0x100fe20000004100 */
[----:B------:R-:W-:Y:S01]  /*56a0*/  SHF.R.U32.HI R72, RZ, 0x18, R63 ;  /* 0x00000018ff487819 */ /* 0x000fe2000001163f */
[----:B------:R-:W-:-:S02]  /*56b0*/  HADD2.F32 R66, -RZ, R66.H0_H0 ;  /* 0x20000042ff427230 */ /* 0x000fc40000004100 */
[----:B------:R-:W-:Y:S02]  /*56c0*/  IMAD.U32 R68, R68, 0x10000, RZ ;  /* 0x0001000044447824 */ /* 0x000fe400078e00ff */
[-C--:B------:R-:W-:Y:S01]  /*56d0*/  FMUL.FTZ R73, R70, R69.reuse ;  /* 0x0000004546497220 */ /* 0x080fe20000410000 */
[----:B------:R-:W-:Y:S01]  /*56e0*/  F2FP.SATFINITE.E4M3.F32.PACK_AB_MERGE_C R62, R67, R62, RZ ;  /* 0x0000003e433e723e */ /* 0x000fe200048070ff */
[C---:B------:R-:W-:Y:S02]  /*56f0*/  FMUL.FTZ R75, R66.reuse, R69 ;  /* 0x00000045424b7220 */ /* 0x040fe40000410000 */
[-C--:B------:R-:W-:Y:S01]  /*5700*/  FFMA.FTZ R69, R66, R71.reuse, -R73 ;  /* 0x0000004742457223 */ /* 0x080fe20000010849 */
[----:B------:R-:W-:Y:S01]  /*5710*/  SHF.R.U32.HI R73, RZ, 0x8, R63 ;  /* 0x00000008ff497819 */ /* 0x000fe2000001163f */
[----:B------:R-:W-:Y:S01]  /*5720*/  FFMA.FTZ R66, R70, R71, R75 ;  /* 0x0000004746427223 */ /* 0x000fe2000001004b */
[----:B------:R-:W-:Y:S02]  /*5730*/  SHF.R.U32.HI R70, RZ, 0x8, R61 ;  /* 0x00000008ff467819 */ /* 0x000fe4000001163d */
[----:B------:R-:W-:-:S02]  /*5740*/  LOP3.LUT R71, R61, 0xff, RZ, 0xc0, !PT ;  /* 0x000000ff3d477812 */ /* 0x000fc400078ec0ff */
[----:B------:R-:W-:Y:S01]  /*5750*/  LOP3.LUT R61, R63, 0xff, RZ, 0xc0, !PT ;  /* 0x000000ff3f3d7812 */ /* 0x000fe200078ec0ff */
[----:B------:R-:W-:Y:S01]  /*5760*/  IMAD.SHL.U32 R70, R70, 0x100, RZ ;  /* 0x0000010046467824 */ /* 0x000fe200078e00ff */
[----:B------:R-:W-:Y:S02]  /*5770*/  SHF.R.U32.HI R63, RZ, 0x10, R63 ;  /* 0x00000010ff3f7819 */ /* 0x000fe4000001163f */
[----:B------:R-:W-:Y:S01]  /*5780*/  PRMT R72, R72, 0x654, R61 ;  /* 0x0000065448487816 */ /* 0x000fe2000000003d */
[----:B------:R-:W-:Y:S01]  /*5790*/  IMAD.SHL.U32 R61, R73, 0x100, RZ ;  /* 0x00000100493d7824 */ /* 0x000fe200078e00ff */
[----:B------:R-:W-:Y:S01]  /*57a0*/  PRMT R71, R74, 0x654, R71 ;  /* 0x000006544a477816 */ /* 0x000fe20000000047 */
[----:B------:R-:W-:Y:S01]  /*57b0*/  IMAD.U32 R63, R63, 0x10000, RZ ;  /* 0x000100003f3f7824 */ /* 0x000fe200078e00ff */
[----:B------:R-:W-:Y:S02]  /*57c0*/  F2FP.SATFINITE.E4M3.F32.PACK_AB_MERGE_C R12, R66, R69, R62 ;  /* 0x00000045420c723e */ /* 0x000fe4000480703e */
[----:B------:R-:W-:-:S02]  /*57d0*/  LOP3.LUT R72, R72, 0xff00, R61, 0xf8, !PT ;  /* 0x0000ff0048487812 */ /* 0x000fc400078ef83d */
[----:B------:R-:W-:Y:S02]  /*57e0*/  LOP3.LUT R61, R71, 0xff00, R70, 0xf8, !PT ;  /* 0x0000ff00473d7812 */ /* 0x000fe400078ef846 */
[----:B------:R-:W-:Y:S02]  /*57f0*/  LOP3.LUT R71, R72, 0xff0000, R63, 0xf8, !PT ;  /* 0x00ff000048477812 */ /* 0x000fe400078ef83f */
[----:B------:R-:W-:Y:S02]  /*5800*/  MOV R63, R15 ;  /* 0x0000000f003f7202 */ /* 0x000fe40000000f00 */
[----:B------:R-:W-:Y:S02]  /*5810*/  LOP3.LUT R70, R61, 0xff0000, R68, 0xf8, !PT ;  /* 0x00ff00003d467812 */ /* 0x000fe400078ef844 */
[----:B------:R-:W-:Y:S02]  /*5820*/  F2FP.F16.E4M3.UNPACK_B R15, R63 ;  /* 0x0000003fff0f723e */ /* 0x000fe400020006ff */
[----:B------:R-:W-:-:S02]  /*5830*/  F2FP.F16.E4M3.UNPACK_B R72, R71.H1 ;  /* 0x00000047ff48723e */ /* 0x000fc400030006ff */
[-C--:B------:R-:W-:Y:S01]  /*5840*/  F2FP.F16.E4M3.UNPACK_B R61, R70.reuse.H1 ;  /* 0x00000046ff3d723e */ /* 0x080fe200030006ff */
[--C-:B------:R-:W-:Y:S01]  /*5850*/  HADD2.F32 R68, -RZ, R15.reuse.H1_H1 ;  /* 0x3000000fff447230 */ /* 0x100fe20000004100 */
[----:B------:R-:W-:Y:S01]  /*5860*/  F2FP.F16.E4M3.UNPACK_B R70, R70 ;  /* 0x00000046ff46723e */ /* 0x000fe200020006ff */
[----:B------:R-:W-:Y:S02]  /*5870*/  HADD2.F32 R74, -RZ, R72.H0_H0 ;  /* 0x20000048ff4a7230 */ /* 0x000fe40000004100 */
[----:B------:R-:W-:Y:S02]  /*5880*/  HADD2.F32 R15, -RZ, R15.H0_H0 ;  /* 0x2000000fff0f7230 */ /* 0x000fe40000004100 */
[--C-:B------:R-:W-:Y:S02]  /*5890*/  HADD2.F32 R73, -RZ, R61.reuse.H0_H0 ;  /* 0x2000003dff497230 */ /* 0x100fe40000004100 */
[----:B------:R-:W-:Y:S01]  /*58a0*/  FMUL.FTZ R104, R68, R74 ;  /* 0x0000004a44687220 */ /* 0x000fe20000410000 */
[----:B------:R-:W-:-:S02]  /*58b0*/  HADD2.F32 R61, -RZ, R61.H1_H1 ;  /* 0x3000003dff3d7230 */ /* 0x000fc40000004100 */
        /* <DEDUP_REMOVED lines=11> */
[----:B------:R-:W-:Y:S02]  /*5970*/  HADD2.F32 R73, -RZ, R70.H1_H1 ;  /* 0x30000046ff497230 */ /* 0x000fe40000004100 */
[----:B------:R-:W-:Y:S01]  /*5980*/  FFMA.FTZ R61, R72, R61, R75 ;  /* 0x0000003d483d7223 */ /* 0x000fe2000001004b */
[----:B------:R-:W-:Y:S02]  /*5990*/  F2FP.F16.E4M3.UNPACK_B R72, R71 ;  /* 0x00000047ff48723e */ /* 0x000fe400020006ff */
[----:B------:R-:W-:-:S02]  /*59a0*/  F2FP.F16.E4M3.UNPACK_B R71, R63.H1 ;  /* 0x0000003fff47723e */ /* 0x000fc400030006ff */
[----:B------:R-:W-:Y:S01]  /*59b0*/  F2FP.SATFINITE.E4M3.F32.PACK_AB_MERGE_C R61, R61, R14, RZ ;  /* 0x0000000e3d3d723e */ /* 0x000fe200048070ff */
[----:B------:R-:W-:Y:S02]  /*59c0*/  HADD2.F32 R75, -RZ, R72.H1_H1 ;  /* 0x30000048ff4b7230 */ /* 0x000fe40000004100 */
[--C-:B------:R-:W-:Y:S01]  /*59d0*/  HADD2.F32 R74, -RZ, R71.reuse.H1_H1 ;  /* 0x30000047ff4a7230 */ /* 0x100fe20000004100 */
[----:B------:R-:W-:Y:S01]  /*59e0*/  F2FP.SATFINITE.E4M3.F32.PACK_AB_MERGE_C R15, R68, R15, R61 ;  /* 0x0000000f440f723e */ /* 0x000fe2000480703d */
[----:B------:R-:W-:-:S03]  /*59f0*/  HADD2.F32 R71, -RZ, R71.H0_H0 ;  /* 0x20000047ff477230 */ /* 0x000fc60000004100 */
[CC--:B------:R-:W-:Y:S02]  /*5a00*/  FMUL.FTZ R104, R74.reuse, R75.reuse ;  /* 0x0000004b4a687220 */ /* 0x0c0fe40000410000 */
[C---:B------:R-:W-:Y:S02]  /*5a10*/  FMUL.FTZ R75, R71.reuse, R75 ;  /* 0x0000004b474b7220 */ /* 0x040fe40000410000 */
[-C--:B------:R-:W-:Y:S01]  /*5a20*/  FFMA.FTZ R71, R71, R73.reuse, -R104 ;  /* 0x0000004947477223 */ /* 0x080fe20000010868 */
[----:B------:R-:W-:Y:S02]  /*5a30*/  HADD2.F32 R104, -RZ, R72.H0_H0 ;  /* 0x20000048ff687230 */ /* 0x000fe40000004100 */
        /* <DEDUP_REMOVED lines=9> */
[----:B------:R-:W-:-:S05]  /*5ad0*/  FFMA.FTZ R63, R63, R72, R104 ;  /* 0x000000483f3f7223 */ /* 0x000fca0000010068 */
[----:B------:R-:W-:-:S07]  /*5ae0*/  F2FP.SATFINITE.E4M3.F32.PACK_AB_MERGE_C R14, R63, R70, R71 ;  /* 0x000000463f0e723e */ /* 0x000fce0004807047 */
.L_x_525:
[----:B------:R-:W-:Y:S05]  /*5af0*/  BSYNC B2 ;  /* 0x0000000000027941 */ /* 0x000fea0003800000 */
.L_x_524:
[----:B0-----:R0:W-:Y:S02]  /*5b00*/  ST.E.128 desc[UR36][R64.64], R12 ;  /* 0x0000000c40007985 */ /* 0x0011e4000c101d24 */
.L_x_519:
[----:B------:R-:W-:Y:S05]  /*5b10*/  BSYNC B1 ;  /* 0x0000000000017941 */ /* 0x000fea0003800000 */
.L_x_518:
[----:B------:R-:W-:-:S03]  /*5b20*/  UMOV UR4, 0xffffffff ;  /* 0xffffffff00047882 */ /* 0x000fc60000000000 */
[----:B------:R-:W-:Y:S05]  /*5b30*/  BRA.DIV UR4, `(.L_x_526) ;  /* 0x0000024a04247947 */ /* 0x000fea000b800000 */
[----:B------:R0:W0:Y:S04]  /*5b40*/  SHFL.IDX PT, R62, R102, 0x2, 0x181f ;  /* 0x00581f00663e7f89 */ /* 0x00002800000e0000 */
[----:B------:R0:W0:Y:S02]  /*5b50*/  SHFL.IDX PT, R63, R101, 0x2, 0x181f ;  /* 0x00581f00653f7f89 */ /* 0x00002400000e0000 */
.L_x_843:
        /* <DEDUP_REMOVED lines=10> */
[----:B0-----:R-:W-:Y:S01]  /*5c00*/  IMAD.MOV.U32 R68, RZ, RZ, R13 ;  /* 0x000000ffff447224 */ /* 0x001fe200078e000d */
[----:B------:R-:W-:Y:S02]  /*5c10*/  F2FP.F16.E4M3.UNPACK_B R66, R109.H1 ;  /* 0x0000006dff42723e */ /* 0x000fe400030006ff */
[----:B------:R-:W-:Y:S02]  /*5c20*/  F2FP.F16.E4M3.UNPACK_B R65, R108.H1 ;  /* 0x0000006cff41723e */ /* 0x000fe400030006ff */
[-C--:B------:R-:W-:Y:S01]  /*5c30*/  F2FP.F16.E4M3.UNPACK_B R11, R68.reuse ;  /* 0x00000044ff0b723e */ /* 0x080fe200020006ff */
[----:B------:R-:W-:Y:S01]  /*5c40*/  HADD2.F32 R56, -RZ, R66.H0_H0 ;  /* 0x20000042ff387230 */ /* 0x000fe20000004100 */
[----:B------:R-:W-:Y:S01]  /*5c50*/  SHF.R.U32.HI R67, RZ, 0x8, R57 ;  /* 0x00000008ff437819 */ /* 0x000fe20000011639 */
[----:B------:R-:W-:Y:S01]  /*5c60*/  HADD2.F32 R64, -RZ, R65.H0_H0 ;  /* 0x20000041ff407230 */ /* 0x000fe20000004100 */
[----:B------:R-:W-:Y:S01]  /*5c70*/  LOP3.LUT R69, R57, 0xff, RZ, 0xc0, !PT ;  /* 0x000000ff39457812 */ /* 0x000fe200078ec0ff */
[--C-:B------:R-:W-:Y:S01]  /*5c80*/  HADD2.F32 R13, -RZ, R11.reuse.H1_H1 ;  /* 0x3000000bff0d7230 */ /* 0x100fe20000004100 */
[----:B------:R-:W-:Y:S01]  /*5c90*/  F2FP.F16.E4M3.UNPACK_B R68, R68.H1 ;  /* 0x00000044ff44723e */ /* 0x000fe200030006ff */
[----:B------:R-:W-:Y:S01]  /*5ca0*/  HADD2.F32 R11, -RZ, R11.H0_H0 ;  /* 0x2000000bff0b7230 */ /* 0x000fe20000004100 */
[----:B------:R-:W-:Y:S01]  /*5cb0*/  LOP3.LUT R71, R59, 0xff, RZ, 0xc0, !PT ;  /* 0x000000ff3b477812 */ /* 0x000fe200078ec0ff */
[----:B------:R-:W-:-:S02]  /*5cc0*/  IMAD.SHL.U32 R67, R67, 0x100, RZ ;  /* 0x0000010043437824 */ /* 0x000fc400078e00ff */
[-C--:B------:R-:W-:Y:S01]  /*5cd0*/  FMUL.FTZ R58, R13, R56.reuse ;  /* 0x000000380d3a7220 */ /* 0x080fe20000410000 */
[----:B------:R-:W-:Y:S01]  /*5ce0*/  SHF.R.U32.HI R72, RZ, 0x18, R59 ;  /* 0x00000018ff487819 */ /* 0x000fe2000001163b */
[C---:B------:R-:W-:Y:S01]  /*5cf0*/  FMUL.FTZ R70, R11.reuse, R56 ;  /* 0x000000380b467220 */ /* 0x040fe20000410000 */
[----:B------:R-:W-:Y:S01]  /*5d00*/  F2FP.F16.E4M3.UNPACK_B R109, R109 ;  /* 0x0000006dff6d723e */ /* 0x000fe200020006ff */
[-C--:B------:R-:W-:Y:S01]  /*5d10*/  FFMA.FTZ R56, R11, R64.reuse, -R58 ;  /* 0x000000400b387223 */ /* 0x080fe2000001083a */
[--C-:B------:R-:W-:Y:S01]  /*5d20*/  SHF.R.U32.HI R58, RZ, 0x10, R57.reuse ;  /* 0x00000010ff3a7819 */ /* 0x100fe20000011639 */
[----:B------:R-:W-:Y:S01]  /*5d30*/  FFMA.FTZ R11, R13, R64, R70 ;  /* 0x000000400d0b7223 */ /* 0x000fe20000010046 */
[----:B------:R-:W-:Y:S01]  /*5d40*/  SHF.R.U32.HI R70, RZ, 0x18, R57 ;  /* 0x00000018ff467819 */ /* 0x000fe20000011639 */
[--C-:B------:R-:W-:Y:S01]  /*5d50*/  HADD2.F32 R57, -RZ, R68.reuse.H1_H1 ;  /* 0x30000044ff397230 */ /* 0x100fe20000004100 */
[--C-:B------:R-:W-:Y:S01]  /*5d60*/  SHF.R.U32.HI R13, RZ, 0x10, R59.reuse ;  /* 0x00000010ff0d7819 */ /* 0x100fe2000001163b */
[----:B------:R-:W-:Y:S01]  /*5d70*/  HADD2.F32 R68, -RZ, R68.H0_H0 ;  /* 0x20000044ff447230 */ /* 0x000fe20000004100 */
[----:B------:R-:W-:Y:S01]  /*5d80*/  SHF.R.U32.HI R64, RZ, 0x8, R59 ;  /* 0x00000008ff407819 */ /* 0x000fe2000001163b */
[----:B------:R-:W-:Y:S01]  /*5d90*/  IMAD.MOV.U32 R59, RZ, RZ, R12 ;  /* 0x000000ffff3b7224 */ /* 0x000fe200078e000c */
[----:B------:R-:W-:Y:S01]  /*5da0*/  PRMT R12, R70, 0x654, R69 ;  /* 0x00000654460c7816 */ /* 0x000fe20000000045 */
[----:B------:R-:W-:Y:S01]  /*5db0*/  HADD2.F32 R70, -RZ, R66.H1_H1 ;  /* 0x30000042ff467230 */ /* 0x000fe20000004100 */
[----:B------:R-:W-:Y:S01]  /*5dc0*/  PRMT R66, R72, 0x654, R71 ;  /* 0x0000065448427816 */ /* 0x000fe20000000047 */
[----:B------:R-:W-:Y:S01]  /*5dd0*/  HADD2.F32 R69, -RZ, R65.H1_H1 ;  /* 0x30000041ff457230 */ /* 0x000fe20000004100 */
[----:B------:R-:W-:Y:S01]  /*5de0*/  LOP3.LUT R65, R12, 0xff00, R67, 0xf8, !PT ;  /* 0x0000ff000c417812 */ /* 0x000fe200078ef843 */
[----:B------:R-:W-:-:S02]  /*5df0*/  IMAD.U32 R58, R58, 0x10000, RZ ;  /* 0x000100003a3a7824 */ /* 0x000fc400078e00ff */
[-C--:B------:R-:W-:Y:S01]  /*5e00*/  FMUL.FTZ R71, R57, R70.reuse ;  /* 0x0000004639477220 */ /* 0x080fe20000410000 */
[C---:B------:R-:W-:Y:S01]  /*5e10*/  FMUL.FTZ R70, R68.reuse, R70 ;  /* 0x0000004644467220 */ /* 0x040fe20000410000 */
[----:B------:R-:W-:Y:S01]  /*5e20*/  F2FP.F16.E4M3.UNPACK_B R67, R59.H1 ;  /* 0x0000003bff43723e */ /* 0x000fe200030006ff */
[----:B------:R-:W-:Y:S02]  /*5e30*/  IMAD.U32 R13, R13, 0x10000, RZ ;  /* 0x000100000d0d7824 */ /* 0x000fe400078e00ff */
[-C--:B------:R-:W-:Y:S01]  /*5e40*/  FFMA.FTZ R12, R68, R69.reuse, -R71 ;  /* 0x00000045440c7223 */ /* 0x080fe20000010847 */
[----:B------:R-:W-:Y:S01]  /*5e50*/  FFMA.FTZ R57, R57, R69, R70 ;  /* 0x0000004539397223 */ /* 0x000fe20000010046 */
[----:B------:R-:W-:Y:S01]  /*5e60*/  F2FP.F16.E4M3.UNPACK_B R108, R108 ;  /* 0x0000006cff6c723e */ /* 0x000fe200020006ff */
[----:B------:R-:W-:Y:S01]  /*5e70*/  HADD2.F32 R69, -RZ, R67.H1_H1 ;  /* 0x30000043ff457230 */ /* 0x000fe20000004100 */
[----:B------:R-:W-:Y:S01]  /*5e80*/  SHF.L.U32 R71, R64, 0x8, RZ ;  /* 0x0000000840477819 */ /* 0x000fe200000006ff */
[----:B------:R-:W-:-:S02]  /*5e90*/  HADD2.F32 R64, -RZ, R109.H1_H1 ;  /* 0x3000006dff407230 */ /* 0x000fc40000004100 */
[----:B------:R-:W-:Y:S01]  /*5ea0*/  HADD2.F32 R68, -RZ, R67.H0_H0 ;  /* 0x20000043ff447230 */ /* 0x000fe20000004100 */
[----:B------:R-:W-:Y:S01]  /*5eb0*/  LOP3.LUT R66, R66, 0xff00, R71, 0xf8, !PT ;  /* 0x0000ff0042427812 */ /* 0x000fe200078ef847 */
[----:B------:R-:W-:Y:S02]  /*5ec0*/  HADD2.F32 R70, -RZ, R108.H1_H1 ;  /* 0x3000006cff467230 */ /* 0x000fe40000004100 */
[-C--:B------:R-:W-:Y:S01]  /*5ed0*/  FMUL.FTZ R71, R69, R64.reuse ;  /* 0x0000004045477220 */ /* 0x080fe20000410000 */
[----:B------:R-:W-:Y:S01]  /*5ee0*/  F2FP.F16.E4M3.UNPACK_B R67, R59 ;  /* 0x0000003bff43723e */ /* 0x000fe200020006ff */
[C---:B------:R-:W-:Y:S01]  /*5ef0*/  FMUL.FTZ R72, R68.reuse, R64 ;  /* 0x0000004044487220 */ /* 0x040fe20000410000 */
[----:B------:R-:W-:Y:S01]  /*5f00*/  LOP3.LUT R64, R65, 0xff0000, R58, 0xf8, !PT ;  /* 0x00ff000041407812 */ /* 0x000fe200078ef83a */
[-C--:B------:R-:W-:Y:S01]  /*5f10*/  FFMA.FTZ R58, R68, R70.reuse, -R71 ;  /* 0x00000046443a7223 */ /* 0x080fe20000010847 */
[----:B------:R-:W-:Y:S02]  /*5f20*/  HADD2.F32 R109, -RZ, R109.H0_H0 ;  /* 0x2000006dff6d7230 */ /* 0x000fe40000004100 */
[----:B------:R-:W-:Y:S01]  /*5f30*/  FFMA.FTZ R59, R69, R70, R72 ;  /* 0x00000046453b7223 */ /* 0x000fe20000010048 */
[--C-:B------:R-:W-:Y:S01]  /*5f40*/  HADD2.F32 R69, -RZ, R67.reuse.H1_H1 ;  /* 0x30000043ff457230 */ /* 0x100fe20000004100 */
[----:B------:R-:W-:Y:S01]  /*5f50*/  LOP3.LUT R65, R66, 0xff0000, R13, 0xf8, !PT ;  /* 0x00ff000042417812 */ /* 0x000fe200078ef80d */
[----:B------:R-:W-:-:S02]  /*5f60*/  HADD2.F32 R68, -RZ, R67.H0_H0 ;  /* 0x20000043ff447230 */ /* 0x000fc40000004100 */
[----:B------:R-:W-:Y:S02]  /*5f70*/  IMAD.MOV.U32 R67, RZ, RZ, R15 ;  /* 0x000000ffff437224 */ /* 0x000fe400078e000f */
[CC--:B------:R-:W-:Y:S01]  /*5f80*/  FMUL.FTZ R71, R69.reuse, R109.reuse ;  /* 0x0000006d45477220 */ /* 0x0c0fe20000410000 */
[----:B------:R-:W-:Y:S02]  /*5f90*/  HADD2.F32 R108, -RZ, R108.H0_H0 ;  /* 0x2000006cff6c7230 */ /* 0x000fe40000004100 */
[C---:B------:R-:W-:Y:S01]  /*5fa0*/  FMUL.FTZ R66, R68.reuse, R109 ;  /* 0x0000006d44427220 */ /* 0x040fe20000410000 */
[----:B------:R-:W-:Y:S02]  /*5fb0*/  F2FP.F16.E4M3.UNPACK_B R70, R65.H1 ;  /* 0x00000041ff46723e */ /* 0x000fe400030006ff */
[----:B------:R-:W-:Y:S01]  /*5fc0*/  F2FP.F16.E4M3.UNPACK_B R15, R67 ;  /* 0x00000043ff0f723e */ /* 0x000fe200020006ff */
[-C--:B------:R-:W-:Y:S01]  /*5fd0*/  FFMA.FTZ R13, R68, R108.reuse, -R71 ;  /* 0x0000006c440d7223 */ /* 0x080fe20000010847 */
[----:B------:R-:W-:Y:S01]  /*5fe0*/  FFMA.FTZ R66, R69, R108, R66 ;  /* 0x0000006c45427223 */ /* 0x000fe20000010042 */
[----:B------:R-:W-:Y:S01]  /*5ff0*/  F2FP.F16.E4M3.UNPACK_B R69, R64.H1 ;  /* 0x00000040ff45723e */ /* 0x000fe200030006ff */
[----:B------:R-:W-:Y:S01]  /*6000*/  HADD2.F32 R71, -RZ, R70.H0_H0 ;  /* 0x20000046ff477230 */ /* 0x000fe20000004100 */
[----:B------:R-:W-:Y:S01]  /*6010*/  F2FP.SATFINITE.E4M3.F32.PACK_AB_MERGE_C R58, R59, R58, RZ ;  /* 0x0000003a3b3a723e */ /* 0x000fe200048070ff */
[----:B------:R-:W-:-:S02]  /*6020*/  HADD2.F32 R68, -RZ, R15.H1_H1 ;  /* 0x3000000fff447230 */ /* 0x000fc40000004100 */
[----:B------:R-:W-:Y:S01]  /*6030*/  HADD2.F32 R15, -RZ, R15.H0_H0 ;  /* 0x2000000fff0f7230 */ /* 0x000fe20000004100 */
[----:B------:R-:W-:Y:S01]  /*6040*/  F2FP.SATFINITE.E4M3.F32.PACK_AB_MERGE_C R58, R66, R13, R58 ;  /* 0x0000000d423a723e */ /* 0x000fe2000480703a */
[----:B------:R-:W-:Y:S02]  /*6050*/  HADD2.F32 R72, -RZ, R69.H0_H0 ;  /* 0x20000045ff487230 */ /* 0x000fe40000004100 */
[-C--:B------:R-:W-:Y:S01]  /*6060*/  FMUL.FTZ R74, R68, R71.reuse ;  /* 0x00000047444a7220 */ /* 0x080fe20000410000 */
[----:B------:R-:W-:Y:S02]  /*6070*/  HADD2.F32 R70, -RZ, R70.H1_H1 ;  /* 0x30000046ff467230 */ /* 0x000fe40000004100 */
[C---:B------:R-:W-:Y:S01]  /*6080*/  FMUL.FTZ R73, R15.reuse, R71 ;  /* 0x000000470f497220 */ /* 0x040fe20000410000 */
[----:B------:R-:W-:Y:S01]  /*6090*/  F2FP.F16.E4M3.UNPACK_B R71, R67.H1 ;  /* 0x00000043ff47723e */ /* 0x000fe200030006ff */
[----:B------:R-:W-:Y:S01]  /*60a0*/  FFMA.FTZ R15, R15, R72, -R74 ;  /* 0x000000480f0f7223 */ /* 0x000fe2000001084a */
[----:B------:R-:W-:-:S02]  /*60b0*/  IMAD.MOV.U32 R67, RZ, RZ, R14 ;  /* 0x000000ffff437224 */ /* 0x000fc400078e000e */
[----:B------:R-:W-:Y:S01]  /*60c0*/  FFMA.FTZ R68, R68, R72, R73 ;  /* 0x0000004844447223 */ /* 0x000fe20000010049 */
[----:B------:R-:W-:Y:S02]  /*60d0*/  HADD2.F32 R69, -RZ, R69.H1_H1 ;  /* 0x30000045ff457230 */ /* 0x000fe40000004100 */
[--C-:B------:R-:W-:Y:S02]  /*60e0*/  HADD2.F32 R72, -RZ, R71.reuse.H1_H1 ;  /* 0x30000047ff487230 */ /* 0x100fe40000004100 */
[----:B------:R-:W-:-:S03]  /*60f0*/  HADD2.F32 R71, -RZ, R71.H0_H0 ;  /* 0x20000047ff477230 */ /* 0x000fc60000004100 */
[CC--:B------:R-:W-:Y:S02]  /*6100*/  FMUL.FTZ R14, R72.reuse, R70.reuse ;  /* 0x00000046480e7220 */ /* 0x0c0fe40000410000 */
[C---:B------:R-:W-:Y:S01]  /*6110*/  FMUL.FTZ R73, R71.reuse, R70 ;  /* 0x0000004647497220 */ /* 0x040fe20000410000 */
[----:B------:R-:W-:Y:S01]  /*6120*/  F2FP.F16.E4M3.UNPACK_B R70, R65 ;  /* 0x00000041ff46723e */ /* 0x000fe200020006ff */
        /* <DEDUP_REMOVED lines=12> */
[----:B------:R-:W-:Y:S01]  /*61f0*/  F2FP.SATFINITE.E4M3.F32.PACK_AB_MERGE_C R15, R68, R15, R65 ;  /* 0x0000000f440f723e */ /* 0x000fe20004807041 */
[----:B------:R-:W-:Y:S01]  /*6200*/  FFMA.FTZ R64, R71, R73, -R74 ;  /* 0x0000004947407223 */ /* 0x000fe2000001084a */
[----:B------:R-:W-:Y:S01]  /*6210*/  F2FP.F16.E4M3.UNPACK_B R71, R67 ;  /* 0x00000043ff47723e */ /* 0x000fe200020006ff */
[----:B------:R-:W-:Y:S01]  /*6220*/  FFMA.FTZ R67, R72, R73, R75 ;  /* 0x0000004948437223 */ /* 0x000fe2000001004b */
[----:B------:R-:W-:Y:S01]  /*6230*/  HADD2.F32 R72, -RZ, R70.H0_H0 ;  /* 0x20000046ff487230 */ /* 0x000fe20000004100 */
[----:B------:R-:W-:-:S02]  /*6240*/  F2FP.SATFINITE.E4M3.F32.PACK_AB_MERGE_C R73, R57, R12, RZ ;  /* 0x0000000c3949723e */ /* 0x000fc400048070ff */
[--C-:B------:R-:W-:Y:S01]  /*6250*/  HADD2.F32 R70, -RZ, R71.reuse.H1_H1 ;  /* 0x30000047ff467230 */ /* 0x100fe20000004100 */
[----:B------:R-:W-:Y:S01]  /*6260*/  F2FP.SATFINITE.E4M3.F32.PACK_AB_MERGE_C R64, R67, R64, RZ ;  /* 0x000000404340723e */ /* 0x000fe200048070ff */
[----:B------:R-:W-:Y:S01]  /*6270*/  HADD2.F32 R71, -RZ, R71.H0_H0 ;  /* 0x20000047ff477230 */ /* 0x000fe20000004100 */
[----:B------:R-:W-:Y:S02]  /*6280*/  F2FP.SATFINITE.E4M3.F32.PACK_AB_MERGE_C R59, R11, R56, R73 ;  /* 0x000000380b3b723e */ /* 0x000fe40004807049 */
[CC--:B------:R-:W-:Y:S02]  /*6290*/  FMUL.FTZ R12, R70.reuse, R72.reuse ;  /* 0x00000048460c7220 */ /* 0x0c0fe40000410000 */
[C---:B------:R-:W-:Y:S01]  /*62a0*/  FMUL.FTZ R57, R71.reuse, R72 ;  /* 0x0000004847397220 */ /* 0x040fe20000410000 */
[----:B------:R-:W-:Y:S01]  /*62b0*/  MOV R13, R59 ;  /* 0x0000003b000d7202 */ /* 0x000fe20000000f00 */
[-C--:B------:R-:W-:Y:S02]  /*62c0*/  FFMA.FTZ R12, R71, R69.reuse, -R12 ;  /* 0x00000045470c7223 */ /* 0x080fe4000001080c */
[----:B------:R-:W-:-:S05]  /*62d0*/  FFMA.FTZ R57, R70, R69, R57 ;  /* 0x0000004546397223 */ /* 0x000fca0000010039 */
[----:B------:R-:W-:Y:S01]  /*62e0*/  F2FP.SATFINITE.E4M3.F32.PACK_AB_MERGE_C R14, R57, R12, R64 ;  /* 0x0000000c390e723e */ /* 0x000fe20004807040 */
[----:B------:R-:W-:-:S07]  /*62f0*/  IMAD.MOV.U32 R12, RZ, RZ, R58 ;  /* 0x000000ffff0c7224 */ /* 0x000fce00078e003a */
.L_x_532:
[----:B------:R-:W-:Y:S05]  /*6300*/  BSYNC B3 ;  /* 0x0000000000037941 */ /* 0x000fea0003800000 */
.L_x_531:
[----:B0-----:R0:W-:Y:S02]  /*6310*/  ST.E.128 desc[UR36][R60.64], R12 ;  /* 0x0000000c3c007985 */ /* 0x0011e4000c101d24 */
.L_x_530:
[----:B------:R-:W-:Y:S05]  /*6320*/  BSYNC B2 ;  /* 0x0000000000027941 */ /* 0x000fea0003800000 */
.L_x_529:
        /* <DEDUP_REMOVED lines=9> */
[----:B------:R-:W-:Y:S02]  /*63c0*/  SHF.R.U32.HI R59, RZ, 0x8, R55 ;  /* 0x00000008ff3b7819 */ /* 0x000fe40000011637 */
[--C-:B------:R-:W-:Y:S02]  /*63d0*/  SHF.R.U32.HI R52, RZ, 0x18, R53.reuse ;  /* 0x00000018ff347819 */ /* 0x100fe40000011635 */
[----:B------:R-:W-:Y:S01]  /*63e0*/  LOP3.LUT R11, R53, 0xff, RZ, 0xc0, !PT ;  /* 0x000000ff350b7812 */ /* 0x000fe200078ec0ff */
[----:B------:R-:W-:Y:S01]  /*63f0*/  IMAD.SHL.U32 R59, R59, 0x100, RZ ;  /* 0x000001003b3b7824 */ /* 0x000fe200078e00ff */
[----:B------:R-:W-:Y:S02]  /*6400*/  SHF.R.U32.HI R60, RZ, 0x10, R53 ;  /* 0x00000010ff3c7819 */ /* 0x000fe40000011635 */
[----:B------:R-:W-:-:S02]  /*6410*/  SHF.R.U32.HI R54, RZ, 0x18, R55 ;  /* 0x00000018ff367819 */ /* 0x000fc40000011637 */
[----:B------:R-:W-:Y:S02]  /*6420*/  LOP3.LUT R53, R55, 0xff, RZ, 0xc0, !PT ;  /* 0x000000ff37357812 */ /* 0x000fe400078ec0ff */
[----:B------:R-:W-:Y:S01]  /*6430*/  SHF.R.U32.HI R58, RZ, 0x10, R55 ;  /* 0x00000010ff3a7819 */ /* 0x000fe20000011637 */
[----:B------:R-:W-:Y:S01]  /*6440*/  IMAD.SHL.U32 R55, R61, 0x100, RZ ;  /* 0x000001003d377824 */ /* 0x000fe200078e00ff */
[----:B------:R-:W-:Y:S01]  /*6450*/  PRMT R52, R52, 0x654, R11 ;  /* 0x0000065434347816 */ /* 0x000fe2000000000b */
[----:B0-----:R-:W-:Y:S01]  /*6460*/  IMAD.MOV.U32 R11, RZ, RZ, R13 ;  /* 0x000000ffff0b7224 */ /* 0x001fe200078e000d */
[----:B------:R-:W-:Y:S01]  /*6470*/  PRMT R54, R54, 0x654, R53 ;  /* 0x0000065436367816 */ /* 0x000fe20000000035 */
[----:B------:R-:W-:Y:S01]  /*6480*/  IMAD.MOV.U32 R53, RZ, RZ, R12 ;  /* 0x000000ffff357224 */ /* 0x000fe200078e000c */
[----:B------:R-:W-:Y:S02]  /*6490*/  LOP3.LUT R13, R52, 0xff00, R55, 0xf8, !PT ;  /* 0x0000ff00340d7812 */ /* 0x000fe400078ef837 */
[----:B------:R-:W-:Y:S01]  /*64a0*/  LOP3.LUT R54, R54, 0xff00, R59, 0xf8, !PT ;  /* 0x0000ff0036367812 */ /* 0x000fe200078ef83b */
[----:B------:R-:W-:Y:S01]  /*64b0*/  IMAD.U32 R59, R58, 0x10000, RZ ;  /* 0x000100003a3b7824 */ /* 0x000fe200078e00ff */
[----:B------:R-:W-:-:S02]  /*64c0*/  SHF.L.U32 R52, R60, 0x10, RZ ;  /* 0x000000103c347819 */ /* 0x000fc400000006ff */
[----:B------:R-:W-:Y:S02]  /*64d0*/  F2FP.F16.E4M3.UNPACK_B R55, R106.H1 ;  /* 0x0000006aff37723e */ /* 0x000fe400030006ff */
[----:B------:R-:W-:Y:S02]  /*64e0*/  F2FP.F16.E4M3.UNPACK_B R12, R11 ;  /* 0x0000000bff0c723e */ /* 0x000fe400020006ff */
[----:B------:R-:W-:Y:S01]  /*64f0*/  LOP3.LUT R13, R13, 0xff0000, R52, 0xf8, !PT ;  /* 0x00ff00000d0d7812 */ /* 0x000fe200078ef834 */
[--C-:B------:R-:W-:Y:S01]  /*6500*/  HADD2.F32 R63, -RZ, R55.reuse.H0_H0 ;  /* 0x20000037ff3f7230 */ /* 0x100fe20000004100 */
[----:B------:R-:W-:Y:S01]  /*6510*/  LOP3.LUT R52, R54, 0xff0000, R59, 0xf8, !PT ;  /* 0x00ff000036347812 */ /* 0x000fe200078ef83b */
[--C-:B------:R-:W-:Y:S01]  /*6520*/  HADD2.F32 R54, -RZ, R12.reuse.H1_H1 ;  /* 0x3000000cff367230 */ /* 0x100fe20000004100 */
[----:B------:R-:W-:Y:S01]  /*6530*/  F2FP.F16.E4M3.UNPACK_B R59, R105.H1 ;  /* 0x00000069ff3b723e */ /* 0x000fe200030006ff */
[----:B------:R-:W-:Y:S01]  /*6540*/  HADD2.F32 R12, -RZ, R12.H0_H0 ;  /* 0x2000000cff0c7230 */ /* 0x000fe20000004100 */
[----:B------:R-:W-:Y:S01]  /*6550*/  F2FP.F16.E4M3.UNPACK_B R11, R11.H1 ;  /* 0x0000000bff0b723e */ /* 0x000fe200030006ff */
[----:B------:R-:W-:-:S02]  /*6560*/  HADD2.F32 R60, -RZ, R55.H1_H1 ;  /* 0x30000037ff3c7230 */ /* 0x000fc40000004100 */
[-C--:B------:R-:W-:Y:S01]  /*6570*/  FMUL.FTZ R65, R54, R63.reuse ;  /* 0x0000003f36417220 */ /* 0x080fe20000410000 */
[----:B------:R-:W-:Y:S02]  /*6580*/  HADD2.F32 R61, -RZ, R59.H0_H0 ;  /* 0x2000003bff3d7230 */ /* 0x000fe40000004100 */
[C---:B------:R-:W-:Y:S01]  /*6590*/  FMUL.FTZ R63, R12.reuse, R63 ;  /* 0x0000003f0c3f7220 */ /* 0x040fe20000410000 */
[--C-:B------:R-:W-:Y:S01]  /*65a0*/  HADD2.F32 R58, -RZ, R11.reuse.H1_H1 ;  /* 0x3000000bff3a7230 */ /* 0x100fe20000004100 */
[----:B------:R-:W-:Y:S01]  /*65b0*/  F2FP.F16.E4M3.UNPACK_B R106, R106 ;  /* 0x0000006aff6a723e */ /* 0x000fe200020006ff */
[----:B------:R-:W-:Y:S02]  /*65c0*/  HADD2.F32 R55, -RZ, R11.H0_H0 ;  /* 0x2000000bff377230 */ /* 0x000fe40000004100 */
[-C--:B------:R-:W-:Y:S01]  /*65d0*/  FFMA.FTZ R11, R12, R61.reuse, -R65 ;  /* 0x0000003d0c0b7223 */ /* 0x080fe20000010841 */
[----:B------:R-:W-:Y:S02]  /*65e0*/  HADD2.F32 R59, -RZ, R59.H1_H1 ;  /* 0x3000003bff3b7230 */ /* 0x000fe40000004100 */
[----:B------:R-:W-:Y:S01]  /*65f0*/  FFMA.FTZ R12, R54, R61, R63 ;  /* 0x0000003d360c7223 */ /* 0x000fe2000001003f */
[CC--:B------:R-:W-:Y:S01]  /*6600*/  FMUL.FTZ R62, R58.reuse, R60.reuse ;  /* 0x0000003c3a3e7220 */ /* 0x0c0fe20000410000 */
[C---:B------:R-:W-:Y:S01]  /*6610*/  FMUL.FTZ R67, R55.reuse, R60 ;  /* 0x0000003c37437220 */ /* 0x040fe20000410000 */
[-C--:B------:R-:W-:Y:S01]  /*6620*/  F2FP.F16.E4M3.UNPACK_B R54, R53.reuse.H1 ;  /* 0x00000035ff36723e */ /* 0x080fe200030006ff */
[--C-:B------:R-:W-:Y:S01]  /*6630*/  HADD2.F32 R61, -RZ, R106.reuse.H0_H0 ;  /* 0x2000006aff3d7230 */ /* 0x100fe20000004100 */
[----:B------:R-:W-:Y:S01]  /*6640*/  F2FP.F16.E4M3.UNPACK_B R53, R53 ;  /* 0x00000035ff35723e */ /* 0x000fe200020006ff */
[-C--:B------:R-:W-:Y:S01]  /*6650*/  FFMA.FTZ R65, R55, R59.reuse, -R62 ;  /* 0x0000003b37417223 */ /* 0x080fe2000001083e */
[----:B------:R-:W-:Y:S01]  /*6660*/  FFMA.FTZ R66, R58, R59, R67 ;  /* 0x0000003b3a427223 */ /* 0x000fe20000010043 */
[----:B------:R-:W-:Y:S01]  /*6670*/  HADD2.F32 R62, -RZ, R106.H1_H1 ;  /* 0x3000006aff3e7230 */ /* 0x000fe20000004100 */
[----:B------:R-:W-:Y:S01]  /*6680*/  F2FP.F16.E4M3.UNPACK_B R105, R105 ;  /* 0x00000069ff69723e */ /* 0x000fe200020006ff */
[----:B------:R-:W-:-:S02]  /*6690*/  HADD2.F32 R59, -RZ, R54.H1_H1 ;  /* 0x30000036ff3b7230 */ /* 0x000fc40000004100 */
[----:B------:R-:W-:Y:S02]  /*66a0*/  HADD2.F32 R55, -RZ, R54.H0_H0 ;  /* 0x20000036ff377230 */ /* 0x000fe40000004100 */
[--C-:B------:R-:W-:Y:S02]  /*66b0*/  HADD2.F32 R58, -RZ, R53.reuse.H1_H1 ;  /* 0x30000035ff3a7230 */ /* 0x100fe40000004100 */
[-C--:B------:R-:W-:Y:S01]  /*66c0*/  FMUL.FTZ R64, R59, R62.reuse ;  /* 0x0000003e3b407220 */ /* 0x080fe20000410000 */
[----:B------:R-:W-:Y:S02]  /*66d0*/  HADD2.F32 R54, -RZ, R53.H0_H0 ;  /* 0x20000035ff367230 */ /* 0x000fe40000004100 */
[----:B------:R-:W-:Y:S01]  /*66e0*/  FMUL.FTZ R62, R55, R62 ;  /* 0x0000003e373e7220 */ /* 0x000fe20000410000 */
[--C-:B------:R-:W-:Y:S02]  /*66f0*/  HADD2.F32 R60, -RZ, R105.reuse.H1_H1 ;  /* 0x30000069ff3c7230 */ /* 0x100fe40000004100 */
[----:B------:R-:W-:Y:S01]  /*6700*/  FMUL.FTZ R53, R58, R61 ;  /* 0x0000003d3a357220 */ /* 0x000fe20000410000 */
[----:B------:R-:W-:-:S02]  /*6710*/  HADD2.F32 R105, -RZ, R105.H0_H0 ;  /* 0x20000069ff697230 */ /* 0x000fc40000004100 */
[----:B------:R-:W-:Y:S01]  /*6720*/  FMUL.FTZ R61, R54, R61 ;  /* 0x0000003d363d7220 */ /* 0x000fe20000410000 */
[----:B------:R-:W-:Y:S01]  /*6730*/  FFMA.FTZ R63, R59, R60, R62 ;  /* 0x0000003c3b3f7223 */ /* 0x000fe2000001003e */
[----:B------:R-:W-:Y:S02]  /*6740*/  F2FP.F16.E4M3.UNPACK_B R59, R15.H1 ;  /* 0x0000000fff3b723e */ /* 0x000fe400030006ff */
[----:B------:R-:W-:Y:S01]  /*6750*/  FFMA.FTZ R58, R58, R105, R61 ;  /* 0x000000693a3a7223 */ /* 0x000fe2000001003d */
[----:B------:R-:W-:Y:S01]  /*6760*/  F2FP.F16.E4M3.UNPACK_B R61, R52.H1 ;  /* 0x00000034ff3d723e */ /* 0x000fe200030006ff */
[----:B------:R-:W-:Y:S01]  /*6770*/  FFMA.FTZ R64, R55, R60, -R64 ;  /* 0x0000003c37407223 */ /* 0x000fe20000010840 */
[----:B------:R-:W-:Y:S01]  /*6780*/  F2FP.SATFINITE.E4M3.F32.PACK_AB_MERGE_C R55, R66, R65, RZ ;  /* 0x000000414237723e */ /* 0x000fe200048070ff */
[--C-:B------:R-:W-:Y:S01]  /*6790*/  HADD2.F32 R65, -RZ, R59.reuse.H0_H0 ;  /* 0x2000003bff417230 */ /* 0x100fe20000004100 */
[----:B------:R-:W-:Y:S01]  /*67a0*/  F2FP.F16.E4M3.UNPACK_B R62, R14.H1 ;  /* 0x0000000eff3e723e */ /* 0x000fe200030006ff */
[----:B------:R-:W-:Y:S01]  /*67b0*/  HADD2.F32 R66, -RZ, R59.H1_H1 ;  /* 0x3000003bff427230 */ /* 0x000fe20000004100 */
[----:B------:R-:W-:Y:S01]  /*67c0*/  F2FP.F16.E4M3.UNPACK_B R59, R13.H1 ;  /* 0x0000000dff3b723e */ /* 0x000fe200030006ff */
[----:B------:R-:W-:Y:S01]  /*67d0*/  HADD2.F32 R67, -RZ, R61.H1_H1 ;  /* 0x3000003dff437230 */ /* 0x000fe20000004100 */
[----:B------:R-:W-:Y:S01]  /*67e0*/  F2FP.F16.E4M3.UNPACK_B R60, R52 ;  /* 0x00000034ff3c723e */ /* 0x000fe200020006ff */
[----:B------:R-:W-:Y:S01]  /*67f0*/  FFMA.FTZ R53, R54, R105, -R53 ;  /* 0x0000006936357223 */ /* 0x000fe20000010835 */
[----:B------:R-:W-:Y:S01]  /*6800*/  F2FP.SATFINITE.E4M3.F32.PACK_AB_MERGE_C R54, R63, R64, RZ ;  /* 0x000000403f36723e */ /* 0x000fe200048070ff */
[----:B------:R-:W-:Y:S01]  /*6810*/  HADD2.F32 R68, -RZ, R59.H1_H1 ;  /* 0x3000003bff447230 */ /* 0x000fe20000004100 */
[----:B------:R-:W-:Y:S01]  /*6820*/  F2FP.F16.E4M3.UNPACK_B R52, R13 ;  /* 0x0000000dff34723e */ /* 0x000fe200020006ff */
[----:B------:R-:W-:-:S02]  /*6830*/  HADD2.F32 R64, -RZ, R62.H1_H1 ;  /* 0x3000003eff407230 */ /* 0x000fc40000004100 */
[-C--:B------:R-:W-:Y:S01]  /*6840*/  FMUL.FTZ R70, R66, R67.reuse ;  /* 0x0000004342467220 */ /* 0x080fe20000410000 */
[----:B------:R-:W-:Y:S02]  /*6850*/  HADD2.F32 R69, -RZ, R60.H1_H1 ;  /* 0x3000003cff457230 */ /* 0x000fe40000004100 */
[C---:B------:R-:W-:Y:S01]  /*6860*/  FMUL.FTZ R71, R65.reuse, R67 ;  /* 0x0000004341477220 */ /* 0x040fe20000410000 */
[----:B------:R-:W-:Y:S02]  /*6870*/  HADD2.F32 R63, -RZ, R62.H0_H0 ;  /* 0x2000003eff3f7230 */ /* 0x000fe40000004100 */
[----:B------:R-:W-:Y:S01]  /*6880*/  FFMA.FTZ R13, R65, R68, -R70 ;  /* 0x00000044410d7223 */ /* 0x000fe20000010846 */
[----:B------:R-:W-:Y:S02]  /*6890*/  HADD2.F32 R67, -RZ, R52.H1_H1 ;  /* 0x30000034ff437230 */ /* 0x000fe40000004100 */
[----:B------:R-:W-:Y:S01]  /*68a0*/  FMUL.FTZ R70, R64, R69 ;  /* 0x0000004540467220 */ /* 0x000fe20000410000 */
[----:B------:R-:W-:Y:S01]  /*68b0*/  F2FP.F16.E4M3.UNPACK_B R65, R15 ;  /* 0x0000000fff41723e */ /* 0x000fe200020006ff */
[C---:B------:R-:W-:Y:S01]  /*68c0*/  FMUL.FTZ R69, R63.reuse, R69 ;  /* 0x000000453f457220 */ /* 0x040fe20000410000 */
[----:B------:R-:W-:Y:S01]  /*68d0*/  F2FP.F16.E4M3.UNPACK_B R14, R14 ;  /* 0x0000000eff0e723e */ /* 0x000fe200020006ff */
[----:B------:R-:W-:Y:S01]  /*68e0*/  FFMA.FTZ R62, R66, R68, R71 ;  /* 0x00000044423e7223 */ /* 0x000fe20000010047 */
[----:B------:R-:W-:Y:S01]  /*68f0*/  FFMA.FTZ R15, R63, R67, -R70 ;  /* 0x000000433f0f7223 */ /* 0x000fe20000010846 */
[----:B------:R-:W-:-:S02]  /*6900*/  HADD2.F32 R63, -RZ, R65.H0_H0 ;  /* 0x20000041ff3f7230 */ /* 0x000fc40000004100 */
[----:B------:R-:W-:Y:S01]  /*6910*/  FFMA.FTZ R68, R64, R67, R69 ;  /* 0x0000004340447223 */ /* 0x000fe20000010045 */
[----:B------:R-:W-:Y:S01]  /*6920*/  HADD2.F32 R66, -RZ, R61.H0_H0 ;  /* 0x2000003dff427230 */ /* 0x000fe20000004100 */
[----:B------:R-:W-:Y:S01]  /*6930*/  F2FP.SATFINITE.E4M3.F32.PACK_AB_MERGE_C R62, R62, R13, RZ ;  /* 0x0000000d3e3e723e */ /* 0x000fe200048070ff */
[----:B------:R-:W-:Y:S01]  /*6940*/  HADD2.F32 R65, -RZ, R65.H1_H1 ;  /* 0x30000041ff417230 */ /* 0x000fe20000004100 */
[----:B------:R-:W-:Y:S01]  /*6950*/  F2FP.SATFINITE.E4M3.F32.PACK_AB_MERGE_C R13, R12, R11, R55 ;  /* 0x0000000b0c0d723e */ /* 0x000fe20004807037 */
[--C-:B------:R-:W-:Y:S02]  /*6960*/  HADD2.F32 R61, -RZ, R14.reuse.H0_H0 ;  /* 0x2000000eff3d7230 */ /* 0x100fe40000004100 */
[-C--:B------:R-:W-:Y:S01]  /*6970*/  FMUL.FTZ R72, R63, R66.reuse ;  /* 0x000000423f487220 */ /* 0x080fe20000410000 */
[----:B------:R-:W-:Y:S02]  /*6980*/  HADD2.F32 R14, -RZ, R14.H1_H1 ;  /* 0x3000000eff0e7230 */ /* 0x000fe40000004100 */
[----:B------:R-:W-:Y:S01]  /*6990*/  FMUL.FTZ R70, R65, R66 ;  /* 0x0000004241467220 */ /* 0x000fe20000410000 */
[----:B------:R-:W-:Y:S01]  /*69a0*/  HADD2.F32 R64, -RZ, R60.H0_H0 ;  /* 0x2000003cff407230 */ /* 0x000fe20000004100 */
[----:B------:R-:W-:Y:S01]  /*69b0*/  F2FP.SATFINITE.E4M3.F32.PACK_AB_MERGE_C R15, R68, R15, RZ ;  /* 0x0000000f440f723e */ /* 0x000fe200048070ff */
[----:B------:R-:W-:Y:S01]  /*69c0*/  HADD2.F32 R60, -RZ, R59.H0_H0 ;  /* 0x2000003bff3c7230 */ /* 0x000fe20000004100 */
[----:B------:R-:W-:Y:S01]  /*69d0*/  F2FP.SATFINITE.E4M3.F32.PACK_AB_MERGE_C R12, R58, R53, R54 ;  /* 0x000000353a0c723e */ /* 0x000fe20004807036 */
[----:B------:R-:W-:-:S02]  /*69e0*/  HADD2.F32 R52, -RZ, R52.H0_H0 ;  /* 0x20000034ff347230 */ /* 0x000fc40000004100 */
[CC--:B------:R-:W-:Y:S01]  /*69f0*/  FMUL.FTZ R66, R14.reuse, R64.reuse ;  /* 0x000000400e427220 */ /* 0x0c0fe20000410000 */
[----:B------:R-:W-:Y:S01]  /*6a00*/  FMUL.FTZ R59, R61, R64 ;  /* 0x000000403d3b7220 */ /* 0x000fe20000410000 */
[-C--:B------:R-:W-:Y:S01]  /*6a10*/  FFMA.FTZ R70, R63, R60.reuse, -R70 ;  /* 0x0000003c3f467223 */ /* 0x080fe20000010846 */
[----:B------:R-:W-:Y:S01]  /*6a20*/  FFMA.FTZ R65, R65, R60, R72 ;  /* 0x0000003c41417223 */ /* 0x000fe20000010048 */
[-C--:B------:R-:W-:Y:S01]  /*6a30*/  FFMA.FTZ R66, R61, R52.reuse, -R66 ;  /* 0x000000343d427223 */ /* 0x080fe20000010842 */
[----:B------:R-:W-:-:S05]  /*6a40*/  FFMA.FTZ R59, R14, R52, R59 ;  /* 0x000000340e3b7223 */ /* 0x000fca000001003b */
[----:B------:R-:W-:Y:S02]  /*6a50*/  F2FP.SATFINITE.E4M3.F32.PACK_AB_MERGE_C R14, R59, R66, R15 ;  /* 0x000000423b0e723e */ /* 0x000fe4000480700f */
[----:B------:R-:W-:-:S07]  /*6a60*/  F2FP.SATFINITE.E4M3.F32.PACK_AB_MERGE_C R15, R65, R70, R62 ;  /* 0x00000046410f723e */ /* 0x000fce000480703e */
.L_x_534:
[----:B------:R-:W-:Y:S05]  /*6a70*/  BSYNC B2 ;  /* 0x0000000000027941 */ /* 0x000fea0003800000 */
.L_x_533:
[----:B0-----:R0:W-:Y:S02]  /*6a80*/  ST.E.128 desc[UR36][R56.64], R12 ;  /* 0x0000000c38007985 */ /* 0x0011e4000c101d24 */
.L_x_528:
[----:B------:R-:W-:Y:S05]  /*6a90*/  BSYNC B1 ;  /* 0x0000000000017941 */ /* 0x000fea0003800000 */
.L_x_527:
[----:B------:R-:W-:-:S03]  /*6aa0*/  UMOV UR4, 0xffffffff ;  /* 0xffffffff00047882 */ /* 0x000fc60000000000 */
[----:B------:R-:W-:Y:S05]  /*6ab0*/  BRA.DIV UR4, `(.L_x_535) ;  /* 0x0000023a04907947 */ /* 0x000fea000b800000 */
[----:B0-2---:R-:W0:Y:S04]  /*6ac0*/  SHFL.IDX PT, R102, R102, 0x3, 0x181f ;  /* 0x00781f0066667f89 */ /* 0x005e2800000e0000 */
[----:B----4-:R-:W2:Y:S02]  /*6ad0*/  SHFL.IDX PT, R101, R101, 0x3, 0x181f ;  /* 0x00781f0065657f89 */ /* 0x010ea400000e0000 */
.L_x_847:
[----:B------:R-:W-:Y:S05]  /*6ae0*/  @P4 BRA `(.L_x_536) ;  /* 0x0000005c00704947 */ /* 0x000fea0003800000 */
[----:B------:R-:W-:Y:S04]  /*6af0*/  BSSY B1, `(.L_x_537) ;  /* 0x0000076000017945 */ /* 0x000fe80003800000 */
[----:B------:R-:W-:Y:S05]  /*6b00*/  @P1 BRA `(.L_x_538) ;  /* 0x0000000400d01947 */ /* 0x000fea0003800000 */
[----:B------:R4:W1:Y:S01]  /*6b10*/  LDS.128 R12, [R90+0x2b400] ;  /* 0x02b400005a0c7984 */ /* 0x0008620000000c00 */
[----:B--2---:R-:W-:Y:S01]  /*6b20*/  IADD3 R52, P2, R16, R101, RZ ;  /* 0x0000006510347210 */ /* 0x004fe20007f5e0ff */
[----:B------:R-:W-:Y:S04]  /*6b30*/  BSSY B2, `(.L_x_539) ;  /* 0x0000070000027945 */ /* 0x000fe80003800000 */
[----:B0-----:R-:W-:Y:S01]  /*6b40*/  IMAD.X R53, R102, 0x1, R17, P2 ;  /* 0x0000000166357824 */ /* 0x001fe200010e0611 */
[----:B------:R-:W-:-:S13]  /*6b50*/  ISETP.GE.AND P2, PT, R22, R103, PT ;  /* 0x000000671600720c */ /* 0x000fda0003f46270 */
[----:B----4-:R-:W-:Y:S05]  /*6b60*/  @P2 BRA `(.L_x_540) ;  /* 0x0000000400b02947 */ /* 0x010fea0003800000 */
        /* <DEDUP_REMOVED lines=11> */
[----:B-1----:R-:W-:Y:S01]  /*6c20*/  IMAD.MOV.U32 R11, RZ, RZ, R13 ;  /* 0x000000ffff0b7224 */ /* 0x002fe200078e000d */
[----:B------:R-:W-:Y:S02]  /*6c30*/  PRMT R50, R50, 0x654, R49 ;  /* 0x0000065432327816 */ /* 0x000fe40000000031 */
[----:B------:R-:W-:Y:S01]  /*6c40*/  LOP3.LUT R13, R48, 0xff00, R51, 0xf8, !PT ;  /* 0x0000ff00300d7812 */ /* 0x000fe200078ef833 */
[----:B------:R-:W-:Y:S01]  /*6c50*/  IMAD.U32 R48, R56, 0x10000, RZ ;  /* 0x0001000038307824 */ /* 0x000fe200078e00ff */
[----:B------:R-:W-:Y:S01]  /*6c60*/  LOP3.LUT R50, R50, 0xff00, R55, 0xf8, !PT ;  /* 0x0000ff0032327812 */ /* 0x000fe200078ef837 */
[----:B------:R-:W-:Y:S01]  /*6c70*/  IMAD.U32 R55, R54, 0x10000, RZ ;  /* 0x0001000036377824 */ /* 0x000fe200078e00ff */
[----:B------:R-:W-:-:S02]  /*6c80*/  MOV R49, R12 ;  /* 0x0000000c00317202 */ /* 0x000fc40000000f00 */
[----:B------:R-:W-:Y:S02]  /*6c90*/  F2FP.F16.E4M3.UNPACK_B R51, R79.H1 ;  /* 0x0000004fff33723e */ /* 0x000fe400030006ff */
[-C--:B------:R-:W-:Y:S02]  /*6ca0*/  F2FP.F16.E4M3.UNPACK_B R12, R11.reuse ;  /* 0x0000000bff0c723e */ /* 0x080fe400020006ff */
        /* <DEDUP_REMOVED lines=20> */
[----:B------:R-:W-:Y:S01]  /*6df0*/  HADD2.F32 R56, -RZ, R79.H1_H1 ;  /* 0x3000004fff387230 */ /* 0x000fe20000004100 */
[----:B------:R-:W-:Y:S01]  /*6e00*/  F2FP.F16.E4M3.UNPACK_B R49, R49 ;  /* 0x00000031ff31723e */ /* 0x000fe200020006ff */
[-C--:B------:R-:W-:Y:S01]  /*6e10*/  FFMA.FTZ R60, R51, R55.reuse, -R58 ;  /* 0x00000037333c7223 */ /* 0x080fe2000001083a */
[----:B------:R-:W-:Y:S01]  /*6e20*/  FFMA.FTZ R61, R54, R55, R61 ;  /* 0x00000037363d7223 */ /* 0x000fe2000001003d */
[----:B------:R-:W-:Y:S01]  /*6e30*/  F2FP.F16.E4M3.UNPACK_B R78, R78 ;  /* 0x0000004eff4e723e */ /* 0x000fe200020006ff */
[--C-:B------:R-:W-:Y:S01]  /*6e40*/  HADD2.F32 R54, -RZ, R50.reuse.H0_H0 ;  /* 0x20000032ff367230 */ /* 0x100fe20000004100 */
[----:B------:R-:W-:Y:S01]  /*6e50*/  F2FP.F16.E4M3.UNPACK_B R62, R48.H1 ;  /* 0x00000030ff3e723e */ /* 0x000fe200030006ff */
[----:B------:R-:W-:-:S02]  /*6e60*/  HADD2.F32 R55, -RZ, R50.H1_H1 ;  /* 0x30000032ff377230 */ /* 0x000fc40000004100 */
[----:B------:R-:W-:Y:S02]  /*6e70*/  HADD2.F32 R79, -RZ, R79.H0_H0 ;  /* 0x2000004fff4f7230 */ /* 0x000fe40000004100 */
[-C--:B------:R-:W-:Y:S01]  /*6e80*/  FMUL.FTZ R58, R54, R56.reuse ;  /* 0x00000038363a7220 */ /* 0x080fe20000410000 */
[--C-:B------:R-:W-:Y:S02]  /*6e90*/  HADD2.F32 R51, -RZ, R49.reuse.H1_H1 ;  /* 0x30000031ff337230 */ /* 0x100fe40000004100 */
[----:B------:R-:W-:Y:S01]  /*6ea0*/  FMUL.FTZ R59, R55, R56 ;  /* 0x00000038373b7220 */ /* 0x000fe20000410000 */
[----:B------:R-:W-:Y:S02]  /*6eb0*/  HADD2.F32 R50, -RZ, R49.H0_H0 ;  /* 0x20000031ff327230 */ /* 0x000fe40000004100 */
[--C-:B------:R-:W-:Y:S02]  /*6ec0*/  HADD2.F32 R49, -RZ, R78.reuse.H1_H1 ;  /* 0x3000004eff317230 */ /* 0x100fe40000004100 */
[----:B------:R-:W-:Y:S01]  /*6ed0*/  FMUL.FTZ R57, R51, R79 ;  /* 0x0000004f33397220 */ /* 0x000fe20000410000 */
[----:B------:R-:W-:-:S02]  /*6ee0*/  HADD2.F32 R78, -RZ, R78.H0_H0 ;  /* 0x2000004eff4e7230 */ /* 0x000fc40000004100 */
[----:B------:R-:W-:Y:S01]  /*6ef0*/  FMUL.FTZ R56, R50, R79 ;  /* 0x0000004f32387220 */ /* 0x000fe20000410000 */
[--C-:B------:R-:W-:Y:S02]  /*6f00*/  HADD2.F32 R64, -RZ, R62.reuse.H1_H1 ;  /* 0x3000003eff407230 */ /* 0x100fe40000004100 */
[-C--:B------:R-:W-:Y:S01]  /*6f10*/  FFMA.FTZ R54, R54, R49.reuse, -R59 ;  /* 0x0000003136367223 */ /* 0x080fe2000001083b */
[----:B------:R-:W-:Y:S01]  /*6f20*/  FFMA.FTZ R55, R55, R49, R58 ;  /* 0x0000003137377223 */ /* 0x000fe2000001003a */
[-C--:B------:R-:W-:Y:S01]  /*6f30*/  FFMA.FTZ R49, R50, R78.reuse, -R57 ;  /* 0x0000004e32317223 */ /* 0x080fe20000010839 */
[----:B------:R-:W-:Y:S01]  /*6f40*/  FFMA.FTZ R50, R51, R78, R56 ;  /* 0x0000004e33327223 */ /* 0x000fe20000010038 */
[----:B------:R-:W-:Y:S01]  /*6f50*/  F2FP.F16.E4M3.UNPACK_B R56, R15.H1 ;  /* 0x0000000fff38723e */ /* 0x000fe200030006ff */
[----:B------:R-:W-:Y:S01]  /*6f60*/  HADD2.F32 R62, -RZ, R62.H0_H0 ;  /* 0x2000003eff3e7230 */ /* 0x000fe20000004100 */
[----:B------:R-:W-:Y:S02]  /*6f70*/  F2FP.SATFINITE.E4M3.F32.PACK_AB_MERGE_C R51, R61, R60, RZ ;  /* 0x0000003c3d33723e */ /* 0x000fe400048070ff */
[----:B------:R-:W-:Y:S01]  /*6f80*/  F2FP.SATFINITE.E4M3.F32.PACK_AB_MERGE_C R54, R55, R54, RZ ;  /* 0x000000363736723e */ /* 0x000fe200048070ff */
[--C-:B------:R-:W-:Y:S01]  /*6f90*/  HADD2.F32 R57, -RZ, R56.reuse.H0_H0 ;  /* 0x20000038ff397230 */ /* 0x100fe20000004100 */
[----:B------:R-:W-:Y:S01]  /*6fa0*/  F2FP.F16.E4M3.UNPACK_B R59, R13.H1 ;  /* 0x0000000dff3b723e */ /* 0x000fe200030006ff */
[----:B------:R-:W-:Y:S01]  /*6fb0*/  HADD2.F32 R56, -RZ, R56.H1_H1 ;  /* 0x30000038ff387230 */ /* 0x000fe20000004100 */
[----:B------:R-:W-:-:S02]  /*6fc0*/  F2FP.F16.E4M3.UNPACK_B R55, R14.H1 ;  /* 0x0000000eff37723e */ /* 0x000fc400030006ff */
[----:B------:R-:W-:Y:S01]  /*6fd0*/  F2FP.F16.E4M3.UNPACK_B R61, R48 ;  /* 0x00000030ff3d723e */ /* 0x000fe200020006ff */
[----:B------:R-:W-:Y:S01]  /*6fe0*/  HADD2.F32 R60, -RZ, R59.H1_H1 ;  /* 0x3000003bff3c7230 */ /* 0x000fe20000004100 */
[----:B------:R-:W-:Y:S01]  /*6ff0*/  F2FP.F16.E4M3.UNPACK_B R58, R13 ;  /* 0x0000000dff3a723e */ /* 0x000fe200020006ff */
[----:B------:R-:W-:Y:S02]  /*7000*/  HADD2.F32 R48, -RZ, R55.H1_H1 ;  /* 0x30000037ff307230 */ /* 0x000fe40000004100 */
[-C--:B------:R-:W-:Y:S01]  /*7010*/  FMUL.FTZ R66, R56, R64.reuse ;  /* 0x0000004038427220 */ /* 0x080fe20000410000 */
[----:B------:R-:W-:Y:S02]  /*7020*/  HADD2.F32 R63, -RZ, R61.H1_H1 ;  /* 0x3000003dff3f7230 */ /* 0x000fe40000004100 */
[C---:B------:R-:W-:Y:S01]  /*7030*/  FMUL.FTZ R65, R57.reuse, R64 ;  /* 0x0000004039417220 */ /* 0x040fe20000410000 */
[----:B------:R-:W-:Y:S02]  /*7040*/  HADD2.F32 R55, -RZ, R55.H0_H0 ;  /* 0x20000037ff377230 */ /* 0x000fe40000004100 */
[----:B------:R-:W-:Y:S01]  /*7050*/  FFMA.FTZ R13, R57, R60, -R66 ;  /* 0x0000003c390d7223 */ /* 0x000fe20000010842 */
[----:B------:R-:W-:-:S02]  /*7060*/  HADD2.F32 R57, -RZ, R58.H1_H1 ;  /* 0x3000003aff397230 */ /* 0x000fc40000004100 */
[C---:B------:R-:W-:Y:S01]  /*7070*/  FMUL.FTZ R64, R48.reuse, R63 ;  /* 0x0000003f30407220 */ /* 0x040fe20000410000 */
[----:B------:R-:W-:Y:S01]  /*7080*/  F2FP.F16.E4M3.UNPACK_B R15, R15 ;  /* 0x0000000fff0f723e */ /* 0x000fe200020006ff */
[C---:B------:R-:W-:Y:S01]  /*7090*/  FMUL.FTZ R63, R55.reuse, R63 ;  /* 0x0000003f373f7220 */ /* 0x040fe20000410000 */
[----:B------:R-:W-:Y:S01]  /*70a0*/  F2FP.F16.E4M3.UNPACK_B R14, R14 ;  /* 0x0000000eff0e723e */ /* 0x000fe200020006ff */
[-C--:B------:R-:W-:Y:S01]  /*70b0*/  FFMA.FTZ R64, R55, R57.reuse, -R64 ;  /* 0x0000003937407223 */ /* 0x080fe20000010840 */
[----:B------:R-:W-:Y:S02]  /*70c0*/  HADD2.F32 R61, -RZ, R61.H0_H0 ;  /* 0x2000003dff3d7230 */ /* 0x000fe40000004100 */
[----:B------:R-:W-:Y:S01]  /*70d0*/  FFMA.FTZ R63, R48, R57, R63 ;  /* 0x00000039303f7223 */ /* 0x000fe2000001003f */
[--C-:B------:R-:W-:Y:S02]  /*70e0*/  HADD2.F32 R48, -RZ, R15.reuse.H0_H0 ;  /* 0x2000000fff307230 */ /* 0x100fe40000004100 */
[----:B------:R-:W-:Y:S01]  /*70f0*/  FFMA.FTZ R60, R56, R60, R65 ;  /* 0x0000003c383c7223 */ /* 0x000fe20000010041 */
[----:B------:R-:W-:-:S02]  /*7100*/  HADD2.F32 R55, -RZ, R15.H1_H1 ;  /* 0x3000000fff377230 */ /* 0x000fc40000004100 */
[--C-:B------:R-:W-:Y:S01]  /*7110*/  HADD2.F32 R15, -RZ, R14.reuse.H0_H0 ;  /* 0x2000000eff0f7230 */ /* 0x100fe20000004100 */
[----:B------:R-:W-:Y:S01]  /*7120*/  F2FP.SATFINITE.E4M3.F32.PACK_AB_MERGE_C R63, R63, R64, RZ ;  /* 0x000000403f3f723e */ /* 0x000fe200048070ff */
[----:B------:R-:W-:Y:S02]  /*7130*/  HADD2.F32 R14, -RZ, R14.H1_H1 ;  /* 0x3000000eff0e7230 */ /* 0x000fe40000004100 */
[-C--:B------:R-:W-:Y:S01]  /*7140*/  FMUL.FTZ R57, R55, R62.reuse ;  /* 0x0000003e37397220 */ /* 0x080fe20000410000 */
[----:B------:R-:W-:Y:S02]  /*7150*/  HADD2.F32 R59, -RZ, R59.H0_H0 ;  /* 0x2000003bff3b7230 */ /* 0x000fe40000004100 */
[----:B------:R-:W-:Y:S01]  /*7160*/  FMUL.FTZ R62, R48, R62 ;  /* 0x0000003e303e7220 */ /* 0x000fe20000410000 */
[----:B------:R-:W-:Y:S02]  /*7170*/  HADD2.F32 R58, -RZ, R58.H0_H0 ;  /* 0x2000003aff3a7230 */ /* 0x000fe40000004100 */
[-C--:B------:R-:W-:Y:S01]  /*7180*/  FMUL.FTZ R56, R14, R61.reuse ;  /* 0x0000003d0e387220 */ /* 0x080fe20000410000 */
[----:B------:R-:W-:Y:S01]  /*7190*/  FMUL.FTZ R61, R15, R61 ;  /* 0x0000003d0f3d7220 */ /* 0x000fe20000410000 */
[-C--:B------:R-:W-:Y:S01]  /*71a0*/  FFMA.FTZ R57, R48, R59.reuse, -R57 ;  /* 0x0000003b30397223 */ /* 0x080fe20000010839 */
[----:B------:R-:W-:Y:S01]  /*71b0*/  FFMA.FTZ R62, R55, R59, R62 ;  /* 0x0000003b373e7223 */ /* 0x000fe2000001003e */
[-C--:B------:R-:W-:Y:S01]  /*71c0*/  FFMA.FTZ R56, R15, R58.reuse, -R56 ;  /* 0x0000003a0f387223 */ /* 0x080fe20000010838 */
[----:B------:R-:W-:Y:S01]  /*71d0*/  FFMA.FTZ R61, R14, R58, R61 ;  /* 0x0000003a0e3d7223 */ /* 0x000fe2000001003d */
[----:B------:R-:W-:-:S02]  /*71e0*/  F2FP.SATFINITE.E4M3.F32.PACK_AB_MERGE_C R60, R60, R13, RZ ;  /* 0x0000000d3c3c723e */ /* 0x000fc400048070ff */
[----:B------:R-:W-:Y:S02]  /*71f0*/  F2FP.SATFINITE.E4M3.F32.PACK_AB_MERGE_C R13, R12, R11, R51 ;  /* 0x0000000b0c0d723e */ /* 0x000fe40004807033 */
[----:B------:R-:W-:Y:S02]  /*7200*/  F2FP.SATFINITE.E4M3.F32.PACK_AB_MERGE_C R12, R50, R49, R54 ;  /* 0x00000031320c723e */ /* 0x000fe40004807036 */
[----:B------:R-:W-:Y:S02]  /*7210*/  F2FP.SATFINITE.E4M3.F32.PACK_AB_MERGE_C R14, R61, R56, R63 ;  /* 0x000000383d0e723e */ /* 0x000fe4000480703f */
[----:B------:R-:W-:-:S07]  /*7220*/  F2FP.SATFINITE.E4M3.F32.PACK_AB_MERGE_C R15, R62, R57, R60 ;  /* 0x000000393e0f723e */ /* 0x000fce000480703c */
.L_x_540:
[----:B------:R-:W-:Y:S05]  /*7230*/  BSYNC B2 ;  /* 0x0000000000027941 */ /* 0x000fea0003800000 */
.L_x_539:
[----:B-1----:R4:W-:Y:S02]  /*7240*/  ST.E.128 desc[UR36][R52.64], R12 ;  /* 0x0000000c34007985 */ /* 0x0029e4000c101d24 */
.L_x_538:
[----:B------:R-:W-:Y:S05]  /*7250*/  BSYNC B1 ;  /* 0x0000000000017941 */ /* 0x000fea0003800000 */
.L_x_537:
[----:B------:R-:W-:-:S13]  /*7260*/  LOP3.LUT P2, RZ, R125, 0x2, RZ, 0xc0, !PT ;  /* 0x000000027dff7812 */ /* 0x000fda000784c0ff */
[----:B------:R-:W-:Y:S05]  /*7270*/  @P2 BRA `(.L_x_536) ;  /* 0x00000054008c2947 */ /* 0x000fea0003800000 */
[----:B----4-:R4:W1:Y:S01]  /*7280*/  LDS.128 R12, [R90+0x2f400] ;  /* 0x02f400005a0c7984 */ /* 0x0108620000000c00 */
[----:B--2---:R-:W-:Y:S01]  /*7290*/  IADD3 R48, P2, R18, R101, RZ ;  /* 0x0000006512307210 */ /* 0x004fe20007f5e0ff */
[----:B------:R-:W-:Y:S04]  /*72a0*/  BSSY B1, `(.L_x_541) ;  /* 0x000006e000017945 */ /* 0x000fe80003800000 */
[----:B0-----:R-:W-:Y:S01]  /*72b0*/  IMAD.X R49, R102, 0x1, R217, P2 ;  /* 0x0000000166317824 */ /* 0x001fe200010e06d9 */
[----:B------:R-:W-:-:S13]  /*72c0*/  ISETP.GE.AND P2, PT, R218, R103, PT ;  /* 0x00000067da00720c */ /* 0x000fda0003f46270 */
[----:B----4-:R-:W-:Y:S05]  /*72d0*/  @P2 BRA `(.L_x_542) ;  /* 0x0000000400a82947 */ /* 0x010fea0003800000 */
[----:B------:R-:W-:Y:S02]  /*72e0*/  SHF.R.U32.HI R46, RZ, 0x8, R47 ;  /* 0x00000008ff2e7819 */ /* 0x000fe4000001162f */
[--C-:B------:R-:W-:Y:S02]  /*72f0*/  SHF.R.U32.HI R52, RZ, 0x8, R45.reuse ;  /* 0x00000008ff347819 */ /* 0x100fe4000001162d */
[----:B------:R-:W-:Y:S01]  /*7300*/  LOP3.LUT R11, R45, 0xff, RZ, 0xc0, !PT ;  /* 0x000000ff2d0b7812 */ /* 0x000fe200078ec0ff */
[----:B------:R-:W-:Y:S01]  /*7310*/  IMAD.SHL.U32 R46, R46, 0x100, RZ ;  /* 0x000001002e2e7824 */ /* 0x000fe200078e00ff */
[----:B------:R-:W-:Y:S02]  /*7320*/  SHF.R.U32.HI R44, RZ, 0x18, R45 ;  /* 0x00000018ff2c7819 */ /* 0x000fe4000001162d */
[----:B------:R-:W-:Y:S02]  /*7330*/  SHF.R.U32.HI R50, RZ, 0x10, R47 ;  /* 0x00000010ff327819 */ /* 0x000fe4000001162f */
[----:B------:R-:W-:-:S02]  /*7340*/  LOP3.LUT R51, R47, 0xff0000ff, RZ, 0xc0, !PT ;  /* 0xff0000ff2f337812 */ /* 0x000fc400078ec0ff */
[----:B------:R-:W-:Y:S01]  /*7350*/  SHF.R.U32.HI R53, RZ, 0x10, R45 ;  /* 0x00000010ff357819 */ /* 0x000fe2000001162d */
[----:B-1----:R-:W-:Y:S01]  /*7360*/  IMAD.MOV.U32 R45, RZ, RZ, R12 ;  /* 0x000000ffff2d7224 */ /* 0x002fe200078e000c */
[----:B------:R-:W-:Y:S01]  /*7370*/  PRMT R47, R44, 0x654, R11 ;  /* 0x000006542c2f7816 */ /* 0x000fe2000000000b */
[----:B------:R-:W-:Y:S01]  /*7380*/  IMAD.SHL.U32 R44, R52, 0x100, RZ ;  /* 0x00000100342c7824 */ /* 0x000fe200078e00ff */
[----:B------:R-:W-:Y:S01]  /*7390*/  MOV R11, R13 ;  /* 0x0000000d000b7202 */ /* 0x000fe20000000f00 */
[----:B------:R-:W-:Y:S01]  /*73a0*/  IMAD.U32 R13, R53, 0x10000, RZ ;  /* 0x00010000350d7824 */ /* 0x000fe200078e00ff */
[----:B------:R-:W-:Y:S01]  /*73b0*/  LOP3.LUT R51, R51, 0xff00, R46, 0xf8, !PT ;  /* 0x0000ff0033337812 */ /* 0x000fe200078ef82e */
[----:B------:R-:W-:Y:S01]  /*73c0*/  IMAD.U32 R46, R50, 0x10000, RZ ;  /* 0x00010000322e7824 */ /* 0x000fe200078e00ff */
[----:B------:R-:W-:Y:S02]  /*73d0*/  LOP3.LUT R44, R47, 0xff00, R44, 0xf8, !PT ;  /* 0x0000ff002f2c7812 */ /* 0x000fe400078ef82c */
[----:B------:R-:W-:-:S02]  /*73e0*/  F2FP.F16.E4M3.UNPACK_B R47, R77.H1 ;  /* 0x0000004dff2f723e */ /* 0x000fc400030006ff */
        /* <DEDUP_REMOVED lines=8> */
[----:B------:R-:W-:Y:S02]  /*7470*/  HADD2.F32 R52, -RZ, R47.H1_H1 ;  /* 0x3000002fff347230 */ /* 0x000fe40000004100 */
[----:B------:R-:W-:Y:S01]  /*7480*/  FMUL.FTZ R57, R46, R55 ;  /* 0x000000372e397220 */ /* 0x000fe20000410000 */
[----:B------:R-:W-:-:S02]  /*7490*/  HADD2.F32 R53, -RZ, R51.H0_H0 ;  /* 0x20000033ff357230 */ /* 0x000fc40000004100 */
        /* <DEDUP_REMOVED lines=39> */
[----:B------:R-:W-:-:S02]  /*7710*/  F2FP.F16.E4M3.UNPACK_B R57, R44 ;  /* 0x0000002cff39723e */ /* 0x000fc400020006ff */
[-C--:B------:R-:W-:Y:S01]  /*7720*/  F2FP.F16.E4M3.UNPACK_B R54, R13.reuse ;  /* 0x0000000dff36723e */ /* 0x080fe200020006ff */
[----:B------:R-:W-:Y:S01]  /*7730*/  HADD2.F32 R44, -RZ, R51.H1_H1 ;  /* 0x30000033ff2c7230 */ /* 0x000fe20000004100 */
[----:B------:R-:W-:Y:S01]  /*7740*/  F2FP.F16.E4M3.UNPACK_B R55, R13.H1 ;  /* 0x0000000dff37723e */ /* 0x000fe200030006ff */
[----:B------:R-:W-:Y:S02]  /*7750*/  HADD2.F32 R59, -RZ, R57.H1_H1 ;  /* 0x30000039ff3b7230 */ /* 0x000fe40000004100 */
[-C--:B------:R-:W-:Y:S01]  /*7760*/  FMUL.FTZ R62, R52, R60.reuse ;  /* 0x0000003c343e7220 */ /* 0x080fe20000410000 */
[----:B------:R-:W-:Y:S02]  /*7770*/  HADD2.F32 R51, -RZ, R51.H0_H0 ;  /* 0x20000033ff337230 */ /* 0x000fe40000004100 */
[----:B------:R-:W-:Y:S01]  /*7780*/  FMUL.FTZ R61, R53, R60 ;  /* 0x0000003c353d7220 */ /* 0x000fe20000410000 */
[----:B------:R-:W-:Y:S02]  /*7790*/  HADD2.F32 R13, -RZ, R54.H1_H1 ;  /* 0x30000036ff0d7230 */ /* 0x000fe40000004100 */
[----:B------:R-:W-:Y:S01]  /*77a0*/  FMUL.FTZ R60, R44, R59 ;  /* 0x0000003b2c3c7220 */ /* 0x000fe20000410000 */
[----:B------:R-:W-:Y:S01]  /*77b0*/  F2FP.F16.E4M3.UNPACK_B R15, R15 ;  /* 0x0000000fff0f723e */ /* 0x000fe200020006ff */
[C---:B------:R-:W-:Y:S01]  /*77c0*/  FMUL.FTZ R59, R51.reuse, R59 ;  /* 0x0000003b333b7220 */ /* 0x040fe20000410000 */
[----:B------:R-:W-:Y:S01]  /*77d0*/  F2FP.F16.E4M3.UNPACK_B R14, R14 ;  /* 0x0000000eff0e723e */ /* 0x000fe200020006ff */
[----:B------:R-:W-:Y:S01]  /*77e0*/  FFMA.FTZ R60, R51, R13, -R60 ;  /* 0x0000000d333c7223 */ /* 0x000fe2000001083c */
[----:B------:R-:W-:-:S02]  /*77f0*/  HADD2.F32 R56, -RZ, R55.H1_H1 ;  /* 0x30000037ff387230 */ /* 0x000fc40000004100 */
[----:B------:R-:W-:Y:S01]  /*7800*/  FFMA.FTZ R59, R44, R13, R59 ;  /* 0x0000000d2c3b7223 */ /* 0x000fe2000001003b */
[--C-:B------:R-:W-:Y:S02]  /*7810*/  HADD2.F32 R44, -RZ, R15.reuse.H0_H0 ;  /* 0x2000000fff2c7230 */ /* 0x100fe40000004100 */
[--C-:B------:R-:W-:Y:S02]  /*7820*/  HADD2.F32 R13, -RZ, R14.reuse.H0_H0 ;  /* 0x2000000eff0d7230 */ /* 0x100fe40000004100 */
[-C--:B------:R-:W-:Y:S01]  /*7830*/  FFMA.FTZ R61, R52, R56.reuse, R61 ;  /* 0x00000038343d7223 */ /* 0x080fe2000001003d */
[----:B------:R-:W-:Y:S02]  /*7840*/  HADD2.F32 R15, -RZ, R15.H1_H1 ;  /* 0x3000000fff0f7230 */ /* 0x000fe40000004100 */
[----:B------:R-:W-:Y:S01]  /*7850*/  FFMA.FTZ R62, R53, R56, -R62 ;  /* 0x00000038353e7223 */ /* 0x000fe2000001083e */
[----:B------:R-:W-:Y:S01]  /*7860*/  HADD2.F32 R14, -RZ, R14.H1_H1 ;  /* 0x3000000eff0e7230 */ /* 0x000fe20000004100 */
[----:B------:R-:W-:Y:S01]  /*7870*/  F2FP.SATFINITE.E4M3.F32.PACK_AB_MERGE_C R59, R59, R60, RZ ;  /* 0x0000003c3b3b723e */ /* 0x000fe200048070ff */
[----:B------:R-:W-:-:S02]  /*7880*/  HADD2.F32 R57, -RZ, R57.H0_H0 ;  /* 0x20000039ff397230 */ /* 0x000fc40000004100 */
        /* <DEDUP_REMOVED lines=15> */
.L_x_542:
[----:B------:R-:W-:Y:S05]  /*7980*/  BSYNC B1 ;  /* 0x0000000000017941 */ /* 0x000fea0003800000 */
.L_x_541:
[----:B-1----:R0:W-:Y:S01]  /*7990*/  ST.E.128 desc[UR36][R48.64], R12 ;  /* 0x0000000c30007985 */ /* 0x0021e2000c101d24 */
[----:B------:R-:W-:Y:S05]  /*79a0*/  BRA `(.L_x_536) ;  /* 0x0000004c00c07947 */ /* 0x000fea0003800000 */
.L_x_496:
[C---:B------:R-:W-:Y:S01]  /*79b0*/  ISETP.GE.AND P5, PT, R219.reuse, R99, PT ;  /* 0x00000063db00720c */ /* 0x040fe20003fa6270 */
[C---:B------:R-:W-:Y:S01]  /*79c0*/  VIADD R44, R219.reuse, 0x60 ;  /* 0x00000060db2c7836 */ /* 0x040fe20000000000 */
[----:B------:R-:W-:Y:S01]  /*79d0*/  P2R R49, PR, RZ, 0x1 ;  /* 0x00000001ff317803 */ /* 0x000fe20000000000 */
[C---:B------:R-:W-:Y:S01]  /*79e0*/  VIADD R48, R219.reuse, 0x20 ;  /* 0x00000020db307836 */ /* 0x040fe20000000000 */
[----:B------:R-:W-:Y:S01]  /*79f0*/  ISETP.GE.OR P5, PT, R16, R103, P5 ;  /* 0x000000671000720c */ /* 0x000fe20002fa6670 */
[----:B------:R-:W-:-:S12]  /*7a00*/  VIADD R50, R219, 0x40 ;  /* 0x00000040db327836 */ /* 0x000fd80000000000 */
[----:B------:R-:W0:Y:S08]  /*7a10*/  @!P5 LDC.64 R52, c[0x0][0x3e8] ;  /* 0x0000fa00ff34db82 */ /* 0x000e300000000a00 */
[----:B------:R-:W1:Y:S01]  /*7a20*/  @!P5 LDC.64 R54, c[0x0][0x400] ;  /* 0x00010000ff36db82 */ /* 0x000e620000000a00 */
[----:B0-----:R-:W-:-:S04]  /*7a30*/  @!P5 IADD3 R52, P2, P3, R84, R52, R12 ;  /* 0x000000345434d210 */ /* 0x001fc80007b5e00c */
[----:B------:R-:W-:Y:S02]  /*7a40*/  @!P5 IADD3.X R53, R37, R53, R81, P2, P3 ;  /* 0x000000352535d210 */ /* 0x000fe400017e6451 */
[----:B------:R-:W-:-:S04]  /*7a50*/  ISETP.GE.AND P2, PT, R44, R99, PT ;  /* 0x000000632c00720c */ /* 0x000fc80003f46270 */
[----:B------:R-:W-:-:S13]  /*7a60*/  ISETP.GE.OR P2, PT, R16, R103, P2 ;  /* 0x000000671000720c */ /* 0x000fda0001746670 */
[----:B------:R-:W0:Y:S01]  /*7a70*/  @!P2 LDC.64 R44, c[0x0][0x3f8] ;  /* 0x0000fe00ff2cab82 */ /* 0x000e220000000a00 */
[----:B------:R-:W-:Y:S02]  /*7a80*/  @!P2 IMAD.MOV.U32 R13, RZ, RZ, R81 ;  /* 0x000000ffff0da224 */ /* 0x000fe400078e0051 */
[----:B------:R-:W-:-:S05]  /*7a90*/  @!P2 IMAD.MOV.U32 R15, RZ, RZ, R11 ;  /* 0x000000ffff0fa224 */ /* 0x000fca00078e000b */
[----:B------:R-:W2:Y:S08]  /*7aa0*/  @!P2 LDC.64 R76, c[0x0][0x3e8] ;  /* 0x0000fa00ff4cab82 */ /* 0x000eb00000000a00 */
[----:B------:R-:W3:Y:S01]  /*7ab0*/  @!P2 LDC.64 R78, c[0x0][0x400] ;  /* 0x00010000ff4eab82 */ /* 0x000ee20000000a00 */
[----:B0-----:R-:W-:-:S04]  /*7ac0*/  @!P2 IMAD.WIDE.U32 R46, R44, 0x60, R12 ;  /* 0x000000602c2ea825 */ /* 0x001fc800078e000c */
[----:B------:R-:W-:Y:S01]  /*7ad0*/  @!P2 IMAD R45, R45, 0x60, RZ ;  /* 0x000000602d2da824 */ /* 0x000fe200078e02ff */
[----:B--2---:R-:W-:-:S04]  /*7ae0*/  @!P2 IADD3 R76, P3, P4, R84, R76, R46 ;  /* 0x0000004c544ca210 */ /* 0x004fc80007c7e02e */
[----:B------:R-:W-:-:S04]  /*7af0*/  @!P2 IADD3 R44, R47, R45, RZ ;  /* 0x0000002d2f2ca210 */ /* 0x000fc80007ffe0ff */
[----:B------:R-:W-:Y:S02]  /*7b00*/  @!P2 IADD3.X R77, R37, R77, R44, P3, P4 ;  /* 0x0000004d254da210 */ /* 0x000fe40001fe842c */
[----:B------:R-:W0:Y:S02]  /*7b10*/  @!P2 LDC.64 R44, c[0x0][0x408] ;  /* 0x00010200ff2cab82 */ /* 0x000e240000000a00 */
[----:B0-----:R-:W-:-:S04]  /*7b20*/  @!P2 IMAD.WIDE.U32 R46, R44, 0x60, R14 ;  /* 0x000000602c2ea825 */ /* 0x001fc800078e000e */
[----:B------:R-:W-:Y:S01]  /*7b30*/  @!P2 IMAD R45, R45, 0x60, RZ ;  /* 0x000000602d2da824 */ /* 0x000fe200078e02ff */
[----:B---3--:R-:W-:-:S03]  /*7b40*/  @!P2 IADD3 R78, P3, P4, R88, R78, R46 ;  /* 0x0000004e584ea210 */ /* 0x008fc60007c7e02e */
[----:B------:R-:W-:-:S05]  /*7b50*/  @!P2 IMAD.IADD R45, R47, 0x1, R45 ;  /* 0x000000012f2da824 */ /* 0x000fca00078e022d */
[----:B------:R-:W-:Y:S02]  /*7b60*/  @!P2 IADD3.X R79, R40, R79, R45, P3, P4 ;  /* 0x0000004f284fa210 */ /* 0x000fe40001fe842d */
[----:B-1----:R-:W-:-:S04]  /*7b70*/  @!P5 IADD3 R54, P3, P4, R88, R54, R14 ;  /* 0x000000365836d210 */ /* 0x002fc80007c7e00e */
[----:B------:R-:W-:Y:S02]  /*7b80*/  @!P5 IADD3.X R55, R40, R55, R11, P3, P4 ;  /* 0x000000372837d210 */ /* 0x000fe40001fe840b */
[----:B------:R-:W-:-:S04]  /*7b90*/  ISETP.GE.AND P4, PT, R48, R99, PT ;  /* 0x000000633000720c */ /* 0x000fc80003f86270 */
[----:B------:R-:W-:-:S13]  /*7ba0*/  ISETP.GE.OR P4, PT, R16, R103, P4 ;  /* 0x000000671000720c */ /* 0x000fda0002786670 */
[----:B------:R-:W-:Y:S01]  /*7bb0*/  @!P4 IADD3 R47, P3, P6, R84, R12, R20 ;  /* 0x0000000c542fc210 */ /* 0x000fe20007e7e014 */
[----:B------:R-:W0:Y:S03]  /*7bc0*/  @!P4 LDC.64 R60, c[0x0][0x3e8] ;  /* 0x0000fa00ff3ccb82 */ /* 0x000e260000000a00 */
[----:B------:R-:W-:Y:S02]  /*7bd0*/  @!P4 IADD3.X R48, R37, R81, R8, P3, P6 ;  /* 0x000000512530c210 */ /* 0x000fe40001fec408 */
[----:B------:R-:W-:Y:S02]  /*7be0*/  ISETP.GE.AND P3, PT, R50, R99, PT ;  /* 0x000000633200720c */ /* 0x000fe40003f66270 */
[----:B------:R-:W-:Y:S01]  /*7bf0*/  CS2R R50, SRZ ;  /* 0x0000000000327805 */ /* 0x000fe2000001ff00 */
[----:B------:R-:W1:Y:S01]  /*7c00*/  @!P4 LDC.64 R62, c[0x0][0x400] ;  /* 0x00010000ff3ecb82 */ /* 0x000e620000000a00 */
[----:B------:R-:W-:-:S13]  /*7c10*/  ISETP.GE.OR P3, PT, R16, R103, P3 ;  /* 0x000000671000720c */ /* 0x000fda0001f66670 */
[----:B------:R-:W-:-:S04]  /*7c20*/  @!P3 IADD3 R15, P0, P6, R84, R21, R12 ;  /* 0x00000015540fb210 */ /* 0x000fc80007e1e00c */
[----:B------:R-:W-:Y:S02]  /*7c30*/  @!P3 IADD3.X R46, R37, R9, R81, P0, P6 ;  /* 0x00000009252eb210 */ /* 0x000fe400007ec451 */
[----:B------:R-:W-:-:S04]  /*7c40*/  @!P4 IADD3 R13, P0, P6, R88, R14, R31 ;  /* 0x0000000e580dc210 */ /* 0x000fc80007e1e01f */
[----:B------:R-:W-:Y:S02]  /*7c50*/  @!P4 IADD3.X R12, R40, R11, R28, P0, P6 ;  /* 0x0000000b280cc210 */ /* 0x000fe400007ec41c */
[----:B------:R-:W-:-:S04]  /*7c60*/  @!P3 IADD3 R45, P0, P6, R88, R32, R14 ;  /* 0x00000020582db210 */ /* 0x000fc80007e1e00e */
[----:B------:R-:W-:Y:S02]  /*7c70*/  @!P3 IADD3.X R44, R40, R29, R11, P0, P6 ;  /* 0x0000001d282cb210 */ /* 0x000fe400007ec40b */
[----:B0-----:R-:W-:Y:S02]  /*7c80*/  @!P4 IADD3 R60, P6, R47, R60, RZ ;  /* 0x0000003c2f3cc210 */ /* 0x001fe40007fde0ff */
[----:B------:R-:W-:-:S03]  /*7c90*/  ISETP.NE.AND P0, PT, R49, RZ, PT ;  /* 0x000000ff3100720c */ /* 0x000fc60003f05270 */
[----:B------:R-:W-:Y:S01]  /*7ca0*/  @!P4 IMAD.X R61, R48, 0x1, R61, P6 ;  /* 0x00000001303dc824 */ /* 0x000fe200030e063d */
[----:B-1----:R-:W-:Y:S02]  /*7cb0*/  @!P4 IADD3 R62, P6, R13, R62, RZ ;  /* 0x0000003e0d3ec210 */ /* 0x002fe40007fde0ff */
[----:B------:R-:W-:Y:S02]  /*7cc0*/  CS2R R48, SRZ ;  /* 0x0000000000307805 */ /* 0x000fe4000001ff00 */
[----:B------:R-:W-:Y:S02]  /*7cd0*/  @!P4 IADD3.X R63, R12, R63, RZ, P6, !PT ;  /* 0x0000003f0c3fc210 */ /* 0x000fe400037fe4ff */
[----:B------:R-:W0:Y:S02]  /*7ce0*/  @!P3 LDC.64 R12, c[0x0][0x3e8] ;  /* 0x0000fa00ff0cbb82 */ /* 0x000e240000000a00 */
[----:B------:R1:W2:Y:S01]  /*7cf0*/  @!P5 LDG.E.128 R48, desc[UR36][R54.64] ;  /* 0x000000243630d981 */ /* 0x0002a2000c1e1d00 */
[----:B0-----:R-:W-:-:S05]  /*7d00*/  @!P3 IADD3 R12, P6, R15, R12, RZ ;  /* 0x0000000c0f0cb210 */ /* 0x001fca0007fde0ff */
[----:B------:R-:W0:Y:S01]  /*7d10*/  @!P3 LDC.64 R14, c[0x0][0x400] ;  /* 0x00010000ff0ebb82 */ /* 0x000e220000000a00 */
[----:B------:R-:W-:Y:S01]  /*7d20*/  @!P3 IMAD.X R13, R46, 0x1, R13, P6 ;  /* 0x000000012e0db824 */ /* 0x000fe200030e060d */
[----:B------:R-:W-:Y:S02]  /*7d30*/  CS2R R46, SRZ ;  /* 0x00000000002e7805 */ /* 0x000fe4000001ff00 */
[----:B-1----:R-:W-:Y:S02]  /*7d40*/  CS2R R54, SRZ ;  /* 0x0000000000367805 */ /* 0x002fe4000001ff00 */
[----:B------:R-:W-:Y:S02]  /*7d50*/  CS2R R58, SRZ ;  /* 0x00000000003a7805 */ /* 0x000fe4000001ff00 */
[----:B------:R-:W-:Y:S02]  /*7d60*/  CS2R R56, SRZ ;  /* 0x0000000000387805 */ /* 0x000fe4000001ff00 */
[----:B------:R-:W-:-:S02]  /*7d70*/  CS2R R66, SRZ ;  /* 0x0000000000427805 */ /* 0x000fc4000001ff00 */
[----:B------:R-:W-:Y:S02]  /*7d80*/  CS2R R64, SRZ ;  /* 0x0000000000407805 */ /* 0x000fe4000001ff00 */
[----:B------:R-:W-:Y:S02]  /*7d90*/  CS2R R70, SRZ ;  /* 0x0000000000467805 */ /* 0x000fe4000001ff00 */
[----:B------:R-:W-:Y:S02]  /*7da0*/  CS2R R68, SRZ ;  /* 0x0000000000447805 */ /* 0x000fe4000001ff00 */
[----:B------:R-:W-:Y:S01]  /*7db0*/  CS2R R74, SRZ ;  /* 0x00000000004a7805 */ /* 0x000fe2000001ff00 */
[----:B------:R1:W3:Y:S01]  /*7dc0*/  @!P4 LDG.E.128 R56, desc[UR36][R62.64] ;  /* 0x000000243e38c981 */ /* 0x0002e2000c1e1d00 */
[----:B------:R-:W-:-:S03]  /*7dd0*/  CS2R R72, SRZ ;  /* 0x0000000000487805 */ /* 0x000fc6000001ff00 */
[----:B------:R-:W4:Y:S04]  /*7de0*/  @!P2 LDG.E.128 R68, desc[UR36][R76.64] ;  /* 0x000000244c44a981 */ /* 0x000f28000c1e1d00 */
[----:B------:R-:W5:Y:S01]  /*7df0*/  @!P2 LDG.E.128 R72, desc[UR36][R78.64] ;  /* 0x000000244e48a981 */ /* 0x000f62000c1e1d00 */
[----:B0-----:R-:W-:-:S05]  /*7e00*/  @!P3 IADD3 R14, P6, R45, R14, RZ ;  /* 0x0000000e2d0eb210 */ /* 0x001fca0007fde0ff */
[----:B------:R-:W-:Y:S01]  /*7e10*/  @!P3 IMAD.X R15, R44, 0x1, R15, P6 ;  /* 0x000000012c0fb824 */ /* 0x000fe200030e060f */
[----:B------:R-:W-:Y:S02]  /*7e20*/  CS2R R44, SRZ ;  /* 0x00000000002c7805 */ /* 0x000fe4000001ff00 */
[----:B-1----:R-:W-:Y:S02]  /*7e30*/  CS2R R62, SRZ ;  /* 0x00000000003e7805 */ /* 0x002fe4000001ff00 */
[----:B------:R-:W5:Y:S04]  /*7e40*/  @!P3 LDG.E.128 R64, desc[UR36][R14.64] ;  /* 0x000000240e40b981 */ /* 0x000f68000c1e1d00 */
[----:B------:R0:W5:Y:S02]  /*7e50*/  @!P5 LDG.E.128 R44, desc[UR36][R52.64] ;  /* 0x00000024342cd981 */ /* 0x000164000c1e1d00 */
[----:B0-----:R-:W-:-:S06]  /*7e60*/  CS2R R52, SRZ ;  /* 0x0000000000347805 */ /* 0x001fcc000001ff00 */
[----:B------:R0:W5:Y:S02]  /*7e70*/  @!P4 LDG.E.128 R52, desc[UR36][R60.64] ;  /* 0x000000243c34c981 */ /* 0x000164000c1e1d00 */
[----:B0-----:R-:W-:-:S06]  /*7e80*/  CS2R R60, SRZ ;  /* 0x00000000003c7805 */ /* 0x001fcc000001ff00 */
[----:B------:R-:W5:Y:S01]  /*7e90*/  @!P3 LDG.E.128 R60, desc[UR36][R12.64] ;  /* 0x000000240c3cb981 */ /* 0x000f62000c1e1d00 */
[----:B------:R-:W-:-:S06]  /*7ea0*/  UISETP.NE.AND UP0, UPT, UR39, 0x3, UPT ;  /* 0x000000032700788c */ /* 0x000fcc000bf05270 */
[----:B------:R-:W-:Y:S02]  /*7eb0*/  PLOP3.LUT P5, PT, PT, PT, UP0, 0x80, 0x0 ;  /* 0x000000000000781c */ /* 0x000fe40003faf008 */
[----:B------:R-:W-:Y:S01]  /*7ec0*/  ISETP.GE.AND P2, PT, R16, R103, PT ;  /* 0x000000671000720c */ /* 0x000fe20003f46270 */
[----:B--2---:R-:W-:Y:S01]  /*7ed0*/  IMAD.MOV.U32 R120, RZ, RZ, R50 ;  /* 0x000000ffff787224 */ /* 0x004fe200078e0032 */
[----:B------:R-:W-:Y:S01]  /*7ee0*/  MOV R119, R48 ;  /* 0x0000003000777202 */ /* 0x000fe20000000f00 */
[----:B---3--:R-:W-:Y:S02]  /*7ef0*/  IMAD.MOV.U32 R116, RZ, RZ, R58 ;  /* 0x000000ffff747224 */ /* 0x008fe400078e003a */
[----:B------:R-:W-:Y:S02]  /*7f00*/  IMAD.MOV.U32 R117, RZ, RZ, R56 ;  /* 0x000000ffff757224 */ /* 0x000fe400078e0038 */
[----:B----4-:R-:W-:Y:S02]  /*7f10*/  IMAD.MOV.U32 R103, RZ, RZ, R70 ;  /* 0x000000ffff677224 */ /* 0x010fe400078e0046 */
[----:B------:R-:W-:-:S02]  /*7f20*/  IMAD.MOV.U32 R104, RZ, RZ, R68 ;  /* 0x000000ffff687224 */ /* 0x000fc400078e0044 */
[----:B-----5:R-:W-:Y:S01]  /*7f30*/  IMAD.MOV.U32 R105, RZ, RZ, R74 ;  /* 0x000000ffff697224 */ /* 0x020fe200078e004a */
[----:B------:R-:W-:Y:S01]  /*7f40*/  MOV R106, R72 ;  /* 0x00000048006a7202 */ /* 0x000fe20000000f00 */
[----:B------:R-:W-:Y:S02]  /*7f50*/  IMAD.MOV.U32 R111, RZ, RZ, R66 ;  /* 0x000000ffff6f7224 */ /* 0x000fe400078e0042 */
[----:B------:R-:W-:Y:S02]  /*7f60*/  IMAD.MOV.U32 R112, RZ, RZ, R64 ;  /* 0x000000ffff707224 */ /* 0x000fe400078e0040 */
[----:B------:R-:W-:Y:S02]  /*7f70*/  IMAD.MOV.U32 R121, RZ, RZ, R46 ;  /* 0x000000ffff797224 */ /* 0x000fe400078e002e */
[----:B------:R-:W-:Y:S02]  /*7f80*/  IMAD.MOV.U32 R118, RZ, RZ, R44 ;  /* 0x000000ffff767224 */ /* 0x000fe400078e002c */
[----:B------:R-:W-:-:S02]  /*7f90*/  IMAD.MOV.U32 R114, RZ, RZ, R54 ;  /* 0x000000ffff727224 */ /* 0x000fc400078e0036 */
[----:B------:R-:W-:Y:S02]  /*7fa0*/  IMAD.MOV.U32 R115, RZ, RZ, R52 ;  /* 0x000000ffff737224 */ /* 0x000fe400078e0034 */
[----:B------:R-:W-:Y:S01]  /*7fb0*/  IMAD.MOV.U32 R109, RZ, RZ, R62 ;  /* 0x000000ffff6d7224 */ /* 0x000fe200078e003e */
[----:B------:R-:W-:Y:S01]  /*7fc0*/  MOV R110, R60 ;  /* 0x0000003c006e7202 */ /* 0x000fe20000000f00 */
[----:B------:R-:W-:Y:S06]  /*7fd0*/  @!P5 BRA `(.L_x_543) ;  /* 0x000000000004d947 */ /* 0x000fec0003800000 */
[----:B------:R-:W-:Y:S01]  /*7fe0*/  BPT.TRAP 0x1 ;  /* 0x000000040000795c */ /* 0x000fe20000300000 */
.L_x_543:
[----:B------:R-:W-:Y:S01]  /*7ff0*/  IMAD R81, R216, 0x8, R19 ;  /* 0x00000008d8517824 */ /* 0x000fe200078e0213 */
[----:B------:R-:W-:Y:S01]  /*8000*/  SHF.L.U32 R100, R221, 0x1f, RZ ;  /* 0x0000001fdd647819 */ /* 0x000fe200000006ff */
[----:B------:R-:W0:Y:S01]  /*8010*/  LDC R107, c[0x0][0x2f4] ;  /* 0x0000bd00ff6b7b82 */ /* 0x000e220000000800 */
[----:B------:R-:W-:Y:S02]  /*8020*/  BSSY B1, `(.L_x_544) ;  /* 0x0000003000017945 */ /* 0x000fe40003800000 */
[----:B------:R-:W1:Y:S02]  /*8030*/  SYNCS.PHASECHK.TRANS64.TRYWAIT P3, [R81+URZ+0x38890], R100 ;  /* 0x03889064510075a7 */ /* 0x000e64000806017f */
[----:B-1----:R-:W-:Y:S05]  /*8040*/  @!P3 BRA `(.L_x_545) ;  /* 0x000002240078b947 */ /* 0x002fea0003800000 */
.L_x_848:
[----:B------:R-:W-:Y:S05]  /*8050*/  BSYNC B1 ;  /* 0x0000000000017941 */ /* 0x000fea0003800000 */
.L_x_544:
[----:B------:R-:W-:Y:S01]  /*8060*/  UMOV UR4, 0xffffffff ;  /* 0xffffffff00047882 */ /* 0x000fe20000000000 */
[----:B0-----:R-:W-:Y:S02]  /*8070*/  IMAD.IADD R108, R107, 0x1, -R34 ;  /* 0x000000016b6c7824 */ /* 0x001fe400078e0a22 */
[----:B------:R-:W-:Y:S05]  /*8080*/  BRA.DIV UR4, `(.L_x_546) ;  /* 0x00000226047c7947 */ /* 0x000fea000b800000 */
[----:B------:R0:W2:Y:S04]  /*8090*/  SHFL.IDX PT, R113, R102, RZ, 0x181f ;  /* 0x00181fff66717589 */ /* 0x0000a800000e0000 */
[----:B------:R0:W3:Y:S02]  /*80a0*/  SHFL.IDX PT, R11, R101, RZ, 0x181f ;  /* 0x00181fff650b7589 */ /* 0x0000e400000e0000 */
.L_x_852:
[----:B------:R-:W-:Y:S01]  /*80b0*/  ISETP.GE.OR P3, PT, R219, R99, P1 ;  /* 0x00000063db00720c */ /* 0x000fe20000f66670 */
[----:B------:R-:W-:-:S12]  /*80c0*/  BSSY B1, `(.L_x_547) ;  /* 0x0000103000017945 */ /* 0x000fd80003800000 */
[----:B------:R-:W-:Y:S05]  /*80d0*/  @P3 BRA `(.L_x_548) ;  /* 0x0000001000043947 */ /* 0x000fea0003800000 */
[----:B------:R-:W4:Y:S01]  /*80e0*/  LDL R14, [R1+0x2c] ;  /* 0x00002c00010e7983 */ /* 0x000f220000100800 */
[----:B------:R-:W-:Y:S01]  /*80f0*/  SEL R12, R34, R108, !P0 ;  /* 0x0000006c220c7207 */ /* 0x000fe20004000000 */
[C---:B------:R-:W-:Y:S01]  /*8100*/  IMAD.SHL.U32 R15, R219.reuse, 0x80, RZ ;  /* 0x00000080db0f7824 */ /* 0x040fe200078e00ff */
[----:B------:R-:W-:Y:S01]  /*8110*/  BSSY B2, `(.L_x_549) ;  /* 0x00000f6000027945 */ /* 0x000fe20003800000 */
[----:B------:R-:W-:Y:S01]  /*8120*/  IMAD.SHL.U32 R76, R219, 0x80, RZ ;  /* 0x00000080db4c7824 */ /* 0x000fe200078e00ff */
[----:B------:R-:W-:Y:S02]  /*8130*/  SHF.R.S32.HI R13, RZ, 0x1f, R12 ;  /* 0x0000001fff0d7819 */ /* 0x000fe4000001140c */
[----:B------:R-:W-:Y:S02]  /*8140*/  LOP3.LUT R15, R15, 0x380, RZ, 0xc0, !PT ;  /* 0x000003800f0f7812 */ /* 0x000fe400078ec0ff */
[----:B------:R-:W-:Y:S02]  /*8150*/  LEA.HI R13, R13, R12, RZ, 0x5 ;  /* 0x0000000c0d0d7211 */ /* 0x000fe400078f28ff */
[----:B------:R-:W-:-:S02]  /*8160*/  LOP3.LUT R76, R76, 0x380, RZ, 0xc0, !PT ;  /* 0x000003804c4c7812 */ /* 0x000fc400078ec0ff */
[----:B------:R-:W-:Y:S02]  /*8170*/  LEA.HI.SX32 R122, R13, R42, 0x1b ;  /* 0x0000002a0d7a7211 */ /* 0x000fe400078fdaff */
[----:B------:R-:W-:Y:S02]  /*8180*/  SHF.R.U32.HI R15, RZ, 0x3, R15 ;  /* 0x00000003ff0f7819 */ /* 0x000fe4000001160f */
[----:B------:R-:W-:-:S04]  /*8190*/  SHF.R.S32.HI R12, RZ, 0x1f, R122 ;  /* 0x0000001fff0c7819 */ /* 0x000fc8000001147a */
[----:B------:R-:W-:Y:S01]  /*81a0*/  LEA.HI R12, R12, R122, RZ, 0x3 ;  /* 0x0000007a0c0c7211 */ /* 0x000fe200078f18ff */
[----:B------:R-:W-:-:S03]  /*81b0*/  IMAD.SHL.U32 R122, R122, 0x10, RZ ;  /* 0x000000107a7a7824 */ /* 0x000fc600078e00ff */
[----:B------:R-:W-:Y:S02]  /*81c0*/  SHF.L.U32 R12, R12, 0xb, RZ ;  /* 0x0000000b0c0c7819 */ /* 0x000fe400000006ff */
[----:B------:R-:W-:Y:S02]  /*81d0*/  LOP3.LUT R13, R76, 0x70, R122, 0xf8, !PT ;  /* 0x000000704c0d7812 */ /* 0x000fe400078ef87a */
[----:B------:R-:W-:Y:S02]  /*81e0*/  LOP3.LUT R12, R12, 0xffffc000, RZ, 0xc0, !PT ;  /* 0xffffc0000c0c7812 */ /* 0x000fe400078ec0ff */
[----:B------:R-:W-:-:S04]  /*81f0*/  LOP3.LUT R13, R13, R15, RZ, 0x3c, !PT ;  /* 0x0000000f0d0d7212 */ /* 0x000fc800078e3cff */
[----:B----4-:R-:W-:-:S05]  /*8200*/  IADD3 R12, R13, R12, R14 ;  /* 0x0000000c0d0c7210 */ /* 0x010fca0007ffe00e */
[C---:B------:R-:W-:Y:S02]  /*8210*/  IMAD R76, R216.reuse, 0x8000, R12 ;  /* 0x00008000d84c7824 */ /* 0x040fe400078e020c */
[----:B------:R-:W-:Y:S02]  /*8220*/  IMAD R12, R216, 0x8000, R4 ;  /* 0x00008000d80c7824 */ /* 0x000fe400078e0204 */
[C---:B------:R-:W-:Y:S02]  /*8230*/  IMAD.IADD R76, R19.reuse, 0x1, R76 ;  /* 0x00000001134c7824 */ /* 0x040fe400078e024c */
[----:B------:R-:W-:-:S04]  /*8240*/  IMAD.IADD R12, R19, 0x1, R12 ;  /* 0x00000001130c7824 */ /* 0x000fc800078e020c */
[----:B------:R-:W4:Y:S04]  /*8250*/  LDS.128 R76, [R76+0x28400] ;  /* 0x028400004c4c7984 */ /* 0x000f280000000c00 */
[----:B------:R-:W0:Y:S01]  /*8260*/  LDS.128 R12, [R12+0x28400] ;  /* 0x028400000c0c7984 */ /* 0x000e220000000c00 */
[----:B------:R-:W-:Y:S05]  /*8270*/  @P2 BRA `(.L_x_550) ;  /* 0x0000000c007c2947 */ /* 0x000fea0003800000 */
[----:B------:R-:W-:Y:S02]  /*8280*/  SHF.R.U32.HI R50, RZ, 0x8, R45 ;  /* 0x00000008ff327819 */ /* 0x000fe4000001162d */
[--C-:B------:R-:W-:Y:S02]  /*8290*/  SHF.R.U32.HI R125, RZ, 0x18, R47.reuse ;  /* 0x00000018ff7d7819 */ /* 0x100fe4000001162f */
[----:B------:R-:W-:Y:S01]  /*82a0*/  LOP3.LUT R124, R47, 0xff, RZ, 0xc0, !PT ;  /* 0x000000ff2f7c7812 */ /* 0x000fe200078ec0ff */
[----:B------:R-:W-:Y:S01]  /*82b0*/  IMAD.SHL.U32 R50, R50, 0x100, RZ ;  /* 0x0000010032327824 */ /* 0x000fe200078e00ff */
[--C-:B------:R-:W-:Y:S02]  /*82c0*/  SHF.R.U32.HI R123, RZ, 0x8, R47.reuse ;  /* 0x00000008ff7b7819 */ /* 0x100fe4000001162f */
[----:B------:R-:W-:Y:S02]  /*82d0*/  SHF.R.U32.HI R44, RZ, 0x10, R47 ;  /* 0x00000010ff2c7819 */ /* 0x000fe4000001162f */
[----:B------:R-:W-:-:S02]  /*82e0*/  SHF.R.U32.HI R47, RZ, 0x8, R49 ;  /* 0x00000008ff2f7819 */ /* 0x000fc40000011631 */
[----:B------:R-:W-:Y:S01]  /*82f0*/  SHF.R.U32.HI R126, RZ, 0x18, R45 ;  /* 0x00000018ff7e7819 */ /* 0x000fe2000001162d */
[----:B------:R-:W-:Y:S01]  /*8300*/  IMAD.U32 R44, R44, 0x10000, RZ ;  /* 0x000100002c2c7824 */ /* 0x000fe200078e00ff */
[----:B------:R-:W-:Y:S01]  /*8310*/  LOP3.LUT R46, R45, 0xff, RZ, 0xc0, !PT ;  /* 0x000000ff2d2e7812 */ /* 0x000fe200078ec0ff */
[----:B------:R-:W-:Y:S01]  /*8320*/  IMAD.SHL.U32 R47, R47, 0x100, RZ ;  /* 0x000001002f2f7824 */ /* 0x000fe200078e00ff */
[----:B------:R-:W-:Y:S02]  /*8330*/  SHF.R.U32.HI R127, RZ, 0x18, R49 ;  /* 0x00000018ff7f7819 */ /* 0x000fe40000011631 */
[----:B------:R-:W-:Y:S02]  /*8340*/  LOP3.LUT R128, R49, 0xff, RZ, 0xc0, !PT ;  /* 0x000000ff31807812 */ /* 0x000fe400078ec0ff */
[----:B------:R-:W-:Y:S02]  /*8350*/  SHF.R.U32.HI R48, RZ, 0x10, R45 ;  /* 0x00000010ff307819 */ /* 0x000fe4000001162d */
[----:B------:R-:W-:-:S02]  /*8360*/  SHF.R.U32.HI R129, RZ, 0x10, R49 ;  /* 0x00000010ff817819 */ /* 0x000fc40000011631 */
[----:B------:R-:W-:Y:S01]  /*8370*/  PRMT R126, R126, 0x654, R46 ;  /* 0x000006547e7e7816 */ /* 0x000fe2000000002e */
[----:B------:R-:W-:Y:S01]  /*8380*/  IMAD.U32 R48, R48, 0x10000, RZ ;  /* 0x0001000030307824 */ /* 0x000fe200078e00ff */
[----:B------:R-:W-:Y:S01]  /*8390*/  PRMT R127, R127, 0x654, R128 ;  /* 0x000006547f7f7816 */ /* 0x000fe20000000080 */
[----:B------:R-:W-:Y:S01]  /*83a0*/  IMAD.U32 R129, R129, 0x10000, RZ ;  /* 0x0001000081817824 */ /* 0x000fe200078e00ff */
[----:B------:R-:W-:Y:S02]  /*83b0*/  LOP3.LUT R50, R126, 0xff00, R50, 0xf8, !PT ;  /* 0x0000ff007e327812 */ /* 0x000fe400078ef832 */
[----:B------:R-:W-:Y:S02]  /*83c0*/  LOP3.LUT R47, R127, 0xff00, R47, 0xf8, !PT ;  /* 0x0000ff007f2f7812 */ /* 0x000fe400078ef82f */
[----:B------:R-:W-:Y:S02]  /*83d0*/  SHF.R.U32.HI R49, RZ, 0x18, R51 ;  /* 0x00000018ff317819 */ /* 0x000fe40000011633 */
[----:B------:R-:W-:-:S02]  /*83e0*/  LOP3.LUT R130, R51, 0xff, RZ, 0xc0, !PT ;  /* 0x000000ff33827812 */ /* 0x000fc400078ec0ff */
[--C-:B------:R-:W-:Y:S02]  /*83f0*/  SHF.R.U32.HI R45, RZ, 0x8, R51.reuse ;  /* 0x00000008ff2d7819 */ /* 0x100fe40000011633 */
[----:B------:R-:W-:Y:S02]  /*8400*/  SHF.R.U32.HI R46, RZ, 0x10, R51 ;  /* 0x00000010ff2e7819 */ /* 0x000fe40000011633 */
[----:B------:R-:W-:Y:S01]  /*8410*/  PRMT R51, R125, 0x654, R124 ;  /* 0x000006547d337816 */ /* 0x000fe2000000007c */
[----:B------:R-:W-:Y:S01]  /*8420*/  IMAD.SHL.U32 R45, R45, 0x100, RZ ;  /* 0x000001002d2d7824 */ /* 0x000fe200078e00ff */
[----:B------:R-:W-:Y:S02]  /*8430*/  SHF.L.U32 R123, R123, 0x8, RZ ;  /* 0x000000087b7b7819 */ /* 0x000fe400000006ff */
[----:B------:R-:W-:Y:S02]  /*8440*/  LOP3.LUT R125, R50, 0xff0000, R48, 0xf8, !PT ;  /* 0x00ff0000327d7812 */ /* 0x000fe400078ef830 */
[----:B------:R-:W-:-:S02]  /*8450*/  LOP3.LUT R50, R47, 0xff0000, R129, 0xf8, !PT ;  /* 0x00ff00002f327812 */ /* 0x000fc400078ef881 */
[----:B------:R-:W-:Y:S02]  /*8460*/  LOP3.LUT R51, R51, 0xff00, R123, 0xf8, !PT ;  /* 0x0000ff0033337812 */ /* 0x000fe400078ef87b */
[----:B----4-:R-:W-:Y:S02]  /*8470*/  F2FP.F16.E4M3.UNPACK_B R123, R77 ;  /* 0x0000004dff7b723e */ /* 0x010fe400020006ff */
[----:B------:R-:W-:Y:S02]  /*8480*/  F2FP.F16.E4M3.UNPACK_B R126, R50 ;  /* 0x00000032ff7e723e */ /* 0x000fe400020006ff */
[----:B0-----:R-:W-:Y:S01]  /*8490*/  F2FP.F16.E4M3.UNPACK_B R47, R13 ;  /* 0x0000000dff2f723e */ /* 0x001fe200020006ff */
[----:B------:R-:W-:Y:S01]  /*84a0*/  HADD2.F32 R48, -RZ, R123.H0_H0 ;  /* 0x2000007bff307230 */ /* 0x000fe20000004100 */
[----:B------:R-:W-:Y:S01]  /*84b0*/  F2FP.F16.E4M3.UNPACK_B R127, R125 ;  /* 0x0000007dff7f723e */ /* 0x000fe200020006ff */
[----:B------:R-:W-:Y:S01]  /*84c0*/  HADD2.F32 R129, -RZ, R126.H0_H0 ;  /* 0x2000007eff817230 */ /* 0x000fe20000004100 */
[----:B------:R-:W-:Y:S01]  /*84d0*/  PRMT R49, R49, 0x654, R130 ;  /* 0x0000065431317816 */ /* 0x000fe20000000082 */
[----:B------:R-:W-:Y:S01]  /*84e0*/  HADD2.F32 R124, -RZ, R47.H0_H0 ;  /* 0x2000002fff7c7230 */ /* 0x000fe20000004100 */
[----:B------:R-:W-:Y:S01]  /*84f0*/  F2FP.F16.E4M3.UNPACK_B R77, R77.H1 ;  /* 0x0000004dff4d723e */ /* 0x000fe200030006ff */
[----:B------:R-:W-:-:S02]  /*8500*/  HADD2.F32 R128, -RZ, R127.H0_H0 ;  /* 0x2000007fff807230 */ /* 0x000fc40000004100 */
[-C--:B------:R-:W-:Y:S01]  /*8510*/  FMUL.FTZ R130, R48, R129.reuse ;  /* 0x0000008130827220 */ /* 0x080fe20000410000 */
[----:B------:R-:W-:Y:S02]  /*8520*/  HADD2.F32 R126, -RZ, R126.H1_H1 ;  /* 0x3000007eff7e7230 */ /* 0x000fe40000004100 */
[C---:B------:R-:W-:Y:S01]  /*8530*/  FMUL.FTZ R129, R124.reuse, R129 ;  /* 0x000000817c817220 */ /* 0x040fe20000410000 */
[----:B------:R-:W-:Y:S02]  /*8540*/  HADD2.F32 R47, -RZ, R47.H1_H1 ;  /* 0x3000002fff2f7230 */ /* 0x000fe40000004100 */
[-C--:B------:R-:W-:Y:S01]  /*8550*/  FFMA.FTZ R124, R124, R128.reuse, -R130 ;  /* 0x000000807c7c7223 */ /* 0x080fe20000010882 */
[----:B------:R-:W-:Y:S02]  /*8560*/  HADD2.F32 R127, -RZ, R127.H1_H1 ;  /* 0x3000007fff7f7230 */ /* 0x000fe40000004100 */
[----:B------:R-:W-:Y:S01]  /*8570*/  FFMA.FTZ R48, R48, R128, R129 ;  /* 0x0000008030307223 */ /* 0x000fe20000010081 */
[----:B------:R-:W-:Y:S01]  /*8580*/  HADD2.F32 R128, -RZ, R123.H1_H1 ;  /* 0x3000007bff807230 */ /* 0x000fe20000004100 */
[----:B------:R-:W-:-:S02]  /*8590*/  F2FP.F16.E4M3.UNPACK_B R125, R125.H1 ;  /* 0x0000007dff7d723e */ /* 0x000fc400030006ff */
[----:B------:R-:W-:Y:S01]  /*85a0*/  LOP3.LUT R49, R49, 0xff00, R45, 0xf8, !PT ;  /* 0x0000ff0031317812 */ /* 0x000fe200078ef82d */
[----:B------:R-:W-:Y:S02]  /*85b0*/  IMAD.MOV.U32 R45, RZ, RZ, R79 ;  /* 0x000000ffff2d7224 */ /* 0x000fe400078e004f */
[-C--:B------:R-:W-:Y:S01]  /*85c0*/  FMUL.FTZ R123, R128, R126.reuse ;  /* 0x0000007e807b7220 */ /* 0x080fe20000410000 */
[C---:B------:R-:W-:Y:S01]  /*85d0*/  FMUL.FTZ R126, R47.reuse, R126 ;  /* 0x0000007e2f7e7220 */ /* 0x040fe20000410000 */
[----:B------:R-:W-:Y:S01]  /*85e0*/  SHF.L.U32 R46, R46, 0x10, RZ ;  /* 0x000000102e2e7819 */ /* 0x000fe200000006ff */
[----:B------:R-:W-:Y:S02]  /*85f0*/  IMAD.MOV.U32 R79, RZ, RZ, R15 ;  /* 0x000000ffff4f7224 */ /* 0x000fe400078e000f */
[-C--:B------:R-:W-:Y:S01]  /*8600*/  FFMA.FTZ R123, R47, R127.reuse, -R123 ;  /* 0x0000007f2f7b7223 */ /* 0x080fe2000001087b */
[----:B------:R-:W-:Y:S01]  /*8610*/  FFMA.FTZ R47, R128, R127, R126 ;  /* 0x0000007f802f7223 */ /* 0x000fe2000001007e */
[----:B------:R-:W-:Y:S01]  /*8620*/  F2FP.F16.E4M3.UNPACK_B R126, R50.H1 ;  /* 0x00000032ff7e723e */ /* 0x000fe200030006ff */
[----:B------:R-:W-:Y:S01]  /*8630*/  HADD2.F32 R128, -RZ, R125.H0_H0 ;  /* 0x2000007dff807230 */ /* 0x000fe20000004100 */
[----:B------:R-:W-:Y:S01]  /*8640*/  F2FP.F16.E4M3.UNPACK_B R127, R13.H1 ;  /* 0x0000000dff7f723e */ /* 0x000fe200030006ff */
[----:B------:R-:W-:Y:S01]  /*8650*/  HADD2.F32 R13, -RZ, R77.H0_H0 ;  /* 0x2000004dff0d7230 */ /* 0x000fe20000004100 */
[----:B------:R-:W-:Y:S01]  /*8660*/  LOP3.LUT R51, R51, 0xff0000, R44, 0xf8, !PT ;  /* 0x00ff000033337812 */ /* 0x000fe200078ef82c */
[----:B------:R-:W-:Y:S01]  /*8670*/  HADD2.F32 R129, -RZ, R126.H0_H0 ;  /* 0x2000007eff817230 */ /* 0x000fe20000004100 */
[----:B------:R-:W-:Y:S01]  /*8680*/  LOP3.LUT R44, R49, 0xff0000, R46, 0xf8, !PT ;  /* 0x00ff0000312c7812 */ /* 0x000fe200078ef82e */
[----:B------:R-:W-:Y:S01]  /*8690*/  HADD2.F32 R50, -RZ, R127.H0_H0 ;  /* 0x2000007fff327230 */ /* 0x000fe20000004100 */
[----:B------:R-:W-:Y:S01]  /*86a0*/  F2FP.F16.E4M3.UNPACK_B R46, R45 ;  /* 0x0000002dff2e723e */ /* 0x000fe200020006ff */
[----:B------:R-:W-:-:S02]  /*86b0*/  HADD2.F32 R77, -RZ, R77.H1_H1 ;  /* 0x3000004dff4d7230 */ /* 0x000fc40000004100 */
[CC--:B------:R-:W-:Y:S01]  /*86c0*/  FMUL.FTZ R130, R13.reuse, R129.reuse ;  /* 0x000000810d827220 */ /* 0x0c0fe20000410000 */
[----:B------:R-:W-:Y:S02]  /*86d0*/  HADD2.F32 R126, -RZ, R126.H1_H1 ;  /* 0x3000007eff7e7230 */ /* 0x000fe40000004100 */
[C---:B------:R-:W-:Y:S01]  /*86e0*/  FMUL.FTZ R129, R50.reuse, R129 ;  /* 0x0000008132817220 */ /* 0x040fe20000410000 */
[----:B------:R-:W-:Y:S01]  /*86f0*/  F2FP.F16.E4M3.UNPACK_B R15, R79 ;  /* 0x0000004fff0f723e */ /* 0x000fe200020006ff */
[-C--:B------:R-:W-:Y:S01]  /*8700*/  FFMA.FTZ R50, R50, R128.reuse, -R130 ;  /* 0x0000008032327223 */ /* 0x080fe20000010882 */
[----:B------:R-:W-:Y:S01]  /*8710*/  F2FP.F16.E4M3.UNPACK_B R45, R45.H1 ;  /* 0x0000002dff2d723e */ /* 0x000fe200030006ff */
[----:B------:R-:W-:Y:S01]  /*8720*/  FFMA.FTZ R13, R13, R128, R129 ;  /* 0x000000800d0d7223 */ /* 0x000fe20000010081 */
[----:B------:R-:W-:Y:S02]  /*8730*/  HADD2.F32 R128, -RZ, R127.H1_H1 ;  /* 0x3000007fff807230 */ /* 0x000fe40000004100 */
[----:B------:R-:W-:-:S02]  /*8740*/  HADD2.F32 R127, -RZ, R125.H1_H1 ;  /* 0x3000007dff7f7230 */ /* 0x000fc40000004100 */
[CC--:B------:R-:W-:Y:S01]  /*8750*/  FMUL.FTZ R125, R77.reuse, R126.reuse ;  /* 0x0000007e4d7d7220 */ /* 0x0c0fe20000410000 */
[--C-:B------:R-:W-:Y:S02]  /*8760*/  HADD2.F32 R130, -RZ, R15.reuse.H0_H0 ;  /* 0x2000000fff827230 */ /* 0x100fe40000004100 */
[C---:B------:R-:W-:Y:S01]  /*8770*/  FMUL.FTZ R126, R128.reuse, R126 ;  /* 0x0000007e807e7220 */ /* 0x040fe20000410000 */
[----:B------:R-:W-:Y:S02]  /*8780*/  HADD2.F32 R15, -RZ, R15.H1_H1 ;  /* 0x3000000fff0f7230 */ /* 0x000fe40000004100 */
[-C--:B------:R-:W-:Y:S01]  /*8790*/  FFMA.FTZ R125, R128, R127.reuse, -R125 ;  /* 0x0000007f807d7223 */ /* 0x080fe2000001087d */
[----:B------:R-:W-:Y:S02]  /*87a0*/  HADD2.F32 R128, -RZ, R46.H0_H0 ;  /* 0x2000002eff807230 */ /* 0x000fe40000004100 */
[----:B------:R-:W-:Y:S01]  /*87b0*/  FFMA.FTZ R77, R77, R127, R126 ;  /* 0x0000007f4d4d7223 */ /* 0x000fe2000001007e */
[----:B------:R-:W-:-:S02]  /*87c0*/  F2FP.F16.E4M3.UNPACK_B R126, R44 ;  /* 0x0000002cff7e723e */ /* 0x000fc400020006ff */
[-C--:B------:R-:W-:Y:S02]  /*87d0*/  F2FP.F16.E4M3.UNPACK_B R127, R51.reuse ;  /* 0x00000033ff7f723e */ /* 0x080fe400020006ff */
[----:B------:R-:W-:Y:S01]  /*87e0*/  F2FP.F16.E4M3.UNPACK_B R44, R44.H1 ;  /* 0x0000002cff2c723e */ /* 0x000fe200030006ff */
[--C-:B------:R-:W-:Y:S01]  /*87f0*/  HADD2.F32 R49, -RZ, R126.reuse.H0_H0 ;  /* 0x2000007eff317230 */ /* 0x100fe20000004100 */
[----:B------:R-:W-:Y:S01]  /*8800*/  F2FP.F16.E4M3.UNPACK_B R51, R51.H1 ;  /* 0x00000033ff33723e */ /* 0x000fe200030006ff */
[--C-:B------:R-:W-:Y:S01]  /*8810*/  HADD2.F32 R129, -RZ, R127.reuse.H0_H0 ;  /* 0x2000007fff817230 */ /* 0x100fe20000004100 */
[----:B------:R-:W-:Y:S01]  /*8820*/  F2FP.SATFINITE.E4M3.F32.PACK_AB_MERGE_C R50, R125, R50, RZ ;  /* 0x000000327d32723e */ /* 0x000fe200048070ff */
[----:B------:R-:W-:Y:S02]  /*8830*/  HADD2.F32 R126, -RZ, R126.H1_H1 ;  /* 0x3000007eff7e7230 */ /* 0x000fe40000004100 */
[-C--:B------:R-:W-:Y:S01]  /*8840*/  FMUL.FTZ R131, R128, R49.reuse ;  /* 0x0000003180837220 */ /* 0x080fe20000410000 */
[C---:B------:R-:W-:Y:S01]  /*8850*/  FMUL.FTZ R49, R130.reuse, R49 ;  /* 0x0000003182317220 */ /* 0x040fe20000410000 */
[----:B------:R-:W-:Y:S01]  /*8860*/  HADD2.F32 R127, -RZ, R127.H1_H1 ;  /* 0x3000007fff7f7230 */ /* 0x000fe20000004100 */
[----:B------:R-:W-:Y:S01]  /*8870*/  F2FP.SATFINITE.E4M3.F32.PACK_AB_MERGE_C R123, R123, R124, R50 ;  /* 0x0000007c7b7b723e */ /* 0x000fe20004807032 */
[-C--:B------:R-:W-:Y:S01]  /*8880*/  FFMA.FTZ R131, R130, R129.reuse, -R131 ;  /* 0x0000008182837223 */ /* 0x080fe20000010883 */
[----:B------:R-:W-:Y:S01]  /*8890*/  FFMA.FTZ R128, R128, R129, R49 ;  /* 0x0000008180807223 */ /* 0x000fe20000010031 */
[----:B------:R-:W-:Y:S01]  /*88a0*/  HADD2.F32 R49, -RZ, R46.H1_H1 ;  /* 0x3000002eff317230 */ /* 0x000fe20000004100 */
[----:B------:R-:W-:Y:S01]  /*88b0*/  F2FP.F16.E4M3.UNPACK_B R50, R76.H1 ;  /* 0x0000004cff32723e */ /* 0x000fe200030006ff */
[--C-:B------:R-:W-:Y:S01]  /*88c0*/  HADD2.F32 R129, -RZ, R44.reuse.H0_H0 ;  /* 0x2000002cff817230 */ /* 0x100fe20000004100 */
[----:B------:R-:W-:Y:S01]  /*88d0*/  F2FP.SATFINITE.E4M3.F32.PACK_AB_MERGE_C R13, R77, R13, RZ ;  /* 0x0000000d4d0d723e */ /* 0x000fe200048070ff */
[----:B------:R-:W-:-:S02]  /*88e0*/  HADD2.F32 R44, -RZ, R44.H1_H1 ;  /* 0x3000002cff2c7230 */ /* 0x000fc40000004100 */
[----:B------:R-:W-:Y:S01]  /*88f0*/  FMUL.FTZ R46, R49, R126 ;  /* 0x0000007e312e7220 */ /* 0x000fe20000410000 */
[----:B------:R-:W-:Y:S02]  /*8900*/  F2FP.F16.E4M3.UNPACK_B R77, R118.H1 ;  /* 0x00000076ff4d723e */ /* 0x000fe400030006ff */
[----:B------:R-:W-:Y:S01]  /*8910*/  F2FP.F16.E4M3.UNPACK_B R76, R76 ;  /* 0x0000004cff4c723e */ /* 0x000fe200020006ff */
[CC--:B------:R-:W-:Y:S01]  /*8920*/  FFMA.FTZ R46, R15.reuse, R127.reuse, -R46 ;  /* 0x0000007f0f2e7223 */ /* 0x0c0fe2000001082e */
[----:B------:R-:W-:Y:S01]  /*8930*/  FMUL.FTZ R15, R15, R126 ;  /* 0x0000007e0f0f7220 */ /* 0x000fe20000410000 */
[--C-:B------:R-:W-:Y:S01]  /*8940*/  HADD2.F32 R126, -RZ, R51.reuse.H0_H0 ;  /* 0x20000033ff7e7230 */ /* 0x100fe20000004100 */
[----:B------:R-:W-:Y:S01]  /*8950*/  F2FP.F16.E4M3.UNPACK_B R118, R118 ;  /* 0x00000076ff76723e */ /* 0x000fe200020006ff */
[----:B------:R-:W-:Y:S02]  /*8960*/  HADD2.F32 R51, -RZ, R51.H1_H1 ;  /* 0x30000033ff337230 */ /* 0x000fe40000004100 */
[----:B------:R-:W-:Y:S01]  /*8970*/  FFMA.FTZ R15, R49, R127, R15 ;  /* 0x0000007f310f7223 */ /* 0x000fe2000001000f */
[----:B------:R-:W-:Y:S01]  /*8980*/  F2FP.F16.E4M3.UNPACK_B R49, R79.H1 ;  /* 0x0000004fff31723e */ /* 0x000fe200030006ff */
[--C-:B------:R-:W-:Y:S01]  /*8990*/  HADD2.F32 R79, -RZ, R45.reuse.H0_H0 ;  /* 0x2000002dff4f7230 */ /* 0x100fe20000004100 */
[----:B------:R-:W-:Y:S01]  /*89a0*/  F2FP.SATFINITE.E4M3.F32.PACK_AB_MERGE_C R47, R47, R48, R13 ;  /* 0x000000302f2f723e */ /* 0x000fe2000480700d */
[----:B------:R-:W-:-:S02]  /*89b0*/  HADD2.F32 R45, -RZ, R45.H1_H1 ;  /* 0x3000002dff2d7230 */ /* 0x000fc40000004100 */
[--C-:B------:R-:W-:Y:S02]  /*89c0*/  HADD2.F32 R127, -RZ, R49.reuse.H0_H0 ;  /* 0x20000031ff7f7230 */ /* 0x100fe40000004100 */
[-C--:B------:R-:W-:Y:S01]  /*89d0*/  FMUL.FTZ R130, R79, R129.reuse ;  /* 0x000000814f827220 */ /* 0x080fe20000410000 */
[----:B------:R-:W-:Y:S02]  /*89e0*/  HADD2.F32 R49, -RZ, R49.H1_H1 ;  /* 0x30000031ff317230 */ /* 0x000fe40000004100 */
[--C-:B------:R-:W-:Y:S02]  /*89f0*/  HADD2.F32 R125, -RZ, R77.reuse.H0_H0 ;  /* 0x2000004dff7d7230 */ /* 0x100fe40000004100 */
[C---:B------:R-:W-:Y:S01]  /*8a00*/  FFMA.FTZ R130, R127.reuse, R126, -R130 ;  /* 0x0000007e7f827223 */ /* 0x040fe20000010882 */
[----:B------:R-:W-:Y:S01]  /*8a10*/  FMUL.FTZ R127, R127, R129 ;  /* 0x000000817f7f7220 */ /* 0x000fe20000410000 */
[----:B------:R-:W-:Y:S02]  /*8a20*/  HADD2.F32 R77, -RZ, R77.H1_H1 ;  /* 0x3000004dff4d7230 */ /* 0x000fe40000004100 */
[----:B------:R-:W-:-:S02]  /*8a30*/  IMAD.MOV.U32 R13, RZ, RZ, R123 ;  /* 0x000000ffff0d7224 */ /* 0x000fc400078e007b */
[----:B------:R-:W-:Y:S01]  /*8a40*/  FFMA.FTZ R127, R79, R126, R127 ;  /* 0x0000007e4f7f7223 */ /* 0x000fe2000001007f */
[-C--:B------:R-:W-:Y:S01]  /*8a50*/  FMUL.FTZ R79, R45, R44.reuse ;  /* 0x0000002c2d4f7220 */ /* 0x080fe20000410000 */
[----:B------:R-:W-:-:S03]  /*8a60*/  FMUL.FTZ R44, R49, R44 ;  /* 0x0000002c312c7220 */ /* 0x000fc60000410000 */
[-C--:B------:R-:W-:Y:S01]  /*8a70*/  FFMA.FTZ R79, R49, R51.reuse, -R79 ;  /* 0x00000033314f7223 */ /* 0x080fe2000001084f */
[----:B------:R-:W-:Y:S01]  /*8a80*/  FFMA.FTZ R45, R45, R51, R44 ;  /* 0x000000332d2d7223 */ /* 0x000fe2000001002c */
[-C--:B------:R-:W-:Y:S01]  /*8a90*/  F2FP.F16.E4M3.UNPACK_B R44, R119.reuse.H1 ;  /* 0x00000077ff2c723e */ /* 0x080fe200030006ff */
[--C-:B------:R-:W-:Y:S01]  /*8aa0*/  HADD2.F32 R51, -RZ, R50.reuse.H0_H0 ;  /* 0x20000032ff337230 */ /* 0x100fe20000004100 */
[-C--:B------:R-:W-:Y:S01]  /*8ab0*/  F2FP.F16.E4M3.UNPACK_B R49, R12.reuse.H1 ;  /* 0x0000000cff31723e */ /* 0x080fe200030006ff */
[----:B------:R-:W-:Y:S01]  /*8ac0*/  HADD2.F32 R50, -RZ, R50.H1_H1 ;  /* 0x30000032ff327230 */ /* 0x000fe20000004100 */
[----:B------:R-:W-:Y:S01]  /*8ad0*/  F2FP.F16.E4M3.UNPACK_B R119, R119 ;  /* 0x00000077ff77723e */ /* 0x000fe200020006ff */
[--C-:B------:R-:W-:Y:S01]  /*8ae0*/  HADD2.F32 R129, -RZ, R44.reuse.H0_H0 ;  /* 0x2000002cff817230 */ /* 0x100fe20000004100 */
[----:B------:R-:W-:Y:S01]  /*8af0*/  F2FP.F16.E4M3.UNPACK_B R12, R12 ;  /* 0x0000000cff0c723e */ /* 0x000fe200020006ff */
[----:B------:R-:W-:Y:S01]  /*8b00*/  HADD2.F32 R124, -RZ, R49.H0_H0 ;  /* 0x20000031ff7c7230 */ /* 0x000fe20000004100 */
[----:B------:R-:W-:Y:S01]  /*8b10*/  F2FP.SATFINITE.E4M3.F32.PACK_AB_MERGE_C R79, R79, R130, RZ ;  /* 0x000000824f4f723e */ /* 0x000fe200048070ff */
[----:B------:R-:W-:-:S02]  /*8b20*/  HADD2.F32 R44, -RZ, R44.H1_H1 ;  /* 0x3000002cff2c7230 */ /* 0x000fc40000004100 */
[-C--:B------:R-:W-:Y:S01]  /*8b30*/  FMUL.FTZ R126, R51, R129.reuse ;  /* 0x00000081337e7220 */ /* 0x080fe20000410000 */
[----:B------:R-:W-:Y:S02]  /*8b40*/  HADD2.F32 R49, -RZ, R49.H1_H1 ;  /* 0x30000031ff317230 */ /* 0x000fe40000004100 */
[C---:B------:R-:W-:Y:S01]  /*8b50*/  FMUL.FTZ R129, R124.reuse, R129 ;  /* 0x000000817c817220 */ /* 0x040fe20000410000 */
[----:B------:R-:W-:Y:S01]  /*8b60*/  F2FP.SATFINITE.E4M3.F32.PACK_AB_MERGE_C R45, R45, R127, RZ ;  /* 0x0000007f2d2d723e */ /* 0x000fe200048070ff */
[----:B------:R-:W-:Y:S01]  /*8b70*/  FFMA.FTZ R126, R124, R125, -R126 ;  /* 0x0000007d7c7e7223 */ /* 0x000fe2000001087e */
[----:B------:R-:W-:Y:S01]  /*8b80*/  F2FP.SATFINITE.E4M3.F32.PACK_AB_MERGE_C R46, R46, R131, R79 ;  /* 0x000000832e2e723e */ /* 0x000fe2000480704f */
[----:B------:R-:W-:Y:S01]  /*8b90*/  FFMA.FTZ R129, R51, R125, R129 ;  /* 0x0000007d33817223 */ /* 0x000fe20000010081 */
[CC--:B------:R-:W-:Y:S01]  /*8ba0*/  FMUL.FTZ R51, R50.reuse, R44.reuse ;  /* 0x0000002c32337220 */ /* 0x0c0fe20000410000 */
[----:B------:R-:W-:Y:S01]  /*8bb0*/  FMUL.FTZ R44, R49, R44 ;  /* 0x0000002c312c7220 */ /* 0x000fe20000410000 */
[----:B------:R-:W-:Y:S01]  /*8bc0*/  HADD2.F32 R125, -RZ, R119.H0_H0 ;  /* 0x20000077ff7d7230 */ /* 0x000fe20000004100 */
[----:B------:R-:W-:Y:S01]  /*8bd0*/  F2FP.SATFINITE.E4M3.F32.PACK_AB_MERGE_C R45, R15, R128, R45 ;  /* 0x000000800f2d723e */ /* 0x000fe2000480702d */
[-C--:B------:R-:W-:Y:S01]  /*8be0*/  FFMA.FTZ R49, R49, R77.reuse, -R51 ;  /* 0x0000004d31317223 */ /* 0x080fe20000010833 */
[----:B------:R-:W-:Y:S01]  /*8bf0*/  FFMA.FTZ R44, R50, R77, R44 ;  /* 0x0000004d322c7223 */ /* 0x000fe2000001002c */
[----:B------:R-:W-:-:S02]  /*8c00*/  HADD2.F32 R50, -RZ, R76.H0_H0 ;  /* 0x2000004cff327230 */ /* 0x000fc40000004100 */
[----:B------:R-:W-:Y:S01]  /*8c10*/  HADD2.F32 R77, -RZ, R12.H0_H0 ;  /* 0x2000000cff4d7230 */ /* 0x000fe20000004100 */
[----:B------:R-:W-:Y:S01]  /*8c20*/  F2FP.SATFINITE.E4M3.F32.PACK_AB_MERGE_C R49, R49, R126, RZ ;  /* 0x0000007e3131723e */ /* 0x000fe200048070ff */
[----:B------:R-:W-:Y:S02]  /*8c30*/  HADD2.F32 R51, -RZ, R118.H0_H0 ;  /* 0x20000076ff337230 */ /* 0x000fe40000004100 */
[-C--:B------:R-:W-:Y:S01]  /*8c40*/  FMUL.FTZ R124, R50, R125.reuse ;  /* 0x0000007d327c7220 */ /* 0x080fe20000410000 */
[----:B------:R-:W-:Y:S02]  /*8c50*/  HADD2.F32 R119, -RZ, R119.H1_H1 ;  /* 0x30000077ff777230 */ /* 0x000fe40000004100 */
[C---:B------:R-:W-:Y:S01]  /*8c60*/  FMUL.FTZ R125, R77.reuse, R125 ;  /* 0x0000007d4d7d7220 */ /* 0x040fe20000410000 */
[----:B------:R-:W-:Y:S02]  /*8c70*/  HADD2.F32 R76, -RZ, R76.H1_H1 ;  /* 0x3000004cff4c7230 */ /* 0x000fe40000004100 */
[----:B------:R-:W-:Y:S01]  /*8c80*/  FFMA.FTZ R124, R77, R51, -R124 ;  /* 0x000000334d7c7223 */ /* 0x000fe2000001087c */
[----:B------:R-:W-:-:S02]  /*8c90*/  HADD2.F32 R12, -RZ, R12.H1_H1 ;  /* 0x3000000cff0c7230 */ /* 0x000fc40000004100 */
[----:B------:R-:W-:Y:S01]  /*8ca0*/  FFMA.FTZ R125, R50, R51, R125 ;  /* 0x00000033327d7223 */ /* 0x000fe2000001007d */
[----:B------:R-:W-:Y:S02]  /*8cb0*/  HADD2.F32 R118, -RZ, R118.H1_H1 ;  /* 0x30000076ff767230 */ /* 0x000fe40000004100 */
[-C--:B------:R-:W-:Y:S01]  /*8cc0*/  FMUL.FTZ R50, R76, R119.reuse ;  /* 0x000000774c327220 */ /* 0x080fe20000410000 */
[----:B------:R-:W-:Y:S01]  /*8cd0*/  F2FP.F16.E4M3.UNPACK_B R51, R78.H1 ;  /* 0x0000004eff33723e */ /* 0x000fe200030006ff */
[C---:B------:R-:W-:Y:S01]  /*8ce0*/  FMUL.FTZ R119, R12.reuse, R119 ;  /* 0x000000770c777220 */ /* 0x040fe20000410000 */
[-C--:B------:R-:W-:Y:S01]  /*8cf0*/  F2FP.F16.E4M3.UNPACK_B R77, R121.reuse.H1 ;  /* 0x00000079ff4d723e */ /* 0x080fe200030006ff */
[----:B------:R-:W-:Y:S01]  /*8d00*/  FFMA.FTZ R50, R12, R118, -R50 ;  /* 0x000000760c327223 */ /* 0x000fe20000010832 */
[----:B------:R-:W-:Y:S01]  /*8d10*/  F2FP.F16.E4M3.UNPACK_B R78, R78 ;  /* 0x0000004eff4e723e */ /* 0x000fe200020006ff */
[----:B------:R-:W-:Y:S01]  /*8d20*/  FFMA.FTZ R12, R76, R118, R119 ;  /* 0x000000764c0c7223 */ /* 0x000fe20000010077 */
[----:B------:R-:W-:Y:S01]  /*8d30*/  HADD2.F32 R76, -RZ, R51.H0_H0 ;  /* 0x20000033ff4c7230 */ /* 0x000fe20000004100 */
[----:B------:R-:W-:Y:S01]  /*8d40*/  F2FP.F16.E4M3.UNPACK_B R121, R121 ;  /* 0x00000079ff79723e */ /* 0x000fe200020006ff */
[----:B------:R-:W-:Y:S01]  /*8d50*/  HADD2.F32 R119, -RZ, R77.H0_H0 ;  /* 0x2000004dff777230 */ /* 0x000fe20000004100 */
[----:B------:R-:W-:Y:S01]  /*8d60*/  F2FP.SATFINITE.E4M3.F32.PACK_AB_MERGE_C R124, R50, R124, R49 ;  /* 0x0000007c327c723e */ /* 0x000fe20004807031 */
[----:B------:R-:W-:Y:S01]  /*8d70*/  IMAD.MOV.U32 R49, RZ, RZ, R14 ;  /* 0x000000ffff317224 */ /* 0x000fe200078e000e */
[-C--:B------:R-:W-:Y:S01]  /*8d80*/  F2FP.F16.E4M3.UNPACK_B R14, R120.reuse.H1 ;  /* 0x00000078ff0e723e */ /* 0x080fe200030006ff */
[----:B------:R-:W-:Y:S01]  /*8d90*/  HADD2.F32 R51, -RZ, R51.H1_H1 ;  /* 0x30000033ff337230 */ /* 0x000fe20000004100 */
[----:B------:R-:W-:Y:S01]  /*8da0*/  F2FP.F16.E4M3.UNPACK_B R120, R120 ;  /* 0x00000078ff78723e */ /* 0x000fe200020006ff */
[----:B------:R-:W-:Y:S01]  /*8db0*/  HADD2.F32 R77, -RZ, R77.H1_H1 ;  /* 0x3000004dff4d7230 */ /* 0x000fe20000004100 */
[-C--:B------:R-:W-:Y:S01]  /*8dc0*/  F2FP.F16.E4M3.UNPACK_B R50, R49.reuse.H1 ;  /* 0x00000031ff32723e */ /* 0x080fe200030006ff */
[--C-:B------:R-:W-:Y:S01]  /*8dd0*/  HADD2.F32 R130, -RZ, R14.reuse.H0_H0 ;  /* 0x2000000eff827230 */ /* 0x100fe20000004100 */
[----:B------:R-:W-:Y:S01]  /*8de0*/  F2FP.F16.E4M3.UNPACK_B R49, R49 ;  /* 0x00000031ff31723e */ /* 0x000fe200020006ff */
[----:B------:R-:W-:Y:S01]  /*8df0*/  HADD2.F32 R14, -RZ, R14.H1_H1 ;  /* 0x3000000eff0e7230 */ /* 0x000fe20000004100 */
[----:B------:R-:W-:Y:S01]  /*8e00*/  F2FP.SATFINITE.E4M3.F32.PACK_AB_MERGE_C R44, R44, R129, RZ ;  /* 0x000000812c2c723e */ /* 0x000fe200048070ff */
[----:B------:R-:W-:-:S02]  /*8e10*/  HADD2.F32 R118, -RZ, R50.H0_H0 ;  /* 0x20000032ff767230 */ /* 0x000fc40000004100 */
[-C--:B------:R-:W-:Y:S01]  /*8e20*/  FMUL.FTZ R126, R76, R130.reuse ;  /* 0x000000824c7e7220 */ /* 0x080fe20000410000 */
[----:B------:R-:W-:Y:S01]  /*8e30*/  HADD2.F32 R50, -RZ, R50.H1_H1 ;  /* 0x30000032ff327230 */ /* 0x000fe20000004100 */
[----:B------:R-:W-:Y:S01]  /*8e40*/  F2FP.SATFINITE.E4M3.F32.PACK_AB_MERGE_C R44, R12, R125, R44 ;  /* 0x0000007d0c2c723e */ /* 0x000fe2000480702c */
[----:B------:R-:W-:Y:S02]  /*8e50*/  IMAD.MOV.U32 R12, RZ, RZ, R124 ;  /* 0x000000ffff0c7224 */ /* 0x000fe400078e007c */
[C---:B------:R-:W-:Y:S01]  /*8e60*/  FMUL.FTZ R130, R118.reuse, R130 ;  /* 0x0000008276827220 */ /* 0x040fe20000410000 */
[-C--:B------:R-:W-:Y:S01]  /*8e70*/  FFMA.FTZ R126, R118, R119.reuse, -R126 ;  /* 0x00000077767e7223 */ /* 0x080fe2000001087e */
[----:B------:R-:W-:Y:S02]  /*8e80*/  IMAD.MOV.U32 R15, RZ, RZ, R46 ;  /* 0x000000ffff0f7224 */ /* 0x000fe400078e002e */
[----:B------:R-:W-:Y:S01]  /*8e90*/  FFMA.FTZ R130, R76, R119, R130 ;  /* 0x000000774c827223 */ /* 0x000fe20000010082 */
[-C--:B------:R-:W-:Y:S01]  /*8ea0*/  FMUL.FTZ R76, R51, R14.reuse ;  /* 0x0000000e334c7220 */ /* 0x080fe20000410000 */
[----:B------:R-:W-:Y:S01]  /*8eb0*/  FMUL.FTZ R14, R50, R14 ;  /* 0x0000000e320e7220 */ /* 0x000fe20000410000 */
[----:B------:R-:W-:-:S02]  /*8ec0*/  HADD2.F32 R119, -RZ, R120.H0_H0 ;  /* 0x20000078ff777230 */ /* 0x000fc40000004100 */
[-C--:B------:R-:W-:Y:S01]  /*8ed0*/  FFMA.FTZ R50, R50, R77.reuse, -R76 ;  /* 0x0000004d32327223 */ /* 0x080fe2000001084c */
[----:B------:R-:W-:Y:S01]  /*8ee0*/  FFMA.FTZ R14, R51, R77, R14 ;  /* 0x0000004d330e7223 */ /* 0x000fe2000001000e */
[----:B------:R-:W-:Y:S02]  /*8ef0*/  HADD2.F32 R51, -RZ, R78.H0_H0 ;  /* 0x2000004eff337230 */ /* 0x000fe40000004100 */
[----:B------:R-:W-:Y:S01]  /*8f00*/  HADD2.F32 R77, -RZ, R49.H0_H0 ;  /* 0x20000031ff4d7230 */ /* 0x000fe20000004100 */
[----:B------:R-:W-:Y:S01]  /*8f10*/  F2FP.SATFINITE.E4M3.F32.PACK_AB_MERGE_C R50, R50, R126, RZ ;  /* 0x0000007e3232723e */ /* 0x000fe200048070ff */
[----:B------:R-:W-:Y:S02]  /*8f20*/  HADD2.F32 R76, -RZ, R121.H0_H0 ;  /* 0x20000079ff4c7230 */ /* 0x000fe40000004100 */
[-C--:B------:R-:W-:Y:S01]  /*8f30*/  FMUL.FTZ R118, R51, R119.reuse ;  /* 0x0000007733767220 */ /* 0x080fe20000410000 */
[----:B------:R-:W-:Y:S02]  /*8f40*/  HADD2.F32 R120, -RZ, R120.H1_H1 ;  /* 0x30000078ff787230 */ /* 0x000fe40000004100 */
[----:B------:R-:W-:Y:S01]  /*8f50*/  FMUL.FTZ R119, R77, R119 ;  /* 0x000000774d777220 */ /* 0x000fe20000410000 */
[----:B------:R-:W-:-:S02]  /*8f60*/  HADD2.F32 R78, -RZ, R78.H1_H1 ;  /* 0x3000004eff4e7230 */ /* 0x000fc40000004100 */
[-C--:B------:R-:W-:Y:S01]  /*8f70*/  FFMA.FTZ R118, R77, R76.reuse, -R118 ;  /* 0x0000004c4d767223 */ /* 0x080fe20000010876 */
[----:B------:R-:W-:Y:S02]  /*8f80*/  HADD2.F32 R49, -RZ, R49.H1_H1 ;  /* 0x30000031ff317230 */ /* 0x000fe40000004100 */
[----:B------:R-:W-:Y:S01]  /*8f90*/  FFMA.FTZ R119, R51, R76, R119 ;  /* 0x0000004c33777223 */ /* 0x000fe20000010077 */
[----:B------:R-:W-:Y:S02]  /*8fa0*/  HADD2.F32 R121, -RZ, R121.H1_H1 ;  /* 0x30000079ff797230 */ /* 0x000fe40000004100 */
[----:B------:R-:W-:Y:S01]  /*8fb0*/  FMUL.FTZ R51, R78, R120 ;  /* 0x000000784e337220 */ /* 0x000fe20000410000 */
[----:B------:R-:W-:Y:S01]  /*8fc0*/  F2FP.SATFINITE.E4M3.F32.PACK_AB_MERGE_C R14, R14, R130, RZ ;  /* 0x000000820e0e723e */ /* 0x000fe200048070ff */
[C---:B------:R-:W-:Y:S01]  /*8fd0*/  FMUL.FTZ R120, R49.reuse, R120 ;  /* 0x0000007831787220 */ /* 0x040fe20000410000 */
[----:B------:R-:W-:Y:S01]  /*8fe0*/  MOV R76, R44 ;  /* 0x0000002c004c7202 */ /* 0x000fe20000000f00 */
[----:B------:R-:W-:Y:S01]  /*8ff0*/  FFMA.FTZ R51, R49, R121, -R51 ;  /* 0x0000007931337223 */ /* 0x000fe20000010833 */
[----:B------:R-:W-:-:S02]  /*9000*/  IMAD.MOV.U32 R77, RZ, RZ, R47 ;  /* 0x000000ffff4d7224 */ /* 0x000fc400078e002f */
[----:B------:R-:W-:Y:S01]  /*9010*/  FFMA.FTZ R120, R78, R121, R120 ;  /* 0x000000794e787223 */ /* 0x000fe20000010078 */
[----:B------:R-:W-:Y:S01]  /*9020*/  IMAD.MOV.U32 R79, RZ, RZ, R45 ;  /* 0x000000ffff4f7224 */ /* 0x000fe200078e002d */
[----:B------:R-:W-:-:S03]  /*9030*/  F2FP.SATFINITE.E4M3.F32.PACK_AB_MERGE_C R50, R51, R118, R50 ;  /* 0x000000763332723e */ /* 0x000fc60004807032 */
[----:B------:R-:W-:Y:S02]  /*9040*/  F2FP.SATFINITE.E4M3.F32.PACK_AB_MERGE_C R119, R120, R119, R14 ;  /* 0x000000777877723e */ /* 0x000fe4000480700e */
[----:B------:R-:W-:-:S03]  /*9050*/  IMAD.MOV.U32 R14, RZ, RZ, R50 ;  /* 0x000000ffff0e7224 */ /* 0x000fc600078e0032 */
[----:B------:R-:W-:-:S07]  /*9060*/  IMAD.MOV.U32 R78, RZ, RZ, R119 ;  /* 0x000000ffff4e7224 */ /* 0x000fce00078e0077 */
.L_x_550:
[----:B------:R-:W-:Y:S05]  /*9070*/  BSYNC B2 ;  /* 0x0000000000027941 */ /* 0x000fea0003800000 */
.L_x_549:
[----:B------:R-:W-:-:S13]  /*9080*/  ISETP.GE.AND P3, PT, R122, R107, PT ;  /* 0x0000006b7a00720c */ /* 0x000fda0003f66270 */
[----:B---3--:R-:W-:-:S04]  /*9090*/  @!P3 IADD3 R44, P4, R11, R122, RZ ;  /* 0x0000007a0b2cb210 */ /* 0x008fc80007f9e0ff */
[----:B--2---:R-:W-:Y:S02]  /*90a0*/  @!P3 LEA.HI.X.SX32 R45, R122, R113, 0x1, P4 ;  /* 0x000000717a2db211 */ /* 0x004fe400020f0eff */
[----:B------:R-:W-:-:S04]  /*90b0*/  IADD3 R46, P4, R39, R11, RZ ;  /* 0x0000000b272e7210 */ /* 0x000fc80007f9e0ff */
[----:B------:R-:W-:-:S05]  /*90c0*/  IADD3.X R47, R113, R80, RZ, P4, !PT ;  /* 0x00000050712f7210 */ /* 0x000fca00027fe4ff */
[----:B0-----:R0:W-:Y:S04]  /*90d0*/  ST.E.128 desc[UR36][R46.64], R12 ;  /* 0x0000000c2e007985 */ /* 0x0011e8000c101d24 */
[----:B----4-:R0:W-:Y:S02]  /*90e0*/  @!P3 ST.E.128 desc[UR36][R44.64], R76 ;  /* 0x0000004c2c00b985 */ /* 0x0101e4000c101d24 */
.L_x_548:
[----:B------:R-:W-:Y:S05]  /*90f0*/  BSYNC B1 ;  /* 0x0000000000017941 */ /* 0x000fea0003800000 */
.L_x_547:
[----:B------:R-:W-:-:S03]  /*9100*/  UMOV UR4, 0xffffffff ;  /* 0xffffffff00047882 */ /* 0x000fc60000000000 */
[----:B------:R-:W-:Y:S05]  /*9110*/  BRA.DIV UR4, `(.L_x_551) ;  /* 0x0000021604a47947 */ /* 0x000fea000b800000 */
[----:B------:R4:W0:Y:S04]  /*9120*/  SHFL.IDX PT, R51, R102, 0x1, 0x181f ;  /* 0x00381f0066337f89 */ /* 0x00082800000e0000 */
[----:B------:R4:W0:Y:S02]  /*9130*/  SHFL.IDX PT, R50, R101, 0x1, 0x181f ;  /* 0x00381f0065327f89 */ /* 0x00082400000e0000 */
.L_x_856:
[----:B---3--:R-:W-:Y:S01]  /*9140*/  VIADD R11, R219, 0x20 ;  /* 0x00000020db0b7836 */ /* 0x008fe20000000000 */
[----:B------:R-:W-:Y:S04]  /*9150*/  BSSY B1, `(.L_x_552) ;  /* 0x0000104000017945 */ /* 0x000fe80003800000 */
[----:B------:R-:W-:-:S13]  /*9160*/  ISETP.GE.OR P3, PT, R11, R99, P1 ;  /* 0x000000630b00720c */ /* 0x000fda0000f66670 */
[----:B------:R-:W-:Y:S05]  /*9170*/  @P3 BRA `(.L_x_553) ;  /* 0x0000001000043947 */ /* 0x000fea0003800000 */
[----:B0-----:R-:W3:Y:S01]  /*9180*/  LDL R14, [R1+0x28] ;  /* 0x00002800010e7983 */ /* 0x001ee20000100800 */
[----:B------:R-:W-:Y:S01]  /*9190*/  SEL R11, R34, R108, !P0 ;  /* 0x0000006c220b7207 */ /* 0x000fe20004000000 */
[C---:B------:R-:W-:Y:S01]  /*91a0*/  VIADD R15, R219.reuse, 0x20 ;  /* 0x00000020db0f7836 */ /* 0x040fe20000000000 */
[----:B------:R-:W-:Y:S01]  /*91b0*/  BSSY B2, `(.L_x_554) ;  /* 0x00000f6000027945 */ /* 0x000fe20003800000 */
[----:B------:R-:W-:Y:S01]  /*91c0*/  VIADD R44, R219, 0x20 ;  /* 0x00000020db2c7836 */ /* 0x000fe20000000000 */
[----:B------:R-:W-:Y:S01]  /*91d0*/  SHF.R.S32.HI R12, RZ, 0x1f, R11 ;  /* 0x0000001fff0c7819 */ /* 0x000fe2000001140b */
[----:B------:R-:W-:Y:S02]  /*91e0*/  IMAD.SHL.U32 R15, R15, 0x80, RZ ;  /* 0x000000800f0f7824 */ /* 0x000fe400078e00ff */
[----:B------:R-:W-:Y:S01]  /*91f0*/  IMAD.SHL.U32 R44, R44, 0x80, RZ ;  /* 0x000000802c2c7824 */ /* 0x000fe200078e00ff */
[----:B------:R-:W-:Y:S02]  /*9200*/  LEA.HI R11, R12, R11, RZ, 0x5 ;  /* 0x0000000b0c0b7211 */ /* 0x000fe400078f28ff */
[----:B------:R-:W-:-:S02]  /*9210*/  LOP3.LUT R15, R15, 0x380, RZ, 0xc0, !PT ;  /* 0x000003800f0f7812 */ /* 0x000fc400078ec0ff */
[----:B------:R-:W-:Y:S02]  /*9220*/  LEA.HI.SX32 R11, R11, R42, 0x1b ;  /* 0x0000002a0b0b7211 */ /* 0x000fe400078fdaff */
[----:B------:R-:W-:Y:S02]  /*9230*/  LOP3.LUT R44, R44, 0x380, RZ, 0xc0, !PT ;  /* 0x000003802c2c7812 */ /* 0x000fe400078ec0ff */
[----:B------:R-:W-:Y:S02]  /*9240*/  SHF.R.S32.HI R12, RZ, 0x1f, R11 ;  /* 0x0000001fff0c7819 */ /* 0x000fe4000001140b */
[----:B------:R-:W-:Y:S02]  /*9250*/  SHF.R.U32.HI R15, RZ, 0x3, R15 ;  /* 0x00000003ff0f7819 */ /* 0x000fe4000001160f */
[----:B------:R-:W-:Y:S02]  /*9260*/  LEA.HI R12, R12, R11, RZ, 0x3 ;  /* 0x0000000b0c0c7211 */ /* 0x000fe400078f18ff */
[----:B------:R-:W-:-:S03]  /*9270*/  SHF.L.U32 R11, R11, 0x4, RZ ;  /* 0x000000040b0b7819 */ /* 0x000fc600000006ff */
[----:B------:R-:W-:Y:S01]  /*9280*/  IMAD.SHL.U32 R13, R12, 0x800, RZ ;  /* 0x000008000c0d7824 */ /* 0x000fe200078e00ff */
[----:B------:R-:W-:-:S04]  /*9290*/  LOP3.LUT R12, R44, 0x70, R11, 0xf8, !PT ;  /* 0x000000702c0c7812 */ /* 0x000fc800078ef80b */
[----:B------:R-:W-:Y:S02]  /*92a0*/  LOP3.LUT R12, R12, R15, RZ, 0x3c, !PT ;  /* 0x0000000f0c0c7212 */ /* 0x000fe400078e3cff */
[----:B------:R-:W-:-:S04]  /*92b0*/  LOP3.LUT R13, R13, 0xffffc000, RZ, 0xc0, !PT ;  /* 0xffffc0000d0d7812 */ /* 0x000fc800078ec0ff */
[----:B---3--:R-:W-:Y:S01]  /*92c0*/  IADD3 R13, R12, R13, R14 ;  /* 0x0000000d0c0d7210 */ /* 0x008fe20007ffe00e */
[----:B------:R-:W-:-:S04]  /*92d0*/  IMAD R12, R216, 0x8000, R5 ;  /* 0x00008000d80c7824 */ /* 0x000fc800078e0205 */
[----:B------:R-:W-:Y:S02]  /*92e0*/  IMAD R14, R216, 0x8000, R13 ;  /* 0x00008000d80e7824 */ /* 0x000fe400078e020d */
[C---:B------:R-:W-:Y:S02]  /*92f0*/  IMAD.IADD R12, R19.reuse, 0x1, R12 ;  /* 0x00000001130c7824 */ /* 0x040fe400078e020c */
[----:B------:R-:W-:-:S04]  /*9300*/  IMAD.IADD R44, R19, 0x1, R14 ;  /* 0x00000001132c7824 */ /* 0x000fc800078e020e */
[----:B------:R-:W0:Y:S04]  /*9310*/  LDS.128 R12, [R12+0x28400] ;  /* 0x028400000c0c7984 */ /* 0x000e280000000c00 */
[----:B------:R-:W3:Y:S01]  /*9320*/  LDS.128 R44, [R44+0x28400] ;  /* 0x028400002c2c7984 */ /* 0x000ee20000000c00 */
[----:B------:R-:W-:Y:S05]  /*9330*/  @P2 BRA `(.L_x_555) ;  /* 0x0000000c00742947 */ /* 0x000fea0003800000 */
[--C-:B------:R-:W-:Y:S02]  /*9340*/  SHF.R.U32.HI R49, RZ, 0x10, R53.reuse ;  /* 0x00000010ff317819 */ /* 0x100fe40000011635 */
[--C-:B------:R-:W-:Y:S02]  /*9350*/  SHF.R.U32.HI R52, RZ, 0x8, R53.reuse ;  /* 0x00000008ff347819 */ /* 0x100fe40000011635 */
[----:B------:R-:W-:Y:S01]  /*9360*/  LOP3.LUT R56, R53, 0xff, RZ, 0xc0, !PT ;  /* 0x000000ff35387812 */ /* 0x000fe200078ec0ff */
[----:B------:R-:W-:Y:S01]  /*9370*/  IMAD.U32 R49, R49, 0x10000, RZ ;  /* 0x0001000031317824 */ /* 0x000fe200078e00ff */
[----:B------:R-:W-:Y:S02]  /*9380*/  SHF.R.U32.HI R53, RZ, 0x18, R53 ;  /* 0x00000018ff357819 */ /* 0x000fe40000011635 */
[----:B------:R-:W-:Y:S02]  /*9390*/  SHF.R.U32.HI R54, RZ, 0x8, R55 ;  /* 0x00000008ff367819 */ /* 0x000fe40000011637 */
[----:B------:R-:W-:-:S02]  /*93a0*/  LOP3.LUT R58, R55, 0xff, RZ, 0xc0, !PT ;  /* 0x000000ff373a7812 */ /* 0x000fc400078ec0ff */
[----:B------:R-:W-:Y:S01]  /*93b0*/  SHF.R.U32.HI R78, RZ, 0x18, R55 ;  /* 0x00000018ff4e7819 */ /* 0x000fe20000011637 */
[----:B------:R-:W-:Y:S01]  /*93c0*/  IMAD.SHL.U32 R54, R54, 0x100, RZ ;  /* 0x0000010036367824 */ /* 0x000fe200078e00ff */
[--C-:B------:R-:W-:Y:S02]  /*93d0*/  SHF.R.U32.HI R77, RZ, 0x8, R57.reuse ;  /* 0x00000008ff4d7819 */ /* 0x100fe40000011639 */
[----:B------:R-:W-:Y:S02]  /*93e0*/  PRMT R56, R53, 0x654, R56 ;  /* 0x0000065435387816 */ /* 0x000fe40000000038 */
[----:B------:R-:W-:Y:S02]  /*93f0*/  SHF.L.U32 R52, R52, 0x8, RZ ;  /* 0x0000000834347819 */ /* 0x000fe400000006ff */
[----:B------:R-:W-:Y:S02]  /*9400*/  SHF.R.U32.HI R76, RZ, 0x10, R57 ;  /* 0x00000010ff4c7819 */ /* 0x000fe40000011639 */
[----:B------:R-:W-:-:S02]  /*9410*/  LOP3.LUT R79, R57, 0xff, RZ, 0xc0, !PT ;  /* 0x000000ff394f7812 */ /* 0x000fc400078ec0ff */
[----:B------:R-:W-:Y:S02]  /*9420*/  SHF.R.U32.HI R57, RZ, 0x18, R57 ;  /* 0x00000018ff397819 */ /* 0x000fe40000011639 */
[----:B------:R-:W-:Y:S02]  /*9430*/  PRMT R58, R78, 0x654, R58 ;  /* 0x000006544e3a7816 */ /* 0x000fe4000000003a */
[----:B------:R-:W-:Y:S01]  /*9440*/  LOP3.LUT R56, R56, 0xff00, R52, 0xf8, !PT ;  /* 0x0000ff0038387812 */ /* 0x000fe200078ef834 */
[----:B------:R-:W-:Y:S01]  /*9450*/  IMAD.SHL.U32 R52, R77, 0x100, RZ ;  /* 0x000001004d347824 */ /* 0x000fe200078e00ff */
[----:B------:R-:W-:Y:S02]  /*9460*/  PRMT R79, R57, 0x654, R79 ;  /* 0x00000654394f7816 */ /* 0x000fe4000000004f */
[----:B------:R-:W-:Y:S01]  /*9470*/  LOP3.LUT R77, R58, 0xff00, R54, 0xf8, !PT ;  /* 0x0000ff003a4d7812 */ /* 0x000fe200078ef836 */
[----:B------:R-:W-:Y:S01]  /*9480*/  IMAD.U32 R54, R76, 0x10000, RZ ;  /* 0x000100004c367824 */ /* 0x000fe200078e00ff */
[----:B------:R-:W-:-:S02]  /*9490*/  LOP3.LUT R52, R79, 0xff00, R52, 0xf8, !PT ;  /* 0x0000ff004f347812 */ /* 0x000fc400078ef834 */
[----:B------:R-:W-:Y:S02]  /*94a0*/  SHF.R.U32.HI R48, RZ, 0x10, R55 ;  /* 0x00000010ff307819 */ /* 0x000fe40000011637 */
[----:B------:R-:W-:Y:S02]  /*94b0*/  LOP3.LUT R54, R52, 0xff0000, R54, 0xf8, !PT ;  /* 0x00ff000034367812 */ /* 0x000fe400078ef836 */
[--C-:B------:R-:W-:Y:S02]  /*94c0*/  SHF.R.U32.HI R53, RZ, 0x10, R59.reuse ;  /* 0x00000010ff357819 */ /* 0x100fe4000001163b */
[--C-:B------:R-:W-:Y:S02]  /*94d0*/  SHF.R.U32.HI R55, RZ, 0x8, R59.reuse ;  /* 0x00000008ff377819 */ /* 0x100fe4000001163b */
[----:B--2---:R-:W-:Y:S01]  /*94e0*/  LOP3.LUT R113, R59, 0xff, RZ, 0xc0, !PT ;  /* 0x000000ff3b717812 */ /* 0x004fe200078ec0ff */
[----:B------:R-:W-:Y:S01]  /*94f0*/  IMAD.U32 R53, R53, 0x10000, RZ ;  /* 0x0001000035357824 */ /* 0x000fe200078e00ff */
[----:B------:R-:W-:-:S02]  /*9500*/  SHF.R.U32.HI R59, RZ, 0x18, R59 ;  /* 0x00000018ff3b7819 */ /* 0x000fc4000001163b */
[----:B------:R-:W-:Y:S02]  /*9510*/  LOP3.LUT R56, R56, 0xff0000, R49, 0xf8, !PT ;  /* 0x00ff000038387812 */ /* 0x000fe400078ef831 */
[----:B---3--:R-:W-:Y:S02]  /*9520*/  F2FP.F16.E4M3.UNPACK_B R58, R45 ;  /* 0x0000002dff3a723e */ /* 0x008fe400020006ff */
[----:B------:R-:W-:Y:S02]  /*9530*/  F2FP.F16.E4M3.UNPACK_B R76, R54 ;  /* 0x00000036ff4c723e */ /* 0x000fe400020006ff */
[----:B0-----:R-:W-:Y:S01]  /*9540*/  F2FP.F16.E4M3.UNPACK_B R49, R13 ;  /* 0x0000000dff31723e */ /* 0x001fe200020006ff */
[----:B------:R-:W-:Y:S01]  /*9550*/  HADD2.F32 R52, -RZ, R58.H0_H0 ;  /* 0x2000003aff347230 */ /* 0x000fe20000004100 */
[----:B------:R-:W-:Y:S01]  /*9560*/  PRMT R57, R59, 0x654, R113 ;  /* 0x000006543b397816 */ /* 0x000fe20000000071 */
[--C-:B------:R-:W-:Y:S01]  /*9570*/  HADD2.F32 R113, -RZ, R76.reuse.H0_H0 ;  /* 0x2000004cff717230 */ /* 0x100fe20000004100 */
[----:B------:R-:W-:Y:S01]  /*9580*/  F2FP.F16.E4M3.UNPACK_B R78, R56 ;  /* 0x00000038ff4e723e */ /* 0x000fe200020006ff */
[----:B------:R-:W-:Y:S01]  /*9590*/  HADD2.F32 R59, -RZ, R49.H0_H0 ;  /* 0x20000031ff3b7230 */ /* 0x000fe20000004100 */
[----:B------:R-:W-:Y:S01]  /*95a0*/  F2FP.F16.E4M3.UNPACK_B R45, R45.H1 ;  /* 0x0000002dff2d723e */ /* 0x000fe200030006ff */
[----:B------:R-:W-:-:S02]  /*95b0*/  HADD2.F32 R76, -RZ, R76.H1_H1 ;  /* 0x3000004cff4c7230 */ /* 0x000fc40000004100 */
[CC--:B------:R-:W-:Y:S01]  /*95c0*/  FMUL.FTZ R118, R52.reuse, R113.reuse ;  /* 0x0000007134767220 */ /* 0x0c0fe20000410000 */
[--C-:B------:R-:W-:Y:S02]  /*95d0*/  HADD2.F32 R79, -RZ, R78.reuse.H0_H0 ;  /* 0x2000004eff4f7230 */ /* 0x100fe40000004100 */
[C---:B------:R-:W-:Y:S01]  /*95e0*/  FMUL.FTZ R113, R59.reuse, R113 ;  /* 0x000000713b717220 */ /* 0x040fe20000410000 */
[----:B------:R-:W-:Y:S01]  /*95f0*/  HADD2.F32 R49, -RZ, R49.H1_H1 ;  /* 0x30000031ff317230 */ /* 0x000fe20000004100 */
[----:B------:R-:W-:Y:S01]  /*9600*/  F2FP.F16.E4M3.UNPACK_B R56, R56.H1 ;  /* 0x00000038ff38723e */ /* 0x000fe200030006ff */
[----:B------:R-:W-:Y:S02]  /*9610*/  HADD2.F32 R78, -RZ, R78.H1_H1 ;  /* 0x3000004eff4e7230 */ /* 0x000fe40000004100 */
[-C--:B------:R-:W-:Y:S01]  /*9620*/  FFMA.FTZ R59, R59, R79.reuse, -R118 ;  /* 0x0000004f3b3b7223 */ /* 0x080fe20000010876 */
[----:B------:R-:W-:Y:S01]  /*9630*/  FFMA.FTZ R52, R52, R79, R113 ;  /* 0x0000004f34347223 */ /* 0x000fe20000010071 */
[----:B------:R-:W-:Y:S01]  /*9640*/  HADD2.F32 R79, -RZ, R58.H1_H1 ;  /* 0x3000003aff4f7230 */ /* 0x000fe20000004100 */
[----:B------:R-:W-:-:S04]  /*9650*/  SHF.L.U32 R48, R48, 0x10, RZ ;  /* 0x0000001030307819 */ /* 0x000fc800000006ff */
[-C--:B------:R-:W-:Y:S01]  /*9660*/  FMUL.FTZ R58, R79, R76.reuse ;  /* 0x0000004c4f3a7220 */ /* 0x080fe20000410000 */
[----:B------:R-:W-:-:S03]  /*9670*/  FMUL.FTZ R76, R49, R76 ;  /* 0x0000004c314c7220 */ /* 0x000fc60000410000 */
[-C--:B------:R-:W-:Y:S01]  /*9680*/  FFMA.FTZ R58, R49, R78.reuse, -R58 ;  /* 0x0000004e313a7223 */ /* 0x080fe2000001083a */
[----:B------:R-:W-:Y:S01]  /*9690*/  FFMA.FTZ R49, R79, R78, R76 ;  /* 0x0000004e4f317223 */ /* 0x000fe2000001004c */
[----:B------:R-:W-:Y:S01]  /*96a0*/  F2FP.F16.E4M3.UNPACK_B R76, R54.H1 ;  /* 0x00000036ff4c723e */ /* 0x000fe200030006ff */
[----:B------:R-:W-:Y:S01]  /*96b0*/  HADD2.F32 R79, -RZ, R56.H0_H0 ;  /* 0x20000038ff4f7230 */ /* 0x000fe20000004100 */
[----:B------:R-:W-:Y:S01]  /*96c0*/  F2FP.F16.E4M3.UNPACK_B R78, R13.H1 ;  /* 0x0000000dff4e723e */ /* 0x000fe200030006ff */
[--C-:B------:R-:W-:Y:S02]  /*96d0*/  HADD2.F32 R13, -RZ, R45.reuse.H0_H0 ;  /* 0x2000002dff0d7230 */ /* 0x100fe40000004100 */
[----:B------:R-:W-:Y:S02]  /*96e0*/  HADD2.F32 R113, -RZ, R76.H0_H0 ;  /* 0x2000004cff717230 */ /* 0x000fe40000004100 */
[----:B------:R-:W-:Y:S02]  /*96f0*/  HADD2.F32 R54, -RZ, R78.H0_H0 ;  /* 0x2000004eff367230 */ /* 0x000fe40000004100 */
[----:B------:R-:W-:-:S02]  /*9700*/  HADD2.F32 R45, -RZ, R45.H1_H1 ;  /* 0x3000002dff2d7230 */ /* 0x000fc40000004100 */
[CC--:B------:R-:W-:Y:S01]  /*9710*/  FMUL.FTZ R118, R13.reuse, R113.reuse ;  /* 0x000000710d767220 */ /* 0x0c0fe20000410000 */
[----:B------:R-:W-:Y:S02]  /*9720*/  HADD2.F32 R76, -RZ, R76.H1_H1 ;  /* 0x3000004cff4c7230 */ /* 0x000fe40000004100 */
[C---:B------:R-:W-:Y:S01]  /*9730*/  FMUL.FTZ R113, R54.reuse, R113 ;  /* 0x0000007136717220 */ /* 0x040fe20000410000 */
[----:B------:R-:W-:Y:S02]  /*9740*/  HADD2.F32 R78, -RZ, R78.H1_H1 ;  /* 0x3000004eff4e7230 */ /* 0x000fe40000004100 */
[-C--:B------:R-:W-:Y:S01]  /*9750*/  FFMA.FTZ R54, R54, R79.reuse, -R118 ;  /* 0x0000004f36367223 */ /* 0x080fe20000010876 */
[----:B------:R-:W-:Y:S02]  /*9760*/  HADD2.F32 R56, -RZ, R56.H1_H1 ;  /* 0x30000038ff387230 */ /* 0x000fe40000004100 */
[----:B------:R-:W-:Y:S01]  /*9770*/  FFMA.FTZ R13, R13, R79, R113 ;  /* 0x0000004f0d0d7223 */ /* 0x000fe20000010071 */
[-C--:B------:R-:W-:Y:S01]  /*9780*/  FMUL.FTZ R79, R45, R76.reuse ;  /* 0x0000004c2d4f7220 */ /* 0x080fe20000410000 */
[----:B------:R-:W-:-:S03]  /*9790*/  FMUL.FTZ R113, R78, R76 ;  /* 0x0000004c4e717220 */ /* 0x000fc60000410000 */
[-C--:B------:R-:W-:Y:S01]  /*97a0*/  FFMA.FTZ R76, R78, R56.reuse, -R79 ;  /* 0x000000384e4c7223 */ /* 0x080fe2000001084f */
[----:B------:R-:W-:Y:S01]  /*97b0*/  FFMA.FTZ R56, R45, R56, R113 ;  /* 0x000000382d387223 */ /* 0x000fe20000010071 */
[----:B------:R-:W-:Y:S01]  /*97c0*/  IMAD.SHL.U32 R45, R55, 0x100, RZ ;  /* 0x00000100372d7824 */ /* 0x000fe200078e00ff */
[----:B------:R-:W-:Y:S02]  /*97d0*/  LOP3.LUT R55, R77, 0xff0000, R48, 0xf8, !PT ;  /* 0x00ff00004d377812 */ /* 0x000fe400078ef830 */
[----:B------:R-:W-:Y:S02]  /*97e0*/  F2FP.F16.E4M3.UNPACK_B R48, R47 ;  /* 0x0000002fff30723e */ /* 0x000fe400020006ff */
[----:B------:R-:W-:Y:S01]  /*97f0*/  LOP3.LUT R45, R57, 0xff00, R45, 0xf8, !PT ;  /* 0x0000ff00392d7812 */ /* 0x000fe200078ef82d */
[----:B------:R-:W-:Y:S01]  /*9800*/  IMAD.MOV.U32 R57, RZ, RZ, R15 ;  /* 0x000000ffff397224 */ /* 0x000fe200078e000f */
[----:B------:R-:W-:Y:S01]  /*9810*/  F2FP.F16.E4M3.UNPACK_B R78, R55 ;  /* 0x00000037ff4e723e */ /* 0x000fe200020006ff */
[----:B------:R-:W-:Y:S01]  /*9820*/  HADD2.F32 R79, -RZ, R48.H0_H0 ;  /* 0x20000030ff4f7230 */ /* 0x000fe20000004100 */
[----:B------:R-:W-:-:S02]  /*9830*/  LOP3.LUT R45, R45, 0xff0000, R53, 0xf8, !PT ;  /* 0x00ff00002d2d7812 */ /* 0x000fc400078ef835 */
[----:B------:R-:W-:Y:S01]  /*9840*/  F2FP.F16.E4M3.UNPACK_B R15, R57 ;  /* 0x00000039ff0f723e */ /* 0x000fe200020006ff */
[--C-:B------:R-:W-:Y:S01]  /*9850*/  HADD2.F32 R113, -RZ, R78.reuse.H0_H0 ;  /* 0x2000004eff717230 */ /* 0x100fe20000004100 */
[----:B------:R-:W-:Y:S01]  /*9860*/  F2FP.F16.E4M3.UNPACK_B R77, R45 ;  /* 0x0000002dff4d723e */ /* 0x000fe200020006ff */
[----:B------:R-:W-:Y:S01]  /*9870*/  HADD2.F32 R78, -RZ, R78.H1_H1 ;  /* 0x3000004eff4e7230 */ /* 0x000fe20000004100 */
[----:B------:R-:W-:Y:S01]  /*9880*/  F2FP.F16.E4M3.UNPACK_B R47, R47.H1 ;  /* 0x0000002fff2f723e */ /* 0x000fe200030006ff */
[----:B------:R-:W-:Y:S01]  /*9890*/  HADD2.F32 R118, -RZ, R15.H0_H0 ;  /* 0x2000000fff767230 */ /* 0x000fe20000004100 */
[----:B------:R-:W-:Y:S01]  /*98a0*/  F2FP.F16.E4M3.UNPACK_B R45, R45.H1 ;  /* 0x0000002dff2d723e */ /* 0x000fe200030006ff */
[--C-:B------:R-:W-:Y:S01]  /*98b0*/  HADD2.F32 R53, -RZ, R77.reuse.H0_H0 ;  /* 0x2000004dff357230 */ /* 0x100fe20000004100 */
[----:B------:R-:W-:Y:S01]  /*98c0*/  F2FP.F16.E4M3.UNPACK_B R55, R55.H1 ;  /* 0x00000037ff37723e */ /* 0x000fe200030006ff */
[----:B------:R-:W-:Y:S01]  /*98d0*/  HADD2.F32 R77, -RZ, R77.H1_H1 ;  /* 0x3000004dff4d7230 */ /* 0x000fe20000004100 */
[----:B------:R-:W-:Y:S01]  /*98e0*/  F2FP.SATFINITE.E4M3.F32.PACK_AB_MERGE_C R54, R76, R54, RZ ;  /* 0x000000364c36723e */ /* 0x000fe200048070ff */
[----:B------:R-:W-:-:S02]  /*98f0*/  HADD2.F32 R15, -RZ, R15.H1_H1 ;  /* 0x3000000fff0f7230 */ /* 0x000fc40000004100 */
[CC--:B------:R-:W-:Y:S01]  /*9900*/  FMUL.FTZ R119, R79.reuse, R53.reuse ;  /* 0x000000354f777220 */ /* 0x0c0fe20000410000 */
[----:B------:R-:W-:Y:S01]  /*9910*/  FMUL.FTZ R53, R118, R53 ;  /* 0x0000003576357220 */ /* 0x000fe20000410000 */
[----:B------:R-:W-:Y:S02]  /*9920*/  F2FP.SATFINITE.E4M3.F32.PACK_AB_MERGE_C R58, R58, R59, R54 ;  /* 0x0000003b3a3a723e */ /* 0x000fe40004807036 */
        /* <DEDUP_REMOVED lines=21> */
[----:B------:R-:W-:Y:S01]  /*9a80*/  FMUL.FTZ R118, R57, R113 ;  /* 0x0000007139767220 */ /* 0x000fe20000410000 */
        /* <DEDUP_REMOVED lines=16> */
[----:B------:R-:W-:Y:S01]  /*9b90*/  HADD2.F32 R113, -RZ, R45.H0_H0 ;  /* 0x2000002dff717230 */ /* 0x000fe20000004100 */
[----:B------:R-:W-:Y:S01]  /*9ba0*/  F2FP.F16.E4M3.UNPACK_B R12, R12 ;  /* 0x0000000cff0c723e */ /* 0x000fe200020006ff */
[----:B------:R-:W-:Y:S01]  /*9bb0*/  HADD2.F32 R59, -RZ, R53.H0_H0 ;  /* 0x20000035ff3b7230 */ /* 0x000fe20000004100 */
[----:B------:R-:W-:Y:S01]  /*9bc0*/  F2FP.SATFINITE.E4M3.F32.PACK_AB_MERGE_C R57, R57, R118, RZ ;  /* 0x000000763939723e */ /* 0x000fe200048070ff */
[----:B------:R-:W-:-:S02]  /*9bd0*/  HADD2.F32 R45, -RZ, R45.H1_H1 ;  /* 0x3000002dff2d7230 */ /* 0x000fc40000004100 */
[-C--:B------:R-:W-:Y:S01]  /*9be0*/  FMUL.FTZ R77, R55, R113.reuse ;  /* 0x00000071374d7220 */ /* 0x080fe20000410000 */
[----:B------:R-:W-:Y:S02]  /*9bf0*/  HADD2.F32 R53, -RZ, R53.H1_H1 ;  /* 0x30000035ff357230 */ /* 0x000fe40000004100 */
[----:B------:R-:W-:Y:S01]  /*9c00*/  FMUL.FTZ R113, R59, R113 ;  /* 0x000000713b717220 */ /* 0x000fe20000410000 */
[----:B------:R-:W-:Y:S01]  /*9c10*/  F2FP.SATFINITE.E4M3.F32.PACK_AB_MERGE_C R78, R47, R78, RZ ;  /* 0x0000004e2f4e723e */ /* 0x000fe200048070ff */
[-C--:B------:R-:W-:Y:S01]  /*9c20*/  FFMA.FTZ R77, R59, R76.reuse, -R77 ;  /* 0x0000004c3b4d7223 */ /* 0x080fe2000001084d */
        /* <DEDUP_REMOVED lines=21> */
[-C--:B------:R-:W-:Y:S01]  /*9d80*/  F2FP.F16.E4M3.UNPACK_B R56, R114.reuse.H1 ;  /* 0x00000072ff38723e */ /* 0x080fe200030006ff */
[C---:B------:R-:W-:Y:S01]  /*9d90*/  FMUL.FTZ R117, R12.reuse, R117 ;  /* 0x000000750c757220 */ /* 0x040fe20000410000 */
[----:B------:R-:W-:Y:S01]  /*9da0*/  F2FP.F16.E4M3.UNPACK_B R114, R114 ;  /* 0x00000072ff72723e */ /* 0x000fe200020006ff */
[----:B------:R-:W-:Y:S01]  /*9db0*/  FFMA.FTZ R54, R12, R115, -R54 ;  /* 0x000000730c367223 */ /* 0x000fe20000010836 */
[----:B------:R-:W-:Y:S01]  /*9dc0*/  F2FP.SATFINITE.E4M3.F32.PACK_AB_MERGE_C R45, R45, R113, RZ ;  /* 0x000000712d2d723e */ /* 0x000fe200048070ff */
[----:B------:R-:W-:Y:S01]  /*9dd0*/  FFMA.FTZ R12, R44, R115, R117 ;  /* 0x000000732c0c7223 */ /* 0x000fe20000010075 */
[----:B------:R-:W-:Y:S01]  /*9de0*/  IMAD.MOV.U32 R44, RZ, RZ, R14 ;  /* 0x000000ffff2c7224 */ /* 0x000fe200078e000e */
[----:B------:R-:W-:Y:S01]  /*9df0*/  F2FP.F16.E4M3.UNPACK_B R14, R116.H1 ;  /* 0x00000074ff0e723e */ /* 0x000fe200030006ff */
[--C-:B------:R-:W-:Y:S01]  /*9e00*/  HADD2.F32 R115, -RZ, R56.reuse.H0_H0 ;  /* 0x20000038ff737230 */ /* 0x100fe20000004100 */
[----:B------:R-:W-:Y:S01]  /*9e10*/  F2FP.SATFINITE.E4M3.F32.PACK_AB_MERGE_C R59, R54, R59, R53 ;  /* 0x0000003b363b723e */ /* 0x000fe20004807035 */
[----:B------:R-:W-:Y:S01]  /*9e20*/  HADD2.F32 R56, -RZ, R56.H1_H1 ;  /* 0x30000038ff387230 */ /* 0x000fe20000004100 */
[----:B------:R-:W-:Y:S01]  /*9e30*/  F2FP.F16.E4M3.UNPACK_B R54, R46.H1 ;  /* 0x0000002eff36723e */ /* 0x000fe200030006ff */
[--C-:B------:R-:W-:Y:S01]  /*9e40*/  HADD2.F32 R118, -RZ, R14.reuse.H0_H0 ;  /* 0x2000000eff767230 */ /* 0x100fe20000004100 */
[----:B------:R-:W-:Y:S01]  /*9e50*/  F2FP.F16.E4M3.UNPACK_B R53, R44.H1 ;  /* 0x0000002cff35723e */ /* 0x000fe200030006ff */
[----:B------:R-:W-:Y:S01]  /*9e60*/  HADD2.F32 R14, -RZ, R14.H1_H1 ;  /* 0x3000000eff0e7230 */ /* 0x000fe20000004100 */
[----:B------:R-:W-:Y:S01]  /*9e70*/  F2FP.F16.E4M3.UNPACK_B R116, R116 ;  /* 0x00000074ff74723e */ /* 0x000fe200020006ff */
[--C-:B------:R-:W-:Y:S01]  /*9e80*/  HADD2.F32 R55, -RZ, R54.reuse.H0_H0 ;  /* 0x20000036ff377230 */ /* 0x100fe20000004100 */
[----:B------:R-:W-:Y:S01]  /*9e90*/  F2FP.F16.E4M3.UNPACK_B R46, R46 ;  /* 0x0000002eff2e723e */ /* 0x000fe200020006ff */
[----:B------:R-:W-:Y:S01]  /*9ea0*/  HADD2.F32 R77, -RZ, R53.H0_H0 ;  /* 0x20000035ff4d7230 */ /* 0x000fe20000004100 */
[----:B------:R-:W-:Y:S01]  /*9eb0*/  F2FP.F16.E4M3.UNPACK_B R44, R44 ;  /* 0x0000002cff2c723e */ /* 0x000fe200020006ff */
[----:B------:R-:W-:-:S02]  /*9ec0*/  HADD2.F32 R54, -RZ, R54.H1_H1 ;  /* 0x30000036ff367230 */ /* 0x000fc40000004100 */
[-C--:B------:R-:W-:Y:S01]  /*9ed0*/  FMUL.FTZ R117, R55, R118.reuse ;  /* 0x0000007637757220 */ /* 0x080fe20000410000 */
[----:B------:R-:W-:Y:S02]  /*9ee0*/  HADD2.F32 R53, -RZ, R53.H1_H1 ;  /* 0x30000035ff357230 */ /* 0x000fe40000004100 */
[C---:B------:R-:W-:Y:S01]  /*9ef0*/  FMUL.FTZ R118, R77.reuse, R118 ;  /* 0x000000764d767220 */ /* 0x040fe20000410000 */
[----:B------:R-:W-:Y:S01]  /*9f00*/  F2FP.SATFINITE.E4M3.F32.PACK_AB_MERGE_C R45, R12, R76, R45 ;  /* 0x0000004c0c2d723e */ /* 0x000fe2000480702d */
        /* <DEDUP_REMOVED lines=23> */
[----:B------:R-:W-:Y:S02]  /*a080*/  IMAD.MOV.U32 R15, RZ, RZ, R48 ;  /* 0x000000ffff0f7224 */ /* 0x000fe400078e0030 */
[-C--:B------:R-:W-:Y:S01]  /*a090*/  FFMA.FTZ R54, R44, R114.reuse, -R54 ;  /* 0x000000722c367223 */ /* 0x080fe20000010836 */
[----:B------:R-:W-:Y:S01]  /*a0a0*/  MOV R44, R45 ;  /* 0x0000002d002c7202 */ /* 0x000fe20000000f00 */
[----:B------:R-:W-:Y:S01]  /*a0b0*/  FFMA.FTZ R116, R46, R114, R116 ;  /* 0x000000722e747223 */ /* 0x000fe20000010074 */
[----:B------:R-:W-:-:S02]  /*a0c0*/  IMAD.MOV.U32 R45, RZ, RZ, R52 ;  /* 0x000000ffff2d7224 */ /* 0x000fc400078e0034 */
[----:B------:R-:W-:Y:S02]  /*a0d0*/  F2FP.SATFINITE.E4M3.F32.PACK_AB_MERGE_C R53, R54, R77, R53 ;  /* 0x0000004d3635723e */ /* 0x000fe40004807035 */
[----:B------:R-:W-:-:S03]  /*a0e0*/  F2FP.SATFINITE.E4M3.F32.PACK_AB_MERGE_C R115, R116, R115, R14 ;  /* 0x000000737473723e */ /* 0x000fc6000480700e */
[----:B------:R-:W-:Y:S02]  /*a0f0*/  IMAD.MOV.U32 R14, RZ, RZ, R53 ;  /* 0x000000ffff0e7224 */ /* 0x000fe400078e0035 */
[----:B------:R-:W-:-:S07]  /*a100*/  IMAD.MOV.U32 R46, RZ, RZ, R115 ;  /* 0x000000ffff2e7224 */ /* 0x000fce00078e0073 */
.L_x_555:
[----:B------:R-:W-:Y:S05]  /*a110*/  BSYNC B2 ;  /* 0x0000000000027941 */ /* 0x000fea0003800000 */
.L_x_554:
[----:B------:R-:W-:-:S05]  /*a120*/  IADD3 R48, P3, R39, R50, RZ ;  /* 0x0000003227307210 */ /* 0x000fca0007f7e0ff */
[----:B------:R-:W-:Y:S01]  /*a130*/  IMAD.X R49, R51, 0x1, R80, P3 ;  /* 0x0000000133317824 */ /* 0x000fe200018e0650 */
[----:B------:R-:W-:-:S04]  /*a140*/  ISETP.GE.AND P3, PT, R11, R107, PT ;  /* 0x0000006b0b00720c */ /* 0x000fc80003f66270 */
[----:B0-----:R0:W-:Y:S09]  /*a150*/  ST.E.128 desc[UR36][R48.64], R12 ;  /* 0x0000000c30007985 */ /* 0x0011f2000c101d24 */
[----:B------:R-:W-:-:S04]  /*a160*/  @!P3 IADD3 R50, P4, R11, R50, RZ ;  /* 0x000000320b32b210 */ /* 0x000fc80007f9e0ff */
[----:B------:R-:W-:-:S05]  /*a170*/  @!P3 LEA.HI.X.SX32 R51, R11, R51, 0x1, P4 ;  /* 0x000000330b33b211 */ /* 0x000fca00020f0eff */
[----:B---3--:R0:W-:Y:S04]  /*a180*/  @!P3 ST.E.128 desc[UR36][R50.64], R44 ;  /* 0x0000002c3200b985 */ /* 0x0081e8000c101d24 */
.L_x_553:
[----:B------:R-:W-:Y:S05]  /*a190*/  BSYNC B1 ;  /* 0x0000000000017941 */ /* 0x000fea0003800000 */
.L_x_552:
[----:B------:R-:W-:-:S03]  /*a1a0*/  UMOV UR4, 0xffffffff ;  /* 0xffffffff00047882 */ /* 0x000fc60000000000 */
[----:B------:R-:W-:Y:S05]  /*a1b0*/  BRA.DIV UR4, `(.L_x_556) ;  /* 0x0000020604c87947 */ /* 0x000fea000b800000 */
[----:B0-----:R0:W3:Y:S04]  /*a1c0*/  SHFL.IDX PT, R51, R102, 0x2, 0x181f ;  /* 0x00581f0066337f89 */ /* 0x0010e800000e0000 */
[----:B------:R0:W0:Y:S02]  /*a1d0*/  SHFL.IDX PT, R50, R101, 0x2, 0x181f ;  /* 0x00581f0065327f89 */ /* 0x00002400000e0000 */
.L_x_860:
[----:B------:R-:W-:Y:S01]  /*a1e0*/  IADD3 R11, R219, 0x40, RZ ;  /* 0x00000040db0b7810 */ /* 0x000fe20007ffe0ff */
[----:B------:R-:W-:Y:S03]  /*a1f0*/  BSSY B1, `(.L_x_557) ;  /* 0x00000fd000017945 */ /* 0x000fe60003800000 */
[----:B------:R-:W-:-:S13]  /*a200*/  ISETP.GE.OR P3, PT, R11, R99, P1 ;  /* 0x000000630b00720c */ /* 0x000fda0000f66670 */
[----:B------:R-:W-:Y:S05]  /*a210*/  @P3 BRA `(.L_x_558) ;  /* 0x0000000c00e83947 */ /* 0x000fea0003800000 */
[----:B------:R-:W5:Y:S01]  /*a220*/  LDL R14, [R1+0x24] ;  /* 0x00002400010e7983 */ /* 0x000f620000100800 */
[----:B------:R-:W-:Y:S01]  /*a230*/  SEL R11, R34, R108, !P0 ;  /* 0x0000006c220b7207 */ /* 0x000fe20004000000 */
[----:B------:R-:W-:Y:S01]  /*a240*/  VIADD R15, R219, 0x40 ;  /* 0x00000040db0f7836 */ /* 0x000fe20000000000 */
[----:B0-----:R-:W-:Y:S01]  /*a250*/  IADD3 R48, P3, R39, R50, RZ ;  /* 0x0000003227307210 */ /* 0x001fe20007f7e0ff */
[----:B------:R-:W-:Y:S01]  /*a260*/  VIADD R44, R219, 0x40 ;  /* 0x00000040db2c7836 */ /* 0x000fe20000000000 */
[----:B------:R-:W-:Y:S01]  /*a270*/  SHF.R.S32.HI R12, RZ, 0x1f, R11 ;  /* 0x0000001fff0c7819 */ /* 0x000fe2000001140b */
[----:B------:R-:W-:Y:S01]  /*a280*/  IMAD.SHL.U32 R15, R15, 0x80, RZ ;  /* 0x000000800f0f7824 */ /* 0x000fe200078e00ff */
[----:B------:R-:W-:Y:S01]  /*a290*/  BSSY B2, `(.L_x_559) ;  /* 0x00000ed000027945 */ /* 0x000fe20003800000 */
[----:B---3--:R-:W-:Y:S01]  /*a2a0*/  IMAD.X R49, R51, 0x1, R80, P3 ;  /* 0x0000000133317824 */ /* 0x008fe200018e0650 */
[----:B------:R-:W-:Y:S02]  /*a2b0*/  LEA.HI R11, R12, R11, RZ, 0x5 ;  /* 0x0000000b0c0b7211 */ /* 0x000fe400078f28ff */
[----:B------:R-:W-:-:S02]  /*a2c0*/  SHF.L.U32 R44, R44, 0x7, RZ ;  /* 0x000000072c2c7819 */ /* 0x000fc400000006ff */
[----:B------:R-:W-:Y:S02]  /*a2d0*/  LEA.HI.SX32 R12, R11, R42, 0x1b ;  /* 0x0000002a0b0c7211 */ /* 0x000fe400078fdaff */
[----:B------:R-:W-:Y:S02]  /*a2e0*/  LOP3.LUT R44, R44, 0x380, RZ, 0xc0, !PT ;  /* 0x000003802c2c7812 */ /* 0x000fe400078ec0ff */
[----:B------:R-:W-:Y:S01]  /*a2f0*/  SHF.R.S32.HI R13, RZ, 0x1f, R12 ;  /* 0x0000001fff0d7819 */ /* 0x000fe2000001140c */
[----:B------:R-:W-:Y:S01]  /*a300*/  IMAD.SHL.U32 R11, R12, 0x10, RZ ;  /* 0x000000100c0b7824 */ /* 0x000fe200078e00ff */
[----:B------:R-:W-:Y:S02]  /*a310*/  LOP3.LUT R15, R15, 0x380, RZ, 0xc0, !PT ;  /* 0x000003800f0f7812 */ /* 0x000fe400078ec0ff */
[----:B------:R-:W-:Y:S02]  /*a320*/  LEA.HI R13, R13, R12, RZ, 0x3 ;  /* 0x0000000c0d0d7211 */ /* 0x000fe400078f18ff */
[----:B------:R-:W-:-:S02]  /*a330*/  SHF.R.U32.HI R15, RZ, 0x3, R15 ;  /* 0x00000003ff0f7819 */ /* 0x000fc4000001160f */
[----:B------:R-:W-:Y:S01]  /*a340*/  LOP3.LUT R12, R44, 0x70, R11, 0xf8, !PT ;  /* 0x000000702c0c7812 */ /* 0x000fe200078ef80b */
[----:B------:R-:W-:-:S03]  /*a350*/  IMAD.SHL.U32 R13, R13, 0x800, RZ ;  /* 0x000008000d0d7824 */ /* 0x000fc600078e00ff */
[----:B------:R-:W-:Y:S02]  /*a360*/  LOP3.LUT R12, R12, R15, RZ, 0x3c, !PT ;  /* 0x0000000f0c0c7212 */ /* 0x000fe400078e3cff */
[----:B------:R-:W-:-:S04]  /*a370*/  LOP3.LUT R13, R13, 0xffffc000, RZ, 0xc0, !PT ;  /* 0xffffc0000d0d7812 */ /* 0x000fc800078ec0ff */
[----:B-----5:R-:W-:Y:S01]  /*a380*/  IADD3 R13, R12, R13, R14 ;  /* 0x0000000d0c0d7210 */ /* 0x020fe20007ffe00e */
[----:B------:R-:W-:-:S04]  /*a390*/  IMAD R12, R216, 0x8000, R6 ;  /* 0x00008000d80c7824 */ /* 0x000fc800078e0206 */
[----:B------:R-:W-:Y:S02]  /*a3a0*/  IMAD R14, R216, 0x8000, R13 ;  /* 0x00008000d80e7824 */ /* 0x000fe400078e020d */
[C---:B------:R-:W-:Y:S02]  /*a3b0*/  IMAD.IADD R12, R19.reuse, 0x1, R12 ;  /* 0x00000001130c7824 */ /* 0x040fe400078e020c */
[----:B------:R-:W-:-:S04]  /*a3c0*/  IMAD.IADD R44, R19, 0x1, R14 ;  /* 0x00000001132c7824 */ /* 0x000fc800078e020e */
[----:B------:R-:W0:Y:S04]  /*a3d0*/  LDS.128 R12, [R12+0x28400] ;  /* 0x028400000c0c7984 */ /* 0x000e280000000c00 */
[----:B------:R-:W3:Y:S01]  /*a3e0*/  LDS.128 R44, [R44+0x28400] ;  /* 0x028400002c2c7984 */ /* 0x000ee20000000c00 */
[----:B------:R-:W-:Y:S05]  /*a3f0*/  @P2 BRA `(.L_x_560) ;  /* 0x0000000c00582947 */ /* 0x000fea0003800000 */
[----:B0-----:R-:W-:Y:S02]  /*a400*/  MOV R76, R12 ;  /* 0x0000000c004c7202 */ /* 0x001fe40000000f00 */
[----:B------:R-:W-:Y:S02]  /*a410*/  F2FP.F16.E4M3.UNPACK_B R12, R112.H1 ;  /* 0x00000070ff0c723e */ /* 0x000fe400030006ff */
[----:B---3--:R-:W-:Y:S02]  /*a420*/  F2FP.F16.E4M3.UNPACK_B R77, R44.H1 ;  /* 0x0000002cff4d723e */ /* 0x008fe400030006ff */
[----:B------:R-:W-:Y:S01]  /*a430*/  F2FP.F16.E4M3.UNPACK_B R78, R76.H1 ;  /* 0x0000004cff4e723e */ /* 0x000fe200030006ff */
[----:B------:R-:W-:Y:S01]  /*a440*/  HADD2.F32 R115, -RZ, R12.H0_H0 ;  /* 0x2000000cff737230 */ /* 0x000fe20000004100 */
[----:B------:R-:W-:Y:S01]  /*a450*/  F2FP.F16.E4M3.UNPACK_B R79, R110.H1 ;  /* 0x0000006eff4f723e */ /* 0x000fe200030006ff */
[----:B--2---:R-:W-:Y:S01]  /*a460*/  HADD2.F32 R113, -RZ, R77.H0_H0 ;  /* 0x2000004dff717230 */ /* 0x004fe20000004100 */
[----:B------:R-:W-:Y:S01]  /*a470*/  F2FP.F16.E4M3.UNPACK_B R112, R112 ;  /* 0x00000070ff70723e */ /* 0x000fe200020006ff */
[----:B------:R-:W-:Y:S01]  /*a480*/  HADD2.F32 R116, -RZ, R78.H0_H0 ;  /* 0x2000004eff747230 */ /* 0x000fe20000004100 */
[----:B------:R-:W-:Y:S01]  /*a490*/  F2FP.F16.E4M3.UNPACK_B R44, R44 ;  /* 0x0000002cff2c723e */ /* 0x000fe200020006ff */
[----:B------:R-:W-:-:S02]  /*a4a0*/  HADD2.F32 R114, -RZ, R79.H0_H0 ;  /* 0x2000004fff727230 */ /* 0x000fc40000004100 */
[CC--:B------:R-:W-:Y:S01]  /*a4b0*/  FMUL.FTZ R117, R113.reuse, R115.reuse ;  /* 0x0000007371757220 */ /* 0x0c0fe20000410000 */
[----:B------:R-:W-:Y:S02]  /*a4c0*/  HADD2.F32 R12, -RZ, R12.H1_H1 ;  /* 0x3000000cff0c7230 */ /* 0x000fe40000004100 */
[C---:B------:R-:W-:Y:S01]  /*a4d0*/  FMUL.FTZ R115, R116.reuse, R115 ;  /* 0x0000007374737220 */ /* 0x040fe20000410000 */
[----:B------:R-:W-:Y:S01]  /*a4e0*/  HADD2.F32 R78, -RZ, R78.H1_H1 ;  /* 0x3000004eff4e7230 */ /* 0x000fe20000004100 */
[----:B------:R-:W-:Y:S01]  /*a4f0*/  F2FP.F16.E4M3.UNPACK_B R76, R76 ;  /* 0x0000004cff4c723e */ /* 0x000fe200020006ff */
[----:B------:R-:W-:Y:S02]  /*a500*/  HADD2.F32 R79, -RZ, R79.H1_H1 ;  /* 0x3000004fff4f7230 */ /* 0x000fe40000004100 */
[-C--:B------:R-:W-:Y:S01]  /*a510*/  FFMA.FTZ R115, R113, R114.reuse, R115 ;  /* 0x0000007271737223 */ /* 0x080fe20000010073 */
[----:B------:R-:W-:Y:S02]  /*a520*/  HADD2.F32 R113, -RZ, R77.H1_H1 ;  /* 0x3000004dff717230 */ /* 0x000fe40000004100 */
[----:B------:R-:W-:Y:S01]  /*a530*/  FFMA.FTZ R117, R116, R114, -R117 ;  /* 0x0000007274757223 */ /* 0x000fe20000010875 */
[----:B------:R-:W-:Y:S01]  /*a540*/  F2FP.F16.E4M3.UNPACK_B R110, R110 ;  /* 0x0000006eff6e723e */ /* 0x000fe200020006ff */
[--C-:B------:R-:W-:Y:S01]  /*a550*/  HADD2.F32 R114, -RZ, R76.reuse.H0_H0 ;  /* 0x2000004cff727230 */ /* 0x100fe20000004100 */
[----:B------:R-:W-:Y:S01]  /*a560*/  SHF.R.U32.HI R52, RZ, 0x18, R61 ;  /* 0x00000018ff347819 */ /* 0x000fe2000001163d */
[-C--:B------:R-:W-:Y:S01]  /*a570*/  FMUL.FTZ R77, R113, R12.reuse ;  /* 0x0000000c714d7220 */ /* 0x080fe20000410000 */
[----:B------:R-:W-:Y:S01]  /*a580*/  FMUL.FTZ R12, R78, R12 ;  /* 0x0000000c4e0c7220 */ /* 0x000fe20000410000 */
[----:B------:R-:W-:Y:S01]  /*a590*/  LOP3.LUT R53, R61, 0xff, RZ, 0xc0, !PT ;  /* 0x000000ff3d357812 */ /* 0x000fe200078ec0ff */
[----:B------:R-:W-:-:S02]  /*a5a0*/  HADD2.F32 R76, -RZ, R76.H1_H1 ;  /* 0x3000004cff4c7230 */ /* 0x000fc40000004100 */
[-C--:B------:R-:W-:Y:S01]  /*a5b0*/  FFMA.FTZ R77, R78, R79.reuse, -R77 ;  /* 0x0000004f4e4d7223 */ /* 0x080fe2000001084d */
[----:B------:R-:W-:Y:S01]  /*a5c0*/  FFMA.FTZ R12, R113, R79, R12 ;  /* 0x0000004f710c7223 */ /* 0x000fe2000001000c */
[----:B------:R-:W-:Y:S01]  /*a5d0*/  HADD2.F32 R113, -RZ, R112.H0_H0 ;  /* 0x20000070ff717230 */ /* 0x000fe20000004100 */
[----:B------:R-:W-:Y:S01]  /*a5e0*/  SHF.R.U32.HI R62, RZ, 0x18, R65 ;  /* 0x00000018ff3e7819 */ /* 0x000fe20000011641 */
[----:B------:R-:W-:Y:S01]  /*a5f0*/  HADD2.F32 R78, -RZ, R44.H0_H0 ;  /* 0x2000002cff4e7230 */ /* 0x000fe20000004100 */
[----:B------:R-:W-:Y:S01]  /*a600*/  LOP3.LUT R59, R65, 0xff, RZ, 0xc0, !PT ;  /* 0x000000ff413b7812 */ /* 0x000fe200078ec0ff */
[----:B------:R-:W-:Y:S01]  /*a610*/  HADD2.F32 R79, -RZ, R110.H0_H0 ;  /* 0x2000006eff4f7230 */ /* 0x000fe20000004100 */
[----:B------:R-:W-:Y:S01]  /*a620*/  SHF.R.U32.HI R55, RZ, 0x18, R63 ;  /* 0x00000018ff377819 */ /* 0x000fe2000001163f */
[----:B------:R-:W-:Y:S02]  /*a630*/  HADD2.F32 R112, -RZ, R112.H1_H1 ;  /* 0x30000070ff707230 */ /* 0x000fe40000004100 */
[-C--:B------:R-:W-:Y:S01]  /*a640*/  FMUL.FTZ R116, R78, R113.reuse ;  /* 0x000000714e747220 */ /* 0x080fe20000410000 */
[----:B------:R-:W-:Y:S01]  /*a650*/  FMUL.FTZ R113, R114, R113 ;  /* 0x0000007172717220 */ /* 0x000fe20000410000 */
[----:B------:R-:W-:Y:S01]  /*a660*/  HADD2.F32 R44, -RZ, R44.H1_H1 ;  /* 0x3000002cff2c7230 */ /* 0x000fe20000004100 */
[----:B------:R-:W-:Y:S01]  /*a670*/  LOP3.LUT R56, R63, 0xff, RZ, 0xc0, !PT ;  /* 0x000000ff3f387812 */ /* 0x000fe200078ec0ff */
[----:B------:R-:W-:-:S02]  /*a680*/  HADD2.F32 R110, -RZ, R110.H1_H1 ;  /* 0x3000006eff6e7230 */ /* 0x000fc40000004100 */
[-C--:B------:R-:W-:Y:S01]  /*a690*/  FFMA.FTZ R113, R78, R79.reuse, R113 ;  /* 0x0000004f4e717223 */ /* 0x080fe20000010071 */
[----:B------:R-:W-:Y:S01]  /*a6a0*/  PRMT R52, R52, 0x654, R53 ;  /* 0x0000065434347816 */ /* 0x000fe20000000035 */
[-C--:B------:R-:W-:Y:S01]  /*a6b0*/  FMUL.FTZ R78, R44, R112.reuse ;  /* 0x000000702c4e7220 */ /* 0x080fe20000410000 */
[----:B------:R-:W-:Y:S01]  /*a6c0*/  PRMT R59, R62, 0x654, R59 ;  /* 0x000006543e3b7816 */ /* 0x000fe2000000003b */
[----:B------:R-:W-:Y:S01]  /*a6d0*/  FMUL.FTZ R112, R76, R112 ;  /* 0x000000704c707220 */ /* 0x000fe20000410000 */
[----:B------:R-:W-:Y:S01]  /*a6e0*/  PRMT R55, R55, 0x654, R56 ;  /* 0x0000065437377816 */ /* 0x000fe20000000038 */
[----:B------:R-:W-:Y:S01]  /*a6f0*/  FFMA.FTZ R116, R114, R79, -R116 ;  /* 0x0000004f72747223 */ /* 0x000fe20000010874 */
[----:B------:R-:W-:Y:S01]  /*a700*/  F2FP.F16.E4M3.UNPACK_B R53, R111.H1 ;  /* 0x0000006fff35723e */ /* 0x000fe200030006ff */
[----:B------:R-:W-:Y:S01]  /*a710*/  FFMA.FTZ R76, R76, R110, -R78 ;  /* 0x0000006e4c4c7223 */ /* 0x000fe2000001084e */
[----:B------:R-:W-:Y:S01]  /*a720*/  F2FP.F16.E4M3.UNPACK_B R62, R46.H1 ;  /* 0x0000002eff3e723e */ /* 0x000fe200030006ff */
[----:B------:R-:W-:Y:S01]  /*a730*/  FFMA.FTZ R44, R44, R110, R112 ;  /* 0x0000006e2c2c7223 */ /* 0x000fe20000010070 */
[----:B------:R-:W-:Y:S01]  /*a740*/  F2FP.F16.E4M3.UNPACK_B R56, R14.H1 ;  /* 0x0000000eff38723e */ /* 0x000fe200030006ff */
[----:B------:R-:W-:Y:S01]  /*a750*/  HADD2.F32 R118, -RZ, R53.H0_H0 ;  /* 0x20000035ff767230 */ /* 0x000fe20000004100 */
[----:B------:R-:W-:Y:S01]  /*a760*/  F2FP.F16.E4M3.UNPACK_B R79, R109.H1 ;  /* 0x0000006dff4f723e */ /* 0x000fe200030006ff */
[----:B------:R-:W-:Y:S01]  /*a770*/  HADD2.F32 R78, -RZ, R62.H0_H0 ;  /* 0x2000003eff4e7230 */ /* 0x000fe20000004100 */
[----:B------:R-:W-:Y:S01]  /*a780*/  F2FP.F16.E4M3.UNPACK_B R111, R111 ;  /* 0x0000006fff6f723e */ /* 0x000fe200020006ff */
[----:B------:R-:W-:Y:S01]  /*a790*/  HADD2.F32 R110, -RZ, R56.H0_H0 ;  /* 0x20000038ff6e7230 */ /* 0x000fe20000004100 */
[----:B------:R-:W-:Y:S01]  /*a7a0*/  F2FP.F16.E4M3.UNPACK_B R46, R46 ;  /* 0x0000002eff2e723e */ /* 0x000fe200020006ff */
[----:B------:R-:W-:-:S02]  /*a7b0*/  HADD2.F32 R112, -RZ, R79.H0_H0 ;  /* 0x2000004fff707230 */ /* 0x000fc40000004100 */
[-C--:B------:R-:W-:Y:S01]  /*a7c0*/  FMUL.FTZ R114, R78, R118.reuse ;  /* 0x000000764e727220 */ /* 0x080fe20000410000 */
[----:B------:R-:W-:Y:S02]  /*a7d0*/  HADD2.F32 R53, -RZ, R53.H1_H1 ;  /* 0x30000035ff357230 */ /* 0x000fe40000004100 */
[----:B------:R-:W-:Y:S01]  /*a7e0*/  FMUL.FTZ R118, R110, R118 ;  /* 0x000000766e767220 */ /* 0x000fe20000410000 */
[----:B------:R-:W-:Y:S01]  /*a7f0*/  HADD2.F32 R62, -RZ, R62.H1_H1 ;  /* 0x3000003eff3e7230 */ /* 0x000fe20000004100 */
[----:B------:R-:W-:Y:S01]  /*a800*/  F2FP.F16.E4M3.UNPACK_B R14, R14 ;  /* 0x0000000eff0e723e */ /* 0x000fe200020006ff */
[----:B------:R-:W-:Y:S02]  /*a810*/  HADD2.F32 R56, -RZ, R56.H1_H1 ;  /* 0x30000038ff387230 */ /* 0x000fe40000004100 */
[-C--:B------:R-:W-:Y:S01]  /*a820*/  FFMA.FTZ R118, R78, R112.reuse, R118 ;  /* 0x000000704e767223 */ /* 0x080fe20000010076 */
[----:B------:R-:W-:Y:S02]  /*a830*/  HADD2.F32 R79, -RZ, R79.H1_H1 ;  /* 0x3000004fff4f7230 */ /* 0x000fe40000004100 */
[-C--:B------:R-:W-:Y:S01]  /*a840*/  FMUL.FTZ R78, R62, R53.reuse ;  /* 0x000000353e4e7220 */ /* 0x080fe20000410000 */
[----:B------:R-:W-:Y:S01]  /*a850*/  FFMA.FTZ R114, R110, R112, -R114 ;  /* 0x000000706e727223 */ /* 0x000fe20000010872 */
[C---:B------:R-:W-:Y:S01]  /*a860*/  FMUL.FTZ R53, R56.reuse, R53 ;  /* 0x0000003538357220 */ /* 0x040fe20000410000 */
[----:B------:R-:W-:Y:S01]  /*a870*/  F2FP.F16.E4M3.UNPACK_B R109, R109 ;  /* 0x0000006dff6d723e */ /* 0x000fe200020006ff */
[----:B------:R-:W-:Y:S01]  /*a880*/  FFMA.FTZ R56, R56, R79, -R78 ;  /* 0x0000004f38387223 */ /* 0x000fe2000001084e */
[----:B------:R-:W-:-:S02]  /*a890*/  HADD2.F32 R112, -RZ, R111.H0_H0 ;  /* 0x2000006fff707230 */ /* 0x000fc40000004100 */
[----:B------:R-:W-:Y:S01]  /*a8a0*/  FFMA.FTZ R53, R62, R79, R53 ;  /* 0x0000004f3e357223 */ /* 0x000fe20000010035 */
[----:B------:R-:W-:Y:S01]  /*a8b0*/  HADD2.F32 R62, -RZ, R46.H0_H0 ;  /* 0x2000002eff3e7230 */ /* 0x000fe20000004100 */
[--C-:B------:R-:W-:Y:S01]  /*a8c0*/  SHF.R.U32.HI R54, RZ, 0x8, R61.reuse ;  /* 0x00000008ff367819 */ /* 0x100fe2000001163d */
[----:B------:R-:W-:Y:S01]  /*a8d0*/  HADD2.F32 R79, -RZ, R14.H0_H0 ;  /* 0x2000000eff4f7230 */ /* 0x000fe20000004100 */
[----:B------:R-:W-:Y:S01]  /*a8e0*/  SHF.R.U32.HI R57, RZ, 0x10, R61 ;  /* 0x00000010ff397819 */ /* 0x000fe2000001163d */
[----:B------:R-:W-:Y:S02]  /*a8f0*/  HADD2.F32 R78, -RZ, R109.H0_H0 ;  /* 0x2000006dff4e7230 */ /* 0x000fe40000004100 */
[-C--:B------:R-:W-:Y:S01]  /*a900*/  FMUL.FTZ R110, R62, R112.reuse ;  /* 0x000000703e6e7220 */ /* 0x080fe20000410000 */
[----:B------:R-:W-:Y:S02]  /*a910*/  HADD2.F32 R111, -RZ, R111.H1_H1 ;  /* 0x3000006fff6f7230 */ /* 0x000fe40000004100 */
[----:B------:R-:W-:Y:S01]  /*a920*/  FMUL.FTZ R112, R79, R112 ;  /* 0x000000704f707220 */ /* 0x000fe20000410000 */
[----:B------:R-:W-:Y:S01]  /*a930*/  HADD2.F32 R46, -RZ, R46.H1_H1 ;  /* 0x3000002eff2e7230 */ /* 0x000fe20000004100 */
[----:B------:R-:W-:Y:S01]  /*a940*/  SHF.R.U32.HI R61, RZ, 0x8, R65 ;  /* 0x00000008ff3d7819 */ /* 0x000fe20000011641 */
[----:B------:R-:W-:-:S02]  /*a950*/  HADD2.F32 R14, -RZ, R14.H1_H1 ;  /* 0x3000000eff0e7230 */ /* 0x000fc40000004100 */
[-C--:B------:R-:W-:Y:S01]  /*a960*/  FFMA.FTZ R112, R62, R78.reuse, R112 ;  /* 0x0000004e3e707223 */ /* 0x080fe20000010070 */
[--C-:B------:R-:W-:Y:S01]  /*a970*/  SHF.R.U32.HI R58, RZ, 0x8, R63.reuse ;  /* 0x00000008ff3a7819 */ /* 0x100fe2000001163f */
[----:B------:R-:W-:Y:S01]  /*a980*/  HADD2.F32 R109, -RZ, R109.H1_H1 ;  /* 0x3000006dff6d7230 */ /* 0x000fe20000004100 */
[----:B------:R-:W-:Y:S01]  /*a990*/  SHF.R.U32.HI R60, RZ, 0x10, R63 ;  /* 0x00000010ff3c7819 */ /* 0x000fe2000001163f */
[-C--:B------:R-:W-:Y:S01]  /*a9a0*/  FMUL.FTZ R62, R46, R111.reuse ;  /* 0x0000006f2e3e7220 */ /* 0x080fe20000410000 */
[----:B------:R-:W-:Y:S01]  /*a9b0*/  SHF.R.U32.HI R63, RZ, 0x10, R65 ;  /* 0x00000010ff3f7819 */ /* 0x000fe20000011641 */
[----:B------:R-:W-:Y:S01]  /*a9c0*/  FMUL.FTZ R111, R14, R111 ;  /* 0x0000006f0e6f7220 */ /* 0x000fe20000410000 */
[----:B------:R-:W-:Y:S01]  /*a9d0*/  IMAD.SHL.U32 R61, R61, 0x100, RZ ;  /* 0x000001003d3d7824 */ /* 0x000fe200078e00ff */
[----:B------:R-:W-:Y:S01]  /*a9e0*/  SHF.L.U32 R60, R60, 0x10, RZ ;  /* 0x000000103c3c7819 */ /* 0x000fe200000006ff */
[----:B------:R-:W-:Y:S02]  /*a9f0*/  IMAD.SHL.U32 R54, R54, 0x100, RZ ;  /* 0x0000010036367824 */ /* 0x000fe400078e00ff */
[-C--:B------:R-:W-:Y:S01]  /*aa00*/  FFMA.FTZ R111, R46, R109.reuse, R111 ;  /* 0x0000006d2e6f7223 */ /* 0x080fe2000001006f */
[----:B------:R-:W-:Y:S01]  /*aa10*/  IMAD.SHL.U32 R58, R58, 0x100, RZ ;  /* 0x000001003a3a7824 */ /* 0x000fe200078e00ff */
[----:B------:R-:W-:Y:S01]  /*aa20*/  LOP3.LUT R59, R59, 0xff00, R61, 0xf8, !PT ;  /* 0x0000ff003b3b7812 */ /* 0x000fe200078ef83d */
[----:B------:R-:W-:Y:S01]  /*aa30*/  IMAD.U32 R46, R63, 0x10000, RZ ;  /* 0x000100003f2e7824 */ /* 0x000fe200078e00ff */
[----:B------:R-:W-:Y:S01]  /*aa40*/  LOP3.LUT R52, R52, 0xff00, R54, 0xf8, !PT ;  /* 0x0000ff0034347812 */ /* 0x000fe200078ef836 */
[----:B------:R-:W-:Y:S01]  /*aa50*/  IMAD.U32 R57, R57, 0x10000, RZ ;  /* 0x0001000039397824 */ /* 0x000fe200078e00ff */
[----:B------:R-:W-:Y:S01]  /*aa60*/  LOP3.LUT R55, R55, 0xff00, R58, 0xf8, !PT ;  /* 0x0000ff0037377812 */ /* 0x000fe200078ef83a */
[----:B------:R-:W-:Y:S01]  /*aa70*/  FFMA.FTZ R110, R79, R78, -R110 ;  /* 0x0000004e4f6e7223 */ /* 0x000fe2000001086e */
[----:B------:R-:W-:Y:S01]  /*aa80*/  LOP3.LUT R59, R59, 0xff0000, R46, 0xf8, !PT ;  /* 0x00ff00003b3b7812 */ /* 0x000fe200078ef82e */
[----:B------:R-:W-:Y:S01]  /*aa90*/  FFMA.FTZ R62, R14, R109, -R62 ;  /* 0x0000006d0e3e7223 */ /* 0x000fe2000001083e */
[----:B------:R-:W-:-:S02]  /*aaa0*/  LOP3.LUT R52, R52, 0xff0000, R57, 0xf8, !PT ;  /* 0x00ff000034347812 */ /* 0x000fc400078ef839 */
[----:B------:R-:W-:Y:S02]  /*aab0*/  F2FP.SATFINITE.E4M3.F32.PACK_AB_MERGE_C R61, R56, R114, RZ ;  /* 0x00000072383d723e */ /* 0x000fe400048070ff */
[----:B------:R-:W-:Y:S02]  /*aac0*/  SHF.R.U32.HI R65, RZ, 0x8, R67 ;  /* 0x00000008ff417819 */ /* 0x000fe40000011643 */
[----:B------:R-:W-:Y:S02]  /*aad0*/  LOP3.LUT R55, R55, 0xff0000, R60, 0xf8, !PT ;  /* 0x00ff000037377812 */ /* 0x000fe400078ef83c */
[----:B------:R-:W-:Y:S01]  /*aae0*/  F2FP.F16.E4M3.UNPACK_B R57, R45 ;  /* 0x0000002dff39723e */ /* 0x000fe200020006ff */
[----:B------:R-:W-:Y:S01]  /*aaf0*/  IMAD.SHL.U32 R65, R65, 0x100, RZ ;  /* 0x0000010041417824 */ /* 0x000fe200078e00ff */
[----:B------:R-:W-:Y:S02]  /*ab00*/  F2FP.F16.E4M3.UNPACK_B R56, R59 ;  /* 0x0000003bff38723e */ /* 0x000fe400020006ff */
[----:B------:R-:W-:-:S02]  /*ab10*/  F2FP.F16.E4M3.UNPACK_B R60, R13 ;  /* 0x0000000dff3c723e */ /* 0x000fc400020006ff */
[----:B------:R-:W-:Y:S01]  /*ab20*/  SHF.R.U32.HI R64, RZ, 0x18, R67 ;  /* 0x00000018ff407819 */ /* 0x000fe20000011643 */
[----:B------:R-:W-:Y:S01]  /*ab30*/  HADD2.F32 R46, -RZ, R56.H0_H0 ;  /* 0x20000038ff2e7230 */ /* 0x000fe20000004100 */
[----:B------:R-:W-:Y:S01]  /*ab40*/  LOP3.LUT R66, R67, 0xff, RZ, 0xc0, !PT ;  /* 0x000000ff43427812 */ /* 0x000fe200078ec0ff */
[--C-:B------:R-:W-:Y:S01]  /*ab50*/  HADD2.F32 R54, -RZ, R60.reuse.H0_H0 ;  /* 0x2000003cff367230 */ /* 0x100fe20000004100 */
[----:B------:R-:W-:Y:S01]  /*ab60*/  F2FP.SATFINITE.E4M3.F32.PACK_AB_MERGE_C R62, R62, R110, R61 ;  /* 0x0000006e3e3e723e */ /* 0x000fe2000480703d */
[--C-:B------:R-:W-:Y:S01]  /*ab70*/  HADD2.F32 R61, -RZ, R57.reuse.H0_H0 ;  /* 0x20000039ff3d7230 */ /* 0x100fe20000004100 */
[----:B------:R-:W-:Y:S01]  /*ab80*/  F2FP.F16.E4M3.UNPACK_B R58, R52 ;  /* 0x00000034ff3a723e */ /* 0x000fe200020006ff */
[----:B------:R-:W-:Y:S01]  /*ab90*/  HADD2.F32 R60, -RZ, R60.H1_H1 ;  /* 0x3000003cff3c7230 */ /* 0x000fe20000004100 */
[----:B------:R-:W-:Y:S02]  /*aba0*/  PRMT R64, R64, 0x654, R66 ;  /* 0x0000065440407816 */ /* 0x000fe40000000042 */
[----:B------:R-:W-:Y:S01]  /*abb0*/  F2FP.SATFINITE.E4M3.F32.PACK_AB_MERGE_C R118, R53, R118, RZ ;  /* 0x000000763576723e */ /* 0x000fe200048070ff */
[----:B------:R-:W-:Y:S01]  /*abc0*/  HADD2.F32 R53, -RZ, R58.H0_H0 ;  /* 0x2000003aff357230 */ /* 0x000fe20000004100 */
[----:B------:R-:W-:Y:S01]  /*abd0*/  LOP3.LUT R14, R64, 0xff00, R65, 0xf8, !PT ;  /* 0x0000ff00400e7812 */ /* 0x000fe200078ef841 */
[CC--:B------:R-:W-:Y:S01]  /*abe0*/  FMUL.FTZ R63, R61.reuse, R46.reuse ;  /* 0x0000002e3d3f7220 */ /* 0x0c0fe20000410000 */
[C---:B------:R-:W-:Y:S01]  /*abf0*/  FMUL.FTZ R64, R54.reuse, R46 ;  /* 0x0000002e36407220 */ /* 0x040fe20000410000 */
[----:B------:R-:W-:Y:S01]  /*ac00*/  HADD2.F32 R65, -RZ, R56.H1_H1 ;  /* 0x30000038ff417230 */ /* 0x000fe20000004100 */
[----:B------:R-:W-:Y:S01]  /*ac10*/  F2FP.F16.E4M3.UNPACK_B R45, R45.H1 ;  /* 0x0000002dff2d723e */ /* 0x000fe200030006ff */
[-C--:B------:R-:W-:Y:S01]  /*ac20*/  FFMA.FTZ R54, R54, R53.reuse, -R63 ;  /* 0x0000003536367223 */ /* 0x080fe2000001083f */
[----:B------:R-:W-:Y:S01]  /*ac30*/  FFMA.FTZ R53, R61, R53, R64 ;  /* 0x000000353d357223 */ /* 0x000fe20000010040 */
[----:B------:R-:W-:Y:S01]  /*ac40*/  HADD2.F32 R61, -RZ, R57.H1_H1 ;  /* 0x30000039ff3d7230 */ /* 0x000fe20000004100 */
[----:B------:R-:W-:Y:S01]  /*ac50*/  F2FP.F16.E4M3.UNPACK_B R64, R59.H1 ;  /* 0x0000003bff40723e */ /* 0x000fe200030006ff */
[----:B------:R-:W-:Y:S01]  /*ac60*/  HADD2.F32 R63, -RZ, R58.H1_H1 ;  /* 0x3000003aff3f7230 */ /* 0x000fe20000004100 */
[----:B------:R-:W-:Y:S01]  /*ac70*/  F2FP.F16.E4M3.UNPACK_B R57, R13.H1 ;  /* 0x0000000dff39723e */ /* 0x000fe200030006ff */
[-C--:B------:R-:W-:Y:S01]  /*ac80*/  FMUL.FTZ R66, R60, R65.reuse ;  /* 0x000000413c427220 */ /* 0x080fe20000410000 */
[----:B------:R-:W-:Y:S01]  /*ac90*/  SHF.R.U32.HI R67, RZ, 0x10, R67 ;  /* 0x00000010ff437819 */ /* 0x000fe20000011643 */
[----:B------:R-:W-:Y:S01]  /*aca0*/  FMUL.FTZ R13, R61, R65 ;  /* 0x000000413d0d7220 */ /* 0x000fe20000410000 */
[----:B------:R-:W-:Y:S01]  /*acb0*/  F2FP.SATFINITE.E4M3.F32.PACK_AB_MERGE_C R77, R77, R117, RZ ;  /* 0x000000754d4d723e */ /* 0x000fe200048070ff */
[----:B------:R-:W-:Y:S01]  /*acc0*/  HADD2.F32 R56, -RZ, R45.H0_H0 ;  /* 0x2000002dff387230 */ /* 0x000fe20000004100 */
[----:B------:R-:W-:Y:S01]  /*acd0*/  F2FP.F16.E4M3.UNPACK_B R58, R52.H1 ;  /* 0x00000034ff3a723e */ /* 0x000fe200030006ff */
[----:B------:R-:W-:-:S02]  /*ace0*/  HADD2.F32 R65, -RZ, R64.H0_H0 ;  /* 0x20000040ff417230 */ /* 0x000fc40000004100 */
[----:B------:R-:W-:Y:S01]  /*acf0*/  FFMA.FTZ R52, R61, R63, R66 ;  /* 0x0000003f3d347223 */ /* 0x000fe20000010042 */
[----:B------:R-:W-:Y:S01]  /*ad00*/  HADD2.F32 R59, -RZ, R57.H0_H0 ;  /* 0x20000039ff3b7230 */ /* 0x000fe20000004100 */
[----:B------:R-:W-:Y:S01]  /*ad10*/  F2FP.SATFINITE.E4M3.F32.PACK_AB_MERGE_C R115, R12, R115, RZ ;  /* 0x000000730c73723e */ /* 0x000fe200048070ff */
[----:B------:R-:W-:Y:S01]  /*ad20*/  IMAD.U32 R67, R67, 0x10000, RZ ;  /* 0x0001000043437824 */ /* 0x000fe200078e00ff */
[----:B------:R-:W-:Y:S01]  /*ad30*/  F2FP.SATFINITE.E4M3.F32.PACK_AB_MERGE_C R12, R76, R116, R77 ;  /* 0x000000744c0c723e */ /* 0x000fe2000480704d */
[----:B------:R-:W-:Y:S02]  /*ad40*/  HADD2.F32 R61, -RZ, R45.H1_H1 ;  /* 0x3000002dff3d7230 */ /* 0x000fe40000004100 */
[----:B------:R-:W-:Y:S01]  /*ad50*/  FFMA.FTZ R13, R60, R63, -R13 ;  /* 0x0000003f3c0d7223 */ /* 0x000fe2000001080d */
[----:B------:R-:W-:Y:S02]  /*ad60*/  HADD2.F32 R66, -RZ, R64.H1_H1 ;  /* 0x30000040ff427230 */ /* 0x000fe40000004100 */
[----:B------:R-:W-:Y:S01]  /*ad70*/  FMUL.FTZ R76, R56, R65 ;  /* 0x00000041384c7220 */ /* 0x000fe20000410000 */
[----:B------:R-:W-:-:S02]  /*ad80*/  HADD2.F32 R60, -RZ, R58.H0_H0 ;  /* 0x2000003aff3c7230 */ /* 0x000fc40000004100 */
[----:B------:R-:W-:Y:S01]  /*ad90*/  FMUL.FTZ R65, R59, R65 ;  /* 0x000000413b417220 */ /* 0x000fe20000410000 */
[----:B------:R-:W-:Y:S01]  /*ada0*/  HADD2.F32 R57, -RZ, R57.H1_H1 ;  /* 0x30000039ff397230 */ /* 0x000fe20000004100 */
[----:B------:R-:W-:Y:S01]  /*adb0*/  LOP3.LUT R14, R14, 0xff0000, R67, 0xf8, !PT ;  /* 0x00ff00000e0e7812 */ /* 0x000fe200078ef843 */
[----:B------:R-:W-:Y:S02]  /*adc0*/  HADD2.F32 R64, -RZ, R58.H1_H1 ;  /* 0x3000003aff407230 */ /* 0x000fe40000004100 */
[----:B------:R-:W-:Y:S01]  /*add0*/  FMUL.FTZ R58, R61, R66 ;  /* 0x000000423d3a7220 */ /* 0x000fe20000410000 */
[-C--:B------:R-:W-:Y:S01]  /*ade0*/  FFMA.FTZ R45, R59, R60.reuse, -R76 ;  /* 0x0000003c3b2d7223 */ /* 0x080fe2000001084c */
[----:B------:R-:W-:Y:S01]  /*adf0*/  FFMA.FTZ R56, R56, R60, R65 ;  /* 0x0000003c38387223 */ /* 0x000fe20000010041 */
[----:B------:R-:W-:Y:S01]  /*ae00*/  F2FP.F16.E4M3.UNPACK_B R60, R47 ;  /* 0x0000002fff3c723e */ /* 0x000fe200020006ff */
[C---:B------:R-:W-:Y:S01]  /*ae10*/  FMUL.FTZ R66, R57.reuse, R66 ;  /* 0x0000004239427220 */ /* 0x040fe20000410000 */
[----:B------:R-:W-:Y:S01]  /*ae20*/  FFMA.FTZ R58, R57, R64, -R58 ;  /* 0x00000040393a7223 */ /* 0x000fe2000001083a */
[----:B------:R-:W-:-:S02]  /*ae30*/  F2FP.F16.E4M3.UNPACK_B R59, R14 ;  /* 0x0000000eff3b723e */ /* 0x000fc400020006ff */
[----:B------:R-:W-:Y:S01]  /*ae40*/  F2FP.F16.E4M3.UNPACK_B R57, R15 ;  /* 0x0000000fff39723e */ /* 0x000fe200020006ff */
[----:B------:R-:W-:Y:S01]  /*ae50*/  FFMA.FTZ R61, R61, R64, R66 ;  /* 0x000000403d3d7223 */ /* 0x000fe20000010042 */
[--C-:B------:R-:W-:Y:S01]  /*ae60*/  HADD2.F32 R64, -RZ, R60.reuse.H0_H0 ;  /* 0x2000003cff407230 */ /* 0x100fe20000004100 */
[----:B------:R-:W-:Y:S01]  /*ae70*/  F2FP.F16.E4M3.UNPACK_B R63, R55 ;  /* 0x00000037ff3f723e */ /* 0x000fe200020006ff */
[----:B------:R-:W-:Y:S01]  /*ae80*/  HADD2.F32 R67, -RZ, R59.H0_H0 ;  /* 0x2000003bff437230 */ /* 0x000fe20000004100 */
[----:B------:R-:W-:Y:S01]  /*ae90*/  F2FP.F16.E4M3.UNPACK_B R47, R47.H1 ;  /* 0x0000002fff2f723e */ /* 0x000fe200030006ff */
[----:B------:R-:W-:Y:S01]  /*aea0*/  HADD2.F32 R65, -RZ, R57.H0_H0 ;  /* 0x20000039ff417230 */ /* 0x000fe20000004100 */
[----:B------:R-:W-:Y:S01]  /*aeb0*/  F2FP.F16.E4M3.UNPACK_B R55, R55.H1 ;  /* 0x00000037ff37723e */ /* 0x000fe200030006ff */
[----:B------:R-:W-:Y:S02]  /*aec0*/  HADD2.F32 R66, -RZ, R63.H0_H0 ;  /* 0x2000003fff427230 */ /* 0x000fe40000004100 */
[----:B------:R-:W-:Y:S01]  /*aed0*/  FMUL.FTZ R76, R64, R67 ;  /* 0x00000043404c7220 */ /* 0x000fe20000410000 */
[----:B------:R-:W-:-:S02]  /*aee0*/  HADD2.F32 R60, -RZ, R60.H1_H1 ;  /* 0x3000003cff3c7230 */ /* 0x000fc40000004100 */
[C---:B------:R-:W-:Y:S01]  /*aef0*/  FMUL.FTZ R67, R65.reuse, R67 ;  /* 0x0000004341437220 */ /* 0x040fe20000410000 */
[----:B------:R-:W-:Y:S02]  /*af00*/  HADD2.F32 R59, -RZ, R59.H1_H1 ;  /* 0x3000003bff3b7230 */ /* 0x000fe40000004100 */
[-C--:B------:R-:W-:Y:S01]  /*af10*/  FFMA.FTZ R65, R65, R66.reuse, -R76 ;  /* 0x0000004241417223 */ /* 0x080fe2000001084c */
[--C-:B------:R-:W-:Y:S02]  /*af20*/  HADD2.F32 R76, -RZ, R55.reuse.H0_H0 ;  /* 0x20000037ff4c7230 */ /* 0x100fe40000004100 */
[----:B------:R-:W-:Y:S01]  /*af30*/  FFMA.FTZ R64, R64, R66, R67 ;  /* 0x0000004240407223 */ /* 0x000fe20000010043 */
[----:B------:R-:W-:Y:S01]  /*af40*/  F2FP.F16.E4M3.UNPACK_B R66, R14.H1 ;  /* 0x0000000eff42723e */ /* 0x000fe200030006ff */
[----:B------:R-:W-:Y:S01]  /*af50*/  HADD2.F32 R55, -RZ, R55.H1_H1 ;  /* 0x30000037ff377230 */ /* 0x000fe20000004100 */
[----:B------:R-:W-:Y:S01]  /*af60*/  F2FP.F16.E4M3.UNPACK_B R67, R15.H1 ;  /* 0x0000000fff43723e */ /* 0x000fe200030006ff */
[----:B------:R-:W-:Y:S01]  /*af70*/  HADD2.F32 R15, -RZ, R47.H0_H0 ;  /* 0x2000002fff0f7230 */ /* 0x000fe20000004100 */
[----:B------:R-:W-:Y:S01]  /*af80*/  F2FP.SATFINITE.E4M3.F32.PACK_AB_MERGE_C R45, R58, R45, RZ ;  /* 0x0000002d3a2d723e */ /* 0x000fe200048070ff */
[--C-:B------:R-:W-:Y:S01]  /*af90*/  HADD2.F32 R77, -RZ, R66.reuse.H0_H0 ;  /* 0x20000042ff4d7230 */ /* 0x100fe20000004100 */
[----:B------:R-:W-:Y:S01]  /*afa0*/  F2FP.SATFINITE.E4M3.F32.PACK_AB_MERGE_C R56, R61, R56, RZ ;  /* 0x000000383d38723e */ /* 0x000fe200048070ff */
[----:B------:R-:W-:Y:S01]  /*afb0*/  HADD2.F32 R14, -RZ, R67.H0_H0 ;  /* 0x20000043ff0e7230 */ /* 0x000fe20000004100 */
[----:B------:R-:W-:Y:S01]  /*afc0*/  F2FP.SATFINITE.E4M3.F32.PACK_AB_MERGE_C R13, R13, R54, R45 ;  /* 0x000000360d0d723e */ /* 0x000fe2000480702d */
        /* <DEDUP_REMOVED lines=8> */
[----:B------:R-:W-:-:S02]  /*b050*/  HADD2.F32 R76, -RZ, R47.H1_H1 ;  /* 0x3000002fff4c7230 */ /* 0x000fc40000004100 */
[----:B------:R-:W-:Y:S01]  /*b060*/  FMUL.FTZ R77, R67, R66 ;  /* 0x00000042434d7220 */ /* 0x000fe20000410000 */
[----:B------:R-:W-:Y:S02]  /*b070*/  F2FP.SATFINITE.E4M3.F32.PACK_AB_MERGE_C R44, R44, R113, R115 ;  /* 0x000000712c2c723e */ /* 0x000fe40004807073 */
[----:B------:R-:W-:Y:S01]  /*b080*/  F2FP.SATFINITE.E4M3.F32.PACK_AB_MERGE_C R46, R111, R112, R118 ;  /* 0x000000706f2e723e */ /* 0x000fe20004807076 */
[C---:B------:R-:W-:Y:S01]  /*b090*/  FMUL.FTZ R78, R76.reuse, R66 ;  /* 0x000000424c4e7220 */ /* 0x040fe20000410000 */
[----:B------:R-:W-:Y:S01]  /*b0a0*/  FFMA.FTZ R66, R76, R55, R77 ;  /* 0x000000374c427223 */ /* 0x000fe2000001004d */
[-C--:B------:R-:W-:Y:S01]  /*b0b0*/  FMUL.FTZ R76, R60, R59.reuse ;  /* 0x0000003b3c4c7220 */ /* 0x080fe20000410000 */
[----:B------:R-:W-:Y:S01]  /*b0c0*/  FMUL.FTZ R59, R57, R59 ;  /* 0x0000003b393b7220 */ /* 0x000fe20000410000 */
[----:B------:R-:W-:Y:S01]  /*b0d0*/  FFMA.FTZ R47, R67, R55, -R78 ;  /* 0x00000037432f7223 */ /* 0x000fe2000001084e */
[----:B------:R-:W-:Y:S01]  /*b0e0*/  F2FP.SATFINITE.E4M3.F32.PACK_AB_MERGE_C R45, R52, R53, R56 ;  /* 0x00000035342d723e */ /* 0x000fe20004807038 */
[-C--:B------:R-:W-:Y:S01]  /*b0f0*/  FFMA.FTZ R76, R57, R63.reuse, -R76 ;  /* 0x0000003f394c7223 */ /* 0x080fe2000001084c */
[----:B------:R-:W-:Y:S01]  /*b100*/  FFMA.FTZ R59, R60, R63, R59 ;  /* 0x0000003f3c3b7223 */ /* 0x000fe2000001003b */
[----:B------:R-:W-:-:S02]  /*b110*/  F2FP.SATFINITE.E4M3.F32.PACK_AB_MERGE_C R66, R66, R15, RZ ;  /* 0x0000000f4242723e */ /* 0x000fc400048070ff */
[----:B------:R-:W-:Y:S02]  /*b120*/  F2FP.SATFINITE.E4M3.F32.PACK_AB_MERGE_C R14, R47, R14, RZ ;  /* 0x0000000e2f0e723e */ /* 0x000fe400048070ff */
[----:B------:R-:W-:Y:S02]  /*b130*/  F2FP.SATFINITE.E4M3.F32.PACK_AB_MERGE_C R47, R59, R64, R66 ;  /* 0x000000403b2f723e */ /* 0x000fe40004807042 */
[----:B------:R-:W-:Y:S01]  /*b140*/  F2FP.SATFINITE.E4M3.F32.PACK_AB_MERGE_C R15, R76, R65, R14 ;  /* 0x000000414c0f723e */ /* 0x000fe2000480700e */
[----:B------:R-:W-:-:S07]  /*b150*/  IMAD.MOV.U32 R14, RZ, RZ, R62 ;  /* 0x000000ffff0e7224 */ /* 0x000fce00078e003e */
.L_x_560:
[----:B------:R-:W-:Y:S05]  /*b160*/  BSYNC B2 ;  /* 0x0000000000027941 */ /* 0x000fea0003800000 */
.L_x_559:
[----:B------:R-:W-:Y:S01]  /*b170*/  ISETP.GE.AND P3, PT, R11, R107, PT ;  /* 0x0000006b0b00720c */ /* 0x000fe20003f66270 */
[----:B0-----:R0:W-:-:S12]  /*b180*/  ST.E.128 desc[UR36][R48.64], R12 ;  /* 0x0000000c30007985 */ /* 0x0011d8000c101d24 */
[----:B------:R-:W-:-:S04]  /*b190*/  @!P3 IADD3 R50, P4, R11, R50, RZ ;  /* 0x000000320b32b210 */ /* 0x000fc80007f9e0ff */
[----:B------:R-:W-:-:S05]  /*b1a0*/  @!P3 LEA.HI.X.SX32 R51, R11, R51, 0x1, P4 ;  /* 0x000000330b33b211 */ /* 0x000fca00020f0eff */
[----:B---3--:R0:W-:Y:S04]  /*b1b0*/  @!P3 ST.E.128 desc[UR36][R50.64], R44 ;  /* 0x0000002c3200b985 */ /* 0x0081e8000c101d24 */
.L_x_558:
[----:B------:R-:W-:Y:S05]  /*b1c0*/  BSYNC B1 ;  /* 0x0000000000017941 */ /* 0x000fea0003800000 */
.L_x_557:
[----:B------:R-:W-:-:S03]  /*b1d0*/  UMOV UR4, 0xffffffff ;  /* 0xffffffff00047882 */ /* 0x000fc60000000000 */
[----:B------:R-:W-:Y:S05]  /*b1e0*/  BRA.DIV UR4, `(.L_x_561) ;  /* 0x000001fa04087947 */ /* 0x000fea000b800000 */
[----:B0--3--:R0:W3:Y:S04]  /*b1f0*/  SHFL.IDX PT, R51, R102, 0x3, 0x181f ;  /* 0x00781f0066337f89 */ /* 0x0090e800000e0000 */
[----:B------:R0:W0:Y:S02]  /*b200*/  SHFL.IDX PT, R50, R101, 0x3, 0x181f ;  /* 0x00781f0065327f89 */ /* 0x00002400000e0000 */
.L_x_864:
[----:B------:R-:W-:-:S05]  /*b210*/  VIADD R11, R219, 0x60 ;  /* 0x00000060db0b7836 */ /* 0x000fca0000000000 */
        /* <DEDUP_REMOVED lines=10> */
[----:B------:R-:W-:Y:S01]  /*b2c0*/  IMAD.SHL.U32 R15, R15, 0x80, RZ ;  /* 0x000000800f0f7824 */ /* 0x000fe200078e00ff */
[----:B------:R-:W-:Y:S01]  /*b2d0*/  LEA.HI R11, R11, R108, RZ, 0x5 ;  /* 0x0000006c0b0b7211 */ /* 0x000fe200078f28ff */
[----:B---3--:R-:W-:Y:S01]  /*b2e0*/  IMAD.X R49, R51, 0x1, R80, P3 ;  /* 0x0000000133317824 */ /* 0x008fe200018e0650 */
[----:B------:R-:W-:-:S02]  /*b2f0*/  LOP3.LUT R14, R14, 0x380, RZ, 0xc0, !PT ;  /* 0x000003800e0e7812 */ /* 0x000fc400078ec0ff */
[----:B------:R-:W-:Y:S02]  /*b300*/  LEA.HI.SX32 R11, R11, R42, 0x1b ;  /* 0x0000002a0b0b7211 */ /* 0x000fe400078fdaff */
[----:B------:R-:W-:Y:S02]  /*b310*/  LOP3.LUT R15, R15, 0x380, RZ, 0xc0, !PT ;  /* 0x000003800f0f7812 */ /* 0x000fe400078ec0ff */
[----:B------:R-:W-:Y:S02]  /*b320*/  SHF.R.S32.HI R12, RZ, 0x1f, R11 ;  /* 0x0000001fff0c7819 */ /* 0x000fe4000001140b */
[----:B------:R-:W-:Y:S02]  /*b330*/  SHF.L.U32 R52, R11, 0x4, RZ ;  /* 0x000000040b347819 */ /* 0x000fe400000006ff */
[----:B------:R-:W-:Y:S02]  /*b340*/  LEA.HI R12, R12, R11, RZ, 0x3 ;  /* 0x0000000b0c0c7211 */ /* 0x000fe400078f18ff */
[----:B------:R-:W-:-:S02]  /*b350*/  SHF.R.U32.HI R14, RZ, 0x3, R14 ;  /* 0x00000003ff0e7819 */ /* 0x000fc4000001160e */
[----:B------:R-:W-:Y:S01]  /*b360*/  LOP3.LUT R11, R15, 0x70, R52, 0xf8, !PT ;  /* 0x000000700f0b7812 */ /* 0x000fe200078ef834 */
[----:B------:R-:W-:-:S03]  /*b370*/  IMAD.SHL.U32 R12, R12, 0x800, RZ ;  /* 0x000008000c0c7824 */ /* 0x000fc600078e00ff */
[----:B------:R-:W-:Y:S02]  /*b380*/  LOP3.LUT R11, R11, R14, RZ, 0x3c, !PT ;  /* 0x0000000e0b0b7212 */ /* 0x000fe400078e3cff */
[----:B------:R-:W-:-:S04]  /*b390*/  LOP3.LUT R12, R12, 0xffffc000, RZ, 0xc0, !PT ;  /* 0xffffc0000c0c7812 */ /* 0x000fc800078ec0ff */
[----:B-----5:R-:W-:Y:S02]  /*b3a0*/  IADD3 R11, R11, R12, R13 ;  /* 0x0000000c0b0b7210 */ /* 0x020fe40007ffe00d */
[----:B------:R-:W-:-:S03]  /*b3b0*/  LEA R12, R216, R7, 0xf ;  /* 0x00000007d80c7211 */ /* 0x000fc600078e78ff */
[----:B------:R-:W-:Y:S02]  /*b3c0*/  IMAD R14, R216, 0x8000, R11 ;  /* 0x00008000d80e7824 */ /* 0x000fe400078e020b */
[C---:B------:R-:W-:Y:S02]  /*b3d0*/  IMAD.IADD R12, R19.reuse, 0x1, R12 ;  /* 0x00000001130c7824 */ /* 0x040fe400078e020c */
[----:B------:R-:W-:-:S04]  /*b3e0*/  IMAD.IADD R44, R19, 0x1, R14 ;  /* 0x00000001132c7824 */ /* 0x000fc800078e020e */
[----:B------:R-:W0:Y:S04]  /*b3f0*/  LDS.128 R12, [R12+0x28400] ;  /* 0x028400000c0c7984 */ /* 0x000e280000000c00 */
[----:B------:R-:W3:Y:S01]  /*b400*/  LDS.128 R44, [R44+0x28400] ;  /* 0x028400002c2c7984 */ /* 0x000ee20000000c00 */
[----:B------:R-:W-:Y:S05]  /*b410*/  @P2 BRA `(.L_x_563) ;  /* 0x0000000c00602947 */ /* 0x000fea0003800000 */
[--C-:B------:R-:W-:Y:S01]  /*b420*/  SHF.R.U32.HI R68, RZ, 0x8, R69.reuse ;  /* 0x00000008ff447819 */ /* 0x100fe20000011645 */
[----:B0-----:R-:W-:Y:S01]  /*b430*/  IMAD.MOV.U32 R56, RZ, RZ, R12 ;  /* 0x000000ffff387224 */ /* 0x001fe200078e000c */
[----:B------:R-:W-:Y:S01]  /*b440*/  LOP3.LUT R61, R69, 0xff, RZ, 0xc0, !PT ;  /* 0x000000ff453d7812 */ /* 0x000fe200078ec0ff */
[----:B---3--:R-:W-:Y:S01]  /*b450*/  IMAD.MOV.U32 R57, RZ, RZ, R44 ;  /* 0x000000ffff397224 */ /* 0x008fe200078e002c */
[----:B------:R-:W-:Y:S01]  /*b460*/  SHF.R.U32.HI R66, RZ, 0x18, R69 ;  /* 0x00000018ff427819 */ /* 0x000fe20000011645 */
[----:B------:R-:W-:Y:S01]  /*b470*/  IMAD.SHL.U32 R12, R68, 0x100, RZ ;  /* 0x00000100440c7824 */ /* 0x000fe200078e00ff */
[----:B------:R-:W-:Y:S02]  /*b480*/  SHF.R.U32.HI R59, RZ, 0x8, R71 ;  /* 0x00000008ff3b7819 */ /* 0x000fe40000011647 */
[----:B------:R-:W-:Y:S02]  /*b490*/  SHF.R.U32.HI R65, RZ, 0x8, R73 ;  /* 0x00000008ff417819 */ /* 0x000fe40000011649 */
[----:B------:R-:W-:Y:S01]  /*b4a0*/  SHF.R.U32.HI R67, RZ, 0x8, R75 ;  /* 0x00000008ff437819 */ /* 0x000fe2000001164b */
[----:B------:R-:W-:Y:S01]  /*b4b0*/  IMAD.SHL.U32 R59, R59, 0x100, RZ ;  /* 0x000001003b3b7824 */ /* 0x000fe200078e00ff */
[----:B------:R-:W-:-:S02]  /*b4c0*/  PRMT R61, R66, 0x654, R61 ;  /* 0x00000654423d7816 */ /* 0x000fc4000000003d */
[----:B------:R-:W-:Y:S01]  /*b4d0*/  SHF.R.U32.HI R58, RZ, 0x10, R69 ;  /* 0x00000010ff3a7819 */ /* 0x000fe20000011645 */
[----:B------:R-:W-:Y:S01]  /*b4e0*/  IMAD.SHL.U32 R67, R67, 0x100, RZ ;  /* 0x0000010043437824 */ /* 0x000fe200078e00ff */
[----:B------:R-:W-:Y:S02]  /*b4f0*/  LOP3.LUT R62, R71, 0xff, RZ, 0xc0, !PT ;  /* 0x000000ff473e7812 */ /* 0x000fe400078ec0ff */
[----:B------:R-:W-:Y:S02]  /*b500*/  SHF.R.U32.HI R69, RZ, 0x18, R71 ;  /* 0x00000018ff457819 */ /* 0x000fe40000011647 */
[----:B------:R-:W-:Y:S02]  /*b510*/  LOP3.LUT R63, R73, 0xff, RZ, 0xc0, !PT ;  /* 0x000000ff493f7812 */ /* 0x000fe400078ec0ff */
[----:B------:R-:W-:Y:S02]  /*b520*/  SHF.R.U32.HI R64, RZ, 0x18, R73 ;  /* 0x00000018ff407819 */ /* 0x000fe40000011649 */
[----:B------:R-:W-:Y:S01]  /*b530*/  LOP3.LUT R61, R61, 0xff00, R12, 0xf8, !PT ;  /* 0x0000ff003d3d7812 */ /* 0x000fe200078ef80c */
[----:B------:R-:W-:Y:S01]  /*b540*/  IMAD.SHL.U32 R12, R65, 0x100, RZ ;  /* 0x00000100410c7824 */ /* 0x000fe200078e00ff */
[----:B------:R-:W-:-:S02]  /*b550*/  SHF.R.U32.HI R11, RZ, 0x10, R71 ;  /* 0x00000010ff0b7819 */ /* 0x000fc40000011647 */
[----:B------:R-:W-:Y:S02]  /*b560*/  LOP3.LUT R60, R75, 0xff0000ff, RZ, 0xc0, !PT ;  /* 0xff0000ff4b3c7812 */ /* 0x000fe400078ec0ff */
[----:B------:R-:W-:Y:S02]  /*b570*/  PRMT R62, R69, 0x654, R62 ;  /* 0x00000654453e7816 */ /* 0x000fe4000000003e */
[----:B------:R-:W-:Y:S02]  /*b580*/  PRMT R63, R64, 0x654, R63 ;  /* 0x00000654403f7816 */ /* 0x000fe4000000003f */
[----:B------:R-:W-:Y:S01]  /*b590*/  MOV R53, R14 ;  /* 0x0000000e00357202 */ /* 0x000fe20000000f00 */
[----:B------:R-:W-:Y:S01]  /*b5a0*/  IMAD.U32 R14, R58, 0x10000, RZ ;  /* 0x000100003a0e7824 */ /* 0x000fe200078e00ff */
[----:B------:R-:W-:Y:S02]  /*b5b0*/  LOP3.LUT R62, R62, 0xff00, R59, 0xf8, !PT ;  /* 0x0000ff003e3e7812 */ /* 0x000fe400078ef83b */
[----:B------:R-:W-:-:S02]  /*b5c0*/  LOP3.LUT R65, R63, 0xff00, R12, 0xf8, !PT ;  /* 0x0000ff003f417812 */ /* 0x000fc400078ef80c */
[----:B------:R-:W-:Y:S02]  /*b5d0*/  LOP3.LUT R66, R60, 0xff00, R67, 0xf8, !PT ;  /* 0x0000ff003c427812 */ /* 0x000fe400078ef843 */
[----:B------:R-:W-:Y:S02]  /*b5e0*/  SHF.L.U32 R11, R11, 0x10, RZ ;  /* 0x000000100b0b7819 */ /* 0x000fe400000006ff */
[----:B------:R-:W-:Y:S02]  /*b5f0*/  F2FP.F16.E4M3.UNPACK_B R63, R106.H1 ;  /* 0x0000006aff3f723e */ /* 0x000fe400030006ff */
[----:B------:R-:W-:Y:S02]  /*b600*/  F2FP.F16.E4M3.UNPACK_B R60, R57.H1 ;  /* 0x00000039ff3c723e */ /* 0x000fe400030006ff */
[----:B------:R-:W-:Y:S01]  /*b610*/  F2FP.F16.E4M3.UNPACK_B R58, R56.H1 ;  /* 0x00000038ff3a723e */ /* 0x000fe200030006ff */
[----:B------:R-:W-:Y:S01]  /*b620*/  HADD2.F32 R12, -RZ, R63.H0_H0 ;  /* 0x2000003fff0c7230 */ /* 0x000fe20000004100 */
[----:B------:R-:W-:-:S02]  /*b630*/  SHF.R.U32.HI R55, RZ, 0x10, R75 ;  /* 0x00000010ff377819 */ /* 0x000fc4000001164b */
[----:B------:R-:W-:Y:S01]  /*b640*/  LOP3.LUT R11, R62, 0xff0000, R11, 0xf8, !PT ;  /* 0x00ff00003e0b7812 */ /* 0x000fe200078ef80b */
[----:B------:R-:W-:Y:S01]  /*b650*/  HADD2.F32 R59, -RZ, R58.H0_H0 ;  /* 0x2000003aff3b7230 */ /* 0x000fe20000004100 */
[----:B------:R-:W-:Y:S01]  /*b660*/  SHF.R.U32.HI R54, RZ, 0x10, R73 ;  /* 0x00000010ff367819 */ /* 0x000fe20000011649 */
[----:B------:R-:W-:Y:S01]  /*b670*/  IMAD.U32 R55, R55, 0x10000, RZ ;  /* 0x0001000037377824 */ /* 0x000fe200078e00ff */
[----:B------:R-:W-:Y:S01]  /*b680*/  LOP3.LUT R14, R61, 0xff0000, R14, 0xf8, !PT ;  /* 0x00ff00003d0e7812 */ /* 0x000fe200078ef80e */
[----:B------:R-:W-:Y:S01]  /*b690*/  HADD2.F32 R61, -RZ, R60.H0_H0 ;  /* 0x2000003cff3d7230 */ /* 0x000fe20000004100 */
[----:B------:R-:W-:Y:S01]  /*b6a0*/  F2FP.F16.E4M3.UNPACK_B R62, R104.H1 ;  /* 0x00000068ff3e723e */ /* 0x000fe200030006ff */
[----:B------:R-:W-:Y:S02]  /*b6b0*/  IMAD.U32 R44, R54, 0x10000, RZ ;  /* 0x00010000362c7824 */ /* 0x000fe400078e00ff */
[----:B------:R-:W-:Y:S01]  /*b6c0*/  FMUL.FTZ R68, R59, R12 ;  /* 0x0000000c3b447220 */ /* 0x000fe20000410000 */
[----:B------:R-:W-:Y:S01]  /*b6d0*/  F2FP.F16.E4M3.UNPACK_B R106, R106 ;  /* 0x0000006aff6a723e */ /* 0x000fe200020006ff */
[----:B------:R-:W-:Y:S01]  /*b6e0*/  FMUL.FTZ R54, R61, R12 ;  /* 0x0000000c3d367220 */ /* 0x000fe20000410000 */
[----:B------:R-:W-:Y:S01]  /*b6f0*/  HADD2.F32 R64, -RZ, R62.H0_H0 ;  /* 0x2000003eff407230 */ /* 0x000fe20000004100 */
[----:B------:R-:W-:-:S02]  /*b700*/  LOP3.LUT R12, R66, 0xff0000, R55, 0xf8, !PT ;  /* 0x00ff0000420c7812 */ /* 0x000fc400078ef837 */
[----:B------:R-:W-:Y:S01]  /*b710*/  LOP3.LUT R44, R65, 0xff0000, R44, 0xf8, !PT ;  /* 0x00ff0000412c7812 */ /* 0x000fe200078ef82c */
[----:B------:R-:W-:Y:S02]  /*b720*/  HADD2.F32 R65, -RZ, R106.H0_H0 ;  /* 0x2000006aff417230 */ /* 0x000fe40000004100 */
[-C--:B------:R-:W-:Y:S01]  /*b730*/  FFMA.FTZ R54, R59, R64.reuse, -R54 ;  /* 0x000000403b367223 */ /* 0x080fe20000010836 */
[----:B------:R-:W-:Y:S01]  /*b740*/  FFMA.FTZ R55, R61, R64, R68 ;  /* 0x000000403d377223 */ /* 0x000fe20000010044 */
[----:B------:R-:W-:Y:S01]  /*b750*/  HADD2.F32 R64, -RZ, R62.H1_H1 ;  /* 0x3000003eff407230 */ /* 0x000fe20000004100 */
[----:B------:R-:W-:Y:S01]  /*b760*/  F2FP.F16.E4M3.UNPACK_B R61, R57 ;  /* 0x00000039ff3d723e */ /* 0x000fe200020006ff */
[----:B------:R-:W-:Y:S01]  /*b770*/  HADD2.F32 R62, -RZ, R63.H1_H1 ;  /* 0x3000003fff3e7230 */ /* 0x000fe20000004100 */
[----:B------:R-:W-:Y:S01]  /*b780*/  F2FP.F16.E4M3.UNPACK_B R104, R104 ;  /* 0x00000068ff68723e */ /* 0x000fe200020006ff */
[----:B------:R-:W-:Y:S02]  /*b790*/  HADD2.F32 R59, -RZ, R58.H1_H1 ;  /* 0x3000003aff3b7230 */ /* 0x000fe40000004100 */
[----:B------:R-:W-:Y:S01]  /*b7a0*/  HADD2.F32 R63, -RZ, R60.H1_H1 ;  /* 0x3000003cff3f7230 */ /* 0x000fe20000004100 */
[----:B------:R-:W-:Y:S01]  /*b7b0*/  F2FP.F16.E4M3.UNPACK_B R60, R56 ;  /* 0x00000038ff3c723e */ /* 0x000fe200020006ff */
[----:B------:R-:W-:-:S02]  /*b7c0*/  HADD2.F32 R106, -RZ, R106.H1_H1 ;  /* 0x3000006aff6a7230 */ /* 0x000fc40000004100 */
[-C--:B------:R-:W-:Y:S01]  /*b7d0*/  FMUL.FTZ R66, R59, R62.reuse ;  /* 0x0000003e3b427220 */ /* 0x080fe20000410000 */
[----:B------:R-:W-:Y:S01]  /*b7e0*/  FMUL.FTZ R56, R63, R62 ;  /* 0x0000003e3f387220 */ /* 0x000fe20000410000 */
[--C-:B------:R-:W-:Y:S02]  /*b7f0*/  HADD2.F32 R62, -RZ, R61.reuse.H0_H0 ;  /* 0x2000003dff3e7230 */ /* 0x100fe40000004100 */
[----:B------:R-:W-:Y:S02]  /*b800*/  HADD2.F32 R58, -RZ, R60.H0_H0 ;  /* 0x2000003cff3a7230 */ /* 0x000fe40000004100 */
[-C--:B------:R-:W-:Y:S01]  /*b810*/  FFMA.FTZ R57, R59, R64.reuse, -R56 ;  /* 0x000000403b397223 */ /* 0x080fe20000010838 */
[----:B------:R-:W-:Y:S02]  /*b820*/  HADD2.F32 R59, -RZ, R104.H0_H0 ;  /* 0x20000068ff3b7230 */ /* 0x000fe40000004100 */
[----:B------:R-:W-:Y:S01]  /*b830*/  FFMA.FTZ R56, R63, R64, R66 ;  /* 0x000000403f387223 */ /* 0x000fe20000010042 */
[-C--:B------:R-:W-:Y:S01]  /*b840*/  FMUL.FTZ R67, R62, R65.reuse ;  /* 0x000000413e437220 */ /* 0x080fe20000410000 */
[----:B------:R-:W-:Y:S01]  /*b850*/  FMUL.FTZ R65, R58, R65 ;  /* 0x000000413a417220 */ /* 0x000fe20000410000 */
[----:B------:R-:W-:Y:S01]  /*b860*/  HADD2.F32 R63, -RZ, R61.H1_H1 ;  /* 0x3000003dff3f7230 */ /* 0x000fe20000004100 */
[----:B------:R-:W-:Y:S01]  /*b870*/  F2FP.F16.E4M3.UNPACK_B R64, R46.H1 ;  /* 0x0000002eff40723e */ /* 0x000fe200030006ff */
[----:B------:R-:W-:-:S02]  /*b880*/  HADD2.F32 R60, -RZ, R60.H1_H1 ;  /* 0x3000003cff3c7230 */ /* 0x000fc40000004100 */
[-C--:B------:R-:W-:Y:S01]  /*b890*/  FFMA.FTZ R58, R58, R59.reuse, -R67 ;  /* 0x0000003b3a3a7223 */ /* 0x080fe20000010843 */
[----:B------:R-:W-:Y:S01]  /*b8a0*/  FFMA.FTZ R59, R62, R59, R65 ;  /* 0x0000003b3e3b7223 */ /* 0x000fe20000010041 */
[----:B------:R-:W-:Y:S02]  /*b8b0*/  HADD2.F32 R104, -RZ, R104.H1_H1 ;  /* 0x30000068ff687230 */ /* 0x000fe40000004100 */
[-C--:B------:R-:W-:Y:S01]  /*b8c0*/  FMUL.FTZ R61, R63, R106.reuse ;  /* 0x0000006a3f3d7220 */ /* 0x080fe20000410000 */
[----:B------:R-:W-:Y:S01]  /*b8d0*/  F2FP.F16.E4M3.UNPACK_B R65, R105.H1 ;  /* 0x00000069ff41723e */ /* 0x000fe200030006ff */
[C---:B------:R-:W-:Y:S01]  /*b8e0*/  FMUL.FTZ R106, R60.reuse, R106 ;  /* 0x0000006a3c6a7220 */ /* 0x040fe20000410000 */
[----:B------:R-:W-:Y:S01]  /*b8f0*/  F2FP.F16.E4M3.UNPACK_B R62, R53.H1 ;  /* 0x00000035ff3e723e */ /* 0x000fe200030006ff */
[----:B------:R-:W-:Y:S01]  /*b900*/  FFMA.FTZ R61, R60, R104, -R61 ;  /* 0x000000683c3d7223 */ /* 0x000fe2000001083d */
[----:B------:R-:W-:Y:S01]  /*b910*/  F2FP.F16.E4M3.UNPACK_B R67, R103.H1 ;  /* 0x00000067ff43723e */ /* 0x000fe200030006ff */
[----:B------:R-:W-:-:S02]  /*b920*/  HADD2.F32 R69, -RZ, R65.H0_H0 ;  /* 0x20000041ff457230 */ /* 0x000fc40000004100 */
[----:B------:R-:W-:Y:S01]  /*b930*/  FFMA.FTZ R60, R63, R104, R106 ;  /* 0x000000683f3c7223 */ /* 0x000fe2000001006a */
[----:B------:R-:W-:Y:S01]  /*b940*/  HADD2.F32 R66, -RZ, R64.H0_H0 ;  /* 0x20000040ff427230 */ /* 0x000fe20000004100 */
[----:B------:R-:W-:Y:S01]  /*b950*/  F2FP.F16.E4M3.UNPACK_B R105, R105 ;  /* 0x00000069ff69723e */ /* 0x000fe200020006ff */
[----:B------:R-:W-:Y:S01]  /*b960*/  HADD2.F32 R63, -RZ, R62.H0_H0 ;  /* 0x2000003eff3f7230 */ /* 0x000fe20000004100 */
[----:B------:R-:W-:Y:S01]  /*b970*/  F2FP.F16.E4M3.UNPACK_B R53, R53 ;  /* 0x00000035ff35723e */ /* 0x000fe200020006ff */
[----:B------:R-:W-:Y:S02]  /*b980*/  HADD2.F32 R68, -RZ, R67.H0_H0 ;  /* 0x20000043ff447230 */ /* 0x000fe40000004100 */
[-C--:B------:R-:W-:Y:S01]  /*b990*/  FMUL.FTZ R72, R66, R69.reuse ;  /* 0x0000004542487220 */ /* 0x080fe20000410000 */
[----:B------:R-:W-:Y:S02]  /*b9a0*/  HADD2.F32 R70, -RZ, R65.H1_H1 ;  /* 0x30000041ff467230 */ /* 0x000fe40000004100 */
[----:B------:R-:W-:Y:S01]  /*b9b0*/  FMUL.FTZ R69, R63, R69 ;  /* 0x000000453f457220 */ /* 0x000fe20000410000 */
[----:B------:R-:W-:Y:S01]  /*b9c0*/  HADD2.F32 R64, -RZ, R64.H1_H1 ;  /* 0x30000040ff407230 */ /* 0x000fe20000004100 */
[----:B------:R-:W-:Y:S01]  /*b9d0*/  F2FP.F16.E4M3.UNPACK_B R103, R103 ;  /* 0x00000067ff67723e */ /* 0x000fe200020006ff */
[----:B------:R-:W-:-:S02]  /*b9e0*/  HADD2.F32 R65, -RZ, R62.H1_H1 ;  /* 0x3000003eff417230 */ /* 0x000fc40000004100 */
[-C--:B------:R-:W-:Y:S01]  /*b9f0*/  FFMA.FTZ R62, R63, R68.reuse, -R72 ;  /* 0x000000443f3e7223 */ /* 0x080fe20000010848 */
[----:B------:R-:W-:Y:S02]  /*ba00*/  HADD2.F32 R67, -RZ, R67.H1_H1 ;  /* 0x30000043ff437230 */ /* 0x000fe40000004100 */
[----:B------:R-:W-:Y:S01]  /*ba10*/  FFMA.FTZ R63, R66, R68, R69 ;  /* 0x00000044423f7223 */ /* 0x000fe20000010045 */
[CC--:B------:R-:W-:Y:S01]  /*ba20*/  FMUL.FTZ R72, R64.reuse, R70.reuse ;  /* 0x0000004640487220 */ /* 0x0c0fe20000410000 */
[C---:B------:R-:W-:Y:S01]  /*ba30*/  FMUL.FTZ R71, R65.reuse, R70 ;  /* 0x0000004641477220 */ /* 0x040fe20000410000 */
[----:B------:R-:W-:Y:S01]  /*ba40*/  F2FP.F16.E4M3.UNPACK_B R66, R46 ;  /* 0x0000002eff42723e */ /* 0x000fe200020006ff */
[--C-:B------:R-:W-:Y:S02]  /*ba50*/  HADD2.F32 R69, -RZ, R105.reuse.H0_H0 ;  /* 0x20000069ff457230 */ /* 0x100fe40000004100 */
[-C--:B------:R-:W-:Y:S01]  /*ba60*/  FFMA.FTZ R65, R65, R67.reuse, -R72 ;  /* 0x0000004341417223 */ /* 0x080fe20000010848 */
[----:B------:R-:W-:Y:S01]  /*ba70*/  FFMA.FTZ R64, R64, R67, R71 ;  /* 0x0000004340407223 */ /* 0x000fe20000010047 */
[----:B------:R-:W-:Y:S01]  /*ba80*/  HADD2.F32 R105, -RZ, R105.H1_H1 ;  /* 0x30000069ff697230 */ /* 0x000fe20000004100 */
[----:B------:R-:W-:Y:S01]  /*ba90*/  F2FP.SATFINITE.E4M3.F32.PACK_AB_MERGE_C R54, R57, R54, RZ ;  /* 0x000000363936723e */ /* 0x000fe200048070ff */
[--C-:B------:R-:W-:Y:S01]  /*baa0*/  HADD2.F32 R67, -RZ, R66.reuse.H0_H0 ;  /* 0x20000042ff437230 */ /* 0x100fe20000004100 */
[----:B------:R-:W-:Y:S01]  /*bab0*/  F2FP.SATFINITE.E4M3.F32.PACK_AB_MERGE_C R56, R56, R55, RZ ;  /* 0x000000373838723e */ /* 0x000fe200048070ff */
[----:B------:R-:W-:Y:S01]  /*bac0*/  HADD2.F32 R66, -RZ, R66.H1_H1 ;  /* 0x30000042ff427230 */ /* 0x000fe20000004100 */
[----:B------:R-:W-:Y:S01]  /*bad0*/  F2FP.SATFINITE.E4M3.F32.PACK_AB_MERGE_C R64, R64, R63, RZ ;  /* 0x0000003f4040723e */ /* 0x000fe200048070ff */
[----:B------:R-:W-:Y:S01]  /*bae0*/  HADD2.F32 R46, -RZ, R53.H0_H0 ;  /* 0x20000035ff2e7230 */ /* 0x000fe20000004100 */
[----:B------:R-:W-:Y:S01]  /*baf0*/  F2FP.F16.E4M3.UNPACK_B R63, R44 ;  /* 0x0000002cff3f723e */ /* 0x000fe200020006ff */
[----:B------:R-:W-:-:S02]  /*bb00*/  HADD2.F32 R68, -RZ, R103.H0_H0 ;  /* 0x20000067ff447230 */ /* 0x000fc40000004100 */
[----:B------:R-:W-:Y:S01]  /*bb10*/  FMUL.FTZ R72, R66, R105 ;  /* 0x0000006942487220 */ /* 0x000fe20000410000 */
[----:B------:R-:W-:Y:S01]  /*bb20*/  HADD2.F32 R53, -RZ, R53.H1_H1 ;  /* 0x30000035ff357230 */ /* 0x000fe20000004100 */
[----:B------:R-:W-:Y:S01]  /*bb30*/  F2FP.F16.E4M3.UNPACK_B R57, R13 ;  /* 0x0000000dff39723e */ /* 0x000fe200020006ff */
[----:B------:R-:W-:Y:S01]  /*bb40*/  HADD2.F32 R103, -RZ, R103.H1_H1 ;  /* 0x30000067ff677230 */ /* 0x000fe20000004100 */
[----:B------:R-:W-:Y:S01]  /*bb50*/  F2FP.SATFINITE.E4M3.F32.PACK_AB_MERGE_C R55, R61, R58, R54 ;  /* 0x0000003a3d37723e */ /* 0x000fe20004807036 */
[----:B------:R-:W-:Y:S01]  /*bb60*/  FMUL.FTZ R71, R67, R69 ;  /* 0x0000004543477220 */ /* 0x000fe20000410000 */
[C---:B------:R-:W-:Y:S01]  /*bb70*/  FMUL.FTZ R105, R53.reuse, R105 ;  /* 0x0000006935697220 */ /* 0x040fe20000410000 */
[----:B------:R-:W-:Y:S01]  /*bb80*/  F2FP.SATFINITE.E4M3.F32.PACK_AB_MERGE_C R54, R60, R59, R56 ;  /* 0x0000003b3c36723e */ /* 0x000fe20004807038 */
[----:B------:R-:W-:Y:S01]  /*bb90*/  FFMA.FTZ R72, R53, R103, -R72 ;  /* 0x0000006735487223 */ /* 0x000fe20000010848 */
[----:B------:R-:W-:Y:S01]  /*bba0*/  F2FP.SATFINITE.E4M3.F32.PACK_AB_MERGE_C R53, R65, R62, RZ ;  /* 0x0000003e4135723e */ /* 0x000fe200048070ff */
[----:B------:R-:W-:Y:S01]  /*bbb0*/  FMUL.FTZ R70, R46, R69 ;  /* 0x000000452e467220 */ /* 0x000fe20000410000 */
[----:B------:R-:W-:Y:S01]  /*bbc0*/  F2FP.F16.E4M3.UNPACK_B R62, R45 ;  /* 0x0000002dff3e723e */ /* 0x000fe200020006ff */
[----:B------:R-:W-:Y:S01]  /*bbd0*/  HADD2.F32 R59, -RZ, R63.H0_H0 ;  /* 0x2000003fff3b7230 */ /* 0x000fe20000004100 */
[----:B------:R-:W-:Y:S01]  /*bbe0*/  F2FP.F16.E4M3.UNPACK_B R60, R14 ;  /* 0x0000000eff3c723e */ /* 0x000fe200020006ff */
[----:B------:R-:W-:-:S02]  /*bbf0*/  HADD2.F32 R56, -RZ, R57.H0_H0 ;  /* 0x20000039ff387230 */ /* 0x000fc40000004100 */
[-C--:B------:R-:W-:Y:S01]  /*bc00*/  FFMA.FTZ R71, R46, R68.reuse, -R71 ;  /* 0x000000442e477223 */ /* 0x080fe20000010847 */
[----:B------:R-:W-:Y:S02]  /*bc10*/  HADD2.F32 R58, -RZ, R62.H0_H0 ;  /* 0x2000003eff3a7230 */ /* 0x000fe40000004100 */
[----:B------:R-:W-:Y:S01]  /*bc20*/  FFMA.FTZ R46, R67, R68, R70 ;  /* 0x00000044432e7223 */ /* 0x000fe20000010046 */
[----:B------:R-:W-:Y:S01]  /*bc30*/  FFMA.FTZ R105, R66, R103, R105 ;  /* 0x0000006742697223 */ /* 0x000fe20000010069 */
[----:B------:R-:W-:Y:S02]  /*bc40*/  HADD2.F32 R61, -RZ, R60.H0_H0 ;  /* 0x2000003cff3d7230 */ /* 0x000fe40000004100 */
[-C--:B------:R-:W-:Y:S01]  /*bc50*/  FMUL.FTZ R67, R56, R59.reuse ;  /* 0x0000003b38437220 */ /* 0x080fe20000410000 */
[----:B------:R-:W-:Y:S01]  /*bc60*/  FMUL.FTZ R65, R58, R59 ;  /* 0x0000003b3a417220 */ /* 0x000fe20000410000 */
[----:B------:R-:W-:Y:S01]  /*bc70*/  HADD2.F32 R62, -RZ, R62.H1_H1 ;  /* 0x3000003eff3e7230 */ /* 0x000fe20000004100 */
[----:B------:R-:W-:Y:S01]  /*bc80*/  F2FP.SATFINITE.E4M3.F32.PACK_AB_MERGE_C R46, R105, R46, R64 ;  /* 0x0000002e692e723e */ /* 0x000fe20004807040 */
[----:B------:R-:W-:-:S02]  /*bc90*/  HADD2.F32 R63, -RZ, R63.H1_H1 ;  /* 0x3000003fff3f7230 */ /* 0x000fc40000004100 */
[-C--:B------:R-:W-:Y:S01]  /*bca0*/  FFMA.FTZ R56, R56, R61.reuse, -R65 ;  /* 0x0000003d38387223 */ /* 0x080fe20000010841 */
[----:B------:R-:W-:Y:S02]  /*bcb0*/  HADD2.F32 R59, -RZ, R57.H1_H1 ;  /* 0x30000039ff3b7230 */ /* 0x000fe40000004100 */
[----:B------:R-:W-:Y:S01]  /*bcc0*/  FFMA.FTZ R57, R58, R61, R67 ;  /* 0x0000003d3a397223 */ /* 0x000fe20000010043 */
[----:B------:R-:W-:Y:S02]  /*bcd0*/  HADD2.F32 R61, -RZ, R60.H1_H1 ;  /* 0x3000003cff3d7230 */ /* 0x000fe40000004100 */
[C---:B------:R-:W-:Y:S01]  /*bce0*/  FMUL.FTZ R64, R62.reuse, R63 ;  /* 0x0000003f3e407220 */ /* 0x040fe20000410000 */
[----:B------:R-:W-:Y:S01]  /*bcf0*/  F2FP.F16.E4M3.UNPACK_B R60, R45.H1 ;  /* 0x0000002dff3c723e */ /* 0x000fe200030006ff */
[C---:B------:R-:W-:Y:S01]  /*bd00*/  FMUL.FTZ R65, R59.reuse, R63 ;  /* 0x0000003f3b417220 */ /* 0x040fe20000410000 */
[----:B------:R-:W-:Y:S02]  /*bd10*/  F2FP.F16.E4M3.UNPACK_B R63, R44.H1 ;  /* 0x0000002cff3f723e */ /* 0x000fe400030006ff */
[----:B------:R-:W-:Y:S01]  /*bd20*/  F2FP.F16.E4M3.UNPACK_B R58, R13.H1 ;  /* 0x0000000dff3a723e */ /* 0x000fe200030006ff */
[-C--:B------:R-:W-:Y:S01]  /*bd30*/  FFMA.FTZ R13, R59, R61.reuse, -R64 ;  /* 0x0000003d3b0d7223 */ /* 0x080fe20000010840 */
[----:B------:R-:W-:Y:S01]  /*bd40*/  FFMA.FTZ R44, R62, R61, R65 ;  /* 0x0000003d3e2c7223 */ /* 0x000fe20000010041 */
[----:B------:R-:W-:Y:S01]  /*bd50*/  F2FP.F16.E4M3.UNPACK_B R14, R14.H1 ;  /* 0x0000000eff0e723e */ /* 0x000fe200030006ff */
[----:B------:R-:W-:Y:S01]  /*bd60*/  HADD2.F32 R59, -RZ, R60.H0_H0 ;  /* 0x2000003cff3b7230 */ /* 0x000fe20000004100 */
[-C--:B------:R-:W-:Y:S01]  /*bd70*/  F2FP.F16.E4M3.UNPACK_B R69, R12.reuse ;  /* 0x0000000cff45723e */ /* 0x080fe200020006ff */
[----:B------:R-:W-:Y:S01]  /*bd80*/  HADD2.F32 R62, -RZ, R63.H0_H0 ;  /* 0x2000003fff3e7230 */ /* 0x000fe20000004100 */
[----:B------:R-:W-:Y:S01]  /*bd90*/  F2FP.F16.E4M3.UNPACK_B R67, R11.H1 ;  /* 0x0000000bff43723e */ /* 0x000fe200030006ff */
[----:B------:R-:W-:Y:S01]  /*bda0*/  HADD2.F32 R45, -RZ, R58.H0_H0 ;  /* 0x2000003aff2d7230 */ /* 0x000fe20000004100 */
[----:B------:R-:W-:Y:S01]  /*bdb0*/  F2FP.F16.E4M3.UNPACK_B R70, R12.H1 ;  /* 0x0000000cff46723e */ /* 0x000fe200030006ff */
[----:B------:R-:W-:-:S02]  /*bdc0*/  HADD2.F32 R61, -RZ, R60.H1_H1 ;  /* 0x3000003cff3d7230 */ /* 0x000fc40000004100 */
[-C--:B------:R-:W-:Y:S01]  /*bdd0*/  FMUL.FTZ R66, R59, R62.reuse ;  /* 0x0000003e3b427220 */ /* 0x080fe20000410000 */
[----:B------:R-:W-:Y:S02]  /*bde0*/  HADD2.F32 R60, -RZ, R14.H0_H0 ;  /* 0x2000000eff3c7230 */ /* 0x000fe40000004100 */
[C---:B------:R-:W-:Y:S01]  /*bdf0*/  FMUL.FTZ R62, R45.reuse, R62 ;  /* 0x0000003e2d3e7220 */ /* 0x040fe20000410000 */
[----:B------:R-:W-:Y:S01]  /*be00*/  HADD2.F32 R64, -RZ, R63.H1_H1 ;  /* 0x3000003fff407230 */ /* 0x000fe20000004100 */
[----:B------:R-:W-:Y:S01]  /*be10*/  F2FP.SATFINITE.E4M3.F32.PACK_AB_MERGE_C R53, R72, R71, R53 ;  /* 0x000000474835723e */ /* 0x000fe20004807035 */
[----:B------:R-:W-:Y:S02]  /*be20*/  HADD2.F32 R58, -RZ, R58.H1_H1 ;  /* 0x3000003aff3a7230 */ /* 0x000fe40000004100 */
[----:B------:R-:W-:Y:S02]  /*be30*/  HADD2.F32 R63, -RZ, R14.H1_H1 ;  /* 0x3000000eff3f7230 */ /* 0x000fe40000004100 */
[----:B------:R-:W-:Y:S01]  /*be40*/  FFMA.FTZ R14, R45, R60, -R66 ;  /* 0x0000003c2d0e7223 */ /* 0x000fe20000010842 */
[----:B------:R-:W-:Y:S01]  /*be50*/  FMUL.FTZ R65, R61, R64 ;  /* 0x000000403d417220 */ /* 0x000fe20000410000 */
[----:B------:R-:W-:Y:S01]  /*be60*/  FFMA.FTZ R45, R59, R60, R62 ;  /* 0x0000003c3b2d7223 */ /* 0x000fe2000001003e */
[C---:B------:R-:W-:Y:S01]  /*be70*/  FMUL.FTZ R64, R58.reuse, R64 ;  /* 0x000000403a407220 */ /* 0x040fe20000410000 */
[----:B------:R-:W-:Y:S01]  /*be80*/  F2FP.F16.E4M3.UNPACK_B R62, R47 ;  /* 0x0000002fff3e723e */ /* 0x000fe200020006ff */
[----:B------:R-:W-:Y:S01]  /*be90*/  FFMA.FTZ R59, R58, R63, -R65 ;  /* 0x0000003f3a3b7223 */ /* 0x000fe20000010841 */
[----:B------:R-:W-:Y:S01]  /*bea0*/  F2FP.F16.E4M3.UNPACK_B R60, R15 ;  /* 0x0000000fff3c723e */ /* 0x000fe200020006ff */
[----:B------:R-:W-:Y:S01]  /*beb0*/  FFMA.FTZ R58, R61, R63, R64 ;  /* 0x0000003f3d3a7223 */ /* 0x000fe20000010040 */
[----:B------:R-:W-:Y:S01]  /*bec0*/  F2FP.F16.E4M3.UNPACK_B R66, R11 ;  /* 0x0000000bff42723e */ /* 0x000fe200020006ff */
[----:B------:R-:W-:Y:S01]  /*bed0*/  HADD2.F32 R64, -RZ, R62.H0_H0 ;  /* 0x2000003eff407230 */ /* 0x000fe20000004100 */
[----:B------:R-:W-:Y:S01]  /*bee0*/  F2FP.F16.E4M3.UNPACK_B R63, R47.H1 ;  /* 0x0000002fff3f723e */ /* 0x000fe200030006ff */
[----:B------:R-:W-:Y:S01]  /*bef0*/  HADD2.F32 R11, -RZ, R69.H0_H0 ;  /* 0x20000045ff0b7230 */ /* 0x000fe20000004100 */
[----:B------:R-:W-:Y:S01]  /*bf00*/  F2FP.F16.E4M3.UNPACK_B R15, R15.H1 ;  /* 0x0000000fff0f723e */ /* 0x000fe200030006ff */
[----:B------:R-:W-:Y:S01]  /*bf10*/  HADD2.F32 R47, -RZ, R60.H0_H0 ;  /* 0x2000003cff2f7230 */ /* 0x000fe20000004100 */
[----:B------:R-:W-:Y:S01]  /*bf20*/  F2FP.SATFINITE.E4M3.F32.PACK_AB_MERGE_C R14, R59, R14, RZ ;  /* 0x0000000e3b0e723e */ /* 0x000fe200048070ff */
[----:B------:R-:W-:-:S02]  /*bf30*/  HADD2.F32 R12, -RZ, R66.H0_H0 ;  /* 0x20000042ff0c7230 */ /* 0x000fc40000004100 */
[CC--:B------:R-:W-:Y:S01]  /*bf40*/  FMUL.FTZ R74, R64.reuse, R11.reuse ;  /* 0x0000000b404a7220 */ /* 0x0c0fe20000410000 */
[----:B------:R-:W-:Y:S02]  /*bf50*/  HADD2.F32 R65, -RZ, R63.H0_H0 ;  /* 0x2000003fff417230 */ /* 0x000fe40000004100 */
[C---:B------:R-:W-:Y:S01]  /*bf60*/  FMUL.FTZ R71, R47.reuse, R11 ;  /* 0x0000000b2f477220 */ /* 0x040fe20000410000 */
[----:B------:R-:W-:Y:S02]  /*bf70*/  HADD2.F32 R72, -RZ, R70.H0_H0 ;  /* 0x20000046ff487230 */ /* 0x000fe40000004100 */
[-C--:B------:R-:W-:Y:S01]  /*bf80*/  FFMA.FTZ R11, R47, R12.reuse, -R74 ;  /* 0x0000000c2f0b7223 */ /* 0x080fe2000001084a */
[----:B------:R-:W-:Y:S02]  /*bf90*/  HADD2.F32 R61, -RZ, R15.H0_H0 ;  /* 0x2000000fff3d7230 */ /* 0x000fe40000004100 */
[----:B------:R-:W-:Y:S01]  /*bfa0*/  FFMA.FTZ R12, R64, R12, R71 ;  /* 0x0000000c400c7223 */ /* 0x000fe20000010047 */
[----:B------:R-:W-:-:S02]  /*bfb0*/  HADD2.F32 R63, -RZ, R63.H1_H1 ;  /* 0x3000003fff3f7230 */ /* 0x000fc40000004100 */
[-C--:B------:R-:W-:Y:S01]  /*bfc0*/  FMUL.FTZ R76, R65, R72.reuse ;  /* 0x00000048414c7220 */ /* 0x080fe20000410000 */
[----:B------:R-:W-:Y:S02]  /*bfd0*/  HADD2.F32 R70, -RZ, R70.H1_H1 ;  /* 0x30000046ff467230 */ /* 0x000fe40000004100 */
[----:B------:R-:W-:Y:S01]  /*bfe0*/  FMUL.FTZ R72, R61, R72 ;  /* 0x000000483d487220 */ /* 0x000fe20000410000 */
[----:B------:R-:W-:Y:S01]  /*bff0*/  HADD2.F32 R15, -RZ, R15.H1_H1 ;  /* 0x3000000fff0f7230 */ /* 0x000fe20000004100 */
[----:B------:R-:W-:Y:S01]  /*c000*/  F2FP.SATFINITE.E4M3.F32.PACK_AB_MERGE_C R45, R58, R45, RZ ;  /* 0x0000002d3a2d723e */ /* 0x000fe200048070ff */
[----:B------:R-:W-:Y:S01]  /*c010*/  HADD2.F32 R68, -RZ, R67.H0_H0 ;  /* 0x20000043ff447230 */ /* 0x000fe20000004100 */
[----:B------:R-:W-:Y:S01]  /*c020*/  F2FP.SATFINITE.E4M3.F32.PACK_AB_MERGE_C R13, R13, R56, R14 ;  /* 0x000000380d0d723e */ /* 0x000fe2000480700e */
[----:B------:R-:W-:Y:S01]  /*c030*/  HADD2.F32 R62, -RZ, R62.H1_H1 ;  /* 0x3000003eff3e7230 */ /* 0x000fe20000004100 */
[----:B------:R-:W-:Y:S01]  /*c040*/  F2FP.SATFINITE.E4M3.F32.PACK_AB_MERGE_C R45, R44, R57, R45 ;  /* 0x000000392c2d723e */ /* 0x000fe2000480702d */
[----:B------:R-:W-:-:S02]  /*c050*/  HADD2.F32 R69, -RZ, R69.H1_H1 ;  /* 0x30000045ff457230 */ /* 0x000fc40000004100 */
[----:B------:R-:W-:Y:S01]  /*c060*/  FFMA.FTZ R76, R61, R68, -R76 ;  /* 0x000000443d4c7223 */ /* 0x000fe2000001084c */
[----:B------:R-:W-:Y:S02]  /*c070*/  HADD2.F32 R47, -RZ, R66.H1_H1 ;  /* 0x30000042ff2f7230 */ /* 0x000fe40000004100 */
[-C--:B------:R-:W-:Y:S01]  /*c080*/  FMUL.FTZ R66, R63, R70.reuse ;  /* 0x000000463f427220 */ /* 0x080fe20000410000 */
[----:B------:R-:W-:Y:S02]  /*c090*/  HADD2.F32 R60, -RZ, R60.H1_H1 ;  /* 0x3000003cff3c7230 */ /* 0x000fe40000004100 */
[----:B------:R-:W-:Y:S01]  /*c0a0*/  FMUL.FTZ R70, R15, R70 ;  /* 0x000000460f467220 */ /* 0x000fe20000410000 */
[----:B------:R-:W-:Y:S02]  /*c0b0*/  HADD2.F32 R64, -RZ, R67.H1_H1 ;  /* 0x30000043ff407230 */ /* 0x000fe40000004100 */
[-C--:B------:R-:W-:Y:S01]  /*c0c0*/  FMUL.FTZ R61, R62, R69.reuse ;  /* 0x000000453e3d7220 */ /* 0x080fe20000410000 */
[----:B------:R-:W-:Y:S01]  /*c0d0*/  FFMA.FTZ R72, R65, R68, R72 ;  /* 0x0000004441487223 */ /* 0x000fe20000010048 */
[----:B------:R-:W-:Y:S01]  /*c0e0*/  FMUL.FTZ R69, R60, R69 ;  /* 0x000000453c457220 */ /* 0x000fe20000410000 */
[----:B------:R-:W-:-:S02]  /*c0f0*/  IMAD.MOV.U32 R44, RZ, RZ, R54 ;  /* 0x000000ffff2c7224 */ /* 0x000fc400078e0036 */
[-C--:B------:R-:W-:Y:S01]  /*c100*/  FFMA.FTZ R63, R63, R64.reuse, R70 ;  /* 0x000000403f3f7223 */ /* 0x080fe20000010046 */
[----:B------:R-:W-:Y:S01]  /*c110*/  FFMA.FTZ R15, R15, R64, -R66 ;  /* 0x000000400f0f7223 */ /* 0x000fe20000010842 */
[-C--:B------:R-:W-:Y:S01]  /*c120*/  FFMA.FTZ R69, R62, R47.reuse, R69 ;  /* 0x0000002f3e457223 */ /* 0x080fe20000010045 */
[----:B------:R-:W-:Y:S01]  /*c130*/  FFMA.FTZ R60, R60, R47, -R61 ;  /* 0x0000002f3c3c7223 */ /* 0x000fe2000001083d */
[----:B------:R-:W-:Y:S01]  /*c140*/  IMAD.MOV.U32 R14, RZ, RZ, R53 ;  /* 0x000000ffff0e7224 */ /* 0x000fe200078e0035 */
[----:B------:R-:W-:Y:S02]  /*c150*/  F2FP.SATFINITE.E4M3.F32.PACK_AB_MERGE_C R63, R63, R72, RZ ;  /* 0x000000483f3f723e */ /* 0x000fe400048070ff */
[----:B------:R-:W-:Y:S02]  /*c160*/  F2FP.SATFINITE.E4M3.F32.PACK_AB_MERGE_C R15, R15, R76, RZ ;  /* 0x0000004c0f0f723e */ /* 0x000fe400048070ff */
[----:B------:R-:W-:Y:S01]  /*c170*/  F2FP.SATFINITE.E4M3.F32.PACK_AB_MERGE_C R47, R69, R12, R63 ;  /* 0x0000000c452f723e */ /* 0x000fe2000480703f */
[----:B------:R-:W-:Y:S01]  /*c180*/  IMAD.MOV.U32 R12, RZ, RZ, R55 ;  /* 0x000000ffff0c7224 */ /* 0x000fe200078e0037 */
[----:B------:R-:W-:-:S07]  /*c190*/  F2FP.SATFINITE.E4M3.F32.PACK_AB_MERGE_C R15, R60, R11, R15 ;  /* 0x0000000b3c0f723e */ /* 0x000fce000480700f */
.L_x_563:
[----:B------:R-:W-:Y:S05]  /*c1a0*/  BSYNC B1 ;  /* 0x0000000000017941 */ /* 0x000fea0003800000 */
.L_x_562:
[----:B0-----:R0:W-:Y:S01]  /*c1b0*/  ST.E.128 desc[UR36][R48.64], R12 ;  /* 0x0000000c30007985 */ /* 0x0011e2000c101d24 */
[----:B------:R-:W-:-:S13]  /*c1c0*/  ISETP.GE.AND P2, PT, R52, R107, PT ;  /* 0x0000006b3400720c */ /* 0x000fda0003f46270 */
[----:B------:R-:W-:Y:S05]  /*c1d0*/  @P2 BRA `(.L_x_536) ;  /* 0x0000000400b42947 */ /* 0x000fea0003800000 */
[----:B0-----:R-:W-:-:S04]  /*c1e0*/  IADD3 R12, P2, R52, R50, RZ ;  /* 0x00000032340c7210 */ /* 0x001fc80007f5e0ff */
[----:B------:R-:W-:-:S05]  /*c1f0*/  LEA.HI.X.SX32 R13, R52, R51, 0x1, P2 ;  /* 0x00000033340d7211 */ /* 0x000fca00010f0eff */
[----:B---3--:R0:W-:Y:S01]  /*c200*/  ST.E.128 desc[UR36][R12.64], R44 ;  /* 0x0000002c0c007985 */ /* 0x0081e2000c101d24 */
[----:B------:R-:W-:Y:S05]  /*c210*/  BRA `(.L_x_536) ;  /* 0x0000000400a47947 */ /* 0x000fea0003800000 */
.L_x_495:
[----:B------:R-:W-:-:S06]  /*c220*/  UISETP.NE.AND UP0, UPT, UR39, 0x3, UPT ;  /* 0x000000032700788c */ /* 0x000fcc000bf05270 */
[----:B------:R-:W-:-:S13]  /*c230*/  PLOP3.LUT P5, PT, PT, PT, UP0, 0x80, 0x0 ;  /* 0x000000000000781c */ /* 0x000fda0003faf008 */
[----:B------:R-:W-:Y:S05]  /*c240*/  @!P5 BRA `(.L_x_564) ;  /* 0x000000000004d947 */ /* 0x000fea0003800000 */
[----:B------:R-:W-:Y:S01]  /*c250*/  BPT.TRAP 0x1 ;  /* 0x000000040000795c */ /* 0x000fe20000300000 */
.L_x_564:
[----:B------:R-:W-:Y:S01]  /*c260*/  LEA R81, R216, R19, 0x3 ;  /* 0x00000013d8517211 */ /* 0x000fe200078e18ff */
[----:B------:R-:W-:Y:S01]  /*c270*/  BSSY B1, `(.L_x_565) ;  /* 0x0000005000017945 */ /* 0x000fe20003800000 */
[----:B------:R-:W-:Y:S02]  /*c280*/  SHF.L.U32 R100, R221, 0x1f, RZ ;  /* 0x0000001fdd647819 */ /* 0x000fe400000006ff */
[----:B------:R-:W-:Y:S02]  /*c290*/  SHF.R.S32.HI R97, RZ, 0x1f, R96 ;  /* 0x0000001fff617819 */ /* 0x000fe40000011460 */
[----:B------:R-:W1:Y:S02]  /*c2a0*/  SYNCS.PHASECHK.TRANS64.TRYWAIT P2, [R81+URZ+0x38890], R100 ;  /* 0x03889064510075a7 */ /* 0x000e64000804017f */
[----:B-1----:R-:W-:Y:S05]  /*c2b0*/  @!P2 BRA `(.L_x_566) ;  /* 0x000001e80020a947 */ /* 0x002fea0003800000 */
.L_x_865:
[----:B------:R-:W-:Y:S05]  /*c2c0*/  BSYNC B1 ;  /* 0x0000000000017941 */ /* 0x000fea0003800000 */
.L_x_565:
[----:B------:R-:W-:Y:S01]  /*c2d0*/  ULDC.64 UR4, c[0x0][0x300] ;  /* 0x0000c00000047ab9 */ /* 0x000fe20000000a00 */
[----:B-----5:R-:W-:Y:S01]  /*c2e0*/  SHF.R.S32.HI R98, RZ, 0x1f, R95 ;  /* 0x0000001fff627819 */ /* 0x020fe2000001145f */
[----:B------:R-:W-:Y:S01]  /*c2f0*/  IMAD R11, R97, UR4, RZ ;  /* 0x00000004610b7c24 */ /* 0x000fe2000f8e02ff */
[----:B------:R-:W-:Y:S01]  /*c300*/  ULDC.64 UR6, c[0x0][0x2e8] ;  /* 0x0000ba0000067ab9 */ /* 0x000fe20000000a00 */
[----:B0-----:R-:W-:-:S04]  /*c310*/  IMAD.WIDE.U32 R12, R96, UR4, RZ ;  /* 0x00000004600c7c25 */ /* 0x001fc8000f8e00ff */
[----:B------:R-:W-:Y:S01]  /*c320*/  IMAD R11, R96, UR5, R11 ;  /* 0x00000005600b7c24 */ /* 0x000fe2000f8e020b */
[----:B------:R-:W-:Y:S01]  /*c330*/  ULDC.64 UR4, c[0x0][0x310] ;  /* 0x0000c40000047ab9 */ /* 0x000fe20000000a00 */
[----:B------:R-:W-:Y:S02]  /*c340*/  IMAD R99, R26, -0x80, R2 ;  /* 0xffffff801a637824 */ /* 0x000fe400078e0202 */
[----:B------:R-:W-:Y:S02]  /*c350*/  IMAD R14, R98, UR4, RZ ;  /* 0x00000004620e7c24 */ /* 0x000fe4000f8e02ff */
[----:B------:R-:W-:Y:S01]  /*c360*/  IMAD.IADD R13, R13, 0x1, R11 ;  /* 0x000000010d0d7824 */ /* 0x000fe200078e020b */
[----:B------:R-:W-:Y:S01]  /*c370*/  VIMNMX R99, R99, 0x80, PT ;  /* 0x0000008063637848 */ /* 0x000fe20003fe0100 */
[C---:B------:R-:W-:Y:S02]  /*c380*/  IMAD R11, R95.reuse, UR5, R14 ;  /* 0x000000055f0b7c24 */ /* 0x040fe4000f8e020e */
[----:B------:R-:W-:Y:S01]  /*c390*/  IMAD.WIDE.U32 R12, R95, UR4, R12 ;  /* 0x000000045f0c7c25 */ /* 0x000fe2000f8e000c */
[----:B------:R-:W-:-:S03]  /*c3a0*/  ULDC.64 UR4, c[0x0][0x308] ;  /* 0x0000c20000047ab9 */ /* 0x000fc60000000a00 */
[----:B------:R-:W-:Y:S02]  /*c3b0*/  IMAD.IADD R13, R13, 0x1, R11 ;  /* 0x000000010d0d7824 */ /* 0x000fe400078e020b */
[----:B------:R-:W-:Y:S02]  /*c3c0*/  IMAD.IADD R50, R99, 0x1, -R219 ;  /* 0x0000000163327824 */ /* 0x000fe400078e0adb */
[----:B------:R-:W-:Y:S01]  /*c3d0*/  IMAD.WIDE.U32 R12, R220, UR4, R12 ;  /* 0x00000004dc0c7c25 */ /* 0x000fe2000f8e000c */
[----:B------:R-:W-:-:S03]  /*c3e0*/  UMOV UR4, 0xffffffff ;  /* 0xffffffff00047882 */ /* 0x000fc60000000000 */
[----:B------:R-:W-:Y:S01]  /*c3f0*/  IMAD R49, R220, UR5, R13 ;  /* 0x00000005dc317c24 */ /* 0x000fe2000f8e020d */
[----:B------:R-:W-:-:S04]  /*c400*/  IADD3 R48, P2, R12, UR6, RZ ;  /* 0x000000060c307c10 */ /* 0x000fc8000ff5e0ff */
[----:B------:R-:W-:Y:S02]  /*c410*/  IADD3.X R49, R49, UR7, RZ, P2, !PT ;  /* 0x0000000731317c10 */ /* 0x000fe400097fe4ff */
[----:B------:R-:W-:Y:S01]  /*c420*/  ISETP.GE.AND P2, PT, R50, 0x1, PT ;  /* 0x000000013200780c */ /* 0x000fe20003f46270 */
[----:B------:R-:W-:-:S12]  /*c430*/  BRA.DIV UR4, `(.L_x_567) ;  /* 0x000001e604d47947 */ /* 0x000fd8000b800000 */
[----:B------:R0:W2:Y:S04]  /*c440*/  SHFL.IDX PT, R45, R49, RZ, 0x181f ;  /* 0x00181fff312d7589 */ /* 0x0000a800000e0000 */
[----:B------:R0:W3:Y:S02]  /*c450*/  SHFL.IDX PT, R14, R48, RZ, 0x181f ;  /* 0x00181fff300e7589 */ /* 0x0000e400000e0000 */
.L_x_869:
[----:B------:R-:W-:Y:S04]  /*c460*/  BSSY B1, `(.L_x_568) ;  /* 0x000000d000017945 */ /* 0x000fe80003800000 */
[----:B------:R-:W-:Y:S05]  /*c470*/  @!P2 BRA `(.L_x_569) ;  /* 0x00000000002ca947 */ /* 0x000fea0003800000 */
[----:B------:R-:W-:Y:S02]  /*c480*/  ULDC UR4, c[0x0][0x2f4] ;  /* 0x0000bd0000047ab9 */ /* 0x000fe40000000800 */
[----:B------:R-:W-:-:S13]  /*c490*/  ISETP.GE.AND P2, PT, R16, UR4, PT ;  /* 0x0000000410007c0c */ /* 0x000fda000bf46270 */
[----:B---3--:R-:W-:-:S05]  /*c4a0*/  @!P2 IADD3 R46, P3, R16, R14, RZ ;  /* 0x0000000e102ea210 */ /* 0x008fca0007f7e0ff */
[----:B--2---:R-:W-:Y:S01]  /*c4b0*/  @!P2 IMAD.X R47, R45, 0x1, R17, P3 ;  /* 0x000000012d2fa824 */ /* 0x004fe200018e0611 */
[----:B------:R-:W-:-:S13]  /*c4c0*/  ISETP.GE.AND P3, PT, R18, UR4, PT ;  /* 0x0000000412007c0c */ /* 0x000fda000bf66270 */
[----:B------:R-:W-:Y:S02]  /*c4d0*/  @!P3 IADD3 R44, P4, R18, R14, RZ ;  /* 0x0000000e122cb210 */ /* 0x000fe40007f9e0ff */
[----:B------:R-:W2:Y:S03]  /*c4e0*/  @!P2 LDS.128 R12, [R90+0x28400] ;  /* 0x028400005a0ca984 */ /* 0x000ea60000000c00 */
[----:B------:R-:W-:Y:S01]  /*c4f0*/  @!P3 IMAD.X R45, R45, 0x1, R217, P4 ;  /* 0x000000012d2db824 */ /* 0x000fe200020e06d9 */
[----:B--2---:R-:W-:Y:S04]  /*c500*/  @!P2 ST.E.128 desc[UR36][R46.64], R12 ;  /* 0x0000000c2e00a985 */ /* 0x004fe8000c101d24 */
[----:B------:R-:W2:Y:S04]  /*c510*/  @!P3 LDS.128 R12, [R90+0x2c400] ;  /* 0x02c400005a0cb984 */ /* 0x000ea80000000c00 */
[----:B--2---:R4:W-:Y:S02]  /*c520*/  @!P3 ST.E.128 desc[UR36][R44.64], R12 ;  /* 0x0000000c2c00b985 */ /* 0x0049e4000c101d24 */
.L_x_569:
[----:B------:R-:W-:Y:S05]  /*c530*/  BSYNC B1 ;  /* 0x0000000000017941 */ /* 0x000fea0003800000 */
.L_x_568:
[----:B------:R-:W-:-:S03]  /*c540*/  UMOV UR4, 0xffffffff ;  /* 0xffffffff00047882 */ /* 0x000fc60000000000 */
[----:B------:R-:W-:Y:S05]  /*c550*/  BRA.DIV UR4, `(.L_x_570) ;  /* 0x000001e604d47947 */ /* 0x000fea000b800000 */
[----:B--2-4-:R2:W4:Y:S04]  /*c560*/  SHFL.IDX PT, R45, R49, 0x1, 0x181f ;  /* 0x00381f00312d7f89 */ /* 0x01452800000e0000 */
[----:B---3--:R2:W3:Y:S02]  /*c570*/  SHFL.IDX PT, R14, R48, 0x1, 0x181f ;  /* 0x00381f00300e7f89 */ /* 0x0084e400000e0000 */
.L_x_873:
[----:B------:R-:W-:Y:S01]  /*c580*/  ISETP.GE.AND P2, PT, R50, 0x21, PT ;  /* 0x000000213200780c */ /* 0x000fe20003f46270 */
[----:B------:R-:W-:-:S12]  /*c590*/  BSSY B1, `(.L_x_571) ;  /* 0x000000d000017945 */ /* 0x000fd80003800000 */
[----:B------:R-:W-:Y:S05]  /*c5a0*/  @!P2 BRA `(.L_x_572) ;  /* 0x00000000002ca947 */ /* 0x000fea0003800000 */
[----:B------:R-:W-:Y:S02]  /*c5b0*/  ULDC UR4, c[0x0][0x2f4] ;  /* 0x0000bd0000047ab9 */ /* 0x000fe40000000800 */
[----:B------:R-:W-:-:S13]  /*c5c0*/  ISETP.GE.AND P2, PT, R16, UR4, PT ;  /* 0x0000000410007c0c */ /* 0x000fda000bf46270 */
[----:B---3--:R-:W-:-:S04]  /*c5d0*/  @!P2 IADD3 R46, P3, R16, R14, RZ ;  /* 0x0000000e102ea210 */ /* 0x008fc80007f7e0ff */
[----:B----4-:R-:W-:Y:S02]  /*c5e0*/  @!P2 IADD3.X R47, R45, R17, RZ, P3, !PT ;  /* 0x000000112d2fa210 */ /* 0x010fe40001ffe4ff */
[----:B------:R-:W-:-:S13]  /*c5f0*/  ISETP.GE.AND P3, PT, R18, UR4, PT ;  /* 0x0000000412007c0c */ /* 0x000fda000bf66270 */
[----:B------:R-:W-:Y:S02]  /*c600*/  @!P3 IADD3 R44, P4, R18, R14, RZ ;  /* 0x0000000e122cb210 */ /* 0x000fe40007f9e0ff */
[----:B------:R-:W3:Y:S03]  /*c610*/  @!P2 LDS.128 R12, [R90+0x29400] ;  /* 0x029400005a0ca984 */ /* 0x000ee60000000c00 */
[----:B------:R-:W-:Y:S01]  /*c620*/  @!P3 IMAD.X R45, R45, 0x1, R217, P4 ;  /* 0x000000012d2db824 */ /* 0x000fe200020e06d9 */
[----:B---3--:R-:W-:Y:S04]  /*c630*/  @!P2 ST.E.128 desc[UR36][R46.64], R12 ;  /* 0x0000000c2e00a985 */ /* 0x008fe8000c101d24 */
[----:B------:R-:W3:Y:S04]  /*c640*/  @!P3 LDS.128 R12, [R90+0x2d400] ;  /* 0x02d400005a0cb984 */ /* 0x000ee80000000c00 */
[----:B---3--:R3:W-:Y:S02]  /*c650*/  @!P3 ST.E.128 desc[UR36][R44.64], R12 ;  /* 0x0000000c2c00b985 */ /* 0x0087e4000c101d24 */
.L_x_572:
[----:B------:R-:W-:Y:S05]  /*c660*/  BSYNC B1 ;  /* 0x0000000000017941 */ /* 0x000fea0003800000 */
.L_x_571:
[----:B------:R-:W-:-:S03]  /*c670*/  UMOV UR4, 0xffffffff ;  /* 0xffffffff00047882 */ /* 0x000fc60000000000 */
[----:B------:R-:W-:Y:S05]  /*c680*/  BRA.DIV UR4, `(.L_x_573) ;  /* 0x000001e604d07947 */ /* 0x000fea000b800000 */
[----:B---34-:R3:W4:Y:S04]  /*c690*/  SHFL.IDX PT, R45, R49, 0x2, 0x181f ;  /* 0x00581f00312d7f89 */ /* 0x01872800000e0000 */
[----:B------:R3:W0:Y:S02]  /*c6a0*/  SHFL.IDX PT, R14, R48, 0x2, 0x181f ;  /* 0x00581f00300e7f89 */ /* 0x00062400000e0000 */
.L_x_877:
[----:B------:R-:W-:Y:S01]  /*c6b0*/  ISETP.GE.AND P2, PT, R50, 0x41, PT ;  /* 0x000000413200780c */ /* 0x000fe20003f46270 */
[----:B------:R-:W-:-:S12]  /*c6c0*/  BSSY B1, `(.L_x_574) ;  /* 0x000000d000017945 */ /* 0x000fd80003800000 */
[----:B------:R-:W-:Y:S05]  /*c6d0*/  @!P2 BRA `(.L_x_575) ;  /* 0x00000000002ca947 */ /* 0x000fea0003800000 */
[----:B------:R-:W-:Y:S02]  /*c6e0*/  ULDC UR4, c[0x0][0x2f4] ;  /* 0x0000bd0000047ab9 */ /* 0x000fe40000000800 */
[----:B------:R-:W-:-:S13]  /*c6f0*/  ISETP.GE.AND P2, PT, R16, UR4, PT ;  /* 0x0000000410007c0c */ /* 0x000fda000bf46270 */
[----:B0-----:R-:W-:-:S05]  /*c700*/  @!P2 IADD3 R46, P3, R16, R14, RZ ;  /* 0x0000000e102ea210 */ /* 0x001fca0007f7e0ff */
[----:B----4-:R-:W-:Y:S01]  /*c710*/  @!P2 IMAD.X R47, R45, 0x1, R17, P3 ;  /* 0x000000012d2fa824 */ /* 0x010fe200018e0611 */
[----:B------:R-:W-:-:S13]  /*c720*/  ISETP.GE.AND P3, PT, R18, UR4, PT ;  /* 0x0000000412007c0c */ /* 0x000fda000bf66270 */
[----:B------:R-:W-:Y:S02]  /*c730*/  @!P3 IADD3 R44, P4, R18, R14, RZ ;  /* 0x0000000e122cb210 */ /* 0x000fe40007f9e0ff */
[----:B------:R-:W0:Y:S03]  /*c740*/  @!P2 LDS.128 R12, [R90+0x2a400] ;  /* 0x02a400005a0ca984 */ /* 0x000e260000000c00 */
[----:B------:R-:W-:Y:S01]  /*c750*/  @!P3 IMAD.X R45, R45, 0x1, R217, P4 ;  /* 0x000000012d2db824 */ /* 0x000fe200020e06d9 */
[----:B0-----:R-:W-:Y:S04]  /*c760*/  @!P2 ST.E.128 desc[UR36][R46.64], R12 ;  /* 0x0000000c2e00a985 */ /* 0x001fe8000c101d24 */
[----:B------:R-:W0:Y:S04]  /*c770*/  @!P3 LDS.128 R12, [R90+0x2e400] ;  /* 0x02e400005a0cb984 */ /* 0x000e280000000c00 */
[----:B0-----:R0:W-:Y:S02]  /*c780*/  @!P3 ST.E.128 desc[UR36][R44.64], R12 ;  /* 0x0000000c2c00b985 */ /* 0x0011e4000c101d24 */
.L_x_575:
[----:B------:R-:W-:Y:S05]  /*c790*/  BSYNC B1 ;  /* 0x0000000000017941 */ /* 0x000fea0003800000 */
.L_x_574:
[----:B------:R-:W-:-:S03]  /*c7a0*/  UMOV UR4, 0xffffffff ;  /* 0xffffffff00047882 */ /* 0x000fc60000000000 */
[----:B------:R-:W-:Y:S05]  /*c7b0*/  BRA.DIV UR4, `(.L_x_576) ;  /* 0x000001e604cc7947 */ /* 0x000fea000b800000 */
[----:B0-23--:R-:W0:Y:S04]  /*c7c0*/  SHFL.IDX PT, R49, R49, 0x3, 0x181f ;  /* 0x00781f0031317f89 */ /* 0x00de2800000e0000 */
[----:B------:R2:W3:Y:S02]  /*c7d0*/  SHFL.IDX PT, R14, R48, 0x3, 0x181f ;  /* 0x00781f00300e7f89 */ /* 0x0004e400000e0000 */
.L_x_881:
[----:B------:R-:W-:-:S13]  /*c7e0*/  ISETP.GE.AND P2, PT, R50, 0x61, PT ;  /* 0x000000613200780c */ /* 0x000fda0003f46270 */
[----:B------:R-:W-:Y:S05]  /*c7f0*/  @!P2 BRA `(.L_x_536) ;  /* 0x00000000002ca947 */ /* 0x000fea0003800000 */
[----:B------:R-:W-:Y:S02]  /*c800*/  ULDC UR4, c[0x0][0x2f4] ;  /* 0x0000bd0000047ab9 */ /* 0x000fe40000000800 */
[----:B------:R-:W-:-:S13]  /*c810*/  ISETP.GE.AND P2, PT, R16, UR4, PT ;  /* 0x0000000410007c0c */ /* 0x000fda000bf46270 */
[----:B---3--:R-:W-:-:S05]  /*c820*/  @!P2 IADD3 R46, P3, R16, R14, RZ ;  /* 0x0000000e102ea210 */ /* 0x008fca0007f7e0ff */
[----:B0-----:R-:W-:Y:S01]  /*c830*/  @!P2 IMAD.X R47, R49, 0x1, R17, P3 ;  /* 0x00000001312fa824 */ /* 0x001fe200018e0611 */
[----:B------:R-:W-:-:S13]  /*c840*/  ISETP.GE.AND P3, PT, R18, UR4, PT ;  /* 0x0000000412007c0c */ /* 0x000fda000bf66270 */
[----:B------:R-:W-:Y:S02]  /*c850*/  @!P3 IADD3 R44, P4, R18, R14, RZ ;  /* 0x0000000e122cb210 */ /* 0x000fe40007f9e0ff */
[----:B------:R-:W0:Y:S03]  /*c860*/  @!P2 LDS.128 R12, [R90+0x2b400] ;  /* 0x02b400005a0ca984 */ /* 0x000e260000000c00 */
[----:B----4-:R-:W-:Y:S01]  /*c870*/  @!P3 IMAD.X R45, R49, 0x1, R217, P4 ;  /* 0x00000001312db824 */ /* 0x010fe200020e06d9 */
[----:B0-----:R-:W-:Y:S04]  /*c880*/  @!P2 ST.E.128 desc[UR36][R46.64], R12 ;  /* 0x0000000c2e00a985 */ /* 0x001fe8000c101d24 */
[----:B------:R-:W0:Y:S04]  /*c890*/  @!P3 LDS.128 R12, [R90+0x2f400] ;  /* 0x02f400005a0cb984 */ /* 0x000e280000000c00 */
[----:B0-----:R0:W-:Y:S02]  /*c8a0*/  @!P3 ST.E.128 desc[UR36][R44.64], R12 ;  /* 0x0000000c2c00b985 */ /* 0x0011e4000c101d24 */
.L_x_536:
[----:B------:R-:W-:Y:S05]  /*c8b0*/  BSYNC B0 ;  /* 0x0000000000007941 */ /* 0x000fea0003800000 */
.L_x_494:
[----:B------:R-:W5:Y:S01]  /*c8c0*/  S2R R11, SR_TID.X ;  /* 0x00000000000b7919 */ /* 0x000f620000002100 */
[----:B------:R-:W-:Y:S01]  /*c8d0*/  @!PT LDS RZ, [RZ] ;  /* 0x00000000fffff984 */ /* 0x000fe20000000800 */
[----:B------:R-:W-:Y:S01]  /*c8e0*/  @!PT LDS RZ, [RZ] ;  /* 0x00000000fffff984 */ /* 0x000fe20000000800 */
[----:B------:R-:W-:Y:S01]  /*c8f0*/  @!PT LDS RZ, [RZ] ;  /* 0x00000000fffff984 */ /* 0x000fe20000000800 */
[----:B------:R-:W-:Y:S01]  /*c900*/  @!PT LDS RZ, [RZ] ;  /* 0x00000000fffff984 */ /* 0x000fe20000000800 */
[----:B------:R1:W-:Y:S06]  /*c910*/  MEMBAR.ALL.CTA ;  /* 0x0000000000007992 */ /* 0x0003ec0000008000 */
[----:B-1----:R-:W1:Y:S01]  /*c920*/  FENCE.VIEW.ASYNC.S ;  /* 0x00000000000073c6 */ /* 0x002e620000000000 */
[----:B------:R-:W-:Y:S05]  /*c930*/  WARPSYNC.ALL ;  /* 0x0000000000007948 */ /* 0x000fea0003800000 */
[----:B------:R-:W-:Y:S01]  /*c940*/  BSSY B0, `(.L_x_577) ;  /* 0x0000008000007945 */ /* 0x000fe20003800000 */
[----:B-1----:R1:W-:Y:S01]  /*c950*/  BAR.SYNC.DEFER_BLOCKING R93, 0x80 ;  /* 0x0002005d0000751d */ /* 0x0023e20000010000 */
[----:B-----5:R-:W-:-:S13]  /*c960*/  LOP3.LUT P2, RZ, R11, 0x7f, RZ, 0xc0, !PT ;  /* 0x0000007f0bff7812 */ /* 0x020fda000784c0ff */
[----:B------:R-:W-:-:S04]  /*c970*/  @!P2 IADD3 R11, R81, 0x388a0, RZ ;  /* 0x000388a0510ba810 */ /* 0x000fc80007ffe0ff */
[----:B------:R-:W-:-:S04]  /*c980*/  @!P2 PRMT R11, RZ, 0x654, R11 ;  /* 0x00000654ff0ba816 */ /* 0x000fc8000000000b */
[----:B------:R1:W-:Y:S01]  /*c990*/  @!P2 SYNCS.ARRIVE.TRANS64.RED.A1T0 RZ, [R11+URZ], RZ ;  /* 0x000000ff0bffa9a7 */ /* 0x0003e2000810043f */
[----:B------:R-:W-:Y:S05]  /*c9a0*/  @!P5 BRA `(.L_x_578) ;  /* 0x000000000004d947 */ /* 0x000fea0003800000 */
[----:B------:R-:W-:Y:S01]  /*c9b0*/  BPT.TRAP 0x1 ;  /* 0x000000040000795c */ /* 0x000fe20000300000 */
.L_x_578:
[----:B------:R-:W-:Y:S05]  /*c9c0*/  BSYNC B0 ;  /* 0x0000000000007941 */ /* 0x000fea0003800000 */
.L_x_577:
[----:B------:R-:W5:Y:S01]  /*c9d0*/  SYNCS.PHASECHK.TRANS64.TRYWAIT P3, [R81+URZ+0x388b0], R100 ;  /* 0x0388b064510075a7 */ /* 0x000f62000806017f */
[----:B------:R-:W-:Y:S01]  /*c9e0*/  ULDC UR38, c[0x0][0x2f4] ;  /* 0x0000bd0000267ab9 */ /* 0x000fe20000000800 */
[----:B------:R-:W-:Y:S04]  /*c9f0*/  BSSY B0, `(.L_x_579) ;  /* 0x0000002000007945 */ /* 0x000fe80003800000 */
[----:B-----5:R-:W-:Y:S05]  /*ca00*/  @!P3 BRA `(.L_x_580) ;  /* 0x000001e40080b947 */ /* 0x020fea0003800000 */
.L_x_882:
[----:B------:R-:W-:Y:S05]  /*ca10*/  BSYNC B0 ;  /* 0x0000000000007941 */ /* 0x000fea0003800000 */
.L_x_579:
[----:B------:R-:W-:Y:S01]  /*ca20*/  ULDC.64 UR4, c[0x0][0x328] ;  /* 0x0000ca0000047ab9 */ /* 0x000fe20000000a00 */
[----:B------:R-:W-:Y:S01]  /*ca30*/  ULDC.64 UR6, c[0x0][0x318] ;  /* 0x0000c60000067ab9 */ /* 0x000fe20000000a00 */
[----:B------:R-:W-:Y:S01]  /*ca40*/  IMAD R97, R97, UR4, RZ ;  /* 0x0000000461617c24 */ /* 0x000fe2000f8e02ff */
[----:B------:R-:W-:Y:S01]  /*ca50*/  BSSY B0, `(.L_x_581) ;  /* 0x000001d000007945 */ /* 0x000fe20003800000 */
[----:B0---4-:R-:W-:-:S04]  /*ca60*/  IMAD.WIDE.U32 R12, R96, UR4, RZ ;  /* 0x00000004600c7c25 */ /* 0x011fc8000f8e00ff */
[----:B------:R-:W-:Y:S01]  /*ca70*/  IMAD R97, R96, UR5, R97 ;  /* 0x0000000560617c24 */ /* 0x000fe2000f8e0261 */
[----:B------:R-:W-:Y:S01]  /*ca80*/  ULDC.64 UR4, c[0x0][0x338] ;  /* 0x0000ce0000047ab9 */ /* 0x000fe20000000a00 */
[----:B------:R-:W-:Y:S02]  /*ca90*/  IMAD.IADD R99, R99, 0x1, -R219 ;  /* 0x0000000163637824 */ /* 0x000fe400078e0adb */
[----:B------:R-:W-:Y:S02]  /*caa0*/  IMAD R98, R98, UR4, RZ ;  /* 0x0000000462627c24 */ /* 0x000fe4000f8e02ff */
[----:B------:R-:W-:Y:S02]  /*cab0*/  IMAD.IADD R13, R13, 0x1, R97 ;  /* 0x000000010d0d7824 */ /* 0x000fe400078e0261 */
[C---:B-1----:R-:W-:Y:S02]  /*cac0*/  IMAD R11, R95.reuse, UR5, R98 ;  /* 0x000000055f0b7c24 */ /* 0x042fe4000f8e0262 */
[----:B------:R-:W-:Y:S01]  /*cad0*/  IMAD.WIDE.U32 R12, R95, UR4, R12 ;  /* 0x000000045f0c7c25 */ /* 0x000fe2000f8e000c */
[----:B------:R-:W-:-:S03]  /*cae0*/  ULDC.64 UR4, c[0x0][0x330] ;  /* 0x0000cc0000047ab9 */ /* 0x000fc60000000a00 */
[----:B------:R-:W-:Y:S02]  /*caf0*/  IMAD.IADD R13, R13, 0x1, R11 ;  /* 0x000000010d0d7824 */ /* 0x000fe400078e020b */
[----:B------:R-:W-:-:S04]  /*cb00*/  IMAD.WIDE.U32 R12, R220, UR4, R12 ;  /* 0x00000004dc0c7c25 */ /* 0x000fc8000f8e000c */
[----:B------:R-:W-:Y:S01]  /*cb10*/  IMAD R11, R220, UR5, R13 ;  /* 0x00000005dc0b7c24 */ /* 0x000fe2000f8e020d */
[----:B--2---:R-:W-:-:S04]  /*cb20*/  IADD3 R48, P3, R12, UR6, RZ ;  /* 0x000000060c307c10 */ /* 0x004fc8000ff7e0ff */
[----:B------:R-:W-:Y:S01]  /*cb30*/  IADD3.X R11, R11, UR7, RZ, P3, !PT ;  /* 0x000000070b0b7c10 */ /* 0x000fe20009ffe4ff */
[----:B---3--:R0:W1:Y:S01]  /*cb40*/  SHFL.IDX PT, R45, R48, RZ, 0x181f ;  /* 0x00181fff302d7589 */ /* 0x00806200000e0000 */
[----:B------:R-:W-:-:S03]  /*cb50*/  ISETP.GE.AND P3, PT, R99, 0x1, PT ;  /* 0x000000016300780c */ /* 0x000fc60003f66270 */
[----:B------:R0:W2:Y:S10]  /*cb60*/  SHFL.IDX PT, R12, R11, RZ, 0x181f ;  /* 0x00181fff0b0c7589 */ /* 0x0000b400000e0000 */
[----:B0-----:R-:W-:Y:S05]  /*cb70*/  @!P3 BRA `(.L_x_582) ;  /* 0x000000000028b947 */ /* 0x001fea0003800000 */
[----:B------:R-:W-:-:S13]  /*cb80*/  ISETP.GE.AND P3, PT, R16, UR38, PT ;  /* 0x0000002610007c0c */ /* 0x000fda000bf66270 */
[----:B-1----:R-:W-:-:S05]  /*cb90*/  @!P3 IADD3 R46, P4, R16, R45, RZ ;  /* 0x0000002d102eb210 */ /* 0x002fca0007f9e0ff */
[----:B--2---:R-:W-:Y:S01]  /*cba0*/  @!P3 IMAD.X R47, R12, 0x1, R17, P4 ;  /* 0x000000010c2fb824 */ /* 0x004fe200020e0611 */
[----:B------:R-:W-:-:S13]  /*cbb0*/  ISETP.GE.AND P4, PT, R18, UR38, PT ;  /* 0x0000002612007c0c */ /* 0x000fda000bf86270 */
[----:B------:R-:W-:-:S05]  /*cbc0*/  @!P4 IADD3 R44, P5, R18, R45, RZ ;  /* 0x0000002d122cc210 */ /* 0x000fca0007fbe0ff */
[----:B------:R-:W-:Y:S02]  /*cbd0*/  @!P4 IMAD.X R45, R12, 0x1, R217, P5 ;  /* 0x000000010c2dc824 */ /* 0x000fe400028e06d9 */
[----:B------:R-:W0:Y:S04]  /*cbe0*/  @!P3 LDS.128 R12, [R90+0x10400] ;  /* 0x010400005a0cb984 */ /* 0x000e280000000c00 */
[----:B0-----:R-:W-:Y:S04]  /*cbf0*/  @!P3 ST.E.128 desc[UR36][R46.64], R12 ;  /* 0x0000000c2e00b985 */ /* 0x001fe8000c101d24 */
[----:B------:R-:W0:Y:S04]  /*cc00*/  @!P4 LDS.128 R12, [R90+0x14400] ;  /* 0x014400005a0cc984 */ /* 0x000e280000000c00 */
[----:B0-----:R0:W-:Y:S02]  /*cc10*/  @!P4 ST.E.128 desc[UR36][R44.64], R12 ;  /* 0x0000000c2c00c985 */ /* 0x0011e4000c101d24 */
.L_x_582:
[----:B------:R-:W-:Y:S05]  /*cc20*/  BSYNC B0 ;  /* 0x0000000000007941 */ /* 0x000fea0003800000 */
.L_x_581:
[----:B------:R-:W-:Y:S01]  /*cc30*/  ISETP.GE.AND P3, PT, R99, 0x21, PT ;  /* 0x000000216300780c */ /* 0x000fe20003f66270 */
[----:B0-2---:R0:W2:Y:S01]  /*cc40*/  SHFL.IDX PT, R12, R11, 0x1, 0x181f ;  /* 0x00381f000b0c7f89 */ /* 0x0050a200000e0000 */
[----:B------:R-:W-:Y:S03]  /*cc50*/  BSSY B0, `(.L_x_583) ;  /* 0x000000d000007945 */ /* 0x000fe60003800000 */
[----:B-1----:R0:W1:Y:S08]  /*cc60*/  SHFL.IDX PT, R45, R48, 0x1, 0x181f ;  /* 0x00381f00302d7f89 */ /* 0x00207000000e0000 */
[----:B0-----:R-:W-:Y:S05]  /*cc70*/  @!P3 BRA `(.L_x_584) ;  /* 0x000000000028b947 */ /* 0x001fea0003800000 */
[----:B------:R-:W-:-:S13]  /*cc80*/  ISETP.GE.AND P3, PT, R16, UR38, PT ;  /* 0x0000002610007c0c */ /* 0x000fda000bf66270 */
[----:B-1----:R-:W-:-:S04]  /*cc90*/  @!P3 IADD3 R46, P4, R16, R45, RZ ;  /* 0x0000002d102eb210 */ /* 0x002fc80007f9e0ff */
[----:B--2---:R-:W-:Y:S02]  /*cca0*/  @!P3 IADD3.X R47, R12, R17, RZ, P4, !PT ;  /* 0x000000110c2fb210 */ /* 0x004fe400027fe4ff */
[----:B------:R-:W-:-:S13]  /*ccb0*/  ISETP.GE.AND P4, PT, R18, UR38, PT ;  /* 0x0000002612007c0c */ /* 0x000fda000bf86270 */
[----:B------:R-:W-:-:S05]  /*ccc0*/  @!P4 IADD3 R44, P5, R18, R45, RZ ;  /* 0x0000002d122cc210 */ /* 0x000fca0007fbe0ff */
[----:B------:R-:W-:Y:S02]  /*ccd0*/  @!P4 IMAD.X R45, R12, 0x1, R217, P5 ;  /* 0x000000010c2dc824 */ /* 0x000fe400028e06d9 */
[----:B------:R-:W0:Y:S04]  /*cce0*/  @!P3 LDS.128 R12, [R90+0x11400] ;  /* 0x011400005a0cb984 */ /* 0x000e280000000c00 */
[----:B0-----:R-:W-:Y:S04]  /*ccf0*/  @!P3 ST.E.128 desc[UR36][R46.64], R12 ;  /* 0x0000000c2e00b985 */ /* 0x001fe8000c101d24 */
[----:B------:R-:W0:Y:S04]  /*cd00*/  @!P4 LDS.128 R12, [R90+0x15400] ;  /* 0x015400005a0cc984 */ /* 0x000e280000000c00 */
[----:B0-----:R0:W-:Y:S02]  /*cd10*/  @!P4 ST.E.128 desc[UR36][R44.64], R12 ;  /* 0x0000000c2c00c985 */ /* 0x0011e4000c101d24 */
.L_x_584:
[----:B------:R-:W-:Y:S05]  /*cd20*/  BSYNC B0 ;  /* 0x0000000000007941 */ /* 0x000fea0003800000 */
.L_x_583:
[----:B------:R-:W-:Y:S01]  /*cd30*/  ISETP.GE.AND P3, PT, R99, 0x41, PT ;  /* 0x000000416300780c */ /* 0x000fe20003f66270 */
[----:B0-2---:R0:W2:Y:S01]  /*cd40*/  SHFL.IDX PT, R12, R11, 0x2, 0x181f ;  /* 0x00581f000b0c7f89 */ /* 0x0050a200000e0000 */
[----:B------:R-:W-:Y:S03]  /*cd50*/  BSSY B0, `(.L_x_585) ;  /* 0x000000d000007945 */ /* 0x000fe60003800000 */
[----:B-1----:R0:W1:Y:S08]  /*cd60*/  SHFL.IDX PT, R45, R48, 0x2, 0x181f ;  /* 0x00581f00302d7f89 */ /* 0x00207000000e0000 */
        /* <DEDUP_REMOVED lines=11> */
.L_x_586:
[----:B------:R-:W-:Y:S05]  /*ce20*/  BSYNC B0 ;  /* 0x0000000000007941 */ /* 0x000fea0003800000 */
.L_x_585:
[----:B------:R-:W-:Y:S01]  /*ce30*/  ISETP.GE.AND P3, PT, R99, 0x61, PT ;  /* 0x000000616300780c */ /* 0x000fe20003f66270 */
[----:B------:R-:W3:Y:S01]  /*ce40*/  SHFL.IDX PT, R11, R11, 0x3, 0x181f ;  /* 0x00781f000b0b7f89 */ /* 0x000ee200000e0000 */
[----:B------:R-:W-:Y:S03]  /*ce50*/  BSSY B0, `(.L_x_587) ;  /* 0x000000d000007945 */ /* 0x000fe60003800000 */
[----:B01----:R0:W1:Y:S08]  /*ce60*/  SHFL.IDX PT, R45, R48, 0x3, 0x181f ;  /* 0x00781f00302d7f89 */ /* 0x00307000000e0000 */
[----:B0-----:R-:W-:Y:S05]  /*ce70*/  @!P3 BRA `(.L_x_588) ;  /* 0x000000000028b947 */ /* 0x001fea0003800000 */
[----:B------:R-:W-:-:S13]  /*ce80*/  ISETP.GE.AND P3, PT, R16, UR38, PT ;  /* 0x0000002610007c0c */ /* 0x000fda000bf66270 */
[----:B--2---:R-:W0:Y:S01]  /*ce90*/  @!P3 LDS.128 R12, [R90+0x13400] ;  /* 0x013400005a0cb984 */ /* 0x004e220000000c00 */
[----:B-1----:R-:W-:-:S05]  /*cea0*/  @!P3 IADD3 R46, P4, R16, R45, RZ ;  /* 0x0000002d102eb210 */ /* 0x002fca0007f9e0ff */
[----:B---3--:R-:W-:Y:S01]  /*ceb0*/  @!P3 IMAD.X R47, R11, 0x1, R17, P4 ;  /* 0x000000010b2fb824 */ /* 0x008fe200020e0611 */
[----:B------:R-:W-:-:S13]  /*cec0*/  ISETP.GE.AND P4, PT, R18, UR38, PT ;  /* 0x0000002612007c0c */ /* 0x000fda000bf86270 */
[----:B------:R-:W-:-:S05]  /*ced0*/  @!P4 IADD3 R44, P5, R18, R45, RZ ;  /* 0x0000002d122cc210 */ /* 0x000fca0007fbe0ff */
[----:B------:R-:W-:Y:S01]  /*cee0*/  @!P4 IMAD.X R45, R11, 0x1, R217, P5 ;  /* 0x000000010b2dc824 */ /* 0x000fe200028e06d9 */
[----:B0-----:R-:W-:Y:S04]  /*cef0*/  @!P3 ST.E.128 desc[UR36][R46.64], R12 ;  /* 0x0000000c2e00b985 */ /* 0x001fe8000c101d24 */
[----:B------:R-:W0:Y:S04]  /*cf00*/  @!P4 LDS.128 R12, [R90+0x17400] ;  /* 0x017400005a0cc984 */ /* 0x000e280000000c00 */
[----:B0-----:R0:W-:Y:S02]  /*cf10*/  @!P4 ST.E.128 desc[UR36][R44.64], R12 ;  /* 0x0000000c2c00c985 */ /* 0x0011e4000c101d24 */
.L_x_588:
[----:B------:R-:W-:Y:S05]  /*cf20*/  BSYNC B0 ;  /* 0x0000000000007941 */ /* 0x000fea0003800000 */
.L_x_587:
[----:B---3--:R-:W3:Y:S01]  /*cf30*/  LDL R11, [R1] ;  /* 0x00000000010b7983 */ /* 0x008ee20000100800 */
[----:B------:R-:W-:Y:S01]  /*cf40*/  @!P2 IADD3 R81, R81, 0x388c0, RZ ;  /* 0x000388c05151a810 */ /* 0x000fe20007ffe0ff */
[----:B------:R-:W-:Y:S01]  /*cf50*/  VIADD R216, R216, 0x1 ;  /* 0x00000001d8d87836 */ /* 0x000fe20000000000 */
[----:B------:R-:W-:Y:S01]  /*cf60*/  @!PT LDS RZ, [RZ] ;  /* 0x00000000fffff984 */ /* 0x000fe20000000800 */
[----:B------:R-:W-:Y:S01]  /*cf70*/  @!PT LDS RZ, [RZ] ;  /* 0x00000000fffff984 */ /* 0x000fe20000000800 */
[----:B------:R-:W-:Y:S01]  /*cf80*/  @!PT LDS RZ, [RZ] ;  /* 0x00000000fffff984 */ /* 0x000fe20000000800 */
[----:B------:R-:W-:Y:S01]  /*cf90*/  @!PT LDS RZ, [RZ] ;  /* 0x00000000fffff984 */ /* 0x000fe20000000800 */
[----:B------:R4:W-:Y:S06]  /*cfa0*/  MEMBAR.ALL.CTA ;  /* 0x0000000000007992 */ /* 0x0009ec0000008000 */
[----:B----4-:R-:W4:Y:S01]  /*cfb0*/  FENCE.VIEW.ASYNC.S ;  /* 0x00000000000073c6 */ /* 0x010f220000000000 */
[----:B------:R-:W-:Y:S01]  /*cfc0*/  @!P2 PRMT R81, RZ, 0x654, R81 ;  /* 0x00000654ff51a816 */ /* 0x000fe20000000051 */
[----:B----4-:R4:W-:Y:S06]  /*cfd0*/  BAR.SYNC.DEFER_BLOCKING R93, 0x80 ;  /* 0x0002005d0000751d */ /* 0x0109ec0000010000 */
[----:B------:R4:W-:Y:S01]  /*cfe0*/  @!P2 SYNCS.ARRIVE.TRANS64.RED.A1T0 RZ, [R81+URZ], RZ ;  /* 0x000000ff51ffa9a7 */ /* 0x0009e2000810043f */
[----:B------:R-:W-:-:S04]  /*cff0*/  ISETP.NE.AND P2, PT, R216, 0x2, PT ;  /* 0x00000002d800780c */ /* 0x000fc80003f45270 */
[----:B0-2---:R-:W-:Y:S02]  /*d000*/  SEL R12, RZ, 0x1, P2 ;  /* 0x00000001ff0c7807 */ /* 0x005fe40001000000 */
[----:B------:R-:W-:Y:S02]  /*d010*/  SEL R216, R216, RZ, P2 ;  /* 0x000000ffd8d87207 */ /* 0x000fe40001000000 */
[----:B------:R-:W-:Y:S02]  /*d020*/  LOP3.LUT R221, R221, R12, RZ, 0x3c, !PT ;  /* 0x0000000cdddd7212 */ /* 0x000fe400078e3cff */
[----:B---3--:R-:W-:-:S13]  /*d030*/  LOP3.LUT P3, RZ, R11, 0x4, RZ, 0xc0, !PT ;  /* 0x000000040bff7812 */ /* 0x008fda000786c0ff */
[----:B----4-:R-:W-:Y:S05]  /*d040*/  @P3 BRA `(.L_x_589) ;  /* 0xffffff5c009c3947 */ /* 0x010fea000383ffff */
[----:B------:R-:W0:Y:S01]  /*d050*/  S2R R11, SR_TID.X ;  /* 0x00000000000b7919 */ /* 0x000e220000002100 */
[----:B------:R-:W-:Y:S02]  /*d060*/  PLOP3.LUT P0, PT, PT, PT, PT, 0x8, 0x0 ;  /* 0x000000000000781c */ /* 0x000fe40003f0e170 */
[----:B0-----:R-:W-:-:S04]  /*d070*/  SHF.R.U32.HI R11, RZ, 0x7, R11 ;  /* 0x00000007ff0b7819 */ /* 0x001fc8000001160b */
[----:B------:R-:W-:-:S13]  /*d080*/  ISETP.NE.AND P3, PT, R11, 0x1, PT ;  /* 0x000000010b00780c */ /* 0x000fda0003f65270 */
[----:B------:R-:W-:Y:S06]  /*d090*/  @!P3 BAR.ARV 0x9, 0x100 ;  /* 0x024400000000bb1d */ /* 0x000fec0000002000 */
.L_x_489:
[----:B------:R-:W-:Y:S05]  /*d0a0*/  @P0 BRA `(.L_x_590) ;  /* 0x00000000000c0947 */ /* 0x000fea0003800000 */
[----:B------:R-:W0:Y:S01]  /*d0b0*/  FENCE.VIEW.ASYNC.G ;  /* 0x00000000000073c6 */ /* 0x000e220000000100 */
[----:B------:R-:W-:Y:S05]  /*d0c0*/  WARPSYNC.ALL ;  /* 0x0000000000007948 */ /* 0x000fea0003800000 */
[----:B0-----:R-:W-:Y:S06]  /*d0d0*/  BAR.ARV 0xc, 0x180 ;  /* 0x0306000000007b1d */ /* 0x001fec0000002000 */
.L_x_590:
[----:B------:R-:W2:Y:S01]  /*d0e0*/  LDL R0, [R1] ;  /* 0x0000000001007983 */ /* 0x000ea20000100800 */
[----:B------:R-:W-:Y:S01]  /*d0f0*/  ULDC.64 UR4, c[0x0][0x990] ;  /* 0x0002640000047ab9 */ /* 0x000fe20000000a00 */
[----:B------:R-:W-:Y:S02]  /*d100*/  ULDC.64 UR6, c[0x0][0x998] ;  /* 0x0002660000067ab9 */ /* 0x000fe40000000a00 */
[----:B------:R-:W3:Y:S04]  /*d110*/  LDL R10, [R1+0x4c] ;  /* 0x00004c00010a7983 */ /* 0x000ee80000100800 */
[----:B------:R-:W4:Y:S01]  /*d120*/  LDL R12, [R1+0x38] ;  /* 0x00003800010c7983 */ /* 0x000f220000100800 */
[----:B------:R-:W-:Y:S02]  /*d130*/  ISETP.NE.U32.AND P0, PT, RZ, UR4, PT ;  /* 0x00000004ff007c0c */ /* 0x000fe4000bf05070 */
[----:B------:R-:W-:-:S02]  /*d140*/  ISETP.NE.U32.AND P1, PT, RZ, UR6, PT ;  /* 0x00000006ff007c0c */ /* 0x000fc4000bf25070 */
[----:B------:R-:W-:Y:S02]  /*d150*/  ISETP.NE.AND.EX P0, PT, RZ, UR5, PT, P0 ;  /* 0x00000005ff007c0c */ /* 0x000fe4000bf05300 */
[----:B------:R-:W-:-:S11]  /*d160*/  ISETP.NE.AND.EX P1, PT, RZ, UR7, PT, P1 ;  /* 0x00000007ff007c0c */ /* 0x000fd6000bf25310 */
[----:B------:R-:W3:Y:S08]  /*d170*/  @P0 LDC.64 R6, c[0x0][0x9a8] ;  /* 0x00026a00ff060b82 */ /* 0x000ef00000000a00 */
[----:B------:R-:W0:Y:S08]  /*d180*/  @P1 LDC.64 R8, c[0x0][0x9b8] ;  /* 0x00026e00ff081b82 */ /* 0x000e300000000a00 */
[----:B------:R-:W1:Y:S08]  /*d190*/  @P0 LDC.64 R4, c[0x0][0x9b0] ;  /* 0x00026c00ff040b82 */ /* 0x000e700000000a00 */
[----:B------:R-:W1:Y:S01]  /*d1a0*/  @P1 LDC.64 R2, c[0x0][0x9c0] ;  /* 0x00027000ff021b82 */ /* 0x000e620000000a00 */
[----:B--2---:R-:W-:Y:S01]  /*d1b0*/  LOP3.LUT P4, RZ, R0, 0x8, RZ, 0xc0, !PT ;  /* 0x0000000800ff7812 */ /* 0x004fe2000788c0ff */
[----:B---3--:R-:W-:-:S02]  /*d1c0*/  @P0 IMAD R0, R10, R6, RZ ;  /* 0x000000060a000224 */ /* 0x008fc400078e02ff */
[----:B0-----:R-:W-:Y:S02]  /*d1d0*/  @P1 IMAD R10, R10, R8, RZ ;  /* 0x000000080a0a1224 */ /* 0x001fe400078e02ff */
[C---:B----4-:R-:W-:Y:S02]  /*d1e0*/  @P0 IMAD R11, R12.reuse, R7, R0 ;  /* 0x000000070c0b0224 */ /* 0x050fe400078e0200 */
[----:B------:R-:W-:-:S04]  /*d1f0*/  @P0 IMAD.WIDE.U32 R6, R12, R6, RZ ;  /* 0x000000060c060225 */ /* 0x000fc800078e00ff */
[C---:B------:R-:W-:Y:S02]  /*d200*/  @P1 IMAD R13, R12.reuse, R9, R10 ;  /* 0x000000090c0d1224 */ /* 0x040fe400078e020a */
[----:B------:R-:W-:-:S04]  /*d210*/  @P1 IMAD.WIDE.U32 R8, R12, R8, RZ ;  /* 0x000000080c081225 */ /* 0x000fc800078e00ff */
[----:B------:R-:W-:Y:S02]  /*d220*/  @P0 IMAD.IADD R7, R7, 0x1, R11 ;  /* 0x0000000107070824 */ /* 0x000fe400078e020b */
[----:B------:R-:W-:Y:S02]  /*d230*/  @P1 IMAD.IADD R9, R9, 0x1, R13 ;  /* 0x0000000109091824 */ /* 0x000fe400078e020d */
[----:B-1----:R-:W-:-:S04]  /*d240*/  @P0 IMAD.WIDE.U32 R6, R220, R4, R6 ;  /* 0x00000004dc060225 */ /* 0x002fc800078e0006 */
[----:B------:R-:W-:Y:S01]  /*d250*/  @P1 IMAD.WIDE.U32 R8, R220, R2, R8 ;  /* 0x00000002dc081225 */ /* 0x000fe200078e0008 */
[----:B------:R-:W-:Y:S01]  /*d260*/  @P0 LEA R2, P2, R6, UR4, 0x2 ;  /* 0x0000000406020c11 */ /* 0x000fe2000f8410ff */
[----:B------:R-:W-:Y:S02]  /*d270*/  ULDC UR4, c[0x0][0x988] ;  /* 0x0002620000047ab9 */ /* 0x000fe40000000800 */
[----:B------:R-:W-:Y:S01]  /*d280*/  @P0 IMAD R7, R220, R5, R7 ;  /* 0x00000005dc070224 */ /* 0x000fe200078e0207 */
[----:B------:R-:W-:Y:S01]  /*d290*/  @P1 LEA R4, P3, R8, UR6, 0x2 ;  /* 0x0000000608041c11 */ /* 0x000fe2000f8610ff */
[----:B------:R-:W-:Y:S02]  /*d2a0*/  @P1 IMAD R5, R220, R3, R9 ;  /* 0x00000003dc051224 */ /* 0x000fe400078e0209 */
[----:B------:R-:W-:Y:S01]  /*d2b0*/  IMAD.MOV.U32 R0, RZ, RZ, 0x3f800000 ;  /* 0x3f800000ff007424 */ /* 0x000fe200078e00ff */
[----:B------:R-:W-:Y:S01]  /*d2c0*/  @P0 LEA.HI.X R3, R6, UR5, R7, 0x2, P2 ;  /* 0x0000000506030c11 */ /* 0x000fe200090f1407 */
[----:B------:R-:W-:Y:S01]  /*d2d0*/  IMAD.MOV.U32 R7, RZ, RZ, 0x3f800000 ;  /* 0x3f800000ff077424 */ /* 0x000fe200078e00ff */
[----:B------:R-:W-:-:S05]  /*d2e0*/  @P1 LEA.HI.X R5, R8, UR7, R5, 0x2, P3 ;  /* 0x0000000708051c11 */ /* 0x000fca00098f1405 */
[----:B------:R-:W2:Y:S04]  /*d2f0*/  @P0 LDG.E R7, desc[UR36][R2.64] ;  /* 0x0000002402070981 */ /* 0x000ea8000c1e1900 */
[----:B------:R-:W2:Y:S01]  /*d300*/  @P1 LDG.E R0, desc[UR36][R4.64] ;  /* 0x0000002404001981 */ /* 0x000ea2000c1e1900 */
[----:B------:R-:W-:Y:S01]  /*d310*/  BSSY B0, `(.L_x_591) ;  /* 0x0000023000007945 */ /* 0x000fe20003800000 */
[----:B------:R-:W-:Y:S01]  /*d320*/  MOV R168, RZ ;  /* 0x000000ff00a87202 */ /* 0x000fe20000000f00 */
[----:B--2---:R-:W-:-:S04]  /*d330*/  FMUL.FTZ R0, R7, R0 ;  /* 0x0000000007007220 */ /* 0x004fc80000410000 */
[----:B------:R-:W-:Y:S01]  /*d340*/  FMUL.FTZ R2, R0, UR4 ;  /* 0x0000000400027c20 */ /* 0x000fe20008410000 */
[----:B------:R-:W-:Y:S06]  /*d350*/  @!P4 BRA `(.L_x_592) ;  /* 0x000000000078c947 */ /* 0x000fec0003800000 */
[----:B------:R-:W2:Y:S01]  /*d360*/  LDL R12, [R1+0x3c] ;  /* 0x00003c00010c7983 */ /* 0x000ea20000100800 */
[----:B------:R-:W-:Y:S01]  /*d370*/  ULDC UR4, c[0x0][0x9f0] ;  /* 0x00027c0000047ab9 */ /* 0x000fe20000000800 */
[----:B--2---:R-:W-:-:S04]  /*d380*/  ISETP.NE.AND P0, PT, R12, RZ, PT ;  /* 0x000000ff0c00720c */ /* 0x004fc80003f05270 */
[----:B------:R-:W-:-:S04]  /*d390*/  SEL R9, R12, UR4, P0 ;  /* 0x000000040c097c07 */ /* 0x000fc80008000000 */
[-C--:B------:R-:W-:Y:S02]  /*d3a0*/  IABS R6, R9.reuse ;  /* 0x0000000900067213 */ /* 0x080fe40000000000 */
[----:B------:R-:W-:Y:S02]  /*d3b0*/  IADD3 R0, R91, -0x1, R9 ;  /* 0xffffffff5b007810 */ /* 0x000fe40007ffe009 */
[----:B------:R-:W0:Y:S01]  /*d3c0*/  I2F.RP R3, R6 ;  /* 0x0000000600037306 */ /* 0x000e220000209400 */
[-C--:B------:R-:W-:Y:S02]  /*d3d0*/  IABS R10, R9.reuse ;  /* 0x00000009000a7213 */ /* 0x080fe40000000000 */
[----:B------:R-:W-:Y:S02]  /*d3e0*/  IABS R8, R0 ;  /* 0x0000000000087213 */ /* 0x000fe40000000000 */
[----:B------:R-:W-:-:S04]  /*d3f0*/  LOP3.LUT R0, R0, R9, RZ, 0x3c, !PT ;  /* 0x0000000900007212 */ /* 0x000fc800078e3cff */
[----:B------:R-:W-:Y:S01]  /*d400*/  ISETP.GE.AND P2, PT, R0, RZ, PT ;  /* 0x000000ff0000720c */ /* 0x000fe20003f46270 */
[----:B0-----:R-:W0:Y:S02]  /*d410*/  MUFU.RCP R3, R3 ;  /* 0x0000000300037308 */ /* 0x001e240000001000 */
[----:B0-----:R-:W-:Y:S02]  /*d420*/  VIADD R4, R3, 0xffffffe ;  /* 0x0ffffffe03047836 */ /* 0x001fe40000000000 */
[----:B------:R-:W-:-:S04]  /*d430*/  IMAD.MOV R3, RZ, RZ, -R10 ;  /* 0x000000ffff037224 */ /* 0x000fc800078e0a0a */
        /* <DEDUP_REMOVED lines=8> */
[----:B------:R-:W-:Y:S01]  /*d4c0*/  @!P1 IMAD.IADD R3, R3, 0x1, -R6 ;  /* 0x0000000103039824 */ /* 0x000fe200078e0a06 */
[----:B------:R-:W-:Y:S02]  /*d4d0*/  @!P1 IADD3 R5, R5, 0x1, RZ ;  /* 0x0000000105059810 */ /* 0x000fe40007ffe0ff */
[----:B------:R-:W-:Y:S02]  /*d4e0*/  ISETP.NE.AND P1, PT, R9, RZ, PT ;  /* 0x000000ff0900720c */ /* 0x000fe40003f25270 */
[----:B------:R-:W-:-:S13]  /*d4f0*/  ISETP.GE.U32.AND P0, PT, R3, R6, PT ;  /* 0x000000060300720c */ /* 0x000fda0003f06070 */
[----:B------:R-:W-:-:S04]  /*d500*/  @P0 VIADD R5, R5, 0x1 ;  /* 0x0000000105050836 */ /* 0x000fc80000000000 */
[----:B------:R-:W-:Y:S01]  /*d510*/  @!P2 IMAD.MOV R5, RZ, RZ, -R5 ;  /* 0x000000ffff05a224 */ /* 0x000fe200078e0a05 */
[----:B------:R-:W-:-:S05]  /*d520*/  @!P1 LOP3.LUT R5, RZ, R9, RZ, 0x33, !PT ;  /* 0x00000009ff059212 */ /* 0x000fca00078e33ff */
[----:B------:R-:W-:-:S07]  /*d530*/  IMAD.MOV.U32 R168, RZ, RZ, R5 ;  /* 0x000000ffffa87224 */ /* 0x000fce00078e0005 */
.L_x_592:
[----:B------:R-:W-:Y:S05]  /*d540*/  BSYNC B0 ;  /* 0x0000000000007941 */ /* 0x000fea0003800000 */
.L_x_591:
[----:B------:R-:W2:Y:S01]  /*d550*/  LDL R0, [R1+0x60] ;  /* 0x0000600001007983 */ /* 0x000ea20000100800 */
[----:B------:R-:W-:Y:S02]  /*d560*/  PLOP3.LUT P0, PT, PT, PT, PT, 0x80, 0x0 ;  /* 0x000000000000781c */ /* 0x000fe40003f0f070 */
[----:B------:R-:W-:Y:S01]  /*d570*/  CS2R R28, SRZ ;  /* 0x00000000001c7805 */ /* 0x000fe2000001ff00 */
[----:B------:R-:W-:Y:S01]  /*d580*/  IMAD.MOV.U32 R169, RZ, RZ, RZ ;  /* 0x000000ffffa97224 */ /* 0x000fe200078e00ff */
[----:B------:R-:W-:Y:S01]  /*d590*/  MOV R5, RZ ;  /* 0x000000ff00057202 */ /* 0x000fe20000000f00 */
[----:B------:R-:W-:Y:S01]  /*d5a0*/  IMAD.MOV.U32 R170, RZ, RZ, RZ ;  /* 0x000000ffffaa7224 */ /* 0x000fe200078e00ff */
[----:B------:R-:W-:Y:S02]  /*d5b0*/  CS2R R146, SRZ ;  /* 0x0000000000927805 */ /* 0x000fe4000001ff00 */
[----:B------:R-:W-:Y:S01]  /*d5c0*/  CS2R R152, SRZ ;  /* 0x0000000000987805 */ /* 0x000fe2000001ff00 */
[----:B------:R-:W-:Y:S01]  /*d5d0*/  IMAD.MOV.U32 R25, RZ, RZ, RZ ;  /* 0x000000ffff197224 */ /* 0x000fe200078e00ff */
        /* <DEDUP_REMOVED lines=30> */
[----:B------:R-:W-:Y:S01]  /*d7c0*/  CS2R R88, SRZ ;  /* 0x0000000000587805 */ /* 0x000fe2000001ff00 */
[----:B------:R-:W-:Y:S01]  /*d7d0*/  IMAD.MOV.U32 R93, RZ, RZ, RZ ;  /* 0x000000ffff5d7224 */ /* 0x000fe200078e00ff */
        /* <DEDUP_REMOVED lines=28> */
[----:B--2---:R-:W-:-:S05]  /*d9a0*/  IMAD R0, R0, R168, RZ ;  /* 0x000000a800007224 */ /* 0x004fca00078e02ff */
[----:B------:R0:W-:Y:S01]  /*d9b0*/  STL [R1+0x8], R0 ;  /* 0x0000080001007387 */ /* 0x0001e20000100800 */
[----:B------:R-:W-:Y:S02]  /*d9c0*/  VIADDMNMX R168, R0, R168, R91, PT ;  /* 0x000000a800a87246 */ /* 0x000fe4000380015b */
[----:B------:R-:W-:Y:S02]  /*d9d0*/  CS2R R90, SRZ ;  /* 0x00000000005a7805 */ /* 0x000fe4000001ff00 */
[----:B------:R-:W-:-:S13]  /*d9e0*/  ISETP.GT.AND P1, PT, R168, R0, PT ;  /* 0x00000000a800720c */ /* 0x000fda0003f24270 */
[----:B0-----:R-:W-:Y:S05]  /*d9f0*/  @!P1 BRA `(.L_x_593) ;  /* 0x000000c800b89947 */ /* 0x001fea0003800000 */
[----:B------:R-:W0:Y:S01]  /*da00*/  S2R R0, SR_TID.X ;  /* 0x0000000000007919 */ /* 0x000e220000002100 */
[----:B------:R-:W-:Y:S01]  /*da10*/  UMOV UR4, 0xffffffff ;  /* 0xffffffff00047882 */ /* 0x000fe20000000000 */
[----:B0-----:R-:W-:-:S05]  /*da20*/  VIADD R31, R0, 0xffffff80 ;  /* 0xffffff80001f7836 */ /* 0x001fca0000000000 */
[----:B------:R-:W-:-:S04]  /*da30*/  SHF.R.S32.HI R30, RZ, 0x1f, R31 ;  /* 0x0000001fff1e7819 */ /* 0x000fc8000001141f */
[----:B------:R-:W-:-:S04]  /*da40*/  LEA.HI R13, R30, R31, RZ, 0x7 ;  /* 0x0000001f1e0d7211 */ /* 0x000fc800078f38ff */
[----:B------:R-:W-:Y:S01]  /*da50*/  SHF.R.S32.HI R13, RZ, 0x7, R13 ;  /* 0x00000007ff0d7819 */ /* 0x000fe2000001140d */
[----:B------:R-:W-:Y:S06]  /*da60*/  BRA.DIV UR4, `(.L_x_594) ;  /* 0x000001d6047c7947 */ /* 0x000fec000b800000 */
[----:B------:R0:W1:Y:S02]  /*da70*/  SHFL.IDX PT, R14, R13, RZ, 0x1f ;  /* 0x00001fff0d0e7589 */ /* 0x00006400000e0000 */
.L_x_885:
[----:B------:R-:W2:Y:S02]  /*da80*/  LDL R0, [R1+0x198] ;  /* 0x0001980001007983 */ /* 0x000ea40000100800 */
[----:B--2---:R-:W-:Y:S02]  /*da90*/  R2UR UR4, R0 ;  /* 0x00000000000472ca */ /* 0x004fe400000e0000 */
[----:B-1----:R-:W-:-:S04]  /*daa0*/  LEA.HI R0, R14, R14, RZ, 0x1 ;  /* 0x0000000e0e007211 */ /* 0x002fc800078f08ff */
[----:B------:R-:W-:-:S05]  /*dab0*/  LOP3.LUT R3, R0, 0x1e, RZ, 0xc0, !PT ;  /* 0x0000001e00037812 */ /* 0x000fca00078ec0ff */
[----:B------:R-:W-:Y:S02]  /*dac0*/  IMAD.IADD R3, R14, 0x1, -R3 ;  /* 0x000000010e037824 */ /* 0x000fe400078e0a03 */
[----:B------:R-:W-:-:S03]  /*dad0*/  MOV R0, UR4 ;  /* 0x0000000400007c02 */ /* 0x000fc60008000f00 */
[----:B------:R-:W-:Y:S02]  /*dae0*/  LEA R3, R3, UR4, 0xd ;  /* 0x0000000403037c11 */ /* 0x000fe4000f8e68ff */
[----:B------:R-:W-:Y:S02]  /*daf0*/  LOP3.LUT P0, RZ, R0, 0x3ff, RZ, 0xc0, !PT ;  /* 0x000003ff00ff7812 */ /* 0x000fe4000780c0ff */
[----:B------:R-:W-:Y:S02]  /*db00*/  SHF.R.U32.HI R3, RZ, 0x4, R3 ;  /* 0x00000004ff037819 */ /* 0x000fe40000011603 */
[----:B------:R-:W-:Y:S02]  /*db10*/  P2R R26, PR, RZ, 0x1 ;  /* 0x00000001ff1a7803 */ /* 0x000fe40000000000 */
[----:B------:R-:W-:-:S07]  /*db20*/  LOP3.LUT R25, R3, 0x3fff, RZ, 0xc0, !PT ;  /* 0x00003fff03197812 */ /* 0x000fce00078ec0ff */
[----:B------:R-:W-:Y:S05]  /*db30*/  @!P0 BRA `(.L_x_595) ;  /* 0x0000000000408947 */ /* 0x000fea0003800000 */
[----:B------:R-:W-:Y:S01]  /*db40*/  MOV R14, 0x0 ;  /* 0x00000000000e7802 */ /* 0x000fe20000000f00 */
[----:B------:R-:W-:Y:S01]  /*db50*/  ULDC.64 UR4, c[0x4][0x1b0] ;  /* 0x01006c0000047ab9 */ /* 0x000fe20000000a00 */
[----:B------:R-:W-:Y:S01]  /*db60*/  ULDC.64 UR6, c[0x4][0x1b8] ;  /* 0x01006e0000067ab9 */ /* 0x000fe20000000a00 */
[----:B------:R-:W-:Y:S02]  /*db70*/  IMAD.U32 R4, RZ, RZ, UR4 ;  /* 0x00000004ff047e24 */ /* 0x000fe4000f8e00ff */
[----:B------:R-:W-:Y:S01]  /*db80*/  IMAD.U32 R5, RZ, RZ, UR5 ;  /* 0x00000005ff057e24 */ /* 0x000fe2000f8e00ff */
[----:B------:R-:W1:Y:S01]  /*db90*/  LDC.64 R14, c[0x4][R14] ;  /* 0x010000000e0e7b82 */ /* 0x000e620000000a00 */
[----:B------:R-:W-:Y:S01]  /*dba0*/  ULDC.64 UR4, c[0x4][0x98] ;  /* 0x0100260000047ab9 */ /* 0x000fe20000000a00 */
[----:B------:R-:W-:Y:S01]  /*dbb0*/  IMAD.U32 R6, RZ, RZ, UR6 ;  /* 0x00000006ff067e24 */ /* 0x000fe2000f8e00ff */
[----:B------:R-:W-:Y:S01]  /*dbc0*/  MOV R11, UR5 ;  /* 0x00000005000b7c02 */ /* 0x000fe20008000f00 */
[----:B------:R-:W-:-:S02]  /*dbd0*/  IMAD.U32 R7, RZ, RZ, UR7 ;  /* 0x00000007ff077e24 */ /* 0x000fc4000f8e00ff */
[----:B------:R-:W-:Y:S02]  /*dbe0*/  IMAD.U32 R10, RZ, RZ, UR4 ;  /* 0x00000004ff0a7e24 */ /* 0x000fe4000f8e00ff */
[----:B------:R-:W-:Y:S02]  /*dbf0*/  IMAD.MOV.U32 R8, RZ, RZ, 0x70 ;  /* 0x00000070ff087424 */ /* 0x000fe400078e00ff */
[----:B------:R-:W-:Y:S02]  /*dc00*/  IMAD.MOV.U32 R12, RZ, RZ, 0x1 ;  /* 0x00000001ff0c7424 */ /* 0x000fe400078e00ff */
[----:B0-----:R-:W-:-:S07]  /*dc10*/  IMAD.MOV.U32 R13, RZ, RZ, RZ ;  /* 0x000000ffff0d7224 */ /* 0x001fce00078e00ff */
[----:B------:R-:W-:-:S07]  /*dc20*/  LEPC R20, `(.L_x_595) ;  /* 0x000000001014794e */ /* 0x000fce0000000000 */
[----:B-1---5:R-:W-:Y:S05]  /*dc30*/  CALL.ABS.NOINC R14 ;  /* 0x000000000e007343 */ /* 0x022fea0003c00000 */
.L_x_595:
[----:B------:R-:W-:Y:S02]  /*dc40*/  ULDC UR4, c[0x0][0x3f4] ;  /* 0x0000fd0000047ab9 */ /* 0x000fe40000000800 */
[----:B------:R-:W-:-:S13]  /*dc50*/  ISETP.LT.AND P0, PT, RZ, UR4, PT ;  /* 0x00000004ff007c0c */ /* 0x000fda000bf01270 */
[----:B------:R-:W-:Y:S05]  /*dc60*/  @P0 BRA `(.L_x_596) ;  /* 0x0000000000400947 */ /* 0x000fea0003800000 */
[----:B------:R-:W2:Y:S02]  /*dc70*/  LDL R20, [R1+0x54] ;  /* 0x0000540001147983 */ /* 0x000ea40000100800 */
[----:B--2---:R-:W-:-:S04]  /*dc80*/  LEA.HI R0, R20, R20, RZ, 0x1 ;  /* 0x0000001414007211 */ /* 0x004fc800078f08ff */
[----:B------:R-:W-:-:S05]  /*dc90*/  LOP3.LUT R0, R0, 0xfffffffe, RZ, 0xc0, !PT ;  /* 0xfffffffe00007812 */ /* 0x000fca00078ec0ff */
[----:B------:R-:W-:-:S05]  /*dca0*/  IMAD.IADD R0, R20, 0x1, -R0 ;  /* 0x0000000114007824 */ /* 0x000fca00078e0a00 */
[----:B------:R-:W-:-:S04]  /*dcb0*/  SHF.L.U32 R0, R0, 0x1f, RZ ;  /* 0x0000001f00007819 */ /* 0x000fc800000006ff */
[----:B------:R1:W2:Y:S03]  /*dcc0*/  SYNCS.PHASECHK.TRANS64.TRYWAIT P0, [R19+URZ+0x38800], R0 ;  /* 0x03880000130075a7 */ /* 0x0002a6000800017f */
[----:B--2---:R-:W-:Y:S05]  /*dcd0*/  @!P0 NANOSLEEP.SYNCS 0x989680 ;  /* 0x009896800000895d */ /* 0x004fea0003900000 */
[----:B------:R-:W2:Y:S01]  /*dce0*/  @!P0 SYNCS.PHASECHK.TRANS64 P0, [R19+URZ+0x38800], R0 ;  /* 0x03880000130085a7 */ /* 0x000ea2000800007f */
[----:B------:R-:W-:Y:S04]  /*dcf0*/  BSSY B0, `(.L_x_597) ;  /* 0x0000006000007945 */ /* 0x000fe80003800000 */
[----:B--2---:R-:W-:Y:S05]  /*dd00*/  @P0 BRA `(.L_x_598) ;  /* 0x0000000000100947 */ /* 0x004fea0003800000 */
.L_x_599:
[----:B--2---:R2:W3:Y:S02]  /*dd10*/  SYNCS.PHASECHK.TRANS64.TRYWAIT P0, [R19+URZ+0x38800], R0 ;  /* 0x03880000130075a7 */ /* 0x0044e4000800017f */
[----:B---3--:R-:W-:Y:S05]  /*dd20*/  @!P0 NANOSLEEP.SYNCS 0x989680 ;  /* 0x009896800000895d */ /* 0x008fea0003900000 */
[----:B------:R-:W3:Y:S02]  /*dd30*/  @!P0 SYNCS.PHASECHK.TRANS64 P0, [R19+URZ+0x38800], R0 ;  /* 0x03880000130085a7 */ /* 0x000ee4000800007f */
[----:B---3--:R-:W-:Y:S05]  /*dd40*/  @!P0 BRA `(.L_x_599) ;  /* 0xfffffffc00f08947 */ /* 0x008fea000383ffff */
.L_x_598:
[----:B------:R-:W-:Y:S05]  /*dd50*/  BSYNC B0 ;  /* 0x0000000000007941 */ /* 0x000fea0003800000 */
.L_x_597:
[----:B------:R-:W-:Y:S05]  /*dd60*/  BRA `(.L_x_600) ;  /* 0x0000007000a87947 */ /* 0x000fea0003800000 */
.L_x_596:
[----:B------:R-:W-:Y:S01]  /*dd70*/  ISETP.NE.AND P0, PT, R26, RZ, PT ;  /* 0x000000ff1a00720c */ /* 0x000fe20003f05270 */
[----:B------:R-:W1:Y:S01]  /*dd80*/  LDC.64 R28, c[0x0][0x400] ;  /* 0x00010000ff1c7b82 */ /* 0x000e620000000a00 */
[----:B-----5:R-:W-:Y:S01]  /*dd90*/  SHF.R.S32.HI R0, RZ, 0x1f, R24 ;  /* 0x0000001fff007819 */ /* 0x020fe20000011418 */
[----:B------:R-:W-:Y:S01]  /*dda0*/  ULDC.64 UR6, c[0x0][0x408] ;  /* 0x0001020000067ab9 */ /* 0x000fe20000000a00 */
[----:B------:R-:W-:-:S03]  /*ddb0*/  ULDC.64 UR4, c[0x0][0x3f8] ;  /* 0x0000fe0000047ab9 */ /* 0x000fc60000000a00 */
[C---:B------:R-:W-:Y:S02]  /*ddc0*/  IMAD R5, R0.reuse, UR6, RZ ;  /* 0x0000000600057c24 */ /* 0x040fe4000f8e02ff */
[----:B------:R-:W2:Y:S01]  /*ddd0*/  LDC.64 R26, c[0x0][0x3e8] ;  /* 0x0000fa00ff1a7b82 */ /* 0x000ea20000000a00 */
[----:B------:R-:W-:Y:S02]  /*dde0*/  IMAD R3, R0, UR4, RZ ;  /* 0x0000000400037c24 */ /* 0x000fe4000f8e02ff */
[C---:B------:R-:W-:Y:S02]  /*ddf0*/  IMAD R5, R24.reuse, UR7, R5 ;  /* 0x0000000718057c24 */ /* 0x040fe4000f8e0205 */
[C---:B------:R-:W-:Y:S02]  /*de00*/  IMAD R3, R24.reuse, UR5, R3 ;  /* 0x0000000518037c24 */ /* 0x040fe4000f8e0203 */
[----:B-1----:R-:W-:-:S05]  /*de10*/  IMAD.WIDE.U32 R28, R24, UR6, R28 ;  /* 0x00000006181c7c25 */ /* 0x002fca000f8e001c */
[----:B------:R-:W-:Y:S01]  /*de20*/  IADD3 R32, R5, R29, RZ ;  /* 0x0000001d05207210 */ /* 0x000fe20007ffe0ff */
[----:B--2---:R-:W-:-:S04]  /*de30*/  IMAD.WIDE.U32 R26, R24, UR4, R26 ;  /* 0x00000004181a7c25 */ /* 0x004fc8000f8e001a */
[----:B------:R-:W-:Y:S01]  /*de40*/  IMAD.IADD R24, R3, 0x1, R27 ;  /* 0x0000000103187824 */ /* 0x000fe200078e021b */
[----:B------:R-:W-:Y:S06]  /*de50*/  @!P0 BRA `(.L_x_601) ;  /* 0x0000000000408947 */ /* 0x000fec0003800000 */
        /* <DEDUP_REMOVED lines=15> */
[----:B-1----:R-:W-:Y:S05]  /*df50*/  CALL.ABS.NOINC R14 ;  /* 0x000000000e007343 */ /* 0x002fea0003c00000 */
.L_x_601:
[----:B------:R-:W-:Y:S01]  /*df60*/  ULDC.U8 UR4, c[0x0][0x410] ;  /* 0x0001040000047ab9 */ /* 0x000fe20000000000 */
[----:B------:R-:W-:Y:S01]  /*df70*/  BSSY B0, `(.L_x_602) ;  /* 0x0000701000007945 */ /* 0x000fe20003800000 */
[----:B------:R-:W-:Y:S01]  /*df80*/  ISETP.NE.AND P0, PT, RZ, UR4, PT ;  /* 0x00000004ff007c0c */ /* 0x000fe2000bf05270 */
[----:B------:R-:W-:-:S12]  /*df90*/  IMAD R0, R41, 0x80, R219 ;  /* 0x0000008029007824 */ /* 0x000fd800078e02db */
[----:B------:R-:W-:Y:S05]  /*dfa0*/  @!P0 BRA `(.L_x_603) ;  /* 0x00000034009c8947 */ /* 0x000fea0003800000 */
[----:B------:R-:W-:-:S03]  /*dfb0*/  UMOV UR4, 0xffffffff ;  /* 0xffffffff00047882 */ /* 0x000fc60000000000 */
[----:B------:R-:W-:Y:S05]  /*dfc0*/  BRA.DIV UR4, `(.L_x_604) ;  /* 0x000001d204487947 */ /* 0x000fea000b800000 */
[----:B------:R1:W2:Y:S04]  /*dfd0*/  SHFL.IDX PT, R27, R26, RZ, 0x181f ;  /* 0x00181fff1a1b7589 */ /* 0x0002a800000e0000 */
[----:B------:R1:W3:Y:S04]  /*dfe0*/  SHFL.IDX PT, R29, R28, RZ, 0x181f ;  /* 0x00181fff1c1d7589 */ /* 0x0002e800000e0000 */
[----:B------:R1:W4:Y:S04]  /*dff0*/  SHFL.IDX PT, R3, R24, RZ, 0x181f ;  /* 0x00181fff18037589 */ /* 0x00032800000e0000 */
[----:B------:R1:W0:Y:S02]  /*e000*/  SHFL.IDX PT, R21, R32, RZ, 0x181f ;  /* 0x00181fff20157589 */ /* 0x00022400000e0000 */
.L_x_891:
[----:B------:R-:W5:Y:S01]  /*e010*/  LDL R5, [R1+0x54] ;  /* 0x0000540001057983 */ /* 0x000f620000100800 */
[----:B------:R-:W-:Y:S01]  /*e020*/  ULDC UR4, c[0x0][0x448] ;  /* 0x0001120000047ab9 */ /* 0x000fe20000000800 */
[----:B------:R-:W-:Y:S01]  /*e030*/  BSSY B1, `(.L_x_605) ;  /* 0x000001f000017945 */ /* 0x000fe20003800000 */
[----:B------:R-:W-:Y:S01]  /*e040*/  IMAD R30, R92, UR4, RZ ;  /* 0x000000045c1e7c24 */ /* 0x000fe2000f8e02ff */
[----:B------:R-:W-:Y:S02]  /*e050*/  CS2R R6, SRZ ;  /* 0x0000000000067805 */ /* 0x000fe4000001ff00 */
[----:B------:R-:W-:Y:S02]  /*e060*/  CS2R R8, SRZ ;  /* 0x0000000000087805 */ /* 0x000fe4000001ff00 */
[----:B------:R-:W-:Y:S02]  /*e070*/  CS2R R10, SRZ ;  /* 0x00000000000a7805 */ /* 0x000fe4000001ff00 */
[----:B------:R-:W-:Y:S01]  /*e080*/  ISETP.GE.AND P0, PT, R0, R30, PT ;  /* 0x0000001e0000720c */ /* 0x000fe20003f06270 */
[----:B------:R-:W-:Y:S01]  /*e090*/  IMAD R30, R41, -0x80, R30 ;  /* 0xffffff80291e7824 */ /* 0x000fe200078e021e */
[----:B-----5:R-:W-:-:S04]  /*e0a0*/  LEA.HI R4, R5, R5, RZ, 0x1 ;  /* 0x0000000505047211 */ /* 0x020fc800078f08ff */
[----:B------:R-:W-:-:S05]  /*e0b0*/  LOP3.LUT R4, R4, 0xfffffffe, RZ, 0xc0, !PT ;  /* 0xfffffffe04047812 */ /* 0x000fca00078ec0ff */
[----:B-1----:R-:W-:Y:S01]  /*e0c0*/  IMAD.IADD R32, R5, 0x1, -R4 ;  /* 0x0000000105207824 */ /* 0x002fe200078e0a04 */
[----:B------:R-:W-:-:S04]  /*e0d0*/  CS2R R4, SRZ ;  /* 0x0000000000047805 */ /* 0x000fc8000001ff00 */
[----:B------:R-:W-:Y:S01]  /*e0e0*/  SHF.L.U32 R32, R32, 0x1f, RZ ;  /* 0x0000001f20207819 */ /* 0x000fe200000006ff */
[----:B------:R-:W-:Y:S06]  /*e0f0*/  @P0 BRA `(.L_x_606) ;  /* 0x0000000000480947 */ /* 0x000fec0003800000 */
[----:B------:R-:W3:Y:S01]  /*e100*/  LDL R24, [R1+0x40] ;  /* 0x0000400001187983 */ /* 0x000ee20000100800 */
[----:B------:R-:W-:Y:S02]  /*e110*/  ULDC UR4, c[0x0][0x3f4] ;  /* 0x0000fd0000047ab9 */ /* 0x000fe40000000800 */
[----:B------:R-:W-:Y:S02]  /*e120*/  ISETP.GE.AND P3, PT, R22, UR4, PT ;  /* 0x0000000416007c0c */ /* 0x000fe4000bf66270 */
[----:B------:R-:W-:Y:S02]  /*e130*/  ISETP.GE.AND P4, PT, R218, UR4, PT ;  /* 0x00000004da007c0c */ /* 0x000fe4000bf86270 */
[----:B------:R-:W-:-:S09]  /*e140*/  CS2R R8, SRZ ;  /* 0x0000000000087805 */ /* 0x000fd2000001ff00 */
[-C--:B--2---:R-:W-:Y:S02]  /*e150*/  @!P3 IADD3 R4, P0, R22, R27.reuse, RZ ;  /* 0x0000001b1604b210 */ /* 0x084fe40007f1e0ff */
[----:B------:R-:W-:Y:S02]  /*e160*/  @!P4 IADD3 R12, P1, R218, R27, RZ ;  /* 0x0000001bda0cc210 */ /* 0x000fe40007f3e0ff */
[----:B----4-:R-:W-:Y:S02]  /*e170*/  @!P3 IADD3.X R5, R3, R23, RZ, P0, !PT ;  /* 0x000000170305b210 */ /* 0x010fe400007fe4ff */
[-C--:B---3--:R-:W-:Y:S02]  /*e180*/  @!P3 IADD3 R14, P0, R22, R29.reuse, RZ ;  /* 0x0000001d160eb210 */ /* 0x088fe40007f1e0ff */
[----:B------:R-:W-:Y:S01]  /*e190*/  @!P4 IADD3 R20, P2, R218, R29, RZ ;  /* 0x0000001dda14c210 */ /* 0x000fe20007f5e0ff */
[----:B------:R1:W5:Y:S02]  /*e1a0*/  @!P3 LD.E.64 R6, desc[UR36][R4.64] ;  /* 0x000000240406b980 */ /* 0x000364000c101b00 */
[----:B0-----:R-:W-:-:S05]  /*e1b0*/  @!P3 IMAD.X R15, R21, 0x1, R23, P0 ;  /* 0x00000001150fb824 */ /* 0x001fca00000e0617 */
[----:B------:R0:W5:Y:S01]  /*e1c0*/  @!P3 LD.E.64 R10, desc[UR36][R14.64] ;  /* 0x000000240e0ab980 */ /* 0x000162000c101b00 */
[----:B-1----:R-:W-:Y:S01]  /*e1d0*/  CS2R R4, SRZ ;  /* 0x0000000000047805 */ /* 0x002fe2000001ff00 */
[--C-:B------:R-:W-:Y:S02]  /*e1e0*/  @!P4 IMAD.X R13, R3, 0x1, R24.reuse, P1 ;  /* 0x00000001030dc824 */ /* 0x100fe400008e0618 */
[----:B------:R-:W-:-:S03]  /*e1f0*/  @!P4 IMAD.X R21, R21, 0x1, R24, P2 ;  /* 0x000000011515c824 */ /* 0x000fc600010e0618 */
[----:B------:R0:W5:Y:S04]  /*e200*/  @!P4 LD.E.64 R4, desc[UR36][R12.64] ;  /* 0x000000240c04c980 */ /* 0x000168000c101b00 */
[----:B------:R0:W5:Y:S02]  /*e210*/  @!P4 LD.E.64 R8, desc[UR36][R20.64] ;  /* 0x000000241408c980 */ /* 0x000164000c101b00 */
.L_x_606:
[----:B------:R-:W-:Y:S05]  /*e220*/  BSYNC B1 ;  /* 0x0000000000017941 */ /* 0x000fea0003800000 */
.L_x_605:
[----:B------:R-:W1:Y:S01]  /*e230*/  SYNCS.PHASECHK.TRANS64.TRYWAIT P0, [R19+URZ+0x38800], R32 ;  /* 0x03880020130075a7 */ /* 0x000e62000800017f */
[----:B----45:R-:W-:Y:S01]  /*e240*/  SHF.R.U32.HI R3, RZ, 0x8, R4 ;  /* 0x00000008ff037819 */ /* 0x030fe20000011604 */
[----:B------:R-:W-:Y:S01]  /*e250*/  BSSY B1, `(.L_x_607) ;  /* 0x000002e000017945 */ /* 0x000fe20003800000 */
[----:B--2---:R-:W-:Y:S02]  /*e260*/  SHF.R.U32.HI R27, RZ, 0x8, R5 ;  /* 0x00000008ff1b7819 */ /* 0x004fe40000011605 */
[----:B0-----:R-:W-:Y:S02]  /*e270*/  LOP3.LUT R20, R4, 0xff, RZ, 0xc0, !PT ;  /* 0x000000ff04147812 */ /* 0x001fe400078ec0ff */
[----:B------:R-:W-:Y:S02]  /*e280*/  LOP3.LUT R3, R3, 0xff, RZ, 0xc0, !PT ;  /* 0x000000ff03037812 */ /* 0x000fe400078ec0ff */
[----:B------:R-:W-:Y:S02]  /*e290*/  LOP3.LUT R24, R5, 0xff, RZ, 0xc0, !PT ;  /* 0x000000ff05187812 */ /* 0x000fe400078ec0ff */
[----:B------:R-:W-:-:S02]  /*e2a0*/  LOP3.LUT R27, R27, 0xff, RZ, 0xc0, !PT ;  /* 0x000000ff1b1b7812 */ /* 0x000fc400078ec0ff */
[----:B------:R-:W-:Y:S02]  /*e2b0*/  PRMT R21, R3, 0x7604, R20 ;  /* 0x0000760403157816 */ /* 0x000fe40000000014 */
[----:B------:R-:W-:Y:S02]  /*e2c0*/  PRMT R24, R27, 0x7604, R24 ;  /* 0x000076041b187816 */ /* 0x000fe40000000018 */
[----:B------:R-:W-:Y:S02]  /*e2d0*/  SHF.R.U32.HI R3, RZ, 0x8, R8 ;  /* 0x00000008ff037819 */ /* 0x000fe40000011608 */
[----:B------:R-:W-:Y:S02]  /*e2e0*/  SHF.R.U32.HI R27, RZ, 0x8, R11 ;  /* 0x00000008ff1b7819 */ /* 0x000fe4000001160b */
[----:B------:R-:W-:Y:S02]  /*e2f0*/  SHF.R.U32.HI R31, RZ, 0x8, R9 ;  /* 0x00000008ff1f7819 */ /* 0x000fe40000011609 */
[----:B------:R-:W-:-:S02]  /*e300*/  LOP3.LUT R26, R8, 0xff, RZ, 0xc0, !PT ;  /* 0x000000ff081a7812 */ /* 0x000fc400078ec0ff */
[----:B------:R-:W-:Y:S02]  /*e310*/  LOP3.LUT R3, R3, 0xff, RZ, 0xc0, !PT ;  /* 0x000000ff03037812 */ /* 0x000fe400078ec0ff */
[----:B------:R-:W-:Y:S02]  /*e320*/  SHF.R.U32.HI R0, RZ, 0x8, R6 ;  /* 0x00000008ff007819 */ /* 0x000fe40000011606 */
[----:B------:R-:W-:Y:S02]  /*e330*/  SHF.R.U32.HI R15, RZ, 0x8, R7 ;  /* 0x00000008ff0f7819 */ /* 0x000fe40000011607 */
[----:B------:R-:W-:Y:S02]  /*e340*/  LOP3.LUT R20, R11, 0xff, RZ, 0xc0, !PT ;  /* 0x000000ff0b147812 */ /* 0x000fe400078ec0ff */
[----:B------:R-:W-:Y:S02]  /*e350*/  LOP3.LUT R27, R27, 0xff, RZ, 0xc0, !PT ;  /* 0x000000ff1b1b7812 */ /* 0x000fe400078ec0ff */
[----:B------:R-:W-:-:S02]  /*e360*/  LOP3.LUT R28, R9, 0xff, RZ, 0xc0, !PT ;  /* 0x000000ff091c7812 */ /* 0x000fc400078ec0ff */
[----:B------:R-:W-:Y:S02]  /*e370*/  LOP3.LUT R31, R31, 0xff, RZ, 0xc0, !PT ;  /* 0x000000ff1f1f7812 */ /* 0x000fe400078ec0ff */
[----:B------:R-:W-:Y:S02]  /*e380*/  PRMT R33, R3, 0x7604, R26 ;  /* 0x0000760403217816 */ /* 0x000fe4000000001a */
[----:B------:R-:W-:Y:S02]  /*e390*/  LOP3.LUT R12, R6, 0xff, RZ, 0xc0, !PT ;  /* 0x000000ff060c7812 */ /* 0x000fe400078ec0ff */
[----:B------:R-:W-:Y:S02]  /*e3a0*/  LOP3.LUT R14, R7, 0xff, RZ, 0xc0, !PT ;  /* 0x000000ff070e7812 */ /* 0x000fe400078ec0ff */
[----:B------:R-:W-:Y:S02]  /*e3b0*/  LOP3.LUT R13, R0, 0xff, RZ, 0xc0, !PT ;  /* 0x000000ff000d7812 */ /* 0x000fe400078ec0ff */
[----:B------:R-:W-:-:S02]  /*e3c0*/  LOP3.LUT R15, R15, 0xff, RZ, 0xc0, !PT ;  /* 0x000000ff0f0f7812 */ /* 0x000fc400078ec0ff */
[----:B------:R-:W-:Y:S02]  /*e3d0*/  PRMT R20, R27, 0x7604, R20 ;  /* 0x000076041b147816 */ /* 0x000fe40000000014 */
[----:B------:R-:W-:Y:S02]  /*e3e0*/  SHF.R.U32.HI R3, RZ, 0x10, R7 ;  /* 0x00000010ff037819 */ /* 0x000fe40000011607 */
[----:B------:R-:W-:Y:S02]  /*e3f0*/  SHF.R.U32.HI R0, RZ, 0x8, R10 ;  /* 0x00000008ff007819 */ /* 0x000fe4000001160a */
[----:B------:R-:W-:Y:S01]  /*e400*/  SHF.R.U32.HI R27, RZ, 0x10, R5 ;  /* 0x00000010ff1b7819 */ /* 0x000fe20000011605 */
[----:B------:R-:W-:Y:S01]  /*e410*/  IMAD.U32 R3, R3, 0x10000, RZ ;  /* 0x0001000003037824 */ /* 0x000fe200078e00ff */
[----:B------:R-:W-:Y:S02]  /*e420*/  SHF.R.U32.HI R35, RZ, 0x10, R9 ;  /* 0x00000010ff237819 */ /* 0x000fe40000011609 */
[----:B------:R-:W-:Y:S01]  /*e430*/  PRMT R28, R31, 0x7604, R28 ;  /* 0x000076041f1c7816 */ /* 0x000fe2000000001c */
[----:B------:R-:W-:Y:S01]  /*e440*/  IMAD.U32 R27, R27, 0x10000, RZ ;  /* 0x000100001b1b7824 */ /* 0x000fe200078e00ff */
[----:B------:R-:W-:Y:S01]  /*e450*/  SHF.R.U32.HI R31, RZ, 0x10, R11 ;  /* 0x00000010ff1f7819 */ /* 0x000fe2000001160b */
[----:B------:R-:W-:Y:S01]  /*e460*/  IMAD.U32 R35, R35, 0x10000, RZ ;  /* 0x0001000023237824 */ /* 0x000fe200078e00ff */
[----:B------:R-:W-:-:S02]  /*e470*/  PRMT R13, R13, 0x7604, R12 ;  /* 0x000076040d0d7816 */ /* 0x000fc4000000000c */
[----:B------:R-:W-:Y:S02]  /*e480*/  PRMT R14, R15, 0x7604, R14 ;  /* 0x000076040f0e7816 */ /* 0x000fe4000000000e */
[----:B------:R-:W-:Y:S02]  /*e490*/  LOP3.LUT R12, R10, 0xff, RZ, 0xc0, !PT ;  /* 0x000000ff0a0c7812 */ /* 0x000fe400078ec0ff */
[----:B------:R-:W-:Y:S02]  /*e4a0*/  LOP3.LUT R15, R0, 0xff, RZ, 0xc0, !PT ;  /* 0x000000ff000f7812 */ /* 0x000fe400078ec0ff */
[----:B------:R-:W-:Y:S02]  /*e4b0*/  SHF.L.U32 R31, R31, 0x10, RZ ;  /* 0x000000101f1f7819 */ /* 0x000fe400000006ff */
[----:B---3--:R-:W-:Y:S02]  /*e4c0*/  PRMT R29, R15, 0x7604, R12 ;  /* 0x000076040f1d7816 */ /* 0x008fe4000000000c */
[----:B------:R-:W-:-:S02]  /*e4d0*/  LOP3.LUT R15, R14, 0xff0000, R3, 0xf8, !PT ;  /* 0x00ff00000e0f7812 */ /* 0x000fc400078ef803 */
[----:B------:R-:W-:Y:S02]  /*e4e0*/  LOP3.LUT R27, R24, 0xff0000, R27, 0xf8, !PT ;  /* 0x00ff0000181b7812 */ /* 0x000fe400078ef81b */
[----:B------:R-:W-:Y:S02]  /*e4f0*/  LOP3.LUT R31, R20, 0xff0000, R31, 0xf8, !PT ;  /* 0x00ff0000141f7812 */ /* 0x000fe400078ef81f */
[----:B------:R-:W-:Y:S02]  /*e500*/  LOP3.LUT R35, R28, 0xff0000, R35, 0xf8, !PT ;  /* 0x00ff00001c237812 */ /* 0x000fe400078ef823 */
[----:B------:R-:W-:Y:S01]  /*e510*/  LOP3.LUT R3, R13, 0xff0000, R6, 0xf8, !PT ;  /* 0x00ff00000d037812 */ /* 0x000fe200078ef806 */
[----:B-1----:R-:W-:Y:S06]  /*e520*/  @!P0 BRA `(.L_x_608) ;  /* 0x000001cc00648947 */ /* 0x002fec0003800000 */
.L_x_892:
[----:B------:R-:W-:Y:S05]  /*e530*/  BSYNC B1 ;  /* 0x0000000000017941 */ /* 0x000fea0003800000 */
.L_x_607:
[----:B------:R-:W-:Y:S01]  /*e540*/  VIMNMX R14, R30, 0x80, PT ;  /* 0x000000801e0e7848 */ /* 0x000fe20003fe0100 */
[----:B------:R-:W-:Y:S01]  /*e550*/  BSSY B1, `(.L_x_609) ;  /* 0x00000ca000017945 */ /* 0x000fe20003800000 */
[----:B------:R-:W-:Y:S02]  /*e560*/  LOP3.LUT R21, R21, 0xff0000, R4, 0xf8, !PT ;  /* 0x00ff000015157812 */ /* 0x000fe400078ef804 */
[----:B------:R-:W-:Y:S02]  /*e570*/  ISETP.GE.AND P0, PT, R219, R14, PT ;  /* 0x0000000edb00720c */ /* 0x000fe40003f06270 */
[----:B------:R-:W-:Y:S02]  /*e580*/  LOP3.LUT R29, R29, 0xff0000, R10, 0xf8, !PT ;  /* 0x00ff00001d1d7812 */ /* 0x000fe400078ef80a */
[----:B------:R-:W-:Y:S02]  /*e590*/  LOP3.LUT R33, R33, 0xff0000, R8, 0xf8, !PT ;  /* 0x00ff000021217812 */ /* 0x000fe400078ef808 */
[----:B------:R-:W-:-:S02]  /*e5a0*/  LOP3.LUT R3, R3, 0xff000000, R6, 0xf8, !PT ;  /* 0xff00000003037812 */ /* 0x000fc400078ef806 */
[----:B------:R-:W-:Y:S02]  /*e5b0*/  LOP3.LUT R13, R15, 0xff000000, R7, 0xf8, !PT ;  /* 0xff0000000f0d7812 */ /* 0x000fe400078ef807 */
[----:B------:R-:W-:Y:S02]  /*e5c0*/  LOP3.LUT R0, R21, 0xff000000, R4, 0xf8, !PT ;  /* 0xff00000015007812 */ /* 0x000fe400078ef804 */
[----:B------:R-:W-:Y:S02]  /*e5d0*/  LOP3.LUT R12, R27, 0xff000000, R5, 0xf8, !PT ;  /* 0xff0000001b0c7812 */ /* 0x000fe400078ef805 */
[----:B------:R-:W-:Y:S02]  /*e5e0*/  LOP3.LUT R10, R29, 0xff000000, R10, 0xf8, !PT ;  /* 0xff0000001d0a7812 */ /* 0x000fe400078ef80a */
[----:B------:R-:W-:Y:S02]  /*e5f0*/  LOP3.LUT R11, R31, 0xff000000, R11, 0xf8, !PT ;  /* 0xff0000001f0b7812 */ /* 0x000fe400078ef80b */
[----:B------:R-:W-:-:S02]  /*e600*/  LOP3.LUT R8, R33, 0xff000000, R8, 0xf8, !PT ;  /* 0xff00000021087812 */ /* 0x000fc400078ef808 */
[----:B------:R-:W-:Y:S01]  /*e610*/  LOP3.LUT R9, R35, 0xff000000, R9, 0xf8, !PT ;  /* 0xff00000023097812 */ /* 0x000fe200078ef809 */
[----:B------:R-:W-:Y:S06]  /*e620*/  @P0 BRA `(.L_x_610) ;  /* 0x0000000800f00947 */ /* 0x000fec0003800000 */
[----:B------:R1:W5:Y:S01]  /*e630*/  LDL R42, [R1+0x30] ;  /* 0x00003000012a7983 */ /* 0x0003620000100800 */
[----:B------:R-:W2:Y:S01]  /*e640*/  LDC R5, c[0x0][0x3f4] ;  /* 0x0000fd00ff057b82 */ /* 0x000ea20000000800 */
[----:B------:R-:W-:Y:S01]  /*e650*/  BSSY B2, `(.L_x_611) ;  /* 0x000005e000027945 */ /* 0x000fe20003800000 */
[-C--:B--2---:R-:W-:Y:S02]  /*e660*/  ISETP.GE.AND P0, PT, R22, R5.reuse, PT ;  /* 0x000000051600720c */ /* 0x084fe40003f06270 */
[----:B------:R-:W-:-:S11]  /*e670*/  ISETP.GE.AND P1, PT, R218, R5, PT ;  /* 0x00000005da00720c */ /* 0x000fd60003f26270 */
[----:B-1----:R-:W-:Y:S05]  /*e680*/  @P0 BRA `(.L_x_612) ;  /* 0x0000000400680947 */ /* 0x002fea0003800000 */
[----:B-----5:R-:W1:Y:S01]  /*e690*/  LDS.128 R4, [R42+0x20400] ;  /* 0x020400002a047984 */ /* 0x020e620000000c00 */
[----:B------:R-:W-:Y:S02]  /*e6a0*/  F2FP.F16.E4M3.UNPACK_B R29, R10 ;  /* 0x0000000aff1d723e */ /* 0x000fe400020006ff */
[----:B------:R-:W-:-:S03]  /*e6b0*/  F2FP.F16.E4M3.UNPACK_B R27, R3 ;  /* 0x00000003ff1b723e */ /* 0x000fc600020006ff */
[----:B------:R-:W-:Y:S02]  /*e6c0*/  HADD2.F32 R30, -RZ, R29.H1_H1 ;  /* 0x3000001dff1e7230 */ /* 0x000fe40000004100 */
[----:B------:R-:W-:Y:S02]  /*e6d0*/  HADD2.F32 R28, -RZ, R27.H1_H1 ;  /* 0x3000001bff1c7230 */ /* 0x000fe40000004100 */
[----:B------:R-:W-:Y:S02]  /*e6e0*/  HADD2.F32 R29, -RZ, R29.H0_H0 ;  /* 0x2000001dff1d7230 */ /* 0x000fe40000004100 */
[----:B------:R-:W-:Y:S01]  /*e6f0*/  HADD2.F32 R27, -RZ, R27.H0_H0 ;  /* 0x2000001bff1b7230 */ /* 0x000fe20000004100 */
[-C--:B-1----:R-:W-:Y:S02]  /*e700*/  F2FP.F16.E4M3.UNPACK_B R15, R4.reuse.H1 ;  /* 0x00000004ff0f723e */ /* 0x082fe400030006ff */
[-C--:B------:R-:W-:Y:S02]  /*e710*/  F2FP.F16.E4M3.UNPACK_B R21, R5.reuse ;  /* 0x00000005ff15723e */ /* 0x080fe400020006ff */
[----:B------:R-:W-:Y:S01]  /*e720*/  F2FP.F16.E4M3.UNPACK_B R24, R5.H1 ;  /* 0x00000005ff18723e */ /* 0x000fe200030006ff */
[--C-:B------:R-:W-:Y:S01]  /*e730*/  HADD2.F32 R20, -RZ, R15.reuse.H0_H0 ;  /* 0x2000000fff147230 */ /* 0x100fe20000004100 */
[----:B------:R-:W-:Y:S01]  /*e740*/  F2FP.F16.E4M3.UNPACK_B R4, R4 ;  /* 0x00000004ff04723e */ /* 0x000fe200020006ff */
[----:B------:R-:W-:Y:S01]  /*e750*/  HADD2.F32 R15, -RZ, R15.H1_H1 ;  /* 0x3000000fff0f7230 */ /* 0x000fe20000004100 */
[----:B------:R-:W-:-:S02]  /*e760*/  F2FP.F16.E4M3.UNPACK_B R26, R6 ;  /* 0x00000006ff1a723e */ /* 0x000fc400020006ff */
[----:B------:R-:W-:Y:S02]  /*e770*/  F2FP.F16.E4M3.UNPACK_B R6, R6.H1 ;  /* 0x00000006ff06723e */ /* 0x000fe400030006ff */
[C---:B------:R-:W-:Y:S01]  /*e780*/  FMUL.FTZ R5, R15.reuse, R30 ;  /* 0x0000001e0f057220 */ /* 0x040fe20000410000 */
[-C--:B------:R-:W-:Y:S01]  /*e790*/  FMUL.FTZ R31, R15, R28.reuse ;  /* 0x0000001c0f1f7220 */ /* 0x080fe20000410000 */
[----:B------:R-:W-:Y:S02]  /*e7a0*/  F2FP.F16.E4M3.UNPACK_B R15, R7 ;  /* 0x00000007ff0f723e */ /* 0x000fe400020006ff */
[C---:B------:R-:W-:Y:S01]  /*e7b0*/  FFMA.FTZ R33, R20.reuse, R28, -R5 ;  /* 0x0000001c14217223 */ /* 0x040fe20000010805 */
[--C-:B------:R-:W-:Y:S01]  /*e7c0*/  HADD2.F32 R5, -RZ, R4.reuse.H1_H1 ;  /* 0x30000004ff057230 */ /* 0x100fe20000004100 */
[----:B------:R-:W-:Y:S01]  /*e7d0*/  F2FP.F16.E4M3.UNPACK_B R28, R10.H1 ;  /* 0x0000000aff1c723e */ /* 0x000fe200030006ff */
[----:B------:R-:W-:Y:S01]  /*e7e0*/  FFMA.FTZ R34, R20, R30, R31 ;  /* 0x0000001e14227223 */ /* 0x000fe2000001001f */
[----:B------:R-:W-:Y:S01]  /*e7f0*/  HADD2.F32 R4, -RZ, R4.H0_H0 ;  /* 0x20000004ff047230 */ /* 0x000fe20000004100 */
[----:B------:R-:W-:Y:S01]  /*e800*/  F2FP.F16.E4M3.UNPACK_B R20, R3.H1 ;  /* 0x00000003ff14723e */ /* 0x000fe200030006ff */
[C---:B------:R-:W-:Y:S01]  /*e810*/  FMUL.FTZ R31, R5.reuse, R29 ;  /* 0x0000001d051f7220 */ /* 0x040fe20000410000 */
[----:B0-----:R-:W-:Y:S01]  /*e820*/  FMUL.FTZ R32, R5, R27 ;  /* 0x0000001b05207220 */ /* 0x001fe20000410000 */
[----:B------:R-:W-:Y:S01]  /*e830*/  HADD2.F32 R30, -RZ, R28.H1_H1 ;  /* 0x3000001cff1e7230 */ /* 0x000fe20000004100 */
[----:B------:R-:W-:Y:S01]  /*e840*/  F2FP.F16.E4M3.UNPACK_B R7, R7.H1 ;  /* 0x00000007ff07723e */ /* 0x000fe200030006ff */
[----:B------:R-:W-:-:S02]  /*e850*/  HADD2.F32 R5, -RZ, R24.H1_H1 ;  /* 0x30000018ff057230 */ /* 0x000fc40000004100 */
[C---:B------:R-:W-:Y:S01]  /*e860*/  FFMA.FTZ R31, R4.reuse, R27, -R31 ;  /* 0x0000001b041f7223 */ /* 0x040fe2000001081f */
[----:B------:R-:W-:Y:S01]  /*e870*/  FFMA.FTZ R32, R4, R29, R32 ;  /* 0x0000001d04207223 */ /* 0x000fe20000010020 */
[----:B------:R-:W-:Y:S02]  /*e880*/  HADD2.F32 R27, -RZ, R20.H1_H1 ;  /* 0x30000014ff1b7230 */ /* 0x000fe40000004100 */
[----:B------:R-:W-:Y:S02]  /*e890*/  HADD2.F32 R24, -RZ, R24.H0_H0 ;  /* 0x20000018ff187230 */ /* 0x000fe40000004100 */
[C---:B------:R-:W-:Y:S01]  /*e8a0*/  FMUL.FTZ R29, R5.reuse, R30 ;  /* 0x0000001e051d7220 */ /* 0x040fe20000410000 */
[----:B------:R-:W-:Y:S02]  /*e8b0*/  HADD2.F32 R28, -RZ, R28.H0_H0 ;  /* 0x2000001cff1c7230 */ /* 0x000fe40000004100 */
[----:B------:R-:W-:Y:S01]  /*e8c0*/  FMUL.FTZ R5, R5, R27 ;  /* 0x0000001b05057220 */ /* 0x000fe20000410000 */
[----:B------:R-:W-:-:S02]  /*e8d0*/  HADD2.F32 R4, -RZ, R21.H1_H1 ;  /* 0x30000015ff047230 */ /* 0x000fc40000004100 */
[C---:B------:R-:W-:Y:S01]  /*e8e0*/  FFMA.FTZ R37, R24.reuse, R27, -R29 ;  /* 0x0000001b18257223 */ /* 0x040fe2000001081d */
[----:B------:R-:W-:Y:S01]  /*e8f0*/  F2FP.F16.E4M3.UNPACK_B R27, R11 ;  /* 0x0000000bff1b723e */ /* 0x000fe200020006ff */
[----:B------:R-:W-:Y:S02]  /*e900*/  HADD2.F32 R20, -RZ, R20.H0_H0 ;  /* 0x20000014ff147230 */ /* 0x000fe40000004100 */
[----:B------:R-:W-:Y:S01]  /*e910*/  FFMA.FTZ R30, R24, R30, R5 ;  /* 0x0000001e181e7223 */ /* 0x000fe20000010005 */
[----:B------:R-:W-:Y:S02]  /*e920*/  HADD2.F32 R21, -RZ, R21.H0_H0 ;  /* 0x20000015ff157230 */ /* 0x000fe40000004100 */
[C---:B------:R-:W-:Y:S01]  /*e930*/  FMUL.FTZ R36, R4.reuse, R28 ;  /* 0x0000001c04247220 */ /* 0x040fe20000410000 */
[----:B------:R-:W-:Y:S01]  /*e940*/  F2FP.F16.E4M3.UNPACK_B R24, R13 ;  /* 0x0000000dff18723e */ /* 0x000fe200020006ff */
[----:B------:R-:W-:Y:S02]  /*e950*/  HADD2.F32 R29, -RZ, R27.H1_H1 ;  /* 0x3000001bff1d7230 */ /* 0x000fe40000004100 */
[----:B------:R-:W-:Y:S01]  /*e960*/  FMUL.FTZ R35, R4, R20 ;  /* 0x0000001404237220 */ /* 0x000fe20000410000 */
[----:B------:R-:W-:-:S02]  /*e970*/  HADD2.F32 R5, -RZ, R6.H1_H1 ;  /* 0x30000006ff057230 */ /* 0x000fc40000004100 */
[C---:B------:R-:W-:Y:S01]  /*e980*/  FFMA.FTZ R36, R21.reuse, R20, -R36 ;  /* 0x0000001415247223 */ /* 0x040fe20000010824 */
[----:B------:R-:W-:Y:S02]  /*e990*/  HADD2.F32 R20, -RZ, R24.H1_H1 ;  /* 0x30000018ff147230 */ /* 0x000fe40000004100 */
[----:B------:R-:W-:Y:S01]  /*e9a0*/  FFMA.FTZ R35, R21, R28, R35 ;  /* 0x0000001c15237223 */ /* 0x000fe20000010023 */
[----:B------:R-:W-:Y:S02]  /*e9b0*/  HADD2.F32 R6, -RZ, R6.H0_H0 ;  /* 0x20000006ff067230 */ /* 0x000fe40000004100 */
[C---:B------:R-:W-:Y:S01]  /*e9c0*/  FMUL.FTZ R39, R5.reuse, R29 ;  /* 0x0000001d05277220 */ /* 0x040fe20000410000 */
[----:B------:R-:W-:Y:S02]  /*e9d0*/  HADD2.F32 R27, -RZ, R27.H0_H0 ;  /* 0x2000001bff1b7230 */ /* 0x000fe40000004100 */
[----:B------:R-:W-:Y:S01]  /*e9e0*/  FMUL.FTZ R41, R5, R20 ;  /* 0x0000001405297220 */ /* 0x000fe20000410000 */
[----:B------:R-:W-:-:S02]  /*e9f0*/  HADD2.F32 R4, -RZ, R26.H1_H1 ;  /* 0x3000001aff047230 */ /* 0x000fc40000004100 */
[----:B------:R-:W-:Y:S01]  /*ea00*/  FFMA.FTZ R28, R6, R20, -R39 ;  /* 0x00000014061c7223 */ /* 0x000fe20000010827 */
[----:B------:R-:W-:Y:S01]  /*ea10*/  HADD2.F32 R21, -RZ, R24.H0_H0 ;  /* 0x20000018ff157230 */ /* 0x000fe20000004100 */
[----:B------:R-:W-:Y:S01]  /*ea20*/  F2FP.F16.E4M3.UNPACK_B R5, R13.H1 ;  /* 0x0000000dff05723e */ /* 0x000fe200030006ff */
[----:B------:R-:W-:Y:S02]  /*ea30*/  HADD2.F32 R26, -RZ, R26.H0_H0 ;  /* 0x2000001aff1a7230 */ /* 0x000fe40000004100 */
[----:B------:R-:W-:Y:S01]  /*ea40*/  FMUL.FTZ R39, R4, R27 ;  /* 0x0000001b04277220 */ /* 0x000fe20000410000 */
[----:B------:R-:W-:Y:S01]  /*ea50*/  FFMA.FTZ R41, R6, R29, R41 ;  /* 0x0000001d06297223 */ /* 0x000fe20000010029 */
[----:B------:R-:W-:Y:S01]  /*ea60*/  FMUL.FTZ R20, R4, R21 ;  /* 0x0000001504147220 */ /* 0x000fe20000410000 */
[----:B------:R-:W-:Y:S01]  /*ea70*/  F2FP.F16.E4M3.UNPACK_B R4, R11.H1 ;  /* 0x0000000bff04723e */ /* 0x000fe200030006ff */
[----:B------:R-:W-:Y:S01]  /*ea80*/  FFMA.FTZ R39, R26, R21, -R39 ;  /* 0x000000151a277223 */ /* 0x000fe20000010827 */
[----:B------:R-:W-:-:S02]  /*ea90*/  HADD2.F32 R6, -RZ, R5.H0_H0 ;  /* 0x20000005ff067230 */ /* 0x000fc40000004100 */
[----:B------:R-:W-:Y:S01]  /*eaa0*/  FFMA.FTZ R26, R26, R27, R20 ;  /* 0x0000001b1a1a7223 */ /* 0x000fe20000010014 */
[----:B------:R-:W-:Y:S01]  /*eab0*/  HADD2.F32 R20, -RZ, R5.H1_H1 ;  /* 0x30000005ff147230 */ /* 0x000fe20000004100 */
[----:B------:R-:W-:Y:S01]  /*eac0*/  F2FP.SATFINITE.E4M3.F32.PACK_AB_MERGE_C R30, R30, R37, RZ ;  /* 0x000000251e1e723e */ /* 0x000fe200048070ff */
[--C-:B------:R-:W-:Y:S02]  /*ead0*/  HADD2.F32 R24, -RZ, R4.reuse.H1_H1 ;  /* 0x30000004ff187230 */ /* 0x100fe40000004100 */
[----:B------:R-:W-:Y:S02]  /*eae0*/  HADD2.F32 R5, -RZ, R7.H1_H1 ;  /* 0x30000007ff057230 */ /* 0x000fe40000004100 */
[----:B------:R-:W-:Y:S02]  /*eaf0*/  HADD2.F32 R21, -RZ, R4.H0_H0 ;  /* 0x20000004ff157230 */ /* 0x000fe40000004100 */
[----:B------:R-:W-:Y:S02]  /*eb00*/  HADD2.F32 R4, -RZ, R15.H1_H1 ;  /* 0x3000000fff047230 */ /* 0x000fe40000004100 */
[----:B------:R-:W-:Y:S01]  /*eb10*/  FMUL.FTZ R40, R5, R24 ;  /* 0x0000001805287220 */ /* 0x000fe20000410000 */
[----:B------:R-:W-:-:S02]  /*eb20*/  HADD2.F32 R7, -RZ, R7.H0_H0 ;  /* 0x20000007ff077230 */ /* 0x000fc40000004100 */
[----:B------:R-:W-:Y:S01]  /*eb30*/  FMUL.FTZ R5, R5, R20 ;  /* 0x0000001405057220 */ /* 0x000fe20000410000 */
[----:B------:R-:W-:Y:S02]  /*eb40*/  HADD2.F32 R15, -RZ, R15.H0_H0 ;  /* 0x2000000fff0f7230 */ /* 0x000fe40000004100 */
[CC--:B------:R-:W-:Y:S01]  /*eb50*/  FMUL.FTZ R38, R4.reuse, R21.reuse ;  /* 0x0000001504267220 */ /* 0x0c0fe20000410000 */
[----:B------:R-:W-:Y:S01]  /*eb60*/  FMUL.FTZ R4, R4, R6 ;  /* 0x0000000604047220 */ /* 0x000fe20000410000 */
[C---:B------:R-:W-:Y:S01]  /*eb70*/  FFMA.FTZ R40, R7.reuse, R20, -R40 ;  /* 0x0000001407287223 */ /* 0x040fe20000010828 */
[----:B------:R-:W-:Y:S01]  /*eb80*/  FFMA.FTZ R5, R7, R24, R5 ;  /* 0x0000001807057223 */ /* 0x000fe20000010005 */
[C---:B------:R-:W-:Y:S01]  /*eb90*/  FFMA.FTZ R7, R15.reuse, R6, -R38 ;  /* 0x000000060f077223 */ /* 0x040fe20000010826 */
[----:B------:R-:W-:Y:S01]  /*eba0*/  FFMA.FTZ R20, R15, R21, R4 ;  /* 0x000000150f147223 */ /* 0x000fe20000010004 */
[----:B------:R-:W-:Y:S02]  /*ebb0*/  F2FP.SATFINITE.E4M3.F32.PACK_AB_MERGE_C R4, R34, R33, RZ ;  /* 0x000000212204723e */ /* 0x000fe400048070ff */
[----:B------:R-:W-:-:S02]  /*ebc0*/  F2FP.SATFINITE.E4M3.F32.PACK_AB_MERGE_C R6, R41, R28, RZ ;  /* 0x0000001c2906723e */ /* 0x000fc400048070ff */
[----:B------:R-:W-:Y:S02]  /*ebd0*/  F2FP.SATFINITE.E4M3.F32.PACK_AB_MERGE_C R40, R5, R40, RZ ;  /* 0x000000280528723e */ /* 0x000fe400048070ff */
[----:B------:R-:W-:Y:S02]  /*ebe0*/  F2FP.SATFINITE.E4M3.F32.PACK_AB_MERGE_C R4, R32, R31, R4 ;  /* 0x0000001f2004723e */ /* 0x000fe40004807004 */
[----:B------:R-:W-:Y:S02]  /*ebf0*/  F2FP.SATFINITE.E4M3.F32.PACK_AB_MERGE_C R5, R35, R36, R30 ;  /* 0x000000242305723e */ /* 0x000fe4000480701e */
[----:B------:R-:W-:Y:S02]  /*ec00*/  F2FP.SATFINITE.E4M3.F32.PACK_AB_MERGE_C R6, R26, R39, R6 ;  /* 0x000000271a06723e */ /* 0x000fe40004807006 */
[----:B------:R-:W-:-:S05]  /*ec10*/  F2FP.SATFINITE.E4M3.F32.PACK_AB_MERGE_C R7, R20, R7, R40 ;  /* 0x000000071407723e */ /* 0x000fca0004807028 */
[----:B------:R1:W-:Y:S02]  /*ec20*/  STS.128 [R42+0x20400], R4 ;  /* 0x020400042a007388 */ /* 0x0003e40000000c00 */
.L_x_612:
[----:B------:R-:W-:Y:S05]  /*ec30*/  BSYNC B2 ;  /* 0x0000000000027941 */ /* 0x000fea0003800000 */
.L_x_611:
[----:B------:R-:W-:Y:S05]  /*ec40*/  @P1 BRA `(.L_x_610) ;  /* 0x0000000400681947 */ /* 0x000fea0003800000 */
[----:B-1---5:R-:W1:Y:S01]  /*ec50*/  LDS.128 R4, [R42+0x24400] ;  /* 0x024400002a047984 */ /* 0x022e620000000c00 */
        /* <DEDUP_REMOVED lines=89> */
.L_x_610:
[----:B------:R-:W-:Y:S05]  /*f1f0*/  BSYNC B1 ;  /* 0x0000000000017941 */ /* 0x000fea0003800000 */
.L_x_609:
[----:B-12---:R-:W-:Y:S01]  /*f200*/  VIADD R4, R219, 0x20 ;  /* 0x00000020db047836 */ /* 0x006fe20000000000 */
[----:B------:R-:W-:Y:S04]  /*f210*/  BSSY B1, `(.L_x_613) ;  /* 0x00000bf000017945 */ /* 0x000fe80003800000 */
[----:B------:R-:W-:-:S13]  /*f220*/  ISETP.GE.AND P0, PT, R4, R14, PT ;  /* 0x0000000e0400720c */ /* 0x000fda0003f06270 */
[----:B------:R-:W-:Y:S05]  /*f230*/  @P0 BRA `(.L_x_614) ;  /* 0x0000000800f00947 */ /* 0x000fea0003800000 */
[----:B-----5:R1:W5:Y:S01]  /*f240*/  LDL R42, [R1+0x30] ;  /* 0x00003000012a7983 */ /* 0x0203620000100800 */
[----:B------:R-:W2:Y:S01]  /*f250*/  LDC R5, c[0x0][0x3f4] ;  /* 0x0000fd00ff057b82 */ /* 0x000ea20000000800 */
[----:B------:R-:W-:Y:S01]  /*f260*/  BSSY B2, `(.L_x_615) ;  /* 0x000005e000027945 */ /* 0x000fe20003800000 */
[-C--:B--2---:R-:W-:Y:S02]  /*f270*/  ISETP.GE.AND P0, PT, R22, R5.reuse, PT ;  /* 0x000000051600720c */ /* 0x084fe40003f06270 */
[----:B------:R-:W-:-:S11]  /*f280*/  ISETP.GE.AND P1, PT, R218, R5, PT ;  /* 0x00000005da00720c */ /* 0x000fd60003f26270 */
[----:B-1----:R-:W-:Y:S05]  /*f290*/  @P0 BRA `(.L_x_616) ;  /* 0x0000000400680947 */ /* 0x002fea0003800000 */
[----:B-----5:R-:W1:Y:S01]  /*f2a0*/  LDS.128 R4, [R42+0x21400] ;  /* 0x021400002a047984 */ /* 0x020e620000000c00 */
[----:B------:R-:W-:Y:S02]  /*f2b0*/  F2FP.F16.E4M3.UNPACK_B R29, R3 ;  /* 0x00000003ff1d723e */ /* 0x000fe400020006ff */
[-C--:B------:R-:W-:Y:S02]  /*f2c0*/  F2FP.F16.E4M3.UNPACK_B R30, R10.reuse ;  /* 0x0000000aff1e723e */ /* 0x080fe400020006ff */
[----:B------:R-:W-:Y:S01]  /*f2d0*/  F2FP.F16.E4M3.UNPACK_B R33, R10.H1 ;  /* 0x0000000aff21723e */ /* 0x000fe200030006ff */
[----:B------:R-:W-:Y:S01]  /*f2e0*/  HADD2.F32 R28, -RZ, R29.H1_H1 ;  /* 0x3000001dff1c7230 */ /* 0x000fe20000004100 */
[----:B------:R-:W-:Y:S01]  /*f2f0*/  F2FP.F16.E4M3.UNPACK_B R37, R11 ;  /* 0x0000000bff25723e */ /* 0x000fe200020006ff */
[----:B0-----:R-:W-:Y:S02]  /*f300*/  HADD2.F32 R32, -RZ, R30.H1_H1 ;  /* 0x3000001eff207230 */ /* 0x001fe40000004100 */
[----:B------:R-:W-:-:S02]  /*f310*/  HADD2.F32 R34, -RZ, R33.H1_H1 ;  /* 0x30000021ff227230 */ /* 0x000fc40000004100 */
[----:B------:R-:W-:Y:S02]  /*f320*/  HADD2.F32 R35, -RZ, R33.H0_H0 ;  /* 0x20000021ff237230 */ /* 0x000fe40000004100 */
[--C-:B------:R-:W-:Y:S02]  /*f330*/  HADD2.F32 R40, -RZ, R37.reuse.H1_H1 ;  /* 0x30000025ff287230 */ /* 0x100fe40000004100 */
        /* <DEDUP_REMOVED lines=9> */
[-C--:B------:R-:W-:Y:S01]  /*f3d0*/  FMUL.FTZ R5, R32, R15.reuse ;  /* 0x0000000f20057220 */ /* 0x080fe20000410000 */
[C---:B------:R-:W-:Y:S01]  /*f3e0*/  FMUL.FTZ R27, R28.reuse, R15 ;  /* 0x0000000f1c1b7220 */ /* 0x040fe20000410000 */
[----:B------:R-:W-:Y:S02]  /*f3f0*/  F2FP.F16.E4M3.UNPACK_B R15, R7 ;  /* 0x00000007ff0f723e */ /* 0x000fe400020006ff */
[-C--:B------:R-:W-:Y:S01]  /*f400*/  FFMA.FTZ R28, R28, R20.reuse, -R5 ;  /* 0x000000141c1c7223 */ /* 0x080fe20000010805 */
[----:B------:R-:W-:Y:S01]  /*f410*/  FFMA.FTZ R31, R32, R20, R27 ;  /* 0x00000014201f7223 */ /* 0x000fe2000001001b */
[----:B------:R-:W-:Y:S01]  /*f420*/  HADD2.F32 R32, -RZ, R30.H0_H0 ;  /* 0x2000001eff207230 */ /* 0x000fe20000004100 */
[----:B------:R-:W-:Y:S01]  /*f430*/  F2FP.F16.E4M3.UNPACK_B R30, R3.H1 ;  /* 0x00000003ff1e723e */ /* 0x000fe200030006ff */
[----:B------:R-:W-:Y:S01]  /*f440*/  HADD2.F32 R5, -RZ, R4.H1_H1 ;  /* 0x30000004ff057230 */ /* 0x000fe20000004100 */
[----:B------:R-:W-:Y:S01]  /*f450*/  F2FP.F16.E4M3.UNPACK_B R7, R7.H1 ;  /* 0x00000007ff07723e */ /* 0x000fe200030006ff */
[----:B------:R-:W-:-:S02]  /*f460*/  HADD2.F32 R20, -RZ, R29.H0_H0 ;  /* 0x2000001dff147230 */ /* 0x000fc40000004100 */
[----:B------:R-:W-:Y:S02]  /*f470*/  HADD2.F32 R4, -RZ, R4.H0_H0 ;  /* 0x20000004ff047230 */ /* 0x000fe40000004100 */
[-C--:B------:R-:W-:Y:S01]  /*f480*/  FMUL.FTZ R27, R32, R5.reuse ;  /* 0x00000005201b7220 */ /* 0x080fe20000410000 */
[----:B------:R-:W-:Y:S02]  /*f490*/  HADD2.F32 R33, -RZ, R30.H0_H0 ;  /* 0x2000001eff217230 */ /* 0x000fe40000004100 */
[C---:B------:R-:W-:Y:S01]  /*f4a0*/  FMUL.FTZ R29, R20.reuse, R5 ;  /* 0x00000005141d7220 */ /* 0x040fe20000410000 */
[--C-:B------:R-:W-:Y:S02]  /*f4b0*/  HADD2.F32 R5, -RZ, R24.reuse.H1_H1 ;  /* 0x30000018ff057230 */ /* 0x100fe40000004100 */
[-C--:B------:R-:W-:Y:S01]  /*f4c0*/  FFMA.FTZ R27, R20, R4.reuse, -R27 ;  /* 0x00000004141b7223 */ /* 0x080fe2000001081b */
[----:B------:R-:W-:Y:S02]  /*f4d0*/  HADD2.F32 R24, -RZ, R24.H0_H0 ;  /* 0x20000018ff187230 */ /* 0x000fe40000004100 */
[----:B------:R-:W-:Y:S01]  /*f4e0*/  FFMA.FTZ R20, R32, R4, R29 ;  /* 0x0000000420147223 */ /* 0x000fe2000001001d */
[----:B------:R-:W-:-:S02]  /*f4f0*/  HADD2.F32 R32, -RZ, R30.H1_H1 ;  /* 0x3000001eff207230 */ /* 0x000fc40000004100 */
[-C--:B------:R-:W-:Y:S01]  /*f500*/  FMUL.FTZ R29, R34, R5.reuse ;  /* 0x00000005221d7220 */ /* 0x080fe20000410000 */
[--C-:B------:R-:W-:Y:S02]  /*f510*/  HADD2.F32 R4, -RZ, R21.reuse.H1_H1 ;  /* 0x30000015ff047230 */ /* 0x100fe40000004100 */
[----:B------:R-:W-:Y:S02]  /*f520*/  HADD2.F32 R21, -RZ, R21.H0_H0 ;  /* 0x20000015ff157230 */ /* 0x000fe40000004100 */
[C---:B------:R-:W-:Y:S01]  /*f530*/  FMUL.FTZ R5, R32.reuse, R5 ;  /* 0x0000000520057220 */ /* 0x040fe20000410000 */
[----:B------:R-:W-:Y:S01]  /*f540*/  FFMA.FTZ R29, R32, R24, -R29 ;  /* 0x00000018201d7223 */ /* 0x000fe2000001081d */
[----:B------:R-:W-:Y:S01]  /*f550*/  FMUL.FTZ R30, R35, R4 ;  /* 0x00000004231e7220 */ /* 0x000fe20000410000 */
[----:B------:R-:W-:Y:S01]  /*f560*/  F2FP.F16.E4M3.UNPACK_B R32, R13 ;  /* 0x0000000dff20723e */ /* 0x000fe200020006ff */
[----:B------:R-:W-:Y:S01]  /*f570*/  FFMA.FTZ R24, R34, R24, R5 ;  /* 0x0000001822187223 */ /* 0x000fe20000010005 */
[----:B------:R-:W-:Y:S01]  /*f580*/  FMUL.FTZ R4, R33, R4 ;  /* 0x0000000421047220 */ /* 0x000fe20000410000 */
[----:B------:R-:W-:-:S02]  /*f590*/  HADD2.F32 R5, -RZ, R6.H1_H1 ;  /* 0x30000006ff057230 */ /* 0x000fc40000004100 */
[-C--:B------:R-:W-:Y:S01]  /*f5a0*/  FFMA.FTZ R30, R33, R21.reuse, -R30 ;  /* 0x00000015211e7223 */ /* 0x080fe2000001081e */
[----:B------:R-:W-:Y:S02]  /*f5b0*/  HADD2.F32 R34, -RZ, R32.H1_H1 ;  /* 0x30000020ff227230 */ /* 0x000fe40000004100 */
[----:B------:R-:W-:Y:S01]  /*f5c0*/  FFMA.FTZ R21, R35, R21, R4 ;  /* 0x0000001523157223 */ /* 0x000fe20000010004 */
[----:B------:R-:W-:Y:S02]  /*f5d0*/  HADD2.F32 R6, -RZ, R6.H0_H0 ;  /* 0x20000006ff067230 */ /* 0x000fe40000004100 */
[-C--:B------:R-:W-:Y:S01]  /*f5e0*/  FMUL.FTZ R33, R40, R5.reuse ;  /* 0x0000000528217220 */ /* 0x080fe20000410000 */
[----:B------:R-:W-:Y:S02]  /*f5f0*/  HADD2.F32 R36, -RZ, R32.H0_H0 ;  /* 0x20000020ff247230 */ /* 0x000fe40000004100 */
[----:B------:R-:W-:Y:S01]  /*f600*/  FMUL.FTZ R35, R34, R5 ;  /* 0x0000000522237220 */ /* 0x000fe20000410000 */
[----:B------:R-:W-:-:S02]  /*f610*/  HADD2.F32 R4, -RZ, R26.H1_H1 ;  /* 0x3000001aff047230 */ /* 0x000fc40000004100 */
[-C--:B------:R-:W-:Y:S01]  /*f620*/  FFMA.FTZ R32, R34, R6.reuse, -R33 ;  /* 0x0000000622207223 */ /* 0x080fe20000010821 */
[----:B------:R-:W-:Y:S01]  /*f630*/  HADD2.F32 R26, -RZ, R26.H0_H0 ;  /* 0x2000001aff1a7230 */ /* 0x000fe20000004100 */
[----:B------:R-:W-:Y:S01]  /*f640*/  F2FP.F16.E4M3.UNPACK_B R34, R13.H1 ;  /* 0x0000000dff22723e */ /* 0x000fe200030006ff */
[----:B------:R-:W-:Y:S01]  /*f650*/  FFMA.FTZ R35, R40, R6, R35 ;  /* 0x0000000628237223 */ /* 0x000fe20000010023 */
[-C--:B------:R-:W-:Y:S01]  /*f660*/  FMUL.FTZ R5, R38, R4.reuse ;  /* 0x0000000426057220 */ /* 0x080fe20000410000 */
[C---:B------:R-:W-:Y:S01]  /*f670*/  FMUL.FTZ R33, R36.reuse, R4 ;  /* 0x0000000424217220 */ /* 0x040fe20000410000 */
[----:B------:R-:W-:Y:S01]  /*f680*/  F2FP.F16.E4M3.UNPACK_B R4, R11.H1 ;  /* 0x0000000bff04723e */ /* 0x000fe200030006ff */
[----:B------:R-:W-:Y:S02]  /*f690*/  HADD2.F32 R39, -RZ, R34.H1_H1 ;  /* 0x30000022ff277230 */ /* 0x000fe40000004100 */
[----:B------:R-:W-:Y:S01]  /*f6a0*/  FFMA.FTZ R6, R36, R26, -R5 ;  /* 0x0000001a24067223 */ /* 0x000fe20000010805 */
[----:B------:R-:W-:-:S02]  /*f6b0*/  HADD2.F32 R5, -RZ, R7.H1_H1 ;  /* 0x30000007ff057230 */ /* 0x000fc40000004100 */
[----:B------:R-:W-:Y:S01]  /*f6c0*/  FFMA.FTZ R33, R38, R26, R33 ;  /* 0x0000001a26217223 */ /* 0x000fe20000010021 */
[--C-:B------:R-:W-:Y:S01]  /*f6d0*/  HADD2.F32 R43, -RZ, R4.reuse.H1_H1 ;  /* 0x30000004ff2b7230 */ /* 0x100fe20000004100 */
[----:B------:R-:W-:Y:S01]  /*f6e0*/  F2FP.SATFINITE.E4M3.F32.PACK_AB_MERGE_C R24, R24, R29, RZ ;  /* 0x0000001d1818723e */ /* 0x000fe200048070ff */
[----:B------:R-:W-:Y:S02]  /*f6f0*/  HADD2.F32 R41, -RZ, R4.H0_H0 ;  /* 0x20000004ff297230 */ /* 0x000fe40000004100 */
[-C--:B------:R-:W-:Y:S01]  /*f700*/  FMUL.FTZ R36, R39, R5.reuse ;  /* 0x0000000527247220 */ /* 0x080fe20000410000 */
[----:B------:R-:W-:Y:S01]  /*f710*/  HADD2.F32 R4, -RZ, R15.H1_H1 ;  /* 0x3000000fff047230 */ /* 0x000fe20000004100 */
[----:B------:R-:W-:Y:S01]  /*f720*/  F2FP.SATFINITE.E4M3.F32.PACK_AB_MERGE_C R32, R35, R32, RZ ;  /* 0x000000202320723e */ /* 0x000fe200048070ff */
[----:B------:R-:W-:Y:S02]  /*f730*/  HADD2.F32 R37, -RZ, R34.H0_H0 ;  /* 0x20000022ff257230 */ /* 0x000fe40000004100 */
[----:B------:R-:W-:Y:S01]  /*f740*/  FMUL.FTZ R34, R43, R5 ;  /* 0x000000052b227220 */ /* 0x000fe20000410000 */
[----:B------:R-:W-:-:S02]  /*f750*/  HADD2.F32 R7, -RZ, R7.H0_H0 ;  /* 0x20000007ff077230 */ /* 0x000fc40000004100 */
[-C--:B------:R-:W-:Y:S01]  /*f760*/  FMUL.FTZ R26, R41, R4.reuse ;  /* 0x00000004291a7220 */ /* 0x080fe20000410000 */
[----:B------:R-:W-:Y:S02]  /*f770*/  HADD2.F32 R15, -RZ, R15.H0_H0 ;  /* 0x2000000fff0f7230 */ /* 0x000fe40000004100 */
[----:B------:R-:W-:Y:S01]  /*f780*/  FMUL.FTZ R4, R37, R4 ;  /* 0x0000000425047220 */ /* 0x000fe20000410000 */
[----:B------:R-:W-:Y:S01]  /*f790*/  F2FP.SATFINITE.E4M3.F32.PACK_AB_MERGE_C R6, R33, R6, R32 ;  /* 0x000000062106723e */ /* 0x000fe20004807020 */
[-C--:B------:R-:W-:Y:S01]  /*f7a0*/  FFMA.FTZ R34, R39, R7.reuse, -R34 ;  /* 0x0000000727227223 */ /* 0x080fe20000010822 */
[----:B------:R-:W-:Y:S01]  /*f7b0*/  FFMA.FTZ R5, R43, R7, R36 ;  /* 0x000000072b057223 */ /* 0x000fe20000010024 */
[-C--:B------:R-:W-:Y:S01]  /*f7c0*/  FFMA.FTZ R7, R37, R15.reuse, -R26 ;  /* 0x0000000f25077223 */ /* 0x080fe2000001081a */
[----:B------:R-:W-:Y:S01]  /*f7d0*/  FFMA.FTZ R26, R41, R15, R4 ;  /* 0x0000000f291a7223 */ /* 0x000fe20000010004 */
[----:B------:R-:W-:Y:S02]  /*f7e0*/  F2FP.SATFINITE.E4M3.F32.PACK_AB_MERGE_C R4, R31, R28, RZ ;  /* 0x0000001c1f04723e */ /* 0x000fe400048070ff */
[----:B------:R-:W-:-:S02]  /*f7f0*/  F2FP.SATFINITE.E4M3.F32.PACK_AB_MERGE_C R34, R5, R34, RZ ;  /* 0x000000220522723e */ /* 0x000fc400048070ff */
[----:B------:R-:W-:Y:S02]  /*f800*/  F2FP.SATFINITE.E4M3.F32.PACK_AB_MERGE_C R4, R20, R27, R4 ;  /* 0x0000001b1404723e */ /* 0x000fe40004807004 */
[----:B------:R-:W-:Y:S02]  /*f810*/  F2FP.SATFINITE.E4M3.F32.PACK_AB_MERGE_C R5, R21, R30, R24 ;  /* 0x0000001e1505723e */ /* 0x000fe40004807018 */
[----:B------:R-:W-:-:S05]  /*f820*/  F2FP.SATFINITE.E4M3.F32.PACK_AB_MERGE_C R7, R26, R7, R34 ;  /* 0x000000071a07723e */ /* 0x000fca0004807022 */
[----:B------:R1:W-:Y:S02]  /*f830*/  STS.128 [R42+0x21400], R4 ;  /* 0x021400042a007388 */ /* 0x0003e40000000c00 */
.L_x_616:
[----:B------:R-:W-:Y:S05]  /*f840*/  BSYNC B2 ;  /* 0x0000000000027941 */ /* 0x000fea0003800000 */
.L_x_615:
[----:B------:R-:W-:Y:S05]  /*f850*/  @P1 BRA `(.L_x_614) ;  /* 0x0000000400681947 */ /* 0x000fea0003800000 */
[----:B-1---5:R-:W1:Y:S01]  /*f860*/  LDS.128 R4, [R42+0x25400] ;  /* 0x025400002a047984 */ /* 0x022e620000000c00 */
        /* <DEDUP_REMOVED lines=20> */
[-C--:B------:R-:W-:Y:S02]  /*f9b0*/  F2FP.F16.E4M3.UNPACK_B R15, R7.reuse ;  /* 0x00000007ff0f723e */ /* 0x080fe400020006ff */
        /* <DEDUP_REMOVED lines=34> */
[----:B------:R-:W-:Y:S01]  /*fbe0*/  FFMA.FTZ R32, R34, R6, -R33 ;  /* 0x0000000622207223 */ /* 0x000fe20000010821 */
        /* <DEDUP_REMOVED lines=33> */
.L_x_614:
[----:B------:R-:W-:Y:S05]  /*fe00*/  BSYNC B1 ;  /* 0x0000000000017941 */ /* 0x000fea0003800000 */
.L_x_613:
        /* <DEDUP_REMOVED lines=100> */
.L_x_620:
[----:B------:R-:W-:Y:S05]  /*10450*/  BSYNC B2 ;  /* 0x0000000000027941 */ /* 0x000fea0003800000 */
.L_x_619:
        /* <DEDUP_REMOVED lines=91> */
.L_x_618:
[----:B------:R-:W-:Y:S05]  /*10a10*/  BSYNC B1 ;  /* 0x0000000000017941 */ /* 0x000fea0003800000 */
.L_x_617:
[----:B-12---:R-:W-:-:S05]  /*10a20*/  VIADD R4, R219, 0x60 ;  /* 0x00000060db047836 */ /* 0x006fca0000000000 */
[----:B------:R-:W-:-:S13]  /*10a30*/  ISETP.GE.AND P0, PT, R4, R14, PT ;  /* 0x0000000e0400720c */ /* 0x000fda0003f06270 */
[----:B------:R-:W-:Y:S05]  /*10a40*/  @P0 BRA `(.L_x_621) ;  /* 0x00000044004c0947 */ /* 0x000fea0003800000 */
        /* <DEDUP_REMOVED lines=9> */
[--C-:B------:R-:W-:Y:S02]  /*10ae0*/  HADD2.F32 R31, -RZ, R30.reuse.H1_H1 ;  /* 0x3000001eff1f7230 */ /* 0x100fe40000004100 */
[----:B------:R-:W-:Y:S02]  /*10af0*/  HADD2.F32 R27, -RZ, R29.H1_H1 ;  /* 0x3000001dff1b7230 */ /* 0x000fe40000004100 */
[----:B0-----:R-:W-:Y:S01]  /*10b00*/  HADD2.F32 R32, -RZ, R30.H0_H0 ;  /* 0x2000001eff207230 */ /* 0x001fe20000004100 */
[----:B------:R-:W-:-:S05]  /*10b10*/  F2FP.F16.E4M3.UNPACK_B R30, R10.H1 ;  /* 0x0000000aff1e723e */ /* 0x000fca00030006ff */
[----:B------:R-:W-:Y:S01]  /*10b20*/  HADD2.F32 R33, -RZ, R30.H1_H1 ;  /* 0x3000001eff217230 */ /* 0x000fe20000004100 */
[-C--:B-1----:R-:W-:Y:S02]  /*10b30*/  F2FP.F16.E4M3.UNPACK_B R14, R4.reuse.H1 ;  /* 0x00000004ff0e723e */ /* 0x082fe400030006ff */
[----:B------:R-:W-:Y:S02]  /*10b40*/  F2FP.F16.E4M3.UNPACK_B R4, R4 ;  /* 0x00000004ff04723e */ /* 0x000fe400020006ff */
[-C--:B------:R-:W-:Y:S01]  /*10b50*/  F2FP.F16.E4M3.UNPACK_B R20, R5.reuse ;  /* 0x00000005ff14723e */ /* 0x080fe200020006ff */
[--C-:B------:R-:W-:Y:S01]  /*10b60*/  HADD2.F32 R15, -RZ, R14.reuse.H0_H0 ;  /* 0x2000000eff0f7230 */ /* 0x100fe20000004100 */
[----:B------:R-:W-:Y:S01]  /*10b70*/  F2FP.F16.E4M3.UNPACK_B R21, R5.H1 ;  /* 0x00000005ff15723e */ /* 0x000fe200030006ff */
[----:B------:R-:W-:Y:S01]  /*10b80*/  HADD2.F32 R14, -RZ, R14.H1_H1 ;  /* 0x3000000eff0e7230 */ /* 0x000fe20000004100 */
[-C--:B------:R-:W-:Y:S01]  /*10b90*/  F2FP.F16.E4M3.UNPACK_B R24, R6.reuse ;  /* 0x00000006ff18723e */ /* 0x080fe200020006ff */
[--C-:B------:R-:W-:Y:S01]  /*10ba0*/  HADD2.F32 R5, -RZ, R4.reuse.H1_H1 ;  /* 0x30000004ff057230 */ /* 0x100fe20000004100 */
[----:B------:R-:W-:Y:S01]  /*10bb0*/  F2FP.F16.E4M3.UNPACK_B R6, R6.H1 ;  /* 0x00000006ff06723e */ /* 0x000fe200030006ff */
[----:B------:R-:W-:-:S02]  /*10bc0*/  HADD2.F32 R4, -RZ, R4.H0_H0 ;  /* 0x20000004ff047230 */ /* 0x000fc40000004100 */
[-C--:B------:R-:W-:Y:S01]  /*10bd0*/  FMUL.FTZ R26, R31, R14.reuse ;  /* 0x0000000e1f1a7220 */ /* 0x080fe20000410000 */
[C---:B------:R-:W-:Y:S01]  /*10be0*/  FMUL.FTZ R28, R27.reuse, R14 ;  /* 0x0000000e1b1c7220 */ /* 0x040fe20000410000 */
[----:B------:R-:W-:Y:S02]  /*10bf0*/  F2FP.F16.E4M3.UNPACK_B R14, R7 ;  /* 0x00000007ff0e723e */ /* 0x000fe400020006ff */
[-C--:B------:R-:W-:Y:S01]  /*10c00*/  FFMA.FTZ R26, R27, R15.reuse, -R26 ;  /* 0x0000000f1b1a7223 */ /* 0x080fe2000001081a */
[----:B------:R-:W-:Y:S01]  /*10c10*/  FFMA.FTZ R27, R31, R15, R28 ;  /* 0x0000000f1f1b7223 */ /* 0x000fe2000001001c */
[----:B------:R-:W-:Y:S01]  /*10c20*/  HADD2.F32 R28, -RZ, R29.H0_H0 ;  /* 0x2000001dff1c7230 */ /* 0x000fe20000004100 */
[----:B------:R-:W-:Y:S01]  /*10c30*/  F2FP.F16.E4M3.UNPACK_B R29, R3.H1 ;  /* 0x00000003ff1d723e */ /* 0x000fe200030006ff */
[----:B------:R-:W-:Y:S01]  /*10c40*/  FMUL.FTZ R3, R32, R5 ;  /* 0x0000000520037220 */ /* 0x000fe20000410000 */
[----:B------:R-:W-:Y:S02]  /*10c50*/  F2FP.F16.E4M3.UNPACK_B R7, R7.H1 ;  /* 0x00000007ff07723e */ /* 0x000fe400030006ff */
        /* <DEDUP_REMOVED lines=12> */
[----:B------:R-:W-:Y:S01]  /*10d20*/  F2FP.F16.E4M3.UNPACK_B R31, R11 ;  /* 0x0000000bff1f723e */ /* 0x000fe200020006ff */
[----:B------:R-:W-:Y:S02]  /*10d30*/  HADD2.F32 R20, -RZ, R20.H0_H0 ;  /* 0x20000014ff147230 */ /* 0x000fe40000004100 */
[----:B------:R-:W-:Y:S01]  /*10d40*/  FMUL.FTZ R5, R32, R3 ;  /* 0x0000000320057220 */ /* 0x000fe20000410000 */
[----:B------:R-:W-:Y:S01]  /*10d50*/  F2FP.F16.E4M3.UNPACK_B R29, R13 ;  /* 0x0000000dff1d723e */ /* 0x000fe200020006ff */
[C---:B------:R-:W-:Y:S01]  /*10d60*/  FMUL.FTZ R3, R4.reuse, R3 ;  /* 0x0000000304037220 */ /* 0x040fe20000410000 */
[----:B------:R-:W-:Y:S01]  /*10d70*/  FFMA.FTZ R21, R33, R21, R30 ;  /* 0x0000001521157223 */ /* 0x000fe2000001001e */
[----:B------:R-:W-:Y:S01]  /*10d80*/  FFMA.FTZ R5, R4, R20, -R5 ;  /* 0x0000001404057223 */ /* 0x000fe20000010805 */
[----:B------:R-:W-:-:S02]  /*10d90*/  HADD2.F32 R36, -RZ, R31.H1_H1 ;  /* 0x3000001fff247230 */ /* 0x000fc40000004100 */
[----:B------:R-:W-:Y:S01]  /*10da0*/  FFMA.FTZ R20, R32, R20, R3 ;  /* 0x0000001420147223 */ /* 0x000fe20000010003 */
[----:B------:R-:W-:Y:S01]  /*10db0*/  HADD2.F32 R4, -RZ, R6.H1_H1 ;  /* 0x30000006ff047230 */ /* 0x000fe20000004100 */
[----:B------:R-:W-:Y:S01]  /*10dc0*/  F2FP.F16.E4M3.UNPACK_B R33, R11.H1 ;  /* 0x0000000bff21723e */ /* 0x000fe200030006ff */
[----:B------:R-:W-:Y:S01]  /*10dd0*/  HADD2.F32 R30, -RZ, R29.H1_H1 ;  /* 0x3000001dff1e7230 */ /* 0x000fe20000004100 */
[----:B------:R-:W-:Y:S01]  /*10de0*/  F2FP.SATFINITE.E4M3.F32.PACK_AB_MERGE_C R21, R21, R28, RZ ;  /* 0x0000001c1515723e */ /* 0x000fe200048070ff */
[----:B------:R-:W-:Y:S02]  /*10df0*/  HADD2.F32 R34, -RZ, R31.H0_H0 ;  /* 0x2000001fff227230 */ /* 0x000fe40000004100 */
[----:B------:R-:W-:Y:S02]  /*10e00*/  HADD2.F32 R3, -RZ, R24.H1_H1 ;  /* 0x30000018ff037230 */ /* 0x000fe40000004100 */
[----:B------:R-:W-:Y:S01]  /*10e10*/  FMUL.FTZ R31, R30, R4 ;  /* 0x000000041e1f7220 */ /* 0x000fe20000410000 */
[----:B------:R-:W-:-:S02]  /*10e20*/  HADD2.F32 R32, -RZ, R29.H0_H0 ;  /* 0x2000001dff207230 */ /* 0x000fc40000004100 */
[----:B------:R-:W-:Y:S01]  /*10e30*/  FMUL.FTZ R29, R36, R4 ;  /* 0x00000004241d7220 */ /* 0x000fe20000410000 */
[----:B------:R-:W-:Y:S01]  /*10e40*/  HADD2.F32 R6, -RZ, R6.H0_H0 ;  /* 0x20000006ff067230 */ /* 0x000fe20000004100 */
[----:B------:R-:W-:Y:S01]  /*10e50*/  F2FP.F16.E4M3.UNPACK_B R4, R13.H1 ;  /* 0x0000000dff04723e */ /* 0x000fe200030006ff */
[----:B------:R-:W-:Y:S02]  /*10e60*/  HADD2.F32 R24, -RZ, R24.H0_H0 ;  /* 0x20000018ff187230 */ /* 0x000fe40000004100 */
[-C--:B------:R-:W-:Y:S01]  /*10e70*/  FMUL.FTZ R13, R34, R3.reuse ;  /* 0x00000003220d7220 */ /* 0x080fe20000410000 */
[----:B------:R-:W-:Y:S01]  /*10e80*/  FMUL.FTZ R3, R32, R3 ;  /* 0x0000000320037220 */ /* 0x000fe20000410000 */
[-C--:B------:R-:W-:Y:S01]  /*10e90*/  FFMA.FTZ R29, R30, R6.reuse, -R29 ;  /* 0x000000061e1d7223 */ /* 0x080fe2000001081d */
[----:B------:R-:W-:Y:S01]  /*10ea0*/  FFMA.FTZ R30, R36, R6, R31 ;  /* 0x00000006241e7223 */ /* 0x000fe2000001001f */
[----:B------:R-:W-:Y:S01]  /*10eb0*/  FFMA.FTZ R6, R32, R24, -R13 ;  /* 0x0000001820067223 */ /* 0x000fe2000001080d */
[----:B------:R-:W-:-:S02]  /*10ec0*/  HADD2.F32 R31, -RZ, R4.H1_H1 ;  /* 0x30000004ff1f7230 */ /* 0x000fc40000004100 */
[----:B------:R-:W-:Y:S01]  /*10ed0*/  FFMA.FTZ R11, R34, R24, R3 ;  /* 0x00000018220b7223 */ /* 0x000fe20000010003 */
[----:B------:R-:W-:Y:S01]  /*10ee0*/  HADD2.F32 R32, -RZ, R4.H0_H0 ;  /* 0x20000004ff207230 */ /* 0x000fe20000004100 */
[----:B------:R-:W-:Y:S01]  /*10ef0*/  F2FP.SATFINITE.E4M3.F32.PACK_AB_MERGE_C R29, R30, R29, RZ ;  /* 0x0000001d1e1d723e */ /* 0x000fe200048070ff */
[----:B------:R-:W-:Y:S01]  /*10f00*/  HADD2.F32 R35, -RZ, R33.H1_H1 ;  /* 0x30000021ff237230 */ /* 0x000fe20000004100 */
[----:B------:R-:W-:Y:S01]  /*10f10*/  F2FP.SATFINITE.E4M3.F32.PACK_AB_MERGE_C R5, R20, R5, R21 ;  /* 0x000000051405723e */ /* 0x000fe20004807015 */
[----:B------:R-:W-:Y:S01]  /*10f20*/  HADD2.F32 R4, -RZ, R7.H1_H1 ;  /* 0x30000007ff047230 */ /* 0x000fe20000004100 */
[----:B------:R-:W-:Y:S01]  /*10f30*/  F2FP.SATFINITE.E4M3.F32.PACK_AB_MERGE_C R6, R11, R6, R29 ;  /* 0x000000060b06723e */ /* 0x000fe2000480701d */
[----:B------:R-:W-:Y:S02]  /*10f40*/  HADD2.F32 R34, -RZ, R33.H0_H0 ;  /* 0x20000021ff227230 */ /* 0x000fe40000004100 */
[----:B------:R-:W-:Y:S02]  /*10f50*/  HADD2.F32 R3, -RZ, R14.H1_H1 ;  /* 0x3000000eff037230 */ /* 0x000fe40000004100 */
[----:B------:R-:W-:Y:S01]  /*10f60*/  FMUL.FTZ R24, R35, R4 ;  /* 0x0000000423187220 */ /* 0x000fe20000410000 */
[----:B------:R-:W-:-:S02]  /*10f70*/  HADD2.F32 R7, -RZ, R7.H0_H0 ;  /* 0x20000007ff077230 */ /* 0x000fc40000004100 */
[C---:B------:R-:W-:Y:S01]  /*10f80*/  FMUL.FTZ R4, R31.reuse, R4 ;  /* 0x000000041f047220 */ /* 0x040fe20000410000 */
[----:B------:R-:W-:Y:S02]  /*10f90*/  HADD2.F32 R14, -RZ, R14.H0_H0 ;  /* 0x2000000eff0e7230 */ /* 0x000fe40000004100 */
[-C--:B------:R-:W-:Y:S01]  /*10fa0*/  FMUL.FTZ R13, R34, R3.reuse ;  /* 0x00000003220d7220 */ /* 0x080fe20000410000 */
[C---:B------:R-:W-:Y:S01]  /*10fb0*/  FMUL.FTZ R3, R32.reuse, R3 ;  /* 0x0000000320037220 */ /* 0x040fe20000410000 */
[-C--:B------:R-:W-:Y:S01]  /*10fc0*/  FFMA.FTZ R24, R31, R7.reuse, -R24 ;  /* 0x000000071f187223 */ /* 0x080fe20000010818 */
[----:B------:R-:W-:Y:S01]  /*10fd0*/  FFMA.FTZ R31, R35, R7, R4 ;  /* 0x00000007231f7223 */ /* 0x000fe20000010004 */
[-C--:B------:R-:W-:Y:S01]  /*10fe0*/  FFMA.FTZ R7, R32, R14.reuse, -R13 ;  /* 0x0000000e20077223 */ /* 0x080fe2000001080d */
[----:B------:R-:W-:Y:S01]  /*10ff0*/  FFMA.FTZ R14, R34, R14, R3 ;  /* 0x0000000e220e7223 */ /* 0x000fe20000010003 */
[----:B------:R-:W-:Y:S02]  /*11000*/  F2FP.SATFINITE.E4M3.F32.PACK_AB_MERGE_C R4, R27, R26, RZ ;  /* 0x0000001a1b04723e */ /* 0x000fe400048070ff */
[----:B------:R-:W-:-:S02]  /*11010*/  F2FP.SATFINITE.E4M3.F32.PACK_AB_MERGE_C R24, R31, R24, RZ ;  /* 0x000000181f18723e */ /* 0x000fc400048070ff */
[----:B------:R-:W-:Y:S02]  /*11020*/  F2FP.SATFINITE.E4M3.F32.PACK_AB_MERGE_C R4, R15, R10, R4 ;  /* 0x0000000a0f04723e */ /* 0x000fe40004807004 */
[----:B------:R-:W-:-:S05]  /*11030*/  F2FP.SATFINITE.E4M3.F32.PACK_AB_MERGE_C R7, R14, R7, R24 ;  /* 0x000000070e07723e */ /* 0x000fca0004807018 */
[----:B------:R1:W-:Y:S02]  /*11040*/  STS.128 [R37+0x23400], R4 ;  /* 0x0234000425007388 */ /* 0x0003e40000000c00 */
.L_x_623:
[----:B------:R-:W-:Y:S05]  /*11050*/  BSYNC B1 ;  /* 0x0000000000017941 */ /* 0x000fea0003800000 */
.L_x_622:
[----:B------:R-:W-:Y:S05]  /*11060*/  @P1 BRA `(.L_x_621) ;  /* 0x0000003c00c41947 */ /* 0x000fea0003800000 */
[----:B-1---5:R-:W1:Y:S01]  /*11070*/  LDS.128 R4, [R37+0x27400] ;  /* 0x0274000025047984 */ /* 0x022e620000000c00 */
[----:B------:R-:W-:Y:S02]  /*11080*/  F2FP.F16.E4M3.UNPACK_B R24, R8 ;  /* 0x00000008ff18723e */ /* 0x000fe400020006ff */
[----:B------:R-:W-:-:S03]  /*11090*/  F2FP.F16.E4M3.UNPACK_B R21, R0 ;  /* 0x00000000ff15723e */ /* 0x000fc600020006ff */
[--C-:B------:R-:W-:Y:S02]  /*110a0*/  HADD2.F32 R26, -RZ, R24.reuse.H1_H1 ;  /* 0x30000018ff1a7230 */ /* 0x100fe40000004100 */
[----:B------:R-:W-:Y:S02]  /*110b0*/  HADD2.F32 R20, -RZ, R21.H1_H1 ;  /* 0x30000015ff147230 */ /* 0x000fe40000004100 */
[----:B------:R-:W-:Y:S01]  /*110c0*/  HADD2.F32 R28, -RZ, R24.H0_H0 ;  /* 0x20000018ff1c7230 */ /* 0x000fe20000004100 */
[----:B------:R-:W-:-:S05]  /*110d0*/  F2FP.F16.E4M3.UNPACK_B R24, R8.H1 ;  /* 0x00000008ff18723e */ /* 0x000fca00030006ff */
[--C-:B------:R-:W-:Y:S02]  /*110e0*/  HADD2.F32 R31, -RZ, R24.reuse.H1_H1 ;  /* 0x30000018ff1f7230 */ /* 0x100fe40000004100 */
[----:B------:R-:W-:Y:S01]  /*110f0*/  HADD2.F32 R29, -RZ, R24.H0_H0 ;  /* 0x20000018ff1d7230 */ /* 0x000fe20000004100 */
[-C--:B-1----:R-:W-:Y:S02]  /*11100*/  F2FP.F16.E4M3.UNPACK_B R3, R4.reuse.H1 ;  /* 0x00000004ff03723e */ /* 0x082fe400030006ff */
[----:B------:R-:W-:Y:S02]  /*11110*/  F2FP.F16.E4M3.UNPACK_B R4, R4 ;  /* 0x00000004ff04723e */ /* 0x000fe400020006ff */
[-C--:B------:R-:W-:Y:S01]  /*11120*/  F2FP.F16.E4M3.UNPACK_B R11, R5.reuse ;  /* 0x00000005ff0b723e */ /* 0x080fe200020006ff */
[--C-:B------:R-:W-:Y:S01]  /*11130*/  HADD2.F32 R10, -RZ, R3.reuse.H0_H0 ;  /* 0x20000003ff0a7230 */ /* 0x100fe20000004100 */
[----:B------:R-:W-:Y:S01]  /*11140*/  F2FP.F16.E4M3.UNPACK_B R5, R5.H1 ;  /* 0x00000005ff05723e */ /* 0x000fe200030006ff */
        /* <DEDUP_REMOVED lines=8> */
[--C-:B------:R-:W-:Y:S01]  /*111d0*/  HADD2.F32 R3, -RZ, R4.reuse.H1_H1 ;  /* 0x30000004ff037230 */ /* 0x100fe20000004100 */
[----:B------:R-:W-:Y:S01]  /*111e0*/  F2FP.F16.E4M3.UNPACK_B R26, R0.H1 ;  /* 0x00000000ff1a723e */ /* 0x000fe200030006ff */
[----:B------:R-:W-:Y:S01]  /*111f0*/  HADD2.F32 R10, -RZ, R21.H0_H0 ;  /* 0x20000015ff0a7230 */ /* 0x000fe20000004100 */
[----:B------:R-:W-:Y:S01]  /*11200*/  F2FP.F16.E4M3.UNPACK_B R7, R7.H1 ;  /* 0x00000007ff07723e */ /* 0x000fe200030006ff */
[----:B------:R-:W-:-:S02]  /*11210*/  HADD2.F32 R4, -RZ, R4.H0_H0 ;  /* 0x20000004ff047230 */ /* 0x000fc40000004100 */
[-C--:B------:R-:W-:Y:S01]  /*11220*/  FMUL.FTZ R15, R28, R3.reuse ;  /* 0x000000031c0f7220 */ /* 0x080fe20000410000 */
[----:B------:R-:W-:Y:S02]  /*11230*/  HADD2.F32 R0, -RZ, R11.H1_H1 ;  /* 0x3000000bff007230 */ /* 0x000fe40000004100 */
[C---:B------:R-:W-:Y:S01]  /*11240*/  FMUL.FTZ R21, R10.reuse, R3 ;  /* 0x000000030a157220 */ /* 0x040fe20000410000 */
[--C-:B------:R-:W-:Y:S02]  /*11250*/  HADD2.F32 R3, -RZ, R5.reuse.H1_H1 ;  /* 0x30000005ff037230 */ /* 0x100fe40000004100 */
[-C--:B------:R-:W-:Y:S01]  /*11260*/  FFMA.FTZ R15, R10, R4.reuse, -R15 ;  /* 0x000000040a0f7223 */ /* 0x080fe2000001080f */
[----:B------:R-:W-:Y:S02]  /*11270*/  HADD2.F32 R5, -RZ, R5.H0_H0 ;  /* 0x20000005ff057230 */ /* 0x000fe40000004100 */
[----:B------:R-:W-:Y:S01]  /*11280*/  FFMA.FTZ R4, R28, R4, R21 ;  /* 0x000000041c047223 */ /* 0x000fe20000010015 */
[----:B------:R-:W-:-:S02]  /*11290*/  HADD2.F32 R21, -RZ, R26.H1_H1 ;  /* 0x3000001aff157230 */ /* 0x000fc40000004100 */
[----:B------:R-:W-:Y:S01]  /*112a0*/  FMUL.FTZ R8, R31, R3 ;  /* 0x000000031f087220 */ /* 0x000fe20000410000 */
[----:B------:R-:W-:Y:S01]  /*112b0*/  HADD2.F32 R11, -RZ, R11.H0_H0 ;  /* 0x2000000bff0b7230 */ /* 0x000fe20000004100 */
[----:B------:R-:W-:Y:S01]  /*112c0*/  F2FP.F16.E4M3.UNPACK_B R28, R9 ;  /* 0x00000009ff1c723e */ /* 0x000fe200020006ff */
[C---:B------:R-:W-:Y:S01]  /*112d0*/  FMUL.FTZ R24, R21.reuse, R3 ;  /* 0x0000000315187220 */ /* 0x040fe20000410000 */
[-C--:B------:R-:W-:Y:S01]  /*112e0*/  FFMA.FTZ R10, R21, R5.reuse, -R8 ;  /* 0x00000005150a7223 */ /* 0x080fe20000010808 */
[----:B------:R-:W-:Y:S02]  /*112f0*/  HADD2.F32 R3, -RZ, R26.H0_H0 ;  /* 0x2000001aff037230 */ /* 0x000fe40000004100 */
[----:B------:R-:W-:Y:S01]  /*11300*/  FMUL.FTZ R8, R29, R0 ;  /* 0x000000001d087220 */ /* 0x000fe20000410000 */
[----:B------:R-:W-:Y:S01]  /*11310*/  FFMA.FTZ R21, R31, R5, R24 ;  /* 0x000000051f157223 */ /* 0x000fe20000010018 */
[----:B------:R-:W-:Y:S01]  /*11320*/  F2FP.F16.E4M3.UNPACK_B R24, R12 ;  /* 0x0000000cff18723e */ /* 0x000fe200020006ff */
[----:B------:R-:W-:-:S02]  /*11330*/  HADD2.F32 R30, -RZ, R28.H1_H1 ;  /* 0x3000001cff1e7230 */ /* 0x000fc40000004100 */
[C---:B------:R-:W-:Y:S01]  /*11340*/  FMUL.FTZ R0, R3.reuse, R0 ;  /* 0x0000000003007220 */ /* 0x040fe20000410000 */
[----:B------:R-:W-:Y:S01]  /*11350*/  FFMA.FTZ R5, R3, R11, -R8 ;  /* 0x0000000b03057223 */ /* 0x000fe20000010808 */
[----:B------:R-:W-:Y:S01]  /*11360*/  HADD2.F32 R3, -RZ, R6.H1_H1 ;  /* 0x30000006ff037230 */ /* 0x000fe20000004100 */
[----:B------:R-:W-:Y:S01]  /*11370*/  F2FP.F16.E4M3.UNPACK_B R9, R9.H1 ;  /* 0x00000009ff09723e */ /* 0x000fe200030006ff */
[----:B------:R-:W-:Y:S01]  /*11380*/  FFMA.FTZ R8, R29, R11, R0 ;  /* 0x0000000b1d087223 */ /* 0x000fe20000010000 */
[----:B------:R-:W-:Y:S01]  /*11390*/  HADD2.F32 R26, -RZ, R24.H1_H1 ;  /* 0x30000018ff1a7230 */ /* 0x000fe20000004100 */
[----:B------:R-:W-:Y:S01]  /*113a0*/  F2FP.SATFINITE.E4M3.F32.PACK_AB_MERGE_C R20, R27, R20, RZ ;  /* 0x000000141b14723e */ /* 0x000fe200048070ff */
[----:B------:R-:W-:Y:S02]  /*113b0*/  HADD2.F32 R6, -RZ, R6.H0_H0 ;  /* 0x20000006ff067230 */ /* 0x000fe40000004100 */
[----:B------:R-:W-:Y:S01]  /*113c0*/  FMUL.FTZ R11, R30, R3 ;  /* 0x000000031e0b7220 */ /* 0x000fe20000410000 */
[----:B------:R-:W-:-:S02]  /*113d0*/  HADD2.F32 R31, -RZ, R28.H0_H0 ;  /* 0x2000001cff1f7230 */ /* 0x000fc40000004100 */
[C---:B------:R-:W-:Y:S01]  /*113e0*/  FMUL.FTZ R3, R26.reuse, R3 ;  /* 0x000000031a037220 */ /* 0x040fe20000410000 */
[--C-:B------:R-:W-:Y:S02]  /*113f0*/  HADD2.F32 R0, -RZ, R13.reuse.H1_H1 ;  /* 0x3000000dff007230 */ /* 0x100fe40000004100 */
[----:B------:R-:W-:Y:S01]  /*11400*/  FFMA.FTZ R11, R26, R6, -R11 ;  /* 0x000000061a0b7223 */ /* 0x000fe2000001080b */
[----:B------:R-:W-:Y:S01]  /*11410*/  HADD2.F32 R29, -RZ, R24.H0_H0 ;  /* 0x20000018ff1d7230 */ /* 0x000fe20000004100 */
[----:B------:R-:W-:Y:S01]  /*11420*/  F2FP.F16.E4M3.UNPACK_B R26, R12.H1 ;  /* 0x0000000cff1a723e */ /* 0x000fe200030006ff */
[----:B------:R-:W-:Y:S02]  /*11430*/  HADD2.F32 R13, -RZ, R13.H0_H0 ;  /* 0x2000000dff0d7230 */ /* 0x000fe40000004100 */
[----:B------:R-:W-:Y:S01]  /*11440*/  FMUL.FTZ R12, R31, R0 ;  /* 0x000000001f0c7220 */ /* 0x000fe20000410000 */
[----:B------:R-:W-:Y:S01]  /*11450*/  FFMA.FTZ R24, R30, R6, R3 ;  /* 0x000000061e187223 */ /* 0x000fe20000010003 */
[----:B------:R-:W-:Y:S01]  /*11460*/  FMUL.FTZ R0, R29, R0 ;  /* 0x000000001d007220 */ /* 0x000fe20000410000 */
[----:B------:R-:W-:-:S02]  /*11470*/  HADD2.F32 R3, -RZ, R7.H1_H1 ;  /* 0x30000007ff037230 */ /* 0x000fc40000004100 */
[-C--:B------:R-:W-:Y:S01]  /*11480*/  FFMA.FTZ R6, R29, R13.reuse, -R12 ;  /* 0x0000000d1d067223 */ /* 0x080fe2000001080c */
[----:B------:R-:W-:Y:S02]  /*11490*/  HADD2.F32 R29, -RZ, R26.H1_H1 ;  /* 0x3000001aff1d7230 */ /* 0x000fe40000004100 */
[----:B------:R-:W-:Y:S01]  /*114a0*/  FFMA.FTZ R13, R31, R13, R0 ;  /* 0x0000000d1f0d7223 */ /* 0x000fe20000010000 */
[--C-:B------:R-:W-:Y:S01]  /*114b0*/  HADD2.F32 R31, -RZ, R9.reuse.H1_H1 ;  /* 0x30000009ff1f7230 */ /* 0x100fe20000004100 */
[----:B------:R-:W-:Y:S01]  /*114c0*/  F2FP.SATFINITE.E4M3.F32.PACK_AB_MERGE_C R10, R21, R10, RZ ;  /* 0x0000000a150a723e */ /* 0x000fe200048070ff */
[----:B------:R-:W-:Y:S01]  /*114d0*/  HADD2.F32 R30, -RZ, R9.H0_H0 ;  /* 0x20000009ff1e7230 */ /* 0x000fe20000004100 */
[----:B------:R-:W-:Y:S01]  /*114e0*/  F2FP.SATFINITE.E4M3.F32.PACK_AB_MERGE_C R11, R24, R11, RZ ;  /* 0x0000000b180b723e */ /* 0x000fe200048070ff */
[----:B------:R-:W-:Y:S02]  /*114f0*/  HADD2.F32 R0, -RZ, R14.H1_H1 ;  /* 0x3000000eff007230 */ /* 0x000fe40000004100 */
[----:B------:R-:W-:Y:S01]  /*11500*/  FMUL.FTZ R12, R31, R3 ;  /* 0x000000031f0c7220 */ /* 0x000fe20000410000 */
[----:B------:R-:W-:Y:S01]  /*11510*/  HADD2.F32 R7, -RZ, R7.H0_H0 ;  /* 0x20000007ff077230 */ /* 0x000fe20000004100 */
[----:B------:R-:W-:Y:S01]  /*11520*/  F2FP.SATFINITE.E4M3.F32.PACK_AB_MERGE_C R4, R4, R15, R20 ;  /* 0x0000000f0404723e */ /* 0x000fe20004807014 */
[----:B------:R-:W-:-:S02]  /*11530*/  HADD2.F32 R28, -RZ, R26.H0_H0 ;  /* 0x2000001aff1c7230 */ /* 0x000fc40000004100 */
[C---:B------:R-:W-:Y:S01]  /*11540*/  FMUL.FTZ R26, R29.reuse, R3 ;  /* 0x000000031d1a7220 */ /* 0x040fe20000410000 */
[----:B------:R-:W-:Y:S02]  /*11550*/  HADD2.F32 R14, -RZ, R14.H0_H0 ;  /* 0x2000000eff0e7230 */ /* 0x000fe40000004100 */
[-C--:B------:R-:W-:Y:S01]  /*11560*/  FMUL.FTZ R3, R30, R0.reuse ;  /* 0x000000001e037220 */ /* 0x080fe20000410000 */
[-C--:B------:R-:W-:Y:S01]  /*11570*/  FFMA.FTZ R12, R29, R7.reuse, -R12 ;  /* 0x000000071d0c7223 */ /* 0x080fe2000001080c */
[C---:B------:R-:W-:Y:S01]  /*11580*/  FMUL.FTZ R9, R28.reuse, R0 ;  /* 0x000000001c097220 */ /* 0x040fe20000410000 */
[----:B------:R-:W-:Y:S01]  /*11590*/  FFMA.FTZ R7, R31, R7, R26 ;  /* 0x000000071f077223 */ /* 0x000fe2000001001a */
[-C--:B------:R-:W-:Y:S01]  /*115a0*/  FFMA.FTZ R3, R28, R14.reuse, -R3 ;  /* 0x0000000e1c037223 */ /* 0x080fe20000010803 */
[----:B------:R-:W-:Y:S01]  /*115b0*/  F2FP.SATFINITE.E4M3.F32.PACK_AB_MERGE_C R5, R8, R5, R10 ;  /* 0x000000050805723e */ /* 0x000fe2000480700a */
[----:B------:R-:W-:Y:S01]  /*115c0*/  FFMA.FTZ R14, R30, R14, R9 ;  /* 0x0000000e1e0e7223 */ /* 0x000fe20000010009 */
[----:B------:R-:W-:-:S02]  /*115d0*/  F2FP.SATFINITE.E4M3.F32.PACK_AB_MERGE_C R6, R13, R6, R11 ;  /* 0x000000060d06723e */ /* 0x000fc4000480700b */
[----:B------:R-:W-:-:S04]  /*115e0*/  F2FP.SATFINITE.E4M3.F32.PACK_AB_MERGE_C R7, R7, R12, RZ ;  /* 0x0000000c0707723e */ /* 0x000fc800048070ff */
[----:B------:R-:W-:-:S05]  /*115f0*/  F2FP.SATFINITE.E4M3.F32.PACK_AB_MERGE_C R7, R14, R3, R7 ;  /* 0x000000030e07723e */ /* 0x000fca0004807007 */
[----:B------:R2:W-:Y:S01]  /*11600*/  STS.128 [R37+0x27400], R4 ;  /* 0x0274000425007388 */ /* 0x0005e20000000c00 */
[----:B------:R-:W-:Y:S05]  /*11610*/  BRA `(.L_x_621) ;  /* 0x0000003800587947 */ /* 0x000fea0003800000 */
.L_x_603:
[----:B------:R-:W-:-:S03]  /*11620*/  UMOV UR4, 0xffffffff ;  /* 0xffffffff00047882 */ /* 0x000fc60000000000 */
[----:B------:R-:W-:Y:S05]  /*11630*/  BRA.DIV UR4, `(.L_x_624) ;  /* 0x0000019e04347947 */ /* 0x000fea000b800000 */
[----:B------:R1:W2:Y:S04]  /*11640*/  SHFL.IDX PT, R27, R26, RZ, 0x181f ;  /* 0x00181fff1a1b7589 */ /* 0x0002a800000e0000 */
[----:B------:R1:W3:Y:S04]  /*11650*/  SHFL.IDX PT, R14, R28, RZ, 0x181f ;  /* 0x00181fff1c0e7589 */ /* 0x0002e800000e0000 */
[----:B------:R1:W4:Y:S04]  /*11660*/  SHFL.IDX PT, R3, R24, RZ, 0x181f ;  /* 0x00181fff18037589 */ /* 0x00032800000e0000 */
[----:B------:R1:W0:Y:S02]  /*11670*/  SHFL.IDX PT, R21, R32, RZ, 0x181f ;  /* 0x00181fff20157589 */ /* 0x00022400000e0000 */
.L_x_898:
[----:B-1----:R-:W5:Y:S01]  /*11680*/  LDL R24, [R1+0x54] ;  /* 0x0000540001187983 */ /* 0x002f620000100800 */
[----:B------:R-:W-:Y:S01]  /*11690*/  ULDC UR4, c[0x0][0x448] ;  /* 0x0001120000047ab9 */ /* 0x000fe20000000800 */
[----:B------:R-:W-:Y:S01]  /*116a0*/  BSSY B1, `(.L_x_625) ;  /* 0x0000013000017945 */ /* 0x000fe20003800000 */
[----:B------:R-:W-:Y:S01]  /*116b0*/  IMAD R32, R92, UR4, RZ ;  /* 0x000000045c207c24 */ /* 0x000fe2000f8e02ff */
[----:B------:R-:W-:Y:S02]  /*116c0*/  CS2R R4, SRZ ;  /* 0x0000000000047805 */ /* 0x000fe4000001ff00 */
[----:B------:R-:W-:Y:S02]  /*116d0*/  CS2R R6, SRZ ;  /* 0x0000000000067805 */ /* 0x000fe4000001ff00 */
[----:B------:R-:W-:Y:S02]  /*116e0*/  CS2R R8, SRZ ;  /* 0x0000000000087805 */ /* 0x000fe4000001ff00 */
[----:B------:R-:W-:-:S02]  /*116f0*/  CS2R R10, SRZ ;  /* 0x00000000000a7805 */ /* 0x000fc4000001ff00 */
[----:B------:R-:W-:Y:S02]  /*11700*/  ISETP.GE.AND P0, PT, R0, R32, PT ;  /* 0x000000200000720c */ /* 0x000fe40003f06270 */
[----:B-----5:R-:W-:-:S11]  /*11710*/  LEA.HI R20, R24, R24, RZ, 0x1 ;  /* 0x0000001818147211 */ /* 0x020fd600078f08ff */
[----:B------:R-:W-:Y:S05]  /*11720*/  @P0 BRA `(.L_x_626) ;  /* 0x0000000000280947 */ /* 0x000fea0003800000 */
[----:B------:R-:W-:Y:S01]  /*11730*/  ULDC UR4, c[0x0][0x3f4] ;  /* 0x0000fd0000047ab9 */ /* 0x000fe20000000800 */
[C---:B--2---:R-:W-:Y:S02]  /*11740*/  IADD3 R12, P0, R16.reuse, R27, RZ ;  /* 0x0000001b100c7210 */ /* 0x044fe40007f1e0ff */
[----:B------:R-:W-:Y:S02]  /*11750*/  CS2R R4, SRZ ;  /* 0x0000000000047805 */ /* 0x000fe4000001ff00 */
[C---:B------:R-:W-:Y:S02]  /*11760*/  ISETP.GE.AND P2, PT, R16.reuse, UR4, PT ;  /* 0x0000000410007c0c */ /* 0x040fe4000bf46270 */
[----:B---3--:R-:W-:Y:S01]  /*11770*/  IADD3 R14, P1, R16, R14, RZ ;  /* 0x0000000e100e7210 */ /* 0x008fe20007f3e0ff */
[----:B0---4-:R-:W-:-:S03]  /*11780*/  IMAD.X R13, R3, 0x1, R17, P0 ;  /* 0x00000001030d7824 */ /* 0x011fc600000e0611 */
[----:B------:R-:W-:-:S07]  /*11790*/  IADD3.X R15, R21, R17, RZ, P1, !PT ;  /* 0x00000011150f7210 */ /* 0x000fce0000ffe4ff */
[----:B------:R-:W-:Y:S05]  /*117a0*/  @P2 BRA `(.L_x_626) ;  /* 0x0000000000082947 */ /* 0x000fea0003800000 */
[----:B------:R1:W5:Y:S04]  /*117b0*/  LD.E.128 R4, desc[UR36][R12.64] ;  /* 0x000000240c047980 */ /* 0x000368000c101d00 */
[----:B------:R1:W5:Y:S02]  /*117c0*/  LD.E.128 R8, desc[UR36][R14.64] ;  /* 0x000000240e087980 */ /* 0x000364000c101d00 */
.L_x_626:
[----:B------:R-:W-:Y:S05]  /*117d0*/  BSYNC B1 ;  /* 0x0000000000017941 */ /* 0x000fea0003800000 */
.L_x_625:
[----:B------:R-:W-:Y:S01]  /*117e0*/  LOP3.LUT R20, R20, 0xfffffffe, RZ, 0xc0, !PT ;  /* 0xfffffffe14147812 */ /* 0x000fe200078ec0ff */
[----:B0-----:R-:W0:Y:S01]  /*117f0*/  LDC R21, c[0x0][0x3f4] ;  /* 0x0000fd00ff157b82 */ /* 0x001e220000000800 */
[----:B-----5:R-:W-:Y:S01]  /*11800*/  SHF.R.U32.HI R0, RZ, 0x8, R4 ;  /* 0x00000008ff007819 */ /* 0x020fe20000011604 */
[----:B------:R-:W-:Y:S01]  /*11810*/  IMAD R32, R41, -0x80, R32 ;  /* 0xffffff8029207824 */ /* 0x000fe200078e0220 */
[----:B----4-:R-:W-:Y:S01]  /*11820*/  LOP3.LUT R3, R4, 0xff, RZ, 0xc0, !PT ;  /* 0x000000ff04037812 */ /* 0x010fe200078ec0ff */
[----:B------:R-:W-:Y:S01]  /*11830*/  IMAD.IADD R20, R24, 0x1, -R20 ;  /* 0x0000000118147824 */ /* 0x000fe200078e0a14 */
[----:B------:R-:W-:Y:S01]  /*11840*/  LOP3.LUT R0, R0, 0xff, RZ, 0xc0, !PT ;  /* 0x000000ff00007812 */ /* 0x000fe200078ec0ff */
[----:B------:R-:W-:Y:S01]  /*11850*/  BSSY B1, `(.L_x_627) ;  /* 0x0000030000017945 */ /* 0x000fe20003800000 */
[----:B-1----:R-:W-:Y:S02]  /*11860*/  SHF.R.U32.HI R12, RZ, 0x8, R5 ;  /* 0x00000008ff0c7819 */ /* 0x002fe40000011605 */
[----:B------:R-:W-:-:S02]  /*11870*/  SHF.L.U32 R34, R20, 0x1f, RZ ;  /* 0x0000001f14227819 */ /* 0x000fc400000006ff */
[----:B------:R-:W-:Y:S02]  /*11880*/  PRMT R13, R0, 0x7604, R3 ;  /* 0x00007604000d7816 */ /* 0x000fe40000000003 */
[----:B------:R-:W1:Y:S01]  /*11890*/  SYNCS.PHASECHK.TRANS64.TRYWAIT P1, [R19+URZ+0x38800], R34 ;  /* 0x03880022130075a7 */ /* 0x000e62000802017f */
[----:B------:R-:W-:Y:S02]  /*118a0*/  LOP3.LUT R3, R5, 0xff, RZ, 0xc0, !PT ;  /* 0x000000ff05037812 */ /* 0x000fe400078ec0ff */
[----:B------:R-:W-:Y:S02]  /*118b0*/  SHF.R.U32.HI R0, RZ, 0x8, R6 ;  /* 0x00000008ff007819 */ /* 0x000fe40000011606 */
[----:B--2---:R-:W-:Y:S02]  /*118c0*/  SHF.R.U32.HI R27, RZ, 0x8, R7 ;  /* 0x00000008ff1b7819 */ /* 0x004fe40000011607 */
[----:B------:R-:W-:Y:S02]  /*118d0*/  LOP3.LUT R12, R12, 0xff, RZ, 0xc0, !PT ;  /* 0x000000ff0c0c7812 */ /* 0x000fe400078ec0ff */
[----:B---3--:R-:W-:-:S02]  /*118e0*/  LOP3.LUT R14, R6, 0xff, RZ, 0xc0, !PT ;  /* 0x000000ff060e7812 */ /* 0x008fc400078ec0ff */
[----:B------:R-:W-:Y:S02]  /*118f0*/  LOP3.LUT R20, R7, 0xff, RZ, 0xc0, !PT ;  /* 0x000000ff07147812 */ /* 0x000fe400078ec0ff */
[----:B------:R-:W-:Y:S02]  /*11900*/  LOP3.LUT R15, R0, 0xff, RZ, 0xc0, !PT ;  /* 0x000000ff000f7812 */ /* 0x000fe400078ec0ff */
[----:B------:R-:W-:Y:S02]  /*11910*/  LOP3.LUT R27, R27, 0xff, RZ, 0xc0, !PT ;  /* 0x000000ff1b1b7812 */ /* 0x000fe400078ec0ff */
[----:B------:R-:W-:Y:S02]  /*11920*/  PRMT R12, R12, 0x7604, R3 ;  /* 0x000076040c0c7816 */ /* 0x000fe40000000003 */
[----:B------:R-:W-:Y:S02]  /*11930*/  SHF.R.U32.HI R0, RZ, 0x8, R8 ;  /* 0x00000008ff007819 */ /* 0x000fe40000011608 */
[----:B------:R-:W-:-:S02]  /*11940*/  SHF.R.U32.HI R33, RZ, 0x8, R9 ;  /* 0x00000008ff217819 */ /* 0x000fc40000011609 */
[----:B------:R-:W-:Y:S02]  /*11950*/  SHF.R.U32.HI R3, RZ, 0x8, R10 ;  /* 0x00000008ff037819 */ /* 0x000fe4000001160a */
[----:B------:R-:W-:Y:S02]  /*11960*/  SHF.R.U32.HI R37, RZ, 0x8, R11 ;  /* 0x00000008ff257819 */ /* 0x000fe4000001160b */
[----:B------:R-:W-:Y:S02]  /*11970*/  PRMT R15, R15, 0x7604, R14 ;  /* 0x000076040f0f7816 */ /* 0x000fe4000000000e */
[----:B------:R-:W-:Y:S02]  /*11980*/  PRMT R20, R27, 0x7604, R20 ;  /* 0x000076041b147816 */ /* 0x000fe40000000014 */
[----:B------:R-:W-:Y:S02]  /*11990*/  LOP3.LUT R14, R8, 0xff, RZ, 0xc0, !PT ;  /* 0x000000ff080e7812 */ /* 0x000fe400078ec0ff */
[----:B------:R-:W-:-:S02]  /*119a0*/  LOP3.LUT R24, R9, 0xff, RZ, 0xc0, !PT ;  /* 0x000000ff09187812 */ /* 0x000fc400078ec0ff */
[----:B------:R-:W-:Y:S02]  /*119b0*/  LOP3.LUT R26, R10, 0xff, RZ, 0xc0, !PT ;  /* 0x000000ff0a1a7812 */ /* 0x000fe400078ec0ff */
[----:B------:R-:W-:Y:S02]  /*119c0*/  LOP3.LUT R28, R11, 0xff, RZ, 0xc0, !PT ;  /* 0x000000ff0b1c7812 */ /* 0x000fe400078ec0ff */
[----:B------:R-:W-:Y:S02]  /*119d0*/  LOP3.LUT R27, R0, 0xff, RZ, 0xc0, !PT ;  /* 0x000000ff001b7812 */ /* 0x000fe400078ec0ff */
[----:B------:R-:W-:Y:S02]  /*119e0*/  LOP3.LUT R33, R33, 0xff, RZ, 0xc0, !PT ;  /* 0x000000ff21217812 */ /* 0x000fe400078ec0ff */
[----:B------:R-:W-:Y:S02]  /*119f0*/  LOP3.LUT R3, R3, 0xff, RZ, 0xc0, !PT ;  /* 0x000000ff03037812 */ /* 0x000fe400078ec0ff */
[----:B------:R-:W-:-:S02]  /*11a00*/  LOP3.LUT R37, R37, 0xff, RZ, 0xc0, !PT ;  /* 0x000000ff25257812 */ /* 0x000fc400078ec0ff */
[----:B------:R-:W-:Y:S02]  /*11a10*/  PRMT R29, R27, 0x7604, R14 ;  /* 0x000076041b1d7816 */ /* 0x000fe4000000000e */
[----:B------:R-:W-:Y:S02]  /*11a20*/  PRMT R24, R33, 0x7604, R24 ;  /* 0x0000760421187816 */ /* 0x000fe40000000018 */
[----:B------:R-:W-:Y:S02]  /*11a30*/  PRMT R35, R3, 0x7604, R26 ;  /* 0x0000760403237816 */ /* 0x000fe4000000001a */
[----:B------:R-:W-:Y:S02]  /*11a40*/  PRMT R28, R37, 0x7604, R28 ;  /* 0x00007604251c7816 */ /* 0x000fe4000000001c */
[----:B------:R-:W-:Y:S02]  /*11a50*/  SHF.R.U32.HI R3, RZ, 0x10, R5 ;  /* 0x00000010ff037819 */ /* 0x000fe40000011605 */
[----:B------:R-:W-:-:S02]  /*11a60*/  SHF.R.U32.HI R27, RZ, 0x10, R7 ;  /* 0x00000010ff1b7819 */ /* 0x000fc40000011607 */
[----:B------:R-:W-:Y:S01]  /*11a70*/  SHF.R.U32.HI R33, RZ, 0x10, R9 ;  /* 0x00000010ff217819 */ /* 0x000fe20000011609 */
[----:B------:R-:W-:Y:S01]  /*11a80*/  IMAD.U32 R3, R3, 0x10000, RZ ;  /* 0x0001000003037824 */ /* 0x000fe200078e00ff */
[----:B------:R-:W-:Y:S01]  /*11a90*/  SHF.R.U32.HI R37, RZ, 0x10, R11 ;  /* 0x00000010ff257819 */ /* 0x000fe2000001160b */
[----:B------:R-:W-:Y:S01]  /*11aa0*/  IMAD.U32 R27, R27, 0x10000, RZ ;  /* 0x000100001b1b7824 */ /* 0x000fe200078e00ff */
[----:B0-----:R-:W-:Y:S01]  /*11ab0*/  ISETP.GE.AND P0, PT, R16, R21, PT ;  /* 0x000000151000720c */ /* 0x001fe20003f06270 */
[----:B------:R-:W-:Y:S01]  /*11ac0*/  IMAD.U32 R33, R33, 0x10000, RZ ;  /* 0x0001000021217824 */ /* 0x000fe200078e00ff */
[----:B------:R-:W-:Y:S01]  /*11ad0*/  LOP3.LUT R3, R12, 0xff0000, R3, 0xf8, !PT ;  /* 0x00ff00000c037812 */ /* 0x000fe200078ef803 */
[----:B------:R-:W-:Y:S01]  /*11ae0*/  IMAD.U32 R37, R37, 0x10000, RZ ;  /* 0x0001000025257824 */ /* 0x000fe200078e00ff */
[----:B------:R-:W-:Y:S02]  /*11af0*/  LOP3.LUT R27, R20, 0xff0000, R27, 0xf8, !PT ;  /* 0x00ff0000141b7812 */ /* 0x000fe400078ef81b */
[----:B------:R-:W-:-:S02]  /*11b00*/  LOP3.LUT R33, R24, 0xff0000, R33, 0xf8, !PT ;  /* 0x00ff000018217812 */ /* 0x000fc400078ef821 */
[----:B------:R-:W-:Y:S02]  /*11b10*/  LOP3.LUT R37, R28, 0xff0000, R37, 0xf8, !PT ;  /* 0x00ff00001c257812 */ /* 0x000fe400078ef825 */
[----:B------:R-:W-:Y:S02]  /*11b20*/  VIMNMX R32, R32, 0x80, PT ;  /* 0x0000008020207848 */ /* 0x000fe40003fe0100 */
[----:B------:R-:W-:Y:S01]  /*11b30*/  LOP3.LUT R13, R13, 0xff0000, R4, 0xf8, !PT ;  /* 0x00ff00000d0d7812 */ /* 0x000fe200078ef804 */
[----:B-1----:R-:W-:Y:S06]  /*11b40*/  @!P1 BRA `(.L_x_628) ;  /* 0x0000019800609947 */ /* 0x002fec0003800000 */
.L_x_899:
[----:B------:R-:W-:Y:S05]  /*11b50*/  BSYNC B1 ;  /* 0x0000000000017941 */ /* 0x000fea0003800000 */
.L_x_627:
[CC--:B------:R-:W-:Y:S01]  /*11b60*/  ISETP.GE.OR P1, PT, R219.reuse, R32.reuse, P0 ;  /* 0x00000020db00720c */ /* 0x0c0fe20000726670 */
[C---:B------:R-:W-:Y:S01]  /*11b70*/  VIADD R14, R219.reuse, 0x40 ;  /* 0x00000040db0e7836 */ /* 0x040fe20000000000 */
[C---:B------:R-:W-:Y:S01]  /*11b80*/  IADD3 R20, R219.reuse, 0x20, RZ ;  /* 0x00000020db147810 */ /* 0x040fe20007ffe0ff */
[----:B------:R-:W-:Y:S01]  /*11b90*/  VIADD R12, R219, 0x60 ;  /* 0x00000060db0c7836 */ /* 0x000fe20000000000 */
[----:B------:R-:W-:Y:S01]  /*11ba0*/  LOP3.LUT R15, R15, 0xff0000, R6, 0xf8, !PT ;  /* 0x00ff00000f0f7812 */ /* 0x000fe200078ef806 */
[----:B------:R-:W-:Y:S01]  /*11bb0*/  BSSY B1, `(.L_x_629) ;  /* 0x00000d7000017945 */ /* 0x000fe20003800000 */
[----:B------:R-:W-:Y:S02]  /*11bc0*/  LOP3.LUT R29, R29, 0xff0000, R8, 0xf8, !PT ;  /* 0x00ff00001d1d7812 */ /* 0x000fe400078ef808 */
[----:B------:R-:W-:Y:S02]  /*11bd0*/  LOP3.LUT R35, R35, 0xff0000, R10, 0xf8, !PT ;  /* 0x00ff000023237812 */ /* 0x000fe400078ef80a */
[----:B------:R-:W-:-:S02]  /*11be0*/  ISETP.GE.OR P2, PT, R20, R32, P0 ;  /* 0x000000201400720c */ /* 0x000fc40000746670 */
[-C--:B------:R-:W-:Y:S02]  /*11bf0*/  ISETP.GE.OR P3, PT, R14, R32.reuse, P0 ;  /* 0x000000200e00720c */ /* 0x080fe40000766670 */
[----:B------:R-:W-:Y:S02]  /*11c00*/  ISETP.GE.OR P0, PT, R12, R32, P0 ;  /* 0x000000200c00720c */ /* 0x000fe40000706670 */
[----:B------:R-:W-:Y:S02]  /*11c10*/  LOP3.LUT R0, R13, 0xff000000, R4, 0xf8, !PT ;  /* 0xff0000000d007812 */ /* 0x000fe400078ef804 */
[----:B------:R-:W-:Y:S02]  /*11c20*/  LOP3.LUT R12, R15, 0xff000000, R6, 0xf8, !PT ;  /* 0xff0000000f0c7812 */ /* 0x000fe400078ef806 */
[----:B------:R-:W-:Y:S02]  /*11c30*/  LOP3.LUT R3, R3, 0xff000000, R5, 0xf8, !PT ;  /* 0xff00000003037812 */ /* 0x000fe400078ef805 */
[----:B------:R-:W-:-:S02]  /*11c40*/  LOP3.LUT R13, R27, 0xff000000, R7, 0xf8, !PT ;  /* 0xff0000001b0d7812 */ /* 0x000fc400078ef807 */
[----:B------:R-:W-:Y:S02]  /*11c50*/  LOP3.LUT R14, R29, 0xff000000, R8, 0xf8, !PT ;  /* 0xff0000001d0e7812 */ /* 0x000fe400078ef808 */
[----:B------:R-:W-:Y:S02]  /*11c60*/  LOP3.LUT R15, R33, 0xff000000, R9, 0xf8, !PT ;  /* 0xff000000210f7812 */ /* 0x000fe400078ef809 */
[----:B------:R-:W-:Y:S02]  /*11c70*/  LOP3.LUT R20, R35, 0xff000000, R10, 0xf8, !PT ;  /* 0xff00000023147812 */ /* 0x000fe400078ef80a */
[----:B------:R-:W-:Y:S01]  /*11c80*/  LOP3.LUT R24, R37, 0xff000000, R11, 0xf8, !PT ;  /* 0xff00000025187812 */ /* 0x000fe200078ef80b */
[----:B------:R-:W-:Y:S06]  /*11c90*/  @P1 BRA `(.L_x_630) ;  /* 0x0000000c00201947 */ /* 0x000fec0003800000 */
[----:B------:R-:W2:Y:S04]  /*11ca0*/  LDL R26, [R1+0x2c] ;  /* 0x00002c00011a7983 */ /* 0x000ea80000100800 */
[----:B------:R-:W3:Y:S01]  /*11cb0*/  LDL R61, [R1+0x30] ;  /* 0x00003000013d7983 */ /* 0x000ee20000100800 */
[----:B------:R-:W-:Y:S01]  /*11cc0*/  LEA.HI R4, R30, R31, RZ, 0x3 ;  /* 0x0000001f1e047211 */ /* 0x000fe200078f18ff */
[C---:B------:R-:W-:Y:S01]  /*11cd0*/  IMAD.SHL.U32 R41, R219.reuse, 0x80, RZ ;  /* 0x00000080db297824 */ /* 0x040fe200078e00ff */
[----:B------:R-:W-:Y:S02]  /*11ce0*/  SHF.L.U32 R42, R219, 0x7, RZ ;  /* 0x00000007db2a7819 */ /* 0x000fe400000006ff */
[----:B------:R-:W-:Y:S02]  /*11cf0*/  LOP3.LUT R4, R4, 0xfffffff8, RZ, 0xc0, !PT ;  /* 0xfffffff804047812 */ /* 0x000fe400078ec0ff */
[----:B------:R-:W-:-:S02]  /*11d00*/  LOP3.LUT R42, R42, 0x380, RZ, 0xc0, !PT ;  /* 0x000003802a2a7812 */ /* 0x000fc400078ec0ff */
[----:B------:R-:W-:Y:S01]  /*11d10*/  LOP3.LUT R41, R41, 0x380, RZ, 0xc0, !PT ;  /* 0x0000038029297812 */ /* 0x000fe200078ec0ff */
[----:B------:R-:W-:Y:S01]  /*11d20*/  IMAD.IADD R4, R31, 0x1, -R4 ;  /* 0x000000011f047824 */ /* 0x000fe200078e0a04 */
[----:B------:R-:W-:Y:S02]  /*11d30*/  F2FP.F16.E4M3.UNPACK_B R45, R14.H1 ;  /* 0x0000000eff2d723e */ /* 0x000fe400030006ff */
[----:B------:R-:W-:Y:S02]  /*11d40*/  SHF.R.U32.HI R41, RZ, 0x3, R41 ;  /* 0x00000003ff297819 */ /* 0x000fe40000011629 */
[----:B------:R-:W-:Y:S01]  /*11d50*/  LEA.HI R4, R21, R4, RZ, 0x1c ;  /* 0x0000000415047211 */ /* 0x000fe200078fe0ff */
[--C-:B------:R-:W-:Y:S01]  /*11d60*/  HADD2.F32 R46, -RZ, R45.reuse.H0_H0 ;  /* 0x2000002dff2e7230 */ /* 0x100fe20000004100 */
[----:B------:R-:W-:Y:S01]  /*11d70*/  F2FP.F16.E4M3.UNPACK_B R38, R0.H1 ;  /* 0x00000000ff26723e */ /* 0x000fe200030006ff */
[----:B------:R-:W-:Y:S01]  /*11d80*/  HADD2.F32 R47, -RZ, R45.H1_H1 ;  /* 0x3000002dff2f7230 */ /* 0x000fe20000004100 */
[----:B------:R-:W-:Y:S01]  /*11d90*/  SHF.R.S32.HI R7, RZ, 0x1f, R4 ;  /* 0x0000001fff077819 */ /* 0x000fe20000011404 */
[----:B------:R-:W-:-:S03]  /*11da0*/  IMAD.SHL.U32 R5, R4, 0x10, RZ ;  /* 0x0000001004057824 */ /* 0x000fc600078e00ff */
[----:B------:R-:W-:Y:S02]  /*11db0*/  LEA.HI R7, R7, R4, RZ, 0x3 ;  /* 0x0000000407077211 */ /* 0x000fe400078f18ff */
[----:B------:R-:W-:Y:S01]  /*11dc0*/  LOP3.LUT R5, R42, 0x70, R5, 0xf8, !PT ;  /* 0x000000702a057812 */ /* 0x000fe200078ef805 */
[--C-:B------:R-:W-:Y:S02]  /*11dd0*/  HADD2.F32 R42, -RZ, R38.reuse.H0_H0 ;  /* 0x20000026ff2a7230 */ /* 0x100fe40000004100 */
[----:B------:R-:W-:Y:S01]  /*11de0*/  IMAD.SHL.U32 R7, R7, 0x800, RZ ;  /* 0x0000080007077824 */ /* 0x000fe200078e00ff */
[----:B------:R-:W-:Y:S01]  /*11df0*/  LOP3.LUT R4, R5, R41, RZ, 0x3c, !PT ;  /* 0x0000002905047212 */ /* 0x000fe200078e3cff */
[----:B------:R-:W-:Y:S01]  /*11e00*/  HADD2.F32 R41, -RZ, R38.H1_H1 ;  /* 0x30000026ff297230 */ /* 0x000fe20000004100 */
[----:B------:R-:W-:Y:S02]  /*11e10*/  F2FP.F16.E4M3.UNPACK_B R38, R0 ;  /* 0x00000000ff26723e */ /* 0x000fe400020006ff */
[----:B------:R-:W-:-:S04]  /*11e20*/  LOP3.LUT R7, R7, 0xffffc000, RZ, 0xc0, !PT ;  /* 0xffffc00007077812 */ /* 0x000fc800078ec0ff */
[----:B--2---:R-:W-:Y:S02]  /*11e30*/  IADD3 R26, R4, R7, R26 ;  /* 0x00000007041a7210 */ /* 0x004fe40007ffe01a */
[----:B---3--:R-:W1:Y:S03]  /*11e40*/  LDS.128 R4, [R61+0x20400] ;  /* 0x020400003d047984 */ /* 0x008e660000000c00 */
[----:B------:R-:W-:-:S05]  /*11e50*/  IMAD.IADD R26, R19, 0x1, R26 ;  /* 0x00000001131a7824 */ /* 0x000fca00078e021a */
[----:B------:R-:W2:Y:S01]  /*11e60*/  LDS.128 R8, [R26+0x20400] ;  /* 0x020400001a087984 */ /* 0x000ea20000000c00 */
[----:B-1----:R-:W-:Y:S02]  /*11e70*/  F2FP.F16.E4M3.UNPACK_B R29, R4.H1 ;  /* 0x00000004ff1d723e */ /* 0x002fe400030006ff */
[-C--:B------:R-:W-:Y:S02]  /*11e80*/  F2FP.F16.E4M3.UNPACK_B R43, R5.reuse ;  /* 0x00000005ff2b723e */ /* 0x080fe400020006ff */
[----:B------:R-:W-:Y:S02]  /*11e90*/  F2FP.F16.E4M3.UNPACK_B R39, R5.H1 ;  /* 0x00000005ff27723e */ /* 0x000fe400030006ff */
[----:B--2---:R-:W-:Y:S02]  /*11ea0*/  F2FP.F16.E4M3.UNPACK_B R36, R8.H1 ;  /* 0x00000008ff24723e */ /* 0x004fe400030006ff */
[----:B0-----:R-:W-:Y:S02]  /*11eb0*/  F2FP.F16.E4M3.UNPACK_B R34, R4 ;  /* 0x00000004ff22723e */ /* 0x001fe400020006ff */
[-C--:B------:R-:W-:Y:S01]  /*11ec0*/  F2FP.F16.E4M3.UNPACK_B R4, R7.reuse ;  /* 0x00000007ff04723e */ /* 0x080fe200020006ff */
[--C-:B------:R-:W-:Y:S01]  /*11ed0*/  HADD2.F32 R5, -RZ, R36.reuse.H0_H0 ;  /* 0x20000024ff057230 */ /* 0x100fe20000004100 */
[----:B------:R-:W-:Y:S01]  /*11ee0*/  F2FP.F16.E4M3.UNPACK_B R27, R7.H1 ;  /* 0x00000007ff1b723e */ /* 0x000fe200030006ff */
[----:B------:R-:W-:Y:S01]  /*11ef0*/  HADD2.F32 R7, -RZ, R29.H0_H0 ;  /* 0x2000001dff077230 */ /* 0x000fe20000004100 */
[----:B------:R-:W-:Y:S01]  /*11f00*/  F2FP.F16.E4M3.UNPACK_B R37, R8 ;  /* 0x00000008ff25723e */ /* 0x000fe200020006ff */
[----:B------:R-:W-:-:S02]  /*11f10*/  HADD2.F32 R36, -RZ, R36.H1_H1 ;  /* 0x30000024ff247230 */ /* 0x000fc40000004100 */
[C---:B------:R-:W-:Y:S01]  /*11f20*/  FMUL.FTZ R8, R5.reuse, R46 ;  /* 0x0000002e05087220 */ /* 0x040fe20000410000 */
[-C--:B------:R-:W-:Y:S02]  /*11f30*/  F2FP.F16.E4M3.UNPACK_B R44, R9.reuse ;  /* 0x00000009ff2c723e */ /* 0x080fe400020006ff */
[----:B------:R-:W-:Y:S01]  /*11f40*/  F2FP.F16.E4M3.UNPACK_B R40, R9.H1 ;  /* 0x00000009ff28723e */ /* 0x000fe200030006ff */
[-C--:B------:R-:W-:Y:S01]  /*11f50*/  FMUL.FTZ R9, R5, R42.reuse ;  /* 0x0000002a05097220 */ /* 0x080fe20000410000 */
[C---:B------:R-:W-:Y:S01]  /*11f60*/  FFMA.FTZ R5, R7.reuse, R42, -R8 ;  /* 0x0000002a07057223 */ /* 0x040fe20000010808 */
[----:B------:R-:W-:Y:S01]  /*11f70*/  F2FP.F16.E4M3.UNPACK_B R42, R14 ;  /* 0x0000000eff2a723e */ /* 0x000fe200020006ff */
[----:B------:R-:W-:Y:S02]  /*11f80*/  HADD2.F32 R8, -RZ, R37.H0_H0 ;  /* 0x20000025ff087230 */ /* 0x000fe40000004100 */
[----:B------:R-:W-:Y:S01]  /*11f90*/  FFMA.FTZ R7, R7, R46, R9 ;  /* 0x0000002e07077223 */ /* 0x000fe20000010009 */
[----:B------:R-:W-:Y:S01]  /*11fa0*/  HADD2.F32 R9, -RZ, R38.H0_H0 ;  /* 0x20000026ff097230 */ /* 0x000fe20000004100 */
[-C--:B------:R-:W-:Y:S01]  /*11fb0*/  F2FP.F16.E4M3.UNPACK_B R32, R10.reuse ;  /* 0x0000000aff20723e */ /* 0x080fe200020006ff */
[----:B------:R-:W-:Y:S01]  /*11fc0*/  HADD2.F32 R45, -RZ, R42.H0_H0 ;  /* 0x2000002aff2d7230 */ /* 0x000fe20000004100 */
[----:B------:R-:W-:Y:S01]  /*11fd0*/  F2FP.F16.E4M3.UNPACK_B R35, R10.H1 ;  /* 0x0000000aff23723e */ /* 0x000fe200030006ff */
[----:B------:R-:W-:-:S02]  /*11fe0*/  HADD2.F32 R10, -RZ, R29.H1_H1 ;  /* 0x3000001dff0a7230 */ /* 0x000fc40000004100 */
[C---:B------:R-:W-:Y:S01]  /*11ff0*/  FMUL.FTZ R49, R36.reuse, R47 ;  /* 0x0000002f24317220 */ /* 0x040fe20000410000 */
[----:B------:R-:W-:Y:S02]  /*12000*/  HADD2.F32 R29, -RZ, R34.H0_H0 ;  /* 0x20000022ff1d7230 */ /* 0x000fe40000004100 */
[----:B------:R-:W-:Y:S01]  /*12010*/  FMUL.FTZ R48, R36, R41 ;  /* 0x0000002924307220 */ /* 0x000fe20000410000 */
[C---:B------:R-:W-:Y:S01]  /*12020*/  FMUL.FTZ R36, R8.reuse, R45 ;  /* 0x0000002d08247220 */ /* 0x040fe20000410000 */
[----:B------:R-:W-:Y:S01]  /*12030*/  FMUL.FTZ R46, R8, R9 ;  /* 0x00000009082e7220 */ /* 0x000fe20000410000 */
[C---:B------:R-:W-:Y:S01]  /*12040*/  FFMA.FTZ R8, R10.reuse, R41, -R49 ;  /* 0x000000290a087223 */ /* 0x040fe20000010831 */
[----:B------:R-:W-:Y:S01]  /*12050*/  FFMA.FTZ R10, R10, R47, R48 ;  /* 0x0000002f0a0a7223 */ /* 0x000fe20000010030 */
[C---:B------:R-:W-:Y:S01]  /*12060*/  FFMA.FTZ R9, R29.reuse, R9, -R36 ;  /* 0x000000091d097223 */ /* 0x040fe20000010824 */
[----:B------:R-:W-:Y:S01]  /*12070*/  FFMA.FTZ R29, R29, R45, R46 ;  /* 0x0000002d1d1d7223 */ /* 0x000fe2000001002e */
[----:B------:R-:W-:Y:S01]  /*12080*/  F2FP.F16.E4M3.UNPACK_B R47, R15.H1 ;  /* 0x0000000fff2f723e */ /* 0x000fe200030006ff */
[----:B------:R-:W-:Y:S01]  /*12090*/  HADD2.F32 R46, -RZ, R42.H1_H1 ;  /* 0x3000002aff2e7230 */ /* 0x000fe20000004100 */
[----:B------:R-:W-:Y:S01]  /*120a0*/  F2FP.F16.E4M3.UNPACK_B R42, R3.H1 ;  /* 0x00000003ff2a723e */ /* 0x000fe200030006ff */
[----:B------:R-:W-:Y:S01]  /*120b0*/  HADD2.F32 R37, -RZ, R37.H1_H1 ;  /* 0x30000025ff257230 */ /* 0x000fe20000004100 */
[-C--:B------:R-:W-:Y:S01]  /*120c0*/  F2FP.F16.E4M3.UNPACK_B R33, R6.reuse.H1 ;  /* 0x00000006ff21723e */ /* 0x080fe200030006ff */
[----:B------:R-:W-:Y:S01]  /*120d0*/  HADD2.F32 R41, -RZ, R38.H1_H1 ;  /* 0x30000026ff297230 */ /* 0x000fe20000004100 */
[----:B------:R-:W-:Y:S01]  /*120e0*/  F2FP.F16.E4M3.UNPACK_B R28, R6 ;  /* 0x00000006ff1c723e */ /* 0x000fe200020006ff */
[----:B------:R-:W-:-:S02]  /*120f0*/  HADD2.F32 R36, -RZ, R34.H1_H1 ;  /* 0x30000022ff247230 */ /* 0x000fc40000004100 */
[C---:B------:R-:W-:Y:S01]  /*12100*/  FMUL.FTZ R51, R37.reuse, R46 ;  /* 0x0000002e25337220 */ /* 0x040fe20000410000 */
[----:B------:R-:W-:Y:S02]  /*12110*/  HADD2.F32 R49, -RZ, R47.H0_H0 ;  /* 0x2000002fff317230 */ /* 0x000fe40000004100 */
[----:B------:R-:W-:Y:S01]  /*12120*/  FMUL.FTZ R37, R37, R41 ;  /* 0x0000002925257220 */ /* 0x000fe20000410000 */
[----:B------:R-:W-:Y:S01]  /*12130*/  HADD2.F32 R34, -RZ, R40.H0_H0 ;  /* 0x20000028ff227230 */ /* 0x000fe20000004100 */
[-C--:B------:R-:W-:Y:S01]  /*12140*/  F2FP.F16.E4M3.UNPACK_B R6, R11.reuse ;  /* 0x0000000bff06723e */ /* 0x080fe200020006ff */
[----:B------:R-:W-:Y:S01]  /*12150*/  HADD2.F32 R45, -RZ, R42.H0_H0 ;  /* 0x2000002aff2d7230 */ /* 0x000fe20000004100 */
[----:B------:R-:W-:Y:S01]  /*12160*/  F2FP.F16.E4M3.UNPACK_B R11, R11.H1 ;  /* 0x0000000bff0b723e */ /* 0x000fe200030006ff */
[----:B------:R-:W-:Y:S02]  /*12170*/  HADD2.F32 R38, -RZ, R39.H0_H0 ;  /* 0x20000027ff267230 */ /* 0x000fe40000004100 */
[----:B------:R-:W-:Y:S01]  /*12180*/  FMUL.FTZ R53, R34, R49 ;  /* 0x0000003122357220 */ /* 0x000fe20000410000 */
[----:B------:R-:W-:-:S02]  /*12190*/  HADD2.F32 R50, -RZ, R47.H1_H1 ;  /* 0x3000002fff327230 */ /* 0x000fc40000004100 */
[----:B------:R-:W-:Y:S01]  /*121a0*/  FMUL.FTZ R48, R34, R45 ;  /* 0x0000002d22307220 */ /* 0x000fe20000410000 */
[C---:B------:R-:W-:Y:S01]  /*121b0*/  FFMA.FTZ R34, R36.reuse, R41, -R51 ;  /* 0x0000002924227223 */ /* 0x040fe20000010833 */
[----:B------:R-:W-:Y:S01]  /*121c0*/  FFMA.FTZ R36, R36, R46, R37 ;  /* 0x0000002e24247223 */ /* 0x000fe20000010025 */
[C---:B------:R-:W-:Y:S01]  /*121d0*/  FFMA.FTZ R37, R38.reuse, R45, -R53 ;  /* 0x0000002d26257223 */ /* 0x040fe20000010835 */
[----:B------:R-:W-:Y:S01]  /*121e0*/  FFMA.FTZ R38, R38, R49, R48 ;  /* 0x0000003126267223 */ /* 0x000fe20000010030 */
[----:B------:R-:W-:Y:S01]  /*121f0*/  F2FP.F16.E4M3.UNPACK_B R48, R15 ;  /* 0x0000000fff30723e */ /* 0x000fe200020006ff */
[----:B------:R-:W-:Y:S01]  /*12200*/  HADD2.F32 R41, -RZ, R40.H1_H1 ;  /* 0x30000028ff297230 */ /* 0x000fe20000004100 */
[----:B------:R-:W-:Y:S01]  /*12210*/  F2FP.F16.E4M3.UNPACK_B R45, R3 ;  /* 0x00000003ff2d723e */ /* 0x000fe200020006ff */
[----:B------:R-:W-:Y:S02]  /*12220*/  HADD2.F32 R46, -RZ, R42.H1_H1 ;  /* 0x3000002aff2e7230 */ /* 0x000fe40000004100 */
[----:B------:R-:W-:-:S02]  /*12230*/  HADD2.F32 R49, -RZ, R48.H0_H0 ;  /* 0x20000030ff317230 */ /* 0x000fc40000004100 */
[C---:B------:R-:W-:Y:S01]  /*12240*/  FMUL.FTZ R54, R41.reuse, R50 ;  /* 0x0000003229367220 */ /* 0x040fe20000410000 */
[--C-:B------:R-:W-:Y:S02]  /*12250*/  HADD2.F32 R40, -RZ, R44.reuse.H0_H0 ;  /* 0x2000002cff287230 */ /* 0x100fe40000004100 */
[----:B------:R-:W-:Y:S01]  /*12260*/  FMUL.FTZ R41, R41, R46 ;  /* 0x0000002e29297220 */ /* 0x000fe20000410000 */
[----:B------:R-:W-:Y:S02]  /*12270*/  HADD2.F32 R47, -RZ, R45.H0_H0 ;  /* 0x2000002dff2f7230 */ /* 0x000fe40000004100 */
[----:B------:R-:W-:Y:S02]  /*12280*/  HADD2.F32 R39, -RZ, R39.H1_H1 ;  /* 0x30000027ff277230 */ /* 0x000fe40000004100 */
[C---:B------:R-:W-:Y:S01]  /*12290*/  FMUL.FTZ R51, R40.reuse, R49 ;  /* 0x0000003128337220 */ /* 0x040fe20000410000 */
[----:B------:R-:W-:Y:S02]  /*122a0*/  HADD2.F32 R42, -RZ, R43.H0_H0 ;  /* 0x2000002bff2a7230 */ /* 0x000fe40000004100 */
[----:B------:R-:W-:Y:S01]  /*122b0*/  FMUL.FTZ R52, R40, R47 ;  /* 0x0000002f28347220 */ /* 0x000fe20000410000 */
[----:B------:R-:W-:-:S02]  /*122c0*/  HADD2.F32 R44, -RZ, R44.H1_H1 ;  /* 0x3000002cff2c7230 */ /* 0x000fc40000004100 */
[C---:B------:R-:W-:Y:S01]  /*122d0*/  FFMA.FTZ R40, R39.reuse, R46, -R54 ;  /* 0x0000002e27287223 */ /* 0x040fe20000010836 */
[----:B------:R-:W-:Y:S01]  /*122e0*/  FFMA.FTZ R41, R39, R50, R41 ;  /* 0x0000003227297223 */ /* 0x000fe20000010029 */
[C---:B------:R-:W-:Y:S01]  /*122f0*/  FFMA.FTZ R39, R42.reuse, R47, -R51 ;  /* 0x0000002f2a277223 */ /* 0x040fe20000010833 */
[----:B------:R-:W-:Y:S01]  /*12300*/  F2FP.F16.E4M3.UNPACK_B R51, R20.H1 ;  /* 0x00000014ff33723e */ /* 0x000fe200030006ff */
        /* <DEDUP_REMOVED lines=8> */
[----:B------:R-:W-:Y:S01]  /*12390*/  FMUL.FTZ R53, R44, R47 ;  /* 0x0000002f2c357220 */ /* 0x000fe20000410000 */
[--C-:B------:R-:W-:Y:S02]  /*123a0*/  HADD2.F32 R49, -RZ, R48.reuse.H0_H0 ;  /* 0x20000030ff317230 */ /* 0x100fe40000004100 */
[----:B------:R-:W-:Y:S02]  /*123b0*/  HADD2.F32 R46, -RZ, R33.H0_H0 ;  /* 0x20000021ff2e7230 */ /* 0x000fe40000004100 */
[C---:B------:R-:W-:Y:S01]  /*123c0*/  FMUL.FTZ R55, R45.reuse, R52 ;  /* 0x000000342d377220 */ /* 0x040fe20000410000 */
[----:B------:R-:W-:Y:S02]  /*123d0*/  HADD2.F32 R43, -RZ, R43.H1_H1 ;  /* 0x3000002bff2b7230 */ /* 0x000fe40000004100 */
[-C--:B------:R-:W-:Y:S01]  /*123e0*/  FMUL.FTZ R57, R45, R49.reuse ;  /* 0x000000312d397220 */ /* 0x080fe20000410000 */
[----:B------:R-:W-:Y:S02]  /*123f0*/  HADD2.F32 R35, -RZ, R35.H1_H1 ;  /* 0x30000023ff237230 */ /* 0x000fe40000004100 */
[----:B------:R-:W-:Y:S01]  /*12400*/  FFMA.FTZ R45, R46, R49, -R55 ;  /* 0x000000312e2d7223 */ /* 0x000fe20000010837 */
[----:B------:R-:W-:-:S02]  /*12410*/  HADD2.F32 R48, -RZ, R48.H1_H1 ;  /* 0x30000030ff307230 */ /* 0x000fc40000004100 */
[----:B------:R-:W-:Y:S01]  /*12420*/  FFMA.FTZ R46, R46, R52, R57 ;  /* 0x000000342e2e7223 */ /* 0x000fe20000010039 */
[----:B------:R-:W-:Y:S02]  /*12430*/  HADD2.F32 R52, -RZ, R51.H1_H1 ;  /* 0x30000033ff347230 */ /* 0x000fe40000004100 */
[C---:B------:R-:W-:Y:S01]  /*12440*/  FFMA.FTZ R44, R43.reuse, R47, -R54 ;  /* 0x0000002f2b2c7223 */ /* 0x040fe20000010836 */
[----:B------:R-:W-:Y:S01]  /*12450*/  HADD2.F32 R33, -RZ, R33.H1_H1 ;  /* 0x30000021ff217230 */ /* 0x000fe20000004100 */
[----:B------:R-:W-:Y:S01]  /*12460*/  F2FP.F16.E4M3.UNPACK_B R49, R20 ;  /* 0x00000014ff31723e */ /* 0x000fe200020006ff */
[----:B------:R-:W-:Y:S01]  /*12470*/  FFMA.FTZ R43, R43, R50, R53 ;  /* 0x000000322b2b7223 */ /* 0x000fe20000010035 */
[----:B------:R-:W-:Y:S01]  /*12480*/  F2FP.F16.E4M3.UNPACK_B R47, R12 ;  /* 0x0000000cff2f723e */ /* 0x000fe200020006ff */
[C---:B------:R-:W-:Y:S01]  /*12490*/  FMUL.FTZ R54, R35.reuse, R52 ;  /* 0x0000003423367220 */ /* 0x040fe20000410000 */
[----:B------:R-:W-:Y:S01]  /*124a0*/  FMUL.FTZ R51, R35, R48 ;  /* 0x0000003023337220 */ /* 0x000fe20000410000 */
[----:B------:R-:W-:-:S02]  /*124b0*/  HADD2.F32 R50, -RZ, R49.H0_H0 ;  /* 0x20000031ff327230 */ /* 0x000fc40000004100 */
[C---:B------:R-:W-:Y:S01]  /*124c0*/  FFMA.FTZ R56, R33.reuse, R48, -R54 ;  /* 0x0000003021387223 */ /* 0x040fe20000010836 */
[--C-:B------:R-:W-:Y:S02]  /*124d0*/  HADD2.F32 R35, -RZ, R32.reuse.H0_H0 ;  /* 0x20000020ff237230 */ /* 0x100fe40000004100 */
[----:B------:R-:W-:Y:S01]  /*124e0*/  FFMA.FTZ R55, R33, R52, R51 ;  /* 0x0000003421377223 */ /* 0x000fe20000010033 */
[----:B------:R-:W-:Y:S01]  /*124f0*/  HADD2.F32 R48, -RZ, R47.H0_H0 ;  /* 0x2000002fff307230 */ /* 0x000fe20000004100 */
[----:B------:R-:W-:Y:S01]  /*12500*/  F2FP.F16.E4M3.UNPACK_B R51, R24.H1 ;  /* 0x00000018ff33723e */ /* 0x000fe200030006ff */
[----:B------:R-:W-:Y:S02]  /*12510*/  HADD2.F32 R49, -RZ, R49.H1_H1 ;  /* 0x30000031ff317230 */ /* 0x000fe40000004100 */
[C---:B------:R-:W-:Y:S01]  /*12520*/  FMUL.FTZ R52, R35.reuse, R50 ;  /* 0x0000003223347220 */ /* 0x040fe20000410000 */
[----:B------:R-:W-:Y:S02]  /*12530*/  HADD2.F32 R32, -RZ, R32.H1_H1 ;  /* 0x30000020ff207230 */ /* 0x000fe40000004100 */
[----:B------:R-:W-:Y:S01]  /*12540*/  FMUL.FTZ R54, R35, R48 ;  /* 0x0000003023367220 */ /* 0x000fe20000410000 */
[----:B------:R-:W-:-:S02]  /*12550*/  HADD2.F32 R33, -RZ, R28.H0_H0 ;  /* 0x2000001cff217230 */ /* 0x000fc40000004100 */
[----:B------:R-:W-:Y:S02]  /*12560*/  HADD2.F32 R47, -RZ, R47.H1_H1 ;  /* 0x3000002fff2f7230 */ /* 0x000fe40000004100 */
[C---:B------:R-:W-:Y:S01]  /*12570*/  FMUL.FTZ R35, R32.reuse, R49 ;  /* 0x0000003120237220 */ /* 0x040fe20000410000 */
[----:B------:R-:W-:Y:S02]  /*12580*/  HADD2.F32 R28, -RZ, R28.H1_H1 ;  /* 0x3000001cff1c7230 */ /* 0x000fe40000004100 */
[C---:B------:R-:W-:Y:S01]  /*12590*/  FFMA.FTZ R52, R33.reuse, R48, -R52 ;  /* 0x0000003021347223 */ /* 0x040fe20000010834 */
[----:B------:R-:W-:Y:S01]  /*125a0*/  FFMA.FTZ R54, R33, R50, R54 ;  /* 0x0000003221367223 */ /* 0x000fe20000010036 */
[----:B------:R-:W-:Y:S01]  /*125b0*/  F2FP.F16.E4M3.UNPACK_B R33, R13.H1 ;  /* 0x0000000dff21723e */ /* 0x000fe200030006ff */
[-C--:B------:R-:W-:Y:S01]  /*125c0*/  FMUL.FTZ R48, R32, R47.reuse ;  /* 0x0000002f20307220 */ /* 0x080fe20000410000 */
[----:B------:R-:W-:Y:S01]  /*125d0*/  FFMA.FTZ R53, R28, R47, -R35 ;  /* 0x0000002f1c357223 */ /* 0x000fe20000010823 */
[----:B------:R-:W-:-:S02]  /*125e0*/  HADD2.F32 R47, -RZ, R51.H0_H0 ;  /* 0x20000033ff2f7230 */ /* 0x000fc40000004100 */
[----:B------:R-:W-:Y:S02]  /*125f0*/  HADD2.F32 R32, -RZ, R11.H0_H0 ;  /* 0x2000000bff207230 */ /* 0x000fe40000004100 */
[----:B------:R-:W-:Y:S01]  /*12600*/  FFMA.FTZ R49, R28, R49, R48 ;  /* 0x000000311c317223 */ /* 0x000fe20000010030 */
[--C-:B------:R-:W-:Y:S02]  /*12610*/  HADD2.F32 R35, -RZ, R33.reuse.H0_H0 ;  /* 0x20000021ff237230 */ /* 0x100fe40000004100 */
[----:B------:R-:W-:Y:S02]  /*12620*/  HADD2.F32 R48, -RZ, R33.H1_H1 ;  /* 0x30000021ff307230 */ /* 0x000fe40000004100 */
[----:B------:R-:W-:Y:S01]  /*12630*/  FMUL.FTZ R33, R32, R47 ;  /* 0x0000002f20217220 */ /* 0x000fe20000410000 */
[----:B------:R-:W-:Y:S02]  /*12640*/  HADD2.F32 R28, -RZ, R27.H0_H0 ;  /* 0x2000001bff1c7230 */ /* 0x000fe40000004100 */
[----:B------:R-:W-:-:S02]  /*12650*/  HADD2.F32 R50, -RZ, R51.H1_H1 ;  /* 0x30000033ff327230 */ /* 0x000fc40000004100 */
[-C--:B------:R-:W-:Y:S01]  /*12660*/  FMUL.FTZ R51, R32, R35.reuse ;  /* 0x0000002320337220 */ /* 0x080fe20000410000 */
[----:B------:R-:W-:Y:S02]  /*12670*/  HADD2.F32 R11, -RZ, R11.H1_H1 ;  /* 0x3000000bff0b7230 */ /* 0x000fe40000004100 */
[C---:B------:R-:W-:Y:S01]  /*12680*/  FFMA.FTZ R57, R28.reuse, R35, -R33 ;  /* 0x000000231c397223 */ /* 0x040fe20000010821 */
[----:B------:R-:W-:Y:S01]  /*12690*/  HADD2.F32 R27, -RZ, R27.H1_H1 ;  /* 0x3000001bff1b7230 */ /* 0x000fe20000004100 */
[----:B------:R-:W-:Y:S01]  /*126a0*/  F2FP.F16.E4M3.UNPACK_B R32, R13 ;  /* 0x0000000dff20723e */ /* 0x000fe200020006ff */
[----:B------:R-:W-:Y:S01]  /*126b0*/  FFMA.FTZ R58, R28, R47, R51 ;  /* 0x0000002f1c3a7223 */ /* 0x000fe20000010033 */
[C---:B------:R-:W-:Y:S01]  /*126c0*/  FMUL.FTZ R60, R11.reuse, R50 ;  /* 0x000000320b3c7220 */ /* 0x040fe20000410000 */
[----:B------:R-:W-:Y:S01]  /*126d0*/  F2FP.F16.E4M3.UNPACK_B R33, R24 ;  /* 0x00000018ff21723e */ /* 0x000fe200020006ff */
[----:B------:R-:W-:Y:S01]  /*126e0*/  FMUL.FTZ R11, R11, R48 ;  /* 0x000000300b0b7220 */ /* 0x000fe20000410000 */
[----:B------:R-:W-:-:S02]  /*126f0*/  HADD2.F32 R28, -RZ, R32.H0_H0 ;  /* 0x20000020ff1c7230 */ /* 0x000fc40000004100 */
[C---:B------:R-:W-:Y:S01]  /*12700*/  FFMA.FTZ R60, R27.reuse, R48, -R60 ;  /* 0x000000301b3c7223 */ /* 0x040fe2000001083c */
[----:B------:R-:W-:Y:S02]  /*12710*/  HADD2.F32 R32, -RZ, R32.H1_H1 ;  /* 0x30000020ff207230 */ /* 0x000fe40000004100 */
[----:B------:R-:W-:Y:S01]  /*12720*/  FFMA.FTZ R59, R27, R50, R11 ;  /* 0x000000321b3b7223 */ /* 0x000fe2000001000b */
[--C-:B------:R-:W-:Y:S02]  /*12730*/  HADD2.F32 R35, -RZ, R33.reuse.H0_H0 ;  /* 0x20000021ff237230 */ /* 0x100fe40000004100 */
[----:B------:R-:W-:Y:S02]  /*12740*/  HADD2.F32 R33, -RZ, R33.H1_H1 ;  /* 0x30000021ff217230 */ /* 0x000fe40000004100 */
[--C-:B------:R-:W-:Y:S01]  /*12750*/  HADD2.F32 R27, -RZ, R6.reuse.H1_H1 ;  /* 0x30000006ff1b7230 */ /* 0x100fe20000004100 */
[----:B------:R-:W-:Y:S01]  /*12760*/  F2FP.SATFINITE.E4M3.F32.PACK_AB_MERGE_C R58, R59, R58, RZ ;  /* 0x0000003a3b3a723e */ /* 0x000fe200048070ff */
[----:B------:R-:W-:-:S02]  /*12770*/  HADD2.F32 R11, -RZ, R6.H0_H0 ;  /* 0x20000006ff0b7230 */ /* 0x000fc40000004100 */
[--C-:B------:R-:W-:Y:S02]  /*12780*/  HADD2.F32 R6, -RZ, R4.reuse.H0_H0 ;  /* 0x20000004ff067230 */ /* 0x100fe40000004100 */
[C---:B------:R-:W-:Y:S01]  /*12790*/  FMUL.FTZ R51, R27.reuse, R33 ;  /* 0x000000211b337220 */ /* 0x040fe20000410000 */
[----:B------:R-:W-:Y:S02]  /*127a0*/  HADD2.F32 R4, -RZ, R4.H1_H1 ;  /* 0x30000004ff047230 */ /* 0x000fe40000004100 */
[----:B------:R-:W-:Y:S01]  /*127b0*/  FMUL.FTZ R50, R27, R32 ;  /* 0x000000201b327220 */ /* 0x000fe20000410000 */
[C---:B------:R-:W-:Y:S01]  /*127c0*/  FMUL.FTZ R47, R11.reuse, R35 ;  /* 0x000000230b2f7220 */ /* 0x040fe20000410000 */
[----:B------:R-:W-:Y:S01]  /*127d0*/  FMUL.FTZ R48, R11, R28 ;  /* 0x0000001c0b307220 */ /* 0x000fe20000410000 */
[C---:B------:R-:W-:Y:S01]  /*127e0*/  FFMA.FTZ R32, R4.reuse, R32, -R51 ;  /* 0x0000002004207223 */ /* 0x040fe20000010833 */
[----:B------:R-:W-:Y:S01]  /*127f0*/  FFMA.FTZ R50, R4, R33, R50 ;  /* 0x0000002104327223 */ /* 0x000fe20000010032 */
[----:B------:R-:W-:Y:S01]  /*12800*/  F2FP.SATFINITE.E4M3.F32.PACK_AB_MERGE_C R4, R8, R5, RZ ;  /* 0x000000050804723e */ /* 0x000fe200048070ff */
[C---:B------:R-:W-:Y:S01]  /*12810*/  FFMA.FTZ R47, R6.reuse, R28, -R47 ;  /* 0x0000001c062f7223 */ /* 0x040fe2000001082f */
[----:B------:R-:W-:Y:S01]  /*12820*/  FFMA.FTZ R11, R6, R35, R48 ;  /* 0x00000023060b7223 */ /* 0x000fe20000010030 */
[----:B------:R-:W-:-:S02]  /*12830*/  F2FP.SATFINITE.E4M3.F32.PACK_AB_MERGE_C R8, R10, R7, RZ ;  /* 0x000000070a08723e */ /* 0x000fc400048070ff */
[----:B------:R-:W-:Y:S02]  /*12840*/  F2FP.SATFINITE.E4M3.F32.PACK_AB_MERGE_C R5, R40, R37, RZ ;  /* 0x000000252805723e */ /* 0x000fe400048070ff */
[----:B------:R-:W-:Y:S02]  /*12850*/  F2FP.SATFINITE.E4M3.F32.PACK_AB_MERGE_C R6, R56, R45, RZ ;  /* 0x0000002d3806723e */ /* 0x000fe400048070ff */
[----:B------:R-:W-:Y:S02]  /*12860*/  F2FP.SATFINITE.E4M3.F32.PACK_AB_MERGE_C R7, R60, R57, RZ ;  /* 0x000000393c07723e */ /* 0x000fe400048070ff */
[----:B------:R-:W-:Y:S02]  /*12870*/  F2FP.SATFINITE.E4M3.F32.PACK_AB_MERGE_C R10, R55, R46, RZ ;  /* 0x0000002e370a723e */ /* 0x000fe400048070ff */
[----:B------:R-:W-:Y:S02]  /*12880*/  F2FP.SATFINITE.E4M3.F32.PACK_AB_MERGE_C R4, R34, R9, R4 ;  /* 0x000000092204723e */ /* 0x000fe40004807004 */
[----:B------:R-:W-:-:S02]  /*12890*/  F2FP.SATFINITE.E4M3.F32.PACK_AB_MERGE_C R5, R44, R39, R5 ;  /* 0x000000272c05723e */ /* 0x000fc40004807005 */
[----:B------:R-:W-:Y:S02]  /*128a0*/  F2FP.SATFINITE.E4M3.F32.PACK_AB_MERGE_C R6, R53, R52, R6 ;  /* 0x000000343506723e */ /* 0x000fe40004807006 */
[----:B------:R-:W-:Y:S02]  /*128b0*/  F2FP.SATFINITE.E4M3.F32.PACK_AB_MERGE_C R7, R32, R47, R7 ;  /* 0x0000002f2007723e */ /* 0x000fe40004807007 */
[----:B------:R-:W-:Y:S02]  /*128c0*/  F2FP.SATFINITE.E4M3.F32.PACK_AB_MERGE_C R8, R36, R29, R8 ;  /* 0x0000001d2408723e */ /* 0x000fe40004807008 */
[----:B------:R-:W-:Y:S01]  /*128d0*/  F2FP.SATFINITE.E4M3.F32.PACK_AB_MERGE_C R9, R43, R42, R38 ;  /* 0x0000002a2b09723e */ /* 0x000fe20004807026 */
[----:B------:R1:W-:Y:S01]  /*128e0*/  STS.128 [R61+0x20400], R4 ;  /* 0x020400043d007388 */ /* 0x0003e20000000c00 */
[----:B------:R-:W-:Y:S02]  /*128f0*/  F2FP.SATFINITE.E4M3.F32.PACK_AB_MERGE_C R10, R49, R54, R10 ;  /* 0x00000036310a723e */ /* 0x000fe4000480700a */
[----:B------:R-:W-:-:S05]  /*12900*/  F2FP.SATFINITE.E4M3.F32.PACK_AB_MERGE_C R11, R50, R11, R58 ;  /* 0x0000000b320b723e */ /* 0x000fca000480703a */
[----:B------:R1:W-:Y:S02]  /*12910*/  STS.128 [R26+0x20400], R8 ;  /* 0x020400081a007388 */ /* 0x0003e40000000c00 */
.L_x_630:
[----:B------:R-:W-:Y:S05]  /*12920*/  BSYNC B1 ;  /* 0x0000000000017941 */ /* 0x000fea0003800000 */
.L_x_629:
[----:B------:R-:W-:Y:S04]  /*12930*/  BSSY B1, `(.L_x_631) ;  /* 0x00000cc000017945 */ /* 0x000fe80003800000 */
[----:B------:R-:W-:Y:S05]  /*12940*/  @P2 BRA `(.L_x_632) ;  /* 0x0000000c00282947 */ /* 0x000fea0003800000 */
[----:B-1----:R-:W2:Y:S04]  /*12950*/  LDL R6, [R1+0x28] ;  /* 0x0000280001067983 */ /* 0x002ea80000100800 */
[----:B------:R-:W3:Y:S01]  /*12960*/  LDL R62, [R1+0x190] ;  /* 0x00019000013e7983 */ /* 0x000ee20000100800 */
[----:B------:R-:W-:Y:S01]  /*12970*/  LEA.HI R4, R30, R31, RZ, 0x3 ;  /* 0x0000001f1e047211 */ /* 0x000fe200078f18ff */
[C---:B------:R-:W-:Y:S01]  /*12980*/  VIADD R8, R219.reuse, 0x20 ;  /* 0x00000020db087836 */ /* 0x040fe20000000000 */
[----:B------:R-:W-:Y:S01]  /*12990*/  F2FP.F16.E4M3.UNPACK_B R46, R14.H1 ;  /* 0x0000000eff2e723e */ /* 0x000fe200030006ff */
[----:B------:R-:W-:Y:S01]  /*129a0*/  VIADD R9, R219, 0x20 ;  /* 0x00000020db097836 */ /* 0x000fe20000000000 */
[----:B------:R-:W-:Y:S02]  /*129b0*/  LOP3.LUT R4, R4, 0xfffffff8, RZ, 0xc0, !PT ;  /* 0xfffffff804047812 */ /* 0x000fe400078ec0ff */
[----:B------:R-:W-:Y:S01]  /*129c0*/  SHF.L.U32 R8, R8, 0x7, RZ ;  /* 0x0000000708087819 */ /* 0x000fe200000006ff */
[----:B------:R-:W-:Y:S01]  /*129d0*/  IMAD.SHL.U32 R9, R9, 0x80, RZ ;  /* 0x0000008009097824 */ /* 0x000fe200078e00ff */
[----:B------:R-:W-:Y:S01]  /*129e0*/  F2FP.F16.E4M3.UNPACK_B R39, R0.H1 ;  /* 0x00000000ff27723e */ /* 0x000fe200030006ff */
[----:B------:R-:W-:Y:S01]  /*129f0*/  IMAD.IADD R4, R31, 0x1, -R4 ;  /* 0x000000011f047824 */ /* 0x000fe200078e0a04 */
[----:B------:R-:W-:Y:S01]  /*12a00*/  LOP3.LUT R8, R8, 0x380, RZ, 0xc0, !PT ;  /* 0x0000038008087812 */ /* 0x000fe200078ec0ff */
[--C-:B------:R-:W-:Y:S01]  /*12a10*/  HADD2.F32 R48, -RZ, R46.reuse.H0_H0 ;  /* 0x2000002eff307230 */ /* 0x100fe20000004100 */
[----:B------:R-:W-:Y:S01]  /*12a20*/  LOP3.LUT R9, R9, 0x380, RZ, 0xc0, !PT ;  /* 0x0000038009097812 */ /* 0x000fe200078ec0ff */
[--C-:B------:R-:W-:Y:S01]  /*12a30*/  HADD2.F32 R40, -RZ, R39.reuse.H0_H0 ;  /* 0x20000027ff287230 */ /* 0x100fe20000004100 */
[----:B------:R-:W-:Y:S01]  /*12a40*/  LEA.HI R4, R21, R4, RZ, 0x1c ;  /* 0x0000000415047211 */ /* 0x000fe200078fe0ff */
[----:B------:R-:W-:Y:S01]  /*12a50*/  HADD2.F32 R39, -RZ, R39.H1_H1 ;  /* 0x30000027ff277230 */ /* 0x000fe20000004100 */
[----:B------:R-:W-:Y:S01]  /*12a60*/  SHF.R.U32.HI R8, RZ, 0x3, R8 ;  /* 0x00000003ff087819 */ /* 0x000fe20000011608 */
[----:B------:R-:W-:Y:S01]  /*12a70*/  HADD2.F32 R49, -RZ, R46.H1_H1 ;  /* 0x3000002eff317230 */ /* 0x000fe20000004100 */
[----:B------:R-:W-:Y:S01]  /*12a80*/  SHF.R.S32.HI R7, RZ, 0x1f, R4 ;  /* 0x0000001fff077819 */ /* 0x000fe20000011404 */
[----:B------:R-:W-:Y:S01]  /*12a90*/  IMAD.SHL.U32 R5, R4, 0x10, RZ ;  /* 0x0000001004057824 */ /* 0x000fe200078e00ff */
[----:B------:R-:W-:-:S02]  /*12aa0*/  F2FP.F16.E4M3.UNPACK_B R45, R14 ;  /* 0x0000000eff2d723e */ /* 0x000fc400020006ff */
[----:B------:R-:W-:Y:S02]  /*12ab0*/  LEA.HI R7, R7, R4, RZ, 0x3 ;  /* 0x0000000407077211 */ /* 0x000fe400078f18ff */
[----:B------:R-:W-:Y:S01]  /*12ac0*/  LOP3.LUT R4, R9, 0x70, R5, 0xf8, !PT ;  /* 0x0000007009047812 */ /* 0x000fe200078ef805 */
[----:B------:R-:W-:Y:S01]  /*12ad0*/  HADD2.F32 R47, -RZ, R45.H0_H0 ;  /* 0x2000002dff2f7230 */ /* 0x000fe20000004100 */
[-C--:B------:R-:W-:Y:S01]  /*12ae0*/  F2FP.F16.E4M3.UNPACK_B R50, R15.reuse.H1 ;  /* 0x0000000fff32723e */ /* 0x080fe200030006ff */
[----:B------:R-:W-:Y:S01]  /*12af0*/  IMAD.SHL.U32 R7, R7, 0x800, RZ ;  /* 0x0000080007077824 */ /* 0x000fe200078e00ff */
[----:B------:R-:W-:Y:S02]  /*12b00*/  LOP3.LUT R4, R4, R8, RZ, 0x3c, !PT ;  /* 0x0000000804047212 */ /* 0x000fe400078e3cff */
[----:B------:R-:W-:Y:S01]  /*12b10*/  F2FP.F16.E4M3.UNPACK_B R52, R15 ;  /* 0x0000000fff34723e */ /* 0x000fe200020006ff */
[----:B------:R-:W-:Y:S01]  /*12b20*/  HADD2.F32 R51, -RZ, R50.H0_H0 ;  /* 0x20000032ff337230 */ /* 0x000fe20000004100 */
[----:B------:R-:W-:-:S02]  /*12b30*/  LOP3.LUT R7, R7, 0xffffc000, RZ, 0xc0, !PT ;  /* 0xffffc00007077812 */ /* 0x000fc400078ec0ff */
[----:B------:R-:W-:Y:S01]  /*12b40*/  F2FP.F16.E4M3.UNPACK_B R55, R20.H1 ;  /* 0x00000014ff37723e */ /* 0x000fe200030006ff */
[--C-:B------:R-:W-:Y:S02]  /*12b50*/  HADD2.F32 R54, -RZ, R52.reuse.H0_H0 ;  /* 0x20000034ff367230 */ /* 0x100fe40000004100 */
[----:B------:R-:W-:Y:S01]  /*12b60*/  HADD2.F32 R53, -RZ, R52.H1_H1 ;  /* 0x30000034ff357230 */ /* 0x000fe20000004100 */
[----:B------:R-:W-:Y:S01]  /*12b70*/  F2FP.F16.E4M3.UNPACK_B R52, R12.H1 ;  /* 0x0000000cff34723e */ /* 0x000fe200030006ff */
[--C-:B------:R-:W-:Y:S02]  /*12b80*/  HADD2.F32 R56, -RZ, R55.reuse.H0_H0 ;  /* 0x20000037ff387230 */ /* 0x100fe40000004100 */
[----:B------:R-:W-:Y:S01]  /*12b90*/  HADD2.F32 R55, -RZ, R55.H1_H1 ;  /* 0x30000037ff377230 */ /* 0x000fe20000004100 */
        /* <DEDUP_REMOVED lines=8> */
[-C--:B------:R-:W-:Y:S02]  /*12c20*/  F2FP.F16.E4M3.UNPACK_B R33, R6.reuse ;  /* 0x00000006ff21723e */ /* 0x080fe400020006ff */
[----:B------:R-:W-:Y:S01]  /*12c30*/  F2FP.F16.E4M3.UNPACK_B R43, R6.H1 ;  /* 0x00000006ff2b723e */ /* 0x000fe200030006ff */
[--C-:B------:R-:W-:Y:S01]  /*12c40*/  HADD2.F32 R5, -RZ, R32.reuse.H0_H0 ;  /* 0x20000020ff057230 */ /* 0x100fe20000004100 */
[-C--:B------:R-:W-:Y:S01]  /*12c50*/  F2FP.F16.E4M3.UNPACK_B R42, R9.reuse ;  /* 0x00000009ff2a723e */ /* 0x080fe200020006ff */
[----:B------:R-:W-:Y:S01]  /*12c60*/  HADD2.F32 R6, -RZ, R27.H0_H0 ;  /* 0x2000001bff067230 */ /* 0x000fe20000004100 */
[----:B------:R-:W-:Y:S01]  /*12c70*/  F2FP.F16.E4M3.UNPACK_B R38, R9.H1 ;  /* 0x00000009ff26723e */ /* 0x000fe200030006ff */
[----:B------:R-:W-:-:S02]  /*12c80*/  HADD2.F32 R32, -RZ, R32.H1_H1 ;  /* 0x30000020ff207230 */ /* 0x000fc40000004100 */
[-C--:B------:R-:W-:Y:S01]  /*12c90*/  FMUL.FTZ R9, R48, R5.reuse ;  /* 0x0000000530097220 */ /* 0x080fe20000410000 */
[C---:B------:R-:W-:Y:S01]  /*12ca0*/  FMUL.FTZ R35, R40.reuse, R5 ;  /* 0x0000000528237220 */ /* 0x040fe20000410000 */
[----:B0-----:R-:W-:Y:S02]  /*12cb0*/  F2FP.F16.E4M3.UNPACK_B R34, R8 ;  /* 0x00000008ff22723e */ /* 0x001fe400020006ff */
[-C--:B------:R-:W-:Y:S01]  /*12cc0*/  FFMA.FTZ R5, R40, R6.reuse, -R9 ;  /* 0x0000000628057223 */ /* 0x080fe20000010809 */
[----:B------:R-:W-:Y:S01]  /*12cd0*/  FFMA.FTZ R6, R48, R6, R35 ;  /* 0x0000000630067223 */ /* 0x000fe20000010023 */
[----:B------:R-:W-:Y:S01]  /*12ce0*/  F2FP.F16.E4M3.UNPACK_B R35, R0 ;  /* 0x00000000ff23723e */ /* 0x000fe200020006ff */
[----:B------:R-:W-:Y:S01]  /*12cf0*/  HADD2.F32 R8, -RZ, R34.H0_H0 ;  /* 0x20000022ff087230 */ /* 0x000fe20000004100 */
[----:B------:R-:W-:Y:S01]  /*12d00*/  F2FP.F16.E4M3.UNPACK_B R28, R4 ;  /* 0x00000004ff1c723e */ /* 0x000fe200020006ff */
[----:B------:R-:W-:Y:S01]  /*12d10*/  HADD2.F32 R9, -RZ, R27.H1_H1 ;  /* 0x3000001bff097230 */ /* 0x000fe20000004100 */
[----:B------:R-:W-:Y:S01]  /*12d20*/  F2FP.F16.E4M3.UNPACK_B R36, R10 ;  /* 0x0000000aff24723e */ /* 0x000fe200020006ff */
[----:B------:R-:W-:Y:S01]  /*12d30*/  FMUL.FTZ R46, R49, R32 ;  /* 0x00000020312e7220 */ /* 0x000fe20000410000 */
[----:B------:R-:W-:Y:S01]  /*12d40*/  F2FP.F16.E4M3.UNPACK_B R44, R10.H1 ;  /* 0x0000000aff2c723e */ /* 0x000fe200030006ff */
[----:B------:R-:W-:Y:S01]  /*12d50*/  HADD2.F32 R27, -RZ, R28.H0_H0 ;  /* 0x2000001cff1b7230 */ /* 0x000fe20000004100 */
[-C--:B------:R-:W-:Y:S01]  /*12d60*/  F2FP.F16.E4M3.UNPACK_B R10, R11.reuse ;  /* 0x0000000bff0a723e */ /* 0x080fe200020006ff */
[----:B------:R-:W-:Y:S01]  /*12d70*/  FMUL.FTZ R48, R39, R32 ;  /* 0x0000002027307220 */ /* 0x000fe20000410000 */
[----:B------:R-:W-:Y:S01]  /*12d80*/  F2FP.F16.E4M3.UNPACK_B R29, R11.H1 ;  /* 0x0000000bff1d723e */ /* 0x000fe200030006ff */
[----:B------:R-:W-:-:S02]  /*12d90*/  HADD2.F32 R11, -RZ, R35.H0_H0 ;  /* 0x20000023ff0b7230 */ /* 0x000fc40000004100 */
[-C--:B------:R-:W-:Y:S01]  /*12da0*/  FMUL.FTZ R32, R47, R8.reuse ;  /* 0x000000082f207220 */ /* 0x080fe20000410000 */
[----:B------:R-:W-:Y:S01]  /*12db0*/  HADD2.F32 R34, -RZ, R34.H1_H1 ;  /* 0x30000022ff227230 */ /* 0x000fe20000004100 */
[----:B------:R-:W-:Y:S01]  /*12dc0*/  F2FP.F16.E4M3.UNPACK_B R4, R7 ;  /* 0x00000007ff04723e */ /* 0x000fe200020006ff */
[C---:B------:R-:W-:Y:S01]  /*12dd0*/  FMUL.FTZ R40, R11.reuse, R8 ;  /* 0x000000080b287220 */ /* 0x040fe20000410000 */
[----:B------:R-:W-:Y:S01]  /*12de0*/  FFMA.FTZ R11, R11, R27, -R32 ;  /* 0x0000001b0b0b7223 */ /* 0x000fe20000010820 */
[-C--:B------:R-:W-:Y:S01]  /*12df0*/  FFMA.FTZ R8, R39, R9.reuse, -R46 ;  /* 0x0000000927087223 */ /* 0x080fe2000001082e */
[----:B------:R-:W-:Y:S01]  /*12e00*/  FFMA.FTZ R9, R49, R9, R48 ;  /* 0x0000000931097223 */ /* 0x000fe20000010030 */
[----:B------:R-:W-:Y:S01]  /*12e10*/  FFMA.FTZ R27, R47, R27, R40 ;  /* 0x0000001b2f1b7223 */ /* 0x000fe20000010028 */
[----:B------:R-:W-:Y:S01]  /*12e20*/  F2FP.F16.E4M3.UNPACK_B R47, R3.H1 ;  /* 0x00000003ff2f723e */ /* 0x000fe200030006ff */
[----:B------:R-:W-:Y:S01]  /*12e30*/  HADD2.F32 R48, -RZ, R45.H1_H1 ;  /* 0x3000002dff307230 */ /* 0x000fe20000004100 */
[----:B------:R-:W-:Y:S01]  /*12e40*/  F2FP.F16.E4M3.UNPACK_B R7, R7.H1 ;  /* 0x00000007ff07723e */ /* 0x000fe200030006ff */
[----:B------:R-:W-:-:S02]  /*12e50*/  HADD2.F32 R46, -RZ, R35.H1_H1 ;  /* 0x30000023ff2e7230 */ /* 0x000fc40000004100 */
[----:B------:R-:W-:Y:S02]  /*12e60*/  HADD2.F32 R32, -RZ, R28.H1_H1 ;  /* 0x3000001cff207230 */ /* 0x000fe40000004100 */
[-C--:B------:R-:W-:Y:S01]  /*12e70*/  FMUL.FTZ R39, R48, R34.reuse ;  /* 0x0000002230277220 */ /* 0x080fe20000410000 */
[----:B------:R-:W-:Y:S02]  /*12e80*/  HADD2.F32 R28, -RZ, R38.H0_H0 ;  /* 0x20000026ff1c7230 */ /* 0x000fe40000004100 */
[----:B------:R-:W-:Y:S01]  /*12e90*/  FMUL.FTZ R45, R46, R34 ;  /* 0x000000222e2d7220 */ /* 0x000fe20000410000 */
[----:B------:R-:W-:Y:S02]  /*12ea0*/  HADD2.F32 R49, -RZ, R47.H0_H0 ;  /* 0x2000002fff317230 */ /* 0x000fe40000004100 */
[--C-:B------:R-:W-:Y:S02]  /*12eb0*/  HADD2.F32 R35, -RZ, R37.reuse.H0_H0 ;  /* 0x20000025ff237230 */ /* 0x100fe40000004100 */
[----:B------:R-:W-:Y:S01]  /*12ec0*/  FMUL.FTZ R34, R51, R28 ;  /* 0x0000001c33227220 */ /* 0x000fe20000410000 */
[----:B------:R-:W-:-:S02]  /*12ed0*/  HADD2.F32 R37, -RZ, R37.H1_H1 ;  /* 0x30000025ff257230 */ /* 0x000fc40000004100 */
[C---:B------:R-:W-:Y:S01]  /*12ee0*/  FMUL.FTZ R40, R49.reuse, R28 ;  /* 0x0000001c31287220 */ /* 0x040fe20000410000 */
[-C--:B------:R-:W-:Y:S01]  /*12ef0*/  FFMA.FTZ R28, R46, R32.reuse, -R39 ;  /* 0x000000202e1c7223 */ /* 0x080fe20000010827 */
[----:B------:R-:W-:Y:S01]  /*12f00*/  FFMA.FTZ R32, R48, R32, R45 ;  /* 0x0000002030207223 */ /* 0x000fe2000001002d */
[----:B------:R-:W-:Y:S01]  /*12f10*/  FFMA.FTZ R34, R49, R35, -R34 ;  /* 0x0000002331227223 */ /* 0x000fe20000010822 */
[----:B------:R-:W-:Y:S01]  /*12f20*/  F2FP.F16.E4M3.UNPACK_B R48, R3 ;  /* 0x00000003ff30723e */ /* 0x000fe200020006ff */
[----:B------:R-:W-:Y:S01]  /*12f30*/  FFMA.FTZ R35, R51, R35, R40 ;  /* 0x0000002333237223 */ /* 0x000fe20000010028 */
[----:B------:R-:W-:Y:S02]  /*12f40*/  HADD2.F32 R51, -RZ, R50.H1_H1 ;  /* 0x30000032ff337230 */ /* 0x000fe40000004100 */
[----:B------:R-:W-:Y:S02]  /*12f50*/  HADD2.F32 R40, -RZ, R38.H1_H1 ;  /* 0x30000026ff287230 */ /* 0x000fe40000004100 */
[----:B------:R-:W-:-:S02]  /*12f60*/  HADD2.F32 R49, -RZ, R47.H1_H1 ;  /* 0x3000002fff317230 */ /* 0x000fc40000004100 */
[----:B------:R-:W-:Y:S02]  /*12f70*/  HADD2.F32 R39, -RZ, R42.H0_H0 ;  /* 0x2000002aff277230 */ /* 0x000fe40000004100 */
[-C--:B------:R-:W-:Y:S01]  /*12f80*/  FMUL.FTZ R46, R51, R40.reuse ;  /* 0x00000028332e7220 */ /* 0x080fe20000410000 */
[----:B------:R-:W-:Y:S02]  /*12f90*/  HADD2.F32 R50, -RZ, R48.H0_H0 ;  /* 0x20000030ff327230 */ /* 0x000fe40000004100 */
[C---:B------:R-:W-:Y:S01]  /*12fa0*/  FMUL.FTZ R40, R49.reuse, R40 ;  /* 0x0000002831287220 */ /* 0x040fe20000410000 */
[----:B------:R-:W-:Y:S02]  /*12fb0*/  HADD2.F32 R38, -RZ, R41.H0_H0 ;  /* 0x20000029ff267230 */ /* 0x000fe40000004100 */
[-C--:B------:R-:W-:Y:S01]  /*12fc0*/  FMUL.FTZ R45, R54, R39.reuse ;  /* 0x00000027362d7220 */ /* 0x080fe20000410000 */
[----:B------:R-:W-:Y:S02]  /*12fd0*/  HADD2.F32 R42, -RZ, R42.H1_H1 ;  /* 0x3000002aff2a7230 */ /* 0x000fe40000004100 */
[C---:B------:R-:W-:Y:S01]  /*12fe0*/  FMUL.FTZ R47, R50.reuse, R39 ;  /* 0x00000027322f7220 */ /* 0x040fe20000410000 */
[-C--:B------:R-:W-:Y:S01]  /*12ff0*/  FFMA.FTZ R39, R49, R37.reuse, -R46 ;  /* 0x0000002531277223 */ /* 0x080fe2000001082e */
[----:B------:R-:W-:Y:S01]  /*13000*/  FFMA.FTZ R40, R51, R37, R40 ;  /* 0x0000002533287223 */ /* 0x000fe20000010028 */
[-C--:B------:R-:W-:Y:S01]  /*13010*/  FFMA.FTZ R37, R50, R38.reuse, -R45 ;  /* 0x0000002632257223 */ /* 0x080fe2000001082d */
[----:B------:R-:W-:Y:S01]  /*13020*/  FFMA.FTZ R38, R54, R38, R47 ;  /* 0x0000002636267223 */ /* 0x000fe2000001002f */
[----:B------:R-:W-:-:S02]  /*13030*/  HADD2.F32 R45, -RZ, R44.H0_H0 ;  /* 0x2000002cff2d7230 */ /* 0x000fc40000004100 */
[----:B------:R-:W-:Y:S02]  /*13040*/  HADD2.F32 R54, -RZ, R52.H0_H0 ;  /* 0x20000034ff367230 */ /* 0x000fe40000004100 */
[----:B------:R-:W-:Y:S02]  /*13050*/  HADD2.F32 R46, -RZ, R43.H0_H0 ;  /* 0x2000002bff2e7230 */ /* 0x000fe40000004100 */
[-C--:B------:R-:W-:Y:S01]  /*13060*/  FMUL.FTZ R47, R56, R45.reuse ;  /* 0x0000002d382f7220 */ /* 0x080fe20000410000 */
[----:B------:R-:W-:Y:S02]  /*13070*/  HADD2.F32 R51, -RZ, R48.H1_H1 ;  /* 0x30000030ff337230 */ /* 0x000fe40000004100 */
[C---:B------:R-:W-:Y:S01]  /*13080*/  FMUL.FTZ R49, R54.reuse, R45 ;  /* 0x0000002d36317220 */ /* 0x040fe20000410000 */
[----:B------:R-:W-:Y:S02]  /*13090*/  HADD2.F32 R41, -RZ, R41.H1_H1 ;  /* 0x30000029ff297230 */ /* 0x000fe40000004100 */
[----:B------:R-:W-:Y:S01]  /*130a0*/  FFMA.FTZ R45, R54, R46, -R47 ;  /* 0x0000002e362d7223 */ /* 0x000fe2000001082f */
[----:B------:R-:W-:Y:S01]  /*130b0*/  FMUL.FTZ R48, R53, R42 ;  /* 0x0000002a35307220 */ /* 0x000fe20000410000 */
[----:B------:R-:W-:Y:S01]  /*130c0*/  FFMA.FTZ R46, R56, R46, R49 ;  /* 0x0000002e382e7223 */ /* 0x000fe20000010031 */
[----:B------:R-:W-:-:S02]  /*130d0*/  HADD2.F32 R44, -RZ, R44.H1_H1 ;  /* 0x3000002cff2c7230 */ /* 0x000fc40000004100 */
[C---:B------:R-:W-:Y:S01]  /*130e0*/  FMUL.FTZ R50, R51.reuse, R42 ;  /* 0x0000002a33327220 */ /* 0x040fe20000410000 */
[----:B------:R-:W-:Y:S01]  /*130f0*/  HADD2.F32 R49, -RZ, R52.H1_H1 ;  /* 0x30000034ff317230 */ /* 0x000fe20000004100 */
[----:B------:R-:W-:Y:S01]  /*13100*/  F2FP.F16.E4M3.UNPACK_B R52, R20 ;  /* 0x00000014ff34723e */ /* 0x000fe200020006ff */
[-C--:B------:R-:W-:Y:S01]  /*13110*/  FFMA.FTZ R42, R51, R41.reuse, -R48 ;  /* 0x00000029332a7223 */ /* 0x080fe20000010830 */
[----:B------:R-:W-:Y:S02]  /*13120*/  HADD2.F32 R43, -RZ, R43.H1_H1 ;  /* 0x3000002bff2b7230 */ /* 0x000fe40000004100 */
[----:B------:R-:W-:Y:S01]  /*13130*/  FFMA.FTZ R41, R53, R41, R50 ;  /* 0x0000002935297223 */ /* 0x000fe20000010032 */
[----:B------:R-:W-:Y:S01]  /*13140*/  FMUL.FTZ R48, R55, R44 ;  /* 0x0000002c37307220 */ /* 0x000fe20000410000 */
[----:B------:R-:W-:Y:S01]  /*13150*/  F2FP.F16.E4M3.UNPACK_B R47, R12 ;  /* 0x0000000cff2f723e */ /* 0x000fe200020006ff */
[----:B------:R-:W-:Y:S01]  /*13160*/  FMUL.FTZ R50, R49, R44 ;  /* 0x0000002c31327220 */ /* 0x000fe20000410000 */
[----:B------:R-:W-:-:S02]  /*13170*/  HADD2.F32 R53, -RZ, R52.H0_H0 ;  /* 0x20000034ff357230 */ /* 0x000fc40000004100 */
[-C--:B------:R-:W-:Y:S01]  /*13180*/  FFMA.FTZ R54, R49, R43.reuse, -R48 ;  /* 0x0000002b31367223 */ /* 0x080fe20000010830 */
[----:B------:R-:W-:Y:S02]  /*13190*/  HADD2.F32 R44, -RZ, R36.H0_H0 ;  /* 0x20000024ff2c7230 */ /* 0x000fe40000004100 */
[----:B------:R-:W-:Y:S01]  /*131a0*/  FFMA.FTZ R49, R55, R43, R50 ;  /* 0x0000002b37317223 */ /* 0x000fe20000010032 */
[----:B------:R-:W-:Y:S01]  /*131b0*/  HADD2.F32 R51, -RZ, R47.H0_H0 ;  /* 0x2000002fff337230 */ /* 0x000fe20000004100 */
[----:B------:R-:W-:Y:S01]  /*131c0*/  F2FP.F16.E4M3.UNPACK_B R56, R24.H1 ;  /* 0x00000018ff38723e */ /* 0x000fe200030006ff */
[----:B------:R-:W-:Y:S02]  /*131d0*/  HADD2.F32 R43, -RZ, R33.H0_H0 ;  /* 0x20000021ff2b7230 */ /* 0x000fe40000004100 */
[-C--:B------:R-:W-:Y:S01]  /*131e0*/  FMUL.FTZ R48, R53, R44.reuse ;  /* 0x0000002c35307220 */ /* 0x080fe20000410000 */
[----:B------:R-:W-:Y:S02]  /*131f0*/  HADD2.F32 R55, -RZ, R52.H1_H1 ;  /* 0x30000034ff377230 */ /* 0x000fe40000004100 */
[----:B------:R-:W-:Y:S01]  /*13200*/  FMUL.FTZ R44, R51, R44 ;  /* 0x0000002c332c7220 */ /* 0x000fe20000410000 */
[----:B------:R-:W-:-:S02]  /*13210*/  HADD2.F32 R36, -RZ, R36.H1_H1 ;  /* 0x30000024ff247230 */ /* 0x000fc40000004100 */
[----:B------:R-:W-:Y:S01]  /*13220*/  FFMA.FTZ R48, R51, R43, -R48 ;  /* 0x0000002b33307223 */ /* 0x000fe20000010830 */
[----:B------:R-:W-:Y:S01]  /*13230*/  HADD2.F32 R47, -RZ, R47.H1_H1 ;  /* 0x3000002fff2f7230 */ /* 0x000fe20000004100 */
[----:B------:R-:W-:Y:S01]  /*13240*/  F2FP.F16.E4M3.UNPACK_B R51, R13.H1 ;  /* 0x0000000dff33723e */ /* 0x000fe200030006ff */
[----:B------:R-:W-:Y:S02]  /*13250*/  HADD2.F32 R33, -RZ, R33.H1_H1 ;  /* 0x30000021ff217230 */ /* 0x000fe40000004100 */
[-C--:B------:R-:W-:Y:S01]  /*13260*/  FMUL.FTZ R50, R55, R36.reuse ;  /* 0x0000002437327220 */ /* 0x080fe20000410000 */
[----:B------:R-:W-:Y:S01]  /*13270*/  FFMA.FTZ R44, R53, R43, R44 ;  /* 0x0000002b352c7223 */ /* 0x000fe2000001002c */
[C---:B------:R-:W-:Y:S01]  /*13280*/  FMUL.FTZ R52, R47.reuse, R36 ;  /* 0x000000242f347220 */ /* 0x040fe20000410000 */
[----:B------:R-:W-:Y:S02]  /*13290*/  HADD2.F32 R59, -RZ, R56.H0_H0 ;  /* 0x20000038ff3b7230 */ /* 0x000fe40000004100 */
[----:B------:R-:W-:Y:S01]  /*132a0*/  FFMA.FTZ R43, R47, R33, -R50 ;  /* 0x000000212f2b7223 */ /* 0x000fe20000010832 */
[----:B------:R-:W-:-:S02]  /*132b0*/  HADD2.F32 R36, -RZ, R29.H0_H0 ;  /* 0x2000001dff247230 */ /* 0x000fc40000004100 */
[----:B------:R-:W-:Y:S01]  /*132c0*/  FFMA.FTZ R47, R55, R33, R52 ;  /* 0x00000021372f7223 */ /* 0x000fe20000010034 */
[----:B------:R-:W-:Y:S01]  /*132d0*/  HADD2.F32 R53, -RZ, R51.H0_H0 ;  /* 0x20000033ff357230 */ /* 0x000fe20000004100 */
[----:B------:R-:W-:Y:S01]  /*132e0*/  F2FP.F16.E4M3.UNPACK_B R55, R13 ;  /* 0x0000000dff37723e */ /* 0x000fe200020006ff */
        /* <DEDUP_REMOVED lines=8> */
[----:B------:R-:W-:Y:S01]  /*13370*/  HADD2.F32 R7, -RZ, R7.H1_H1 ;  /* 0x30000007ff077230 */ /* 0x000fe20000004100 */
[----:B------:R-:W-:Y:S01]  /*13380*/  F2FP.F16.E4M3.UNPACK_B R33, R24 ;  /* 0x00000018ff21723e */ /* 0x000fe200020006ff */
[-C--:B------:R-:W-:Y:S01]  /*13390*/  FMUL.FTZ R50, R61, R29.reuse ;  /* 0x0000001d3d327220 */ /* 0x080fe20000410000 */
[C---:B------:R-:W-:Y:S01]  /*133a0*/  FMUL.FTZ R58, R57.reuse, R29 ;  /* 0x0000001d393a7220 */ /* 0x040fe20000410000 */
[----:B------:R-:W-:Y:S02]  /*133b0*/  HADD2.F32 R29, -RZ, R10.H0_H0 ;  /* 0x2000000aff1d7230 */ /* 0x000fe40000004100 */
[-C--:B------:R-:W-:Y:S01]  /*133c0*/  FFMA.FTZ R56, R57, R7.reuse, -R50 ;  /* 0x0000000739387223 */ /* 0x080fe20000010832 */
[----:B------:R-:W-:Y:S01]  /*133d0*/  FFMA.FTZ R53, R61, R7, R58 ;  /* 0x000000073d357223 */ /* 0x000fe2000001003a */
[--C-:B------:R-:W-:Y:S02]  /*133e0*/  HADD2.F32 R57, -RZ, R55.reuse.H0_H0 ;  /* 0x20000037ff397230 */ /* 0x100fe40000004100 */
[----:B------:R-:W-:Y:S01]  /*133f0*/  HADD2.F32 R58, -RZ, R55.H1_H1 ;  /* 0x30000037ff3a7230 */ /* 0x000fe20000004100 */
[----:B------:R-:W-:Y:S01]  /*13400*/  F2FP.SATFINITE.E4M3.F32.PACK_AB_MERGE_C R51, R56, R51, RZ ;  /* 0x000000333833723e */ /* 0x000fe200048070ff */
[----:B------:R-:W-:-:S02]  /*13410*/  HADD2.F32 R55, -RZ, R33.H0_H0 ;  /* 0x20000021ff377230 */ /* 0x000fc40000004100 */
[-C--:B------:R-:W-:Y:S01]  /*13420*/  FMUL.FTZ R50, R57, R29.reuse ;  /* 0x0000001d39327220 */ /* 0x080fe20000410000 */
[----:B------:R-:W-:Y:S01]  /*13430*/  HADD2.F32 R60, -RZ, R33.H1_H1 ;  /* 0x30000021ff3c7230 */ /* 0x000fe20000004100 */
[----:B------:R-:W-:Y:S01]  /*13440*/  F2FP.SATFINITE.E4M3.F32.PACK_AB_MERGE_C R52, R53, R52, RZ ;  /* 0x000000343534723e */ /* 0x000fe200048070ff */
[----:B------:R-:W-:Y:S02]  /*13450*/  HADD2.F32 R10, -RZ, R10.H1_H1 ;  /* 0x3000000aff0a7230 */ /* 0x000fe40000004100 */
[----:B------:R-:W-:Y:S01]  /*13460*/  FMUL.FTZ R36, R55, R29 ;  /* 0x0000001d37247220 */ /* 0x000fe20000410000 */
[--C-:B------:R-:W-:Y:S02]  /*13470*/  HADD2.F32 R7, -RZ, R4.reuse.H0_H0 ;  /* 0x20000004ff077230 */ /* 0x100fe40000004100 */
[----:B------:R-:W-:Y:S02]  /*13480*/  HADD2.F32 R4, -RZ, R4.H1_H1 ;  /* 0x30000004ff047230 */ /* 0x000fe40000004100 */
[-C--:B------:R-:W-:Y:S01]  /*13490*/  FMUL.FTZ R29, R60, R10.reuse ;  /* 0x0000000a3c1d7220 */ /* 0x080fe20000410000 */
[C---:B------:R-:W-:Y:S01]  /*134a0*/  FMUL.FTZ R33, R58.reuse, R10 ;  /* 0x0000000a3a217220 */ /* 0x040fe20000410000 */
[-C--:B------:R-:W-:Y:S01]  /*134b0*/  FFMA.FTZ R36, R57, R7.reuse, -R36 ;  /* 0x0000000739247223 */ /* 0x080fe20000010824 */
[----:B------:R-:W-:Y:S01]  /*134c0*/  FFMA.FTZ R50, R55, R7, R50 ;  /* 0x0000000737327223 */ /* 0x000fe20000010032 */
[-C--:B------:R-:W-:Y:S01]  /*134d0*/  FFMA.FTZ R7, R58, R4.reuse, -R29 ;  /* 0x000000043a077223 */ /* 0x080fe2000001081d */
[----:B------:R-:W-:Y:S01]  /*134e0*/  FFMA.FTZ R33, R60, R4, R33 ;  /* 0x000000043c217223 */ /* 0x000fe20000010021 */
[----:B------:R-:W-:-:S02]  /*134f0*/  F2FP.SATFINITE.E4M3.F32.PACK_AB_MERGE_C R4, R8, R5, RZ ;  /* 0x000000050804723e */ /* 0x000fc400048070ff */
[----:B------:R-:W-:Y:S02]  /*13500*/  F2FP.SATFINITE.E4M3.F32.PACK_AB_MERGE_C R8, R9, R6, RZ ;  /* 0x000000060908723e */ /* 0x000fe400048070ff */
[----:B------:R-:W-:Y:S02]  /*13510*/  F2FP.SATFINITE.E4M3.F32.PACK_AB_MERGE_C R5, R39, R34, RZ ;  /* 0x000000222705723e */ /* 0x000fe400048070ff */
[----:B------:R-:W-:Y:S02]  /*13520*/  F2FP.SATFINITE.E4M3.F32.PACK_AB_MERGE_C R6, R54, R45, RZ ;  /* 0x0000002d3606723e */ /* 0x000fe400048070ff */
[----:B------:R-:W-:Y:S02]  /*13530*/  F2FP.SATFINITE.E4M3.F32.PACK_AB_MERGE_C R9, R40, R35, RZ ;  /* 0x000000232809723e */ /* 0x000fe400048070ff */
[----:B------:R-:W-:Y:S02]  /*13540*/  F2FP.SATFINITE.E4M3.F32.PACK_AB_MERGE_C R10, R49, R46, RZ ;  /* 0x0000002e310a723e */ /* 0x000fe400048070ff */
[----:B------:R-:W-:-:S02]  /*13550*/  F2FP.SATFINITE.E4M3.F32.PACK_AB_MERGE_C R4, R28, R11, R4 ;  /* 0x0000000b1c04723e */ /* 0x000fc40004807004 */
[----:B------:R-:W-:Y:S02]  /*13560*/  F2FP.SATFINITE.E4M3.F32.PACK_AB_MERGE_C R5, R42, R37, R5 ;  /* 0x000000252a05723e */ /* 0x000fe40004807005 */
[----:B------:R-:W-:Y:S02]  /*13570*/  F2FP.SATFINITE.E4M3.F32.PACK_AB_MERGE_C R6, R43, R48, R6 ;  /* 0x000000302b06723e */ /* 0x000fe40004807006 */
[----:B------:R-:W-:Y:S02]  /*13580*/  F2FP.SATFINITE.E4M3.F32.PACK_AB_MERGE_C R7, R7, R36, R51 ;  /* 0x000000240707723e */ /* 0x000fe40004807033 */
[----:B------:R-:W-:Y:S02]  /*13590*/  F2FP.SATFINITE.E4M3.F32.PACK_AB_MERGE_C R8, R32, R27, R8 ;  /* 0x0000001b2008723e */ /* 0x000fe40004807008 */
[----:B------:R-:W-:Y:S01]  /*135a0*/  F2FP.SATFINITE.E4M3.F32.PACK_AB_MERGE_C R9, R41, R38, R9 ;  /* 0x000000262909723e */ /* 0x000fe20004807009 */
[----:B------:R2:W-:Y:S01]  /*135b0*/  STS.128 [R62+0x20400], R4 ;  /* 0x020400043e007388 */ /* 0x0005e20000000c00 */
[----:B------:R-:W-:-:S02]  /*135c0*/  F2FP.SATFINITE.E4M3.F32.PACK_AB_MERGE_C R10, R47, R44, R10 ;  /* 0x0000002c2f0a723e */ /* 0x000fc4000480700a */
[----:B------:R-:W-:-:S05]  /*135d0*/  F2FP.SATFINITE.E4M3.F32.PACK_AB_MERGE_C R11, R33, R50, R52 ;  /* 0x00000032210b723e */ /* 0x000fca0004807034 */
[----:B------:R2:W-:Y:S02]  /*135e0*/  STS.128 [R26+0x20400], R8 ;  /* 0x020400081a007388 */ /* 0x0005e40000000c00 */
.L_x_632:
[----:B------:R-:W-:Y:S05]  /*135f0*/  BSYNC B1 ;  /* 0x0000000000017941 */ /* 0x000fea0003800000 */
.L_x_631:
[----:B------:R-:W-:Y:S04]  /*13600*/  BSSY B1, `(.L_x_633) ;  /* 0x00000cc000017945 */ /* 0x000fe80003800000 */
[----:B------:R-:W-:Y:S05]  /*13610*/  @P3 BRA `(.L_x_634) ;  /* 0x0000000c00283947 */ /* 0x000fea0003800000 */
[----:B-12---:R-:W2:Y:S04]  /*13620*/  LDL R6, [R1+0x24] ;  /* 0x0000240001067983 */ /* 0x006ea80000100800 */
[----:B------:R-:W3:Y:S01]  /*13630*/  LDL R62, [R1+0x18c] ;  /* 0x00018c00013e7983 */ /* 0x000ee20000100800 */
[----:B------:R-:W-:Y:S01]  /*13640*/  LEA.HI R4, R30, R31, RZ, 0x3 ;  /* 0x0000001f1e047211 */ /* 0x000fe200078f18ff */
[C---:B------:R-:W-:Y:S01]  /*13650*/  VIADD R8, R219.reuse, 0x40 ;  /* 0x00000040db087836 */ /* 0x040fe20000000000 */
[----:B------:R-:W-:Y:S01]  /*13660*/  F2FP.F16.E4M3.UNPACK_B R46, R14.H1 ;  /* 0x0000000eff2e723e */ /* 0x000fe200030006ff */
[----:B------:R-:W-:Y:S01]  /*13670*/  VIADD R9, R219, 0x40 ;  /* 0x00000040db097836 */ /* 0x000fe20000000000 */
[----:B------:R-:W-:Y:S01]  /*13680*/  LOP3.LUT R4, R4, 0xfffffff8, RZ, 0xc0, !PT ;  /* 0xfffffff804047812 */ /* 0x000fe200078ec0ff */
[----:B------:R-:W-:Y:S01]  /*13690*/  IMAD.SHL.U32 R8, R8, 0x80, RZ ;  /* 0x0000008008087824 */ /* 0x000fe200078e00ff */
[----:B------:R-:W-:Y:S01]  /*136a0*/  F2FP.F16.E4M3.UNPACK_B R39, R0.H1 ;  /* 0x00000000ff27723e */ /* 0x000fe200030006ff */
[----:B------:R-:W-:Y:S01]  /*136b0*/  IMAD.SHL.U32 R9, R9, 0x80, RZ ;  /* 0x0000008009097824 */ /* 0x000fe200078e00ff */
[----:B------:R-:W-:Y:S01]  /*136c0*/  F2FP.F16.E4M3.UNPACK_B R45, R14 ;  /* 0x0000000eff2d723e */ /* 0x000fe200020006ff */
        /* <DEDUP_REMOVED lines=10> */
[----:B------:R-:W-:Y:S01]  /*13770*/  HADD2.F32 R47, -RZ, R45.H0_H0 ;  /* 0x2000002dff2f7230 */ /* 0x000fe20000004100 */
[----:B------:R-:W-:-:S02]  /*13780*/  SHF.L.U32 R5, R4, 0x4, RZ ;  /* 0x0000000404057819 */ /* 0x000fc400000006ff */
[----:B------:R-:W-:Y:S02]  /*13790*/  LEA.HI R7, R7, R4, RZ, 0x3 ;  /* 0x0000000407077211 */ /* 0x000fe400078f18ff */
[----:B------:R-:W-:Y:S02]  /*137a0*/  LOP3.LUT R4, R9, 0x70, R5, 0xf8, !PT ;  /* 0x0000007009047812 */ /* 0x000fe400078ef805 */
        /* <DEDUP_REMOVED lines=12> */
[----:B--2---:R-:W-:-:S04]  /*13870*/  IADD3 R26, R4, R7, R6 ;  /* 0x00000007041a7210 */ /* 0x004fc80007ffe006 */
[----:B------:R-:W-:Y:S01]  /*13880*/  IADD3 R26, R19, R26, RZ ;  /* 0x0000001a131a7210 */ /* 0x000fe20007ffe0ff */
[----:B---3--:R-:W1:Y:S04]  /*13890*/  LDS.128 R4, [R62+0x20400] ;  /* 0x020400003e047984 */ /* 0x008e680000000c00 */
[----:B------:R-:W2:Y:S01]  /*138a0*/  LDS.128 R8, [R26+0x20400] ;  /* 0x020400001a087984 */ /* 0x000ea20000000c00 */
[----:B-1----:R-:W-:Y:S02]  /*138b0*/  F2FP.F16.E4M3.UNPACK_B R27, R4.H1 ;  /* 0x00000004ff1b723e */ /* 0x002fe400030006ff */
[----:B------:R-:W-:Y:S02]  /*138c0*/  F2FP.F16.E4M3.UNPACK_B R41, R5 ;  /* 0x00000005ff29723e */ /* 0x000fe400020006ff */
[----:B--2---:R-:W-:-:S02]  /*138d0*/  F2FP.F16.E4M3.UNPACK_B R32, R8.H1 ;  /* 0x00000008ff20723e */ /* 0x004fc400030006ff */
[----:B------:R-:W-:Y:S02]  /*138e0*/  F2FP.F16.E4M3.UNPACK_B R37, R5.H1 ;  /* 0x00000005ff25723e */ /* 0x000fe400030006ff */
[-C--:B------:R-:W-:Y:S01]  /*138f0*/  F2FP.F16.E4M3.UNPACK_B R33, R6.reuse ;  /* 0x00000006ff21723e */ /* 0x080fe200020006ff */
[--C-:B------:R-:W-:Y:S01]  /*13900*/  HADD2.F32 R5, -RZ, R32.reuse.H0_H0 ;  /* 0x20000020ff057230 */ /* 0x100fe20000004100 */
[----:B------:R-:W-:Y:S01]  /*13910*/  F2FP.F16.E4M3.UNPACK_B R43, R6.H1 ;  /* 0x00000006ff2b723e */ /* 0x000fe200030006ff */
[--C-:B------:R-:W-:Y:S01]  /*13920*/  HADD2.F32 R6, -RZ, R27.reuse.H0_H0 ;  /* 0x2000001bff067230 */ /* 0x100fe20000004100 */
[-C--:B------:R-:W-:Y:S01]  /*13930*/  F2FP.F16.E4M3.UNPACK_B R42, R9.reuse ;  /* 0x00000009ff2a723e */ /* 0x080fe200020006ff */
[----:B------:R-:W-:Y:S01]  /*13940*/  HADD2.F32 R32, -RZ, R32.H1_H1 ;  /* 0x30000020ff207230 */ /* 0x000fe20000004100 */
[----:B------:R-:W-:Y:S01]  /*13950*/  F2FP.F16.E4M3.UNPACK_B R38, R9.H1 ;  /* 0x00000009ff26723e */ /* 0x000fe200030006ff */
[-C--:B------:R-:W-:Y:S01]  /*13960*/  FMUL.FTZ R9, R48, R5.reuse ;  /* 0x0000000530097220 */ /* 0x080fe20000410000 */
[C---:B------:R-:W-:Y:S01]  /*13970*/  FMUL.FTZ R35, R40.reuse, R5 ;  /* 0x0000000528237220 */ /* 0x040fe20000410000 */
[----:B0-----:R-:W-:Y:S01]  /*13980*/  F2FP.F16.E4M3.UNPACK_B R34, R8 ;  /* 0x00000008ff22723e */ /* 0x001fe200020006ff */
[----:B------:R-:W-:Y:S01]  /*13990*/  FMUL.FTZ R46, R49, R32 ;  /* 0x00000020312e7220 */ /* 0x000fe20000410000 */
        /* <DEDUP_REMOVED lines=13> */
[----:B------:R-:W-:Y:S01]  /*13a70*/  HADD2.F32 R11, -RZ, R35.H0_H0 ;  /* 0x20000023ff0b7230 */ /* 0x000fe20000004100 */
[-C--:B------:R-:W-:Y:S01]  /*13a80*/  F2FP.F16.E4M3.UNPACK_B R4, R7.reuse ;  /* 0x00000007ff04723e */ /* 0x080fe200020006ff */
[----:B------:R-:W-:Y:S01]  /*13a90*/  HADD2.F32 R34, -RZ, R34.H1_H1 ;  /* 0x30000022ff227230 */ /* 0x000fe20000004100 */
[----:B------:R-:W-:-:S02]  /*13aa0*/  F2FP.F16.E4M3.UNPACK_B R7, R7.H1 ;  /* 0x00000007ff07723e */ /* 0x000fc400030006ff */
[C---:B------:R-:W-:Y:S01]  /*13ab0*/  FMUL.FTZ R40, R11.reuse, R8 ;  /* 0x000000080b287220 */ /* 0x040fe20000410000 */
[----:B------:R-:W-:Y:S01]  /*13ac0*/  FFMA.FTZ R11, R11, R27, -R32 ;  /* 0x0000001b0b0b7223 */ /* 0x000fe20000010820 */
[-C--:B------:R-:W-:Y:S01]  /*13ad0*/  FFMA.FTZ R8, R39, R9.reuse, -R46 ;  /* 0x0000000927087223 */ /* 0x080fe2000001082e */
[----:B------:R-:W-:Y:S01]  /*13ae0*/  FFMA.FTZ R9, R49, R9, R48 ;  /* 0x0000000931097223 */ /* 0x000fe20000010030 */
[----:B------:R-:W-:Y:S01]  /*13af0*/  FFMA.FTZ R27, R47, R27, R40 ;  /* 0x0000001b2f1b7223 */ /* 0x000fe20000010028 */
[----:B------:R-:W-:Y:S01]  /*13b00*/  F2FP.F16.E4M3.UNPACK_B R47, R3.H1 ;  /* 0x00000003ff2f723e */ /* 0x000fe200030006ff */
[----:B------:R-:W-:Y:S02]  /*13b10*/  HADD2.F32 R48, -RZ, R45.H1_H1 ;  /* 0x3000002dff307230 */ /* 0x000fe40000004100 */
[----:B------:R-:W-:Y:S02]  /*13b20*/  HADD2.F32 R46, -RZ, R35.H1_H1 ;  /* 0x30000023ff2e7230 */ /* 0x000fe40000004100 */
[----:B------:R-:W-:-:S02]  /*13b30*/  HADD2.F32 R32, -RZ, R28.H1_H1 ;  /* 0x3000001cff207230 */ /* 0x000fc40000004100 */
[-C--:B------:R-:W-:Y:S01]  /*13b40*/  FMUL.FTZ R39, R48, R34.reuse ;  /* 0x0000002230277220 */ /* 0x080fe20000410000 */
[----:B------:R-:W-:Y:S02]  /*13b50*/  HADD2.F32 R28, -RZ, R38.H0_H0 ;  /* 0x20000026ff1c7230 */ /* 0x000fe40000004100 */
[C---:B------:R-:W-:Y:S01]  /*13b60*/  FMUL.FTZ R45, R46.reuse, R34 ;  /* 0x000000222e2d7220 */ /* 0x040fe20000410000 */
[----:B------:R-:W-:Y:S02]  /*13b70*/  HADD2.F32 R49, -RZ, R47.H0_H0 ;  /* 0x2000002fff317230 */ /* 0x000fe40000004100 */
[--C-:B------:R-:W-:Y:S02]  /*13b80*/  HADD2.F32 R35, -RZ, R37.reuse.H0_H0 ;  /* 0x20000025ff237230 */ /* 0x100fe40000004100 */
[-C--:B------:R-:W-:Y:S01]  /*13b90*/  FMUL.FTZ R34, R51, R28.reuse ;  /* 0x0000001c33227220 */ /* 0x080fe20000410000 */
[----:B------:R-:W-:Y:S02]  /*13ba0*/  HADD2.F32 R37, -RZ, R37.H1_H1 ;  /* 0x30000025ff257230 */ /* 0x000fe40000004100 */
[C---:B------:R-:W-:Y:S01]  /*13bb0*/  FMUL.FTZ R40, R49.reuse, R28 ;  /* 0x0000001c31287220 */ /* 0x040fe20000410000 */
[-C--:B------:R-:W-:Y:S01]  /*13bc0*/  FFMA.FTZ R28, R46, R32.reuse, -R39 ;  /* 0x000000202e1c7223 */ /* 0x080fe20000010827 */
[----:B------:R-:W-:Y:S01]  /*13bd0*/  FFMA.FTZ R32, R48, R32, R45 ;  /* 0x0000002030207223 */ /* 0x000fe2000001002d */
[----:B------:R-:W-:Y:S01]  /*13be0*/  FFMA.FTZ R34, R49, R35, -R34 ;  /* 0x0000002331227223 */ /* 0x000fe20000010822 */
[----:B------:R-:W-:Y:S01]  /*13bf0*/  F2FP.F16.E4M3.UNPACK_B R48, R3 ;  /* 0x00000003ff30723e */ /* 0x000fe200020006ff */
[----:B------:R-:W-:Y:S01]  /*13c00*/  FFMA.FTZ R35, R51, R35, R40 ;  /* 0x0000002333237223 */ /* 0x000fe20000010028 */
[----:B------:R-:W-:-:S02]  /*13c10*/  HADD2.F32 R51, -RZ, R50.H1_H1 ;  /* 0x30000032ff337230 */ /* 0x000fc40000004100 */
[----:B------:R-:W-:Y:S02]  /*13c20*/  HADD2.F32 R40, -RZ, R38.H1_H1 ;  /* 0x30000026ff287230 */ /* 0x000fe40000004100 */
[----:B------:R-:W-:Y:S02]  /*13c30*/  HADD2.F32 R49, -RZ, R47.H1_H1 ;  /* 0x3000002fff317230 */ /* 0x000fe40000004100 */
[----:B------:R-:W-:Y:S02]  /*13c40*/  HADD2.F32 R39, -RZ, R42.H0_H0 ;  /* 0x2000002aff277230 */ /* 0x000fe40000004100 */
[-C--:B------:R-:W-:Y:S01]  /*13c50*/  FMUL.FTZ R46, R51, R40.reuse ;  /* 0x00000028332e7220 */ /* 0x080fe20000410000 */
[----:B------:R-:W-:Y:S02]  /*13c60*/  HADD2.F32 R50, -RZ, R48.H0_H0 ;  /* 0x20000030ff327230 */ /* 0x000fe40000004100 */
[----:B------:R-:W-:Y:S01]  /*13c70*/  FMUL.FTZ R40, R49, R40 ;  /* 0x0000002831287220 */ /* 0x000fe20000410000 */
[----:B------:R-:W-:-:S02]  /*13c80*/  HADD2.F32 R38, -RZ, R41.H0_H0 ;  /* 0x20000029ff267230 */ /* 0x000fc40000004100 */
[-C--:B------:R-:W-:Y:S01]  /*13c90*/  FMUL.FTZ R45, R54, R39.reuse ;  /* 0x00000027362d7220 */ /* 0x080fe20000410000 */
[----:B------:R-:W-:Y:S02]  /*13ca0*/  HADD2.F32 R42, -RZ, R42.H1_H1 ;  /* 0x3000002aff2a7230 */ /* 0x000fe40000004100 */
[C---:B------:R-:W-:Y:S01]  /*13cb0*/  FMUL.FTZ R47, R50.reuse, R39 ;  /* 0x00000027322f7220 */ /* 0x040fe20000410000 */
[-C--:B------:R-:W-:Y:S01]  /*13cc0*/  FFMA.FTZ R39, R49, R37.reuse, -R46 ;  /* 0x0000002531277223 */ /* 0x080fe2000001082e */
[----:B------:R-:W-:Y:S01]  /*13cd0*/  FFMA.FTZ R40, R51, R37, R40 ;  /* 0x0000002533287223 */ /* 0x000fe20000010028 */
[-C--:B------:R-:W-:Y:S01]  /*13ce0*/  FFMA.FTZ R37, R50, R38.reuse, -R45 ;  /* 0x0000002632257223 */ /* 0x080fe2000001082d */
[----:B------:R-:W-:Y:S01]  /*13cf0*/  FFMA.FTZ R38, R54, R38, R47 ;  /* 0x0000002636267223 */ /* 0x000fe2000001002f */
[----:B------:R-:W-:Y:S02]  /*13d00*/  HADD2.F32 R45, -RZ, R44.H0_H0 ;  /* 0x2000002cff2d7230 */ /* 0x000fe40000004100 */
[----:B------:R-:W-:-:S02]  /*13d10*/  HADD2.F32 R54, -RZ, R52.H0_H0 ;  /* 0x20000034ff367230 */ /* 0x000fc40000004100 */
        /* <DEDUP_REMOVED lines=90> */
.L_x_634:
[----:B------:R-:W-:Y:S05]  /*142c0*/  BSYNC B1 ;  /* 0x0000000000017941 */ /* 0x000fea0003800000 */
.L_x_633:
[----:B------:R-:W-:Y:S05]  /*142d0*/  @P0 BRA `(.L_x_621) ;  /* 0x0000000c00280947 */ /* 0x000fea0003800000 */
[----:B-123--:R-:W2:Y:S04]  /*142e0*/  LDL R7, [R1+0x20] ;  /* 0x0000200001077983 */ /* 0x00eea80000100800 */
        /* <DEDUP_REMOVED lines=8> */
[--C-:B------:R-:W-:Y:S01]  /*14370*/  HADD2.F32 R44, -RZ, R41.reuse.H0_H0 ;  /* 0x20000029ff2c7230 */ /* 0x100fe20000004100 */
[----:B------:R-:W-:Y:S01]  /*14380*/  SHF.L.U32 R8, R8, 0x7, RZ ;  /* 0x0000000708087819 */ /* 0x000fe200000006ff */
[----:B------:R-:W-:Y:S01]  /*14390*/  IMAD.IADD R30, R31, 0x1, -R30 ;  /* 0x000000011f1e7824 */ /* 0x000fe200078e0a1e */
[----:B------:R-:W-:Y:S01]  /*143a0*/  LOP3.LUT R5, R5, 0x380, RZ, 0xc0, !PT ;  /* 0x0000038005057812 */ /* 0x000fe200078ec0ff */
[----:B------:R-:W-:Y:S01]  /*143b0*/  HADD2.F32 R42, -RZ, R40.H0_H0 ;  /* 0x20000028ff2a7230 */ /* 0x000fe20000004100 */
[----:B------:R-:W-:Y:S01]  /*143c0*/  LOP3.LUT R8, R8, 0x380, RZ, 0xc0, !PT ;  /* 0x0000038008087812 */ /* 0x000fe200078ec0ff */
[----:B------:R-:W-:Y:S01]  /*143d0*/  HADD2.F32 R45, -RZ, R41.H1_H1 ;  /* 0x30000029ff2d7230 */ /* 0x000fe20000004100 */
[----:B------:R-:W-:-:S02]  /*143e0*/  LEA.HI R21, R21, R30, RZ, 0x1c ;  /* 0x0000001e15157211 */ /* 0x000fc400078fe0ff */
[----:B------:R-:W-:Y:S02]  /*143f0*/  SHF.R.U32.HI R5, RZ, 0x3, R5 ;  /* 0x00000003ff057819 */ /* 0x000fe40000011605 */
[----:B------:R-:W-:Y:S01]  /*14400*/  SHF.R.S32.HI R6, RZ, 0x1f, R21 ;  /* 0x0000001fff067819 */ /* 0x000fe20000011415 */
[----:B------:R-:W-:Y:S01]  /*14410*/  IMAD.SHL.U32 R4, R21, 0x10, RZ ;  /* 0x0000001015047824 */ /* 0x000fe200078e00ff */
[----:B------:R-:W-:Y:S02]  /*14420*/  F2FP.F16.E4M3.UNPACK_B R46, R15.H1 ;  /* 0x0000000fff2e723e */ /* 0x000fe400030006ff */
[----:B------:R-:W-:Y:S02]  /*14430*/  LEA.HI R6, R6, R21, RZ, 0x3 ;  /* 0x0000001506067211 */ /* 0x000fe400078f18ff */
[----:B------:R-:W-:Y:S01]  /*14440*/  LOP3.LUT R4, R8, 0x70, R4, 0xf8, !PT ;  /* 0x0000007008047812 */ /* 0x000fe200078ef804 */
[--C-:B------:R-:W-:Y:S02]  /*14450*/  HADD2.F32 R48, -RZ, R46.reuse.H0_H0 ;  /* 0x2000002eff307230 */ /* 0x100fe40000004100 */
[----:B------:R-:W-:Y:S01]  /*14460*/  IMAD.SHL.U32 R6, R6, 0x800, RZ ;  /* 0x0000080006067824 */ /* 0x000fe200078e00ff */
[----:B------:R-:W-:Y:S01]  /*14470*/  LOP3.LUT R4, R4, R5, RZ, 0x3c, !PT ;  /* 0x0000000504047212 */ /* 0x000fe200078e3cff */
[----:B------:R-:W-:-:S03]  /*14480*/  HADD2.F32 R49, -RZ, R46.H1_H1 ;  /* 0x3000002eff317230 */ /* 0x000fc60000004100 */
[----:B------:R-:W-:-:S04]  /*14490*/  LOP3.LUT R5, R6, 0xffffc000, RZ, 0xc0, !PT ;  /* 0xffffc00006057812 */ /* 0x000fc800078ec0ff */
[----:B--2---:R-:W-:Y:S02]  /*144a0*/  IADD3 R8, R4, R5, R7 ;  /* 0x0000000504087210 */ /* 0x004fe40007ffe007 */
[----:B---3--:R-:W1:Y:S03]  /*144b0*/  LDS.128 R4, [R50+0x20400] ;  /* 0x0204000032047984 */ /* 0x008e660000000c00 */
[----:B------:R-:W-:-:S05]  /*144c0*/  IMAD.IADD R21, R19, 0x1, R8 ;  /* 0x0000000113157824 */ /* 0x000fca00078e0208 */
[----:B------:R-:W0:Y:S01]  /*144d0*/  LDS.128 R8, [R21+0x20400] ;  /* 0x0204000015087984 */ /* 0x000e220000000c00 */
[----:B-1----:R-:W-:Y:S02]  /*144e0*/  F2FP.F16.E4M3.UNPACK_B R29, R4.H1 ;  /* 0x00000004ff1d723e */ /* 0x002fe400030006ff */
[-C--:B------:R-:W-:Y:S02]  /*144f0*/  F2FP.F16.E4M3.UNPACK_B R36, R5.reuse ;  /* 0x00000005ff24723e */ /* 0x080fe400020006ff */
[----:B------:R-:W-:Y:S02]  /*14500*/  F2FP.F16.E4M3.UNPACK_B R33, R5.H1 ;  /* 0x00000005ff21723e */ /* 0x000fe400030006ff */
[----:B0-----:R-:W-:Y:S02]  /*14510*/  F2FP.F16.E4M3.UNPACK_B R34, R8.H1 ;  /* 0x00000008ff22723e */ /* 0x001fe400030006ff */
        /* <DEDUP_REMOVED lines=9> */
[----:B------:R-:W-:Y:S01]  /*145b0*/  F2FP.F16.E4M3.UNPACK_B R30, R8 ;  /* 0x00000008ff1e723e */ /* 0x000fe200020006ff */
[----:B------:R-:W-:Y:S02]  /*145c0*/  HADD2.F32 R29, -RZ, R29.H1_H1 ;  /* 0x3000001dff1d7230 */ /* 0x000fe40000004100 */
[-C--:B------:R-:W-:Y:S01]  /*145d0*/  FFMA.FTZ R5, R42, R6.reuse, -R9 ;  /* 0x000000062a057223 */ /* 0x080fe20000010809 */
[----:B------:R-:W-:Y:S01]  /*145e0*/  FFMA.FTZ R6, R44, R6, R39 ;  /* 0x000000062c067223 */ /* 0x000fe20000010027 */
[----:B------:R-:W-:Y:S01]  /*145f0*/  F2FP.F16.E4M3.UNPACK_B R42, R14 ;  /* 0x0000000eff2a723e */ /* 0x000fe200020006ff */
[----:B------:R-:W-:Y:S01]  /*14600*/  HADD2.F32 R9, -RZ, R40.H1_H1 ;  /* 0x30000028ff097230 */ /* 0x000fe20000004100 */
[----:B------:R-:W-:Y:S01]  /*14610*/  F2FP.F16.E4M3.UNPACK_B R39, R0 ;  /* 0x00000000ff27723e */ /* 0x000fe200020006ff */
[----:B------:R-:W-:Y:S01]  /*14620*/  HADD2.F32 R0, -RZ, R30.H0_H0 ;  /* 0x2000001eff007230 */ /* 0x000fe20000004100 */
[----:B------:R-:W-:Y:S01]  /*14630*/  F2FP.F16.E4M3.UNPACK_B R27, R4 ;  /* 0x00000004ff1b723e */ /* 0x000fe200020006ff */
[----:B------:R-:W-:-:S02]  /*14640*/  HADD2.F32 R43, -RZ, R42.H0_H0 ;  /* 0x2000002aff2b7230 */ /* 0x000fc40000004100 */
[----:B------:R-:W-:Y:S01]  /*14650*/  FMUL.FTZ R40, R45, R34 ;  /* 0x000000222d287220 */ /* 0x000fe20000410000 */
[----:B------:R-:W-:Y:S01]  /*14660*/  HADD2.F32 R41, -RZ, R39.H0_H0 ;  /* 0x20000027ff297230 */ /* 0x000fe20000004100 */
[----:B------:R-:W-:Y:S01]  /*14670*/  F2FP.F16.E4M3.UNPACK_B R31, R10 ;  /* 0x0000000aff1f723e */ /* 0x000fe200020006ff */
[----:B------:R-:W-:Y:S01]  /*14680*/  FMUL.FTZ R34, R9, R34 ;  /* 0x0000002209227220 */ /* 0x000fe20000410000 */
[----:B------:R-:W-:Y:S01]  /*14690*/  F2FP.F16.E4M3.UNPACK_B R35, R10.H1 ;  /* 0x0000000aff23723e */ /* 0x000fe200030006ff */
[-C--:B------:R-:W-:Y:S01]  /*146a0*/  FMUL.FTZ R10, R43, R0.reuse ;  /* 0x000000002b0a7220 */ /* 0x080fe20000410000 */
[-C--:B------:R-:W-:Y:S01]  /*146b0*/  F2FP.F16.E4M3.UNPACK_B R8, R11.reuse ;  /* 0x0000000bff08723e */ /* 0x080fe200020006ff */
[----:B------:R-:W-:Y:S01]  /*146c0*/  FMUL.FTZ R14, R41, R0 ;  /* 0x00000000290e7220 */ /* 0x000fe20000410000 */
[----:B------:R-:W-:Y:S01]  /*146d0*/  F2FP.F16.E4M3.UNPACK_B R26, R11.H1 ;  /* 0x0000000bff1a723e */ /* 0x000fe200030006ff */
[----:B------:R-:W-:Y:S02]  /*146e0*/  HADD2.F32 R11, -RZ, R27.H0_H0 ;  /* 0x2000001bff0b7230 */ /* 0x000fe40000004100 */
[----:B------:R-:W-:Y:S01]  /*146f0*/  FFMA.FTZ R0, R9, R29, -R40 ;  /* 0x0000001d09007223 */ /* 0x000fe20000010828 */
[----:B------:R-:W-:Y:S01]  /*14700*/  F2FP.F16.E4M3.UNPACK_B R40, R3.H1 ;  /* 0x00000003ff28723e */ /* 0x000fe200030006ff */
[----:B------:R-:W-:Y:S01]  /*14710*/  FFMA.FTZ R9, R45, R29, R34 ;  /* 0x0000001d2d097223 */ /* 0x000fe20000010022 */
[----:B------:R-:W-:-:S02]  /*14720*/  HADD2.F32 R44, -RZ, R42.H1_H1 ;  /* 0x3000002aff2c7230 */ /* 0x000fc40000004100 */
[-C--:B------:R-:W-:Y:S01]  /*14730*/  FFMA.FTZ R10, R41, R11.reuse, -R10 ;  /* 0x0000000b290a7223 */ /* 0x080fe2000001080a */
[----:B------:R-:W-:Y:S02]  /*14740*/  HADD2.F32 R29, -RZ, R38.H0_H0 ;  /* 0x20000026ff1d7230 */ /* 0x000fe40000004100 */
[----:B------:R-:W-:Y:S01]  /*14750*/  FFMA.FTZ R11, R43, R11, R14 ;  /* 0x0000000b2b0b7223 */ /* 0x000fe2000001000e */
[----:B------:R-:W-:Y:S01]  /*14760*/  HADD2.F32 R42, -RZ, R40.H0_H0 ;  /* 0x20000028ff2a7230 */ /* 0x000fe20000004100 */
[----:B------:R-:W-:Y:S01]  /*14770*/  F2FP.F16.E4M3.UNPACK_B R4, R7 ;  /* 0x00000007ff04723e */ /* 0x000fe200020006ff */
[----:B------:R-:W-:Y:S02]  /*14780*/  HADD2.F32 R14, -RZ, R27.H1_H1 ;  /* 0x3000001bff0e7230 */ /* 0x000fe40000004100 */
[-C--:B------:R-:W-:Y:S01]  /*14790*/  FMUL.FTZ R43, R48, R29.reuse ;  /* 0x0000001d302b7220 */ /* 0x080fe20000410000 */
[----:B------:R-:W-:Y:S02]  /*147a0*/  HADD2.F32 R27, -RZ, R30.H1_H1 ;  /* 0x3000001eff1b7230 */ /* 0x000fe40000004100 */
[----:B------:R-:W-:Y:S01]  /*147b0*/  FMUL.FTZ R45, R42, R29 ;  /* 0x0000001d2a2d7220 */ /* 0x000fe20000410000 */
[----:B------:R-:W-:Y:S01]  /*147c0*/  HADD2.F32 R30, -RZ, R33.H0_H0 ;  /* 0x20000021ff1e7230 */ /* 0x000fe20000004100 */
[----:B------:R-:W-:Y:S01]  /*147d0*/  F2FP.F16.E4M3.UNPACK_B R7, R7.H1 ;  /* 0x00000007ff07723e */ /* 0x000fe200030006ff */
[----:B------:R-:W-:-:S02]  /*147e0*/  HADD2.F32 R34, -RZ, R39.H1_H1 ;  /* 0x30000027ff227230 */ /* 0x000fc40000004100 */
[----:B------:R-:W-:Y:S01]  /*147f0*/  FMUL.FTZ R39, R44, R27 ;  /* 0x0000001b2c277220 */ /* 0x000fe20000410000 */
[----:B------:R-:W-:Y:S02]  /*14800*/  HADD2.F32 R38, -RZ, R38.H1_H1 ;  /* 0x30000026ff267230 */ /* 0x000fe40000004100 */
[-C--:B------:R-:W-:Y:S01]  /*14810*/  FFMA.FTZ R29, R42, R30.reuse, -R43 ;  /* 0x0000001e2a1d7223 */ /* 0x080fe2000001082b */
[----:B------:R-:W-:Y:S01]  /*14820*/  FFMA.FTZ R30, R48, R30, R45 ;  /* 0x0000001e301e7223 */ /* 0x000fe2000001002d */
[----:B------:R-:W-:Y:S01]  /*14830*/  F2FP.F16.E4M3.UNPACK_B R45, R15 ;  /* 0x0000000fff2d723e */ /* 0x000fe200020006ff */
[C---:B------:R-:W-:Y:S01]  /*14840*/  FMUL.FTZ R41, R34.reuse, R27 ;  /* 0x0000001b22297220 */ /* 0x040fe20000410000 */
[-C--:B------:R-:W-:Y:S01]  /*14850*/  FFMA.FTZ R27, R34, R14.reuse, -R39 ;  /* 0x0000000e221b7223 */ /* 0x080fe20000010827 */
[----:B------:R-:W-:Y:S01]  /*14860*/  F2FP.F16.E4M3.UNPACK_B R39, R3 ;  /* 0x00000003ff27723e */ /* 0x000fe200020006ff */
[----:B------:R-:W-:Y:S02]  /*14870*/  HADD2.F32 R43, -RZ, R40.H1_H1 ;  /* 0x30000028ff2b7230 */ /* 0x000fe40000004100 */
[----:B------:R-:W-:Y:S01]  /*14880*/  FFMA.FTZ R14, R44, R14, R41 ;  /* 0x0000000e2c0e7223 */ /* 0x000fe20000010029 */
[----:B------:R-:W-:-:S02]  /*14890*/  HADD2.F32 R47, -RZ, R45.H0_H0 ;  /* 0x2000002dff2f7230 */ /* 0x000fc40000004100 */
[-C--:B------:R-:W-:Y:S01]  /*148a0*/  FMUL.FTZ R34, R49, R38.reuse ;  /* 0x0000002631227220 */ /* 0x080fe20000410000 */
[----:B------:R-:W-:Y:S02]  /*148b0*/  HADD2.F32 R3, -RZ, R37.H0_H0 ;  /* 0x20000025ff037230 */ /* 0x000fe40000004100 */
[----:B------:R-:W-:Y:S01]  /*148c0*/  FMUL.FTZ R42, R43, R38 ;  /* 0x000000262b2a7220 */ /* 0x000fe20000410000 */
        /* <DEDUP_REMOVED lines=8> */
[----:B------:R-:W-:Y:S01]  /*14950*/  F2FP.F16.E4M3.UNPACK_B R45, R12.H1 ;  /* 0x0000000cff2d723e */ /* 0x000fe200030006ff */
[----:B------:R-:W-:Y:S02]  /*14960*/  HADD2.F32 R38, -RZ, R36.H1_H1 ;  /* 0x30000024ff267230 */ /* 0x000fe40000004100 */
[-C--:B------:R-:W-:Y:S01]  /*14970*/  FFMA.FTZ R34, R43, R33.reuse, -R34 ;  /* 0x000000212b227223 */ /* 0x080fe20000010822 */
[----:B------:R-:W-:Y:S02]  /*14980*/  HADD2.F32 R36, -RZ, R37.H1_H1 ;  /* 0x30000025ff247230 */ /* 0x000fe40000004100 */
[----:B------:R-:W-:Y:S01]  /*14990*/  FFMA.FTZ R33, R49, R33, R42 ;  /* 0x0000002131217223 */ /* 0x000fe2000001002a */
[----:B------:R-:W-:Y:S01]  /*149a0*/  FFMA.FTZ R15, R47, R15, R40 ;  /* 0x0000000f2f0f7223 */ /* 0x000fe20000010028 */
[----:B------:R-:W-:Y:S01]  /*149b0*/  HADD2.F32 R44, -RZ, R39.H1_H1 ;  /* 0x30000027ff2c7230 */ /* 0x000fe20000004100 */
[----:B------:R-:W-:Y:S01]  /*149c0*/  F2FP.SATFINITE.E4M3.F32.PACK_AB_MERGE_C R0, R0, R5, RZ ;  /* 0x000000050000723e */ /* 0x000fe200048070ff */
[----:B------:R-:W-:-:S02]  /*149d0*/  HADD2.F32 R49, -RZ, R48.H0_H0 ;  /* 0x20000030ff317230 */ /* 0x000fc40000004100 */
[-C--:B------:R-:W-:Y:S01]  /*149e0*/  FMUL.FTZ R41, R46, R36.reuse ;  /* 0x000000242e297220 */ /* 0x080fe20000410000 */
[----:B------:R-:W-:Y:S02]  /*149f0*/  HADD2.F32 R39, -RZ, R35.H0_H0 ;  /* 0x20000023ff277230 */ /* 0x000fe40000004100 */
[C---:B------:R-:W-:Y:S01]  /*14a00*/  FMUL.FTZ R43, R44.reuse, R36 ;  /* 0x000000242c2b7220 */ /* 0x040fe20000410000 */
[----:B------:R-:W-:Y:S02]  /*14a10*/  HADD2.F32 R47, -RZ, R45.H0_H0 ;  /* 0x2000002dff2f7230 */ /* 0x000fe40000004100 */
[----:B------:R-:W-:Y:S01]  /*14a20*/  FFMA.FTZ R36, R44, R38, -R41 ;  /* 0x000000262c247223 */ /* 0x000fe20000010829 */
[----:B------:R-:W-:Y:S02]  /*14a30*/  HADD2.F32 R37, -RZ, R32.H0_H0 ;  /* 0x20000020ff257230 */ /* 0x000fe40000004100 */
[----:B------:R-:W-:Y:S01]  /*14a40*/  FMUL.FTZ R40, R49, R39 ;  /* 0x0000002731287220 */ /* 0x000fe20000410000 */
[----:B------:R-:W-:-:S02]  /*14a50*/  HADD2.F32 R48, -RZ, R48.H1_H1 ;  /* 0x30000030ff307230 */ /* 0x000fc40000004100 */
[C---:B------:R-:W-:Y:S01]  /*14a60*/  FMUL.FTZ R42, R47.reuse, R39 ;  /* 0x000000272f2a7220 */ /* 0x040fe20000410000 */
[----:B------:R-:W-:Y:S02]  /*14a70*/  HADD2.F32 R35, -RZ, R35.H1_H1 ;  /* 0x30000023ff237230 */ /* 0x000fe40000004100 */
[-C--:B------:R-:W-:Y:S01]  /*14a80*/  FFMA.FTZ R40, R47, R37.reuse, -R40 ;  /* 0x000000252f287223 */ /* 0x080fe20000010828 */
[----:B------:R-:W-:Y:S01]  /*14a90*/  HADD2.F32 R44, -RZ, R45.H1_H1 ;  /* 0x3000002dff2c7230 */ /* 0x000fe20000004100 */
[----:B------:R-:W-:Y:S01]  /*14aa0*/  F2FP.F16.E4M3.UNPACK_B R45, R20 ;  /* 0x00000014ff2d723e */ /* 0x000fe200020006ff */
[----:B------:R-:W-:Y:S01]  /*14ab0*/  FFMA.FTZ R42, R49, R37, R42 ;  /* 0x00000025312a7223 */ /* 0x000fe2000001002a */
[----:B------:R-:W-:Y:S02]  /*14ac0*/  HADD2.F32 R32, -RZ, R32.H1_H1 ;  /* 0x30000020ff207230 */ /* 0x000fe40000004100 */
[-C--:B------:R-:W-:Y:S01]  /*14ad0*/  FMUL.FTZ R37, R48, R35.reuse ;  /* 0x0000002330257220 */ /* 0x080fe20000410000 */
[----:B------:R-:W-:Y:S01]  /*14ae0*/  FFMA.FTZ R38, R46, R38, R43 ;  /* 0x000000262e267223 */ /* 0x000fe2000001002b */
[----:B------:R-:W-:Y:S01]  /*14af0*/  F2FP.F16.E4M3.UNPACK_B R39, R12 ;  /* 0x0000000cff27723e */ /* 0x000fe200020006ff */
[----:B------:R-:W-:Y:S01]  /*14b00*/  FMUL.FTZ R35, R44, R35 ;  /* 0x000000232c237220 */ /* 0x000fe20000410000 */
[----:B------:R-:W-:-:S02]  /*14b10*/  HADD2.F32 R46, -RZ, R45.H0_H0 ;  /* 0x2000002dff2e7230 */ /* 0x000fc40000004100 */
[-C--:B------:R-:W-:Y:S01]  /*14b20*/  FFMA.FTZ R41, R44, R32.reuse, -R37 ;  /* 0x000000202c297223 */ /* 0x080fe20000010825 */
[----:B------:R-:W-:Y:S02]  /*14b30*/  HADD2.F32 R20, -RZ, R31.H0_H0 ;  /* 0x2000001fff147230 */ /* 0x000fe40000004100 */
[----:B------:R-:W-:Y:S01]  /*14b40*/  FFMA.FTZ R43, R48, R32, R35 ;  /* 0x00000020302b7223 */ /* 0x000fe20000010023 */
[----:B------:R-:W-:Y:S01]  /*14b50*/  HADD2.F32 R32, -RZ, R39.H0_H0 ;  /* 0x20000027ff207230 */ /* 0x000fe20000004100 */
[----:B------:R-:W-:Y:S01]  /*14b60*/  F2FP.SATFINITE.E4M3.F32.PACK_AB_MERGE_C R5, R34, R29, RZ ;  /* 0x0000001d2205723e */ /* 0x000fe200048070ff */
        /* <DEDUP_REMOVED lines=9> */
[----:B------:R-:W-:Y:S01]  /*14c00*/  FMUL.FTZ R39, R44, R31 ;  /* 0x0000001f2c277220 */ /* 0x000fe20000410000 */
[----:B------:R-:W-:Y:S01]  /*14c10*/  FFMA.FTZ R37, R46, R12, R37 ;  /* 0x0000000c2e257223 */ /* 0x000fe20000010025 */
[----:B------:R-:W-:Y:S01]  /*14c20*/  F2FP.F16.E4M3.UNPACK_B R12, R13.H1 ;  /* 0x0000000dff0c723e */ /* 0x000fe200030006ff */
[C---:B------:R-:W-:Y:S01]  /*14c30*/  FMUL.FTZ R31, R32.reuse, R31 ;  /* 0x0000001f201f7220 */ /* 0x040fe20000410000 */
[----:B------:R-:W-:Y:S02]  /*14c40*/  HADD2.F32 R46, -RZ, R45.H0_H0 ;  /* 0x2000002dff2e7230 */ /* 0x000fe40000004100 */
[----:B------:R-:W-:Y:S01]  /*14c50*/  FFMA.FTZ R32, R32, R28, -R39 ;  /* 0x0000001c20207223 */ /* 0x000fe20000010827 */
[----:B------:R-:W-:-:S02]  /*14c60*/  HADD2.F32 R20, -RZ, R26.H0_H0 ;  /* 0x2000001aff147230 */ /* 0x000fc40000004100 */
[----:B------:R-:W-:Y:S01]  /*14c70*/  FFMA.FTZ R28, R44, R28, R31 ;  /* 0x0000001c2c1c7223 */ /* 0x000fe2000001001f */
[--C-:B------:R-:W-:Y:S01]  /*14c80*/  HADD2.F32 R44, -RZ, R12.reuse.H0_H0 ;  /* 0x2000000cff2c7230 */ /* 0x100fe20000004100 */
[----:B------:R-:W-:Y:S01]  /*14c90*/  F2FP.F16.E4M3.UNPACK_B R13, R13 ;  /* 0x0000000dff0d723e */ /* 0x000fe200020006ff */
[----:B------:R-:W-:Y:S02]  /*14ca0*/  HADD2.F32 R47, -RZ, R12.H1_H1 ;  /* 0x3000000cff2f7230 */ /* 0x000fe40000004100 */
[----:B------:R-:W-:Y:S01]  /*14cb0*/  FMUL.FTZ R31, R46, R20 ;  /* 0x000000142e1f7220 */ /* 0x000fe20000410000 */
[----:B------:R-:W-:Y:S01]  /*14cc0*/  HADD2.F32 R12, -RZ, R7.H0_H0 ;  /* 0x20000007ff0c7230 */ /* 0x000fe20000004100 */
[----:B------:R-:W-:Y:S01]  /*14cd0*/  F2FP.SATFINITE.E4M3.F32.PACK_AB_MERGE_C R42, R43, R42, RZ ;  /* 0x0000002a2b2a723e */ /* 0x000fe200048070ff */
[----:B------:R-:W-:Y:S02]  /*14ce0*/  HADD2.F32 R49, -RZ, R45.H1_H1 ;  /* 0x3000002dff317230 */ /* 0x000fe40000004100 */
[----:B------:R-:W-:Y:S01]  /*14cf0*/  FMUL.FTZ R45, R44, R20 ;  /* 0x000000142c2d7220 */ /* 0x000fe20000410000 */
[----:B------:R-:W-:-:S02]  /*14d00*/  HADD2.F32 R26, -RZ, R26.H1_H1 ;  /* 0x3000001aff1a7230 */ /* 0x000fc40000004100 */
[----:B------:R-:W-:Y:S01]  /*14d10*/  FFMA.FTZ R39, R44, R12, -R31 ;  /* 0x0000000c2c277223 */ /* 0x000fe2000001081f */
[----:B------:R-:W-:Y:S01]  /*14d20*/  HADD2.F32 R7, -RZ, R7.H1_H1 ;  /* 0x30000007ff077230 */ /* 0x000fe20000004100 */
[----:B------:R-:W-:Y:S01]  /*14d30*/  F2FP.F16.E4M3.UNPACK_B R31, R24 ;  /* 0x00000018ff1f723e */ /* 0x000fe200020006ff */
[----:B------:R-:W-:Y:S01]  /*14d40*/  FFMA.FTZ R45, R46, R12, R45 ;  /* 0x0000000c2e2d7223 */ /* 0x000fe2000001002d */
[-C--:B------:R-:W-:Y:S01]  /*14d50*/  FMUL.FTZ R20, R49, R26.reuse ;  /* 0x0000001a31147220 */ /* 0x080fe20000410000 */
[C---:B------:R-:W-:Y:S01]  /*14d60*/  FMUL.FTZ R26, R47.reuse, R26 ;  /* 0x0000001a2f1a7220 */ /* 0x040fe20000410000 */
[----:B------:R-:W-:Y:S01]  /*14d70*/  HADD2.F32 R12, -RZ, R8.H0_H0 ;  /* 0x20000008ff0c7230 */ /* 0x000fe20000004100 */
[----:B------:R-:W-:Y:S01]  /*14d80*/  F2FP.SATFINITE.E4M3.F32.PACK_AB_MERGE_C R5, R36, R3, R5 ;  /* 0x000000032405723e */ /* 0x000fe20004807005 */
[-C--:B------:R-:W-:Y:S01]  /*14d90*/  FFMA.FTZ R24, R47, R7.reuse, -R20 ;  /* 0x000000072f187223 */ /* 0x080fe20000010814 */
[----:B------:R-:W-:Y:S01]  /*14da0*/  FFMA.FTZ R26, R49, R7, R26 ;  /* 0x00000007311a7223 */ /* 0x000fe2000001001a */
[----:B------:R-:W-:-:S02]  /*14db0*/  HADD2.F32 R49, -RZ, R31.H0_H0 ;  /* 0x2000001fff317230 */ /* 0x000fc40000004100 */
[----:B------:R-:W-:Y:S01]  /*14dc0*/  HADD2.F32 R47, -RZ, R13.H0_H0 ;  /* 0x2000000dff2f7230 */ /* 0x000fe20000004100 */
[----:B------:R-:W-:Y:S01]  /*14dd0*/  F2FP.SATFINITE.E4M3.F32.PACK_AB_MERGE_C R24, R24, R39, RZ ;  /* 0x000000271818723e */ /* 0x000fe200048070ff */
[----:B------:R-:W-:Y:S02]  /*14de0*/  HADD2.F32 R46, -RZ, R31.H1_H1 ;  /* 0x3000001fff2e7230 */ /* 0x000fe40000004100 */
[-C--:B------:R-:W-:Y:S01]  /*14df0*/  FMUL.FTZ R20, R49, R12.reuse ;  /* 0x0000000c31147220 */ /* 0x080fe20000410000 */
[----:B------:R-:W-:Y:S02]  /*14e00*/  HADD2.F32 R8, -RZ, R8.H1_H1 ;  /* 0x30000008ff087230 */ /* 0x000fe40000004100 */
[----:B------:R-:W-:Y:S01]  /*14e10*/  FMUL.FTZ R12, R47, R12 ;  /* 0x0000000c2f0c7220 */ /* 0x000fe20000410000 */
[----:B------:R-:W-:Y:S01]  /*14e20*/  HADD2.F32 R44, -RZ, R13.H1_H1 ;  /* 0x3000000dff2c7230 */ /* 0x000fe20000004100 */
[----:B------:R-:W-:Y:S01]  /*14e30*/  F2FP.SATFINITE.E4M3.F32.PACK_AB_MERGE_C R26, R26, R45, RZ ;  /* 0x0000002d1a1a723e */ /* 0x000fe200048070ff */
[----:B------:R-:W-:-:S02]  /*14e40*/  HADD2.F32 R7, -RZ, R4.H0_H0 ;  /* 0x20000004ff077230 */ /* 0x000fc40000004100 */
[-C--:B------:R-:W-:Y:S01]  /*14e50*/  FMUL.FTZ R13, R46, R8.reuse ;  /* 0x000000082e0d7220 */ /* 0x080fe20000410000 */
[----:B------:R-:W-:Y:S02]  /*14e60*/  HADD2.F32 R4, -RZ, R4.H1_H1 ;  /* 0x30000004ff047230 */ /* 0x000fe40000004100 */
[C---:B------:R-:W-:Y:S01]  /*14e70*/  FMUL.FTZ R31, R44.reuse, R8 ;  /* 0x000000082c1f7220 */ /* 0x040fe20000410000 */
[----:B------:R-:W-:Y:S01]  /*14e80*/  F2FP.SATFINITE.E4M3.F32.PACK_AB_MERGE_C R8, R9, R6, RZ ;  /* 0x000000060908723e */ /* 0x000fe200048070ff */
        /* <DEDUP_REMOVED lines=8> */
[----:B------:R-:W-:Y:S02]  /*14f10*/  F2FP.SATFINITE.E4M3.F32.PACK_AB_MERGE_C R6, R32, R35, R6 ;  /* 0x000000232006723e */ /* 0x000fe40004807006 */
[----:B------:R-:W-:Y:S02]  /*14f20*/  F2FP.SATFINITE.E4M3.F32.PACK_AB_MERGE_C R7, R7, R20, R24 ;  /* 0x000000140707723e */ /* 0x000fe40004807018 */
[----:B------:R-:W-:Y:S02]  /*14f30*/  F2FP.SATFINITE.E4M3.F32.PACK_AB_MERGE_C R9, R38, R15, R9 ;  /* 0x0000000f2609723e */ /* 0x000fe40004807009 */
[----:B------:R-:W-:Y:S01]  /*14f40*/  F2FP.SATFINITE.E4M3.F32.PACK_AB_MERGE_C R10, R28, R37, R42 ;  /* 0x000000251c0a723e */ /* 0x000fe2000480702a */
[----:B------:R4:W-:Y:S01]  /*14f50*/  STS.128 [R50+0x20400], R4 ;  /* 0x0204000432007388 */ /* 0x0009e20000000c00 */
[----:B------:R-:W-:-:S05]  /*14f60*/  F2FP.SATFINITE.E4M3.F32.PACK_AB_MERGE_C R11, R31, R12, R26 ;  /* 0x0000000c1f0b723e */ /* 0x000fca000480701a */
[----:B------:R4:W-:Y:S02]  /*14f70*/  STS.128 [R21+0x20400], R8 ;  /* 0x0204000815007388 */ /* 0x0009e40000000c00 */
.L_x_621:
[----:B------:R-:W-:Y:S05]  /*14f80*/  BSYNC B0 ;  /* 0x0000000000007941 */ /* 0x000fea0003800000 */
.L_x_602:
[----:B------:R-:W-:Y:S01]  /*14f90*/  @!PT LDS RZ, [RZ] ;  /* 0x00000000fffff984 */ /* 0x000fe20000000800 */
[----:B------:R-:W-:Y:S01]  /*14fa0*/  @!PT LDS RZ, [RZ] ;  /* 0x00000000fffff984 */ /* 0x000fe20000000800 */
[----:B------:R-:W-:Y:S01]  /*14fb0*/  @!PT LDS RZ, [RZ] ;  /* 0x00000000fffff984 */ /* 0x000fe20000000800 */
[----:B------:R-:W-:Y:S01]  /*14fc0*/  @!PT LDS RZ, [RZ] ;  /* 0x00000000fffff984 */ /* 0x000fe20000000800 */
[----:B------:R0:W-:Y:S06]  /*14fd0*/  MEMBAR.ALL.CTA ;  /* 0x0000000000007992 */ /* 0x0001ec0000008000 */
[----:B0-----:R-:W0:Y:S01]  /*14fe0*/  FENCE.VIEW.ASYNC.S ;  /* 0x00000000000073c6 */ /* 0x001e220000000000 */
[----:B------:R-:W-:Y:S05]  /*14ff0*/  WARPSYNC.ALL ;  /* 0x0000000000007948 */ /* 0x000fea0003800000 */
[----:B0-----:R-:W-:Y:S06]  /*15000*/  BAR.SYNC.DEFER_BLOCKING 0xd, 0x100 ;  /* 0x0344000000007b1d */ /* 0x001fec0000010000 */
.L_x_600:
[----:B-12---:R-:W1:Y:S01]  /*15010*/  S2R R0, SR_TID.X ;  /* 0x0000000000007919 */ /* 0x006e620000002100 */
[----:B------:R-:W-:Y:S05]  /*15020*/  WARPSYNC.ALL ;  /* 0x0000000000007948 */ /* 0x000fea0003800000 */
[----:B-1----:R-:W-:-:S05]  /*15030*/  SHF.R.U32.HI R0, RZ, 0x7, R0 ;  /* 0x00000007ff007819 */ /* 0x002fca0000011600 */
[----:B---34-:R-:W-:Y:S02]  /*15040*/  VIADD R11, R0, 0x8 ;  /* 0x00000008000b7836 */ /* 0x018fe40000000000 */
[----:B------:R-:W-:-:S03]  /*15050*/  IMAD.U32 R0, RZ, RZ, UR39 ;  /* 0x00000027ff007e24 */ /* 0x000fc6000f8e00ff */
[----:B------:R1:W-:Y:S02]  /*15060*/  BAR.SYNC.DEFER_BLOCKING R11, 0x100 ;  /* 0x0004000b0000751d */ /* 0x0003e40000010000 */
[----:B------:R-:W-:-:S13]  /*15070*/  ISETP.NE.AND P0, PT, R0, 0x3, PT ;  /* 0x000000030000780c */ /* 0x000fda0003f05270 */
[----:B-1----:R-:W-:Y:S05]  /*15080*/  @!P0 BRA `(.L_x_635) ;  /* 0x0000000000048947 */ /* 0x002fea0003800000 */
[----:B------:R-:W-:Y:S01]  /*15090*/  BPT.TRAP 0x1 ;  /* 0x000000040000795c */ /* 0x000fe20000300000 */
.L_x_635:
[----:B------:R-:W-:Y:S01]  /*150a0*/  IMAD R3, R222, 0x8, R19 ;  /* 0x00000008de037824 */ /* 0x000fe200078e0213 */
[----:B------:R-:W-:-:S04]  /*150b0*/  SHF.L.U32 R10, R223, 0x1f, RZ ;  /* 0x0000001fdf0a7819 */ /* 0x000fc800000006ff */
[----:B------:R1:W2:Y:S01]  /*150c0*/  SYNCS.PHASECHK.TRANS64.TRYWAIT P1, [R3+URZ+0x38830], R10 ;  /* 0x0388300a030075a7 */ /* 0x0002a2000802017f */
[----:B------:R-:W-:Y:S05]  /*150d0*/  @!P0 BRA `(.L_x_636) ;  /* 0x0000000000048947 */ /* 0x000fea0003800000 */
[----:B------:R-:W-:Y:S01]  /*150e0*/  BPT.TRAP 0x1 ;  /* 0x000000040000795c */ /* 0x000fe20000300000 */
.L_x_636:
[----:B--2---:R-:W-:Y:S05]  /*150f0*/  @P1 BRA `(.L_x_637) ;  /* 0x0000000000081947 */ /* 0x004fea0003800000 */
[----:B------:R-:W2:Y:S02]  /*15100*/  SYNCS.PHASECHK.TRANS64.TRYWAIT P1, [R3+URZ+0x38830], R10 ;  /* 0x0388300a030075a7 */ /* 0x000ea4000802017f */
[----:B--2---:R-:W-:Y:S05]  /*15110*/  @!P1 BRA `(.L_x_638) ;  /* 0x0000016400009947 */ /* 0x004fea0003800000 */
.L_x_637:
[----:B------:R-:W-:Y:S05]  /*15120*/  WARPSYNC.ALL ;  /* 0x0000000000007948 */ /* 0x000fea0003800000 */
[----:B------:R-:W-:Y:S01]  /*15130*/  R2UR UR4, R19 ;  /* 0x00000000130472ca */ /* 0x000fe200000e0000 */
[----:B------:R-:W-:Y:S01]  /*15140*/  UMOV UR9, 0x40000040 ;  /* 0x4000004000097882 */ /* 0x000fe20000000000 */
[----:B------:R-:W-:Y:S01]  /*15150*/  R2UR UR5, R25 ;  /* 0x00000000190572ca */ /* 0x000fe200000e0000 */
[----:B------:R-:W-:Y:S01]  /*15160*/  IMAD.MOV.U32 R7, RZ, RZ, 0x40000040 ;  /* 0x40000040ff077424 */ /* 0x000fe200078e00ff */
[----:B------:R-:W-:Y:S01]  /*15170*/  MOV R5, 0x40000040 ;  /* 0x4000004000057802 */ /* 0x000fe20000000f00 */
[----:B-----5:R-:W-:Y:S01]  /*15180*/  WARPGROUP.ARRIVE ;  /* 0x00000000000079c5 */ /* 0x020fe20000000000 */
[----:B------:R-:W-:Y:S01]  /*15190*/  IMAD.U32 R229, RZ, RZ, UR9 ;  /* 0x00000009ffe57e24 */ /* 0x000fe2000f8e00ff */
[----:B------:R-:W-:Y:S01]  /*151a0*/  UMOV UR57, 0x40000040 ;  /* 0x4000004000397882 */ /* 0x000fe20000000000 */
[----:B------:R-:W-:Y:S01]  /*151b0*/  R2UR UR11, R5 ;  /* 0x00000000050b72ca */ /* 0x000fe200000e0000 */
[----:B------:R-:W-:Y:S01]  /*151c0*/  UMOV UR53, 0x40000040 ;  /* 0x4000004000357882 */ /* 0x000fe20000000000 */
[----:B------:R-:W-:Y:S01]  /*151d0*/  UMOV UR49, 0x40000040 ;  /* 0x4000004000317882 */ /* 0x000fe20000000000 */
[----:B------:R-:W-:Y:S01]  /*151e0*/  UMOV UR45, 0x40000040 ;  /* 0x40000040002d7882 */ /* 0x000fe20000000000 */
[----:B------:R-:W-:Y:S01]  /*151f0*/  IMAD.MOV.U32 R5, RZ, RZ, 0x40000040 ;  /* 0x40000040ff057424 */ /* 0x000fe200078e00ff */
[----:B------:R-:W-:Y:S01]  /*15200*/  UIADD3 UR4, UR4, 0x28400, URZ ;  /* 0x0002840004047890 */ /* 0x000fe2000fffe03f */
[----:B------:R-:W3:Y:S01]  /*15210*/  S2R R0, SR_TID.X ;  /* 0x0000000000007919 */ /* 0x000ee20000002100 */
[----:B------:R-:W-:-:S02]  /*15220*/  ULOP3.LUT UR5, UR5, 0x10000, URZ, 0xfc, !UPT ;  /* 0x0001000005057892 */ /* 0x000fc4000f8efc3f */
[----:B------:R-:W-:Y:S01]  /*15230*/  USHF.R.U32.HI UR4, URZ, 0x4, UR4 ;  /* 0x000000043f047899 */ /* 0x000fe20008011604 */
[----:B------:R-:W-:Y:S01]  /*15240*/  R2UR UR43, R5 ;  /* 0x00000000052b72ca */ /* 0x000fe200000e0000 */
[----:B------:R-:W-:Y:S02]  /*15250*/  UIADD3 UR56, UR5, 0x6, URZ ;  /* 0x0000000605387890 */ /* 0x000fe4000fffe03f */
[----:B------:R-:W-:Y:S01]  /*15260*/  ULOP3.LUT UR4, UR4, 0x3fff, URZ, 0xc0, !UPT ;  /* 0x00003fff04047892 */ /* 0x000fe2000f8ec03f */
[----:B------:R-:W-:Y:S01]  /*15270*/  UMOV UR8, UR5 ;  /* 0x0000000500087c82 */ /* 0x000fe20008000000 */
[----:B------:R-:W-:Y:S01]  /*15280*/  UIADD3 UR52, UR5, 0x400, URZ ;  /* 0x0000040005347890 */ /* 0x000fe2000fffe03f */
[----:B------:R-:W-:Y:S01]  /*15290*/  IMAD.U32 R228, RZ, RZ, UR8 ;  /* 0x00000008ffe47e24 */ /* 0x000fe2000f8e00ff */
[----:B------:R-:W-:Y:S02]  /*152a0*/  ULOP3.LUT UR61, UR4, 0x10000, URZ, 0xfc, !UPT ;  /* 0x00010000043d7892 */ /* 0x000fe4000f8efc3f */
[----:B------:R-:W-:-:S02]  /*152b0*/  UIADD3 UR4, UR5, 0x2, URZ ;  /* 0x0000000205047890 */ /* 0x000fc4000fffe03f */
[----:B------:R-:W-:Y:S02]  /*152c0*/  UIADD3 UR48, UR5, 0x402, URZ ;  /* 0x0000040205307890 */ /* 0x000fe4000fffe03f */
[----:B------:R-:W-:Y:S01]  /*152d0*/  LEA R4, R222, UR61, 0xb ;  /* 0x0000003dde047c11 */ /* 0x000fe2000f8e58ff */
[----:B------:R-:W-:Y:S02]  /*152e0*/  UIADD3 UR44, UR5, 0x404, URZ ;  /* 0x00000404052c7890 */ /* 0x000fe4000fffe03f */
[----:B------:R-:W-:Y:S01]  /*152f0*/  UIADD3 UR40, UR5, 0x406, URZ ;  /* 0x0000040605287890 */ /* 0x000fe2000fffe03f */
[C---:B------:R-:W-:Y:S01]  /*15300*/  R2UR UR10, R4.reuse ;  /* 0x00000000040a72ca */ /* 0x040fe200000e0000 */
[----:B------:R-:W-:Y:S01]  /*15310*/  VIADD R6, R4, 0x2 ;  /* 0x0000000204067836 */ /* 0x000fe20000000000 */
[----:B------:R-:W-:Y:S01]  /*15320*/  UMOV UR41, 0x40000040 ;  /* 0x4000004000297882 */ /* 0x000fe20000000000 */
[----:B---3--:R-:W-:-:S10]  /*15330*/  SHF.R.U32.HI R0, RZ, 0x7, R0 ;  /* 0x00000007ff007819 */ /* 0x008fd40000011600 */
[----:B------:R-:W-:Y:S01]  /*15340*/  QGMMA.64x128x32.F32.E4M3.E4M3 R24, gdesc[UR8], RZ, !UPT, gsb0 ;  /* 0x01e00000081879f3 */ /* 0x000fe2000c0008ff */
[----:B------:R-:W-:Y:S01]  /*15350*/  R2UR UR10, R6 ;  /* 0x00000000060a72ca */ /* 0x000fe200000e0000 */
[----:B------:R-:W-:Y:S01]  /*15360*/  UMOV UR8, UR4 ;  /* 0x0000000400087c82 */ /* 0x000fe20008000000 */
[----:B------:R-:W-:Y:S01]  /*15370*/  R2UR UR11, R7 ;  /* 0x00000000070b72ca */ /* 0x000fe200000e0000 */
[----:B------:R-:W-:Y:S01]  /*15380*/  UMOV UR9, 0x40000040 ;  /* 0x4000004000097882 */ /* 0x000fe20000000000 */
[----:B------:R-:W-:Y:S01]  /*15390*/  VIADD R6, R4, 0x4 ;  /* 0x0000000404067836 */ /* 0x000fe20000000000 */
[----:B------:R-:W-:Y:S01]  /*153a0*/  UIADD3 UR4, UR5, 0x4, URZ ;  /* 0x0000000405047890 */ /* 0x000fe2000fffe03f */
[----:B------:R-:W-:Y:S01]  /*153b0*/  IMAD.MOV.U32 R7, RZ, RZ, 0x40000040 ;  /* 0x40000040ff077424 */ /* 0x000fe200078e00ff */
[----:B------:R-:W-:Y:S01]  /*153c0*/  MOV R227, UR9 ;  /* 0x0000000900e37c02 */ /* 0x000fe20008000f00 */
[----:B------:R-:W-:Y:S01]  /*153d0*/  IMAD.U32 R226, RZ, RZ, UR8 ;  /* 0x00000008ffe27e24 */ /* 0x000fe2000f8e00ff */
[----:B------:R-:W-:Y:S01]  /*153e0*/  IADD3 R9, -R0, 0xb, RZ ;  /* 0x0000000b00097810 */ /* 0x000fe20007ffe1ff */
[----:B------:R-:W-:-:S02]  /*153f0*/  WARPGROUP.DEPBAR.LE gsb0, 0x0 ;  /* 0x00008000000079c5 */ /* 0x000fc40000010000 */
[----:B------:R-:W-:-:S06]  /*15400*/  WARPGROUP.ARRIVE ;  /* 0x00000000000079c5 */ /* 0x000fcc0000000000 */
[----:B------:R-:W-:Y:S01]  /*15410*/  QGMMA.64x128x32.F32.E4M3.E4M3 R24, gdesc[UR8], R24, gsb0 ;  /* 0x01e00000081879f3 */ /* 0x000fe20008000818 */
[----:B------:R-:W-:Y:S01]  /*15420*/  R2UR UR10, R6 ;  /* 0x00000000060a72ca */ /* 0x000fe200000e0000 */
[----:B------:R-:W-:Y:S01]  /*15430*/  UMOV UR8, UR4 ;  /* 0x0000000400087c82 */ /* 0x000fe20008000000 */
[----:B------:R-:W-:Y:S01]  /*15440*/  R2UR UR11, R7 ;  /* 0x00000000070b72ca */ /* 0x000fe200000e0000 */
[----:B------:R-:W-:Y:S01]  /*15450*/  UMOV UR9, 0x40000040 ;  /* 0x4000004000097882 */ /* 0x000fe20000000000 */
[----:B------:R-:W-:Y:S01]  /*15460*/  VIADD R6, R4, 0x6 ;  /* 0x0000000604067836 */ /* 0x000fe20000000000 */
[----:B------:R-:W-:Y:S01]  /*15470*/  MOV R7, 0x40000040 ;  /* 0x4000004000077802 */ /* 0x000fe20000000f00 */
[----:B------:R-:W-:Y:S02]  /*15480*/  IMAD.U32 R224, RZ, RZ, UR8 ;  /* 0x00000008ffe07e24 */ /* 0x000fe4000f8e00ff */
[----:B------:R-:W-:Y:S01]  /*15490*/  IMAD.U32 R225, RZ, RZ, UR9 ;  /* 0x00000009ffe17e24 */ /* 0x000fe2000f8e00ff */
[----:B------:R-:W-:Y:S01]  /*154a0*/  R2UR UR58, R6 ;  /* 0x00000000063a72ca */ /* 0x000fe200000e0000 */
[----:B------:R-:W-:Y:S01]  /*154b0*/  VIADD R6, R4, 0x400 ;  /* 0x0000040004067836 */ /* 0x000fe20000000000 */
[----:B------:R-:W-:Y:S01]  /*154c0*/  R2UR UR59, R7 ;  /* 0x00000000073b72ca */ /* 0x000fe200000e0000 */
[----:B------:R-:W-:-:S03]  /*154d0*/  IMAD.MOV.U32 R7, RZ, RZ, 0x40000040 ;  /* 0x40000040ff077424 */ /* 0x000fc600078e00ff */
[----:B------:R-:W-:Y:S01]  /*154e0*/  R2UR UR54, R6 ;  /* 0x00000000063672ca */ /* 0x000fe200000e0000 */
[----:B------:R-:W-:Y:S01]  /*154f0*/  VIADD R6, R4, 0x402 ;  /* 0x0000040204067836 */ /* 0x000fe20000000000 */
[----:B------:R-:W-:Y:S01]  /*15500*/  R2UR UR55, R7 ;  /* 0x00000000073772ca */ /* 0x000fe200000e0000 */
[----:B------:R-:W-:-:S03]  /*15510*/  IMAD.MOV.U32 R7, RZ, RZ, 0x40000040 ;  /* 0x40000040ff077424 */ /* 0x000fc600078e00ff */
[----:B------:R-:W-:Y:S01]  /*15520*/  R2UR UR50, R6 ;  /* 0x00000000063272ca */ /* 0x000fe200000e0000 */
[C---:B------:R-:W-:Y:S01]  /*15530*/  VIADD R6, R4.reuse, 0x404 ;  /* 0x0000040404067836 */ /* 0x040fe20000000000 */
[----:B------:R-:W-:Y:S01]  /*15540*/  R2UR UR51, R7 ;  /* 0x00000000073372ca */ /* 0x000fe200000e0000 */
[----:B------:R-:W-:Y:S01]  /*15550*/  VIADD R4, R4, 0x406 ;  /* 0x0000040604047836 */ /* 0x000fe20000000000 */
[----:B------:R-:W-:Y:S02]  /*15560*/  MOV R7, 0x40000040 ;  /* 0x4000004000077802 */ /* 0x000fe40000000f00 */
[----:B------:R-:W-:Y:S02]  /*15570*/  R2UR UR46, R6 ;  /* 0x00000000062e72ca */ /* 0x000fe400000e0000 */
[----:B------:R-:W-:Y:S02]  /*15580*/  R2UR UR47, R7 ;  /* 0x00000000072f72ca */ /* 0x000fe400000e0000 */
[----:B------:R-:W-:Y:S01]  /*15590*/  R2UR UR42, R4 ;  /* 0x00000000042a72ca */ /* 0x000fe200000e0000 */
        /* <DEDUP_REMOVED lines=22> */
.L_x_639:
[----:B------:R-:W4:Y:S01]  /*15700*/  LDL R0, [R1+0x64] ;  /* 0x0000640001007983 */ /* 0x000f220000100800 */
[----:B------:R-:W-:Y:S01]  /*15710*/  IMAD R4, R168, -0x80, R94 ;  /* 0xffffff80a8047824 */ /* 0x000fe200078e025e */
[----:B------:R-:W-:-:S04]  /*15720*/  P2R R6, PR, RZ, 0x1 ;  /* 0x00000001ff067803 */ /* 0x000fc80000000000 */
[----:B----4-:R-:W-:-:S04]  /*15730*/  IADD3 R4, -R0, 0x80, R4 ;  /* 0x0000008000047810 */ /* 0x010fc80007ffe104 */
        /* <DEDUP_REMOVED lines=11> */
[----:B------:R-:W-:-:S02]  /*157f0*/  FSEL R15, R26, -INF , P3 ;  /* 0xff8000001a0f7808 */ /* 0x000fc40001800000 */
[----:B------:R-:W-:Y:S02]  /*15800*/  ISETP.GT.AND P3, PT, R4, 0x11, PT ;  /* 0x000000110400780c */ /* 0x000fe40003f64270 */
[----:B0-----:R-:W-:Y:S02]  /*15810*/  FSEL R13, R32, -INF , P4 ;  /* 0xff800000200d7808 */ /* 0x001fe40002000000 */
[----:B------:R-:W-:Y:S02]  /*15820*/  FMNMX.FTZ R0, R29, R0, !PT ;  /* 0x000000001d007209 */ /* 0x000fe40007810000 */
[----:B------:R-:W-:Y:S02]  /*15830*/  FSEL R27, R27, -INF , P1 ;  /* 0xff8000001b1b7808 */ /* 0x000fe40000800000 */
[----:B------:R-:W-:Y:S02]  /*15840*/  ISETP.GT.AND P1, PT, R4, 0x18, PT ;  /* 0x000000180400780c */ /* 0x000fe40003f24270 */
[----:B------:R-:W-:-:S02]  /*15850*/  FSEL R33, R33, -INF , P3 ;  /* 0xff80000021217808 */ /* 0x000fc40001800000 */
[----:B------:R-:W-:Y:S02]  /*15860*/  FMNMX.FTZ R0, R13, R0, !PT ;  /* 0x000000000d007209 */ /* 0x000fe40007810000 */
[----:B------:R-:W-:Y:S02]  /*15870*/  FSEL R21, R30, -INF , P2 ;  /* 0xff8000001e157808 */ /* 0x000fe40001000000 */
[----:B------:R-:W-:Y:S02]  /*15880*/  ISETP.GT.AND P2, PT, R4, 0x19, PT ;  /* 0x000000190400780c */ /* 0x000fe40003f44270 */
[----:B------:R-:W-:Y:S02]  /*15890*/  FSEL R89, R36, -INF , P1 ;  /* 0xff80000024597808 */ /* 0x000fe40000800000 */
[----:B------:R-:W-:Y:S02]  /*158a0*/  FMNMX.FTZ R0, R33, R0, !PT ;  /* 0x0000000021007209 */ /* 0x000fe40007810000 */
[----:B------:R-:W-:-:S02]  /*158b0*/  FSEL R31, R31, -INF , P5 ;  /* 0xff8000001f1f7808 */ /* 0x000fc40002800000 */
[----:B------:R-:W-:Y:S02]  /*158c0*/  ISETP.GT.AND P5, PT, R4, 0x20, PT ;  /* 0x000000200400780c */ /* 0x000fe40003fa4270 */
[----:B------:R-:W-:Y:S02]  /*158d0*/  FSEL R37, R37, -INF , P2 ;  /* 0xff80000025257808 */ /* 0x000fe40001000000 */
        /* <DEDUP_REMOVED lines=54> */
[C---:B------:R-:W-:Y:S02]  /*15c40*/  ISETP.GT.AND P2, PT, R4.reuse, 0x58, PT ;  /* 0x000000580400780c */ /* 0x040fe40003f44270 */
[----:B------:R-:W-:Y:S02]  /*15c50*/  FSEL R119, R65, -INF , P1 ;  /* 0xff80000041777808 */ /* 0x000fe40000800000 */
[----:B------:R-:W-:Y:S02]  /*15c60*/  FMNMX.FTZ R0, R117, R0, !PT ;  /* 0x0000000075007209 */ /* 0x000fe40007810000 */
        /* <DEDUP_REMOVED lines=25> */
[----:B------:R-:W-:Y:S01]  /*15e00*/  FSEL R65, R62, -INF , P5 ;  /* 0xff8000003e417808 */ /* 0x000fe20002800000 */
[----:B------:R-:W-:Y:S01]  /*15e10*/  IMAD.U32 R62, RZ, RZ, UR60 ;  /* 0x0000003cff3e7e24 */ /* 0x000fe2000f8e00ff */
[----:B------:R-:W-:Y:S02]  /*15e20*/  FSEL R133, R81, -INF , P4 ;  /* 0xff80000051857808 */ /* 0x000fe40002000000 */
[----:B------:R-:W-:Y:S02]  /*15e30*/  FMNMX.FTZ R0, R131, R0, !PT ;  /* 0x0000000083007209 */ /* 0x000fe40007810000 */
[----:B------:R-:W-:Y:S02]  /*15e40*/  ISETP.GT.AND P5, PT, R4, 0x78, PT ;  /* 0x000000780400780c */ /* 0x000fe40003fa4270 */
[----:B------:R-:W-:Y:S02]  /*15e50*/  FMNMX.FTZ R0, R133, R0, !PT ;  /* 0x0000000085007209 */ /* 0x000fe40007810000 */
[----:B------:R-:W-:-:S02]  /*15e60*/  FSEL R81, R84, -INF , P5 ;  /* 0xff80000054517808 */ /* 0x000fc40002800000 */
[----:B------:R-:W-:Y:S02]  /*15e70*/  ISETP.GT.AND P6, PT, R4, 0x79, PT ;  /* 0x000000790400780c */ /* 0x000fe40003fc4270 */
[----:B------:R-:W-:Y:S02]  /*15e80*/  FMNMX.FTZ R0, R81, R0, !PT ;  /* 0x0000000051007209 */ /* 0x000fe40007810000 */
[----:B------:R-:W-:Y:S02]  /*15e90*/  FSEL R85, R85, -INF , P6 ;  /* 0xff80000055557808 */ /* 0x000fe40003000000 */
[----:B------:R-:W-:Y:S02]  /*15ea0*/  P2R R20, PR, RZ, 0x4 ;  /* 0x00000004ff147803 */ /* 0x000fe40000000000 */
[----:B------:R-:W-:Y:S02]  /*15eb0*/  FMNMX.FTZ R8, R85, R0, !PT ;  /* 0x0000000055087209 */ /* 0x000fe40007810000 */
[----:B------:R-:W-:-:S02]  /*15ec0*/  P2R R26, PR, RZ, 0x1 ;  /* 0x00000001ff1a7803 */ /* 0x000fc40000000000 */
[----:B------:R-:W-:Y:S01]  /*15ed0*/  P2R R24, PR, RZ, 0x2 ;  /* 0x00000002ff187803 */ /* 0x000fe20000000000 */
[----:B------:R-:W0:Y:S01]  /*15ee0*/  SHFL.BFLY PT, R135, R8, 0x2, 0x1f ;  /* 0x0c401f0008877f89 */ /* 0x000e2200000e0000 */
[C---:B------:R-:W-:Y:S02]  /*15ef0*/  ISETP.GT.AND P1, PT, R4.reuse, 0x59, PT ;  /* 0x000000590400780c */ /* 0x040fe40003f24270 */
[----:B------:R-:W-:Y:S02]  /*15f00*/  ISETP.GT.AND P0, PT, R4, 0x60, PT ;  /* 0x000000600400780c */ /* 0x000fe40003f04270 */
[----:B------:R-:W-:Y:S02]  /*15f10*/  FSEL R71, R71, -INF , P1 ;  /* 0xff80000047477808 */ /* 0x000fe40000800000 */
[----:B------:R-:W-:Y:S02]  /*15f20*/  ISETP.NE.AND P1, PT, R24, RZ, PT ;  /* 0x000000ff1800720c */ /* 0x000fe40003f25270 */
[----:B------:R-:W-:-:S02]  /*15f30*/  FSEL R83, R83, -INF , P4 ;  /* 0xff80000053537808 */ /* 0x000fc40002000000 */
[----:B------:R-:W-:Y:S02]  /*15f40*/  FSEL R137, R78, -INF , P1 ;  /* 0xff8000004e897808 */ /* 0x000fe40000800000 */
[----:B------:R-:W-:Y:S02]  /*15f50*/  FSEL R87, R87, -INF , P6 ;  /* 0xff80000057577808 */ /* 0x000fe40003000000 */
[----:B0-----:R-:W-:Y:S02]  /*15f60*/  FMNMX.FTZ R12, R8, R135, !PT ;  /* 0x00000087080c7209 */ /* 0x001fe40007810000 */
[----:B------:R-:W-:-:S03]  /*15f70*/  FMNMX.FTZ R8, R15, R27, !PT ;  /* 0x0000001b0f087209 */ /* 0x000fc60007810000 */
[----:B------:R-:W0:Y:S01]  /*15f80*/  SHFL.BFLY PT, R135, R12, 0x1, 0x1f ;  /* 0x0c201f000c877f89 */ /* 0x000e2200000e0000 */
[----:B------:R-:W-:-:S04]  /*15f90*/  FMNMX.FTZ R8, R21, R8, !PT ;  /* 0x0000000815087209 */ /* 0x000fc80007810000 */
[----:B------:R-:W-:-:S04]  /*15fa0*/  FMNMX.FTZ R8, R31, R8, !PT ;  /* 0x000000081f087209 */ /* 0x000fc80007810000 */
[----:B------:R-:W-:-:S04]  /*15fb0*/  FMNMX.FTZ R8, R91, R8, !PT ;  /* 0x000000085b087209 */ /* 0x000fc80007810000 */
[----:B------:R-:W-:-:S04]  /*15fc0*/  FMNMX.FTZ R8, R35, R8, !PT ;  /* 0x0000000823087209 */ /* 0x000fc80007810000 */
[----:B------:R-:W-:Y:S02]  /*15fd0*/  FMNMX.FTZ R8, R41, R8, !PT ;  /* 0x0000000829087209 */ /* 0x000fe40007810000 */
[----:B0-----:R-:W-:Y:S02]  /*15fe0*/  FMNMX.FTZ R0, R12, R135, !PT ;  /* 0x000000870c007209 */ /* 0x001fe40007810000 */
[----:B------:R-:W-:Y:S02]  /*15ff0*/  FMNMX.FTZ R12, R39, R8, !PT ;  /* 0x00000008270c7209 */ /* 0x000fe40007810000 */
[----:B------:R-:W-:Y:S01]  /*16000*/  FSETP.NEU.FTZ.AND P2, PT, R0, -INF , PT ;  /* 0xff8000000000780b */ /* 0x000fe20003f5d000 */
[----:B------:R-:W-:-:S01]  /*16010*/  FFMA.FTZ R14, R2, R0, -8 ;  /* 0xc1000000020e7423 */ /* 0x000fc20000010000 */
[----:B------:R-:W-:Y:S02]  /*16020*/  FMNMX.FTZ R12, R45, R12, !PT ;  /* 0x0000000c2d0c7209 */ /* 0x000fe40007810000 */
[----:B------:R-:W-:-:S02]  /*16030*/  FSEL R135, R74, -INF , P0 ;  /* 0xff8000004a877808 */ /* 0x000fc40000000000 */
[----:B------:R-:W-:Y:S02]  /*16040*/  FMNMX.FTZ R12, R43, R12, !PT ;  /* 0x0000000c2b0c7209 */ /* 0x000fe40007810000 */
[----:B------:R-:W-:Y:S02]  /*16050*/  FSEL R4, R14, RZ, P2 ;  /* 0x000000ff0e047208 */ /* 0x000fe40001000000 */
[----:B------:R-:W-:Y:S02]  /*16060*/  FMNMX.FTZ R12, R49, R12, !PT ;  /* 0x0000000c310c7209 */ /* 0x000fe40007810000 */
[----:B------:R-:W-:Y:S01]  /*16070*/  ISETP.NE.AND P2, PT, R20, RZ, PT ;  /* 0x000000ff1400720c */ /* 0x000fe20003f45270 */
[C-C-:B------:R-:W-:Y:S01]  /*16080*/  FFMA.FTZ R152, R2.reuse, R5, -R4.reuse ;  /* 0x0000000502987223 */ /* 0x140fe20000010804 */
[----:B------:R-:W-:Y:S01]  /*16090*/  FMNMX.FTZ R12, R47, R12, !PT ;  /* 0x0000000c2f0c7209 */ /* 0x000fe20007810000 */
[--C-:B------:R-:W-:Y:S01]  /*160a0*/  FFMA.FTZ R5, R2, R25, -R4.reuse ;  /* 0x0000001902057223 */ /* 0x100fe20000010804 */
[----:B------:R-:W-:Y:S01]  /*160b0*/  ISETP.NE.AND P0, PT, R26, RZ, PT ;  /* 0x000000ff1a00720c */ /* 0x000fe20003f05270 */
[C-C-:B------:R-:W-:Y:S01]  /*160c0*/  FFMA.FTZ R25, R2.reuse, R29, -R4.reuse ;  /* 0x0000001d02197223 */ /* 0x140fe20000010804 */
[----:B------:R-:W-:Y:S01]  /*160d0*/  FMNMX.FTZ R12, R107, R12, !PT ;  /* 0x0000000c6b0c7209 */ /* 0x000fe20007810000 */
[C-C-:B------:R-:W-:Y:S01]  /*160e0*/  FFMA.FTZ R29, R2.reuse, R95, -R4.reuse ;  /* 0x0000005f021d7223 */ /* 0x140fe20000010804 */
[----:B------:R-:W-:Y:S01]  /*160f0*/  FSEL R75, R75, -INF , P0 ;  /* 0xff8000004b4b7808 */ /* 0x000fe20000000000 */
[C-C-:B------:R-:W-:Y:S01]  /*16100*/  FFMA.FTZ R97, R2.reuse, R97, -R4.reuse ;  /* 0x0000006102617223 */ /* 0x140fe20000010804 */
[----:B------:R-:W-:Y:S01]  /*16110*/  FMNMX.FTZ R12, R51, R12, !PT ;  /* 0x0000000c330c7209 */ /* 0x000fe20007810000 */
[C-C-:B------:R-:W-:Y:S01]  /*16120*/  FFMA.FTZ R154, R2.reuse, R13, -R4.reuse ;  /* 0x0000000d029a7223 */ /* 0x140fe20000010804 */
[----:B------:R-:W-:Y:S01]  /*16130*/  FSEL R79, R79, -INF , P2 ;  /* 0xff8000004f4f7808 */ /* 0x000fe20001000000 */
[C-C-:B------:R-:W-:Y:S01]  /*16140*/  FFMA.FTZ R89, R2.reuse, R89, -R4.reuse ;  /* 0x0000005902597223 */ /* 0x140fe20000010804 */
[----:B------:R-:W-:Y:S01]  /*16150*/  FMNMX.FTZ R12, R111, R12, !PT ;  /* 0x0000000c6f0c7209 */ /* 0x000fe20007810000 */
[--C-:B------:R-:W-:Y:S01]  /*16160*/  FFMA.FTZ R156, R2, R93, -R4.reuse ;  /* 0x0000005d029c7223 */ /* 0x100fe20000010804 */
[----:B------:R-:W-:Y:S01]  /*16170*/  FSEL R95, R82, -INF , P3 ;  /* 0xff800000525f7808 */ /* 0x000fe20001800000 */
[----:B------:R0:W-:Y:S01]  /*16180*/  MUFU.EX2 R8, R89 ;  /* 0x0000005900087308 */ /* 0x0001e20000000800 */
[----:B------:R-:W-:Y:S01]  /*16190*/  FMNMX.FTZ R14, R55, R12, !PT ;  /* 0x0000000c370e7209 */ /* 0x000fe20007810000 */
[--C-:B------:R-:W-:Y:S01]  /*161a0*/  FFMA.FTZ R158, R2, R101, -R4.reuse ;  /* 0x00000065029e7223 */ /* 0x100fe20000010804 */
[----:B------:R-:W-:Y:S01]  /*161b0*/  ISETP.NE.AND P0, PT, R6, RZ, PT ;  /* 0x000000ff0600720c */ /* 0x000fe20003f05270 */
[C-C-:B------:R-:W-:Y:S01]  /*161c0*/  FFMA.FTZ R6, R2.reuse, R7, -R4.reuse ;  /* 0x0000000702067223 */ /* 0x140fe20000010804 */
[----:B------:R-:W-:Y:S01]  /*161d0*/  FMNMX.FTZ R14, R115, R14, !PT ;  /* 0x0000000e730e7209 */ /* 0x000fe20007810000 */
[C-C-:B------:R-:W-:Y:S01]  /*161e0*/  FFMA.FTZ R7, R2.reuse, R33, -R4.reuse ;  /* 0x0000002102077223 */ /* 0x140fe20000010804 */
[----:B------:R-:W-:-:S01]  /*161f0*/  FFMA.FTZ R93, R2, R53, -R4 ;  /* 0x00000035025d7223 */ /* 0x000fc20000010804 */
[----:B------:R4:W-:Y:S01]  /*16200*/  MUFU.EX2 R12, R97 ;  /* 0x00000061000c7308 */ /* 0x0009e20000000800 */
[----:B------:R-:W-:Y:S01]  /*16210*/  FMNMX.FTZ R14, R59, R14, !PT ;  /* 0x0000000e3b0e7209 */ /* 0x000fe20007810000 */
[C-C-:B0-----:R-:W-:Y:S01]  /*16220*/  FFMA.FTZ R89, R2.reuse, R99, -R4.reuse ;  /* 0x0000006302597223 */ /* 0x141fe20000010804 */
[----:B------:R-:W-:-:S01]  /*16230*/  FFMA.FTZ R99, R2, R61, -R4 ;  /* 0x0000003d02637223 */ /* 0x000fc20000010804 */
[C-C-:B------:R-:W-:Y:S01]  /*16240*/  FFMA.FTZ R61, R2.reuse, R73, -R4.reuse ;  /* 0x00000049023d7223 */ /* 0x140fe20000010804 */
[----:B------:R-:W-:Y:S01]  /*16250*/  FMNMX.FTZ R14, R65, R14, !PT ;  /* 0x0000000e410e7209 */ /* 0x000fe20007810000 */
[C-C-:B------:R-:W-:Y:S01]  /*16260*/  FFMA.FTZ R33, R2.reuse, R37, -R4.reuse ;  /* 0x0000002502217223 */ /* 0x140fe20000010804 */
[----:B------:R-:W-:-:S01]  /*16270*/  FFMA.FTZ R53, R2, R57, -R4 ;  /* 0x0000003902357223 */ /* 0x000fc20000010804 */
[C-C-:B------:R-:W-:Y:S01]  /*16280*/  FFMA.FTZ R101, R2.reuse, R69, -R4.reuse ;  /* 0x0000004502657223 */ /* 0x140fe20000010804 */
[----:B------:R-:W-:Y:S01]  /*16290*/  FMNMX.FTZ R14, R63, R14, !PT ;  /* 0x0000000e3f0e7209 */ /* 0x000fe20007810000 */
[--C-:B------:R-:W-:Y:S01]  /*162a0*/  FFMA.FTZ R73, R2, R77, -R4.reuse ;  /* 0x0000004d02497223 */ /* 0x100fe20000010804 */
[----:B----4-:R-:W-:Y:S01]  /*162b0*/  FSEL R97, R86, -INF , P5 ;  /* 0xff80000056617808 */ /* 0x010fe20002800000 */
[C-C-:B------:R-:W-:Y:S01]  /*162c0*/  FFMA.FTZ R37, R2.reuse, R103, -R4.reuse ;  /* 0x0000006702257223 */ /* 0x140fe20000010804 */
[----:B------:R-:W-:Y:S01]  /*162d0*/  FMNMX.FTZ R14, R123, R14, !PT ;  /* 0x0000000e7b0e7209 */ /* 0x000fe20007810000 */
[C-C-:B------:R-:W-:Y:S01]  /*162e0*/  FFMA.FTZ R105, R2.reuse, R105, -R4.reuse ;  /* 0x0000006902697223 */ /* 0x140fe20000010804 */
[----:B------:R-:W-:-:S01]  /*162f0*/  FFMA.FTZ R160, R2, R109, -R4 ;  /* 0x0000006d02a07223 */ /* 0x000fc20000010804 */
        /* <DEDUP_REMOVED lines=12> */
[----:B------:R-:W-:Y:S01]  /*163c0*/  FFMA.FTZ R77, R2, R85, -R4 ;  /* 0x00000055024d7223 */ /* 0x000fe20000010804 */
[----:B------:R-:W-:Y:S01]  /*163d0*/  FMNMX.FTZ R20, R135, R20, !PT ;  /* 0x0000001487147209 */ /* 0x000fe20007810000 */
[----:B------:R-:W-:Y:S03]  /*163e0*/  MUFU.EX2 R152, R152 ;  /* 0x0000009800987308 */ /* 0x000fe60000000800 */
[----:B------:R-:W-:-:S04]  /*163f0*/  FMNMX.FTZ R20, R75, R20, !PT ;  /* 0x000000144b147209 */ /* 0x000fc80007810000 */
[----:B------:R-:W-:Y:S01]  /*16400*/  FMNMX.FTZ R20, R137, R20, !PT ;  /* 0x0000001489147209 */ /* 0x000fe20007810000 */
[----:B------:R-:W0:Y:S03]  /*16410*/  MUFU.EX2 R5, R5 ;  /* 0x0000000500057308 */ /* 0x000e260000000800 */
[----:B------:R-:W-:-:S04]  /*16420*/  FMNMX.FTZ R20, R79, R20, !PT ;  /* 0x000000144f147209 */ /* 0x000fc80007810000 */
[----:B------:R-:W-:Y:S01]  /*16430*/  FMNMX.FTZ R20, R95, R20, !PT ;  /* 0x000000145f147209 */ /* 0x000fe20007810000 */
[----:B------:R-:W4:Y:S03]  /*16440*/  MUFU.EX2 R6, R6 ;  /* 0x0000000600067308 */ /* 0x000f260000000800 */
[----:B------:R-:W-:-:S04]  /*16450*/  FMNMX.FTZ R20, R83, R20, !PT ;  /* 0x0000001453147209 */ /* 0x000fc80007810000 */
[----:B------:R-:W-:Y:S01]  /*16460*/  FMNMX.FTZ R20, R97, R20, !PT ;  /* 0x0000001461147209 */ /* 0x000fe20007810000 */
[----:B------:R-:W5:Y:S03]  /*16470*/  MUFU.EX2 R25, R25 ;  /* 0x0000001900197308 */ /* 0x000f660000000800 */
[----:B------:R-:W-:-:S05]  /*16480*/  FMNMX.FTZ R13, R87, R20, !PT ;  /* 0x00000014570d7209 */ /* 0x000fca0007810000 */
[----:B------:R-:W1:Y:S01]  /*16490*/  SHFL.BFLY PT, R26, R13, 0x2, 0x1f ;  /* 0x0c401f000d1a7f89 */ /* 0x000e6200000e0000 */
[----:B------:R-:W2:Y:S08]  /*164a0*/  MUFU.EX2 R154, R154 ;  /* 0x0000009a009a7308 */ /* 0x000eb00000000800 */
[----:B------:R-:W3:Y:S08]  /*164b0*/  MUFU.EX2 R7, R7 ;  /* 0x0000000700077308 */ /* 0x000ef00000000800 */
[----:B------:R-:W-:Y:S01]  /*164c0*/  MUFU.EX2 R33, R33 ;  /* 0x0000002100217308 */ /* 0x000fe20000000800 */
[----:B-1----:R-:W-:-:S07]  /*164d0*/  FMNMX.FTZ R26, R13, R26, !PT ;  /* 0x0000001a0d1a7209 */ /* 0x002fce0007810000 */
[----:B------:R-:W-:Y:S01]  /*164e0*/  MUFU.EX2 R156, R156 ;  /* 0x0000009c009c7308 */ /* 0x000fe20000000800 */
[----:B------:R-:W1:Y:S07]  /*164f0*/  SHFL.BFLY PT, R13, R26, 0x1, 0x1f ;  /* 0x0c201f001a0d7f89 */ /* 0x000e6e00000e0000 */
[----:B------:R-:W-:Y:S08]  /*16500*/  MUFU.EX2 R29, R29 ;  /* 0x0000001d001d7308 */ /* 0x000ff00000000800 */
[----:B------:R-:W-:Y:S08]  /*16510*/  MUFU.EX2 R89, R89 ;  /* 0x0000005900597308 */ /* 0x000ff00000000800 */
[----:B------:R-:W-:Y:S01]  /*16520*/  MUFU.EX2 R158, R158 ;  /* 0x0000009e009e7308 */ /* 0x000fe20000000800 */
[----:B-1----:R-:W-:-:S04]  /*16530*/  FMNMX.FTZ R13, R26, R13, !PT ;  /* 0x0000000d1a0d7209 */ /* 0x002fc80007810000 */
[----:B------:R-:W-:Y:S01]  /*16540*/  FSETP.NEU.FTZ.AND P1, PT, R13, -INF , PT ;  /* 0xff8000000d00780b */ /* 0x000fe20003f3d000 */
[----:B------:R-:W-:-:S02]  /*16550*/  FFMA.FTZ R26, R2, R13, -8 ;  /* 0xc1000000021a7423 */ /* 0x000fc4000001000d */
[----:B------:R-:W-:Y:S03]  /*16560*/  MUFU.EX2 R37, R37 ;  /* 0x0000002500257308 */ /* 0x000fe60000000800 */
[----:B------:R-:W-:-:S05]  /*16570*/  FSEL R4, R26, RZ, P1 ;  /* 0x000000ff1a047208 */ /* 0x000fca0000800000 */
[----:B------:R-:W-:Y:S01]  /*16580*/  MUFU.EX2 R14, R105 ;  /* 0x00000069000e7308 */ /* 0x000fe20000000800 */
[----:B------:R-:W-:-:S01]  /*16590*/  FFMA.FTZ R153, R2, R15, -R4 ;  /* 0x0000000f02997223 */ /* 0x000fc20000010804 */
[C-C-:B------:R-:W-:Y:S01]  /*165a0*/  FFMA.FTZ R26, R2.reuse, R27, -R4.reuse ;  /* 0x0000001b021a7223 */ /* 0x140fe20000010804 */
[----:B------:R-:W-:-:S01]  /*165b0*/  FFMA.FTZ R15, R2, R21, -R4 ;  /* 0x00000015020f7223 */ /* 0x000fc20000010804 */
[C-C-:B------:R-:W-:Y:S01]  /*165c0*/  FFMA.FTZ R38, R2.reuse, R31, -R4.reuse ;  /* 0x0000001f02267223 */ /* 0x140fe20000010804 */
[----:B------:R-:W-:-:S01]  /*165d0*/  FFMA.FTZ R155, R2, R91, -R4 ;  /* 0x0000005b029b7223 */ /* 0x000fc20000010804 */
[C-C-:B------:R-:W-:Y:S01]  /*165e0*/  FFMA.FTZ R30, R2.reuse, R35, -R4.reuse ;  /* 0x00000023021e7223 */ /* 0x140fe20000010804 */
[----:B------:R-:W-:-:S01]  /*165f0*/  FFMA.FTZ R21, R2, R41, -R4 ;  /* 0x0000002902157223 */ /* 0x000fc20000010804 */
[----:B------:R-:W-:Y:S01]  /*16600*/  MUFU.EX2 R153, R153 ;  /* 0x0000009900997308 */ /* 0x000fe20000000800 */
[----:B------:R-:W-:-:S01]  /*16610*/  FFMA.FTZ R40, R2, R39, -R4 ;  /* 0x0000002702287223 */ /* 0x000fc20000010804 */
[----:B0-----:R-:W-:Y:S01]  /*16620*/  FADD.FTZ R39, R152, R5 ;  /* 0x0000000598277221 */ /* 0x001fe20000010000 */
[----:B------:R-:W-:-:S01]  /*16630*/  FFMA.FTZ R157, R2, R45, -R4 ;  /* 0x0000002d029d7223 */ /* 0x000fc20000010804 */
[C-C-:B------:R-:W-:Y:S01]  /*16640*/  FFMA.FTZ R34, R2.reuse, R43, -R4.reuse ;  /* 0x0000002b02227223 */ /* 0x140fe20000010804 */
[----:B------:R-:W-:-:S01]  /*16650*/  FFMA.FTZ R27, R2, R49, -R4 ;  /* 0x00000031021b7223 */ /* 0x000fc20000010804 */
[----:B----4-:R-:W-:Y:S01]  /*16660*/  FADD.FTZ R50, R6, R39 ;  /* 0x0000002706327221 */ /* 0x010fe20000010000 */
[----:B------:R-:W-:-:S01]  /*16670*/  FFMA.FTZ R44, R2, R47, -R4 ;  /* 0x0000002f022c7223 */ /* 0x000fc20000010804 */
[----:B------:R-:W0:Y:S01]  /*16680*/  MUFU.EX2 R26, R26 ;  /* 0x0000001a001a7308 */ /* 0x000e220000000800 */
[----:B------:R-:W-:-:S01]  /*16690*/  FFMA.FTZ R159, R2, R107, -R4 ;  /* 0x0000006b029f7223 */ /* 0x000fc20000010804 */
[----:B-----5:R-:W-:Y:S01]  /*166a0*/  FADD.FTZ R41, R25, R50 ;  /* 0x0000003219297221 */ /* 0x020fe20000010000 */
[----:B------:R-:W-:-:S01]  /*166b0*/  FFMA.FTZ R36, R2, R51, -R4 ;  /* 0x0000003302247223 */ /* 0x000fc20000010804 */
[C-C-:B------:R-:W-:Y:S01]  /*166c0*/  FFMA.FTZ R31, R2.reuse, R111, -R4.reuse ;  /* 0x0000006f021f7223 */ /* 0x140fe20000010804 */
[----:B------:R-:W-:-:S01]  /*166d0*/  FFMA.FTZ R48, R2, R55, -R4 ;  /* 0x0000003702307223 */ /* 0x000fc20000010804 */
[----:B--2---:R-:W-:Y:S01]  /*166e0*/  FADD.FTZ R50, R154, R41 ;  /* 0x000000299a327221 */ /* 0x004fe20000010000 */
[----:B------:R-:W-:-:S01]  /*166f0*/  FFMA.FTZ R161, R2, R115, -R4 ;  /* 0x0000007302a17223 */ /* 0x000fc20000010804 */
[----:B------:R-:W1:Y:S01]  /*16700*/  MUFU.EX2 R15, R15 ;  /* 0x0000000f000f7308 */ /* 0x000e620000000800 */
[----:B------:R-:W-:-:S01]  /*16710*/  FFMA.FTZ R42, R2, R59, -R4 ;  /* 0x0000003b022a7223 */ /* 0x000fc20000010804 */
[----:B---3--:R-:W-:Y:S01]  /*16720*/  FADD.FTZ R41, R7, R50 ;  /* 0x0000003207297221 */ /* 0x008fe20000010000 */
[----:B------:R-:W-:-:S01]  /*16730*/  FFMA.FTZ R35, R2, R65, -R4 ;  /* 0x0000004102237223 */ /* 0x000fc20000010804 */
[C-C-:B------:R-:W-:Y:S01]  /*16740*/  FFMA.FTZ R52, R2.reuse, R63, -R4.reuse ;  /* 0x0000003f02347223 */ /* 0x140fe20000010804 */
[----:B------:R-:W-:-:S01]  /*16750*/  FFMA.FTZ R163, R2, R123, -R4 ;  /* 0x0000007b02a37223 */ /* 0x000fc20000010804 */
[----:B------:R-:W-:Y:S01]  /*16760*/  FADD.FTZ R54, R8, R41 ;  /* 0x0000002908367221 */ /* 0x000fe20000010000 */
[----:B------:R-:W-:-:S01]  /*16770*/  FFMA.FTZ R165, R2, R135, -R4 ;  /* 0x0000008702a57223 */ /* 0x000fc20000010804 */
[----:B------:R-:W2:Y:S01]  /*16780*/  MUFU.EX2 R38, R38 ;  /* 0x0000002600267308 */ /* 0x000ea20000000800 */
[----:B0-----:R-:W-:-:S01]  /*16790*/  FADD.FTZ R46, R153, R26 ;  /* 0x0000001a992e7221 */ /* 0x001fc20000010000 */
[----:B------:R-:W-:Y:S01]  /*167a0*/  FADD.FTZ R41, R33, R54 ;  /* 0x0000003621297221 */ /* 0x000fe20000010000 */
[----:B------:R-:W-:-:S01]  /*167b0*/  FFMA.FTZ R167, R2, R95, -R4 ;  /* 0x0000005f02a77223 */ /* 0x000fc20000010804 */
[----:B------:R-:W-:Y:S01]  /*167c0*/  F2FP.SATFINITE.E4M3.F32.PACK_AB_MERGE_C R33, R33, R8, RZ ;  /* 0x000000082121723e */ /* 0x000fe200048070ff */
[----:B------:R-:W-:-:S01]  /*167d0*/  FFMA.FTZ R83, R2, R83, -R4 ;  /* 0x0000005302537223 */ /* 0x000fc20000010804 */
[----:B------:R-:W-:Y:S01]  /*167e0*/  FADD.FTZ R54, R156, R41 ;  /* 0x000000299c367221 */ /* 0x000fe20000010000 */
[----:B------:R-:W-:-:S01]  /*167f0*/  FFMA.FTZ R97, R2, R97, -R4 ;  /* 0x0000006102617223 */ /* 0x000fc20000010804 */
[----:B------:R-:W0:Y:S01]  /*16800*/  MUFU.EX2 R155, R155 ;  /* 0x0000009b009b7308 */ /* 0x000e220000000800 */
[----:B-1----:R-:W-:-:S01]  /*16810*/  FADD.FTZ R39, R15, R46 ;  /* 0x0000002e0f277221 */ /* 0x002fc20000010000 */
[----:B------:R-:W-:Y:S01]  /*16820*/  FADD.FTZ R43, R29, R54 ;  /* 0x000000361d2b7221 */ /* 0x000fe20000010000 */
[----:B------:R-:W-:-:S01]  /*16830*/  FFMA.FTZ R54, R2, R71, -R4 ;  /* 0x0000004702367223 */ /* 0x000fc20000010804 */
[----:B------:R-:W-:-:S02]  /*16840*/  F2FP.SATFINITE.E4M3.F32.PACK_AB_MERGE_C R25, R25, R6, RZ ;  /* 0x000000061919723e */ /* 0x000fc400048070ff */
[----:B------:R-:W-:-:S01]  /*16850*/  FADD.FTZ R56, R12, R43 ;  /* 0x0000002b0c387221 */ /* 0x000fc20000010000 */
[----:B------:R-:W-:Y:S01]  /*16860*/  F2FP.SATFINITE.E4M3.F32.PACK_AB_MERGE_C R154, R7, R154, R33 ;  /* 0x0000009a079a723e */ /* 0x000fe20004807021 */
[----:B------:R-:W1:Y:S01]  /*16870*/  MUFU.EX2 R30, R30 ;  /* 0x0000001e001e7308 */ /* 0x000e620000000800 */
[----:B--2---:R-:W-:-:S01]  /*16880*/  FADD.FTZ R46, R38, R39 ;  /* 0x00000027262e7221 */ /* 0x004fc20000010000 */
[C---:B------:R-:W-:Y:S01]  /*16890*/  FADD.FTZ R43, R89.reuse, R56 ;  /* 0x00000038592b7221 */ /* 0x040fe20000010000 */
[----:B------:R-:W-:Y:S02]  /*168a0*/  F2FP.SATFINITE.E4M3.F32.PACK_AB_MERGE_C R89, R89, R12, RZ ;  /* 0x0000000c5959723e */ /* 0x000fe400048070ff */
[----:B------:R-:W-:Y:S01]  /*168b0*/  F2FP.SATFINITE.E4M3.F32.PACK_AB_MERGE_C R38, R38, R15, RZ ;  /* 0x0000000f2626723e */ /* 0x000fe200048070ff */
[----:B------:R-:W-:-:S01]  /*168c0*/  FADD.FTZ R56, R158, R43 ;  /* 0x0000002b9e387221 */ /* 0x000fc20000010000 */
[----:B------:R-:W-:Y:S01]  /*168d0*/  F2FP.SATFINITE.E4M3.F32.PACK_AB_MERGE_C R152, R5, R152, R25 ;  /* 0x000000980598723e */ /* 0x000fe20004807019 */
[----:B------:R-:W2:Y:S01]  /*168e0*/  MUFU.EX2 R21, R21 ;  /* 0x0000001500157308 */ /* 0x000ea20000000800 */
[----:B0-----:R-:W-:-:S01]  /*168f0*/  FADD.FTZ R39, R155, R46 ;  /* 0x0000002e9b277221 */ /* 0x001fc20000010000 */
[----:B------:R-:W-:Y:S01]  /*16900*/  FADD.FTZ R43, R37, R56 ;  /* 0x00000038252b7221 */ /* 0x000fe20000010000 */
[----:B------:R-:W-:-:S01]  /*16910*/  FFMA.FTZ R46, R2, R67, -R4 ;  /* 0x00000043022e7223 */ /* 0x000fc20000010804 */
[----:B------:R-:W-:-:S02]  /*16920*/  F2FP.SATFINITE.E4M3.F32.PACK_AB_MERGE_C R156, R29, R156, R89 ;  /* 0x0000009c1d9c723e */ /* 0x000fc40004807059 */
[----:B------:R-:W-:-:S01]  /*16930*/  FADD.FTZ R58, R14, R43 ;  /* 0x0000002b0e3a7221 */ /* 0x000fc20000010000 */
[----:B------:R-:W-:Y:S01]  /*16940*/  F2FP.SATFINITE.E4M3.F32.PACK_AB_MERGE_C R153, R26, R153, R38 ;  /* 0x000000991a99723e */ /* 0x000fe20004807026 */
[----:B------:R-:W0:Y:S01]  /*16950*/  MUFU.EX2 R40, R40 ;  /* 0x0000002800287308 */ /* 0x000e220000000800 */
[----:B-1----:R-:W-:-:S07]  /*16960*/  FADD.FTZ R50, R30, R39 ;  /* 0x000000271e327221 */ /* 0x002fce0000010000 */
[----:B------:R-:W1:Y:S01]  /*16970*/  MUFU.EX2 R157, R157 ;  /* 0x0000009d009d7308 */ /* 0x000e620000000800 */
[----:B--2---:R-:W-:-:S07]  /*16980*/  FADD.FTZ R39, R21, R50 ;  /* 0x0000003215277221 */ /* 0x004fce0000010000 */
[----:B------:R-:W2:Y:S01]  /*16990*/  MUFU.EX2 R34, R34 ;  /* 0x0000002200227308 */ /* 0x000ea20000000800 */
[----:B0-----:R-:W-:-:S01]  /*169a0*/  FADD.FTZ R50, R40, R39 ;  /* 0x0000002728327221 */ /* 0x001fc20000010000 */
[----:B------:R-:W-:Y:S01]  /*169b0*/  FFMA.FTZ R39, R2, R127, -R4 ;  /* 0x0000007f02277223 */ /* 0x000fe20000010804 */
[----:B------:R-:W-:-:S04]  /*169c0*/  F2FP.SATFINITE.E4M3.F32.PACK_AB_MERGE_C R40, R40, R21, RZ ;  /* 0x000000152828723e */ /* 0x000fc800048070ff */
[----:B------:R-:W-:Y:S01]  /*169d0*/  F2FP.SATFINITE.E4M3.F32.PACK_AB_MERGE_C R155, R30, R155, R40 ;  /* 0x0000009b1e9b723e */ /* 0x000fe20004807028 */
[----:B------:R-:W0:Y:S01]  /*169e0*/  MUFU.EX2 R27, R27 ;  /* 0x0000001b001b7308 */ /* 0x000e220000000800 */
[----:B-1----:R-:W-:-:S07]  /*169f0*/  FADD.FTZ R41, R157, R50 ;  /* 0x000000329d297221 */ /* 0x002fce0000010000 */
[----:B------:R-:W1:Y:S01]  /*16a00*/  MUFU.EX2 R44, R44 ;  /* 0x0000002c002c7308 */ /* 0x000e620000000800 */
[----:B--2---:R-:W-:-:S07]  /*16a10*/  FADD.FTZ R50, R34, R41 ;  /* 0x0000002922327221 */ /* 0x004fce0000010000 */
[----:B------:R-:W2:Y:S01]  /*16a20*/  MUFU.EX2 R159, R159 ;  /* 0x0000009f009f7308 */ /* 0x000ea20000000800 */
[----:B0-----:R-:W-:-:S07]  /*16a30*/  FADD.FTZ R41, R27, R50 ;  /* 0x000000321b297221 */ /* 0x001fce0000010000 */
[----:B------:R-:W0:Y:S01]  /*16a40*/  MUFU.EX2 R36, R36 ;  /* 0x0000002400247308 */ /* 0x000e220000000800 */
[----:B-1----:R-:W-:-:S01]  /*16a50*/  FADD.FTZ R50, R44, R41 ;  /* 0x000000292c327221 */ /* 0x002fc20000010000 */
[----:B------:R-:W-:-:S04]  /*16a60*/  F2FP.SATFINITE.E4M3.F32.PACK_AB_MERGE_C R27, R44, R27, RZ ;  /* 0x0000001b2c1b723e */ /* 0x000fc800048070ff */
[----:B------:R-:W-:Y:S02]  /*16a70*/  F2FP.SATFINITE.E4M3.F32.PACK_AB_MERGE_C R157, R34, R157, R27 ;  /* 0x0000009d229d723e */ /* 0x000fe4000480701b */
[----:B------:R-:W1:Y:S01]  /*16a80*/  MUFU.EX2 R31, R31 ;  /* 0x0000001f001f7308 */ /* 0x000e620000000800 */
[----:B--2---:R-:W-:-:S01]  /*16a90*/  FADD.FTZ R41, R159, R50 ;  /* 0x000000329f297221 */ /* 0x004fc20000010000 */
[----:B------:R-:W-:-:S06]  /*16aa0*/  FFMA.FTZ R50, R2, R75, -R4 ;  /* 0x0000004b02327223 */ /* 0x000fcc0000010804 */
[----:B------:R-:W2:Y:S01]  /*16ab0*/  MUFU.EX2 R93, R93 ;  /* 0x0000005d005d7308 */ /* 0x000ea20000000800 */
[----:B0-----:R-:W-:-:S07]  /*16ac0*/  FADD.FTZ R56, R36, R41 ;  /* 0x0000002924387221 */ /* 0x001fce0000010000 */
[----:B------:R-:W0:Y:S01]  /*16ad0*/  MUFU.EX2 R48, R48 ;  /* 0x0000003000307308 */ /* 0x000e220000000800 */
[----:B-1----:R-:W-:-:S07]  /*16ae0*/  FADD.FTZ R41, R31, R56 ;  /* 0x000000381f297221 */ /* 0x002fce0000010000 */
[----:B------:R-:W1:Y:S01]  /*16af0*/  MUFU.EX2 R160, R160 ;  /* 0x000000a000a07308 */ /* 0x000e620000000800 */
[----:B--2---:R-:W-:-:S01]  /*16b00*/  FADD.FTZ R43, R93, R58 ;  /* 0x0000003a5d2b7221 */ /* 0x004fc20000010000 */
[----:B------:R-:W-:-:S04]  /*16b10*/  F2FP.SATFINITE.E4M3.F32.PACK_AB_MERGE_C R14, R93, R14, RZ ;  /* 0x0000000e5d0e723e */ /* 0x000fc800048070ff */
[----:B------:R-:W-:Y:S02]  /*16b20*/  F2FP.SATFINITE.E4M3.F32.PACK_AB_MERGE_C R158, R37, R158, R14 ;  /* 0x0000009e259e723e */ /* 0x000fe4000480700e */
[----:B------:R-:W2:Y:S01]  /*16b30*/  MUFU.EX2 R161, R161 ;  /* 0x000000a100a17308 */ /* 0x000ea20000000800 */
[----:B0-----:R-:W-:-:S01]  /*16b40*/  FADD.FTZ R56, R48, R41 ;  /* 0x0000002930387221 */ /* 0x001fc20000010000 */
[----:B------:R-:W-:Y:S01]  /*16b50*/  FFMA.FTZ R41, R2, R137, -R4 ;  /* 0x0000008902297223 */ /* 0x000fe20000010804 */
[----:B------:R-:W-:-:S04]  /*16b60*/  F2FP.SATFINITE.E4M3.F32.PACK_AB_MERGE_C R31, R48, R31, RZ ;  /* 0x0000001f301f723e */ /* 0x000fc800048070ff */
[----:B------:R-:W-:Y:S01]  /*16b70*/  F2FP.SATFINITE.E4M3.F32.PACK_AB_MERGE_C R159, R36, R159, R31 ;  /* 0x0000009f249f723e */ /* 0x000fe2000480701f */
[----:B------:R-:W0:Y:S01]  /*16b80*/  MUFU.EX2 R53, R53 ;  /* 0x0000003500357308 */ /* 0x000e220000000800 */
[----:B-1----:R-:W-:-:S01]  /*16b90*/  FADD.FTZ R58, R160, R43 ;  /* 0x0000002ba03a7221 */ /* 0x002fc20000010000 */
[----:B------:R-:W-:-:S05]  /*16ba0*/  VIADD R43, R3, 0x38840 ;  /* 0x00038840032b7836 */ /* 0x000fca0000000000 */
[----:B------:R-:W-:Y:S01]  /*16bb0*/  PRMT R43, R62, 0x654, R43 ;  /* 0x000006543e2b7816 */ /* 0x000fe2000000002b */
[----:B------:R-:W1:Y:S01]  /*16bc0*/  MUFU.EX2 R42, R42 ;  /* 0x0000002a002a7308 */ /* 0x000e620000000800 */
[----:B--2---:R-:W-:-:S01]  /*16bd0*/  FADD.FTZ R45, R161, R56 ;  /* 0x00000038a12d7221 */ /* 0x004fc20000010000 */
[C-C-:B------:R-:W-:Y:S01]  /*16be0*/  FFMA.FTZ R56, R2.reuse, R79, -R4.reuse ;  /* 0x0000004f02387223 */ /* 0x140fe20000010804 */
[----:B------:R2:W-:Y:S01]  /*16bf0*/  SYNCS.ARRIVE.TRANS64.RED.A1T0 RZ, [R43+URZ], RZ ;  /* 0x000000ff2bff79a7 */ /* 0x0005e2000810043f */
[----:B------:R-:W-:-:S04]  /*16c00*/  FFMA.FTZ R4, R2, R87, -R4 ;  /* 0x0000005702047223 */ /* 0x000fc80000010804 */
[----:B------:R-:W3:Y:S01]  /*16c10*/  MUFU.EX2 R20, R113 ;  /* 0x0000007100147308 */ /* 0x000ee20000000800 */
[----:B0-----:R-:W-:-:S07]  /*16c20*/  FADD.FTZ R47, R53, R58 ;  /* 0x0000003a352f7221 */ /* 0x001fce0000010000 */
[----:B------:R-:W0:Y:S01]  /*16c30*/  MUFU.EX2 R35, R35 ;  /* 0x0000002300237308 */ /* 0x000e220000000800 */
[----:B-1----:R-:W-:-:S07]  /*16c40*/  FADD.FTZ R58, R42, R45 ;  /* 0x0000002d2a3a7221 */ /* 0x002fce0000010000 */
[----:B------:R-:W1:Y:S01]  /*16c50*/  MUFU.EX2 R99, R99 ;  /* 0x0000006300637308 */ /* 0x000e620000000800 */
[----:B---3--:R-:W-:-:S07]  /*16c60*/  FADD.FTZ R60, R20, R47 ;  /* 0x0000002f143c7221 */ /* 0x008fce0000010000 */
[----:B------:R-:W3:Y:S01]  /*16c70*/  MUFU.EX2 R52, R52 ;  /* 0x0000003400347308 */ /* 0x000ee20000000800 */
[----:B0-----:R-:W-:-:S07]  /*16c80*/  FADD.FTZ R45, R35, R58 ;  /* 0x0000003a232d7221 */ /* 0x001fce0000010000 */
[----:B------:R-:W0:Y:S01]  /*16c90*/  MUFU.EX2 R162, R162 ;  /* 0x000000a200a27308 */ /* 0x000e220000000800 */
[----:B-1----:R-:W-:-:S01]  /*16ca0*/  FADD.FTZ R47, R99, R60 ;  /* 0x0000003c632f7221 */ /* 0x002fc20000010000 */
[----:B------:R-:W-:-:S04]  /*16cb0*/  F2FP.SATFINITE.E4M3.F32.PACK_AB_MERGE_C R20, R99, R20, RZ ;  /* 0x000000146314723e */ /* 0x000fc800048070ff */
[----:B------:R-:W-:Y:S02]  /*16cc0*/  F2FP.SATFINITE.E4M3.F32.PACK_AB_MERGE_C R160, R53, R160, R20 ;  /* 0x000000a035a0723e */ /* 0x000fe40004807014 */
[----:B------:R-:W2:Y:S01]  /*16cd0*/  MUFU.EX2 R163, R163 ;  /* 0x000000a300a37308 */ /* 0x000ea20000000800 */
[----:B---3--:R-:W-:-:S01]  /*16ce0*/  FADD.FTZ R58, R52, R45 ;  /* 0x0000002d343a7221 */ /* 0x008fc20000010000 */
[----:B------:R-:W-:-:S04]  /*16cf0*/  F2FP.SATFINITE.E4M3.F32.PACK_AB_MERGE_C R35, R52, R35, RZ ;  /* 0x000000233423723e */ /* 0x000fc800048070ff */
[----:B------:R-:W-:Y:S02]  /*16d00*/  F2FP.SATFINITE.E4M3.F32.PACK_AB_MERGE_C R161, R42, R161, R35 ;  /* 0x000000a12aa1723e */ /* 0x000fe40004807023 */
[----:B------:R-:W1:Y:S01]  /*16d10*/  MUFU.EX2 R57, R57 ;  /* 0x0000003900397308 */ /* 0x000e620000000800 */
[----:B0-----:R-:W-:-:S07]  /*16d20*/  FADD.FTZ R60, R162, R47 ;  /* 0x0000002fa23c7221 */ /* 0x001fce0000010000 */
[----:B------:R-:W0:Y:S01]  /*16d30*/  MUFU.EX2 R46, R46 ;  /* 0x0000002e002e7308 */ /* 0x000e220000000800 */
[----:B--2---:R-:W-:-:S07]  /*16d40*/  FADD.FTZ R43, R163, R58 ;  /* 0x0000003aa32b7221 */ /* 0x004fce0000010000 */
[----:B------:R-:W2:Y:S01]  /*16d50*/  MUFU.EX2 R24, R24 ;  /* 0x0000001800187308 */ /* 0x000ea20000000800 */
[----:B-1----:R-:W-:-:S07]  /*16d60*/  FADD.FTZ R45, R57, R60 ;  /* 0x0000003c392d7221 */ /* 0x002fce0000010000 */
[----:B------:R-:W1:Y:S01]  /*16d70*/  MUFU.EX2 R39, R39 ;  /* 0x0000002700277308 */ /* 0x000e620000000800 */
[----:B0-----:R-:W-:-:S07]  /*16d80*/  FADD.FTZ R58, R46, R43 ;  /* 0x0000002b2e3a7221 */ /* 0x001fce0000010000 */
[----:B------:R-:W0:Y:S01]  /*16d90*/  MUFU.EX2 R101, R101 ;  /* 0x0000006500657308 */ /* 0x000e220000000800 */
[----:B--2---:R-:W-:-:S07]  /*16da0*/  FADD.FTZ R60, R24, R45 ;  /* 0x0000002d183c7221 */ /* 0x004fce0000010000 */
[----:B------:R-:W2:Y:S01]  /*16db0*/  MUFU.EX2 R54, R54 ;  /* 0x0000003600367308 */ /* 0x000ea20000000800 */
[----:B-1----:R-:W-:-:S07]  /*16dc0*/  FADD.FTZ R43, R39, R58 ;  /* 0x0000003a272b7221 */ /* 0x002fce0000010000 */
[----:B------:R-:W1:Y:S01]  /*16dd0*/  MUFU.EX2 R164, R164 ;  /* 0x000000a400a47308 */ /* 0x000e620000000800 */
[----:B0-----:R-:W-:-:S01]  /*16de0*/  FADD.FTZ R45, R101, R60 ;  /* 0x0000003c652d7221 */ /* 0x001fc20000010000 */
[----:B------:R-:W-:-:S04]  /*16df0*/  F2FP.SATFINITE.E4M3.F32.PACK_AB_MERGE_C R24, R101, R24, RZ ;  /* 0x000000186518723e */ /* 0x000fc800048070ff */
[----:B------:R-:W-:Y:S02]  /*16e00*/  F2FP.SATFINITE.E4M3.F32.PACK_AB_MERGE_C R162, R57, R162, R24 ;  /* 0x000000a239a2723e */ /* 0x000fe40004807018 */
[----:B------:R-:W0:Y:S01]  /*16e10*/  MUFU.EX2 R165, R165 ;  /* 0x000000a500a57308 */ /* 0x000e220000000800 */
[----:B--2---:R-:W-:-:S01]  /*16e20*/  FADD.FTZ R8, R54, R43 ;  /* 0x0000002b36087221 */ /* 0x004fc20000010000 */
[----:B------:R-:W-:-:S04]  /*16e30*/  F2FP.SATFINITE.E4M3.F32.PACK_AB_MERGE_C R39, R54, R39, RZ ;  /* 0x000000273627723e */ /* 0x000fc800048070ff */
[----:B------:R-:W-:Y:S02]  /*16e40*/  F2FP.SATFINITE.E4M3.F32.PACK_AB_MERGE_C R163, R46, R163, R39 ;  /* 0x000000a32ea3723e */ /* 0x000fe40004807027 */
        /* <DEDUP_REMOVED lines=13> */
[C---:B-1----:R-:W-:Y:S01]  /*16f20*/  F2FP.SATFINITE.E4M3.F32.PACK_AB_MERGE_C R28, R73.reuse, R28, RZ ;  /* 0x0000001c491c723e */ /* 0x042fe200048070ff */
[----:B------:R-:W-:-:S03]  /*16f30*/  FADD.FTZ R73, R73, R12 ;  /* 0x0000000c49497221 */ /* 0x000fc60000010000 */
[----:B------:R-:W-:-:S03]  /*16f40*/  F2FP.SATFINITE.E4M3.F32.PACK_AB_MERGE_C R164, R61, R164, R28 ;  /* 0x000000a43da4723e */ /* 0x000fc6000480701c */
[----:B------:R-:W1:Y:S01]  /*16f50*/  MUFU.EX2 R167, R167 ;  /* 0x000000a700a77308 */ /* 0x000e620000000800 */
[----:B0-----:R-:W-:-:S01]  /*16f60*/  FADD.FTZ R8, R56, R43 ;  /* 0x0000002b38087221 */ /* 0x001fc20000010000 */
[----:B------:R-:W-:-:S04]  /*16f70*/  F2FP.SATFINITE.E4M3.F32.PACK_AB_MERGE_C R41, R56, R41, RZ ;  /* 0x000000293829723e */ /* 0x000fc800048070ff */
[----:B------:R-:W-:Y:S02]  /*16f80*/  F2FP.SATFINITE.E4M3.F32.PACK_AB_MERGE_C R165, R50, R165, R41 ;  /* 0x000000a532a5723e */ /* 0x000fe40004807029 */
        /* <DEDUP_REMOVED lines=20> */
.L_x_640:
[----:B------:R0:W1:Y:S01]  /*170d0*/  SYNCS.PHASECHK.TRANS64.TRYWAIT P1, [R3+URZ+0x38850], R10 ;  /* 0x0388500a030075a7 */ /* 0x000062000802017f */
[----:B------:R-:W-:Y:S05]  /*170e0*/  @!P0 BRA `(.L_x_641) ;  /* 0x0000000000048947 */ /* 0x000fea0003800000 */
[----:B------:R-:W-:Y:S01]  /*170f0*/  BPT.TRAP 0x1 ;  /* 0x000000040000795c */ /* 0x000fe20000300000 */
.L_x_641:
[----:B------:R-:W-:Y:S04]  /*17100*/  BSSY B0, `(.L_x_642) ;  /* 0x0000004000007945 */ /* 0x000fe80003800000 */
[----:B-1----:R-:W-:Y:S05]  /*17110*/  @P1 BRA `(.L_x_643) ;  /* 0x0000000000081947 */ /* 0x002fea0003800000 */
[----:B------:R-:W1:Y:S02]  /*17120*/  SYNCS.PHASECHK.TRANS64.TRYWAIT P1, [R3+URZ+0x38850], R10 ;  /* 0x0388500a030075a7 */ /* 0x000e64000802017f */
[----:B-1----:R-:W-:Y:S05]  /*17130*/  @!P1 BRA `(.L_x_644) ;  /* 0x00000144000c9947 */ /* 0x002fea0003800000 */
.L_x_643:
[----:B------:R-:W-:Y:S05]  /*17140*/  BSYNC B0 ;  /* 0x0000000000007941 */ /* 0x000fea0003800000 */
.L_x_642:
[----:B------:R-:W-:Y:S05]  /*17150*/  WARPSYNC.ALL ;  /* 0x0000000000007948 */ /* 0x000fea0003800000 */
[----:B------:R-:W-:Y:S01]  /*17160*/  R2UR UR4, R19 ;  /* 0x00000000130472ca */ /* 0x000fe200000e0000 */
[----:B------:R2:W-:Y:S01]  /*17170*/  BAR.SYNC.DEFER_BLOCKING R11, 0x100 ;  /* 0x0004000b0000751d */ /* 0x0005e20000010000 */
[----:B------:R-:W-:Y:S02]  /*17180*/  IMAD.MOV.U32 R15, RZ, RZ, 0x40000040 ;  /* 0x40000040ff0f7424 */ /* 0x000fe400078e00ff */
[----:B------:R-:W-:-:S03]  /*17190*/  IMAD.MOV.U32 R7, RZ, RZ, 0x40000040 ;  /* 0x40000040ff077424 */ /* 0x000fc600078e00ff */
[----:B------:R-:W-:Y:S01]  /*171a0*/  R2UR UR7, R15 ;  /* 0x000000000f0772ca */ /* 0x000fe200000e0000 */
[----:B--2---:R-:W-:Y:S01]  /*171b0*/  IMAD.MOV.U32 R11, RZ, RZ, 0x40000040 ;  /* 0x40000040ff0b7424 */ /* 0x004fe200078e00ff */
[----:B------:R-:W-:Y:S02]  /*171c0*/  R2UR UR15, R7 ;  /* 0x00000000070f72ca */ /* 0x000fe400000e0000 */
[----:B------:R-:W-:Y:S02]  /*171d0*/  R2UR UR19, R15 ;  /* 0x000000000f1372ca */ /* 0x000fe400000e0000 */
[----:B------:R-:W-:Y:S01]  /*171e0*/  UIADD3 UR4, UR4, 0x400, URZ ;  /* 0x0000040004047890 */ /* 0x000fe2000fffe03f */
[----:B------:R-:W-:-:S03]  /*171f0*/  R2UR UR11, R11 ;  /* 0x000000000b0b72ca */ /* 0x000fc600000e0000 */
[----:B------:R-:W-:-:S04]  /*17200*/  USHF.R.U32.HI UR4, URZ, 0x4, UR4 ;  /* 0x000000043f047899 */ /* 0x000fc80008011604 */
[----:B------:R-:W-:-:S04]  /*17210*/  ULOP3.LUT UR4, UR4, 0x3fff, URZ, 0xc0, !UPT ;  /* 0x00003fff04047892 */ /* 0x000fc8000f8ec03f */
[----:B------:R-:W-:Y:S01]  /*17220*/  ULOP3.LUT UR42, UR4, 0x10000, URZ, 0xfc, !UPT ;  /* 0x00010000042a7892 */ /* 0x000fe2000f8efc3f */
[----:B------:R-:W-:-:S05]  /*17230*/  WARPGROUP.ARRIVE ;  /* 0x00000000000079c5 */ /* 0x000fca0000000000 */
[----:B------:R-:W-:-:S04]  /*17240*/  LEA R14, R222, UR42, 0xb ;  /* 0x0000002ade0e7c11 */ /* 0x000fc8000f8e58ff */
[C---:B------:R-:W-:Y:S01]  /*17250*/  R2UR UR6, R14.reuse ;  /* 0x000000000e0672ca */ /* 0x040fe200000e0000 */
[C---:B------:R-:W-:Y:S01]  /*17260*/  VIADD R6, R14.reuse, 0x4 ;  /* 0x000000040e067836 */ /* 0x040fe20000000000 */
[C---:B01----:R-:W-:Y:S01]  /*17270*/  IADD3 R10, R14.reuse, 0x2, RZ ;  /* 0x000000020e0a7810 */ /* 0x043fe20007ffe0ff */
[----:B------:R-:W-:-:S03]  /*17280*/  VIADD R14, R14, 0x6 ;  /* 0x000000060e0e7836 */ /* 0x000fc60000000000 */
[----:B------:R-:W-:Y:S02]  /*17290*/  R2UR UR10, R10 ;  /* 0x000000000a0a72ca */ /* 0x000fe400000e0000 */
[----:B------:R-:W-:Y:S02]  /*172a0*/  R2UR UR14, R6 ;  /* 0x00000000060e72ca */ /* 0x000fe400000e0000 */
[----:B------:R-:W-:-:S03]  /*172b0*/  R2UR UR18, R14 ;  /* 0x000000000e1272ca */ /* 0x000fc600000e0000 */
[----:B------:R-:W-:Y:S03]  /*172c0*/  QGMMA.64x256x32.F32.E4M3.E4M3 R24, R152, gdesc[UR4], RZ, !UPT, gsb0 ;  /* 0x03e0000498187df3 */ /* 0x000fe6000c0008ff */
[----:B------:R-:W-:Y:S02]  /*172d0*/  WARPGROUP.DEPBAR.LE gsb0, 0x0 ;  /* 0x00008000000079c5 */ /* 0x000fe40000010000 */
[----:B------:R-:W-:-:S15]  /*172e0*/  WARPGROUP.ARRIVE ;  /* 0x00000000000079c5 */ /* 0x000fde0000000000 */
[----:B------:R-:W-:-:S08]  /*172f0*/  NOP ;  /* 0x0000000000007918 */ /* 0x000fd00000000000 */
[----:B------:R-:W-:Y:S03]  /*17300*/  QGMMA.64x256x32.F32.E4M3.E4M3 R24, R156, gdesc[UR8], R24, gsb0 ;  /* 0x03e000089c187df3 */ /* 0x000fe60008000818 */
        /* <DEDUP_REMOVED lines=9> */
[----:B------:R-:W-:Y:S05]  /*173a0*/  @!P0 BRA `(.L_x_645) ;  /* 0x0000000000048947 */ /* 0x000fea0003800000 */
[----:B------:R-:W-:Y:S01]  /*173b0*/  BPT.TRAP 0x1 ;  /* 0x000000040000795c */ /* 0x000fe20000300000 */
.L_x_645:
[----:B------:R-:W2:Y:S01]  /*173c0*/  LDL R6, [R1+0x8] ;  /* 0x0000080001067983 */ /* 0x000ea20000100800 */
[----:B------:R-:W-:Y:S01]  /*173d0*/  VIADD R3, R3, 0x38860 ;  /* 0x0003886003037836 */ /* 0x000fe20000000000 */
[----:B------:R-:W-:-:S04]  /*173e0*/  MOV R5, UR60 ;  /* 0x0000003c00057c02 */ /* 0x000fc80008000f00 */
[----:B------:R-:W-:-:S04]  /*173f0*/  PRMT R3, R5, 0x654, R3 ;  /* 0x0000065405037816 */ /* 0x000fc80000000003 */
[----:B------:R0:W-:Y:S02]  /*17400*/  SYNCS.ARRIVE.TRANS64.RED.A1T0 RZ, [R3+URZ], RZ ;  /* 0x000000ff03ff79a7 */ /* 0x0001e4000810043f */
[----:B0-----:R-:W-:-:S05]  /*17410*/  VIADD R3, R168, 0xfffffffe ;  /* 0xfffffffea8037836 */ /* 0x001fca0000000000 */
[----:B--2---:R-:W-:-:S13]  /*17420*/  ISETP.GE.AND P1, PT, R3, R6, PT ;  /* 0x000000060300720c */ /* 0x004fda0003f26270 */
[----:B------:R-:W-:Y:S05]  /*17430*/  @!P1 BRA `(.L_x_646) ;  /* 0x00000024003c9947 */ /* 0x000fea0003800000 */
[----:B------:R-:W-:Y:S02]  /*17440*/  IMAD.MOV.U32 R10, RZ, RZ, R13 ;  /* 0x000000ffff0a7224 */ /* 0x000fe400078e000d */
[----:B------:R-:W-:-:S07]  /*17450*/  IMAD.MOV.U32 R12, RZ, RZ, R0 ;  /* 0x000000ffff0c7224 */ /* 0x000fce00078e0000 */
.L_x_658:
[----:B0-2---:R-:W2:Y:S01]  /*17460*/  LDL R5, [R1+0x8] ;  /* 0x0000080001057983 */ /* 0x005ea20000100800 */
[----:B------:R-:W-:Y:S01]  /*17470*/  VIADD R222, R222, 0x1 ;  /* 0x00000001dede7836 */ /* 0x000fe20000000000 */
[----:B------:R-:W-:Y:S05]  /*17480*/  YIELD ;  /* 0x0000000000007946 */ /* 0x000fea0003800000 */
[----:B------:R-:W-:Y:S01]  /*17490*/  IMAD.MOV.U32 R0, RZ, RZ, R3 ;  /* 0x000000ffff007224 */ /* 0x000fe200078e0003 */
[----:B------:R-:W-:Y:S02]  /*174a0*/  ISETP.NE.AND P2, PT, R222, 0x2, PT ;  /* 0x00000002de00780c */ /* 0x000fe40003f45270 */
[----:B------:R-:W-:-:S02]  /*174b0*/  IADD3 R3, R3, -0x1, RZ ;  /* 0xffffffff03037810 */ /* 0x000fc40007ffe0ff */
[----:B------:R-:W-:-:S05]  /*174c0*/  SEL R7, R222, RZ, P2 ;  /* 0x000000ffde077207 */ /* 0x000fca0001000000 */
[----:B------:R-:W-:Y:S01]  /*174d0*/  IMAD.MOV.U32 R222, RZ, RZ, R7 ;  /* 0x000000ffffde7224 */ /* 0x000fe200078e0007 */
[----:B--2---:R-:W-:Y:S02]  /*174e0*/  ISETP.GT.AND P1, PT, R0, R5, PT ;  /* 0x000000050000720c */ /* 0x004fe40003f24270 */
[----:B------:R-:W-:-:S04]  /*174f0*/  SEL R0, RZ, 0x1, P2 ;  /* 0x00000001ff007807 */ /* 0x000fc80001000000 */
[----:B------:R-:W-:Y:S01]  /*17500*/  LOP3.LUT R223, R223, R0, RZ, 0x3c, !PT ;  /* 0x00000000dfdf7212 */ /* 0x000fe200078e3cff */
[----:B------:R-:W-:Y:S06]  /*17510*/  @!P0 BRA `(.L_x_647) ;  /* 0x0000000000048947 */ /* 0x000fec0003800000 */
[----:B------:R-:W-:Y:S01]  /*17520*/  BPT.TRAP 0x1 ;  /* 0x000000040000795c */ /* 0x000fe20000300000 */
.L_x_647:
[----:B------:R-:W-:Y:S01]  /*17530*/  IMAD R5, R222, 0x8, R19 ;  /* 0x00000008de057824 */ /* 0x000fe200078e0213 */
[----:B------:R-:W-:-:S04]  /*17540*/  SHF.L.U32 R6, R223, 0x1f, RZ ;  /* 0x0000001fdf067819 */ /* 0x000fc800000006ff */
[----:B------:R0:W1:Y:S01]  /*17550*/  SYNCS.PHASECHK.TRANS64.TRYWAIT P2, [R5+URZ+0x38830], R6 ;  /* 0x03883006050075a7 */ /* 0x000062000804017f */
[----:B------:R-:W-:Y:S05]  /*17560*/  @!P0 BRA `(.L_x_648) ;  /* 0x0000000000048947 */ /* 0x000fea0003800000 */
[----:B------:R-:W-:Y:S01]  /*17570*/  BPT.TRAP 0x1 ;  /* 0x000000040000795c */ /* 0x000fe20000300000 */
.L_x_648:
[----:B------:R-:W-:Y:S01]  /*17580*/  LEA R14, R7, UR61, 0xb ;  /* 0x0000003d070e7c11 */ /* 0x000fe2000f8e58ff */
[----:B------:R-:W-:-:S04]  /*17590*/  IMAD.MOV.U32 R15, RZ, RZ, 0x40000040 ;  /* 0x40000040ff0f7424 */ /* 0x000fc800078e00ff */
[C---:B------:R-:W-:Y:S02]  /*175a0*/  VIADD R20, R14.reuse, 0x2 ;  /* 0x000000020e147836 */ /* 0x040fe40000000000 */
[----:B------:R-:W-:Y:S01]  /*175b0*/  VIADD R0, R14, 0x4 ;  /* 0x000000040e007836 */ /* 0x000fe20000000000 */
[----:B-1----:R-:W-:Y:S06]  /*175c0*/  @P2 BRA `(.L_x_649) ;  /* 0x0000000000082947 */ /* 0x002fec0003800000 */
[----:B------:R-:W1:Y:S02]  /*175d0*/  SYNCS.PHASECHK.TRANS64.TRYWAIT P2, [R5+URZ+0x38830], R6 ;  /* 0x03883006050075a7 */ /* 0x000e64000804017f */
[----:B-1----:R-:W-:Y:S05]  /*175e0*/  @!P2 BRA `(.L_x_650) ;  /* 0x0000013c00f4a947 */ /* 0x002fea0003800000 */
.L_x_649:
[C---:B------:R-:W-:Y:S01]  /*175f0*/  IADD3 R152, R14.reuse, 0x6, RZ ;  /* 0x000000060e987810 */ /* 0x040fe20007ffe0ff */
[----:B------:R-:W-:Y:S05]  /*17600*/  WARPSYNC.ALL ;  /* 0x0000000000007948 */ /* 0x000fea0003800000 */
[----:B------:R-:W-:Y:S01]  /*17610*/  R2UR UR10, R14 ;  /* 0x000000000e0a72ca */ /* 0x000fe200000e0000 */
[----:B------:R-:W-:Y:S01]  /*17620*/  IMAD.MOV.U32 R153, RZ, RZ, 0x40000040 ;  /* 0x40000040ff997424 */ /* 0x000fe200078e00ff */
[----:B------:R-:W-:Y:S01]  /*17630*/  R2UR UR11, R15 ;  /* 0x000000000f0b72ca */ /* 0x000fe200000e0000 */
[----:B------:R-:W-:Y:S01]  /*17640*/  IMAD.MOV.U32 R155, RZ, RZ, 0x40000040 ;  /* 0x40000040ff9b7424 */ /* 0x000fe200078e00ff */
[----:B------:R-:W-:Y:S01]  /*17650*/  R2UR UR18, R152 ;  /* 0x00000000981272ca */ /* 0x000fe200000e0000 */
[----:B------:R-:W-:Y:S01]  /*17660*/  VIADD R152, R14, 0x402 ;  /* 0x000004020e987836 */ /* 0x000fe20000000000 */
[----:B------:R-:W-:Y:S01]  /*17670*/  R2UR UR8, R228 ;  /* 0x00000000e40872ca */ /* 0x000fe200000e0000 */
[----:B------:R-:W-:Y:S01]  /*17680*/  IMAD.MOV.U32 R21, RZ, RZ, 0x40000040 ;  /* 0x40000040ff157424 */ /* 0x000fe200078e00ff */
[----:B------:R-:W-:Y:S01]  /*17690*/  R2UR UR9, R229 ;  /* 0x00000000e50972ca */ /* 0x000fe200000e0000 */
[----:B------:R-:W-:Y:S01]  /*176a0*/  UMOV UR16, UR56 ;  /* 0x0000003800107c82 */ /* 0x000fe20008000000 */
[----:B------:R-:W-:Y:S01]  /*176b0*/  IADD3 R154, R14, 0x404, RZ ;  /* 0x000004040e9a7810 */ /* 0x000fe20007ffe0ff */
[----:B------:R-:W-:Y:S01]  /*176c0*/  UMOV UR17, UR57 ;  /* 0x0000003900117c82 */ /* 0x000fe20008000000 */
[C---:B------:R-:W-:Y:S01]  /*176d0*/  R2UR UR19, R153.reuse ;  /* 0x00000000991372ca */ /* 0x040fe200000e0000 */
[----:B------:R-:W-:Y:S01]  /*176e0*/  UMOV UR20, UR52 ;  /* 0x0000003400147c82 */ /* 0x000fe20008000000 */
[----:B------:R-:W-:Y:S01]  /*176f0*/  R2UR UR26, R152 ;  /* 0x00000000981a72ca */ /* 0x000fe200000e0000 */
[----:B------:R-:W-:Y:S01]  /*17700*/  UMOV UR21, UR53 ;  /* 0x0000003500157c82 */ /* 0x000fe20008000000 */
[----:B------:R-:W-:Y:S01]  /*17710*/  R2UR UR27, R153 ;  /* 0x00000000991b72ca */ /* 0x000fe200000e0000 */
[----:B------:R-:W-:Y:S01]  /*17720*/  UMOV UR24, UR48 ;  /* 0x0000003000187c82 */ /* 0x000fe20008000000 */
[----:B------:R-:W-:Y:S01]  /*17730*/  R2UR UR30, R154 ;  /* 0x000000009a1e72ca */ /* 0x000fe200000e0000 */
[----:B------:R-:W-:Y:S01]  /*17740*/  UMOV UR25, UR49 ;  /* 0x0000003100197c82 */ /* 0x000fe20008000000 */
[----:B------:R-:W-:Y:S01]  /*17750*/  R2UR UR31, R155 ;  /* 0x000000009b1f72ca */ /* 0x000fe200000e0000 */
[----:B------:R-:W-:Y:S01]  /*17760*/  UMOV UR28, UR44 ;  /* 0x0000002c001c7c82 */ /* 0x000fe20008000000 */
[----:B------:R-:W-:Y:S01]  /*17770*/  WARPGROUP.ARRIVE ;  /* 0x00000000000079c5 */ /* 0x000fe20000000000 */
[----:B------:R-:W-:Y:S01]  /*17780*/  R2UR UR6, R20 ;  /* 0x00000000140672ca */ /* 0x000fe200000e0000 */
[----:B------:R-:W-:Y:S01]  /*17790*/  IMAD.MOV.U32 R20, RZ, RZ, R0 ;  /* 0x000000ffff147224 */ /* 0x000fe200078e0000 */
[----:B------:R-:W-:Y:S01]  /*177a0*/  R2UR UR7, R21 ;  /* 0x00000000150772ca */ /* 0x000fe200000e0000 */
[----:B------:R-:W-:Y:S01]  /*177b0*/  UMOV UR29, UR45 ;  /* 0x0000002d001d7c82 */ /* 0x000fe20008000000 */
[----:B------:R-:W-:Y:S01]  /*177c0*/  R2UR UR4, R226 ;  /* 0x00000000e20472ca */ /* 0x000fe200000e0000 */
[----:B------:R-:W-:Y:S01]  /*177d0*/  QGMMA.64x128x32.F32.E4M3.E4M3 R152, gdesc[UR8], RZ, !UPT, gsb0 ;  /* 0x01e00000089879f3 */ /* 0x000fe2000c0008ff */
[----:B------:R-:W-:Y:S01]  /*177e0*/  R2UR UR5, R227 ;  /* 0x00000000e30572ca */ /* 0x000fe200000e0000 */
[----:B------:R-:W-:Y:S01]  /*177f0*/  IMAD.MOV.U32 R15, RZ, RZ, 0x40000040 ;  /* 0x40000040ff0f7424 */ /* 0x000fe200078e00ff */
[----:B------:R-:W-:Y:S01]  /*17800*/  R2UR UR14, R20 ;  /* 0x00000000140e72ca */ /* 0x000fe200000e0000 */
[C---:B------:R-:W-:Y:S01]  /*17810*/  VIADD R20, R14.reuse, 0x400 ;  /* 0x000004000e147836 */ /* 0x040fe20000000000 */
[----:B------:R-:W-:Y:S01]  /*17820*/  R2UR UR15, R21 ;  /* 0x00000000150f72ca */ /* 0x000fe200000e0000 */
[----:B------:R-:W-:Y:S01]  /*17830*/  VIADD R14, R14, 0x406 ;  /* 0x000004060e0e7836 */ /* 0x000fe20000000000 */
[----:B------:R-:W-:Y:S01]  /*17840*/  R2UR UR12, R224 ;  /* 0x00000000e00c72ca */ /* 0x000fe200000e0000 */
[----:B------:R-:W-:Y:S01]  /*17850*/  UMOV UR32, UR40 ;  /* 0x0000002800207c82 */ /* 0x000fe20008000000 */
[----:B------:R-:W-:Y:S01]  /*17860*/  R2UR UR13, R225 ;  /* 0x00000000e10d72ca */ /* 0x000fe200000e0000 */
[----:B------:R-:W-:Y:S01]  /*17870*/  UMOV UR33, UR41 ;  /* 0x0000002900217c82 */ /* 0x000fe20008000000 */
[----:B------:R-:W-:Y:S01]  /*17880*/  R2UR UR22, R20 ;  /* 0x00000000141672ca */ /* 0x000fe200000e0000 */
[----:B------:R-:W2:Y:S01]  /*17890*/  S2R R9, SR_TID.X ;  /* 0x0000000000097919 */ /* 0x000ea20000002100 */
[----:B------:R-:W-:-:S02]  /*178a0*/  R2UR UR23, R21 ;  /* 0x00000000151772ca */ /* 0x000fc400000e0000 */
[----:B------:R-:W-:Y:S02]  /*178b0*/  R2UR UR34, R14 ;  /* 0x000000000e2272ca */ /* 0x000fe400000e0000 */
[----:B------:R-:W-:Y:S02]  /*178c0*/  R2UR UR35, R15 ;  /* 0x000000000f2372ca */ /* 0x000fe400000e0000 */
[----:B--2---:R-:W-:-:S04]  /*178d0*/  SHF.R.U32.HI R9, RZ, 0x7, R9 ;  /* 0x00000007ff097819 */ /* 0x004fc80000011609 */
        /* <DEDUP_REMOVED lines=26> */
.L_x_651:
        /* <DEDUP_REMOVED lines=64> */
[----:B------:R-:W3:Y:S04]  /*17e80*/  SHFL.BFLY PT, R11, R0, 0x2, 0x1f ;  /* 0x0c401f00000b7f89 */ /* 0x000ee800000e0000 */
[----:B------:R-:W4:Y:S01]  /*17e90*/  SHFL.BFLY PT, R14, R13, 0x2, 0x1f ;  /* 0x0c401f000d0e7f89 */ /* 0x000f2200000e0000 */
[----:B---3--:R-:W-:Y:S02]  /*17ea0*/  FMNMX.FTZ R0, R0, R11, !PT ;  /* 0x0000000b00007209 */ /* 0x008fe40007810000 */
[----:B----4-:R-:W-:-:S03]  /*17eb0*/  FMNMX.FTZ R13, R13, R14, !PT ;  /* 0x0000000e0d0d7209 */ /* 0x010fc60007810000 */
[----:B------:R-:W3:Y:S04]  /*17ec0*/  SHFL.BFLY PT, R11, R0, 0x1, 0x1f ;  /* 0x0c201f00000b7f89 */ /* 0x000ee800000e0000 */
[----:B------:R-:W4:Y:S01]  /*17ed0*/  SHFL.BFLY PT, R14, R13, 0x1, 0x1f ;  /* 0x0c201f000d0e7f89 */ /* 0x000f2200000e0000 */
[----:B---3--:R-:W-:Y:S02]  /*17ee0*/  FMNMX.FTZ R0, R0, R11, !PT ;  /* 0x0000000b00007209 */ /* 0x008fe40007810000 */
[----:B----4-:R-:W-:-:S03]  /*17ef0*/  FMNMX.FTZ R13, R13, R14, !PT ;  /* 0x0000000e0d0d7209 */ /* 0x010fc60007810000 */
[----:B------:R-:W-:Y:S01]  /*17f00*/  FFMA.FTZ R11, R2, R0, -8 ;  /* 0xc1000000020b7423 */ /* 0x000fe20000010000 */
[----:B------:R-:W-:-:S03]  /*17f10*/  FADD.FTZ R12, -R0, R12 ;  /* 0x0000000c000c7221 */ /* 0x000fc60000010100 */
[C-C-:B------:R-:W-:Y:S01]  /*17f20*/  FFMA.FTZ R152, R2.reuse, R152, -R11.reuse ;  /* 0x0000009802987223 */ /* 0x140fe2000001080b */
[C---:B------:R-:W-:Y:S01]  /*17f30*/  FMUL.FTZ R12, R2.reuse, R12 ;  /* 0x0000000c020c7220 */ /* 0x040fe20000410000 */
[C-C-:B------:R-:W-:Y:S01]  /*17f40*/  FFMA.FTZ R153, R2.reuse, R153, -R11.reuse ;  /* 0x0000009902997223 */ /* 0x140fe2000001080b */
[----:B------:R-:W-:-:S01]  /*17f50*/  FFMA.FTZ R156, R2, R156, -R11 ;  /* 0x0000009c029c7223 */ /* 0x000fc2000001080b */
[----:B------:R-:W-:Y:S01]  /*17f60*/  FFMA.FTZ R157, R2, R157, -R11 ;  /* 0x0000009d029d7223 */ /* 0x000fe2000001080b */
[----:B------:R-:W-:-:S01]  /*17f70*/  FADD.FTZ R10, -R13, R10 ;  /* 0x0000000a0d0a7221 */ /* 0x000fc20000010100 */
[----:B------:R-:W-:Y:S01]  /*17f80*/  MUFU.EX2 R152, R152 ;  /* 0x0000009800987308 */ /* 0x000fe20000000800 */
[----:B------:R-:W-:-:S01]  /*17f90*/  FFMA.FTZ R15, R2, R13, -8 ;  /* 0xc1000000020f7423 */ /* 0x000fc2000001000d */
[C-C-:B------:R-:W-:Y:S01]  /*17fa0*/  FFMA.FTZ R160, R2.reuse, R160, -R11.reuse ;  /* 0x000000a002a07223 */ /* 0x140fe2000001080b */
[C---:B------:R-:W-:Y:S01]  /*17fb0*/  FMUL.FTZ R10, R2.reuse, R10 ;  /* 0x0000000a020a7220 */ /* 0x040fe20000410000 */
[C---:B------:R-:W-:Y:S01]  /*17fc0*/  FFMA.FTZ R161, R2.reuse, R161, -R11 ;  /* 0x000000a102a17223 */ /* 0x040fe2000001080b */
[----:B------:R-:W-:-:S01]  /*17fd0*/  FFMA.FTZ R14, R2, R155, -R15 ;  /* 0x0000009b020e7223 */ /* 0x000fc2000001080f */
[C-C-:B------:R-:W-:Y:S01]  /*17fe0*/  FFMA.FTZ R21, R2.reuse, R158, -R15.reuse ;  /* 0x0000009e02157223 */ /* 0x140fe2000001080f */
[----:B------:R-:W-:-:S01]  /*17ff0*/  FFMA.FTZ R20, R2, R159, -R15 ;  /* 0x0000009f02147223 */ /* 0x000fc2000001080f */
[----:B------:R-:W3:Y:S01]  /*18000*/  MUFU.EX2 R12, R12 ;  /* 0x0000000c000c7308 */ /* 0x000ee20000000800 */
[----:B------:R-:W-:-:S01]  /*18010*/  FFMA.FTZ R164, R2, R164, -R11 ;  /* 0x000000a402a47223 */ /* 0x000fc2000001080b */
[C-C-:B------:R-:W-:Y:S01]  /*18020*/  FFMA.FTZ R165, R2.reuse, R165, -R11.reuse ;  /* 0x000000a502a57223 */ /* 0x140fe2000001080b */
[----:B------:R-:W-:-:S01]  /*18030*/  FFMA.FTZ R168, R2, R168, -R11 ;  /* 0x000000a802a87223 */ /* 0x000fc2000001080b */
[C-C-:B------:R-:W-:Y:S01]  /*18040*/  FFMA.FTZ R169, R2.reuse, R169, -R11.reuse ;  /* 0x000000a902a97223 */ /* 0x140fe2000001080b */
[----:B------:R-:W-:-:S01]  /*18050*/  FFMA.FTZ R172, R2, R172, -R11 ;  /* 0x000000ac02ac7223 */ /* 0x000fc2000001080b */
[C-C-:B------:R-:W-:Y:S01]  /*18060*/  FFMA.FTZ R173, R2.reuse, R173, -R11.reuse ;  /* 0x000000ad02ad7223 */ /* 0x140fe2000001080b */
[----:B------:R-:W-:-:S01]  /*18070*/  FFMA.FTZ R176, R2, R176, -R11 ;  /* 0x000000b002b07223 */ /* 0x000fc2000001080b */
[----:B------:R-:W4:Y:S01]  /*18080*/  MUFU.EX2 R153, R153 ;  /* 0x0000009900997308 */ /* 0x000f220000000800 */
[----:B------:R-:W-:-:S01]  /*18090*/  FFMA.FTZ R177, R2, R177, -R11 ;  /* 0x000000b102b17223 */ /* 0x000fc2000001080b */
[C-C-:B------:R-:W-:Y:S01]  /*180a0*/  FFMA.FTZ R180, R2.reuse, R180, -R11.reuse ;  /* 0x000000b402b47223 */ /* 0x140fe2000001080b */
[----:B------:R-:W-:-:S01]  /*180b0*/  FFMA.FTZ R181, R2, R181, -R11 ;  /* 0x000000b502b57223 */ /* 0x000fc2000001080b */
[C-C-:B------:R-:W-:Y:S01]  /*180c0*/  FFMA.FTZ R184, R2.reuse, R184, -R11.reuse ;  /* 0x000000b802b87223 */ /* 0x140fe2000001080b */
[----:B------:R-:W-:-:S01]  /*180d0*/  FFMA.FTZ R185, R2, R185, -R11 ;  /* 0x000000b902b97223 */ /* 0x000fc2000001080b */
[C-C-:B------:R-:W-:Y:S01]  /*180e0*/  FFMA.FTZ R188, R2.reuse, R188, -R11.reuse ;  /* 0x000000bc02bc7223 */ /* 0x140fe2000001080b */
[----:B------:R-:W-:-:S01]  /*180f0*/  FFMA.FTZ R189, R2, R189, -R11 ;  /* 0x000000bd02bd7223 */ /* 0x000fc2000001080b */
[----:B------:R-:W5:Y:S01]  /*18100*/  MUFU.EX2 R156, R156 ;  /* 0x0000009c009c7308 */ /* 0x000f620000000800 */
[----:B---3--:R-:W-:-:S01]  /*18110*/  FFMA.FTZ R8, R12, R8, R152 ;  /* 0x000000080c087223 */ /* 0x008fc20000010098 */
[C-C-:B------:R-:W-:Y:S01]  /*18120*/  FFMA.FTZ R192, R2.reuse, R192, -R11.reuse ;  /* 0x000000c002c07223 */ /* 0x140fe2000001080b */
[----:B------:R-:W-:-:S01]  /*18130*/  FFMA.FTZ R193, R2, R193, -R11 ;  /* 0x000000c102c17223 */ /* 0x000fc2000001080b */
[C-C-:B------:R-:W-:Y:S01]  /*18140*/  FFMA.FTZ R196, R2.reuse, R196, -R11.reuse ;  /* 0x000000c402c47223 */ /* 0x140fe2000001080b */
[----:B------:R-:W-:-:S01]  /*18150*/  FFMA.FTZ R197, R2, R197, -R11 ;  /* 0x000000c502c57223 */ /* 0x000fc2000001080b */
[C-C-:B------:R-:W-:Y:S01]  /*18160*/  FFMA.FTZ R200, R2.reuse, R200, -R11.reuse ;  /* 0x000000c802c87223 */ /* 0x140fe2000001080b */
[----:B------:R-:W-:-:S01]  /*18170*/  FFMA.FTZ R201, R2, R201, -R11 ;  /* 0x000000c902c97223 */ /* 0x000fc2000001080b */
[----:B------:R-:W3:Y:S01]  /*18180*/  MUFU.EX2 R157, R157 ;  /* 0x0000009d009d7308 */ /* 0x000ee20000000800 */
[----:B----4-:R-:W-:-:S01]  /*18190*/  FADD.FTZ R8, R153, R8 ;  /* 0x0000000899087221 */ /* 0x010fc20000010000 */
[C-C-:B------:R-:W-:Y:S01]  /*181a0*/  FFMA.FTZ R204, R2.reuse, R204, -R11.reuse ;  /* 0x000000cc02cc7223 */ /* 0x140fe2000001080b */
[----:B------:R-:W-:-:S01]  /*181b0*/  FFMA.FTZ R205, R2, R205, -R11 ;  /* 0x000000cd02cd7223 */ /* 0x000fc2000001080b */
[C-C-:B------:R-:W-:Y:S01]  /*181c0*/  FFMA.FTZ R208, R2.reuse, R208, -R11.reuse ;  /* 0x000000d002d07223 */ /* 0x140fe2000001080b */
[----:B------:R-:W-:-:S01]  /*181d0*/  FFMA.FTZ R209, R2, R209, -R11 ;  /* 0x000000d102d17223 */ /* 0x000fc2000001080b */
[C-C-:B------:R-:W-:Y:S01]  /*181e0*/  FFMA.FTZ R212, R2.reuse, R212, -R11.reuse ;  /* 0x000000d402d47223 */ /* 0x140fe2000001080b */
[----:B------:R-:W-:-:S01]  /*181f0*/  FFMA.FTZ R11, R2, R213, -R11 ;  /* 0x000000d5020b7223 */ /* 0x000fc2000001080b */
[----:B------:R-:W-:Y:S01]  /*18200*/  MUFU.EX2 R10, R10 ;  /* 0x0000000a000a7308 */ /* 0x000fe20000000800 */
[----:B-----5:R-:W-:-:S01]  /*18210*/  FADD.FTZ R8, R156, R8 ;  /* 0x000000089c087221 */ /* 0x020fc20000010000 */
[C-C-:B------:R-:W-:Y:S01]  /*18220*/  FFMA.FTZ R155, R2.reuse, R162, -R15.reuse ;  /* 0x000000a2029b7223 */ /* 0x140fe2000001080f */
[----:B------:R-:W-:-:S01]  /*18230*/  FFMA.FTZ R158, R2, R167, -R15 ;  /* 0x000000a7029e7223 */ /* 0x000fc2000001080f */
[C-C-:B------:R-:W-:Y:S01]  /*18240*/  FFMA.FTZ R159, R2.reuse, R178, -R15.reuse ;  /* 0x000000b2029f7223 */ /* 0x140fe2000001080f */
[----:B------:R-:W-:-:S01]  /*18250*/  FFMA.FTZ R162, R2, R179, -R15 ;  /* 0x000000b302a27223 */ /* 0x000fc2000001080f */
[----:B------:R-:W-:-:S02]  /*18260*/  IMAD.U32 R167, RZ, RZ, UR60 ;  /* 0x0000003cffa77e24 */ /* 0x000fc4000f8e00ff */
[----:B------:R-:W-:-:S01]  /*18270*/  FFMA.FTZ R186, R2, R186, -R15 ;  /* 0x000000ba02ba7223 */ /* 0x000fc2000001080f */
[----:B------:R-:W-:Y:S01]  /*18280*/  MUFU.EX2 R14, R14 ;  /* 0x0000000e000e7308 */ /* 0x000fe20000000800 */
[C---:B---3--:R-:W-:Y:S01]  /*18290*/  F2FP.SATFINITE.E4M3.F32.PACK_AB_MERGE_C R156, R157.reuse, R156, RZ ;  /* 0x0000009c9d9c723e */ /* 0x048fe200048070ff */
[----:B------:R-:W-:Y:S01]  /*182a0*/  FADD.FTZ R8, R157, R8 ;  /* 0x000000089d087221 */ /* 0x000fe20000010000 */
[----:B------:R-:W-:-:S01]  /*182b0*/  FFMA.FTZ R157, R2, R170, -R15 ;  /* 0x000000aa029d7223 */ /* 0x000fc2000001080f */
[C-C-:B------:R-:W-:Y:S01]  /*182c0*/  FFMA.FTZ R170, R2.reuse, R182, -R15.reuse ;  /* 0x000000b602aa7223 */ /* 0x140fe2000001080f */
[----:B------:R-:W-:Y:S01]  /*182d0*/  F2FP.SATFINITE.E4M3.F32.PACK_AB_MERGE_C R152, R153, R152, R156 ;  /* 0x000000989998723e */ /* 0x000fe2000480709c */
[C-C-:B------:R-:W-:Y:S01]  /*182e0*/  FFMA.FTZ R153, R2.reuse, R154, -R15.reuse ;  /* 0x0000009a02997223 */ /* 0x140fe2000001080f */
[----:B------:R-:W-:-:S01]  /*182f0*/  FFMA.FTZ R156, R2, R166, -R15 ;  /* 0x000000a6029c7223 */ /* 0x000fc2000001080f */
[----:B------:R-:W-:Y:S01]  /*18300*/  MUFU.EX2 R21, R21 ;  /* 0x0000001500157308 */ /* 0x000fe20000000800 */
[----:B------:R-:W-:-:S01]  /*18310*/  FFMA.FTZ R166, R2, R175, -R15 ;  /* 0x000000af02a67223 */ /* 0x000fc2000001080f */
[----:B------:R-:W-:-:S02]  /*18320*/  VIADD R154, R5, 0x38840 ;  /* 0x00038840059a7836 */ /* 0x000fc40000000000 */
[----:B------:R-:W-:-:S01]  /*18330*/  FFMA.FTZ R190, R2, R190, -R15 ;  /* 0x000000be02be7223 */ /* 0x000fc2000001080f */
[C-C-:B------:R-:W-:Y:S01]  /*18340*/  FFMA.FTZ R191, R2.reuse, R191, -R15.reuse ;  /* 0x000000bf02bf7223 */ /* 0x140fe2000001080f */
[----:B------:R-:W-:-:S01]  /*18350*/  FFMA.FTZ R194, R2, R194, -R15 ;  /* 0x000000c202c27223 */ /* 0x000fc2000001080f */
[C-C-:B------:R-:W-:Y:S01]  /*18360*/  FFMA.FTZ R195, R2.reuse, R195, -R15.reuse ;  /* 0x000000c302c37223 */ /* 0x140fe2000001080f */
[----:B------:R-:W-:Y:S01]  /*18370*/  PRMT R154, R167, 0x654, R154 ;  /* 0x00000654a79a7816 */ /* 0x000fe2000000009a */
        /* <DEDUP_REMOVED lines=12> */
[----:B------:R5:W-:Y:S01]  /*18440*/  SYNCS.ARRIVE.TRANS64.RED.A1T0 RZ, [R154+URZ], RZ ;  /* 0x000000ff9aff79a7 */ /* 0x000be2000810043f */
[-C--:B------:R-:W-:Y:S01]  /*18450*/  FMUL.FTZ R24, R24, R12.reuse ;  /* 0x0000000c18187220 */ /* 0x080fe20000410000 */
[-C--:B------:R-:W-:Y:S01]  /*18460*/  FMUL.FTZ R25, R25, R12.reuse ;  /* 0x0000000c19197220 */ /* 0x080fe20000410000 */
[----:B------:R-:W-:Y:S01]  /*18470*/  FMUL.FTZ R28, R28, R12 ;  /* 0x0000000c1c1c7220 */ /* 0x000fe20000410000 */
[----:B------:R-:W0:Y:S01]  /*18480*/  MUFU.EX2 R160, R160 ;  /* 0x000000a000a07308 */ /* 0x000e220000000800 */
[----:B---3--:R-:W-:-:S01]  /*18490*/  FFMA.FTZ R4, R10, R4, R153 ;  /* 0x000000040a047223 */ /* 0x008fc20000010099 */
[-C--:B------:R-:W-:Y:S01]  /*184a0*/  FMUL.FTZ R29, R29, R12.reuse ;  /* 0x0000000c1d1d7220 */ /* 0x080fe20000410000 */
[-C--:B------:R-:W-:Y:S01]  /*184b0*/  FMUL.FTZ R32, R32, R12.reuse ;  /* 0x0000000c20207220 */ /* 0x080fe20000410000 */
[----:B------:R-:W-:Y:S01]  /*184c0*/  FMUL.FTZ R33, R33, R12 ;  /* 0x0000000c21217220 */ /* 0x000fe20000410000 */
[----:B------:R-:W-:-:S01]  /*184d0*/  FADD.FTZ R4, R14, R4 ;  /* 0x000000040e047221 */ /* 0x000fc20000010000 */
[-C--:B------:R-:W-:Y:S01]  /*184e0*/  FMUL.FTZ R36, R36, R12.reuse ;  /* 0x0000000c24247220 */ /* 0x080fe20000410000 */
[----:B------:R-:W-:Y:S01]  /*184f0*/  FMUL.FTZ R37, R37, R12 ;  /* 0x0000000c25257220 */ /* 0x000fe20000410000 */
[----:B------:R-:W3:Y:S01]  /*18500*/  MUFU.EX2 R161, R161 ;  /* 0x000000a100a17308 */ /* 0x000ee20000000800 */
[----:B------:R-:W-:-:S01]  /*18510*/  FADD.FTZ R4, R21, R4 ;  /* 0x0000000415047221 */ /* 0x000fc20000010000 */
[----:B----4-:R-:W-:Y:S01]  /*18520*/  F2FP.SATFINITE.E4M3.F32.PACK_AB_MERGE_C R21, R20, R21, RZ ;  /* 0x000000151415723e */ /* 0x010fe200048070ff */
[-C--:B------:R-:W-:Y:S01]  /*18530*/  FMUL.FTZ R40, R40, R12.reuse ;  /* 0x0000000c28287220 */ /* 0x080fe20000410000 */
[----:B------:R-:W-:Y:S01]  /*18540*/  FMUL.FTZ R41, R41, R12 ;  /* 0x0000000c29297220 */ /* 0x000fe20000410000 */
[----:B------:R-:W-:-:S01]  /*18550*/  FADD.FTZ R4, R20, R4 ;  /* 0x0000000414047221 */ /* 0x000fc20000010000 */
[----:B------:R-:W-:Y:S01]  /*18560*/  F2FP.SATFINITE.E4M3.F32.PACK_AB_MERGE_C R153, R14, R153, R21 ;  /* 0x000000990e99723e */ /* 0x000fe20004807015 */
[----:B------:R-:W-:-:S01]  /*18570*/  FFMA.FTZ R21, R2, R171, -R15 ;  /* 0x000000ab02157223 */ /* 0x000fc2000001080f */
[----:B------:R4:W-:Y:S01]  /*18580*/  MUFU.EX2 R14, R11 ;  /* 0x0000000b000e7308 */ /* 0x0009e20000000800 */
[----:B0-----:R-:W-:-:S01]  /*18590*/  FADD.FTZ R8, R160, R8 ;  /* 0x00000008a0087221 */ /* 0x001fc20000010000 */
[--C-:B------:R-:W-:Y:S01]  /*185a0*/  FFMA.FTZ R171, R2, R183, -R15.reuse ;  /* 0x000000b702ab7223 */ /* 0x100fe2000001080f */
[-C--:B------:R-:W-:Y:S01]  /*185b0*/  FMUL.FTZ R44, R44, R12.reuse ;  /* 0x0000000c2c2c7220 */ /* 0x080fe20000410000 */
[-C--:B------:R-:W-:Y:S01]  /*185c0*/  FMUL.FTZ R45, R45, R12.reuse ;  /* 0x0000000c2d2d7220 */ /* 0x080fe20000410000 */
[-C--:B------:R-:W-:Y:S01]  /*185d0*/  FMUL.FTZ R48, R48, R12.reuse ;  /* 0x0000000c30307220 */ /* 0x080fe20000410000 */
[-C--:B------:R-:W-:Y:S01]  /*185e0*/  FMUL.FTZ R49, R49, R12.reuse ;  /* 0x0000000c31317220 */ /* 0x080fe20000410000 */
[----:B------:R-:W-:Y:S01]  /*185f0*/  FMUL.FTZ R52, R52, R12 ;  /* 0x0000000c34347220 */ /* 0x000fe20000410000 */
[----:B------:R-:W0:Y:S01]  /*18600*/  MUFU.EX2 R155, R155 ;  /* 0x0000009b009b7308 */ /* 0x000e220000000800 */
[----:B----4-:R-:W-:-:S01]  /*18610*/  FFMA.FTZ R11, R2, R163, -R15 ;  /* 0x000000a3020b7223 */ /* 0x010fc2000001080f */
[----:B---3--:R-:W-:Y:S01]  /*18620*/  FADD.FTZ R8, R161, R8 ;  /* 0x00000008a1087221 */ /* 0x008fe20000010000 */
[----:B------:R-:W-:-:S01]  /*18630*/  FFMA.FTZ R163, R2, R174, -R15 ;  /* 0x000000ae02a37223 */ /* 0x000fc2000001080f */
[----:B------:R-:W-:Y:S01]  /*18640*/  FFMA.FTZ R15, R2, R215, -R15 ;  /* 0x000000d7020f7223 */ /* 0x000fe2000001080f */
[-C--:B------:R-:W-:Y:S01]  /*18650*/  FMUL.FTZ R53, R53, R12.reuse ;  /* 0x0000000c35357220 */ /* 0x080fe20000410000 */
[-C--:B------:R-:W-:Y:S01]  /*18660*/  FMUL.FTZ R56, R56, R12.reuse ;  /* 0x0000000c38387220 */ /* 0x080fe20000410000 */
[-C--:B------:R-:W-:Y:S01]  /*18670*/  FMUL.FTZ R57, R57, R12.reuse ;  /* 0x0000000c39397220 */ /* 0x080fe20000410000 */
[----:B------:R-:W3:Y:S01]  /*18680*/  MUFU.EX2 R164, R164 ;  /* 0x000000a400a47308 */ /* 0x000ee20000000800 */
[-C--:B------:R-:W-:Y:S01]  /*18690*/  FMUL.FTZ R60, R60, R12.reuse ;  /* 0x0000000c3c3c7220 */ /* 0x080fe20000410000 */
[-C--:B------:R-:W-:Y:S01]  /*186a0*/  FMUL.FTZ R61, R61, R12.reuse ;  /* 0x0000000c3d3d7220 */ /* 0x080fe20000410000 */
[-C--:B------:R-:W-:Y:S01]  /*186b0*/  FMUL.FTZ R64, R64, R12.reuse ;  /* 0x0000000c40407220 */ /* 0x080fe20000410000 */
[-C--:B------:R-:W-:Y:S01]  /*186c0*/  FMUL.FTZ R65, R65, R12.reuse ;  /* 0x0000000c41417220 */ /* 0x080fe20000410000 */
[-C--:B------:R-:W-:Y:S01]  /*186d0*/  FMUL.FTZ R68, R68, R12.reuse ;  /* 0x0000000c44447220 */ /* 0x080fe20000410000 */
[-C--:B------:R-:W-:Y:S01]  /*186e0*/  FMUL.FTZ R69, R69, R12.reuse ;  /* 0x0000000c45457220 */ /* 0x080fe20000410000 */
[----:B------:R-:W-:Y:S01]  /*186f0*/  FMUL.FTZ R72, R72, R12 ;  /* 0x0000000c48487220 */ /* 0x000fe20000410000 */
[----:B------:R-:W4:Y:S01]  /*18700*/  MUFU.EX2 R11, R11 ;  /* 0x0000000b000b7308 */ /* 0x000f220000000800 */
        /* <DEDUP_REMOVED lines=16> */
[----:B----4-:R-:W-:-:S01]  /*18810*/  FADD.FTZ R4, R11, R4 ;  /* 0x000000040b047221 */ /* 0x010fc20000010000 */
        /* <DEDUP_REMOVED lines=8> */
[----:B-----5:R-:W-:Y:S01]  /*188a0*/  F2FP.SATFINITE.E4M3.F32.PACK_AB_MERGE_C R154, R165, R164, RZ ;  /* 0x000000a4a59a723e */ /* 0x020fe200048070ff */
[-C--:B------:R-:W-:Y:S01]  /*188b0*/  FMUL.FTZ R109, R109, R12.reuse ;  /* 0x0000000c6d6d7220 */ /* 0x080fe20000410000 */
[-C--:B------:R-:W-:Y:S01]  /*188c0*/  FMUL.FTZ R112, R112, R12.reuse ;  /* 0x0000000c70707220 */ /* 0x080fe20000410000 */
[----:B------:R-:W-:Y:S01]  /*188d0*/  FMUL.FTZ R113, R113, R12 ;  /* 0x0000000c71717220 */ /* 0x000fe20000410000 */
[----:B------:R-:W-:Y:S01]  /*188e0*/  F2FP.SATFINITE.E4M3.F32.PACK_AB_MERGE_C R154, R161, R160, R154 ;  /* 0x000000a0a19a723e */ /* 0x000fe2000480709a */
        /* <DEDUP_REMOVED lines=19> */
[----:B------:R-:W-:Y:S01]  /*18a20*/  F2FP.SATFINITE.E4M3.F32.PACK_AB_MERGE_C R156, R158, R156, RZ ;  /* 0x0000009c9e9c723e */ /* 0x000fe200048070ff */
[-C--:B------:R-:W-:Y:S01]  /*18a30*/  FMUL.FTZ R141, R141, R12.reuse ;  /* 0x0000000c8d8d7220 */ /* 0x080fe20000410000 */
[-C--:B------:R-:W-:Y:S01]  /*18a40*/  FMUL.FTZ R144, R144, R12.reuse ;  /* 0x0000000c90907220 */ /* 0x080fe20000410000 */
[-C--:B------:R-:W-:Y:S01]  /*18a50*/  FMUL.FTZ R145, R145, R12.reuse ;  /* 0x0000000c91917220 */ /* 0x080fe20000410000 */
[----:B------:R-:W-:Y:S01]  /*18a60*/  F2FP.SATFINITE.E4M3.F32.PACK_AB_MERGE_C R155, R11, R155, R156 ;  /* 0x0000009b0b9b723e */ /* 0x000fe2000480709c */
[----:B------:R-:W-:Y:S01]  /*18a70*/  FMUL.FTZ R148, R148, R12 ;  /* 0x0000000c94947220 */ /* 0x000fe20000410000 */
[----:B------:R-:W0:Y:S01]  /*18a80*/  MUFU.EX2 R172, R172 ;  /* 0x000000ac00ac7308 */ /* 0x000e220000000800 */
[----:B---3--:R-:W-:-:S01]  /*18a90*/  FADD.FTZ R8, R169, R8 ;  /* 0x00000008a9087221 */ /* 0x008fc20000010000 */
[----:B------:R-:W-:Y:S01]  /*18aa0*/  FMUL.FTZ R149, R149, R12 ;  /* 0x0000000c95957220 */ /* 0x000fe20000410000 */
        /* <DEDUP_REMOVED lines=31> */
[----:B------:R-:W-:Y:S01]  /*18ca0*/  F2FP.SATFINITE.E4M3.F32.PACK_AB_MERGE_C R172, R173, R172, RZ ;  /* 0x000000acadac723e */ /* 0x000fe200048070ff */
        /* <DEDUP_REMOVED lines=27> */
[----:B------:R-:W-:Y:S01]  /*18e60*/  F2FP.SATFINITE.E4M3.F32.PACK_AB_MERGE_C R157, R21, R157, R163 ;  /* 0x0000009d159d723e */ /* 0x000fe200048070a3 */
        /* <DEDUP_REMOVED lines=28> */
[----:B------:R-:W-:Y:S01]  /*19030*/  FMUL.FTZ R151, R151, R10 ;  /* 0x0000000a97977220 */ /* 0x000fe20000410000 */
[----:B------:R-:W-:-:S04]  /*19040*/  F2FP.SATFINITE.E4M3.F32.PACK_AB_MERGE_C R156, R169, R168, R172 ;  /* 0x000000a8a99c723e */ /* 0x000fc800048070ac */
[----:B------:R-:W0:Y:S01]  /*19050*/  MUFU.EX2 R184, R184 ;  /* 0x000000b800b87308 */ /* 0x000e220000000800 */
[----:B---3--:R-:W-:-:S01]  /*19060*/  FADD.FTZ R8, R181, R8 ;  /* 0x00000008b5087221 */ /* 0x008fc20000010000 */
[----:B------:R-:W-:-:S04]  /*19070*/  F2FP.SATFINITE.E4M3.F32.PACK_AB_MERGE_C R158, R181, R180, RZ ;  /* 0x000000b4b59e723e */ /* 0x000fc800048070ff */
[----:B------:R-:W-:Y:S02]  /*19080*/  F2FP.SATFINITE.E4M3.F32.PACK_AB_MERGE_C R158, R177, R176, R158 ;  /* 0x000000b0b19e723e */ /* 0x000fe4000480709e */
[----:B------:R-:W3:Y:S01]  /*19090*/  MUFU.EX2 R171, R171 ;  /* 0x000000ab00ab7308 */ /* 0x000ee20000000800 */
[----:B----4-:R-:W-:-:S07]  /*190a0*/  FADD.FTZ R4, R170, R4 ;  /* 0x00000004aa047221 */ /* 0x010fce0000010000 */
[----:B------:R-:W4:Y:S01]  /*190b0*/  MUFU.EX2 R185, R185 ;  /* 0x000000b900b97308 */ /* 0x000f220000000800 */
[----:B0-----:R-:W-:-:S07]  /*190c0*/  FADD.FTZ R8, R184, R8 ;  /* 0x00000008b8087221 */ /* 0x001fce0000010000 */
        /* <DEDUP_REMOVED lines=9> */
[----:B---3--:R-:W-:-:S07]  /*19160*/  FADD.FTZ R8, R188, R8 ;  /* 0x00000008bc087221 */ /* 0x008fce0000010000 */
[----:B------:R-:W3:Y:S01]  /*19170*/  MUFU.EX2 R190, R190 ;  /* 0x000000be00be7308 */ /* 0x000ee20000000800 */
[----:B----4-:R-:W-:-:S07]  /*19180*/  FADD.FTZ R4, R167, R4 ;  /* 0x00000004a7047221 */ /* 0x010fce0000010000 */
[----:B------:R-:W4:Y:S01]  /*19190*/  MUFU.EX2 R192, R192 ;  /* 0x000000c000c07308 */ /* 0x000f220000000800 */
[----:B0-----:R-:W-:-:S01]  /*191a0*/  FADD.FTZ R8, R189, R8 ;  /* 0x00000008bd087221 */ /* 0x001fc20000010000 */
[----:B------:R-:W-:-:S04]  /*191b0*/  F2FP.SATFINITE.E4M3.F32.PACK_AB_MERGE_C R160, R189, R188, RZ ;  /* 0x000000bcbda0723e */ /* 0x000fc800048070ff */
[----:B------:R-:W-:Y:S02]  /*191c0*/  F2FP.SATFINITE.E4M3.F32.PACK_AB_MERGE_C R160, R185, R184, R160 ;  /* 0x000000b8b9a0723e */ /* 0x000fe400048070a0 */
        /* <DEDUP_REMOVED lines=13> */
[----:B0-----:R-:W-:-:S07]  /*192a0*/  FADD.FTZ R8, R196, R8 ;  /* 0x00000008c4087221 */ /* 0x001fce0000010000 */
[----:B------:R-:W0:Y:S01]  /*192b0*/  MUFU.EX2 R198, R198 ;  /* 0x000000c600c67308 */ /* 0x000e220000000800 */
[----:B---3--:R-:W-:-:S07]  /*192c0*/  FADD.FTZ R4, R195, R4 ;  /* 0x00000004c3047221 */ /* 0x008fce0000010000 */
[----:B------:R-:W3:Y:S01]  /*192d0*/  MUFU.EX2 R200, R200 ;  /* 0x000000c800c87308 */ /* 0x000ee20000000800 */
[----:B----4-:R-:W-:-:S01]  /*192e0*/  FADD.FTZ R8, R197, R8 ;  /* 0x00000008c5087221 */ /* 0x010fc20000010000 */
[----:B------:R-:W-:-:S04]  /*192f0*/  F2FP.SATFINITE.E4M3.F32.PACK_AB_MERGE_C R196, R197, R196, RZ ;  /* 0x000000c4c5c4723e */ /* 0x000fc800048070ff */
[----:B------:R-:W-:Y:S02]  /*19300*/  F2FP.SATFINITE.E4M3.F32.PACK_AB_MERGE_C R162, R193, R192, R196 ;  /* 0x000000c0c1a2723e */ /* 0x000fe400048070c4 */
        /* <DEDUP_REMOVED lines=34> */
[----:B------:R-:W-:-:S03]  /*19530*/  F2FP.SATFINITE.E4M3.F32.PACK_AB_MERGE_C R166, R14, R212, RZ ;  /* 0x000000d40ea6723e */ /* 0x000fc600048070ff */
[----:B------:R-:W-:Y:S01]  /*19540*/  FADD.FTZ R8, R14, R8 ;  /* 0x000000080e087221 */ /* 0x000fe20000010000 */
[----:B------:R-:W-:Y:S02]  /*19550*/  F2FP.SATFINITE.E4M3.F32.PACK_AB_MERGE_C R166, R209, R208, R166 ;  /* 0x000000d0d1a6723e */ /* 0x000fe400048070a6 */
[----:B------:R-:W3:Y:S01]  /*19560*/  MUFU.EX2 R15, R15 ;  /* 0x0000000f000f7308 */ /* 0x000ee20000000800 */
[----:B----4-:R-:W-:-:S04]  /*19570*/  FADD.FTZ R4, R211, R4 ;  /* 0x00000004d3047221 */ /* 0x010fc80000010000 */
[----:B0-----:R-:W-:Y:S01]  /*19580*/  FADD.FTZ R4, R214, R4 ;  /* 0x00000004d6047221 */ /* 0x001fe20000010000 */
[----:B---3--:R-:W-:-:S03]  /*19590*/  F2FP.SATFINITE.E4M3.F32.PACK_AB_MERGE_C R14, R15, R214, RZ ;  /* 0x000000d60f0e723e */ /* 0x008fc600048070ff */
[----:B------:R-:W-:Y:S01]  /*195a0*/  FADD.FTZ R4, R15, R4 ;  /* 0x000000040f047221 */ /* 0x000fe20000010000 */
[----:B------:R-:W-:Y:S01]  /*195b0*/  F2FP.SATFINITE.E4M3.F32.PACK_AB_MERGE_C R167, R211, R210, R14 ;  /* 0x000000d2d3a7723e */ /* 0x000fe2000480700e */
[----:B------:R-:W-:Y:S06]  /*195c0*/  @!P0 BRA `(.L_x_652) ;  /* 0x0000000000048947 */ /* 0x000fec0003800000 */
[----:B------:R-:W-:Y:S01]  /*195d0*/  BPT.TRAP 0x1 ;  /* 0x000000040000795c */ /* 0x000fe20000300000 */
.L_x_652:
[----:B------:R0:W3:Y:S01]  /*195e0*/  SYNCS.PHASECHK.TRANS64.TRYWAIT P2, [R5+URZ+0x38850], R6 ;  /* 0x03885006050075a7 */ /* 0x0000e2000804017f */
[----:B------:R-:W-:Y:S05]  /*195f0*/  @!P0 BRA `(.L_x_653) ;  /* 0x0000000000048947 */ /* 0x000fea0003800000 */
[----:B------:R-:W-:Y:S01]  /*19600*/  BPT.TRAP 0x1 ;  /* 0x000000040000795c */ /* 0x000fe20000300000 */
.L_x_653:
[----:B------:R-:W-:Y:S04]  /*19610*/  BSSY B0, `(.L_x_654) ;  /* 0x0000004000007945 */ /* 0x000fe80003800000 */
[----:B---3--:R-:W-:Y:S05]  /*19620*/  @P2 BRA `(.L_x_655) ;  /* 0x0000000000082947 */ /* 0x008fea0003800000 */
[----:B------:R-:W3:Y:S02]  /*19630*/  SYNCS.PHASECHK.TRANS64.TRYWAIT P2, [R5+URZ+0x38850], R6 ;  /* 0x03885006050075a7 */ /* 0x000ee4000804017f */
[----:B---3--:R-:W-:Y:S05]  /*19640*/  @!P2 BRA `(.L_x_656) ;  /* 0x0000011c00f0a947 */ /* 0x008fea0003800000 */
.L_x_655:
[----:B------:R-:W-:Y:S05]  /*19650*/  BSYNC B0 ;  /* 0x0000000000007941 */ /* 0x000fea0003800000 */
.L_x_654:
[----:B------:R-:W4:Y:S01]  /*19660*/  S2R R10, SR_TID.X ;  /* 0x00000000000a7919 */ /* 0x000f220000002100 */
[----:B01-3--:R-:W-:Y:S01]  /*19670*/  LEA R6, R7, UR42, 0xb ;  /* 0x0000002a07067c11 */ /* 0x00bfe2000f8e58ff */
[----:B------:R-:W-:Y:S05]  /*19680*/  WARPSYNC.ALL ;  /* 0x0000000000007948 */ /* 0x000fea0003800000 */
[----:B------:R-:W-:Y:S01]  /*19690*/  MOV R7, 0x40000040 ;  /* 0x4000004000077802 */ /* 0x000fe20000000f00 */
[----:B------:R-:W-:Y:S01]  /*196a0*/  IMAD.MOV.U32 R11, RZ, RZ, 0x40000040 ;  /* 0x40000040ff0b7424 */ /* 0x000fe200078e00ff */
[----:B------:R-:W-:Y:S02]  /*196b0*/  R2UR UR6, R6 ;  /* 0x00000000060672ca */ /* 0x000fe400000e0000 */
[----:B------:R-:W-:-:S02]  /*196c0*/  R2UR UR7, R7 ;  /* 0x00000000070772ca */ /* 0x000fc400000e0000 */
[----:B----4-:R-:W-:-:S05]  /*196d0*/  SHF.R.U32.HI R10, RZ, 0x7, R10 ;  /* 0x00000007ff0a7819 */ /* 0x010fca000001160a */
[----:B------:R-:W-:Y:S02]  /*196e0*/  VIADD R7, R10, 0x8 ;  /* 0x000000080a077836 */ /* 0x000fe40000000000 */
[----:B------:R-:W-:-:S03]  /*196f0*/  VIADD R10, R6, 0x2 ;  /* 0x00000002060a7836 */ /* 0x000fc60000000000 */
[----:B------:R0:W-:Y:S02]  /*19700*/  BAR.SYNC.DEFER_BLOCKING R7, 0x100 ;  /* 0x000400070000751d */ /* 0x0001e40000010000 */
[----:B0-----:R-:W-:-:S04]  /*19710*/  IMAD.MOV.U32 R7, RZ, RZ, 0x40000040 ;  /* 0x40000040ff077424 */ /* 0x001fc800078e00ff */
[----:B------:R-:W-:-:S06]  /*19720*/  WARPGROUP.ARRIVE ;  /* 0x00000000000079c5 */ /* 0x000fcc0000000000 */
[----:B------:R-:W-:Y:S01]  /*19730*/  QGMMA.64x256x32.F32.E4M3.E4M3 R24, R152, gdesc[UR4], R24, gsb0 ;  /* 0x03e0000498187df3 */ /* 0x000fe20008000818 */
[----:B------:R-:W-:Y:S01]  /*19740*/  R2UR UR6, R10 ;  /* 0x000000000a0672ca */ /* 0x000fe200000e0000 */
[C---:B------:R-:W-:Y:S01]  /*19750*/  VIADD R10, R6.reuse, 0x4 ;  /* 0x00000004060a7836 */ /* 0x040fe20000000000 */
[----:B------:R-:W-:Y:S01]  /*19760*/  R2UR UR7, R11 ;  /* 0x000000000b0772ca */ /* 0x000fe200000e0000 */
[----:B------:R-:W-:Y:S01]  /*19770*/  IMAD.MOV.U32 R11, RZ, RZ, 0x40000040 ;  /* 0x40000040ff0b7424 */ /* 0x000fe200078e00ff */
[----:B------:R-:W-:Y:S01]  /*19780*/  IADD3 R6, R6, 0x6, RZ ;  /* 0x0000000606067810 */ /* 0x000fe20007ffe0ff */
[----:B------:R-:W-:Y:S02]  /*19790*/  WARPGROUP.DEPBAR.LE gsb0, 0x0 ;  /* 0x00008000000079c5 */ /* 0x000fe40000010000 */
[----:B------:R-:W-:-:S15]  /*197a0*/  WARPGROUP.ARRIVE ;  /* 0x00000000000079c5 */ /* 0x000fde0000000000 */
[----:B------:R-:W-:-:S05]  /*197b0*/  NOP ;  /* 0x0000000000007918 */ /* 0x000fca0000000000 */
[----:B------:R-:W-:Y:S01]  /*197c0*/  QGMMA.64x256x32.F32.E4M3.E4M3 R24, R156, gdesc[UR4], R24, gsb0 ;  /* 0x03e000049c187df3 */ /* 0x000fe20008000818 */
[----:B------:R-:W-:Y:S02]  /*197d0*/  R2UR UR6, R10 ;  /* 0x000000000a0672ca */ /* 0x000fe400000e0000 */
[----:B------:R-:W-:Y:S01]  /*197e0*/  R2UR UR7, R11 ;  /* 0x000000000b0772ca */ /* 0x000fe200000e0000 */
[----:B------:R-:W-:Y:S02]  /*197f0*/  WARPGROUP.DEPBAR.LE gsb0, 0x0 ;  /* 0x00008000000079c5 */ /* 0x000fe40000010000 */
[----:B------:R-:W-:-:S15]  /*19800*/  WARPGROUP.ARRIVE ;  /* 0x00000000000079c5 */ /* 0x000fde0000000000 */
[----:B------:R-:W-:-:S07]  /*19810*/  NOP ;  /* 0x0000000000007918 */ /* 0x000fce0000000000 */
[----:B------:R-:W-:Y:S01]  /*19820*/  QGMMA.64x256x32.F32.E4M3.E4M3 R24, R160, gdesc[UR4], R24, gsb0 ;  /* 0x03e00004a0187df3 */ /* 0x000fe20008000818 */
[----:B------:R-:W-:Y:S02]  /*19830*/  R2UR UR6, R6 ;  /* 0x00000000060672ca */ /* 0x000fe400000e0000 */
[----:B------:R-:W-:Y:S01]  /*19840*/  R2UR UR7, R7 ;  /* 0x00000000070772ca */ /* 0x000fe200000e0000 */
[----:B------:R-:W-:Y:S02]  /*19850*/  WARPGROUP.DEPBAR.LE gsb0, 0x0 ;  /* 0x00008000000079c5 */ /* 0x000fe40000010000 */
[----:B------:R-:W-:-:S15]  /*19860*/  WARPGROUP.ARRIVE ;  /* 0x00000000000079c5 */ /* 0x000fde0000000000 */
[----:B------:R-:W-:-:S07]  /*19870*/  NOP ;  /* 0x0000000000007918 */ /* 0x000fce0000000000 */
[----:B------:R-:W-:Y:S03]  /*19880*/  QGMMA.64x256x32.F32.E4M3.E4M3 R24, R164, gdesc[UR4], R24, gsb0 ;  /* 0x03e00004a4187df3 */ /* 0x000fe60008000818 */
[----:B------:R-:W-:Y:S02]  /*19890*/  WARPGROUP.DEPBAR.LE gsb0, 0x0 ;  /* 0x00008000000079c5 */ /* 0x000fe40000010000 */
[----:B------:R-:W-:Y:S05]  /*198a0*/  @!P0 BRA `(.L_x_657) ;  /* 0x0000000000048947 */ /* 0x000fea0003800000 */
[----:B------:R-:W-:Y:S01]  /*198b0*/  BPT.TRAP 0x1 ;  /* 0x000000040000795c */ /* 0x000fe20000300000 */
.L_x_657:
[----:B------:R-:W-:Y:S02]  /*198c0*/  VIADD R5, R5, 0x38860 ;  /* 0x0003886005057836 */ /* 0x000fe40000000000 */
[----:B------:R-:W-:Y:S02]  /*198d0*/  IMAD.U32 R6, RZ, RZ, UR60 ;  /* 0x0000003cff067e24 */ /* 0x000fe4000f8e00ff */
[----:B------:R-:W-:Y:S02]  /*198e0*/  IMAD.MOV.U32 R10, RZ, RZ, R13 ;  /* 0x000000ffff0a7224 */ /* 0x000fe400078e000d */
[----:B------:R-:W-:Y:S01]  /*198f0*/  IMAD.MOV.U32 R12, RZ, RZ, R0 ;  /* 0x000000ffff0c7224 */ /* 0x000fe200078e0000 */
[----:B------:R-:W-:-:S04]  /*19900*/  PRMT R5, R6, 0x654, R5 ;  /* 0x0000065406057816 */ /* 0x000fc80000000005 */
[----:B------:R0:W-:Y:S01]  /*19910*/  SYNCS.ARRIVE.TRANS64.RED.A1T0 RZ, [R5+URZ], RZ ;  /* 0x000000ff05ff79a7 */ /* 0x0001e2000810043f */
[----:B------:R-:W-:Y:S05]  /*19920*/  @P1 BRA `(.L_x_658) ;  /* 0xffffffd800cc1947 */ /* 0x000fea000383ffff */
.L_x_646:
[----:B------:R-:W3:Y:S04]  /*19930*/  LDL R14, [R1+0x4c] ;  /* 0x00004c00010e7983 */ /* 0x000ee80000100800 */
[----:B------:R-:W4:Y:S01]  /*19940*/  LDL R11, [R1+0x38] ;  /* 0x00003800010b7983 */ /* 0x000f220000100800 */
[----:B------:R-:W-:Y:S05]  /*19950*/  WARPSYNC.ALL ;  /* 0x0000000000007948 */ /* 0x000fea0003800000 */
[----:B------:R-:W1:Y:S01]  /*19960*/  SHFL.BFLY PT, R3, R8, 0x2, 0x1f ;  /* 0x0c401f0008037f89 */ /* 0x000e6200000e0000 */
[----:B------:R-:W-:-:S02]  /*19970*/  CS2R R6, SRZ ;  /* 0x0000000000067805 */ /* 0x000fc4000001ff00 */
[----:B------:R-:W-:Y:S01]  /*19980*/  MOV R170, 0xff800000 ;  /* 0xff80000000aa7802 */ /* 0x000fe20000000f00 */
[----:B------:R-:W-:Y:S01]  /*19990*/  IMAD.MOV.U32 R169, RZ, RZ, -0x800000 ;  /* 0xff800000ffa97424 */ /* 0x000fe200078e00ff */
[----:B------:R-:W-:Y:S01]  /*199a0*/  ULDC.64 UR4, c[0x0][0x9a0] ;  /* 0x0002680000047ab9 */ /* 0x000fe20000000a00 */
[----:B-1----:R-:W-:Y:S02]  /*199b0*/  FADD.FTZ R3, R3, R8 ;  /* 0x0000000803037221 */ /* 0x002fe40000010000 */
[----:B------:R-:W5:Y:S04]  /*199c0*/  LDL.LU R8, [R1+0x54] ;  /* 0x0000540001087983 */ /* 0x000f680000300800 */
[----:B0-----:R-:W0:Y:S02]  /*199d0*/  SHFL.BFLY PT, R5, R3, 0x1, 0x1f ;  /* 0x0c201f0003057f89 */ /* 0x001e2400000e0000 */
[----:B0-----:R-:W-:Y:S01]  /*199e0*/  FADD.FTZ R5, R3, R5 ;  /* 0x0000000503057221 */ /* 0x001fe20000010000 */
[----:B------:R0:W-:Y:S08]  /*199f0*/  BAR.ARV R9, 0x100 ;  /* 0x000400090000751d */ /* 0x0001f00000002000 */
[----:B------:R-:W-:Y:S06]  /*19a00*/  BAR.ARV 0x8, 0x180 ;  /* 0x0206000000007b1d */ /* 0x000fec0000002000 */
[----:B------:R-:W-:-:S13]  /*19a10*/  FSETP.NE.FTZ.AND P0, PT, R5, RZ, PT ;  /* 0x000000ff0500720b */ /* 0x000fda0003f15000 */
[----:B------:R1:W-:Y:S02]  /*19a20*/  @P0 MUFU.RCP R6, R5 ;  /* 0x0000000500060308 */ /* 0x0003e40000001000 */
[----:B-1----:R-:W-:-:S05]  /*19a30*/  FMUL.FTZ R5, R5, 0.00390625 ;  /* 0x3b80000005057820 */ /* 0x002fca0000410000 */
[----:B------:R-:W-:-:S13]  /*19a40*/  FSETP.NE.FTZ.AND P0, PT, R5, RZ, PT ;  /* 0x000000ff0500720b */ /* 0x000fda0003f15000 */
[----:B------:R1:W2:Y:S02]  /*19a50*/  @P0 MUFU.LG2 R3, R5 ;  /* 0x0000000500030308 */ /* 0x0002a40000000c00 */
[----:B-1----:R-:W-:Y:S01]  /*19a60*/  @P0 FMUL.FTZ R5, R2, 0.69314718246459960938 ;  /* 0x3f31721802050820 */ /* 0x002fe20000410000 */
[----:B--2---:R-:W-:-:S04]  /*19a70*/  @P0 FMUL.FTZ R3, R3, 0.69314718246459960938 ;  /* 0x3f31721803030820 */ /* 0x004fc80000410000 */
[----:B------:R-:W-:Y:S02]  /*19a80*/  @P0 FFMA.FTZ R170, R5, R0, R3 ;  /* 0x0000000005aa0223 */ /* 0x000fe40000010003 */
[----:B------:R-:W1:Y:S02]  /*19a90*/  SHFL.BFLY PT, R0, R4, 0x2, 0x1f ;  /* 0x0c401f0004007f89 */ /* 0x000e6400000e0000 */
[----:B-1----:R-:W-:-:S05]  /*19aa0*/  FADD.FTZ R0, R0, R4 ;  /* 0x0000000400007221 */ /* 0x002fca0000010000 */
[----:B------:R-:W1:Y:S02]  /*19ab0*/  SHFL.BFLY PT, R3, R0, 0x1, 0x1f ;  /* 0x0c201f0000037f89 */ /* 0x000e6400000e0000 */
[----:B-1----:R-:W-:-:S04]  /*19ac0*/  FADD.FTZ R3, R0, R3 ;  /* 0x0000000300037221 */ /* 0x002fc80000010000 */
[C---:B------:R-:W-:Y:S01]  /*19ad0*/  FMUL.FTZ R0, R3.reuse, 0.00390625 ;  /* 0x3b80000003007820 */ /* 0x040fe20000410000 */
[----:B------:R-:W-:-:S13]  /*19ae0*/  FSETP.NE.FTZ.AND P0, PT, R3, RZ, PT ;  /* 0x000000ff0300720b */ /* 0x000fda0003f15000 */
[----:B------:R-:W-:Y:S01]  /*19af0*/  @P0 MUFU.RCP R7, R3 ;  /* 0x0000000300070308 */ /* 0x000fe20000001000 */
[----:B------:R-:W-:-:S13]  /*19b00*/  FSETP.NE.FTZ.AND P0, PT, R0, RZ, PT ;  /* 0x000000ff0000720b */ /* 0x000fda0003f15000 */
[----:B------:R-:W1:Y:S01]  /*19b10*/  @P0 MUFU.LG2 R0, R0 ;  /* 0x0000000000000308 */ /* 0x000e620000000c00 */
[----:B------:R-:W-:Y:S01]  /*19b20*/  @P0 FMUL.FTZ R2, R2, 0.69314718246459960938 ;  /* 0x3f31721802020820 */ /* 0x000fe20000410000 */
[----:B-1----:R-:W-:-:S04]  /*19b30*/  @P0 FMUL.FTZ R0, R0, 0.69314718246459960938 ;  /* 0x3f31721800000820 */ /* 0x002fc80000410000 */
[----:B------:R-:W-:Y:S01]  /*19b40*/  @P0 FFMA.FTZ R169, R2, R13, R0 ;  /* 0x0000000d02a90223 */ /* 0x000fe20000010000 */
[----:B------:R-:W-:-:S04]  /*19b50*/  ISETP.NE.U32.AND P0, PT, RZ, UR4, PT ;  /* 0x00000004ff007c0c */ /* 0x000fc8000bf05070 */
[----:B------:R-:W-:-:S13]  /*19b60*/  ISETP.NE.AND.EX P0, PT, RZ, UR5, PT, P0 ;  /* 0x00000005ff007c0c */ /* 0x000fda000bf05300 */
[----:B------:R-:W3:Y:S02]  /*19b70*/  @P0 LDC.64 R2, c[0x0][0x9c8] ;  /* 0x00027200ff020b82 */ /* 0x000ee40000000a00 */
[----:B---3--:R-:W-:-:S04]  /*19b80*/  @P0 IMAD R4, R14, R2, RZ ;  /* 0x000000020e040224 */ /* 0x008fc800078e02ff */
[C---:B----4-:R-:W-:Y:S02]  /*19b90*/  @P0 IMAD R4, R11.reuse, R3, R4 ;  /* 0x000000030b040224 */ /* 0x050fe400078e0204 */
[----:B------:R-:W-:-:S04]  /*19ba0*/  @P0 IMAD.WIDE.U32 R2, R11, R2, RZ ;  /* 0x000000020b020225 */ /* 0x000fc800078e00ff */
[----:B------:R-:W-:Y:S02]  /*19bb0*/  @P0 IMAD.IADD R5, R3, 0x1, R4 ;  /* 0x0000000103050824 */ /* 0x000fe400078e0204 */
[----:B------:R-:W-:Y:S02]  /*19bc0*/  @P0 IMAD.MOV.U32 R4, RZ, RZ, R2 ;  /* 0x000000ffff040224 */ /* 0x000fe400078e0002 */
[----:B------:R-:W1:Y:S02]  /*19bd0*/  @P0 LDC.64 R2, c[0x0][0x9d0] ;  /* 0x00027400ff020b82 */ /* 0x000e640000000a00 */
[----:B-1----:R-:W-:-:S04]  /*19be0*/  @P0 IMAD.WIDE.U32 R4, R220, R2, R4 ;  /* 0x00000002dc040225 */ /* 0x002fc800078e0004 */
[----:B------:R-:W-:Y:S01]  /*19bf0*/  @P0 IMAD R3, R220, R3, R5 ;  /* 0x00000003dc030224 */ /* 0x000fe200078e0205 */
[----:B------:R-:W-:-:S04]  /*19c00*/  @P0 LEA R2, P1, R4, UR4, 0x2 ;  /* 0x0000000404020c11 */ /* 0x000fc8000f8210ff */
[----:B------:R-:W-:Y:S01]  /*19c10*/  @P0 LEA.HI.X R3, R4, UR5, R3, 0x2, P1 ;  /* 0x0000000504030c11 */ /* 0x000fe200088f1403 */
[----:B------:R-:W-:-:S06]  /*19c20*/  IMAD.MOV.U32 R4, RZ, RZ, 0x3f800000 ;  /* 0x3f800000ff047424 */ /* 0x000fcc00078e00ff */
[----:B------:R-:W2:Y:S01]  /*19c30*/  @P0 LDG.E R4, desc[UR36][R2.64] ;  /* 0x0000002402040981 */ /* 0x000ea2000c1e1900 */
[----:B-----5:R-:W-:-:S05]  /*19c40*/  IADD3 R8, R8, 0x1, RZ ;  /* 0x0000000108087810 */ /* 0x020fca0007ffe0ff */
[----:B------:R0:W-:Y:S01]  /*19c50*/  STL [R1+0x54], R8 ;  /* 0x0000540801007387 */ /* 0x0001e20000100800 */
[----:B------:R-:W-:-:S05]  /*19c60*/  VIADD R222, R222, 0x1 ;  /* 0x00000001dede7836 */ /* 0x000fca0000000000 */
[C---:B------:R-:W-:Y:S02]  /*19c70*/  ISETP.NE.AND P1, PT, R222.reuse, 0x2, PT ;  /* 0x00000002de00780c */ /* 0x040fe40003f25270 */
[----:B------:R-:W-:Y:S02]  /*19c80*/  PLOP3.LUT P0, PT, PT, PT, PT, 0x8, 0x0 ;  /* 0x000000000000781c */ /* 0x000fe40003f0e170 */
[----:B------:R-:W-:Y:S01]  /*19c90*/  SEL R222, R222, RZ, P1 ;  /* 0x000000ffdede7207 */ /* 0x000fe20000800000 */
[-C--:B--2---:R-:W-:Y:S01]  /*19ca0*/  FMUL.FTZ R0, R6, R4.reuse ;  /* 0x0000000406007220 */ /* 0x084fe20000410000 */
[----:B------:R-:W-:-:S03]  /*19cb0*/  FMUL.FTZ R2, R7, R4 ;  /* 0x0000000407027220 */ /* 0x000fc60000410000 */
        /* <DEDUP_REMOVED lines=64> */
[----:B------:R-:W-:Y:S01]  /*1a0c0*/  SEL R0, RZ, 0x1, P1 ;  /* 0x00000001ff007807 */ /* 0x000fe20000800000 */
        /* <DEDUP_REMOVED lines=64> */
[----:B0-----:R-:W-:-:S07]  /*1a4d0*/  LOP3.LUT R223, R223, R0, RZ, 0x3c, !PT ;  /* 0x00000000dfdf7212 */ /* 0x001fce00078e3cff */
.L_x_593:
[----:B------:R-:W-:Y:S05]  /*1a4e0*/  WARPSYNC.ALL ;  /* 0x0000000000007948 */ /* 0x000fea0003800000 */
[----:B------:R-:W2:Y:S01]  /*1a4f0*/  LDL R0, [R1+0x3c] ;  /* 0x00003c0001007983 */ /* 0x000ea20000100800 */
[----:B------:R-:W0:Y:S01]  /*1a500*/  S2UR UR60, SR_CgaCtaId ;  /* 0x00000000003c79c3 */ /* 0x000e220000008800 */
[----:B------:R-:W-:Y:S01]  /*1a510*/  UMOV UR4, 0x400 ;  /* 0x0000040000047882 */ /* 0x000fe20000000000 */
[----:B------:R-:W-:Y:S01]  /*1a520*/  BSSY B0, `(.L_x_659) ;  /* 0x000071d000007945 */ /* 0x000fe20003800000 */
[----:B0-----:R-:W-:-:S06]  /*1a530*/  ULEA UR4, UR60, UR4, 0x18 ;  /* 0x000000043c047291 */ /* 0x001fcc000f8ec03f */
[----:B------:R-:W-:Y:S01]  /*1a540*/  IMAD.U32 R19, RZ, RZ, UR4 ;  /* 0x00000004ff137e24 */ /* 0x000fe2000f8e00ff */
[----:B------:R-:W-:Y:S06]  /*1a550*/  BAR.SYNC.DEFER_BLOCKING 0x5, 0x180 ;  /* 0x0146000000007b1d */ /* 0x000fec0000010000 */
[----:B------:R0:W1:Y:S02]  /*1a560*/  LDS.128 R40, [R19+0x388d0] ;  /* 0x0388d00013287984 */ /* 0x0000640000000c00 */
[----:B------:R-:W-:Y:S06]  /*1a570*/  BAR.ARV 0x4, 0x180 ;  /* 0x0106000000007b1d */ /* 0x000fec0000002000 */
[----:B--2---:R-:W-:-:S13]  /*1a580*/  ISETP.NE.AND P1, PT, R0, RZ, PT ;  /* 0x000000ff0000720c */ /* 0x004fda0003f25270 */
[----:B------:R-:W2:Y:S02]  /*1a590*/  @!P1 LDC R0, c[0x0][0xad4] ;  /* 0x0002b500ff009b82 */ /* 0x000ea40000000800 */
[----:B--2---:R0:W-:Y:S01]  /*1a5a0*/  @!P1 STL [R1+0x3c], R0 ;  /* 0x00003c0001009387 */ /* 0x0041e20000100800 */
[----:B-1----:R-:W-:Y:S05]  /*1a5b0*/  @P0 BRA `(.L_x_660) ;  /* 0x0000006000540947 */ /* 0x002fea0003800000 */
[----:B------:R-:W2:Y:S01]  /*1a5c0*/  LDL R2, [R1+0x1a0] ;  /* 0x0001a00001027983 */ /* 0x000ea20000100800 */
[----:B------:R-:W-:Y:S01]  /*1a5d0*/  ULDC.64 UR4, c[0x4][0x128] ;  /* 0x01004a0000047ab9 */ /* 0x000fe20000000a00 */
[----:B0-----:R-:W0:Y:S01]  /*1a5e0*/  S2R R0, SR_SWINHI ;  /* 0x0000000000007919 */ /* 0x001e220000002f00 */
[----:B-----5:R-:W1:Y:S01]  /*1a5f0*/  S2R R24, SR_TID.X ;  /* 0x0000000000187919 */ /* 0x020e620000002100 */
[----:B------:R-:W-:Y:S02]  /*1a600*/  MOV R20, R19 ;  /* 0x0000001300147202 */ /* 0x000fe40000000f00 */
[----:B0-----:R-:W-:-:S03]  /*1a610*/  MOV R21, R0 ;  /* 0x0000000000157202 */ /* 0x001fc60000000f00 */
[----:B--2---:R-:W-:-:S03]  /*1a620*/  IMAD.WIDE R2, R2, 0x2, R20 ;  /* 0x0000000202027825 */ /* 0x004fc600078e0214 */
[C---:B------:R-:W-:Y:S02]  /*1a630*/  IADD3 R46, P5, R2.reuse, 0xc000, RZ ;  /* 0x0000c000022e7810 */ /* 0x040fe40007fbe0ff */
[----:B------:R-:W-:Y:S02]  /*1a640*/  IADD3 R50, P1, R2, 0xc060, RZ ;  /* 0x0000c06002327810 */ /* 0x000fe40007f3e0ff */
[----:B------:R-:W-:Y:S02]  /*1a650*/  LOP3.LUT R47, R46, 0x380, RZ, 0xc0, !PT ;  /* 0x000003802e2f7812 */ /* 0x000fe400078ec0ff */
[----:B------:R-:W-:Y:S01]  /*1a660*/  LOP3.LUT R0, R50, 0x380, RZ, 0xc0, !PT ;  /* 0x0000038032007812 */ /* 0x000fe200078ec0ff */
[----:B------:R-:W-:Y:S01]  /*1a670*/  IMAD.X R51, RZ, RZ, R3, P1 ;  /* 0x000000ffff337224 */ /* 0x000fe200008e0603 */
[----:B------:R-:W-:Y:S02]  /*1a680*/  SHF.R.U64 R47, R47, 0x3, RZ ;  /* 0x000000032f2f7819 */ /* 0x000fe400000012ff */
[----:B------:R-:W-:-:S02]  /*1a690*/  IADD3 R54, P0, R2, 0xc040, RZ ;  /* 0x0000c04002367810 */ /* 0x000fc40007f1e0ff */
[----:B------:R-:W-:Y:S01]  /*1a6a0*/  LOP3.LUT R46, R47, R46, RZ, 0x3c, !PT ;  /* 0x0000002e2f2e7212 */ /* 0x000fe200078e3cff */
[--C-:B------:R-:W-:Y:S01]  /*1a6b0*/  IMAD.X R47, RZ, RZ, R3.reuse, P5 ;  /* 0x000000ffff2f7224 */ /* 0x100fe200028e0603 */
[----:B------:R-:W-:Y:S02]  /*1a6c0*/  SHF.R.U64 R0, R0, 0x3, RZ ;  /* 0x0000000300007819 */ /* 0x000fe400000012ff */
[----:B------:R-:W-:Y:S02]  /*1a6d0*/  LOP3.LUT R55, R54, 0x380, RZ, 0xc0, !PT ;  /* 0x0000038036377812 */ /* 0x000fe400078ec0ff */
[C---:B------:R-:W-:Y:S02]  /*1a6e0*/  IADD3 R26, P5, R2.reuse, 0x4040, RZ ;  /* 0x00004040021a7810 */ /* 0x040fe40007fbe0ff */
[----:B------:R-:W-:Y:S02]  /*1a6f0*/  IADD3 R30, P4, R2, 0x8060, RZ ;  /* 0x00008060021e7810 */ /* 0x000fe40007f9e0ff */
[----:B------:R-:W-:Y:S01]  /*1a700*/  LOP3.LUT R50, R0, R50, RZ, 0x3c, !PT ;  /* 0x0000003200327212 */ /* 0x000fe200078e3cff */
[----:B------:R-:W-:Y:S01]  /*1a710*/  IMAD.X R27, RZ, RZ, R3, P5 ;  /* 0x000000ffff1b7224 */ /* 0x000fe200028e0603 */
[----:B------:R-:W-:-:S02]  /*1a720*/  SHF.R.U64 R55, R55, 0x3, RZ ;  /* 0x0000000337377819 */ /* 0x000fc400000012ff */
[----:B------:R-:W-:Y:S02]  /*1a730*/  LOP3.LUT R0, R26, 0x380, RZ, 0xc0, !PT ;  /* 0x000003801a007812 */ /* 0x000fe400078ec0ff */
[----:B------:R-:W-:Y:S02]  /*1a740*/  LOP3.LUT R31, R30, 0x380, RZ, 0xc0, !PT ;  /* 0x000003801e1f7812 */ /* 0x000fe400078ec0ff */
[----:B------:R-:W-:Y:S01]  /*1a750*/  LOP3.LUT R54, R55, R54, RZ, 0x3c, !PT ;  /* 0x0000003637367212 */ /* 0x000fe200078e3cff */
[----:B------:R-:W-:Y:S01]  /*1a760*/  IMAD.X R55, RZ, RZ, R3, P0 ;  /* 0x000000ffff377224 */ /* 0x000fe200000e0603 */
[----:B------:R-:W-:Y:S02]  /*1a770*/  SHF.R.U64 R0, R0, 0x3, RZ ;  /* 0x0000000300007819 */ /* 0x000fe400000012ff */
[----:B------:R-:W-:Y:S02]  /*1a780*/  IADD3 R38, P3, R2, 0xc020, RZ ;  /* 0x0000c02002267810 */ /* 0x000fe40007f7e0ff */
[----:B------:R-:W-:-:S02]  /*1a790*/  SHF.R.U64 R31, R31, 0x3, RZ ;  /* 0x000000031f1f7819 */ /* 0x000fc400000012ff */
[----:B------:R-:W-:Y:S02]  /*1a7a0*/  LOP3.LUT R26, R0, R26, RZ, 0x3c, !PT ;  /* 0x0000001a001a7212 */ /* 0x000fe400078e3cff */
[----:B------:R-:W-:Y:S02]  /*1a7b0*/  MOV R4, R50 ;  /* 0x0000003200047202 */ /* 0x000fe40000000f00 */
[----:B------:R-:W-:Y:S02]  /*1a7c0*/  LOP3.LUT R39, R38, 0x380, RZ, 0xc0, !PT ;  /* 0x0000038026277812 */ /* 0x000fe400078ec0ff */
[----:B------:R-:W-:Y:S01]  /*1a7d0*/  LOP3.LUT R30, R31, R30, RZ, 0x3c, !PT ;  /* 0x0000001e1f1e7212 */ /* 0x000fe200078e3cff */
[----:B------:R-:W-:Y:S01]  /*1a7e0*/  STL [R1+0x104], R4 ;  /* 0x0001040401007387 */ /* 0x000fe20000100800 */
[----:B------:R-:W-:Y:S02]  /*1a7f0*/  MOV R0, R54 ;  /* 0x0000003600007202 */ /* 0x000fe40000000f00 */
[----:B------:R-:W-:-:S02]  /*1a800*/  IADD3.X R31, RZ, R3, RZ, P4, !PT ;  /* 0x00000003ff1f7210 */ /* 0x000fc400027fe4ff */
[C---:B------:R-:W-:Y:S01]  /*1a810*/  IADD3 R50, P4, R2.reuse, 0x4020, RZ ;  /* 0x0000402002327810 */ /* 0x040fe20007f9e0ff */
[----:B------:R0:W-:Y:S01]  /*1a820*/  STL [R1+0xec], R0 ;  /* 0x0000ec0001007387 */ /* 0x0001e20000100800 */
[----:B------:R-:W-:Y:S02]  /*1a830*/  IADD3 R34, P2, R2, 0x8040, RZ ;  /* 0x0000804002227810 */ /* 0x000fe40007f5e0ff */
[----:B------:R-:W-:Y:S02]  /*1a840*/  SHF.R.U64 R39, R39, 0x3, RZ ;  /* 0x0000000327277819 */ /* 0x000fe400000012ff */
[----:B------:R-:W-:Y:S02]  /*1a850*/  LOP3.LUT R35, R34, 0x380, RZ, 0xc0, !PT ;  /* 0x0000038022237812 */ /* 0x000fe400078ec0ff */
[----:B------:R-:W-:Y:S01]  /*1a860*/  LOP3.LUT R38, R39, R38, RZ, 0x3c, !PT ;  /* 0x0000002627267212 */ /* 0x000fe200078e3cff */
[----:B------:R-:W-:Y:S01]  /*1a870*/  IMAD.X R39, RZ, RZ, R3, P3 ;  /* 0x000000ffff277224 */ /* 0x000fe200018e0603 */
[----:B------:R-:W-:-:S02]  /*1a880*/  SHF.R.U64 R35, R35, 0x3, RZ ;  /* 0x0000000323237819 */ /* 0x000fc400000012ff */
[----:B0-----:R-:W-:Y:S02]  /*1a890*/  LOP3.LUT R0, R50, 0x380, RZ, 0xc0, !PT ;  /* 0x0000038032007812 */ /* 0x001fe400078ec0ff */
[----:B------:R-:W-:Y:S02]  /*1a8a0*/  MOV R4, R38 ;  /* 0x0000002600047202 */ /* 0x000fe40000000f00 */
[----:B------:R-:W-:Y:S02]  /*1a8b0*/  SHF.R.U64 R0, R0, 0x3, RZ ;  /* 0x0000000300007819 */ /* 0x000fe400000012ff */
[----:B------:R-:W-:Y:S01]  /*1a8c0*/  LOP3.LUT R34, R35, R34, RZ, 0x3c, !PT ;  /* 0x0000002223227212 */ /* 0x000fe200078e3cff */
[----:B------:R-:W-:Y:S01]  /*1a8d0*/  IMAD.X R35, RZ, RZ, R3, P2 ;  /* 0x000000ffff237224 */ /* 0x000fe200010e0603 */
[----:B------:R-:W-:Y:S01]  /*1a8e0*/  LOP3.LUT R50, R0, R50, RZ, 0x3c, !PT ;  /* 0x0000003200327212 */ /* 0x000fe200078e3cff */
[----:B------:R0:W-:Y:S01]  /*1a8f0*/  STL [R1+0xe4], R4 ;  /* 0x0000e40401007387 */ /* 0x0001e20000100800 */
[----:B------:R-:W-:-:S02]  /*1a900*/  MOV R0, R46 ;  /* 0x0000002e00007202 */ /* 0x000fc40000000f00 */
[C---:B------:R-:W-:Y:S02]  /*1a910*/  IADD3 R38, P2, R2.reuse, 0x4000, RZ ;  /* 0x0000400002267810 */ /* 0x040fe40007f5e0ff */
[C---:B------:R-:W-:Y:S01]  /*1a920*/  IADD3 R6, P1, R2.reuse, 0x8020, RZ ;  /* 0x0000802002067810 */ /* 0x040fe20007f3e0ff */
[----:B------:R2:W-:Y:S01]  /*1a930*/  STL [R1+0xc8], R0 ;  /* 0x0000c80001007387 */ /* 0x0005e20000100800 */
[----:B------:R-:W-:Y:S01]  /*1a940*/  IADD3 R8, P0, R2, 0x8000, RZ ;  /* 0x0000800002087810 */ /* 0x000fe20007f1e0ff */
[----:B------:R-:W-:Y:S01]  /*1a950*/  IMAD.X R39, RZ, RZ, R3, P2 ;  /* 0x000000ffff277224 */ /* 0x000fe200010e0603 */
[----:B------:R-:W-:Y:S02]  /*1a960*/  LOP3.LUT R7, R6, 0x380, RZ, 0xc0, !PT ;  /* 0x0000038006077812 */ /* 0x000fe400078ec0ff */
[----:B0-----:R-:W-:Y:S02]  /*1a970*/  MOV R4, R30 ;  /* 0x0000001e00047202 */ /* 0x001fe40000000f00 */
[----:B------:R-:W-:-:S02]  /*1a980*/  SHF.R.U64 R7, R7, 0x3, RZ ;  /* 0x0000000307077819 */ /* 0x000fc400000012ff */
[----:B------:R-:W-:Y:S01]  /*1a990*/  LOP3.LUT R9, R8, 0x380, RZ, 0xc0, !PT ;  /* 0x0000038008097812 */ /* 0x000fe200078ec0ff */
[----:B------:R0:W-:Y:S01]  /*1a9a0*/  STL [R1+0xbc], R4 ;  /* 0x0000bc0401007387 */ /* 0x0001e20000100800 */
[----:B--2---:R-:W-:Y:S02]  /*1a9b0*/  LOP3.LUT R0, R38, 0x380, RZ, 0xc0, !PT ;  /* 0x0000038026007812 */ /* 0x004fe400078ec0ff */
[----:B------:R-:W-:Y:S01]  /*1a9c0*/  LOP3.LUT R6, R7, R6, RZ, 0x3c, !PT ;  /* 0x0000000607067212 */ /* 0x000fe200078e3cff */
[----:B------:R-:W-:Y:S01]  /*1a9d0*/  IMAD.X R7, RZ, RZ, R3, P1 ;  /* 0x000000ffff077224 */ /* 0x000fe200008e0603 */
[----:B------:R-:W-:Y:S02]  /*1a9e0*/  SHF.R.U64 R0, R0, 0x3, RZ ;  /* 0x0000000300007819 */ /* 0x000fe400000012ff */
[----:B------:R-:W-:Y:S02]  /*1a9f0*/  IADD3 R14, P3, R2, 0x4060, RZ ;  /* 0x00004060020e7810 */ /* 0x000fe40007f7e0ff */
[----:B------:R-:W-:-:S02]  /*1aa00*/  LOP3.LUT R38, R0, R38, RZ, 0x3c, !PT ;  /* 0x0000002600267212 */ /* 0x000fc400078e3cff */
[----:B------:R-:W-:Y:S02]  /*1aa10*/  MOV R0, R34 ;  /* 0x0000002200007202 */ /* 0x000fe40000000f00 */
[----:B------:R-:W-:Y:S02]  /*1aa20*/  IADD3 R30, P1, R2, 0x60, RZ ;  /* 0x00000060021e7810 */ /* 0x000fe40007f3e0ff */
[----:B------:R-:W-:Y:S01]  /*1aa30*/  SHF.R.U64 R9, R9, 0x3, RZ ;  /* 0x0000000309097819 */ /* 0x000fe200000012ff */
[----:B------:R2:W-:Y:S01]  /*1aa40*/  STL [R1+0xac], R0 ;  /* 0x0000ac0001007387 */ /* 0x0005e20000100800 */
[----:B------:R-:W-:Y:S01]  /*1aa50*/  LOP3.LUT R15, R14, 0x380, RZ, 0xc0, !PT ;  /* 0x000003800e0f7812 */ /* 0x000fe200078ec0ff */
[--C-:B------:R-:W-:Y:S01]  /*1aa60*/  IMAD.X R31, RZ, RZ, R3.reuse, P1 ;  /* 0x000000ffff1f7224 */ /* 0x100fe200008e0603 */
[----:B------:R-:W-:Y:S01]  /*1aa70*/  LOP3.LUT R8, R9, R8, RZ, 0x3c, !PT ;  /* 0x0000000809087212 */ /* 0x000fe200078e3cff */
[----:B------:R-:W-:Y:S01]  /*1aa80*/  IMAD.X R9, RZ, RZ, R3, P0 ;  /* 0x000000ffff097224 */ /* 0x000fe200000e0603 */
[----:B------:R-:W-:-:S02]  /*1aa90*/  SHF.R.U64 R15, R15, 0x3, RZ ;  /* 0x000000030f0f7819 */ /* 0x000fc400000012ff */
[----:B0-----:R-:W-:Y:S02]  /*1aaa0*/  MOV R4, R6 ;  /* 0x0000000600047202 */ /* 0x001fe40000000f00 */
[----:B------:R-:W-:Y:S01]  /*1aab0*/  LOP3.LUT R14, R15, R14, RZ, 0x3c, !PT ;  /* 0x0000000e0f0e7212 */ /* 0x000fe200078e3cff */
[--C-:B------:R-:W-:Y:S01]  /*1aac0*/  IMAD.X R15, RZ, RZ, R3.reuse, P3 ;  /* 0x000000ffff0f7224 */ /* 0x100fe200018e0603 */
[----:B--2---:R-:W-:Y:S01]  /*1aad0*/  LOP3.LUT R0, R30, 0x380, RZ, 0xc0, !PT ;  /* 0x000003801e007812 */ /* 0x004fe200078ec0ff */
[----:B------:R0:W-:Y:S01]  /*1aae0*/  STL [R1+0xa8], R4 ;  /* 0x0000a80401007387 */ /* 0x0001e20000100800 */
[----:B------:R-:W-:Y:S02]  /*1aaf0*/  IADD3 R6, P0, R2, 0x40, RZ ;  /* 0x0000004002067810 */ /* 0x000fe40007f1e0ff */
[----:B------:R-:W-:Y:S02]  /*1ab00*/  SHF.R.U64 R0, R0, 0x3, RZ ;  /* 0x0000000300007819 */ /* 0x000fe400000012ff */
[----:B------:R-:W-:Y:S01]  /*1ab10*/  IADD3.X R51, RZ, R3, RZ, P4, !PT ;  /* 0x00000003ff337210 */ /* 0x000fe200027fe4ff */
[----:B------:R-:W-:Y:S01]  /*1ab20*/  IMAD.X R7, RZ, RZ, R3, P0 ;  /* 0x000000ffff077224 */ /* 0x000fe200000e0603 */
[----:B------:R-:W-:-:S02]  /*1ab30*/  LOP3.LUT R30, R0, R30, RZ, 0x3c, !PT ;  /* 0x0000001e001e7212 */ /* 0x000fc400078e3cff */
[----:B------:R-:W-:Y:S02]  /*1ab40*/  MOV R0, R8 ;  /* 0x0000000800007202 */ /* 0x000fe40000000f00 */
[----:B0-----:R-:W-:Y:S02]  /*1ab50*/  MOV R4, R14 ;  /* 0x0000000e00047202 */ /* 0x001fe40000000f00 */
[----:B------:R-:W-:Y:S01]  /*1ab60*/  MOV R215, R50 ;  /* 0x0000003200d77202 */ /* 0x000fe20000000f00 */
[----:B------:R0:W-:Y:S01]  /*1ab70*/  STL [R1+0xa4], R0 ;  /* 0x0000a40001007387 */ /* 0x0001e20000100800 */
[----:B------:R-:W-:Y:S02]  /*1ab80*/  MOV R214, R38 ;  /* 0x0000002600d67202 */ /* 0x000fe40000000f00 */
[----:B------:R-:W-:Y:S01]  /*1ab90*/  MOV R213, R30 ;  /* 0x0000001e00d57202 */ /* 0x000fe20000000f00 */
[----:B------:R-:W-:Y:S01]  /*1aba0*/  STL [R1+0x9c], R4 ;  /* 0x00009c0401007387 */ /* 0x000fe20000100800 */
[----:B0-----:R-:W-:-:S05]  /*1abb0*/  MOV R0, R26 ;  /* 0x0000001a00007202 */ /* 0x001fca0000000f00 */
[----:B------:R0:W-:Y:S02]  /*1abc0*/  STL [R1+0x8], R0 ;  /* 0x0000080001007387 */ /* 0x0001e40000100800 */
[----:B0-----:R-:W-:-:S04]  /*1abd0*/  LOP3.LUT R0, R6, 0x380, RZ, 0xc0, !PT ;  /* 0x0000038006007812 */ /* 0x001fc800078ec0ff */
[----:B------:R-:W-:-:S04]  /*1abe0*/  SHF.R.U64 R0, R0, 0x3, RZ ;  /* 0x0000000300007819 */ /* 0x000fc800000012ff */
[----:B------:R-:W-:-:S04]  /*1abf0*/  LOP3.LUT R6, R0, R6, RZ, 0x3c, !PT ;  /* 0x0000000600067212 */ /* 0x000fc800078e3cff */
[----:B------:R-:W-:Y:S02]  /*1ac00*/  MOV R212, R6 ;  /* 0x0000000600d47202 */ /* 0x000fe40000000f00 */
[----:B------:R-:W-:-:S04]  /*1ac10*/  IADD3 R6, P0, R2, 0x20, RZ ;  /* 0x0000002002067810 */ /* 0x000fc80007f1e0ff */
[----:B------:R-:W-:Y:S01]  /*1ac20*/  LOP3.LUT R0, R6, 0x380, RZ, 0xc0, !PT ;  /* 0x0000038006007812 */ /* 0x000fe200078ec0ff */
[----:B------:R-:W-:-:S03]  /*1ac30*/  IMAD.X R7, RZ, RZ, R3, P0 ;  /* 0x000000ffff077224 */ /* 0x000fc600000e0603 */
[----:B------:R-:W-:-:S04]  /*1ac40*/  SHF.R.U64 R0, R0, 0x3, RZ ;  /* 0x0000000300007819 */ /* 0x000fc800000012ff */
[----:B------:R-:W-:Y:S02]  /*1ac50*/  LOP3.LUT R6, R0, R6, RZ, 0x3c, !PT ;  /* 0x0000000600067212 */ /* 0x000fe400078e3cff */
[----:B------:R-:W-:Y:S02]  /*1ac60*/  LOP3.LUT R0, R2, 0x380, RZ, 0xc0, !PT ;  /* 0x0000038002007812 */ /* 0x000fe400078ec0ff */
[----:B------:R-:W-:Y:S02]  /*1ac70*/  MOV R211, R6 ;  /* 0x0000000600d37202 */ /* 0x000fe40000000f00 */
[----:B------:R-:W-:-:S04]  /*1ac80*/  SHF.R.U64 R0, R0, 0x3, RZ ;  /* 0x0000000300007819 */ /* 0x000fc800000012ff */
[----:B------:R-:W-:Y:S02]  /*1ac90*/  LOP3.LUT R2, R0, R2, RZ, 0x3c, !PT ;  /* 0x0000000200027212 */ /* 0x000fe400078e3cff */
[C---:B-1----:R-:W-:Y:S02]  /*1aca0*/  LOP3.LUT P0, R0, R24.reuse, 0x3, RZ, 0xc0, !PT ;  /* 0x0000000318007812 */ /* 0x042fe4000780c0ff */
[----:B------:R-:W-:Y:S01]  /*1acb0*/  MOV R210, R2 ;  /* 0x0000000200d27202 */ /* 0x000fe20000000f00 */
[----:B------:R-:W-:Y:S01]  /*1acc0*/  IMAD.SHL.U32 R2, R24, 0x4, RZ ;  /* 0x0000000418027824 */ /* 0x000fe200078e00ff */
[----:B------:R-:W-:-:S04]  /*1acd0*/  ISETP.EQ.OR P0, PT, R0, 0x3, !P0 ;  /* 0x000000030000780c */ /* 0x000fc80004702670 */
[----:B------:R-:W-:Y:S02]  /*1ace0*/  LOP3.LUT R2, R2, 0xc, RZ, 0xc0, !PT ;  /* 0x0000000c02027812 */ /* 0x000fe400078ec0ff */
[----:B------:R-:W-:Y:S02]  /*1acf0*/  SEL R4, R5, R25, P0 ;  /* 0x0000001905047207 */ /* 0x000fe40000000000 */
[----:B------:R-:W-:Y:S02]  /*1ad00*/  IADD3 R2, P1, R2, UR4, RZ ;  /* 0x0000000402027c10 */ /* 0x000fe4000ff3e0ff */
[----:B------:R-:W-:Y:S02]  /*1ad10*/  SEL R5, R25, R5, P0 ;  /* 0x0000000519057207 */ /* 0x000fe40000000000 */
[----:B------:R-:W-:Y:S02]  /*1ad20*/  IADD3.X R3, RZ, UR5, RZ, P1, !PT ;  /* 0x00000005ff037c10 */ /* 0x000fe40008ffe4ff */
[----:B------:R-:W-:-:S02]  /*1ad30*/  SEL R9, R28, R29, P0 ;  /* 0x0000001d1c097207 */ /* 0x000fc40000000000 */
[----:B------:R-:W-:Y:S01]  /*1ad40*/  SEL R6, R29, R28, P0 ;  /* 0x0000001c1d067207 */ /* 0x000fe20000000000 */
[----:B------:R0:W5:Y:S01]  /*1ad50*/  LDG.E.CONSTANT R0, desc[UR36][R2.64] ;  /* 0x0000002402007981 */ /* 0x000162000c1e9900 */
[----:B------:R-:W-:-:S03]  /*1ad60*/  UMOV UR4, 0xffffffff ;  /* 0xffffffff00047882 */ /* 0x000fc60000000000 */
[----:B------:R-:W-:Y:S05]  /*1ad70*/  BRA.DIV UR4, `(.L_x_661) ;  /* 0x0000010a04387947 */ /* 0x000fea000b800000 */
[----:B------:R-:W-:Y:S01]  /*1ad80*/  SEL R34, R52, R53, P0 ;  /* 0x0000003534227207 */ /* 0x000fe20000000000 */
[----:B0----5:R-:W-:Y:S01]  /*1ad90*/  SHFL.IDX PT, R3, R9, R0, 0x1c1f ;  /* 0x001c1f0009037589 */ /* 0x021fe200000e0000 */
[----:B------:R-:W-:Y:S02]  /*1ada0*/  SEL R52, R53, R52, P0 ;  /* 0x0000003435347207 */ /* 0x000fe40000000000 */
[----:B------:R-:W-:Y:S01]  /*1adb0*/  SEL R53, R120, R121, P0 ;  /* 0x0000007978357207 */ /* 0x000fe20000000000 */
        /* <DEDUP_REMOVED lines=10> */
[----:B------:R-:W-:Y:S02]  /*1ae60*/  SEL R98, R110, R111, P0 ;  /* 0x0000006f6e627207 */ /* 0x000fe40000000000 */
        /* <DEDUP_REMOVED lines=29> */
[----:B------:R-:W-:-:S02]  /*1b040*/  SEL R67, R74, R75, P0 ;  /* 0x0000004b4a437207 */ /* 0x000fc40000000000 */
[----:B------:R-:W-:Y:S02]  /*1b050*/  SEL R123, R123, R122, P0 ;  /* 0x0000007a7b7b7207 */ /* 0x000fe40000000000 */
        /* <DEDUP_REMOVED lines=18> */
[----:B------:R-:W-:Y:S02]  /*1b180*/  LOP3.LUT R2, R0, 0x2, RZ, 0x3c, !PT ;  /* 0x0000000200027812 */ /* 0x000fe400078e3cff */
[----:B------:R-:W-:Y:S01]  /*1b190*/  SEL R32, R33, R32, P0 ;  /* 0x0000002021207207 */ /* 0x000fe20000000000 */
[----:B------:R-:W-:Y:S01]  /*1b1a0*/  SHFL.IDX PT, R71, R71, R0, 0x1c1f ;  /* 0x001c1f0047477589 */ /* 0x000fe200000e0000 */
[----:B------:R-:W-:Y:S02]  /*1b1b0*/  SEL R36, R37, R36, P0 ;  /* 0x0000002425247207 */ /* 0x000fe40000000000 */
[----:B------:R-:W-:Y:S01]  /*1b1c0*/  SEL R25, R56, R57, P0 ;  /* 0x0000003938197207 */ /* 0x000fe20000000000 */
[----:B------:R-:W0:Y:S01]  /*1b1d0*/  SHFL.IDX PT, R93, R93, R2, 0x1c1f ;  /* 0x001c1f025d5d7589 */ /* 0x000e2200000e0000 */
[----:B------:R-:W-:-:S02]  /*1b1e0*/  SEL R38, R84, R85, P0 ;  /* 0x0000005554267207 */ /* 0x000fc40000000000 */
[----:B------:R-:W-:Y:S01]  /*1b1f0*/  SEL R39, R88, R89, P0 ;  /* 0x0000005958277207 */ /* 0x000fe20000000000 */
[----:B------:R-:W1:Y:S01]  /*1b200*/  SHFL.IDX PT, R96, R96, R2, 0x1c1f ;  /* 0x001c1f0260607589 */ /* 0x000e6200000e0000 */
[----:B------:R-:W-:Y:S02]  /*1b210*/  SEL R78, R79, R78, P0 ;  /* 0x0000004e4f4e7207 */ /* 0x000fe40000000000 */
[----:B------:R-:W-:Y:S01]  /*1b220*/  SEL R82, R83, R82, P0 ;  /* 0x0000005253527207 */ /* 0x000fe20000000000 */
[----:B------:R-:W2:Y:S01]  /*1b230*/  SHFL.IDX PT, R104, R104, R2, 0x1c1f ;  /* 0x001c1f0268687589 */ /* 0x000ea200000e0000 */
[----:B------:R-:W-:Y:S02]  /*1b240*/  SEL R127, R130, R131, P0 ;  /* 0x00000083827f7207 */ /* 0x000fe40000000000 */
[----:B------:R-:W-:Y:S01]  /*1b250*/  SEL R56, R57, R56, P0 ;  /* 0x0000003839387207 */ /* 0x000fe20000000000 */
[----:B------:R-:W3:Y:S01]  /*1b260*/  SHFL.IDX PT, R108, R108, R2, 0x1c1f ;  /* 0x001c1f026c6c7589 */ /* 0x000ee200000e0000 */
[----:B------:R-:W-:-:S02]  /*1b270*/  SEL R33, R60, R61, P0 ;  /* 0x0000003d3c217207 */ /* 0x000fc40000000000 */
[----:B------:R-:W-:Y:S01]  /*1b280*/  SEL R24, R64, R65, P0 ;  /* 0x0000004140187207 */ /* 0x000fe20000000000 */
[----:B------:R-:W4:Y:S01]  /*1b290*/  SHFL.IDX PT, R6, R6, R2, 0x1c1f ;  /* 0x001c1f0206067589 */ /* 0x000f2200000e0000 */
[----:B------:R-:W-:Y:S02]  /*1b2a0*/  SEL R31, R68, R69, P0 ;  /* 0x00000045441f7207 */ /* 0x000fe40000000000 */
[----:B------:R-:W-:Y:S01]  /*1b2b0*/  SEL R30, R72, R73, P0 ;  /* 0x00000049481e7207 */ /* 0x000fe20000000000 */
[----:B------:R-:W4:Y:S01]  /*1b2c0*/  SHFL.IDX PT, R44, R44, R2, 0x1c1f ;  /* 0x001c1f022c2c7589 */ /* 0x000f2200000e0000 */
[----:B------:R-:W-:Y:S02]  /*1b2d0*/  SEL R35, R76, R77, P0 ;  /* 0x0000004d4c237207 */ /* 0x000fe40000000000 */
[----:B------:R-:W-:Y:S01]  /*1b2e0*/  SEL R37, R80, R81, P0 ;  /* 0x0000005150257207 */ /* 0x000fe20000000000 */
[----:B------:R-:W4:Y:S01]  /*1b2f0*/  SHFL.IDX PT, R48, R48, R2, 0x1c1f ;  /* 0x001c1f0230307589 */ /* 0x000f2200000e0000 */
[----:B------:R-:W-:-:S02]  /*1b300*/  SEL R84, R85, R84, P0 ;  /* 0x0000005455547207 */ /* 0x000fc40000000000 */
[----:B------:R-:W-:Y:S01]  /*1b310*/  SEL R88, R89, R88, P0 ;  /* 0x0000005859587207 */ /* 0x000fe20000000000 */
[----:B------:R-:W-:Y:S01]  /*1b320*/  SHFL.IDX PT, R38, R38, R0, 0x1c1f ;  /* 0x001c1f0026267589 */ /* 0x000fe200000e0000 */
[----:B------:R-:W-:Y:S02]  /*1b330*/  SEL R46, R100, R101, P0 ;  /* 0x00000065642e7207 */ /* 0x000fe40000000000 */
[----:B------:R-:W-:Y:S01]  /*1b340*/  SEL R50, R112, R113, P0 ;  /* 0x0000007170327207 */ /* 0x000fe20000000000 */
[----:B------:R-:W4:Y:S01]  /*1b350*/  SHFL.IDX PT, R84, R84, R2, 0x1c1f ;  /* 0x001c1f0254547589 */ /* 0x000f2200000e0000 */
[----:B------:R-:W-:Y:S02]  /*1b360*/  SEL R51, R116, R117, P0 ;  /* 0x0000007574337207 */ /* 0x000fe40000000000 */
[----:B------:R-:W-:Y:S01]  /*1b370*/  SEL R54, R124, R125, P0 ;  /* 0x0000007d7c367207 */ /* 0x000fe20000000000 */
[----:B------:R-:W-:Y:S01]  /*1b380*/  SHFL.IDX PT, R39, R39, R0, 0x1c1f ;  /* 0x001c1f0027277589 */ /* 0x000fe200000e0000 */
[----:B------:R-:W-:-:S02]  /*1b390*/  SEL R79, R86, R87, P0 ;  /* 0x00000057564f7207 */ /* 0x000fc40000000000 */
[----:B------:R-:W-:Y:S01]  /*1b3a0*/  SEL R83, R90, R91, P0 ;  /* 0x0000005b5a537207 */ /* 0x000fe20000000000 */
[----:B------:R-:W4:Y:S01]  /*1b3b0*/  SHFL.IDX PT, R88, R88, R2, 0x1c1f ;  /* 0x001c1f0258587589 */ /* 0x000f2200000e0000 */
        /* <DEDUP_REMOVED lines=84> */
[----:B0-----:R-:W-:Y:S02]  /*1b900*/  SEL R173, R40, R93, P0 ;  /* 0x0000005d28ad7207 */ /* 0x001fe40000000000 */
[----:B------:R-:W-:Y:S01]  /*1b910*/  SEL R172, R93, R40, P0 ;  /* 0x000000285dac7207 */ /* 0x000fe20000000000 */
[----:B------:R-:W0:Y:S01]  /*1b920*/  SHFL.IDX PT, R10, R36, R2, 0x1c1f ;  /* 0x001c1f02240a7589 */ /* 0x000e2200000e0000 */
[----:B-1----:R-:W-:-:S02]  /*1b930*/  SEL R171, R45, R96, P0 ;  /* 0x000000602dab7207 */ /* 0x002fc40000000000 */
[----:B------:R-:W-:Y:S01]  /*1b940*/  SEL R168, R96, R45, P0 ;  /* 0x0000002d60a87207 */ /* 0x000fe20000000000 */
[----:B------:R-:W-:Y:S01]  /*1b950*/  SHFL.IDX PT, R31, R31, R0, 0x1c1f ;  /* 0x001c1f001f1f7589 */ /* 0x000fe200000e0000 */
[----:B------:R-:W-:Y:S02]  /*1b960*/  SEL R150, R151, R150, P0 ;  /* 0x0000009697967207 */ /* 0x000fe40000000000 */
[----:B--2---:R-:W-:Y:S01]  /*1b970*/  SEL R96, R47, R104, P0 ;  /* 0x000000682f607207 */ /* 0x004fe20000000000 */
[----:B------:R-:W1:Y:S01]  /*1b980*/  SHFL.IDX PT, R68, R68, R2, 0x1c1f ;  /* 0x001c1f0244447589 */ /* 0x000e6200000e0000 */
[----:B---3--:R-:W-:Y:S02]  /*1b990*/  SEL R93, R49, R108, P0 ;  /* 0x0000006c315d7207 */ /* 0x008fe40000000000 */
[----:B----4-:R-:W-:Y:S01]  /*1b9a0*/  SEL R204, R3, R6, P0 ;  /* 0x0000000603cc7207 */ /* 0x010fe20000000000 */
[----:B------:R-:W-:Y:S01]  /*1b9b0*/  SHFL.IDX PT, R30, R30, R0, 0x1c1f ;  /* 0x001c1f001e1e7589 */ /* 0x000fe200000e0000 */
[----:B------:R-:W-:-:S02]  /*1b9c0*/  SEL R205, R6, R3, P0 ;  /* 0x0000000306cd7207 */ /* 0x000fc40000000000 */
[----:B------:R-:W-:Y:S01]  /*1b9d0*/  SEL R196, R29, R44, P0 ;  /* 0x0000002c1dc47207 */ /* 0x000fe20000000000 */
[----:B------:R-:W2:Y:S01]  /*1b9e0*/  SHFL.IDX PT, R72, R72, R2, 0x1c1f ;  /* 0x001c1f0248487589 */ /* 0x000ea200000e0000 */
[----:B------:R-:W-:Y:S02]  /*1b9f0*/  SEL R197, R44, R29, P0 ;  /* 0x0000001d2cc57207 */ /* 0x000fe40000000000 */
[----:B------:R-:W-:Y:S01]  /*1ba00*/  SEL R194, R26, R48, P0 ;  /* 0x000000301ac27207 */ /* 0x000fe20000000000 */
[----:B------:R-:W-:Y:S01]  /*1ba10*/  SHFL.IDX PT, R35, R35, R0, 0x1c1f ;  /* 0x001c1f0023237589 */ /* 0x000fe200000e0000 */
[----:B------:R-:W-:Y:S02]  /*1ba20*/  SEL R195, R48, R26, P0 ;  /* 0x0000001a30c37207 */ /* 0x000fe40000000000 */
[----:B------:R-:W-:Y:S01]  /*1ba30*/  SEL R177, R38, R84, P0 ;  /* 0x0000005426b17207 */ /* 0x000fe20000000000 */
[----:B------:R-:W3:Y:S01]  /*1ba40*/  SHFL.IDX PT, R76, R76, R2, 0x1c1f ;  /* 0x001c1f024c4c7589 */ /* 0x000ee200000e0000 */
        /* <DEDUP_REMOVED lines=25> */
[----:B0-----:R-:W-:Y:S01]  /*1bbe0*/  SEL R200, R7, R10, P0 ;  /* 0x0000000a07c87207 */ /* 0x001fe20000000000 */
[----:B------:R-:W-:Y:S01]  /*1bbf0*/  SHFL.IDX PT, R57, R57, R0, 0x1c1f ;  /* 0x001c1f0039397589 */ /* 0x000fe200000e0000 */
[----:B------:R-:W-:-:S02]  /*1bc00*/  SEL R201, R10, R7, P0 ;  /* 0x000000070ac97207 */ /* 0x000fc40000000000 */
[----:B------:R-:W-:Y:S01]  /*1bc10*/  SEL R198, R28, R27, P0 ;  /* 0x0000001b1cc67207 */ /* 0x000fe20000000000 */
[----:B------:R-:W0:Y:S01]  /*1bc20*/  SHFL.IDX PT, R132, R132, R2, 0x1c1f ;  /* 0x001c1f0284847589 */ /* 0x000e2200000e0000 */
[----:B------:R-:W-:Y:S02]  /*1bc30*/  SEL R199, R27, R28, P0 ;  /* 0x0000001c1bc77207 */ /* 0x000fe40000000000 */
[----:B------:R-:W-:Y:S01]  /*1bc40*/  SEL R192, R34, R52, P0 ;  /* 0x0000003422c07207 */ /* 0x000fe20000000000 */
[----:B------:R-:W-:Y:S01]  /*1bc50*/  SHFL.IDX PT, R61, R61, R0, 0x1c1f ;  /* 0x001c1f003d3d7589 */ /* 0x000fe200000e0000 */
[----:B------:R-:W-:Y:S02]  /*1bc60*/  SEL R193, R52, R34, P0 ;  /* 0x0000002234c17207 */ /* 0x000fe40000000000 */
[----:B------:R-:W-:Y:S01]  /*1bc70*/  SEL R190, R25, R56, P0 ;  /* 0x0000003819be7207 */ /* 0x000fe20000000000 */
[----:B------:R-:W0:Y:S01]  /*1bc80*/  SHFL.IDX PT, R136, R136, R2, 0x1c1f ;  /* 0x001c1f0288887589 */ /* 0x000e2200000e0000 */
[----:B------:R-:W-:-:S02]  /*1bc90*/  SEL R191, R56, R25, P0 ;  /* 0x0000001938bf7207 */ /* 0x000fc40000000000 */
[----:B------:R-:W-:Y:S01]  /*1bca0*/  SEL R188, R33, R60, P0 ;  /* 0x0000003c21bc7207 */ /* 0x000fe20000000000 */
[----:B------:R-:W-:Y:S01]  /*1bcb0*/  SHFL.IDX PT, R65, R65, R0, 0x1c1f ;  /* 0x001c1f0041417589 */ /* 0x000fe200000e0000 */
[----:B------:R-:W-:Y:S02]  /*1bcc0*/  SEL R189, R60, R33, P0 ;  /* 0x000000213cbd7207 */ /* 0x000fe40000000000 */
[----:B------:R-:W-:Y:S01]  /*1bcd0*/  SEL R187, R24, R64, P0 ;  /* 0x0000004018bb7207 */ /* 0x000fe20000000000 */
[----:B------:R-:W0:Y:S01]  /*1bce0*/  SHFL.IDX PT, R140, R140, R2, 0x1c1f ;  /* 0x001c1f028c8c7589 */ /* 0x000e2200000e0000 */
[----:B------:R-:W-:Y:S02]  /*1bcf0*/  SEL R186, R64, R24, P0 ;  /* 0x0000001840ba7207 */ /* 0x000fe40000000000 */
[----:B-1----:R-:W-:Y:S01]  /*1bd00*/  SEL R185, R31, R68, P0 ;  /* 0x000000441fb97207 */ /* 0x002fe20000000000 */
[----:B------:R-:W-:Y:S01]  /*1bd10*/  SHFL.IDX PT, R69, R69, R0, 0x1c1f ;  /* 0x001c1f0045457589 */ /* 0x000fe200000e0000 */
[----:B------:R-:W-:-:S02]  /*1bd20*/  SEL R184, R68, R31, P0 ;  /* 0x0000001f44b87207 */ /* 0x000fc40000000000 */
[----:B--2---:R-:W-:Y:S01]  /*1bd30*/  SEL R183, R30, R72, P0 ;  /* 0x000000481eb77207 */ /* 0x004fe20000000000 */
[----:B------:R-:W1:Y:S01]  /*1bd40*/  SHFL.IDX PT, R144, R144, R2, 0x1c1f ;  /* 0x001c1f0290907589 */ /* 0x000e6200000e0000 */
[----:B------:R-:W-:Y:S02]  /*1bd50*/  SEL R182, R72, R30, P0 ;  /* 0x0000001e48b67207 */ /* 0x000fe40000000000 */
[----:B---3--:R-:W-:Y:S01]  /*1bd60*/  SEL R181, R35, R76, P0 ;  /* 0x0000004c23b57207 */ /* 0x008fe20000000000 */
[----:B------:R-:W-:Y:S01]  /*1bd70*/  SHFL.IDX PT, R73, R73, R0, 0x1c1f ;  /* 0x001c1f0049497589 */ /* 0x000fe200000e0000 */
[----:B------:R-:W-:Y:S02]  /*1bd80*/  SEL R180, R76, R35, P0 ;  /* 0x000000234cb47207 */ /* 0x000fe40000000000 */
[----:B----4-:R-:W-:Y:S01]  /*1bd90*/  SEL R179, R37, R80, P0 ;  /* 0x0000005025b37207 */ /* 0x010fe20000000000 */
[----:B------:R-:W2:Y:S01]  /*1bda0*/  SHFL.IDX PT, R148, R148, R2, 0x1c1f ;  /* 0x001c1f0294947589 */ /* 0x000ea200000e0000 */
[----:B------:R-:W-:-:S02]  /*1bdb0*/  SEL R178, R80, R37, P0 ;  /* 0x0000002550b27207 */ /* 0x000fc40000000000 */
[----:B------:R-:W-:Y:S01]  /*1bdc0*/  SEL R100, R100, R46, P0 ;  /* 0x0000002e64647207 */ /* 0x000fe20000000000 */
[----:B------:R-:W-:Y:S01]  /*1bdd0*/  SHFL.IDX PT, R77, R77, R0, 0x1c1f ;  /* 0x001c1f004d4d7589 */ /* 0x000fe200000e0000 */
[----:B------:R-:W-:Y:S02]  /*1bde0*/  SEL R112, R112, R50, P0 ;  /* 0x0000003270707207 */ /* 0x000fe40000000000 */
[----:B------:R-:W-:Y:S01]  /*1bdf0*/  SEL R116, R116, R51, P0 ;  /* 0x0000003374747207 */ /* 0x000fe20000000000 */
[----:B------:R-:W3:Y:S01]  /*1be00*/  SHFL.IDX PT, R152, R152, R2, 0x1c1f ;  /* 0x001c1f0298987589 */ /* 0x000ee200000e0000 */
        /* <DEDUP_REMOVED lines=10> */
[----:B0-----:R-:W-:Y:S01]  /*1beb0*/  SEL R6, R57, R132, P0 ;  /* 0x0000008439067207 */ /* 0x001fe20000000000 */
[----:B------:R-:W0:Y:S01]  /*1bec0*/  SHFL.IDX PT, R154, R154, R2, 0x1c1f ;  /* 0x001c1f029a9a7589 */ /* 0x000e2200000e0000 */
[----:B------:R-:W-:-:S02]  /*1bed0*/  SEL R7, R61, R136, P0 ;  /* 0x000000883d077207 */ /* 0x000fc40000000000 */
[----:B------:R-:W-:Y:S01]  /*1bee0*/  SEL R8, R65, R140, P0 ;  /* 0x0000008c41087207 */ /* 0x000fe20000000000 */
[----:B------:R-:W-:Y:S01]  /*1bef0*/  SHFL.IDX PT, R89, R89, R0, 0x1c1f ;  /* 0x001c1f0059597589 */ /* 0x000fe200000e0000 */
[----:B-1----:R-:W-:Y:S02]  /*1bf00*/  SEL R9, R69, R144, P0 ;  /* 0x0000009045097207 */ /* 0x002fe40000000000 */
[----:B--2---:R-:W-:Y:S01]  /*1bf10*/  SEL R10, R73, R148, P0 ;  /* 0x00000094490a7207 */ /* 0x004fe20000000000 */
[----:B------:R-:W1:Y:S01]  /*1bf20*/  SHFL.IDX PT, R155, R155, R2, 0x1c1f ;  /* 0x001c1f029b9b7589 */ /* 0x000e6200000e0000 */
[----:B---3--:R-:W-:Y:S02]  /*1bf30*/  SEL R24, R77, R152, P0 ;  /* 0x000000984d187207 */ /* 0x008fe40000000000 */
[----:B------:R-:W-:Y:S01]  /*1bf40*/  SEL R64, R114, R111, P0 ;  /* 0x0000006f72407207 */ /* 0x000fe20000000000 */
[----:B------:R-:W-:Y:S01]  /*1bf50*/  SHFL.IDX PT, R92, R92, R0, 0x1c1f ;  /* 0x001c1f005c5c7589 */ /* 0x000fe200000e0000 */
[----:B------:R-:W-:-:S02]  /*1bf60*/  SEL R72, R121, R119, P0 ;  /* 0x0000007779487207 */ /* 0x000fc40000000000 */
[----:B------:R-:W-:Y:S01]  /*1bf70*/  SEL R76, R123, R127, P0 ;  /* 0x0000007f7b4c7207 */ /* 0x000fe20000000000 */
[----:B------:R-:W2:Y:S01]  /*1bf80*/  SHFL.IDX PT, R32, R156, R2, 0x1c1f ;  /* 0x001c1f029c207589 */ /* 0x000ea200000e0000 */
[----:B----4-:R-:W-:Y:S02]  /*1bf90*/  SEL R25, R81, R146, P0 ;  /* 0x0000009251197207 */ /* 0x010fe40000000000 */
[----:B------:R-:W-:Y:S01]  /*1bfa0*/  SEL R54, R124, R54, P0 ;  /* 0x000000367c367207 */ /* 0x000fe20000000000 */
[----:B------:R-:W-:Y:S01]  /*1bfb0*/  SHFL.IDX PT, R94, R94, R0, 0x1c1f ;  /* 0x001c1f005e5e7589 */ /* 0x000fe200000e0000 */
[----:B------:R-:W-:Y:S02]  /*1bfc0*/  SEL R55, R128, R55, P0 ;  /* 0x0000003780377207 */ /* 0x000fe40000000000 */
[----:B------:R-:W-:Y:S01]  /*1bfd0*/  SEL R57, R132, R57, P0 ;  /* 0x0000003984397207 */ /* 0x000fe20000000000 */
[----:B------:R-:W3:Y:S01]  /*1bfe0*/  SHFL.IDX PT, R157, R157, R2, 0x1c1f ;  /* 0x001c1f029d9d7589 */ /* 0x000ee200000e0000 */
[----:B0-----:R-:W-:-:S02]  /*1bff0*/  SEL R26, R85, R154, P0 ;  /* 0x0000009a551a7207 */ /* 0x001fc40000000000 */
[----:B------:R-:W-:Y:S01]  /*1c000*/  SEL R61, R136, R61, P0 ;  /* 0x0000003d883d7207 */ /* 0x000fe20000000000 */
[----:B------:R-:W-:Y:S01]  /*1c010*/  SHFL.IDX PT, R97, R97, R0, 0x1c1f ;  /* 0x001c1f0061617589 */ /* 0x000fe200000e0000 */
[----:B------:R-:W-:Y:S02]  /*1c020*/  SEL R65, R140, R65, P0 ;  /* 0x000000418c417207 */ /* 0x000fe40000000000 */
[----:B------:R-:W-:Y:S01]  /*1c030*/  SEL R69, R144, R69, P0 ;  /* 0x0000004590457207 */ /* 0x000fe20000000000 */
[----:B------:R-:W0:Y:S01]  /*1c040*/  SHFL.IDX PT, R158, R158, R2, 0x1c1f ;  /* 0x001c1f029e9e7589 */ /* 0x000e2200000e0000 */
[----:B-1----:R-:W-:Y:S02]  /*1c050*/  SEL R27, R89, R155, P0 ;  /* 0x0000009b591b7207 */ /* 0x002fe40000000000 */
[----:B------:R-:W-:Y:S01]  /*1c060*/  SEL R73, R148, R73, P0 ;  /* 0x0000004994497207 */ /* 0x000fe20000000000 */
[----:B------:R-:W-:Y:S01]  /*1c070*/  SHFL.IDX PT, R101, R101, R0, 0x1c1f ;  /* 0x001c1f0065657589 */ /* 0x000fe200000e0000 */
[----:B------:R-:W-:-:S02]  /*1c080*/  SEL R77, R152, R77, P0 ;  /* 0x0000004d984d7207 */ /* 0x000fc40000000000 */
[----:B------:R-:W-:Y:S01]  /*1c090*/  SEL R81, R146, R81, P0 ;  /* 0x0000005192517207 */ /* 0x000fe20000000000 */
[----:B------:R-:W1:Y:S01]  /*1c0a0*/  SHFL.IDX PT, R159, R159, R2, 0x1c1f ;  /* 0x001c1f029f9f7589 */ /* 0x000e6200000e0000 */
[----:B--2---:R-:W-:Y:S02]  /*1c0b0*/  SEL R36, R92, R32, P0 ;  /* 0x000000205c247207 */ /* 0x004fe40000000000 */
[----:B------:R-:W-:Y:S01]  /*1c0c0*/  SEL R85, R154, R85, P0 ;  /* 0x000000559a557207 */ /* 0x000fe20000000000 */
[----:B------:R-:W2:Y:S01]  /*1c0d0*/  SHFL.IDX PT, R59, R59, R2, 0x1c1f ;  /* 0x001c1f023b3b7589 */ /* 0x000ea200000e0000 */
[----:B------:R-:W-:Y:S02]  /*1c0e0*/  SEL R89, R155, R89, P0 ;  /* 0x000000599b597207 */ /* 0x000fe40000000000 */
[----:B------:R-:W-:Y:S01]  /*1c0f0*/  SEL R92, R32, R92, P0 ;  /* 0x0000005c205c7207 */ /* 0x000fe20000000000 */
[----:B------:R-:W-:Y:S01]  /*1c100*/  SHFL.IDX PT, R113, R62, R0, 0x1c1f ;  /* 0x001c1f003e717589 */ /* 0x000fe200000e0000 */
[----:B---3--:R-:W-:-:S02]  /*1c110*/  SEL R37, R94, R157, P0 ;  /* 0x0000009d5e257207 */ /* 0x008fc40000000000 */
[----:B------:R-:W-:Y:S01]  /*1c120*/  SEL R94, R157, R94, P0 ;  /* 0x0000005e9d5e7207 */ /* 0x000fe20000000000 */
[----:B------:R-:W3:Y:S01]  /*1c130*/  SHFL.IDX PT, R109, R109, R2, 0x1c1f ;  /* 0x001c1f026d6d7589 */ /* 0x000ee200000e0000 */
[----:B------:R-:W-:Y:S02]  /*1c140*/  SEL R111, R111, R114, P0 ;  /* 0x000000726f6f7207 */ /* 0x000fe40000000000 */
[----:B------:R-:W-:Y:S01]  /*1c150*/  SEL R119, R119, R121, P0 ;  /* 0x0000007977777207 */ /* 0x000fe20000000000 */
[----:B------:R-:W-:Y:S01]  /*1c160*/  SHFL.IDX PT, R117, R66, R0, 0x1c1f ;  /* 0x001c1f0042757589 */ /* 0x000fe200000e0000 */
[----:B0-----:R-:W-:Y:S02]  /*1c170*/  SEL R38, R97, R158, P0 ;  /* 0x0000009e61267207 */ /* 0x001fe40000000000 */
[----:B------:R-:W-:Y:S01]  /*1c180*/  SEL R97, R158, R97, P0 ;  /* 0x000000619e617207 */ /* 0x000fe20000000000 */
[----:B------:R-:W0:Y:S01]  /*1c190*/  SHFL.IDX PT, R70, R70, R2, 0x1c1f ;  /* 0x001c1f0246467589 */ /* 0x000e2200000e0000 */
[----:B------:R-:W-:-:S03]  /*1c1a0*/  SEL R123, R127, R123, P0 ;  /* 0x0000007b7f7b7207 */ /* 0x000fc60000000000 */
[----:B------:R-:W-:Y:S01]  /*1c1b0*/  SHFL.IDX PT, R79, R79, R0, 0x1c1f ;  /* 0x001c1f004f4f7589 */ /* 0x000fe200000e0000 */
[----:B-1----:R-:W-:Y:S02]  /*1c1c0*/  SEL R39, R101, R159, P0 ;  /* 0x0000009f65277207 */ /* 0x002fe40000000000 */
[----:B------:R-:W-:Y:S01]  /*1c1d0*/  SEL R101, R159, R101, P0 ;  /* 0x000000659f657207 */ /* 0x000fe20000000000 */
[----:B------:R-:W1:Y:S01]  /*1c1e0*/  SHFL.IDX PT, R86, R86, R2, 0x1c1f ;  /* 0x001c1f0256567589 */ /* 0x000e6200000e0000 */
[----:B--2---:R-:W-:Y:S02]  /*1c1f0*/  SEL R40, R105, R59, P0 ;  /* 0x0000003b69287207 */ /* 0x004fe40000000000 */
[----:B------:R-:W-:Y:S01]  /*1c200*/  SEL R59, R59, R105, P0 ;  /* 0x000000693b3b7207 */ /* 0x000fe20000000000 */
[----:B------:R-:W-:Y:S04]  /*1c210*/  SHFL.IDX PT, R83, R83, R0, 0x1c1f ;  /* 0x001c1f0053537589 */ /* 0x000fe800000e0000 */
[----:B------:R-:W2:Y:S01]  /*1c220*/  SHFL.IDX PT, R90, R90, R2, 0x1c1f ;  /* 0x001c1f025a5a7589 */ /* 0x000ea200000e0000 */
[----:B---3--:R-:W-:-:S02]  /*1c230*/  SEL R45, R113, R109, P0 ;  /* 0x0000006d712d7207 */ /* 0x008fc40000000000 */
[----:B------:R-:W-:Y:S01]  /*1c240*/  SEL R109, R109, R113, P0 ;  /* 0x000000716d6d7207 */ /* 0x000fe20000000000 */
[----:B------:R-:W-:Y:S04]  /*1c250*/  SHFL.IDX PT, R87, R87, R0, 0x1c1f ;  /* 0x001c1f0057577589 */ /* 0x000fe800000e0000 */
[----:B------:R-:W3:Y:S01]  /*1c260*/  SHFL.IDX PT, R95, R95, R2, 0x1c1f ;  /* 0x001c1f025f5f7589 */ /* 0x000ee200000e0000 */
[----:B0-----:R-:W-:Y:S02]  /*1c270*/  SEL R46, R117, R70, P0 ;  /* 0x00000046752e7207 */ /* 0x001fe40000000000 */
[----:B------:R-:W-:Y:S01]  /*1c280*/  SEL R70, R70, R117, P0 ;  /* 0x0000007546467207 */ /* 0x000fe20000000000 */
[----:B------:R-:W0:Y:S04]  /*1c290*/  SHFL.IDX PT, R99, R99, R2, 0x1c1f ;  /* 0x001c1f0263637589 */ /* 0x000e2800000e0000 */
[----:B------:R-:W-:Y:S01]  /*1c2a0*/  SHFL.IDX PT, R91, R91, R0, 0x1c1f ;  /* 0x001c1f005b5b7589 */ /* 0x000fe200000e0000 */
[----:B-1----:R-:W-:-:S02]  /*1c2b0*/  SEL R50, R79, R86, P0 ;  /* 0x000000564f327207 */ /* 0x002fc40000000000 */
[----:B------:R-:W-:Y:S01]  /*1c2c0*/  SEL R79, R86, R79, P0 ;  /* 0x0000004f564f7207 */ /* 0x000fe20000000000 */
[----:B------:R-:W1:Y:S04]  /*1c2d0*/  SHFL.IDX PT, R102, R102, R2, 0x1c1f ;  /* 0x001c1f0266667589 */ /* 0x000e6800000e0000 */
[----:B------:R-:W4:Y:S01]  /*1c2e0*/  SHFL.IDX PT, R106, R106, R2, 0x1c1f ;  /* 0x001c1f026a6a7589 */ /* 0x000f2200000e0000 */
[----:B--2---:R-:W-:Y:S02]  /*1c2f0*/  SEL R51, R83, R90, P0 ;  /* 0x0000005a53337207 */ /* 0x004fe40000000000 */
[----:B------:R-:W-:Y:S01]  /*1c300*/  SEL R83, R90, R83, P0 ;  /* 0x000000535a537207 */ /* 0x000fe20000000000 */
[----:B------:R-:W2:Y:S04]  /*1c310*/  SHFL.IDX PT, R110, R110, R2, 0x1c1f ;  /* 0x001c1f026e6e7589 */ /* 0x000ea800000e0000 */
[----:B------:R-:W2:Y:S01]  /*1c320*/  SHFL.IDX PT, R118, R118, R2, 0x1c1f ;  /* 0x001c1f0276767589 */ /* 0x000ea200000e0000 */
[----:B---3--:R-:W-:-:S02]  /*1c330*/  SEL R52, R87, R95, P0 ;  /* 0x0000005f57347207 */ /* 0x008fc40000000000 */
[----:B------:R-:W-:Y:S01]  /*1c340*/  SEL R87, R95, R87, P0 ;  /* 0x000000575f577207 */ /* 0x000fe20000000000 */
[----:B------:R-:W3:Y:S01]  /*1c350*/  SHFL.IDX PT, R126, R126, R2, 0x1c1f ;  /* 0x001c1f027e7e7589 */ /* 0x000ee200000e0000 */
[----:B0-----:R-:W-:Y:S02]  /*1c360*/  SEL R53, R103, R99, P0 ;  /* 0x0000006367357207 */ /* 0x001fe40000000000 */
[----:B------:R-:W-:Y:S01]  /*1c370*/  SEL R99, R99, R103, P0 ;  /* 0x0000006763637207 */ /* 0x000fe20000000000 */
[----:B------:R-:W0:Y:S04]  /*1c380*/  SHFL.IDX PT, R134, R134, R2, 0x1c1f ;  /* 0x001c1f0286867589 */ /* 0x000e2800000e0000 */
[----:B------:R-:W-:Y:S01]  /*1c390*/  SHFL.IDX PT, R131, R135, R0, 0x1c1f ;  /* 0x001c1f0087837589 */ /* 0x000fe200000e0000 */
[----:B-1----:R-:W-:-:S02]  /*1c3a0*/  SEL R56, R91, R102, P0 ;  /* 0x000000665b387207 */ /* 0x002fc40000000000 */
[----:B------:R-:W-:Y:S01]  /*1c3b0*/  SEL R91, R102, R91, P0 ;  /* 0x0000005b665b7207 */ /* 0x000fe20000000000 */
[----:B------:R-:W1:Y:S01]  /*1c3c0*/  SHFL.IDX PT, R129, R138, R2, 0x1c1f ;  /* 0x001c1f028a817589 */ /* 0x000e6200000e0000 */
[----:B----4-:R-:W-:Y:S02]  /*1c3d0*/  SEL R60, R107, R106, P0 ;  /* 0x0000006a6b3c7207 */ /* 0x010fe40000000000 */
[----:B------:R-:W-:Y:S01]  /*1c3e0*/  SEL R106, R106, R107, P0 ;  /* 0x0000006b6a6a7207 */ /* 0x000fe20000000000 */
[----:B------:R-:W-:Y:S01]  /*1c3f0*/  SHFL.IDX PT, R133, R133, R0, 0x1c1f ;  /* 0x001c1f0085857589 */ /* 0x000fe200000e0000 */
[----:B--2---:R-:W-:Y:S02]  /*1c400*/  SEL R63, R98, R110, P0 ;  /* 0x0000006e623f7207 */ /* 0x004fe40000000000 */
[----:B------:R-:W-:Y:S01]  /*1c410*/  SEL R98, R110, R98, P0 ;  /* 0x000000626e627207 */ /* 0x000fe20000000000 */
[----:B------:R-:W2:Y:S01]  /*1c420*/  SHFL.IDX PT, R130, R142, R2, 0x1c1f ;  /* 0x001c1f028e827589 */ /* 0x000ea200000e0000 */
[----:B------:R-:W-:-:S02]  /*1c430*/  SEL R68, R115, R118, P0 ;  /* 0x0000007673447207 */ /* 0x000fc40000000000 */
[----:B------:R-:W-:Y:S01]  /*1c440*/  SEL R115, R118, R115, P0 ;  /* 0x0000007376737207 */ /* 0x000fe20000000000 */
[----:B------:R-:W4:Y:S01]  /*1c450*/  SHFL.IDX PT, R62, R208, R0, 0x1c1f ;  /* 0x001c1f00d03e7589 */ /* 0x000f2200000e0000 */
[----:B---3--:R-:W-:Y:S02]  /*1c460*/  SEL R74, R122, R126, P0 ;  /* 0x0000007e7a4a7207 */ /* 0x008fe40000000000 */
[----:B------:R-:W-:Y:S01]  /*1c470*/  SEL R122, R126, R122, P0 ;  /* 0x0000007a7e7a7207 */ /* 0x000fe20000000000 */
[----:B------:R-:W3:Y:S01]  /*1c480*/  SHFL.IDX PT, R66, R137, R0, 0x1c1f ;  /* 0x001c1f0089427589 */ /* 0x000ee200000e0000 */
[----:B0-----:R-:W-:Y:S02]  /*1c490*/  SEL R78, R125, R134, P0 ;  /* 0x000000867d4e7207 */ /* 0x001fe40000000000 */
[----:B------:R-:W-:Y:S01]  /*1c4a0*/  SEL R125, R134, R125, P0 ;  /* 0x0000007d867d7207 */ /* 0x000fe20000000000 */
[----:B------:R-:W0:Y:S01]  /*1c4b0*/  SHFL.IDX PT, R11, R209, R2, 0x1c1f ;  /* 0x001c1f02d10b7589 */ /* 0x000e2200000e0000 */
[----:B-1----:R-:W-:-:S03]  /*1c4c0*/  SEL R80, R131, R129, P0 ;  /* 0x0000008183507207 */ /* 0x002fc60000000000 */
[----:B------:R1:W0:Y:S01]  /*1c4d0*/  SHFL.IDX PT, R0, R150, R2, 0x1c1f ;  /* 0x001c1f0296007589 */ /* 0x00022200000e0000 */
[----:B------:R-:W-:Y:S02]  /*1c4e0*/  SEL R129, R129, R131, P0 ;  /* 0x0000008381817207 */ /* 0x000fe40000000000 */
[----:B--2---:R-:W-:Y:S02]  /*1c4f0*/  SEL R82, R133, R130, P0 ;  /* 0x0000008285527207 */ /* 0x004fe40000000000 */
[----:B------:R-:W-:Y:S01]  /*1c500*/  SEL R130, R130, R133, P0 ;  /* 0x0000008582827207 */ /* 0x000fe20000000000 */
[----:B-1--4-:R-:W-:-:S07]  /*1c510*/  IMAD.MOV.U32 R2, RZ, RZ, RZ ;  /* 0x000000ffff027224 */ /* 0x012fce00078e00ff */
.L_x_1028:
[----:B------:R-:W2:Y:S01]  /*1c520*/  LDL.LU R86, [R1+0x8] ;  /* 0x0000080001567983 */ /* 0x000ea20000300800 */
[----:B------:R-:W-:Y:S05]  /*1c530*/  WARPSYNC.ALL ;  /* 0x0000000000007948 */ /* 0x000fea0003800000 */
[----:B------:R-:W4:Y:S01]  /*1c540*/  LDL.LU R105, [R1+0x9c] ;  /* 0x00009c0001697983 */ /* 0x000f220000300800 */
[----:B------:R-:W-:Y:S01]  /*1c550*/  F2FP.BF16.F32.PACK_AB R12, R204, R206 ;  /* 0x000000cecc0c723e */ /* 0x000fe200000010ff */
[----:B------:R-:W-:Y:S01]  /*1c560*/  ULDC.64 UR4, c[0x0][0xc00] ;  /* 0x0003000000047ab9 */ /* 0x000fe20000000a00 */
[----:B------:R-:W-:Y:S01]  /*1c570*/  F2FP.BF16.F32.PACK_AB R13, R25, R24 ;  /* 0x00000018190d723e */ /* 0x000fe200000010ff */
[----:B------:R-:W3:Y:S01]  /*1c580*/  LDL.LU R103, [R1+0xa4] ;  /* 0x0000a40001677983 */ /* 0x000ee20000300800 */
[----:B------:R-:W-:Y:S01]  /*1c590*/  F2FP.BF16.F32.PACK_AB R14, R205, R207 ;  /* 0x000000cfcd0e723e */ /* 0x000fe200000010ff */
[----:B------:R-:W-:Y:S01]  /*1c5a0*/  ULDC.64 UR6, c[0x0][0xc08] ;  /* 0x0003020000067ab9 */ /* 0x000fe20000000a00 */
[----:B------:R-:W-:Y:S01]  /*1c5b0*/  F2FP.BF16.F32.PACK_AB R15, R81, R77 ;  /* 0x0000004d510f723e */ /* 0x000fe200000010ff */
[----:B------:R-:W3:Y:S01]  /*1c5c0*/  LDL.LU R102, [R1+0xa8] ;  /* 0x0000a80001667983 */ /* 0x000ee20000300800 */
[----:B------:R-:W-:Y:S01]  /*1c5d0*/  F2FP.BF16.F32.PACK_AB R28, R200, R202 ;  /* 0x000000cac81c723e */ /* 0x000fe200000010ff */
[----:B------:R-:W1:Y:S02]  /*1c5e0*/  LDC R107, c[0x0][0xbe8] ;  /* 0x0002fa00ff6b7b82 */ /* 0x000e640000000800 */
[----:B------:R-:W3:Y:S04]  /*1c5f0*/  LDL.LU R95, [R1+0xac] ;  /* 0x0000ac00015f7983 */ /* 0x000ee80000300800 */
[----:B------:R-:W3:Y:S01]  /*1c600*/  LDL.LU R90, [R1+0xbc] ;  /* 0x0000bc00015a7983 */ /* 0x000ee20000300800 */
[----:B------:R-:W-:-:S02]  /*1c610*/  F2FP.BF16.F32.PACK_AB R29, R27, R26 ;  /* 0x0000001a1b1d723e */ /* 0x000fc400000010ff */
[----:B------:R-:W-:Y:S01]  /*1c620*/  F2FP.BF16.F32.PACK_AB R30, R201, R203 ;  /* 0x000000cbc91e723e */ /* 0x000fe200000010ff */
[----:B------:R-:W-:Y:S01]  /*1c630*/  BAR.SYNC.DEFER_BLOCKING 0x1, 0x100 ;  /* 0x0044000000007b1d */ /* 0x000fe20000010000 */
[----:B------:R-:W-:Y:S02]  /*1c640*/  F2FP.BF16.F32.PACK_AB R31, R89, R85 ;  /* 0x00000055591f723e */ /* 0x000fe400000010ff */
[----:B------:R-:W-:Y:S02]  /*1c650*/  F2FP.BF16.F32.PACK_AB R32, R196, R198 ;  /* 0x000000c6c420723e */ /* 0x000fe400000010ff */
[----:B------:R-:W-:Y:S02]  /*1c660*/  F2FP.BF16.F32.PACK_AB R33, R37, R36 ;  /* 0x000000242521723e */ /* 0x000fe400000010ff */
[----:B------:R-:W-:Y:S02]  /*1c670*/  F2FP.BF16.F32.PACK_AB R34, R197, R199 ;  /* 0x000000c7c522723e */ /* 0x000fe400000010ff */
[----:B------:R-:W-:Y:S01]  /*1c680*/  F2FP.BF16.F32.PACK_AB R35, R94, R92 ;  /* 0x0000005c5e23723e */ /* 0x000fe200000010ff */
[----:B------:R0:W-:Y:S04]  /*1c690*/  STSM.16.M88.4 [R210], R12 ;  /* 0x0000000cd2007844 */ /* 0x0001e80000000200 */
[----:B------:R0:W-:Y:S04]  /*1c6a0*/  STSM.16.M88.4 [R211], R28 ;  /* 0x0000001cd3007844 */ /* 0x0001e80000000200 */
[----:B------:R1:W-:Y:S01]  /*1c6b0*/  STSM.16.M88.4 [R212], R32 ;  /* 0x00000020d4007844 */ /* 0x0003e20000000200 */
[----:B0-----:R-:W-:-:S02]  /*1c6c0*/  F2FP.BF16.F32.PACK_AB R12, R192, R194 ;  /* 0x000000c2c00c723e */ /* 0x001fc400000010ff */
[----:B------:R-:W-:Y:S02]  /*1c6d0*/  F2FP.BF16.F32.PACK_AB R13, R39, R38 ;  /* 0x00000026270d723e */ /* 0x000fe400000010ff */
[----:B------:R-:W-:Y:S02]  /*1c6e0*/  F2FP.BF16.F32.PACK_AB R14, R193, R195 ;  /* 0x000000c3c10e723e */ /* 0x000fe400000010ff */
[----:B------:R-:W-:Y:S02]  /*1c6f0*/  F2FP.BF16.F32.PACK_AB R15, R101, R97 ;  /* 0x00000061650f723e */ /* 0x000fe400000010ff */
[----:B------:R-:W-:Y:S02]  /*1c700*/  F2FP.BF16.F32.PACK_AB R28, R188, R190 ;  /* 0x000000bebc1c723e */ /* 0x000fe400000010ff */
[----:B------:R-:W-:Y:S01]  /*1c710*/  F2FP.BF16.F32.PACK_AB R29, R44, R40 ;  /* 0x000000282c1d723e */ /* 0x000fe200000010ff */
[----:B------:R0:W-:Y:S01]  /*1c720*/  STSM.16.M88.4 [R213], R12 ;  /* 0x0000000cd5007844 */ /* 0x0001e20000000200 */
[----:B------:R-:W-:-:S02]  /*1c730*/  F2FP.BF16.F32.PACK_AB R30, R189, R191 ;  /* 0x000000bfbd1e723e */ /* 0x000fc400000010ff */
[----:B------:R-:W-:Y:S02]  /*1c740*/  F2FP.BF16.F32.PACK_AB R31, R58, R59 ;  /* 0x0000003b3a1f723e */ /* 0x000fe400000010ff */
[----:B-1----:R-:W-:Y:S02]  /*1c750*/  F2FP.BF16.F32.PACK_AB R32, R185, R187 ;  /* 0x000000bbb920723e */ /* 0x002fe400000010ff */
[----:B------:R-:W-:Y:S01]  /*1c760*/  F2FP.BF16.F32.PACK_AB R33, R46, R45 ;  /* 0x0000002d2e21723e */ /* 0x000fe200000010ff */
[----:B------:R1:W-:Y:S01]  /*1c770*/  STSM.16.M88.4 [R214], R28 ;  /* 0x0000001cd6007844 */ /* 0x0003e20000000200 */
[----:B------:R-:W-:Y:S02]  /*1c780*/  F2FP.BF16.F32.PACK_AB R34, R184, R186 ;  /* 0x000000bab822723e */ /* 0x000fe400000010ff */
[----:B------:R-:W-:Y:S02]  /*1c790*/  F2FP.BF16.F32.PACK_AB R35, R70, R109 ;  /* 0x0000006d4623723e */ /* 0x000fe400000010ff */
[----:B0-----:R-:W-:-:S03]  /*1c7a0*/  F2FP.BF16.F32.PACK_AB R12, R181, R183 ;  /* 0x000000b7b50c723e */ /* 0x001fc600000010ff */
[----:B------:R0:W-:Y:S01]  /*1c7b0*/  STSM.16.M88.4 [R215], R32 ;  /* 0x00000020d7007844 */ /* 0x0001e20000000200 */
[----:B------:R-:W-:Y:S02]  /*1c7c0*/  F2FP.BF16.F32.PACK_AB R13, R48, R47 ;  /* 0x0000002f300d723e */ /* 0x000fe400000010ff */
[----:B------:R-:W-:Y:S02]  /*1c7d0*/  F2FP.BF16.F32.PACK_AB R14, R180, R182 ;  /* 0x000000b6b40e723e */ /* 0x000fe400000010ff */
[----:B------:R-:W-:Y:S02]  /*1c7e0*/  F2FP.BF16.F32.PACK_AB R15, R71, R67 ;  /* 0x00000043470f723e */ /* 0x000fe400000010ff */
[----:B-1----:R-:W-:Y:S02]  /*1c7f0*/  F2FP.BF16.F32.PACK_AB R28, R177, R179 ;  /* 0x000000b3b11c723e */ /* 0x002fe400000010ff */
[----:B------:R-:W-:Y:S02]  /*1c800*/  F2FP.BF16.F32.PACK_AB R29, R50, R49 ;  /* 0x00000031321d723e */ /* 0x000fe400000010ff */
[----:B------:R-:W-:-:S02]  /*1c810*/  F2FP.BF16.F32.PACK_AB R30, R176, R178 ;  /* 0x000000b2b01e723e */ /* 0x000fc400000010ff */
[----:B------:R-:W-:Y:S02]  /*1c820*/  F2FP.BF16.F32.PACK_AB R31, R79, R75 ;  /* 0x0000004b4f1f723e */ /* 0x000fe400000010ff */
[----:B0-----:R-:W-:Y:S02]  /*1c830*/  F2FP.BF16.F32.PACK_AB R32, R173, R175 ;  /* 0x000000afad20723e */ /* 0x001fe400000010ff */
[----:B------:R-:W-:Y:S02]  /*1c840*/  F2FP.BF16.F32.PACK_AB R33, R52, R51 ;  /* 0x000000333421723e */ /* 0x000fe400000010ff */
[----:B------:R-:W-:Y:S02]  /*1c850*/  F2FP.BF16.F32.PACK_AB R34, R172, R174 ;  /* 0x000000aeac22723e */ /* 0x000fe400000010ff */
[----:B------:R-:W-:Y:S01]  /*1c860*/  F2FP.BF16.F32.PACK_AB R35, R87, R83 ;  /* 0x000000535723723e */ /* 0x000fe200000010ff */
[----:B--2---:R0:W-:Y:S04]  /*1c870*/  STSM.16.M88.4 [R86], R12 ;  /* 0x0000000c56007844 */ /* 0x0041e80000000200 */
[----:B0-----:R-:W2:Y:S04]  /*1c880*/  LDL.LU R86, [R1+0xc8] ;  /* 0x0000c80001567983 */ /* 0x001ea80000300800 */
[----:B----4-:R0:W-:Y:S01]  /*1c890*/  STSM.16.M88.4 [R105], R28 ;  /* 0x0000001c69007844 */ /* 0x0101e20000000200 */
[----:B------:R-:W-:-:S02]  /*1c8a0*/  F2FP.BF16.F32.PACK_AB R12, R147, R171 ;  /* 0x000000ab930c723e */ /* 0x000fc400000010ff */
[----:B------:R-:W-:Y:S02]  /*1c8b0*/  F2FP.BF16.F32.PACK_AB R13, R56, R53 ;  /* 0x00000035380d723e */ /* 0x000fe400000010ff */
[----:B------:R-:W-:Y:S02]  /*1c8c0*/  F2FP.BF16.F32.PACK_AB R14, R100, R168 ;  /* 0x000000a8640e723e */ /* 0x000fe400000010ff */
[----:B------:R-:W-:Y:S01]  /*1c8d0*/  F2FP.BF16.F32.PACK_AB R15, R91, R99 ;  /* 0x000000635b0f723e */ /* 0x000fe200000010ff */
[----:B---3--:R1:W-:Y:S04]  /*1c8e0*/  STSM.16.M88.4 [R103], R32 ;  /* 0x0000002067007844 */ /* 0x0083e80000000200 */
[----:B0-----:R-:W3:Y:S04]  /*1c8f0*/  LDL.LU R105, [R1+0xe4] ;  /* 0x0000e40001697983 */ /* 0x001ee80000300800 */
[----:B------:R0:W-:Y:S04]  /*1c900*/  STSM.16.M88.4 [R102], R12 ;  /* 0x0000000c66007844 */ /* 0x0001e80000000200 */
[----:B-1----:R-:W4:Y:S01]  /*1c910*/  LDL.LU R103, [R1+0xec] ;  /* 0x0000ec0001677983 */ /* 0x002f220000300800 */
[----:B------:R-:W-:-:S02]  /*1c920*/  F2FP.BF16.F32.PACK_AB R28, R93, R96 ;  /* 0x000000605d1c723e */ /* 0x000fc400000010ff */
[----:B------:R-:W-:Y:S02]  /*1c930*/  F2FP.BF16.F32.PACK_AB R29, R63, R60 ;  /* 0x0000003c3f1d723e */ /* 0x000fe400000010ff */
[----:B------:R-:W-:Y:S02]  /*1c940*/  F2FP.BF16.F32.PACK_AB R30, R108, R104 ;  /* 0x000000686c1e723e */ /* 0x000fe400000010ff */
[----:B------:R-:W-:Y:S01]  /*1c950*/  F2FP.BF16.F32.PACK_AB R31, R98, R106 ;  /* 0x0000006a621f723e */ /* 0x000fe200000010ff */
[----:B0-----:R-:W4:Y:S01]  /*1c960*/  LDL.LU R102, [R1+0x104] ;  /* 0x0001040001667983 */ /* 0x001f220000300800 */
[----:B------:R-:W-:Y:S02]  /*1c970*/  F2FP.BF16.F32.PACK_AB R32, R84, R88 ;  /* 0x000000585420723e */ /* 0x000fe400000010ff */
[----:B------:R-:W-:Y:S01]  /*1c980*/  F2FP.BF16.F32.PACK_AB R33, R68, R64 ;  /* 0x000000404421723e */ /* 0x000fe200000010ff */
[----:B------:R0:W-:Y:S01]  /*1c990*/  STSM.16.M88.4 [R95], R28 ;  /* 0x0000001c5f007844 */ /* 0x0001e20000000200 */
[----:B------:R-:W-:-:S02]  /*1c9a0*/  F2FP.BF16.F32.PACK_AB R34, R116, R112 ;  /* 0x000000707422723e */ /* 0x000fc400000010ff */
[----:B------:R-:W-:-:S05]  /*1c9b0*/  F2FP.BF16.F32.PACK_AB R35, R115, R111 ;  /* 0x0000006f7323723e */ /* 0x000fca00000010ff */
[----:B------:R1:W-:Y:S04]  /*1c9c0*/  STSM.16.M88.4 [R90], R32 ;  /* 0x000000205a007844 */ /* 0x0003e80000000200 */
[----:B0-----:R-:W4:Y:S04]  /*1c9d0*/  LDL.LU R95, [R1+0x44] ;  /* 0x00004400015f7983 */ /* 0x001f280000300800 */
[----:B-1----:R-:W4:Y:S01]  /*1c9e0*/  LDL.LU R90, [R1+0x48] ;  /* 0x00004800015a7983 */ /* 0x002f220000300800 */
[----:B------:R-:W-:Y:S02]  /*1c9f0*/  F2FP.BF16.F32.PACK_AB R12, R4, R3 ;  /* 0x00000003040c723e */ /* 0x000fe400000010ff */
[----:B------:R-:W-:-:S02]  /*1ca00*/  F2FP.BF16.F32.PACK_AB R13, R74, R72 ;  /* 0x000000484a0d723e */ /* 0x000fc400000010ff */
[----:B------:R-:W-:Y:S02]  /*1ca10*/  F2FP.BF16.F32.PACK_AB R14, R54, R120 ;  /* 0x00000078360e723e */ /* 0x000fe400000010ff */
[----:B------:R-:W-:Y:S02]  /*1ca20*/  F2FP.BF16.F32.PACK_AB R15, R122, R119 ;  /* 0x000000777a0f723e */ /* 0x000fe400000010ff */
[----:B------:R-:W-:Y:S02]  /*1ca30*/  F2FP.BF16.F32.PACK_AB R28, R6, R5 ;  /* 0x00000005061c723e */ /* 0x000fe400000010ff */
[----:B------:R-:W-:Y:S02]  /*1ca40*/  F2FP.BF16.F32.PACK_AB R29, R78, R76 ;  /* 0x0000004c4e1d723e */ /* 0x000fe400000010ff */
[----:B------:R-:W-:Y:S02]  /*1ca50*/  F2FP.BF16.F32.PACK_AB R30, R57, R55 ;  /* 0x00000037391e723e */ /* 0x000fe400000010ff */
[----:B------:R-:W-:-:S02]  /*1ca60*/  F2FP.BF16.F32.PACK_AB R31, R125, R123 ;  /* 0x0000007b7d1f723e */ /* 0x000fc400000010ff */
[----:B------:R-:W-:Y:S02]  /*1ca70*/  F2FP.BF16.F32.PACK_AB R32, R8, R7 ;  /* 0x000000070820723e */ /* 0x000fe400000010ff */
[----:B------:R-:W-:Y:S02]  /*1ca80*/  F2FP.BF16.F32.PACK_AB R33, R82, R80 ;  /* 0x000000505221723e */ /* 0x000fe400000010ff */
[----:B------:R-:W-:Y:S02]  /*1ca90*/  F2FP.BF16.F32.PACK_AB R34, R65, R61 ;  /* 0x0000003d4122723e */ /* 0x000fe400000010ff */
[----:B------:R-:W-:Y:S01]  /*1caa0*/  F2FP.BF16.F32.PACK_AB R35, R130, R129 ;  /* 0x000000818223723e */ /* 0x000fe200000010ff */
[----:B--2---:R0:W-:Y:S04]  /*1cab0*/  STSM.16.M88.4 [R86], R12 ;  /* 0x0000000c56007844 */ /* 0x0041e80000000200 */
[----:B0-----:R-:W2:Y:S04]  /*1cac0*/  LDL.LU R86, [R1+0x3c] ;  /* 0x00003c0001567983 */ /* 0x001ea80000300800 */
[----:B---3--:R0:W-:Y:S01]  /*1cad0*/  STSM.16.M88.4 [R105], R28 ;  /* 0x0000001c69007844 */ /* 0x0081e20000000200 */
[----:B------:R-:W-:-:S02]  /*1cae0*/  F2FP.BF16.F32.PACK_AB R12, R10, R9 ;  /* 0x000000090a0c723e */ /* 0x000fc400000010ff */
[----:B------:R-:W-:Y:S01]  /*1caf0*/  F2FP.BF16.F32.PACK_AB R14, R73, R69 ;  /* 0x00000045490e723e */ /* 0x000fe200000010ff */
[----:B----4-:R-:W-:Y:S01]  /*1cb00*/  STSM.16.M88.4 [R103], R32 ;  /* 0x0000002067007844 */ /* 0x010fe20000000200 */
[----:B0-----:R-:W-:Y:S02]  /*1cb10*/  SEL R28, R62, R11, P0 ;  /* 0x0000000b3e1c7207 */ /* 0x001fe40000000000 */
[----:B------:R-:W-:Y:S02]  /*1cb20*/  SEL R30, R11, R62, P0 ;  /* 0x0000003e0b1e7207 */ /* 0x000fe40000000000 */
[----:B------:R-:W-:Y:S02]  /*1cb30*/  SEL R29, R66, R0, P0 ;  /* 0x00000000421d7207 */ /* 0x000fe40000000000 */
[----:B------:R-:W-:Y:S02]  /*1cb40*/  SEL R31, R0, R66, P0 ;  /* 0x00000042001f7207 */ /* 0x000fe40000000000 */
[----:B------:R-:W-:-:S02]  /*1cb50*/  F2FP.BF16.F32.PACK_AB R13, R29, R28 ;  /* 0x0000001c1d0d723e */ /* 0x000fc400000010ff */
[----:B------:R-:W-:-:S05]  /*1cb60*/  F2FP.BF16.F32.PACK_AB R15, R31, R30 ;  /* 0x0000001e1f0f723e */ /* 0x000fca00000010ff */
[----:B------:R0:W-:Y:S01]  /*1cb70*/  STSM.16.M88.4 [R102], R12 ;  /* 0x0000000c66007844 */ /* 0x0001e20000000200 */
[----:B------:R-:W-:Y:S01]  /*1cb80*/  BAR.SYNC.DEFER_BLOCKING 0x1, 0x100 ;  /* 0x0044000000007b1d */ /* 0x000fe20000010000 */
[----:B------:R-:W-:-:S04]  /*1cb90*/  ISETP.NE.U32.AND P0, PT, RZ, UR4, PT ;  /* 0x00000004ff007c0c */ /* 0x000fc8000bf05070 */
[----:B------:R-:W-:Y:S02]  /*1cba0*/  ISETP.NE.AND.EX P0, PT, RZ, UR5, PT, P0 ;  /* 0x00000005ff007c0c */ /* 0x000fe4000bf05300 */
[----:B0-----:R-:W-:-:S04]  /*1cbb0*/  IADD3 R12, P1, R95, UR4, RZ ;  /* 0x000000045f0c7c10 */ /* 0x001fc8000ff3e0ff */
[----:B------:R-:W-:-:S07]  /*1cbc0*/  IADD3.X R13, R90, UR5, RZ, P1, !PT ;  /* 0x000000055a0d7c10 */ /* 0x000fce0008ffe4ff */
[----:B------:R-:W5:Y:S01]  /*1cbd0*/  @P0 LDG.E R2, desc[UR36][R12.64] ;  /* 0x000000240c020981 */ /* 0x000f62000c1e1900 */
[----:B------:R-:W-:-:S04]  /*1cbe0*/  ISETP.NE.U32.AND P3, PT, RZ, UR6, PT ;  /* 0x00000006ff007c0c */ /* 0x000fc8000bf65070 */
[----:B------:R-:W-:Y:S01]  /*1cbf0*/  ISETP.NE.AND.EX P3, PT, RZ, UR7, PT, P3 ;  /* 0x00000007ff007c0c */ /* 0x000fe2000bf65330 */
[----:B------:R-:W-:-:S12]  /*1cc00*/  IMAD.MOV.U32 R11, RZ, RZ, 0x9b8 ;  /* 0x000009b8ff0b7424 */ /* 0x000fd800078e00ff */
[----:B------:R-:W-:Y:S01]  /*1cc10*/  @P3 IADD3 R14, P1, R95, UR6, RZ ;  /* 0x000000065f0e3c10 */ /* 0x000fe2000ff3e0ff */
[----:B------:R-:W-:Y:S02]  /*1cc20*/  ULDC UR6, c[0x0][0xa88] ;  /* 0x0002a20000067ab9 */ /* 0x000fe40000000800 */
[----:B------:R-:W-:Y:S01]  /*1cc30*/  IMAD.U32 R66, RZ, RZ, UR6 ;  /* 0x00000006ff427e24 */ /* 0x000fe2000f8e00ff */
[----:B------:R-:W-:-:S05]  /*1cc40*/  @P3 IADD3.X R15, R90, UR7, RZ, P1, !PT ;  /* 0x000000075a0f3c10 */ /* 0x000fca0008ffe4ff */
[----:B------:R0:W5:Y:S01]  /*1cc50*/  @P3 LDG.E R66, desc[UR36][R14.64] ;  /* 0x000000240e423981 */ /* 0x000162000c1e1900 */
[----:B------:R-:W-:-:S13]  /*1cc60*/  ISETP.NE.AND P1, PT, R107, 0x1, PT ;  /* 0x000000016b00780c */ /* 0x000fda0003f25270 */
[----:B------:R-:W1:Y:S01]  /*1cc70*/  @P1 LDC R0, c[0x0][0xbf0] ;  /* 0x0002fc00ff001b82 */ /* 0x000e620000000800 */
[----:B--2---:R-:W-:-:S07]  /*1cc80*/  ISETP.GT.AND P2, PT, R86, 0x1, PT ;  /* 0x000000015600780c */ /* 0x004fce0003f44270 */
[----:B------:R-:W2:Y:S01]  /*1cc90*/  @P1 LDC R86, c[0x0][0xbec] ;  /* 0x0002fb00ff561b82 */ /* 0x000ea20000000800 */
[----:B------:R-:W-:-:S07]  /*1cca0*/  SEL R11, R11, 0x978, P2 ;  /* 0x000009780b0b7807 */ /* 0x000fce0001000000 */
[----:B0-----:R0:W3:Y:S08]  /*1ccb0*/  LDC.64 R14, c[0x0][R11+0x220] ;  /* 0x000088000b0e7b82 */ /* 0x0010f00000000a00 */
[----:B------:R0:W4:Y:S08]  /*1ccc0*/  LDC.64 R32, c[0x0][R11+0x218] ;  /* 0x000086000b207b82 */ /* 0x0001300000000a00 */
[----:B------:R0:W0:Y:S01]  /*1ccd0*/  LDC.64 R34, c[0x0][R11+0x228] ;  /* 0x00008a000b227b82 */ /* 0x0000220000000a00 */
[----:B-1----:R-:W-:Y:S05]  /*1cce0*/  @P3 BRA `(.L_x_662) ;  /* 0x0000000000103947 */ /* 0x002fea0003800000 */
[----:B------:R-:W-:Y:S05]  /*1ccf0*/  @!P0 BRA `(.L_x_662) ;  /* 0x00000000000c8947 */ /* 0x000fea0003800000 */
[----:B-----5:R-:W2:Y:S04]  /*1cd00*/  LDG.E R66, desc[UR36][R12.64] ;  /* 0x000000240c427981 */ /* 0x020ea8000c1e1900 */
[----:B------:R-:W2:Y:S02]  /*1cd10*/  LDG.E R12, desc[UR36][R12.64+0x4] ;  /* 0x000004240c0c7981 */ /* 0x000ea4000c1e1900 */
[----:B--2---:R-:W-:-:S07]  /*1cd20*/  IMAD.IADD R66, R12, 0x1, -R66 ;  /* 0x000000010c427824 */ /* 0x004fce00078e0a42 */
.L_x_662:
[----:B------:R-:W2:Y:S01]  /*1cd30*/  LDL R12, [R1+0x19c] ;  /* 0x00019c00010c7983 */ /* 0x000ea20000100800 */
[----:B------:R-:W-:Y:S01]  /*1cd40*/  ISETP.NE.U32.AND P0, PT, RZ, UR4, PT ;  /* 0x00000004ff007c0c */ /* 0x000fe2000bf05070 */
[----:B------:R-:W1:Y:S02]  /*1cd50*/  LDC.64 R102, c[0x0][0xba8] ;  /* 0x0002ea00ff667b82 */ /* 0x000e640000000a00 */
[----:B------:R-:W3:Y:S04]  /*1cd60*/  LDL.LU R13, [R1+0x38] ;  /* 0x00003800010d7983 */ /* 0x000ee80000300800 */
[----:B------:R-:W0:Y:S04]  /*1cd70*/  LDL.LU R90, [R1+0x4c] ;  /* 0x00004c00015a7983 */ /* 0x000e280000300800 */
[----:B------:R-:W2:Y:S04]  /*1cd80*/  LDL R113, [R1+0x50] ;  /* 0x0000500001717983 */ /* 0x000ea80000100800 */
[----:B------:R-:W4:Y:S01]  /*1cd90*/  LDL R110, [R1+0x60] ;  /* 0x00006000016e7983 */ /* 0x000f220000100800 */
[----:B------:R-:W-:-:S03]  /*1cda0*/  ISETP.NE.AND.EX P0, PT, RZ, UR5, PT, P0 ;  /* 0x00000005ff007c0c */ /* 0x000fc6000bf05300 */
[----:B------:R-:W4:Y:S04]  /*1cdb0*/  LDL R117, [R1+0x194] ;  /* 0x0001940001757983 */ /* 0x000f280000100800 */
[----:B------:R-:W4:Y:S01]  /*1cdc0*/  LDL R114, [R1+0x108] ;  /* 0x0001080001727983 */ /* 0x000f220000100800 */
[----:B-1----:R-:W1:Y:S08]  /*1cdd0*/  @!P2 LDC R102, c[0x0][0xb50] ;  /* 0x0002d400ff66ab82 */ /* 0x002e700000000800 */
[----:B------:R-:W1:Y:S01]  /*1cde0*/  @!P2 LDC R103, c[0x0][0xb54] ;  /* 0x0002d500ff67ab82 */ /* 0x000e620000000800 */
[----:B--2---:R-:W-:-:S04]  /*1cdf0*/  IMAD R62, R113, 0x80, R12 ;  /* 0x00000080713e7824 */ /* 0x004fc800078e020c */
[----:B------:R-:W-:Y:S01]  /*1ce00*/  @P1 IMAD.HI.U32 R12, R62, R86, RZ ;  /* 0x000000563e0c1227 */ /* 0x000fe200078e00ff */
[----:B------:R-:W-:-:S04]  /*1ce10*/  MOV R86, R62 ;  /* 0x0000003e00567202 */ /* 0x000fc80000000f00 */
[----:B------:R-:W-:Y:S02]  /*1ce20*/  @P1 SHF.R.U32.HI R86, RZ, R0, R12 ;  /* 0x00000000ff561219 */ /* 0x000fe4000001160c */
[----:B---3--:R-:W-:Y:S02]  /*1ce30*/  SEL R0, R13, RZ, !P0 ;  /* 0x000000ff0d007207 */ /* 0x008fe40004000000 */
[----:B------:R0:W2:Y:S03]  /*1ce40*/  LDC.64 R12, c[0x0][R11+0x210] ;  /* 0x000084000b0c7b82 */ /* 0x0000a60000000a00 */
[----:B------:R-:W-:Y:S01]  /*1ce50*/  IMAD R15, R15, R0, RZ ;  /* 0x000000000f0f7224 */ /* 0x000fe200078e02ff */
[----:B----4-:R-:W-:Y:S02]  /*1ce60*/  SEL R105, R110, RZ, P2 ;  /* 0x000000ff6e697207 */ /* 0x010fe40001000000 */
[----:B0-----:R-:W-:Y:S01]  /*1ce70*/  SEL R11, R90, RZ, !P0 ;  /* 0x000000ff5a0b7207 */ /* 0x001fe20004000000 */
[----:B------:R-:W-:-:S02]  /*1ce80*/  IMAD R90, R33, R220, RZ ;  /* 0x000000dc215a7224 */ /* 0x000fc400078e02ff */
[----:B------:R-:W-:-:S04]  /*1ce90*/  IMAD.WIDE.U32 R32, R32, R220, RZ ;  /* 0x000000dc20207225 */ /* 0x000fc800078e00ff */
[C---:B------:R-:W-:Y:S02]  /*1cea0*/  IMAD R11, R14.reuse, R11, R15 ;  /* 0x0000000b0e0b7224 */ /* 0x040fe400078e020f */
[----:B------:R-:W-:-:S04]  /*1ceb0*/  IMAD.WIDE.U32 R14, R14, R0, RZ ;  /* 0x000000000e0e7225 */ /* 0x000fc800078e00ff */
[-C--:B------:R-:W-:Y:S01]  /*1cec0*/  IMAD R95, R35, R105.reuse, RZ ;  /* 0x00000069235f7224 */ /* 0x080fe200078e02ff */
[----:B-----5:R-:W-:Y:S01]  /*1ced0*/  IADD3 R14, P0, P3, R14, R32, R2 ;  /* 0x000000200e0e7210 */ /* 0x020fe20007b1e002 */
[----:B------:R-:W-:-:S04]  /*1cee0*/  IMAD.WIDE.U32 R34, R34, R105, RZ ;  /* 0x0000006922227225 */ /* 0x000fc800078e00ff */
[----:B------:R-:W-:Y:S01]  /*1cef0*/  IMAD.IADD R15, R15, 0x1, R11 ;  /* 0x000000010f0f7824 */ /* 0x000fe200078e020b */
[----:B------:R-:W-:Y:S01]  /*1cf00*/  SHF.R.S32.HI R11, RZ, 0x1f, R2 ;  /* 0x0000001fff0b7819 */ /* 0x000fe20000011402 */
[----:B------:R-:W-:Y:S01]  /*1cf10*/  IMAD.IADD R90, R33, 0x1, R90 ;  /* 0x00000001215a7824 */ /* 0x000fe200078e025a */
[----:B------:R-:W-:Y:S01]  /*1cf20*/  IADD3 R34, P4, P5, R86, R14, R34 ;  /* 0x0000000e56227210 */ /* 0x000fe20007d9e022 */
[----:B------:R-:W-:Y:S01]  /*1cf30*/  IMAD.IADD R95, R35, 0x1, R95 ;  /* 0x00000001235f7824 */ /* 0x000fe200078e025f */
[----:B------:R-:W-:Y:S02]  /*1cf40*/  SHF.R.S32.HI R14, RZ, 0x1f, R86 ;  /* 0x0000001fff0e7819 */ /* 0x000fe40000011456 */
[----:B------:R-:W-:-:S04]  /*1cf50*/  IADD3.X R15, R15, R90, R11, P0, P3 ;  /* 0x0000005a0f0f7210 */ /* 0x000fc800007e640b */
[----:B------:R-:W-:Y:S01]  /*1cf60*/  IADD3.X R35, R14, R15, R95, P4, P5 ;  /* 0x0000000f0e237210 */ /* 0x000fe200027ea45f */
[----:B------:R-:W-:-:S04]  /*1cf70*/  IMAD.MOV R14, RZ, RZ, -R86 ;  /* 0x000000ffff0e7224 */ /* 0x000fc800078e0a56 */
[----:B------:R-:W-:-:S05]  /*1cf80*/  IMAD R14, R107, R14, R62 ;  /* 0x0000000e6b0e7224 */ /* 0x000fca00078e023e */
[----:B------:R-:W-:Y:S01]  /*1cf90*/  SHF.R.S32.HI R15, RZ, 0x1f, R14 ;  /* 0x0000001fff0f7819 */ /* 0x000fe2000001140e */
[-C--:B--2---:R-:W-:Y:S02]  /*1cfa0*/  IMAD R13, R13, R14.reuse, RZ ;  /* 0x0000000e0d0d7224 */ /* 0x084fe400078e02ff */
[----:B------:R-:W-:-:S04]  /*1cfb0*/  IMAD.WIDE.U32 R34, R12, R14, R34 ;  /* 0x0000000e0c227225 */ /* 0x000fc800078e0022 */
[----:B------:R-:W-:Y:S01]  /*1cfc0*/  IMAD R13, R12, R15, R13 ;  /* 0x0000000f0c0d7224 */ /* 0x000fe200078e020d */
[----:B-1----:R-:W-:-:S03]  /*1cfd0*/  LEA R102, P0, R34, R102, 0x2 ;  /* 0x0000006622667211 */ /* 0x002fc600078010ff */
[----:B------:R-:W-:-:S05]  /*1cfe0*/  IMAD.IADD R13, R35, 0x1, R13 ;  /* 0x00000001230d7824 */ /* 0x000fca00078e020d */
[----:B------:R-:W-:Y:S01]  /*1cff0*/  LEA.HI.X R103, R34, R103, R13, 0x2, P0 ;  /* 0x0000006722677211 */ /* 0x000fe200000f140d */
[----:B------:R-:W-:Y:S01]  /*1d000*/  SHFL.IDX PT, R12, R102, RZ, 0x1c1f ;  /* 0x001c1fff660c7589 */ /* 0x000fe200000e0000 */
[----:B------:R-:W-:-:S03]  /*1d010*/  LEA R34, R113, R117, 0x7 ;  /* 0x0000007571227211 */ /* 0x000fc600078e38ff */
[----:B------:R-:W0:Y:S04]  /*1d020*/  SHFL.IDX PT, R13, R103, RZ, 0x1c1f ;  /* 0x001c1fff670d7589 */ /* 0x000e2800000e0000 */
[----:B------:R-:W-:Y:S04]  /*1d030*/  SHFL.IDX PT, R14, R102, 0x1, 0x1c1f ;  /* 0x003c1f00660e7f89 */ /* 0x000fe800000e0000 */
[----:B------:R-:W1:Y:S01]  /*1d040*/  SHFL.IDX PT, R15, R103, 0x1, 0x1c1f ;  /* 0x003c1f00670f7f89 */ /* 0x000e6200000e0000 */
[----:B------:R-:W-:Y:S01]  /*1d050*/  IMAD R32, R66, R107, RZ ;  /* 0x0000006b42207224 */ /* 0x000fe200078e02ff */
[----:B------:R-:W-:Y:S01]  /*1d060*/  LOP3.LUT P0, RZ, R114, 0x3, RZ, 0xc0, !PT ;  /* 0x0000000372ff7812 */ /* 0x000fe2000780c0ff */
[----:B------:R-:W-:-:S03]  /*1d070*/  VIADD R33, R34, 0x8 ;  /* 0x0000000822217836 */ /* 0x000fc60000000000 */
[-C--:B------:R-:W-:Y:S02]  /*1d080*/  ISETP.GE.OR P3, PT, R34, R32.reuse, P0 ;  /* 0x000000202200720c */ /* 0x080fe40000766670 */
[----:B------:R-:W-:-:S11]  /*1d090*/  ISETP.GE.OR P0, PT, R33, R32, P0 ;  /* 0x000000202100720c */ /* 0x000fd60000706670 */
[----:B0-----:R0:W-:Y:S04]  /*1d0a0*/  @!P3 ST.E desc[UR36][R12.64], R170 ;  /* 0x000000aa0c00b985 */ /* 0x0011e8000c101924 */
[----:B-1----:R0:W-:Y:S01]  /*1d0b0*/  @!P0 ST.E desc[UR36][R14.64], R169 ;  /* 0x000000a90e008985 */ /* 0x0021e2000c101924 */
[----:B------:R-:W-:Y:S05]  /*1d0c0*/  @P2 BRA `(.L_x_663) ;  /* 0x0000001000482947 */ /* 0x000fea0003800000 */
[----:B------:R-:W-:Y:S01]  /*1d0d0*/  IMAD R3, R219, 0x40, R22 ;  /* 0x00000040db037824 */ /* 0x000fe200078e0216 */
[----:B------:R-:W1:Y:S01]  /*1d0e0*/  S2R R114, SR_TID.X ;  /* 0x0000000000727919 */ /* 0x000e620000002100 */
[----:B------:R-:W2:Y:S01]  /*1d0f0*/  @P1 LDC R9, c[0x0][0xbec] ;  /* 0x0002fb00ff091b82 */ /* 0x000ea20000000800 */
[----:B------:R-:W-:Y:S01]  /*1d100*/  ULDC.64 UR4, c[0x0][0xaa0] ;  /* 0x0002a80000047ab9 */ /* 0x000fe20000000a00 */
[----:B------:R-:W-:-:S03]  /*1d110*/  IMAD.WIDE R20, R3, 0x2, R20 ;  /* 0x0000000203147825 */ /* 0x000fc600078e0214 */
[C---:B------:R-:W-:Y:S02]  /*1d120*/  IADD3 R25, P0, R20.reuse, 0x1000, RZ ;  /* 0x0000100014197810 */ /* 0x040fe40007f1e0ff */
[C---:B------:R-:W-:Y:S02]  /*1d130*/  IADD3 R29, P2, R20.reuse, 0x2000, RZ ;  /* 0x00002000141d7810 */ /* 0x040fe40007f5e0ff */
[C---:B------:R-:W-:Y:S02]  /*1d140*/  IADD3 R37, P3, R20.reuse, 0x3000, RZ ;  /* 0x0000300014257810 */ /* 0x040fe40007f7e0ff */
[C---:B------:R-:W-:Y:S02]  /*1d150*/  IADD3 R45, P4, R20.reuse, 0x4000, RZ ;  /* 0x00004000142d7810 */ /* 0x040fe40007f9e0ff */
[----:B------:R-:W-:Y:S02]  /*1d160*/  IADD3 R49, P5, R20, 0x5000, RZ ;  /* 0x0000500014317810 */ /* 0x000fe40007fbe0ff */
[----:B------:R-:W-:-:S02]  /*1d170*/  LOP3.LUT R24, R25, 0x380, RZ, 0xc0, !PT ;  /* 0x0000038019187812 */ /* 0x000fc400078ec0ff */
[----:B------:R-:W-:Y:S02]  /*1d180*/  LOP3.LUT R28, R29, 0x380, RZ, 0xc0, !PT ;  /* 0x000003801d1c7812 */ /* 0x000fe400078ec0ff */
[----:B------:R-:W-:Y:S02]  /*1d190*/  LOP3.LUT R36, R37, 0x380, RZ, 0xc0, !PT ;  /* 0x0000038025247812 */ /* 0x000fe400078ec0ff */
[----:B------:R-:W-:Y:S02]  /*1d1a0*/  LOP3.LUT R44, R45, 0x380, RZ, 0xc0, !PT ;  /* 0x000003802d2c7812 */ /* 0x000fe400078ec0ff */
[----:B------:R-:W-:Y:S02]  /*1d1b0*/  LOP3.LUT R48, R49, 0x380, RZ, 0xc0, !PT ;  /* 0x0000038031307812 */ /* 0x000fe400078ec0ff */
[----:B------:R-:W-:Y:S02]  /*1d1c0*/  SHF.R.U64 R24, R24, 0x3, RZ ;  /* 0x0000000318187819 */ /* 0x000fe400000012ff */
[----:B------:R-:W-:-:S02]  /*1d1d0*/  SHF.R.U64 R28, R28, 0x3, RZ ;  /* 0x000000031c1c7819 */ /* 0x000fc400000012ff */
[----:B------:R-:W-:Y:S02]  /*1d1e0*/  SHF.R.U64 R36, R36, 0x3, RZ ;  /* 0x0000000324247819 */ /* 0x000fe400000012ff */
[----:B------:R-:W-:Y:S02]  /*1d1f0*/  SHF.R.U64 R44, R44, 0x3, RZ ;  /* 0x000000032c2c7819 */ /* 0x000fe400000012ff */
[----:B------:R-:W-:Y:S02]  /*1d200*/  SHF.R.U64 R48, R48, 0x3, RZ ;  /* 0x0000000330307819 */ /* 0x000fe400000012ff */
[----:B------:R-:W-:Y:S01]  /*1d210*/  LOP3.LUT R24, R24, R25, RZ, 0x3c, !PT ;  /* 0x0000001918187212 */ /* 0x000fe200078e3cff */
[--C-:B------:R-:W-:Y:S01]  /*1d220*/  IMAD.X R25, RZ, RZ, R21.reuse, P0 ;  /* 0x000000ffff197224 */ /* 0x100fe200000e0615 */
[----:B------:R-:W-:Y:S01]  /*1d230*/  LOP3.LUT R28, R28, R29, RZ, 0x3c, !PT ;  /* 0x0000001d1c1c7212 */ /* 0x000fe200078e3cff */
[--C-:B------:R-:W-:Y:S01]  /*1d240*/  IMAD.X R29, RZ, RZ, R21.reuse, P2 ;  /* 0x000000ffff1d7224 */ /* 0x100fe200010e0615 */
[----:B------:R-:W-:Y:S01]  /*1d250*/  LOP3.LUT R36, R36, R37, RZ, 0x3c, !PT ;  /* 0x0000002524247212 */ /* 0x000fe200078e3cff */
[--C-:B------:R-:W-:Y:S01]  /*1d260*/  IMAD.X R37, RZ, RZ, R21.reuse, P3 ;  /* 0x000000ffff257224 */ /* 0x100fe200018e0615 */
[----:B------:R-:W-:Y:S01]  /*1d270*/  LOP3.LUT R44, R44, R45, RZ, 0x3c, !PT ;  /* 0x0000002d2c2c7212 */ /* 0x000fe200078e3cff */
[----:B-1----:R-:W-:Y:S01]  /*1d280*/  VIADD R8, R114, 0xffffff80 ;  /* 0xffffff8072087836 */ /* 0x002fe20000000000 */
[----:B------:R-:W-:Y:S01]  /*1d290*/  LOP3.LUT R48, R48, R49, RZ, 0x3c, !PT ;  /* 0x0000003130307212 */ /* 0x000fe200078e3cff */
[----:B------:R-:W-:Y:S01]  /*1d2a0*/  IMAD.X R49, RZ, RZ, R21, P5 ;  /* 0x000000ffff317224 */ /* 0x000fe200028e0615 */
[----:B------:R-:W-:Y:S01]  /*1d2b0*/  IADD3.X R45, RZ, R21, RZ, P4, !PT ;  /* 0x00000015ff2d7210 */ /* 0x000fe200027fe4ff */
[----:B------:R-:W-:Y:S01]  /*1d2c0*/  IMAD R11, R11, UR4, RZ ;  /* 0x000000040b0b7c24 */ /* 0x000fe2000f8e02ff */
[C---:B------:R-:W-:Y:S01]  /*1d2d0*/  IADD3 R53, P0, R20.reuse, 0x6000, RZ ;  /* 0x0000600014357810 */ /* 0x040fe20007f1e0ff */
[----:B------:R-:W5:Y:S01]  /*1d2e0*/  LD.E.128 R24, desc[UR36][R24.64] ;  /* 0x0000002418187980 */ /* 0x000f62000c101d00 */
[----:B------:R-:W-:-:S02]  /*1d2f0*/  IADD3 R57, P2, R20, 0x7000, RZ ;  /* 0x0000700014397810 */ /* 0x000fc40007f5e0ff */
[C---:B------:R-:W-:Y:S01]  /*1d300*/  IADD3 R61, P3, R20.reuse, 0x8000, RZ ;  /* 0x00008000143d7810 */ /* 0x040fe20007f7e0ff */
[----:B------:R-:W5:Y:S01]  /*1d310*/  LD.E.128 R28, desc[UR36][R28.64] ;  /* 0x000000241c1c7980 */ /* 0x000f62000c101d00 */
[C---:B------:R-:W-:Y:S02]  /*1d320*/  IADD3 R65, P4, R20.reuse, 0x9000, RZ ;  /* 0x0000900014417810 */ /* 0x040fe40007f9e0ff */
[----:B------:R-:W-:Y:S01]  /*1d330*/  IADD3 R69, P5, R20, 0xa000, RZ ;  /* 0x0000a00014457810 */ /* 0x000fe20007fbe0ff */
[----:B------:R-:W5:Y:S01]  /*1d340*/  LD.E.128 R36, desc[UR36][R36.64] ;  /* 0x0000002424247980 */ /* 0x000f62000c101d00 */
[----:B------:R-:W-:Y:S02]  /*1d350*/  LOP3.LUT R52, R53, 0x380, RZ, 0xc0, !PT ;  /* 0x0000038035347812 */ /* 0x000fe400078ec0ff */
[----:B------:R-:W-:Y:S01]  /*1d360*/  LOP3.LUT R56, R57, 0x380, RZ, 0xc0, !PT ;  /* 0x0000038039387812 */ /* 0x000fe200078ec0ff */
[----:B------:R-:W5:Y:S01]  /*1d370*/  LD.E.128 R44, desc[UR36][R44.64] ;  /* 0x000000242c2c7980 */ /* 0x000f62000c101d00 */
[----:B------:R-:W-:-:S02]  /*1d380*/  LOP3.LUT R60, R61, 0x380, RZ, 0xc0, !PT ;  /* 0x000003803d3c7812 */ /* 0x000fc400078ec0ff */
[----:B------:R-:W-:Y:S01]  /*1d390*/  LOP3.LUT R64, R65, 0x380, RZ, 0xc0, !PT ;  /* 0x0000038041407812 */ /* 0x000fe200078ec0ff */
[----:B------:R-:W5:Y:S01]  /*1d3a0*/  LD.E.128 R48, desc[UR36][R48.64] ;  /* 0x0000002430307980 */ /* 0x000f62000c101d00 */
[----:B------:R-:W-:Y:S02]  /*1d3b0*/  LOP3.LUT R68, R69, 0x380, RZ, 0xc0, !PT ;  /* 0x0000038045447812 */ /* 0x000fe400078ec0ff */
[----:B------:R-:W-:Y:S02]  /*1d3c0*/  SHF.R.U64 R52, R52, 0x3, RZ ;  /* 0x0000000334347819 */ /* 0x000fe400000012ff */
[----:B------:R-:W-:Y:S02]  /*1d3d0*/  SHF.R.U64 R56, R56, 0x3, RZ ;  /* 0x0000000338387819 */ /* 0x000fe400000012ff */
[----:B------:R-:W-:Y:S02]  /*1d3e0*/  SHF.R.U64 R60, R60, 0x3, RZ ;  /* 0x000000033c3c7819 */ /* 0x000fe400000012ff */
[----:B------:R-:W-:-:S02]  /*1d3f0*/  SHF.R.U64 R64, R64, 0x3, RZ ;  /* 0x0000000340407819 */ /* 0x000fc400000012ff */
        /* <DEDUP_REMOVED lines=9> */
[----:B------:R-:W-:-:S02]  /*1d490*/  LOP3.LUT R68, R68, R69, RZ, 0x3c, !PT ;  /* 0x0000004544447212 */ /* 0x000fc400078e3cff */
[----:B0-----:R-:W-:Y:S02]  /*1d4a0*/  SHF.R.S32.HI R13, RZ, 0x1f, R8 ;  /* 0x0000001fff0d7819 */ /* 0x001fe40000011408 */
[----:B------:R-:W-:Y:S01]  /*1d4b0*/  LOP3.LUT R5, R20, 0x380, RZ, 0xc0, !PT ;  /* 0x0000038014057812 */ /* 0x000fe200078ec0ff */
[----:B------:R-:W-:Y:S01]  /*1d4c0*/  IMAD R11, R2, UR5, R11 ;  /* 0x00000005020b7c24 */ /* 0x000fe2000f8e020b */
[C---:B------:R-:W-:Y:S01]  /*1d4d0*/  IADD3 R73, P0, R20.reuse, 0xb000, RZ ;  /* 0x0000b00014497810 */ /* 0x040fe20007f1e0ff */
[----:B------:R-:W5:Y:S01]  /*1d4e0*/  LD.E.128 R52, desc[UR36][R52.64] ;  /* 0x0000002434347980 */ /* 0x000f62000c101d00 */
[C---:B------:R-:W-:Y:S02]  /*1d4f0*/  IADD3 R77, P2, R20.reuse, 0xc000, RZ ;  /* 0x0000c000144d7810 */ /* 0x040fe40007f5e0ff */
[C---:B------:R-:W-:Y:S01]  /*1d500*/  IADD3 R81, P3, R20.reuse, 0xd000, RZ ;  /* 0x0000d00014517810 */ /* 0x040fe20007f7e0ff */
[----:B------:R-:W5:Y:S01]  /*1d510*/  LD.E.128 R56, desc[UR36][R56.64] ;  /* 0x0000002438387980 */ /* 0x000f62000c101d00 */
[----:B------:R-:W-:-:S02]  /*1d520*/  IADD3 R85, P4, R20, 0xe000, RZ ;  /* 0x0000e00014557810 */ /* 0x000fc40007f9e0ff */
[----:B------:R-:W-:Y:S01]  /*1d530*/  IADD3.X R69, RZ, R21, RZ, P5, !PT ;  /* 0x00000015ff457210 */ /* 0x000fe20002ffe4ff */
[----:B------:R-:W5:Y:S01]  /*1d540*/  LD.E.128 R60, desc[UR36][R60.64] ;  /* 0x000000243c3c7980 */ /* 0x000f62000c101d00 */
[----:B------:R-:W-:Y:S02]  /*1d550*/  IADD3 R6, P5, R20, 0xf000, RZ ;  /* 0x0000f00014067810 */ /* 0x000fe40007fbe0ff */
[----:B------:R-:W-:Y:S01]  /*1d560*/  LOP3.LUT R72, R73, 0x380, RZ, 0xc0, !PT ;  /* 0x0000038049487812 */ /* 0x000fe200078ec0ff */
[----:B------:R-:W5:Y:S01]  /*1d570*/  LD.E.128 R64, desc[UR36][R64.64] ;  /* 0x0000002440407980 */ /* 0x000f62000c101d00 */
[----:B------:R-:W-:Y:S01]  /*1d580*/  LOP3.LUT R76, R77, 0x380, RZ, 0xc0, !PT ;  /* 0x000003804d4c7812 */ /* 0x000fe200078ec0ff */
[----:B------:R-:W-:Y:S01]  /*1d590*/  IMAD.X R89, RZ, RZ, R21, P5 ;  /* 0x000000ffff597224 */ /* 0x000fe200028e0615 */
[----:B------:R-:W-:Y:S01]  /*1d5a0*/  LOP3.LUT R80, R81, 0x380, RZ, 0xc0, !PT ;  /* 0x0000038051507812 */ /* 0x000fe200078ec0ff */
[----:B------:R-:W5:Y:S01]  /*1d5b0*/  LD.E.128 R68, desc[UR36][R68.64] ;  /* 0x0000002444447980 */ /* 0x000f62000c101d00 */
[----:B------:R-:W-:-:S02]  /*1d5c0*/  LOP3.LUT R84, R85, 0x380, RZ, 0xc0, !PT ;  /* 0x0000038055547812 */ /* 0x000fc400078ec0ff */
[----:B------:R-:W-:Y:S02]  /*1d5d0*/  LOP3.LUT R3, R6, 0x380, RZ, 0xc0, !PT ;  /* 0x0000038006037812 */ /* 0x000fe400078ec0ff */
[----:B------:R-:W-:Y:S02]  /*1d5e0*/  LEA.HI R10, R13, R8, RZ, 0x3 ;  /* 0x000000080d0a7211 */ /* 0x000fe400078f18ff */
[----:B------:R-:W0:Y:S01]  /*1d5f0*/  @P1 LDC R13, c[0x0][0xbf0] ;  /* 0x0002fc00ff0d1b82 */ /* 0x000e220000000800 */
[----:B------:R-:W-:Y:S02]  /*1d600*/  SHF.R.U64 R72, R72, 0x3, RZ ;  /* 0x0000000348487819 */ /* 0x000fe400000012ff */
[----:B------:R-:W-:Y:S02]  /*1d610*/  SHF.R.U64 R76, R76, 0x3, RZ ;  /* 0x000000034c4c7819 */ /* 0x000fe400000012ff */
[----:B------:R-:W-:Y:S02]  /*1d620*/  SHF.R.U64 R80, R80, 0x3, RZ ;  /* 0x0000000350507819 */ /* 0x000fe400000012ff */
[----:B------:R-:W-:-:S02]  /*1d630*/  SHF.R.U64 R84, R84, 0x3, RZ ;  /* 0x0000000354547819 */ /* 0x000fc400000012ff */
[----:B------:R-:W-:Y:S02]  /*1d640*/  SHF.R.U64 R5, R5, 0x3, RZ ;  /* 0x0000000305057819 */ /* 0x000fe400000012ff */
[----:B------:R-:W-:Y:S02]  /*1d650*/  SHF.R.U64 R3, R3, 0x3, RZ ;  /* 0x0000000303037819 */ /* 0x000fe400000012ff */
[----:B------:R-:W-:Y:S02]  /*1d660*/  LOP3.LUT R15, R10, 0xfffffff8, RZ, 0xc0, !PT ;  /* 0xfffffff80a0f7812 */ /* 0x000fe400078ec0ff */
        /* <DEDUP_REMOVED lines=9> */
[----:B------:R-:W-:Y:S01]  /*1d700*/  IMAD.IADD R12, R8, 0x1, -R15 ;  /* 0x00000001080c7824 */ /* 0x000fe200078e0a0f */
[----:B------:R-:W-:Y:S01]  /*1d710*/  MOV R5, R21 ;  /* 0x0000001500057202 */ /* 0x000fe20000000f00 */
[----:B------:R-:W5:Y:S01]  /*1d720*/  LD.E.128 R72, desc[UR36][R72.64] ;  /* 0x0000002448487980 */ /* 0x000f62000c101d00 */
[----:B------:R-:W-:Y:S01]  /*1d730*/  LOP3.LUT R88, R3, R6, RZ, 0x3c, !PT ;  /* 0x0000000603587212 */ /* 0x000fe200078e3cff */
[----:B------:R-:W-:Y:S01]  /*1d740*/  IMAD.WIDE.U32 R2, R2, UR4, RZ ;  /* 0x0000000402027c25 */ /* 0x000fe2000f8e00ff */
[----:B------:R-:W-:Y:S01]  /*1d750*/  ULDC.64 UR4, c[0x0][0xae8] ;  /* 0x0002ba0000047ab9 */ /* 0x000fe20000000a00 */
[----:B------:R-:W5:Y:S02]  /*1d760*/  LD.E.128 R76, desc[UR36][R76.64] ;  /* 0x000000244c4c7980 */ /* 0x000f64000c101d00 */
[----:B------:R-:W-:-:S02]  /*1d770*/  IMAD R12, R12, 0x20, R219 ;  /* 0x000000200c0c7824 */ /* 0x000fc400078e02db */
[----:B------:R-:W5:Y:S01]  /*1d780*/  LD.E.128 R4, desc[UR36][R4.64] ;  /* 0x0000002404047980 */ /* 0x000f62000c101d00 */
[----:B------:R-:W-:-:S03]  /*1d790*/  IMAD.IADD R3, R3, 0x1, R11 ;  /* 0x0000000103037824 */ /* 0x000fc600078e020b */
[----:B------:R-:W5:Y:S01]  /*1d7a0*/  LD.E.128 R80, desc[UR36][R80.64] ;  /* 0x0000002450507980 */ /* 0x000f62000c101d00 */
[----:B------:R-:W-:-:S03]  /*1d7b0*/  IMAD R12, R113, 0x80, R12 ;  /* 0x00000080710c7824 */ /* 0x000fc600078e020c */
[----:B------:R-:W5:Y:S04]  /*1d7c0*/  LD.E.128 R84, desc[UR36][R84.64] ;  /* 0x0000002454547980 */ /* 0x000f68000c101d00 */
[----:B------:R-:W5:Y:S01]  /*1d7d0*/  LD.E.128 R88, desc[UR36][R88.64] ;  /* 0x0000002458587980 */ /* 0x000f62000c101d00 */
[----:B------:R-:W-:Y:S01]  /*1d7e0*/  IMAD.WIDE.U32 R2, R220, UR4, R2 ;  /* 0x00000004dc027c25 */ /* 0x000fe2000f8e0002 */
[----:B------:R-:W-:Y:S01]  /*1d7f0*/  @!PT LDS RZ, [RZ] ;  /* 0x00000000fffff984 */ /* 0x000fe20000000800 */
[----:B------:R-:W-:Y:S01]  /*1d800*/  @!PT LDS RZ, [RZ] ;  /* 0x00000000fffff984 */ /* 0x000fe20000000800 */
[----:B------:R-:W-:Y:S01]  /*1d810*/  @!PT LDS RZ, [RZ] ;  /* 0x00000000fffff984 */ /* 0x000fe20000000800 */
[----:B------:R-:W-:Y:S01]  /*1d820*/  @!PT LDS RZ, [RZ] ;  /* 0x00000000fffff984 */ /* 0x000fe20000000800 */
[----:B------:R1:W-:Y:S06]  /*1d830*/  MEMBAR.ALL.CTA ;  /* 0x0000000000007992 */ /* 0x0003ec0000008000 */
[----:B-1----:R-:W1:Y:S01]  /*1d840*/  FENCE.VIEW.ASYNC.S ;  /* 0x00000000000073c6 */ /* 0x002e620000000000 */
[----:B------:R-:W-:Y:S01]  /*1d850*/  SHF.R.S32.HI R11, RZ, 0x1f, R0 ;  /* 0x0000001fff0b7819 */ /* 0x000fe20000011400 */
[----:B--2---:R-:W-:Y:S01]  /*1d860*/  @P1 IMAD.HI.U32 R8, R12, R9, RZ ;  /* 0x000000090c081227 */ /* 0x004fe200078e00ff */
[----:B------:R-:W-:-:S03]  /*1d870*/  MOV R9, R12 ;  /* 0x0000000c00097202 */ /* 0x000fc60000000f00 */
[----:B------:R-:W-:Y:S01]  /*1d880*/  IMAD R3, R220, UR5, R3 ;  /* 0x00000005dc037c24 */ /* 0x000fe2000f8e0203 */
[----:B------:R-:W-:Y:S01]  /*1d890*/  ULDC.64 UR4, c[0x0][0xaf0] ;  /* 0x0002bc0000047ab9 */ /* 0x000fe20000000a00 */
[----:B0-----:R-:W-:Y:S01]  /*1d8a0*/  @P1 SHF.R.U32.HI R9, RZ, R13, R8 ;  /* 0x0000000dff091219 */ /* 0x001fe20000011608 */
[----:B------:R-:W-:Y:S02]  /*1d8b0*/  IMAD R11, R11, UR4, RZ ;  /* 0x000000040b0b7c24 */ /* 0x000fe4000f8e02ff */
[----:B------:R-:W-:Y:S01]  /*1d8c0*/  IMAD.WIDE.U32 R2, R0, UR4, R2 ;  /* 0x0000000400027c25 */ /* 0x000fe2000f8e0002 */
[----:B------:R-:W-:-:S03]  /*1d8d0*/  SHF.R.S32.HI R8, RZ, 0x1f, R9 ;  /* 0x0000001fff087819 */ /* 0x000fc60000011409 */
[----:B------:R-:W-:Y:S01]  /*1d8e0*/  IMAD R11, R0, UR5, R11 ;  /* 0x00000005000b7c24 */ /* 0x000fe2000f8e020b */
[----:B------:R-:W-:Y:S01]  /*1d8f0*/  ULDC.64 UR4, c[0x0][0xae0] ;  /* 0x0002b80000047ab9 */ /* 0x000fe20000000a00 */
[----:B------:R-:W-:Y:S02]  /*1d900*/  VIADD R0, R19, 0x38820 ;  /* 0x0003882013007836 */ /* 0x000fe40000000000 */
[----:B------:R-:W-:Y:S02]  /*1d910*/  IMAD.MOV R10, RZ, RZ, -R9 ;  /* 0x000000ffff0a7224 */ /* 0x000fe400078e0a09 */
[----:B------:R-:W-:Y:S01]  /*1d920*/  IMAD.IADD R3, R3, 0x1, R11 ;  /* 0x0000000103037824 */ /* 0x000fe200078e020b */
[----:B------:R-:W-:Y:S01]  /*1d930*/  PRMT R0, RZ, 0x654, R0 ;  /* 0x00000654ff007816 */ /* 0x000fe20000000000 */
[----:B------:R-:W-:Y:S02]  /*1d940*/  IMAD R107, R107, R10, R12 ;  /* 0x0000000a6b6b7224 */ /* 0x000fe400078e020c */
[----:B------:R-:W-:Y:S01]  /*1d950*/  IMAD R8, R8, UR4, RZ ;  /* 0x0000000408087c24 */ /* 0x000fe2000f8e02ff */
[----:B-1----:R0:W-:Y:S01]  /*1d960*/  SYNCS.ARRIVE.TRANS64.RED.A1T0 RZ, [R0+URZ], RZ ;  /* 0x000000ff00ff79a7 */ /* 0x0021e2000810043f */
[----:B------:R-:W-:-:S04]  /*1d970*/  IMAD.WIDE.U32 R2, R9, UR4, R2 ;  /* 0x0000000409027c25 */ /* 0x000fc8000f8e0002 */
[----:B------:R-:W-:Y:S01]  /*1d980*/  IMAD R9, R9, UR5, R8 ;  /* 0x0000000509097c24 */ /* 0x000fe2000f8e0208 */
[----:B------:R-:W-:Y:S01]  /*1d990*/  ULDC.64 UR4, c[0x0][0xad8] ;  /* 0x0002b60000047ab9 */ /* 0x000fe20000000a00 */
[----:B0-----:R-:W-:Y:S02]  /*1d9a0*/  SHF.R.S32.HI R0, RZ, 0x1f, R107 ;  /* 0x0000001fff007819 */ /* 0x001fe4000001146b */
[----:B------:R-:W-:-:S03]  /*1d9b0*/  IMAD.IADD R3, R3, 0x1, R9 ;  /* 0x0000000103037824 */ /* 0x000fc600078e0209 */
[----:B------:R-:W-:Y:S02]  /*1d9c0*/  IMAD R0, R0, UR4, RZ ;  /* 0x0000000400007c24 */ /* 0x000fe4000f8e02ff */
[----:B------:R-:W-:-:S04]  /*1d9d0*/  IMAD.WIDE.U32 R2, R107, UR4, R2 ;  /* 0x000000046b027c25 */ /* 0x000fc8000f8e0002 */
[----:B------:R-:W-:Y:S01]  /*1d9e0*/  IMAD R107, R107, UR5, R0 ;  /* 0x000000056b6b7c24 */ /* 0x000fe2000f8e0200 */
[----:B------:R-:W-:Y:S02]  /*1d9f0*/  ULDC.64 UR4, c[0x0][0xa80] ;  /* 0x0002a00000047ab9 */ /* 0x000fe40000000a00 */
[----:B------:R-:W-:Y:S01]  /*1da00*/  LEA R0, P0, R2, UR4, 0x1 ;  /* 0x0000000402007c11 */ /* 0x000fe2000f8008ff */
[----:B------:R-:W-:Y:S01]  /*1da10*/  IMAD.IADD R3, R3, 0x1, R107 ;  /* 0x0000000103037824 */ /* 0x000fe200078e026b */
[----:B------:R-:W-:Y:S01]  /*1da20*/  UMOV UR4, 0xffffffff ;  /* 0xffffffff00047882 */ /* 0x000fe20000000000 */
[----:B------:R-:W-:-:S03]  /*1da30*/  LEA R33, R113, R219, 0x7 ;  /* 0x000000db71217211 */ /* 0x000fc600078e38ff */
[----:B------:R-:W-:Y:S01]  /*1da40*/  LEA.HI.X R20, R2, UR5, R3, 0x1, P0 ;  /* 0x0000000502147c11 */ /* 0x000fe200080f0c03 */
[----:B------:R-:W-:Y:S06]  /*1da50*/  BRA.DIV UR4, `(.L_x_664) ;  /* 0x0000011604f47947 */ /* 0x000fec000b800000 */
[----:B------:R0:W1:Y:S04]  /*1da60*/  SHFL.IDX PT, R21, R20, RZ, 0x181f ;  /* 0x00181fff14157589 */ /* 0x00006800000e0000 */
[----:B------:R0:W2:Y:S02]  /*1da70*/  SHFL.IDX PT, R14, R0, RZ, 0x181f ;  /* 0x00181fff000e7589 */ /* 0x0000a400000e0000 */
.L_x_1031:
[----:B------:R-:W-:Y:S01]  /*1da80*/  ISETP.GE.AND P0, PT, R33, R32, PT ;  /* 0x000000202100720c */ /* 0x000fe20003f06270 */
[----:B------:R-:W-:-:S12]  /*1da90*/  BSSY B1, `(.L_x_665) ;  /* 0x0000018000017945 */ /* 0x000fd80003800000 */
[----:B------:R-:W-:Y:S05]  /*1daa0*/  @P0 BRA `(.L_x_666) ;  /* 0x0000000000580947 */ /* 0x000fea0003800000 */
[----:B------:R-:W3:Y:S01]  /*1dab0*/  LDL R35, [R1+0x14] ;  /* 0x0000140001237983 */ /* 0x000ee20000100800 */
[----:B------:R-:W-:-:S03]  /*1dac0*/  ULDC UR4, c[0x0][0xac8] ;  /* 0x0002b20000047ab9 */ /* 0x000fc60000000800 */
[----:B------:R-:W4:Y:S04]  /*1dad0*/  LDL R15, [R1+0x1c] ;  /* 0x00001c00010f7983 */ /* 0x000f280000100800 */
[----:B------:R-:W4:Y:S04]  /*1dae0*/  LDL R12, [R1+0x40] ;  /* 0x00004000010c7983 */ /* 0x000f280000100800 */
[----:B------:R-:W4:Y:S04]  /*1daf0*/  LDL R40, [R1+0x5c] ;  /* 0x00005c0001287983 */ /* 0x000f280000100800 */
[----:B------:R-:W4:Y:S01]  /*1db00*/  LDL R34, [R1+0x58] ;  /* 0x0000580001227983 */ /* 0x000f220000100800 */
[----:B------:R-:W-:-:S02]  /*1db10*/  ISETP.GE.AND P3, PT, R22, UR4, PT ;  /* 0x0000000416007c0c */ /* 0x000fc4000bf66270 */
[----:B------:R-:W-:-:S11]  /*1db20*/  ISETP.GE.AND P2, PT, R218, UR4, PT ;  /* 0x00000004da007c0c */ /* 0x000fd6000bf46270 */
[-C--:B--2---:R-:W-:Y:S02]  /*1db30*/  @!P3 LEA R2, P5, R22, R14.reuse, 0x1 ;  /* 0x0000000e1602b211 */ /* 0x084fe400078a08ff */
[----:B------:R-:W-:Y:S02]  /*1db40*/  @!P2 LEA R8, P4, R218, R14, 0x1 ;  /* 0x0000000eda08a211 */ /* 0x000fe400078808ff */
[----:B-1----:R-:W-:-:S05]  /*1db50*/  @!P3 LEA.HI.X R3, R22, R21, R23, 0x1, P5 ;  /* 0x000000151603b211 */ /* 0x002fca00028f0c17 */
[----:B-----5:R1:W-:Y:S01]  /*1db60*/  @!P3 ST.E.128 desc[UR36][R2.64], R4 ;  /* 0x000000040200b985 */ /* 0x0203e2000c101d24 */
[----:B---3--:R-:W-:Y:S02]  /*1db70*/  ISETP.GE.AND P1, PT, R35, UR4, PT ;  /* 0x0000000423007c0c */ /* 0x008fe4000bf26270 */
[----:B----4-:R-:W-:Y:S02]  /*1db80*/  ISETP.GE.AND P0, PT, R15, UR4, PT ;  /* 0x000000040f007c0c */ /* 0x010fe4000bf06270 */
[----:B------:R-:W-:-:S09]  /*1db90*/  @!P2 LEA.HI.X R9, R218, R21, R12, 0x1, P4 ;  /* 0x00000015da09a211 */ /* 0x000fd200020f0c0c */
[-C--:B------:R-:W-:Y:S02]  /*1dba0*/  @!P1 LEA R10, P5, R35, R14.reuse, 0x1 ;  /* 0x0000000e230a9211 */ /* 0x080fe400078a08ff */
[----:B------:R-:W-:Y:S02]  /*1dbb0*/  @!P0 LEA R12, P4, R15, R14, 0x1 ;  /* 0x0000000e0f0c8211 */ /* 0x000fe400078808ff */
[-C--:B------:R-:W-:Y:S02]  /*1dbc0*/  @!P1 LEA.HI.X R11, R35, R21.reuse, R40, 0x1, P5 ;  /* 0x00000015230b9211 */ /* 0x080fe400028f0c28 */
[----:B------:R-:W-:Y:S01]  /*1dbd0*/  @!P0 LEA.HI.X R13, R15, R21, R34, 0x1, P4 ;  /* 0x000000150f0d8211 */ /* 0x000fe200020f0c22 */
[----:B------:R1:W-:Y:S04]  /*1dbe0*/  @!P2 ST.E.128 desc[UR36][R8.64], R44 ;  /* 0x0000002c0800a985 */ /* 0x0003e8000c101d24 */
[----:B------:R1:W-:Y:S04]  /*1dbf0*/  @!P1 ST.E.128 desc[UR36][R10.64], R60 ;  /* 0x0000003c0a009985 */ /* 0x0003e8000c101d24 */
[----:B------:R1:W-:Y:S02]  /*1dc00*/  @!P0 ST.E.128 desc[UR36][R12.64], R76 ;  /* 0x0000004c0c008985 */ /* 0x0003e4000c101d24 */
.L_x_666:
[----:B------:R-:W-:Y:S05]  /*1dc10*/  BSYNC B1 ;  /* 0x0000000000017941 */ /* 0x000fea0003800000 */
.L_x_665:
[----:B------:R-:W-:-:S03]  /*1dc20*/  UMOV UR4, 0xffffffff ;  /* 0xffffffff00047882 */ /* 0x000fc60000000000 */
[----:B------:R-:W-:Y:S05]  /*1dc30*/  BRA.DIV UR4, `(.L_x_667) ;  /* 0x0000011604b07947 */ /* 0x000fea000b800000 */
[----:B-1----:R1:W3:Y:S04]  /*1dc40*/  SHFL.IDX PT, R9, R20, 0x1, 0x181f ;  /* 0x00381f0014097f89 */ /* 0x0022e800000e0000 */
[----:B--2---:R1:W2:Y:S02]  /*1dc50*/  SHFL.IDX PT, R14, R0, 0x1, 0x181f ;  /* 0x00381f00000e7f89 */ /* 0x0042a400000e0000 */
.L_x_1035:
[----:B------:R-:W-:Y:S01]  /*1dc60*/  VIADD R3, R33, 0x20 ;  /* 0x0000002021037836 */ /* 0x000fe20000000000 */
[----:B------:R-:W-:Y:S04]  /*1dc70*/  BSSY B1, `(.L_x_668) ;  /* 0x0000019000017945 */ /* 0x000fe80003800000 */
[----:B------:R-:W-:-:S13]  /*1dc80*/  ISETP.GE.AND P0, PT, R3, R32, PT ;  /* 0x000000200300720c */ /* 0x000fda0003f06270 */
[----:B------:R-:W-:Y:S05]  /*1dc90*/  @P0 BRA `(.L_x_669) ;  /* 0x0000000000580947 */ /* 0x000fea0003800000 */
[----:B------:R-:W4:Y:S01]  /*1dca0*/  LDL R12, [R1+0x14] ;  /* 0x00001400010c7983 */ /* 0x000f220000100800 */
        /* <DEDUP_REMOVED lines=8> */
[----:B-----5:R-:W-:Y:S02]  /*1dd30*/  @!P2 LEA R4, P4, R218, R14, 0x1 ;  /* 0x0000000eda04a211 */ /* 0x020fe400078808ff */
[----:B---3--:R-:W-:-:S05]  /*1dd40*/  @!P3 LEA.HI.X R3, R22, R9, R23, 0x1, P5 ;  /* 0x000000091603b211 */ /* 0x008fca00028f0c17 */
[----:B------:R2:W-:Y:S01]  /*1dd50*/  @!P3 ST.E.128 desc[UR36][R2.64], R24 ;  /* 0x000000180200b985 */ /* 0x0005e2000c101d24 */
[----:B----4-:R-:W-:Y:S02]  /*1dd60*/  ISETP.GE.AND P1, PT, R12, UR4, PT ;  /* 0x000000040c007c0c */ /* 0x010fe4000bf26270 */
[----:B------:R-:W-:Y:S02]  /*1dd70*/  ISETP.GE.AND P0, PT, R10, UR4, PT ;  /* 0x000000040a007c0c */ /* 0x000fe4000bf06270 */
        /* <DEDUP_REMOVED lines=8> */
.L_x_669:
[----:B------:R-:W-:Y:S05]  /*1de00*/  BSYNC B1 ;  /* 0x0000000000017941 */ /* 0x000fea0003800000 */
.L_x_668:
[----:B------:R-:W-:-:S03]  /*1de10*/  UMOV UR4, 0xffffffff ;  /* 0xffffffff00047882 */ /* 0x000fc60000000000 */
[----:B------:R-:W-:Y:S05]  /*1de20*/  BRA.DIV UR4, `(.L_x_670) ;  /* 0x00000116047c7947 */ /* 0x000fea000b800000 */
[----:B--23--:R2:W3:Y:S04]  /*1de30*/  SHFL.IDX PT, R9, R20, 0x2, 0x181f ;  /* 0x00581f0014097f89 */ /* 0x00c4e800000e0000 */
[----:B------:R2:W4:Y:S02]  /*1de40*/  SHFL.IDX PT, R14, R0, 0x2, 0x181f ;  /* 0x00581f00000e7f89 */ /* 0x00052400000e0000 */
.L_x_1039:
[----:B------:R-:W-:Y:S01]  /*1de50*/  VIADD R3, R33, 0x40 ;  /* 0x0000004021037836 */ /* 0x000fe20000000000 */
[----:B------:R-:W-:Y:S04]  /*1de60*/  BSSY B1, `(.L_x_671) ;  /* 0x0000019000017945 */ /* 0x000fe80003800000 */
[----:B------:R-:W-:-:S13]  /*1de70*/  ISETP.GE.AND P0, PT, R3, R32, PT ;  /* 0x000000200300720c */ /* 0x000fda0003f06270 */
[----:B------:R-:W-:Y:S05]  /*1de80*/  @P0 BRA `(.L_x_672) ;  /* 0x0000000000580947 */ /* 0x000fea0003800000 */
[----:B------:R-:W2:Y:S01]  /*1de90*/  LDL R12, [R1+0x14] ;  /* 0x00001400010c7983 */ /* 0x000ea20000100800 */
[----:B------:R-:W-:-:S03]  /*1dea0*/  ULDC UR4, c[0x0][0xac8] ;  /* 0x0002b20000047ab9 */ /* 0x000fc60000000800 */
[----:B------:R-:W2:Y:S04]  /*1deb0*/  LDL R10, [R1+0x1c] ;  /* 0x00001c00010a7983 */ /* 0x000ea80000100800 */
[----:B------:R-:W2:Y:S04]  /*1dec0*/  LDL R8, [R1+0x40] ;  /* 0x0000400001087983 */ /* 0x000ea80000100800 */
[----:B------:R-:W2:Y:S04]  /*1ded0*/  LDL R13, [R1+0x5c] ;  /* 0x00005c00010d7983 */ /* 0x000ea80000100800 */
[----:B------:R-:W2:Y:S01]  /*1dee0*/  LDL R11, [R1+0x58] ;  /* 0x00005800010b7983 */ /* 0x000ea20000100800 */
[----:B------:R-:W-:-:S02]  /*1def0*/  ISETP.GE.AND P3, PT, R22, UR4, PT ;  /* 0x0000000416007c0c */ /* 0x000fc4000bf66270 */
[----:B------:R-:W-:-:S11]  /*1df00*/  ISETP.GE.AND P2, PT, R218, UR4, PT ;  /* 0x00000004da007c0c */ /* 0x000fd6000bf46270 */
[-C--:B----4-:R-:W-:Y:S02]  /*1df10*/  @!P3 LEA R2, P5, R22, R14.reuse, 0x1 ;  /* 0x0000000e1602b211 */ /* 0x090fe400078a08ff */
[----:B-----5:R-:W-:Y:S02]  /*1df20*/  @!P2 LEA R4, P4, R218, R14, 0x1 ;  /* 0x0000000eda04a211 */ /* 0x020fe400078808ff */
[----:B---3--:R-:W-:-:S05]  /*1df30*/  @!P3 LEA.HI.X R3, R22, R9, R23, 0x1, P5 ;  /* 0x000000091603b211 */ /* 0x008fca00028f0c17 */
[----:B------:R3:W-:Y:S01]  /*1df40*/  @!P3 ST.E.128 desc[UR36][R2.64], R28 ;  /* 0x0000001c0200b985 */ /* 0x0007e2000c101d24 */
[----:B--2---:R-:W-:Y:S02]  /*1df50*/  ISETP.GE.AND P1, PT, R12, UR4, PT ;  /* 0x000000040c007c0c */ /* 0x004fe4000bf26270 */
        /* <DEDUP_REMOVED lines=9> */
.L_x_672:
[----:B------:R-:W-:Y:S05]  /*1dff0*/  BSYNC B1 ;  /* 0x0000000000017941 */ /* 0x000fea0003800000 */
.L_x_671:
[----:B------:R-:W-:-:S03]  /*1e000*/  UMOV UR4, 0xffffffff ;  /* 0xffffffff00047882 */ /* 0x000fc60000000000 */
[----:B------:R-:W-:Y:S05]  /*1e010*/  BRA.DIV UR4, `(.L_x_673) ;  /* 0x0000011604487947 */ /* 0x000fea000b800000 */
[----:B---3--:R3:W0:Y:S04]  /*1e020*/  SHFL.IDX PT, R9, R20, 0x3, 0x181f ;  /* 0x00781f0014097f89 */ /* 0x00862800000e0000 */
[----:B----4-:R3:W4:Y:S02]  /*1e030*/  SHFL.IDX PT, R14, R0, 0x3, 0x181f ;  /* 0x00781f00000e7f89 */ /* 0x01072400000e0000 */
.L_x_1043:
[----:B------:R-:W-:-:S05]  /*1e040*/  VIADD R33, R33, 0x60 ;  /* 0x0000006021217836 */ /* 0x000fca0000000000 */
[----:B------:R-:W-:-:S13]  /*1e050*/  ISETP.GE.AND P0, PT, R33, R32, PT ;  /* 0x000000202100720c */ /* 0x000fda0003f06270 */
[----:B------:R-:W-:Y:S05]  /*1e060*/  @P0 BRA `(.L_x_674) ;  /* 0x0000003400a00947 */ /* 0x000fea0003800000 */
[----:B------:R-:W4:Y:S01]  /*1e070*/  LDL R8, [R1+0x14] ;  /* 0x0000140001087983 */ /* 0x000f220000100800 */
[----:B------:R-:W-:-:S03]  /*1e080*/  ULDC UR4, c[0x0][0xac8] ;  /* 0x0002b20000047ab9 */ /* 0x000fc60000000800 */
[----:B------:R-:W4:Y:S04]  /*1e090*/  LDL R11, [R1+0x40] ;  /* 0x00004000010b7983 */ /* 0x000f280000100800 */
[----:B------:R-:W4:Y:S04]  /*1e0a0*/  LDL R10, [R1+0x5c] ;  /* 0x00005c00010a7983 */ /* 0x000f280000100800 */
[----:B0123--:R-:W2:Y:S01]  /*1e0b0*/  LDL R0, [R1+0x1c] ;  /* 0x00001c0001007983 */ /* 0x00fea20000100800 */
[----:B------:R-:W-:Y:S02]  /*1e0c0*/  ISETP.GE.AND P3, PT, R22, UR4, PT ;  /* 0x0000000416007c0c */ /* 0x000fe4000bf66270 */
[----:B------:R-:W-:-:S11]  /*1e0d0*/  ISETP.GE.AND P4, PT, R218, UR4, PT ;  /* 0x00000004da007c0c */ /* 0x000fd6000bf86270 */
[-C--:B----4-:R-:W-:Y:S02]  /*1e0e0*/  @!P3 LEA R2, P0, R22, R14.reuse, 0x1 ;  /* 0x0000000e1602b211 */ /* 0x090fe400078008ff */
[----:B-----5:R-:W-:Y:S02]  /*1e0f0*/  @!P4 LEA R4, P1, R218, R14, 0x1 ;  /* 0x0000000eda04c211 */ /* 0x020fe400078208ff */
[----:B------:R-:W-:-:S05]  /*1e100*/  @!P3 LEA.HI.X R3, R22, R9, R23, 0x1, P0 ;  /* 0x000000091603b211 */ /* 0x000fca00000f0c17 */
[----:B------:R0:W-:Y:S01]  /*1e110*/  @!P3 ST.E.128 desc[UR36][R2.64], R36 ;  /* 0x000000240200b985 */ /* 0x0001e2000c101d24 */
[----:B------:R-:W-:Y:S02]  /*1e120*/  ISETP.GE.AND P5, PT, R8, UR4, PT ;  /* 0x0000000408007c0c */ /* 0x000fe4000bfa6270 */
[----:B------:R-:W-:-:S11]  /*1e130*/  @!P4 LEA.HI.X R5, R218, R9, R11, 0x1, P1 ;  /* 0x00000009da05c211 */ /* 0x000fd600008f0c0b */
[----:B------:R-:W-:-:S04]  /*1e140*/  @!P5 LEA R6, P2, R8, R14, 0x1 ;  /* 0x0000000e0806d211 */ /* 0x000fc800078408ff */
[----:B------:R-:W-:Y:S01]  /*1e150*/  @!P5 LEA.HI.X R7, R8, R9, R10, 0x1, P2 ;  /* 0x000000090807d211 */ /* 0x000fe200010f0c0a */
[----:B------:R0:W-:Y:S04]  /*1e160*/  @!P4 ST.E.128 desc[UR36][R4.64], R56 ;  /* 0x000000380400c985 */ /* 0x0001e8000c101d24 */
[----:B------:R0:W-:Y:S01]  /*1e170*/  @!P5 ST.E.128 desc[UR36][R6.64], R72 ;  /* 0x000000480600d985 */ /* 0x0001e2000c101d24 */
[----:B--2---:R-:W-:-:S13]  /*1e180*/  ISETP.GE.AND P0, PT, R0, UR4, PT ;  /* 0x0000000400007c0c */ /* 0x004fda000bf06270 */
[----:B------:R-:W-:Y:S05]  /*1e190*/  @P0 BRA `(.L_x_674) ;  /* 0x0000003400540947 */ /* 0x000fea0003800000 */
[----:B------:R-:W2:Y:S01]  /*1e1a0*/  LDL R8, [R1+0x58] ;  /* 0x0000580001087983 */ /* 0x000ea20000100800 */
[----:B0-----:R-:W-:-:S04]  /*1e1b0*/  LEA R2, P0, R0, R14, 0x1 ;  /* 0x0000000e00027211 */ /* 0x001fc800078008ff */
[----:B--2---:R-:W-:-:S05]  /*1e1c0*/  LEA.HI.X R3, R0, R9, R8, 0x1, P0 ;  /* 0x0000000900037211 */ /* 0x004fca00000f0c08 */
[----:B------:R0:W-:Y:S01]  /*1e1d0*/  ST.E.128 desc[UR36][R2.64], R88 ;  /* 0x0000005802007985 */ /* 0x0001e2000c101d24 */
[----:B------:R-:W-:Y:S05]  /*1e1e0*/  BRA `(.L_x_674) ;  /* 0x0000003400407947 */ /* 0x000fea0003800000 */
.L_x_663:
[----:B0-----:R-:W0:Y:S01]  /*1e1f0*/  @P1 LDC R13, c[0x0][0xbec] ;  /* 0x0002fb00ff0d1b82 */ /* 0x001e220000000800 */
[----:B------:R-:W-:Y:S01]  /*1e200*/  ULDC.64 UR4, c[0x0][0xb08] ;  /* 0x0002c20000047ab9 */ /* 0x000fe20000000a00 */
[----:B------:R-:W-:Y:S02]  /*1e210*/  IMAD.MOV.U32 R14, RZ, RZ, R62 ;  /* 0x000000ffff0e7224 */ /* 0x000fe400078e003e */
[----:B------:R-:W-:-:S04]  /*1e220*/  IMAD R11, R11, UR4, RZ ;  /* 0x000000040b0b7c24 */ /* 0x000fc8000f8e02ff */
[----:B------:R-:W1:Y:S01]  /*1e230*/  @P1 LDC R12, c[0x0][0xbf0] ;  /* 0x0002fc00ff0c1b82 */ /* 0x000e620000000800 */
[----:B------:R-:W-:Y:S02]  /*1e240*/  IMAD R11, R2, UR5, R11 ;  /* 0x00000005020b7c24 */ /* 0x000fe4000f8e020b */
[----:B0-----:R-:W-:-:S05]  /*1e250*/  @P1 IMAD.HI.U32 R13, R62, R13, RZ ;  /* 0x0000000d3e0d1227 */ /* 0x001fca00078e00ff */
[----:B-1----:R-:W-:Y:S01]  /*1e260*/  @P1 SHF.R.U32.HI R14, RZ, R12, R13 ;  /* 0x0000000cff0e1219 */ /* 0x002fe2000001160d */
[----:B------:R-:W-:Y:S01]  /*1e270*/  IMAD.WIDE.U32 R12, R2, UR4, RZ ;  /* 0x00000004020c7c25 */ /* 0x000fe2000f8e00ff */
[----:B------:R-:W-:Y:S01]  /*1e280*/  ULDC.64 UR4, c[0x0][0xb38] ;  /* 0x0002ce0000047ab9 */ /* 0x000fe20000000a00 */
[----:B------:R-:W-:Y:S02]  /*1e290*/  SHF.R.S32.HI R2, RZ, 0x1f, R0 ;  /* 0x0000001fff027819 */ /* 0x000fe40000011400 */
[----:B------:R-:W-:Y:S02]  /*1e2a0*/  IMAD.IADD R13, R13, 0x1, R11 ;  /* 0x000000010d0d7824 */ /* 0x000fe400078e020b */
[----:B------:R-:W-:Y:S02]  /*1e2b0*/  VIADD R11, R19, 0x38820 ;  /* 0x00038820130b7836 */ /* 0x000fe40000000000 */
[----:B------:R-:W-:-:S03]  /*1e2c0*/  IMAD.WIDE.U32 R12, R220, UR4, R12 ;  /* 0x00000004dc0c7c25 */ /* 0x000fc6000f8e000c */
[----:B------:R-:W-:Y:S01]  /*1e2d0*/  PRMT R11, RZ, 0x654, R11 ;  /* 0x00000654ff0b7816 */ /* 0x000fe2000000000b */
[----:B------:R-:W-:Y:S01]  /*1e2e0*/  IMAD R13, R220, UR5, R13 ;  /* 0x00000005dc0d7c24 */ /* 0x000fe2000f8e020d */
[----:B------:R-:W-:Y:S02]  /*1e2f0*/  ULDC.64 UR4, c[0x0][0xb40] ;  /* 0x0002d00000047ab9 */ /* 0x000fe40000000a00 */
[----:B------:R-:W-:Y:S01]  /*1e300*/  IMAD R2, R2, UR4, RZ ;  /* 0x0000000402027c24 */ /* 0x000fe2000f8e02ff */
[----:B------:R0:W-:Y:S01]  /*1e310*/  SYNCS.ARRIVE.TRANS64.RED.A1T0 RZ, [R11+URZ], RZ ;  /* 0x000000ff0bff79a7 */ /* 0x0001e2000810043f */
[----:B------:R-:W-:-:S04]  /*1e320*/  IMAD.WIDE.U32 R12, R0, UR4, R12 ;  /* 0x00000004000c7c25 */ /* 0x000fc8000f8e000c */
[----:B------:R-:W-:Y:S01]  /*1e330*/  IMAD R2, R0, UR5, R2 ;  /* 0x0000000500027c24 */ /* 0x000fe2000f8e0202 */
[----:B------:R-:W-:Y:S01]  /*1e340*/  ULDC.64 UR4, c[0x0][0xb48] ;  /* 0x0002d20000047ab9 */ /* 0x000fe20000000a00 */
[----:B------:R-:W-:-:S03]  /*1e350*/  IMAD.MOV R0, RZ, RZ, -R14 ;  /* 0x000000ffff007224 */ /* 0x000fc600078e0a0e */
[----:B------:R-:W-:Y:S01]  /*1e360*/  IADD3 R13, R13, R2, RZ ;  /* 0x000000020d0d7210 */ /* 0x000fe20007ffe0ff */
[----:B------:R-:W-:Y:S01]  /*1e370*/  IMAD R0, R107, R0, R62 ;  /* 0x000000006b007224 */ /* 0x000fe200078e023e */
[----:B------:R-:W-:Y:S01]  /*1e380*/  SHF.R.S32.HI R2, RZ, 0x1f, R14 ;  /* 0x0000001fff027819 */ /* 0x000fe2000001140e */
[----:B------:R-:W-:-:S04]  /*1e390*/  IMAD.WIDE.U32 R12, R110, UR4, R12 ;  /* 0x000000046e0c7c25 */ /* 0x000fc8000f8e000c */
[----:B------:R-:W-:Y:S01]  /*1e3a0*/  IMAD R13, R110, UR5, R13 ;  /* 0x000000056e0d7c24 */ /* 0x000fe2000f8e020d */
[----:B------:R-:W-:Y:S02]  /*1e3b0*/  ULDC.64 UR4, c[0x0][0xb30] ;  /* 0x0002cc0000047ab9 */ /* 0x000fe40000000a00 */
[----:B------:R-:W-:Y:S02]  /*1e3c0*/  IMAD R2, R2, UR4, RZ ;  /* 0x0000000402027c24 */ /* 0x000fe4000f8e02ff */
[----:B------:R-:W-:-:S04]  /*1e3d0*/  IMAD.WIDE.U32 R12, R14, UR4, R12 ;  /* 0x000000040e0c7c25 */ /* 0x000fc8000f8e000c */
[----:B------:R-:W-:Y:S01]  /*1e3e0*/  IMAD R2, R14, UR5, R2 ;  /* 0x000000050e027c24 */ /* 0x000fe2000f8e0202 */
[----:B------:R-:W-:-:S03]  /*1e3f0*/  ULDC.64 UR4, c[0x0][0xb28] ;  /* 0x0002ca0000047ab9 */ /* 0x000fc60000000a00 */
[----:B------:R-:W-:Y:S01]  /*1e400*/  IMAD.IADD R13, R13, 0x1, R2 ;  /* 0x000000010d0d7824 */ /* 0x000fe200078e0202 */
[----:B------:R-:W-:Y:S01]  /*1e410*/  SHF.R.S32.HI R2, RZ, 0x1f, R0 ;  /* 0x0000001fff027819 */ /* 0x000fe20000011400 */
[----:B------:R-:W-:-:S04]  /*1e420*/  IMAD.WIDE.U32 R12, R0, UR4, R12 ;  /* 0x00000004000c7c25 */ /* 0x000fc8000f8e000c */
[----:B------:R-:W-:-:S04]  /*1e430*/  IMAD R2, R2, UR4, RZ ;  /* 0x0000000402027c24 */ /* 0x000fc8000f8e02ff */
[----:B------:R-:W-:Y:S01]  /*1e440*/  IMAD R2, R0, UR5, R2 ;  /* 0x0000000500027c24 */ /* 0x000fe2000f8e0202 */
[----:B------:R-:W-:Y:S02]  /*1e450*/  ULDC.64 UR4, c[0x0][0xb00] ;  /* 0x0002c00000047ab9 */ /* 0x000fe40000000a00 */
[----:B------:R-:W-:Y:S01]  /*1e460*/  LEA R0, P0, R12, UR4, 0x2 ;  /* 0x000000040c007c11 */ /* 0x000fe2000f8010ff */
[----:B------:R-:W-:Y:S01]  /*1e470*/  IMAD.IADD R2, R13, 0x1, R2 ;  /* 0x000000010d027824 */ /* 0x000fe200078e0202 */
[----:B------:R-:W-:-:S04]  /*1e480*/  UMOV UR4, 0xffffffff ;  /* 0xffffffff00047882 */ /* 0x000fc80000000000 */
[----:B------:R-:W-:Y:S01]  /*1e490*/  LEA.HI.X R2, R12, UR5, R2, 0x2, P0 ;  /* 0x000000050c027c11 */ /* 0x000fe200080f1402 */
[----:B0-----:R-:W-:Y:S06]  /*1e4a0*/  BRA.DIV UR4, `(.L_x_675) ;  /* 0x00000112046c7947 */ /* 0x001fec000b800000 */
[----:B------:R0:W1:Y:S04]  /*1e4b0*/  SHFL.IDX PT, R20, R2, RZ, 0x1c1f ;  /* 0x001c1fff02147589 */ /* 0x00006800000e0000 */
[----:B------:R0:W2:Y:S02]  /*1e4c0*/  SHFL.IDX PT, R11, R0, RZ, 0x1c1f ;  /* 0x001c1fff000b7589 */ /* 0x0000a400000e0000 */
.L_x_1046:
[----:B------:R-:W-:Y:S01]  /*1e4d0*/  ISETP.GE.AND P0, PT, R34, R32, PT ;  /* 0x000000202200720c */ /* 0x000fe20003f06270 */
[----:B------:R-:W-:-:S12]  /*1e4e0*/  BSSY B1, `(.L_x_676) ;  /* 0x0000102000017945 */ /* 0x000fd80003800000 */
[----:B------:R-:W-:Y:S05]  /*1e4f0*/  @P0 BRA `(.L_x_677) ;  /* 0x0000001000000947 */ /* 0x000fea0003800000 */
[----:B------:R-:W3:Y:S01]  /*1e500*/  LDL R14, [R1+0x64] ;  /* 0x00006400010e7983 */ /* 0x000ee20000100800 */
[----:B------:R-:W-:-:S03]  /*1e510*/  ULDC UR4, c[0x0][0xac8] ;  /* 0x0002b20000047ab9 */ /* 0x000fc60000000800 */
[----:B------:R-:W4:Y:S04]  /*1e520*/  LDL R62, [R1+0x100] ;  /* 0x00010000013e7983 */ /* 0x000f280000100800 */
[----:B------:R-:W5:Y:S04]  /*1e530*/  LDL R107, [R1+0x184] ;  /* 0x00018400016b7983 */ /* 0x000f680000100800 */
        /* <DEDUP_REMOVED lines=13> */
[----:B------:R-:W5:Y:S01]  /*1e610*/  LDL R117, [R1+0x150] ;  /* 0x0001500001757983 */ /* 0x000f620000100800 */
[----:B---3--:R-:W-:-:S13]  /*1e620*/  ISETP.GE.AND P0, PT, R14, UR4, PT ;  /* 0x000000040e007c0c */ /* 0x008fda000bf06270 */
[----:B-1----:R-:W-:Y:S01]  /*1e630*/  @!P0 MOV R13, R20 ;  /* 0x00000014000d8202 */ /* 0x002fe20000000f00 */
[----:B--2---:R-:W-:Y:S02]  /*1e640*/  @!P0 IMAD.MOV.U32 R12, RZ, RZ, R11 ;  /* 0x000000ffff0c8224 */ /* 0x004fe400078e000b */
[----:B------:R-:W-:Y:S02]  /*1e650*/  @!P0 IMAD.MOV.U32 R15, RZ, RZ, R204 ;  /* 0x000000ffff0f8224 */ /* 0x000fe400078e00cc */
[----:B------:R-:W-:-:S04]  /*1e660*/  @!P0 IMAD.WIDE R12, R14, 0x4, R12 ;  /* 0x000000040e0c8825 */ /* 0x000fc800078e020c */
[----:B------:R-:W-:-:S05]  /*1e670*/  @!P0 IMAD.MOV.U32 R14, RZ, RZ, R206 ;  /* 0x000000ffff0e8224 */ /* 0x000fca00078e00ce */
[----:B------:R1:W-:Y:S01]  /*1e680*/  @!P0 ST.E.64 desc[UR36][R12.64], R14 ;  /* 0x0000000e0c008985 */ /* 0x0003e2000c101b24 */
[----:B----4-:R-:W-:-:S13]  /*1e690*/  ISETP.GE.AND P0, PT, R62, UR4, PT ;  /* 0x000000043e007c0c */ /* 0x010fda000bf06270 */
[C---:B-1----:R-:W-:Y:S01]  /*1e6a0*/  @!P0 LEA R12, P1, R62.reuse, R11, 0x2 ;  /* 0x0000000b3e0c8211 */ /* 0x042fe200078210ff */
[----:B------:R-:W-:Y:S02]  /*1e6b0*/  @!P0 IMAD.MOV.U32 R14, RZ, RZ, R207 ;  /* 0x000000ffff0e8224 */ /* 0x000fe400078e00cf */
[----:B------:R-:W-:Y:S01]  /*1e6c0*/  @!P0 IMAD.MOV.U32 R15, RZ, RZ, R205 ;  /* 0x000000ffff0f8224 */ /* 0x000fe200078e00cd */
[----:B-----5:R-:W-:Y:S02]  /*1e6d0*/  @!P0 LEA.HI.X R13, R62, R20, R107, 0x2, P1 ;  /* 0x000000143e0d8211 */ /* 0x020fe400008f146b */
[----:B------:R-:W2:Y:S04]  /*1e6e0*/  LDL R62, [R1+0xe0] ;  /* 0x0000e000013e7983 */ /* 0x000ea80000100800 */
[----:B------:R1:W-:Y:S01]  /*1e6f0*/  @!P0 ST.E.64 desc[UR36][R12.64], R14 ;  /* 0x0000000e0c008985 */ /* 0x0003e2000c101b24 */
[----:B------:R-:W-:-:S02]  /*1e700*/  ISETP.GE.AND P0, PT, R86, UR4, PT ;  /* 0x0000000456007c0c */ /* 0x000fc4000bf06270 */
[----:B------:R-:W-:Y:S01]  /*1e710*/  ISETP.GE.AND P1, PT, R66, UR4, PT ;  /* 0x0000000442007c0c */ /* 0x000fe2000bf26270 */
[----:B------:R-:W3:Y:S10]  /*1e720*/  LDL R107, [R1+0x16c] ;  /* 0x00016c00016b7983 */ /* 0x000ef40000100800 */
[----:B-1----:R-:W-:Y:S01]  /*1e730*/  @!P0 LEA R12, P2, R86, R11, 0x2 ;  /* 0x0000000b560c8211 */ /* 0x002fe200078410ff */
[----:B------:R-:W-:Y:S01]  /*1e740*/  @!P0 IMAD.MOV.U32 R14, RZ, RZ, R202 ;  /* 0x000000ffff0e8224 */ /* 0x000fe200078e00ca */
[----:B------:R-:W-:-:S02]  /*1e750*/  @!P0 MOV R15, R200 ;  /* 0x000000c8000f8202 */ /* 0x000fc40000000f00 */
[----:B------:R-:W-:Y:S02]  /*1e760*/  @!P0 LEA.HI.X R13, R86, R20, R103, 0x2, P2 ;  /* 0x00000014560d8211 */ /* 0x000fe400010f1467 */
[----:B------:R-:W4:Y:S04]  /*1e770*/  LDL R86, [R1+0xdc] ;  /* 0x0000dc0001567983 */ /* 0x000f280000100800 */
[----:B------:R1:W-:Y:S01]  /*1e780*/  @!P0 ST.E.64 desc[UR36][R12.64], R14 ;  /* 0x0000000e0c008985 */ /* 0x0003e2000c101b24 */
[----:B------:R-:W-:-:S03]  /*1e790*/  ISETP.GE.AND P0, PT, R90, UR4, PT ;  /* 0x000000045a007c0c */ /* 0x000fc6000bf06270 */
[----:B------:R-:W5:Y:S01]  /*1e7a0*/  LDL R103, [R1+0xcc] ;  /* 0x0000cc0001677983 */ /* 0x000f620000100800 */
[----:B-1----:R-:W-:-:S04]  /*1e7b0*/  @!P1 LEA R12, P2, R66, R11, 0x2 ;  /* 0x0000000b420c9211 */ /* 0x002fc800078410ff */
[----:B------:R-:W-:Y:S02]  /*1e7c0*/  @!P1 LEA.HI.X R13, R66, R20, R102, 0x2, P2 ;  /* 0x00000014420d9211 */ /* 0x000fe400010f1466 */
[----:B------:R-:W5:Y:S01]  /*1e7d0*/  LDL R66, [R1+0xd8] ;  /* 0x0000d80001427983 */ /* 0x000f620000100800 */
[----:B------:R-:W-:Y:S02]  /*1e7e0*/  @!P1 IMAD.MOV.U32 R14, RZ, RZ, R203 ;  /* 0x000000ffff0e9224 */ /* 0x000fe400078e00cb */
[----:B------:R-:W-:Y:S01]  /*1e7f0*/  @!P1 IMAD.MOV.U32 R15, RZ, RZ, R201 ;  /* 0x000000ffff0f9224 */ /* 0x000fe200078e00c9 */
[----:B------:R-:W5:Y:S04]  /*1e800*/  LDL R102, [R1+0x168] ;  /* 0x0001680001667983 */ /* 0x000f680000100800 */
[----:B------:R1:W-:Y:S01]  /*1e810*/  @!P1 ST.E.64 desc[UR36][R12.64], R14 ;  /* 0x0000000e0c009985 */ /* 0x0003e2000c101b24 */
[----:B------:R-:W-:-:S02]  /*1e820*/  ISETP.GE.AND P1, PT, R21, UR4, PT ;  /* 0x0000000415007c0c */ /* 0x000fc4000bf26270 */
        /* <DEDUP_REMOVED lines=8> */
[C---:B-1----:R-:W-:Y:S01]  /*1e8b0*/  @!P1 LEA R12, P2, R21.reuse, R11, 0x2 ;  /* 0x0000000b150c9211 */ /* 0x042fe200078410ff */
[----:B------:R-:W-:Y:S01]  /*1e8c0*/  @!P1 IMAD.MOV.U32 R14, RZ, RZ, R199 ;  /* 0x000000ffff0e9224 */ /* 0x000fe200078e00c7 */
[----:B------:R-:W-:Y:S02]  /*1e8d0*/  @!P1 MOV R15, R197 ;  /* 0x000000c5000f9202 */ /* 0x000fe40000000f00 */
[----:B------:R-:W-:Y:S02]  /*1e8e0*/  @!P1 LEA.HI.X R13, R21, R20, R35, 0x2, P2 ;  /* 0x00000014150d9211 */ /* 0x000fe400010f1423 */
[----:B------:R-:W5:Y:S04]  /*1e8f0*/  LDL R35, [R1+0x160] ;  /* 0x0001600001237983 */ /* 0x000f680000100800 */
[----:B------:R1:W-:Y:S04]  /*1e900*/  @!P1 ST.E.64 desc[UR36][R12.64], R14 ;  /* 0x0000000e0c009985 */ /* 0x0003e8000c101b24 */
        /* <DEDUP_REMOVED lines=8> */
[----:B--2---:R-:W-:-:S13]  /*1e990*/  ISETP.GE.AND P1, PT, R62, UR4, PT ;  /* 0x000000043e007c0c */ /* 0x004fda000bf26270 */
[C---:B-1----:R-:W-:Y:S01]  /*1e9a0*/  @!P1 LEA R12, P2, R62.reuse, R11, 0x2 ;  /* 0x0000000b3e0c9211 */ /* 0x042fe200078410ff */
[----:B------:R-:W-:Y:S02]  /*1e9b0*/  @!P1 IMAD.MOV.U32 R14, RZ, RZ, R195 ;  /* 0x000000ffff0e9224 */ /* 0x000fe400078e00c3 */
[----:B------:R-:W-:Y:S01]  /*1e9c0*/  @!P1 IMAD.MOV.U32 R15, RZ, RZ, R193 ;  /* 0x000000ffff0f9224 */ /* 0x000fe200078e00c1 */
[----:B---3--:R-:W-:Y:S02]  /*1e9d0*/  @!P1 LEA.HI.X R13, R62, R20, R107, 0x2, P2 ;  /* 0x000000143e0d9211 */ /* 0x008fe400010f146b */
[----:B------:R-:W2:Y:S01]  /*1e9e0*/  LDL R62, [R1+0xb8] ;  /* 0x0000b800013e7983 */ /* 0x000ea20000100800 */
[----:B----4-:R-:W-:-:S03]  /*1e9f0*/  ISETP.GE.AND P0, PT, R86, UR4, PT ;  /* 0x0000000456007c0c */ /* 0x010fc6000bf06270 */
[----:B------:R1:W-:Y:S04]  /*1ea00*/  @!P1 ST.E.64 desc[UR36][R12.64], R14 ;  /* 0x0000000e0c009985 */ /* 0x0003e8000c101b24 */
[----:B------:R-:W3:Y:S06]  /*1ea10*/  LDL R107, [R1+0x148] ;  /* 0x00014800016b7983 */ /* 0x000eec0000100800 */
[----:B-1----:R-:W-:Y:S01]  /*1ea20*/  @!P0 LEA R12, P1, R86, R11, 0x2 ;  /* 0x0000000b560c8211 */ /* 0x002fe200078210ff */
[----:B------:R-:W-:Y:S01]  /*1ea30*/  @!P0 IMAD.MOV.U32 R14, RZ, RZ, R190 ;  /* 0x000000ffff0e8224 */ /* 0x000fe200078e00be */
[----:B------:R-:W-:-:S02]  /*1ea40*/  @!P0 MOV R15, R188 ;  /* 0x000000bc000f8202 */ /* 0x000fc40000000f00 */
[----:B-----5:R-:W-:Y:S02]  /*1ea50*/  ISETP.GE.AND P2, PT, R66, UR4, PT ;  /* 0x0000000442007c0c */ /* 0x020fe4000bf46270 */
[----:B------:R-:W-:Y:S02]  /*1ea60*/  @!P0 LEA.HI.X R13, R86, R20, R102, 0x2, P1 ;  /* 0x00000014560d8211 */ /* 0x000fe400008f1466 */
[----:B------:R-:W4:Y:S04]  /*1ea70*/  LDL R86, [R1+0x154] ;  /* 0x0001540001567983 */ /* 0x000f280000100800 */
[----:B------:R1:W-:Y:S01]  /*1ea80*/  @!P0 ST.E.64 desc[UR36][R12.64], R14 ;  /* 0x0000000e0c008985 */ /* 0x0003e2000c101b24 */
[----:B------:R-:W-:-:S03]  /*1ea90*/  ISETP.GE.AND P0, PT, R34, UR4, PT ;  /* 0x0000000422007c0c */ /* 0x000fc6000bf06270 */
[----:B------:R-:W5:Y:S01]  /*1eaa0*/  LDL R102, [R1+0xb0] ;  /* 0x0000b00001667983 */ /* 0x000f620000100800 */
[----:B-1----:R-:W-:-:S04]  /*1eab0*/  @!P2 LEA R12, P1, R66, R11, 0x2 ;  /* 0x0000000b420ca211 */ /* 0x002fc800078210ff */
[----:B------:R-:W-:Y:S02]  /*1eac0*/  @!P2 LEA.HI.X R13, R66, R20, R90, 0x2, P1 ;  /* 0x00000014420da211 */ /* 0x000fe400008f145a */
[----:B------:R-:W3:Y:S04]  /*1ead0*/  LDL R66, [R1+0xb4] ;  /* 0x0000b40001427983 */ /* 0x000ee80000100800 */
[----:B------:R-:W3:Y:S01]  /*1eae0*/  LDL R90, [R1+0x14c] ;  /* 0x00014c00015a7983 */ /* 0x000ee20000100800 */
[----:B------:R-:W-:Y:S01]  /*1eaf0*/  @!P2 IMAD.MOV.U32 R14, RZ, RZ, R191 ;  /* 0x000000ffff0ea224 */ /* 0x000fe200078e00bf */
[----:B------:R-:W-:Y:S01]  /*1eb00*/  ISETP.GE.AND P1, PT, R95, UR4, PT ;  /* 0x000000045f007c0c */ /* 0x000fe2000bf26270 */
[----:B------:R-:W-:-:S05]  /*1eb10*/  @!P2 IMAD.MOV.U32 R15, RZ, RZ, R189 ;  /* 0x000000ffff0fa224 */ /* 0x000fca00078e00bd */
[----:B------:R1:W-:Y:S01]  /*1eb20*/  @!P2 ST.E.64 desc[UR36][R12.64], R14 ;  /* 0x0000000e0c00a985 */ /* 0x0003e2000c101b24 */
[----:B------:R-:W-:Y:S02]  /*1eb30*/  ISETP.GE.AND P2, PT, R103, UR4, PT ;  /* 0x0000000467007c0c */ /* 0x000fe4000bf46270 */
[----:B-1----:R-:W-:-:S04]  /*1eb40*/  @!P0 LEA R14, P3, R34, R11, 0x2 ;  /* 0x0000000b220e8211 */ /* 0x002fc800078610ff */
[----:B------:R-:W-:Y:S02]  /*1eb50*/  @!P1 LEA R12, P4, R95, R11, 0x2 ;  /* 0x0000000b5f0c9211 */ /* 0x000fe400078810ff */
[----:B------:R-:W-:Y:S01]  /*1eb60*/  @!P0 LEA.HI.X R15, R34, R20, R35, 0x2, P3 ;  /* 0x00000014220f8211 */ /* 0x000fe200018f1423 */
[----:B------:R-:W-:Y:S02]  /*1eb70*/  @!P0 IMAD.MOV.U32 R34, RZ, RZ, R187 ;  /* 0x000000ffff228224 */ /* 0x000fe400078e00bb */
[----:B------:R-:W-:-:S05]  /*1eb80*/  @!P0 IMAD.MOV.U32 R35, RZ, RZ, R185 ;  /* 0x000000ffff238224 */ /* 0x000fca00078e00b9 */
[----:B------:R1:W-:Y:S01]  /*1eb90*/  @!P0 ST.E.64 desc[UR36][R14.64], R34 ;  /* 0x000000220e008985 */ /* 0x0003e2000c101b24 */
[----:B------:R-:W-:-:S03]  /*1eba0*/  @!P1 LEA.HI.X R13, R95, R20, R105, 0x2, P4 ;  /* 0x000000145f0d9211 */ /* 0x000fc600020f1469 */
[----:B------:R-:W3:Y:S01]  /*1ebb0*/  LDL R105, [R1+0x144] ;  /* 0x0001440001697983 */ /* 0x000ee20000100800 */
[----:B-1----:R-:W-:Y:S02]  /*1ebc0*/  @!P2 LEA R14, P4, R103, R11, 0x2 ;  /* 0x0000000b670ea211 */ /* 0x002fe400078810ff */
[----:B------:R-:W-:Y:S01]  /*1ebd0*/  ISETP.GE.AND P3, PT, R21, UR4, PT ;  /* 0x0000000415007c0c */ /* 0x000fe2000bf66270 */
[----:B------:R-:W-:Y:S01]  /*1ebe0*/  @!P1 IMAD.MOV.U32 R34, RZ, RZ, R186 ;  /* 0x000000ffff229224 */ /* 0x000fe200078e00ba */
[----:B------:R-:W-:Y:S01]  /*1ebf0*/  @!P2 LEA.HI.X R15, R103, R20, R113, 0x2, P4 ;  /* 0x00000014670fa211 */ /* 0x000fe200020f1471 */
[----:B------:R-:W3:Y:S04]  /*1ec00*/  LDL R95, [R1+0x98] ;  /* 0x00009800015f7983 */ /* 0x000ee80000100800 */
[----:B------:R-:W3:Y:S01]  /*1ec10*/  LDL R113, [R1+0x140] ;  /* 0x0001400001717983 */ /* 0x000ee20000100800 */
[----:B------:R-:W-:-:S02]  /*1ec20*/  @!P1 MOV R35, R184 ;  /* 0x000000b800239202 */ /* 0x000fc40000000f00 */
[----:B------:R-:W-:Y:S01]  /*1ec30*/  ISETP.GE.AND P0, PT, R114, UR4, PT ;  /* 0x0000000472007c0c */ /* 0x000fe2000bf06270 */
[----:B------:R-:W3:Y:S04]  /*1ec40*/  LDL R103, [R1+0x13c] ;  /* 0x00013c0001677983 */ /* 0x000ee80000100800 */
[----:B------:R1:W-:Y:S02]  /*1ec50*/  @!P1 ST.E.64 desc[UR36][R12.64], R34 ;  /* 0x000000220c009985 */ /* 0x0003e4000c101b24 */
[----:B-1----:R-:W-:Y:S01]  /*1ec60*/  @!P3 LEA R12, P5, R21, R11, 0x2 ;  /* 0x0000000b150cb211 */ /* 0x002fe200078a10ff */
[----:B------:R-:W-:Y:S02]  /*1ec70*/  @!P2 IMAD.MOV.U32 R34, RZ, RZ, R183 ;  /* 0x000000ffff22a224 */ /* 0x000fe400078e00b7 */
[----:B------:R-:W-:-:S05]  /*1ec80*/  @!P2 IMAD.MOV.U32 R35, RZ, RZ, R181 ;  /* 0x000000ffff23a224 */ /* 0x000fca00078e00b5 */
[----:B------:R1:W-:Y:S02]  /*1ec90*/  @!P2 ST.E.64 desc[UR36][R14.64], R34 ;  /* 0x000000220e00a985 */ /* 0x0003e4000c101b24 */
[----:B-1----:R-:W-:Y:S02]  /*1eca0*/  @!P3 IMAD.MOV.U32 R34, RZ, RZ, R182 ;  /* 0x000000ffff22b224 */ /* 0x002fe400078e00b6 */
[----:B------:R-:W-:Y:S01]  /*1ecb0*/  @!P3 IMAD.MOV.U32 R35, RZ, RZ, R180 ;  /* 0x000000ffff23b224 */ /* 0x000fe200078e00b4 */
[----:B------:R-:W-:-:S04]  /*1ecc0*/  @!P0 LEA R14, P4, R114, R11, 0x2 ;  /* 0x0000000b720e8211 */ /* 0x000fc800078810ff */
[-C--:B------:R-:W-:Y:S02]  /*1ecd0*/  @!P0 LEA.HI.X R15, R114, R20.reuse, R117, 0x2, P4 ;  /* 0x00000014720f8211 */ /* 0x080fe400020f1475 */
[----:B------:R-:W3:Y:S04]  /*1ece0*/  LDL R114, [R1+0x8c] ;  /* 0x00008c0001727983 */ /* 0x000ee80000100800 */
[----:B------:R-:W3:Y:S01]  /*1ecf0*/  LDL R117, [R1+0x130] ;  /* 0x0001300001757983 */ /* 0x000ee20000100800 */
[----:B--2---:R-:W-:Y:S02]  /*1ed00*/  ISETP.GE.AND P1, PT, R62, UR4, PT ;  /* 0x000000043e007c0c */ /* 0x004fe4000bf26270 */
[----:B----4-:R-:W-:Y:S02]  /*1ed10*/  @!P3 LEA.HI.X R13, R21, R20, R86, 0x2, P5 ;  /* 0x00000014150db211 */ /* 0x010fe400028f1456 */
[----:B------:R-:W2:Y:S04]  /*1ed20*/  LDL R86, [R1+0x94] ;  /* 0x0000940001567983 */ /* 0x000ea80000100800 */
[----:B------:R-:W4:Y:S04]  /*1ed30*/  LDL R21, [R1+0x90] ;  /* 0x0000900001157983 */ /* 0x000f280000100800 */
[----:B------:R1:W-:Y:S01]  /*1ed40*/  @!P3 ST.E.64 desc[UR36][R12.64], R34 ;  /* 0x000000220c00b985 */ /* 0x0003e2000c101b24 */
[----:B-----5:R-:W-:-:S02]  /*1ed50*/  ISETP.GE.AND P3, PT, R102, UR4, PT ;  /* 0x0000000466007c0c */ /* 0x020fc4000bf66270 */
[----:B---3--:R-:W-:Y:S02]  /*1ed60*/  ISETP.GE.AND P2, PT, R66, UR4, PT ;  /* 0x0000000442007c0c */ /* 0x008fe4000bf46270 */
[C---:B-1----:R-:W-:Y:S01]  /*1ed70*/  @!P1 LEA R12, P5, R62.reuse, R11, 0x2 ;  /* 0x0000000b3e0c9211 */ /* 0x042fe200078a10ff */
[----:B------:R-:W-:Y:S01]  /*1ed80*/  @!P0 IMAD.MOV.U32 R34, RZ, RZ, R179 ;  /* 0x000000ffff228224 */ /* 0x000fe200078e00b3 */
[----:B------:R-:W-:Y:S02]  /*1ed90*/  @!P0 MOV R35, R177 ;  /* 0x000000b100238202 */ /* 0x000fe40000000f00 */
[----:B------:R-:W-:Y:S02]  /*1eda0*/  @!P1 LEA.HI.X R13, R62, R20, R90, 0x2, P5 ;  /* 0x000000143e0d9211 */ /* 0x000fe400028f145a */
[----:B------:R-:W3:Y:S04]  /*1edb0*/  LDL R90, [R1+0x138] ;  /* 0x00013800015a7983 */ /* 0x000ee80000100800 */
[----:B------:R1:W-:Y:S01]  /*1edc0*/  @!P0 ST.E.64 desc[UR36][R14.64], R34 ;  /* 0x000000220e008985 */ /* 0x0003e2000c101b24 */
[----:B------:R-:W-:-:S03]  /*1edd0*/  ISETP.GE.AND P0, PT, R110, UR4, PT ;  /* 0x000000046e007c0c */ /* 0x000fc6000bf06270 */
[----:B------:R-:W5:Y:S01]  /*1ede0*/  LDL R62, [R1+0x88] ;  /* 0x00008800013e7983 */ /* 0x000f620000100800 */
[----:B-1----:R-:W-:Y:S01]  /*1edf0*/  @!P2 LEA R14, P4, R66, R11, 0x2 ;  /* 0x0000000b420ea211 */ /* 0x002fe200078810ff */
[----:B------:R-:W-:-:S03]  /*1ee00*/  @!P1 IMAD.MOV.U32 R34, RZ, RZ, R178 ;  /* 0x000000ffff229224 */ /* 0x000fc600078e00b2 */
[----:B------:R-:W-:Y:S01]  /*1ee10*/  @!P2 LEA.HI.X R15, R66, R20, R107, 0x2, P4 ;  /* 0x00000014420fa211 */ /* 0x000fe200020f146b */
[----:B------:R-:W-:Y:S01]  /*1ee20*/  @!P1 IMAD.MOV.U32 R35, RZ, RZ, R176 ;  /* 0x000000ffff239224 */ /* 0x000fe200078e00b0 */
[----:B------:R-:W5:Y:S04]  /*1ee30*/  LDL R66, [R1+0x134] ;  /* 0x0001340001427983 */ /* 0x000f680000100800 */
[----:B------:R1:W-:Y:S04]  /*1ee40*/  @!P1 ST.E.64 desc[UR36][R12.64], R34 ;  /* 0x000000220c009985 */ /* 0x0003e8000c101b24 */
[----:B------:R-:W5:Y:S01]  /*1ee50*/  LDL R107, [R1+0x80] ;  /* 0x00008000016b7983 */ /* 0x000f620000100800 */
[----:B-1----:R-:W-:Y:S01]  /*1ee60*/  @!P2 IMAD.MOV.U32 R34, RZ, RZ, R175 ;  /* 0x000000ffff22a224 */ /* 0x002fe200078e00af */
[----:B------:R-:W-:Y:S01]  /*1ee70*/  @!P3 LEA R12, P5, R102, R11, 0x2 ;  /* 0x0000000b660cb211 */ /* 0x000fe200078a10ff */
[----:B------:R-:W-:-:S03]  /*1ee80*/  @!P2 IMAD.MOV.U32 R35, RZ, RZ, R173 ;  /* 0x000000ffff23a224 */ /* 0x000fc600078e00ad */
[----:B------:R-:W-:Y:S02]  /*1ee90*/  @!P3 LEA.HI.X R13, R102, R20, R105, 0x2, P5 ;  /* 0x00000014660db211 */ /* 0x000fe400028f1469 */
[----:B------:R1:W-:Y:S01]  /*1eea0*/  @!P2 ST.E.64 desc[UR36][R14.64], R34 ;  /* 0x000000220e00a985 */ /* 0x0003e2000c101b24 */
[----:B------:R-:W-:-:S03]  /*1eeb0*/  ISETP.GE.AND P1, PT, R95, UR4, PT ;  /* 0x000000045f007c0c */ /* 0x000fc6000bf26270 */
[----:B------:R-:W5:Y:S04]  /*1eec0*/  LDL R102, [R1+0x84] ;  /* 0x0000840001667983 */ /* 0x000f680000100800 */
[----:B------:R-:W5:Y:S01]  /*1eed0*/  LDL R105, [R1+0x7c] ;  /* 0x00007c0001697983 */ /* 0x000f620000100800 */
[----:B-1----:R-:W-:-:S04]  /*1eee0*/  @!P0 LEA R14, P5, R110, R11, 0x2 ;  /* 0x0000000b6e0e8211 */ /* 0x002fc800078a10ff */
[----:B------:R-:W-:Y:S02]  /*1eef0*/  @!P0 LEA.HI.X R15, R110, R20, R113, 0x2, P5 ;  /* 0x000000146e0f8211 */ /* 0x000fe400028f1471 */
[----:B------:R-:W5:Y:S01]  /*1ef00*/  LDL R113, [R1+0x12c] ;  /* 0x00012c0001717983 */ /* 0x000f620000100800 */
[----:B------:R-:W-:Y:S01]  /*1ef10*/  @!P3 IMAD.MOV.U32 R34, RZ, RZ, R174 ;  /* 0x000000ffff22b224 */ /* 0x000fe200078e00ae */
[----:B------:R-:W-:Y:S02]  /*1ef20*/  @!P3 MOV R35, R172 ;  /* 0x000000ac0023b202 */ /* 0x000fe40000000f00 */
[----:B------:R-:W5:Y:S04]  /*1ef30*/  LDL R110, [R1+0x124] ;  /* 0x00012400016e7983 */ /* 0x000f680000100800 */
[----:B------:R1:W-:Y:S02]  /*1ef40*/  @!P3 ST.E.64 desc[UR36][R12.64], R34 ;  /* 0x000000220c00b985 */ /* 0x0003e4000c101b24 */
[----:B-1----:R-:W-:Y:S01]  /*1ef50*/  @!P1 LEA R12, P3, R95, R11, 0x2 ;  /* 0x0000000b5f0c9211 */ /* 0x002fe200078610ff */
[----:B------:R-:W-:-:S02]  /*1ef60*/  @!P0 IMAD.MOV.U32 R34, RZ, RZ, R171 ;  /* 0x000000ffff228224 */ /* 0x000fc400078e00ab */
[----:B------:R-:W-:Y:S01]  /*1ef70*/  @!P0 IMAD.MOV.U32 R35, RZ, RZ, R147 ;  /* 0x000000ffff238224 */ /* 0x000fe200078e0093 */
[----:B------:R-:W-:Y:S02]  /*1ef80*/  @!P1 LEA.HI.X R13, R95, R20, R103, 0x2, P3 ;  /* 0x000000145f0d9211 */ /* 0x000fe400018f1467 */
[----:B------:R-:W5:Y:S04]  /*1ef90*/  LDL R103, [R1+0x128] ;  /* 0x0001280001677983 */ /* 0x000f680000100800 */
[----:B------:R1:W-:Y:S04]  /*1efa0*/  @!P0 ST.E.64 desc[UR36][R14.64], R34 ;  /* 0x000000220e008985 */ /* 0x0003e8000c101b24 */
[----:B------:R-:W5:Y:S01]  /*1efb0*/  LDL R95, [R1+0x78] ;  /* 0x00007800015f7983 */ /* 0x000f620000100800 */
[----:B-1----:R-:W-:-:S02]  /*1efc0*/  @!P1 IMAD.MOV.U32 R34, RZ, RZ, R168 ;  /* 0x000000ffff229224 */ /* 0x002fc400078e00a8 */
[----:B------:R-:W-:Y:S02]  /*1efd0*/  @!P1 IMAD.MOV.U32 R35, RZ, RZ, R100 ;  /* 0x000000ffff239224 */ /* 0x000fe400078e0064 */
[----:B------:R-:W5:Y:S04]  /*1efe0*/  LDL R100, [R1+0x120] ;  /* 0x0001200001647983 */ /* 0x000f680000100800 */
[----:B------:R1:W-:Y:S01]  /*1eff0*/  @!P1 ST.E.64 desc[UR36][R12.64], R34 ;  /* 0x000000220c009985 */ /* 0x0003e2000c101b24 */
[----:B------:R-:W-:Y:S02]  /*1f000*/  ISETP.GE.AND P0, PT, R114, UR4, PT ;  /* 0x0000000472007c0c */ /* 0x000fe4000bf06270 */
[----:B--2---:R-:W-:Y:S02]  /*1f010*/  ISETP.GE.AND P2, PT, R86, UR4, PT ;  /* 0x0000000456007c0c */ /* 0x004fe4000bf46270 */
[----:B----4-:R-:W-:-:S11]  /*1f020*/  ISETP.GE.AND P4, PT, R21, UR4, PT ;  /* 0x0000000415007c0c */ /* 0x010fd6000bf86270 */
[CC--:B------:R-:W-:Y:S02]  /*1f030*/  @!P2 LEA R14, P3, R86.reuse, R11.reuse, 0x2 ;  /* 0x0000000b560ea211 */ /* 0x0c0fe400078610ff */
[----:B-1----:R-:W-:Y:S01]  /*1f040*/  @!P4 LEA R12, P5, R21, R11, 0x2 ;  /* 0x0000000b150cc211 */ /* 0x002fe200078a10ff */
[----:B------:R-:W-:Y:S01]  /*1f050*/  @!P2 IMAD.MOV.U32 R34, RZ, RZ, R96 ;  /* 0x000000ffff22a224 */ /* 0x000fe200078e0060 */
[----:B------:R-:W-:Y:S01]  /*1f060*/  @!P2 MOV R35, R93 ;  /* 0x0000005d0023a202 */ /* 0x000fe20000000f00 */
[----:B------:R-:W2:Y:S04]  /*1f070*/  LDL R96, [R1+0x11c] ;  /* 0x00011c0001607983 */ /* 0x000ea80000100800 */
[----:B------:R-:W4:Y:S01]  /*1f080*/  LDL R93, [R1+0x118] ;  /* 0x00011800015d7983 */ /* 0x000f220000100800 */
[----:B---3--:R-:W-:-:S03]  /*1f090*/  @!P2 LEA.HI.X R15, R86, R20, R90, 0x2, P3 ;  /* 0x00000014560fa211 */ /* 0x008fc600018f145a */
[----:B------:R-:W3:Y:S04]  /*1f0a0*/  LDL R90, [R1+0x74] ;  /* 0x00007400015a7983 */ /* 0x000ee80000100800 */
[----:B------:R-:W4:Y:S01]  /*1f0b0*/  LDL R86, [R1+0x70] ;  /* 0x0000700001567983 */ /* 0x000f220000100800 */
[----:B-----5:R-:W-:-:S03]  /*1f0c0*/  ISETP.GE.AND P1, PT, R62, UR4, PT ;  /* 0x000000043e007c0c */ /* 0x020fc6000bf26270 */
[----:B------:R1:W-:Y:S01]  /*1f0d0*/  @!P2 ST.E.64 desc[UR36][R14.64], R34 ;  /* 0x000000220e00a985 */ /* 0x0003e2000c101b24 */
[----:B------:R-:W-:-:S03]  /*1f0e0*/  @!P4 LEA.HI.X R13, R21, R20, R66, 0x2, P5 ;  /* 0x00000014150dc211 */ /* 0x000fc600028f1442 */
[----:B------:R-:W5:Y:S04]  /*1f0f0*/  LDL R66, [R1+0x6c] ;  /* 0x00006c0001427983 */ /* 0x000f680000100800 */
[----:B------:R-:W5:Y:S01]  /*1f100*/  LDL R21, [R1+0x68] ;  /* 0x0000680001157983 */ /* 0x000f620000100800 */
[----:B-1----:R-:W-:Y:S02]  /*1f110*/  @!P4 IMAD.MOV.U32 R34, RZ, RZ, R104 ;  /* 0x000000ffff22c224 */ /* 0x002fe400078e0068 */
[----:B------:R-:W-:-:S05]  /*1f120*/  @!P4 IMAD.MOV.U32 R35, RZ, RZ, R108 ;  /* 0x000000ffff23c224 */ /* 0x000fca00078e006c */
[----:B------:R1:W-:Y:S02]  /*1f130*/  @!P4 ST.E.64 desc[UR36][R12.64], R34 ;  /* 0x000000220c00c985 */ /* 0x0003e4000c101b24 */
[C---:B-1----:R-:W-:Y:S01]  /*1f140*/  @!P1 LEA R12, P5, R62.reuse, R11, 0x2 ;  /* 0x0000000b3e0c9211 */ /* 0x042fe200078a10ff */
[----:B------:R-:W-:Y:S02]  /*1f150*/  @!P0 IMAD.MOV.U32 R34, RZ, RZ, R88 ;  /* 0x000000ffff228224 */ /* 0x000fe400078e0058 */
[----:B------:R-:W-:Y:S01]  /*1f160*/  @!P0 IMAD.MOV.U32 R35, RZ, RZ, R84 ;  /* 0x000000ffff238224 */ /* 0x000fe200078e0054 */
[----:B------:R-:W5:Y:S04]  /*1f170*/  LDL R88, [R1+0x114] ;  /* 0x0001140001587983 */ /* 0x000f680000100800 */
[----:B------:R-:W5:Y:S01]  /*1f180*/  LDL R84, [R1+0x110] ;  /* 0x0001100001547983 */ /* 0x000f620000100800 */
[----:B------:R-:W-:-:S03]  /*1f190*/  @!P1 LEA.HI.X R13, R62, R20, R113, 0x2, P5 ;  /* 0x000000143e0d9211 */ /* 0x000fc600028f1471 */
[----:B------:R-:W5:Y:S01]  /*1f1a0*/  LDL R62, [R1+0x10c] ;  /* 0x00010c00013e7983 */ /* 0x000f620000100800 */
[----:B------:R-:W-:Y:S02]  /*1f1b0*/  ISETP.GE.AND P2, PT, R102, UR4, PT ;  /* 0x0000000466007c0c */ /* 0x000fe4000bf46270 */
[C---:B------:R-:W-:Y:S02]  /*1f1c0*/  @!P0 LEA R14, P3, R114.reuse, R11, 0x2 ;  /* 0x0000000b720e8211 */ /* 0x040fe400078610ff */
[----:B------:R-:W-:Y:S02]  /*1f1d0*/  ISETP.GE.AND P4, PT, R107, UR4, PT ;  /* 0x000000046b007c0c */ /* 0x000fe4000bf86270 */
[----:B------:R-:W-:Y:S02]  /*1f1e0*/  @!P0 LEA.HI.X R15, R114, R20, R117, 0x2, P3 ;  /* 0x00000014720f8211 */ /* 0x000fe400018f1475 */
[----:B------:R-:W-:-:S03]  /*1f1f0*/  ISETP.GE.AND P3, PT, R105, UR4, PT ;  /* 0x0000000469007c0c */ /* 0x000fc6000bf66270 */
[----:B------:R1:W-:Y:S02]  /*1f200*/  @!P0 ST.E.64 desc[UR36][R14.64], R34 ;  /* 0x000000220e008985 */ /* 0x0003e4000c101b24 */
[----:B-1----:R-:W-:Y:S01]  /*1f210*/  @!P1 IMAD.MOV.U32 R14, RZ, RZ, R112 ;  /* 0x000000ffff0e9224 */ /* 0x002fe200078e0070 */
[----:B------:R-:W-:Y:S02]  /*1f220*/  @!P1 MOV R15, R116 ;  /* 0x00000074000f9202 */ /* 0x000fe40000000f00 */
[----:B------:R-:W-:-:S03]  /*1f230*/  @!P2 LEA R34, P0, R102, R11, 0x2 ;  /* 0x0000000b6622a211 */ /* 0x000fc600078010ff */
[----:B------:R1:W-:Y:S01]  /*1f240*/  @!P1 ST.E.64 desc[UR36][R12.64], R14 ;  /* 0x0000000e0c009985 */ /* 0x0003e2000c101b24 */
[----:B------:R-:W-:Y:S02]  /*1f250*/  @!P2 LEA.HI.X R35, R102, R20, R103, 0x2, P0 ;  /* 0x000000146623a211 */ /* 0x000fe400000f1467 */
[----:B------:R-:W-:Y:S01]  /*1f260*/  ISETP.GE.AND P0, PT, R95, UR4, PT ;  /* 0x000000045f007c0c */ /* 0x000fe2000bf06270 */
[----:B------:R-:W-:Y:S01]  /*1f270*/  @!P4 IMAD.MOV.U32 R121, RZ, RZ, R54 ;  /* 0x000000ffff79c224 */ /* 0x000fe200078e0036 */
[-C--:B------:R-:W-:Y:S02]  /*1f280*/  @!P3 LEA R102, P5, R105, R11.reuse, 0x2 ;  /* 0x0000000b6966b211 */ /* 0x080fe400078a10ff */
[----:B-1----:R-:W-:Y:S01]  /*1f290*/  @!P4 LEA R12, P1, R107, R11, 0x2 ;  /* 0x0000000b6b0cc211 */ /* 0x002fe200078210ff */
[----:B------:R-:W-:-:S03]  /*1f2a0*/  @!P2 IMAD.MOV.U32 R14, RZ, RZ, R3 ;  /* 0x000000ffff0ea224 */ /* 0x000fc600078e0003 */
[-C--:B------:R-:W-:Y:S01]  /*1f2b0*/  @!P4 LEA.HI.X R13, R107, R20.reuse, R110, 0x2, P1 ;  /* 0x000000146b0dc211 */ /* 0x080fe200008f146e */
[----:B------:R-:W-:Y:S01]  /*1f2c0*/  @!P2 IMAD.MOV.U32 R15, RZ, RZ, R4 ;  /* 0x000000ffff0fa224 */ /* 0x000fe200078e0004 */
[----:B------:R-:W-:Y:S01]  /*1f2d0*/  @!P3 LEA.HI.X R103, R105, R20, R100, 0x2, P5 ;  /* 0x000000146967b211 */ /* 0x000fe200028f1464 */
[----:B------:R-:W-:Y:S02]  /*1f2e0*/  @!P3 IMAD.MOV.U32 R4, RZ, RZ, R5 ;  /* 0x000000ffff04b224 */ /* 0x000fe400078e0005 */
[----:B------:R-:W-:Y:S01]  /*1f2f0*/  @!P3 IMAD.MOV.U32 R5, RZ, RZ, R6 ;  /* 0x000000ffff05b224 */ /* 0x000fe200078e0006 */
[----:B------:R-:W-:Y:S04]  /*1f300*/  @!P2 ST.E.64 desc[UR36][R34.64], R14 ;  /* 0x0000000e2200a985 */ /* 0x000fe8000c101b24 */
[----:B------:R1:W-:Y:S04]  /*1f310*/  @!P4 ST.E.64 desc[UR36][R12.64], R120 ;  /* 0x000000780c00c985 */ /* 0x0003e8000c101b24 */
[----:B------:R0:W-:Y:S01]  /*1f320*/  @!P3 ST.E.64 desc[UR36][R102.64], R4 ;  /* 0x000000046600b985 */ /* 0x0001e2000c101b24 */
[----:B-1----:R-:W-:Y:S01]  /*1f330*/  @!P0 LEA R12, P2, R95, R11, 0x2 ;  /* 0x0000000b5f0c8211 */ /* 0x002fe200078410ff */
[----:B------:R-:W-:Y:S01]  /*1f340*/  @!P0 IMAD.MOV.U32 R15, RZ, RZ, R57 ;  /* 0x000000ffff0f8224 */ /* 0x000fe200078e0039 */
[----:B------:R-:W-:-:S02]  /*1f350*/  @!P0 MOV R14, R55 ;  /* 0x00000037000e8202 */ /* 0x000fc40000000f00 */
[----:B--2---:R-:W-:Y:S02]  /*1f360*/  @!P0 LEA.HI.X R13, R95, R20, R96, 0x2, P2 ;  /* 0x000000145f0d8211 */ /* 0x004fe400010f1460 */
[----:B---3--:R-:W-:Y:S02]  /*1f370*/  ISETP.GE.AND P1, PT, R90, UR4, PT ;  /* 0x000000045a007c0c */ /* 0x008fe4000bf26270 */
[----:B----4-:R-:W-:Y:S01]  /*1f380*/  ISETP.GE.AND P4, PT, R86, UR4, PT ;  /* 0x0000000456007c0c */ /* 0x010fe2000bf86270 */
[----:B------:R1:W-:Y:S10]  /*1f390*/  @!P0 ST.E.64 desc[UR36][R12.64], R14 ;  /* 0x0000000e0c008985 */ /* 0x0003f4000c101b24 */
[----:B0-----:R-:W-:Y:S01]  /*1f3a0*/  @!P1 LEA R4, P2, R90, R11, 0x2 ;  /* 0x0000000b5a049211 */ /* 0x001fe200078410ff */
[----:B------:R-:W-:-:S02]  /*1f3b0*/  @!P1 IMAD.MOV.U32 R6, RZ, RZ, R7 ;  /* 0x000000ffff069224 */ /* 0x000fc400078e0007 */
[----:B------:R-:W-:Y:S01]  /*1f3c0*/  @!P1 IMAD.MOV.U32 R7, RZ, RZ, R8 ;  /* 0x000000ffff079224 */ /* 0x000fe200078e0008 */
[----:B------:R-:W-:Y:S02]  /*1f3d0*/  @!P1 LEA.HI.X R5, R90, R20, R93, 0x2, P2 ;  /* 0x000000145a059211 */ /* 0x000fe400010f145d */
[----:B-----5:R-:W-:Y:S02]  /*1f3e0*/  ISETP.GE.AND P5, PT, R66, UR4, PT ;  /* 0x0000000442007c0c */ /* 0x020fe4000bfa6270 */
[----:B------:R-:W-:Y:S01]  /*1f3f0*/  ISETP.GE.AND P3, PT, R21, UR4, PT ;  /* 0x0000000415007c0c */ /* 0x000fe2000bf66270 */
[----:B------:R0:W-:Y:S01]  /*1f400*/  @!P1 ST.E.64 desc[UR36][R4.64], R6 ;  /* 0x0000000604009985 */ /* 0x0001e2000c101b24 */
[----:B-1----:R-:W-:Y:S01]  /*1f410*/  @!P4 LEA R12, P0, R86, R11, 0x2 ;  /* 0x0000000b560cc211 */ /* 0x002fe200078010ff */
[----:B------:R-:W-:Y:S02]  /*1f420*/  @!P4 IMAD.MOV.U32 R14, RZ, RZ, R61 ;  /* 0x000000ffff0ec224 */ /* 0x000fe400078e003d */
[----:B------:R-:W-:-:S06]  /*1f430*/  @!P4 IMAD.MOV.U32 R15, RZ, RZ, R65 ;  /* 0x000000ffff0fc224 */ /* 0x000fcc00078e0041 */
[-C--:B0-----:R-:W-:Y:S02]  /*1f440*/  @!P5 LEA R4, P1, R66, R11.reuse, 0x2 ;  /* 0x0000000b4204d211 */ /* 0x081fe400078210ff */
[----:B------:R-:W-:Y:S02]  /*1f450*/  @!P3 LEA R6, P2, R21, R11, 0x2 ;  /* 0x0000000b1506b211 */ /* 0x000fe400078410ff */
[----:B------:R-:W-:Y:S01]  /*1f460*/  @!P5 MOV R11, R10 ;  /* 0x0000000a000bd202 */ /* 0x000fe20000000f00 */
[----:B------:R-:W-:Y:S02]  /*1f470*/  @!P5 IMAD.MOV.U32 R10, RZ, RZ, R9 ;  /* 0x000000ffff0ad224 */ /* 0x000fe400078e0009 */
[----:B------:R-:W-:Y:S02]  /*1f480*/  @!P3 IMAD.MOV.U32 R8, RZ, RZ, R69 ;  /* 0x000000ffff08b224 */ /* 0x000fe400078e0045 */
[----:B------:R-:W-:Y:S01]  /*1f490*/  @!P3 IMAD.MOV.U32 R9, RZ, RZ, R73 ;  /* 0x000000ffff09b224 */ /* 0x000fe200078e0049 */
[----:B------:R-:W-:-:S02]  /*1f4a0*/  @!P4 LEA.HI.X R13, R86, R20, R88, 0x2, P0 ;  /* 0x00000014560dc211 */ /* 0x000fc400000f1458 */
[----:B------:R-:W-:-:S03]  /*1f4b0*/  @!P5 LEA.HI.X R5, R66, R20, R84, 0x2, P1 ;  /* 0x000000144205d211 */ /* 0x000fc600008f1454 */
[----:B------:R3:W-:Y:S04]  /*1f4c0*/  @!P4 ST.E.64 desc[UR36][R12.64], R14 ;  /* 0x0000000e0c00c985 */ /* 0x0007e8000c101b24 */
[----:B------:R3:W-:Y:S01]  /*1f4d0*/  @!P5 ST.E.64 desc[UR36][R4.64], R10 ;  /* 0x0000000a0400d985 */ /* 0x0007e2000c101b24 */
[----:B------:R-:W-:-:S05]  /*1f4e0*/  @!P3 LEA.HI.X R7, R21, R20, R62, 0x2, P2 ;  /* 0x000000141507b211 */ /* 0x000fca00010f143e */
[----:B------:R3:W-:Y:S02]  /*1f4f0*/  @!P3 ST.E.64 desc[UR36][R6.64], R8 ;  /* 0x000000080600b985 */ /* 0x0007e4000c101b24 */
.L_x_677:
[----:B------:R-:W-:Y:S05]  /*1f500*/  BSYNC B1 ;  /* 0x0000000000017941 */ /* 0x000fea0003800000 */
.L_x_676:
[----:B------:R-:W-:-:S03]  /*1f510*/  UMOV UR4, 0xffffffff ;  /* 0xffffffff00047882 */ /* 0x000fc60000000000 */
[----:B------:R-:W-:Y:S05]  /*1f520*/  BRA.DIV UR4, `(.L_x_678) ;  /* 0x0000010204847947 */ /* 0x000fea000b800000 */
[----:B---3--:R3:W4:Y:S04]  /*1f530*/  SHFL.IDX PT, R8, R2, 0x1, 0x1c1f ;  /* 0x003c1f0002087f89 */ /* 0x00872800000e0000 */
[----:B0-----:R-:W0:Y:S02]  /*1f540*/  SHFL.IDX PT, R0, R0, 0x1, 0x1c1f ;  /* 0x003c1f0000007f89 */ /* 0x001e2400000e0000 */
.L_x_1050:
[----:B------:R-:W-:-:S13]  /*1f550*/  ISETP.GE.AND P0, PT, R33, R32, PT ;  /* 0x000000202100720c */ /* 0x000fda0003f06270 */
[----:B------:R-:W-:Y:S05]  /*1f560*/  @P0 BRA `(.L_x_674) ;  /* 0x0000002000600947 */ /* 0x000fea0003800000 */
[----:B------:R-:W5:Y:S01]  /*1f570*/  LDL R96, [R1+0x64] ;  /* 0x0000640001607983 */ /* 0x000f620000100800 */
[----:B------:R-:W-:-:S03]  /*1f580*/  ULDC UR4, c[0x0][0xac8] ;  /* 0x0002b20000047ab9 */ /* 0x000fc60000000800 */
[----:B------:R-:W4:Y:S04]  /*1f590*/  LDL R90, [R1+0xc0] ;  /* 0x0000c000015a7983 */ /* 0x000f280000100800 */
[----:B------:R-:W4:Y:S04]  /*1f5a0*/  LDL R88, [R1+0xb4] ;  /* 0x0000b40001587983 */ /* 0x000f280000100800 */
[----:B------:R-:W4:Y:S04]  /*1f5b0*/  LDL R73, [R1+0xb0] ;  /* 0x0000b00001497983 */ /* 0x000f280000100800 */
[----:B------:R-:W4:Y:S04]  /*1f5c0*/  LDL R34, [R1+0x94] ;  /* 0x0000940001227983 */ /* 0x000f280000100800 */
[----:B------:R-:W4:Y:S04]  /*1f5d0*/  LDL R12, [R1+0x98] ;  /* 0x00009800010c7983 */ /* 0x000f280000100800 */
[----:B------:R-:W4:Y:S04]  /*1f5e0*/  LDL R113, [R1+0xfc] ;  /* 0x0000fc0001717983 */ /* 0x000f280000100800 */
[----:B--2---:R-:W2:Y:S04]  /*1f5f0*/  LDL R11, [R1+0x6c] ;  /* 0x00006c00010b7983 */ /* 0x004ea80000100800 */
[----:B------:R-:W2:Y:S04]  /*1f600*/  LDL R9, [R1+0x78] ;  /* 0x0000780001097983 */ /* 0x000ea80000100800 */
[----:B------:R-:W2:Y:S04]  /*1f610*/  LDL R3, [R1+0x68] ;  /* 0x0000680001037983 */ /* 0x000ea80000100800 */
[----:B---3--:R-:W3:Y:S04]  /*1f620*/  LDL R2, [R1+0x12c] ;  /* 0x00012c0001027983 */ /* 0x008ee80000100800 */
[----:B------:R-:W3:Y:S04]  /*1f630*/  LDL R114, [R1+0x180] ;  /* 0x0001800001727983 */ /* 0x000ee80000100800 */
        /* <DEDUP_REMOVED lines=14> */
[----:B-1----:R-:W3:Y:S04]  /*1f720*/  LDL R20, [R1+0x144] ;  /* 0x0001440001147983 */ /* 0x002ee80000100800 */
        /* <DEDUP_REMOVED lines=16> */
[----:B------:R-:W3:Y:S01]  /*1f830*/  LDL R13, [R1+0x110] ;  /* 0x00011000010d7983 */ /* 0x000ee20000100800 */
[----:B-----5:R-:W-:Y:S01]  /*1f840*/  ISETP.GE.AND P0, PT, R96, UR4, PT ;  /* 0x0000000460007c0c */ /* 0x020fe2000bf06270 */
[----:B----4-:R-:W-:-:S02]  /*1f850*/  IMAD.MOV.U32 R95, RZ, RZ, R90 ;  /* 0x000000ffff5f7224 */ /* 0x010fc400078e005a */
[----:B------:R-:W-:Y:S01]  /*1f860*/  IMAD.MOV.U32 R93, RZ, RZ, R88 ;  /* 0x000000ffff5d7224 */ /* 0x000fe200078e0058 */
[----:B------:R-:W-:Y:S01]  /*1f870*/  MOV R90, R73 ;  /* 0x00000049005a7202 */ /* 0x000fe20000000f00 */
[----:B------:R-:W-:Y:S02]  /*1f880*/  IMAD.MOV.U32 R73, RZ, RZ, R34 ;  /* 0x000000ffff497224 */ /* 0x000fe400078e0022 */
[----:B------:R-:W-:Y:S01]  /*1f890*/  IMAD.MOV.U32 R88, RZ, RZ, R12 ;  /* 0x000000ffff587224 */ /* 0x000fe200078e000c */
[----:B------:R-:W-:Y:S01]  /*1f8a0*/  ISETP.GE.AND P3, PT, R113, UR4, PT ;  /* 0x0000000471007c0c */ /* 0x000fe2000bf66270 */
[----:B--2---:R-:W-:Y:S02]  /*1f8b0*/  IMAD.MOV.U32 R12, RZ, RZ, R11 ;  /* 0x000000ffff0c7224 */ /* 0x004fe400078e000b */
[----:B------:R-:W-:Y:S02]  /*1f8c0*/  IMAD.MOV.U32 R34, RZ, RZ, R9 ;  /* 0x000000ffff227224 */ /* 0x000fe400078e0009 */
[----:B------:R-:W-:-:S02]  /*1f8d0*/  IMAD.MOV.U32 R9, RZ, RZ, R3 ;  /* 0x000000ffff097224 */ /* 0x000fc400078e0003 */
[----:B------:R-:W-:Y:S01]  /*1f8e0*/  @!P0 IMAD.MOV.U32 R3, RZ, RZ, R8 ;  /* 0x000000ffff038224 */ /* 0x000fe200078e0008 */
[----:B---3--:R-:W-:Y:S01]  /*1f8f0*/  MOV R11, R2 ;  /* 0x00000002000b7202 */ /* 0x008fe20000000f00 */
[----:B0-----:R-:W-:-:S04]  /*1f900*/  @!P0 IMAD.MOV.U32 R2, RZ, RZ, R0 ;  /* 0x000000ffff028224 */ /* 0x001fc800078e0000 */
[----:B------:R-:W-:-:S05]  /*1f910*/  @!P0 IMAD.WIDE R2, R96, 0x4, R2 ;  /* 0x0000000460028825 */ /* 0x000fca00078e0202 */
[----:B------:R0:W-:Y:S02]  /*1f920*/  @!P0 ST.E.64 desc[UR36][R2.64], R24 ;  /* 0x0000001802008985 */ /* 0x0001e4000c101b24 */
[----:B0-----:R-:W-:-:S04]  /*1f930*/  @!P3 LEA R2, P5, R113, R0, 0x2 ;  /* 0x000000007102b211 */ /* 0x001fc800078a10ff */
[----:B------:R-:W-:Y:S02]  /*1f940*/  @!P3 LEA.HI.X R3, R113, R8, R114, 0x2, P5 ;  /* 0x000000087103b211 */ /* 0x000fe400028f1472 */
[----:B------:R-:W2:Y:S01]  /*1f950*/  LDL R113, [R1+0x17c] ;  /* 0x00017c0001717983 */ /* 0x000ea20000100800 */
[----:B------:R-:W-:Y:S01]  /*1f960*/  ISETP.GE.AND P1, PT, R102, UR4, PT ;  /* 0x0000000466007c0c */ /* 0x000fe2000bf26270 */
[----:B------:R-:W-:Y:S01]  /*1f970*/  IMAD.MOV.U32 R96, RZ, RZ, R93 ;  /* 0x000000ffff607224 */ /* 0x000fe200078e005d */
[----:B------:R-:W-:Y:S01]  /*1f980*/  MOV R93, R88 ;  /* 0x00000058005d7202 */ /* 0x000fe20000000f00 */
[----:B------:R-:W-:Y:S01]  /*1f990*/  IMAD.MOV.U32 R88, RZ, RZ, R66 ;  /* 0x000000ffff587224 */ /* 0x000fe200078e0042 */
[----:B------:R-:W-:Y:S01]  /*1f9a0*/  ISETP.GE.AND P2, PT, R112, UR4, PT ;  /* 0x0000000470007c0c */ /* 0x000fe2000bf46270 */
[----:B------:R-:W-:Y:S01]  /*1f9b0*/  IMAD.MOV.U32 R66, RZ, RZ, R4 ;  /* 0x000000ffff427224 */ /* 0x000fe200078e0004 */
[----:B------:R-:W3:Y:S01]  /*1f9c0*/  LDL R114, [R1+0xd0] ;  /* 0x0000d00001727983 */ /* 0x000ee20000100800 */
[----:B------:R-:W-:-:S02]  /*1f9d0*/  IMAD.MOV.U32 R100, RZ, RZ, R95 ;  /* 0x000000ffff647224 */ /* 0x000fc400078e005f */
[----:B------:R-:W-:Y:S02]  /*1f9e0*/  IMAD.MOV.U32 R95, RZ, RZ, R90 ;  /* 0x000000ffff5f7224 */ /* 0x000fe400078e005a */
[----:B------:R-:W-:Y:S02]  /*1f9f0*/  IMAD.MOV.U32 R90, RZ, RZ, R86 ;  /* 0x000000ffff5a7224 */ /* 0x000fe400078e0056 */
[----:B------:R-:W-:Y:S01]  /*1fa00*/  @!P1 LEA R4, P4, R102, R0, 0x2 ;  /* 0x0000000066049211 */ /* 0x000fe200078810ff */
[----:B------:R-:W-:-:S03]  /*1fa10*/  IMAD.MOV.U32 R86, RZ, RZ, R5 ;  /* 0x000000ffff567224 */ /* 0x000fc600078e0005 */
[----:B------:R-:W-:Y:S01]  /*1fa20*/  @!P1 LEA.HI.X R5, R102, R8, R103, 0x2, P4 ;  /* 0x0000000866059211 */ /* 0x000fe200020f1467 */
[----:B------:R-:W-:Y:S01]  /*1fa30*/  IMAD.MOV.U32 R103, RZ, RZ, R100 ;  /* 0x000000ffff677224 */ /* 0x000fe200078e0064 */
[----:B------:R-:W-:Y:S01]  /*1fa40*/  MOV R102, R96 ;  /* 0x0000006000667202 */ /* 0x000fe20000000f00 */
[----:B------:R-:W-:Y:S02]  /*1fa50*/  IMAD.MOV.U32 R100, RZ, RZ, R95 ;  /* 0x000000ffff647224 */ /* 0x000fe400078e005f */
[----:B------:R-:W-:Y:S02]  /*1fa60*/  IMAD.MOV.U32 R95, RZ, RZ, R93 ;  /* 0x000000ffff5f7224 */ /* 0x000fe400078e005d */
[----:B------:R-:W-:Y:S01]  /*1fa70*/  IMAD.MOV.U32 R96, RZ, RZ, R90 ;  /* 0x000000ffff607224 */ /* 0x000fe200078e005a */
[----:B------:R-:W-:Y:S01]  /*1fa80*/  MOV R90, R6 ;  /* 0x00000006005a7202 */ /* 0x000fe20000000f00 */
[----:B------:R-:W-:Y:S02]  /*1fa90*/  IMAD.MOV.U32 R93, RZ, RZ, R88 ;  /* 0x000000ffff5d7224 */ /* 0x000fe400078e0058 */
[----:B------:R-:W-:-:S02]  /*1faa0*/  IMAD.MOV.U32 R88, RZ, RZ, R7 ;  /* 0x000000ffff587224 */ /* 0x000fc400078e0007 */
[----:B------:R-:W-:Y:S02]  /*1fab0*/  @!P1 IMAD.MOV.U32 R6, RZ, RZ, R77 ;  /* 0x000000ffff069224 */ /* 0x000fe400078e004d */
[----:B------:R-:W-:-:S05]  /*1fac0*/  @!P1 IMAD.MOV.U32 R7, RZ, RZ, R81 ;  /* 0x000000ffff079224 */ /* 0x000fca00078e0051 */
[----:B------:R0:W-:Y:S02]  /*1fad0*/  @!P1 ST.E.64 desc[UR36][R4.64], R6 ;  /* 0x0000000604009985 */ /* 0x0001e4000c101b24 */
[----:B0-----:R-:W-:-:S04]  /*1fae0*/  @!P2 LEA R4, P4, R112, R0, 0x2 ;  /* 0x000000007004a211 */ /* 0x001fc800078810ff */
[----:B--2---:R-:W-:Y:S02]  /*1faf0*/  @!P2 LEA.HI.X R5, R112, R8, R113, 0x2, P4 ;  /* 0x000000087005a211 */ /* 0x004fe400020f1471 */
[----:B------:R-:W2:Y:S01]  /*1fb00*/  LDL R112, [R1+0x178] ;  /* 0x0001780001707983 */ /* 0x000ea20000100800 */
[----:B------:R-:W-:-:S03]  /*1fb10*/  ISETP.GE.AND P0, PT, R108, UR4, PT ;  /* 0x000000046c007c0c */ /* 0x000fc6000bf06270 */
[----:B------:R0:W-:Y:S01]  /*1fb20*/  @!P3 ST.E.64 desc[UR36][R2.64], R26 ;  /* 0x0000001a0200b985 */ /* 0x0001e2000c101b24 */
[----:B------:R-:W-:Y:S01]  /*1fb30*/  ISETP.GE.AND P3, PT, R107, UR4, PT ;  /* 0x000000046b007c0c */ /* 0x000fe2000bf66270 */
[----:B------:R-:W-:Y:S02]  /*1fb40*/  @!P2 IMAD.MOV.U32 R6, RZ, RZ, R85 ;  /* 0x000000ffff06a224 */ /* 0x000fe400078e0055 */
[----:B------:R-:W-:Y:S01]  /*1fb50*/  @!P2 IMAD.MOV.U32 R7, RZ, RZ, R89 ;  /* 0x000000ffff07a224 */ /* 0x000fe200078e0059 */
[----:B------:R-:W-:Y:S01]  /*1fb60*/  ISETP.GE.AND P1, PT, R104, UR4, PT ;  /* 0x0000000468007c0c */ /* 0x000fe2000bf26270 */
[----:B------:R-:W4:Y:S04]  /*1fb70*/  LDL R113, [R1+0xcc] ;  /* 0x0000cc0001717983 */ /* 0x000f280000100800 */
[C---:B0-----:R-:W-:Y:S01]  /*1fb80*/  @!P0 LEA R2, P5, R108.reuse, R0, 0x2 ;  /* 0x000000006c028211 */ /* 0x041fe200078a10ff */
[----:B------:R0:W-:Y:S03]  /*1fb90*/  @!P2 ST.E.64 desc[UR36][R4.64], R6 ;  /* 0x000000060400a985 */ /* 0x0001e6000c101b24 */
[----:B--2---:R-:W-:-:S02]  /*1fba0*/  @!P0 LEA.HI.X R3, R108, R8, R112, 0x2, P5 ;  /* 0x000000086c038211 */ /* 0x004fc400028f1470 */
[----:B------:R-:W2:Y:S04]  /*1fbb0*/  LDL R108, [R1+0x174] ;  /* 0x00017400016c7983 */ /* 0x000ea80000100800 */
[----:B------:R1:W-:Y:S01]  /*1fbc0*/  @!P0 ST.E.64 desc[UR36][R2.64], R36 ;  /* 0x0000002402008985 */ /* 0x0003e2000c101b24 */
[-C--:B0-----:R-:W-:Y:S02]  /*1fbd0*/  @!P1 LEA R4, P4, R104, R0.reuse, 0x2 ;  /* 0x0000000068049211 */ /* 0x081fe400078810ff */
[----:B------:R-:W-:Y:S01]  /*1fbe0*/  ISETP.GE.AND P2, PT, R105, UR4, PT ;  /* 0x0000000469007c0c */ /* 0x000fe2000bf46270 */
[----:B------:R-:W5:Y:S01]  /*1fbf0*/  LDL R112, [R1+0xc4] ;  /* 0x0000c40001707983 */ /* 0x000f620000100800 */
[----:B-1----:R-:W-:-:S04]  /*1fc00*/  @!P3 LEA R2, P5, R107, R0, 0x2 ;  /* 0x000000006b02b211 */ /* 0x002fc800078a10ff */
[-C--:B------:R-:W-:Y:S02]  /*1fc10*/  @!P3 LEA.HI.X R3, R107, R8.reuse, R118, 0x2, P5 ;  /* 0x000000086b03b211 */ /* 0x080fe400028f1476 */
[----:B------:R-:W3:Y:S01]  /*1fc20*/  LDL R118, [R1+0x16c] ;  /* 0x00016c0001767983 */ /* 0x000ee20000100800 */
[----:B--2---:R-:W-:Y:S01]  /*1fc30*/  @!P1 LEA.HI.X R5, R104, R8, R108, 0x2, P4 ;  /* 0x0000000868059211 */ /* 0x004fe200020f146c */
[----:B------:R-:W-:Y:S01]  /*1fc40*/  IMAD.MOV.U32 R108, RZ, RZ, R103 ;  /* 0x000000ffff6c7224 */ /* 0x000fe200078e0067 */
[----:B------:R-:W-:Y:S01]  /*1fc50*/  MOV R103, R102 ;  /* 0x0000006600677202 */ /* 0x000fe20000000f00 */
[----:B------:R-:W-:Y:S01]  /*1fc60*/  IMAD.MOV.U32 R102, RZ, RZ, R100 ;  /* 0x000000ffff667224 */ /* 0x000fe200078e0064 */
[----:B------:R-:W-:Y:S01]  /*1fc70*/  ISETP.GE.AND P0, PT, R110, UR4, PT ;  /* 0x000000046e007c0c */ /* 0x000fe2000bf06270 */
[----:B------:R-:W-:Y:S01]  /*1fc80*/  IMAD.MOV.U32 R100, RZ, RZ, R93 ;  /* 0x000000ffff647224 */ /* 0x000fe200078e005d */
[----:B------:R-:W2:Y:S01]  /*1fc90*/  LDL R107, [R1+0xb8] ;  /* 0x0000b800016b7983 */ /* 0x000ea20000100800 */
[----:B------:R-:W-:-:S02]  /*1fca0*/  IMAD.MOV.U32 R93, RZ, RZ, R20 ;  /* 0x000000ffff5d7224 */ /* 0x000fc400078e0014 */
[----:B------:R-:W-:Y:S01]  /*1fcb0*/  IMAD.MOV.U32 R104, RZ, RZ, R103 ;  /* 0x000000ffff687224 */ /* 0x000fe200078e0067 */
[----:B------:R-:W2:Y:S01]  /*1fcc0*/  LDL R20, [R1+0x74] ;  /* 0x0000740001147983 */ /* 0x000ea20000100800 */
[----:B------:R-:W-:Y:S01]  /*1fcd0*/  IMAD.MOV.U32 R103, RZ, RZ, R100 ;  /* 0x000000ffff677224 */ /* 0x000fe200078e0064 */
[----:B------:R-:W-:Y:S01]  /*1fce0*/  MOV R100, R93 ;  /* 0x0000005d00647202 */ /* 0x000fe20000000f00 */
[----:B------:R-:W-:-:S05]  /*1fcf0*/  @!P1 IMAD.MOV.U32 R93, RZ, RZ, R94 ;  /* 0x000000ffff5d9224 */ /* 0x000fca00078e005e */
[----:B------:R0:W-:Y:S02]  /*1fd00*/  @!P1 ST.E.64 desc[UR36][R4.64], R92 ;  /* 0x0000005c04009985 */ /* 0x0001e4000c101b24 */
[----:B0-----:R-:W-:-:S04]  /*1fd10*/  @!P2 LEA R4, P4, R105, R0, 0x2 ;  /* 0x000000006904a211 */ /* 0x001fc800078810ff */
[----:B---3--:R-:W-:Y:S02]  /*1fd20*/  @!P2 LEA.HI.X R5, R105, R8, R118, 0x2, P4 ;  /* 0x000000086905a211 */ /* 0x008fe400020f1476 */
[----:B------:R-:W3:Y:S04]  /*1fd30*/  LDL R118, [R1+0x168] ;  /* 0x0001680001767983 */ /* 0x000ee80000100800 */
[----:B------:R0:W-:Y:S02]  /*1fd40*/  @!P3 ST.E.64 desc[UR36][R2.64], R38 ;  /* 0x000000260200b985 */ /* 0x0001e4000c101b24 */
[----:B0-----:R-:W-:-:S04]  /*1fd50*/  @!P0 LEA R2, P5, R110, R0, 0x2 ;  /* 0x000000006e028211 */ /* 0x001fc800078a10ff */
[----:B---3--:R-:W-:Y:S02]  /*1fd60*/  @!P0 LEA.HI.X R3, R110, R8, R118, 0x2, P5 ;  /* 0x000000086e038211 */ /* 0x008fe400028f1476 */
[----:B------:R-:W3:Y:S01]  /*1fd70*/  LDL R118, [R1+0x164] ;  /* 0x0001640001767983 */ /* 0x000ee20000100800 */
[----:B------:R-:W-:Y:S01]  /*1fd80*/  ISETP.GE.AND P1, PT, R117, UR4, PT ;  /* 0x0000000475007c0c */ /* 0x000fe2000bf26270 */
[----:B------:R-:W-:Y:S02]  /*1fd90*/  @!P2 IMAD.MOV.U32 R6, RZ, RZ, R97 ;  /* 0x000000ffff06a224 */ /* 0x000fe400078e0061 */
[----:B------:R-:W-:-:S05]  /*1fda0*/  @!P2 IMAD.MOV.U32 R7, RZ, RZ, R101 ;  /* 0x000000ffff07a224 */ /* 0x000fca00078e0065 */
[----:B------:R0:W-:Y:S05]  /*1fdb0*/  @!P2 ST.E.64 desc[UR36][R4.64], R6 ;  /* 0x000000060400a985 */ /* 0x0001ea000c101b24 */
        /* <DEDUP_REMOVED lines=10> */
[-C--:B------:R-:W-:Y:S02]  /*1fe60*/  @!P1 LOP3.LUT R59, R59, R58.reuse, RZ, 0x3c, !PT ;  /* 0x0000003a3b3b9212 */ /* 0x080fe400078e3cff */
[----:B------:R-:W-:Y:S02]  /*1fe70*/  ISETP.GE.AND P2, PT, R114, UR4, PT ;  /* 0x0000000472007c0c */ /* 0x000fe4000bf46270 */
[----:B------:R-:W-:-:S04]  /*1fe80*/  @!P1 LOP3.LUT R58, R59, R58, RZ, 0x3c, !PT ;  /* 0x0000003a3b3a9212 */ /* 0x000fc800078e3cff */
[----:B------:R-:W-:-:S05]  /*1fe90*/  @!P1 LOP3.LUT R59, R59, R58, RZ, 0x3c, !PT ;  /* 0x0000003a3b3b9212 */ /* 0x000fca00078e3cff */
[----:B------:R0:W-:Y:S02]  /*1fea0*/  @!P1 ST.E.64 desc[UR36][R6.64], R58 ;  /* 0x0000003a06009985 */ /* 0x0001e4000c101b24 */
[----:B0-----:R-:W-:-:S04]  /*1feb0*/  @!P2 LEA R6, P4, R114, R0, 0x2 ;  /* 0x000000007206a211 */ /* 0x001fc800078810ff */
[----:B---3--:R-:W-:Y:S02]  /*1fec0*/  @!P2 LEA.HI.X R7, R114, R8, R116, 0x2, P4 ;  /* 0x000000087207a211 */ /* 0x008fe400020f1474 */
[----:B------:R-:W3:Y:S01]  /*1fed0*/  LDL R114, [R1+0x158] ;  /* 0x0001580001727983 */ /* 0x000ee20000100800 */
[----:B----4-:R-:W-:Y:S01]  /*1fee0*/  ISETP.GE.AND P0, PT, R113, UR4, PT ;  /* 0x0000000471007c0c */ /* 0x010fe2000bf06270 */
[----:B------:R-:W-:Y:S02]  /*1fef0*/  @!P3 IMAD.MOV.U32 R4, RZ, RZ, R45 ;  /* 0x000000ffff04b224 */ /* 0x000fe400078e002d */
[----:B------:R-:W-:-:S05]  /*1ff00*/  @!P3 IMAD.MOV.U32 R5, RZ, RZ, R46 ;  /* 0x000000ffff05b224 */ /* 0x000fca00078e002e */
[----:B------:R0:W-:Y:S01]  /*1ff10*/  @!P3 ST.E.64 desc[UR36][R2.64], R4 ;  /* 0x000000040200b985 */ /* 0x0001e2000c101b24 */
[----:B------:R-:W-:Y:S01]  /*1ff20*/  ISETP.GE.AND P3, PT, R108, UR4, PT ;  /* 0x000000046c007c0c */ /* 0x000fe2000bf66270 */
[----:B------:R-:W-:-:S03]  /*1ff30*/  IMAD.MOV.U32 R105, RZ, RZ, R103 ;  /* 0x000000ffff697224 */ /* 0x000fc600078e0067 */
[----:B0-----:R-:W-:Y:S01]  /*1ff40*/  @!P0 LEA R2, P5, R113, R0, 0x2 ;  /* 0x0000000071028211 */ /* 0x001fe200078a10ff */
[----:B------:R-:W-:Y:S01]  /*1ff50*/  @!P2 IMAD.MOV.U32 R4, RZ, RZ, R109 ;  /* 0x000000ffff04a224 */ /* 0x000fe200078e006d */
[----:B------:R-:W-:-:S05]  /*1ff60*/  @!P2 MOV R5, R70 ;  /* 0x000000460005a202 */ /* 0x000fca0000000f00 */
[----:B------:R0:W-:Y:S01]  /*1ff70*/  @!P2 ST.E.64 desc[UR36][R6.64], R4 ;  /* 0x000000040600a985 */ /* 0x0001e2000c101b24 */
[----:B------:R-:W-:-:S03]  /*1ff80*/  MOV R110, R105 ;  /* 0x00000069006e7202 */ /* 0x000fc60000000f00 */
[----:B------:R-:W4:Y:S01]  /*1ff90*/  LDL R105, [R1+0x148] ;  /* 0x0001480001697983 */ /* 0x000f220000100800 */
[----:B0-----:R-:W-:Y:S02]  /*1ffa0*/  @!P0 IMAD.MOV.U32 R4, RZ, RZ, R47 ;  /* 0x000000ffff048224 */ /* 0x001fe400078e002f */
[----:B------:R-:W-:Y:S02]  /*1ffb0*/  @!P0 IMAD.MOV.U32 R5, RZ, RZ, R48 ;  /* 0x000000ffff058224 */ /* 0x000fe400078e0030 */
[----:B------:R-:W-:Y:S02]  /*1ffc0*/  IMAD.MOV.U32 R103, RZ, RZ, R100 ;  /* 0x000000ffff677224 */ /* 0x000fe400078e0064 */
[----:B------:R-:W4:Y:S01]  /*1ffd0*/  LDL R100, [R1+0x140] ;  /* 0x0001400001647983 */ /* 0x000f220000100800 */
[----:B---3--:R-:W-:-:S03]  /*1ffe0*/  @!P0 LEA.HI.X R3, R113, R8, R114, 0x2, P5 ;  /* 0x0000000871038211 */ /* 0x008fc600028f1472 */
[----:B------:R-:W3:Y:S04]  /*1fff0*/  LDL R113, [R1+0x154] ;  /* 0x0001540001717983 */ /* 0x000ee80000100800 */
[----:B------:R0:W-:Y:S02]  /*20000*/  @!P0 ST.E.64 desc[UR36][R2.64], R4 ;  /* 0x0000000402008985 */ /* 0x0001e4000c101b24 */
[----:B0-----:R-:W-:-:S04]  /*20010*/  @!P3 LEA R2, P5, R108, R0, 0x2 ;  /* 0x000000006c02b211 */ /* 0x001fc800078a10ff */
[----:B------:R-:W-:Y:S02]  /*20020*/  @!P3 LEA.HI.X R3, R108, R8, R110, 0x2, P5 ;  /* 0x000000086c03b211 */ /* 0x000fe400028f146e */
[----:B------:R-:W4:Y:S01]  /*20030*/  LDL R108, [R1+0x14c] ;  /* 0x00014c00016c7983 */ /* 0x000f220000100800 */
[----:B-----5:R-:W-:Y:S02]  /*20040*/  ISETP.GE.AND P1, PT, R112, UR4, PT ;  /* 0x0000000470007c0c */ /* 0x020fe4000bf26270 */
[----:B--2---:R-:W-:Y:S02]  /*20050*/  ISETP.GE.AND P2, PT, R107, UR4, PT ;  /* 0x000000046b007c0c */ /* 0x004fe4000bf46270 */
[----:B------:R-:W-:-:S09]  /*20060*/  ISETP.GE.AND P0, PT, R104, UR4, PT ;  /* 0x0000000468007c0c */ /* 0x000fd2000bf06270 */
[C---:B------:R-:W-:Y:S01]  /*20070*/  @!P1 LEA R6, P4, R112.reuse, R0, 0x2 ;  /* 0x0000000070069211 */ /* 0x040fe200078810ff */
[----:B------:R-:W-:Y:S02]  /*20080*/  @!P1 IMAD.MOV.U32 R4, RZ, RZ, R67 ;  /* 0x000000ffff049224 */ /* 0x000fe400078e0043 */
[----:B------:R-:W-:Y:S01]  /*20090*/  @!P1 IMAD.MOV.U32 R5, RZ, RZ, R71 ;  /* 0x000000ffff059224 */ /* 0x000fe200078e0047 */
[----:B---3--:R-:W-:-:S05]  /*200a0*/  @!P1 LEA.HI.X R7, R112, R8, R113, 0x2, P4 ;  /* 0x0000000870079211 */ /* 0x008fca00020f1471 */
[----:B------:R0:W-:Y:S01]  /*200b0*/  @!P1 ST.E.64 desc[UR36][R6.64], R4 ;  /* 0x0000000406009985 */ /* 0x0001e2000c101b24 */
[----:B------:R-:W-:Y:S01]  /*200c0*/  ISETP.GE.AND P1, PT, R102, UR4, PT ;  /* 0x0000000466007c0c */ /* 0x000fe2000bf26270 */
[----:B0-----:R-:W-:Y:S01]  /*200d0*/  @!P3 IMAD.MOV.U32 R4, RZ, RZ, R49 ;  /* 0x000000ffff04b224 */ /* 0x001fe200078e0031 */
[----:B------:R-:W-:Y:S02]  /*200e0*/  @!P3 MOV R5, R50 ;  /* 0x000000320005b202 */ /* 0x000fe40000000f00 */
[----:B------:R-:W-:-:S03]  /*200f0*/  @!P2 LEA R6, P4, R107, R0, 0x2 ;  /* 0x000000006b06a211 */ /* 0x000fc600078810ff */
[----:B------:R0:W-:Y:S01]  /*20100*/  @!P3 ST.E.64 desc[UR36][R2.64], R4 ;  /* 0x000000040200b985 */ /* 0x0001e2000c101b24 */
[----:B------:R-:W-:Y:S02]  /*20110*/  ISETP.GE.AND P3, PT, R88, UR4, PT ;  /* 0x0000000458007c0c */ /* 0x000fe4000bf66270 */
[----:B----4-:R-:W-:Y:S01]  /*20120*/  @!P2 LEA.HI.X R7, R107, R8, R108, 0x2, P4 ;  /* 0x000000086b07a211 */ /* 0x010fe200020f146c */
[----:B0-----:R-:W-:Y:S02]  /*20130*/  @!P2 IMAD.MOV.U32 R4, RZ, RZ, R75 ;  /* 0x000000ffff04a224 */ /* 0x001fe400078e004b */
[----:B------:R-:W-:Y:S01]  /*20140*/  @!P2 IMAD.MOV.U32 R5, RZ, RZ, R79 ;  /* 0x000000ffff05a224 */ /* 0x000fe200078e004f */
[----:B------:R-:W-:-:S04]  /*20150*/  @!P0 LEA R2, P5, R104, R0, 0x2 ;  /* 0x0000000068028211 */ /* 0x000fc800078a10ff */
[----:B------:R0:W-:Y:S01]  /*20160*/  @!P2 ST.E.64 desc[UR36][R6.64], R4 ;  /* 0x000000040600a985 */ /* 0x0001e2000c101b24 */
[----:B------:R-:W-:Y:S02]  /*20170*/  @!P0 LEA.HI.X R3, R104, R8, R105, 0x2, P5 ;  /* 0x0000000868038211 */ /* 0x000fe400028f1469 */
[----:B------:R-:W-:Y:S01]  /*20180*/  ISETP.GE.AND P2, PT, R95, UR4, PT ;  /* 0x000000045f007c0c */ /* 0x000fe2000bf46270 */
[----:B0-----:R-:W-:Y:S02]  /*20190*/  @!P0 IMAD.MOV.U32 R4, RZ, RZ, R51 ;  /* 0x000000ffff048224 */ /* 0x001fe400078e0033 */
[----:B------:R-:W-:Y:S01]  /*201a0*/  @!P0 IMAD.MOV.U32 R5, RZ, RZ, R52 ;  /* 0x000000ffff058224 */ /* 0x000fe200078e0034 */
[----:B------:R-:W-:-:S04]  /*201b0*/  @!P1 LEA R6, P4, R102, R0, 0x2 ;  /* 0x0000000066069211 */ /* 0x000fc800078810ff */
[----:B------:R0:W-:Y:S01]  /*201c0*/  @!P0 ST.E.64 desc[UR36][R2.64], R4 ;  /* 0x0000000402008985 */ /* 0x0001e2000c101b24 */
[----:B------:R-:W-:Y:S02]  /*201d0*/  ISETP.GE.AND P0, PT, R73, UR4, PT ;  /* 0x0000000449007c0c */ /* 0x000fe4000bf06270 */
[----:B------:R-:W-:Y:S02]  /*201e0*/  @!P1 LEA.HI.X R7, R102, R8, R103, 0x2, P4 ;  /* 0x0000000866079211 */ /* 0x000fe400020f1467 */
[----:B0-----:R-:W-:Y:S01]  /*201f0*/  @!P3 LEA R2, P5, R88, R0, 0x2 ;  /* 0x000000005802b211 */ /* 0x001fe200078a10ff */
[----:B------:R-:W-:-:S03]  /*20200*/  @!P1 IMAD.MOV.U32 R4, RZ, RZ, R83 ;  /* 0x000000ffff049224 */ /* 0x000fc600078e0053 */
[----:B------:R-:W-:Y:S01]  /*20210*/  @!P3 LEA.HI.X R3, R88, R8, R100, 0x2, P5 ;  /* 0x000000085803b211 */ /* 0x000fe200028f1464 */
[----:B------:R-:W-:Y:S01]  /*20220*/  IMAD.MOV.U32 R88, RZ, RZ, R84 ;  /* 0x000000ffff587224 */ /* 0x000fe200078e0054 */
[----:B------:R-:W-:Y:S01]  /*20230*/  @!P1 MOV R5, R87 ;  /* 0x0000005700059202 */ /* 0x000fe20000000f00 */
[----:B------:R-:W-:Y:S02]  /*20240*/  IMAD.MOV.U32 R84, RZ, RZ, R57 ;  /* 0x000000ffff547224 */ /* 0x000fe400078e0039 */
[----:B------:R-:W-:Y:S02]  /*20250*/  @!P3 IMAD.MOV.U32 R57, RZ, RZ, R56 ;  /* 0x000000ffff39b224 */ /* 0x000fe400078e0038 */
[----:B------:R-:W-:Y:S01]  /*20260*/  @!P3 IMAD.MOV.U32 R56, RZ, RZ, R53 ;  /* 0x000000ffff38b224 */ /* 0x000fe200078e0035 */
[----:B------:R0:W-:Y:S01]  /*20270*/  @!P1 ST.E.64 desc[UR36][R6.64], R4 ;  /* 0x0000000406009985 */ /* 0x0001e2000c101b24 */
[----:B------:R-:W-:-:S03]  /*20280*/  ISETP.GE.AND P1, PT, R86, UR4, PT ;  /* 0x0000000456007c0c */ /* 0x000fc6000bf26270 */
[----:B------:R1:W-:Y:S01]  /*20290*/  @!P3 ST.E.64 desc[UR36][R2.64], R56 ;  /* 0x000000380200b985 */ /* 0x0003e2000c101b24 */
[----:B------:R-:W-:Y:S02]  /*202a0*/  ISETP.GE.AND P3, PT, R65, UR4, PT ;  /* 0x0000000441007c0c */ /* 0x000fe4000bf66270 */
[-C--:B0-----:R-:W-:Y:S01]  /*202b0*/  @!P2 LEA R4, P4, R95, R0.reuse, 0x2 ;  /* 0x000000005f04a211 */ /* 0x081fe200078810ff */
[----:B------:R-:W-:Y:S01]  /*202c0*/  @!P2 IMAD.MOV.U32 R6, RZ, RZ, R99 ;  /* 0x000000ffff06a224 */ /* 0x000fe200078e0063 */
[----:B-1----:R-:W-:Y:S02]  /*202d0*/  @!P0 LEA R2, P5, R73, R0, 0x2 ;  /* 0x0000000049028211 */ /* 0x002fe400078a10ff */
[-C--:B------:R-:W-:Y:S02]  /*202e0*/  @!P2 LEA.HI.X R5, R95, R8.reuse, R96, 0x2, P4 ;  /* 0x000000085f05a211 */ /* 0x080fe400020f1460 */
[----:B------:R-:W-:Y:S02]  /*202f0*/  @!P2 MOV R7, R91 ;  /* 0x0000005b0007a202 */ /* 0x000fe40000000f00 */
[----:B------:R-:W-:Y:S01]  /*20300*/  @!P0 LEA.HI.X R3, R73, R8, R90, 0x2, P5 ;  /* 0x0000000849038211 */ /* 0x000fe200028f145a */
[----:B------:R-:W-:-:S02]  /*20310*/  IMAD.MOV.U32 R73, RZ, RZ, R66 ;  /* 0x000000ffff497224 */ /* 0x000fc400078e0042 */
[----:B------:R-:W-:Y:S01]  /*20320*/  IMAD.MOV.U32 R66, RZ, RZ, R61 ;  /* 0x000000ffff427224 */ /* 0x000fe200078e003d */
[----:B------:R0:W-:Y:S01]  /*20330*/  @!P2 ST.E.64 desc[UR36][R4.64], R6 ;  /* 0x000000060400a985 */ /* 0x0001e2000c101b24 */
[----:B------:R-:W-:Y:S01]  /*20340*/  @!P0 IMAD.MOV.U32 R61, RZ, RZ, R63 ;  /* 0x000000ffff3d8224 */ /* 0x000fe200078e003f */
[----:B------:R-:W-:Y:S01]  /*20350*/  ISETP.GE.AND P2, PT, R10, UR4, PT ;  /* 0x000000040a007c0c */ /* 0x000fe2000bf46270 */
[----:B------:R-:W-:-:S03]  /*20360*/  @!P1 IMAD.MOV.U32 R99, RZ, RZ, R98 ;  /* 0x000000ffff639224 */ /* 0x000fc600078e0062 */
[----:B------:R1:W-:Y:S01]  /*20370*/  @!P0 ST.E.64 desc[UR36][R2.64], R60 ;  /* 0x0000003c02008985 */ /* 0x0003e2000c101b24 */
[----:B------:R-:W-:Y:S01]  /*20380*/  ISETP.GE.AND P0, PT, R69, UR4, PT ;  /* 0x0000000445007c0c */ /* 0x000fe2000bf06270 */
[----:B------:R-:W-:Y:S01]  /*20390*/  @!P1 IMAD.MOV.U32 R98, RZ, RZ, R106 ;  /* 0x000000ffff629224 */ /* 0x000fe200078e006a */
[----:B0-----:R-:W-:-:S04]  /*203a0*/  @!P1 LEA R4, P4, R86, R0, 0x2 ;  /* 0x0000000056049211 */ /* 0x001fc800078810ff */
[----:B------:R-:W-:Y:S02]  /*203b0*/  @!P1 LEA.HI.X R5, R86, R8, R88, 0x2, P4 ;  /* 0x0000000856059211 */ /* 0x000fe400020f1458 */
[C---:B-1----:R-:W-:Y:S02]  /*203c0*/  @!P3 LEA R2, P5, R65.reuse, R0, 0x2 ;  /* 0x000000004102b211 */ /* 0x042fe400078a10ff */
[----:B------:R-:W-:Y:S02]  /*203d0*/  ISETP.GE.AND P4, PT, R62, UR4, PT ;  /* 0x000000043e007c0c */ /* 0x000fe4000bf86270 */
[----:B------:R-:W-:Y:S01]  /*203e0*/  @!P3 LEA.HI.X R3, R65, R8, R84, 0x2, P5 ;  /* 0x000000084103b211 */ /* 0x000fe200028f1454 */
[----:B------:R0:W-:Y:S01]  /*203f0*/  @!P1 ST.E.64 desc[UR36][R4.64], R98 ;  /* 0x0000006204009985 */ /* 0x0001e2000c101b24 */
[----:B------:R-:W-:Y:S01]  /*20400*/  @!P3 MOV R65, R68 ;  /* 0x000000440041b202 */ /* 0x000fe20000000f00 */
[----:B------:R-:W-:Y:S02]  /*20410*/  @!P2 IMAD.MOV.U32 R6, RZ, RZ, R111 ;  /* 0x000000ffff06a224 */ /* 0x000fe400078e006f */
[----:B------:R-:W-:-:S02]  /*20420*/  @!P2 IMAD.MOV.U32 R7, RZ, RZ, R115 ;  /* 0x000000ffff07a224 */ /* 0x000fc400078e0073 */
[----:B------:R1:W-:Y:S01]  /*20430*/  @!P3 ST.E.64 desc[UR36][R2.64], R64 ;  /* 0x000000400200b985 */ /* 0x0003e2000c101b24 */
[----:B0-----:R-:W-:-:S04]  /*20440*/  @!P2 LEA R4, P1, R10, R0, 0x2 ;  /* 0x000000000a04a211 */ /* 0x001fc800078210ff */
[----:B------:R-:W-:Y:S02]  /*20450*/  @!P2 LEA.HI.X R5, R10, R8, R11, 0x2, P1 ;  /* 0x000000080a05a211 */ /* 0x000fe400008f140b */
[C---:B-1----:R-:W-:Y:S02]  /*20460*/  @!P0 LEA R2, P5, R69.reuse, R0, 0x2 ;  /* 0x0000000045028211 */ /* 0x042fe400078a10ff */
[----:B------:R-:W-:Y:S01]  /*20470*/  ISETP.GE.AND P1, PT, R54, UR4, PT ;  /* 0x0000000436007c0c */ /* 0x000fe2000bf26270 */
[----:B------:R0:W-:Y:S01]  /*20480*/  @!P2 ST.E.64 desc[UR36][R4.64], R6 ;  /* 0x000000060400a985 */ /* 0x0001e2000c101b24 */
[----:B------:R-:W-:Y:S01]  /*20490*/  @!P0 LEA.HI.X R3, R69, R8, R73, 0x2, P5 ;  /* 0x0000000845038211 */ /* 0x000fe200028f1449 */
[----:B------:R-:W-:Y:S01]  /*204a0*/  @!P0 IMAD.MOV.U32 R73, RZ, RZ, R74 ;  /* 0x000000ffff498224 */ /* 0x000fe200078e004a */
[----:B------:R-:W-:Y:S02]  /*204b0*/  ISETP.GE.AND P2, PT, R34, UR4, PT ;  /* 0x0000000422007c0c */ /* 0x000fe4000bf46270 */
[----:B------:R-:W-:-:S02]  /*204c0*/  @!P4 LEA R10, P3, R62, R0, 0x2 ;  /* 0x000000003e0ac211 */ /* 0x000fc400078610ff */
[----:B------:R1:W-:Y:S02]  /*204d0*/  @!P0 ST.E.64 desc[UR36][R2.64], R72 ;  /* 0x0000004802008985 */ /* 0x0003e4000c101b24 */
[----:B------:R-:W-:Y:S02]  /*204e0*/  @!P4 LEA.HI.X R11, R62, R8, R66, 0x2, P3 ;  /* 0x000000083e0bc211 */ /* 0x000fe400018f1442 */
[----:B------:R-:W-:Y:S02]  /*204f0*/  ISETP.GE.AND P3, PT, R20, UR4, PT ;  /* 0x0000000414007c0c */ /* 0x000fe4000bf66270 */
[----:B0-----:R-:W-:Y:S02]  /*20500*/  @!P1 LEA R4, P0, R54, R0, 0x2 ;  /* 0x0000000036049211 */ /* 0x001fe400078010ff */
[----:B------:R-:W-:Y:S01]  /*20510*/  ISETP.GE.AND P5, PT, R14, UR4, PT ;  /* 0x000000040e007c0c */ /* 0x000fe2000bfa6270 */
[----:B-1----:R-:W-:Y:S02]  /*20520*/  @!P4 IMAD.MOV.U32 R2, RZ, RZ, R119 ;  /* 0x000000ffff02c224 */ /* 0x002fe400078e0077 */
[----:B------:R-:W-:Y:S01]  /*20530*/  @!P4 IMAD.MOV.U32 R3, RZ, RZ, R122 ;  /* 0x000000ffff03c224 */ /* 0x000fe200078e007a */
[----:B------:R-:W-:-:S04]  /*20540*/  @!P1 LEA.HI.X R5, R54, R8, R55, 0x2, P0 ;  /* 0x0000000836059211 */ /* 0x000fc800000f1437 */
[----:B------:R0:W-:Y:S01]  /*20550*/  @!P4 ST.E.64 desc[UR36][R10.64], R2 ;  /* 0x000000020a00c985 */ /* 0x0001e2000c101b24 */
[----:B------:R-:W-:Y:S01]  /*20560*/  ISETP.GE.AND P4, PT, R12, UR4, PT ;  /* 0x000000040c007c0c */ /* 0x000fe2000bf86270 */
[----:B------:R-:W-:Y:S01]  /*20570*/  @!P2 IMAD.MOV.U32 R6, RZ, RZ, R123 ;  /* 0x000000ffff06a224 */ /* 0x000fe200078e007b */
[----:B------:R-:W-:Y:S01]  /*20580*/  @!P1 MOV R77, R78 ;  /* 0x0000004e004d9202 */ /* 0x000fe20000000f00 */
[----:B------:R-:W-:Y:S01]  /*20590*/  @!P2 IMAD.MOV.U32 R7, RZ, RZ, R125 ;  /* 0x000000ffff07a224 */ /* 0x000fe200078e007d */
[----:B0-----:R-:W-:-:S04]  /*205a0*/  @!P2 LEA R2, P0, R34, R0, 0x2 ;  /* 0x000000002202a211 */ /* 0x001fc800078010ff */
[----:B------:R-:W-:Y:S01]  /*205b0*/  @!P2 LEA.HI.X R3, R34, R8, R35, 0x2, P0 ;  /* 0x000000082203a211 */ /* 0x000fe200000f1423 */
[----:B------:R0:W-:Y:S04]  /*205c0*/  @!P1 ST.E.64 desc[UR36][R4.64], R76 ;  /* 0x0000004c04009985 */ /* 0x0001e8000c101b24 */
[----:B------:R1:W-:Y:S01]  /*205d0*/  @!P2 ST.E.64 desc[UR36][R2.64], R6 ;  /* 0x000000060200a985 */ /* 0x0003e2000c101b24 */
[----:B------:R-:W-:Y:S02]  /*205e0*/  @!P3 IMAD.MOV.U32 R81, RZ, RZ, R82 ;  /* 0x000000ffff51b224 */ /* 0x000fe400078e0052 */
[----:B------:R-:W-:Y:S02]  /*205f0*/  @!P5 IMAD.MOV.U32 R131, RZ, RZ, R130 ;  /* 0x000000ffff83d224 */ /* 0x000fe400078e0082 */
[----:B------:R-:W-:Y:S01]  /*20600*/  @!P5 IMAD.MOV.U32 R130, RZ, RZ, R129 ;  /* 0x000000ffff82d224 */ /* 0x000fe200078e0081 */
[----:B0-----:R-:W-:-:S02]  /*20610*/  @!P3 LEA R4, P0, R20, R0, 0x2 ;  /* 0x000000001404b211 */ /* 0x001fc400078010ff */
[-C--:B-1----:R-:W-:Y:S02]  /*20620*/  @!P5 LEA R2, P1, R14, R0.reuse, 0x2 ;  /* 0x000000000e02d211 */ /* 0x082fe400078210ff */
[----:B------:R-:W-:Y:S02]  /*20630*/  @!P4 LEA R6, P2, R12, R0, 0x2 ;  /* 0x000000000c06c211 */ /* 0x000fe400078410ff */
[-C--:B------:R-:W-:Y:S02]  /*20640*/  @!P3 LEA.HI.X R5, R20, R8.reuse, R21, 0x2, P0 ;  /* 0x000000081405b211 */ /* 0x080fe400000f1415 */
[-C--:B------:R-:W-:Y:S02]  /*20650*/  @!P5 LEA.HI.X R3, R14, R8.reuse, R15, 0x2, P1 ;  /* 0x000000080e03d211 */ /* 0x080fe400008f140f */
[----:B------:R-:W-:Y:S01]  /*20660*/  @!P4 LEA.HI.X R7, R12, R8, R13, 0x2, P2 ;  /* 0x000000080c07c211 */ /* 0x000fe200010f140d */
[----:B------:R0:W-:Y:S04]  /*20670*/  @!P3 ST.E.64 desc[UR36][R4.64], R80 ;  /* 0x000000500400b985 */ /* 0x0001e8000c101b24 */
[----:B------:R0:W-:Y:S04]  /*20680*/  @!P5 ST.E.64 desc[UR36][R2.64], R130 ;  /* 0x000000820200d985 */ /* 0x0001e8000c101b24 */
[----:B------:R0:W-:Y:S01]  /*20690*/  @!P4 ST.E.64 desc[UR36][R6.64], R28 ;  /* 0x0000001c0600c985 */ /* 0x0001e2000c101b24 */
[----:B------:R-:W-:-:S13]  /*206a0*/  ISETP.GE.AND P0, PT, R9, UR4, PT ;  /* 0x0000000409007c0c */ /* 0x000fda000bf06270 */
[----:B0-----:R-:W-:Y:S05]  /*206b0*/  @P0 BRA `(.L_x_674) ;  /* 0x00000010000c0947 */ /* 0x001fea0003800000 */
[----:B------:R-:W2:Y:S01]  /*206c0*/  LDL R12, [R1+0x10c] ;  /* 0x00010c00010c7983 */ /* 0x000ea20000100800 */
[----:B------:R-:W-:-:S04]  /*206d0*/  LEA R2, P0, R9, R0, 0x2 ;  /* 0x0000000009027211 */ /* 0x000fc800078010ff */
[----:B--2---:R-:W-:-:S05]  /*206e0*/  LEA.HI.X R3, R9, R8, R12, 0x2, P0 ;  /* 0x0000000809037211 */ /* 0x004fca00000f140c */
[----:B------:R0:W-:Y:S01]  /*206f0*/  ST.E.64 desc[UR36][R2.64], R30 ;  /* 0x0000001e02007985 */ /* 0x0001e2000c101b24 */
[----:B------:R-:W-:Y:S05]  /*20700*/  BRA `(.L_x_674) ;  /* 0x0000000c00f87947 */ /* 0x000fea0003800000 */
.L_x_660:
[----:B------:R-:W2:Y:S01]  /*20710*/  LDL.LU R4, [R1+0x44] ;  /* 0x0000440001047983 */ /* 0x000ea20000300800 */
[----:B------:R-:W-:Y:S01]  /*20720*/  ULDC.64 UR6, c[0x0][0xc08] ;  /* 0x0003020000067ab9 */ /* 0x000fe20000000a00 */
[----:B------:R-:W-:Y:S02]  /*20730*/  ULDC.64 UR4, c[0x0][0xc00] ;  /* 0x0003000000047ab9 */ /* 0x000fe40000000a00 */
[----:B0-----:R-:W3:Y:S01]  /*20740*/  LDL.LU R0, [R1+0x48] ;  /* 0x0000480001007983 */ /* 0x001ee20000300800 */
[----:B------:R-:W-:Y:S02]  /*20750*/  ISETP.NE.U32.AND P1, PT, RZ, UR6, PT ;  /* 0x00000006ff007c0c */ /* 0x000fe4000bf25070 */
[----:B------:R-:W-:Y:S01]  /*20760*/  ISETP.NE.U32.AND P0, PT, RZ, UR4, PT ;  /* 0x00000004ff007c0c */ /* 0x000fe2000bf05070 */
[----:B------:R-:W4:Y:S01]  /*20770*/  LDL R6, [R1+0x3c] ;  /* 0x00003c0001067983 */ /* 0x000f220000100800 */
[----:B------:R-:W-:Y:S02]  /*20780*/  ISETP.NE.AND.EX P1, PT, RZ, UR7, PT, P1 ;  /* 0x00000007ff007c0c */ /* 0x000fe4000bf25310 */
[----:B------:R-:W-:-:S02]  /*20790*/  ISETP.NE.AND.EX P0, PT, RZ, UR5, PT, P0 ;  /* 0x00000005ff007c0c */ /* 0x000fc4000bf05300 */
[----:B------:R-:W-:Y:S01]  /*207a0*/  MOV R15, RZ ;  /* 0x000000ff000f7202 */ /* 0x000fe20000000f00 */
[----:B------:R-:W0:Y:S01]  /*207b0*/  S2R R7, SR_TID.X ;  /* 0x0000000000077919 */ /* 0x000e220000002100 */
[----:B--2---:R-:W-:Y:S01]  /*207c0*/  IADD3 R2, P2, R4, UR4, RZ ;  /* 0x0000000404027c10 */ /* 0x004fe2000ff5e0ff */
[----:B------:R-:W-:-:S03]  /*207d0*/  ULDC UR4, c[0x0][0xa88] ;  /* 0x0002a20000047ab9 */ /* 0x000fc60000000800 */
[----:B---3--:R-:W-:-:S03]  /*207e0*/  IADD3.X R3, R0, UR5, RZ, P2, !PT ;  /* 0x0000000500037c10 */ /* 0x008fc600097fe4ff */
[----:B------:R-:W-:Y:S01]  /*207f0*/  @P1 IADD3 R4, P2, R4, UR6, RZ ;  /* 0x0000000604041c10 */ /* 0x000fe2000ff5e0ff */
[----:B------:R-:W-:Y:S01]  /*20800*/  IMAD.U32 R20, RZ, RZ, UR4 ;  /* 0x00000004ff147e24 */ /* 0x000fe2000f8e00ff */
[----:B------:R1:W5:Y:S02]  /*20810*/  @P0 LDG.E R15, desc[UR36][R2.64] ;  /* 0x00000024020f0981 */ /* 0x000364000c1e1900 */
[----:B------:R-:W-:-:S05]  /*20820*/  @P1 IADD3.X R5, R0, UR7, RZ, P2, !PT ;  /* 0x0000000700051c10 */ /* 0x000fca00097fe4ff */
[----:B------:R1:W5:Y:S01]  /*20830*/  @P1 LDG.E R20, desc[UR36][R4.64] ;  /* 0x0000002404141981 */ /* 0x000362000c1e1900 */
[----:B0-----:R-:W-:Y:S01]  /*20840*/  VIADD R28, R7, 0xffffff80 ;  /* 0xffffff80071c7836 */ /* 0x001fe20000000000 */
[----:B----4-:R-:W-:-:S04]  /*20850*/  ISETP.GT.AND P2, PT, R6, 0x1, PT ;  /* 0x000000010600780c */ /* 0x010fc80003f44270 */
[----:B------:R-:W-:Y:S01]  /*20860*/  ISETP.GT.AND P3, PT, R28, 0x7f, PT ;  /* 0x0000007f1c00780c */ /* 0x000fe20003f64270 */
[----:B------:R-:W-:-:S12]  /*20870*/  @P1 BRA `(.L_x_679) ;  /* 0x0000000000101947 */ /* 0x000fd80003800000 */
[----:B------:R-:W-:Y:S05]  /*20880*/  @!P0 BRA `(.L_x_679) ;  /* 0x00000000000c8947 */ /* 0x000fea0003800000 */
[----:B-1----:R-:W2:Y:S04]  /*20890*/  LDG.E R5, desc[UR36][R2.64] ;  /* 0x0000002402057981 */ /* 0x002ea8000c1e1900 */
[----:B-----5:R-:W2:Y:S02]  /*208a0*/  LDG.E R20, desc[UR36][R2.64+0x4] ;  /* 0x0000042402147981 */ /* 0x020ea4000c1e1900 */
[----:B--2---:R-:W-:-:S07]  /*208b0*/  IMAD.IADD R20, R20, 0x1, -R5 ;  /* 0x0000000114147824 */ /* 0x004fce00078e0a05 */
.L_x_679:
[----:B-1----:R-:W2:Y:S04]  /*208c0*/  LDL.LU R2, [R1+0x38] ;  /* 0x0000380001027983 */ /* 0x002ea80000300800 */
[----:B------:R-:W3:Y:S01]  /*208d0*/  LDL.LU R0, [R1+0x4c] ;  /* 0x00004c0001007983 */ /* 0x000ee20000300800 */
[----:B------:R-:W-:Y:S01]  /*208e0*/  BSSY B1, `(.L_x_680) ;  /* 0x0000038000017945 */ /* 0x000fe20003800000 */
[----:B-----5:R-:W-:Y:S02]  /*208f0*/  SHF.R.S32.HI R14, RZ, 0x1f, R15 ;  /* 0x0000001fff0e7819 */ /* 0x020fe4000001140f */
[----:B--2---:R-:W-:Y:S02]  /*20900*/  SEL R25, R2, RZ, !P0 ;  /* 0x000000ff02197207 */ /* 0x004fe40004000000 */
[----:B---3--:R-:W-:Y:S01]  /*20910*/  SEL R24, R0, RZ, !P0 ;  /* 0x000000ff00187207 */ /* 0x008fe20004000000 */
[----:B------:R-:W-:Y:S06]  /*20920*/  @P3 BRA `(.L_x_681) ;  /* 0x0000000000cc3947 */ /* 0x000fec0003800000 */
[----:B------:R-:W2:Y:S01]  /*20930*/  LDL R0, [R1+0x50] ;  /* 0x0000500001007983 */ /* 0x000ea20000100800 */
[----:B------:R-:W0:Y:S02]  /*20940*/  LDC R29, c[0x0][0xbe8] ;  /* 0x0002fa00ff1d7b82 */ /* 0x000e240000000800 */
[----:B0-----:R-:W-:Y:S02]  /*20950*/  IMAD R2, R20, R29, RZ ;  /* 0x0000001d14027224 */ /* 0x001fe400078e02ff */
[----:B--2---:R-:W-:-:S04]  /*20960*/  IMAD R0, R0, 0x80, R7 ;  /* 0x0000008000007824 */ /* 0x004fc800078e0207 */
[----:B------:R-:W-:-:S05]  /*20970*/  VIADD R27, R0, 0xffffff80 ;  /* 0xffffff80001b7836 */ /* 0x000fca0000000000 */
[----:B------:R-:W-:-:S13]  /*20980*/  ISETP.GE.AND P0, PT, R27, R2, PT ;  /* 0x000000021b00720c */ /* 0x000fda0003f06270 */
[----:B------:R-:W-:Y:S05]  /*20990*/  @P0 BRA `(.L_x_681) ;  /* 0x0000000000b00947 */ /* 0x000fea0003800000 */
[----:B------:R-:W2:Y:S01]  /*209a0*/  LDL.LU R30, [R1+0x60] ;  /* 0x00006000011e7983 */ /* 0x000ea20000300800 */
[----:B------:R-:W-:Y:S01]  /*209b0*/  ISETP.GT.AND P3, PT, R6, 0x1, PT ;  /* 0x000000010600780c */ /* 0x000fe20003f64270 */
[----:B------:R-:W0:Y:S01]  /*209c0*/  LDC.64 R8, c[0x0][0xba8] ;  /* 0x0002ea00ff087b82 */ /* 0x000e220000000a00 */
[----:B------:R-:W-:Y:S01]  /*209d0*/  MOV R0, 0x9b8 ;  /* 0x000009b800007802 */ /* 0x000fe20000000f00 */
[----:B------:R-:W-:Y:S01]  /*209e0*/  IMAD.MOV.U32 R21, RZ, RZ, R27 ;  /* 0x000000ffff157224 */ /* 0x000fe200078e001b */
[----:B------:R-:W-:Y:S02]  /*209f0*/  ISETP.NE.AND P0, PT, R29, 0x1, PT ;  /* 0x000000011d00780c */ /* 0x000fe40003f05270 */
[----:B------:R-:W-:-:S04]  /*20a00*/  SEL R26, R0, 0x978, P3 ;  /* 0x00000978001a7807 */ /* 0x000fc80001800000 */
[----:B------:R-:W1:Y:S08]  /*20a10*/  LDC.64 R2, c[0x0][R26+0x220] ;  /* 0x000088001a027b82 */ /* 0x000e700000000a00 */
[----:B------:R-:W3:Y:S08]  /*20a20*/  LDC.64 R10, c[0x0][R26+0x218] ;  /* 0x000086001a0a7b82 */ /* 0x000ef00000000a00 */
[----:B------:R-:W4:Y:S08]  /*20a30*/  LDC.64 R4, c[0x0][R26+0x228] ;  /* 0x00008a001a047b82 */ /* 0x000f300000000a00 */
[----:B------:R-:W5:Y:S08]  /*20a40*/  LDC.64 R6, c[0x0][R26+0x210] ;  /* 0x000084001a067b82 */ /* 0x000f700000000a00 */
[----:B------:R-:W3:Y:S08]  /*20a50*/  @P0 LDC R0, c[0x0][0xbec] ;  /* 0x0002fb00ff000b82 */ /* 0x000ef00000000800 */
[----:B------:R-:W4:Y:S01]  /*20a60*/  @P0 LDC R33, c[0x0][0xbf0] ;  /* 0x0002fc00ff210b82 */ /* 0x000f220000000800 */
[----:B-1----:R-:W-:-:S07]  /*20a70*/  IMAD R3, R3, R25, RZ ;  /* 0x0000001903037224 */ /* 0x002fce00078e02ff */
[----:B0-----:R-:W0:Y:S01]  /*20a80*/  @!P3 LDC R8, c[0x0][0xb50] ;  /* 0x0002d400ff08bb82 */ /* 0x001e220000000800 */
[----:B------:R-:W-:-:S04]  /*20a90*/  IMAD.WIDE.U32 R12, R2, R25, RZ ;  /* 0x00000019020c7225 */ /* 0x000fc800078e00ff */
[----:B------:R-:W-:Y:S02]  /*20aa0*/  IMAD R3, R2, R24, R3 ;  /* 0x0000001802037224 */ /* 0x000fe400078e0203 */
[----:B---3--:R-:W-:Y:S01]  /*20ab0*/  @P0 IMAD.HI.U32 R0, R27, R0, RZ ;  /* 0x000000001b000227 */ /* 0x008fe200078e00ff */
[----:B------:R-:W1:Y:S03]  /*20ac0*/  @!P3 LDC R9, c[0x0][0xb54] ;  /* 0x0002d500ff09bb82 */ /* 0x000e660000000800 */
[-C--:B------:R-:W-:Y:S02]  /*20ad0*/  IMAD R31, R11, R220.reuse, RZ ;  /* 0x000000dc0b1f7224 */ /* 0x080fe400078e02ff */
[----:B------:R-:W-:Y:S01]  /*20ae0*/  IMAD.WIDE.U32 R10, R10, R220, RZ ;  /* 0x000000dc0a0a7225 */ /* 0x000fe200078e00ff */
[----:B----4-:R-:W-:-:S03]  /*20af0*/  @P0 SHF.R.U32.HI R21, RZ, R33, R0 ;  /* 0x00000021ff150219 */ /* 0x010fc60000011600 */
[----:B------:R-:W-:Y:S01]  /*20b00*/  IMAD.IADD R11, R31, 0x1, R11 ;  /* 0x000000011f0b7824 */ /* 0x000fe200078e020b */
[----:B------:R-:W-:Y:S01]  /*20b10*/  IADD3 R10, P0, P1, R12, R10, R15 ;  /* 0x0000000a0c0a7210 */ /* 0x000fe2000791e00f */
[----:B------:R-:W-:Y:S02]  /*20b20*/  IMAD.IADD R12, R13, 0x1, R3 ;  /* 0x000000010d0c7824 */ /* 0x000fe400078e0203 */
[----:B------:R-:W-:-:S04]  /*20b30*/  IMAD.MOV R0, RZ, RZ, -R21 ;  /* 0x000000ffff007224 */ /* 0x000fc800078e0a15 */
[----:B------:R-:W-:Y:S01]  /*20b40*/  IMAD R3, R29, R0, R27 ;  /* 0x000000001d037224 */ /* 0x000fe200078e021b */
[----:B------:R-:W-:-:S04]  /*20b50*/  IADD3.X R0, R12, R11, R14, P0, P1 ;  /* 0x0000000b0c007210 */ /* 0x000fc800007e240e */
[----:B------:R-:W-:Y:S02]  /*20b60*/  SHF.R.S32.HI R11, RZ, 0x1f, R3 ;  /* 0x0000001fff0b7819 */ /* 0x000fe40000011403 */
[----:B--2---:R-:W-:-:S05]  /*20b70*/  SEL R33, R30, RZ, P3 ;  /* 0x000000ff1e217207 */ /* 0x004fca0001800000 */
[-C--:B------:R-:W-:Y:S02]  /*20b80*/  IMAD R13, R5, R33.reuse, RZ ;  /* 0x00000021050d7224 */ /* 0x080fe400078e02ff */
[----:B------:R-:W-:-:S04]  /*20b90*/  IMAD.WIDE.U32 R4, R4, R33, RZ ;  /* 0x0000002104047225 */ /* 0x000fc800078e00ff */
[----:B------:R-:W-:Y:S01]  /*20ba0*/  IMAD.IADD R2, R13, 0x1, R5 ;  /* 0x000000010d027824 */ /* 0x000fe200078e0205 */
[----:B------:R-:W-:Y:S02]  /*20bb0*/  IADD3 R4, P0, P1, R21, R10, R4 ;  /* 0x0000000a15047210 */ /* 0x000fe4000791e004 */
[----:B------:R-:W-:-:S04]  /*20bc0*/  SHF.R.S32.HI R21, RZ, 0x1f, R21 ;  /* 0x0000001fff157819 */ /* 0x000fc80000011415 */
[----:B------:R-:W-:Y:S01]  /*20bd0*/  IADD3.X R5, R21, R0, R2, P0, P1 ;  /* 0x0000000015057210 */ /* 0x000fe200007e2402 */
[----:B-----5:R-:W-:-:S04]  /*20be0*/  IMAD R0, R7, R3, RZ ;  /* 0x0000000307007224 */ /* 0x020fc800078e02ff */
[C---:B------:R-:W-:Y:S02]  /*20bf0*/  IMAD R11, R6.reuse, R11, R0 ;  /* 0x0000000b060b7224 */ /* 0x040fe400078e0200 */
[----:B------:R-:W-:-:S04]  /*20c00*/  IMAD.WIDE.U32 R4, R6, R3, R4 ;  /* 0x0000000306047225 */ /* 0x000fc800078e0004 */
[----:B------:R-:W-:Y:S01]  /*20c10*/  IMAD.MOV.U32 R3, RZ, RZ, -0x800000 ;  /* 0xff800000ff037424 */ /* 0x000fe200078e00ff */
[----:B------:R-:W-:Y:S02]  /*20c20*/  IADD3 R0, R5, R11, RZ ;  /* 0x0000000b05007210 */ /* 0x000fe40007ffe0ff */
[----:B0-----:R-:W-:-:S04]  /*20c30*/  LEA R8, P0, R4, R8, 0x2 ;  /* 0x0000000804087211 */ /* 0x001fc800078010ff */
[----:B-1----:R-:W-:-:S05]  /*20c40*/  LEA.HI.X R9, R4, R9, R0, 0x2, P0 ;  /* 0x0000000904097211 */ /* 0x002fca00000f1400 */
[----:B------:R0:W-:Y:S04]  /*20c50*/  STG.E desc[UR36][R8.64], R3 ;  /* 0x0000000308007986 */ /* 0x0001e8000c101924 */
.L_x_681:
[----:B------:R-:W-:Y:S05]  /*20c60*/  BSYNC B1 ;  /* 0x0000000000017941 */ /* 0x000fea0003800000 */
.L_x_680:
[----:B------:R-:W-:Y:S05]  /*20c70*/  @P2 BRA `(.L_x_674) ;  /* 0x00000008009c2947 */ /* 0x000fea0003800000 */
[----:B0-----:R-:W2:Y:S01]  /*20c80*/  LDL.LU R8, [R1+0x50] ;  /* 0x0000500001087983 */ /* 0x001ea20000300800 */
[----:B------:R-:W0:Y:S01]  /*20c90*/  LDC R21, c[0x0][0xbe8] ;  /* 0x0002fa00ff157b82 */ /* 0x000e220000000800 */
[----:B------:R-:W-:Y:S01]  /*20ca0*/  SHF.R.S32.HI R3, RZ, 0x1f, R28 ;  /* 0x0000001fff037819 */ /* 0x000fe2000001141c */
[----:B------:R-:W-:Y:S01]  /*20cb0*/  ULDC.64 UR4, c[0x0][0xaa0] ;  /* 0x0002a80000047ab9 */ /* 0x000fe20000000a00 */
[----:B------:R-:W-:Y:S01]  /*20cc0*/  ULDC.64 UR6, c[0x0][0xaf0] ;  /* 0x0002bc0000067ab9 */ /* 0x000fe20000000a00 */
[----:B------:R-:W-:Y:S01]  /*20cd0*/  IMAD R0, R14, UR4, RZ ;  /* 0x000000040e007c24 */ /* 0x000fe2000f8e02ff */
[----:B------:R-:W-:Y:S01]  /*20ce0*/  LEA.HI R4, R3, R28, RZ, 0x3 ;  /* 0x0000001c03047211 */ /* 0x000fe200078f18ff */
[----:B------:R-:W-:-:S03]  /*20cf0*/  IMAD.WIDE.U32 R2, R15, UR4, RZ ;  /* 0x000000040f027c25 */ /* 0x000fc6000f8e00ff */
[----:B------:R-:W-:Y:S01]  /*20d00*/  LOP3.LUT R7, R4, 0xfffffff8, RZ, 0xc0, !PT ;  /* 0xfffffff804077812 */ /* 0x000fe200078ec0ff */
[----:B------:R-:W-:Y:S01]  /*20d10*/  IMAD R5, R15, UR5, R0 ;  /* 0x000000050f057c24 */ /* 0x000fe2000f8e0200 */
[----:B------:R-:W-:Y:S01]  /*20d20*/  ULDC.64 UR4, c[0x0][0xae8] ;  /* 0x0002ba0000047ab9 */ /* 0x000fe20000000a00 */
[----:B------:R-:W-:Y:S02]  /*20d30*/  IMAD R4, R24, UR6, RZ ;  /* 0x0000000618047c24 */ /* 0x000fe4000f8e02ff */
[----:B------:R-:W-:Y:S02]  /*20d40*/  IMAD.IADD R0, R28, 0x1, -R7 ;  /* 0x000000011c007824 */ /* 0x000fe400078e0a07 */
[----:B------:R-:W-:Y:S02]  /*20d50*/  IMAD.IADD R3, R3, 0x1, R5 ;  /* 0x0000000103037824 */ /* 0x000fe400078e0205 */
[----:B------:R-:W-:Y:S02]  /*20d60*/  IMAD R0, R0, 0x20, R219 ;  /* 0x0000002000007824 */ /* 0x000fe400078e02db */
[----:B------:R-:W-:Y:S01]  /*20d70*/  IMAD.WIDE.U32 R2, R220, UR4, R2 ;  /* 0x00000004dc027c25 */ /* 0x000fe2000f8e0002 */
[----:B0-----:R-:W-:-:S03]  /*20d80*/  ISETP.NE.AND P0, PT, R21, 0x1, PT ;  /* 0x000000011500780c */ /* 0x001fc60003f05270 */
[----:B------:R-:W-:Y:S01]  /*20d90*/  IMAD R3, R220, UR5, R3 ;  /* 0x00000005dc037c24 */ /* 0x000fe2000f8e0203 */
[----:B------:R-:W-:Y:S01]  /*20da0*/  ULDC.64 UR4, c[0x0][0xae0] ;  /* 0x0002b80000047ab9 */ /* 0x000fe20000000a00 */
[C---:B------:R-:W-:Y:S02]  /*20db0*/  IMAD R7, R25.reuse, UR7, R4 ;  /* 0x0000000719077c24 */ /* 0x040fe4000f8e0204 */
[----:B------:R-:W-:-:S04]  /*20dc0*/  IMAD.WIDE.U32 R2, R25, UR6, R2 ;  /* 0x0000000619027c25 */ /* 0x000fc8000f8e0002 */
[----:B------:R-:W-:Y:S02]  /*20dd0*/  IMAD.IADD R3, R3, 0x1, R7 ;  /* 0x0000000103037824 */ /* 0x000fe400078e0207 */
[----:B------:R-:W0:Y:S08]  /*20de0*/  @P0 LDC R6, c[0x0][0xbec] ;  /* 0x0002fb00ff060b82 */ /* 0x000e300000000800 */
[----:B------:R-:W1:Y:S01]  /*20df0*/  @P0 LDC R11, c[0x0][0xbf0] ;  /* 0x0002fc00ff0b0b82 */ /* 0x000e620000000800 */
[----:B--2---:R-:W-:-:S02]  /*20e00*/  IMAD R9, R8, 0x80, R0 ;  /* 0x0000008008097824 */ /* 0x004fc400078e0200 */
[----:B------:R-:W-:Y:S02]  /*20e10*/  IMAD R24, R8, 0x80, R219 ;  /* 0x0000008008187824 */ /* 0x000fe400078e02db */
[----:B0-----:R-:W-:Y:S01]  /*20e20*/  @P0 IMAD.HI.U32 R0, R9, R6, RZ ;  /* 0x0000000609000227 */ /* 0x001fe200078e00ff */
[----:B------:R-:W-:-:S04]  /*20e30*/  MOV R5, R9 ;  /* 0x0000000900057202 */ /* 0x000fc80000000f00 */
[----:B-1----:R-:W-:-:S04]  /*20e40*/  @P0 SHF.R.U32.HI R5, RZ, R11, R0 ;  /* 0x0000000bff050219 */ /* 0x002fc80000011600 */
[--C-:B------:R-:W-:Y:S01]  /*20e50*/  SHF.R.S32.HI R0, RZ, 0x1f, R5.reuse ;  /* 0x0000001fff007819 */ /* 0x100fe20000011405 */
[----:B------:R-:W-:Y:S02]  /*20e60*/  IMAD.MOV R4, RZ, RZ, -R5 ;  /* 0x000000ffff047224 */ /* 0x000fe400078e0a05 */
[----:B------:R-:W-:-:S04]  /*20e70*/  IMAD.WIDE.U32 R2, R5, UR4, R2 ;  /* 0x0000000405027c25 */ /* 0x000fc8000f8e0002 */
[----:B------:R-:W-:Y:S02]  /*20e80*/  IMAD R0, R0, UR4, RZ ;  /* 0x0000000400007c24 */ /* 0x000fe4000f8e02ff */
[----:B------:R-:W-:Y:S02]  /*20e90*/  IMAD R7, R21, R4, R9 ;  /* 0x0000000415077224 */ /* 0x000fe400078e0209 */
[----:B------:R-:W-:Y:S01]  /*20ea0*/  IMAD R9, R5, UR5, R0 ;  /* 0x0000000505097c24 */ /* 0x000fe2000f8e0200 */
[----:B------:R-:W-:Y:S02]  /*20eb0*/  ULDC.64 UR4, c[0x0][0xad8] ;  /* 0x0002b60000047ab9 */ /* 0x000fe40000000a00 */
[----:B------:R-:W-:Y:S01]  /*20ec0*/  SHF.R.S32.HI R0, RZ, 0x1f, R7 ;  /* 0x0000001fff007819 */ /* 0x000fe20000011407 */
[----:B------:R-:W-:-:S04]  /*20ed0*/  IMAD.IADD R3, R3, 0x1, R9 ;  /* 0x0000000103037824 */ /* 0x000fc800078e0209 */
[----:B------:R-:W-:Y:S02]  /*20ee0*/  IMAD R0, R0, UR4, RZ ;  /* 0x0000000400007c24 */ /* 0x000fe4000f8e02ff */
[----:B------:R-:W-:-:S04]  /*20ef0*/  IMAD.WIDE.U32 R2, R7, UR4, R2 ;  /* 0x0000000407027c25 */ /* 0x000fc8000f8e0002 */
[----:B------:R-:W-:Y:S01]  /*20f00*/  IMAD R7, R7, UR5, R0 ;  /* 0x0000000507077c24 */ /* 0x000fe2000f8e0200 */
[----:B------:R-:W-:Y:S02]  /*20f10*/  ULDC.64 UR4, c[0x0][0xa80] ;  /* 0x0002a00000047ab9 */ /* 0x000fe40000000a00 */
[----:B------:R-:W-:Y:S01]  /*20f20*/  LEA R0, P0, R2, UR4, 0x1 ;  /* 0x0000000402007c11 */ /* 0x000fe2000f8008ff */
[----:B------:R-:W-:Y:S01]  /*20f30*/  IMAD.IADD R3, R3, 0x1, R7 ;  /* 0x0000000103037824 */ /* 0x000fe200078e0207 */
[----:B------:R-:W-:-:S04]  /*20f40*/  UMOV UR4, 0xffffffff ;  /* 0xffffffff00047882 */ /* 0x000fc80000000000 */
[----:B------:R-:W-:Y:S01]  /*20f50*/  LEA.HI.X R10, R2, UR5, R3, 0x1, P0 ;  /* 0x00000005020a7c11 */ /* 0x000fe200080f0c03 */
[----:B------:R-:W-:Y:S06]  /*20f60*/  BRA.DIV UR4, `(.L_x_682) ;  /* 0x000000ea04407947 */ /* 0x000fec000b800000 */
[----:B------:R0:W1:Y:S04]  /*20f70*/  SHFL.IDX PT, R9, R10, RZ, 0x181f ;  /* 0x00181fff0a097589 */ /* 0x00006800000e0000 */
[----:B------:R0:W2:Y:S02]  /*20f80*/  SHFL.IDX PT, R14, R0, RZ, 0x181f ;  /* 0x00181fff000e7589 */ /* 0x0000a400000e0000 */
.L_x_1053:
[----:B------:R-:W-:Y:S01]  /*20f90*/  IMAD R21, R20, R21, RZ ;  /* 0x0000001514157224 */ /* 0x000fe200078e02ff */
[----:B------:R-:W-:Y:S04]  /*20fa0*/  BSSY B1, `(.L_x_683) ;  /* 0x0000019000017945 */ /* 0x000fe80003800000 */
[----:B------:R-:W-:-:S13]  /*20fb0*/  ISETP.GE.AND P0, PT, R24, R21, PT ;  /* 0x000000151800720c */ /* 0x000fda0003f06270 */
[----:B------:R-:W-:Y:S05]  /*20fc0*/  @P0 BRA `(.L_x_684) ;  /* 0x0000000000580947 */ /* 0x000fea0003800000 */
[----:B------:R-:W3:Y:S01]  /*20fd0*/  LDL R13, [R1+0x14] ;  /* 0x00001400010d7983 */ /* 0x000ee20000100800 */
[----:B------:R-:W-:-:S03]  /*20fe0*/  ULDC UR4, c[0x0][0xac8] ;  /* 0x0002b20000047ab9 */ /* 0x000fc60000000800 */
[----:B------:R-:W4:Y:S04]  /*20ff0*/  LDL R11, [R1+0x1c] ;  /* 0x00001c00010b7983 */ /* 0x000f280000100800 */
[----:B------:R-:W5:Y:S04]  /*21000*/  LDL R8, [R1+0x40] ;  /* 0x0000400001087983 */ /* 0x000f680000100800 */
[----:B------:R-:W5:Y:S04]  /*21010*/  LDL R15, [R1+0x5c] ;  /* 0x00005c00010f7983 */ /* 0x000f680000100800 */
[----:B------:R-:W5:Y:S01]  /*21020*/  LDL R12, [R1+0x58] ;  /* 0x00005800010c7983 */ /* 0x000f620000100800 */
[----:B------:R-:W-:-:S02]  /*21030*/  ISETP.GE.AND P3, PT, R22, UR4, PT ;  /* 0x0000000416007c0c */ /* 0x000fc4000bf66270 */
[----:B------:R-:W-:-:S11]  /*21040*/  ISETP.GE.AND P2, PT, R218, UR4, PT ;  /* 0x00000004da007c0c */ /* 0x000fd6000bf46270 */
[-C--:B--2---:R-:W-:Y:S02]  /*21050*/  @!P3 LEA R2, P5, R22, R14.reuse, 0x1 ;  /* 0x0000000e1602b211 */ /* 0x084fe400078a08ff */
[----:B------:R-:W-:Y:S02]  /*21060*/  @!P2 LEA R4, P4, R218, R14, 0x1 ;  /* 0x0000000eda04a211 */ /* 0x000fe400078808ff */
[----:B-1----:R-:W-:-:S05]  /*21070*/  @!P3 LEA.HI.X R3, R22, R9, R23, 0x1, P5 ;  /* 0x000000091603b211 */ /* 0x002fca00028f0c17 */
[----:B------:R1:W-:Y:S01]  /*21080*/  @!P3 ST.E.128 desc[UR36][R2.64], RZ ;  /* 0x000000ff0200b985 */ /* 0x0003e2000c101d24 */
[----:B---3--:R-:W-:Y:S02]  /*21090*/  ISETP.GE.AND P1, PT, R13, UR4, PT ;  /* 0x000000040d007c0c */ /* 0x008fe4000bf26270 */
[----:B----4-:R-:W-:Y:S02]  /*210a0*/  ISETP.GE.AND P0, PT, R11, UR4, PT ;  /* 0x000000040b007c0c */ /* 0x010fe4000bf06270 */
[----:B-----5:R-:W-:-:S09]  /*210b0*/  @!P2 LEA.HI.X R5, R218, R9, R8, 0x1, P4 ;  /* 0x00000009da05a211 */ /* 0x020fd200020f0c08 */
[-C--:B------:R-:W-:Y:S02]  /*210c0*/  @!P1 LEA R6, P5, R13, R14.reuse, 0x1 ;  /* 0x0000000e0d069211 */ /* 0x080fe400078a08ff */
[----:B------:R-:W-:Y:S02]  /*210d0*/  @!P0 LEA R8, P4, R11, R14, 0x1 ;  /* 0x0000000e0b088211 */ /* 0x000fe400078808ff */
[-C--:B------:R-:W-:Y:S02]  /*210e0*/  @!P1 LEA.HI.X R7, R13, R9.reuse, R15, 0x1, P5 ;  /* 0x000000090d079211 */ /* 0x080fe400028f0c0f */
[----:B------:R-:W-:Y:S01]  /*210f0*/  @!P0 LEA.HI.X R9, R11, R9, R12, 0x1, P4 ;  /* 0x000000090b098211 */ /* 0x000fe200020f0c0c */
[----:B------:R1:W-:Y:S04]  /*21100*/  @!P2 ST.E.128 desc[UR36][R4.64], RZ ;  /* 0x000000ff0400a985 */ /* 0x0003e8000c101d24 */
[----:B------:R1:W-:Y:S04]  /*21110*/  @!P1 ST.E.128 desc[UR36][R6.64], RZ ;  /* 0x000000ff06009985 */ /* 0x0003e8000c101d24 */
[----:B------:R1:W-:Y:S02]  /*21120*/  @!P0 ST.E.128 desc[UR36][R8.64], RZ ;  /* 0x000000ff08008985 */ /* 0x0003e4000c101d24 */
.L_x_684:
[----:B------:R-:W-:Y:S05]  /*21130*/  BSYNC B1 ;  /* 0x0000000000017941 */ /* 0x000fea0003800000 */
.L_x_683:
[----:B------:R-:W-:-:S03]  /*21140*/  UMOV UR4, 0xffffffff ;  /* 0xffffffff00047882 */ /* 0x000fc60000000000 */
[----:B------:R-:W-:Y:S05]  /*21150*/  BRA.DIV UR4, `(.L_x_685) ;  /* 0x000000e604f87947 */ /* 0x000fea000b800000 */
[----:B-1----:R1:W3:Y:S04]  /*21160*/  SHFL.IDX PT, R9, R10, 0x1, 0x181f ;  /* 0x00381f000a097f89 */ /* 0x0022e800000e0000 */
[----:B--2---:R1:W2:Y:S02]  /*21170*/  SHFL.IDX PT, R14, R0, 0x1, 0x181f ;  /* 0x00381f00000e7f89 */ /* 0x0042a400000e0000 */
.L_x_1057:
[----:B------:R-:W-:Y:S01]  /*21180*/  IADD3 R2, R24, 0x20, RZ ;  /* 0x0000002018027810 */ /* 0x000fe20007ffe0ff */
[----:B------:R-:W-:Y:S03]  /*21190*/  BSSY B1, `(.L_x_686) ;  /* 0x0000019000017945 */ /* 0x000fe60003800000 */
[----:B------:R-:W-:-:S13]  /*211a0*/  ISETP.GE.AND P0, PT, R2, R21, PT ;  /* 0x000000150200720c */ /* 0x000fda0003f06270 */
[----:B------:R-:W-:Y:S05]  /*211b0*/  @P0 BRA `(.L_x_687) ;  /* 0x0000000000580947 */ /* 0x000fea0003800000 */
[----:B------:R-:W4:Y:S01]  /*211c0*/  LDL R13, [R1+0x14] ;  /* 0x00001400010d7983 */ /* 0x000f220000100800 */
[----:B------:R-:W-:-:S03]  /*211d0*/  ULDC UR4, c[0x0][0xac8] ;  /* 0x0002b20000047ab9 */ /* 0x000fc60000000800 */
[----:B------:R-:W5:Y:S04]  /*211e0*/  LDL R11, [R1+0x1c] ;  /* 0x00001c00010b7983 */ /* 0x000f680000100800 */
[----:B------:R-:W5:Y:S04]  /*211f0*/  LDL R8, [R1+0x40] ;  /* 0x0000400001087983 */ /* 0x000f680000100800 */
[----:B------:R-:W5:Y:S04]  /*21200*/  LDL R15, [R1+0x5c] ;  /* 0x00005c00010f7983 */ /* 0x000f680000100800 */
[----:B------:R-:W5:Y:S01]  /*21210*/  LDL R12, [R1+0x58] ;  /* 0x00005800010c7983 */ /* 0x000f620000100800 */
[----:B------:R-:W-:-:S02]  /*21220*/  ISETP.GE.AND P3, PT, R22, UR4, PT ;  /* 0x0000000416007c0c */ /* 0x000fc4000bf66270 */
[----:B------:R-:W-:-:S11]  /*21230*/  ISETP.GE.AND P2, PT, R218, UR4, PT ;  /* 0x00000004da007c0c */ /* 0x000fd6000bf46270 */
[-C--:B--2---:R-:W-:Y:S02]  /*21240*/  @!P3 LEA R2, P5, R22, R14.reuse, 0x1 ;  /* 0x0000000e1602b211 */ /* 0x084fe400078a08ff */
[----:B------:R-:W-:Y:S02]  /*21250*/  @!P2 LEA R4, P4, R218, R14, 0x1 ;  /* 0x0000000eda04a211 */ /* 0x000fe400078808ff */
[----:B---3--:R-:W-:-:S05]  /*21260*/  @!P3 LEA.HI.X R3, R22, R9, R23, 0x1, P5 ;  /* 0x000000091603b211 */ /* 0x008fca00028f0c17 */
[----:B------:R2:W-:Y:S01]  /*21270*/  @!P3 ST.E.128 desc[UR36][R2.64], RZ ;  /* 0x000000ff0200b985 */ /* 0x0005e2000c101d24 */
[----:B----4-:R-:W-:Y:S02]  /*21280*/  ISETP.GE.AND P1, PT, R13, UR4, PT ;  /* 0x000000040d007c0c */ /* 0x010fe4000bf26270 */
[----:B-----5:R-:W-:Y:S02]  /*21290*/  ISETP.GE.AND P0, PT, R11, UR4, PT ;  /* 0x000000040b007c0c */ /* 0x020fe4000bf06270 */
[----:B------:R-:W-:-:S09]  /*212a0*/  @!P2 LEA.HI.X R5, R218, R9, R8, 0x1, P4 ;  /* 0x00000009da05a211 */ /* 0x000fd200020f0c08 */
[-C--:B------:R-:W-:Y:S02]  /*212b0*/  @!P1 LEA R6, P5, R13, R14.reuse, 0x1 ;  /* 0x0000000e0d069211 */ /* 0x080fe400078a08ff */
[----:B------:R-:W-:Y:S02]  /*212c0*/  @!P0 LEA R8, P4, R11, R14, 0x1 ;  /* 0x0000000e0b088211 */ /* 0x000fe400078808ff */
[-C--:B------:R-:W-:Y:S02]  /*212d0*/  @!P1 LEA.HI.X R7, R13, R9.reuse, R15, 0x1, P5 ;  /* 0x000000090d079211 */ /* 0x080fe400028f0c0f */
[----:B------:R-:W-:Y:S01]  /*212e0*/  @!P0 LEA.HI.X R9, R11, R9, R12, 0x1, P4 ;  /* 0x000000090b098211 */ /* 0x000fe200020f0c0c */
[----:B------:R2:W-:Y:S04]  /*212f0*/  @!P2 ST.E.128 desc[UR36][R4.64], RZ ;  /* 0x000000ff0400a985 */ /* 0x0005e8000c101d24 */
[----:B------:R2:W-:Y:S04]  /*21300*/  @!P1 ST.E.128 desc[UR36][R6.64], RZ ;  /* 0x000000ff06009985 */ /* 0x0005e8000c101d24 */
[----:B------:R2:W-:Y:S02]  /*21310*/  @!P0 ST.E.128 desc[UR36][R8.64], RZ ;  /* 0x000000ff08008985 */ /* 0x0005e4000c101d24 */
.L_x_687:
[----:B------:R-:W-:Y:S05]  /*21320*/  BSYNC B1 ;  /* 0x0000000000017941 */ /* 0x000fea0003800000 */
.L_x_686:
[----:B------:R-:W-:-:S03]  /*21330*/  UMOV UR4, 0xffffffff ;  /* 0xffffffff00047882 */ /* 0x000fc60000000000 */
[----:B------:R-:W-:Y:S05]  /*21340*/  BRA.DIV UR4, `(.L_x_688) ;  /* 0x000000e604c47947 */ /* 0x000fea000b800000 */
[----:B--23--:R2:W3:Y:S04]  /*21350*/  SHFL.IDX PT, R9, R10, 0x2, 0x181f ;  /* 0x00581f000a097f89 */ /* 0x00c4e800000e0000 */
[----:B------:R2:W4:Y:S02]  /*21360*/  SHFL.IDX PT, R14, R0, 0x2, 0x181f ;  /* 0x00581f00000e7f89 */ /* 0x00052400000e0000 */
.L_x_1061:
[----:B------:R-:W-:Y:S01]  /*21370*/  VIADD R2, R24, 0x40 ;  /* 0x0000004018027836 */ /* 0x000fe20000000000 */
[----:B------:R-:W-:Y:S04]  /*21380*/  BSSY B1, `(.L_x_689) ;  /* 0x0000019000017945 */ /* 0x000fe80003800000 */
[----:B------:R-:W-:-:S13]  /*21390*/  ISETP.GE.AND P0, PT, R2, R21, PT ;  /* 0x000000150200720c */ /* 0x000fda0003f06270 */
[----:B------:R-:W-:Y:S05]  /*213a0*/  @P0 BRA `(.L_x_690) ;  /* 0x0000000000580947 */ /* 0x000fea0003800000 */
[----:B------:R-:W5:Y:S01]  /*213b0*/  LDL R13, [R1+0x14] ;  /* 0x00001400010d7983 */ /* 0x000f620000100800 */
        /* <DEDUP_REMOVED lines=8> */
[----:B------:R-:W-:Y:S02]  /*21440*/  @!P2 LEA R4, P4, R218, R14, 0x1 ;  /* 0x0000000eda04a211 */ /* 0x000fe400078808ff */
[----:B---3--:R-:W-:-:S05]  /*21450*/  @!P3 LEA.HI.X R3, R22, R9, R23, 0x1, P5 ;  /* 0x000000091603b211 */ /* 0x008fca00028f0c17 */
[----:B------:R3:W-:Y:S01]  /*21460*/  @!P3 ST.E.128 desc[UR36][R2.64], RZ ;  /* 0x000000ff0200b985 */ /* 0x0007e2000c101d24 */
[----:B-----5:R-:W-:Y:S02]  /*21470*/  ISETP.GE.AND P1, PT, R13, UR4, PT ;  /* 0x000000040d007c0c */ /* 0x020fe4000bf26270 */
[----:B--2---:R-:W-:Y:S02]  /*21480*/  ISETP.GE.AND P0, PT, R11, UR4, PT ;  /* 0x000000040b007c0c */ /* 0x004fe4000bf06270 */
        /* <DEDUP_REMOVED lines=8> */
.L_x_690:
[----:B------:R-:W-:Y:S05]  /*21510*/  BSYNC B1 ;  /* 0x0000000000017941 */ /* 0x000fea0003800000 */
.L_x_689:
[----:B------:R-:W-:-:S03]  /*21520*/  UMOV UR4, 0xffffffff ;  /* 0xffffffff00047882 */ /* 0x000fc60000000000 */
[----:B------:R-:W-:Y:S05]  /*21530*/  BRA.DIV UR4, `(.L_x_691) ;  /* 0x000000e604907947 */ /* 0x000fea000b800000 */
[----:B---3--:R3:W0:Y:S04]  /*21540*/  SHFL.IDX PT, R9, R10, 0x3, 0x181f ;  /* 0x00781f000a097f89 */ /* 0x00862800000e0000 */
[----:B----4-:R3:W4:Y:S02]  /*21550*/  SHFL.IDX PT, R14, R0, 0x3, 0x181f ;  /* 0x00781f00000e7f89 */ /* 0x01072400000e0000 */
.L_x_1065:
[----:B0123--:R-:W-:-:S05]  /*21560*/  VIADD R0, R24, 0x60 ;  /* 0x0000006018007836 */ /* 0x00ffca0000000000 */
[----:B------:R-:W-:-:S13]  /*21570*/  ISETP.GE.AND P0, PT, R0, R21, PT ;  /* 0x000000150000720c */ /* 0x000fda0003f06270 */
[----:B------:R-:W-:Y:S05]  /*21580*/  @P0 BRA `(.L_x_674) ;  /* 0x0000000000580947 */ /* 0x000fea0003800000 */
[----:B------:R-:W2:Y:S01]  /*21590*/  LDL R12, [R1+0x14] ;  /* 0x00001400010c7983 */ /* 0x000ea20000100800 */
[----:B------:R-:W-:-:S03]  /*215a0*/  ULDC UR4, c[0x0][0xac8] ;  /* 0x0002b20000047ab9 */ /* 0x000fc60000000800 */
[----:B------:R-:W3:Y:S04]  /*215b0*/  LDL R10, [R1+0x1c] ;  /* 0x00001c00010a7983 */ /* 0x000ee80000100800 */
[----:B------:R-:W5:Y:S04]  /*215c0*/  LDL R8, [R1+0x40] ;  /* 0x0000400001087983 */ /* 0x000f680000100800 */
[----:B------:R-:W5:Y:S04]  /*215d0*/  LDL R13, [R1+0x5c] ;  /* 0x00005c00010d7983 */ /* 0x000f680000100800 */
[----:B------:R-:W5:Y:S01]  /*215e0*/  LDL R11, [R1+0x58] ;  /* 0x00005800010b7983 */ /* 0x000f620000100800 */
[----:B------:R-:W-:-:S02]  /*215f0*/  ISETP.GE.AND P3, PT, R22, UR4, PT ;  /* 0x0000000416007c0c */ /* 0x000fc4000bf66270 */
[----:B------:R-:W-:-:S11]  /*21600*/  ISETP.GE.AND P2, PT, R218, UR4, PT ;  /* 0x00000004da007c0c */ /* 0x000fd6000bf46270 */
[-C--:B----4-:R-:W-:Y:S02]  /*21610*/  @!P3 LEA R2, P5, R22, R14.reuse, 0x1 ;  /* 0x0000000e1602b211 */ /* 0x090fe400078a08ff */
[----:B------:R-:W-:Y:S02]  /*21620*/  @!P2 LEA R4, P4, R218, R14, 0x1 ;  /* 0x0000000eda04a211 */ /* 0x000fe400078808ff */
[----:B------:R-:W-:-:S05]  /*21630*/  @!P3 LEA.HI.X R3, R22, R9, R23, 0x1, P5 ;  /* 0x000000091603b211 */ /* 0x000fca00028f0c17 */
[----:B------:R0:W-:Y:S01]  /*21640*/  @!P3 ST.E.128 desc[UR36][R2.64], RZ ;  /* 0x000000ff0200b985 */ /* 0x0001e2000c101d24 */
[----:B--2---:R-:W-:Y:S02]  /*21650*/  ISETP.GE.AND P1, PT, R12, UR4, PT ;  /* 0x000000040c007c0c */ /* 0x004fe4000bf26270 */
[----:B---3--:R-:W-:Y:S02]  /*21660*/  ISETP.GE.AND P0, PT, R10, UR4, PT ;  /* 0x000000040a007c0c */ /* 0x008fe4000bf06270 */
        /* <DEDUP_REMOVED lines=8> */
.L_x_674:
[----:B------:R-:W-:Y:S05]  /*216f0*/  BSYNC B0 ;  /* 0x0000000000007941 */ /* 0x000fea0003800000 */
.L_x_659:
[----:B------:R-:W-:Y:S02]  /*21700*/  ULDC UR4, c[0x0][0xc3c] ;  /* 0x00030f0000047ab9 */ /* 0x000fe40000000800 */
[----:B------:R-:W-:-:S13]  /*21710*/  ISETP.GE.AND P0, PT, R43, UR4, PT ;  /* 0x000000042b007c0c */ /* 0x000fda000bf06270 */
[----:B------:R-:W-:Y:S05]  /*21720*/  @!P0 BRA `(.L_x_692) ;  /* 0xfffffe0000f88947 */ /* 0x000fea000383ffff */
[----:B------:R-:W-:Y:S05]  /*21730*/  BRA `(.L_x_483) ;  /* 0x0000008800707947 */ /* 0x000fea0003800000 */
.L_x_481:
[----:B------:R-:W-:-:S08]  /*21740*/  NOP ;  /* 0x0000000000007918 */ /* 0x000fd00000000000 */
[----:B0-----:R-:W0:-:S00]  /*21750*/  USETMAXREG.DEALLOC.CTAPOOL 0x28 ;  /* 0x00000028000079c8 */ /* 0x001e0000080e0500 */
[----:B0-----:R-:W2:Y:S01]  /*21760*/  LDL.LU R3, [R1] ;  /* 0x0000000001037983 */ /* 0x001ea20000300800 */
[----:B------:R-:W-:-:S06]  /*21770*/  LOP3.LUT R0, R0, 0x3, RZ, 0xc0, !PT ;  /* 0x0000000300007812 */ /* 0x000fcc00078ec0ff */
[----:B------:R-:W0:Y:S02]  /*21780*/  SHFL.IDX PT, R0, R0, RZ, 0x1f ;  /* 0x00001fff00007589 */ /* 0x000e2400000e0000 */
[----:B0-----:R-:W-:-:S13]  /*21790*/  ISETP.NE.AND P0, PT, R0, RZ, PT ;  /* 0x000000ff0000720c */ /* 0x001fda0003f05270 */
[----:B------:R-:W-:Y:S01]  /*217a0*/  @P0 BAR.SYNC.DEFER_BLOCKING 0x5, 0x180 ;  /* 0x0146000000000b1d */ /* 0x000fe20000010000 */
[----:B--2---:R-:W-:-:S04]  /*217b0*/  LOP3.LUT R3, R3, 0xffffff7f, RZ, 0xc0, !PT ;  /* 0xffffff7f03037812 */ /* 0x004fc800078ec0ff */
[----:B------:R-:W-:-:S05]  /*217c0*/  @P0 LOP3.LUT R3, R3, 0x80, RZ, 0xfc, !PT ;  /* 0x0000008003030812 */ /* 0x000fca00078efcff */
[----:B------:R0:W-:Y:S02]  /*217d0*/  STL [R1], R3 ;  /* 0x0000000301007387 */ /* 0x0001e40000100800 */
[----:B0-----:R-:W-:-:S04]  /*217e0*/  @P0 MOV R3, 0x400 ;  /* 0x0000040000030802 */ /* 0x001fc80000000f00 */
[----:B------:R-:W-:-:S05]  /*217f0*/  @P0 LEA R2, R2, R3, 0x18 ;  /* 0x0000000302020211 */ /* 0x000fca00078ec0ff */
[----:B------:R0:W1:Y:S01]  /*21800*/  @P0 LDS.128 R24, [R2+0x388d0] ;  /* 0x0388d00002180984 */ /* 0x0000620000000c00 */
[----:B------:R-:W-:Y:S06]  /*21810*/  @P0 BAR.ARV 0x4, 0x180 ;  /* 0x0106000000000b1d */ /* 0x000fec0000002000 */
[----:B------:R-:W-:Y:S05]  /*21820*/  @P0 BRA `(.L_x_693) ;  /* 0x0000000800980947 */ /* 0x000fea0003800000 */
[----:B------:R-:W2:Y:S01]  /*21830*/  S2R R4, SR_TID.X ;  /* 0x0000000000047919 */ /* 0x000ea20000002100 */
[----:B------:R-:W-:Y:S01]  /*21840*/  ULDC UR4, c[0x0][0xc3c] ;  /* 0x00030f0000047ab9 */ /* 0x000fe20000000800 */
[----:B------:R-:W-:Y:S02]  /*21850*/  IMAD.MOV.U32 R0, RZ, RZ, RZ ;  /* 0x000000ffff007224 */ /* 0x000fe400078e00ff */
[----:B------:R-:W-:Y:S01]  /*21860*/  IMAD.MOV.U32 R9, RZ, RZ, RZ ;  /* 0x000000ffff097224 */ /* 0x000fe200078e00ff */
[----:B------:R-:W3:Y:S01]  /*21870*/  S2UR UR6, SR_CTAID.X ;  /* 0x00000000000679c3 */ /* 0x000ee20000002500 */
[----:B------:R-:W-:Y:S01]  /*21880*/  ULDC UR5, c[0x0][0xc38] ;  /* 0x00030e0000057ab9 */ /* 0x000fe20000000800 */
[----:B--2---:R-:W-:-:S04]  /*21890*/  LOP3.LUT R7, R4, 0x1f, RZ, 0xc0, !PT ;  /* 0x0000001f04077812 */ /* 0x004fc800078ec0ff */
[----:B------:R-:W-:-:S04]  /*218a0*/  ISETP.NE.AND P0, PT, R7, 0x1f, PT ;  /* 0x0000001f0700780c */ /* 0x000fc80003f05270 */
[----:B------:R-:W-:-:S13]  /*218b0*/  ISETP.GE.OR P1, PT, R7, UR4, !P0 ;  /* 0x0000000407007c0c */ /* 0x000fda000c726670 */
[----:B------:R-:W2:Y:S08]  /*218c0*/  @!P1 LDC.64 R4, c[0x0][0xc80] ;  /* 0x00032000ff049b82 */ /* 0x000eb00000000a00 */
[----:B0-----:R-:W0:Y:S01]  /*218d0*/  @!P1 LDC.64 R2, c[0x0][0xc78] ;  /* 0x00031e00ff029b82 */ /* 0x001e220000000a00 */
[----:B--2---:R-:W-:-:S05]  /*218e0*/  @!P1 IMAD.WIDE.U32 R4, R7, 0x4, R4 ;  /* 0x0000000407049825 */ /* 0x004fca00078e0004 */
[----:B------:R-:W2:Y:S01]  /*218f0*/  @!P1 LDG.E R0, desc[UR36][R4.64] ;  /* 0x0000002404009981 */ /* 0x000ea2000c1e1900 */
[----:B0-----:R-:W-:-:S05]  /*21900*/  @!P1 IMAD.WIDE.U32 R2, R7, 0x4, R2 ;  /* 0x0000000407029825 */ /* 0x001fca00078e0002 */
[----:B------:R-:W2:Y:S01]  /*21910*/  @!P1 LDG.E R9, desc[UR36][R2.64] ;  /* 0x0000002402099981 */ /* 0x000ea2000c1e1900 */
[C---:B------:R-:W-:Y:S02]  /*21920*/  ISETP.NE.AND P1, PT, R7.reuse, RZ, PT ;  /* 0x000000ff0700720c */ /* 0x040fe40003f25270 */
[C---:B------:R-:W-:Y:S02]  /*21930*/  ISETP.GE.U32.AND P2, PT, R7.reuse, 0x2, PT ;  /* 0x000000020700780c */ /* 0x040fe40003f46070 */
[C---:B------:R-:W-:Y:S02]  /*21940*/  ISETP.GE.U32.AND P3, PT, R7.reuse, 0x4, PT ;  /* 0x000000040700780c */ /* 0x040fe40003f66070 */
[C---:B------:R-:W-:Y:S02]  /*21950*/  ISETP.GE.U32.AND P4, PT, R7.reuse, 0x8, PT ;  /* 0x000000080700780c */ /* 0x040fe40003f86070 */
[----:B------:R-:W-:Y:S01]  /*21960*/  ISETP.GE.U32.AND P5, PT, R7, 0x10, PT ;  /* 0x000000100700780c */ /* 0x000fe20003fa6070 */
[----:B------:R-:W-:Y:S01]  /*21970*/  UMOV UR4, URZ ;  /* 0x0000003f00047c82 */ /* 0x000fe20008000000 */
[----:B--2---:R-:W-:-:S05]  /*21980*/  IMAD R6, R0, R9, RZ ;  /* 0x0000000900067224 */ /* 0x004fca00078e02ff */
[----:B------:R-:W0:Y:S02]  /*21990*/  SHFL.UP PT, R8, R6, 0x1, RZ ;  /* 0x0420000006087989 */ /* 0x000e2400000e00ff */
[----:B0-----:R-:W-:-:S05]  /*219a0*/  SEL R11, R8, RZ, P1 ;  /* 0x000000ff080b7207 */ /* 0x001fca0000800000 */
[----:B------:R-:W-:-:S05]  /*219b0*/  IMAD.IADD R11, R6, 0x1, R11 ;  /* 0x00000001060b7824 */ /* 0x000fca00078e020b */
[----:B------:R-:W0:Y:S02]  /*219c0*/  SHFL.UP PT, R8, R11, 0x2, RZ ;  /* 0x044000000b087989 */ /* 0x000e2400000e00ff */
[----:B0-----:R-:W-:-:S04]  /*219d0*/  SEL R8, R8, RZ, P2 ;  /* 0x000000ff08087207 */ /* 0x001fc80001000000 */
[----:B------:R-:W-:-:S05]  /*219e0*/  IADD3 R8, R11, R8, RZ ;  /* 0x000000080b087210 */ /* 0x000fca0007ffe0ff */
        /* <DEDUP_REMOVED lines=9> */
[----:B------:R-:W0:Y:S02]  /*21a80*/  SHFL.IDX PT, R6, R5, 0x1f, 0x1f ;  /* 0x03e01f0005067f89 */ /* 0x000e2400000e0000 */
[----:B0-----:R-:W-:-:S05]  /*21a90*/  IMAD R6, R6, UR5, RZ ;  /* 0x0000000506067c24 */ /* 0x001fca000f8e02ff */
[----:B---3--:R-:W-:Y:S01]  /*21aa0*/  ISETP.GT.AND P6, PT, R6, UR6, PT ;  /* 0x0000000606007c0c */ /* 0x008fe2000bfc4270 */
[----:B------:R-:W-:-:S12]  /*21ab0*/  IMAD.MOV.U32 R3, RZ, RZ, R6 ;  /* 0x000000ffff037224 */ /* 0x000fd800078e0006 */
[----:B------:R-:W-:Y:S05]  /*21ac0*/  @P6 BRA `(.L_x_694) ;  /* 0x0000000000a06947 */ /* 0x000fea0003800000 */
[----:B------:R-:W-:Y:S01]  /*21ad0*/  IMAD.MOV.U32 R6, RZ, RZ, R3 ;  /* 0x000000ffff067224 */ /* 0x000fe200078e0003 */
[----:B------:R-:W-:Y:S01]  /*21ae0*/  UMOV UR4, URZ ;  /* 0x0000003f00047c82 */ /* 0x000fe20008000000 */
[----:B------:R-:W-:-:S05]  /*21af0*/  ULDC UR5, c[0x0][0xc38] ;  /* 0x00030e0000057ab9 */ /* 0x000fca0000000800 */
.L_x_696:
[----:B------:R-:W0:Y:S01]  /*21b00*/  LDC R0, c[0x0][0xc3c] ;  /* 0x00030f00ff007b82 */ /* 0x000e220000000800 */
[----:B------:R-:W-:Y:S01]  /*21b10*/  UIADD3 UR4, UR4, 0x1f, URZ ;  /* 0x0000001f04047890 */ /* 0x000fe2000fffe03f */
[----:B------:R-:W-:Y:S02]  /*21b20*/  ULDC UR7, c[0x0][0xc3c] ;  /* 0x00030f0000077ab9 */ /* 0x000fe40000000800 */
[----:B-1----:R-:W-:-:S03]  /*21b30*/  MOV R27, UR7 ;  /* 0x00000007001b7c02 */ /* 0x002fc60008000f00 */
[----:B0-----:R-:W-:-:S13]  /*21b40*/  ISETP.LE.AND P6, PT, R0, UR4, PT ;  /* 0x0000000400007c0c */ /* 0x001fda000bfc3270 */
[----:B------:R-:W-:Y:S05]  /*21b50*/  @P6 BRA `(.L_x_695) ;  /* 0x0000000400a86947 */ /* 0x000fea0003800000 */
[----:B------:R-:W-:-:S05]  /*21b60*/  VIADD R9, R7, UR4 ;  /* 0x0000000407097c36 */ /* 0x000fca0008000000 */
[----:B------:R-:W-:Y:S01]  /*21b70*/  ISETP.GE.OR P6, PT, R9, R0, !P0 ;  /* 0x000000000900720c */ /* 0x000fe200047c6670 */
[----:B------:R-:W-:-:S12]  /*21b80*/  IMAD.MOV.U32 R0, RZ, RZ, RZ ;  /* 0x000000ffff007224 */ /* 0x000fd800078e00ff */
        /* <DEDUP_REMOVED lines=23> */
[----:B------:R-:W0:Y:S02]  /*21d00*/  SHFL.IDX PT, R2, R5, 0x1f, 0x1f ;  /* 0x03e01f0005027f89 */ /* 0x000e2400000e0000 */
[----:B0-----:R-:W-:-:S04]  /*21d10*/  IMAD R3, R2, UR5, RZ ;  /* 0x0000000502037c24 */ /* 0x001fc8000f8e02ff */
[----:B------:R-:W-:-:S05]  /*21d20*/  IMAD.IADD R6, R3, 0x1, R6 ;  /* 0x0000000103067824 */ /* 0x000fca00078e0206 */
[----:B------:R-:W-:-:S13]  /*21d30*/  ISETP.GT.AND P6, PT, R6, UR6, PT ;  /* 0x0000000606007c0c */ /* 0x000fda000bfc4270 */
[----:B------:R-:W-:Y:S05]  /*21d40*/  @!P6 BRA `(.L_x_696) ;  /* 0xfffffffc006ce947 */ /* 0x000fea000383ffff */
.L_x_694:
[----:B------:R-:W-:Y:S02]  /*21d50*/  IMAD.IADD R10, R6, 0x1, -R3 ;  /* 0x00000001060a7824 */ /* 0x000fe400078e0a03 */
[----:B-1----:R-:W-:Y:S02]  /*21d60*/  IMAD.MOV.U32 R24, RZ, RZ, RZ ;  /* 0x000000ffff187224 */ /* 0x002fe400078e00ff */
[----:B------:R-:W-:-:S05]  /*21d70*/  IMAD R2, R5, UR5, R10 ;  /* 0x0000000505027c24 */ /* 0x000fca000f8e020a */
[----:B------:R-:W-:-:S13]  /*21d80*/  ISETP.GT.AND P0, PT, R2, UR6, PT ;  /* 0x0000000602007c0c */ /* 0x000fda000bf04270 */
[----:B------:R-:W-:-:S04]  /*21d90*/  VOTE.ANY R6, PT, !P0 ;  /* 0x0000000000067806 */ /* 0x000fc800040e0100 */
[----:B------:R-:W0:Y:S01]  /*21da0*/  POPC R27, R6 ;  /* 0x00000006001b7309 */ /* 0x000e220000000000 */
[----:B------:R-:W-:Y:S01]  /*21db0*/  ISETP.NE.AND P0, PT, R6, RZ, PT ;  /* 0x000000ff0600720c */ /* 0x000fe20003f05270 */
[----:B0-----:R-:W0:Y:S04]  /*21dc0*/  SHFL.IDX PT, R0, R0, R27, 0x1f ;  /* 0x00001f1b00007589 */ /* 0x001e2800000e0000 */
[----:B------:R1:W2:Y:S01]  /*21dd0*/  SHFL.IDX PT, R9, R9, R27, 0x1f ;  /* 0x00001f1b09097589 */ /* 0x0002a200000e0000 */
[----:B0-----:R-:W-:-:S04]  /*21de0*/  IABS R4, R0 ;  /* 0x0000000000047213 */ /* 0x001fc80000000000 */
[----:B------:R-:W0:Y:S08]  /*21df0*/  I2F.RP R8, R4 ;  /* 0x0000000400087306 */ /* 0x000e300000209400 */
[----:B0-----:R-:W0:Y:S02]  /*21e00*/  MUFU.RCP R8, R8 ;  /* 0x0000000800087308 */ /* 0x001e240000001000 */
[----:B0-----:R-:W-:-:S06]  /*21e10*/  VIADD R2, R8, 0xffffffe ;  /* 0x0ffffffe08027836 */ /* 0x001fcc0000000000 */
[----:B------:R-:W0:Y:S02]  /*21e20*/  F2I.FTZ.U32.TRUNC.NTZ R3, R2 ;  /* 0x0000000200037305 */ /* 0x000e24000021f000 */
[----:B0-----:R-:W-:Y:S01]  /*21e30*/  IADD3 R11, RZ, -R3, RZ ;  /* 0x80000003ff0b7210 */ /* 0x001fe20007ffe0ff */
[----:B-12---:R-:W-:Y:S06]  /*21e40*/  @!P0 BRA `(.L_x_697) ;  /* 0x0000000000088947 */ /* 0x006fec0003800000 */
[----:B------:R-:W-:-:S06]  /*21e50*/  VIADD R24, R27, 0xffffffff ;  /* 0xffffffff1b187836 */ /* 0x000fcc0000000000 */
[----:B------:R0:W1:Y:S02]  /*21e60*/  SHFL.IDX PT, R24, R5, R24, 0x1f ;  /* 0x00001f1805187589 */ /* 0x00006400000e0000 */
.L_x_697:
[----:B-1----:R-:W-:Y:S01]  /*21e70*/  IMAD R24, R24, UR5, R10 ;  /* 0x0000000518187c24 */ /* 0x002fe2000f8e020a */
[----:B------:R-:W-:Y:S01]  /*21e80*/  IABS R10, R0 ;  /* 0x00000000000a7213 */ /* 0x000fe20000000000 */
[----:B------:R-:W-:Y:S01]  /*21e90*/  IMAD R11, R11, R4, RZ ;  /* 0x000000040b0b7224 */ /* 0x000fe200078e02ff */
[----:B0-----:R-:W-:Y:S01]  /*21ea0*/  IABS R5, R9 ;  /* 0x0000000900057213 */ /* 0x001fe20000000000 */
[----:B------:R-:W-:Y:S01]  /*21eb0*/  IMAD.MOV.U32 R2, RZ, RZ, RZ ;  /* 0x000000ffff027224 */ /* 0x000fe200078e00ff */
[----:B------:R-:W-:Y:S01]  /*21ec0*/  IADD3 R25, -R24, UR6, RZ ;  /* 0x0000000618197c10 */ /* 0x000fe2000fffe1ff */
[----:B------:R-:W-:Y:S01]  /*21ed0*/  IMAD.MOV R10, RZ, RZ, -R10 ;  /* 0x000000ffff0a7224 */ /* 0x000fe200078e0a0a */
[----:B------:R-:W0:Y:S01]  /*21ee0*/  I2F.RP R6, R5 ;  /* 0x0000000500067306 */ /* 0x000e220000209400 */
[----:B------:R-:W-:Y:S01]  /*21ef0*/  IMAD.HI.U32 R2, R3, R11, R2 ;  /* 0x0000000b03027227 */ /* 0x000fe200078e0002 */
[----:B------:R-:W-:-:S03]  /*21f00*/  IABS R8, R25 ;  /* 0x0000001900087213 */ /* 0x000fc60000000000 */
[----:B------:R-:W-:Y:S02]  /*21f10*/  VIADD R27, R27, UR4 ;  /* 0x000000041b1b7c36 */ /* 0x000fe40008000000 */
[----:B------:R-:W-:Y:S01]  /*21f20*/  IMAD.MOV.U32 R3, RZ, RZ, R8 ;  /* 0x000000ffff037224 */ /* 0x000fe200078e0008 */
[----:B------:R-:W-:-:S03]  /*21f30*/  MOV R8, R10 ;  /* 0x0000000a00087202 */ /* 0x000fc60000000f00 */
        /* <DEDUP_REMOVED lines=8> */
[----:B------:R0:W1:Y:S01]  /*21fc0*/  F2I.FTZ.U32.TRUNC.NTZ R3, R8 ;  /* 0x0000000800037305 */ /* 0x000062000021f000 */
[----:B------:R-:W-:Y:S02]  /*21fd0*/  LOP3.LUT R4, R25, R0, RZ, 0x3c, !PT ;  /* 0x0000000019047212 */ /* 0x000fe400078e3cff */
[----:B------:R-:W-:-:S02]  /*21fe0*/  ISETP.NE.AND P1, PT, R0, RZ, PT ;  /* 0x000000ff0000720c */ /* 0x000fc40003f25270 */
[----:B------:R-:W-:Y:S02]  /*21ff0*/  ISETP.GE.AND P2, PT, R4, RZ, PT ;  /* 0x000000ff0400720c */ /* 0x000fe40003f46270 */
[----:B0-----:R-:W-:-:S04]  /*22000*/  IABS R8, R9 ;  /* 0x0000000900087213 */ /* 0x001fc80000000000 */
[----:B------:R-:W-:Y:S02]  /*22010*/  @P0 VIADD R2, R2, 0x1 ;  /* 0x0000000102020836 */ /* 0x000fe40000000000 */
[----:B------:R-:W-:Y:S02]  /*22020*/  IMAD.MOV R8, RZ, RZ, -R8 ;  /* 0x000000ffff087224 */ /* 0x000fe400078e0a08 */
[----:B------:R-:W-:Y:S01]  /*22030*/  IMAD.MOV.U32 R6, RZ, RZ, R2 ;  /* 0x000000ffff067224 */ /* 0x000fe200078e0002 */
[----:B-1----:R-:W-:-:S03]  /*22040*/  IADD3 R2, RZ, -R3, RZ ;  /* 0x80000003ff027210 */ /* 0x002fc60007ffe0ff */
[----:B------:R-:W-:Y:S01]  /*22050*/  @!P2 IMAD.MOV R6, RZ, RZ, -R6 ;  /* 0x000000ffff06a224 */ /* 0x000fe200078e0a06 */
[----:B------:R-:W-:Y:S01]  /*22060*/  @!P1 LOP3.LUT R6, RZ, R0, RZ, 0x33, !PT ;  /* 0x00000000ff069212 */ /* 0x000fe200078e33ff */
[----:B------:R-:W-:Y:S02]  /*22070*/  IMAD R11, R2, R5, RZ ;  /* 0x00000005020b7224 */ /* 0x000fe400078e02ff */
[----:B------:R-:W-:Y:S01]  /*22080*/  IMAD.MOV.U32 R2, RZ, RZ, RZ ;  /* 0x000000ffff027224 */ /* 0x000fe200078e00ff */
[-C--:B------:R-:W-:Y:S01]  /*22090*/  IABS R4, R6.reuse ;  /* 0x0000000600047213 */ /* 0x080fe20000000000 */
[----:B------:R-:W-:Y:S02]  /*220a0*/  IMAD R0, R0, R6, RZ ;  /* 0x0000000600007224 */ /* 0x000fe400078e02ff */
[----:B------:R-:W-:-:S03]  /*220b0*/  IMAD.HI.U32 R2, R3, R11, R2 ;  /* 0x0000000b03027227 */ /* 0x000fc600078e0002 */
[----:B------:R-:W-:Y:S01]  /*220c0*/  IADD3 R25, R25, -R0, RZ ;  /* 0x8000000019197210 */ /* 0x000fe20007ffe0ff */
[----:B------:R-:W-:Y:S02]  /*220d0*/  IMAD.MOV.U32 R3, RZ, RZ, R4 ;  /* 0x000000ffff037224 */ /* 0x000fe400078e0004 */
[----:B------:R-:W-:Y:S02]  /*220e0*/  IMAD.MOV.U32 R4, RZ, RZ, R8 ;  /* 0x000000ffff047224 */ /* 0x000fe400078e0008 */
[----:B------:R-:W-:-:S04]  /*220f0*/  IMAD.HI.U32 R2, R2, R3, RZ ;  /* 0x0000000302027227 */ /* 0x000fc800078e00ff */
[----:B------:R-:W-:Y:S01]  /*22100*/  IMAD R4, R2, R4, R3 ;  /* 0x0000000402047224 */ /* 0x000fe200078e0203 */
[----:B------:R-:W-:-:S04]  /*22110*/  LOP3.LUT R3, R6, R9, RZ, 0x3c, !PT ;  /* 0x0000000906037212 */ /* 0x000fc800078e3cff */
[----:B------:R-:W-:Y:S02]  /*22120*/  ISETP.GT.U32.AND P1, PT, R5, R4, PT ;  /* 0x000000040500720c */ /* 0x000fe40003f24070 */
[----:B------:R-:W-:-:S11]  /*22130*/  ISETP.GE.AND P2, PT, R3, RZ, PT ;  /* 0x000000ff0300720c */ /* 0x000fd60003f46270 */
[-C--:B------:R-:W-:Y:S01]  /*22140*/  @!P1 IADD3 R4, R4, -R5.reuse, RZ ;  /* 0x8000000504049210 */ /* 0x080fe20007ffe0ff */
        /* <DEDUP_REMOVED lines=11> */
.L_x_695:
[----:B------:R-:W-:Y:S02]  /*22200*/  IMAD.MOV.U32 R25, RZ, RZ, RZ ;  /* 0x000000ffff197224 */ /* 0x000fe400078e00ff */
[----:B------:R-:W-:Y:S02]  /*22210*/  IMAD.U32 R24, RZ, RZ, UR6 ;  /* 0x00000006ff187e24 */ /* 0x000fe4000f8e00ff */
[----:B------:R-:W-:-:S07]  /*22220*/  IMAD.MOV.U32 R26, RZ, RZ, RZ ;  /* 0x000000ffff1a7224 */ /* 0x000fce00078e00ff */
.L_x_698:
[----:B------:R-:W-:-:S13]  /*22230*/  ISETP.NE.AND P0, PT, R7, RZ, PT ;  /* 0x000000ff0700720c */ /* 0x000fda0003f05270 */
[----:B------:R-:W0:Y:S01]  /*22240*/  @!P0 S2R R3, SR_CgaCtaId ;  /* 0x0000000000038919 */ /* 0x000e220000008800 */
[----:B------:R-:W-:-:S04]  /*22250*/  @!P0 MOV R0, 0x400 ;  /* 0x0000040000008802 */ /* 0x000fc80000000f00 */
[----:B0-----:R-:W-:-:S05]  /*22260*/  @!P0 LEA R0, R3, R0, 0x18 ;  /* 0x0000000003008211 */ /* 0x001fca00078ec0ff */
[----:B------:R2:W-:Y:S01]  /*22270*/  @!P0 STS.128 [R0+0x388d0], R24 ;  /* 0x0388d01800008388 */ /* 0x0005e20000000c00 */
[----:B------:R-:W-:Y:S06]  /*22280*/  BAR.ARV 0x5, 0x180 ;  /* 0x0146000000007b1d */ /* 0x000fec0000002000 */
.L_x_693:
[----:B------:R3:W-:Y:S01]  /*22290*/  STL [R1+0x3c], RZ ;  /* 0x00003cff01007387 */ /* 0x0007e20000100800 */
[----:B------:R-:W-:Y:S01]  /*222a0*/  ULDC UR4, c[0x0][0xc3c] ;  /* 0x00030f0000047ab9 */ /* 0x000fe20000000800 */
[----:B------:R-:W-:Y:S01]  /*222b0*/  MOV R32, 0x1 ;  /* 0x0000000100207802 */ /* 0x000fe20000000f00 */
[----:B------:R-:W-:Y:S01]  /*222c0*/  IMAD.MOV.U32 R29, RZ, RZ, RZ ;  /* 0x000000ffff1d7224 */ /* 0x000fe200078e00ff */
[----:B-1----:R-:W-:-:S13]  /*222d0*/  ISETP.GE.AND P0, PT, R27, UR4, PT ;  /* 0x000000041b007c0c */ /* 0x002fda000bf06270 */
[----:B---3--:R-:W-:Y:S05]  /*222e0*/  @P0 BRA `(.L_x_699) ;  /* 0x0000007800800947 */ /* 0x008fea0003800000 */
[----:B--2---:R-:W2:Y:S01]  /*222f0*/  LDL R0, [R1+0x1a4] ;  /* 0x0001a40001007983 */ /* 0x004ea20000100800 */
[----:B------:R-:W1:Y:S01]  /*22300*/  S2UR UR4, SR_CgaCtaId ;  /* 0x00000000000479c3 */ /* 0x000e620000008800 */
[----:B------:R-:W-:Y:S01]  /*22310*/  MOV R16, 0x400 ;  /* 0x0000040000107802 */ /* 0x000fe20000000f00 */
[----:B------:R-:W-:Y:S01]  /*22320*/  BSSY B7, `(.L_x_699) ;  /* 0x000079c000077945 */ /* 0x000fe20003800000 */
[----:B------:R-:W3:Y:S01]  /*22330*/  S2R R11, SR_TID.X ;  /* 0x00000000000b7919 */ /* 0x000ee20000002100 */
[----:B------:R-:W-:Y:S01]  /*22340*/  IMAD.MOV.U32 R33, RZ, RZ, 0x1 ;  /* 0x00000001ff217424 */ /* 0x000fe200078e00ff */
[----:B------:R-:W-:Y:S01]  /*22350*/  MOV R29, RZ ;  /* 0x000000ff001d7202 */ /* 0x000fe20000000f00 */
[----:B------:R-:W-:Y:S01]  /*22360*/  IMAD.MOV.U32 R30, RZ, RZ, RZ ;  /* 0x000000ffff1e7224 */ /* 0x000fe200078e00ff */
[----:B------:R-:W-:Y:S01]  /*22370*/  ULDC.64 UR40, c[0x0][0x198] ;  /* 0x0000660000287ab9 */ /* 0x000fe20000000a00 */
[----:B------:R-:W-:Y:S01]  /*22380*/  IMAD.MOV.U32 R32, RZ, RZ, 0x1 ;  /* 0x00000001ff207424 */ /* 0x000fe200078e00ff */
[----:B------:R-:W-:Y:S01]  /*22390*/  ULDC UR39, c[0x0][0xc] ;  /* 0x0000030000277ab9 */ /* 0x000fe20000000800 */
[C---:B---3--:R-:W-:Y:S01]  /*223a0*/  IMAD.SHL.U32 R19, R11.reuse, 0x80, RZ ;  /* 0x000000800b137824 */ /* 0x048fe200078e00ff */
[----:B------:R-:W-:Y:S01]  /*223b0*/  SHF.R.U32.HI R3, RZ, 0x1, R11 ;  /* 0x00000001ff037819 */ /* 0x000fe2000001160b */
[C---:B------:R-:W-:Y:S01]  /*223c0*/  IMAD.SHL.U32 R5, R11.reuse, 0x2, RZ ;  /* 0x000000020b057824 */ /* 0x040fe200078e00ff */
[----:B------:R-:W-:-:S02]  /*223d0*/  LOP3.LUT R10, R11, 0x7f, RZ, 0xc0, !PT ;  /* 0x0000007f0b0a7812 */ /* 0x000fc400078ec0ff */
[----:B0-----:R-:W-:Y:S02]  /*223e0*/  LOP3.LUT R2, R19, 0x380, RZ, 0xc0, !PT ;  /* 0x0000038013027812 */ /* 0x001fe400078ec0ff */
[C---:B------:R-:W-:Y:S01]  /*223f0*/  R2P PR, R11.reuse, 0x6 ;  /* 0x000000060b007804 */ /* 0x040fe20000000000 */
[----:B------:R-:W-:Y:S01]  /*22400*/  IMAD.SHL.U32 R7, R10, 0x40, RZ ;  /* 0x000000400a077824 */ /* 0x000fe200078e00ff */
[----:B------:R-:W-:Y:S02]  /*22410*/  LOP3.LUT R3, R2, 0x30, R3, 0xf8, !PT ;  /* 0x0000003002037812 */ /* 0x000fe400078ef803 */
[----:B------:R-:W-:Y:S02]  /*22420*/  SHF.L.U32 R6, R10, 0x4, RZ ;  /* 0x000000040a067819 */ /* 0x000fe400000006ff */
[----:B--2---:R-:W-:Y:S01]  /*22430*/  R2UR UR5, R0 ;  /* 0x00000000000572ca */ /* 0x004fe200000e0000 */
[----:B------:R-:W-:-:S05]  /*22440*/  IMAD.SHL.U32 R0, R11, 0x10, RZ ;  /* 0x000000100b007824 */ /* 0x000fca00078e00ff */
[C---:B------:R-:W-:Y:S02]  /*22450*/  LOP3.LUT R4, R0.reuse, 0x3f0, RZ, 0xc0, !PT ;  /* 0x000003f000047812 */ /* 0x040fe400078ec0ff */
[----:B------:R-:W-:Y:S02]  /*22460*/  LOP3.LUT R31, R0, 0x70, RZ, 0xc0, !PT ;  /* 0x00000070001f7812 */ /* 0x000fe400078ec0ff */
[----:B------:R-:W-:Y:S02]  /*22470*/  LOP3.LUT R9, R4, 0x70, R5, 0x78, !PT ;  /* 0x0000007004097812 */ /* 0x000fe400078e7805 */
[----:B------:R-:W-:Y:S01]  /*22480*/  LOP3.LUT R5, R2, 0x10, R11, 0xf8, !PT ;  /* 0x0000001002057812 */ /* 0x000fe200078ef80b */
[----:B------:R-:W-:Y:S01]  /*22490*/  ULOP3.LUT UR42, UR5, 0x2, URZ, 0xfc, !UPT ;  /* 0x00000002052a7892 */ /* 0x000fe2000f8efc3f */
[----:B------:R-:W-:Y:S01]  /*224a0*/  LOP3.LUT R2, R3, 0x70, R0, 0x78, !PT ;  /* 0x0000007003027812 */ /* 0x000fe200078e7800 */
[----:B------:R-:W-:Y:S01]  /*224b0*/  IMAD.MOV.U32 R3, RZ, RZ, 0x20 ;  /* 0x00000020ff037424 */ /* 0x000fe200078e00ff */
[----:B------:R-:W-:Y:S01]  /*224c0*/  LOP3.LUT R4, R19, 0x400, RZ, 0xc0, !PT ;  /* 0x0000040013047812 */ /* 0x000fe200078ec0ff */
[----:B------:R-:W-:Y:S01]  /*224d0*/  ULOP3.LUT UR38, UR5, 0x1, URZ, 0xfc, !UPT ;  /* 0x0000000105267892 */ /* 0x000fe2000f8efc3f */
[----:B------:R-:W-:Y:S01]  /*224e0*/  LOP3.LUT R19, R2, 0xc00, R19, 0xf8, !PT ;  /* 0x00000c0002137812 */ /* 0x000fe200078ef813 */
[----:B------:R-:W-:Y:S01]  /*224f0*/  IMAD.MOV.U32 R2, RZ, RZ, 0x40 ;  /* 0x00000040ff027424 */ /* 0x000fe200078e00ff */
[----:B------:R-:W-:-:S02]  /*22500*/  LOP3.LUT R4, R4, 0x1800, R7, 0xf8, !PT ;  /* 0x0000180004047812 */ /* 0x000fc400078ef807 */
[----:B------:R-:W-:Y:S02]  /*22510*/  LOP3.LUT R5, R5, 0x70, R0, 0x78, !PT ;  /* 0x0000007005057812 */ /* 0x000fe400078e7800 */
[----:B------:R-:W-:Y:S02]  /*22520*/  LOP3.LUT R8, R9, 0x400, R6, 0xf8, !PT ;  /* 0x0000040009087812 */ /* 0x000fe400078ef806 */
[----:B------:R-:W-:Y:S01]  /*22530*/  LOP3.LUT R28, R4, R5, RZ, 0xfc, !PT ;  /* 0x00000005041c7212 */ /* 0x000fe200078efcff */
[----:B-1----:R-:W-:Y:S01]  /*22540*/  IMAD.U32 R4, RZ, RZ, UR4 ;  /* 0x00000004ff047e24 */ /* 0x002fe2000f8e00ff */
[----:B------:R-:W-:Y:S01]  /*22550*/  SHF.R.U32.HI R5, RZ, 0x3, R10 ;  /* 0x00000003ff057819 */ /* 0x000fe2000001160a */
[----:B------:R-:W-:Y:S01]  /*22560*/  STL [R1+0x18], R8 ;  /* 0x0000180801007387 */ /* 0x000fe20000100800 */
[----:B------:R-:W-:Y:S02]  /*22570*/  SEL R2, R2, 0xffffffc0, !P2 ;  /* 0xffffffc002027807 */ /* 0x000fe40005000000 */
[----:B------:R-:W-:Y:S01]  /*22580*/  SEL R3, R3, 0xffffffe0, !P1 ;  /* 0xffffffe003037807 */ /* 0x000fe20004800000 */
[----:B------:R-:W-:Y:S01]  /*22590*/  STL [R1+0x3c], RZ ;  /* 0x00003cff01007387 */ /* 0x000fe20000100800 */
[----:B------:R-:W-:-:S02]  /*225a0*/  LOP3.LUT R0, R5, 0x70, R0, 0xf8, !PT ;  /* 0x0000007005007812 */ /* 0x000fc400078ef800 */
[----:B------:R-:W-:Y:S01]  /*225b0*/  LEA R16, R4, R16, 0x18 ;  /* 0x0000001004107211 */ /* 0x000fe200078ec0ff */
[----:B------:R-:W-:Y:S01]  /*225c0*/  IMAD.IADD R0, R2, 0x1, R3 ;  /* 0x0000000102007824 */ /* 0x000fe200078e0203 */
[----:B------:R-:W-:Y:S01]  /*225d0*/  STL [R1+0xc], R2 ;  /* 0x00000c0201007387 */ /* 0x000fe20000100800 */
[----:B------:R-:W-:-:S03]  /*225e0*/  LOP3.LUT R34, R28, 0x2000, RZ, 0xfc, !PT ;  /* 0x000020001c227812 */ /* 0x000fc600078efcff */
[----:B------:R0:W-:Y:S04]  /*225f0*/  STL [R1+0x8], R4 ;  /* 0x0000080401007387 */ /* 0x0001e80000100800 */
[----:B------:R1:W-:Y:S04]  /*22600*/  STL [R1+0x10], R3 ;  /* 0x0000100301007387 */ /* 0x0003e80000100800 */
[----:B------:R2:W-:Y:S01]  /*22610*/  STL [R1+0x14], R0 ;  /* 0x0000140001007387 */ /* 0x0005e20000100800 */
[----:B0-----:R-:W-:Y:S01]  /*22620*/  LOP3.LUT R4, R31, 0x80, RZ, 0xfc, !PT ;  /* 0x000000801f047812 */ /* 0x001fe200078efcff */
[----:B-1----:R-:W-:-:S02]  /*22630*/  IMAD.IADD R3, R16, 0x1, R8 ;  /* 0x0000000110037824 */ /* 0x002fc400078e0208 */
[----:B--2---:R-:W-:-:S03]  /*22640*/  IMAD.IADD R0, R2, 0x1, R19 ;  /* 0x0000000102007824 */ /* 0x004fc600078e0213 */
[----:B------:R0:W-:Y:S04]  /*22650*/  STL [R1+0x20], R3 ;  /* 0x0000200301007387 */ /* 0x0001e80000100800 */
[----:B------:R0:W-:Y:S02]  /*22660*/  STL [R1+0x1c], R0 ;  /* 0x00001c0001007387 */ /* 0x0001e40000100800 */
.L_x_815:
[----:B------:R-:W1:Y:S02]  /*22670*/  LDC.64 R22, c[0x0][0xc88] ;  /* 0x00032200ff167b82 */ /* 0x000e640000000a00 */
[----:B-1----:R-:W-:-:S06]  /*22680*/  IMAD.WIDE R22, R27, 0x4, R22 ;  /* 0x000000041b167825 */ /* 0x002fcc00078e0216 */
[----:B0-----:R-:W0:Y:S01]  /*22690*/  LDG.E R22, desc[UR36][R22.64] ;  /* 0x0000002416167981 */ /* 0x001e22000c1e1900 */
[----:B------:R-:W-:Y:S05]  /*226a0*/  YIELD ;  /* 0x0000000000007946 */ /* 0x000fea0003800000 */
[----:B------:R-:W-:Y:S01]  /*226b0*/  ULDC.64 UR4, c[0x0][0xa28] ;  /* 0x00028a0000047ab9 */ /* 0x000fe20000000a00 */
[----:B------:R-:W-:Y:S01]  /*226c0*/  IMAD.MOV.U32 R37, RZ, RZ, RZ ;  /* 0x000000ffff257224 */ /* 0x000fe200078e00ff */
[----:B------:R-:W-:Y:S01]  /*226d0*/  ISETP.NE.U32.AND P0, PT, RZ, UR4, PT ;  /* 0x00000004ff007c0c */ /* 0x000fe2000bf05070 */
[----:B------:R-:W-:Y:S01]  /*226e0*/  IMAD.MOV.U32 R6, RZ, RZ, RZ ;  /* 0x000000ffff067224 */ /* 0x000fe200078e00ff */
[----:B------:R-:W-:Y:S01]  /*226f0*/  ULDC.64 UR8, c[0x0][0xa18] ;  /* 0x0002860000087ab9 */ /* 0x000fe20000000a00 */
[----:B------:R-:W-:Y:S01]  /*22700*/  ULDC.64 UR6, c[0x0][0xa10] ;  /* 0x0002840000067ab9 */ /* 0x000fe20000000a00 */
[----:B------:R-:W-:-:S02]  /*22710*/  ISETP.NE.AND.EX P0, PT, RZ, UR5, PT, P0 ;  /* 0x00000005ff007c0c */ /* 0x000fc4000bf05300 */
[----:B0-----:R-:W-:-:S11]  /*22720*/  SHF.R.S32.HI R0, RZ, 0x1f, R22 ;  /* 0x0000001fff007819 */ /* 0x001fd60000011416 */
[C---:B--2---:R-:W-:Y:S02]  /*22730*/  @P0 LEA R2, P1, R22.reuse, UR4, 0x2 ;  /* 0x0000000416020c11 */ /* 0x044fe4000f8210ff */
[C---:B------:R-:W-:Y:S01]  /*22740*/  SHF.L.U32 R23, R22.reuse, 0x2, RZ ;  /* 0x0000000216177819 */ /* 0x040fe200000006ff */
[----:B------:R0:W-:Y:S01]  /*22750*/  STL [R1+0x34], R0 ;  /* 0x0000340001007387 */ /* 0x0001e20000100800 */
[----:B------:R-:W-:Y:S01]  /*22760*/  @P0 LEA.HI.X R3, R22, UR5, R0, 0x2, P1 ;  /* 0x0000000516030c11 */ /* 0x000fe200088f1400 */
[----:B------:R-:W-:-:S04]  /*22770*/  ULDC.64 UR4, c[0x0][0xa00] ;  /* 0x0002800000047ab9 */ /* 0x000fc80000000a00 */
[----:B------:R1:W5:Y:S01]  /*22780*/  @P0 LDG.E R37, desc[UR36][R2.64] ;  /* 0x0000002402250981 */ /* 0x000362000c1e1900 */
[----:B------:R-:W-:Y:S02]  /*22790*/  ISETP.NE.U32.AND P0, PT, RZ, UR4, PT ;  /* 0x00000004ff007c0c */ /* 0x000fe4000bf05070 */
[----:B------:R-:W-:Y:S01]  /*227a0*/  SHF.L.U64.HI R9, R22, 0x2, R0 ;  /* 0x0000000216097819 */ /* 0x000fe20000010200 */
[----:B0-----:R-:W-:Y:S01]  /*227b0*/  IMAD.MOV.U32 R0, RZ, RZ, RZ ;  /* 0x000000ffff007224 */ /* 0x001fe200078e00ff */
[----:B------:R-:W-:Y:S02]  /*227c0*/  ISETP.NE.AND.EX P0, PT, RZ, UR5, PT, P0 ;  /* 0x00000005ff007c0c */ /* 0x000fe4000bf05300 */
[----:B------:R-:W-:Y:S01]  /*227d0*/  ISETP.NE.U32.AND P1, PT, RZ, UR8, PT ;  /* 0x00000008ff007c0c */ /* 0x000fe2000bf25070 */
[----:B------:R-:W-:Y:S01]  /*227e0*/  STL [R1+0x4], R9 ;  /* 0x0000040901007387 */ /* 0x000fe20000100800 */
[----:B------:R-:W-:Y:S02]  /*227f0*/  ISETP.NE.U32.AND P2, PT, RZ, UR6, PT ;  /* 0x00000006ff007c0c */ /* 0x000fe4000bf45070 */
[----:B-1----:R-:W-:-:S02]  /*22800*/  IADD3 R2, P3, R23, UR4, RZ ;  /* 0x0000000417027c10 */ /* 0x002fc4000ff7e0ff */
[----:B------:R-:W-:Y:S02]  /*22810*/  ISETP.NE.AND.EX P1, PT, RZ, UR9, PT, P1 ;  /* 0x00000009ff007c0c */ /* 0x000fe4000bf25310 */
[----:B------:R-:W-:Y:S02]  /*22820*/  IADD3.X R3, R9, UR5, RZ, P3, !PT ;  /* 0x0000000509037c10 */ /* 0x000fe40009ffe4ff */
[----:B------:R-:W-:Y:S02]  /*22830*/  ISETP.NE.AND.EX P2, PT, RZ, UR7, PT, P2 ;  /* 0x00000007ff007c0c */ /* 0x000fe4000bf45320 */
[----:B------:R-:W-:Y:S01]  /*22840*/  IADD3 R4, P4, R23, UR6, RZ ;  /* 0x0000000617047c10 */ /* 0x000fe2000ff9e0ff */
[----:B------:R-:W2:Y:S01]  /*22850*/  @P0 LDG.E R6, desc[UR36][R2.64] ;  /* 0x0000002402060981 */ /* 0x000ea2000c1e1900 */
[----:B------:R-:W-:Y:S02]  /*22860*/  ULDC UR4, c[0x0][0x288] ;  /* 0x0000a20000047ab9 */ /* 0x000fe40000000800 */
[----:B------:R-:W-:Y:S01]  /*22870*/  IMAD.U32 R8, RZ, RZ, UR4 ;  /* 0x00000004ff087e24 */ /* 0x000fe2000f8e00ff */
[----:B------:R-:W-:Y:S01]  /*22880*/  IADD3.X R5, R9, UR7, RZ, P4, !PT ;  /* 0x0000000709057c10 */ /* 0x000fe2000a7fe4ff */
[----:B------:R-:W-:-:S05]  /*22890*/  ULDC.64 UR4, c[0x0][0x418] ;  /* 0x0001060000047ab9 */ /* 0x000fca0000000a00 */
[----:B------:R-:W5:Y:S04]  /*228a0*/  @P2 LDG.E R0, desc[UR36][R4.64] ;  /* 0x0000002404002981 */ /* 0x000f68000c1e1900 */
[----:B--2---:R0:W-:Y:S02]  /*228b0*/  STL [R1+0x24], R6 ;  /* 0x0000240601007387 */ /* 0x0041e40000100800 */
[----:B0-----:R-:W-:-:S04]  /*228c0*/  @P1 IADD3 R6, P3, R23, UR8, RZ ;  /* 0x0000000817061c10 */ /* 0x001fc8000ff7e0ff */
[----:B------:R-:W-:-:S05]  /*228d0*/  @P1 IADD3.X R7, R9, UR9, RZ, P3, !PT ;  /* 0x0000000909071c10 */ /* 0x000fca0009ffe4ff */
[----:B------:R0:W2:Y:S01]  /*228e0*/  @P1 LDG.E R8, desc[UR36][R6.64] ;  /* 0x0000002406081981 */ /* 0x0000a2000c1e1900 */
[----:B------:R-:W-:-:S03]  /*228f0*/  UISETP.NE.U32.AND UP0, UPT, UR4, URZ, UPT ;  /* 0x0000003f0400728c */ /* 0x000fc6000bf05070 */
[----:B------:R-:W-:Y:S01]  /*22900*/  ULDC UR4, c[0x0][0x424] ;  /* 0x0001090000047ab9 */ /* 0x000fe20000000800 */
[----:B------:R-:W-:-:S03]  /*22910*/  UISETP.NE.AND.EX UP0, UPT, UR5, URZ, UPT, UP0 ;  /* 0x0000003f0500728c */ /* 0x000fc6000bf05300 */
[----:B------:R-:W-:Y:S01]  /*22920*/  ULDC UR5, c[0x0][0x2f0] ;  /* 0x0000bc0000057ab9 */ /* 0x000fe20000000800 */
[----:B------:R-:W-:-:S04]  /*22930*/  USEL UR4, UR4, 0x1, UP0 ;  /* 0x0000000104047887 */ /* 0x000fc80008000000 */
[----:B------:R-:W-:-:S03]  /*22940*/  UIMAD UR4, UR4, UR5, URZ ;  /* 0x00000005040472a4 */ /* 0x000fc6000f8e023f */
[----:B------:R-:W-:Y:S02]  /*22950*/  ULDC UR5, c[0x0][0x348] ;  /* 0x0000d20000057ab9 */ /* 0x000fe40000000800 */
[----:B0-----:R-:W-:Y:S01]  /*22960*/  IMAD.U32 R6, RZ, RZ, UR5 ;  /* 0x00000005ff067e24 */ /* 0x001fe2000f8e00ff */
[----:B--2---:R0:W-:Y:S02]  /*22970*/  STL [R1+0x38], R8 ;  /* 0x0000380801007387 */ /* 0x0041e40000100800 */
[----:B0-----:R-:W-:Y:S01]  /*22980*/  IMAD.U32 R8, RZ, RZ, UR4 ;  /* 0x00000004ff087e24 */ /* 0x001fe2000f8e00ff */
[----:B------:R-:W-:Y:S06]  /*22990*/  @P1 BRA `(.L_x_700) ;  /* 0x0000000000141947 */ /* 0x000fec0003800000 */
[----:B------:R-:W-:Y:S05]  /*229a0*/  @!P0 BRA `(.L_x_700) ;  /* 0x0000000000108947 */ /* 0x000fea0003800000 */
[----:B------:R-:W2:Y:S04]  /*229b0*/  LDG.E R7, desc[UR36][R2.64] ;  /* 0x0000002402077981 */ /* 0x000ea8000c1e1900 */
[----:B------:R-:W2:Y:S02]  /*229c0*/  LDG.E R2, desc[UR36][R2.64+0x4] ;  /* 0x0000042402027981 */ /* 0x000ea4000c1e1900 */
[----:B--2---:R-:W-:-:S05]  /*229d0*/  IADD3 R2, -R7, R2, RZ ;  /* 0x0000000207027210 */ /* 0x004fca0007ffe1ff */
[----:B------:R0:W-:Y:S02]  /*229e0*/  STL [R1+0x38], R2 ;  /* 0x0000380201007387 */ /* 0x0001e40000100800 */
.L_x_700:
[----:B------:R-:W-:Y:S01]  /*229f0*/  ULDC.64 UR4, c[0x0][0xa20] ;  /* 0x0002880000047ab9 */ /* 0x000fe20000000a00 */
[C---:B------:R-:W-:Y:S01]  /*22a00*/  LOP3.LUT R7, R26.reuse, 0xff000000, RZ, 0xc0, !PT ;  /* 0xff0000001a077812 */ /* 0x040fe200078ec0ff */
[----:B------:R-:W-:Y:S01]  /*22a10*/  IMAD.MOV.U32 R35, RZ, RZ, R22 ;  /* 0x000000ffff237224 */ /* 0x000fe200078e0016 */
[----:B------:R-:W-:Y:S02]  /*22a20*/  ISETP.NE.U32.AND P0, PT, RZ, UR4, PT ;  /* 0x00000004ff007c0c */ /* 0x000fe4000bf05070 */
[----:B------:R-:W-:Y:S02]  /*22a30*/  SHF.R.U32.HI R7, RZ, 0x8, R7 ;  /* 0x00000008ff077819 */ /* 0x000fe40000011607 */
[----:B------:R-:W-:Y:S02]  /*22a40*/  ISETP.NE.AND.EX P0, PT, RZ, UR5, PT, P0 ;  /* 0x00000005ff007c0c */ /* 0x000fe4000bf05300 */
[C---:B0-----:R-:W-:Y:S02]  /*22a50*/  LOP3.LUT R2, R26.reuse, 0xff0000, RZ, 0xc0, !PT ;  /* 0x00ff00001a027812 */ /* 0x041fe400078ec0ff */
[----:B------:R-:W-:-:S02]  /*22a60*/  LOP3.LUT R17, R26, 0xffff, RZ, 0xc0, !PT ;  /* 0x0000ffff1a117812 */ /* 0x000fc400078ec0ff */
[----:B------:R-:W-:-:S07]  /*22a70*/  LEA.HI R7, R2, R7, RZ, 0x10 ;  /* 0x0000000702077211 */ /* 0x000fce00078f80ff */
[----:B------:R-:W-:Y:S05]  /*22a80*/  @!P0 BRA `(.L_x_701) ;  /* 0x0000000000108947 */ /* 0x000fea0003800000 */
[----:B------:R-:W-:-:S04]  /*22a90*/  IADD3 R2, P0, R23, UR4, RZ ;  /* 0x0000000417027c10 */ /* 0x000fc8000ff1e0ff */
[----:B------:R-:W-:-:S05]  /*22aa0*/  IADD3.X R3, R9, UR5, RZ, P0, !PT ;  /* 0x0000000509037c10 */ /* 0x000fca00087fe4ff */
[----:B------:R0:W5:Y:S01]  /*22ab0*/  LDG.E R8, desc[UR36][R2.64] ;  /* 0x0000002402087981 */ /* 0x000162000c1e1900 */
[----:B------:R-:W-:Y:S05]  /*22ac0*/  BRA `(.L_x_702) ;  /* 0x0000000000247947 */ /* 0x000fea0003800000 */
.L_x_701:
[----:B------:R-:W-:Y:S02]  /*22ad0*/  ULDC.64 UR4, c[0x0][0xa08] ;  /* 0x0002820000047ab9 */ /* 0x000fe40000000a00 */
[----:B------:R-:W-:-:S04]  /*22ae0*/  ISETP.NE.U32.AND P0, PT, RZ, UR4, PT ;  /* 0x00000004ff007c0c */ /* 0x000fc8000bf05070 */
[----:B------:R-:W-:-:S13]  /*22af0*/  ISETP.NE.AND.EX P0, PT, RZ, UR5, PT, P0 ;  /* 0x00000005ff007c0c */ /* 0x000fda000bf05300 */
[----:B------:R-:W-:Y:S05]  /*22b00*/  @!P0 BRA `(.L_x_702) ;  /* 0x0000000000148947 */ /* 0x000fea0003800000 */
[----:B------:R-:W0:Y:S02]  /*22b10*/  LDC.64 R2, c[0x0][0xa08] ;  /* 0x00028200ff027b82 */ /* 0x000e240000000a00 */
[----:B0-----:R-:W-:-:S05]  /*22b20*/  IMAD.WIDE R2, R35, 0x4, R2 ;  /* 0x0000000423027825 */ /* 0x001fca00078e0202 */
[----:B------:R-:W2:Y:S04]  /*22b30*/  LDG.E R8, desc[UR36][R2.64] ;  /* 0x0000002402087981 */ /* 0x000ea8000c1e1900 */
[----:B------:R-:W2:Y:S02]  /*22b40*/  LDG.E R2, desc[UR36][R2.64+0x4] ;  /* 0x0000042402027981 */ /* 0x000ea4000c1e1900 */
[----:B--2---:R-:W-:-:S07]  /*22b50*/  IMAD.IADD R8, R2, 0x1, -R8 ;  /* 0x0000000102087824 */ /* 0x004fce00078e0a08 */
.L_x_702:
[----:B0-----:R-:W2:Y:S04]  /*22b60*/  @P2 LDG.E R2, desc[UR36][R4.64] ;  /* 0x0000002404022981 */ /* 0x001ea8000c1e1900 */
[----:B------:R0:W2:Y:S01]  /*22b70*/  @P2 LDG.E R4, desc[UR36][R4.64+0x4] ;  /* 0x0000042404042981 */ /* 0x0000a2000c1e1900 */
[----:B------:R-:W-:Y:S01]  /*22b80*/  BSSY B0, `(.L_x_703) ;  /* 0x000002b000007945 */ /* 0x000fe20003800000 */
[----:B------:R-:W-:Y:S01]  /*22b90*/  LOP3.LUT R36, R7, 0xff, RZ, 0xc0, !PT ;  /* 0x000000ff07247812 */ /* 0x000fe200078ec0ff */
[----:B------:R-:W-:Y:S02]  /*22ba0*/  IMAD.MOV.U32 R3, RZ, RZ, RZ ;  /* 0x000000ffff037224 */ /* 0x000fe400078e00ff */
[----:B0----5:R-:W-:Y:S02]  /*22bb0*/  IMAD.IADD R5, R8, 0x1, -R37 ;  /* 0x0000000108057824 */ /* 0x021fe400078e0a25 */
[----:B--2---:R-:W-:Y:S01]  /*22bc0*/  @P2 IMAD.IADD R6, R4, 0x1, -R2 ;  /* 0x0000000104062824 */ /* 0x004fe200078e0a02 */
[----:B------:R-:W-:-:S03]  /*22bd0*/  SHF.R.U32.HI R4, RZ, 0x10, R7 ;  /* 0x00000010ff047819 */ /* 0x000fc60000011607 */
[----:B------:R-:W-:-:S05]  /*22be0*/  IMAD.IADD R26, R5, 0x1, R6 ;  /* 0x00000001051a7824 */ /* 0x000fca00078e0206 */
[C---:B------:R-:W-:Y:S02]  /*22bf0*/  ISETP.GE.AND P1, PT, R26.reuse, 0x1, PT ;  /* 0x000000011a00780c */ /* 0x040fe40003f26270 */
[----:B------:R-:W-:-:S04]  /*22c00*/  IADD3 R18, R26, 0x7f, RZ ;  /* 0x0000007f1a127810 */ /* 0x000fc80007ffe0ff */
[----:B------:R-:W-:-:S04]  /*22c10*/  SHF.R.S32.HI R2, RZ, 0x1f, R18 ;  /* 0x0000001fff027819 */ /* 0x000fc80000011412 */
[----:B------:R-:W-:-:S04]  /*22c20*/  LEA.HI R18, R2, R18, RZ, 0x7 ;  /* 0x0000001202127211 */ /* 0x000fc800078f38ff */
[----:B------:R-:W-:Y:S01]  /*22c30*/  SHF.R.S32.HI R18, RZ, 0x7, R18 ;  /* 0x00000007ff127819 */ /* 0x000fe20000011412 */
[----:B------:R-:W-:Y:S06]  /*22c40*/  @!P1 BRA `(.L_x_704) ;  /* 0x0000000000789947 */ /* 0x000fec0003800000 */
[----:B------:R-:W-:Y:S01]  /*22c50*/  ISETP.NE.AND P0, PT, R4, RZ, PT ;  /* 0x000000ff0400720c */ /* 0x000fe20003f05270 */
[----:B------:R-:W-:-:S03]  /*22c60*/  ULDC UR4, c[0x0][0x9f0] ;  /* 0x00027c0000047ab9 */ /* 0x000fc60000000800 */
[----:B------:R-:W-:-:S04]  /*22c70*/  SEL R7, R4, UR4, P0 ;  /* 0x0000000404077c07 */ /* 0x000fc80008000000 */
[----:B------:R-:W-:Y:S02]  /*22c80*/  IABS R8, R7 ;  /* 0x0000000700087213 */ /* 0x000fe40000000000 */
[----:B------:R-:W-:Y:S02]  /*22c90*/  IADD3 R9, R7, -0x1, R18 ;  /* 0xffffffff07097810 */ /* 0x000fe40007ffe012 */
[----:B------:R-:W0:Y:S08]  /*22ca0*/  I2F.RP R2, R8 ;  /* 0x0000000800027306 */ /* 0x000e300000209400 */
[----:B0-----:R-:W0:Y:S02]  /*22cb0*/  MUFU.RCP R2, R2 ;  /* 0x0000000200027308 */ /* 0x001e240000001000 */
[----:B0-----:R-:W-:-:S06]  /*22cc0*/  VIADD R2, R2, 0xffffffe ;  /* 0x0ffffffe02027836 */ /* 0x001fcc0000000000 */
[----:B------:R0:W1:Y:S02]  /*22cd0*/  F2I.FTZ.U32.TRUNC.NTZ R3, R2 ;  /* 0x0000000200037305 */ /* 0x000064000021f000 */
[----:B0-----:R-:W-:-:S04]  /*22ce0*/  LOP3.LUT R2, R9, R7, RZ, 0x3c, !PT ;  /* 0x0000000709027212 */ /* 0x001fc800078e3cff */
[----:B------:R-:W-:Y:S01]  /*22cf0*/  ISETP.GE.AND P4, PT, R2, RZ, PT ;  /* 0x000000ff0200720c */ /* 0x000fe20003f86270 */
[----:B-1----:R-:W-:-:S04]  /*22d00*/  IMAD.MOV R2, RZ, RZ, -R3 ;  /* 0x000000ffff027224 */ /* 0x002fc800078e0a03 */
[----:B------:R-:W-:Y:S02]  /*22d10*/  IMAD R10, R2, R8, RZ ;  /* 0x00000008020a7224 */ /* 0x000fe400078e02ff */
[----:B------:R-:W-:-:S04]  /*22d20*/  IMAD.MOV.U32 R2, RZ, RZ, RZ ;  /* 0x000000ffff027224 */ /* 0x000fc800078e00ff */
[----:B------:R-:W-:Y:S01]  /*22d30*/  IMAD.HI.U32 R10, R3, R10, R2 ;  /* 0x0000000a030a7227 */ /* 0x000fe200078e0002 */
[----:B------:R-:W-:Y:S02]  /*22d40*/  IABS R2, R7 ;  /* 0x0000000700027213 */ /* 0x000fe40000000000 */
[----:B------:R-:W-:-:S03]  /*22d50*/  IABS R3, R9 ;  /* 0x0000000900037213 */ /* 0x000fc60000000000 */
[----:B------:R-:W-:-:S05]  /*22d60*/  IMAD.MOV R2, RZ, RZ, -R2 ;  /* 0x000000ffff027224 */ /* 0x000fca00078e0a02 */
[----:B------:R-:W-:Y:S01]  /*22d70*/  MOV R9, R2 ;  /* 0x0000000200097202 */ /* 0x000fe20000000f00 */
        /* <DEDUP_REMOVED lines=11> */
.L_x_704:
[----:B------:R-:W-:Y:S05]  /*22e30*/  BSYNC B0 ;  /* 0x0000000000007941 */ /* 0x000fea0003800000 */
.L_x_703:
[-C--:B------:R-:W-:Y:S01]  /*22e40*/  IMAD R2, R36, R3.reuse, RZ ;  /* 0x0000000324027224 */ /* 0x080fe200078e02ff */
[----:B------:R-:W-:Y:S04]  /*22e50*/  BSSY B0, `(.L_x_705) ;  /* 0x0000112000007945 */ /* 0x000fe80003800000 */
[C---:B------:R-:W-:Y:S02]  /*22e60*/  VIADDMNMX R3, R2.reuse, R3, R18, PT ;  /* 0x0000000302037246 */ /* 0x040fe40003800112 */
[----:B------:R-:W-:-:S03]  /*22e70*/  LEA R2, R2, -R5, 0x7 ;  /* 0x8000000502027211 */ /* 0x000fc600078e38ff */
[----:B------:R-:W-:Y:S01]  /*22e80*/  IMAD R3, R3, 0x80, -R5 ;  /* 0x0000008003037824 */ /* 0x000fe200078e0a05 */
[----:B------:R-:W-:-:S04]  /*22e90*/  VIMNMX R5, RZ, R2, !PT ;  /* 0x00000002ff057248 */ /* 0x000fc80007fe0100 */
[----:B------:R-:W-:-:S04]  /*22ea0*/  VIMNMX R3, R3, R6, PT ;  /* 0x0000000603037248 */ /* 0x000fc80003fe0100 */
[----:B------:R-:W-:-:S13]  /*22eb0*/  ISETP.GT.AND P0, PT, R3, R5, PT ;  /* 0x000000050300720c */ /* 0x000fda0003f04270 */
[----:B------:R-:W-:Y:S01]  /*22ec0*/  @P0 VIADD R2, R3, 0x7f ;  /* 0x0000007f03020836 */ /* 0x000fe20000000000 */
[----:B------:R-:W-:-:S04]  /*22ed0*/  SHF.R.U32.HI R3, RZ, 0x7, R5 ;  /* 0x00000007ff037819 */ /* 0x000fc80000011605 */
[----:B------:R-:W-:-:S04]  /*22ee0*/  @P0 SHF.R.S32.HI R5, RZ, 0x1f, R2 ;  /* 0x0000001fff050819 */ /* 0x000fc80000011402 */
[----:B------:R-:W-:Y:S01]  /*22ef0*/  @P0 LEA.HI R2, R5, R2, RZ, 0x7 ;  /* 0x0000000205020211 */ /* 0x000fe200078f38ff */
[----:B------:R-:W-:-:S03]  /*22f00*/  IMAD.MOV.U32 R5, RZ, RZ, R3 ;  /* 0x000000ffff057224 */ /* 0x000fc600078e0003 */
[----:B------:R-:W-:Y:S02]  /*22f10*/  @P0 SHF.R.S32.HI R5, RZ, 0x7, R2 ;  /* 0x00000007ff050819 */ /* 0x000fe40000011402 */
[----:B------:R-:W-:Y:S02]  /*22f20*/  PLOP3.LUT P0, PT, PT, PT, PT, 0x80, 0x0 ;  /* 0x000000000000781c */ /* 0x000fe40003f0f070 */
[----:B------:R-:W-:-:S13]  /*22f30*/  ISETP.GT.AND P3, PT, R5, R3, PT ;  /* 0x000000030500720c */ /* 0x000fda0003f64270 */
[----:B------:R-:W-:Y:S05]  /*22f40*/  @!P3 BRA `(.L_x_706) ;  /* 0x000000100008b947 */ /* 0x000fea0003800000 */
[----:B------:R-:W-:Y:S01]  /*22f50*/  UMOV UR4, 0xffffffff ;  /* 0xffffffff00047882 */ /* 0x000fe20000000000 */
[----:B------:R-:W-:Y:S02]  /*22f60*/  SEL R2, R35, RZ, !P2 ;  /* 0x000000ff23027207 */ /* 0x000fe40005000000 */
[----:B------:R-:W-:Y:S05]  /*22f70*/  BRA.DIV UR4, `(.L_x_707) ;  /* 0x000000ce04487947 */ /* 0x000fea000b800000 */
[----:B------:R-:W0:Y:S02]  /*22f80*/  S2R R6, SR_TID.X ;  /* 0x0000000000067919 */ /* 0x000e240000002100 */
[----:B0-----:R-:W-:-:S04]  /*22f90*/  SHF.R.U32.HI R6, RZ, 0x5, R6 ;  /* 0x00000005ff067819 */ /* 0x001fc80000011606 */
[----:B------:R-:W-:-:S05]  /*22fa0*/  LOP3.LUT R6, R6, 0x3, RZ, 0xc0, !PT ;  /* 0x0000000306067812 */ /* 0x000fca00078ec0ff */
[----:B------:R0:W1:Y:S02]  /*22fb0*/  SHFL.IDX PT, R14, R6, RZ, 0x1f ;  /* 0x00001fff060e7589 */ /* 0x00006400000e0000 */
.L_x_1068:
[----:B-1----:R-:W-:Y:S02]  /*22fc0*/  ISETP.NE.AND P0, PT, R14, RZ, PT ;  /* 0x000000ff0e00720c */ /* 0x002fe40003f05270 */
[----:B------:R-:W-:-:S11]  /*22fd0*/  PLOP3.LUT P6, PT, PT, PT, PT, 0x8, 0x0 ;  /* 0x000000000000781c */ /* 0x000fd60003fce170 */
[----:B------:R-:W-:Y:S05]  /*22fe0*/  @P0 BRA `(.L_x_708) ;  /* 0x00000000000c0947 */ /* 0x000fea0003800000 */
[----:B------:R-:W-:-:S03]  /*22ff0*/  UMOV UR4, 0xffffffff ;  /* 0xffffffff00047882 */ /* 0x000fc60000000000 */
[----:B------:R-:W-:Y:S05]  /*23000*/  BRA.DIV UR4, `(.L_x_709) ;  /* 0x000000ce04587947 */ /* 0x000fea000b800000 */
[----:B------:R-:W-:-:S13]  /*23010*/  ELECT P6, URZ, PT ;  /* 0x00000000003f782f */ /* 0x000fda00038c0000 */
.L_x_708:
[----:B0-----:R-:W2:Y:S01]  /*23020*/  LDL R6, [R1+0x3c] ;  /* 0x00003c0001067983 */ /* 0x001ea20000100800 */
[----:B------:R-:W-:Y:S01]  /*23030*/  BSSY B1, `(.L_x_710) ;  /* 0x0000008000017945 */ /* 0x000fe20003800000 */
[----:B--2---:R-:W-:-:S05]  /*23040*/  VIADD R6, R6, 0x1 ;  /* 0x0000000106067836 */ /* 0x004fca0000000000 */
[----:B------:R-:W-:-:S04]  /*23050*/  LEA.HI R7, R6, R6, RZ, 0x1 ;  /* 0x0000000606077211 */ /* 0x000fc800078f08ff */
[----:B------:R-:W-:-:S05]  /*23060*/  LOP3.LUT R7, R7, 0xfffffffe, RZ, 0xc0, !PT ;  /* 0xfffffffe07077812 */ /* 0x000fca00078ec0ff */
[----:B------:R-:W-:-:S05]  /*23070*/  IMAD.IADD R6, R6, 0x1, -R7 ;  /* 0x0000000106067824 */ /* 0x000fca00078e0a07 */
[----:B------:R-:W-:-:S04]  /*23080*/  SHF.L.U32 R6, R6, 0x1f, RZ ;  /* 0x0000001f06067819 */ /* 0x000fc800000006ff */
[----:B------:R-:W0:Y:S02]  /*23090*/  SYNCS.PHASECHK.TRANS64.TRYWAIT P0, [R16+URZ+0x38820], R6 ;  /* 0x03882006100075a7 */ /* 0x000e24000800017f */
[----:B0-----:R-:W-:Y:S05]  /*230a0*/  @!P0 BRA `(.L_x_711) ;  /* 0x000000cc00508947 */ /* 0x001fea0003800000 */
.L_x_1071:
[----:B------:R-:W-:Y:S05]  /*230b0*/  BSYNC B1 ;  /* 0x0000000000017941 */ /* 0x000fea0003800000 */
.L_x_710:
[----:B------:R-:W-:Y:S04]  /*230c0*/  BSSY B1, `(.L_x_712) ;  /* 0x000006c000017945 */ /* 0x000fe80003800000 */
[----:B------:R-:W-:Y:S05]  /*230d0*/  @!P6 BRA `(.L_x_713) ;  /* 0x0000000400a8e947 */ /* 0x000fea0003800000 */
[----:B------:R-:W-:Y:S01]  /*230e0*/  LEA R9, R30, R16, 0x3 ;  /* 0x000000101e097211 */ /* 0x000fe200078e18ff */
[----:B------:R-:W1:Y:S01]  /*230f0*/  S2R R7, SR_TID.X ;  /* 0x0000000000077919 */ /* 0x000e620000002100 */
[----:B------:R-:W-:Y:S01]  /*23100*/  SHF.L.U32 R11, R33, 0x1f, RZ ;  /* 0x0000001f210b7819 */ /* 0x000fe200000006ff */
[----:B------:R-:W-:Y:S03]  /*23110*/  BSSY B2, `(.L_x_714) ;  /* 0x0000005000027945 */ /* 0x000fe60003800000 */
[----:B------:R-:W2:Y:S01]  /*23120*/  SYNCS.PHASECHK.TRANS64.TRYWAIT P0, [R9+URZ+0x388a0], R11 ;  /* 0x0388a00b090075a7 */ /* 0x000ea2000800017f */
[----:B-1----:R-:W-:-:S04]  /*23130*/  LOP3.LUT R7, R7, 0x7f, RZ, 0xc0, !PT ;  /* 0x0000007f07077812 */ /* 0x002fc800078ec0ff */
[----:B------:R-:W-:Y:S01]  /*23140*/  ISETP.NE.AND P2, PT, R7, RZ, PT ;  /* 0x000000ff0700720c */ /* 0x000fe20003f45270 */
[----:B--2---:R-:W-:-:S12]  /*23150*/  @!P0 BRA `(.L_x_715) ;  /* 0x000000cc00388947 */ /* 0x004fd80003800000 */
.L_x_1072:
[----:B------:R-:W-:Y:S05]  /*23160*/  BSYNC B2 ;  /* 0x0000000000027941 */ /* 0x000fea0003800000 */
.L_x_714:
[----:B------:R-:W-:Y:S04]  /*23170*/  BSSY B2, `(.L_x_716) ;  /* 0x0000009000027945 */ /* 0x000fe80003800000 */
[----:B------:R-:W-:Y:S05]  /*23180*/  @P2 BRA `(.L_x_717) ;  /* 0x00000000001c2947 */ /* 0x000fea0003800000 */
[----:B0-----:R-:W0:Y:S02]  /*23190*/  S2R R6, SR_TID.X ;  /* 0x0000000000067919 */ /* 0x001e240000002100 */
[----:B0-----:R-:W-:Y:S01]  /*231a0*/  LOP3.LUT R7, R6, 0x1f, RZ, 0xc0, !PT ;  /* 0x0000001f06077812 */ /* 0x001fe200078ec0ff */
[----:B------:R-:W-:-:S03]  /*231b0*/  IMAD.MOV.U32 R6, RZ, RZ, 0x8000 ;  /* 0x00008000ff067424 */ /* 0x000fc600078e00ff */
[----:B------:R-:W-:Y:S01]  /*231c0*/  ISETP.NE.AND P0, PT, R7, RZ, PT ;  /* 0x000000ff0700720c */ /* 0x000fe20003f05270 */
[----:B------:R2:W-:-:S12]  /*231d0*/  SYNCS.ARRIVE.TRANS64 RZ, [R9+URZ+0x38890], R6 ;  /* 0x0388900609ff79a7 */ /* 0x0005d8000800003f */
[----:B--2---:R-:W-:Y:S05]  /*231e0*/  @!P0 BRA `(.L_x_717) ;  /* 0x0000000000048947 */ /* 0x004fea0003800000 */
[----:B------:R-:W-:Y:S01]  /*231f0*/  BPT.TRAP 0x1 ;  /* 0x000000040000795c */ /* 0x000fe20000300000 */
.L_x_717:
[----:B------:R-:W-:Y:S05]  /*23200*/  BSYNC B2 ;  /* 0x0000000000027941 */ /* 0x000fea0003800000 */
.L_x_716:
[----:B------:R-:W-:Y:S01]  /*23210*/  IMAD.MOV.U32 R13, RZ, RZ, RZ ;  /* 0x000000ffff0d7224 */ /* 0x000fe200078e00ff */
[----:B------:R-:W-:Y:S01]  /*23220*/  UIADD3 UR4, UP0, UR40, 0x570, URZ ;  /* 0x0000057028047890 */ /* 0x000fe2000ff1e03f */
[----:B------:R-:W-:Y:S01]  /*23230*/  IMAD R7, R5, 0x80, R0 ;  /* 0x0000008005077824 */ /* 0x000fe200078e0200 */
[----:B------:R-:W-:Y:S01]  /*23240*/  PLOP3.LUT P0, PT, PT, PT, PT, 0x80, 0x0 ;  /* 0x000000000000781c */ /* 0x000fe20003f0f070 */
[----:B------:R-:W-:Y:S01]  /*23250*/  IMAD R8, R30, 0x8000, R16 ;  /* 0x000080001e087824 */ /* 0x000fe200078e0210 */
[----:B------:R-:W-:Y:S01]  /*23260*/  R2UR UR10, R13 ;  /* 0x000000000d0a72ca */ /* 0x000fe200000e0000 */
[----:B------:R-:W-:Y:S01]  /*23270*/  VIADD R7, R7, 0xffffff80 ;  /* 0xffffff8007077836 */ /* 0x000fe20000000000 */
[----:B0-----:R-:W-:Y:S01]  /*23280*/  IADD3 R6, R9, 0x38890, RZ ;  /* 0x0003889009067810 */ /* 0x001fe20007ffe0ff */
[----:B------:R-:W-:Y:S01]  /*23290*/  VIADD R10, R8, 0x28400 ;  /* 0x00028400080a7836 */ /* 0x000fe20000000000 */
[----:B------:R-:W-:Y:S01]  /*232a0*/  UIADD3.X UR5, URZ, UR41, URZ, UP0, !UPT ;  /* 0x000000293f057290 */ /* 0x000fe200087fe43f */
[----:B------:R-:W-:Y:S01]  /*232b0*/  UMOV UR6, 0x0 ;  /* 0x0000000000067882 */ /* 0x000fe20000000000 */
[----:B------:R-:W-:-:S10]  /*232c0*/  UMOV UR7, 0x12f00000 ;  /* 0x12f0000000077882 */ /* 0x000fd40000000000 */
.L_x_718:
[----:B------:R-:W-:-:S13]  /*232d0*/  @P0 ELECT P3, URZ, PT ;  /* 0x00000000003f082f */ /* 0x000fda0003860000 */
[----:B------:R-:W-:Y:S02]  /*232e0*/  @P3 R2UR UR13, R2 ;  /* 0x00000000020d32ca */ /* 0x000fe400000e0000 */
[----:B------:R-:W-:Y:S02]  /*232f0*/  @P3 R2UR UR12, R17 ;  /* 0x00000000110c32ca */ /* 0x000fe400000e0000 */
[----:B------:R-:W-:Y:S02]  /*23300*/  @P3 R2UR UR11, R7 ;  /* 0x00000000070b32ca */ /* 0x000fe400000e0000 */
[----:B------:R-:W-:Y:S02]  /*23310*/  @P3 R2UR UR9, R6 ;  /* 0x00000000060932ca */ /* 0x000fe400000e0000 */
[----:B------:R-:W-:Y:S02]  /*23320*/  @P3 R2UR UR8, R10 ;  /* 0x000000000a0832ca */ /* 0x000fe400000e0000 */
[----:B------:R-:W-:-:S02]  /*23330*/  @P3 PLOP3.LUT P0, PT, P3, PT, PT, 0x8, 0x0 ;  /* 0x000000000000381c */ /* 0x000fc40001f0e170 */
[----:B------:R-:W-:-:S09]  /*23340*/  PLOP3.LUT P3, PT, PT, PT, PT, 0x8, 0x0 ;  /* 0x000000000000781c */ /* 0x000fd20003f6e170 */
[----:B------:R0:W-:Y:S02]  /*23350*/  UTMALDG.4D [UR8], [UR4], desc[UR6] ;  /* 0x00000608040075b4 */ /* 0x0001e40008019000 */
[----:B0-----:R-:W-:Y:S05]  /*23360*/  @P0 BRA.U.ANY `(.L_x_718) ;  /* 0xfffffffd00d80947 */ /* 0x001fea000393ffff */
[----:B------:R-:W-:Y:S01]  /*23370*/  IMAD.MOV.U32 R12, RZ, RZ, 0x80 ;  /* 0x00000080ff0c7424 */ /* 0x000fe200078e00ff */
[----:B------:R-:W-:Y:S01]  /*23380*/  PLOP3.LUT P0, PT, PT, PT, PT, 0x80, 0x0 ;  /* 0x000000000000781c */ /* 0x000fe20003f0f070 */
[----:B------:R-:W-:Y:S01]  /*23390*/  VIADD R10, R8, 0x2c400 ;  /* 0x0002c400080a7836 */ /* 0x000fe20000000000 */
[----:B------:R-:W-:Y:S01]  /*233a0*/  UMOV UR6, 0x0 ;  /* 0x0000000000067882 */ /* 0x000fe20000000000 */
[----:B------:R-:W-:Y:S01]  /*233b0*/  UMOV UR7, 0x12f00000 ;  /* 0x12f0000000077882 */ /* 0x000fe20000000000 */
[----:B------:R-:W-:-:S15]  /*233c0*/  R2UR UR10, R12 ;  /* 0x000000000c0a72ca */ /* 0x000fde00000e0000 */
.L_x_719:
        /* <DEDUP_REMOVED lines=10> */
[----:B------:R-:W0:Y:S01]  /*23470*/  SYNCS.PHASECHK.TRANS64.TRYWAIT P0, [R9+URZ+0x388c0], R11 ;  /* 0x0388c00b090075a7 */ /* 0x000e22000800017f */
[----:B------:R-:W-:Y:S04]  /*23480*/  BSSY B2, `(.L_x_720) ;  /* 0x0000002000027945 */ /* 0x000fe80003800000 */
[----:B0-----:R-:W-:Y:S05]  /*23490*/  @!P0 BRA `(.L_x_721) ;  /* 0x000000c8007c8947 */ /* 0x001fea0003800000 */
.L_x_1073:
[----:B------:R-:W-:Y:S05]  /*234a0*/  BSYNC B2 ;  /* 0x0000000000027941 */ /* 0x000fea0003800000 */
.L_x_720:
[----:B------:R-:W-:Y:S01]  /*234b0*/  BSSY B2, `(.L_x_722) ;  /* 0x000000b000027945 */ /* 0x000fe20003800000 */
[----:B------:R-:W-:Y:S02]  /*234c0*/  IMAD.MOV.U32 R10, RZ, RZ, 0x0 ;  /* 0x00000000ff0a7424 */ /* 0x000fe400078e00ff */
[----:B01----:R-:W-:Y:S01]  /*234d0*/  IMAD.MOV.U32 R11, RZ, RZ, 0x12f00000 ;  /* 0x12f00000ff0b7424 */ /* 0x003fe200078e00ff */
[----:B------:R-:W-:Y:S06]  /*234e0*/  @P2 BRA `(.L_x_723) ;  /* 0x00000000001c2947 */ /* 0x000fec0003800000 */
[----:B------:R-:W0:Y:S02]  /*234f0*/  S2R R6, SR_TID.X ;  /* 0x0000000000067919 */ /* 0x000e240000002100 */
[----:B0-----:R-:W-:Y:S02]  /*23500*/  LOP3.LUT R14, R6, 0x1f, RZ, 0xc0, !PT ;  /* 0x0000001f060e7812 */ /* 0x001fe400078ec0ff */
[----:B------:R-:W-:Y:S02]  /*23510*/  MOV R6, 0x8000 ;  /* 0x0000800000067802 */ /* 0x000fe40000000f00 */
[----:B------:R-:W-:Y:S02]  /*23520*/  ISETP.NE.AND P0, PT, R14, RZ, PT ;  /* 0x000000ff0e00720c */ /* 0x000fe40003f05270 */
[----:B------:R0:W-:Y:S11]  /*23530*/  SYNCS.ARRIVE.TRANS64 RZ, [R9+URZ+0x388b0], R6 ;  /* 0x0388b00609ff79a7 */ /* 0x0001f6000800003f */
[----:B0-----:R-:W-:Y:S05]  /*23540*/  @!P0 BRA `(.L_x_723) ;  /* 0x0000000000048947 */ /* 0x001fea0003800000 */
[----:B------:R-:W-:Y:S01]  /*23550*/  BPT.TRAP 0x1 ;  /* 0x000000040000795c */ /* 0x000fe20000300000 */
.L_x_723:
[----:B------:R-:W-:Y:S05]  /*23560*/  BSYNC B2 ;  /* 0x0000000000027941 */ /* 0x000fea0003800000 */
.L_x_722:
[----:B------:R-:W-:Y:S01]  /*23570*/  R2UR UR10, R13 ;  /* 0x000000000d0a72ca */ /* 0x000fe200000e0000 */
[----:B------:R-:W-:Y:S01]  /*23580*/  UIADD3 UR4, UP0, UR40, 0x670, URZ ;  /* 0x0000067028047890 */ /* 0x000fe2000ff1e03f */
[----:B------:R-:W-:Y:S01]  /*23590*/  R2UR UR6, R10 ;  /* 0x000000000a0672ca */ /* 0x000fe200000e0000 */
[----:B------:R-:W-:Y:S01]  /*235a0*/  VIADD R9, R9, 0x388b0 ;  /* 0x000388b009097836 */ /* 0x000fe20000000000 */
[----:B------:R-:W-:Y:S01]  /*235b0*/  R2UR UR7, R11 ;  /* 0x000000000b0772ca */ /* 0x000fe200000e0000 */
[----:B------:R-:W-:Y:S01]  /*235c0*/  VIADD R6, R8, 0x10400 ;  /* 0x0001040008067836 */ /* 0x000fe20000000000 */
[----:B------:R-:W-:Y:S01]  /*235d0*/  PLOP3.LUT P0, PT, PT, PT, PT, 0x80, 0x0 ;  /* 0x000000000000781c */ /* 0x000fe20003f0f070 */
[----:B------:R-:W-:-:S12]  /*235e0*/  UIADD3.X UR5, URZ, UR41, URZ, UP0, !UPT ;  /* 0x000000293f057290 */ /* 0x000fd800087fe43f */
.L_x_724:
        /* <DEDUP_REMOVED lines=10> */
[----:B------:R-:W-:Y:S01]  /*23690*/  R2UR UR10, R12 ;  /* 0x000000000c0a72ca */ /* 0x000fe200000e0000 */
[----:B------:R-:W-:Y:S01]  /*236a0*/  VIADD R8, R8, 0x14400 ;  /* 0x0001440008087836 */ /* 0x000fe20000000000 */
[----:B------:R-:W-:Y:S02]  /*236b0*/  R2UR UR6, R10 ;  /* 0x000000000a0672ca */ /* 0x000fe400000e0000 */
[----:B------:R-:W-:Y:S02]  /*236c0*/  R2UR UR7, R11 ;  /* 0x000000000b0772ca */ /* 0x000fe400000e0000 */
[----:B------:R-:W-:-:S13]  /*236d0*/  PLOP3.LUT P0, PT, PT, PT, PT, 0x80, 0x0 ;  /* 0x000000000000781c */ /* 0x000fda0003f0f070 */
.L_x_725:
        /* <DEDUP_REMOVED lines=9> */
[----:B-1----:R-:W-:Y:S05]  /*23770*/  @P0 BRA.U.ANY `(.L_x_725) ;  /* 0xfffffffd00d80947 */ /* 0x002fea000393ffff */
.L_x_713:
[----:B------:R-:W-:Y:S05]  /*23780*/  BSYNC B1 ;  /* 0x0000000000017941 */ /* 0x000fea0003800000 */
.L_x_712:
[----:B------:R-:W-:Y:S01]  /*23790*/  VIADD R10, R5, 0xfffffffe ;  /* 0xfffffffe050a7836 */ /* 0x000fe20000000000 */
[----:B------:R-:W-:Y:S01]  /*237a0*/  PLOP3.LUT P0, PT, PT, PT, PT, 0x8, 0x0 ;  /* 0x000000000000781c */ /* 0x000fe20003f0e170 */
[----:B------:R-:W-:-:S03]  /*237b0*/  VIADD R30, R30, 0x1 ;  /* 0x000000011e1e7836 */ /* 0x000fc60000000000 */
[----:B------:R-:W-:Y:S02]  /*237c0*/  ISETP.GE.AND P3, PT, R10, R3, PT ;  /* 0x000000030a00720c */ /* 0x000fe40003f66270 */
[----:B------:R-:W-:-:S04]  /*237d0*/  ISETP.NE.AND P2, PT, R30, 0x2, PT ;  /* 0x000000021e00780c */ /* 0x000fc80003f45270 */
[----:B------:R-:W-:Y:S02]  /*237e0*/  SEL R5, RZ, 0x1, P2 ;  /* 0x00000001ff057807 */ /* 0x000fe40001000000 */
[----:B------:R-:W-:Y:S02]  /*237f0*/  SEL R30, R30, RZ, P2 ;  /* 0x000000ff1e1e7207 */ /* 0x000fe40001000000 */
[----:B------:R-:W-:-:S03]  /*23800*/  LOP3.LUT R33, R33, R5, RZ, 0x3c, !PT ;  /* 0x0000000521217212 */ /* 0x000fc600078e3cff */
[----:B------:R-:W-:Y:S05]  /*23810*/  @!P3 BRA `(.L_x_706) ;  /* 0x0000000400d4b947 */ /* 0x000fea0003800000 */
.L_x_740:
[----:B------:R-:W-:Y:S05]  /*23820*/  YIELD ;  /* 0x0000000000007946 */ /* 0x000fea0003800000 */
        /* <DEDUP_REMOVED lines=10> */
.L_x_1074:
[----:B------:R-:W-:Y:S05]  /*238d0*/  BSYNC B2 ;  /* 0x0000000000027941 */ /* 0x000fea0003800000 */
.L_x_728:
[----:B------:R-:W-:Y:S04]  /*238e0*/  BSSY B2, `(.L_x_730) ;  /* 0x0000009000027945 */ /* 0x000fe80003800000 */
[----:B------:R-:W-:Y:S05]  /*238f0*/  @P3 BRA `(.L_x_731) ;  /* 0x00000000001c3947 */ /* 0x000fea0003800000 */
[----:B------:R-:W0:Y:S02]  /*23900*/  S2R R5, SR_TID.X ;  /* 0x0000000000057919 */ /* 0x000e240000002100 */
[----:B0-----:R-:W-:Y:S01]  /*23910*/  LOP3.LUT R6, R5, 0x1f, RZ, 0xc0, !PT ;  /* 0x0000001f05067812 */ /* 0x001fe200078ec0ff */
[----:B------:R-:W-:-:S03]  /*23920*/  IMAD.MOV.U32 R5, RZ, RZ, 0x8000 ;  /* 0x00008000ff057424 */ /* 0x000fc600078e00ff */
[----:B------:R-:W-:Y:S01]  /*23930*/  ISETP.NE.AND P2, PT, R6, RZ, PT ;  /* 0x000000ff0600720c */ /* 0x000fe20003f45270 */
[----:B------:R2:W-:-:S12]  /*23940*/  SYNCS.ARRIVE.TRANS64 RZ, [R9+URZ+0x38890], R5 ;  /* 0x0388900509ff79a7 */ /* 0x0005d8000800003f */
[----:B--2---:R-:W-:Y:S05]  /*23950*/  @!P2 BRA `(.L_x_731) ;  /* 0x000000000004a947 */ /* 0x004fea0003800000 */
[----:B------:R-:W-:Y:S01]  /*23960*/  BPT.TRAP 0x1 ;  /* 0x000000040000795c */ /* 0x000fe20000300000 */
.L_x_731:
[----:B------:R-:W-:Y:S05]  /*23970*/  BSYNC B2 ;  /* 0x0000000000027941 */ /* 0x000fea0003800000 */
.L_x_730:
[----:B------:R-:W-:Y:S01]  /*23980*/  IMAD.MOV.U32 R14, RZ, RZ, RZ ;  /* 0x000000ffff0e7224 */ /* 0x000fe200078e00ff */
[----:B------:R-:W-:Y:S01]  /*23990*/  UIADD3 UR4, UP0, UR40, 0x570, URZ ;  /* 0x0000057028047890 */ /* 0x000fe2000ff1e03f */
[----:B------:R-:W-:Y:S01]  /*239a0*/  IMAD R7, R30, 0x8000, R16 ;  /* 0x000080001e077824 */ /* 0x000fe200078e0210 */
[----:B------:R-:W-:Y:S01]  /*239b0*/  PLOP3.LUT P2, PT, PT, PT, PT, 0x80, 0x0 ;  /* 0x000000000000781c */ /* 0x000fe20003f4f070 */
[----:B0-----:R-:W-:Y:S01]  /*239c0*/  IMAD R6, R10, 0x80, R0 ;  /* 0x000000800a067824 */ /* 0x001fe200078e0200 */
[----:B------:R-:W-:Y:S01]  /*239d0*/  R2UR UR10, R14 ;  /* 0x000000000e0a72ca */ /* 0x000fe200000e0000 */
[----:B------:R-:W-:Y:S01]  /*239e0*/  VIADD R5, R9, 0x38890 ;  /* 0x0003889009057836 */ /* 0x000fe20000000000 */
[----:B------:R-:W-:Y:S01]  /*239f0*/  IADD3 R11, R7, 0x28400, RZ ;  /* 0x00028400070b7810 */ /* 0x000fe20007ffe0ff */
[----:B------:R-:W-:Y:S01]  /*23a00*/  UIADD3.X UR5, URZ, UR41, URZ, UP0, !UPT ;  /* 0x000000293f057290 */ /* 0x000fe200087fe43f */
[----:B------:R-:W-:Y:S01]  /*23a10*/  UMOV UR6, 0x0 ;  /* 0x0000000000067882 */ /* 0x000fe20000000000 */
[----:B------:R-:W-:-:S10]  /*23a20*/  UMOV UR7, 0x12f00000 ;  /* 0x12f0000000077882 */ /* 0x000fd40000000000 */
.L_x_732:
        /* <DEDUP_REMOVED lines=16> */
.L_x_733:
        /* <DEDUP_REMOVED lines=13> */
.L_x_1075:
[----:B------:R-:W-:Y:S05]  /*23c00*/  BSYNC B2 ;  /* 0x0000000000027941 */ /* 0x000fea0003800000 */
.L_x_734:
[----:B------:R-:W-:Y:S01]  /*23c10*/  BSSY B2, `(.L_x_736) ;  /* 0x000000b000027945 */ /* 0x000fe20003800000 */
[----:B------:R-:W-:Y:S02]  /*23c20*/  IMAD.MOV.U32 R12, RZ, RZ, 0x0 ;  /* 0x00000000ff0c7424 */ /* 0x000fe400078e00ff */
[----:B------:R-:W-:Y:S01]  /*23c30*/  IMAD.MOV.U32 R13, RZ, RZ, 0x12f00000 ;  /* 0x12f00000ff0d7424 */ /* 0x000fe200078e00ff */
[----:B------:R-:W-:Y:S06]  /*23c40*/  @P3 BRA `(.L_x_737) ;  /* 0x00000000001c3947 */ /* 0x000fec0003800000 */
[----:B------:R-:W2:Y:S02]  /*23c50*/  S2R R5, SR_TID.X ;  /* 0x0000000000057919 */ /* 0x000ea40000002100 */
[----:B--2---:R-:W-:Y:S01]  /*23c60*/  LOP3.LUT R11, R5, 0x1f, RZ, 0xc0, !PT ;  /* 0x0000001f050b7812 */ /* 0x004fe200078ec0ff */
[----:B------:R-:W-:-:S03]  /*23c70*/  IMAD.MOV.U32 R5, RZ, RZ, 0x8000 ;  /* 0x00008000ff057424 */ /* 0x000fc600078e00ff */
[----:B------:R-:W-:Y:S01]  /*23c80*/  ISETP.NE.AND P2, PT, R11, RZ, PT ;  /* 0x000000ff0b00720c */ /* 0x000fe20003f45270 */
[----:B------:R2:W-:-:S12]  /*23c90*/  SYNCS.ARRIVE.TRANS64 RZ, [R9+URZ+0x388b0], R5 ;  /* 0x0388b00509ff79a7 */ /* 0x0005d8000800003f */
[----:B--2---:R-:W-:Y:S05]  /*23ca0*/  @!P2 BRA `(.L_x_737) ;  /* 0x000000000004a947 */ /* 0x004fea0003800000 */
[----:B------:R-:W-:Y:S01]  /*23cb0*/  BPT.TRAP 0x1 ;  /* 0x000000040000795c */ /* 0x000fe20000300000 */
.L_x_737:
[----:B------:R-:W-:Y:S05]  /*23cc0*/  BSYNC B2 ;  /* 0x0000000000027941 */ /* 0x000fea0003800000 */
.L_x_736:
[----:B------:R-:W-:Y:S01]  /*23cd0*/  R2UR UR10, R14 ;  /* 0x000000000e0a72ca */ /* 0x000fe200000e0000 */
[----:B------:R-:W-:Y:S01]  /*23ce0*/  UIADD3 UR4, UP0, UR40, 0x670, URZ ;  /* 0x0000067028047890 */ /* 0x000fe2000ff1e03f */
[----:B------:R-:W-:Y:S01]  /*23cf0*/  R2UR UR6, R12 ;  /* 0x000000000c0672ca */ /* 0x000fe200000e0000 */
[----:B------:R-:W-:Y:S01]  /*23d00*/  VIADD R5, R7, 0x10400 ;  /* 0x0001040007057836 */ /* 0x000fe20000000000 */
[----:B------:R-:W-:Y:S01]  /*23d10*/  R2UR UR7, R13 ;  /* 0x000000000d0772ca */ /* 0x000fe200000e0000 */
[----:B------:R-:W-:Y:S01]  /*23d20*/  UIADD3.X UR5, URZ, UR41, URZ, UP0, !UPT ;  /* 0x000000293f057290 */ /* 0x000fe200087fe43f */
[----:B------:R-:W-:Y:S02]  /*23d30*/  PLOP3.LUT P2, PT, PT, PT, PT, 0x80, 0x0 ;  /* 0x000000000000781c */ /* 0x000fe40003f4f070 */
[----:B01----:R-:W-:-:S11]  /*23d40*/  IADD3 R9, R9, 0x388b0, RZ ;  /* 0x000388b009097810 */ /* 0x003fd60007ffe0ff */
.L_x_738:
        /* <DEDUP_REMOVED lines=15> */
.L_x_739:
        /* <DEDUP_REMOVED lines=10> */
.L_x_727:
[----:B------:R-:W-:Y:S05]  /*23ee0*/  BSYNC B1 ;  /* 0x0000000000017941 */ /* 0x000fea0003800000 */
.L_x_726:
[----:B------:R-:W-:Y:S01]  /*23ef0*/  ISETP.GT.AND P3, PT, R10, R3, PT ;  /* 0x000000030a00720c */ /* 0x000fe20003f64270 */
[----:B------:R-:W-:Y:S02]  /*23f00*/  VIADD R30, R30, 0x1 ;  /* 0x000000011e1e7836 */ /* 0x000fe40000000000 */
[----:B------:R-:W-:-:S03]  /*23f10*/  VIADD R10, R10, 0xffffffff ;  /* 0xffffffff0a0a7836 */ /* 0x000fc60000000000 */
[----:B------:R-:W-:-:S04]  /*23f20*/  ISETP.NE.AND P2, PT, R30, 0x2, PT ;  /* 0x000000021e00780c */ /* 0x000fc80003f45270 */
[----:B------:R-:W-:Y:S02]  /*23f30*/  SEL R5, RZ, 0x1, P2 ;  /* 0x00000001ff057807 */ /* 0x000fe40001000000 */
[----:B------:R-:W-:Y:S02]  /*23f40*/  SEL R30, R30, RZ, P2 ;  /* 0x000000ff1e1e7207 */ /* 0x000fe40001000000 */
[----:B------:R-:W-:Y:S01]  /*23f50*/  LOP3.LUT R33, R33, R5, RZ, 0x3c, !PT ;  /* 0x0000000521217212 */ /* 0x000fe200078e3cff */
[----:B------:R-:W-:Y:S06]  /*23f60*/  @P3 BRA `(.L_x_740) ;  /* 0xfffffff8002c3947 */ /* 0x000fec000383ffff */
.L_x_706:
[----:B------:R-:W-:Y:S05]  /*23f70*/  BSYNC B0 ;  /* 0x0000000000007941 */ /* 0x000fea0003800000 */
.L_x_705:
[----:B------:R-:W-:Y:S05]  /*23f80*/  @!P0 WARPSYNC.ALL ;  /* 0x0000000000008948 */ /* 0x000fea0003800000 */
[----:B------:R-:W-:Y:S01]  /*23f90*/  @!P0 BAR.SYNC.DEFER_BLOCKING 0xc, 0x180 ;  /* 0x0306000000008b1d */ /* 0x000fe20000010000 */
[----:B------:R-:W-:-:S05]  /*23fa0*/  IMAD.MOV.U32 R0, RZ, RZ, RZ ;  /* 0x000000ffff007224 */ /* 0x000fca00078e00ff */
[----:B------:R-:W-:Y:S04]  /*23fb0*/  BSSY B0, `(.L_x_741) ;  /* 0x000001e000007945 */ /* 0x000fe80003800000 */
[----:B------:R-:W-:Y:S05]  /*23fc0*/  @!P1 BRA `(.L_x_742) ;  /* 0x0000000000709947 */ /* 0x000fea0003800000 */
[----:B------:R-:W-:-:S13]  /*23fd0*/  ISETP.NE.AND P0, PT, R4, RZ, PT ;  /* 0x000000ff0400720c */ /* 0x000fda0003f05270 */
[----:B------:R-:W1:Y:S02]  /*23fe0*/  @!P0 LDC R4, c[0x0][0x9f0] ;  /* 0x00027c00ff048b82 */ /* 0x000e640000000800 */
[-C--:B-1----:R-:W-:Y:S02]  /*23ff0*/  IABS R0, R4.reuse ;  /* 0x0000000400007213 */ /* 0x082fe40000000000 */
[----:B0-----:R-:W-:Y:S02]  /*24000*/  IABS R6, R4 ;  /* 0x0000000400067213 */ /* 0x001fe40000000000 */
[----:B------:R-:W0:Y:S03]  /*24010*/  I2F.RP R2, R0 ;  /* 0x0000000000027306 */ /* 0x000e260000209400 */
[----:B------:R-:W-:-:S05]  /*24020*/  IMAD.MOV R6, RZ, RZ, -R6 ;  /* 0x000000ffff067224 */ /* 0x000fca00078e0a06 */
[----:B0-----:R-:W0:Y:S02]  /*24030*/  MUFU.RCP R2, R2 ;  /* 0x0000000200027308 */ /* 0x001e240000001000 */
[----:B0-----:R-:W-:-:S06]  /*24040*/  IADD3 R2, R2, 0xffffffe, RZ ;  /* 0x0ffffffe02027810 */ /* 0x001fcc0007ffe0ff */
[----:B------:R-:W0:Y:S02]  /*24050*/  F2I.FTZ.U32.TRUNC.NTZ R3, R2 ;  /* 0x0000000200037305 */ /* 0x000e24000021f000 */
[----:B0-----:R-:W-:-:S04]  /*24060*/  IMAD.MOV R2, RZ, RZ, -R3 ;  /* 0x000000ffff027224 */ /* 0x001fc800078e0a03 */
[----:B------:R-:W-:Y:S02]  /*24070*/  IMAD R5, R2, R0, RZ ;  /* 0x0000000002057224 */ /* 0x000fe400078e02ff */
[----:B------:R-:W-:-:S04]  /*24080*/  IMAD.MOV.U32 R2, RZ, RZ, RZ ;  /* 0x000000ffff027224 */ /* 0x000fc800078e00ff */
[----:B------:R-:W-:Y:S01]  /*24090*/  IMAD.HI.U32 R5, R3, R5, R2 ;  /* 0x0000000503057227 */ /* 0x000fe200078e0002 */
[----:B------:R-:W-:-:S04]  /*240a0*/  IADD3 R3, R18, -0x1, R4 ;  /* 0xffffffff12037810 */ /* 0x000fc80007ffe004 */
[----:B------:R-:W-:Y:S02]  /*240b0*/  IABS R2, R3 ;  /* 0x0000000300027213 */ /* 0x000fe40000000000 */
[----:B------:R-:W-:-:S03]  /*240c0*/  LOP3.LUT R3, R3, R4, RZ, 0x3c, !PT ;  /* 0x0000000403037212 */ /* 0x000fc600078e3cff */
[----:B------:R-:W-:Y:S01]  /*240d0*/  IMAD.HI.U32 R5, R5, R2, RZ ;  /* 0x0000000205057227 */ /* 0x000fe200078e00ff */
[----:B------:R-:W-:-:S03]  /*240e0*/  ISETP.GE.AND P2, PT, R3, RZ, PT ;  /* 0x000000ff0300720c */ /* 0x000fc60003f46270 */
        /* <DEDUP_REMOVED lines=10> */
.L_x_742:
[----:B------:R-:W-:Y:S05]  /*24190*/  BSYNC B0 ;  /* 0x0000000000007941 */ /* 0x000fea0003800000 */
.L_x_741:
[----:B------:R-:W-:-:S05]  /*241a0*/  IMAD R36, R36, R0, RZ ;  /* 0x0000000024247224 */ /* 0x000fca00078e02ff */
        /* <DEDUP_REMOVED lines=21> */
.L_x_743:
        /* <DEDUP_REMOVED lines=8> */
[----:B------:R-:W-:Y:S01]  /*24380*/  IMAD.U32 R4, RZ, RZ, UR6 ;  /* 0x00000006ff047e24 */ /* 0x000fe2000f8e00ff */
[----:B0-----:R-:W-:Y:S01]  /*24390*/  MOV R6, UR8 ;  /* 0x0000000800067c02 */ /* 0x001fe20008000f00 */
[----:B------:R-:W0:Y:S01]  /*243a0*/  LDC.64 R2, c[0x4][R2] ;  /* 0x0100000002027b82 */ /* 0x000e220000000a00 */
[----:B------:R-:W-:Y:S01]  /*243b0*/  IMAD.U32 R5, RZ, RZ, UR7 ;  /* 0x00000007ff057e24 */ /* 0x000fe2000f8e00ff */
[----:B------:R-:W-:Y:S01]  /*243c0*/  MOV R13, RZ ;  /* 0x000000ff000d7202 */ /* 0x000fe20000000f00 */
[----:B------:R-:W-:Y:S02]  /*243d0*/  IMAD.U32 R7, RZ, RZ, UR9 ;  /* 0x00000009ff077e24 */ /* 0x000fe4000f8e00ff */
[----:B------:R-:W-:-:S02]  /*243e0*/  IMAD.U32 R10, RZ, RZ, UR4 ;  /* 0x00000004ff0a7e24 */ /* 0x000fc4000f8e00ff */
[----:B------:R-:W-:Y:S02]  /*243f0*/  IMAD.U32 R11, RZ, RZ, UR5 ;  /* 0x00000005ff0b7e24 */ /* 0x000fe4000f8e00ff */
[----:B------:R-:W-:Y:S02]  /*24400*/  IMAD.MOV.U32 R8, RZ, RZ, 0x70 ;  /* 0x00000070ff087424 */ /* 0x000fe400078e00ff */
[----:B------:R-:W-:-:S07]  /*24410*/  IMAD.MOV.U32 R12, RZ, RZ, 0x1 ;  /* 0x00000001ff0c7424 */ /* 0x000fce00078e00ff */
[----:B------:R-:W-:-:S07]  /*24420*/  LEPC R20, `(.L_x_746) ;  /* 0x000000001014794e */ /* 0x000fce0000000000 */
[----:B0-----:R-:W-:Y:S05]  /*24430*/  CALL.ABS.NOINC R2 ;  /* 0x0000000002007343 */ /* 0x001fea0003c00000 */
.L_x_746:
[----:B------:R-:W-:Y:S05]  /*24440*/  BSYNC B6 ;  /* 0x0000000000067941 */ /* 0x000fea0003800000 */
.L_x_745:
[----:B------:R-:W2:Y:S01]  /*24450*/  LDL.LU R2, [R1] ;  /* 0x0000000001027983 */ /* 0x000ea20000300800 */
[----:B------:R-:W-:Y:S01]  /*24460*/  VIADD R0, R16, 0x10400 ;  /* 0x0001040010007836 */ /* 0x000fe20000000000 */
[----:B------:R-:W-:Y:S04]  /*24470*/  BSSY B6, `(.L_x_747) ;  /* 0x0000016000067945 */ /* 0x000fe80003800000 */
[----:B------:R-:W-:Y:S02]  /*24480*/  LOP3.LUT P0, RZ, R0, 0x3ff, RZ, 0xc0, !PT ;  /* 0x000003ff00ff7812 */ /* 0x000fe4000780c0ff */
[----:B--2---:R-:W-:-:S11]  /*24490*/  LOP3.LUT R2, R2, 0xfffffffe, RZ, 0xc0, !PT ;  /* 0xfffffffe02027812 */ /* 0x004fd600078ec0ff */
[----:B------:R-:W-:-:S05]  /*244a0*/  @P0 LOP3.LUT R2, R2, 0x1, RZ, 0xfc, !PT ;  /* 0x0000000102020812 */ /* 0x000fca00078efcff */
[----:B------:R1:W-:Y:S01]  /*244b0*/  STL [R1], R2 ;  /* 0x0000000201007387 */ /* 0x0003e20000100800 */
[----:B------:R-:W-:Y:S05]  /*244c0*/  @!P0 BRA `(.L_x_748) ;  /* 0x0000000000408947 */ /* 0x000fea0003800000 */
[----:B-1----:R-:W-:Y:S01]  /*244d0*/  MOV R2, 0x0 ;  /* 0x0000000000027802 */ /* 0x002fe20000000f00 */
[----:B------:R-:W-:Y:S01]  /*244e0*/  ULDC.64 UR6, c[0x4][0x1b0] ;  /* 0x01006c0000067ab9 */ /* 0x000fe20000000a00 */
[----:B------:R-:W-:Y:S01]  /*244f0*/  ULDC.64 UR8, c[0x4][0x1b8] ;  /* 0x01006e0000087ab9 */ /* 0x000fe20000000a00 */
[----:B------:R-:W-:Y:S01]  /*24500*/  ULDC.64 UR4, c[0x4][0x108] ;  /* 0x0100420000047ab9 */ /* 0x000fe20000000a00 */
[----:B------:R-:W-:Y:S01]  /*24510*/  IMAD.U32 R4, RZ, RZ, UR6 ;  /* 0x00000006ff047e24 */ /* 0x000fe2000f8e00ff */
[----:B------:R-:W-:Y:S01]  /*24520*/  MOV R10, UR4 ;  /* 0x00000004000a7c02 */ /* 0x000fe20008000f00 */
[----:B------:R-:W1:Y:S01]  /*24530*/  LDC.64 R2, c[0x4][R2] ;  /* 0x0100000002027b82 */ /* 0x000e620000000a00 */
[----:B------:R-:W-:Y:S02]  /*24540*/  IMAD.U32 R5, RZ, RZ, UR7 ;  /* 0x00000007ff057e24 */ /* 0x000fe4000f8e00ff */
[----:B0-----:R-:W-:Y:S02]  /*24550*/  IMAD.U32 R6, RZ, RZ, UR8 ;  /* 0x00000008ff067e24 */ /* 0x001fe4000f8e00ff */
[----:B------:R-:W-:-:S02]  /*24560*/  IMAD.U32 R7, RZ, RZ, UR9 ;  /* 0x00000009ff077e24 */ /* 0x000fc4000f8e00ff */
[----:B------:R-:W-:Y:S02]  /*24570*/  IMAD.U32 R11, RZ, RZ, UR5 ;  /* 0x00000005ff0b7e24 */ /* 0x000fe4000f8e00ff */
[----:B------:R-:W-:Y:S02]  /*24580*/  IMAD.MOV.U32 R8, RZ, RZ, 0x70 ;  /* 0x00000070ff087424 */ /* 0x000fe400078e00ff */
[----:B------:R-:W-:Y:S02]  /*24590*/  IMAD.MOV.U32 R12, RZ, RZ, 0x1 ;  /* 0x00000001ff0c7424 */ /* 0x000fe400078e00ff */
[----:B------:R-:W-:-:S07]  /*245a0*/  IMAD.MOV.U32 R13, RZ, RZ, RZ ;  /* 0x000000ffff0d7224 */ /* 0x000fce00078e00ff */
[----:B------:R-:W-:-:S07]  /*245b0*/  LEPC R20, `(.L_x_748) ;  /* 0x000000001014794e */ /* 0x000fce0000000000 */
[----:B-1----:R-:W-:Y:S05]  /*245c0*/  CALL.ABS.NOINC R2 ;  /* 0x0000000002007343 */ /* 0x002fea0003c00000 */
.L_x_748:
[----:B------:R-:W-:Y:S05]  /*245d0*/  BSYNC B6 ;  /* 0x0000000000067941 */ /* 0x000fea0003800000 */
.L_x_747:
[----:B------:R-:W-:Y:S01]  /*245e0*/  VIADD R18, R16, 0x400 ;  /* 0x0000040010127836 */ /* 0x000fe20000000000 */
[----:B------:R-:W-:Y:S04]  /*245f0*/  BSSY B6, `(.L_x_749) ;  /* 0x0000013000067945 */ /* 0x000fe80003800000 */
[----:B------:R-:W-:-:S13]  /*24600*/  LOP3.LUT P0, RZ, R18, 0x3ff, RZ, 0xc0, !PT ;  /* 0x000003ff12ff7812 */ /* 0x000fda000780c0ff */
[----:B------:R-:W-:Y:S05]  /*24610*/  @!P0 BRA `(.L_x_750) ;  /* 0x0000000000408947 */ /* 0x000fea0003800000 */
[----:B-1----:R-:W-:Y:S01]  /*24620*/  MOV R2, 0x0 ;  /* 0x0000000000027802 */ /* 0x002fe20000000f00 */
[----:B------:R-:W-:Y:S01]  /*24630*/  ULDC.64 UR6, c[0x4][0x1b0] ;  /* 0x01006c0000067ab9 */ /* 0x000fe20000000a00 */
[----:B------:R-:W-:Y:S01]  /*24640*/  ULDC.64 UR8, c[0x4][0x1b8] ;  /* 0x01006e0000087ab9 */ /* 0x000fe20000000a00 */
[----:B------:R-:W-:Y:S01]  /*24650*/  ULDC.64 UR4, c[0x4][0x110] ;  /* 0x0100440000047ab9 */ /* 0x000fe20000000a00 */
[----:B------:R-:W-:Y:S01]  /*24660*/  MOV R4, UR6 ;  /* 0x0000000600047c02 */ /* 0x000fe20008000f00 */
[----:B------:R-:W-:Y:S01]  /*24670*/  IMAD.U32 R5, RZ, RZ, UR7 ;  /* 0x00000007ff057e24 */ /* 0x000fe2000f8e00ff */
[----:B------:R-:W1:Y:S01]  /*24680*/  LDC.64 R2, c[0x4][R2] ;  /* 0x0100000002027b82 */ /* 0x000e620000000a00 */
[----:B0-----:R-:W-:Y:S01]  /*24690*/  IMAD.U32 R6, RZ, RZ, UR8 ;  /* 0x00000008ff067e24 */ /* 0x001fe2000f8e00ff */
[----:B------:R-:W-:Y:S01]  /*246a0*/  MOV R8, 0x70 ;  /* 0x0000007000087802 */ /* 0x000fe20000000f00 */
[----:B------:R-:W-:Y:S02]  /*246b0*/  IMAD.U32 R7, RZ, RZ, UR9 ;  /* 0x00000009ff077e24 */ /* 0x000fe4000f8e00ff */
[----:B------:R-:W-:-:S02]  /*246c0*/  IMAD.U32 R10, RZ, RZ, UR4 ;  /* 0x00000004ff0a7e24 */ /* 0x000fc4000f8e00ff */
[----:B------:R-:W-:Y:S02]  /*246d0*/  IMAD.U32 R11, RZ, RZ, UR5 ;  /* 0x00000005ff0b7e24 */ /* 0x000fe4000f8e00ff */
[----:B------:R-:W-:Y:S02]  /*246e0*/  IMAD.MOV.U32 R12, RZ, RZ, 0x1 ;  /* 0x00000001ff0c7424 */ /* 0x000fe400078e00ff */
[----:B------:R-:W-:-:S07]  /*246f0*/  IMAD.MOV.U32 R13, RZ, RZ, RZ ;  /* 0x000000ffff0d7224 */ /* 0x000fce00078e00ff */
[----:B------:R-:W-:-:S07]  /*24700*/  LEPC R20, `(.L_x_750) ;  /* 0x000000001014794e */ /* 0x000fce0000000000 */
[----:B-1----:R-:W-:Y:S05]  /*24710*/  CALL.ABS.NOINC R2 ;  /* 0x0000000002007343 */ /* 0x002fea0003c00000 */
.L_x_750:
[----:B------:R-:W-:Y:S05]  /*24720*/  BSYNC B6 ;  /* 0x0000000000067941 */ /* 0x000fea0003800000 */
.L_x_749:
[----:B-1----:R-:W2:Y:S01]  /*24730*/  LDL R2, [R1] ;  /* 0x0000000001027983 */ /* 0x002ea20000100800 */
[----:B------:R-:W-:Y:S01]  /*24740*/  BSSY B6, `(.L_x_751) ;  /* 0x0000013000067945 */ /* 0x000fe20003800000 */
[----:B--2---:R-:W-:-:S13]  /*24750*/  LOP3.LUT P6, RZ, R2, 0x1, RZ, 0xc0, !PT ;  /* 0x0000000102ff7812 */ /* 0x004fda00078cc0ff */
[----:B------:R-:W-:Y:S05]  /*24760*/  @!P6 BRA `(.L_x_752) ;  /* 0x000000000040e947 */ /* 0x000fea0003800000 */
[----:B------:R-:W-:Y:S01]  /*24770*/  MOV R2, 0x0 ;  /* 0x0000000000027802 */ /* 0x000fe20000000f00 */
        /* <DEDUP_REMOVED lines=15> */
.L_x_752:
[----:B------:R-:W-:Y:S05]  /*24870*/  BSYNC B6 ;  /* 0x0000000000067941 */ /* 0x000fea0003800000 */
.L_x_751:
[----:B------:R-:W2:Y:S01]  /*24880*/  LDL.LU R20, [R1+0x4] ;  /* 0x0000040001147983 */ /* 0x000ea20000300800 */
[----:B------:R-:W-:Y:S01]  /*24890*/  ULDC.64 UR4, c[0x0][0x9f8] ;  /* 0x00027e0000047ab9 */ /* 0x000fe20000000a00 */
[----:B------:R-:W1:Y:S02]  /*248a0*/  LDC R8, c[0x0][0x430] ;  /* 0x00010c00ff087b82 */ /* 0x000e640000000800 */
[----:B------:R-:W3:Y:S01]  /*248b0*/  LDL R0, [R1+0x30] ;  /* 0x0000300001007983 */ /* 0x000ee20000100800 */
[----:B------:R-:W-:Y:S01]  /*248c0*/  ISETP.NE.U32.AND P0, PT, RZ, UR4, PT ;  /* 0x00000004ff007c0c */ /* 0x000fe2000bf05070 */
[----:B------:R-:W4:Y:S03]  /*248d0*/  S2R R21, SR_TID.X ;  /* 0x0000000000157919 */ /* 0x000f260000002100 */
[----:B------:R-:W-:Y:S01]  /*248e0*/  ISETP.NE.AND.EX P0, PT, RZ, UR5, PT, P0 ;  /* 0x00000005ff007c0c */ /* 0x000fe2000bf05300 */
[----:B------:R-:W0:-:S12]  /*248f0*/  LDC R11, c[0x0][0x2f4] ;  /* 0x0000bd00ff0b7b82 */ /* 0x000e180000000800 */
[----:B------:R-:W-:Y:S02]  /*24900*/  @P0 IADD3 R2, P1, R23, UR4, RZ ;  /* 0x0000000417020c10 */ /* 0x000fe4000ff3e0ff */
[----:B----4-:R-:W-:Y:S02]  /*24910*/  LOP3.LUT R4, R21, 0x7f, RZ, 0xc0, !PT ;  /* 0x0000007f15047812 */ /* 0x010fe400078ec0ff */
[----:B--2---:R-:W-:Y:S02]  /*24920*/  @P0 IADD3.X R3, R20, UR5, RZ, P1, !PT ;  /* 0x0000000514030c10 */ /* 0x004fe40008ffe4ff */
[----:B------:R-:W2:Y:S01]  /*24930*/  LDL.LU R20, [R1] ;  /* 0x0000000001147983 */ /* 0x000ea20000300800 */
[----:B------:R-:W-:-:S03]  /*24940*/  SHF.R.U32.HI R4, RZ, 0x3, R4 ;  /* 0x00000003ff047819 */ /* 0x000fc60000011604 */
[----:B------:R4:W2:Y:S01]  /*24950*/  @P0 LDG.E R35, desc[UR36][R2.64] ;  /* 0x0000002402230981 */ /* 0x0008a2000c1e1900 */
[----:B-1----:R-:W-:Y:S02]  /*24960*/  ISETP.NE.AND P1, PT, R8, 0x1, PT ;  /* 0x000000010800780c */ /* 0x002fe40003f25270 */
[----:B------:R-:W-:Y:S02]  /*24970*/  SHF.L.U32 R21, R21, 0x4, RZ ;  /* 0x0000000415157819 */ /* 0x000fe400000006ff */
[----:B---3--:R-:W-:Y:S02]  /*24980*/  LEA R0, R0, 0xffffff80, 0x7 ;  /* 0xffffff8000007811 */ /* 0x008fe400078e38ff */
[----:B------:R-:W-:-:S04]  /*24990*/  LOP3.LUT R21, R4, 0x70, R21, 0xf8, !PT ;  /* 0x0000007004157812 */ /* 0x000fc800078ef815 */
[----:B------:R-:W-:-:S03]  /*249a0*/  LOP3.LUT R4, R21, R0, RZ, 0xfc, !PT ;  /* 0x0000000015047212 */ /* 0x000fc600078efcff */
[----:B------:R-:W1:Y:S01]  /*249b0*/  @P1 LDC R5, c[0x0][0x434] ;  /* 0x00010d00ff051b82 */ /* 0x000e620000000800 */
[C---:B------:R-:W-:Y:S01]  /*249c0*/  ISETP.GE.AND P0, PT, R4.reuse, R26, PT ;  /* 0x0000001a0400720c */ /* 0x040fe20003f06270 */
[----:B------:R-:W-:-:S04]  /*249d0*/  IMAD.IADD R4, R4, 0x1, R37 ;  /* 0x0000000104047824 */ /* 0x000fc800078e0225 */
[----:B0-----:R-:W-:Y:S02]  /*249e0*/  IMAD.MOV.U32 R6, RZ, RZ, R4 ;  /* 0x000000ffff067224 */ /* 0x001fe400078e0004 */
[----:B------:R-:W0:Y:S08]  /*249f0*/  @P1 LDC R7, c[0x0][0x438] ;  /* 0x00010e00ff071b82 */ /* 0x000e300000000800 */
[----:B----4-:R-:W3:Y:S01]  /*24a00*/  @!P0 LDC.64 R2, c[0x0][0x428] ;  /* 0x00010a00ff028b82 */ /* 0x010ee20000000a00 */
[----:B-1----:R-:W-:-:S05]  /*24a10*/  @P1 IMAD.HI.U32 R5, R4, R5, RZ ;  /* 0x0000000504051227 */ /* 0x002fca00078e00ff */
[----:B0-----:R-:W-:-:S04]  /*24a20*/  @P1 SHF.R.U32.HI R6, RZ, R7, R5 ;  /* 0x00000007ff061219 */ /* 0x001fc80000011605 */
[--C-:B------:R-:W-:Y:S01]  /*24a30*/  @!P0 SHF.R.S32.HI R7, RZ, 0x1f, R6.reuse ;  /* 0x0000001fff078819 */ /* 0x100fe20000011406 */
[----:B------:R-:W-:-:S04]  /*24a40*/  IMAD.MOV R5, RZ, RZ, -R6 ;  /* 0x000000ffff057224 */ /* 0x000fc800078e0a06 */
[----:B------:R-:W-:Y:S01]  /*24a50*/  IMAD R4, R8, R5, R4 ;  /* 0x0000000508047224 */ /* 0x000fe200078e0204 */
[----:B------:R-:W-:Y:S01]  /*24a60*/  LOP3.LUT R10, R31, 0x80, RZ, 0xfc, !PT ;  /* 0x000000801f0a7812 */ /* 0x000fe200078efcff */
[----:B------:R-:W-:Y:S01]  /*24a70*/  UMOV UR4, 0xffffffff ;  /* 0xffffffff00047882 */ /* 0x000fe20000000000 */
[----:B--2---:R-:W-:Y:S01]  /*24a80*/  SHF.R.S32.HI R9, RZ, 0x1f, R35 ;  /* 0x0000001fff097819 */ /* 0x004fe20000011423 */
[----:B---3--:R-:W-:-:S04]  /*24a90*/  @!P0 IMAD.WIDE.U32 R6, R35, R2, R6 ;  /* 0x0000000223068225 */ /* 0x008fc800078e0006 */
[----:B------:R-:W-:Y:S01]  /*24aa0*/  @!P0 IMAD R5, R9, R2, RZ ;  /* 0x0000000209058224 */ /* 0x000fe200078e02ff */
[----:B------:R0:W-:Y:S03]  /*24ab0*/  STL [R1+0x4], R9 ;  /* 0x0000040901007387 */ /* 0x0001e60000100800 */
[----:B------:R-:W-:Y:S02]  /*24ac0*/  @!P0 IMAD R5, R35, R3, R5 ;  /* 0x0000000323058224 */ /* 0x000fe400078e0205 */
[----:B------:R-:W1:Y:S01]  /*24ad0*/  @!P0 LDC.64 R2, c[0x0][0x418] ;  /* 0x00010600ff028b82 */ /* 0x000e620000000a00 */
[----:B------:R-:W-:Y:S02]  /*24ae0*/  LOP3.LUT R20, R20, 0xfffffffd, RZ, 0xc0, !PT ;  /* 0xfffffffd14147812 */ /* 0x000fe400078ec0ff */
[----:B-1----:R-:W-:Y:S01]  /*24af0*/  @!P0 LEA R8, P1, R6, R2, 0x2 ;  /* 0x0000000206088211 */ /* 0x002fe200078210ff */
[----:B------:R-:W-:-:S05]  /*24b00*/  @!P0 IMAD.IADD R2, R7, 0x1, R5 ;  /* 0x0000000107028824 */ /* 0x000fca00078e0205 */
[----:B0-----:R-:W-:Y:S01]  /*24b10*/  @!P0 LEA.HI.X R9, R6, R3, R2, 0x2, P1 ;  /* 0x0000000306098211 */ /* 0x001fe200008f1402 */
[----:B------:R-:W-:Y:S01]  /*24b20*/  IMAD.MOV.U32 R3, RZ, RZ, RZ ;  /* 0x000000ffff037224 */ /* 0x000fe200078e00ff */
[----:B------:R-:W-:Y:S02]  /*24b30*/  ISETP.GE.AND P1, PT, R31, R11, PT ;  /* 0x0000000b1f00720c */ /* 0x000fe40003f26270 */
[----:B------:R-:W-:-:S03]  /*24b40*/  MOV R2, UR42 ;  /* 0x0000002a00027c02 */ /* 0x000fc60008000f00 */
[----:B------:R0:W5:Y:S01]  /*24b50*/  @!P0 LDG.E R3, desc[UR36][R8.64] ;  /* 0x0000002408038981 */ /* 0x000162000c1e1900 */
[----:B------:R-:W-:Y:S02]  /*24b60*/  ISETP.GE.AND P0, PT, R10, R11, PT ;  /* 0x0000000b0a00720c */ /* 0x000fe40003f06270 */
[----:B------:R-:W-:-:S05]  /*24b70*/  ISETP.NE.AND P2, PT, R2, 0x3, PT ;  /* 0x000000030200780c */ /* 0x000fca0003f45270 */
[----:B------:R-:W-:-:S04]  /*24b80*/  @P1 LOP3.LUT R20, R20, 0x2, RZ, 0xfc, !PT ;  /* 0x0000000214141812 */ /* 0x000fc800078efcff */
[----:B------:R-:W-:-:S04]  /*24b90*/  LOP3.LUT R20, R20, 0xfffffffb, RZ, 0xc0, !PT ;  /* 0xfffffffb14147812 */ /* 0x000fc800078ec0ff */
[----:B------:R-:W-:-:S04]  /*24ba0*/  LOP3.LUT R20, R20, 0xfffffffe, RZ, 0xc0, !PT ;  /* 0xfffffffe14147812 */ /* 0x000fc800078ec0ff */
[----:B------:R-:W-:-:S04]  /*24bb0*/  @P0 LOP3.LUT R20, R20, 0x1, RZ, 0xfc, !PT ;  /* 0x0000000114140812 */ /* 0x000fc800078efcff */
[----:B------:R-:W-:-:S05]  /*24bc0*/  @P2 LOP3.LUT R20, R20, 0x4, RZ, 0xfc, !PT ;  /* 0x0000000414142812 */ /* 0x000fca00078efcff */
[----:B------:R0:W-:Y:S01]  /*24bd0*/  STL [R1], R20 ;  /* 0x0000001401007387 */ /* 0x0001e20000100800 */
[----:B------:R-:W-:Y:S05]  /*24be0*/  BRA.DIV UR4, `(.L_x_753) ;  /* 0x000000b204e47947 */ /* 0x000fea000b800000 */
.L_x_1078:
[----:B------:R-:W-:Y:S05]  /*24bf0*/  @!P2 BRA `(.L_x_754) ;  /* 0x000000000004a947 */ /* 0x000fea0003800000 */
[----:B------:R-:W-:Y:S01]  /*24c00*/  BPT.TRAP 0x1 ;  /* 0x000000040000795c */ /* 0x000fe20000300000 */
.L_x_754:
[----:B------:R-:W-:Y:S01]  /*24c10*/  IMAD R6, R29, 0x8, R16 ;  /* 0x000000081d067824 */ /* 0x000fe200078e0210 */
[----:B------:R-:W-:Y:S01]  /*24c20*/  SHF.L.U32 R23, R32, 0x1f, RZ ;  /* 0x0000001f20177819 */ /* 0x000fe200000006ff */
[----:B------:R-:W1:Y:S01]  /*24c30*/  S2R R2, SR_TID.X ;  /* 0x0000000000027919 */ /* 0x000e620000002100 */
[----:B------:R-:W-:Y:S01]  /*24c40*/  BSSY B0, `(.L_x_755) ;  /* 0x0000007000007945 */ /* 0x000fe20003800000 */
[----:B0-----:R-:W-:Y:S01]  /*24c50*/  SHF.R.S32.HI R20, RZ, 0x1f, R4 ;  /* 0x0000001fff147819 */ /* 0x001fe20000011404 */
[----:B------:R-:W0:Y:S01]  /*24c60*/  SYNCS.PHASECHK.TRANS64.TRYWAIT P0, [R6+URZ+0x38880], R23 ;  /* 0x03888017060075a7 */ /* 0x000e22000800017f */
[----:B-1----:R-:W-:-:S04]  /*24c70*/  LOP3.LUT R2, R2, 0x7f, RZ, 0xc0, !PT ;  /* 0x0000007f02027812 */ /* 0x002fc800078ec0ff */
[----:B------:R-:W-:-:S04]  /*24c80*/  SHF.R.U32.HI R2, RZ, 0x3, R2 ;  /* 0x00000003ff027819 */ /* 0x000fc80000011602 */
[----:B------:R-:W-:Y:S01]  /*24c90*/  IADD3 R7, -R2, R26, -R0 ;  /* 0x0000001a02077210 */ /* 0x000fe20007ffe900 */
[----:B0-----:R-:W-:Y:S06]  /*24ca0*/  @!P0 BRA `(.L_x_756) ;  /* 0x000000b000e88947 */ /* 0x001fec0003800000 */
.L_x_1079:
[----:B------:R-:W-:Y:S05]  /*24cb0*/  BSYNC B0 ;  /* 0x0000000000007941 */ /* 0x000fea0003800000 */
.L_x_755:
[----:B------:R-:W2:Y:S01]  /*24cc0*/  LDL R10, [R1+0x18] ;  /* 0x00001800010a7983 */ /* 0x000ea20000100800 */
[----:B------:R-:W-:Y:S01]  /*24cd0*/  ULDC.64 UR4, c[0x0][0x328] ;  /* 0x0000ca0000047ab9 */ /* 0x000fe20000000a00 */
[----:B-----5:R-:W-:Y:S01]  /*24ce0*/  SHF.R.S32.HI R21, RZ, 0x1f, R3 ;  /* 0x0000001fff157819 */ /* 0x020fe20000011403 */
[----:B------:R-:W-:Y:S01]  /*24cf0*/  ULDC.64 UR6, c[0x0][0x318] ;  /* 0x0000c60000067ab9 */ /* 0x000fe20000000a00 */
[----:B------:R-:W3:Y:S01]  /*24d00*/  LDL.LU R5, [R1] ;  /* 0x0000000001057983 */ /* 0x000ee20000300800 */
[----:B------:R-:W-:Y:S01]  /*24d10*/  ISETP.GE.AND P1, PT, R7, 0x1, PT ;  /* 0x000000010700780c */ /* 0x000fe20003f26270 */
[----:B------:R-:W-:Y:S02]  /*24d20*/  IMAD R0, R20, UR4, RZ ;  /* 0x0000000414007c24 */ /* 0x000fe4000f8e02ff */
[----:B------:R-:W-:-:S04]  /*24d30*/  IMAD.WIDE.U32 R8, R4, UR4, RZ ;  /* 0x0000000404087c25 */ /* 0x000fc8000f8e00ff */
[----:B------:R-:W-:Y:S01]  /*24d40*/  IMAD R0, R4, UR5, R0 ;  /* 0x0000000504007c24 */ /* 0x000fe2000f8e0200 */
[----:B------:R-:W-:-:S03]  /*24d50*/  ULDC.64 UR4, c[0x0][0x338] ;  /* 0x0000ce0000047ab9 */ /* 0x000fc60000000a00 */
[----:B------:R-:W-:Y:S02]  /*24d60*/  IMAD.IADD R9, R9, 0x1, R0 ;  /* 0x0000000109097824 */ /* 0x000fe400078e0200 */
[----:B------:R-:W-:Y:S02]  /*24d70*/  IMAD R0, R21, UR4, RZ ;  /* 0x0000000415007c24 */ /* 0x000fe4000f8e02ff */
[----:B------:R-:W-:-:S04]  /*24d80*/  IMAD.WIDE.U32 R8, R3, UR4, R8 ;  /* 0x0000000403087c25 */ /* 0x000fc8000f8e0008 */
        /* <DEDUP_REMOVED lines=9> */
[----:B---3--:R-:W-:-:S04]  /*24e20*/  LOP3.LUT R5, R5, 0xffffffdf, RZ, 0xc0, !PT ;  /* 0xffffffdf05057812 */ /* 0x008fc800078ec0ff */
[----:B------:R-:W-:-:S05]  /*24e30*/  @P1 LOP3.LUT R5, R5, 0x20, RZ, 0xfc, !PT ;  /* 0x0000002005051812 */ /* 0x000fca00078efcff */
[----:B------:R1:W-:Y:S01]  /*24e40*/  STL [R1], R5 ;  /* 0x0000000501007387 */ /* 0x0003e20000100800 */
[----:B------:R-:W-:Y:S05]  /*24e50*/  BRA.DIV UR4, `(.L_x_757) ;  /* 0x000000b204907947 */ /* 0x000fea000b800000 */
[----:B------:R-:W2:Y:S01]  /*24e60*/  LDC R12, c[0x0][0x2f4] ;  /* 0x0000bd00ff0c7b82 */ /* 0x000ea20000000800 */
[----:B------:R-:W3:Y:S01]  /*24e70*/  SHFL.IDX PT, R8, R0, RZ, 0x181f ;  /* 0x00181fff00087589 */ /* 0x000ee200000e0000 */
[----:B------:R-:W-:-:S03]  /*24e80*/  LOP3.LUT R11, R31, 0x80, RZ, 0xfc, !PT ;  /* 0x000000801f0b7812 */ /* 0x000fc600078efcff */
[----:B-1----:R-:W1:Y:S01]  /*24e90*/  SHFL.IDX PT, R5, R2, RZ, 0x181f ;  /* 0x00181fff02057589 */ /* 0x002e6200000e0000 */
[C---:B--2---:R-:W-:Y:S02]  /*24ea0*/  ISETP.GE.AND P1, PT, R31.reuse, R12, PT ;  /* 0x0000000c1f00720c */ /* 0x044fe40003f26270 */
[----:B---3--:R-:W-:Y:S02]  /*24eb0*/  IADD3 R8, P0, R31, R8, RZ ;  /* 0x000000081f087210 */ /* 0x008fe40007f1e0ff */
[----:B------:R-:W-:-:S03]  /*24ec0*/  ISETP.LT.OR P2, PT, R7, 0x1, P1 ;  /* 0x000000010700780c */ /* 0x000fc60000f41670 */
[----:B-1----:R-:W-:Y:S01]  /*24ed0*/  IMAD.X R9, RZ, RZ, R5, P0 ;  /* 0x000000ffff097224 */ /* 0x002fe200000e0605 */
[----:B------:R-:W-:Y:S02]  /*24ee0*/  IADD3 R5, R16, R10, RZ ;  /* 0x0000000a10057210 */ /* 0x000fe40007ffe0ff */
[----:B------:R-:W-:Y:S02]  /*24ef0*/  ISETP.GE.AND P0, PT, R11, R12, PT ;  /* 0x0000000c0b00720c */ /* 0x000fe40003f06270 */
[----:B------:R-:W2:Y:S01]  /*24f00*/  LDL.LU R11, [R1] ;  /* 0x00000000010b7983 */ /* 0x000ea20000300800 */
[C---:B------:R-:W-:Y:S02]  /*24f10*/  ISETP.GE.AND P3, PT, R7.reuse, 0x11, PT ;  /* 0x000000110700780c */ /* 0x040fe40003f66270 */
[C---:B------:R-:W-:Y:S02]  /*24f20*/  ISETP.GE.AND P6, PT, R7.reuse, 0x71, PT ;  /* 0x000000710700780c */ /* 0x040fe40003fc6270 */
[----:B------:R-:W-:Y:S01]  /*24f30*/  @!PT LDS RZ, [RZ] ;  /* 0x00000000fffff984 */ /* 0x000fe20000000800 */
[----:B------:R-:W-:Y:S01]  /*24f40*/  LDGSTS.E.BYPASS.LTC128B.128 [R5+0x10400], desc[UR36][R8.64], !P2 ;  /* 0x1040000008057fae */ /* 0x000fe2000d101d64 */
[----:B------:R-:W-:-:S02]  /*24f50*/  ISETP.LT.OR P2, PT, R7, 0x1, P0 ;  /* 0x000000010700780c */ /* 0x000fc40000741670 */
[C---:B------:R-:W-:Y:S02]  /*24f60*/  ISETP.GE.AND P5, PT, R7.reuse, 0x31, PT ;  /* 0x000000310700780c */ /* 0x040fe40003fa6270 */
[----:B------:R-:W-:-:S09]  /*24f70*/  ISETP.GE.AND P4, PT, R7, 0x41, PT ;  /* 0x000000410700780c */ /* 0x000fd20003f86270 */
[----:B------:R1:W-:Y:S04]  /*24f80*/  LDGSTS.E.BYPASS.LTC128B.128 [R5+0x14400], desc[UR36][R8.64+0x80], !P2 ;  /* 0x1440008008057fae */ /* 0x0003e8000d101d64 */
[----:B-1----:R-:W1:Y:S04]  /*24f90*/  SHFL.IDX PT, R8, R0, 0x1, 0x181f ;  /* 0x00381f0000087f89 */ /* 0x002e6800000e0000 */
[----:B------:R-:W3:Y:S01]  /*24fa0*/  SHFL.IDX PT, R9, R2, 0x1, 0x181f ;  /* 0x00381f0002097f89 */ /* 0x000ee200000e0000 */
[----:B-1----:R-:W-:-:S05]  /*24fb0*/  IADD3 R8, P2, R31, R8, RZ ;  /* 0x000000081f087210 */ /* 0x002fca0007f5e0ff */
[----:B---3--:R-:W-:Y:S01]  /*24fc0*/  IMAD.X R9, RZ, RZ, R9, P2 ;  /* 0x000000ffff097224 */ /* 0x008fe200010e0609 */
[----:B------:R-:W-:-:S13]  /*24fd0*/  ISETP.LT.OR P2, PT, R7, 0x11, P1 ;  /* 0x000000110700780c */ /* 0x000fda0000f41670 */
[----:B------:R-:W-:Y:S01]  /*24fe0*/  LDGSTS.E.BYPASS.LTC128B.128 [R5+0x10c00], desc[UR36][R8.64], !P2 ;  /* 0x10c0000008057fae */ /* 0x000fe2000d101d64 */
[----:B------:R-:W-:-:S13]  /*24ff0*/  ISETP.LT.OR P2, PT, R7, 0x11, P0 ;  /* 0x000000110700780c */ /* 0x000fda0000741670 */
        /* <DEDUP_REMOVED lines=24> */
[----:B------:R1:W-:Y:S01]  /*25180*/  LDGSTS.E.BYPASS.LTC128B.128 [R5+0x16400], desc[UR36][R8.64+0x80], !P2 ;  /* 0x1640008008057fae */ /* 0x0003e2000d101d64 */
[----:B--2---:R-:W-:-:S04]  /*25190*/  LOP3.LUT R11, R11, 0xffffffef, RZ, 0xc0, !PT ;  /* 0xffffffef0b0b7812 */ /* 0x004fc800078ec0ff */
[----:B------:R-:W-:Y:S02]  /*251a0*/  @P3 LOP3.LUT R11, R11, 0x10, RZ, 0xfc, !PT ;  /* 0x000000100b0b3812 */ /* 0x000fe400078efcff */
[----:B------:R-:W-:Y:S01]  /*251b0*/  ISETP.GE.AND P3, PT, R7, 0x51, PT ;  /* 0x000000510700780c */ /* 0x000fe20003f66270 */
[----:B-1----:R-:W1:Y:S01]  /*251c0*/  SHFL.IDX PT, R8, R0, 0x5, 0x181f ;  /* 0x00b81f0000087f89 */ /* 0x002e6200000e0000 */
[----:B------:R-:W-:-:S03]  /*251d0*/  LOP3.LUT R11, R11, 0xfffffff7, RZ, 0xc0, !PT ;  /* 0xfffffff70b0b7812 */ /* 0x000fc600078ec0ff */
[----:B------:R-:W2:Y:S01]  /*251e0*/  SHFL.IDX PT, R9, R2, 0x5, 0x181f ;  /* 0x00b81f0002097f89 */ /* 0x000ea200000e0000 */
[----:B-1----:R-:W-:-:S05]  /*251f0*/  IADD3 R8, P2, R31, R8, RZ ;  /* 0x000000081f087210 */ /* 0x002fca0007f5e0ff */
[----:B--2---:R-:W-:Y:S01]  /*25200*/  IMAD.X R9, RZ, RZ, R9, P2 ;  /* 0x000000ffff097224 */ /* 0x004fe200010e0609 */
[----:B------:R-:W-:-:S13]  /*25210*/  ISETP.LT.OR P2, PT, R7, 0x51, P1 ;  /* 0x000000510700780c */ /* 0x000fda0000f41670 */
[----:B------:R-:W-:Y:S01]  /*25220*/  LDGSTS.E.BYPASS.LTC128B.128 [R5+0x12c00], desc[UR36][R8.64], !P2 ;  /* 0x12c0000008057fae */ /* 0x000fe2000d101d64 */
[----:B------:R-:W-:-:S13]  /*25230*/  ISETP.LT.OR P2, PT, R7, 0x51, P0 ;  /* 0x000000510700780c */ /* 0x000fda0000741670 */
[----:B------:R1:W-:Y:S04]  /*25240*/  LDGSTS.E.BYPASS.LTC128B.128 [R5+0x16c00], desc[UR36][R8.64+0x80], !P2 ;  /* 0x16c0008008057fae */ /* 0x0003e8000d101d64 */
[----:B-1----:R-:W1:Y:S04]  /*25250*/  SHFL.IDX PT, R8, R0, 0x6, 0x181f ;  /* 0x00d81f0000087f89 */ /* 0x002e6800000e0000 */
[----:B------:R-:W2:Y:S04]  /*25260*/  SHFL.IDX PT, R9, R2, 0x6, 0x181f ;  /* 0x00d81f0002097f89 */ /* 0x000ea800000e0000 */
[----:B------:R-:W3:Y:S04]  /*25270*/  SHFL.IDX PT, R2, R2, 0x7, 0x181f ;  /* 0x00f81f0002027f89 */ /* 0x000ee800000e0000 */
[----:B------:R-:W4:Y:S01]  /*25280*/  SHFL.IDX PT, R0, R0, 0x7, 0x181f ;  /* 0x00f81f0000007f89 */ /* 0x000f2200000e0000 */
[----:B-1----:R-:W-:-:S04]  /*25290*/  IADD3 R8, P2, R31, R8, RZ ;  /* 0x000000081f087210 */ /* 0x002fc80007f5e0ff */
[----:B--2---:R-:W-:Y:S02]  /*252a0*/  IADD3.X R9, RZ, R9, RZ, P2, !PT ;  /* 0x00000009ff097210 */ /* 0x004fe400017fe4ff */
        /* <DEDUP_REMOVED lines=8> */
[----:B------:R-:W-:-:S05]  /*25330*/  @P6 LOP3.LUT R11, R11, 0x40, RZ, 0xfc, !PT ;  /* 0x000000400b0b6812 */ /* 0x000fca00078efcff */
[----:B---34-:R1:W-:Y:S02]  /*25340*/  STL [R1], R11 ;  /* 0x0000000b01007387 */ /* 0x0183e40000100800 */
.L_x_1097:
[C---:B------:R-:W-:Y:S02]  /*25350*/  ISETP.LT.OR P1, PT, R7.reuse, 0x71, P1 ;  /* 0x000000710700780c */ /* 0x040fe40000f21670 */
[----:B------:R-:W-:Y:S02]  /*25360*/  ISETP.LT.OR P0, PT, R7, 0x71, P0 ;  /* 0x000000710700780c */ /* 0x000fe40000701670 */
[----:B01----:R-:W-:-:S05]  /*25370*/  IADD3 R8, P6, R31, R0, RZ ;  /* 0x000000001f087210 */ /* 0x003fca0007fde0ff */
        /* <DEDUP_REMOVED lines=8> */
.L_x_758:
[----:B------:R-:W-:Y:S02]  /*25400*/  PLOP3.LUT P1, PT, P1, P0, PT, 0xa2, 0x0 ;  /* 0x000000000000781c */ /* 0x000fe40000f21472 */
[----:B------:R-:W-:-:S08]  /*25410*/  @P0 R2UR P1, UR4, R6 ;  /* 0x00000000060402ca */ /* 0x000fd00000020000 */
[----:B------:R-:W-:-:S05]  /*25420*/  @P0 PLOP3.LUT P0, PT, P1, PT, PT, 0x80, 0x0 ;  /* 0x000000000000081c */ /* 0x000fca0000f0f070 */
[----:B------:R-:W-:Y:S01]  /*25430*/  @!P1 SYNCS.ARRIVE.TRANS64.RED.A0T1 RZ, [UR4+0x38870], RZ ;  /* 0x038870ffffff99a7 */ /* 0x000fe20008200404 */
[----:B------:R-:W-:Y:S07]  /*25440*/  @!P1 ARRIVES.LDGSTSBAR.64.TRANSCNT [UR4+0x38870] ;  /* 0x03887000ff0099b0 */ /* 0x000fee0008000a84 */
[----:B------:R-:W-:Y:S05]  /*25450*/  @P0 BRA.U.ANY `(.L_x_758) ;  /* 0xfffffffd00e80947 */ /* 0x000fea000393ffff */
[----:B------:R-:W-:Y:S01]  /*25460*/  NOP ;  /* 0x0000000000007918 */ /* 0x000fe20000000000 */
[----:B------:R-:W2:Y:S02]  /*25470*/  LDL R0, [R1] ;  /* 0x0000000001007983 */ /* 0x000ea40000100800 */
[----:B--2---:R-:W-:-:S13]  /*25480*/  LOP3.LUT P6, RZ, R0, 0x4, RZ, 0xc0, !PT ;  /* 0x0000000400ff7812 */ /* 0x004fda00078cc0ff */
[----:B------:R-:W-:Y:S05]  /*25490*/  @!P6 BRA `(.L_x_759) ;  /* 0x000000000004e947 */ /* 0x000fea0003800000 */
[----:B------:R-:W-:Y:S01]  /*254a0*/  BPT.TRAP 0x1 ;  /* 0x000000040000795c */ /* 0x000fe20000300000 */
.L_x_759:
[----:B------:R1:W-:Y:S01]  /*254b0*/  SYNCS.ARRIVE.TRANS64.A1T0 RZ, [R6+URZ+0x38870], RZ ;  /* 0x038870ff06ff79a7 */ /* 0x0003e2000810003f */
[----:B------:R-:W-:Y:S05]  /*254c0*/  @!P6 BRA `(.L_x_760) ;  /* 0x000000000004e947 */ /* 0x000fea0003800000 */
[----:B------:R-:W-:Y:S01]  /*254d0*/  BPT.TRAP 0x1 ;  /* 0x000000040000795c */ /* 0x000fe20000300000 */
.L_x_760:
[----:B------:R-:W2:Y:S01]  /*254e0*/  SYNCS.PHASECHK.TRANS64.TRYWAIT P0, [R6+URZ+0x38840], R23 ;  /* 0x03884017060075a7 */ /* 0x000ea2000800017f */
[----:B------:R-:W-:Y:S04]  /*254f0*/  BSSY B0, `(.L_x_761) ;  /* 0x0000002000007945 */ /* 0x000fe80003800000 */
[----:B--2---:R-:W-:Y:S05]  /*25500*/  @!P0 BRA `(.L_x_762) ;  /* 0x000000b400c08947 */ /* 0x004fea0003800000 */
.L_x_1098:
[----:B------:R-:W-:Y:S05]  /*25510*/  BSYNC B0 ;  /* 0x0000000000007941 */ /* 0x000fea0003800000 */
.L_x_761:
[----:B------:R3:W5:Y:S01]  /*25520*/  LDL R10, [R1] ;  /* 0x00000000010a7983 */ /* 0x0007620000100800 */
[----:B------:R-:W-:Y:S01]  /*25530*/  ULDC.64 UR4, c[0x0][0x300] ;  /* 0x0000c00000047ab9 */ /* 0x000fe20000000a00 */
[----:B------:R-:W4:Y:S01]  /*25540*/  LDC R7, c[0x0][0x2f4] ;  /* 0x0000bd00ff077b82 */ /* 0x000f220000000800 */
[----:B------:R-:W-:Y:S01]  /*25550*/  IMAD R0, R20, UR4, RZ ;  /* 0x0000000414007c24 */ /* 0x000fe2000f8e02ff */
[----:B------:R-:W-:Y:S01]  /*25560*/  ULDC.64 UR6, c[0x0][0x2e8] ;  /* 0x0000ba0000067ab9 */ /* 0x000fe20000000a00 */
[----:B0-----:R-:W-:Y:S01]  /*25570*/  IMAD.WIDE.U32 R8, R4, UR4, RZ ;  /* 0x0000000404087c25 */ /* 0x001fe2000f8e00ff */
[----:B------:R-:W-:-:S03]  /*25580*/  LOP3.LUT R11, R31, 0x80, RZ, 0xfc, !PT ;  /* 0x000000801f0b7812 */ /* 0x000fc600078efcff */
[----:B------:R-:W-:Y:S01]  /*25590*/  IMAD R0, R4, UR5, R0 ;  /* 0x0000000504007c24 */ /* 0x000fe2000f8e0200 */
[----:B------:R-:W-:Y:S02]  /*255a0*/  ULDC.64 UR4, c[0x0][0x310] ;  /* 0x0000c40000047ab9 */ /* 0x000fe40000000a00 */
[----:B------:R-:W-:Y:S02]  /*255b0*/  IMAD R21, R21, UR4, RZ ;  /* 0x0000000415157c24 */ /* 0x000fe4000f8e02ff */
[----:B------:R-:W-:Y:S02]  /*255c0*/  IMAD.IADD R9, R9, 0x1, R0 ;  /* 0x0000000109097824 */ /* 0x000fe400078e0200 */
[----:B------:R-:W-:-:S04]  /*255d0*/  IMAD.WIDE.U32 R8, R3, UR4, R8 ;  /* 0x0000000403087c25 */ /* 0x000fc8000f8e0008 */
[----:B------:R-:W-:Y:S01]  /*255e0*/  IMAD R3, R3, UR5, R21 ;  /* 0x0000000503037c24 */ /* 0x000fe2000f8e0215 */
[----:B------:R-:W-:Y:S01]  /*255f0*/  ULDC.64 UR4, c[0x0][0x308] ;  /* 0x0000c20000047ab9 */ /* 0x000fe20000000a00 */
[----:B------:R-:W-:Y:S02]  /*25600*/  IMAD.MOV.U32 R2, RZ, RZ, R8 ;  /* 0x000000ffff027224 */ /* 0x000fe400078e0008 */
[----:B------:R-:W-:Y:S01]  /*25610*/  IMAD.IADD R3, R9, 0x1, R3 ;  /* 0x0000000109037824 */ /* 0x000fe200078e0203 */
[----:B----4-:R-:W-:Y:S01]  /*25620*/  ISETP.GE.AND P1, PT, R11, R7, PT ;  /* 0x000000070b00720c */ /* 0x010fe20003f26270 */
[----:B------:R-:W-:Y:S01]  /*25630*/  IMAD.WIDE.U32 R2, R17, UR4, R2 ;  /* 0x0000000411027c25 */ /* 0x000fe2000f8e0002 */
[----:B------:R-:W-:-:S03]  /*25640*/  UMOV UR4, 0xffffffff ;  /* 0xffffffff00047882 */ /* 0x000fc60000000000 */
[----:B------:R-:W-:Y:S01]  /*25650*/  IMAD R0, R17, UR5, R3 ;  /* 0x0000000511007c24 */ /* 0x000fe2000f8e0203 */
[----:B------:R-:W-:-:S04]  /*25660*/  IADD3 R4, P0, R2, UR6, RZ ;  /* 0x0000000602047c10 */ /* 0x000fc8000ff1e0ff */
[----:B------:R-:W-:Y:S01]  /*25670*/  IADD3.X R0, R0, UR7, RZ, P0, !PT ;  /* 0x0000000700007c10 */ /* 0x000fe200087fe4ff */
[----:B---3--:R-:W-:Y:S08]  /*25680*/  BRA.DIV UR4, `(.L_x_763) ;  /* 0x000000b604747947 */ /* 0x008ff0000b800000 */
[----:B------:R-:W0:Y:S01]  /*25690*/  SHFL.IDX PT, R3, R4, RZ, 0x181f ;  /* 0x00181fff04037589 */ /* 0x000e2200000e0000 */
[----:B-----5:R-:W-:Y:S02]  /*256a0*/  LOP3.LUT R10, R10, 0xfffffbff, RZ, 0xc0, !PT ;  /* 0xfffffbff0a0a7812 */ /* 0x020fe400078ec0ff */
[----:B------:R-:W-:Y:S01]  /*256b0*/  ISETP.GE.AND P6, PT, R31, R7, PT ;  /* 0x000000071f00720c */ /* 0x000fe20003fc6270 */
[----:B------:R-:W3:Y:S01]  /*256c0*/  SHFL.IDX PT, R2, R0, RZ, 0x181f ;  /* 0x00181fff00027589 */ /* 0x000ee200000e0000 */
[----:B------:R-:W-:-:S04]  /*256d0*/  @P4 LOP3.LUT R10, R10, 0x400, RZ, 0xfc, !PT ;  /* 0x000004000a0a4812 */ /* 0x000fc800078efcff */
[C---:B------:R-:W-:Y:S02]  /*256e0*/  LOP3.LUT P4, RZ, R10.reuse, 0x20, RZ, 0xc0, !PT ;  /* 0x000000200aff7812 */ /* 0x040fe4000788c0ff */
[----:B------:R-:W-:-:S04]  /*256f0*/  LOP3.LUT R10, R10, 0xfffffdff, RZ, 0xc0, !PT ;  /* 0xfffffdff0a0a7812 */ /* 0x000fc800078ec0ff */
[----:B------:R-:W-:-:S04]  /*25700*/  @P3 LOP3.LUT R10, R10, 0x200, RZ, 0xfc, !PT ;  /* 0x000002000a0a3812 */ /* 0x000fc800078efcff */
[C---:B------:R-:W-:Y:S02]  /*25710*/  LOP3.LUT P3, RZ, R10.reuse, 0x10, RZ, 0xc0, !PT ;  /* 0x000000100aff7812 */ /* 0x040fe4000786c0ff */
[----:B------:R-:W-:Y:S02]  /*25720*/  LOP3.LUT R10, R10, 0xfffffeff, RZ, 0xc0, !PT ;  /* 0xfffffeff0a0a7812 */ /* 0x000fe400078ec0ff */
[----:B0-----:R-:W-:Y:S02]  /*25730*/  @P4 IADD3 R3, P0, R31, R3, RZ ;  /* 0x000000031f034210 */ /* 0x001fe40007f1e0ff */
[----:B------:R-:W-:-:S03]  /*25740*/  @P2 LOP3.LUT R10, R10, 0x100, RZ, 0xfc, !PT ;  /* 0x000001000a0a2812 */ /* 0x000fc600078efcff */
[----:B---3--:R-:W-:Y:S01]  /*25750*/  @P4 IMAD.X R2, RZ, RZ, R2, P0 ;  /* 0x000000ffff024224 */ /* 0x008fe200000e0602 */
[----:B------:R-:W-:Y:S01]  /*25760*/  LOP3.LUT P2, RZ, R10, 0x8, RZ, 0xc0, !PT ;  /* 0x000000080aff7812 */ /* 0x000fe2000784c0ff */
[----:B------:R-:W-:Y:S03]  /*25770*/  STL [R1], R10 ;  /* 0x0000000a01007387 */ /* 0x000fe60000100800 */
[----:B------:R-:W-:-:S04]  /*25780*/  @P4 LOP3.LUT R3, R3, R2, RZ, 0x3c, !PT ;  /* 0x0000000203034212 */ /* 0x000fc800078e3cff */
[----:B------:R-:W-:-:S04]  /*25790*/  @P4 LOP3.LUT R2, R3, R2, RZ, 0x3c, !PT ;  /* 0x0000000203024212 */ /* 0x000fc800078e3cff */
[----:B------:R-:W-:-:S05]  /*257a0*/  @P4 LOP3.LUT R3, R3, R2, RZ, 0x3c, !PT ;  /* 0x0000000203034212 */ /* 0x000fca00078e3cff */
[----:B------:R-:W-:Y:S01]  /*257b0*/  @!PT LDS RZ, [RZ] ;  /* 0x00000000fffff984 */ /* 0x000fe20000000800 */
[----:B------:R-:W-:Y:S04]  /*257c0*/  @P4 LDGSTS.E.BYPASS.LTC128B.128 [R5+0x28400], desc[UR36][R2.64], !P6 ;  /* 0x2840000002054fae */ /* 0x000fe8000f101d64 */
[----:B------:R0:W-:Y:S01]  /*257d0*/  @P4 LDGSTS.E.BYPASS.LTC128B.128 [R5+0x2c400], desc[UR36][R2.64+0x80], !P1 ;  /* 0x2c40008002054fae */ /* 0x0001e2000c901d64 */
[----:B------:R-:W-:-:S03]  /*257e0*/  LOP3.LUT P4, RZ, R10, 0x400, RZ, 0xc0, !PT ;  /* 0x000004000aff7812 */ /* 0x000fc6000788c0ff */
[----:B0-----:R-:W0:Y:S04]  /*257f0*/  SHFL.IDX PT, R3, R4, 0x1, 0x181f ;  /* 0x00381f0004037f89 */ /* 0x001e2800000e0000 */
[----:B------:R-:W3:Y:S01]  /*25800*/  SHFL.IDX PT, R2, R0, 0x1, 0x181f ;  /* 0x00381f0000027f89 */ /* 0x000ee200000e0000 */
[----:B0-----:R-:W-:-:S04]  /*25810*/  @P3 IADD3 R3, P0, R31, R3, RZ ;  /* 0x000000031f033210 */ /* 0x001fc80007f1e0ff */
[----:B---3--:R-:W-:-:S04]  /*25820*/  @P3 IADD3.X R2, RZ, R2, RZ, P0, !PT ;  /* 0x00000002ff023210 */ /* 0x008fc800007fe4ff */
[----:B------:R-:W-:-:S04]  /*25830*/  @P3 LOP3.LUT R3, R3, R2, RZ, 0x3c, !PT ;  /* 0x0000000203033212 */ /* 0x000fc800078e3cff */
[----:B------:R-:W-:-:S04]  /*25840*/  @P3 LOP3.LUT R2, R3, R2, RZ, 0x3c, !PT ;  /* 0x0000000203023212 */ /* 0x000fc800078e3cff */
[----:B------:R-:W-:-:S05]  /*25850*/  @P3 LOP3.LUT R3, R3, R2, RZ, 0x3c, !PT ;  /* 0x0000000203033212 */ /* 0x000fca00078e3cff */
[----:B------:R-:W-:Y:S04]  /*25860*/  @P3 LDGSTS.E.BYPASS.LTC128B.128 [R5+0x28c00], desc[UR36][R2.64], !P6 ;  /* 0x28c0000002053fae */ /* 0x000fe8000f101d64 */
[----:B------:R0:W-:Y:S01]  /*25870*/  @P3 LDGSTS.E.BYPASS.LTC128B.128 [R5+0x2cc00], desc[UR36][R2.64+0x80], !P1 ;  /* 0x2cc0008002053fae */ /* 0x0001e2000c901d64 */
[----:B------:R-:W-:-:S03]  /*25880*/  LOP3.LUT P3, RZ, R10, 0x200, RZ, 0xc0, !PT ;  /* 0x000002000aff7812 */ /* 0x000fc6000786c0ff */
[----:B0-----:R-:W0:Y:S04]  /*25890*/  SHFL.IDX PT, R3, R4, 0x2, 0x181f ;  /* 0x00581f0004037f89 */ /* 0x001e2800000e0000 */
[----:B------:R-:W3:Y:S01]  /*258a0*/  SHFL.IDX PT, R2, R0, 0x2, 0x181f ;  /* 0x00581f0000027f89 */ /* 0x000ee200000e0000 */
[----:B0-----:R-:W-:-:S05]  /*258b0*/  @P2 IADD3 R3, P0, R31, R3, RZ ;  /* 0x000000031f032210 */ /* 0x001fca0007f1e0ff */
[----:B---3--:R-:W-:-:S05]  /*258c0*/  @P2 IMAD.X R2, RZ, RZ, R2, P0 ;  /* 0x000000ffff022224 */ /* 0x008fca00000e0602 */
        /* <DEDUP_REMOVED lines=14> */
[----:B------:R0:W-:Y:S04]  /*259b0*/  @P5 LDGSTS.E.BYPASS.LTC128B.128 [R5+0x2dc00], desc[UR36][R2.64+0x80], !P1 ;  /* 0x2dc0008002055fae */ /* 0x0001e8000c901d64 */
        /* <DEDUP_REMOVED lines=19> */
[----:B------:R-:W3:Y:S04]  /*25af0*/  SHFL.IDX PT, R2, R0, 0x6, 0x181f ;  /* 0x00d81f0000027f89 */ /* 0x000ee800000e0000 */
[----:B------:R-:W4:Y:S04]  /*25b00*/  SHFL.IDX PT, R4, R4, 0x7, 0x181f ;  /* 0x00f81f0004047f89 */ /* 0x000f2800000e0000 */
[----:B------:R-:W1:Y:S01]  /*25b10*/  SHFL.IDX PT, R0, R0, 0x7, 0x181f ;  /* 0x00f81f0000007f89 */ /* 0x000e6200000e0000 */
[----:B0-----:R-:W-:-:S05]  /*25b20*/  @P2 IADD3 R3, P0, R31, R3, RZ ;  /* 0x000000031f032210 */ /* 0x001fca0007f1e0ff */
[----:B---3--:R-:W-:-:S05]  /*25b30*/  @P2 IMAD.X R2, RZ, RZ, R2, P0 ;  /* 0x000000ffff022224 */ /* 0x008fca00000e0602 */
[----:B------:R-:W-:-:S04]  /*25b40*/  @P2 LOP3.LUT R3, R3, R2, RZ, 0x3c, !PT ;  /* 0x0000000203032212 */ /* 0x000fc800078e3cff */
[----:B------:R-:W-:-:S04]  /*25b50*/  @P2 LOP3.LUT R2, R3, R2, RZ, 0x3c, !PT ;  /* 0x0000000203022212 */ /* 0x000fc800078e3cff */
[----:B------:R-:W-:-:S05]  /*25b60*/  @P2 LOP3.LUT R3, R3, R2, RZ, 0x3c, !PT ;  /* 0x0000000203032212 */ /* 0x000fca00078e3cff */
[----:B------:R0:W-:Y:S04]  /*25b70*/  @P2 LDGSTS.E.BYPASS.LTC128B.128 [R5+0x2b400], desc[UR36][R2.64], !P6 ;  /* 0x2b40000002052fae */ /* 0x0001e8000f101d64 */
[----:B-1--4-:R0:W-:Y:S02]  /*25b80*/  @P2 LDGSTS.E.BYPASS.LTC128B.128 [R5+0x2f400], desc[UR36][R2.64+0x80], !P1 ;  /* 0x2f40008002052fae */ /* 0x0121e4000c901d64 */
.L_x_1116:
[----:B------:R-:W-:Y:S02]  /*25b90*/  LOP3.LUT P2, RZ, R10, 0x40, RZ, 0xc0, !PT ;  /* 0x000000400aff7812 */ /* 0x000fe4000784c0ff */
[----:B------:R-:W-:-:S11]  /*25ba0*/  ISETP.GE.AND P3, PT, R31, R7, PT ;  /* 0x000000071f00720c */ /* 0x000fd60003f66270 */
[----:B01----:R-:W-:-:S04]  /*25bb0*/  @P2 IADD3 R2, P0, R31, R4, RZ ;  /* 0x000000041f022210 */ /* 0x003fc80007f1e0ff */
[----:B------:R-:W-:Y:S02]  /*25bc0*/  @P2 IADD3.X R0, RZ, R0, RZ, P0, !PT ;  /* 0x00000000ff002210 */ /* 0x000fe400007fe4ff */
        /* <DEDUP_REMOVED lines=8> */
.L_x_764:
[----:B------:R-:W-:Y:S02]  /*25c50*/  PLOP3.LUT P1, PT, P1, P0, PT, 0xa2, 0x0 ;  /* 0x000000000000781c */ /* 0x000fe40000f21472 */
[----:B------:R-:W-:-:S08]  /*25c60*/  @P0 R2UR P1, UR4, R6 ;  /* 0x00000000060402ca */ /* 0x000fd00000020000 */
[----:B------:R-:W-:-:S05]  /*25c70*/  @P0 PLOP3.LUT P0, PT, P1, PT, PT, 0x80, 0x0 ;  /* 0x000000000000081c */ /* 0x000fca0000f0f070 */
[----:B------:R-:W-:Y:S01]  /*25c80*/  @!P1 SYNCS.ARRIVE.TRANS64.RED.A0T1 RZ, [UR4+0x38830], RZ ;  /* 0x038830ffffff99a7 */ /* 0x000fe20008200404 */
[----:B------:R-:W-:Y:S07]  /*25c90*/  @!P1 ARRIVES.LDGSTSBAR.64.TRANSCNT [UR4+0x38830] ;  /* 0x03883000ff0099b0 */ /* 0x000fee0008000a84 */
[----:B------:R-:W-:Y:S05]  /*25ca0*/  @P0 BRA.U.ANY `(.L_x_764) ;  /* 0xfffffffd00e80947 */ /* 0x000fea000393ffff */
[----:B------:R-:W-:Y:S01]  /*25cb0*/  NOP ;  /* 0x0000000000007918 */ /* 0x000fe20000000000 */
[----:B------:R-:W3:Y:S02]  /*25cc0*/  LDL R0, [R1] ;  /* 0x0000000001007983 */ /* 0x000ee40000100800 */
[----:B---3--:R-:W-:-:S13]  /*25cd0*/  LOP3.LUT P2, RZ, R0, 0x4, RZ, 0xc0, !PT ;  /* 0x0000000400ff7812 */ /* 0x008fda000784c0ff */
[----:B------:R-:W-:Y:S05]  /*25ce0*/  @!P2 BRA `(.L_x_765) ;  /* 0x000000000004a947 */ /* 0x000fea0003800000 */
[----:B------:R-:W-:Y:S01]  /*25cf0*/  BPT.TRAP 0x1 ;  /* 0x000000040000795c */ /* 0x000fe20000300000 */
.L_x_765:
[----:B------:R1:W5:Y:S01]  /*25d00*/  LDL.LU R4, [R1+0x24] ;  /* 0x0000240001047983 */ /* 0x0003620000300800 */
[----:B------:R1:W-:Y:S03]  /*25d10*/  SYNCS.ARRIVE.TRANS64.A1T0 RZ, [R6+URZ+0x38830], RZ ;  /* 0x038830ff06ff79a7 */ /* 0x0003e6000810003f */
[----:B0-----:R1:W5:Y:S02]  /*25d20*/  LDL.LU R3, [R1+0x34] ;  /* 0x0000340001037983 */ /* 0x0013640000300800 */
[----:B------:R-:W-:Y:S05]  /*25d30*/  WARPSYNC.ALL ;  /* 0x0000000000007948 */ /* 0x000fea0003800000 */
[----:B------:R-:W-:Y:S01]  /*25d40*/  ULDC.64 UR4, c[0x0][0x298] ;  /* 0x0000a60000047ab9 */ /* 0x000fe20000000a00 */
[----:B------:R-:W-:Y:S01]  /*25d50*/  VIADD R0, R16, 0x20400 ;  /* 0x0002040010007836 */ /* 0x000fe20000000000 */
[----:B------:R-:W-:Y:S01]  /*25d60*/  ULDC.64 UR6, c[0x0][0xa00] ;  /* 0x0002800000067ab9 */ /* 0x000fe20000000a00 */
[----:B------:R-:W-:Y:S01]  /*25d70*/  BSSY B6, `(.L_x_766) ;  /* 0x000001e000067945 */ /* 0x000fe20003800000 */
[----:B------:R-:W-:Y:S01]  /*25d80*/  BAR.SYNC.DEFER_BLOCKING 0x8, 0x180 ;  /* 0x0206000000007b1d */ /* 0x000fe20000010000 */
[----:B------:R-:W-:-:S02]  /*25d90*/  ISETP.NE.U32.AND P0, PT, RZ, UR6, PT ;  /* 0x00000006ff007c0c */ /* 0x000fc4000bf05070 */
[----:B------:R-:W-:Y:S02]  /*25da0*/  LOP3.LUT P1, RZ, R0, 0x3ff, RZ, 0xc0, !PT ;  /* 0x000003ff00ff7812 */ /* 0x000fe4000782c0ff */
[----:B------:R-:W-:-:S04]  /*25db0*/  ISETP.NE.AND.EX P0, PT, RZ, UR7, PT, P0 ;  /* 0x00000007ff007c0c */ /* 0x000fc8000bf05300 */
[----:B------:R-:W-:Y:S02]  /*25dc0*/  SEL R22, R22, RZ, !P0 ;  /* 0x000000ff16167207 */ /* 0x000fe40004000000 */
[----:B-----5:R-:W-:Y:S02]  /*25dd0*/  SHF.R.S32.HI R2, RZ, 0x1f, R4 ;  /* 0x0000001fff027819 */ /* 0x020fe40000011404 */
[----:B------:R-:W-:-:S03]  /*25de0*/  SEL R26, R3, RZ, !P0 ;  /* 0x000000ff031a7207 */ /* 0x000fc60004000000 */
[----:B------:R-:W-:-:S04]  /*25df0*/  IMAD R2, R2, UR4, RZ ;  /* 0x0000000402027c24 */ /* 0x000fc8000f8e02ff */
[C---:B--2---:R-:W-:Y:S02]  /*25e00*/  IMAD R23, R4.reuse, UR5, R2 ;  /* 0x0000000504177c24 */ /* 0x044fe4000f8e0202 */
[----:B------:R-:W-:-:S04]  /*25e10*/  IMAD.WIDE.U32 R4, R4, UR4, RZ ;  /* 0x0000000404047c25 */ /* 0x000fc8000f8e00ff */
[----:B------:R-:W-:Y:S01]  /*25e20*/  IMAD.IADD R23, R5, 0x1, R23 ;  /* 0x0000000105177824 */ /* 0x000fe200078e0217 */
[----:B------:R0:W-:Y:S01]  /*25e30*/  STL.64 [R1+0x28], R4 ;  /* 0x0000280401007387 */ /* 0x0001e20000100a00 */
[----:B------:R-:W-:Y:S05]  /*25e40*/  @!P1 BRA `(.L_x_767) ;  /* 0x0000000000409947 */ /* 0x000fea0003800000 */
[----:B------:R-:W-:Y:S01]  /*25e50*/  MOV R2, 0x0 ;  /* 0x0000000000027802 */ /* 0x000fe20000000f00 */
[----:B------:R-:W-:Y:S01]  /*25e60*/  ULDC.64 UR4, c[0x4][0x1b0] ;  /* 0x01006c0000047ab9 */ /* 0x000fe20000000a00 */
[----:B------:R-:W-:Y:S01]  /*25e70*/  ULDC.64 UR6, c[0x4][0x1b8] ;  /* 0x01006e0000067ab9 */ /* 0x000fe20000000a00 */
[----:B------:R-:W-:Y:S01]  /*25e80*/  ULDC.64 UR8, c[0x4][0x120] ;  /* 0x0100480000087ab9 */ /* 0x000fe20000000a00 */
[----:B0-----:R-:W-:Y:S01]  /*25e90*/  IMAD.U32 R4, RZ, RZ, UR4 ;  /* 0x00000004ff047e24 */ /* 0x001fe2000f8e00ff */
[----:B-1----:R-:W-:Y:S01]  /*25ea0*/  MOV R6, UR6 ;  /* 0x0000000600067c02 */ /* 0x002fe20008000f00 */
        /* <DEDUP_REMOVED lines=10> */
.L_x_767:
[----:B------:R-:W-:Y:S05]  /*25f50*/  BSYNC B6 ;  /* 0x0000000000067941 */ /* 0x000fea0003800000 */
.L_x_766:
[----:B------:R-:W2:Y:S01]  /*25f60*/  LDL.LU.64 R20, [R1+0x28] ;  /* 0x0000280001147983 */ /* 0x000ea20000300a00 */
[----:B------:R-:W3:Y:S01]  /*25f70*/  LDC R8, c[0x0][0x448] ;  /* 0x00011200ff087b82 */ /* 0x000ee20000000800 */
[----:B------:R-:W-:Y:S01]  /*25f80*/  IMAD.MOV.U32 R3, RZ, RZ, R23 ;  /* 0x000000ffff037224 */ /* 0x000fe200078e0017 */
[----:B------:R-:W-:Y:S01]  /*25f90*/  ULDC.64 UR4, c[0x0][0x2d8] ;  /* 0x0000b60000047ab9 */ /* 0x000fe20000000a00 */
[----:B------:R4:W5:Y:S01]  /*25fa0*/  LDL R9, [R1+0x20] ;  /* 0x0000200001097983 */ /* 0x0009620000100800 */
[----:B------:R-:W-:Y:S01]  /*25fb0*/  LOP3.LUT R10, R31, 0x80, RZ, 0xfc, !PT ;  /* 0x000000801f0a7812 */ /* 0x000fe200078efcff */
[----:B------:R-:W-:Y:S01]  /*25fc0*/  ULDC.64 UR6, c[0x0][0x280] ;  /* 0x0000a00000067ab9 */ /* 0x000fe20000000a00 */
[----:B---3--:R-:W-:-:S13]  /*25fd0*/  ISETP.NE.AND P0, PT, R8, 0x1, PT ;  /* 0x000000010800780c */ /* 0x008fda0003f05270 */
[----:B0-----:R-:W0:Y:S01]  /*25fe0*/  @P0 LDC R5, c[0x0][0x44c] ;  /* 0x00011300ff050b82 */ /* 0x001e220000000800 */
[----:B--2---:R-:W-:Y:S02]  /*25ff0*/  IMAD.MOV.U32 R2, RZ, RZ, R20 ;  /* 0x000000ffff027224 */ /* 0x004fe400078e0014 */
[----:B------:R4:W5:Y:S02]  /*26000*/  LDL R20, [R1+0x38] ;  /* 0x0000380001147983 */ /* 0x0009640000100800 */
[C---:B------:R-:W-:Y:S01]  /*26010*/  IMAD.WIDE.U32 R2, R17.reuse, UR4, R2 ;  /* 0x0000000411027c25 */ /* 0x040fe2000f8e0002 */
[----:B------:R-:W2:Y:S03]  /*26020*/  S2R R21, SR_TID.X ;  /* 0x0000000000157919 */ /* 0x000ea60000002100 */
[----:B------:R-:W-:Y:S01]  /*26030*/  IMAD R3, R17, UR5, R3 ;  /* 0x0000000511037c24 */ /* 0x000fe2000f8e0203 */
[----:B------:R-:W-:-:S02]  /*26040*/  ULDC.64 UR4, c[0x0][0x2e0] ;  /* 0x0000b80000047ab9 */ /* 0x000fc40000000a00 */
[----:B------:R-:W-:Y:S02]  /*26050*/  IMAD R0, R26, UR4, RZ ;  /* 0x000000041a007c24 */ /* 0x000fe4000f8e02ff */
[----:B------:R-:W-:-:S04]  /*26060*/  IMAD.WIDE.U32 R2, R22, UR4, R2 ;  /* 0x0000000416027c25 */ /* 0x000fc8000f8e0002 */
[----:B------:R-:W-:Y:S01]  /*26070*/  IMAD R0, R22, UR5, R0 ;  /* 0x0000000516007c24 */ /* 0x000fe2000f8e0200 */
[----:B------:R-:W-:-:S03]  /*26080*/  ULDC.64 UR4, c[0x0][0x2d0] ;  /* 0x0000b40000047ab9 */ /* 0x000fc60000000a00 */
[----:B------:R-:W-:Y:S02]  /*26090*/  IMAD.IADD R3, R3, 0x1, R0 ;  /* 0x0000000103037824 */ /* 0x000fe400078e0200 */
[----:B------:R-:W3:Y:S01]  /*260a0*/  @P0 LDC R0, c[0x0][0x450] ;  /* 0x00011400ff000b82 */ /* 0x000ee20000000800 */
[C---:B--2---:R-:W-:Y:S01]  /*260b0*/  LOP3.LUT R4, R21.reuse, 0x7f, RZ, 0xc0, !PT ;  /* 0x0000007f15047812 */ /* 0x044fe200078ec0ff */
[----:B------:R-:W-:-:S03]  /*260c0*/  IMAD.SHL.U32 R21, R21, 0x10, RZ ;  /* 0x0000001015157824 */ /* 0x000fc600078e00ff */
[----:B------:R-:W-:-:S04]  /*260d0*/  SHF.R.U32.HI R4, RZ, 0x3, R4 ;  /* 0x00000003ff047819 */ /* 0x000fc80000011604 */
[----:B------:R-:W-:Y:S01]  /*260e0*/  LOP3.LUT R21, R4, 0x70, R21, 0xf8, !PT ;  /* 0x0000007004157812 */ /* 0x000fe200078ef815 */
[----:B------:R-:W-:-:S05]  /*260f0*/  IMAD.SHL.U32 R4, R25, 0x80, RZ ;  /* 0x0000008019047824 */ /* 0x000fca00078e00ff */
[----:B-1----:R-:W-:-:S05]  /*26100*/  LOP3.LUT R6, R21, R4, RZ, 0xfc, !PT ;  /* 0x0000000415067212 */ /* 0x002fca00078efcff */
[----:B0-----:R-:W-:Y:S01]  /*26110*/  @P0 IMAD.HI.U32 R7, R6, R5, RZ ;  /* 0x0000000506070227 */ /* 0x001fe200078e00ff */
[----:B------:R-:W-:Y:S01]  /*26120*/  MOV R5, R6 ;  /* 0x0000000600057202 */ /* 0x000fe20000000f00 */
[----:B------:R-:W0:Y:S03]  /*26130*/  S2R R21, SR_TID.X ;  /* 0x0000000000157919 */ /* 0x000e260000002100 */
[----:B---3--:R-:W-:-:S05]  /*26140*/  @P0 SHF.R.U32.HI R5, RZ, R0, R7 ;  /* 0x00000000ff050219 */ /* 0x008fca0000011607 */
[----:B------:R-:W-:-:S04]  /*26150*/  IMAD.MOV R0, RZ, RZ, -R5 ;  /* 0x000000ffff007224 */ /* 0x000fc800078e0a05 */
[----:B------:R-:W-:Y:S01]  /*26160*/  IMAD R0, R8, R0, R6 ;  /* 0x0000000008007224 */ /* 0x000fe200078e0206 */
[----:B------:R-:W-:Y:S01]  /*26170*/  SHF.R.S32.HI R6, RZ, 0x1f, R5 ;  /* 0x0000001fff067819 */ /* 0x000fe20000011405 */
[----:B------:R-:W-:-:S04]  /*26180*/  IMAD.WIDE.U32 R2, R5, UR4, R2 ;  /* 0x0000000405027c25 */ /* 0x000fc8000f8e0002 */
[----:B------:R-:W-:-:S04]  /*26190*/  IMAD R6, R6, UR4, RZ ;  /* 0x0000000406067c24 */ /* 0x000fc8000f8e02ff */
[----:B------:R-:W-:Y:S01]  /*261a0*/  IMAD R6, R5, UR5, R6 ;  /* 0x0000000505067c24 */ /* 0x000fe2000f8e0206 */
[----:B------:R-:W-:Y:S01]  /*261b0*/  SHF.R.S32.HI R5, RZ, 0x1f, R0 ;  /* 0x0000001fff057819 */ /* 0x000fe20000011400 */
[----:B------:R-:W-:Y:S02]  /*261c0*/  ULDC.64 UR4, c[0x0][0x2c8] ;  /* 0x0000b20000047ab9 */ /* 0x000fe40000000a00 */
[----:B------:R-:W-:Y:S02]  /*261d0*/  IMAD.IADD R3, R3, 0x1, R6 ;  /* 0x0000000103037824 */ /* 0x000fe400078e0206 */
[----:B------:R-:W-:Y:S02]  /*261e0*/  IMAD R5, R5, UR4, RZ ;  /* 0x0000000405057c24 */ /* 0x000fe4000f8e02ff */
[----:B------:R-:W-:Y:S01]  /*261f0*/  IMAD.WIDE.U32 R2, R0, UR4, R2 ;  /* 0x0000000400027c25 */ /* 0x000fe2000f8e0002 */
[----:B------:R-:W-:-:S03]  /*26200*/  ULDC UR4, c[0x0][0x2b8] ;  /* 0x0000ae0000047ab9 */ /* 0x000fc60000000800 */
[----:B------:R-:W-:Y:S01]  /*26210*/  IMAD R5, R0, UR5, R5 ;  /* 0x0000000500057c24 */ /* 0x000fe2000f8e0205 */
[----:B------:R-:W-:Y:S02]  /*26220*/  IADD3 R0, P2, R2, UR6, RZ ;  /* 0x0000000602007c10 */ /* 0x000fe4000ff5e0ff */
[----:B------:R-:W-:Y:S02]  /*26230*/  ISETP.GE.AND P0, PT, R31, UR4, PT ;  /* 0x000000041f007c0c */ /* 0x000fe4000bf06270 */
[----:B------:R-:W-:Y:S01]  /*26240*/  ISETP.GE.AND P1, PT, R10, UR4, PT ;  /* 0x000000040a007c0c */ /* 0x000fe2000bf26270 */
[----:B------:R-:W-:Y:S01]  /*26250*/  UMOV UR4, 0xffffffff ;  /* 0xffffffff00047882 */ /* 0x000fe20000000000 */
[----:B0-----:R-:W-:Y:S02]  /*26260*/  LOP3.LUT R21, R21, 0x7f, RZ, 0xc0, !PT ;  /* 0x0000007f15157812 */ /* 0x001fe400078ec0ff */
[----:B------:R-:W-:Y:S02]  /*26270*/  IADD3.X R5, R3, UR7, R5, P2, !PT ;  /* 0x0000000703057c10 */ /* 0x000fe400097fe405 */
[----:B------:R-:W-:Y:S01]  /*26280*/  SHF.R.U32.HI R10, RZ, 0x3, R21 ;  /* 0x00000003ff0a7819 */ /* 0x000fe20000011615 */
[----:B----4-:R-:W-:Y:S06]  /*26290*/  BRA.DIV UR4, `(.L_x_768) ;  /* 0x000000b604407947 */ /* 0x010fec000b800000 */
[----:B------:R-:W0:Y:S01]  /*262a0*/  SHFL.IDX PT, R3, R0, RZ, 0x181f ;  /* 0x00181fff00037589 */ /* 0x000e2200000e0000 */
[----:B-----5:R-:W-:Y:S02]  /*262b0*/  IMAD R6, R20, R8, RZ ;  /* 0x0000000814067224 */ /* 0x020fe400078e02ff */
[----:B------:R-:W-:Y:S01]  /*262c0*/  IMAD.IADD R4, R10, 0x1, R4 ;  /* 0x000000010a047824 */ /* 0x000fe200078e0204 */
[----:B------:R-:W1:Y:S04]  /*262d0*/  SHFL.IDX PT, R2, R5, RZ, 0x181f ;  /* 0x00181fff05027589 */ /* 0x000e6800000e0000 */
[----:B------:R-:W-:-:S13]  /*262e0*/  ISETP.GE.AND P3, PT, R4, R6, PT ;  /* 0x000000060400720c */ /* 0x000fda0003f66270 */
[----:B0-----:R-:W-:-:S05]  /*262f0*/  @!P3 IADD3 R3, P2, R31, R3, RZ ;  /* 0x000000031f03b210 */ /* 0x001fca0007f5e0ff */
[----:B-1----:R-:W-:-:S05]  /*26300*/  @!P3 IMAD.X R2, RZ, RZ, R2, P2 ;  /* 0x000000ffff02b224 */ /* 0x002fca00010e0602 */
[----:B------:R-:W-:-:S04]  /*26310*/  @!P3 LOP3.LUT R3, R3, R2, RZ, 0x3c, !PT ;  /* 0x000000020303b212 */ /* 0x000fc800078e3cff */
[----:B------:R-:W-:-:S04]  /*26320*/  @!P3 LOP3.LUT R2, R3, R2, RZ, 0x3c, !PT ;  /* 0x000000020302b212 */ /* 0x000fc800078e3cff */
[----:B------:R-:W-:-:S05]  /*26330*/  @!P3 LOP3.LUT R3, R3, R2, RZ, 0x3c, !PT ;  /* 0x000000020303b212 */ /* 0x000fca00078e3cff */
[----:B------:R-:W-:Y:S01]  /*26340*/  @!PT LDS RZ, [RZ] ;  /* 0x00000000fffff984 */ /* 0x000fe20000000800 */
[----:B------:R-:W-:Y:S04]  /*26350*/  @!P3 LDGSTS.E.BYPASS.LTC128B.128 [R9+0x20400], desc[UR36][R2.64], !P0 ;  /* 0x204000000209bfae */ /* 0x000fe8000c101d64 */
[----:B------:R0:W-:Y:S02]  /*26360*/  @!P3 LDGSTS.E.BYPASS.LTC128B.128 [R9+0x24400], desc[UR36][R2.64+0x80], !P1 ;  /* 0x244000800209bfae */ /* 0x0001e4000c901d64 */
[----:B0-----:R-:W-:Y:S02]  /*26370*/  VIADD R2, R4, 0x10 ;  /* 0x0000001004027836 */ /* 0x001fe40000000000 */
[----:B------:R-:W0:Y:S03]  /*26380*/  SHFL.IDX PT, R3, R0, 0x1, 0x181f ;  /* 0x00381f0000037f89 */ /* 0x000e2600000e0000 */
[----:B------:R-:W-:-:S02]  /*26390*/  ISETP.GE.AND P3, PT, R2, R6, PT ;  /* 0x000000060200720c */ /* 0x000fc40003f66270 */
[----:B------:R-:W1:Y:S11]  /*263a0*/  SHFL.IDX PT, R2, R5, 0x1, 0x181f ;  /* 0x00381f0005027f89 */ /* 0x000e7600000e0000 */
[----:B0-----:R-:W-:-:S04]  /*263b0*/  @!P3 IADD3 R3, P2, R31, R3, RZ ;  /* 0x000000031f03b210 */ /* 0x001fc80007f5e0ff */
[----:B-1----:R-:W-:-:S04]  /*263c0*/  @!P3 IADD3.X R2, RZ, R2, RZ, P2, !PT ;  /* 0x00000002ff02b210 */ /* 0x002fc800017fe4ff */
        /* <DEDUP_REMOVED lines=51> */
[----:B------:R-:W-:Y:S01]  /*26700*/  ISETP.GE.AND P3, PT, R2, R6, PT ;  /* 0x000000060200720c */ /* 0x000fe20003f66270 */
[----:B------:R-:W-:Y:S04]  /*26710*/  SHFL.IDX PT, R0, R0, 0x7, 0x181f ;  /* 0x00f81f0000007f89 */ /* 0x000fe800000e0000 */
[----:B------:R-:W1:Y:S04]  /*26720*/  SHFL.IDX PT, R2, R5, 0x6, 0x181f ;  /* 0x00d81f0005027f89 */ /* 0x000e6800000e0000 */
[----:B------:R-:W2:Y:S04]  /*26730*/  SHFL.IDX PT, R5, R5, 0x7, 0x181f ;  /* 0x00f81f0005057f89 */ /* 0x000ea800000e0000 */
[----:B0-----:R-:W-:-:S05]  /*26740*/  @!P3 IADD3 R3, P2, R31, R3, RZ ;  /* 0x000000031f03b210 */ /* 0x001fca0007f5e0ff */
[----:B-1----:R-:W-:-:S05]  /*26750*/  @!P3 IMAD.X R2, RZ, RZ, R2, P2 ;  /* 0x000000ffff02b224 */ /* 0x002fca00010e0602 */
[----:B------:R-:W-:-:S04]  /*26760*/  @!P3 LOP3.LUT R3, R3, R2, RZ, 0x3c, !PT ;  /* 0x000000020303b212 */ /* 0x000fc800078e3cff */
[----:B------:R-:W-:-:S04]  /*26770*/  @!P3 LOP3.LUT R2, R3, R2, RZ, 0x3c, !PT ;  /* 0x000000020302b212 */ /* 0x000fc800078e3cff */
[----:B------:R-:W-:-:S05]  /*26780*/  @!P3 LOP3.LUT R3, R3, R2, RZ, 0x3c, !PT ;  /* 0x000000020303b212 */ /* 0x000fca00078e3cff */
[----:B------:R1:W-:Y:S04]  /*26790*/  @!P3 LDGSTS.E.BYPASS.LTC128B.128 [R9+0x23400], desc[UR36][R2.64], !P0 ;  /* 0x234000000209bfae */ /* 0x0003e8000c101d64 */
[----:B--2---:R1:W-:Y:S02]  /*267a0*/  @!P3 LDGSTS.E.BYPASS.LTC128B.128 [R9+0x27400], desc[UR36][R2.64+0x80], !P1 ;  /* 0x274000800209bfae */ /* 0x0043e4000c901d64 */
.L_x_1133:
[----:B------:R-:W-:Y:S01]  /*267b0*/  VIADD R4, R4, 0x70 ;  /* 0x0000007004047836 */ /* 0x000fe20000000000 */
[----:B------:R-:W-:Y:S04]  /*267c0*/  BSSY B0, `(.L_x_769) ;  /* 0x000000a000007945 */ /* 0x000fe80003800000 */
[----:B------:R-:W-:-:S13]  /*267d0*/  ISETP.GE.AND P2, PT, R4, R6, PT ;  /* 0x000000060400720c */ /* 0x000fda0003f46270 */
[----:B------:R-:W-:Y:S05]  /*267e0*/  @P2 BRA `(.L_x_770) ;  /* 0x00000000001c2947 */ /* 0x000fea0003800000 */
[----:B01----:R-:W-:-:S04]  /*267f0*/  IADD3 R2, P2, R31, R0, RZ ;  /* 0x000000001f027210 */ /* 0x003fc80007f5e0ff */
[----:B------:R-:W-:-:S05]  /*26800*/  IADD3.X R3, RZ, R5, RZ, P2, !PT ;  /* 0x00000005ff037210 */ /* 0x000fca00017fe4ff */
[----:B------:R-:W-:Y:S01]  /*26810*/  @!PT LDS RZ, [RZ] ;  /* 0x00000000fffff984 */ /* 0x000fe20000000800 */
[----:B------:R-:W-:Y:S01]  /*26820*/  @!PT LDS RZ, [RZ] ;  /* 0x00000000fffff984 */ /* 0x000fe20000000800 */
[----:B------:R-:W-:Y:S01]  /*26830*/  @!PT LDS RZ, [RZ] ;  /* 0x00000000fffff984 */ /* 0x000fe20000000800 */
[----:B------:R2:W-:Y:S04]  /*26840*/  LDGSTS.E.BYPASS.LTC128B.128 [R9+0x23c00], desc[UR36][R2.64], !P0 ;  /* 0x23c0000002097fae */ /* 0x0005e8000c101d64 */
[----:B------:R2:W-:Y:S02]  /*26850*/  LDGSTS.E.BYPASS.LTC128B.128 [R9+0x27c00], desc[UR36][R2.64+0x80], !P1 ;  /* 0x27c0008002097fae */ /* 0x0005e4000c901d64 */
.L_x_770:
[----:B------:R-:W-:Y:S05]  /*26860*/  BSYNC B0 ;  /* 0x0000000000007941 */ /* 0x000fea0003800000 */
.L_x_769:
[----:B------:R-:W-:Y:S01]  /*26870*/  NOP ;  /* 0x0000000000007918 */ /* 0x000fe20000000000 */
[----:B------:R-:W-:-:S13]  /*26880*/  PLOP3.LUT P0, PT, PT, PT, PT, 0x80, 0x0 ;  /* 0x000000000000781c */ /* 0x000fda0003f0f070 */
.L_x_771:
[----:B------:R-:W-:Y:S02]  /*26890*/  PLOP3.LUT P1, PT, P1, P0, PT, 0xa2, 0x0 ;  /* 0x000000000000781c */ /* 0x000fe40000f21472 */
[----:B------:R-:W-:-:S08]  /*268a0*/  @P0 R2UR P1, UR4, R16 ;  /* 0x00000000100402ca */ /* 0x000fd00000020000 */
[----:B------:R-:W-:-:S05]  /*268b0*/  @P0 PLOP3.LUT P0, PT, P1, PT, PT, 0x80, 0x0 ;  /* 0x000000000000081c */ /* 0x000fca0000f0f070 */
[----:B------:R-:W-:Y:S01]  /*268c0*/  @!P1 SYNCS.ARRIVE.TRANS64.RED.A0T1 RZ, [UR4+0x38800], RZ ;  /* 0x038800ffffff99a7 */ /* 0x000fe20008200404 */
[----:B------:R-:W-:Y:S07]  /*268d0*/  @!P1 ARRIVES.LDGSTSBAR.64.TRANSCNT [UR4+0x38800] ;  /* 0x03880000ff0099b0 */ /* 0x000fee0008000a84 */
[----:B------:R-:W-:Y:S05]  /*268e0*/  @P0 BRA.U.ANY `(.L_x_771) ;  /* 0xfffffffd00e80947 */ /* 0x000fea000393ffff */
[----:B012---:R-:W2:Y:S02]  /*268f0*/  LDL.LU R2, [R1+0x3c] ;  /* 0x00003c0001027983 */ /* 0x007ea40000300800 */
        /* <DEDUP_REMOVED lines=14> */
.L_x_1134:
[----:B------:R-:W-:Y:S05]  /*269e0*/  BSYNC B0 ;  /* 0x0000000000007941 */ /* 0x000fea0003800000 */
.L_x_772:
[----:B------:R-:W-:Y:S05]  /*269f0*/  @!P1 BRA `(.L_x_774) ;  /* 0x0000001800789947 */ /* 0x000fea0003800000 */
[----:B------:R-:W-:Y:S02]  /*26a00*/  IMAD.MOV.U32 R9, RZ, RZ, R29 ;  /* 0x000000ffff097224 */ /* 0x000fe400078e001d */
[----:B------:R-:W-:-:S07]  /*26a10*/  IMAD.MOV.U32 R10, RZ, RZ, R32 ;  /* 0x000000ffff0a7224 */ /* 0x000fce00078e0020 */
.L_x_794:
[----:B-1----:R-:W2:Y:S01]  /*26a20*/  LDL R2, [R1] ;  /* 0x0000000001027983 */ /* 0x002ea20000100800 */
[----:B0-----:R-:W1:Y:S03]  /*26a30*/  LDC R5, c[0x0][0x430] ;  /* 0x00010c00ff057b82 */ /* 0x001e660000000800 */
[----:B------:R-:W3:Y:S01]  /*26a40*/  LDL R6, [R1+0x4] ;  /* 0x0000040001067983 */ /* 0x000ee20000100800 */
[----:B------:R-:W4:Y:S01]  /*26a50*/  S2R R0, SR_TID.X ;  /* 0x0000000000007919 */ /* 0x000f220000002100 */
[----:B-1----:R-:W-:-:S13]  /*26a60*/  ISETP.NE.AND P0, PT, R5, 0x1, PT ;  /* 0x000000010500780c */ /* 0x002fda0003f05270 */
[----:B------:R-:W1:Y:S01]  /*26a70*/  @P0 LDC R4, c[0x0][0x434] ;  /* 0x00010d00ff040b82 */ /* 0x000e620000000800 */
[----:B----4-:R-:W-:Y:S01]  /*26a80*/  LOP3.LUT R0, R0, 0x7f, RZ, 0xc0, !PT ;  /* 0x0000007f00007812 */ /* 0x010fe200078ec0ff */
[----:B------:R-:W-:Y:S05]  /*26a90*/  YIELD ;  /* 0x0000000000007946 */ /* 0x000fea0003800000 */
[----:B------:R-:W-:Y:S01]  /*26aa0*/  ULDC.64 UR4, c[0x0][0x428] ;  /* 0x00010a0000047ab9 */ /* 0x000fe20000000a00 */
[----:B--2---:R-:W-:Y:S02]  /*26ab0*/  LOP3.LUT P2, RZ, R2, 0x4, RZ, 0xc0, !PT ;  /* 0x0000000402ff7812 */ /* 0x004fe4000784c0ff */
[----:B------:R-:W-:-:S02]  /*26ac0*/  SHF.R.U32.HI R2, RZ, 0x3, R0 ;  /* 0x00000003ff027819 */ /* 0x000fc40000011600 */
[----:B------:R-:W2:Y:S02]  /*26ad0*/  @P0 LDC R0, c[0x0][0x438] ;  /* 0x00010e00ff000b82 */ /* 0x000ea40000000800 */
[----:B0-----:R-:W-:-:S04]  /*26ae0*/  LEA R3, R25, R2, 0x7 ;  /* 0x0000000219037211 */ /* 0x001fc800078e38ff */
[----:B------:R-:W-:-:S05]  /*26af0*/  IADD3 R3, R31, R3, R37 ;  /* 0x000000031f037210 */ /* 0x000fca0007ffe025 */
[----:B-1----:R-:W-:-:S04]  /*26b00*/  @P0 IMAD.HI.U32 R4, R3, R4, RZ ;  /* 0x0000000403040227 */ /* 0x002fc800078e00ff */
[----:B------:R-:W-:Y:S01]  /*26b10*/  IMAD.MOV.U32 R2, RZ, RZ, R3 ;  /* 0x000000ffff027224 */ /* 0x000fe200078e0003 */
[----:B--2---:R-:W-:-:S05]  /*26b20*/  @P0 SHF.R.U32.HI R2, RZ, R0, R4 ;  /* 0x00000000ff020219 */ /* 0x004fca0000011604 */
[----:B------:R-:W-:-:S04]  /*26b30*/  IMAD.MOV R0, RZ, RZ, -R2 ;  /* 0x000000ffff007224 */ /* 0x000fc800078e0a02 */
[----:B------:R-:W-:Y:S01]  /*26b40*/  IMAD R5, R5, R0, R3 ;  /* 0x0000000005057224 */ /* 0x000fe200078e0203 */
[----:B------:R-:W-:Y:S01]  /*26b50*/  SHF.R.S32.HI R3, RZ, 0x1f, R2 ;  /* 0x0000001fff037819 */ /* 0x000fe20000011402 */
[----:B---3--:R-:W-:-:S04]  /*26b60*/  IMAD R0, R6, UR4, RZ ;  /* 0x0000000406007c24 */ /* 0x008fc8000f8e02ff */
[C---:B------:R-:W-:Y:S02]  /*26b70*/  IMAD R0, R35.reuse, UR5, R0 ;  /* 0x0000000523007c24 */ /* 0x040fe4000f8e0200 */
[----:B------:R-:W-:Y:S01]  /*26b80*/  IMAD.WIDE.U32 R2, R35, UR4, R2 ;  /* 0x0000000423027c25 */ /* 0x000fe2000f8e0002 */
[----:B------:R-:W-:-:S03]  /*26b90*/  ULDC.64 UR4, c[0x0][0x418] ;  /* 0x0001060000047ab9 */ /* 0x000fc60000000a00 */
[----:B------:R-:W-:Y:S01]  /*26ba0*/  IMAD.IADD R0, R0, 0x1, R3 ;  /* 0x0000000100007824 */ /* 0x000fe200078e0203 */
[----:B------:R-:W-:-:S04]  /*26bb0*/  LEA R6, P0, R2, UR4, 0x2 ;  /* 0x0000000402067c11 */ /* 0x000fc8000f8010ff */
[----:B------:R-:W-:-:S05]  /*26bc0*/  LEA.HI.X R7, R2, UR5, R0, 0x2, P0 ;  /* 0x0000000502077c11 */ /* 0x000fca00080f1400 */
[----:B------:R-:W2:Y:S01]  /*26bd0*/  LDG.E R6, desc[UR36][R6.64] ;  /* 0x0000002406067981 */ /* 0x000ea2000c1e1900 */
[----:B------:R-:W-:-:S05]  /*26be0*/  VIADD R29, R9, 0x1 ;  /* 0x00000001091d7836 */ /* 0x000fca0000000000 */
[----:B------:R-:W-:-:S04]  /*26bf0*/  ISETP.NE.AND P0, PT, R29, 0x2, PT ;  /* 0x000000021d00780c */ /* 0x000fc80003f05270 */
[----:B------:R-:W-:Y:S02]  /*26c00*/  SEL R32, RZ, 0x1, P0 ;  /* 0x00000001ff207807 */ /* 0x000fe40000000000 */
[C---:B------:R-:W-:Y:S01]  /*26c10*/  ISETP.GT.AND P1, PT, R25.reuse, R36, PT ;  /* 0x000000241900720c */ /* 0x040fe20003f24270 */
[----:B------:R-:W-:Y:S01]  /*26c20*/  VIADD R25, R25, 0xffffffff ;  /* 0xffffffff19197836 */ /* 0x000fe20000000000 */
[----:B------:R-:W-:Y:S02]  /*26c30*/  SEL R29, R29, RZ, P0 ;  /* 0x000000ff1d1d7207 */ /* 0x000fe40000000000 */
[----:B------:R-:W-:Y:S02]  /*26c40*/  LOP3.LUT R32, R10, R32, RZ, 0x3c, !PT ;  /* 0x000000200a207212 */ /* 0x000fe400078e3cff */
[----:B--2---:R-:W-:Y:S01]  /*26c50*/  SHF.R.S32.HI R21, RZ, 0x1f, R6 ;  /* 0x0000001fff157819 */ /* 0x004fe20000011406 */
[----:B------:R-:W-:Y:S06]  /*26c60*/  @!P2 BRA `(.L_x_775) ;  /* 0x000000000004a947 */ /* 0x000fec0003800000 */
[----:B------:R-:W-:Y:S01]  /*26c70*/  BPT.TRAP 0x1 ;  /* 0x000000040000795c */ /* 0x000fe20000300000 */
.L_x_775:
[----:B------:R-:W-:Y:S01]  /*26c80*/  LEA R0, R29, R16, 0x3 ;  /* 0x000000101d007211 */ /* 0x000fe200078e18ff */
[----:B------:R-:W-:Y:S01]  /*26c90*/  BSSY B0, `(.L_x_776) ;  /* 0x0000005000007945 */ /* 0x000fe20003800000 */
[----:B------:R-:W-:Y:S02]  /*26ca0*/  SHF.L.U32 R22, R32, 0x1f, RZ ;  /* 0x0000001f20167819 */ /* 0x000fe400000006ff */
[----:B------:R-:W-:Y:S02]  /*26cb0*/  SHF.R.S32.HI R20, RZ, 0x1f, R5 ;  /* 0x0000001fff147819 */ /* 0x000fe40000011405 */
[----:B------:R-:W0:Y:S02]  /*26cc0*/  SYNCS.PHASECHK.TRANS64.TRYWAIT P0, [R0+URZ+0x38880], R22 ;  /* 0x03888016000075a7 */ /* 0x000e24000800017f */
[----:B0-----:R-:W-:Y:S05]  /*26cd0*/  @!P0 BRA `(.L_x_777) ;  /* 0x000000b400908947 */ /* 0x001fea0003800000 */
.L_x_1135:
[----:B------:R-:W-:Y:S05]  /*26ce0*/  BSYNC B0 ;  /* 0x0000000000007941 */ /* 0x000fea0003800000 */
.L_x_776:
        /* <DEDUP_REMOVED lines=34> */
[----:B-1----:R-:W-:-:S04]  /*26f10*/  IADD3 R2, P0, R31, R2, RZ ;  /* 0x000000021f027210 */ /* 0x002fc80007f1e0ff */
[----:B--2---:R-:W-:-:S05]  /*26f20*/  IADD3.X R3, RZ, R3, RZ, P0, !PT ;  /* 0x00000003ff037210 */ /* 0x004fca00007fe4ff */
        /* <DEDUP_REMOVED lines=34> */
.L_x_1153:
[----:B--2---:R-:W-:-:S04]  /*27150*/  IADD3 R2, P0, R31, R2, RZ ;  /* 0x000000021f027210 */ /* 0x004fc80007f1e0ff */
[----:B------:R-:W-:Y:S02]  /*27160*/  IADD3.X R3, RZ, R7, RZ, P0, !PT ;  /* 0x00000007ff037210 */ /* 0x000fe400007fe4ff */
[----:B------:R-:W-:-:S03]  /*27170*/  PLOP3.LUT P0, PT, PT, PT, PT, 0x80, 0x0 ;  /* 0x000000000000781c */ /* 0x000fc60003f0f070 */
[----:B------:R-:W-:Y:S01]  /*27180*/  @!PT LDS RZ, [RZ] ;  /* 0x00000000fffff984 */ /* 0x000fe20000000800 */
[----:B------:R-:W-:Y:S01]  /*27190*/  @!PT LDS RZ, [RZ] ;  /* 0x00000000fffff984 */ /* 0x000fe20000000800 */
[----:B------:R-:W-:Y:S01]  /*271a0*/  @!PT LDS RZ, [RZ] ;  /* 0x00000000fffff984 */ /* 0x000fe20000000800 */
[----:B------:R2:W-:Y:S04]  /*271b0*/  LDGSTS.E.BYPASS.LTC128B.128 [R4+0x13c00], desc[UR36][R2.64], !P3 ;  /* 0x13c0000002047fae */ /* 0x0005e8000d901d64 */
[----:B------:R2:W-:Y:S01]  /*271c0*/  LDGSTS.E.BYPASS.LTC128B.128 [R4+0x17c00], desc[UR36][R2.64+0x80], !P2 ;  /* 0x17c0008002047fae */ /* 0x0005e2000d101d64 */
[----:B------:R-:W-:-:S05]  /*271d0*/  NOP ;  /* 0x0000000000007918 */ /* 0x000fca0000000000 */
.L_x_779:
[----:B------:R-:W-:Y:S02]  /*271e0*/  PLOP3.LUT P2, PT, P2, P0, PT, 0xa2, 0x0 ;  /* 0x000000000000781c */ /* 0x000fe40001741472 */
[----:B------:R-:W-:-:S08]  /*271f0*/  @P0 R2UR P2, UR4, R0 ;  /* 0x00000000000402ca */ /* 0x000fd00000040000 */
[----:B------:R-:W-:-:S05]  /*27200*/  @P0 PLOP3.LUT P0, PT, P2, PT, PT, 0x80, 0x0 ;  /* 0x000000000000081c */ /* 0x000fca000170f070 */
[----:B------:R-:W-:Y:S01]  /*27210*/  @!P2 SYNCS.ARRIVE.TRANS64.RED.A0T1 RZ, [UR4+0x38870], RZ ;  /* 0x038870ffffffa9a7 */ /* 0x000fe20008200404 */
[----:B------:R-:W-:Y:S07]  /*27220*/  @!P2 ARRIVES.LDGSTSBAR.64.TRANSCNT [UR4+0x38870] ;  /* 0x03887000ff00a9b0 */ /* 0x000fee0008000a84 */
[----:B------:R-:W-:Y:S05]  /*27230*/  @P0 BRA.U.ANY `(.L_x_779) ;  /* 0xfffffffd00e80947 */ /* 0x000fea000393ffff */
[----:B------:R-:W-:Y:S01]  /*27240*/  NOP ;  /* 0x0000000000007918 */ /* 0x000fe20000000000 */
[----:B--2---:R-:W2:Y:S02]  /*27250*/  LDL R2, [R1] ;  /* 0x0000000001027983 */ /* 0x004ea40000100800 */
[----:B--2---:R-:W-:-:S13]  /*27260*/  LOP3.LUT P3, RZ, R2, 0x4, RZ, 0xc0, !PT ;  /* 0x0000000402ff7812 */ /* 0x004fda000786c0ff */
[----:B------:R-:W-:Y:S05]  /*27270*/  @!P3 BRA `(.L_x_780) ;  /* 0x000000000004b947 */ /* 0x000fea0003800000 */
[----:B------:R-:W-:Y:S01]  /*27280*/  BPT.TRAP 0x1 ;  /* 0x000000040000795c */ /* 0x000fe20000300000 */
.L_x_780:
[----:B------:R2:W-:Y:S01]  /*27290*/  SYNCS.ARRIVE.TRANS64.A1T0 RZ, [R0+URZ+0x38870], RZ ;  /* 0x038870ff00ff79a7 */ /* 0x0005e2000810003f */
[----:B------:R-:W-:Y:S05]  /*272a0*/  @!P3 BRA `(.L_x_781) ;  /* 0x000000000004b947 */ /* 0x000fea0003800000 */
[----:B------:R-:W-:Y:S01]  /*272b0*/  BPT.TRAP 0x1 ;  /* 0x000000040000795c */ /* 0x000fe20000300000 */
.L_x_781:
[----:B------:R-:W3:Y:S01]  /*272c0*/  SYNCS.PHASECHK.TRANS64.TRYWAIT P0, [R0+URZ+0x38840], R22 ;  /* 0x03884016000075a7 */ /* 0x000ee2000800017f */
[----:B------:R-:W-:Y:S04]  /*272d0*/  BSSY B0, `(.L_x_782) ;  /* 0x0000002000007945 */ /* 0x000fe80003800000 */
[----:B---3--:R-:W-:Y:S05]  /*272e0*/  @!P0 BRA `(.L_x_783) ;  /* 0x000000b800688947 */ /* 0x008fea0003800000 */
.L_x_1154:
[----:B------:R-:W-:Y:S05]  /*272f0*/  BSYNC B0 ;  /* 0x0000000000007941 */ /* 0x000fea0003800000 */
.L_x_782:
        /* <DEDUP_REMOVED lines=43> */
[----:B-1----:R-:W-:-:S04]  /*275b0*/  IADD3 R2, P0, R31, R2, RZ ;  /* 0x000000021f027210 */ /* 0x002fc80007f1e0ff */
[----:B----4-:R-:W-:-:S05]  /*275c0*/  IADD3.X R3, RZ, R3, RZ, P0, !PT ;  /* 0x00000003ff037210 */ /* 0x010fca00007fe4ff */
        /* <DEDUP_REMOVED lines=22> */
.L_x_1172:
        /* <DEDUP_REMOVED lines=9> */
.L_x_785:
[----:B------:R-:W-:Y:S02]  /*277c0*/  PLOP3.LUT P2, PT, P2, P0, PT, 0xa2, 0x0 ;  /* 0x000000000000781c */ /* 0x000fe40001741472 */
[----:B------:R-:W-:-:S08]  /*277d0*/  @P0 R2UR P2, UR4, R0 ;  /* 0x00000000000402ca */ /* 0x000fd00000040000 */
[----:B------:R-:W-:-:S05]  /*277e0*/  @P0 PLOP3.LUT P0, PT, P2, PT, PT, 0x80, 0x0 ;  /* 0x000000000000081c */ /* 0x000fca000170f070 */
[----:B------:R-:W-:Y:S01]  /*277f0*/  @!P2 SYNCS.ARRIVE.TRANS64.RED.A0T1 RZ, [UR4+0x38830], RZ ;  /* 0x038830ffffffa9a7 */ /* 0x000fe20008200404 */
[----:B------:R-:W-:Y:S07]  /*27800*/  @!P2 ARRIVES.LDGSTSBAR.64.TRANSCNT [UR4+0x38830] ;  /* 0x03883000ff00a9b0 */ /* 0x000fee0008000a84 */
[----:B------:R-:W-:Y:S05]  /*27810*/  @P0 BRA.U.ANY `(.L_x_785) ;  /* 0xfffffffd00e80947 */ /* 0x000fea000393ffff */
[----:B------:R-:W-:Y:S01]  /*27820*/  NOP ;  /* 0x0000000000007918 */ /* 0x000fe20000000000 */
[----:B0-----:R-:W4:Y:S02]  /*27830*/  LDL R2, [R1] ;  /* 0x0000000001027983 */ /* 0x001f240000100800 */
[----:B----4-:R-:W-:-:S13]  /*27840*/  LOP3.LUT P3, RZ, R2, 0x4, RZ, 0xc0, !PT ;  /* 0x0000000402ff7812 */ /* 0x010fda000786c0ff */
[----:B------:R-:W-:Y:S05]  /*27850*/  @!P3 BRA `(.L_x_786) ;  /* 0x000000000004b947 */ /* 0x000fea0003800000 */
[----:B------:R-:W-:Y:S01]  /*27860*/  BPT.TRAP 0x1 ;  /* 0x000000040000795c */ /* 0x000fe20000300000 */
.L_x_786:
[----:B------:R2:W-:Y:S02]  /*27870*/  SYNCS.ARRIVE.TRANS64.A1T0 RZ, [R0+URZ+0x38830], RZ ;  /* 0x038830ff00ff79a7 */ /* 0x0005e4000810003f */
[----:B--23--:R-:W-:-:S05]  /*27880*/  IMAD.U32 R0, RZ, RZ, UR38 ;  /* 0x00000026ff007e24 */ /* 0x00cfca000f8e00ff */
[----:B------:R-:W-:-:S13]  /*27890*/  ISETP.NE.AND P0, PT, R0, 0x3, PT ;  /* 0x000000030000780c */ /* 0x000fda0003f05270 */
[----:B------:R-:W-:Y:S05]  /*278a0*/  @!P0 BRA `(.L_x_787) ;  /* 0x0000000000048947 */ /* 0x000fea0003800000 */
[----:B------:R-:W-:Y:S01]  /*278b0*/  BPT.TRAP 0x1 ;  /* 0x000000040000795c */ /* 0x000fe20000300000 */
.L_x_787:
[----:B------:R-:W-:Y:S01]  /*278c0*/  LOP3.LUT R0, R10, 0x1, RZ, 0x3c, !PT ;  /* 0x000000010a007812 */ /* 0x000fe200078e3cff */
[----:B------:R-:W-:Y:S01]  /*278d0*/  BSSY B0, `(.L_x_788) ;  /* 0x0000005000007945 */ /* 0x000fe20003800000 */
[----:B------:R-:W-:Y:S02]  /*278e0*/  LEA R2, R9, R16, 0x3 ;  /* 0x0000001009027211 */ /* 0x000fe400078e18ff */
[----:B------:R-:W-:-:S04]  /*278f0*/  SHF.L.U32 R0, R0, 0x1f, RZ ;  /* 0x0000001f00007819 */ /* 0x000fc800000006ff */
[----:B------:R-:W0:Y:S02]  /*27900*/  SYNCS.PHASECHK.TRANS64.TRYWAIT P2, [R2+URZ+0x38870], R0 ;  /* 0x03887000020075a7 */ /* 0x000e24000804017f */
[----:B0-----:R-:W-:Y:S05]  /*27910*/  @!P2 BRA `(.L_x_789) ;  /* 0x000000bc0034a947 */ /* 0x001fea0003800000 */
.L_x_1173:
[----:B------:R-:W-:Y:S05]  /*27920*/  BSYNC B0 ;  /* 0x0000000000007941 */ /* 0x000fea0003800000 */
.L_x_788:
[----:B------:R-:W2:Y:S02]  /*27930*/  LDL R3, [R1] ;  /* 0x0000000001037983 */ /* 0x000ea40000100800 */
[----:B--2---:R-:W-:-:S13]  /*27940*/  LOP3.LUT P2, RZ, R3, 0x4, RZ, 0xc0, !PT ;  /* 0x0000000403ff7812 */ /* 0x004fda000784c0ff */
[----:B------:R-:W-:Y:S05]  /*27950*/  @!P2 BRA `(.L_x_790) ;  /* 0x000000000004a947 */ /* 0x000fea0003800000 */
[----:B------:R-:W-:Y:S01]  /*27960*/  BPT.TRAP 0x1 ;  /* 0x000000040000795c */ /* 0x000fe20000300000 */
.L_x_790:
[----:B------:R-:W-:Y:S01]  /*27970*/  SHF.L.U32 R3, R10, 0x1f, RZ ;  /* 0x0000001f0a037819 */ /* 0x000fe200000006ff */
[----:B0-----:R-:W-:-:S03]  /*27980*/  IMAD.SHL.U32 R0, R9, 0x8000, RZ ;  /* 0x0000800009007824 */ /* 0x001fc600078e00ff */
[----:B------:R-:W0:Y:S02]  /*27990*/  SYNCS.PHASECHK.TRANS64.TRYWAIT P2, [R2+URZ+0x38860], R3 ;  /* 0x03886003020075a7 */ /* 0x000e24000804017f */
[----:B0-----:R-:W-:Y:S05]  /*279a0*/  @!P2 BRA `(.L_x_791) ;  /* 0x000000bc0024a947 */ /* 0x001fea0003800000 */
.L_x_1174:
[----:B------:R-:W2:Y:S04]  /*279b0*/  LDL R4, [R1] ;  /* 0x0000000001047983 */ /* 0x000ea80000100800 */
[----:B------:R-:W3:Y:S01]  /*279c0*/  LDL R8, [R1+0x1c] ;  /* 0x00001c0001087983 */ /* 0x000ee20000100800 */
[----:B0-----:R-:W-:Y:S01]  /*279d0*/  LOP3.LUT R3, R0, R19, RZ, 0xfc, !PT ;  /* 0x0000001300037212 */ /* 0x001fe200078efcff */
[----:B------:R-:W-:Y:S05]  /*279e0*/  WARPSYNC.ALL ;  /* 0x0000000000007948 */ /* 0x000fea0003800000 */
[----:B------:R-:W4:Y:S01]  /*279f0*/  LDL R21, [R1+0x10] ;  /* 0x0000100001157983 */ /* 0x000f220000100800 */
[----:B------:R-:W-:-:S02]  /*27a00*/  IMAD.IADD R3, R16, 0x1, R3 ;  /* 0x0000000110037824 */ /* 0x000fc400078e0203 */
[C---:B------:R-:W-:Y:S01]  /*27a10*/  VIADD R22, R0.reuse, 0x2000 ;  /* 0x0000200000167836 */ /* 0x040fe20000000000 */
[----:B------:R-:W5:Y:S01]  /*27a20*/  LDL R26, [R1+0xc] ;  /* 0x00000c00011a7983 */ /* 0x000f620000100800 */
[----:B------:R-:W-:Y:S01]  /*27a30*/  VIADD R20, R0, 0x6000 ;  /* 0x0000600000147836 */ /* 0x000fe20000000000 */
[----:B--2---:R-:W-:Y:S02]  /*27a40*/  LOP3.LUT P2, RZ, R4, 0x4, RZ, 0xc0, !PT ;  /* 0x0000000404ff7812 */ /* 0x004fe4000784c0ff */
[----:B-1----:R3:W0:Y:S02]  /*27a50*/  LDSM.16.MT88.4 R4, [R3+0x10400] ;  /* 0x010400000304783b */ /* 0x0026240000004200 */
[----:B---3--:R-:W-:-:S05]  /*27a60*/  IADD3 R3, R16, R8, R0 ;  /* 0x0000000810037210 */ /* 0x008fca0007ffe000 */
[----:B------:R-:W1:Y:S01]  /*27a70*/  LDSM.16.MT88.4 R8, [R3+0x10400] ;  /* 0x010400000308783b */ /* 0x000e620000004200 */
[C-C-:B0-----:R-:W-:Y:S02]  /*27a80*/  PRMT R12, R4.reuse, 0x6420, R5.reuse ;  /* 0x00006420040c7816 */ /* 0x141fe40000000005 */
[----:B------:R-:W-:Y:S02]  /*27a90*/  PRMT R13, R4, 0x7531, R5 ;  /* 0x00007531040d7816 */ /* 0x000fe40000000005 */
[----:B------:R-:W-:Y:S02]  /*27aa0*/  LOP3.LUT R4, R0, R28, RZ, 0xfc, !PT ;  /* 0x0000001c00047212 */ /* 0x000fe400078efcff */
[C-C-:B------:R-:W-:Y:S02]  /*27ab0*/  PRMT R14, R6.reuse, 0x6420, R7.reuse ;  /* 0x00006420060e7816 */ /* 0x140fe40000000007 */
[----:B------:R-:W-:Y:S01]  /*27ac0*/  PRMT R15, R6, 0x7531, R7 ;  /* 0x00007531060f7816 */ /* 0x000fe20000000007 */
[----:B------:R-:W-:Y:S01]  /*27ad0*/  IMAD.IADD R4, R18, 0x1, R4 ;  /* 0x0000000112047824 */ /* 0x000fe200078e0204 */
[----:B-1----:R-:W-:-:S04]  /*27ae0*/  PRMT R5, R8, 0x7531, R9 ;  /* 0x0000753108057816 */ /* 0x002fc80000000009 */
[----:B------:R0:W-:Y:S01]  /*27af0*/  STSM.16.M88.4 [R4], R12 ;  /* 0x0000000c04007844 */ /* 0x0001e20000000200 */
[C-C-:B------:R-:W-:Y:S02]  /*27b00*/  PRMT R6, R10.reuse, 0x6420, R11.reuse ;  /* 0x000064200a067816 */ /* 0x140fe4000000000b */
[----:B------:R-:W-:Y:S02]  /*27b10*/  PRMT R7, R10, 0x7531, R11 ;  /* 0x000075310a077816 */ /* 0x000fe4000000000b */
[----:B0-----:R-:W-:Y:S02]  /*27b20*/  PRMT R4, R8, 0x6420, R9 ;  /* 0x0000642008047816 */ /* 0x001fe40000000009 */
[----:B------:R-:W-:Y:S02]  /*27b30*/  LOP3.LUT R8, R22, R28, RZ, 0xfc, !PT ;  /* 0x0000001c16087212 */ /* 0x000fe400078efcff */
[----:B------:R-:W-:-:S03]  /*27b40*/  IADD3 R12, R0, 0x4000, RZ ;  /* 0x00004000000c7810 */ /* 0x000fc60007ffe0ff */
[----:B------:R-:W-:-:S05]  /*27b50*/  IMAD.IADD R8, R18, 0x1, R8 ;  /* 0x0000000112087824 */ /* 0x000fca00078e0208 */
[----:B------:R0:W-:Y:S02]  /*27b60*/  STSM.16.M88.4 [R8], R4 ;  /* 0x0000000408007844 */ /* 0x0001e40000000200 */
[----:B0-----:R-:W-:-:S05]  /*27b70*/  LOP3.LUT R4, R12, R19, RZ, 0xfc, !PT ;  /* 0x000000130c047212 */ /* 0x001fca00078efcff */
[----:B------:R-:W-:-:S05]  /*27b80*/  IMAD.IADD R4, R16, 0x1, R4 ;  /* 0x0000000110047824 */ /* 0x000fca00078e0204 */
[----:B------:R-:W0:Y:S01]  /*27b90*/  LDSM.16.MT88.4 R8, [R4+0x10400] ;  /* 0x010400000408783b */ /* 0x000e220000004200 */
[----:B------:R-:W-:-:S05]  /*27ba0*/  LOP3.LUT R12, R12, R28, RZ, 0xfc, !PT ;  /* 0x0000001c0c0c7212 */ /* 0x000fca00078efcff */
[----:B------:R-:W-:Y:S01]  /*27bb0*/  IMAD.IADD R12, R18, 0x1, R12 ;  /* 0x00000001120c7824 */ /* 0x000fe200078e020c */
[C-C-:B0-----:R-:W-:Y:S02]  /*27bc0*/  PRMT R4, R8.reuse, 0x6420, R9.reuse ;  /* 0x0000642008047816 */ /* 0x141fe40000000009 */
[----:B------:R-:W-:Y:S02]  /*27bd0*/  PRMT R5, R8, 0x7531, R9 ;  /* 0x0000753108057816 */ /* 0x000fe40000000009 */
[C-C-:B------:R-:W-:Y:S02]  /*27be0*/  PRMT R6, R10.reuse, 0x6420, R11.reuse ;  /* 0x000064200a067816 */ /* 0x140fe4000000000b */
[----:B------:R-:W-:Y:S02]  /*27bf0*/  PRMT R7, R10, 0x7531, R11 ;  /* 0x000075310a077816 */ /* 0x000fe4000000000b */
[----:B------:R-:W0:Y:S04]  /*27c00*/  LDSM.16.MT88.4 R8, [R3+0x14400] ;  /* 0x014400000308783b */ /* 0x000e280000004200 */
[----:B------:R1:W-:Y:S02]  /*27c10*/  STSM.16.M88.4 [R12], R4 ;  /* 0x000000040c007844 */ /* 0x0003e40000000200 */
[----:B-1----:R-:W-:-:S05]  /*27c20*/  LOP3.LUT R4, R20, R28, RZ, 0xfc, !PT ;  /* 0x0000001c14047212 */ /* 0x002fca00078efcff */
[----:B------:R-:W-:Y:S01]  /*27c30*/  IMAD.IADD R4, R18, 0x1, R4 ;  /* 0x0000000112047824 */ /* 0x000fe200078e0204 */
[C-C-:B0-----:R-:W-:Y:S02]  /*27c40*/  PRMT R12, R8.reuse, 0x6420, R9.reuse ;  /* 0x00006420080c7816 */ /* 0x141fe40000000009 */
[----:B------:R-:W-:Y:S02]  /*27c50*/  PRMT R13, R8, 0x7531, R9 ;  /* 0x00007531080d7816 */ /* 0x000fe40000000009 */
[C-C-:B------:R-:W-:Y:S02]  /*27c60*/  PRMT R14, R10.reuse, 0x6420, R11.reuse ;  /* 0x000064200a0e7816 */ /* 0x140fe4000000000b */
[----:B------:R-:W-:-:S05]  /*27c70*/  PRMT R15, R10, 0x7531, R11 ;  /* 0x000075310a0f7816 */ /* 0x000fca000000000b */
[----:B------:R0:W-:Y:S02]  /*27c80*/  STSM.16.M88.4 [R4], R12 ;  /* 0x0000000c04007844 */ /* 0x0001e40000000200 */
[----:B0-----:R-:W-:-:S05]  /*27c90*/  VIADD R4, R0, 0x1000 ;  /* 0x0000100000047836 */ /* 0x001fca0000000000 */
[----:B------:R-:W-:-:S04]  /*27ca0*/  LOP3.LUT R4, R4, R19, RZ, 0xfc, !PT ;  /* 0x0000001304047212 */ /* 0x000fc800078efcff */
[----:B------:R-:W-:-:S05]  /*27cb0*/  IADD3 R4, R16, R4, RZ ;  /* 0x0000000410047210 */ /* 0x000fca0007ffe0ff */
[----:B------:R-:W0:Y:S01]  /*27cc0*/  LDSM.16.MT88.4 R8, [R4+0x10400] ;  /* 0x010400000408783b */ /* 0x000e220000004200 */
[----:B----4-:R-:W-:-:S05]  /*27cd0*/  IMAD.IADD R23, R21, 0x1, R0 ;  /* 0x0000000115177824 */ /* 0x010fca00078e0200 */
[----:B------:R-:W-:Y:S02]  /*27ce0*/  IADD3 R21, R18, R23, R28 ;  /* 0x0000001712157210 */ /* 0x000fe40007ffe01c */
[C-C-:B0-----:R-:W-:Y:S02]  /*27cf0*/  PRMT R4, R8.reuse, 0x6420, R9.reuse ;  /* 0x0000642008047816 */ /* 0x141fe40000000009 */
[----:B------:R-:W-:Y:S02]  /*27d00*/  PRMT R5, R8, 0x7531, R9 ;  /* 0x0000753108057816 */ /* 0x000fe40000000009 */
[C-C-:B------:R-:W-:Y:S02]  /*27d10*/  PRMT R6, R10.reuse, 0x6420, R11.reuse ;  /* 0x000064200a067816 */ /* 0x140fe4000000000b */
[----:B------:R-:W-:Y:S02]  /*27d20*/  PRMT R7, R10, 0x7531, R11 ;  /* 0x000075310a077816 */ /* 0x000fe4000000000b */
[----:B------:R-:W0:Y:S04]  /*27d30*/  LDSM.16.MT88.4 R8, [R3+0x11400] ;  /* 0x011400000308783b */ /* 0x000e280000004200 */
[----:B------:R1:W-:Y:S01]  /*27d40*/  STSM.16.M88.4 [R21], R4 ;  /* 0x0000000415007844 */ /* 0x0003e20000000200 */
[----:B------:R-:W-:Y:S01]  /*27d50*/  IADD3 R23, R18, R34, R23 ;  /* 0x0000002212177210 */ /* 0x000fe20007ffe017 */
[----:B-1----:R-:W-:-:S05]  /*27d60*/  VIADD R4, R0, 0x5000 ;  /* 0x0000500000047836 */ /* 0x002fca0000000000 */
[----:B------:R-:W-:-:S05]  /*27d70*/  LOP3.LUT R4, R4, R19, RZ, 0xfc, !PT ;  /* 0x0000001304047212 */ /* 0x000fca00078efcff */
[----:B------:R-:W-:Y:S01]  /*27d80*/  IMAD.IADD R4, R16, 0x1, R4 ;  /* 0x0000000110047824 */ /* 0x000fe200078e0204 */
[C-C-:B0-----:R-:W-:Y:S02]  /*27d90*/  PRMT R12, R8.reuse, 0x6420, R9.reuse ;  /* 0x00006420080c7816 */ /* 0x141fe40000000009 */
[----:B------:R-:W-:Y:S02]  /*27da0*/  PRMT R13, R8, 0x7531, R9 ;  /* 0x00007531080d7816 */ /* 0x000fe40000000009 */
[C-C-:B------:R-:W-:Y:S02]  /*27db0*/  PRMT R14, R10.reuse, 0x6420, R11.reuse ;  /* 0x000064200a0e7816 */ /* 0x140fe4000000000b */
[----:B------:R-:W-:-:S05]  /*27dc0*/  PRMT R15, R10, 0x7531, R11 ;  /* 0x000075310a0f7816 */ /* 0x000fca000000000b */
[----:B------:R-:W-:Y:S04]  /*27dd0*/  STSM.16.M88.4 [R23], R12 ;  /* 0x0000000c17007844 */ /* 0x000fe80000000200 */
[----:B------:R-:W0:Y:S01]  /*27de0*/  LDSM.16.MT88.4 R8, [R4+0x10400] ;  /* 0x010400000408783b */ /* 0x000e220000004200 */
[----:B------:R-:W-:Y:S02]  /*27df0*/  LOP3.LUT R22, R22, R19, RZ, 0xfc, !PT ;  /* 0x0000001316167212 */ /* 0x000fe400078efcff */
[C-C-:B0-----:R-:W-:Y:S02]  /*27e00*/  PRMT R4, R8.reuse, 0x6420, R9.reuse ;  /* 0x0000642008047816 */ /* 0x141fe40000000009 */
[----:B------:R-:W-:Y:S02]  /*27e10*/  PRMT R5, R8, 0x7531, R9 ;  /* 0x0000753108057816 */ /* 0x000fe40000000009 */
[----:B------:R-:W-:-:S02]  /*27e20*/  PRMT R6, R10, 0x6420, R11 ;  /* 0x000064200a067816 */ /* 0x000fc4000000000b */
[----:B------:R-:W-:Y:S02]  /*27e30*/  PRMT R7, R10, 0x7531, R11 ;  /* 0x000075310a077816 */ /* 0x000fe4000000000b */
[----:B------:R-:W0:Y:S04]  /*27e40*/  LDSM.16.MT88.4 R8, [R3+0x15400] ;  /* 0x015400000308783b */ /* 0x000e280000004200 */
[----:B------:R-:W-:Y:S01]  /*27e50*/  STSM.16.M88.4 [R21+0x4000], R4 ;  /* 0x0040000415007844 */ /* 0x000fe20000000200 */
[C-C-:B0-----:R-:W-:Y:S02]  /*27e60*/  PRMT R12, R8.reuse, 0x6420, R9.reuse ;  /* 0x00006420080c7816 */ /* 0x141fe40000000009 */
[----:B------:R-:W-:Y:S01]  /*27e70*/  PRMT R13, R8, 0x7531, R9 ;  /* 0x00007531080d7816 */ /* 0x000fe20000000009 */
[----:B------:R-:W-:Y:S01]  /*27e80*/  IMAD.IADD R8, R16, 0x1, R22 ;  /* 0x0000000110087824 */ /* 0x000fe200078e0216 */
[----:B------:R-:W-:-:S02]  /*27e90*/  PRMT R14, R10, 0x6420, R11 ;  /* 0x000064200a0e7816 */ /* 0x000fc4000000000b */
[----:B------:R-:W-:-:S05]  /*27ea0*/  PRMT R15, R10, 0x7531, R11 ;  /* 0x000075310a0f7816 */ /* 0x000fca000000000b */
[----:B------:R-:W-:Y:S04]  /*27eb0*/  STSM.16.M88.4 [R23+0x4000], R12 ;  /* 0x0040000c17007844 */ /* 0x000fe80000000200 */
[----:B------:R-:W0:Y:S01]  /*27ec0*/  LDSM.16.MT88.4 R8, [R8+0x10400] ;  /* 0x010400000808783b */ /* 0x000e220000004200 */
[----:B-----5:R-:W-:Y:S01]  /*27ed0*/  IMAD.IADD R26, R26, 0x1, R0 ;  /* 0x000000011a1a7824 */ /* 0x020fe200078e0200 */
[----:B------:R-:W-:Y:S02]  /*27ee0*/  LOP3.LUT R20, R20, R19, RZ, 0xfc, !PT ;  /* 0x0000001314147212 */ /* 0x000fe400078efcff */
[C-C-:B0-----:R-:W-:Y:S02]  /*27ef0*/  PRMT R4, R8.reuse, 0x6420, R9.reuse ;  /* 0x0000642008047816 */ /* 0x141fe40000000009 */
[----:B------:R-:W-:-:S02]  /*27f00*/  PRMT R5, R8, 0x7531, R9 ;  /* 0x0000753108057816 */ /* 0x000fc40000000009 */
[C-C-:B------:R-:W-:Y:S02]  /*27f10*/  PRMT R6, R10.reuse, 0x6420, R11.reuse ;  /* 0x000064200a067816 */ /* 0x140fe4000000000b */
[----:B------:R-:W-:Y:S02]  /*27f20*/  PRMT R7, R10, 0x7531, R11 ;  /* 0x000075310a077816 */ /* 0x000fe4000000000b */
[----:B------:R-:W0:Y:S01]  /*27f30*/  LDSM.16.MT88.4 R8, [R3+0x12400] ;  /* 0x012400000308783b */ /* 0x000e220000004200 */
[C---:B------:R-:W-:Y:S02]  /*27f40*/  IADD3 R21, R18.reuse, R26, R28 ;  /* 0x0000001a12157210 */ /* 0x040fe40007ffe01c */
[----:B------:R-:W-:-:S03]  /*27f50*/  IADD3 R26, R18, R34, R26 ;  /* 0x00000022121a7210 */ /* 0x000fc60007ffe01a */
[----:B------:R-:W-:Y:S01]  /*27f60*/  STSM.16.M88.4 [R21], R4 ;  /* 0x0000000415007844 */ /* 0x000fe20000000200 */
[C-C-:B0-----:R-:W-:Y:S02]  /*27f70*/  PRMT R12, R8.reuse, 0x6420, R9.reuse ;  /* 0x00006420080c7816 */ /* 0x141fe40000000009 */
[----:B------:R-:W-:Y:S02]  /*27f80*/  PRMT R13, R8, 0x7531, R9 ;  /* 0x00007531080d7816 */ /* 0x000fe40000000009 */
[C-C-:B------:R-:W-:Y:S02]  /*27f90*/  PRMT R14, R10.reuse, 0x6420, R11.reuse ;  /* 0x000064200a0e7816 */ /* 0x140fe4000000000b */
[----:B------:R-:W-:Y:S02]  /*27fa0*/  PRMT R15, R10, 0x7531, R11 ;  /* 0x000075310a0f7816 */ /* 0x000fe4000000000b */
[----:B------:R-:W-:-:S03]  /*27fb0*/  IADD3 R8, R16, R20, RZ ;  /* 0x0000001410087210 */ /* 0x000fc60007ffe0ff */
[----:B------:R-:W-:Y:S04]  /*27fc0*/  STSM.16.M88.4 [R26], R12 ;  /* 0x0000000c1a007844 */ /* 0x000fe80000000200 */
[----:B------:R-:W0:Y:S02]  /*27fd0*/  LDSM.16.MT88.4 R8, [R8+0x10400] ;  /* 0x010400000808783b */ /* 0x000e240000004200 */
[C-C-:B0-----:R-:W-:Y:S02]  /*27fe0*/  PRMT R4, R8.reuse, 0x6420, R9.reuse ;  /* 0x0000642008047816 */ /* 0x141fe40000000009 */
[----:B------:R-:W-:Y:S02]  /*27ff0*/  PRMT R5, R8, 0x7531, R9 ;  /* 0x0000753108057816 */ /* 0x000fe40000000009 */
[----:B------:R-:W-:-:S02]  /*28000*/  PRMT R6, R10, 0x6420, R11 ;  /* 0x000064200a067816 */ /* 0x000fc4000000000b */
[----:B------:R-:W-:Y:S02]  /*28010*/  PRMT R7, R10, 0x7531, R11 ;  /* 0x000075310a077816 */ /* 0x000fe4000000000b */
[----:B------:R-:W0:Y:S04]  /*28020*/  LDSM.16.MT88.4 R8, [R3+0x16400] ;  /* 0x016400000308783b */ /* 0x000e280000004200 */
[----:B------:R1:W-:Y:S01]  /*28030*/  STSM.16.M88.4 [R21+0x4000], R4 ;  /* 0x0040000415007844 */ /* 0x0003e20000000200 */
[C-C-:B0-----:R-:W-:Y:S02]  /*28040*/  PRMT R20, R8.reuse, 0x6420, R9.reuse ;  /* 0x0000642008147816 */ /* 0x141fe40000000009 */
[----:B-1----:R-:W-:Y:S02]  /*28050*/  PRMT R21, R8, 0x7531, R9 ;  /* 0x0000753108157816 */ /* 0x002fe40000000009 */
[----:B------:R-:W-:-:S02]  /*28060*/  PRMT R22, R10, 0x6420, R11 ;  /* 0x000064200a167816 */ /* 0x000fc4000000000b */
[----:B------:R-:W-:-:S05]  /*28070*/  PRMT R23, R10, 0x7531, R11 ;  /* 0x000075310a177816 */ /* 0x000fca000000000b */
[----:B------:R0:W-:Y:S01]  /*28080*/  STSM.16.M88.4 [R26+0x4000], R20 ;  /* 0x004000141a007844 */ /* 0x0001e20000000200 */
[----:B------:R-:W-:-:S03]  /*28090*/  VIADD R4, R0, 0x3000 ;  /* 0x0000300000047836 */ /* 0x000fc60000000000 */
[----:B------:R-:W-:Y:S04]  /*280a0*/  LDSM.16.MT88.4 R8, [R3+0x13400] ;  /* 0x013400000308783b */ /* 0x000fe80000004200 */
[----:B0-----:R-:W2:Y:S01]  /*280b0*/  LDL R26, [R1+0x14] ;  /* 0x00001400011a7983 */ /* 0x001ea20000100800 */
[----:B------:R-:W-:-:S05]  /*280c0*/  LOP3.LUT R4, R4, R19, RZ, 0xfc, !PT ;  /* 0x0000001304047212 */ /* 0x000fca00078efcff */
[----:B------:R-:W-:-:S06]  /*280d0*/  IMAD.IADD R4, R16, 0x1, R4 ;  /* 0x0000000110047824 */ /* 0x000fcc00078e0204 */
[----:B------:R-:W0:Y:S02]  /*280e0*/  LDSM.16.MT88.4 R4, [R4+0x10400] ;  /* 0x010400000404783b */ /* 0x000e240000004200 */
[C-C-:B0-----:R-:W-:Y:S02]  /*280f0*/  PRMT R12, R4.reuse, 0x6420, R5.reuse ;  /* 0x00006420040c7816 */ /* 0x141fe40000000005 */
[----:B------:R-:W-:Y:S02]  /*28100*/  PRMT R13, R4, 0x7531, R5 ;  /* 0x00007531040d7816 */ /* 0x000fe40000000005 */
[C-C-:B------:R-:W-:Y:S02]  /*28110*/  PRMT R14, R6.reuse, 0x6420, R7.reuse ;  /* 0x00006420060e7816 */ /* 0x140fe40000000007 */
[----:B------:R-:W-:Y:S02]  /*28120*/  PRMT R15, R6, 0x7531, R7 ;  /* 0x00007531060f7816 */ /* 0x000fe40000000007 */
[----:B------:R-:W-:-:S02]  /*28130*/  PRMT R4, R8, 0x6420, R9 ;  /* 0x0000642008047816 */ /* 0x000fc40000000009 */
[----:B------:R-:W-:Y:S02]  /*28140*/  PRMT R5, R8, 0x7531, R9 ;  /* 0x0000753108057816 */ /* 0x000fe40000000009 */
[C-C-:B------:R-:W-:Y:S02]  /*28150*/  PRMT R6, R10.reuse, 0x6420, R11.reuse ;  /* 0x000064200a067816 */ /* 0x140fe4000000000b */
[----:B------:R-:W-:Y:S01]  /*28160*/  PRMT R7, R10, 0x7531, R11 ;  /* 0x000075310a077816 */ /* 0x000fe2000000000b */
[----:B--2---:R-:W-:Y:S02]  /*28170*/  IMAD.IADD R21, R26, 0x1, R0 ;  /* 0x000000011a157824 */ /* 0x004fe400078e0200 */
[----:B------:R-:W-:-:S05]  /*28180*/  VIADD R0, R0, 0x7000 ;  /* 0x0000700000007836 */ /* 0x000fca0000000000 */
[----:B------:R-:W-:Y:S02]  /*28190*/  LOP3.LUT R0, R0, R19, RZ, 0xfc, !PT ;  /* 0x0000001300007212 */ /* 0x000fe400078efcff */
[C---:B------:R-:W-:Y:S02]  /*281a0*/  IADD3 R20, R18.reuse, R21, R28 ;  /* 0x0000001512147210 */ /* 0x040fe40007ffe01c */
[----:B------:R-:W-:Y:S01]  /*281b0*/  IADD3 R21, R18, R34, R21 ;  /* 0x0000002212157210 */ /* 0x000fe20007ffe015 */
[----:B------:R-:W-:Y:S02]  /*281c0*/  IMAD.IADD R0, R16, 0x1, R0 ;  /* 0x0000000110007824 */ /* 0x000fe400078e0200 */
[----:B------:R-:W-:Y:S04]  /*281d0*/  STSM.16.M88.4 [R20], R12 ;  /* 0x0000000c14007844 */ /* 0x000fe80000000200 */
[----:B------:R-:W-:Y:S04]  /*281e0*/  STSM.16.M88.4 [R21], R4 ;  /* 0x0000000415007844 */ /* 0x000fe80000000200 */
[----:B------:R-:W0:Y:S04]  /*281f0*/  LDSM.16.MT88.4 R4, [R0+0x10400] ;  /* 0x010400000004783b */ /* 0x000e280000004200 */
        /* <DEDUP_REMOVED lines=19> */
.L_x_792:
[----:B-1----:R1:W-:Y:S01]  /*28330*/  SYNCS.ARRIVE.TRANS64.A1T0 RZ, [R2+URZ+0x38850], RZ ;  /* 0x038850ff02ff79a7 */ /* 0x0023e2000810003f */
[----:B------:R-:W-:Y:S06]  /*28340*/  BAR.SYNC.DEFER_BLOCKING 0x2, 0x80 ;  /* 0x0082000000007b1d */ /* 0x000fec0000010000 */
[----:B------:R-:W-:Y:S05]  /*28350*/  @!P0 BRA `(.L_x_793) ;  /* 0x0000000000048947 */ /* 0x000fea0003800000 */
[----:B------:R-:W-:Y:S01]  /*28360*/  BPT.TRAP 0x1 ;  /* 0x000000040000795c */ /* 0x000fe20000300000 */
.L_x_793:
[----:B------:R-:W2:Y:S01]  /*28370*/  LDL R0, [R1+0x8] ;  /* 0x0000080001007983 */ /* 0x000ea20000100800 */
[----:B-1----:R-:W-:Y:S01]  /*28380*/  IADD3 R2, R2, 0x38880, RZ ;  /* 0x0003888002027810 */ /* 0x002fe20007ffe0ff */
[----:B------:R-:W-:Y:S02]  /*28390*/  IMAD.MOV.U32 R9, RZ, RZ, R29 ;  /* 0x000000ffff097224 */ /* 0x000fe400078e001d */
[----:B------:R-:W-:Y:S01]  /*283a0*/  IMAD.MOV.U32 R10, RZ, RZ, R32 ;  /* 0x000000ffff0a7224 */ /* 0x000fe200078e0020 */
[----:B--2---:R-:W-:-:S04]  /*283b0*/  PRMT R2, R0, 0x654, R2 ;  /* 0x0000065400027816 */ /* 0x004fc80000000002 */
[----:B------:R1:W-:Y:S01]  /*283c0*/  SYNCS.ARRIVE.TRANS64.RED.A1T0 RZ, [R2+URZ], RZ ;  /* 0x000000ff02ff79a7 */ /* 0x0003e2000810043f */
[----:B------:R-:W-:Y:S05]  /*283d0*/  @P1 BRA `(.L_x_794) ;  /* 0xffffffe400901947 */ /* 0x000fea000383ffff */
.L_x_774:
[----:B------:R-:W1:Y:S01]  /*283e0*/  S2R R0, SR_TID.X ;  /* 0x0000000000007919 */ /* 0x000e620000002100 */
[----:B------:R-:W-:Y:S01]  /*283f0*/  BSSY B0, `(.L_x_795) ;  /* 0x0000012000007945 */ /* 0x000fe20003800000 */
[----:B-1----:R-:W-:Y:S01]  /*28400*/  LOP3.LUT R2, R0, 0x7f, RZ, 0xc0, !PT ;  /* 0x0000007f00027812 */ /* 0x002fe200078ec0ff */
[----:B------:R-:W-:-:S03]  /*28410*/  IMAD.U32 R0, RZ, RZ, UR38 ;  /* 0x00000026ff007e24 */ /* 0x000fc6000f8e00ff */
[----:B------:R-:W-:Y:S02]  /*28420*/  ISETP.NE.AND P1, PT, R2, RZ, PT ;  /* 0x000000ff0200720c */ /* 0x000fe40003f25270 */
[----:B------:R-:W-:-:S11]  /*28430*/  ISETP.NE.AND P0, PT, R0, 0x3, PT ;  /* 0x000000030000780c */ /* 0x000fd60003f05270 */
[----:B------:R-:W-:Y:S05]  /*28440*/  @P1 BRA `(.L_x_796) ;  /* 0x0000000000301947 */ /* 0x000fea0003800000 */
[----:B0-----:R-:W0:Y:S01]  /*28450*/  S2R R5, SR_LANEID ;  /* 0x0000000000057919 */ /* 0x001e220000000000 */
[----:B------:R-:W-:Y:S01]  /*28460*/  VOTEU.ANY UR4, UPT, PT ;  /* 0x0000000000047886 */ /* 0x000fe200038e0100 */
[----:B------:R-:W1:Y:S01]  /*28470*/  LDC.64 R2, c[0x0][0xc60] ;  /* 0x00031800ff027b82 */ /* 0x000e620000000a00 */
        /* <DEDUP_REMOVED lines=9> */
.L_x_796:
[----:B------:R-:W-:Y:S05]  /*28510*/  BSYNC B0 ;  /* 0x0000000000007941 */ /* 0x000fea0003800000 */
.L_x_795:
[----:B------:R-:W-:Y:S05]  /*28520*/  @!P0 BRA `(.L_x_797) ;  /* 0x0000000000048947 */ /* 0x000fea0003800000 */
[----:B------:R-:W-:Y:S01]  /*28530*/  BPT.TRAP 0x1 ;  /* 0x000000040000795c */ /* 0x000fe20000300000 */
.L_x_797:
[----:B0-----:R-:W-:Y:S01]  /*28540*/  LOP3.LUT R3, R32, 0x1, RZ, 0x3c, !PT ;  /* 0x0000000120037812 */ /* 0x001fe200078e3cff */
[----:B------:R-:W-:Y:S01]  /*28550*/  IMAD R0, R29, 0x8, R16 ;  /* 0x000000081d007824 */ /* 0x000fe200078e0210 */
[----:B------:R-:W-:Y:S02]  /*28560*/  BSSY B0, `(.L_x_798) ;  /* 0x0000004000007945 */ /* 0x000fe40003800000 */
[----:B------:R-:W-:-:S04]  /*28570*/  SHF.L.U32 R3, R3, 0x1f, RZ ;  /* 0x0000001f03037819 */ /* 0x000fc800000006ff */
[----:B------:R-:W0:Y:S02]  /*28580*/  SYNCS.PHASECHK.TRANS64.TRYWAIT P1, [R0+URZ+0x38870], R3 ;  /* 0x03887003000075a7 */ /* 0x000e24000802017f */
[----:B0-----:R-:W-:Y:S05]  /*28590*/  @!P1 BRA `(.L_x_799) ;  /* 0x000000b0003c9947 */ /* 0x001fea0003800000 */
.L_x_1175:
[----:B------:R-:W-:Y:S05]  /*285a0*/  BSYNC B0 ;  /* 0x0000000000007941 */ /* 0x000fea0003800000 */
.L_x_798:
[----:B------:R-:W2:Y:S02]  /*285b0*/  LDL R2, [R1] ;  /* 0x0000000001027983 */ /* 0x000ea40000100800 */
[----:B--2---:R-:W-:-:S13]  /*285c0*/  LOP3.LUT P1, RZ, R2, 0x4, RZ, 0xc0, !PT ;  /* 0x0000000402ff7812 */ /* 0x004fda000782c0ff */
[----:B------:R-:W-:Y:S05]  /*285d0*/  @!P1 BRA `(.L_x_800) ;  /* 0x0000000000049947 */ /* 0x000fea0003800000 */
[----:B------:R-:W-:Y:S01]  /*285e0*/  BPT.TRAP 0x1 ;  /* 0x000000040000795c */ /* 0x000fe20000300000 */
.L_x_800:
[----:B0-----:R-:W-:-:S04]  /*285f0*/  SHF.L.U32 R3, R32, 0x1f, RZ ;  /* 0x0000001f20037819 */ /* 0x001fc800000006ff */
[----:B------:R-:W0:Y:S02]  /*28600*/  SYNCS.PHASECHK.TRANS64.TRYWAIT P1, [R0+URZ+0x38860], R3 ;  /* 0x03886003000075a7 */ /* 0x000e24000802017f */
[----:B0-----:R-:W-:Y:S05]  /*28610*/  @!P1 BRA `(.L_x_801) ;  /* 0x000000b000309947 */ /* 0x001fea0003800000 */
.L_x_1176:
[----:B------:R-:W2:Y:S04]  /*28620*/  LDL R2, [R1+0x1c] ;  /* 0x00001c0001027983 */ /* 0x000ea80000100800 */
[----:B------:R-:W3:Y:S04]  /*28630*/  LDL R4, [R1] ;  /* 0x0000000001047983 */ /* 0x000ee80000100800 */
[----:B------:R-:W4:Y:S01]  /*28640*/  LDL R22, [R1+0x10] ;  /* 0x0000100001167983 */ /* 0x000f220000100800 */
[----:B------:R-:W-:-:S05]  /*28650*/  IMAD.SHL.U32 R25, R29, 0x8000, RZ ;  /* 0x000080001d197824 */ /* 0x000fca00078e00ff */
[----:B0-----:R-:W-:-:S04]  /*28660*/  LOP3.LUT R3, R25, R19, RZ, 0xfc, !PT ;  /* 0x0000001319037212 */ /* 0x001fc800078efcff */
[----:B------:R-:W-:Y:S01]  /*28670*/  IADD3 R9, R16, R3, RZ ;  /* 0x0000000310097210 */ /* 0x000fe20007ffe0ff */
[----:B------:R-:W-:Y:S05]  /*28680*/  WARPSYNC.ALL ;  /* 0x0000000000007948 */ /* 0x000fea0003800000 */
[----:B------:R-:W0:Y:S01]  /*28690*/  LDSM.16.MT88.4 R8, [R9+0x10400] ;  /* 0x010400000908783b */ /* 0x000e220000004200 */
[C---:B------:R-:W-:Y:S01]  /*286a0*/  LOP3.LUT R3, R25.reuse, R28, RZ, 0xfc, !PT ;  /* 0x0000001c19037212 */ /* 0x040fe200078efcff */
[----:B------:R-:W-:-:S04]  /*286b0*/  VIADD R20, R25, 0x2000 ;  /* 0x0000200019147836 */ /* 0x000fc80000000000 */
[----:B------:R-:W-:Y:S01]  /*286c0*/  IMAD.IADD R3, R18, 0x1, R3 ;  /* 0x0000000112037824 */ /* 0x000fe200078e0203 */
[C-C-:B0-----:R-:W-:Y:S02]  /*286d0*/  PRMT R12, R8.reuse, 0x6420, R9.reuse ;  /* 0x00006420080c7816 */ /* 0x141fe40000000009 */
[----:B------:R-:W-:Y:S02]  /*286e0*/  PRMT R13, R8, 0x7531, R9 ;  /* 0x00007531080d7816 */ /* 0x000fe40000000009 */
[C-C-:B------:R-:W-:Y:S02]  /*286f0*/  PRMT R14, R10.reuse, 0x6420, R11.reuse ;  /* 0x000064200a0e7816 */ /* 0x140fe4000000000b */
[----:B------:R-:W-:Y:S01]  /*28700*/  PRMT R15, R10, 0x7531, R11 ;  /* 0x000075310a0f7816 */ /* 0x000fe2000000000b */
[----:B------:R-:W-:Y:S01]  /*28710*/  VIADD R26, R25, 0x6000 ;  /* 0x00006000191a7836 */ /* 0x000fe20000000000 */
[----:B--2---:R-:W-:Y:S02]  /*28720*/  IADD3 R2, R16, R2, R25 ;  /* 0x0000000210027210 */ /* 0x004fe40007ffe019 */
[----:B---3--:R-:W-:-:S03]  /*28730*/  LOP3.LUT P1, RZ, R4, 0x4, RZ, 0xc0, !PT ;  /* 0x0000000404ff7812 */ /* 0x008fc6000782c0ff */
[----:B------:R-:W0:Y:S04]  /*28740*/  LDSM.16.MT88.4 R4, [R2+0x10400] ;  /* 0x010400000204783b */ /* 0x000e280000004200 */
[----:B------:R1:W-:Y:S02]  /*28750*/  STSM.16.M88.4 [R3], R12 ;  /* 0x0000000c03007844 */ /* 0x0003e40000000200 */
[----:B-1----:R-:W-:Y:S01]  /*28760*/  VIADD R3, R25, 0x4000 ;  /* 0x0000400019037836 */ /* 0x002fe20000000000 */
[C-C-:B0-----:R-:W-:Y:S02]  /*28770*/  PRMT R8, R4.reuse, 0x6420, R5.reuse ;  /* 0x0000642004087816 */ /* 0x141fe40000000005 */
[----:B------:R-:W-:Y:S02]  /*28780*/  PRMT R9, R4, 0x7531, R5 ;  /* 0x0000753104097816 */ /* 0x000fe40000000005 */
[----:B------:R-:W-:-:S05]  /*28790*/  LOP3.LUT R5, R20, R28, RZ, 0xfc, !PT ;  /* 0x0000001c14057212 */ /* 0x000fca00078efcff */
[----:B------:R-:W-:Y:S01]  /*287a0*/  IMAD.IADD R17, R18, 0x1, R5 ;  /* 0x0000000112117824 */ /* 0x000fe200078e0205 */
[----:B------:R-:W-:Y:S02]  /*287b0*/  LOP3.LUT R5, R3, R19, RZ, 0xfc, !PT ;  /* 0x0000001303057212 */ /* 0x000fe400078efcff */
[C-C-:B------:R-:W-:Y:S02]  /*287c0*/  PRMT R10, R6.reuse, 0x6420, R7.reuse ;  /* 0x00006420060a7816 */ /* 0x140fe40000000007 */
[----:B------:R-:W-:Y:S01]  /*287d0*/  PRMT R11, R6, 0x7531, R7 ;  /* 0x00007531060b7816 */ /* 0x000fe20000000007 */
[----:B------:R-:W-:-:S04]  /*287e0*/  IMAD.IADD R21, R16, 0x1, R5 ;  /* 0x0000000110157824 */ /* 0x000fc800078e0205 */
[----:B------:R-:W-:Y:S04]  /*287f0*/  STSM.16.M88.4 [R17], R8 ;  /* 0x0000000811007844 */ /* 0x000fe80000000200 */
[----:B------:R-:W0:Y:S01]  /*28800*/  LDSM.16.MT88.4 R4, [R21+0x10400] ;  /* 0x010400001504783b */ /* 0x000e220000004200 */
[----:B------:R-:W-:Y:S02]  /*28810*/  LOP3.LUT R3, R3, R28, RZ, 0xfc, !PT ;  /* 0x0000001c03037212 */ /* 0x000fe400078efcff */
[C-C-:B0-----:R-:W-:Y:S02]  /*28820*/  PRMT R12, R4.reuse, 0x6420, R5.reuse ;  /* 0x00006420040c7816 */ /* 0x141fe40000000005 */
[----:B------:R-:W-:Y:S02]  /*28830*/  PRMT R13, R4, 0x7531, R5 ;  /* 0x00007531040d7816 */ /* 0x000fe40000000005 */
[----:B------:R-:W-:-:S02]  /*28840*/  PRMT R14, R6, 0x6420, R7 ;  /* 0x00006420060e7816 */ /* 0x000fc40000000007 */
[----:B------:R-:W-:Y:S02]  /*28850*/  PRMT R15, R6, 0x7531, R7 ;  /* 0x00007531060f7816 */ /* 0x000fe40000000007 */
[----:B------:R-:W0:Y:S01]  /*28860*/  LDSM.16.MT88.4 R4, [R2+0x14400] ;  /* 0x014400000204783b */ /* 0x000e220000004200 */
[----:B------:R-:W-:-:S05]  /*28870*/  IADD3 R3, R18, R3, RZ ;  /* 0x0000000312037210 */ /* 0x000fca0007ffe0ff */
[----:B------:R1:W-:Y:S02]  /*28880*/  STSM.16.M88.4 [R3], R12 ;  /* 0x0000000c03007844 */ /* 0x0003e40000000200 */
[----:B-1----:R-:W-:-:S05]  /*28890*/  LOP3.LUT R3, R26, R28, RZ, 0xfc, !PT ;  /* 0x0000001c1a037212 */ /* 0x002fca00078efcff */
[----:B------:R-:W-:Y:S01]  /*288a0*/  IMAD.IADD R3, R18, 0x1, R3 ;  /* 0x0000000112037824 */ /* 0x000fe200078e0203 */
[C-C-:B0-----:R-:W-:Y:S02]  /*288b0*/  PRMT R8, R4.reuse, 0x6420, R5.reuse ;  /* 0x0000642004087816 */ /* 0x141fe40000000005 */
[----:B------:R-:W-:Y:S01]  /*288c0*/  PRMT R9, R4, 0x7531, R5 ;  /* 0x0000753104097816 */ /* 0x000fe20000000005 */
[----:B------:R-:W-:Y:S01]  /*288d0*/  VIADD R4, R25, 0x1000 ;  /* 0x0000100019047836 */ /* 0x000fe20000000000 */
[----:B------:R-:W-:-:S04]  /*288e0*/  PRMT R10, R6, 0x6420, R7 ;  /* 0x00006420060a7816 */ /* 0x000fc80000000007 */
[----:B------:R-:W-:Y:S02]  /*288f0*/  LOP3.LUT R5, R4, R19, RZ, 0xfc, !PT ;  /* 0x0000001304057212 */ /* 0x000fe400078efcff */
[----:B------:R-:W-:-:S03]  /*28900*/  PRMT R11, R6, 0x7531, R7 ;  /* 0x00007531060b7816 */ /* 0x000fc60000000007 */
[----:B------:R-:W-:Y:S02]  /*28910*/  IMAD.IADD R21, R16, 0x1, R5 ;  /* 0x0000000110157824 */ /* 0x000fe400078e0205 */
[----:B------:R-:W-:Y:S04]  /*28920*/  STSM.16.M88.4 [R3], R8 ;  /* 0x0000000803007844 */ /* 0x000fe80000000200 */
[----:B------:R-:W0:Y:S02]  /*28930*/  LDSM.16.MT88.4 R4, [R21+0x10400] ;  /* 0x010400001504783b */ /* 0x000e240000004200 */
[C-C-:B0-----:R-:W-:Y:S02]  /*28940*/  PRMT R12, R4.reuse, 0x6420, R5.reuse ;  /* 0x00006420040c7816 */ /* 0x141fe40000000005 */
[----:B------:R-:W-:-:S02]  /*28950*/  PRMT R13, R4, 0x7531, R5 ;  /* 0x00007531040d7816 */ /* 0x000fc40000000005 */
[C-C-:B------:R-:W-:Y:S02]  /*28960*/  PRMT R14, R6.reuse, 0x6420, R7.reuse ;  /* 0x00006420060e7816 */ /* 0x140fe40000000007 */
[----:B------:R-:W-:Y:S02]  /*28970*/  PRMT R15, R6, 0x7531, R7 ;  /* 0x00007531060f7816 */ /* 0x000fe40000000007 */
[----:B------:R-:W0:Y:S01]  /*28980*/  LDSM.16.MT88.4 R4, [R2+0x11400] ;  /* 0x011400000204783b */ /* 0x000e220000004200 */
[----:B----4-:R-:W-:-:S05]  /*28990*/  IMAD.IADD R3, R22, 0x1, R25 ;  /* 0x0000000116037824 */ /* 0x010fca00078e0219 */
[C---:B------:R-:W-:Y:S02]  /*289a0*/  IADD3 R17, R18.reuse, R3, R28 ;  /* 0x0000000312117210 */ /* 0x040fe40007ffe01c */
[----:B------:R-:W-:-:S03]  /*289b0*/  IADD3 R3, R18, R34, R3 ;  /* 0x0000002212037210 */ /* 0x000fc60007ffe003 */
[----:B------:R-:W-:Y:S01]  /*289c0*/  STSM.16.M88.4 [R17], R12 ;  /* 0x0000000c11007844 */ /* 0x000fe20000000200 */
[C-C-:B0-----:R-:W-:Y:S02]  /*289d0*/  PRMT R8, R4.reuse, 0x6420, R5.reuse ;  /* 0x0000642004087816 */ /* 0x141fe40000000005 */
[----:B------:R-:W-:Y:S02]  /*289e0*/  PRMT R9, R4, 0x7531, R5 ;  /* 0x0000753104097816 */ /* 0x000fe40000000005 */
[----:B------:R-:W-:-:S04]  /*289f0*/  IADD3 R4, R25, 0x5000, RZ ;  /* 0x0000500019047810 */ /* 0x000fc80007ffe0ff */
[----:B------:R-:W-:Y:S02]  /*28a00*/  LOP3.LUT R5, R4, R19, RZ, 0xfc, !PT ;  /* 0x0000001304057212 */ /* 0x000fe400078efcff */
[C-C-:B------:R-:W-:Y:S02]  /*28a10*/  PRMT R10, R6.reuse, 0x6420, R7.reuse ;  /* 0x00006420060a7816 */ /* 0x140fe40000000007 */
[----:B------:R-:W-:Y:S01]  /*28a20*/  PRMT R11, R6, 0x7531, R7 ;  /* 0x00007531060b7816 */ /* 0x000fe20000000007 */
[----:B------:R-:W-:-:S04]  /*28a30*/  IMAD.IADD R21, R16, 0x1, R5 ;  /* 0x0000000110157824 */ /* 0x000fc800078e0205 */
[----:B------:R-:W-:Y:S04]  /*28a40*/  STSM.16.M88.4 [R3], R8 ;  /* 0x0000000803007844 */ /* 0x000fe80000000200 */
[----:B------:R-:W0:Y:S02]  /*28a50*/  LDSM.16.MT88.4 R4, [R21+0x10400] ;  /* 0x010400001504783b */ /* 0x000e240000004200 */
[C-C-:B0-----:R-:W-:Y:S02]  /*28a60*/  PRMT R12, R4.reuse, 0x6420, R5.reuse ;  /* 0x00006420040c7816 */ /* 0x141fe40000000005 */
[----:B------:R-:W-:Y:S02]  /*28a70*/  PRMT R13, R4, 0x7531, R5 ;  /* 0x00007531040d7816 */ /* 0x000fe40000000005 */
[----:B------:R-:W-:-:S02]  /*28a80*/  PRMT R14, R6, 0x6420, R7 ;  /* 0x00006420060e7816 */ /* 0x000fc40000000007 */
[----:B------:R-:W-:Y:S02]  /*28a90*/  PRMT R15, R6, 0x7531, R7 ;  /* 0x00007531060f7816 */ /* 0x000fe40000000007 */
[----:B------:R-:W0:Y:S04]  /*28aa0*/  LDSM.16.MT88.4 R4, [R2+0x15400] ;  /* 0x015400000204783b */ /* 0x000e280000004200 */
[----:B------:R1:W-:Y:S04]  /*28ab0*/  STSM.16.M88.4 [R17+0x4000], R12 ;  /* 0x0040000c11007844 */ /* 0x0003e80000000200 */
[----:B-1----:R-:W2:Y:S01]  /*28ac0*/  LDL R17, [R1+0xc] ;  /* 0x00000c0001117983 */ /* 0x002ea20000100800 */
[----:B0-----:R-:W-:-:S02]  /*28ad0*/  PRMT R8, R4, 0x6420, R5 ;  /* 0x0000642004087816 */ /* 0x001fc40000000005 */
[----:B------:R-:W-:Y:S02]  /*28ae0*/  PRMT R9, R4, 0x7531, R5 ;  /* 0x0000753104097816 */ /* 0x000fe40000000005 */
[----:B------:R-:W-:Y:S02]  /*28af0*/  LOP3.LUT R5, R20, R19, RZ, 0xfc, !PT ;  /* 0x0000001314057212 */ /* 0x000fe400078efcff */
[C-C-:B------:R-:W-:Y:S02]  /*28b00*/  PRMT R10, R6.reuse, 0x6420, R7.reuse ;  /* 0x00006420060a7816 */ /* 0x140fe40000000007 */
[----:B------:R-:W-:Y:S01]  /*28b10*/  PRMT R11, R6, 0x7531, R7 ;  /* 0x00007531060b7816 */ /* 0x000fe20000000007 */
[----:B------:R-:W-:-:S04]  /*28b20*/  IMAD.IADD R35, R16, 0x1, R5 ;  /* 0x0000000110237824 */ /* 0x000fc800078e0205 */
[----:B------:R-:W-:Y:S04]  /*28b30*/  STSM.16.M88.4 [R3+0x4000], R8 ;  /* 0x0040000803007844 */ /* 0x000fe80000000200 */
[----:B------:R0:W1:Y:S04]  /*28b40*/  LDSM.16.MT88.4 R4, [R35+0x10400] ;  /* 0x010400002304783b */ /* 0x0000680000004200 */
[----:B0-----:R-:W3:Y:S01]  /*28b50*/  LDL R35, [R1+0x14] ;  /* 0x0000140001237983 */ /* 0x001ee20000100800 */
[C-C-:B-1----:R-:W-:Y:S02]  /*28b60*/  PRMT R20, R4.reuse, 0x6420, R5.reuse ;  /* 0x0000642004147816 */ /* 0x142fe40000000005 */
[----:B------:R-:W-:-:S02]  /*28b70*/  PRMT R21, R4, 0x7531, R5 ;  /* 0x0000753104157816 */ /* 0x000fc40000000005 */
[C-C-:B------:R-:W-:Y:S02]  /*28b80*/  PRMT R22, R6.reuse, 0x6420, R7.reuse ;  /* 0x0000642006167816 */ /* 0x140fe40000000007 */
[----:B------:R-:W-:Y:S02]  /*28b90*/  PRMT R23, R6, 0x7531, R7 ;  /* 0x0000753106177816 */ /* 0x000fe40000000007 */
[----:B------:R-:W0:Y:S02]  /*28ba0*/  LDSM.16.MT88.4 R4, [R2+0x12400] ;  /* 0x012400000204783b */ /* 0x000e240000004200 */
[C-C-:B0-----:R-:W-:Y:S02]  /*28bb0*/  PRMT R8, R4.reuse, 0x6420, R5.reuse ;  /* 0x0000642004087816 */ /* 0x141fe40000000005 */
[----:B------:R-:W-:Y:S02]  /*28bc0*/  PRMT R9, R4, 0x7531, R5 ;  /* 0x0000753104097816 */ /* 0x000fe40000000005 */
[----:B------:R-:W-:-:S02]  /*28bd0*/  LOP3.LUT R5, R26, R19, RZ, 0xfc, !PT ;  /* 0x000000131a057212 */ /* 0x000fc400078efcff */
[C-C-:B------:R-:W-:Y:S02]  /*28be0*/  PRMT R10, R6.reuse, 0x6420, R7.reuse ;  /* 0x00006420060a7816 */ /* 0x140fe40000000007 */
[----:B------:R-:W-:Y:S01]  /*28bf0*/  PRMT R11, R6, 0x7531, R7 ;  /* 0x00007531060b7816 */ /* 0x000fe20000000007 */
[----:B------:R-:W-:Y:S02]  /*28c00*/  IMAD.IADD R26, R16, 0x1, R5 ;  /* 0x00000001101a7824 */ /* 0x000fe400078e0205 */
[----:B--2---:R-:W-:-:S05]  /*28c10*/  IMAD.IADD R3, R17, 0x1, R25 ;  /* 0x0000000111037824 */ /* 0x004fca00078e0219 */
[C---:B------:R-:W-:Y:S02]  /*28c20*/  IADD3 R17, R18.reuse, R3, R28 ;  /* 0x0000000312117210 */ /* 0x040fe40007ffe01c */
[----:B------:R-:W-:-:S03]  /*28c30*/  IADD3 R3, R18, R34, R3 ;  /* 0x0000002212037210 */ /* 0x000fc60007ffe003 */
[----:B------:R-:W-:Y:S04]  /*28c40*/  STSM.16.M88.4 [R17], R20 ;  /* 0x0000001411007844 */ /* 0x000fe80000000200 */
[----:B------:R-:W-:Y:S04]  /*28c50*/  STSM.16.M88.4 [R3], R8 ;  /* 0x0000000803007844 */ /* 0x000fe80000000200 */
        /* <DEDUP_REMOVED lines=12> */
[----:B------:R-:W-:Y:S02]  /*28d20*/  PRMT R11, R6, 0x7531, R7 ;  /* 0x00007531060b7816 */ /* 0x000fe40000000007 */
[----:B------:R-:W-:-:S03]  /*28d30*/  IADD3 R20, R16, R5, RZ ;  /* 0x0000000510147210 */ /* 0x000fc60007ffe0ff */
[----:B------:R-:W-:Y:S04]  /*28d40*/  STSM.16.M88.4 [R3+0x4000], R8 ;  /* 0x0040000803007844 */ /* 0x000fe80000000200 */
[----:B------:R-:W0:Y:S02]  /*28d50*/  LDSM.16.MT88.4 R4, [R20+0x10400] ;  /* 0x010400001404783b */ /* 0x000e240000004200 */
[C-C-:B0-----:R-:W-:Y:S02]  /*28d60*/  PRMT R12, R4.reuse, 0x6420, R5.reuse ;  /* 0x00006420040c7816 */ /* 0x141fe40000000005 */
[----:B------:R-:W-:Y:S02]  /*28d70*/  PRMT R13, R4, 0x7531, R5 ;  /* 0x00007531040d7816 */ /* 0x000fe40000000005 */
[----:B------:R-:W-:-:S02]  /*28d80*/  PRMT R14, R6, 0x6420, R7 ;  /* 0x00006420060e7816 */ /* 0x000fc40000000007 */
[----:B------:R-:W-:Y:S02]  /*28d90*/  PRMT R15, R6, 0x7531, R7 ;  /* 0x00007531060f7816 */ /* 0x000fe40000000007 */
[----:B------:R-:W0:Y:S01]  /*28da0*/  LDSM.16.MT88.4 R4, [R2+0x13400] ;  /* 0x013400000204783b */ /* 0x000e220000004200 */
[----:B---3--:R-:W-:-:S05]  /*28db0*/  IMAD.IADD R21, R35, 0x1, R25 ;  /* 0x0000000123157824 */ /* 0x008fca00078e0219 */
[C---:B------:R-:W-:Y:S02]  /*28dc0*/  IADD3 R3, R18.reuse, R21, R28 ;  /* 0x0000001512037210 */ /* 0x040fe40007ffe01c */
[----:B------:R-:W-:-:S03]  /*28dd0*/  IADD3 R18, R18, R34, R21 ;  /* 0x0000002212127210 */ /* 0x000fc60007ffe015 */
        /* <DEDUP_REMOVED lines=29> */
.L_x_802:
[----:B-1----:R1:W-:Y:S01]  /*28fb0*/  SYNCS.ARRIVE.TRANS64.A1T0 RZ, [R0+URZ+0x38850], RZ ;  /* 0x038850ff00ff79a7 */ /* 0x0023e2000810003f */
[----:B------:R-:W-:Y:S06]  /*28fc0*/  BAR.SYNC.DEFER_BLOCKING 0x2, 0x80 ;  /* 0x0082000000007b1d */ /* 0x000fec0000010000 */
[----:B------:R-:W-:Y:S05]  /*28fd0*/  @!P0 BRA `(.L_x_803) ;  /* 0x0000000000048947 */ /* 0x000fea0003800000 */
[----:B------:R-:W-:Y:S01]  /*28fe0*/  BPT.TRAP 0x1 ;  /* 0x000000040000795c */ /* 0x000fe20000300000 */
.L_x_803:
[----:B------:R-:W2:Y:S01]  /*28ff0*/  LDL R2, [R1+0x8] ;  /* 0x0000080001027983 */ /* 0x000ea20000100800 */
[----:B-1----:R-:W-:Y:S02]  /*29000*/  VIADD R0, R0, 0x38880 ;  /* 0x0003888000007836 */ /* 0x002fe40000000000 */
[----:B------:R-:W-:-:S05]  /*29010*/  VIADD R29, R29, 0x1 ;  /* 0x000000011d1d7836 */ /* 0x000fca0000000000 */
[----:B------:R-:W-:-:S04]  /*29020*/  ISETP.NE.AND P0, PT, R29, 0x2, PT ;  /* 0x000000021d00780c */ /* 0x000fc80003f05270 */
[----:B0-----:R-:W-:Y:S02]  /*29030*/  SEL R3, RZ, 0x1, P0 ;  /* 0x00000001ff037807 */ /* 0x001fe40000000000 */
[----:B------:R-:W-:Y:S02]  /*29040*/  SEL R29, R29, RZ, P0 ;  /* 0x000000ff1d1d7207 */ /* 0x000fe40000000000 */
[----:B------:R-:W-:Y:S02]  /*29050*/  LOP3.LUT R32, R32, R3, RZ, 0x3c, !PT ;  /* 0x0000000320207212 */ /* 0x000fe400078e3cff */
[----:B--2---:R-:W-:-:S04]  /*29060*/  PRMT R0, R2, 0x654, R0 ;  /* 0x0000065402007816 */ /* 0x004fc80000000000 */
[----:B------:R1:W-:Y:S03]  /*29070*/  SYNCS.ARRIVE.TRANS64.RED.A1T0 RZ, [R0+URZ], RZ ;  /* 0x000000ff00ff79a7 */ /* 0x0003e6000810043f */
.L_x_744:
[----:B-1----:R-:W2:Y:S02]  /*29080*/  LDL R0, [R1] ;  /* 0x0000000001007983 */ /* 0x002ea40000100800 */
[----:B--2---:R-:W-:-:S13]  /*29090*/  LOP3.LUT P0, RZ, R0, 0x80, RZ, 0xc0, !PT ;  /* 0x0000008000ff7812 */ /* 0x004fda000780c0ff */
[----:B------:R-:W-:Y:S05]  /*290a0*/  @!P0 BRA `(.L_x_804) ;  /* 0x0000000000288947 */ /* 0x000fea0003800000 */
[----:B------:R-:W-:Y:S05]  /*290b0*/  WARPSYNC.ALL ;  /* 0x0000000000007948 */ /* 0x000fea0003800000 */
[----:B------:R-:W1:Y:S08]  /*290c0*/  S2UR UR4, SR_CgaCtaId ;  /* 0x00000000000479c3 */ /* 0x000e700000008800 */
[----:B------:R-:W-:Y:S01]  /*290d0*/  BAR.SYNC.DEFER_BLOCKING 0x5, 0x180 ;  /* 0x0146000000007b1d */ /* 0x000fe20000010000 */
[----:B0-----:R-:W-:-:S02]  /*290e0*/  MOV R16, 0x400 ;  /* 0x0000040000107802 */ /* 0x001fc40000000f00 */
[----:B-1----:R-:W-:-:S04]  /*290f0*/  MOV R0, UR4 ;  /* 0x0000000400007c02 */ /* 0x002fc80008000f00 */
[----:B------:R-:W-:Y:S01]  /*29100*/  LEA R16, R0, R16, 0x18 ;  /* 0x0000001000107211 */ /* 0x000fe200078ec0ff */
[----:B------:R0:W-:Y:S04]  /*29110*/  STL [R1+0x8], R0 ;  /* 0x0000080001007387 */ /* 0x0001e80000100800 */
[----:B------:R0:W1:Y:S01]  /*29120*/  LDS.128 R24, [R16+0x388d0] ;  /* 0x0388d00010187984 */ /* 0x0000620000000c00 */
[----:B------:R-:W-:Y:S06]  /*29130*/  BAR.ARV 0x4, 0x180 ;  /* 0x0106000000007b1d */ /* 0x000fec0000002000 */
[----:B------:R-:W-:Y:S05]  /*29140*/  BRA `(.L_x_805) ;  /* 0x0000000800d87947 */ /* 0x000fea0003800000 */
.L_x_804:
[----:B------:R-:W1:Y:S01]  /*29150*/  S2R R0, SR_TID.X ;  /* 0x0000000000007919 */ /* 0x000e620000002100 */
[----:B------:R-:W-:Y:S01]  /*29160*/  UMOV UR4, 0xffffffff ;  /* 0xffffffff00047882 */ /* 0x000fe20000000000 */
[----:B-1----:R-:W-:-:S04]  /*29170*/  LOP3.LUT R9, R0, 0x1f, RZ, 0xc0, !PT ;  /* 0x0000001f00097812 */ /* 0x002fc800078ec0ff */
[----:B------:R-:W-:Y:S01]  /*29180*/  ISETP.NE.AND P0, PT, R9, 0x1f, PT ;  /* 0x0000001f0900780c */ /* 0x000fe20003f05270 */
[----:B------:R-:W-:-:S12]  /*29190*/  BRA.DIV UR4, `(.L_x_806) ;  /* 0x000000a604647947 */ /* 0x000fd8000b800000 */
[----:B------:R-:W-:Y:S01]  /*291a0*/  IMAD.IADD R7, R27, 0x1, R9 ;  /* 0x000000011b077824 */ /* 0x000fe200078e0209 */
[----:B------:R-:W-:-:S04]  /*291b0*/  ULDC UR4, c[0x0][0xc3c] ;  /* 0x00030f0000047ab9 */ /* 0x000fc80000000800 */
[----:B------:R-:W-:-:S13]  /*291c0*/  ISETP.GE.OR P1, PT, R7, UR4, !P0 ;  /* 0x0000000407007c0c */ /* 0x000fda000c726670 */
[----:B------:R-:W1:Y:S08]  /*291d0*/  @!P1 LDC.64 R2, c[0x0][0xc80] ;  /* 0x00032000ff029b82 */ /* 0x000e700000000a00 */
[----:B------:R-:W2:Y:S01]  /*291e0*/  @!P1 LDC.64 R4, c[0x0][0xc78] ;  /* 0x00031e00ff049b82 */ /* 0x000ea20000000a00 */
[----:B-1----:R-:W-:-:S05]  /*291f0*/  @!P1 IMAD.WIDE R2, R7, 0x4, R2 ;  /* 0x0000000407029825 */ /* 0x002fca00078e0202 */
[----:B------:R2:W3:Y:S02]  /*29200*/  @!P1 LDG.E R8, desc[UR36][R2.64] ;  /* 0x0000002402089981 */ /* 0x0004e4000c1e1900 */
[----:B--2---:R-:W-:-:S05]  /*29210*/  @!P1 IMAD.WIDE R2, R7, 0x4, R4 ;  /* 0x0000000407029825 */ /* 0x004fca00078e0204 */
[----:B------:R-:W2:Y:S01]  /*29220*/  @!P1 LDG.E R5, desc[UR36][R2.64] ;  /* 0x0000002402059981 */ /* 0x000ea2000c1e1900 */
[----:B------:R-:W-:Y:S01]  /*29230*/  IMAD.MOV.U32 R7, RZ, RZ, RZ ;  /* 0x000000ffff077224 */ /* 0x000fe200078e00ff */
[C---:B------:R-:W-:Y:S01]  /*29240*/  ISETP.GE.U32.AND P2, PT, R9.reuse, 0x2, PT ;  /* 0x000000020900780c */ /* 0x040fe20003f46070 */
[----:B------:R-:W-:Y:S01]  /*29250*/  IMAD.MOV.U32 R4, RZ, RZ, RZ ;  /* 0x000000ffff047224 */ /* 0x000fe200078e00ff */
[C---:B------:R-:W-:Y:S01]  /*29260*/  ISETP.GE.U32.AND P3, PT, R9.reuse, 0x4, PT ;  /* 0x000000040900780c */ /* 0x040fe20003f66070 */
[----:B------:R-:W-:Y:S01]  /*29270*/  SHFL.IDX PT, R0, R24, RZ, 0x1f ;  /* 0x00001fff18007589 */ /* 0x000fe200000e0000 */
[C---:B------:R-:W-:Y:S02]  /*29280*/  ISETP.GE.U32.AND P4, PT, R9.reuse, 0x8, PT ;  /* 0x000000080900780c */ /* 0x040fe40003f86070 */
[----:B------:R-:W-:Y:S01]  /*29290*/  ISETP.GE.U32.AND P5, PT, R9, 0x10, PT ;  /* 0x000000100900780c */ /* 0x000fe20003fa6070 */
[----:B0-----:R0:W-:Y:S02]  /*292a0*/  SHFL.IDX PT, R6, R24, 0x1, 0x1f ;  /* 0x00201f0018067f89 */ /* 0x0011e400000e0000 */
[----:B0-----:R-:W-:-:S02]  /*292b0*/  IMAD.MOV.U32 R24, RZ, RZ, RZ ;  /* 0x000000ffff187224 */ /* 0x001fc400078e00ff */
[----:B---3--:R-:W-:Y:S02]  /*292c0*/  @!P1 IMAD.MOV.U32 R7, RZ, RZ, R8 ;  /* 0x000000ffff079224 */ /* 0x008fe400078e0008 */
[----:B--2---:R-:W-:Y:S01]  /*292d0*/  @!P1 IMAD.MOV.U32 R4, RZ, RZ, R5 ;  /* 0x000000ffff049224 */ /* 0x004fe200078e0005 */
[----:B------:R-:W-:-:S03]  /*292e0*/  ISETP.NE.AND P1, PT, R9, RZ, PT ;  /* 0x000000ff0900720c */ /* 0x000fc60003f25270 */
[----:B------:R-:W-:-:S05]  /*292f0*/  IMAD R13, R4, R7, RZ ;  /* 0x00000007040d7224 */ /* 0x000fca00078e02ff */
        /* <DEDUP_REMOVED lines=15> */
[----:B------:R0:W1:Y:S02]  /*293f0*/  SHFL.IDX PT, R14, R3, 0x1f, 0x1f ;  /* 0x03e01f00030e7f89 */ /* 0x00006400000e0000 */
.L_x_1186:
[----:B------:R-:W-:Y:S02]  /*29400*/  ULDC UR4, c[0x0][0xc38] ;  /* 0x00030e0000047ab9 */ /* 0x000fe40000000800 */
[----:B------:R-:W-:-:S05]  /*29410*/  MOV R2, UR4 ;  /* 0x0000000400027c02 */ /* 0x000fca0008000f00 */
[----:B-1----:R-:W-:-:S04]  /*29420*/  IMAD R5, R14, R2, RZ ;  /* 0x000000020e057224 */ /* 0x002fc800078e02ff */
[----:B------:R-:W-:-:S05]  /*29430*/  IMAD.IADD R6, R6, 0x1, R5 ;  /* 0x0000000106067824 */ /* 0x000fca00078e0205 */
[----:B------:R-:W-:-:S13]  /*29440*/  ISETP.GT.AND P6, PT, R6, R0, PT ;  /* 0x000000000600720c */ /* 0x000fda0003fc4270 */
[----:B------:R-:W-:Y:S05]  /*29450*/  @P6 BRA `(.L_x_807) ;  /* 0x0000000000a46947 */ /* 0x000fea0003800000 */
.L_x_810:
[----:B------:R-:W1:Y:S01]  /*29460*/  LDC R2, c[0x0][0xc3c] ;  /* 0x00030f00ff027b82 */ /* 0x000e620000000800 */
[----:B------:R-:W-:-:S05]  /*29470*/  VIADD R27, R27, 0x1f ;  /* 0x0000001f1b1b7836 */ /* 0x000fca0000000000 */
[----:B-1----:R-:W-:-:S13]  /*29480*/  ISETP.GE.AND P6, PT, R27, R2, PT ;  /* 0x000000021b00720c */ /* 0x002fda0003fc6270 */
[----:B------:R-:W-:Y:S05]  /*29490*/  @P6 BRA `(.L_x_808) ;  /* 0x0000000400b86947 */ /* 0x000fea0003800000 */
[----:B0-----:R-:W0:Y:S01]  /*294a0*/  S2R R3, SR_TID.X ;  /* 0x0000000000037919 */ /* 0x001e220000002100 */
[----:B------:R-:W-:Y:S01]  /*294b0*/  IMAD.MOV.U32 R7, RZ, RZ, RZ ;  /* 0x000000ffff077224 */ /* 0x000fe200078e00ff */
[----:B0-----:R-:W-:-:S05]  /*294c0*/  LOP3.LUT R3, R3, 0x1f, RZ, 0xc0, !PT ;  /* 0x0000001f03037812 */ /* 0x001fca00078ec0ff */
[----:B------:R-:W-:-:S05]  /*294d0*/  IMAD.IADD R9, R27, 0x1, R3 ;  /* 0x000000011b097824 */ /* 0x000fca00078e0203 */
[----:B------:R-:W-:-:S13]  /*294e0*/  ISETP.GE.OR P6, PT, R9, R2, !P0 ;  /* 0x000000020900720c */ /* 0x000fda00047c6670 */
[----:B------:R-:W0:Y:S08]  /*294f0*/  @!P6 LDC.64 R2, c[0x0][0xc80] ;  /* 0x00032000ff02eb82 */ /* 0x000e300000000a00 */
[----:B------:R-:W1:Y:S01]  /*29500*/  @!P6 LDC.64 R4, c[0x0][0xc78] ;  /* 0x00031e00ff04eb82 */ /* 0x000e620000000a00 */
[----:B0-----:R-:W-:-:S05]  /*29510*/  @!P6 IMAD.WIDE R2, R9, 0x4, R2 ;  /* 0x000000040902e825 */ /* 0x001fca00078e0202 */
[----:B------:R1:W2:Y:S02]  /*29520*/  @!P6 LDG.E R7, desc[UR36][R2.64] ;  /* 0x000000240207e981 */ /* 0x0002a4000c1e1900 */
[----:B-1----:R-:W-:-:S04]  /*29530*/  @!P6 IMAD.WIDE R2, R9, 0x4, R4 ;  /* 0x000000040902e825 */ /* 0x002fc800078e0204 */
[----:B------:R-:W-:-:S06]  /*29540*/  IMAD.MOV.U32 R4, RZ, RZ, RZ ;  /* 0x000000ffff047224 */ /* 0x000fcc00078e00ff */
[----:B------:R-:W2:Y:S01]  /*29550*/  @!P6 LDG.E R4, desc[UR36][R2.64] ;  /* 0x000000240204e981 */ /* 0x000ea2000c1e1900 */
[----:B------:R-:W-:Y:S01]  /*29560*/  UMOV UR4, 0xffffffff ;  /* 0xffffffff00047882 */ /* 0x000fe20000000000 */
[----:B--2---:R-:W-:Y:S02]  /*29570*/  IMAD R13, R4, R7, RZ ;  /* 0x00000007040d7224 */ /* 0x004fe400078e02ff */
[----:B------:R-:W-:Y:S05]  /*29580*/  BRA.DIV UR4, `(.L_x_809) ;  /* 0x000000a604a47947 */ /* 0x000fea000b800000 */
        /* <DEDUP_REMOVED lines=16> */
.L_x_1194:
[----:B------:R-:W-:Y:S02]  /*29690*/  ULDC UR4, c[0x0][0xc38] ;  /* 0x00030e0000047ab9 */ /* 0x000fe40000000800 */
[----:B------:R-:W-:-:S04]  /*296a0*/  IMAD.U32 R2, RZ, RZ, UR4 ;  /* 0x00000004ff027e24 */ /* 0x000fc8000f8e00ff */
[----:B-1----:R-:W-:-:S05]  /*296b0*/  IMAD R5, R14, R2, RZ ;  /* 0x000000020e057224 */ /* 0x002fca00078e02ff */
[----:B------:R-:W-:-:S04]  /*296c0*/  IADD3 R6, R5, R6, RZ ;  /* 0x0000000605067210 */ /* 0x000fc80007ffe0ff */
[----:B------:R-:W-:-:S13]  /*296d0*/  ISETP.GT.AND P6, PT, R6, R0, PT ;  /* 0x000000000600720c */ /* 0x000fda0003fc4270 */
[----:B------:R-:W-:Y:S05]  /*296e0*/  @!P6 BRA `(.L_x_810) ;  /* 0xfffffffc005ce947 */ /* 0x000fea000383ffff */
.L_x_807:
[----:B------:R-:W-:Y:S01]  /*296f0*/  IMAD.IADD R6, R6, 0x1, -R5 ;  /* 0x0000000106067824 */ /* 0x000fe200078e0a05 */
[----:B------:R-:W-:-:S03]  /*29700*/  UMOV UR4, 0xffffffff ;  /* 0xffffffff00047882 */ /* 0x000fc60000000000 */
[----:B------:R-:W-:-:S05]  /*29710*/  IMAD R5, R3, R2, R6 ;  /* 0x0000000203057224 */ /* 0x000fca00078e0206 */
[----:B------:R-:W-:Y:S01]  /*29720*/  ISETP.GT.AND P6, PT, R5, R0, PT ;  /* 0x000000000500720c */ /* 0x000fe20003fc4270 */
[----:B------:R-:W-:-:S12]  /*29730*/  BRA.DIV UR4, `(.L_x_811) ;  /* 0x000000a604f07947 */ /* 0x000fd8000b800000 */
[----:B------:R-:W-:-:S04]  /*29740*/  VOTE.ANY R8, PT, !P6 ;  /* 0x0000000000087806 */ /* 0x000fc800070e0100 */
[----:B------:R-:W1:Y:S02]  /*29750*/  POPC R5, R8 ;  /* 0x0000000800057309 */ /* 0x000e640000000000 */
[----:B-1----:R1:W2:Y:S04]  /*29760*/  SHFL.IDX PT, R7, R7, R5, 0x1f ;  /* 0x00001f0507077589 */ /* 0x0022a800000e0000 */
[----:B------:R1:W3:Y:S02]  /*29770*/  SHFL.IDX PT, R4, R4, R5, 0x1f ;  /* 0x00001f0504047589 */ /* 0x0002e400000e0000 */
.L_x_1199:
[----:B------:R-:W-:-:S13]  /*29780*/  ISETP.NE.AND P0, PT, R8, RZ, PT ;  /* 0x000000ff0800720c */ /* 0x000fda0003f05270 */
[----:B------:R-:W-:Y:S05]  /*29790*/  @!P0 BRA `(.L_x_812) ;  /* 0x0000000000108947 */ /* 0x000fea0003800000 */
[----:B------:R-:W-:Y:S01]  /*297a0*/  UMOV UR4, 0xffffffff ;  /* 0xffffffff00047882 */ /* 0x000fe20000000000 */
[----:B------:R-:W-:Y:S02]  /*297b0*/  VIADD R12, R5, 0xffffffff ;  /* 0xffffffff050c7836 */ /* 0x000fe40000000000 */
[----:B------:R-:W-:Y:S05]  /*297c0*/  BRA.DIV UR4, `(.L_x_813) ;  /* 0x000000aa04287947 */ /* 0x000fea000b800000 */
[----:B------:R4:W0:Y:S02]  /*297d0*/  SHFL.IDX PT, R24, R3, R12, 0x1f ;  /* 0x00001f0c03187589 */ /* 0x00082400000e0000 */
.L_x_812:
[-C--:B--2---:R-:W-:Y:S01]  /*297e0*/  IABS R8, R7.reuse ;  /* 0x0000000700087213 */ /* 0x084fe20000000000 */
[----:B0-----:R-:W-:Y:S02]  /*297f0*/  IMAD R24, R24, R2, R6 ;  /* 0x0000000218187224 */ /* 0x001fe400078e0206 */
[----:B------:R-:W-:Y:S01]  /*29800*/  IMAD.MOV.U32 R2, RZ, RZ, RZ ;  /* 0x000000ffff027224 */ /* 0x000fe200078e00ff */
[----:B------:R-:W0:Y:S01]  /*29810*/  I2F.RP R9, R8 ;  /* 0x0000000800097306 */ /* 0x000e220000209400 */
[----:B------:R-:W-:Y:S01]  /*29820*/  IMAD.IADD R27, R5, 0x1, R27 ;  /* 0x00000001051b7824 */ /* 0x000fe200078e021b */
[----:B------:R-:W-:Y:S02]  /*29830*/  IADD3 R6, R0, -R24, RZ ;  /* 0x8000001800067210 */ /* 0x000fe40007ffe0ff */
[----:B------:R-:W-:-:S04]  /*29840*/  IABS R0, R7 ;  /* 0x0000000700007213 */ /* 0x000fc80000000000 */
[----:B0-----:R-:W4:Y:S02]  /*29850*/  MUFU.RCP R9, R9 ;  /* 0x0000000900097308 */ /* 0x001f240000001000 */
[----:B----4-:R-:W-:Y:S01]  /*29860*/  VIADD R3, R9, 0xffffffe ;  /* 0x0ffffffe09037836 */ /* 0x010fe20000000000 */
[----:B---3--:R-:W-:-:S05]  /*29870*/  IABS R9, R4 ;  /* 0x0000000400097213 */ /* 0x008fca0000000000 */
[----:B------:R-:W0:Y:S02]  /*29880*/  F2I.FTZ.U32.TRUNC.NTZ R3, R3 ;  /* 0x0000000300037305 */ /* 0x000e24000021f000 */
[----:B0-----:R-:W-:-:S04]  /*29890*/  IMAD.MOV R11, RZ, RZ, -R3 ;  /* 0x000000ffff0b7224 */ /* 0x001fc800078e0a03 */
[----:B------:R-:W-:-:S04]  /*298a0*/  IMAD R11, R11, R8, RZ ;  /* 0x000000080b0b7224 */ /* 0x000fc800078e02ff */
[----:B------:R-:W-:Y:S01]  /*298b0*/  IMAD.HI.U32 R10, R3, R11, R2 ;  /* 0x0000000b030a7227 */ /* 0x000fe200078e0002 */
[----:B------:R-:W-:-:S03]  /*298c0*/  IABS R3, R6 ;  /* 0x0000000600037213 */ /* 0x000fc60000000000 */
[----:B------:R-:W-:Y:S02]  /*298d0*/  IMAD.MOV R2, RZ, RZ, -R0 ;  /* 0x000000ffff027224 */ /* 0x000fe400078e0a00 */
[----:B------:R-:W-:Y:S02]  /*298e0*/  IMAD.HI.U32 R0, R10, R3, RZ ;  /* 0x000000030a007227 */ /* 0x000fe400078e00ff */
[----:B------:R-:W0:Y:S02]  /*298f0*/  I2F.RP R10, R9 ;  /* 0x00000009000a7306 */ /* 0x000e240000209400 */
[----:B------:R-:W-:-:S05]  /*29900*/  IMAD R11, R0, R2, R3 ;  /* 0x00000002000b7224 */ /* 0x000fca00078e0203 */
[----:B------:R-:W-:Y:S01]  /*29910*/  ISETP.GT.U32.AND P1, PT, R8, R11, PT ;  /* 0x0000000b0800720c */ /* 0x000fe20003f24070 */
[----:B0-----:R-:W0:-:S12]  /*29920*/  MUFU.RCP R10, R10 ;  /* 0x0000000a000a7308 */ /* 0x001e180000001000 */
[----:B------:R-:W-:Y:S01]  /*29930*/  @!P1 IMAD.IADD R11, R11, 0x1, -R8 ;  /* 0x000000010b0b9824 */ /* 0x000fe200078e0a08 */
[----:B------:R-:W-:Y:S02]  /*29940*/  @!P1 IADD3 R0, R0, 0x1, RZ ;  /* 0x0000000100009810 */ /* 0x000fe40007ffe0ff */
[----:B------:R-:W-:Y:S02]  /*29950*/  ISETP.NE.AND P1, PT, R7, RZ, PT ;  /* 0x000000ff0700720c */ /* 0x000fe40003f25270 */
[----:B------:R-:W-:Y:S02]  /*29960*/  ISETP.GE.U32.AND P0, PT, R11, R8, PT ;  /* 0x000000080b00720c */ /* 0x000fe40003f06070 */
[----:B------:R-:W-:Y:S01]  /*29970*/  IABS R8, R4 ;  /* 0x0000000400087213 */ /* 0x000fe20000000000 */
[----:B0-----:R-:W-:-:S04]  /*29980*/  VIADD R12, R10, 0xffffffe ;  /* 0x0ffffffe0a0c7836 */ /* 0x001fc80000000000 */
[----:B------:R-:W-:Y:S01]  /*29990*/  IMAD.MOV R8, RZ, RZ, -R8 ;  /* 0x000000ffff087224 */ /* 0x000fe200078e0a08 */
[----:B------:R-:W0:Y:S05]  /*299a0*/  F2I.FTZ.U32.TRUNC.NTZ R3, R12 ;  /* 0x0000000c00037305 */ /* 0x000e2a000021f000 */
[----:B------:R-:W-:Y:S02]  /*299b0*/  @P0 VIADD R0, R0, 0x1 ;  /* 0x0000000100000836 */ /* 0x000fe40000000000 */
[----:B0-----:R-:W-:-:S04]  /*299c0*/  IMAD.MOV R2, RZ, RZ, -R3 ;  /* 0x000000ffff027224 */ /* 0x001fc800078e0a03 */
[----:B------:R-:W-:Y:S02]  /*299d0*/  IMAD R11, R2, R9, RZ ;  /* 0x00000009020b7224 */ /* 0x000fe400078e02ff */
[----:B------:R-:W-:-:S04]  /*299e0*/  IMAD.MOV.U32 R2, RZ, RZ, RZ ;  /* 0x000000ffff027224 */ /* 0x000fc800078e00ff */
[----:B------:R-:W-:Y:S01]  /*299f0*/  IMAD.HI.U32 R2, R3, R11, R2 ;  /* 0x0000000b03027227 */ /* 0x000fe200078e0002 */
[----:B------:R-:W-:-:S04]  /*29a00*/  LOP3.LUT R3, R6, R7, RZ, 0x3c, !PT ;  /* 0x0000000706037212 */ /* 0x000fc800078e3cff */
[----:B------:R-:W-:-:S13]  /*29a10*/  ISETP.GE.AND P2, PT, R3, RZ, PT ;  /* 0x000000ff0300720c */ /* 0x000fda0003f46270 */
        /* <DEDUP_REMOVED lines=14> */
[----:B------:R-:W-:-:S05]  /*29b00*/  @P0 IADD3 R2, R2, 0x1, RZ ;  /* 0x0000000102020810 */ /* 0x000fca0007ffe0ff */
[----:B------:R-:W-:Y:S01]  /*29b10*/  @!P2 IMAD.MOV R2, RZ, RZ, -R2 ;  /* 0x000000ffff02a224 */ /* 0x000fe200078e0a02 */
[----:B------:R-:W-:-:S05]  /*29b20*/  @!P1 LOP3.LUT R2, RZ, R4, RZ, 0x33, !PT ;  /* 0x00000004ff029212 */ /* 0x000fca00078e33ff */
[----:B------:R-:W-:-:S04]  /*29b30*/  IMAD.MOV R3, RZ, RZ, -R2 ;  /* 0x000000ffff037224 */ /* 0x000fc800078e0a02 */
[C---:B------:R-:W-:Y:S02]  /*29b40*/  IMAD R0, R4.reuse, R3, R0 ;  /* 0x0000000304007224 */ /* 0x040fe400078e0200 */
[----:B------:R-:W-:-:S05]  /*29b50*/  IMAD R3, R4, 0x1000000, R2 ;  /* 0x0100000004037824 */ /* 0x000fca00078e0202 */
[----:B------:R-:W-:Y:S01]  /*29b60*/  LEA R26, R0, R3, 0x10 ;  /* 0x00000003001a7211 */ /* 0x000fe200078e80ff */
[----:B------:R-:W-:Y:S06]  /*29b70*/  BRA `(.L_x_814) ;  /* 0x00000000001c7947 */ /* 0x000fec0003800000 */
.L_x_808:
[----:B------:R-:W-:Y:S01]  /*29b80*/  UMOV UR4, URZ ;  /* 0x0000003f00047c82 */ /* 0x000fe20008000000 */
[----:B------:R-:W-:Y:S01]  /*29b90*/  UMOV UR5, URZ ;  /* 0x0000003f00057c82 */ /* 0x000fe20008000000 */
[----:B------:R-:W-:Y:S01]  /*29ba0*/  ULDC UR6, c[0x0][0xc3c] ;  /* 0x00030f0000067ab9 */ /* 0x000fe20000000800 */
[----:B------:R-:W-:Y:S02]  /*29bb0*/  IMAD.MOV.U32 R24, RZ, RZ, R0 ;  /* 0x000000ffff187224 */ /* 0x000fe400078e0000 */
[----:B------:R-:W-:Y:S02]  /*29bc0*/  IMAD.U32 R25, RZ, RZ, UR4 ;  /* 0x00000004ff197e24 */ /* 0x000fe4000f8e00ff */
[----:B------:R-:W-:Y:S02]  /*29bd0*/  IMAD.U32 R26, RZ, RZ, UR5 ;  /* 0x00000005ff1a7e24 */ /* 0x000fe4000f8e00ff */
[----:B------:R-:W-:-:S07]  /*29be0*/  IMAD.U32 R27, RZ, RZ, UR6 ;  /* 0x00000006ff1b7e24 */ /* 0x000fce000f8e00ff */
.L_x_814:
[----:B------:R2:W3:Y:S01]  /*29bf0*/  LDL R2, [R1+0x8] ;  /* 0x0000080001027983 */ /* 0x0004e20000100800 */
[----:B------:R-:W4:Y:S01]  /*29c00*/  S2R R0, SR_TID.X ;  /* 0x0000000000007919 */ /* 0x000f220000002100 */
[----:B------:R-:W-:Y:S05]  /*29c10*/  WARPSYNC.ALL ;  /* 0x0000000000007948 */ /* 0x000fea0003800000 */
[----:B----4-:R-:W-:Y:S01]  /*29c20*/  LOP3.LUT R0, R0, 0x1f, RZ, 0xc0, !PT ;  /* 0x0000001f00007812 */ /* 0x010fe200078ec0ff */
[----:B------:R-:W-:Y:S03]  /*29c30*/  BAR.SYNC.DEFER_BLOCKING 0x4, 0x180 ;  /* 0x0106000000007b1d */ /* 0x000fe60000010000 */
[----:B------:R-:W-:-:S13]  /*29c40*/  ISETP.NE.AND P0, PT, R0, RZ, PT ;  /* 0x000000ff0000720c */ /* 0x000fda0003f05270 */
[----:B------:R-:W-:Y:S01]  /*29c50*/  @!P0 MOV R0, 0x400 ;  /* 0x0000040000008802 */ /* 0x000fe20000000f00 */
[----:B---3--:R-:W3:Y:S03]  /*29c60*/  @!P0 S2R R2, SR_CgaCtaId ;  /* 0x0000000000028919 */ /* 0x008ee60000008800 */
[----:B---3--:R-:W-:Y:S01]  /*29c70*/  @!P0 LEA R16, R2, R0, 0x18 ;  /* 0x0000000002108211 */ /* 0x008fe200078ec0ff */
[----:B------:R2:W-:Y:S04]  /*29c80*/  @!P0 STL [R1+0x8], R2 ;  /* 0x0000080201008387 */ /* 0x0005e80000100800 */
[----:B------:R2:W-:Y:S01]  /*29c90*/  @!P0 STS.128 [R16+0x388d0], R24 ;  /* 0x0388d01810008388 */ /* 0x0005e20000000c00 */
[----:B------:R-:W-:Y:S06]  /*29ca0*/  BAR.ARV 0x5, 0x180 ;  /* 0x0146000000007b1d */ /* 0x000fec0000002000 */
.L_x_805:
[----:B------:R-:W-:Y:S02]  /*29cb0*/  ULDC UR4, c[0x0][0xc3c] ;  /* 0x00030f0000047ab9 */ /* 0x000fe40000000800 */
[----:B-1----:R-:W-:-:S13]  /*29cc0*/  ISETP.GE.AND P0, PT, R27, UR4, PT ;  /* 0x000000041b007c0c */ /* 0x002fda000bf06270 */
[----:B------:R-:W-:Y:S05]  /*29cd0*/  @!P0 BRA `(.L_x_815) ;  /* 0xffffff8800648947 */ /* 0x000fea000383ffff */
[----:B------:R-:W-:Y:S05]  /*29ce0*/  BSYNC B7 ;  /* 0x0000000000077941 */ /* 0x000fea0003800000 */
.L_x_699:
[----:B0-2---:R-:W2:Y:S01]  /*29cf0*/  LDL.LU R0, [R1+0x3c] ;  /* 0x00003c0001007983 */ /* 0x005ea20000300800 */
[----:B------:R-:W-:Y:S01]  /*29d00*/  BSSY B0, `(.L_x_816) ;  /* 0x000000b000007945 */ /* 0x000fe20003800000 */
[----:B------:R-:W0:Y:S01]  /*29d10*/  S2R R5, SR_CgaCtaId ;  /* 0x0000000000057919 */ /* 0x000e220000008800 */
[----:B--2---:R-:W-:-:S05]  /*29d20*/  VIADD R0, R0, 0x1 ;  /* 0x0000000100007836 */ /* 0x004fca0000000000 */
[----:B------:R-:W-:-:S04]  /*29d30*/  LEA.HI R2, R0, R0, RZ, 0x1 ;  /* 0x0000000000027211 */ /* 0x000fc800078f08ff */
[----:B------:R-:W-:Y:S02]  /*29d40*/  LOP3.LUT R3, R2, 0xfffffffe, RZ, 0xc0, !PT ;  /* 0xfffffffe02037812 */ /* 0x000fe400078ec0ff */
[----:B------:R-:W-:Y:S02]  /*29d50*/  MOV R2, 0x400 ;  /* 0x0000040000027802 */ /* 0x000fe40000000f00 */
[----:B------:R-:W-:Y:S02]  /*29d60*/  IADD3 R0, R0, -R3, RZ ;  /* 0x8000000300007210 */ /* 0x000fe40007ffe0ff */
[----:B0-----:R-:W-:Y:S02]  /*29d70*/  LEA R4, R5, R2, 0x18 ;  /* 0x0000000205047211 */ /* 0x001fe400078ec0ff */
[----:B------:R-:W-:-:S04]  /*29d80*/  SHF.L.U32 R0, R0, 0x1f, RZ ;  /* 0x0000001f00007819 */ /* 0x000fc800000006ff */
[----:B------:R-:W0:Y:S02]  /*29d90*/  SYNCS.PHASECHK.TRANS64.TRYWAIT P0, [R4+URZ+0x38820], R0 ;  /* 0x03882000040075a7 */ /* 0x000e24000800017f */
[----:B0-----:R-:W-:Y:S05]  /*29da0*/  @!P0 BRA `(.L_x_817) ;  /* 0x000000a000d88947 */ /* 0x001fea0003800000 */
.L_x_1202:
[----:B------:R-:W-:Y:S05]  /*29db0*/  BSYNC B0 ;  /* 0x0000000000007941 */ /* 0x000fea0003800000 */
.L_x_816:
[----:B------:R-:W-:-:S03]  /*29dc0*/  UMOV UR4, 0xffffffff ;  /* 0xffffffff00047882 */ /* 0x000fc60000000000 */
[----:B------:R-:W-:Y:S05]  /*29dd0*/  BRA.DIV UR4, `(.L_x_818) ;  /* 0x000000a204e07947 */ /* 0x000fea000b800000 */
[----:B0-----:R-:W0:Y:S02]  /*29de0*/  S2R R0, SR_TID.X ;  /* 0x0000000000007919 */ /* 0x001e240000002100 */
[----:B0-----:R-:W-:-:S04]  /*29df0*/  SHF.R.U32.HI R0, RZ, 0x5, R0 ;  /* 0x00000005ff007819 */ /* 0x001fc80000011600 */
[----:B------:R-:W-:-:S05]  /*29e00*/  LOP3.LUT R0, R0, 0x3, RZ, 0xc0, !PT ;  /* 0x0000000300007812 */ /* 0x000fca00078ec0ff */
[----:B------:R0:W1:Y:S02]  /*29e10*/  SHFL.IDX PT, R14, R0, RZ, 0x1f ;  /* 0x00001fff000e7589 */ /* 0x00006400000e0000 */
.L_x_1205:
[----:B-1----:R-:W-:-:S13]  /*29e20*/  ISETP.NE.AND P0, PT, R14, RZ, PT ;  /* 0x000000ff0e00720c */ /* 0x002fda0003f05270 */
[----:B------:R-:W-:Y:S05]  /*29e30*/  @P0 BRA `(.L_x_483) ;  /* 0x0000000000b00947 */ /* 0x000fea0003800000 */
[----:B------:R-:W-:-:S03]  /*29e40*/  UMOV UR4, 0xffffffff ;  /* 0xffffffff00047882 */ /* 0x000fc60000000000 */
[----:B------:R-:W-:Y:S05]  /*29e50*/  BRA.DIV UR4, `(.L_x_819) ;  /* 0x000000a204f47947 */ /* 0x000fea000b800000 */
[----:B------:R-:W-:-:S13]  /*29e60*/  ELECT P6, URZ, PT ;  /* 0x00000000003f782f */ /* 0x000fda00038c0000 */
.L_x_1208:
[----:B------:R-:W-:Y:S05]  /*29e70*/  @!P6 BRA `(.L_x_483) ;  /* 0x0000000000a0e947 */ /* 0x000fea0003800000 */
[----:B0-----:R-:W2:Y:S02]  /*29e80*/  LDL R0, [R1+0x1a4] ;  /* 0x0001a40001007983 */ /* 0x001ea40000100800 */
[----:B--2---:R-:W-:-:S13]  /*29e90*/  R2UR UR4, R0 ;  /* 0x00000000000472ca */ /* 0x004fda00000e0000 */
[----:B------:R-:W-:-:S06]  /*29ea0*/  ULOP3.LUT UR4, UR4, 0x2, URZ, 0xfc, !UPT ;  /* 0x0000000204047892 */ /* 0x000fcc000f8efc3f */
[----:B------:R-:W-:-:S05]  /*29eb0*/  IMAD.U32 R0, RZ, RZ, UR4 ;  /* 0x00000004ff007e24 */ /* 0x000fca000f8e00ff */
[----:B------:R-:W-:-:S13]  /*29ec0*/  ISETP.NE.AND P0, PT, R0, 0x3, PT ;  /* 0x000000030000780c */ /* 0x000fda0003f05270 */
[----:B------:R-:W-:Y:S05]  /*29ed0*/  @!P0 BRA `(.L_x_820) ;  /* 0x0000000000048947 */ /* 0x000fea0003800000 */
[----:B------:R-:W-:Y:S01]  /*29ee0*/  BPT.TRAP 0x1 ;  /* 0x000000040000795c */ /* 0x000fe20000300000 */
.L_x_820:
[C---:B------:R-:W-:Y:S01]  /*29ef0*/  IMAD R5, R29.reuse, 0x8, R4 ;  /* 0x000000081d057824 */ /* 0x040fe200078e0204 */
[----:B------:R-:W-:Y:S01]  /*29f00*/  SHF.L.U32 R0, R32, 0x1f, RZ ;  /* 0x0000001f20007819 */ /* 0x000fe200000006ff */
[----:B------:R-:W-:-:S03]  /*29f10*/  VIADD R29, R29, 0x1 ;  /* 0x000000011d1d7836 */ /* 0x000fc60000000000 */
[----:B------:R-:W0:Y:S02]  /*29f20*/  SYNCS.PHASECHK.TRANS64.TRYWAIT P1, [R5+URZ+0x38840], R0 ;  /* 0x03884000050075a7 */ /* 0x000e24000802017f */
[----:B------:R-:W-:-:S04]  /*29f30*/  ISETP.NE.AND P2, PT, R29, 0x2, PT ;  /* 0x000000021d00780c */ /* 0x000fc80003f45270 */
[----:B------:R-:W-:Y:S01]  /*29f40*/  SEL R3, RZ, 0x1, P2 ;  /* 0x00000001ff037807 */ /* 0x000fe20001000000 */
[----:B0-----:R-:W-:Y:S08]  /*29f50*/  @!P1 BRA `(.L_x_821) ;  /* 0x000000a000d49947 */ /* 0x001ff00003800000 */
.L_x_1209:
[----:B------:R-:W-:Y:S02]  /*29f60*/  SEL R29, R29, RZ, P2 ;  /* 0x000000ff1d1d7207 */ /* 0x000fe40001000000 */
[----:B------:R-:W-:Y:S01]  /*29f70*/  LOP3.LUT R2, R32, R3, RZ, 0x3c, !PT ;  /* 0x0000000320027212 */ /* 0x000fe200078e3cff */
[----:B------:R-:W-:Y:S06]  /*29f80*/  @!P0 BRA `(.L_x_822) ;  /* 0x0000000000048947 */ /* 0x000fec0003800000 */
[----:B------:R-:W-:Y:S01]  /*29f90*/  BPT.TRAP 0x1 ;  /* 0x000000040000795c */ /* 0x000fe20000300000 */
.L_x_822:
[----:B------:R-:W-:Y:S01]  /*29fa0*/  IMAD R29, R29, 0x8, R4 ;  /* 0x000000081d1d7824 */ /* 0x000fe200078e0204 */
[----:B------:R-:W-:-:S04]  /*29fb0*/  SHF.L.U32 R2, R2, 0x1f, RZ ;  /* 0x0000001f02027819 */ /* 0x000fc800000006ff */
[----:B------:R-:W1:Y:S02]  /*29fc0*/  SYNCS.PHASECHK.TRANS64.TRYWAIT P1, [R29+URZ+0x38840], R2 ;  /* 0x038840021d0075a7 */ /* 0x000e64000802017f */
[----:B-1----:R-:W-:Y:S05]  /*29fd0*/  @!P1 BRA `(.L_x_823) ;  /* 0x000000a000c89947 */ /* 0x002fea0003800000 */
.L_x_1210:
[----:B------:R-:W-:Y:S05]  /*29fe0*/  @!P0 BRA `(.L_x_824) ;  /* 0x0000000000048947 */ /* 0x000fea0003800000 */
[----:B------:R-:W-:Y:S01]  /*29ff0*/  BPT.TRAP 0x1 ;  /* 0x000000040000795c */ /* 0x000fe20000300000 */
.L_x_824:
[----:B------:R-:W2:Y:S02]  /*2a000*/  SYNCS.PHASECHK.TRANS64.TRYWAIT P1, [R5+URZ+0x38860], R0 ;  /* 0x03886000050075a7 */ /* 0x000ea4000802017f */
[----:B--2---:R-:W-:Y:S05]  /*2a010*/  @!P1 BRA `(.L_x_825) ;  /* 0x000000a000cc9947 */ /* 0x004fea0003800000 */
.L_x_1211:
[----:B------:R-:W-:Y:S05]  /*2a020*/  @!P0 BRA `(.L_x_826) ;  /* 0x0000000000048947 */ /* 0x000fea0003800000 */
[----:B------:R-:W-:Y:S01]  /*2a030*/  BPT.TRAP 0x1 ;  /* 0x000000040000795c */ /* 0x000fe20000300000 */
.L_x_826:
[----:B------:R-:W3:Y:S02]  /*2a040*/  SYNCS.PHASECHK.TRANS64.TRYWAIT P1, [R29+URZ+0x38860], R2 ;  /* 0x038860021d0075a7 */ /* 0x000ee4000802017f */
[----:B---3--:R-:W-:Y:S05]  /*2a050*/  @!P1 BRA `(.L_x_827) ;  /* 0x000000a000d09947 */ /* 0x008fea0003800000 */
.L_x_1212:
[----:B------:R-:W-:Y:S05]  /*2a060*/  @!P0 BRA `(.L_x_828) ;  /* 0x0000000000048947 */ /* 0x000fea0003800000 */
[----:B------:R-:W-:Y:S01]  /*2a070*/  BPT.TRAP 0x1 ;  /* 0x000000040000795c */ /* 0x000fe20000300000 */
.L_x_828:
[----:B------:R-:W4:Y:S02]  /*2a080*/  SYNCS.PHASECHK.TRANS64.TRYWAIT P1, [R5+URZ+0x38880], R0 ;  /* 0x03888000050075a7 */ /* 0x000f24000802017f */
[----:B----4-:R-:W-:Y:S05]  /*2a090*/  @!P1 BRA `(.L_x_829) ;  /* 0x000000a000d49947 */ /* 0x010fea0003800000 */
.L_x_1213:
[----:B------:R-:W-:Y:S05]  /*2a0a0*/  @!P0 BRA `(.L_x_830) ;  /* 0x0000000000048947 */ /* 0x000fea0003800000 */
[----:B------:R-:W-:Y:S01]  /*2a0b0*/  BPT.TRAP 0x1 ;  /* 0x000000040000795c */ /* 0x000fe20000300000 */
.L_x_830:
[----:B------:R0:W0:Y:S02]  /*2a0c0*/  SYNCS.PHASECHK.TRANS64.TRYWAIT P0, [R29+URZ+0x38880], R2 ;  /* 0x038880021d0075a7 */ /* 0x000024000800017f */
[----:B0-----:R-:W-:Y:S05]  /*2a0d0*/  @!P0 NANOSLEEP.SYNCS 0x989680 ;  /* 0x009896800000895d */ /* 0x001fea0003900000 */
[----:B------:R-:W0:Y:S02]  /*2a0e0*/  @!P0 SYNCS.PHASECHK.TRANS64 P0, [R29+URZ+0x38880], R2 ;  /* 0x038880021d0085a7 */ /* 0x000e24000800007f */
[----:B0-----:R-:W-:Y:S05]  /*2a0f0*/  @!P0 BRA `(.L_x_830) ;  /* 0xfffffffc00f08947 */ /* 0x001fea000383ffff */
.L_x_483:
[----:B------:R-:W-:Y:S05]  /*2a100*/  BSYNC B8 ;  /* 0x0000000000087941 */ /* 0x000fea0003800000 */
.L_x_480:
[----:B------:R-:W-:Y:S05]  /*2a110*/  EXIT ;  /* 0x000000000000794d */ /* 0x000fea0003800000 */
.L_x_507:
[----:B-1----:R1:W2:Y:S02]  /*2a120*/  SYNCS.PHASECHK.TRANS64.TRYWAIT P6, [R81+URZ+0x38890], R100 ;  /* 0x03889064510075a7 */ /* 0x0022a400080c017f */
[----:B--2---:R-:W-:Y:S05]  /*2a130*/  @!P6 NANOSLEEP.SYNCS 0x989680 ;  /* 0x009896800000e95d */ /* 0x004fea0003900000 */
[----:B------:R-:W2:Y:S02]  /*2a140*/  @!P6 SYNCS.PHASECHK.TRANS64 P6, [R81+URZ+0x38890], R100 ;  /* 0x038890645100e5a7 */ /* 0x000ea400080c007f */
[----:B--2---:R-:W-:Y:S05]  /*2a150*/  @!P6 BRA `(.L_x_507) ;  /* 0xfffffffc00f0e947 */ /* 0x004fea000383ffff */
[----:B------:R-:W-:Y:S05]  /*2a160*/  BRA `(.L_x_831) ;  /* 0xfffffd9800b47947 */ /* 0x000fea000383ffff */
.L_x_508:
[----:B------:R-:W-:Y:S01]  /*2a170*/  BSSY B1, `(.L_x_832) ;  /* 0x0000008000017945 */ /* 0x000fe20003800000 */
[----:B0-----:R-:W-:Y:S01]  /*2a180*/  IMAD.MOV.U32 R13, RZ, RZ, R102 ;  /* 0x000000ffff0d7224 */ /* 0x001fe200078e0066 */
[----:B------:R-:W-:Y:S01]  /*2a190*/  MOV R12, RZ ;  /* 0x000000ff000c7202 */ /* 0x000fe20000000f00 */
[----:B------:R-:W-:Y:S02]  /*2a1a0*/  IMAD.MOV.U32 R11, RZ, RZ, 0x181f ;  /* 0x0000181fff0b7424 */ /* 0x000fe400078e00ff */
[----:B------:R-:W-:-:S07]  /*2a1b0*/  IMAD.MOV.U32 R15, RZ, RZ, -0x1 ;  /* 0xffffffffff0f7424 */ /* 0x000fce00078e00ff */
[----:B-1----:R-:W-:Y:S05]  /*2a1c0*/  WARPSYNC.COLLECTIVE R15, `(.L_x_833) ;  /* 0x000000000f087348 */ /* 0x002fea0003c00000 */
[----:B------:R0:W2:Y:S02]  /*2a1d0*/  SHFL.IDX P6, R14, R13, R12, R11 ;  /* 0x0000000c0d0e7389 */ /* 0x0000a400000c000b */
[----:B012---:R-:W-:Y:S01]  /*2a1e0*/  ENDCOLLECTIVE ;  /* 0x000000000000791b */ /* 0x007fe20003800000 */
.L_x_833:
[----:B------:R-:W-:Y:S05]  /*2a1f0*/  BSYNC B1 ;  /* 0x0000000000017941 */ /* 0x000fea0003800000 */
.L_x_832:
[----:B------:R-:W-:Y:S01]  /*2a200*/  IMAD.MOV.U32 R13, RZ, RZ, R101 ;  /* 0x000000ffff0d7224 */ /* 0x000fe200078e0065 */
[----:B------:R-:W-:Y:S01]  /*2a210*/  MOV R11, 0x181f ;  /* 0x0000181f000b7802 */ /* 0x000fe20000000f00 */
[----:B------:R-:W-:Y:S02]  /*2a220*/  IMAD.MOV.U32 R12, RZ, RZ, RZ ;  /* 0x000000ffff0c7224 */ /* 0x000fe400078e00ff */
[----:B------:R-:W-:Y:S02]  /*2a230*/  IMAD.MOV.U32 R15, RZ, RZ, -0x1 ;  /* 0xffffffffff0f7424 */ /* 0x000fe400078e00ff */
[----:B------:R-:W-:-:S07]  /*2a240*/  IMAD.MOV.U32 R115, RZ, RZ, R14 ;  /* 0x000000ffff737224 */ /* 0x000fce00078e000e */
[----:B------:R-:W-:Y:S05]  /*2a250*/  WARPSYNC.COLLECTIVE R15, `(.L_x_834) ;  /* 0x000000000f087348 */ /* 0x000fea0003c00000 */
[----:B------:R0:W1:Y:S02]  /*2a260*/  SHFL.IDX P6, R14, R13, R12, R11 ;  /* 0x0000000c0d0e7389 */ /* 0x00006400000c000b */
[----:B01----:R-:W-:Y:S01]  /*2a270*/  ENDCOLLECTIVE ;  /* 0x000000000000791b */ /* 0x003fe20003800000 */
.L_x_834:
[----:B------:R-:W-:Y:S01]  /*2a280*/  IMAD.MOV.U32 R11, RZ, RZ, R14 ;  /* 0x000000ffff0b7224 */ /* 0x000fe200078e000e */
[----:B------:R-:W-:Y:S06]  /*2a290*/  BRA `(.L_x_835) ;  /* 0xfffffd98007c7947 */ /* 0x000fec000383ffff */
.L_x_517:
[----:B------:R-:W-:Y:S01]  /*2a2a0*/  BSSY B1, `(.L_x_836) ;  /* 0x0000008000017945 */ /* 0x000fe20003800000 */
[----:B0-----:R-:W-:Y:S01]  /*2a2b0*/  IMAD.MOV.U32 R13, RZ, RZ, R102 ;  /* 0x000000ffff0d7224 */ /* 0x001fe200078e0066 */
[----:B------:R-:W-:Y:S01]  /*2a2c0*/  MOV R15, 0xffffffff ;  /* 0xffffffff000f7802 */ /* 0x000fe20000000f00 */
[----:B------:R-:W-:Y:S02]  /*2a2d0*/  IMAD.MOV.U32 R12, RZ, RZ, 0x1 ;  /* 0x00000001ff0c7424 */ /* 0x000fe400078e00ff */
[----:B----4-:R-:W-:-:S07]  /*2a2e0*/  IMAD.MOV.U32 R11, RZ, RZ, 0x181f ;  /* 0x0000181fff0b7424 */ /* 0x010fce00078e00ff */
[----:B-123--:R-:W-:Y:S05]  /*2a2f0*/  WARPSYNC.COLLECTIVE R15, `(.L_x_837) ;  /* 0x000000000f087348 */ /* 0x00efea0003c00000 */
[----:B------:R0:W4:Y:S02]  /*2a300*/  SHFL.IDX P6, R14, R13, R12, R11 ;  /* 0x0000000c0d0e7389 */ /* 0x00012400000c000b */
[----:B01234-:R-:W-:Y:S01]  /*2a310*/  ENDCOLLECTIVE ;  /* 0x000000000000791b */ /* 0x01ffe20003800000 */
.L_x_837:
[----:B------:R-:W-:Y:S05]  /*2a320*/  BSYNC B1 ;  /* 0x0000000000017941 */ /* 0x000fea0003800000 */
.L_x_836:
[----:B------:R-:W-:Y:S02]  /*2a330*/  IMAD.MOV.U32 R13, RZ, RZ, R101 ;  /* 0x000000ffff0d7224 */ /* 0x000fe400078e0065 */
[----:B------:R-:W-:Y:S02]  /*2a340*/  IMAD.MOV.U32 R12, RZ, RZ, 0x1 ;  /* 0x00000001ff0c7424 */ /* 0x000fe400078e00ff */
[----:B------:R-:W-:Y:S02]  /*2a350*/  IMAD.MOV.U32 R11, RZ, RZ, 0x181f ;  /* 0x0000181fff0b7424 */ /* 0x000fe400078e00ff */
[----:B------:R-:W-:Y:S02]  /*2a360*/  IMAD.MOV.U32 R15, RZ, RZ, -0x1 ;  /* 0xffffffffff0f7424 */ /* 0x000fe400078e00ff */
[----:B------:R-:W-:-:S07]  /*2a370*/  IMAD.MOV.U32 R70, RZ, RZ, R14 ;  /* 0x000000ffff467224 */ /* 0x000fce00078e000e */
[----:B------:R-:W-:Y:S05]  /*2a380*/  WARPSYNC.COLLECTIVE R15, `(.L_x_838) ;  /* 0x000000000f087348 */ /* 0x000fea0003c00000 */
[----:B------:R0:W1:Y:S02]  /*2a390*/  SHFL.IDX P6, R14, R13, R12, R11 ;  /* 0x0000000c0d0e7389 */ /* 0x00006400000c000b */
[----:B01----:R-:W-:Y:S01]  /*2a3a0*/  ENDCOLLECTIVE ;  /* 0x000000000000791b */ /* 0x003fe20003800000 */
.L_x_838:
[----:B------:R-:W-:Y:S01]  /*2a3b0*/  MOV R11, R14 ;  /* 0x0000000e000b7202 */ /* 0x000fe20000000f00 */
[----:B------:R-:W-:Y:S06]  /*2a3c0*/  BRA `(.L_x_839) ;  /* 0xfffffda800107947 */ /* 0x000fec000383ffff */
.L_x_526:
[----:B------:R-:W-:Y:S01]  /*2a3d0*/  BSSY B1, `(.L_x_840) ;  /* 0x0000008000017945 */ /* 0x000fe20003800000 */
[----:B0-----:R-:W-:Y:S02]  /*2a3e0*/  IMAD.MOV.U32 R13, RZ, RZ, R102 ;  /* 0x000000ffff0d7224 */ /* 0x001fe400078e0066 */
[----:B------:R-:W-:Y:S02]  /*2a3f0*/  IMAD.MOV.U32 R12, RZ, RZ, 0x2 ;  /* 0x00000002ff0c7424 */ /* 0x000fe400078e00ff */
[----:B------:R-:W-:Y:S02]  /*2a400*/  IMAD.MOV.U32 R11, RZ, RZ, 0x181f ;  /* 0x0000181fff0b7424 */ /* 0x000fe400078e00ff */
[----:B------:R-:W-:-:S07]  /*2a410*/  IMAD.MOV.U32 R15, RZ, RZ, -0x1 ;  /* 0xffffffffff0f7424 */ /* 0x000fce00078e00ff */
[----:B-1234-:R-:W-:Y:S05]  /*2a420*/  WARPSYNC.COLLECTIVE R15, `(.L_x_841) ;  /* 0x000000000f087348 */ /* 0x01efea0003c00000 */
[----:B------:R0:W0:Y:S02]  /*2a430*/  SHFL.IDX P6, R14, R13, R12, R11 ;  /* 0x0000000c0d0e7389 */ /* 0x00002400000c000b */
[----:B01234-:R-:W-:Y:S01]  /*2a440*/  ENDCOLLECTIVE ;  /* 0x000000000000791b */ /* 0x01ffe20003800000 */
.L_x_841:
[----:B------:R-:W-:Y:S05]  /*2a450*/  BSYNC B1 ;  /* 0x0000000000017941 */ /* 0x000fea0003800000 */
.L_x_840:
[----:B------:R-:W-:Y:S01]  /*2a460*/  MOV R13, R101 ;  /* 0x00000065000d7202 */ /* 0x000fe20000000f00 */
[----:B------:R-:W-:Y:S02]  /*2a470*/  IMAD.MOV.U32 R12, RZ, RZ, 0x2 ;  /* 0x00000002ff0c7424 */ /* 0x000fe400078e00ff */
[----:B------:R-:W-:Y:S02]  /*2a480*/  IMAD.MOV.U32 R11, RZ, RZ, 0x181f ;  /* 0x0000181fff0b7424 */ /* 0x000fe400078e00ff */
[----:B------:R-:W-:Y:S02]  /*2a490*/  IMAD.MOV.U32 R15, RZ, RZ, -0x1 ;  /* 0xffffffffff0f7424 */ /* 0x000fe400078e00ff */
[----:B------:R-:W-:-:S07]  /*2a4a0*/  IMAD.MOV.U32 R62, RZ, RZ, R14 ;  /* 0x000000ffff3e7224 */ /* 0x000fce00078e000e */
[----:B------:R-:W-:Y:S05]  /*2a4b0*/  WARPSYNC.COLLECTIVE R15, `(.L_x_842) ;  /* 0x000000000f087348 */ /* 0x000fea0003c00000 */
[----:B------:R0:W1:Y:S02]  /*2a4c0*/  SHFL.IDX P6, R14, R13, R12, R11 ;  /* 0x0000000c0d0e7389 */ /* 0x00006400000c000b */
[----:B01----:R-:W-:Y:S01]  /*2a4d0*/  ENDCOLLECTIVE ;  /* 0x000000000000791b */ /* 0x003fe20003800000 */
.L_x_842:
[----:B------:R-:W-:Y:S01]  /*2a4e0*/  IMAD.MOV.U32 R63, RZ, RZ, R14 ;  /* 0x000000ffff3f7224 */ /* 0x000fe200078e000e */
[----:B------:R-:W-:Y:S06]  /*2a4f0*/  BRA `(.L_x_843) ;  /* 0xfffffdb400987947 */ /* 0x000fec000383ffff */
.L_x_535:
[----:B------:R-:W-:Y:S01]  /*2a500*/  BSSY B1, `(.L_x_844) ;  /* 0x0000008000017945 */ /* 0x000fe20003800000 */
[----:B0-----:R-:W-:Y:S01]  /*2a510*/  IMAD.MOV.U32 R13, RZ, RZ, R102 ;  /* 0x000000ffff0d7224 */ /* 0x001fe200078e0066 */
[----:B------:R-:W-:Y:S01]  /*2a520*/  MOV R12, 0x3 ;  /* 0x00000003000c7802 */ /* 0x000fe20000000f00 */
[----:B------:R-:W-:Y:S02]  /*2a530*/  IMAD.MOV.U32 R11, RZ, RZ, 0x181f ;  /* 0x0000181fff0b7424 */ /* 0x000fe400078e00ff */
[----:B------:R-:W-:-:S07]  /*2a540*/  IMAD.MOV.U32 R15, RZ, RZ, -0x1 ;  /* 0xffffffffff0f7424 */ /* 0x000fce00078e00ff */
[----:B-1234-:R-:W-:Y:S05]  /*2a550*/  WARPSYNC.COLLECTIVE R15, `(.L_x_845) ;  /* 0x000000000f087348 */ /* 0x01efea0003c00000 */
[----:B------:R0:W0:Y:S02]  /*2a560*/  SHFL.IDX P6, R14, R13, R12, R11 ;  /* 0x0000000c0d0e7389 */ /* 0x00002400000c000b */
[----:B01234-:R-:W-:Y:S01]  /*2a570*/  ENDCOLLECTIVE ;  /* 0x000000000000791b */ /* 0x01ffe20003800000 */
.L_x_845:
[----:B------:R-:W-:Y:S05]  /*2a580*/  BSYNC B1 ;  /* 0x0000000000017941 */ /* 0x000fea0003800000 */
.L_x_844:
[----:B------:R-:W-:Y:S01]  /*2a590*/  IMAD.MOV.U32 R13, RZ, RZ, R101 ;  /* 0x000000ffff0d7224 */ /* 0x000fe200078e0065 */
[----:B------:R-:W-:Y:S01]  /*2a5a0*/  MOV R11, 0x181f ;  /* 0x0000181f000b7802 */ /* 0x000fe20000000f00 */
[----:B------:R-:W-:Y:S02]  /*2a5b0*/  IMAD.MOV.U32 R12, RZ, RZ, 0x3 ;  /* 0x00000003ff0c7424 */ /* 0x000fe400078e00ff */
[----:B------:R-:W-:Y:S02]  /*2a5c0*/  IMAD.MOV.U32 R15, RZ, RZ, -0x1 ;  /* 0xffffffffff0f7424 */ /* 0x000fe400078e00ff */
[----:B------:R-:W-:-:S07]  /*2a5d0*/  IMAD.MOV.U32 R102, RZ, RZ, R14 ;  /* 0x000000ffff667224 */ /* 0x000fce00078e000e */
[----:B------:R-:W-:Y:S05]  /*2a5e0*/  WARPSYNC.COLLECTIVE R15, `(.L_x_846) ;  /* 0x000000000f087348 */ /* 0x000fea0003c00000 */
[----:B------:R0:W1:Y:S02]  /*2a5f0*/  SHFL.IDX P6, R14, R13, R12, R11 ;  /* 0x0000000c0d0e7389 */ /* 0x00006400000c000b */
[----:B01----:R-:W-:Y:S01]  /*2a600*/  ENDCOLLECTIVE ;  /* 0x000000000000791b */ /* 0x003fe20003800000 */
.L_x_846:
[----:B------:R-:W-:Y:S01]  /*2a610*/  IMAD.MOV.U32 R101, RZ, RZ, R14 ;  /* 0x000000ffff657224 */ /* 0x000fe200078e000e */
[----:B------:R-:W-:Y:S06]  /*2a620*/  BRA `(.L_x_847) ;  /* 0xfffffdc4002c7947 */ /* 0x000fec000383ffff */
.L_x_545:
[----:B-1----:R1:W2:Y:S02]  /*2a630*/  SYNCS.PHASECHK.TRANS64.TRYWAIT P3, [R81+URZ+0x38890], R100 ;  /* 0x03889064510075a7 */ /* 0x0022a4000806017f */
[----:B--2---:R-:W-:Y:S05]  /*2a640*/  @!P3 NANOSLEEP.SYNCS 0x989680 ;  /* 0x009896800000b95d */ /* 0x004fea0003900000 */
[----:B------:R-:W2:Y:S02]  /*2a650*/  @!P3 SYNCS.PHASECHK.TRANS64 P3, [R81+URZ+0x38890], R100 ;  /* 0x038890645100b5a7 */ /* 0x000ea4000806007f */
[----:B--2---:R-:W-:Y:S05]  /*2a660*/  @!P3 BRA `(.L_x_545) ;  /* 0xfffffffc00f0b947 */ /* 0x004fea000383ffff */
[----:B------:R-:W-:Y:S05]  /*2a670*/  BRA `(.L_x_848) ;  /* 0xfffffdd800747947 */ /* 0x000fea000383ffff */
.L_x_546:
[----:B------:R-:W-:Y:S01]  /*2a680*/  BSSY B1, `(.L_x_849) ;  /* 0x0000008000017945 */ /* 0x000fe20003800000 */
[----:B------:R-:W-:Y:S01]  /*2a690*/  IMAD.MOV.U32 R13, RZ, RZ, R102 ;  /* 0x000000ffff0d7224 */ /* 0x000fe200078e0066 */
[----:B------:R-:W-:Y:S01]  /*2a6a0*/  MOV R15, 0xffffffff ;  /* 0xffffffff000f7802 */ /* 0x000fe20000000f00 */
[----:B------:R-:W-:Y:S02]  /*2a6b0*/  IMAD.MOV.U32 R12, RZ, RZ, RZ ;  /* 0x000000ffff0c7224 */ /* 0x000fe400078e00ff */
[----:B------:R-:W-:-:S07]  /*2a6c0*/  IMAD.MOV.U32 R11, RZ, RZ, 0x181f ;  /* 0x0000181fff0b7424 */ /* 0x000fce00078e00ff */
[----:B-1----:R-:W-:Y:S05]  /*2a6d0*/  WARPSYNC.COLLECTIVE R15, `(.L_x_850) ;  /* 0x000000000f087348 */ /* 0x002fea0003c00000 */
[----:B------:R0:W2:Y:S02]  /*2a6e0*/  SHFL.IDX P6, R14, R13, R12, R11 ;  /* 0x0000000c0d0e7389 */ /* 0x0000a400000c000b */
[----:B012---:R-:W-:Y:S01]  /*2a6f0*/  ENDCOLLECTIVE ;  /* 0x000000000000791b */ /* 0x007fe20003800000 */
.L_x_850:
[----:B------:R-:W-:Y:S05]  /*2a700*/  BSYNC B1 ;  /* 0x0000000000017941 */ /* 0x000fea0003800000 */
.L_x_849:
        /* <DEDUP_REMOVED lines=8> */
.L_x_851:
[----:B------:R-:W-:Y:S01]  /*2a790*/  MOV R11, R14 ;  /* 0x0000000e000b7202 */ /* 0x000fe20000000f00 */
[----:B------:R-:W-:Y:S06]  /*2a7a0*/  BRA `(.L_x_852) ;  /* 0xfffffdd800407947 */ /* 0x000fec000383ffff */
.L_x_551:
[----:B------:R-:W-:Y:S01]  /*2a7b0*/  BSSY B1, `(.L_x_853) ;  /* 0x0000008000017945 */ /* 0x000fe20003800000 */
[----:B0-----:R-:W-:Y:S02]  /*2a7c0*/  IMAD.MOV.U32 R13, RZ, RZ, R102 ;  /* 0x000000ffff0d7224 */ /* 0x001fe400078e0066 */
[----:B------:R-:W-:Y:S02]  /*2a7d0*/  IMAD.MOV.U32 R12, RZ, RZ, 0x1 ;  /* 0x00000001ff0c7424 */ /* 0x000fe400078e00ff */
[----:B---3--:R-:W-:Y:S02]  /*2a7e0*/  IMAD.MOV.U32 R11, RZ, RZ, 0x181f ;  /* 0x0000181fff0b7424 */ /* 0x008fe400078e00ff */
[----:B------:R-:W-:-:S07]  /*2a7f0*/  IMAD.MOV.U32 R15, RZ, RZ, -0x1 ;  /* 0xffffffffff0f7424 */ /* 0x000fce00078e00ff */
[----:B-12---:R-:W-:Y:S05]  /*2a800*/  WARPSYNC.COLLECTIVE R15, `(.L_x_854) ;  /* 0x000000000f087348 */ /* 0x006fea0003c00000 */
[----:B------:R0:W3:Y:S02]  /*2a810*/  SHFL.IDX P6, R14, R13, R12, R11 ;  /* 0x0000000c0d0e7389 */ /* 0x0000e400000c000b */
[----:B0123--:R-:W-:Y:S01]  /*2a820*/  ENDCOLLECTIVE ;  /* 0x000000000000791b */ /* 0x00ffe20003800000 */
.L_x_854:
[----:B------:R-:W-:Y:S05]  /*2a830*/  BSYNC B1 ;  /* 0x0000000000017941 */ /* 0x000fea0003800000 */
.L_x_853:
        /* <DEDUP_REMOVED lines=8> */
.L_x_855:
[----:B------:R-:W-:Y:S01]  /*2a8c0*/  IMAD.MOV.U32 R50, RZ, RZ, R14 ;  /* 0x000000ffff327224 */ /* 0x000fe200078e000e */
[----:B------:R-:W-:Y:S06]  /*2a8d0*/  BRA `(.L_x_856) ;  /* 0xfffffde800187947 */ /* 0x000fec000383ffff */
.L_x_556:
[----:B------:R-:W-:Y:S01]  /*2a8e0*/  BSSY B1, `(.L_x_857) ;  /* 0x0000008000017945 */ /* 0x000fe20003800000 */
[----:B0-----:R-:W-:Y:S01]  /*2a8f0*/  IMAD.MOV.U32 R13, RZ, RZ, R102 ;  /* 0x000000ffff0d7224 */ /* 0x001fe200078e0066 */
[----:B------:R-:W-:Y:S01]  /*2a900*/  MOV R12, 0x2 ;  /* 0x00000002000c7802 */ /* 0x000fe20000000f00 */
[----:B------:R-:W-:Y:S02]  /*2a910*/  IMAD.MOV.U32 R11, RZ, RZ, 0x181f ;  /* 0x0000181fff0b7424 */ /* 0x000fe400078e00ff */
[----:B------:R-:W-:-:S07]  /*2a920*/  IMAD.MOV.U32 R15, RZ, RZ, -0x1 ;  /* 0xffffffffff0f7424 */ /* 0x000fce00078e00ff */
[----:B-12-4-:R-:W-:Y:S05]  /*2a930*/  WARPSYNC.COLLECTIVE R15, `(.L_x_858) ;  /* 0x000000000f087348 */ /* 0x016fea0003c00000 */
[----:B------:R0:W3:Y:S02]  /*2a940*/  SHFL.IDX P6, R14, R13, R12, R11 ;  /* 0x0000000c0d0e7389 */ /* 0x0000e400000c000b */
[----:B01234-:R-:W-:Y:S01]  /*2a950*/  ENDCOLLECTIVE ;  /* 0x000000000000791b */ /* 0x01ffe20003800000 */
.L_x_858:
[----:B------:R-:W-:Y:S05]  /*2a960*/  BSYNC B1 ;  /* 0x0000000000017941 */ /* 0x000fea0003800000 */
.L_x_857:
        /* <DEDUP_REMOVED lines=8> */
.L_x_859:
[----:B------:R-:W-:Y:S01]  /*2a9f0*/  IMAD.MOV.U32 R50, RZ, RZ, R14 ;  /* 0x000000ffff327224 */ /* 0x000fe200078e000e */
[----:B------:R-:W-:Y:S06]  /*2aa00*/  BRA `(.L_x_860) ;  /* 0xfffffdf400f47947 */ /* 0x000fec000383ffff */
.L_x_561:
[----:B------:R-:W-:Y:S01]  /*2aa10*/  BSSY B1, `(.L_x_861) ;  /* 0x0000008000017945 */ /* 0x000fe20003800000 */
[----:B0-----:R-:W-:Y:S01]  /*2aa20*/  IMAD.MOV.U32 R13, RZ, RZ, R102 ;  /* 0x000000ffff0d7224 */ /* 0x001fe200078e0066 */
[----:B------:R-:W-:Y:S01]  /*2aa30*/  MOV R15, 0xffffffff ;  /* 0xffffffff000f7802 */ /* 0x000fe20000000f00 */
[----:B------:R-:W-:Y:S02]  /*2aa40*/  IMAD.MOV.U32 R12, RZ, RZ, 0x3 ;  /* 0x00000003ff0c7424 */ /* 0x000fe400078e00ff */
[----:B------:R-:W-:-:S07]  /*2aa50*/  IMAD.MOV.U32 R11, RZ, RZ, 0x181f ;  /* 0x0000181fff0b7424 */ /* 0x000fce00078e00ff */
[----:B-1234-:R-:W-:Y:S05]  /*2aa60*/  WARPSYNC.COLLECTIVE R15, `(.L_x_862) ;  /* 0x000000000f087348 */ /* 0x01efea0003c00000 */
[----:B------:R0:W0:Y:S02]  /*2aa70*/  SHFL.IDX P6, R14, R13, R12, R11 ;  /* 0x0000000c0d0e7389 */ /* 0x00002400000c000b */
[----:B01234-:R-:W-:Y:S01]  /*2aa80*/  ENDCOLLECTIVE ;  /* 0x000000000000791b */ /* 0x01ffe20003800000 */
.L_x_862:
[----:B------:R-:W-:Y:S05]  /*2aa90*/  BSYNC B1 ;  /* 0x0000000000017941 */ /* 0x000fea0003800000 */
.L_x_861:
        /* <DEDUP_REMOVED lines=8> */
.L_x_863:
[----:B------:R-:W-:Y:S01]  /*2ab20*/  MOV R50, R14 ;  /* 0x0000000e00327202 */ /* 0x000fe20000000f00 */
[----:B------:R-:W-:Y:S06]  /*2ab30*/  BRA `(.L_x_864) ;  /* 0xfffffe0400b47947 */ /* 0x000fec000383ffff */
.L_x_566:
[----:B-1----:R1:W2:Y:S02]  /*2ab40*/  SYNCS.PHASECHK.TRANS64.TRYWAIT P2, [R81+URZ+0x38890], R100 ;  /* 0x03889064510075a7 */ /* 0x0022a4000804017f */
[----:B--2---:R-:W-:Y:S05]  /*2ab50*/  @!P2 NANOSLEEP.SYNCS 0x989680 ;  /* 0x009896800000a95d */ /* 0x004fea0003900000 */
[----:B------:R-:W2:Y:S02]  /*2ab60*/  @!P2 SYNCS.PHASECHK.TRANS64 P2, [R81+URZ+0x38890], R100 ;  /* 0x038890645100a5a7 */ /* 0x000ea4000804007f */
[----:B--2---:R-:W-:Y:S05]  /*2ab70*/  @!P2 BRA `(.L_x_566) ;  /* 0xfffffffc00f0a947 */ /* 0x004fea000383ffff */
[----:B------:R-:W-:Y:S05]  /*2ab80*/  BRA `(.L_x_865) ;  /* 0xfffffe1400cc7947 */ /* 0x000fea000383ffff */
.L_x_567:
[----:B------:R-:W-:Y:S01]  /*2ab90*/  BSSY B1, `(.L_x_866) ;  /* 0x0000008000017945 */ /* 0x000fe20003800000 */
[----:B------:R-:W-:Y:S02]  /*2aba0*/  IMAD.MOV.U32 R13, RZ, RZ, R49 ;  /* 0x000000ffff0d7224 */ /* 0x000fe400078e0031 */
[----:B------:R-:W-:Y:S02]  /*2abb0*/  IMAD.MOV.U32 R12, RZ, RZ, RZ ;  /* 0x000000ffff0c7224 */ /* 0x000fe400078e00ff */
[----:B------:R-:W-:Y:S02]  /*2abc0*/  IMAD.MOV.U32 R11, RZ, RZ, 0x181f ;  /* 0x0000181fff0b7424 */ /* 0x000fe400078e00ff */
[----:B------:R-:W-:-:S07]  /*2abd0*/  IMAD.MOV.U32 R15, RZ, RZ, -0x1 ;  /* 0xffffffffff0f7424 */ /* 0x000fce00078e00ff */
[----:B-1----:R-:W-:Y:S05]  /*2abe0*/  WARPSYNC.COLLECTIVE R15, `(.L_x_867) ;  /* 0x000000000f087348 */ /* 0x002fea0003c00000 */
[----:B------:R0:W2:Y:S02]  /*2abf0*/  SHFL.IDX P6, R14, R13, R12, R11 ;  /* 0x0000000c0d0e7389 */ /* 0x0000a400000c000b */
[----:B012---:R-:W-:Y:S01]  /*2ac00*/  ENDCOLLECTIVE ;  /* 0x000000000000791b */ /* 0x007fe20003800000 */
.L_x_867:
[----:B------:R-:W-:Y:S05]  /*2ac10*/  BSYNC B1 ;  /* 0x0000000000017941 */ /* 0x000fea0003800000 */
.L_x_866:
[----:B------:R-:W-:Y:S01]  /*2ac20*/  MOV R13, R48 ;  /* 0x00000030000d7202 */ /* 0x000fe20000000f00 */
[----:B------:R-:W-:Y:S02]  /*2ac30*/  IMAD.MOV.U32 R12, RZ, RZ, RZ ;  /* 0x000000ffff0c7224 */ /* 0x000fe400078e00ff */
[----:B------:R-:W-:Y:S02]  /*2ac40*/  IMAD.MOV.U32 R11, RZ, RZ, 0x181f ;  /* 0x0000181fff0b7424 */ /* 0x000fe400078e00ff */
[----:B------:R-:W-:Y:S02]  /*2ac50*/  IMAD.MOV.U32 R15, RZ, RZ, -0x1 ;  /* 0xffffffffff0f7424 */ /* 0x000fe400078e00ff */
[----:B------:R-:W-:-:S07]  /*2ac60*/  IMAD.MOV.U32 R45, RZ, RZ, R14 ;  /* 0x000000ffff2d7224 */ /* 0x000fce00078e000e */
[----:B------:R-:W-:Y:S05]  /*2ac70*/  WARPSYNC.COLLECTIVE R15, `(.L_x_868) ;  /* 0x000000000f087348 */ /* 0x000fea0003c00000 */
[----:B------:R0:W1:Y:S02]  /*2ac80*/  SHFL.IDX P6, R14, R13, R12, R11 ;  /* 0x0000000c0d0e7389 */ /* 0x00006400000c000b */
[----:B01----:R-:W-:Y:S01]  /*2ac90*/  ENDCOLLECTIVE ;  /* 0x000000000000791b */ /* 0x003fe20003800000 */
.L_x_868:
[----:B------:R-:W-:Y:S05]  /*2aca0*/  BRA `(.L_x_869) ;  /* 0xfffffe1400ec7947 */ /* 0x000fea000383ffff */
.L_x_570:
[----:B------:R-:W-:Y:S01]  /*2acb0*/  BSSY B1, `(.L_x_870) ;  /* 0x0000008000017945 */ /* 0x000fe20003800000 */
[----:B----4-:R-:W-:Y:S01]  /*2acc0*/  IMAD.MOV.U32 R13, RZ, RZ, R49 ;  /* 0x000000ffff0d7224 */ /* 0x010fe200078e0031 */
[----:B------:R-:W-:Y:S01]  /*2acd0*/  MOV R11, 0x181f ;  /* 0x0000181f000b7802 */ /* 0x000fe20000000f00 */
[----:B------:R-:W-:Y:S02]  /*2ace0*/  IMAD.MOV.U32 R12, RZ, RZ, 0x1 ;  /* 0x00000001ff0c7424 */ /* 0x000fe400078e00ff */
[----:B------:R-:W-:-:S07]  /*2acf0*/  IMAD.MOV.U32 R15, RZ, RZ, -0x1 ;  /* 0xffffffffff0f7424 */ /* 0x000fce00078e00ff */
[----:B0123--:R-:W-:Y:S05]  /*2ad00*/  WARPSYNC.COLLECTIVE R15, `(.L_x_871) ;  /* 0x000000000f087348 */ /* 0x00ffea0003c00000 */
[----:B---3--:R3:W4:Y:S02]  /*2ad10*/  SHFL.IDX P6, R14, R13, R12, R11 ;  /* 0x0000000c0d0e7389 */ /* 0x00872400000c000b */
[----:B01234-:R-:W-:Y:S01]  /*2ad20*/  ENDCOLLECTIVE ;  /* 0x000000000000791b */ /* 0x01ffe20003800000 */
.L_x_871:
[----:B------:R-:W-:Y:S05]  /*2ad30*/  BSYNC B1 ;  /* 0x0000000000017941 */ /* 0x000fea0003800000 */
.L_x_870:
[----:B------:R-:W-:Y:S01]  /*2ad40*/  IMAD.MOV.U32 R13, RZ, RZ, R48 ;  /* 0x000000ffff0d7224 */ /* 0x000fe200078e0030 */
[----:B------:R-:W-:Y:S01]  /*2ad50*/  MOV R15, 0xffffffff ;  /* 0xffffffff000f7802 */ /* 0x000fe20000000f00 */
[----:B------:R-:W-:Y:S02]  /*2ad60*/  IMAD.MOV.U32 R12, RZ, RZ, 0x1 ;  /* 0x00000001ff0c7424 */ /* 0x000fe400078e00ff */
[----:B------:R-:W-:Y:S02]  /*2ad70*/  IMAD.MOV.U32 R11, RZ, RZ, 0x181f ;  /* 0x0000181fff0b7424 */ /* 0x000fe400078e00ff */
[----:B------:R-:W-:-:S07]  /*2ad80*/  IMAD.MOV.U32 R45, RZ, RZ, R14 ;  /* 0x000000ffff2d7224 */ /* 0x000fce00078e000e */
[----:B------:R-:W-:Y:S05]  /*2ad90*/  WARPSYNC.COLLECTIVE R15, `(.L_x_872) ;  /* 0x000000000f087348 */ /* 0x000fea0003c00000 */
[----:B------:R0:W1:Y:S02]  /*2ada0*/  SHFL.IDX P6, R14, R13, R12, R11 ;  /* 0x0000000c0d0e7389 */ /* 0x00006400000c000b */
[----:B01----:R-:W-:Y:S01]  /*2adb0*/  ENDCOLLECTIVE ;  /* 0x000000000000791b */ /* 0x003fe20003800000 */
.L_x_872:
[----:B------:R-:W-:Y:S05]  /*2adc0*/  BRA `(.L_x_873) ;  /* 0xfffffe1400ec7947 */ /* 0x000fea000383ffff */
.L_x_573:
[----:B------:R-:W-:Y:S01]  /*2add0*/  BSSY B1, `(.L_x_874) ;  /* 0x0000008000017945 */ /* 0x000fe20003800000 */
[----:B---3--:R-:W-:Y:S02]  /*2ade0*/  IMAD.MOV.U32 R13, RZ, RZ, R49 ;  /* 0x000000ffff0d7224 */ /* 0x008fe400078e0031 */
[----:B------:R-:W-:Y:S02]  /*2adf0*/  IMAD.MOV.U32 R12, RZ, RZ, 0x2 ;  /* 0x00000002ff0c7424 */ /* 0x000fe400078e00ff */
[----:B------:R-:W-:Y:S02]  /*2ae00*/  IMAD.MOV.U32 R11, RZ, RZ, 0x181f ;  /* 0x0000181fff0b7424 */ /* 0x000fe400078e00ff */
[----:B------:R-:W-:-:S07]  /*2ae10*/  IMAD.MOV.U32 R15, RZ, RZ, -0x1 ;  /* 0xffffffffff0f7424 */ /* 0x000fce00078e00ff */
[----:B012-4-:R-:W-:Y:S05]  /*2ae20*/  WARPSYNC.COLLECTIVE R15, `(.L_x_875) ;  /* 0x000000000f087348 */ /* 0x017fea0003c00000 */
[----:B------:R3:W0:Y:S02]  /*2ae30*/  SHFL.IDX P6, R14, R13, R12, R11 ;  /* 0x0000000c0d0e7389 */ /* 0x00062400000c000b */
[----:B01234-:R-:W-:Y:S01]  /*2ae40*/  ENDCOLLECTIVE ;  /* 0x000000000000791b */ /* 0x01ffe20003800000 */
.L_x_875:
[----:B------:R-:W-:Y:S05]  /*2ae50*/  BSYNC B1 ;  /* 0x0000000000017941 */ /* 0x000fea0003800000 */
.L_x_874:
        /* <DEDUP_REMOVED lines=8> */
.L_x_876:
[----:B------:R-:W-:Y:S05]  /*2aee0*/  BRA `(.L_x_877) ;  /* 0xfffffe1400f07947 */ /* 0x000fea000383ffff */
.L_x_576:
        /* <DEDUP_REMOVED lines=8> */
.L_x_879:
[----:B------:R-:W-:Y:S05]  /*2af70*/  BSYNC B1 ;  /* 0x0000000000017941 */ /* 0x000fea0003800000 */
.L_x_878:
        /* <DEDUP_REMOVED lines=8> */
.L_x_880:
[----:B------:R-:W-:Y:S05]  /*2b000*/  BRA `(.L_x_881) ;  /* 0xfffffe1400f47947 */ /* 0x000fea000383ffff */
.L_x_580:
[----:B------:R0:W0:Y:S02]  /*2b010*/  SYNCS.PHASECHK.TRANS64.TRYWAIT P3, [R81+URZ+0x388b0], R100 ;  /* 0x0388b064510075a7 */ /* 0x000024000806017f */
[----:B0-----:R-:W-:Y:S05]  /*2b020*/  @!P3 NANOSLEEP.SYNCS 0x989680 ;  /* 0x009896800000b95d */ /* 0x001fea0003900000 */
[----:B------:R-:W0:Y:S02]  /*2b030*/  @!P3 SYNCS.PHASECHK.TRANS64 P3, [R81+URZ+0x388b0], R100 ;  /* 0x0388b0645100b5a7 */ /* 0x000e24000806007f */
[----:B0-----:R-:W-:Y:S05]  /*2b040*/  @!P3 BRA `(.L_x_580) ;  /* 0xfffffffc00f0b947 */ /* 0x001fea000383ffff */
[----:B------:R-:W-:Y:S05]  /*2b050*/  BRA `(.L_x_882) ;  /* 0xfffffe18006c7947 */ /* 0x000fea000383ffff */
.L_x_594:
[----:B------:R-:W-:Y:S01]  /*2b060*/  BSSY B0, `(.L_x_883) ;  /* 0x0000007000007945 */ /* 0x000fe20003800000 */
[----:B------:R-:W-:Y:S02]  /*2b070*/  IMAD.MOV.U32 R12, RZ, RZ, RZ ;  /* 0x000000ffff0c7224 */ /* 0x000fe400078e00ff */
[----:B------:R-:W-:Y:S02]  /*2b080*/  IMAD.MOV.U32 R11, RZ, RZ, 0x1f ;  /* 0x0000001fff0b7424 */ /* 0x000fe400078e00ff */
[----:B------:R-:W-:-:S07]  /*2b090*/  IMAD.MOV.U32 R15, RZ, RZ, -0x1 ;  /* 0xffffffffff0f7424 */ /* 0x000fce00078e00ff */
[----:B-----5:R-:W-:Y:S05]  /*2b0a0*/  WARPSYNC.COLLECTIVE R15, `(.L_x_884) ;  /* 0x000000000f087348 */ /* 0x020fea0003c00000 */
[----:B------:R0:W1:Y:S02]  /*2b0b0*/  SHFL.IDX P6, R14, R13, R12, R11 ;  /* 0x0000000c0d0e7389 */ /* 0x00006400000c000b */
[----:B01---5:R-:W-:Y:S01]  /*2b0c0*/  ENDCOLLECTIVE ;  /* 0x000000000000791b */ /* 0x023fe20003800000 */
.L_x_884:
[----:B------:R-:W-:Y:S05]  /*2b0d0*/  BSYNC B0 ;  /* 0x0000000000007941 */ /* 0x000fea0003800000 */
.L_x_883:
[----:B------:R-:W-:Y:S05]  /*2b0e0*/  BRA `(.L_x_885) ;  /* 0xfffffe2800647947 */ /* 0x000fea000383ffff */
.L_x_604:
[----:B------:R-:W-:Y:S01]  /*2b0f0*/  BSSY B1, `(.L_x_886) ;  /* 0x0000008000017945 */ /* 0x000fe20003800000 */
[----:B0-----:R-:W-:Y:S01]  /*2b100*/  IMAD.MOV.U32 R13, RZ, RZ, R24 ;  /* 0x000000ffff0d7224 */ /* 0x001fe200078e0018 */
[----:B------:R-:W-:Y:S01]  /*2b110*/  MOV R11, 0x181f ;  /* 0x0000181f000b7802 */ /* 0x000fe20000000f00 */
[----:B------:R-:W-:Y:S02]  /*2b120*/  IMAD.MOV.U32 R12, RZ, RZ, RZ ;  /* 0x000000ffff0c7224 */ /* 0x000fe400078e00ff */
[----:B------:R-:W-:-:S07]  /*2b130*/  IMAD.MOV.U32 R15, RZ, RZ, -0x1 ;  /* 0xffffffffff0f7424 */ /* 0x000fce00078e00ff */
[----:B------:R-:W-:Y:S05]  /*2b140*/  WARPSYNC.COLLECTIVE R15, `(.L_x_887) ;  /* 0x000000000f087348 */ /* 0x000fea0003c00000 */
[----:B------:R0:W1:Y:S02]  /*2b150*/  SHFL.IDX P6, R14, R13, R12, R11 ;  /* 0x0000000c0d0e7389 */ /* 0x00006400000c000b */
[----:B01----:R-:W-:Y:S01]  /*2b160*/  ENDCOLLECTIVE ;  /* 0x000000000000791b */ /* 0x003fe20003800000 */
.L_x_887:
[----:B------:R-:W-:Y:S05]  /*2b170*/  BSYNC B1 ;  /* 0x0000000000017941 */ /* 0x000fea0003800000 */
.L_x_886:
[----:B------:R-:W-:Y:S01]  /*2b180*/  IMAD.MOV.U32 R13, RZ, RZ, R26 ;  /* 0x000000ffff0d7224 */ /* 0x000fe200078e001a */
[----:B------:R-:W-:Y:S01]  /*2b190*/  MOV R15, 0xffffffff ;  /* 0xffffffff000f7802 */ /* 0x000fe20000000f00 */
[----:B------:R-:W-:Y:S02]  /*2b1a0*/  IMAD.MOV.U32 R12, RZ, RZ, RZ ;  /* 0x000000ffff0c7224 */ /* 0x000fe400078e00ff */
[----:B------:R-:W-:Y:S02]  /*2b1b0*/  IMAD.MOV.U32 R11, RZ, RZ, 0x181f ;  /* 0x0000181fff0b7424 */ /* 0x000fe400078e00ff */
[----:B------:R-:W-:-:S07]  /*2b1c0*/  IMAD.MOV.U32 R3, RZ, RZ, R14 ;  /* 0x000000ffff037224 */ /* 0x000fce00078e000e */
[----:B------:R-:W-:Y:S05]  /*2b1d0*/  WARPSYNC.COLLECTIVE R15, `(.L_x_888) ;  /* 0x000000000f087348 */ /* 0x000fea0003c00000 */
[----:B------:R0:W1:Y:S02]  /*2b1e0*/  SHFL.IDX P6, R14, R13, R12, R11 ;  /* 0x0000000c0d0e7389 */ /* 0x00006400000c000b */
[----:B01----:R-:W-:Y:S01]  /*2b1f0*/  ENDCOLLECTIVE ;  /* 0x000000000000791b */ /* 0x003fe20003800000 */
.L_x_888:
[----:B------:R-:W-:Y:S02]  /*2b200*/  IMAD.MOV.U32 R13, RZ, RZ, R32 ;  /* 0x000000ffff0d7224 */ /* 0x000fe400078e0020 */
[----:B------:R-:W-:-:S07]  /*2b210*/  IMAD.MOV.U32 R27, RZ, RZ, R14 ;  /* 0x000000ffff1b7224 */ /* 0x000fce00078e000e */
[----:B------:R-:W-:Y:S05]  /*2b220*/  WARPSYNC.COLLECTIVE R15, `(.L_x_889) ;  /* 0x000000000f087348 */ /* 0x000fea0003c00000 */
[----:B------:R0:W1:Y:S02]  /*2b230*/  SHFL.IDX P6, R14, R13, R12, R11 ;  /* 0x0000000c0d0e7389 */ /* 0x00006400000c000b */
[----:B01----:R-:W-:Y:S01]  /*2b240*/  ENDCOLLECTIVE ;  /* 0x000000000000791b */ /* 0x003fe20003800000 */
.L_x_889:
[----:B------:R-:W-:Y:S02]  /*2b250*/  IMAD.MOV.U32 R13, RZ, RZ, R28 ;  /* 0x000000ffff0d7224 */ /* 0x000fe400078e001c */
[----:B------:R-:W-:-:S07]  /*2b260*/  IMAD.MOV.U32 R21, RZ, RZ, R14 ;  /* 0x000000ffff157224 */ /* 0x000fce00078e000e */
[----:B------:R-:W-:Y:S05]  /*2b270*/  WARPSYNC.COLLECTIVE R15, `(.L_x_890) ;  /* 0x000000000f087348 */ /* 0x000fea0003c00000 */
[----:B------:R0:W1:Y:S02]  /*2b280*/  SHFL.IDX P6, R14, R13, R12, R11 ;  /* 0x0000000c0d0e7389 */ /* 0x00006400000c000b */
[----:B01----:R-:W-:Y:S01]  /*2b290*/  ENDCOLLECTIVE ;  /* 0x000000000000791b */ /* 0x003fe20003800000 */
.L_x_890:
[----:B------:R-:W-:Y:S01]  /*2b2a0*/  IMAD.MOV.U32 R29, RZ, RZ, R14 ;  /* 0x000000ffff1d7224 */ /* 0x000fe200078e000e */
[----:B------:R-:W-:Y:S06]  /*2b2b0*/  BRA `(.L_x_891) ;  /* 0xfffffe2c00547947 */ /* 0x000fec000383ffff */
.L_x_608:
[----:B0-----:R0:W1:Y:S02]  /*2b2c0*/  SYNCS.PHASECHK.TRANS64.TRYWAIT P0, [R19+URZ+0x38800], R32 ;  /* 0x03880020130075a7 */ /* 0x001064000800017f */
[----:B-1----:R-:W-:Y:S05]  /*2b2d0*/  @!P0 NANOSLEEP.SYNCS 0x989680 ;  /* 0x009896800000895d */ /* 0x002fea0003900000 */
[----:B------:R-:W1:Y:S02]  /*2b2e0*/  @!P0 SYNCS.PHASECHK.TRANS64 P0, [R19+URZ+0x38800], R32 ;  /* 0x03880020130085a7 */ /* 0x000e64000800007f */
[----:B-1----:R-:W-:Y:S05]  /*2b2f0*/  @!P0 BRA `(.L_x_608) ;  /* 0xfffffffc00f08947 */ /* 0x002fea000383ffff */
[----:B------:R-:W-:Y:S05]  /*2b300*/  BRA `(.L_x_892) ;  /* 0xfffffe3000887947 */ /* 0x000fea000383ffff */
.L_x_624:
[----:B------:R-:W-:Y:S01]  /*2b310*/  BSSY B1, `(.L_x_893) ;  /* 0x0000008000017945 */ /* 0x000fe20003800000 */
[----:B0-----:R-:W-:Y:S01]  /*2b320*/  MOV R13, R24 ;  /* 0x00000018000d7202 */ /* 0x001fe20000000f00 */
[----:B------:R-:W-:Y:S02]  /*2b330*/  IMAD.MOV.U32 R12, RZ, RZ, RZ ;  /* 0x000000ffff0c7224 */ /* 0x000fe400078e00ff */
[----:B------:R-:W-:Y:S02]  /*2b340*/  IMAD.MOV.U32 R11, RZ, RZ, 0x181f ;  /* 0x0000181fff0b7424 */ /* 0x000fe400078e00ff */
[----:B------:R-:W-:-:S07]  /*2b350*/  IMAD.MOV.U32 R15, RZ, RZ, -0x1 ;  /* 0xffffffffff0f7424 */ /* 0x000fce00078e00ff */
[----:B------:R-:W-:Y:S05]  /*2b360*/  WARPSYNC.COLLECTIVE R15, `(.L_x_894) ;  /* 0x000000000f087348 */ /* 0x000fea0003c00000 */
[----:B------:R0:W1:Y:S02]  /*2b370*/  SHFL.IDX P6, R14, R13, R12, R11 ;  /* 0x0000000c0d0e7389 */ /* 0x00006400000c000b */
[----:B01----:R-:W-:Y:S01]  /*2b380*/  ENDCOLLECTIVE ;  /* 0x000000000000791b */ /* 0x003fe20003800000 */
.L_x_894:
[----:B------:R-:W-:Y:S05]  /*2b390*/  BSYNC B1 ;  /* 0x0000000000017941 */ /* 0x000fea0003800000 */
.L_x_893:
[----:B------:R-:W-:Y:S01]  /*2b3a0*/  IMAD.MOV.U32 R13, RZ, RZ, R26 ;  /* 0x000000ffff0d7224 */ /* 0x000fe200078e001a */
[----:B------:R-:W-:Y:S01]  /*2b3b0*/  MOV R12, RZ ;  /* 0x000000ff000c7202 */ /* 0x000fe20000000f00 */
[----:B------:R-:W-:Y:S02]  /*2b3c0*/  IMAD.MOV.U32 R11, RZ, RZ, 0x181f ;  /* 0x0000181fff0b7424 */ /* 0x000fe400078e00ff */
[----:B------:R-:W-:Y:S02]  /*2b3d0*/  IMAD.MOV.U32 R15, RZ, RZ, -0x1 ;  /* 0xffffffffff0f7424 */ /* 0x000fe400078e00ff */
[----:B------:R-:W-:-:S07]  /*2b3e0*/  IMAD.MOV.U32 R3, RZ, RZ, R14 ;  /* 0x000000ffff037224 */ /* 0x000fce00078e000e */
[----:B------:R-:W-:Y:S05]  /*2b3f0*/  WARPSYNC.COLLECTIVE R15, `(.L_x_895) ;  /* 0x000000000f087348 */ /* 0x000fea0003c00000 */
[----:B------:R0:W1:Y:S02]  /*2b400*/  SHFL.IDX P6, R14, R13, R12, R11 ;  /* 0x0000000c0d0e7389 */ /* 0x00006400000c000b */
[----:B01----:R-:W-:Y:S01]  /*2b410*/  ENDCOLLECTIVE ;  /* 0x000000000000791b */ /* 0x003fe20003800000 */
.L_x_895:
[----:B------:R-:W-:Y:S02]  /*2b420*/  IMAD.MOV.U32 R13, RZ, RZ, R32 ;  /* 0x000000ffff0d7224 */ /* 0x000fe400078e0020 */
[----:B------:R-:W-:-:S07]  /*2b430*/  IMAD.MOV.U32 R27, RZ, RZ, R14 ;  /* 0x000000ffff1b7224 */ /* 0x000fce00078e000e */
[----:B------:R-:W-:Y:S05]  /*2b440*/  WARPSYNC.COLLECTIVE R15, `(.L_x_896) ;  /* 0x000000000f087348 */ /* 0x000fea0003c00000 */
[----:B------:R0:W1:Y:S02]  /*2b450*/  SHFL.IDX P6, R14, R13, R12, R11 ;  /* 0x0000000c0d0e7389 */ /* 0x00006400000c000b */
[----:B01----:R-:W-:Y:S01]  /*2b460*/  ENDCOLLECTIVE ;  /* 0x000000000000791b */ /* 0x003fe20003800000 */
.L_x_896:
[----:B------:R-:W-:Y:S01]  /*2b470*/  MOV R13, R28 ;  /* 0x0000001c000d7202 */ /* 0x000fe20000000f00 */
[----:B------:R-:W-:-:S07]  /*2b480*/  IMAD.MOV.U32 R21, RZ, RZ, R14 ;  /* 0x000000ffff157224 */ /* 0x000fce00078e000e */
[----:B------:R-:W-:Y:S05]  /*2b490*/  WARPSYNC.COLLECTIVE R15, `(.L_x_897) ;  /* 0x000000000f087348 */ /* 0x000fea0003c00000 */
[----:B------:R0:W1:Y:S02]  /*2b4a0*/  SHFL.IDX P6, R14, R13, R12, R11 ;  /* 0x0000000c0d0e7389 */ /* 0x00006400000c000b */
[----:B01----:R-:W-:Y:S01]  /*2b4b0*/  ENDCOLLECTIVE ;  /* 0x000000000000791b */ /* 0x003fe20003800000 */
.L_x_897:
[----:B------:R-:W-:Y:S05]  /*2b4c0*/  BRA `(.L_x_898) ;  /* 0xfffffe60006c7947 */ /* 0x000fea000383ffff */
.L_x_628:
[----:B0-----:R0:W1:Y:S02]  /*2b4d0*/  SYNCS.PHASECHK.TRANS64.TRYWAIT P1, [R19+URZ+0x38800], R34 ;  /* 0x03880022130075a7 */ /* 0x001064000802017f */
[----:B-1----:R-:W-:Y:S05]  /*2b4e0*/  @!P1 NANOSLEEP.SYNCS 0x989680 ;  /* 0x009896800000995d */ /* 0x002fea0003900000 */
[----:B------:R-:W1:Y:S02]  /*2b4f0*/  @!P1 SYNCS.PHASECHK.TRANS64 P1, [R19+URZ+0x38800], R34 ;  /* 0x03880022130095a7 */ /* 0x000e64000802007f */
[----:B-1----:R-:W-:Y:S05]  /*2b500*/  @!P1 BRA `(.L_x_628) ;  /* 0xfffffffc00f09947 */ /* 0x002fea000383ffff */
[----:B------:R-:W-:Y:S05]  /*2b510*/  BRA `(.L_x_899) ;  /* 0xfffffe64008c7947 */ /* 0x000fea000383ffff */
.L_x_638:
[----:B--2---:R2:W3:Y:S02]  /*2b520*/  SYNCS.PHASECHK.TRANS64.TRYWAIT P1, [R3+URZ+0x38830], R10 ;  /* 0x0388300a030075a7 */ /* 0x0044e4000802017f */
[----:B---3--:R-:W-:Y:S05]  /*2b530*/  @!P1 NANOSLEEP.SYNCS 0x989680 ;  /* 0x009896800000995d */ /* 0x008fea0003900000 */
[----:B------:R-:W3:Y:S02]  /*2b540*/  @!P1 SYNCS.PHASECHK.TRANS64 P1, [R3+URZ+0x38830], R10 ;  /* 0x0388300a030095a7 */ /* 0x000ee4000802007f */
[----:B---3--:R-:W-:Y:S05]  /*2b550*/  @!P1 BRA `(.L_x_638) ;  /* 0xfffffffc00f09947 */ /* 0x008fea000383ffff */
[----:B------:R-:W-:Y:S05]  /*2b560*/  BRA `(.L_x_637) ;  /* 0xfffffe9800ec7947 */ /* 0x000fea000383ffff */
.L_x_644:
[----:B-1----:R1:W2:Y:S02]  /*2b570*/  SYNCS.PHASECHK.TRANS64.TRYWAIT P1, [R3+URZ+0x38850], R10 ;  /* 0x0388500a030075a7 */ /* 0x0022a4000802017f */
[----:B--2---:R-:W-:Y:S05]  /*2b580*/  @!P1 NANOSLEEP.SYNCS 0x989680 ;  /* 0x009896800000995d */ /* 0x004fea0003900000 */
[----:B------:R-:W2:Y:S02]  /*2b590*/  @!P1 SYNCS.PHASECHK.TRANS64 P1, [R3+URZ+0x38850], R10 ;  /* 0x0388500a030095a7 */ /* 0x000ea4000802007f */
[----:B--2---:R-:W-:Y:S05]  /*2b5a0*/  @!P1 BRA `(.L_x_644) ;  /* 0xfffffffc00f09947 */ /* 0x004fea000383ffff */
[----:B------:R-:W-:Y:S05]  /*2b5b0*/  BRA `(.L_x_643) ;  /* 0xfffffeb800e07947 */ /* 0x000fea000383ffff */
.L_x_650:
[----:B-1----:R1:W2:Y:S02]  /*2b5c0*/  SYNCS.PHASECHK.TRANS64.TRYWAIT P2, [R5+URZ+0x38830], R6 ;  /* 0x03883006050075a7 */ /* 0x0022a4000804017f */
[----:B--2---:R-:W-:Y:S05]  /*2b5d0*/  @!P2 NANOSLEEP.SYNCS 0x989680 ;  /* 0x009896800000a95d */ /* 0x004fea0003900000 */
[----:B------:R-:W2:Y:S02]  /*2b5e0*/  @!P2 SYNCS.PHASECHK.TRANS64 P2, [R5+URZ+0x38830], R6 ;  /* 0x038830060500a5a7 */ /* 0x000ea4000804007f */
[----:B--2---:R-:W-:Y:S05]  /*2b5f0*/  @!P2 BRA `(.L_x_650) ;  /* 0xfffffffc00f0a947 */ /* 0x004fea000383ffff */
[----:B------:R-:W-:Y:S05]  /*2b600*/  BRA `(.L_x_649) ;  /* 0xfffffebc00f87947 */ /* 0x000fea000383ffff */
.L_x_656:
[----:B---3--:R3:W4:Y:S02]  /*2b610*/  SYNCS.PHASECHK.TRANS64.TRYWAIT P2, [R5+URZ+0x38850], R6 ;  /* 0x03885006050075a7 */ /* 0x008724000804017f */
[----:B----4-:R-:W-:Y:S05]  /*2b620*/  @!P2 NANOSLEEP.SYNCS 0x989680 ;  /* 0x009896800000a95d */ /* 0x010fea0003900000 */
[----:B------:R-:W4:Y:S02]  /*2b630*/  @!P2 SYNCS.PHASECHK.TRANS64 P2, [R5+URZ+0x38850], R6 ;  /* 0x038850060500a5a7 */ /* 0x000f24000804007f */
[----:B----4-:R-:W-:Y:S05]  /*2b640*/  @!P2 BRA `(.L_x_656) ;  /* 0xfffffffc00f0a947 */ /* 0x010fea000383ffff */
[----:B------:R-:W-:Y:S05]  /*2b650*/  BRA `(.L_x_655) ;  /* 0xfffffedc00fc7947 */ /* 0x000fea000383ffff */
.L_x_661:
[----:B------:R-:W-:Y:S01]  /*2b660*/  SEL R40, R13, R93, P0 ;  /* 0x0000005d0d287207 */ /* 0x000fe20000000000 */
[----:B------:R-:W-:Y:S01]  /*2b670*/  IMAD.MOV.U32 R15, RZ, RZ, -0x1 ;  /* 0xffffffffff0f7424 */ /* 0x000fe200078e00ff */
[----:B------:R-:W-:Y:S02]  /*2b680*/  SEL R28, R11, R12, P0 ;  /* 0x0000000c0b1c7207 */ /* 0x000fe40000000000 */
[----:B------:R-:W-:Y:S01]  /*2b690*/  SEL R27, R12, R11, P0 ;  /* 0x0000000b0c1b7207 */ /* 0x000fe20000000000 */
[----:B-----5:R-:W-:Y:S01]  /*2b6a0*/  IMAD.MOV.U32 R12, RZ, RZ, R0 ;  /* 0x000000ffff0c7224 */ /* 0x020fe200078e0000 */
[----:B------:R-:W-:Y:S01]  /*2b6b0*/  SEL R93, R93, R13, P0 ;  /* 0x0000000d5d5d7207 */ /* 0x000fe20000000000 */
[----:B------:R-:W-:Y:S01]  /*2b6c0*/  IMAD.MOV.U32 R13, RZ, RZ, R9 ;  /* 0x000000ffff0d7224 */ /* 0x000fe200078e0009 */
[----:B0-----:R-:W-:Y:S01]  /*2b6d0*/  LOP3.LUT R2, R0, 0x2, RZ, 0x3c, !PT ;  /* 0x0000000200027812 */ /* 0x001fe200078e3cff */
[----:B------:R-:W-:Y:S01]  /*2b6e0*/  IMAD.MOV.U32 R11, RZ, RZ, 0x1c1f ;  /* 0x00001c1fff0b7424 */ /* 0x000fe200078e00ff */
[----:B------:R-:W-:-:S02]  /*2b6f0*/  SEL R7, R36, R37, P0 ;  /* 0x0000002524077207 */ /* 0x000fc40000000000 */
[----:B------:R-:W-:-:S07]  /*2b700*/  SEL R8, R32, R33, P0 ;  /* 0x0000002120087207 */ /* 0x000fce0000000000 */
[----:B------:R-:W-:Y:S05]  /*2b710*/  WARPSYNC.COLLECTIVE R15, `(.L_x_900) ;  /* 0x000000000f087348 */ /* 0x000fea0003c00000 */
[----:B------:R0:W1:Y:S02]  /*2b720*/  SHFL.IDX P6, R14, R13, R12, R11 ;  /* 0x0000000c0d0e7389 */ /* 0x00006400000c000b */
[----:B01----:R-:W-:Y:S01]  /*2b730*/  ENDCOLLECTIVE ;  /* 0x000000000000791b */ /* 0x003fe20003800000 */
.L_x_900:
[----:B------:R-:W-:Y:S02]  /*2b740*/  SEL R36, R37, R36, P0 ;  /* 0x0000002425247207 */ /* 0x000fe40000000000 */
[----:B------:R-:W-:Y:S02]  /*2b750*/  SEL R32, R33, R32, P0 ;  /* 0x0000002021207207 */ /* 0x000fe40000000000 */
[----:B------:R-:W-:Y:S02]  /*2b760*/  SEL R208, R10, R147, P0 ;  /* 0x000000930ad07207 */ /* 0x000fe40000000000 */
[----:B------:R-:W-:Y:S02]  /*2b770*/  SEL R209, R147, R10, P0 ;  /* 0x0000000a93d17207 */ /* 0x000fe40000000000 */
[----:B------:R-:W-:Y:S02]  /*2b780*/  SEL R29, R44, R45, P0 ;  /* 0x0000002d2c1d7207 */ /* 0x000fe40000000000 */
[----:B------:R-:W-:-:S02]  /*2b790*/  SEL R44, R45, R44, P0 ;  /* 0x0000002c2d2c7207 */ /* 0x000fc40000000000 */
[----:B------:R-:W-:Y:S02]  /*2b7a0*/  SEL R34, R52, R53, P0 ;  /* 0x0000003534227207 */ /* 0x000fe40000000000 */
[----:B------:R-:W-:Y:S02]  /*2b7b0*/  MOV R13, R4 ;  /* 0x00000004000d7202 */ /* 0x000fe40000000f00 */
[----:B------:R-:W-:Y:S02]  /*2b7c0*/  SEL R26, R48, R49, P0 ;  /* 0x00000031301a7207 */ /* 0x000fe40000000000 */
[----:B------:R-:W-:Y:S02]  /*2b7d0*/  SEL R52, R53, R52, P0 ;  /* 0x0000003435347207 */ /* 0x000fe40000000000 */
[----:B------:R-:W-:Y:S02]  /*2b7e0*/  SEL R48, R49, R48, P0 ;  /* 0x0000003031307207 */ /* 0x000fe40000000000 */
[----:B------:R-:W-:Y:S01]  /*2b7f0*/  SEL R33, R60, R61, P0 ;  /* 0x0000003d3c217207 */ /* 0x000fe20000000000 */
[----:B------:R-:W-:Y:S01]  /*2b800*/  IMAD.MOV.U32 R3, RZ, RZ, R14 ;  /* 0x000000ffff037224 */ /* 0x000fe200078e000e */
[----:B------:R-:W-:-:S07]  /*2b810*/  SEL R25, R56, R57, P0 ;  /* 0x0000003938197207 */ /* 0x000fce0000000000 */
[----:B------:R-:W-:Y:S05]  /*2b820*/  WARPSYNC.COLLECTIVE R15, `(.L_x_901) ;  /* 0x000000000f087348 */ /* 0x000fea0003c00000 */
[----:B------:R0:W1:Y:S02]  /*2b830*/  SHFL.IDX P6, R14, R13, R12, R11 ;  /* 0x0000000c0d0e7389 */ /* 0x00006400000c000b */
[----:B01----:R-:W-:Y:S01]  /*2b840*/  ENDCOLLECTIVE ;  /* 0x000000000000791b */ /* 0x003fe20003800000 */
.L_x_901:
[----:B------:R-:W-:Y:S02]  /*2b850*/  SEL R60, R61, R60, P0 ;  /* 0x0000003c3d3c7207 */ /* 0x000fe40000000000 */
[----:B------:R-:W-:Y:S02]  /*2b860*/  SEL R56, R57, R56, P0 ;  /* 0x0000003839387207 */ /* 0x000fe40000000000 */
[----:B------:R-:W-:Y:S02]  /*2b870*/  SEL R31, R68, R69, P0 ;  /* 0x00000045441f7207 */ /* 0x000fe40000000000 */
[----:B------:R-:W-:Y:S02]  /*2b880*/  SEL R24, R64, R65, P0 ;  /* 0x0000004140187207 */ /* 0x000fe40000000000 */
[----:B------:R-:W-:Y:S02]  /*2b890*/  SEL R68, R69, R68, P0 ;  /* 0x0000004445447207 */ /* 0x000fe40000000000 */
[----:B------:R-:W-:-:S02]  /*2b8a0*/  SEL R64, R65, R64, P0 ;  /* 0x0000004041407207 */ /* 0x000fc40000000000 */
[----:B------:R-:W-:Y:S01]  /*2b8b0*/  SEL R35, R76, R77, P0 ;  /* 0x0000004d4c237207 */ /* 0x000fe20000000000 */
[----:B------:R-:W-:Y:S01]  /*2b8c0*/  IMAD.MOV.U32 R13, RZ, RZ, R6 ;  /* 0x000000ffff0d7224 */ /* 0x000fe200078e0006 */
[----:B------:R-:W-:Y:S01]  /*2b8d0*/  SEL R30, R72, R73, P0 ;  /* 0x00000049481e7207 */ /* 0x000fe20000000000 */
[----:B------:R-:W-:Y:S01]  /*2b8e0*/  IMAD.MOV.U32 R12, RZ, RZ, R2 ;  /* 0x000000ffff0c7224 */ /* 0x000fe200078e0002 */
        /* <DEDUP_REMOVED lines=9> */
.L_x_902:
        /* <DEDUP_REMOVED lines=8> */
[----:B------:R-:W-:Y:S02]  /*2ba00*/  SEL R49, R108, R109, P0 ;  /* 0x0000006d6c317207 */ /* 0x000fe40000000000 */
        /* <DEDUP_REMOVED lines=9> */
.L_x_903:
        /* <DEDUP_REMOVED lines=13> */
[----:B------:R-:W-:-:S02]  /*2bb70*/  SEL R61, R136, R137, P0 ;  /* 0x00000089883d7207 */ /* 0x000fc40000000000 */
[----:B------:R-:W-:-:S07]  /*2bb80*/  MOV R5, R14 ;  /* 0x0000000e00057202 */ /* 0x000fce0000000f00 */
[----:B------:R-:W-:Y:S05]  /*2bb90*/  WARPSYNC.COLLECTIVE R15, `(.L_x_904) ;  /* 0x000000000f087348 */ /* 0x000fea0003c00000 */
[----:B------:R0:W1:Y:S02]  /*2bba0*/  SHFL.IDX P6, R14, R13, R12, R11 ;  /* 0x0000000c0d0e7389 */ /* 0x00006400000c000b */
[----:B01----:R-:W-:Y:S01]  /*2bbb0*/  ENDCOLLECTIVE ;  /* 0x000000000000791b */ /* 0x003fe20003800000 */
.L_x_904:
        /* <DEDUP_REMOVED lines=18> */
.L_x_905:
        /* <DEDUP_REMOVED lines=18> */
.L_x_906:
        /* <DEDUP_REMOVED lines=18> */
.L_x_907:
        /* <DEDUP_REMOVED lines=18> */
.L_x_908:
        /* <DEDUP_REMOVED lines=18> */
.L_x_909:
        /* <DEDUP_REMOVED lines=19> */
.L_x_910:
[----:B------:R-:W-:Y:S01]  /*2c290*/  IMAD.MOV.U32 R13, RZ, RZ, R27 ;  /* 0x000000ffff0d7224 */ /* 0x000fe200078e001b */
[----:B------:R-:W-:-:S07]  /*2c2a0*/  MOV R44, R14 ;  /* 0x0000000e002c7202 */ /* 0x000fce0000000f00 */
[----:B------:R-:W-:Y:S05]  /*2c2b0*/  WARPSYNC.COLLECTIVE R15, `(.L_x_911) ;  /* 0x000000000f087348 */ /* 0x000fea0003c00000 */
[----:B------:R0:W1:Y:S02]  /*2c2c0*/  SHFL.IDX P6, R14, R13, R12, R11 ;  /* 0x0000000c0d0e7389 */ /* 0x00006400000c000b */
[----:B01----:R-:W-:Y:S01]  /*2c2d0*/  ENDCOLLECTIVE ;  /* 0x000000000000791b */ /* 0x003fe20003800000 */
.L_x_911:
[----:B------:R-:W-:Y:S02]  /*2c2e0*/  SEL R196, R29, R44, P0 ;  /* 0x0000002c1dc47207 */ /* 0x000fe40000000000 */
[----:B------:R-:W-:Y:S01]  /*2c2f0*/  SEL R197, R44, R29, P0 ;  /* 0x0000001d2cc57207 */ /* 0x000fe20000000000 */
[----:B------:R-:W-:Y:S02]  /*2c300*/  IMAD.MOV.U32 R13, RZ, RZ, R34 ;  /* 0x000000ffff0d7224 */ /* 0x000fe400078e0022 */
[----:B------:R-:W-:Y:S02]  /*2c310*/  IMAD.MOV.U32 R12, RZ, RZ, R0 ;  /* 0x000000ffff0c7224 */ /* 0x000fe400078e0000 */
[----:B------:R-:W-:-:S07]  /*2c320*/  IMAD.MOV.U32 R27, RZ, RZ, R14 ;  /* 0x000000ffff1b7224 */ /* 0x000fce00078e000e */
[----:B------:R-:W-:Y:S05]  /*2c330*/  WARPSYNC.COLLECTIVE R15, `(.L_x_912) ;  /* 0x000000000f087348 */ /* 0x000fea0003c00000 */
[----:B------:R0:W1:Y:S02]  /*2c340*/  SHFL.IDX P6, R14, R13, R12, R11 ;  /* 0x0000000c0d0e7389 */ /* 0x00006400000c000b */
[----:B01----:R-:W-:Y:S01]  /*2c350*/  ENDCOLLECTIVE ;  /* 0x000000000000791b */ /* 0x003fe20003800000 */
.L_x_912:
[----:B------:R-:W-:Y:S02]  /*2c360*/  SEL R198, R28, R27, P0 ;  /* 0x0000001b1cc67207 */ /* 0x000fe40000000000 */
[----:B------:R-:W-:Y:S02]  /*2c370*/  SEL R199, R27, R28, P0 ;  /* 0x0000001c1bc77207 */ /* 0x000fe40000000000 */
[----:B------:R-:W-:Y:S01]  /*2c380*/  MOV R13, R26 ;  /* 0x0000001a000d7202 */ /* 0x000fe20000000f00 */
[----:B------:R-:W-:-:S07]  /*2c390*/  IMAD.MOV.U32 R34, RZ, RZ, R14 ;  /* 0x000000ffff227224 */ /* 0x000fce00078e000e */
[----:B------:R-:W-:Y:S05]  /*2c3a0*/  WARPSYNC.COLLECTIVE R15, `(.L_x_913) ;  /* 0x000000000f087348 */ /* 0x000fea0003c00000 */
[----:B------:R0:W1:Y:S02]  /*2c3b0*/  SHFL.IDX P6, R14, R13, R12, R11 ;  /* 0x0000000c0d0e7389 */ /* 0x00006400000c000b */
[----:B01----:R-:W-:Y:S01]  /*2c3c0*/  ENDCOLLECTIVE ;  /* 0x000000000000791b */ /* 0x003fe20003800000 */
.L_x_913:
[----:B------:R-:W-:Y:S02]  /*2c3d0*/  IMAD.MOV.U32 R13, RZ, RZ, R52 ;  /* 0x000000ffff0d7224 */ /* 0x000fe400078e0034 */
[----:B------:R-:W-:Y:S02]  /*2c3e0*/  IMAD.MOV.U32 R12, RZ, RZ, R2 ;  /* 0x000000ffff0c7224 */ /* 0x000fe400078e0002 */
[----:B------:R-:W-:-:S07]  /*2c3f0*/  IMAD.MOV.U32 R26, RZ, RZ, R14 ;  /* 0x000000ffff1a7224 */ /* 0x000fce00078e000e */
[----:B------:R-:W-:Y:S05]  /*2c400*/  WARPSYNC.COLLECTIVE R15, `(.L_x_914) ;  /* 0x000000000f087348 */ /* 0x000fea0003c00000 */
[----:B------:R0:W1:Y:S02]  /*2c410*/  SHFL.IDX P6, R14, R13, R12, R11 ;  /* 0x0000000c0d0e7389 */ /* 0x00006400000c000b */
[----:B01----:R-:W-:Y:S01]  /*2c420*/  ENDCOLLECTIVE ;  /* 0x000000000000791b */ /* 0x003fe20003800000 */
.L_x_914:
[----:B------:R-:W-:Y:S02]  /*2c430*/  IMAD.MOV.U32 R13, RZ, RZ, R48 ;  /* 0x000000ffff0d7224 */ /* 0x000fe400078e0030 */
[----:B------:R-:W-:-:S07]  /*2c440*/  IMAD.MOV.U32 R52, RZ, RZ, R14 ;  /* 0x000000ffff347224 */ /* 0x000fce00078e000e */
[----:B------:R-:W-:Y:S05]  /*2c450*/  WARPSYNC.COLLECTIVE R15, `(.L_x_915) ;  /* 0x000000000f087348 */ /* 0x000fea0003c00000 */
[----:B------:R0:W1:Y:S02]  /*2c460*/  SHFL.IDX P6, R14, R13, R12, R11 ;  /* 0x0000000c0d0e7389 */ /* 0x00006400000c000b */
[----:B01----:R-:W-:Y:S01]  /*2c470*/  ENDCOLLECTIVE ;  /* 0x000000000000791b */ /* 0x003fe20003800000 */
.L_x_915:
[----:B------:R-:W-:Y:S02]  /*2c480*/  SEL R192, R34, R52, P0 ;  /* 0x0000003422c07207 */ /* 0x000fe40000000000 */
[----:B------:R-:W-:Y:S01]  /*2c490*/  SEL R193, R52, R34, P0 ;  /* 0x0000002234c17207 */ /* 0x000fe20000000000 */
[----:B------:R-:W-:Y:S02]  /*2c4a0*/  IMAD.MOV.U32 R13, RZ, RZ, R33 ;  /* 0x000000ffff0d7224 */ /* 0x000fe400078e0021 */
[----:B------:R-:W-:Y:S01]  /*2c4b0*/  IMAD.MOV.U32 R12, RZ, RZ, R0 ;  /* 0x000000ffff0c7224 */ /* 0x000fe200078e0000 */
[----:B------:R-:W-:-:S07]  /*2c4c0*/  MOV R48, R14 ;  /* 0x0000000e00307202 */ /* 0x000fce0000000f00 */
[----:B------:R-:W-:Y:S05]  /*2c4d0*/  WARPSYNC.COLLECTIVE R15, `(.L_x_916) ;  /* 0x000000000f087348 */ /* 0x000fea0003c00000 */
[----:B------:R0:W1:Y:S02]  /*2c4e0*/  SHFL.IDX P6, R14, R13, R12, R11 ;  /* 0x0000000c0d0e7389 */ /* 0x00006400000c000b */
[----:B01----:R-:W-:Y:S01]  /*2c4f0*/  ENDCOLLECTIVE ;  /* 0x000000000000791b */ /* 0x003fe20003800000 */
.L_x_916:
[----:B------:R-:W-:Y:S02]  /*2c500*/  SEL R194, R26, R48, P0 ;  /* 0x000000301ac27207 */ /* 0x000fe40000000000 */
[----:B------:R-:W-:Y:S01]  /*2c510*/  SEL R195, R48, R26, P0 ;  /* 0x0000001a30c37207 */ /* 0x000fe20000000000 */
[----:B------:R-:W-:Y:S02]  /*2c520*/  IMAD.MOV.U32 R13, RZ, RZ, R25 ;  /* 0x000000ffff0d7224 */ /* 0x000fe400078e0019 */
[----:B------:R-:W-:-:S07]  /*2c530*/  IMAD.MOV.U32 R33, RZ, RZ, R14 ;  /* 0x000000ffff217224 */ /* 0x000fce00078e000e */
[----:B------:R-:W-:Y:S05]  /*2c540*/  WARPSYNC.COLLECTIVE R15, `(.L_x_917) ;  /* 0x000000000f087348 */ /* 0x000fea0003c00000 */
[----:B------:R0:W1:Y:S02]  /*2c550*/  SHFL.IDX P6, R14, R13, R12, R11 ;  /* 0x0000000c0d0e7389 */ /* 0x00006400000c000b */
[----:B01----:R-:W-:Y:S01]  /*2c560*/  ENDCOLLECTIVE ;  /* 0x000000000000791b */ /* 0x003fe20003800000 */
.L_x_917:
[----:B------:R-:W-:Y:S01]  /*2c570*/  MOV R13, R60 ;  /* 0x0000003c000d7202 */ /* 0x000fe20000000f00 */
[----:B------:R-:W-:Y:S02]  /*2c580*/  IMAD.MOV.U32 R12, RZ, RZ, R2 ;  /* 0x000000ffff0c7224 */ /* 0x000fe400078e0002 */
[----:B------:R-:W-:-:S07]  /*2c590*/  IMAD.MOV.U32 R25, RZ, RZ, R14 ;  /* 0x000000ffff197224 */ /* 0x000fce00078e000e */
[----:B------:R-:W-:Y:S05]  /*2c5a0*/  WARPSYNC.COLLECTIVE R15, `(.L_x_918) ;  /* 0x000000000f087348 */ /* 0x000fea0003c00000 */
[----:B------:R0:W1:Y:S02]  /*2c5b0*/  SHFL.IDX P6, R14, R13, R12, R11 ;  /* 0x0000000c0d0e7389 */ /* 0x00006400000c000b */
[----:B01----:R-:W-:Y:S01]  /*2c5c0*/  ENDCOLLECTIVE ;  /* 0x000000000000791b */ /* 0x003fe20003800000 */
.L_x_918:
[----:B------:R-:W-:Y:S02]  /*2c5d0*/  IMAD.MOV.U32 R13, RZ, RZ, R56 ;  /* 0x000000ffff0d7224 */ /* 0x000fe400078e0038 */
[----:B------:R-:W-:-:S07]  /*2c5e0*/  IMAD.MOV.U32 R60, RZ, RZ, R14 ;  /* 0x000000ffff3c7224 */ /* 0x000fce00078e000e */
[----:B------:R-:W-:Y:S05]  /*2c5f0*/  WARPSYNC.COLLECTIVE R15, `(.L_x_919) ;  /* 0x000000000f087348 */ /* 0x000fea0003c00000 */
[----:B------:R0:W1:Y:S02]  /*2c600*/  SHFL.IDX P6, R14, R13, R12, R11 ;  /* 0x0000000c0d0e7389 */ /* 0x00006400000c000b */
[----:B01----:R-:W-:Y:S01]  /*2c610*/  ENDCOLLECTIVE ;  /* 0x000000000000791b */ /* 0x003fe20003800000 */
.L_x_919:
[----:B------:R-:W-:Y:S02]  /*2c620*/  SEL R188, R33, R60, P0 ;  /* 0x0000003c21bc7207 */ /* 0x000fe40000000000 */
[----:B------:R-:W-:Y:S01]  /*2c630*/  SEL R189, R60, R33, P0 ;  /* 0x000000213cbd7207 */ /* 0x000fe20000000000 */
[----:B------:R-:W-:Y:S01]  /*2c640*/  IMAD.MOV.U32 R13, RZ, RZ, R31 ;  /* 0x000000ffff0d7224 */ /* 0x000fe200078e001f */
[----:B------:R-:W-:Y:S01]  /*2c650*/  MOV R12, R0 ;  /* 0x00000000000c7202 */ /* 0x000fe20000000f00 */
[----:B------:R-:W-:-:S07]  /*2c660*/  IMAD.MOV.U32 R56, RZ, RZ, R14 ;  /* 0x000000ffff387224 */ /* 0x000fce00078e000e */
[----:B------:R-:W-:Y:S05]  /*2c670*/  WARPSYNC.COLLECTIVE R15, `(.L_x_920) ;  /* 0x000000000f087348 */ /* 0x000fea0003c00000 */
[----:B------:R0:W1:Y:S02]  /*2c680*/  SHFL.IDX P6, R14, R13, R12, R11 ;  /* 0x0000000c0d0e7389 */ /* 0x00006400000c000b */
[----:B01----:R-:W-:Y:S01]  /*2c690*/  ENDCOLLECTIVE ;  /* 0x000000000000791b */ /* 0x003fe20003800000 */
.L_x_920:
[----:B------:R-:W-:Y:S02]  /*2c6a0*/  SEL R190, R25, R56, P0 ;  /* 0x0000003819be7207 */ /* 0x000fe40000000000 */
[----:B------:R-:W-:Y:S01]  /*2c6b0*/  SEL R191, R56, R25, P0 ;  /* 0x0000001938bf7207 */ /* 0x000fe20000000000 */
[----:B------:R-:W-:Y:S02]  /*2c6c0*/  IMAD.MOV.U32 R13, RZ, RZ, R24 ;  /* 0x000000ffff0d7224 */ /* 0x000fe400078e0018 */
[----:B------:R-:W-:-:S07]  /*2c6d0*/  IMAD.MOV.U32 R31, RZ, RZ, R14 ;  /* 0x000000ffff1f7224 */ /* 0x000fce00078e000e */
[----:B------:R-:W-:Y:S05]  /*2c6e0*/  WARPSYNC.COLLECTIVE R15, `(.L_x_921) ;  /* 0x000000000f087348 */ /* 0x000fea0003c00000 */
[----:B------:R0:W1:Y:S02]  /*2c6f0*/  SHFL.IDX P6, R14, R13, R12, R11 ;  /* 0x0000000c0d0e7389 */ /* 0x00006400000c000b */
[----:B01----:R-:W-:Y:S01]  /*2c700*/  ENDCOLLECTIVE ;  /* 0x000000000000791b */ /* 0x003fe20003800000 */
.L_x_921:
[----:B------:R-:W-:Y:S02]  /*2c710*/  IMAD.MOV.U32 R13, RZ, RZ, R68 ;  /* 0x000000ffff0d7224 */ /* 0x000fe400078e0044 */
[----:B------:R-:W-:Y:S02]  /*2c720*/  IMAD.MOV.U32 R12, RZ, RZ, R2 ;  /* 0x000000ffff0c7224 */ /* 0x000fe400078e0002 */
[----:B------:R-:W-:-:S07]  /*2c730*/  IMAD.MOV.U32 R24, RZ, RZ, R14 ;  /* 0x000000ffff187224 */ /* 0x000fce00078e000e */
[----:B------:R-:W-:Y:S05]  /*2c740*/  WARPSYNC.COLLECTIVE R15, `(.L_x_922) ;  /* 0x000000000f087348 */ /* 0x000fea0003c00000 */
[----:B------:R0:W1:Y:S02]  /*2c750*/  SHFL.IDX P6, R14, R13, R12, R11 ;  /* 0x0000000c0d0e7389 */ /* 0x00006400000c000b */
[----:B01----:R-:W-:Y:S01]  /*2c760*/  ENDCOLLECTIVE ;  /* 0x000000000000791b */ /* 0x003fe20003800000 */
.L_x_922:
[----:B------:R-:W-:Y:S01]  /*2c770*/  IMAD.MOV.U32 R13, RZ, RZ, R64 ;  /* 0x000000ffff0d7224 */ /* 0x000fe200078e0040 */
[----:B------:R-:W-:-:S07]  /*2c780*/  MOV R68, R14 ;  /* 0x0000000e00447202 */ /* 0x000fce0000000f00 */
[----:B------:R-:W-:Y:S05]  /*2c790*/  WARPSYNC.COLLECTIVE R15, `(.L_x_923) ;  /* 0x000000000f087348 */ /* 0x000fea0003c00000 */
[----:B------:R0:W1:Y:S02]  /*2c7a0*/  SHFL.IDX P6, R14, R13, R12, R11 ;  /* 0x0000000c0d0e7389 */ /* 0x00006400000c000b */
[----:B01----:R-:W-:Y:S01]  /*2c7b0*/  ENDCOLLECTIVE ;  /* 0x000000000000791b */ /* 0x003fe20003800000 */
.L_x_923:
        /* <DEDUP_REMOVED lines=8> */
.L_x_924:
[----:B------:R-:W-:Y:S02]  /*2c840*/  SEL R187, R24, R64, P0 ;  /* 0x0000004018bb7207 */ /* 0x000fe40000000000 */
[----:B------:R-:W-:Y:S02]  /*2c850*/  SEL R186, R64, R24, P0 ;  /* 0x0000001840ba7207 */ /* 0x000fe40000000000 */
[----:B------:R-:W-:Y:S01]  /*2c860*/  MOV R13, R30 ;  /* 0x0000001e000d7202 */ /* 0x000fe20000000f00 */
[----:B------:R-:W-:-:S07]  /*2c870*/  IMAD.MOV.U32 R35, RZ, RZ, R14 ;  /* 0x000000ffff237224 */ /* 0x000fce00078e000e */
[----:B------:R-:W-:Y:S05]  /*2c880*/  WARPSYNC.COLLECTIVE R15, `(.L_x_925) ;  /* 0x000000000f087348 */ /* 0x000fea0003c00000 */
[----:B------:R0:W1:Y:S02]  /*2c890*/  SHFL.IDX P6, R14, R13, R12, R11 ;  /* 0x0000000c0d0e7389 */ /* 0x00006400000c000b */
[----:B01----:R-:W-:Y:S01]  /*2c8a0*/  ENDCOLLECTIVE ;  /* 0x000000000000791b */ /* 0x003fe20003800000 */
.L_x_925:
[----:B------:R-:W-:Y:S02]  /*2c8b0*/  IMAD.MOV.U32 R13, RZ, RZ, R76 ;  /* 0x000000ffff0d7224 */ /* 0x000fe400078e004c */
[----:B------:R-:W-:Y:S02]  /*2c8c0*/  IMAD.MOV.U32 R12, RZ, RZ, R2 ;  /* 0x000000ffff0c7224 */ /* 0x000fe400078e0002 */
[----:B------:R-:W-:-:S07]  /*2c8d0*/  IMAD.MOV.U32 R30, RZ, RZ, R14 ;  /* 0x000000ffff1e7224 */ /* 0x000fce00078e000e */
[----:B------:R-:W-:Y:S05]  /*2c8e0*/  WARPSYNC.COLLECTIVE R15, `(.L_x_926) ;  /* 0x000000000f087348 */ /* 0x000fea0003c00000 */
[----:B------:R0:W1:Y:S02]  /*2c8f0*/  SHFL.IDX P6, R14, R13, R12, R11 ;  /* 0x0000000c0d0e7389 */ /* 0x00006400000c000b */
[----:B01----:R-:W-:Y:S01]  /*2c900*/  ENDCOLLECTIVE ;  /* 0x000000000000791b */ /* 0x003fe20003800000 */
.L_x_926:
[----:B------:R-:W-:Y:S02]  /*2c910*/  IMAD.MOV.U32 R13, RZ, RZ, R72 ;  /* 0x000000ffff0d7224 */ /* 0x000fe400078e0048 */
[----:B------:R-:W-:-:S07]  /*2c920*/  IMAD.MOV.U32 R76, RZ, RZ, R14 ;  /* 0x000000ffff4c7224 */ /* 0x000fce00078e000e */
[----:B------:R-:W-:Y:S05]  /*2c930*/  WARPSYNC.COLLECTIVE R15, `(.L_x_927) ;  /* 0x000000000f087348 */ /* 0x000fea0003c00000 */
[----:B------:R0:W1:Y:S02]  /*2c940*/  SHFL.IDX P6, R14, R13, R12, R11 ;  /* 0x0000000c0d0e7389 */ /* 0x00006400000c000b */
[----:B01----:R-:W-:Y:S01]  /*2c950*/  ENDCOLLECTIVE ;  /* 0x000000000000791b */ /* 0x003fe20003800000 */
.L_x_927:
        /* <DEDUP_REMOVED lines=8> */
.L_x_928:
[----:B------:R-:W-:Y:S02]  /*2c9e0*/  SEL R183, R30, R72, P0 ;  /* 0x000000481eb77207 */ /* 0x000fe40000000000 */
[----:B------:R-:W-:Y:S01]  /*2c9f0*/  SEL R182, R72, R30, P0 ;  /* 0x0000001e48b67207 */ /* 0x000fe20000000000 */
[----:B------:R-:W-:Y:S02]  /*2ca00*/  IMAD.MOV.U32 R13, RZ, RZ, R37 ;  /* 0x000000ffff0d7224 */ /* 0x000fe400078e0025 */
[----:B------:R-:W-:-:S07]  /*2ca10*/  IMAD.MOV.U32 R38, RZ, RZ, R14 ;  /* 0x000000ffff267224 */ /* 0x000fce00078e000e */
[----:B------:R-:W-:Y:S05]  /*2ca20*/  WARPSYNC.COLLECTIVE R15, `(.L_x_929) ;  /* 0x000000000f087348 */ /* 0x000fea0003c00000 */
[----:B------:R0:W1:Y:S02]  /*2ca30*/  SHFL.IDX P6, R14, R13, R12, R11 ;  /* 0x0000000c0d0e7389 */ /* 0x00006400000c000b */
[----:B01----:R-:W-:Y:S01]  /*2ca40*/  ENDCOLLECTIVE ;  /* 0x000000000000791b */ /* 0x003fe20003800000 */
.L_x_929:
[----:B------:R-:W-:Y:S01]  /*2ca50*/  MOV R13, R84 ;  /* 0x00000054000d7202 */ /* 0x000fe20000000f00 */
[----:B------:R-:W-:Y:S02]  /*2ca60*/  IMAD.MOV.U32 R12, RZ, RZ, R2 ;  /* 0x000000ffff0c7224 */ /* 0x000fe400078e0002 */
[----:B------:R-:W-:-:S07]  /*2ca70*/  IMAD.MOV.U32 R37, RZ, RZ, R14 ;  /* 0x000000ffff257224 */ /* 0x000fce00078e000e */
[----:B------:R-:W-:Y:S05]  /*2ca80*/  WARPSYNC.COLLECTIVE R15, `(.L_x_930) ;  /* 0x000000000f087348 */ /* 0x000fea0003c00000 */
[----:B------:R0:W1:Y:S02]  /*2ca90*/  SHFL.IDX P6, R14, R13, R12, R11 ;  /* 0x0000000c0d0e7389 */ /* 0x00006400000c000b */
[----:B01----:R-:W-:Y:S01]  /*2caa0*/  ENDCOLLECTIVE ;  /* 0x000000000000791b */ /* 0x003fe20003800000 */
.L_x_930:
[----:B------:R-:W-:Y:S02]  /*2cab0*/  IMAD.MOV.U32 R13, RZ, RZ, R80 ;  /* 0x000000ffff0d7224 */ /* 0x000fe400078e0050 */
[----:B------:R-:W-:-:S07]  /*2cac0*/  IMAD.MOV.U32 R84, RZ, RZ, R14 ;  /* 0x000000ffff547224 */ /* 0x000fce00078e000e */
[----:B------:R-:W-:Y:S05]  /*2cad0*/  WARPSYNC.COLLECTIVE R15, `(.L_x_931) ;  /* 0x000000000f087348 */ /* 0x000fea0003c00000 */
[----:B------:R0:W1:Y:S02]  /*2cae0*/  SHFL.IDX P6, R14, R13, R12, R11 ;  /* 0x0000000c0d0e7389 */ /* 0x00006400000c000b */
[----:B01----:R-:W-:Y:S01]  /*2caf0*/  ENDCOLLECTIVE ;  /* 0x000000000000791b */ /* 0x003fe20003800000 */
.L_x_931:
        /* <DEDUP_REMOVED lines=8> */
.L_x_932:
[----:B------:R-:W-:Y:S02]  /*2cb80*/  SEL R179, R37, R80, P0 ;  /* 0x0000005025b37207 */ /* 0x000fe40000000000 */
[----:B------:R-:W-:Y:S01]  /*2cb90*/  SEL R178, R80, R37, P0 ;  /* 0x0000002550b27207 */ /* 0x000fe20000000000 */
[----:B------:R-:W-:Y:S02]  /*2cba0*/  IMAD.MOV.U32 R13, RZ, RZ, R39 ;  /* 0x000000ffff0d7224 */ /* 0x000fe400078e0027 */
[----:B------:R-:W-:-:S07]  /*2cbb0*/  IMAD.MOV.U32 R40, RZ, RZ, R14 ;  /* 0x000000ffff287224 */ /* 0x000fce00078e000e */
[----:B------:R-:W-:Y:S05]  /*2cbc0*/  WARPSYNC.COLLECTIVE R15, `(.L_x_933) ;  /* 0x000000000f087348 */ /* 0x000fea0003c00000 */
[----:B------:R0:W1:Y:S02]  /*2cbd0*/  SHFL.IDX P6, R14, R13, R12, R11 ;  /* 0x0000000c0d0e7389 */ /* 0x00006400000c000b */
[----:B01----:R-:W-:Y:S01]  /*2cbe0*/  ENDCOLLECTIVE ;  /* 0x000000000000791b */ /* 0x003fe20003800000 */
.L_x_933:
[----:B------:R-:W-:Y:S02]  /*2cbf0*/  IMAD.MOV.U32 R13, RZ, RZ, R93 ;  /* 0x000000ffff0d7224 */ /* 0x000fe400078e005d */
[----:B------:R-:W-:Y:S02]  /*2cc00*/  IMAD.MOV.U32 R12, RZ, RZ, R2 ;  /* 0x000000ffff0c7224 */ /* 0x000fe400078e0002 */
[----:B------:R-:W-:-:S07]  /*2cc10*/  IMAD.MOV.U32 R39, RZ, RZ, R14 ;  /* 0x000000ffff277224 */ /* 0x000fce00078e000e */
[----:B------:R-:W-:Y:S05]  /*2cc20*/  WARPSYNC.COLLECTIVE R15, `(.L_x_934) ;  /* 0x000000000f087348 */ /* 0x000fea0003c00000 */
[----:B------:R0:W1:Y:S02]  /*2cc30*/  SHFL.IDX P6, R14, R13, R12, R11 ;  /* 0x0000000c0d0e7389 */ /* 0x00006400000c000b */
[----:B01----:R-:W-:Y:S01]  /*2cc40*/  ENDCOLLECTIVE ;  /* 0x000000000000791b */ /* 0x003fe20003800000 */
.L_x_934:
[----:B------:R-:W-:Y:S01]  /*2cc50*/  IMAD.MOV.U32 R13, RZ, RZ, R88 ;  /* 0x000000ffff0d7224 */ /* 0x000fe200078e0058 */
[----:B------:R-:W-:-:S07]  /*2cc60*/  MOV R93, R14 ;  /* 0x0000000e005d7202 */ /* 0x000fce0000000f00 */
[----:B------:R-:W-:Y:S05]  /*2cc70*/  WARPSYNC.COLLECTIVE R15, `(.L_x_935) ;  /* 0x000000000f087348 */ /* 0x000fea0003c00000 */
[----:B------:R0:W1:Y:S02]  /*2cc80*/  SHFL.IDX P6, R14, R13, R12, R11 ;  /* 0x0000000c0d0e7389 */ /* 0x00006400000c000b */
[----:B01----:R-:W-:Y:S01]  /*2cc90*/  ENDCOLLECTIVE ;  /* 0x000000000000791b */ /* 0x003fe20003800000 */
.L_x_935:
        /* <DEDUP_REMOVED lines=8> */
.L_x_936:
[----:B------:R-:W-:Y:S02]  /*2cd20*/  SEL R175, R39, R88, P0 ;  /* 0x0000005827af7207 */ /* 0x000fe40000000000 */
[----:B------:R-:W-:Y:S02]  /*2cd30*/  SEL R174, R88, R39, P0 ;  /* 0x0000002758ae7207 */ /* 0x000fe40000000000 */
[----:B------:R-:W-:Y:S01]  /*2cd40*/  MOV R13, R45 ;  /* 0x0000002d000d7202 */ /* 0x000fe20000000f00 */
[----:B------:R-:W-:-:S07]  /*2cd50*/  IMAD.MOV.U32 R46, RZ, RZ, R14 ;  /* 0x000000ffff2e7224 */ /* 0x000fce00078e000e */
[----:B------:R-:W-:Y:S05]  /*2cd60*/  WARPSYNC.COLLECTIVE R15, `(.L_x_937) ;  /* 0x000000000f087348 */ /* 0x000fea0003c00000 */
[----:B------:R0:W1:Y:S02]  /*2cd70*/  SHFL.IDX P6, R14, R13, R12, R11 ;  /* 0x0000000c0d0e7389 */ /* 0x00006400000c000b */
[----:B01----:R-:W-:Y:S01]  /*2cd80*/  ENDCOLLECTIVE ;  /* 0x000000000000791b */ /* 0x003fe20003800000 */
.L_x_937:
[----:B------:R-:W-:Y:S02]  /*2cd90*/  IMAD.MOV.U32 R13, RZ, RZ, R100 ;  /* 0x000000ffff0d7224 */ /* 0x000fe400078e0064 */
[----:B------:R-:W-:Y:S02]  /*2cda0*/  IMAD.MOV.U32 R12, RZ, RZ, R2 ;  /* 0x000000ffff0c7224 */ /* 0x000fe400078e0002 */
[----:B------:R-:W-:-:S07]  /*2cdb0*/  IMAD.MOV.U32 R45, RZ, RZ, R14 ;  /* 0x000000ffff2d7224 */ /* 0x000fce00078e000e */
[----:B------:R-:W-:Y:S05]  /*2cdc0*/  WARPSYNC.COLLECTIVE R15, `(.L_x_938) ;  /* 0x000000000f087348 */ /* 0x000fea0003c00000 */
[----:B------:R0:W1:Y:S02]  /*2cdd0*/  SHFL.IDX P6, R14, R13, R12, R11 ;  /* 0x0000000c0d0e7389 */ /* 0x00006400000c000b */
[----:B01----:R-:W-:Y:S01]  /*2cde0*/  ENDCOLLECTIVE ;  /* 0x000000000000791b */ /* 0x003fe20003800000 */
.L_x_938:
[----:B------:R-:W-:Y:S02]  /*2cdf0*/  IMAD.MOV.U32 R13, RZ, RZ, R96 ;  /* 0x000000ffff0d7224 */ /* 0x000fe400078e0060 */
[----:B------:R-:W-:-:S07]  /*2ce00*/  IMAD.MOV.U32 R100, RZ, RZ, R14 ;  /* 0x000000ffff647224 */ /* 0x000fce00078e000e */
[----:B------:R-:W-:Y:S05]  /*2ce10*/  WARPSYNC.COLLECTIVE R15, `(.L_x_939) ;  /* 0x000000000f087348 */ /* 0x000fea0003c00000 */
[----:B------:R0:W1:Y:S02]  /*2ce20*/  SHFL.IDX P6, R14, R13, R12, R11 ;  /* 0x0000000c0d0e7389 */ /* 0x00006400000c000b */
[----:B01----:R-:W-:Y:S01]  /*2ce30*/  ENDCOLLECTIVE ;  /* 0x000000000000791b */ /* 0x003fe20003800000 */
.L_x_939:
        /* <DEDUP_REMOVED lines=8> */
.L_x_940:
[----:B------:R-:W-:Y:S02]  /*2cec0*/  SEL R171, R45, R96, P0 ;  /* 0x000000602dab7207 */ /* 0x000fe40000000000 */
[----:B------:R-:W-:Y:S01]  /*2ced0*/  SEL R168, R96, R45, P0 ;  /* 0x0000002d60a87207 */ /* 0x000fe20000000000 */
[----:B------:R-:W-:Y:S02]  /*2cee0*/  IMAD.MOV.U32 R13, RZ, RZ, R47 ;  /* 0x000000ffff0d7224 */ /* 0x000fe400078e002f */
[----:B------:R-:W-:-:S07]  /*2cef0*/  IMAD.MOV.U32 R49, RZ, RZ, R14 ;  /* 0x000000ffff317224 */ /* 0x000fce00078e000e */
[----:B------:R-:W-:Y:S05]  /*2cf00*/  WARPSYNC.COLLECTIVE R15, `(.L_x_941) ;  /* 0x000000000f087348 */ /* 0x000fea0003c00000 */
[----:B------:R0:W1:Y:S02]  /*2cf10*/  SHFL.IDX P6, R14, R13, R12, R11 ;  /* 0x0000000c0d0e7389 */ /* 0x00006400000c000b */
[----:B01----:R-:W-:Y:S01]  /*2cf20*/  ENDCOLLECTIVE ;  /* 0x000000000000791b */ /* 0x003fe20003800000 */
.L_x_941:
[----:B------:R-:W-:Y:S01]  /*2cf30*/  MOV R13, R108 ;  /* 0x0000006c000d7202 */ /* 0x000fe20000000f00 */
[----:B------:R-:W-:Y:S02]  /*2cf40*/  IMAD.MOV.U32 R12, RZ, RZ, R2 ;  /* 0x000000ffff0c7224 */ /* 0x000fe400078e0002 */
[----:B------:R-:W-:-:S07]  /*2cf50*/  IMAD.MOV.U32 R47, RZ, RZ, R14 ;  /* 0x000000ffff2f7224 */ /* 0x000fce00078e000e */
[----:B------:R-:W-:Y:S05]  /*2cf60*/  WARPSYNC.COLLECTIVE R15, `(.L_x_942) ;  /* 0x000000000f087348 */ /* 0x000fea0003c00000 */
[----:B------:R0:W1:Y:S02]  /*2cf70*/  SHFL.IDX P6, R14, R13, R12, R11 ;  /* 0x0000000c0d0e7389 */ /* 0x00006400000c000b */
[----:B01----:R-:W-:Y:S01]  /*2cf80*/  ENDCOLLECTIVE ;  /* 0x000000000000791b */ /* 0x003fe20003800000 */
.L_x_942:
[----:B------:R-:W-:Y:S02]  /*2cf90*/  IMAD.MOV.U32 R13, RZ, RZ, R104 ;  /* 0x000000ffff0d7224 */ /* 0x000fe400078e0068 */
[----:B------:R-:W-:-:S07]  /*2cfa0*/  IMAD.MOV.U32 R108, RZ, RZ, R14 ;  /* 0x000000ffff6c7224 */ /* 0x000fce00078e000e */
[----:B------:R-:W-:Y:S05]  /*2cfb0*/  WARPSYNC.COLLECTIVE R15, `(.L_x_943) ;  /* 0x000000000f087348 */ /* 0x000fea0003c00000 */
[----:B------:R0:W1:Y:S02]  /*2cfc0*/  SHFL.IDX P6, R14, R13, R12, R11 ;  /* 0x0000000c0d0e7389 */ /* 0x00006400000c000b */
[----:B01----:R-:W-:Y:S01]  /*2cfd0*/  ENDCOLLECTIVE ;  /* 0x000000000000791b */ /* 0x003fe20003800000 */
.L_x_943:
        /* <DEDUP_REMOVED lines=8> */
.L_x_944:
[----:B------:R-:W-:Y:S02]  /*2d060*/  SEL R96, R47, R104, P0 ;  /* 0x000000682f607207 */ /* 0x000fe40000000000 */
[----:B------:R-:W-:Y:S01]  /*2d070*/  SEL R104, R104, R47, P0 ;  /* 0x0000002f68687207 */ /* 0x000fe20000000000 */
[----:B------:R-:W-:Y:S02]  /*2d080*/  IMAD.MOV.U32 R13, RZ, RZ, R50 ;  /* 0x000000ffff0d7224 */ /* 0x000fe400078e0032 */
[----:B------:R-:W-:-:S07]  /*2d090*/  IMAD.MOV.U32 R51, RZ, RZ, R14 ;  /* 0x000000ffff337224 */ /* 0x000fce00078e000e */
[----:B------:R-:W-:Y:S05]  /*2d0a0*/  WARPSYNC.COLLECTIVE R15, `(.L_x_945) ;  /* 0x000000000f087348 */ /* 0x000fea0003c00000 */
[----:B------:R0:W1:Y:S02]  /*2d0b0*/  SHFL.IDX P6, R14, R13, R12, R11 ;  /* 0x0000000c0d0e7389 */ /* 0x00006400000c000b */
[----:B01----:R-:W-:Y:S01]  /*2d0c0*/  ENDCOLLECTIVE ;  /* 0x000000000000791b */ /* 0x003fe20003800000 */
.L_x_945:
[----:B------:R-:W-:Y:S02]  /*2d0d0*/  IMAD.MOV.U32 R13, RZ, RZ, R116 ;  /* 0x000000ffff0d7224 */ /* 0x000fe400078e0074 */
[----:B------:R-:W-:Y:S02]  /*2d0e0*/  IMAD.MOV.U32 R12, RZ, RZ, R2 ;  /* 0x000000ffff0c7224 */ /* 0x000fe400078e0002 */
[----:B------:R-:W-:-:S07]  /*2d0f0*/  IMAD.MOV.U32 R50, RZ, RZ, R14 ;  /* 0x000000ffff327224 */ /* 0x000fce00078e000e */
[----:B------:R-:W-:Y:S05]  /*2d100*/  WARPSYNC.COLLECTIVE R15, `(.L_x_946) ;  /* 0x000000000f087348 */ /* 0x000fea0003c00000 */
[----:B------:R0:W1:Y:S02]  /*2d110*/  SHFL.IDX P6, R14, R13, R12, R11 ;  /* 0x0000000c0d0e7389 */ /* 0x00006400000c000b */
[----:B01----:R-:W-:Y:S01]  /*2d120*/  ENDCOLLECTIVE ;  /* 0x000000000000791b */ /* 0x003fe20003800000 */
.L_x_946:
[----:B------:R-:W-:Y:S01]  /*2d130*/  IMAD.MOV.U32 R13, RZ, RZ, R112 ;  /* 0x000000ffff0d7224 */ /* 0x000fe200078e0070 */
[----:B------:R-:W-:-:S07]  /*2d140*/  MOV R116, R14 ;  /* 0x0000000e00747202 */ /* 0x000fce0000000f00 */
[----:B------:R-:W-:Y:S05]  /*2d150*/  WARPSYNC.COLLECTIVE R15, `(.L_x_947) ;  /* 0x000000000f087348 */ /* 0x000fea0003c00000 */
[----:B------:R0:W1:Y:S02]  /*2d160*/  SHFL.IDX P6, R14, R13, R12, R11 ;  /* 0x0000000c0d0e7389 */ /* 0x00006400000c000b */
[----:B01----:R-:W-:Y:S01]  /*2d170*/  ENDCOLLECTIVE ;  /* 0x000000000000791b */ /* 0x003fe20003800000 */
.L_x_947:
        /* <DEDUP_REMOVED lines=8> */
.L_x_948:
[----:B------:R-:W-:Y:S02]  /*2d200*/  SEL R88, R50, R112, P0 ;  /* 0x0000007032587207 */ /* 0x000fe40000000000 */
[----:B------:R-:W-:Y:S02]  /*2d210*/  SEL R112, R112, R50, P0 ;  /* 0x0000003270707207 */ /* 0x000fe40000000000 */
[----:B------:R-:W-:Y:S01]  /*2d220*/  MOV R13, R53 ;  /* 0x00000035000d7202 */ /* 0x000fe20000000f00 */
[----:B------:R-:W-:-:S07]  /*2d230*/  IMAD.MOV.U32 R54, RZ, RZ, R14 ;  /* 0x000000ffff367224 */ /* 0x000fce00078e000e */
[----:B------:R-:W-:Y:S05]  /*2d240*/  WARPSYNC.COLLECTIVE R15, `(.L_x_949) ;  /* 0x000000000f087348 */ /* 0x000fea0003c00000 */
[----:B------:R0:W1:Y:S02]  /*2d250*/  SHFL.IDX P6, R14, R13, R12, R11 ;  /* 0x0000000c0d0e7389 */ /* 0x00006400000c000b */
[----:B01----:R-:W-:Y:S01]  /*2d260*/  ENDCOLLECTIVE ;  /* 0x000000000000791b */ /* 0x003fe20003800000 */
.L_x_949:
[----:B------:R-:W-:Y:S02]  /*2d270*/  IMAD.MOV.U32 R13, RZ, RZ, R124 ;  /* 0x000000ffff0d7224 */ /* 0x000fe400078e007c */
[----:B------:R-:W-:Y:S02]  /*2d280*/  IMAD.MOV.U32 R12, RZ, RZ, R2 ;  /* 0x000000ffff0c7224 */ /* 0x000fe400078e0002 */
[----:B------:R-:W-:-:S07]  /*2d290*/  IMAD.MOV.U32 R53, RZ, RZ, R14 ;  /* 0x000000ffff357224 */ /* 0x000fce00078e000e */
[----:B------:R-:W-:Y:S05]  /*2d2a0*/  WARPSYNC.COLLECTIVE R15, `(.L_x_950) ;  /* 0x000000000f087348 */ /* 0x000fea0003c00000 */
[----:B------:R0:W1:Y:S02]  /*2d2b0*/  SHFL.IDX P6, R14, R13, R12, R11 ;  /* 0x0000000c0d0e7389 */ /* 0x00006400000c000b */
[----:B01----:R-:W-:Y:S01]  /*2d2c0*/  ENDCOLLECTIVE ;  /* 0x000000000000791b */ /* 0x003fe20003800000 */
.L_x_950:
[----:B------:R-:W-:Y:S02]  /*2d2d0*/  IMAD.MOV.U32 R13, RZ, RZ, R120 ;  /* 0x000000ffff0d7224 */ /* 0x000fe400078e0078 */
[----:B------:R-:W-:-:S07]  /*2d2e0*/  IMAD.MOV.U32 R124, RZ, RZ, R14 ;  /* 0x000000ffff7c7224 */ /* 0x000fce00078e000e */
[----:B------:R-:W-:Y:S05]  /*2d2f0*/  WARPSYNC.COLLECTIVE R15, `(.L_x_951) ;  /* 0x000000000f087348 */ /* 0x000fea0003c00000 */
[----:B------:R0:W1:Y:S02]  /*2d300*/  SHFL.IDX P6, R14, R13, R12, R11 ;  /* 0x0000000c0d0e7389 */ /* 0x00006400000c000b */
[----:B01----:R-:W-:Y:S01]  /*2d310*/  ENDCOLLECTIVE ;  /* 0x000000000000791b */ /* 0x003fe20003800000 */
.L_x_951:
        /* <DEDUP_REMOVED lines=8> */
.L_x_952:
[----:B------:R-:W-:Y:S02]  /*2d3a0*/  SEL R3, R53, R120, P0 ;  /* 0x0000007835037207 */ /* 0x000fe40000000000 */
[----:B------:R-:W-:Y:S01]  /*2d3b0*/  SEL R120, R120, R53, P0 ;  /* 0x0000003578787207 */ /* 0x000fe20000000000 */
[----:B------:R-:W-:Y:S02]  /*2d3c0*/  IMAD.MOV.U32 R13, RZ, RZ, R55 ;  /* 0x000000ffff0d7224 */ /* 0x000fe400078e0037 */
[----:B------:R-:W-:-:S07]  /*2d3d0*/  IMAD.MOV.U32 R57, RZ, RZ, R14 ;  /* 0x000000ffff397224 */ /* 0x000fce00078e000e */
[----:B------:R-:W-:Y:S05]  /*2d3e0*/  WARPSYNC.COLLECTIVE R15, `(.L_x_953) ;  /* 0x000000000f087348 */ /* 0x000fea0003c00000 */
[----:B------:R0:W1:Y:S02]  /*2d3f0*/  SHFL.IDX P6, R14, R13, R12, R11 ;  /* 0x0000000c0d0e7389 */ /* 0x00006400000c000b */
[----:B01----:R-:W-:Y:S01]  /*2d400*/  ENDCOLLECTIVE ;  /* 0x000000000000791b */ /* 0x003fe20003800000 */
.L_x_953:
[----:B------:R-:W-:Y:S01]  /*2d410*/  MOV R13, R132 ;  /* 0x00000084000d7202 */ /* 0x000fe20000000f00 */
[----:B------:R-:W-:Y:S02]  /*2d420*/  IMAD.MOV.U32 R12, RZ, RZ, R2 ;  /* 0x000000ffff0c7224 */ /* 0x000fe400078e0002 */
[----:B------:R-:W-:-:S07]  /*2d430*/  IMAD.MOV.U32 R55, RZ, RZ, R14 ;  /* 0x000000ffff377224 */ /* 0x000fce00078e000e */
[----:B------:R-:W-:Y:S05]  /*2d440*/  WARPSYNC.COLLECTIVE R15, `(.L_x_954) ;  /* 0x000000000f087348 */ /* 0x000fea0003c00000 */
[----:B------:R0:W1:Y:S02]  /*2d450*/  SHFL.IDX P6, R14, R13, R12, R11 ;  /* 0x0000000c0d0e7389 */ /* 0x00006400000c000b */
[----:B01----:R-:W-:Y:S01]  /*2d460*/  ENDCOLLECTIVE ;  /* 0x000000000000791b */ /* 0x003fe20003800000 */
.L_x_954:
[----:B------:R-:W-:Y:S02]  /*2d470*/  IMAD.MOV.U32 R13, RZ, RZ, R128 ;  /* 0x000000ffff0d7224 */ /* 0x000fe400078e0080 */
[----:B------:R-:W-:-:S07]  /*2d480*/  IMAD.MOV.U32 R132, RZ, RZ, R14 ;  /* 0x000000ffff847224 */ /* 0x000fce00078e000e */
[----:B------:R-:W-:Y:S05]  /*2d490*/  WARPSYNC.COLLECTIVE R15, `(.L_x_955) ;  /* 0x000000000f087348 */ /* 0x000fea0003c00000 */
[----:B------:R0:W1:Y:S02]  /*2d4a0*/  SHFL.IDX P6, R14, R13, R12, R11 ;  /* 0x0000000c0d0e7389 */ /* 0x00006400000c000b */
[----:B01----:R-:W-:Y:S01]  /*2d4b0*/  ENDCOLLECTIVE ;  /* 0x000000000000791b */ /* 0x003fe20003800000 */
.L_x_955:
        /* <DEDUP_REMOVED lines=8> */
.L_x_956:
[----:B------:R-:W-:Y:S02]  /*2d540*/  SEL R5, R55, R128, P0 ;  /* 0x0000008037057207 */ /* 0x000fe40000000000 */
[----:B------:R-:W-:Y:S01]  /*2d550*/  SEL R55, R128, R55, P0 ;  /* 0x0000003780377207 */ /* 0x000fe20000000000 */
[----:B------:R-:W-:Y:S02]  /*2d560*/  IMAD.MOV.U32 R13, RZ, RZ, R61 ;  /* 0x000000ffff0d7224 */ /* 0x000fe400078e003d */
[----:B------:R-:W-:-:S07]  /*2d570*/  IMAD.MOV.U32 R65, RZ, RZ, R14 ;  /* 0x000000ffff417224 */ /* 0x000fce00078e000e */
[----:B------:R-:W-:Y:S05]  /*2d580*/  WARPSYNC.COLLECTIVE R15, `(.L_x_957) ;  /* 0x000000000f087348 */ /* 0x000fea0003c00000 */
[----:B------:R0:W1:Y:S02]  /*2d590*/  SHFL.IDX P6, R14, R13, R12, R11 ;  /* 0x0000000c0d0e7389 */ /* 0x00006400000c000b */
[----:B01----:R-:W-:Y:S01]  /*2d5a0*/  ENDCOLLECTIVE ;  /* 0x000000000000791b */ /* 0x003fe20003800000 */
.L_x_957:
[----:B------:R-:W-:Y:S02]  /*2d5b0*/  IMAD.MOV.U32 R13, RZ, RZ, R140 ;  /* 0x000000ffff0d7224 */ /* 0x000fe400078e008c */
[----:B------:R-:W-:Y:S02]  /*2d5c0*/  IMAD.MOV.U32 R12, RZ, RZ, R2 ;  /* 0x000000ffff0c7224 */ /* 0x000fe400078e0002 */
[----:B------:R-:W-:-:S07]  /*2d5d0*/  IMAD.MOV.U32 R61, RZ, RZ, R14 ;  /* 0x000000ffff3d7224 */ /* 0x000fce00078e000e */
[----:B------:R-:W-:Y:S05]  /*2d5e0*/  WARPSYNC.COLLECTIVE R15, `(.L_x_958) ;  /* 0x000000000f087348 */ /* 0x000fea0003c00000 */
[----:B------:R0:W1:Y:S02]  /*2d5f0*/  SHFL.IDX P6, R14, R13, R12, R11 ;  /* 0x0000000c0d0e7389 */ /* 0x00006400000c000b */
[----:B01----:R-:W-:Y:S01]  /*2d600*/  ENDCOLLECTIVE ;  /* 0x000000000000791b */ /* 0x003fe20003800000 */
.L_x_958:
[----:B------:R-:W-:Y:S01]  /*2d610*/  IMAD.MOV.U32 R13, RZ, RZ, R136 ;  /* 0x000000ffff0d7224 */ /* 0x000fe200078e0088 */
[----:B------:R-:W-:-:S07]  /*2d620*/  MOV R140, R14 ;  /* 0x0000000e008c7202 */ /* 0x000fce0000000f00 */
[----:B------:R-:W-:Y:S05]  /*2d630*/  WARPSYNC.COLLECTIVE R15, `(.L_x_959) ;  /* 0x000000000f087348 */ /* 0x000fea0003c00000 */
[----:B------:R0:W1:Y:S02]  /*2d640*/  SHFL.IDX P6, R14, R13, R12, R11 ;  /* 0x0000000c0d0e7389 */ /* 0x00006400000c000b */
[----:B01----:R-:W-:Y:S01]  /*2d650*/  ENDCOLLECTIVE ;  /* 0x000000000000791b */ /* 0x003fe20003800000 */
.L_x_959:
        /* <DEDUP_REMOVED lines=8> */
.L_x_960:
[----:B------:R-:W-:Y:S02]  /*2d6e0*/  SEL R7, R61, R136, P0 ;  /* 0x000000883d077207 */ /* 0x000fe40000000000 */
[----:B------:R-:W-:Y:S02]  /*2d6f0*/  SEL R61, R136, R61, P0 ;  /* 0x0000003d883d7207 */ /* 0x000fe40000000000 */
[----:B------:R-:W-:Y:S01]  /*2d700*/  MOV R13, R69 ;  /* 0x00000045000d7202 */ /* 0x000fe20000000f00 */
[----:B------:R-:W-:-:S07]  /*2d710*/  IMAD.MOV.U32 R73, RZ, RZ, R14 ;  /* 0x000000ffff497224 */ /* 0x000fce00078e000e */
[----:B------:R-:W-:Y:S05]  /*2d720*/  WARPSYNC.COLLECTIVE R15, `(.L_x_961) ;  /* 0x000000000f087348 */ /* 0x000fea0003c00000 */
[----:B------:R0:W1:Y:S02]  /*2d730*/  SHFL.IDX P6, R14, R13, R12, R11 ;  /* 0x0000000c0d0e7389 */ /* 0x00006400000c000b */
[----:B01----:R-:W-:Y:S01]  /*2d740*/  ENDCOLLECTIVE ;  /* 0x000000000000791b */ /* 0x003fe20003800000 */
.L_x_961:
[----:B------:R-:W-:Y:S02]  /*2d750*/  IMAD.MOV.U32 R13, RZ, RZ, R148 ;  /* 0x000000ffff0d7224 */ /* 0x000fe400078e0094 */
[----:B------:R-:W-:Y:S02]  /*2d760*/  IMAD.MOV.U32 R12, RZ, RZ, R2 ;  /* 0x000000ffff0c7224 */ /* 0x000fe400078e0002 */
[----:B------:R-:W-:-:S07]  /*2d770*/  IMAD.MOV.U32 R69, RZ, RZ, R14 ;  /* 0x000000ffff457224 */ /* 0x000fce00078e000e */
[----:B------:R-:W-:Y:S05]  /*2d780*/  WARPSYNC.COLLECTIVE R15, `(.L_x_962) ;  /* 0x000000000f087348 */ /* 0x000fea0003c00000 */
[----:B------:R0:W1:Y:S02]  /*2d790*/  SHFL.IDX P6, R14, R13, R12, R11 ;  /* 0x0000000c0d0e7389 */ /* 0x00006400000c000b */
[----:B01----:R-:W-:Y:S01]  /*2d7a0*/  ENDCOLLECTIVE ;  /* 0x000000000000791b */ /* 0x003fe20003800000 */
.L_x_962:
[----:B------:R-:W-:Y:S02]  /*2d7b0*/  IMAD.MOV.U32 R13, RZ, RZ, R144 ;  /* 0x000000ffff0d7224 */ /* 0x000fe400078e0090 */
[----:B------:R-:W-:-:S07]  /*2d7c0*/  IMAD.MOV.U32 R148, RZ, RZ, R14 ;  /* 0x000000ffff947224 */ /* 0x000fce00078e000e */
[----:B------:R-:W-:Y:S05]  /*2d7d0*/  WARPSYNC.COLLECTIVE R15, `(.L_x_963) ;  /* 0x000000000f087348 */ /* 0x000fea0003c00000 */
[----:B------:R0:W1:Y:S02]  /*2d7e0*/  SHFL.IDX P6, R14, R13, R12, R11 ;  /* 0x0000000c0d0e7389 */ /* 0x00006400000c000b */
[----:B01----:R-:W-:Y:S01]  /*2d7f0*/  ENDCOLLECTIVE ;  /* 0x000000000000791b */ /* 0x003fe20003800000 */
.L_x_963:
        /* <DEDUP_REMOVED lines=8> */
.L_x_964:
[----:B------:R-:W-:Y:S02]  /*2d880*/  SEL R9, R69, R144, P0 ;  /* 0x0000009045097207 */ /* 0x000fe40000000000 */
[----:B------:R-:W-:Y:S01]  /*2d890*/  SEL R69, R144, R69, P0 ;  /* 0x0000004590457207 */ /* 0x000fe20000000000 */
[----:B------:R-:W-:Y:S02]  /*2d8a0*/  IMAD.MOV.U32 R13, RZ, RZ, R77 ;  /* 0x000000ffff0d7224 */ /* 0x000fe400078e004d */
[----:B------:R-:W-:-:S07]  /*2d8b0*/  IMAD.MOV.U32 R81, RZ, RZ, R14 ;  /* 0x000000ffff517224 */ /* 0x000fce00078e000e */
[----:B------:R-:W-:Y:S05]  /*2d8c0*/  WARPSYNC.COLLECTIVE R15, `(.L_x_965) ;  /* 0x000000000f087348 */ /* 0x000fea0003c00000 */
[----:B------:R0:W1:Y:S02]  /*2d8d0*/  SHFL.IDX P6, R14, R13, R12, R11 ;  /* 0x0000000c0d0e7389 */ /* 0x00006400000c000b */
[----:B01----:R-:W-:Y:S01]  /*2d8e0*/  ENDCOLLECTIVE ;  /* 0x000000000000791b */ /* 0x003fe20003800000 */
.L_x_965:
[----:B------:R-:W-:Y:S01]  /*2d8f0*/  MOV R13, R146 ;  /* 0x00000092000d7202 */ /* 0x000fe20000000f00 */
[----:B------:R-:W-:Y:S02]  /*2d900*/  IMAD.MOV.U32 R12, RZ, RZ, R2 ;  /* 0x000000ffff0c7224 */ /* 0x000fe400078e0002 */
[----:B------:R-:W-:-:S07]  /*2d910*/  IMAD.MOV.U32 R77, RZ, RZ, R14 ;  /* 0x000000ffff4d7224 */ /* 0x000fce00078e000e */
[----:B------:R-:W-:Y:S05]  /*2d920*/  WARPSYNC.COLLECTIVE R15, `(.L_x_966) ;  /* 0x000000000f087348 */ /* 0x000fea0003c00000 */
[----:B------:R0:W1:Y:S02]  /*2d930*/  SHFL.IDX P6, R14, R13, R12, R11 ;  /* 0x0000000c0d0e7389 */ /* 0x00006400000c000b */
[----:B01----:R-:W-:Y:S01]  /*2d940*/  ENDCOLLECTIVE ;  /* 0x000000000000791b */ /* 0x003fe20003800000 */
.L_x_966:
[----:B------:R-:W-:Y:S02]  /*2d950*/  IMAD.MOV.U32 R13, RZ, RZ, R152 ;  /* 0x000000ffff0d7224 */ /* 0x000fe400078e0098 */
[----:B------:R-:W-:-:S07]  /*2d960*/  IMAD.MOV.U32 R146, RZ, RZ, R14 ;  /* 0x000000ffff927224 */ /* 0x000fce00078e000e */
[----:B------:R-:W-:Y:S05]  /*2d970*/  WARPSYNC.COLLECTIVE R15, `(.L_x_967) ;  /* 0x000000000f087348 */ /* 0x000fea0003c00000 */
[----:B------:R0:W1:Y:S02]  /*2d980*/  SHFL.IDX P6, R14, R13, R12, R11 ;  /* 0x0000000c0d0e7389 */ /* 0x00006400000c000b */
[----:B01----:R-:W-:Y:S01]  /*2d990*/  ENDCOLLECTIVE ;  /* 0x000000000000791b */ /* 0x003fe20003800000 */
.L_x_967:
        /* <DEDUP_REMOVED lines=8> */
.L_x_968:
[----:B------:R-:W-:Y:S02]  /*2da20*/  SEL R24, R77, R152, P0 ;  /* 0x000000984d187207 */ /* 0x000fe40000000000 */
[----:B------:R-:W-:Y:S01]  /*2da30*/  SEL R77, R152, R77, P0 ;  /* 0x0000004d984d7207 */ /* 0x000fe20000000000 */
[----:B------:R-:W-:Y:S02]  /*2da40*/  IMAD.MOV.U32 R13, RZ, RZ, R85 ;  /* 0x000000ffff0d7224 */ /* 0x000fe400078e0055 */
[----:B------:R-:W-:-:S07]  /*2da50*/  IMAD.MOV.U32 R89, RZ, RZ, R14 ;  /* 0x000000ffff597224 */ /* 0x000fce00078e000e */
[----:B------:R-:W-:Y:S05]  /*2da60*/  WARPSYNC.COLLECTIVE R15, `(.L_x_969) ;  /* 0x000000000f087348 */ /* 0x000fea0003c00000 */
[----:B------:R0:W1:Y:S02]  /*2da70*/  SHFL.IDX P6, R14, R13, R12, R11 ;  /* 0x0000000c0d0e7389 */ /* 0x00006400000c000b */
[----:B01----:R-:W-:Y:S01]  /*2da80*/  ENDCOLLECTIVE ;  /* 0x000000000000791b */ /* 0x003fe20003800000 */
.L_x_969:
[----:B------:R-:W-:Y:S02]  /*2da90*/  IMAD.MOV.U32 R13, RZ, RZ, R155 ;  /* 0x000000ffff0d7224 */ /* 0x000fe400078e009b */
[----:B------:R-:W-:Y:S02]  /*2daa0*/  IMAD.MOV.U32 R12, RZ, RZ, R2 ;  /* 0x000000ffff0c7224 */ /* 0x000fe400078e0002 */
[----:B------:R-:W-:-:S07]  /*2dab0*/  IMAD.MOV.U32 R85, RZ, RZ, R14 ;  /* 0x000000ffff557224 */ /* 0x000fce00078e000e */
[----:B------:R-:W-:Y:S05]  /*2dac0*/  WARPSYNC.COLLECTIVE R15, `(.L_x_970) ;  /* 0x000000000f087348 */ /* 0x000fea0003c00000 */
[----:B------:R0:W1:Y:S02]  /*2dad0*/  SHFL.IDX P6, R14, R13, R12, R11 ;  /* 0x0000000c0d0e7389 */ /* 0x00006400000c000b */
[----:B01----:R-:W-:Y:S01]  /*2dae0*/  ENDCOLLECTIVE ;  /* 0x000000000000791b */ /* 0x003fe20003800000 */
.L_x_970:
[----:B------:R-:W-:Y:S01]  /*2daf0*/  IMAD.MOV.U32 R13, RZ, RZ, R154 ;  /* 0x000000ffff0d7224 */ /* 0x000fe200078e009a */
[----:B------:R-:W-:-:S07]  /*2db00*/  MOV R155, R14 ;  /* 0x0000000e009b7202 */ /* 0x000fce0000000f00 */
[----:B------:R-:W-:Y:S05]  /*2db10*/  WARPSYNC.COLLECTIVE R15, `(.L_x_971) ;  /* 0x000000000f087348 */ /* 0x000fea0003c00000 */
[----:B------:R0:W1:Y:S02]  /*2db20*/  SHFL.IDX P6, R14, R13, R12, R11 ;  /* 0x0000000c0d0e7389 */ /* 0x00006400000c000b */
[----:B01----:R-:W-:Y:S01]  /*2db30*/  ENDCOLLECTIVE ;  /* 0x000000000000791b */ /* 0x003fe20003800000 */
.L_x_971:
        /* <DEDUP_REMOVED lines=8> */
.L_x_972:
[----:B------:R-:W-:Y:S02]  /*2dbc0*/  SEL R26, R85, R154, P0 ;  /* 0x0000009a551a7207 */ /* 0x000fe40000000000 */
[----:B------:R-:W-:Y:S02]  /*2dbd0*/  SEL R85, R154, R85, P0 ;  /* 0x000000559a557207 */ /* 0x000fe40000000000 */
[----:B------:R-:W-:Y:S01]  /*2dbe0*/  MOV R13, R92 ;  /* 0x0000005c000d7202 */ /* 0x000fe20000000f00 */
[----:B------:R-:W-:-:S07]  /*2dbf0*/  IMAD.MOV.U32 R94, RZ, RZ, R14 ;  /* 0x000000ffff5e7224 */ /* 0x000fce00078e000e */
[----:B------:R-:W-:Y:S05]  /*2dc00*/  WARPSYNC.COLLECTIVE R15, `(.L_x_973) ;  /* 0x000000000f087348 */ /* 0x000fea0003c00000 */
[----:B------:R0:W1:Y:S02]  /*2dc10*/  SHFL.IDX P6, R14, R13, R12, R11 ;  /* 0x0000000c0d0e7389 */ /* 0x00006400000c000b */
[----:B01----:R-:W-:Y:S01]  /*2dc20*/  ENDCOLLECTIVE ;  /* 0x000000000000791b */ /* 0x003fe20003800000 */
.L_x_973:
[----:B------:R-:W-:Y:S02]  /*2dc30*/  IMAD.MOV.U32 R13, RZ, RZ, R157 ;  /* 0x000000ffff0d7224 */ /* 0x000fe400078e009d */
[----:B------:R-:W-:Y:S02]  /*2dc40*/  IMAD.MOV.U32 R12, RZ, RZ, R2 ;  /* 0x000000ffff0c7224 */ /* 0x000fe400078e0002 */
[----:B------:R-:W-:-:S07]  /*2dc50*/  IMAD.MOV.U32 R92, RZ, RZ, R14 ;  /* 0x000000ffff5c7224 */ /* 0x000fce00078e000e */
[----:B------:R-:W-:Y:S05]  /*2dc60*/  WARPSYNC.COLLECTIVE R15, `(.L_x_974) ;  /* 0x000000000f087348 */ /* 0x000fea0003c00000 */
[----:B------:R0:W1:Y:S02]  /*2dc70*/  SHFL.IDX P6, R14, R13, R12, R11 ;  /* 0x0000000c0d0e7389 */ /* 0x00006400000c000b */
[----:B01----:R-:W-:Y:S01]  /*2dc80*/  ENDCOLLECTIVE ;  /* 0x000000000000791b */ /* 0x003fe20003800000 */
.L_x_974:
[----:B------:R-:W-:Y:S02]  /*2dc90*/  IMAD.MOV.U32 R13, RZ, RZ, R156 ;  /* 0x000000ffff0d7224 */ /* 0x000fe400078e009c */
[----:B------:R-:W-:-:S07]  /*2dca0*/  IMAD.MOV.U32 R157, RZ, RZ, R14 ;  /* 0x000000ffff9d7224 */ /* 0x000fce00078e000e */
[----:B------:R-:W-:Y:S05]  /*2dcb0*/  WARPSYNC.COLLECTIVE R15, `(.L_x_975) ;  /* 0x000000000f087348 */ /* 0x000fea0003c00000 */
[----:B------:R0:W1:Y:S02]  /*2dcc0*/  SHFL.IDX P6, R14, R13, R12, R11 ;  /* 0x0000000c0d0e7389 */ /* 0x00006400000c000b */
[----:B01----:R-:W-:Y:S01]  /*2dcd0*/  ENDCOLLECTIVE ;  /* 0x000000000000791b */ /* 0x003fe20003800000 */
.L_x_975:
        /* <DEDUP_REMOVED lines=8> */
.L_x_976:
[----:B------:R-:W-:Y:S02]  /*2dd60*/  SEL R36, R92, R32, P0 ;  /* 0x000000205c247207 */ /* 0x000fe40000000000 */
[----:B------:R-:W-:Y:S01]  /*2dd70*/  SEL R92, R32, R92, P0 ;  /* 0x0000005c205c7207 */ /* 0x000fe20000000000 */
[----:B------:R-:W-:Y:S02]  /*2dd80*/  IMAD.MOV.U32 R13, RZ, RZ, R97 ;  /* 0x000000ffff0d7224 */ /* 0x000fe400078e0061 */
[----:B------:R-:W-:-:S07]  /*2dd90*/  IMAD.MOV.U32 R101, RZ, RZ, R14 ;  /* 0x000000ffff657224 */ /* 0x000fce00078e000e */
[----:B------:R-:W-:Y:S05]  /*2dda0*/  WARPSYNC.COLLECTIVE R15, `(.L_x_977) ;  /* 0x000000000f087348 */ /* 0x000fea0003c00000 */
[----:B------:R0:W1:Y:S02]  /*2ddb0*/  SHFL.IDX P6, R14, R13, R12, R11 ;  /* 0x0000000c0d0e7389 */ /* 0x00006400000c000b */
[----:B01----:R-:W-:Y:S01]  /*2ddc0*/  ENDCOLLECTIVE ;  /* 0x000000000000791b */ /* 0x003fe20003800000 */
.L_x_977:
[----:B------:R-:W-:Y:S01]  /*2ddd0*/  MOV R13, R159 ;  /* 0x0000009f000d7202 */ /* 0x000fe20000000f00 */
[----:B------:R-:W-:Y:S02]  /*2dde0*/  IMAD.MOV.U32 R12, RZ, RZ, R2 ;  /* 0x000000ffff0c7224 */ /* 0x000fe400078e0002 */
[----:B------:R-:W-:-:S07]  /*2ddf0*/  IMAD.MOV.U32 R97, RZ, RZ, R14 ;  /* 0x000000ffff617224 */ /* 0x000fce00078e000e */
[----:B------:R-:W-:Y:S05]  /*2de00*/  WARPSYNC.COLLECTIVE R15, `(.L_x_978) ;  /* 0x000000000f087348 */ /* 0x000fea0003c00000 */
[----:B------:R0:W1:Y:S02]  /*2de10*/  SHFL.IDX P6, R14, R13, R12, R11 ;  /* 0x0000000c0d0e7389 */ /* 0x00006400000c000b */
[----:B01----:R-:W-:Y:S01]  /*2de20*/  ENDCOLLECTIVE ;  /* 0x000000000000791b */ /* 0x003fe20003800000 */
.L_x_978:
[----:B------:R-:W-:Y:S02]  /*2de30*/  IMAD.MOV.U32 R13, RZ, RZ, R158 ;  /* 0x000000ffff0d7224 */ /* 0x000fe400078e009e */
[----:B------:R-:W-:-:S07]  /*2de40*/  IMAD.MOV.U32 R159, RZ, RZ, R14 ;  /* 0x000000ffff9f7224 */ /* 0x000fce00078e000e */
[----:B------:R-:W-:Y:S05]  /*2de50*/  WARPSYNC.COLLECTIVE R15, `(.L_x_979) ;  /* 0x000000000f087348 */ /* 0x000fea0003c00000 */
[----:B------:R0:W1:Y:S02]  /*2de60*/  SHFL.IDX P6, R14, R13, R12, R11 ;  /* 0x0000000c0d0e7389 */ /* 0x00006400000c000b */
[----:B01----:R-:W-:Y:S01]  /*2de70*/  ENDCOLLECTIVE ;  /* 0x000000000000791b */ /* 0x003fe20003800000 */
.L_x_979:
        /* <DEDUP_REMOVED lines=8> */
.L_x_980:
[----:B------:R-:W-:Y:S02]  /*2df00*/  SEL R38, R97, R158, P0 ;  /* 0x0000009e61267207 */ /* 0x000fe40000000000 */
[----:B------:R-:W-:Y:S01]  /*2df10*/  SEL R97, R158, R97, P0 ;  /* 0x000000619e617207 */ /* 0x000fe20000000000 */
[----:B------:R-:W-:Y:S02]  /*2df20*/  IMAD.MOV.U32 R13, RZ, RZ, R105 ;  /* 0x000000ffff0d7224 */ /* 0x000fe400078e0069 */
[----:B------:R-:W-:-:S07]  /*2df30*/  IMAD.MOV.U32 R58, RZ, RZ, R14 ;  /* 0x000000ffff3a7224 */ /* 0x000fce00078e000e */
[----:B------:R-:W-:Y:S05]  /*2df40*/  WARPSYNC.COLLECTIVE R15, `(.L_x_981) ;  /* 0x000000000f087348 */ /* 0x000fea0003c00000 */
[----:B------:R0:W1:Y:S02]  /*2df50*/  SHFL.IDX P6, R14, R13, R12, R11 ;  /* 0x0000000c0d0e7389 */ /* 0x00006400000c000b */
[----:B01----:R-:W-:Y:S01]  /*2df60*/  ENDCOLLECTIVE ;  /* 0x000000000000791b */ /* 0x003fe20003800000 */
.L_x_981:
[----:B------:R-:W-:Y:S02]  /*2df70*/  IMAD.MOV.U32 R13, RZ, RZ, R63 ;  /* 0x000000ffff0d7224 */ /* 0x000fe400078e003f */
[----:B------:R-:W-:Y:S02]  /*2df80*/  IMAD.MOV.U32 R12, RZ, RZ, R2 ;  /* 0x000000ffff0c7224 */ /* 0x000fe400078e0002 */
[----:B------:R-:W-:-:S07]  /*2df90*/  IMAD.MOV.U32 R105, RZ, RZ, R14 ;  /* 0x000000ffff697224 */ /* 0x000fce00078e000e */
[----:B------:R-:W-:Y:S05]  /*2dfa0*/  WARPSYNC.COLLECTIVE R15, `(.L_x_982) ;  /* 0x000000000f087348 */ /* 0x000fea0003c00000 */
[----:B------:R0:W1:Y:S02]  /*2dfb0*/  SHFL.IDX P6, R14, R13, R12, R11 ;  /* 0x0000000c0d0e7389 */ /* 0x00006400000c000b */
[----:B01----:R-:W-:Y:S01]  /*2dfc0*/  ENDCOLLECTIVE ;  /* 0x000000000000791b */ /* 0x003fe20003800000 */
.L_x_982:
[----:B------:R-:W-:Y:S01]  /*2dfd0*/  IMAD.MOV.U32 R13, RZ, RZ, R59 ;  /* 0x000000ffff0d7224 */ /* 0x000fe200078e003b */
[----:B------:R-:W-:-:S07]  /*2dfe0*/  MOV R63, R14 ;  /* 0x0000000e003f7202 */ /* 0x000fce0000000f00 */
[----:B------:R-:W-:Y:S05]  /*2dff0*/  WARPSYNC.COLLECTIVE R15, `(.L_x_983) ;  /* 0x000000000f087348 */ /* 0x000fea0003c00000 */
[----:B------:R0:W1:Y:S02]  /*2e000*/  SHFL.IDX P6, R14, R13, R12, R11 ;  /* 0x0000000c0d0e7389 */ /* 0x00006400000c000b */
[----:B01----:R-:W-:Y:S01]  /*2e010*/  ENDCOLLECTIVE ;  /* 0x000000000000791b */ /* 0x003fe20003800000 */
.L_x_983:
        /* <DEDUP_REMOVED lines=8> */
.L_x_984:
[----:B------:R-:W-:Y:S02]  /*2e0a0*/  SEL R40, R105, R59, P0 ;  /* 0x0000003b69287207 */ /* 0x000fe40000000000 */
[----:B------:R-:W-:Y:S02]  /*2e0b0*/  SEL R59, R59, R105, P0 ;  /* 0x000000693b3b7207 */ /* 0x000fe40000000000 */
[----:B------:R-:W-:Y:S01]  /*2e0c0*/  MOV R13, R62 ;  /* 0x0000003e000d7202 */ /* 0x000fe20000000f00 */
[----:B------:R-:W-:-:S07]  /*2e0d0*/  IMAD.MOV.U32 R117, RZ, RZ, R14 ;  /* 0x000000ffff757224 */ /* 0x000fce00078e000e */
[----:B------:R-:W-:Y:S05]  /*2e0e0*/  WARPSYNC.COLLECTIVE R15, `(.L_x_985) ;  /* 0x000000000f087348 */ /* 0x000fea0003c00000 */
[----:B------:R0:W1:Y:S02]  /*2e0f0*/  SHFL.IDX P6, R14, R13, R12, R11 ;  /* 0x0000000c0d0e7389 */ /* 0x00006400000c000b */
[----:B01----:R-:W-:Y:S01]  /*2e100*/  ENDCOLLECTIVE ;  /* 0x000000000000791b */ /* 0x003fe20003800000 */
.L_x_985:
[----:B------:R-:W-:Y:S02]  /*2e110*/  IMAD.MOV.U32 R13, RZ, RZ, R70 ;  /* 0x000000ffff0d7224 */ /* 0x000fe400078e0046 */
[----:B------:R-:W-:Y:S02]  /*2e120*/  IMAD.MOV.U32 R12, RZ, RZ, R2 ;  /* 0x000000ffff0c7224 */ /* 0x000fe400078e0002 */
[----:B------:R-:W-:-:S07]  /*2e130*/  IMAD.MOV.U32 R113, RZ, RZ, R14 ;  /* 0x000000ffff717224 */ /* 0x000fce00078e000e */
[----:B------:R-:W-:Y:S05]  /*2e140*/  WARPSYNC.COLLECTIVE R15, `(.L_x_986) ;  /* 0x000000000f087348 */ /* 0x000fea0003c00000 */
[----:B------:R0:W1:Y:S02]  /*2e150*/  SHFL.IDX P6, R14, R13, R12, R11 ;  /* 0x0000000c0d0e7389 */ /* 0x00006400000c000b */
[----:B01----:R-:W-:Y:S01]  /*2e160*/  ENDCOLLECTIVE ;  /* 0x000000000000791b */ /* 0x003fe20003800000 */
.L_x_986:
[----:B------:R-:W-:Y:S02]  /*2e170*/  IMAD.MOV.U32 R13, RZ, RZ, R109 ;  /* 0x000000ffff0d7224 */ /* 0x000fe400078e006d */
[----:B------:R-:W-:-:S07]  /*2e180*/  IMAD.MOV.U32 R70, RZ, RZ, R14 ;  /* 0x000000ffff467224 */ /* 0x000fce00078e000e */
[----:B------:R-:W-:Y:S05]  /*2e190*/  WARPSYNC.COLLECTIVE R15, `(.L_x_987) ;  /* 0x000000000f087348 */ /* 0x000fea0003c00000 */
[----:B------:R0:W1:Y:S02]  /*2e1a0*/  SHFL.IDX P6, R14, R13, R12, R11 ;  /* 0x0000000c0d0e7389 */ /* 0x00006400000c000b */
[----:B01----:R-:W-:Y:S01]  /*2e1b0*/  ENDCOLLECTIVE ;  /* 0x000000000000791b */ /* 0x003fe20003800000 */
.L_x_987:
        /* <DEDUP_REMOVED lines=8> */
.L_x_988:
[----:B------:R-:W-:Y:S02]  /*2e240*/  SEL R45, R113, R109, P0 ;  /* 0x0000006d712d7207 */ /* 0x000fe40000000000 */
[----:B------:R-:W-:Y:S01]  /*2e250*/  SEL R109, R109, R113, P0 ;  /* 0x000000716d6d7207 */ /* 0x000fe20000000000 */
[----:B------:R-:W-:Y:S02]  /*2e260*/  IMAD.MOV.U32 R13, RZ, RZ, R67 ;  /* 0x000000ffff0d7224 */ /* 0x000fe400078e0043 */
[----:B------:R-:W-:-:S07]  /*2e270*/  IMAD.MOV.U32 R71, RZ, RZ, R14 ;  /* 0x000000ffff477224 */ /* 0x000fce00078e000e */
[----:B------:R-:W-:Y:S05]  /*2e280*/  WARPSYNC.COLLECTIVE R15, `(.L_x_989) ;  /* 0x000000000f087348 */ /* 0x000fea0003c00000 */
[----:B------:R0:W1:Y:S02]  /*2e290*/  SHFL.IDX P6, R14, R13, R12, R11 ;  /* 0x0000000c0d0e7389 */ /* 0x00006400000c000b */
[----:B01----:R-:W-:Y:S01]  /*2e2a0*/  ENDCOLLECTIVE ;  /* 0x000000000000791b */ /* 0x003fe20003800000 */
.L_x_989:
[----:B------:R-:W-:Y:S01]  /*2e2b0*/  MOV R13, R78 ;  /* 0x0000004e000d7202 */ /* 0x000fe20000000f00 */
[----:B------:R-:W-:Y:S02]  /*2e2c0*/  IMAD.MOV.U32 R12, RZ, RZ, R2 ;  /* 0x000000ffff0c7224 */ /* 0x000fe400078e0002 */
[----:B------:R-:W-:-:S07]  /*2e2d0*/  IMAD.MOV.U32 R67, RZ, RZ, R14 ;  /* 0x000000ffff437224 */ /* 0x000fce00078e000e */
[----:B------:R-:W-:Y:S05]  /*2e2e0*/  WARPSYNC.COLLECTIVE R15, `(.L_x_990) ;  /* 0x000000000f087348 */ /* 0x000fea0003c00000 */
[----:B------:R0:W1:Y:S02]  /*2e2f0*/  SHFL.IDX P6, R14, R13, R12, R11 ;  /* 0x0000000c0d0e7389 */ /* 0x00006400000c000b */
[----:B01----:R-:W-:Y:S01]  /*2e300*/  ENDCOLLECTIVE ;  /* 0x000000000000791b */ /* 0x003fe20003800000 */
.L_x_990:
[----:B------:R-:W-:Y:S02]  /*2e310*/  IMAD.MOV.U32 R13, RZ, RZ, R74 ;  /* 0x000000ffff0d7224 */ /* 0x000fe400078e004a */
[----:B------:R-:W-:-:S07]  /*2e320*/  IMAD.MOV.U32 R78, RZ, RZ, R14 ;  /* 0x000000ffff4e7224 */ /* 0x000fce00078e000e */
[----:B------:R-:W-:Y:S05]  /*2e330*/  WARPSYNC.COLLECTIVE R15, `(.L_x_991) ;  /* 0x000000000f087348 */ /* 0x000fea0003c00000 */
[----:B------:R0:W1:Y:S02]  /*2e340*/  SHFL.IDX P6, R14, R13, R12, R11 ;  /* 0x0000000c0d0e7389 */ /* 0x00006400000c000b */
[----:B01----:R-:W-:Y:S01]  /*2e350*/  ENDCOLLECTIVE ;  /* 0x000000000000791b */ /* 0x003fe20003800000 */
.L_x_991:
        /* <DEDUP_REMOVED lines=8> */
.L_x_992:
[----:B------:R-:W-:Y:S02]  /*2e3e0*/  SEL R47, R67, R74, P0 ;  /* 0x0000004a432f7207 */ /* 0x000fe40000000000 */
[----:B------:R-:W-:Y:S01]  /*2e3f0*/  SEL R67, R74, R67, P0 ;  /* 0x000000434a437207 */ /* 0x000fe20000000000 */
[----:B------:R-:W-:Y:S02]  /*2e400*/  IMAD.MOV.U32 R13, RZ, RZ, R75 ;  /* 0x000000ffff0d7224 */ /* 0x000fe400078e004b */
[----:B------:R-:W-:-:S07]  /*2e410*/  IMAD.MOV.U32 R79, RZ, RZ, R14 ;  /* 0x000000ffff4f7224 */ /* 0x000fce00078e000e */
[----:B------:R-:W-:Y:S05]  /*2e420*/  WARPSYNC.COLLECTIVE R15, `(.L_x_993) ;  /* 0x000000000f087348 */ /* 0x000fea0003c00000 */
[----:B------:R0:W1:Y:S02]  /*2e430*/  SHFL.IDX P6, R14, R13, R12, R11 ;  /* 0x0000000c0d0e7389 */ /* 0x00006400000c000b */
[----:B01----:R-:W-:Y:S01]  /*2e440*/  ENDCOLLECTIVE ;  /* 0x000000000000791b */ /* 0x003fe20003800000 */
.L_x_993:
[----:B------:R-:W-:Y:S02]  /*2e450*/  IMAD.MOV.U32 R13, RZ, RZ, R86 ;  /* 0x000000ffff0d7224 */ /* 0x000fe400078e0056 */
[----:B------:R-:W-:Y:S02]  /*2e460*/  IMAD.MOV.U32 R12, RZ, RZ, R2 ;  /* 0x000000ffff0c7224 */ /* 0x000fe400078e0002 */
[----:B------:R-:W-:-:S07]  /*2e470*/  IMAD.MOV.U32 R75, RZ, RZ, R14 ;  /* 0x000000ffff4b7224 */ /* 0x000fce00078e000e */
[----:B------:R-:W-:Y:S05]  /*2e480*/  WARPSYNC.COLLECTIVE R15, `(.L_x_994) ;  /* 0x000000000f087348 */ /* 0x000fea0003c00000 */
[----:B------:R0:W1:Y:S02]  /*2e490*/  SHFL.IDX P6, R14, R13, R12, R11 ;  /* 0x0000000c0d0e7389 */ /* 0x00006400000c000b */
[----:B01----:R-:W-:Y:S01]  /*2e4a0*/  ENDCOLLECTIVE ;  /* 0x000000000000791b */ /* 0x003fe20003800000 */
.L_x_994:
[----:B------:R-:W-:Y:S01]  /*2e4b0*/  IMAD.MOV.U32 R13, RZ, RZ, R82 ;  /* 0x000000ffff0d7224 */ /* 0x000fe200078e0052 */
[----:B------:R-:W-:-:S07]  /*2e4c0*/  MOV R86, R14 ;  /* 0x0000000e00567202 */ /* 0x000fce0000000f00 */
[----:B------:R-:W-:Y:S05]  /*2e4d0*/  WARPSYNC.COLLECTIVE R15, `(.L_x_995) ;  /* 0x000000000f087348 */ /* 0x000fea0003c00000 */
[----:B------:R0:W1:Y:S02]  /*2e4e0*/  SHFL.IDX P6, R14, R13, R12, R11 ;  /* 0x0000000c0d0e7389 */ /* 0x00006400000c000b */
[----:B01----:R-:W-:Y:S01]  /*2e4f0*/  ENDCOLLECTIVE ;  /* 0x000000000000791b */ /* 0x003fe20003800000 */
.L_x_995:
        /* <DEDUP_REMOVED lines=8> */
.L_x_996:
[----:B------:R-:W-:Y:S02]  /*2e580*/  SEL R49, R75, R82, P0 ;  /* 0x000000524b317207 */ /* 0x000fe40000000000 */
[----:B------:R-:W-:Y:S02]  /*2e590*/  SEL R75, R82, R75, P0 ;  /* 0x0000004b524b7207 */ /* 0x000fe40000000000 */
[----:B------:R-:W-:Y:S01]  /*2e5a0*/  MOV R13, R83 ;  /* 0x00000053000d7202 */ /* 0x000fe20000000f00 */
[----:B------:R-:W-:-:S07]  /*2e5b0*/  IMAD.MOV.U32 R87, RZ, RZ, R14 ;  /* 0x000000ffff577224 */ /* 0x000fce00078e000e */
[----:B------:R-:W-:Y:S05]  /*2e5c0*/  WARPSYNC.COLLECTIVE R15, `(.L_x_997) ;  /* 0x000000000f087348 */ /* 0x000fea0003c00000 */
[----:B------:R0:W1:Y:S02]  /*2e5d0*/  SHFL.IDX P6, R14, R13, R12, R11 ;  /* 0x0000000c0d0e7389 */ /* 0x00006400000c000b */
[----:B01----:R-:W-:Y:S01]  /*2e5e0*/  ENDCOLLECTIVE ;  /* 0x000000000000791b */ /* 0x003fe20003800000 */
.L_x_997:
[----:B------:R-:W-:Y:S02]  /*2e5f0*/  IMAD.MOV.U32 R13, RZ, RZ, R95 ;  /* 0x000000ffff0d7224 */ /* 0x000fe400078e005f */
[----:B------:R-:W-:Y:S02]  /*2e600*/  IMAD.MOV.U32 R12, RZ, RZ, R2 ;  /* 0x000000ffff0c7224 */ /* 0x000fe400078e0002 */
[----:B------:R-:W-:-:S07]  /*2e610*/  IMAD.MOV.U32 R83, RZ, RZ, R14 ;  /* 0x000000ffff537224 */ /* 0x000fce00078e000e */
[----:B------:R-:W-:Y:S05]  /*2e620*/  WARPSYNC.COLLECTIVE R15, `(.L_x_998) ;  /* 0x000000000f087348 */ /* 0x000fea0003c00000 */
[----:B------:R0:W1:Y:S02]  /*2e630*/  SHFL.IDX P6, R14, R13, R12, R11 ;  /* 0x0000000c0d0e7389 */ /* 0x00006400000c000b */
[----:B01----:R-:W-:Y:S01]  /*2e640*/  ENDCOLLECTIVE ;  /* 0x000000000000791b */ /* 0x003fe20003800000 */
.L_x_998:
[----:B------:R-:W-:Y:S02]  /*2e650*/  IMAD.MOV.U32 R13, RZ, RZ, R90 ;  /* 0x000000ffff0d7224 */ /* 0x000fe400078e005a */
[----:B------:R-:W-:-:S07]  /*2e660*/  IMAD.MOV.U32 R95, RZ, RZ, R14 ;  /* 0x000000ffff5f7224 */ /* 0x000fce00078e000e */
[----:B------:R-:W-:Y:S05]  /*2e670*/  WARPSYNC.COLLECTIVE R15, `(.L_x_999) ;  /* 0x000000000f087348 */ /* 0x000fea0003c00000 */
[----:B------:R0:W1:Y:S02]  /*2e680*/  SHFL.IDX P6, R14, R13, R12, R11 ;  /* 0x0000000c0d0e7389 */ /* 0x00006400000c000b */
[----:B01----:R-:W-:Y:S01]  /*2e690*/  ENDCOLLECTIVE ;  /* 0x000000000000791b */ /* 0x003fe20003800000 */
.L_x_999:
        /* <DEDUP_REMOVED lines=8> */
.L_x_1000:
[----:B------:R-:W-:Y:S02]  /*2e720*/  SEL R51, R83, R90, P0 ;  /* 0x0000005a53337207 */ /* 0x000fe40000000000 */
[----:B------:R-:W-:Y:S01]  /*2e730*/  SEL R83, R90, R83, P0 ;  /* 0x000000535a537207 */ /* 0x000fe20000000000 */
[----:B------:R-:W-:Y:S02]  /*2e740*/  IMAD.MOV.U32 R13, RZ, RZ, R121 ;  /* 0x000000ffff0d7224 */ /* 0x000fe400078e0079 */
[----:B------:R-:W-:-:S07]  /*2e750*/  IMAD.MOV.U32 R91, RZ, RZ, R14 ;  /* 0x000000ffff5b7224 */ /* 0x000fce00078e000e */
[----:B------:R-:W-:Y:S05]  /*2e760*/  WARPSYNC.COLLECTIVE R15, `(.L_x_1001) ;  /* 0x000000000f087348 */ /* 0x000fea0003c00000 */
[----:B------:R0:W1:Y:S02]  /*2e770*/  SHFL.IDX P6, R14, R13, R12, R11 ;  /* 0x0000000c0d0e7389 */ /* 0x00006400000c000b */
[----:B01----:R-:W-:Y:S01]  /*2e780*/  ENDCOLLECTIVE ;  /* 0x000000000000791b */ /* 0x003fe20003800000 */
.L_x_1001:
[----:B------:R-:W-:Y:S01]  /*2e790*/  MOV R13, R102 ;  /* 0x00000066000d7202 */ /* 0x000fe20000000f00 */
[----:B------:R-:W-:Y:S02]  /*2e7a0*/  IMAD.MOV.U32 R12, RZ, RZ, R2 ;  /* 0x000000ffff0c7224 */ /* 0x000fe400078e0002 */
[----:B------:R-:W-:-:S07]  /*2e7b0*/  IMAD.MOV.U32 R103, RZ, RZ, R14 ;  /* 0x000000ffff677224 */ /* 0x000fce00078e000e */
[----:B------:R-:W-:Y:S05]  /*2e7c0*/  WARPSYNC.COLLECTIVE R15, `(.L_x_1002) ;  /* 0x000000000f087348 */ /* 0x000fea0003c00000 */
[----:B------:R0:W1:Y:S02]  /*2e7d0*/  SHFL.IDX P6, R14, R13, R12, R11 ;  /* 0x0000000c0d0e7389 */ /* 0x00006400000c000b */
[----:B01----:R-:W-:Y:S01]  /*2e7e0*/  ENDCOLLECTIVE ;  /* 0x000000000000791b */ /* 0x003fe20003800000 */
.L_x_1002:
[----:B------:R-:W-:Y:S02]  /*2e7f0*/  IMAD.MOV.U32 R13, RZ, RZ, R99 ;  /* 0x000000ffff0d7224 */ /* 0x000fe400078e0063 */
[----:B------:R-:W-:-:S07]  /*2e800*/  IMAD.MOV.U32 R102, RZ, RZ, R14 ;  /* 0x000000ffff667224 */ /* 0x000fce00078e000e */
[----:B------:R-:W-:Y:S05]  /*2e810*/  WARPSYNC.COLLECTIVE R15, `(.L_x_1003) ;  /* 0x000000000f087348 */ /* 0x000fea0003c00000 */
[----:B------:R0:W1:Y:S02]  /*2e820*/  SHFL.IDX P6, R14, R13, R12, R11 ;  /* 0x0000000c0d0e7389 */ /* 0x00006400000c000b */
[----:B01----:R-:W-:Y:S01]  /*2e830*/  ENDCOLLECTIVE ;  /* 0x000000000000791b */ /* 0x003fe20003800000 */
.L_x_1003:
        /* <DEDUP_REMOVED lines=8> */
.L_x_1004:
[----:B------:R-:W-:Y:S02]  /*2e8c0*/  SEL R53, R103, R99, P0 ;  /* 0x0000006367357207 */ /* 0x000fe40000000000 */
[----:B------:R-:W-:Y:S01]  /*2e8d0*/  SEL R99, R99, R103, P0 ;  /* 0x0000006763637207 */ /* 0x000fe20000000000 */
[----:B------:R-:W-:Y:S02]  /*2e8e0*/  IMAD.MOV.U32 R13, RZ, RZ, R125 ;  /* 0x000000ffff0d7224 */ /* 0x000fe400078e007d */
[----:B------:R-:W-:-:S07]  /*2e8f0*/  IMAD.MOV.U32 R98, RZ, RZ, R14 ;  /* 0x000000ffff627224 */ /* 0x000fce00078e000e */
[----:B------:R-:W-:Y:S05]  /*2e900*/  WARPSYNC.COLLECTIVE R15, `(.L_x_1005) ;  /* 0x000000000f087348 */ /* 0x000fea0003c00000 */
[----:B------:R0:W1:Y:S02]  /*2e910*/  SHFL.IDX P6, R14, R13, R12, R11 ;  /* 0x0000000c0d0e7389 */ /* 0x00006400000c000b */
[----:B01----:R-:W-:Y:S01]  /*2e920*/  ENDCOLLECTIVE ;  /* 0x000000000000791b */ /* 0x003fe20003800000 */
.L_x_1005:
[----:B------:R-:W-:Y:S02]  /*2e930*/  IMAD.MOV.U32 R13, RZ, RZ, R110 ;  /* 0x000000ffff0d7224 */ /* 0x000fe400078e006e */
[----:B------:R-:W-:Y:S02]  /*2e940*/  IMAD.MOV.U32 R12, RZ, RZ, R2 ;  /* 0x000000ffff0c7224 */ /* 0x000fe400078e0002 */
[----:B------:R-:W-:-:S07]  /*2e950*/  IMAD.MOV.U32 R107, RZ, RZ, R14 ;  /* 0x000000ffff6b7224 */ /* 0x000fce00078e000e */
[----:B------:R-:W-:Y:S05]  /*2e960*/  WARPSYNC.COLLECTIVE R15, `(.L_x_1006) ;  /* 0x000000000f087348 */ /* 0x000fea0003c00000 */
[----:B------:R0:W1:Y:S02]  /*2e970*/  SHFL.IDX P6, R14, R13, R12, R11 ;  /* 0x0000000c0d0e7389 */ /* 0x00006400000c000b */
[----:B01----:R-:W-:Y:S01]  /*2e980*/  ENDCOLLECTIVE ;  /* 0x000000000000791b */ /* 0x003fe20003800000 */
.L_x_1006:
[----:B------:R-:W-:Y:S01]  /*2e990*/  IMAD.MOV.U32 R13, RZ, RZ, R106 ;  /* 0x000000ffff0d7224 */ /* 0x000fe200078e006a */
[----:B------:R-:W-:-:S07]  /*2e9a0*/  MOV R110, R14 ;  /* 0x0000000e006e7202 */ /* 0x000fce0000000f00 */
[----:B------:R-:W-:Y:S05]  /*2e9b0*/  WARPSYNC.COLLECTIVE R15, `(.L_x_1007) ;  /* 0x000000000f087348 */ /* 0x000fea0003c00000 */
[----:B------:R0:W1:Y:S02]  /*2e9c0*/  SHFL.IDX P6, R14, R13, R12, R11 ;  /* 0x0000000c0d0e7389 */ /* 0x00006400000c000b */
[----:B01----:R-:W-:Y:S01]  /*2e9d0*/  ENDCOLLECTIVE ;  /* 0x000000000000791b */ /* 0x003fe20003800000 */
.L_x_1007:
        /* <DEDUP_REMOVED lines=8> */
.L_x_1008:
[----:B------:R-:W-:Y:S02]  /*2ea60*/  SEL R60, R107, R106, P0 ;  /* 0x0000006a6b3c7207 */ /* 0x000fe40000000000 */
[----:B------:R-:W-:Y:S01]  /*2ea70*/  SEL R106, R106, R107, P0 ;  /* 0x0000006b6a6a7207 */ /* 0x000fe20000000000 */
[----:B------:R-:W-:Y:S01]  /*2ea80*/  IMAD.MOV.U32 R13, RZ, RZ, R111 ;  /* 0x000000ffff0d7224 */ /* 0x000fe200078e006f */
[----:B------:R-:W-:-:S07]  /*2ea90*/  MOV R115, R14 ;  /* 0x0000000e00737202 */ /* 0x000fce0000000f00 */
[----:B------:R-:W-:Y:S05]  /*2eaa0*/  WARPSYNC.COLLECTIVE R15, `(.L_x_1009) ;  /* 0x000000000f087348 */ /* 0x000fea0003c00000 */
[----:B------:R0:W1:Y:S02]  /*2eab0*/  SHFL.IDX P6, R14, R13, R12, R11 ;  /* 0x0000000c0d0e7389 */ /* 0x00006400000c000b */
[----:B01----:R-:W-:Y:S01]  /*2eac0*/  ENDCOLLECTIVE ;  /* 0x000000000000791b */ /* 0x003fe20003800000 */
.L_x_1009:
[----:B------:R-:W-:Y:S02]  /*2ead0*/  IMAD.MOV.U32 R13, RZ, RZ, R118 ;  /* 0x000000ffff0d7224 */ /* 0x000fe400078e0076 */
[----:B------:R-:W-:Y:S02]  /*2eae0*/  IMAD.MOV.U32 R12, RZ, RZ, R2 ;  /* 0x000000ffff0c7224 */ /* 0x000fe400078e0002 */
[----:B------:R-:W-:-:S07]  /*2eaf0*/  IMAD.MOV.U32 R114, RZ, RZ, R14 ;  /* 0x000000ffff727224 */ /* 0x000fce00078e000e */
[----:B------:R-:W-:Y:S05]  /*2eb00*/  WARPSYNC.COLLECTIVE R15, `(.L_x_1010) ;  /* 0x000000000f087348 */ /* 0x000fea0003c00000 */
[----:B------:R0:W1:Y:S02]  /*2eb10*/  SHFL.IDX P6, R14, R13, R12, R11 ;  /* 0x0000000c0d0e7389 */ /* 0x00006400000c000b */
[----:B01----:R-:W-:Y:S01]  /*2eb20*/  ENDCOLLECTIVE ;  /* 0x000000000000791b */ /* 0x003fe20003800000 */
.L_x_1010:
[----:B------:R-:W-:Y:S01]  /*2eb30*/  IMAD.MOV.U32 R13, RZ, RZ, R129 ;  /* 0x000000ffff0d7224 */ /* 0x000fe200078e0081 */
[----:B------:R-:W-:-:S07]  /*2eb40*/  MOV R118, R14 ;  /* 0x0000000e00767202 */ /* 0x000fce0000000f00 */
[----:B------:R-:W-:Y:S05]  /*2eb50*/  WARPSYNC.COLLECTIVE R15, `(.L_x_1011) ;  /* 0x000000000f087348 */ /* 0x000fea0003c00000 */
[----:B------:R0:W1:Y:S02]  /*2eb60*/  SHFL.IDX P6, R14, R13, R12, R11 ;  /* 0x0000000c0d0e7389 */ /* 0x00006400000c000b */
[----:B01----:R-:W-:Y:S01]  /*2eb70*/  ENDCOLLECTIVE ;  /* 0x000000000000791b */ /* 0x003fe20003800000 */
.L_x_1011:
        /* <DEDUP_REMOVED lines=8> */
.L_x_1012:
[----:B------:R-:W-:Y:S02]  /*2ec00*/  SEL R64, R114, R111, P0 ;  /* 0x0000006f72407207 */ /* 0x000fe40000000000 */
[----:B------:R-:W-:Y:S01]  /*2ec10*/  SEL R111, R111, R114, P0 ;  /* 0x000000726f6f7207 */ /* 0x000fe20000000000 */
[----:B------:R-:W-:Y:S01]  /*2ec20*/  IMAD.MOV.U32 R13, RZ, RZ, R119 ;  /* 0x000000ffff0d7224 */ /* 0x000fe200078e0077 */
[----:B------:R-:W-:-:S07]  /*2ec30*/  MOV R122, R14 ;  /* 0x0000000e007a7202 */ /* 0x000fce0000000f00 */
[----:B------:R-:W-:Y:S05]  /*2ec40*/  WARPSYNC.COLLECTIVE R15, `(.L_x_1013) ;  /* 0x000000000f087348 */ /* 0x000fea0003c00000 */
[----:B------:R0:W1:Y:S02]  /*2ec50*/  SHFL.IDX P6, R14, R13, R12, R11 ;  /* 0x0000000c0d0e7389 */ /* 0x00006400000c000b */
[----:B01----:R-:W-:Y:S01]  /*2ec60*/  ENDCOLLECTIVE ;  /* 0x000000000000791b */ /* 0x003fe20003800000 */
.L_x_1013:
[----:B------:R-:W-:Y:S02]  /*2ec70*/  IMAD.MOV.U32 R13, RZ, RZ, R126 ;  /* 0x000000ffff0d7224 */ /* 0x000fe400078e007e */
[----:B------:R-:W-:Y:S02]  /*2ec80*/  IMAD.MOV.U32 R12, RZ, RZ, R2 ;  /* 0x000000ffff0c7224 */ /* 0x000fe400078e0002 */
[----:B------:R-:W-:-:S07]  /*2ec90*/  IMAD.MOV.U32 R121, RZ, RZ, R14 ;  /* 0x000000ffff797224 */ /* 0x000fce00078e000e */
[----:B------:R-:W-:Y:S05]  /*2eca0*/  WARPSYNC.COLLECTIVE R15, `(.L_x_1014) ;  /* 0x000000000f087348 */ /* 0x000fea0003c00000 */
[----:B------:R0:W1:Y:S02]  /*2ecb0*/  SHFL.IDX P6, R14, R13, R12, R11 ;  /* 0x0000000c0d0e7389 */ /* 0x00006400000c000b */
[----:B01----:R-:W-:Y:S01]  /*2ecc0*/  ENDCOLLECTIVE ;  /* 0x000000000000791b */ /* 0x003fe20003800000 */
.L_x_1014:
[----:B------:R-:W-:Y:S01]  /*2ecd0*/  IMAD.MOV.U32 R13, RZ, RZ, R123 ;  /* 0x000000ffff0d7224 */ /* 0x000fe200078e007b */
[----:B------:R-:W-:-:S07]  /*2ece0*/  MOV R126, R14 ;  /* 0x0000000e007e7202 */ /* 0x000fce0000000f00 */
[----:B------:R-:W-:Y:S05]  /*2ecf0*/  WARPSYNC.COLLECTIVE R15, `(.L_x_1015) ;  /* 0x000000000f087348 */ /* 0x000fea0003c00000 */
[----:B------:R0:W1:Y:S02]  /*2ed00*/  SHFL.IDX P6, R14, R13, R12, R11 ;  /* 0x0000000c0d0e7389 */ /* 0x00006400000c000b */
[----:B01----:R-:W-:Y:S01]  /*2ed10*/  ENDCOLLECTIVE ;  /* 0x000000000000791b */ /* 0x003fe20003800000 */
.L_x_1015:
        /* <DEDUP_REMOVED lines=8> */
.L_x_1016:
[----:B------:R-:W-:Y:S02]  /*2eda0*/  SEL R72, R121, R119, P0 ;  /* 0x0000007779487207 */ /* 0x000fe40000000000 */
[----:B------:R-:W-:Y:S01]  /*2edb0*/  SEL R119, R119, R121, P0 ;  /* 0x0000007977777207 */ /* 0x000fe20000000000 */
[----:B------:R-:W-:Y:S01]  /*2edc0*/  IMAD.MOV.U32 R13, RZ, RZ, R127 ;  /* 0x000000ffff0d7224 */ /* 0x000fe200078e007f */
[----:B------:R-:W-:-:S07]  /*2edd0*/  MOV R125, R14 ;  /* 0x0000000e007d7202 */ /* 0x000fce0000000f00 */
[----:B------:R-:W-:Y:S05]  /*2ede0*/  WARPSYNC.COLLECTIVE R15, `(.L_x_1017) ;  /* 0x000000000f087348 */ /* 0x000fea0003c00000 */
[----:B------:R0:W1:Y:S02]  /*2edf0*/  SHFL.IDX P6, R14, R13, R12, R11 ;  /* 0x0000000c0d0e7389 */ /* 0x00006400000c000b */
[----:B01----:R-:W-:Y:S01]  /*2ee00*/  ENDCOLLECTIVE ;  /* 0x000000000000791b */ /* 0x003fe20003800000 */
.L_x_1017:
[----:B------:R-:W-:Y:S02]  /*2ee10*/  IMAD.MOV.U32 R13, RZ, RZ, R134 ;  /* 0x000000ffff0d7224 */ /* 0x000fe400078e0086 */
[----:B------:R-:W-:Y:S02]  /*2ee20*/  IMAD.MOV.U32 R12, RZ, RZ, R2 ;  /* 0x000000ffff0c7224 */ /* 0x000fe400078e0002 */
[----:B------:R-:W-:-:S07]  /*2ee30*/  IMAD.MOV.U32 R123, RZ, RZ, R14 ;  /* 0x000000ffff7b7224 */ /* 0x000fce00078e000e */
[----:B------:R-:W-:Y:S05]  /*2ee40*/  WARPSYNC.COLLECTIVE R15, `(.L_x_1018) ;  /* 0x000000000f087348 */ /* 0x000fea0003c00000 */
[----:B------:R0:W1:Y:S02]  /*2ee50*/  SHFL.IDX P6, R14, R13, R12, R11 ;  /* 0x0000000c0d0e7389 */ /* 0x00006400000c000b */
[----:B01----:R-:W-:Y:S01]  /*2ee60*/  ENDCOLLECTIVE ;  /* 0x000000000000791b */ /* 0x003fe20003800000 */
.L_x_1018:
[----:B------:R-:W-:Y:S01]  /*2ee70*/  IMAD.MOV.U32 R13, RZ, RZ, R131 ;  /* 0x000000ffff0d7224 */ /* 0x000fe200078e0083 */
[----:B------:R-:W-:-:S07]  /*2ee80*/  MOV R134, R14 ;  /* 0x0000000e00867202 */ /* 0x000fce0000000f00 */
[----:B------:R-:W-:Y:S05]  /*2ee90*/  WARPSYNC.COLLECTIVE R15, `(.L_x_1019) ;  /* 0x000000000f087348 */ /* 0x000fea0003c00000 */
[----:B------:R0:W1:Y:S02]  /*2eea0*/  SHFL.IDX P6, R14, R13, R12, R11 ;  /* 0x0000000c0d0e7389 */ /* 0x00006400000c000b */
[----:B01----:R-:W-:Y:S01]  /*2eeb0*/  ENDCOLLECTIVE ;  /* 0x000000000000791b */ /* 0x003fe20003800000 */
.L_x_1019:
        /* <DEDUP_REMOVED lines=8> */
.L_x_1020:
[----:B------:R-:W-:Y:S02]  /*2ef40*/  SEL R76, R123, R127, P0 ;  /* 0x0000007f7b4c7207 */ /* 0x000fe40000000000 */
[----:B------:R-:W-:Y:S01]  /*2ef50*/  SEL R123, R127, R123, P0 ;  /* 0x0000007b7f7b7207 */ /* 0x000fe20000000000 */
[----:B------:R-:W-:Y:S01]  /*2ef60*/  IMAD.MOV.U32 R13, RZ, RZ, R135 ;  /* 0x000000ffff0d7224 */ /* 0x000fe200078e0087 */
[----:B------:R-:W-:-:S07]  /*2ef70*/  MOV R133, R14 ;  /* 0x0000000e00857202 */ /* 0x000fce0000000f00 */
[----:B------:R-:W-:Y:S05]  /*2ef80*/  WARPSYNC.COLLECTIVE R15, `(.L_x_1021) ;  /* 0x000000000f087348 */ /* 0x000fea0003c00000 */
[----:B------:R0:W1:Y:S02]  /*2ef90*/  SHFL.IDX P6, R14, R13, R12, R11 ;  /* 0x0000000c0d0e7389 */ /* 0x00006400000c000b */
[----:B01----:R-:W-:Y:S01]  /*2efa0*/  ENDCOLLECTIVE ;  /* 0x000000000000791b */ /* 0x003fe20003800000 */
.L_x_1021:
[----:B------:R-:W-:Y:S02]  /*2efb0*/  IMAD.MOV.U32 R13, RZ, RZ, R142 ;  /* 0x000000ffff0d7224 */ /* 0x000fe400078e008e */
[----:B------:R-:W-:Y:S02]  /*2efc0*/  IMAD.MOV.U32 R12, RZ, RZ, R2 ;  /* 0x000000ffff0c7224 */ /* 0x000fe400078e0002 */
[----:B------:R-:W-:-:S07]  /*2efd0*/  IMAD.MOV.U32 R131, RZ, RZ, R14 ;  /* 0x000000ffff837224 */ /* 0x000fce00078e000e */
[----:B------:R-:W-:Y:S05]  /*2efe0*/  WARPSYNC.COLLECTIVE R15, `(.L_x_1022) ;  /* 0x000000000f087348 */ /* 0x000fea0003c00000 */
[----:B------:R0:W1:Y:S02]  /*2eff0*/  SHFL.IDX P6, R14, R13, R12, R11 ;  /* 0x0000000c0d0e7389 */ /* 0x00006400000c000b */
[----:B01----:R-:W-:Y:S01]  /*2f000*/  ENDCOLLECTIVE ;  /* 0x000000000000791b */ /* 0x003fe20003800000 */
.L_x_1022:
[----:B------:R-:W-:Y:S01]  /*2f010*/  IMAD.MOV.U32 R13, RZ, RZ, R138 ;  /* 0x000000ffff0d7224 */ /* 0x000fe200078e008a */
[----:B------:R-:W-:-:S07]  /*2f020*/  MOV R130, R14 ;  /* 0x0000000e00827202 */ /* 0x000fce0000000f00 */
[----:B------:R-:W-:Y:S05]  /*2f030*/  WARPSYNC.COLLECTIVE R15, `(.L_x_1023) ;  /* 0x000000000f087348 */ /* 0x000fea0003c00000 */
[----:B------:R0:W1:Y:S02]  /*2f040*/  SHFL.IDX P6, R14, R13, R12, R11 ;  /* 0x0000000c0d0e7389 */ /* 0x00006400000c000b */
[----:B01----:R-:W-:Y:S01]  /*2f050*/  ENDCOLLECTIVE ;  /* 0x000000000000791b */ /* 0x003fe20003800000 */
.L_x_1023:
        /* <DEDUP_REMOVED lines=8> */
.L_x_1024:
[----:B------:R-:W-:Y:S02]  /*2f0e0*/  SEL R80, R131, R129, P0 ;  /* 0x0000008183507207 */ /* 0x000fe40000000000 */
[----:B------:R-:W-:Y:S01]  /*2f0f0*/  SEL R129, R129, R131, P0 ;  /* 0x0000008381817207 */ /* 0x000fe20000000000 */
[----:B------:R-:W-:Y:S01]  /*2f100*/  IMAD.MOV.U32 R13, RZ, RZ, R208 ;  /* 0x000000ffff0d7224 */ /* 0x000fe200078e00d0 */
[----:B------:R-:W-:-:S07]  /*2f110*/  MOV R66, R14 ;  /* 0x0000000e00427202 */ /* 0x000fce0000000f00 */
[----:B------:R-:W-:Y:S05]  /*2f120*/  WARPSYNC.COLLECTIVE R15, `(.L_x_1025) ;  /* 0x000000000f087348 */ /* 0x000fea0003c00000 */
[----:B------:R0:W1:Y:S02]  /*2f130*/  SHFL.IDX P6, R14, R13, R12, R11 ;  /* 0x0000000c0d0e7389 */ /* 0x00006400000c000b */
[----:B01----:R-:W-:Y:S01]  /*2f140*/  ENDCOLLECTIVE ;  /* 0x000000000000791b */ /* 0x003fe20003800000 */
.L_x_1025:
[----:B------:R-:W-:Y:S02]  /*2f150*/  IMAD.MOV.U32 R13, RZ, RZ, R150 ;  /* 0x000000ffff0d7224 */ /* 0x000fe400078e0096 */
[----:B------:R-:W-:Y:S02]  /*2f160*/  IMAD.MOV.U32 R12, RZ, RZ, R2 ;  /* 0x000000ffff0c7224 */ /* 0x000fe400078e0002 */
[----:B------:R-:W-:Y:S02]  /*2f170*/  IMAD.MOV.U32 R2, RZ, RZ, RZ ;  /* 0x000000ffff027224 */ /* 0x000fe400078e00ff */
[----:B------:R-:W-:-:S07]  /*2f180*/  IMAD.MOV.U32 R62, RZ, RZ, R14 ;  /* 0x000000ffff3e7224 */ /* 0x000fce00078e000e */
[----:B------:R-:W-:Y:S05]  /*2f190*/  WARPSYNC.COLLECTIVE R15, `(.L_x_1026) ;  /* 0x000000000f087348 */ /* 0x000fea0003c00000 */
[----:B------:R0:W1:Y:S02]  /*2f1a0*/  SHFL.IDX P6, R14, R13, R12, R11 ;  /* 0x0000000c0d0e7389 */ /* 0x00006400000c000b */
[----:B01----:R-:W-:Y:S01]  /*2f1b0*/  ENDCOLLECTIVE ;  /* 0x000000000000791b */ /* 0x003fe20003800000 */
.L_x_1026:
[----:B------:R-:W-:Y:S01]  /*2f1c0*/  IMAD.MOV.U32 R13, RZ, RZ, R209 ;  /* 0x000000ffff0d7224 */ /* 0x000fe200078e00d1 */
[----:B------:R-:W-:-:S07]  /*2f1d0*/  MOV R0, R14 ;  /* 0x0000000e00007202 */ /* 0x000fce0000000f00 */
[----:B------:R-:W-:Y:S05]  /*2f1e0*/  WARPSYNC.COLLECTIVE R15, `(.L_x_1027) ;  /* 0x000000000f087348 */ /* 0x000fea0003c00000 */
[----:B------:R0:W1:Y:S02]  /*2f1f0*/  SHFL.IDX P6, R14, R13, R12, R11 ;  /* 0x0000000c0d0e7389 */ /* 0x00006400000c000b */
[----:B01----:R-:W-:Y:S01]  /*2f200*/  ENDCOLLECTIVE ;  /* 0x000000000000791b */ /* 0x003fe20003800000 */
.L_x_1027:
[----:B------:R-:W-:Y:S01]  /*2f210*/  IMAD.MOV.U32 R11, RZ, RZ, R14 ;  /* 0x000000ffff0b7224 */ /* 0x000fe200078e000e */
[----:B------:R-:W-:Y:S06]  /*2f220*/  BRA `(.L_x_1028) ;  /* 0xfffffed000bc7947 */ /* 0x000fec000383ffff */
.L_x_664:
[----:B------:R-:W-:Y:S01]  /*2f230*/  IMAD.MOV.U32 R13, RZ, RZ, R20 ;  /* 0x000000ffff0d7224 */ /* 0x000fe200078e0014 */
[----:B------:R-:W-:Y:S01]  /*2f240*/  MOV R12, RZ ;  /* 0x000000ff000c7202 */ /* 0x000fe20000000f00 */
[----:B------:R-:W-:Y:S02]  /*2f250*/  IMAD.MOV.U32 R11, RZ, RZ, 0x181f ;  /* 0x0000181fff0b7424 */ /* 0x000fe400078e00ff */
[----:B------:R-:W-:-:S07]  /*2f260*/  IMAD.MOV.U32 R15, RZ, RZ, -0x1 ;  /* 0xffffffffff0f7424 */ /* 0x000fce00078e00ff */
[----:B-----5:R-:W-:Y:S05]  /*2f270*/  WARPSYNC.COLLECTIVE R15, `(.L_x_1029) ;  /* 0x000000000f087348 */ /* 0x020fea0003c00000 */
[----:B------:R0:W1:Y:S02]  /*2f280*/  SHFL.IDX P6, R14, R13, R12, R11 ;  /* 0x0000000c0d0e7389 */ /* 0x00006400000c000b */
[----:B01---5:R-:W-:Y:S01]  /*2f290*/  ENDCOLLECTIVE ;  /* 0x000000000000791b */ /* 0x023fe20003800000 */
.L_x_1029:
[----:B------:R-:W-:Y:S02]  /*2f2a0*/  IMAD.MOV.U32 R13, RZ, RZ, R0 ;  /* 0x000000ffff0d7224 */ /* 0x000fe400078e0000 */
[----:B------:R-:W-:-:S07]  /*2f2b0*/  IMAD.MOV.U32 R21, RZ, RZ, R14 ;  /* 0x000000ffff157224 */ /* 0x000fce00078e000e */
[----:B------:R-:W-:Y:S05]  /*2f2c0*/  WARPSYNC.COLLECTIVE R15, `(.L_x_1030) ;  /* 0x000000000f087348 */ /* 0x000fea0003c00000 */
[----:B------:R0:W1:Y:S02]  /*2f2d0*/  SHFL.IDX P6, R14, R13, R12, R11 ;  /* 0x0000000c0d0e7389 */ /* 0x00006400000c000b */
[----:B01----:R-:W-:Y:S01]  /*2f2e0*/  ENDCOLLECTIVE ;  /* 0x000000000000791b */ /* 0x003fe20003800000 */
.L_x_1030:
[----:B------:R-:W-:Y:S05]  /*2f2f0*/  BRA `(.L_x_1031) ;  /* 0xfffffee400e07947 */ /* 0x000fea000383ffff */
.L_x_667:
[----:B------:R-:W-:Y:S01]  /*2f300*/  BSSY B1, `(.L_x_1032) ;  /* 0x0000008000017945 */ /* 0x000fe20003800000 */
[----:B-1----:R-:W-:Y:S01]  /*2f310*/  MOV R13, R20 ;  /* 0x00000014000d7202 */ /* 0x002fe20000000f00 */
[----:B------:R-:W-:Y:S02]  /*2f320*/  IMAD.MOV.U32 R12, RZ, RZ, 0x1 ;  /* 0x00000001ff0c7424 */ /* 0x000fe400078e00ff */
[----:B------:R-:W-:Y:S02]  /*2f330*/  IMAD.MOV.U32 R11, RZ, RZ, 0x181f ;  /* 0x0000181fff0b7424 */ /* 0x000fe400078e00ff */
[----:B------:R-:W-:-:S07]  /*2f340*/  IMAD.MOV.U32 R15, RZ, RZ, -0x1 ;  /* 0xffffffffff0f7424 */ /* 0x000fce00078e00ff */
[----:B0-2--5:R-:W-:Y:S05]  /*2f350*/  WARPSYNC.COLLECTIVE R15, `(.L_x_1033) ;  /* 0x000000000f087348 */ /* 0x025fea0003c00000 */
[----:B--2---:R1:W2:Y:S02]  /*2f360*/  SHFL.IDX P6, R14, R13, R12, R11 ;  /* 0x0000000c0d0e7389 */ /* 0x0042a400000c000b */
[----:B012--5:R-:W-:Y:S01]  /*2f370*/  ENDCOLLECTIVE ;  /* 0x000000000000791b */ /* 0x027fe20003800000 */
.L_x_1033:
[----:B------:R-:W-:Y:S05]  /*2f380*/  BSYNC B1 ;  /* 0x0000000000017941 */ /* 0x000fea0003800000 */
.L_x_1032:
        /* <DEDUP_REMOVED lines=8> */
.L_x_1034:
[----:B------:R-:W-:Y:S05]  /*2f410*/  BRA `(.L_x_1035) ;  /* 0xfffffee800107947 */ /* 0x000fea000383ffff */
.L_x_670:
[----:B------:R-:W-:Y:S01]  /*2f420*/  BSSY B1, `(.L_x_1036) ;  /* 0x0000008000017945 */ /* 0x000fe20003800000 */
[----:B------:R-:W-:Y:S01]  /*2f430*/  IMAD.MOV.U32 R13, RZ, RZ, R20 ;  /* 0x000000ffff0d7224 */ /* 0x000fe200078e0014 */
[----:B------:R-:W-:Y:S01]  /*2f440*/  MOV R12, 0x2 ;  /* 0x00000002000c7802 */ /* 0x000fe20000000f00 */
[----:B------:R-:W-:Y:S02]  /*2f450*/  IMAD.MOV.U32 R11, RZ, RZ, 0x181f ;  /* 0x0000181fff0b7424 */ /* 0x000fe400078e00ff */
[----:B------:R-:W-:-:S07]  /*2f460*/  IMAD.MOV.U32 R15, RZ, RZ, -0x1 ;  /* 0xffffffffff0f7424 */ /* 0x000fce00078e00ff */
[----:B0123-5:R-:W-:Y:S05]  /*2f470*/  WARPSYNC.COLLECTIVE R15, `(.L_x_1037) ;  /* 0x000000000f087348 */ /* 0x02ffea0003c00000 */
[----:B--2---:R2:W4:Y:S02]  /*2f480*/  SHFL.IDX P6, R14, R13, R12, R11 ;  /* 0x0000000c0d0e7389 */ /* 0x00452400000c000b */
[----:B012345:R-:W-:Y:S01]  /*2f490*/  ENDCOLLECTIVE ;  /* 0x000000000000791b */ /* 0x03ffe20003800000 */
.L_x_1037:
[----:B------:R-:W-:Y:S05]  /*2f4a0*/  BSYNC B1 ;  /* 0x0000000000017941 */ /* 0x000fea0003800000 */
.L_x_1036:
        /* <DEDUP_REMOVED lines=8> */
.L_x_1038:
[----:B------:R-:W-:Y:S05]  /*2f530*/  BRA `(.L_x_1039) ;  /* 0xfffffee800447947 */ /* 0x000fea000383ffff */
.L_x_673:
[----:B------:R-:W-:Y:S01]  /*2f540*/  BSSY B1, `(.L_x_1040) ;  /* 0x0000008000017945 */ /* 0x000fe20003800000 */
[----:B------:R-:W-:Y:S01]  /*2f550*/  IMAD.MOV.U32 R13, RZ, RZ, R20 ;  /* 0x000000ffff0d7224 */ /* 0x000fe200078e0014 */
[----:B------:R-:W-:Y:S01]  /*2f560*/  MOV R11, 0x181f ;  /* 0x0000181f000b7802 */ /* 0x000fe20000000f00 */
[----:B------:R-:W-:Y:S02]  /*2f570*/  IMAD.MOV.U32 R12, RZ, RZ, 0x3 ;  /* 0x00000003ff0c7424 */ /* 0x000fe400078e00ff */
[----:B------:R-:W-:-:S07]  /*2f580*/  IMAD.MOV.U32 R15, RZ, RZ, -0x1 ;  /* 0xffffffffff0f7424 */ /* 0x000fce00078e00ff */
[----:B012345:R-:W-:Y:S05]  /*2f590*/  WARPSYNC.COLLECTIVE R15, `(.L_x_1041) ;  /* 0x000000000f087348 */ /* 0x03ffea0003c00000 */
[----:B----4-:R4:W0:Y:S02]  /*2f5a0*/  SHFL.IDX P6, R14, R13, R12, R11 ;  /* 0x0000000c0d0e7389 */ /* 0x01082400000c000b */
[----:B012345:R-:W-:Y:S01]  /*2f5b0*/  ENDCOLLECTIVE ;  /* 0x000000000000791b */ /* 0x03ffe20003800000 */
.L_x_1041:
[----:B------:R-:W-:Y:S05]  /*2f5c0*/  BSYNC B1 ;  /* 0x0000000000017941 */ /* 0x000fea0003800000 */
.L_x_1040:
        /* <DEDUP_REMOVED lines=8> */
.L_x_1042:
[----:B------:R-:W-:Y:S05]  /*2f650*/  BRA `(.L_x_1043) ;  /* 0xfffffee800787947 */ /* 0x000fea000383ffff */
.L_x_675:
[----:B------:R-:W-:Y:S01]  /*2f660*/  IMAD.MOV.U32 R13, RZ, RZ, R2 ;  /* 0x000000ffff0d7224 */ /* 0x000fe200078e0002 */
[----:B------:R-:W-:Y:S01]  /*2f670*/  MOV R15, 0xffffffff ;  /* 0xffffffff000f7802 */ /* 0x000fe20000000f00 */
[----:B------:R-:W-:Y:S02]  /*2f680*/  IMAD.MOV.U32 R12, RZ, RZ, RZ ;  /* 0x000000ffff0c7224 */ /* 0x000fe400078e00ff */
[----:B------:R-:W-:-:S07]  /*2f690*/  IMAD.MOV.U32 R11, RZ, RZ, 0x1c1f ;  /* 0x00001c1fff0b7424 */ /* 0x000fce00078e00ff */
[----:B------:R-:W-:Y:S05]  /*2f6a0*/  WARPSYNC.COLLECTIVE R15, `(.L_x_1044) ;  /* 0x000000000f087348 */ /* 0x000fea0003c00000 */
[----:B------:R0:W1:Y:S02]  /*2f6b0*/  SHFL.IDX P6, R14, R13, R12, R11 ;  /* 0x0000000c0d0e7389 */ /* 0x00006400000c000b */
[----:B01----:R-:W-:Y:S01]  /*2f6c0*/  ENDCOLLECTIVE ;  /* 0x000000000000791b */ /* 0x003fe20003800000 */
.L_x_1044:
[----:B------:R-:W-:Y:S02]  /*2f6d0*/  IMAD.MOV.U32 R13, RZ, RZ, R0 ;  /* 0x000000ffff0d7224 */ /* 0x000fe400078e0000 */
[----:B------:R-:W-:-:S07]  /*2f6e0*/  IMAD.MOV.U32 R20, RZ, RZ, R14 ;  /* 0x000000ffff147224 */ /* 0x000fce00078e000e */
[----:B------:R-:W-:Y:S05]  /*2f6f0*/  WARPSYNC.COLLECTIVE R15, `(.L_x_1045) ;  /* 0x000000000f087348 */ /* 0x000fea0003c00000 */
[----:B------:R0:W1:Y:S02]  /*2f700*/  SHFL.IDX P6, R14, R13, R12, R11 ;  /* 0x0000000c0d0e7389 */ /* 0x00006400000c000b */
[----:B01----:R-:W-:Y:S01]  /*2f710*/  ENDCOLLECTIVE ;  /* 0x000000000000791b */ /* 0x003fe20003800000 */
.L_x_1045:
[----:B------:R-:W-:Y:S01]  /*2f720*/  IMAD.MOV.U32 R11, RZ, RZ, R14 ;  /* 0x000000ffff0b7224 */ /* 0x000fe200078e000e */
[----:B------:R-:W-:Y:S06]  /*2f730*/  BRA `(.L_x_1046) ;  /* 0xfffffeec00647947 */ /* 0x000fec000383ffff */
.L_x_678:
[----:B------:R-:W-:Y:S01]  /*2f740*/  BSSY B1, `(.L_x_1047) ;  /* 0x0000008000017945 */ /* 0x000fe20003800000 */
[----:B---3--:R-:W-:Y:S01]  /*2f750*/  IMAD.MOV.U32 R13, RZ, RZ, R2 ;  /* 0x000000ffff0d7224 */ /* 0x008fe200078e0002 */
[----:B------:R-:W-:Y:S01]  /*2f760*/  MOV R12, 0x1 ;  /* 0x00000001000c7802 */ /* 0x000fe20000000f00 */
[----:B--2---:R-:W-:Y:S02]  /*2f770*/  IMAD.MOV.U32 R11, RZ, RZ, 0x1c1f ;  /* 0x00001c1fff0b7424 */ /* 0x004fe400078e00ff */
[----:B------:R-:W-:-:S07]  /*2f780*/  IMAD.MOV.U32 R15, RZ, RZ, -0x1 ;  /* 0xffffffffff0f7424 */ /* 0x000fce00078e00ff */
[----:B01----:R-:W-:Y:S05]  /*2f790*/  WARPSYNC.COLLECTIVE R15, `(.L_x_1048) ;  /* 0x000000000f087348 */ /* 0x003fea0003c00000 */
[----:B------:R2:W3:Y:S02]  /*2f7a0*/  SHFL.IDX P6, R14, R13, R12, R11 ;  /* 0x0000000c0d0e7389 */ /* 0x0004e400000c000b */
[----:B0123--:R-:W-:Y:S01]  /*2f7b0*/  ENDCOLLECTIVE ;  /* 0x000000000000791b */ /* 0x00ffe20003800000 */
.L_x_1048:
[----:B------:R-:W-:Y:S05]  /*2f7c0*/  BSYNC B1 ;  /* 0x0000000000017941 */ /* 0x000fea0003800000 */
.L_x_1047:
        /* <DEDUP_REMOVED lines=8> */
.L_x_1049:
[----:B------:R-:W-:Y:S01]  /*2f850*/  IMAD.MOV.U32 R0, RZ, RZ, R14 ;  /* 0x000000ffff007224 */ /* 0x000fe200078e000e */
[----:B------:R-:W-:Y:S06]  /*2f860*/  BRA `(.L_x_1050) ;  /* 0xfffffefc00387947 */ /* 0x000fec000383ffff */
.L_x_682:
[----:B------:R-:W-:Y:S01]  /*2f870*/  IMAD.MOV.U32 R13, RZ, RZ, R10 ;  /* 0x000000ffff0d7224 */ /* 0x000fe200078e000a */
[----:B------:R-:W-:Y:S01]  /*2f880*/  MOV R12, RZ ;  /* 0x000000ff000c7202 */ /* 0x000fe20000000f00 */
[----:B------:R-:W-:Y:S02]  /*2f890*/  IMAD.MOV.U32 R11, RZ, RZ, 0x181f ;  /* 0x0000181fff0b7424 */ /* 0x000fe400078e00ff */
[----:B------:R-:W-:-:S07]  /*2f8a0*/  IMAD.MOV.U32 R15, RZ, RZ, -0x1 ;  /* 0xffffffffff0f7424 */ /* 0x000fce00078e00ff */
[----:B------:R-:W-:Y:S05]  /*2f8b0*/  WARPSYNC.COLLECTIVE R15, `(.L_x_1051) ;  /* 0x000000000f087348 */ /* 0x000fea0003c00000 */
[----:B------:R0:W1:Y:S02]  /*2f8c0*/  SHFL.IDX P6, R14, R13, R12, R11 ;  /* 0x0000000c0d0e7389 */ /* 0x00006400000c000b */
[----:B01----:R-:W-:Y:S01]  /*2f8d0*/  ENDCOLLECTIVE ;  /* 0x000000000000791b */ /* 0x003fe20003800000 */
.L_x_1051:
[----:B------:R-:W-:Y:S02]  /*2f8e0*/  IMAD.MOV.U32 R13, RZ, RZ, R0 ;  /* 0x000000ffff0d7224 */ /* 0x000fe400078e0000 */
[----:B------:R-:W-:-:S07]  /*2f8f0*/  IMAD.MOV.U32 R9, RZ, RZ, R14 ;  /* 0x000000ffff097224 */ /* 0x000fce00078e000e */
[----:B------:R-:W-:Y:S05]  /*2f900*/  WARPSYNC.COLLECTIVE R15, `(.L_x_1052) ;  /* 0x000000000f087348 */ /* 0x000fea0003c00000 */
[----:B------:R0:W1:Y:S02]  /*2f910*/  SHFL.IDX P6, R14, R13, R12, R11 ;  /* 0x0000000c0d0e7389 */ /* 0x00006400000c000b */
[----:B01----:R-:W-:Y:S01]  /*2f920*/  ENDCOLLECTIVE ;  /* 0x000000000000791b */ /* 0x003fe20003800000 */
.L_x_1052:
[----:B------:R-:W-:Y:S05]  /*2f930*/  BRA `(.L_x_1053) ;  /* 0xffffff1400947947 */ /* 0x000fea000383ffff */
.L_x_685:
[----:B------:R-:W-:Y:S01]  /*2f940*/  BSSY B1, `(.L_x_1054) ;  /* 0x0000008000017945 */ /* 0x000fe20003800000 */
[----:B------:R-:W-:Y:S01]  /*2f950*/  MOV R13, R10 ;  /* 0x0000000a000d7202 */ /* 0x000fe20000000f00 */
[----:B------:R-:W-:Y:S02]  /*2f960*/  IMAD.MOV.U32 R12, RZ, RZ, 0x1 ;  /* 0x00000001ff0c7424 */ /* 0x000fe400078e00ff */
[----:B------:R-:W-:Y:S02]  /*2f970*/  IMAD.MOV.U32 R11, RZ, RZ, 0x181f ;  /* 0x0000181fff0b7424 */ /* 0x000fe400078e00ff */
[----:B------:R-:W-:-:S07]  /*2f980*/  IMAD.MOV.U32 R15, RZ, RZ, -0x1 ;  /* 0xffffffffff0f7424 */ /* 0x000fce00078e00ff */
[----:B012---:R-:W-:Y:S05]  /*2f990*/  WARPSYNC.COLLECTIVE R15, `(.L_x_1055) ;  /* 0x000000000f087348 */ /* 0x007fea0003c00000 */
[----:B--2---:R2:W3:Y:S02]  /*2f9a0*/  SHFL.IDX P6, R14, R13, R12, R11 ;  /* 0x0000000c0d0e7389 */ /* 0x0044e400000c000b */
[----:B0123--:R-:W-:Y:S01]  /*2f9b0*/  ENDCOLLECTIVE ;  /* 0x000000000000791b */ /* 0x00ffe20003800000 */
.L_x_1055:
[----:B------:R-:W-:Y:S05]  /*2f9c0*/  BSYNC B1 ;  /* 0x0000000000017941 */ /* 0x000fea0003800000 */
.L_x_1054:
        /* <DEDUP_REMOVED lines=8> */
.L_x_1056:
[----:B------:R-:W-:Y:S05]  /*2fa50*/  BRA `(.L_x_1057) ;  /* 0xffffff1400c87947 */ /* 0x000fea000383ffff */
.L_x_688:
[----:B------:R-:W-:Y:S01]  /*2fa60*/  BSSY B1, `(.L_x_1058) ;  /* 0x0000008000017945 */ /* 0x000fe20003800000 */
[----:B------:R-:W-:Y:S01]  /*2fa70*/  IMAD.MOV.U32 R13, RZ, RZ, R10 ;  /* 0x000000ffff0d7224 */ /* 0x000fe200078e000a */
[----:B------:R-:W-:Y:S01]  /*2fa80*/  MOV R12, 0x2 ;  /* 0x00000002000c7802 */ /* 0x000fe20000000f00 */
[----:B------:R-:W-:Y:S02]  /*2fa90*/  IMAD.MOV.U32 R11, RZ, RZ, 0x181f ;  /* 0x0000181fff0b7424 */ /* 0x000fe400078e00ff */
[----:B------:R-:W-:-:S07]  /*2faa0*/  IMAD.MOV.U32 R15, RZ, RZ, -0x1 ;  /* 0xffffffffff0f7424 */ /* 0x000fce00078e00ff */
[----:B0123--:R-:W-:Y:S05]  /*2fab0*/  WARPSYNC.COLLECTIVE R15, `(.L_x_1059) ;  /* 0x000000000f087348 */ /* 0x00ffea0003c00000 */
[----:B--2---:R2:W4:Y:S02]  /*2fac0*/  SHFL.IDX P6, R14, R13, R12, R11 ;  /* 0x0000000c0d0e7389 */ /* 0x00452400000c000b */
[----:B01234-:R-:W-:Y:S01]  /*2fad0*/  ENDCOLLECTIVE ;  /* 0x000000000000791b */ /* 0x01ffe20003800000 */
.L_x_1059:
[----:B------:R-:W-:Y:S05]  /*2fae0*/  BSYNC B1 ;  /* 0x0000000000017941 */ /* 0x000fea0003800000 */
.L_x_1058:
        /* <DEDUP_REMOVED lines=8> */
.L_x_1060:
[----:B------:R-:W-:Y:S05]  /*2fb70*/  BRA `(.L_x_1061) ;  /* 0xffffff1400fc7947 */ /* 0x000fea000383ffff */
.L_x_691:
[----:B------:R-:W-:Y:S01]  /*2fb80*/  BSSY B1, `(.L_x_1062) ;  /* 0x0000008000017945 */ /* 0x000fe20003800000 */
[----:B------:R-:W-:Y:S01]  /*2fb90*/  IMAD.MOV.U32 R13, RZ, RZ, R10 ;  /* 0x000000ffff0d7224 */ /* 0x000fe200078e000a */
[----:B------:R-:W-:Y:S01]  /*2fba0*/  MOV R11, 0x181f ;  /* 0x0000181f000b7802 */ /* 0x000fe20000000f00 */
[----:B------:R-:W-:Y:S02]  /*2fbb0*/  IMAD.MOV.U32 R12, RZ, RZ, 0x3 ;  /* 0x00000003ff0c7424 */ /* 0x000fe400078e00ff */
[----:B------:R-:W-:-:S07]  /*2fbc0*/  IMAD.MOV.U32 R15, RZ, RZ, -0x1 ;  /* 0xffffffffff0f7424 */ /* 0x000fce00078e00ff */
[----:B01234-:R-:W-:Y:S05]  /*2fbd0*/  WARPSYNC.COLLECTIVE R15, `(.L_x_1063) ;  /* 0x000000000f087348 */ /* 0x01ffea0003c00000 */
[----:B----4-:R4:W0:Y:S02]  /*2fbe0*/  SHFL.IDX P6, R14, R13, R12, R11 ;  /* 0x0000000c0d0e7389 */ /* 0x01082400000c000b */
[----:B01234-:R-:W-:Y:S01]  /*2fbf0*/  ENDCOLLECTIVE ;  /* 0x000000000000791b */ /* 0x01ffe20003800000 */
.L_x_1063:
[----:B------:R-:W-:Y:S05]  /*2fc00*/  BSYNC B1 ;  /* 0x0000000000017941 */ /* 0x000fea0003800000 */
.L_x_1062:
        /* <DEDUP_REMOVED lines=8> */
.L_x_1064:
[----:B------:R-:W-:Y:S05]  /*2fc90*/  BRA `(.L_x_1065) ;  /* 0xffffff1800307947 */ /* 0x000fea000383ffff */
.L_x_707:
[----:B------:R-:W0:Y:S01]  /*2fca0*/  S2R R7, SR_TID.X ;  /* 0x0000000000077919 */ /* 0x000e220000002100 */
[----:B------:R-:W-:Y:S01]  /*2fcb0*/  BSSY B1, `(.L_x_1066) ;  /* 0x000000a000017945 */ /* 0x000fe20003800000 */
[----:B------:R-:W-:Y:S01]  /*2fcc0*/  IMAD.MOV.U32 R12, RZ, RZ, RZ ;  /* 0x000000ffff0c7224 */ /* 0x000fe200078e00ff */
[----:B------:R-:W-:Y:S01]  /*2fcd0*/  MOV R15, 0xffffffff ;  /* 0xffffffff000f7802 */ /* 0x000fe20000000f00 */
[----:B------:R-:W-:Y:S01]  /*2fce0*/  IMAD.MOV.U32 R11, RZ, RZ, 0x1f ;  /* 0x0000001fff0b7424 */ /* 0x000fe200078e00ff */
[----:B0-----:R-:W-:-:S04]  /*2fcf0*/  SHF.R.U32.HI R7, RZ, 0x5, R7 ;  /* 0x00000005ff077819 */ /* 0x001fc80000011607 */
[----:B------:R-:W-:-:S05]  /*2fd00*/  LOP3.LUT R7, R7, 0x3, RZ, 0xc0, !PT ;  /* 0x0000000307077812 */ /* 0x000fca00078ec0ff */
[----:B------:R-:W-:-:S07]  /*2fd10*/  IMAD.MOV.U32 R13, RZ, RZ, R7 ;  /* 0x000000ffff0d7224 */ /* 0x000fce00078e0007 */
[----:B------:R-:W-:Y:S05]  /*2fd20*/  WARPSYNC.COLLECTIVE R15, `(.L_x_1067) ;  /* 0x000000000f087348 */ /* 0x000fea0003c00000 */
[----:B------:R0:W1:Y:S02]  /*2fd30*/  SHFL.IDX P6, R14, R13, R12, R11 ;  /* 0x0000000c0d0e7389 */ /* 0x00006400000c000b */
[----:B01----:R-:W-:Y:S01]  /*2fd40*/  ENDCOLLECTIVE ;  /* 0x000000000000791b */ /* 0x003fe20003800000 */
.L_x_1067:
[----:B------:R-:W-:Y:S05]  /*2fd50*/  BSYNC B1 ;  /* 0x0000000000017941 */ /* 0x000fea0003800000 */
.L_x_1066:
[----:B------:R-:W-:Y:S05]  /*2fd60*/  BRA `(.L_x_1068) ;  /* 0xffffff3000947947 */ /* 0x000fea000383ffff */
.L_x_709:
[----:B------:R-:W-:Y:S01]  /*2fd70*/  BSSY B1, `(.L_x_1069) ;  /* 0x0000006000017945 */ /* 0x000fe20003800000 */
[----:B------:R-:W-:-:S07]  /*2fd80*/  IMAD.MOV.U32 R15, RZ, RZ, -0x1 ;  /* 0xffffffffff0f7424 */ /* 0x000fce00078e00ff */
[----:B0-----:R-:W-:Y:S05]  /*2fd90*/  WARPSYNC.COLLECTIVE R15, `(.L_x_1070) ;  /* 0x000000000f0c7348 */ /* 0x001fea0003c00000 */
[----:B------:R-:W-:Y:S02]  /*2fda0*/  ELECT P6, UR62, PT ;  /* 0x00000000003e782f */ /* 0x000fe400038c0000 */
[----:B------:R-:W-:Y:S01]  /*2fdb0*/  MOV R14, UR62 ;  /* 0x0000003e000e7c02 */ /* 0x000fe20008000f00 */
[----:B0-----:R-:W-:Y:S10]  /*2fdc0*/  ENDCOLLECTIVE ;  /* 0x000000000000791b */ /* 0x001ff40003800000 */
.L_x_1070:
[----:B------:R-:W-:Y:S05]  /*2fdd0*/  BSYNC B1 ;  /* 0x0000000000017941 */ /* 0x000fea0003800000 */
.L_x_1069:
[----:B------:R-:W-:Y:S05]  /*2fde0*/  BRA `(.L_x_708) ;  /* 0xffffff30008c7947 */ /* 0x000fea000383ffff */
.L_x_711:
[----:B0-----:R0:W1:Y:S02]  /*2fdf0*/  SYNCS.PHASECHK.TRANS64.TRYWAIT P0, [R16+URZ+0x38820], R6 ;  /* 0x03882006100075a7 */ /* 0x001064000800017f */
[----:B-1----:R-:W-:Y:S05]  /*2fe00*/  @!P0 NANOSLEEP.SYNCS 0x989680 ;  /* 0x009896800000895d */ /* 0x002fea0003900000 */
[----:B------:R-:W1:Y:S02]  /*2fe10*/  @!P0 SYNCS.PHASECHK.TRANS64 P0, [R16+URZ+0x38820], R6 ;  /* 0x03882006100085a7 */ /* 0x000e64000800007f */
[----:B-1----:R-:W-:Y:S05]  /*2fe20*/  @!P0 BRA `(.L_x_711) ;  /* 0xfffffffc00f08947 */ /* 0x002fea000383ffff */
[----:B------:R-:W-:Y:S05]  /*2fe30*/  BRA `(.L_x_1071) ;  /* 0xffffff30009c7947 */ /* 0x000fea000383ffff */
.L_x_715:
[----:B-1----:R1:W2:Y:S02]  /*2fe40*/  SYNCS.PHASECHK.TRANS64.TRYWAIT P0, [R9+URZ+0x388a0], R11 ;  /* 0x0388a00b090075a7 */ /* 0x0022a4000800017f */
[----:B--2---:R-:W-:Y:S05]  /*2fe50*/  @!P0 NANOSLEEP.SYNCS 0x989680 ;  /* 0x009896800000895d */ /* 0x004fea0003900000 */
[----:B------:R-:W2:Y:S02]  /*2fe60*/  @!P0 SYNCS.PHASECHK.TRANS64 P0, [R9+URZ+0x388a0], R11 ;  /* 0x0388a00b090085a7 */ /* 0x000ea4000800007f */
[----:B--2---:R-:W-:Y:S05]  /*2fe70*/  @!P0 BRA `(.L_x_715) ;  /* 0xfffffffc00f08947 */ /* 0x004fea000383ffff */
[----:B------:R-:W-:Y:S05]  /*2fe80*/  BRA `(.L_x_1072) ;  /* 0xffffff3000b47947 */ /* 0x000fea000383ffff */
.L_x_721:
[----:B0-----:R0:W2:Y:S02]  /*2fe90*/  SYNCS.PHASECHK.TRANS64.TRYWAIT P0, [R9+URZ+0x388c0], R11 ;  /* 0x0388c00b090075a7 */ /* 0x0010a4000800017f */
[----:B--2---:R-:W-:Y:S05]  /*2fea0*/  @!P0 NANOSLEEP.SYNCS 0x989680 ;  /* 0x009896800000895d */ /* 0x004fea0003900000 */
[----:B------:R-:W2:Y:S02]  /*2feb0*/  @!P0 SYNCS.PHASECHK.TRANS64 P0, [R9+URZ+0x388c0], R11 ;  /* 0x0388c00b090085a7 */ /* 0x000ea4000800007f */
[----:B--2---:R-:W-:Y:S05]  /*2fec0*/  @!P0 BRA `(.L_x_721) ;  /* 0xfffffffc00f08947 */ /* 0x004fea000383ffff */
[----:B------:R-:W-:Y:S05]  /*2fed0*/  BRA `(.L_x_1073) ;  /* 0xffffff3400707947 */ /* 0x000fea000383ffff */
.L_x_729:
[----:B-1----:R1:W2:Y:S02]  /*2fee0*/  SYNCS.PHASECHK.TRANS64.TRYWAIT P2, [R9+URZ+0x388a0], R8 ;  /* 0x0388a008090075a7 */ /* 0x0022a4000804017f */
[----:B--2---:R-:W-:Y:S05]  /*2fef0*/  @!P2 NANOSLEEP.SYNCS 0x989680 ;  /* 0x009896800000a95d */ /* 0x004fea0003900000 */
[----:B------:R-:W2:Y:S02]  /*2ff00*/  @!P2 SYNCS.PHASECHK.TRANS64 P2, [R9+URZ+0x388a0], R8 ;  /* 0x0388a0080900a5a7 */ /* 0x000ea4000804007f */
[----:B--2---:R-:W-:Y:S05]  /*2ff10*/  @!P2 BRA `(.L_x_729) ;  /* 0xfffffffc00f0a947 */ /* 0x004fea000383ffff */
[----:B------:R-:W-:Y:S05]  /*2ff20*/  BRA `(.L_x_1074) ;  /* 0xffffff3800687947 */ /* 0x000fea000383ffff */
.L_x_735:
[----:B0-----:R0:W2:Y:S02]  /*2ff30*/  SYNCS.PHASECHK.TRANS64.TRYWAIT P2, [R9+URZ+0x388c0], R8 ;  /* 0x0388c008090075a7 */ /* 0x0010a4000804017f */
[----:B--2---:R-:W-:Y:S05]  /*2ff40*/  @!P2 NANOSLEEP.SYNCS 0x989680 ;  /* 0x009896800000a95d */ /* 0x004fea0003900000 */
[----:B------:R-:W2:Y:S02]  /*2ff50*/  @!P2 SYNCS.PHASECHK.TRANS64 P2, [R9+URZ+0x388c0], R8 ;  /* 0x0388c0080900a5a7 */ /* 0x000ea4000804007f */
[----:B--2---:R-:W-:Y:S05]  /*2ff60*/  @!P2 BRA `(.L_x_735) ;  /* 0xfffffffc00f0a947 */ /* 0x004fea000383ffff */
[----:B------:R-:W-:Y:S05]  /*2ff70*/  BRA `(.L_x_1075) ;  /* 0xffffff3c00207947 */ /* 0x000fea000383ffff */
.L_x_753:
[----:B0-----:R-:W0:Y:S01]  /*2ff80*/  S2R R20, SR_TID.X ;  /* 0x0000000000147919 */ /* 0x001e220000002100 */
[----:B------:R-:W-:Y:S01]  /*2ff90*/  BSSY B0, `(.L_x_1076) ;  /* 0x000000a000007945 */ /* 0x000fe20003800000 */
[----:B------:R-:W-:Y:S01]  /*2ffa0*/  IMAD.MOV.U32 R12, RZ, RZ, RZ ;  /* 0x000000ffff0c7224 */ /* 0x000fe200078e00ff */
[----:B------:R-:W-:Y:S01]  /*2ffb0*/  MOV R15, 0xffffffff ;  /* 0xffffffff000f7802 */ /* 0x000fe20000000f00 */
[----:B------:R-:W-:Y:S01]  /*2ffc0*/  IMAD.MOV.U32 R11, RZ, RZ, 0x1f ;  /* 0x0000001fff0b7424 */ /* 0x000fe200078e00ff */
[----:B0-----:R-:W-:-:S04]  /*2ffd0*/  SHF.R.U32.HI R10, RZ, 0x5, R20 ;  /* 0x00000005ff0a7819 */ /* 0x001fc80000011614 */
[----:B------:R-:W-:-:S05]  /*2ffe0*/  LOP3.LUT R10, R10, 0x3, RZ, 0xc0, !PT ;  /* 0x000000030a0a7812 */ /* 0x000fca00078ec0ff */
[----:B------:R-:W-:-:S07]  /*2fff0*/  IMAD.MOV.U32 R13, RZ, RZ, R10 ;  /* 0x000000ffff0d7224 */ /* 0x000fce00078e000a */
[----:B-----5:R-:W-:Y:S05]  /*30000*/  WARPSYNC.COLLECTIVE R15, `(.L_x_1077) ;  /* 0x000000000f087348 */ /* 0x020fea0003c00000 */
[----:B------:R0:W1:Y:S02]  /*30010*/  SHFL.IDX P6, R14, R13, R12, R11 ;  /* 0x0000000c0d0e7389 */ /* 0x00006400000c000b */
[----:B01---5:R-:W-:Y:S01]  /*30020*/  ENDCOLLECTIVE ;  /* 0x000000000000791b */ /* 0x023fe20003800000 */
.L_x_1077:
[----:B------:R-:W-:Y:S05]  /*30030*/  BSYNC B0 ;  /* 0x0000000000007941 */ /* 0x000fea0003800000 */
.L_x_1076:
[----:B------:R-:W-:Y:S05]  /*30040*/  BRA `(.L_x_1078) ;  /* 0xffffff4800e87947 */ /* 0x000fea000383ffff */
.L_x_756:
[----:B0-----:R0:W1:Y:S02]  /*30050*/  SYNCS.PHASECHK.TRANS64.TRYWAIT P0, [R6+URZ+0x38880], R23 ;  /* 0x03888017060075a7 */ /* 0x001064000800017f */
[----:B-1----:R-:W-:Y:S05]  /*30060*/  @!P0 NANOSLEEP.SYNCS 0x989680 ;  /* 0x009896800000895d */ /* 0x002fea0003900000 */
[----:B------:R-:W1:Y:S02]  /*30070*/  @!P0 SYNCS.PHASECHK.TRANS64 P0, [R6+URZ+0x38880], R23 ;  /* 0x03888017060085a7 */ /* 0x000e64000800007f */
[----:B-1----:R-:W-:Y:S05]  /*30080*/  @!P0 BRA `(.L_x_756) ;  /* 0xfffffffc00f08947 */ /* 0x002fea000383ffff */
[----:B------:R-:W-:Y:S05]  /*30090*/  BRA `(.L_x_1079) ;  /* 0xffffff4c00047947 */ /* 0x000fea000383ffff */
.L_x_757:
        /* <DEDUP_REMOVED lines=8> */
.L_x_1081:
[----:B------:R-:W-:Y:S05]  /*30120*/  BSYNC B0 ;  /* 0x0000000000007941 */ /* 0x000fea0003800000 */
.L_x_1080:
[----:B------:R-:W-:Y:S01]  /*30130*/  IMAD.MOV.U32 R13, RZ, RZ, R0 ;  /* 0x000000ffff0d7224 */ /* 0x000fe200078e0000 */
[----:B------:R-:W-:Y:S01]  /*30140*/  MOV R5, R14 ;  /* 0x0000000e00057202 */ /* 0x000fe20000000f00 */
[----:B------:R-:W-:Y:S01]  /*30150*/  IMAD.MOV.U32 R12, RZ, RZ, RZ ;  /* 0x000000ffff0c7224 */ /* 0x000fe200078e00ff */
[----:B------:R-:W-:Y:S01]  /*30160*/  LOP3.LUT R26, R31, 0x80, RZ, 0xfc, !PT ;  /* 0x000000801f1a7812 */ /* 0x000fe200078efcff */
[----:B------:R-:W-:Y:S02]  /*30170*/  IMAD.MOV.U32 R11, RZ, RZ, 0x181f ;  /* 0x0000181fff0b7424 */ /* 0x000fe400078e00ff */
[----:B------:R-:W-:-:S07]  /*30180*/  IMAD.MOV.U32 R15, RZ, RZ, -0x1 ;  /* 0xffffffffff0f7424 */ /* 0x000fce00078e00ff */
[----:B------:R-:W-:Y:S05]  /*30190*/  WARPSYNC.COLLECTIVE R15, `(.L_x_1082) ;  /* 0x000000000f087348 */ /* 0x000fea0003c00000 */
[----:B------:R0:W1:Y:S02]  /*301a0*/  SHFL.IDX P6, R14, R13, R12, R11 ;  /* 0x0000000c0d0e7389 */ /* 0x00006400000c000b */
[----:B01----:R-:W-:Y:S01]  /*301b0*/  ENDCOLLECTIVE ;  /* 0x000000000000791b */ /* 0x003fe20003800000 */
.L_x_1082:
[----:B------:R-:W0:Y:S01]  /*301c0*/  LDC R15, c[0x0][0x2f4] ;  /* 0x0000bd00ff0f7b82 */ /* 0x000e220000000800 */
[----:B------:R-:W-:-:S04]  /*301d0*/  MOV R8, R14 ;  /* 0x0000000e00087202 */ /* 0x000fc80000000f00 */
[C---:B------:R-:W-:Y:S01]  /*301e0*/  IADD3 R8, P0, R31.reuse, R8, RZ ;  /* 0x000000081f087210 */ /* 0x040fe20007f1e0ff */
[----:B------:R-:W-:Y:S02]  /*301f0*/  IMAD.MOV.U32 R13, RZ, RZ, R2 ;  /* 0x000000ffff0d7224 */ /* 0x000fe400078e0002 */
[----:B------:R-:W-:Y:S02]  /*30200*/  IMAD.MOV.U32 R12, RZ, RZ, 0x1 ;  /* 0x00000001ff0c7424 */ /* 0x000fe400078e00ff */
[----:B------:R-:W-:Y:S01]  /*30210*/  IMAD.X R9, RZ, RZ, R5, P0 ;  /* 0x000000ffff097224 */ /* 0x000fe200000e0605 */
[-C--:B0-----:R-:W-:Y:S02]  /*30220*/  ISETP.GE.AND P1, PT, R31, R15.reuse, PT ;  /* 0x0000000f1f00720c */ /* 0x081fe40003f26270 */
[----:B------:R-:W-:Y:S02]  /*30230*/  ISETP.GE.AND P0, PT, R26, R15, PT ;  /* 0x0000000f1a00720c */ /* 0x000fe40003f06270 */
[----:B------:R-:W-:Y:S01]  /*30240*/  MOV R15, 0xffffffff ;  /* 0xffffffff000f7802 */ /* 0x000fe20000000f00 */
[----:B------:R-:W-:Y:S01]  /*30250*/  IMAD.IADD R5, R16, 0x1, R10 ;  /* 0x0000000110057824 */ /* 0x000fe200078e020a */
[C---:B------:R-:W-:Y:S01]  /*30260*/  ISETP.LT.OR P2, PT, R7.reuse, 0x1, P1 ;  /* 0x000000010700780c */ /* 0x040fe20000f41670 */
[----:B------:R0:W5:Y:S01]  /*30270*/  LDL.LU R26, [R1] ;  /* 0x00000000011a7983 */ /* 0x0001620000300800 */
[----:B------:R-:W-:-:S02]  /*30280*/  ISETP.GE.AND P3, PT, R7, 0x11, PT ;  /* 0x000000110700780c */ /* 0x000fc40003f66270 */
[----:B------:R-:W-:-:S13]  /*30290*/  ISETP.GE.AND P5, PT, R7, 0x31, PT ;  /* 0x000000310700780c */ /* 0x000fda0003fa6270 */
[----:B0----5:R-:W-:Y:S05]  /*302a0*/  WARPSYNC.COLLECTIVE R15, `(.L_x_1083) ;  /* 0x000000000f087348 */ /* 0x021fea0003c00000 */
[----:B------:R1:W2:Y:S02]  /*302b0*/  SHFL.IDX P6, R14, R13, R12, R11 ;  /* 0x0000000c0d0e7389 */ /* 0x0002a400000c000b */
[----:B012--5:R-:W-:Y:S01]  /*302c0*/  ENDCOLLECTIVE ;  /* 0x000000000000791b */ /* 0x027fe20003800000 */
.L_x_1083:
[C---:B------:R-:W-:Y:S01]  /*302d0*/  ISETP.GE.AND P4, PT, R7.reuse, 0x41, PT ;  /* 0x000000410700780c */ /* 0x040fe20003f86270 */
        /* <DEDUP_REMOVED lines=11> */
.L_x_1084:
[----:B------:R-:W-:Y:S01]  /*30390*/  MOV R13, R2 ;  /* 0x00000002000d7202 */ /* 0x000fe20000000f00 */
[----:B------:R-:W-:Y:S02]  /*303a0*/  IMAD.MOV.U32 R12, RZ, RZ, 0x2 ;  /* 0x00000002ff0c7424 */ /* 0x000fe400078e00ff */
[----:B------:R-:W-:-:S07]  /*303b0*/  IMAD.MOV.U32 R8, RZ, RZ, R14 ;  /* 0x000000ffff087224 */ /* 0x000fce00078e000e */
[----:B------:R-:W-:Y:S05]  /*303c0*/  WARPSYNC.COLLECTIVE R15, `(.L_x_1085) ;  /* 0x000000000f087348 */ /* 0x000fea0003c00000 */
[----:B------:R0:W1:Y:S02]  /*303d0*/  SHFL.IDX P6, R14, R13, R12, R11 ;  /* 0x0000000c0d0e7389 */ /* 0x00006400000c000b */
[----:B01----:R-:W-:Y:S01]  /*303e0*/  ENDCOLLECTIVE ;  /* 0x000000000000791b */ /* 0x003fe20003800000 */
.L_x_1085:
        /* <DEDUP_REMOVED lines=14> */
.L_x_1086:
[----:B------:R-:W-:Y:S02]  /*304d0*/  IMAD.MOV.U32 R13, RZ, RZ, R2 ;  /* 0x000000ffff0d7224 */ /* 0x000fe400078e0002 */
[----:B------:R-:W-:Y:S02]  /*304e0*/  IMAD.MOV.U32 R12, RZ, RZ, 0x3 ;  /* 0x00000003ff0c7424 */ /* 0x000fe400078e00ff */
[----:B------:R-:W-:-:S07]  /*304f0*/  IMAD.MOV.U32 R8, RZ, RZ, R14 ;  /* 0x000000ffff087224 */ /* 0x000fce00078e000e */
[----:B------:R-:W-:Y:S05]  /*30500*/  WARPSYNC.COLLECTIVE R15, `(.L_x_1087) ;  /* 0x000000000f087348 */ /* 0x000fea0003c00000 */
[----:B------:R0:W1:Y:S02]  /*30510*/  SHFL.IDX P6, R14, R13, R12, R11 ;  /* 0x0000000c0d0e7389 */ /* 0x00006400000c000b */
[----:B01----:R-:W-:Y:S01]  /*30520*/  ENDCOLLECTIVE ;  /* 0x000000000000791b */ /* 0x003fe20003800000 */
.L_x_1087:
[----:B------:R-:W-:-:S04]  /*30530*/  IADD3 R8, P2, R31, R8, RZ ;  /* 0x000000081f087210 */ /* 0x000fc80007f5e0ff */
[----:B------:R-:W-:Y:S02]  /*30540*/  IADD3.X R9, RZ, R9, RZ, P2, !PT ;  /* 0x00000009ff097210 */ /* 0x000fe400017fe4ff */
        /* <DEDUP_REMOVED lines=12> */
.L_x_1088:
[----:B------:R-:W-:Y:S02]  /*30610*/  IMAD.MOV.U32 R13, RZ, RZ, R2 ;  /* 0x000000ffff0d7224 */ /* 0x000fe400078e0002 */
[----:B------:R-:W-:Y:S01]  /*30620*/  IMAD.MOV.U32 R12, RZ, RZ, 0x4 ;  /* 0x00000004ff0c7424 */ /* 0x000fe200078e00ff */
[----:B------:R-:W-:-:S07]  /*30630*/  MOV R8, R14 ;  /* 0x0000000e00087202 */ /* 0x000fce0000000f00 */
[----:B------:R-:W-:Y:S05]  /*30640*/  WARPSYNC.COLLECTIVE R15, `(.L_x_1089) ;  /* 0x000000000f087348 */ /* 0x000fea0003c00000 */
[----:B------:R0:W1:Y:S02]  /*30650*/  SHFL.IDX P6, R14, R13, R12, R11 ;  /* 0x0000000c0d0e7389 */ /* 0x00006400000c000b */
[----:B01----:R-:W-:Y:S01]  /*30660*/  ENDCOLLECTIVE ;  /* 0x000000000000791b */ /* 0x003fe20003800000 */
.L_x_1089:
[----:B------:R-:W-:-:S05]  /*30670*/  IADD3 R8, P2, R31, R8, RZ ;  /* 0x000000081f087210 */ /* 0x000fca0007f5e0ff */
[----:B------:R-:W-:Y:S01]  /*30680*/  IMAD.X R9, RZ, RZ, R9, P2 ;  /* 0x000000ffff097224 */ /* 0x000fe200010e0609 */
[----:B------:R-:W-:Y:S02]  /*30690*/  ISETP.LT.OR P2, PT, R7, 0x31, P1 ;  /* 0x000000310700780c */ /* 0x000fe40000f41670 */
[----:B------:R-:W-:-:S11]  /*306a0*/  MOV R13, R0 ;  /* 0x00000000000d7202 */ /* 0x000fd60000000f00 */
        /* <DEDUP_REMOVED lines=10> */
.L_x_1090:
[----:B------:R-:W-:Y:S02]  /*30750*/  IMAD.MOV.U32 R13, RZ, RZ, R2 ;  /* 0x000000ffff0d7224 */ /* 0x000fe400078e0002 */
[----:B------:R-:W-:Y:S02]  /*30760*/  IMAD.MOV.U32 R12, RZ, RZ, 0x5 ;  /* 0x00000005ff0c7424 */ /* 0x000fe400078e00ff */
[----:B------:R-:W-:-:S07]  /*30770*/  IMAD.MOV.U32 R8, RZ, RZ, R14 ;  /* 0x000000ffff087224 */ /* 0x000fce00078e000e */
[----:B------:R-:W-:Y:S05]  /*30780*/  WARPSYNC.COLLECTIVE R15, `(.L_x_1091) ;  /* 0x000000000f087348 */ /* 0x000fea0003c00000 */
[----:B------:R0:W1:Y:S02]  /*30790*/  SHFL.IDX P6, R14, R13, R12, R11 ;  /* 0x0000000c0d0e7389 */ /* 0x00006400000c000b */
[----:B01----:R-:W-:Y:S01]  /*307a0*/  ENDCOLLECTIVE ;  /* 0x000000000000791b */ /* 0x003fe20003800000 */
.L_x_1091:
[----:B------:R-:W-:Y:S02]  /*307b0*/  IADD3 R8, P2, R31, R8, RZ ;  /* 0x000000081f087210 */ /* 0x000fe40007f5e0ff */
[----:B------:R-:W-:-:S03]  /*307c0*/  LOP3.LUT R26, R26, 0xffffffef, RZ, 0xc0, !PT ;  /* 0xffffffef1a1a7812 */ /* 0x000fc600078ec0ff */
[----:B------:R-:W-:Y:S01]  /*307d0*/  IMAD.X R9, RZ, RZ, R9, P2 ;  /* 0x000000ffff097224 */ /* 0x000fe200010e0609 */
[C---:B------:R-:W-:Y:S02]  /*307e0*/  ISETP.LT.OR P2, PT, R7.reuse, 0x41, P1 ;  /* 0x000000410700780c */ /* 0x040fe40000f41670 */
[----:B------:R-:W-:Y:S02]  /*307f0*/  @P3 LOP3.LUT R26, R26, 0x10, RZ, 0xfc, !PT ;  /* 0x000000101a1a3812 */ /* 0x000fe400078efcff */
[----:B------:R-:W-:Y:S01]  /*30800*/  ISETP.GE.AND P3, PT, R7, 0x51, PT ;  /* 0x000000510700780c */ /* 0x000fe20003f66270 */
[----:B------:R-:W-:Y:S01]  /*30810*/  IMAD.MOV.U32 R13, RZ, RZ, R0 ;  /* 0x000000ffff0d7224 */ /* 0x000fe200078e0000 */
[----:B------:R-:W-:-:S07]  /*30820*/  LOP3.LUT R26, R26, 0xfffffff7, RZ, 0xc0, !PT ;  /* 0xfffffff71a1a7812 */ /* 0x000fce00078ec0ff */
[----:B------:R-:W-:Y:S01]  /*30830*/  @!PT LDS RZ, [RZ] ;  /* 0x00000000fffff984 */ /* 0x000fe20000000800 */
[----:B------:R-:W-:Y:S01]  /*30840*/  @!PT LDS RZ, [RZ] ;  /* 0x00000000fffff984 */ /* 0x000fe20000000800 */
[----:B------:R-:W-:Y:S01]  /*30850*/  @!PT LDS RZ, [RZ] ;  /* 0x00000000fffff984 */ /* 0x000fe20000000800 */
[----:B------:R-:W-:Y:S01]  /*30860*/  LDGSTS.E.BYPASS.LTC128B.128 [R5+0x12400], desc[UR36][R8.64], !P2 ;  /* 0x1240000008057fae */ /* 0x000fe2000d101d64 */
[----:B------:R-:W-:-:S13]  /*30870*/  ISETP.LT.OR P2, PT, R7, 0x41, P0 ;  /* 0x000000410700780c */ /* 0x000fda0000741670 */
[----:B------:R0:W-:Y:S02]  /*30880*/  LDGSTS.E.BYPASS.LTC128B.128 [R5+0x16400], desc[UR36][R8.64+0x80], !P2 ;  /* 0x1640008008057fae */ /* 0x0001e4000d101d64 */
[----:B0-----:R-:W-:-:S07]  /*30890*/  MOV R9, R14 ;  /* 0x0000000e00097202 */ /* 0x001fce0000000f00 */
[----:B------:R-:W-:Y:S05]  /*308a0*/  WARPSYNC.COLLECTIVE R15, `(.L_x_1092) ;  /* 0x000000000f087348 */ /* 0x000fea0003c00000 */
[----:B------:R0:W1:Y:S02]  /*308b0*/  SHFL.IDX P6, R14, R13, R12, R11 ;  /* 0x0000000c0d0e7389 */ /* 0x00006400000c000b */
[----:B01----:R-:W-:Y:S01]  /*308c0*/  ENDCOLLECTIVE ;  /* 0x000000000000791b */ /* 0x003fe20003800000 */
.L_x_1092:
[----:B------:R-:W-:Y:S01]  /*308d0*/  IMAD.MOV.U32 R13, RZ, RZ, R2 ;  /* 0x000000ffff0d7224 */ /* 0x000fe200078e0002 */
[----:B------:R-:W-:Y:S01]  /*308e0*/  MOV R12, 0x6 ;  /* 0x00000006000c7802 */ /* 0x000fe20000000f00 */
[----:B------:R-:W-:-:S07]  /*308f0*/  IMAD.MOV.U32 R8, RZ, RZ, R14 ;  /* 0x000000ffff087224 */ /* 0x000fce00078e000e */
[----:B------:R-:W-:Y:S05]  /*30900*/  WARPSYNC.COLLECTIVE R15, `(.L_x_1093) ;  /* 0x000000000f087348 */ /* 0x000fea0003c00000 */
[----:B------:R0:W1:Y:S02]  /*30910*/  SHFL.IDX P6, R14, R13, R12, R11 ;  /* 0x0000000c0d0e7389 */ /* 0x00006400000c000b */
[----:B01----:R-:W-:Y:S01]  /*30920*/  ENDCOLLECTIVE ;  /* 0x000000000000791b */ /* 0x003fe20003800000 */
.L_x_1093:
        /* <DEDUP_REMOVED lines=14> */
.L_x_1094:
[----:B------:R-:W-:Y:S01]  /*30a10*/  MOV R13, R2 ;  /* 0x00000002000d7202 */ /* 0x000fe20000000f00 */
[----:B------:R-:W-:Y:S02]  /*30a20*/  IMAD.MOV.U32 R12, RZ, RZ, 0x7 ;  /* 0x00000007ff0c7424 */ /* 0x000fe400078e00ff */
[----:B------:R-:W-:-:S07]  /*30a30*/  IMAD.MOV.U32 R8, RZ, RZ, R14 ;  /* 0x000000ffff087224 */ /* 0x000fce00078e000e */
[----:B------:R-:W-:Y:S05]  /*30a40*/  WARPSYNC.COLLECTIVE R15, `(.L_x_1095) ;  /* 0x000000000f087348 */ /* 0x000fea0003c00000 */
[----:B------:R0:W1:Y:S02]  /*30a50*/  SHFL.IDX P6, R14, R13, R12, R11 ;  /* 0x0000000c0d0e7389 */ /* 0x00006400000c000b */
[----:B01----:R-:W-:Y:S01]  /*30a60*/  ENDCOLLECTIVE ;  /* 0x000000000000791b */ /* 0x003fe20003800000 */
.L_x_1095:
        /* <DEDUP_REMOVED lines=13> */
.L_x_1096:
[----:B------:R-:W-:Y:S01]  /*30b40*/  @!PT LDS RZ, [RZ] ;  /* 0x00000000fffff984 */ /* 0x000fe20000000800 */
[----:B------:R-:W-:Y:S01]  /*30b50*/  @!PT LDS RZ, [RZ] ;  /* 0x00000000fffff984 */ /* 0x000fe20000000800 */
[----:B------:R-:W-:Y:S01]  /*30b60*/  @!PT LDS RZ, [RZ] ;  /* 0x00000000fffff984 */ /* 0x000fe20000000800 */
[----:B------:R0:W-:Y:S01]  /*30b70*/  LDGSTS.E.BYPASS.LTC128B.128 [R5+0x17400], desc[UR36][R8.64+0x80], !P2 ;  /* 0x1740008008057fae */ /* 0x0001e2000d101d64 */
[C---:B------:R-:W-:Y:S02]  /*30b80*/  ISETP.GE.AND P2, PT, R7.reuse, 0x21, PT ;  /* 0x000000210700780c */ /* 0x040fe40003f46270 */
[----:B------:R-:W-:Y:S01]  /*30b90*/  ISETP.GE.AND P6, PT, R7, 0x71, PT ;  /* 0x000000710700780c */ /* 0x000fe20003fc6270 */
[----:B------:R-:W-:-:S10]  /*30ba0*/  IMAD.MOV.U32 R0, RZ, RZ, R14 ;  /* 0x000000ffff007224 */ /* 0x000fd400078e000e */
[----:B------:R-:W-:Y:S02]  /*30bb0*/  @P2 LOP3.LUT R26, R26, 0x8, RZ, 0xfc, !PT ;  /* 0x000000081a1a2812 */ /* 0x000fe400078efcff */
[----:B------:R-:W-:Y:S02]  /*30bc0*/  ISETP.GE.AND P2, PT, R7, 0x61, PT ;  /* 0x000000610700780c */ /* 0x000fe40003f46270 */
[----:B------:R-:W-:-:S04]  /*30bd0*/  LOP3.LUT R26, R26, 0xffffffbf, RZ, 0xc0, !PT ;  /* 0xffffffbf1a1a7812 */ /* 0x000fc800078ec0ff */
[----:B------:R-:W-:-:S05]  /*30be0*/  @P6 LOP3.LUT R26, R26, 0x40, RZ, 0xfc, !PT ;  /* 0x000000401a1a6812 */ /* 0x000fca00078efcff */
[----:B------:R0:W-:Y:S01]  /*30bf0*/  STL [R1], R26 ;  /* 0x0000001a01007387 */ /* 0x0001e20000100800 */
[----:B------:R-:W-:Y:S05]  /*30c00*/  BRA `(.L_x_1097) ;  /* 0xffffff4400d07947 */ /* 0x000fea000383ffff */
.L_x_762:
[----:B--2---:R2:W3:Y:S02]  /*30c10*/  SYNCS.PHASECHK.TRANS64.TRYWAIT P0, [R6+URZ+0x38840], R23 ;  /* 0x03884017060075a7 */ /* 0x0044e4000800017f */
[----:B---3--:R-:W-:Y:S05]  /*30c20*/  @!P0 NANOSLEEP.SYNCS 0x989680 ;  /* 0x009896800000895d */ /* 0x008fea0003900000 */
[----:B------:R-:W3:Y:S02]  /*30c30*/  @!P0 SYNCS.PHASECHK.TRANS64 P0, [R6+URZ+0x38840], R23 ;  /* 0x03884017060085a7 */ /* 0x000ee4000800007f */
[----:B---3--:R-:W-:Y:S05]  /*30c40*/  @!P0 BRA `(.L_x_762) ;  /* 0xfffffffc00f08947 */ /* 0x008fea000383ffff */
[----:B------:R-:W-:Y:S05]  /*30c50*/  BRA `(.L_x_1098) ;  /* 0xffffff48002c7947 */ /* 0x000fea000383ffff */
.L_x_763:
[----:B------:R-:W-:Y:S01]  /*30c60*/  BSSY B0, `(.L_x_1099) ;  /* 0x0000008000007945 */ /* 0x000fe20003800000 */
[----:B------:R-:W-:Y:S01]  /*30c70*/  MOV R13, R0 ;  /* 0x00000000000d7202 */ /* 0x000fe20000000f00 */
[----:B------:R-:W-:Y:S02]  /*30c80*/  IMAD.MOV.U32 R12, RZ, RZ, RZ ;  /* 0x000000ffff0c7224 */ /* 0x000fe400078e00ff */
[----:B------:R-:W-:Y:S02]  /*30c90*/  IMAD.MOV.U32 R11, RZ, RZ, 0x181f ;  /* 0x0000181fff0b7424 */ /* 0x000fe400078e00ff */
[----:B------:R-:W-:-:S07]  /*30ca0*/  IMAD.MOV.U32 R15, RZ, RZ, -0x1 ;  /* 0xffffffffff0f7424 */ /* 0x000fce00078e00ff */
[----:B-12--5:R-:W-:Y:S05]  /*30cb0*/  WARPSYNC.COLLECTIVE R15, `(.L_x_1100) ;  /* 0x000000000f087348 */ /* 0x026fea0003c00000 */
[----:B------:R0:W3:Y:S02]  /*30cc0*/  SHFL.IDX P6, R14, R13, R12, R11 ;  /* 0x0000000c0d0e7389 */ /* 0x0000e400000c000b */
[----:B0123-5:R-:W-:Y:S01]  /*30cd0*/  ENDCOLLECTIVE ;  /* 0x000000000000791b */ /* 0x02ffe20003800000 */
.L_x_1100:
[----:B------:R-:W-:Y:S05]  /*30ce0*/  BSYNC B0 ;  /* 0x0000000000007941 */ /* 0x000fea0003800000 */
.L_x_1099:
        /* <DEDUP_REMOVED lines=8> */
.L_x_1101:
[----:B------:R-:W-:Y:S02]  /*30d70*/  IMAD.MOV.U32 R13, RZ, RZ, R0 ;  /* 0x000000ffff0d7224 */ /* 0x000fe400078e0000 */
[----:B------:R-:W-:Y:S01]  /*30d80*/  IMAD.MOV.U32 R12, RZ, RZ, 0x1 ;  /* 0x00000001ff0c7424 */ /* 0x000fe200078e00ff */
[----:B------:R-:W-:Y:S01]  /*30d90*/  LOP3.LUT P6, RZ, R10, 0x20, RZ, 0xc0, !PT ;  /* 0x000000200aff7812 */ /* 0x000fe200078cc0ff */
[----:B------:R-:W-:-:S12]  /*30da0*/  IMAD.MOV.U32 R3, RZ, RZ, R14 ;  /* 0x000000ffff037224 */ /* 0x000fd800078e000e */
[----:B------:R-:W-:-:S04]  /*30db0*/  @P6 IADD3 R3, P0, R31, R3, RZ ;  /* 0x000000031f036210 */ /* 0x000fc80007f1e0ff */
[----:B------:R-:W-:Y:S02]  /*30dc0*/  @P6 IADD3.X R2, RZ, R2, RZ, P0, !PT ;  /* 0x00000002ff026210 */ /* 0x000fe400007fe4ff */
[----:B------:R-:W-:Y:S02]  /*30dd0*/  ISETP.GE.AND P0, PT, R31, R7, PT ;  /* 0x000000071f00720c */ /* 0x000fe40003f06270 */
        /* <DEDUP_REMOVED lines=11> */
.L_x_1102:
[----:B------:R-:W-:Y:S02]  /*30e90*/  IMAD.MOV.U32 R13, RZ, RZ, R4 ;  /* 0x000000ffff0d7224 */ /* 0x000fe400078e0004 */
[----:B------:R-:W-:-:S07]  /*30ea0*/  IMAD.MOV.U32 R2, RZ, RZ, R14 ;  /* 0x000000ffff027224 */ /* 0x000fce00078e000e */
[----:B------:R-:W-:Y:S05]  /*30eb0*/  WARPSYNC.COLLECTIVE R15, `(.L_x_1103) ;  /* 0x000000000f087348 */ /* 0x000fea0003c00000 */
[----:B------:R0:W1:Y:S02]  /*30ec0*/  SHFL.IDX P6, R14, R13, R12, R11 ;  /* 0x0000000c0d0e7389 */ /* 0x00006400000c000b */
[----:B01----:R-:W-:Y:S01]  /*30ed0*/  ENDCOLLECTIVE ;  /* 0x000000000000791b */ /* 0x003fe20003800000 */
.L_x_1103:
[----:B------:R-:W-:Y:S02]  /*30ee0*/  IMAD.MOV.U32 R13, RZ, RZ, R0 ;  /* 0x000000ffff0d7224 */ /* 0x000fe400078e0000 */
[----:B------:R-:W-:Y:S01]  /*30ef0*/  IMAD.MOV.U32 R12, RZ, RZ, 0x2 ;  /* 0x00000002ff0c7424 */ /* 0x000fe200078e00ff */
[----:B------:R-:W-:Y:S02]  /*30f00*/  LOP3.LUT P6, RZ, R10, 0x10, RZ, 0xc0, !PT ;  /* 0x000000100aff7812 */ /* 0x000fe400078cc0ff */
[----:B------:R-:W-:-:S11]  /*30f10*/  MOV R3, R14 ;  /* 0x0000000e00037202 */ /* 0x000fd60000000f00 */
        /* <DEDUP_REMOVED lines=14> */
.L_x_1104:
[----:B------:R-:W-:Y:S01]  /*31000*/  MOV R13, R4 ;  /* 0x00000004000d7202 */ /* 0x000fe20000000f00 */
[----:B------:R-:W-:-:S07]  /*31010*/  IMAD.MOV.U32 R2, RZ, RZ, R14 ;  /* 0x000000ffff027224 */ /* 0x000fce00078e000e */
[----:B------:R-:W-:Y:S05]  /*31020*/  WARPSYNC.COLLECTIVE R15, `(.L_x_1105) ;  /* 0x000000000f087348 */ /* 0x000fea0003c00000 */
[----:B------:R0:W1:Y:S02]  /*31030*/  SHFL.IDX P6, R14, R13, R12, R11 ;  /* 0x0000000c0d0e7389 */ /* 0x00006400000c000b */
[----:B01----:R-:W-:Y:S01]  /*31040*/  ENDCOLLECTIVE ;  /* 0x000000000000791b */ /* 0x003fe20003800000 */
.L_x_1105:
        /* <DEDUP_REMOVED lines=18> */
.L_x_1106:
[----:B------:R-:W-:Y:S01]  /*31170*/  IMAD.MOV.U32 R13, RZ, RZ, R4 ;  /* 0x000000ffff0d7224 */ /* 0x000fe200078e0004 */
[----:B------:R-:W-:-:S07]  /*31180*/  MOV R2, R14 ;  /* 0x0000000e00027202 */ /* 0x000fce0000000f00 */
[----:B------:R-:W-:Y:S05]  /*31190*/  WARPSYNC.COLLECTIVE R15, `(.L_x_1107) ;  /* 0x000000000f087348 */ /* 0x000fea0003c00000 */
[----:B------:R0:W1:Y:S02]  /*311a0*/  SHFL.IDX P6, R14, R13, R12, R11 ;  /* 0x0000000c0d0e7389 */ /* 0x00006400000c000b */
[----:B01----:R-:W-:Y:S01]  /*311b0*/  ENDCOLLECTIVE ;  /* 0x000000000000791b */ /* 0x003fe20003800000 */
.L_x_1107:
[----:B------:R-:W-:Y:S01]  /*311c0*/  IMAD.MOV.U32 R13, RZ, RZ, R0 ;  /* 0x000000ffff0d7224 */ /* 0x000fe200078e0000 */
[----:B------:R-:W-:Y:S01]  /*311d0*/  MOV R12, 0x4 ;  /* 0x00000004000c7802 */ /* 0x000fe20000000f00 */
        /* <DEDUP_REMOVED lines=14> */
.L_x_1108:
        /* <DEDUP_REMOVED lines=10> */
.L_x_1109:
[----:B------:R-:W-:Y:S01]  /*31360*/  MOV R13, R0 ;  /* 0x00000000000d7202 */ /* 0x000fe20000000f00 */
[----:B------:R-:W-:Y:S02]  /*31370*/  IMAD.MOV.U32 R12, RZ, RZ, 0x5 ;  /* 0x00000005ff0c7424 */ /* 0x000fe400078e00ff */
[----:B------:R-:W-:-:S07]  /*31380*/  IMAD.MOV.U32 R3, RZ, RZ, R14 ;  /* 0x000000ffff037224 */ /* 0x000fce00078e000e */
[----:B------:R-:W-:Y:S05]  /*31390*/  WARPSYNC.COLLECTIVE R15, `(.L_x_1110) ;  /* 0x000000000f087348 */ /* 0x000fea0003c00000 */
[----:B------:R0:W1:Y:S02]  /*313a0*/  SHFL.IDX P6, R14, R13, R12, R11 ;  /* 0x0000000c0d0e7389 */ /* 0x00006400000c000b */
[----:B01----:R-:W-:Y:S01]  /*313b0*/  ENDCOLLECTIVE ;  /* 0x000000000000791b */ /* 0x003fe20003800000 */
.L_x_1110:
        /* <DEDUP_REMOVED lines=15> */
.L_x_1111:
[----:B------:R-:W-:Y:S02]  /*314b0*/  IMAD.MOV.U32 R13, RZ, RZ, R0 ;  /* 0x000000ffff0d7224 */ /* 0x000fe400078e0000 */
[----:B------:R-:W-:Y:S02]  /*314c0*/  IMAD.MOV.U32 R12, RZ, RZ, 0x6 ;  /* 0x00000006ff0c7424 */ /* 0x000fe400078e00ff */
[----:B------:R-:W-:-:S07]  /*314d0*/  IMAD.MOV.U32 R3, RZ, RZ, R14 ;  /* 0x000000ffff037224 */ /* 0x000fce00078e000e */
[----:B------:R-:W-:Y:S05]  /*314e0*/  WARPSYNC.COLLECTIVE R15, `(.L_x_1112) ;  /* 0x000000000f087348 */ /* 0x000fea0003c00000 */
[----:B------:R0:W1:Y:S02]  /*314f0*/  SHFL.IDX P6, R14, R13, R12, R11 ;  /* 0x0000000c0d0e7389 */ /* 0x00006400000c000b */
[----:B01----:R-:W-:Y:S01]  /*31500*/  ENDCOLLECTIVE ;  /* 0x000000000000791b */ /* 0x003fe20003800000 */
.L_x_1112:
[----:B------:R-:W-:-:S04]  /*31510*/  @P3 IADD3 R3, P0, R31, R3, RZ ;  /* 0x000000031f033210 */ /* 0x000fc80007f1e0ff */
[----:B------:R-:W-:-:S04]  /*31520*/  @P3 IADD3.X R2, RZ, R2, RZ, P0, !PT ;  /* 0x00000002ff023210 */ /* 0x000fc800007fe4ff */
        /* <DEDUP_REMOVED lines=13> */
.L_x_1113:
[----:B------:R-:W-:Y:S02]  /*31600*/  IMAD.MOV.U32 R13, RZ, RZ, R0 ;  /* 0x000000ffff0d7224 */ /* 0x000fe400078e0000 */
[----:B------:R-:W-:Y:S01]  /*31610*/  IMAD.MOV.U32 R12, RZ, RZ, 0x7 ;  /* 0x00000007ff0c7424 */ /* 0x000fe200078e00ff */
[----:B------:R-:W-:-:S07]  /*31620*/  MOV R3, R14 ;  /* 0x0000000e00037202 */ /* 0x000fce0000000f00 */
[----:B------:R-:W-:Y:S05]  /*31630*/  WARPSYNC.COLLECTIVE R15, `(.L_x_1114) ;  /* 0x000000000f087348 */ /* 0x000fea0003c00000 */
[----:B------:R0:W1:Y:S02]  /*31640*/  SHFL.IDX P6, R14, R13, R12, R11 ;  /* 0x0000000c0d0e7389 */ /* 0x00006400000c000b */
[----:B01----:R-:W-:Y:S01]  /*31650*/  ENDCOLLECTIVE ;  /* 0x000000000000791b */ /* 0x003fe20003800000 */
.L_x_1114:
[----:B------:R-:W-:-:S05]  /*31660*/  @P2 IADD3 R3, P0, R31, R3, RZ ;  /* 0x000000031f032210 */ /* 0x000fca0007f1e0ff */
[----:B------:R-:W-:-:S05]  /*31670*/  @P2 IMAD.X R2, RZ, RZ, R2, P0 ;  /* 0x000000ffff022224 */ /* 0x000fca00000e0602 */
[----:B------:R-:W-:Y:S02]  /*31680*/  @P2 LOP3.LUT R3, R3, R2, RZ, 0x3c, !PT ;  /* 0x0000000203032212 */ /* 0x000fe400078e3cff */
[----:B------:R-:W-:Y:S02]  /*31690*/  MOV R13, R4 ;  /* 0x00000004000d7202 */ /* 0x000fe40000000f00 */
[----:B------:R-:W-:-:S04]  /*316a0*/  @P2 LOP3.LUT R2, R3, R2, RZ, 0x3c, !PT ;  /* 0x0000000203022212 */ /* 0x000fc800078e3cff */
[----:B------:R-:W-:Y:S01]  /*316b0*/  @P2 LOP3.LUT R3, R3, R2, RZ, 0x3c, !PT ;  /* 0x0000000203032212 */ /* 0x000fe200078e3cff */
[----:B------:R-:W-:-:S04]  /*316c0*/  IMAD.MOV.U32 R0, RZ, RZ, R14 ;  /* 0x000000ffff007224 */ /* 0x000fc800078e000e */
[----:B------:R-:W-:Y:S01]  /*316d0*/  @!PT LDS RZ, [RZ] ;  /* 0x00000000fffff984 */ /* 0x000fe20000000800 */
[----:B------:R-:W-:Y:S01]  /*316e0*/  @!PT LDS RZ, [RZ] ;  /* 0x00000000fffff984 */ /* 0x000fe20000000800 */
[----:B------:R-:W-:Y:S01]  /*316f0*/  @!PT LDS RZ, [RZ] ;  /* 0x00000000fffff984 */ /* 0x000fe20000000800 */
[----:B------:R0:W-:Y:S03]  /*31700*/  @P2 LDGSTS.E.BYPASS.LTC128B.128 [R5+0x2b400], desc[UR36][R2.64], !P5 ;  /* 0x2b40000002052fae */ /* 0x0001e6000e901d64 */
[----:B0-----:R-:W-:Y:S05]  /*31710*/  WARPSYNC.COLLECTIVE R15, `(.L_x_1115) ;  /* 0x000000000f087348 */ /* 0x001fea0003c00000 */
[----:B------:R1:W2:Y:S02]  /*31720*/  SHFL.IDX P6, R14, R13, R12, R11 ;  /* 0x0000000c0d0e7389 */ /* 0x0002a400000c000b */
[----:B012---:R-:W-:Y:S01]  /*31730*/  ENDCOLLECTIVE ;  /* 0x000000000000791b */ /* 0x007fe20003800000 */
.L_x_1115:
[----:B------:R-:W-:Y:S01]  /*31740*/  @!PT LDS RZ, [RZ] ;  /* 0x00000000fffff984 */ /* 0x000fe20000000800 */
[----:B------:R-:W-:Y:S01]  /*31750*/  @!PT LDS RZ, [RZ] ;  /* 0x00000000fffff984 */ /* 0x000fe20000000800 */
[----:B------:R-:W-:Y:S01]  /*31760*/  @!PT LDS RZ, [RZ] ;  /* 0x00000000fffff984 */ /* 0x000fe20000000800 */
[----:B------:R1:W-:Y:S01]  /*31770*/  @P2 LDGSTS.E.BYPASS.LTC128B.128 [R5+0x2f400], desc[UR36][R2.64+0x80], !P1 ;  /* 0x2f40008002052fae */ /* 0x0003e2000c901d64 */
[----:B------:R-:W-:Y:S01]  /*31780*/  IMAD.MOV.U32 R4, RZ, RZ, R14 ;  /* 0x000000ffff047224 */ /* 0x000fe200078e000e */
[----:B------:R-:W-:Y:S06]  /*31790*/  BRA `(.L_x_1116) ;  /* 0xffffff4000fc7947 */ /* 0x000fec000383ffff */
.L_x_768:
[----:B------:R-:W-:Y:S01]  /*317a0*/  IMAD.MOV.U32 R13, RZ, RZ, R5 ;  /* 0x000000ffff0d7224 */ /* 0x000fe200078e0005 */
[----:B------:R-:W-:Y:S01]  /*317b0*/  MOV R15, 0xffffffff ;  /* 0xffffffff000f7802 */ /* 0x000fe20000000f00 */
[----:B------:R-:W-:Y:S02]  /*317c0*/  IMAD.MOV.U32 R12, RZ, RZ, RZ ;  /* 0x000000ffff0c7224 */ /* 0x000fe400078e00ff */
[----:B------:R-:W-:Y:S02]  /*317d0*/  IMAD.MOV.U32 R11, RZ, RZ, 0x181f ;  /* 0x0000181fff0b7424 */ /* 0x000fe400078e00ff */
[----:B-----5:R-:W-:Y:S02]  /*317e0*/  IMAD R6, R20, R8, RZ ;  /* 0x0000000814067224 */ /* 0x020fe400078e02ff */
[----:B------:R-:W-:-:S07]  /*317f0*/  IMAD.IADD R4, R10, 0x1, R4 ;  /* 0x000000010a047824 */ /* 0x000fce00078e0204 */
[----:B------:R-:W-:Y:S05]  /*31800*/  WARPSYNC.COLLECTIVE R15, `(.L_x_1117) ;  /* 0x000000000f087348 */ /* 0x000fea0003c00000 */
[----:B------:R0:W1:Y:S02]  /*31810*/  SHFL.IDX P6, R14, R13, R12, R11 ;  /* 0x0000000c0d0e7389 */ /* 0x00006400000c000b */
[----:B01----:R-:W-:Y:S01]  /*31820*/  ENDCOLLECTIVE ;  /* 0x000000000000791b */ /* 0x003fe20003800000 */
.L_x_1117:
[C---:B------:R-:W-:Y:S01]  /*31830*/  VIADD R7, R4.reuse, 0x60 ;  /* 0x0000006004077836 */ /* 0x040fe20000000000 */
[----:B------:R-:W-:Y:S01]  /*31840*/  ISETP.GE.AND P3, PT, R4, R6, PT ;  /* 0x000000060400720c */ /* 0x000fe20003f66270 */
[----:B------:R-:W-:Y:S02]  /*31850*/  IMAD.MOV.U32 R13, RZ, RZ, R0 ;  /* 0x000000ffff0d7224 */ /* 0x000fe400078e0000 */
[----:B------:R-:W-:-:S10]  /*31860*/  IMAD.MOV.U32 R2, RZ, RZ, R14 ;  /* 0x000000ffff027224 */ /* 0x000fd400078e000e */
[----:B------:R-:W-:Y:S05]  /*31870*/  WARPSYNC.COLLECTIVE R15, `(.L_x_1118) ;  /* 0x000000000f087348 */ /* 0x000fea0003c00000 */
[----:B------:R0:W1:Y:S02]  /*31880*/  SHFL.IDX P6, R14, R13, R12, R11 ;  /* 0x0000000c0d0e7389 */ /* 0x00006400000c000b */
[----:B01----:R-:W-:Y:S01]  /*31890*/  ENDCOLLECTIVE ;  /* 0x000000000000791b */ /* 0x003fe20003800000 */
.L_x_1118:
[----:B------:R-:W-:Y:S02]  /*318a0*/  IMAD.MOV.U32 R13, RZ, RZ, R5 ;  /* 0x000000ffff0d7224 */ /* 0x000fe400078e0005 */
[----:B------:R-:W-:Y:S02]  /*318b0*/  IMAD.MOV.U32 R12, RZ, RZ, 0x1 ;  /* 0x00000001ff0c7424 */ /* 0x000fe400078e00ff */
[----:B------:R-:W-:-:S07]  /*318c0*/  IMAD.MOV.U32 R3, RZ, RZ, R14 ;  /* 0x000000ffff037224 */ /* 0x000fce00078e000e */
[----:B------:R-:W-:Y:S05]  /*318d0*/  WARPSYNC.COLLECTIVE R15, `(.L_x_1119) ;  /* 0x000000000f087348 */ /* 0x000fea0003c00000 */
[----:B------:R0:W1:Y:S02]  /*318e0*/  SHFL.IDX P6, R14, R13, R12, R11 ;  /* 0x0000000c0d0e7389 */ /* 0x00006400000c000b */
[----:B01----:R-:W-:Y:S01]  /*318f0*/  ENDCOLLECTIVE ;  /* 0x000000000000791b */ /* 0x003fe20003800000 */
.L_x_1119:
[----:B------:R-:W-:-:S04]  /*31900*/  @!P3 IADD3 R3, P2, R31, R3, RZ ;  /* 0x000000031f03b210 */ /* 0x000fc80007f5e0ff */
[----:B------:R-:W-:-:S04]  /*31910*/  @!P3 IADD3.X R2, RZ, R2, RZ, P2, !PT ;  /* 0x00000002ff02b210 */ /* 0x000fc800017fe4ff */
[----:B------:R-:W-:Y:S02]  /*31920*/  @!P3 LOP3.LUT R3, R3, R2, RZ, 0x3c, !PT ;  /* 0x000000020303b212 */ /* 0x000fe400078e3cff */
[----:B------:R-:W-:Y:S02]  /*31930*/  MOV R13, R0 ;  /* 0x00000000000d7202 */ /* 0x000fe40000000f00 */
[----:B------:R-:W-:-:S04]  /*31940*/  @!P3 LOP3.LUT R2, R3, R2, RZ, 0x3c, !PT ;  /* 0x000000020302b212 */ /* 0x000fc800078e3cff */
[----:B------:R-:W-:-:S05]  /*31950*/  @!P3 LOP3.LUT R3, R3, R2, RZ, 0x3c, !PT ;  /* 0x000000020303b212 */ /* 0x000fca00078e3cff */
[----:B------:R-:W-:Y:S01]  /*31960*/  @!PT LDS RZ, [RZ] ;  /* 0x00000000fffff984 */ /* 0x000fe20000000800 */
[----:B------:R-:W-:Y:S01]  /*31970*/  @!PT LDS RZ, [RZ] ;  /* 0x00000000fffff984 */ /* 0x000fe20000000800 */
[----:B------:R-:W-:Y:S01]  /*31980*/  @!PT LDS RZ, [RZ] ;  /* 0x00000000fffff984 */ /* 0x000fe20000000800 */
[----:B------:R-:W-:Y:S04]  /*31990*/  @!P3 LDGSTS.E.BYPASS.LTC128B.128 [R9+0x20400], desc[UR36][R2.64], !P0 ;  /* 0x204000000209bfae */ /* 0x000fe8000c101d64 */
[----:B------:R0:W-:Y:S02]  /*319a0*/  @!P3 LDGSTS.E.BYPASS.LTC128B.128 [R9+0x24400], desc[UR36][R2.64+0x80], !P1 ;  /* 0x244000800209bfae */ /* 0x0001e4000c901d64 */
[----:B0-----:R-:W-:-:S05]  /*319b0*/  VIADD R2, R4, 0x10 ;  /* 0x0000001004027836 */ /* 0x001fca0000000000 */
[----:B------:R-:W-:Y:S01]  /*319c0*/  ISETP.GE.AND P3, PT, R2, R6, PT ;  /* 0x000000060200720c */ /* 0x000fe20003f66270 */
[----:B------:R-:W-:-:S12]  /*319d0*/  IMAD.MOV.U32 R2, RZ, RZ, R14 ;  /* 0x000000ffff027224 */ /* 0x000fd800078e000e */
[----:B------:R-:W-:Y:S05]  /*319e0*/  WARPSYNC.COLLECTIVE R15, `(.L_x_1120) ;  /* 0x000000000f087348 */ /* 0x000fea0003c00000 */
[----:B------:R0:W1:Y:S02]  /*319f0*/  SHFL.IDX P6, R14, R13, R12, R11 ;  /* 0x0000000c0d0e7389 */ /* 0x00006400000c000b */
[----:B01----:R-:W-:Y:S01]  /*31a00*/  ENDCOLLECTIVE ;  /* 0x000000000000791b */ /* 0x003fe20003800000 */
.L_x_1120:
[----:B------:R-:W-:Y:S01]  /*31a10*/  IMAD.MOV.U32 R13, RZ, RZ, R5 ;  /* 0x000000ffff0d7224 */ /* 0x000fe200078e0005 */
[----:B------:R-:W-:Y:S01]  /*31a20*/  MOV R12, 0x2 ;  /* 0x00000002000c7802 */ /* 0x000fe20000000f00 */
[----:B------:R-:W-:-:S07]  /*31a30*/  IMAD.MOV.U32 R3, RZ, RZ, R14 ;  /* 0x000000ffff037224 */ /* 0x000fce00078e000e */
[----:B------:R-:W-:Y:S05]  /*31a40*/  WARPSYNC.COLLECTIVE R15, `(.L_x_1121) ;  /* 0x000000000f087348 */ /* 0x000fea0003c00000 */
[----:B------:R0:W1:Y:S02]  /*31a50*/  SHFL.IDX P6, R14, R13, R12, R11 ;  /* 0x0000000c0d0e7389 */ /* 0x00006400000c000b */
[----:B01----:R-:W-:Y:S01]  /*31a60*/  ENDCOLLECTIVE ;  /* 0x000000000000791b */ /* 0x003fe20003800000 */
.L_x_1121:
        /* <DEDUP_REMOVED lines=17> */
.L_x_1122:
[----:B------:R-:W-:Y:S02]  /*31b80*/  IMAD.MOV.U32 R13, RZ, RZ, R5 ;  /* 0x000000ffff0d7224 */ /* 0x000fe400078e0005 */
[----:B------:R-:W-:Y:S02]  /*31b90*/  IMAD.MOV.U32 R12, RZ, RZ, 0x3 ;  /* 0x00000003ff0c7424 */ /* 0x000fe400078e00ff */
[----:B------:R-:W-:-:S07]  /*31ba0*/  IMAD.MOV.U32 R3, RZ, RZ, R14 ;  /* 0x000000ffff037224 */ /* 0x000fce00078e000e */
[----:B------:R-:W-:Y:S05]  /*31bb0*/  WARPSYNC.COLLECTIVE R15, `(.L_x_1123) ;  /* 0x000000000f087348 */ /* 0x000fea0003c00000 */
[----:B------:R0:W1:Y:S02]  /*31bc0*/  SHFL.IDX P6, R14, R13, R12, R11 ;  /* 0x0000000c0d0e7389 */ /* 0x00006400000c000b */
[----:B01----:R-:W-:Y:S01]  /*31bd0*/  ENDCOLLECTIVE ;  /* 0x000000000000791b */ /* 0x003fe20003800000 */
.L_x_1123:
        /* <DEDUP_REMOVED lines=11> */
[----:B0-----:R-:W-:-:S04]  /*31c90*/  IADD3 R2, R4, 0x30, RZ ;  /* 0x0000003004027810 */ /* 0x001fc80007ffe0ff */
[----:B------:R-:W-:Y:S01]  /*31ca0*/  ISETP.GE.AND P3, PT, R2, R6, PT ;  /* 0x000000060200720c */ /* 0x000fe20003f66270 */
[----:B------:R-:W-:-:S12]  /*31cb0*/  IMAD.MOV.U32 R2, RZ, RZ, R14 ;  /* 0x000000ffff027224 */ /* 0x000fd800078e000e */
[----:B------:R-:W-:Y:S05]  /*31cc0*/  WARPSYNC.COLLECTIVE R15, `(.L_x_1124) ;  /* 0x000000000f087348 */ /* 0x000fea0003c00000 */
[----:B------:R0:W1:Y:S02]  /*31cd0*/  SHFL.IDX P6, R14, R13, R12, R11 ;  /* 0x0000000c0d0e7389 */ /* 0x00006400000c000b */
[----:B01----:R-:W-:Y:S01]  /*31ce0*/  ENDCOLLECTIVE ;  /* 0x000000000000791b */ /* 0x003fe20003800000 */
.L_x_1124:
[----:B------:R-:W-:Y:S02]  /*31cf0*/  IMAD.MOV.U32 R13, RZ, RZ, R5 ;  /* 0x000000ffff0d7224 */ /* 0x000fe400078e0005 */
[----:B------:R-:W-:Y:S01]  /*31d00*/  IMAD.MOV.U32 R12, RZ, RZ, 0x4 ;  /* 0x00000004ff0c7424 */ /* 0x000fe200078e00ff */
[----:B------:R-:W-:-:S07]  /*31d10*/  MOV R3, R14 ;  /* 0x0000000e00037202 */ /* 0x000fce0000000f00 */
[----:B------:R-:W-:Y:S05]  /*31d20*/  WARPSYNC.COLLECTIVE R15, `(.L_x_1125) ;  /* 0x000000000f087348 */ /* 0x000fea0003c00000 */
[----:B------:R0:W1:Y:S02]  /*31d30*/  SHFL.IDX P6, R14, R13, R12, R11 ;  /* 0x0000000c0d0e7389 */ /* 0x00006400000c000b */
[----:B01----:R-:W-:Y:S01]  /*31d40*/  ENDCOLLECTIVE ;  /* 0x000000000000791b */ /* 0x003fe20003800000 */
.L_x_1125:
        /* <DEDUP_REMOVED lines=12> */
[----:B------:R-:W-:Y:S02]  /*31e10*/  ISETP.GE.AND P3, PT, R2, R6, PT ;  /* 0x000000060200720c */ /* 0x000fe40003f66270 */
[----:B------:R-:W-:-:S11]  /*31e20*/  MOV R2, R14 ;  /* 0x0000000e00027202 */ /* 0x000fd60000000f00 */
[----:B------:R-:W-:Y:S05]  /*31e30*/  WARPSYNC.COLLECTIVE R15, `(.L_x_1126) ;  /* 0x000000000f087348 */ /* 0x000fea0003c00000 */
[----:B------:R0:W1:Y:S02]  /*31e40*/  SHFL.IDX P6, R14, R13, R12, R11 ;  /* 0x0000000c0d0e7389 */ /* 0x00006400000c000b */
[----:B01----:R-:W-:Y:S01]  /*31e50*/  ENDCOLLECTIVE ;  /* 0x000000000000791b */ /* 0x003fe20003800000 */
.L_x_1126:
[----:B------:R-:W-:Y:S01]  /*31e60*/  MOV R13, R5 ;  /* 0x00000005000d7202 */ /* 0x000fe20000000f00 */
[----:B------:R-:W-:Y:S02]  /*31e70*/  IMAD.MOV.U32 R12, RZ, RZ, 0x5 ;  /* 0x00000005ff0c7424 */ /* 0x000fe400078e00ff */
[----:B------:R-:W-:-:S07]  /*31e80*/  IMAD.MOV.U32 R3, RZ, RZ, R14 ;  /* 0x000000ffff037224 */ /* 0x000fce00078e000e */
[----:B------:R-:W-:Y:S05]  /*31e90*/  WARPSYNC.COLLECTIVE R15, `(.L_x_1127) ;  /* 0x000000000f087348 */ /* 0x000fea0003c00000 */
[----:B------:R0:W1:Y:S02]  /*31ea0*/  SHFL.IDX P6, R14, R13, R12, R11 ;  /* 0x0000000c0d0e7389 */ /* 0x00006400000c000b */
[----:B01----:R-:W-:Y:S01]  /*31eb0*/  ENDCOLLECTIVE ;  /* 0x000000000000791b */ /* 0x003fe20003800000 */
.L_x_1127:
        /* <DEDUP_REMOVED lines=17> */
.L_x_1128:
[----:B------:R-:W-:Y:S02]  /*31fd0*/  IMAD.MOV.U32 R13, RZ, RZ, R5 ;  /* 0x000000ffff0d7224 */ /* 0x000fe400078e0005 */
[----:B------:R-:W-:Y:S02]  /*31fe0*/  IMAD.MOV.U32 R12, RZ, RZ, 0x6 ;  /* 0x00000006ff0c7424 */ /* 0x000fe400078e00ff */
[----:B------:R-:W-:-:S07]  /*31ff0*/  IMAD.MOV.U32 R3, RZ, RZ, R14 ;  /* 0x000000ffff037224 */ /* 0x000fce00078e000e */
[----:B------:R-:W-:Y:S05]  /*32000*/  WARPSYNC.COLLECTIVE R15, `(.L_x_1129) ;  /* 0x000000000f087348 */ /* 0x000fea0003c00000 */
[----:B------:R0:W1:Y:S02]  /*32010*/  SHFL.IDX P6, R14, R13, R12, R11 ;  /* 0x0000000c0d0e7389 */ /* 0x00006400000c000b */
[----:B01----:R-:W-:Y:S01]  /*32020*/  ENDCOLLECTIVE ;  /* 0x000000000000791b */ /* 0x003fe20003800000 */
.L_x_1129:
[----:B------:R-:W-:-:S04]  /*32030*/  @!P3 IADD3 R3, P2, R31, R3, RZ ;  /* 0x000000031f03b210 */ /* 0x000fc80007f5e0ff */
[----:B------:R-:W-:-:S04]  /*32040*/  @!P3 IADD3.X R2, RZ, R2, RZ, P2, !PT ;  /* 0x00000002ff02b210 */ /* 0x000fc800017fe4ff */
        /* <DEDUP_REMOVED lines=14> */
.L_x_1130:
[----:B------:R-:W-:Y:S02]  /*32130*/  IMAD.MOV.U32 R13, RZ, RZ, R5 ;  /* 0x000000ffff0d7224 */ /* 0x000fe400078e0005 */
[----:B------:R-:W-:Y:S01]  /*32140*/  IMAD.MOV.U32 R12, RZ, RZ, 0x7 ;  /* 0x00000007ff0c7424 */ /* 0x000fe200078e00ff */
[----:B------:R-:W-:-:S07]  /*32150*/  MOV R3, R14 ;  /* 0x0000000e00037202 */ /* 0x000fce0000000f00 */
[----:B------:R-:W-:Y:S05]  /*32160*/  WARPSYNC.COLLECTIVE R15, `(.L_x_1131) ;  /* 0x000000000f087348 */ /* 0x000fea0003c00000 */
[----:B------:R0:W1:Y:S02]  /*32170*/  SHFL.IDX P6, R14, R13, R12, R11 ;  /* 0x0000000c0d0e7389 */ /* 0x00006400000c000b */
[----:B01----:R-:W-:Y:S01]  /*32180*/  ENDCOLLECTIVE ;  /* 0x000000000000791b */ /* 0x003fe20003800000 */
.L_x_1131:
[----:B------:R-:W-:-:S05]  /*32190*/  @!P3 IADD3 R3, P2, R31, R3, RZ ;  /* 0x000000031f03b210 */ /* 0x000fca0007f5e0ff */
[----:B------:R-:W-:-:S05]  /*321a0*/  @!P3 IMAD.X R2, RZ, RZ, R2, P2 ;  /* 0x000000ffff02b224 */ /* 0x000fca00010e0602 */
[----:B------:R-:W-:Y:S01]  /*321b0*/  @!P3 LOP3.LUT R3, R3, R2, RZ, 0x3c, !PT ;  /* 0x000000020303b212 */ /* 0x000fe200078e3cff */
[----:B------:R-:W-:-:S03]  /*321c0*/  IMAD.MOV.U32 R13, RZ, RZ, R0 ;  /* 0x000000ffff0d7224 */ /* 0x000fc600078e0000 */
[----:B------:R-:W-:-:S04]  /*321d0*/  @!P3 LOP3.LUT R2, R3, R2, RZ, 0x3c, !PT ;  /* 0x000000020302b212 */ /* 0x000fc800078e3cff */
[----:B------:R-:W-:Y:S02]  /*321e0*/  @!P3 LOP3.LUT R3, R3, R2, RZ, 0x3c, !PT ;  /* 0x000000020303b212 */ /* 0x000fe400078e3cff */
[----:B------:R-:W-:-:S03]  /*321f0*/  MOV R5, R14 ;  /* 0x0000000e00057202 */ /* 0x000fc60000000f00 */
[----:B------:R-:W-:Y:S01]  /*32200*/  @!PT LDS RZ, [RZ] ;  /* 0x00000000fffff984 */ /* 0x000fe20000000800 */
[----:B------:R-:W-:Y:S01]  /*32210*/  @!PT LDS RZ, [RZ] ;  /* 0x00000000fffff984 */ /* 0x000fe20000000800 */
[----:B------:R-:W-:Y:S01]  /*32220*/  @!PT LDS RZ, [RZ] ;  /* 0x00000000fffff984 */ /* 0x000fe20000000800 */
[----:B------:R0:W-:Y:S04]  /*32230*/  @!P3 LDGSTS.E.BYPASS.LTC128B.128 [R9+0x23400], desc[UR36][R2.64], !P0 ;  /* 0x234000000209bfae */ /* 0x0001e8000c101d64 */
[----:B0-----:R-:W-:Y:S05]  /*32240*/  WARPSYNC.COLLECTIVE R15, `(.L_x_1132) ;  /* 0x000000000f087348 */ /* 0x001fea0003c00000 */
[----:B------:R1:W2:Y:S02]  /*32250*/  SHFL.IDX P6, R14, R13, R12, R11 ;  /* 0x0000000c0d0e7389 */ /* 0x0002a400000c000b */
[----:B012---:R-:W-:Y:S01]  /*32260*/  ENDCOLLECTIVE ;  /* 0x000000000000791b */ /* 0x007fe20003800000 */
.L_x_1132:
[----:B------:R-:W-:Y:S01]  /*32270*/  @!PT LDS RZ, [RZ] ;  /* 0x00000000fffff984 */ /* 0x000fe20000000800 */
[----:B------:R-:W-:Y:S01]  /*32280*/  @!PT LDS RZ, [RZ] ;  /* 0x00000000fffff984 */ /* 0x000fe20000000800 */
[----:B------:R-:W-:Y:S01]  /*32290*/  @!PT LDS RZ, [RZ] ;  /* 0x00000000fffff984 */ /* 0x000fe20000000800 */
[----:B------:R0:W-:Y:S01]  /*322a0*/  @!P3 LDGSTS.E.BYPASS.LTC128B.128 [R9+0x27400], desc[UR36][R2.64+0x80], !P1 ;  /* 0x274000800209bfae */ /* 0x0001e2000c901d64 */
[----:B------:R-:W-:Y:S01]  /*322b0*/  IMAD.MOV.U32 R0, RZ, RZ, R14 ;  /* 0x000000ffff007224 */ /* 0x000fe200078e000e */
[----:B------:R-:W-:Y:S06]  /*322c0*/  BRA `(.L_x_1133) ;  /* 0xffffff4400387947 */ /* 0x000fec000383ffff */
.L_x_773:
[----:B0-----:R0:W1:Y:S02]  /*322d0*/  SYNCS.PHASECHK.TRANS64.TRYWAIT P0, [R16+URZ+0x38820], R3 ;  /* 0x03882003100075a7 */ /* 0x001064000800017f */
[----:B-1----:R-:W-:Y:S05]  /*322e0*/  @!P0 NANOSLEEP.SYNCS 0x989680 ;  /* 0x009896800000895d */ /* 0x002fea0003900000 */
[----:B------:R-:W1:Y:S02]  /*322f0*/  @!P0 SYNCS.PHASECHK.TRANS64 P0, [R16+URZ+0x38820], R3 ;  /* 0x03882003100085a7 */ /* 0x000e64000800007f */
[----:B-1----:R-:W-:Y:S05]  /*32300*/  @!P0 BRA `(.L_x_773) ;  /* 0xfffffffc00f08947 */ /* 0x002fea000383ffff */
[----:B------:R-:W-:Y:S05]  /*32310*/  BRA `(.L_x_1134) ;  /* 0xffffff4400b07947 */ /* 0x000fea000383ffff */
.L_x_777:
[----:B0-----:R0:W1:Y:S02]  /*32320*/  SYNCS.PHASECHK.TRANS64.TRYWAIT P0, [R0+URZ+0x38880], R22 ;  /* 0x03888016000075a7 */ /* 0x001064000800017f */
[----:B-1----:R-:W-:Y:S05]  /*32330*/  @!P0 NANOSLEEP.SYNCS 0x989680 ;  /* 0x009896800000895d */ /* 0x002fea0003900000 */
[----:B------:R-:W1:Y:S02]  /*32340*/  @!P0 SYNCS.PHASECHK.TRANS64 P0, [R0+URZ+0x38880], R22 ;  /* 0x03888016000085a7 */ /* 0x000e64000800007f */
[----:B-1----:R-:W-:Y:S05]  /*32350*/  @!P0 BRA `(.L_x_777) ;  /* 0xfffffffc00f08947 */ /* 0x002fea000383ffff */
[----:B------:R-:W-:Y:S05]  /*32360*/  BRA `(.L_x_1135) ;  /* 0xffffff48005c7947 */ /* 0x000fea000383ffff */
.L_x_778:
[----:B------:R-:W-:Y:S01]  /*32370*/  BSSY B0, `(.L_x_1136) ;  /* 0x0000008000007945 */ /* 0x000fe20003800000 */
[----:B------:R-:W-:Y:S01]  /*32380*/  IMAD.MOV.U32 R13, RZ, RZ, R7 ;  /* 0x000000ffff0d7224 */ /* 0x000fe200078e0007 */
[----:B------:R-:W-:Y:S01]  /*32390*/  MOV R11, 0x181f ;  /* 0x0000181f000b7802 */ /* 0x000fe20000000f00 */
[----:B------:R-:W-:Y:S02]  /*323a0*/  IMAD.MOV.U32 R12, RZ, RZ, RZ ;  /* 0x000000ffff0c7224 */ /* 0x000fe400078e00ff */
[----:B------:R-:W-:-:S07]  /*323b0*/  IMAD.MOV.U32 R15, RZ, RZ, -0x1 ;  /* 0xffffffffff0f7424 */ /* 0x000fce00078e00ff */
[----:B0-----:R-:W-:Y:S05]  /*323c0*/  WARPSYNC.COLLECTIVE R15, `(.L_x_1137) ;  /* 0x000000000f087348 */ /* 0x001fea0003c00000 */
[----:B------:R1:W2:Y:S02]  /*323d0*/  SHFL.IDX P6, R14, R13, R12, R11 ;  /* 0x0000000c0d0e7389 */ /* 0x0002a400000c000b */
[----:B012---:R-:W-:Y:S01]  /*323e0*/  ENDCOLLECTIVE ;  /* 0x000000000000791b */ /* 0x007fe20003800000 */
.L_x_1137:
[----:B------:R-:W-:Y:S05]  /*323f0*/  BSYNC B0 ;  /* 0x0000000000007941 */ /* 0x000fea0003800000 */
.L_x_1136:
[----:B------:R-:W-:Y:S01]  /*32400*/  IMAD.MOV.U32 R13, RZ, RZ, R8 ;  /* 0x000000ffff0d7224 */ /* 0x000fe200078e0008 */
[----:B------:R-:W-:Y:S01]  /*32410*/  MOV R11, 0x181f ;  /* 0x0000181f000b7802 */ /* 0x000fe20000000f00 */
[----:B------:R-:W-:Y:S02]  /*32420*/  IMAD.MOV.U32 R12, RZ, RZ, RZ ;  /* 0x000000ffff0c7224 */ /* 0x000fe400078e00ff */
[----:B------:R-:W-:Y:S02]  /*32430*/  IMAD.MOV.U32 R15, RZ, RZ, -0x1 ;  /* 0xffffffffff0f7424 */ /* 0x000fe400078e00ff */
[----:B------:R-:W-:Y:S02]  /*32440*/  IMAD.MOV.U32 R3, RZ, RZ, R14 ;  /* 0x000000ffff037224 */ /* 0x000fe400078e000e */
[----:B------:R-:W-:-:S07]  /*32450*/  IMAD.IADD R4, R16, 0x1, R4 ;  /* 0x0000000110047824 */ /* 0x000fce00078e0204 */
[----:B------:R-:W-:Y:S05]  /*32460*/  WARPSYNC.COLLECTIVE R15, `(.L_x_1138) ;  /* 0x000000000f087348 */ /* 0x000fea0003c00000 */
[----:B------:R0:W1:Y:S02]  /*32470*/  SHFL.IDX P6, R14, R13, R12, R11 ;  /* 0x0000000c0d0e7389 */ /* 0x00006400000c000b */
[----:B01----:R-:W-:Y:S01]  /*32480*/  ENDCOLLECTIVE ;  /* 0x000000000000791b */ /* 0x003fe20003800000 */
.L_x_1138:
[----:B------:R-:W-:Y:S01]  /*32490*/  MOV R13, R7 ;  /* 0x00000007000d7202 */ /* 0x000fe20000000f00 */
[----:B------:R-:W-:Y:S02]  /*324a0*/  IMAD.MOV.U32 R12, RZ, RZ, 0x1 ;  /* 0x00000001ff0c7424 */ /* 0x000fe400078e00ff */
[----:B------:R-:W-:-:S07]  /*324b0*/  IMAD.MOV.U32 R2, RZ, RZ, R14 ;  /* 0x000000ffff027224 */ /* 0x000fce00078e000e */
[----:B------:R-:W-:Y:S05]  /*324c0*/  WARPSYNC.COLLECTIVE R15, `(.L_x_1139) ;  /* 0x000000000f087348 */ /* 0x000fea0003c00000 */
[----:B------:R0:W1:Y:S02]  /*324d0*/  SHFL.IDX P6, R14, R13, R12, R11 ;  /* 0x0000000c0d0e7389 */ /* 0x00006400000c000b */
[----:B01----:R-:W-:Y:S01]  /*324e0*/  ENDCOLLECTIVE ;  /* 0x000000000000791b */ /* 0x003fe20003800000 */
.L_x_1139:
        /* <DEDUP_REMOVED lines=12> */
.L_x_1140:
[----:B------:R-:W-:Y:S02]  /*325b0*/  IMAD.MOV.U32 R13, RZ, RZ, R7 ;  /* 0x000000ffff0d7224 */ /* 0x000fe400078e0007 */
[----:B------:R-:W-:Y:S02]  /*325c0*/  IMAD.MOV.U32 R12, RZ, RZ, 0x2 ;  /* 0x00000002ff0c7424 */ /* 0x000fe400078e00ff */
[----:B------:R-:W-:-:S07]  /*325d0*/  IMAD.MOV.U32 R2, RZ, RZ, R14 ;  /* 0x000000ffff027224 */ /* 0x000fce00078e000e */
[----:B------:R-:W-:Y:S05]  /*325e0*/  WARPSYNC.COLLECTIVE R15, `(.L_x_1141) ;  /* 0x000000000f087348 */ /* 0x000fea0003c00000 */
[----:B------:R0:W1:Y:S02]  /*325f0*/  SHFL.IDX P6, R14, R13, R12, R11 ;  /* 0x0000000c0d0e7389 */ /* 0x00006400000c000b */
[----:B01----:R-:W-:Y:S01]  /*32600*/  ENDCOLLECTIVE ;  /* 0x000000000000791b */ /* 0x003fe20003800000 */
.L_x_1141:
[----:B------:R-:W-:-:S04]  /*32610*/  IADD3 R2, P0, R31, R2, RZ ;  /* 0x000000021f027210 */ /* 0x000fc80007f1e0ff */
[----:B------:R-:W-:-:S05]  /*32620*/  IADD3.X R3, RZ, R3, RZ, P0, !PT ;  /* 0x00000003ff037210 */ /* 0x000fca00007fe4ff */
        /* <DEDUP_REMOVED lines=10> */
.L_x_1142:
[----:B------:R-:W-:Y:S02]  /*326d0*/  IMAD.MOV.U32 R13, RZ, RZ, R7 ;  /* 0x000000ffff0d7224 */ /* 0x000fe400078e0007 */
[----:B------:R-:W-:Y:S01]  /*326e0*/  IMAD.MOV.U32 R12, RZ, RZ, 0x3 ;  /* 0x00000003ff0c7424 */ /* 0x000fe200078e00ff */
[----:B------:R-:W-:-:S07]  /*326f0*/  MOV R2, R14 ;  /* 0x0000000e00027202 */ /* 0x000fce0000000f00 */
[----:B------:R-:W-:Y:S05]  /*32700*/  WARPSYNC.COLLECTIVE R15, `(.L_x_1143) ;  /* 0x000000000f087348 */ /* 0x000fea0003c00000 */
[----:B------:R0:W1:Y:S02]  /*32710*/  SHFL.IDX P6, R14, R13, R12, R11 ;  /* 0x0000000c0d0e7389 */ /* 0x00006400000c000b */
[----:B01----:R-:W-:Y:S01]  /*32720*/  ENDCOLLECTIVE ;  /* 0x000000000000791b */ /* 0x003fe20003800000 */
.L_x_1143:
[----:B------:R-:W-:-:S05]  /*32730*/  IADD3 R2, P0, R31, R2, RZ ;  /* 0x000000021f027210 */ /* 0x000fca0007f1e0ff */
[----:B------:R-:W-:-:S05]  /*32740*/  IMAD.X R3, RZ, RZ, R3, P0 ;  /* 0x000000ffff037224 */ /* 0x000fca00000e0603 */
[----:B------:R-:W-:Y:S01]  /*32750*/  @!PT LDS RZ, [RZ] ;  /* 0x00000000fffff984 */ /* 0x000fe20000000800 */
[----:B------:R-:W-:Y:S01]  /*32760*/  @!PT LDS RZ, [RZ] ;  /* 0x00000000fffff984 */ /* 0x000fe20000000800 */
[----:B------:R-:W-:Y:S01]  /*32770*/  @!PT LDS RZ, [RZ] ;  /* 0x00000000fffff984 */ /* 0x000fe20000000800 */
[----:B------:R-:W-:Y:S01]  /*32780*/  LDGSTS.E.BYPASS.LTC128B.128 [R4+0x11400], desc[UR36][R2.64], !P3 ;  /* 0x1140000002047fae */ /* 0x000fe2000d901d64 */
[----:B------:R-:W-:-:S03]  /*32790*/  MOV R13, R8 ;  /* 0x00000008000d7202 */ /* 0x000fc60000000f00 */
[----:B------:R0:W-:Y:S02]  /*327a0*/  LDGSTS.E.BYPASS.LTC128B.128 [R4+0x15400], desc[UR36][R2.64+0x80], !P2 ;  /* 0x1540008002047fae */ /* 0x0001e4000d101d64 */
[----:B0-----:R-:W-:-:S07]  /*327b0*/  IMAD.MOV.U32 R3, RZ, RZ, R14 ;  /* 0x000000ffff037224 */ /* 0x001fce00078e000e */
[----:B------:R-:W-:Y:S05]  /*327c0*/  WARPSYNC.COLLECTIVE R15, `(.L_x_1144) ;  /* 0x000000000f087348 */ /* 0x000fea0003c00000 */
[----:B------:R0:W1:Y:S02]  /*327d0*/  SHFL.IDX P6, R14, R13, R12, R11 ;  /* 0x0000000c0d0e7389 */ /* 0x00006400000c000b */
[----:B01----:R-:W-:Y:S01]  /*327e0*/  ENDCOLLECTIVE ;  /* 0x000000000000791b */ /* 0x003fe20003800000 */
.L_x_1144:
[----:B------:R-:W-:Y:S02]  /*327f0*/  IMAD.MOV.U32 R13, RZ, RZ, R7 ;  /* 0x000000ffff0d7224 */ /* 0x000fe400078e0007 */
[----:B------:R-:W-:Y:S02]  /*32800*/  IMAD.MOV.U32 R12, RZ, RZ, 0x4 ;  /* 0x00000004ff0c7424 */ /* 0x000fe400078e00ff */
[----:B------:R-:W-:-:S07]  /*32810*/  IMAD.MOV.U32 R2, RZ, RZ, R14 ;  /* 0x000000ffff027224 */ /* 0x000fce00078e000e */
[----:B------:R-:W-:Y:S05]  /*32820*/  WARPSYNC.COLLECTIVE R15, `(.L_x_1145) ;  /* 0x000000000f087348 */ /* 0x000fea0003c00000 */
[----:B------:R0:W1:Y:S02]  /*32830*/  SHFL.IDX P6, R14, R13, R12, R11 ;  /* 0x0000000c0d0e7389 */ /* 0x00006400000c000b */
[----:B01----:R-:W-:Y:S01]  /*32840*/  ENDCOLLECTIVE ;  /* 0x000000000000791b */ /* 0x003fe20003800000 */
.L_x_1145:
        /* <DEDUP_REMOVED lines=8> */
[----:B0-----:R-:W-:-:S07]  /*328d0*/  MOV R3, R14 ;  /* 0x0000000e00037202 */ /* 0x001fce0000000f00 */
[----:B------:R-:W-:Y:S05]  /*328e0*/  WARPSYNC.COLLECTIVE R15, `(.L_x_1146) ;  /* 0x000000000f087348 */ /* 0x000fea0003c00000 */
[----:B------:R0:W1:Y:S02]  /*328f0*/  SHFL.IDX P6, R14, R13, R12, R11 ;  /* 0x0000000c0d0e7389 */ /* 0x00006400000c000b */
[----:B01----:R-:W-:Y:S01]  /*32900*/  ENDCOLLECTIVE ;  /* 0x000000000000791b */ /* 0x003fe20003800000 */
.L_x_1146:
[----:B------:R-:W-:Y:S01]  /*32910*/  IMAD.MOV.U32 R13, RZ, RZ, R7 ;  /* 0x000000ffff0d7224 */ /* 0x000fe200078e0007 */
[----:B------:R-:W-:Y:S01]  /*32920*/  MOV R12, 0x5 ;  /* 0x00000005000c7802 */ /* 0x000fe20000000f00 */
[----:B------:R-:W-:-:S07]  /*32930*/  IMAD.MOV.U32 R2, RZ, RZ, R14 ;  /* 0x000000ffff027224 */ /* 0x000fce00078e000e */
[----:B------:R-:W-:Y:S05]  /*32940*/  WARPSYNC.COLLECTIVE R15, `(.L_x_1147) ;  /* 0x000000000f087348 */ /* 0x000fea0003c00000 */
[----:B------:R0:W1:Y:S02]  /*32950*/  SHFL.IDX P6, R14, R13, R12, R11 ;  /* 0x0000000c0d0e7389 */ /* 0x00006400000c000b */
[----:B01----:R-:W-:Y:S01]  /*32960*/  ENDCOLLECTIVE ;  /* 0x000000000000791b */ /* 0x003fe20003800000 */
.L_x_1147:
        /* <DEDUP_REMOVED lines=12> */
.L_x_1148:
[----:B------:R-:W-:Y:S01]  /*32a30*/  MOV R13, R7 ;  /* 0x00000007000d7202 */ /* 0x000fe20000000f00 */
[----:B------:R-:W-:Y:S02]  /*32a40*/  IMAD.MOV.U32 R12, RZ, RZ, 0x6 ;  /* 0x00000006ff0c7424 */ /* 0x000fe400078e00ff */
[----:B------:R-:W-:-:S07]  /*32a50*/  IMAD.MOV.U32 R2, RZ, RZ, R14 ;  /* 0x000000ffff027224 */ /* 0x000fce00078e000e */
[----:B------:R-:W-:Y:S05]  /*32a60*/  WARPSYNC.COLLECTIVE R15, `(.L_x_1149) ;  /* 0x000000000f087348 */ /* 0x000fea0003c00000 */
[----:B------:R0:W1:Y:S02]  /*32a70*/  SHFL.IDX P6, R14, R13, R12, R11 ;  /* 0x0000000c0d0e7389 */ /* 0x00006400000c000b */
[----:B01----:R-:W-:Y:S01]  /*32a80*/  ENDCOLLECTIVE ;  /* 0x000000000000791b */ /* 0x003fe20003800000 */
.L_x_1149:
        /* <DEDUP_REMOVED lines=12> */
.L_x_1150:
[----:B------:R-:W-:Y:S02]  /*32b50*/  IMAD.MOV.U32 R13, RZ, RZ, R7 ;  /* 0x000000ffff0d7224 */ /* 0x000fe400078e0007 */
[----:B------:R-:W-:Y:S02]  /*32b60*/  IMAD.MOV.U32 R12, RZ, RZ, 0x7 ;  /* 0x00000007ff0c7424 */ /* 0x000fe400078e00ff */
[----:B------:R-:W-:-:S07]  /*32b70*/  IMAD.MOV.U32 R2, RZ, RZ, R14 ;  /* 0x000000ffff027224 */ /* 0x000fce00078e000e */
[----:B------:R-:W-:Y:S05]  /*32b80*/  WARPSYNC.COLLECTIVE R15, `(.L_x_1151) ;  /* 0x000000000f087348 */ /* 0x000fea0003c00000 */
[----:B------:R0:W1:Y:S02]  /*32b90*/  SHFL.IDX P6, R14, R13, R12, R11 ;  /* 0x0000000c0d0e7389 */ /* 0x00006400000c000b */
[----:B01----:R-:W-:Y:S01]  /*32ba0*/  ENDCOLLECTIVE ;  /* 0x000000000000791b */ /* 0x003fe20003800000 */
.L_x_1151:
[----:B------:R-:W-:-:S04]  /*32bb0*/  IADD3 R2, P0, R31, R2, RZ ;  /* 0x000000021f027210 */ /* 0x000fc80007f1e0ff */
[----:B------:R-:W-:-:S05]  /*32bc0*/  IADD3.X R3, RZ, R3, RZ, P0, !PT ;  /* 0x00000003ff037210 */ /* 0x000fca00007fe4ff */
        /* <DEDUP_REMOVED lines=10> */
.L_x_1152:
[----:B------:R-:W-:Y:S01]  /*32c70*/  MOV R2, R14 ;  /* 0x0000000e00027202 */ /* 0x000fe20000000f00 */
[----:B------:R-:W-:Y:S06]  /*32c80*/  BRA `(.L_x_1153) ;  /* 0xffffff4400307947 */ /* 0x000fec000383ffff */
.L_x_783:
[----:B---3--:R3:W4:Y:S02]  /*32c90*/  SYNCS.PHASECHK.TRANS64.TRYWAIT P0, [R0+URZ+0x38840], R22 ;  /* 0x03884016000075a7 */ /* 0x008724000800017f */
[----:B----4-:R-:W-:Y:S05]  /*32ca0*/  @!P0 NANOSLEEP.SYNCS 0x989680 ;  /* 0x009896800000895d */ /* 0x010fea0003900000 */
[----:B------:R-:W4:Y:S02]  /*32cb0*/  @!P0 SYNCS.PHASECHK.TRANS64 P0, [R0+URZ+0x38840], R22 ;  /* 0x03884016000085a7 */ /* 0x000f24000800007f */
[----:B----4-:R-:W-:Y:S05]  /*32cc0*/  @!P0 BRA `(.L_x_783) ;  /* 0xfffffffc00f08947 */ /* 0x010fea000383ffff */
[----:B------:R-:W-:Y:S05]  /*32cd0*/  BRA `(.L_x_1154) ;  /* 0xffffff4400847947 */ /* 0x000fea000383ffff */
.L_x_784:
        /* <DEDUP_REMOVED lines=8> */
.L_x_1156:
[----:B------:R-:W-:Y:S05]  /*32d60*/  BSYNC B0 ;  /* 0x0000000000007941 */ /* 0x000fea0003800000 */
.L_x_1155:
[----:B------:R-:W-:Y:S01]  /*32d70*/  IMAD.MOV.U32 R13, RZ, RZ, R6 ;  /* 0x000000ffff0d7224 */ /* 0x000fe200078e0006 */
[----:B------:R-:W-:Y:S01]  /*32d80*/  MOV R3, R14 ;  /* 0x0000000e00037202 */ /* 0x000fe20000000f00 */
[----:B------:R-:W-:Y:S02]  /*32d90*/  IMAD.MOV.U32 R12, RZ, RZ, RZ ;  /* 0x000000ffff0c7224 */ /* 0x000fe400078e00ff */
[----:B------:R-:W-:Y:S02]  /*32da0*/  IMAD.MOV.U32 R11, RZ, RZ, 0x181f ;  /* 0x0000181fff0b7424 */ /* 0x000fe400078e00ff */
[----:B------:R-:W-:-:S07]  /*32db0*/  IMAD.MOV.U32 R15, RZ, RZ, -0x1 ;  /* 0xffffffffff0f7424 */ /* 0x000fce00078e00ff */
[----:B------:R-:W-:Y:S05]  /*32dc0*/  WARPSYNC.COLLECTIVE R15, `(.L_x_1157) ;  /* 0x000000000f087348 */ /* 0x000fea0003c00000 */
[----:B------:R0:W1:Y:S02]  /*32dd0*/  SHFL.IDX P6, R14, R13, R12, R11 ;  /* 0x0000000c0d0e7389 */ /* 0x00006400000c000b */
[----:B01----:R-:W-:Y:S01]  /*32de0*/  ENDCOLLECTIVE ;  /* 0x000000000000791b */ /* 0x003fe20003800000 */
.L_x_1157:
[----:B------:R-:W-:Y:S02]  /*32df0*/  IMAD.MOV.U32 R13, RZ, RZ, R5 ;  /* 0x000000ffff0d7224 */ /* 0x000fe400078e0005 */
[----:B------:R-:W-:Y:S01]  /*32e00*/  IMAD.MOV.U32 R12, RZ, RZ, 0x1 ;  /* 0x00000001ff0c7424 */ /* 0x000fe200078e00ff */
[----:B------:R-:W-:-:S07]  /*32e10*/  MOV R2, R14 ;  /* 0x0000000e00027202 */ /* 0x000fce0000000f00 */
[----:B------:R-:W-:Y:S05]  /*32e20*/  WARPSYNC.COLLECTIVE R15, `(.L_x_1158) ;  /* 0x000000000f087348 */ /* 0x000fea0003c00000 */
[----:B------:R0:W1:Y:S02]  /*32e30*/  SHFL.IDX P6, R14, R13, R12, R11 ;  /* 0x0000000c0d0e7389 */ /* 0x00006400000c000b */
[----:B01----:R-:W-:Y:S01]  /*32e40*/  ENDCOLLECTIVE ;  /* 0x000000000000791b */ /* 0x003fe20003800000 */
.L_x_1158:
        /* <DEDUP_REMOVED lines=12> */
.L_x_1159:
[----:B------:R-:W-:Y:S02]  /*32f10*/  IMAD.MOV.U32 R13, RZ, RZ, R5 ;  /* 0x000000ffff0d7224 */ /* 0x000fe400078e0005 */
[----:B------:R-:W-:Y:S02]  /*32f20*/  IMAD.MOV.U32 R12, RZ, RZ, 0x2 ;  /* 0x00000002ff0c7424 */ /* 0x000fe400078e00ff */
[----:B------:R-:W-:-:S07]  /*32f30*/  IMAD.MOV.U32 R2, RZ, RZ, R14 ;  /* 0x000000ffff027224 */ /* 0x000fce00078e000e */
[----:B------:R-:W-:Y:S05]  /*32f40*/  WARPSYNC.COLLECTIVE R15, `(.L_x_1160) ;  /* 0x000000000f087348 */ /* 0x000fea0003c00000 */
[----:B------:R0:W1:Y:S02]  /*32f50*/  SHFL.IDX P6, R14, R13, R12, R11 ;  /* 0x0000000c0d0e7389 */ /* 0x00006400000c000b */
[----:B01----:R-:W-:Y:S01]  /*32f60*/  ENDCOLLECTIVE ;  /* 0x000000000000791b */ /* 0x003fe20003800000 */
.L_x_1160:
        /* <DEDUP_REMOVED lines=12> */
.L_x_1161:
[----:B------:R-:W-:Y:S01]  /*33030*/  IMAD.MOV.U32 R13, RZ, RZ, R5 ;  /* 0x000000ffff0d7224 */ /* 0x000fe200078e0005 */
[----:B------:R-:W-:Y:S01]  /*33040*/  MOV R12, 0x3 ;  /* 0x00000003000c7802 */ /* 0x000fe20000000f00 */
[----:B------:R-:W-:-:S07]  /*33050*/  IMAD.MOV.U32 R2, RZ, RZ, R14 ;  /* 0x000000ffff027224 */ /* 0x000fce00078e000e */
[----:B------:R-:W-:Y:S05]  /*33060*/  WARPSYNC.COLLECTIVE R15, `(.L_x_1162) ;  /* 0x000000000f087348 */ /* 0x000fea0003c00000 */
[----:B------:R0:W1:Y:S02]  /*33070*/  SHFL.IDX P6, R14, R13, R12, R11 ;  /* 0x0000000c0d0e7389 */ /* 0x00006400000c000b */
[----:B01----:R-:W-:Y:S01]  /*33080*/  ENDCOLLECTIVE ;  /* 0x000000000000791b */ /* 0x003fe20003800000 */
.L_x_1162:
        /* <DEDUP_REMOVED lines=12> */
.L_x_1163:
[----:B------:R-:W-:Y:S01]  /*33150*/  MOV R13, R5 ;  /* 0x00000005000d7202 */ /* 0x000fe20000000f00 */
[----:B------:R-:W-:Y:S02]  /*33160*/  IMAD.MOV.U32 R12, RZ, RZ, 0x4 ;  /* 0x00000004ff0c7424 */ /* 0x000fe400078e00ff */
[----:B------:R-:W-:-:S07]  /*33170*/  IMAD.MOV.U32 R2, RZ, RZ, R14 ;  /* 0x000000ffff027224 */ /* 0x000fce00078e000e */
[----:B------:R-:W-:Y:S05]  /*33180*/  WARPSYNC.COLLECTIVE R15, `(.L_x_1164) ;  /* 0x000000000f087348 */ /* 0x000fea0003c00000 */
[----:B------:R0:W1:Y:S02]  /*33190*/  SHFL.IDX P6, R14, R13, R12, R11 ;  /* 0x0000000c0d0e7389 */ /* 0x00006400000c000b */
[----:B01----:R-:W-:Y:S01]  /*331a0*/  ENDCOLLECTIVE ;  /* 0x000000000000791b */ /* 0x003fe20003800000 */
.L_x_1164:
        /* <DEDUP_REMOVED lines=12> */
.L_x_1165:
[----:B------:R-:W-:Y:S02]  /*33270*/  IMAD.MOV.U32 R13, RZ, RZ, R5 ;  /* 0x000000ffff0d7224 */ /* 0x000fe400078e0005 */
[----:B------:R-:W-:Y:S02]  /*33280*/  IMAD.MOV.U32 R12, RZ, RZ, 0x5 ;  /* 0x00000005ff0c7424 */ /* 0x000fe400078e00ff */
[----:B------:R-:W-:-:S07]  /*33290*/  IMAD.MOV.U32 R2, RZ, RZ, R14 ;  /* 0x000000ffff027224 */ /* 0x000fce00078e000e */
[----:B------:R-:W-:Y:S05]  /*332a0*/  WARPSYNC.COLLECTIVE R15, `(.L_x_1166) ;  /* 0x000000000f087348 */ /* 0x000fea0003c00000 */
[----:B------:R0:W1:Y:S02]  /*332b0*/  SHFL.IDX P6, R14, R13, R12, R11 ;  /* 0x0000000c0d0e7389 */ /* 0x00006400000c000b */
[----:B01----:R-:W-:Y:S01]  /*332c0*/  ENDCOLLECTIVE ;  /* 0x000000000000791b */ /* 0x003fe20003800000 */
.L_x_1166:
        /* <DEDUP_REMOVED lines=12> */
.L_x_1167:
[----:B------:R-:W-:Y:S02]  /*33390*/  IMAD.MOV.U32 R13, RZ, RZ, R5 ;  /* 0x000000ffff0d7224 */ /* 0x000fe400078e0005 */
[----:B------:R-:W-:Y:S01]  /*333a0*/  IMAD.MOV.U32 R12, RZ, RZ, 0x6 ;  /* 0x00000006ff0c7424 */ /* 0x000fe200078e00ff */
[----:B------:R-:W-:-:S07]  /*333b0*/  MOV R2, R14 ;  /* 0x0000000e00027202 */ /* 0x000fce0000000f00 */
[----:B------:R-:W-:Y:S05]  /*333c0*/  WARPSYNC.COLLECTIVE R15, `(.L_x_1168) ;  /* 0x000000000f087348 */ /* 0x000fea0003c00000 */
[----:B------:R0:W1:Y:S02]  /*333d0*/  SHFL.IDX P6, R14, R13, R12, R11 ;  /* 0x0000000c0d0e7389 */ /* 0x00006400000c000b */
[----:B01----:R-:W-:Y:S01]  /*333e0*/  ENDCOLLECTIVE ;  /* 0x000000000000791b */ /* 0x003fe20003800000 */
.L_x_1168:
        /* <DEDUP_REMOVED lines=12> */
.L_x_1169:
[----:B------:R-:W-:Y:S02]  /*334b0*/  IMAD.MOV.U32 R13, RZ, RZ, R5 ;  /* 0x000000ffff0d7224 */ /* 0x000fe400078e0005 */
[----:B------:R-:W-:Y:S02]  /*334c0*/  IMAD.MOV.U32 R12, RZ, RZ, 0x7 ;  /* 0x00000007ff0c7424 */ /* 0x000fe400078e00ff */
[----:B------:R-:W-:-:S07]  /*334d0*/  IMAD.MOV.U32 R2, RZ, RZ, R14 ;  /* 0x000000ffff027224 */ /* 0x000fce00078e000e */
[----:B------:R-:W-:Y:S05]  /*334e0*/  WARPSYNC.COLLECTIVE R15, `(.L_x_1170) ;  /* 0x000000000f087348 */ /* 0x000fea0003c00000 */
[----:B------:R0:W1:Y:S02]  /*334f0*/  SHFL.IDX P6, R14, R13, R12, R11 ;  /* 0x0000000c0d0e7389 */ /* 0x00006400000c000b */
[----:B01----:R-:W-:Y:S01]  /*33500*/  ENDCOLLECTIVE ;  /* 0x000000000000791b */ /* 0x003fe20003800000 */
.L_x_1170:
        /* <DEDUP_REMOVED lines=8> */
[----:B------:R-:W-:-:S07]  /*33590*/  MOV R5, R14 ;  /* 0x0000000e00057202 */ /* 0x000fce0000000f00 */
[----:B0-----:R-:W-:Y:S05]  /*335a0*/  WARPSYNC.COLLECTIVE R15, `(.L_x_1171) ;  /* 0x000000000f087348 */ /* 0x001fea0003c00000 */
[----:B------:R1:W2:Y:S02]  /*335b0*/  SHFL.IDX P6, R14, R13, R12, R11 ;  /* 0x0000000c0d0e7389 */ /* 0x0002a400000c000b */
[----:B012---:R-:W-:Y:S01]  /*335c0*/  ENDCOLLECTIVE ;  /* 0x000000000000791b */ /* 0x007fe20003800000 */
.L_x_1171:
[----:B------:R-:W-:Y:S01]  /*335d0*/  IMAD.MOV.U32 R2, RZ, RZ, R14 ;  /* 0x000000ffff027224 */ /* 0x000fe200078e000e */
[----:B------:R-:W-:Y:S06]  /*335e0*/  BRA `(.L_x_1172) ;  /* 0xffffff4000507947 */ /* 0x000fec000383ffff */
.L_x_789:
[----:B0-----:R0:W2:Y:S02]  /*335f0*/  SYNCS.PHASECHK.TRANS64.TRYWAIT P2, [R2+URZ+0x38870], R0 ;  /* 0x03887000020075a7 */ /* 0x0010a4000804017f */
[----:B--2---:R-:W-:Y:S05]  /*33600*/  @!P2 NANOSLEEP.SYNCS 0x989680 ;  /* 0x009896800000a95d */ /* 0x004fea0003900000 */
[----:B------:R-:W2:Y:S02]  /*33610*/  @!P2 SYNCS.PHASECHK.TRANS64 P2, [R2+URZ+0x38870], R0 ;  /* 0x038870000200a5a7 */ /* 0x000ea4000804007f */
[----:B--2---:R-:W-:Y:S05]  /*33620*/  @!P2 BRA `(.L_x_789) ;  /* 0xfffffffc00f0a947 */ /* 0x004fea000383ffff */
[----:B------:R-:W-:Y:S05]  /*33630*/  BRA `(.L_x_1173) ;  /* 0xffffff4000b87947 */ /* 0x000fea000383ffff */
.L_x_791:
[----:B0-----:R0:W2:Y:S02]  /*33640*/  SYNCS.PHASECHK.TRANS64.TRYWAIT P2, [R2+URZ+0x38860], R3 ;  /* 0x03886003020075a7 */ /* 0x0010a4000804017f */
[----:B--2---:R-:W-:Y:S05]  /*33650*/  @!P2 NANOSLEEP.SYNCS 0x989680 ;  /* 0x009896800000a95d */ /* 0x004fea0003900000 */
[----:B------:R-:W2:Y:S02]  /*33660*/  @!P2 SYNCS.PHASECHK.TRANS64 P2, [R2+URZ+0x38860], R3 ;  /* 0x038860030200a5a7 */ /* 0x000ea4000804007f */
[----:B--2---:R-:W-:Y:S05]  /*33670*/  @!P2 BRA `(.L_x_791) ;  /* 0xfffffffc00f0a947 */ /* 0x004fea000383ffff */
[----:B------:R-:W-:Y:S05]  /*33680*/  BRA `(.L_x_1174) ;  /* 0xffffff4000c87947 */ /* 0x000fea000383ffff */
.L_x_799:
[----:B0-----:R0:W1:Y:S02]  /*33690*/  SYNCS.PHASECHK.TRANS64.TRYWAIT P1, [R0+URZ+0x38870], R3 ;  /* 0x03887003000075a7 */ /* 0x001064000802017f */
[----:B-1----:R-:W-:Y:S05]  /*336a0*/  @!P1 NANOSLEEP.SYNCS 0x989680 ;  /* 0x009896800000995d */ /* 0x002fea0003900000 */
[----:B------:R-:W1:Y:S02]  /*336b0*/  @!P1 SYNCS.PHASECHK.TRANS64 P1, [R0+URZ+0x38870], R3 ;  /* 0x03887003000095a7 */ /* 0x000e64000802007f */
[----:B-1----:R-:W-:Y:S05]  /*336c0*/  @!P1 BRA `(.L_x_799) ;  /* 0xfffffffc00f09947 */ /* 0x002fea000383ffff */
[----:B------:R-:W-:Y:S05]  /*336d0*/  BRA `(.L_x_1175) ;  /* 0xffffff4c00b07947 */ /* 0x000fea000383ffff */
.L_x_801:
[----:B0-----:R0:W1:Y:S02]  /*336e0*/  SYNCS.PHASECHK.TRANS64.TRYWAIT P1, [R0+URZ+0x38860], R3 ;  /* 0x03886003000075a7 */ /* 0x001064000802017f */
[----:B-1----:R-:W-:Y:S05]  /*336f0*/  @!P1 NANOSLEEP.SYNCS 0x989680 ;  /* 0x009896800000995d */ /* 0x002fea0003900000 */
[----:B------:R-:W1:Y:S02]  /*33700*/  @!P1 SYNCS.PHASECHK.TRANS64 P1, [R0+URZ+0x38860], R3 ;  /* 0x03886003000095a7 */ /* 0x000e64000802007f */
[----:B-1----:R-:W-:Y:S05]  /*33710*/  @!P1 BRA `(.L_x_801) ;  /* 0xfffffffc00f09947 */ /* 0x002fea000383ffff */
[----:B------:R-:W-:Y:S05]  /*33720*/  BRA `(.L_x_1176) ;  /* 0xffffff4c00bc7947 */ /* 0x000fea000383ffff */
.L_x_806:
        /* <DEDUP_REMOVED lines=8> */
.L_x_1178:
[----:B------:R-:W-:Y:S05]  /*337b0*/  BSYNC B0 ;  /* 0x0000000000007941 */ /* 0x000fea0003800000 */
.L_x_1177:
[----:B------:R-:W-:Y:S01]  /*337c0*/  IMAD.MOV.U32 R13, RZ, RZ, R24 ;  /* 0x000000ffff0d7224 */ /* 0x000fe200078e0018 */
[----:B------:R-:W-:Y:S01]  /*337d0*/  MOV R11, 0x1f ;  /* 0x0000001f000b7802 */ /* 0x000fe20000000f00 */
[----:B------:R-:W-:Y:S02]  /*337e0*/  IMAD.MOV.U32 R12, RZ, RZ, 0x1 ;  /* 0x00000001ff0c7424 */ /* 0x000fe400078e00ff */
[----:B------:R-:W-:Y:S02]  /*337f0*/  IMAD.MOV.U32 R15, RZ, RZ, -0x1 ;  /* 0xffffffffff0f7424 */ /* 0x000fe400078e00ff */
[----:B------:R-:W-:Y:S02]  /*33800*/  IMAD.IADD R7, R27, 0x1, R9 ;  /* 0x000000011b077824 */ /* 0x000fe400078e0209 */
[----:B------:R-:W-:-:S07]  /*33810*/  IMAD.MOV.U32 R0, RZ, RZ, R14 ;  /* 0x000000ffff007224 */ /* 0x000fce00078e000e */
[----:B------:R-:W-:Y:S05]  /*33820*/  WARPSYNC.COLLECTIVE R15, `(.L_x_1179) ;  /* 0x000000000f087348 */ /* 0x000fea0003c00000 */
[----:B------:R0:W1:Y:S02]  /*33830*/  SHFL.IDX P6, R14, R13, R12, R11 ;  /* 0x0000000c0d0e7389 */ /* 0x00006400000c000b */
[----:B01----:R-:W-:Y:S01]  /*33840*/  ENDCOLLECTIVE ;  /* 0x000000000000791b */ /* 0x003fe20003800000 */
.L_x_1179:
[----:B------:R-:W-:Y:S02]  /*33850*/  ULDC UR4, c[0x0][0xc3c] ;  /* 0x00030f0000047ab9 */ /* 0x000fe40000000800 */
[----:B------:R-:W-:-:S13]  /*33860*/  ISETP.GE.OR P1, PT, R7, UR4, !P0 ;  /* 0x0000000407007c0c */ /* 0x000fda000c726670 */
[----:B------:R-:W0:Y:S08]  /*33870*/  @!P1 LDC.64 R2, c[0x0][0xc80] ;  /* 0x00032000ff029b82 */ /* 0x000e300000000a00 */
[----:B------:R-:W1:Y:S01]  /*33880*/  @!P1 LDC.64 R4, c[0x0][0xc78] ;  /* 0x00031e00ff049b82 */ /* 0x000e620000000a00 */
[----:B------:R-:W-:Y:S02]  /*33890*/  IMAD.MOV.U32 R11, RZ, RZ, RZ ;  /* 0x000000ffff0b7224 */ /* 0x000fe400078e00ff */
[----:B------:R-:W-:-:S02]  /*338a0*/  IMAD.MOV.U32 R6, RZ, RZ, R14 ;  /* 0x000000ffff067224 */ /* 0x000fc400078e000e */
[----:B0-----:R-:W-:-:S05]  /*338b0*/  @!P1 IMAD.WIDE R2, R7, 0x4, R2 ;  /* 0x0000000407029825 */ /* 0x001fca00078e0202 */
[----:B------:R1:W2:Y:S02]  /*338c0*/  @!P1 LDG.E R8, desc[UR36][R2.64] ;  /* 0x0000002402089981 */ /* 0x0002a4000c1e1900 */
[----:B-1----:R-:W-:-:S05]  /*338d0*/  @!P1 IMAD.WIDE R2, R7, 0x4, R4 ;  /* 0x0000000407029825 */ /* 0x002fca00078e0204 */
[----:B------:R-:W3:Y:S01]  /*338e0*/  @!P1 LDG.E R5, desc[UR36][R2.64] ;  /* 0x0000002402059981 */ /* 0x000ee2000c1e1900 */
[----:B------:R-:W-:Y:S01]  /*338f0*/  IMAD.MOV.U32 R7, RZ, RZ, RZ ;  /* 0x000000ffff077224 */ /* 0x000fe200078e00ff */
[C---:B------:R-:W-:Y:S01]  /*33900*/  ISETP.GE.U32.AND P2, PT, R9.reuse, 0x2, PT ;  /* 0x000000020900780c */ /* 0x040fe20003f46070 */
[----:B------:R-:W-:Y:S01]  /*33910*/  IMAD.MOV.U32 R4, RZ, RZ, RZ ;  /* 0x000000ffff047224 */ /* 0x000fe200078e00ff */
[C---:B------:R-:W-:Y:S02]  /*33920*/  ISETP.GE.U32.AND P3, PT, R9.reuse, 0x4, PT ;  /* 0x000000040900780c */ /* 0x040fe40003f66070 */
[C---:B------:R-:W-:Y:S02]  /*33930*/  ISETP.GE.U32.AND P4, PT, R9.reuse, 0x8, PT ;  /* 0x000000080900780c */ /* 0x040fe40003f86070 */
[----:B------:R-:W-:Y:S02]  /*33940*/  ISETP.GE.U32.AND P5, PT, R9, 0x10, PT ;  /* 0x000000100900780c */ /* 0x000fe40003fa6070 */
[----:B------:R-:W-:-:S02]  /*33950*/  MOV R24, RZ ;  /* 0x000000ff00187202 */ /* 0x000fc40000000f00 */
[----:B--2---:R-:W-:Y:S01]  /*33960*/  @!P1 MOV R7, R8 ;  /* 0x0000000800079202 */ /* 0x004fe20000000f00 */
[----:B---3--:R-:W-:Y:S01]  /*33970*/  @!P1 IMAD.MOV.U32 R4, RZ, RZ, R5 ;  /* 0x000000ffff049224 */ /* 0x008fe200078e0005 */
[----:B------:R-:W-:-:S03]  /*33980*/  ISETP.NE.AND P1, PT, R9, RZ, PT ;  /* 0x000000ff0900720c */ /* 0x000fc60003f25270 */
[----:B------:R-:W-:-:S10]  /*33990*/  IMAD R13, R4, R7, RZ ;  /* 0x00000007040d7224 */ /* 0x000fd400078e02ff */
[----:B------:R-:W-:Y:S05]  /*339a0*/  WARPSYNC.COLLECTIVE R15, `(.L_x_1180) ;  /* 0x000000000f087348 */ /* 0x000fea0003c00000 */
[----:B------:R0:W1:Y:S02]  /*339b0*/  SHFL.UP P6, R14, R13, R12, R11 ;  /* 0x0400000c0d0e7389 */ /* 0x00006400000c000b */
[----:B01----:R-:W-:Y:S01]  /*339c0*/  ENDCOLLECTIVE ;  /* 0x000000000000791b */ /* 0x003fe20003800000 */
.L_x_1180:
[----:B------:R-:W-:Y:S01]  /*339d0*/  IMAD.MOV.U32 R12, RZ, RZ, 0x2 ;  /* 0x00000002ff0c7424 */ /* 0x000fe200078e00ff */
[----:B------:R-:W-:-:S05]  /*339e0*/  SEL R14, R14, RZ, P1 ;  /* 0x000000ff0e0e7207 */ /* 0x000fca0000800000 */
[----:B------:R-:W-:-:S05]  /*339f0*/  IMAD.IADD R5, R13, 0x1, R14 ;  /* 0x000000010d057824 */ /* 0x000fca00078e020e */
[----:B------:R-:W-:-:S07]  /*33a00*/  MOV R13, R5 ;  /* 0x00000005000d7202 */ /* 0x000fce0000000f00 */
[----:B------:R-:W-:Y:S05]  /*33a10*/  WARPSYNC.COLLECTIVE R15, `(.L_x_1181) ;  /* 0x000000000f087348 */ /* 0x000fea0003c00000 */
[----:B------:R0:W1:Y:S02]  /*33a20*/  SHFL.UP P6, R14, R13, R12, R11 ;  /* 0x0400000c0d0e7389 */ /* 0x00006400000c000b */
[----:B01----:R-:W-:Y:S01]  /*33a30*/  ENDCOLLECTIVE ;  /* 0x000000000000791b */ /* 0x003fe20003800000 */
.L_x_1181:
[----:B------:R-:W-:Y:S01]  /*33a40*/  IMAD.MOV.U32 R12, RZ, RZ, 0x4 ;  /* 0x00000004ff0c7424 */ /* 0x000fe200078e00ff */
[----:B------:R-:W-:-:S05]  /*33a50*/  SEL R2, R14, RZ, P2 ;  /* 0x000000ff0e027207 */ /* 0x000fca0001000000 */
[----:B------:R-:W-:-:S04]  /*33a60*/  IMAD.IADD R2, R5, 0x1, R2 ;  /* 0x0000000105027824 */ /* 0x000fc800078e0202 */
[----:B------:R-:W-:-:S07]  /*33a70*/  IMAD.MOV.U32 R13, RZ, RZ, R2 ;  /* 0x000000ffff0d7224 */ /* 0x000fce00078e0002 */
[----:B------:R-:W-:Y:S05]  /*33a80*/  WARPSYNC.COLLECTIVE R15, `(.L_x_1182) ;  /* 0x000000000f087348 */ /* 0x000fea0003c00000 */
[----:B------:R0:W1:Y:S02]  /*33a90*/  SHFL.UP P6, R14, R13, R12, R11 ;  /* 0x0400000c0d0e7389 */ /* 0x00006400000c000b */
[----:B01----:R-:W-:Y:S01]  /*33aa0*/  ENDCOLLECTIVE ;  /* 0x000000000000791b */ /* 0x003fe20003800000 */
.L_x_1182:
[----:B------:R-:W-:Y:S01]  /*33ab0*/  IMAD.MOV.U32 R12, RZ, RZ, 0x8 ;  /* 0x00000008ff0c7424 */ /* 0x000fe200078e00ff */
[----:B------:R-:W-:-:S04]  /*33ac0*/  SEL R3, R14, RZ, P3 ;  /* 0x000000ff0e037207 */ /* 0x000fc80001800000 */
[----:B------:R-:W-:-:S05]  /*33ad0*/  IADD3 R8, R2, R3, RZ ;  /* 0x0000000302087210 */ /* 0x000fca0007ffe0ff */
[----:B------:R-:W-:-:S07]  /*33ae0*/  IMAD.MOV.U32 R13, RZ, RZ, R8 ;  /* 0x000000ffff0d7224 */ /* 0x000fce00078e0008 */
[----:B------:R-:W-:Y:S05]  /*33af0*/  WARPSYNC.COLLECTIVE R15, `(.L_x_1183) ;  /* 0x000000000f087348 */ /* 0x000fea0003c00000 */
[----:B------:R0:W1:Y:S02]  /*33b00*/  SHFL.UP P6, R14, R13, R12, R11 ;  /* 0x0400000c0d0e7389 */ /* 0x00006400000c000b */
[----:B01----:R-:W-:Y:S01]  /*33b10*/  ENDCOLLECTIVE ;  /* 0x000000000000791b */ /* 0x003fe20003800000 */
.L_x_1183:
[----:B------:R-:W-:Y:S02]  /*33b20*/  MOV R12, 0x10 ;  /* 0x00000010000c7802 */ /* 0x000fe40000000f00 */
[----:B------:R-:W-:-:S05]  /*33b30*/  SEL R5, R14, RZ, P4 ;  /* 0x000000ff0e057207 */ /* 0x000fca0002000000 */
[----:B------:R-:W-:-:S04]  /*33b40*/  IMAD.IADD R5, R8, 0x1, R5 ;  /* 0x0000000108057824 */ /* 0x000fc800078e0205 */
[----:B------:R-:W-:-:S07]  /*33b50*/  IMAD.MOV.U32 R13, RZ, RZ, R5 ;  /* 0x000000ffff0d7224 */ /* 0x000fce00078e0005 */
[----:B------:R-:W-:Y:S05]  /*33b60*/  WARPSYNC.COLLECTIVE R15, `(.L_x_1184) ;  /* 0x000000000f087348 */ /* 0x000fea0003c00000 */
[----:B------:R0:W1:Y:S02]  /*33b70*/  SHFL.UP P6, R14, R13, R12, R11 ;  /* 0x0400000c0d0e7389 */ /* 0x00006400000c000b */
[----:B01----:R-:W-:Y:S01]  /*33b80*/  ENDCOLLECTIVE ;  /* 0x000000000000791b */ /* 0x003fe20003800000 */
.L_x_1184:
[----:B------:R-:W-:Y:S02]  /*33b90*/  IMAD.MOV.U32 R12, RZ, RZ, 0x1f ;  /* 0x0000001fff0c7424 */ /* 0x000fe400078e00ff */
[----:B------:R-:W-:Y:S01]  /*33ba0*/  IMAD.MOV.U32 R11, RZ, RZ, 0x1f ;  /* 0x0000001fff0b7424 */ /* 0x000fe200078e00ff */
[----:B------:R-:W-:-:S05]  /*33bb0*/  SEL R14, R14, RZ, P5 ;  /* 0x000000ff0e0e7207 */ /* 0x000fca0002800000 */
[----:B------:R-:W-:-:S04]  /*33bc0*/  IMAD.IADD R3, R5, 0x1, R14 ;  /* 0x0000000105037824 */ /* 0x000fc800078e020e */
[----:B------:R-:W-:-:S07]  /*33bd0*/  IMAD.MOV.U32 R13, RZ, RZ, R3 ;  /* 0x000000ffff0d7224 */ /* 0x000fce00078e0003 */
[----:B------:R-:W-:Y:S05]  /*33be0*/  WARPSYNC.COLLECTIVE R15, `(.L_x_1185) ;  /* 0x000000000f087348 */ /* 0x000fea0003c00000 */
[----:B------:R0:W1:Y:S02]  /*33bf0*/  SHFL.IDX P6, R14, R13, R12, R11 ;  /* 0x0000000c0d0e7389 */ /* 0x00006400000c000b */
[----:B01----:R-:W-:Y:S01]  /*33c00*/  ENDCOLLECTIVE ;  /* 0x000000000000791b */ /* 0x003fe20003800000 */
.L_x_1185:
[----:B------:R-:W-:Y:S05]  /*33c10*/  BRA `(.L_x_1186) ;  /* 0xffffff5400f87947 */ /* 0x000fea000383ffff */
.L_x_809:
[----:B------:R-:W-:Y:S01]  /*33c20*/  BSSY B0, `(.L_x_1187) ;  /* 0x0000007000007945 */ /* 0x000fe20003800000 */
[----:B------:R-:W-:Y:S02]  /*33c30*/  IMAD.MOV.U32 R12, RZ, RZ, 0x1 ;  /* 0x00000001ff0c7424 */ /* 0x000fe400078e00ff */
[----:B------:R-:W-:Y:S02]  /*33c40*/  IMAD.MOV.U32 R11, RZ, RZ, RZ ;  /* 0x000000ffff0b7224 */ /* 0x000fe400078e00ff */
[----:B------:R-:W-:-:S07]  /*33c50*/  IMAD.MOV.U32 R15, RZ, RZ, -0x1 ;  /* 0xffffffffff0f7424 */ /* 0x000fce00078e00ff */
[----:B------:R-:W-:Y:S05]  /*33c60*/  WARPSYNC.COLLECTIVE R15, `(.L_x_1188) ;  /* 0x000000000f087348 */ /* 0x000fea0003c00000 */
[----:B------:R0:W1:Y:S02]  /*33c70*/  SHFL.UP P6, R14, R13, R12, R11 ;  /* 0x0400000c0d0e7389 */ /* 0x00006400000c000b */
[----:B01----:R-:W-:Y:S01]  /*33c80*/  ENDCOLLECTIVE ;  /* 0x000000000000791b */ /* 0x003fe20003800000 */
.L_x_1188:
[----:B------:R-:W-:Y:S05]  /*33c90*/  BSYNC B0 ;  /* 0x0000000000007941 */ /* 0x000fea0003800000 */
.L_x_1187:
[----:B------:R-:W-:Y:S01]  /*33ca0*/  SEL R14, R14, RZ, P1 ;  /* 0x000000ff0e0e7207 */ /* 0x000fe20000800000 */
[----:B------:R-:W-:Y:S01]  /*33cb0*/  IMAD.MOV.U32 R11, RZ, RZ, RZ ;  /* 0x000000ffff0b7224 */ /* 0x000fe200078e00ff */
[----:B------:R-:W-:Y:S01]  /*33cc0*/  MOV R12, 0x2 ;  /* 0x00000002000c7802 */ /* 0x000fe20000000f00 */
[----:B------:R-:W-:Y:S02]  /*33cd0*/  IMAD.MOV.U32 R15, RZ, RZ, -0x1 ;  /* 0xffffffffff0f7424 */ /* 0x000fe400078e00ff */
[----:B------:R-:W-:-:S07]  /*33ce0*/  IMAD.IADD R13, R13, 0x1, R14 ;  /* 0x000000010d0d7824 */ /* 0x000fce00078e020e */
[----:B------:R-:W-:Y:S05]  /*33cf0*/  WARPSYNC.COLLECTIVE R15, `(.L_x_1189) ;  /* 0x000000000f087348 */ /* 0x000fea0003c00000 */
[----:B------:R0:W1:Y:S02]  /*33d00*/  SHFL.UP P6, R14, R13, R12, R11 ;  /* 0x0400000c0d0e7389 */ /* 0x00006400000c000b */
[----:B01----:R-:W-:Y:S01]  /*33d10*/  ENDCOLLECTIVE ;  /* 0x000000000000791b */ /* 0x003fe20003800000 */
.L_x_1189:
[----:B------:R-:W-:Y:S02]  /*33d20*/  MOV R12, 0x4 ;  /* 0x00000004000c7802 */ /* 0x000fe40000000f00 */
[----:B------:R-:W-:-:S05]  /*33d30*/  SEL R2, R14, RZ, P2 ;  /* 0x000000ff0e027207 */ /* 0x000fca0001000000 */
[----:B------:R-:W-:-:S04]  /*33d40*/  IMAD.IADD R2, R13, 0x1, R2 ;  /* 0x000000010d027824 */ /* 0x000fc800078e0202 */
[----:B------:R-:W-:-:S07]  /*33d50*/  IMAD.MOV.U32 R13, RZ, RZ, R2 ;  /* 0x000000ffff0d7224 */ /* 0x000fce00078e0002 */
[----:B------:R-:W-:Y:S05]  /*33d60*/  WARPSYNC.COLLECTIVE R15, `(.L_x_1190) ;  /* 0x000000000f087348 */ /* 0x000fea0003c00000 */
[----:B------:R0:W1:Y:S02]  /*33d70*/  SHFL.UP P6, R14, R13, R12, R11 ;  /* 0x0400000c0d0e7389 */ /* 0x00006400000c000b */
[----:B01----:R-:W-:Y:S01]  /*33d80*/  ENDCOLLECTIVE ;  /* 0x000000000000791b */ /* 0x003fe20003800000 */
.L_x_1190:
[----:B------:R-:W-:Y:S01]  /*33d90*/  IMAD.MOV.U32 R12, RZ, RZ, 0x8 ;  /* 0x00000008ff0c7424 */ /* 0x000fe200078e00ff */
[----:B------:R-:W-:-:S05]  /*33da0*/  SEL R5, R14, RZ, P3 ;  /* 0x000000ff0e057207 */ /* 0x000fca0001800000 */
[----:B------:R-:W-:-:S04]  /*33db0*/  IMAD.IADD R5, R2, 0x1, R5 ;  /* 0x0000000102057824 */ /* 0x000fc800078e0205 */
[----:B------:R-:W-:-:S07]  /*33dc0*/  IMAD.MOV.U32 R13, RZ, RZ, R5 ;  /* 0x000000ffff0d7224 */ /* 0x000fce00078e0005 */
[----:B------:R-:W-:Y:S05]  /*33dd0*/  WARPSYNC.COLLECTIVE R15, `(.L_x_1191) ;  /* 0x000000000f087348 */ /* 0x000fea0003c00000 */
[----:B------:R0:W1:Y:S02]  /*33de0*/  SHFL.UP P6, R14, R13, R12, R11 ;  /* 0x0400000c0d0e7389 */ /* 0x00006400000c000b */
[----:B01----:R-:W-:Y:S01]  /*33df0*/  ENDCOLLECTIVE ;  /* 0x000000000000791b */ /* 0x003fe20003800000 */
.L_x_1191:
[----:B------:R-:W-:Y:S01]  /*33e00*/  IMAD.MOV.U32 R12, RZ, RZ, 0x10 ;  /* 0x00000010ff0c7424 */ /* 0x000fe200078e00ff */
[----:B------:R-:W-:-:S05]  /*33e10*/  SEL R8, R14, RZ, P4 ;  /* 0x000000ff0e087207 */ /* 0x000fca0002000000 */
[----:B------:R-:W-:-:S05]  /*33e20*/  IMAD.IADD R8, R5, 0x1, R8 ;  /* 0x0000000105087824 */ /* 0x000fca00078e0208 */
[----:B------:R-:W-:-:S07]  /*33e30*/  MOV R13, R8 ;  /* 0x00000008000d7202 */ /* 0x000fce0000000f00 */
[----:B------:R-:W-:Y:S05]  /*33e40*/  WARPSYNC.COLLECTIVE R15, `(.L_x_1192) ;  /* 0x000000000f087348 */ /* 0x000fea0003c00000 */
[----:B------:R0:W1:Y:S02]  /*33e50*/  SHFL.UP P6, R14, R13, R12, R11 ;  /* 0x0400000c0d0e7389 */ /* 0x00006400000c000b */
[----:B01----:R-:W-:Y:S01]  /*33e60*/  ENDCOLLECTIVE ;  /* 0x000000000000791b */ /* 0x003fe20003800000 */
.L_x_1192:
[----:B------:R-:W-:Y:S01]  /*33e70*/  IMAD.MOV.U32 R12, RZ, RZ, 0x1f ;  /* 0x0000001fff0c7424 */ /* 0x000fe200078e00ff */
[----:B------:R-:W-:Y:S02]  /*33e80*/  MOV R11, 0x1f ;  /* 0x0000001f000b7802 */ /* 0x000fe40000000f00 */
[----:B------:R-:W-:-:S05]  /*33e90*/  SEL R3, R14, RZ, P5 ;  /* 0x000000ff0e037207 */ /* 0x000fca0002800000 */
[----:B------:R-:W-:-:S04]  /*33ea0*/  IMAD.IADD R3, R8, 0x1, R3 ;  /* 0x0000000108037824 */ /* 0x000fc800078e0203 */
[----:B------:R-:W-:-:S07]  /*33eb0*/  IMAD.MOV.U32 R13, RZ, RZ, R3 ;  /* 0x000000ffff0d7224 */ /* 0x000fce00078e0003 */
[----:B------:R-:W-:Y:S05]  /*33ec0*/  WARPSYNC.COLLECTIVE R15, `(.L_x_1193) ;  /* 0x000000000f087348 */ /* 0x000fea0003c00000 */
[----:B------:R0:W1:Y:S02]  /*33ed0*/  SHFL.IDX P6, R14, R13, R12, R11 ;  /* 0x0000000c0d0e7389 */ /* 0x00006400000c000b */
[----:B01----:R-:W-:Y:S01]  /*33ee0*/  ENDCOLLECTIVE ;  /* 0x000000000000791b */ /* 0x003fe20003800000 */
.L_x_1193:
[----:B------:R-:W-:Y:S05]  /*33ef0*/  BRA `(.L_x_1194) ;  /* 0xffffff5400e47947 */ /* 0x000fea000383ffff */
.L_x_811:
[----:B------:R-:W-:Y:S01]  /*33f00*/  BSSY B0, `(.L_x_1195) ;  /* 0x0000006000007945 */ /* 0x000fe20003800000 */
[----:B------:R-:W-:Y:S01]  /*33f10*/  PLOP3.LUT P6, PT, P6, PT, PT, 0x8, 0x0 ;  /* 0x000000000000781c */ /* 0x000fe200037ce170 */
[----:B------:R-:W-:-:S12]  /*33f20*/  IMAD.MOV.U32 R15, RZ, RZ, -0x1 ;  /* 0xffffffffff0f7424 */ /* 0x000fd800078e00ff */
[----:B0-----:R-:W-:Y:S05]  /*33f30*/  WARPSYNC.COLLECTIVE R15, `(.L_x_1196) ;  /* 0x000000000f087348 */ /* 0x001fea0003c00000 */
[----:B------:R-:W-:Y:S01]  /*33f40*/  VOTE.ANY R14, PT, P6 ;  /* 0x00000000000e7806 */ /* 0x000fe200030e0100 */
[----:B0-----:R-:W-:Y:S06]  /*33f50*/  ENDCOLLECTIVE ;  /* 0x000000000000791b */ /* 0x001fec0003800000 */
.L_x_1196:
[----:B------:R-:W-:Y:S05]  /*33f60*/  BSYNC B0 ;  /* 0x0000000000007941 */ /* 0x000fea0003800000 */
.L_x_1195:
[----:B------:R-:W-:Y:S01]  /*33f70*/  IMAD.MOV.U32 R8, RZ, RZ, R14 ;  /* 0x000000ffff087224 */ /* 0x000fe200078e000e */
[----:B------:R-:W-:Y:S01]  /*33f80*/  MOV R11, 0x1f ;  /* 0x0000001f000b7802 */ /* 0x000fe20000000f00 */
[----:B------:R-:W-:Y:S02]  /*33f90*/  IMAD.MOV.U32 R13, RZ, RZ, R7 ;  /* 0x000000ffff0d7224 */ /* 0x000fe400078e0007 */
[----:B------:R-:W0:Y:S01]  /*33fa0*/  POPC R5, R8 ;  /* 0x0000000800057309 */ /* 0x000e220000000000 */
[----:B------:R-:W-:Y:S02]  /*33fb0*/  IMAD.MOV.U32 R15, RZ, RZ, -0x1 ;  /* 0xffffffffff0f7424 */ /* 0x000fe400078e00ff */
[----:B0-----:R-:W-:-:S07]  /*33fc0*/  IMAD.MOV.U32 R12, RZ, RZ, R5 ;  /* 0x000000ffff0c7224 */ /* 0x001fce00078e0005 */
[----:B------:R-:W-:Y:S05]  /*33fd0*/  WARPSYNC.COLLECTIVE R15, `(.L_x_1197) ;  /* 0x000000000f087348 */ /* 0x000fea0003c00000 */
[----:B------:R0:W1:Y:S02]  /*33fe0*/  SHFL.IDX P6, R14, R13, R12, R11 ;  /* 0x0000000c0d0e7389 */ /* 0x00006400000c000b */
[----:B01----:R-:W-:Y:S01]  /*33ff0*/  ENDCOLLECTIVE ;  /* 0x000000000000791b */ /* 0x003fe20003800000 */
.L_x_1197:
[----:B------:R-:W-:Y:S02]  /*34000*/  IMAD.MOV.U32 R13, RZ, RZ, R4 ;  /* 0x000000ffff0d7224 */ /* 0x000fe400078e0004 */
[----:B------:R-:W-:-:S07]  /*34010*/  IMAD.MOV.U32 R7, RZ, RZ, R14 ;  /* 0x000000ffff077224 */ /* 0x000fce00078e000e */
[----:B------:R-:W-:Y:S05]  /*34020*/  WARPSYNC.COLLECTIVE R15, `(.L_x_1198) ;  /* 0x000000000f087348 */ /* 0x000fea0003c00000 */
[----:B------:R0:W1:Y:S02]  /*34030*/  SHFL.IDX P6, R14, R13, R12, R11 ;  /* 0x0000000c0d0e7389 */ /* 0x00006400000c000b */
[----:B01----:R-:W-:Y:S01]  /*34040*/  ENDCOLLECTIVE ;  /* 0x000000000000791b */ /* 0x003fe20003800000 */
.L_x_1198:
[----:B------:R-:W-:Y:S01]  /*34050*/  IMAD.MOV.U32 R4, RZ, RZ, R14 ;  /* 0x000000ffff047224 */ /* 0x000fe200078e000e */
[----:B------:R-:W-:Y:S06]  /*34060*/  BRA `(.L_x_1199) ;  /* 0xffffff5400c47947 */ /* 0x000fec000383ffff */
.L_x_813:
[----:B------:R-:W-:Y:S01]  /*34070*/  BSSY B0, `(.L_x_1200) ;  /* 0x0000007000007945 */ /* 0x000fe20003800000 */
[----:B------:R-:W-:Y:S01]  /*34080*/  MOV R13, R3 ;  /* 0x00000003000d7202 */ /* 0x000fe20000000f00 */
[----:B------:R-:W-:Y:S02]  /*34090*/  IMAD.MOV.U32 R11, RZ, RZ, 0x1f ;  /* 0x0000001fff0b7424 */ /* 0x000fe400078e00ff */
[----:B------:R-:W-:-:S07]  /*340a0*/  IMAD.MOV.U32 R15, RZ, RZ, -0x1 ;  /* 0xffffffffff0f7424 */ /* 0x000fce00078e00ff */
[----:B0123--:R-:W-:Y:S05]  /*340b0*/  WARPSYNC.COLLECTIVE R15, `(.L_x_1201) ;  /* 0x000000000f087348 */ /* 0x00ffea0003c00000 */
[----:B------:R4:W0:Y:S02]  /*340c0*/  SHFL.IDX P6, R14, R13, R12, R11 ;  /* 0x0000000c0d0e7389 */ /* 0x00082400000c000b */
[----:B01234-:R-:W-:Y:S01]  /*340d0*/  ENDCOLLECTIVE ;  /* 0x000000000000791b */ /* 0x01ffe20003800000 */
.L_x_1201:
[----:B------:R-:W-:Y:S05]  /*340e0*/  BSYNC B0 ;  /* 0x0000000000007941 */ /* 0x000fea0003800000 */
.L_x_1200:
[----:B------:R-:W-:Y:S01]  /*340f0*/  IMAD.MOV.U32 R24, RZ, RZ, R14 ;  /* 0x000000ffff187224 */ /* 0x000fe200078e000e */
[----:B------:R-:W-:Y:S06]  /*34100*/  BRA `(.L_x_812) ;  /* 0xffffff5400b47947 */ /* 0x000fec000383ffff */
.L_x_817:
[----:B0-----:R0:W1:Y:S02]  /*34110*/  SYNCS.PHASECHK.TRANS64.TRYWAIT P0, [R4+URZ+0x38820], R0 ;  /* 0x03882000040075a7 */ /* 0x001064000800017f */
[----:B-1----:R-:W-:Y:S05]  /*34120*/  @!P0 NANOSLEEP.SYNCS 0x989680 ;  /* 0x009896800000895d */ /* 0x002fea0003900000 */
[----:B------:R-:W1:Y:S02]  /*34130*/  @!P0 SYNCS.PHASECHK.TRANS64 P0, [R4+URZ+0x38820], R0 ;  /* 0x03882000040085a7 */ /* 0x000e64000800007f */
[----:B-1----:R-:W-:Y:S05]  /*34140*/  @!P0 BRA `(.L_x_817) ;  /* 0xfffffffc00f08947 */ /* 0x002fea000383ffff */
[----:B------:R-:W-:Y:S05]  /*34150*/  BRA `(.L_x_1202) ;  /* 0xffffff5c00147947 */ /* 0x000fea000383ffff */
.L_x_818:
[----:B------:R-:W1:Y:S01]  /*34160*/  S2R R2, SR_TID.X ;  /* 0x0000000000027919 */ /* 0x000e620000002100 */
[----:B------:R-:W-:Y:S01]  /*34170*/  BSSY B0, `(.L_x_1203) ;  /* 0x000000a000007945 */ /* 0x000fe20003800000 */
[----:B------:R-:W-:Y:S01]  /*34180*/  MOV R12, RZ ;  /* 0x000000ff000c7202 */ /* 0x000fe20000000f00 */
        /* <DEDUP_REMOVED lines=8> */
.L_x_1204:
[----:B------:R-:W-:Y:S05]  /*34210*/  BSYNC B0 ;  /* 0x0000000000007941 */ /* 0x000fea0003800000 */
.L_x_1203:
[----:B------:R-:W-:Y:S05]  /*34220*/  BRA `(.L_x_1205) ;  /* 0xffffff5800fc7947 */ /* 0x000fea000383ffff */
.L_x_819:
[----:B------:R-:W-:Y:S01]  /*34230*/  BSSY B0, `(.L_x_1206) ;  /* 0x0000006000007945 */ /* 0x000fe20003800000 */
[----:B------:R-:W-:-:S07]  /*34240*/  IMAD.MOV.U32 R15, RZ, RZ, -0x1 ;  /* 0xffffffffff0f7424 */ /* 0x000fce00078e00ff */
[----:B0-----:R-:W-:Y:S05]  /*34250*/  WARPSYNC.COLLECTIVE R15, `(.L_x_1207) ;  /* 0x000000000f0c7348 */ /* 0x001fea0003c00000 */
[----:B------:R-:W-:Y:S02]  /*34260*/  ELECT P6, UR62, PT ;  /* 0x00000000003e782f */ /* 0x000fe400038c0000 */
[----:B------:R-:W-:Y:S01]  /*34270*/  MOV R14, UR62 ;  /* 0x0000003e000e7c02 */ /* 0x000fe20008000f00 */
[----:B0-----:R-:W-:Y:S10]  /*34280*/  ENDCOLLECTIVE ;  /* 0x000000000000791b */ /* 0x001ff40003800000 */
.L_x_1207:
[----:B------:R-:W-:Y:S05]  /*34290*/  BSYNC B0 ;  /* 0x0000000000007941 */ /* 0x000fea0003800000 */
.L_x_1206:
[----:B------:R-:W-:Y:S05]  /*342a0*/  BRA `(.L_x_1208) ;  /* 0xffffff5800f07947 */ /* 0x000fea000383ffff */
.L_x_821:
[----:B0-----:R0:W1:Y:S02]  /*342b0*/  SYNCS.PHASECHK.TRANS64.TRYWAIT P1, [R5+URZ+0x38840], R0 ;  /* 0x03884000050075a7 */ /* 0x001064000802017f */
[----:B-1----:R-:W-:Y:S05]  /*342c0*/  @!P1 NANOSLEEP.SYNCS 0x989680 ;  /* 0x009896800000995d */ /* 0x002fea0003900000 */
[----:B------:R-:W1:Y:S02]  /*342d0*/  @!P1 SYNCS.PHASECHK.TRANS64 P1, [R5+URZ+0x38840], R0 ;  /* 0x03884000050095a7 */ /* 0x000e64000802007f */
[----:B-1----:R-:W-:Y:S05]  /*342e0*/  @!P1 BRA `(.L_x_821) ;  /* 0xfffffffc00f09947 */ /* 0x002fea000383ffff */
[----:B------:R-:W-:Y:S05]  /*342f0*/  BRA `(.L_x_1209) ;  /* 0xffffff5c00187947 */ /* 0x000fea000383ffff */
.L_x_823:
[----:B-1----:R1:W2:Y:S02]  /*34300*/  SYNCS.PHASECHK.TRANS64.TRYWAIT P1, [R29+URZ+0x38840], R2 ;  /* 0x038840021d0075a7 */ /* 0x0022a4000802017f */
[----:B--2---:R-:W-:Y:S05]  /*34310*/  @!P1 NANOSLEEP.SYNCS 0x989680 ;  /* 0x009896800000995d */ /* 0x004fea0003900000 */
[----:B------:R-:W2:Y:S02]  /*34320*/  @!P1 SYNCS.PHASECHK.TRANS64 P1, [R29+URZ+0x38840], R2 ;  /* 0x038840021d0095a7 */ /* 0x000ea4000802007f */
[----:B--2---:R-:W-:Y:S05]  /*34330*/  @!P1 BRA `(.L_x_823) ;  /* 0xfffffffc00f09947 */ /* 0x004fea000383ffff */
[----:B------:R-:W-:Y:S05]  /*34340*/  BRA `(.L_x_1210) ;  /* 0xffffff5c00247947 */ /* 0x000fea000383ffff */
.L_x_825:
[----:B--2---:R2:W3:Y:S02]  /*34350*/  SYNCS.PHASECHK.TRANS64.TRYWAIT P1, [R5+URZ+0x38860], R0 ;  /* 0x03886000050075a7 */ /* 0x0044e4000802017f */
[----:B---3--:R-:W-:Y:S05]  /*34360*/  @!P1 NANOSLEEP.SYNCS 0x989680 ;  /* 0x009896800000995d */ /* 0x008fea0003900000 */
[----:B------:R-:W3:Y:S02]  /*34370*/  @!P1 SYNCS.PHASECHK.TRANS64 P1, [R5+URZ+0x38860], R0 ;  /* 0x03886000050095a7 */ /* 0x000ee4000802007f */
[----:B---3--:R-:W-:Y:S05]  /*34380*/  @!P1 BRA `(.L_x_825) ;  /* 0xfffffffc00f09947 */ /* 0x008fea000383ffff */
[----:B------:R-:W-:Y:S05]  /*34390*/  BRA `(.L_x_1211) ;  /* 0xffffff5c00207947 */ /* 0x000fea000383ffff */
.L_x_827:
[----:B---3--:R3:W4:Y:S02]  /*343a0*/  SYNCS.PHASECHK.TRANS64.TRYWAIT P1, [R29+URZ+0x38860], R2 ;  /* 0x038860021d0075a7 */ /* 0x008724000802017f */
[----:B----4-:R-:W-:Y:S05]  /*343b0*/  @!P1 NANOSLEEP.SYNCS 0x989680 ;  /* 0x009896800000995d */ /* 0x010fea0003900000 */
[----:B------:R-:W4:Y:S02]  /*343c0*/  @!P1 SYNCS.PHASECHK.TRANS64 P1, [R29+URZ+0x38860], R2 ;  /* 0x038860021d0095a7 */ /* 0x000f24000802007f */
[----:B----4-:R-:W-:Y:S05]  /*343d0*/  @!P1 BRA `(.L_x_827) ;  /* 0xfffffffc00f09947 */ /* 0x010fea000383ffff */
[----:B------:R-:W-:Y:S05]  /*343e0*/  BRA `(.L_x_1212) ;  /* 0xffffff5c001c7947 */ /* 0x000fea000383ffff */
.L_x_829:
[----:B----4-:R4:W0:Y:S02]  /*343f0*/  SYNCS.PHASECHK.TRANS64.TRYWAIT P1, [R5+URZ+0x38880], R0 ;  /* 0x03888000050075a7 */ /* 0x010824000802017f */
[----:B0-----:R-:W-:Y:S05]  /*34400*/  @!P1 NANOSLEEP.SYNCS 0x989680 ;  /* 0x009896800000995d */ /* 0x001fea0003900000 */
[----:B------:R-:W0:Y:S02]  /*34410*/  @!P1 SYNCS.PHASECHK.TRANS64 P1, [R5+URZ+0x38880], R0 ;  /* 0x03888000050095a7 */ /* 0x000e24000802007f */
[----:B0-----:R-:W-:Y:S05]  /*34420*/  @!P1 BRA `(.L_x_829) ;  /* 0xfffffffc00f09947 */ /* 0x001fea000383ffff */
[----:B------:R-:W-:Y:S05]  /*34430*/  BRA `(.L_x_1213) ;  /* 0xffffff5c00187947 */ /* 0x000fea000383ffff */
.L_x_1214:
        /* <DEDUP_REMOVED lines=12> */
.L_x_16268:


//--------------------- .text._ZN7cutlass13device_kernelIN5flash11enable_sm90INS1_16FlashAttnFwdSm90INS1_25CollectiveMainloopFwdSm90ILi2EN4cute5tupleIJNS5_1CILi1EEES8_S8_EEENS6_IJNS7_ILi128EEENS7_ILi64EEENS7_ILi256EEEEEELi256ENS_12float_e4m3_tEfNS_4arch4Sm90ELb0ELb1ELb0ELb0ELb1ELb0ELb0ELb1ELb0ELb1ELb1ELb0EEENS1_21CollectiveEpilogueFwdINS6_IJSA_SC_SB_EEES9_NS_10bfloat16_tESG_Li256ELb0ELb1ELb1ELb1EEENS1_19SingleTileSchedulerILb0ELb1ELb1ELi128EEEEEEEEEvNT_6ParamsE --------------------------
	.section	.text._ZN7cutlass13device_kernelIN5flash11enable_sm90INS1_16FlashAttnFwdSm90INS1_25CollectiveMainloopFwdSm90ILi2EN4cute5tupleIJNS5_1CILi1EEES8_S8_EEENS6_IJNS7_ILi128EEENS7_ILi64EEENS7_ILi256EEEEEELi256ENS_12float_e4m3_tEfNS_4arch4Sm90ELb0ELb1ELb0ELb0ELb1ELb0ELb0ELb1ELb0ELb1ELb1ELb0EEENS1_21CollectiveEpilogueFwdINS6_IJSA_SC_SB_EEES9_NS_10bfloat16_tESG_Li256ELb0ELb1ELb1ELb1EEENS1_19SingleTileSchedulerILb0ELb1ELb1ELi128EEEEEEEEEvNT_6ParamsE,"ax",@progbits
	.align	128
.text._ZN7cutlass13device_kernelIN5flash11enable_sm90INS1_16FlashAttnFwdSm90INS1_25CollectiveMainloopFwdSm90ILi2EN4cute5tupleIJNS5_1CILi1EEES8_S8_EEENS6_IJNS7_ILi128EEENS7_ILi64EEENS7_ILi256EEEEEELi256ENS_12float_e4m3_tEfNS_4arch4Sm90ELb0ELb1ELb0ELb0ELb1ELb0ELb0ELb1ELb0ELb1ELb1ELb0EEENS1_21CollectiveEpilogueFwdINS6_IJSA_SC_SB_EEES9_NS_10bfloat16_tESG_Li256ELb0ELb1ELb1ELb1EEENS1_19SingleTileSchedulerILb0ELb1ELb1ELi128EEEEEEEEEvNT_6ParamsE:
        .type           _ZN7cutlass13device_kernelIN5flash11enable_sm90INS1_16FlashAttnFwdSm90INS1_25CollectiveMainloopFwdSm90ILi2EN4cute5tupleIJNS5_1CILi1EEES8_S8_EEENS6_IJNS7_ILi128EEENS7_ILi64EEENS7_ILi256EEEEEELi256ENS_12float_e4m3_tEfNS_4arch4Sm90ELb0ELb1ELb0ELb0ELb1ELb0ELb0ELb1ELb0ELb1ELb1ELb0EEENS1_21CollectiveEpilogueFwdINS6_IJSA_SC_SB_EEES9_NS_10bfloat16_tESG_Li256ELb0ELb1ELb1ELb1EEENS1_19SingleTileSchedulerILb0ELb1ELb1ELi128EEEEEEEEEvNT_6ParamsE,@function
        .size           _ZN7cutlass13device_kernelIN5flash11enable_sm90INS1_16FlashAttnFwdSm90INS1_25CollectiveMainloopFwdSm90ILi2EN4cute5tupleIJNS5_1CILi1EEES8_S8_EEENS6_IJNS7_ILi128EEENS7_ILi64EEENS7_ILi256EEEEEELi256ENS_12float_e4m3_tEfNS_4arch4Sm90ELb0ELb1ELb0ELb0ELb1ELb0ELb0ELb1ELb0ELb1ELb1ELb0EEENS1_21CollectiveEpilogueFwdINS6_IJSA_SC_SB_EEES9_NS_10bfloat16_tESG_Li256ELb0ELb1ELb1ELb1EEENS1_19SingleTileSchedulerILb0ELb1ELb1ELi128EEEEEEEEEvNT_6ParamsE,(.L_x_16269 - _ZN7cutlass13device_kernelIN5flash11enable_sm90INS1_16FlashAttnFwdSm90INS1_25CollectiveMainloopFwdSm90ILi2EN4cute5tupleIJNS5_1CILi1EEES8_S8_EEENS6_IJNS7_ILi128EEENS7_ILi64EEENS7_ILi256EEEEEELi256ENS_12float_e4m3_tEfNS_4arch4Sm90ELb0ELb1ELb0ELb0ELb1ELb0ELb0ELb1ELb0ELb1ELb1ELb0EEENS1_21CollectiveEpilogueFwdINS6_IJSA_SC_SB_EEES9_NS_10bfloat16_tESG_Li256ELb0ELb1ELb1ELb1EEENS1_19SingleTileSchedulerILb0ELb1ELb1ELi128EEEEEEEEEvNT_6ParamsE)
        .other          _ZN7cutlass13device_kernelIN5flash11enable_sm90INS1_16FlashAttnFwdSm90INS1_25CollectiveMainloopFwdSm90ILi2EN4cute5tupleIJNS5_1CILi1EEES8_S8_EEENS6_IJNS7_ILi128EEENS7_ILi64EEENS7_ILi256EEEEEELi256ENS_12float_e4m3_tEfNS_4arch4Sm90ELb0ELb1ELb0ELb0ELb1ELb0ELb0ELb1ELb0ELb1ELb1ELb0EEENS1_21CollectiveEpilogueFwdINS6_IJSA_SC_SB_EEES9_NS_10bfloat16_tESG_Li256ELb0ELb1ELb1ELb1EEENS1_19SingleTileSchedulerILb0ELb1ELb1ELi128EEEEEEEEEvNT_6ParamsE,@"STO_CUDA_ENTRY STV_DEFAULT"
_ZN7cutlass13device_kernelIN5flash11enable_sm90INS1_16FlashAttnFwdSm90INS1_25CollectiveMainloopFwdSm90ILi2EN4cute5tupleIJNS5_1CILi1EEES8_S8_EEENS6_IJNS7_ILi128EEENS7_ILi64EEENS7_ILi256EEEEEELi256ENS_12float_e4m3_tEfNS_4arch4Sm90ELb0ELb1ELb0ELb0ELb1ELb0ELb0ELb1ELb0ELb1ELb1ELb0EEENS1_21CollectiveEpilogueFwdINS6_IJSA_SC_SB_EEES9_NS_10bfloat16_tESG_Li256ELb0ELb1ELb1ELb1EEENS1_19SingleTileSchedulerILb0ELb1ELb1ELi128EEEEEEEEEvNT_6ParamsE:
        /* <DEDUP_REMOVED lines=45> */
.L_x_1215:
        /* <DEDUP_REMOVED lines=22> */
.L_x_1216:
        /* <DEDUP_REMOVED lines=18> */
.L_x_1217:
        /* <DEDUP_REMOVED lines=22> */
.L_x_1218:
        /* <DEDUP_REMOVED lines=23> */
.L_x_1219:
        /* <DEDUP_REMOVED lines=9> */
.L_x_1222:
        /* <DEDUP_REMOVED lines=26> */
[----:B------:R-:W-:Y:S01]  /*0a50*/  UISETP.NE.AND.EX UP0, UPT, UR5, URZ, UPT, UP0 ;  /* 0x0000003f0500728c */ /* 0x000fe2000bf05300 */
[----:B------:R-:W0:Y:S01]  /*0a60*/  LDC.64 R8, c[0x0][0x418] ;  /* 0x00010600ff087b82 */ /* 0x000e220000000a00 */
[----:B------:R-:W-:Y:S02]  /*0a70*/  UISETP.NE.AND.EX UP1, UPT, UR9, URZ, UPT, UP1 ;  /* 0x0000003f0900728c */ /* 0x000fe4000bf25310 */
[----:B------:R-:W-:-:S02]  /*0a80*/  USHF.R.S32.HI UR38, URZ, 0x1f, UR37 ;  /* 0x0000001f3f267899 */ /* 0x000fc40008011425 */
[----:B------:R-:W-:Y:S02]  /*0a90*/  PLOP3.LUT P0, PT, PT, PT, UP0, 0x80, 0x0 ;  /* 0x000000000000781c */ /* 0x000fe40003f0f008 */
[----:B------:R-:W-:Y:S01]  /*0aa0*/  PLOP3.LUT P1, PT, PT, PT, UP1, 0x80, 0x0 ;  /* 0x000000000000781c */ /* 0x000fe20003f2f018 */
[----:B------:R-:W1:Y:S02]  /*0ab0*/  LDC R11, c[0x0][0x288] ;  /* 0x0000a200ff0b7b82 */ /* 0x000e640000000800 */
[----:B------:R-:W-:Y:S02]  /*0ac0*/  @UP0 ULDC.64 UR12, c[0x0][0x9a8] ;  /* 0x00026a00000c0ab9 */ /* 0x000fe40000000a00 */
[----:B------:R-:W-:Y:S01]  /*0ad0*/  @UP1 ULDC.64 UR16, c[0x0][0x9b8] ;  /* 0x00026e0000101ab9 */ /* 0x000fe20000000a00 */
[----:B------:R-:W-:Y:S02]  /*0ae0*/  @UP0 UIMAD UR7, UR38, UR12, URZ ;  /* 0x0000000c260702a4 */ /* 0x000fe4000f8e023f */
[----:B------:R-:W-:Y:S01]  /*0af0*/  @UP1 UIMAD UR15, UR38, UR16, URZ ;  /* 0x00000010260f12a4 */ /* 0x000fe2000f8e023f */
[----:B------:R-:W2:Y:S01]  /*0b00*/  LDC R6, c[0x0][0x424] ;  /* 0x00010900ff067b82 */ /* 0x000ea20000000800 */
[----:B------:R-:W-:-:S02]  /*0b10*/  @UP0 UIMAD UR14, UR37, UR13, UR7 ;  /* 0x0000000d250e02a4 */ /* 0x000fc4000f8e0207 */
[----:B------:R-:W-:Y:S02]  /*0b20*/  @UP0 UIMAD.WIDE.U32 UR10, UR37, UR12, URZ ;  /* 0x0000000c250a02a5 */ /* 0x000fe4000f8e003f */
[----:B------:R-:W-:Y:S02]  /*0b30*/  @UP0 USHF.R.S32.HI UR7, URZ, 0x1f, UR42 ;  /* 0x0000001f3f070899 */ /* 0x000fe4000801142a */
[----:B------:R-:W-:Y:S01]  /*0b40*/  @UP1 UIMAD.WIDE.U32 UR12, UR37, UR16, URZ ;  /* 0x00000010250c12a5 */ /* 0x000fe2000f8e003f */
[----:B------:R-:W3:Y:S01]  /*0b50*/  LDC R13, c[0x0][0x2f0] ;  /* 0x0000bc00ff0d7b82 */ /* 0x000ee20000000800 */
[----:B------:R-:W-:Y:S02]  /*0b60*/  @UP1 UIMAD UR15, UR37, UR17, UR15 ;  /* 0x00000011250f12a4 */ /* 0x000fe4000f8e020f */
[----:B------:R-:W-:Y:S01]  /*0b70*/  @UP1 USHF.R.S32.HI UR20, URZ, 0x1f, UR42 ;  /* 0x0000001f3f141899 */ /* 0x000fe2000801142a */
[----:B------:R-:W-:Y:S01]  /*0b80*/  @UP0 ULDC.64 UR16, c[0x0][0x9b0] ;  /* 0x00026c0000100ab9 */ /* 0x000fe20000000a00 */
[----:B------:R-:W-:Y:S01]  /*0b90*/  @UP1 ULDC.64 UR18, c[0x0][0x9c0] ;  /* 0x0002700000121ab9 */ /* 0x000fe20000000a00 */
[----:B------:R-:W-:-:S02]  /*0ba0*/  @UP0 UIMAD UR7, UR7, UR16, URZ ;  /* 0x00000010070702a4 */ /* 0x000fc4000f8e023f */
[----:B------:R-:W-:Y:S02]  /*0bb0*/  @UP0 UIADD3 UR11, UR11, UR14, URZ ;  /* 0x0000000e0b0b0290 */ /* 0x000fe4000fffe03f */
[----:B------:R-:W-:Y:S02]  /*0bc0*/  @UP1 UIMAD UR14, UR20, UR18, URZ ;  /* 0x00000012140e12a4 */ /* 0x000fe4000f8e023f */
[----:B------:R-:W-:Y:S02]  /*0bd0*/  @UP1 UIADD3 UR13, UR13, UR15, URZ ;  /* 0x0000000f0d0d1290 */ /* 0x000fe4000fffe03f */
[----:B------:R-:W-:Y:S02]  /*0be0*/  @UP0 UIMAD UR7, UR42, UR17, UR7 ;  /* 0x000000112a0702a4 */ /* 0x000fe4000f8e0207 */
[----:B------:R-:W-:Y:S02]  /*0bf0*/  @UP0 UIMAD.WIDE.U32 UR10, UR42, UR16, UR10 ;  /* 0x000000102a0a02a5 */ /* 0x000fe4000f8e000a */
[----:B------:R-:W-:-:S02]  /*0c00*/  @UP1 UIMAD UR14, UR42, UR19, UR14 ;  /* 0x000000132a0e12a4 */ /* 0x000fc4000f8e020e */
[----:B------:R-:W-:Y:S02]  /*0c10*/  @UP1 UIMAD.WIDE.U32 UR12, UR42, UR18, UR12 ;  /* 0x000000122a0c12a5 */ /* 0x000fe4000f8e000c */
[----:B------:R-:W-:Y:S02]  /*0c20*/  @UP0 UIADD3 UR11, UR11, UR7, URZ ;  /* 0x000000070b0b0290 */ /* 0x000fe4000fffe03f */
[----:B------:R-:W-:Y:S02]  /*0c30*/  @UP0 ULEA UR4, UP2, UR10, UR4, 0x2 ;  /* 0x000000040a040291 */ /* 0x000fe4000f84103f */
[----:B------:R-:W-:Y:S02]  /*0c40*/  @UP1 UIADD3 UR7, UR13, UR14, URZ ;  /* 0x0000000e0d071290 */ /* 0x000fe4000fffe03f */
[----:B------:R-:W-:Y:S02]  /*0c50*/  @UP1 ULEA UR8, UP3, UR12, UR8, 0x2 ;  /* 0x000000080c081291 */ /* 0x000fe4000f86103f */
[----:B------:R-:W-:Y:S01]  /*0c60*/  @UP0 ULEA.HI.X UR5, UR10, UR5, UR11, 0x2, UP2 ;  /* 0x000000050a050291 */ /* 0x000fe200090f140b */
[----:B------:R-:W-:Y:S01]  /*0c70*/  IMAD.U32 R2, RZ, RZ, UR4 ;  /* 0x00000004ff027e24 */ /* 0x000fe2000f8e00ff */
[----:B------:R-:W-:-:S02]  /*0c80*/  @UP1 ULEA.HI.X UR9, UR12, UR9, UR7, 0x2, UP3 ;  /* 0x000000090c091291 */ /* 0x000fc400098f1407 */
[----:B------:R-:W-:Y:S01]  /*0c90*/  IMAD.U32 R4, RZ, RZ, UR8 ;  /* 0x00000008ff047e24 */ /* 0x000fe2000f8e00ff */
[----:B------:R-:W4:Y:S01]  /*0ca0*/  S2UR UR47, SR_CTAID.X ;  /* 0x00000000002f79c3 */ /* 0x000f220000002500 */
[----:B------:R-:W-:Y:S01]  /*0cb0*/  IMAD.U32 R3, RZ, RZ, UR5 ;  /* 0x00000005ff037e24 */ /* 0x000fe2000f8e00ff */
[----:B------:R-:W-:Y:S01]  /*0cc0*/  ULDC UR4, c[0x0][0x448] ;  /* 0x0001120000047ab9 */ /* 0x000fe20000000800 */
[----:B------:R-:W-:Y:S01]  /*0cd0*/  IMAD.U32 R5, RZ, RZ, UR9 ;  /* 0x00000009ff057e24 */ /* 0x000fe2000f8e00ff */
[----:B------:R-:W-:Y:S02]  /*0ce0*/  ULDC UR11, c[0x0][0x988] ;  /* 0x00026200000b7ab9 */ /* 0x000fe40000000800 */
[----:B------:R1:W5:Y:S04]  /*0cf0*/  @P0 LDG.E R7, desc[UR52][R2.64] ;  /* 0x0000003402070981 */ /* 0x000368000c1e1900 */
[----:B------:R-:W5:Y:S01]  /*0d00*/  @P1 LDG.E R0, desc[UR52][R4.64] ;  /* 0x0000003404001981 */ /* 0x000f62000c1e1900 */
[----:B0-----:R-:W-:Y:S01]  /*0d10*/  ISETP.NE.U32.AND P0, PT, R8, RZ, PT ;  /* 0x000000ff0800720c */ /* 0x001fe20003f05070 */
[----:B------:R-:W-:Y:S01]  /*0d20*/  UISETP.NE.AND UP5, UPT, UR4, 0x1, UPT ;  /* 0x000000010400788c */ /* 0x000fe2000bfa5270 */
[----:B------:R-:W-:-:S02]  /*0d30*/  VIADD R19, R18, 0xffffff80 ;  /* 0xffffff8012137836 */ /* 0x000fc40000000000 */
[----:B------:R-:W-:Y:S01]  /*0d40*/  ISETP.NE.AND.EX P0, PT, R9, RZ, PT, P0 ;  /* 0x000000ff0900720c */ /* 0x000fe20003f05300 */
[----:B------:R-:W-:Y:S01]  /*0d50*/  ULDC.64 UR4, c[0x0][0x9e0] ;  /* 0x0002780000047ab9 */ /* 0x000fe20000000a00 */
[----:B-1----:R-:W-:Y:S01]  /*0d60*/  IADD3 R3, -R11, 0x1, RZ ;  /* 0x000000010b037810 */ /* 0x002fe20007ffe1ff */
[----:B------:R-:W-:Y:S01]  /*0d70*/  UISETP.GE.AND UP4, UPT, UR5, 0x1, UPT ;  /* 0x000000010500788c */ /* 0x000fe2000bf86270 */
[----:B--2---:R-:W-:Y:S01]  /*0d80*/  SEL R2, R6, 0x1, P0 ;  /* 0x0000000106027807 */ /* 0x004fe20000000000 */
[----:B------:R-:W-:Y:S02]  /*0d90*/  UP2UR UR44, UPR, URZ, 0x20 ;  /* 0x000000203f2c7883 */ /* 0x000fe40008000000 */
[----:B------:R-:W-:Y:S02]  /*0da0*/  UP2UR UR43, UPR, URZ, 0x10 ;  /* 0x000000103f2b7883 */ /* 0x000fe40008000000 */
[----:B---3--:R-:W-:Y:S01]  /*0db0*/  IMAD R3, R2, R13, R3 ;  /* 0x0000000d02037224 */ /* 0x008fe200078e0203 */
[----:B----4-:R-:W-:Y:S01]  /*0dc0*/  USHF.L.U32 UR47, UR47, 0x7, URZ ;  /* 0x000000072f2f7899 */ /* 0x010fe2000800063f */
[----:B------:R-:W-:Y:S01]  /*0dd0*/  PLOP3.LUT P0, PT, PT, PT, UP4, 0x40, 0x0 ;  /* 0x000000000000781c */ /* 0x000fe20003f0e848 */
[----:B------:R-:W-:Y:S01]  /*0de0*/  @UP5 ULDC UR9, c[0x0][0x44c] ;  /* 0x0001130000095ab9 */ /* 0x000fe20000000800 */
[----:B------:R-:W-:Y:S01]  /*0df0*/  @UP5 ULDC UR12, c[0x0][0x450] ;  /* 0x00011400000c5ab9 */ /* 0x000fe20000000800 */
[----:B------:R-:W-:Y:S01]  /*0e00*/  R2UR UR10, R3 ;  /* 0x00000000030a72ca */ /* 0x000fe200000e0000 */
[----:B------:R-:W-:-:S02]  /*0e10*/  @UP5 UIADD3 UR8, UR47, 0x7f, URZ ;  /* 0x0000007f2f085890 */ /* 0x000fc4000fffe03f */
[----:B------:R-:W-:Y:S02]  /*0e20*/  UIADD3 UR7, UR47, 0x7f, URZ ;  /* 0x0000007f2f077890 */ /* 0x000fe4000fffe03f */
[----:B------:R-:W-:-:S04]  /*0e30*/  UIMAD.WIDE.U32 UR8, UR8, UR9, URZ ;  /* 0x00000009080872a5 */ /* 0x000fc8000f8e003f */
[----:B------:R-:W-:-:S04]  /*0e40*/  @UP5 USHF.R.U32.HI UR7, URZ, UR12, UR9 ;  /* 0x0000000c3f075299 */ /* 0x000fc80008011609 */
[----:B------:R-:W-:-:S04]  /*0e50*/  UIADD3 UR7, UR10, UR7, URZ ;  /* 0x000000070a077290 */ /* 0x000fc8000fffe03f */
[----:B------:R-:W-:Y:S01]  /*0e60*/  UIADD3 UR4, UR7, UR4, URZ ;  /* 0x0000000407047290 */ /* 0x000fe2000fffe03f */
[----:B-----5:R-:W-:-:S04]  /*0e70*/  FMUL.FTZ R0, R7, R0 ;  /* 0x0000000007007220 */ /* 0x020fc80000410000 */
[----:B------:R-:W-:-:S05]  /*0e80*/  FMUL.FTZ R0, R0, UR11 ;  /* 0x0000000b00007c20 */ /* 0x000fca0008410000 */
[----:B------:R-:W-:Y:S01]  /*0e90*/  R2UR UR39, R0 ;  /* 0x00000000002772ca */ /* 0x000fe200000e0000 */
[----:B------:R-:W-:Y:S01]  /*0ea0*/  IMAD.U32 R0, RZ, RZ, UR4 ;  /* 0x00000004ff007e24 */ /* 0x000fe2000f8e00ff */
[----:B------:R-:W-:-:S13]  /*0eb0*/  @P0 BRA `(.L_x_1224) ;  /* 0x0000000000400947 */ /* 0x000fda0003800000 */
[----:B------:R-:W-:Y:S01]  /*0ec0*/  ISETP.LT.AND P0, PT, RZ, UR7, PT ;  /* 0x00000007ff007c0c */ /* 0x000fe2000bf01270 */
[----:B------:R-:W-:-:S12]  /*0ed0*/  UIADD3 UR4, UR7, -0x1, URZ ;  /* 0xffffffff07047890 */ /* 0x000fd8000fffe03f */
[----:B------:R-:W-:Y:S05]  /*0ee0*/  @P0 BRA `(.L_x_1225) ;  /* 0x00000000001c0947 */ /* 0x000fea0003800000 */
[----:B------:R-:W-:Y:S02]  /*0ef0*/  UISETP.NE.AND UP0, UPT, UR5, 0x1, UPT ;  /* 0x000000010500788c */ /* 0x000fe4000bf05270 */
[----:B------:R-:W-:-:S09]  /*0f00*/  UIADD3 UR4, -UR7, URZ, URZ ;  /* 0x0000003f07047290 */ /* 0x000fd2000fffe13f */
[----:B------:R-:W-:Y:S02]  /*0f10*/  @UP0 ULDC.64 UR10, c[0x0][0x9e8] ;  /* 0x00027a00000a0ab9 */ /* 0x000fe40000000a00 */
[----:B------:R-:W-:-:S04]  /*0f20*/  UIMAD.WIDE.U32 UR8, UR4, UR10, URZ ;  /* 0x0000000a040872a5 */ /* 0x000fc8000f8e003f */
[----:B------:R-:W-:-:S04]  /*0f30*/  @UP0 USHF.R.U32.HI UR4, URZ, UR11, UR9 ;  /* 0x0000000b3f040299 */ /* 0x000fc80008011609 */
[----:B------:R-:W-:Y:S01]  /*0f40*/  ULOP3.LUT UR4, URZ, UR4, URZ, 0x33, !UPT ;  /* 0x000000043f047292 */ /* 0x000fe2000f8e333f */
[----:B------:R-:W-:Y:S11]  /*0f50*/  BRA `(.L_x_1226) ;  /* 0x0000000000107947 */ /* 0x000ff60003800000 */
.L_x_1225:
[----:B------:R-:W-:-:S11]  /*0f60*/  UISETP.NE.AND UP0, UPT, UR5, 0x1, UPT ;  /* 0x000000010500788c */ /* 0x000fd6000bf05270 */
[----:B------:R-:W-:Y:S02]  /*0f70*/  @UP0 ULDC.64 UR10, c[0x0][0x9e8] ;  /* 0x00027a00000a0ab9 */ /* 0x000fe40000000a00 */
[----:B------:R-:W-:-:S04]  /*0f80*/  UIMAD.WIDE.U32 UR8, UR4, UR10, URZ ;  /* 0x0000000a040872a5 */ /* 0x000fc8000f8e003f */
[----:B------:R-:W-:-:S12]  /*0f90*/  @UP0 USHF.R.U32.HI UR4, URZ, UR11, UR9 ;  /* 0x0000000b3f040299 */ /* 0x000fd80008011609 */
.L_x_1226:
[----:B------:R-:W-:-:S06]  /*0fa0*/  UIMAD UR4, UR4, UR5, UR5 ;  /* 0x00000005040472a4 */ /* 0x000fcc000f8e0205 */
[----:B------:R-:W-:-:S07]  /*0fb0*/  VIMNMX R0, R0, UR4, PT ;  /* 0x0000000400007c48 */ /* 0x000fce000bfe0100 */
.L_x_1224:
[----:B------:R-:W-:Y:S01]  /*0fc0*/  UISETP.NE.AND UP0, UPT, UR44, URZ, UPT ;  /* 0x0000003f2c00728c */ /* 0x000fe2000bf05270 */
[-C--:B------:R-:W-:Y:S01]  /*0fd0*/  IMAD R18, R2, R13.reuse, -R11 ;  /* 0x0000000d02127224 */ /* 0x080fe200078e0a0b */
[----:B------:R-:W-:Y:S01]  /*0fe0*/  UMOV UR4, UR47 ;  /* 0x0000002f00047c82 */ /* 0x000fe20008000000 */
[----:B------:R-:W-:Y:S02]  /*0ff0*/  VIADD R4, R0, 0x3f ;  /* 0x0000003f00047836 */ /* 0x000fe40000000000 */
[----:B------:R-:W-:Y:S01]  /*1000*/  IMAD R0, R2, R13, 0x3f ;  /* 0x0000003f02007424 */ /* 0x000fe200078e020d */
[----:B------:R-:W-:Y:S02]  /*1010*/  R2UR UR7, R18 ;  /* 0x00000000120772ca */ /* 0x000fe400000e0000 */
[----:B------:R-:W-:Y:S02]  /*1020*/  SHF.R.S32.HI R5, RZ, 0x1f, R4 ;  /* 0x0000001fff057819 */ /* 0x000fe40000011404 */
[----:B------:R-:W-:Y:S01]  /*1030*/  SHF.R.S32.HI R3, RZ, 0x1f, R0 ;  /* 0x0000001fff037819 */ /* 0x000fe20000011400 */
[----:B------:R-:W-:Y:S01]  /*1040*/  @UP0 ULDC UR8, c[0x0][0x44c] ;  /* 0x0001130000080ab9 */ /* 0x000fe20000000800 */
[----:B------:R-:W-:Y:S01]  /*1050*/  @UP0 ULDC UR10, c[0x0][0x450] ;  /* 0x00011400000a0ab9 */ /* 0x000fe20000000800 */
[----:B------:R-:W-:Y:S01]  /*1060*/  UIMAD.WIDE.U32 UR8, UR47, UR8, URZ ;  /* 0x000000082f0872a5 */ /* 0x000fe2000f8e003f */
[----:B------:R-:W-:-:S02]  /*1070*/  LEA.HI R5, R5, R4, RZ, 0x6 ;  /* 0x0000000405057211 */ /* 0x000fc400078f30ff */
[----:B------:R-:W-:Y:S01]  /*1080*/  LEA.HI R3, R3, R0, RZ, 0x6 ;  /* 0x0000000003037211 */ /* 0x000fe200078f30ff */
[----:B------:R-:W-:Y:S01]  /*1090*/  @UP0 USHF.R.U32.HI UR4, URZ, UR10, UR9 ;  /* 0x0000000a3f040299 */ /* 0x000fe20008011609 */
[----:B------:R-:W-:Y:S01]  /*10a0*/  SHF.R.S32.HI R0, RZ, 0x6, R5 ;  /* 0x00000006ff007819 */ /* 0x000fe20000011405 */
[----:B------:R-:W-:Y:S01]  /*10b0*/  UISETP.GE.AND UP0, UPT, UR5, 0x1, UPT ;  /* 0x000000010500788c */ /* 0x000fe2000bf06270 */
[----:B------:R-:W-:Y:S01]  /*10c0*/  SHF.R.S32.HI R3, RZ, 0x6, R3 ;  /* 0x00000006ff037819 */ /* 0x000fe20000011403 */
[----:B------:R-:W-:-:S03]  /*10d0*/  UIADD3 UR4, UR7, UR4, URZ ;  /* 0x0000000407047290 */ /* 0x000fc6000fffe03f */
[----:B------:R-:W-:Y:S01]  /*10e0*/  ULDC UR7, c[0x0][0x9dc] ;  /* 0x0002770000077ab9 */ /* 0x000fe20000000800 */
[----:B------:R-:W-:Y:S01]  /*10f0*/  PLOP3.LUT P0, PT, PT, PT, UP0, 0x40, 0x0 ;  /* 0x000000000000781c */ /* 0x000fe20003f0e808 */
[----:B------:R-:W-:Y:S01]  /*1100*/  UIADD3 UR7, UR4, -UR7, URZ ;  /* 0x8000000704077290 */ /* 0x000fe2000fffe03f */
[----:B------:R-:W-:-:S11]  /*1110*/  VIMNMX R17, R3, R0, PT ;  /* 0x0000000003117248 */ /* 0x000fd60003fe0100 */
[----:B------:R-:W-:Y:S05]  /*1120*/  @P0 BRA `(.L_x_1227) ;  /* 0x0000000000440947 */ /* 0x000fea0003800000 */
[----:B------:R-:W-:-:S06]  /*1130*/  UISETP.GT.AND UP0, UPT, UR4, -0x1, UPT ;  /* 0xffffffff0400788c */ /* 0x000fcc000bf04270 */
[----:B------:R-:W-:-:S13]  /*1140*/  PLOP3.LUT P0, PT, PT, PT, UP0, 0x80, 0x0 ;  /* 0x000000000000781c */ /* 0x000fda0003f0f008 */
[----:B------:R-:W-:Y:S05]  /*1150*/  @P0 BRA `(.L_x_1228) ;  /* 0x00000000001c0947 */ /* 0x000fea0003800000 */
[----:B------:R-:W-:Y:S02]  /*1160*/  UISETP.NE.AND UP0, UPT, UR5, 0x1, UPT ;  /* 0x000000010500788c */ /* 0x000fe4000bf05270 */
[----:B------:R-:W-:-:S09]  /*1170*/  ULOP3.LUT UR4, URZ, UR4, URZ, 0x33, !UPT ;  /* 0x000000043f047292 */ /* 0x000fd2000f8e333f */
[----:B------:R-:W-:Y:S02]  /*1180*/  @UP0 ULDC.64 UR10, c[0x0][0x9e8] ;  /* 0x00027a00000a0ab9 */ /* 0x000fe40000000a00 */
[----:B------:R-:W-:-:S04]  /*1190*/  UIMAD.WIDE.U32 UR8, UR4, UR10, URZ ;  /* 0x0000000a040872a5 */ /* 0x000fc8000f8e003f */
[----:B------:R-:W-:-:S04]  /*11a0*/  @UP0 USHF.R.U32.HI UR4, URZ, UR11, UR9 ;  /* 0x0000000b3f040299 */ /* 0x000fc80008011609 */
[----:B------:R-:W-:Y:S01]  /*11b0*/  ULOP3.LUT UR4, URZ, UR4, URZ, 0x33, !UPT ;  /* 0x000000043f047292 */ /* 0x000fe2000f8e333f */
[----:B------:R-:W-:Y:S11]  /*11c0*/  BRA `(.L_x_1229) ;  /* 0x0000000000107947 */ /* 0x000ff60003800000 */
.L_x_1228:
[----:B------:R-:W-:-:S11]  /*11d0*/  UISETP.NE.AND UP0, UPT, UR5, 0x1, UPT ;  /* 0x000000010500788c */ /* 0x000fd6000bf05270 */
[----:B------:R-:W-:Y:S02]  /*11e0*/  @UP0 ULDC.64 UR10, c[0x0][0x9e8] ;  /* 0x00027a00000a0ab9 */ /* 0x000fe40000000a00 */
[----:B------:R-:W-:-:S04]  /*11f0*/  UIMAD.WIDE.U32 UR8, UR4, UR10, URZ ;  /* 0x0000000a040872a5 */ /* 0x000fc8000f8e003f */
[----:B------:R-:W-:-:S12]  /*1200*/  @UP0 USHF.R.U32.HI UR4, URZ, UR11, UR9 ;  /* 0x0000000b3f040299 */ /* 0x000fd80008011609 */
.L_x_1229:
[----:B------:R-:W-:-:S04]  /*1210*/  UIMAD UR4, UR4, UR5, URZ ;  /* 0x00000005040472a4 */ /* 0x000fc8000f8e023f */
[----:B------:R-:W-:-:S04]  /*1220*/  UISETP.LT.AND UP0, UPT, UR7, UR4, UPT ;  /* 0x000000040700728c */ /* 0x000fc8000bf01270 */
[----:B------:R-:W-:-:S12]  /*1230*/  USEL UR7, UR7, UR4, !UP0 ;  /* 0x0000000407077287 */ /* 0x000fd8000c000000 */
.L_x_1227:
[----:B------:R-:W-:Y:S02]  /*1240*/  USHF.R.S32.HI UR4, URZ, 0x1f, UR7 ;  /* 0x0000001f3f047899 */ /* 0x000fe40008011407 */
[----:B------:R-:W-:Y:S02]  /*1250*/  USHF.R.U32.HI UR10, URZ, 0x10, UR6 ;  /* 0x000000103f0a7899 */ /* 0x000fe40008011606 */
[----:B------:R-:W-:Y:S02]  /*1260*/  ULEA.HI UR4, UR4, UR7, URZ, 0x6 ;  /* 0x0000000704047291 */ /* 0x000fe4000f8f303f */
[----:B------:R-:W-:Y:S02]  /*1270*/  ULOP3.LUT UR40, UR6, 0xffff, URZ, 0xc0, !UPT ;  /* 0x0000ffff06287892 */ /* 0x000fe4000f8ec03f */
[----:B------:R-:W-:-:S04]  /*1280*/  USHF.R.S32.HI UR4, URZ, 0x6, UR4 ;  /* 0x000000063f047899 */ /* 0x000fc80008011404 */
[----:B------:R-:W-:-:S04]  /*1290*/  UISETP.LT.AND UP0, UPT, URZ, UR4, UPT ;  /* 0x000000043f00728c */ /* 0x000fc8000bf01270 */
[----:B------:R-:W-:Y:S02]  /*12a0*/  USEL UR9, URZ, UR4, !UP0 ;  /* 0x000000043f097287 */ /* 0x000fe4000c000000 */
[----:B------:R-:W-:Y:S01]  /*12b0*/  UISETP.NE.AND UP0, UPT, UR10, URZ, UPT ;  /* 0x0000003f0a00728c */ /* 0x000fe2000bf05270 */
[----:B------:R-:W-:-:S03]  /*12c0*/  UMOV UR4, URZ ;  /* 0x0000003f00047c82 */ /* 0x000fc60008000000 */
[----:B------:R-:W-:-:S07]  /*12d0*/  ISETP.GT.AND P0, PT, R17, UR9, PT ;  /* 0x0000000911007c0c */ /* 0x000fce000bf04270 */
[----:B------:R-:W-:-:S06]  /*12e0*/  @!UP0 ULDC UR10, c[0x0][0x9f0] ;  /* 0x00027c00000a8ab9 */ /* 0x000fcc0000000800 */
[----:B------:R-:W-:Y:S05]  /*12f0*/  @!P0 BRA `(.L_x_1230) ;  /* 0x00000000008c8947 */ /* 0x000fea0003800000 */
[----:B------:R-:W-:Y:S01]  /*1300*/  IMAD.U32 R6, RZ, RZ, UR10 ;  /* 0x0000000aff067e24 */ /* 0x000fe2000f8e00ff */
[----:B------:R-:W-:-:S04]  /*1310*/  UMOV UR4, URZ ;  /* 0x0000003f00047c82 */ /* 0x000fc80008000000 */
[----:B------:R-:W-:-:S04]  /*1320*/  IABS R0, R6 ;  /* 0x0000000600007213 */ /* 0x000fc80000000000 */
[----:B------:R-:W-:Y:S02]  /*1330*/  R2UR UR11, R0 ;  /* 0x00000000000b72ca */ /* 0x000fe400000e0000 */
[----:B------:R-:W-:Y:S02]  /*1340*/  IADD3 R0, R6, -0x1, R17 ;  /* 0xffffffff06007810 */ /* 0x000fe40007ffe011 */
[----:B------:R-:W-:Y:S02]  /*1350*/  IABS R6, R6 ;  /* 0x0000000600067213 */ /* 0x000fe40000000000 */
[----:B------:R-:W-:-:S03]  /*1360*/  R2UR UR6, R0 ;  /* 0x00000000000672ca */ /* 0x000fc600000e0000 */
[----:B------:R-:W-:-:S04]  /*1370*/  IMAD.MOV R6, RZ, RZ, -R6 ;  /* 0x000000ffff067224 */ /* 0x000fc800078e0a06 */
[----:B------:R-:W0:Y:S06]  /*1380*/  I2F.RP R3, UR11 ;  /* 0x0000000b00037d06 */ /* 0x000e2c0008209400 */
[----:B------:R-:W-:-:S06]  /*1390*/  UIADD3 UR6, -UR9, UR6, URZ ;  /* 0x0000000609067290 */ /* 0x000fcc000fffe13f */
[----:B------:R-:W-:Y:S01]  /*13a0*/  IMAD.U32 R0, RZ, RZ, UR6 ;  /* 0x00000006ff007e24 */ /* 0x000fe2000f8e00ff */
[----:B------:R-:W-:Y:S01]  /*13b0*/  ULOP3.LUT UR6, UR6, UR10, URZ, 0x3c, !UPT ;  /* 0x0000000a06067292 */ /* 0x000fe2000f8e3c3f */
[----:B0-----:R-:W0:Y:S03]  /*13c0*/  MUFU.RCP R3, R3 ;  /* 0x0000000300037308 */ /* 0x001e260000001000 */
[----:B------:R-:W-:-:S04]  /*13d0*/  IABS R0, R0 ;  /* 0x0000000000007213 */ /* 0x000fc80000000000 */
[----:B------:R-:W-:Y:S01]  /*13e0*/  R2UR UR8, R0 ;  /* 0x00000000000872ca */ /* 0x000fe200000e0000 */
[----:B------:R-:W-:Y:S02]  /*13f0*/  IMAD.MOV.U32 R0, RZ, RZ, R6 ;  /* 0x000000ffff007224 */ /* 0x000fe400078e0006 */
[----:B0-----:R-:W-:-:S06]  /*1400*/  VIADD R4, R3, 0xffffffe ;  /* 0x0ffffffe03047836 */ /* 0x001fcc0000000000 */
        /* <DEDUP_REMOVED lines=18> */
.L_x_1230:
[----:B------:R-:W-:Y:S02]  /*1530*/  UIMAD UR40, UR40, UR4, UR9 ;  /* 0x00000004282872a4 */ /* 0x000fe4000f8e0209 */
[----:B------:R-:W-:Y:S01]  /*1540*/  IMAD.U32 R0, RZ, RZ, UR4 ;  /* 0x00000004ff007e24 */ /* 0x000fe2000f8e00ff */
[----:B------:R-:W-:Y:S02]  /*1550*/  PLOP3.LUT P0, PT, PT, PT, PT, 0x80, 0x0 ;  /* 0x000000000000781c */ /* 0x000fe40003f0f070 */
[----:B------:R-:W-:Y:S01]  /*1560*/  CS2R R28, SRZ ;  /* 0x00000000001c7805 */ /* 0x000fe2000001ff00 */
[----:B------:R-:W-:Y:S01]  /*1570*/  IMAD.MOV.U32 R3, RZ, RZ, RZ ;  /* 0x000000ffff037224 */ /* 0x000fe200078e00ff */
[----:B------:R-:W-:Y:S02]  /*1580*/  CS2R R24, SRZ ;  /* 0x0000000000187805 */ /* 0x000fe4000001ff00 */
[----:B------:R-:W-:Y:S01]  /*1590*/  VIADDMNMX R17, R0, UR40, R17, PT ;  /* 0x0000002800117c46 */ /* 0x000fe2000b800111 */
[----:B------:R-:W-:Y:S01]  /*15a0*/  IMAD.MOV.U32 R0, RZ, RZ, RZ ;  /* 0x000000ffff007224 */ /* 0x000fe200078e00ff */
[----:B------:R-:W-:-:S02]  /*15b0*/  CS2R R30, SRZ ;  /* 0x00000000001e7805 */ /* 0x000fc4000001ff00 */
[----:B------:R-:W-:Y:S02]  /*15c0*/  CS2R R26, SRZ ;  /* 0x00000000001a7805 */ /* 0x000fe4000001ff00 */
[----:B------:R-:W-:Y:S02]  /*15d0*/  ISETP.GT.AND P1, PT, R17, UR40, PT ;  /* 0x0000002811007c0c */ /* 0x000fe4000bf24270 */
        /* <DEDUP_REMOVED lines=66> */
[----:B------:R-:W-:-:S05]  /*1a00*/  SHF.R.S32.HI R56, RZ, 0x7, R23 ;  /* 0x00000007ff387819 */ /* 0x000fca0000011417 */
        /* <DEDUP_REMOVED lines=29> */
.L_x_1232:
[----:B------:R-:W-:Y:S01]  /*1be0*/  SHF.L.U32 R10, RZ, 0x1f, RZ ;  /* 0x0000001fff0a7819 */ /* 0x000fe200000006ff */
[----:B------:R-:W-:-:S03]  /*1bf0*/  VIADD R7, R16, 0x8 ;  /* 0x0000000810077836 */ /* 0x000fc60000000000 */
[----:B------:R-:W0:Y:S02]  /*1c00*/  SYNCS.PHASECHK.TRANS64.TRYWAIT P0, [UR41+0x20800], R10 ;  /* 0x0208000aff0075a7 */ /* 0x000e240008000169 */
[----:B0-----:R-:W-:Y:S05]  /*1c10*/  @!P0 BRA `(.L_x_1233) ;  /* 0x0000011400d08947 */ /* 0x001fea0003800000 */
.L_x_1377:
[----:B------:R-:W-:Y:S05]  /*1c20*/  WARPSYNC.ALL ;  /* 0x0000000000007948 */ /* 0x000fea0003800000 */
[----:B------:R-:W-:Y:S01]  /*1c30*/  ULOP3.LUT UR4, UR36, 0x1, URZ, 0xfc, !UPT ;  /* 0x0000000124047892 */ /* 0x000fe2000f8efc3f */
[----:B------:R1:W-:Y:S03]  /*1c40*/  BAR.SYNC.DEFER_BLOCKING R7, 0x100 ;  /* 0x000400070000751d */ /* 0x0003e60000010000 */
[----:B------:R-:W-:-:S06]  /*1c50*/  UISETP.NE.AND UP0, UPT, UR4, 0x3, UPT ;  /* 0x000000030400788c */ /* 0x000fcc000bf05270 */
[----:B------:R-:W-:-:S13]  /*1c60*/  PLOP3.LUT P0, PT, PT, PT, UP0, 0x40, 0x0 ;  /* 0x000000000000781c */ /* 0x000fda0003f0e808 */
[----:B-1----:R-:W-:Y:S05]  /*1c70*/  @P0 BRA `(.L_x_1234) ;  /* 0x0000000000040947 */ /* 0x002fea0003800000 */
[----:B------:R-:W-:Y:S01]  /*1c80*/  BPT.TRAP 0x1 ;  /* 0x000000040000795c */ /* 0x000fe20000300000 */
.L_x_1234:
[----:B------:R-:W-:Y:S01]  /*1c90*/  PLOP3.LUT P1, PT, PT, PT, UP0, 0x40, 0x0 ;  /* 0x000000000000781c */ /* 0x000fe20003f2e808 */
[----:B------:R1:W2:-:S12]  /*1ca0*/  SYNCS.PHASECHK.TRANS64.TRYWAIT P0, [UR41+0x20830], R10 ;  /* 0x0208300aff0075a7 */ /* 0x0002980008000169 */
[----:B-1----:R-:W-:Y:S05]  /*1cb0*/  @P1 BRA `(.L_x_1235) ;  /* 0x0000000000041947 */ /* 0x002fea0003800000 */
[----:B------:R-:W-:Y:S01]  /*1cc0*/  BPT.TRAP 0x1 ;  /* 0x000000040000795c */ /* 0x000fe20000300000 */
.L_x_1235:
[----:B--2---:R-:W-:Y:S05]  /*1cd0*/  @P0 BRA `(.L_x_1236) ;  /* 0x0000000000080947 */ /* 0x004fea0003800000 */
[----:B------:R-:W1:Y:S02]  /*1ce0*/  SYNCS.PHASECHK.TRANS64.TRYWAIT P0, [UR41+0x20830], R10 ;  /* 0x0208300aff0075a7 */ /* 0x000e640008000169 */
[----:B-1----:R-:W-:Y:S05]  /*1cf0*/  @!P0 BRA `(.L_x_1237) ;  /* 0x0000011400b08947 */ /* 0x002fea0003800000 */
.L_x_1236:
[----:B------:R-:W-:Y:S01]  /*1d00*/  UIADD3 UR4, UR41, 0x18400, URZ ;  /* 0x0001840029047890 */ /* 0x000fe2000fffe03f */
[----:B------:R-:W-:Y:S01]  /*1d10*/  WARPGROUP.ARRIVE ;  /* 0x00000000000079c5 */ /* 0x000fe20000000000 */
[----:B------:R-:W-:Y:S01]  /*1d20*/  ULOP3.LUT UR32, UR46, 0x10000, URZ, 0xfc, !UPT ;  /* 0x000100002e207892 */ /* 0x000fe2000f8efc3f */
[----:B------:R-:W-:Y:S01]  /*1d30*/  PLOP3.LUT P0, PT, PT, PT, UP0, 0x40, 0x0 ;  /* 0x000000000000781c */ /* 0x000fe20003f0e808 */
[----:B------:R-:W-:Y:S01]  /*1d40*/  USHF.R.U32.HI UR4, URZ, 0x4, UR4 ;  /* 0x000000043f047899 */ /* 0x000fe20008011604 */
[----:B0-----:R-:W-:Y:S01]  /*1d50*/  IADD3 R3, -R16, 0xb, RZ ;  /* 0x0000000b10037810 */ /* 0x001fe20007ffe1ff */
[----:B------:R-:W-:Y:S01]  /*1d60*/  UMOV UR5, 0x40000040 ;  /* 0x4000004000057882 */ /* 0x000fe20000000000 */
[----:B------:R-:W-:Y:S01]  /*1d70*/  UMOV UR7, 0x40000040 ;  /* 0x4000004000077882 */ /* 0x000fe20000000000 */
[----:B------:R-:W-:Y:S02]  /*1d80*/  ULOP3.LUT UR4, UR4, 0x3fff, URZ, 0xc0, !UPT ;  /* 0x00003fff04047892 */ /* 0x000fe4000f8ec03f */
        /* <DEDUP_REMOVED lines=8> */
[----:B------:R-:W-:Y:S01]  /*1e10*/  QGMMA.64x64x32.F32.E4M3.E4M3 R24, gdesc[UR4], RZ, !UPT, gsb0 ;  /* 0x00e00000041879f3 */ /* 0x000fe2000c0008ff */
        /* <DEDUP_REMOVED lines=25> */
[----:B------:R-:W-:Y:S03]  /*1fb0*/  QGMMA.64x64x32.F32.E4M3.E4M3 R24, gdesc[UR8], R24, gsb0 ;  /* 0x00e00000081879f3 */ /* 0x000fe60008000818 */
        /* <DEDUP_REMOVED lines=19> */
[----:B------:R0:W-:Y:S06]  /*20f0*/  BAR.ARV R3, 0x100 ;  /* 0x000400030000751d */ /* 0x0001ec0000002000 */
[----:B------:R-:W-:Y:S05]  /*2100*/  @P0 BRA `(.L_x_1238) ;  /* 0x0000000000040947 */ /* 0x000fea0003800000 */
[----:B------:R-:W-:Y:S01]  /*2110*/  BPT.TRAP 0x1 ;  /* 0x000000040000795c */ /* 0x000fe20000300000 */
.L_x_1238:
[----:B------:R-:W-:Y:S01]  /*2120*/  LOP3.LUT R0, R23, 0xffffff80, RZ, 0xc0, !PT ;  /* 0xffffff8017007812 */ /* 0x000fe200078ec0ff */
[----:B------:R-:W-:Y:S01]  /*2130*/  UISETP.NE.AND UP2, UPT, UR44, URZ, UPT ;  /* 0x0000003f2c00728c */ /* 0x000fe2000bf45270 */
[----:B------:R-:W-:Y:S01]  /*2140*/  LEA.HI R22, R22, R19, RZ, 0x2 ;  /* 0x0000001316167211 */ /* 0x000fe200078f10ff */
[----:B------:R-:W-:Y:S01]  /*2150*/  IMAD.MOV.U32 R12, RZ, RZ, -0x40 ;  /* 0xffffffc0ff0c7424 */ /* 0x000fe200078e00ff */
[----:B------:R-:W-:Y:S01]  /*2160*/  LEA.HI R9, R56, R56, RZ, 0x1 ;  /* 0x0000003838097211 */ /* 0x000fe200078f08ff */
[----:B------:R-:W-:Y:S01]  /*2170*/  IMAD.IADD R0, R19, 0x1, -R0 ;  /* 0x0000000113007824 */ /* 0x000fe200078e0a00 */
[----:B------:R-:W-:Y:S01]  /*2180*/  LOP3.LUT R22, R22, 0xfffffffc, RZ, 0xc0, !PT ;  /* 0xfffffffc16167812 */ /* 0x000fe200078ec0ff */
[----:B------:R-:W-:Y:S01]  /*2190*/  UISETP.NE.AND UP1, UPT, UR43, URZ, UPT ;  /* 0x0000003f2b00728c */ /* 0x000fe2000bf25270 */
[----:B------:R-:W-:Y:S01]  /*21a0*/  LOP3.LUT R9, R9, 0x3fffffe, RZ, 0xc0, !PT ;  /* 0x03fffffe09097812 */ /* 0x000fe200078ec0ff */
[----:B------:R-:W-:Y:S01]  /*21b0*/  ULDC UR51, c[0x0][0x2f0] ;  /* 0x0000bc0000337ab9 */ /* 0x000fe20000000800 */
[----:B------:R-:W-:Y:S01]  /*21c0*/  SHF.R.S32.HI R5, RZ, 0x1f, R0 ;  /* 0x0000001fff057819 */ /* 0x000fe20000011400 */
[----:B------:R-:W-:Y:S01]  /*21d0*/  IMAD.IADD R22, R19, 0x1, -R22 ;  /* 0x0000000113167824 */ /* 0x000fe200078e0a16 */
[----:B------:R-:W-:Y:S01]  /*21e0*/  PLOP3.LUT P0, PT, PT, PT, UP2, 0x80, 0x0 ;  /* 0x000000000000781c */ /* 0x000fe20003f0f028 */
[----:B------:R-:W-:Y:S01]  /*21f0*/  IMAD.IADD R9, R56, 0x1, -R9 ;  /* 0x0000000138097824 */ /* 0x000fe200078e0a09 */
[CC--:B------:R-:W-:Y:S01]  /*2200*/  LEA.HI R4, R5.reuse, R0.reuse, RZ, 0x2 ;  /* 0x0000000005047211 */ /* 0x0c0fe200078f10ff */
[----:B------:R-:W-:Y:S01]  /*2210*/  @UP2 ULDC UR6, c[0x0][0x44c] ;  /* 0x0001130000062ab9 */ /* 0x000fe20000000800 */
[----:B------:R-:W-:Y:S01]  /*2220*/  LEA.HI R6, R5, R0, RZ, 0x5 ;  /* 0x0000000005067211 */ /* 0x000fe200078f28ff */
[----:B------:R-:W-:Y:S01]  /*2230*/  @UP2 ULDC UR7, c[0x0][0x450] ;  /* 0x0001140000072ab9 */ /* 0x000fe20000000800 */
[--C-:B------:R-:W-:Y:S01]  /*2240*/  SHF.R.S32.HI R5, RZ, 0x2, R4.reuse ;  /* 0x00000002ff057819 */ /* 0x100fe20000011404 */
[----:B------:R-:W-:Y:S01]  /*2250*/  ULDC UR50, c[0x0][0x9dc] ;  /* 0x0002770000327ab9 */ /* 0x000fe20000000800 */
[----:B------:R-:W-:Y:S01]  /*2260*/  SHF.R.S32.HI R8, RZ, 0x1f, R4 ;  /* 0x0000001fff087819 */ /* 0x000fe20000011404 */
[----:B------:R-:W-:Y:S01]  /*2270*/  ULOP3.LUT UR50, URZ, UR50, URZ, 0x33, !UPT ;  /* 0x000000323f327292 */ /* 0x000fe2000f8e333f */
[----:B------:R-:W-:Y:S01]  /*2280*/  SHF.R.S32.HI R6, RZ, 0x5, R6 ;  /* 0x00000005ff067819 */ /* 0x000fe20000011406 */
[----:B------:R-:W-:Y:S01]  /*2290*/  ULDC UR11, c[0x0][0x9e0] ;  /* 0x00027800000b7ab9 */ /* 0x000fe20000000800 */
[----:B------:R-:W-:-:S02]  /*22a0*/  LEA.HI R8, R8, R5, RZ, 0x3 ;  /* 0x0000000508087211 */ /* 0x000fc400078f18ff */
[----:B------:R-:W-:Y:S02]  /*22b0*/  LEA.HI R11, R22, R22, RZ, 0x1 ;  /* 0x00000016160b7211 */ /* 0x000fe400078f08ff */
[----:B------:R-:W-:Y:S02]  /*22c0*/  LEA R6, R6, UR47, 0x4 ;  /* 0x0000002f06067c11 */ /* 0x000fe4000f8e20ff */
[----:B------:R-:W-:Y:S02]  /*22d0*/  LOP3.LUT R8, R8, 0xfffffff8, RZ, 0xc0, !PT ;  /* 0xfffffff808087812 */ /* 0x000fe400078ec0ff */
[----:B------:R-:W-:Y:S02]  /*22e0*/  LOP3.LUT R11, R11, 0x1ffffffe, RZ, 0xc0, !PT ;  /* 0x1ffffffe0b0b7812 */ /* 0x000fe400078ec0ff */
[----:B------:R-:W-:Y:S02]  /*22f0*/  IADD3 R8, R6, R5, -R8 ;  /* 0x0000000506087210 */ /* 0x000fe40007ffe808 */
[----:B------:R-:W-:Y:S01]  /*2300*/  PLOP3.LUT P1, PT, PT, PT, UP2, 0x80, 0x0 ;  /* 0x000000000000781c */ /* 0x000fe20003f2f028 */
[----:B------:R-:W-:Y:S01]  /*2310*/  IMAD.IADD R6, R22, 0x1, -R11 ;  /* 0x0000000116067824 */ /* 0x000fe200078e0a0b */
[----:B------:R-:W-:Y:S01]  /*2320*/  LEA R14, R17, 0xffffffc0, 0x6 ;  /* 0xffffffc0110e7811 */ /* 0x000fe200078e30ff */
[----:B------:R-:W-:-:S02]  /*2330*/  IMAD R9, R9, 0x40, R8 ;  /* 0x0000004009097824 */ /* 0x000fc400078e0208 */
[----:B------:R-:W-:Y:S02]  /*2340*/  IMAD R11, R17, R12, 0x41 ;  /* 0x00000041110b7424 */ /* 0x000fe400078e020c */
[----:B------:R-:W-:Y:S02]  /*2350*/  IMAD R6, R6, 0x8, R9 ;  /* 0x0000000806067824 */ /* 0x000fe400078e0209 */
[----:B------:R-:W-:Y:S02]  /*2360*/  VIADD R19, R11, 0xffffffff ;  /* 0xffffffff0b137836 */ /* 0x000fe40000000000 */
[----:B------:R-:W-:Y:S01]  /*2370*/  @P0 IMAD.HI.U32 R5, R6, UR6, RZ ;  /* 0x0000000606050c27 */ /* 0x000fe2000f8e00ff */
[----:B------:R-:W-:Y:S01]  /*2380*/  UIADD3 UR6, UR41, 0x20840, URZ ;  /* 0x0002084029067890 */ /* 0x000fe2000fffe03f */
[----:B------:R-:W-:Y:S02]  /*2390*/  PLOP3.LUT P0, PT, PT, PT, UP1, 0x40, 0x0 ;  /* 0x000000000000781c */ /* 0x000fe40003f0e818 */
[----:B------:R-:W-:Y:S01]  /*23a0*/  IMAD.MOV.U32 R8, RZ, RZ, R6 ;  /* 0x000000ffff087224 */ /* 0x000fe200078e0006 */
[----:B------:R-:W-:Y:S01]  /*23b0*/  @P1 SHF.R.U32.HI R8, RZ, UR7, R5 ;  /* 0x00000007ff081c19 */ /* 0x000fe20008011605 */
[----:B------:R-:W-:Y:S01]  /*23c0*/  ULDC UR7, c[0x0][0x288] ;  /* 0x0000a20000077ab9 */ /* 0x000fe20000000800 */
[----:B------:R-:W-:Y:S01]  /*23d0*/  LOP3.LUT R5, R4, 0x7ffffffc, RZ, 0xc0, !PT ;  /* 0x7ffffffc04057812 */ /* 0x000fe200078ec0ff */
[----:B------:R-:W-:Y:S01]  /*23e0*/  IMAD.U32 R9, RZ, RZ, UR7 ;  /* 0x00000007ff097e24 */ /* 0x000fe2000f8e00ff */
[----:B------:R-:W-:Y:S01]  /*23f0*/  UPRMT UR6, UR45, 0x654, UR6 ;  /* 0x000006542d067896 */ /* 0x000fe20008000006 */
[----:B------:R-:W1:Y:S02]  /*2400*/  SHFL.IDX PT, R21, R8, RZ, 0x1c1f ;  /* 0x001c1fff08157589 */ /* 0x000e6400000e0000 */
[----:B------:R-:W-:-:S02]  /*2410*/  IMAD.IADD R0, R0, 0x1, -R5 ;  /* 0x0000000100007824 */ /* 0x000fc400078e0a05 */
[----:B------:R-:W-:-:S04]  /*2420*/  IMAD R5, R2, UR51, R11 ;  /* 0x0000003302057c24 */ /* 0x000fc8000f8e020b */
[----:B------:R-:W-:Y:S01]  /*2430*/  IMAD R4, R0, -0x2, R5 ;  /* 0xfffffffe00047824 */ /* 0x000fe200078e0205 */
[----:B------:R-:W-:Y:S01]  /*2440*/  SYNCS.ARRIVE.TRANS64.RED.A1T0 RZ, [UR6], RZ ;  /* 0x000000ffffff79a7 */ /* 0x000fe20008100406 */
[----:B------:R-:W-:Y:S02]  /*2450*/  IMAD R5, R2, UR51, -R14 ;  /* 0x0000003302057c24 */ /* 0x000fe4000f8e0a0e */
[----:B------:R-:W-:Y:S02]  /*2460*/  IMAD.IADD R4, R4, 0x1, -R9 ;  /* 0x0000000104047824 */ /* 0x000fe400078e0a09 */
[----:B------:R-:W-:Y:S02]  /*2470*/  IMAD R13, R0, -0x2, R5 ;  /* 0xfffffffe000d7824 */ /* 0x000fe400078e0205 */
[C---:B------:R-:W-:Y:S02]  /*2480*/  VIADD R20, R4.reuse, UR11 ;  /* 0x0000000b04147c36 */ /* 0x040fe40008000000 */
[----:B------:R-:W-:-:S03]  /*2490*/  VIADD R15, R4, UR50 ;  /* 0x00000032040f7c36 */ /* 0x000fc60008000000 */
[----:B-1----:R-:W-:Y:S01]  /*24a0*/  VIADDMNMX R4, R21, R20, R13, PT ;  /* 0x0000001415047246 */ /* 0x002fe2000380010d */
[----:B------:R-:W-:Y:S01]  /*24b0*/  IMAD.IADD R5, R15, 0x1, R21 ;  /* 0x000000010f057824 */ /* 0x000fe200078e0215 */
[----:B------:R-:W-:Y:S06]  /*24c0*/  @P0 BRA `(.L_x_1239) ;  /* 0x0000000000640947 */ /* 0x000fec0003800000 */
[----:B------:R-:W-:Y:S01]  /*24d0*/  IMAD R12, R2, UR51, R21 ;  /* 0x00000033020c7c24 */ /* 0x000fe2000f8e0215 */
[----:B------:R-:W-:Y:S03]  /*24e0*/  BSSY B0, `(.L_x_1240) ;  /* 0x0000013000007945 */ /* 0x000fe60003800000 */
[----:B------:R-:W-:-:S05]  /*24f0*/  IMAD.IADD R11, R12, 0x1, -R9 ;  /* 0x000000010c0b7824 */ /* 0x000fca00078e0a09 */
[----:B------:R-:W-:-:S13]  /*2500*/  ISETP.GT.AND P0, PT, R11, -0x1, PT ;  /* 0xffffffff0b00780c */ /* 0x000fda0003f04270 */
[----:B------:R-:W-:Y:S05]  /*2510*/  @P0 BRA `(.L_x_1241) ;  /* 0x0000000000240947 */ /* 0x000fea0003800000 */
[----:B------:R-:W-:Y:S01]  /*2520*/  ULDC UR6, c[0x0][0x9e4] ;  /* 0x0002790000067ab9 */ /* 0x000fe20000000800 */
[----:B------:R-:W-:Y:S01]  /*2530*/  LOP3.LUT R11, RZ, R11, RZ, 0x33, !PT ;  /* 0x0000000bff0b7212 */ /* 0x000fe200078e33ff */
[----:B------:R-:W-:-:S05]  /*2540*/  IMAD.U32 R21, RZ, RZ, UR6 ;  /* 0x00000006ff157e24 */ /* 0x000fca000f8e00ff */
[----:B------:R-:W-:-:S13]  /*2550*/  ISETP.NE.AND P0, PT, R21, 0x1, PT ;  /* 0x000000011500780c */ /* 0x000fda0003f05270 */
[----:B------:R-:W1:Y:S02]  /*2560*/  @P0 LDC.64 R22, c[0x0][0x9e8] ;  /* 0x00027a00ff160b82 */ /* 0x000e640000000a00 */
[----:B-1----:R-:W-:-:S05]  /*2570*/  @P0 IMAD.HI.U32 R12, R11, R22, RZ ;  /* 0x000000160b0c0227 */ /* 0x002fca00078e00ff */
[----:B------:R-:W-:-:S04]  /*2580*/  @P0 SHF.R.U32.HI R11, RZ, R23, R12 ;  /* 0x00000017ff0b0219 */ /* 0x000fc8000001160c */
[----:B------:R-:W-:Y:S01]  /*2590*/  LOP3.LUT R11, RZ, R11, RZ, 0x33, !PT ;  /* 0x0000000bff0b7212 */ /* 0x000fe200078e33ff */
[----:B------:R-:W-:Y:S06]  /*25a0*/  BRA `(.L_x_1242) ;  /* 0x0000000000187947 */ /* 0x000fec0003800000 */
.L_x_1241:
[----:B------:R-:W-:Y:S02]  /*25b0*/  ULDC UR6, c[0x0][0x9e4] ;  /* 0x0002790000067ab9 */ /* 0x000fe40000000800 */
[----:B------:R-:W-:-:S05]  /*25c0*/  IMAD.U32 R21, RZ, RZ, UR6 ;  /* 0x00000006ff157e24 */ /* 0x000fca000f8e00ff */
[----:B------:R-:W-:-:S13]  /*25d0*/  ISETP.NE.AND P0, PT, R21, 0x1, PT ;  /* 0x000000011500780c */ /* 0x000fda0003f05270 */
[----:B------:R-:W1:Y:S02]  /*25e0*/  @P0 LDC.64 R22, c[0x0][0x9e8] ;  /* 0x00027a00ff160b82 */ /* 0x000e640000000a00 */
[----:B-1----:R-:W-:-:S05]  /*25f0*/  @P0 IMAD.HI.U32 R12, R11, R22, RZ ;  /* 0x000000160b0c0227 */ /* 0x002fca00078e00ff */
[----:B------:R-:W-:-:S07]  /*2600*/  @P0 SHF.R.U32.HI R11, RZ, R23, R12 ;  /* 0x00000017ff0b0219 */ /* 0x000fce000001160c */
.L_x_1242:
[----:B------:R-:W-:Y:S05]  /*2610*/  BSYNC B0 ;  /* 0x0000000000007941 */ /* 0x000fea0003800000 */
.L_x_1240:
[----:B------:R-:W-:-:S04]  /*2620*/  IMAD R11, R11, R21, -R14 ;  /* 0x000000150b0b7224 */ /* 0x000fc800078e0a0e */
[----:B------:R-:W-:-:S05]  /*2630*/  IMAD R11, R0, -0x2, R11 ;  /* 0xfffffffe000b7824 */ /* 0x000fca00078e020b */
[----:B------:R-:W-:Y:S02]  /*2640*/  VIADDMNMX R4, R11, R21, R4, PT ;  /* 0x000000150b047246 */ /* 0x000fe40003800104 */
[----:B------:R-:W-:-:S07]  /*2650*/  VIMNMX R5, R5, R11, !PT ;  /* 0x0000000b05057248 */ /* 0x000fce0007fe0100 */
.L_x_1239:
[C---:B------:R-:W-:Y:S01]  /*2660*/  ISETP.GE.AND P1, PT, R19.reuse, 0x1, PT ;  /* 0x000000011300780c */ /* 0x040fe20003f26270 */
[----:B------:R-:W1:Y:S01]  /*2670*/  SHFL.IDX PT, R8, R8, 0x1, 0x1c1f ;  /* 0x003c1f0008087f89 */ /* 0x000e6200000e0000 */
[----:B------:R-:W-:Y:S01]  /*2680*/  ISETP.GE.AND P0, PT, R19, 0x2, PT ;  /* 0x000000021300780c */ /* 0x000fe20003f06270 */
[----:B------:R-:W-:Y:S01]  /*2690*/  UISETP.NE.AND UP1, UPT, UR43, URZ, UPT ;  /* 0x0000003f2b00728c */ /* 0x000fe2000bf25270 */
[----:B------:R-:W-:Y:S02]  /*26a0*/  P2R R23, PR, RZ, 0x2 ;  /* 0x00000002ff177803 */ /* 0x000fe40000000000 */
[----:B------:R-:W-:Y:S02]  /*26b0*/  ISETP.GT.AND P3, PT, R5, RZ, !P1 ;  /* 0x000000ff0500720c */ /* 0x000fe40004f64270 */
[----:B------:R-:W-:Y:S02]  /*26c0*/  ISETP.GE.AND P1, PT, R19, 0x9, PT ;  /* 0x000000091300780c */ /* 0x000fe40003f26270 */
[----:B------:R-:W-:-:S02]  /*26d0*/  ISETP.GT.AND P2, PT, R5, 0x1, !P0 ;  /* 0x000000010500780c */ /* 0x000fc40004744270 */
[----:B------:R-:W-:Y:S02]  /*26e0*/  P2R R57, PR, RZ, 0x2 ;  /* 0x00000002ff397803 */ /* 0x000fe40000000000 */
[----:B------:R-:W-:Y:S02]  /*26f0*/  ISETP.GT.AND P1, PT, R5, 0x8, !P1 ;  /* 0x000000080500780c */ /* 0x000fe40004f24270 */
[----:B------:R-:W-:Y:S02]  /*2700*/  ISETP.GE.AND P4, PT, R19, 0x11, PT ;  /* 0x000000111300780c */ /* 0x000fe40003f86270 */
[C---:B------:R-:W-:Y:S02]  /*2710*/  ISETP.LT.OR P1, PT, R4.reuse, 0x9, P1 ;  /* 0x000000090400780c */ /* 0x040fe40000f21670 */
[----:B------:R-:W-:Y:S02]  /*2720*/  ISETP.LT.OR P3, PT, R4, 0x1, P3 ;  /* 0x000000010400780c */ /* 0x000fe40001f61670 */
[----:B------:R-:W-:-:S02]  /*2730*/  FSEL R28, R28, -INF , !P1 ;  /* 0xff8000001c1c7808 */ /* 0x000fc40004800000 */
[----:B------:R-:W-:Y:S02]  /*2740*/  ISETP.LT.OR P2, PT, R4, 0x2, P2 ;  /* 0x000000020400780c */ /* 0x000fe40001741670 */
[----:B------:R-:W-:Y:S02]  /*2750*/  ISETP.GT.AND P1, PT, R5, 0x10, !P4 ;  /* 0x000000100500780c */ /* 0x000fe40006724270 */
[----:B------:R-:W-:Y:S02]  /*2760*/  ISETP.GE.AND P5, PT, R19, 0xa, PT ;  /* 0x0000000a1300780c */ /* 0x000fe40003fa6270 */
[----:B------:R-:W-:Y:S02]  /*2770*/  FSEL R24, R24, -INF , !P3 ;  /* 0xff80000018187808 */ /* 0x000fe40005800000 */
[----:B------:R-:W-:Y:S02]  /*2780*/  FSEL R22, R25, -INF , !P2 ;  /* 0xff80000019167808 */ /* 0x000fe40005000000 */
[----:B------:R-:W-:-:S02]  /*2790*/  ISETP.LT.OR P1, PT, R4, 0x11, P1 ;  /* 0x000000110400780c */ /* 0x000fc40000f21670 */
[----:B------:R-:W-:Y:S02]  /*27a0*/  ISETP.GT.AND P2, PT, R5, 0x9, !P5 ;  /* 0x000000090500780c */ /* 0x000fe40006f44270 */
[----:B------:R-:W-:Y:S02]  /*27b0*/  ISETP.GE.AND P3, PT, R19, 0x12, PT ;  /* 0x000000121300780c */ /* 0x000fe40003f66270 */
[----:B------:R-:W-:Y:S02]  /*27c0*/  FSEL R32, R32, -INF , !P1 ;  /* 0xff80000020207808 */ /* 0x000fe40004800000 */
[----:B------:R-:W-:Y:S02]  /*27d0*/  ISETP.LT.OR P2, PT, R4, 0xa, P2 ;  /* 0x0000000a0400780c */ /* 0x000fe40001741670 */
[----:B------:R-:W-:Y:S02]  /*27e0*/  ISETP.GT.AND P1, PT, R5, 0x11, !P3 ;  /* 0x000000110500780c */ /* 0x000fe40005f24270 */
[----:B------:R-:W-:-:S02]  /*27f0*/  FSEL R56, R29, -INF , !P2 ;  /* 0xff8000001d387808 */ /* 0x000fc40005000000 */
[C---:B------:R-:W-:Y:S02]  /*2800*/  ISETP.LT.OR P1, PT, R4.reuse, 0x12, P1 ;  /* 0x000000120400780c */ /* 0x040fe40000f21670 */
[----:B------:R-:W-:Y:S02]  /*2810*/  ISETP.GE.AND P2, PT, R19, 0x19, PT ;  /* 0x000000191300780c */ /* 0x000fe40003f46270 */
[----:B------:R-:W-:Y:S02]  /*2820*/  FSEL R58, R33, -INF , !P1 ;  /* 0xff800000213a7808 */ /* 0x000fe40004800000 */
[----:B------:R-:W-:Y:S02]  /*2830*/  ISETP.GT.AND P1, PT, R5, 0x18, !P2 ;  /* 0x000000180500780c */ /* 0x000fe40005724270 */
[----:B------:R-:W-:Y:S02]  /*2840*/  P2R R33, PR, RZ, 0x4 ;  /* 0x00000004ff217803 */ /* 0x000fe40000000000 */
[----:B------:R-:W-:-:S02]  /*2850*/  ISETP.LT.OR P1, PT, R4, 0x19, P1 ;  /* 0x000000190400780c */ /* 0x000fc40000f21670 */
[----:B------:R-:W-:Y:S02]  /*2860*/  ISETP.GE.AND P2, PT, R19, 0x1a, PT ;  /* 0x0000001a1300780c */ /* 0x000fe40003f46270 */
[----:B------:R-:W-:Y:S02]  /*2870*/  FSEL R36, R36, -INF , !P1 ;  /* 0xff80000024247808 */ /* 0x000fe40004800000 */
[----:B------:R-:W-:Y:S02]  /*2880*/  ISETP.GT.AND P1, PT, R5, 0x19, !P2 ;  /* 0x000000190500780c */ /* 0x000fe40005724270 */
[----:B------:R-:W-:Y:S02]  /*2890*/  P2R R61, PR, RZ, 0x4 ;  /* 0x00000004ff3d7803 */ /* 0x000fe40000000000 */
[----:B------:R-:W-:Y:S02]  /*28a0*/  ISETP.LT.OR P1, PT, R4, 0x1a, P1 ;  /* 0x0000001a0400780c */ /* 0x000fe40000f21670 */
[----:B------:R-:W-:-:S02]  /*28b0*/  ISETP.GE.AND P2, PT, R19, 0x21, PT ;  /* 0x000000211300780c */ /* 0x000fc40003f46270 */
[----:B------:R-:W-:Y:S02]  /*28c0*/  FSEL R60, R37, -INF , !P1 ;  /* 0xff800000253c7808 */ /* 0x000fe40004800000 */
[----:B------:R-:W-:Y:S02]  /*28d0*/  ISETP.GT.AND P1, PT, R5, 0x20, !P2 ;  /* 0x000000200500780c */ /* 0x000fe40005724270 */
[----:B------:R-:W-:Y:S02]  /*28e0*/  P2R R37, PR, RZ, 0x4 ;  /* 0x00000004ff257803 */ /* 0x000fe40000000000 */
[----:B------:R-:W-:Y:S02]  /*28f0*/  ISETP.LT.OR P1, PT, R4, 0x21, P1 ;  /* 0x000000210400780c */ /* 0x000fe40000f21670 */
[----:B------:R-:W-:Y:S02]  /*2900*/  ISETP.GE.AND P2, PT, R19, 0x22, PT ;  /* 0x000000221300780c */ /* 0x000fe40003f46270 */
[----:B------:R-:W-:-:S02]  /*2910*/  FSEL R40, R40, -INF , !P1 ;  /* 0xff80000028287808 */ /* 0x000fc40004800000 */
[----:B------:R-:W-:Y:S02]  /*2920*/  ISETP.GT.AND P1, PT, R5, 0x21, !P2 ;  /* 0x000000210500780c */ /* 0x000fe40005724270 */
[----:B------:R-:W-:Y:S02]  /*2930*/  P2R R63, PR, RZ, 0x4 ;  /* 0x00000004ff3f7803 */ /* 0x000fe40000000000 */
[----:B------:R-:W-:Y:S02]  /*2940*/  ISETP.LT.OR P1, PT, R4, 0x22, P1 ;  /* 0x000000220400780c */ /* 0x000fe40000f21670 */
[----:B------:R-:W-:Y:S02]  /*2950*/  P2R R29, PR, RZ, 0x8 ;  /* 0x00000008ff1d7803 */ /* 0x000fe40000000000 */
[----:B------:R-:W-:Y:S02]  /*2960*/  FSEL R62, R41, -INF , !P1 ;  /* 0xff800000293e7808 */ /* 0x000fe40004800000 */
[----:B------:R-:W-:-:S02]  /*2970*/  ISETP.GE.AND P1, PT, R19, 0x29, PT ;  /* 0x000000291300780c */ /* 0x000fc40003f26270 */
[----:B------:R-:W-:Y:S02]  /*2980*/  P2R R25, PR, RZ, 0x10 ;  /* 0x00000010ff197803 */ /* 0x000fe40000000000 */
[----:B------:R-:W-:Y:S02]  /*2990*/  ISETP.GT.AND P2, PT, R5, 0x28, !P1 ;  /* 0x000000280500780c */ /* 0x000fe40004f44270 */
[----:B------:R-:W-:Y:S02]  /*29a0*/  P2R R59, PR, RZ, 0x20 ;  /* 0x00000020ff3b7803 */ /* 0x000fe40000000000 */
[----:B------:R-:W-:-:S04]  /*29b0*/  ISETP.LT.OR P2, PT, R4, 0x29, P2 ;  /* 0x000000290400780c */ /* 0x000fc80001741670 */
[----:B------:R-:W-:Y:S02]  /*29c0*/  FSEL R44, R44, -INF , !P2 ;  /* 0xff8000002c2c7808 */ /* 0x000fe40005000000 */
[----:B------:R-:W-:-:S04]  /*29d0*/  ISETP.GE.AND P2, PT, R19, 0x2a, PT ;  /* 0x0000002a1300780c */ /* 0x000fc80003f46270 */
[----:B------:R-:W-:-:S04]  /*29e0*/  ISETP.GT.AND P3, PT, R5, 0x29, !P2 ;  /* 0x000000290500780c */ /* 0x000fc80005764270 */
        /* <DEDUP_REMOVED lines=15> */
[----:B------:R-:W-:Y:S02]  /*2ae0*/  P2R R19, PR, RZ, 0x40 ;  /* 0x00000040ff137803 */ /* 0x000fe40000000000 */
[----:B------:R-:W-:Y:S01]  /*2af0*/  ISETP.GT.AND P6, PT, R5, 0x39, !P6 ;  /* 0x000000390500780c */ /* 0x000fe200077c4270 */
[----:B-1----:R-:W-:-:S03]  /*2b00*/  IMAD.IADD R5, R15, 0x1, R8 ;  /* 0x000000010f057824 */ /* 0x002fc600078e0208 */
[----:B------:R-:W-:Y:S02]  /*2b10*/  ISETP.LT.OR P6, PT, R4, 0x3a, P6 ;  /* 0x0000003a0400780c */ /* 0x000fe400037c1670 */
[----:B------:R-:W-:Y:S02]  /*2b20*/  VIADDMNMX R4, R8, R20, R13, PT ;  /* 0x0000001408047246 */ /* 0x000fe4000380010d */
[----:B------:R-:W-:Y:S02]  /*2b30*/  FSEL R68, R53, -INF , !P6 ;  /* 0xff80000035447808 */ /* 0x000fe40007000000 */
[----:B------:R-:W-:-:S13]  /*2b40*/  PLOP3.LUT P6, PT, PT, PT, UP1, 0x40, 0x0 ;  /* 0x000000000000781c */ /* 0x000fda0003fce818 */
[----:B------:R-:W-:Y:S05]  /*2b50*/  @P6 BRA `(.L_x_1243) ;  /* 0x0000000000646947 */ /* 0x000fea0003800000 */
        /* <DEDUP_REMOVED lines=14> */
.L_x_1245:
[----:B------:R-:W-:Y:S02]  /*2c40*/  ULDC UR6, c[0x0][0x9e4] ;  /* 0x0002790000067ab9 */ /* 0x000fe40000000800 */
[----:B------:R-:W-:-:S05]  /*2c50*/  IMAD.U32 R12, RZ, RZ, UR6 ;  /* 0x00000006ff0c7e24 */ /* 0x000fca000f8e00ff */
[----:B------:R-:W-:-:S13]  /*2c60*/  ISETP.NE.AND P6, PT, R12, 0x1, PT ;  /* 0x000000010c00780c */ /* 0x000fda0003fc5270 */
[----:B------:R-:W1:Y:S02]  /*2c70*/  @P6 LDC.64 R20, c[0x0][0x9e8] ;  /* 0x00027a00ff146b82 */ /* 0x000e640000000a00 */
[----:B-1----:R-:W-:-:S05]  /*2c80*/  @P6 IMAD.HI.U32 R8, R11, R20, RZ ;  /* 0x000000140b086227 */ /* 0x002fca00078e00ff */
[----:B------:R-:W-:-:S07]  /*2c90*/  @P6 SHF.R.U32.HI R11, RZ, R21, R8 ;  /* 0x00000015ff0b6219 */ /* 0x000fce0000011608 */
.L_x_1246:
[----:B------:R-:W-:Y:S05]  /*2ca0*/  BSYNC B0 ;  /* 0x0000000000007941 */ /* 0x000fea0003800000 */
.L_x_1244:
[----:B------:R-:W-:-:S04]  /*2cb0*/  IMAD R11, R11, R12, -R14 ;  /* 0x0000000c0b0b7224 */ /* 0x000fc800078e0a0e */
[----:B------:R-:W-:-:S05]  /*2cc0*/  IMAD R11, R0, -0x2, R11 ;  /* 0xfffffffe000b7824 */ /* 0x000fca00078e020b */
[----:B------:R-:W-:Y:S02]  /*2cd0*/  VIADDMNMX R4, R11, R12, R4, PT ;  /* 0x0000000c0b047246 */ /* 0x000fe40003800104 */
[----:B------:R-:W-:-:S07]  /*2ce0*/  VIMNMX R5, R5, R11, !PT ;  /* 0x0000000b05057248 */ /* 0x000fce0007fe0100 */
.L_x_1243:
[----:B------:R-:W-:Y:S02]  /*2cf0*/  ISETP.GT.AND P0, PT, R5, 0x1, !P0 ;  /* 0x000000010500780c */ /* 0x000fe40004704270 */
[----:B------:R-:W-:Y:S02]  /*2d00*/  FMNMX.FTZ R8, R24, R22, !PT ;  /* 0x0000001618087209 */ /* 0x000fe40007810000 */
[----:B------:R-:W-:Y:S02]  /*2d10*/  ISETP.LT.OR P0, PT, R4, 0x2, P0 ;  /* 0x000000020400780c */ /* 0x000fe40000701670 */
[----:B------:R-:W-:Y:S02]  /*2d20*/  FMNMX.FTZ R8, R28, R8, !PT ;  /* 0x000000081c087209 */ /* 0x000fe40007810000 */
[----:B------:R-:W-:Y:S02]  /*2d30*/  FSEL R27, R27, -INF , !P0 ;  /* 0xff8000001b1b7808 */ /* 0x000fe40004000000 */
[----:B------:R-:W-:-:S02]  /*2d40*/  ISETP.NE.AND P0, PT, R57, RZ, PT ;  /* 0x000000ff3900720c */ /* 0x000fc40003f05270 */
[----:B------:R-:W-:Y:S02]  /*2d50*/  FMNMX.FTZ R8, R56, R8, !PT ;  /* 0x0000000838087209 */ /* 0x000fe40007810000 */
[----:B------:R-:W-:Y:S02]  /*2d60*/  ISETP.GT.AND P0, PT, R5, 0x8, !P0 ;  /* 0x000000080500780c */ /* 0x000fe40004704270 */
[----:B------:R-:W-:Y:S02]  /*2d70*/  FMNMX.FTZ R8, R32, R8, !PT ;  /* 0x0000000820087209 */ /* 0x000fe40007810000 */
[----:B------:R-:W-:Y:S02]  /*2d80*/  ISETP.LT.OR P0, PT, R4, 0x9, P0 ;  /* 0x000000090400780c */ /* 0x000fe40000701670 */
[----:B------:R-:W-:Y:S02]  /*2d90*/  FMNMX.FTZ R8, R58, R8, !PT ;  /* 0x000000083a087209 */ /* 0x000fe40007810000 */
[----:B------:R-:W-:-:S02]  /*2da0*/  FSEL R30, R30, -INF , !P0 ;  /* 0xff8000001e1e7808 */ /* 0x000fc40004000000 */
[----:B------:R-:W-:Y:S02]  /*2db0*/  ISETP.NE.AND P0, PT, R59, RZ, PT ;  /* 0x000000ff3b00720c */ /* 0x000fe40003f05270 */
[----:B------:R-:W-:Y:S02]  /*2dc0*/  FMNMX.FTZ R8, R36, R8, !PT ;  /* 0x0000000824087209 */ /* 0x000fe40007810000 */
[----:B------:R-:W-:Y:S02]  /*2dd0*/  ISETP.GT.AND P0, PT, R5, 0x9, !P0 ;  /* 0x000000090500780c */ /* 0x000fe40004704270 */
[----:B------:R-:W-:Y:S02]  /*2de0*/  FMNMX.FTZ R8, R60, R8, !PT ;  /* 0x000000083c087209 */ /* 0x000fe40007810000 */
[----:B------:R-:W-:Y:S02]  /*2df0*/  ISETP.LT.OR P0, PT, R4, 0xa, P0 ;  /* 0x0000000a0400780c */ /* 0x000fe40000701670 */
[----:B------:R-:W-:-:S02]  /*2e00*/  FMNMX.FTZ R8, R40, R8, !PT ;  /* 0x0000000828087209 */ /* 0x000fc40007810000 */
[----:B------:R-:W-:Y:S02]  /*2e10*/  FSEL R31, R31, -INF , !P0 ;  /* 0xff8000001f1f7808 */ /* 0x000fe40004000000 */
[----:B------:R-:W-:Y:S02]  /*2e20*/  ISETP.NE.AND P0, PT, R25, RZ, PT ;  /* 0x000000ff1900720c */ /* 0x000fe40003f05270 */
[----:B------:R-:W-:Y:S02]  /*2e30*/  FMNMX.FTZ R8, R62, R8, !PT ;  /* 0x000000083e087209 */ /* 0x000fe40007810000 */
[----:B------:R-:W-:Y:S02]  /*2e40*/  ISETP.GT.AND P0, PT, R5, 0x10, !P0 ;  /* 0x000000100500780c */ /* 0x000fe40004704270 */
[----:B------:R-:W-:Y:S02]  /*2e50*/  FMNMX.FTZ R8, R44, R8, !PT ;  /* 0x000000082c087209 */ /* 0x000fe40007810000 */
[----:B------:R-:W-:-:S02]  /*2e60*/  ISETP.LT.OR P0, PT, R4, 0x11, P0 ;  /* 0x000000110400780c */ /* 0x000fc40000701670 */
[----:B------:R-:W-:Y:S02]  /*2e70*/  FMNMX.FTZ R8, R64, R8, !PT ;  /* 0x0000000840087209 */ /* 0x000fe40007810000 */
[----:B------:R-:W-:Y:S02]  /*2e80*/  FSEL R34, R34, -INF , !P0 ;  /* 0xff80000022227808 */ /* 0x000fe40004000000 */
[----:B------:R-:W-:Y:S02]  /*2e90*/  ISETP.NE.AND P0, PT, R29, RZ, PT ;  /* 0x000000ff1d00720c */ /* 0x000fe40003f05270 */
[----:B------:R-:W-:Y:S02]  /*2ea0*/  FMNMX.FTZ R8, R48, R8, !PT ;  /* 0x0000000830087209 */ /* 0x000fe40007810000 */
[----:B------:R-:W-:Y:S02]  /*2eb0*/  ISETP.GT.AND P0, PT, R5, 0x11, !P0 ;  /* 0x000000110500780c */ /* 0x000fe40004704270 */
[----:B------:R-:W-:-:S02]  /*2ec0*/  FMNMX.FTZ R8, R66, R8, !PT ;  /* 0x0000000842087209 */ /* 0x000fc40007810000 */
[----:B------:R-:W-:Y:S02]  /*2ed0*/  ISETP.LT.OR P0, PT, R4, 0x12, P0 ;  /* 0x000000120400780c */ /* 0x000fe40000701670 */
[----:B------:R-:W-:Y:S02]  /*2ee0*/  FMNMX.FTZ R8, R52, R8, !PT ;  /* 0x0000000834087209 */ /* 0x000fe40007810000 */
[----:B------:R-:W-:Y:S02]  /*2ef0*/  FSEL R35, R35, -INF , !P0 ;  /* 0xff80000023237808 */ /* 0x000fe40004000000 */
[----:B------:R-:W-:Y:S02]  /*2f00*/  ISETP.NE.AND P0, PT, R33, RZ, PT ;  /* 0x000000ff2100720c */ /* 0x000fe40003f05270 */
[----:B------:R-:W-:Y:S02]  /*2f10*/  FMNMX.FTZ R13, R68, R8, !PT ;  /* 0x00000008440d7209 */ /* 0x000fe40007810000 */
[----:B------:R-:W-:-:S02]  /*2f20*/  ISETP.GT.AND P0, PT, R5, 0x18, !P0 ;  /* 0x000000180500780c */ /* 0x000fc40004704270 */
[----:B------:R-:W-:Y:S01]  /*2f30*/  ISETP.NE.AND P6, PT, R23, RZ, PT ;  /* 0x000000ff1700720c */ /* 0x000fe20003fc5270 */
[----:B------:R-:W1:Y:S01]  /*2f40*/  SHFL.BFLY PT, R8, R13, 0x2, 0x1f ;  /* 0x0c401f000d087f89 */ /* 0x000e6200000e0000 */
[----:B------:R-:W-:Y:S02]  /*2f50*/  ISETP.LT.OR P0, PT, R4, 0x19, P0 ;  /* 0x000000190400780c */ /* 0x000fe40000701670 */
[----:B------:R-:W-:Y:S02]  /*2f60*/  ISETP.GT.AND P1, PT, R5, 0x28, !P1 ;  /* 0x000000280500780c */ /* 0x000fe40004f24270 */
[----:B------:R-:W-:Y:S02]  /*2f70*/  FSEL R38, R38, -INF , !P0 ;  /* 0xff80000026267808 */ /* 0x000fe40004000000 */
[----:B------:R-:W-:Y:S02]  /*2f80*/  ISETP.NE.AND P0, PT, R61, RZ, PT ;  /* 0x000000ff3d00720c */ /* 0x000fe40003f05270 */
[----:B------:R-:W-:-:S02]  /*2f90*/  ISETP.GT.AND P2, PT, R5, 0x29, !P2 ;  /* 0x000000290500780c */ /* 0x000fc40005744270 */
[C---:B------:R-:W-:Y:S02]  /*2fa0*/  ISETP.GT.AND P0, PT, R5.reuse, 0x19, !P0 ;  /* 0x000000190500780c */ /* 0x040fe40004704270 */
[C---:B------:R-:W-:Y:S02]  /*2fb0*/  ISETP.GT.AND P3, PT, R5.reuse, 0x30, !P3 ;  /* 0x000000300500780c */ /* 0x040fe40005f64270 */
[----:B------:R-:W-:Y:S02]  /*2fc0*/  ISETP.LT.OR P0, PT, R4, 0x1a, P0 ;  /* 0x0000001a0400780c */ /* 0x000fe40000701670 */
[----:B------:R-:W-:Y:S02]  /*2fd0*/  ISETP.GT.AND P4, PT, R5, 0x31, !P4 ;  /* 0x000000310500780c */ /* 0x000fe40006784270 */
[----:B------:R-:W-:Y:S02]  /*2fe0*/  FSEL R39, R39, -INF , !P0 ;  /* 0xff80000027277808 */ /* 0x000fe40004000000 */
[----:B------:R-:W-:-:S02]  /*2ff0*/  ISETP.NE.AND P0, PT, R37, RZ, PT ;  /* 0x000000ff2500720c */ /* 0x000fc40003f05270 */
[C---:B------:R-:W-:Y:S02]  /*3000*/  ISETP.GT.AND P5, PT, R5.reuse, 0x38, !P5 ;  /* 0x000000380500780c */ /* 0x040fe40006fa4270 */
[----:B------:R-:W-:Y:S02]  /*3010*/  ISETP.GT.AND P0, PT, R5, 0x20, !P0 ;  /* 0x000000200500780c */ /* 0x000fe40004704270 */
[----:B-1----:R-:W-:Y:S01]  /*3020*/  FMNMX.FTZ R14, R13, R8, !PT ;  /* 0x000000080d0e7209 */ /* 0x002fe20007810000 */
[----:B------:R-:W-:Y:S01]  /*3030*/  IMAD.U32 R13, RZ, RZ, UR39 ;  /* 0x00000027ff0d7e24 */ /* 0x000fe2000f8e00ff */
[C---:B------:R-:W-:Y:S02]  /*3040*/  ISETP.LT.OR P0, PT, R4.reuse, 0x21, P0 ;  /* 0x000000210400780c */ /* 0x040fe40000701670 */
[----:B------:R-:W-:Y:S01]  /*3050*/  ISETP.LT.OR P1, PT, R4, 0x29, P1 ;  /* 0x000000290400780c */ /* 0x000fe20000f21670 */
[----:B------:R-:W1:Y:S01]  /*3060*/  SHFL.BFLY PT, R15, R14, 0x1, 0x1f ;  /* 0x0c201f000e0f7f89 */ /* 0x000e6200000e0000 */
[----:B------:R-:W-:-:S02]  /*3070*/  FSEL R42, R42, -INF , !P0 ;  /* 0xff8000002a2a7808 */ /* 0x000fc40004000000 */
[----:B------:R-:W-:Y:S02]  /*3080*/  ISETP.GT.AND P0, PT, R5, RZ, !P6 ;  /* 0x000000ff0500720c */ /* 0x000fe40007704270 */
[----:B------:R-:W-:Y:S02]  /*3090*/  ISETP.NE.AND P6, PT, R19, RZ, PT ;  /* 0x000000ff1300720c */ /* 0x000fe40003fc5270 */
[----:B------:R-:W-:Y:S02]  /*30a0*/  ISETP.LT.OR P0, PT, R4, 0x1, P0 ;  /* 0x000000010400780c */ /* 0x000fe40000701670 */
[----:B------:R-:W-:Y:S02]  /*30b0*/  ISETP.GT.AND P6, PT, R5, 0x39, !P6 ;  /* 0x000000390500780c */ /* 0x000fe400077c4270 */
        /* <DEDUP_REMOVED lines=8> */
[----:B------:R-:W-:Y:S02]  /*3140*/  FMNMX.FTZ R12, R34, R11, !PT ;  /* 0x0000000b220c7209 */ /* 0x000fe40007810000 */
[----:B------:R-:W-:Y:S02]  /*3150*/  ISETP.LT.OR P2, PT, R4, 0x2a, P2 ;  /* 0x0000002a0400780c */ /* 0x000fe40001741670 */
[----:B------:R-:W-:Y:S02]  /*3160*/  FMNMX.FTZ R11, R35, R12, !PT ;  /* 0x0000000c230b7209 */ /* 0x000fe40007810000 */
[----:B------:R-:W-:Y:S02]  /*3170*/  FSEL R46, R46, -INF , !P1 ;  /* 0xff8000002e2e7808 */ /* 0x000fe40004800000 */
[----:B------:R-:W-:Y:S02]  /*3180*/  FMNMX.FTZ R12, R38, R11, !PT ;  /* 0x0000000b260c7209 */ /* 0x000fe40007810000 */
[----:B------:R-:W-:-:S02]  /*3190*/  ISETP.LT.OR P3, PT, R4, 0x31, P3 ;  /* 0x000000310400780c */ /* 0x000fc40001f61670 */
[----:B------:R-:W-:Y:S02]  /*31a0*/  FMNMX.FTZ R5, R39, R12, !PT ;  /* 0x0000000c27057209 */ /* 0x000fe40007810000 */
[----:B------:R-:W-:Y:S02]  /*31b0*/  FSEL R47, R47, -INF , !P2 ;  /* 0xff8000002f2f7808 */ /* 0x000fe40005000000 */
        /* <DEDUP_REMOVED lines=10> */
[----:B------:R-:W-:Y:S02]  /*3260*/  FSEL R54, R54, -INF , !P5 ;  /* 0xff80000036367808 */ /* 0x000fe40006800000 */
[----:B------:R-:W-:Y:S02]  /*3270*/  FMNMX.FTZ R5, R51, R12, !PT ;  /* 0x0000000c33057209 */ /* 0x000fe40007810000 */
[----:B------:R-:W-:Y:S02]  /*3280*/  FSEL R55, R55, -INF , !P6 ;  /* 0xff80000037377808 */ /* 0x000fe40007000000 */
[----:B------:R-:W-:Y:S02]  /*3290*/  FMNMX.FTZ R4, R54, R5, !PT ;  /* 0x0000000536047209 */ /* 0x000fe40007810000 */
[----:B-1----:R-:W-:Y:S02]  /*32a0*/  FMNMX.FTZ R8, R14, R15, !PT ;  /* 0x0000000f0e087209 */ /* 0x002fe40007810000 */
[----:B------:R-:W-:-:S02]  /*32b0*/  FMNMX.FTZ R4, R55, R4, !PT ;  /* 0x0000000437047209 */ /* 0x000fc40007810000 */
[C---:B------:R-:W-:Y:S01]  /*32c0*/  FSETP.NEU.FTZ.AND P0, PT, R8.reuse, -INF , PT ;  /* 0xff8000000800780b */ /* 0x040fe20003f1d000 */
[----:B------:R-:W-:Y:S02]  /*32d0*/  FFMA.FTZ R11, R8, R13, -8 ;  /* 0xc1000000080b7423 */ /* 0x000fe4000001000d */
[----:B------:R-:W1:Y:S03]  /*32e0*/  SHFL.BFLY PT, R5, R4, 0x2, 0x1f ;  /* 0x0c401f0004057f89 */ /* 0x000e6600000e0000 */
[----:B------:R-:W-:-:S05]  /*32f0*/  FSEL R11, R11, RZ, P0 ;  /* 0x000000ff0b0b7208 */ /* 0x000fca0000000000 */
[--C-:B------:R-:W-:Y:S01]  /*3300*/  FFMA.FTZ R13, R24, UR39, -R11.reuse ;  /* 0x00000027180d7c23 */ /* 0x100fe2000801080b */
[--C-:B------:R-:W-:Y:S01]  /*3310*/  FFMA.FTZ R14, R22, UR39, -R11.reuse ;  /* 0x00000027160e7c23 */ /* 0x100fe2000801080b */
[--C-:B------:R-:W-:Y:S01]  /*3320*/  FFMA.FTZ R22, R36, UR39, -R11.reuse ;  /* 0x0000002724167c23 */ /* 0x100fe2000801080b */
[----:B------:R-:W-:Y:S01]  /*3330*/  IMAD.U32 R36, RZ, RZ, UR39 ;  /* 0x00000027ff247e24 */ /* 0x000fe2000f8e00ff */
[----:B------:R2:W-:Y:S01]  /*3340*/  MUFU.EX2 R152, R13 ;  /* 0x0000000d00987308 */ /* 0x0005e20000000800 */
[--C-:B------:R-:W-:Y:S01]  /*3350*/  FFMA.FTZ R12, R28, UR39, -R11.reuse ;  /* 0x000000271c0c7c23 */ /* 0x100fe2000801080b */
[--C-:B------:R-:W-:Y:S01]  /*3360*/  FFMA.FTZ R20, R32, UR39, -R11.reuse ;  /* 0x0000002720147c23 */ /* 0x100fe2000801080b */
[--C-:B------:R-:W-:Y:S01]  /*3370*/  FFMA.FTZ R28, R64, UR39, -R11.reuse ;  /* 0x00000027401c7c23 */ /* 0x100fe2000801080b */
[--C-:B------:R-:W-:Y:S01]  /*3380*/  FFMA.FTZ R23, R60, UR39, -R11.reuse ;  /* 0x000000273c177c23 */ /* 0x100fe2000801080b */
[--C-:B------:R-:W-:Y:S01]  /*3390*/  FFMA.FTZ R24, R40, UR39, -R11.reuse ;  /* 0x0000002728187c23 */ /* 0x100fe2000801080b */
[--C-:B------:R-:W-:Y:S01]  /*33a0*/  FFMA.FTZ R25, R62, UR39, -R11.reuse ;  /* 0x000000273e197c23 */ /* 0x100fe2000801080b */
[--C-:B------:R-:W-:Y:S01]  /*33b0*/  FFMA.FTZ R32, R48, UR39, -R11.reuse ;  /* 0x0000002730207c23 */ /* 0x100fe2000801080b */
[----:B------:R3:W4:Y:S01]  /*33c0*/  MUFU.EX2 R15, R14 ;  /* 0x0000000e000f7308 */ /* 0x0007220000000800 */
[--C-:B--2---:R-:W-:Y:S01]  /*33d0*/  FFMA.FTZ R13, R56, UR39, -R11.reuse ;  /* 0x00000027380d7c23 */ /* 0x104fe2000801080b */
[----:B------:R-:W-:Y:S01]  /*33e0*/  FFMA.FTZ R33, R66, UR39, -R11 ;  /* 0x0000002742217c23 */ /* 0x000fe2000801080b */
[----:B-1----:R-:W-:-:S05]  /*33f0*/  FMNMX.FTZ R5, R4, R5, !PT ;  /* 0x0000000504057209 */ /* 0x002fca0007810000 */
[----:B------:R1:W-:Y:S01]  /*3400*/  MUFU.EX2 R19, R13 ;  /* 0x0000000d00137308 */ /* 0x0003e20000000800 */
[----:B------:R-:W1:Y:S01]  /*3410*/  SHFL.BFLY PT, R4, R5, 0x1, 0x1f ;  /* 0x0c201f0005047f89 */ /* 0x000e6200000e0000 */
[----:B---3--:R-:W-:-:S06]  /*3420*/  FFMA.FTZ R14, R58, UR39, -R11 ;  /* 0x000000273a0e7c23 */ /* 0x008fcc000801080b */
[----:B------:R-:W-:Y:S01]  /*3430*/  MUFU.EX2 R12, R12 ;  /* 0x0000000c000c7308 */ /* 0x000fe20000000800 */
[----:B----4-:R-:W-:-:S07]  /*3440*/  FADD.FTZ R37, R152, R15 ;  /* 0x0000000f98257221 */ /* 0x010fce0000010000 */
[----:B------:R-:W-:Y:S08]  /*3450*/  MUFU.EX2 R20, R20 ;  /* 0x0000001400147308 */ /* 0x000ff00000000800 */
[----:B------:R2:W-:Y:S01]  /*3460*/  MUFU.EX2 R21, R14 ;  /* 0x0000000e00157308 */ /* 0x0005e20000000800 */
[----:B-1----:R-:W-:Y:S01]  /*3470*/  FMNMX.FTZ R13, R5, R4, !PT ;  /* 0x00000004050d7209 */ /* 0x002fe20007810000 */
[----:B------:R-:W-:-:S03]  /*3480*/  FFMA.FTZ R4, R52, UR39, -R11 ;  /* 0x0000002734047c23 */ /* 0x000fc6000801080b */
[C---:B------:R-:W-:Y:S01]  /*3490*/  FSETP.NEU.FTZ.AND P0, PT, R13.reuse, -INF , PT ;  /* 0xff8000000d00780b */ /* 0x040fe20003f1d000 */
[----:B------:R-:W-:Y:S02]  /*34a0*/  FFMA.FTZ R5, R13, R36, -8 ;  /* 0xc10000000d057423 */ /* 0x000fe40000010024 */
[----:B------:R-:W-:Y:S01]  /*34b0*/  MUFU.EX2 R22, R22 ;  /* 0x0000001600167308 */ /* 0x000fe20000000800 */
[--C-:B--2---:R-:W-:Y:S01]  /*34c0*/  FFMA.FTZ R14, R44, UR39, -R11.reuse ;  /* 0x000000272c0e7c23 */ /* 0x104fe2000801080b */
[----:B------:R-:W-:Y:S01]  /*34d0*/  FFMA.FTZ R11, R68, UR39, -R11 ;  /* 0x00000027440b7c23 */ /* 0x000fe2000801080b */
[----:B------:R-:W-:Y:S02]  /*34e0*/  FSEL R5, R5, RZ, P0 ;  /* 0x000000ff05057208 */ /* 0x000fe40000000000 */
[----:B------:R-:W-:-:S03]  /*34f0*/  PLOP3.LUT P0, PT, PT, PT, UP0, 0x40, 0x0 ;  /* 0x000000000000781c */ /* 0x000fc60003f0e808 */
        /* <DEDUP_REMOVED lines=11> */
[--C-:B------:R-:W-:Y:S01]  /*35b0*/  FFMA.FTZ R46, R46, UR39, -R5.reuse ;  /* 0x000000272e2e7c23 */ /* 0x100fe20008010805 */
[--C-:B------:R-:W-:Y:S01]  /*35c0*/  FFMA.FTZ R47, R47, UR39, -R5.reuse ;  /* 0x000000272f2f7c23 */ /* 0x100fe20008010805 */
[--C-:B------:R-:W-:Y:S01]  /*35d0*/  FFMA.FTZ R50, R50, UR39, -R5.reuse ;  /* 0x0000002732327c23 */ /* 0x100fe20008010805 */
[----:B------:R-:W1:Y:S01]  /*35e0*/  MUFU.EX2 R27, R27 ;  /* 0x0000001b001b7308 */ /* 0x000e620000000800 */
[--C-:B------:R-:W-:Y:S01]  /*35f0*/  FFMA.FTZ R51, R51, UR39, -R5.reuse ;  /* 0x0000002733337c23 */ /* 0x100fe20008010805 */
[--C-:B------:R-:W-:Y:S01]  /*3600*/  FFMA.FTZ R54, R54, UR39, -R5.reuse ;  /* 0x0000002736367c23 */ /* 0x100fe20008010805 */
[----:B------:R-:W-:-:S05]  /*3610*/  FFMA.FTZ R5, R55, UR39, -R5 ;  /* 0x0000002737057c23 */ /* 0x000fca0008010805 */
[----:B------:R-:W2:Y:S08]  /*3620*/  MUFU.EX2 R30, R30 ;  /* 0x0000001e001e7308 */ /* 0x000eb00000000800 */
[----:B------:R-:W3:Y:S01]  /*3630*/  MUFU.EX2 R31, R31 ;  /* 0x0000001f001f7308 */ /* 0x000ee20000000800 */
[----:B-1----:R-:W-:-:S07]  /*3640*/  FADD.FTZ R41, R26, R27 ;  /* 0x0000001b1a297221 */ /* 0x002fce0000010000 */
[----:B------:R-:W1:Y:S01]  /*3650*/  MUFU.EX2 R34, R34 ;  /* 0x0000002200227308 */ /* 0x000e620000000800 */
[----:B--2---:R-:W-:-:S07]  /*3660*/  FADD.FTZ R36, R30, R41 ;  /* 0x000000291e247221 */ /* 0x004fce0000010000 */
[----:B------:R-:W2:Y:S01]  /*3670*/  MUFU.EX2 R35, R35 ;  /* 0x0000002300237308 */ /* 0x000ea20000000800 */
[C---:B---3--:R-:W-:Y:S01]  /*3680*/  FADD.FTZ R41, R31.reuse, R36 ;  /* 0x000000241f297221 */ /* 0x048fe20000010000 */
[----:B------:R-:W-:-:S04]  /*3690*/  F2FP.SATFINITE.E4M3.F32.PACK_AB_MERGE_C R30, R31, R30, RZ ;  /* 0x0000001e1f1e723e */ /* 0x000fc800048070ff */
[----:B------:R-:W-:Y:S02]  /*36a0*/  F2FP.SATFINITE.E4M3.F32.PACK_AB_MERGE_C R153, R27, R26, R30 ;  /* 0x0000001a1b99723e */ /* 0x000fe4000480701e */
[----:B------:R-:W3:Y:S01]  /*36b0*/  MUFU.EX2 R38, R38 ;  /* 0x0000002600267308 */ /* 0x000ee20000000800 */
[----:B-1----:R-:W-:-:S07]  /*36c0*/  FADD.FTZ R36, R34, R41 ;  /* 0x0000002922247221 */ /* 0x002fce0000010000 */
[----:B------:R1:W-:Y:S01]  /*36d0*/  MUFU.EX2 R29, R28 ;  /* 0x0000001c001d7308 */ /* 0x0003e20000000800 */
[----:B--2---:R-:W-:-:S07]  /*36e0*/  FADD.FTZ R41, R35, R36 ;  /* 0x0000002423297221 */ /* 0x004fce0000010000 */
[----:B------:R-:W2:Y:S01]  /*36f0*/  MUFU.EX2 R39, R39 ;  /* 0x0000002700277308 */ /* 0x000ea20000000800 */
[----:B-1----:R-:W-:Y:S01]  /*3700*/  FADD.FTZ R28, R12, R37 ;  /* 0x000000250c1c7221 */ /* 0x002fe20000010000 */
[----:B---3--:R-:W-:-:S03]  /*3710*/  FADD.FTZ R36, R38, R41 ;  /* 0x0000002926247221 */ /* 0x008fc60000010000 */
[----:B------:R-:W-:-:S03]  /*3720*/  FADD.FTZ R37, R19, R28 ;  /* 0x0000001c13257221 */ /* 0x000fc60000010000 */
[----:B------:R-:W1:Y:S01]  /*3730*/  MUFU.EX2 R23, R23 ;  /* 0x0000001700177308 */ /* 0x000e620000000800 */
[----:B------:R-:W-:-:S04]  /*3740*/  FADD.FTZ R28, R20, R37 ;  /* 0x00000025141c7221 */ /* 0x000fc80000010000 */
[----:B------:R-:W-:-:S03]  /*3750*/  FADD.FTZ R37, R21, R28 ;  /* 0x0000001c15257221 */ /* 0x000fc60000010000 */
[----:B------:R-:W3:Y:S01]  /*3760*/  MUFU.EX2 R42, R42 ;  /* 0x0000002a002a7308 */ /* 0x000ee20000000800 */
[----:B------:R-:W-:Y:S01]  /*3770*/  FADD.FTZ R28, R22, R37 ;  /* 0x00000025161c7221 */ /* 0x000fe20000010000 */
[C---:B--2---:R-:W-:Y:S01]  /*3780*/  FADD.FTZ R41, R39.reuse, R36 ;  /* 0x0000002427297221 */ /* 0x044fe20000010000 */
[----:B------:R-:W-:-:S04]  /*3790*/  F2FP.SATFINITE.E4M3.F32.PACK_AB_MERGE_C R38, R39, R38, RZ ;  /* 0x000000262726723e */ /* 0x000fc800048070ff */
[----:B------:R-:W-:Y:S01]  /*37a0*/  F2FP.SATFINITE.E4M3.F32.PACK_AB_MERGE_C R155, R35, R34, R38 ;  /* 0x00000022239b723e */ /* 0x000fe20004807026 */
[----:B------:R-:W2:Y:S01]  /*37b0*/  MUFU.EX2 R24, R24 ;  /* 0x0000001800187308 */ /* 0x000ea20000000800 */
[C---:B-1----:R-:W-:Y:S01]  /*37c0*/  FADD.FTZ R37, R23.reuse, R28 ;  /* 0x0000001c17257221 */ /* 0x042fe20000010000 */
[----:B------:R-:W-:-:S04]  /*37d0*/  F2FP.SATFINITE.E4M3.F32.PACK_AB_MERGE_C R154, R23, R22, RZ ;  /* 0x00000016179a723e */ /* 0x000fc800048070ff */
[----:B------:R-:W-:Y:S02]  /*37e0*/  F2FP.SATFINITE.E4M3.F32.PACK_AB_MERGE_C R154, R21, R20, R154 ;  /* 0x00000014159a723e */ /* 0x000fe4000480709a */
        /* <DEDUP_REMOVED lines=11> */
[----:B-1----:R-:W-:-:S04]  /*38a0*/  FADD.FTZ R28, R14, R37 ;  /* 0x000000250e1c7221 */ /* 0x002fc80000010000 */
[----:B------:R-:W-:Y:S01]  /*38b0*/  FADD.FTZ R37, R29, R28 ;  /* 0x0000001c1d257221 */ /* 0x000fe20000010000 */
[----:B------:R-:W-:Y:S02]  /*38c0*/  F2FP.SATFINITE.E4M3.F32.PACK_AB_MERGE_C R28, R19, R12, RZ ;  /* 0x0000000c131c723e */ /* 0x000fe400048070ff */
[----:B------:R-:W1:Y:S01]  /*38d0*/  MUFU.EX2 R32, R32 ;  /* 0x0000002000207308 */ /* 0x000e620000000800 */
[----:B---3--:R-:W-:Y:S01]  /*38e0*/  FADD.FTZ R41, R47, R36 ;  /* 0x000000242f297221 */ /* 0x008fe20000010000 */
[----:B------:R-:W-:Y:S02]  /*38f0*/  F2FP.SATFINITE.E4M3.F32.PACK_AB_MERGE_C R29, R29, R14, RZ ;  /* 0x0000000e1d1d723e */ /* 0x000fe400048070ff */
[----:B------:R-:W-:Y:S02]  /*3900*/  F2FP.SATFINITE.E4M3.F32.PACK_AB_MERGE_C R46, R47, R46, RZ ;  /* 0x0000002e2f2e723e */ /* 0x000fe400048070ff */
[----:B------:R-:W-:Y:S02]  /*3910*/  F2FP.SATFINITE.E4M3.F32.PACK_AB_MERGE_C R152, R15, R152, R28 ;  /* 0x000000980f98723e */ /* 0x000fe4000480701c */
[----:B------:R-:W3:Y:S01]  /*3920*/  MUFU.EX2 R51, R51 ;  /* 0x0000003300337308 */ /* 0x000ee20000000800 */
[----:B--2---:R-:W-:Y:S01]  /*3930*/  FADD.FTZ R22, R50, R41 ;  /* 0x0000002932167221 */ /* 0x004fe20000010000 */
        /* <DEDUP_REMOVED lines=11> */
[----:B---3--:R-:W-:Y:S01]  /*39f0*/  FADD.FTZ R12, R4, R19 ;  /* 0x00000013040c7221 */ /* 0x008fe20000010000 */
[----:B--2---:R-:W-:-:S03]  /*3a00*/  F2FP.SATFINITE.E4M3.F32.PACK_AB_MERGE_C R158, R11, R4, RZ ;  /* 0x000000040b9e723e */ /* 0x004fc600048070ff */
[----:B------:R-:W-:Y:S01]  /*3a10*/  FADD.FTZ R4, R11, R12 ;  /* 0x0000000c0b047221 */ /* 0x000fe20000010000 */
[----:B------:R-:W-:Y:S02]  /*3a20*/  F2FP.SATFINITE.E4M3.F32.PACK_AB_MERGE_C R158, R33, R32, R158 ;  /* 0x00000020219e723e */ /* 0x000fe4000480709e */
[C---:B-1----:R-:W-:Y:S01]  /*3a30*/  F2FP.SATFINITE.E4M3.F32.PACK_AB_MERGE_C R54, R5.reuse, R54, RZ ;  /* 0x000000360536723e */ /* 0x042fe200048070ff */
[----:B------:R-:W-:-:S03]  /*3a40*/  FADD.FTZ R5, R5, R14 ;  /* 0x0000000e05057221 */ /* 0x000fc60000010000 */
[----:B------:R-:W-:Y:S01]  /*3a50*/  F2FP.SATFINITE.E4M3.F32.PACK_AB_MERGE_C R159, R51, R50, R54 ;  /* 0x00000032339f723e */ /* 0x000fe20004807036 */
[----:B------:R-:W-:Y:S06]  /*3a60*/  @P0 BRA `(.L_x_1247) ;  /* 0x0000000000040947 */ /* 0x000fec0003800000 */
[----:B------:R-:W-:Y:S01]  /*3a70*/  BPT.TRAP 0x1 ;  /* 0x000000040000795c */ /* 0x000fe20000300000 */
.L_x_1247:
[----:B------:R-:W-:Y:S01]  /*3a80*/  PLOP3.LUT P1, PT, PT, PT, UP0, 0x40, 0x0 ;  /* 0x000000000000781c */ /* 0x000fe20003f2e808 */
[----:B------:R1:W2:-:S12]  /*3a90*/  SYNCS.PHASECHK.TRANS64.TRYWAIT P0, [UR41+0x20850], R10 ;  /* 0x0208500aff0075a7 */ /* 0x0002980008000169 */
[----:B-1----:R-:W-:Y:S05]  /*3aa0*/  @P1 BRA `(.L_x_1248) ;  /* 0x0000000000041947 */ /* 0x002fea0003800000 */
[----:B------:R-:W-:Y:S01]  /*3ab0*/  BPT.TRAP 0x1 ;  /* 0x000000040000795c */ /* 0x000fe20000300000 */
.L_x_1248:
[----:B--2---:R-:W-:Y:S05]  /*3ac0*/  @P0 BRA `(.L_x_1249) ;  /* 0x0000000000080947 */ /* 0x004fea0003800000 */
[----:B------:R-:W1:Y:S02]  /*3ad0*/  SYNCS.PHASECHK.TRANS64.TRYWAIT P0, [UR41+0x20850], R10 ;  /* 0x0208500aff0075a7 */ /* 0x000e640008000169 */
[----:B-1----:R-:W-:Y:S05]  /*3ae0*/  @!P0 BRA `(.L_x_1250) ;  /* 0x000000f8004c8947 */ /* 0x002fea0003800000 */
.L_x_1249:
[----:B------:R2:W-:Y:S01]  /*3af0*/  BAR.SYNC.DEFER_BLOCKING R7, 0x100 ;  /* 0x000400070000751d */ /* 0x0005e20000010000 */
[----:B------:R-:W-:Y:S01]  /*3b00*/  UIADD3 UR6, UR41, 0x400, URZ ;  /* 0x0000040029067890 */ /* 0x000fe2000fffe03f */
[----:B------:R-:W-:-:S03]  /*3b10*/  PLOP3.LUT P0, PT, PT, PT, UP0, 0x40, 0x0 ;  /* 0x000000000000781c */ /* 0x000fc60003f0e808 */
[----:B------:R-:W-:-:S03]  /*3b20*/  USHF.R.U32.HI UR6, URZ, 0x4, UR6 ;  /* 0x000000043f067899 */ /* 0x000fc60008011606 */
[----:B------:R-:W3:Y:S01]  /*3b30*/  S2UR UR45, SR_CgaCtaId ;  /* 0x00000000002d79c3 */ /* 0x000ee20000008800 */
[----:B------:R-:W-:Y:S01]  /*3b40*/  UMOV UR7, 0x80000020 ;  /* 0x8000002000077882 */ /* 0x000fe20000000000 */
[----:B------:R-:W-:-:S04]  /*3b50*/  ULOP3.LUT UR6, UR6, 0x3fff, URZ, 0xc0, !UPT ;  /* 0x00003fff06067892 */ /* 0x000fc8000f8ec03f */
[----:B------:R-:W-:-:S07]  /*3b60*/  ULOP3.LUT UR48, UR6, 0x10000, URZ, 0xfc, !UPT ;  /* 0x0001000006307892 */ /* 0x000fce000f8efc3f */
[----:B------:R-:W-:Y:S01]  /*3b70*/  UMOV UR6, UR48 ;  /* 0x0000003000067c82 */ /* 0x000fe20008000000 */
[----:B------:R-:W-:-:S06]  /*3b80*/  WARPGROUP.ARRIVE ;  /* 0x00000000000079c5 */ /* 0x000fcc0000000000 */
[----:B------:R-:W-:Y:S01]  /*3b90*/  QGMMA.64x256x32.F32.E4M3.E4M3 R24, R152, gdesc[UR4], RZ, !UPT, gsb0 ;  /* 0x03e0000498187df3 */ /* 0x000fe2000c0008ff */
[----:B------:R-:W-:Y:S01]  /*3ba0*/  UIADD3 UR6, UR48, 0x2, URZ ;  /* 0x0000000230067890 */ /* 0x000fe2000fffe03f */
[----:B------:R-:W-:Y:S01]  /*3bb0*/  UMOV UR7, 0x80000020 ;  /* 0x8000002000077882 */ /* 0x000fe20000000000 */
[----:B------:R-:W-:Y:S02]  /*3bc0*/  WARPGROUP.DEPBAR.LE gsb0, 0x0 ;  /* 0x00008000000079c5 */ /* 0x000fe40000010000 */
[----:B------:R-:W-:-:S15]  /*3bd0*/  WARPGROUP.ARRIVE ;  /* 0x00000000000079c5 */ /* 0x000fde0000000000 */
[----:B------:R-:W-:-:S08]  /*3be0*/  NOP ;  /* 0x0000000000007918 */ /* 0x000fd00000000000 */
[----:B------:R-:W-:Y:S03]  /*3bf0*/  QGMMA.64x256x32.F32.E4M3.E4M3 R24, R156, gdesc[UR4], R24, gsb0 ;  /* 0x03e000049c187df3 */ /* 0x000fe60008000818 */
[----:B------:R-:W-:Y:S02]  /*3c00*/  WARPGROUP.DEPBAR.LE gsb0, 0x0 ;  /* 0x00008000000079c5 */ /* 0x000fe40000010000 */
[----:B--23--:R-:W-:Y:S05]  /*3c10*/  @P0 BRA `(.L_x_1251) ;  /* 0x0000000000040947 */ /* 0x00cfea0003800000 */
[----:B------:R-:W-:Y:S01]  /*3c20*/  BPT.TRAP 0x1 ;  /* 0x000000040000795c */ /* 0x000fe20000300000 */
.L_x_1251:
[----:B------:R-:W-:Y:S01]  /*3c30*/  UISETP.NE.AND UP2, UPT, UR44, URZ, UPT ;  /* 0x0000003f2c00728c */ /* 0x000fe2000bf45270 */
[----:B------:R-:W-:Y:S01]  /*3c40*/  R2UR UR14, R18 ;  /* 0x00000000120e72ca */ /* 0x000fe200000e0000 */
[----:B------:R-:W-:Y:S01]  /*3c50*/  UIADD3 UR6, UR41, 0x20860, URZ ;  /* 0x0002086029067890 */ /* 0x000fe2000fffe03f */
[----:B-1----:R-:W-:Y:S01]  /*3c60*/  VIADD R10, R17, 0xfffffffe ;  /* 0xfffffffe110a7836 */ /* 0x002fe20000000000 */
[----:B------:R-:W-:Y:S02]  /*3c70*/  UISETP.NE.AND UP1, UPT, UR43, URZ, UPT ;  /* 0x0000003f2b00728c */ /* 0x000fe4000bf25270 */
[----:B------:R-:W-:-:S04]  /*3c80*/  UPRMT UR10, UR45, 0x654, UR6 ;  /* 0x000006542d0a7896 */ /* 0x000fc80008000006 */
[----:B------:R-:W-:Y:S01]  /*3c90*/  PLOP3.LUT P0, PT, PT, PT, UP1, 0x40, 0x0 ;  /* 0x000000000000781c */ /* 0x000fe20003f0e818 */
[----:B------:R-:W-:Y:S02]  /*3ca0*/  @UP2 ULDC UR6, c[0x0][0x44c] ;  /* 0x0001130000062ab9 */ /* 0x000fe40000000800 */
[----:B------:R-:W-:Y:S02]  /*3cb0*/  UIMAD.WIDE.U32 UR6, UR47, UR6, URZ ;  /* 0x000000062f0672a5 */ /* 0x000fe4000f8e003f */
[----:B------:R-:W-:Y:S01]  /*3cc0*/  SYNCS.ARRIVE.TRANS64.RED.A1T0 RZ, [UR10], RZ ;  /* 0x000000ffffff79a7 */ /* 0x000fe2000810040a */
[----:B------:R-:W-:Y:S02]  /*3cd0*/  @UP2 ULDC UR10, c[0x0][0x450] ;  /* 0x00011400000a2ab9 */ /* 0x000fe40000000800 */
[----:B------:R-:W-:-:S04]  /*3ce0*/  @UP2 USHF.R.U32.HI UR47, URZ, UR10, UR7 ;  /* 0x0000000a3f2f2299 */ /* 0x000fc80008011607 */
[----:B------:R-:W-:-:S04]  /*3cf0*/  UIADD3 UR47, UR14, UR47, URZ ;  /* 0x0000002f0e2f7290 */ /* 0x000fc8000fffe03f */
[----:B------:R-:W-:Y:S01]  /*3d00*/  UIADD3 UR10, UR47, UR11, URZ ;  /* 0x0000000b2f0a7290 */ /* 0x000fe2000fffe03f */
[----:B------:R-:W-:Y:S11]  /*3d10*/  @P0 BRA `(.L_x_1252) ;  /* 0x00000000004c0947 */ /* 0x000ff60003800000 */
[----:B------:R-:W-:Y:S01]  /*3d20*/  ISETP.LT.AND P0, PT, RZ, UR47, PT ;  /* 0x0000002fff007c0c */ /* 0x000fe2000bf01270 */
[----:B------:R-:W-:-:S12]  /*3d30*/  UIADD3 UR11, UR47, -0x1, URZ ;  /* 0xffffffff2f0b7890 */ /* 0x000fd8000fffe03f */
[----:B------:R-:W-:Y:S05]  /*3d40*/  @P0 BRA `(.L_x_1253) ;  /* 0x0000000000200947 */ /* 0x000fea0003800000 */
[----:B------:R-:W-:Y:S01]  /*3d50*/  ULDC UR14, c[0x0][0x9e4] ;  /* 0x00027900000e7ab9 */ /* 0x000fe20000000800 */
[----:B------:R-:W-:Y:S02]  /*3d60*/  UIADD3 UR11, -UR47, URZ, URZ ;  /* 0x0000003f2f0b7290 */ /* 0x000fe4000fffe13f */
[----:B------:R-:W-:-:S11]  /*3d70*/  UISETP.NE.AND UP1, UPT, UR14, 0x1, UPT ;  /* 0x000000010e00788c */ /* 0x000fd6000bf25270 */
[----:B------:R-:W-:Y:S02]  /*3d80*/  @UP1 ULDC.64 UR18, c[0x0][0x9e8] ;  /* 0x00027a0000121ab9 */ /* 0x000fe40000000a00 */
[----:B------:R-:W-:-:S04]  /*3d90*/  UIMAD.WIDE.U32 UR6, UR11, UR18, URZ ;  /* 0x000000120b0672a5 */ /* 0x000fc8000f8e003f */
[----:B------:R-:W-:-:S04]  /*3da0*/  @UP1 USHF.R.U32.HI UR11, URZ, UR19, UR7 ;  /* 0x000000133f0b1299 */ /* 0x000fc80008011607 */
[----:B------:R-:W-:Y:S01]  /*3db0*/  ULOP3.LUT UR11, URZ, UR11, URZ, 0x33, !UPT ;  /* 0x0000000b3f0b7292 */ /* 0x000fe2000f8e333f */
[----:B------:R-:W-:Y:S11]  /*3dc0*/  BRA `(.L_x_1254) ;  /* 0x0000000000147947 */ /* 0x000ff60003800000 */
.L_x_1253:
[----:B------:R-:W-:Y:S02]  /*3dd0*/  ULDC UR14, c[0x0][0x9e4] ;  /* 0x00027900000e7ab9 */ /* 0x000fe40000000800 */
[----:B------:R-:W-:-:S11]  /*3de0*/  UISETP.NE.AND UP1, UPT, UR14, 0x1, UPT ;  /* 0x000000010e00788c */ /* 0x000fd6000bf25270 */
[----:B------:R-:W-:Y:S02]  /*3df0*/  @UP1 ULDC.64 UR18, c[0x0][0x9e8] ;  /* 0x00027a0000121ab9 */ /* 0x000fe40000000a00 */
[----:B------:R-:W-:-:S04]  /*3e00*/  UIMAD.WIDE.U32 UR6, UR11, UR18, URZ ;  /* 0x000000120b0672a5 */ /* 0x000fc8000f8e003f */
[----:B------:R-:W-:-:S12]  /*3e10*/  @UP1 USHF.R.U32.HI UR11, URZ, UR19, UR7 ;  /* 0x000000133f0b1299 */ /* 0x000fd80008011607 */
.L_x_1254:
[----:B------:R-:W-:-:S04]  /*3e20*/  UIMAD UR11, UR11, UR14, UR14 ;  /* 0x0000000e0b0b72a4 */ /* 0x000fc8000f8e020e */
[----:B------:R-:W-:-:S04]  /*3e30*/  UISETP.LT.AND UP1, UPT, UR10, UR11, UPT ;  /* 0x0000000b0a00728c */ /* 0x000fc8000bf21270 */
[----:B------:R-:W-:-:S12]  /*3e40*/  USEL UR10, UR10, UR11, UP1 ;  /* 0x0000000b0a0a7287 */ /* 0x000fd80008800000 */
.L_x_1252:
[----:B------:R-:W-:Y:S01]  /*3e50*/  USHF.R.S32.HI UR6, URZ, 0x1f, UR10 ;  /* 0x0000001f3f067899 */ /* 0x000fe2000801140a */
[----:B------:R-:W-:Y:S01]  /*3e60*/  UMOV UR49, URZ ;  /* 0x0000003f00317c82 */ /* 0x000fe20008000000 */
[----:B------:R-:W-:Y:S02]  /*3e70*/  UMOV UR47, URZ ;  /* 0x0000003f002f7c82 */ /* 0x000fe40008000000 */
[----:B------:R-:W-:-:S04]  /*3e80*/  ULEA.HI UR6, UR6, UR10, URZ, 0x6 ;  /* 0x0000000a06067291 */ /* 0x000fc8000f8f303f */
[----:B------:R-:W-:-:S04]  /*3e90*/  USHF.R.S32.HI UR6, URZ, 0x6, UR6 ;  /* 0x000000063f067899 */ /* 0x000fc80008011406 */
[----:B------:R-:W-:-:S04]  /*3ea0*/  UISETP.LT.AND UP1, UPT, UR40, UR6, UPT ;  /* 0x000000062800728c */ /* 0x000fc8000bf21270 */
[----:B------:R-:W-:-:S06]  /*3eb0*/  USEL UR54, UR40, UR6, !UP1 ;  /* 0x0000000628367287 */ /* 0x000fcc000c800000 */
[----:B------:R-:W-:-:S13]  /*3ec0*/  ISETP.GE.AND P0, PT, R10, UR54, PT ;  /* 0x000000360a007c0c */ /* 0x000fda000bf06270 */
[----:B------:R-:W-:Y:S05]  /*3ed0*/  @!P0 BRA `(.L_x_1255) ;  /* 0x0000002000f48947 */ /* 0x000fea0003800000 */
[----:B------:R-:W-:Y:S01]  /*3ee0*/  IMAD.MOV.U32 R12, RZ, RZ, R13 ;  /* 0x000000ffff0c7224 */ /* 0x000fe200078e000d */
[----:B------:R-:W-:Y:S01]  /*3ef0*/  UMOV UR47, URZ ;  /* 0x0000003f002f7c82 */ /* 0x000fe20008000000 */
[----:B------:R-:W-:Y:S01]  /*3f00*/  IMAD.MOV.U32 R14, RZ, RZ, R8 ;  /* 0x000000ffff0e7224 */ /* 0x000fe200078e0008 */
[----:B------:R-:W-:Y:S01]  /*3f10*/  UMOV UR49, URZ ;  /* 0x0000003f00317c82 */ /* 0x000fe20008000000 */
[----:B------:R-:W-:Y:S01]  /*3f20*/  ULDC UR56, c[0x0][0x9e4] ;  /* 0x0002790000387ab9 */ /* 0x000fe20000000800 */
[----:B------:R-:W-:Y:S01]  /*3f30*/  ULDC UR51, c[0x0][0x2f0] ;  /* 0x0000bc0000337ab9 */ /* 0x000fe20000000800 */
[----:B------:R-:W-:-:S05]  /*3f40*/  ULDC UR55, c[0x0][0x9e0] ;  /* 0x0002780000377ab9 */ /* 0x000fca0000000800 */
.L_x_1274:
[----:B------:R-:W-:Y:S01]  /*3f50*/  UIADD3 UR49, UR49, 0x1, URZ ;  /* 0x0000000131317890 */ /* 0x000fe2000fffe03f */
[----:B------:R-:W-:-:S03]  /*3f60*/  PLOP3.LUT P0, PT, PT, PT, UP0, 0x40, 0x0 ;  /* 0x000000000000781c */ /* 0x000fc60003f0e808 */
[----:B------:R-:W-:-:S04]  /*3f70*/  UISETP.NE.AND UP1, UPT, UR49, 0x2, UPT ;  /* 0x000000023100788c */ /* 0x000fc8000bf25270 */
[----:B------:R-:W-:Y:S02]  /*3f80*/  USEL UR6, URZ, 0x1, UP1 ;  /* 0x000000013f067887 */ /* 0x000fe40008800000 */
[----:B------:R-:W-:Y:S02]  /*3f90*/  USEL UR49, UR49, URZ, UP1 ;  /* 0x0000003f31317287 */ /* 0x000fe40008800000 */
[----:B------:R-:W-:Y:S02]  /*3fa0*/  ULOP3.LUT UR47, UR47, UR6, URZ, 0x3c, !UPT ;  /* 0x000000062f2f7292 */ /* 0x000fe4000f8e3c3f */
[----:B-1----:R-:W-:Y:S10]  /*3fb0*/  @P0 BRA `(.L_x_1256) ;  /* 0x0000000000040947 */ /* 0x002ff40003800000 */
[----:B------:R-:W-:Y:S01]  /*3fc0*/  BPT.TRAP 0x1 ;  /* 0x000000040000795c */ /* 0x000fe20000300000 */
.L_x_1256:
[----:B------:R-:W-:Y:S01]  /*3fd0*/  PLOP3.LUT P1, PT, PT, PT, UP0, 0x40, 0x0 ;  /* 0x000000000000781c */ /* 0x000fe20003f2e808 */
[----:B------:R-:W-:Y:S01]  /*3fe0*/  ULEA UR57, UR49, UR41, 0x3 ;  /* 0x0000002931397291 */ /* 0x000fe2000f8e183f */
[----:B------:R-:W-:-:S05]  /*3ff0*/  IMAD.U32 R11, RZ, RZ, UR47 ;  /* 0x0000002fff0b7e24 */ /* 0x000fca000f8e00ff */
[----:B------:R-:W-:-:S04]  /*4000*/  SHF.L.U32 R11, R11, 0x1f, RZ ;  /* 0x0000001f0b0b7819 */ /* 0x000fc800000006ff */
[----:B------:R1:W2:Y:S02]  /*4010*/  SYNCS.PHASECHK.TRANS64.TRYWAIT P0, [UR57+0x20830], R11 ;  /* 0x0208300bff0075a7 */ /* 0x0002a40008000179 */
[----:B------:R-:W-:Y:S05]  /*4020*/  @P1 BRA `(.L_x_1257) ;  /* 0x0000000000041947 */ /* 0x000fea0003800000 */
[----:B------:R-:W-:Y:S01]  /*4030*/  BPT.TRAP 0x1 ;  /* 0x000000040000795c */ /* 0x000fe20000300000 */
.L_x_1257:
[----:B--2---:R-:W-:Y:S05]  /*4040*/  @P0 BRA `(.L_x_1258) ;  /* 0x0000000000080947 */ /* 0x004fea0003800000 */
[----:B------:R-:W2:Y:S02]  /*4050*/  SYNCS.PHASECHK.TRANS64.TRYWAIT P0, [UR57+0x20830], R11 ;  /* 0x0208300bff0075a7 */ /* 0x000ea40008000179 */
[----:B--2---:R-:W-:Y:S05]  /*4060*/  @!P0 BRA `(.L_x_1259) ;  /* 0x000000f400048947 */ /* 0x004fea0003800000 */
.L_x_1258:
[----:B------:R-:W-:Y:S01]  /*4070*/  ULEA UR6, UR49, UR46, 0xa ;  /* 0x0000002e31067291 */ /* 0x000fe2000f8e503f */
[----:B------:R-:W-:Y:S01]  /*4080*/  WARPGROUP.ARRIVE ;  /* 0x00000000000079c5 */ /* 0x000fe20000000000 */
[----:B------:R-:W-:Y:S01]  /*4090*/  UMOV UR7, 0x40000040 ;  /* 0x4000004000077882 */ /* 0x000fe20000000000 */
[----:B------:R-:W-:Y:S01]  /*40a0*/  UMOV UR11, 0x40000040 ;  /* 0x40000040000b7882 */ /* 0x000fe20000000000 */
[----:B------:R-:W-:Y:S01]  /*40b0*/  UIADD3 UR10, UR6, 0x2, URZ ;  /* 0x00000002060a7890 */ /* 0x000fe2000fffe03f */
[----:B------:R-:W-:Y:S01]  /*40c0*/  PLOP3.LUT P0, PT, PT, PT, UP0, 0x40, 0x0 ;  /* 0x000000000000781c */ /* 0x000fe20003f0e808 */
[----:B------:R-:W-:Y:S01]  /*40d0*/  UIADD3 UR14, UR6, 0x4, URZ ;  /* 0x00000004060e7890 */ /* 0x000fe2000fffe03f */
[----:B0-----:R-:W-:Y:S01]  /*40e0*/  IADD3 R3, -R16, 0xb, RZ ;  /* 0x0000000b10037810 */ /* 0x001fe20007ffe1ff */
[----:B------:R-:W-:Y:S01]  /*40f0*/  UMOV UR15, 0x40000040 ;  /* 0x40000040000f7882 */ /* 0x000fe20000000000 */
[----:B------:R-:W-:Y:S01]  /*4100*/  QGMMA.64x64x32.F32.E4M3.E4M3 R152, gdesc[UR4], RZ, !UPT, gsb0 ;  /* 0x00e00000049879f3 */ /* 0x000fe2000c0008ff */
        /* <DEDUP_REMOVED lines=35> */
.L_x_1260:
[----:B------:R-:W-:Y:S01]  /*4340*/  UISETP.NE.AND UP2, UPT, UR44, URZ, UPT ;  /* 0x0000003f2c00728c */ /* 0x000fe2000bf45270 */
[----:B------:R-:W3:Y:S01]  /*4350*/  LDC R9, c[0x0][0x288] ;  /* 0x0000a200ff097b82 */ /* 0x000ee20000000800 */
[----:B--2---:R-:W-:Y:S01]  /*4360*/  IMAD.MOV.U32 R8, RZ, RZ, R6 ;  /* 0x000000ffff087224 */ /* 0x004fe200078e0006 */
[----:B------:R-:W-:Y:S01]  /*4370*/  UISETP.NE.AND UP1, UPT, UR43, URZ, UPT ;  /* 0x0000003f2b00728c */ /* 0x000fe2000bf25270 */
[----:B------:R-:W-:Y:S02]  /*4380*/  IMAD.SHL.U32 R20, R10, 0x40, RZ ;  /* 0x000000400a147824 */ /* 0x000fe400078e00ff */
[----:B------:R-:W-:Y:S02]  /*4390*/  PLOP3.LUT P0, PT, PT, PT, UP2, 0x80, 0x0 ;  /* 0x000000000000781c */ /* 0x000fe40003f0f028 */
[----:B------:R-:W-:-:S03]  /*43a0*/  PLOP3.LUT P1, PT, PT, PT, UP2, 0x80, 0x0 ;  /* 0x000000000000781c */ /* 0x000fc60003f2f028 */
[----:B------:R-:W-:Y:S01]  /*43b0*/  @UP2 ULDC UR6, c[0x0][0x44c] ;  /* 0x0001130000062ab9 */ /* 0x000fe20000000800 */
[----:B------:R-:W-:-:S07]  /*43c0*/  @UP2 ULDC UR7, c[0x0][0x450] ;  /* 0x0001140000072ab9 */ /* 0x000fce0000000800 */
[----:B------:R-:W-:Y:S01]  /*43d0*/  @P0 IMAD.HI.U32 R13, R6, UR6, RZ ;  /* 0x00000006060d0c27 */ /* 0x000fe2000f8e00ff */
[----:B------:R-:W-:Y:S01]  /*43e0*/  UIADD3 UR6, UR57, 0x20840, URZ ;  /* 0x0002084039067890 */ /* 0x000fe2000fffe03f */
[----:B------:R-:W-:-:S03]  /*43f0*/  PLOP3.LUT P0, PT, PT, PT, UP1, 0x40, 0x0 ;  /* 0x000000000000781c */ /* 0x000fc60003f0e818 */
[----:B------:R-:W-:Y:S01]  /*4400*/  @P1 SHF.R.U32.HI R8, RZ, UR7, R13 ;  /* 0x00000007ff081c19 */ /* 0x000fe2000801160d */
[----:B------:R-:W-:Y:S01]  /*4410*/  UPRMT UR6, UR45, 0x654, UR6 ;  /* 0x000006542d067896 */ /* 0x000fe20008000006 */
[----:B------:R-:W-:-:S03]  /*4420*/  IADD3 R13, -R20, 0x1, RZ ;  /* 0x00000001140d7810 */ /* 0x000fc60007ffe1ff */
[----:B------:R-:W2:Y:S02]  /*4430*/  SHFL.IDX PT, R21, R8, RZ, 0x1c1f ;  /* 0x001c1fff08157589 */ /* 0x000ea400000e0000 */
[----:B------:R-:W-:-:S03]  /*4440*/  IMAD R13, R0, -0x2, R13 ;  /* 0xfffffffe000d7824 */ /* 0x000fc600078e020d */
[----:B------:R-:W-:Y:S01]  /*4450*/  SYNCS.ARRIVE.TRANS64.RED.A1T0 RZ, [UR6], RZ ;  /* 0x000000ffffff79a7 */ /* 0x000fe20008100406 */
[----:B------:R-:W-:-:S04]  /*4460*/  IMAD R18, R2, UR51, R13 ;  /* 0x0000003302127c24 */ /* 0x000fc8000f8e020d */
[----:B---3--:R-:W-:-:S04]  /*4470*/  IMAD.IADD R18, R18, 0x1, -R9 ;  /* 0x0000000112127824 */ /* 0x008fc800078e0a09 */
[C---:B------:R-:W-:Y:S02]  /*4480*/  VIADD R19, R18.reuse, UR55 ;  /* 0x0000003712137c36 */ /* 0x040fe40008000000 */
[----:B------:R-:W-:Y:S02]  /*4490*/  VIADD R22, R18, UR50 ;  /* 0x0000003212167c36 */ /* 0x000fe40008000000 */
[----:B--2---:R-:W-:Y:S02]  /*44a0*/  IMAD.IADD R15, R19, 0x1, R21 ;  /* 0x00000001130f7824 */ /* 0x004fe400078e0215 */
[----:B------:R-:W-:Y:S01]  /*44b0*/  IMAD.IADD R17, R21, 0x1, R22 ;  /* 0x0000000115117824 */ /* 0x000fe200078e0216 */
[----:B------:R-:W-:Y:S06]  /*44c0*/  @P0 BRA `(.L_x_1261) ;  /* 0x00000000005c0947 */ /* 0x000fec0003800000 */
[----:B------:R-:W-:Y:S01]  /*44d0*/  IMAD R18, R2, UR51, R21 ;  /* 0x0000003302127c24 */ /* 0x000fe2000f8e0215 */
[----:B------:R-:W-:Y:S03]  /*44e0*/  BSSY B0, `(.L_x_1262) ;  /* 0x0000011000007945 */ /* 0x000fe60003800000 */
[----:B------:R-:W-:-:S05]  /*44f0*/  IMAD.IADD R13, R18, 0x1, -R9 ;  /* 0x00000001120d7824 */ /* 0x000fca00078e0a09 */
[----:B------:R-:W-:-:S13]  /*4500*/  ISETP.GT.AND P0, PT, R13, -0x1, PT ;  /* 0xffffffff0d00780c */ /* 0x000fda0003f04270 */
[----:B------:R-:W-:Y:S05]  /*4510*/  @P0 BRA `(.L_x_1263) ;  /* 0x0000000000200947 */ /* 0x000fea0003800000 */
[----:B------:R-:W-:Y:S01]  /*4520*/  IMAD.U32 R21, RZ, RZ, UR56 ;  /* 0x00000038ff157e24 */ /* 0x000fe2000f8e00ff */
[----:B------:R-:W-:-:S04]  /*4530*/  LOP3.LUT R13, RZ, R13, RZ, 0x33, !PT ;  /* 0x0000000dff0d7212 */ /* 0x000fc800078e33ff */
[----:B------:R-:W-:-:S13]  /*4540*/  ISETP.NE.AND P0, PT, R21, 0x1, PT ;  /* 0x000000011500780c */ /* 0x000fda0003f05270 */
[----:B------:R-:W2:Y:S02]  /*4550*/  @P0 LDC.64 R184, c[0x0][0x9e8] ;  /* 0x00027a00ffb80b82 */ /* 0x000ea40000000a00 */
[----:B--2---:R-:W-:-:S05]  /*4560*/  @P0 IMAD.HI.U32 R18, R13, R184, RZ ;  /* 0x000000b80d120227 */ /* 0x004fca00078e00ff */
[----:B------:R-:W-:-:S04]  /*4570*/  @P0 SHF.R.U32.HI R13, RZ, R185, R18 ;  /* 0x000000b9ff0d0219 */ /* 0x000fc80000011612 */
[----:B------:R-:W-:Y:S01]  /*4580*/  LOP3.LUT R13, RZ, R13, RZ, 0x33, !PT ;  /* 0x0000000dff0d7212 */ /* 0x000fe200078e33ff */
[----:B------:R-:W-:Y:S06]  /*4590*/  BRA `(.L_x_1264) ;  /* 0x0000000000147947 */ /* 0x000fec0003800000 */
.L_x_1263:
[----:B------:R-:W-:-:S05]  /*45a0*/  IMAD.U32 R21, RZ, RZ, UR56 ;  /* 0x00000038ff157e24 */ /* 0x000fca000f8e00ff */
[----:B------:R-:W-:-:S13]  /*45b0*/  ISETP.NE.AND P0, PT, R21, 0x1, PT ;  /* 0x000000011500780c */ /* 0x000fda0003f05270 */
[----:B------:R-:W2:Y:S02]  /*45c0*/  @P0 LDC.64 R184, c[0x0][0x9e8] ;  /* 0x00027a00ffb80b82 */ /* 0x000ea40000000a00 */
[----:B--2---:R-:W-:-:S05]  /*45d0*/  @P0 IMAD.HI.U32 R18, R13, R184, RZ ;  /* 0x000000b80d120227 */ /* 0x004fca00078e00ff */
[----:B------:R-:W-:-:S07]  /*45e0*/  @P0 SHF.R.U32.HI R13, RZ, R185, R18 ;  /* 0x000000b9ff0d0219 */ /* 0x000fce0000011612 */
.L_x_1264:
[----:B------:R-:W-:Y:S05]  /*45f0*/  BSYNC B0 ;  /* 0x0000000000007941 */ /* 0x000fea0003800000 */
.L_x_1262:
[----:B------:R-:W-:-:S04]  /*4600*/  IMAD R13, R13, R21, -R20 ;  /* 0x000000150d0d7224 */ /* 0x000fc800078e0a14 */
[----:B------:R-:W-:-:S05]  /*4610*/  IMAD R18, R0, -0x2, R13 ;  /* 0xfffffffe00127824 */ /* 0x000fca00078e020d */
[----:B------:R-:W-:Y:S02]  /*4620*/  VIADDMNMX R15, R18, R21, R15, PT ;  /* 0x00000015120f7246 */ /* 0x000fe4000380010f */
[----:B------:R-:W-:-:S07]  /*4630*/  VIMNMX R17, R17, R18, !PT ;  /* 0x0000001211117248 */ /* 0x000fce0007fe0100 */
.L_x_1261:
[----:B------:R-:W-:Y:S01]  /*4640*/  ISETP.GT.AND P0, PT, R10, -0x1, PT ;  /* 0xffffffff0a00780c */ /* 0x000fe20003f04270 */
[----:B------:R-:W2:Y:S01]  /*4650*/  SHFL.IDX PT, R21, R8, 0x1, 0x1c1f ;  /* 0x003c1f0008157f89 */ /* 0x000ea200000e0000 */
[----:B------:R-:W-:Y:S02]  /*4660*/  UISETP.NE.AND UP1, UPT, UR43, URZ, UPT ;  /* 0x0000003f2b00728c */ /* 0x000fe4000bf25270 */
[C---:B------:R-:W-:Y:S02]  /*4670*/  ISETP.GT.AND P3, PT, R17.reuse, 0x10, P0 ;  /* 0x000000101100780c */ /* 0x040fe40000764270 */
[----:B------:R-:W-:Y:S02]  /*4680*/  ISETP.GT.AND P5, PT, R17, RZ, P0 ;  /* 0x000000ff1100720c */ /* 0x000fe400007a4270 */
[----:B------:R-:W-:Y:S02]  /*4690*/  ISETP.LT.OR P3, PT, R15, 0x11, P3 ;  /* 0x000000110f00780c */ /* 0x000fe40001f61670 */
[----:B------:R-:W-:-:S02]  /*46a0*/  ISETP.GT.AND P6, PT, R17, 0x1, P0 ;  /* 0x000000011100780c */ /* 0x000fc400007c4270 */
[C---:B------:R-:W-:Y:S02]  /*46b0*/  ISETP.GT.AND P1, PT, R17.reuse, 0x8, P0 ;  /* 0x000000081100780c */ /* 0x040fe40000724270 */
[C---:B------:R-:W-:Y:S02]  /*46c0*/  ISETP.GT.AND P4, PT, R17.reuse, 0x9, P0 ;  /* 0x000000091100780c */ /* 0x040fe40000784270 */
[----:B------:R-:W-:Y:S02]  /*46d0*/  FSEL R160, R160, -INF , !P3 ;  /* 0xff800000a0a07808 */ /* 0x000fe40005800000 */
[----:B------:R-:W-:Y:S02]  /*46e0*/  ISETP.GT.AND P3, PT, R17, 0x28, P0 ;  /* 0x000000281100780c */ /* 0x000fe40000764270 */
[C---:B------:R-:W-:Y:S02]  /*46f0*/  ISETP.LT.OR P5, PT, R15.reuse, 0x1, P5 ;  /* 0x000000010f00780c */ /* 0x040fe40002fa1670 */
[----:B------:R-:W-:-:S02]  /*4700*/  ISETP.LT.OR P6, PT, R15, 0x2, P6 ;  /* 0x000000020f00780c */ /* 0x000fc400037c1670 */
[C---:B------:R-:W-:Y:S01]  /*4710*/  ISETP.LT.OR P1, PT, R15.reuse, 0x9, P1 ;  /* 0x000000090f00780c */ /* 0x040fe20000f21670 */
[----:B--2---:R-:W-:Y:S01]  /*4720*/  IMAD.IADD R18, R22, 0x1, R21 ;  /* 0x0000000116127824 */ /* 0x004fe200078e0215 */
[C---:B------:R-:W-:Y:S02]  /*4730*/  ISETP.LT.OR P4, PT, R15.reuse, 0xa, P4 ;  /* 0x0000000a0f00780c */ /* 0x040fe40002781670 */
[----:B------:R-:W-:Y:S02]  /*4740*/  ISETP.LT.OR P3, PT, R15, 0x29, P3 ;  /* 0x000000290f00780c */ /* 0x000fe40001f61670 */
[----:B------:R-:W-:Y:S02]  /*4750*/  FSEL R13, R152, -INF , !P5 ;  /* 0xff800000980d7808 */ /* 0x000fe40006800000 */
[----:B------:R-:W-:Y:S02]  /*4760*/  FSEL R153, R153, -INF , !P6 ;  /* 0xff80000099997808 */ /* 0x000fe40007000000 */
[----:B------:R-:W-:-:S02]  /*4770*/  FSEL R156, R156, -INF , !P1 ;  /* 0xff8000009c9c7808 */ /* 0x000fc40004800000 */
[----:B------:R-:W-:Y:S02]  /*4780*/  FSEL R157, R157, -INF , !P4 ;  /* 0xff8000009d9d7808 */ /* 0x000fe40006000000 */
[C---:B------:R-:W-:Y:S02]  /*4790*/  ISETP.GT.AND P2, PT, R17.reuse, 0x11, P0 ;  /* 0x000000111100780c */ /* 0x040fe40000744270 */
[C---:B------:R-:W-:Y:S02]  /*47a0*/  ISETP.GT.AND P5, PT, R17.reuse, 0x18, P0 ;  /* 0x000000181100780c */ /* 0x040fe400007a4270 */
[C---:B------:R-:W-:Y:S02]  /*47b0*/  ISETP.GT.AND P6, PT, R17.reuse, 0x19, P0 ;  /* 0x000000191100780c */ /* 0x040fe400007c4270 */
[C---:B------:R-:W-:Y:S02]  /*47c0*/  ISETP.GT.AND P1, PT, R17.reuse, 0x20, P0 ;  /* 0x000000201100780c */ /* 0x040fe40000724270 */
[----:B------:R-:W-:-:S02]  /*47d0*/  ISETP.GT.AND P4, PT, R17, 0x21, P0 ;  /* 0x000000211100780c */ /* 0x000fc40000784270 */
[----:B------:R-:W-:Y:S02]  /*47e0*/  FSEL R172, R172, -INF , !P3 ;  /* 0xff800000acac7808 */ /* 0x000fe40005800000 */
[----:B------:R-:W-:Y:S02]  /*47f0*/  PLOP3.LUT P3, PT, PT, PT, UP1, 0x40, 0x0 ;  /* 0x000000000000781c */ /* 0x000fe40003f6e818 */
[C---:B------:R-:W-:Y:S02]  /*4800*/  ISETP.LT.OR P2, PT, R15.reuse, 0x12, P2 ;  /* 0x000000120f00780c */ /* 0x040fe40001741670 */
[C---:B------:R-:W-:Y:S02]  /*4810*/  ISETP.LT.OR P5, PT, R15.reuse, 0x19, P5 ;  /* 0x000000190f00780c */ /* 0x040fe40002fa1670 */
[C---:B------:R-:W-:Y:S02]  /*4820*/  ISETP.LT.OR P6, PT, R15.reuse, 0x1a, P6 ;  /* 0x0000001a0f00780c */ /* 0x040fe400037c1670 */
[----:B------:R-:W-:-:S02]  /*4830*/  ISETP.LT.OR P1, PT, R15, 0x21, P1 ;  /* 0x000000210f00780c */ /* 0x000fc40000f21670 */
[----:B------:R-:W-:Y:S02]  /*4840*/  ISETP.LT.OR P4, PT, R15, 0x22, P4 ;  /* 0x000000220f00780c */ /* 0x000fe40002781670 */
[----:B------:R-:W-:Y:S02]  /*4850*/  FSEL R161, R161, -INF , !P2 ;  /* 0xff800000a1a17808 */ /* 0x000fe40005000000 */
[----:B------:R-:W-:Y:S02]  /*4860*/  FSEL R164, R164, -INF , !P5 ;  /* 0xff800000a4a47808 */ /* 0x000fe40006800000 */
[----:B------:R-:W-:Y:S02]  /*4870*/  FSEL R165, R165, -INF , !P6 ;  /* 0xff800000a5a57808 */ /* 0x000fe40007000000 */
[----:B------:R-:W-:Y:S02]  /*4880*/  FSEL R168, R168, -INF , !P1 ;  /* 0xff800000a8a87808 */ /* 0x000fe40004800000 */
[----:B------:R-:W-:-:S02]  /*4890*/  FSEL R169, R169, -INF , !P4 ;  /* 0xff800000a9a97808 */ /* 0x000fc40006000000 */
[C---:B------:R-:W-:Y:S02]  /*48a0*/  ISETP.GT.AND P2, PT, R17.reuse, 0x29, P0 ;  /* 0x000000291100780c */ /* 0x040fe40000744270 */
[C---:B------:R-:W-:Y:S02]  /*48b0*/  ISETP.GT.AND P5, PT, R17.reuse, 0x30, P0 ;  /* 0x000000301100780c */ /* 0x040fe400007a4270 */
[C---:B------:R-:W-:Y:S02]  /*48c0*/  ISETP.GT.AND P6, PT, R17.reuse, 0x31, P0 ;  /* 0x000000311100780c */ /* 0x040fe400007c4270 */
[C---:B------:R-:W-:Y:S02]  /*48d0*/  ISETP.GT.AND P1, PT, R17.reuse, 0x38, P0 ;  /* 0x000000381100780c */ /* 0x040fe40000724270 */
[----:B------:R-:W-:Y:S02]  /*48e0*/  ISETP.GT.AND P4, PT, R17, 0x39, P0 ;  /* 0x000000391100780c */ /* 0x000fe40000784270 */
[----:B------:R-:W-:-:S02]  /*48f0*/  ISETP.LT.OR P2, PT, R15, 0x2a, P2 ;  /* 0x0000002a0f00780c */ /* 0x000fc40001741670 */
[C---:B------:R-:W-:Y:S02]  /*4900*/  ISETP.LT.OR P5, PT, R15.reuse, 0x31, P5 ;  /* 0x000000310f00780c */ /* 0x040fe40002fa1670 */
[C---:B------:R-:W-:Y:S02]  /*4910*/  ISETP.LT.OR P6, PT, R15.reuse, 0x32, P6 ;  /* 0x000000320f00780c */ /* 0x040fe400037c1670 */
[C---:B------:R-:W-:Y:S02]  /*4920*/  ISETP.LT.OR P1, PT, R15.reuse, 0x39, P1 ;  /* 0x000000390f00780c */ /* 0x040fe40000f21670 */
[----:B------:R-:W-:Y:S01]  /*4930*/  ISETP.LT.OR P4, PT, R15, 0x3a, P4 ;  /* 0x0000003a0f00780c */ /* 0x000fe20002781670 */
[----:B------:R-:W-:Y:S01]  /*4940*/  IMAD.IADD R15, R19, 0x1, R21 ;  /* 0x00000001130f7824 */ /* 0x000fe200078e0215 */
[----:B------:R-:W-:Y:S02]  /*4950*/  FSEL R173, R173, -INF , !P2 ;  /* 0xff800000adad7808 */ /* 0x000fe40005000000 */
[----:B------:R-:W-:-:S02]  /*4960*/  FSEL R176, R176, -INF , !P5 ;  /* 0xff800000b0b07808 */ /* 0x000fc40006800000 */
[----:B------:R-:W-:Y:S02]  /*4970*/  FSEL R177, R177, -INF , !P6 ;  /* 0xff800000b1b17808 */ /* 0x000fe40007000000 */
[----:B------:R-:W-:Y:S02]  /*4980*/  FSEL R180, R180, -INF , !P1 ;  /* 0xff800000b4b47808 */ /* 0x000fe40004800000 */
[----:B------:R-:W-:Y:S01]  /*4990*/  FSEL R181, R181, -INF , !P4 ;  /* 0xff800000b5b57808 */ /* 0x000fe20006000000 */
        /* <DEDUP_REMOVED lines=14> */
.L_x_1267:
[----:B------:R-:W-:-:S05]  /*4a80*/  IMAD.U32 R22, RZ, RZ, UR56 ;  /* 0x00000038ff167e24 */ /* 0x000fca000f8e00ff */
[----:B------:R-:W-:-:S13]  /*4a90*/  ISETP.NE.AND P1, PT, R22, 0x1, PT ;  /* 0x000000011600780c */ /* 0x000fda0003f25270 */
[----:B------:R-:W2:Y:S02]  /*4aa0*/  @P1 LDC.64 R184, c[0x0][0x9e8] ;  /* 0x00027a00ffb81b82 */ /* 0x000ea40000000a00 */
[----:B--2---:R-:W-:-:S05]  /*4ab0*/  @P1 IMAD.HI.U32 R8, R17, R184, RZ ;  /* 0x000000b811081227 */ /* 0x004fca00078e00ff */
[----:B------:R-:W-:-:S07]  /*4ac0*/  @P1 SHF.R.U32.HI R17, RZ, R185, R8 ;  /* 0x000000b9ff111219 */ /* 0x000fce0000011608 */
.L_x_1268:
[----:B------:R-:W-:Y:S05]  /*4ad0*/  BSYNC B0 ;  /* 0x0000000000007941 */ /* 0x000fea0003800000 */
.L_x_1266:
[----:B------:R-:W-:-:S04]  /*4ae0*/  IMAD R17, R17, R22, -R20 ;  /* 0x0000001611117224 */ /* 0x000fc800078e0a14 */
[----:B------:R-:W-:-:S05]  /*4af0*/  IMAD R17, R0, -0x2, R17 ;  /* 0xfffffffe00117824 */ /* 0x000fca00078e0211 */
[----:B------:R-:W-:Y:S02]  /*4b00*/  VIADDMNMX R15, R17, R22, R15, PT ;  /* 0x00000016110f7246 */ /* 0x000fe4000380010f */
[----:B------:R-:W-:-:S07]  /*4b10*/  VIMNMX R18, R18, R17, !PT ;  /* 0x0000001112127248 */ /* 0x000fce0007fe0100 */
.L_x_1265:
[----:B------:R-:W-:Y:S01]  /*4b20*/  FMNMX.FTZ R8, R13, R14, !PT ;  /* 0x0000000e0d087209 */ /* 0x000fe20007810000 */
[----:B------:R-:W-:Y:S01]  /*4b30*/  IMAD.U32 R21, RZ, RZ, UR39 ;  /* 0x00000027ff157e24 */ /* 0x000fe2000f8e00ff */
[C---:B------:R-:W-:Y:S02]  /*4b40*/  ISETP.GT.AND P4, PT, R18.reuse, RZ, P0 ;  /* 0x000000ff1200720c */ /* 0x040fe40000784270 */
[----:B------:R-:W-:Y:S02]  /*4b50*/  FMNMX.FTZ R17, R153, R8, !PT ;  /* 0x0000000899117209 */ /* 0x000fe40007810000 */
[----:B------:R-:W-:Y:S02]  /*4b60*/  ISETP.GT.AND P2, PT, R18, 0x1, P0 ;  /* 0x000000011200780c */ /* 0x000fe40000744270 */
[----:B------:R-:W-:Y:S02]  /*4b70*/  FMNMX.FTZ R8, R156, R17, !PT ;  /* 0x000000119c087209 */ /* 0x000fe40007810000 */
[----:B------:R-:W-:-:S02]  /*4b80*/  ISETP.LT.OR P4, PT, R15, 0x1, P4 ;  /* 0x000000010f00780c */ /* 0x000fc40002781670 */
[----:B------:R-:W-:Y:S02]  /*4b90*/  FMNMX.FTZ R17, R157, R8, !PT ;  /* 0x000000089d117209 */ /* 0x000fe40007810000 */
[----:B------:R-:W-:Y:S02]  /*4ba0*/  ISETP.GT.AND P3, PT, R18, 0x8, P0 ;  /* 0x000000081200780c */ /* 0x000fe40000764270 */
[----:B------:R-:W-:Y:S02]  /*4bb0*/  FMNMX.FTZ R8, R160, R17, !PT ;  /* 0x00000011a0087209 */ /* 0x000fe40007810000 */
[----:B------:R-:W-:Y:S02]  /*4bc0*/  ISETP.LT.OR P2, PT, R15, 0x2, P2 ;  /* 0x000000020f00780c */ /* 0x000fe40001741670 */
[----:B------:R-:W-:Y:S02]  /*4bd0*/  FMNMX.FTZ R17, R161, R8, !PT ;  /* 0x00000008a1117209 */ /* 0x000fe40007810000 */
[----:B------:R-:W-:-:S02]  /*4be0*/  ISETP.GT.AND P1, PT, R18, 0x9, P0 ;  /* 0x000000091200780c */ /* 0x000fc40000724270 */
[----:B------:R-:W-:Y:S02]  /*4bf0*/  FMNMX.FTZ R8, R164, R17, !PT ;  /* 0x00000011a4087209 */ /* 0x000fe40007810000 */
[----:B------:R-:W-:Y:S02]  /*4c00*/  ISETP.LT.OR P3, PT, R15, 0x9, P3 ;  /* 0x000000090f00780c */ /* 0x000fe40001f61670 */
[----:B------:R-:W-:Y:S02]  /*4c10*/  FMNMX.FTZ R17, R165, R8, !PT ;  /* 0x00000008a5117209 */ /* 0x000fe40007810000 */
[----:B------:R-:W-:Y:S02]  /*4c20*/  FSEL R155, R155, -INF , !P2 ;  /* 0xff8000009b9b7808 */ /* 0x000fe40005000000 */
        /* <DEDUP_REMOVED lines=9> */
[----:B------:R-:W-:Y:S02]  /*4cc0*/  FSEL R159, R159, -INF , !P1 ;  /* 0xff8000009f9f7808 */ /* 0x000fe40004800000 */
[----:B------:R-:W-:Y:S02]  /*4cd0*/  FMNMX.FTZ R17, R177, R8, !PT ;  /* 0x00000008b1117209 */ /* 0x000fe40007810000 */
[----:B------:R-:W-:Y:S02]  /*4ce0*/  ISETP.LT.OR P5, PT, R15, 0x11, P5 ;  /* 0x000000110f00780c */ /* 0x000fe40002fa1670 */
[----:B------:R-:W-:Y:S02]  /*4cf0*/  FMNMX.FTZ R8, R180, R17, !PT ;  /* 0x00000011b4087209 */ /* 0x000fe40007810000 */
[----:B------:R-:W-:-:S02]  /*4d00*/  ISETP.GT.AND P3, PT, R18, 0x19, P0 ;  /* 0x000000191200780c */ /* 0x000fc40000764270 */
[----:B------:R-:W-:Y:S02]  /*4d10*/  FMNMX.FTZ R17, R181, R8, !PT ;  /* 0x00000008b5117209 */ /* 0x000fe40007810000 */
[----:B------:R-:W-:Y:S02]  /*4d20*/  ISETP.GT.AND P2, PT, R18, 0x18, P0 ;  /* 0x000000181200780c */ /* 0x000fe40000744270 */
[C---:B------:R-:W-:Y:S01]  /*4d30*/  ISETP.LT.OR P6, PT, R15.reuse, 0x12, P6 ;  /* 0x000000120f00780c */ /* 0x040fe200037c1670 */
[----:B------:R-:W2:Y:S01]  /*4d40*/  SHFL.BFLY PT, R8, R17, 0x2, 0x1f ;  /* 0x0c401f0011087f89 */ /* 0x000ea200000e0000 */
[----:B------:R-:W-:Y:S02]  /*4d50*/  FSEL R162, R162, -INF , !P5 ;  /* 0xff800000a2a27808 */ /* 0x000fe40006800000 */
[----:B------:R-:W-:Y:S02]  /*4d60*/  ISETP.LT.OR P3, PT, R15, 0x1a, P3 ;  /* 0x0000001a0f00780c */ /* 0x000fe40001f61670 */
[----:B------:R-:W-:-:S02]  /*4d70*/  FSEL R163, R163, -INF , !P6 ;  /* 0xff800000a3a37808 */ /* 0x000fc40007000000 */
[----:B------:R-:W-:Y:S02]  /*4d80*/  ISETP.LT.OR P2, PT, R15, 0x19, P2 ;  /* 0x000000190f00780c */ /* 0x000fe40001741670 */
[----:B------:R-:W-:Y:S02]  /*4d90*/  FSEL R167, R167, -INF , !P3 ;  /* 0xff800000a7a77808 */ /* 0x000fe40005800000 */
[----:B------:R-:W-:Y:S02]  /*4da0*/  FSEL R166, R166, -INF , !P2 ;  /* 0xff800000a6a67808 */ /* 0x000fe40005000000 */
[C---:B------:R-:W-:Y:S02]  /*4db0*/  ISETP.GT.AND P1, PT, R18.reuse, 0x21, P0 ;  /* 0x000000211200780c */ /* 0x040fe40000724270 */
[----:B------:R-:W-:Y:S02]  /*4dc0*/  ISETP.GT.AND P5, PT, R18, 0x28, P0 ;  /* 0x000000281200780c */ /* 0x000fe400007a4270 */
[----:B------:R-:W-:-:S02]  /*4dd0*/  ISETP.LT.OR P1, PT, R15, 0x22, P1 ;  /* 0x000000220f00780c */ /* 0x000fc40000f21670 */
[C---:B------:R-:W-:Y:S02]  /*4de0*/  ISETP.GT.AND P6, PT, R18.reuse, 0x29, P0 ;  /* 0x000000291200780c */ /* 0x040fe400007c4270 */
[----:B------:R-:W-:Y:S02]  /*4df0*/  FSEL R171, R171, -INF , !P1 ;  /* 0xff800000abab7808 */ /* 0x000fe40004800000 */
[----:B------:R-:W-:Y:S02]  /*4e00*/  ISETP.GT.AND P2, PT, R18, 0x30, P0 ;  /* 0x000000301200780c */ /* 0x000fe40000744270 */
[----:B--2---:R-:W-:Y:S02]  /*4e10*/  FMNMX.FTZ R19, R17, R8, !PT ;  /* 0x0000000811137209 */ /* 0x004fe40007810000 */
[----:B------:R-:W-:Y:S02]  /*4e20*/  FSEL R17, R154, -INF , !P4 ;  /* 0xff8000009a117808 */ /* 0x000fe40006000000 */
[----:B------:R-:W-:Y:S01]  /*4e30*/  ISETP.GT.AND P4, PT, R18, 0x20, P0 ;  /* 0x000000201200780c */ /* 0x000fe20000784270 */
[----:B------:R-:W2:Y:S01]  /*4e40*/  SHFL.BFLY PT, R8, R19, 0x1, 0x1f ;  /* 0x0c201f0013087f89 */ /* 0x000ea200000e0000 */
[----:B------:R-:W-:-:S02]  /*4e50*/  FMNMX.FTZ R20, R17, R12, !PT ;  /* 0x0000000c11147209 */ /* 0x000fc40007810000 */
[C---:B------:R-:W-:Y:S02]  /*4e60*/  ISETP.LT.OR P4, PT, R15.reuse, 0x21, P4 ;  /* 0x000000210f00780c */ /* 0x040fe40002781670 */
[----:B------:R-:W-:Y:S02]  /*4e70*/  ISETP.GT.AND P1, PT, R18, 0x38, P0 ;  /* 0x000000381200780c */ /* 0x000fe40000724270 */
[----:B------:R-:W-:Y:S02]  /*4e80*/  FSEL R170, R170, -INF , !P4 ;  /* 0xff800000aaaa7808 */ /* 0x000fe40006000000 */
[C---:B------:R-:W-:Y:S02]  /*4e90*/  ISETP.GT.AND P4, PT, R18.reuse, 0x31, P0 ;  /* 0x000000311200780c */ /* 0x040fe40000784270 */
[----:B------:R-:W-:Y:S02]  /*4ea0*/  ISETP.GT.AND P0, PT, R18, 0x39, P0 ;  /* 0x000000391200780c */ /* 0x000fe40000704270 */
[----:B------:R-:W-:-:S02]  /*4eb0*/  ISETP.LT.OR P5, PT, R15, 0x29, P5 ;  /* 0x000000290f00780c */ /* 0x000fc40002fa1670 */
[C---:B------:R-:W-:Y:S02]  /*4ec0*/  ISETP.LT.OR P6, PT, R15.reuse, 0x2a, P6 ;  /* 0x0000002a0f00780c */ /* 0x040fe400037c1670 */
[----:B------:R-:W-:Y:S02]  /*4ed0*/  FSEL R174, R174, -INF , !P5 ;  /* 0xff800000aeae7808 */ /* 0x000fe40006800000 */
[----:B------:R-:W-:Y:S02]  /*4ee0*/  ISETP.LT.OR P2, PT, R15, 0x31, P2 ;  /* 0x000000310f00780c */ /* 0x000fe40001741670 */
[----:B------:R-:W-:Y:S02]  /*4ef0*/  FSEL R175, R175, -INF , !P6 ;  /* 0xff800000afaf7808 */ /* 0x000fe40007000000 */
[----:B------:R-:W-:Y:S02]  /*4f00*/  ISETP.LT.OR P4, PT, R15, 0x32, P4 ;  /* 0x000000320f00780c */ /* 0x000fe40002781670 */
[----:B--2---:R-:W-:-:S02]  /*4f10*/  FMNMX.FTZ R8, R19, R8, !PT ;  /* 0x0000000813087209 */ /* 0x004fc40007810000 */
[----:B------:R-:W-:Y:S02]  /*4f20*/  FMNMX.FTZ R19, R155, R20, !PT ;  /* 0x000000149b137209 */ /* 0x000fe40007810000 */
[C---:B------:R-:W-:Y:S01]  /*4f30*/  FSETP.NEU.FTZ.AND P3, PT, R8.reuse, -INF , PT ;  /* 0xff8000000800780b */ /* 0x040fe20003f7d000 */
[----:B------:R-:W-:-:S01]  /*4f40*/  FFMA.FTZ R21, R8, R21, -8 ;  /* 0xc100000008157423 */ /* 0x000fc20000010015 */
[----:B------:R-:W-:Y:S02]  /*4f50*/  FMNMX.FTZ R20, R158, R19, !PT ;  /* 0x000000139e147209 */ /* 0x000fe40007810000 */
[----:B------:R-:W-:Y:S02]  /*4f60*/  FSEL R178, R178, -INF , !P2 ;  /* 0xff800000b2b27808 */ /* 0x000fe40005000000 */
[----:B------:R-:W-:Y:S02]  /*4f70*/  FMNMX.FTZ R19, R159, R20, !PT ;  /* 0x000000149f137209 */ /* 0x000fe40007810000 */
[----:B------:R-:W-:-:S02]  /*4f80*/  FSEL R184, R21, RZ, P3 ;  /* 0x000000ff15b87208 */ /* 0x000fc40001800000 */
[----:B------:R-:W-:Y:S02]  /*4f90*/  FMNMX.FTZ R20, R162, R19, !PT ;  /* 0x00000013a2147209 */ /* 0x000fe40007810000 */
[----:B------:R-:W-:Y:S01]  /*4fa0*/  ISETP.LT.OR P1, PT, R15, 0x39, P1 ;  /* 0x000000390f00780c */ /* 0x000fe20000f21670 */
[--C-:B------:R-:W-:Y:S01]  /*4fb0*/  FFMA.FTZ R156, R156, UR39, -R184.reuse ;  /* 0x000000279c9c7c23 */ /* 0x100fe200080108b8 */
[----:B------:R-:W-:Y:S01]  /*4fc0*/  FMNMX.FTZ R19, R163, R20, !PT ;  /* 0x00000014a3137209 */ /* 0x000fe20007810000 */
[--C-:B------:R-:W-:Y:S01]  /*4fd0*/  FFMA.FTZ R23, R165, UR39, -R184.reuse ;  /* 0x00000027a5177c23 */ /* 0x100fe200080108b8 */
[----:B------:R-:W-:Y:S01]  /*4fe0*/  FSEL R179, R179, -INF , !P4 ;  /* 0xff800000b3b37808 */ /* 0x000fe20006000000 */
[--C-:B------:R-:W-:Y:S01]  /*4ff0*/  FFMA.FTZ R152, R153, UR39, -R184.reuse ;  /* 0x0000002799987c23 */ /* 0x100fe200080108b8 */
[----:B------:R-:W-:Y:S01]  /*5000*/  FMNMX.FTZ R20, R166, R19, !PT ;  /* 0x00000013a6147209 */ /* 0x000fe20007810000 */
[--C-:B------:R-:W-:Y:S01]  /*5010*/  FFMA.FTZ R19, R13, UR39, -R184.reuse ;  /* 0x000000270d137c23 */ /* 0x100fe200080108b8 */
[----:B------:R-:W-:Y:S01]  /*5020*/  ISETP.LT.OR P0, PT, R15, 0x3a, P0 ;  /* 0x0000003a0f00780c */ /* 0x000fe20000701670 */
[--C-:B------:R-:W-:Y:S01]  /*5030*/  FFMA.FTZ R153, R169, UR39, -R184.reuse ;  /* 0x00000027a9997c23 */ /* 0x100fe200080108b8 */
[----:B------:R-:W-:Y:S01]  /*5040*/  FMNMX.FTZ R13, R167, R20, !PT ;  /* 0x00000014a70d7209 */ /* 0x000fe20007810000 */
[----:B------:R-:W-:Y:S01]  /*5050*/  MUFU.EX2 R152, R152 ;  /* 0x0000009800987308 */ /* 0x000fe20000000800 */
[----:B------:R-:W-:Y:S01]  /*5060*/  FSEL R182, R182, -INF , !P1 ;  /* 0xff800000b6b67808 */ /* 0x000fe20004800000 */
[--C-:B------:R-:W-:Y:S01]  /*5070*/  FFMA.FTZ R15, R157, UR39, -R184.reuse ;  /* 0x000000279d0f7c23 */ /* 0x100fe200080108b8 */
[----:B------:R-:W-:Y:S01]  /*5080*/  FMNMX.FTZ R18, R170, R13, !PT ;  /* 0x0000000daa127209 */ /* 0x000fe20007810000 */
[--C-:B------:R-:W-:Y:S01]  /*5090*/  FFMA.FTZ R154, R160, UR39, -R184.reuse ;  /* 0x00000027a09a7c23 */ /* 0x100fe200080108b8 */
[----:B------:R-:W-:Y:S01]  /*50a0*/  FSEL R183, R183, -INF , !P0 ;  /* 0xff800000b7b77808 */ /* 0x000fe20004000000 */
[--C-:B------:R-:W-:Y:S01]  /*50b0*/  FFMA.FTZ R21, R161, UR39, -R184.reuse ;  /* 0x00000027a1157c23 */ /* 0x100fe200080108b8 */
[----:B------:R-:W-:Y:S01]  /*50c0*/  FMNMX.FTZ R13, R171, R18, !PT ;  /* 0x00000012ab0d7209 */ /* 0x000fe20007810000 */
[----:B------:R-:W-:Y:S01]  /*50d0*/  MUFU.EX2 R19, R19 ;  /* 0x0000001300137308 */ /* 0x000fe20000000800 */
[----:B------:R-:W-:Y:S01]  /*50e0*/  FSEL R169, R8, RZ, P3 ;  /* 0x000000ff08a97208 */ /* 0x000fe20001800000 */
[--C-:B------:R-:W-:Y:S01]  /*50f0*/  FFMA.FTZ R161, R173, UR39, -R184.reuse ;  /* 0x00000027ada17c23 */ /* 0x100fe200080108b8 */
[----:B------:R-:W-:Y:S01]  /*5100*/  FMNMX.FTZ R18, R174, R13, !PT ;  /* 0x0000000dae127209 */ /* 0x000fe20007810000 */
[--C-:B------:R-:W-:Y:S01]  /*5110*/  FFMA.FTZ R157, R176, UR39, -R184.reuse ;  /* 0x00000027b09d7c23 */ /* 0x100fe200080108b8 */
[----:B------:R-:W-:-:S01]  /*5120*/  FFMA.FTZ R160, R177, UR39, -R184 ;  /* 0x00000027b1a07c23 */ /* 0x000fc200080108b8 */
[----:B------:R-:W-:Y:S01]  /*5130*/  FADD.FTZ R169, -R169, R14 ;  /* 0x0000000ea9a97221 */ /* 0x000fe20000010100 */
[----:B------:R-:W-:Y:S01]  /*5140*/  FMNMX.FTZ R13, R175, R18, !PT ;  /* 0x00000012af0d7209 */ /* 0x000fe20007810000 */
[----:B------:R-:W-:Y:S01]  /*5150*/  MUFU.EX2 R15, R15 ;  /* 0x0000000f000f7308 */ /* 0x000fe20000000800 */
[----:B------:R-:W-:-:S01]  /*5160*/  FFMA.FTZ R181, R181, UR39, -R184 ;  /* 0x00000027b5b57c23 */ /* 0x000fc200080108b8 */
[----:B------:R-:W-:Y:S01]  /*5170*/  FMUL.FTZ R14, R169, UR39 ;  /* 0x00000027a90e7c20 */ /* 0x000fe20008410000 */
[----:B------:R-:W-:-:S04]  /*5180*/  FMNMX.FTZ R20, R178, R13, !PT ;  /* 0x0000000db2147209 */ /* 0x000fc80007810000 */
[----:B------:R-:W-:Y:S01]  /*5190*/  FMNMX.FTZ R13, R179, R20, !PT ;  /* 0x00000014b30d7209 */ /* 0x000fe20007810000 */
[----:B------:R2:W-:Y:S03]  /*51a0*/  MUFU.EX2 R18, R156 ;  /* 0x0000009c00127308 */ /* 0x0005e60000000800 */
[----:B------:R-:W-:-:S04]  /*51b0*/  FMNMX.FTZ R20, R182, R13, !PT ;  /* 0x0000000db6147209 */ /* 0x000fc80007810000 */
[----:B------:R-:W-:Y:S01]  /*51c0*/  FMNMX.FTZ R13, R183, R20, !PT ;  /* 0x00000014b70d7209 */ /* 0x000fe20007810000 */
[----:B------:R-:W3:Y:S01]  /*51d0*/  MUFU.EX2 R14, R14 ;  /* 0x0000000e000e7308 */ /* 0x000ee20000000800 */
[----:B--2---:R-:W-:-:S01]  /*51e0*/  FFMA.FTZ R156, R168, UR39, -R184 ;  /* 0x00000027a89c7c23 */ /* 0x004fc200080108b8 */
[--C-:B------:R-:W-:Y:S01]  /*51f0*/  FFMA.FTZ R20, R164, UR39, -R184.reuse ;  /* 0x00000027a4147c23 */ /* 0x100fe200080108b8 */
[----:B------:R-:W-:-:S01]  /*5200*/  FFMA.FTZ R164, R180, UR39, -R184 ;  /* 0x00000027b4a47c23 */ /* 0x000fc200080108b8 */
[----:B------:R-:W2:Y:S04]  /*5210*/  SHFL.BFLY PT, R22, R13, 0x2, 0x1f ;  /* 0x0c401f000d167f89 */ /* 0x000ea800000e0000 */
[----:B------:R-:W-:Y:S08]  /*5220*/  MUFU.EX2 R154, R154 ;  /* 0x0000009a009a7308 */ /* 0x000ff00000000800 */
[----:B------:R-:W-:Y:S01]  /*5230*/  MUFU.EX2 R21, R21 ;  /* 0x0000001500157308 */ /* 0x000fe20000000800 */
[-C--:B---3--:R-:W-:Y:S01]  /*5240*/  FMUL.FTZ R24, R24, R14.reuse ;  /* 0x0000000e18187220 */ /* 0x088fe20000410000 */
        /* <DEDUP_REMOVED lines=9> */
[----:B------:R-:W-:Y:S01]  /*52e0*/  FMUL.FTZ R41, R41, R14 ;  /* 0x0000000e29297220 */ /* 0x000fe20000410000 */
[----:B--2---:R-:W-:Y:S01]  /*52f0*/  FMNMX.FTZ R165, R13, R22, !PT ;  /* 0x000000160da57209 */ /* 0x004fe20007810000 */
[----:B------:R-:W-:-:S01]  /*5300*/  FFMA.FTZ R22, R172, UR39, -R184 ;  /* 0x00000027ac167c23 */ /* 0x000fc200080108b8 */
[----:B------:R-:W-:-:S02]  /*5310*/  IMAD.U32 R172, RZ, RZ, UR39 ;  /* 0x00000027ffac7e24 */ /* 0x000fc4000f8e00ff */
[-C--:B------:R-:W-:Y:S01]  /*5320*/  FMUL.FTZ R44, R44, R14.reuse ;  /* 0x0000000e2c2c7220 */ /* 0x080fe20000410000 */
[----:B------:R-:W-:Y:S01]  /*5330*/  MUFU.EX2 R23, R23 ;  /* 0x0000001700177308 */ /* 0x000fe20000000800 */
[----:B------:R-:W2:Y:S01]  /*5340*/  SHFL.BFLY PT, R168, R165, 0x1, 0x1f ;  /* 0x0c201f00a5a87f89 */ /* 0x000ea200000e0000 */
        /* <DEDUP_REMOVED lines=21> */
[----:B------:R-:W-:Y:S01]  /*54a0*/  FMUL.FTZ R84, R84, R14 ;  /* 0x0000000e54547220 */ /* 0x000fe20000410000 */
[----:B------:R-:W-:Y:S01]  /*54b0*/  MUFU.EX2 R22, R22 ;  /* 0x0000001600167308 */ /* 0x000fe20000000800 */
[----:B--2---:R-:W-:Y:S01]  /*54c0*/  FMNMX.FTZ R13, R165, R168, !PT ;  /* 0x000000a8a50d7209 */ /* 0x004fe20007810000 */
[-C--:B------:R-:W-:Y:S01]  /*54d0*/  FMUL.FTZ R85, R85, R14.reuse ;  /* 0x0000000e55557220 */ /* 0x080fe20000410000 */
[-C--:B------:R-:W-:Y:S01]  /*54e0*/  FMUL.FTZ R88, R88, R14.reuse ;  /* 0x0000000e58587220 */ /* 0x080fe20000410000 */
[----:B------:R-:W-:Y:S01]  /*54f0*/  FMUL.FTZ R89, R89, R14 ;  /* 0x0000000e59597220 */ /* 0x000fe20000410000 */
[C---:B------:R-:W-:Y:S01]  /*5500*/  FSETP.NEU.FTZ.AND P0, PT, R13.reuse, -INF , PT ;  /* 0xff8000000d00780b */ /* 0x040fe20003f1d000 */
[----:B------:R-:W-:Y:S01]  /*5510*/  FFMA.FTZ R172, R13, R172, -8 ;  /* 0xc10000000dac7423 */ /* 0x000fe200000100ac */
[-C--:B------:R-:W-:Y:S01]  /*5520*/  FMUL.FTZ R92, R92, R14.reuse ;  /* 0x0000000e5c5c7220 */ /* 0x080fe20000410000 */
[----:B------:R-:W-:Y:S01]  /*5530*/  MUFU.EX2 R161, R161 ;  /* 0x000000a100a17308 */ /* 0x000fe20000000800 */
[-C--:B------:R-:W-:Y:S01]  /*5540*/  FMUL.FTZ R93, R93, R14.reuse ;  /* 0x0000000e5d5d7220 */ /* 0x080fe20000410000 */
[-C--:B------:R-:W-:Y:S01]  /*5550*/  FMUL.FTZ R96, R96, R14.reuse ;  /* 0x0000000e60607220 */ /* 0x080fe20000410000 */
[----:B------:R-:W-:Y:S01]  /*5560*/  FSEL R172, R172, RZ, P0 ;  /* 0x000000ffacac7208 */ /* 0x000fe20000000000 */
[-C--:B------:R-:W-:Y:S01]  /*5570*/  FMUL.FTZ R97, R97, R14.reuse ;  /* 0x0000000e61617220 */ /* 0x080fe20000410000 */
[-C--:B------:R-:W-:Y:S01]  /*5580*/  FMUL.FTZ R100, R100, R14.reuse ;  /* 0x0000000e64647220 */ /* 0x080fe20000410000 */
[-C--:B------:R-:W-:Y:S01]  /*5590*/  FMUL.FTZ R101, R101, R14.reuse ;  /* 0x0000000e65657220 */ /* 0x080fe20000410000 */
[----:B------:R-:W-:Y:S01]  /*55a0*/  FMUL.FTZ R104, R104, R14 ;  /* 0x0000000e68687220 */ /* 0x000fe20000410000 */
[--C-:B------:R-:W-:Y:S01]  /*55b0*/  FFMA.FTZ R168, R17, UR39, -R172.reuse ;  /* 0x0000002711a87c23 */ /* 0x100fe200080108ac */
[----:B------:R-:W-:-:S01]  /*55c0*/  FFMA.FTZ R17, R155, UR39, -R172 ;  /* 0x000000279b117c23 */ /* 0x000fc200080108ac */
[--C-:B------:R-:W-:Y:S01]  /*55d0*/  FFMA.FTZ R155, R162, UR39, -R172.reuse ;  /* 0x00000027a29b7c23 */ /* 0x100fe200080108ac */
[----:B------:R-:W-:-:S01]  /*55e0*/  FFMA.FTZ R162, R163, UR39, -R172 ;  /* 0x00000027a3a27c23 */ /* 0x000fc200080108ac */
[----:B------:R-:W-:Y:S01]  /*55f0*/  FSEL R163, R13, RZ, P0 ;  /* 0x000000ff0da37208 */ /* 0x000fe20000000000 */
[----:B------:R-:W-:-:S01]  /*5600*/  FFMA.FTZ R158, R158, UR39, -R172 ;  /* 0x000000279e9e7c23 */ /* 0x000fc200080108ac */
[----:B------:R-:W-:Y:S01]  /*5610*/  MUFU.EX2 R168, R168 ;  /* 0x000000a800a87308 */ /* 0x000fe20000000800 */
[----:B------:R-:W-:-:S01]  /*5620*/  FFMA.FTZ R159, R159, UR39, -R172 ;  /* 0x000000279f9f7c23 */ /* 0x000fc200080108ac */
[----:B------:R-:W-:Y:S01]  /*5630*/  FFMA.FTZ R169, R167, UR39, -R172 ;  /* 0x00000027a7a97c23 */ /* 0x000fe200080108ac */
[----:B------:R-:W-:-:S01]  /*5640*/  FADD.FTZ R163, -R163, R12 ;  /* 0x0000000ca3a37221 */ /* 0x000fc20000010100 */
[----:B------:R-:W-:Y:S01]  /*5650*/  FFMA.FTZ R167, R171, UR39, -R172 ;  /* 0x00000027aba77c23 */ /* 0x000fe200080108ac */
[----:B------:R-:W-:-:S01]  /*5660*/  FFMA.FTZ R171, R14, R4, R19 ;  /* 0x000000040eab7223 */ /* 0x000fc20000010013 */
[----:B------:R-:W-:Y:S01]  /*5670*/  FFMA.FTZ R166, R166, UR39, -R172 ;  /* 0x00000027a6a67c23 */ /* 0x000fe200080108ac */
[----:B------:R-:W-:Y:S01]  /*5680*/  FMUL.FTZ R163, R163, UR39 ;  /* 0x00000027a3a37c20 */ /* 0x000fe20008410000 */
[----:B------:R-:W-:Y:S01]  /*5690*/  MUFU.EX2 R17, R17 ;  /* 0x0000001100117308 */ /* 0x000fe20000000800 */
[----:B------:R-:W-:-:S01]  /*56a0*/  FADD.FTZ R171, R152, R171 ;  /* 0x000000ab98ab7221 */ /* 0x000fc20000010000 */
[--C-:B------:R-:W-:Y:S01]  /*56b0*/  FFMA.FTZ R12, R170, UR39, -R172.reuse ;  /* 0x00000027aa0c7c23 */ /* 0x100fe200080108ac */
[----:B------:R-:W-:-:S01]  /*56c0*/  FFMA.FTZ R174, R174, UR39, -R172 ;  /* 0x00000027aeae7c23 */ /* 0x000fc200080108ac */
[--C-:B------:R-:W-:Y:S01]  /*56d0*/  FFMA.FTZ R175, R175, UR39, -R172.reuse ;  /* 0x00000027afaf7c23 */ /* 0x100fe200080108ac */
[----:B------:R-:W-:-:S01]  /*56e0*/  FFMA.FTZ R178, R178, UR39, -R172 ;  /* 0x00000027b2b27c23 */ /* 0x000fc200080108ac */
[--C-:B------:R-:W-:Y:S01]  /*56f0*/  FFMA.FTZ R179, R179, UR39, -R172.reuse ;  /* 0x00000027b3b37c23 */ /* 0x100fe200080108ac */
[----:B------:R-:W-:-:S01]  /*5700*/  FFMA.FTZ R182, R182, UR39, -R172 ;  /* 0x00000027b6b67c23 */ /* 0x000fc200080108ac */
[----:B------:R-:W2:Y:S01]  /*5710*/  MUFU.EX2 R163, R163 ;  /* 0x000000a300a37308 */ /* 0x000ea20000000800 */
[----:B------:R-:W-:-:S01]  /*5720*/  FFMA.FTZ R172, R183, UR39, -R172 ;  /* 0x00000027b7ac7c23 */ /* 0x000fc200080108ac */
[----:B------:R-:W-:Y:S01]  /*5730*/  PLOP3.LUT P0, PT, PT, PT, UP0, 0x40, 0x0 ;  /* 0x000000000000781c */ /* 0x000fe20003f0e808 */
[-C--:B------:R-:W-:Y:S01]  /*5740*/  FMUL.FTZ R105, R105, R14.reuse ;  /* 0x0000000e69697220 */ /* 0x080fe20000410000 */
[-C--:B------:R-:W-:Y:S01]  /*5750*/  FMUL.FTZ R108, R108, R14.reuse ;  /* 0x0000000e6c6c7220 */ /* 0x080fe20000410000 */
        /* <DEDUP_REMOVED lines=12> */
[----:B--2---:R-:W-:-:S01]  /*5820*/  FFMA.FTZ R4, R163, R5, R168 ;  /* 0x00000005a3047223 */ /* 0x004fc200000100a8 */
[-C--:B------:R-:W-:Y:S01]  /*5830*/  FMUL.FTZ R129, R129, R14.reuse ;  /* 0x0000000e81817220 */ /* 0x080fe20000410000 */
[-C--:B------:R-:W-:Y:S01]  /*5840*/  FMUL.FTZ R132, R132, R14.reuse ;  /* 0x0000000e84847220 */ /* 0x080fe20000410000 */
[----:B------:R-:W-:Y:S01]  /*5850*/  FMUL.FTZ R133, R133, R14 ;  /* 0x0000000e85857220 */ /* 0x000fe20000410000 */
[----:B------:R-:W-:-:S01]  /*5860*/  FADD.FTZ R5, R17, R4 ;  /* 0x0000000411057221 */ /* 0x000fc20000010000 */
[----:B------:R-:W-:Y:S01]  /*5870*/  FADD.FTZ R4, R18, R171 ;  /* 0x000000ab12047221 */ /* 0x000fe20000010000 */
[----:B------:R-:W-:Y:S01]  /*5880*/  FMUL.FTZ R136, R136, R14 ;  /* 0x0000000e88887220 */ /* 0x000fe20000410000 */
[----:B------:R-:W2:Y:S01]  /*5890*/  MUFU.EX2 R155, R155 ;  /* 0x0000009b009b7308 */ /* 0x000ea20000000800 */
[----:B---3--:R-:W-:-:S01]  /*58a0*/  FADD.FTZ R170, R158, R5 ;  /* 0x000000059eaa7221 */ /* 0x008fc20000010000 */
[----:B------:R-:W-:Y:S01]  /*58b0*/  FADD.FTZ R5, R15, R4 ;  /* 0x000000040f057221 */ /* 0x000fe20000010000 */
[-C--:B------:R-:W-:Y:S01]  /*58c0*/  FMUL.FTZ R137, R137, R14.reuse ;  /* 0x0000000e89897220 */ /* 0x080fe20000410000 */
[-C--:B------:R-:W-:Y:S01]  /*58d0*/  FMUL.FTZ R140, R140, R14.reuse ;  /* 0x0000000e8c8c7220 */ /* 0x080fe20000410000 */
[-C--:B------:R-:W-:Y:S01]  /*58e0*/  FMUL.FTZ R141, R141, R14.reuse ;  /* 0x0000000e8d8d7220 */ /* 0x080fe20000410000 */
[----:B------:R-:W-:Y:S01]  /*58f0*/  FADD.FTZ R4, R154, R5 ;  /* 0x000000059a047221 */ /* 0x000fe20000010000 */
[----:B------:R-:W-:Y:S01]  /*5900*/  FMUL.FTZ R144, R144, R14 ;  /* 0x0000000e90907220 */ /* 0x000fe20000410000 */
[----:B------:R-:W3:Y:S01]  /*5910*/  MUFU.EX2 R162, R162 ;  /* 0x000000a200a27308 */ /* 0x000ee20000000800 */
[----:B----4-:R-:W-:-:S01]  /*5920*/  FADD.FTZ R170, R159, R170 ;  /* 0x000000aa9faa7221 */ /* 0x010fc20000010000 */
[----:B------:R-:W-:Y:S01]  /*5930*/  FADD.FTZ R171, R21, R4 ;  /* 0x0000000415ab7221 */ /* 0x000fe20000010000 */
[----:B------:R-:W-:Y:S01]  /*5940*/  F2FP.SATFINITE.E4M3.F32.PACK_AB_MERGE_C R159, R159, R158, RZ ;  /* 0x0000009e9f9f723e */ /* 0x000fe200048070ff */
[-C--:B------:R-:W-:Y:S01]  /*5950*/  FMUL.FTZ R145, R145, R14.reuse ;  /* 0x0000000e91917220 */ /* 0x080fe20000410000 */
[----:B------:R-:W-:Y:S01]  /*5960*/  FMUL.FTZ R148, R148, R14 ;  /* 0x0000000e94947220 */ /* 0x000fe20000410000 */
[----:B------:R-:W-:Y:S01]  /*5970*/  FADD.FTZ R4, R20, R171 ;  /* 0x000000ab14047221 */ /* 0x000fe20000010000 */
[----:B------:R-:W-:Y:S01]  /*5980*/  F2FP.SATFINITE.E4M3.F32.PACK_AB_MERGE_C R20, R23, R20, RZ ;  /* 0x000000141714723e */ /* 0x000fe200048070ff */
[----:B------:R-:W4:Y:S01]  /*5990*/  MUFU.EX2 R166, R166 ;  /* 0x000000a600a67308 */ /* 0x000f220000000800 */
[----:B--2---:R-:W-:-:S01]  /*59a0*/  FADD.FTZ R5, R155, R170 ;  /* 0x000000aa9b057221 */ /* 0x004fc20000010000 */
[----:B------:R-:W-:Y:S01]  /*59b0*/  FMUL.FTZ R149, R149, R14 ;  /* 0x0000000e95957220 */ /* 0x000fe20000410000 */
[----:B------:R-:W-:Y:S01]  /*59c0*/  F2FP.SATFINITE.E4M3.F32.PACK_AB_MERGE_C R154, R21, R154, R20 ;  /* 0x0000009a159a723e */ /* 0x000fe20004807014 */
        /* <DEDUP_REMOVED lines=14> */
[----:B------:R-:W-:Y:S01]  /*5ab0*/  FADD.FTZ R5, R23, R4 ;  /* 0x0000000417057221 */ /* 0x000fe20000010000 */
[-C--:B------:R-:W-:Y:S01]  /*5ac0*/  FMUL.FTZ R46, R46, R163.reuse ;  /* 0x000000a32e2e7220 */ /* 0x080fe20000410000 */
[-C--:B------:R-:W-:Y:S01]  /*5ad0*/  FMUL.FTZ R47, R47, R163.reuse ;  /* 0x000000a32f2f7220 */ /* 0x080fe20000410000 */
[-C--:B------:R-:W-:Y:S01]  /*5ae0*/  FMUL.FTZ R50, R50, R163.reuse ;  /* 0x000000a332327220 */ /* 0x080fe20000410000 */
[----:B------:R-:W-:Y:S01]  /*5af0*/  FADD.FTZ R4, R156, R5 ;  /* 0x000000059c047221 */ /* 0x000fe20000010000 */
[----:B------:R-:W-:Y:S01]  /*5b00*/  FMUL.FTZ R51, R51, R163 ;  /* 0x000000a333337220 */ /* 0x000fe20000410000 */
[----:B------:R-:W4:Y:S01]  /*5b10*/  MUFU.EX2 R167, R167 ;  /* 0x000000a700a77308 */ /* 0x000f220000000800 */
[----:B--2---:R-:W-:-:S01]  /*5b20*/  FADD.FTZ R171, R169, R170 ;  /* 0x000000aaa9ab7221 */ /* 0x004fc20000010000 */
[----:B------:R-:W-:Y:S01]  /*5b30*/  FADD.FTZ R5, R153, R4 ;  /* 0x0000000499057221 */ /* 0x000fe20000010000 */
[----:B------:R-:W-:Y:S01]  /*5b40*/  F2FP.SATFINITE.E4M3.F32.PACK_AB_MERGE_C R166, R169, R166, RZ ;  /* 0x000000a6a9a6723e */ /* 0x000fe200048070ff */
[-C--:B------:R-:W-:Y:S01]  /*5b50*/  FMUL.FTZ R54, R54, R163.reuse ;  /* 0x000000a336367220 */ /* 0x080fe20000410000 */
[----:B------:R-:W-:Y:S01]  /*5b60*/  FMUL.FTZ R55, R55, R163 ;  /* 0x000000a337377220 */ /* 0x000fe20000410000 */
[----:B------:R-:W-:Y:S01]  /*5b70*/  FADD.FTZ R4, R22, R5 ;  /* 0x0000000516047221 */ /* 0x000fe20000010000 */
[----:B------:R-:W-:Y:S01]  /*5b80*/  F2FP.SATFINITE.E4M3.F32.PACK_AB_MERGE_C R22, R161, R22, RZ ;  /* 0x00000016a116723e */ /* 0x000fe200048070ff */
[----:B------:R-:W2:Y:S01]  /*5b90*/  MUFU.EX2 R174, R174 ;  /* 0x000000ae00ae7308 */ /* 0x000ea20000000800 */
[----:B---3--:R-:W-:-:S01]  /*5ba0*/  FADD.FTZ R170, R12, R171 ;  /* 0x000000ab0caa7221 */ /* 0x008fc20000010000 */
[----:B------:R-:W-:Y:S01]  /*5bb0*/  FADD.FTZ R4, R161, R4 ;  /* 0x00000004a1047221 */ /* 0x000fe20000010000 */
[----:B------:R-:W-:Y:S01]  /*5bc0*/  F2FP.SATFINITE.E4M3.F32.PACK_AB_MERGE_C R156, R153, R156, R22 ;  /* 0x0000009c999c723e */ /* 0x000fe20004807016 */
[-C--:B------:R-:W-:Y:S01]  /*5bd0*/  FMUL.FTZ R58, R58, R163.reuse ;  /* 0x000000a33a3a7220 */ /* 0x080fe20000410000 */
[----:B------:R-:W-:Y:S01]  /*5be0*/  F2FP.SATFINITE.E4M3.F32.PACK_AB_MERGE_C R153, R17, R168, R159 ;  /* 0x000000a81199723e */ /* 0x000fe2000480709f */
[----:B------:R-:W-:Y:S01]  /*5bf0*/  FMUL.FTZ R59, R59, R163 ;  /* 0x000000a33b3b7220 */ /* 0x000fe20000410000 */
[----:B------:R-:W-:Y:S01]  /*5c00*/  F2FP.SATFINITE.E4M3.F32.PACK_AB_MERGE_C R155, R162, R155, R166 ;  /* 0x0000009ba29b723e */ /* 0x000fe200048070a6 */
        /* <DEDUP_REMOVED lines=20> */
[----:B------:R-:W-:Y:S01]  /*5d50*/  F2FP.SATFINITE.E4M3.F32.PACK_AB_MERGE_C R174, R175, R174, RZ ;  /* 0x000000aeafae723e */ /* 0x000fe200048070ff */
[----:B------:R-:W-:Y:S01]  /*5d60*/  FMUL.FTZ R87, R87, R163 ;  /* 0x000000a357577220 */ /* 0x000fe20000410000 */
[----:B------:R-:W-:Y:S01]  /*5d70*/  F2FP.SATFINITE.E4M3.F32.PACK_AB_MERGE_C R152, R152, R19, R170 ;  /* 0x000000139898723e */ /* 0x000fe200048070aa */
        /* <DEDUP_REMOVED lines=40> */
[-C--:B------:R-:W-:Y:S01]  /*6000*/  FMUL.FTZ R150, R150, R163.reuse ;  /* 0x000000a396967220 */ /* 0x080fe20000410000 */
[----:B------:R-:W2:Y:S01]  /*6010*/  MUFU.EX2 R5, R172 ;  /* 0x000000ac00057308 */ /* 0x000ea20000000800 */
[C---:B---3--:R-:W-:Y:S01]  /*6020*/  F2FP.SATFINITE.E4M3.F32.PACK_AB_MERGE_C R158, R165.reuse, R164, RZ ;  /* 0x000000a4a59e723e */ /* 0x048fe200048070ff */
[----:B------:R-:W-:Y:S01]  /*6030*/  FADD.FTZ R4, R165, R4 ;  /* 0x00000004a5047221 */ /* 0x000fe20000010000 */
[----:B------:R-:W-:-:S02]  /*6040*/  FMUL.FTZ R151, R151, R163 ;  /* 0x000000a397977220 */ /* 0x000fc40000410000 */
[----:B------:R-:W-:Y:S02]  /*6050*/  F2FP.SATFINITE.E4M3.F32.PACK_AB_MERGE_C R158, R160, R157, R158 ;  /* 0x0000009da09e723e */ /* 0x000fe4000480709e */
[----:B------:R-:W-:Y:S01]  /*6060*/  F2FP.SATFINITE.E4M3.F32.PACK_AB_MERGE_C R157, R167, R12, R174 ;  /* 0x0000000ca79d723e */ /* 0x000fe200048070ae */
[----:B----4-:R-:W-:Y:S01]  /*6070*/  FADD.FTZ R18, R182, R23 ;  /* 0x00000017b6127221 */ /* 0x010fe20000010000 */
[----:B--2---:R-:W-:-:S03]  /*6080*/  F2FP.SATFINITE.E4M3.F32.PACK_AB_MERGE_C R182, R5, R182, RZ ;  /* 0x000000b605b6723e */ /* 0x004fc600048070ff */
[----:B------:R-:W-:Y:S01]  /*6090*/  FADD.FTZ R5, R5, R18 ;  /* 0x0000001205057221 */ /* 0x000fe20000010000 */
[----:B------:R-:W-:Y:S01]  /*60a0*/  F2FP.SATFINITE.E4M3.F32.PACK_AB_MERGE_C R159, R179, R178, R182 ;  /* 0x000000b2b39f723e */ /* 0x000fe200048070b6 */
[----:B------:R-:W-:Y:S06]  /*60b0*/  @P0 BRA `(.L_x_1269) ;  /* 0x0000000000040947 */ /* 0x000fec0003800000 */
[----:B------:R-:W-:Y:S01]  /*60c0*/  BPT.TRAP 0x1 ;  /* 0x000000040000795c */ /* 0x000fe20000300000 */
.L_x_1269:
[----:B------:R-:W-:Y:S01]  /*60d0*/  PLOP3.LUT P1, PT, PT, PT, UP0, 0x40, 0x0 ;  /* 0x000000000000781c */ /* 0x000fe20003f2e808 */
[----:B------:R2:W3:-:S12]  /*60e0*/  SYNCS.PHASECHK.TRANS64.TRYWAIT P0, [UR57+0x20850], R11 ;  /* 0x0208500bff0075a7 */ /* 0x0004d80008000179 */
[----:B--2---:R-:W-:Y:S05]  /*60f0*/  @P1 BRA `(.L_x_1270) ;  /* 0x0000000000041947 */ /* 0x004fea0003800000 */
[----:B------:R-:W-:Y:S01]  /*6100*/  BPT.TRAP 0x1 ;  /* 0x000000040000795c */ /* 0x000fe20000300000 */
.L_x_1270:
[----:B---3--:R-:W-:Y:S05]  /*6110*/  @P0 BRA `(.L_x_1271) ;  /* 0x0000000000080947 */ /* 0x008fea0003800000 */
[----:B------:R-:W2:Y:S02]  /*6120*/  SYNCS.PHASECHK.TRANS64.TRYWAIT P0, [UR57+0x20850], R11 ;  /* 0x0208500bff0075a7 */ /* 0x000ea40008000179 */
[----:B--2---:R-:W-:Y:S05]  /*6130*/  @!P0 BRA `(.L_x_1272) ;  /* 0x000000d000e88947 */ /* 0x004fea0003800000 */
.L_x_1271:
[----:B------:R3:W-:Y:S01]  /*6140*/  BAR.SYNC.DEFER_BLOCKING R7, 0x100 ;  /* 0x000400070000751d */ /* 0x0007e20000010000 */
[----:B------:R-:W-:Y:S01]  /*6150*/  ULEA UR6, UR49, UR48, 0xa ;  /* 0x0000003031067291 */ /* 0x000fe2000f8e503f */
[----:B------:R-:W-:-:S04]  /*6160*/  PLOP3.LUT P0, PT, PT, PT, UP0, 0x40, 0x0 ;  /* 0x000000000000781c */ /* 0x000fc80003f0e808 */
[----:B------:R-:W-:Y:S01]  /*6170*/  UMOV UR7, 0x80000020 ;  /* 0x8000002000077882 */ /* 0x000fe20000000000 */
[----:B------:R-:W-:-:S06]  /*6180*/  WARPGROUP.ARRIVE ;  /* 0x00000000000079c5 */ /* 0x000fcc0000000000 */
        /* <DEDUP_REMOVED lines=8> */
[----:B---3--:R-:W-:Y:S05]  /*6210*/  @P0 BRA `(.L_x_1273) ;  /* 0x0000000000040947 */ /* 0x008fea0003800000 */
[----:B------:R-:W-:Y:S01]  /*6220*/  BPT.TRAP 0x1 ;  /* 0x000000040000795c */ /* 0x000fe20000300000 */
.L_x_1273:
[----:B------:R-:W-:Y:S01]  /*6230*/  UIADD3 UR57, UR57, 0x20860, URZ ;  /* 0x0002086039397890 */ /* 0x000fe2000fffe03f */
[C---:B------:R-:W-:Y:S01]  /*6240*/  ISETP.GT.AND P0, PT, R10.reuse, UR54, PT ;  /* 0x000000360a007c0c */ /* 0x040fe2000bf04270 */
[----:B------:R-:W-:Y:S02]  /*6250*/  VIADD R10, R10, 0xffffffff ;  /* 0xffffffff0a0a7836 */ /* 0x000fe40000000000 */
[----:B------:R-:W-:Y:S01]  /*6260*/  UPRMT UR57, UR45, 0x654, UR57 ;  /* 0x000006542d397896 */ /* 0x000fe20008000039 */
[----:B--2---:R-:W-:Y:S02]  /*6270*/  IMAD.MOV.U32 R12, RZ, RZ, R13 ;  /* 0x000000ffff0c7224 */ /* 0x004fe400078e000d */
[----:B------:R-:W-:-:S06]  /*6280*/  IMAD.MOV.U32 R14, RZ, RZ, R8 ;  /* 0x000000ffff0e7224 */ /* 0x000fcc00078e0008 */
[----:B------:R-:W-:Y:S01]  /*6290*/  SYNCS.ARRIVE.TRANS64.RED.A1T0 RZ, [UR57], RZ ;  /* 0x000000ffffff79a7 */ /* 0x000fe20008100439 */
[----:B------:R-:W-:Y:S05]  /*62a0*/  @P0 BRA `(.L_x_1274) ;  /* 0xffffffdc00280947 */ /* 0x000fea000383ffff */
.L_x_1255:
[----:B------:R-:W2:Y:S01]  /*62b0*/  S2UR UR6, SR_CTAID.X ;  /* 0x00000000000679c3 */ /* 0x000ea20000002500 */
[----:B------:R-:W-:Y:S01]  /*62c0*/  IADD3 R9, -R9, 0x1, RZ ;  /* 0x0000000109097810 */ /* 0x000fe20007ffe1ff */
[----:B------:R-:W-:Y:S02]  /*62d0*/  UISETP.NE.AND UP2, UPT, UR44, URZ, UPT ;  /* 0x0000003f2c00728c */ /* 0x000fe4000bf45270 */
[----:B------:R-:W-:Y:S02]  /*62e0*/  UISETP.NE.AND UP1, UPT, UR43, URZ, UPT ;  /* 0x0000003f2b00728c */ /* 0x000fe4000bf25270 */
[----:B------:R-:W-:Y:S01]  /*62f0*/  IMAD R9, R2, UR51, R9 ;  /* 0x0000003302097c24 */ /* 0x000fe2000f8e0209 */
[----:B------:R-:W-:-:S03]  /*6300*/  ULDC UR15, c[0x0][0x9dc] ;  /* 0x00027700000f7ab9 */ /* 0x000fc60000000800 */
[----:B------:R-:W-:Y:S02]  /*6310*/  PLOP3.LUT P0, PT, PT, PT, UP1, 0x40, 0x0 ;  /* 0x000000000000781c */ /* 0x000fe40003f0e818 */
[----:B------:R-:W-:Y:S01]  /*6320*/  R2UR UR11, R9 ;  /* 0x00000000090b72ca */ /* 0x000fe200000e0000 */
[----:B------:R-:W-:Y:S01]  /*6330*/  @UP2 ULDC UR14, c[0x0][0x450] ;  /* 0x00011400000e2ab9 */ /* 0x000fe20000000800 */
[----:B--2---:R-:W-:-:S03]  /*6340*/  ULEA UR10, UR6, 0x7f, 0x7 ;  /* 0x0000007f060a7891 */ /* 0x004fc6000f8e383f */
[----:B------:R-:W-:Y:S02]  /*6350*/  @UP2 ULDC UR6, c[0x0][0x44c] ;  /* 0x0001130000062ab9 */ /* 0x000fe40000000800 */
[----:B------:R-:W-:-:S04]  /*6360*/  UIMAD.WIDE.U32 UR6, UR10, UR6, URZ ;  /* 0x000000060a0672a5 */ /* 0x000fc8000f8e003f */
[----:B------:R-:W-:-:S04]  /*6370*/  @UP2 USHF.R.U32.HI UR10, URZ, UR14, UR7 ;  /* 0x0000000e3f0a2299 */ /* 0x000fc80008011607 */
[----:B------:R-:W-:-:S04]  /*6380*/  UIADD3 UR10, UR11, UR10, URZ ;  /* 0x0000000a0b0a7290 */ /* 0x000fc8000fffe03f */
[----:B------:R-:W-:Y:S01]  /*6390*/  UIADD3 UR15, UR10, -UR15, URZ ;  /* 0x8000000f0a0f7290 */ /* 0x000fe2000fffe03f */
[----:B------:R-:W-:Y:S11]  /*63a0*/  @P0 BRA `(.L_x_1275) ;  /* 0x0000000000500947 */ /* 0x000ff60003800000 */
[----:B------:R-:W-:Y:S02]  /*63b0*/  UMOV UR14, UR10 ;  /* 0x0000000a000e7c82 */ /* 0x000fe40008000000 */
[----:B------:R-:W-:-:S06]  /*63c0*/  UISETP.GT.AND UP1, UPT, UR14, -0x1, UPT ;  /* 0xffffffff0e00788c */ /* 0x000fcc000bf24270 */
[----:B------:R-:W-:-:S13]  /*63d0*/  PLOP3.LUT P0, PT, PT, PT, UP1, 0x80, 0x0 ;  /* 0x000000000000781c */ /* 0x000fda0003f0f018 */
[----:B------:R-:W-:Y:S05]  /*63e0*/  @P0 BRA `(.L_x_1276) ;  /* 0x0000000000200947 */ /* 0x000fea0003800000 */
[----:B------:R-:W-:Y:S01]  /*63f0*/  ULDC UR18, c[0x0][0x9e4] ;  /* 0x0002790000127ab9 */ /* 0x000fe20000000800 */
[----:B------:R-:W-:Y:S02]  /*6400*/  ULOP3.LUT UR14, URZ, UR14, URZ, 0x33, !UPT ;  /* 0x0000000e3f0e7292 */ /* 0x000fe4000f8e333f */
[----:B------:R-:W-:-:S11]  /*6410*/  UISETP.NE.AND UP1, UPT, UR18, 0x1, UPT ;  /* 0x000000011200788c */ /* 0x000fd6000bf25270 */
[----:B------:R-:W-:Y:S02]  /*6420*/  @UP1 ULDC.64 UR6, c[0x0][0x9e8] ;  /* 0x00027a0000061ab9 */ /* 0x000fe40000000a00 */
[----:B------:R-:W-:-:S04]  /*6430*/  UIMAD.WIDE.U32 UR10, UR14, UR6, URZ ;  /* 0x000000060e0a72a5 */ /* 0x000fc8000f8e003f */
[----:B------:R-:W-:-:S04]  /*6440*/  @UP1 USHF.R.U32.HI UR14, URZ, UR7, UR11 ;  /* 0x000000073f0e1299 */ /* 0x000fc8000801160b */
[----:B------:R-:W-:Y:S01]  /*6450*/  ULOP3.LUT UR14, URZ, UR14, URZ, 0x33, !UPT ;  /* 0x0000000e3f0e7292 */ /* 0x000fe2000f8e333f */
[----:B------:R-:W-:Y:S11]  /*6460*/  BRA `(.L_x_1277) ;  /* 0x0000000000147947 */ /* 0x000ff60003800000 */
.L_x_1276:
[----:B------:R-:W-:Y:S02]  /*6470*/  ULDC UR18, c[0x0][0x9e4] ;  /* 0x0002790000127ab9 */ /* 0x000fe40000000800 */
[----:B------:R-:W-:-:S11]  /*6480*/  UISETP.NE.AND UP1, UPT, UR18, 0x1, UPT ;  /* 0x000000011200788c */ /* 0x000fd6000bf25270 */
[----:B------:R-:W-:Y:S02]  /*6490*/  @UP1 ULDC.64 UR6, c[0x0][0x9e8] ;  /* 0x00027a0000061ab9 */ /* 0x000fe40000000a00 */
[----:B------:R-:W-:-:S04]  /*64a0*/  UIMAD.WIDE.U32 UR10, UR14, UR6, URZ ;  /* 0x000000060e0a72a5 */ /* 0x000fc8000f8e003f */
[----:B------:R-:W-:-:S12]  /*64b0*/  @UP1 USHF.R.U32.HI UR14, URZ, UR7, UR11 ;  /* 0x000000073f0e1299 */ /* 0x000fd8000801160b */
.L_x_1277:
[----:B------:R-:W-:-:S04]  /*64c0*/  UIMAD UR14, UR14, UR18, URZ ;  /* 0x000000120e0e72a4 */ /* 0x000fc8000f8e023f */
[----:B------:R-:W-:-:S04]  /*64d0*/  UISETP.LT.AND UP1, UPT, UR15, UR14, UPT ;  /* 0x0000000e0f00728c */ /* 0x000fc8000bf21270 */
[----:B------:R-:W-:-:S12]  /*64e0*/  USEL UR15, UR15, UR14, !UP1 ;  /* 0x0000000e0f0f7287 */ /* 0x000fd8000c800000 */
.L_x_1275:
[----:B------:R-:W-:-:S04]  /*64f0*/  UIADD3 UR15, UR15, 0x3f, URZ ;  /* 0x0000003f0f0f7890 */ /* 0x000fc8000fffe03f */
[----:B------:R-:W-:-:S04]  /*6500*/  USHF.R.S32.HI UR6, URZ, 0x1f, UR15 ;  /* 0x0000001f3f067899 */ /* 0x000fc8000801140f */
[----:B------:R-:W-:-:S04]  /*6510*/  ULEA.HI UR6, UR6, UR15, URZ, 0x6 ;  /* 0x0000000f06067291 */ /* 0x000fc8000f8f303f */
[----:B------:R-:W-:-:S04]  /*6520*/  USHF.R.S32.HI UR6, URZ, 0x6, UR6 ;  /* 0x000000063f067899 */ /* 0x000fc80008011406 */
[----:B------:R-:W-:-:S04]  /*6530*/  UISETP.LT.AND UP1, UPT, UR40, UR6, UPT ;  /* 0x000000062800728c */ /* 0x000fc8000bf21270 */
[----:B------:R-:W-:-:S06]  /*6540*/  USEL UR54, UR40, UR6, !UP1 ;  /* 0x0000000628367287 */ /* 0x000fcc000c800000 */
[----:B------:R-:W-:-:S13]  /*6550*/  ISETP.GE.AND P0, PT, R10, UR54, PT ;  /* 0x000000360a007c0c */ /* 0x000fda000bf06270 */
[----:B------:R-:W-:Y:S05]  /*6560*/  @!P0 BRA `(.L_x_1278) ;  /* 0x00000018001c8947 */ /* 0x000fea0003800000 */
[----:B-1----:R-:W-:Y:S02]  /*6570*/  IMAD.MOV.U32 R11, RZ, RZ, R13 ;  /* 0x000000ffff0b7224 */ /* 0x002fe400078e000d */
[----:B------:R-:W-:-:S07]  /*6580*/  IMAD.MOV.U32 R15, RZ, RZ, R8 ;  /* 0x000000ffff0f7224 */ /* 0x000fce00078e0008 */
.L_x_1289:
[----:B------:R-:W-:Y:S01]  /*6590*/  UIADD3 UR49, UR49, 0x1, URZ ;  /* 0x0000000131317890 */ /* 0x000fe2000fffe03f */
[----:B------:R-:W-:Y:S02]  /*65a0*/  PLOP3.LUT P1, PT, PT, PT, UP0, 0x40, 0x0 ;  /* 0x000000000000781c */ /* 0x000fe40003f2e808 */
[C---:B------:R-:W-:Y:S01]  /*65b0*/  ISETP.GT.AND P0, PT, R10.reuse, UR54, PT ;  /* 0x000000360a007c0c */ /* 0x040fe2000bf04270 */
[----:B------:R-:W-:Y:S01]  /*65c0*/  UISETP.NE.AND UP1, UPT, UR49, 0x2, UPT ;  /* 0x000000023100788c */ /* 0x000fe2000bf25270 */
[----:B------:R-:W-:-:S03]  /*65d0*/  VIADD R10, R10, 0xffffffff ;  /* 0xffffffff0a0a7836 */ /* 0x000fc60000000000 */
[----:B------:R-:W-:Y:S02]  /*65e0*/  USEL UR6, URZ, 0x1, UP1 ;  /* 0x000000013f067887 */ /* 0x000fe40008800000 */
[----:B------:R-:W-:Y:S02]  /*65f0*/  USEL UR49, UR49, URZ, UP1 ;  /* 0x0000003f31317287 */ /* 0x000fe40008800000 */
[----:B------:R-:W-:Y:S02]  /*6600*/  ULOP3.LUT UR47, UR47, UR6, URZ, 0x3c, !UPT ;  /* 0x000000062f2f7292 */ /* 0x000fe4000f8e3c3f */
[----:B01----:R-:W-:Y:S10]  /*6610*/  @P1 BRA `(.L_x_1279) ;  /* 0x0000000000041947 */ /* 0x003ff40003800000 */
[----:B------:R-:W-:Y:S01]  /*6620*/  BPT.TRAP 0x1 ;  /* 0x000000040000795c */ /* 0x000fe20000300000 */
.L_x_1279:
[----:B------:R-:W-:Y:S01]  /*6630*/  PLOP3.LUT P2, PT, PT, PT, UP0, 0x40, 0x0 ;  /* 0x000000000000781c */ /* 0x000fe20003f4e808 */
[----:B------:R-:W-:Y:S01]  /*6640*/  ULEA UR51, UR49, UR41, 0x3 ;  /* 0x0000002931337291 */ /* 0x000fe2000f8e183f */
[----:B------:R-:W-:-:S05]  /*6650*/  IMAD.U32 R9, RZ, RZ, UR47 ;  /* 0x0000002fff097e24 */ /* 0x000fca000f8e00ff */
[----:B------:R-:W-:-:S04]  /*6660*/  SHF.L.U32 R9, R9, 0x1f, RZ ;  /* 0x0000001f09097819 */ /* 0x000fc800000006ff */
[----:B------:R1:W2:Y:S02]  /*6670*/  SYNCS.PHASECHK.TRANS64.TRYWAIT P1, [UR51+0x20830], R9 ;  /* 0x02083009ff0075a7 */ /* 0x0002a40008020173 */
[----:B------:R-:W-:Y:S05]  /*6680*/  @P2 BRA `(.L_x_1280) ;  /* 0x0000000000042947 */ /* 0x000fea0003800000 */
[----:B------:R-:W-:Y:S01]  /*6690*/  BPT.TRAP 0x1 ;  /* 0x000000040000795c */ /* 0x000fe20000300000 */
.L_x_1280:
[----:B--2---:R-:W-:Y:S05]  /*66a0*/  @P1 BRA `(.L_x_1281) ;  /* 0x0000000000081947 */ /* 0x004fea0003800000 */
[----:B------:R-:W2:Y:S02]  /*66b0*/  SYNCS.PHASECHK.TRANS64.TRYWAIT P1, [UR51+0x20830], R9 ;  /* 0x02083009ff0075a7 */ /* 0x000ea40008020173 */
[----:B--2---:R-:W-:Y:S05]  /*66c0*/  @!P1 BRA `(.L_x_1282) ;  /* 0x000000cc009c9947 */ /* 0x004fea0003800000 */
.L_x_1281:
        /* <DEDUP_REMOVED lines=45> */
.L_x_1283:
[----:B--2---:R-:W-:Y:S01]  /*69a0*/  FMNMX.FTZ R8, R152, R15, !PT ;  /* 0x0000000f98087209 */ /* 0x004fe20007810000 */
[----:B------:R-:W-:Y:S01]  /*69b0*/  IMAD.U32 R19, RZ, RZ, UR39 ;  /* 0x00000027ff137e24 */ /* 0x000fe2000f8e00ff */
[----:B------:R-:W-:Y:S01]  /*69c0*/  UIADD3 UR6, UR51, 0x20840, URZ ;  /* 0x0002084033067890 */ /* 0x000fe2000fffe03f */
[----:B------:R-:W-:Y:S02]  /*69d0*/  PLOP3.LUT P1, PT, PT, PT, UP0, 0x40, 0x0 ;  /* 0x000000000000781c */ /* 0x000fe40003f2e808 */
[----:B------:R-:W-:Y:S01]  /*69e0*/  FMNMX.FTZ R13, R153, R8, !PT ;  /* 0x00000008990d7209 */ /* 0x000fe20007810000 */
[----:B------:R-:W-:-:S03]  /*69f0*/  UPRMT UR6, UR45, 0x654, UR6 ;  /* 0x000006542d067896 */ /* 0x000fc60008000006 */
[----:B------:R-:W-:-:S04]  /*6a00*/  FMNMX.FTZ R8, R156, R13, !PT ;  /* 0x0000000d9c087209 */ /* 0x000fc80007810000 */
[----:B------:R-:W-:Y:S02]  /*6a10*/  FMNMX.FTZ R13, R157, R8, !PT ;  /* 0x000000089d0d7209 */ /* 0x000fe40007810000 */
[----:B------:R-:W-:Y:S02]  /*6a20*/  SYNCS.ARRIVE.TRANS64.RED.A1T0 RZ, [UR6], RZ ;  /* 0x000000ffffff79a7 */ /* 0x000fe40008100406 */
        /* <DEDUP_REMOVED lines=11> */
[----:B------:R-:W-:Y:S02]  /*6ae0*/  FMNMX.FTZ R14, R181, R8, !PT ;  /* 0x00000008b50e7209 */ /* 0x000fe40007810000 */
[----:B------:R-:W-:-:S03]  /*6af0*/  FMNMX.FTZ R8, R154, R11, !PT ;  /* 0x0000000b9a087209 */ /* 0x000fc60007810000 */
[----:B------:R-:W2:Y:S02]  /*6b00*/  SHFL.BFLY PT, R13, R14, 0x2, 0x1f ;  /* 0x0c401f000e0d7f89 */ /* 0x000ea400000e0000 */
[----:B--2---:R-:W-:Y:S02]  /*6b10*/  FMNMX.FTZ R17, R14, R13, !PT ;  /* 0x0000000d0e117209 */ /* 0x004fe40007810000 */
[----:B------:R-:W-:-:S03]  /*6b20*/  FMNMX.FTZ R13, R155, R8, !PT ;  /* 0x000000089b0d7209 */ /* 0x000fc60007810000 */
[----:B------:R-:W2:Y:S01]  /*6b30*/  SHFL.BFLY PT, R18, R17, 0x1, 0x1f ;  /* 0x0c201f0011127f89 */ /* 0x000ea200000e0000 */
[----:B------:R-:W-:-:S04]  /*6b40*/  FMNMX.FTZ R8, R158, R13, !PT ;  /* 0x0000000d9e087209 */ /* 0x000fc80007810000 */
[----:B------:R-:W-:-:S04]  /*6b50*/  FMNMX.FTZ R13, R159, R8, !PT ;  /* 0x000000089f0d7209 */ /* 0x000fc80007810000 */
[----:B------:R-:W-:-:S04]  /*6b60*/  FMNMX.FTZ R12, R162, R13, !PT ;  /* 0x0000000da20c7209 */ /* 0x000fc80007810000 */
[----:B------:R-:W-:-:S04]  /*6b70*/  FMNMX.FTZ R13, R163, R12, !PT ;  /* 0x0000000ca30d7209 */ /* 0x000fc80007810000 */
[----:B------:R-:W-:-:S04]  /*6b80*/  FMNMX.FTZ R12, R166, R13, !PT ;  /* 0x0000000da60c7209 */ /* 0x000fc80007810000 */
[----:B------:R-:W-:Y:S02]  /*6b90*/  FMNMX.FTZ R13, R167, R12, !PT ;  /* 0x0000000ca70d7209 */ /* 0x000fe40007810000 */
[----:B--2---:R-:W-:Y:S02]  /*6ba0*/  FMNMX.FTZ R8, R17, R18, !PT ;  /* 0x0000001211087209 */ /* 0x004fe40007810000 */
[----:B------:R-:W-:-:S03]  /*6bb0*/  FMNMX.FTZ R12, R170, R13, !PT ;  /* 0x0000000daa0c7209 */ /* 0x000fc60007810000 */
[C---:B------:R-:W-:Y:S01]  /*6bc0*/  FFMA.FTZ R184, R8.reuse, R19, -8 ;  /* 0xc100000008b87423 */ /* 0x040fe20000010013 */
[----:B------:R-:W-:Y:S01]  /*6bd0*/  FMNMX.FTZ R13, R171, R12, !PT ;  /* 0x0000000cab0d7209 */ /* 0x000fe20007810000 */
[----:B------:R-:W-:Y:S02]  /*6be0*/  FADD.FTZ R15, -R8, R15 ;  /* 0x0000000f080f7221 */ /* 0x000fe40000010100 */
[----:B------:R-:W-:-:S01]  /*6bf0*/  FFMA.FTZ R156, R156, UR39, -R184 ;  /* 0x000000279c9c7c23 */ /* 0x000fc200080108b8 */
[----:B------:R-:W-:Y:S01]  /*6c00*/  FMNMX.FTZ R12, R174, R13, !PT ;  /* 0x0000000dae0c7209 */ /* 0x000fe20007810000 */
[----:B------:R-:W-:-:S01]  /*6c10*/  FFMA.FTZ R18, R164, UR39, -R184 ;  /* 0x00000027a4127c23 */ /* 0x000fc200080108b8 */
[----:B------:R-:W-:Y:S01]  /*6c20*/  FMUL.FTZ R15, R15, UR39 ;  /* 0x000000270f0f7c20 */ /* 0x000fe20008410000 */
[----:B------:R-:W-:-:S01]  /*6c30*/  FFMA.FTZ R152, R152, UR39, -R184 ;  /* 0x0000002798987c23 */ /* 0x000fc200080108b8 */
[----:B------:R-:W-:Y:S01]  /*6c40*/  FMNMX.FTZ R13, R175, R12, !PT ;  /* 0x0000000caf0d7209 */ /* 0x000fe20007810000 */
[----:B------:R-:W-:-:S01]  /*6c50*/  FFMA.FTZ R23, R165, UR39, -R184 ;  /* 0x00000027a5177c23 */ /* 0x000fc200080108b8 */
[--C-:B------:R-:W-:Y:S01]  /*6c60*/  FFMA.FTZ R17, R153, UR39, -R184.reuse ;  /* 0x0000002799117c23 */ /* 0x100fe200080108b8 */
[----:B------:R-:W-:-:S01]  /*6c70*/  FFMA.FTZ R19, R157, UR39, -R184 ;  /* 0x000000279d137c23 */ /* 0x000fc200080108b8 */
[----:B------:R-:W-:Y:S01]  /*6c80*/  FMNMX.FTZ R12, R178, R13, !PT ;  /* 0x0000000db20c7209 */ /* 0x000fe20007810000 */
[----:B------:R-:W2:Y:S01]  /*6c90*/  MUFU.EX2 R15, R15 ;  /* 0x0000000f000f7308 */ /* 0x000ea20000000800 */
[----:B------:R-:W-:-:S01]  /*6ca0*/  FFMA.FTZ R157, R169, UR39, -R184 ;  /* 0x00000027a99d7c23 */ /* 0x000fc200080108b8 */
[--C-:B------:R-:W-:Y:S01]  /*6cb0*/  FFMA.FTZ R22, R172, UR39, -R184.reuse ;  /* 0x00000027ac167c23 */ /* 0x100fe200080108b8 */
[----:B------:R-:W-:Y:S01]  /*6cc0*/  FMNMX.FTZ R13, R179, R12, !PT ;  /* 0x0000000cb30d7209 */ /* 0x000fe20007810000 */
[--C-:B------:R-:W-:Y:S01]  /*6cd0*/  FFMA.FTZ R21, R161, UR39, -R184.reuse ;  /* 0x00000027a1157c23 */ /* 0x100fe200080108b8 */
[----:B------:R-:W-:-:S01]  /*6ce0*/  FFMA.FTZ R153, R173, UR39, -R184 ;  /* 0x00000027ad997c23 */ /* 0x000fc200080108b8 */
[--C-:B------:R-:W-:Y:S01]  /*6cf0*/  FFMA.FTZ R161, R177, UR39, -R184.reuse ;  /* 0x00000027b1a17c23 */ /* 0x100fe200080108b8 */
[----:B------:R-:W-:Y:S01]  /*6d00*/  FMNMX.FTZ R14, R182, R13, !PT ;  /* 0x0000000db60e7209 */ /* 0x000fe20007810000 */
[----:B------:R3:W-:Y:S01]  /*6d10*/  MUFU.EX2 R12, R156 ;  /* 0x0000009c000c7308 */ /* 0x0007e20000000800 */
[----:B------:R-:W-:-:S01]  /*6d20*/  FFMA.FTZ R180, R180, UR39, -R184 ;  /* 0x00000027b4b47c23 */ /* 0x000fc200080108b8 */
[--C-:B------:R-:W-:Y:S01]  /*6d30*/  FFMA.FTZ R181, R181, UR39, -R184.reuse ;  /* 0x00000027b5b57c23 */ /* 0x100fe200080108b8 */
[----:B------:R-:W-:Y:S01]  /*6d40*/  FMNMX.FTZ R13, R183, R14, !PT ;  /* 0x0000000eb70d7209 */ /* 0x000fe20007810000 */
[----:B------:R-:W-:-:S04]  /*6d50*/  FFMA.FTZ R14, R160, UR39, -R184 ;  /* 0x00000027a00e7c23 */ /* 0x000fc800080108b8 */
[----:B------:R-:W4:Y:S01]  /*6d60*/  SHFL.BFLY PT, R20, R13, 0x2, 0x1f ;  /* 0x0c401f000d147f89 */ /* 0x000f2200000e0000 */
[----:B---3--:R-:W-:-:S01]  /*6d70*/  FFMA.FTZ R156, R168, UR39, -R184 ;  /* 0x00000027a89c7c23 */ /* 0x008fc200080108b8 */
[----:B------:R-:W-:Y:S01]  /*6d80*/  IMAD.U32 R168, RZ, RZ, UR39 ;  /* 0x00000027ffa87e24 */ /* 0x000fe2000f8e00ff */
[----:B------:R-:W3:Y:S01]  /*6d90*/  MUFU.EX2 R152, R152 ;  /* 0x0000009800987308 */ /* 0x000ee20000000800 */
[-C--:B--2---:R-:W-:Y:S01]  /*6da0*/  FMUL.FTZ R24, R24, R15.reuse ;  /* 0x0000000f18187220 */ /* 0x084fe20000410000 */
[-C--:B------:R-:W-:Y:S01]  /*6db0*/  FMUL.FTZ R25, R25, R15.reuse ;  /* 0x0000000f19197220 */ /* 0x080fe20000410000 */
[-C--:B------:R-:W-:Y:S01]  /*6dc0*/  FMUL.FTZ R28, R28, R15.reuse ;  /* 0x0000000f1c1c7220 */ /* 0x080fe20000410000 */
[-C--:B------:R-:W-:Y:S01]  /*6dd0*/  FMUL.FTZ R29, R29, R15.reuse ;  /* 0x0000000f1d1d7220 */ /* 0x080fe20000410000 */
[-C--:B------:R-:W-:Y:S01]  /*6de0*/  FMUL.FTZ R32, R32, R15.reuse ;  /* 0x0000000f20207220 */ /* 0x080fe20000410000 */
[-C--:B------:R-:W-:Y:S01]  /*6df0*/  FMUL.FTZ R33, R33, R15.reuse ;  /* 0x0000000f21217220 */ /* 0x080fe20000410000 */
[-C--:B------:R-:W-:Y:S01]  /*6e00*/  FMUL.FTZ R36, R36, R15.reuse ;  /* 0x0000000f24247220 */ /* 0x080fe20000410000 */
[----:B------:R-:W2:Y:S01]  /*6e10*/  MUFU.EX2 R17, R17 ;  /* 0x0000001100117308 */ /* 0x000ea20000000800 */
[-C--:B------:R-:W-:Y:S01]  /*6e20*/  FMUL.FTZ R37, R37, R15.reuse ;  /* 0x0000000f25257220 */ /* 0x080fe20000410000 */
[-C--:B------:R-:W-:Y:S01]  /*6e30*/  FMUL.FTZ R40, R40, R15.reuse ;  /* 0x0000000f28287220 */ /* 0x080fe20000410000 */
[-C--:B------:R-:W-:Y:S01]  /*6e40*/  FMUL.FTZ R41, R41, R15.reuse ;  /* 0x0000000f29297220 */ /* 0x080fe20000410000 */
[-C--:B------:R-:W-:Y:S01]  /*6e50*/  FMUL.FTZ R44, R44, R15.reuse ;  /* 0x0000000f2c2c7220 */ /* 0x080fe20000410000 */
[-C--:B------:R-:W-:Y:S01]  /*6e60*/  FMUL.FTZ R45, R45, R15.reuse ;  /* 0x0000000f2d2d7220 */ /* 0x080fe20000410000 */
[-C--:B------:R-:W-:Y:S01]  /*6e70*/  FMUL.FTZ R48, R48, R15.reuse ;  /* 0x0000000f30307220 */ /* 0x080fe20000410000 */
[----:B------:R-:W-:Y:S01]  /*6e80*/  FMUL.FTZ R49, R49, R15 ;  /* 0x0000000f31317220 */ /* 0x000fe20000410000 */
[----:B------:R-:W5:Y:S01]  /*6e90*/  MUFU.EX2 R19, R19 ;  /* 0x0000001300137308 */ /* 0x000f620000000800 */
[----:B---3--:R-:W-:-:S01]  /*6ea0*/  FFMA.FTZ R4, R15, R4, R152 ;  /* 0x000000040f047223 */ /* 0x008fc20000010098 */
[-C--:B------:R-:W-:Y:S01]  /*6eb0*/  FMUL.FTZ R52, R52, R15.reuse ;  /* 0x0000000f34347220 */ /* 0x080fe20000410000 */
[-C--:B------:R-:W-:Y:S01]  /*6ec0*/  FMUL.FTZ R53, R53, R15.reuse ;  /* 0x0000000f35357220 */ /* 0x080fe20000410000 */
[-C--:B------:R-:W-:Y:S01]  /*6ed0*/  FMUL.FTZ R56, R56, R15.reuse ;  /* 0x0000000f38387220 */ /* 0x080fe20000410000 */
[----:B----4-:R-:W-:Y:S01]  /*6ee0*/  FMNMX.FTZ R160, R13, R20, !PT ;  /* 0x000000140da07209 */ /* 0x010fe20007810000 */
[----:B------:R-:W-:Y:S01]  /*6ef0*/  FFMA.FTZ R20, R176, UR39, -R184 ;  /* 0x00000027b0147c23 */ /* 0x000fe200080108b8 */
[-C--:B------:R-:W-:Y:S01]  /*6f00*/  FMUL.FTZ R57, R57, R15.reuse ;  /* 0x0000000f39397220 */ /* 0x080fe20000410000 */
[----:B------:R-:W3:Y:S01]  /*6f10*/  MUFU.EX2 R14, R14 ;  /* 0x0000000e000e7308 */ /* 0x000ee20000000800 */
[-C--:B------:R-:W-:Y:S01]  /*6f20*/  FMUL.FTZ R60, R60, R15.reuse ;  /* 0x0000000f3c3c7220 */ /* 0x080fe20000410000 */
[----:B------:R-:W4:Y:S01]  /*6f30*/  SHFL.BFLY PT, R13, R160, 0x1, 0x1f ;  /* 0x0c201f00a00d7f89 */ /* 0x000f2200000e0000 */
[-C--:B------:R-:W-:Y:S01]  /*6f40*/  FMUL.FTZ R61, R61, R15.reuse ;  /* 0x0000000f3d3d7220 */ /* 0x080fe20000410000 */
[-C--:B------:R-:W-:Y:S01]  /*6f50*/  FMUL.FTZ R64, R64, R15.reuse ;  /* 0x0000000f40407220 */ /* 0x080fe20000410000 */
[-C--:B------:R-:W-:Y:S01]  /*6f60*/  FMUL.FTZ R65, R65, R15.reuse ;  /* 0x0000000f41417220 */ /* 0x080fe20000410000 */
[-C--:B------:R-:W-:Y:S01]  /*6f70*/  FMUL.FTZ R68, R68, R15.reuse ;  /* 0x0000000f44447220 */ /* 0x080fe20000410000 */
[-C--:B------:R-:W-:Y:S01]  /*6f80*/  FMUL.FTZ R69, R69, R15.reuse ;  /* 0x0000000f45457220 */ /* 0x080fe20000410000 */
[----:B------:R-:W0:Y:S01]  /*6f90*/  MUFU.EX2 R21, R21 ;  /* 0x0000001500157308 */ /* 0x000e220000000800 */
        /* <DEDUP_REMOVED lines=16> */
[----:B------:R-:W-:Y:S01]  /*70a0*/  FMUL.FTZ R100, R100, R15 ;  /* 0x0000000f64647220 */ /* 0x000fe20000410000 */
[----:B----4-:R-:W-:Y:S01]  /*70b0*/  FMNMX.FTZ R13, R160, R13, !PT ;  /* 0x0000000da00d7209 */ /* 0x010fe20007810000 */
[-C--:B------:R-:W-:Y:S01]  /*70c0*/  FMUL.FTZ R101, R101, R15.reuse ;  /* 0x0000000f65657220 */ /* 0x080fe20000410000 */
[-C--:B------:R-:W-:Y:S01]  /*70d0*/  FMUL.FTZ R104, R104, R15.reuse ;  /* 0x0000000f68687220 */ /* 0x080fe20000410000 */
[-C--:B------:R-:W-:Y:S01]  /*70e0*/  FMUL.FTZ R105, R105, R15.reuse ;  /* 0x0000000f69697220 */ /* 0x080fe20000410000 */
[----:B------:R-:W-:Y:S01]  /*70f0*/  FMUL.FTZ R108, R108, R15 ;  /* 0x0000000f6c6c7220 */ /* 0x000fe20000410000 */
[----:B------:R-:W-:-:S01]  /*7100*/  FADD.FTZ R164, -R13, R11 ;  /* 0x0000000b0da47221 */ /* 0x000fc20000010100 */
[----:B------:R-:W-:Y:S01]  /*7110*/  FFMA.FTZ R168, R13, R168, -8 ;  /* 0xc10000000da87423 */ /* 0x000fe200000100a8 */
[----:B------:R-:W-:Y:S01]  /*7120*/  MUFU.EX2 R156, R156 ;  /* 0x0000009c009c7308 */ /* 0x000fe20000000800 */
[----:B------:R-:W-:Y:S01]  /*7130*/  FMUL.FTZ R109, R109, R15 ;  /* 0x0000000f6d6d7220 */ /* 0x000fe20000410000 */
[----:B------:R-:W-:Y:S01]  /*7140*/  FMUL.FTZ R164, R164, UR39 ;  /* 0x00000027a4a47c20 */ /* 0x000fe20008410000 */
[----:B------:R-:W-:-:S01]  /*7150*/  FFMA.FTZ R165, R154, UR39, -R168 ;  /* 0x000000279aa57c23 */ /* 0x000fc200080108a8 */
[--C-:B------:R-:W-:Y:S01]  /*7160*/  FFMA.FTZ R154, R155, UR39, -R168.reuse ;  /* 0x000000279b9a7c23 */ /* 0x100fe200080108a8 */
[----:B------:R-:W-:-:S01]  /*7170*/  FFMA.FTZ R169, R158, UR39, -R168 ;  /* 0x000000279ea97c23 */ /* 0x000fc200080108a8 */
[--C-:B------:R-:W-:Y:S01]  /*7180*/  FFMA.FTZ R172, R159, UR39, -R168.reuse ;  /* 0x000000279fac7c23 */ /* 0x100fe200080108a8 */
[----:B------:R-:W-:-:S01]  /*7190*/  FFMA.FTZ R155, R162, UR39, -R168 ;  /* 0x00000027a29b7c23 */ /* 0x000fc200080108a8 */
[----:B------:R-:W-:Y:S01]  /*71a0*/  MUFU.EX2 R164, R164 ;  /* 0x000000a400a47308 */ /* 0x000fe20000000800 */
[----:B------:R-:W-:-:S01]  /*71b0*/  FFMA.FTZ R158, R163, UR39, -R168 ;  /* 0x00000027a39e7c23 */ /* 0x000fc200080108a8 */
[----:B------:R-:W-:Y:S01]  /*71c0*/  FFMA.FTZ R166, R166, UR39, -R168 ;  /* 0x00000027a6a67c23 */ /* 0x000fe200080108a8 */
[----:B--2---:R-:W-:-:S01]  /*71d0*/  FADD.FTZ R163, R17, R4 ;  /* 0x0000000411a37221 */ /* 0x004fc20000010000 */
[--C-:B------:R-:W-:Y:S01]  /*71e0*/  FFMA.FTZ R167, R167, UR39, -R168.reuse ;  /* 0x00000027a7a77c23 */ /* 0x100fe200080108a8 */
[----:B------:R-:W-:-:S01]  /*71f0*/  FFMA.FTZ R159, R170, UR39, -R168 ;  /* 0x00000027aa9f7c23 */ /* 0x000fc200080108a8 */
[----:B------:R-:W-:Y:S01]  /*7200*/  FFMA.FTZ R162, R171, UR39, -R168 ;  /* 0x00000027aba27c23 */ /* 0x000fe200080108a8 */
[----:B------:R-:W-:-:S01]  /*7210*/  FADD.FTZ R170, R12, R163 ;  /* 0x000000a30caa7221 */ /* 0x000fc20000010000 */
[----:B------:R-:W2:Y:S01]  /*7220*/  MUFU.EX2 R165, R165 ;  /* 0x000000a500a57308 */ /* 0x000ea20000000800 */
[----:B------:R-:W-:-:S01]  /*7230*/  FFMA.FTZ R174, R174, UR39, -R168 ;  /* 0x00000027aeae7c23 */ /* 0x000fc200080108a8 */
[----:B------:R-:W-:Y:S01]  /*7240*/  FFMA.FTZ R175, R175, UR39, -R168 ;  /* 0x00000027afaf7c23 */ /* 0x000fe200080108a8 */
[----:B-----5:R-:W-:-:S01]  /*7250*/  FADD.FTZ R163, R19, R170 ;  /* 0x000000aa13a37221 */ /* 0x020fc20000010000 */
[--C-:B------:R-:W-:Y:S01]  /*7260*/  FFMA.FTZ R178, R178, UR39, -R168.reuse ;  /* 0x00000027b2b27c23 */ /* 0x100fe200080108a8 */
[----:B------:R-:W-:-:S01]  /*7270*/  FFMA.FTZ R179, R179, UR39, -R168 ;  /* 0x00000027b3b37c23 */ /* 0x000fc200080108a8 */
[----:B------:R-:W-:Y:S01]  /*7280*/  FFMA.FTZ R182, R182, UR39, -R168 ;  /* 0x00000027b6b67c23 */ /* 0x000fe200080108a8 */
[----:B---3--:R-:W-:-:S01]  /*7290*/  FADD.FTZ R170, R14, R163 ;  /* 0x000000a30eaa7221 */ /* 0x008fc20000010000 */
[----:B------:R-:W3:Y:S01]  /*72a0*/  MUFU.EX2 R154, R154 ;  /* 0x0000009a009a7308 */ /* 0x000ee20000000800 */
[----:B------:R-:W-:-:S01]  /*72b0*/  FFMA.FTZ R168, R183, UR39, -R168 ;  /* 0x00000027b7a87c23 */ /* 0x000fc200080108a8 */
[----:B------:R-:W-:Y:S01]  /*72c0*/  F2FP.SATFINITE.E4M3.F32.PACK_AB_MERGE_C R171, R19, R12, RZ ;  /* 0x0000000c13ab723e */ /* 0x000fe200048070ff */
[----:B0-----:R-:W-:-:S01]  /*72d0*/  FADD.FTZ R163, R21, R170 ;  /* 0x000000aa15a37221 */ /* 0x001fc20000010000 */
[-C--:B------:R-:W-:Y:S01]  /*72e0*/  FMUL.FTZ R112, R112, R15.reuse ;  /* 0x0000000f70707220 */ /* 0x080fe20000410000 */
[-C--:B------:R-:W-:Y:S01]  /*72f0*/  FMUL.FTZ R113, R113, R15.reuse ;  /* 0x0000000f71717220 */ /* 0x080fe20000410000 */
[-C--:B------:R-:W-:Y:S01]  /*7300*/  FMUL.FTZ R116, R116, R15.reuse ;  /* 0x0000000f74747220 */ /* 0x080fe20000410000 */
[----:B------:R-:W-:Y:S01]  /*7310*/  FMUL.FTZ R117, R117, R15 ;  /* 0x0000000f75757220 */ /* 0x000fe20000410000 */
[----:B------:R-:W0:Y:S01]  /*7320*/  MUFU.EX2 R169, R169 ;  /* 0x000000a900a97308 */ /* 0x000e220000000800 */
[----:B--2---:R-:W-:-:S01]  /*7330*/  FFMA.FTZ R5, R164, R5, R165 ;  /* 0x00000005a4057223 */ /* 0x004fc200000100a5 */
        /* <DEDUP_REMOVED lines=19> */
[----:B------:R-:W-:Y:S01]  /*7470*/  FMUL.FTZ R149, R149, R15 ;  /* 0x0000000f95957220 */ /* 0x000fe20000410000 */
        /* <DEDUP_REMOVED lines=12> */
[----:B------:R-:W-:Y:S01]  /*7540*/  FADD.FTZ R4, R18, R163 ;  /* 0x000000a312047221 */ /* 0x000fe20000010000 */
[----:B------:R-:W-:Y:S01]  /*7550*/  F2FP.SATFINITE.E4M3.F32.PACK_AB_MERGE_C R18, R23, R18, RZ ;  /* 0x000000121712723e */ /* 0x000fe200048070ff */
        /* <DEDUP_REMOVED lines=14> */
[----:B------:R-:W-:Y:S01]  /*7640*/  FADD.FTZ R5, R23, R4 ;  /* 0x0000000417057221 */ /* 0x000fe20000010000 */
[-C--:B------:R-:W-:Y:S01]  /*7650*/  FMUL.FTZ R59, R59, R164.reuse ;  /* 0x000000a43b3b7220 */ /* 0x080fe20000410000 */
[-C--:B------:R-:W-:Y:S01]  /*7660*/  FMUL.FTZ R62, R62, R164.reuse ;  /* 0x000000a43e3e7220 */ /* 0x080fe20000410000 */
[-C--:B------:R-:W-:Y:S01]  /*7670*/  FMUL.FTZ R63, R63, R164.reuse ;  /* 0x000000a43f3f7220 */ /* 0x080fe20000410000 */
[----:B------:R-:W-:Y:S01]  /*7680*/  FADD.FTZ R4, R156, R5 ;  /* 0x000000059c047221 */ /* 0x000fe20000010000 */
[----:B------:R-:W-:Y:S01]  /*7690*/  FMUL.FTZ R66, R66, R164 ;  /* 0x000000a442427220 */ /* 0x000fe20000410000 */
[----:B------:R-:W2:Y:S01]  /*76a0*/  MUFU.EX2 R162, R162 ;  /* 0x000000a200a27308 */ /* 0x000ea20000000800 */
[----:B---3--:R-:W-:-:S01]  /*76b0*/  FADD.FTZ R170, R167, R170 ;  /* 0x000000aaa7aa7221 */ /* 0x008fc20000010000 */
[----:B------:R-:W-:Y:S01]  /*76c0*/  F2FP.SATFINITE.E4M3.F32.PACK_AB_MERGE_C R166, R167, R166, RZ ;  /* 0x000000a6a7a6723e */ /* 0x000fe200048070ff */
[-C--:B------:R-:W-:Y:S01]  /*76d0*/  FMUL.FTZ R67, R67, R164.reuse ;  /* 0x000000a443437220 */ /* 0x080fe20000410000 */
[-C--:B------:R-:W-:Y:S01]  /*76e0*/  FMUL.FTZ R70, R70, R164.reuse ;  /* 0x000000a446467220 */ /* 0x080fe20000410000 */
[-C--:B------:R-:W-:Y:S01]  /*76f0*/  FMUL.FTZ R71, R71, R164.reuse ;  /* 0x000000a447477220 */ /* 0x080fe20000410000 */
        /* <DEDUP_REMOVED lines=46> */
[----:B------:R-:W-:Y:S01]  /*79e0*/  F2FP.SATFINITE.E4M3.F32.PACK_AB_MERGE_C R153, R154, R165, R169 ;  /* 0x000000a59a99723e */ /* 0x000fe200048070a9 */
[----:B------:R-:W-:Y:S01]  /*79f0*/  FMUL.FTZ R138, R138, R164 ;  /* 0x000000a48a8a7220 */ /* 0x000fe20000410000 */
[----:B------:R-:W-:Y:S01]  /*7a00*/  F2FP.SATFINITE.E4M3.F32.PACK_AB_MERGE_C R156, R157, R156, R22 ;  /* 0x0000009c9d9c723e */ /* 0x000fe20004807016 */
[----:B------:R-:W-:Y:S01]  /*7a10*/  FMUL.FTZ R139, R139, R164 ;  /* 0x000000a48b8b7220 */ /* 0x000fe20000410000 */
[----:B------:R-:W3:Y:S01]  /*7a20*/  MUFU.EX2 R178, R178 ;  /* 0x000000b200b27308 */ /* 0x000ee20000000800 */
        /* <DEDUP_REMOVED lines=8> */
[----:B--2---:R-:W-:-:S01]  /*7ab0*/  FADD.FTZ R4, R20, R163 ;  /* 0x000000a314047221 */ /* 0x004fc20000010000 */
[-C--:B------:R-:W-:Y:S01]  /*7ac0*/  FMUL.FTZ R150, R150, R164.reuse ;  /* 0x000000a496967220 */ /* 0x080fe20000410000 */
[----:B------:R-:W-:Y:S01]  /*7ad0*/  FMUL.FTZ R151, R151, R164 ;  /* 0x000000a497977220 */ /* 0x000fe20000410000 */
[----:B------:R-:W-:-:S02]  /*7ae0*/  F2FP.SATFINITE.E4M3.F32.PACK_AB_MERGE_C R152, R17, R152, R171 ;  /* 0x000000981198723e */ /* 0x000fc400048070ab */
        /* <DEDUP_REMOVED lines=11> */
[C---:B--2---:R-:W-:Y:S01]  /*7ba0*/  F2FP.SATFINITE.E4M3.F32.PACK_AB_MERGE_C R160, R11.reuse, R160, RZ ;  /* 0x000000a00ba0723e */ /* 0x044fe200048070ff */
[----:B------:R-:W-:-:S03]  /*7bb0*/  FADD.FTZ R4, R11, R4 ;  /* 0x000000040b047221 */ /* 0x000fc60000010000 */
[----:B------:R-:W-:Y:S02]  /*7bc0*/  F2FP.SATFINITE.E4M3.F32.PACK_AB_MERGE_C R158, R161, R20, R160 ;  /* 0x00000014a19e723e */ /* 0x000fe400048070a0 */
[C---:B---3--:R-:W-:Y:S01]  /*7bd0*/  F2FP.SATFINITE.E4M3.F32.PACK_AB_MERGE_C R182, R5.reuse, R182, RZ ;  /* 0x000000b605b6723e */ /* 0x048fe200048070ff */
[----:B------:R-:W-:-:S03]  /*7be0*/  FADD.FTZ R5, R5, R12 ;  /* 0x0000000c05057221 */ /* 0x000fc60000010000 */
[----:B------:R-:W-:Y:S01]  /*7bf0*/  F2FP.SATFINITE.E4M3.F32.PACK_AB_MERGE_C R159, R179, R178, R182 ;  /* 0x000000b2b39f723e */ /* 0x000fe200048070b6 */
[----:B------:R-:W-:Y:S06]  /*7c00*/  @P1 BRA `(.L_x_1284) ;  /* 0x0000000000041947 */ /* 0x000fec0003800000 */
[----:B------:R-:W-:Y:S01]  /*7c10*/  BPT.TRAP 0x1 ;  /* 0x000000040000795c */ /* 0x000fe20000300000 */
.L_x_1284:
[----:B------:R-:W-:Y:S01]  /*7c20*/  PLOP3.LUT P2, PT, PT, PT, UP0, 0x40, 0x0 ;  /* 0x000000000000781c */ /* 0x000fe20003f4e808 */
[----:B------:R0:W2:-:S12]  /*7c30*/  SYNCS.PHASECHK.TRANS64.TRYWAIT P1, [UR51+0x20850], R9 ;  /* 0x02085009ff0075a7 */ /* 0x0000980008020173 */
[----:B0-----:R-:W-:Y:S05]  /*7c40*/  @P2 BRA `(.L_x_1285) ;  /* 0x0000000000042947 */ /* 0x001fea0003800000 */
[----:B------:R-:W-:Y:S01]  /*7c50*/  BPT.TRAP 0x1 ;  /* 0x000000040000795c */ /* 0x000fe20000300000 */
.L_x_1285:
[----:B--2---:R-:W-:Y:S05]  /*7c60*/  @P1 BRA `(.L_x_1286) ;  /* 0x0000000000081947 */ /* 0x004fea0003800000 */
[----:B------:R-:W0:Y:S02]  /*7c70*/  SYNCS.PHASECHK.TRANS64.TRYWAIT P1, [UR51+0x20850], R9 ;  /* 0x02085009ff0075a7 */ /* 0x000e240008020173 */
[----:B0-----:R-:W-:Y:S05]  /*7c80*/  @!P1 BRA `(.L_x_1287) ;  /* 0x000000b800449947 */ /* 0x001fea0003800000 */
.L_x_1286:
        /* <DEDUP_REMOVED lines=13> */
[----:B--2---:R-:W-:Y:S05]  /*7d60*/  @P1 BRA `(.L_x_1288) ;  /* 0x0000000000041947 */ /* 0x004fea0003800000 */
[----:B------:R-:W-:Y:S01]  /*7d70*/  BPT.TRAP 0x1 ;  /* 0x000000040000795c */ /* 0x000fe20000300000 */
.L_x_1288:
[----:B------:R-:W-:Y:S01]  /*7d80*/  UIADD3 UR51, UR51, 0x20860, URZ ;  /* 0x0002086033337890 */ /* 0x000fe2000fffe03f */
[----:B------:R-:W-:Y:S02]  /*7d90*/  IMAD.MOV.U32 R11, RZ, RZ, R13 ;  /* 0x000000ffff0b7224 */ /* 0x000fe400078e000d */
[----:B------:R-:W-:Y:S01]  /*7da0*/  IMAD.MOV.U32 R15, RZ, RZ, R8 ;  /* 0x000000ffff0f7224 */ /* 0x000fe200078e0008 */
[----:B------:R-:W-:-:S09]  /*7db0*/  UPRMT UR51, UR45, 0x654, UR51 ;  /* 0x000006542d337896 */ /* 0x000fd20008000033 */
[----:B------:R-:W-:Y:S01]  /*7dc0*/  SYNCS.ARRIVE.TRANS64.RED.A1T0 RZ, [UR51], RZ ;  /* 0x000000ffffff79a7 */ /* 0x000fe20008100433 */
[----:B------:R-:W-:Y:S05]  /*7dd0*/  @P0 BRA `(.L_x_1289) ;  /* 0xffffffe400ec0947 */ /* 0x000fea000383ffff */
.L_x_1278:
[----:B------:R-:W-:-:S13]  /*7de0*/  ISETP.GE.AND P0, PT, R10, UR40, PT ;  /* 0x000000280a007c0c */ /* 0x000fda000bf06270 */
[----:B------:R-:W-:Y:S05]  /*7df0*/  @!P0 BRA `(.L_x_1290) ;  /* 0x0000002000e88947 */ /* 0x000fea0003800000 */
[----:B-1----:R-:W-:Y:S01]  /*7e00*/  IMAD.MOV.U32 R11, RZ, RZ, R13 ;  /* 0x000000ffff0b7224 */ /* 0x002fe200078e000d */
[----:B------:R-:W-:Y:S01]  /*7e10*/  ULDC UR51, c[0x0][0x9e4] ;  /* 0x0002790000337ab9 */ /* 0x000fe20000000800 */
[----:B0-----:R-:W-:Y:S01]  /*7e20*/  IMAD.MOV.U32 R12, RZ, RZ, R8 ;  /* 0x000000ffff0c7224 */ /* 0x001fe200078e0008 */
[----:B------:R-:W-:Y:S01]  /*7e30*/  ULDC UR55, c[0x0][0x288] ;  /* 0x0000a20000377ab9 */ /* 0x000fe20000000800 */
[----:B------:R-:W-:Y:S01]  /*7e40*/  ULDC UR56, c[0x0][0x2f0] ;  /* 0x0000bc0000387ab9 */ /* 0x000fe20000000800 */
[----:B------:R-:W-:-:S05]  /*7e50*/  ULDC UR54, c[0x0][0x9e0] ;  /* 0x0002780000367ab9 */ /* 0x000fca0000000800 */
.L_x_1309:
[----:B------:R-:W-:Y:S01]  /*7e60*/  UIADD3 UR49, UR49, 0x1, URZ ;  /* 0x0000000131317890 */ /* 0x000fe2000fffe03f */
[----:B------:R-:W-:-:S03]  /*7e70*/  PLOP3.LUT P0, PT, PT, PT, UP0, 0x40, 0x0 ;  /* 0x000000000000781c */ /* 0x000fc60003f0e808 */
[----:B------:R-:W-:-:S04]  /*7e80*/  UISETP.NE.AND UP1, UPT, UR49, 0x2, UPT ;  /* 0x000000023100788c */ /* 0x000fc8000bf25270 */
[----:B------:R-:W-:Y:S02]  /*7e90*/  USEL UR6, URZ, 0x1, UP1 ;  /* 0x000000013f067887 */ /* 0x000fe40008800000 */
[----:B------:R-:W-:Y:S02]  /*7ea0*/  USEL UR49, UR49, URZ, UP1 ;  /* 0x0000003f31317287 */ /* 0x000fe40008800000 */
[----:B------:R-:W-:Y:S02]  /*7eb0*/  ULOP3.LUT UR47, UR47, UR6, URZ, 0x3c, !UPT ;  /* 0x000000062f2f7292 */ /* 0x000fe4000f8e3c3f */
[----:B0-2---:R-:W-:Y:S10]  /*7ec0*/  @P0 BRA `(.L_x_1291) ;  /* 0x0000000000040947 */ /* 0x005ff40003800000 */
[----:B------:R-:W-:Y:S01]  /*7ed0*/  BPT.TRAP 0x1 ;  /* 0x000000040000795c */ /* 0x000fe20000300000 */
.L_x_1291:
[----:B------:R-:W-:Y:S01]  /*7ee0*/  PLOP3.LUT P1, PT, PT, PT, UP0, 0x40, 0x0 ;  /* 0x000000000000781c */ /* 0x000fe20003f2e808 */
[----:B------:R-:W-:Y:S01]  /*7ef0*/  ULEA UR57, UR49, UR41, 0x3 ;  /* 0x0000002931397291 */ /* 0x000fe2000f8e183f */
[----:B------:R-:W-:-:S05]  /*7f00*/  IMAD.U32 R9, RZ, RZ, UR47 ;  /* 0x0000002fff097e24 */ /* 0x000fca000f8e00ff */
[----:B------:R-:W-:-:S04]  /*7f10*/  SHF.L.U32 R9, R9, 0x1f, RZ ;  /* 0x0000001f09097819 */ /* 0x000fc800000006ff */
[----:B------:R0:W1:Y:S02]  /*7f20*/  SYNCS.PHASECHK.TRANS64.TRYWAIT P0, [UR57+0x20830], R9 ;  /* 0x02083009ff0075a7 */ /* 0x0000640008000179 */
[----:B------:R-:W-:Y:S05]  /*7f30*/  @P1 BRA `(.L_x_1292) ;  /* 0x0000000000041947 */ /* 0x000fea0003800000 */
[----:B------:R-:W-:Y:S01]  /*7f40*/  BPT.TRAP 0x1 ;  /* 0x000000040000795c */ /* 0x000fe20000300000 */
.L_x_1292:
[----:B-1----:R-:W-:Y:S05]  /*7f50*/  @P0 BRA `(.L_x_1293) ;  /* 0x0000000000080947 */ /* 0x002fea0003800000 */
[----:B------:R-:W1:Y:S02]  /*7f60*/  SYNCS.PHASECHK.TRANS64.TRYWAIT P0, [UR57+0x20830], R9 ;  /* 0x02083009ff0075a7 */ /* 0x000e640008000179 */
[----:B-1----:R-:W-:Y:S05]  /*7f70*/  @!P0 BRA `(.L_x_1294) ;  /* 0x000000b400a08947 */ /* 0x002fea0003800000 */
.L_x_1293:
[----:B------:R-:W-:Y:S01]  /*7f80*/  ULEA UR6, UR49, UR46, 0xa ;  /* 0x0000002e31067291 */ /* 0x000fe2000f8e503f */
[----:B------:R-:W-:Y:S01]  /*7f90*/  WARPGROUP.ARRIVE ;  /* 0x00000000000079c5 */ /* 0x000fe20000000000 */
[----:B------:R-:W-:Y:S01]  /*7fa0*/  UMOV UR7, 0x40000040 ;  /* 0x4000004000077882 */ /* 0x000fe20000000000 */
[----:B------:R-:W-:Y:S01]  /*7fb0*/  UMOV UR11, 0x40000040 ;  /* 0x40000040000b7882 */ /* 0x000fe20000000000 */
[----:B------:R-:W-:Y:S01]  /*7fc0*/  UIADD3 UR10, UR6, 0x2, URZ ;  /* 0x00000002060a7890 */ /* 0x000fe2000fffe03f */
[----:B------:R-:W-:Y:S01]  /*7fd0*/  PLOP3.LUT P0, PT, PT, PT, UP0, 0x40, 0x0 ;  /* 0x000000000000781c */ /* 0x000fe20003f0e808 */
[----:B------:R-:W-:Y:S01]  /*7fe0*/  UIADD3 UR14, UR6, 0x4, URZ ;  /* 0x00000004060e7890 */ /* 0x000fe2000fffe03f */
[----:B------:R-:W-:Y:S02]  /*7ff0*/  UMOV UR15, 0x40000040 ;  /* 0x40000040000f7882 */ /* 0x000fe40000000000 */
        /* <DEDUP_REMOVED lines=36> */
.L_x_1295:
[----:B------:R-:W-:Y:S01]  /*8240*/  UISETP.NE.AND UP2, UPT, UR44, URZ, UPT ;  /* 0x0000003f2c00728c */ /* 0x000fe2000bf45270 */
[----:B-1----:R-:W-:Y:S01]  /*8250*/  IMAD.MOV.U32 R8, RZ, RZ, R6 ;  /* 0x000000ffff087224 */ /* 0x002fe200078e0006 */
[----:B------:R-:W-:Y:S01]  /*8260*/  UISETP.NE.AND UP1, UPT, UR43, URZ, UPT ;  /* 0x0000003f2b00728c */ /* 0x000fe2000bf25270 */
[----:B------:R-:W-:-:S03]  /*8270*/  IMAD.SHL.U32 R20, R10, 0x40, RZ ;  /* 0x000000400a147824 */ /* 0x000fc600078e00ff */
        /* <DEDUP_REMOVED lines=10> */
[----:B------:R-:W1:Y:S02]  /*8320*/  SHFL.IDX PT, R18, R8, RZ, 0x1c1f ;  /* 0x001c1fff08127589 */ /* 0x000e6400000e0000 */
[----:B------:R-:W-:-:S03]  /*8330*/  IMAD R13, R0, -0x2, R13 ;  /* 0xfffffffe000d7824 */ /* 0x000fc600078e020d */
[----:B------:R-:W-:Y:S01]  /*8340*/  SYNCS.ARRIVE.TRANS64.RED.A1T0 RZ, [UR6], RZ ;  /* 0x000000ffffff79a7 */ /* 0x000fe20008100406 */
[----:B------:R-:W-:-:S04]  /*8350*/  IMAD R13, R2, UR56, R13 ;  /* 0x00000038020d7c24 */ /* 0x000fc8000f8e020d */
[----:B------:R-:W-:-:S04]  /*8360*/  VIADD R13, R13, -UR55 ;  /* 0x800000370d0d7c36 */ /* 0x000fc80008000000 */
[C---:B------:R-:W-:Y:S02]  /*8370*/  VIADD R17, R13.reuse, UR54 ;  /* 0x000000360d117c36 */ /* 0x040fe40008000000 */
[----:B------:R-:W-:Y:S02]  /*8380*/  VIADD R19, R13, UR50 ;  /* 0x000000320d137c36 */ /* 0x000fe40008000000 */
[--C-:B-1----:R-:W-:Y:S02]  /*8390*/  IMAD.IADD R13, R17, 0x1, R18.reuse ;  /* 0x00000001110d7824 */ /* 0x102fe400078e0212 */
[----:B------:R-:W-:Y:S01]  /*83a0*/  IMAD.IADD R14, R19, 0x1, R18 ;  /* 0x00000001130e7824 */ /* 0x000fe200078e0212 */
[----:B------:R-:W-:Y:S06]  /*83b0*/  @P0 BRA `(.L_x_1296) ;  /* 0x00000000005c0947 */ /* 0x000fec0003800000 */
[----:B------:R-:W-:Y:S01]  /*83c0*/  IMAD R15, R2, UR56, R18 ;  /* 0x00000038020f7c24 */ /* 0x000fe2000f8e0212 */
[----:B------:R-:W-:Y:S03]  /*83d0*/  BSSY B0, `(.L_x_1297) ;  /* 0x0000011000007945 */ /* 0x000fe60003800000 */
[----:B------:R-:W-:-:S05]  /*83e0*/  VIADD R15, R15, -UR55 ;  /* 0x800000370f0f7c36 */ /* 0x000fca0008000000 */
[----:B------:R-:W-:-:S13]  /*83f0*/  ISETP.GT.AND P0, PT, R15, -0x1, PT ;  /* 0xffffffff0f00780c */ /* 0x000fda0003f04270 */
[----:B------:R-:W-:Y:S05]  /*8400*/  @P0 BRA `(.L_x_1298) ;  /* 0x0000000000200947 */ /* 0x000fea0003800000 */
[----:B------:R-:W-:Y:S01]  /*8410*/  IMAD.U32 R22, RZ, RZ, UR51 ;  /* 0x00000033ff167e24 */ /* 0x000fe2000f8e00ff */
[----:B------:R-:W-:-:S04]  /*8420*/  LOP3.LUT R15, RZ, R15, RZ, 0x33, !PT ;  /* 0x0000000fff0f7212 */ /* 0x000fc800078e33ff */
[----:B------:R-:W-:-:S13]  /*8430*/  ISETP.NE.AND P0, PT, R22, 0x1, PT ;  /* 0x000000011600780c */ /* 0x000fda0003f05270 */
[----:B------:R-:W1:Y:S02]  /*8440*/  @P0 LDC.64 R184, c[0x0][0x9e8] ;  /* 0x00027a00ffb80b82 */ /* 0x000e640000000a00 */
[----:B-1----:R-:W-:-:S05]  /*8450*/  @P0 IMAD.HI.U32 R18, R15, R184, RZ ;  /* 0x000000b80f120227 */ /* 0x002fca00078e00ff */
[----:B------:R-:W-:-:S04]  /*8460*/  @P0 SHF.R.U32.HI R15, RZ, R185, R18 ;  /* 0x000000b9ff0f0219 */ /* 0x000fc80000011612 */
[----:B------:R-:W-:Y:S01]  /*8470*/  LOP3.LUT R15, RZ, R15, RZ, 0x33, !PT ;  /* 0x0000000fff0f7212 */ /* 0x000fe200078e33ff */
[----:B------:R-:W-:Y:S06]  /*8480*/  BRA `(.L_x_1299) ;  /* 0x0000000000147947 */ /* 0x000fec0003800000 */
.L_x_1298:
[----:B------:R-:W-:-:S05]  /*8490*/  IMAD.U32 R22, RZ, RZ, UR51 ;  /* 0x00000033ff167e24 */ /* 0x000fca000f8e00ff */
[----:B------:R-:W-:-:S13]  /*84a0*/  ISETP.NE.AND P0, PT, R22, 0x1, PT ;  /* 0x000000011600780c */ /* 0x000fda0003f05270 */
[----:B------:R-:W1:Y:S02]  /*84b0*/  @P0 LDC.64 R184, c[0x0][0x9e8] ;  /* 0x00027a00ffb80b82 */ /* 0x000e640000000a00 */
[----:B-1----:R-:W-:-:S05]  /*84c0*/  @P0 IMAD.HI.U32 R18, R15, R184, RZ ;  /* 0x000000b80f120227 */ /* 0x002fca00078e00ff */
[----:B------:R-:W-:-:S07]  /*84d0*/  @P0 SHF.R.U32.HI R15, RZ, R185, R18 ;  /* 0x000000b9ff0f0219 */ /* 0x000fce0000011612 */
.L_x_1299:
[----:B------:R-:W-:Y:S05]  /*84e0*/  BSYNC B0 ;  /* 0x0000000000007941 */ /* 0x000fea0003800000 */
.L_x_1297:
[----:B------:R-:W-:-:S04]  /*84f0*/  IMAD R15, R15, R22, -R20 ;  /* 0x000000160f0f7224 */ /* 0x000fc800078e0a14 */
[----:B------:R-:W-:-:S05]  /*8500*/  IMAD R15, R0, -0x2, R15 ;  /* 0xfffffffe000f7824 */ /* 0x000fca00078e020f */
[----:B------:R-:W-:Y:S02]  /*8510*/  VIADDMNMX R13, R15, R22, R13, PT ;  /* 0x000000160f0d7246 */ /* 0x000fe4000380010d */
[----:B------:R-:W-:-:S07]  /*8520*/  VIMNMX R14, R14, R15, !PT ;  /* 0x0000000f0e0e7248 */ /* 0x000fce0007fe0100 */
.L_x_1296:
[----:B------:R-:W-:Y:S01]  /*8530*/  ISETP.GT.AND P0, PT, R10, -0x1, PT ;  /* 0xffffffff0a00780c */ /* 0x000fe20003f04270 */
[----:B------:R-:W1:Y:S01]  /*8540*/  SHFL.IDX PT, R8, R8, 0x1, 0x1c1f ;  /* 0x003c1f0008087f89 */ /* 0x000e6200000e0000 */
[----:B------:R-:W-:Y:S02]  /*8550*/  UISETP.NE.AND UP1, UPT, UR43, URZ, UPT ;  /* 0x0000003f2b00728c */ /* 0x000fe4000bf25270 */
[C---:B------:R-:W-:Y:S02]  /*8560*/  ISETP.GT.AND P3, PT, R14.reuse, 0x10, P0 ;  /* 0x000000100e00780c */ /* 0x040fe40000764270 */
[C---:B------:R-:W-:Y:S02]  /*8570*/  ISETP.GT.AND P5, PT, R14.reuse, RZ, P0 ;  /* 0x000000ff0e00720c */ /* 0x040fe400007a4270 */
[----:B------:R-:W-:Y:S02]  /*8580*/  ISETP.LT.OR P3, PT, R13, 0x11, P3 ;  /* 0x000000110d00780c */ /* 0x000fe40001f61670 */
[----:B------:R-:W-:-:S02]  /*8590*/  ISETP.GT.AND P6, PT, R14, 0x1, P0 ;  /* 0x000000010e00780c */ /* 0x000fc400007c4270 */
[C---:B------:R-:W-:Y:S02]  /*85a0*/  ISETP.GT.AND P1, PT, R14.reuse, 0x8, P0 ;  /* 0x000000080e00780c */ /* 0x040fe40000724270 */
[----:B------:R-:W-:Y:S02]  /*85b0*/  ISETP.GT.AND P4, PT, R14, 0x9, P0 ;  /* 0x000000090e00780c */ /* 0x000fe40000784270 */
[----:B------:R-:W-:Y:S02]  /*85c0*/  FSEL R160, R160, -INF , !P3 ;  /* 0xff800000a0a07808 */ /* 0x000fe40005800000 */
[----:B------:R-:W-:Y:S02]  /*85d0*/  ISETP.GT.AND P3, PT, R14, 0x28, P0 ;  /* 0x000000280e00780c */ /* 0x000fe40000764270 */
[C---:B------:R-:W-:Y:S02]  /*85e0*/  ISETP.LT.OR P5, PT, R13.reuse, 0x1, P5 ;  /* 0x000000010d00780c */ /* 0x040fe40002fa1670 */
[----:B------:R-:W-:-:S02]  /*85f0*/  ISETP.LT.OR P6, PT, R13, 0x2, P6 ;  /* 0x000000020d00780c */ /* 0x000fc400037c1670 */
[C---:B------:R-:W-:Y:S02]  /*8600*/  ISETP.LT.OR P1, PT, R13.reuse, 0x9, P1 ;  /* 0x000000090d00780c */ /* 0x040fe40000f21670 */
        /* <DEDUP_REMOVED lines=27> */
[----:B------:R-:W-:Y:S01]  /*87c0*/  ISETP.GT.AND P4, PT, R14, 0x39, P0 ;  /* 0x000000390e00780c */ /* 0x000fe20000784270 */
[----:B-1----:R-:W-:Y:S01]  /*87d0*/  IMAD.IADD R14, R19, 0x1, R8 ;  /* 0x00000001130e7824 */ /* 0x002fe200078e0208 */
        /* <DEDUP_REMOVED lines=25> */
.L_x_1302:
[----:B------:R-:W-:-:S05]  /*8970*/  IMAD.U32 R18, RZ, RZ, UR51 ;  /* 0x00000033ff127e24 */ /* 0x000fca000f8e00ff */
[----:B------:R-:W-:-:S13]  /*8980*/  ISETP.NE.AND P1, PT, R18, 0x1, PT ;  /* 0x000000011200780c */ /* 0x000fda0003f25270 */
[----:B------:R-:W1:Y:S02]  /*8990*/  @P1 LDC.64 R22, c[0x0][0x9e8] ;  /* 0x00027a00ff161b82 */ /* 0x000e640000000a00 */
[----:B-1----:R-:W-:-:S05]  /*89a0*/  @P1 IMAD.HI.U32 R8, R17, R22, RZ ;  /* 0x0000001611081227 */ /* 0x002fca00078e00ff */
[----:B------:R-:W-:-:S07]  /*89b0*/  @P1 SHF.R.U32.HI R17, RZ, R23, R8 ;  /* 0x00000017ff111219 */ /* 0x000fce0000011608 */
.L_x_1303:
[----:B------:R-:W-:Y:S05]  /*89c0*/  BSYNC B0 ;  /* 0x0000000000007941 */ /* 0x000fea0003800000 */
.L_x_1301:
[----:B------:R-:W-:-:S04]  /*89d0*/  IMAD R17, R17, R18, -R20 ;  /* 0x0000001211117224 */ /* 0x000fc800078e0a14 */
[----:B------:R-:W-:-:S05]  /*89e0*/  IMAD R17, R0, -0x2, R17 ;  /* 0xfffffffe00117824 */ /* 0x000fca00078e0211 */
[----:B------:R-:W-:Y:S02]  /*89f0*/  VIADDMNMX R13, R17, R18, R13, PT ;  /* 0x00000012110d7246 */ /* 0x000fe4000380010d */
[----:B------:R-:W-:-:S07]  /*8a00*/  VIMNMX R14, R14, R17, !PT ;  /* 0x000000110e0e7248 */ /* 0x000fce0007fe0100 */
.L_x_1300:
[----:B------:R-:W-:Y:S02]  /*8a10*/  FMNMX.FTZ R8, R15, R12, !PT ;  /* 0x0000000c0f087209 */ /* 0x000fe40007810000 */
        /* <DEDUP_REMOVED lines=10> */
[----:B------:R-:W-:-:S02]  /*8ac0*/  FSEL R154, R154, -INF , !P4 ;  /* 0xff8000009a9a7808 */ /* 0x000fc40006000000 */
        /* <DEDUP_REMOVED lines=15> */
[----:B------:R-:W-:Y:S02]  /*8bc0*/  FSEL R159, R159, -INF , !P1 ;  /* 0xff8000009f9f7808 */ /* 0x000fe40004800000 */
[----:B------:R-:W-:Y:S02]  /*8bd0*/  FMNMX.FTZ R8, R180, R17, !PT ;  /* 0x00000011b4087209 */ /* 0x000fe40007810000 */
[----:B------:R-:W-:-:S02]  /*8be0*/  ISETP.LT.OR P5, PT, R13, 0x11, P5 ;  /* 0x000000110d00780c */ /* 0x000fc40002fa1670 */
[----:B------:R-:W-:Y:S02]  /*8bf0*/  FMNMX.FTZ R17, R181, R8, !PT ;  /* 0x00000008b5117209 */ /* 0x000fe40007810000 */
[----:B------:R-:W-:Y:S02]  /*8c00*/  ISETP.GT.AND P2, PT, R14, 0x18, P0 ;  /* 0x000000180e00780c */ /* 0x000fe40000744270 */
[----:B------:R-:W-:Y:S01]  /*8c10*/  ISETP.LT.OR P6, PT, R13, 0x12, P6 ;  /* 0x000000120d00780c */ /* 0x000fe200037c1670 */
[----:B------:R-:W1:Y:S01]  /*8c20*/  SHFL.BFLY PT, R8, R17, 0x2, 0x1f ;  /* 0x0c401f0011087f89 */ /* 0x000e6200000e0000 */
[----:B------:R-:W-:Y:S02]  /*8c30*/  FSEL R162, R162, -INF , !P5 ;  /* 0xff800000a2a27808 */ /* 0x000fe40006800000 */
[----:B------:R-:W-:Y:S02]  /*8c40*/  ISETP.GT.AND P3, PT, R14, 0x19, P0 ;  /* 0x000000190e00780c */ /* 0x000fe40000764270 */
[----:B------:R-:W-:-:S02]  /*8c50*/  FSEL R163, R163, -INF , !P6 ;  /* 0xff800000a3a37808 */ /* 0x000fc40007000000 */
[C---:B------:R-:W-:Y:S02]  /*8c60*/  ISETP.LT.OR P2, PT, R13.reuse, 0x19, P2 ;  /* 0x000000190d00780c */ /* 0x040fe40001741670 */
[----:B------:R-:W-:Y:S02]  /*8c70*/  ISETP.GT.AND P4, PT, R14, 0x20, P0 ;  /* 0x000000200e00780c */ /* 0x000fe40000784270 */
[C---:B------:R-:W-:Y:S02]  /*8c80*/  ISETP.LT.OR P3, PT, R13.reuse, 0x1a, P3 ;  /* 0x0000001a0d00780c */ /* 0x040fe40001f61670 */
[----:B------:R-:W-:Y:S02]  /*8c90*/  FSEL R166, R166, -INF , !P2 ;  /* 0xff800000a6a67808 */ /* 0x000fe40005000000 */
[----:B------:R-:W-:Y:S02]  /*8ca0*/  ISETP.GT.AND P1, PT, R14, 0x21, P0 ;  /* 0x000000210e00780c */ /* 0x000fe40000724270 */
[----:B------:R-:W-:-:S02]  /*8cb0*/  ISETP.LT.OR P4, PT, R13, 0x21, P4 ;  /* 0x000000210d00780c */ /* 0x000fc40002781670 */
[----:B------:R-:W-:Y:S02]  /*8cc0*/  FSEL R167, R167, -INF , !P3 ;  /* 0xff800000a7a77808 */ /* 0x000fe40005800000 */
[----:B------:R-:W-:Y:S02]  /*8cd0*/  ISETP.LT.OR P1, PT, R13, 0x22, P1 ;  /* 0x000000220d00780c */ /* 0x000fe40000f21670 */
[----:B------:R-:W-:Y:S02]  /*8ce0*/  ISETP.GT.AND P5, PT, R14, 0x28, P0 ;  /* 0x000000280e00780c */ /* 0x000fe400007a4270 */
[----:B-1----:R-:W-:Y:S02]  /*8cf0*/  FMNMX.FTZ R18, R17, R8, !PT ;  /* 0x0000000811127209 */ /* 0x002fe40007810000 */
[----:B------:R-:W-:Y:S02]  /*8d00*/  FSEL R170, R170, -INF , !P4 ;  /* 0xff800000aaaa7808 */ /* 0x000fe40006000000 */
[----:B------:R-:W-:Y:S01]  /*8d10*/  FSEL R171, R171, -INF , !P1 ;  /* 0xff800000abab7808 */ /* 0x000fe20004800000 */
[----:B------:R-:W1:Y:S01]  /*8d20*/  SHFL.BFLY PT, R19, R18, 0x1, 0x1f ;  /* 0x0c201f0012137f89 */ /* 0x000e6200000e0000 */
[----:B------:R-:W-:-:S02]  /*8d30*/  ISETP.GT.AND P6, PT, R14, 0x29, P0 ;  /* 0x000000290e00780c */ /* 0x000fc400007c4270 */
[C---:B------:R-:W-:Y:S02]  /*8d40*/  ISETP.GT.AND P2, PT, R14.reuse, 0x30, P0 ;  /* 0x000000300e00780c */ /* 0x040fe40000744270 */
[C---:B------:R-:W-:Y:S02]  /*8d50*/  ISETP.GT.AND P4, PT, R14.reuse, 0x31, P0 ;  /* 0x000000310e00780c */ /* 0x040fe40000784270 */
[C---:B------:R-:W-:Y:S02]  /*8d60*/  ISETP.GT.AND P1, PT, R14.reuse, 0x38, P0 ;  /* 0x000000380e00780c */ /* 0x040fe40000724270 */
[----:B------:R-:W-:Y:S02]  /*8d70*/  ISETP.GT.AND P0, PT, R14, 0x39, P0 ;  /* 0x000000390e00780c */ /* 0x000fe40000704270 */
[C---:B------:R-:W-:Y:S02]  /*8d80*/  ISETP.LT.OR P5, PT, R13.reuse, 0x29, P5 ;  /* 0x000000290d00780c */ /* 0x040fe40002fa1670 */
[----:B------:R-:W-:-:S02]  /*8d90*/  ISETP.LT.OR P6, PT, R13, 0x2a, P6 ;  /* 0x0000002a0d00780c */ /* 0x000fc400037c1670 */
[----:B------:R-:W-:Y:S02]  /*8da0*/  FSEL R174, R174, -INF , !P5 ;  /* 0xff800000aeae7808 */ /* 0x000fe40006800000 */
[----:B------:R-:W-:Y:S02]  /*8db0*/  ISETP.LT.OR P2, PT, R13, 0x31, P2 ;  /* 0x000000310d00780c */ /* 0x000fe40001741670 */
[----:B------:R-:W-:Y:S02]  /*8dc0*/  FSEL R175, R175, -INF , !P6 ;  /* 0xff800000afaf7808 */ /* 0x000fe40007000000 */
[----:B------:R-:W-:Y:S02]  /*8dd0*/  ISETP.LT.OR P4, PT, R13, 0x32, P4 ;  /* 0x000000320d00780c */ /* 0x000fe40002781670 */
[----:B------:R-:W-:Y:S02]  /*8de0*/  FSEL R178, R178, -INF , !P2 ;  /* 0xff800000b2b27808 */ /* 0x000fe40005000000 */
[----:B-1----:R-:W-:Y:S01]  /*8df0*/  FMNMX.FTZ R8, R18, R19, !PT ;  /* 0x0000001312087209 */ /* 0x002fe20007810000 */
[----:B------:R-:W-:Y:S01]  /*8e00*/  IMAD.U32 R19, RZ, RZ, UR39 ;  /* 0x00000027ff137e24 */ /* 0x000fe2000f8e00ff */
[----:B------:R-:W-:-:S02]  /*8e10*/  FMNMX.FTZ R18, R154, R11, !PT ;  /* 0x0000000b9a127209 */ /* 0x000fc40007810000 */
[----:B------:R-:W-:Y:S01]  /*8e20*/  ISETP.LT.OR P1, PT, R13, 0x39, P1 ;  /* 0x000000390d00780c */ /* 0x000fe20000f21670 */
[----:B------:R-:W-:-:S01]  /*8e30*/  FFMA.FTZ R19, R8, R19, -8 ;  /* 0xc100000008137423 */ /* 0x000fc20000010013 */
[----:B------:R-:W-:Y:S02]  /*8e40*/  FMNMX.FTZ R17, R155, R18, !PT ;  /* 0x000000129b117209 */ /* 0x000fe40007810000 */
[----:B------:R-:W-:Y:S02]  /*8e50*/  FSEL R179, R179, -INF , !P4 ;  /* 0xff800000b3b37808 */ /* 0x000fe40006000000 */
[----:B------:R-:W-:Y:S02]  /*8e60*/  FMNMX.FTZ R18, R158, R17, !PT ;  /* 0x000000119e127209 */ /* 0x000fe40007810000 */
[----:B------:R-:W-:Y:S02]  /*8e70*/  ISETP.LT.OR P0, PT, R13, 0x3a, P0 ;  /* 0x0000003a0d00780c */ /* 0x000fe40000701670 */
[----:B------:R-:W-:-:S02]  /*8e80*/  FMNMX.FTZ R17, R159, R18, !PT ;  /* 0x000000129f117209 */ /* 0x000fc40007810000 */
[----:B------:R-:W-:Y:S02]  /*8e90*/  FSEL R182, R182, -INF , !P1 ;  /* 0xff800000b6b67808 */ /* 0x000fe40004800000 */
[----:B------:R-:W-:Y:S02]  /*8ea0*/  FMNMX.FTZ R18, R162, R17, !PT ;  /* 0x00000011a2127209 */ /* 0x000fe40007810000 */
[----:B------:R-:W-:Y:S02]  /*8eb0*/  FSEL R183, R183, -INF , !P0 ;  /* 0xff800000b7b77808 */ /* 0x000fe40004000000 */
[----:B------:R-:W-:Y:S02]  /*8ec0*/  FMNMX.FTZ R17, R163, R18, !PT ;  /* 0x00000012a3117209 */ /* 0x000fe40007810000 */
[----:B------:R-:W-:Y:S02]  /*8ed0*/  FSETP.NEU.FTZ.AND P3, PT, R8, -INF , PT ;  /* 0xff8000000800780b */ /* 0x000fe40003f7d000 */
[----:B------:R-:W-:-:S02]  /*8ee0*/  FMNMX.FTZ R18, R166, R17, !PT ;  /* 0x00000011a6127209 */ /* 0x000fc40007810000 */
[----:B------:R-:W-:Y:S02]  /*8ef0*/  FSEL R184, R19, RZ, P3 ;  /* 0x000000ff13b87208 */ /* 0x000fe40001800000 */
[----:B------:R-:W-:-:S03]  /*8f00*/  FMNMX.FTZ R17, R167, R18, !PT ;  /* 0x00000012a7117209 */ /* 0x000fc60007810000 */
[--C-:B------:R-:W-:Y:S01]  /*8f10*/  FFMA.FTZ R20, R164, UR39, -R184.reuse ;  /* 0x00000027a4147c23 */ /* 0x100fe200080108b8 */
[----:B------:R-:W-:Y:S01]  /*8f20*/  FMNMX.FTZ R14, R170, R17, !PT ;  /* 0x00000011aa0e7209 */ /* 0x000fe20007810000 */
[--C-:B------:R-:W-:Y:S01]  /*8f30*/  FFMA.FTZ R156, R156, UR39, -R184.reuse ;  /* 0x000000279c9c7c23 */ /* 0x100fe200080108b8 */
[----:B------:R-:W-:-:S01]  /*8f40*/  FFMA.FTZ R21, R165, UR39, -R184 ;  /* 0x00000027a5157c23 */ /* 0x000fc200080108b8 */
[----:B------:R-:W-:Y:S01]  /*8f50*/  FSEL R165, R8, RZ, P3 ;  /* 0x000000ff08a57208 */ /* 0x000fe20001800000 */
[----:B------:R-:W-:-:S01]  /*8f60*/  FFMA.FTZ R15, R15, UR39, -R184 ;  /* 0x000000270f0f7c23 */ /* 0x000fc200080108b8 */
[----:B------:R-:W-:Y:S01]  /*8f70*/  FMNMX.FTZ R17, R171, R14, !PT ;  /* 0x0000000eab117209 */ /* 0x000fe20007810000 */
[----:B------:R-:W-:-:S01]  /*8f80*/  FFMA.FTZ R152, R153, UR39, -R184 ;  /* 0x0000002799987c23 */ /* 0x000fc200080108b8 */
[----:B------:R-:W-:Y:S01]  /*8f90*/  FFMA.FTZ R23, R169, UR39, -R184 ;  /* 0x00000027a9177c23 */ /* 0x000fe200080108b8 */
[----:B------:R-:W-:-:S01]  /*8fa0*/  FADD.FTZ R165, -R165, R12 ;  /* 0x0000000ca5a57221 */ /* 0x000fc20000010100 */
[----:B------:R-:W-:Y:S01]  /*8fb0*/  FMNMX.FTZ R14, R174, R17, !PT ;  /* 0x00000011ae0e7209 */ /* 0x000fe20007810000 */
[----:B------:R-:W-:Y:S01]  /*8fc0*/  MUFU.EX2 R15, R15 ;  /* 0x0000000f000f7308 */ /* 0x000fe20000000800 */
[----:B------:R-:W-:-:S01]  /*8fd0*/  FFMA.FTZ R160, R160, UR39, -R184 ;  /* 0x00000027a0a07c23 */ /* 0x000fc200080108b8 */
[----:B------:R-:W-:Y:S01]  /*8fe0*/  FMUL.FTZ R12, R165, UR39 ;  /* 0x00000027a50c7c20 */ /* 0x000fe20008410000 */
        /* <DEDUP_REMOVED lines=9> */
[----:B------:R-:W-:-:S03]  /*9080*/  FFMA.FTZ R181, R181, UR39, -R184 ;  /* 0x00000027b5b57c23 */ /* 0x000fc600080108b8 */
[----:B------:R-:W-:Y:S01]  /*9090*/  FMNMX.FTZ R18, R182, R13, !PT ;  /* 0x0000000db6127209 */ /* 0x000fe20007810000 */
[----:B------:R-:W3:Y:S01]  /*90a0*/  MUFU.EX2 R12, R12 ;  /* 0x0000000c000c7308 */ /* 0x000ee20000000800 */
[----:B-1----:R-:W-:-:S01]  /*90b0*/  FFMA.FTZ R156, R168, UR39, -R184 ;  /* 0x00000027a89c7c23 */ /* 0x002fc200080108b8 */
[----:B------:R-:W-:Y:S01]  /*90c0*/  IMAD.U32 R168, RZ, RZ, UR39 ;  /* 0x00000027ffa87e24 */ /* 0x000fe2000f8e00ff */
[----:B------:R-:W-:-:S05]  /*90d0*/  FMNMX.FTZ R13, R183, R18, !PT ;  /* 0x00000012b70d7209 */ /* 0x000fca0007810000 */
[----:B------:R-:W1:Y:S01]  /*90e0*/  SHFL.BFLY PT, R22, R13, 0x2, 0x1f ;  /* 0x0c401f000d167f89 */ /* 0x000e6200000e0000 */
[----:B------:R-:W4:Y:S08]  /*90f0*/  MUFU.EX2 R152, R152 ;  /* 0x0000009800987308 */ /* 0x000f300000000800 */
        /* <DEDUP_REMOVED lines=8> */
[----:B------:R3:W-:Y:S01]  /*9180*/  MUFU.EX2 R18, R160 ;  /* 0x000000a000127308 */ /* 0x0007e20000000800 */
[-C--:B------:R-:W-:Y:S01]  /*9190*/  FMUL.FTZ R37, R37, R12.reuse ;  /* 0x0000000c25257220 */ /* 0x080fe20000410000 */
[-C--:B------:R-:W-:Y:S01]  /*91a0*/  FMUL.FTZ R40, R40, R12.reuse ;  /* 0x0000000c28287220 */ /* 0x080fe20000410000 */
[-C--:B------:R-:W-:Y:S01]  /*91b0*/  FMUL.FTZ R41, R41, R12.reuse ;  /* 0x0000000c29297220 */ /* 0x080fe20000410000 */
[-C--:B------:R-:W-:Y:S01]  /*91c0*/  FMUL.FTZ R44, R44, R12.reuse ;  /* 0x0000000c2c2c7220 */ /* 0x080fe20000410000 */
[-C--:B------:R-:W-:Y:S01]  /*91d0*/  FMUL.FTZ R45, R45, R12.reuse ;  /* 0x0000000c2d2d7220 */ /* 0x080fe20000410000 */
[----:B------:R-:W-:Y:S01]  /*91e0*/  FMUL.FTZ R48, R48, R12 ;  /* 0x0000000c30307220 */ /* 0x000fe20000410000 */
[----:B-1----:R-:W-:Y:S01]  /*91f0*/  FMNMX.FTZ R164, R13, R22, !PT ;  /* 0x000000160da47209 */ /* 0x002fe20007810000 */
[--C-:B------:R-:W-:Y:S01]  /*9200*/  FFMA.FTZ R22, R172, UR39, -R184.reuse ;  /* 0x00000027ac167c23 */ /* 0x100fe200080108b8 */
[----:B------:R-:W-:Y:S01]  /*9210*/  MUFU.EX2 R19, R19 ;  /* 0x0000001300137308 */ /* 0x000fe20000000800 */
[----:B---3--:R-:W-:-:S01]  /*9220*/  FFMA.FTZ R160, R177, UR39, -R184 ;  /* 0x00000027b1a07c23 */ /* 0x008fc200080108b8 */
[-C--:B------:R-:W-:Y:S01]  /*9230*/  FMUL.FTZ R49, R49, R12.reuse ;  /* 0x0000000c31317220 */ /* 0x080fe20000410000 */
[----:B------:R-:W1:Y:S01]  /*9240*/  SHFL.BFLY PT, R13, R164, 0x1, 0x1f ;  /* 0x0c201f00a40d7f89 */ /* 0x000e6200000e0000 */
        /* <DEDUP_REMOVED lines=23> */
[----:B-1----:R-:W-:Y:S01]  /*93c0*/  FMNMX.FTZ R13, R164, R13, !PT ;  /* 0x0000000da40d7209 */ /* 0x002fe20007810000 */
[-C--:B------:R-:W-:Y:S01]  /*93d0*/  FMUL.FTZ R92, R92, R12.reuse ;  /* 0x0000000c5c5c7220 */ /* 0x080fe20000410000 */
[-C--:B------:R-:W-:Y:S01]  /*93e0*/  FMUL.FTZ R93, R93, R12.reuse ;  /* 0x0000000c5d5d7220 */ /* 0x080fe20000410000 */
[----:B------:R-:W-:Y:S01]  /*93f0*/  FMUL.FTZ R96, R96, R12 ;  /* 0x0000000c60607220 */ /* 0x000fe20000410000 */
[C---:B------:R-:W-:Y:S01]  /*9400*/  FSETP.NEU.FTZ.AND P0, PT, R13.reuse, -INF , PT ;  /* 0xff8000000d00780b */ /* 0x040fe20003f1d000 */
[----:B------:R-:W-:Y:S01]  /*9410*/  FFMA.FTZ R168, R13, R168, -8 ;  /* 0xc10000000da87423 */ /* 0x000fe200000100a8 */
[----:B------:R-:W-:Y:S01]  /*9420*/  MUFU.EX2 R23, R23 ;  /* 0x0000001700177308 */ /* 0x000fe20000000800 */
[-C--:B------:R-:W-:Y:S01]  /*9430*/  FMUL.FTZ R97, R97, R12.reuse ;  /* 0x0000000c61617220 */ /* 0x080fe20000410000 */
[-C--:B------:R-:W-:Y:S01]  /*9440*/  FMUL.FTZ R100, R100, R12.reuse ;  /* 0x0000000c64647220 */ /* 0x080fe20000410000 */
[-C--:B------:R-:W-:Y:S01]  /*9450*/  FMUL.FTZ R101, R101, R12.reuse ;  /* 0x0000000c65657220 */ /* 0x080fe20000410000 */
[----:B------:R-:W-:Y:S01]  /*9460*/  FSEL R165, R168, RZ, P0 ;  /* 0x000000ffa8a57208 */ /* 0x000fe20000000000 */
[-C--:B------:R-:W-:Y:S01]  /*9470*/  FMUL.FTZ R104, R104, R12.reuse ;  /* 0x0000000c68687220 */ /* 0x080fe20000410000 */
[-C--:B------:R-:W-:Y:S01]  /*9480*/  FMUL.FTZ R105, R105, R12.reuse ;  /* 0x0000000c69697220 */ /* 0x080fe20000410000 */
[----:B------:R-:W-:Y:S01]  /*9490*/  FMUL.FTZ R108, R108, R12 ;  /* 0x0000000c6c6c7220 */ /* 0x000fe20000410000 */
[----:B------:R-:W-:Y:S01]  /*94a0*/  MUFU.EX2 R22, R22 ;  /* 0x0000001600167308 */ /* 0x000fe20000000800 */
[----:B------:R-:W-:-:S01]  /*94b0*/  FFMA.FTZ R168, R154, UR39, -R165 ;  /* 0x000000279aa87c23 */ /* 0x000fc200080108a5 */
[--C-:B------:R-:W-:Y:S01]  /*94c0*/  FFMA.FTZ R154, R158, UR39, -R165.reuse ;  /* 0x000000279e9a7c23 */ /* 0x100fe200080108a5 */
[----:B------:R-:W-:Y:S01]  /*94d0*/  FSEL R158, R13, RZ, P0 ;  /* 0x000000ff0d9e7208 */ /* 0x000fe20000000000 */
[--C-:B------:R-:W-:Y:S01]  /*94e0*/  FFMA.FTZ R155, R155, UR39, -R165.reuse ;  /* 0x000000279b9b7c23 */ /* 0x100fe200080108a5 */
[----:B------:R-:W-:-:S01]  /*94f0*/  FFMA.FTZ R169, R159, UR39, -R165 ;  /* 0x000000279fa97c23 */ /* 0x000fc200080108a5 */
[--C-:B------:R-:W-:Y:S01]  /*9500*/  FFMA.FTZ R159, R162, UR39, -R165.reuse ;  /* 0x00000027a29f7c23 */ /* 0x100fe200080108a5 */
[----:B------:R-:W-:-:S01]  /*9510*/  FFMA.FTZ R172, R166, UR39, -R165 ;  /* 0x00000027a6ac7c23 */ /* 0x000fc200080108a5 */
[----:B------:R-:W-:Y:S01]  /*9520*/  FADD.FTZ R158, -R158, R11 ;  /* 0x0000000b9e9e7221 */ /* 0x000fe20000010100 */
[----:B------:R-:W-:Y:S01]  /*9530*/  MUFU.EX2 R168, R168 ;  /* 0x000000a800a87308 */ /* 0x000fe20000000800 */
[----:B------:R-:W-:-:S01]  /*9540*/  FFMA.FTZ R162, R163, UR39, -R165 ;  /* 0x00000027a3a27c23 */ /* 0x000fc200080108a5 */
[----:B------:R-:W-:Y:S01]  /*9550*/  FFMA.FTZ R166, R171, UR39, -R165 ;  /* 0x00000027aba67c23 */ /* 0x000fe200080108a5 */
[----:B------:R-:W-:Y:S01]  /*9560*/  FMUL.FTZ R11, R158, UR39 ;  /* 0x000000279e0b7c20 */ /* 0x000fe20008410000 */
[----:B------:R-:W-:Y:S01]  /*9570*/  FFMA.FTZ R171, R12, R4, R15 ;  /* 0x000000040cab7223 */ /* 0x000fe2000001000f */
[----:B------:R-:W-:-:S01]  /*9580*/  FFMA.FTZ R167, R167, UR39, -R165 ;  /* 0x00000027a7a77c23 */ /* 0x000fc200080108a5 */
[--C-:B------:R-:W-:Y:S01]  /*9590*/  FFMA.FTZ R163, R170, UR39, -R165.reuse ;  /* 0x00000027aaa37c23 */ /* 0x100fe200080108a5 */
[----:B------:R-:W-:-:S01]  /*95a0*/  FFMA.FTZ R174, R174, UR39, -R165 ;  /* 0x00000027aeae7c23 */ /* 0x000fc200080108a5 */
[----:B------:R-:W-:Y:S01]  /*95b0*/  MUFU.EX2 R155, R155 ;  /* 0x0000009b009b7308 */ /* 0x000fe20000000800 */
[----:B----4-:R-:W-:-:S01]  /*95c0*/  FADD.FTZ R171, R152, R171 ;  /* 0x000000ab98ab7221 */ /* 0x010fc20000010000 */
[--C-:B------:R-:W-:Y:S01]  /*95d0*/  FFMA.FTZ R175, R175, UR39, -R165.reuse ;  /* 0x00000027afaf7c23 */ /* 0x100fe200080108a5 */
[----:B------:R-:W-:-:S01]  /*95e0*/  FFMA.FTZ R178, R178, UR39, -R165 ;  /* 0x00000027b2b27c23 */ /* 0x000fc200080108a5 */
[--C-:B------:R-:W-:Y:S01]  /*95f0*/  FFMA.FTZ R179, R179, UR39, -R165.reuse ;  /* 0x00000027b3b37c23 */ /* 0x100fe200080108a5 */
[----:B------:R-:W-:-:S01]  /*9600*/  FFMA.FTZ R182, R182, UR39, -R165 ;  /* 0x00000027b6b67c23 */ /* 0x000fc200080108a5 */
[----:B------:R-:W-:Y:S01]  /*9610*/  FFMA.FTZ R165, R183, UR39, -R165 ;  /* 0x00000027b7a57c23 */ /* 0x000fe200080108a5 */
[----:B------:R-:W-:Y:S01]  /*9620*/  PLOP3.LUT P0, PT, PT, PT, UP0, 0x40, 0x0 ;  /* 0x000000000000781c */ /* 0x000fe20003f0e808 */
[----:B------:R-:W1:Y:S01]  /*9630*/  MUFU.EX2 R11, R11 ;  /* 0x0000000b000b7308 */ /* 0x000e620000000800 */
[-C--:B------:R-:W-:Y:S01]  /*9640*/  FMUL.FTZ R109, R109, R12.reuse ;  /* 0x0000000c6d6d7220 */ /* 0x080fe20000410000 */
[-C--:B------:R-:W-:Y:S01]  /*9650*/  FMUL.FTZ R112, R112, R12.reuse ;  /* 0x0000000c70707220 */ /* 0x080fe20000410000 */
        /* <DEDUP_REMOVED lines=14> */
[----:B-1----:R-:W-:-:S01]  /*9740*/  FFMA.FTZ R4, R11, R5, R168 ;  /* 0x000000050b047223 */ /* 0x002fc200000100a8 */
[-C--:B------:R-:W-:Y:S01]  /*9750*/  FMUL.FTZ R137, R137, R12.reuse ;  /* 0x0000000c89897220 */ /* 0x080fe20000410000 */
[-C--:B------:R-:W-:Y:S01]  /*9760*/  FMUL.FTZ R140, R140, R12.reuse ;  /* 0x0000000c8c8c7220 */ /* 0x080fe20000410000 */
[----:B------:R-:W-:Y:S01]  /*9770*/  FMUL.FTZ R141, R141, R12 ;  /* 0x0000000c8d8d7220 */ /* 0x000fe20000410000 */
[----:B------:R-:W-:-:S01]  /*9780*/  FADD.FTZ R5, R155, R4 ;  /* 0x000000049b057221 */ /* 0x000fc20000010000 */
[----:B------:R-:W-:Y:S01]  /*9790*/  FADD.FTZ R4, R14, R171 ;  /* 0x000000ab0e047221 */ /* 0x000fe20000010000 */
[----:B------:R-:W-:Y:S01]  /*97a0*/  FMUL.FTZ R144, R144, R12 ;  /* 0x0000000c90907220 */ /* 0x000fe20000410000 */
[----:B------:R-:W1:Y:S01]  /*97b0*/  MUFU.EX2 R159, R159 ;  /* 0x0000009f009f7308 */ /* 0x000e620000000800 */
[----:B---3--:R-:W-:-:S01]  /*97c0*/  FADD.FTZ R158, R154, R5 ;  /* 0x000000059a9e7221 */ /* 0x008fc20000010000 */
[----:B------:R-:W-:Y:S01]  /*97d0*/  FADD.FTZ R5, R17, R4 ;  /* 0x0000000411057221 */ /* 0x000fe20000010000 */
[-C--:B------:R-:W-:Y:S01]  /*97e0*/  FMUL.FTZ R145, R145, R12.reuse ;  /* 0x0000000c91917220 */ /* 0x080fe20000410000 */
[-C--:B------:R-:W-:Y:S01]  /*97f0*/  FMUL.FTZ R148, R148, R12.reuse ;  /* 0x0000000c94947220 */ /* 0x080fe20000410000 */
[----:B------:R-:W-:Y:S01]  /*9800*/  FMUL.FTZ R149, R149, R12 ;  /* 0x0000000c95957220 */ /* 0x000fe20000410000 */
        /* <DEDUP_REMOVED lines=11> */
[----:B-1----:R-:W-:-:S01]  /*98c0*/  FADD.FTZ R5, R159, R158 ;  /* 0x0000009e9f057221 */ /* 0x002fc20000010000 */
[-C--:B------:R-:W-:Y:S01]  /*98d0*/  FMUL.FTZ R31, R31, R11.reuse ;  /* 0x0000000b1f1f7220 */ /* 0x080fe20000410000 */
[----:B------:R-:W-:Y:S01]  /*98e0*/  F2FP.SATFINITE.E4M3.F32.PACK_AB_MERGE_C R154, R19, R18, R20 ;  /* 0x00000012139a723e */ /* 0x000fe20004807014 */
[-C--:B------:R-:W-:Y:S01]  /*98f0*/  FMUL.FTZ R34, R34, R11.reuse ;  /* 0x0000000b22227220 */ /* 0x080fe20000410000 */
[-C--:B------:R-:W-:Y:S01]  /*9900*/  FMUL.FTZ R35, R35, R11.reuse ;  /* 0x0000000b23237220 */ /* 0x080fe20000410000 */
[-C--:B------:R-:W-:Y:S01]  /*9910*/  FMUL.FTZ R38, R38, R11.reuse ;  /* 0x0000000b26267220 */ /* 0x080fe20000410000 */
[----:B------:R-:W-:Y:S01]  /*9920*/  FMUL.FTZ R39, R39, R11 ;  /* 0x0000000b27277220 */ /* 0x000fe20000410000 */
[----:B------:R-:W1:Y:S01]  /*9930*/  MUFU.EX2 R167, R167 ;  /* 0x000000a700a77308 */ /* 0x000e620000000800 */
        /* <DEDUP_REMOVED lines=16> */
[----:B-1----:R-:W-:-:S01]  /*9a40*/  FADD.FTZ R158, R167, R158 ;  /* 0x0000009ea79e7221 */ /* 0x002fc20000010000 */
[----:B------:R-:W-:Y:S01]  /*9a50*/  FADD.FTZ R171, R23, R4 ;  /* 0x0000000417ab7221 */ /* 0x000fe20000010000 */
[----:B------:R-:W-:Y:S01]  /*9a60*/  F2FP.SATFINITE.E4M3.F32.PACK_AB_MERGE_C R167, R167, R172, RZ ;  /* 0x000000aca7a7723e */ /* 0x000fe200048070ff */
[-C--:B------:R-:W-:Y:S01]  /*9a70*/  FMUL.FTZ R62, R62, R11.reuse ;  /* 0x0000000b3e3e7220 */ /* 0x080fe20000410000 */
[-C--:B------:R-:W-:Y:S01]  /*9a80*/  FMUL.FTZ R63, R63, R11.reuse ;  /* 0x0000000b3f3f7220 */ /* 0x080fe20000410000 */
[----:B------:R-:W-:Y:S01]  /*9a90*/  FADD.FTZ R4, R22, R171 ;  /* 0x000000ab16047221 */ /* 0x000fe20000010000 */
        /* <DEDUP_REMOVED lines=34> */
[----:B----4-:R-:W-:-:S01]  /*9cc0*/  FADD.FTZ R5, R175, R158 ;  /* 0x0000009eaf057221 */ /* 0x010fc20000010000 */
[----:B------:R-:W-:Y:S01]  /*9cd0*/  F2FP.SATFINITE.E4M3.F32.PACK_AB_MERGE_C R158, R17, R14, RZ ;  /* 0x0000000e119e723e */ /* 0x000fe200048070ff */
[-C--:B------:R-:W-:Y:S01]  /*9ce0*/  FMUL.FTZ R111, R111, R11.reuse ;  /* 0x0000000b6f6f7220 */ /* 0x080fe20000410000 */
[----:B------:R-:W-:Y:S01]  /*9cf0*/  F2FP.SATFINITE.E4M3.F32.PACK_AB_MERGE_C R157, R175, R174, RZ ;  /* 0x000000aeaf9d723e */ /* 0x000fe200048070ff */
[----:B------:R-:W-:Y:S01]  /*9d00*/  FMUL.FTZ R114, R114, R11 ;  /* 0x0000000b72727220 */ /* 0x000fe20000410000 */
[----:B------:R-:W-:Y:S01]  /*9d10*/  F2FP.SATFINITE.E4M3.F32.PACK_AB_MERGE_C R152, R152, R15, R158 ;  /* 0x0000000f9898723e */ /* 0x000fe2000480709e */
[----:B------:R-:W-:Y:S01]  /*9d20*/  FMUL.FTZ R115, R115, R11 ;  /* 0x0000000b73737220 */ /* 0x000fe20000410000 */
[----:B------:R-:W4:Y:S01]  /*9d30*/  MUFU.EX2 R160, R160 ;  /* 0x000000a000a07308 */ /* 0x000f220000000800 */
[----:B-1----:R-:W-:-:S01]  /*9d40*/  FADD.FTZ R17, R153, R4 ;  /* 0x0000000499117221 */ /* 0x002fc20000010000 */
[----:B------:R-:W-:Y:S01]  /*9d50*/  F2FP.SATFINITE.E4M3.F32.PACK_AB_MERGE_C R157, R166, R163, R157 ;  /* 0x000000a3a69d723e */ /* 0x000fe2000480709d */
[-C--:B------:R-:W-:Y:S01]  /*9d60*/  FMUL.FTZ R118, R118, R11.reuse ;  /* 0x0000000b76767220 */ /* 0x080fe20000410000 */
        /* <DEDUP_REMOVED lines=22> */
[----:B------:R-:W-:-:S06]  /*9ed0*/  FMUL.FTZ R151, R151, R11 ;  /* 0x0000000b97977220 */ /* 0x000fcc0000410000 */
[----:B------:R-:W1:Y:S01]  /*9ee0*/  MUFU.EX2 R182, R182 ;  /* 0x000000b600b67308 */ /* 0x000e620000000800 */
[----:B---3--:R-:W-:-:S07]  /*9ef0*/  FADD.FTZ R17, R161, R14 ;  /* 0x0000000ea1117221 */ /* 0x008fce0000010000 */
[----:B------:R-:W3:Y:S01]  /*9f00*/  MUFU.EX2 R165, R165 ;  /* 0x000000a500a57308 */ /* 0x000ee20000000800 */
[C---:B----4-:R-:W-:Y:S01]  /*9f10*/  F2FP.SATFINITE.E4M3.F32.PACK_AB_MERGE_C R161, R164.reuse, R161, RZ ;  /* 0x000000a1a4a1723e */ /* 0x050fe200048070ff */
[----:B------:R-:W-:-:S03]  /*9f20*/  FADD.FTZ R4, R164, R17 ;  /* 0x00000011a4047221 */ /* 0x000fc60000010000 */
[----:B------:R-:W-:Y:S02]  /*9f30*/  F2FP.SATFINITE.E4M3.F32.PACK_AB_MERGE_C R158, R160, R153, R161 ;  /* 0x00000099a09e723e */ /* 0x000fe400048070a1 */
[----:B------:R-:W-:Y:S01]  /*9f40*/  F2FP.SATFINITE.E4M3.F32.PACK_AB_MERGE_C R153, R155, R168, R169 ;  /* 0x000000a89b99723e */ /* 0x000fe200048070a9 */
[----:B-1----:R-:W-:Y:S01]  /*9f50*/  FADD.FTZ R14, R182, R5 ;  /* 0x00000005b60e7221 */ /* 0x002fe20000010000 */
[----:B------:R-:W-:Y:S02]  /*9f60*/  F2FP.SATFINITE.E4M3.F32.PACK_AB_MERGE_C R155, R162, R159, R167 ;  /* 0x0000009fa29b723e */ /* 0x000fe400048070a7 */
[C---:B---3--:R-:W-:Y:S01]  /*9f70*/  F2FP.SATFINITE.E4M3.F32.PACK_AB_MERGE_C R182, R165.reuse, R182, RZ ;  /* 0x000000b6a5b6723e */ /* 0x048fe200048070ff */
[----:B------:R-:W-:-:S03]  /*9f80*/  FADD.FTZ R5, R165, R14 ;  /* 0x0000000ea5057221 */ /* 0x000fc60000010000 */
[----:B------:R-:W-:Y:S01]  /*9f90*/  F2FP.SATFINITE.E4M3.F32.PACK_AB_MERGE_C R159, R179, R178, R182 ;  /* 0x000000b2b39f723e */ /* 0x000fe200048070b6 */
[----:B------:R-:W-:Y:S06]  /*9fa0*/  @P0 BRA `(.L_x_1304) ;  /* 0x0000000000040947 */ /* 0x000fec0003800000 */
[----:B------:R-:W-:Y:S01]  /*9fb0*/  BPT.TRAP 0x1 ;  /* 0x000000040000795c */ /* 0x000fe20000300000 */
.L_x_1304:
[----:B------:R-:W-:Y:S01]  /*9fc0*/  PLOP3.LUT P1, PT, PT, PT, UP0, 0x40, 0x0 ;  /* 0x000000000000781c */ /* 0x000fe20003f2e808 */
[----:B------:R1:W3:-:S12]  /*9fd0*/  SYNCS.PHASECHK.TRANS64.TRYWAIT P0, [UR57+0x20850], R9 ;  /* 0x02085009ff0075a7 */ /* 0x0002d80008000179 */
[----:B-1----:R-:W-:Y:S05]  /*9fe0*/  @P1 BRA `(.L_x_1305) ;  /* 0x0000000000041947 */ /* 0x002fea0003800000 */
[----:B------:R-:W-:Y:S01]  /*9ff0*/  BPT.TRAP 0x1 ;  /* 0x000000040000795c */ /* 0x000fe20000300000 */
.L_x_1305:
[----:B---3--:R-:W-:Y:S05]  /*a000*/  @P0 BRA `(.L_x_1306) ;  /* 0x0000000000080947 */ /* 0x008fea0003800000 */
[----:B------:R-:W1:Y:S02]  /*a010*/  SYNCS.PHASECHK.TRANS64.TRYWAIT P0, [UR57+0x20850], R9 ;  /* 0x02085009ff0075a7 */ /* 0x000e640008000179 */
[----:B-1----:R-:W-:Y:S05]  /*a020*/  @!P0 BRA `(.L_x_1307) ;  /* 0x00000094008c8947 */ /* 0x002fea0003800000 */
.L_x_1306:
        /* <DEDUP_REMOVED lines=15> */
.L_x_1308:
[----:B------:R-:W-:Y:S01]  /*a120*/  UIADD3 UR57, UR57, 0x20860, URZ ;  /* 0x0002086039397890 */ /* 0x000fe2000fffe03f */
[C---:B------:R-:W-:Y:S01]  /*a130*/  ISETP.GT.AND P0, PT, R10.reuse, UR40, PT ;  /* 0x000000280a007c0c */ /* 0x040fe2000bf04270 */
[----:B------:R-:W-:Y:S02]  /*a140*/  VIADD R10, R10, 0xffffffff ;  /* 0xffffffff0a0a7836 */ /* 0x000fe40000000000 */
[----:B------:R-:W-:Y:S01]  /*a150*/  UPRMT UR57, UR45, 0x654, UR57 ;  /* 0x000006542d397896 */ /* 0x000fe20008000039 */
[----:B------:R-:W-:Y:S02]  /*a160*/  IMAD.MOV.U32 R11, RZ, RZ, R13 ;  /* 0x000000ffff0b7224 */ /* 0x000fe400078e000d */
[----:B-1----:R-:W-:-:S06]  /*a170*/  IMAD.MOV.U32 R12, RZ, RZ, R8 ;  /* 0x000000ffff0c7224 */ /* 0x002fcc00078e0008 */
[----:B------:R-:W-:Y:S01]  /*a180*/  SYNCS.ARRIVE.TRANS64.RED.A1T0 RZ, [UR57], RZ ;  /* 0x000000ffffff79a7 */ /* 0x000fe20008100439 */
[----:B------:R-:W-:Y:S05]  /*a190*/  @P0 BRA `(.L_x_1309) ;  /* 0xffffffdc00300947 */ /* 0x000fea000383ffff */
.L_x_1290:
[----:B------:R-:W-:Y:S01]  /*a1a0*/  ULDC.64 UR8, c[0x0][0x9a0] ;  /* 0x0002680000087ab9 */ /* 0x000fe20000000a00 */
[----:B------:R-:W-:Y:S01]  /*a1b0*/  IADD3 R16, -R16, 0xb, RZ ;  /* 0x0000000b10107810 */ /* 0x000fe20007ffe1ff */
[----:B------:R-:W-:Y:S01]  /*a1c0*/  UISETP.NE.U32.AND UP0, UPT, UR8, URZ, UPT ;  /* 0x0000003f0800728c */ /* 0x000fe2000bf05070 */
[----:B------:R-:W-:-:S03]  /*a1d0*/  IMAD.MOV.U32 R6, RZ, RZ, 0x3f800000 ;  /* 0x3f800000ff067424 */ /* 0x000fc600078e00ff */
[----:B------:R-:W-:Y:S01]  /*a1e0*/  UISETP.NE.AND.EX UP0, UPT, UR9, URZ, UPT, UP0 ;  /* 0x0000003f0900728c */ /* 0x000fe2000bf05300 */
[----:B------:R3:W-:Y:S08]  /*a1f0*/  BAR.ARV R16, 0x100 ;  /* 0x000400100000751d */ /* 0x0007f00000002000 */
[----:B------:R-:W-:Y:S06]  /*a200*/  BAR.ARV 0x8, 0x180 ;  /* 0x0206000000007b1d */ /* 0x000fec0000002000 */
[----:B------:R-:W-:Y:S01]  /*a210*/  @UP0 ULDC.64 UR10, c[0x0][0x9c8] ;  /* 0x00027200000a0ab9 */ /* 0x000fe20000000a00 */
[----:B------:R-:W-:Y:S01]  /*a220*/  @UP0 USHF.R.S32.HI UR7, URZ, 0x1f, UR42 ;  /* 0x0000001f3f070899 */ /* 0x000fe2000801142a */
[----:B------:R-:W-:Y:S01]  /*a230*/  PLOP3.LUT P0, PT, PT, PT, UP0, 0x80, 0x0 ;  /* 0x000000000000781c */ /* 0x000fe20003f0f008 */
[----:B------:R-:W-:-:S02]  /*a240*/  @UP0 UIMAD UR6, UR38, UR10, URZ ;  /* 0x0000000a260602a4 */ /* 0x000fc4000f8e023f */
        /* <DEDUP_REMOVED lines=10> */
[----:B------:R-:W-:-:S04]  /*a2f0*/  IMAD.U32 R2, RZ, RZ, UR6 ;  /* 0x00000006ff027e24 */ /* 0x000fc8000f8e00ff */
[----:B0-2---:R-:W-:-:S05]  /*a300*/  IMAD.U32 R3, RZ, RZ, UR7 ;  /* 0x00000007ff037e24 */ /* 0x005fca000f8e00ff */
[----:B------:R0:W2:Y:S01]  /*a310*/  @P0 LDG.E R6, desc[UR52][R2.64] ;  /* 0x0000003402060981 */ /* 0x0000a2000c1e1900 */
[----:B-1----:R-:W-:-:S03]  /*a320*/  IMAD.MOV.U32 R11, RZ, RZ, RZ ;  /* 0x000000ffff0b7224 */ /* 0x002fc600078e00ff */
[----:B------:R-:W1:Y:S04]  /*a330*/  SHFL.BFLY PT, R7, R4, 0x2, 0x1f ;  /* 0x0c401f0004077f89 */ /* 0x000e6800000e0000 */
[----:B------:R-:W4:Y:S01]  /*a340*/  SHFL.BFLY PT, R0, R5, 0x2, 0x1f ;  /* 0x0c401f0005007f89 */ /* 0x000f2200000e0000 */
[----:B0-----:R-:W-:Y:S02]  /*a350*/  IMAD.MOV.U32 R3, RZ, RZ, -0x800000 ;  /* 0xff800000ff037424 */ /* 0x001fe400078e00ff */
[----:B-1----:R-:W-:Y:S01]  /*a360*/  FADD.FTZ R7, R7, R4 ;  /* 0x0000000407077221 */ /* 0x002fe20000010000 */
[----:B----4-:R-:W-:Y:S01]  /*a370*/  FADD.FTZ R9, R0, R5 ;  /* 0x0000000500097221 */ /* 0x010fe20000010000 */
[----:B------:R-:W-:-:S03]  /*a380*/  IMAD.U32 R5, RZ, RZ, UR39 ;  /* 0x00000027ff057e24 */ /* 0x000fc6000f8e00ff */
[----:B------:R-:W0:Y:S04]  /*a390*/  SHFL.BFLY PT, R0, R7, 0x1, 0x1f ;  /* 0x0c201f0007007f89 */ /* 0x000e2800000e0000 */
[----:B------:R-:W1:Y:S01]  /*a3a0*/  SHFL.BFLY PT, R10, R9, 0x1, 0x1f ;  /* 0x0c201f00090a7f89 */ /* 0x000e6200000e0000 */
[----:B0-----:R-:W-:Y:S01]  /*a3b0*/  FADD.FTZ R12, R7, R0 ;  /* 0x00000000070c7221 */ /* 0x001fe20000010000 */
[----:B------:R-:W-:Y:S02]  /*a3c0*/  IMAD.MOV.U32 R7, RZ, RZ, RZ ;  /* 0x000000ffff077224 */ /* 0x000fe400078e00ff */
[----:B------:R-:W-:Y:S02]  /*a3d0*/  IMAD.MOV.U32 R0, RZ, RZ, -0x800000 ;  /* 0xff800000ff007424 */ /* 0x000fe400078e00ff */
[C---:B------:R-:W-:Y:S01]  /*a3e0*/  FMUL.FTZ R14, R12.reuse, 0.00390625 ;  /* 0x3b8000000c0e7820 */ /* 0x040fe20000410000 */
[----:B------:R-:W-:Y:S01]  /*a3f0*/  FSETP.NE.FTZ.AND P0, PT, R12, RZ, PT ;  /* 0x000000ff0c00720b */ /* 0x000fe20003f15000 */
[----:B-1----:R-:W-:Y:S01]  /*a400*/  FADD.FTZ R10, R9, R10 ;  /* 0x0000000a090a7221 */ /* 0x002fe20000010000 */
[----:B------:R-:W-:-:S02]  /*a410*/  IMAD.U32 R9, RZ, RZ, UR39 ;  /* 0x00000027ff097e24 */ /* 0x000fc4000f8e00ff */
[----:B------:R-:W-:Y:S01]  /*a420*/  FSETP.NE.FTZ.AND P1, PT, R14, RZ, PT ;  /* 0x000000ff0e00720b */ /* 0x000fe20003f35000 */
[----:B------:R-:W-:-:S05]  /*a430*/  FMUL.FTZ R15, R10, 0.00390625 ;  /* 0x3b8000000a0f7820 */ /* 0x000fca0000410000 */
[----:B------:R-:W-:-:S03]  /*a440*/  FSETP.NE.FTZ.AND P2, PT, R15, RZ, PT ;  /* 0x000000ff0f00720b */ /* 0x000fc60003f55000 */
[----:B------:R-:W-:Y:S01]  /*a450*/  @P0 MUFU.RCP R11, R12 ;  /* 0x0000000c000b0308 */ /* 0x000fe20000001000 */
[----:B------:R-:W-:-:S03]  /*a460*/  FSETP.NE.FTZ.AND P0, PT, R10, RZ, PT ;  /* 0x000000ff0a00720b */ /* 0x000fc60003f15000 */
[----:B------:R-:W-:-:S04]  /*a470*/  @P1 FMUL.FTZ R5, R5, 0.69314718246459960938 ;  /* 0x3f31721805051820 */ /* 0x000fc80000410000 */
[----:B------:R-:W0:Y:S02]  /*a480*/  @P1 MUFU.LG2 R2, R14 ;  /* 0x0000000e00021308 */ /* 0x000e240000000c00 */
[----:B------:R-:W-:-:S06]  /*a490*/  @P2 FMUL.FTZ R9, R9, 0.69314718246459960938 ;  /* 0x3f31721809092820 */ /* 0x000fcc0000410000 */
[----:B------:R-:W1:Y:S08]  /*a4a0*/  @P2 MUFU.LG2 R4, R15 ;  /* 0x0000000f00042308 */ /* 0x000e700000000c00 */
[----:B------:R-:W4:Y:S01]  /*a4b0*/  @P0 MUFU.RCP R7, R10 ;  /* 0x0000000a00070308 */ /* 0x000f220000001000 */
[----:B0-----:R-:W-:Y:S01]  /*a4c0*/  @P1 FMUL.FTZ R2, R2, 0.69314718246459960938 ;  /* 0x3f31721802021820 */ /* 0x001fe20000410000 */
[----:B------:R-:W-:-:S03]  /*a4d0*/  PLOP3.LUT P0, PT, PT, PT, PT, 0x8, 0x0 ;  /* 0x000000000000781c */ /* 0x000fc60003f0e170 */
[----:B------:R-:W-:Y:S01]  /*a4e0*/  @P1 FFMA.FTZ R3, R5, R8, R2 ;  /* 0x0000000805031223 */ /* 0x000fe20000010002 */
[----:B-1----:R-:W-:-:S04]  /*a4f0*/  @P2 FMUL.FTZ R4, R4, 0.69314718246459960938 ;  /* 0x3f31721804042820 */ /* 0x002fc80000410000 */
[----:B------:R-:W-:Y:S01]  /*a500*/  @P2 FFMA.FTZ R0, R9, R13, R4 ;  /* 0x0000000d09002223 */ /* 0x000fe20000010004 */
[-C--:B--2---:R-:W-:Y:S01]  /*a510*/  FMUL.FTZ R11, R11, R6.reuse ;  /* 0x000000060b0b7220 */ /* 0x084fe20000410000 */
[----:B----4-:R-:W-:-:S03]  /*a520*/  FMUL.FTZ R2, R7, R6 ;  /* 0x0000000607027220 */ /* 0x010fc60000410000 */
        /* <DEDUP_REMOVED lines=127> */
[----:B---3--:R-:W-:-:S07]  /*ad20*/  FMUL.FTZ R147, R147, R2 ;  /* 0x0000000293937220 */ /* 0x008fce0000410000 */
.L_x_1231:
[----:B------:R-:W-:Y:S05]  /*ad30*/  @P0 BRA `(.L_x_1310) ;  /* 0x00000038006c0947 */ /* 0x000fea0003800000 */
[----:B------:R-:W0:Y:S01]  /*ad40*/  S2R R6, SR_TID.X ;  /* 0x0000000000067919 */ /* 0x000e220000002100 */
[----:B------:R-:W-:Y:S01]  /*ad50*/  ULDC.64 UR4, c[0x4][0x128] ;  /* 0x01004a0000047ab9 */ /* 0x000fe20000000a00 */
[----:B------:R-:W-:Y:S01]  /*ad60*/  ULDC.64 UR8, c[0x0][0xbd0] ;  /* 0x0002f40000087ab9 */ /* 0x000fe20000000a00 */
[----:B------:R-:W-:Y:S01]  /*ad70*/  USHF.R.S32.HI UR7, URZ, 0x1f, UR42 ;  /* 0x0000001f3f077899 */ /* 0x000fe2000801142a */
[----:B------:R-:W1:Y:S01]  /*ad80*/  S2R R12, SR_CTAID.X ;  /* 0x00000000000c7919 */ /* 0x000e620000002500 */
[----:B------:R-:W-:Y:S01]  /*ad90*/  ULDC.64 UR10, c[0x0][0xb38] ;  /* 0x0002ce00000a7ab9 */ /* 0x000fe20000000a00 */
[----:B0-----:R-:W-:-:S05]  /*ada0*/  IMAD.SHL.U32 R2, R6, 0x4, RZ ;  /* 0x0000000406027824 */ /* 0x001fca00078e00ff */
[----:B------:R-:W-:Y:S01]  /*adb0*/  LOP3.LUT R2, R2, 0xc, RZ, 0xc0, !PT ;  /* 0x0000000c02027812 */ /* 0x000fe200078ec0ff */
[----:B------:R-:W-:Y:S03]  /*adc0*/  BAR.SYNC.DEFER_BLOCKING 0x1, 0x100 ;  /* 0x0044000000007b1d */ /* 0x000fe60000010000 */
[----:B------:R-:W-:-:S05]  /*add0*/  IADD3 R4, P0, R2, UR4, RZ ;  /* 0x0000000402047c10 */ /* 0x000fca000ff1e0ff */
[----:B------:R-:W-:-:S05]  /*ade0*/  IMAD.X R5, RZ, RZ, UR5, P0 ;  /* 0x00000005ff057e24 */ /* 0x000fca00080e06ff */
[----:B------:R0:W2:Y:S01]  /*adf0*/  LDG.E.CONSTANT R2, desc[UR52][R4.64] ;  /* 0x0000003404027981 */ /* 0x0000a2000c1e9900 */
[C---:B------:R-:W-:Y:S01]  /*ae00*/  LOP3.LUT P0, R7, R6.reuse, 0x3, RZ, 0xc0, !PT ;  /* 0x0000000306077812 */ /* 0x040fe2000780c0ff */
[----:B------:R-:W-:Y:S01]  /*ae10*/  VIADD R6, R6, 0xffffff80 ;  /* 0xffffff8006067836 */ /* 0x000fe20000000000 */
[----:B------:R-:W-:Y:S01]  /*ae20*/  UIMAD.WIDE.U32 UR4, UR42, UR8, URZ ;  /* 0x000000082a0472a5 */ /* 0x000fe2000f8e003f */
[----:B------:R-:W-:Y:S01]  /*ae30*/  BSSY B0, `(.L_x_1311) ;  /* 0x00002b1000007945 */ /* 0x000fe20003800000 */
[----:B------:R-:W-:Y:S01]  /*ae40*/  ISETP.EQ.OR P0, PT, R7, 0x3, !P0 ;  /* 0x000000030700780c */ /* 0x000fe20004702670 */
[----:B------:R-:W-:Y:S02]  /*ae50*/  UIMAD UR6, UR7, UR8, URZ ;  /* 0x00000008070672a4 */ /* 0x000fe4000f8e023f */
[----:B------:R-:W-:Y:S01]  /*ae60*/  UIMAD UR8, UR7, UR10, URZ ;  /* 0x0000000a070872a4 */ /* 0x000fe2000f8e023f */
[----:B------:R-:W-:Y:S01]  /*ae70*/  SEL R175, R38, R39, P0 ;  /* 0x0000002726af7207 */ /* 0x000fe20000000000 */
[----:B------:R-:W-:Y:S01]  /*ae80*/  UIMAD UR9, UR42, UR9, UR6 ;  /* 0x000000092a0972a4 */ /* 0x000fe2000f8e0206 */
[----:B0-----:R-:W-:Y:S01]  /*ae90*/  SHF.R.S32.HI R5, RZ, 0x1f, R6 ;  /* 0x0000001fff057819 */ /* 0x001fe20000011406 */
[----:B------:R-:W-:Y:S01]  /*aea0*/  UIMAD.WIDE.U32 UR6, UR42, UR10, URZ ;  /* 0x0000000a2a0672a5 */ /* 0x000fe2000f8e003f */
[----:B------:R-:W-:Y:S01]  /*aeb0*/  SEL R14, R39, R38, P0 ;  /* 0x00000026270e7207 */ /* 0x000fe20000000000 */
[----:B------:R-:W-:Y:S01]  /*aec0*/  UIMAD UR8, UR42, UR11, UR8 ;  /* 0x0000000b2a0872a4 */ /* 0x000fe2000f8e0208 */
[CC--:B------:R-:W-:Y:S01]  /*aed0*/  LEA.HI R4, R5.reuse, R6.reuse, RZ, 0x7 ;  /* 0x0000000605047211 */ /* 0x0c0fe200078f38ff */
[----:B------:R-:W-:Y:S01]  /*aee0*/  UIADD3 UR9, UR5, UR9, URZ ;  /* 0x0000000905097290 */ /* 0x000fe2000fffe03f */
[----:B------:R-:W-:Y:S01]  /*aef0*/  LEA.HI R5, R5, R6, RZ, 0x2 ;  /* 0x0000000605057211 */ /* 0x000fe200078f10ff */
[----:B------:R-:W-:Y:S01]  /*af00*/  UIADD3 UR8, UR7, UR8, URZ ;  /* 0x0000000807087290 */ /* 0x000fe2000fffe03f */
[----:B------:R-:W-:-:S02]  /*af10*/  LOP3.LUT R7, R4, 0xffffff80, RZ, 0xc0, !PT ;  /* 0xffffff8004077812 */ /* 0x000fc400078ec0ff */
[----:B------:R-:W-:Y:S02]  /*af20*/  SHF.R.S32.HI R9, RZ, 0x7, R4 ;  /* 0x00000007ff097819 */ /* 0x000fe40000011404 */
[----:B------:R-:W-:Y:S01]  /*af30*/  SEL R181, R70, R71, P0 ;  /* 0x0000004746b57207 */ /* 0x000fe20000000000 */
[----:B------:R-:W-:Y:S01]  /*af40*/  IMAD.IADD R38, R6, 0x1, -R7 ;  /* 0x0000000106267824 */ /* 0x000fe200078e0a07 */
[----:B------:R-:W-:Y:S02]  /*af50*/  SEL R177, R58, R59, P0 ;  /* 0x0000003b3ab17207 */ /* 0x000fe40000000000 */
[----:B------:R-:W-:Y:S02]  /*af60*/  SEL R22, R59, R58, P0 ;  /* 0x0000003a3b167207 */ /* 0x000fe40000000000 */
[----:B------:R-:W-:Y:S02]  /*af70*/  SHF.R.S32.HI R7, RZ, 0x1f, R38 ;  /* 0x0000001fff077819 */ /* 0x000fe40000011426 */
[----:B------:R-:W-:-:S02]  /*af80*/  SEL R70, R71, R70, P0 ;  /* 0x0000004647467207 */ /* 0x000fc40000000000 */
[----:B------:R-:W-:Y:S02]  /*af90*/  LEA.HI R11, R7, R38, RZ, 0x2 ;  /* 0x00000026070b7211 */ /* 0x000fe400078f10ff */
[----:B------:R-:W-:Y:S02]  /*afa0*/  SEL R59, R78, R79, P0 ;  /* 0x0000004f4e3b7207 */ /* 0x000fe40000000000 */
[----:B------:R-:W-:Y:S02]  /*afb0*/  SEL R71, R79, R78, P0 ;  /* 0x0000004e4f477207 */ /* 0x000fe40000000000 */
[----:B------:R-:W-:Y:S02]  /*afc0*/  LEA.HI R4, R4, R9, RZ, 0x1 ;  /* 0x0000000904047211 */ /* 0x000fe400078f08ff */
[----:B------:R-:W-:Y:S02]  /*afd0*/  LOP3.LUT R79, R5, 0xfffffffc, RZ, 0xc0, !PT ;  /* 0xfffffffc054f7812 */ /* 0x000fe400078ec0ff */
[----:B------:R-:W-:-:S02]  /*afe0*/  SHF.R.S32.HI R5, RZ, 0x2, R11 ;  /* 0x00000002ff057819 */ /* 0x000fc4000001140b */
[----:B------:R-:W-:Y:S01]  /*aff0*/  SHF.R.S32.HI R10, RZ, 0x1f, R11 ;  /* 0x0000001fff0a7819 */ /* 0x000fe2000001140b */
[----:B------:R-:W-:Y:S01]  /*b000*/  IMAD.IADD R79, R6, 0x1, -R79 ;  /* 0x00000001064f7824 */ /* 0x000fe200078e0a4f */
[----:B------:R-:W-:Y:S01]  /*b010*/  LOP3.LUT R4, R4, 0x3fffffe, RZ, 0xc0, !PT ;  /* 0x03fffffe04047812 */ /* 0x000fe200078ec0ff */
[----:B------:R-:W-:Y:S01]  /*b020*/  IMAD.U32 R6, RZ, RZ, UR4 ;  /* 0x00000004ff067e24 */ /* 0x000fe2000f8e00ff */
[----:B------:R-:W-:Y:S01]  /*b030*/  LEA.HI R10, R10, R5, RZ, 0x3 ;  /* 0x000000050a0a7211 */ /* 0x000fe200078f18ff */
[----:B------:R-:W0:Y:S01]  /*b040*/  S2UR UR4, SR_CTAID.Y ;  /* 0x00000000000479c3 */ /* 0x000e220000002600 */
[----:B------:R-:W-:Y:S01]  /*b050*/  LEA.HI R7, R7, R38, RZ, 0x5 ;  /* 0x0000002607077211 */ /* 0x000fe200078f28ff */
[----:B------:R-:W-:Y:S01]  /*b060*/  IMAD.IADD R9, R9, 0x1, -R4 ;  /* 0x0000000109097824 */ /* 0x000fe200078e0a04 */
[----:B------:R-:W-:Y:S02]  /*b070*/  LOP3.LUT R4, R10, 0xfffffff8, RZ, 0xc0, !PT ;  /* 0xfffffff80a047812 */ /* 0x000fe400078ec0ff */
[----:B------:R-:W-:-:S02]  /*b080*/  SHF.R.S32.HI R7, RZ, 0x5, R7 ;  /* 0x00000005ff077819 */ /* 0x000fc40000011407 */
[----:B------:R-:W-:Y:S01]  /*b090*/  SEL R39, R42, R43, P0 ;  /* 0x0000002b2a277207 */ /* 0x000fe20000000000 */
[----:B------:R-:W-:Y:S01]  /*b0a0*/  IMAD.IADD R4, R5, 0x1, -R4 ;  /* 0x0000000105047824 */ /* 0x000fe200078e0a04 */
[----:B------:R-:W-:Y:S02]  /*b0b0*/  LEA.HI R5, R79, R79, RZ, 0x1 ;  /* 0x0000004f4f057211 */ /* 0x000fe400078f08ff */
[----:B------:R-:W-:Y:S01]  /*b0c0*/  SEL R16, R43, R42, P0 ;  /* 0x0000002a2b107207 */ /* 0x000fe20000000000 */
[----:B------:R-:W-:Y:S01]  /*b0d0*/  IMAD R10, R7, 0x10, R4 ;  /* 0x00000010070a7824 */ /* 0x000fe200078e0204 */
[----:B------:R-:W-:Y:S01]  /*b0e0*/  LOP3.LUT R42, R5, 0x1ffffffe, RZ, 0xc0, !PT ;  /* 0x1ffffffe052a7812 */ /* 0x000fe200078ec0ff */
[----:B------:R-:W-:Y:S01]  /*b0f0*/  IMAD.U32 R7, RZ, RZ, UR5 ;  /* 0x00000005ff077e24 */ /* 0x000fe2000f8e00ff */
[----:B------:R-:W-:Y:S01]  /*b100*/  SEL R15, R8, R147, P0 ;  /* 0x00000093080f7207 */ /* 0x000fe20000000000 */
[----:B------:R-:W-:Y:S01]  /*b110*/  IMAD R10, R9, 0x40, R10 ;  /* 0x00000040090a7824 */ /* 0x000fe200078e020a */
[----:B------:R-:W-:Y:S01]  /*b120*/  LOP3.LUT R9, R11, 0x7ffffffc, RZ, 0xc0, !PT ;  /* 0x7ffffffc0b097812 */ /* 0x000fe200078ec0ff */
[----:B------:R-:W-:Y:S01]  /*b130*/  IMAD.IADD R79, R79, 0x1, -R42 ;  /* 0x000000014f4f7824 */ /* 0x000fe200078e0a2a */
[----:B------:R-:W-:Y:S01]  /*b140*/  SEL R17, R28, R29, P0 ;  /* 0x0000001d1c117207 */ /* 0x000fe20000000000 */
[----:B------:R-:W-:Y:S01]  /*b150*/  IMAD.U32 R7, RZ, RZ, UR9 ;  /* 0x00000009ff077e24 */ /* 0x000fe2000f8e00ff */
[----:B------:R-:W-:Y:S01]  /*b160*/  SEL R28, R29, R28, P0 ;  /* 0x0000001c1d1c7207 */ /* 0x000fe20000000000 */
[--C-:B------:R-:W-:Y:S01]  /*b170*/  IMAD R11, R79, 0x8, R10.reuse ;  /* 0x000000084f0b7824 */ /* 0x100fe200078e020a */
[----:B------:R-:W-:Y:S01]  /*b180*/  SEL R19, R32, R33, P0 ;  /* 0x0000002120137207 */ /* 0x000fe20000000000 */
[----:B-1----:R-:W-:Y:S01]  /*b190*/  IMAD R10, R12, 0x80, R10 ;  /* 0x000000800c0a7824 */ /* 0x002fe200078e020a */
[----:B------:R-:W-:Y:S01]  /*b1a0*/  SEL R13, R24, R25, P0 ;  /* 0x00000019180d7207 */ /* 0x000fe20000000000 */
[----:B------:R-:W-:Y:S01]  /*b1b0*/  IMAD R11, R12, 0x80, R11 ;  /* 0x000000800c0b7824 */ /* 0x000fe200078e020b */
[----:B------:R-:W-:Y:S01]  /*b1c0*/  SEL R32, R33, R32, P0 ;  /* 0x0000002021207207 */ /* 0x000fe20000000000 */
[----:B------:R-:W-:Y:S01]  /*b1d0*/  IMAD.IADD R9, R38, 0x1, -R9 ;  /* 0x0000000126097824 */ /* 0x000fe200078e0a09 */
[----:B------:R-:W-:Y:S01]  /*b1e0*/  SEL R29, R48, R49, P0 ;  /* 0x00000031301d7207 */ /* 0x000fe20000000000 */
[----:B------:R-:W-:Y:S01]  /*b1f0*/  IMAD.U32 R5, RZ, RZ, UR7 ;  /* 0x00000007ff057e24 */ /* 0x000fe2000f8e00ff */
        /* <DEDUP_REMOVED lines=8> */
[----:B------:R-:W-:Y:S01]  /*b280*/  SEL R52, R53, R52, P0 ;  /* 0x0000003435347207 */ /* 0x000fe20000000000 */
[----:B------:R-:W-:Y:S01]  /*b290*/  IMAD.SHL.U32 R9, R9, 0x2, RZ ;  /* 0x0000000209097824 */ /* 0x000fe200078e00ff */
        /* <DEDUP_REMOVED lines=105> */
[----:B--2---:R1:W-:Y:S01]  /*b930*/  SHFL.IDX PT, R12, R15, R2, 0x1c1f ;  /* 0x001c1f020f0c7589 */ /* 0x0043e200000e0000 */
[----:B------:R-:W-:Y:S02]  /*b940*/  SEL R82, R83, R82, P0 ;  /* 0x0000005253527207 */ /* 0x000fe40000000000 */
[----:B------:R-:W-:Y:S01]  /*b950*/  LOP3.LUT P1, RZ, R38, 0x3, RZ, 0xc0, !PT ;  /* 0x0000000326ff7812 */ /* 0x000fe2000782c0ff */
[----:B------:R-:W-:Y:S04]  /*b960*/  SHFL.IDX PT, R21, R21, R2, 0x1c1f ;  /* 0x001c1f0215157589 */ /* 0x000fe800000e0000 */
[----:B------:R-:W-:Y:S01]  /*b970*/  SHFL.IDX PT, R23, R23, R2, 0x1c1f ;  /* 0x001c1f0217177589 */ /* 0x000fe200000e0000 */
[----:B-1----:R-:W-:-:S03]  /*b980*/  LOP3.LUT R15, R2, 0x2, RZ, 0x3c, !PT ;  /* 0x00000002020f7812 */ /* 0x002fc600078e3cff */
[----:B------:R-:W-:Y:S04]  /*b990*/  SHFL.IDX PT, R86, R69, R2, 0x1c1f ;  /* 0x001c1f0245567589 */ /* 0x000fe800000e0000 */
[----:B------:R-:W1:Y:S04]  /*b9a0*/  SHFL.IDX PT, R162, R36, R15, 0x1c1f ;  /* 0x001c1f0f24a27589 */ /* 0x000e6800000e0000 */
[----:B------:R-:W-:Y:S04]  /*b9b0*/  SHFL.IDX PT, R166, R40, R15, 0x1c1f ;  /* 0x001c1f0f28a67589 */ /* 0x000fe800000e0000 */
[----:B------:R1:W-:Y:S04]  /*b9c0*/  SHFL.IDX PT, R134, R25, R2, 0x1c1f ;  /* 0x001c1f0219867589 */ /* 0x0003e800000e0000 */
[----:B------:R-:W-:Y:S04]  /*b9d0*/  SHFL.IDX PT, R69, R44, R15, 0x1c1f ;  /* 0x001c1f0f2c457589 */ /* 0x000fe800000e0000 */
[----:B------:R-:W-:Y:S04]  /*b9e0*/  SHFL.IDX PT, R119, R45, R2, 0x1c1f ;  /* 0x001c1f022d777589 */ /* 0x000fe800000e0000 */
[----:B------:R-:W-:Y:S04]  /*b9f0*/  SHFL.IDX PT, R117, R49, R2, 0x1c1f ;  /* 0x001c1f0231757589 */ /* 0x000fe800000e0000 */
[----:B------:R-:W-:Y:S01]  /*ba00*/  SHFL.IDX PT, R90, R171, R2, 0x1c1f ;  /* 0x001c1f02ab5a7589 */ /* 0x000fe200000e0000 */
[----:B-1----:R-:W-:-:S03]  /*ba10*/  SEL R25, R162, R21, P0 ;  /* 0x00000015a2197207 */ /* 0x002fc60000000000 */
[----:B------:R-:W-:Y:S04]  /*ba20*/  SHFL.IDX PT, R170, R68, R15, 0x1c1f ;  /* 0x001c1f0f44aa7589 */ /* 0x000fe800000e0000 */
[----:B------:R-:W1:Y:S04]  /*ba30*/  SHFL.IDX PT, R172, R64, R15, 0x1c1f ;  /* 0x001c1f0f40ac7589 */ /* 0x000e6800000e0000 */
[----:B------:R-:W-:Y:S04]  /*ba40*/  SHFL.IDX PT, R180, R92, R15, 0x1c1f ;  /* 0x001c1f0f5cb47589 */ /* 0x000fe800000e0000 */
[----:B------:R-:W-:Y:S04]  /*ba50*/  SHFL.IDX PT, R102, R93, R2, 0x1c1f ;  /* 0x001c1f025d667589 */ /* 0x000fe800000e0000 */
[----:B------:R-:W-:Y:S04]  /*ba60*/  SHFL.IDX PT, R95, R165, R2, 0x1c1f ;  /* 0x001c1f02a55f7589 */ /* 0x000fe800000e0000 */
[----:B------:R-:W-:Y:S04]  /*ba70*/  SHFL.IDX PT, R171, R88, R15, 0x1c1f ;  /* 0x001c1f0f58ab7589 */ /* 0x000fe800000e0000 */
[----:B------:R-:W-:Y:S04]  /*ba80*/  SHFL.IDX PT, R92, R140, R15, 0x1c1f ;  /* 0x001c1f0f8c5c7589 */ /* 0x000fe800000e0000 */
[----:B------:R-:W-:Y:S01]  /*ba90*/  SHFL.IDX PT, R123, R37, R2, 0x1c1f ;  /* 0x001c1f02257b7589 */ /* 0x000fe200000e0000 */
[----:B-1----:R-:W-:-:S03]  /*baa0*/  SEL R68, R119, R172, P0 ;  /* 0x000000ac77447207 */ /* 0x002fc60000000000 */
[----:B------:R-:W-:Y:S04]  /*bab0*/  SHFL.IDX PT, R110, R157, R2, 0x1c1f ;  /* 0x001c1f029d6e7589 */ /* 0x000fe800000e0000 */
[----:B------:R-:W-:Y:S04]  /*bac0*/  SHFL.IDX PT, R93, R169, R2, 0x1c1f ;  /* 0x001c1f02a95d7589 */ /* 0x000fe800000e0000 */
[----:B------:R-:W1:Y:S04]  /*bad0*/  SHFL.IDX PT, R168, R56, R15, 0x1c1f ;  /* 0x001c1f0f38a87589 */ /* 0x000e6800000e0000 */
[----:B------:R-:W-:Y:S04]  /*bae0*/  SHFL.IDX PT, R88, R148, R15, 0x1c1f ;  /* 0x001c1f0f94587589 */ /* 0x000fe800000e0000 */
[----:B------:R-:W-:Y:S04]  /*baf0*/  SHFL.IDX PT, R122, R41, R2, 0x1c1f ;  /* 0x001c1f02297a7589 */ /* 0x000fe800000e0000 */
[----:B------:R-:W-:Y:S04]  /*bb00*/  SHFL.IDX PT, R99, R89, R2, 0x1c1f ;  /* 0x001c1f0259637589 */ /* 0x000fe800000e0000 */
[----:B------:R-:W-:Y:S04]  /*bb10*/  SHFL.IDX PT, R103, R147, R2, 0x1c1f ;  /* 0x001c1f0293677589 */ /* 0x000fe800000e0000 */
[----:B------:R-:W-:Y:S04]  /*bb20*/  SHFL.IDX PT, R169, R60, R15, 0x1c1f ;  /* 0x001c1f0f3ca97589 */ /* 0x000fe800000e0000 */
[----:B------:R-:W-:Y:S04]  /*bb30*/  SHFL.IDX PT, R158, R124, R15, 0x1c1f ;  /* 0x001c1f0f7c9e7589 */ /* 0x000fe800000e0000 */
[----:B------:R-:W2:Y:S04]  /*bb40*/  SHFL.IDX PT, R157, R30, R15, 0x1c1f ;  /* 0x001c1f0f1e9d7589 */ /* 0x000ea800000e0000 */
[----:B------:R-:W-:Y:S04]  /*bb50*/  SHFL.IDX PT, R91, R149, R2, 0x1c1f ;  /* 0x001c1f02955b7589 */ /* 0x000fe800000e0000 */
[----:B------:R-:W-:Y:S04]  /*bb60*/  SHFL.IDX PT, R89, R173, R2, 0x1c1f ;  /* 0x001c1f02ad597589 */ /* 0x000fe800000e0000 */
[----:B------:R-:W-:Y:S04]  /*bb70*/  SHFL.IDX PT, R154, R26, R15, 0x1c1f ;  /* 0x001c1f0f1a9a7589 */ /* 0x000fe800000e0000 */
[----:B------:R1:W-:Y:S04]  /*bb80*/  SHFL.IDX PT, R124, R34, R15, 0x1c1f ;  /* 0x001c1f0f227c7589 */ /* 0x0003e800000e0000 */
[----:B------:R3:W-:Y:S04]  /*bb90*/  SHFL.IDX PT, R147, R8, R15, 0x1c1f ;  /* 0x001c1f0f08937589 */ /* 0x0007e800000e0000 */
[----:B------:R-:W-:Y:S01]  /*bba0*/  SHFL.IDX PT, R87, R73, R2, 0x1c1f ;  /* 0x001c1f0249577589 */ /* 0x000fe200000e0000 */
[----:B-1----:R-:W-:-:S03]  /*bbb0*/  SEL R34, R168, R123, P0 ;  /* 0x0000007ba8227207 */ /* 0x002fc60000000000 */
[----:B------:R-:W-:Y:S01]  /*bbc0*/  SHFL.IDX PT, R79, R175, R2, 0x1c1f ;  /* 0x001c1f02af4f7589 */ /* 0x000fe200000e0000 */
[----:B---3--:R-:W1:Y:S03]  /*bbd0*/  LDC R8, c[0x0][0xbe8] ;  /* 0x0002fa00ff087b82 */ /* 0x008e660000000800 */
[----:B------:R-:W-:Y:S04]  /*bbe0*/  SHFL.IDX PT, R176, R72, R15, 0x1c1f ;  /* 0x001c1f0f48b07589 */ /* 0x000fe800000e0000 */
[----:B------:R3:W-:Y:S04]  /*bbf0*/  SHFL.IDX PT, R152, R14, R15, 0x1c1f ;  /* 0x001c1f0f0e987589 */ /* 0x0007e800000e0000 */
[----:B------:R-:W-:Y:S04]  /*bc00*/  SHFL.IDX PT, R106, R153, R2, 0x1c1f ;  /* 0x001c1f02996a7589 */ /* 0x000fe800000e0000 */
[----:B------:R-:W-:Y:S01]  /*bc10*/  SHFL.IDX PT, R73, R43, R2, 0x1c1f ;  /* 0x001c1f022b497589 */ /* 0x000fe200000e0000 */
[----:B---3--:R-:W-:-:S03]  /*bc20*/  SEL R14, R123, R168, P0 ;  /* 0x000000a87b0e7207 */ /* 0x008fc60000000000 */
[----:B------:R-:W-:Y:S01]  /*bc30*/  SHFL.IDX PT, R72, R18, R15, 0x1c1f ;  /* 0x001c1f0f12487589 */ /* 0x000fe200000e0000 */
[----:B--2---:R-:W-:-:S03]  /*bc40*/  SEL R123, R157, R90, P0 ;  /* 0x0000005a9d7b7207 */ /* 0x004fc60000000000 */
[----:B------:R-:W-:Y:S01]  /*bc50*/  SHFL.IDX PT, R50, R47, R2, 0x1c1f ;  /* 0x001c1f022f327589 */ /* 0x000fe200000e0000 */
[----:B-1----:R-:W-:-:S03]  /*bc60*/  ISETP.NE.AND P2, PT, R8, 0x1, PT ;  /* 0x000000010800780c */ /* 0x002fc60003f45270 */
[----:B------:R1:W-:Y:S04]  /*bc70*/  SHFL.IDX PT, R153, R20, R15, 0x1c1f ;  /* 0x001c1f0f14997589 */ /* 0x0003e800000e0000 */
[----:B------:R-:W-:Y:S04]  /*bc80*/  SHFL.IDX PT, R94, R167, R2, 0x1c1f ;  /* 0x001c1f02a75e7589 */ /* 0x000fe800000e0000 */
[----:B------:R-:W-:Y:S01]  /*bc90*/  SHFL.IDX PT, R130, R29, R2, 0x1c1f ;  /* 0x001c1f021d827589 */ /* 0x000fe200000e0000 */
[----:B-1----:R-:W-:-:S03]  /*bca0*/  SEL R20, R166, R23, P0 ;  /* 0x00000017a6147207 */ /* 0x002fc60000000000 */
[----:B------:R-:W1:Y:S04]  /*bcb0*/  SHFL.IDX PT, R167, R48, R15, 0x1c1f ;  /* 0x001c1f0f30a77589 */ /* 0x000e6800000e0000 */
[----:B------:R-:W-:Y:S04]  /*bcc0*/  SHFL.IDX PT, R139, R13, R2, 0x1c1f ;  /* 0x001c1f020d8b7589 */ /* 0x000fe800000e0000 */
[----:B------:R-:W-:Y:S04]  /*bcd0*/  SHFL.IDX PT, R160, R28, R15, 0x1c1f ;  /* 0x001c1f0f1ca07589 */ /* 0x000fe800000e0000 */
[----:B------:R-:W-:Y:S04]  /*bce0*/  SHFL.IDX PT, R111, R159, R2, 0x1c1f ;  /* 0x001c1f029f6f7589 */ /* 0x000fe800000e0000 */
[----:B------:R-:W-:Y:S04]  /*bcf0*/  SHFL.IDX PT, R115, R163, R2, 0x1c1f ;  /* 0x001c1f02a3737589 */ /* 0x000fe800000e0000 */
[----:B------:R-:W-:Y:S04]  /*bd00*/  SHFL.IDX PT, R13, R143, R2, 0x1c1f ;  /* 0x001c1f028f0d7589 */ /* 0x000fe800000e0000 */
[----:B------:R2:W-:Y:S01]  /*bd10*/  SHFL.IDX PT, R150, R27, R15, 0x1c1f ;  /* 0x001c1f0f1b967589 */ /* 0x0005e200000e0000 */
[----:B-1----:R-:W-:-:S03]  /*bd20*/  SEL R18, R130, R167, P0 ;  /* 0x000000a782127207 */ /* 0x002fc60000000000 */
[----:B------:R-:W-:Y:S04]  /*bd30*/  SHFL.IDX PT, R28, R127, R15, 0x1c1f ;  /* 0x001c1f0f7f1c7589 */ /* 0x000fe800000e0000 */
[----:B------:R1:W-:Y:S01]  /*bd40*/  SHFL.IDX PT, R148, R22, R15, 0x1c1f ;  /* 0x001c1f0f16947589 */ /* 0x0003e200000e0000 */
[----:B--2---:R-:W-:-:S03]  /*bd50*/  SEL R27, R21, R162, P0 ;  /* 0x000000a2151b7207 */ /* 0x004fc60000000000 */
[----:B------:R-:W-:Y:S01]  /*bd60*/  SHFL.IDX PT, R107, R155, R2, 0x1c1f ;  /* 0x001c1f029b6b7589 */ /* 0x000fe200000e0000 */
[----:B------:R-:W-:-:S03]  /*bd70*/  SEL R21, R69, R134, P0 ;  /* 0x0000008645157207 */ /* 0x000fc60000000000 */
[----:B------:R-:W-:Y:S01]  /*bd80*/  SHFL.IDX PT, R163, R128, R15, 0x1c1f ;  /* 0x001c1f0f80a37589 */ /* 0x000fe200000e0000 */
[----:B-1----:R-:W-:-:S03]  /*bd90*/  SEL R22, R23, R166, P0 ;  /* 0x000000a617167207 */ /* 0x002fc60000000000 */
[----:B------:R-:W-:Y:S01]  /*bda0*/  SHFL.IDX PT, R159, R144, R15, 0x1c1f ;  /* 0x001c1f0f909f7589 */ /* 0x000fe200000e0000 */
[----:B------:R-:W-:Y:S02]  /*bdb0*/  SEL R23, R134, R69, P0 ;  /* 0x0000004586177207 */ /* 0x000fe40000000000 */
[----:B------:R-:W-:Y:S01]  /*bdc0*/  SEL R69, R117, R170, P0 ;  /* 0x000000aa75457207 */ /* 0x000fe20000000000 */
[----:B------:R-:W-:Y:S04]  /*bdd0*/  SHFL.IDX PT, R105, R53, R2, 0x1c1f ;  /* 0x001c1f0235697589 */ /* 0x000fe800000e0000 */
[----:B------:R-:W-:Y:S04]  /*bde0*/  SHFL.IDX PT, R97, R57, R2, 0x1c1f ;  /* 0x001c1f0239617589 */ /* 0x000fe800000e0000 */
[----:B------:R-:W-:Y:S04]  /*bdf0*/  SHFL.IDX PT, R81, R61, R2, 0x1c1f ;  /* 0x001c1f023d517589 */ /* 0x000fe800000e0000 */
[----:B------:R-:W-:Y:S04]  /*be00*/  SHFL.IDX PT, R83, R65, R2, 0x1c1f ;  /* 0x001c1f0241537589 */ /* 0x000fe800000e0000 */
[----:B------:R-:W-:Y:S04]  /*be10*/  SHFL.IDX PT, R78, R39, R2, 0x1c1f ;  /* 0x001c1f02274e7589 */ /* 0x000fe800000e0000 */
[----:B------:R-:W1:Y:S04]  /*be20*/  SHFL.IDX PT, R24, R24, R15, 0x1c1f ;  /* 0x001c1f0f18187589 */ /* 0x000e6800000e0000 */
[----:B------:R2:W-:Y:S04]  /*be30*/  SHFL.IDX PT, R155, R16, R15, 0x1c1f ;  /* 0x001c1f0f109b7589 */ /* 0x0005e800000e0000 */
[----:B------:R3:W-:Y:S04]  /*be40*/  SHFL.IDX PT, R144, R70, R15, 0x1c1f ;  /* 0x001c1f0f46907589 */ /* 0x0007e800000e0000 */
[----:B------:R4:W-:Y:S01]  /*be50*/  SHFL.IDX PT, R128, R71, R15, 0x1c1f ;  /* 0x001c1f0f47807589 */ /* 0x0009e200000e0000 */
[----:B--2---:R-:W-:-:S03]  /*be60*/  SEL R16, R167, R130, P0 ;  /* 0x00000082a7107207 */ /* 0x004fc60000000000 */
[----:B------:R-:W2:Y:S01]  /*be70*/  SHFL.IDX PT, R17, R17, R2, 0x1c1f ;  /* 0x001c1f0211117589 */ /* 0x000ea200000e0000 */
[----:B------:R-:W5:Y:S01]  /*be80*/  @P2 LDC R130, c[0x0][0xbec] ;  /* 0x0002fb00ff822b82 */ /* 0x000f620000000800 */
[----:B---3--:R-:W-:Y:S02]  /*be90*/  SEL R70, R172, R119, P0 ;  /* 0x00000077ac467207 */ /* 0x008fe40000000000 */
[----:B------:R-:W-:Y:S01]  /*bea0*/  SHFL.IDX PT, R19, R19, R2, 0x1c1f ;  /* 0x001c1f0213137589 */ /* 0x000fe200000e0000 */
[----:B------:R-:W-:Y:S02]  /*beb0*/  SEL R119, R92, R95, P0 ;  /* 0x0000005f5c777207 */ /* 0x000fe40000000000 */
[----:B----4-:R-:W-:Y:S01]  /*bec0*/  SEL R71, R170, R117, P0 ;  /* 0x00000075aa477207 */ /* 0x010fe20000000000 */
[----:B------:R3:W-:Y:S01]  /*bed0*/  SHFL.IDX PT, R126, R33, R2, 0x1c1f ;  /* 0x001c1f02217e7589 */ /* 0x0007e200000e0000 */
[----:B------:R-:W-:Y:S02]  /*bee0*/  SEL R117, R95, R92, P0 ;  /* 0x0000005c5f757207 */ /* 0x000fe40000000000 */
[----:B------:R-:W-:Y:S01]  /*bef0*/  SEL R95, R88, R93, P0 ;  /* 0x0000005d585f7207 */ /* 0x000fe20000000000 */
[----:B------:R-:W-:Y:S01]  /*bf00*/  SHFL.IDX PT, R98, R77, R2, 0x1c1f ;  /* 0x001c1f024d627589 */ /* 0x000fe200000e0000 */
[----:B------:R-:W-:-:S02]  /*bf10*/  SEL R92, R91, R154, P0 ;  /* 0x0000009a5b5c7207 */ /* 0x000fc40000000000 */
[----:B-1----:R-:W-:Y:S01]  /*bf20*/  SEL R30, R139, R24, P0 ;  /* 0x000000188b1e7207 */ /* 0x002fe20000000000 */
[----:B------:R-:W-:Y:S01]  /*bf30*/  SHFL.IDX PT, R114, R161, R2, 0x1c1f ;  /* 0x001c1f02a1727589 */ /* 0x000fe200000e0000 */
[----:B---3--:R-:W-:-:S03]  /*bf40*/  SEL R33, R13, R28, P0 ;  /* 0x0000001c0d217207 */ /* 0x008fc60000000000 */
[----:B------:R-:W-:Y:S01]  /*bf50*/  SHFL.IDX PT, R118, R133, R2, 0x1c1f ;  /* 0x001c1f0285767589 */ /* 0x000fe200000e0000 */
[----:B------:R-:W-:Y:S02]  /*bf60*/  SEL R13, R28, R13, P0 ;  /* 0x0000000d1c0d7207 */ /* 0x000fe40000000000 */
[----:B------:R-:W-:Y:S01]  /*bf70*/  SEL R28, R24, R139, P0 ;  /* 0x0000008b181c7207 */ /* 0x000fe20000000000 */
[----:B------:R-:W-:Y:S01]  /*bf80*/  SHFL.IDX PT, R51, R51, R2, 0x1c1f ;  /* 0x001c1f0233337589 */ /* 0x000fe200000e0000 */
[----:B--2---:R-:W-:-:S03]  /*bf90*/  SEL R29, R160, R17, P0 ;  /* 0x00000011a01d7207 */ /* 0x004fc60000000000 */
        /* <DEDUP_REMOVED lines=22> */
[----:B------:R1:W2:Y:S04]  /*c100*/  SHFL.IDX PT, R151, R35, R15, 0x1c1f ;  /* 0x001c1f0f23977589 */ /* 0x0002a800000e0000 */
[----:B------:R-:W3:Y:S04]  /*c110*/  SHFL.IDX PT, R164, R32, R15, 0x1c1f ;  /* 0x001c1f0f20a47589 */ /* 0x000ee800000e0000 */
[----:B------:R-:W4:Y:S01]  /*c120*/  SHFL.IDX PT, R77, R52, R15, 0x1c1f ;  /* 0x001c1f0f344d7589 */ /* 0x000f2200000e0000 */
[----:B-1----:R-:W-:-:S03]  /*c130*/  SEL R35, R169, R122, P0 ;  /* 0x0000007aa9237207 */ /* 0x002fc60000000000 */
[----:B------:R-:W-:Y:S04]  /*c140*/  SHFL.IDX PT, R156, R132, R15, 0x1c1f ;  /* 0x001c1f0f849c7589 */ /* 0x000fe800000e0000 */
[----:B------:R1:W-:Y:S04]  /*c150*/  SHFL.IDX PT, R140, R31, R15, 0x1c1f ;  /* 0x001c1f0f1f8c7589 */ /* 0x0003e800000e0000 */
[----:B------:R0:W-:Y:S04]  /*c160*/  SHFL.IDX PT, R2, R121, R15, 0x1c1f ;  /* 0x001c1f0f79027589 */ /* 0x0001e800000e0000 */
[----:B------:R5:W5:Y:S01]  /*c170*/  SHFL.IDX PT, R174, R76, R15, 0x1c1f ;  /* 0x001c1f0f4cae7589 */ /* 0x000b6200000e0000 */
[----:B--2---:R-:W-:-:S02]  /*c180*/  SEL R139, R151, R54, P0 ;  /* 0x00000036978b7207 */ /* 0x004fc40000000000 */
[----:B-1----:R-:W-:Y:S01]  /*c190*/  SEL R31, R17, R160, P0 ;  /* 0x000000a0111f7207 */ /* 0x002fe20000000000 */
[----:B------:R-:W-:Y:S01]  /*c1a0*/  SHFL.IDX PT, R84, R84, R15, 0x1c1f ;  /* 0x001c1f0f54547589 */ /* 0x000fe200000e0000 */
[----:B---3--:R-:W-:Y:S02]  /*c1b0*/  SEL R26, R19, R164, P0 ;  /* 0x000000a4131a7207 */ /* 0x008fe40000000000 */
[----:B0-----:R-:W-:Y:S01]  /*c1c0*/  SEL R121, R93, R88, P0 ;  /* 0x000000585d797207 */ /* 0x001fe20000000000 */
[----:B------:R-:W0:Y:S01]  /*c1d0*/  SHFL.IDX PT, R178, R80, R15, 0x1c1f ;  /* 0x001c1f0f50b27589 */ /* 0x000e2200000e0000 */
[----:B------:R-:W-:Y:S02]  /*c1e0*/  SEL R93, R90, R157, P0 ;  /* 0x0000009d5a5d7207 */ /* 0x000fe40000000000 */
[----:B------:R-:W-:Y:S01]  /*c1f0*/  SEL R88, R89, R124, P0 ;  /* 0x0000007c59587207 */ /* 0x000fe20000000000 */
[----:B------:R-:W-:Y:S01]  /*c200*/  SHFL.IDX PT, R100, R100, R15, 0x1c1f ;  /* 0x001c1f0f64647589 */ /* 0x000fe200000e0000 */
[----:B------:R-:W-:-:S02]  /*c210*/  SEL R90, R124, R89, P0 ;  /* 0x000000597c5a7207 */ /* 0x000fc40000000000 */
[----:B------:R-:W-:Y:S01]  /*c220*/  SEL R89, R79, R152, P0 ;  /* 0x000000984f597207 */ /* 0x000fe20000000000 */
[----:B------:R-:W1:Y:S01]  /*c230*/  SHFL.IDX PT, R173, R96, R15, 0x1c1f ;  /* 0x001c1f0f60ad7589 */ /* 0x000e6200000e0000 */
[----:B------:R-:W-:Y:S02]  /*c240*/  SEL R124, R78, R155, P0 ;  /* 0x0000009b4e7c7207 */ /* 0x000fe40000000000 */
[----:B------:R-:W-:Y:S01]  /*c250*/  SEL R78, R155, R78, P0 ;  /* 0x0000004e9b4e7207 */ /* 0x000fe20000000000 */
[----:B------:R-:W-:Y:S01]  /*c260*/  SHFL.IDX PT, R108, R108, R15, 0x1c1f ;  /* 0x001c1f0f6c6c7589 */ /* 0x000fe200000e0000 */
[----:B------:R-:W2:Y:S01]  /*c270*/  @P2 LDC R155, c[0x0][0xbf0] ;  /* 0x0002fc00ff9b2b82 */ /* 0x000ea20000000800 */
[----:B------:R-:W-:Y:S02]  /*c280*/  SEL R24, R164, R19, P0 ;  /* 0x00000013a4187207 */ /* 0x000fe40000000000 */
[----:B------:R-:W-:Y:S01]  /*c290*/  SHFL.IDX PT, R175, R104, R15, 0x1c1f ;  /* 0x001c1f0f68af7589 */ /* 0x000fe200000e0000 */
[----:B----4-:R-:W-:-:S02]  /*c2a0*/  SEL R19, R126, R77, P0 ;  /* 0x0000004d7e137207 */ /* 0x010fc40000000000 */
[----:B------:R-:W-:Y:S01]  /*c2b0*/  SEL R17, R77, R126, P0 ;  /* 0x0000007e4d117207 */ /* 0x000fe20000000000 */
[----:B------:R-:W3:Y:S01]  /*c2c0*/  SHFL.IDX PT, R116, R116, R15, 0x1c1f ;  /* 0x001c1f0f74747589 */ /* 0x000ee200000e0000 */
[----:B-----5:R-:W-:Y:S02]  /*c2d0*/  SEL R76, R176, R105, P0 ;  /* 0x00000069b04c7207 */ /* 0x020fe40000000000 */
[----:B------:R-:W-:Y:S01]  /*c2e0*/  SEL R77, R174, R97, P0 ;  /* 0x00000061ae4d7207 */ /* 0x000fe20000000000 */
[----:B------:R4:W5:Y:S01]  /*c2f0*/  SHFL.IDX PT, R177, R112, R15, 0x1c1f ;  /* 0x001c1f0f70b17589 */ /* 0x00096200000e0000 */
[----:B0-----:R-:W-:-:S03]  /*c300*/  SEL R80, R81, R178, P0 ;  /* 0x000000b251507207 */ /* 0x001fc60000000000 */
[----:B------:R0:W2:Y:S04]  /*c310*/  SHFL.IDX PT, R165, R120, R15, 0x1c1f ;  /* 0x001c1f0f78a57589 */ /* 0x0000a800000e0000 */
[----:B------:R3:W2:Y:S01]  /*c320*/  SHFL.IDX PT, R161, R136, R15, 0x1c1f ;  /* 0x001c1f0f88a17589 */ /* 0x0006a200000e0000 */
[----:B-1----:R-:W-:Y:S02]  /*c330*/  SEL R96, R98, R173, P0 ;  /* 0x000000ad62607207 */ /* 0x002fe40000000000 */
[----:B----4-:R-:W-:Y:S01]  /*c340*/  SEL R112, R114, R163, P0 ;  /* 0x000000a372707207 */ /* 0x010fe20000000000 */
[----:B------:R1:W4:Y:S01]  /*c350*/  SHFL.IDX PT, R149, R74, R15, 0x1c1f ;  /* 0x001c1f0f4a957589 */ /* 0x00032200000e0000 */
[----:B------:R-:W-:Y:S02]  /*c360*/  SEL R98, R173, R98, P0 ;  /* 0x00000062ad627207 */ /* 0x000fe40000000000 */
[----:B0-----:R-:W-:Y:S01]  /*c370*/  SEL R120, R94, R159, P0 ;  /* 0x0000009f5e787207 */ /* 0x001fe20000000000 */
[----:B------:R0:W-:Y:S01]  /*c380*/  SHFL.IDX PT, R133, R85, R15, 0x1c1f ;  /* 0x001c1f0f55857589 */ /* 0x0001e200000e0000 */
[----:B------:R-:W-:-:S02]  /*c390*/  SEL R114, R163, R114, P0 ;  /* 0x00000072a3727207 */ /* 0x000fc40000000000 */
[----:B---3--:R-:W-:Y:S01]  /*c3a0*/  SEL R136, R53, R148, P0 ;  /* 0x0000009435887207 */ /* 0x008fe20000000000 */
[----:B------:R3:W4:Y:S01]  /*c3b0*/  SHFL.IDX PT, R132, R82, R15, 0x1c1f ;  /* 0x001c1f0f52847589 */ /* 0x00072200000e0000 */
[----:B------:R-:W-:Y:S02]  /*c3c0*/  SEL R94, R159, R94, P0 ;  /* 0x0000005e9f5e7207 */ /* 0x000fe40000000000 */
[----:B-1----:R-:W-:Y:S01]  /*c3d0*/  SEL R74, R105, R176, P0 ;  /* 0x000000b0694a7207 */ /* 0x002fe20000000000 */
[----:B------:R-:W-:Y:S01]  /*c3e0*/  SHFL.IDX PT, R40, R109, R15, 0x1c1f ;  /* 0x001c1f0f6d287589 */ /* 0x000fe200000e0000 */
[----:B------:R-:W-:Y:S02]  /*c3f0*/  SEL R105, R107, R116, P0 ;  /* 0x000000746b697207 */ /* 0x000fe40000000000 */
[----:B------:R-:W-:Y:S01]  /*c400*/  SEL R107, R116, R107, P0 ;  /* 0x0000006b746b7207 */ /* 0x000fe20000000000 */
[----:B------:R1:W-:Y:S01]  /*c410*/  SHFL.IDX PT, R48, R75, R15, 0x1c1f ;  /* 0x001c1f0f4b307589 */ /* 0x0003e200000e0000 */
[----:B0-----:R-:W-:-:S02]  /*c420*/  SEL R85, R87, R180, P0 ;  /* 0x000000b457557207 */ /* 0x001fc40000000000 */
[----:B---3--:R-:W-:Y:S01]  /*c430*/  SEL R82, R178, R81, P0 ;  /* 0x00000051b2527207 */ /* 0x008fe20000000000 */
[----:B------:R0:W3:Y:S01]  /*c440*/  SHFL.IDX PT, R127, R101, R15, 0x1c1f ;  /* 0x001c1f0f657f7589 */ /* 0x0000e200000e0000 */
[----:B------:R-:W-:Y:S02]  /*c450*/  SEL R81, R83, R84, P0 ;  /* 0x0000005453517207 */ /* 0x000fe40000000000 */
[----:B------:R-:W-:Y:S01]  /*c460*/  SEL R83, R84, R83, P0 ;  /* 0x0000005354537207 */ /* 0x000fe20000000000 */
[----:B------:R5:W-:Y:S01]  /*c470*/  SHFL.IDX PT, R32, R125, R15, 0x1c1f ;  /* 0x001c1f0f7d207589 */ /* 0x000be200000e0000 */
[----:B------:R-:W-:Y:S02]  /*c480*/  SEL R84, R86, R171, P0 ;  /* 0x000000ab56547207 */ /* 0x000fe40000000000 */
[----:B-1----:R-:W-:Y:S01]  /*c490*/  SEL R75, R97, R174, P0 ;  /* 0x000000ae614b7207 */ /* 0x002fe20000000000 */
[----:B------:R-:W-:Y:S01]  /*c4a0*/  SHFL.IDX PT, R36, R113, R15, 0x1c1f ;  /* 0x001c1f0f71247589 */ /* 0x000fe200000e0000 */
[----:B------:R-:W-:-:S02]  /*c4b0*/  SEL R97, R99, R100, P0 ;  /* 0x0000006463617207 */ /* 0x000fc40000000000 */
[----:B0-----:R-:W-:Y:S01]  /*c4c0*/  SEL R101, R103, R108, P0 ;  /* 0x0000006c67657207 */ /* 0x001fe20000000000 */
[----:B------:R0:W-:Y:S01]  /*c4d0*/  SHFL.IDX PT, R44, R137, R15, 0x1c1f ;  /* 0x001c1f0f892c7589 */ /* 0x0001e200000e0000 */
[----:B------:R-:W-:Y:S02]  /*c4e0*/  SEL R99, R100, R99, P0 ;  /* 0x0000006364637207 */ /* 0x000fe40000000000 */
[----:B-----5:R-:W-:Y:S01]  /*c4f0*/  SEL R125, R73, R72, P0 ;  /* 0x00000048497d7207 */ /* 0x020fe20000000000 */
[----:B------:R-:W-:Y:S01]  /*c500*/  SHFL.IDX PT, R129, R129, R15, 0x1c1f ;  /* 0x001c1f0f81817589 */ /* 0x000fe200000e0000 */
[----:B------:R-:W-:Y:S02]  /*c510*/  SEL R103, R108, R103, P0 ;  /* 0x000000676c677207 */ /* 0x000fe40000000000 */
[----:B------:R-:W-:Y:S01]  /*c520*/  SEL R100, R102, R175, P0 ;  /* 0x000000af66647207 */ /* 0x000fe20000000000 */
[----:B------:R1:W-:Y:S01]  /*c530*/  SHFL.IDX PT, R131, R146, R15, 0x1c1f ;  /* 0x001c1f0f92837589 */ /* 0x0003e200000e0000 */
[----:B------:R-:W-:-:S02]  /*c540*/  SEL R104, R106, R177, P0 ;  /* 0x000000b16a687207 */ /* 0x000fc40000000000 */
[----:B0-----:R-:W-:Y:S01]  /*c550*/  SEL R137, R54, R151, P0 ;  /* 0x0000009736897207 */ /* 0x001fe20000000000 */
[----:B------:R0:W-:Y:S01]  /*c560*/  SHFL.IDX PT, R52, R141, R15, 0x1c1f ;  /* 0x001c1f0f8d347589 */ /* 0x0001e200000e0000 */
[----:B------:R-:W-:Y:S02]  /*c570*/  SEL R54, R55, R140, P0 ;  /* 0x0000008c37367207 */ /* 0x000fe40000000000 */
[----:B------:R-:W-:Y:S01]  /*c580*/  SEL R140, R140, R55, P0 ;  /* 0x000000378c8c7207 */ /* 0x000fe20000000000 */
[----:B------:R5:W-:Y:S01]  /*c590*/  SHFL.IDX PT, R56, R135, R15, 0x1c1f ;  /* 0x001c1f0f87387589 */ /* 0x000be200000e0000 */
[----:B------:R-:W-:Y:S01]  /*c5a0*/  SEL R55, R57, R144, P0 ;  /* 0x0000009039377207 */ /* 0x000fe20000000000 */
[----:B-1----:R-:W1:Y:S01]  /*c5b0*/  @P2 LDC R146, c[0x0][0xbec] ;  /* 0x0002fb00ff922b82 */ /* 0x002e620000000800 */
[----:B--2---:R-:W-:Y:S01]  /*c5c0*/  SEL R108, R110, R165, P0 ;  /* 0x000000a56e6c7207 */ /* 0x004fe20000000000 */
[----:B------:R2:W-:Y:S01]  /*c5d0*/  SHFL.IDX PT, R60, R145, R15, 0x1c1f ;  /* 0x001c1f0f913c7589 */ /* 0x0005e200000e0000 */
[----:B------:R-:W-:-:S02]  /*c5e0*/  SEL R109, R111, R158, P0 ;  /* 0x0000009e6f6d7207 */ /* 0x000fc40000000000 */
[----:B0-----:R-:W-:Y:S01]  /*c5f0*/  SEL R141, R144, R57, P0 ;  /* 0x00000039908d7207 */ /* 0x001fe20000000000 */
[----:B------:R-:W-:Y:S01]  /*c600*/  SHFL.IDX PT, R64, R142, R15, 0x1c1f ;  /* 0x001c1f0f8e407589 */ /* 0x000fe200000e0000 */
[----:B------:R-:W-:Y:S01]  /*c610*/  IMAD R144, RZ, RZ, -UR42 ;  /* 0x8000002aff907e24 */ /* 0x000fe2000f8e02ff */
[----:B-----5:R-:W0:Y:S01]  /*c620*/  LDC.64 R134, c[0x0][0xbd8] ;  /* 0x0002f600ff867b82 */ /* 0x020e220000000a00 */
[----:B------:R-:W-:Y:S01]  /*c630*/  @P2 IMAD.HI.U32 R57, R11, R130, RZ ;  /* 0x000000820b392227 */ /* 0x000fe200078e00ff */
[----:B------:R5:W-:Y:S01]  /*c640*/  SHFL.IDX PT, R143, R138, R15, 0x1c1f ;  /* 0x001c1f0f8a8f7589 */ /* 0x000be200000e0000 */
[----:B------:R-:W-:Y:S02]  /*c650*/  SEL R113, R115, R156, P0 ;  /* 0x0000009c73717207 */ /* 0x000fe40000000000 */
[----:B------:R-:W-:Y:S02]  /*c660*/  SEL R116, R118, R161, P0 ;  /* 0x000000a176747207 */ /* 0x000fe40000000000 */
[----:B------:R-:W-:Y:S01]  /*c670*/  SEL R86, R171, R86, P0 ;  /* 0x00000056ab567207 */ /* 0x000fe20000000000 */
[----:B--2---:R-:W2:Y:S01]  /*c680*/  LDC R145, c[0x0][0xc50] ;  /* 0x00031400ff917b82 */ /* 0x004ea20000000800 */
[----:B------:R-:W-:-:S02]  /*c690*/  SEL R87, R180, R87, P0 ;  /* 0x00000057b4577207 */ /* 0x000fc40000000000 */
[----:B------:R-:W-:Y:S02]  /*c6a0*/  SEL R102, R175, R102, P0 ;  /* 0x00000066af667207 */ /* 0x000fe40000000000 */
[----:B-----5:R-:W-:Y:S02]  /*c6b0*/  SEL R15, R122, R169, P0 ;  /* 0x000000a97a0f7207 */ /* 0x020fe40000000000 */
[----:B------:R-:W-:Y:S01]  /*c6c0*/  SEL R122, R154, R91, P0 ;  /* 0x0000005b9a7a7207 */ /* 0x000fe20000000000 */
[----:B------:R-:W5:Y:S01]  /*c6d0*/  @P2 LDC R142, c[0x0][0xbf0] ;  /* 0x0002fc00ff8e2b82 */ /* 0x000f620000000800 */
[----:B------:R-:W-:Y:S01]  /*c6e0*/  SEL R91, R152, R79, P0 ;  /* 0x0000004f985b7207 */ /* 0x000fe20000000000 */
[----:B-1----:R-:W-:Y:S01]  /*c6f0*/  @P2 IMAD.HI.U32 R146, R11, R146, RZ ;  /* 0x000000920b922227 */ /* 0x002fe200078e00ff */
[----:B------:R-:W-:Y:S02]  /*c700*/  SEL R79, R72, R73, P0 ;  /* 0x00000049484f7207 */ /* 0x000fe40000000000 */
[----:B------:R-:W-:-:S02]  /*c710*/  SEL R72, R50, R153, P0 ;  /* 0x0000009932487207 */ /* 0x000fc40000000000 */
[----:B------:R-:W-:Y:S01]  /*c720*/  SEL R50, R153, R50, P0 ;  /* 0x0000003299327207 */ /* 0x000fe20000000000 */
[----:B0-----:R-:W-:Y:S01]  /*c730*/  IMAD R126, R134, UR38, RZ ;  /* 0x00000026867e7c24 */ /* 0x001fe2000f8e02ff */
[----:B------:R-:W0:Y:S01]  /*c740*/  LDC.64 R152, c[0x0][0xb40] ;  /* 0x0002d000ff987b82 */ /* 0x000e220000000a00 */
[----:B------:R-:W-:Y:S02]  /*c750*/  SEL R138, R148, R53, P0 ;  /* 0x00000035948a7207 */ /* 0x000fe40000000000 */
[----:B------:R-:W-:Y:S01]  /*c760*/  IMAD R53, R135, UR37, R126 ;  /* 0x0000002587357c24 */ /* 0x000fe2000f8e027e */
[----:B------:R-:W-:Y:S01]  /*c770*/  SEL R73, R51, R150, P0 ;  /* 0x0000009633497207 */ /* 0x000fe20000000000 */
[----:B------:R-:W-:Y:S01]  /*c780*/  IMAD.WIDE.U32 R134, R134, UR37, R6 ;  /* 0x0000002586867c25 */ /* 0x000fe2000f8e0006 */
[----:B------:R-:W-:Y:S02]  /*c790*/  SEL R7, R59, R128, P0 ;  /* 0x000000803b077207 */ /* 0x000fe40000000000 */
[----:B------:R-:W-:Y:S01]  /*c7a0*/  SEL R59, R128, R59, P0 ;  /* 0x0000003b803b7207 */ /* 0x000fe20000000000 */
[----:B--2---:R-:W-:Y:S01]  /*c7b0*/  IMAD R151, R145, R144, UR4 ;  /* 0x0000000491977e24 */ /* 0x004fe2000f8e0290 */
[----:B------:R-:W-:Y:S01]  /*c7c0*/  ULDC.64 UR4, c[0x0][0xbe0] ;  /* 0x0002f80000047ab9 */ /* 0x000fe20000000a00 */
[----:B------:R-:W-:Y:S01]  /*c7d0*/  IMAD.IADD R135, R135, 0x1, R53 ;  /* 0x0000000187877824 */ /* 0x000fe200078e0235 */
[----:B----4-:R-:W-:Y:S01]  /*c7e0*/  SEL R6, R58, R149, P0 ;  /* 0x000000953a067207 */ /* 0x010fe20000000000 */
[----:B------:R-:W-:Y:S01]  /*c7f0*/  IMAD.MOV.U32 R53, RZ, RZ, R11 ;  /* 0x000000ffff357224 */ /* 0x000fe200078e000b */
[----:B------:R-:W-:-:S02]  /*c800*/  SHF.R.S32.HI R128, RZ, 0x1f, R151 ;  /* 0x0000001fff807819 */ /* 0x000fc40000011497 */
[----:B-----5:R-:W-:Y:S01]  /*c810*/  @P2 SHF.R.U32.HI R53, RZ, R142, R57 ;  /* 0x0000008eff352219 */ /* 0x020fe20000011639 */
[----:B------:R-:W-:Y:S01]  /*c820*/  IMAD.MOV.U32 R57, RZ, RZ, R11 ;  /* 0x000000ffff397224 */ /* 0x000fe200078e000b */
[----:B------:R-:W-:Y:S02]  /*c830*/  @P2 SHF.R.U32.HI R57, RZ, R155, R146 ;  /* 0x0000009bff392219 */ /* 0x000fe40000011692 */
[----:B------:R-:W-:Y:S02]  /*c840*/  SEL R58, R149, R58, P0 ;  /* 0x0000003a953a7207 */ /* 0x000fe40000000000 */
[----:B------:R-:W-:Y:S01]  /*c850*/  SEL R51, R150, R51, P0 ;  /* 0x0000003396337207 */ /* 0x000fe20000000000 */
[C---:B0-----:R-:W-:Y:S01]  /*c860*/  IMAD R126, R152.reuse, UR38, RZ ;  /* 0x00000026987e7c24 */ /* 0x041fe2000f8e02ff */
[----:B------:R-:W-:Y:S01]  /*c870*/  SEL R106, R177, R106, P0 ;  /* 0x0000006ab16a7207 */ /* 0x000fe20000000000 */
[----:B------:R-:W-:Y:S01]  /*c880*/  IMAD.WIDE.U32 R4, R152, UR37, R4 ;  /* 0x0000002598047c25 */ /* 0x000fe2000f8e0004 */
[----:B------:R-:W-:-:S02]  /*c890*/  SEL R110, R165, R110, P0 ;  /* 0x0000006ea56e7207 */ /* 0x000fc40000000000 */
[----:B------:R-:W-:Y:S01]  /*c8a0*/  SEL R111, R158, R111, P0 ;  /* 0x0000006f9e6f7207 */ /* 0x000fe20000000000 */
[----:B------:R-:W-:Y:S01]  /*c8b0*/  IMAD R153, R153, UR37, R126 ;  /* 0x0000002599997c24 */ /* 0x000fe2000f8e027e */
[----:B------:R-:W-:Y:S01]  /*c8c0*/  SEL R115, R156, R115, P0 ;  /* 0x000000739c737207 */ /* 0x000fe20000000000 */
[----:B------:R-:W-:Y:S01]  /*c8d0*/  IMAD.MOV.U32 R144, RZ, RZ, R4 ;  /* 0x000000ffff907224 */ /* 0x000fe200078e0004 */
[----:B------:R-:W-:Y:S01]  /*c8e0*/  SEL R118, R161, R118, P0 ;  /* 0x00000076a1767207 */ /* 0x000fe20000000000 */
[----:B------:R-:W-:Y:S02]  /*c8f0*/  IMAD.IADD R145, R5, 0x1, R153 ;  /* 0x0000000105917824 */ /* 0x000fe400078e0299 */
[C---:B------:R-:W-:Y:S02]  /*c900*/  IMAD R5, R128.reuse, UR4, RZ ;  /* 0x0000000480057c24 */ /* 0x040fe4000f8e02ff */
[----:B------:R-:W-:Y:S02]  /*c910*/  IMAD R128, R128, UR6, RZ ;  /* 0x0000000680807c24 */ /* 0x000fe4000f8e02ff */
[----:B------:R-:W-:-:S02]  /*c920*/  IMAD R126, R151, UR5, R5 ;  /* 0x00000005977e7c24 */ /* 0x000fc4000f8e0205 */
[C---:B------:R-:W-:Y:S01]  /*c930*/  IMAD.WIDE.U32 R4, R151.reuse, UR4, R134 ;  /* 0x0000000497047c25 */ /* 0x040fe2000f8e0086 */
[----:B------:R-:W-:Y:S01]  /*c940*/  SHF.R.S32.HI R135, RZ, 0x1f, R53 ;  /* 0x0000001fff877819 */ /* 0x000fe20000011435 */
[----:B------:R-:W-:Y:S02]  /*c950*/  ULDC.64 UR4, c[0x0][0xb30] ;  /* 0x0002cc0000047ab9 */ /* 0x000fe40000000a00 */
[----:B------:R-:W-:Y:S01]  /*c960*/  IMAD R149, R151, UR7, R128 ;  /* 0x0000000797957c24 */ /* 0x000fe2000f8e0280 */
[----:B------:R-:W-:Y:S01]  /*c970*/  IADD3 R134, P2, R53, R4, RZ ;  /* 0x0000000435867210 */ /* 0x000fe20007f5e0ff */
[----:B------:R-:W-:Y:S01]  /*c980*/  IMAD.WIDE.U32 R144, R151, UR6, R144 ;  /* 0x0000000697907c25 */ /* 0x000fe2000f8e0090 */
[----:B------:R-:W-:Y:S01]  /*c990*/  SHF.R.S32.HI R4, RZ, 0x1f, R57 ;  /* 0x0000001fff047819 */ /* 0x000fe20000011439 */
[----:B------:R-:W-:Y:S01]  /*c9a0*/  ULDC.64 UR6, c[0x0][0xbc8] ;  /* 0x0002f20000067ab9 */ /* 0x000fe20000000a00 */
[----:B------:R-:W-:Y:S01]  /*c9b0*/  IADD3.X R135, R135, R5, R126, P2, !PT ;  /* 0x0000000587877210 */ /* 0x000fe200017fe47e */
[----:B------:R-:W-:-:S02]  /*c9c0*/  IMAD.MOV R53, RZ, RZ, -R53 ;  /* 0x000000ffff357224 */ /* 0x000fc400078e0a35 */
[----:B------:R-:W-:Y:S02]  /*c9d0*/  IMAD R4, R4, UR4, RZ ;  /* 0x0000000404047c24 */ /* 0x000fe4000f8e02ff */
[----:B------:R-:W-:Y:S02]  /*c9e0*/  IMAD.IADD R145, R145, 0x1, R149 ;  /* 0x0000000191917824 */ /* 0x000fe400078e0295 */
[----:B------:R-:W-:Y:S02]  /*c9f0*/  IMAD R53, R8, R53, R11 ;  /* 0x0000003508357224 */ /* 0x000fe400078e020b */
[C---:B------:R-:W-:Y:S01]  /*ca00*/  IMAD R149, R57.reuse, UR5, R4 ;  /* 0x0000000539957c24 */ /* 0x040fe2000f8e0204 */
[----:B------:R-:W0:Y:S01]  /*ca10*/  S2UR UR5, SR_CgaCtaId ;  /* 0x00000000000579c3 */ /* 0x000e220000008800 */
[----:B------:R-:W-:Y:S02]  /*ca20*/  IMAD.MOV R128, RZ, RZ, -R57 ;  /* 0x000000ffff807224 */ /* 0x000fe400078e0a39 */
[----:B------:R-:W-:Y:S01]  /*ca30*/  IMAD.WIDE.U32 R4, R57, UR4, R144 ;  /* 0x0000000439047c25 */ /* 0x000fe2000f8e0090 */
[----:B------:R-:W-:Y:S01]  /*ca40*/  SHF.R.S32.HI R57, RZ, 0x1f, R53 ;  /* 0x0000001fff397819 */ /* 0x000fe20000011435 */
[----:B------:R-:W-:-:S02]  /*ca50*/  UMOV UR4, 0x400 ;  /* 0x0000040000047882 */ /* 0x000fc40000000000 */
[----:B------:R-:W-:Y:S02]  /*ca60*/  IMAD R11, R8, R128, R11 ;  /* 0x00000080080b7224 */ /* 0x000fe400078e020b */
[----:B------:R-:W-:Y:S02]  /*ca70*/  IMAD R128, R57, UR6, RZ ;  /* 0x0000000639807c24 */ /* 0x000fe4000f8e02ff */
[----:B------:R-:W-:Y:S01]  /*ca80*/  IMAD.IADD R5, R5, 0x1, R149 ;  /* 0x0000000105057824 */ /* 0x000fe200078e0295 */
[----:B------:R-:W-:Y:S01]  /*ca90*/  SHF.R.S32.HI R126, RZ, 0x1f, R11 ;  /* 0x0000001fff7e7819 */ /* 0x000fe2000001140b */
[C---:B------:R-:W-:Y:S02]  /*caa0*/  IMAD R57, R53.reuse, UR7, R128 ;  /* 0x0000000735397c24 */ /* 0x040fe4000f8e0280 */
[----:B------:R-:W-:Y:S01]  /*cab0*/  IMAD.WIDE.U32 R134, R53, UR6, R134 ;  /* 0x0000000635867c25 */ /* 0x000fe2000f8e0086 */
[----:B------:R-:W-:-:S03]  /*cac0*/  ULDC.64 UR6, c[0x0][0xba8] ;  /* 0x0002ea0000067ab9 */ /* 0x000fc60000000a00 */
[----:B------:R-:W-:Y:S01]  /*cad0*/  IMAD.WIDE.U32 R144, R11, UR8, R4 ;  /* 0x000000080b907c25 */ /* 0x000fe2000f8e0004 */
[----:B------:R-:W-:Y:S02]  /*cae0*/  SEL R4, R61, R132, P0 ;  /* 0x000000843d047207 */ /* 0x000fe40000000000 */
[----:B------:R-:W-:Y:S01]  /*caf0*/  SEL R132, R132, R61, P0 ;  /* 0x0000003d84847207 */ /* 0x000fe20000000000 */
[----:B------:R-:W-:Y:S01]  /*cb00*/  IMAD R126, R126, UR8, RZ ;  /* 0x000000087e7e7c24 */ /* 0x000fe2000f8e02ff */
[C---:B------:R-:W-:Y:S01]  /*cb10*/  LEA R61, P2, R134.reuse, UR6, 0x2 ;  /* 0x00000006863d7c11 */ /* 0x040fe2000f8410ff */
[----:B------:R-:W-:Y:S01]  /*cb20*/  IMAD.IADD R5, R135, 0x1, R57 ;  /* 0x0000000187057824 */ /* 0x000fe200078e0239 */
[----:B------:R-:W-:Y:S01]  /*cb30*/  ULDC UR6, c[0x0][0xa88] ;  /* 0x0002a20000067ab9 */ /* 0x000fe20000000800 */
[----:B------:R-:W-:Y:S01]  /*cb40*/  IMAD R53, R11, UR9, R126 ;  /* 0x000000090b357c24 */ /* 0x000fe2000f8e027e */
[----:B0-----:R-:W-:Y:S01]  /*cb50*/  ULEA UR4, UR5, UR4, 0x18 ;  /* 0x0000000405047291 */ /* 0x001fe2000f8ec03f */
[----:B------:R-:W-:Y:S01]  /*cb60*/  SHFL.IDX PT, R148, R61, RZ, 0x1c1f ;  /* 0x001c1fff3d947589 */ /* 0x000fe200000e0000 */
[----:B------:R-:W-:Y:S01]  /*cb70*/  LEA.HI.X R126, R134, UR7, R5, 0x2, P2 ;  /* 0x00000007867e7c11 */ /* 0x000fe200090f1405 */
[----:B------:R-:W-:Y:S01]  /*cb80*/  IMAD R11, R8, UR6, RZ ;  /* 0x00000006080b7c24 */ /* 0x000fe2000f8e02ff */
[----:B------:R-:W-:Y:S01]  /*cb90*/  UIADD3 UR4, UR4, 0x20820, URZ ;  /* 0x0002082004047890 */ /* 0x000fe2000fffe03f */
[----:B------:R-:W-:Y:S01]  /*cba0*/  SHFL.IDX PT, R150, R61, 0x1, 0x1c1f ;  /* 0x003c1f003d967f89 */ /* 0x000fe200000e0000 */
[C---:B------:R-:W-:Y:S01]  /*cbb0*/  VIADD R8, R10.reuse, 0x8 ;  /* 0x000000080a087836 */ /* 0x040fe20000000000 */
[----:B------:R-:W-:Y:S01]  /*cbc0*/  ULDC.64 UR8, c[0x0][0xb00] ;  /* 0x0002c00000087ab9 */ /* 0x000fe20000000a00 */
[-C--:B------:R-:W-:Y:S01]  /*cbd0*/  ISETP.GE.OR P2, PT, R10, R11.reuse, P1 ;  /* 0x0000000b0a00720c */ /* 0x080fe20000f46670 */
[----:B------:R-:W0:Y:S01]  /*cbe0*/  SHFL.IDX PT, R149, R126, RZ, 0x1c1f ;  /* 0x001c1fff7e957589 */ /* 0x000e2200000e0000 */
[----:B------:R-:W-:Y:S01]  /*cbf0*/  UPRMT UR4, URZ, 0x654, UR4 ;  /* 0x000006543f047896 */ /* 0x000fe20008000004 */
[----:B------:R-:W-:Y:S01]  /*cc00*/  ISETP.GE.OR P1, PT, R8, R11, P1 ;  /* 0x0000000b0800720c */ /* 0x000fe20000f26670 */
[----:B------:R-:W-:Y:S01]  /*cc10*/  IMAD.IADD R57, R145, 0x1, R53 ;  /* 0x0000000191397824 */ /* 0x000fe200078e0235 */
[----:B------:R3:W1:Y:S01]  /*cc20*/  SHFL.IDX PT, R151, R126, 0x1, 0x1c1f ;  /* 0x003c1f007e977f89 */ /* 0x00066200000e0000 */
[----:B------:R-:W-:-:S02]  /*cc30*/  LEA R53, P3, R144, UR8, 0x2 ;  /* 0x0000000890357c11 */ /* 0x000fc4000f8610ff */
[----:B------:R-:W-:Y:S02]  /*cc40*/  SEL R5, R62, R133, P0 ;  /* 0x000000853e057207 */ /* 0x000fe40000000000 */
[----:B------:R-:W-:Y:S01]  /*cc50*/  LEA.HI.X R57, R144, UR9, R57, 0x2, P3 ;  /* 0x0000000990397c11 */ /* 0x000fe200098f1439 */
[----:B------:R-:W-:Y:S01]  /*cc60*/  SYNCS.ARRIVE.TRANS64.RED.A1T0 RZ, [UR4], RZ ;  /* 0x000000ffffff79a7 */ /* 0x000fe20008100404 */
[----:B------:R-:W-:Y:S01]  /*cc70*/  ISETP.GE.AND P3, PT, R10, R11, PT ;  /* 0x0000000b0a00720c */ /* 0x000fe20003f66270 */
[----:B------:R2:W4:Y:S01]  /*cc80*/  SHFL.IDX PT, R144, R53, RZ, 0x1c1f ;  /* 0x001c1fff35907589 */ /* 0x00052200000e0000 */
[----:B---3--:R-:W-:Y:S02]  /*cc90*/  SEL R126, R66, R127, P0 ;  /* 0x0000007f427e7207 */ /* 0x008fe40000000000 */
[----:B------:R-:W-:Y:S01]  /*cca0*/  SEL R133, R133, R62, P0 ;  /* 0x0000003e85857207 */ /* 0x000fe20000000000 */
[----:B------:R2:W3:Y:S01]  /*ccb0*/  SHFL.IDX PT, R145, R57, RZ, 0x1c1f ;  /* 0x001c1fff39917589 */ /* 0x0004e200000e0000 */
        /* <DEDUP_REMOVED lines=8> */
[----:B------:R-:W-:Y:S01]  /*cd40*/  SEL R67, R2, R67, P0 ;  /* 0x0000004302437207 */ /* 0x000fe20000000000 */
[----:B------:R-:W-:Y:S06]  /*cd50*/  @P3 BRA `(.L_x_1312) ;  /* 0x0000000800f83947 */ /* 0x000fec0003800000 */
[----:B------:R-:W-:Y:S01]  /*cd60*/  ULDC UR4, c[0x0][0xac8] ;  /* 0x0002b20000047ab9 */ /* 0x000fe20000000800 */
[C---:B--2---:R-:W-:Y:S01]  /*cd70*/  VIADD R0, R9.reuse, 0x8 ;  /* 0x0000000809007836 */ /* 0x044fe20000000000 */
        /* <DEDUP_REMOVED lines=10> */
[----:B---34-:R-:W-:Y:S01]  /*ce20*/  @!P1 IMAD.WIDE R2, R9, 0x4, R144 ;  /* 0x0000000409029825 */ /* 0x018fe200078e0290 */
[----:B------:R-:W-:-:S03]  /*ce30*/  ISETP.GE.AND P3, PT, R130, UR4, PT ;  /* 0x0000000482007c0c */ /* 0x000fc6000bf66270 */
[----:B------:R-:W-:Y:S01]  /*ce40*/  @!P4 LEA.HI R0, R0, R0, RZ, 0x1 ;  /* 0x000000000000c211 */ /* 0x000fe200078f08ff */
[----:B------:R0:W-:Y:S01]  /*ce50*/  @!P1 ST.E.64 desc[UR52][R2.64], R30 ;  /* 0x0000001e02009985 */ /* 0x0001e2000c101b34 */
[----:B------:R-:W-:Y:S02]  /*ce60*/  ISETP.GE.AND P1, PT, R48, UR4, PT ;  /* 0x0000000430007c0c */ /* 0x000fe4000bf26270 */
[----:B------:R-:W-:Y:S02]  /*ce70*/  @!P5 LEA.HI R10, R10, R10, RZ, 0x1 ;  /* 0x0000000a0a0ad211 */ /* 0x000fe400078f08ff */
[----:B------:R-:W-:Y:S01]  /*ce80*/  @!P4 LOP3.LUT R61, R0, 0xfffffffe, RZ, 0xc0, !PT ;  /* 0xfffffffe003dc812 */ /* 0x000fe200078ec0ff */
[C---:B------:R-:W-:Y:S01]  /*ce90*/  VIADD R0, R9.reuse, 0x38 ;  /* 0x0000003809007836 */ /* 0x040fe20000000000 */
[----:B------:R-:W-:Y:S02]  /*cea0*/  @!P6 LEA.HI R40, R40, R40, RZ, 0x1 ;  /* 0x000000282828e211 */ /* 0x000fe400078f08ff */
        /* <DEDUP_REMOVED lines=16> */
[----:B------:R-:W-:-:S02]  /*cfb0*/  ISETP.GE.AND P6, PT, R40, UR4, PT ;  /* 0x0000000428007c0c */ /* 0x000fc4000bfc6270 */
[----:B0-----:R-:W-:Y:S01]  /*cfc0*/  @!P2 LOP3.LUT R29, R128, 0xfffffffe, RZ, 0xc0, !PT ;  /* 0xfffffffe801da812 */ /* 0x001fe200078ec0ff */
[----:B------:R-:W-:Y:S01]  /*cfd0*/  @!P1 IMAD.WIDE R2, R61, 0x4, R144 ;  /* 0x000000043d029825 */ /* 0x000fe200078e0290 */
[----:B-1----:R-:W-:-:S03]  /*cfe0*/  @!P3 LOP3.LUT R27, R130, 0xfffffffe, RZ, 0xc0, !PT ;  /* 0xfffffffe821bb812 */ /* 0x002fc600078ec0ff */
[----:B------:R-:W-:Y:S01]  /*cff0*/  VIADD R28, R9, 0x50 ;  /* 0x00000050091c7836 */ /* 0x000fe20000000000 */
[----:B------:R0:W-:Y:S01]  /*d000*/  @!P1 ST.E.64 desc[UR52][R2.64], R22 ;  /* 0x0000001602009985 */ /* 0x0001e2000c101b34 */
[----:B------:R-:W-:Y:S01]  /*d010*/  @!P4 LEA.HI R0, R0, R0, RZ, 0x1 ;  /* 0x000000000000c211 */ /* 0x000fe200078f08ff */
[--C-:B--2---:R-:W-:Y:S01]  /*d020*/  @!P2 IMAD.WIDE R24, R29, 0x4, R144.reuse ;  /* 0x000000041d18a825 */ /* 0x104fe200078e0290 */
[----:B------:R-:W-:Y:S02]  /*d030*/  @!P5 LEA.HI R10, R10, R10, RZ, 0x1 ;  /* 0x0000000a0a0ad211 */ /* 0x000fe400078f08ff */
[----:B------:R-:W-:Y:S01]  /*d040*/  @!P4 LOP3.LUT R29, R0, 0xfffffffe, RZ, 0xc0, !PT ;  /* 0xfffffffe001dc812 */ /* 0x000fe200078ec0ff */
[--C-:B------:R-:W-:Y:S01]  /*d050*/  @!P3 IMAD.WIDE R26, R27, 0x4, R144.reuse ;  /* 0x000000041b1ab825 */ /* 0x100fe200078e0290 */
[----:B------:R1:W-:Y:S01]  /*d060*/  @!P2 ST.E.64 desc[UR52][R24.64], R20 ;  /* 0x000000141800a985 */ /* 0x0003e2000c101b34 */
[----:B------:R-:W-:Y:S02]  /*d070*/  @!P6 LEA.HI R40, R40, R40, RZ, 0x1 ;  /* 0x000000282828e211 */ /* 0x000fe400078f08ff */
[C---:B------:R-:W-:Y:S01]  /*d080*/  VIADD R30, R9.reuse, 0x58 ;  /* 0x00000058091e7836 */ /* 0x040fe20000000000 */
[----:B------:R2:W-:Y:S01]  /*d090*/  @!P3 ST.E.64 desc[UR52][R26.64], R18 ;  /* 0x000000121a00b985 */ /* 0x0005e2000c101b34 */
[----:B------:R-:W-:Y:S01]  /*d0a0*/  ISETP.GE.AND P3, PT, R28, UR4, PT ;  /* 0x000000041c007c0c */ /* 0x000fe2000bf66270 */
[----:B------:R-:W-:Y:S01]  /*d0b0*/  VIADD R31, R9, 0x60 ;  /* 0x00000060091f7836 */ /* 0x000fe20000000000 */
[----:B0-----:R-:W-:Y:S01]  /*d0c0*/  @!P5 LOP3.LUT R23, R10, 0xfffffffe, RZ, 0xc0, !PT ;  /* 0xfffffffe0a17d812 */ /* 0x001fe200078ec0ff */
[----:B------:R-:W-:Y:S01]  /*d0d0*/  @!P4 IMAD.WIDE R2, R29, 0x4, R144 ;  /* 0x000000041d02c825 */ /* 0x000fe200078e0290 */
[----:B------:R-:W-:-:S02]  /*d0e0*/  ISETP.GE.AND P1, PT, R30, UR4, PT ;  /* 0x000000041e007c0c */ /* 0x000fc4000bf26270 */
[----:B------:R-:W-:Y:S01]  /*d0f0*/  ISETP.GE.AND P2, PT, R31, UR4, PT ;  /* 0x000000041f007c0c */ /* 0x000fe2000bf46270 */
[C---:B------:R-:W-:Y:S01]  /*d100*/  VIADD R0, R9.reuse, 0x68 ;  /* 0x0000006809007836 */ /* 0x040fe20000000000 */
[----:B------:R0:W-:Y:S01]  /*d110*/  @!P4 ST.E.64 desc[UR52][R2.64], R16 ;  /* 0x000000100200c985 */ /* 0x0001e2000c101b34 */
[----:B-1----:R-:W-:Y:S01]  /*d120*/  @!P6 LOP3.LUT R21, R40, 0xfffffffe, RZ, 0xc0, !PT ;  /* 0xfffffffe2815e812 */ /* 0x002fe200078ec0ff */
[C---:B------:R-:W-:Y:S02]  /*d130*/  VIADD R10, R9.reuse, 0x70 ;  /* 0x00000070090a7836 */ /* 0x040fe40000000000 */
[----:B------:R-:W-:Y:S01]  /*d140*/  VIADD R22, R9, 0x78 ;  /* 0x0000007809167836 */ /* 0x000fe20000000000 */
[----:B------:R-:W-:Y:S01]  /*d150*/  @!P3 LEA.HI R28, R28, R28, RZ, 0x1 ;  /* 0x0000001c1c1cb211 */ /* 0x000fe200078f08ff */
[--C-:B--2---:R-:W-:Y:S01]  /*d160*/  @!P5 IMAD.WIDE R18, R23, 0x4, R144.reuse ;  /* 0x000000041712d825 */ /* 0x104fe200078e0290 */
[----:B------:R-:W-:Y:S02]  /*d170*/  ISETP.GE.AND P4, PT, R0, UR4, PT ;  /* 0x0000000400007c0c */ /* 0x000fe4000bf86270 */
[----:B------:R-:W-:Y:S01]  /*d180*/  @!P3 LOP3.LUT R23, R28, 0xfffffffe, RZ, 0xc0, !PT ;  /* 0xfffffffe1c17b812 */ /* 0x000fe200078ec0ff */
[----:B------:R-:W-:Y:S01]  /*d190*/  @!P6 IMAD.WIDE R20, R21, 0x4, R144 ;  /* 0x000000041514e825 */ /* 0x000fe200078e0290 */
[----:B------:R1:W-:Y:S01]  /*d1a0*/  @!P5 ST.E.64 desc[UR52][R18.64], R14 ;  /* 0x0000000e1200d985 */ /* 0x0003e2000c101b34 */
[----:B------:R-:W-:-:S02]  /*d1b0*/  ISETP.GE.AND P5, PT, R10, UR4, PT ;  /* 0x000000040a007c0c */ /* 0x000fc4000bfa6270 */
[--C-:B0-----:R-:W-:Y:S01]  /*d1c0*/  @!P3 IMAD.WIDE R2, R23, 0x4, R144.reuse ;  /* 0x000000041702b825 */ /* 0x101fe200078e0290 */
[----:B------:R0:W-:Y:S01]  /*d1d0*/  @!P6 ST.E.64 desc[UR52][R20.64], R34 ;  /* 0x000000221400e985 */ /* 0x0001e2000c101b34 */
[----:B------:R-:W-:Y:S02]  /*d1e0*/  @!P1 LEA.HI R30, R30, R30, RZ, 0x1 ;  /* 0x0000001e1e1e9211 */ /* 0x000fe400078f08ff */
[----:B------:R-:W-:Y:S01]  /*d1f0*/  @!P2 LEA.HI R31, R31, R31, RZ, 0x1 ;  /* 0x0000001f1f1fa211 */ /* 0x000fe200078f08ff */
[----:B------:R2:W-:Y:S01]  /*d200*/  @!P3 ST.E.64 desc[UR52][R2.64], R68 ;  /* 0x000000440200b985 */ /* 0x0005e2000c101b34 */
[----:B------:R-:W-:Y:S02]  /*d210*/  ISETP.GE.AND P3, PT, R22, UR4, PT ;  /* 0x0000000416007c0c */ /* 0x000fe4000bf66270 */
[----:B------:R-:W-:Y:S02]  /*d220*/  @!P1 LOP3.LUT R17, R30, 0xfffffffe, RZ, 0xc0, !PT ;  /* 0xfffffffe1e119812 */ /* 0x000fe400078ec0ff */
[----:B------:R-:W-:Y:S01]  /*d230*/  @!P2 LOP3.LUT R31, R31, 0xfffffffe, RZ, 0xc0, !PT ;  /* 0xfffffffe1f1fa812 */ /* 0x000fe200078ec0ff */
[----:B-1----:R-:W-:Y:S01]  /*d240*/  VIADD R18, R9, 0x80 ;  /* 0x0000008009127836 */ /* 0x002fe20000000000 */
[----:B------:R-:W-:Y:S01]  /*d250*/  @!P4 LEA.HI R0, R0, R0, RZ, 0x1 ;  /* 0x000000000000c211 */ /* 0x000fe200078f08ff */
[----:B------:R-:W-:Y:S01]  /*d260*/  @!P1 IMAD.WIDE R14, R17, 0x4, R144 ;  /* 0x00000004110e9825 */ /* 0x000fe200078e0290 */
[----:B------:R-:W-:-:S02]  /*d270*/  @!P5 LEA.HI R10, R10, R10, RZ, 0x1 ;  /* 0x0000000a0a0ad211 */ /* 0x000fc400078f08ff */
[----:B------:R-:W-:Y:S01]  /*d280*/  ISETP.GE.AND P6, PT, R18, UR4, PT ;  /* 0x0000000412007c0c */ /* 0x000fe2000bfc6270 */
[--C-:B------:R-:W-:Y:S01]  /*d290*/  @!P2 IMAD.WIDE R16, R31, 0x4, R144.reuse ;  /* 0x000000041f10a825 */ /* 0x100fe200078e0290 */
[----:B------:R1:W-:Y:S01]  /*d2a0*/  @!P1 ST.E.64 desc[UR52][R14.64], R70 ;  /* 0x000000460e009985 */ /* 0x0003e2000c101b34 */
[----:B------:R-:W-:Y:S02]  /*d2b0*/  @!P3 LEA.HI R22, R22, R22, RZ, 0x1 ;  /* 0x000000161616b211 */ /* 0x000fe400078f08ff */
[C---:B0-----:R-:W-:Y:S01]  /*d2c0*/  VIADD R20, R9.reuse, 0x88 ;  /* 0x0000008809147836 */ /* 0x041fe20000000000 */
[----:B------:R-:W-:Y:S01]  /*d2d0*/  @!P4 LOP3.LUT R19, R0, 0xfffffffe, RZ, 0xc0, !PT ;  /* 0xfffffffe0013c812 */ /* 0x000fe200078ec0ff */
[----:B------:R0:W-:Y:S01]  /*d2e0*/  @!P2 ST.E.64 desc[UR52][R16.64], R74 ;  /* 0x0000004a1000a985 */ /* 0x0001e2000c101b34 */
[----:B------:R-:W-:Y:S02]  /*d2f0*/  VIADD R0, R9, 0x90 ;  /* 0x0000009009007836 */ /* 0x000fe40000000000 */
[----:B------:R-:W-:Y:S01]  /*d300*/  ISETP.GE.AND P1, PT, R20, UR4, PT ;  /* 0x0000000414007c0c */ /* 0x000fe2000bf26270 */
[----:B--2---:R-:W-:-:S02]  /*d310*/  @!P4 IMAD.WIDE R2, R19, 0x4, R144 ;  /* 0x000000041302c825 */ /* 0x004fc400078e0290 */
[----:B------:R-:W-:Y:S02]  /*d320*/  ISETP.GE.AND P2, PT, R0, UR4, PT ;  /* 0x0000000400007c0c */ /* 0x000fe4000bf46270 */
[----:B------:R-:W-:Y:S01]  /*d330*/  @!P6 LEA.HI R18, R18, R18, RZ, 0x1 ;  /* 0x000000121212e211 */ /* 0x000fe200078f08ff */
[----:B------:R2:W-:Y:S01]  /*d340*/  @!P4 ST.E.64 desc[UR52][R2.64], R76 ;  /* 0x0000004c0200c985 */ /* 0x0005e2000c101b34 */
[----:B-1----:R-:W-:Y:S01]  /*d350*/  @!P5 LOP3.LUT R15, R10, 0xfffffffe, RZ, 0xc0, !PT ;  /* 0xfffffffe0a0fd812 */ /* 0x002fe200078ec0ff */
[----:B------:R-:W-:Y:S01]  /*d360*/  VIADD R10, R9, 0x98 ;  /* 0x00000098090a7836 */ /* 0x000fe20000000000 */
[----:B------:R-:W-:Y:S02]  /*d370*/  @!P6 LOP3.LUT R19, R18, 0xfffffffe, RZ, 0xc0, !PT ;  /* 0xfffffffe1213e812 */ /* 0x000fe400078ec0ff */
[----:B0-----:R-:W-:Y:S01]  /*d380*/  @!P3 LOP3.LUT R17, R22, 0xfffffffe, RZ, 0xc0, !PT ;  /* 0xfffffffe1611b812 */ /* 0x001fe200078ec0ff */
[----:B------:R-:W-:Y:S01]  /*d390*/  @!P5 IMAD.WIDE R14, R15, 0x4, R144 ;  /* 0x000000040f0ed825 */ /* 0x000fe200078e0290 */
[----:B------:R-:W-:-:S03]  /*d3a0*/  @!P1 LEA.HI R20, R20, R20, RZ, 0x1 ;  /* 0x0000001414149211 */ /* 0x000fc600078f08ff */
[--C-:B------:R-:W-:Y:S01]  /*d3b0*/  @!P3 IMAD.WIDE R16, R17, 0x4, R144.reuse ;  /* 0x000000041110b825 */ /* 0x100fe200078e0290 */
[----:B------:R-:W-:Y:S01]  /*d3c0*/  @!P5 ST.E.64 desc[UR52][R14.64], R80 ;  /* 0x000000500e00d985 */ /* 0x000fe2000c101b34 */
[----:B------:R-:W-:Y:S02]  /*d3d0*/  @!P2 LEA.HI R0, R0, R0, RZ, 0x1 ;  /* 0x000000000000a211 */ /* 0x000fe400078f08ff */
[----:B--2---:R-:W-:Y:S01]  /*d3e0*/  @!P1 LOP3.LUT R3, R20, 0xfffffffe, RZ, 0xc0, !PT ;  /* 0xfffffffe14039812 */ /* 0x004fe200078ec0ff */
[----:B------:R0:W-:Y:S01]  /*d3f0*/  @!P3 ST.E.64 desc[UR52][R16.64], R82 ;  /* 0x000000521000b985 */ /* 0x0001e2000c101b34 */
[----:B------:R-:W-:Y:S01]  /*d400*/  ISETP.GE.AND P3, PT, R10, UR4, PT ;  /* 0x000000040a007c0c */ /* 0x000fe2000bf66270 */
[----:B------:R-:W-:Y:S01]  /*d410*/  @!P6 IMAD.WIDE R18, R19, 0x4, R144 ;  /* 0x000000041312e825 */ /* 0x000fe200078e0290 */
[----:B------:R-:W-:-:S03]  /*d420*/  @!P2 LOP3.LUT R21, R0, 0xfffffffe, RZ, 0xc0, !PT ;  /* 0xfffffffe0015a812 */ /* 0x000fc600078ec0ff */
[--C-:B------:R-:W-:Y:S01]  /*d430*/  @!P1 IMAD.WIDE R2, R3, 0x4, R144.reuse ;  /* 0x0000000403029825 */ /* 0x100fe200078e0290 */
[----:B------:R1:W-:Y:S03]  /*d440*/  @!P6 ST.E.64 desc[UR52][R18.64], R84 ;  /* 0x000000541200e985 */ /* 0x0003e6000c101b34 */
[C---:B------:R-:W-:Y:S01]  /*d450*/  VIADD R0, R9.reuse, 0xa8 ;  /* 0x000000a809007836 */ /* 0x040fe20000000000 */
[----:B------:R2:W-:Y:S01]  /*d460*/  @!P1 ST.E.64 desc[UR52][R2.64], R86 ;  /* 0x0000005602009985 */ /* 0x0005e2000c101b34 */
[C---:B------:R-:W-:Y:S02]  /*d470*/  VIADD R22, R9.reuse, 0xa0 ;  /* 0x000000a009167836 */ /* 0x040fe40000000000 */
[----:B------:R-:W-:Y:S01]  /*d480*/  @!P3 LEA.HI R10, R10, R10, RZ, 0x1 ;  /* 0x0000000a0a0ab211 */ /* 0x000fe200078f08ff */
[C---:B0-----:R-:W-:Y:S01]  /*d490*/  VIADD R16, R9.reuse, 0xb0 ;  /* 0x000000b009107836 */ /* 0x041fe20000000000 */
[----:B------:R-:W-:Y:S01]  /*d4a0*/  ISETP.GE.AND P1, PT, R0, UR4, PT ;  /* 0x0000000400007c0c */ /* 0x000fe2000bf26270 */
[----:B------:R-:W-:Y:S01]  /*d4b0*/  VIADD R20, R9, 0xb8 ;  /* 0x000000b809147836 */ /* 0x000fe20000000000 */
[----:B------:R-:W-:Y:S01]  /*d4c0*/  @!P3 LOP3.LUT R17, R10, 0xfffffffe, RZ, 0xc0, !PT ;  /* 0xfffffffe0a11b812 */ /* 0x000fe200078ec0ff */
[----:B------:R-:W-:Y:S01]  /*d4d0*/  @!P2 IMAD.WIDE R14, R21, 0x4, R144 ;  /* 0x00000004150ea825 */ /* 0x000fe200078e0290 */
[----:B------:R-:W-:-:S02]  /*d4e0*/  ISETP.GE.AND P4, PT, R22, UR4, PT ;  /* 0x0000000416007c0c */ /* 0x000fc4000bf86270 */
[----:B------:R-:W-:Y:S01]  /*d4f0*/  ISETP.GE.AND P6, PT, R16, UR4, PT ;  /* 0x0000000410007c0c */ /* 0x000fe2000bfc6270 */
[----:B-1----:R-:W-:Y:S01]  /*d500*/  VIADD R18, R9, 0xc0 ;  /* 0x000000c009127836 */ /* 0x002fe20000000000 */
[----:B------:R-:W-:Y:S01]  /*d510*/  ISETP.GE.AND P5, PT, R20, UR4, PT ;  /* 0x0000000414007c0c */ /* 0x000fe2000bfa6270 */
[----:B--2---:R-:W-:Y:S01]  /*d520*/  @!P3 IMAD.WIDE R2, R17, 0x4, R144 ;  /* 0x000000041102b825 */ /* 0x004fe200078e0290 */
[----:B------:R0:W-:Y:S02]  /*d530*/  @!P2 ST.E.64 desc[UR52][R14.64], R96 ;  /* 0x000000600e00a985 */ /* 0x0001e4000c101b34 */
[----:B------:R-:W-:Y:S01]  /*d540*/  ISETP.GE.AND P2, PT, R18, UR4, PT ;  /* 0x0000000412007c0c */ /* 0x000fe2000bf46270 */
[----:B------:R-:W-:Y:S01]  /*d550*/  VIADD R10, R9, 0xc8 ;  /* 0x000000c8090a7836 */ /* 0x000fe20000000000 */
[----:B------:R1:W-:Y:S01]  /*d560*/  @!P3 ST.E.64 desc[UR52][R2.64], R98 ;  /* 0x000000620200b985 */ /* 0x0003e2000c101b34 */
[----:B------:R-:W-:Y:S02]  /*d570*/  @!P1 LEA.HI R0, R0, R0, RZ, 0x1 ;  /* 0x0000000000009211 */ /* 0x000fe400078f08ff */
[----:B------:R-:W-:-:S02]  /*d580*/  @!P4 LEA.HI R22, R22, R22, RZ, 0x1 ;  /* 0x000000161616c211 */ /* 0x000fc400078f08ff */
[----:B------:R-:W-:Y:S02]  /*d590*/  ISETP.GE.AND P3, PT, R10, UR4, PT ;  /* 0x000000040a007c0c */ /* 0x000fe4000bf66270 */
[----:B------:R-:W-:Y:S02]  /*d5a0*/  @!P1 LOP3.LUT R17, R0, 0xfffffffe, RZ, 0xc0, !PT ;  /* 0xfffffffe00119812 */ /* 0x000fe400078ec0ff */
[----:B------:R-:W-:Y:S02]  /*d5b0*/  @!P6 LEA.HI R0, R16, R16, RZ, 0x1 ;  /* 0x000000101000e211 */ /* 0x000fe400078f08ff */
[----:B------:R-:W-:Y:S01]  /*d5c0*/  @!P5 LEA.HI R20, R20, R20, RZ, 0x1 ;  /* 0x000000141414d211 */ /* 0x000fe200078f08ff */
[--C-:B------:R-:W-:Y:S01]  /*d5d0*/  @!P1 IMAD.WIDE R16, R17, 0x4, R144.reuse ;  /* 0x0000000411109825 */ /* 0x100fe200078e0290 */
[----:B0-----:R-:W-:Y:S02]  /*d5e0*/  @!P4 LOP3.LUT R15, R22, 0xfffffffe, RZ, 0xc0, !PT ;  /* 0xfffffffe160fc812 */ /* 0x001fe400078ec0ff */
[----:B------:R-:W-:Y:S01]  /*d5f0*/  @!P6 LOP3.LUT R19, R0, 0xfffffffe, RZ, 0xc0, !PT ;  /* 0xfffffffe0013e812 */ /* 0x000fe200078ec0ff */
[----:B------:R-:W-:Y:S01]  /*d600*/  VIADD R0, R9, 0xd0 ;  /* 0x000000d009007836 */ /* 0x000fe20000000000 */
[----:B------:R-:W-:Y:S01]  /*d610*/  @!P2 LEA.HI R18, R18, R18, RZ, 0x1 ;  /* 0x000000121212a211 */ /* 0x000fe200078f08ff */
[----:B------:R-:W-:Y:S01]  /*d620*/  @!P4 IMAD.WIDE R14, R15, 0x4, R144 ;  /* 0x000000040f0ec825 */ /* 0x000fe200078e0290 */
[----:B------:R-:W-:-:S02]  /*d630*/  @!P5 LOP3.LUT R21, R20, 0xfffffffe, RZ, 0xc0, !PT ;  /* 0xfffffffe1415d812 */ /* 0x000fc400078ec0ff */
[----:B------:R-:W-:Y:S01]  /*d640*/  @!P3 LEA.HI R10, R10, R10, RZ, 0x1 ;  /* 0x0000000a0a0ab211 */ /* 0x000fe200078f08ff */
[--C-:B-1----:R-:W-:Y:S01]  /*d650*/  @!P6 IMAD.WIDE R2, R19, 0x4, R144.reuse ;  /* 0x000000041302e825 */ /* 0x102fe200078e0290 */
[----:B------:R-:W-:Y:S01]  /*d660*/  @!P2 LOP3.LUT R23, R18, 0xfffffffe, RZ, 0xc0, !PT ;  /* 0xfffffffe1217a812 */ /* 0x000fe200078ec0ff */
[----:B------:R0:W-:Y:S02]  /*d670*/  @!P4 ST.E.64 desc[UR52][R14.64], R100 ;  /* 0x000000640e00c985 */ /* 0x0001e4000c101b34 */
[----:B------:R-:W-:Y:S01]  /*d680*/  @!P5 IMAD.WIDE R18, R21, 0x4, R144 ;  /* 0x000000041512d825 */ /* 0x000fe200078e0290 */
[----:B------:R-:W-:Y:S01]  /*d690*/  @!P3 LOP3.LUT R21, R10, 0xfffffffe, RZ, 0xc0, !PT ;  /* 0xfffffffe0a15b812 */ /* 0x000fe200078ec0ff */
[----:B------:R1:W-:Y:S01]  /*d6a0*/  @!P1 ST.E.64 desc[UR52][R16.64], R102 ;  /* 0x0000006610009985 */ /* 0x0003e2000c101b34 */
[----:B------:R-:W-:Y:S01]  /*d6b0*/  ISETP.GE.AND P1, PT, R0, UR4, PT ;  /* 0x0000000400007c0c */ /* 0x000fe2000bf26270 */
[C---:B------:R-:W-:Y:S02]  /*d6c0*/  VIADD R10, R9.reuse, 0xd8 ;  /* 0x000000d8090a7836 */ /* 0x040fe40000000000 */
[----:B------:R2:W-:Y:S01]  /*d6d0*/  @!P6 ST.E.64 desc[UR52][R2.64], R104 ;  /* 0x000000680200e985 */ /* 0x0005e2000c101b34 */
[----:B------:R-:W-:-:S03]  /*d6e0*/  VIADD R20, R9, 0xe0 ;  /* 0x000000e009147836 */ /* 0x000fc60000000000 */
[----:B------:R-:W-:Y:S01]  /*d6f0*/  @!P5 ST.E.64 desc[UR52][R18.64], R106 ;  /* 0x0000006a1200d985 */ /* 0x000fe2000c101b34 */
[----:B0-----:R-:W-:-:S04]  /*d700*/  @!P2 IMAD.WIDE R14, R23, 0x4, R144 ;  /* 0x00000004170ea825 */ /* 0x001fc800078e0290 */
        /* <DEDUP_REMOVED lines=35> */
.L_x_1312:
[----:B------:R-:W-:Y:S05]  /*d940*/  BSYNC B0 ;  /* 0x0000000000007941 */ /* 0x000fea0003800000 */
.L_x_1311:
[----:B------:R-:W-:Y:S01]  /*d950*/  ISETP.GE.AND P1, PT, R8, R11, PT ;  /* 0x0000000b0800720c */ /* 0x000fe20003f26270 */
[----:B0-2---:R0:W1:Y:S01]  /*d960*/  SHFL.IDX PT, R3, R57, 0x1, 0x1c1f ;  /* 0x003c1f0039037f89 */ /* 0x00506200000e0000 */
        /* <DEDUP_REMOVED lines=140> */
[----:B------:R-:W-:Y:S01]  /*e230*/  @!P0 IMAD.WIDE R26, R29, 0x4, R2 ;  /* 0x000000041d1a8825 */ /* 0x000fe200078e0202 */
[----:B-1----:R-:W-:Y:S02]  /*e240*/  @!P2 LOP3.LUT R7, R8, 0xfffffffe, RZ, 0xc0, !PT ;  /* 0xfffffffe0807a812 */ /* 0x002fe400078ec0ff */
[----:B------:R-:W-:Y:S01]  /*e250*/  ISETP.GE.AND P1, PT, R30, UR4, PT ;  /* 0x000000041e007c0c */ /* 0x000fe2000bf26270 */
[C---:B------:R-:W-:Y:S01]  /*e260*/  VIADD R31, R9.reuse, 0xb8 ;  /* 0x000000b8091f7836 */ /* 0x040fe20000000000 */
[----:B------:R1:W-:Y:S01]  /*e270*/  @!P0 ST.E.64 desc[UR52][R26.64], R134 ;  /* 0x000000861a008985 */ /* 0x0003e2000c101b34 */
[----:B------:R-:W-:Y:S01]  /*e280*/  @!P3 LOP3.LUT R29, R0, 0xfffffffe, RZ, 0xc0, !PT ;  /* 0xfffffffe001db812 */ /* 0x000fe200078ec0ff */
[----:B------:R-:W-:Y:S01]  /*e290*/  VIADD R8, R9, 0xc0 ;  /* 0x000000c009087836 */ /* 0x000fe20000000000 */
[----:B------:R-:W-:-:S02]  /*e2a0*/  @!P5 LEA.HI R28, R28, R28, RZ, 0x1 ;  /* 0x0000001c1c1cd211 */ /* 0x000fc400078f08ff */
[----:B------:R-:W-:Y:S01]  /*e2b0*/  ISETP.GE.AND P0, PT, R31, UR4, PT ;  /* 0x000000041f007c0c */ /* 0x000fe2000bf06270 */
[----:B0-----:R-:W-:-:S05]  /*e2c0*/  @!P2 IMAD.WIDE R4, R7, 0x4, R2 ;  /* 0x000000040704a825 */ /* 0x001fca00078e0202 */
[----:B------:R-:W-:Y:S01]  /*e2d0*/  @!P1 LEA.HI R30, R30, R30, RZ, 0x1 ;  /* 0x0000001e1e1e9211 */ /* 0x000fe200078f08ff */
[--C-:B------:R-:W-:Y:S01]  /*e2e0*/  @!P3 IMAD.WIDE R6, R29, 0x4, R2.reuse ;  /* 0x000000041d06b825 */ /* 0x100fe200078e0202 */
[----:B------:R-:W-:Y:S01]  /*e2f0*/  @!P5 LOP3.LUT R29, R28, 0xfffffffe, RZ, 0xc0, !PT ;  /* 0xfffffffe1c1dd812 */ /* 0x000fe200078ec0ff */
[----:B------:R0:W-:Y:S01]  /*e300*/  @!P2 ST.E.64 desc[UR52][R4.64], R126 ;  /* 0x0000007e0400a985 */ /* 0x0001e2000c101b34 */
[----:B-1----:R-:W-:Y:S02]  /*e310*/  @!P4 LOP3.LUT R27, R37, 0xfffffffe, RZ, 0xc0, !PT ;  /* 0xfffffffe251bc812 */ /* 0x002fe400078ec0ff */
[----:B------:R-:W-:Y:S01]  /*e320*/  ISETP.GE.AND P2, PT, R8, UR4, PT ;  /* 0x0000000408007c0c */ /* 0x000fe2000bf46270 */
[--C-:B------:R-:W-:Y:S01]  /*e330*/  @!P5 IMAD.WIDE R28, R29, 0x4, R2.reuse ;  /* 0x000000041d1cd825 */ /* 0x100fe200078e0202 */
[----:B------:R-:W-:Y:S01]  /*e340*/  @!P0 LEA.HI R0, R31, R31, RZ, 0x1 ;  /* 0x0000001f1f008211 */ /* 0x000fe200078f08ff */
[----:B------:R1:W-:Y:S01]  /*e350*/  @!P3 ST.E.64 desc[UR52][R6.64], R66 ;  /* 0x000000420600b985 */ /* 0x0003e2000c101b34 */
[----:B------:R-:W-:Y:S01]  /*e360*/  @!P1 LOP3.LUT R31, R30, 0xfffffffe, RZ, 0xc0, !PT ;  /* 0xfffffffe1e1f9812 */ /* 0x000fe200078ec0ff */
[----:B------:R-:W-:Y:S01]  /*e370*/  @!P4 IMAD.WIDE R26, R27, 0x4, R2 ;  /* 0x000000041b1ac825 */ /* 0x000fe200078e0202 */
[----:B------:R-:W-:-:S03]  /*e380*/  @!P0 LOP3.LUT R35, R0, 0xfffffffe, RZ, 0xc0, !PT ;  /* 0xfffffffe00238812 */ /* 0x000fc600078ec0ff */
[----:B------:R-:W-:Y:S01]  /*e390*/  VIADD R0, R9, 0xd0 ;  /* 0x000000d009007836 */ /* 0x000fe20000000000 */
[----:B------:R2:W-:Y:S01]  /*e3a0*/  @!P4 ST.E.64 desc[UR52][R26.64], R14 ;  /* 0x0000000e1a00c985 */ /* 0x0005e2000c101b34 */
[--C-:B0-----:R-:W-:Y:S02]  /*e3b0*/  @!P1 IMAD.WIDE R4, R31, 0x4, R2.reuse ;  /* 0x000000041f049825 */ /* 0x101fe400078e0202 */
[----:B------:R-:W-:Y:S01]  /*e3c0*/  @!P2 LEA.HI R8, R8, R8, RZ, 0x1 ;  /* 0x000000080808a211 */ /* 0x000fe200078f08ff */
[----:B------:R0:W-:Y:S01]  /*e3d0*/  @!P5 ST.E.64 desc[UR52][R28.64], R16 ;  /* 0x000000101c00d985 */ /* 0x0001e2000c101b34 */
[----:B------:R-:W-:Y:S02]  /*e3e0*/  VIADD R30, R9, 0xc8 ;  /* 0x000000c8091e7836 */ /* 0x000fe40000000000 */
[----:B-1----:R-:W-:Y:S01]  /*e3f0*/  @!P0 IMAD.WIDE R6, R35, 0x4, R2 ;  /* 0x0000000423068825 */ /* 0x002fe200078e0202 */
[----:B------:R1:W-:Y:S01]  /*e400*/  @!P1 ST.E.64 desc[UR52][R4.64], R18 ;  /* 0x0000001204009985 */ /* 0x0003e2000c101b34 */
[----:B------:R-:W-:-:S02]  /*e410*/  ISETP.GE.AND P1, PT, R0, UR4, PT ;  /* 0x0000000400007c0c */ /* 0x000fc4000bf26270 */
[----:B------:R-:W-:Y:S01]  /*e420*/  ISETP.GE.AND P3, PT, R30, UR4, PT ;  /* 0x000000041e007c0c */ /* 0x000fe2000bf66270 */
[----:B------:R5:W-:Y:S01]  /*e430*/  @!P0 ST.E.64 desc[UR52][R6.64], R46 ;  /* 0x0000002e06008985 */ /* 0x000be2000c101b34 */
[C---:B--2---:R-:W-:Y:S01]  /*e440*/  VIADD R14, R9.reuse, 0xd8 ;  /* 0x000000d8090e7836 */ /* 0x044fe20000000000 */
[----:B------:R-:W-:Y:S01]  /*e450*/  @!P2 LOP3.LUT R15, R8, 0xfffffffe, RZ, 0xc0, !PT ;  /* 0xfffffffe080fa812 */ /* 0x000fe200078ec0ff */
[C---:B------:R-:W-:Y:S02]  /*e460*/  VIADD R26, R9.reuse, 0xe8 ;  /* 0x000000e8091a7836 */ /* 0x040fe40000000000 */
[C---:B0-----:R-:W-:Y:S01]  /*e470*/  VIADD R16, R9.reuse, 0xe0 ;  /* 0x000000e009107836 */ /* 0x041fe20000000000 */
[----:B------:R-:W-:Y:S01]  /*e480*/  ISETP.GE.AND P0, PT, R14, UR4, PT ;  /* 0x000000040e007c0c */ /* 0x000fe2000bf06270 */
[----:B------:R-:W-:Y:S01]  /*e490*/  VIADD R27, R9, 0xf0 ;  /* 0x000000f0091b7836 */ /* 0x000fe20000000000 */
[----:B------:R-:W-:Y:S01]  /*e4a0*/  ISETP.GE.AND P5, PT, R26, UR4, PT ;  /* 0x000000041a007c0c */ /* 0x000fe2000bfa6270 */
[----:B-1----:R-:W-:Y:S01]  /*e4b0*/  @!P2 IMAD.WIDE R4, R15, 0x4, R2 ;  /* 0x000000040f04a825 */ /* 0x002fe200078e0202 */
[----:B------:R-:W-:-:S02]  /*e4c0*/  ISETP.GE.AND P4, PT, R16, UR4, PT ;  /* 0x0000000410007c0c */ /* 0x000fc4000bf86270 */
[----:B------:R-:W-:Y:S01]  /*e4d0*/  ISETP.GE.AND P6, PT, R27, UR4, PT ;  /* 0x000000041b007c0c */ /* 0x000fe2000bfc6270 */
[----:B------:R-:W-:Y:S01]  /*e4e0*/  VIADD R9, R9, 0xf8 ;  /* 0x000000f809097836 */ /* 0x000fe20000000000 */
[----:B------:R-:W-:Y:S01]  /*e4f0*/  @!P1 LEA.HI R0, R0, R0, RZ, 0x1 ;  /* 0x0000000000009211 */ /* 0x000fe200078f08ff */
[----:B------:R0:W-:Y:S01]  /*e500*/  @!P2 ST.E.64 desc[UR52][R4.64], R20 ;  /* 0x000000140400a985 */ /* 0x0001e2000c101b34 */
[----:B------:R-:W-:Y:S02]  /*e510*/  @!P3 LEA.HI R30, R30, R30, RZ, 0x1 ;  /* 0x0000001e1e1eb211 */ /* 0x000fe400078f08ff */
[----:B------:R-:W-:Y:S02]  /*e520*/  @!P1 LOP3.LUT R15, R0, 0xfffffffe, RZ, 0xc0, !PT ;  /* 0xfffffffe000f9812 */ /* 0x000fe400078ec0ff */
[----:B-----5:R-:W-:Y:S02]  /*e530*/  @!P3 LOP3.LUT R7, R30, 0xfffffffe, RZ, 0xc0, !PT ;  /* 0xfffffffe1e07b812 */ /* 0x020fe400078ec0ff */
[----:B------:R-:W-:Y:S01]  /*e540*/  @!P0 LEA.HI R0, R14, R14, RZ, 0x1 ;  /* 0x0000000e0e008211 */ /* 0x000fe200078f08ff */
[----:B------:R-:W-:Y:S01]  /*e550*/  @!P1 IMAD.WIDE R14, R15, 0x4, R2 ;  /* 0x000000040f0e9825 */ /* 0x000fe200078e0202 */
[----:B------:R-:W-:-:S02]  /*e560*/  @!P4 LEA.HI R16, R16, R16, RZ, 0x1 ;  /* 0x000000101010c211 */ /* 0x000fc400078f08ff */
[----:B------:R-:W-:Y:S01]  /*e570*/  @!P5 LEA.HI R26, R26, R26, RZ, 0x1 ;  /* 0x0000001a1a1ad211 */ /* 0x000fe200078f08ff */
[--C-:B------:R-:W-:Y:S01]  /*e580*/  @!P3 IMAD.WIDE R6, R7, 0x4, R2.reuse ;  /* 0x000000040706b825 */ /* 0x100fe200078e0202 */
[----:B------:R-:W-:Y:S02]  /*e590*/  @!P6 LEA.HI R27, R27, R27, RZ, 0x1 ;  /* 0x0000001b1b1be211 */ /* 0x000fe400078f08ff */
[----:B------:R-:W-:Y:S02]  /*e5a0*/  @!P0 LOP3.LUT R17, R0, 0xfffffffe, RZ, 0xc0, !PT ;  /* 0xfffffffe00118812 */ /* 0x000fe400078ec0ff */
[----:B------:R-:W-:Y:S01]  /*e5b0*/  @!P4 LOP3.LUT R19, R16, 0xfffffffe, RZ, 0xc0, !PT ;  /* 0xfffffffe1013c812 */ /* 0x000fe200078ec0ff */
[----:B------:R1:W-:Y:S01]  /*e5c0*/  @!P3 ST.E.64 desc[UR52][R6.64], R22 ;  /* 0x000000160600b985 */ /* 0x0003e2000c101b34 */
[----:B0-----:R-:W-:Y:S01]  /*e5d0*/  @!P5 LOP3.LUT R21, R26, 0xfffffffe, RZ, 0xc0, !PT ;  /* 0xfffffffe1a15d812 */ /* 0x001fe200078ec0ff */
[--C-:B------:R-:W-:Y:S01]  /*e5e0*/  @!P0 IMAD.WIDE R16, R17, 0x4, R2.reuse ;  /* 0x0000000411108825 */ /* 0x100fe200078e0202 */
[----:B------:R-:W-:Y:S01]  /*e5f0*/  @!P6 LOP3.LUT R27, R27, 0xfffffffe, RZ, 0xc0, !PT ;  /* 0xfffffffe1b1be812 */ /* 0x000fe200078ec0ff */
[----:B------:R0:W-:Y:S02]  /*e600*/  @!P1 ST.E.64 desc[UR52][R14.64], R24 ;  /* 0x000000180e009985 */ /* 0x0001e4000c101b34 */
[----:B------:R-:W-:-:S02]  /*e610*/  @!P4 IMAD.WIDE R4, R19, 0x4, R2 ;  /* 0x000000041304c825 */ /* 0x000fc400078e0202 */
[----:B------:R0:W-:Y:S01]  /*e620*/  @!P0 ST.E.64 desc[UR52][R16.64], R60 ;  /* 0x0000003c10008985 */ /* 0x0001e2000c101b34 */
[----:B------:R-:W-:Y:S01]  /*e630*/  ISETP.GE.AND P0, PT, R9, UR4, PT ;  /* 0x0000000409007c0c */ /* 0x000fe2000bf06270 */
[--C-:B------:R-:W-:Y:S02]  /*e640*/  @!P6 IMAD.WIDE R18, R27, 0x4, R2.reuse ;  /* 0x000000041b12e825 */ /* 0x100fe400078e0202 */
[----:B------:R0:W-:Y:S02]  /*e650*/  @!P4 ST.E.64 desc[UR52][R4.64], R10 ;  /* 0x0000000a0400c985 */ /* 0x0001e4000c101b34 */
[----:B-1----:R-:W-:-:S05]  /*e660*/  @!P5 IMAD.WIDE R6, R21, 0x4, R2 ;  /* 0x000000041506d825 */ /* 0x002fca00078e0202 */
        /* <DEDUP_REMOVED lines=8> */
.L_x_1310:
        /* <DEDUP_REMOVED lines=58> */
.L_x_1221:
        /* <DEDUP_REMOVED lines=18> */
.L_x_1313:
[----:B------:R-:W-:Y:S01]  /*ebb0*/  ULDC UR7, c[0x0][0xc50] ;  /* 0x0003140000077ab9 */ /* 0x000fe20000000800 */
[----:B------:R-:W-:Y:S01]  /*ebc0*/  UMOV UR40, UR6 ;  /* 0x0000000600287c82 */ /* 0x000fe20008000000 */
[----:B------:R-:W-:-:S11]  /*ebd0*/  UISETP.NE.AND UP0, UPT, UR7, 0x1, UPT ;  /* 0x000000010700788c */ /* 0x000fd6000bf05270 */
[----:B------:R-:W-:Y:S01]  /*ebe0*/  @UP0 ULDC UR4, c[0x0][0xc54] ;  /* 0x0003150000040ab9 */ /* 0x000fe20000000800 */
[----:B------:R-:W-:Y:S01]  /*ebf0*/  @UP0 ULDC UR8, c[0x0][0xc58] ;  /* 0x0003160000080ab9 */ /* 0x000fe20000000800 */
[----:B------:R-:W-:-:S04]  /*ec00*/  UIMAD.WIDE.U32 UR4, UR6, UR4, URZ ;  /* 0x00000004060472a5 */ /* 0x000fc8000f8e003f */
[----:B------:R-:W-:-:S12]  /*ec10*/  @UP0 USHF.R.U32.HI UR40, URZ, UR8, UR5 ;  /* 0x000000083f280299 */ /* 0x000fd80008011605 */
.L_x_1314:
        /* <DEDUP_REMOVED lines=8> */
[----:B------:R-:W-:Y:S01]  /*eca0*/  IMAD.MOV.U32 R17, RZ, RZ, RZ ;  /* 0x000000ffff117224 */ /* 0x000fe200078e00ff */
[----:B------:R-:W-:Y:S01]  /*ecb0*/  ULDC.64 UR4, c[0x0][0x418] ;  /* 0x0001060000047ab9 */ /* 0x000fe20000000a00 */
[----:B------:R-:W-:Y:S01]  /*ecc0*/  ULDC UR6, c[0x0][0x448] ;  /* 0x0001120000067ab9 */ /* 0x000fe20000000800 */
[----:B------:R-:W-:Y:S01]  /*ecd0*/  ULDC UR10, c[0x0][0x2f0] ;  /* 0x0000bc00000a7ab9 */ /* 0x000fe20000000800 */
[----:B------:R-:W-:Y:S01]  /*ece0*/  ULDC UR11, c[0x0][0x288] ;  /* 0x0000a200000b7ab9 */ /* 0x000fe20000000800 */
[----:B0-----:R-:W-:-:S04]  /*ecf0*/  ISETP.NE.U32.AND P0, PT, R2, RZ, PT ;  /* 0x000000ff0200720c */ /* 0x001fc80003f05070 */
[----:B------:R-:W-:-:S13]  /*ed00*/  ISETP.NE.AND.EX P0, PT, R3, RZ, PT, P0 ;  /* 0x000000ff0300720c */ /* 0x000fda0003f05300 */
[----:B------:R-:W0:Y:S02]  /*ed10*/  @P0 LDC.64 R2, c[0x0][0xa28] ;  /* 0x00028a00ff020b82 */ /* 0x000e240000000a00 */
[----:B0-----:R-:W-:-:S05]  /*ed20*/  @P0 IMAD.WIDE R2, R23, 0x4, R2 ;  /* 0x0000000417020825 */ /* 0x001fca00078e0202 */
[----:B------:R0:W5:Y:S01]  /*ed30*/  @P0 LDG.E R17, desc[UR52][R2.64] ;  /* 0x0000003402110981 */ /* 0x000162000c1e1900 */
[----:B------:R-:W1:Y:S01]  /*ed40*/  S2UR UR41, SR_CTAID.X ;  /* 0x00000000002979c3 */ /* 0x000e620000002500 */
[----:B------:R-:W-:Y:S02]  /*ed50*/  UISETP.NE.U32.AND UP0, UPT, UR4, URZ, UPT ;  /* 0x0000003f0400728c */ /* 0x000fe4000bf05070 */
[----:B------:R-:W-:Y:S02]  /*ed60*/  UISETP.NE.AND UP1, UPT, UR6, 0x1, UPT ;  /* 0x000000010600788c */ /* 0x000fe4000bf25270 */
[----:B------:R-:W-:Y:S01]  /*ed70*/  UISETP.NE.AND.EX UP0, UPT, UR5, URZ, UPT, UP0 ;  /* 0x0000003f0500728c */ /* 0x000fe2000bf05300 */
[----:B------:R-:W-:Y:S02]  /*ed80*/  ULDC UR6, c[0x0][0x424] ;  /* 0x0001090000067ab9 */ /* 0x000fe40000000800 */
[----:B------:R-:W-:Y:S01]  /*ed90*/  ULDC.64 UR4, c[0x0][0x9e0] ;  /* 0x0002780000047ab9 */ /* 0x000fe20000000a00 */
[----:B------:R-:W-:-:S02]  /*eda0*/  USEL UR9, UR6, 0x1, UP0 ;  /* 0x0000000106097887 */ /* 0x000fc40008000000 */
[----:B------:R-:W-:Y:S02]  /*edb0*/  UISETP.GE.AND UP0, UPT, UR5, 0x1, UPT ;  /* 0x000000010500788c */ /* 0x000fe4000bf06270 */
[----:B------:R-:W-:Y:S01]  /*edc0*/  UIMAD UR38, UR9, UR10, URZ ;  /* 0x0000000a092672a4 */ /* 0x000fe2000f8e023f */
[----:B------:R-:W-:Y:S01]  /*edd0*/  @UP1 ULDC UR7, c[0x0][0x44c] ;  /* 0x0001130000071ab9 */ /* 0x000fe20000000800 */
[----:B------:R-:W-:Y:S02]  /*ede0*/  UIMAD UR9, UR9, UR10, 0x3f ;  /* 0x0000003f090974a4 */ /* 0x000fe4000f8e020a */
[----:B------:R-:W-:Y:S01]  /*edf0*/  PLOP3.LUT P1, PT, PT, PT, UP0, 0x80, 0x0 ;  /* 0x000000000000781c */ /* 0x000fe20003f2f008 */
[----:B------:R-:W-:Y:S01]  /*ee00*/  @UP1 ULDC UR12, c[0x0][0x450] ;  /* 0x00011400000c1ab9 */ /* 0x000fe20000000800 */
[----:B------:R-:W-:Y:S02]  /*ee10*/  UP2UR UR48, UPR, URZ, 0x2 ;  /* 0x000000023f307883 */ /* 0x000fe40008000000 */
[----:B-1----:R-:W-:-:S04]  /*ee20*/  USHF.L.U32 UR41, UR41, 0x7, URZ ;  /* 0x0000000729297899 */ /* 0x002fc8000800063f */
[----:B------:R-:W-:-:S04]  /*ee30*/  UIADD3 UR8, UR41, 0x7f, URZ ;  /* 0x0000007f29087890 */ /* 0x000fc8000fffe03f */
[----:B------:R-:W-:Y:S02]  /*ee40*/  UIMAD.WIDE.U32 UR6, UR8, UR7, URZ ;  /* 0x00000007080672a5 */ /* 0x000fe4000f8e003f */
[----:B------:R-:W-:Y:S02]  /*ee50*/  UIADD3 UR6, UR38, 0x1, -UR11 ;  /* 0x0000000126067890 */ /* 0x000fe4000fffe80b */
[----:B------:R-:W-:Y:S02]  /*ee60*/  @UP1 USHF.R.U32.HI UR8, URZ, UR12, UR7 ;  /* 0x0000000c3f081299 */ /* 0x000fe40008011607 */
[----:B------:R-:W-:Y:S02]  /*ee70*/  USHF.R.S32.HI UR7, URZ, 0x1f, UR9 ;  /* 0x0000001f3f077899 */ /* 0x000fe40008011409 */
[----:B------:R-:W-:Y:S02]  /*ee80*/  UIADD3 UR6, UR6, UR8, URZ ;  /* 0x0000000806067290 */ /* 0x000fe4000fffe03f */
[----:B------:R-:W-:-:S02]  /*ee90*/  ULEA.HI UR7, UR7, UR9, URZ, 0x6 ;  /* 0x0000000907077291 */ /* 0x000fc4000f8f303f */
[----:B------:R-:W-:Y:S02]  /*eea0*/  UIADD3 UR4, UR6, UR4, URZ ;  /* 0x0000000406047290 */ /* 0x000fe4000fffe03f */
[----:B------:R-:W-:Y:S01]  /*eeb0*/  USHF.R.S32.HI UR42, URZ, 0x6, UR7 ;  /* 0x000000063f2a7899 */ /* 0x000fe20008011407 */
[----:B0-----:R-:W-:Y:S11]  /*eec0*/  @!P1 BRA `(.L_x_1316) ;  /* 0x0000000000449947 */ /* 0x001ff60003800000 */
        /* <DEDUP_REMOVED lines=10> */
.L_x_1317:
[----:B------:R-:W-:-:S11]  /*ef70*/  UISETP.NE.AND UP0, UPT, UR5, 0x1, UPT ;  /* 0x000000010500788c */ /* 0x000fd6000bf05270 */
[----:B------:R-:W-:Y:S02]  /*ef80*/  @UP0 ULDC.64 UR12, c[0x0][0x9e8] ;  /* 0x00027a00000c0ab9 */ /* 0x000fe40000000a00 */
[----:B------:R-:W-:-:S04]  /*ef90*/  UIMAD.WIDE.U32 UR6, UR8, UR12, URZ ;  /* 0x0000000c080672a5 */ /* 0x000fc8000f8e003f */
[----:B------:R-:W-:-:S12]  /*efa0*/  @UP0 USHF.R.U32.HI UR8, URZ, UR13, UR7 ;  /* 0x0000000d3f080299 */ /* 0x000fd80008011607 */
.L_x_1318:
[----:B------:R-:W-:-:S04]  /*efb0*/  UIMAD UR8, UR8, UR5, UR5 ;  /* 0x00000005080872a4 */ /* 0x000fc8000f8e0205 */
[----:B------:R-:W-:-:S04]  /*efc0*/  UISETP.LT.AND UP0, UPT, UR4, UR8, UPT ;  /* 0x000000080400728c */ /* 0x000fc8000bf01270 */
[----:B------:R-:W-:-:S12]  /*efd0*/  USEL UR4, UR4, UR8, UP0 ;  /* 0x0000000804047287 */ /* 0x000fd80008000000 */
.L_x_1316:
[----:B------:R-:W-:Y:S02]  /*efe0*/  UISETP.NE.AND UP0, UPT, UR48, URZ, UPT ;  /* 0x0000003f3000728c */ /* 0x000fe4000bf05270 */
[----:B------:R-:W-:-:S04]  /*eff0*/  UIADD3 UR4, UR4, 0x3f, URZ ;  /* 0x0000003f04047890 */ /* 0x000fc8000fffe03f */
[----:B------:R-:W-:-:S04]  /*f000*/  USHF.R.S32.HI UR8, URZ, 0x1f, UR4 ;  /* 0x0000001f3f087899 */ /* 0x000fc80008011404 */
[----:B------:R-:W-:Y:S01]  /*f010*/  ULEA.HI UR8, UR8, UR4, URZ, 0x6 ;  /* 0x0000000408087291 */ /* 0x000fe2000f8f303f */
[----:B------:R-:W-:Y:S01]  /*f020*/  @UP0 ULDC UR6, c[0x0][0x44c] ;  /* 0x0001130000060ab9 */ /* 0x000fe20000000800 */
[----:B------:R-:W-:Y:S01]  /*f030*/  @UP0 ULDC UR9, c[0x0][0x450] ;  /* 0x0001140000090ab9 */ /* 0x000fe20000000800 */
[----:B------:R-:W-:Y:S02]  /*f040*/  UIMAD.WIDE.U32 UR6, UR41, UR6, URZ ;  /* 0x00000006290672a5 */ /* 0x000fe4000f8e003f */
[----:B------:R-:W-:Y:S01]  /*f050*/  UMOV UR4, UR41 ;  /* 0x0000002900047c82 */ /* 0x000fe20008000000 */
[----:B------:R-:W-:Y:S02]  /*f060*/  USHF.R.S32.HI UR43, URZ, 0x6, UR8 ;  /* 0x000000063f2b7899 */ /* 0x000fe40008011408 */
[----:B------:R-:W-:Y:S02]  /*f070*/  @UP0 USHF.R.U32.HI UR4, URZ, UR9, UR7 ;  /* 0x000000093f040299 */ /* 0x000fe40008011607 */
[----:B------:R-:W-:-:S02]  /*f080*/  UISETP.LT.AND UP0, UPT, UR42, UR43, UPT ;  /* 0x0000002b2a00728c */ /* 0x000fc4000bf01270 */
[----:B------:R-:W-:Y:S01]  /*f090*/  UIADD3 UR4, UR4, -UR11, UR38 ;  /* 0x8000000b04047290 */ /* 0x000fe2000fffe026 */
[----:B------:R-:W-:Y:S01]  /*f0a0*/  ULDC UR8, c[0x0][0x9dc] ;  /* 0x0002770000087ab9 */ /* 0x000fe20000000800 */
[----:B------:R-:W-:Y:S02]  /*f0b0*/  USEL UR12, UR42, UR43, UP0 ;  /* 0x0000002b2a0c7287 */ /* 0x000fe40008000000 */
[----:B------:R-:W-:Y:S01]  /*f0c0*/  UIADD3 UR8, UR4, -UR8, URZ ;  /* 0x8000000804087290 */ /* 0x000fe2000fffe03f */
[----:B------:R-:W-:Y:S11]  /*f0d0*/  @!P1 BRA `(.L_x_1319) ;  /* 0x0000000000449947 */ /* 0x000ff60003800000 */
        /* <DEDUP_REMOVED lines=10> */
.L_x_1320:
[----:B------:R-:W-:-:S11]  /*f180*/  UISETP.NE.AND UP0, UPT, UR5, 0x1, UPT ;  /* 0x000000010500788c */ /* 0x000fd6000bf05270 */
[----:B------:R-:W-:Y:S02]  /*f190*/  @UP0 ULDC.64 UR10, c[0x0][0x9e8] ;  /* 0x00027a00000a0ab9 */ /* 0x000fe40000000a00 */
[----:B------:R-:W-:-:S04]  /*f1a0*/  UIMAD.WIDE.U32 UR6, UR4, UR10, URZ ;  /* 0x0000000a040672a5 */ /* 0x000fc8000f8e003f */
[----:B------:R-:W-:-:S12]  /*f1b0*/  @UP0 USHF.R.U32.HI UR4, URZ, UR11, UR7 ;  /* 0x0000000b3f040299 */ /* 0x000fd80008011607 */
.L_x_1321:
[----:B------:R-:W-:-:S04]  /*f1c0*/  UIMAD UR4, UR4, UR5, URZ ;  /* 0x00000005040472a4 */ /* 0x000fc8000f8e023f */
[----:B------:R-:W-:-:S04]  /*f1d0*/  UISETP.LT.AND UP0, UPT, UR8, UR4, UPT ;  /* 0x000000040800728c */ /* 0x000fc8000bf01270 */
[----:B------:R-:W-:-:S12]  /*f1e0*/  USEL UR8, UR8, UR4, !UP0 ;  /* 0x0000000408087287 */ /* 0x000fd8000c000000 */
.L_x_1319:
[----:B------:R-:W-:Y:S02]  /*f1f0*/  USHF.R.S32.HI UR4, URZ, 0x1f, UR8 ;  /* 0x0000001f3f047899 */ /* 0x000fe40008011408 */
[----:B------:R-:W-:Y:S02]  /*f200*/  USHF.R.U32.HI UR9, URZ, 0x10, UR45 ;  /* 0x000000103f097899 */ /* 0x000fe4000801162d */
[----:B------:R-:W-:Y:S02]  /*f210*/  ULEA.HI UR4, UR4, UR8, URZ, 0x6 ;  /* 0x0000000804047291 */ /* 0x000fe4000f8f303f */
[----:B------:R-:W-:Y:S02]  /*f220*/  ULOP3.LUT UR45, UR45, 0xffff, URZ, 0xc0, !UPT ;  /* 0x0000ffff2d2d7892 */ /* 0x000fe4000f8ec03f */
[----:B------:R-:W-:Y:S01]  /*f230*/  USHF.R.S32.HI UR4, URZ, 0x6, UR4 ;  /* 0x000000063f047899 */ /* 0x000fe20008011404 */
[----:B------:R-:W-:-:S03]  /*f240*/  UMOV UR37, URZ ;  /* 0x0000003f00257c82 */ /* 0x000fc60008000000 */
[----:B------:R-:W-:-:S04]  /*f250*/  UISETP.LT.AND UP0, UPT, URZ, UR4, UPT ;  /* 0x000000043f00728c */ /* 0x000fc8000bf01270 */
[----:B------:R-:W-:Y:S02]  /*f260*/  USEL UR44, URZ, UR4, !UP0 ;  /* 0x000000043f2c7287 */ /* 0x000fe4000c000000 */
[----:B------:R-:W-:Y:S02]  /*f270*/  UISETP.NE.AND UP0, UPT, UR9, URZ, UPT ;  /* 0x0000003f0900728c */ /* 0x000fe4000bf05270 */
[----:B------:R-:W-:-:S06]  /*f280*/  UISETP.GT.AND UP1, UPT, UR12, UR44, UPT ;  /* 0x0000002c0c00728c */ /* 0x000fcc000bf24270 */
[----:B------:R-:W-:-:S03]  /*f290*/  PLOP3.LUT P0, PT, PT, PT, UP1, 0x80, 0x0 ;  /* 0x000000000000781c */ /* 0x000fc60003f0f018 */
[----:B------:R-:W-:-:S10]  /*f2a0*/  @!UP0 ULDC UR9, c[0x0][0x9f0] ;  /* 0x00027c0000098ab9 */ /* 0x000fd40000000800 */
[----:B------:R-:W-:Y:S05]  /*f2b0*/  @!P0 BRA `(.L_x_1322) ;  /* 0x00000000007c8947 */ /* 0x000fea0003800000 */
[----:B------:R-:W-:Y:S01]  /*f2c0*/  IABS R0, UR9 ;  /* 0x0000000900007c13 */ /* 0x000fe20008000000 */
[----:B------:R-:W-:Y:S02]  /*f2d0*/  UIADD3 UR4, UR9, -0x1, UR12 ;  /* 0xffffffff09047890 */ /* 0x000fe4000fffe00c */
[----:B------:R-:W-:Y:S02]  /*f2e0*/  IABS R4, UR9 ;  /* 0x0000000900047c13 */ /* 0x000fe40008000000 */
[----:B------:R-:W-:Y:S01]  /*f2f0*/  R2UR UR10, R0 ;  /* 0x00000000000a72ca */ /* 0x000fe200000e0000 */
[----:B------:R-:W-:-:S03]  /*f300*/  UIADD3 UR6, -UR44, UR4, URZ ;  /* 0x000000042c067290 */ /* 0x000fc6000fffe13f */
[----:B------:R-:W-:-:S03]  /*f310*/  UMOV UR4, URZ ;  /* 0x0000003f00047c82 */ /* 0x000fc60008000000 */
[----:B------:R-:W-:Y:S01]  /*f320*/  IABS R3, UR6 ;  /* 0x0000000600037c13 */ /* 0x000fe20008000000 */
[----:B------:R-:W-:-:S03]  /*f330*/  ULOP3.LUT UR6, UR6, UR9, URZ, 0x3c, !UPT ;  /* 0x0000000906067292 */ /* 0x000fc6000f8e3c3f */
[----:B------:R-:W-:Y:S02]  /*f340*/  R2UR UR8, R3 ;  /* 0x00000000030872ca */ /* 0x000fe400000e0000 */
        /* <DEDUP_REMOVED lines=22> */
.L_x_1322:
[----:B------:R-:W-:Y:S02]  /*f4b0*/  UIMAD UR49, UR45, UR37, UR44 ;  /* 0x000000252d3172a4 */ /* 0x000fe4000f8e022c */
[----:B------:R-:W-:Y:S02]  /*f4c0*/  IMAD.U32 R3, RZ, RZ, UR37 ;  /* 0x00000025ff037e24 */ /* 0x000fe4000f8e00ff */
[----:B------:R-:W-:Y:S02]  /*f4d0*/  IMAD.MOV.U32 R0, RZ, RZ, RZ ;  /* 0x000000ffff007224 */ /* 0x000fe400078e00ff */
[----:B------:R-:W-:Y:S02]  /*f4e0*/  IMAD.MOV.U32 R30, RZ, RZ, 0x1 ;  /* 0x00000001ff1e7424 */ /* 0x000fe400078e00ff */
[----:B------:R-:W-:Y:S02]  /*f4f0*/  IMAD.U32 R16, RZ, RZ, UR49 ;  /* 0x00000031ff107e24 */ /* 0x000fe4000f8e00ff */
[----:B------:R-:W-:-:S03]  /*f500*/  IMAD.MOV.U32 R2, RZ, RZ, 0x1 ;  /* 0x00000001ff027424 */ /* 0x000fc600078e00ff */
[----:B------:R-:W-:-:S04]  /*f510*/  VIADDMNMX R16, R16, R3, UR12, PT ;  /* 0x0000000c10107e46 */ /* 0x000fc8000b800103 */
[----:B------:R-:W-:-:S13]  /*f520*/  ISETP.GT.AND P0, PT, R16, UR49, PT ;  /* 0x0000003110007c0c */ /* 0x000fda000bf04270 */
        /* <DEDUP_REMOVED lines=25> */
.L_x_1323:
        /* <DEDUP_REMOVED lines=20> */
.L_x_1324:
        /* <DEDUP_REMOVED lines=20> */
.L_x_1325:
        /* <DEDUP_REMOVED lines=18> */
.L_x_1326:
[----:B------:R-:W0:Y:S01]  /*fa60*/  LDC.64 R2, c[0x0][0x9f8] ;  /* 0x00027e00ff027b82 */ /* 0x000e220000000a00 */
[----:B------:R-:W-:-:S07]  /*fa70*/  IMAD.MOV.U32 R34, RZ, RZ, R23 ;  /* 0x000000ffff227224 */ /* 0x000fce00078e0017 */
[----:B------:R-:W1:Y:S01]  /*fa80*/  LDC R13, c[0x0][0x430] ;  /* 0x00010c00ff0d7b82 */ /* 0x000e620000000800 */
[C---:B------:R-:W-:Y:S01]  /*fa90*/  IMAD.SHL.U32 R0, R18.reuse, 0x10, RZ ;  /* 0x0000001012007824 */ /* 0x040fe200078e00ff */
[----:B------:R-:W-:Y:S02]  /*faa0*/  LOP3.LUT R10, R18, 0x7f, RZ, 0xc0, !PT ;  /* 0x0000007f120a7812 */ /* 0x000fe400078ec0ff */
[----:B------:R-:W-:Y:S02]  /*fab0*/  LEA R6, R16, 0xffffffc0, 0x6 ;  /* 0xffffffc010067811 */ /* 0x000fe400078e30ff */
[----:B------:R-:W-:Y:S02]  /*fac0*/  LOP3.LUT R31, R31, 0xffffffef, RZ, 0xc0, !PT ;  /* 0xffffffef1f1f7812 */ /* 0x000fe400078ec0ff */
[----:B------:R-:W2:Y:S01]  /*fad0*/  LDC R20, c[0x0][0x2f4] ;  /* 0x0000bd00ff147b82 */ /* 0x000ea20000000800 */
[----:B0-----:R-:W-:-:S04]  /*fae0*/  ISETP.NE.U32.AND P0, PT, R2, RZ, PT ;  /* 0x000000ff0200720c */ /* 0x001fc80003f05070 */
[----:B------:R-:W-:-:S13]  /*faf0*/  ISETP.NE.AND.EX P0, PT, R3, RZ, PT, P0 ;  /* 0x000000ff0300720c */ /* 0x000fda0003f05300 */
[----:B------:R-:W0:Y:S02]  /*fb00*/  @P0 LDC.64 R2, c[0x0][0x9f8] ;  /* 0x00027e00ff020b82 */ /* 0x000e240000000a00 */
[----:B0-----:R-:W-:-:S05]  /*fb10*/  @P0 IMAD.WIDE R2, R23, 0x4, R2 ;  /* 0x0000000417020825 */ /* 0x001fca00078e0202 */
[----:B------:R0:W3:Y:S01]  /*fb20*/  @P0 LDG.E R34, desc[UR52][R2.64] ;  /* 0x0000003402220981 */ /* 0x0000e2000c1e1900 */
[----:B------:R-:W-:Y:S02]  /*fb30*/  LOP3.LUT R24, R0, 0x70, RZ, 0xc0, !PT ;  /* 0x0000007000187812 */ /* 0x000fe400078ec0ff */
[----:B------:R-:W-:Y:S02]  /*fb40*/  SHF.R.U32.HI R22, RZ, 0x3, R10 ;  /* 0x00000003ff167819 */ /* 0x000fe4000001160a */
[----:B-1----:R-:W-:Y:S02]  /*fb50*/  ISETP.NE.AND P1, PT, R13, 0x1, PT ;  /* 0x000000010d00780c */ /* 0x002fe40003f25270 */
[----:B------:R-:W-:-:S05]  /*fb60*/  LOP3.LUT R21, R24, R22, RZ, 0xfc, !PT ;  /* 0x0000001618157212 */ /* 0x000fca00078efcff */
[----:B------:R-:W-:-:S04]  /*fb70*/  IMAD.IADD R4, R21, 0x1, R6 ;  /* 0x0000000115047824 */ /* 0x000fc800078e0206 */
[C---:B-----5:R-:W-:Y:S01]  /*fb80*/  IMAD.IADD R7, R4.reuse, 0x1, R17 ;  /* 0x0000000104077824 */ /* 0x060fe200078e0211 */
[----:B------:R-:W-:Y:S01]  /*fb90*/  ISETP.GE.AND P0, PT, R4, UR38, PT ;  /* 0x0000002604007c0c */ /* 0x000fe2000bf06270 */
[----:B------:R-:W1:Y:S01]  /*fba0*/  @P1 LDC R0, c[0x0][0x434] ;  /* 0x00010d00ff001b82 */ /* 0x000e620000000800 */
[----:B------:R-:W-:Y:S01]  /*fbb0*/  @P1 LOP3.LUT R31, R31, 0x10, RZ, 0xfc, !PT ;  /* 0x000000101f1f1812 */ /* 0x000fe200078efcff */
[----:B------:R-:W-:Y:S01]  /*fbc0*/  IMAD.MOV.U32 R11, RZ, RZ, R7 ;  /* 0x000000ffff0b7224 */ /* 0x000fe200078e0007 */
[----:B------:R-:W-:-:S05]  /*fbd0*/  ISETP.GT.U32.OR P0, PT, R21, 0x3f, P0 ;  /* 0x0000003f1500780c */ /* 0x000fca0000704470 */
        /* <DEDUP_REMOVED lines=13> */
[----:B------:R0:W-:Y:S02]  /*fcb0*/  STL [R1], R12 ;  /* 0x0000000c01007387 */ /* 0x0001e40000100800 */
[----:B------:R-:W-:-:S04]  /*fcc0*/  @!P0 IMAD R9, R34, R9, R0 ;  /* 0x0000000922098224 */ /* 0x000fc800078e0200 */
[----:B------:R-:W-:-:S05]  /*fcd0*/  @!P0 IMAD.IADD R0, R3, 0x1, R9 ;  /* 0x0000000103008824 */ /* 0x000fca00078e0209 */
[----:B------:R-:W-:Y:S01]  /*fce0*/  @!P0 LEA.HI.X R5, R2, R5, R0, 0x2, P1 ;  /* 0x0000000502058211 */ /* 0x000fe200008f1400 */
[C---:B------:R-:W-:Y:S02]  /*fcf0*/  IMAD.SHL.U32 R2, R18.reuse, 0x40, RZ ;  /* 0x0000004012027824 */ /* 0x040fe400078e00ff */
[----:B------:R-:W-:Y:S02]  /*fd00*/  IMAD.SHL.U32 R8, R18, 0x8, RZ ;  /* 0x0000000812087824 */ /* 0x000fe400078e00ff */
[----:B------:R-:W-:Y:S01]  /*fd10*/  IMAD.MOV.U32 R0, RZ, RZ, RZ ;  /* 0x000000ffff007224 */ /* 0x000fe200078e00ff */
[----:B------:R-:W-:-:S04]  /*fd20*/  LOP3.LUT R3, R2, 0x180, RZ, 0xc0, !PT ;  /* 0x0000018002037812 */ /* 0x000fc800078ec0ff */
[----:B------:R-:W-:Y:S01]  /*fd30*/  LOP3.LUT R3, R3, 0x10, R18, 0xf8, !PT ;  /* 0x0000001003037812 */ /* 0x000fe200078ef812 */
[----:B------:R1:W5:Y:S01]  /*fd40*/  @!P0 LDG.E R0, desc[UR52][R4.64] ;  /* 0x0000003404008981 */ /* 0x000362000c1e1900 */
[C---:B------:R-:W-:Y:S02]  /*fd50*/  LOP3.LUT R37, R2.reuse, 0x200, RZ, 0xc0, !PT ;  /* 0x0000020002257812 */ /* 0x040fe400078ec0ff */
[----:B0-----:R-:W-:Y:S02]  /*fd60*/  LOP3.LUT R12, R3, 0x30, R8, 0x78, !PT ;  /* 0x00000030030c7812 */ /* 0x001fe400078e7808 */
[----:B------:R-:W-:Y:S02]  /*fd70*/  LOP3.LUT R8, R2, 0x40, RZ, 0xc0, !PT ;  /* 0x0000004002087812 */ /* 0x000fe400078ec0ff */
[----:B------:R-:W-:Y:S02]  /*fd80*/  SHF.R.U32.HI R3, RZ, 0x5, R10 ;  /* 0x00000005ff037819 */ /* 0x000fe4000001160a */
[----:B------:R-:W-:Y:S01]  /*fd90*/  LOP3.LUT R2, R29, 0x380, RZ, 0xc0, !PT ;  /* 0x000003801d027812 */ /* 0x000fe200078ec0ff */
[----:B-1----:R-:W-:-:S02]  /*fda0*/  IMAD.MOV R4, RZ, RZ, -R11 ;  /* 0x000000ffff047224 */ /* 0x002fc400078e0a0b */
[----:B------:R-:W-:Y:S02]  /*fdb0*/  IMAD R8, R3, 0x400, R8 ;  /* 0x0000040003087824 */ /* 0x000fe400078e0208 */
[----:B------:R-:W-:Y:S02]  /*fdc0*/  IMAD R4, R13, R4, R7 ;  /* 0x000000040d047224 */ /* 0x000fe400078e0207 */
[----:B------:R-:W-:Y:S01]  /*fdd0*/  IMAD R2, R3, 0x10, R2 ;  /* 0x0000001003027824 */ /* 0x000fe200078e0202 */
[----:B------:R-:W-:Y:S01]  /*fde0*/  IADD3 R37, R12, R8, R37 ;  /* 0x000000080c257210 */ /* 0x000fe20007ffe025 */
[----:B------:R-:W-:Y:S06]  /*fdf0*/  BRA.DIV UR4, `(.L_x_1327) ;  /* 0x0000003a04307947 */ /* 0x000fec000b800000 */
.L_x_1379:
[----:B------:R-:W-:Y:S01]  /*fe00*/  ULOP3.LUT UR4, UR36, 0x2, URZ, 0xfc, !UPT ;  /* 0x0000000224047892 */ /* 0x000fe2000f8efc3f */
[----:B------:R-:W-:Y:S01]  /*fe10*/  ISETP.GE.AND P4, PT, R24, R20, PT ;  /* 0x000000141800720c */ /* 0x000fe20003f86270 */
[----:B------:R-:W-:Y:S01]  /*fe20*/  IMAD.U32 R33, RZ, RZ, UR40 ;  /* 0x00000028ff217e24 */ /* 0x000fe2000f8e00ff */
[----:B------:R-:W-:Y:S02]  /*fe30*/  LOP3.LUT R31, R31, 0xfffffff7, RZ, 0xc0, !PT ;  /* 0xfffffff71f1f7812 */ /* 0x000fe400078ec0ff */
[----:B------:R-:W-:Y:S01]  /*fe40*/  ISETP.GT.U32.AND P3, PT, R21, 0x3f, PT ;  /* 0x0000003f1500780c */ /* 0x000fe20003f64070 */
[----:B------:R-:W-:Y:S01]  /*fe50*/  IMAD.U32 R3, RZ, RZ, UR4 ;  /* 0x00000004ff037e24 */ /* 0x000fe2000f8e00ff */
[----:B------:R-:W-:Y:S02]  /*fe60*/  LOP3.LUT P0, RZ, R18, 0x4, RZ, 0xc0, !PT ;  /* 0x0000000412ff7812 */ /* 0x000fe4000780c0ff */
[----:B------:R-:W-:Y:S02]  /*fe70*/  SHF.R.U32.HI R11, RZ, 0x3, R18 ;  /* 0x00000003ff0b7819 */ /* 0x000fe40000011612 */
[----:B------:R-:W-:Y:S01]  /*fe80*/  ISETP.NE.AND P1, PT, R3, 0x3, PT ;  /* 0x000000030300780c */ /* 0x000fe20003f25270 */
[----:B------:R-:W-:Y:S01]  /*fe90*/  IMAD.MOV.U32 R3, RZ, RZ, 0x20 ;  /* 0x00000020ff037424 */ /* 0x000fe200078e00ff */
[----:B------:R-:W-:-:S02]  /*fea0*/  LOP3.LUT R18, R24, 0x80, RZ, 0xfc, !PT ;  /* 0x0000008018127812 */ /* 0x000fc400078efcff */
[----:B------:R-:W-:Y:S02]  /*feb0*/  LOP3.LUT R2, R2, R24, RZ, 0x3c, !PT ;  /* 0x0000001802027212 */ /* 0x000fe400078e3cff */
[----:B------:R-:W-:Y:S02]  /*fec0*/  ISETP.GE.AND P2, PT, R18, R20, PT ;  /* 0x000000141200720c */ /* 0x000fe40003f46270 */
[----:B------:R-:W-:Y:S01]  /*fed0*/  LOP3.LUT R29, R2, 0xc00, R29, 0xf8, !PT ;  /* 0x00000c00021d7812 */ /* 0x000fe200078ef81d */
[----:B------:R-:W-:Y:S01]  /*fee0*/  IMAD.MOV.U32 R2, RZ, RZ, 0x40 ;  /* 0x00000040ff027424 */ /* 0x000fe200078e00ff */
[----:B------:R-:W-:-:S03]  /*fef0*/  SHF.R.S32.HI R33, RZ, 0x1f, R33 ;  /* 0x0000001fff217819 */ /* 0x000fc60000011421 */
[----:B------:R-:W-:Y:S02]  /*ff00*/  @P1 LOP3.LUT R31, R31, 0x8, RZ, 0xfc, !PT ;  /* 0x000000081f1f1812 */ /* 0x000fe400078efcff */
[----:B------:R-:W-:Y:S02]  /*ff10*/  SEL R5, R2, 0xffffffc0, !P0 ;  /* 0xffffffc002057807 */ /* 0x000fe40004000000 */
[----:B------:R-:W-:Y:S02]  /*ff20*/  LOP3.LUT R31, R31, 0xfffffffd, RZ, 0xc0, !PT ;  /* 0xfffffffd1f1f7812 */ /* 0x000fe400078ec0ff */
[----:B------:R-:W-:Y:S02]  /*ff30*/  SEL R2, R3, 0xffffffe0, !P0 ;  /* 0xffffffe003027807 */ /* 0x000fe40004000000 */
[----:B------:R-:W-:-:S04]  /*ff40*/  @P4 LOP3.LUT R31, R31, 0x2, RZ, 0xfc, !PT ;  /* 0x000000021f1f4812 */ /* 0x000fc800078efcff */
[----:B------:R-:W-:-:S04]  /*ff50*/  LOP3.LUT R31, R31, 0xfffffffb, RZ, 0xc0, !PT ;  /* 0xfffffffb1f1f7812 */ /* 0x000fc800078ec0ff */
[----:B------:R-:W-:-:S04]  /*ff60*/  @P3 LOP3.LUT R31, R31, 0x4, RZ, 0xfc, !PT ;  /* 0x000000041f1f3812 */ /* 0x000fc800078efcff */
[----:B------:R-:W-:-:S04]  /*ff70*/  LOP3.LUT R31, R31, 0xfffffffe, RZ, 0xc0, !PT ;  /* 0xfffffffe1f1f7812 */ /* 0x000fc800078ec0ff */
[----:B------:R-:W-:Y:S01]  /*ff80*/  @P2 LOP3.LUT R31, R31, 0x1, RZ, 0xfc, !PT ;  /* 0x000000011f1f2812 */ /* 0x000fe200078efcff */
[----:B------:R-:W-:Y:S06]  /*ff90*/  @!P1 BRA `(.L_x_1328) ;  /* 0x0000000000049947 */ /* 0x000fec0003800000 */
[----:B------:R-:W-:Y:S01]  /*ffa0*/  BPT.TRAP 0x1 ;  /* 0x000000040000795c */ /* 0x000fe20000300000 */
.L_x_1328:
[----:B------:R-:W-:Y:S01]  /*ffb0*/  IMAD.MOV.U32 R20, RZ, RZ, 0x1 ;  /* 0x00000001ff147424 */ /* 0x000fe200078e00ff */
[----:B------:R-:W-:-:S04]  /*ffc0*/  SHF.R.S32.HI R8, RZ, 0x1f, R4 ;  /* 0x0000001fff087819 */ /* 0x000fc80000011404 */
[----:B------:R-:W-:-:S04]  /*ffd0*/  SHF.L.U32 R20, R20, 0x1f, RZ ;  /* 0x0000001f14147819 */ /* 0x000fc800000006ff */
[----:B------:R-:W0:Y:S02]  /*ffe0*/  SYNCS.PHASECHK.TRANS64.TRYWAIT P0, [UR46+0x20880], R20 ;  /* 0x02088014ff0075a7 */ /* 0x000e24000800016e */
[----:B0-----:R-:W-:Y:S05]  /*fff0*/  @!P0 BRA `(.L_x_1329) ;  /* 0x0000003400d08947 */ /* 0x001fea0003800000 */
.L_x_1380:
[----:B------:R-:W1:Y:S01]  /*10000*/  S2R R21, SR_TID.X ;  /* 0x0000000000157919 */ /* 0x000e620000002100 */
[----:B------:R-:W-:Y:S01]  /*10010*/  ULDC.64 UR4, c[0x0][0x328] ;  /* 0x0000ca0000047ab9 */ /* 0x000fe20000000a00 */
[----:B-----5:R-:W-:Y:S01]  /*10020*/  SHF.R.S32.HI R9, RZ, 0x1f, R0 ;  /* 0x0000001fff097819 */ /* 0x020fe20000011400 */
[----:B------:R-:W-:Y:S01]  /*10030*/  IMAD R3, R8, UR4, RZ ;  /* 0x0000000408037c24 */ /* 0x000fe2000f8e02ff */
[----:B------:R-:W-:Y:S01]  /*10040*/  R2UR UR6, R33 ;  /* 0x00000000210672ca */ /* 0x000fe200000e0000 */
[----:B------:R-:W-:Y:S01]  /*10050*/  IMAD.SHL.U32 R36, R10, 0x10, RZ ;  /* 0x000000100a247824 */ /* 0x000fe200078e00ff */
[----:B------:R-:W-:Y:S01]  /*10060*/  IADD3 R6, -R22, UR38, -R6 ;  /* 0x0000002616067c10 */ /* 0x000fe2000fffe906 */
[C---:B------:R-:W-:Y:S02]  /*10070*/  IMAD R5, R4.reuse, UR5, R3 ;  /* 0x0000000504057c24 */ /* 0x040fe4000f8e0203 */
[----:B------:R-:W-:Y:S01]  /*10080*/  IMAD.WIDE.U32 R2, R4, UR4, RZ ;  /* 0x0000000404027c25 */ /* 0x000fe2000f8e00ff */
[----:B------:R-:W-:Y:S01]  /*10090*/  ULDC.64 UR4, c[0x0][0x338] ;  /* 0x0000ce0000047ab9 */ /* 0x000fe20000000a00 */
[----:B------:R-:W-:-:S02]  /*100a0*/  ISETP.GE.AND P4, PT, R6, 0x1, PT ;  /* 0x000000010600780c */ /* 0x000fc40003f86270 */
        /* <DEDUP_REMOVED lines=11> */
[----:B-1----:R-:W-:Y:S01]  /*10160*/  IMAD.SHL.U32 R21, R21, 0x10, RZ ;  /* 0x0000001015157824 */ /* 0x002fe200078e00ff */
[----:B------:R-:W-:Y:S01]  /*10170*/  IADD3 R5, P0, R2, UR6, RZ ;  /* 0x0000000602057c10 */ /* 0x000fe2000ff1e0ff */
[----:B------:R-:W-:Y:S02]  /*10180*/  IMAD.SHL.U32 R2, R11, 0x80, RZ ;  /* 0x000000800b027824 */ /* 0x000fe400078e00ff */
[----:B------:R-:W-:Y:S01]  /*10190*/  IMAD.U32 R7, RZ, RZ, UR7 ;  /* 0x00000007ff077e24 */ /* 0x000fe2000f8e00ff */
[----:B------:R-:W-:Y:S01]  /*101a0*/  LOP3.LUT R21, R21, 0x70, RZ, 0xc0, !PT ;  /* 0x0000007015157812 */ /* 0x000fe200078ec0ff */
[----:B------:R-:W-:-:S03]  /*101b0*/  IMAD.SHL.U32 R11, R11, 0x10, RZ ;  /* 0x000000100b0b7824 */ /* 0x000fc600078e00ff */
[----:B------:R-:W-:Y:S02]  /*101c0*/  LOP3.LUT R2, R21, 0x380, R2, 0xf8, !PT ;  /* 0x0000038015027812 */ /* 0x000fe400078ef802 */
[----:B------:R-:W-:Y:S01]  /*101d0*/  IADD3.X R7, R7, UR4, R3, P0, !PT ;  /* 0x0000000407077c10 */ /* 0x000fe200087fe403 */
[----:B------:R-:W-:Y:S01]  /*101e0*/  UMOV UR4, 0xffffffff ;  /* 0xffffffff00047882 */ /* 0x000fe20000000000 */
[----:B------:R-:W-:-:S04]  /*101f0*/  LOP3.LUT R11, R2, 0x70, R11, 0x78, !PT ;  /* 0x00000070020b7812 */ /* 0x000fc800078e780b */
[----:B------:R-:W-:Y:S01]  /*10200*/  LOP3.LUT R36, R11, 0x400, R36, 0xf8, !PT ;  /* 0x000004000b247812 */ /* 0x000fe200078ef824 */
[----:B------:R-:W-:Y:S06]  /*10210*/  BRA.DIV UR4, `(.L_x_1330) ;  /* 0x00000036045c7947 */ /* 0x000fec000b800000 */
[----:B------:R-:W1:Y:S01]  /*10220*/  SHFL.IDX PT, R14, R5, RZ, 0x181f ;  /* 0x00181fff050e7589 */ /* 0x000e6200000e0000 */
[----:B------:R-:W2:Y:S01]  /*10230*/  LDC R10, c[0x0][0x2f4] ;  /* 0x0000bd00ff0a7b82 */ /* 0x000ea20000000800 */
[----:B------:R-:W-:Y:S01]  /*10240*/  VIADD R28, R36, UR46 ;  /* 0x0000002e241c7c36 */ /* 0x000fe20008000000 */
[C---:B------:R-:W-:Y:S01]  /*10250*/  ISETP.GE.AND P1, PT, R6.reuse, 0x21, PT ;  /* 0x000000210600780c */ /* 0x040fe20003f26270 */
[----:B------:R-:W3:Y:S01]  /*10260*/  SHFL.IDX PT, R3, R7, RZ, 0x181f ;  /* 0x00181fff07037589 */ /* 0x000ee200000e0000 */
[----:B------:R-:W-:Y:S02]  /*10270*/  ISETP.GE.AND P5, PT, R6, 0x31, PT ;  /* 0x000000310600780c */ /* 0x000fe40003fa6270 */
[C---:B-1----:R-:W-:Y:S02]  /*10280*/  IADD3 R2, P0, R21.reuse, R14, RZ ;  /* 0x0000000e15027210 */ /* 0x042fe40007f1e0ff */
[-C--:B--2---:R-:W-:Y:S01]  /*10290*/  ISETP.GE.AND P3, PT, R21, R10.reuse, PT ;  /* 0x0000000a1500720c */ /* 0x084fe20003f66270 */
[----:B------:R-:W1:Y:S01]  /*102a0*/  SHFL.IDX PT, R14, R5, 0x1, 0x181f ;  /* 0x00381f00050e7f89 */ /* 0x000e6200000e0000 */
[----:B------:R-:W-:Y:S01]  /*102b0*/  ISETP.GE.AND P2, PT, R18, R10, PT ;  /* 0x0000000a1200720c */ /* 0x000fe20003f46270 */
[----:B---3--:R-:W-:Y:S01]  /*102c0*/  IMAD.X R3, RZ, RZ, R3, P0 ;  /* 0x000000ffff037224 */ /* 0x008fe200000e0603 */
        /* <DEDUP_REMOVED lines=21> */
[----:B-1--4-:R-:W-:-:S13]  /*10420*/  ISETP.GE.AND P0, PT, R6, 0x11, PT ;  /* 0x000000110600780c */ /* 0x012fda0003f06270 */
.L_x_1390:
[C---:B------:R-:W-:Y:S02]  /*10430*/  ISETP.LT.OR P3, PT, R6.reuse, 0x31, P3 ;  /* 0x000000310600780c */ /* 0x040fe40001f61670 */
[----:B------:R-:W-:Y:S02]  /*10440*/  ISETP.LT.OR P2, PT, R6, 0x31, P2 ;  /* 0x000000310600780c */ /* 0x000fe40001741670 */
[----:B0--3--:R-:W-:-:S05]  /*10450*/  IADD3 R2, P6, R21, R14, RZ ;  /* 0x0000000e15027210 */ /* 0x009fca0007fde0ff */
        /* <DEDUP_REMOVED lines=15> */
.L_x_1331:
[----:B------:R-:W-:Y:S01]  /*10550*/  SYNCS.ARRIVE.TRANS64.A1T0 RZ, [UR46+0x20870], RZ ;  /* 0x020870ffffff79a7 */ /* 0x000fe2000810002e */
[----:B------:R-:W-:Y:S05]  /*10560*/  @!P6 BRA `(.L_x_1332) ;  /* 0x000000000004e947 */ /* 0x000fea0003800000 */
[----:B------:R-:W-:Y:S01]  /*10570*/  BPT.TRAP 0x1 ;  /* 0x000000040000795c */ /* 0x000fe20000300000 */
.L_x_1332:
[----:B------:R-:W0:Y:S02]  /*10580*/  SYNCS.PHASECHK.TRANS64.TRYWAIT P2, [UR46+0x20840], R20 ;  /* 0x02084014ff0075a7 */ /* 0x000e24000804016e */
[----:B0-----:R-:W-:Y:S05]  /*10590*/  @!P2 BRA `(.L_x_1333) ;  /* 0x0000003400d0a947 */ /* 0x001fea0003800000 */
.L_x_1391:
[----:B------:R-:W-:Y:S01]  /*105a0*/  ULDC.64 UR4, c[0x0][0x300] ;  /* 0x0000c00000047ab9 */ /* 0x000fe20000000a00 */
[----:B------:R-:W1:Y:S01]  /*105b0*/  S2R R25, SR_TID.X ;  /* 0x0000000000197919 */ /* 0x000e620000002100 */
[----:B------:R-:W-:Y:S01]  /*105c0*/  IMAD R3, R8, UR4, RZ ;  /* 0x0000000408037c24 */ /* 0x000fe2000f8e02ff */
[----:B------:R-:W-:Y:S01]  /*105d0*/  R2UR UR6, R33 ;  /* 0x00000000210672ca */ /* 0x000fe200000e0000 */
[----:B------:R-:W2:Y:S02]  /*105e0*/  LDC R6, c[0x0][0x2f4] ;  /* 0x0000bd00ff067b82 */ /* 0x000ea40000000800 */
        /* <DEDUP_REMOVED lines=16> */
[----:B------:R-:W-:Y:S01]  /*106f0*/  IADD3 R0, P2, R2, UR6, RZ ;  /* 0x0000000602007c10 */ /* 0x000fe2000ff5e0ff */
[----:B-1----:R-:W-:-:S03]  /*10700*/  IMAD.SHL.U32 R25, R25, 0x10, RZ ;  /* 0x0000001019197824 */ /* 0x002fc600078e00ff */
[----:B------:R-:W-:Y:S01]  /*10710*/  IADD3.X R4, R5, UR4, R3, P2, !PT ;  /* 0x0000000405047c10 */ /* 0x000fe200097fe403 */
[----:B------:R-:W-:Y:S01]  /*10720*/  UMOV UR4, 0xffffffff ;  /* 0xffffffff00047882 */ /* 0x000fe20000000000 */
[----:B------:R-:W-:Y:S02]  /*10730*/  LOP3.LUT R25, R25, 0x70, RZ, 0xc0, !PT ;  /* 0x0000007019197812 */ /* 0x000fe400078ec0ff */
[----:B------:R-:W-:Y:S05]  /*10740*/  BRA.DIV UR4, `(.L_x_1334) ;  /* 0x0000003604787947 */ /* 0x000fea000b800000 */
[----:B------:R-:W1:Y:S01]  /*10750*/  SHFL.IDX PT, R14, R0, RZ, 0x181f ;  /* 0x00181fff000e7589 */ /* 0x000e6200000e0000 */
[----:B------:R-:W-:-:S03]  /*10760*/  ISETP.GE.AND P6, PT, R25, R6, PT ;  /* 0x000000061900720c */ /* 0x000fc60003fc6270 */
[----:B------:R-:W2:Y:S04]  /*10770*/  SHFL.IDX PT, R2, R4, RZ, 0x181f ;  /* 0x00181fff04027589 */ /* 0x000ea800000e0000 */
[----:B------:R-:W-:Y:S01]  /*10780*/  SHFL.IDX PT, R5, R4, 0x1, 0x181f ;  /* 0x00381f0004057f89 */ /* 0x000fe200000e0000 */
[----:B-1----:R-:W-:-:S05]  /*10790*/  @P4 IADD3 R14, P2, R25, R14, RZ ;  /* 0x0000000e190e4210 */ /* 0x002fca0007f5e0ff */
[----:B--2---:R-:W-:Y:S02]  /*107a0*/  @P4 IMAD.X R3, RZ, RZ, R2, P2 ;  /* 0x000000ffff034224 */ /* 0x004fe400010e0602 */
[----:B------:R-:W-:Y:S02]  /*107b0*/  @P4 IMAD.MOV.U32 R2, RZ, RZ, R14 ;  /* 0x000000ffff024224 */ /* 0x000fe400078e000e */
[----:B------:R-:W1:Y:S04]  /*107c0*/  SHFL.IDX PT, R14, R0, 0x1, 0x181f ;  /* 0x00381f00000e7f89 */ /* 0x000e6800000e0000 */
[----:B------:R-:W-:Y:S04]  /*107d0*/  @P4 LDGSTS.E.BYPASS.LTC128B.128 [R28+0x18400], desc[UR52][R2.64], !P6 ;  /* 0x18400000021c4fae */ /* 0x000fe8000f101d74 */
[----:B------:R2:W-:Y:S01]  /*107e0*/  @P4 LDGSTS.E.BYPASS.LTC128B.128 [R28+0x1a400], desc[UR52][R2.64+0x80], !P3 ;  /* 0x1a400080021c4fae */ /* 0x0005e2000d901d74 */
[----:B-1----:R-:W-:-:S05]  /*107f0*/  @P0 IADD3 R14, P2, R25, R14, RZ ;  /* 0x0000000e190e0210 */ /* 0x002fca0007f5e0ff */
[----:B------:R-:W-:Y:S02]  /*10800*/  @P0 IMAD.X R5, RZ, RZ, R5, P2 ;  /* 0x000000ffff050224 */ /* 0x000fe400010e0605 */
[----:B--2---:R-:W-:Y:S02]  /*10810*/  @P0 IMAD.MOV.U32 R2, RZ, RZ, R14 ;  /* 0x000000ffff020224 */ /* 0x004fe400078e000e */
[----:B------:R-:W1:Y:S01]  /*10820*/  SHFL.IDX PT, R14, R0, 0x2, 0x181f ;  /* 0x00581f00000e7f89 */ /* 0x000e6200000e0000 */
[----:B------:R-:W-:-:S03]  /*10830*/  @P0 IMAD.MOV.U32 R3, RZ, RZ, R5 ;  /* 0x000000ffff030224 */ /* 0x000fc600078e0005 */
[----:B------:R-:W2:Y:S04]  /*10840*/  SHFL.IDX PT, R5, R4, 0x2, 0x181f ;  /* 0x00581f0004057f89 */ /* 0x000ea800000e0000 */
[----:B------:R-:W-:Y:S04]  /*10850*/  @P0 LDGSTS.E.BYPASS.LTC128B.128 [R28+0x18c00], desc[UR52][R2.64], !P6 ;  /* 0x18c00000021c0fae */ /* 0x000fe8000f101d74 */
[----:B------:R3:W-:Y:S01]  /*10860*/  @P0 LDGSTS.E.BYPASS.LTC128B.128 [R28+0x1ac00], desc[UR52][R2.64+0x80], !P3 ;  /* 0x1ac00080021c0fae */ /* 0x0007e2000d901d74 */
[----:B-1----:R-:W-:-:S05]  /*10870*/  @P1 IADD3 R14, P0, R25, R14, RZ ;  /* 0x0000000e190e1210 */ /* 0x002fca0007f1e0ff */
[----:B--2---:R-:W-:Y:S02]  /*10880*/  @P1 IMAD.X R5, RZ, RZ, R5, P0 ;  /* 0x000000ffff051224 */ /* 0x004fe400000e0605 */
[----:B---3--:R-:W-:Y:S02]  /*10890*/  @P1 IMAD.MOV.U32 R2, RZ, RZ, R14 ;  /* 0x000000ffff021224 */ /* 0x008fe400078e000e */
[----:B------:R-:W-:Y:S01]  /*108a0*/  @P1 IMAD.MOV.U32 R3, RZ, RZ, R5 ;  /* 0x000000ffff031224 */ /* 0x000fe200078e0005 */
[----:B------:R1:W2:Y:S04]  /*108b0*/  SHFL.IDX PT, R14, R0, 0x3, 0x181f ;  /* 0x00781f00000e7f89 */ /* 0x0002a800000e0000 */
[----:B------:R1:W-:Y:S04]  /*108c0*/  @P1 LDGSTS.E.BYPASS.LTC128B.128 [R28+0x19400], desc[UR52][R2.64], !P6 ;  /* 0x19400000021c1fae */ /* 0x0003e8000f101d74 */
[----:B------:R1:W-:Y:S04]  /*108d0*/  @P1 LDGSTS.E.BYPASS.LTC128B.128 [R28+0x1b400], desc[UR52][R2.64+0x80], !P3 ;  /* 0x1b400080021c1fae */ /* 0x0003e8000d901d74 */
[----:B------:R1:W3:Y:S02]  /*108e0*/  SHFL.IDX PT, R5, R4, 0x3, 0x181f ;  /* 0x00781f0004057f89 */ /* 0x0002e400000e0000 */
.L_x_1401:
[C---:B------:R-:W-:Y:S02]  /*108f0*/  ISETP.GE.AND P1, PT, R25.reuse, R6, PT ;  /* 0x000000061900720c */ /* 0x040fe40003f26270 */
[----:B-12---:R-:W-:-:S05]  /*10900*/  @P5 IADD3 R2, P0, R25, R14, RZ ;  /* 0x0000000e19025210 */ /* 0x006fca0007f1e0ff */
[----:B---3--:R-:W-:-:S06]  /*10910*/  @P5 IMAD.X R3, RZ, RZ, R5, P0 ;  /* 0x000000ffff035224 */ /* 0x008fcc00000e0605 */
        /* <DEDUP_REMOVED lines=14> */
.L_x_1335:
        /* <DEDUP_REMOVED lines=28> */
[----:B0-----:R-:W-:-:S07]  /*10bc0*/  LEPC R20, `(.L_x_1336) ;  /* 0x000000001014794e */ /* 0x001fce0000000000 */
[----:B-1----:R-:W-:Y:S05]  /*10bd0*/  CALL.ABS.NOINC R2 ;  /* 0x0000000002007343 */ /* 0x002fea0003c00000 */
.L_x_1336:
[----:B0-----:R-:W0:Y:S01]  /*10be0*/  S2R R20, SR_TID.X ;  /* 0x0000000000147919 */ /* 0x001e220000002100 */
[----:B------:R-:W-:Y:S01]  /*10bf0*/  UISETP.NE.AND UP0, UPT, UR48, URZ, UPT ;  /* 0x0000003f3000728c */ /* 0x000fe2000bf05270 */
[----:B------:R-:W-:Y:S01]  /*10c00*/  IMAD.U32 R4, RZ, RZ, UR38 ;  /* 0x00000026ff047e24 */ /* 0x000fe2000f8e00ff */
[----:B------:R-:W-:Y:S01]  /*10c10*/  ULDC.64 UR4, c[0x0][0x2e0] ;  /* 0x0000b80000047ab9 */ /* 0x000fe20000000a00 */
[----:B------:R-:W-:Y:S02]  /*10c20*/  IMAD.U32 R3, RZ, RZ, UR47 ;  /* 0x0000002fff037e24 */ /* 0x000fe4000f8e00ff */
[----:B------:R-:W-:Y:S01]  /*10c30*/  IMAD.U32 R5, RZ, RZ, UR39 ;  /* 0x00000027ff057e24 */ /* 0x000fe2000f8e00ff */
[----:B------:R-:W-:Y:S01]  /*10c40*/  PLOP3.LUT P0, PT, PT, PT, UP0, 0x80, 0x0 ;  /* 0x000000000000781c */ /* 0x000fe20003f0f008 */
[----:B------:R-:W-:Y:S01]  /*10c50*/  IMAD.MOV.U32 R2, RZ, RZ, R4 ;  /* 0x000000ffff027224 */ /* 0x000fe200078e0004 */
[----:B------:R-:W-:Y:S01]  /*10c60*/  PLOP3.LUT P1, PT, PT, PT, UP0, 0x80, 0x0 ;  /* 0x000000000000781c */ /* 0x000fe20003f2f008 */
[----:B------:R-:W-:-:S02]  /*10c70*/  IMAD R24, R24, UR4, RZ ;  /* 0x0000000418187c24 */ /* 0x000fc4000f8e02ff */
[C---:B------:R-:W-:Y:S01]  /*10c80*/  IMAD.WIDE.U32 R2, R23.reuse, UR4, R2 ;  /* 0x0000000417027c25 */ /* 0x040fe2000f8e0002 */
[----:B------:R-:W-:Y:S01]  /*10c90*/  @UP0 ULDC UR4, c[0x0][0x44c] ;  /* 0x0001130000040ab9 */ /* 0x000fe20000000800 */
[----:B------:R-:W1:Y:S02]  /*10ca0*/  LDC R5, c[0x0][0x448] ;  /* 0x00011200ff057b82 */ /* 0x000e640000000800 */
[----:B------:R-:W-:Y:S01]  /*10cb0*/  IMAD R9, R23, UR5, R24 ;  /* 0x0000000517097c24 */ /* 0x000fe2000f8e0218 */
[----:B------:R-:W-:-:S03]  /*10cc0*/  @UP0 ULDC UR5, c[0x0][0x450] ;  /* 0x0001140000050ab9 */ /* 0x000fc60000000800 */
[----:B------:R-:W-:Y:S02]  /*10cd0*/  IMAD.IADD R3, R3, 0x1, R9 ;  /* 0x0000000103037824 */ /* 0x000fe400078e0209 */
[----:B0-----:R-:W-:-:S05]  /*10ce0*/  IMAD.SHL.U32 R20, R20, 0x10, RZ ;  /* 0x0000001014147824 */ /* 0x001fca00078e00ff */
[----:B------:R-:W-:-:S04]  /*10cf0*/  LOP3.LUT R20, R20, 0x70, RZ, 0xc0, !PT ;  /* 0x0000007014147812 */ /* 0x000fc800078ec0ff */
[----:B------:R-:W-:-:S05]  /*10d00*/  LOP3.LUT R20, R20, R22, RZ, 0xfc, !PT ;  /* 0x0000001614147212 */ /* 0x000fca00078efcff */
[----:B------:R-:W-:-:S04]  /*10d10*/  VIADD R0, R20, UR41 ;  /* 0x0000002914007c36 */ /* 0x000fc80008000000 */
[----:B------:R-:W-:-:S04]  /*10d20*/  @P0 IMAD.HI.U32 R4, R0, UR4, RZ ;  /* 0x0000000400040c27 */ /* 0x000fc8000f8e00ff */
[----:B------:R-:W-:Y:S01]  /*10d30*/  IMAD.MOV.U32 R7, RZ, RZ, R0 ;  /* 0x000000ffff077224 */ /* 0x000fe200078e0000 */
[----:B------:R-:W-:Y:S01]  /*10d40*/  @P1 SHF.R.U32.HI R7, RZ, UR5, R4 ;  /* 0x00000005ff071c19 */ /* 0x000fe20008011604 */
[----:B------:R-:W-:-:S03]  /*10d50*/  ULDC.64 UR4, c[0x0][0x2d0] ;  /* 0x0000b40000047ab9 */ /* 0x000fc60000000a00 */
[----:B------:R-:W-:Y:S01]  /*10d60*/  SHF.R.S32.HI R4, RZ, 0x1f, R7 ;  /* 0x0000001fff047819 */ /* 0x000fe20000011407 */
[----:B------:R-:W-:-:S04]  /*10d70*/  IMAD.WIDE.U32 R2, R7, UR4, R2 ;  /* 0x0000000407027c25 */ /* 0x000fc8000f8e0002 */
[----:B------:R-:W-:-:S04]  /*10d80*/  IMAD R4, R4, UR4, RZ ;  /* 0x0000000404047c24 */ /* 0x000fc8000f8e02ff */
[----:B------:R-:W-:Y:S01]  /*10d90*/  IMAD R9, R7, UR5, R4 ;  /* 0x0000000507097c24 */ /* 0x000fe2000f8e0204 */
[----:B------:R-:W-:Y:S01]  /*10da0*/  ULDC.64 UR4, c[0x0][0x2c8] ;  /* 0x0000b20000047ab9 */ /* 0x000fe20000000a00 */
[----:B------:R-:W-:Y:S02]  /*10db0*/  IMAD.MOV R7, RZ, RZ, -R7 ;  /* 0x000000ffff077224 */ /* 0x000fe400078e0a07 */
[----:B------:R-:W-:Y:S02]  /*10dc0*/  IMAD.IADD R3, R3, 0x1, R9 ;  /* 0x0000000103037824 */ /* 0x000fe400078e0209 */
[----:B-1----:R-:W-:-:S04]  /*10dd0*/  IMAD R7, R5, R7, R0 ;  /* 0x0000000705077224 */ /* 0x002fc800078e0200 */
[----:B------:R-:W-:Y:S01]  /*10de0*/  IMAD.WIDE.U32 R2, R7, UR4, R2 ;  /* 0x0000000407027c25 */ /* 0x000fe2000f8e0002 */
[----:B------:R-:W-:-:S05]  /*10df0*/  SHF.R.S32.HI R0, RZ, 0x1f, R7 ;  /* 0x0000001fff007819 */ /* 0x000fca0000011407 */
[----:B------:R-:W-:-:S04]  /*10e00*/  IMAD R0, R0, UR4, RZ ;  /* 0x0000000400007c24 */ /* 0x000fc8000f8e02ff */
[----:B------:R-:W-:Y:S01]  /*10e10*/  IMAD R7, R7, UR5, R0 ;  /* 0x0000000507077c24 */ /* 0x000fe2000f8e0200 */
[----:B------:R-:W-:Y:S02]  /*10e20*/  ULDC.64 UR4, c[0x0][0x280] ;  /* 0x0000a00000047ab9 */ /* 0x000fe40000000a00 */
[----:B------:R-:W-:Y:S01]  /*10e30*/  IADD3 R0, P0, R2, UR4, RZ ;  /* 0x0000000402007c10 */ /* 0x000fe2000ff1e0ff */
[----:B------:R-:W-:Y:S02]  /*10e40*/  ULDC UR4, c[0x0][0x2b8] ;  /* 0x0000ae0000047ab9 */ /* 0x000fe40000000800 */
[----:B------:R-:W-:Y:S02]  /*10e50*/  ISETP.GE.AND P1, PT, R25, UR4, PT ;  /* 0x0000000419007c0c */ /* 0x000fe4000bf26270 */
[----:B------:R-:W-:Y:S02]  /*10e60*/  IADD3.X R4, R3, UR5, R7, P0, !PT ;  /* 0x0000000503047c10 */ /* 0x000fe400087fe407 */
[----:B------:R-:W-:Y:S01]  /*10e70*/  ISETP.GE.AND P0, PT, R18, UR4, PT ;  /* 0x0000000412007c0c */ /* 0x000fe2000bf06270 */
[----:B------:R-:W-:-:S03]  /*10e80*/  UMOV UR4, 0xffffffff ;  /* 0xffffffff00047882 */ /* 0x000fc60000000000 */
[----:B------:R-:W-:Y:S09]  /*10e90*/  BRA.DIV UR4, `(.L_x_1337) ;  /* 0x0000003204e07947 */ /* 0x000ff2000b800000 */
[----:B------:R-:W0:Y:S01]  /*10ea0*/  SHFL.IDX PT, R14, R0, RZ, 0x181f ;  /* 0x00181fff000e7589 */ /* 0x000e2200000e0000 */
[----:B------:R-:W-:Y:S01]  /*10eb0*/  ULDC UR4, c[0x0][0x288] ;  /* 0x0000a20000047ab9 */ /* 0x000fe20000000800 */
[----:B------:R-:W-:Y:S02]  /*10ec0*/  VIADD R6, R22, UR41 ;  /* 0x0000002916067c36 */ /* 0x000fe40008000000 */
[----:B------:R-:W1:Y:S01]  /*10ed0*/  SHFL.IDX PT, R2, R4, RZ, 0x181f ;  /* 0x00181fff04027589 */ /* 0x000e6200000e0000 */
[----:B------:R-:W-:Y:S02]  /*10ee0*/  IMAD R5, R5, UR4, RZ ;  /* 0x0000000405057c24 */ /* 0x000fe4000f8e02ff */
[C---:B------:R-:W-:Y:S01]  /*10ef0*/  VIADD R8, R6.reuse, 0x10 ;  /* 0x0000001006087836 */ /* 0x040fe20000000000 */
[----:B------:R-:W-:Y:S02]  /*10f00*/  SHFL.IDX PT, R7, R4, 0x1, 0x181f ;  /* 0x00381f0004077f89 */ /* 0x000fe400000e0000 */
[----:B------:R-:W-:-:S13]  /*10f10*/  ISETP.GE.AND P2, PT, R6, R5, PT ;  /* 0x000000050600720c */ /* 0x000fda0003f46270 */
[----:B0-----:R-:W-:-:S05]  /*10f20*/  @!P2 IADD3 R14, P3, R25, R14, RZ ;  /* 0x0000000e190ea210 */ /* 0x001fca0007f7e0ff */
[----:B-1----:R-:W-:Y:S02]  /*10f30*/  @!P2 IMAD.X R3, RZ, RZ, R2, P3 ;  /* 0x000000ffff03a224 */ /* 0x002fe400018e0602 */
[----:B------:R-:W-:Y:S02]  /*10f40*/  @!P2 IMAD.MOV.U32 R2, RZ, RZ, R14 ;  /* 0x000000ffff02a224 */ /* 0x000fe400078e000e */
[----:B------:R-:W0:Y:S04]  /*10f50*/  SHFL.IDX PT, R14, R0, 0x1, 0x181f ;  /* 0x00381f00000e7f89 */ /* 0x000e2800000e0000 */
[----:B------:R-:W-:Y:S04]  /*10f60*/  @!P2 LDGSTS.E.BYPASS.LTC128B.128 [R28+0x10400], desc[UR52][R2.64], !P1 ;  /* 0x10400000021cafae */ /* 0x000fe8000c901d74 */
[----:B------:R1:W-:Y:S01]  /*10f70*/  @!P2 LDGSTS.E.BYPASS.LTC128B.128 [R28+0x14400], desc[UR52][R2.64+0x80], !P0 ;  /* 0x14400080021cafae */ /* 0x0003e2000c101d74 */
[----:B------:R-:W-:Y:S01]  /*10f80*/  ISETP.GE.AND P2, PT, R8, R5, PT ;  /* 0x000000050800720c */ /* 0x000fe20003f46270 */
[----:B------:R-:W-:-:S12]  /*10f90*/  VIADD R8, R6, 0x20 ;  /* 0x0000002006087836 */ /* 0x000fd80000000000 */
[----:B0-----:R-:W-:-:S05]  /*10fa0*/  @!P2 IADD3 R14, P3, R25, R14, RZ ;  /* 0x0000000e190ea210 */ /* 0x001fca0007f7e0ff */
[----:B------:R-:W-:Y:S02]  /*10fb0*/  @!P2 IMAD.X R7, RZ, RZ, R7, P3 ;  /* 0x000000ffff07a224 */ /* 0x000fe400018e0607 */
[----:B-1----:R-:W-:Y:S02]  /*10fc0*/  @!P2 IMAD.MOV.U32 R2, RZ, RZ, R14 ;  /* 0x000000ffff02a224 */ /* 0x002fe400078e000e */
[----:B------:R-:W0:Y:S01]  /*10fd0*/  SHFL.IDX PT, R14, R0, 0x2, 0x181f ;  /* 0x00581f00000e7f89 */ /* 0x000e2200000e0000 */
[----:B------:R-:W-:-:S03]  /*10fe0*/  @!P2 IMAD.MOV.U32 R3, RZ, RZ, R7 ;  /* 0x000000ffff03a224 */ /* 0x000fc600078e0007 */
[----:B------:R-:W1:Y:S04]  /*10ff0*/  SHFL.IDX PT, R7, R4, 0x2, 0x181f ;  /* 0x00581f0004077f89 */ /* 0x000e6800000e0000 */
[----:B------:R-:W-:Y:S04]  /*11000*/  @!P2 LDGSTS.E.BYPASS.LTC128B.128 [R28+0x10c00], desc[UR52][R2.64], !P1 ;  /* 0x10c00000021cafae */ /* 0x000fe8000c901d74 */
[----:B------:R2:W-:Y:S01]  /*11010*/  @!P2 LDGSTS.E.BYPASS.LTC128B.128 [R28+0x14c00], desc[UR52][R2.64+0x80], !P0 ;  /* 0x14c00080021cafae */ /* 0x0005e2000c101d74 */
[----:B------:R-:W-:Y:S01]  /*11020*/  ISETP.GE.AND P2, PT, R8, R5, PT ;  /* 0x000000050800720c */ /* 0x000fe20003f46270 */
[----:B------:R-:W-:-:S12]  /*11030*/  VIADD R8, R6, 0x30 ;  /* 0x0000003006087836 */ /* 0x000fd80000000000 */
[----:B0-----:R-:W-:-:S05]  /*11040*/  @!P2 IADD3 R14, P3, R25, R14, RZ ;  /* 0x0000000e190ea210 */ /* 0x001fca0007f7e0ff */
[----:B-1----:R-:W-:Y:S02]  /*11050*/  @!P2 IMAD.X R7, RZ, RZ, R7, P3 ;  /* 0x000000ffff07a224 */ /* 0x002fe400018e0607 */
[----:B--2---:R-:W-:Y:S02]  /*11060*/  @!P2 IMAD.MOV.U32 R2, RZ, RZ, R14 ;  /* 0x000000ffff02a224 */ /* 0x004fe400078e000e */
        /* <DEDUP_REMOVED lines=35> */
[----:B------:R-:W-:-:S13]  /*112a0*/  ISETP.GE.AND P2, PT, R8, R5, PT ;  /* 0x000000050800720c */ /* 0x000fda0003f46270 */
[----:B0-----:R-:W-:-:S05]  /*112b0*/  @!P2 IADD3 R14, P3, R25, R14, RZ ;  /* 0x0000000e190ea210 */ /* 0x001fca0007f7e0ff */
[----:B-1----:R-:W-:Y:S02]  /*112c0*/  @!P2 IMAD.X R7, RZ, RZ, R7, P3 ;  /* 0x000000ffff07a224 */ /* 0x002fe400018e0607 */
[----:B--2---:R-:W-:Y:S02]  /*112d0*/  @!P2 IMAD.MOV.U32 R2, RZ, RZ, R14 ;  /* 0x000000ffff02a224 */ /* 0x004fe400078e000e */
[----:B------:R-:W-:Y:S01]  /*112e0*/  @!P2 IMAD.MOV.U32 R3, RZ, RZ, R7 ;  /* 0x000000ffff03a224 */ /* 0x000fe200078e0007 */
[----:B------:R0:W1:Y:S04]  /*112f0*/  SHFL.IDX PT, R14, R0, 0x7, 0x181f ;  /* 0x00f81f00000e7f89 */ /* 0x00006800000e0000 */
[----:B------:R0:W-:Y:S04]  /*11300*/  @!P2 LDGSTS.E.BYPASS.LTC128B.128 [R28+0x13400], desc[UR52][R2.64], !P1 ;  /* 0x13400000021cafae */ /* 0x0001e8000c901d74 */
[----:B------:R0:W-:Y:S04]  /*11310*/  @!P2 LDGSTS.E.BYPASS.LTC128B.128 [R28+0x17400], desc[UR52][R2.64+0x80], !P0 ;  /* 0x17400080021cafae */ /* 0x0001e8000c101d74 */
[----:B------:R0:W2:Y:S02]  /*11320*/  SHFL.IDX PT, R7, R4, 0x7, 0x181f ;  /* 0x00f81f0004077f89 */ /* 0x0000a400000e0000 */
.L_x_1418:
[----:B------:R-:W-:Y:S01]  /*11330*/  VIADD R6, R6, 0x70 ;  /* 0x0000007006067836 */ /* 0x000fe20000000000 */
[----:B------:R-:W-:Y:S01]  /*11340*/  BSSY B0, `(.L_x_1338) ;  /* 0x000000b000007945 */ /* 0x000fe20003800000 */
[----:B0-----:R-:W-:-:S03]  /*11350*/  IMAD.MOV.U32 R0, RZ, RZ, 0x1 ;  /* 0x00000001ff007424 */ /* 0x001fc600078e00ff */
[----:B------:R-:W-:-:S13]  /*11360*/  ISETP.GE.AND P2, PT, R6, R5, PT ;  /* 0x000000050600720c */ /* 0x000fda0003f46270 */
[----:B------:R-:W-:Y:S05]  /*11370*/  @P2 BRA `(.L_x_1339) ;  /* 0x00000000001c2947 */ /* 0x000fea0003800000 */
[----:B-1----:R-:W-:-:S05]  /*11380*/  IADD3 R2, P2, R25, R14, RZ ;  /* 0x0000000e19027210 */ /* 0x002fca0007f5e0ff */
[----:B--2---:R-:W-:-:S05]  /*11390*/  IMAD.X R3, RZ, RZ, R7, P2 ;  /* 0x000000ffff037224 */ /* 0x004fca00010e0607 */
[----:B------:R-:W-:Y:S01]  /*113a0*/  @!PT LDS RZ, [RZ] ;  /* 0x00000000fffff984 */ /* 0x000fe20000000800 */
[----:B------:R-:W-:Y:S01]  /*113b0*/  @!PT LDS RZ, [RZ] ;  /* 0x00000000fffff984 */ /* 0x000fe20000000800 */
[----:B------:R-:W-:Y:S01]  /*113c0*/  @!PT LDS RZ, [RZ] ;  /* 0x00000000fffff984 */ /* 0x000fe20000000800 */
[----:B------:R0:W-:Y:S04]  /*113d0*/  LDGSTS.E.BYPASS.LTC128B.128 [R28+0x13c00], desc[UR52][R2.64], !P1 ;  /* 0x13c00000021c7fae */ /* 0x0001e8000c901d74 */
[----:B------:R0:W-:Y:S02]  /*113e0*/  LDGSTS.E.BYPASS.LTC128B.128 [R28+0x17c00], desc[UR52][R2.64+0x80], !P0 ;  /* 0x17c00080021c7fae */ /* 0x0001e4000c101d74 */
.L_x_1339:
[----:B------:R-:W-:Y:S05]  /*113f0*/  BSYNC B0 ;  /* 0x0000000000007941 */ /* 0x000fea0003800000 */
.L_x_1338:
[----:B------:R-:W-:Y:S01]  /*11400*/  NOP ;  /* 0x0000000000007918 */ /* 0x000fe20000000000 */
[----:B------:R-:W-:Y:S01]  /*11410*/  SYNCS.ARRIVE.TRANS64.RED.A0T1 RZ, [UR46+0x20800], RZ ;  /* 0x020800ffffff79a7 */ /* 0x000fe2000820042e */
[----:B------:R-:W-:Y:S01]  /*11420*/  SHF.L.U32 R0, R0, 0x1f, RZ ;  /* 0x0000001f00007819 */ /* 0x000fe200000006ff */
[----:B------:R-:W-:Y:S01]  /*11430*/  ARRIVES.LDGSTSBAR.64.TRANSCNT [UR46+0x20800] ;  /* 0x02080000ff0079b0 */ /* 0x000fe20008000aae */
[----:B------:R-:W-:Y:S01]  /*11440*/  NOP ;  /* 0x0000000000007918 */ /* 0x000fe20000000000 */
[----:B------:R-:W-:Y:S01]  /*11450*/  SYNCS.ARRIVE.TRANS64.A1T0 RZ, [UR46+0x20800], RZ ;  /* 0x020800ffffff79a7 */ /* 0x000fe2000810002e */
[----:B------:R-:W-:-:S05]  /*11460*/  VIADD R16, R16, 0xfffffffe ;  /* 0xfffffffe10107836 */ /* 0x000fca0000000000 */
[----:B------:R-:W-:Y:S01]  /*11470*/  ISETP.GE.AND P0, PT, R16, UR49, PT ;  /* 0x0000003110007c0c */ /* 0x000fe2000bf06270 */
[----:B------:R-:W3:Y:S02]  /*11480*/  SYNCS.PHASECHK.TRANS64.TRYWAIT P1, [UR46+0x20820], R0 ;  /* 0x02082000ff0075a7 */ /* 0x000ee4000802016e */
[----:B---3--:R-:W-:Y:S10]  /*11490*/  @!P1 BRA `(.L_x_1340) ;  /* 0x0000003400e49947 */ /* 0x008ff40003800000 */
.L_x_1419:
[----:B------:R-:W-:Y:S01]  /*114a0*/  IMAD.MOV.U32 R30, RZ, RZ, 0x1 ;  /* 0x00000001ff1e7424 */ /* 0x000fe200078e00ff */
[----:B------:R-:W-:Y:S06]  /*114b0*/  @!P0 BRA `(.L_x_1341) ;  /* 0x0000001400048947 */ /* 0x000fec0003800000 */
[----:B0-----:R-:W0:Y:S01]  /*114c0*/  S2R R2, SR_TID.X ;  /* 0x0000000000027919 */ /* 0x001e220000002100 */
[----:B------:R-:W-:Y:S01]  /*114d0*/  UIADD3 UR4, UR45, 0x1, URZ ;  /* 0x000000012d047890 */ /* 0x000fe2000fffe03f */
[----:B------:R-:W-:Y:S01]  /*114e0*/  LOP3.LUT R3, RZ, UR43, RZ, 0x33, !PT ;  /* 0x0000002bff037c12 */ /* 0x000fe2000f8e33ff */
[----:B--2---:R-:W-:Y:S01]  /*114f0*/  IMAD.MOV.U32 R7, RZ, RZ, 0x1 ;  /* 0x00000001ff077424 */ /* 0x004fe200078e00ff */
[----:B------:R-:W2:Y:S01]  /*11500*/  S2R R4, SR_TID.X ;  /* 0x0000000000047919 */ /* 0x000ea20000002100 */
[----:B------:R-:W-:Y:S01]  /*11510*/  UIMAD UR4, UR4, UR37, URZ ;  /* 0x00000025040472a4 */ /* 0x000fe2000f8e023f */
[----:B------:R-:W-:Y:S01]  /*11520*/  LOP3.LUT R5, RZ, UR42, RZ, 0x33, !PT ;  /* 0x0000002aff057c12 */ /* 0x000fe2000f8e33ff */
[----:B------:R-:W-:-:S04]  /*11530*/  IMAD.MOV.U32 R6, RZ, RZ, RZ ;  /* 0x000000ffff067224 */ /* 0x000fc800078e00ff */
[----:B---3--:R-:W-:-:S04]  /*11540*/  LOP3.LUT R0, RZ, UR4, RZ, 0x33, !PT ;  /* 0x00000004ff007c12 */ /* 0x008fc8000f8e33ff */
[----:B------:R-:W-:-:S04]  /*11550*/  VIADDMNMX R0, R0, -UR44, R3, !PT ;  /* 0x8000002c00007c46 */ /* 0x000fc8000f800103 */
[----:B------:R-:W-:-:S04]  /*11560*/  VIMNMX R0, R0, R5, !PT ;  /* 0x0000000500007248 */ /* 0x000fc80007fe0100 */
[----:B------:R-:W-:Y:S01]  /*11570*/  IADD3 R32, -R0, -0x2, RZ ;  /* 0xfffffffe00207810 */ /* 0x000fe20007ffe1ff */
[----:B0-----:R-:W-:Y:S01]  /*11580*/  IMAD.SHL.U32 R2, R2, 0x10, RZ ;  /* 0x0000001002027824 */ /* 0x001fe200078e00ff */
[----:B--2---:R-:W-:Y:S01]  /*11590*/  LOP3.LUT P1, RZ, R4, 0x4, RZ, 0xc0, !PT ;  /* 0x0000000404ff7812 */ /* 0x004fe2000782c0ff */
[----:B------:R-:W-:-:S03]  /*115a0*/  IMAD.MOV.U32 R4, RZ, RZ, 0x40 ;  /* 0x00000040ff047424 */ /* 0x000fc600078e00ff */
[----:B------:R-:W-:-:S04]  /*115b0*/  LOP3.LUT R2, R2, 0x70, RZ, 0xc0, !PT ;  /* 0x0000007002027812 */ /* 0x000fc800078ec0ff */
[----:B------:R-:W-:Y:S02]  /*115c0*/  IADD3 R17, R2, R17, R22 ;  /* 0x0000001102117210 */ /* 0x000fe40007ffe016 */
[----:B------:R-:W-:-:S03]  /*115d0*/  SEL R4, R4, 0xffffffc0, !P1 ;  /* 0xffffffc004047807 */ /* 0x000fc60004800000 */
[----:B------:R-:W-:Y:S02]  /*115e0*/  VIADD R17, R17, 0xffffff40 ;  /* 0xffffff4011117836 */ /* 0x000fe40000000000 */
[----:B------:R-:W-:Y:S02]  /*115f0*/  IMAD.IADD R2, R4, 0x1, R29 ;  /* 0x0000000104027824 */ /* 0x000fe400078e021d */
[----:B------:R-:W-:-:S07]  /*11600*/  IMAD R5, R0, -0x40, R17 ;  /* 0xffffffc000057824 */ /* 0x000fce00078e0211 */
.L_x_1356:
[----:B0-----:R-:W0:Y:S01]  /*11610*/  S2R R4, SR_TID.X ;  /* 0x0000000000047919 */ /* 0x001e220000002100 */
[----:B------:R-:W2:Y:S01]  /*11620*/  LDC R3, c[0x0][0x430] ;  /* 0x00010c00ff037b82 */ /* 0x000ea20000000800 */
[----:B------:R-:W3:Y:S01]  /*11630*/  S2R R0, SR_TID.X ;  /* 0x0000000000007919 */ /* 0x000ee20000002100 */
[----:B0-----:R-:W-:Y:S01]  /*11640*/  IMAD.SHL.U32 R4, R4, 0x10, RZ ;  /* 0x0000001004047824 */ /* 0x001fe200078e00ff */
[----:B---3--:R-:W-:-:S04]  /*11650*/  LOP3.LUT R0, R0, 0x7f, RZ, 0xc0, !PT ;  /* 0x0000007f00007812 */ /* 0x008fc800078ec0ff */
[----:B------:R-:W-:Y:S02]  /*11660*/  LOP3.LUT R4, R4, 0x70, RZ, 0xc0, !PT ;  /* 0x0000007004047812 */ /* 0x000fe400078ec0ff */
[----:B------:R-:W-:-:S04]  /*11670*/  SHF.R.U32.HI R0, RZ, 0x3, R0 ;  /* 0x00000003ff007819 */ /* 0x000fc80000011600 */
[----:B------:R-:W-:Y:S02]  /*11680*/  LOP3.LUT R0, R4, R0, RZ, 0xfc, !PT ;  /* 0x0000000004007212 */ /* 0x000fe400078efcff */
[----:B------:R-:W3:Y:S01]  /*11690*/  LDL R4, [R1] ;  /* 0x0000000001047983 */ /* 0x000ee20000100800 */
[----:B--2---:R-:W-:Y:S01]  /*116a0*/  ISETP.NE.AND P0, PT, R3, 0x1, PT ;  /* 0x000000010300780c */ /* 0x004fe20003f05270 */
[----:B------:R-:W-:Y:S01]  /*116b0*/  IMAD.MOV.U32 R12, RZ, RZ, R5 ;  /* 0x000000ffff0c7224 */ /* 0x000fe200078e0005 */
[----:B------:R-:W-:-:S11]  /*116c0*/  ISETP.GT.U32.AND P1, PT, R0, 0x3f, PT ;  /* 0x0000003f0000780c */ /* 0x000fd60003f24070 */
[----:B------:R-:W0:Y:S08]  /*116d0*/  @P0 LDC R0, c[0x0][0x434] ;  /* 0x00010d00ff000b82 */ /* 0x000e300000000800 */
[----:B------:R-:W2:Y:S08]  /*116e0*/  @P0 LDC R3, c[0x0][0x438] ;  /* 0x00010e00ff030b82 */ /* 0x000eb00000000800 */
[----:B------:R-:W4:Y:S08]  /*116f0*/  @!P1 LDC.64 R10, c[0x0][0x428] ;  /* 0x00010a00ff0a9b82 */ /* 0x000f300000000a00 */
[----:B------:R-:W1:Y:S01]  /*11700*/  @!P1 LDC.64 R8, c[0x0][0x418] ;  /* 0x00010600ff089b82 */ /* 0x000e620000000a00 */
[----:B0-----:R-:W-:Y:S01]  /*11710*/  @P0 IMAD.HI.U32 R0, R5, R0, RZ ;  /* 0x0000000005000227 */ /* 0x001fe200078e00ff */
[----:B------:R-:W-:-:S04]  /*11720*/  ULOP3.LUT UR4, UR36, 0x2, URZ, 0xfc, !UPT ;  /* 0x0000000224047892 */ /* 0x000fc8000f8efc3f */
[----:B--2---:R-:W-:-:S04]  /*11730*/  @P0 SHF.R.U32.HI R12, RZ, R3, R0 ;  /* 0x00000003ff0c0219 */ /* 0x004fc80000011600 */
[--C-:B------:R-:W-:Y:S01]  /*11740*/  @!P1 SHF.R.S32.HI R3, RZ, 0x1f, R12.reuse ;  /* 0x0000001fff039819 */ /* 0x100fe2000001140c */
[----:B------:R-:W-:-:S04]  /*11750*/  @!P1 IMAD.MOV.U32 R2, RZ, RZ, R12 ;  /* 0x000000ffff029224 */ /* 0x000fc800078e000c */
[----:B----4-:R-:W-:-:S03]  /*11760*/  @!P1 IMAD.WIDE.U32 R2, R34, R10, R2 ;  /* 0x0000000a22029225 */ /* 0x010fc600078e0002 */
[----:B-1----:R-:W-:Y:S01]  /*11770*/  @!P1 LEA R8, P0, R2, R8, 0x2 ;  /* 0x0000000802089211 */ /* 0x002fe200078010ff */
[----:B------:R-:W-:Y:S02]  /*11780*/  VIADD R32, R32, 0xffffffff ;  /* 0xffffffff20207836 */ /* 0x000fe40000000000 */
[----:B---3--:R-:W-:Y:S02]  /*11790*/  @!P1 IMAD R0, R4, R10, RZ ;  /* 0x0000000a04009224 */ /* 0x008fe400078e02ff */
[----:B------:R-:W-:Y:S02]  /*117a0*/  IMAD.U32 R4, RZ, RZ, UR4 ;  /* 0x00000004ff047e24 */ /* 0x000fe4000f8e00ff */
[----:B------:R-:W-:Y:S02]  /*117b0*/  @!P1 IMAD R11, R34, R11, R0 ;  /* 0x0000000b220b9224 */ /* 0x000fe400078e0200 */
[----:B------:R-:W-:Y:S02]  /*117c0*/  IMAD.MOV.U32 R10, RZ, RZ, RZ ;  /* 0x000000ffff0a7224 */ /* 0x000fe400078e00ff */
[----:B------:R-:W-:Y:S01]  /*117d0*/  @!P1 IMAD.IADD R0, R11, 0x1, R3 ;  /* 0x000000010b009824 */ /* 0x000fe200078e0203 */
[----:B------:R-:W-:-:S04]  /*117e0*/  ISETP.NE.AND P2, PT, R4, 0x3, PT ;  /* 0x000000030400780c */ /* 0x000fc80003f45270 */
[----:B------:R-:W-:Y:S01]  /*117f0*/  @!P1 LEA.HI.X R9, R2, R9, R0, 0x2, P0 ;  /* 0x0000000902099211 */ /* 0x000fe200000f1400 */
[----:B------:R-:W-:-:S04]  /*11800*/  VIADD R0, R6, 0x1 ;  /* 0x0000000106007836 */ /* 0x000fc80000000000 */
[----:B------:R0:W5:Y:S01]  /*11810*/  @!P1 LDG.E R10, desc[UR52][R8.64] ;  /* 0x00000034080a9981 */ /* 0x000162000c1e1900 */
[----:B------:R-:W-:Y:S02]  /*11820*/  ISETP.NE.AND P1, PT, R0, 0x2, PT ;  /* 0x000000020000780c */ /* 0x000fe40003f25270 */
[----:B------:R-:W-:Y:S02]  /*11830*/  ISETP.GT.AND P0, PT, R32, UR49, PT ;  /* 0x0000003120007c0c */ /* 0x000fe4000bf04270 */
[----:B------:R-:W-:Y:S02]  /*11840*/  SEL R30, RZ, 0x1, P1 ;  /* 0x00000001ff1e7807 */ /* 0x000fe40000800000 */
[----:B------:R-:W-:Y:S02]  /*11850*/  SEL R0, R0, RZ, P1 ;  /* 0x000000ff00007207 */ /* 0x000fe40000800000 */
[----:B------:R-:W-:Y:S01]  /*11860*/  LOP3.LUT R30, R7, R30, RZ, 0x3c, !PT ;  /* 0x0000001e071e7212 */ /* 0x000fe200078e3cff */
[----:B0-----:R-:W-:Y:S06]  /*11870*/  @!P2 BRA `(.L_x_1342) ;  /* 0x000000000004a947 */ /* 0x001fec0003800000 */
[----:B------:R-:W-:Y:S01]  /*11880*/  BPT.TRAP 0x1 ;  /* 0x000000040000795c */ /* 0x000fe20000300000 */
.L_x_1342:
[----:B------:R-:W-:Y:S02]  /*11890*/  LEA R4, R0, UR46, 0x3 ;  /* 0x0000002e00047c11 */ /* 0x000fe4000f8e18ff */
[----:B------:R-:W-:-:S04]  /*118a0*/  SHF.L.U32 R17, R30, 0x1f, RZ ;  /* 0x0000001f1e117819 */ /* 0x000fc800000006ff */
[----:B------:R-:W0:Y:S02]  /*118b0*/  SYNCS.PHASECHK.TRANS64.TRYWAIT P1, [R4+URZ+0x20880], R17 ;  /* 0x02088011040075a7 */ /* 0x000e24000802017f */
[----:B0-----:R-:W-:Y:S05]  /*118c0*/  @!P1 BRA `(.L_x_1343) ;  /* 0x0000003000ec9947 */ /* 0x001fea0003800000 */
.L_x_1420:
[----:B------:R-:W-:Y:S01]  /*118d0*/  ULDC UR4, c[0x0][0x430] ;  /* 0x00010c0000047ab9 */ /* 0x000fe20000000800 */
[----:B------:R-:W1:Y:S01]  /*118e0*/  S2R R23, SR_TID.X ;  /* 0x0000000000177919 */ /* 0x000e620000002100 */
[----:B------:R-:W-:Y:S01]  /*118f0*/  UIADD3 UR4, -UR4, URZ, URZ ;  /* 0x0000003f04047290 */ /* 0x000fe2000fffe13f */
[----:B-----5:R-:W-:Y:S01]  /*11900*/  SHF.R.S32.HI R16, RZ, 0x1f, R10 ;  /* 0x0000001fff107819 */ /* 0x020fe2000001140a */
[----:B------:R-:W2:Y:S01]  /*11910*/  LDC R13, c[0x0][0x2f4] ;  /* 0x0000bd00ff0d7b82 */ /* 0x000ea20000000800 */
[----:B------:R-:W-:Y:S02]  /*11920*/  R2UR UR6, R33 ;  /* 0x00000000210672ca */ /* 0x000fe400000e0000 */
[----:B------:R-:W-:Y:S01]  /*11930*/  LOP3.LUT P2, RZ, R31, 0x1, RZ, 0xc0, !PT ;  /* 0x000000011fff7812 */ /* 0x000fe2000784c0ff */
[----:B------:R-:W-:Y:S01]  /*11940*/  IMAD R8, R12, UR4, R5 ;  /* 0x000000040c087c24 */ /* 0x000fe2000f8e0205 */
[----:B------:R-:W-:-:S04]  /*11950*/  ULDC.64 UR4, c[0x0][0x328] ;  /* 0x0000ca0000047ab9 */ /* 0x000fc80000000a00 */
[----:B------:R-:W-:-:S05]  /*11960*/  SHF.R.S32.HI R9, RZ, 0x1f, R8 ;  /* 0x0000001fff097819 */ /* 0x000fca0000011408 */
[----:B------:R-:W-:-:S04]  /*11970*/  IMAD R3, R9, UR4, RZ ;  /* 0x0000000409037c24 */ /* 0x000fc8000f8e02ff */
[C---:B------:R-:W-:Y:S02]  /*11980*/  IMAD R11, R8.reuse, UR5, R3 ;  /* 0x00000005080b7c24 */ /* 0x040fe4000f8e0203 */
[----:B------:R-:W-:Y:S01]  /*11990*/  IMAD.WIDE.U32 R2, R8, UR4, RZ ;  /* 0x0000000408027c25 */ /* 0x000fe2000f8e00ff */
[----:B------:R-:W-:-:S03]  /*119a0*/  ULDC.64 UR4, c[0x0][0x338] ;  /* 0x0000ce0000047ab9 */ /* 0x000fc60000000a00 */
[----:B------:R-:W-:Y:S02]  /*119b0*/  IMAD.IADD R3, R3, 0x1, R11 ;  /* 0x0000000103037824 */ /* 0x000fe400078e020b */
[----:B------:R-:W-:Y:S02]  /*119c0*/  IMAD R11, R16, UR4, RZ ;  /* 0x00000004100b7c24 */ /* 0x000fe4000f8e02ff */
[----:B------:R-:W-:-:S04]  /*119d0*/  IMAD.WIDE.U32 R2, R10, UR4, R2 ;  /* 0x000000040a027c25 */ /* 0x000fc8000f8e0002 */
[----:B------:R-:W-:Y:S01]  /*119e0*/  IMAD R11, R10, UR5, R11 ;  /* 0x000000050a0b7c24 */ /* 0x000fe2000f8e020b */
[----:B------:R-:W-:Y:S01]  /*119f0*/  ULDC.64 UR4, c[0x0][0x330] ;  /* 0x0000cc0000047ab9 */ /* 0x000fe20000000a00 */
[----:B-1----:R-:W-:Y:S02]  /*11a00*/  IMAD.SHL.U32 R23, R23, 0x10, RZ ;  /* 0x0000001017177824 */ /* 0x002fe400078e00ff */
[----:B------:R-:W-:Y:S02]  /*11a10*/  IMAD.IADD R3, R3, 0x1, R11 ;  /* 0x0000000103037824 */ /* 0x000fe400078e020b */
[----:B------:R-:W-:Y:S01]  /*11a20*/  IMAD.U32 R11, RZ, RZ, UR4 ;  /* 0x00000004ff0b7e24 */ /* 0x000fe2000f8e00ff */
[----:B------:R-:W-:Y:S01]  /*11a30*/  UIMAD UR4, UR6, UR4, URZ ;  /* 0x00000004060472a4 */ /* 0x000fe2000f8e023f */
[----:B------:R-:W-:Y:S02]  /*11a40*/  LOP3.LUT R23, R23, 0x70, RZ, 0xc0, !PT ;  /* 0x0000007017177812 */ /* 0x000fe400078ec0ff */
[----:B------:R-:W-:Y:S01]  /*11a50*/  IMAD.WIDE.U32 R2, R11, UR40, R2 ;  /* 0x000000280b027c25 */ /* 0x000fe2000f8e0002 */
[----:B------:R-:W-:Y:S01]  /*11a60*/  ULDC.64 UR6, c[0x0][0x318] ;  /* 0x0000c60000067ab9 */ /* 0x000fe20000000a00 */
[----:B------:R-:W-:Y:S01]  /*11a70*/  UIMAD UR4, UR40, UR5, UR4 ;  /* 0x00000005280472a4 */ /* 0x000fe2000f8e0204 */
[----:B--2---:R-:W-:Y:S01]  /*11a80*/  ISETP.GE.AND P3, PT, R23, R13, PT ;  /* 0x0000000d1700720c */ /* 0x004fe20003f66270 */
[----:B------:R-:W-:Y:S01]  /*11a90*/  IMAD.U32 R11, RZ, RZ, UR7 ;  /* 0x00000007ff0b7e24 */ /* 0x000fe2000f8e00ff */
[----:B------:R-:W-:-:S04]  /*11aa0*/  IADD3 R18, P1, R2, UR6, RZ ;  /* 0x0000000602127c10 */ /* 0x000fc8000ff3e0ff */
[----:B------:R-:W-:Y:S01]  /*11ab0*/  IADD3.X R20, R11, UR4, R3, P1, !PT ;  /* 0x000000040b147c10 */ /* 0x000fe20008ffe403 */
[----:B------:R-:W-:-:S03]  /*11ac0*/  UMOV UR4, 0xffffffff ;  /* 0xffffffff00047882 */ /* 0x000fc60000000000 */
[----:B------:R-:W-:Y:S05]  /*11ad0*/  BRA.DIV UR4, `(.L_x_1344) ;  /* 0x00000032047c7947 */ /* 0x000fea000b800000 */
[----:B------:R-:W1:Y:S01]  /*11ae0*/  SHFL.IDX PT, R14, R18, RZ, 0x181f ;  /* 0x00181fff120e7589 */ /* 0x000e6200000e0000 */
[----:B------:R-:W-:-:S03]  /*11af0*/  IMAD R19, R0, 0x4000, R28 ;  /* 0x0000400000137824 */ /* 0x000fc600078e021c */
[----:B------:R-:W2:Y:S04]  /*11b00*/  SHFL.IDX PT, R3, R20, RZ, 0x181f ;  /* 0x00181fff14037589 */ /* 0x000ea800000e0000 */
[----:B------:R-:W3:Y:S04]  /*11b10*/  SHFL.IDX PT, R11, R18, 0x1, 0x181f ;  /* 0x00381f00120b7f89 */ /* 0x000ee800000e0000 */
[----:B------:R-:W4:Y:S04]  /*11b20*/  SHFL.IDX PT, R21, R20, 0x1, 0x181f ;  /* 0x00381f0014157f89 */ /* 0x000f2800000e0000 */
[----:B------:R-:W5:Y:S04]  /*11b30*/  SHFL.IDX PT, R12, R18, 0x2, 0x181f ;  /* 0x00581f00120c7f89 */ /* 0x000f6800000e0000 */
[----:B------:R-:W0:Y:S01]  /*11b40*/  SHFL.IDX PT, R22, R20, 0x2, 0x181f ;  /* 0x00581f0014167f89 */ /* 0x000e2200000e0000 */
[----:B-1----:R-:W-:-:S03]  /*11b50*/  IADD3 R2, P1, R23, R14, RZ ;  /* 0x0000000e17027210 */ /* 0x002fc60007f3e0ff */
[----:B------:R-:W1:Y:S02]  /*11b60*/  SHFL.IDX PT, R20, R20, 0x3, 0x181f ;  /* 0x00781f0014147f89 */ /* 0x000e6400000e0000 */
[----:B--2---:R-:W-:Y:S02]  /*11b70*/  IMAD.X R3, RZ, RZ, R3, P1 ;  /* 0x000000ffff037224 */ /* 0x004fe400008e0603 */
[----:B------:R2:W0:Y:S04]  /*11b80*/  SHFL.IDX PT, R14, R18, 0x3, 0x181f ;  /* 0x00781f00120e7f89 */ /* 0x00042800000e0000 */
[----:B------:R-:W-:Y:S04]  /*11b90*/  LDGSTS.E.BYPASS.LTC128B.128 [R19+0x8400], desc[UR52][R2.64], !P3 ;  /* 0x0840000002137fae */ /* 0x000fe8000d901d74 */
[----:B------:R3:W-:Y:S02]  /*11ba0*/  LDGSTS.E.BYPASS.LTC128B.128 [R19+0xa400], desc[UR52][R2.64+0x80], !P2 ;  /* 0x0a40008002137fae */ /* 0x0007e4000d101d74 */
[----:B---3--:R-:W-:-:S05]  /*11bb0*/  IADD3 R2, P1, R23, R11, RZ ;  /* 0x0000000b17027210 */ /* 0x008fca0007f3e0ff */
[----:B----4-:R-:W-:-:S05]  /*11bc0*/  IMAD.X R3, RZ, RZ, R21, P1 ;  /* 0x000000ffff037224 */ /* 0x010fca00008e0615 */
[----:B------:R-:W-:Y:S04]  /*11bd0*/  LDGSTS.E.BYPASS.LTC128B.128 [R19+0x8c00], desc[UR52][R2.64], !P3 ;  /* 0x08c0000002137fae */ /* 0x000fe8000d901d74 */
[----:B------:R5:W-:Y:S02]  /*11be0*/  LDGSTS.E.BYPASS.LTC128B.128 [R19+0xac00], desc[UR52][R2.64+0x80], !P2 ;  /* 0x0ac0008002137fae */ /* 0x000be4000d101d74 */
[----:B-----5:R-:W-:-:S05]  /*11bf0*/  IADD3 R2, P1, R23, R12, RZ ;  /* 0x0000000c17027210 */ /* 0x020fca0007f3e0ff */
[----:B0-----:R-:W-:-:S05]  /*11c00*/  IMAD.X R3, RZ, RZ, R22, P1 ;  /* 0x000000ffff037224 */ /* 0x001fca00008e0616 */
[----:B------:R2:W-:Y:S04]  /*11c10*/  LDGSTS.E.BYPASS.LTC128B.128 [R19+0x9400], desc[UR52][R2.64], !P3 ;  /* 0x0940000002137fae */ /* 0x0005e8000d901d74 */
[----:B-1----:R2:W-:Y:S02]  /*11c20*/  LDGSTS.E.BYPASS.LTC128B.128 [R19+0xb400], desc[UR52][R2.64+0x80], !P2 ;  /* 0x0b40008002137fae */ /* 0x0025e4000d101d74 */
.L_x_1430:
        /* <DEDUP_REMOVED lines=17> */
.L_x_1345:
[----:B------:R0:W-:Y:S01]  /*11d40*/  SYNCS.ARRIVE.TRANS64.A1T0 RZ, [R4+URZ+0x20870], RZ ;  /* 0x020870ff04ff79a7 */ /* 0x0001e2000810003f */
[----:B------:R-:W-:Y:S05]  /*11d50*/  @!P2 BRA `(.L_x_1346) ;  /* 0x000000000004a947 */ /* 0x000fea0003800000 */
[----:B------:R-:W-:Y:S01]  /*11d60*/  BPT.TRAP 0x1 ;  /* 0x000000040000795c */ /* 0x000fe20000300000 */
.L_x_1346:
[----:B------:R-:W1:Y:S02]  /*11d70*/  SYNCS.PHASECHK.TRANS64.TRYWAIT P1, [R4+URZ+0x20840], R17 ;  /* 0x02084011040075a7 */ /* 0x000e64000802017f */
[----:B-1----:R-:W-:Y:S05]  /*11d80*/  @!P1 BRA `(.L_x_1347) ;  /* 0x0000003000f49947 */ /* 0x002fea0003800000 */
.L_x_1431:
[----:B------:R-:W2:Y:S01]  /*11d90*/  S2R R18, SR_TID.X ;  /* 0x0000000000127919 */ /* 0x000ea20000002100 */
[----:B------:R-:W-:Y:S01]  /*11da0*/  ULDC.64 UR4, c[0x0][0x300] ;  /* 0x0000c00000047ab9 */ /* 0x000fe20000000a00 */
[----:B------:R-:W-:Y:S01]  /*11db0*/  R2UR UR6, R33 ;  /* 0x00000000210672ca */ /* 0x000fe200000e0000 */
[----:B------:R-:W-:Y:S01]  /*11dc0*/  IMAD R9, R9, UR4, RZ ;  /* 0x0000000409097c24 */ /* 0x000fe2000f8e02ff */
[----:B------:R-:W3:Y:S01]  /*11dd0*/  LDC R11, c[0x0][0x2f4] ;  /* 0x0000bd00ff0b7b82 */ /* 0x000ee20000000800 */
[----:B------:R-:W-:Y:S01]  /*11de0*/  IMAD.WIDE.U32 R2, R8, UR4, RZ ;  /* 0x0000000408027c25 */ /* 0x000fe2000f8e00ff */
[----:B------:R-:W-:-:S03]  /*11df0*/  LOP3.LUT P2, RZ, R31, 0x1, RZ, 0xc0, !PT ;  /* 0x000000011fff7812 */ /* 0x000fc6000784c0ff */
        /* <DEDUP_REMOVED lines=15> */
[----:B--2---:R-:W-:-:S03]  /*11ef0*/  IMAD.SHL.U32 R18, R18, 0x10, RZ ;  /* 0x0000001012127824 */ /* 0x004fc600078e00ff */
[----:B------:R-:W-:Y:S01]  /*11f00*/  IADD3.X R10, R9, UR4, R3, P1, !PT ;  /* 0x00000004090a7c10 */ /* 0x000fe20008ffe403 */
[----:B------:R-:W-:Y:S01]  /*11f10*/  UMOV UR4, 0xffffffff ;  /* 0xffffffff00047882 */ /* 0x000fe20000000000 */
[----:B------:R-:W-:-:S04]  /*11f20*/  LOP3.LUT R18, R18, 0x70, RZ, 0xc0, !PT ;  /* 0x0000007012127812 */ /* 0x000fc800078ec0ff */
[----:B---3--:R-:W-:Y:S01]  /*11f30*/  ISETP.GE.AND P3, PT, R18, R11, PT ;  /* 0x0000000b1200720c */ /* 0x008fe20003f66270 */
[----:B------:R-:W-:-:S12]  /*11f40*/  BRA.DIV UR4, `(.L_x_1348) ;  /* 0x0000003204987947 */ /* 0x000fd8000b800000 */
[----:B------:R-:W2:Y:S01]  /*11f50*/  SHFL.IDX PT, R2, R8, RZ, 0x181f ;  /* 0x00181fff08027589 */ /* 0x000ea200000e0000 */
[----:B------:R-:W-:-:S03]  /*11f60*/  IMAD R9, R0, 0x4000, R36 ;  /* 0x0000400000097824 */ /* 0x000fc600078e0224 */
[----:B------:R-:W3:Y:S01]  /*11f70*/  SHFL.IDX PT, R3, R10, RZ, 0x181f ;  /* 0x00181fff0a037589 */ /* 0x000ee200000e0000 */
[----:B------:R-:W-:-:S03]  /*11f80*/  VIADD R9, R9, UR46 ;  /* 0x0000002e09097c36 */ /* 0x000fc60008000000 */
[----:B------:R-:W4:Y:S04]  /*11f90*/  SHFL.IDX PT, R14, R8, 0x1, 0x181f ;  /* 0x00381f00080e7f89 */ /* 0x000f2800000e0000 */
[----:B-1----:R-:W1:Y:S04]  /*11fa0*/  SHFL.IDX PT, R17, R10, 0x1, 0x181f ;  /* 0x00381f000a117f89 */ /* 0x002e6800000e0000 */
[----:B------:R-:W5:Y:S04]  /*11fb0*/  SHFL.IDX PT, R11, R8, 0x2, 0x181f ;  /* 0x00581f00080b7f89 */ /* 0x000f6800000e0000 */
[----:B------:R-:W0:Y:S01]  /*11fc0*/  SHFL.IDX PT, R16, R10, 0x2, 0x181f ;  /* 0x00581f000a107f89 */ /* 0x000e2200000e0000 */
[----:B--2---:R-:W-:-:S03]  /*11fd0*/  IADD3 R2, P1, R18, R2, RZ ;  /* 0x0000000212027210 */ /* 0x004fc60007f3e0ff */
[----:B------:R-:W2:Y:S02]  /*11fe0*/  SHFL.IDX PT, R10, R10, 0x3, 0x181f ;  /* 0x00781f000a0a7f89 */ /* 0x000ea400000e0000 */
[----:B---3--:R-:W-:-:S05]  /*11ff0*/  IMAD.X R3, RZ, RZ, R3, P1 ;  /* 0x000000ffff037224 */ /* 0x008fca00008e0603 */
[----:B------:R-:W-:Y:S04]  /*12000*/  LDGSTS.E.BYPASS.LTC128B.128 [R9+0x18400], desc[UR52][R2.64], !P3 ;  /* 0x1840000002097fae */ /* 0x000fe8000d901d74 */
[----:B------:R4:W-:Y:S02]  /*12010*/  LDGSTS.E.BYPASS.LTC128B.128 [R9+0x1a400], desc[UR52][R2.64+0x80], !P2 ;  /* 0x1a40008002097fae */ /* 0x0009e4000d101d74 */
[----:B----4-:R-:W-:Y:S02]  /*12020*/  IADD3 R2, P1, R18, R14, RZ ;  /* 0x0000000e12027210 */ /* 0x010fe40007f3e0ff */
[----:B------:R3:W4:Y:S03]  /*12030*/  SHFL.IDX PT, R14, R8, 0x3, 0x181f ;  /* 0x00781f00080e7f89 */ /* 0x00072600000e0000 */
[----:B-1----:R-:W-:-:S05]  /*12040*/  IMAD.X R3, RZ, RZ, R17, P1 ;  /* 0x000000ffff037224 */ /* 0x002fca00008e0611 */
[----:B------:R-:W-:Y:S04]  /*12050*/  LDGSTS.E.BYPASS.LTC128B.128 [R9+0x18c00], desc[UR52][R2.64], !P3 ;  /* 0x18c0000002097fae */ /* 0x000fe8000d901d74 */
[----:B------:R5:W-:Y:S02]  /*12060*/  LDGSTS.E.BYPASS.LTC128B.128 [R9+0x1ac00], desc[UR52][R2.64+0x80], !P2 ;  /* 0x1ac0008002097fae */ /* 0x000be4000d101d74 */
[----:B-----5:R-:W-:-:S05]  /*12070*/  IADD3 R2, P1, R18, R11, RZ ;  /* 0x0000000b12027210 */ /* 0x020fca0007f3e0ff */
[----:B0-----:R-:W-:-:S05]  /*12080*/  IMAD.X R3, RZ, RZ, R16, P1 ;  /* 0x000000ffff037224 */ /* 0x001fca00008e0610 */
[----:B------:R3:W-:Y:S04]  /*12090*/  LDGSTS.E.BYPASS.LTC128B.128 [R9+0x19400], desc[UR52][R2.64], !P3 ;  /* 0x1940000002097fae */ /* 0x0007e8000d901d74 */
[----:B--2-4-:R3:W-:Y:S02]  /*120a0*/  LDGSTS.E.BYPASS.LTC128B.128 [R9+0x1b400], desc[UR52][R2.64+0x80], !P2 ;  /* 0x1b40008002097fae */ /* 0x0147e4000d101d74 */
.L_x_1441:
[----:B---3--:R-:W-:Y:S02]  /*120b0*/  IADD3 R2, P1, R18, R14, RZ ;  /* 0x0000000e12027210 */ /* 0x008fe40007f3e0ff */
        /* <DEDUP_REMOVED lines=16> */
.L_x_1349:
[----:B------:R-:W-:Y:S01]  /*121c0*/  IMAD.U32 R2, RZ, RZ, UR36 ;  /* 0x00000024ff027e24 */ /* 0x000fe2000f8e00ff */
[----:B------:R0:W-:Y:S04]  /*121d0*/  SYNCS.ARRIVE.TRANS64.A1T0 RZ, [R4+URZ+0x20830], RZ ;  /* 0x020830ff04ff79a7 */ /* 0x0001e8000810003f */
[----:B------:R-:W-:-:S04]  /*121e0*/  LOP3.LUT R2, R2, 0x1, RZ, 0xfc, !PT ;  /* 0x0000000102027812 */ /* 0x000fc800078efcff */
[----:B------:R-:W-:-:S13]  /*121f0*/  ISETP.NE.AND P1, PT, R2, 0x3, PT ;  /* 0x000000030200780c */ /* 0x000fda0003f25270 */
[----:B0-----:R-:W-:Y:S05]  /*12200*/  @!P1 BRA `(.L_x_1350) ;  /* 0x0000000000049947 */ /* 0x001fea0003800000 */
[----:B------:R-:W-:Y:S01]  /*12210*/  BPT.TRAP 0x1 ;  /* 0x000000040000795c */ /* 0x000fe20000300000 */
.L_x_1350:
[----:B------:R-:W-:Y:S02]  /*12220*/  LOP3.LUT R3, R7, 0x1, RZ, 0x3c, !PT ;  /* 0x0000000107037812 */ /* 0x000fe400078e3cff */
[----:B------:R-:W-:Y:S02]  /*12230*/  LEA R2, R6, UR46, 0x3 ;  /* 0x0000002e06027c11 */ /* 0x000fe4000f8e18ff */
[----:B------:R-:W-:-:S04]  /*12240*/  SHF.L.U32 R3, R3, 0x1f, RZ ;  /* 0x0000001f03037819 */ /* 0x000fc800000006ff */
[----:B------:R-:W0:Y:S02]  /*12250*/  SYNCS.PHASECHK.TRANS64.TRYWAIT P2, [R2+URZ+0x20870], R3 ;  /* 0x02087003020075a7 */ /* 0x000e24000804017f */
[----:B0-----:R-:W-:Y:S05]  /*12260*/  @!P2 BRA `(.L_x_1351) ;  /* 0x0000003000f8a947 */ /* 0x001fea0003800000 */
.L_x_1442:
[----:B------:R-:W-:-:S06]  /*12270*/  ULOP3.LUT UR4, UR36, 0x2, URZ, 0xfc, !UPT ;  /* 0x0000000224047892 */ /* 0x000fcc000f8efc3f */
[----:B------:R-:W-:-:S05]  /*12280*/  IMAD.U32 R4, RZ, RZ, UR4 ;  /* 0x00000004ff047e24 */ /* 0x000fca000f8e00ff */
[----:B------:R-:W-:-:S13]  /*12290*/  ISETP.NE.AND P2, PT, R4, 0x3, PT ;  /* 0x000000030400780c */ /* 0x000fda0003f45270 */
[----:B------:R-:W-:Y:S05]  /*122a0*/  @!P2 BRA `(.L_x_1352) ;  /* 0x000000000004a947 */ /* 0x000fea0003800000 */
[----:B------:R-:W-:Y:S01]  /*122b0*/  BPT.TRAP 0x1 ;  /* 0x000000040000795c */ /* 0x000fe20000300000 */
.L_x_1352:
[----:B0-----:R-:W-:Y:S01]  /*122c0*/  SHF.L.U32 R3, R7, 0x1f, RZ ;  /* 0x0000001f07037819 */ /* 0x001fe200000006ff */
[----:B------:R-:W-:-:S03]  /*122d0*/  IMAD.SHL.U32 R4, R6, 0x4000, RZ ;  /* 0x0000400006047824 */ /* 0x000fc600078e00ff */
[----:B------:R-:W0:Y:S02]  /*122e0*/  SYNCS.PHASECHK.TRANS64.TRYWAIT P2, [R2+URZ+0x20860], R3 ;  /* 0x02086003020075a7 */ /* 0x000e24000804017f */
[----:B0-----:R-:W-:Y:S05]  /*122f0*/  @!P2 BRA `(.L_x_1353) ;  /* 0x0000003000e8a947 */ /* 0x001fea0003800000 */
.L_x_1443:
[----:B------:R-:W1:Y:S01]  /*12300*/  S2R R6, SR_TID.X ;  /* 0x0000000000067919 */ /* 0x000e620000002100 */
[----:B------:R-:W-:Y:S01]  /*12310*/  LOP3.LUT R8, R4, R29, RZ, 0xfc, !PT ;  /* 0x0000001d04087212 */ /* 0x000fe200078efcff */
[----:B------:R-:W-:Y:S05]  /*12320*/  WARPSYNC.ALL ;  /* 0x0000000000007948 */ /* 0x000fea0003800000 */
[----:B------:R-:W2:Y:S01]  /*12330*/  LDSM.16.MT88.4 R8, [R8+UR46+0x8400] ;  /* 0x0084002e0808783b */ /* 0x000ea20008004200 */
[----:B------:R-:W-:Y:S01]  /*12340*/  ULOP3.LUT UR4, UR36, 0x2, URZ, 0xfc, !UPT ;  /* 0x0000000224047892 */ /* 0x000fe2000f8efc3f */
[----:B------:R-:W3:Y:S01]  /*12350*/  S2R R7, SR_TID.X ;  /* 0x0000000000077919 */ /* 0x000ee20000002100 */
[----:B-1----:R-:W-:Y:S01]  /*12360*/  LOP3.LUT P2, RZ, R6, 0x4, RZ, 0xc0, !PT ;  /* 0x0000000406ff7812 */ /* 0x002fe2000784c0ff */
[----:B------:R-:W-:-:S05]  /*12370*/  IMAD.MOV.U32 R6, RZ, RZ, 0x40 ;  /* 0x00000040ff067424 */ /* 0x000fca00078e00ff */
[----:B------:R-:W-:-:S05]  /*12380*/  SEL R6, R6, 0xffffffc0, !P2 ;  /* 0xffffffc006067807 */ /* 0x000fca0005000000 */
[----:B------:R-:W-:Y:S01]  /*12390*/  IMAD.IADD R6, R6, 0x1, R29 ;  /* 0x0000000106067824 */ /* 0x000fe200078e021d */
[----:B---3--:R-:W-:Y:S01]  /*123a0*/  LOP3.LUT P2, RZ, R7, 0x4, RZ, 0xc0, !PT ;  /* 0x0000000407ff7812 */ /* 0x008fe2000784c0ff */
[----:B------:R-:W-:Y:S01]  /*123b0*/  IMAD.MOV.U32 R7, RZ, RZ, 0x20 ;  /* 0x00000020ff077424 */ /* 0x000fe200078e00ff */
[--C-:B--2---:R-:W-:Y:S02]  /*123c0*/  PRMT R16, R8, 0x6420, R9.reuse ;  /* 0x0000642008107816 */ /* 0x104fe40000000009 */
[----:B0-----:R-:W-:Y:S02]  /*123d0*/  IADD3 R3, R6, UR46, R4 ;  /* 0x0000002e06037c10 */ /* 0x001fe4000fffe004 */
[----:B------:R-:W-:Y:S01]  /*123e0*/  PRMT R17, R8, 0x7531, R9 ;  /* 0x0000753108117816 */ /* 0x000fe20000000009 */
[----:B------:R-:W-:Y:S01]  /*123f0*/  VIADD R8, R4, 0x2000 ;  /* 0x0000200004087836 */ /* 0x000fe20000000000 */
[C-C-:B------:R-:W-:Y:S01]  /*12400*/  PRMT R18, R10.reuse, 0x6420, R11.reuse ;  /* 0x000064200a127816 */ /* 0x140fe2000000000b */
[----:B------:R-:W0:Y:S01]  /*12410*/  LDSM.16.MT88.4 R12, [R3+0x8400] ;  /* 0x00840000030c783b */ /* 0x000e220000004200 */
[----:B------:R-:W-:-:S02]  /*12420*/  PRMT R19, R10, 0x7531, R11 ;  /* 0x000075310a137816 */ /* 0x000fc4000000000b */
[----:B------:R-:W-:Y:S02]  /*12430*/  IADD3 R6, R35, R4, R37 ;  /* 0x0000000423067210 */ /* 0x000fe40007ffe025 */
[----:B------:R-:W-:Y:S02]  /*12440*/  LOP3.LUT R8, R8, R29, RZ, 0xfc, !PT ;  /* 0x0000001d08087212 */ /* 0x000fe400078efcff */
[----:B------:R-:W-:Y:S01]  /*12450*/  SEL R7, R7, 0xffffffe0, !P2 ;  /* 0xffffffe007077807 */ /* 0x000fe20005000000 */
[----:B------:R-:W-:Y:S01]  /*12460*/  STSM.16.M88.4 [R6], R16 ;  /* 0x0000001006007844 */ /* 0x000fe20000000200 */
[C-C-:B0-----:R-:W-:Y:S02]  /*12470*/  PRMT R20, R12.reuse, 0x6420, R13.reuse ;  /* 0x000064200c147816 */ /* 0x141fe4000000000d */
[----:B------:R-:W-:Y:S02]  /*12480*/  PRMT R21, R12, 0x7531, R13 ;  /* 0x000075310c157816 */ /* 0x000fe4000000000d */
[----:B------:R-:W-:-:S02]  /*12490*/  PRMT R22, R14, 0x6420, R15 ;  /* 0x000064200e167816 */ /* 0x000fc4000000000f */
[----:B------:R-:W-:-:S05]  /*124a0*/  PRMT R23, R14, 0x7531, R15 ;  /* 0x000075310e177816 */ /* 0x000fca000000000f */
[----:B------:R-:W-:Y:S04]  /*124b0*/  STSM.16.M88.4 [R6+0x1000], R20 ;  /* 0x0010001406007844 */ /* 0x000fe80000000200 */
[----:B------:R-:W0:Y:S04]  /*124c0*/  LDSM.16.MT88.4 R8, [R8+UR46+0x8400] ;  /* 0x0084002e0808783b */ /* 0x000e280008004200 */
[----:B------:R-:W1:Y:S01]  /*124d0*/  LDSM.16.MT88.4 R12, [R3+0xa400] ;  /* 0x00a40000030c783b */ /* 0x000e620000004200 */
[C-C-:B0-----:R-:W-:Y:S02]  /*124e0*/  PRMT R16, R8.reuse, 0x6420, R9.reuse ;  /* 0x0000642008107816 */ /* 0x141fe40000000009 */
[----:B------:R-:W-:Y:S01]  /*124f0*/  PRMT R17, R8, 0x7531, R9 ;  /* 0x0000753108117816 */ /* 0x000fe20000000009 */
[----:B------:R-:W-:Y:S01]  /*12500*/  VIADD R8, R4, 0x1000 ;  /* 0x0000100004087836 */ /* 0x000fe20000000000 */
[----:B------:R-:W-:-:S02]  /*12510*/  PRMT R18, R10, 0x6420, R11 ;  /* 0x000064200a127816 */ /* 0x000fc4000000000b */
[----:B------:R-:W-:Y:S02]  /*12520*/  PRMT R19, R10, 0x7531, R11 ;  /* 0x000075310a137816 */ /* 0x000fe4000000000b */
[C-C-:B-1----:R-:W-:Y:S02]  /*12530*/  PRMT R24, R12.reuse, 0x6420, R13.reuse ;  /* 0x000064200c187816 */ /* 0x142fe4000000000d */
[----:B------:R-:W-:Y:S01]  /*12540*/  PRMT R25, R12, 0x7531, R13 ;  /* 0x000075310c197816 */ /* 0x000fe2000000000d */
[----:B------:R-:W-:Y:S01]  /*12550*/  STSM.16.M88.4 [R6+0x2000], R16 ;  /* 0x0020001006007844 */ /* 0x000fe20000000200 */
[C-C-:B------:R-:W-:Y:S02]  /*12560*/  PRMT R26, R14.reuse, 0x6420, R15.reuse ;  /* 0x000064200e1a7816 */ /* 0x140fe4000000000f */
[----:B------:R-:W-:Y:S02]  /*12570*/  PRMT R27, R14, 0x7531, R15 ;  /* 0x000075310e1b7816 */ /* 0x000fe4000000000f */
[----:B------:R-:W-:-:S03]  /*12580*/  LOP3.LUT R10, R8, R29, RZ, 0xfc, !PT ;  /* 0x0000001d080a7212 */ /* 0x000fc600078efcff */
[----:B------:R-:W-:Y:S04]  /*12590*/  STSM.16.M88.4 [R6+0x3000], R24 ;  /* 0x0030001806007844 */ /* 0x000fe80000000200 */
[----:B------:R-:W0:Y:S04]  /*125a0*/  LDSM.16.MT88.4 R8, [R10+UR46+0x8400] ;  /* 0x0084002e0a08783b */ /* 0x000e280008004200 */
[----:B------:R-:W1:Y:S01]  /*125b0*/  LDSM.16.MT88.4 R12, [R3+0x9400] ;  /* 0x00940000030c783b */ /* 0x000e620000004200 */
[C-C-:B0-----:R-:W-:Y:S02]  /*125c0*/  PRMT R16, R8.reuse, 0x6420, R9.reuse ;  /* 0x0000642008107816 */ /* 0x141fe40000000009 */
[----:B------:R-:W-:-:S02]  /*125d0*/  PRMT R17, R8, 0x7531, R9 ;  /* 0x0000753108117816 */ /* 0x000fc40000000009 */
[----:B------:R-:W-:Y:S01]  /*125e0*/  IADD3 R8, R37, R4, R7 ;  /* 0x0000000425087210 */ /* 0x000fe20007ffe007 */
[----:B------:R-:W-:Y:S01]  /*125f0*/  VIADD R4, R4, 0x3000 ;  /* 0x0000300004047836 */ /* 0x000fe20000000000 */
[C-C-:B------:R-:W-:Y:S01]  /*12600*/  PRMT R18, R10.reuse, 0x6420, R11.reuse ;  /* 0x000064200a127816 */ /* 0x140fe2000000000b */
[----:B------:R-:W-:Y:S01]  /*12610*/  IMAD.U32 R7, RZ, RZ, UR4 ;  /* 0x00000004ff077e24 */ /* 0x000fe2000f8e00ff */
[----:B------:R-:W-:Y:S01]  /*12620*/  PRMT R19, R10, 0x7531, R11 ;  /* 0x000075310a137816 */ /* 0x000fe2000000000b */
[----:B------:R-:W-:Y:S01]  /*12630*/  IMAD.IADD R6, R8, 0x1, R35 ;  /* 0x0000000108067824 */ /* 0x000fe200078e0223 */
[C-C-:B-1----:R-:W-:Y:S02]  /*12640*/  PRMT R8, R12.reuse, 0x6420, R13.reuse ;  /* 0x000064200c087816 */ /* 0x142fe4000000000d */
[----:B------:R-:W-:Y:S02]  /*12650*/  PRMT R9, R12, 0x7531, R13 ;  /* 0x000075310c097816 */ /* 0x000fe4000000000d */
[C-C-:B------:R-:W-:Y:S01]  /*12660*/  PRMT R10, R14.reuse, 0x6420, R15.reuse ;  /* 0x000064200e0a7816 */ /* 0x140fe2000000000f */
[----:B------:R-:W-:Y:S01]  /*12670*/  STSM.16.M88.4 [R6], R16 ;  /* 0x0000001006007844 */ /* 0x000fe20000000200 */
[----:B------:R-:W-:-:S02]  /*12680*/  PRMT R11, R14, 0x7531, R15 ;  /* 0x000075310e0b7816 */ /* 0x000fc4000000000f */
[----:B------:R-:W-:Y:S02]  /*12690*/  LOP3.LUT R4, R4, R29, RZ, 0xfc, !PT ;  /* 0x0000001d04047212 */ /* 0x000fe400078efcff */
[----:B------:R-:W-:Y:S01]  /*126a0*/  ISETP.NE.AND P2, PT, R7, 0x3, PT ;  /* 0x000000030700780c */ /* 0x000fe20003f45270 */
        /* <DEDUP_REMOVED lines=8> */
[----:B------:R-:W-:Y:S01]  /*12730*/  PRMT R9, R12, 0x7531, R13 ;  /* 0x000075310c097816 */ /* 0x000fe2000000000d */
[----:B------:R0:W-:Y:S01]  /*12740*/  STSM.16.M88.4 [R6+0x2000], R16 ;  /* 0x0020001006007844 */ /* 0x0001e20000000200 */
[----:B------:R-:W-:-:S02]  /*12750*/  PRMT R10, R14, 0x6420, R15 ;  /* 0x000064200e0a7816 */ /* 0x000fc4000000000f */
        /* <DEDUP_REMOVED lines=10> */
.L_x_1354:
[----:B-1----:R1:W-:Y:S01]  /*12800*/  SYNCS.ARRIVE.TRANS64.A1T0 RZ, [R2+URZ+0x20850], RZ ;  /* 0x020850ff02ff79a7 */ /* 0x0023e2000810003f */
[----:B------:R-:W-:Y:S06]  /*12810*/  BAR.SYNC.DEFER_BLOCKING 0x2, 0x80 ;  /* 0x0082000000007b1d */ /* 0x000fec0000010000 */
[----:B------:R-:W-:Y:S05]  /*12820*/  @!P1 BRA `(.L_x_1355) ;  /* 0x0000000000049947 */ /* 0x000fea0003800000 */
[----:B------:R-:W-:Y:S01]  /*12830*/  BPT.TRAP 0x1 ;  /* 0x000000040000795c */ /* 0x000fe20000300000 */
.L_x_1355:
[----:B------:R-:W2:Y:S01]  /*12840*/  S2R R3, SR_CgaCtaId ;  /* 0x0000000000037919 */ /* 0x000ea20000008800 */
[----:B-1----:R-:W-:Y:S02]  /*12850*/  VIADD R2, R2, 0x20880 ;  /* 0x0002088002027836 */ /* 0x002fe40000000000 */
[----:B------:R-:W-:Y:S02]  /*12860*/  VIADD R5, R5, 0xffffffc0 ;  /* 0xffffffc005057836 */ /* 0x000fe40000000000 */
[----:B------:R-:W-:Y:S02]  /*12870*/  IMAD.MOV.U32 R7, RZ, RZ, R30 ;  /* 0x000000ffff077224 */ /* 0x000fe400078e001e */
[----:B0-----:R-:W-:Y:S01]  /*12880*/  IMAD.MOV.U32 R6, RZ, RZ, R0 ;  /* 0x000000ffff067224 */ /* 0x001fe200078e0000 */
[----:B--2---:R-:W-:-:S04]  /*12890*/  PRMT R2, R3, 0x654, R2 ;  /* 0x0000065403027816 */ /* 0x004fc80000000002 */
[----:B------:R0:W-:Y:S01]  /*128a0*/  SYNCS.ARRIVE.TRANS64.RED.A1T0 RZ, [R2+URZ], RZ ;  /* 0x000000ff02ff79a7 */ /* 0x0001e2000810043f */
[----:B------:R-:W-:Y:S05]  /*128b0*/  @P0 BRA `(.L_x_1356) ;  /* 0xffffffec00540947 */ /* 0x000fea000383ffff */
[----:B------:R-:W-:Y:S05]  /*128c0*/  BRA `(.L_x_1357) ;  /* 0x0000000000047947 */ /* 0x000fea0003800000 */
.L_x_1341:
[----:B---3--:R-:W-:-:S07]  /*128d0*/  IMAD.MOV.U32 R0, RZ, RZ, RZ ;  /* 0x000000ffff007224 */ /* 0x008fce00078e00ff */
.L_x_1357:
[----:B------:R-:W-:-:S06]  /*128e0*/  ULOP3.LUT UR4, UR36, 0x1, URZ, 0xfc, !UPT ;  /* 0x0000000124047892 */ /* 0x000fcc000f8efc3f */
[----:B0-----:R-:W-:-:S05]  /*128f0*/  IMAD.U32 R2, RZ, RZ, UR4 ;  /* 0x00000004ff027e24 */ /* 0x001fca000f8e00ff */
[----:B------:R-:W-:-:S13]  /*12900*/  ISETP.NE.AND P1, PT, R2, 0x3, PT ;  /* 0x000000030200780c */ /* 0x000fda0003f25270 */
[----:B------:R-:W-:Y:S05]  /*12910*/  @!P1 BRA `(.L_x_1358) ;  /* 0x0000000000049947 */ /* 0x000fea0003800000 */
[----:B------:R-:W-:Y:S01]  /*12920*/  BPT.TRAP 0x1 ;  /* 0x000000040000795c */ /* 0x000fe20000300000 */
.L_x_1358:
[----:B------:R-:W-:Y:S01]  /*12930*/  LOP3.LUT R2, R30, 0x1, RZ, 0x3c, !PT ;  /* 0x000000011e027812 */ /* 0x000fe200078e3cff */
[----:B------:R-:W-:Y:S01]  /*12940*/  BSSY B0, `(.L_x_1359) ;  /* 0x0000005000007945 */ /* 0x000fe20003800000 */
[----:B------:R-:W-:Y:S02]  /*12950*/  LEA R3, R0, UR46, 0x3 ;  /* 0x0000002e00037c11 */ /* 0x000fe4000f8e18ff */
[----:B------:R-:W-:-:S04]  /*12960*/  SHF.L.U32 R2, R2, 0x1f, RZ ;  /* 0x0000001f02027819 */ /* 0x000fc800000006ff */
[----:B------:R-:W0:Y:S02]  /*12970*/  SYNCS.PHASECHK.TRANS64.TRYWAIT P0, [R3+URZ+0x20870], R2 ;  /* 0x02087002030075a7 */ /* 0x000e24000800017f */
[----:B0-----:R-:W-:Y:S05]  /*12980*/  @!P0 BRA `(.L_x_1360) ;  /* 0x0000002c00588947 */ /* 0x001fea0003800000 */
.L_x_1444:
[----:B------:R-:W-:Y:S05]  /*12990*/  BSYNC B0 ;  /* 0x0000000000007941 */ /* 0x000fea0003800000 */
.L_x_1359:
[----:B------:R-:W-:-:S06]  /*129a0*/  ULOP3.LUT UR4, UR36, 0x2, URZ, 0xfc, !UPT ;  /* 0x0000000224047892 */ /* 0x000fcc000f8efc3f */
[----:B------:R-:W-:-:S05]  /*129b0*/  IMAD.U32 R4, RZ, RZ, UR4 ;  /* 0x00000004ff047e24 */ /* 0x000fca000f8e00ff */
[----:B------:R-:W-:-:S13]  /*129c0*/  ISETP.NE.AND P0, PT, R4, 0x3, PT ;  /* 0x000000030400780c */ /* 0x000fda0003f05270 */
[----:B------:R-:W-:Y:S05]  /*129d0*/  @!P0 BRA `(.L_x_1361) ;  /* 0x0000000000048947 */ /* 0x000fea0003800000 */
[----:B------:R-:W-:Y:S01]  /*129e0*/  BPT.TRAP 0x1 ;  /* 0x000000040000795c */ /* 0x000fe20000300000 */
.L_x_1361:
[----:B------:R-:W-:Y:S01]  /*129f0*/  SHF.L.U32 R4, R30, 0x1f, RZ ;  /* 0x0000001f1e047819 */ /* 0x000fe200000006ff */
[----:B0-----:R-:W-:-:S03]  /*12a00*/  IMAD.SHL.U32 R2, R0, 0x4000, RZ ;  /* 0x0000400000027824 */ /* 0x001fc600078e00ff */
[----:B------:R-:W0:Y:S02]  /*12a10*/  SYNCS.PHASECHK.TRANS64.TRYWAIT P0, [R3+URZ+0x20860], R4 ;  /* 0x02086004030075a7 */ /* 0x000e24000800017f */
[----:B------:R-:W-:Y:S01]  /*12a20*/  LOP3.LUT R5, R2, R29, RZ, 0xfc, !PT ;  /* 0x0000001d02057212 */ /* 0x000fe200078efcff */
[----:B0-----:R-:W-:Y:S06]  /*12a30*/  @!P0 BRA `(.L_x_1362) ;  /* 0x0000002c00408947 */ /* 0x001fec0003800000 */
.L_x_1445:
[----:B------:R-:W3:Y:S01]  /*12a40*/  S2R R8, SR_TID.X ;  /* 0x0000000000087919 */ /* 0x000ee20000002100 */
[----:B------:R-:W-:Y:S05]  /*12a50*/  WARPSYNC.ALL ;  /* 0x0000000000007948 */ /* 0x000fea0003800000 */
[----:B0-2---:R-:W0:Y:S01]  /*12a60*/  LDSM.16.MT88.4 R4, [R5+UR46+0x8400] ;  /* 0x0084002e0504783b */ /* 0x005e220008004200 */
[----:B------:R-:W-:Y:S01]  /*12a70*/  VIADD R18, R2, 0x2000 ;  /* 0x0000200002127836 */ /* 0x000fe20000000000 */
[----:B------:R-:W-:Y:S01]  /*12a80*/  IADD3 R16, R35, R2, R37 ;  /* 0x0000000223107210 */ /* 0x000fe20007ffe025 */
[----:B------:R-:W-:Y:S01]  /*12a90*/  ULOP3.LUT UR4, UR36, 0x2, URZ, 0xfc, !UPT ;  /* 0x0000000224047892 */ /* 0x000fe2000f8efc3f */
[----:B------:R-:W2:Y:S02]  /*12aa0*/  S2R R20, SR_TID.X ;  /* 0x0000000000147919 */ /* 0x000ea40000002100 */
[----:B------:R-:W-:Y:S01]  /*12ab0*/  LOP3.LUT R19, R18, R29, RZ, 0xfc, !PT ;  /* 0x0000001d12137212 */ /* 0x000fe200078efcff */
[----:B------:R-:W-:-:S02]  /*12ac0*/  VIADD R18, R2, 0x1000 ;  /* 0x0000100002127836 */ /* 0x000fc40000000000 */
[----:B------:R-:W-:-:S03]  /*12ad0*/  IMAD.U32 R21, RZ, RZ, UR4 ;  /* 0x00000004ff157e24 */ /* 0x000fc6000f8e00ff */
[----:B------:R-:W-:Y:S02]  /*12ae0*/  LOP3.LUT R18, R18, R29, RZ, 0xfc, !PT ;  /* 0x0000001d12127212 */ /* 0x000fe400078efcff */
[----:B---3--:R-:W-:Y:S01]  /*12af0*/  LOP3.LUT P0, RZ, R8, 0x4, RZ, 0xc0, !PT ;  /* 0x0000000408ff7812 */ /* 0x008fe2000780c0ff */
[----:B------:R-:W-:-:S05]  /*12b00*/  IMAD.MOV.U32 R8, RZ, RZ, 0x40 ;  /* 0x00000040ff087424 */ /* 0x000fca00078e00ff */
[----:B------:R-:W-:-:S04]  /*12b10*/  SEL R8, R8, 0xffffffc0, !P0 ;  /* 0xffffffc008087807 */ /* 0x000fc80004000000 */
[----:B------:R-:W-:Y:S02]  /*12b20*/  IADD3 R17, R2, R29, R8 ;  /* 0x0000001d02117210 */ /* 0x000fe40007ffe008 */
[----:B--2---:R-:W-:Y:S01]  /*12b30*/  LOP3.LUT P0, RZ, R20, 0x4, RZ, 0xc0, !PT ;  /* 0x0000000414ff7812 */ /* 0x004fe2000780c0ff */
[----:B------:R-:W-:Y:S01]  /*12b40*/  IMAD.MOV.U32 R20, RZ, RZ, 0x20 ;  /* 0x00000020ff147424 */ /* 0x000fe200078e00ff */
[C-C-:B0-----:R-:W-:Y:S01]  /*12b50*/  PRMT R12, R4.reuse, 0x6420, R5.reuse ;  /* 0x00006420040c7816 */ /* 0x141fe20000000005 */
[----:B------:R-:W0:Y:S01]  /*12b60*/  LDSM.16.MT88.4 R8, [R17+UR46+0x8400] ;  /* 0x0084002e1108783b */ /* 0x000e220008004200 */
[----:B------:R-:W-:Y:S02]  /*12b70*/  PRMT R13, R4, 0x7531, R5 ;  /* 0x00007531040d7816 */ /* 0x000fe40000000005 */
[C-C-:B-1----:R-:W-:Y:S02]  /*12b80*/  PRMT R14, R6.reuse, 0x6420, R7.reuse ;  /* 0x00006420060e7816 */ /* 0x142fe40000000007 */
[----:B------:R-:W-:-:S02]  /*12b90*/  PRMT R15, R6, 0x7531, R7 ;  /* 0x00007531060f7816 */ /* 0x000fc40000000007 */
[----:B------:R-:W-:Y:S02]  /*12ba0*/  SEL R20, R20, 0xffffffe0, !P0 ;  /* 0xffffffe014147807 */ /* 0x000fe40004000000 */
[----:B------:R-:W-:Y:S01]  /*12bb0*/  ISETP.NE.AND P0, PT, R21, 0x3, PT ;  /* 0x000000031500780c */ /* 0x000fe20003f05270 */
[----:B------:R-:W-:Y:S01]  /*12bc0*/  STSM.16.M88.4 [R16], R12 ;  /* 0x0000000c10007844 */ /* 0x000fe20000000200 */
[----:B------:R-:W-:Y:S01]  /*12bd0*/  IADD3 R20, R37, R2, R20 ;  /* 0x0000000225147210 */ /* 0x000fe20007ffe014 */
[----:B------:R-:W-:-:S04]  /*12be0*/  VIADD R2, R2, 0x3000 ;  /* 0x0000300002027836 */ /* 0x000fc80000000000 */
[----:B------:R-:W-:Y:S01]  /*12bf0*/  IMAD.IADD R35, R20, 0x1, R35 ;  /* 0x0000000114237824 */ /* 0x000fe200078e0223 */
[----:B------:R-:W-:Y:S02]  /*12c00*/  LOP3.LUT R2, R2, R29, RZ, 0xfc, !PT ;  /* 0x0000001d02027212 */ /* 0x000fe400078efcff */
[C-C-:B0-----:R-:W-:Y:S02]  /*12c10*/  PRMT R4, R8.reuse, 0x6420, R9.reuse ;  /* 0x0000642008047816 */ /* 0x141fe40000000009 */
[----:B------:R-:W-:Y:S02]  /*12c20*/  PRMT R5, R8, 0x7531, R9 ;  /* 0x0000753108057816 */ /* 0x000fe40000000009 */
        /* <DEDUP_REMOVED lines=47> */
.L_x_1363:
[----:B-1----:R1:W-:Y:S01]  /*12f20*/  SYNCS.ARRIVE.TRANS64.A1T0 RZ, [R3+URZ+0x20850], RZ ;  /* 0x020850ff03ff79a7 */ /* 0x0023e2000810003f */
[----:B------:R-:W-:Y:S06]  /*12f30*/  BAR.SYNC.DEFER_BLOCKING 0x2, 0x80 ;  /* 0x0082000000007b1d */ /* 0x000fec0000010000 */
[----:B------:R-:W-:Y:S05]  /*12f40*/  @!P1 BRA `(.L_x_1364) ;  /* 0x0000000000049947 */ /* 0x000fea0003800000 */
[----:B------:R-:W-:Y:S01]  /*12f50*/  BPT.TRAP 0x1 ;  /* 0x000000040000795c */ /* 0x000fe20000300000 */
.L_x_1364:
[----:B------:R-:W2:Y:S01]  /*12f60*/  S2R R2, SR_CgaCtaId ;  /* 0x0000000000027919 */ /* 0x000ea20000008800 */
[----:B-1----:R-:W-:Y:S02]  /*12f70*/  VIADD R3, R3, 0x20880 ;  /* 0x0002088003037836 */ /* 0x002fe40000000000 */
[----:B------:R-:W-:-:S05]  /*12f80*/  VIADD R0, R0, 0x1 ;  /* 0x0000000100007836 */ /* 0x000fca0000000000 */
[----:B------:R-:W-:-:S04]  /*12f90*/  ISETP.NE.AND P0, PT, R0, 0x2, PT ;  /* 0x000000020000780c */ /* 0x000fc80003f05270 */
[----:B------:R-:W-:Y:S02]  /*12fa0*/  SEL R0, R0, RZ, P0 ;  /* 0x000000ff00007207 */ /* 0x000fe40000000000 */
[----:B--2---:R-:W-:Y:S01]  /*12fb0*/  PRMT R3, R2, 0x654, R3 ;  /* 0x0000065402037816 */ /* 0x004fe20000000003 */
[----:B------:R-:W-:-:S03]  /*12fc0*/  IMAD.MOV.U32 R2, RZ, RZ, RZ ;  /* 0x000000ffff027224 */ /* 0x000fc600078e00ff */
[----:B------:R1:W-:Y:S02]  /*12fd0*/  SYNCS.ARRIVE.TRANS64.RED.A1T0 RZ, [R3+URZ], RZ ;  /* 0x000000ff03ff79a7 */ /* 0x0003e4000810043f */
[----:B-1----:R-:W-:-:S04]  /*12fe0*/  SEL R3, RZ, 0x1, P0 ;  /* 0x00000001ff037807 */ /* 0x002fc80000000000 */
[----:B------:R-:W-:-:S07]  /*12ff0*/  LOP3.LUT R30, R30, R3, RZ, 0x3c, !PT ;  /* 0x000000031e1e7212 */ /* 0x000fce00078e3cff */
.L_x_1315:
[----:B0-----:R-:W0:Y:S01]  /*13000*/  S2R R4, SR_CgaCtaId ;  /* 0x0000000000047919 */ /* 0x001e220000008800 */
[----:B------:R-:W-:Y:S02]  /*13010*/  MOV R3, 0x400 ;  /* 0x0000040000037802 */ /* 0x000fe40000000f00 */
[----:B------:R-:W-:Y:S02]  /*13020*/  SHF.L.U32 R2, R2, 0x1f, RZ ;  /* 0x0000001f02027819 */ /* 0x000fe400000006ff */
[----:B0-----:R-:W-:-:S04]  /*13030*/  LEA R7, R4, R3, 0x18 ;  /* 0x0000000304077211 */ /* 0x001fc800078ec0ff */
[----:B------:R-:W0:Y:S02]  /*13040*/  SYNCS.PHASECHK.TRANS64.TRYWAIT P0, [R7+URZ+0x20820], R2 ;  /* 0x02082002070075a7 */ /* 0x000e24000800017f */
[----:B0-----:R-:W-:Y:S05]  /*13050*/  @!P0 BRA `(.L_x_1365) ;  /* 0x0000002400cc8947 */ /* 0x001fea0003800000 */
.L_x_1446:
[----:B------:R-:W1:Y:S02]  /*13060*/  S2R R3, SR_TID.X ;  /* 0x0000000000037919 */ /* 0x000e640000002100 */
[----:B-1----:R-:W-:-:S04]  /*13070*/  SHF.R.U32.HI R3, RZ, 0x5, R3 ;  /* 0x00000005ff037819 */ /* 0x002fc80000011603 */
[----:B------:R-:W-:-:S05]  /*13080*/  LOP3.LUT R3, R3, 0x3, RZ, 0xc0, !PT ;  /* 0x0000000303037812 */ /* 0x000fca00078ec0ff */
[----:B0-----:R-:W0:Y:S02]  /*13090*/  SHFL.IDX PT, R2, R3, RZ, 0x1f ;  /* 0x00001fff03027589 */ /* 0x001e2400000e0000 */
[----:B0-----:R-:W-:-:S13]  /*130a0*/  ISETP.NE.AND P0, PT, R2, RZ, PT ;  /* 0x000000ff0200720c */ /* 0x001fda0003f05270 */
        /* <DEDUP_REMOVED lines=8> */
.L_x_1366:
[----:B------:R-:W-:Y:S01]  /*13130*/  IMAD R5, R0, 0x8, R7 ;  /* 0x0000000800057824 */ /* 0x000fe200078e0207 */
[----:B------:R-:W-:Y:S01]  /*13140*/  SHF.L.U32 R2, R30, 0x1f, RZ ;  /* 0x0000001f1e027819 */ /* 0x000fe200000006ff */
[----:B------:R-:W-:-:S03]  /*13150*/  VIADD R0, R0, 0x1 ;  /* 0x0000000100007836 */ /* 0x000fc60000000000 */
[----:B------:R-:W0:Y:S02]  /*13160*/  SYNCS.PHASECHK.TRANS64.TRYWAIT P1, [R5+URZ+0x20840], R2 ;  /* 0x02084002050075a7 */ /* 0x000e24000802017f */
[----:B------:R-:W-:-:S04]  /*13170*/  ISETP.NE.AND P2, PT, R0, 0x2, PT ;  /* 0x000000020000780c */ /* 0x000fc80003f45270 */
[----:B------:R-:W-:Y:S01]  /*13180*/  SEL R3, RZ, 0x1, P2 ;  /* 0x00000001ff037807 */ /* 0x000fe20001000000 */
[----:B0-----:R-:W-:Y:S08]  /*13190*/  @!P1 BRA `(.L_x_1367) ;  /* 0x0000002400909947 */ /* 0x001ff00003800000 */
.L_x_1447:
[----:B------:R-:W-:Y:S02]  /*131a0*/  SEL R0, R0, RZ, P2 ;  /* 0x000000ff00007207 */ /* 0x000fe40001000000 */
[----:B------:R-:W-:Y:S01]  /*131b0*/  LOP3.LUT R3, R30, R3, RZ, 0x3c, !PT ;  /* 0x000000031e037212 */ /* 0x000fe200078e3cff */
[----:B------:R-:W-:Y:S06]  /*131c0*/  @!P0 BRA `(.L_x_1368) ;  /* 0x0000000000048947 */ /* 0x000fec0003800000 */
[----:B------:R-:W-:Y:S01]  /*131d0*/  BPT.TRAP 0x1 ;  /* 0x000000040000795c */ /* 0x000fe20000300000 */
.L_x_1368:
[----:B------:R-:W-:Y:S01]  /*131e0*/  IMAD R7, R0, 0x8, R7 ;  /* 0x0000000800077824 */ /* 0x000fe200078e0207 */
[----:B------:R-:W-:-:S04]  /*131f0*/  SHF.L.U32 R0, R3, 0x1f, RZ ;  /* 0x0000001f03007819 */ /* 0x000fc800000006ff */
[----:B------:R-:W1:Y:S02]  /*13200*/  SYNCS.PHASECHK.TRANS64.TRYWAIT P1, [R7+URZ+0x20840], R0 ;  /* 0x02084000070075a7 */ /* 0x000e64000802017f */
[----:B-1----:R-:W-:Y:S05]  /*13210*/  @!P1 BRA `(.L_x_1369) ;  /* 0x0000002400849947 */ /* 0x002fea0003800000 */
.L_x_1448:
[----:B------:R-:W-:Y:S05]  /*13220*/  @!P0 BRA `(.L_x_1370) ;  /* 0x0000000000048947 */ /* 0x000fea0003800000 */
[----:B------:R-:W-:Y:S01]  /*13230*/  BPT.TRAP 0x1 ;  /* 0x000000040000795c */ /* 0x000fe20000300000 */
.L_x_1370:
[----:B------:R-:W2:Y:S02]  /*13240*/  SYNCS.PHASECHK.TRANS64.TRYWAIT P1, [R5+URZ+0x20860], R2 ;  /* 0x02086002050075a7 */ /* 0x000ea4000802017f */
[----:B--2---:R-:W-:Y:S05]  /*13250*/  @!P1 BRA `(.L_x_1371) ;  /* 0x0000002400889947 */ /* 0x004fea0003800000 */
.L_x_1449:
[----:B------:R-:W-:Y:S05]  /*13260*/  @!P0 BRA `(.L_x_1372) ;  /* 0x0000000000048947 */ /* 0x000fea0003800000 */
[----:B------:R-:W-:Y:S01]  /*13270*/  BPT.TRAP 0x1 ;  /* 0x000000040000795c */ /* 0x000fe20000300000 */
.L_x_1372:
[----:B------:R-:W3:Y:S02]  /*13280*/  SYNCS.PHASECHK.TRANS64.TRYWAIT P1, [R7+URZ+0x20860], R0 ;  /* 0x02086000070075a7 */ /* 0x000ee4000802017f */
[----:B---3--:R-:W-:Y:S05]  /*13290*/  @!P1 BRA `(.L_x_1373) ;  /* 0x00000024008c9947 */ /* 0x008fea0003800000 */
.L_x_1450:
[----:B------:R-:W-:Y:S05]  /*132a0*/  @!P0 BRA `(.L_x_1374) ;  /* 0x0000000000048947 */ /* 0x000fea0003800000 */
[----:B------:R-:W-:Y:S01]  /*132b0*/  BPT.TRAP 0x1 ;  /* 0x000000040000795c */ /* 0x000fe20000300000 */
.L_x_1374:
[----:B------:R-:W4:Y:S02]  /*132c0*/  SYNCS.PHASECHK.TRANS64.TRYWAIT P1, [R5+URZ+0x20880], R2 ;  /* 0x02088002050075a7 */ /* 0x000f24000802017f */
[----:B----4-:R-:W-:Y:S05]  /*132d0*/  @!P1 BRA `(.L_x_1375) ;  /* 0x0000002400909947 */ /* 0x010fea0003800000 */
.L_x_1451:
[----:B------:R-:W-:Y:S05]  /*132e0*/  @!P0 BRA `(.L_x_1376) ;  /* 0x0000000000048947 */ /* 0x000fea0003800000 */
[----:B------:R-:W-:Y:S01]  /*132f0*/  BPT.TRAP 0x1 ;  /* 0x000000040000795c */ /* 0x000fe20000300000 */
.L_x_1376:
[----:B------:R0:W0:Y:S02]  /*13300*/  SYNCS.PHASECHK.TRANS64.TRYWAIT P0, [R7+URZ+0x20880], R0 ;  /* 0x02088000070075a7 */ /* 0x000024000800017f */
[----:B0-----:R-:W-:Y:S05]  /*13310*/  @!P0 NANOSLEEP.SYNCS 0x989680 ;  /* 0x009896800000895d */ /* 0x001fea0003900000 */
[----:B------:R-:W0:Y:S02]  /*13320*/  @!P0 SYNCS.PHASECHK.TRANS64 P0, [R7+URZ+0x20880], R0 ;  /* 0x02088000070085a7 */ /* 0x000e24000800007f */
[----:B0-----:R-:W-:Y:S05]  /*13330*/  @!P0 BRA `(.L_x_1376) ;  /* 0xfffffffc00f08947 */ /* 0x001fea000383ffff */
.L_x_1223:
[----:B------:R-:W-:Y:S05]  /*13340*/  BSYNC B6 ;  /* 0x0000000000067941 */ /* 0x000fea0003800000 */
.L_x_1220:
[----:B------:R-:W-:Y:S05]  /*13350*/  EXIT ;  /* 0x000000000000794d */ /* 0x000fea0003800000 */
.L_x_1233:
[----:B0-----:R-:W-:-:S04]  /*13360*/  IMAD.U32 R3, RZ, RZ, UR41 ;  /* 0x00000029ff037e24 */ /* 0x001fc8000f8e00ff */
[----:B------:R0:W1:Y:S03]  /*13370*/  SYNCS.PHASECHK.TRANS64.TRYWAIT P0, [R3+URZ+0x20800], R10 ;  /* 0x0208000a030075a7 */ /* 0x000066000800017f */
[----:B-1----:R-:W-:Y:S05]  /*13380*/  @!P0 NANOSLEEP.SYNCS 0x989680 ;  /* 0x009896800000895d */ /* 0x002fea0003900000 */
[----:B------:R-:W1:Y:S02]  /*13390*/  @!P0 SYNCS.PHASECHK.TRANS64 P0, [R3+URZ+0x20800], R10 ;  /* 0x0208000a030085a7 */ /* 0x000e64000800007f */
[----:B-1----:R-:W-:Y:S05]  /*133a0*/  @!P0 BRA `(.L_x_1233) ;  /* 0xfffffffc00ec8947 */ /* 0x002fea000383ffff */
[----:B------:R-:W-:Y:S05]  /*133b0*/  BRA `(.L_x_1377) ;  /* 0xfffffee800187947 */ /* 0x000fea000383ffff */
.L_x_1237:
[----:B0-----:R-:W-:-:S04]  /*133c0*/  IMAD.U32 R3, RZ, RZ, UR41 ;  /* 0x00000029ff037e24 */ /* 0x001fc8000f8e00ff */
[----:B------:R0:W1:Y:S03]  /*133d0*/  SYNCS.PHASECHK.TRANS64.TRYWAIT P0, [R3+URZ+0x20830], R10 ;  /* 0x0208300a030075a7 */ /* 0x000066000800017f */
[----:B-1----:R-:W-:Y:S05]  /*133e0*/  @!P0 NANOSLEEP.SYNCS 0x989680 ;  /* 0x009896800000895d */ /* 0x002fea0003900000 */
[----:B------:R-:W1:Y:S02]  /*133f0*/  @!P0 SYNCS.PHASECHK.TRANS64 P0, [R3+URZ+0x20830], R10 ;  /* 0x0208300a030085a7 */ /* 0x000e64000800007f */
[----:B-1----:R-:W-:Y:S05]  /*13400*/  @!P0 BRA `(.L_x_1237) ;  /* 0xfffffffc00ec8947 */ /* 0x002fea000383ffff */
[----:B------:R-:W-:Y:S05]  /*13410*/  BRA `(.L_x_1236) ;  /* 0xfffffee800387947 */ /* 0x000fea000383ffff */
.L_x_1250:
[----:B-1----:R-:W-:-:S04]  /*13420*/  IMAD.U32 R11, RZ, RZ, UR41 ;  /* 0x00000029ff0b7e24 */ /* 0x002fc8000f8e00ff */
[----:B------:R1:W2:Y:S03]  /*13430*/  SYNCS.PHASECHK.TRANS64.TRYWAIT P0, [R11+URZ+0x20850], R10 ;  /* 0x0208500a0b0075a7 */ /* 0x0002a6000800017f */
[----:B--2---:R-:W-:Y:S05]  /*13440*/  @!P0 NANOSLEEP.SYNCS 0x989680 ;  /* 0x009896800000895d */ /* 0x004fea0003900000 */
[----:B------:R-:W2:Y:S02]  /*13450*/  @!P0 SYNCS.PHASECHK.TRANS64 P0, [R11+URZ+0x20850], R10 ;  /* 0x0208500a0b0085a7 */ /* 0x000ea4000800007f */
[----:B--2---:R-:W-:Y:S05]  /*13460*/  @!P0 BRA `(.L_x_1250) ;  /* 0xfffffffc00ec8947 */ /* 0x004fea000383ffff */
[----:B------:R-:W-:Y:S05]  /*13470*/  BRA `(.L_x_1249) ;  /* 0xffffff04009c7947 */ /* 0x000fea000383ffff */
.L_x_1259:
[----:B--2---:R-:W-:-:S04]  /*13480*/  IMAD.U32 R8, RZ, RZ, UR57 ;  /* 0x00000039ff087e24 */ /* 0x004fc8000f8e00ff */
[----:B------:R2:W3:Y:S03]  /*13490*/  SYNCS.PHASECHK.TRANS64.TRYWAIT P0, [R8+URZ+0x20830], R11 ;  /* 0x0208300b080075a7 */ /* 0x0004e6000800017f */
[----:B---3--:R-:W-:Y:S05]  /*134a0*/  @!P0 NANOSLEEP.SYNCS 0x989680 ;  /* 0x009896800000895d */ /* 0x008fea0003900000 */
[----:B------:R-:W3:Y:S02]  /*134b0*/  @!P0 SYNCS.PHASECHK.TRANS64 P0, [R8+URZ+0x20830], R11 ;  /* 0x0208300b080085a7 */ /* 0x000ee4000800007f */
[----:B---3--:R-:W-:Y:S05]  /*134c0*/  @!P0 BRA `(.L_x_1259) ;  /* 0xfffffffc00ec8947 */ /* 0x008fea000383ffff */
[----:B------:R-:W-:Y:S05]  /*134d0*/  BRA `(.L_x_1258) ;  /* 0xffffff0800e47947 */ /* 0x000fea000383ffff */
.L_x_1272:
[----:B--2---:R-:W-:-:S04]  /*134e0*/  IMAD.U32 R12, RZ, RZ, UR57 ;  /* 0x00000039ff0c7e24 */ /* 0x004fc8000f8e00ff */
[----:B------:R2:W3:Y:S03]  /*134f0*/  SYNCS.PHASECHK.TRANS64.TRYWAIT P0, [R12+URZ+0x20850], R11 ;  /* 0x0208500b0c0075a7 */ /* 0x0004e6000800017f */
[----:B---3--:R-:W-:Y:S05]  /*13500*/  @!P0 NANOSLEEP.SYNCS 0x989680 ;  /* 0x009896800000895d */ /* 0x008fea0003900000 */
[----:B------:R-:W3:Y:S02]  /*13510*/  @!P0 SYNCS.PHASECHK.TRANS64 P0, [R12+URZ+0x20850], R11 ;  /* 0x0208500b0c0085a7 */ /* 0x000ee4000800007f */
[----:B---3--:R-:W-:Y:S05]  /*13520*/  @!P0 BRA `(.L_x_1272) ;  /* 0xfffffffc00ec8947 */ /* 0x008fea000383ffff */
[----:B------:R-:W-:Y:S05]  /*13530*/  BRA `(.L_x_1271) ;  /* 0xffffff2c00007947 */ /* 0x000fea000383ffff */
.L_x_1282:
[----:B--2---:R-:W-:-:S04]  /*13540*/  IMAD.U32 R8, RZ, RZ, UR51 ;  /* 0x00000033ff087e24 */ /* 0x004fc8000f8e00ff */
[----:B------:R2:W3:Y:S03]  /*13550*/  SYNCS.PHASECHK.TRANS64.TRYWAIT P1, [R8+URZ+0x20830], R9 ;  /* 0x02083009080075a7 */ /* 0x0004e6000802017f */
[----:B---3--:R-:W-:Y:S05]  /*13560*/  @!P1 NANOSLEEP.SYNCS 0x989680 ;  /* 0x009896800000995d */ /* 0x008fea0003900000 */
[----:B------:R-:W3:Y:S02]  /*13570*/  @!P1 SYNCS.PHASECHK.TRANS64 P1, [R8+URZ+0x20830], R9 ;  /* 0x02083009080095a7 */ /* 0x000ee4000802007f */
[----:B---3--:R-:W-:Y:S05]  /*13580*/  @!P1 BRA `(.L_x_1282) ;  /* 0xfffffffc00ec9947 */ /* 0x008fea000383ffff */
[----:B------:R-:W-:Y:S05]  /*13590*/  BRA `(.L_x_1281) ;  /* 0xffffff30004c7947 */ /* 0x000fea000383ffff */
.L_x_1287:
[----:B0-----:R-:W-:-:S04]  /*135a0*/  IMAD.U32 R12, RZ, RZ, UR51 ;  /* 0x00000033ff0c7e24 */ /* 0x001fc8000f8e00ff */
[----:B------:R0:W2:Y:S03]  /*135b0*/  SYNCS.PHASECHK.TRANS64.TRYWAIT P1, [R12+URZ+0x20850], R9 ;  /* 0x020850090c0075a7 */ /* 0x0000a6000802017f */
[----:B--2---:R-:W-:Y:S05]  /*135c0*/  @!P1 NANOSLEEP.SYNCS 0x989680 ;  /* 0x009896800000995d */ /* 0x004fea0003900000 */
[----:B------:R-:W2:Y:S02]  /*135d0*/  @!P1 SYNCS.PHASECHK.TRANS64 P1, [R12+URZ+0x20850], R9 ;  /* 0x020850090c0095a7 */ /* 0x000ea4000802007f */
[----:B--2---:R-:W-:Y:S05]  /*135e0*/  @!P1 BRA `(.L_x_1287) ;  /* 0xfffffffc00ec9947 */ /* 0x004fea000383ffff */
[----:B------:R-:W-:Y:S05]  /*135f0*/  BRA `(.L_x_1286) ;  /* 0xffffff4400a47947 */ /* 0x000fea000383ffff */
.L_x_1294:
[----:B-1----:R-:W-:-:S04]  /*13600*/  IMAD.U32 R8, RZ, RZ, UR57 ;  /* 0x00000039ff087e24 */ /* 0x002fc8000f8e00ff */
[----:B------:R1:W2:Y:S03]  /*13610*/  SYNCS.PHASECHK.TRANS64.TRYWAIT P0, [R8+URZ+0x20830], R9 ;  /* 0x02083009080075a7 */ /* 0x0002a6000800017f */
[----:B--2---:R-:W-:Y:S05]  /*13620*/  @!P0 NANOSLEEP.SYNCS 0x989680 ;  /* 0x009896800000895d */ /* 0x004fea0003900000 */
[----:B------:R-:W2:Y:S02]  /*13630*/  @!P0 SYNCS.PHASECHK.TRANS64 P0, [R8+URZ+0x20830], R9 ;  /* 0x02083009080085a7 */ /* 0x000ea4000800007f */
[----:B--2---:R-:W-:Y:S05]  /*13640*/  @!P0 BRA `(.L_x_1294) ;  /* 0xfffffffc00ec8947 */ /* 0x004fea000383ffff */
[----:B------:R-:W-:Y:S05]  /*13650*/  BRA `(.L_x_1293) ;  /* 0xffffff4800487947 */ /* 0x000fea000383ffff */
.L_x_1307:
[----:B-1----:R-:W-:-:S04]  /*13660*/  IMAD.U32 R12, RZ, RZ, UR57 ;  /* 0x00000039ff0c7e24 */ /* 0x002fc8000f8e00ff */
[----:B------:R1:W3:Y:S03]  /*13670*/  SYNCS.PHASECHK.TRANS64.TRYWAIT P0, [R12+URZ+0x20850], R9 ;  /* 0x020850090c0075a7 */ /* 0x0002e6000800017f */
[----:B---3--:R-:W-:Y:S05]  /*13680*/  @!P0 NANOSLEEP.SYNCS 0x989680 ;  /* 0x009896800000895d */ /* 0x008fea0003900000 */
[----:B------:R-:W3:Y:S02]  /*13690*/  @!P0 SYNCS.PHASECHK.TRANS64 P0, [R12+URZ+0x20850], R9 ;  /* 0x020850090c0085a7 */ /* 0x000ee4000800007f */
[----:B---3--:R-:W-:Y:S05]  /*136a0*/  @!P0 BRA `(.L_x_1307) ;  /* 0xfffffffc00ec8947 */ /* 0x008fea000383ffff */
[----:B------:R-:W-:Y:S05]  /*136b0*/  BRA `(.L_x_1306) ;  /* 0xffffff68005c7947 */ /* 0x000fea000383ffff */
.L_x_1327:
[----:B------:R-:W-:Y:S02]  /*136c0*/  IMAD.MOV.U32 R13, RZ, RZ, R25 ;  /* 0x000000ffff0d7224 */ /* 0x000fe400078e0019 */
[----:B------:R-:W-:Y:S02]  /*136d0*/  IMAD.MOV.U32 R12, RZ, RZ, RZ ;  /* 0x000000ffff0c7224 */ /* 0x000fe400078e00ff */
[----:B------:R-:W-:Y:S02]  /*136e0*/  IMAD.MOV.U32 R11, RZ, RZ, 0x1f ;  /* 0x0000001fff0b7424 */ /* 0x000fe400078e00ff */
[----:B------:R-:W-:-:S07]  /*136f0*/  IMAD.MOV.U32 R15, RZ, RZ, -0x1 ;  /* 0xffffffffff0f7424 */ /* 0x000fce00078e00ff */
[----:B-----5:R-:W-:Y:S05]  /*13700*/  WARPSYNC.COLLECTIVE R15, `(.L_x_1378) ;  /* 0x000000000f087348 */ /* 0x020fea0003c00000 */
[----:B------:R0:W1:Y:S02]  /*13710*/  SHFL.IDX P6, R14, R13, R12, R11 ;  /* 0x0000000c0d0e7389 */ /* 0x00006400000c000b */
[----:B01---5:R-:W-:Y:S01]  /*13720*/  ENDCOLLECTIVE ;  /* 0x000000000000791b */ /* 0x023fe20003800000 */
.L_x_1378:
[----:B------:R-:W-:Y:S05]  /*13730*/  BRA `(.L_x_1379) ;  /* 0xffffffc400b07947 */ /* 0x000fea000383ffff */
.L_x_1329:
[----:B0-----:R0:W1:Y:S02]  /*13740*/  SYNCS.PHASECHK.TRANS64.TRYWAIT P0, [R19+URZ+0x20880], R20 ;  /* 0x02088014130075a7 */ /* 0x001064000800017f */
[----:B-1----:R-:W-:Y:S05]  /*13750*/  @!P0 NANOSLEEP.SYNCS 0x989680 ;  /* 0x009896800000895d */ /* 0x002fea0003900000 */
[----:B------:R-:W1:Y:S02]  /*13760*/  @!P0 SYNCS.PHASECHK.TRANS64 P0, [R19+URZ+0x20880], R20 ;  /* 0x02088014130085a7 */ /* 0x000e64000800007f */
[----:B-1----:R-:W-:Y:S05]  /*13770*/  @!P0 BRA `(.L_x_1329) ;  /* 0xfffffffc00f08947 */ /* 0x002fea000383ffff */
[----:B------:R-:W-:Y:S05]  /*13780*/  BRA `(.L_x_1380) ;  /* 0xffffffc8001c7947 */ /* 0x000fea000383ffff */
.L_x_1330:
        /* <DEDUP_REMOVED lines=8> */
.L_x_1382:
[----:B------:R-:W-:Y:S05]  /*13810*/  BSYNC B0 ;  /* 0x0000000000007941 */ /* 0x000fea0003800000 */
.L_x_1381:
[----:B------:R-:W-:Y:S01]  /*13820*/  IMAD.MOV.U32 R13, RZ, RZ, R5 ;  /* 0x000000ffff0d7224 */ /* 0x000fe200078e0005 */
[----:B------:R-:W0:Y:S01]  /*13830*/  LDC R24, c[0x0][0x2f4] ;  /* 0x0000bd00ff187b82 */ /* 0x000e220000000800 */
[----:B------:R-:W-:Y:S01]  /*13840*/  IMAD.MOV.U32 R12, RZ, RZ, RZ ;  /* 0x000000ffff0c7224 */ /* 0x000fe200078e00ff */
[C---:B------:R-:W-:Y:S01]  /*13850*/  ISETP.GE.AND P1, PT, R6.reuse, 0x21, PT ;  /* 0x000000210600780c */ /* 0x040fe20003f26270 */
[----:B------:R-:W-:Y:S01]  /*13860*/  IMAD.MOV.U32 R11, RZ, RZ, 0x181f ;  /* 0x0000181fff0b7424 */ /* 0x000fe200078e00ff */
[----:B------:R-:W-:Y:S01]  /*13870*/  ISETP.GE.AND P5, PT, R6, 0x31, PT ;  /* 0x000000310600780c */ /* 0x000fe20003fa6270 */
[----:B------:R-:W-:Y:S02]  /*13880*/  IMAD.MOV.U32 R15, RZ, RZ, -0x1 ;  /* 0xffffffffff0f7424 */ /* 0x000fe400078e00ff */
[----:B------:R-:W-:Y:S02]  /*13890*/  IMAD.MOV.U32 R3, RZ, RZ, R14 ;  /* 0x000000ffff037224 */ /* 0x000fe400078e000e */
[----:B------:R-:W-:-:S08]  /*138a0*/  VIADD R28, R36, UR46 ;  /* 0x0000002e241c7c36 */ /* 0x000fd00008000000 */
[----:B0-----:R-:W-:Y:S05]  /*138b0*/  WARPSYNC.COLLECTIVE R15, `(.L_x_1383) ;  /* 0x000000000f087348 */ /* 0x001fea0003c00000 */
[----:B------:R1:W2:Y:S02]  /*138c0*/  SHFL.IDX P6, R14, R13, R12, R11 ;  /* 0x0000000c0d0e7389 */ /* 0x0002a400000c000b */
[----:B012---:R-:W-:Y:S01]  /*138d0*/  ENDCOLLECTIVE ;  /* 0x000000000000791b */ /* 0x007fe20003800000 */
.L_x_1383:
[CC--:B------:R-:W-:Y:S01]  /*138e0*/  ISETP.GE.AND P3, PT, R21.reuse, R24.reuse, PT ;  /* 0x000000181500720c */ /* 0x0c0fe20003f66270 */
[----:B------:R-:W-:Y:S01]  /*138f0*/  IMAD.MOV.U32 R13, RZ, RZ, R7 ;  /* 0x000000ffff0d7224 */ /* 0x000fe200078e0007 */
[----:B------:R-:W-:Y:S01]  /*13900*/  ISETP.GE.AND P2, PT, R18, R24, PT ;  /* 0x000000181200720c */ /* 0x000fe20003f46270 */
[----:B------:R-:W-:Y:S01]  /*13910*/  IMAD.MOV.U32 R12, RZ, RZ, 0x1 ;  /* 0x00000001ff0c7424 */ /* 0x000fe200078e00ff */
[----:B------:R-:W-:-:S13]  /*13920*/  IADD3 R2, P0, R21, R14, RZ ;  /* 0x0000000e15027210 */ /* 0x000fda0007f1e0ff */
[----:B------:R-:W-:Y:S05]  /*13930*/  WARPSYNC.COLLECTIVE R15, `(.L_x_1384) ;  /* 0x000000000f087348 */ /* 0x000fea0003c00000 */
[----:B------:R0:W1:Y:S02]  /*13940*/  SHFL.IDX P6, R14, R13, R12, R11 ;  /* 0x0000000c0d0e7389 */ /* 0x00006400000c000b */
[----:B01----:R-:W-:Y:S01]  /*13950*/  ENDCOLLECTIVE ;  /* 0x000000000000791b */ /* 0x003fe20003800000 */
.L_x_1384:
        /* <DEDUP_REMOVED lines=13> */
.L_x_1385:
[----:B------:R-:W-:Y:S02]  /*13a30*/  IMAD.MOV.U32 R13, RZ, RZ, R7 ;  /* 0x000000ffff0d7224 */ /* 0x000fe400078e0007 */
[----:B------:R-:W-:Y:S01]  /*13a40*/  IMAD.MOV.U32 R12, RZ, RZ, 0x2 ;  /* 0x00000002ff0c7424 */ /* 0x000fe200078e00ff */
[----:B------:R-:W-:-:S13]  /*13a50*/  IADD3 R2, P0, R21, R14, RZ ;  /* 0x0000000e15027210 */ /* 0x000fda0007f1e0ff */
[----:B------:R-:W-:Y:S05]  /*13a60*/  WARPSYNC.COLLECTIVE R15, `(.L_x_1386) ;  /* 0x000000000f087348 */ /* 0x000fea0003c00000 */
[----:B------:R0:W1:Y:S02]  /*13a70*/  SHFL.IDX P6, R14, R13, R12, R11 ;  /* 0x0000000c0d0e7389 */ /* 0x00006400000c000b */
[----:B01----:R-:W-:Y:S01]  /*13a80*/  ENDCOLLECTIVE ;  /* 0x000000000000791b */ /* 0x003fe20003800000 */
.L_x_1386:
        /* <DEDUP_REMOVED lines=13> */
.L_x_1387:
[----:B------:R-:W-:Y:S02]  /*13b60*/  IMAD.MOV.U32 R13, RZ, RZ, R7 ;  /* 0x000000ffff0d7224 */ /* 0x000fe400078e0007 */
[----:B------:R-:W-:Y:S01]  /*13b70*/  IMAD.MOV.U32 R12, RZ, RZ, 0x3 ;  /* 0x00000003ff0c7424 */ /* 0x000fe200078e00ff */
[----:B------:R-:W-:-:S13]  /*13b80*/  IADD3 R2, P0, R21, R14, RZ ;  /* 0x0000000e15027210 */ /* 0x000fda0007f1e0ff */
[----:B------:R-:W-:Y:S05]  /*13b90*/  WARPSYNC.COLLECTIVE R15, `(.L_x_1388) ;  /* 0x000000000f087348 */ /* 0x000fea0003c00000 */
[----:B------:R0:W1:Y:S02]  /*13ba0*/  SHFL.IDX P6, R14, R13, R12, R11 ;  /* 0x0000000c0d0e7389 */ /* 0x00006400000c000b */
[----:B01----:R-:W-:Y:S01]  /*13bb0*/  ENDCOLLECTIVE ;  /* 0x000000000000791b */ /* 0x003fe20003800000 */
.L_x_1388:
        /* <DEDUP_REMOVED lines=12> */
.L_x_1389:
[----:B------:R-:W-:Y:S01]  /*13c80*/  @!PT LDS RZ, [RZ] ;  /* 0x00000000fffff984 */ /* 0x000fe20000000800 */
[----:B------:R-:W-:Y:S01]  /*13c90*/  @!PT LDS RZ, [RZ] ;  /* 0x00000000fffff984 */ /* 0x000fe20000000800 */
[----:B------:R-:W-:Y:S01]  /*13ca0*/  @!PT LDS RZ, [RZ] ;  /* 0x00000000fffff984 */ /* 0x000fe20000000800 */
[----:B------:R0:W-:Y:S01]  /*13cb0*/  LDGSTS.E.BYPASS.LTC128B.128 [R28+0xb400], desc[UR52][R2.64+0x80], !P0 ;  /* 0x0b400080021c7fae */ /* 0x0001e2000c101d74 */
[----:B------:R-:W-:Y:S01]  /*13cc0*/  ISETP.GE.AND P0, PT, R6, 0x11, PT ;  /* 0x000000110600780c */ /* 0x000fe20003f06270 */
[----:B------:R-:W-:-:S12]  /*13cd0*/  BRA `(.L_x_1390) ;  /* 0xffffffc400d47947 */ /* 0x000fd8000383ffff */
.L_x_1333:
[----:B0-----:R0:W1:Y:S02]  /*13ce0*/  SYNCS.PHASECHK.TRANS64.TRYWAIT P2, [R19+URZ+0x20840], R20 ;  /* 0x02084014130075a7 */ /* 0x001064000804017f */
[----:B-1----:R-:W-:Y:S05]  /*13cf0*/  @!P2 NANOSLEEP.SYNCS 0x989680 ;  /* 0x009896800000a95d */ /* 0x002fea0003900000 */
[----:B------:R-:W1:Y:S02]  /*13d00*/  @!P2 SYNCS.PHASECHK.TRANS64 P2, [R19+URZ+0x20840], R20 ;  /* 0x020840141300a5a7 */ /* 0x000e64000804007f */
[----:B-1----:R-:W-:Y:S05]  /*13d10*/  @!P2 BRA `(.L_x_1333) ;  /* 0xfffffffc00f0a947 */ /* 0x002fea000383ffff */
[----:B------:R-:W-:Y:S05]  /*13d20*/  BRA `(.L_x_1391) ;  /* 0xffffffc8001c7947 */ /* 0x000fea000383ffff */
.L_x_1334:
        /* <DEDUP_REMOVED lines=8> */
.L_x_1393:
[----:B------:R-:W-:Y:S05]  /*13db0*/  BSYNC B0 ;  /* 0x0000000000007941 */ /* 0x000fea0003800000 */
.L_x_1392:
        /* <DEDUP_REMOVED lines=8> */
.L_x_1394:
[----:B------:R-:W-:Y:S02]  /*13e40*/  IMAD.MOV.U32 R13, RZ, RZ, R4 ;  /* 0x000000ffff0d7224 */ /* 0x000fe400078e0004 */
[----:B------:R-:W-:Y:S01]  /*13e50*/  IMAD.MOV.U32 R12, RZ, RZ, 0x1 ;  /* 0x00000001ff0c7424 */ /* 0x000fe200078e00ff */
[C---:B------:R-:W-:Y:S02]  /*13e60*/  ISETP.GE.AND P6, PT, R25.reuse, R6, PT ;  /* 0x000000061900720c */ /* 0x040fe40003fc6270 */
[----:B------:R-:W-:-:S05]  /*13e70*/  @P4 IADD3 R14, P2, R25, R14, RZ ;  /* 0x0000000e190e4210 */ /* 0x000fca0007f5e0ff */
[----:B------:R-:W-:Y:S02]  /*13e80*/  @P4 IMAD.X R3, RZ, RZ, R2, P2 ;  /* 0x000000ffff034224 */ /* 0x000fe400010e0602 */
[----:B------:R-:W-:-:S05]  /*13e90*/  @P4 IMAD.MOV.U32 R2, RZ, RZ, R14 ;  /* 0x000000ffff024224 */ /* 0x000fca00078e000e */
[----:B------:R-:W-:Y:S01]  /*13ea0*/  @!PT LDS RZ, [RZ] ;  /* 0x00000000fffff984 */ /* 0x000fe20000000800 */
[----:B------:R-:W-:Y:S01]  /*13eb0*/  @!PT LDS RZ, [RZ] ;  /* 0x00000000fffff984 */ /* 0x000fe20000000800 */
[----:B------:R-:W-:Y:S01]  /*13ec0*/  @!PT LDS RZ, [RZ] ;  /* 0x00000000fffff984 */ /* 0x000fe20000000800 */
[----:B------:R0:W-:Y:S02]  /*13ed0*/  @P4 LDGSTS.E.BYPASS.LTC128B.128 [R28+0x18400], desc[UR52][R2.64], !P6 ;  /* 0x18400000021c4fae */ /* 0x0001e4000f101d74 */
[----:B0-----:R-:W-:Y:S05]  /*13ee0*/  WARPSYNC.COLLECTIVE R15, `(.L_x_1395) ;  /* 0x000000000f087348 */ /* 0x001fea0003c00000 */
[----:B------:R1:W2:Y:S02]  /*13ef0*/  SHFL.IDX P6, R14, R13, R12, R11 ;  /* 0x0000000c0d0e7389 */ /* 0x0002a400000c000b */
[----:B012---:R-:W-:Y:S01]  /*13f00*/  ENDCOLLECTIVE ;  /* 0x000000000000791b */ /* 0x007fe20003800000 */
.L_x_1395:
        /* <DEDUP_REMOVED lines=10> */
.L_x_1396:
[----:B------:R-:W-:Y:S02]  /*13fb0*/  IMAD.MOV.U32 R13, RZ, RZ, R4 ;  /* 0x000000ffff0d7224 */ /* 0x000fe400078e0004 */
[----:B------:R-:W-:Y:S01]  /*13fc0*/  IMAD.MOV.U32 R12, RZ, RZ, 0x2 ;  /* 0x00000002ff0c7424 */ /* 0x000fe200078e00ff */
[----:B------:R-:W-:-:S05]  /*13fd0*/  @P0 IADD3 R14, P2, R25, R14, RZ ;  /* 0x0000000e190e0210 */ /* 0x000fca0007f5e0ff */
[----:B------:R-:W-:-:S08]  /*13fe0*/  @P0 IMAD.MOV.U32 R2, RZ, RZ, R14 ;  /* 0x000000ffff020224 */ /* 0x000fd000078e000e */
[----:B------:R-:W-:Y:S05]  /*13ff0*/  WARPSYNC.COLLECTIVE R15, `(.L_x_1397) ;  /* 0x000000000f087348 */ /* 0x000fea0003c00000 */
[----:B------:R0:W1:Y:S02]  /*14000*/  SHFL.IDX P6, R14, R13, R12, R11 ;  /* 0x0000000c0d0e7389 */ /* 0x00006400000c000b */
[----:B01----:R-:W-:Y:S01]  /*14010*/  ENDCOLLECTIVE ;  /* 0x000000000000791b */ /* 0x003fe20003800000 */
.L_x_1397:
        /* <DEDUP_REMOVED lines=12> */
.L_x_1398:
[----:B------:R-:W-:Y:S02]  /*140e0*/  IMAD.MOV.U32 R13, RZ, RZ, R4 ;  /* 0x000000ffff0d7224 */ /* 0x000fe400078e0004 */
[----:B------:R-:W-:Y:S01]  /*140f0*/  IMAD.MOV.U32 R12, RZ, RZ, 0x3 ;  /* 0x00000003ff0c7424 */ /* 0x000fe200078e00ff */
[----:B------:R-:W-:-:S05]  /*14100*/  @P1 IADD3 R14, P0, R25, R14, RZ ;  /* 0x0000000e190e1210 */ /* 0x000fca0007f1e0ff */
[----:B------:R-:W-:-:S08]  /*14110*/  @P1 IMAD.MOV.U32 R2, RZ, RZ, R14 ;  /* 0x000000ffff021224 */ /* 0x000fd000078e000e */
[----:B------:R-:W-:Y:S05]  /*14120*/  WARPSYNC.COLLECTIVE R15, `(.L_x_1399) ;  /* 0x000000000f087348 */ /* 0x000fea0003c00000 */
[----:B------:R0:W1:Y:S02]  /*14130*/  SHFL.IDX P6, R14, R13, R12, R11 ;  /* 0x0000000c0d0e7389 */ /* 0x00006400000c000b */
[----:B01----:R-:W-:Y:S01]  /*14140*/  ENDCOLLECTIVE ;  /* 0x000000000000791b */ /* 0x003fe20003800000 */
.L_x_1399:
        /* <DEDUP_REMOVED lines=12> */
.L_x_1400:
[----:B------:R-:W-:Y:S05]  /*14210*/  BRA `(.L_x_1401) ;  /* 0xffffffc400b47947 */ /* 0x000fea000383ffff */
.L_x_1337:
[----:B------:R-:W-:Y:S02]  /*14220*/  IMAD.MOV.U32 R13, RZ, RZ, R4 ;  /* 0x000000ffff0d7224 */ /* 0x000fe400078e0004 */
[----:B------:R-:W-:Y:S02]  /*14230*/  IMAD.MOV.U32 R12, RZ, RZ, RZ ;  /* 0x000000ffff0c7224 */ /* 0x000fe400078e00ff */
[----:B------:R-:W-:Y:S02]  /*14240*/  IMAD.MOV.U32 R11, RZ, RZ, 0x181f ;  /* 0x0000181fff0b7424 */ /* 0x000fe400078e00ff */
[----:B------:R-:W-:Y:S02]  /*14250*/  IMAD.MOV.U32 R15, RZ, RZ, -0x1 ;  /* 0xffffffffff0f7424 */ /* 0x000fe400078e00ff */
[----:B------:R-:W-:-:S07]  /*14260*/  VIADD R6, R22, UR41 ;  /* 0x0000002916067c36 */ /* 0x000fce0008000000 */
[----:B------:R-:W-:Y:S05]  /*14270*/  WARPSYNC.COLLECTIVE R15, `(.L_x_1402) ;  /* 0x000000000f087348 */ /* 0x000fea0003c00000 */
[----:B------:R0:W1:Y:S02]  /*14280*/  SHFL.IDX P6, R14, R13, R12, R11 ;  /* 0x0000000c0d0e7389 */ /* 0x00006400000c000b */
[----:B01----:R-:W-:Y:S01]  /*14290*/  ENDCOLLECTIVE ;  /* 0x000000000000791b */ /* 0x003fe20003800000 */
.L_x_1402:
[----:B------:R-:W-:Y:S02]  /*142a0*/  VIADD R8, R6, 0x10 ;  /* 0x0000001006087836 */ /* 0x000fe40000000000 */
[----:B------:R-:W-:Y:S02]  /*142b0*/  IMAD.MOV.U32 R13, RZ, RZ, R0 ;  /* 0x000000ffff0d7224 */ /* 0x000fe400078e0000 */
[----:B------:R-:W-:-:S07]  /*142c0*/  IMAD.MOV.U32 R2, RZ, RZ, R14 ;  /* 0x000000ffff027224 */ /* 0x000fce00078e000e */
[----:B------:R-:W-:Y:S05]  /*142d0*/  WARPSYNC.COLLECTIVE R15, `(.L_x_1403) ;  /* 0x000000000f087348 */ /* 0x000fea0003c00000 */
[----:B------:R0:W1:Y:S02]  /*142e0*/  SHFL.IDX P6, R14, R13, R12, R11 ;  /* 0x0000000c0d0e7389 */ /* 0x00006400000c000b */
[----:B01----:R-:W-:Y:S01]  /*142f0*/  ENDCOLLECTIVE ;  /* 0x000000000000791b */ /* 0x003fe20003800000 */
.L_x_1403:
[----:B------:R-:W-:Y:S02]  /*14300*/  ULDC UR4, c[0x0][0x288] ;  /* 0x0000a20000047ab9 */ /* 0x000fe40000000800 */
[----:B------:R-:W-:-:S05]  /*14310*/  IMAD R5, R5, UR4, RZ ;  /* 0x0000000405057c24 */ /* 0x000fca000f8e02ff */
        /* <DEDUP_REMOVED lines=9> */
.L_x_1404:
        /* <DEDUP_REMOVED lines=12> */
.L_x_1405:
[----:B------:R-:W-:Y:S02]  /*14470*/  IMAD.MOV.U32 R13, RZ, RZ, R4 ;  /* 0x000000ffff0d7224 */ /* 0x000fe400078e0004 */
[----:B------:R-:W-:Y:S01]  /*14480*/  IMAD.MOV.U32 R12, RZ, RZ, 0x2 ;  /* 0x00000002ff0c7424 */ /* 0x000fe200078e00ff */
[----:B------:R-:W-:-:S05]  /*14490*/  @!P2 IADD3 R14, P3, R25, R14, RZ ;  /* 0x0000000e190ea210 */ /* 0x000fca0007f7e0ff */
[----:B------:R-:W-:-:S08]  /*144a0*/  @!P2 IMAD.MOV.U32 R2, RZ, RZ, R14 ;  /* 0x000000ffff02a224 */ /* 0x000fd000078e000e */
[----:B------:R-:W-:Y:S05]  /*144b0*/  WARPSYNC.COLLECTIVE R15, `(.L_x_1406) ;  /* 0x000000000f087348 */ /* 0x000fea0003c00000 */
[----:B------:R0:W1:Y:S02]  /*144c0*/  SHFL.IDX P6, R14, R13, R12, R11 ;  /* 0x0000000c0d0e7389 */ /* 0x00006400000c000b */
[----:B01----:R-:W-:Y:S01]  /*144d0*/  ENDCOLLECTIVE ;  /* 0x000000000000791b */ /* 0x003fe20003800000 */
.L_x_1406:
        /* <DEDUP_REMOVED lines=14> */
.L_x_1407:
[----:B------:R-:W-:Y:S02]  /*145c0*/  IMAD.MOV.U32 R13, RZ, RZ, R4 ;  /* 0x000000ffff0d7224 */ /* 0x000fe400078e0004 */
[----:B------:R-:W-:Y:S01]  /*145d0*/  IMAD.MOV.U32 R12, RZ, RZ, 0x3 ;  /* 0x00000003ff0c7424 */ /* 0x000fe200078e00ff */
[----:B------:R-:W-:-:S05]  /*145e0*/  @!P2 IADD3 R14, P3, R25, R14, RZ ;  /* 0x0000000e190ea210 */ /* 0x000fca0007f7e0ff */
[----:B------:R-:W-:-:S08]  /*145f0*/  @!P2 IMAD.MOV.U32 R2, RZ, RZ, R14 ;  /* 0x000000ffff02a224 */ /* 0x000fd000078e000e */
[----:B------:R-:W-:Y:S05]  /*14600*/  WARPSYNC.COLLECTIVE R15, `(.L_x_1408) ;  /* 0x000000000f087348 */ /* 0x000fea0003c00000 */
[----:B------:R0:W1:Y:S02]  /*14610*/  SHFL.IDX P6, R14, R13, R12, R11 ;  /* 0x0000000c0d0e7389 */ /* 0x00006400000c000b */
[----:B01----:R-:W-:Y:S01]  /*14620*/  ENDCOLLECTIVE ;  /* 0x000000000000791b */ /* 0x003fe20003800000 */
.L_x_1408:
        /* <DEDUP_REMOVED lines=14> */
.L_x_1409:
[----:B------:R-:W-:Y:S02]  /*14710*/  IMAD.MOV.U32 R13, RZ, RZ, R4 ;  /* 0x000000ffff0d7224 */ /* 0x000fe400078e0004 */
[----:B------:R-:W-:Y:S01]  /*14720*/  IMAD.MOV.U32 R12, RZ, RZ, 0x4 ;  /* 0x00000004ff0c7424 */ /* 0x000fe200078e00ff */
[----:B------:R-:W-:-:S05]  /*14730*/  @!P2 IADD3 R14, P3, R25, R14, RZ ;  /* 0x0000000e190ea210 */ /* 0x000fca0007f7e0ff */
[----:B------:R-:W-:-:S08]  /*14740*/  @!P2 IMAD.MOV.U32 R2, RZ, RZ, R14 ;  /* 0x000000ffff02a224 */ /* 0x000fd000078e000e */
[----:B------:R-:W-:Y:S05]  /*14750*/  WARPSYNC.COLLECTIVE R15, `(.L_x_1410) ;  /* 0x000000000f087348 */ /* 0x000fea0003c00000 */
[----:B------:R0:W1:Y:S02]  /*14760*/  SHFL.IDX P6, R14, R13, R12, R11 ;  /* 0x0000000c0d0e7389 */ /* 0x00006400000c000b */
[----:B01----:R-:W-:Y:S01]  /*14770*/  ENDCOLLECTIVE ;  /* 0x000000000000791b */ /* 0x003fe20003800000 */
.L_x_1410:
        /* <DEDUP_REMOVED lines=14> */
.L_x_1411:
[----:B------:R-:W-:Y:S02]  /*14860*/  IMAD.MOV.U32 R13, RZ, RZ, R4 ;  /* 0x000000ffff0d7224 */ /* 0x000fe400078e0004 */
[----:B------:R-:W-:Y:S01]  /*14870*/  IMAD.MOV.U32 R12, RZ, RZ, 0x5 ;  /* 0x00000005ff0c7424 */ /* 0x000fe200078e00ff */
[----:B------:R-:W-:-:S05]  /*14880*/  @!P2 IADD3 R14, P3, R25, R14, RZ ;  /* 0x0000000e190ea210 */ /* 0x000fca0007f7e0ff */
[----:B------:R-:W-:-:S08]  /*14890*/  @!P2 IMAD.MOV.U32 R2, RZ, RZ, R14 ;  /* 0x000000ffff02a224 */ /* 0x000fd000078e000e */
[----:B------:R-:W-:Y:S05]  /*148a0*/  WARPSYNC.COLLECTIVE R15, `(.L_x_1412) ;  /* 0x000000000f087348 */ /* 0x000fea0003c00000 */
[----:B------:R0:W1:Y:S02]  /*148b0*/  SHFL.IDX P6, R14, R13, R12, R11 ;  /* 0x0000000c0d0e7389 */ /* 0x00006400000c000b */
[----:B01----:R-:W-:Y:S01]  /*148c0*/  ENDCOLLECTIVE ;  /* 0x000000000000791b */ /* 0x003fe20003800000 */
.L_x_1412:
        /* <DEDUP_REMOVED lines=14> */
.L_x_1413:
[----:B------:R-:W-:Y:S02]  /*149b0*/  IMAD.MOV.U32 R13, RZ, RZ, R4 ;  /* 0x000000ffff0d7224 */ /* 0x000fe400078e0004 */
[----:B------:R-:W-:Y:S01]  /*149c0*/  IMAD.MOV.U32 R12, RZ, RZ, 0x6 ;  /* 0x00000006ff0c7424 */ /* 0x000fe200078e00ff */
[----:B------:R-:W-:-:S05]  /*149d0*/  @!P2 IADD3 R14, P3, R25, R14, RZ ;  /* 0x0000000e190ea210 */ /* 0x000fca0007f7e0ff */
[----:B------:R-:W-:-:S08]  /*149e0*/  @!P2 IMAD.MOV.U32 R2, RZ, RZ, R14 ;  /* 0x000000ffff02a224 */ /* 0x000fd000078e000e */
[----:B------:R-:W-:Y:S05]  /*149f0*/  WARPSYNC.COLLECTIVE R15, `(.L_x_1414) ;  /* 0x000000000f087348 */ /* 0x000fea0003c00000 */
[----:B------:R0:W1:Y:S02]  /*14a00*/  SHFL.IDX P6, R14, R13, R12, R11 ;  /* 0x0000000c0d0e7389 */ /* 0x00006400000c000b */
[----:B01----:R-:W-:Y:S01]  /*14a10*/  ENDCOLLECTIVE ;  /* 0x000000000000791b */ /* 0x003fe20003800000 */
.L_x_1414:
        /* <DEDUP_REMOVED lines=13> */
.L_x_1415:
[----:B------:R-:W-:Y:S02]  /*14af0*/  IMAD.MOV.U32 R13, RZ, RZ, R4 ;  /* 0x000000ffff0d7224 */ /* 0x000fe400078e0004 */
[----:B------:R-:W-:Y:S01]  /*14b00*/  IMAD.MOV.U32 R12, RZ, RZ, 0x7 ;  /* 0x00000007ff0c7424 */ /* 0x000fe200078e00ff */
[----:B------:R-:W-:-:S05]  /*14b10*/  @!P2 IADD3 R14, P3, R25, R14, RZ ;  /* 0x0000000e190ea210 */ /* 0x000fca0007f7e0ff */
[----:B------:R-:W-:-:S08]  /*14b20*/  @!P2 IMAD.MOV.U32 R2, RZ, RZ, R14 ;  /* 0x000000ffff02a224 */ /* 0x000fd000078e000e */
[----:B------:R-:W-:Y:S05]  /*14b30*/  WARPSYNC.COLLECTIVE R15, `(.L_x_1416) ;  /* 0x000000000f087348 */ /* 0x000fea0003c00000 */
[----:B------:R0:W1:Y:S02]  /*14b40*/  SHFL.IDX P6, R14, R13, R12, R11 ;  /* 0x0000000c0d0e7389 */ /* 0x00006400000c000b */
[----:B01----:R-:W-:Y:S01]  /*14b50*/  ENDCOLLECTIVE ;  /* 0x000000000000791b */ /* 0x003fe20003800000 */
.L_x_1416:
        /* <DEDUP_REMOVED lines=12> */
.L_x_1417:
[----:B------:R-:W-:Y:S05]  /*14c20*/  BRA `(.L_x_1418) ;  /* 0xffffffc400c07947 */ /* 0x000fea000383ffff */
.L_x_1340:
[----:B---3--:R3:W4:Y:S02]  /*14c30*/  SYNCS.PHASECHK.TRANS64.TRYWAIT P1, [R19+URZ+0x20820], R0 ;  /* 0x02082000130075a7 */ /* 0x008724000802017f */
[----:B----4-:R-:W-:Y:S05]  /*14c40*/  @!P1 NANOSLEEP.SYNCS 0x989680 ;  /* 0x009896800000995d */ /* 0x010fea0003900000 */
[----:B------:R-:W4:Y:S02]  /*14c50*/  @!P1 SYNCS.PHASECHK.TRANS64 P1, [R19+URZ+0x20820], R0 ;  /* 0x02082000130095a7 */ /* 0x000f24000802007f */
[----:B----4-:R-:W-:Y:S05]  /*14c60*/  @!P1 BRA `(.L_x_1340) ;  /* 0xfffffffc00f09947 */ /* 0x010fea000383ffff */
[----:B------:R-:W-:Y:S05]  /*14c70*/  BRA `(.L_x_1419) ;  /* 0xffffffc800087947 */ /* 0x000fea000383ffff */
.L_x_1343:
[----:B0-----:R0:W1:Y:S02]  /*14c80*/  SYNCS.PHASECHK.TRANS64.TRYWAIT P1, [R4+URZ+0x20880], R17 ;  /* 0x02088011040075a7 */ /* 0x001064000802017f */
[----:B-1----:R-:W-:Y:S05]  /*14c90*/  @!P1 NANOSLEEP.SYNCS 0x989680 ;  /* 0x009896800000995d */ /* 0x002fea0003900000 */
[----:B------:R-:W1:Y:S02]  /*14ca0*/  @!P1 SYNCS.PHASECHK.TRANS64 P1, [R4+URZ+0x20880], R17 ;  /* 0x02088011040095a7 */ /* 0x000e64000802007f */
[----:B-1----:R-:W-:Y:S05]  /*14cb0*/  @!P1 BRA `(.L_x_1343) ;  /* 0xfffffffc00f09947 */ /* 0x002fea000383ffff */
[----:B------:R-:W-:Y:S05]  /*14cc0*/  BRA `(.L_x_1420) ;  /* 0xffffffcc00007947 */ /* 0x000fea000383ffff */
.L_x_1344:
        /* <DEDUP_REMOVED lines=8> */
.L_x_1422:
[----:B------:R-:W-:Y:S05]  /*14d50*/  BSYNC B0 ;  /* 0x0000000000007941 */ /* 0x000fea0003800000 */
.L_x_1421:
        /* <DEDUP_REMOVED lines=9> */
.L_x_1423:
[----:B------:R-:W-:Y:S02]  /*14df0*/  IMAD.MOV.U32 R13, RZ, RZ, R20 ;  /* 0x000000ffff0d7224 */ /* 0x000fe400078e0014 */
[----:B------:R-:W-:Y:S01]  /*14e00*/  IMAD.MOV.U32 R12, RZ, RZ, 0x1 ;  /* 0x00000001ff0c7424 */ /* 0x000fe200078e00ff */
[----:B------:R-:W-:-:S13]  /*14e10*/  IADD3 R2, P1, R23, R14, RZ ;  /* 0x0000000e17027210 */ /* 0x000fda0007f3e0ff */
[----:B------:R-:W-:Y:S05]  /*14e20*/  WARPSYNC.COLLECTIVE R15, `(.L_x_1424) ;  /* 0x000000000f087348 */ /* 0x000fea0003c00000 */
[----:B------:R0:W1:Y:S02]  /*14e30*/  SHFL.IDX P6, R14, R13, R12, R11 ;  /* 0x0000000c0d0e7389 */ /* 0x00006400000c000b */
[----:B01----:R-:W-:Y:S01]  /*14e40*/  ENDCOLLECTIVE ;  /* 0x000000000000791b */ /* 0x003fe20003800000 */
.L_x_1424:
        /* <DEDUP_REMOVED lines=11> */
.L_x_1425:
        /* <DEDUP_REMOVED lines=9> */
.L_x_1426:
        /* <DEDUP_REMOVED lines=10> */
.L_x_1427:
[----:B------:R-:W-:Y:S02]  /*15030*/  IMAD.MOV.U32 R13, RZ, RZ, R20 ;  /* 0x000000ffff0d7224 */ /* 0x000fe400078e0014 */
[----:B------:R-:W-:-:S05]  /*15040*/  IMAD.MOV.U32 R12, RZ, RZ, R14 ;  /* 0x000000ffff0c7224 */ /* 0x000fca00078e000e */
[----:B------:R-:W-:Y:S01]  /*15050*/  IADD3 R2, P1, R23, R12, RZ ;  /* 0x0000000c17027210 */ /* 0x000fe20007f3e0ff */
[----:B------:R-:W-:-:S04]  /*15060*/  IMAD.MOV.U32 R12, RZ, RZ, 0x3 ;  /* 0x00000003ff0c7424 */ /* 0x000fc800078e00ff */
[----:B------:R-:W-:-:S08]  /*15070*/  IMAD.X R3, RZ, RZ, R22, P1 ;  /* 0x000000ffff037224 */ /* 0x000fd000008e0616 */
[----:B------:R-:W-:Y:S05]  /*15080*/  WARPSYNC.COLLECTIVE R15, `(.L_x_1428) ;  /* 0x000000000f087348 */ /* 0x000fea0003c00000 */
[----:B------:R0:W1:Y:S02]  /*15090*/  SHFL.IDX P6, R14, R13, R12, R11 ;  /* 0x0000000c0d0e7389 */ /* 0x00006400000c000b */
[----:B01----:R-:W-:Y:S01]  /*150a0*/  ENDCOLLECTIVE ;  /* 0x000000000000791b */ /* 0x003fe20003800000 */
.L_x_1428:
        /* <DEDUP_REMOVED lines=10> */
.L_x_1429:
[----:B------:R-:W-:Y:S05]  /*15150*/  BRA `(.L_x_1430) ;  /* 0xffffffc800b47947 */ /* 0x000fea000383ffff */
.L_x_1347:
[----:B-1----:R1:W2:Y:S02]  /*15160*/  SYNCS.PHASECHK.TRANS64.TRYWAIT P1, [R4+URZ+0x20840], R17 ;  /* 0x02084011040075a7 */ /* 0x0022a4000802017f */
[----:B--2---:R-:W-:Y:S05]  /*15170*/  @!P1 NANOSLEEP.SYNCS 0x989680 ;  /* 0x009896800000995d */ /* 0x004fea0003900000 */
[----:B------:R-:W2:Y:S02]  /*15180*/  @!P1 SYNCS.PHASECHK.TRANS64 P1, [R4+URZ+0x20840], R17 ;  /* 0x02084011040095a7 */ /* 0x000ea4000802007f */
[----:B--2---:R-:W-:Y:S05]  /*15190*/  @!P1 BRA `(.L_x_1347) ;  /* 0xfffffffc00f09947 */ /* 0x004fea000383ffff */
[----:B------:R-:W-:Y:S05]  /*151a0*/  BRA `(.L_x_1431) ;  /* 0xffffffc800f87947 */ /* 0x000fea000383ffff */
.L_x_1348:
        /* <DEDUP_REMOVED lines=8> */
.L_x_1433:
[----:B------:R-:W-:Y:S05]  /*15230*/  BSYNC B0 ;  /* 0x0000000000007941 */ /* 0x000fea0003800000 */
.L_x_1432:
        /* <DEDUP_REMOVED lines=9> */
.L_x_1434:
[----:B------:R-:W-:Y:S02]  /*152d0*/  VIADD R9, R9, UR46 ;  /* 0x0000002e09097c36 */ /* 0x000fe40008000000 */
[----:B------:R-:W-:Y:S02]  /*152e0*/  IMAD.MOV.U32 R13, RZ, RZ, R10 ;  /* 0x000000ffff0d7224 */ /* 0x000fe400078e000a */
[----:B------:R-:W-:Y:S02]  /*152f0*/  IMAD.MOV.U32 R12, RZ, RZ, 0x1 ;  /* 0x00000001ff0c7424 */ /* 0x000fe400078e00ff */
[----:B------:R-:W-:-:S07]  /*15300*/  IMAD.MOV.U32 R2, RZ, RZ, R14 ;  /* 0x000000ffff027224 */ /* 0x000fce00078e000e */
[----:B------:R-:W-:Y:S05]  /*15310*/  WARPSYNC.COLLECTIVE R15, `(.L_x_1435) ;  /* 0x000000000f087348 */ /* 0x000fea0003c00000 */
[----:B------:R0:W1:Y:S02]  /*15320*/  SHFL.IDX P6, R14, R13, R12, R11 ;  /* 0x0000000c0d0e7389 */ /* 0x00006400000c000b */
[----:B01----:R-:W-:Y:S01]  /*15330*/  ENDCOLLECTIVE ;  /* 0x000000000000791b */ /* 0x003fe20003800000 */
.L_x_1435:
        /* <DEDUP_REMOVED lines=12> */
.L_x_1436:
[----:B------:R-:W-:Y:S02]  /*15400*/  IMAD.MOV.U32 R13, RZ, RZ, R10 ;  /* 0x000000ffff0d7224 */ /* 0x000fe400078e000a */
[----:B------:R-:W-:Y:S01]  /*15410*/  IMAD.MOV.U32 R12, RZ, RZ, 0x2 ;  /* 0x00000002ff0c7424 */ /* 0x000fe200078e00ff */
[----:B------:R-:W-:-:S13]  /*15420*/  IADD3 R2, P1, R18, R14, RZ ;  /* 0x0000000e12027210 */ /* 0x000fda0007f3e0ff */
[----:B------:R-:W-:Y:S05]  /*15430*/  WARPSYNC.COLLECTIVE R15, `(.L_x_1437) ;  /* 0x000000000f087348 */ /* 0x000fea0003c00000 */
[----:B------:R0:W1:Y:S02]  /*15440*/  SHFL.IDX P6, R14, R13, R12, R11 ;  /* 0x0000000c0d0e7389 */ /* 0x00006400000c000b */
[----:B01----:R-:W-:Y:S01]  /*15450*/  ENDCOLLECTIVE ;  /* 0x000000000000791b */ /* 0x003fe20003800000 */
.L_x_1437:
        /* <DEDUP_REMOVED lines=11> */
.L_x_1438:
        /* <DEDUP_REMOVED lines=9> */
.L_x_1439:
        /* <DEDUP_REMOVED lines=10> */
.L_x_1440:
[----:B------:R-:W-:Y:S05]  /*15640*/  BRA `(.L_x_1441) ;  /* 0xffffffc800987947 */ /* 0x000fea000383ffff */
.L_x_1351:
[----:B0-----:R0:W1:Y:S02]  /*15650*/  SYNCS.PHASECHK.TRANS64.TRYWAIT P2, [R2+URZ+0x20870], R3 ;  /* 0x02087003020075a7 */ /* 0x001064000804017f */
[----:B-1----:R-:W-:Y:S05]  /*15660*/  @!P2 NANOSLEEP.SYNCS 0x989680 ;  /* 0x009896800000a95d */ /* 0x002fea0003900000 */
[----:B------:R-:W1:Y:S02]  /*15670*/  @!P2 SYNCS.PHASECHK.TRANS64 P2, [R2+URZ+0x20870], R3 ;  /* 0x020870030200a5a7 */ /* 0x000e64000804007f */
[----:B-1----:R-:W-:Y:S05]  /*15680*/  @!P2 BRA `(.L_x_1351) ;  /* 0xfffffffc00f0a947 */ /* 0x002fea000383ffff */
[----:B------:R-:W-:Y:S05]  /*15690*/  BRA `(.L_x_1442) ;  /* 0xffffffc800f47947 */ /* 0x000fea000383ffff */
.L_x_1353:
[----:B0-----:R0:W1:Y:S02]  /*156a0*/  SYNCS.PHASECHK.TRANS64.TRYWAIT P2, [R2+URZ+0x20860], R3 ;  /* 0x02086003020075a7 */ /* 0x001064000804017f */
[----:B-1----:R-:W-:Y:S05]  /*156b0*/  @!P2 NANOSLEEP.SYNCS 0x989680 ;  /* 0x009896800000a95d */ /* 0x002fea0003900000 */
[----:B------:R-:W1:Y:S02]  /*156c0*/  @!P2 SYNCS.PHASECHK.TRANS64 P2, [R2+URZ+0x20860], R3 ;  /* 0x020860030200a5a7 */ /* 0x000e64000804007f */
[----:B-1----:R-:W-:Y:S05]  /*156d0*/  @!P2 BRA `(.L_x_1353) ;  /* 0xfffffffc00f0a947 */ /* 0x002fea000383ffff */
[----:B------:R-:W-:Y:S05]  /*156e0*/  BRA `(.L_x_1443) ;  /* 0xffffffcc00047947 */ /* 0x000fea000383ffff */
.L_x_1360:
[----:B0-----:R0:W3:Y:S02]  /*156f0*/  SYNCS.PHASECHK.TRANS64.TRYWAIT P0, [R3+URZ+0x20870], R2 ;  /* 0x02087002030075a7 */ /* 0x0010e4000800017f */
[----:B---3--:R-:W-:Y:S05]  /*15700*/  @!P0 NANOSLEEP.SYNCS 0x989680 ;  /* 0x009896800000895d */ /* 0x008fea0003900000 */
[----:B------:R-:W3:Y:S02]  /*15710*/  @!P0 SYNCS.PHASECHK.TRANS64 P0, [R3+URZ+0x20870], R2 ;  /* 0x02087002030085a7 */ /* 0x000ee4000800007f */
[----:B---3--:R-:W-:Y:S05]  /*15720*/  @!P0 BRA `(.L_x_1360) ;  /* 0xfffffffc00f08947 */ /* 0x008fea000383ffff */
[----:B------:R-:W-:Y:S05]  /*15730*/  BRA `(.L_x_1444) ;  /* 0xffffffd000947947 */ /* 0x000fea000383ffff */
.L_x_1362:
[----:B0-----:R0:W3:Y:S02]  /*15740*/  SYNCS.PHASECHK.TRANS64.TRYWAIT P0, [R3+URZ+0x20860], R4 ;  /* 0x02086004030075a7 */ /* 0x0010e4000800017f */
[----:B---3--:R-:W-:Y:S05]  /*15750*/  @!P0 NANOSLEEP.SYNCS 0x989680 ;  /* 0x009896800000895d */ /* 0x008fea0003900000 */
[----:B------:R-:W3:Y:S02]  /*15760*/  @!P0 SYNCS.PHASECHK.TRANS64 P0, [R3+URZ+0x20860], R4 ;  /* 0x02086004030085a7 */ /* 0x000ee4000800007f */
[----:B---3--:R-:W-:Y:S05]  /*15770*/  @!P0 BRA `(.L_x_1362) ;  /* 0xfffffffc00f08947 */ /* 0x008fea000383ffff */
[----:B------:R-:W-:Y:S05]  /*15780*/  BRA `(.L_x_1445) ;  /* 0xffffffd000ac7947 */ /* 0x000fea000383ffff */
.L_x_1365:
[----:B0-----:R0:W1:Y:S02]  /*15790*/  SYNCS.PHASECHK.TRANS64.TRYWAIT P0, [R7+URZ+0x20820], R2 ;  /* 0x02082002070075a7 */ /* 0x001064000800017f */
[----:B-1----:R-:W-:Y:S05]  /*157a0*/  @!P0 NANOSLEEP.SYNCS 0x989680 ;  /* 0x009896800000895d */ /* 0x002fea0003900000 */
[----:B------:R-:W1:Y:S02]  /*157b0*/  @!P0 SYNCS.PHASECHK.TRANS64 P0, [R7+URZ+0x20820], R2 ;  /* 0x02082002070085a7 */ /* 0x000e64000800007f */
[----:B-1----:R-:W-:Y:S05]  /*157c0*/  @!P0 BRA `(.L_x_1365) ;  /* 0xfffffffc00f08947 */ /* 0x002fea000383ffff */
[----:B------:R-:W-:Y:S05]  /*157d0*/  BRA `(.L_x_1446) ;  /* 0xffffffd800207947 */ /* 0x000fea000383ffff */
.L_x_1367:
[----:B0-----:R0:W1:Y:S02]  /*157e0*/  SYNCS.PHASECHK.TRANS64.TRYWAIT P1, [R5+URZ+0x20840], R2 ;  /* 0x02084002050075a7 */ /* 0x001064000802017f */
[----:B-1----:R-:W-:Y:S05]  /*157f0*/  @!P1 NANOSLEEP.SYNCS 0x989680 ;  /* 0x009896800000995d */ /* 0x002fea0003900000 */
[----:B------:R-:W1:Y:S02]  /*15800*/  @!P1 SYNCS.PHASECHK.TRANS64 P1, [R5+URZ+0x20840], R2 ;  /* 0x02084002050095a7 */ /* 0x000e64000802007f */
[----:B-1----:R-:W-:Y:S05]  /*15810*/  @!P1 BRA `(.L_x_1367) ;  /* 0xfffffffc00f09947 */ /* 0x002fea000383ffff */
[----:B------:R-:W-:Y:S05]  /*15820*/  BRA `(.L_x_1447) ;  /* 0xffffffd8005c7947 */ /* 0x000fea000383ffff */
.L_x_1369:
[----:B-1----:R1:W2:Y:S02]  /*15830*/  SYNCS.PHASECHK.TRANS64.TRYWAIT P1, [R7+URZ+0x20840], R0 ;  /* 0x02084000070075a7 */ /* 0x0022a4000802017f */
[----:B--2---:R-:W-:Y:S05]  /*15840*/  @!P1 NANOSLEEP.SYNCS 0x989680 ;  /* 0x009896800000995d */ /* 0x004fea0003900000 */
[----:B------:R-:W2:Y:S02]  /*15850*/  @!P1 SYNCS.PHASECHK.TRANS64 P1, [R7+URZ+0x20840], R0 ;  /* 0x02084000070095a7 */ /* 0x000ea4000802007f */
[----:B--2---:R-:W-:Y:S05]  /*15860*/  @!P1 BRA `(.L_x_1369) ;  /* 0xfffffffc00f09947 */ /* 0x004fea000383ffff */
[----:B------:R-:W-:Y:S05]  /*15870*/  BRA `(.L_x_1448) ;  /* 0xffffffd800687947 */ /* 0x000fea000383ffff */
.L_x_1371:
[----:B--2---:R2:W3:Y:S02]  /*15880*/  SYNCS.PHASECHK.TRANS64.TRYWAIT P1, [R5+URZ+0x20860], R2 ;  /* 0x02086002050075a7 */ /* 0x0044e4000802017f */
[----:B---3--:R-:W-:Y:S05]  /*15890*/  @!P1 NANOSLEEP.SYNCS 0x989680 ;  /* 0x009896800000995d */ /* 0x008fea0003900000 */
[----:B------:R-:W3:Y:S02]  /*158a0*/  @!P1 SYNCS.PHASECHK.TRANS64 P1, [R5+URZ+0x20860], R2 ;  /* 0x02086002050095a7 */ /* 0x000ee4000802007f */
[----:B---3--:R-:W-:Y:S05]  /*158b0*/  @!P1 BRA `(.L_x_1371) ;  /* 0xfffffffc00f09947 */ /* 0x008fea000383ffff */
[----:B------:R-:W-:Y:S05]  /*158c0*/  BRA `(.L_x_1449) ;  /* 0xffffffd800647947 */ /* 0x000fea000383ffff */
.L_x_1373:
[----:B---3--:R3:W4:Y:S02]  /*158d0*/  SYNCS.PHASECHK.TRANS64.TRYWAIT P1, [R7+URZ+0x20860], R0 ;  /* 0x02086000070075a7 */ /* 0x008724000802017f */
[----:B----4-:R-:W-:Y:S05]  /*158e0*/  @!P1 NANOSLEEP.SYNCS 0x989680 ;  /* 0x009896800000995d */ /* 0x010fea0003900000 */
[----:B------:R-:W4:Y:S02]  /*158f0*/  @!P1 SYNCS.PHASECHK.TRANS64 P1, [R7+URZ+0x20860], R0 ;  /* 0x02086000070095a7 */ /* 0x000f24000802007f */
[----:B----4-:R-:W-:Y:S05]  /*15900*/  @!P1 BRA `(.L_x_1373) ;  /* 0xfffffffc00f09947 */ /* 0x010fea000383ffff */
[----:B------:R-:W-:Y:S05]  /*15910*/  BRA `(.L_x_1450) ;  /* 0xffffffd800607947 */ /* 0x000fea000383ffff */
.L_x_1375:
[----:B----4-:R4:W0:Y:S02]  /*15920*/  SYNCS.PHASECHK.TRANS64.TRYWAIT P1, [R5+URZ+0x20880], R2 ;  /* 0x02088002050075a7 */ /* 0x010824000802017f */
[----:B0-----:R-:W-:Y:S05]  /*15930*/  @!P1 NANOSLEEP.SYNCS 0x989680 ;  /* 0x009896800000995d */ /* 0x001fea0003900000 */
[----:B------:R-:W0:Y:S02]  /*15940*/  @!P1 SYNCS.PHASECHK.TRANS64 P1, [R5+URZ+0x20880], R2 ;  /* 0x02088002050095a7 */ /* 0x000e24000802007f */
[----:B0-----:R-:W-:Y:S05]  /*15950*/  @!P1 BRA `(.L_x_1375) ;  /* 0xfffffffc00f09947 */ /* 0x001fea000383ffff */
[----:B------:R-:W-:Y:S05]  /*15960*/  BRA `(.L_x_1451) ;  /* 0xffffffd8005c7947 */ /* 0x000fea000383ffff */
.L_x_1452:
        /* <DEDUP_REMOVED lines=9> */
.L_x_16269:


//--------------------- .text._ZN7cutlass13device_kernelIN5flash11enable_sm90INS1_16FlashAttnFwdSm90INS1_25CollectiveMainloopFwdSm90ILi2EN4cute5tupleIJNS5_1CILi1EEES8_S8_EEENS6_IJNS7_ILi128EEENS7_ILi64EEENS7_ILi256EEEEEELi256ENS_12float_e4m3_tEfNS_4arch4Sm90ELb0ELb1ELb0ELb1ELb1ELb0ELb0ELb1ELb0ELb1ELb1ELb0EEENS1_21CollectiveEpilogueFwdINS6_IJSA_SC_SB_EEES9_NS_10bfloat16_tESG_Li256ELb1ELb1ELb1ELb1EEENS1_36VarlenDynamicPersistentTileSchedulerILi128ELi64ELi256ELi128ELb1ELb1ELb1ELb1ELb0ELb1EEEEEEEEEvNT_6ParamsE --------------------------
	.section	.text._ZN7cutlass13device_kernelIN5flash11enable_sm90INS1_16FlashAttnFwdSm90INS1_25CollectiveMainloopFwdSm90ILi2EN4cute5tupleIJNS5_1CILi1EEES8_S8_EEENS6_IJNS7_ILi128EEENS7_ILi64EEENS7_ILi256EEEEEELi256ENS_12float_e4m3_tEfNS_4arch4Sm90ELb0ELb1ELb0ELb1ELb1ELb0ELb0ELb1ELb0ELb1ELb1ELb0EEENS1_21CollectiveEpilogueFwdINS6_IJSA_SC_SB_EEES9_NS_10bfloat16_tESG_Li256ELb1ELb1ELb1ELb1EEENS1_36VarlenDynamicPersistentTileSchedulerILi128ELi64ELi256ELi128ELb1ELb1ELb1ELb1ELb0ELb1EEEEEEEEEvNT_6ParamsE,"ax",@progbits
	.align	128
.text._ZN7cutlass13device_kernelIN5flash11enable_sm90INS1_16FlashAttnFwdSm90INS1_25CollectiveMainloopFwdSm90ILi2EN4cute5tupleIJNS5_1CILi1EEES8_S8_EEENS6_IJNS7_ILi128EEENS7_ILi64EEENS7_ILi256EEEEEELi256ENS_12float_e4m3_tEfNS_4arch4Sm90ELb0ELb1ELb0ELb1ELb1ELb0ELb0ELb1ELb0ELb1ELb1ELb0EEENS1_21CollectiveEpilogueFwdINS6_IJSA_SC_SB_EEES9_NS_10bfloat16_tESG_Li256ELb1ELb1ELb1ELb1EEENS1_36VarlenDynamicPersistentTileSchedulerILi128ELi64ELi256ELi128ELb1ELb1ELb1ELb1ELb0ELb1EEEEEEEEEvNT_6ParamsE:
        .type           _ZN7cutlass13device_kernelIN5flash11enable_sm90INS1_16FlashAttnFwdSm90INS1_25CollectiveMainloopFwdSm90ILi2EN4cute5tupleIJNS5_1CILi1EEES8_S8_EEENS6_IJNS7_ILi128EEENS7_ILi64EEENS7_ILi256EEEEEELi256ENS_12float_e4m3_tEfNS_4arch4Sm90ELb0ELb1ELb0ELb1ELb1ELb0ELb0ELb1ELb0ELb1ELb1ELb0EEENS1_21CollectiveEpilogueFwdINS6_IJSA_SC_SB_EEES9_NS_10bfloat16_tESG_Li256ELb1ELb1ELb1ELb1EEENS1_36VarlenDynamicPersistentTileSchedulerILi128ELi64ELi256ELi128ELb1ELb1ELb1ELb1ELb0ELb1EEEEEEEEEvNT_6ParamsE,@function
        .size           _ZN7cutlass13device_kernelIN5flash11enable_sm90INS1_16FlashAttnFwdSm90INS1_25CollectiveMainloopFwdSm90ILi2EN4cute5tupleIJNS5_1CILi1EEES8_S8_EEENS6_IJNS7_ILi128EEENS7_ILi64EEENS7_ILi256EEEEEELi256ENS_12float_e4m3_tEfNS_4arch4Sm90ELb0ELb1ELb0ELb1ELb1ELb0ELb0ELb1ELb0ELb1ELb1ELb0EEENS1_21CollectiveEpilogueFwdINS6_IJSA_SC_SB_EEES9_NS_10bfloat16_tESG_Li256ELb1ELb1ELb1ELb1EEENS1_36VarlenDynamicPersistentTileSchedulerILi128ELi64ELi256ELi128ELb1ELb1ELb1ELb1ELb0ELb1EEEEEEEEEvNT_6ParamsE,(.L_x_16270 - _ZN7cutlass13device_kernelIN5flash11enable_sm90INS1_16FlashAttnFwdSm90INS1_25CollectiveMainloopFwdSm90ILi2EN4cute5tupleIJNS5_1CILi1EEES8_S8_EEENS6_IJNS7_ILi128EEENS7_ILi64EEENS7_ILi256EEEEEELi256ENS_12float_e4m3_tEfNS_4arch4Sm90ELb0ELb1ELb0ELb1ELb1ELb0ELb0ELb1ELb0ELb1ELb1ELb0EEENS1_21CollectiveEpilogueFwdINS6_IJSA_SC_SB_EEES9_NS_10bfloat16_tESG_Li256ELb1ELb1ELb1ELb1EEENS1_36VarlenDynamicPersistentTileSchedulerILi128ELi64ELi256ELi128ELb1ELb1ELb1ELb1ELb0ELb1EEEEEEEEEvNT_6ParamsE)
        .other          _ZN7cutlass13device_kernelIN5flash11enable_sm90INS1_16FlashAttnFwdSm90INS1_25CollectiveMainloopFwdSm90ILi2EN4cute5tupleIJNS5_1CILi1EEES8_S8_EEENS6_IJNS7_ILi128EEENS7_ILi64EEENS7_ILi256EEEEEELi256ENS_12float_e4m3_tEfNS_4arch4Sm90ELb0ELb1ELb0ELb1ELb1ELb0ELb0ELb1ELb0ELb1ELb1ELb0EEENS1_21CollectiveEpilogueFwdINS6_IJSA_SC_SB_EEES9_NS_10bfloat16_tESG_Li256ELb1ELb1ELb1ELb1EEENS1_36VarlenDynamicPersistentTileSchedulerILi128ELi64ELi256ELi128ELb1ELb1ELb1ELb1ELb0ELb1EEEEEEEEEvNT_6ParamsE,@"STO_CUDA_ENTRY STV_DEFAULT"
_ZN7cutlass13device_kernelIN5flash11enable_sm90INS1_16FlashAttnFwdSm90INS1_25CollectiveMainloopFwdSm90ILi2EN4cute5tupleIJNS5_1CILi1EEES8_S8_EEENS6_IJNS7_ILi128EEENS7_ILi64EEENS7_ILi256EEEEEELi256ENS_12float_e4m3_tEfNS_4arch4Sm90ELb0ELb1ELb0ELb1ELb1ELb0ELb0ELb1ELb0ELb1ELb1ELb0EEENS1_21CollectiveEpilogueFwdINS6_IJSA_SC_SB_EEES9_NS_10bfloat16_tESG_Li256ELb1ELb1ELb1ELb1EEENS1_36VarlenDynamicPersistentTileSchedulerILi128ELi64ELi256ELi128ELb1ELb1ELb1ELb1ELb0ELb1EEEEEEEEEvNT_6ParamsE:
        /* <DEDUP_REMOVED lines=45> */
.L_x_1453:
        /* <DEDUP_REMOVED lines=22> */
.L_x_1454:
        /* <DEDUP_REMOVED lines=18> */
.L_x_1455:
        /* <DEDUP_REMOVED lines=22> */
.L_x_1456:
        /* <DEDUP_REMOVED lines=24> */
.L_x_1457:
[----:B------:R-:W-:Y:S01]  /*0830*/  UISETP.NE.AND UP0, UPT, UR9, URZ, UPT ;  /* 0x0000003f0900728c */ /* 0x000fe2000bf05270 */
[----:B------:R-:W-:Y:S01]  /*0840*/  NOP ;  /* 0x0000000000007918 */ /* 0x000fe20000000000 */
[----:B01----:R-:W-:Y:S01]  /*0850*/  UMOV UR4, 0x1 ;  /* 0x0000000100047882 */ /* 0x003fe20000000000 */
[----:B------:R-:W-:Y:S01]  /*0860*/  ULDC.64 UR36, c[0x0][0x208] ;  /* 0x0000820000247ab9 */ /* 0x000fe20000000a00 */
[----:B------:R-:W-:Y:S01]  /*0870*/  USEL UR4, UR4, 0x2, !UP0 ;  /* 0x0000000204047887 */ /* 0x000fe2000c000000 */
[----:B--234-:R-:W-:Y:S01]  /*0880*/  BAR.SYNC.DEFER_BLOCKING 0x0 ;  /* 0x0000000000007b1d */ /* 0x01cfe20000010000 */
[----:B------:R-:W-:-:S04]  /*0890*/  PLOP3.LUT P0, PT, PT, PT, UP0, 0x80, 0x0 ;  /* 0x000000000000781c */ /* 0x000fc80003f0f008 */
[----:B------:R-:W-:-:S05]  /*08a0*/  IMAD.U32 R3, RZ, RZ, UR4 ;  /* 0x00000004ff037e24 */ /* 0x000fca000f8e00ff */
[----:B------:R0:W-:Y:S04]  /*08b0*/  STL [R1+0x14], R3 ;  /* 0x0000140301007387 */ /* 0x0001e80000100800 */
[----:B------:R-:W-:Y:S05]  /*08c0*/  @!P0 BRA `(.L_x_1458) ;  /* 0x0000011000b88947 */ /* 0x000fea0003800000 */
.L_x_1459:
[----:B------:R-:W-:-:S08]  /*08d0*/  NOP ;  /* 0x0000000000007918 */ /* 0x000fd00000000000 */
[----:B------:R-:W1:Y:S02]  /*08e0*/  USETMAXREG.TRY_ALLOC.CTAPOOL UP0, 0xe8 ;  /* 0x000000e8000079c8 */ /* 0x000e640008000600 */
[----:B-1----:R-:W-:-:S13]  /*08f0*/  PLOP3.LUT P0, PT, PT, PT, UP0, 0x80, 0x0 ;  /* 0x000000000000781c */ /* 0x002fda0003f0f008 */
[----:B------:R-:W-:Y:S05]  /*0900*/  @!P0 BRA `(.L_x_1459) ;  /* 0xfffffffc00f08947 */ /* 0x000fea000383ffff */
[----:B------:R-:W1:Y:S01]  /*0910*/  S2R R0, SR_TID.X ;  /* 0x0000000000007919 */ /* 0x000e620000002100 */
[----:B------:R-:W2:Y:S01]  /*0920*/  S2UR UR5, SR_CgaCtaId ;  /* 0x00000000000579c3 */ /* 0x000ea20000008800 */
[----:B------:R-:W-:-:S07]  /*0930*/  UMOV UR4, 0x400 ;  /* 0x0000040000047882 */ /* 0x000fce0000000000 */
[----:B------:R-:W-:Y:S06]  /*0940*/  BAR.ARV 0x8, 0x180 ;  /* 0x0206000000007b1d */ /* 0x000fec0000002000 */
[----:B--2---:R-:W-:Y:S01]  /*0950*/  ULEA UR4, UR5, UR4, 0x18 ;  /* 0x0000000405047291 */ /* 0x004fe2000f8ec03f */
[----:B-1----:R-:W-:-:S04]  /*0960*/  SHF.R.U32.HI R0, RZ, 0x7, R0 ;  /* 0x00000007ff007819 */ /* 0x002fc80000011600 */
[----:B------:R-:W-:-:S13]  /*0970*/  ISETP.NE.AND P0, PT, R0, 0x1, PT ;  /* 0x000000010000780c */ /* 0x000fda0003f05270 */
[----:B------:R-:W-:Y:S08]  /*0980*/  @!P0 BAR.ARV 0x9, 0x100 ;  /* 0x0244000000008b1d */ /* 0x000ff00000002000 */
[----:B------:R-:W-:Y:S06]  /*0990*/  BAR.SYNC.DEFER_BLOCKING 0x5, 0x180 ;  /* 0x0146000000007b1d */ /* 0x000fec0000010000 */
[----:B------:R-:W1:Y:S01]  /*09a0*/  LDS.128 R4, [UR4+0x284d0] ;  /* 0x0284d004ff047984 */ /* 0x000e620008000c00 */
[----:B------:R-:W-:Y:S01]  /*09b0*/  ULDC UR4, c[0x0][0xc3c] ;  /* 0x00030f0000047ab9 */ /* 0x000fe20000000800 */
[----:B------:R-:W-:Y:S06]  /*09c0*/  BAR.ARV 0x4, 0x180 ;  /* 0x0106000000007b1d */ /* 0x000fec0000002000 */
[----:B-1----:R-:W-:-:S13]  /*09d0*/  ISETP.GE.AND P0, PT, R7, UR4, PT ;  /* 0x0000000407007c0c */ /* 0x002fda000bf06270 */
[----:B------:R-:W-:Y:S05]  /*09e0*/  @P0 EXIT ;  /* 0x000000000000094d */ /* 0x000fea0003800000 */
[----:B------:R-:W2:Y:S01]  /*09f0*/  LDL R2, [R1+0x14] ;  /* 0x0000140001027983 */ /* 0x000ea20000100800 */
[----:B------:R-:W-:Y:S01]  /*0a00*/  R2UR UR6, R5 ;  /* 0x00000000050672ca */ /* 0x000fe200000e0000 */
[----:B------:R-:W-:Y:S01]  /*0a10*/  UMOV UR61, URZ ;  /* 0x0000003f003d7c82 */ /* 0x000fe20008000000 */
[----:B------:R-:W-:Y:S01]  /*0a20*/  R2UR UR5, R6 ;  /* 0x00000000060572ca */ /* 0x000fe200000e0000 */
[----:B------:R-:W1:Y:S01]  /*0a30*/  S2R R0, SR_TID.X ;  /* 0x0000000000007919 */ /* 0x000e620000002100 */
[----:B------:R-:W-:Y:S01]  /*0a40*/  R2UR UR54, R7 ;  /* 0x00000000073672ca */ /* 0x000fe200000e0000 */
[----:B------:R-:W-:Y:S01]  /*0a50*/  UMOV UR39, URZ ;  /* 0x0000003f00277c82 */ /* 0x000fe20008000000 */
[----:B------:R-:W-:Y:S01]  /*0a60*/  UMOV UR38, URZ ;  /* 0x0000003f00267c82 */ /* 0x000fe20008000000 */
[----:B-1----:R-:W-:-:S05]  /*0a70*/  VIADD R0, R0, 0xffffff80 ;  /* 0xffffff8000007836 */ /* 0x002fca0000000000 */
[----:B0-----:R-:W-:-:S04]  /*0a80*/  SHF.R.S32.HI R3, RZ, 0x1f, R0 ;  /* 0x0000001fff037819 */ /* 0x001fc80000011400 */
[CC--:B------:R-:W-:Y:S02]  /*0a90*/  LEA.HI R4, R3.reuse, R0.reuse, RZ, 0x5 ;  /* 0x0000000003047211 */ /* 0x0c0fe400078f28ff */
[----:B------:R-:W-:-:S03]  /*0aa0*/  LEA.HI R5, R3, R0, RZ, 0x2 ;  /* 0x0000000003057211 */ /* 0x000fc600078f10ff */
[----:B------:R-:W-:Y:S01]  /*0ab0*/  IMAD.SHL.U32 R6, R4, 0x20, RZ ;  /* 0x0000002004067824 */ /* 0x000fe200078e00ff */
[----:B------:R-:W-:-:S04]  /*0ac0*/  LOP3.LUT R11, R5, 0xfffffffc, RZ, 0xc0, !PT ;  /* 0xfffffffc050b7812 */ /* 0x000fc800078ec0ff */
[----:B------:R-:W-:Y:S01]  /*0ad0*/  LOP3.LUT R6, R6, 0xfffffc00, RZ, 0xc0, !PT ;  /* 0xfffffc0006067812 */ /* 0x000fe200078ec0ff */
[----:B------:R-:W-:Y:S01]  /*0ae0*/  IMAD.IADD R12, R0, 0x1, -R11 ;  /* 0x00000001000c7824 */ /* 0x000fe200078e0a0b */
[----:B--2---:R-:W-:Y:S02]  /*0af0*/  R2UR UR4, R2 ;  /* 0x00000000020472ca */ /* 0x004fe400000e0000 */
[CC--:B------:R-:W-:Y:S02]  /*0b00*/  LEA.HI R2, R3.reuse, R0.reuse, RZ, 0x7 ;  /* 0x0000000003027211 */ /* 0x0c0fe400078f38ff */
[----:B------:R-:W-:Y:S02]  /*0b10*/  LEA.HI R3, R3, R0, RZ, 0x4 ;  /* 0x0000000003037211 */ /* 0x000fe400078f20ff */
[----:B------:R-:W-:Y:S02]  /*0b20*/  LOP3.LUT R211, R2, 0xffffff80, RZ, 0xc0, !PT ;  /* 0xffffff8002d37812 */ /* 0x000fe400078ec0ff */
[----:B------:R-:W-:-:S02]  /*0b30*/  LOP3.LUT R5, R3, 0x3fffff0, RZ, 0xc0, !PT ;  /* 0x03fffff003057812 */ /* 0x000fc400078ec0ff */
[----:B------:R-:W-:Y:S01]  /*0b40*/  SHF.R.S32.HI R4, RZ, 0x4, R3 ;  /* 0x00000004ff047819 */ /* 0x000fe20000011403 */
[C---:B------:R-:W-:Y:S02]  /*0b50*/  IMAD.IADD R211, R0.reuse, 0x1, -R211 ;  /* 0x0000000100d37824 */ /* 0x040fe400078e0ad3 */
[----:B------:R-:W-:Y:S01]  /*0b60*/  IMAD.IADD R5, R0, 0x1, -R5 ;  /* 0x0000000100057824 */ /* 0x000fe200078e0a05 */
[----:B------:R-:W-:Y:S01]  /*0b70*/  LEA.HI R0, R3, R4, RZ, 0x1 ;  /* 0x0000000403007211 */ /* 0x000fe200078f08ff */
[----:B------:R-:W-:Y:S01]  /*0b80*/  ULOP3.LUT UR4, UR4, 0x1, URZ, 0xfc, !UPT ;  /* 0x0000000104047892 */ /* 0x000fe2000f8efc3f */
[----:B------:R-:W-:Y:S01]  /*0b90*/  SHF.R.S32.HI R8, RZ, 0x1f, R211 ;  /* 0x0000001fff087819 */ /* 0x000fe200000114d3 */
[----:B------:R-:W-:Y:S01]  /*0ba0*/  IMAD R6, R5, 0x40, R6 ;  /* 0x0000004005067824 */ /* 0x000fe200078e0206 */
[----:B------:R-:W-:Y:S02]  /*0bb0*/  SHF.R.S32.HI R3, RZ, 0x7, R2 ;  /* 0x00000007ff037819 */ /* 0x000fe40000011402 */
[----:B------:R-:W-:-:S02]  /*0bc0*/  LEA.HI R9, R8, R211, RZ, 0x2 ;  /* 0x000000d308097211 */ /* 0x000fc400078f10ff */
[----:B------:R-:W-:Y:S02]  /*0bd0*/  LEA.HI R2, R2, R3, RZ, 0x1 ;  /* 0x0000000302027211 */ /* 0x000fe400078f08ff */
[--C-:B------:R-:W-:Y:S02]  /*0be0*/  SHF.R.S32.HI R10, RZ, 0x2, R9.reuse ;  /* 0x00000002ff0a7819 */ /* 0x100fe40000011409 */
[----:B------:R-:W-:Y:S02]  /*0bf0*/  SHF.R.S32.HI R7, RZ, 0x1f, R9 ;  /* 0x0000001fff077819 */ /* 0x000fe40000011409 */
[----:B------:R-:W-:Y:S02]  /*0c00*/  LEA.HI R8, R8, R211, RZ, 0x5 ;  /* 0x000000d308087211 */ /* 0x000fe400078f28ff */
[----:B------:R-:W-:Y:S02]  /*0c10*/  LEA.HI R11, R7, R10, RZ, 0x3 ;  /* 0x0000000a070b7211 */ /* 0x000fe400078f18ff */
[----:B------:R-:W-:-:S02]  /*0c20*/  LOP3.LUT R7, R0, 0x1ffffffe, RZ, 0xc0, !PT ;  /* 0x1ffffffe00077812 */ /* 0x000fc400078ec0ff */
[----:B------:R-:W-:Y:S02]  /*0c30*/  LOP3.LUT R11, R11, 0xfffffff8, RZ, 0xc0, !PT ;  /* 0xfffffff80b0b7812 */ /* 0x000fe400078ec0ff */
[----:B------:R-:W-:Y:S01]  /*0c40*/  LOP3.LUT R2, R2, 0x3fffffe, RZ, 0xc0, !PT ;  /* 0x03fffffe02027812 */ /* 0x000fe200078ec0ff */
[----:B------:R-:W-:Y:S01]  /*0c50*/  IMAD.IADD R7, R4, 0x1, -R7 ;  /* 0x0000000104077824 */ /* 0x000fe200078e0a07 */
[----:B------:R-:W-:Y:S01]  /*0c60*/  LEA.HI R0, R12, R12, RZ, 0x1 ;  /* 0x0000000c0c007211 */ /* 0x000fe200078f08ff */
[----:B------:R-:W-:Y:S01]  /*0c70*/  IMAD.IADD R11, R10, 0x1, -R11 ;  /* 0x000000010a0b7824 */ /* 0x000fe200078e0a0b */
[----:B------:R-:W-:Y:S01]  /*0c80*/  LOP3.LUT R4, R9, 0x7ffffffc, RZ, 0xc0, !PT ;  /* 0x7ffffffc09047812 */ /* 0x000fe200078ec0ff */
[----:B------:R-:W-:Y:S01]  /*0c90*/  IMAD.IADD R3, R3, 0x1, -R2 ;  /* 0x0000000103037824 */ /* 0x000fe200078e0a02 */
[----:B------:R-:W-:Y:S02]  /*0ca0*/  SHF.R.S32.HI R8, RZ, 0x5, R8 ;  /* 0x00000005ff087819 */ /* 0x000fe40000011408 */
[----:B------:R-:W-:Y:S01]  /*0cb0*/  LOP3.LUT R5, R0, 0x1ffffffe, RZ, 0xc0, !PT ;  /* 0x1ffffffe00057812 */ /* 0x000fe200078ec0ff */
[----:B------:R-:W-:-:S02]  /*0cc0*/  IMAD.IADD R2, R211, 0x1, -R4 ;  /* 0x00000001d3027824 */ /* 0x000fc400078e0a04 */
[----:B------:R-:W-:Y:S02]  /*0cd0*/  IMAD R0, R7, 0x8, R6 ;  /* 0x0000000807007824 */ /* 0x000fe400078e0206 */
[----:B------:R-:W-:Y:S02]  /*0ce0*/  IMAD R8, R8, 0x10, R11 ;  /* 0x0000001008087824 */ /* 0x000fe400078e020b */
[----:B------:R-:W-:Y:S01]  /*0cf0*/  IMAD.SHL.U32 R2, R2, 0x2, RZ ;  /* 0x0000000202027824 */ /* 0x000fe200078e00ff */
[----:B------:R0:W-:Y:S01]  /*0d00*/  STL [R1+0xc], R0 ;  /* 0x00000c0001007387 */ /* 0x0001e20000100800 */
[----:B------:R-:W-:Y:S02]  /*0d10*/  IMAD.IADD R5, R12, 0x1, -R5 ;  /* 0x000000010c057824 */ /* 0x000fe400078e0a05 */
[C---:B------:R-:W-:Y:S01]  /*0d20*/  VIADD R207, R2.reuse, 0x8 ;  /* 0x0000000802cf7836 */ /* 0x040fe20000000000 */
[----:B------:R-:W-:Y:S01]  /*0d30*/  SHF.R.S32.HI R4, RZ, 0x1f, R2 ;  /* 0x0000001fff047819 */ /* 0x000fe20000011402 */
[----:B------:R-:W-:-:S02]  /*0d40*/  VIADD R206, R2, 0x10 ;  /* 0x0000001002ce7836 */ /* 0x000fc40000000000 */
[C---:B------:R-:W-:Y:S01]  /*0d50*/  VIADD R205, R2.reuse, 0x18 ;  /* 0x0000001802cd7836 */ /* 0x040fe20000000000 */
[----:B------:R-:W-:Y:S01]  /*0d60*/  SHF.R.S32.HI R6, RZ, 0x1f, R207 ;  /* 0x0000001fff067819 */ /* 0x000fe200000114cf */
[C---:B------:R-:W-:Y:S01]  /*0d70*/  VIADD R204, R2.reuse, 0x20 ;  /* 0x0000002002cc7836 */ /* 0x040fe20000000000 */
[----:B------:R-:W-:Y:S01]  /*0d80*/  SHF.R.S32.HI R4, RZ, 0x1f, R206 ;  /* 0x0000001fff047819 */ /* 0x000fe200000114ce */
[----:B0-----:R-:W-:Y:S02]  /*0d90*/  IMAD R0, R3, 0x40, R8 ;  /* 0x0000004003007824 */ /* 0x001fe400078e0208 */
[----:B------:R-:W-:Y:S01]  /*0da0*/  IMAD.U32 R3, RZ, RZ, UR4 ;  /* 0x00000004ff037e24 */ /* 0x000fe2000f8e00ff */
[----:B------:R-:W-:Y:S01]  /*0db0*/  SHF.R.S32.HI R6, RZ, 0x1f, R204 ;  /* 0x0000001fff067819 */ /* 0x000fe200000114cc */
[C---:B------:R-:W-:Y:S01]  /*0dc0*/  VIADD R203, R2.reuse, 0x28 ;  /* 0x0000002802cb7836 */ /* 0x040fe20000000000 */
[----:B------:R-:W-:Y:S01]  /*0dd0*/  STL [R1+0x8], R0 ;  /* 0x0000080001007387 */ /* 0x000fe20000100800 */
[----:B------:R-:W-:-:S02]  /*0de0*/  VIADD R202, R2, 0x30 ;  /* 0x0000003002ca7836 */ /* 0x000fc40000000000 */
        /* <DEDUP_REMOVED lines=8> */
[C---:B------:R-:W-:Y:S02]  /*0e70*/  VIADD R197, R2.reuse, 0x58 ;  /* 0x0000005802c57836 */ /* 0x040fe40000000000 */
[C---:B------:R-:W-:Y:S01]  /*0e80*/  VIADD R196, R2.reuse, 0x60 ;  /* 0x0000006002c47836 */ /* 0x040fe20000000000 */
[----:B0-----:R-:W-:Y:S01]  /*0e90*/  SHF.R.S32.HI R3, RZ, 0x1f, R205 ;  /* 0x0000001fff037819 */ /* 0x001fe200000114cd */
        /* <DEDUP_REMOVED lines=31> */
[----:B------:R-:W-:Y:S01]  /*1090*/  SHF.R.S32.HI R216, RZ, 0x1f, R185 ;  /* 0x0000001fffd87819 */ /* 0x000fe200000114b9 */
[----:B------:R-:W-:Y:S01]  /*10a0*/  IMAD R17, R5, 0x8, R0 ;  /* 0x0000000805117824 */ /* 0x000fe200078e0200 */
[----:B------:R-:W-:-:S02]  /*10b0*/  SHF.R.S32.HI R215, RZ, 0x1f, R184 ;  /* 0x0000001fffd77819 */ /* 0x000fc400000114b8 */
[----:B------:R-:W-:Y:S02]  /*10c0*/  SHF.R.S32.HI R214, RZ, 0x1f, R23 ;  /* 0x0000001fffd67819 */ /* 0x000fe40000011417 */
[----:B------:R-:W-:Y:S02]  /*10d0*/  SHF.R.S32.HI R213, RZ, 0x1f, R22 ;  /* 0x0000001fffd57819 */ /* 0x000fe40000011416 */
[----:B------:R-:W-:-:S07]  /*10e0*/  SHF.R.S32.HI R212, RZ, 0x1f, R19 ;  /* 0x0000001fffd47819 */ /* 0x000fce0000011413 */
.L_x_1571:
[----:B------:R-:W-:Y:S01]  /*10f0*/  ULDC.64 UR8, c[0x0][0xa28] ;  /* 0x00028a0000087ab9 */ /* 0x000fe20000000a00 */
[----:B------:R-:W-:Y:S01]  /*1100*/  ULDC UR4, c[0x0][0x424] ;  /* 0x0001090000047ab9 */ /* 0x000fe20000000800 */
[----:B------:R-:W-:Y:S01]  /*1110*/  UISETP.NE.U32.AND UP0, UPT, UR8, URZ, UPT ;  /* 0x0000003f0800728c */ /* 0x000fe2000bf05070 */
[----:B------:R-:W-:-:S03]  /*1120*/  ULDC UR7, c[0x0][0x2f0] ;  /* 0x0000bc0000077ab9 */ /* 0x000fc60000000800 */
[----:B------:R-:W-:-:S03]  /*1130*/  UISETP.NE.AND.EX UP0, UPT, UR9, URZ, UPT, UP0 ;  /* 0x0000003f0900728c */ /* 0x000fc6000bf05300 */
[----:B------:R-:W-:Y:S02]  /*1140*/  ULDC.64 UR8, c[0x0][0xa18] ;  /* 0x0002860000087ab9 */ /* 0x000fe40000000a00 */
[----:B------:R-:W-:Y:S01]  /*1150*/  UISETP.NE.U32.AND UP1, UPT, UR8, URZ, UPT ;  /* 0x0000003f0800728c */ /* 0x000fe2000bf25070 */
[----:B------:R-:W-:-:S03]  /*1160*/  PLOP3.LUT P0, PT, PT, PT, UP0, 0x80, 0x0 ;  /* 0x000000000000781c */ /* 0x000fc60003f0f008 */
[----:B------:R-:W-:-:S03]  /*1170*/  UISETP.NE.AND.EX UP1, UPT, UR9, URZ, UPT, UP1 ;  /* 0x0000003f0900728c */ /* 0x000fc6000bf25310 */
[----:B------:R-:W-:Y:S02]  /*1180*/  @UP0 ULDC.64 UR8, c[0x0][0xa28] ;  /* 0x00028a0000080ab9 */ /* 0x000fe40000000a00 */
[----:B------:R-:W-:Y:S01]  /*1190*/  @UP0 UIMAD.WIDE UR8, UR54, 0x4, UR8 ;  /* 0x00000004360808a5 */ /* 0x000fe2000f8e0208 */
[----:B------:R-:W-:-:S05]  /*11a0*/  PLOP3.LUT P2, PT, PT, PT, UP1, 0x80, 0x0 ;  /* 0x000000000000781c */ /* 0x000fca0003f4f018 */
[----:B0-2---:R-:W-:Y:S02]  /*11b0*/  IMAD.U32 R4, RZ, RZ, UR8 ;  /* 0x00000008ff047e24 */ /* 0x005fe4000f8e00ff */
[----:B------:R-:W-:Y:S01]  /*11c0*/  IMAD.U32 R5, RZ, RZ, UR9 ;  /* 0x00000009ff057e24 */ /* 0x000fe2000f8e00ff */
[----:B------:R-:W-:Y:S02]  /*11d0*/  @UP1 ULDC.64 UR8, c[0x0][0xa18] ;  /* 0x0002860000081ab9 */ /* 0x000fe40000000a00 */
[----:B------:R-:W-:Y:S02]  /*11e0*/  @UP1 UIMAD.WIDE UR8, UR54, 0x4, UR8 ;  /* 0x00000004360818a5 */ /* 0x000fe4000f8e0208 */
[----:B------:R-:W2:Y:S04]  /*11f0*/  @P0 LDG.E R4, desc[UR36][R4.64] ;  /* 0x0000002404040981 */ /* 0x000ea8000c1e1900 */
[----:B------:R-:W-:-:S02]  /*1200*/  IMAD.U32 R6, RZ, RZ, UR8 ;  /* 0x00000008ff067e24 */ /* 0x000fc4000f8e00ff */
[----:B------:R-:W-:Y:S01]  /*1210*/  IMAD.U32 R7, RZ, RZ, UR9 ;  /* 0x00000009ff077e24 */ /* 0x000fe2000f8e00ff */
[----:B------:R-:W-:-:S04]  /*1220*/  ULDC.64 UR8, c[0x0][0x418] ;  /* 0x0001060000087ab9 */ /* 0x000fc80000000a00 */
[----:B---3--:R-:W3:Y:S01]  /*1230*/  @P2 LDG.E R6, desc[UR36][R6.64] ;  /* 0x0000002406062981 */ /* 0x008ee2000c1e1900 */
[----:B------:R-:W-:Y:S01]  /*1240*/  UISETP.NE.U32.AND UP0, UPT, UR8, URZ, UPT ;  /* 0x0000003f0800728c */ /* 0x000fe2000bf05070 */
[----:B------:R-:W-:Y:S01]  /*1250*/  UMOV UR41, URZ ;  /* 0x0000003f00297c82 */ /* 0x000fe20008000000 */
[----:B------:R-:W-:Y:S02]  /*1260*/  ULOP3.LUT UR55, UR5, 0xffff, URZ, 0xc0, !UPT ;  /* 0x0000ffff05377892 */ /* 0x000fe4000f8ec03f */
[----:B------:R-:W-:-:S03]  /*1270*/  UISETP.NE.AND.EX UP0, UPT, UR9, URZ, UPT, UP0 ;  /* 0x0000003f0900728c */ /* 0x000fc6000bf05300 */
[----:B------:R-:W-:Y:S01]  /*1280*/  ULDC.64 UR8, c[0x0][0xa20] ;  /* 0x0002880000087ab9 */ /* 0x000fe20000000a00 */
[----:B------:R-:W-:Y:S01]  /*1290*/  USEL UR4, UR4, 0x1, UP0 ;  /* 0x0000000104047887 */ /* 0x000fe20008000000 */
[----:B------:R-:W-:-:S03]  /*12a0*/  ISETP.NE.U32.AND P1, PT, RZ, UR8, PT ;  /* 0x00000008ff007c0c */ /* 0x000fc6000bf25070 */
[----:B------:R-:W-:Y:S01]  /*12b0*/  UIMAD UR4, UR4, UR7, URZ ;  /* 0x00000007040472a4 */ /* 0x000fe2000f8e023f */
[----:B------:R-:W-:Y:S02]  /*12c0*/  ISETP.NE.AND.EX P1, PT, RZ, UR9, PT, P1 ;  /* 0x00000009ff007c0c */ /* 0x000fe4000bf25310 */
[----:B--2---:R-:W-:Y:S02]  /*12d0*/  @P0 R2UR UR41, R4 ;  /* 0x00000000042902ca */ /* 0x004fe400000e0000 */
[----:B---3--:R-:W-:Y:S01]  /*12e0*/  @P2 R2UR UR42, R6 ;  /* 0x00000000062a22ca */ /* 0x008fe200000e0000 */
[----:B-1--45:R-:W-:-:S14]  /*12f0*/  @P2 BRA `(.L_x_1460) ;  /* 0x0000000000382947 */ /* 0x032fdc0003800000 */
[----:B------:R-:W-:Y:S01]  /*1300*/  ULDC.64 UR8, c[0x0][0xa00] ;  /* 0x0002800000087ab9 */ /* 0x000fe20000000a00 */
[----:B------:R-:W-:Y:S01]  /*1310*/  ULDC UR42, c[0x0][0x288] ;  /* 0x0000a200002a7ab9 */ /* 0x000fe20000000800 */
        /* <DEDUP_REMOVED lines=12> */
.L_x_1460:
[----:B------:R-:W-:Y:S01]  /*13e0*/  UMOV UR58, UR54 ;  /* 0x00000036003a7c82 */ /* 0x000fe20008000000 */
[----:B------:R-:W-:Y:S05]  /*13f0*/  @!P1 BRA `(.L_x_1461) ;  /* 0x00000000001c9947 */ /* 0x000fea0003800000 */
[----:B------:R-:W-:Y:S02]  /*1400*/  ULDC.64 UR8, c[0x0][0xa20] ;  /* 0x0002880000087ab9 */ /* 0x000fe40000000a00 */
[----:B------:R-:W-:-:S06]  /*1410*/  UIMAD.WIDE UR8, UR54, 0x4, UR8 ;  /* 0x00000004360878a5 */ /* 0x000fcc000f8e0208 */
[----:B------:R-:W-:Y:S02]  /*1420*/  IMAD.U32 R4, RZ, RZ, UR8 ;  /* 0x00000008ff047e24 */ /* 0x000fe4000f8e00ff */
[----:B------:R-:W-:-:S05]  /*1430*/  IMAD.U32 R5, RZ, RZ, UR9 ;  /* 0x00000009ff057e24 */ /* 0x000fca000f8e00ff */
[----:B------:R-:W2:Y:S02]  /*1440*/  LDG.E R4, desc[UR36][R4.64] ;  /* 0x0000002404047981 */ /* 0x000ea4000c1e1900 */
[----:B--2---:R-:W-:Y:S01]  /*1450*/  R2UR UR4, R4 ;  /* 0x00000000040472ca */ /* 0x004fe200000e0000 */
[----:B------:R-:W-:-:S14]  /*1460*/  BRA `(.L_x_1462) ;  /* 0x0000000000347947 */ /* 0x000fdc0003800000 */
.L_x_1461:
        /* <DEDUP_REMOVED lines=13> */
.L_x_1462:
[----:B------:R-:W-:Y:S01]  /*1540*/  ULDC.64 UR10, c[0x0][0x990] ;  /* 0x00026400000a7ab9 */ /* 0x000fe20000000a00 */
[----:B------:R-:W-:Y:S01]  /*1550*/  ULDC.64 UR8, c[0x0][0x998] ;  /* 0x0002660000087ab9 */ /* 0x000fe20000000a00 */
[----:B------:R-:W-:Y:S01]  /*1560*/  UISETP.NE.U32.AND UP0, UPT, UR10, URZ, UPT ;  /* 0x0000003f0a00728c */ /* 0x000fe2000bf05070 */
[----:B------:R-:W-:Y:S01]  /*1570*/  IMAD.MOV.U32 R3, RZ, RZ, 0x3f800000 ;  /* 0x3f800000ff037424 */ /* 0x000fe200078e00ff */
[----:B------:R-:W-:Y:S01]  /*1580*/  UISETP.NE.U32.AND UP1, UPT, UR8, URZ, UPT ;  /* 0x0000003f0800728c */ /* 0x000fe2000bf25070 */
[----:B------:R-:W-:Y:S01]  /*1590*/  IMAD.MOV.U32 R0, RZ, RZ, 0x3f800000 ;  /* 0x3f800000ff007424 */ /* 0x000fe200078e00ff */
[----:B------:R-:W-:Y:S02]  /*15a0*/  UISETP.NE.AND.EX UP0, UPT, UR11, URZ, UPT, UP0 ;  /* 0x0000003f0b00728c */ /* 0x000fe4000bf05300 */
[----:B------:R-:W-:-:S04]  /*15b0*/  UISETP.NE.AND.EX UP1, UPT, UR9, URZ, UPT, UP1 ;  /* 0x0000003f0900728c */ /* 0x000fc8000bf25310 */
[----:B------:R-:W-:Y:S02]  /*15c0*/  PLOP3.LUT P0, PT, PT, PT, UP0, 0x80, 0x0 ;  /* 0x000000000000781c */ /* 0x000fe40003f0f008 */
[----:B------:R-:W-:-:S03]  /*15d0*/  PLOP3.LUT P1, PT, PT, PT, UP1, 0x80, 0x0 ;  /* 0x000000000000781c */ /* 0x000fc60003f2f018 */
[----:B------:R-:W-:Y:S02]  /*15e0*/  @UP0 USHF.R.S32.HI UR7, URZ, 0x1f, UR54 ;  /* 0x0000001f3f070899 */ /* 0x000fe40008011436 */
[----:B------:R-:W-:Y:S01]  /*15f0*/  @UP1 USHF.R.S32.HI UR16, URZ, 0x1f, UR54 ;  /* 0x0000001f3f101899 */ /* 0x000fe20008011436 */
[----:B------:R-:W-:Y:S01]  /*1600*/  @UP0 ULDC.64 UR14, c[0x0][0x9a8] ;  /* 0x00026a00000e0ab9 */ /* 0x000fe20000000a00 */
[----:B------:R-:W-:Y:S01]  /*1610*/  @UP1 ULDC.64 UR18, c[0x0][0x9b8] ;  /* 0x00026e0000121ab9 */ /* 0x000fe20000000a00 */
[----:B------:R-:W-:Y:S02]  /*1620*/  @UP0 UIMAD UR7, UR7, UR14, URZ ;  /* 0x0000000e070702a4 */ /* 0x000fe4000f8e023f */
[----:B------:R-:W-:Y:S02]  /*1630*/  @UP1 UIMAD UR16, UR16, UR18, URZ ;  /* 0x00000012101012a4 */ /* 0x000fe4000f8e023f */
[----:B------:R-:W-:Y:S02]  /*1640*/  @UP0 UIMAD.WIDE.U32 UR12, UR54, UR14, URZ ;  /* 0x0000000e360c02a5 */ /* 0x000fe4000f8e003f */
[----:B------:R-:W-:-:S02]  /*1650*/  @UP0 UIMAD UR7, UR54, UR15, UR7 ;  /* 0x0000000f360702a4 */ /* 0x000fc4000f8e0207 */
[----:B------:R-:W-:Y:S02]  /*1660*/  @UP1 UIMAD UR16, UR54, UR19, UR16 ;  /* 0x00000013361012a4 */ /* 0x000fe4000f8e0210 */
[----:B------:R-:W-:Y:S02]  /*1670*/  @UP1 UIMAD.WIDE.U32 UR14, UR54, UR18, URZ ;  /* 0x00000012360e12a5 */ /* 0x000fe4000f8e003f */
[----:B------:R-:W-:Y:S02]  /*1680*/  @UP0 UIADD3 UR13, UR13, UR7, URZ ;  /* 0x000000070d0d0290 */ /* 0x000fe4000fffe03f */
[----:B------:R-:W-:Y:S01]  /*1690*/  @UP1 UIADD3 UR15, UR15, UR16, URZ ;  /* 0x000000100f0f1290 */ /* 0x000fe2000fffe03f */
[----:B------:R-:W-:Y:S02]  /*16a0*/  @UP1 ULDC.64 UR18, c[0x0][0x9c0] ;  /* 0x0002700000121ab9 */ /* 0x000fe40000000a00 */
[----:B------:R-:W-:Y:S01]  /*16b0*/  @UP0 ULDC.64 UR16, c[0x0][0x9b0] ;  /* 0x00026c0000100ab9 */ /* 0x000fe20000000a00 */
[----:B------:R-:W-:-:S02]  /*16c0*/  @UP1 UIMAD.WIDE.U32 UR14, UR55, UR18, UR14 ;  /* 0x00000012370e12a5 */ /* 0x000fc4000f8e000e */
[----:B------:R-:W-:Y:S02]  /*16d0*/  @UP0 UIMAD.WIDE.U32 UR12, UR55, UR16, UR12 ;  /* 0x00000010370c02a5 */ /* 0x000fe4000f8e000c */
[----:B------:R-:W-:Y:S02]  /*16e0*/  @UP1 UIMAD UR7, UR55, UR19, UR15 ;  /* 0x00000013370712a4 */ /* 0x000fe4000f8e020f */
[----:B------:R-:W-:Y:S02]  /*16f0*/  @UP0 UIMAD UR13, UR55, UR17, UR13 ;  /* 0x00000011370d02a4 */ /* 0x000fe4000f8e020d */
[----:B------:R-:W-:Y:S02]  /*1700*/  @UP0 ULEA UR10, UP2, UR12, UR10, 0x2 ;  /* 0x0000000a0c0a0291 */ /* 0x000fe4000f84103f */
[----:B------:R-:W-:Y:S02]  /*1710*/  @UP1 ULEA UR8, UP3, UR14, UR8, 0x2 ;  /* 0x000000080e081291 */ /* 0x000fe4000f86103f */
[----:B------:R-:W-:-:S02]  /*1720*/  @UP0 ULEA.HI.X UR11, UR12, UR11, UR13, 0x2, UP2 ;  /* 0x0000000b0c0b0291 */ /* 0x000fc400090f140d */
[----:B------:R-:W-:Y:S01]  /*1730*/  @UP1 ULEA.HI.X UR9, UR14, UR9, UR7, 0x2, UP3 ;  /* 0x000000090e091291 */ /* 0x000fe200098f1407 */
[----:B------:R-:W-:Y:S02]  /*1740*/  IMAD.U32 R4, RZ, RZ, UR10 ;  /* 0x0000000aff047e24 */ /* 0x000fe4000f8e00ff */
[----:B------:R-:W-:Y:S01]  /*1750*/  IMAD.U32 R6, RZ, RZ, UR8 ;  /* 0x00000008ff067e24 */ /* 0x000fe2000f8e00ff */
[----:B------:R-:W-:Y:S01]  /*1760*/  ULDC UR7, c[0x0][0x448] ;  /* 0x0001120000077ab9 */ /* 0x000fe20000000800 */
[----:B------:R-:W-:Y:S02]  /*1770*/  IMAD.U32 R5, RZ, RZ, UR11 ;  /* 0x0000000bff057e24 */ /* 0x000fe4000f8e00ff */
[----:B------:R-:W-:Y:S01]  /*1780*/  IMAD.U32 R7, RZ, RZ, UR9 ;  /* 0x00000009ff077e24 */ /* 0x000fe2000f8e00ff */
[----:B------:R-:W-:Y:S02]  /*1790*/  UISETP.NE.AND UP4, UPT, UR7, 0x1, UPT ;  /* 0x000000010700788c */ /* 0x000fe4000bf85270 */
[----:B------:R-:W2:Y:S01]  /*17a0*/  @P0 LDG.E R3, desc[UR36][R4.64] ;  /* 0x0000002404030981 */ /* 0x000ea2000c1e1900 */
[----:B------:R-:W-:-:S02]  /*17b0*/  USHF.L.U32 UR48, UR6, 0x7, URZ ;  /* 0x0000000706307899 */ /* 0x000fc4000800063f */
[----:B------:R-:W-:Y:S01]  /*17c0*/  UIADD3 UR41, -UR41, UR4, URZ ;  /* 0x0000000429297290 */ /* 0x000fe2000fffe13f */
[----:B------:R-:W2:Y:S01]  /*17d0*/  @P1 LDG.E R0, desc[UR36][R6.64] ;  /* 0x0000002406001981 */ /* 0x000ea2000c1e1900 */
[----:B------:R-:W-:Y:S01]  /*17e0*/  ULDC.64 UR6, c[0x0][0x9e0] ;  /* 0x0002780000067ab9 */ /* 0x000fe20000000a00 */
[----:B------:R-:W-:Y:S02]  /*17f0*/  UIADD3 UR4, UR48, 0x7f, URZ ;  /* 0x0000007f30047890 */ /* 0x000fe4000fffe03f */
[----:B------:R-:W-:Y:S01]  /*1800*/  UISETP.GE.AND UP0, UPT, UR7, 0x1, UPT ;  /* 0x000000010700788c */ /* 0x000fe2000bf06270 */
[----:B------:R-:W-:Y:S01]  /*1810*/  @UP4 ULDC UR8, c[0x0][0x44c] ;  /* 0x0001130000084ab9 */ /* 0x000fe20000000800 */
[----:B------:R-:W-:Y:S01]  /*1820*/  @UP4 ULDC UR12, c[0x0][0x450] ;  /* 0x00011400000c4ab9 */ /* 0x000fe20000000800 */
[----:B------:R-:W-:-:S03]  /*1830*/  UIMAD.WIDE.U32 UR8, UR4, UR8, URZ ;  /* 0x00000008040872a5 */ /* 0x000fc6000f8e003f */
[----:B------:R-:W-:Y:S01]  /*1840*/  PLOP3.LUT P0, PT, PT, PT, UP0, 0x40, 0x0 ;  /* 0x000000000000781c */ /* 0x000fe20003f0e808 */
[----:B------:R-:W-:Y:S02]  /*1850*/  UIADD3 UR10, UR41, 0x1, -UR42 ;  /* 0x00000001290a7890 */ /* 0x000fe4000fffe82a */
[----:B------:R-:W-:Y:S01]  /*1860*/  @UP4 USHF.R.U32.HI UR4, URZ, UR12, UR9 ;  /* 0x0000000c3f044299 */ /* 0x000fe20008011609 */
[----:B------:R-:W-:Y:S01]  /*1870*/  ULDC UR11, c[0x0][0x988] ;  /* 0x00026200000b7ab9 */ /* 0x000fe20000000800 */
[----:B------:R-:W-:Y:S02]  /*1880*/  UP2UR UR50, UPR, URZ, 0x10 ;  /* 0x000000103f327883 */ /* 0x000fe40008000000 */
[----:B------:R-:W-:Y:S02]  /*1890*/  UIADD3 UR10, UR10, UR4, URZ ;  /* 0x000000040a0a7290 */ /* 0x000fe4000fffe03f */
[----:B------:R-:W-:Y:S02]  /*18a0*/  UP2UR UR46, UPR, URZ, 0x1 ;  /* 0x000000013f2e7883 */ /* 0x000fe40008000000 */
[----:B------:R-:W-:Y:S01]  /*18b0*/  UIADD3 UR6, UR10, UR6, URZ ;  /* 0x000000060a067290 */ /* 0x000fe2000fffe03f */
[----:B--2---:R-:W-:-:S04]  /*18c0*/  FMUL.FTZ R0, R3, R0 ;  /* 0x0000000003007220 */ /* 0x004fc80000410000 */
[----:B------:R-:W-:-:S05]  /*18d0*/  FMUL.FTZ R0, R0, UR11 ;  /* 0x0000000b00007c20 */ /* 0x000fca0008410000 */
[----:B------:R-:W-:Y:S01]  /*18e0*/  R2UR UR40, R0 ;  /* 0x00000000002872ca */ /* 0x000fe200000e0000 */
[----:B------:R-:W-:-:S14]  /*18f0*/  @P0 BRA `(.L_x_1463) ;  /* 0x0000000000440947 */ /* 0x000fdc0003800000 */
        /* <DEDUP_REMOVED lines=10> */
.L_x_1464:
[----:B------:R-:W-:-:S11]  /*19a0*/  UISETP.NE.AND UP0, UPT, UR7, 0x1, UPT ;  /* 0x000000010700788c */ /* 0x000fd6000bf05270 */
[----:B------:R-:W-:Y:S02]  /*19b0*/  @UP0 ULDC.64 UR10, c[0x0][0x9e8] ;  /* 0x00027a00000a0ab9 */ /* 0x000fe40000000a00 */
[----:B------:R-:W-:-:S04]  /*19c0*/  UIMAD.WIDE.U32 UR8, UR4, UR10, URZ ;  /* 0x0000000a040872a5 */ /* 0x000fc8000f8e003f */
[----:B------:R-:W-:-:S12]  /*19d0*/  @UP0 USHF.R.U32.HI UR4, URZ, UR11, UR9 ;  /* 0x0000000b3f040299 */ /* 0x000fd80008011609 */
.L_x_1465:
[----:B------:R-:W-:-:S04]  /*19e0*/  UIMAD UR4, UR4, UR7, UR7 ;  /* 0x00000007040472a4 */ /* 0x000fc8000f8e0207 */
[----:B------:R-:W-:-:S04]  /*19f0*/  UISETP.LT.AND UP0, UPT, UR6, UR4, UPT ;  /* 0x000000040600728c */ /* 0x000fc8000bf01270 */
[----:B------:R-:W-:-:S12]  /*1a00*/  USEL UR6, UR6, UR4, UP0 ;  /* 0x0000000406067287 */ /* 0x000fd80008000000 */
.L_x_1463:
[----:B------:R-:W-:Y:S02]  /*1a10*/  UISETP.NE.AND UP0, UPT, UR50, URZ, UPT ;  /* 0x0000003f3200728c */ /* 0x000fe4000bf05270 */
[----:B------:R-:W-:Y:S02]  /*1a20*/  UIADD3 UR4, UR41, 0x3f, URZ ;  /* 0x0000003f29047890 */ /* 0x000fe4000fffe03f */
[----:B------:R-:W-:Y:S02]  /*1a30*/  UIADD3 UR10, UR6, 0x3f, URZ ;  /* 0x0000003f060a7890 */ /* 0x000fe4000fffe03f */
[----:B------:R-:W-:Y:S02]  /*1a40*/  UISETP.GE.AND UP1, UPT, UR7, 0x1, UPT ;  /* 0x000000010700788c */ /* 0x000fe4000bf26270 */
[----:B------:R-:W-:Y:S02]  /*1a50*/  USHF.R.S32.HI UR6, URZ, 0x1f, UR4 ;  /* 0x0000001f3f067899 */ /* 0x000fe40008011404 */
[----:B------:R-:W-:Y:S01]  /*1a60*/  USHF.R.S32.HI UR11, URZ, 0x1f, UR10 ;  /* 0x0000001f3f0b7899 */ /* 0x000fe2000801140a */
[----:B------:R-:W-:Y:S01]  /*1a70*/  @UP0 ULDC UR8, c[0x0][0x44c] ;  /* 0x0001130000080ab9 */ /* 0x000fe20000000800 */
[----:B------:R-:W-:Y:S01]  /*1a80*/  ULEA.HI UR6, UR6, UR4, URZ, 0x6 ;  /* 0x0000000406067291 */ /* 0x000fe2000f8f303f */
[----:B------:R-:W-:Y:S01]  /*1a90*/  PLOP3.LUT P0, PT, PT, PT, UP1, 0x40, 0x0 ;  /* 0x000000000000781c */ /* 0x000fe20003f0e818 */
[----:B------:R-:W-:-:S02]  /*1aa0*/  UIMAD.WIDE.U32 UR8, UR48, UR8, URZ ;  /* 0x00000008300872a5 */ /* 0x000fc4000f8e003f */
[----:B------:R-:W-:Y:S01]  /*1ab0*/  ULEA.HI UR11, UR11, UR10, URZ, 0x6 ;  /* 0x0000000a0b0b7291 */ /* 0x000fe2000f8f303f */
[----:B------:R-:W-:Y:S01]  /*1ac0*/  @UP0 ULDC UR13, c[0x0][0x450] ;  /* 0x00011400000d0ab9 */ /* 0x000fe20000000800 */
[----:B------:R-:W-:Y:S01]  /*1ad0*/  UMOV UR12, UR48 ;  /* 0x00000030000c7c82 */ /* 0x000fe20008000000 */
[----:B------:R-:W-:Y:S02]  /*1ae0*/  UIADD3 UR44, UR41, -UR42, URZ ;  /* 0x8000002a292c7290 */ /* 0x000fe4000fffe03f */
[----:B------:R-:W-:Y:S02]  /*1af0*/  USHF.R.S32.HI UR6, URZ, 0x6, UR6 ;  /* 0x000000063f067899 */ /* 0x000fe40008011406 */
[----:B------:R-:W-:Y:S02]  /*1b00*/  USHF.R.S32.HI UR11, URZ, 0x6, UR11 ;  /* 0x000000063f0b7899 */ /* 0x000fe4000801140b */
[----:B------:R-:W-:Y:S02]  /*1b10*/  @UP0 USHF.R.U32.HI UR12, URZ, UR13, UR9 ;  /* 0x0000000d3f0c0299 */ /* 0x000fe40008011609 */
[----:B------:R-:W-:-:S02]  /*1b20*/  UISETP.LT.AND UP0, UPT, UR6, UR11, UPT ;  /* 0x0000000b0600728c */ /* 0x000fc4000bf01270 */
[----:B------:R-:W-:Y:S01]  /*1b30*/  UIADD3 UR4, UR44, UR12, URZ ;  /* 0x0000000c2c047290 */ /* 0x000fe2000fffe03f */
[----:B------:R-:W-:Y:S01]  /*1b40*/  ULDC UR10, c[0x0][0x9dc] ;  /* 0x00027700000a7ab9 */ /* 0x000fe20000000800 */
[----:B------:R-:W-:Y:S02]  /*1b50*/  USEL UR6, UR6, UR11, UP0 ;  /* 0x0000000b06067287 */ /* 0x000fe40008000000 */
[----:B------:R-:W-:Y:S01]  /*1b60*/  UIADD3 UR10, UR4, -UR10, URZ ;  /* 0x8000000a040a7290 */ /* 0x000fe2000fffe03f */
[----:B------:R-:W-:Y:S11]  /*1b70*/  @P0 BRA `(.L_x_1466) ;  /* 0x0000000000440947 */ /* 0x000ff60003800000 */
        /* <DEDUP_REMOVED lines=10> */
.L_x_1467:
[----:B------:R-:W-:-:S11]  /*1c20*/  UISETP.NE.AND UP0, UPT, UR7, 0x1, UPT ;  /* 0x000000010700788c */ /* 0x000fd6000bf05270 */
[----:B------:R-:W-:Y:S02]  /*1c30*/  @UP0 ULDC.64 UR12, c[0x0][0x9e8] ;  /* 0x00027a00000c0ab9 */ /* 0x000fe40000000a00 */
[----:B------:R-:W-:-:S04]  /*1c40*/  UIMAD.WIDE.U32 UR8, UR4, UR12, URZ ;  /* 0x0000000c040872a5 */ /* 0x000fc8000f8e003f */
[----:B------:R-:W-:-:S12]  /*1c50*/  @UP0 USHF.R.U32.HI UR4, URZ, UR13, UR9 ;  /* 0x0000000d3f040299 */ /* 0x000fd80008011609 */
.L_x_1468:
[----:B------:R-:W-:-:S04]  /*1c60*/  UIMAD UR4, UR4, UR7, URZ ;  /* 0x00000007040472a4 */ /* 0x000fc8000f8e023f */
[----:B------:R-:W-:-:S04]  /*1c70*/  UISETP.LT.AND UP0, UPT, UR10, UR4, UPT ;  /* 0x000000040a00728c */ /* 0x000fc8000bf01270 */
[----:B------:R-:W-:-:S12]  /*1c80*/  USEL UR10, UR10, UR4, !UP0 ;  /* 0x000000040a0a7287 */ /* 0x000fd8000c000000 */
.L_x_1466:
[----:B------:R-:W-:-:S04]  /*1c90*/  USHF.R.S32.HI UR4, URZ, 0x1f, UR10 ;  /* 0x0000001f3f047899 */ /* 0x000fc8000801140a */
[----:B------:R-:W-:-:S04]  /*1ca0*/  ULEA.HI UR4, UR4, UR10, URZ, 0x6 ;  /* 0x0000000a04047291 */ /* 0x000fc8000f8f303f */
[----:B------:R-:W-:Y:S02]  /*1cb0*/  USHF.R.S32.HI UR7, URZ, 0x6, UR4 ;  /* 0x000000063f077899 */ /* 0x000fe40008011404 */
[----:B------:R-:W-:Y:S02]  /*1cc0*/  ULOP3.LUT UR4, UR5, 0xff000000, URZ, 0xc0, !UPT ;  /* 0xff00000005047892 */ /* 0x000fe4000f8ec03f */
[----:B------:R-:W-:Y:S02]  /*1cd0*/  UISETP.LT.AND UP0, UPT, URZ, UR7, UPT ;  /* 0x000000073f00728c */ /* 0x000fe4000bf01270 */
[----:B------:R-:W-:Y:S02]  /*1ce0*/  ULOP3.LUT UR5, UR5, 0xff0000, URZ, 0xc0, !UPT ;  /* 0x00ff000005057892 */ /* 0x000fe4000f8ec03f */
[----:B------:R-:W-:Y:S02]  /*1cf0*/  USEL UR51, URZ, UR7, !UP0 ;  /* 0x000000073f337287 */ /* 0x000fe4000c000000 */
[----:B------:R-:W-:-:S02]  /*1d00*/  USHF.R.U32.HI UR4, URZ, 0x8, UR4 ;  /* 0x000000083f047899 */ /* 0x000fc40008011604 */
[----:B------:R-:W-:Y:S02]  /*1d10*/  UISETP.GT.AND UP0, UPT, UR6, UR51, UPT ;  /* 0x000000330600728c */ /* 0x000fe4000bf04270 */
[----:B------:R-:W-:-:S03]  /*1d20*/  ULEA.HI UR5, UR5, UR4, URZ, 0x10 ;  /* 0x0000000405057291 */ /* 0x000fc6000f8f803f */
[----:B------:R-:W-:Y:S01]  /*1d30*/  UMOV UR4, URZ ;  /* 0x0000003f00047c82 */ /* 0x000fe20008000000 */
[----:B------:R-:W-:Y:S01]  /*1d40*/  PLOP3.LUT P0, PT, PT, PT, UP0, 0x80, 0x0 ;  /* 0x000000000000781c */ /* 0x000fe20003f0f008 */
[----:B------:R-:W-:Y:S02]  /*1d50*/  ULOP3.LUT UR57, UR5, 0xff, URZ, 0xc0, !UPT ;  /* 0x000000ff05397892 */ /* 0x000fe4000f8ec03f */
[----:B------:R-:W-:-:S10]  /*1d60*/  USHF.R.U32.HI UR56, URZ, 0x10, UR5 ;  /* 0x000000103f387899 */ /* 0x000fd40008011605 */
[----:B------:R-:W-:Y:S05]  /*1d70*/  @!P0 BRA `(.L_x_1469) ;  /* 0x0000000000948947 */ /* 0x000fea0003800000 */
[----:B------:R-:W-:Y:S01]  /*1d80*/  UISETP.NE.AND UP0, UPT, UR56, URZ, UPT ;  /* 0x0000003f3800728c */ /* 0x000fe2000bf05270 */
[----:B------:R-:W-:-:S03]  /*1d90*/  ULDC UR4, c[0x0][0x9f0] ;  /* 0x00027c0000047ab9 */ /* 0x000fc60000000800 */
[----:B------:R-:W-:-:S04]  /*1da0*/  USEL UR10, UR56, UR4, UP0 ;  /* 0x00000004380a7287 */ /* 0x000fc80008000000 */
[----:B------:R-:W-:Y:S02]  /*1db0*/  UIADD3 UR4, UR10, -0x1, UR6 ;  /* 0xffffffff0a047890 */ /* 0x000fe4000fffe006 */
[----:B------:R-:W-:Y:S02]  /*1dc0*/  IMAD.U32 R4, RZ, RZ, UR10 ;  /* 0x0000000aff047e24 */ /* 0x000fe4000f8e00ff */
[----:B------:R-:W-:-:S03]  /*1dd0*/  UIADD3 UR7, -UR51, UR4, URZ ;  /* 0x0000000433077290 */ /* 0x000fc6000fffe13f */
[-C--:B------:R-:W-:Y:S01]  /*1de0*/  IABS R0, R4.reuse ;  /* 0x0000000400007213 */ /* 0x080fe20000000000 */
[----:B------:R-:W-:Y:S01]  /*1df0*/  UMOV UR4, URZ ;  /* 0x0000003f00047c82 */ /* 0x000fe20008000000 */
[----:B------:R-:W-:Y:S01]  /*1e00*/  IABS R6, R4 ;  /* 0x0000000400067213 */ /* 0x000fe20000000000 */
[----:B------:R-:W-:Y:S01]  /*1e10*/  IMAD.U32 R5, RZ, RZ, UR7 ;  /* 0x00000007ff057e24 */ /* 0x000fe2000f8e00ff */
[----:B------:R-:W-:Y:S01]  /*1e20*/  R2UR UR11, R0 ;  /* 0x00000000000b72ca */ /* 0x000fe200000e0000 */
[----:B------:R-:W-:-:S03]  /*1e30*/  ULOP3.LUT UR7, UR7, UR10, URZ, 0x3c, !UPT ;  /* 0x0000000a07077292 */ /* 0x000fc6000f8e3c3f */
[----:B------:R-:W-:-:S05]  /*1e40*/  IABS R5, R5 ;  /* 0x0000000500057213 */ /* 0x000fca0000000000 */
[----:B------:R-:W-:-:S04]  /*1e50*/  IMAD.MOV.U32 R4, RZ, RZ, R5 ;  /* 0x000000ffff047224 */ /* 0x000fc800078e0005 */
[----:B------:R-:W0:Y:S01]  /*1e60*/  I2F.RP R0, UR11 ;  /* 0x0000000b00007d06 */ /* 0x000e220008209400 */
[----:B------:R-:W-:-:S07]  /*1e70*/  R2UR UR9, R4 ;  /* 0x00000000040972ca */ /* 0x000fce00000e0000 */
[----:B0-----:R-:W0:Y:S02]  /*1e80*/  MUFU.RCP R0, R0 ;  /* 0x0000000000007308 */ /* 0x001e240000001000 */
[----:B0-----:R-:W-:Y:S02]  /*1e90*/  VIADD R3, R0, 0xffffffe ;  /* 0x0ffffffe00037836 */ /* 0x001fe40000000000 */
        /* <DEDUP_REMOVED lines=19> */
.L_x_1469:
[----:B------:R-:W-:Y:S01]  /*1fd0*/  UIMAD UR51, UR57, UR4, UR51 ;  /* 0x00000004393372a4 */ /* 0x000fe2000f8e0233 */
[----:B------:R-:W-:Y:S01]  /*1fe0*/  IMAD.U32 R160, RZ, RZ, UR6 ;  /* 0x00000006ffa07e24 */ /* 0x000fe2000f8e00ff */
[----:B------:R-:W-:Y:S01]  /*1ff0*/  PLOP3.LUT P0, PT, PT, PT, PT, 0x80, 0x0 ;  /* 0x000000000000781c */ /* 0x000fe20003f0f070 */
[----:B------:R-:W-:Y:S01]  /*2000*/  IMAD.U32 R3, RZ, RZ, UR4 ;  /* 0x00000004ff037e24 */ /* 0x000fe2000f8e00ff */
[----:B------:R-:W-:Y:S01]  /*2010*/  CS2R R28, SRZ ;  /* 0x00000000001c7805 */ /* 0x000fe2000001ff00 */
[----:B------:R-:W-:Y:S01]  /*2020*/  IMAD.MOV.U32 R168, RZ, RZ, RZ ;  /* 0x000000ffffa87224 */ /* 0x000fe200078e00ff */
[----:B------:R-:W-:Y:S01]  /*2030*/  CS2R R24, SRZ ;  /* 0x0000000000187805 */ /* 0x000fe2000001ff00 */
[----:B------:R-:W-:Y:S01]  /*2040*/  IMAD.MOV.U32 R0, RZ, RZ, RZ ;  /* 0x000000ffff007224 */ /* 0x000fe200078e00ff */
[----:B------:R-:W-:Y:S02]  /*2050*/  VIADDMNMX R160, R3, UR51, R160, PT ;  /* 0x0000003303a07c46 */ /* 0x000fe4000b8001a0 */
[----:B------:R-:W-:-:S02]  /*2060*/  CS2R R30, SRZ ;  /* 0x00000000001e7805 */ /* 0x000fc4000001ff00 */
[----:B------:R-:W-:Y:S02]  /*2070*/  CS2R R26, SRZ ;  /* 0x00000000001a7805 */ /* 0x000fe4000001ff00 */
[----:B------:R-:W-:Y:S02]  /*2080*/  CS2R R36, SRZ ;  /* 0x0000000000247805 */ /* 0x000fe4000001ff00 */
[----:B------:R-:W-:Y:S02]  /*2090*/  ISETP.GT.AND P1, PT, R160, UR51, PT ;  /* 0x00000033a0007c0c */ /* 0x000fe4000bf24270 */
        /* <DEDUP_REMOVED lines=97> */
.L_x_1471:
        /* <DEDUP_REMOVED lines=9> */
.L_x_1680:
[----:B0-----:R-:W2:Y:S01]  /*2740*/  LDL R3, [R1+0x10] ;  /* 0x0000100001037983 */ /* 0x001ea20000100800 */
[----:B------:R-:W-:Y:S05]  /*2750*/  WARPSYNC.ALL ;  /* 0x0000000000007948 */ /* 0x000fea0003800000 */
[----:B------:R0:W-:Y:S01]  /*2760*/  BAR.SYNC.DEFER_BLOCKING R6, 0x100 ;  /* 0x000400060000751d */ /* 0x0001e20000010000 */
[----:B--2---:R-:W-:-:S13]  /*2770*/  R2UR UR4, R3 ;  /* 0x00000000030472ca */ /* 0x004fda00000e0000 */
[----:B------:R-:W-:-:S05]  /*2780*/  IMAD.U32 R0, RZ, RZ, UR4 ;  /* 0x00000004ff007e24 */ /* 0x000fca000f8e00ff */
[----:B------:R-:W-:-:S13]  /*2790*/  ISETP.NE.AND P0, PT, R0, 0x3, PT ;  /* 0x000000030000780c */ /* 0x000fda0003f05270 */
[----:B0-----:R-:W-:Y:S05]  /*27a0*/  @!P0 BRA `(.L_x_1473) ;  /* 0x0000000000048947 */ /* 0x001fea0003800000 */
[----:B------:R-:W-:Y:S01]  /*27b0*/  BPT.TRAP 0x1 ;  /* 0x000000040000795c */ /* 0x000fe20000300000 */
.L_x_1473:
[----:B------:R-:W-:Y:S01]  /*27c0*/  ULEA UR45, UR38, UR43, 0x3 ;  /* 0x0000002b262d7291 */ /* 0x000fe2000f8e183f */
[----:B------:R-:W-:-:S05]  /*27d0*/  IMAD.U32 R7, RZ, RZ, UR39 ;  /* 0x00000027ff077e24 */ /* 0x000fca000f8e00ff */
[----:B------:R-:W-:-:S04]  /*27e0*/  SHF.L.U32 R7, R7, 0x1f, RZ ;  /* 0x0000001f07077819 */ /* 0x000fc800000006ff */
[----:B------:R0:W1:Y:S01]  /*27f0*/  SYNCS.PHASECHK.TRANS64.TRYWAIT P1, [UR45+0x28430], R7 ;  /* 0x02843007ff0075a7 */ /* 0x000062000802016d */
[----:B------:R-:W-:Y:S05]  /*2800*/  @!P0 BRA `(.L_x_1474) ;  /* 0x0000000000048947 */ /* 0x000fea0003800000 */
[----:B------:R-:W-:Y:S01]  /*2810*/  BPT.TRAP 0x1 ;  /* 0x000000040000795c */ /* 0x000fe20000300000 */
.L_x_1474:
[----:B-1----:R-:W-:Y:S05]  /*2820*/  @P1 BRA `(.L_x_1475) ;  /* 0x0000000000081947 */ /* 0x002fea0003800000 */
[----:B------:R-:W1:Y:S02]  /*2830*/  SYNCS.PHASECHK.TRANS64.TRYWAIT P1, [UR45+0x28430], R7 ;  /* 0x02843007ff0075a7 */ /* 0x000e64000802016d */
[----:B-1----:R-:W-:Y:S05]  /*2840*/  @!P1 BRA `(.L_x_1476) ;  /* 0x0000016000789947 */ /* 0x002fea0003800000 */
.L_x_1475:
        /* <DEDUP_REMOVED lines=17> */
[----:B------:R-:W-:Y:S01]  /*2960*/  QGMMA.64x64x32.F32.E4M3.E4M3 R24, gdesc[UR32], RZ, !UPT, gsb0 ;  /* 0x00e00000201879f3 */ /* 0x000fe2000c0008ff */
        /* <DEDUP_REMOVED lines=46> */
[----:B------:R-:W-:Y:S05]  /*2c50*/  @!P0 BRA `(.L_x_1477) ;  /* 0x0000000000048947 */ /* 0x000fea0003800000 */
[----:B------:R-:W-:Y:S01]  /*2c60*/  BPT.TRAP 0x1 ;  /* 0x000000040000795c */ /* 0x000fe20000300000 */
.L_x_1477:
[----:B------:R-:W-:Y:S01]  /*2c70*/  UISETP.NE.AND UP1, UPT, UR50, URZ, UPT ;  /* 0x0000003f3200728c */ /* 0x000fe2000bf25270 */
[----:B------:R-:W-:Y:S01]  /*2c80*/  VIADD R3, R17, UR48 ;  /* 0x0000003011037c36 */ /* 0x000fe20008000000 */
[----:B------:R-:W-:Y:S01]  /*2c90*/  UISETP.NE.AND UP0, UPT, UR46, URZ, UPT ;  /* 0x0000003f2e00728c */ /* 0x000fe2000bf05270 */
[----:B------:R-:W-:Y:S01]  /*2ca0*/  IMAD.MOV.U32 R5, RZ, RZ, -0x40 ;  /* 0xffffffc0ff057424 */ /* 0x000fe200078e00ff */
[----:B------:R-:W-:Y:S01]  /*2cb0*/  ULDC UR10, c[0x0][0x9dc] ;  /* 0x00027700000a7ab9 */ /* 0x000fe20000000800 */
[C---:B------:R-:W-:Y:S01]  /*2cc0*/  LEA R12, R160.reuse, 0xffffffc0, 0x6 ;  /* 0xffffffc0a00c7811 */ /* 0x040fe200078e30ff */
[----:B------:R-:W-:Y:S01]  /*2cd0*/  ULDC UR11, c[0x0][0x9e0] ;  /* 0x00027800000b7ab9 */ /* 0x000fe20000000800 */
[----:B------:R-:W-:Y:S01]  /*2ce0*/  PLOP3.LUT P1, PT, PT, PT, UP1, 0x80, 0x0 ;  /* 0x000000000000781c */ /* 0x000fe20003f2f018 */
[----:B------:R-:W-:Y:S01]  /*2cf0*/  IMAD R5, R160, R5, 0x41 ;  /* 0x00000041a0057424 */ /* 0x000fe200078e0205 */
[----:B------:R-:W-:Y:S02]  /*2d00*/  PLOP3.LUT P2, PT, PT, PT, UP1, 0x80, 0x0 ;  /* 0x000000000000781c */ /* 0x000fe40003f4f018 */
[----:B------:R-:W-:Y:S01]  /*2d10*/  @UP1 ULDC UR6, c[0x0][0x44c] ;  /* 0x0001130000061ab9 */ /* 0x000fe20000000800 */
[----:B------:R-:W-:Y:S01]  /*2d20*/  @UP1 ULDC UR7, c[0x0][0x450] ;  /* 0x0001140000071ab9 */ /* 0x000fe20000000800 */
[----:B------:R-:W-:Y:S01]  /*2d30*/  IADD3 R10, -R2, UR41, -R12 ;  /* 0x00000029020a7c10 */ /* 0x000fe2000fffe90c */
[----:B------:R-:W-:-:S06]  /*2d40*/  VIADD R14, R5, 0xffffffff ;  /* 0xffffffff050e7836 */ /* 0x000fcc0000000000 */
[----:B------:R-:W-:Y:S01]  /*2d50*/  @P1 IMAD.HI.U32 R4, R3, UR6, RZ ;  /* 0x0000000603041c27 */ /* 0x000fe2000f8e00ff */
[----:B------:R-:W-:Y:S01]  /*2d60*/  UIADD3 UR6, UR45, 0x28440, URZ ;  /* 0x000284402d067890 */ /* 0x000fe2000fffe03f */
[----:B------:R-:W-:-:S03]  /*2d70*/  PLOP3.LUT P1, PT, PT, PT, UP0, 0x40, 0x0 ;  /* 0x000000000000781c */ /* 0x000fc60003f2e808 */
[----:B------:R-:W-:Y:S01]  /*2d80*/  @P2 SHF.R.U32.HI R3, RZ, UR7, R4 ;  /* 0x00000007ff032c19 */ /* 0x000fe20008011604 */
[----:B------:R-:W-:Y:S01]  /*2d90*/  UPRMT UR6, UR52, 0x654, UR6 ;  /* 0x0000065434067896 */ /* 0x000fe20008000006 */
[----:B------:R-:W-:-:S03]  /*2da0*/  IADD3 R4, -R2, UR41, R5 ;  /* 0x0000002902047c10 */ /* 0x000fc6000fffe105 */
[----:B------:R-:W2:Y:S02]  /*2db0*/  SHFL.IDX PT, R8, R3, RZ, 0x1c1f ;  /* 0x001c1fff03087589 */ /* 0x000ea400000e0000 */
[----:B------:R-:W-:-:S03]  /*2dc0*/  VIADD R4, R4, -UR42 ;  /* 0x8000002a04047c36 */ /* 0x000fc60008000000 */
[----:B------:R-:W-:Y:S01]  /*2dd0*/  SYNCS.ARRIVE.TRANS64.RED.A1T0 RZ, [UR6], RZ ;  /* 0x000000ffffff79a7 */ /* 0x000fe20008100406 */
[----:B------:R-:W-:Y:S01]  /*2de0*/  ULOP3.LUT UR6, URZ, UR10, URZ, 0x33, !UPT ;  /* 0x0000000a3f067292 */ /* 0x000fe2000f8e333f */
[----:B------:R-:W-:-:S05]  /*2df0*/  VIADD R11, R4, UR11 ;  /* 0x0000000b040b7c36 */ /* 0x000fca0008000000 */
[----:B------:R-:W-:Y:S01]  /*2e00*/  VIADD R13, R4, UR6 ;  /* 0x00000006040d7c36 */ /* 0x000fe20008000000 */
[----:B--2---:R-:W-:-:S03]  /*2e10*/  VIADDMNMX R4, R8, R11, R10, PT ;  /* 0x0000000b08047246 */ /* 0x004fc6000380010a */
[----:B------:R-:W-:Y:S01]  /*2e20*/  IMAD.IADD R5, R13, 0x1, R8 ;  /* 0x000000010d057824 */ /* 0x000fe200078e0208 */
[----:B------:R-:W-:Y:S06]  /*2e30*/  @P1 BRA `(.L_x_1478) ;  /* 0x0000000000641947 */ /* 0x000fec0003800000 */
[----:B------:R-:W-:Y:S01]  /*2e40*/  IMAD.U32 R9, RZ, RZ, UR42 ;  /* 0x0000002aff097e24 */ /* 0x000fe2000f8e00ff */
[----:B------:R-:W-:Y:S04]  /*2e50*/  BSSY B0, `(.L_x_1479) ;  /* 0x0000013000007945 */ /* 0x000fe80003800000 */
[----:B------:R-:W-:-:S04]  /*2e60*/  IADD3 R9, -R9, UR41, R8 ;  /* 0x0000002909097c10 */ /* 0x000fc8000fffe108 */
[----:B------:R-:W-:-:S13]  /*2e70*/  ISETP.GT.AND P1, PT, R9, -0x1, PT ;  /* 0xffffffff0900780c */ /* 0x000fda0003f24270 */
[----:B------:R-:W-:Y:S05]  /*2e80*/  @P1 BRA `(.L_x_1480) ;  /* 0x0000000000241947 */ /* 0x000fea0003800000 */
[----:B------:R-:W-:Y:S01]  /*2e90*/  ULDC UR6, c[0x0][0x9e4] ;  /* 0x0002790000067ab9 */ /* 0x000fe20000000800 */
[----:B------:R-:W-:Y:S01]  /*2ea0*/  LOP3.LUT R9, RZ, R9, RZ, 0x33, !PT ;  /* 0x00000009ff097212 */ /* 0x000fe200078e33ff */
[----:B------:R-:W-:-:S05]  /*2eb0*/  IMAD.U32 R15, RZ, RZ, UR6 ;  /* 0x00000006ff0f7e24 */ /* 0x000fca000f8e00ff */
[----:B------:R-:W-:-:S13]  /*2ec0*/  ISETP.NE.AND P1, PT, R15, 0x1, PT ;  /* 0x000000010f00780c */ /* 0x000fda0003f25270 */
[----:B------:R-:W2:Y:S02]  /*2ed0*/  @P1 LDC.64 R20, c[0x0][0x9e8] ;  /* 0x00027a00ff141b82 */ /* 0x000ea40000000a00 */
[----:B--2---:R-:W-:-:S05]  /*2ee0*/  @P1 IMAD.HI.U32 R8, R9, R20, RZ ;  /* 0x0000001409081227 */ /* 0x004fca00078e00ff */
[----:B------:R-:W-:-:S04]  /*2ef0*/  @P1 SHF.R.U32.HI R9, RZ, R21, R8 ;  /* 0x00000015ff091219 */ /* 0x000fc80000011608 */
[----:B------:R-:W-:Y:S01]  /*2f00*/  LOP3.LUT R9, RZ, R9, RZ, 0x33, !PT ;  /* 0x00000009ff097212 */ /* 0x000fe200078e33ff */
[----:B------:R-:W-:Y:S06]  /*2f10*/  BRA `(.L_x_1481) ;  /* 0x0000000000187947 */ /* 0x000fec0003800000 */
.L_x_1480:
[----:B------:R-:W-:Y:S02]  /*2f20*/  ULDC UR6, c[0x0][0x9e4] ;  /* 0x0002790000067ab9 */ /* 0x000fe40000000800 */
[----:B------:R-:W-:-:S05]  /*2f30*/  IMAD.U32 R15, RZ, RZ, UR6 ;  /* 0x00000006ff0f7e24 */ /* 0x000fca000f8e00ff */
[----:B------:R-:W-:-:S13]  /*2f40*/  ISETP.NE.AND P1, PT, R15, 0x1, PT ;  /* 0x000000010f00780c */ /* 0x000fda0003f25270 */
[----:B------:R-:W2:Y:S02]  /*2f50*/  @P1 LDC.64 R20, c[0x0][0x9e8] ;  /* 0x00027a00ff141b82 */ /* 0x000ea40000000a00 */
[----:B--2---:R-:W-:-:S05]  /*2f60*/  @P1 IMAD.HI.U32 R8, R9, R20, RZ ;  /* 0x0000001409081227 */ /* 0x004fca00078e00ff */
[----:B------:R-:W-:-:S07]  /*2f70*/  @P1 SHF.R.U32.HI R9, RZ, R21, R8 ;  /* 0x00000015ff091219 */ /* 0x000fce0000011608 */
.L_x_1481:
[----:B------:R-:W-:Y:S05]  /*2f80*/  BSYNC B0 ;  /* 0x0000000000007941 */ /* 0x000fea0003800000 */
.L_x_1479:
[----:B------:R-:W-:-:S04]  /*2f90*/  IMAD R9, R9, R15, -R12 ;  /* 0x0000000f09097224 */ /* 0x000fc800078e0a0c */
[----:B------:R-:W-:-:S05]  /*2fa0*/  IMAD.IADD R9, R9, 0x1, -R2 ;  /* 0x0000000109097824 */ /* 0x000fca00078e0a02 */
[----:B------:R-:W-:Y:S02]  /*2fb0*/  VIADDMNMX R4, R9, R15, R4, PT ;  /* 0x0000000f09047246 */ /* 0x000fe40003800104 */
[----:B------:R-:W-:-:S07]  /*2fc0*/  VIMNMX R5, R5, R9, !PT ;  /* 0x0000000905057248 */ /* 0x000fce0007fe0100 */
.L_x_1478:
[C---:B------:R-:W-:Y:S01]  /*2fd0*/  ISETP.GE.AND P2, PT, R14.reuse, 0x9, PT ;  /* 0x000000090e00780c */ /* 0x040fe20003f46270 */
[----:B------:R-:W-:Y:S01]  /*2fe0*/  UISETP.NE.AND UP0, UPT, UR46, URZ, UPT ;  /* 0x0000003f2e00728c */ /* 0x000fe2000bf05270 */
[----:B------:R-:W-:Y:S02]  /*2ff0*/  ISETP.GE.AND P1, PT, R14, 0x2, PT ;  /* 0x000000020e00780c */ /* 0x000fe40003f26270 */
[C---:B------:R-:W-:Y:S02]  /*3000*/  ISETP.GT.AND P3, PT, R5.reuse, 0x8, !P2 ;  /* 0x000000080500780c */ /* 0x040fe40005764270 */
[----:B------:R-:W-:Y:S02]  /*3010*/  ISETP.GT.AND P4, PT, R5, 0x1, !P1 ;  /* 0x000000010500780c */ /* 0x000fe40004f84270 */
[----:B------:R-:W-:Y:S02]  /*3020*/  ISETP.LT.OR P3, PT, R4, 0x9, P3 ;  /* 0x000000090400780c */ /* 0x000fe40001f61670 */
[----:B------:R-:W-:-:S02]  /*3030*/  ISETP.GE.AND P5, PT, R14, 0x11, PT ;  /* 0x000000110e00780c */ /* 0x000fc40003fa6270 */
[----:B------:R-:W-:Y:S02]  /*3040*/  FSEL R28, R28, -INF , !P3 ;  /* 0xff8000001c1c7808 */ /* 0x000fe40005800000 */
[----:B------:R-:W-:Y:S02]  /*3050*/  ISETP.LT.OR P4, PT, R4, 0x2, P4 ;  /* 0x000000020400780c */ /* 0x000fe40002781670 */
[----:B------:R-:W-:Y:S02]  /*3060*/  ISETP.GT.AND P3, PT, R5, 0x10, !P5 ;  /* 0x000000100500780c */ /* 0x000fe40006f64270 */
[----:B------:R-:W-:Y:S02]  /*3070*/  ISETP.GE.AND P6, PT, R14, 0xa, PT ;  /* 0x0000000a0e00780c */ /* 0x000fe40003fc6270 */
[----:B------:R-:W-:Y:S02]  /*3080*/  FSEL R20, R25, -INF , !P4 ;  /* 0xff80000019147808 */ /* 0x000fe40006000000 */
[----:B------:R-:W-:-:S02]  /*3090*/  P2R R21, PR, RZ, 0x20 ;  /* 0x00000020ff157803 */ /* 0x000fc40000000000 */
[----:B------:R-:W-:Y:S02]  /*30a0*/  ISETP.LT.OR P3, PT, R4, 0x11, P3 ;  /* 0x000000110400780c */ /* 0x000fe40001f61670 */
[C---:B------:R-:W-:Y:S02]  /*30b0*/  ISETP.GT.AND P4, PT, R5.reuse, 0x9, !P6 ;  /* 0x000000090500780c */ /* 0x040fe40007784270 */
[----:B------:R-:W-:Y:S02]  /*30c0*/  ISETP.GE.AND P5, PT, R14, 0x12, PT ;  /* 0x000000120e00780c */ /* 0x000fe40003fa6270 */
[----:B------:R-:W-:Y:S02]  /*30d0*/  FSEL R32, R32, -INF , !P3 ;  /* 0xff80000020207808 */ /* 0x000fe40005800000 */
[----:B------:R-:W-:Y:S02]  /*30e0*/  ISETP.LT.OR P4, PT, R4, 0xa, P4 ;  /* 0x0000000a0400780c */ /* 0x000fe40002781670 */
[----:B------:R-:W-:-:S02]  /*30f0*/  ISETP.GT.AND P3, PT, R5, 0x11, !P5 ;  /* 0x000000110500780c */ /* 0x000fc40006f64270 */
[----:B------:R-:W-:Y:S02]  /*3100*/  FSEL R56, R29, -INF , !P4 ;  /* 0xff8000001d387808 */ /* 0x000fe40006000000 */
[----:B------:R-:W-:Y:S02]  /*3110*/  ISETP.LT.OR P3, PT, R4, 0x12, P3 ;  /* 0x000000120400780c */ /* 0x000fe40001f61670 */
[----:B------:R-:W-:Y:S02]  /*3120*/  ISETP.GE.AND P4, PT, R14, 0x19, PT ;  /* 0x000000190e00780c */ /* 0x000fe40003f86270 */
[----:B------:R-:W-:Y:S02]  /*3130*/  FSEL R58, R33, -INF , !P3 ;  /* 0xff800000213a7808 */ /* 0x000fe40005800000 */
[----:B------:R-:W-:Y:S02]  /*3140*/  ISETP.GT.AND P3, PT, R5, 0x18, !P4 ;  /* 0x000000180500780c */ /* 0x000fe40006764270 */
[----:B------:R-:W-:-:S02]  /*3150*/  P2R R29, PR, RZ, 0x10 ;  /* 0x00000010ff1d7803 */ /* 0x000fc40000000000 */
[----:B------:R-:W-:Y:S02]  /*3160*/  ISETP.LT.OR P3, PT, R4, 0x19, P3 ;  /* 0x000000190400780c */ /* 0x000fe40001f61670 */
        /* <DEDUP_REMOVED lines=17> */
[C---:B------:R-:W-:Y:S02]  /*3280*/  ISETP.GT.AND P3, PT, R5.reuse, 0x28, !P4 ;  /* 0x000000280500780c */ /* 0x040fe40006764270 */
[----:B------:R-:W-:Y:S02]  /*3290*/  P2R R41, PR, RZ, 0x10 ;  /* 0x00000010ff297803 */ /* 0x000fe40000000000 */
[----:B------:R-:W-:Y:S02]  /*32a0*/  ISETP.LT.OR P3, PT, R4, 0x29, P3 ;  /* 0x000000290400780c */ /* 0x000fe40001f61670 */
[----:B------:R-:W-:Y:S02]  /*32b0*/  ISETP.GE.AND P4, PT, R14, 0x2a, PT ;  /* 0x0000002a0e00780c */ /* 0x000fe40003f86270 */
[----:B------:R-:W-:Y:S02]  /*32c0*/  FSEL R44, R44, -INF , !P3 ;  /* 0xff8000002c2c7808 */ /* 0x000fe40005800000 */
[----:B------:R-:W-:-:S02]  /*32d0*/  ISETP.GT.AND P3, PT, R5, 0x29, !P4 ;  /* 0x000000290500780c */ /* 0x000fc40006764270 */
[----:B------:R-:W-:Y:S02]  /*32e0*/  P2R R59, PR, RZ, 0x10 ;  /* 0x00000010ff3b7803 */ /* 0x000fe40000000000 */
[----:B------:R-:W-:Y:S02]  /*32f0*/  ISETP.LT.OR P3, PT, R4, 0x2a, P3 ;  /* 0x0000002a0400780c */ /* 0x000fe40001f61670 */
[----:B------:R-:W-:Y:S02]  /*3300*/  P2R R25, PR, RZ, 0x20 ;  /* 0x00000020ff197803 */ /* 0x000fe40000000000 */
[----:B------:R-:W-:Y:S02]  /*3310*/  FSEL R64, R45, -INF , !P3 ;  /* 0xff8000002d407808 */ /* 0x000fe40005800000 */
[----:B------:R-:W-:Y:S02]  /*3320*/  ISETP.GE.AND P3, PT, R14, 0x31, PT ;  /* 0x000000310e00780c */ /* 0x000fe40003f66270 */
[----:B------:R-:W-:-:S02]  /*3330*/  P2R R15, PR, RZ, 0x40 ;  /* 0x00000040ff0f7803 */ /* 0x000fc40000000000 */
        /* <DEDUP_REMOVED lines=13> */
[----:B------:R-:W-:-:S04]  /*3410*/  ISETP.GT.AND P6, PT, R5, RZ, !P6 ;  /* 0x000000ff0500720c */ /* 0x000fc800077c4270 */
[----:B------:R-:W-:-:S04]  /*3420*/  ISETP.LT.OR P6, PT, R4, 0x1, P6 ;  /* 0x000000010400780c */ /* 0x000fc800037c1670 */
[----:B------:R-:W-:Y:S02]  /*3430*/  FSEL R24, R24, -INF , !P6 ;  /* 0xff80000018187808 */ /* 0x000fe40007000000 */
[----:B------:R-:W-:Y:S02]  /*3440*/  ISETP.GE.AND P6, PT, R14, 0x3a, PT ;  /* 0x0000003a0e00780c */ /* 0x000fe40003fc6270 */
[----:B------:R-:W2:Y:S02]  /*3450*/  SHFL.IDX PT, R14, R3, 0x1, 0x1c1f ;  /* 0x003c1f00030e7f89 */ /* 0x000ea400000e0000 */
[----:B------:R-:W-:Y:S02]  /*3460*/  P2R R45, PR, RZ, 0x40 ;  /* 0x00000040ff2d7803 */ /* 0x000fe40000000000 */
[----:B------:R-:W-:-:S04]  /*3470*/  ISETP.GT.AND P6, PT, R5, 0x39, !P6 ;  /* 0x000000390500780c */ /* 0x000fc800077c4270 */
[----:B------:R-:W-:-:S04]  /*3480*/  ISETP.LT.OR P6, PT, R4, 0x3a, P6 ;  /* 0x0000003a0400780c */ /* 0x000fc800037c1670 */
[----:B------:R-:W-:Y:S02]  /*3490*/  FSEL R68, R53, -INF , !P6 ;  /* 0xff80000035447808 */ /* 0x000fe40007000000 */
[----:B------:R-:W-:Y:S02]  /*34a0*/  PLOP3.LUT P6, PT, PT, PT, UP0, 0x40, 0x0 ;  /* 0x000000000000781c */ /* 0x000fe40003fce808 */
[----:B--2---:R-:W-:Y:S01]  /*34b0*/  VIADDMNMX R4, R14, R11, R10, PT ;  /* 0x0000000b0e047246 */ /* 0x004fe2000380010a */
[----:B------:R-:W-:-:S10]  /*34c0*/  IMAD.IADD R8, R13, 0x1, R14 ;  /* 0x000000010d087824 */ /* 0x000fd400078e020e */
[----:B------:R-:W-:Y:S05]  /*34d0*/  @P6 BRA `(.L_x_1482) ;  /* 0x0000000000646947 */ /* 0x000fea0003800000 */
        /* <DEDUP_REMOVED lines=14> */
.L_x_1484:
[----:B------:R-:W-:Y:S02]  /*35c0*/  ULDC UR6, c[0x0][0x9e4] ;  /* 0x0002790000067ab9 */ /* 0x000fe40000000800 */
[----:B------:R-:W-:-:S05]  /*35d0*/  IMAD.U32 R5, RZ, RZ, UR6 ;  /* 0x00000006ff057e24 */ /* 0x000fca000f8e00ff */
[----:B------:R-:W-:-:S13]  /*35e0*/  ISETP.NE.AND P6, PT, R5, 0x1, PT ;  /* 0x000000010500780c */ /* 0x000fda0003fc5270 */
[----:B------:R-:W2:Y:S02]  /*35f0*/  @P6 LDC.64 R10, c[0x0][0x9e8] ;  /* 0x00027a00ff0a6b82 */ /* 0x000ea40000000a00 */
[----:B--2---:R-:W-:-:S05]  /*3600*/  @P6 IMAD.HI.U32 R10, R3, R10, RZ ;  /* 0x0000000a030a6227 */ /* 0x004fca00078e00ff */
[----:B------:R-:W-:-:S07]  /*3610*/  @P6 SHF.R.U32.HI R3, RZ, R11, R10 ;  /* 0x0000000bff036219 */ /* 0x000fce000001160a */
.L_x_1485:
[----:B------:R-:W-:Y:S05]  /*3620*/  BSYNC B0 ;  /* 0x0000000000007941 */ /* 0x000fea0003800000 */
.L_x_1483:
[----:B------:R-:W-:-:S04]  /*3630*/  IMAD R3, R3, R5, -R12 ;  /* 0x0000000503037224 */ /* 0x000fc800078e0a0c */
[----:B------:R-:W-:-:S05]  /*3640*/  IMAD.IADD R3, R3, 0x1, -R2 ;  /* 0x0000000103037824 */ /* 0x000fca00078e0a02 */
[----:B------:R-:W-:Y:S02]  /*3650*/  VIADDMNMX R4, R3, R5, R4, PT ;  /* 0x0000000503047246 */ /* 0x000fe40003800104 */
[----:B------:R-:W-:-:S07]  /*3660*/  VIMNMX R8, R8, R3, !PT ;  /* 0x0000000308087248 */ /* 0x000fce0007fe0100 */
.L_x_1482:
        /* <DEDUP_REMOVED lines=34> */
[----:B------:R-:W-:Y:S02]  /*3890*/  ISETP.NE.AND P6, PT, R9, RZ, PT ;  /* 0x000000ff0900720c */ /* 0x000fe40003fc5270 */
[----:B------:R-:W-:-:S02]  /*38a0*/  ISETP.GT.AND P1, PT, R8, 0x19, !P1 ;  /* 0x000000190800780c */ /* 0x000fc40004f24270 */
[----:B------:R-:W-:Y:S02]  /*38b0*/  ISETP.GT.AND P2, PT, R8, 0x8, !P2 ;  /* 0x000000080800780c */ /* 0x000fe40005744270 */
[----:B------:R-:W-:Y:S02]  /*38c0*/  ISETP.LT.OR P1, PT, R4, 0x1a, P1 ;  /* 0x0000001a0400780c */ /* 0x000fe40000f21670 */
[----:B------:R-:W-:Y:S02]  /*38d0*/  FMNMX.FTZ R9, R68, R3, !PT ;  /* 0x0000000344097209 */ /* 0x000fe40007810000 */
[----:B------:R-:W-:Y:S02]  /*38e0*/  FSEL R39, R39, -INF , !P1 ;  /* 0xff80000027277808 */ /* 0x000fe40004800000 */
[----:B------:R-:W-:Y:S01]  /*38f0*/  ISETP.NE.AND P1, PT, R37, RZ, PT ;  /* 0x000000ff2500720c */ /* 0x000fe20003f25270 */
[----:B------:R-:W2:Y:S01]  /*3900*/  SHFL.BFLY PT, R10, R9, 0x2, 0x1f ;  /* 0x0c401f00090a7f89 */ /* 0x000ea200000e0000 */
[----:B------:R-:W-:-:S02]  /*3910*/  ISETP.LT.OR P2, PT, R4, 0x9, P2 ;  /* 0x000000090400780c */ /* 0x000fc40001741670 */
[----:B------:R-:W-:Y:S02]  /*3920*/  ISETP.GT.AND P1, PT, R8, 0x20, !P1 ;  /* 0x000000200800780c */ /* 0x000fe40004f24270 */
[----:B------:R-:W-:Y:S02]  /*3930*/  FSEL R30, R30, -INF , !P2 ;  /* 0xff8000001e1e7808 */ /* 0x000fe40005000000 */
[----:B------:R-:W-:Y:S02]  /*3940*/  ISETP.LT.OR P1, PT, R4, 0x21, P1 ;  /* 0x000000210400780c */ /* 0x000fe40000f21670 */
[----:B------:R-:W-:Y:S02]  /*3950*/  ISETP.NE.AND P2, PT, R57, RZ, PT ;  /* 0x000000ff3900720c */ /* 0x000fe40003f45270 */
[----:B------:R-:W-:Y:S02]  /*3960*/  FSEL R42, R42, -INF , !P1 ;  /* 0xff8000002a2a7808 */ /* 0x000fe40004800000 */
[----:B------:R-:W-:-:S02]  /*3970*/  ISETP.GT.AND P1, PT, R8, 0x21, !P2 ;  /* 0x000000210800780c */ /* 0x000fc40005724270 */
[----:B------:R-:W-:Y:S02]  /*3980*/  ISETP.NE.AND P2, PT, R59, RZ, PT ;  /* 0x000000ff3b00720c */ /* 0x000fe40003f45270 */
[----:B------:R-:W-:Y:S02]  /*3990*/  ISETP.LT.OR P1, PT, R4, 0x22, P1 ;  /* 0x000000220400780c */ /* 0x000fe40000f21670 */
[C---:B------:R-:W-:Y:S02]  /*39a0*/  ISETP.GT.AND P2, PT, R8.reuse, 0x29, !P2 ;  /* 0x000000290800780c */ /* 0x040fe40005744270 */
[----:B------:R-:W-:Y:S02]  /*39b0*/  FSEL R43, R43, -INF , !P1 ;  /* 0xff8000002b2b7808 */ /* 0x000fe40004800000 */
[----:B------:R-:W-:Y:S02]  /*39c0*/  ISETP.GT.AND P1, PT, R8, RZ, !P6 ;  /* 0x000000ff0800720c */ /* 0x000fe40007724270 */
[----:B--2---:R-:W-:-:S02]  /*39d0*/  FMNMX.FTZ R11, R9, R10, !PT ;  /* 0x0000000a090b7209 */ /* 0x004fc40007810000 */
[----:B------:R-:W-:Y:S02]  /*39e0*/  ISETP.LT.OR P1, PT, R4, 0x1, P1 ;  /* 0x000000010400780c */ /* 0x000fe40000f21670 */
[----:B------:R-:W-:Y:S01]  /*39f0*/  ISETP.NE.AND P6, PT, R45, RZ, PT ;  /* 0x000000ff2d00720c */ /* 0x000fe20003fc5270 */
[----:B------:R-:W2:Y:S01]  /*3a00*/  SHFL.BFLY PT, R12, R11, 0x1, 0x1f ;  /* 0x0c201f000b0c7f89 */ /* 0x000ea200000e0000 */
[----:B------:R-:W-:Y:S02]  /*3a10*/  FSEL R26, R26, -INF , !P1 ;  /* 0xff8000001a1a7808 */ /* 0x000fe40004800000 */
[----:B------:R-:W-:Y:S02]  /*3a20*/  ISETP.NE.AND P1, PT, R41, RZ, PT ;  /* 0x000000ff2900720c */ /* 0x000fe40003f25270 */
[----:B------:R-:W-:Y:S02]  /*3a30*/  FMNMX.FTZ R3, R26, R27, !PT ;  /* 0x0000001b1a037209 */ /* 0x000fe40007810000 */
[----:B------:R-:W-:-:S02]  /*3a40*/  ISETP.GT.AND P1, PT, R8, 0x28, !P1 ;  /* 0x000000280800780c */ /* 0x000fc40004f24270 */
[----:B------:R-:W-:Y:S02]  /*3a50*/  FMNMX.FTZ R10, R30, R3, !PT ;  /* 0x000000031e0a7209 */ /* 0x000fe40007810000 */
[----:B------:R-:W-:Y:S02]  /*3a60*/  ISETP.LT.OR P1, PT, R4, 0x29, P1 ;  /* 0x000000290400780c */ /* 0x000fe40000f21670 */
[----:B------:R-:W-:Y:S02]  /*3a70*/  FMNMX.FTZ R3, R31, R10, !PT ;  /* 0x0000000a1f037209 */ /* 0x000fe40007810000 */
[----:B------:R-:W-:Y:S02]  /*3a80*/  FSEL R46, R46, -INF , !P1 ;  /* 0xff8000002e2e7808 */ /* 0x000fe40004800000 */
[----:B------:R-:W-:Y:S02]  /*3a90*/  FMNMX.FTZ R10, R34, R3, !PT ;  /* 0x00000003220a7209 */ /* 0x000fe40007810000 */
[----:B------:R-:W-:-:S02]  /*3aa0*/  ISETP.GT.AND P3, PT, R8, 0x30, !P3 ;  /* 0x000000300800780c */ /* 0x000fc40005f64270 */
[----:B------:R-:W-:Y:S02]  /*3ab0*/  FMNMX.FTZ R3, R35, R10, !PT ;  /* 0x0000000a23037209 */ /* 0x000fe40007810000 */
[----:B------:R-:W-:Y:S02]  /*3ac0*/  ISETP.LT.OR P2, PT, R4, 0x2a, P2 ;  /* 0x0000002a0400780c */ /* 0x000fe40001741670 */
[----:B------:R-:W-:Y:S02]  /*3ad0*/  FMNMX.FTZ R10, R38, R3, !PT ;  /* 0x00000003260a7209 */ /* 0x000fe40007810000 */
[----:B--2---:R-:W-:Y:S01]  /*3ae0*/  FMNMX.FTZ R5, R11, R12, !PT ;  /* 0x0000000c0b057209 */ /* 0x004fe20007810000 */
[----:B------:R-:W-:Y:S01]  /*3af0*/  IMAD.U32 R12, RZ, RZ, UR40 ;  /* 0x00000028ff0c7e24 */ /* 0x000fe2000f8e00ff */
[----:B------:R-:W-:Y:S02]  /*3b00*/  FMNMX.FTZ R3, R39, R10, !PT ;  /* 0x0000000a27037209 */ /* 0x000fe40007810000 */
[C---:B------:R-:W-:Y:S01]  /*3b10*/  FSETP.NEU.FTZ.AND P1, PT, R5.reuse, -INF , PT ;  /* 0xff8000000500780b */ /* 0x040fe20003f3d000 */
[----:B------:R-:W-:-:S01]  /*3b20*/  FFMA.FTZ R9, R5, R12, -8 ;  /* 0xc100000005097423 */ /* 0x000fc2000001000c */
[----:B------:R-:W-:-:S02]  /*3b30*/  FMNMX.FTZ R10, R42, R3, !PT ;  /* 0x000000032a0a7209 */ /* 0x000fc40007810000 */
[C---:B------:R-:W-:Y:S02]  /*3b40*/  ISETP.GT.AND P4, PT, R8.reuse, 0x31, !P4 ;  /* 0x000000310800780c */ /* 0x040fe40006784270 */
[----:B------:R-:W-:Y:S02]  /*3b50*/  FMNMX.FTZ R3, R43, R10, !PT ;  /* 0x0000000a2b037209 */ /* 0x000fe40007810000 */
[----:B------:R-:W-:Y:S02]  /*3b60*/  FSEL R11, R9, RZ, P1 ;  /* 0x000000ff090b7208 */ /* 0x000fe40000800000 */
[C---:B------:R-:W-:Y:S02]  /*3b70*/  ISETP.GT.AND P5, PT, R8.reuse, 0x38, !P5 ;  /* 0x000000380800780c */ /* 0x040fe40006fa4270 */
[----:B------:R-:W-:Y:S01]  /*3b80*/  ISETP.GT.AND P1, PT, R8, 0x39, !P6 ;  /* 0x000000390800780c */ /* 0x000fe20007724270 */
[--C-:B------:R-:W-:Y:S01]  /*3b90*/  FFMA.FTZ R9, R24, UR40, -R11.reuse ;  /* 0x0000002818097c23 */ /* 0x100fe2000801080b */
[----:B------:R-:W-:Y:S01]  /*3ba0*/  ISETP.LT.OR P3, PT, R4, 0x31, P3 ;  /* 0x000000310400780c */ /* 0x000fe20001f61670 */
[--C-:B------:R-:W-:Y:S01]  /*3bb0*/  FFMA.FTZ R10, R20, UR40, -R11.reuse ;  /* 0x00000028140a7c23 */ /* 0x100fe2000801080b */
[----:B------:R-:W-:Y:S01]  /*3bc0*/  FSEL R47, R47, -INF , !P2 ;  /* 0xff8000002f2f7808 */ /* 0x000fe20005000000 */
[----:B------:R2:W-:Y:S01]  /*3bd0*/  MUFU.EX2 R152, R9 ;  /* 0x0000000900987308 */ /* 0x0005e20000000800 */
[----:B------:R-:W-:Y:S01]  /*3be0*/  FMNMX.FTZ R8, R46, R3, !PT ;  /* 0x000000032e087209 */ /* 0x000fe20007810000 */
[--C-:B------:R-:W-:Y:S01]  /*3bf0*/  FFMA.FTZ R12, R32, UR40, -R11.reuse ;  /* 0x00000028200c7c23 */ /* 0x100fe2000801080b */
[----:B------:R-:W-:Y:S01]  /*3c00*/  ISETP.LT.OR P4, PT, R4, 0x32, P4 ;  /* 0x000000320400780c */ /* 0x000fe20002781670 */
[--C-:B------:R-:W-:Y:S01]  /*3c10*/  FFMA.FTZ R20, R60, UR40, -R11.reuse ;  /* 0x000000283c147c23 */ /* 0x100fe2000801080b */
[----:B------:R-:W-:Y:S01]  /*3c20*/  FSEL R50, R50, -INF , !P3 ;  /* 0xff80000032327808 */ /* 0x000fe20005800000 */
[--C-:B------:R-:W-:Y:S01]  /*3c30*/  FFMA.FTZ R14, R36, UR40, -R11.reuse ;  /* 0x00000028240e7c23 */ /* 0x100fe2000801080b */
[----:B------:R-:W-:Y:S01]  /*3c40*/  FMNMX.FTZ R3, R47, R8, !PT ;  /* 0x000000082f037209 */ /* 0x000fe20007810000 */
[----:B------:R3:W-:Y:S01]  /*3c50*/  MUFU.EX2 R13, R10 ;  /* 0x0000000a000d7308 */ /* 0x0007e20000000800 */
[----:B------:R-:W-:Y:S01]  /*3c60*/  ISETP.LT.OR P5, PT, R4, 0x39, P5 ;  /* 0x000000390400780c */ /* 0x000fe20002fa1670 */
[--C-:B--2---:R-:W-:Y:S01]  /*3c70*/  FFMA.FTZ R9, R56, UR40, -R11.reuse ;  /* 0x0000002838097c23 */ /* 0x104fe2000801080b */
[----:B------:R-:W-:Y:S01]  /*3c80*/  FSEL R51, R51, -INF , !P4 ;  /* 0xff80000033337808 */ /* 0x000fe20006000000 */
[--C-:B------:R-:W-:Y:S01]  /*3c90*/  FFMA.FTZ R24, R40, UR40, -R11.reuse ;  /* 0x0000002828187c23 */ /* 0x100fe2000801080b */
[----:B------:R-:W-:Y:S01]  /*3ca0*/  FMNMX.FTZ R8, R50, R3, !PT ;  /* 0x0000000332087209 */ /* 0x000fe20007810000 */
[--C-:B------:R-:W-:Y:S01]  /*3cb0*/  FFMA.FTZ R32, R64, UR40, -R11.reuse ;  /* 0x0000002840207c23 */ /* 0x100fe2000801080b */
[----:B------:R-:W-:Y:S01]  /*3cc0*/  ISETP.LT.OR P1, PT, R4, 0x3a, P1 ;  /* 0x0000003a0400780c */ /* 0x000fe20000f21670 */
[----:B------:R-:W-:Y:S01]  /*3cd0*/  MUFU.EX2 R15, R9 ;  /* 0x00000009000f7308 */ /* 0x000fe20000000800 */
[----:B------:R-:W-:Y:S01]  /*3ce0*/  FSEL R54, R54, -INF , !P5 ;  /* 0xff80000036367808 */ /* 0x000fe20006800000 */
[--C-:B---3--:R-:W-:Y:S01]  /*3cf0*/  FFMA.FTZ R10, R58, UR40, -R11.reuse ;  /* 0x000000283a0a7c23 */ /* 0x108fe2000801080b */
[----:B------:R-:W-:Y:S01]  /*3d00*/  FMNMX.FTZ R3, R51, R8, !PT ;  /* 0x0000000833037209 */ /* 0x000fe20007810000 */
[--C-:B------:R-:W-:Y:S01]  /*3d10*/  FFMA.FTZ R8, R28, UR40, -R11.reuse ;  /* 0x000000281c087c23 */ /* 0x100fe2000801080b */
[----:B------:R-:W-:Y:S01]  /*3d20*/  FSEL R55, R55, -INF , !P1 ;  /* 0xff80000037377808 */ /* 0x000fe20004800000 */
[--C-:B------:R-:W-:Y:S01]  /*3d30*/  FFMA.FTZ R28, R62, UR40, -R11.reuse ;  /* 0x000000283e1c7c23 */ /* 0x100fe2000801080b */
[----:B------:R-:W-:Y:S01]  /*3d40*/  FMNMX.FTZ R4, R54, R3, !PT ;  /* 0x0000000336047209 */ /* 0x000fe20007810000 */
[----:B------:R2:W-:Y:S01]  /*3d50*/  MUFU.EX2 R21, R10 ;  /* 0x0000000a00157308 */ /* 0x0005e20000000800 */
[----:B------:R-:W-:-:S02]  /*3d60*/  FFMA.FTZ R36, R66, UR40, -R11 ;  /* 0x0000002842247c23 */ /* 0x000fc4000801080b */
[----:B------:R-:W-:-:S05]  /*3d70*/  FMNMX.FTZ R4, R55, R4, !PT ;  /* 0x0000000437047209 */ /* 0x000fca0007810000 */
[----:B------:R-:W3:Y:S01]  /*3d80*/  SHFL.BFLY PT, R3, R4, 0x2, 0x1f ;  /* 0x0c401f0004037f89 */ /* 0x000ee200000e0000 */
[----:B------:R-:W-:Y:S01]  /*3d90*/  MUFU.EX2 R29, R28 ;  /* 0x0000001c001d7308 */ /* 0x000fe20000000800 */
[----:B--2---:R-:W-:-:S07]  /*3da0*/  FFMA.FTZ R10, R44, UR40, -R11 ;  /* 0x000000282c0a7c23 */ /* 0x004fce000801080b */
[----:B------:R-:W-:Y:S08]  /*3db0*/  MUFU.EX2 R8, R8 ;  /* 0x0000000800087308 */ /* 0x000ff00000000800 */
[----:B------:R2:W-:Y:S01]  /*3dc0*/  MUFU.EX2 R25, R20 ;  /* 0x0000001400197308 */ /* 0x0005e20000000800 */
[----:B---3--:R-:W-:-:S07]  /*3dd0*/  FMNMX.FTZ R3, R4, R3, !PT ;  /* 0x0000000304037209 */ /* 0x008fce0007810000 */
[----:B------:R-:W-:Y:S01]  /*3de0*/  MUFU.EX2 R12, R12 ;  /* 0x0000000c000c7308 */ /* 0x000fe20000000800 */
[----:B--2---:R-:W-:-:S01]  /*3df0*/  FFMA.FTZ R20, R48, UR40, -R11 ;  /* 0x0000002830147c23 */ /* 0x004fc2000801080b */
[----:B------:R-:W2:Y:S06]  /*3e00*/  SHFL.BFLY PT, R4, R3, 0x1, 0x1f ;  /* 0x0c201f0003047f89 */ /* 0x000eac00000e0000 */
[----:B------:R-:W3:Y:S08]  /*3e10*/  MUFU.EX2 R14, R14 ;  /* 0x0000000e000e7308 */ /* 0x000ef00000000800 */
[----:B------:R-:W-:Y:S08]  /*3e20*/  MUFU.EX2 R33, R32 ;  /* 0x0000002000217308 */ /* 0x000ff00000000800 */
[----:B------:R-:W-:Y:S01]  /*3e30*/  MUFU.EX2 R37, R36 ;  /* 0x0000002400257308 */ /* 0x000fe20000000800 */
[----:B---3--:R-:W-:-:S02]  /*3e40*/  F2FP.SATFINITE.E4M3.F32.PACK_AB_MERGE_C R154, R25, R14, RZ ;  /* 0x0000000e199a723e */ /* 0x008fc400048070ff */
[----:B--2---:R-:W-:Y:S01]  /*3e50*/  FMNMX.FTZ R9, R3, R4, !PT ;  /* 0x0000000403097209 */ /* 0x004fe20007810000 */
[----:B------:R-:W-:Y:S02]  /*3e60*/  IMAD.U32 R4, RZ, RZ, UR40 ;  /* 0x00000028ff047e24 */ /* 0x000fe4000f8e00ff */
[--C-:B------:R-:W-:Y:S01]  /*3e70*/  FFMA.FTZ R3, R52, UR40, -R11.reuse ;  /* 0x0000002834037c23 */ /* 0x100fe2000801080b */
[----:B------:R-:W-:-:S01]  /*3e80*/  FFMA.FTZ R11, R68, UR40, -R11 ;  /* 0x00000028440b7c23 */ /* 0x000fc2000801080b */
[C---:B------:R-:W-:Y:S01]  /*3e90*/  FSETP.NEU.FTZ.AND P1, PT, R9.reuse, -INF , PT ;  /* 0xff8000000900780b */ /* 0x040fe20003f3d000 */
[----:B------:R-:W-:-:S01]  /*3ea0*/  FFMA.FTZ R4, R9, R4, -8 ;  /* 0xc100000009047423 */ /* 0x000fc20000010004 */
[----:B------:R-:W-:Y:S01]  /*3eb0*/  MUFU.EX2 R24, R24 ;  /* 0x0000001800187308 */ /* 0x000fe20000000800 */
[----:B------:R-:W-:-:S03]  /*3ec0*/  F2FP.SATFINITE.E4M3.F32.PACK_AB_MERGE_C R154, R21, R12, R154 ;  /* 0x0000000c159a723e */ /* 0x000fc6000480709a */
[----:B------:R-:W-:-:S04]  /*3ed0*/  FSEL R28, R4, RZ, P1 ;  /* 0x000000ff041c7208 */ /* 0x000fc80000800000 */
[----:B------:R2:W-:Y:S01]  /*3ee0*/  MUFU.EX2 R4, R11 ;  /* 0x0000000b00047308 */ /* 0x0005e20000000800 */
        /* <DEDUP_REMOVED lines=8> */
[----:B--2---:R-:W-:-:S01]  /*3f70*/  FADD.FTZ R11, R152, R13 ;  /* 0x0000000d980b7221 */ /* 0x004fc20000010000 */
[--C-:B------:R-:W-:Y:S01]  /*3f80*/  FFMA.FTZ R39, R39, UR40, -R28.reuse ;  /* 0x0000002827277c23 */ /* 0x100fe2000801081c */
[----:B------:R-:W-:-:S01]  /*3f90*/  FFMA.FTZ R42, R42, UR40, -R28 ;  /* 0x000000282a2a7c23 */ /* 0x000fc2000801081c */
[----:B------:R-:W-:Y:S01]  /*3fa0*/  FFMA.FTZ R43, R43, UR40, -R28 ;  /* 0x000000282b2b7c23 */ /* 0x000fe2000801081c */
[----:B------:R-:W-:-:S01]  /*3fb0*/  FADD.FTZ R32, R8, R11 ;  /* 0x0000000b08207221 */ /* 0x000fc20000010000 */
[--C-:B------:R-:W-:Y:S01]  /*3fc0*/  FFMA.FTZ R46, R46, UR40, -R28.reuse ;  /* 0x000000282e2e7c23 */ /* 0x100fe2000801081c */
[----:B------:R-:W-:-:S01]  /*3fd0*/  FFMA.FTZ R47, R47, UR40, -R28 ;  /* 0x000000282f2f7c23 */ /* 0x000fc2000801081c */
[----:B------:R-:W2:Y:S01]  /*3fe0*/  MUFU.EX2 R27, R27 ;  /* 0x0000001b001b7308 */ /* 0x000ea20000000800 */
[----:B------:R-:W-:-:S01]  /*3ff0*/  FADD.FTZ R11, R15, R32 ;  /* 0x000000200f0b7221 */ /* 0x000fc20000010000 */
[--C-:B------:R-:W-:Y:S01]  /*4000*/  FFMA.FTZ R50, R50, UR40, -R28.reuse ;  /* 0x0000002832327c23 */ /* 0x100fe2000801081c */
[----:B------:R-:W-:-:S01]  /*4010*/  FFMA.FTZ R51, R51, UR40, -R28 ;  /* 0x0000002833337c23 */ /* 0x000fc2000801081c */
[----:B------:R-:W-:Y:S01]  /*4020*/  FFMA.FTZ R54, R54, UR40, -R28 ;  /* 0x0000002836367c23 */ /* 0x000fe2000801081c */
[----:B------:R-:W-:-:S01]  /*4030*/  FADD.FTZ R32, R12, R11 ;  /* 0x0000000b0c207221 */ /* 0x000fc20000010000 */
[----:B------:R-:W-:-:S02]  /*4040*/  FFMA.FTZ R28, R55, UR40, -R28 ;  /* 0x00000028371c7c23 */ /* 0x000fc4000801081c */
[----:B------:R-:W3:Y:S01]  /*4050*/  MUFU.EX2 R30, R30 ;  /* 0x0000001e001e7308 */ /* 0x000ee20000000800 */
[----:B------:R-:W-:-:S04]  /*4060*/  FADD.FTZ R11, R21, R32 ;  /* 0x00000020150b7221 */ /* 0x000fc80000010000 */
[----:B------:R-:W-:-:S03]  /*4070*/  FADD.FTZ R32, R14, R11 ;  /* 0x0000000b0e207221 */ /* 0x000fc60000010000 */
[----:B------:R-:W4:Y:S01]  /*4080*/  MUFU.EX2 R31, R31 ;  /* 0x0000001f001f7308 */ /* 0x000f220000000800 */
[----:B--2---:R-:W-:-:S01]  /*4090*/  FADD.FTZ R41, R26, R27 ;  /* 0x0000001b1a297221 */ /* 0x004fc20000010000 */
[----:B------:R-:W-:-:S04]  /*40a0*/  FADD.FTZ R11, R25, R32 ;  /* 0x00000020190b7221 */ /* 0x000fc80000010000 */
[----:B------:R-:W-:Y:S02]  /*40b0*/  FADD.FTZ R32, R24, R11 ;  /* 0x0000000b18207221 */ /* 0x000fe40000010000 */
[----:B------:R-:W2:Y:S01]  /*40c0*/  MUFU.EX2 R34, R34 ;  /* 0x0000002200227308 */ /* 0x000ea20000000800 */
[----:B---3--:R-:W-:-:S01]  /*40d0*/  FADD.FTZ R36, R30, R41 ;  /* 0x000000291e247221 */ /* 0x008fc20000010000 */
[----:B------:R-:W-:-:S06]  /*40e0*/  FADD.FTZ R11, R29, R32 ;  /* 0x000000201d0b7221 */ /* 0x000fcc0000010000 */
        /* <DEDUP_REMOVED lines=25> */
[----:B------:R-:W-:-:S04]  /*4280*/  F2FP.SATFINITE.E4M3.F32.PACK_AB_MERGE_C R32, R15, R8, RZ ;  /* 0x000000080f20723e */ /* 0x000fc800048070ff */
[----:B------:R-:W-:Y:S01]  /*4290*/  F2FP.SATFINITE.E4M3.F32.PACK_AB_MERGE_C R152, R13, R152, R32 ;  /* 0x000000980d98723e */ /* 0x000fe20004807020 */
[----:B------:R-:W3:Y:S01]  /*42a0*/  MUFU.EX2 R50, R50 ;  /* 0x0000003200327308 */ /* 0x000ee20000000800 */
[----:B----4-:R-:W-:-:S01]  /*42b0*/  FADD.FTZ R45, R47, R36 ;  /* 0x000000242f2d7221 */ /* 0x010fc20000010000 */
[----:B------:R-:W-:-:S04]  /*42c0*/  F2FP.SATFINITE.E4M3.F32.PACK_AB_MERGE_C R46, R47, R46, RZ ;  /* 0x0000002e2f2e723e */ /* 0x000fc800048070ff */
[----:B------:R-:W-:Y:S02]  /*42d0*/  F2FP.SATFINITE.E4M3.F32.PACK_AB_MERGE_C R157, R43, R42, R46 ;  /* 0x0000002a2b9d723e */ /* 0x000fe4000480702e */
[----:B------:R-:W4:Y:S01]  /*42e0*/  MUFU.EX2 R51, R51 ;  /* 0x0000003300337308 */ /* 0x000f220000000800 */
[----:B--2---:R-:W-:-:S04]  /*42f0*/  FADD.FTZ R8, R20, R41 ;  /* 0x0000002914087221 */ /* 0x004fc80000010000 */
[----:B------:R-:W-:-:S03]  /*4300*/  FADD.FTZ R8, R37, R8 ;  /* 0x0000000825087221 */ /* 0x000fc60000010000 */
[----:B------:R-:W2:Y:S01]  /*4310*/  MUFU.EX2 R3, R3 ;  /* 0x0000000300037308 */ /* 0x000ea20000000800 */
[----:B---3--:R-:W-:-:S07]  /*4320*/  FADD.FTZ R14, R50, R45 ;  /* 0x0000002d320e7221 */ /* 0x008fce0000010000 */
[----:B------:R-:W3:Y:S01]  /*4330*/  MUFU.EX2 R54, R54 ;  /* 0x0000003600367308 */ /* 0x000ee20000000800 */
[----:B----4-:R-:W-:-:S07]  /*4340*/  FADD.FTZ R15, R51, R14 ;  /* 0x0000000e330f7221 */ /* 0x010fce0000010000 */
[----:B------:R-:W4:Y:S01]  /*4350*/  MUFU.EX2 R11, R28 ;  /* 0x0000001c000b7308 */ /* 0x000f220000000800 */
[----:B--2---:R-:W-:-:S01]  /*4360*/  FADD.FTZ R25, R3, R8 ;  /* 0x0000000803197221 */ /* 0x004fc20000010000 */
[----:B------:R-:W-:-:S03]  /*4370*/  F2FP.SATFINITE.E4M3.F32.PACK_AB_MERGE_C R158, R4, R3, RZ ;  /* 0x00000003049e723e */ /* 0x000fc600048070ff */
[----:B------:R-:W-:Y:S01]  /*4380*/  FADD.FTZ R3, R4, R25 ;  /* 0x0000001904037221 */ /* 0x000fe20000010000 */
[----:B------:R-:W-:Y:S01]  /*4390*/  F2FP.SATFINITE.E4M3.F32.PACK_AB_MERGE_C R158, R37, R20, R158 ;  /* 0x00000014259e723e */ /* 0x000fe2000480709e */
[----:B---3--:R-:W-:Y:S01]  /*43a0*/  FADD.FTZ R8, R54, R15 ;  /* 0x0000000f36087221 */ /* 0x008fe20000010000 */
[----:B----4-:R-:W-:-:S03]  /*43b0*/  F2FP.SATFINITE.E4M3.F32.PACK_AB_MERGE_C R54, R11, R54, RZ ;  /* 0x000000360b36723e */ /* 0x010fc600048070ff */
[----:B------:R-:W-:Y:S01]  /*43c0*/  FADD.FTZ R4, R11, R8 ;  /* 0x000000080b047221 */ /* 0x000fe20000010000 */
[----:B------:R-:W-:Y:S01]  /*43d0*/  F2FP.SATFINITE.E4M3.F32.PACK_AB_MERGE_C R159, R51, R50, R54 ;  /* 0x00000032339f723e */ /* 0x000fe20004807036 */
[----:B------:R-:W-:Y:S06]  /*43e0*/  @!P0 BRA `(.L_x_1486) ;  /* 0x0000000000048947 */ /* 0x000fec0003800000 */
[----:B------:R-:W-:Y:S01]  /*43f0*/  BPT.TRAP 0x1 ;  /* 0x000000040000795c */ /* 0x000fe20000300000 */
.L_x_1486:
[----:B------:R2:W3:Y:S01]  /*4400*/  SYNCS.PHASECHK.TRANS64.TRYWAIT P1, [UR45+0x28450], R7 ;  /* 0x02845007ff0075a7 */ /* 0x0004e2000802016d */
[----:B------:R-:W-:Y:S05]  /*4410*/  @!P0 BRA `(.L_x_1487) ;  /* 0x0000000000048947 */ /* 0x000fea0003800000 */
[----:B------:R-:W-:Y:S01]  /*4420*/  BPT.TRAP 0x1 ;  /* 0x000000040000795c */ /* 0x000fe20000300000 */
.L_x_1487:
[----:B---3--:R-:W-:Y:S05]  /*4430*/  @P1 BRA `(.L_x_1488) ;  /* 0x0000000000081947 */ /* 0x008fea0003800000 */
[----:B------:R-:W3:Y:S02]  /*4440*/  SYNCS.PHASECHK.TRANS64.TRYWAIT P1, [UR45+0x28450], R7 ;  /* 0x02845007ff0075a7 */ /* 0x000ee4000802016d */
[----:B---3--:R-:W-:Y:S05]  /*4450*/  @!P1 BRA `(.L_x_1489) ;  /* 0x00000144008c9947 */ /* 0x008fea0003800000 */
.L_x_1488:
[----:B------:R4:W-:Y:S01]  /*4460*/  BAR.SYNC.DEFER_BLOCKING R6, 0x100 ;  /* 0x000400060000751d */ /* 0x0009e20000010000 */
[----:B------:R-:W-:-:S04]  /*4470*/  UIADD3 UR43, UR43, 0x8000, URZ ;  /* 0x000080002b2b7890 */ /* 0x000fc8000fffe03f */
[----:B------:R-:W-:Y:S01]  /*4480*/  USHF.R.U32.HI UR43, URZ, 0x4, UR43 ;  /* 0x000000043f2b7899 */ /* 0x000fe2000801162b */
[----:B------:R-:W-:-:S03]  /*4490*/  UMOV UR7, 0x80000020 ;  /* 0x8000002000077882 */ /* 0x000fc60000000000 */
[----:B------:R-:W-:-:S04]  /*44a0*/  ULOP3.LUT UR43, UR43, 0x3fff, URZ, 0xc0, !UPT ;  /* 0x00003fff2b2b7892 */ /* 0x000fc8000f8ec03f */
[----:B------:R-:W-:-:S04]  /*44b0*/  ULOP3.LUT UR47, UR43, 0x10000, URZ, 0xfc, !UPT ;  /* 0x000100002b2f7892 */ /* 0x000fc8000f8efc3f */
[----:B------:R-:W-:Y:S01]  /*44c0*/  ULEA UR6, UR38, UR47, 0xa ;  /* 0x0000002f26067291 */ /* 0x000fe2000f8e503f */
[----:B------:R-:W-:-:S08]  /*44d0*/  WARPGROUP.ARRIVE ;  /* 0x00000000000079c5 */ /* 0x000fd00000000000 */
        /* <DEDUP_REMOVED lines=10> */
.L_x_1490:
[----:B------:R-:W-:Y:S01]  /*4580*/  UISETP.NE.AND UP1, UPT, UR50, URZ, UPT ;  /* 0x0000003f3200728c */ /* 0x000fe2000bf25270 */
[----:B------:R-:W-:Y:S01]  /*4590*/  R2UR UR43, R160 ;  /* 0x00000000a02b72ca */ /* 0x000fe200000e0000 */
[----:B------:R-:W-:Y:S02]  /*45a0*/  UISETP.NE.AND UP0, UPT, UR46, URZ, UPT ;  /* 0x0000003f2e00728c */ /* 0x000fe4000bf05270 */
[----:B------:R-:W-:Y:S01]  /*45b0*/  UIADD3 UR45, UR45, 0x28460, URZ ;  /* 0x000284602d2d7890 */ /* 0x000fe2000fffe03f */
[----:B------:R-:W-:-:S03]  /*45c0*/  UMOV UR14, UR48 ;  /* 0x00000030000e7c82 */ /* 0x000fc60008000000 */
[----:B------:R-:W-:Y:S01]  /*45d0*/  PLOP3.LUT P1, PT, PT, PT, UP0, 0x40, 0x0 ;  /* 0x000000000000781c */ /* 0x000fe20003f2e808 */
[----:B------:R-:W-:Y:S02]  /*45e0*/  UPRMT UR45, UR52, 0x654, UR45 ;  /* 0x00000654342d7896 */ /* 0x000fe4000800002d */
[----:B------:R-:W-:Y:S01]  /*45f0*/  @UP1 ULDC UR6, c[0x0][0x44c] ;  /* 0x0001130000061ab9 */ /* 0x000fe20000000800 */
[----:B------:R-:W-:Y:S01]  /*4600*/  @UP1 ULDC UR15, c[0x0][0x450] ;  /* 0x00011400000f1ab9 */ /* 0x000fe20000000800 */
[----:B------:R-:W-:Y:S02]  /*4610*/  UIMAD.WIDE.U32 UR6, UR48, UR6, URZ ;  /* 0x00000006300672a5 */ /* 0x000fe4000f8e003f */
[----:B------:R-:W-:Y:S02]  /*4620*/  UIADD3 UR43, UR43, -0x2, URZ ;  /* 0xfffffffe2b2b7890 */ /* 0x000fe4000fffe03f */
[----:B------:R-:W-:Y:S01]  /*4630*/  @UP1 USHF.R.U32.HI UR14, URZ, UR15, UR7 ;  /* 0x0000000f3f0e1299 */ /* 0x000fe20008011607 */
[----:B------:R-:W-:Y:S03]  /*4640*/  SYNCS.ARRIVE.TRANS64.RED.A1T0 RZ, [UR45], RZ ;  /* 0x000000ffffff79a7 */ /* 0x000fe6000810042d */
        /* <DEDUP_REMOVED lines=14> */
.L_x_1492:
[----:B------:R-:W-:Y:S02]  /*4730*/  ULDC UR19, c[0x0][0x9e4] ;  /* 0x0002790000137ab9 */ /* 0x000fe40000000800 */
[----:B------:R-:W-:-:S11]  /*4740*/  UISETP.NE.AND UP0, UPT, UR19, 0x1, UPT ;  /* 0x000000011300788c */ /* 0x000fd6000bf05270 */
[----:B------:R-:W-:Y:S02]  /*4750*/  @UP0 ULDC.64 UR6, c[0x0][0x9e8] ;  /* 0x00027a0000060ab9 */ /* 0x000fe40000000a00 */
[----:B------:R-:W-:-:S04]  /*4760*/  UIMAD.WIDE.U32 UR14, UR18, UR6, URZ ;  /* 0x00000006120e72a5 */ /* 0x000fc8000f8e003f */
[----:B------:R-:W-:-:S12]  /*4770*/  @UP0 USHF.R.U32.HI UR18, URZ, UR7, UR15 ;  /* 0x000000073f120299 */ /* 0x000fd8000801160f */
.L_x_1493:
[----:B------:R-:W-:-:S04]  /*4780*/  UIMAD UR18, UR18, UR19, UR19 ;  /* 0x00000013121272a4 */ /* 0x000fc8000f8e0213 */
[----:B------:R-:W-:-:S04]  /*4790*/  UISETP.LT.AND UP0, UPT, UR11, UR18, UPT ;  /* 0x000000120b00728c */ /* 0x000fc8000bf01270 */
[----:B------:R-:W-:-:S12]  /*47a0*/  USEL UR11, UR11, UR18, UP0 ;  /* 0x000000120b0b7287 */ /* 0x000fd80008000000 */
.L_x_1491:
[----:B------:R-:W-:-:S04]  /*47b0*/  USHF.R.S32.HI UR6, URZ, 0x1f, UR11 ;  /* 0x0000001f3f067899 */ /* 0x000fc8000801140b */
[----:B------:R-:W-:-:S04]  /*47c0*/  ULEA.HI UR6, UR6, UR11, URZ, 0x6 ;  /* 0x0000000b06067291 */ /* 0x000fc8000f8f303f */
[----:B------:R-:W-:-:S04]  /*47d0*/  USHF.R.S32.HI UR6, URZ, 0x6, UR6 ;  /* 0x000000063f067899 */ /* 0x000fc80008011406 */
[----:B------:R-:W-:-:S04]  /*47e0*/  UISETP.LT.AND UP0, UPT, UR51, UR6, UPT ;  /* 0x000000063300728c */ /* 0x000fc8000bf01270 */
[----:B------:R-:W-:-:S04]  /*47f0*/  USEL UR44, UR51, UR6, !UP0 ;  /* 0x00000006332c7287 */ /* 0x000fc8000c000000 */
[----:B------:R-:W-:-:S06]  /*4800*/  UISETP.GE.AND UP0, UPT, UR43, UR44, UPT ;  /* 0x0000002c2b00728c */ /* 0x000fcc000bf06270 */
[----:B------:R-:W-:-:S13]  /*4810*/  PLOP3.LUT P1, PT, PT, PT, UP0, 0x80, 0x0 ;  /* 0x000000000000781c */ /* 0x000fda0003f2f008 */
[----:B------:R-:W-:Y:S05]  /*4820*/  @!P1 BRA `(.L_x_1494) ;  /* 0x00000024008c9947 */ /* 0x000fea0003800000 */
[----:B------:R-:W-:Y:S01]  /*4830*/  IMAD.MOV.U32 R10, RZ, RZ, R9 ;  /* 0x000000ffff0a7224 */ /* 0x000fe200078e0009 */
[----:B------:R-:W-:Y:S01]  /*4840*/  ULDC UR52, c[0x0][0x9e4] ;  /* 0x0002790000347ab9 */ /* 0x000fe20000000800 */
[----:B------:R-:W-:Y:S01]  /*4850*/  IMAD.MOV.U32 R11, RZ, RZ, R5 ;  /* 0x000000ffff0b7224 */ /* 0x000fe200078e0005 */
[----:B------:R-:W-:Y:S01]  /*4860*/  ULDC UR59, c[0x0][0x9dc] ;  /* 0x00027700003b7ab9 */ /* 0x000fe20000000800 */
[----:B------:R-:W-:-:S05]  /*4870*/  ULDC UR60, c[0x0][0x9e0] ;  /* 0x00027800003c7ab9 */ /* 0x000fca0000000800 */
.L_x_1513:
[----:B------:R-:W-:-:S04]  /*4880*/  UIADD3 UR38, UR38, 0x1, URZ ;  /* 0x0000000126267890 */ /* 0x000fc8000fffe03f */
[----:B------:R-:W-:-:S04]  /*4890*/  UISETP.NE.AND UP0, UPT, UR38, 0x2, UPT ;  /* 0x000000022600788c */ /* 0x000fc8000bf05270 */
[----:B------:R-:W-:Y:S02]  /*48a0*/  USEL UR6, URZ, 0x1, UP0 ;  /* 0x000000013f067887 */ /* 0x000fe40008000000 */
[----:B------:R-:W-:Y:S02]  /*48b0*/  USEL UR38, UR38, URZ, UP0 ;  /* 0x0000003f26267287 */ /* 0x000fe40008000000 */
[----:B------:R-:W-:Y:S01]  /*48c0*/  ULOP3.LUT UR39, UR39, UR6, URZ, 0x3c, !UPT ;  /* 0x0000000627277292 */ /* 0x000fe2000f8e3c3f */
[----:B0-2---:R-:W-:Y:S11]  /*48d0*/  @!P0 BRA `(.L_x_1495) ;  /* 0x0000000000048947 */ /* 0x005ff60003800000 */
[----:B------:R-:W-:Y:S01]  /*48e0*/  BPT.TRAP 0x1 ;  /* 0x000000040000795c */ /* 0x000fe20000300000 */
.L_x_1495:
[----:B------:R-:W4:Y:S01]  /*48f0*/  S2UR UR53, SR_CgaCtaId ;  /* 0x00000000003579c3 */ /* 0x000f220000008800 */
[----:B------:R-:W-:Y:S01]  /*4900*/  UMOV UR6, 0x400 ;  /* 0x0000040000067882 */ /* 0x000fe20000000000 */
[----:B---3--:R-:W-:-:S05]  /*4910*/  IMAD.U32 R8, RZ, RZ, UR39 ;  /* 0x00000027ff087e24 */ /* 0x008fca000f8e00ff */
[----:B------:R-:W-:Y:S01]  /*4920*/  SHF.L.U32 R8, R8, 0x1f, RZ ;  /* 0x0000001f08087819 */ /* 0x000fe200000006ff */
[----:B----4-:R-:W-:-:S04]  /*4930*/  ULEA UR6, UR53, UR6, 0x18 ;  /* 0x0000000635067291 */ /* 0x010fc8000f8ec03f */
[----:B------:R-:W-:-:S09]  /*4940*/  ULEA UR45, UR38, UR6, 0x3 ;  /* 0x00000006262d7291 */ /* 0x000fd2000f8e183f */
[----:B------:R3:W4:Y:S01]  /*4950*/  SYNCS.PHASECHK.TRANS64.TRYWAIT P1, [UR45+0x28430], R8 ;  /* 0x02843008ff0075a7 */ /* 0x000722000802016d */
[----:B------:R-:W-:Y:S05]  /*4960*/  @!P0 BRA `(.L_x_1496) ;  /* 0x0000000000048947 */ /* 0x000fea0003800000 */
[----:B------:R-:W-:Y:S01]  /*4970*/  BPT.TRAP 0x1 ;  /* 0x000000040000795c */ /* 0x000fe20000300000 */
.L_x_1496:
[----:B----4-:R-:W-:Y:S05]  /*4980*/  @P1 BRA `(.L_x_1497) ;  /* 0x0000000000081947 */ /* 0x010fea0003800000 */
[----:B------:R-:W4:Y:S02]  /*4990*/  SYNCS.PHASECHK.TRANS64.TRYWAIT P1, [UR45+0x28430], R8 ;  /* 0x02843008ff0075a7 */ /* 0x000f24000802016d */
[----:B----4-:R-:W-:Y:S05]  /*49a0*/  @!P1 BRA `(.L_x_1498) ;  /* 0x0000014000509947 */ /* 0x010fea0003800000 */
.L_x_1497:
[----:B------:R-:W-:Y:S01]  /*49b0*/  ULEA UR30, UR38, UR49, 0xa ;  /* 0x00000031261e7291 */ /* 0x000fe2000f8e503f */
[----:B------:R-:W-:Y:S01]  /*49c0*/  WARPGROUP.ARRIVE ;  /* 0x00000000000079c5 */ /* 0x000fe20000000000 */
[----:B------:R-:W-:Y:S01]  /*49d0*/  UMOV UR35, 0x40000040 ;  /* 0x4000004000237882 */ /* 0x000fe20000000000 */
[----:B------:R-:W-:Y:S01]  /*49e0*/  UMOV UR7, 0x40000040 ;  /* 0x4000004000077882 */ /* 0x000fe20000000000 */
[----:B------:R-:W-:-:S03]  /*49f0*/  UIADD3 UR6, UR30, 0x2, URZ ;  /* 0x000000021e067890 */ /* 0x000fc6000fffe03f */
[----:B-1----:R-:W1:Y:S01]  /*4a00*/  S2R R0, SR_TID.X ;  /* 0x0000000000007919 */ /* 0x002e620000002100 */
[----:B------:R-:W-:Y:S02]  /*4a10*/  UIADD3 UR10, UR30, 0x4, URZ ;  /* 0x000000041e0a7890 */ /* 0x000fe4000fffe03f */
[----:B------:R-:W-:Y:S01]  /*4a20*/  UMOV UR34, UR30 ;  /* 0x0000001e00227c82 */ /* 0x000fe20008000000 */
        /* <DEDUP_REMOVED lines=39> */
.L_x_1499:
[----:B------:R-:W-:Y:S01]  /*4ca0*/  UISETP.NE.AND UP1, UPT, UR50, URZ, UPT ;  /* 0x0000003f3200728c */ /* 0x000fe2000bf25270 */
[----:B----4-:R-:W-:Y:S01]  /*4cb0*/  VIADD R5, R17, UR48 ;  /* 0x0000003011057c36 */ /* 0x010fe20008000000 */
[----:B------:R-:W-:Y:S02]  /*4cc0*/  USHF.L.U32 UR7, UR43, 0x6, URZ ;  /* 0x000000062b077899 */ /* 0x000fe4000800063f */
[----:B------:R-:W-:Y:S02]  /*4cd0*/  UISETP.NE.AND UP0, UPT, UR46, URZ, UPT ;  /* 0x0000003f2e00728c */ /* 0x000fe4000bf05270 */
[----:B------:R-:W-:Y:S01]  /*4ce0*/  PLOP3.LUT P1, PT, PT, PT, UP1, 0x80, 0x0 ;  /* 0x000000000000781c */ /* 0x000fe20003f2f018 */
[----:B------:R-:W-:Y:S01]  /*4cf0*/  UMOV UR10, UR59 ;  /* 0x0000003b000a7c82 */ /* 0x000fe20008000000 */
[----:B------:R-:W-:Y:S01]  /*4d00*/  PLOP3.LUT P2, PT, PT, PT, UP1, 0x80, 0x0 ;  /* 0x000000000000781c */ /* 0x000fe20003f4f018 */
[----:B------:R-:W-:Y:S02]  /*4d10*/  IMAD.U32 R12, RZ, RZ, UR7 ;  /* 0x00000007ff0c7e24 */ /* 0x000fe4000f8e00ff */
[----:B------:R-:W-:-:S03]  /*4d20*/  @UP1 ULDC UR6, c[0x0][0x44c] ;  /* 0x0001130000061ab9 */ /* 0x000fc60000000800 */
[----:B------:R-:W-:-:S05]  /*4d30*/  IADD3 R12, -R2, 0x1, -R12 ;  /* 0x00000001020c7810 */ /* 0x000fca0007ffe90c */
[----:B------:R-:W-:Y:S01]  /*4d40*/  @P1 IMAD.HI.U32 R6, R5, UR6, RZ ;  /* 0x0000000605061c27 */ /* 0x000fe2000f8e00ff */
[----:B------:R-:W-:Y:S01]  /*4d50*/  @UP1 ULDC UR6, c[0x0][0x450] ;  /* 0x0001140000061ab9 */ /* 0x000fe20000000800 */
[----:B------:R-:W-:-:S03]  /*4d60*/  PLOP3.LUT P1, PT, PT, PT, UP0, 0x40, 0x0 ;  /* 0x000000000000781c */ /* 0x000fc60003f2e808 */
[----:B------:R-:W-:Y:S01]  /*4d70*/  @P2 SHF.R.U32.HI R5, RZ, UR6, R6 ;  /* 0x00000006ff052c19 */ /* 0x000fe20008011606 */
[----:B------:R-:W-:Y:S01]  /*4d80*/  UIADD3 UR6, UR45, 0x28440, URZ ;  /* 0x000284402d067890 */ /* 0x000fe2000fffe03f */
[----:B------:R-:W-:-:S03]  /*4d90*/  IMAD.U32 R6, RZ, RZ, UR42 ;  /* 0x0000002aff067e24 */ /* 0x000fc6000f8e00ff */
[----:B------:R-:W4:Y:S01]  /*4da0*/  SHFL.IDX PT, R15, R5, RZ, 0x1c1f ;  /* 0x001c1fff050f7589 */ /* 0x000f2200000e0000 */
[----:B------:R-:W-:Y:S01]  /*4db0*/  UPRMT UR6, UR53, 0x654, UR6 ;  /* 0x0000065435067896 */ /* 0x000fe20008000006 */
[----:B------:R-:W-:-:S05]  /*4dc0*/  IADD3 R12, -R6, UR41, R12 ;  /* 0x00000029060c7c10 */ /* 0x000fca000fffe10c */
[----:B------:R-:W-:-:S03]  /*4dd0*/  VIADD R9, R12, UR60 ;  /* 0x0000003c0c097c36 */ /* 0x000fc60008000000 */
[----:B------:R-:W-:Y:S01]  /*4de0*/  SYNCS.ARRIVE.TRANS64.RED.A1T0 RZ, [UR6], RZ ;  /* 0x000000ffffff79a7 */ /* 0x000fe20008100406 */
[----:B------:R-:W-:-:S06]  /*4df0*/  ULOP3.LUT UR6, URZ, UR10, URZ, 0x33, !UPT ;  /* 0x0000000a3f067292 */ /* 0x000fcc000f8e333f */
[----:B------:R-:W-:Y:S02]  /*4e00*/  VIADD R12, R12, UR6 ;  /* 0x000000060c0c7c36 */ /* 0x000fe40008000000 */
[----:B----4-:R-:W-:Y:S02]  /*4e10*/  IMAD.IADD R13, R9, 0x1, R15 ;  /* 0x00000001090d7824 */ /* 0x010fe400078e020f */
[----:B------:R-:W-:Y:S01]  /*4e20*/  IMAD.IADD R14, R15, 0x1, R12 ;  /* 0x000000010f0e7824 */ /* 0x000fe200078e020c */
[----:B------:R-:W-:Y:S06]  /*4e30*/  @P1 BRA `(.L_x_1500) ;  /* 0x00000000005c1947 */ /* 0x000fec0003800000 */
[----:B------:R-:W-:Y:S01]  /*4e40*/  IMAD.U32 R6, RZ, RZ, UR42 ;  /* 0x0000002aff067e24 */ /* 0x000fe2000f8e00ff */
[----:B------:R-:W-:Y:S04]  /*4e50*/  BSSY B0, `(.L_x_1501) ;  /* 0x0000011000007945 */ /* 0x000fe80003800000 */
[----:B------:R-:W-:-:S04]  /*4e60*/  IADD3 R15, -R6, UR41, R15 ;  /* 0x00000029060f7c10 */ /* 0x000fc8000fffe10f */
[----:B------:R-:W-:-:S13]  /*4e70*/  ISETP.GT.AND P1, PT, R15, -0x1, PT ;  /* 0xffffffff0f00780c */ /* 0x000fda0003f24270 */
[----:B------:R-:W-:Y:S05]  /*4e80*/  @P1 BRA `(.L_x_1502) ;  /* 0x0000000000201947 */ /* 0x000fea0003800000 */
[----:B------:R-:W-:Y:S01]  /*4e90*/  IMAD.U32 R20, RZ, RZ, UR52 ;  /* 0x00000034ff147e24 */ /* 0x000fe2000f8e00ff */
[----:B------:R-:W-:-:S04]  /*4ea0*/  LOP3.LUT R15, RZ, R15, RZ, 0x33, !PT ;  /* 0x0000000fff0f7212 */ /* 0x000fc800078e33ff */
[----:B------:R-:W-:-:S13]  /*4eb0*/  ISETP.NE.AND P1, PT, R20, 0x1, PT ;  /* 0x000000011400780c */ /* 0x000fda0003f25270 */
[----:B0-2---:R-:W0:Y:S02]  /*4ec0*/  @P1 LDC.64 R6, c[0x0][0x9e8] ;  /* 0x00027a00ff061b82 */ /* 0x005e240000000a00 */
[----:B0-----:R-:W-:-:S05]  /*4ed0*/  @P1 IMAD.HI.U32 R6, R15, R6, RZ ;  /* 0x000000060f061227 */ /* 0x001fca00078e00ff */
[----:B------:R-:W-:-:S04]  /*4ee0*/  @P1 SHF.R.U32.HI R15, RZ, R7, R6 ;  /* 0x00000007ff0f1219 */ /* 0x000fc80000011606 */
[----:B------:R-:W-:Y:S01]  /*4ef0*/  LOP3.LUT R15, RZ, R15, RZ, 0x33, !PT ;  /* 0x0000000fff0f7212 */ /* 0x000fe200078e33ff */
[----:B------:R-:W-:Y:S06]  /*4f00*/  BRA `(.L_x_1503) ;  /* 0x0000000000147947 */ /* 0x000fec0003800000 */
.L_x_1502:
[----:B------:R-:W-:-:S05]  /*4f10*/  IMAD.U32 R20, RZ, RZ, UR52 ;  /* 0x00000034ff147e24 */ /* 0x000fca000f8e00ff */
[----:B------:R-:W-:-:S13]  /*4f20*/  ISETP.NE.AND P1, PT, R20, 0x1, PT ;  /* 0x000000011400780c */ /* 0x000fda0003f25270 */
[----:B0-2---:R-:W0:Y:S02]  /*4f30*/  @P1 LDC.64 R6, c[0x0][0x9e8] ;  /* 0x00027a00ff061b82 */ /* 0x005e240000000a00 */
[----:B0-----:R-:W-:-:S05]  /*4f40*/  @P1 IMAD.HI.U32 R6, R15, R6, RZ ;  /* 0x000000060f061227 */ /* 0x001fca00078e00ff */
[----:B------:R-:W-:-:S07]  /*4f50*/  @P1 SHF.R.U32.HI R15, RZ, R7, R6 ;  /* 0x00000007ff0f1219 */ /* 0x000fce0000011606 */
.L_x_1503:
[----:B------:R-:W-:Y:S05]  /*4f60*/  BSYNC B0 ;  /* 0x0000000000007941 */ /* 0x000fea0003800000 */
.L_x_1501:
[----:B------:R-:W-:-:S04]  /*4f70*/  IMAD R15, R15, R20, -UR7 ;  /* 0x800000070f0f7e24 */ /* 0x000fc8000f8e0214 */
[----:B------:R-:W-:-:S05]  /*4f80*/  IMAD.IADD R15, R15, 0x1, -R2 ;  /* 0x000000010f0f7824 */ /* 0x000fca00078e0a02 */
[----:B------:R-:W-:Y:S02]  /*4f90*/  VIMNMX R14, R14, R15, !PT ;  /* 0x0000000f0e0e7248 */ /* 0x000fe40007fe0100 */
[----:B------:R-:W-:-:S07]  /*4fa0*/  VIADDMNMX R13, R15, R20, R13, PT ;  /* 0x000000140f0d7246 */ /* 0x000fce000380010d */
.L_x_1500:
[----:B------:R-:W-:Y:S01]  /*4fb0*/  UISETP.GT.AND UP0, UPT, UR43, -0x1, UPT ;  /* 0xffffffff2b00788c */ /* 0x000fe2000bf04270 */
[----:B------:R-:W4:Y:S01]  /*4fc0*/  SHFL.IDX PT, R5, R5, 0x1, 0x1c1f ;  /* 0x003c1f0005057f89 */ /* 0x000f2200000e0000 */
[----:B------:R-:W-:-:S04]  /*4fd0*/  UISETP.NE.AND UP1, UPT, UR46, URZ, UPT ;  /* 0x0000003f2e00728c */ /* 0x000fc8000bf25270 */
[----:B------:R-:W-:-:S04]  /*4fe0*/  PLOP3.LUT P1, PT, PT, PT, UP0, 0x80, 0x0 ;  /* 0x000000000000781c */ /* 0x000fc80003f2f008 */
[C---:B------:R-:W-:Y:S02]  /*4ff0*/  ISETP.GT.AND P4, PT, R14.reuse, 0x1, P1 ;  /* 0x000000010e00780c */ /* 0x040fe40000f84270 */
[C---:B------:R-:W-:Y:S02]  /*5000*/  ISETP.GT.AND P5, PT, R14.reuse, RZ, P1 ;  /* 0x000000ff0e00720c */ /* 0x040fe40000fa4270 */
[C---:B------:R-:W-:Y:S02]  /*5010*/  ISETP.LT.OR P4, PT, R13.reuse, 0x2, P4 ;  /* 0x000000020d00780c */ /* 0x040fe40002781670 */
[----:B------:R-:W-:Y:S02]  /*5020*/  ISETP.LT.OR P5, PT, R13, 0x1, P5 ;  /* 0x000000010d00780c */ /* 0x000fe40002fa1670 */
[----:B------:R-:W-:Y:S02]  /*5030*/  FSEL R153, R153, -INF , !P4 ;  /* 0xff80000099997808 */ /* 0x000fe40006000000 */
[----:B------:R-:W-:-:S02]  /*5040*/  ISETP.GT.AND P4, PT, R14, 0x18, P1 ;  /* 0x000000180e00780c */ /* 0x000fc40000f84270 */
[----:B------:R-:W-:Y:S02]  /*5050*/  FSEL R152, R152, -INF , !P5 ;  /* 0xff80000098987808 */ /* 0x000fe40006800000 */
[----:B------:R-:W-:Y:S01]  /*5060*/  ISETP.LT.OR P4, PT, R13, 0x19, P4 ;  /* 0x000000190d00780c */ /* 0x000fe20002781670 */
[--C-:B----4-:R-:W-:Y:S01]  /*5070*/  IMAD.IADD R9, R9, 0x1, R5.reuse ;  /* 0x0000000109097824 */ /* 0x110fe200078e0205 */
[----:B------:R-:W-:Y:S01]  /*5080*/  ISETP.GT.AND P6, PT, R14, 0x8, P1 ;  /* 0x000000080e00780c */ /* 0x000fe20000fc4270 */
[----:B------:R-:W-:Y:S01]  /*5090*/  IMAD.IADD R12, R12, 0x1, R5 ;  /* 0x000000010c0c7824 */ /* 0x000fe200078e0205 */
[C---:B------:R-:W-:Y:S02]  /*50a0*/  ISETP.GT.AND P2, PT, R14.reuse, 0x9, P1 ;  /* 0x000000090e00780c */ /* 0x040fe40000f44270 */
[C---:B------:R-:W-:Y:S02]  /*50b0*/  ISETP.GT.AND P3, PT, R14.reuse, 0x10, P1 ;  /* 0x000000100e00780c */ /* 0x040fe40000f64270 */
[----:B------:R-:W-:-:S02]  /*50c0*/  ISETP.GT.AND P5, PT, R14, 0x11, P1 ;  /* 0x000000110e00780c */ /* 0x000fc40000fa4270 */
[----:B------:R-:W-:Y:S02]  /*50d0*/  FSEL R164, R164, -INF , !P4 ;  /* 0xff800000a4a47808 */ /* 0x000fe40006000000 */
[----:B------:R-:W-:Y:S02]  /*50e0*/  ISETP.GT.AND P4, PT, R14, 0x29, P1 ;  /* 0x000000290e00780c */ /* 0x000fe40000f84270 */
        /* <DEDUP_REMOVED lines=9> */
[----:B------:R-:W-:-:S02]  /*5180*/  ISETP.GT.AND P6, PT, R14, 0x19, P1 ;  /* 0x000000190e00780c */ /* 0x000fc40000fc4270 */
[C---:B------:R-:W-:Y:S02]  /*5190*/  ISETP.GT.AND P2, PT, R14.reuse, 0x20, P1 ;  /* 0x000000200e00780c */ /* 0x040fe40000f44270 */
[C---:B------:R-:W-:Y:S02]  /*51a0*/  ISETP.GT.AND P3, PT, R14.reuse, 0x21, P1 ;  /* 0x000000210e00780c */ /* 0x040fe40000f64270 */
[----:B------:R-:W-:Y:S02]  /*51b0*/  ISETP.GT.AND P5, PT, R14, 0x28, P1 ;  /* 0x000000280e00780c */ /* 0x000fe40000fa4270 */
[----:B------:R-:W-:Y:S02]  /*51c0*/  FSEL R173, R173, -INF , !P4 ;  /* 0xff800000adad7808 */ /* 0x000fe40006000000 */
[----:B------:R-:W-:Y:S02]  /*51d0*/  PLOP3.LUT P4, PT, PT, PT, UP1, 0x40, 0x0 ;  /* 0x000000000000781c */ /* 0x000fe40003f8e818 */
        /* <DEDUP_REMOVED lines=11> */
[----:B------:R-:W-:Y:S02]  /*5290*/  ISETP.GT.AND P5, PT, R14, 0x39, P1 ;  /* 0x000000390e00780c */ /* 0x000fe40000fa4270 */
[----:B------:R-:W-:-:S02]  /*52a0*/  ISETP.LT.OR P6, PT, R13, 0x31, P6 ;  /* 0x000000310d00780c */ /* 0x000fc400037c1670 */
[C---:B------:R-:W-:Y:S02]  /*52b0*/  ISETP.LT.OR P2, PT, R13.reuse, 0x32, P2 ;  /* 0x000000320d00780c */ /* 0x040fe40001741670 */
[C---:B------:R-:W-:Y:S02]  /*52c0*/  ISETP.LT.OR P3, PT, R13.reuse, 0x39, P3 ;  /* 0x000000390d00780c */ /* 0x040fe40001f61670 */
[----:B------:R-:W-:Y:S02]  /*52d0*/  ISETP.LT.OR P5, PT, R13, 0x3a, P5 ;  /* 0x0000003a0d00780c */ /* 0x000fe40002fa1670 */
[----:B------:R-:W-:Y:S02]  /*52e0*/  FSEL R176, R176, -INF , !P6 ;  /* 0xff800000b0b07808 */ /* 0x000fe40007000000 */
[----:B------:R-:W-:Y:S02]  /*52f0*/  FSEL R177, R177, -INF , !P2 ;  /* 0xff800000b1b17808 */ /* 0x000fe40005000000 */
[----:B------:R-:W-:-:S02]  /*5300*/  FSEL R180, R180, -INF , !P3 ;  /* 0xff800000b4b47808 */ /* 0x000fc40005800000 */
[----:B------:R-:W-:Y:S01]  /*5310*/  FSEL R181, R181, -INF , !P5 ;  /* 0xff800000b5b57808 */ /* 0x000fe20006800000 */
        /* <DEDUP_REMOVED lines=14> */
.L_x_1506:
[----:B------:R-:W-:-:S05]  /*5400*/  IMAD.U32 R13, RZ, RZ, UR52 ;  /* 0x00000034ff0d7e24 */ /* 0x000fca000f8e00ff */
[----:B------:R-:W-:-:S13]  /*5410*/  ISETP.NE.AND P2, PT, R13, 0x1, PT ;  /* 0x000000010d00780c */ /* 0x000fda0003f45270 */
[----:B0-2---:R-:W0:Y:S02]  /*5420*/  @P2 LDC.64 R6, c[0x0][0x9e8] ;  /* 0x00027a00ff062b82 */ /* 0x005e240000000a00 */
[----:B0-----:R-:W-:-:S05]  /*5430*/  @P2 IMAD.HI.U32 R6, R5, R6, RZ ;  /* 0x0000000605062227 */ /* 0x001fca00078e00ff */
[----:B------:R-:W-:-:S07]  /*5440*/  @P2 SHF.R.U32.HI R5, RZ, R7, R6 ;  /* 0x00000007ff052219 */ /* 0x000fce0000011606 */
.L_x_1507:
[----:B------:R-:W-:Y:S05]  /*5450*/  BSYNC B0 ;  /* 0x0000000000007941 */ /* 0x000fea0003800000 */
.L_x_1505:
[----:B------:R-:W-:-:S04]  /*5460*/  IMAD R5, R5, R13, -UR7 ;  /* 0x8000000705057e24 */ /* 0x000fc8000f8e020d */
[----:B------:R-:W-:-:S05]  /*5470*/  IMAD.IADD R5, R5, 0x1, -R2 ;  /* 0x0000000105057824 */ /* 0x000fca00078e0a02 */
[----:B------:R-:W-:Y:S02]  /*5480*/  VIMNMX R12, R12, R5, !PT ;  /* 0x000000050c0c7248 */ /* 0x000fe40007fe0100 */
[----:B------:R-:W-:-:S07]  /*5490*/  VIADDMNMX R9, R5, R13, R9, PT ;  /* 0x0000000d05097246 */ /* 0x000fce0003800109 */
.L_x_1504:
[----:B------:R-:W-:Y:S02]  /*54a0*/  LOP3.LUT R16, R16, 0xfffff7ff, RZ, 0xc0, !PT ;  /* 0xfffff7ff10107812 */ /* 0x000fe400078ec0ff */
[----:B------:R-:W-:Y:S02]  /*54b0*/  FMNMX.FTZ R5, R152, R11, !PT ;  /* 0x0000000b98057209 */ /* 0x000fe40007810000 */
[----:B------:R-:W-:Y:S02]  /*54c0*/  @P0 LOP3.LUT R16, R16, 0x800, RZ, 0xfc, !PT ;  /* 0x0000080010100812 */ /* 0x000fe400078efcff */
[----:B------:R-:W-:Y:S02]  /*54d0*/  ISETP.GT.AND P0, PT, R12, 0x19, P1 ;  /* 0x000000190c00780c */ /* 0x000fe40000f04270 */
[----:B------:R-:W-:Y:S02]  /*54e0*/  FMNMX.FTZ R5, R153, R5, !PT ;  /* 0x0000000599057209 */ /* 0x000fe40007810000 */
[----:B------:R-:W-:-:S02]  /*54f0*/  LOP3.LUT R16, R16, 0xffffbfff, RZ, 0xc0, !PT ;  /* 0xffffbfff10107812 */ /* 0x000fc400078ec0ff */
[----:B------:R-:W-:Y:S02]  /*5500*/  FMNMX.FTZ R5, R156, R5, !PT ;  /* 0x000000059c057209 */ /* 0x000fe40007810000 */
[----:B------:R-:W-:Y:S02]  /*5510*/  ISETP.GT.AND P5, PT, R12, 0x1, P1 ;  /* 0x000000010c00780c */ /* 0x000fe40000fa4270 */
[----:B------:R-:W-:Y:S02]  /*5520*/  FMNMX.FTZ R5, R157, R5, !PT ;  /* 0x000000059d057209 */ /* 0x000fe40007810000 */
[----:B------:R-:W-:Y:S02]  /*5530*/  ISETP.LT.OR P5, PT, R9, 0x2, P5 ;  /* 0x000000020900780c */ /* 0x000fe40002fa1670 */
[----:B------:R-:W-:Y:S02]  /*5540*/  @P0 LOP3.LUT R16, R16, 0x4000, RZ, 0xfc, !PT ;  /* 0x0000400010100812 */ /* 0x000fe400078efcff */
[----:B------:R-:W-:-:S02]  /*5550*/  ISETP.GT.AND P0, PT, R12, 0x31, P1 ;  /* 0x000000310c00780c */ /* 0x000fc40000f04270 */
[----:B------:R-:W-:Y:S02]  /*5560*/  FMNMX.FTZ R5, R160, R5, !PT ;  /* 0x00000005a0057209 */ /* 0x000fe40007810000 */
[----:B------:R-:W-:Y:S02]  /*5570*/  LOP3.LUT R16, R16, 0xfffffffd, RZ, 0xc0, !PT ;  /* 0xfffffffd10107812 */ /* 0x000fe400078ec0ff */
[----:B------:R-:W-:Y:S02]  /*5580*/  FMNMX.FTZ R5, R161, R5, !PT ;  /* 0x00000005a1057209 */ /* 0x000fe40007810000 */
[----:B------:R-:W-:Y:S02]  /*5590*/  FSEL R155, R155, -INF , !P5 ;  /* 0xff8000009b9b7808 */ /* 0x000fe40006800000 */
[----:B------:R-:W-:Y:S02]  /*55a0*/  FMNMX.FTZ R5, R164, R5, !PT ;  /* 0x00000005a4057209 */ /* 0x000fe40007810000 */
[----:B------:R-:W-:-:S02]  /*55b0*/  ISETP.GT.AND P6, PT, R12, 0x8, P1 ;  /* 0x000000080c00780c */ /* 0x000fc40000fc4270 */
[----:B------:R-:W-:Y:S02]  /*55c0*/  FMNMX.FTZ R5, R165, R5, !PT ;  /* 0x00000005a5057209 */ /* 0x000fe40007810000 */
[----:B------:R-:W-:Y:S02]  /*55d0*/  @P0 LOP3.LUT R16, R16, 0x2, RZ, 0xfc, !PT ;  /* 0x0000000210100812 */ /* 0x000fe400078efcff */
[----:B------:R-:W-:Y:S02]  /*55e0*/  ISETP.GT.AND P0, PT, R12, 0x38, P1 ;  /* 0x000000380c00780c */ /* 0x000fe40000f04270 */
[----:B------:R-:W-:Y:S02]  /*55f0*/  FMNMX.FTZ R5, R168, R5, !PT ;  /* 0x00000005a8057209 */ /* 0x000fe40007810000 */
[----:B------:R-:W-:Y:S02]  /*5600*/  LOP3.LUT R16, R16, 0xfffffff7, RZ, 0xc0, !PT ;  /* 0xfffffff710107812 */ /* 0x000fe400078ec0ff */
[----:B------:R-:W-:-:S02]  /*5610*/  FMNMX.FTZ R5, R169, R5, !PT ;  /* 0x00000005a9057209 */ /* 0x000fc40007810000 */
[----:B------:R-:W-:Y:S02]  /*5620*/  ISETP.GT.AND P2, PT, R12, 0x9, P1 ;  /* 0x000000090c00780c */ /* 0x000fe40000f44270 */
[----:B------:R-:W-:Y:S02]  /*5630*/  FMNMX.FTZ R5, R172, R5, !PT ;  /* 0x00000005ac057209 */ /* 0x000fe40007810000 */
[----:B------:R-:W-:Y:S02]  /*5640*/  ISETP.GT.AND P3, PT, R12, 0x10, P1 ;  /* 0x000000100c00780c */ /* 0x000fe40000f64270 */
[----:B------:R-:W-:Y:S02]  /*5650*/  @P0 LOP3.LUT R16, R16, 0x8, RZ, 0xfc, !PT ;  /* 0x0000000810100812 */ /* 0x000fe400078efcff */
[----:B------:R-:W-:Y:S02]  /*5660*/  ISETP.GT.AND P0, PT, R12, RZ, P1 ;  /* 0x000000ff0c00720c */ /* 0x000fe40000f04270 */
[----:B------:R-:W-:-:S02]  /*5670*/  FMNMX.FTZ R5, R173, R5, !PT ;  /* 0x00000005ad057209 */ /* 0x000fc40007810000 */
[C---:B------:R-:W-:Y:S02]  /*5680*/  ISETP.GT.AND P4, PT, R12.reuse, 0x11, P1 ;  /* 0x000000110c00780c */ /* 0x040fe40000f84270 */
[----:B------:R-:W-:Y:S02]  /*5690*/  ISETP.GT.AND P5, PT, R12, 0x18, P1 ;  /* 0x000000180c00780c */ /* 0x000fe40000fa4270 */
[----:B------:R-:W-:Y:S02]  /*56a0*/  FMNMX.FTZ R5, R176, R5, !PT ;  /* 0x00000005b0057209 */ /* 0x000fe40007810000 */
[C---:B------:R-:W-:Y:S02]  /*56b0*/  ISETP.LT.OR P6, PT, R9.reuse, 0x9, P6 ;  /* 0x000000090900780c */ /* 0x040fe400037c1670 */
[C---:B------:R-:W-:Y:S02]  /*56c0*/  ISETP.LT.OR P2, PT, R9.reuse, 0xa, P2 ;  /* 0x0000000a0900780c */ /* 0x040fe40001741670 */
[----:B------:R-:W-:-:S02]  /*56d0*/  ISETP.LT.OR P3, PT, R9, 0x11, P3 ;  /* 0x000000110900780c */ /* 0x000fc40001f61670 */
[C---:B------:R-:W-:Y:S02]  /*56e0*/  ISETP.LT.OR P4, PT, R9.reuse, 0x12, P4 ;  /* 0x000000120900780c */ /* 0x040fe40002781670 */
[----:B------:R-:W-:Y:S02]  /*56f0*/  ISETP.LT.OR P5, PT, R9, 0x19, P5 ;  /* 0x000000190900780c */ /* 0x000fe40002fa1670 */
[----:B------:R-:W-:Y:S02]  /*5700*/  FMNMX.FTZ R5, R177, R5, !PT ;  /* 0x00000005b1057209 */ /* 0x000fe40007810000 */
[----:B------:R-:W-:Y:S02]  /*5710*/  LOP3.LUT R16, R16, 0xffffff7f, RZ, 0xc0, !PT ;  /* 0xffffff7f10107812 */ /* 0x000fe400078ec0ff */
[----:B------:R-:W-:Y:S02]  /*5720*/  FSEL R158, R158, -INF , !P6 ;  /* 0xff8000009e9e7808 */ /* 0x000fe40007000000 */
[----:B------:R-:W-:-:S02]  /*5730*/  FSEL R159, R159, -INF , !P2 ;  /* 0xff8000009f9f7808 */ /* 0x000fc40005000000 */
[----:B------:R-:W-:Y:S02]  /*5740*/  FSEL R162, R162, -INF , !P3 ;  /* 0xff800000a2a27808 */ /* 0x000fe40005800000 */
[----:B------:R-:W-:Y:S02]  /*5750*/  FSEL R163, R163, -INF , !P4 ;  /* 0xff800000a3a37808 */ /* 0x000fe40006000000 */
[----:B------:R-:W-:Y:S02]  /*5760*/  FSEL R166, R166, -INF , !P5 ;  /* 0xff800000a6a67808 */ /* 0x000fe40006800000 */
[C---:B------:R-:W-:Y:S02]  /*5770*/  ISETP.GT.AND P2, PT, R12.reuse, 0x20, P1 ;  /* 0x000000200c00780c */ /* 0x040fe40000f44270 */
[C---:B------:R-:W-:Y:S02]  /*5780*/  ISETP.GT.AND P3, PT, R12.reuse, 0x21, P1 ;  /* 0x000000210c00780c */ /* 0x040fe40000f64270 */
[----:B------:R-:W-:-:S02]  /*5790*/  ISETP.GT.AND P4, PT, R12, 0x28, P1 ;  /* 0x000000280c00780c */ /* 0x000fc40000f84270 */
[C---:B------:R-:W-:Y:S02]  /*57a0*/  ISETP.GT.AND P5, PT, R12.reuse, 0x29, P1 ;  /* 0x000000290c00780c */ /* 0x040fe40000fa4270 */
[C---:B------:R-:W-:Y:S02]  /*57b0*/  ISETP.GT.AND P6, PT, R12.reuse, 0x30, P1 ;  /* 0x000000300c00780c */ /* 0x040fe40000fc4270 */
[----:B------:R-:W-:Y:S02]  /*57c0*/  ISETP.GT.AND P1, PT, R12, 0x39, P1 ;  /* 0x000000390c00780c */ /* 0x000fe40000f24270 */
[----:B------:R-:W-:Y:S02]  /*57d0*/  FMNMX.FTZ R5, R180, R5, !PT ;  /* 0x00000005b4057209 */ /* 0x000fe40007810000 */
[----:B------:R-:W-:Y:S02]  /*57e0*/  @P0 LOP3.LUT R16, R16, 0x80, RZ, 0xfc, !PT ;  /* 0x0000008010100812 */ /* 0x000fe400078efcff */
[----:B------:R-:W-:-:S02]  /*57f0*/  FMNMX.FTZ R5, R181, R5, !PT ;  /* 0x00000005b5057209 */ /* 0x000fc40007810000 */
[C---:B------:R-:W-:Y:S02]  /*5800*/  LOP3.LUT P0, RZ, R16.reuse, 0x4000, RZ, 0xc0, !PT ;  /* 0x0000400010ff7812 */ /* 0x040fe4000780c0ff */
[----:B------:R-:W-:Y:S01]  /*5810*/  LOP3.LUT R16, R16, 0xffffffdf, RZ, 0xc0, !PT ;  /* 0xffffffdf10107812 */ /* 0x000fe200078ec0ff */
[----:B------:R-:W4:Y:S01]  /*5820*/  SHFL.BFLY PT, R6, R5, 0x2, 0x1f ;  /* 0x0c401f0005067f89 */ /* 0x000f2200000e0000 */
[C---:B------:R-:W-:Y:S02]  /*5830*/  ISETP.LT.OR P0, PT, R9.reuse, 0x1a, P0 ;  /* 0x0000001a0900780c */ /* 0x040fe40000701670 */
[----:B------:R-:W-:Y:S02]  /*5840*/  @P1 LOP3.LUT R16, R16, 0x20, RZ, 0xfc, !PT ;  /* 0x0000002010101812 */ /* 0x000fe400078efcff */
[----:B------:R-:W-:Y:S02]  /*5850*/  ISETP.LT.OR P6, PT, R9, 0x31, P6 ;  /* 0x000000310900780c */ /* 0x000fe400037c1670 */
[----:B------:R-:W-:-:S02]  /*5860*/  LOP3.LUT P1, RZ, R16, 0x2, RZ, 0xc0, !PT ;  /* 0x0000000210ff7812 */ /* 0x000fc4000782c0ff */
[----:B------:R-:W-:Y:S02]  /*5870*/  LOP3.LUT R16, R16, 0xfffffeff, RZ, 0xc0, !PT ;  /* 0xfffffeff10107812 */ /* 0x000fe400078ec0ff */
[----:B------:R-:W-:-:S03]  /*5880*/  ISETP.LT.OR P1, PT, R9, 0x32, P1 ;  /* 0x000000320900780c */ /* 0x000fc60000f21670 */
[----:B------:R-:W-:Y:S02]  /*5890*/  @P0 LOP3.LUT R16, R16, 0x100, RZ, 0xfc, !PT ;  /* 0x0000010010100812 */ /* 0x000fe400078efcff */
[C---:B------:R-:W-:Y:S02]  /*58a0*/  ISETP.LT.OR P0, PT, R9.reuse, 0x21, P2 ;  /* 0x000000210900780c */ /* 0x040fe40001701670 */
[C---:B------:R-:W-:Y:S02]  /*58b0*/  LOP3.LUT P2, RZ, R16.reuse, 0x8, RZ, 0xc0, !PT ;  /* 0x0000000810ff7812 */ /* 0x040fe4000784c0ff */
[----:B------:R-:W-:Y:S02]  /*58c0*/  LOP3.LUT R16, R16, 0xffffffbf, RZ, 0xc0, !PT ;  /* 0xffffffbf10107812 */ /* 0x000fe400078ec0ff */
[----:B------:R-:W-:Y:S02]  /*58d0*/  ISETP.LT.OR P2, PT, R9, 0x39, P2 ;  /* 0x000000390900780c */ /* 0x000fe40001741670 */
[----:B----4-:R-:W-:-:S02]  /*58e0*/  FMNMX.FTZ R5, R5, R6, !PT ;  /* 0x0000000605057209 */ /* 0x010fc40007810000 */
[----:B------:R-:W-:Y:S02]  /*58f0*/  FSEL R179, R179, -INF , !P1 ;  /* 0xff800000b3b37808 */ /* 0x000fe40004800000 */
[----:B------:R-:W-:Y:S01]  /*5900*/  FSEL R182, R182, -INF , !P2 ;  /* 0xff800000b6b67808 */ /* 0x000fe20005000000 */
[----:B------:R-:W4:Y:S01]  /*5910*/  SHFL.BFLY PT, R6, R5, 0x1, 0x1f ;  /* 0x0c201f0005067f89 */ /* 0x000f2200000e0000 */
[----:B------:R-:W-:Y:S02]  /*5920*/  @P0 LOP3.LUT R16, R16, 0x40, RZ, 0xfc, !PT ;  /* 0x0000004010100812 */ /* 0x000fe400078efcff */
[----:B------:R-:W-:Y:S02]  /*5930*/  ISETP.LT.OR P0, PT, R9, 0x22, P3 ;  /* 0x000000220900780c */ /* 0x000fe40001f01670 */
[C---:B------:R-:W-:Y:S02]  /*5940*/  LOP3.LUT P3, RZ, R16.reuse, 0x80, RZ, 0xc0, !PT ;  /* 0x0000008010ff7812 */ /* 0x040fe4000786c0ff */
[----:B------:R-:W-:-:S02]  /*5950*/  LOP3.LUT R16, R16, 0xffffffef, RZ, 0xc0, !PT ;  /* 0xffffffef10107812 */ /* 0x000fc400078ec0ff */
[----:B------:R-:W-:-:S04]  /*5960*/  ISETP.LT.OR P3, PT, R9, 0x1, P3 ;  /* 0x000000010900780c */ /* 0x000fc80001f61670 */
[----:B------:R-:W-:-:S03]  /*5970*/  FSEL R154, R154, -INF , !P3 ;  /* 0xff8000009a9a7808 */ /* 0x000fc60005800000 */
[----:B------:R-:W-:Y:S02]  /*5980*/  @P0 LOP3.LUT R16, R16, 0x10, RZ, 0xfc, !PT ;  /* 0x0000001010100812 */ /* 0x000fe400078efcff */
[----:B------:R-:W-:Y:S02]  /*5990*/  ISETP.LT.OR P0, PT, R9, 0x29, P4 ;  /* 0x000000290900780c */ /* 0x000fe40002701670 */
[C---:B------:R-:W-:Y:S02]  /*59a0*/  LOP3.LUT P4, RZ, R16.reuse, 0x20, RZ, 0xc0, !PT ;  /* 0x0000002010ff7812 */ /* 0x040fe4000788c0ff */
[----:B------:R-:W-:Y:S02]  /*59b0*/  LOP3.LUT R16, R16, 0xfffffffb, RZ, 0xc0, !PT ;  /* 0xfffffffb10107812 */ /* 0x000fe400078ec0ff */
[----:B----4-:R-:W-:Y:S01]  /*59c0*/  FMNMX.FTZ R5, R5, R6, !PT ;  /* 0x0000000605057209 */ /* 0x010fe20007810000 */
[----:B------:R-:W-:Y:S01]  /*59d0*/  IMAD.U32 R6, RZ, RZ, UR40 ;  /* 0x00000028ff067e24 */ /* 0x000fe2000f8e00ff */
[----:B------:R-:W-:-:S03]  /*59e0*/  ISETP.LT.OR P4, PT, R9, 0x3a, P4 ;  /* 0x0000003a0900780c */ /* 0x000fc60002781670 */
[----:B------:R-:W-:Y:S01]  /*59f0*/  FFMA.FTZ R6, R5, R6, -8 ;  /* 0xc100000005067423 */ /* 0x000fe20000010006 */
[----:B------:R-:W-:Y:S02]  /*5a00*/  FSEL R183, R183, -INF , !P4 ;  /* 0xff800000b7b77808 */ /* 0x000fe40006000000 */
[----:B------:R-:W-:Y:S02]  /*5a10*/  @P0 LOP3.LUT R16, R16, 0x4, RZ, 0xfc, !PT ;  /* 0x0000000410100812 */ /* 0x000fe400078efcff */
[----:B------:R-:W-:Y:S02]  /*5a20*/  ISETP.LT.OR P0, PT, R9, 0x2a, P5 ;  /* 0x0000002a0900780c */ /* 0x000fe40002f01670 */
[C---:B------:R-:W-:Y:S02]  /*5a30*/  FSETP.NEU.FTZ.AND P5, PT, R5.reuse, -INF , PT ;  /* 0xff8000000500780b */ /* 0x040fe40003fbd000 */
[----:B------:R-:W-:Y:S02]  /*5a40*/  LOP3.LUT R16, R16, 0xffffefff, RZ, 0xc0, !PT ;  /* 0xffffefff10107812 */ /* 0x000fe400078ec0ff */
[----:B0-2---:R-:W-:-:S02]  /*5a50*/  FSEL R7, R5, RZ, P5 ;  /* 0x000000ff05077208 */ /* 0x005fc40002800000 */
[----:B------:R-:W-:-:S03]  /*5a60*/  FSEL R6, R6, RZ, P5 ;  /* 0x000000ff06067208 */ /* 0x000fc60002800000 */
[----:B------:R-:W-:Y:S02]  /*5a70*/  FADD.FTZ R7, -R7, R11 ;  /* 0x0000000b07077221 */ /* 0x000fe40000010100 */
[----:B------:R-:W-:-:S01]  /*5a80*/  FFMA.FTZ R152, R152, UR40, -R6 ;  /* 0x0000002898987c23 */ /* 0x000fc20008010806 */
[--C-:B------:R-:W-:Y:S01]  /*5a90*/  FFMA.FTZ R153, R153, UR40, -R6.reuse ;  /* 0x0000002899997c23 */ /* 0x100fe20008010806 */
        /* <DEDUP_REMOVED lines=13> */
[----:B------:R-:W-:Y:S01]  /*5b70*/  FFMA.FTZ R181, R181, UR40, -R6 ;  /* 0x00000028b5b57c23 */ /* 0x000fe20008010806 */
[----:B------:R-:W-:Y:S01]  /*5b80*/  FMUL.FTZ R6, R7, UR40 ;  /* 0x0000002807067c20 */ /* 0x000fe20008410000 */
[----:B------:R-:W-:Y:S01]  /*5b90*/  FMNMX.FTZ R7, R154, R10, !PT ;  /* 0x0000000a9a077209 */ /* 0x000fe20007810000 */
[----:B------:R-:W-:Y:S01]  /*5ba0*/  MUFU.EX2 R152, R152 ;  /* 0x0000009800987308 */ /* 0x000fe20000000800 */
[----:B------:R-:W-:-:S02]  /*5bb0*/  @P0 LOP3.LUT R16, R16, 0x1000, RZ, 0xfc, !PT ;  /* 0x0000100010100812 */ /* 0x000fc400078efcff */
[----:B------:R-:W-:Y:S02]  /*5bc0*/  FMNMX.FTZ R7, R155, R7, !PT ;  /* 0x000000079b077209 */ /* 0x000fe40007810000 */
[----:B------:R-:W-:Y:S02]  /*5bd0*/  LOP3.LUT R16, R16, 0xffffdfff, RZ, 0xc0, !PT ;  /* 0xffffdfff10107812 */ /* 0x000fe400078ec0ff */
[----:B------:R-:W-:Y:S01]  /*5be0*/  FMNMX.FTZ R7, R158, R7, !PT ;  /* 0x000000079e077209 */ /* 0x000fe20007810000 */
[----:B------:R-:W0:Y:S01]  /*5bf0*/  MUFU.EX2 R6, R6 ;  /* 0x0000000600067308 */ /* 0x000e220000000800 */
[----:B------:R-:W-:Y:S02]  /*5c00*/  @P6 LOP3.LUT R16, R16, 0x2000, RZ, 0xfc, !PT ;  /* 0x0000200010106812 */ /* 0x000fe400078efcff */
[----:B------:R-:W-:Y:S02]  /*5c10*/  FMNMX.FTZ R7, R159, R7, !PT ;  /* 0x000000079f077209 */ /* 0x000fe40007810000 */
[----:B------:R-:W-:-:S02]  /*5c20*/  LOP3.LUT P6, RZ, R16, 0x100, RZ, 0xc0, !PT ;  /* 0x0000010010ff7812 */ /* 0x000fc400078cc0ff */
[----:B------:R-:W-:Y:S01]  /*5c30*/  FMNMX.FTZ R7, R162, R7, !PT ;  /* 0x00000007a2077209 */ /* 0x000fe20007810000 */
[----:B------:R-:W2:Y:S01]  /*5c40*/  MUFU.EX2 R153, R153 ;  /* 0x0000009900997308 */ /* 0x000ea20000000800 */
[----:B------:R-:W-:Y:S02]  /*5c50*/  LOP3.LUT P0, RZ, R16, 0x40, RZ, 0xc0, !PT ;  /* 0x0000004010ff7812 */ /* 0x000fe4000780c0ff */
[----:B------:R-:W-:Y:S02]  /*5c60*/  FMNMX.FTZ R7, R163, R7, !PT ;  /* 0x00000007a3077209 */ /* 0x000fe40007810000 */
[----:B------:R-:W-:Y:S02]  /*5c70*/  FSEL R167, R167, -INF , !P6 ;  /* 0xff800000a7a77808 */ /* 0x000fe40007000000 */
[----:B------:R-:W-:Y:S01]  /*5c80*/  FMNMX.FTZ R7, R166, R7, !PT ;  /* 0x00000007a6077209 */ /* 0x000fe20007810000 */
[----:B------:R-:W4:Y:S01]  /*5c90*/  MUFU.EX2 R156, R156 ;  /* 0x0000009c009c7308 */ /* 0x000f220000000800 */
[----:B------:R-:W-:Y:S01]  /*5ca0*/  LOP3.LUT P5, RZ, R16, 0x10, RZ, 0xc0, !PT ;  /* 0x0000001010ff7812 */ /* 0x000fe200078ac0ff */
[----:B0-----:R-:W-:Y:S01]  /*5cb0*/  FFMA.FTZ R3, R6, R3, R152 ;  /* 0x0000000306037223 */ /* 0x001fe20000010098 */
[----:B------:R-:W-:Y:S01]  /*5cc0*/  FSEL R170, R170, -INF , !P0 ;  /* 0xff800000aaaa7808 */ /* 0x000fe20004000000 */
[-C--:B------:R-:W-:Y:S01]  /*5cd0*/  FMUL.FTZ R24, R24, R6.reuse ;  /* 0x0000000618187220 */ /* 0x080fe20000410000 */
[----:B------:R-:W-:Y:S01]  /*5ce0*/  FMNMX.FTZ R7, R167, R7, !PT ;  /* 0x00000007a7077209 */ /* 0x000fe20007810000 */
[-C--:B------:R-:W-:Y:S01]  /*5cf0*/  FMUL.FTZ R25, R25, R6.reuse ;  /* 0x0000000619197220 */ /* 0x080fe20000410000 */
[----:B------:R-:W-:Y:S01]  /*5d00*/  FSEL R171, R171, -INF , !P5 ;  /* 0xff800000abab7808 */ /* 0x000fe20006800000 */
[----:B------:R-:W0:Y:S01]  /*5d10*/  MUFU.EX2 R157, R157 ;  /* 0x0000009d009d7308 */ /* 0x000e220000000800 */
[----:B------:R-:W-:Y:S01]  /*5d20*/  LOP3.LUT P5, RZ, R16, 0x4, RZ, 0xc0, !PT ;  /* 0x0000000410ff7812 */ /* 0x000fe200078ac0ff */
[----:B--2---:R-:W-:Y:S01]  /*5d30*/  FADD.FTZ R3, R153, R3 ;  /* 0x0000000399037221 */ /* 0x004fe20000010000 */
[----:B------:R-:W-:Y:S01]  /*5d40*/  FMNMX.FTZ R7, R170, R7, !PT ;  /* 0x00000007aa077209 */ /* 0x000fe20007810000 */
[-C--:B------:R-:W-:Y:S01]  /*5d50*/  FMUL.FTZ R28, R28, R6.reuse ;  /* 0x000000061c1c7220 */ /* 0x080fe20000410000 */
[----:B------:R-:W-:Y:S01]  /*5d60*/  LOP3.LUT P0, RZ, R16, 0x1000, RZ, 0xc0, !PT ;  /* 0x0000100010ff7812 */ /* 0x000fe2000780c0ff */
[-C--:B------:R-:W-:Y:S01]  /*5d70*/  FMUL.FTZ R29, R29, R6.reuse ;  /* 0x000000061d1d7220 */ /* 0x080fe20000410000 */
[----:B------:R-:W-:Y:S01]  /*5d80*/  FSEL R174, R174, -INF , !P5 ;  /* 0xff800000aeae7808 */ /* 0x000fe20006800000 */
[----:B------:R-:W2:Y:S01]  /*5d90*/  MUFU.EX2 R160, R160 ;  /* 0x000000a000a07308 */ /* 0x000ea20000000800 */
[----:B------:R-:W-:Y:S01]  /*5da0*/  FMNMX.FTZ R7, R171, R7, !PT ;  /* 0x00000007ab077209 */ /* 0x000fe20007810000 */
[----:B----4-:R-:W-:Y:S01]  /*5db0*/  FADD.FTZ R3, R156, R3 ;  /* 0x000000039c037221 */ /* 0x010fe20000010000 */
[----:B------:R-:W-:Y:S01]  /*5dc0*/  LOP3.LUT P6, RZ, R16, 0x2000, RZ, 0xc0, !PT ;  /* 0x0000200010ff7812 */ /* 0x000fe200078cc0ff */
[-C--:B------:R-:W-:Y:S01]  /*5dd0*/  FMUL.FTZ R32, R32, R6.reuse ;  /* 0x0000000620207220 */ /* 0x080fe20000410000 */
[----:B------:R-:W-:Y:S01]  /*5de0*/  FSEL R175, R175, -INF , !P0 ;  /* 0xff800000afaf7808 */ /* 0x000fe20004000000 */
[-C--:B------:R-:W-:Y:S01]  /*5df0*/  FMUL.FTZ R33, R33, R6.reuse ;  /* 0x0000000621217220 */ /* 0x080fe20000410000 */
[----:B------:R-:W-:Y:S01]  /*5e00*/  FMNMX.FTZ R7, R174, R7, !PT ;  /* 0x00000007ae077209 */ /* 0x000fe20007810000 */
[----:B------:R-:W4:Y:S01]  /*5e10*/  MUFU.EX2 R161, R161 ;  /* 0x000000a100a17308 */ /* 0x000f220000000800 */
[----:B------:R-:W-:Y:S01]  /*5e20*/  FSEL R178, R178, -INF , !P6 ;  /* 0xff800000b2b27808 */ /* 0x000fe20007000000 */
[----:B0-----:R-:W-:Y:S01]  /*5e30*/  FADD.FTZ R3, R157, R3 ;  /* 0x000000039d037221 */ /* 0x001fe20000010000 */
[----:B------:R-:W-:Y:S01]  /*5e40*/  FMNMX.FTZ R7, R175, R7, !PT ;  /* 0x00000007af077209 */ /* 0x000fe20007810000 */
[----:B------:R-:W-:Y:S01]  /*5e50*/  FMUL.FTZ R36, R36, R6 ;  /* 0x0000000624247220 */ /* 0x000fe20000410000 */
[----:B------:R-:W-:Y:S01]  /*5e60*/  F2FP.SATFINITE.E4M3.F32.PACK_AB_MERGE_C R156, R157, R156, RZ ;  /* 0x0000009c9d9c723e */ /* 0x000fe200048070ff */
[----:B------:R-:W-:Y:S01]  /*5e70*/  FMUL.FTZ R37, R37, R6 ;  /* 0x0000000625257220 */ /* 0x000fe20000410000 */
[----:B------:R-:W-:Y:S01]  /*5e80*/  FMNMX.FTZ R7, R178, R7, !PT ;  /* 0x00000007b2077209 */ /* 0x000fe20007810000 */
[----:B------:R-:W0:Y:S01]  /*5e90*/  MUFU.EX2 R164, R164 ;  /* 0x000000a400a47308 */ /* 0x000e220000000800 */
[----:B------:R-:W-:Y:S01]  /*5ea0*/  F2FP.SATFINITE.E4M3.F32.PACK_AB_MERGE_C R152, R153, R152, R156 ;  /* 0x000000989998723e */ /* 0x000fe2000480709c */
[----:B--2---:R-:W-:Y:S01]  /*5eb0*/  FADD.FTZ R3, R160, R3 ;  /* 0x00000003a0037221 */ /* 0x004fe20000010000 */
[----:B------:R-:W-:Y:S01]  /*5ec0*/  FMNMX.FTZ R7, R179, R7, !PT ;  /* 0x00000007b3077209 */ /* 0x000fe20007810000 */
[-C--:B------:R-:W-:Y:S01]  /*5ed0*/  FMUL.FTZ R40, R40, R6.reuse ;  /* 0x0000000628287220 */ /* 0x080fe20000410000 */
[----:B------:R-:W-:Y:S01]  /*5ee0*/  LOP3.LUT P0, RZ, R16, 0x800, RZ, 0xc0, !PT ;  /* 0x0000080010ff7812 */ /* 0x000fe2000780c0ff */
[----:B------:R-:W-:Y:S01]  /*5ef0*/  FMUL.FTZ R41, R41, R6 ;  /* 0x0000000629297220 */ /* 0x000fe20000410000 */
[----:B------:R-:W-:Y:S01]  /*5f00*/  FMNMX.FTZ R7, R182, R7, !PT ;  /* 0x00000007b6077209 */ /* 0x000fe20007810000 */
[----:B------:R-:W2:Y:S01]  /*5f10*/  MUFU.EX2 R165, R165 ;  /* 0x000000a500a57308 */ /* 0x000ea20000000800 */
[----:B----4-:R-:W-:-:S01]  /*5f20*/  FADD.FTZ R3, R161, R3 ;  /* 0x00000003a1037221 */ /* 0x010fc20000010000 */
[-C--:B------:R-:W-:Y:S01]  /*5f30*/  FMUL.FTZ R44, R44, R6.reuse ;  /* 0x000000062c2c7220 */ /* 0x080fe20000410000 */
[----:B------:R-:W-:Y:S01]  /*5f40*/  FMNMX.FTZ R7, R183, R7, !PT ;  /* 0x00000007b7077209 */ /* 0x000fe20007810000 */
[-C--:B------:R-:W-:Y:S01]  /*5f50*/  FMUL.FTZ R45, R45, R6.reuse ;  /* 0x000000062d2d7220 */ /* 0x080fe20000410000 */
[-C--:B------:R-:W-:Y:S01]  /*5f60*/  FMUL.FTZ R48, R48, R6.reuse ;  /* 0x0000000630307220 */ /* 0x080fe20000410000 */
[-C--:B------:R-:W-:Y:S01]  /*5f70*/  FMUL.FTZ R49, R49, R6.reuse ;  /* 0x0000000631317220 */ /* 0x080fe20000410000 */
[----:B------:R-:W-:Y:S01]  /*5f80*/  FMUL.FTZ R52, R52, R6 ;  /* 0x0000000634347220 */ /* 0x000fe20000410000 */
[----:B------:R-:W4:Y:S01]  /*5f90*/  SHFL.BFLY PT, R9, R7, 0x2, 0x1f ;  /* 0x0c401f0007097f89 */ /* 0x000f2200000e0000 */
[----:B------:R-:W5:Y:S01]  /*5fa0*/  MUFU.EX2 R168, R168 ;  /* 0x000000a800a87308 */ /* 0x000f620000000800 */
        /* <DEDUP_REMOVED lines=16> */
[----:B-----5:R-:W-:-:S01]  /*60b0*/  FADD.FTZ R3, R168, R3 ;  /* 0x00000003a8037221 */ /* 0x020fc20000010000 */
[-C--:B------:R-:W-:Y:S01]  /*60c0*/  FMUL.FTZ R77, R77, R6.reuse ;  /* 0x000000064d4d7220 */ /* 0x080fe20000410000 */
[-C--:B------:R-:W-:Y:S01]  /*60d0*/  FMUL.FTZ R80, R80, R6.reuse ;  /* 0x0000000650507220 */ /* 0x080fe20000410000 */
[-C--:B------:R-:W-:Y:S01]  /*60e0*/  FMUL.FTZ R81, R81, R6.reuse ;  /* 0x0000000651517220 */ /* 0x080fe20000410000 */
[-C--:B------:R-:W-:Y:S01]  /*60f0*/  FMUL.FTZ R84, R84, R6.reuse ;  /* 0x0000000654547220 */ /* 0x080fe20000410000 */
[----:B------:R-:W-:Y:S01]  /*6100*/  FMUL.FTZ R85, R85, R6 ;  /* 0x0000000655557220 */ /* 0x000fe20000410000 */
[----:B----4-:R-:W-:Y:S01]  /*6110*/  FMNMX.FTZ R7, R7, R9, !PT ;  /* 0x0000000907077209 */ /* 0x010fe20007810000 */
[----:B------:R-:W4:Y:S01]  /*6120*/  MUFU.EX2 R173, R173 ;  /* 0x000000ad00ad7308 */ /* 0x000f220000000800 */
[----:B0-----:R-:W-:-:S01]  /*6130*/  FADD.FTZ R3, R169, R3 ;  /* 0x00000003a9037221 */ /* 0x001fc20000010000 */
[-C--:B------:R-:W-:Y:S01]  /*6140*/  FMUL.FTZ R88, R88, R6.reuse ;  /* 0x0000000658587220 */ /* 0x080fe20000410000 */
[-C--:B------:R-:W-:Y:S01]  /*6150*/  FMUL.FTZ R89, R89, R6.reuse ;  /* 0x0000000659597220 */ /* 0x080fe20000410000 */
[----:B------:R-:W0:Y:S01]  /*6160*/  SHFL.BFLY PT, R9, R7, 0x1, 0x1f ;  /* 0x0c201f0007097f89 */ /* 0x000e2200000e0000 */
[-C--:B------:R-:W-:Y:S01]  /*6170*/  FMUL.FTZ R92, R92, R6.reuse ;  /* 0x000000065c5c7220 */ /* 0x080fe20000410000 */
[-C--:B------:R-:W-:Y:S01]  /*6180*/  FMUL.FTZ R93, R93, R6.reuse ;  /* 0x000000065d5d7220 */ /* 0x080fe20000410000 */
[----:B------:R-:W-:Y:S01]  /*6190*/  FMUL.FTZ R96, R96, R6 ;  /* 0x0000000660607220 */ /* 0x000fe20000410000 */
[----:B------:R-:W5:Y:S01]  /*61a0*/  MUFU.EX2 R176, R176 ;  /* 0x000000b000b07308 */ /* 0x000f620000000800 */
        /* <DEDUP_REMOVED lines=8> */
[----:B----4-:R-:W-:-:S01]  /*6230*/  FADD.FTZ R3, R173, R3 ;  /* 0x00000003ad037221 */ /* 0x010fc20000010000 */
[----:B------:R-:W-:Y:S01]  /*6240*/  F2FP.SATFINITE.E4M3.F32.PACK_AB_MERGE_C R156, R173, R172, RZ ;  /* 0x000000acad9c723e */ /* 0x000fe200048070ff */
[-C--:B------:R-:W-:Y:S01]  /*6250*/  FMUL.FTZ R109, R109, R6.reuse ;  /* 0x000000066d6d7220 */ /* 0x080fe20000410000 */
[-C--:B------:R-:W-:Y:S01]  /*6260*/  FMUL.FTZ R112, R112, R6.reuse ;  /* 0x0000000670707220 */ /* 0x080fe20000410000 */
[----:B------:R-:W-:Y:S01]  /*6270*/  FMUL.FTZ R113, R113, R6 ;  /* 0x0000000671717220 */ /* 0x000fe20000410000 */
[----:B------:R-:W-:Y:S01]  /*6280*/  F2FP.SATFINITE.E4M3.F32.PACK_AB_MERGE_C R156, R169, R168, R156 ;  /* 0x000000a8a99c723e */ /* 0x000fe2000480709c */
[----:B------:R-:W-:Y:S01]  /*6290*/  FMUL.FTZ R116, R116, R6 ;  /* 0x0000000674747220 */ /* 0x000fe20000410000 */
[----:B------:R-:W4:Y:S01]  /*62a0*/  MUFU.EX2 R180, R180 ;  /* 0x000000b400b47308 */ /* 0x000f220000000800 */
[----:B-----5:R-:W-:-:S01]  /*62b0*/  FADD.FTZ R3, R176, R3 ;  /* 0x00000003b0037221 */ /* 0x020fc20000010000 */
[-C--:B------:R-:W-:Y:S01]  /*62c0*/  FMUL.FTZ R117, R117, R6.reuse ;  /* 0x0000000675757220 */ /* 0x080fe20000410000 */
[-C--:B------:R-:W-:Y:S01]  /*62d0*/  FMUL.FTZ R120, R120, R6.reuse ;  /* 0x0000000678787220 */ /* 0x080fe20000410000 */
[----:B0-----:R-:W-:Y:S01]  /*62e0*/  FMNMX.FTZ R9, R7, R9, !PT ;  /* 0x0000000907097209 */ /* 0x001fe20007810000 */
[-C--:B------:R-:W-:Y:S01]  /*62f0*/  FMUL.FTZ R121, R121, R6.reuse ;  /* 0x0000000679797220 */ /* 0x080fe20000410000 */
[-C--:B------:R-:W-:Y:S01]  /*6300*/  FMUL.FTZ R124, R124, R6.reuse ;  /* 0x000000067c7c7220 */ /* 0x080fe20000410000 */
[----:B------:R-:W-:Y:S01]  /*6310*/  FMUL.FTZ R125, R125, R6 ;  /* 0x000000067d7d7220 */ /* 0x000fe20000410000 */
[----:B------:R-:W-:Y:S01]  /*6320*/  FSETP.NEU.FTZ.AND P1, PT, R9, -INF , PT ;  /* 0xff8000000900780b */ /* 0x000fe20003f3d000 */
[----:B------:R-:W0:Y:S01]  /*6330*/  MUFU.EX2 R181, R181 ;  /* 0x000000b500b57308 */ /* 0x000e220000000800 */
[----:B--2---:R-:W-:-:S01]  /*6340*/  FADD.FTZ R3, R177, R3 ;  /* 0x00000003b1037221 */ /* 0x004fc20000010000 */
[-C--:B------:R-:W-:Y:S01]  /*6350*/  FMUL.FTZ R128, R128, R6.reuse ;  /* 0x0000000680807220 */ /* 0x080fe20000410000 */
[----:B------:R-:W-:Y:S01]  /*6360*/  FSEL R7, R9, RZ, P1 ;  /* 0x000000ff09077208 */ /* 0x000fe20000800000 */
[-C--:B------:R-:W-:Y:S01]  /*6370*/  FMUL.FTZ R129, R129, R6.reuse ;  /* 0x0000000681817220 */ /* 0x080fe20000410000 */
[-C--:B------:R-:W-:Y:S01]  /*6380*/  FMUL.FTZ R132, R132, R6.reuse ;  /* 0x0000000684847220 */ /* 0x080fe20000410000 */
[-C--:B------:R-:W-:Y:S01]  /*6390*/  FMUL.FTZ R133, R133, R6.reuse ;  /* 0x0000000685857220 */ /* 0x080fe20000410000 */
[----:B------:R-:W-:Y:S01]  /*63a0*/  FMUL.FTZ R136, R136, R6 ;  /* 0x0000000688887220 */ /* 0x000fe20000410000 */
[----:B------:R-:W-:Y:S01]  /*63b0*/  FADD.FTZ R7, -R7, R10 ;  /* 0x0000000a07077221 */ /* 0x000fe20000010100 */
[----:B------:R-:W-:-:S02]  /*63c0*/  IMAD.U32 R10, RZ, RZ, UR40 ;  /* 0x00000028ff0a7e24 */ /* 0x000fc4000f8e00ff */
[----:B----4-:R-:W-:Y:S01]  /*63d0*/  FADD.FTZ R3, R180, R3 ;  /* 0x00000003b4037221 */ /* 0x010fe20000010000 */
[----:B------:R-:W-:Y:S01]  /*63e0*/  FMUL.FTZ R137, R137, R6 ;  /* 0x0000000689897220 */ /* 0x000fe20000410000 */
[----:B------:R-:W-:Y:S01]  /*63f0*/  FMUL.FTZ R7, R7, UR40 ;  /* 0x0000002807077c20 */ /* 0x000fe20008410000 */
[----:B------:R-:W-:-:S01]  /*6400*/  FFMA.FTZ R10, R9, R10, -8 ;  /* 0xc1000000090a7423 */ /* 0x000fc2000001000a */
[-C--:B------:R-:W-:Y:S01]  /*6410*/  FMUL.FTZ R140, R140, R6.reuse ;  /* 0x000000068c8c7220 */ /* 0x080fe20000410000 */
[-C--:B------:R-:W-:Y:S01]  /*6420*/  FMUL.FTZ R141, R141, R6.reuse ;  /* 0x000000068d8d7220 */ /* 0x080fe20000410000 */
[----:B------:R-:W-:Y:S01]  /*6430*/  FMUL.FTZ R144, R144, R6 ;  /* 0x0000000690907220 */ /* 0x000fe20000410000 */
[----:B0-----:R-:W-:-:S01]  /*6440*/  FADD.FTZ R3, R181, R3 ;  /* 0x00000003b5037221 */ /* 0x001fc20000010000 */
[----:B------:R-:W-:Y:S01]  /*6450*/  FSEL R10, R10, RZ, P1 ;  /* 0x000000ff0a0a7208 */ /* 0x000fe20000800000 */
[----:B------:R-:W0:Y:S01]  /*6460*/  MUFU.EX2 R7, R7 ;  /* 0x0000000700077308 */ /* 0x000e220000000800 */
[-C--:B------:R-:W-:Y:S01]  /*6470*/  FMUL.FTZ R145, R145, R6.reuse ;  /* 0x0000000691917220 */ /* 0x080fe20000410000 */
[-C--:B------:R-:W-:Y:S01]  /*6480*/  FMUL.FTZ R148, R148, R6.reuse ;  /* 0x0000000694947220 */ /* 0x080fe20000410000 */
[----:B------:R-:W-:Y:S01]  /*6490*/  FMUL.FTZ R149, R149, R6 ;  /* 0x0000000695957220 */ /* 0x000fe20000410000 */
[--C-:B------:R-:W-:Y:S01]  /*64a0*/  FFMA.FTZ R154, R154, UR40, -R10.reuse ;  /* 0x000000289a9a7c23 */ /* 0x100fe2000801080a */
[----:B------:R-:W-:-:S01]  /*64b0*/  FFMA.FTZ R155, R155, UR40, -R10 ;  /* 0x000000289b9b7c23 */ /* 0x000fc2000801080a */
[--C-:B------:R-:W-:Y:S01]  /*64c0*/  FFMA.FTZ R158, R158, UR40, -R10.reuse ;  /* 0x000000289e9e7c23 */ /* 0x100fe2000801080a */
[----:B------:R-:W-:-:S01]  /*64d0*/  FFMA.FTZ R159, R159, UR40, -R10 ;  /* 0x000000289f9f7c23 */ /* 0x000fc2000801080a */
[----:B------:R2:W4:Y:S01]  /*64e0*/  MUFU.EX2 R153, R154 ;  /* 0x0000009a00997308 */ /* 0x0005220000000800 */
[----:B------:R-:W-:-:S01]  /*64f0*/  FFMA.FTZ R162, R162, UR40, -R10 ;  /* 0x00000028a2a27c23 */ /* 0x000fc2000801080a */
[--C-:B------:R-:W-:Y:S01]  /*6500*/  FFMA.FTZ R163, R163, UR40, -R10.reuse ;  /* 0x00000028a3a37c23 */ /* 0x100fe2000801080a */
[----:B------:R-:W-:-:S01]  /*6510*/  FFMA.FTZ R166, R166, UR40, -R10 ;  /* 0x00000028a6a67c23 */ /* 0x000fc2000801080a */
[--C-:B------:R-:W-:Y:S01]  /*6520*/  FFMA.FTZ R167, R167, UR40, -R10.reuse ;  /* 0x00000028a7a77c23 */ /* 0x100fe2000801080a */
[----:B------:R-:W-:-:S01]  /*6530*/  FFMA.FTZ R170, R170, UR40, -R10 ;  /* 0x00000028aaaa7c23 */ /* 0x000fc2000801080a */
[--C-:B------:R-:W-:Y:S01]  /*6540*/  FFMA.FTZ R171, R171, UR40, -R10.reuse ;  /* 0x00000028abab7c23 */ /* 0x100fe2000801080a */
[----:B------:R-:W-:-:S01]  /*6550*/  FFMA.FTZ R174, R174, UR40, -R10 ;  /* 0x00000028aeae7c23 */ /* 0x000fc2000801080a */
[----:B------:R-:W5:Y:S01]  /*6560*/  MUFU.EX2 R155, R155 ;  /* 0x0000009b009b7308 */ /* 0x000f620000000800 */
[----:B------:R-:W-:-:S01]  /*6570*/  FFMA.FTZ R175, R175, UR40, -R10 ;  /* 0x00000028afaf7c23 */ /* 0x000fc2000801080a */
[--C-:B------:R-:W-:Y:S01]  /*6580*/  FFMA.FTZ R178, R178, UR40, -R10.reuse ;  /* 0x00000028b2b27c23 */ /* 0x100fe2000801080a */
[----:B------:R-:W-:-:S01]  /*6590*/  FFMA.FTZ R179, R179, UR40, -R10 ;  /* 0x00000028b3b37c23 */ /* 0x000fc2000801080a */
[--C-:B------:R-:W-:Y:S01]  /*65a0*/  FFMA.FTZ R182, R182, UR40, -R10.reuse ;  /* 0x00000028b6b67c23 */ /* 0x100fe2000801080a */
[----:B------:R-:W-:-:S01]  /*65b0*/  FFMA.FTZ R10, R183, UR40, -R10 ;  /* 0x00000028b70a7c23 */ /* 0x000fc2000801080a */
[----:B--2---:R-:W-:Y:S01]  /*65c0*/  F2FP.SATFINITE.E4M3.F32.PACK_AB_MERGE_C R154, R165, R164, RZ ;  /* 0x000000a4a59a723e */ /* 0x004fe200048070ff */
[----:B0-----:R-:W-:Y:S01]  /*65d0*/  FMUL.FTZ R26, R26, R7 ;  /* 0x000000071a1a7220 */ /* 0x001fe20000410000 */
[----:B------:R0:W2:Y:S01]  /*65e0*/  MUFU.EX2 R11, R158 ;  /* 0x0000009e000b7308 */ /* 0x0000a20000000800 */
[----:B----4-:R-:W-:-:S01]  /*65f0*/  FFMA.FTZ R4, R7, R4, R153 ;  /* 0x0000000407047223 */ /* 0x010fc20000010099 */
[----:B------:R-:W-:Y:S01]  /*6600*/  F2FP.SATFINITE.E4M3.F32.PACK_AB_MERGE_C R154, R161, R160, R154 ;  /* 0x000000a0a19a723e */ /* 0x000fe2000480709a */
[-C--:B------:R-:W-:Y:S01]  /*6610*/  FMUL.FTZ R27, R27, R7.reuse ;  /* 0x000000071b1b7220 */ /* 0x080fe20000410000 */
[-C--:B------:R-:W-:Y:S01]  /*6620*/  FMUL.FTZ R30, R30, R7.reuse ;  /* 0x000000071e1e7220 */ /* 0x080fe20000410000 */
[-C--:B------:R-:W-:Y:S01]  /*6630*/  FMUL.FTZ R31, R31, R7.reuse ;  /* 0x000000071f1f7220 */ /* 0x080fe20000410000 */
[-C--:B------:R-:W-:Y:S01]  /*6640*/  FMUL.FTZ R34, R34, R7.reuse ;  /* 0x0000000722227220 */ /* 0x080fe20000410000 */
[----:B------:R-:W-:Y:S01]  /*6650*/  FMUL.FTZ R35, R35, R7 ;  /* 0x0000000723237220 */ /* 0x000fe20000410000 */
[----:B------:R-:W4:Y:S01]  /*6660*/  MUFU.EX2 R159, R159 ;  /* 0x0000009f009f7308 */ /* 0x000f220000000800 */
[----:B-----5:R-:W-:-:S01]  /*6670*/  FADD.FTZ R4, R155, R4 ;  /* 0x000000049b047221 */ /* 0x020fc20000010000 */
[----:B0-----:R-:W-:Y:S01]  /*6680*/  F2FP.SATFINITE.E4M3.F32.PACK_AB_MERGE_C R158, R181, R180, RZ ;  /* 0x000000b4b59e723e */ /* 0x001fe200048070ff */
        /* <DEDUP_REMOVED lines=14> */
[C---:B----4-:R-:W-:Y:S01]  /*6770*/  F2FP.SATFINITE.E4M3.F32.PACK_AB_MERGE_C R12, R159.reuse, R11, RZ ;  /* 0x0000000b9f0c723e */ /* 0x050fe200048070ff */
[----:B------:R-:W-:Y:S01]  /*6780*/  FADD.FTZ R159, R159, R4 ;  /* 0x000000049f9f7221 */ /* 0x000fe20000010000 */
[-C--:B------:R-:W-:Y:S01]  /*6790*/  FMUL.FTZ R58, R58, R7.reuse ;  /* 0x000000073a3a7220 */ /* 0x080fe20000410000 */
[----:B------:R-:W-:Y:S01]  /*67a0*/  FMUL.FTZ R59, R59, R7 ;  /* 0x000000073b3b7220 */ /* 0x000fe20000410000 */
[----:B------:R-:W-:Y:S01]  /*67b0*/  F2FP.SATFINITE.E4M3.F32.PACK_AB_MERGE_C R153, R155, R153, R12 ;  /* 0x000000999b99723e */ /* 0x000fe2000480700c */
        /* <DEDUP_REMOVED lines=64> */
[----:B------:R-:W-:Y:S01]  /*6bc0*/  F2FP.SATFINITE.E4M3.F32.PACK_AB_MERGE_C R157, R171, R170, R157 ;  /* 0x000000aaab9d723e */ /* 0x000fe2000480709d */
[----:B------:R-:W-:Y:S01]  /*6bd0*/  FMUL.FTZ R151, R151, R7 ;  /* 0x0000000797977220 */ /* 0x000fe20000410000 */
[----:B------:R-:W2:Y:S01]  /*6be0*/  MUFU.EX2 R182, R182 ;  /* 0x000000b600b67308 */ /* 0x000ea20000000800 */
[----:B----4-:R-:W-:-:S07]  /*6bf0*/  FADD.FTZ R4, R178, R13 ;  /* 0x0000000db2047221 */ /* 0x010fce0000010000 */
[----:B------:R-:W4:Y:S01]  /*6c00*/  MUFU.EX2 R11, R10 ;  /* 0x0000000a000b7308 */ /* 0x000f220000000800 */
[----:B0-----:R-:W-:-:S04]  /*6c10*/  FADD.FTZ R13, R179, R4 ;  /* 0x00000004b30d7221 */ /* 0x001fc80000010000 */
[----:B--2---:R-:W-:Y:S01]  /*6c20*/  FADD.FTZ R4, R182, R13 ;  /* 0x0000000db6047221 */ /* 0x004fe20000010000 */
[----:B----4-:R-:W-:-:S03]  /*6c30*/  F2FP.SATFINITE.E4M3.F32.PACK_AB_MERGE_C R159, R11, R182, RZ ;  /* 0x000000b60b9f723e */ /* 0x010fc600048070ff */
[----:B------:R-:W-:Y:S01]  /*6c40*/  FADD.FTZ R4, R11, R4 ;  /* 0x000000040b047221 */ /* 0x000fe20000010000 */
[----:B------:R-:W-:Y:S01]  /*6c50*/  F2FP.SATFINITE.E4M3.F32.PACK_AB_MERGE_C R159, R179, R178, R159 ;  /* 0x000000b2b39f723e */ /* 0x000fe2000480709f */
[----:B------:R-:W-:Y:S06]  /*6c60*/  @!P0 BRA `(.L_x_1508) ;  /* 0x0000000000048947 */ /* 0x000fec0003800000 */
[----:B------:R-:W-:Y:S01]  /*6c70*/  BPT.TRAP 0x1 ;  /* 0x000000040000795c */ /* 0x000fe20000300000 */
.L_x_1508:
[----:B------:R0:W2:Y:S01]  /*6c80*/  SYNCS.PHASECHK.TRANS64.TRYWAIT P1, [UR45+0x28450], R8 ;  /* 0x02845008ff0075a7 */ /* 0x0000a2000802016d */
[----:B------:R-:W-:Y:S05]  /*6c90*/  @!P0 BRA `(.L_x_1509) ;  /* 0x0000000000048947 */ /* 0x000fea0003800000 */
[----:B------:R-:W-:Y:S01]  /*6ca0*/  BPT.TRAP 0x1 ;  /* 0x000000040000795c */ /* 0x000fe20000300000 */
.L_x_1509:
[----:B------:R-:W-:Y:S01]  /*6cb0*/  VIADD R6, R21, 0x8 ;  /* 0x0000000815067836 */ /* 0x000fe20000000000 */
[----:B--2---:R-:W-:Y:S06]  /*6cc0*/  @P1 BRA `(.L_x_1510) ;  /* 0x0000000000081947 */ /* 0x004fec0003800000 */
[----:B------:R-:W2:Y:S02]  /*6cd0*/  SYNCS.PHASECHK.TRANS64.TRYWAIT P1, [UR45+0x28450], R8 ;  /* 0x02845008ff0075a7 */ /* 0x000ea4000802016d */
[----:B--2---:R-:W-:Y:S05]  /*6ce0*/  @!P1 BRA `(.L_x_1511) ;  /* 0x0000011c00989947 */ /* 0x004fea0003800000 */
.L_x_1510:
[----:B------:R4:W-:Y:S01]  /*6cf0*/  BAR.SYNC.DEFER_BLOCKING R6, 0x100 ;  /* 0x000400060000751d */ /* 0x0009e20000010000 */
[----:B------:R-:W-:-:S05]  /*6d00*/  ULEA UR6, UR38, UR47, 0xa ;  /* 0x0000002f26067291 */ /* 0x000fca000f8e503f */
        /* <DEDUP_REMOVED lines=12> */
.L_x_1512:
[----:B------:R-:W-:Y:S01]  /*6dd0*/  UISETP.GT.AND UP0, UPT, UR43, UR44, UPT ;  /* 0x0000002c2b00728c */ /* 0x000fe2000bf04270 */
[----:B------:R-:W-:Y:S01]  /*6de0*/  IMAD.MOV.U32 R10, RZ, RZ, R9 ;  /* 0x000000ffff0a7224 */ /* 0x000fe200078e0009 */
[----:B------:R-:W-:Y:S01]  /*6df0*/  UIADD3 UR45, UR45, 0x28460, URZ ;  /* 0x000284602d2d7890 */ /* 0x000fe2000fffe03f */
[----:B------:R-:W-:Y:S01]  /*6e00*/  IMAD.MOV.U32 R11, RZ, RZ, R5 ;  /* 0x000000ffff0b7224 */ /* 0x000fe200078e0005 */
[----:B------:R-:W-:Y:S02]  /*6e10*/  UIADD3 UR43, UR43, -0x1, URZ ;  /* 0xffffffff2b2b7890 */ /* 0x000fe4000fffe03f */
[----:B------:R-:W-:Y:S01]  /*6e20*/  PLOP3.LUT P1, PT, PT, PT, UP0, 0x80, 0x0 ;  /* 0x000000000000781c */ /* 0x000fe20003f2f008 */
[----:B------:R-:W-:-:S09]  /*6e30*/  UPRMT UR45, UR53, 0x654, UR45 ;  /* 0x00000654352d7896 */ /* 0x000fd2000800002d */
[----:B------:R-:W-:Y:S03]  /*6e40*/  SYNCS.ARRIVE.TRANS64.RED.A1T0 RZ, [UR45], RZ ;  /* 0x000000ffffff79a7 */ /* 0x000fe6000810042d */
[----:B------:R-:W-:Y:S05]  /*6e50*/  @P1 BRA `(.L_x_1513) ;  /* 0xffffffd800881947 */ /* 0x000fea000383ffff */
.L_x_1494:
[----:B------:R-:W-:Y:S02]  /*6e60*/  UISETP.NE.AND UP1, UPT, UR50, URZ, UPT ;  /* 0x0000003f3200728c */ /* 0x000fe4000bf25270 */
[----:B------:R-:W-:Y:S02]  /*6e70*/  UISETP.NE.AND UP0, UPT, UR46, URZ, UPT ;  /* 0x0000003f2e00728c */ /* 0x000fe4000bf05270 */
[----:B------:R-:W-:Y:S02]  /*6e80*/  UIADD3 UR11, UR48, 0x7f, URZ ;  /* 0x0000007f300b7890 */ /* 0x000fe4000fffe03f */
[----:B------:R-:W-:Y:S02]  /*6e90*/  UIADD3 UR14, UR41, 0x1, -UR42 ;  /* 0x00000001290e7890 */ /* 0x000fe4000fffe82a */
[----:B------:R-:W-:-:S03]  /*6ea0*/  PLOP3.LUT P1, PT, PT, PT, UP0, 0x40, 0x0 ;  /* 0x000000000000781c */ /* 0x000fc60003f2e808 */
[----:B------:R-:W-:Y:S01]  /*6eb0*/  @UP1 ULDC UR6, c[0x0][0x44c] ;  /* 0x0001130000061ab9 */ /* 0x000fe20000000800 */
[----:B------:R-:W-:Y:S01]  /*6ec0*/  @UP1 ULDC UR15, c[0x0][0x450] ;  /* 0x00011400000f1ab9 */ /* 0x000fe20000000800 */
        /* <DEDUP_REMOVED lines=17> */
.L_x_1515:
[----:B------:R-:W-:Y:S02]  /*6fe0*/  ULDC UR18, c[0x0][0x9e4] ;  /* 0x0002790000127ab9 */ /* 0x000fe40000000800 */
[----:B------:R-:W-:-:S11]  /*6ff0*/  UISETP.NE.AND UP0, UPT, UR18, 0x1, UPT ;  /* 0x000000011200788c */ /* 0x000fd6000bf05270 */
[----:B------:R-:W-:Y:S02]  /*7000*/  @UP0 ULDC.64 UR6, c[0x0][0x9e8] ;  /* 0x00027a0000060ab9 */ /* 0x000fe40000000a00 */
[----:B------:R-:W-:-:S04]  /*7010*/  UIMAD.WIDE.U32 UR10, UR14, UR6, URZ ;  /* 0x000000060e0a72a5 */ /* 0x000fc8000f8e003f */
[----:B------:R-:W-:-:S12]  /*7020*/  @UP0 USHF.R.U32.HI UR14, URZ, UR7, UR11 ;  /* 0x000000073f0e0299 */ /* 0x000fd8000801160b */
.L_x_1516:
[----:B------:R-:W-:-:S04]  /*7030*/  UIMAD UR14, UR14, UR18, URZ ;  /* 0x000000120e0e72a4 */ /* 0x000fc8000f8e023f */
[----:B------:R-:W-:-:S04]  /*7040*/  UISETP.LT.AND UP0, UPT, UR15, UR14, UPT ;  /* 0x0000000e0f00728c */ /* 0x000fc8000bf01270 */
[----:B------:R-:W-:-:S12]  /*7050*/  USEL UR15, UR15, UR14, !UP0 ;  /* 0x0000000e0f0f7287 */ /* 0x000fd8000c000000 */
.L_x_1514:
[----:B------:R-:W-:-:S04]  /*7060*/  UIADD3 UR15, UR15, 0x3f, URZ ;  /* 0x0000003f0f0f7890 */ /* 0x000fc8000fffe03f */
        /* <DEDUP_REMOVED lines=8> */
[----:B0-23--:R-:W-:Y:S01]  /*70f0*/  IMAD.MOV.U32 R7, RZ, RZ, R9 ;  /* 0x000000ffff077224 */ /* 0x00dfe200078e0009 */
[----:B------:R-:W-:Y:S01]  /*7100*/  UMOV UR44, UR43 ;  /* 0x0000002b002c7c82 */ /* 0x000fe20008000000 */
[----:B------:R-:W-:-:S07]  /*7110*/  IMAD.MOV.U32 R10, RZ, RZ, R5 ;  /* 0x000000ffff0a7224 */ /* 0x000fce00078e0005 */
.L_x_1528:
        /* <DEDUP_REMOVED lines=8> */
[----:B0-23--:R-:W-:Y:S10]  /*71a0*/  @!P0 BRA `(.L_x_1518) ;  /* 0x0000000000048947 */ /* 0x00dff40003800000 */
[----:B------:R-:W-:Y:S01]  /*71b0*/  BPT.TRAP 0x1 ;  /* 0x000000040000795c */ /* 0x000fe20000300000 */
.L_x_1518:
[----:B------:R-:W0:Y:S01]  /*71c0*/  S2UR UR52, SR_CgaCtaId ;  /* 0x00000000003479c3 */ /* 0x000e220000008800 */
[----:B------:R-:W-:Y:S01]  /*71d0*/  UMOV UR6, 0x400 ;  /* 0x0000040000067882 */ /* 0x000fe20000000000 */
[----:B------:R-:W-:-:S05]  /*71e0*/  IMAD.U32 R6, RZ, RZ, UR39 ;  /* 0x00000027ff067e24 */ /* 0x000fca000f8e00ff */
[----:B------:R-:W-:Y:S01]  /*71f0*/  SHF.L.U32 R6, R6, 0x1f, RZ ;  /* 0x0000001f06067819 */ /* 0x000fe200000006ff */
[----:B0-----:R-:W-:-:S04]  /*7200*/  ULEA UR6, UR52, UR6, 0x18 ;  /* 0x0000000634067291 */ /* 0x001fc8000f8ec03f */
[----:B------:R-:W-:-:S09]  /*7210*/  ULEA UR43, UR38, UR6, 0x3 ;  /* 0x00000006262b7291 */ /* 0x000fd2000f8e183f */
[----:B------:R0:W2:Y:S01]  /*7220*/  SYNCS.PHASECHK.TRANS64.TRYWAIT P1, [UR43+0x28430], R6 ;  /* 0x02843006ff0075a7 */ /* 0x0000a2000802016b */
[----:B------:R-:W-:Y:S05]  /*7230*/  @!P0 BRA `(.L_x_1519) ;  /* 0x0000000000048947 */ /* 0x000fea0003800000 */
[----:B------:R-:W-:Y:S01]  /*7240*/  BPT.TRAP 0x1 ;  /* 0x000000040000795c */ /* 0x000fe20000300000 */
.L_x_1519:
[----:B--2---:R-:W-:Y:S05]  /*7250*/  @P1 BRA `(.L_x_1520) ;  /* 0x0000000000081947 */ /* 0x004fea0003800000 */
[----:B------:R-:W2:Y:S02]  /*7260*/  SYNCS.PHASECHK.TRANS64.TRYWAIT P1, [UR43+0x28430], R6 ;  /* 0x02843006ff0075a7 */ /* 0x000ea4000802016b */
[----:B--2---:R-:W-:Y:S05]  /*7270*/  @!P1 BRA `(.L_x_1521) ;  /* 0x00000118004c9947 */ /* 0x004fea0003800000 */
.L_x_1520:
        /* <DEDUP_REMOVED lines=47> */
.L_x_1522:
[----:B--2---:R-:W-:Y:S01]  /*7570*/  FMNMX.FTZ R5, R152, R10, !PT ;  /* 0x0000000a98057209 */ /* 0x004fe20007810000 */
[----:B------:R-:W-:-:S03]  /*7580*/  UIADD3 UR6, UR43, 0x28440, URZ ;  /* 0x000284402b067890 */ /* 0x000fc6000fffe03f */
        /* <DEDUP_REMOVED lines=17> */
[----:B------:R-:W2:Y:S02]  /*76a0*/  SHFL.BFLY PT, R8, R5, 0x2, 0x1f ;  /* 0x0c401f0005087f89 */ /* 0x000ea400000e0000 */
[----:B--2---:R-:W-:-:S05]  /*76b0*/  FMNMX.FTZ R5, R5, R8, !PT ;  /* 0x0000000805057209 */ /* 0x004fca0007810000 */
[----:B------:R-:W2:Y:S02]  /*76c0*/  SHFL.BFLY PT, R8, R5, 0x1, 0x1f ;  /* 0x0c201f0005087f89 */ /* 0x000ea400000e0000 */
[----:B--2---:R-:W-:Y:S01]  /*76d0*/  FMNMX.FTZ R5, R5, R8, !PT ;  /* 0x0000000805057209 */ /* 0x004fe20007810000 */
[----:B------:R-:W-:-:S04]  /*76e0*/  IMAD.U32 R8, RZ, RZ, UR40 ;  /* 0x00000028ff087e24 */ /* 0x000fc8000f8e00ff */
[C---:B------:R-:W-:Y:S01]  /*76f0*/  FADD.FTZ R9, -R5.reuse, R10 ;  /* 0x0000000a05097221 */ /* 0x040fe20000010100 */
[----:B------:R-:W-:-:S03]  /*7700*/  FFMA.FTZ R8, R5, R8, -8 ;  /* 0xc100000005087423 */ /* 0x000fc60000010008 */
[----:B------:R-:W-:Y:S01]  /*7710*/  FMUL.FTZ R9, R9, UR40 ;  /* 0x0000002809097c20 */ /* 0x000fe20008410000 */
[----:B------:R-:W-:-:S01]  /*7720*/  FFMA.FTZ R152, R152, UR40, -R8 ;  /* 0x0000002898987c23 */ /* 0x000fc20008010808 */
[--C-:B------:R-:W-:Y:S01]  /*7730*/  FFMA.FTZ R153, R153, UR40, -R8.reuse ;  /* 0x0000002899997c23 */ /* 0x100fe20008010808 */
[----:B------:R-:W-:-:S01]  /*7740*/  FFMA.FTZ R156, R156, UR40, -R8 ;  /* 0x000000289c9c7c23 */ /* 0x000fc20008010808 */
[----:B------:R2:W3:Y:S01]  /*7750*/  MUFU.EX2 R10, R9 ;  /* 0x00000009000a7308 */ /* 0x0004e20000000800 */
        /* <DEDUP_REMOVED lines=8> */
[----:B--2---:R-:W-:Y:S01]  /*77e0*/  FMNMX.FTZ R9, R154, R7, !PT ;  /* 0x000000079a097209 */ /* 0x004fe20007810000 */
[--C-:B------:R-:W-:Y:S01]  /*77f0*/  FFMA.FTZ R172, R172, UR40, -R8.reuse ;  /* 0x00000028acac7c23 */ /* 0x100fe20008010808 */
[----:B------:R-:W-:-:S01]  /*7800*/  FFMA.FTZ R173, R173, UR40, -R8 ;  /* 0x00000028adad7c23 */ /* 0x000fc20008010808 */
[--C-:B------:R-:W-:Y:S01]  /*7810*/  FFMA.FTZ R176, R176, UR40, -R8.reuse ;  /* 0x00000028b0b07c23 */ /* 0x100fe20008010808 */
[----:B------:R-:W-:Y:S01]  /*7820*/  FMNMX.FTZ R9, R155, R9, !PT ;  /* 0x000000099b097209 */ /* 0x000fe20007810000 */
[--C-:B------:R-:W-:Y:S01]  /*7830*/  FFMA.FTZ R177, R177, UR40, -R8.reuse ;  /* 0x00000028b1b17c23 */ /* 0x100fe20008010808 */
[----:B------:R-:W-:-:S01]  /*7840*/  FFMA.FTZ R180, R180, UR40, -R8 ;  /* 0x00000028b4b47c23 */ /* 0x000fc20008010808 */
[----:B------:R-:W2:Y:S01]  /*7850*/  MUFU.EX2 R153, R153 ;  /* 0x0000009900997308 */ /* 0x000ea20000000800 */
[----:B------:R-:W-:Y:S01]  /*7860*/  FMNMX.FTZ R9, R158, R9, !PT ;  /* 0x000000099e097209 */ /* 0x000fe20007810000 */
[----:B------:R-:W-:Y:S01]  /*7870*/  FFMA.FTZ R8, R181, UR40, -R8 ;  /* 0x00000028b5087c23 */ /* 0x000fe20008010808 */
[-C--:B---3--:R-:W-:Y:S01]  /*7880*/  FMUL.FTZ R24, R24, R10.reuse ;  /* 0x0000000a18187220 */ /* 0x088fe20000410000 */
[-C--:B------:R-:W-:Y:S01]  /*7890*/  FMUL.FTZ R25, R25, R10.reuse ;  /* 0x0000000a19197220 */ /* 0x080fe20000410000 */
[----:B------:R-:W-:Y:S01]  /*78a0*/  FMNMX.FTZ R9, R159, R9, !PT ;  /* 0x000000099f097209 */ /* 0x000fe20007810000 */
[-C--:B------:R-:W-:Y:S01]  /*78b0*/  FMUL.FTZ R28, R28, R10.reuse ;  /* 0x0000000a1c1c7220 */ /* 0x080fe20000410000 */
[-C--:B------:R-:W-:Y:S01]  /*78c0*/  FMUL.FTZ R29, R29, R10.reuse ;  /* 0x0000000a1d1d7220 */ /* 0x080fe20000410000 */
[----:B------:R-:W3:Y:S01]  /*78d0*/  MUFU.EX2 R156, R156 ;  /* 0x0000009c009c7308 */ /* 0x000ee20000000800 */
[----:B------:R-:W-:Y:S01]  /*78e0*/  FMNMX.FTZ R9, R162, R9, !PT ;  /* 0x00000009a2097209 */ /* 0x000fe20007810000 */
[----:B----4-:R-:W-:Y:S01]  /*78f0*/  FFMA.FTZ R3, R10, R3, R152 ;  /* 0x000000030a037223 */ /* 0x010fe20000010098 */
[-C--:B------:R-:W-:Y:S01]  /*7900*/  FMUL.FTZ R32, R32, R10.reuse ;  /* 0x0000000a20207220 */ /* 0x080fe20000410000 */
[-C--:B------:R-:W-:Y:S01]  /*7910*/  FMUL.FTZ R33, R33, R10.reuse ;  /* 0x0000000a21217220 */ /* 0x080fe20000410000 */
[----:B------:R-:W-:Y:S01]  /*7920*/  FMNMX.FTZ R9, R163, R9, !PT ;  /* 0x00000009a3097209 */ /* 0x000fe20007810000 */
[-C--:B------:R-:W-:Y:S01]  /*7930*/  FMUL.FTZ R36, R36, R10.reuse ;  /* 0x0000000a24247220 */ /* 0x080fe20000410000 */
[-C--:B------:R-:W-:Y:S01]  /*7940*/  FMUL.FTZ R37, R37, R10.reuse ;  /* 0x0000000a25257220 */ /* 0x080fe20000410000 */
[----:B------:R-:W4:Y:S01]  /*7950*/  MUFU.EX2 R157, R157 ;  /* 0x0000009d009d7308 */ /* 0x000f220000000800 */
[----:B------:R-:W-:Y:S01]  /*7960*/  FMNMX.FTZ R9, R166, R9, !PT ;  /* 0x00000009a6097209 */ /* 0x000fe20007810000 */
[----:B--2---:R-:W-:Y:S01]  /*7970*/  FADD.FTZ R3, R153, R3 ;  /* 0x0000000399037221 */ /* 0x004fe20000010000 */
[-C--:B------:R-:W-:Y:S01]  /*7980*/  FMUL.FTZ R40, R40, R10.reuse ;  /* 0x0000000a28287220 */ /* 0x080fe20000410000 */
[-C--:B------:R-:W-:Y:S01]  /*7990*/  FMUL.FTZ R41, R41, R10.reuse ;  /* 0x0000000a29297220 */ /* 0x080fe20000410000 */
[----:B------:R-:W-:Y:S01]  /*79a0*/  FMNMX.FTZ R9, R167, R9, !PT ;  /* 0x00000009a7097209 */ /* 0x000fe20007810000 */
[-C--:B------:R-:W-:Y:S01]  /*79b0*/  FMUL.FTZ R44, R44, R10.reuse ;  /* 0x0000000a2c2c7220 */ /* 0x080fe20000410000 */
[-C--:B------:R-:W-:Y:S01]  /*79c0*/  FMUL.FTZ R45, R45, R10.reuse ;  /* 0x0000000a2d2d7220 */ /* 0x080fe20000410000 */
[----:B------:R-:W2:Y:S01]  /*79d0*/  MUFU.EX2 R160, R160 ;  /* 0x000000a000a07308 */ /* 0x000ea20000000800 */
[----:B------:R-:W-:Y:S01]  /*79e0*/  FMNMX.FTZ R9, R170, R9, !PT ;  /* 0x00000009aa097209 */ /* 0x000fe20007810000 */
[----:B---3--:R-:W-:Y:S01]  /*79f0*/  FADD.FTZ R3, R156, R3 ;  /* 0x000000039c037221 */ /* 0x008fe20000010000 */
[-C--:B------:R-:W-:Y:S01]  /*7a00*/  FMUL.FTZ R48, R48, R10.reuse ;  /* 0x0000000a30307220 */ /* 0x080fe20000410000 */
[-C--:B------:R-:W-:Y:S01]  /*7a10*/  FMUL.FTZ R49, R49, R10.reuse ;  /* 0x0000000a31317220 */ /* 0x080fe20000410000 */
[----:B------:R-:W-:Y:S01]  /*7a20*/  FMNMX.FTZ R9, R171, R9, !PT ;  /* 0x00000009ab097209 */ /* 0x000fe20007810000 */
[-C--:B------:R-:W-:Y:S01]  /*7a30*/  FMUL.FTZ R52, R52, R10.reuse ;  /* 0x0000000a34347220 */ /* 0x080fe20000410000 */
[----:B------:R-:W-:Y:S01]  /*7a40*/  FMUL.FTZ R53, R53, R10 ;  /* 0x0000000a35357220 */ /* 0x000fe20000410000 */
[----:B------:R-:W3:Y:S01]  /*7a50*/  MUFU.EX2 R161, R161 ;  /* 0x000000a100a17308 */ /* 0x000ee20000000800 */
[----:B------:R-:W-:Y:S01]  /*7a60*/  FMNMX.FTZ R9, R174, R9, !PT ;  /* 0x00000009ae097209 */ /* 0x000fe20007810000 */
[C---:B----4-:R-:W-:Y:S01]  /*7a70*/  FADD.FTZ R3, R157.reuse, R3 ;  /* 0x000000039d037221 */ /* 0x050fe20000010000 */
[----:B------:R-:W-:Y:S01]  /*7a80*/  F2FP.SATFINITE.E4M3.F32.PACK_AB_MERGE_C R156, R157, R156, RZ ;  /* 0x0000009c9d9c723e */ /* 0x000fe200048070ff */
[-C--:B------:R-:W-:Y:S01]  /*7a90*/  FMUL.FTZ R56, R56, R10.reuse ;  /* 0x0000000a38387220 */ /* 0x080fe20000410000 */
[----:B------:R-:W-:Y:S01]  /*7aa0*/  FMNMX.FTZ R9, R175, R9, !PT ;  /* 0x00000009af097209 */ /* 0x000fe20007810000 */
[----:B------:R-:W-:Y:S01]  /*7ab0*/  FMUL.FTZ R57, R57, R10 ;  /* 0x0000000a39397220 */ /* 0x000fe20000410000 */
[----:B------:R-:W-:Y:S01]  /*7ac0*/  F2FP.SATFINITE.E4M3.F32.PACK_AB_MERGE_C R152, R153, R152, R156 ;  /* 0x000000989998723e */ /* 0x000fe2000480709c */
        /* <DEDUP_REMOVED lines=16> */
[----:B------:R-:W-:Y:S01]  /*7bd0*/  MUFU.EX2 R168, R168 ;  /* 0x000000a800a87308 */ /* 0x000fe20000000800 */
[----:B----4-:R-:W-:-:S01]  /*7be0*/  FADD.FTZ R3, R164, R3 ;  /* 0x00000003a4037221 */ /* 0x010fc20000010000 */
[----:B------:R-:W3:Y:S01]  /*7bf0*/  SHFL.BFLY PT, R9, R11, 0x2, 0x1f ;  /* 0x0c401f000b097f89 */ /* 0x000ee200000e0000 */
[-C--:B------:R-:W-:Y:S01]  /*7c00*/  FMUL.FTZ R76, R76, R10.reuse ;  /* 0x0000000a4c4c7220 */ /* 0x080fe20000410000 */
[-C--:B------:R-:W-:Y:S01]  /*7c10*/  FMUL.FTZ R77, R77, R10.reuse ;  /* 0x0000000a4d4d7220 */ /* 0x080fe20000410000 */
[-C--:B------:R-:W-:Y:S01]  /*7c20*/  FMUL.FTZ R80, R80, R10.reuse ;  /* 0x0000000a50507220 */ /* 0x080fe20000410000 */
[-C--:B------:R-:W-:Y:S01]  /*7c30*/  FMUL.FTZ R81, R81, R10.reuse ;  /* 0x0000000a51517220 */ /* 0x080fe20000410000 */
[----:B------:R-:W-:Y:S01]  /*7c40*/  FMUL.FTZ R84, R84, R10 ;  /* 0x0000000a54547220 */ /* 0x000fe20000410000 */
[----:B------:R-:W-:Y:S01]  /*7c50*/  MUFU.EX2 R169, R169 ;  /* 0x000000a900a97308 */ /* 0x000fe20000000800 */
[----:B--2---:R-:W-:-:S01]  /*7c60*/  FADD.FTZ R3, R165, R3 ;  /* 0x00000003a5037221 */ /* 0x004fc20000010000 */
        /* <DEDUP_REMOVED lines=16> */
[----:B---3--:R-:W-:Y:S01]  /*7d70*/  FMNMX.FTZ R11, R11, R9, !PT ;  /* 0x000000090b0b7209 */ /* 0x008fe20007810000 */
[-C--:B------:R-:W-:Y:S01]  /*7d80*/  FMUL.FTZ R113, R113, R10.reuse ;  /* 0x0000000a71717220 */ /* 0x080fe20000410000 */
[-C--:B------:R-:W-:Y:S01]  /*7d90*/  FMUL.FTZ R116, R116, R10.reuse ;  /* 0x0000000a74747220 */ /* 0x080fe20000410000 */
[-C--:B------:R-:W-:Y:S01]  /*7da0*/  FMUL.FTZ R117, R117, R10.reuse ;  /* 0x0000000a75757220 */ /* 0x080fe20000410000 */
[-C--:B------:R-:W-:Y:S01]  /*7db0*/  FMUL.FTZ R120, R120, R10.reuse ;  /* 0x0000000a78787220 */ /* 0x080fe20000410000 */
[----:B------:R-:W3:Y:S01]  /*7dc0*/  SHFL.BFLY PT, R9, R11, 0x1, 0x1f ;  /* 0x0c201f000b097f89 */ /* 0x000ee200000e0000 */
        /* <DEDUP_REMOVED lines=9> */
[----:B--2---:R-:W-:Y:S01]  /*7e60*/  F2FP.SATFINITE.E4M3.F32.PACK_AB_MERGE_C R156, R173, R172, RZ ;  /* 0x000000acad9c723e */ /* 0x004fe200048070ff */
        /* <DEDUP_REMOVED lines=8> */
[----:B------:R-:W-:Y:S01]  /*7ef0*/  FMUL.FTZ R149, R149, R10 ;  /* 0x0000000a95957220 */ /* 0x000fe20000410000 */
[----:B------:R-:W-:-:S02]  /*7f00*/  F2FP.SATFINITE.E4M3.F32.PACK_AB_MERGE_C R156, R169, R168, R156 ;  /* 0x000000a8a99c723e */ /* 0x000fc4000480709c */
[----:B---3--:R-:W-:Y:S01]  /*7f10*/  FMNMX.FTZ R9, R11, R9, !PT ;  /* 0x000000090b097209 */ /* 0x008fe20007810000 */
[----:B------:R-:W-:Y:S02]  /*7f20*/  IMAD.U32 R11, RZ, RZ, UR40 ;  /* 0x00000028ff0b7e24 */ /* 0x000fe4000f8e00ff */
[----:B------:R-:W-:Y:S02]  /*7f30*/  MUFU.EX2 R8, R8 ;  /* 0x0000000800087308 */ /* 0x000fe40000000800 */
[----:B------:R-:W-:-:S01]  /*7f40*/  FFMA.FTZ R11, R9, R11, -8 ;  /* 0xc1000000090b7423 */ /* 0x000fc2000001000b */
[----:B------:R-:W-:-:S03]  /*7f50*/  FADD.FTZ R7, -R9, R7 ;  /* 0x0000000709077221 */ /* 0x000fc60000010100 */
[--C-:B------:R-:W-:Y:S01]  /*7f60*/  FFMA.FTZ R154, R154, UR40, -R11.reuse ;  /* 0x000000289a9a7c23 */ /* 0x100fe2000801080b */
[----:B------:R-:W-:Y:S01]  /*7f70*/  FMUL.FTZ R7, R7, UR40 ;  /* 0x0000002807077c20 */ /* 0x000fe20008410000 */
[--C-:B------:R-:W-:Y:S01]  /*7f80*/  FFMA.FTZ R155, R155, UR40, -R11.reuse ;  /* 0x000000289b9b7c23 */ /* 0x100fe2000801080b */
[----:B------:R-:W-:-:S01]  /*7f90*/  FFMA.FTZ R158, R158, UR40, -R11 ;  /* 0x000000289e9e7c23 */ /* 0x000fc2000801080b */
[--C-:B------:R-:W-:Y:S01]  /*7fa0*/  FFMA.FTZ R159, R159, UR40, -R11.reuse ;  /* 0x000000289f9f7c23 */ /* 0x100fe2000801080b */
[----:B------:R-:W-:-:S01]  /*7fb0*/  FFMA.FTZ R162, R162, UR40, -R11 ;  /* 0x00000028a2a27c23 */ /* 0x000fc2000801080b */
        /* <DEDUP_REMOVED lines=10> */
[--C-:B------:R-:W-:Y:S01]  /*8060*/  FFMA.FTZ R179, R179, UR40, -R11.reuse ;  /* 0x00000028b3b37c23 */ /* 0x100fe2000801080b */
[----:B------:R-:W-:-:S01]  /*8070*/  FFMA.FTZ R182, R182, UR40, -R11 ;  /* 0x00000028b6b67c23 */ /* 0x000fc2000801080b */
[----:B------:R-:W-:-:S04]  /*8080*/  FFMA.FTZ R11, R183, UR40, -R11 ;  /* 0x00000028b70b7c23 */ /* 0x000fc8000801080b */
[----:B------:R-:W3:Y:S08]  /*8090*/  MUFU.EX2 R155, R155 ;  /* 0x0000009b009b7308 */ /* 0x000ef00000000800 */
[----:B------:R-:W4:Y:S01]  /*80a0*/  MUFU.EX2 R158, R158 ;  /* 0x0000009e009e7308 */ /* 0x000f220000000800 */
        /* <DEDUP_REMOVED lines=22> */
[-C--:B------:R-:W-:Y:S01]  /*8210*/  FMUL.FTZ R59, R59, R7.reuse ;  /* 0x000000073b3b7220 */ /* 0x080fe20000410000 */
[----:B------:R-:W4:Y:S01]  /*8220*/  MUFU.EX2 R163, R163 ;  /* 0x000000a300a37308 */ /* 0x000f220000000800 */
[C---:B--2---:R-:W-:Y:S01]  /*8230*/  F2FP.SATFINITE.E4M3.F32.PACK_AB_MERGE_C R153, R159.reuse, R158, RZ ;  /* 0x0000009e9f99723e */ /* 0x044fe200048070ff */
[----:B------:R-:W-:Y:S01]  /*8240*/  FADD.FTZ R159, R159, R4 ;  /* 0x000000049f9f7221 */ /* 0x000fe20000010000 */
[----:B------:R-:W-:Y:S01]  /*8250*/  F2FP.SATFINITE.E4M3.F32.PACK_AB_MERGE_C R158, R8, R180, RZ ;  /* 0x000000b4089e723e */ /* 0x000fe200048070ff */
[-C--:B------:R-:W-:Y:S01]  /*8260*/  FMUL.FTZ R62, R62, R7.reuse ;  /* 0x000000073e3e7220 */ /* 0x080fe20000410000 */
[----:B------:R-:W-:Y:S01]  /*8270*/  F2FP.SATFINITE.E4M3.F32.PACK_AB_MERGE_C R153, R155, R154, R153 ;  /* 0x0000009a9b99723e */ /* 0x000fe20004807099 */
[----:B------:R-:W-:Y:S01]  /*8280*/  FMUL.FTZ R63, R63, R7 ;  /* 0x000000073f3f7220 */ /* 0x000fe20000410000 */
[----:B------:R-:W-:Y:S01]  /*8290*/  F2FP.SATFINITE.E4M3.F32.PACK_AB_MERGE_C R154, R165, R164, RZ ;  /* 0x000000a4a59a723e */ /* 0x000fe200048070ff */
[----:B------:R-:W2:Y:S01]  /*82a0*/  MUFU.EX2 R166, R166 ;  /* 0x000000a600a67308 */ /* 0x000ea20000000800 */
[----:B---3--:R-:W-:-:S01]  /*82b0*/  FADD.FTZ R4, R162, R159 ;  /* 0x0000009fa2047221 */ /* 0x008fc20000010000 */
[-C--:B------:R-:W-:Y:S01]  /*82c0*/  FMUL.FTZ R66, R66, R7.reuse ;  /* 0x0000000742427220 */ /* 0x080fe20000410000 */
[----:B------:R-:W-:Y:S01]  /*82d0*/  F2FP.SATFINITE.E4M3.F32.PACK_AB_MERGE_C R154, R161, R160, R154 ;  /* 0x000000a0a19a723e */ /* 0x000fe2000480709a */
        /* <DEDUP_REMOVED lines=21> */
[C---:B---3--:R-:W-:Y:S01]  /*8430*/  F2FP.SATFINITE.E4M3.F32.PACK_AB_MERGE_C R155, R167.reuse, R166, RZ ;  /* 0x000000a6a79b723e */ /* 0x048fe200048070ff */
[----:B------:R-:W-:Y:S01]  /*8440*/  FADD.FTZ R167, R167, R4 ;  /* 0x00000004a7a77221 */ /* 0x000fe20000010000 */
[----:B------:R-:W-:-:S01]  /*8450*/  FADD.FTZ R4, R168, R3 ;  /* 0x00000003a8047221 */ /* 0x000fc20000010000 */
[-C--:B------:R-:W-:Y:S01]  /*8460*/  FMUL.FTZ R99, R99, R7.reuse ;  /* 0x0000000763637220 */ /* 0x080fe20000410000 */
[----:B------:R-:W-:Y:S01]  /*8470*/  F2FP.SATFINITE.E4M3.F32.PACK_AB_MERGE_C R155, R163, R162, R155 ;  /* 0x000000a2a39b723e */ /* 0x000fe2000480709b */
[----:B------:R-:W-:Y:S01]  /*8480*/  FMUL.FTZ R102, R102, R7 ;  /* 0x0000000766667220 */ /* 0x000fe20000410000 */
[----:B------:R-:W-:-:S01]  /*8490*/  FADD.FTZ R3, R169, R4 ;  /* 0x00000004a9037221 */ /* 0x000fc20000010000 */
[----:B------:R-:W3:Y:S01]  /*84a0*/  MUFU.EX2 R174, R174 ;  /* 0x000000ae00ae7308 */ /* 0x000ee20000000800 */
[----:B----4-:R-:W-:-:S01]  /*84b0*/  FADD.FTZ R4, R170, R167 ;  /* 0x000000a7aa047221 */ /* 0x010fc20000010000 */
[----:B------:R-:W-:Y:S01]  /*84c0*/  FMUL.FTZ R103, R103, R7 ;  /* 0x0000000767677220 */ /* 0x000fe20000410000 */
[----:B------:R-:W-:-:S01]  /*84d0*/  FADD.FTZ R12, R172, R3 ;  /* 0x00000003ac0c7221 */ /* 0x000fc20000010000 */
[-C--:B------:R-:W-:Y:S01]  /*84e0*/  FMUL.FTZ R106, R106, R7.reuse ;  /* 0x000000076a6a7220 */ /* 0x080fe20000410000 */
[-C--:B------:R-:W-:Y:S01]  /*84f0*/  FMUL.FTZ R107, R107, R7.reuse ;  /* 0x000000076b6b7220 */ /* 0x080fe20000410000 */
[----:B------:R-:W-:Y:S01]  /*8500*/  FMUL.FTZ R110, R110, R7 ;  /* 0x000000076e6e7220 */ /* 0x000fe20000410000 */
[----:B------:R-:W-:-:S01]  /*8510*/  FADD.FTZ R13, R173, R12 ;  /* 0x0000000cad0d7221 */ /* 0x000fc20000010000 */
[----:B------:R-:W4:Y:S01]  /*8520*/  MUFU.EX2 R175, R175 ;  /* 0x000000af00af7308 */ /* 0x000f220000000800 */
[----:B--2---:R-:W-:-:S01]  /*8530*/  FADD.FTZ R3, R171, R4 ;  /* 0x00000004ab037221 */ /* 0x004fc20000010000 */
[----:B------:R-:W-:Y:S01]  /*8540*/  FMUL.FTZ R111, R111, R7 ;  /* 0x000000076f6f7220 */ /* 0x000fe20000410000 */
[----:B------:R-:W-:-:S01]  /*8550*/  FADD.FTZ R12, R176, R13 ;  /* 0x0000000db00c7221 */ /* 0x000fc20000010000 */
[-C--:B------:R-:W-:Y:S01]  /*8560*/  FMUL.FTZ R114, R114, R7.reuse ;  /* 0x0000000772727220 */ /* 0x080fe20000410000 */
[-C--:B------:R-:W-:Y:S01]  /*8570*/  FMUL.FTZ R115, R115, R7.reuse ;  /* 0x0000000773737220 */ /* 0x080fe20000410000 */
[----:B------:R-:W-:Y:S01]  /*8580*/  FMUL.FTZ R118, R118, R7 ;  /* 0x0000000776767220 */ /* 0x000fe20000410000 */
[----:B------:R-:W-:-:S01]  /*8590*/  FADD.FTZ R13, R177, R12 ;  /* 0x0000000cb10d7221 */ /* 0x000fc20000010000 */
        /* <DEDUP_REMOVED lines=26> */
[-C--:B------:R-:W-:Y:S01]  /*8740*/  FMUL.FTZ R150, R150, R7.reuse ;  /* 0x0000000796967220 */ /* 0x080fe20000410000 */
[----:B------:R-:W-:Y:S01]  /*8750*/  FMUL.FTZ R151, R151, R7 ;  /* 0x0000000797977220 */ /* 0x000fe20000410000 */
[----:B------:R-:W-:-:S02]  /*8760*/  F2FP.SATFINITE.E4M3.F32.PACK_AB_MERGE_C R157, R171, R170, R157 ;  /* 0x000000aaab9d723e */ /* 0x000fc4000480709d */
[----:B------:R-:W-:Y:S01]  /*8770*/  F2FP.SATFINITE.E4M3.F32.PACK_AB_MERGE_C R158, R177, R176, R158 ;  /* 0x000000b0b19e723e */ /* 0x000fe2000480709e */
[----:B----4-:R-:W-:Y:S01]  /*8780*/  FADD.FTZ R4, R182, R13 ;  /* 0x0000000db6047221 */ /* 0x010fe20000010000 */
[----:B--2---:R-:W-:-:S03]  /*8790*/  F2FP.SATFINITE.E4M3.F32.PACK_AB_MERGE_C R159, R11, R182, RZ ;  /* 0x000000b60b9f723e */ /* 0x004fc600048070ff */
[----:B------:R-:W-:Y:S01]  /*87a0*/  FADD.FTZ R4, R11, R4 ;  /* 0x000000040b047221 */ /* 0x000fe20000010000 */
[----:B------:R-:W-:Y:S01]  /*87b0*/  F2FP.SATFINITE.E4M3.F32.PACK_AB_MERGE_C R159, R179, R178, R159 ;  /* 0x000000b2b39f723e */ /* 0x000fe2000480709f */
[----:B------:R-:W-:Y:S06]  /*87c0*/  @!P0 BRA `(.L_x_1523) ;  /* 0x0000000000048947 */ /* 0x000fec0003800000 */
[----:B------:R-:W-:Y:S01]  /*87d0*/  BPT.TRAP 0x1 ;  /* 0x000000040000795c */ /* 0x000fe20000300000 */
.L_x_1523:
[----:B------:R2:W3:Y:S01]  /*87e0*/  SYNCS.PHASECHK.TRANS64.TRYWAIT P1, [UR43+0x28450], R6 ;  /* 0x02845006ff0075a7 */ /* 0x0004e2000802016b */
[----:B------:R-:W-:Y:S05]  /*87f0*/  @!P0 BRA `(.L_x_1524) ;  /* 0x0000000000048947 */ /* 0x000fea0003800000 */
[----:B------:R-:W-:Y:S01]  /*8800*/  BPT.TRAP 0x1 ;  /* 0x000000040000795c */ /* 0x000fe20000300000 */
.L_x_1524:
[----:B------:R-:W-:Y:S01]  /*8810*/  VIADD R7, R14, 0x8 ;  /* 0x000000080e077836 */ /* 0x000fe20000000000 */
[----:B---3--:R-:W-:Y:S06]  /*8820*/  @P1 BRA `(.L_x_1525) ;  /* 0x0000000000081947 */ /* 0x008fec0003800000 */
[----:B------:R-:W3:Y:S02]  /*8830*/  SYNCS.PHASECHK.TRANS64.TRYWAIT P1, [UR43+0x28450], R6 ;  /* 0x02845006ff0075a7 */ /* 0x000ee4000802016b */
[----:B---3--:R-:W-:Y:S05]  /*8840*/  @!P1 BRA `(.L_x_1526) ;  /* 0x0000010000f09947 */ /* 0x008fea0003800000 */
.L_x_1525:
        /* <DEDUP_REMOVED lines=14> */
.L_x_1527:
[----:B------:R-:W-:Y:S01]  /*8930*/  UIADD3 UR43, UR43, 0x28460, URZ ;  /* 0x000284602b2b7890 */ /* 0x000fe2000fffe03f */
[----:B------:R-:W-:Y:S01]  /*8940*/  PLOP3.LUT P1, PT, PT, PT, UP0, 0x80, 0x0 ;  /* 0x000000000000781c */ /* 0x000fe20003f2f008 */
[----:B------:R-:W-:Y:S02]  /*8950*/  IMAD.MOV.U32 R7, RZ, RZ, R9 ;  /* 0x000000ffff077224 */ /* 0x000fe400078e0009 */
[----:B------:R-:W-:Y:S01]  /*8960*/  UPRMT UR43, UR52, 0x654, UR43 ;  /* 0x00000654342b7896 */ /* 0x000fe2000800002b */
[----:B------:R-:W-:-:S08]  /*8970*/  IMAD.MOV.U32 R10, RZ, RZ, R5 ;  /* 0x000000ffff0a7224 */ /* 0x000fd000078e0005 */
[----:B------:R-:W-:Y:S01]  /*8980*/  SYNCS.ARRIVE.TRANS64.RED.A1T0 RZ, [UR43], RZ ;  /* 0x000000ffffff79a7 */ /* 0x000fe2000810042b */
[----:B------:R-:W-:Y:S05]  /*8990*/  @P1 BRA `(.L_x_1528) ;  /* 0xffffffe400e01947 */ /* 0x000fea000383ffff */
[----:B------:R-:W-:-:S05]  /*89a0*/  UMOV UR43, UR44 ;  /* 0x0000002c002b7c82 */ /* 0x000fca0008000000 */
.L_x_1517:
[----:B------:R-:W-:-:S06]  /*89b0*/  UISETP.GE.AND UP0, UPT, UR43, UR51, UPT ;  /* 0x000000332b00728c */ /* 0x000fcc000bf06270 */
[----:B------:R-:W-:-:S13]  /*89c0*/  PLOP3.LUT P1, PT, PT, PT, UP0, 0x80, 0x0 ;  /* 0x000000000000781c */ /* 0x000fda0003f2f008 */
[----:B------:R-:W-:Y:S05]  /*89d0*/  @!P1 BRA `(.L_x_1529) ;  /* 0x0000002400889947 */ /* 0x000fea0003800000 */
[----:B------:R-:W-:Y:S01]  /*89e0*/  IMAD.MOV.U32 R10, RZ, RZ, R9 ;  /* 0x000000ffff0a7224 */ /* 0x000fe200078e0009 */
[----:B------:R-:W-:Y:S01]  /*89f0*/  ULDC UR45, c[0x0][0x9e4] ;  /* 0x00027900002d7ab9 */ /* 0x000fe20000000800 */
[----:B---3--:R-:W-:Y:S01]  /*8a00*/  IMAD.MOV.U32 R11, RZ, RZ, R5 ;  /* 0x000000ffff0b7224 */ /* 0x008fe200078e0005 */
[----:B------:R-:W-:Y:S01]  /*8a10*/  ULDC UR52, c[0x0][0x9dc] ;  /* 0x0002770000347ab9 */ /* 0x000fe20000000800 */
[----:B------:R-:W-:-:S05]  /*8a20*/  ULDC UR59, c[0x0][0x9e0] ;  /* 0x00027800003b7ab9 */ /* 0x000fca0000000800 */
.L_x_1548:
[----:B------:R-:W-:-:S04]  /*8a30*/  UIADD3 UR38, UR38, 0x1, URZ ;  /* 0x0000000126267890 */ /* 0x000fc8000fffe03f */
[----:B------:R-:W-:-:S04]  /*8a40*/  UISETP.NE.AND UP0, UPT, UR38, 0x2, UPT ;  /* 0x000000022600788c */ /* 0x000fc8000bf05270 */
[----:B------:R-:W-:Y:S02]  /*8a50*/  USEL UR6, URZ, 0x1, UP0 ;  /* 0x000000013f067887 */ /* 0x000fe40008000000 */
[----:B------:R-:W-:Y:S02]  /*8a60*/  USEL UR38, UR38, URZ, UP0 ;  /* 0x0000003f26267287 */ /* 0x000fe40008000000 */
[----:B------:R-:W-:Y:S01]  /*8a70*/  ULOP3.LUT UR39, UR39, UR6, URZ, 0x3c, !UPT ;  /* 0x0000000627277292 */ /* 0x000fe2000f8e3c3f */
[----:B---3--:R-:W-:Y:S11]  /*8a80*/  @!P0 BRA `(.L_x_1530) ;  /* 0x0000000000048947 */ /* 0x008ff60003800000 */
[----:B------:R-:W-:Y:S01]  /*8a90*/  BPT.TRAP 0x1 ;  /* 0x000000040000795c */ /* 0x000fe20000300000 */
.L_x_1530:
[----:B------:R-:W3:Y:S01]  /*8aa0*/  S2UR UR53, SR_CgaCtaId ;  /* 0x00000000003579c3 */ /* 0x000ee20000008800 */
[----:B------:R-:W-:Y:S01]  /*8ab0*/  UMOV UR6, 0x400 ;  /* 0x0000040000067882 */ /* 0x000fe20000000000 */
[----:B0-2---:R-:W-:-:S05]  /*8ac0*/  IMAD.U32 R8, RZ, RZ, UR39 ;  /* 0x00000027ff087e24 */ /* 0x005fca000f8e00ff */
[----:B------:R-:W-:Y:S01]  /*8ad0*/  SHF.L.U32 R8, R8, 0x1f, RZ ;  /* 0x0000001f08087819 */ /* 0x000fe200000006ff */
[----:B---3--:R-:W-:-:S04]  /*8ae0*/  ULEA UR6, UR53, UR6, 0x18 ;  /* 0x0000000635067291 */ /* 0x008fc8000f8ec03f */
[----:B------:R-:W-:-:S09]  /*8af0*/  ULEA UR44, UR38, UR6, 0x3 ;  /* 0x00000006262c7291 */ /* 0x000fd2000f8e183f */
[----:B------:R0:W2:Y:S01]  /*8b00*/  SYNCS.PHASECHK.TRANS64.TRYWAIT P1, [UR44+0x28430], R8 ;  /* 0x02843008ff0075a7 */ /* 0x0000a2000802016c */
[----:B------:R-:W-:Y:S05]  /*8b10*/  @!P0 BRA `(.L_x_1531) ;  /* 0x0000000000048947 */ /* 0x000fea0003800000 */
[----:B------:R-:W-:Y:S01]  /*8b20*/  BPT.TRAP 0x1 ;  /* 0x000000040000795c */ /* 0x000fe20000300000 */
.L_x_1531:
[----:B--2---:R-:W-:Y:S05]  /*8b30*/  @P1 BRA `(.L_x_1532) ;  /* 0x0000000000081947 */ /* 0x004fea0003800000 */
[----:B------:R-:W2:Y:S02]  /*8b40*/  SYNCS.PHASECHK.TRANS64.TRYWAIT P1, [UR44+0x28430], R8 ;  /* 0x02843008ff0075a7 */ /* 0x000ea4000802016c */
[----:B--2---:R-:W-:Y:S05]  /*8b50*/  @!P1 BRA `(.L_x_1533) ;  /* 0x0000010000449947 */ /* 0x004fea0003800000 */
.L_x_1532:
        /* <DEDUP_REMOVED lines=47> */
.L_x_1534:
[----:B------:R-:W-:Y:S01]  /*8e50*/  UISETP.NE.AND UP1, UPT, UR50, URZ, UPT ;  /* 0x0000003f3200728c */ /* 0x000fe2000bf25270 */
[----:B--2---:R-:W-:Y:S01]  /*8e60*/  VIADD R5, R17, UR48 ;  /* 0x0000003011057c36 */ /* 0x004fe20008000000 */
[----:B------:R-:W-:Y:S02]  /*8e70*/  USHF.L.U32 UR7, UR43, 0x6, URZ ;  /* 0x000000062b077899 */ /* 0x000fe4000800063f */
[----:B------:R-:W-:Y:S02]  /*8e80*/  UISETP.NE.AND UP0, UPT, UR46, URZ, UPT ;  /* 0x0000003f2e00728c */ /* 0x000fe4000bf05270 */
[----:B------:R-:W-:Y:S02]  /*8e90*/  PLOP3.LUT P1, PT, PT, PT, UP1, 0x80, 0x0 ;  /* 0x000000000000781c */ /* 0x000fe40003f2f018 */
        /* <DEDUP_REMOVED lines=10> */
[----:B------:R-:W2:Y:S01]  /*8f40*/  SHFL.IDX PT, R15, R5, RZ, 0x1c1f ;  /* 0x001c1fff050f7589 */ /* 0x000ea200000e0000 */
[----:B------:R-:W-:Y:S01]  /*8f50*/  UPRMT UR6, UR53, 0x654, UR6 ;  /* 0x0000065435067896 */ /* 0x000fe20008000006 */
[----:B------:R-:W-:-:S05]  /*8f60*/  IADD3 R12, -R6, UR41, R12 ;  /* 0x00000029060c7c10 */ /* 0x000fca000fffe10c */
[----:B------:R-:W-:-:S03]  /*8f70*/  VIADD R9, R12, UR59 ;  /* 0x0000003b0c097c36 */ /* 0x000fc60008000000 */
[----:B------:R-:W-:Y:S01]  /*8f80*/  SYNCS.ARRIVE.TRANS64.RED.A1T0 RZ, [UR6], RZ ;  /* 0x000000ffffff79a7 */ /* 0x000fe20008100406 */
[----:B------:R-:W-:-:S06]  /*8f90*/  ULOP3.LUT UR6, URZ, UR52, URZ, 0x33, !UPT ;  /* 0x000000343f067292 */ /* 0x000fcc000f8e333f */
[----:B------:R-:W-:Y:S02]  /*8fa0*/  VIADD R12, R12, UR6 ;  /* 0x000000060c0c7c36 */ /* 0x000fe40008000000 */
[----:B--2---:R-:W-:Y:S02]  /*8fb0*/  IMAD.IADD R13, R9, 0x1, R15 ;  /* 0x00000001090d7824 */ /* 0x004fe400078e020f */
        /* <DEDUP_REMOVED lines=15> */
.L_x_1537:
[----:B------:R-:W-:-:S05]  /*90b0*/  IMAD.U32 R20, RZ, RZ, UR45 ;  /* 0x0000002dff147e24 */ /* 0x000fca000f8e00ff */
[----:B------:R-:W-:-:S13]  /*90c0*/  ISETP.NE.AND P1, PT, R20, 0x1, PT ;  /* 0x000000011400780c */ /* 0x000fda0003f25270 */
[----:B------:R-:W2:Y:S02]  /*90d0*/  @P1 LDC.64 R6, c[0x0][0x9e8] ;  /* 0x00027a00ff061b82 */ /* 0x000ea40000000a00 */
[----:B--2---:R-:W-:-:S05]  /*90e0*/  @P1 IMAD.HI.U32 R6, R15, R6, RZ ;  /* 0x000000060f061227 */ /* 0x004fca00078e00ff */
[----:B------:R-:W-:-:S07]  /*90f0*/  @P1 SHF.R.U32.HI R15, RZ, R7, R6 ;  /* 0x00000007ff0f1219 */ /* 0x000fce0000011606 */
.L_x_1538:
[----:B------:R-:W-:Y:S05]  /*9100*/  BSYNC B0 ;  /* 0x0000000000007941 */ /* 0x000fea0003800000 */
.L_x_1536:
[----:B------:R-:W-:-:S04]  /*9110*/  IMAD R15, R15, R20, -UR7 ;  /* 0x800000070f0f7e24 */ /* 0x000fc8000f8e0214 */
[----:B------:R-:W-:-:S05]  /*9120*/  IMAD.IADD R15, R15, 0x1, -R2 ;  /* 0x000000010f0f7824 */ /* 0x000fca00078e0a02 */
[----:B------:R-:W-:Y:S02]  /*9130*/  VIMNMX R14, R14, R15, !PT ;  /* 0x0000000f0e0e7248 */ /* 0x000fe40007fe0100 */
[----:B------:R-:W-:-:S07]  /*9140*/  VIADDMNMX R13, R15, R20, R13, PT ;  /* 0x000000140f0d7246 */ /* 0x000fce000380010d */
.L_x_1535:
[----:B------:R-:W-:Y:S01]  /*9150*/  UISETP.GT.AND UP0, UPT, UR43, -0x1, UPT ;  /* 0xffffffff2b00788c */ /* 0x000fe2000bf04270 */
[----:B------:R-:W2:Y:S01]  /*9160*/  SHFL.IDX PT, R5, R5, 0x1, 0x1c1f ;  /* 0x003c1f0005057f89 */ /* 0x000ea200000e0000 */
        /* <DEDUP_REMOVED lines=10> */
[--C-:B--2---:R-:W-:Y:S01]  /*9210*/  IMAD.IADD R9, R9, 0x1, R5.reuse ;  /* 0x0000000109097824 */ /* 0x104fe200078e0205 */
        /* <DEDUP_REMOVED lines=56> */
.L_x_1541:
[----:B------:R-:W-:-:S05]  /*95a0*/  IMAD.U32 R13, RZ, RZ, UR45 ;  /* 0x0000002dff0d7e24 */ /* 0x000fca000f8e00ff */
[----:B------:R-:W-:-:S13]  /*95b0*/  ISETP.NE.AND P2, PT, R13, 0x1, PT ;  /* 0x000000010d00780c */ /* 0x000fda0003f45270 */
[----:B------:R-:W2:Y:S02]  /*95c0*/  @P2 LDC.64 R6, c[0x0][0x9e8] ;  /* 0x00027a00ff062b82 */ /* 0x000ea40000000a00 */
[----:B--2---:R-:W-:-:S05]  /*95d0*/  @P2 IMAD.HI.U32 R6, R5, R6, RZ ;  /* 0x0000000605062227 */ /* 0x004fca00078e00ff */
[----:B------:R-:W-:-:S07]  /*95e0*/  @P2 SHF.R.U32.HI R5, RZ, R7, R6 ;  /* 0x00000007ff052219 */ /* 0x000fce0000011606 */
.L_x_1542:
[----:B------:R-:W-:Y:S05]  /*95f0*/  BSYNC B0 ;  /* 0x0000000000007941 */ /* 0x000fea0003800000 */
.L_x_1540:
[----:B------:R-:W-:-:S04]  /*9600*/  IMAD R5, R5, R13, -UR7 ;  /* 0x8000000705057e24 */ /* 0x000fc8000f8e020d */
[----:B------:R-:W-:-:S05]  /*9610*/  IMAD.IADD R5, R5, 0x1, -R2 ;  /* 0x0000000105057824 */ /* 0x000fca00078e0a02 */
[----:B------:R-:W-:Y:S02]  /*9620*/  VIMNMX R12, R12, R5, !PT ;  /* 0x000000050c0c7248 */ /* 0x000fe40007fe0100 */
[----:B------:R-:W-:-:S07]  /*9630*/  VIADDMNMX R9, R5, R13, R9, PT ;  /* 0x0000000d05097246 */ /* 0x000fce0003800109 */
.L_x_1539:
        /* <DEDUP_REMOVED lines=56> */
[----:B------:R-:W2:Y:S01]  /*99c0*/  SHFL.BFLY PT, R6, R5, 0x2, 0x1f ;  /* 0x0c401f0005067f89 */ /* 0x000ea200000e0000 */
        /* <DEDUP_REMOVED lines=11> */
[----:B--2---:R-:W-:-:S02]  /*9a80*/  FMNMX.FTZ R5, R5, R6, !PT ;  /* 0x0000000605057209 */ /* 0x004fc40007810000 */
[----:B------:R-:W-:Y:S02]  /*9a90*/  FSEL R179, R179, -INF , !P1 ;  /* 0xff800000b3b37808 */ /* 0x000fe40004800000 */
[----:B------:R-:W-:Y:S01]  /*9aa0*/  FSEL R182, R182, -INF , !P2 ;  /* 0xff800000b6b67808 */ /* 0x000fe20005000000 */
[----:B------:R-:W2:Y:S01]  /*9ab0*/  SHFL.BFLY PT, R6, R5, 0x1, 0x1f ;  /* 0x0c201f0005067f89 */ /* 0x000ea200000e0000 */
        /* <DEDUP_REMOVED lines=10> */
[----:B--2---:R-:W-:Y:S01]  /*9b60*/  FMNMX.FTZ R5, R5, R6, !PT ;  /* 0x0000000605057209 */ /* 0x004fe20007810000 */
        /* <DEDUP_REMOVED lines=8> */
[----:B------:R-:W-:-:S02]  /*9bf0*/  FSEL R7, R5, RZ, P5 ;  /* 0x000000ff05077208 */ /* 0x000fc40002800000 */
        /* <DEDUP_REMOVED lines=25> */
[----:B------:R-:W2:Y:S01]  /*9d90*/  MUFU.EX2 R6, R6 ;  /* 0x0000000600067308 */ /* 0x000ea20000000800 */
[----:B------:R-:W-:Y:S02]  /*9da0*/  @P6 LOP3.LUT R16, R16, 0x2000, RZ, 0xfc, !PT ;  /* 0x0000200010106812 */ /* 0x000fe400078efcff */
[----:B------:R-:W-:Y:S02]  /*9db0*/  FMNMX.FTZ R7, R159, R7, !PT ;  /* 0x000000079f077209 */ /* 0x000fe40007810000 */
[----:B------:R-:W-:-:S02]  /*9dc0*/  LOP3.LUT P6, RZ, R16, 0x100, RZ, 0xc0, !PT ;  /* 0x0000010010ff7812 */ /* 0x000fc400078cc0ff */
[----:B------:R-:W-:Y:S01]  /*9dd0*/  FMNMX.FTZ R7, R162, R7, !PT ;  /* 0x00000007a2077209 */ /* 0x000fe20007810000 */
[----:B------:R-:W3:Y:S01]  /*9de0*/  MUFU.EX2 R153, R153 ;  /* 0x0000009900997308 */ /* 0x000ee20000000800 */
[----:B------:R-:W-:Y:S02]  /*9df0*/  LOP3.LUT P0, RZ, R16, 0x40, RZ, 0xc0, !PT ;  /* 0x0000004010ff7812 */ /* 0x000fe4000780c0ff */
[----:B------:R-:W-:Y:S02]  /*9e00*/  FMNMX.FTZ R7, R163, R7, !PT ;  /* 0x00000007a3077209 */ /* 0x000fe40007810000 */
[----:B------:R-:W-:Y:S02]  /*9e10*/  FSEL R167, R167, -INF , !P6 ;  /* 0xff800000a7a77808 */ /* 0x000fe40007000000 */
[----:B------:R-:W-:Y:S01]  /*9e20*/  FMNMX.FTZ R7, R166, R7, !PT ;  /* 0x00000007a6077209 */ /* 0x000fe20007810000 */
[----:B------:R-:W4:Y:S01]  /*9e30*/  MUFU.EX2 R156, R156 ;  /* 0x0000009c009c7308 */ /* 0x000f220000000800 */
[----:B------:R-:W-:Y:S01]  /*9e40*/  LOP3.LUT P5, RZ, R16, 0x10, RZ, 0xc0, !PT ;  /* 0x0000001010ff7812 */ /* 0x000fe200078ac0ff */
[----:B--2---:R-:W-:Y:S01]  /*9e50*/  FFMA.FTZ R3, R6, R3, R152 ;  /* 0x0000000306037223 */ /* 0x004fe20000010098 */
[----:B------:R-:W-:Y:S01]  /*9e60*/  FSEL R170, R170, -INF , !P0 ;  /* 0xff800000aaaa7808 */ /* 0x000fe20004000000 */
[-C--:B------:R-:W-:Y:S01]  /*9e70*/  FMUL.FTZ R24, R24, R6.reuse ;  /* 0x0000000618187220 */ /* 0x080fe20000410000 */
[----:B------:R-:W-:Y:S01]  /*9e80*/  FMNMX.FTZ R7, R167, R7, !PT ;  /* 0x00000007a7077209 */ /* 0x000fe20007810000 */
[-C--:B------:R-:W-:Y:S01]  /*9e90*/  FMUL.FTZ R25, R25, R6.reuse ;  /* 0x0000000619197220 */ /* 0x080fe20000410000 */
[----:B------:R-:W-:Y:S01]  /*9ea0*/  FSEL R171, R171, -INF , !P5 ;  /* 0xff800000abab7808 */ /* 0x000fe20006800000 */
[----:B------:R-:W2:Y:S01]  /*9eb0*/  MUFU.EX2 R157, R157 ;  /* 0x0000009d009d7308 */ /* 0x000ea20000000800 */
[----:B------:R-:W-:Y:S01]  /*9ec0*/  LOP3.LUT P5, RZ, R16, 0x4, RZ, 0xc0, !PT ;  /* 0x0000000410ff7812 */ /* 0x000fe200078ac0ff */
[----:B---3--:R-:W-:Y:S01]  /*9ed0*/  FADD.FTZ R3, R153, R3 ;  /* 0x0000000399037221 */ /* 0x008fe20000010000 */
[----:B------:R-:W-:Y:S01]  /*9ee0*/  FMNMX.FTZ R7, R170, R7, !PT ;  /* 0x00000007aa077209 */ /* 0x000fe20007810000 */
[-C--:B------:R-:W-:Y:S01]  /*9ef0*/  FMUL.FTZ R28, R28, R6.reuse ;  /* 0x000000061c1c7220 */ /* 0x080fe20000410000 */
[----:B------:R-:W-:Y:S01]  /*9f00*/  LOP3.LUT P0, RZ, R16, 0x1000, RZ, 0xc0, !PT ;  /* 0x0000100010ff7812 */ /* 0x000fe2000780c0ff */
[-C--:B------:R-:W-:Y:S01]  /*9f10*/  FMUL.FTZ R29, R29, R6.reuse ;  /* 0x000000061d1d7220 */ /* 0x080fe20000410000 */
[----:B------:R-:W-:Y:S01]  /*9f20*/  FSEL R174, R174, -INF , !P5 ;  /* 0xff800000aeae7808 */ /* 0x000fe20006800000 */
[----:B------:R-:W3:Y:S01]  /*9f30*/  MUFU.EX2 R160, R160 ;  /* 0x000000a000a07308 */ /* 0x000ee20000000800 */
        /* <DEDUP_REMOVED lines=9> */
[----:B--2---:R-:W-:Y:S01]  /*9fd0*/  FADD.FTZ R3, R157, R3 ;  /* 0x000000039d037221 */ /* 0x004fe20000010000 */
[----:B------:R-:W-:Y:S01]  /*9fe0*/  FMNMX.FTZ R7, R175, R7, !PT ;  /* 0x00000007af077209 */ /* 0x000fe20007810000 */
[----:B------:R-:W-:Y:S01]  /*9ff0*/  FMUL.FTZ R36, R36, R6 ;  /* 0x0000000624247220 */ /* 0x000fe20000410000 */
[----:B------:R-:W-:Y:S01]  /*a000*/  F2FP.SATFINITE.E4M3.F32.PACK_AB_MERGE_C R156, R157, R156, RZ ;  /* 0x0000009c9d9c723e */ /* 0x000fe200048070ff */
[----:B------:R-:W-:Y:S01]  /*a010*/  FMUL.FTZ R37, R37, R6 ;  /* 0x0000000625257220 */ /* 0x000fe20000410000 */
[----:B------:R-:W-:Y:S01]  /*a020*/  FMNMX.FTZ R7, R178, R7, !PT ;  /* 0x00000007b2077209 */ /* 0x000fe20007810000 */
[----:B------:R-:W2:Y:S01]  /*a030*/  MUFU.EX2 R164, R164 ;  /* 0x000000a400a47308 */ /* 0x000ea20000000800 */
[----:B------:R-:W-:Y:S01]  /*a040*/  F2FP.SATFINITE.E4M3.F32.PACK_AB_MERGE_C R152, R153, R152, R156 ;  /* 0x000000989998723e */ /* 0x000fe2000480709c */
[----:B---3--:R-:W-:Y:S01]  /*a050*/  FADD.FTZ R3, R160, R3 ;  /* 0x00000003a0037221 */ /* 0x008fe20000010000 */
[----:B------:R-:W-:Y:S01]  /*a060*/  FMNMX.FTZ R7, R179, R7, !PT ;  /* 0x00000007b3077209 */ /* 0x000fe20007810000 */
[-C--:B------:R-:W-:Y:S01]  /*a070*/  FMUL.FTZ R40, R40, R6.reuse ;  /* 0x0000000628287220 */ /* 0x080fe20000410000 */
[----:B------:R-:W-:Y:S01]  /*a080*/  LOP3.LUT P0, RZ, R16, 0x800, RZ, 0xc0, !PT ;  /* 0x0000080010ff7812 */ /* 0x000fe2000780c0ff */
[----:B------:R-:W-:Y:S01]  /*a090*/  FMUL.FTZ R41, R41, R6 ;  /* 0x0000000629297220 */ /* 0x000fe20000410000 */
[----:B------:R-:W-:Y:S01]  /*a0a0*/  FMNMX.FTZ R7, R182, R7, !PT ;  /* 0x00000007b6077209 */ /* 0x000fe20007810000 */
[----:B------:R-:W3:Y:S01]  /*a0b0*/  MUFU.EX2 R165, R165 ;  /* 0x000000a500a57308 */ /* 0x000ee20000000800 */
        /* <DEDUP_REMOVED lines=33> */
[----:B--2---:R-:W-:-:S01]  /*a2d0*/  FADD.FTZ R3, R169, R3 ;  /* 0x00000003a9037221 */ /* 0x004fc20000010000 */
[-C--:B------:R-:W-:Y:S01]  /*a2e0*/  FMUL.FTZ R88, R88, R6.reuse ;  /* 0x0000000658587220 */ /* 0x080fe20000410000 */
[-C--:B------:R-:W-:Y:S01]  /*a2f0*/  FMUL.FTZ R89, R89, R6.reuse ;  /* 0x0000000659597220 */ /* 0x080fe20000410000 */
[----:B------:R-:W2:Y:S01]  /*a300*/  SHFL.BFLY PT, R9, R7, 0x1, 0x1f ;  /* 0x0c201f0007097f89 */ /* 0x000ea200000e0000 */
[-C--:B------:R-:W-:Y:S01]  /*a310*/  FMUL.FTZ R92, R92, R6.reuse ;  /* 0x000000065c5c7220 */ /* 0x080fe20000410000 */
[-C--:B------:R-:W-:Y:S01]  /*a320*/  FMUL.FTZ R93, R93, R6.reuse ;  /* 0x000000065d5d7220 */ /* 0x080fe20000410000 */
[----:B------:R-:W-:Y:S01]  /*a330*/  FMUL.FTZ R96, R96, R6 ;  /* 0x0000000660607220 */ /* 0x000fe20000410000 */
[----:B------:R-:W5:Y:S01]  /*a340*/  MUFU.EX2 R176, R176 ;  /* 0x000000b000b07308 */ /* 0x000f620000000800 */
        /* <DEDUP_REMOVED lines=19> */
[----:B--2---:R-:W-:Y:S01]  /*a480*/  FMNMX.FTZ R9, R7, R9, !PT ;  /* 0x0000000907097209 */ /* 0x004fe20007810000 */
[-C--:B------:R-:W-:Y:S01]  /*a490*/  FMUL.FTZ R121, R121, R6.reuse ;  /* 0x0000000679797220 */ /* 0x080fe20000410000 */
[-C--:B------:R-:W-:Y:S01]  /*a4a0*/  FMUL.FTZ R124, R124, R6.reuse ;  /* 0x000000067c7c7220 */ /* 0x080fe20000410000 */
[----:B------:R-:W-:Y:S01]  /*a4b0*/  FMUL.FTZ R125, R125, R6 ;  /* 0x000000067d7d7220 */ /* 0x000fe20000410000 */
[----:B------:R-:W-:Y:S01]  /*a4c0*/  FSETP.NEU.FTZ.AND P1, PT, R9, -INF , PT ;  /* 0xff8000000900780b */ /* 0x000fe20003f3d000 */
[----:B------:R-:W2:Y:S01]  /*a4d0*/  MUFU.EX2 R181, R181 ;  /* 0x000000b500b57308 */ /* 0x000ea20000000800 */
[----:B---3--:R-:W-:-:S01]  /*a4e0*/  FADD.FTZ R3, R177, R3 ;  /* 0x00000003b1037221 */ /* 0x008fc20000010000 */
        /* <DEDUP_REMOVED lines=15> */
[----:B--2---:R-:W-:-:S01]  /*a5e0*/  FADD.FTZ R3, R181, R3 ;  /* 0x00000003b5037221 */ /* 0x004fc20000010000 */
[----:B------:R-:W-:Y:S01]  /*a5f0*/  FSEL R10, R10, RZ, P1 ;  /* 0x000000ff0a0a7208 */ /* 0x000fe20000800000 */
[----:B------:R-:W2:Y:S01]  /*a600*/  MUFU.EX2 R7, R7 ;  /* 0x0000000700077308 */ /* 0x000ea20000000800 */
        /* <DEDUP_REMOVED lines=21> */
[----:B---3--:R-:W-:Y:S01]  /*a760*/  F2FP.SATFINITE.E4M3.F32.PACK_AB_MERGE_C R154, R165, R164, RZ ;  /* 0x000000a4a59a723e */ /* 0x008fe200048070ff */
[----:B--2---:R-:W-:Y:S01]  /*a770*/  FMUL.FTZ R26, R26, R7 ;  /* 0x000000071a1a7220 */ /* 0x004fe20000410000 */
[----:B------:R2:W3:Y:S01]  /*a780*/  MUFU.EX2 R11, R158 ;  /* 0x0000009e000b7308 */ /* 0x0004e20000000800 */
        /* <DEDUP_REMOVED lines=9> */
[----:B--2---:R-:W-:Y:S01]  /*a820*/  F2FP.SATFINITE.E4M3.F32.PACK_AB_MERGE_C R158, R181, R180, RZ ;  /* 0x000000b4b59e723e */ /* 0x004fe200048070ff */
[-C--:B------:R-:W-:Y:S01]  /*a830*/  FMUL.FTZ R38, R38, R7.reuse ;  /* 0x0000000726267220 */ /* 0x080fe20000410000 */
[-C--:B------:R-:W-:Y:S01]  /*a840*/  FMUL.FTZ R39, R39, R7.reuse ;  /* 0x0000000727277220 */ /* 0x080fe20000410000 */
[-C--:B------:R-:W-:Y:S01]  /*a850*/  FMUL.FTZ R42, R42, R7.reuse ;  /* 0x000000072a2a7220 */ /* 0x080fe20000410000 */
[----:B------:R-:W-:Y:S01]  /*a860*/  F2FP.SATFINITE.E4M3.F32.PACK_AB_MERGE_C R158, R177, R176, R158 ;  /* 0x000000b0b19e723e */ /* 0x000fe2000480709e */
        /* <DEDUP_REMOVED lines=82> */
[----:B----4-:R-:W-:-:S07]  /*ad90*/  FADD.FTZ R4, R178, R13 ;  /* 0x0000000db2047221 */ /* 0x010fce0000010000 */
[----:B------:R-:W4:Y:S01]  /*ada0*/  MUFU.EX2 R11, R10 ;  /* 0x0000000a000b7308 */ /* 0x000f220000000800 */
[----:B--2---:R-:W-:-:S04]  /*adb0*/  FADD.FTZ R13, R179, R4 ;  /* 0x00000004b30d7221 */ /* 0x004fc80000010000 */
[----:B---3--:R-:W-:Y:S01]  /*adc0*/  FADD.FTZ R4, R182, R13 ;  /* 0x0000000db6047221 */ /* 0x008fe20000010000 */
[----:B----4-:R-:W-:-:S03]  /*add0*/  F2FP.SATFINITE.E4M3.F32.PACK_AB_MERGE_C R159, R11, R182, RZ ;  /* 0x000000b60b9f723e */ /* 0x010fc600048070ff */
[----:B------:R-:W-:Y:S01]  /*ade0*/  FADD.FTZ R4, R11, R4 ;  /* 0x000000040b047221 */ /* 0x000fe20000010000 */
[----:B------:R-:W-:Y:S01]  /*adf0*/  F2FP.SATFINITE.E4M3.F32.PACK_AB_MERGE_C R159, R179, R178, R159 ;  /* 0x000000b2b39f723e */ /* 0x000fe2000480709f */
[----:B------:R-:W-:Y:S06]  /*ae00*/  @!P0 BRA `(.L_x_1543) ;  /* 0x0000000000048947 */ /* 0x000fec0003800000 */
[----:B------:R-:W-:Y:S01]  /*ae10*/  BPT.TRAP 0x1 ;  /* 0x000000040000795c */ /* 0x000fe20000300000 */
.L_x_1543:
[----:B------:R2:W3:Y:S01]  /*ae20*/  SYNCS.PHASECHK.TRANS64.TRYWAIT P1, [UR44+0x28450], R8 ;  /* 0x02845008ff0075a7 */ /* 0x0004e2000802016c */
[----:B------:R-:W-:Y:S05]  /*ae30*/  @!P0 BRA `(.L_x_1544) ;  /* 0x0000000000048947 */ /* 0x000fea0003800000 */
[----:B------:R-:W-:Y:S01]  /*ae40*/  BPT.TRAP 0x1 ;  /* 0x000000040000795c */ /* 0x000fe20000300000 */
.L_x_1544:
[----:B------:R-:W-:Y:S01]  /*ae50*/  VIADD R6, R21, 0x8 ;  /* 0x0000000815067836 */ /* 0x000fe20000000000 */
[----:B---3--:R-:W-:Y:S06]  /*ae60*/  @P1 BRA `(.L_x_1545) ;  /* 0x0000000000081947 */ /* 0x008fec0003800000 */
[----:B------:R-:W3:Y:S02]  /*ae70*/  SYNCS.PHASECHK.TRANS64.TRYWAIT P1, [UR44+0x28450], R8 ;  /* 0x02845008ff0075a7 */ /* 0x000ee4000802016c */
[----:B---3--:R-:W-:Y:S05]  /*ae80*/  @!P1 BRA `(.L_x_1546) ;  /* 0x000000dc00909947 */ /* 0x008fea0003800000 */
.L_x_1545:
        /* <DEDUP_REMOVED lines=14> */
.L_x_1547:
        /* <DEDUP_REMOVED lines=9> */
.L_x_1529:
[----:B------:R-:W-:Y:S01]  /*b000*/  ULDC.64 UR8, c[0x0][0x9a0] ;  /* 0x0002680000087ab9 */ /* 0x000fe20000000a00 */
[----:B0-23--:R-:W-:Y:S01]  /*b010*/  IMAD.MOV.U32 R8, RZ, RZ, 0x3f800000 ;  /* 0x3f800000ff087424 */ /* 0x00dfe200078e00ff */
[----:B------:R-:W-:Y:S01]  /*b020*/  UISETP.NE.U32.AND UP0, UPT, UR8, URZ, UPT ;  /* 0x0000003f0800728c */ /* 0x000fe2000bf05070 */
[----:B------:R1:W-:Y:S06]  /*b030*/  BAR.ARV R0, 0x100 ;  /* 0x000400000000751d */ /* 0x0003ec0000002000 */
[----:B------:R-:W-:Y:S02]  /*b040*/  UISETP.NE.AND.EX UP0, UPT, UR9, URZ, UPT, UP0 ;  /* 0x0000003f0900728c */ /* 0x000fe4000bf05300 */
[----:B------:R-:W-:Y:S06]  /*b050*/  BAR.ARV 0x8, 0x180 ;  /* 0x0206000000007b1d */ /* 0x000fec0000002000 */
[----:B------:R-:W-:-:S03]  /*b060*/  PLOP3.LUT P0, PT, PT, PT, UP0, 0x80, 0x0 ;  /* 0x000000000000781c */ /* 0x000fc60003f0f008 */
[----:B------:R-:W-:Y:S01]  /*b070*/  @UP0 USHF.R.S32.HI UR6, URZ, 0x1f, UR54 ;  /* 0x0000001f3f060899 */ /* 0x000fe20008011436 */
[----:B------:R-:W-:-:S03]  /*b080*/  @UP0 ULDC.64 UR10, c[0x0][0x9c8] ;  /* 0x00027200000a0ab9 */ /* 0x000fc60000000a00 */
[----:B------:R-:W-:Y:S02]  /*b090*/  @UP0 UIMAD UR6, UR6, UR10, URZ ;  /* 0x0000000a060602a4 */ /* 0x000fe4000f8e023f */
[----:B------:R-:W-:Y:S02]  /*b0a0*/  @UP0 UIMAD.WIDE.U32 UR4, UR54, UR10, URZ ;  /* 0x0000000a360402a5 */ /* 0x000fe4000f8e003f */
[----:B------:R-:W-:-:S04]  /*b0b0*/  @UP0 UIMAD UR6, UR54, UR11, UR6 ;  /* 0x0000000b360602a4 */ /* 0x000fc8000f8e0206 */
[----:B------:R-:W-:-:S03]  /*b0c0*/  @UP0 UIADD3 UR5, UR5, UR6, URZ ;  /* 0x0000000605050290 */ /* 0x000fc6000fffe03f */
[----:B------:R-:W-:Y:S02]  /*b0d0*/  @UP0 ULDC.64 UR6, c[0x0][0x9d0] ;  /* 0x0002740000060ab9 */ /* 0x000fe40000000a00 */
[----:B------:R-:W-:-:S04]  /*b0e0*/  @UP0 UIMAD.WIDE.U32 UR4, UR55, UR6, UR4 ;  /* 0x00000006370402a5 */ /* 0x000fc8000f8e0004 */
[----:B------:R-:W-:Y:S02]  /*b0f0*/  @UP0 UIMAD UR5, UR55, UR7, UR5 ;  /* 0x00000007370502a4 */ /* 0x000fe4000f8e0205 */
[----:B------:R-:W-:-:S04]  /*b100*/  @UP0 ULEA UR6, UP1, UR4, UR8, 0x2 ;  /* 0x0000000804060291 */ /* 0x000fc8000f82103f */
[----:B------:R-:W-:Y:S02]  /*b110*/  @UP0 ULEA.HI.X UR7, UR4, UR9, UR5, 0x2, UP1 ;  /* 0x0000000904070291 */ /* 0x000fe400088f1405 */
[----:B------:R-:W-:-:S04]  /*b120*/  IMAD.U32 R6, RZ, RZ, UR6 ;  /* 0x00000006ff067e24 */ /* 0x000fc8000f8e00ff */
[----:B------:R-:W-:-:S05]  /*b130*/  IMAD.U32 R7, RZ, RZ, UR7 ;  /* 0x00000007ff077e24 */ /* 0x000fca000f8e00ff */
        /* <DEDUP_REMOVED lines=8> */
[----:B------:R-:W-:Y:S01]  /*b1c0*/  USEL UR4, URZ, 0x1, UP0 ;  /* 0x000000013f047887 */ /* 0x000fe20008000000 */
[----:B0-----:R-:W-:Y:S01]  /*b1d0*/  IMAD.MOV.U32 R7, RZ, RZ, RZ ;  /* 0x000000ffff077224 */ /* 0x001fe200078e00ff */
[----:B------:R-:W-:-:S02]  /*b1e0*/  USEL UR38, UR38, URZ, UP0 ;  /* 0x0000003f26267287 */ /* 0x000fc40008000000 */
[----:B------:R-:W-:Y:S01]  /*b1f0*/  ULOP3.LUT UR39, UR39, UR4, URZ, 0x3c, !UPT ;  /* 0x0000000427277292 */ /* 0x000fe2000f8e3c3f */
[----:B-1----:R-:W-:Y:S01]  /*b200*/  FADD.FTZ R10, R10, R3 ;  /* 0x000000030a0a7221 */ /* 0x002fe20000010000 */
[----:B---3--:R-:W-:-:S04]  /*b210*/  FADD.FTZ R13, R13, R4 ;  /* 0x000000040d0d7221 */ /* 0x008fc80000010000 */
[----:B------:R-:W0:Y:S01]  /*b220*/  SHFL.BFLY PT, R11, R10, 0x1, 0x1f ;  /* 0x0c201f000a0b7f89 */ /* 0x000e2200000e0000 */
[----:B------:R-:W-:-:S03]  /*b230*/  IMAD.U32 R4, RZ, RZ, UR40 ;  /* 0x00000028ff047e24 */ /* 0x000fc6000f8e00ff */
[----:B------:R-:W1:Y:S01]  /*b240*/  SHFL.BFLY PT, R12, R13, 0x1, 0x1f ;  /* 0x0c201f000d0c7f89 */ /* 0x000e6200000e0000 */
[----:B0-----:R-:W-:Y:S01]  /*b250*/  FADD.FTZ R14, R10, R11 ;  /* 0x0000000b0a0e7221 */ /* 0x001fe20000010000 */
[----:B------:R-:W-:-:S03]  /*b260*/  IMAD.MOV.U32 R11, RZ, RZ, RZ ;  /* 0x000000ffff0b7224 */ /* 0x000fc600078e00ff */
[C---:B------:R-:W-:Y:S01]  /*b270*/  FMUL.FTZ R15, R14.reuse, 0.00390625 ;  /* 0x3b8000000e0f7820 */ /* 0x040fe20000410000 */
[----:B------:R-:W-:Y:S01]  /*b280*/  FSETP.NE.FTZ.AND P0, PT, R14, RZ, PT ;  /* 0x000000ff0e00720b */ /* 0x000fe20003f15000 */
[----:B-1----:R-:W-:Y:S01]  /*b290*/  FADD.FTZ R12, R13, R12 ;  /* 0x0000000c0d0c7221 */ /* 0x002fe20000010000 */
[----:B------:R-:W-:Y:S02]  /*b2a0*/  IMAD.U32 R13, RZ, RZ, UR40 ;  /* 0x00000028ff0d7e24 */ /* 0x000fe4000f8e00ff */
        /* <DEDUP_REMOVED lines=8> */
[----:B------:R-:W-:Y:S01]  /*b330*/  @P0 MUFU.RCP R11, R12 ;  /* 0x0000000c000b0308 */ /* 0x000fe20000001000 */
[----:B------:R-:W-:-:S07]  /*b340*/  PLOP3.LUT P0, PT, PT, PT, PT, 0x8, 0x0 ;  /* 0x000000000000781c */ /* 0x000fce0003f0e170 */
[----:B------:R-:W1:Y:S01]  /*b350*/  @P2 MUFU.LG2 R6, R20 ;  /* 0x0000001400062308 */ /* 0x000e620000000c00 */
[----:B0-----:R-:W-:-:S04]  /*b360*/  @P1 FMUL.FTZ R3, R3, 0.69314718246459960938 ;  /* 0x3f31721803031820 */ /* 0x001fc80000410000 */
[----:B------:R-:W-:Y:S01]  /*b370*/  @P1 FFMA.FTZ R0, R4, R5, R3 ;  /* 0x0000000504001223 */ /* 0x000fe20000010003 */
[----:B-1----:R-:W-:-:S04]  /*b380*/  @P2 FMUL.FTZ R6, R6, 0.69314718246459960938 ;  /* 0x3f31721806062820 */ /* 0x002fc80000410000 */
[----:B------:R-:W-:Y:S01]  /*b390*/  @P2 FFMA.FTZ R168, R13, R9, R6 ;  /* 0x000000090da82223 */ /* 0x000fe20000010006 */
        /* <DEDUP_REMOVED lines=129> */
[----:B------:R-:W-:-:S07]  /*bbb0*/  FMUL.FTZ R3, R147, R3 ;  /* 0x0000000393037220 */ /* 0x000fce0000410000 */
.L_x_1470:
        /* <DEDUP_REMOVED lines=13> */
[----:B------:R-:W0:Y:S01]  /*bc90*/  S2R R8, SR_TID.X ;  /* 0x0000000000087919 */ /* 0x000e220000002100 */
[----:B------:R-:W-:Y:S01]  /*bca0*/  ULDC.64 UR8, c[0x4][0x128] ;  /* 0x01004a0000087ab9 */ /* 0x000fe20000000a00 */
[----:B------:R-:W2:Y:S01]  /*bcb0*/  LDL R161, [R1+0xc] ;  /* 0x00000c0001a17983 */ /* 0x000ea20000100800 */
[----:B------:R-:W1:Y:S01]  /*bcc0*/  S2UR UR4, SR_SWINHI ;  /* 0x00000000000479c3 */ /* 0x000e620000002f00 */
[----:B------:R-:W-:Y:S01]  /*bcd0*/  ULDC.64 UR14, c[0x0][0xc00] ;  /* 0x00030000000e7ab9 */ /* 0x000fe20000000a00 */
[----:B------:R-:W-:Y:S01]  /*bce0*/  ULDC.64 UR10, c[0x0][0xc00] ;  /* 0x00030000000a7ab9 */ /* 0x000fe20000000a00 */
[----:B------:R-:W-:-:S05]  /*bcf0*/  ULDC.64 UR12, c[0x0][0xc08] ;  /* 0x00030200000c7ab9 */ /* 0x000fca0000000a00 */
[----:B------:R-:W-:Y:S01]  /*bd00*/  BAR.SYNC.DEFER_BLOCKING 0x1, 0x100 ;  /* 0x0044000000007b1d */ /* 0x000fe20000010000 */
[----:B------:R-:W-:-:S05]  /*bd10*/  UISETP.GT.AND UP1, UPT, UR56, 0x1, UPT ;  /* 0x000000013800788c */ /* 0x000fca000bf24270 */
[----:B------:R-:W-:Y:S01]  /*bd20*/  ULDC UR20, c[0x0][0xbe8] ;  /* 0x0002fa0000147ab9 */ /* 0x000fe20000000800 */
[----:B0-----:R-:W-:-:S05]  /*bd30*/  IMAD.SHL.U32 R4, R8, 0x4, RZ ;  /* 0x0000000408047824 */ /* 0x001fca00078e00ff */
[----:B------:R-:W-:-:S04]  /*bd40*/  LOP3.LUT R4, R4, 0xc, RZ, 0xc0, !PT ;  /* 0x0000000c04047812 */ /* 0x000fc800078ec0ff */
[----:B------:R-:W-:-:S05]  /*bd50*/  IADD3 R4, P0, R4, UR8, RZ ;  /* 0x0000000804047c10 */ /* 0x000fca000ff1e0ff */
[----:B------:R-:W-:-:S05]  /*bd60*/  IMAD.X R5, RZ, RZ, UR9, P0 ;  /* 0x00000009ff057e24 */ /* 0x000fca00080e06ff */
[----:B------:R0:W3:Y:S01]  /*bd70*/  LDG.E.CONSTANT R4, desc[UR36][R4.64] ;  /* 0x0000002404047981 */ /* 0x0000e2000c1e9900 */
[----:B------:R-:W-:-:S04]  /*bd80*/  LOP3.LUT P0, R6, R8, 0x3, RZ, 0xc0, !PT ;  /* 0x0000000308067812 */ /* 0x000fc8000780c0ff */
[----:B------:R-:W-:-:S04]  /*bd90*/  ISETP.EQ.OR P0, PT, R6, 0x3, !P0 ;  /* 0x000000030600780c */ /* 0x000fc80004702670 */
[----:B------:R-:W-:Y:S02]  /*bda0*/  SEL R13, R68, R69, P0 ;  /* 0x00000045440d7207 */ /* 0x000fe40000000000 */
[----:B------:R-:W-:Y:S02]  /*bdb0*/  SEL R11, R69, R68, P0 ;  /* 0x00000044450b7207 */ /* 0x000fe40000000000 */
[----:B------:R-:W-:Y:S02]  /*bdc0*/  SEL R68, R34, R35, P0 ;  /* 0x0000002322447207 */ /* 0x000fe40000000000 */
[----:B------:R-:W-:Y:S01]  /*bdd0*/  SEL R69, R35, R34, P0 ;  /* 0x0000002223457207 */ /* 0x000fe20000000000 */
[----:B------:R-:W-:Y:S01]  /*bde0*/  IMAD.MOV.U32 R34, RZ, RZ, 0x2 ;  /* 0x00000002ff227424 */ /* 0x000fe200078e00ff */
[----:B------:R-:W-:Y:S01]  /*bdf0*/  SEL R8, R52, R53, P0 ;  /* 0x0000003534087207 */ /* 0x000fe20000000000 */
[----:B------:R-:W-:Y:S01]  /*be00*/  UMOV UR8, UR7 ;  /* 0x0000000700087c82 */ /* 0x000fe20008000000 */
[----:B-1----:R-:W-:Y:S01]  /*be10*/  UMOV UR9, UR4 ;  /* 0x0000000400097c82 */ /* 0x002fe20008000000 */
        /* <DEDUP_REMOVED lines=61> */
[----:B0-----:R-:W-:Y:S02]  /*c1f0*/  SEL R5, R40, R41, P0 ;  /* 0x0000002928057207 */ /* 0x001fe40000000000 */
        /* <DEDUP_REMOVED lines=25> */
[----:B--2---:R-:W-:-:S03]  /*c390*/  IMAD.WIDE R34, R161, R34, UR8 ;  /* 0x00000008a1227e25 */ /* 0x004fc6000f8e0222 */
[----:B------:R-:W-:-:S04]  /*c3a0*/  IADD3 R59, P3, R34, 0xc060, RZ ;  /* 0x0000c060223b7810 */ /* 0x000fc80007f7e0ff */
[----:B------:R-:W-:-:S04]  /*c3b0*/  LOP3.LUT R58, R59, 0x380, RZ, 0xc0, !PT ;  /* 0x000003803b3a7812 */ /* 0x000fc800078ec0ff */
[----:B------:R-:W-:-:S04]  /*c3c0*/  SHF.R.U64 R58, R58, 0x3, RZ ;  /* 0x000000033a3a7819 */ /* 0x000fc800000012ff */
[----:B------:R-:W-:Y:S02]  /*c3d0*/  LOP3.LUT R58, R58, R59, RZ, 0x3c, !PT ;  /* 0x0000003b3a3a7212 */ /* 0x000fe400078e3cff */
[----:B------:R-:W-:-:S04]  /*c3e0*/  LOP3.LUT R59, R34, 0x380, RZ, 0xc0, !PT ;  /* 0x00000380223b7812 */ /* 0x000fc800078ec0ff */
[----:B------:R-:W-:-:S04]  /*c3f0*/  SHF.R.U64 R59, R59, 0x3, RZ ;  /* 0x000000033b3b7819 */ /* 0x000fc800000012ff */
[----:B------:R-:W-:Y:S02]  /*c400*/  LOP3.LUT R30, R59, R34, RZ, 0x3c, !PT ;  /* 0x000000223b1e7212 */ /* 0x000fe400078e3cff */
[----:B------:R-:W-:Y:S02]  /*c410*/  IADD3 R63, P1, R34, 0x20, RZ ;  /* 0x00000020223f7810 */ /* 0x000fe40007f3e0ff */
[----:B---3--:R-:W-:Y:S01]  /*c420*/  LOP3.LUT R166, R4, 0x2, RZ, 0x3c, !PT ;  /* 0x0000000204a67812 */ /* 0x008fe200078e3cff */
[----:B------:R-:W-:Y:S04]  /*c430*/  SHFL.IDX PT, R56, R56, R4, 0x1c1f ;  /* 0x001c1f0438387589 */ /* 0x000fe800000e0000 */
[----:B------:R-:W0:Y:S04]  /*c440*/  SHFL.IDX PT, R135, R27, R166, 0x1c1f ;  /* 0x001c1fa61b877589 */ /* 0x000e2800000e0000 */
[----:B------:R-:W-:Y:S04]  /*c450*/  SHFL.IDX PT, R60, R60, R4, 0x1c1f ;  /* 0x001c1f043c3c7589 */ /* 0x000fe800000e0000 */
[----:B------:R-:W1:Y:S04]  /*c460*/  SHFL.IDX PT, R59, R31, R166, 0x1c1f ;  /* 0x001c1fa61f3b7589 */ /* 0x000e6800000e0000 */
[----:B------:R-:W-:Y:S04]  /*c470*/  SHFL.IDX PT, R147, R147, R4, 0x1c1f ;  /* 0x001c1f0493937589 */ /* 0x000fe800000e0000 */
[----:B------:R-:W2:Y:S01]  /*c480*/  SHFL.IDX PT, R62, R37, R166, 0x1c1f ;  /* 0x001c1fa6253e7589 */ /* 0x000ea200000e0000 */
[----:B------:R-:W-:-:S04]  /*c490*/  LOP3.LUT R26, R63, 0x380, RZ, 0xc0, !PT ;  /* 0x000003803f1a7812 */ /* 0x000fc800078ec0ff */
[----:B------:R-:W-:Y:S01]  /*c4a0*/  SHF.R.U64 R26, R26, 0x3, RZ ;  /* 0x000000031a1a7819 */ /* 0x000fe200000012ff */
[----:B------:R-:W-:Y:S04]  /*c4b0*/  SHFL.IDX PT, R138, R3, R4, 0x1c1f ;  /* 0x001c1f04038a7589 */ /* 0x000fe800000e0000 */
[----:B------:R-:W3:Y:S01]  /*c4c0*/  SHFL.IDX PT, R139, R24, R166, 0x1c1f ;  /* 0x001c1fa6188b7589 */ /* 0x000ee200000e0000 */
[----:B------:R-:W-:-:S03]  /*c4d0*/  LOP3.LUT R26, R26, R63, RZ, 0x3c, !PT ;  /* 0x0000003f1a1a7212 */ /* 0x000fc600078e3cff */
[----:B------:R-:W-:Y:S04]  /*c4e0*/  SHFL.IDX PT, R25, R25, R4, 0x1c1f ;  /* 0x001c1f0419197589 */ /* 0x000fe800000e0000 */
[----:B------:R-:W4:Y:S04]  /*c4f0*/  SHFL.IDX PT, R28, R28, R166, 0x1c1f ;  /* 0x001c1fa61c1c7589 */ /* 0x000f2800000e0000 */
[----:B------:R5:W-:Y:S04]  /*c500*/  SHFL.IDX PT, R126, R68, R4, 0x1c1f ;  /* 0x001c1f04447e7589 */ /* 0x000be800000e0000 */
[----:B------:R-:W4:Y:S04]  /*c510*/  SHFL.IDX PT, R69, R69, R166, 0x1c1f ;  /* 0x001c1fa645457589 */ /* 0x000f2800000e0000 */
[----:B------:R-:W-:Y:S04]  /*c520*/  SHFL.IDX PT, R29, R29, R4, 0x1c1f ;  /* 0x001c1f041d1d7589 */ /* 0x000fe800000e0000 */
[----:B------:R-:W4:Y:S04]  /*c530*/  SHFL.IDX PT, R146, R146, R166, 0x1c1f ;  /* 0x001c1fa692927589 */ /* 0x000f2800000e0000 */
[----:B------:R4:W-:Y:S04]  /*c540*/  SHFL.IDX PT, R24, R128, R4, 0x1c1f ;  /* 0x001c1f0480187589 */ /* 0x0009e800000e0000 */
[----:B------:R-:W4:Y:S01]  /*c550*/  SHFL.IDX PT, R63, R129, R166, 0x1c1f ;  /* 0x001c1fa6813f7589 */ /* 0x000f2200000e0000 */
[----:B0-----:R-:W-:-:S02]  /*c560*/  SEL R136, R56, R135, P0 ;  /* 0x0000008738887207 */ /* 0x001fc40000000000 */
[----:B------:R-:W-:Y:S02]  /*c570*/  SEL R134, R135, R56, P0 ;  /* 0x0000003887867207 */ /* 0x000fe40000000000 */
[----:B------:R-:W-:Y:S02]  /*c580*/  IADD3 R67, P5, R34, 0xc020, RZ ;  /* 0x0000c02022437810 */ /* 0x000fe40007fbe0ff */
[----:B-1----:R-:W-:Y:S02]  /*c590*/  SEL R137, R60, R59, P0 ;  /* 0x0000003b3c897207 */ /* 0x002fe40000000000 */
[----:B------:R-:W-:Y:S02]  /*c5a0*/  SEL R135, R59, R60, P0 ;  /* 0x0000003c3b877207 */ /* 0x000fe40000000000 */
[C---:B------:R-:W-:Y:S02]  /*c5b0*/  IADD3 R66, P4, R34.reuse, 0xc040, RZ ;  /* 0x0000c04022427810 */ /* 0x040fe40007f9e0ff */
[----:B------:R-:W-:-:S02]  /*c5c0*/  IADD3 R59, P6, R34, 0xc000, RZ ;  /* 0x0000c000223b7810 */ /* 0x000fc40007fde0ff */
[----:B------:R-:W-:Y:S02]  /*c5d0*/  SEL R161, R130, R131, P0 ;  /* 0x0000008382a17207 */ /* 0x000fe40000000000 */
[----:B------:R-:W-:Y:S02]  /*c5e0*/  LOP3.LUT R70, R67, 0x380, RZ, 0xc0, !PT ;  /* 0x0000038043467812 */ /* 0x000fe400078ec0ff */
[----:B--2---:R-:W-:Y:S02]  /*c5f0*/  SEL R133, R147, R62, P0 ;  /* 0x0000003e93857207 */ /* 0x004fe40000000000 */
[----:B------:R-:W-:Y:S02]  /*c600*/  SEL R131, R62, R147, P0 ;  /* 0x000000933e837207 */ /* 0x000fe40000000000 */
[----:B------:R-:W-:Y:S02]  /*c610*/  LOP3.LUT R71, R66, 0x380, RZ, 0xc0, !PT ;  /* 0x0000038042477812 */ /* 0x000fe400078ec0ff */
[----:B------:R-:W-:-:S02]  /*c620*/  LOP3.LUT R62, R59, 0x380, RZ, 0xc0, !PT ;  /* 0x000003803b3e7812 */ /* 0x000fc400078ec0ff */
[----:B------:R-:W-:Y:S02]  /*c630*/  SHF.R.U64 R70, R70, 0x3, RZ ;  /* 0x0000000346467819 */ /* 0x000fe400000012ff */
[----:B------:R-:W-:Y:S02]  /*c640*/  SHF.R.U64 R71, R71, 0x3, RZ ;  /* 0x0000000347477819 */ /* 0x000fe400000012ff */
[----:B------:R-:W-:Y:S02]  /*c650*/  SHF.R.U64 R62, R62, 0x3, RZ ;  /* 0x000000033e3e7819 */ /* 0x000fe400000012ff */
[----:B------:R-:W-:Y:S02]  /*c660*/  SEL R7, R48, R49, P0 ;  /* 0x0000003130077207 */ /* 0x000fe40000000000 */
[----:B------:R-:W-:Y:S02]  /*c670*/  SEL R174, R49, R48, P0 ;  /* 0x0000003031ae7207 */ /* 0x000fe40000000000 */
[----:B------:R-:W-:-:S02]  /*c680*/  SEL R84, R85, R84, P0 ;  /* 0x0000005455547207 */ /* 0x000fc40000000000 */
[----:B------:R-:W-:Y:S02]  /*c690*/  SEL R45, R112, R113, P0 ;  /* 0x00000071702d7207 */ /* 0x000fe40000000000 */
[----:B------:R-:W-:Y:S02]  /*c6a0*/  SEL R48, R116, R117, P0 ;  /* 0x0000007574307207 */ /* 0x000fe40000000000 */
[----:B------:R-:W-:Y:S02]  /*c6b0*/  SEL R160, R144, R145, P0 ;  /* 0x0000009190a07207 */ /* 0x000fe40000000000 */
[----:B------:R-:W-:Y:S01]  /*c6c0*/  SEL R85, R148, R149, P0 ;  /* 0x0000009594557207 */ /* 0x000fe20000000000 */
[----:B------:R-:W-:Y:S01]  /*c6d0*/  IMAD.X R27, RZ, RZ, R35, P1 ;  /* 0x000000ffff1b7224 */ /* 0x000fe200008e0623 */
        /* <DEDUP_REMOVED lines=8> */
[----:B-----5:R-:W-:Y:S01]  /*c760*/  LOP3.LUT R68, R70, R67, RZ, 0x3c, !PT ;  /* 0x0000004346447212 */ /* 0x020fe200078e3cff */
[----:B------:R-:W-:Y:S01]  /*c770*/  IMAD.X R67, RZ, RZ, R35, P4 ;  /* 0x000000ffff437224 */ /* 0x000fe200020e0623 */
        /* <DEDUP_REMOVED lines=8> */
[----:B------:R-:W-:Y:S02]  /*c800*/  LOP3.LUT R66, R71, R66, RZ, 0x3c, !PT ;  /* 0x0000004247427212 */ /* 0x000fe400078e3cff */
[----:B------:R-:W-:Y:S01]  /*c810*/  LOP3.LUT R62, R62, R59, RZ, 0x3c, !PT ;  /* 0x0000003b3e3e7212 */ /* 0x000fe200078e3cff */
[----:B------:R-:W-:Y:S01]  /*c820*/  IMAD.X R59, RZ, RZ, R35, P3 ;  /* 0x000000ffff3b7224 */ /* 0x000fe200018e0623 */
[----:B------:R-:W-:-:S02]  /*c830*/  SEL R76, R140, R141, P0 ;  /* 0x0000008d8c4c7207 */ /* 0x000fc40000000000 */
[----:B------:R-:W-:Y:S02]  /*c840*/  SEL R81, R141, R140, P0 ;  /* 0x0000008c8d517207 */ /* 0x000fe40000000000 */
[----:B------:R-:W-:Y:S02]  /*c850*/  SEL R125, R78, R79, P0 ;  /* 0x0000004f4e7d7207 */ /* 0x000fe40000000000 */
[----:B------:R-:W-:Y:S02]  /*c860*/  SEL R121, R79, R78, P0 ;  /* 0x0000004e4f797207 */ /* 0x000fe40000000000 */
[C---:B------:R-:W-:Y:S02]  /*c870*/  IADD3 R71, P1, R34.reuse, 0x8060, RZ ;  /* 0x0000806022477810 */ /* 0x040fe40007f3e0ff */
[C---:B------:R-:W-:Y:S02]  /*c880*/  IADD3 R75, P2, R34.reuse, 0x8040, RZ ;  /* 0x00008040224b7810 */ /* 0x040fe40007f5e0ff */
[----:B------:R-:W-:Y:S01]  /*c890*/  IADD3 R83, P4, R34, 0x8000, RZ ;  /* 0x0000800022537810 */ /* 0x000fe20007f9e0ff */
[----:B------:R-:W-:Y:S01]  /*c8a0*/  IMAD.MOV.U32 R31, RZ, RZ, R35 ;  /* 0x000000ffff1f7224 */ /* 0x000fe200078e0023 */
[----:B---3--:R-:W-:-:S02]  /*c8b0*/  SEL R140, R138, R139, P0 ;  /* 0x0000008b8a8c7207 */ /* 0x008fc40000000000 */
[----:B------:R-:W-:Y:S02]  /*c8c0*/  IADD3 R79, P3, R34, 0x8020, RZ ;  /* 0x00008020224f7810 */ /* 0x000fe40007f7e0ff */
[----:B------:R-:W-:Y:S02]  /*c8d0*/  SEL R138, R139, R138, P0 ;  /* 0x0000008a8b8a7207 */ /* 0x000fe40000000000 */
[----:B----4-:R-:W-:Y:S02]  /*c8e0*/  SEL R141, R25, R28, P0 ;  /* 0x0000001c198d7207 */ /* 0x010fe40000000000 */
[----:B------:R-:W-:Y:S02]  /*c8f0*/  SEL R139, R28, R25, P0 ;  /* 0x000000191c8b7207 */ /* 0x000fe40000000000 */
[----:B------:R-:W-:Y:S02]  /*c900*/  SEL R128, R126, R69, P0 ;  /* 0x000000457e807207 */ /* 0x000fe40000000000 */
[----:B------:R-:W-:-:S02]  /*c910*/  SEL R132, R29, R146, P0 ;  /* 0x000000921d847207 */ /* 0x000fc40000000000 */
[----:B------:R-:W-:Y:S02]  /*c920*/  SEL R130, R146, R29, P0 ;  /* 0x0000001d92827207 */ /* 0x000fe40000000000 */
[----:B------:R-:W-:Y:S02]  /*c930*/  SEL R126, R69, R126, P0 ;  /* 0x0000007e457e7207 */ /* 0x000fe40000000000 */
[----:B------:R-:W-:Y:S02]  /*c940*/  SEL R129, R24, R63, P0 ;  /* 0x0000003f18817207 */ /* 0x000fe40000000000 */
[----:B------:R-:W-:Y:S02]  /*c950*/  SEL R127, R63, R24, P0 ;  /* 0x000000183f7f7207 */ /* 0x000fe40000000000 */
[----:B------:R-:W-:Y:S02]  /*c960*/  LOP3.LUT R70, R71, 0x380, RZ, 0xc0, !PT ;  /* 0x0000038047467812 */ /* 0x000fe400078ec0ff */
[----:B------:R-:W-:-:S02]  /*c970*/  LOP3.LUT R74, R75, 0x380, RZ, 0xc0, !PT ;  /* 0x000003804b4a7812 */ /* 0x000fc400078ec0ff */
[----:B------:R-:W-:Y:S02]  /*c980*/  LOP3.LUT R82, R83, 0x380, RZ, 0xc0, !PT ;  /* 0x0000038053527812 */ /* 0x000fe400078ec0ff */
[----:B------:R-:W-:Y:S02]  /*c990*/  LOP3.LUT R78, R79, 0x380, RZ, 0xc0, !PT ;  /* 0x000003804f4e7812 */ /* 0x000fe400078ec0ff */
[----:B------:R-:W-:Y:S02]  /*c9a0*/  MOV R37, R26 ;  /* 0x0000001a00257202 */ /* 0x000fe40000000f00 */
[----:B------:R-:W-:Y:S02]  /*c9b0*/  MOV R3, R30 ;  /* 0x0000001e00037202 */ /* 0x000fe40000000f00 */
        /* <DEDUP_REMOVED lines=8> */
[----:B------:R-:W-:Y:S02]  /*ca40*/  SHF.R.U64 R70, R70, 0x3, RZ ;  /* 0x0000000346467819 */ /* 0x000fe400000012ff */
[----:B------:R-:W-:Y:S02]  /*ca50*/  SHF.R.U64 R74, R74, 0x3, RZ ;  /* 0x000000034a4a7819 */ /* 0x000fe400000012ff */
[----:B------:R-:W-:Y:S02]  /*ca60*/  SHF.R.U64 R82, R82, 0x3, RZ ;  /* 0x0000000352527819 */ /* 0x000fe400000012ff */
[----:B------:R-:W-:Y:S01]  /*ca70*/  SHF.R.U64 R78, R78, 0x3, RZ ;  /* 0x000000034e4e7819 */ /* 0x000fe200000012ff */
[----:B------:R0:W-:Y:S01]  /*ca80*/  STSM.16.M88.4 [R3], R24 ;  /* 0x0000001803007844 */ /* 0x0001e20000000200 */
[----:B------:R-:W-:Y:S01]  /*ca90*/  LOP3.LUT R70, R70, R71, RZ, 0x3c, !PT ;  /* 0x0000004746467212 */ /* 0x000fe200078e3cff */
[--C-:B------:R-:W-:Y:S01]  /*caa0*/  IMAD.X R71, RZ, RZ, R35.reuse, P1 ;  /* 0x000000ffff477224 */ /* 0x100fe200008e0623 */
[----:B------:R-:W-:Y:S01]  /*cab0*/  LOP3.LUT R74, R74, R75, RZ, 0x3c, !PT ;  /* 0x0000004b4a4a7212 */ /* 0x000fe200078e3cff */
[----:B------:R1:W-:Y:S01]  /*cac0*/  STSM.16.M88.4 [R37], R28 ;  /* 0x0000001c25007844 */ /* 0x0003e20000000200 */
[----:B------:R-:W-:Y:S01]  /*cad0*/  LOP3.LUT R82, R82, R83, RZ, 0x3c, !PT ;  /* 0x0000005352527212 */ /* 0x000fe200078e3cff */
[--C-:B------:R-:W-:Y:S01]  /*cae0*/  IMAD.X R75, RZ, RZ, R35.reuse, P2 ;  /* 0x000000ffff4b7224 */ /* 0x100fe200010e0623 */
[----:B------:R-:W-:Y:S01]  /*caf0*/  LOP3.LUT R78, R78, R79, RZ, 0x3c, !PT ;  /* 0x0000004f4e4e7212 */ /* 0x000fe200078e3cff */
[--C-:B------:R-:W-:Y:S01]  /*cb00*/  IMAD.X R83, RZ, RZ, R35.reuse, P4 ;  /* 0x000000ffff537224 */ /* 0x100fe200020e0623 */
[----:B------:R-:W-:Y:S01]  /*cb10*/  SEL R153, R86, R87, P0 ;  /* 0x0000005756997207 */ /* 0x000fe20000000000 */
[--C-:B------:R-:W-:Y:S01]  /*cb20*/  IMAD.X R69, RZ, RZ, R35.reuse, P5 ;  /* 0x000000ffff457224 */ /* 0x100fe200028e0623 */
[----:B------:R-:W-:Y:S01]  /*cb30*/  SEL R152, R87, R86, P0 ;  /* 0x0000005657987207 */ /* 0x000fe20000000000 */
[----:B------:R-:W-:Y:S01]  /*cb40*/  IMAD.X R79, RZ, RZ, R35, P3 ;  /* 0x000000ffff4f7224 */ /* 0x000fe200018e0623 */
[----:B------:R-:W-:-:S02]  /*cb50*/  IADD3 R87, P5, R34, 0x4060, RZ ;  /* 0x0000406022577810 */ /* 0x000fc40007fbe0ff */
[C---:B0-----:R-:W-:Y:S02]  /*cb60*/  IADD3 R26, P4, R34.reuse, 0x60, RZ ;  /* 0x00000060221a7810 */ /* 0x041fe40007f9e0ff */
[C---:B------:R-:W-:Y:S02]  /*cb70*/  IADD3 R24, P3, R34.reuse, 0x4000, RZ ;  /* 0x0000400022187810 */ /* 0x040fe40007f7e0ff */
[C---:B-1----:R-:W-:Y:S02]  /*cb80*/  IADD3 R31, P1, R34.reuse, 0x4020, RZ ;  /* 0x00004020221f7810 */ /* 0x042fe40007f3e0ff */
[----:B------:R-:W-:Y:S01]  /*cb90*/  IADD3 R29, P2, R34, 0x40, RZ ;  /* 0x00000040221d7810 */ /* 0x000fe20007f5e0ff */
[----:B------:R-:W-:Y:S01]  /*cba0*/  IMAD.X R63, RZ, RZ, R35, P6 ;  /* 0x000000ffff3f7224 */ /* 0x000fe200030e0623 */
[----:B------:R-:W-:Y:S02]  /*cbb0*/  SEL R154, R90, R91, P0 ;  /* 0x0000005b5a9a7207 */ /* 0x000fe40000000000 */
[----:B------:R-:W-:-:S02]  /*cbc0*/  SEL R155, R91, R90, P0 ;  /* 0x0000005a5b9b7207 */ /* 0x000fc40000000000 */
[----:B------:R-:W-:Y:S02]  /*cbd0*/  IADD3 R91, P6, R34, 0x4040, RZ ;  /* 0x00004040225b7810 */ /* 0x000fe40007fde0ff */
[----:B------:R-:W-:Y:S02]  /*cbe0*/  LOP3.LUT R30, R31, 0x380, RZ, 0xc0, !PT ;  /* 0x000003801f1e7812 */ /* 0x000fe400078ec0ff */
[----:B------:R-:W-:Y:S02]  /*cbf0*/  LOP3.LUT R28, R29, 0x380, RZ, 0xc0, !PT ;  /* 0x000003801d1c7812 */ /* 0x000fe400078ec0ff */
[----:B------:R-:W-:Y:S02]  /*cc00*/  LOP3.LUT R27, R26, 0x380, RZ, 0xc0, !PT ;  /* 0x000003801a1b7812 */ /* 0x000fe400078ec0ff */
[----:B------:R-:W-:Y:S02]  /*cc10*/  LOP3.LUT R86, R87, 0x380, RZ, 0xc0, !PT ;  /* 0x0000038057567812 */ /* 0x000fe400078ec0ff */
[----:B------:R-:W-:-:S02]  /*cc20*/  LOP3.LUT R25, R24, 0x380, RZ, 0xc0, !PT ;  /* 0x0000038018197812 */ /* 0x000fc400078ec0ff */
[----:B------:R-:W-:Y:S02]  /*cc30*/  LOP3.LUT R90, R91, 0x380, RZ, 0xc0, !PT ;  /* 0x000003805b5a7812 */ /* 0x000fe400078ec0ff */
[----:B------:R-:W-:Y:S02]  /*cc40*/  SHF.R.U64 R30, R30, 0x3, RZ ;  /* 0x000000031e1e7819 */ /* 0x000fe400000012ff */
        /* <DEDUP_REMOVED lines=15> */
[----:B------:R-:W-:-:S02]  /*cd40*/  SEL R165, R142, R143, P0 ;  /* 0x0000008f8ea57207 */ /* 0x000fc40000000000 */
[----:B------:R-:W-:Y:S02]  /*cd50*/  SEL R167, R150, R151, P0 ;  /* 0x0000009796a77207 */ /* 0x000fe40000000000 */
[----:B------:R-:W-:Y:S01]  /*cd60*/  LOP3.LUT R90, R90, R91, RZ, 0x3c, !PT ;  /* 0x0000005b5a5a7212 */ /* 0x000fe200078e3cff */
[----:B------:R-:W-:Y:S01]  /*cd70*/  IMAD.X R91, RZ, RZ, R35, P6 ;  /* 0x000000ffff5b7224 */ /* 0x000fe200030e0623 */
[----:B------:R-:W-:Y:S02]  /*cd80*/  SEL R143, R143, R142, P0 ;  /* 0x0000008e8f8f7207 */ /* 0x000fe40000000000 */
[----:B------:R-:W-:Y:S01]  /*cd90*/  SEL R151, R151, R150, P0 ;  /* 0x0000009697977207 */ /* 0x000fe20000000000 */
[----:B------:R-:W-:Y:S01]  /*cda0*/  SHFL.IDX PT, R142, R64, R4, 0x1c1f ;  /* 0x001c1f04408e7589 */ /* 0x000fe200000e0000 */
[----:B------:R-:W-:Y:S02]  /*cdb0*/  MOV R208, R68 ;  /* 0x0000004400d07202 */ /* 0x000fe40000000f00 */
[----:B------:R-:W-:Y:S01]  /*cdc0*/  MOV R182, R70 ;  /* 0x0000004600b67202 */ /* 0x000fe20000000f00 */
[----:B------:R-:W-:Y:S01]  /*cdd0*/  SHFL.IDX PT, R150, R72, R4, 0x1c1f ;  /* 0x001c1f0448967589 */ /* 0x000fe200000e0000 */
[----:B------:R-:W-:-:S02]  /*cde0*/  MOV R68, R30 ;  /* 0x0000001e00447202 */ /* 0x000fc40000000f00 */
[----:B------:R-:W-:Y:S01]  /*cdf0*/  MOV R56, R28 ;  /* 0x0000001c00387202 */ /* 0x000fe20000000f00 */
[----:B------:R-:W-:Y:S01]  /*ce00*/  SHFL.IDX PT, R35, R6, R4, 0x1c1f ;  /* 0x001c1f0406237589 */ /* 0x000fe200000e0000 */
[----:B------:R-:W-:Y:S02]  /*ce10*/  MOV R60, R26 ;  /* 0x0000001a003c7202 */ /* 0x000fe40000000f00 */
[----:B------:R-:W-:Y:S01]  /*ce20*/  MOV R183, R62 ;  /* 0x0000003e00b77202 */ /* 0x000fe20000000f00 */
[----:B------:R-:W-:Y:S01]  /*ce30*/  SHFL.IDX PT, R31, R7, R4, 0x1c1f ;  /* 0x001c1f04071f7589 */ /* 0x000fe200000e0000 */
[----:B------:R-:W-:Y:S02]  /*ce40*/  MOV R178, R82 ;  /* 0x0000005200b27202 */ /* 0x000fe40000000f00 */
[----:B------:R-:W-:Y:S01]  /*ce50*/  MOV R177, R86 ;  /* 0x0000005600b17202 */ /* 0x000fe20000000f00 */
[----:B------:R-:W-:Y:S01]  /*ce60*/  SHFL.IDX PT, R28, R9, R4, 0x1c1f ;  /* 0x001c1f04091c7589 */ /* 0x000fe200000e0000 */
[----:B------:R-:W-:-:S02]  /*ce70*/  MOV R69, R24 ;  /* 0x0000001800457202 */ /* 0x000fc40000000f00 */
[----:B------:R-:W-:Y:S01]  /*ce80*/  MOV R210, R58 ;  /* 0x0000003a00d27202 */ /* 0x000fe20000000f00 */
[----:B------:R-:W-:Y:S01]  /*ce90*/  SHFL.IDX PT, R27, R10, R4, 0x1c1f ;  /* 0x001c1f040a1b7589 */ /* 0x000fe200000e0000 */
[----:B------:R-:W-:-:S03]  /*cea0*/  MOV R209, R66 ;  /* 0x0000004200d17202 */ /* 0x000fc60000000f00 */
[----:B------:R-:W-:Y:S01]  /*ceb0*/  SHFL.IDX PT, R70, R65, R4, 0x1c1f ;  /* 0x001c1f0441467589 */ /* 0x000fe200000e0000 */
[----:B------:R-:W-:-:S03]  /*cec0*/  MOV R180, R74 ;  /* 0x0000004a00b47202 */ /* 0x000fc60000000f00 */
[----:B------:R-:W-:Y:S01]  /*ced0*/  SHFL.IDX PT, R72, R85, R4, 0x1c1f ;  /* 0x001c1f0455487589 */ /* 0x000fe200000e0000 */
[----:B------:R-:W-:-:S03]  /*cee0*/  MOV R75, R90 ;  /* 0x0000005a004b7202 */ /* 0x000fc60000000f00 */
        /* <DEDUP_REMOVED lines=13> */
[----:B------:R-:W0:Y:S04]  /*cfc0*/  SHFL.IDX PT, R85, R42, R166, 0x1c1f ;  /* 0x001c1fa62a557589 */ /* 0x000e2800000e0000 */
        /* <DEDUP_REMOVED lines=9> */
[----:B------:R-:W1:Y:S04]  /*d060*/  SHFL.IDX PT, R176, R176, R166, 0x1c1f ;  /* 0x001c1fa6b0b07589 */ /* 0x000e6800000e0000 */
[----:B------:R-:W-:Y:S04]  /*d070*/  SHFL.IDX PT, R77, R81, R166, 0x1c1f ;  /* 0x001c1fa6514d7589 */ /* 0x000fe800000e0000 */
[----:B------:R-:W-:Y:S04]  /*d080*/  SHFL.IDX PT, R73, R148, R166, 0x1c1f ;  /* 0x001c1fa694497589 */ /* 0x000fe800000e0000 */
[----:B------:R-:W2:Y:S04]  /*d090*/  SHFL.IDX PT, R107, R50, R166, 0x1c1f ;  /* 0x001c1fa6326b7589 */ /* 0x000ea800000e0000 */
[----:B------:R-:W3:Y:S04]  /*d0a0*/  SHFL.IDX PT, R99, R51, R166, 0x1c1f ;  /* 0x001c1fa633637589 */ /* 0x000ee800000e0000 */
[----:B------:R-:W4:Y:S04]  /*d0b0*/  SHFL.IDX PT, R46, R121, R166, 0x1c1f ;  /* 0x001c1fa6792e7589 */ /* 0x000f2800000e0000 */
        /* <DEDUP_REMOVED lines=9> */
[----:B------:R-:W5:Y:S04]  /*d150*/  SHFL.IDX PT, R87, R151, R166, 0x1c1f ;  /* 0x001c1fa697577589 */ /* 0x000f6800000e0000 */
[----:B------:R-:W5:Y:S04]  /*d160*/  SHFL.IDX PT, R89, R89, R166, 0x1c1f ;  /* 0x001c1fa659597589 */ /* 0x000f6800000e0000 */
[----:B------:R-:W5:Y:S04]  /*d170*/  SHFL.IDX PT, R148, R102, R166, 0x1c1f ;  /* 0x001c1fa666947589 */ /* 0x000f6800000e0000 */
[----:B------:R-:W-:Y:S04]  /*d180*/  SHFL.IDX PT, R15, R15, R4, 0x1c1f ;  /* 0x001c1f040f0f7589 */ /* 0x000fe800000e0000 */
[----:B------:R-:W-:Y:S04]  /*d190*/  SHFL.IDX PT, R33, R33, R4, 0x1c1f ;  /* 0x001c1f0421217589 */ /* 0x000fe800000e0000 */
[----:B------:R-:W-:Y:S04]  /*d1a0*/  SHFL.IDX PT, R90, R101, R4, 0x1c1f ;  /* 0x001c1f04655a7589 */ /* 0x000fe800000e0000 */
[----:B------:R-:W-:Y:S04]  /*d1b0*/  SHFL.IDX PT, R12, R111, R4, 0x1c1f ;  /* 0x001c1f046f0c7589 */ /* 0x000fe800000e0000 */
[----:B------:R-:W5:Y:S04]  /*d1c0*/  SHFL.IDX PT, R174, R174, R166, 0x1c1f ;  /* 0x001c1fa6aeae7589 */ /* 0x000f6800000e0000 */
[----:B------:R-:W-:Y:S04]  /*d1d0*/  SHFL.IDX PT, R45, R92, R166, 0x1c1f ;  /* 0x001c1fa65c2d7589 */ /* 0x000fe800000e0000 */
[----:B------:R-:W-:Y:S04]  /*d1e0*/  SHFL.IDX PT, R53, R112, R166, 0x1c1f ;  /* 0x001c1fa670357589 */ /* 0x000fe800000e0000 */
[----:B------:R-:W-:Y:S04]  /*d1f0*/  SHFL.IDX PT, R62, R52, R166, 0x1c1f ;  /* 0x001c1fa6343e7589 */ /* 0x000fe800000e0000 */
[----:B------:R-:W5:Y:S04]  /*d200*/  SHFL.IDX PT, R91, R97, R166, 0x1c1f ;  /* 0x001c1fa6615b7589 */ /* 0x000f6800000e0000 */
[----:B------:R-:W5:Y:S04]  /*d210*/  SHFL.IDX PT, R54, R114, R166, 0x1c1f ;  /* 0x001c1fa672367589 */ /* 0x000f6800000e0000 */
[----:B------:R-:W-:Y:S04]  /*d220*/  SHFL.IDX PT, R157, R157, R4, 0x1c1f ;  /* 0x001c1f049d9d7589 */ /* 0x000fe800000e0000 */
[----:B------:R-:W-:Y:S04]  /*d230*/  SHFL.IDX PT, R67, R80, R166, 0x1c1f ;  /* 0x001c1fa650437589 */ /* 0x000fe800000e0000 */
[----:B------:R-:W5:Y:S04]  /*d240*/  SHFL.IDX PT, R55, R108, R166, 0x1c1f ;  /* 0x001c1fa66c377589 */ /* 0x000f6800000e0000 */
[----:B------:R-:W5:Y:S01]  /*d250*/  SHFL.IDX PT, R52, R118, R166, 0x1c1f ;  /* 0x001c1fa676347589 */ /* 0x000f6200000e0000 */
[----:B------:R-:W-:-:S03]  /*d260*/  MOV R179, R78 ;  /* 0x0000004e00b37202 */ /* 0x000fc60000000f00 */
[----:B------:R-:W-:Y:S04]  /*d270*/  SHFL.IDX PT, R38, R109, R4, 0x1c1f ;  /* 0x001c1f046d267589 */ /* 0x000fe800000e0000 */
[----:B------:R-:W-:Y:S04]  /*d280*/  SHFL.IDX PT, R146, R161, R4, 0x1c1f ;  /* 0x001c1f04a1927589 */ /* 0x000fe800000e0000 */
[----:B------:R-:W5:Y:S04]  /*d290*/  SHFL.IDX PT, R80, R105, R166, 0x1c1f ;  /* 0x001c1fa669507589 */ /* 0x000f6800000e0000 */
[----:B------:R-:W-:Y:S04]  /*d2a0*/  SHFL.IDX PT, R43, R154, R4, 0x1c1f ;  /* 0x001c1f049a2b7589 */ /* 0x000fe800000e0000 */
[----:B------:R-:W5:Y:S04]  /*d2b0*/  SHFL.IDX PT, R173, R173, R166, 0x1c1f ;  /* 0x001c1fa6adad7589 */ /* 0x000f6800000e0000 */
        /* <DEDUP_REMOVED lines=22> */
[----:B------:R-:W5:Y:S04]  /*d420*/  SHFL.IDX PT, R59, R104, R166, 0x1c1f ;  /* 0x001c1fa6683b7589 */ /* 0x000f6800000e0000 */
[----:B------:R0:W5:Y:S04]  /*d430*/  SHFL.IDX PT, R11, R116, R166, 0x1c1f ;  /* 0x001c1fa6740b7589 */ /* 0x00016800000e0000 */
[----:B------:R-:W-:Y:S04]  /*d440*/  SHFL.IDX PT, R79, R57, R166, 0x1c1f ;  /* 0x001c1fa6394f7589 */ /* 0x000fe800000e0000 */
[----:B------:R-:W5:Y:S04]  /*d450*/  SHFL.IDX PT, R57, R122, R166, 0x1c1f ;  /* 0x001c1fa67a397589 */ /* 0x000f6800000e0000 */
[----:B------:R-:W5:Y:S04]  /*d460*/  SHFL.IDX PT, R41, R96, R166, 0x1c1f ;  /* 0x001c1fa660297589 */ /* 0x000f6800000e0000 */
[----:B------:R-:W5:Y:S04]  /*d470*/  SHFL.IDX PT, R172, R172, R166, 0x1c1f ;  /* 0x001c1fa6acac7589 */ /* 0x000f6800000e0000 */
[----:B------:R-:W5:Y:S04]  /*d480*/  SHFL.IDX PT, R39, R100, R166, 0x1c1f ;  /* 0x001c1fa664277589 */ /* 0x000f6800000e0000 */
[----:B------:R-:W5:Y:S04]  /*d490*/  SHFL.IDX PT, R124, R124, R166, 0x1c1f ;  /* 0x001c1fa67c7c7589 */ /* 0x000f6800000e0000 */
[----:B------:R-:W-:Y:S04]  /*d4a0*/  SHFL.IDX PT, R78, R61, R166, 0x1c1f ;  /* 0x001c1fa63d4e7589 */ /* 0x000fe800000e0000 */
[----:B------:R2:W5:Y:S04]  /*d4b0*/  SHFL.IDX PT, R61, R115, R166, 0x1c1f ;  /* 0x001c1fa6733d7589 */ /* 0x00056800000e0000 */
[----:B------:R-:W5:Y:S04]  /*d4c0*/  SHFL.IDX PT, R51, R113, R166, 0x1c1f ;  /* 0x001c1fa671337589 */ /* 0x000f6800000e0000 */
[----:B------:R-:W5:Y:S01]  /*d4d0*/  SHFL.IDX PT, R50, R145, R166, 0x1c1f ;  /* 0x001c1fa691327589 */ /* 0x000f6200000e0000 */
[----:B0-----:R-:W-:-:S03]  /*d4e0*/  SEL R116, R63, R85, P0 ;  /* 0x000000553f747207 */ /* 0x001fc60000000000 */
[----:B------:R0:W5:Y:S01]  /*d4f0*/  SHFL.IDX PT, R145, R106, R166, 0x1c1f ;  /* 0x001c1fa66a917589 */ /* 0x00016200000e0000 */
[----:B------:R-:W-:-:S03]  /*d500*/  SEL R114, R85, R63, P0 ;  /* 0x0000003f55727207 */ /* 0x000fc60000000000 */
[----:B------:R-:W5:Y:S01]  /*d510*/  SHFL.IDX PT, R42, R152, R166, 0x1c1f ;  /* 0x001c1fa6982a7589 */ /* 0x000f6200000e0000 */
[----:B------:R-:W-:-:S03]  /*d520*/  SEL R97, R13, R83, P0 ;  /* 0x000000530d617207 */ /* 0x000fc60000000000 */
[----:B------:R-:W5:Y:S01]  /*d530*/  SHFL.IDX PT, R147, R123, R166, 0x1c1f ;  /* 0x001c1fa67b937589 */ /* 0x000f6200000e0000 */
[----:B------:R-:W-:-:S03]  /*d540*/  SEL R95, R83, R13, P0 ;  /* 0x0000000d535f7207 */ /* 0x000fc60000000000 */
[----:B------:R-:W5:Y:S01]  /*d550*/  SHFL.IDX PT, R155, R155, R166, 0x1c1f ;  /* 0x001c1fa69b9b7589 */ /* 0x000f6200000e0000 */
[----:B-1----:R-:W-:Y:S02]  /*d560*/  SEL R120, R58, R176, P0 ;  /* 0x000000b03a787207 */ /* 0x002fe40000000000 */
[----:B------:R-:W-:Y:S01]  /*d570*/  SEL R118, R176, R58, P0 ;  /* 0x0000003ab0767207 */ /* 0x000fe20000000000 */
[----:B------:R-:W1:Y:S01]  /*d580*/  SHFL.IDX PT, R163, R94, R166, 0x1c1f ;  /* 0x001c1fa65ea37589 */ /* 0x000e6200000e0000 */
[----:B------:R-:W-:Y:S02]  /*d590*/  SEL R121, R35, R175, P0 ;  /* 0x000000af23797207 */ /* 0x000fe40000000000 */
[----:B------:R-:W-:Y:S01]  /*d5a0*/  SEL R117, R48, R84, P0 ;  /* 0x0000005430757207 */ /* 0x000fe20000000000 */
[----:B------:R4:W1:Y:S01]  /*d5b0*/  SHFL.IDX PT, R152, R98, R166, 0x1c1f ;  /* 0x001c1fa662987589 */ /* 0x00086200000e0000 */
[----:B--2---:R-:W-:Y:S02]  /*d5c0*/  SEL R115, R84, R48, P0 ;  /* 0x0000003054737207 */ /* 0x004fe40000000000 */
[----:B------:R-:W-:Y:S01]  /*d5d0*/  SEL R108, R44, R107, P0 ;  /* 0x0000006b2c6c7207 */ /* 0x000fe20000000000 */
[----:B------:R2:W1:Y:S01]  /*d5e0*/  SHFL.IDX PT, R151, R119, R166, 0x1c1f ;  /* 0x001c1fa677977589 */ /* 0x00046200000e0000 */
[----:B0-----:R-:W-:-:S02]  /*d5f0*/  SEL R106, R107, R44, P0 ;  /* 0x0000002c6b6a7207 */ /* 0x001fc40000000000 */
[----:B---3--:R-:W-:Y:S02]  /*d600*/  SEL R100, R40, R99, P0 ;  /* 0x0000006328647207 */ /* 0x008fe40000000000 */
[----:B------:R-:W-:Y:S02]  /*d610*/  SEL R88, R14, R86, P0 ;  /* 0x000000560e587207 */ /* 0x000fe40000000000 */
[----:B----4-:R-:W-:Y:S02]  /*d620*/  SEL R98, R99, R40, P0 ;  /* 0x0000002863627207 */ /* 0x010fe40000000000 */
[----:B------:R-:W-:Y:S02]  /*d630*/  SEL R85, R37, R46, P0 ;  /* 0x0000002e25557207 */ /* 0x000fe40000000000 */
[----:B--2---:R-:W-:Y:S02]  /*d640*/  SEL R119, R175, R35, P0 ;  /* 0x00000023af777207 */ /* 0x004fe40000000000 */
[----:B------:R-:W-:-:S02]  /*d650*/  SEL R83, R46, R37, P0 ;  /* 0x000000252e537207 */ /* 0x000fc40000000000 */
[----:B-----5:R-:W-:Y:S02]  /*d660*/  SEL R125, R167, R87, P0 ;  /* 0x00000057a77d7207 */ /* 0x020fe40000000000 */
        /* <DEDUP_REMOVED lines=19> */
[----:B------:R-:W0:Y:S01]  /*d7a0*/  SHFL.IDX PT, R162, R162, R166, 0x1c1f ;  /* 0x001c1fa6a2a27589 */ /* 0x000e2200000e0000 */
[----:B------:R-:W-:Y:S02]  /*d7b0*/  SEL R90, R91, R90, P0 ;  /* 0x0000005a5b5a7207 */ /* 0x000fe40000000000 */
[----:B------:R-:W-:Y:S02]  /*d7c0*/  SEL R33, R7, R55, P0 ;  /* 0x0000003707217207 */ /* 0x000fe40000000000 */
[----:B------:R-:W-:Y:S02]  /*d7d0*/  SEL R31, R55, R7, P0 ;  /* 0x00000007371f7207 */ /* 0x000fe40000000000 */
[----:B------:R-:W-:-:S02]  /*d7e0*/  SEL R20, R53, R20, P0 ;  /* 0x0000001435147207 */ /* 0x000fc40000000000 */
[----:B------:R-:W-:Y:S02]  /*d7f0*/  SEL R12, R54, R12, P0 ;  /* 0x0000000c360c7207 */ /* 0x000fe40000000000 */
[----:B------:R-:W-:Y:S02]  /*d800*/  SEL R15, R157, R52, P0 ;  /* 0x000000349d0f7207 */ /* 0x000fe40000000000 */
[----:B------:R-:W-:Y:S01]  /*d810*/  SEL R13, R52, R157, P0 ;  /* 0x0000009d340d7207 */ /* 0x000fe20000000000 */
[----:B------:R-:W2:Y:S01]  /*d820*/  SHFL.IDX PT, R122, R143, R166, 0x1c1f ;  /* 0x001c1fa68f7a7589 */ /* 0x000ea200000e0000 */
[----:B------:R-:W-:Y:S02]  /*d830*/  SEL R93, R38, R80, P0 ;  /* 0x00000050265d7207 */ /* 0x000fe40000000000 */
[----:B------:R-:W-:Y:S02]  /*d840*/  SEL R91, R80, R38, P0 ;  /* 0x00000026505b7207 */ /* 0x000fe40000000000 */
[----:B------:R-:W-:-:S02]  /*d850*/  F2FP.BF16.F32.PACK_AB R52, R121, R120 ;  /* 0x000000787934723e */ /* 0x000fc400000010ff */
[----:B------:R-:W-:Y:S02]  /*d860*/  F2FP.BF16.F32.PACK_AB R53, R117, R116 ;  /* 0x000000747535723e */ /* 0x000fe400000010ff */
[----:B------:R-:W-:Y:S02]  /*d870*/  F2FP.BF16.F32.PACK_AB R54, R119, R118 ;  /* 0x000000767736723e */ /* 0x000fe400000010ff */
[----:B------:R-:W-:Y:S01]  /*d880*/  F2FP.BF16.F32.PACK_AB R55, R115, R114 ;  /* 0x000000727337723e */ /* 0x000fe200000010ff */
[----:B------:R-:W3:Y:S01]  /*d890*/  SHFL.IDX PT, R164, R181, R166, 0x1c1f ;  /* 0x001c1fa6b5a47589 */ /* 0x000ee200000e0000 */
        /* <DEDUP_REMOVED lines=12> */
[----:B------:R-:W-:Y:S01]  /*d960*/  SEL R10, R8, R4, P0 ;  /* 0x00000004080a7207 */ /* 0x000fe20000000000 */
[----:B------:R4:W-:Y:S01]  /*d970*/  STSM.16.M88.4 [R56], R52 ;  /* 0x0000003438007844 */ /* 0x0009e20000000200 */
[----:B------:R-:W-:Y:S02]  /*d980*/  SEL R32, R30, R59, P0 ;  /* 0x0000003b1e207207 */ /* 0x000fe40000000000 */
[----:B------:R-:W-:-:S02]  /*d990*/  SEL R25, R6, R11, P0 ;  /* 0x0000000b06197207 */ /* 0x000fc40000000000 */
[----:B------:R-:W-:Y:S02]  /*d9a0*/  SEL R21, R11, R6, P0 ;  /* 0x000000060b157207 */ /* 0x000fe40000000000 */
[----:B------:R-:W-:Y:S02]  /*d9b0*/  SEL R8, R4, R8, P0 ;  /* 0x0000000804087207 */ /* 0x000fe40000000000 */
[----:B------:R-:W-:Y:S02]  /*d9c0*/  SEL R30, R59, R30, P0 ;  /* 0x0000001e3b1e7207 */ /* 0x000fe40000000000 */
[----:B------:R-:W-:Y:S02]  /*d9d0*/  SEL R6, R158, R57, P0 ;  /* 0x000000399e067207 */ /* 0x000fe40000000000 */
[----:B------:R-:W-:Y:S02]  /*d9e0*/  SEL R4, R57, R158, P0 ;  /* 0x0000009e39047207 */ /* 0x000fe40000000000 */
[----:B------:R-:W-:-:S02]  /*d9f0*/  F2FP.BF16.F32.PACK_AB R58, R111, R110 ;  /* 0x0000006e6f3a723e */ /* 0x000fc400000010ff */
[----:B----4-:R-:W-:Y:S02]  /*da00*/  F2FP.BF16.F32.PACK_AB R56, R113, R112 ;  /* 0x000000707138723e */ /* 0x010fe400000010ff */
[----:B------:R-:W-:Y:S02]  /*da10*/  F2FP.BF16.F32.PACK_AB R59, R107, R106 ;  /* 0x0000006a6b3b723e */ /* 0x000fe400000010ff */
[----:B------:R-:W-:Y:S02]  /*da20*/  F2FP.BF16.F32.PACK_AB R57, R109, R108 ;  /* 0x0000006c6d39723e */ /* 0x000fe400000010ff */
[----:B------:R-:W-:Y:S02]  /*da30*/  SEL R40, R36, R41, P0 ;  /* 0x0000002924287207 */ /* 0x000fe40000000000 */
[----:B------:R-:W-:Y:S02]  /*da40*/  SEL R38, R41, R36, P0 ;  /* 0x0000002429267207 */ /* 0x000fe40000000000 */
[----:B------:R-:W-:-:S02]  /*da50*/  SEL R104, R28, R172, P0 ;  /* 0x000000ac1c687207 */ /* 0x000fc40000000000 */
[----:B------:R-:W-:Y:S02]  /*da60*/  SEL R102, R172, R28, P0 ;  /* 0x0000001cac667207 */ /* 0x000fe40000000000 */
[----:B------:R-:W-:Y:S02]  /*da70*/  SEL R41, R9, R39, P0 ;  /* 0x0000002709297207 */ /* 0x000fe40000000000 */
[----:B------:R-:W-:Y:S01]  /*da80*/  SEL R39, R39, R9, P0 ;  /* 0x0000000927277207 */ /* 0x000fe20000000000 */
[----:B------:R4:W-:Y:S01]  /*da90*/  STSM.16.M88.4 [R60], R56 ;  /* 0x000000383c007844 */ /* 0x0009e20000000200 */
[----:B------:R-:W-:Y:S02]  /*daa0*/  SEL R11, R5, R124, P0 ;  /* 0x0000007c050b7207 */ /* 0x000fe40000000000 */
[----:B------:R-:W-:Y:S02]  /*dab0*/  SEL R9, R124, R5, P0 ;  /* 0x000000057c097207 */ /* 0x000fe40000000000 */
[----:B------:R-:W-:-:S02]  /*dac0*/  SEL R144, R142, R62, P0 ;  /* 0x0000003e8e907207 */ /* 0x000fc40000000000 */
[----:B------:R-:W-:Y:S02]  /*dad0*/  SEL R7, R159, R61, P0 ;  /* 0x0000003d9f077207 */ /* 0x000fe40000000000 */
[----:B------:R-:W-:Y:S02]  /*dae0*/  SEL R5, R61, R159, P0 ;  /* 0x0000009f3d057207 */ /* 0x000fe40000000000 */
[----:B------:R-:W-:Y:S02]  /*daf0*/  SEL R142, R62, R142, P0 ;  /* 0x0000008e3e8e7207 */ /* 0x000fe40000000000 */
[----:B------:R-:W-:Y:S02]  /*db00*/  F2FP.BF16.F32.PACK_AB R62, R103, R102 ;  /* 0x00000066673e723e */ /* 0x000fe400000010ff */
[----:B------:R-:W-:Y:S02]  /*db10*/  F2FP.BF16.F32.PACK_AB R63, R99, R98 ;  /* 0x00000062633f723e */ /* 0x000fe400000010ff */
[----:B----4-:R-:W-:-:S02]  /*db20*/  F2FP.BF16.F32.PACK_AB R60, R105, R104 ;  /* 0x00000068693c723e */ /* 0x010fc400000010ff */
[----:B------:R-:W-:Y:S02]  /*db30*/  F2FP.BF16.F32.PACK_AB R61, R101, R100 ;  /* 0x00000064653d723e */ /* 0x000fe400000010ff */
[----:B------:R-:W-:Y:S02]  /*db40*/  F2FP.BF16.F32.PACK_AB R52, R97, R96 ;  /* 0x000000606134723e */ /* 0x000fe400000010ff */
[----:B------:R-:W-:Y:S02]  /*db50*/  F2FP.BF16.F32.PACK_AB R54, R95, R94 ;  /* 0x0000005e5f36723e */ /* 0x000fe400000010ff */
[----:B------:R-:W-:Y:S02]  /*db60*/  F2FP.BF16.F32.PACK_AB R55, R91, R90 ;  /* 0x0000005a5b37723e */ /* 0x000fe400000010ff */
[----:B------:R-:W-:Y:S02]  /*db70*/  F2FP.BF16.F32.PACK_AB R53, R93, R92 ;  /* 0x0000005c5d35723e */ /* 0x000fe400000010ff */
[----:B------:R-:W-:-:S02]  /*db80*/  SEL R84, R82, R51, P0 ;  /* 0x0000003352547207 */ /* 0x000fc40000000000 */
[----:B------:R-:W-:Y:S02]  /*db90*/  SEL R82, R51, R82, P0 ;  /* 0x0000005233527207 */ /* 0x000fe40000000000 */
[----:B------:R-:W-:Y:S01]  /*dba0*/  SEL R64, R149, R50, P0 ;  /* 0x0000003295407207 */ /* 0x000fe20000000000 */
[----:B------:R-:W-:Y:S01]  /*dbb0*/  STSM.16.M88.4 [R69], R60 ;  /* 0x0000003c45007844 */ /* 0x000fe20000000200 */
        /* <DEDUP_REMOVED lines=12> */
[----:B-1----:R-:W-:Y:S02]  /*dc80*/  SEL R45, R156, R163, P0 ;  /* 0x000000a39c2d7207 */ /* 0x002fe40000000000 */
[----:B------:R-:W-:Y:S02]  /*dc90*/  SEL R43, R163, R156, P0 ;  /* 0x0000009ca32b7207 */ /* 0x000fe40000000000 */
[----:B------:R-:W-:Y:S02]  /*dca0*/  SEL R36, R34, R152, P0 ;  /* 0x0000009822247207 */ /* 0x000fe40000000000 */
[----:B----4-:R-:W-:Y:S02]  /*dcb0*/  F2FP.BF16.F32.PACK_AB R68, R89, R88 ;  /* 0x000000585944723e */ /* 0x010fe400000010ff */
[----:B------:R-:W-:-:S02]  /*dcc0*/  F2FP.BF16.F32.PACK_AB R70, R87, R86 ;  /* 0x000000565746723e */ /* 0x000fc400000010ff */
[----:B------:R-:W-:Y:S02]  /*dcd0*/  F2FP.BF16.F32.PACK_AB R71, R83, R82 ;  /* 0x000000525347723e */ /* 0x000fe400000010ff */
[----:B------:R-:W-:Y:S02]  /*dce0*/  F2FP.BF16.F32.PACK_AB R69, R85, R84 ;  /* 0x000000545545723e */ /* 0x000fe400000010ff */
[----:B------:R-:W-:Y:S02]  /*dcf0*/  SEL R34, R152, R34, P0 ;  /* 0x0000002298227207 */ /* 0x000fe40000000000 */
[----:B------:R-:W-:Y:S02]  /*dd00*/  F2FP.BF16.F32.PACK_AB R52, R81, R80 ;  /* 0x000000505134723e */ /* 0x000fe400000010ff */
[----:B------:R-:W-:Y:S02]  /*dd10*/  F2FP.BF16.F32.PACK_AB R54, R67, R66 ;  /* 0x000000424336723e */ /* 0x000fe400000010ff */
[----:B------:R-:W-:-:S02]  /*dd20*/  F2FP.BF16.F32.PACK_AB R55, R51, R50 ;  /* 0x000000323337723e */ /* 0x000fc400000010ff */
[----:B------:R-:W-:Y:S01]  /*dd30*/  F2FP.BF16.F32.PACK_AB R53, R65, R64 ;  /* 0x000000404135723e */ /* 0x000fe200000010ff */
[----:B------:R1:W-:Y:S01]  /*dd40*/  STSM.16.M88.4 [R75], R68 ;  /* 0x000000444b007844 */ /* 0x0003e20000000200 */
[----:B------:R-:W-:Y:S02]  /*dd50*/  SEL R148, R146, R151, P0 ;  /* 0x0000009792947207 */ /* 0x000fe40000000000 */
[----:B------:R-:W-:Y:S02]  /*dd60*/  F2FP.BF16.F32.PACK_AB R56, R49, R48 ;  /* 0x000000303138723e */ /* 0x000fe400000010ff */
[----:B------:R-:W-:Y:S02]  /*dd70*/  F2FP.BF16.F32.PACK_AB R58, R47, R46 ;  /* 0x0000002e2f3a723e */ /* 0x000fe400000010ff */
[----:B------:R-:W-:Y:S02]  /*dd80*/  F2FP.BF16.F32.PACK_AB R59, R43, R42 ;  /* 0x0000002a2b3b723e */ /* 0x000fe400000010ff */
[----:B------:R-:W-:-:S02]  /*dd90*/  F2FP.BF16.F32.PACK_AB R57, R45, R44 ;  /* 0x0000002c2d39723e */ /* 0x000fc400000010ff */
[----:B------:R-:W-:Y:S02]  /*dda0*/  SEL R158, R160, R161, P0 ;  /* 0x000000a1a09e7207 */ /* 0x000fe40000000000 */
[----:B------:R-:W-:Y:S02]  /*ddb0*/  SEL R146, R151, R146, P0 ;  /* 0x0000009297927207 */ /* 0x000fe40000000000 */
[----:B------:R-:W-:Y:S02]  /*ddc0*/  SEL R152, R150, R78, P0 ;  /* 0x0000004e96987207 */ /* 0x000fe40000000000 */
[----:B0-----:R-:W-:Y:S02]  /*ddd0*/  SEL R156, R154, R162, P0 ;  /* 0x000000a29a9c7207 */ /* 0x001fe40000000000 */
[----:B------:R-:W-:Y:S02]  /*dde0*/  SEL R160, R161, R160, P0 ;  /* 0x000000a0a1a07207 */ /* 0x000fe40000000000 */
[----:B------:R-:W-:-:S02]  /*ddf0*/  F2FP.BF16.F32.PACK_AB R60, R41, R40 ;  /* 0x00000028293c723e */ /* 0x000fc400000010ff */
[----:B------:R-:W-:Y:S02]  /*de00*/  F2FP.BF16.F32.PACK_AB R62, R39, R38 ;  /* 0x00000026273e723e */ /* 0x000fe400000010ff */
[----:B------:R-:W-:Y:S02]  /*de10*/  F2FP.BF16.F32.PACK_AB R63, R35, R34 ;  /* 0x00000022233f723e */ /* 0x000fe400000010ff */
[----:B------:R-:W-:Y:S02]  /*de20*/  F2FP.BF16.F32.PACK_AB R61, R37, R36 ;  /* 0x00000024253d723e */ /* 0x000fe400000010ff */
[----:B------:R-:W-:Y:S02]  /*de30*/  SEL R150, R78, R150, P0 ;  /* 0x000000964e967207 */ /* 0x000fe40000000000 */
[----:B------:R-:W-:Y:S02]  /*de40*/  SEL R153, R76, R77, P0 ;  /* 0x0000004d4c997207 */ /* 0x000fe40000000000 */
[----:B------:R-:W-:-:S02]  /*de50*/  SEL R151, R77, R76, P0 ;  /* 0x0000004c4d977207 */ /* 0x000fc40000000000 */
[----:B------:R-:W-:Y:S02]  /*de60*/  SEL R154, R162, R154, P0 ;  /* 0x0000009aa29a7207 */ /* 0x000fe40000000000 */
[----:B--2---:R-:W-:Y:S02]  /*de70*/  SEL R157, R74, R122, P0 ;  /* 0x0000007a4a9d7207 */ /* 0x004fe40000000000 */
[----:B------:R-:W-:Y:S02]  /*de80*/  SEL R155, R122, R74, P0 ;  /* 0x0000004a7a9b7207 */ /* 0x000fe40000000000 */
[----:B------:R-:W-:Y:S02]  /*de90*/  SEL R159, R72, R73, P0 ;  /* 0x00000049489f7207 */ /* 0x000fe40000000000 */
[----:B-1----:R-:W-:Y:S02]  /*dea0*/  F2FP.BF16.F32.PACK_AB R68, R33, R32 ;  /* 0x000000202144723e */ /* 0x002fe400000010ff */
[----:B------:R-:W-:-:S02]  /*deb0*/  F2FP.BF16.F32.PACK_AB R70, R31, R30 ;  /* 0x0000001e1f46723e */ /* 0x000fc400000010ff */
[----:B------:R-:W-:Y:S02]  /*dec0*/  F2FP.BF16.F32.PACK_AB R71, R27, R26 ;  /* 0x0000001a1b47723e */ /* 0x000fe400000010ff */
[----:B------:R-:W-:Y:S02]  /*ded0*/  F2FP.BF16.F32.PACK_AB R69, R29, R28 ;  /* 0x0000001c1d45723e */ /* 0x000fe400000010ff */
[----:B------:R-:W-:Y:S01]  /*dee0*/  SEL R161, R73, R72, P0 ;  /* 0x0000004849a17207 */ /* 0x000fe20000000000 */
[----:B------:R0:W-:Y:S01]  /*def0*/  STSM.16.M88.4 [R177], R52 ;  /* 0x00000034b1007844 */ /* 0x0001e20000000200 */
[----:B---3--:R-:W-:Y:S02]  /*df00*/  SEL R124, R3, R164, P0 ;  /* 0x000000a4037c7207 */ /* 0x008fe40000000000 */
[----:B------:R-:W-:Y:S02]  /*df10*/  SEL R122, R164, R3, P0 ;  /* 0x00000003a47a7207 */ /* 0x000fe40000000000 */
[----:B------:R-:W-:-:S02]  /*df20*/  F2FP.BF16.F32.PACK_AB R72, R25, R24 ;  /* 0x000000181948723e */ /* 0x000fc400000010ff */
[----:B------:R-:W-:Y:S02]  /*df30*/  F2FP.BF16.F32.PACK_AB R74, R21, R20 ;  /* 0x00000014154a723e */ /* 0x000fe400000010ff */
[----:B------:R-:W-:Y:S02]  /*df40*/  F2FP.BF16.F32.PACK_AB R75, R13, R12 ;  /* 0x0000000c0d4b723e */ /* 0x000fe400000010ff */
[----:B------:R-:W-:Y:S01]  /*df50*/  F2FP.BF16.F32.PACK_AB R73, R15, R14 ;  /* 0x0000000e0f49723e */ /* 0x000fe200000010ff */
[----:B------:R1:W-:Y:S01]  /*df60*/  STSM.16.M88.4 [R178], R56 ;  /* 0x00000038b2007844 */ /* 0x0003e20000000200 */
[----:B------:R-:W-:Y:S02]  /*df70*/  F2FP.BF16.F32.PACK_AB R76, R11, R10 ;  /* 0x0000000a0b4c723e */ /* 0x000fe400000010ff */
[----:B------:R-:W-:Y:S02]  /*df80*/  F2FP.BF16.F32.PACK_AB R78, R9, R8 ;  /* 0x00000008094e723e */ /* 0x000fe400000010ff */
[----:B------:R-:W-:-:S02]  /*df90*/  F2FP.BF16.F32.PACK_AB R79, R5, R4 ;  /* 0x00000004054f723e */ /* 0x000fc400000010ff */
[----:B------:R-:W-:Y:S01]  /*dfa0*/  F2FP.BF16.F32.PACK_AB R77, R7, R6 ;  /* 0x00000006074d723e */ /* 0x000fe200000010ff */
[----:B------:R2:W-:Y:S01]  /*dfb0*/  STSM.16.M88.4 [R179], R60 ;  /* 0x0000003cb3007844 */ /* 0x0005e20000000200 */
[----:B0-----:R-:W-:Y:S02]  /*dfc0*/  F2FP.BF16.F32.PACK_AB R52, R145, R144 ;  /* 0x000000909134723e */ /* 0x001fe400000010ff */
[----:B------:R-:W-:Y:S02]  /*dfd0*/  F2FP.BF16.F32.PACK_AB R54, R143, R142 ;  /* 0x0000008e8f36723e */ /* 0x000fe400000010ff */
[----:B------:R-:W-:Y:S02]  /*dfe0*/  F2FP.BF16.F32.PACK_AB R55, R147, R146 ;  /* 0x000000929337723e */ /* 0x000fe400000010ff */
[----:B------:R-:W-:Y:S01]  /*dff0*/  F2FP.BF16.F32.PACK_AB R53, R149, R148 ;  /* 0x000000949535723e */ /* 0x000fe200000010ff */
[----:B------:R0:W-:Y:S01]  /*e000*/  STSM.16.M88.4 [R180], R68 ;  /* 0x00000044b4007844 */ /* 0x0001e20000000200 */
[----:B-1----:R-:W-:-:S02]  /*e010*/  F2FP.BF16.F32.PACK_AB R56, R153, R152 ;  /* 0x000000989938723e */ /* 0x002fc400000010ff */
[----:B------:R-:W-:Y:S02]  /*e020*/  F2FP.BF16.F32.PACK_AB R58, R151, R150 ;  /* 0x00000096973a723e */ /* 0x000fe400000010ff */
[----:B------:R-:W-:Y:S02]  /*e030*/  F2FP.BF16.F32.PACK_AB R59, R155, R154 ;  /* 0x0000009a9b3b723e */ /* 0x000fe400000010ff */
[----:B------:R-:W-:Y:S01]  /*e040*/  F2FP.BF16.F32.PACK_AB R57, R157, R156 ;  /* 0x0000009c9d39723e */ /* 0x000fe200000010ff */
[----:B------:R-:W-:Y:S01]  /*e050*/  STSM.16.M88.4 [R182], R72 ;  /* 0x00000048b6007844 */ /* 0x000fe20000000200 */
[----:B--2---:R-:W-:Y:S02]  /*e060*/  F2FP.BF16.F32.PACK_AB R61, R125, R124 ;  /* 0x0000007c7d3d723e */ /* 0x004fe400000010ff */
[----:B------:R-:W-:Y:S02]  /*e070*/  F2FP.BF16.F32.PACK_AB R62, R161, R160 ;  /* 0x000000a0a13e723e */ /* 0x000fe400000010ff */
[----:B------:R-:W-:-:S02]  /*e080*/  F2FP.BF16.F32.PACK_AB R63, R123, R122 ;  /* 0x0000007a7b3f723e */ /* 0x000fc400000010ff */
[----:B------:R-:W-:Y:S01]  /*e090*/  F2FP.BF16.F32.PACK_AB R60, R159, R158 ;  /* 0x0000009e9f3c723e */ /* 0x000fe200000010ff */
[----:B------:R-:W-:Y:S04]  /*e0a0*/  STSM.16.M88.4 [R183], R76 ;  /* 0x0000004cb7007844 */ /* 0x000fe80000000200 */
[----:B------:R1:W-:Y:S04]  /*e0b0*/  STSM.16.M88.4 [R208], R52 ;  /* 0x00000034d0007844 */ /* 0x0003e80000000200 */
[----:B------:R2:W-:Y:S04]  /*e0c0*/  STSM.16.M88.4 [R209], R56 ;  /* 0x00000038d1007844 */ /* 0x0005e80000000200 */
[----:B------:R3:W-:Y:S01]  /*e0d0*/  STSM.16.M88.4 [R210], R60 ;  /* 0x0000003cd2007844 */ /* 0x0007e20000000200 */
[----:B------:R-:W-:Y:S01]  /*e0e0*/  ISETP.NE.U32.AND P0, PT, RZ, UR14, PT ;  /* 0x0000000eff007c0c */ /* 0x000fe2000bf05070 */
[----:B------:R-:W-:-:S03]  /*e0f0*/  UIMAD.WIDE UR10, UR58, 0x4, UR10 ;  /* 0x000000043a0a78a5 */ /* 0x000fc6000f8e020a */
[----:B------:R-:W-:-:S03]  /*e100*/  ISETP.NE.AND.EX P0, PT, RZ, UR15, PT, P0 ;  /* 0x0000000fff007c0c */ /* 0x000fc6000bf05300 */
[----:B0-----:R-:W-:Y:S02]  /*e110*/  IMAD.U32 R68, RZ, RZ, UR10 ;  /* 0x0000000aff447e24 */ /* 0x001fe4000f8e00ff */
[----:B------:R-:W-:Y:S01]  /*e120*/  IMAD.U32 R69, RZ, RZ, UR11 ;  /* 0x0000000bff457e24 */ /* 0x000fe2000f8e00ff */
[----:B------:R-:W-:Y:S01]  /*e130*/  BAR.SYNC.DEFER_BLOCKING 0x1, 0x100 ;  /* 0x0044000000007b1d */ /* 0x000fe20000010000 */
[----:B------:R-:W-:-:S04]  /*e140*/  UISETP.NE.U32.AND UP0, UPT, UR12, URZ, UPT ;  /* 0x0000003f0c00728c */ /* 0x000fc8000bf05070 */
[----:B------:R-:W-:Y:S02]  /*e150*/  UISETP.NE.AND.EX UP0, UPT, UR13, URZ, UPT, UP0 ;  /* 0x0000003f0d00728c */ /* 0x000fe4000bf05300 */
[----:B------:R-:W4:Y:S09]  /*e160*/  @P0 LDG.E R68, desc[UR36][R68.64] ;  /* 0x0000002444440981 */ /* 0x000f32000c1e1900 */
[----:B------:R-:W-:Y:S01]  /*e170*/  @UP0 ULDC.64 UR12, c[0x0][0xc08] ;  /* 0x00030200000c0ab9 */ /* 0x000fe20000000a00 */
[----:B------:R-:W-:Y:S01]  /*e180*/  PLOP3.LUT P4, PT, PT, PT, UP0, 0x80, 0x0 ;  /* 0x000000000000781c */ /* 0x000fe20003f8f008 */
[----:B------:R-:W-:-:S06]  /*e190*/  @UP0 UIMAD.WIDE UR12, UR58, 0x4, UR12 ;  /* 0x000000043a0c08a5 */ /* 0x000fcc000f8e020c */
[----:B-1----:R-:W-:Y:S02]  /*e1a0*/  IMAD.U32 R52, RZ, RZ, UR12 ;  /* 0x0000000cff347e24 */ /* 0x002fe4000f8e00ff */
[----:B------:R-:W-:-:S05]  /*e1b0*/  IMAD.U32 R53, RZ, RZ, UR13 ;  /* 0x0000000dff357e24 */ /* 0x000fca000f8e00ff */
[----:B------:R0:W5:Y:S01]  /*e1c0*/  @P4 LDG.E R54, desc[UR36][R52.64] ;  /* 0x0000002434364981 */ /* 0x000162000c1e1900 */
[----:B------:R-:W-:Y:S01]  /*e1d0*/  UMOV UR22, 0x9b8 ;  /* 0x000009b800167882 */ /* 0x000fe20000000000 */
[----:B------:R-:W-:Y:S02]  /*e1e0*/  UISETP.NE.AND UP2, UPT, UR20, 0x1, UPT ;  /* 0x000000011400788c */ /* 0x000fe4000bf45270 */
[----:B------:R-:W-:Y:S02]  /*e1f0*/  USEL UR22, UR22, 0x978, UP1 ;  /* 0x0000097816167887 */ /* 0x000fe40008800000 */
[----:B------:R-:W-:Y:S02]  /*e200*/  UISETP.NE.U32.AND UP0, UPT, UR14, URZ, UPT ;  /* 0x0000003f0e00728c */ /* 0x000fe4000bf05070 */
[----:B------:R-:W-:Y:S02]  /*e210*/  PLOP3.LUT P1, PT, PT, PT, UP2, 0x80, 0x0 ;  /* 0x000000000000781c */ /* 0x000fe40003f2f028 */
[----:B------:R-:W-:Y:S01]  /*e220*/  UISETP.NE.AND.EX UP0, UPT, UR15, URZ, UPT, UP0 ;  /* 0x0000003f0f00728c */ /* 0x000fe2000bf05300 */
[----:B------:R-:W-:Y:S01]  /*e230*/  VIADD R3, R17, UR48 ;  /* 0x0000003011037c36 */ /* 0x000fe20008000000 */
[----:B------:R-:W-:Y:S01]  /*e240*/  UMOV UR4, URZ ;  /* 0x0000003f00047c82 */ /* 0x000fe20008000000 */
[----:B------:R-:W-:Y:S01]  /*e250*/  USHF.R.S32.HI UR24, URZ, 0x1f, UR58 ;  /* 0x0000001f3f187899 */ /* 0x000fe2000801143a */
[----:B------:R-:W-:-:S02]  /*e260*/  @UP2 ULDC UR26, c[0x0][0xbec] ;  /* 0x0002fb00001a2ab9 */ /* 0x000fc40000000800 */
[----:B------:R-:W-:Y:S01]  /*e270*/  ULDC.64 UR16, c[0x0][UR22+0x218] ;  /* 0x0000860016107abb */ /* 0x000fe20008000a00 */
[----:B------:R-:W-:Y:S02]  /*e280*/  USEL UR21, UR57, URZ, UP1 ;  /* 0x0000003f39157287 */ /* 0x000fe40008800000 */
[----:B------:R-:W-:Y:S02]  /*e290*/  UIMAD.WIDE.U32 UR12, UR16, UR55, URZ ;  /* 0x00000037100c72a5 */ /* 0x000fe4000f8e003f */
[----:B------:R-:W-:Y:S01]  /*e2a0*/  USEL UR16, UR58, URZ, !UP0 ;  /* 0x0000003f3a107287 */ /* 0x000fe2000c000000 */
[----:B0-----:R-:W-:Y:S01]  /*e2b0*/  @P1 IMAD.HI.U32 R52, R3, UR26, RZ ;  /* 0x0000001a03341c27 */ /* 0x001fe2000f8e00ff */
[----:B------:R-:W-:Y:S01]  /*e2c0*/  ULDC.64 UR14, c[0x0][UR22+0x220] ;  /* 0x00008800160e7abb */ /* 0x000fe20008000a00 */
[----:B------:R-:W-:Y:S01]  /*e2d0*/  UIMAD UR23, UR17, UR55, URZ ;  /* 0x00000037111772a4 */ /* 0x000fe2000f8e023f */
[----:B------:R-:W-:Y:S01]  /*e2e0*/  ULDC.64 UR18, c[0x0][UR22+0x228] ;  /* 0x00008a0016127abb */ /* 0x000fe20008000a00 */
[----:B------:R-:W-:-:S02]  /*e2f0*/  USEL UR17, UR24, URZ, !UP0 ;  /* 0x0000003f18117287 */ /* 0x000fc4000c000000 */
[----:B------:R-:W-:Y:S01]  /*e300*/  UIMAD UR15, UR15, UR16, URZ ;  /* 0x000000100f0f72a4 */ /* 0x000fe2000f8e023f */
[----:B------:R-:W-:Y:S01]  /*e310*/  IMAD.MOV.U32 R53, RZ, RZ, R3 ;  /* 0x000000ffff357224 */ /* 0x000fe200078e0003 */
[----:B------:R-:W-:Y:S01]  /*e320*/  @UP2 ULDC UR27, c[0x0][0xbf0] ;  /* 0x0002fc00001b2ab9 */ /* 0x000fe20000000800 */
[----:B------:R-:W-:Y:S01]  /*e330*/  UIMAD.WIDE.U32 UR24, UR18, UR21, URZ ;  /* 0x00000015121872a5 */ /* 0x000fe2000f8e003f */
[----:B------:R-:W-:Y:S01]  /*e340*/  @P1 SHF.R.U32.HI R53, RZ, UR27, R52 ;  /* 0x0000001bff351c19 */ /* 0x000fe20008011634 */
[----:B------:R-:W-:Y:S02]  /*e350*/  UIMAD UR21, UR19, UR21, URZ ;  /* 0x00000015131572a4 */ /* 0x000fe4000f8e023f */
[----:B------:R-:W-:Y:S02]  /*e360*/  UIMAD.WIDE.U32 UR18, UR14, UR16, URZ ;  /* 0x000000100e1272a5 */ /* 0x000fe4000f8e003f */
[----:B------:R-:W-:Y:S02]  /*e370*/  UIMAD UR15, UR14, UR17, UR15 ;  /* 0x000000110e0f72a4 */ /* 0x000fe4000f8e020f */
[----:B------:R-:W-:Y:S01]  /*e380*/  UIADD3 UR14, UR13, UR23, URZ ;  /* 0x000000170d0e7290 */ /* 0x000fe2000fffe03f */
[----:B------:R-:W-:Y:S01]  /*e390*/  IMAD.MOV R52, RZ, RZ, -R53 ;  /* 0x000000ffff347224 */ /* 0x000fe200078e0a35 */
[----:B------:R-:W-:Y:S01]  /*e3a0*/  UIADD3 UR21, UR25, UR21, URZ ;  /* 0x0000001519157290 */ /* 0x000fe2000fffe03f */
[----:B--2---:R-:W-:Y:S01]  /*e3b0*/  IMAD.U32 R56, RZ, RZ, UR24 ;  /* 0x00000018ff387e24 */ /* 0x004fe2000f8e00ff */
[----:B------:R-:W-:Y:S01]  /*e3c0*/  UIADD3 UR13, UR19, UR15, URZ ;  /* 0x0000000f130d7290 */ /* 0x000fe2000fffe03f */
[----:B------:R-:W-:-:S03]  /*e3d0*/  IMAD R55, R52, UR20, R3 ;  /* 0x0000001434377c24 */ /* 0x000fc6000f8e0203 */
[----:B------:R-:W-:Y:S01]  /*e3e0*/  IMAD.U32 R58, RZ, RZ, UR21 ;  /* 0x00000015ff3a7e24 */ /* 0x000fe2000f8e00ff */
[----:B----4-:R-:W-:-:S13]  /*e3f0*/  @P0 R2UR UR4, R68 ;  /* 0x00000000440402ca */ /* 0x010fda00000e0000 */
[----:B------:R-:W-:Y:S02]  /*e400*/  UIADD3 UR12, UP0, UP3, UR18, UR12, UR4 ;  /* 0x0000000c120c7290 */ /* 0x000fe4000fb1e004 */
[----:B------:R-:W-:Y:S01]  /*e410*/  USHF.R.S32.HI UR15, URZ, 0x1f, UR4 ;  /* 0x0000001f3f0f7899 */ /* 0x000fe20008011404 */
[----:B------:R-:W-:Y:S01]  /*e420*/  ULDC.64 UR18, c[0x0][0xba8] ;  /* 0x0002ea0000127ab9 */ /* 0x000fe20000000a00 */
[----:B------:R-:W-:Y:S02]  /*e430*/  @!UP1 ULDC UR18, c[0x0][0xb50] ;  /* 0x0002d40000129ab9 */ /* 0x000fe40000000800 */
[----:B------:R-:W-:Y:S01]  /*e440*/  UIADD3.X UR14, UR13, UR14, UR15, UP0, UP3 ;  /* 0x0000000e0d0e7290 */ /* 0x000fe200087e640f */
[----:B------:R-:W-:Y:S01]  /*e450*/  IADD3 R52, P2, P3, R53, UR12, R56 ;  /* 0x0000000c35347c10 */ /* 0x000fe2000fb5e038 */
[----:B------:R-:W-:Y:S01]  /*e460*/  @!UP1 ULDC UR19, c[0x0][0xb54] ;  /* 0x0002d50000139ab9 */ /* 0x000fe20000000800 */
[----:B------:R-:W-:Y:S01]  /*e470*/  SHF.R.S32.HI R53, RZ, 0x1f, R53 ;  /* 0x0000001fff357819 */ /* 0x000fe20000011435 */
[----:B------:R-:W-:Y:S01]  /*e480*/  ULDC.64 UR12, c[0x0][UR22+0x210] ;  /* 0x00008400160c7abb */ /* 0x000fe20008000a00 */
[----:B------:R-:W-:Y:S01]  /*e490*/  SHF.R.S32.HI R56, RZ, 0x1f, R55 ;  /* 0x0000001fff387819 */ /* 0x000fe20000011437 */
[----:B------:R-:W-:Y:S01]  /*e4a0*/  IMAD R57, R55, UR13, RZ ;  /* 0x0000000d37397c24 */ /* 0x000fe2000f8e02ff */
[----:B------:R-:W-:-:S03]  /*e4b0*/  IADD3.X R53, R53, UR14, R58, P2, P3 ;  /* 0x0000000e35357c10 */ /* 0x000fc600097e643a */
        /* <DEDUP_REMOVED lines=18> */
.L_x_1551:
[----:B------:R-:W2:Y:S01]  /*e5e0*/  LDL R56, [R1+0x8] ;  /* 0x0000080001387983 */ /* 0x000ea20000100800 */
[----:B------:R-:W-:Y:S01]  /*e5f0*/  UIMAD UR14, UR12, UR20, URZ ;  /* 0x000000140c0e72a4 */ /* 0x000fe2000f8e023f */
[----:B------:R-:W-:Y:S02]  /*e600*/  LOP3.LUT P0, RZ, R211, 0x3, RZ, 0xc0, !PT ;  /* 0x00000003d3ff7812 */ /* 0x000fe4000780c0ff */
[----:B------:R-:W-:Y:S01]  /*e610*/  SHFL.IDX PT, R52, R57, RZ, 0x1c1f ;  /* 0x001c1fff39347589 */ /* 0x000fe200000e0000 */
[----:B------:R-:W-:-:S03]  /*e620*/  PLOP3.LUT P3, PT, PT, PT, UP1, 0x80, 0x0 ;  /* 0x000000000000781c */ /* 0x000fc60003f6f018 */
[----:B------:R-:W0:Y:S04]  /*e630*/  SHFL.IDX PT, R53, R58, RZ, 0x1c1f ;  /* 0x001c1fff3a357589 */ /* 0x000e2800000e0000 */
[----:B------:R-:W-:Y:S04]  /*e640*/  SHFL.IDX PT, R54, R57, 0x1, 0x1c1f ;  /* 0x003c1f0039367f89 */ /* 0x000fe800000e0000 */
[----:B------:R-:W1:Y:S01]  /*e650*/  SHFL.IDX PT, R55, R58, 0x1, 0x1c1f ;  /* 0x003c1f003a377f89 */ /* 0x000e6200000e0000 */
[----:B--2---:R-:W-:-:S04]  /*e660*/  VIADD R59, R56, UR48 ;  /* 0x00000030383b7c36 */ /* 0x004fc80008000000 */
        /* <DEDUP_REMOVED lines=8> */
[----:B------:R-:W0:Y:S01]  /*e6f0*/  S2R R60, SR_TID.X ;  /* 0x00000000003c7919 */ /* 0x000e220000002100 */
[----:B------:R-:W-:Y:S01]  /*e700*/  ULDC.64 UR12, c[0x0][0xaa0] ;  /* 0x0002a800000c7ab9 */ /* 0x000fe20000000a00 */
[----:B0-----:R-:W-:-:S05]  /*e710*/  VIADD R0, R60, 0xffffff80 ;  /* 0xffffff803c007836 */ /* 0x001fca0000000000 */
        /* <DEDUP_REMOVED lines=20> */
[----:B------:R-:W-:Y:S01]  /*e860*/  IMAD R20, R20, 0x20, R3 ;  /* 0x0000002014147824 */ /* 0x000fe200078e0203 */
        /* <DEDUP_REMOVED lines=10> */
[C---:B------:R-:W-:Y:S01]  /*e910*/  IADD3 R29, P0, R4.reuse, 0x4000, RZ ;  /* 0x00004000041d7810 */ /* 0x040fe20007f1e0ff */
[----:B------:R-:W-:Y:S01]  /*e920*/  USHF.R.S32.HI UR4, URZ, 0x1f, UR16 ;  /* 0x0000001f3f047899 */ /* 0x000fe20008011410 */
[----:B------:R-:W-:-:S02]  /*e930*/  IADD3 R33, P6, R4, 0x5000, RZ ;  /* 0x0000500004217810 */ /* 0x000fc40007fde0ff */
[C---:B------:R-:W-:Y:S01]  /*e940*/  IADD3 R37, P5, R4.reuse, 0x6000, RZ ;  /* 0x0000600004257810 */ /* 0x040fe20007fbe0ff */
[----:B------:R-:W-:Y:S01]  /*e950*/  UIMAD UR9, UR55, UR11, UR9 ;  /* 0x0000000b370972a4 */ /* 0x000fe2000f8e0209 */
[----:B------:R-:W-:Y:S01]  /*e960*/  IADD3 R41, P4, R4, 0x7000, RZ ;  /* 0x0000700004297810 */ /* 0x000fe20007f9e0ff */
[----:B------:R-:W-:Y:S01]  /*e970*/  VIADD R78, R20, UR48 ;  /* 0x00000030144e7c36 */ /* 0x000fe20008000000 */
[C---:B------:R-:W-:Y:S01]  /*e980*/  IADD3 R45, P3, R4.reuse, 0x8000, RZ ;  /* 0x00008000042d7810 */ /* 0x040fe20007f7e0ff */
[----:B------:R-:W-:Y:S01]  /*e990*/  ULDC.64 UR10, c[0x0][0xaf0] ;  /* 0x0002bc00000a7ab9 */ /* 0x000fe20000000a00 */
[----:B------:R-:W-:Y:S01]  /*e9a0*/  IADD3 R49, P2, R4, 0x9000, RZ ;  /* 0x0000900004317810 */ /* 0x000fe20007f5e0ff */
[----:B------:R-:W-:Y:S01]  /*e9b0*/  UIMAD UR4, UR4, UR10, URZ ;  /* 0x0000000a040472a4 */ /* 0x000fe2000f8e023f */
[----:B------:R-:W-:Y:S01]  /*e9c0*/  LOP3.LUT R28, R29, 0x380, RZ, 0xc0, !PT ;  /* 0x000003801d1c7812 */ /* 0x000fe200078ec0ff */
[----:B------:R-:W-:Y:S01]  /*e9d0*/  @UP2 ULDC UR12, c[0x0][0xbec] ;  /* 0x0002fb00000c2ab9 */ /* 0x000fe20000000800 */
[----:B------:R-:W-:Y:S01]  /*e9e0*/  LOP3.LUT R32, R33, 0x380, RZ, 0xc0, !PT ;  /* 0x0000038021207812 */ /* 0x000fe200078ec0ff */
[----:B------:R-:W5:Y:S01]  /*e9f0*/  LD.E.128 R12, desc[UR36][R12.64] ;  /* 0x000000240c0c7980 */ /* 0x000f62000c101d00 */
[----:B------:R-:W-:-:S02]  /*ea00*/  LOP3.LUT R36, R37, 0x380, RZ, 0xc0, !PT ;  /* 0x0000038025247812 */ /* 0x000fc400078ec0ff */
[----:B------:R-:W-:Y:S01]  /*ea10*/  LOP3.LUT R40, R41, 0x380, RZ, 0xc0, !PT ;  /* 0x0000038029287812 */ /* 0x000fe200078ec0ff */
[----:B------:R-:W5:Y:S01]  /*ea20*/  LD.E.128 R24, desc[UR36][R24.64] ;  /* 0x0000002418187980 */ /* 0x000f62000c101d00 */
[----:B------:R-:W-:Y:S02]  /*ea30*/  LOP3.LUT R44, R45, 0x380, RZ, 0xc0, !PT ;  /* 0x000003802d2c7812 */ /* 0x000fe400078ec0ff */
[----:B------:R-:W-:Y:S01]  /*ea40*/  LOP3.LUT R48, R49, 0x380, RZ, 0xc0, !PT ;  /* 0x0000038031307812 */ /* 0x000fe200078ec0ff */
[----:B------:R-:W-:Y:S01]  /*ea50*/  @P1 IMAD.HI.U32 R20, R78, UR12, RZ ;  /* 0x0000000c4e141c27 */ /* 0x000fe2000f8e00ff */
[----:B------:R-:W-:Y:S01]  /*ea60*/  SHF.R.U64 R28, R28, 0x3, RZ ;  /* 0x000000031c1c7819 */ /* 0x000fe200000012ff */
[----:B------:R-:W-:Y:S01]  /*ea70*/  UIMAD UR4, UR16, UR11, UR4 ;  /* 0x0000000b100472a4 */ /* 0x000fe2000f8e0204 */
[----:B------:R-:W-:Y:S02]  /*ea80*/  SHF.R.U64 R32, R32, 0x3, RZ ;  /* 0x0000000320207819 */ /* 0x000fe400000012ff */
[----:B------:R-:W-:-:S02]  /*ea90*/  SHF.R.U64 R36, R36, 0x3, RZ ;  /* 0x0000000324247819 */ /* 0x000fc400000012ff */
[----:B------:R-:W-:Y:S02]  /*eaa0*/  SHF.R.U64 R40, R40, 0x3, RZ ;  /* 0x0000000328287819 */ /* 0x000fe400000012ff */
        /* <DEDUP_REMOVED lines=74> */
[----:B------:R-:W-:-:S03]  /*ef50*/  VIADD R84, R3, UR48 ;  /* 0x0000003003547c36 */ /* 0x000fc60008000000 */
        /* <DEDUP_REMOVED lines=54> */
.L_x_1554:
[----:B------:R-:W-:Y:S05]  /*f2c0*/  BSYNC B1 ;  /* 0x0000000000017941 */ /* 0x000fea0003800000 */
.L_x_1553:
        /* <DEDUP_REMOVED lines=21> */
.L_x_1556:
[----:B------:R-:W-:Y:S05]  /*f420*/  BSYNC B1 ;  /* 0x0000000000017941 */ /* 0x000fea0003800000 */
.L_x_1555:
        /* <DEDUP_REMOVED lines=21> */
.L_x_1558:
[----:B------:R-:W-:Y:S05]  /*f580*/  BSYNC B1 ;  /* 0x0000000000017941 */ /* 0x000fea0003800000 */
.L_x_1557:
        /* <DEDUP_REMOVED lines=20> */
[----:B0-----:R-:W-:-:S04]  /*f6d0*/  LEA R4, P0, R90, R11, 0x1 ;  /* 0x0000000b5a047211 */ /* 0x001fc800078008ff */
[----:B------:R-:W-:-:S05]  /*f6e0*/  LEA.HI.X R5, R90, R83, R87, 0x1, P0 ;  /* 0x000000535a057211 */ /* 0x000fca00000f0c57 */
[----:B------:R0:W-:Y:S01]  /*f6f0*/  ST.E.128 desc[UR36][R4.64], R72 ;  /* 0x0000004804007985 */ /* 0x0001e2000c101d24 */
[----:B------:R-:W-:Y:S05]  /*f700*/  BRA `(.L_x_1559) ;  /* 0x0000002400107947 */ /* 0x000fea0003800000 */
.L_x_1552:
[----:B------:R-:W-:Y:S01]  /*f710*/  ULDC.64 UR12, c[0x0][0xb08] ;  /* 0x0002c200000c7ab9 */ /* 0x000fe20000000a00 */
[----:B0-----:R-:W-:Y:S01]  /*f720*/  IMAD.MOV.U32 R55, RZ, RZ, R3 ;  /* 0x000000ffff377224 */ /* 0x001fe200078e0003 */
[----:B------:R-:W-:Y:S01]  /*f730*/  UIMAD UR10, UR15, UR12, URZ ;  /* 0x0000000c0f0a72a4 */ /* 0x000fe2000f8e023f */
[----:B------:R-:W-:Y:S01]  /*f740*/  BSSY B1, `(.L_x_1560) ;  /* 0x00000c1000017945 */ /* 0x000fe20003800000 */
[----:B------:R-:W-:Y:S01]  /*f750*/  UIMAD.WIDE.U32 UR8, UR4, UR12, URZ ;  /* 0x0000000c040872a5 */ /* 0x000fe2000f8e003f */
[----:B------:R-:W-:Y:S01]  /*f760*/  SHF.R.S32.HI R58, RZ, 0x1f, R199 ;  /* 0x0000001fff3a7819 */ /* 0x000fe200000114c7 */
[----:B------:R-:W-:Y:S01]  /*f770*/  UIMAD UR10, UR4, UR13, UR10 ;  /* 0x0000000d040a72a4 */ /* 0x000fe2000f8e020a */
[----:B------:R-:W-:Y:S01]  /*f780*/  SHF.R.S32.HI R59, RZ, 0x1f, R200 ;  /* 0x0000001fff3b7819 */ /* 0x000fe200000114c8 */
[----:B------:R-:W-:Y:S01]  /*f790*/  USHF.R.S32.HI UR4, URZ, 0x1f, UR16 ;  /* 0x0000001f3f047899 */ /* 0x000fe20008011410 */
[----:B------:R-:W-:Y:S01]  /*f7a0*/  SHF.R.S32.HI R60, RZ, 0x1f, R201 ;  /* 0x0000001fff3c7819 */ /* 0x000fe200000114c9 */
[----:B------:R-:W-:Y:S01]  /*f7b0*/  UIADD3 UR9, UR9, UR10, URZ ;  /* 0x0000000a09097290 */ /* 0x000fe2000fffe03f */
[----:B------:R-:W-:Y:S01]  /*f7c0*/  SHF.R.S32.HI R61, RZ, 0x1f, R202 ;  /* 0x0000001fff3d7819 */ /* 0x000fe200000114ca */
[----:B------:R-:W-:Y:S01]  /*f7d0*/  ULDC.64 UR12, c[0x0][0xb40] ;  /* 0x0002d000000c7ab9 */ /* 0x000fe20000000a00 */
[----:B------:R-:W-:Y:S01]  /*f7e0*/  ULDC.64 UR10, c[0x0][0xb38] ;  /* 0x0002ce00000a7ab9 */ /* 0x000fe20000000a00 */
[----:B------:R-:W-:Y:S01]  /*f7f0*/  UIMAD UR4, UR4, UR12, URZ ;  /* 0x0000000c040472a4 */ /* 0x000fe2000f8e023f */
[----:B------:R-:W-:Y:S01]  /*f800*/  SHF.R.S32.HI R62, RZ, 0x1f, R203 ;  /* 0x0000001fff3e7819 */ /* 0x000fe200000114cb */
[----:B------:R-:W-:Y:S01]  /*f810*/  UIMAD.WIDE.U32 UR8, UR55, UR10, UR8 ;  /* 0x0000000a370872a5 */ /* 0x000fe2000f8e0008 */
[----:B------:R-:W-:Y:S01]  /*f820*/  SHF.R.S32.HI R63, RZ, 0x1f, R204 ;  /* 0x0000001fff3f7819 */ /* 0x000fe200000114cc */
[----:B------:R-:W-:Y:S01]  /*f830*/  UIMAD UR4, UR16, UR13, UR4 ;  /* 0x0000000d100472a4 */ /* 0x000fe2000f8e0204 */
[----:B------:R-:W-:Y:S01]  /*f840*/  SHF.R.S32.HI R68, RZ, 0x1f, R205 ;  /* 0x0000001fff447819 */ /* 0x000fe200000114cd */
[----:B------:R-:W-:Y:S01]  /*f850*/  UIMAD UR9, UR55, UR11, UR9 ;  /* 0x0000000b370972a4 */ /* 0x000fe2000f8e0209 */
[----:B------:R-:W-:Y:S01]  /*f860*/  SHF.R.S32.HI R69, RZ, 0x1f, R206 ;  /* 0x0000001fff457819 */ /* 0x000fe200000114ce */
        /* <DEDUP_REMOVED lines=9> */
[----:B------:R-:W-:Y:S01]  /*f900*/  @UP2 ULDC UR4, c[0x0][0xbf0] ;  /* 0x0002fc0000042ab9 */ /* 0x000fe20000000800 */
[----:B------:R-:W-:-:S02]  /*f910*/  UMOV UR8, UR16 ;  /* 0x0000001000087c82 */ /* 0x000fc40008000000 */
[----:B------:R-:W-:Y:S01]  /*f920*/  @P1 SHF.R.U32.HI R55, RZ, UR4, R0 ;  /* 0x00000004ff371c19 */ /* 0x000fe20008011600 */
[----:B------:R-:W-:-:S03]  /*f930*/  UIMAD.WIDE.U32 UR8, UR57, UR10, UR8 ;  /* 0x0000000a390872a5 */ /* 0x000fc6000f8e0008 */
[--C-:B------:R-:W-:Y:S01]  /*f940*/  SHF.R.S32.HI R0, RZ, 0x1f, R55.reuse ;  /* 0x0000001fff007819 */ /* 0x100fe20000011437 */
[----:B------:R-:W-:Y:S01]  /*f950*/  IMAD.MOV R52, RZ, RZ, -R55 ;  /* 0x000000ffff347224 */ /* 0x000fe200078e0a37 */
[----:B------:R-:W-:Y:S02]  /*f960*/  UIMAD UR57, UR57, UR11, UR9 ;  /* 0x0000000b393972a4 */ /* 0x000fe4000f8e0209 */
[----:B------:R-:W-:Y:S01]  /*f970*/  IMAD.U32 R53, RZ, RZ, UR9 ;  /* 0x00000009ff357e24 */ /* 0x000fe2000f8e00ff */
[----:B------:R-:W-:Y:S01]  /*f980*/  SYNCS.ARRIVE.TRANS64.RED.A1T0 RZ, [UR7], RZ ;  /* 0x000000ffffff79a7 */ /* 0x000fe20008100407 */
[----:B------:R-:W-:Y:S01]  /*f990*/  ULDC.64 UR10, c[0x0][0xb30] ;  /* 0x0002cc00000a7ab9 */ /* 0x000fe20000000a00 */
[----:B------:R-:W-:Y:S02]  /*f9a0*/  IMAD R3, R52, UR20, R3 ;  /* 0x0000001434037c24 */ /* 0x000fe4000f8e0203 */
[----:B------:R-:W-:Y:S02]  /*f9b0*/  IMAD R0, R0, UR10, RZ ;  /* 0x0000000a00007c24 */ /* 0x000fe4000f8e02ff */
[----:B------:R-:W-:Y:S01]  /*f9c0*/  IMAD.U32 R52, RZ, RZ, UR8 ;  /* 0x00000008ff347e24 */ /* 0x000fe2000f8e00ff */
[----:B------:R-:W-:Y:S01]  /*f9d0*/  ULDC.64 UR8, c[0x0][0xb28] ;  /* 0x0002ca0000087ab9 */ /* 0x000fe20000000a00 */
[----:B------:R-:W-:-:S02]  /*f9e0*/  IMAD.U32 R53, RZ, RZ, UR57 ;  /* 0x00000039ff357e24 */ /* 0x000fc4000f8e00ff */
[C---:B------:R-:W-:Y:S01]  /*f9f0*/  IMAD R57, R55.reuse, UR11, R0 ;  /* 0x0000000b37397c24 */ /* 0x040fe2000f8e0200 */
[----:B------:R-:W-:Y:S01]  /*fa00*/  SHF.R.S32.HI R0, RZ, 0x1f, R3 ;  /* 0x0000001fff007819 */ /* 0x000fe20000011403 */
[----:B------:R-:W-:-:S04]  /*fa10*/  IMAD.WIDE.U32 R52, R55, UR10, R52 ;  /* 0x0000000a37347c25 */ /* 0x000fc8000f8e0034 */
[----:B------:R-:W-:Y:S02]  /*fa20*/  IMAD R0, R0, UR8, RZ ;  /* 0x0000000800007c24 */ /* 0x000fe4000f8e02ff */
[----:B------:R-:W-:Y:S02]  /*fa30*/  IMAD.IADD R53, R53, 0x1, R57 ;  /* 0x0000000135357824 */ /* 0x000fe400078e0239 */
[C---:B------:R-:W-:Y:S02]  /*fa40*/  IMAD R55, R3.reuse, UR9, R0 ;  /* 0x0000000903377c24 */ /* 0x040fe4000f8e0200 */
[----:B------:R-:W-:Y:S01]  /*fa50*/  IMAD.WIDE.U32 R52, R3, UR8, R52 ;  /* 0x0000000803347c25 */ /* 0x000fe2000f8e0034 */
[----:B------:R-:W-:-:S03]  /*fa60*/  ULDC.64 UR8, c[0x0][0xb00] ;  /* 0x0002c00000087ab9 */ /* 0x000fc60000000a00 */
[----:B------:R-:W-:Y:S01]  /*fa70*/  IMAD.IADD R3, R53, 0x1, R55 ;  /* 0x0000000135037824 */ /* 0x000fe200078e0237 */
[----:B------:R-:W-:-:S04]  /*fa80*/  LEA R0, P1, R52, UR8, 0x2 ;  /* 0x0000000834007c11 */ /* 0x000fc8000f8210ff */
[----:B------:R-:W-:Y:S01]  /*fa90*/  LEA.HI.X R3, R52, UR9, R3, 0x2, P1 ;  /* 0x0000000934037c11 */ /* 0x000fe200088f1403 */
[----:B------:R0:W1:Y:S04]  /*faa0*/  SHFL.IDX PT, R56, R0, RZ, 0x1c1f ;  /* 0x001c1fff00387589 */ /* 0x00006800000e0000 */
[----:B------:R0:W2:Y:S01]  /*fab0*/  SHFL.IDX PT, R57, R3, RZ, 0x1c1f ;  /* 0x001c1fff03397589 */ /* 0x0000a200000e0000 */
[----:B------:R-:W-:Y:S05]  /*fac0*/  @P2 BRA `(.L_x_1561) ;  /* 0x0000000800202947 */ /* 0x000fea0003800000 */
[----:B------:R-:W-:Y:S02]  /*fad0*/  ULDC UR4, c[0x0][0xac8] ;  /* 0x0002b20000047ab9 */ /* 0x000fe40000000800 */
[----:B------:R-:W-:Y:S02]  /*fae0*/  ISETP.GE.AND P3, PT, R2, UR4, PT ;  /* 0x0000000402007c0c */ /* 0x000fe4000bf66270 */
[----:B------:R-:W-:Y:S02]  /*faf0*/  ISETP.GE.AND P2, PT, R207, UR4, PT ;  /* 0x00000004cf007c0c */ /* 0x000fe4000bf46270 */
[----:B------:R-:W-:-:S09]  /*fb00*/  ISETP.GE.AND P1, PT, R206, UR4, PT ;  /* 0x00000004ce007c0c */ /* 0x000fd2000bf26270 */
[CC--:B-1----:R-:W-:Y:S02]  /*fb10*/  @!P3 LEA R52, P4, R2.reuse, R56.reuse, 0x2 ;  /* 0x000000380234b211 */ /* 0x0c2fe400078810ff */
[----:B------:R-:W-:Y:S02]  /*fb20*/  @!P2 LEA R54, P5, R207, R56, 0x2 ;  /* 0x00000038cf36a211 */ /* 0x000fe400078a10ff */
[-C--:B--2---:R-:W-:Y:S02]  /*fb30*/  @!P3 LEA.HI.X R53, R2, R57.reuse, R71, 0x2, P4 ;  /* 0x000000390235b211 */ /* 0x084fe400020f1447 */
[----:B------:R-:W-:Y:S02]  /*fb40*/  ISETP.GE.AND P4, PT, R205, UR4, PT ;  /* 0x00000004cd007c0c */ /* 0x000fe4000bf86270 */
[----:B------:R-:W-:Y:S01]  /*fb50*/  @!P2 LEA.HI.X R55, R207, R57, R70, 0x2, P5 ;  /* 0x00000039cf37a211 */ /* 0x000fe200028f1446 */
[----:B------:R1:W-:Y:S01]  /*fb60*/  @!P3 ST.E.64 desc[UR36][R52.64], R140 ;  /* 0x0000008c3400b985 */ /* 0x0003e2000c101b24 */
[----:B------:R-:W-:-:S03]  /*fb70*/  ISETP.GE.AND P3, PT, R204, UR4, PT ;  /* 0x00000004cc007c0c */ /* 0x000fc6000bf66270 */
[----:B------:R2:W-:Y:S01]  /*fb80*/  @!P2 ST.E.64 desc[UR36][R54.64], R138 ;  /* 0x0000008a3600a985 */ /* 0x0005e2000c101b24 */
[----:B------:R-:W-:Y:S02]  /*fb90*/  ISETP.GE.AND P2, PT, R203, UR4, PT ;  /* 0x00000004cb007c0c */ /* 0x000fe4000bf46270 */
[----:B-1----:R-:W-:-:S04]  /*fba0*/  @!P1 LEA R52, P6, R206, R56, 0x2 ;  /* 0x00000038ce349211 */ /* 0x002fc800078c10ff */
[----:B------:R-:W-:Y:S02]  /*fbb0*/  @!P1 LEA.HI.X R53, R206, R57, R69, 0x2, P6 ;  /* 0x00000039ce359211 */ /* 0x000fe400030f1445 */
[----:B--2---:R-:W-:-:S03]  /*fbc0*/  @!P4 LEA R54, P5, R205, R56, 0x2 ;  /* 0x00000038cd36c211 */ /* 0x004fc600078a10ff */
[----:B------:R1:W-:Y:S01]  /*fbd0*/  @!P1 ST.E.64 desc[UR36][R52.64], R132 ;  /* 0x0000008434009985 */ /* 0x0003e2000c101b24 */
[----:B------:R-:W-:Y:S02]  /*fbe0*/  @!P4 LEA.HI.X R55, R205, R57, R68, 0x2, P5 ;  /* 0x00000039cd37c211 */ /* 0x000fe400028f1444 */
[----:B------:R-:W-:-:S03]  /*fbf0*/  ISETP.GE.AND P1, PT, R202, UR4, PT ;  /* 0x00000004ca007c0c */ /* 0x000fc6000bf26270 */
[----:B------:R2:W-:Y:S01]  /*fc00*/  @!P4 ST.E.64 desc[UR36][R54.64], R130 ;  /* 0x000000823600c985 */ /* 0x0005e2000c101b24 */
[----:B------:R-:W-:Y:S02]  /*fc10*/  ISETP.GE.AND P4, PT, R201, UR4, PT ;  /* 0x00000004c9007c0c */ /* 0x000fe4000bf86270 */
[----:B-1----:R-:W-:-:S04]  /*fc20*/  @!P3 LEA R52, P6, R204, R56, 0x2 ;  /* 0x00000038cc34b211 */ /* 0x002fc800078c10ff */
[----:B------:R-:W-:Y:S02]  /*fc30*/  @!P3 LEA.HI.X R53, R204, R57, R63, 0x2, P6 ;  /* 0x00000039cc35b211 */ /* 0x000fe400030f143f */
[----:B--2---:R-:W-:-:S03]  /*fc40*/  @!P2 LEA R54, P5, R203, R56, 0x2 ;  /* 0x00000038cb36a211 */ /* 0x004fc600078a10ff */
[----:B------:R1:W-:Y:S01]  /*fc50*/  @!P3 ST.E.64 desc[UR36][R52.64], R120 ;  /* 0x000000783400b985 */ /* 0x0003e2000c101b24 */
[----:B------:R-:W-:Y:S02]  /*fc60*/  ISETP.GE.AND P3, PT, R200, UR4, PT ;  /* 0x00000004c8007c0c */ /* 0x000fe4000bf66270 */
[----:B------:R-:W-:-:S05]  /*fc70*/  @!P2 LEA.HI.X R55, R203, R57, R62, 0x2, P5 ;  /* 0x00000039cb37a211 */ /* 0x000fca00028f143e */
        /* <DEDUP_REMOVED lines=39> */
[----:B------:R-:W-:-:S05]  /*fef0*/  @!P4 LEA.HI.X R55, R193, R57, R224, 0x2, P6 ;  /* 0x00000039c137c211 */ /* 0x000fca00030f14e0 */
[----:B------:R2:W-:Y:S01]  /*ff00*/  @!P4 ST.E.64 desc[UR36][R54.64], R66 ;  /* 0x000000423600c985 */ /* 0x0005e2000c101b24 */
[----:B------:R-:W-:Y:S02]  /*ff10*/  ISETP.GE.AND P4, PT, R189, UR4, PT ;  /* 0x00000004bd007c0c */ /* 0x000fe4000bf86270 */
[----:B-1----:R-:W-:-:S04]  /*ff20*/  @!P3 LEA R52, P1, R192, R56, 0x2 ;  /* 0x00000038c034b211 */ /* 0x002fc800078210ff */
[-C--:B------:R-:W-:Y:S02]  /*ff30*/  @!P3 LEA.HI.X R53, R192, R57.reuse, R223, 0x2, P1 ;  /* 0x00000039c035b211 */ /* 0x080fe400008f14df */
[----:B------:R-:W-:Y:S02]  /*ff40*/  ISETP.GE.AND P1, PT, R188, UR4, PT ;  /* 0x00000004bc007c0c */ /* 0x000fe4000bf26270 */
[C---:B--2---:R-:W-:Y:S01]  /*ff50*/  @!P2 LEA R54, P6, R191.reuse, R56, 0x2 ;  /* 0x00000038bf36a211 */ /* 0x044fe200078c10ff */
[----:B------:R1:W-:Y:S03]  /*ff60*/  @!P3 ST.E.64 desc[UR36][R52.64], R48 ;  /* 0x000000303400b985 */ /* 0x0003e6000c101b24 */
[----:B------:R-:W-:Y:S02]  /*ff70*/  @!P2 LEA.HI.X R55, R191, R57, R222, 0x2, P6 ;  /* 0x00000039bf37a211 */ /* 0x000fe400030f14de */
[----:B------:R-:W-:-:S03]  /*ff80*/  ISETP.GE.AND P6, PT, R187, UR4, PT ;  /* 0x00000004bb007c0c */ /* 0x000fc6000bfc6270 */
[----:B------:R2:W-:Y:S01]  /*ff90*/  @!P2 ST.E.64 desc[UR36][R54.64], R46 ;  /* 0x0000002e3600a985 */ /* 0x0005e2000c101b24 */
        /* <DEDUP_REMOVED lines=14> */
[----:B------:R-:W-:-:S03]  /*10080*/  @!P2 LEA R48, P5, R185, R56, 0x2 ;  /* 0x00000038b930a211 */ /* 0x000fc600078a10ff */
[----:B------:R2:W-:Y:S01]  /*10090*/  @!P6 ST.E.64 desc[UR36][R38.64], R30 ;  /* 0x0000001e2600e985 */ /* 0x0005e2000c101b24 */
[CC--:B------:R-:W-:Y:S02]  /*100a0*/  @!P4 LEA R46, P6, R184.reuse, R56.reuse, 0x2 ;  /* 0x00000038b82ec211 */ /* 0x0c0fe400078c10ff */
[-C--:B------:R-:W-:Y:S02]  /*100b0*/  @!P2 LEA.HI.X R49, R185, R57.reuse, R216, 0x2, P5 ;  /* 0x00000039b931a211 */ /* 0x080fe400028f14d8 */
[----:B------:R-:W-:Y:S02]  /*100c0*/  @!P4 LEA.HI.X R47, R184, R57, R215, 0x2, P6 ;  /* 0x00000039b82fc211 */ /* 0x000fe400030f14d7 */
[----:B-1----:R-:W-:-:S04]  /*100d0*/  @!P3 LEA R32, P1, R186, R56, 0x2 ;  /* 0x00000038ba20b211 */ /* 0x002fc800078210ff */
[----:B------:R-:W-:Y:S02]  /*100e0*/  @!P3 LEA.HI.X R33, R186, R57, R217, 0x2, P1 ;  /* 0x00000039ba21b211 */ /* 0x000fe400008f14d9 */
[----:B------:R-:W-:-:S03]  /*100f0*/  ISETP.GE.AND P1, PT, R23, UR4, PT ;  /* 0x0000000417007c0c */ /* 0x000fc6000bf26270 */
[----:B------:R1:W-:Y:S01]  /*10100*/  @!P3 ST.E.64 desc[UR36][R32.64], R24 ;  /* 0x000000182000b985 */ /* 0x0003e2000c101b24 */
[----:B------:R-:W-:-:S03]  /*10110*/  ISETP.GE.AND P3, PT, R22, UR4, PT ;  /* 0x0000000416007c0c */ /* 0x000fc6000bf66270 */
[----:B------:R-:W-:Y:S04]  /*10120*/  @!P2 ST.E.64 desc[UR36][R48.64], R20 ;  /* 0x000000143000a985 */ /* 0x000fe8000c101b24 */
[----:B------:R3:W-:Y:S01]  /*10130*/  @!P4 ST.E.64 desc[UR36][R46.64], R10 ;  /* 0x0000000a2e00c985 */ /* 0x0007e2000c101b24 */
[----:B------:R-:W-:Y:S02]  /*10140*/  ISETP.GE.AND P4, PT, R19, UR4, PT ;  /* 0x0000000413007c0c */ /* 0x000fe4000bf86270 */
[----:B------:R-:W-:-:S03]  /*10150*/  @!P1 LEA R40, P2, R23, R56, 0x2 ;  /* 0x0000003817289211 */ /* 0x000fc600078410ff */
[-C--:B--2---:R-:W-:Y:S01]  /*10160*/  @!P3 LEA R30, P5, R22, R56.reuse, 0x2 ;  /* 0x00000038161eb211 */ /* 0x084fe200078a10ff */
[C---:B-1----:R-:W-:Y:S01]  /*10170*/  VIADD R24, R2.reuse, 0xe8 ;  /* 0x000000e802187836 */ /* 0x042fe20000000000 */
[-C--:B------:R-:W-:Y:S01]  /*10180*/  @!P1 LEA.HI.X R41, R23, R57.reuse, R214, 0x2, P2 ;  /* 0x0000003917299211 */ /* 0x080fe200010f14d6 */
[----:B------:R-:W-:Y:S01]  /*10190*/  VIADD R25, R2, 0xf0 ;  /* 0x000000f002197836 */ /* 0x000fe20000000000 */
[----:B------:R-:W-:Y:S01]  /*101a0*/  ISETP.GE.AND P2, PT, R18, UR4, PT ;  /* 0x0000000412007c0c */ /* 0x000fe2000bf46270 */
[----:B------:R-:W-:Y:S01]  /*101b0*/  VIADD R32, R2, 0xf8 ;  /* 0x000000f802207836 */ /* 0x000fe20000000000 */
[----:B------:R-:W-:Y:S01]  /*101c0*/  @!P3 LEA.HI.X R31, R22, R57, R213, 0x2, P5 ;  /* 0x00000039161fb211 */ /* 0x000fe200028f14d5 */
[----:B------:R1:W-:Y:S01]  /*101d0*/  @!P1 ST.E.64 desc[UR36][R40.64], R8 ;  /* 0x0000000828009985 */ /* 0x0003e2000c101b24 */
[----:B------:R-:W-:Y:S02]  /*101e0*/  ISETP.GE.AND P1, PT, R24, UR4, PT ;  /* 0x0000000418007c0c */ /* 0x000fe4000bf26270 */
[----:B---3--:R-:W-:Y:S01]  /*101f0*/  @!P4 LEA R10, P6, R19, R56, 0x2 ;  /* 0x00000038130ac211 */ /* 0x008fe200078c10ff */
[----:B------:R2:W-:Y:S01]  /*10200*/  @!P3 ST.E.64 desc[UR36][R30.64], R144 ;  /* 0x000000901e00b985 */ /* 0x0005e2000c101b24 */
[----:B------:R-:W-:-:S02]  /*10210*/  ISETP.GE.AND P3, PT, R25, UR4, PT ;  /* 0x0000000419007c0c */ /* 0x000fc4000bf66270 */
[----:B------:R-:W-:Y:S02]  /*10220*/  SHF.R.S32.HI R21, RZ, 0x1f, R18 ;  /* 0x0000001fff157819 */ /* 0x000fe40000011412 */
[-C--:B------:R-:W-:Y:S02]  /*10230*/  @!P4 LEA.HI.X R11, R19, R57.reuse, R212, 0x2, P6 ;  /* 0x00000039130bc211 */ /* 0x080fe400030f14d4 */
[----:B------:R-:W-:Y:S02]  /*10240*/  @!P2 LEA R20, P5, R18, R56, 0x2 ;  /* 0x000000381214a211 */ /* 0x000fe400078a10ff */
[----:B------:R-:W-:Y:S01]  /*10250*/  ISETP.GE.AND P6, PT, R32, UR4, PT ;  /* 0x0000000420007c0c */ /* 0x000fe2000bfc6270 */
[----:B------:R3:W-:Y:S01]  /*10260*/  @!P4 ST.E.64 desc[UR36][R10.64], R142 ;  /* 0x0000008e0a00c985 */ /* 0x0007e2000c101b24 */
[----:B------:R-:W-:Y:S02]  /*10270*/  @!P2 LEA.HI.X R21, R18, R57, R21, 0x2, P5 ;  /* 0x000000391215a211 */ /* 0x000fe400028f1415 */
[----:B-1----:R-:W-:-:S02]  /*10280*/  SHF.R.S32.HI R9, RZ, 0x1f, R24 ;  /* 0x0000001fff097819 */ /* 0x002fc40000011418 */
[CC--:B------:R-:W-:Y:S01]  /*10290*/  @!P1 LEA R8, P5, R24.reuse, R56.reuse, 0x2 ;  /* 0x0000003818089211 */ /* 0x0c0fe200078a10ff */
[----:B------:R3:W-:Y:S01]  /*102a0*/  @!P2 ST.E.64 desc[UR36][R20.64], R152 ;  /* 0x000000981400a985 */ /* 0x0007e2000c101b24 */
[----:B--2---:R-:W-:Y:S02]  /*102b0*/  SHF.R.S32.HI R30, RZ, 0x1f, R25 ;  /* 0x0000001fff1e7819 */ /* 0x004fe40000011419 */
[----:B------:R-:W-:Y:S02]  /*102c0*/  @!P1 LEA.HI.X R9, R24, R57, R9, 0x2, P5 ;  /* 0x0000003918099211 */ /* 0x000fe400028f1409 */
[----:B------:R-:W-:-:S03]  /*102d0*/  @!P3 LEA R24, P5, R25, R56, 0x2 ;  /* 0x000000381918b211 */ /* 0x000fc600078a10ff */
[----:B------:R3:W-:Y:S01]  /*102e0*/  @!P1 ST.E.64 desc[UR36][R8.64], R150 ;  /* 0x0000009608009985 */ /* 0x0007e2000c101b24 */
[-C--:B------:R-:W-:Y:S02]  /*102f0*/  @!P3 LEA.HI.X R25, R25, R57.reuse, R30, 0x2, P5 ;  /* 0x000000391919b211 */ /* 0x080fe400028f141e */
[----:B------:R-:W-:Y:S02]  /*10300*/  SHF.R.S32.HI R30, RZ, 0x1f, R32 ;  /* 0x0000001fff1e7819 */ /* 0x000fe40000011420 */
[C---:B------:R-:W-:Y:S01]  /*10310*/  @!P6 LEA R56, P5, R32.reuse, R56, 0x2 ;  /* 0x000000382038e211 */ /* 0x040fe200078a10ff */
[----:B------:R3:W-:Y:S03]  /*10320*/  @!P3 ST.E.64 desc[UR36][R24.64], R158 ;  /* 0x0000009e1800b985 */ /* 0x0007e6000c101b24 */
[----:B------:R-:W-:-:S05]  /*10330*/  @!P6 LEA.HI.X R57, R32, R57, R30, 0x2, P5 ;  /* 0x000000392039e211 */ /* 0x000fca00028f141e */
[----:B------:R3:W-:Y:S04]  /*10340*/  @!P6 ST.E.64 desc[UR36][R56.64], R160 ;  /* 0x000000a03800e985 */ /* 0x0007e8000c101b24 */
.L_x_1561:
[----:B------:R-:W-:Y:S05]  /*10350*/  BSYNC B1 ;  /* 0x0000000000017941 */ /* 0x000fea0003800000 */
.L_x_1560:
[----:B0-----:R-:W0:Y:S04]  /*10360*/  SHFL.IDX PT, R3, R3, 0x1, 0x1c1f ;  /* 0x003c1f0003037f89 */ /* 0x001e2800000e0000 */
[----:B------:R4:W0:Y:S01]  /*10370*/  SHFL.IDX PT, R39, R0, 0x1, 0x1c1f ;  /* 0x003c1f0000277f89 */ /* 0x00082200000e0000 */
[----:B------:R-:W-:Y:S05]  /*10380*/  @P0 BRA `(.L_x_1559) ;  /* 0x0000001400f00947 */ /* 0x000fea0003800000 */
[----:B------:R-:W-:Y:S01]  /*10390*/  ULDC UR4, c[0x0][0xac8] ;  /* 0x0002b20000047ab9 */ /* 0x000fe20000000800 */
[C---:B----4-:R-:W-:Y:S01]  /*103a0*/  VIADD R0, R2.reuse, 0xe8 ;  /* 0x000000e802007836 */ /* 0x050fe20000000000 */
[----:B------:R-:W-:Y:S02]  /*103b0*/  ISETP.GE.AND P3, PT, R2, UR4, PT ;  /* 0x0000000402007c0c */ /* 0x000fe4000bf66270 */
[----:B------:R-:W-:Y:S02]  /*103c0*/  ISETP.GE.AND P4, PT, R207, UR4, PT ;  /* 0x00000004cf007c0c */ /* 0x000fe4000bf86270 */
[----:B------:R-:W-:Y:S02]  /*103d0*/  ISETP.GE.AND P0, PT, R206, UR4, PT ;  /* 0x00000004ce007c0c */ /* 0x000fe4000bf06270 */
[----:B------:R-:W-:-:S07]  /*103e0*/  ISETP.GE.AND P1, PT, R205, UR4, PT ;  /* 0x00000004cd007c0c */ /* 0x000fce000bf26270 */
[CC--:B0--3--:R-:W-:Y:S02]  /*103f0*/  @!P3 LEA R8, P2, R2.reuse, R39.reuse, 0x2 ;  /* 0x000000270208b211 */ /* 0x0c9fe400078410ff */
[C---:B------:R-:W-:Y:S02]  /*10400*/  @!P4 LEA R10, P6, R207.reuse, R39, 0x2 ;  /* 0x00000027cf0ac211 */ /* 0x040fe400078c10ff */
[----:B------:R-:W-:Y:S02]  /*10410*/  @!P3 LEA.HI.X R9, R2, R3, R71, 0x2, P2 ;  /* 0x000000030209b211 */ /* 0x000fe400010f1447 */
[----:B------:R-:W-:Y:S02]  /*10420*/  ISETP.GE.AND P2, PT, R204, UR4, PT ;  /* 0x00000004cc007c0c */ /* 0x000fe4000bf46270 */
[----:B------:R-:W-:Y:S01]  /*10430*/  @!P0 LEA R20, P5, R206, R39, 0x2 ;  /* 0x00000027ce148211 */ /* 0x000fe200078a10ff */
[----:B------:R0:W-:Y:S01]  /*10440*/  @!P3 ST.E.64 desc[UR36][R8.64], R136 ;  /* 0x000000880800b985 */ /* 0x0001e2000c101b24 */
[----:B------:R-:W-:-:S02]  /*10450*/  @!P4 LEA.HI.X R11, R207, R3, R70, 0x2, P6 ;  /* 0x00000003cf0bc211 */ /* 0x000fc400030f1446 */
[----:B------:R-:W-:Y:S02]  /*10460*/  ISETP.GE.AND P3, PT, R203, UR4, PT ;  /* 0x00000004cb007c0c */ /* 0x000fe4000bf66270 */
[----:B------:R-:W-:Y:S01]  /*10470*/  @!P0 LEA.HI.X R21, R206, R3, R69, 0x2, P5 ;  /* 0x00000003ce158211 */ /* 0x000fe200028f1445 */
[----:B------:R3:W-:Y:S01]  /*10480*/  @!P4 ST.E.64 desc[UR36][R10.64], R134 ;  /* 0x000000860a00c985 */ /* 0x0007e2000c101b24 */
[C---:B------:R-:W-:Y:S02]  /*10490*/  @!P1 LEA R24, P5, R205.reuse, R39, 0x2 ;  /* 0x00000027cd189211 */ /* 0x040fe400078a10ff */
[----:B------:R-:W-:Y:S01]  /*104a0*/  ISETP.GE.AND P4, PT, R202, UR4, PT ;  /* 0x00000004ca007c0c */ /* 0x000fe2000bf86270 */
[----:B------:R4:W-:Y:S01]  /*104b0*/  @!P0 ST.E.64 desc[UR36][R20.64], R128 ;  /* 0x0000008014008985 */ /* 0x0009e2000c101b24 */
[----:B------:R-:W-:Y:S02]  /*104c0*/  @!P1 LEA.HI.X R25, R205, R3, R68, 0x2, P5 ;  /* 0x00000003cd199211 */ /* 0x000fe400028f1444 */
[----:B------:R-:W-:-:S02]  /*104d0*/  @!P2 LEA R30, P6, R204, R39, 0x2 ;  /* 0x00000027cc1ea211 */ /* 0x000fc400078c10ff */
[----:B------:R-:W-:Y:S01]  /*104e0*/  ISETP.GE.AND P0, PT, R201, UR4, PT ;  /* 0x00000004c9007c0c */ /* 0x000fe2000bf06270 */
[----:B------:R5:W-:Y:S01]  /*104f0*/  @!P1 ST.E.64 desc[UR36][R24.64], R126 ;  /* 0x0000007e18009985 */ /* 0x000be2000c101b24 */
[C---:B------:R-:W-:Y:S02]  /*10500*/  @!P3 LEA R32, P5, R203.reuse, R39, 0x2 ;  /* 0x00000027cb20b211 */ /* 0x040fe400078a10ff */
[-C--:B------:R-:W-:Y:S02]  /*10510*/  @!P2 LEA.HI.X R31, R204, R3.reuse, R63, 0x2, P6 ;  /* 0x00000003cc1fa211 */ /* 0x080fe400030f143f */
[----:B------:R-:W-:Y:S02]  /*10520*/  ISETP.GE.AND P1, PT, R200, UR4, PT ;  /* 0x00000004c8007c0c */ /* 0x000fe4000bf26270 */
[----:B------:R-:W-:Y:S01]  /*10530*/  @!P3 LEA.HI.X R33, R203, R3, R62, 0x2, P5 ;  /* 0x00000003cb21b211 */ /* 0x000fe200028f143e */
[----:B------:R1:W-:Y:S01]  /*10540*/  @!P2 ST.E.64 desc[UR36][R30.64], R116 ;  /* 0x000000741e00a985 */ /* 0x0003e2000c101b24 */
[----:B0-----:R-:W-:-:S02]  /*10550*/  @!P4 LEA R8, P5, R202, R39, 0x2 ;  /* 0x00000027ca08c211 */ /* 0x001fc400078a10ff */
[----:B------:R-:W-:Y:S01]  /*10560*/  ISETP.GE.AND P2, PT, R199, UR4, PT ;  /* 0x00000004c7007c0c */ /* 0x000fe2000bf46270 */
[----:B------:R0:W-:Y:S01]  /*10570*/  @!P3 ST.E.64 desc[UR36][R32.64], R114 ;  /* 0x000000722000b985 */ /* 0x0001e2000c101b24 */
[----:B------:R-:W-:Y:S02]  /*10580*/  @!P4 LEA.HI.X R9, R202, R3, R61, 0x2, P5 ;  /* 0x00000003ca09c211 */ /* 0x000fe400028f143d */
[CC--:B---3--:R-:W-:Y:S02]  /*10590*/  @!P0 LEA R10, P6, R201.reuse, R39.reuse, 0x2 ;  /* 0x00000027c90a8211 */ /* 0x0c8fe400078c10ff */
[----:B------:R-:W-:Y:S01]  /*105a0*/  ISETP.GE.AND P3, PT, R198, UR4, PT ;  /* 0x00000004c6007c0c */ /* 0x000fe2000bf66270 */
[----:B------:R3:W-:Y:S01]  /*105b0*/  @!P4 ST.E.64 desc[UR36][R8.64], R108 ;  /* 0x0000006c0800c985 */ /* 0x0007e2000c101b24 */
[----:B----4-:R-:W-:Y:S02]  /*105c0*/  @!P1 LEA R20, P5, R200, R39, 0x2 ;  /* 0x00000027c8149211 */ /* 0x010fe400078a10ff */
[----:B------:R-:W-:-:S02]  /*105d0*/  @!P0 LEA.HI.X R11, R201, R3, R60, 0x2, P6 ;  /* 0x00000003c90b8211 */ /* 0x000fc400030f143c */
[----:B------:R-:W-:Y:S02]  /*105e0*/  ISETP.GE.AND P4, PT, R197, UR4, PT ;  /* 0x00000004c5007c0c */ /* 0x000fe4000bf86270 */
[----:B------:R-:W-:Y:S01]  /*105f0*/  @!P1 LEA.HI.X R21, R200, R3, R59, 0x2, P5 ;  /* 0x00000003c8159211 */ /* 0x000fe200028f143b */
[----:B------:R4:W-:Y:S01]  /*10600*/  @!P0 ST.E.64 desc[UR36][R10.64], R106 ;  /* 0x0000006a0a008985 */ /* 0x0009e2000c101b24 */
[C---:B-----5:R-:W-:Y:S02]  /*10610*/  @!P2 LEA R24, P5, R199.reuse, R39, 0x2 ;  /* 0x00000027c718a211 */ /* 0x060fe400078a10ff */
[----:B------:R-:W-:Y:S01]  /*10620*/  ISETP.GE.AND P0, PT, R196, UR4, PT ;  /* 0x00000004c4007c0c */ /* 0x000fe2000bf06270 */
[----:B------:R5:W-:Y:S01]  /*10630*/  @!P1 ST.E.64 desc[UR36][R20.64], R100 ;  /* 0x0000006414009985 */ /* 0x000be2000c101b24 */
[----:B------:R-:W-:Y:S02]  /*10640*/  @!P2 LEA.HI.X R25, R199, R3, R58, 0x2, P5 ;  /* 0x00000003c719a211 */ /* 0x000fe400028f143a */
[----:B-1----:R-:W-:-:S02]  /*10650*/  @!P3 LEA R30, P6, R198, R39, 0x2 ;  /* 0x00000027c61eb211 */ /* 0x002fc400078c10ff */
[----:B------:R-:W-:Y:S01]  /*10660*/  ISETP.GE.AND P1, PT, R195, UR4, PT ;  /* 0x00000004c3007c0c */ /* 0x000fe2000bf26270 */
[----:B------:R1:W-:Y:S01]  /*10670*/  @!P2 ST.E.64 desc[UR36][R24.64], R98 ;  /* 0x000000621800a985 */ /* 0x0003e2000c101b24 */
[C---:B0-----:R-:W-:Y:S02]  /*10680*/  @!P4 LEA R32, P5, R197.reuse, R39, 0x2 ;  /* 0x00000027c520c211 */ /* 0x041fe400078a10ff */
[-C--:B------:R-:W-:Y:S02]  /*10690*/  @!P3 LEA.HI.X R31, R198, R3.reuse, R229, 0x2, P6 ;  /* 0x00000003c61fb211 */ /* 0x080fe400030f14e5 */
[----:B------:R-:W-:Y:S02]  /*106a0*/  ISETP.GE.AND P2, PT, R194, UR4, PT ;  /* 0x00000004c2007c0c */ /* 0x000fe4000bf46270 */
[----:B------:R-:W-:Y:S01]  /*106b0*/  @!P4 LEA.HI.X R33, R197, R3, R228, 0x2, P5 ;  /* 0x00000003c521c211 */ /* 0x000fe200028f14e4 */
[----:B------:R0:W-:Y:S01]  /*106c0*/  @!P3 ST.E.64 desc[UR36][R30.64], R92 ;  /* 0x0000005c1e00b985 */ /* 0x0001e2000c101b24 */
[----:B---3--:R-:W-:-:S03]  /*106d0*/  @!P0 LEA R8, P3, R196, R39, 0x2 ;  /* 0x00000027c4088211 */ /* 0x008fc600078610ff */
[----:B------:R3:W-:Y:S01]  /*106e0*/  @!P4 ST.E.64 desc[UR36][R32.64], R90 ;  /* 0x0000005a2000c985 */ /* 0x0007e2000c101b24 */
[----:B------:R-:W-:Y:S02]  /*106f0*/  ISETP.GE.AND P4, PT, R193, UR4, PT ;  /* 0x00000004c1007c0c */ /* 0x000fe4000bf86270 */
[----:B------:R-:W-:Y:S02]  /*10700*/  @!P0 LEA.HI.X R9, R196, R3, R227, 0x2, P3 ;  /* 0x00000003c4098211 */ /* 0x000fe400018f14e3 */
[CC--:B----4-:R-:W-:Y:S02]  /*10710*/  @!P1 LEA R10, P6, R195.reuse, R39.reuse, 0x2 ;  /* 0x00000027c30a9211 */ /* 0x0d0fe400078c10ff */
[----:B------:R-:W-:Y:S01]  /*10720*/  ISETP.GE.AND P3, PT, R192, UR4, PT ;  /* 0x00000004c0007c0c */ /* 0x000fe2000bf66270 */
[----:B------:R4:W-:Y:S01]  /*10730*/  @!P0 ST.E.64 desc[UR36][R8.64], R84 ;  /* 0x0000005408008985 */ /* 0x0009e2000c101b24 */
[----:B-----5:R-:W-:Y:S02]  /*10740*/  @!P2 LEA R20, P5, R194, R39, 0x2 ;  /* 0x00000027c214a211 */ /* 0x020fe400078a10ff */
[----:B------:R-:W-:-:S02]  /*10750*/  @!P1 LEA.HI.X R11, R195, R3, R226, 0x2, P6 ;  /* 0x00000003c30b9211 */ /* 0x000fc400030f14e2 */
[----:B------:R-:W-:Y:S02]  /*10760*/  ISETP.GE.AND P0, PT, R191, UR4, PT ;  /* 0x00000004bf007c0c */ /* 0x000fe4000bf06270 */
[----:B------:R-:W-:Y:S01]  /*10770*/  @!P2 LEA.HI.X R21, R194, R3, R225, 0x2, P5 ;  /* 0x00000003c215a211 */ /* 0x000fe200028f14e1 */
[----:B------:R5:W-:Y:S01]  /*10780*/  @!P1 ST.E.64 desc[UR36][R10.64], R82 ;  /* 0x000000520a009985 */ /* 0x000be2000c101b24 */
[----:B------:R-:W-:Y:S02]  /*10790*/  ISETP.GE.AND P1, PT, R190, UR4, PT ;  /* 0x00000004be007c0c */ /* 0x000fe4000bf26270 */
[-C--:B-1----:R-:W-:Y:S01]  /*107a0*/  @!P4 LEA R24, P5, R193, R39.reuse, 0x2 ;  /* 0x00000027c118c211 */ /* 0x082fe200078a10ff */
[----:B------:R1:W-:Y:S01]  /*107b0*/  @!P2 ST.E.64 desc[UR36][R20.64], R64 ;  /* 0x000000401400a985 */ /* 0x0003e2000c101b24 */
[----:B0-----:R-:W-:Y:S02]  /*107c0*/  @!P3 LEA R30, P6, R192, R39, 0x2 ;  /* 0x00000027c01eb211 */ /* 0x001fe400078c10ff */
[----:B------:R-:W-:-:S02]  /*107d0*/  ISETP.GE.AND P2, PT, R189, UR4, PT ;  /* 0x00000004bd007c0c */ /* 0x000fc4000bf46270 */
[-C--:B------:R-:W-:Y:S02]  /*107e0*/  @!P4 LEA.HI.X R25, R193, R3.reuse, R224, 0x2, P5 ;  /* 0x00000003c119c211 */ /* 0x080fe400028f14e0 */
[----:B------:R-:W-:Y:S02]  /*107f0*/  @!P3 LEA.HI.X R31, R192, R3, R223, 0x2, P6 ;  /* 0x00000003c01fb211 */ /* 0x000fe400030f14df */
[C---:B---3--:R-:W-:Y:S01]  /*10800*/  @!P0 LEA R32, P5, R191.reuse, R39, 0x2 ;  /* 0x00000027bf208211 */ /* 0x048fe200078a10ff */
[----:B------:R0:W-:Y:S01]  /*10810*/  @!P4 ST.E.64 desc[UR36][R24.64], R50 ;  /* 0x000000321800c985 */ /* 0x0001e2000c101b24 */
[----:B------:R-:W-:Y:S02]  /*10820*/  ISETP.GE.AND P4, PT, R188, UR4, PT ;  /* 0x00000004bc007c0c */ /* 0x000fe4000bf86270 */
[----:B------:R-:W-:Y:S01]  /*10830*/  @!P0 LEA.HI.X R33, R191, R3, R222, 0x2, P5 ;  /* 0x00000003bf218211 */ /* 0x000fe200028f14de */
[----:B------:R3:W-:Y:S01]  /*10840*/  @!P3 ST.E.64 desc[UR36][R30.64], R44 ;  /* 0x0000002c1e00b985 */ /* 0x0007e2000c101b24 */
[----:B----4-:R-:W-:-:S02]  /*10850*/  @!P1 LEA R8, P5, R190, R39, 0x2 ;  /* 0x00000027be089211 */ /* 0x010fc400078a10ff */
[----:B------:R-:W-:Y:S01]  /*10860*/  ISETP.GE.AND P3, PT, R187, UR4, PT ;  /* 0x00000004bb007c0c */ /* 0x000fe2000bf66270 */
[----:B------:R4:W-:Y:S01]  /*10870*/  @!P0 ST.E.64 desc[UR36][R32.64], R42 ;  /* 0x0000002a20008985 */ /* 0x0009e2000c101b24 */
[C---:B-----5:R-:W-:Y:S02]  /*10880*/  @!P2 LEA R10, P6, R189.reuse, R39, 0x2 ;  /* 0x00000027bd0aa211 */ /* 0x060fe400078c10ff */
[-C--:B------:R-:W-:Y:S02]  /*10890*/  @!P1 LEA.HI.X R9, R190, R3.reuse, R221, 0x2, P5 ;  /* 0x00000003be099211 */ /* 0x080fe400028f14dd */
[----:B------:R-:W-:Y:S02]  /*108a0*/  @!P2 LEA.HI.X R11, R189, R3, R220, 0x2, P6 ;  /* 0x00000003bd0ba211 */ /* 0x000fe400030f14dc */
[----:B------:R-:W-:Y:S01]  /*108b0*/  ISETP.GE.AND P0, PT, R186, UR4, PT ;  /* 0x00000004ba007c0c */ /* 0x000fe2000bf06270 */
[----:B------:R5:W-:Y:S01]  /*108c0*/  @!P1 ST.E.64 desc[UR36][R8.64], R36 ;  /* 0x0000002408009985 */ /* 0x000be2000c101b24 */
[----:B------:R-:W-:-:S02]  /*108d0*/  ISETP.GE.AND P1, PT, R185, UR4, PT ;  /* 0x00000004b9007c0c */ /* 0x000fc4000bf26270 */
[CC--:B-1----:R-:W-:Y:S01]  /*108e0*/  @!P4 LEA R20, P5, R188.reuse, R39.reuse, 0x2 ;  /* 0x00000027bc14c211 */ /* 0x0c2fe200078a10ff */
[----:B------:R-:W-:Y:S01]  /*108f0*/  @!P2 ST.E.64 desc[UR36][R10.64], R34 ;  /* 0x000000220a00a985 */ /* 0x000fe2000c101b24 */
[C---:B0-----:R-:W-:Y:S02]  /*10900*/  @!P3 LEA R24, P2, R187.reuse, R39, 0x2 ;  /* 0x00000027bb18b211 */ /* 0x041fe400078410ff */
[-C--:B------:R-:W-:Y:S02]  /*10910*/  @!P4 LEA.HI.X R21, R188, R3.reuse, R219, 0x2, P5 ;  /* 0x00000003bc15c211 */ /* 0x080fe400028f14db */
[----:B------:R-:W-:Y:S02]  /*10920*/  @!P3 LEA.HI.X R25, R187, R3, R218, 0x2, P2 ;  /* 0x00000003bb19b211 */ /* 0x000fe400010f14da */
[----:B------:R-:W-:Y:S01]  /*10930*/  ISETP.GE.AND P2, PT, R184, UR4, PT ;  /* 0x00000004b8007c0c */ /* 0x000fe2000bf46270 */
[----:B------:R0:W-:Y:S01]  /*10940*/  @!P4 ST.E.64 desc[UR36][R20.64], R28 ;  /* 0x0000001c1400c985 */ /* 0x0001e2000c101b24 */
[----:B---3--:R-:W-:-:S02]  /*10950*/  @!P0 LEA R30, P4, R186, R39, 0x2 ;  /* 0x00000027ba1e8211 */ /* 0x008fc400078810ff */
[----:B----4-:R-:W-:Y:S01]  /*10960*/  @!P1 LEA R32, P5, R185, R39, 0x2 ;  /* 0x00000027b9209211 */ /* 0x010fe200078a10ff */
[----:B------:R-:W-:Y:S01]  /*10970*/  @!P3 ST.E.64 desc[UR36][R24.64], R26 ;  /* 0x0000001a1800b985 */ /* 0x000fe2000c101b24 */
[----:B------:R-:W-:Y:S02]  /*10980*/  ISETP.GE.AND P3, PT, R23, UR4, PT ;  /* 0x0000000417007c0c */ /* 0x000fe4000bf66270 */
[-C--:B------:R-:W-:Y:S02]  /*10990*/  @!P0 LEA.HI.X R31, R186, R3.reuse, R217, 0x2, P4 ;  /* 0x00000003ba1f8211 */ /* 0x080fe400020f14d9 */
[----:B------:R-:W-:Y:S02]  /*109a0*/  @!P1 LEA.HI.X R33, R185, R3, R216, 0x2, P5 ;  /* 0x00000003b9219211 */ /* 0x000fe400028f14d8 */
[----:B------:R-:W-:Y:S01]  /*109b0*/  ISETP.GE.AND P5, PT, R22, UR4, PT ;  /* 0x0000000416007c0c */ /* 0x000fe2000bfa6270 */
[----:B------:R1:W-:Y:S01]  /*109c0*/  @!P0 ST.E.64 desc[UR36][R30.64], R14 ;  /* 0x0000000e1e008985 */ /* 0x0003e2000c101b24 */
[----:B-----5:R-:W-:Y:S01]  /*109d0*/  @!P2 LEA R8, P0, R184, R39, 0x2 ;  /* 0x00000027b808a211 */ /* 0x020fe200078010ff */
[----:B0-----:R-:W-:Y:S01]  /*109e0*/  VIADD R28, R2, 0xf0 ;  /* 0x000000f0021c7836 */ /* 0x001fe20000000000 */
[----:B------:R-:W-:Y:S01]  /*109f0*/  ISETP.GE.AND P4, PT, R19, UR4, PT ;  /* 0x0000000413007c0c */ /* 0x000fe2000bf86270 */
[----:B------:R0:W-:Y:S01]  /*10a00*/  @!P1 ST.E.64 desc[UR36][R32.64], R12 ;  /* 0x0000000c20009985 */ /* 0x0001e2000c101b24 */
[----:B------:R-:W-:-:S02]  /*10a10*/  ISETP.GE.AND P1, PT, R0, UR4, PT ;  /* 0x0000000400007c0c */ /* 0x000fc4000bf26270 */
[C---:B------:R-:W-:Y:S02]  /*10a20*/  @!P3 LEA R10, P6, R23.reuse, R39, 0x2 ;  /* 0x00000027170ab211 */ /* 0x040fe400078c10ff */
[-C--:B------:R-:W-:Y:S02]  /*10a30*/  @!P2 LEA.HI.X R9, R184, R3.reuse, R215, 0x2, P0 ;  /* 0x00000003b809a211 */ /* 0x080fe400000f14d7 */
[----:B------:R-:W-:Y:S02]  /*10a40*/  ISETP.GE.AND P0, PT, R28, UR4, PT ;  /* 0x000000041c007c0c */ /* 0x000fe4000bf06270 */
[----:B------:R-:W-:Y:S01]  /*10a50*/  @!P3 LEA.HI.X R11, R23, R3, R214, 0x2, P6 ;  /* 0x00000003170bb211 */ /* 0x000fe200030f14d6 */
[----:B------:R-:W-:Y:S01]  /*10a60*/  @!P2 ST.E.64 desc[UR36][R8.64], R6 ;  /* 0x000000060800a985 */ /* 0x000fe2000c101b24 */
[----:B------:R-:W-:Y:S02]  /*10a70*/  ISETP.GE.AND P2, PT, R18, UR4, PT ;  /* 0x0000000412007c0c */ /* 0x000fe4000bf46270 */
[----:B-1----:R-:W-:Y:S01]  /*10a80*/  SHF.R.S32.HI R14, RZ, 0x1f, R0 ;  /* 0x0000001fff0e7819 */ /* 0x002fe20000011400 */
[----:B------:R1:W-:Y:S01]  /*10a90*/  @!P3 ST.E.64 desc[UR36][R10.64], R4 ;  /* 0x000000040a00b985 */ /* 0x0003e2000c101b24 */
[----:B0-----:R-:W-:-:S02]  /*10aa0*/  @!P5 LEA R12, P6, R22, R39, 0x2 ;  /* 0x00000027160cd211 */ /* 0x001fc400078c10ff */
[----:B------:R-:W-:Y:S02]  /*10ab0*/  @!P1 LEA R20, P3, R0, R39, 0x2 ;  /* 0x0000002700149211 */ /* 0x000fe400078610ff */
[----:B------:R-:W-:Y:S02]  /*10ac0*/  @!P5 LEA.HI.X R13, R22, R3, R213, 0x2, P6 ;  /* 0x00000003160dd211 */ /* 0x000fe400030f14d5 */
[----:B------:R-:W-:Y:S02]  /*10ad0*/  SHF.R.S32.HI R15, RZ, 0x1f, R28 ;  /* 0x0000001fff0f7819 */ /* 0x000fe4000001141c */
[----:B------:R-:W-:Y:S01]  /*10ae0*/  @!P0 LEA R24, P6, R28, R39, 0x2 ;  /* 0x000000271c188211 */ /* 0x000fe200078c10ff */
[----:B------:R0:W-:Y:S01]  /*10af0*/  @!P5 ST.E.64 desc[UR36][R12.64], R148 ;  /* 0x000000940c00d985 */ /* 0x0001e2000c101b24 */
[----:B------:R-:W-:Y:S02]  /*10b00*/  @!P1 LEA.HI.X R21, R0, R3, R14, 0x2, P3 ;  /* 0x0000000300159211 */ /* 0x000fe400018f140e */
[----:B------:R-:W-:-:S02]  /*10b10*/  @!P4 LEA R14, P3, R19, R39, 0x2 ;  /* 0x00000027130ec211 */ /* 0x000fc400078610ff */
[-C--:B------:R-:W-:Y:S02]  /*10b20*/  @!P0 LEA.HI.X R25, R28, R3.reuse, R15, 0x2, P6 ;  /* 0x000000031c198211 */ /* 0x080fe400030f140f */
[----:B------:R-:W-:Y:S02]  /*10b30*/  @!P4 LEA.HI.X R15, R19, R3, R212, 0x2, P3 ;  /* 0x00000003130fc211 */ /* 0x000fe400018f14d4 */
[----:B------:R-:W-:Y:S02]  /*10b40*/  SHF.R.S32.HI R0, RZ, 0x1f, R18 ;  /* 0x0000001fff007819 */ /* 0x000fe40000011412 */
[C---:B-1----:R-:W-:Y:S01]  /*10b50*/  @!P2 LEA R4, P3, R18.reuse, R39, 0x2 ;  /* 0x000000271204a211 */ /* 0x042fe200078610ff */
[----:B------:R0:W-:Y:S03]  /*10b60*/  @!P4 ST.E.64 desc[UR36][R14.64], R146 ;  /* 0x000000920e00c985 */ /* 0x0001e6000c101b24 */
[----:B------:R-:W-:Y:S01]  /*10b70*/  @!P2 LEA.HI.X R5, R18, R3, R0, 0x2, P3 ;  /* 0x000000031205a211 */ /* 0x000fe200018f1400 */
[----:B------:R-:W-:-:S04]  /*10b80*/  VIADD R0, R2, 0xf8 ;  /* 0x000000f802007836 */ /* 0x000fc80000000000 */
[----:B------:R0:W-:Y:S04]  /*10b90*/  @!P2 ST.E.64 desc[UR36][R4.64], R156 ;  /* 0x0000009c0400a985 */ /* 0x0001e8000c101b24 */
[----:B------:R0:W-:Y:S04]  /*10ba0*/  @!P1 ST.E.64 desc[UR36][R20.64], R154 ;  /* 0x0000009a14009985 */ /* 0x0001e8000c101b24 */
[----:B------:R0:W-:Y:S01]  /*10bb0*/  @!P0 ST.E.64 desc[UR36][R24.64], R124 ;  /* 0x0000007c18008985 */ /* 0x0001e2000c101b24 */
[----:B------:R-:W-:-:S13]  /*10bc0*/  ISETP.GE.AND P0, PT, R0, UR4, PT ;  /* 0x0000000400007c0c */ /* 0x000fda000bf06270 */
[----:B0-----:R-:W-:Y:S05]  /*10bd0*/  @P0 BRA `(.L_x_1559) ;  /* 0x0000000c00dc0947 */ /* 0x001fea0003800000 */
[----:B------:R-:W-:Y:S02]  /*10be0*/  LEA R4, P0, R0, R39, 0x2 ;  /* 0x0000002700047211 */ /* 0x000fe400078010ff */
[----:B------:R-:W-:-:S04]  /*10bf0*/  SHF.R.S32.HI R5, RZ, 0x1f, R0 ;  /* 0x0000001fff057819 */ /* 0x000fc80000011400 */
[----:B------:R-:W-:-:S05]  /*10c00*/  LEA.HI.X R5, R0, R3, R5, 0x2, P0 ;  /* 0x0000000300057211 */ /* 0x000fca00000f1405 */
[----:B------:R0:W-:Y:S01]  /*10c10*/  ST.E.64 desc[UR36][R4.64], R122 ;  /* 0x0000007a04007985 */ /* 0x0001e2000c101b24 */
[----:B------:R-:W-:Y:S05]  /*10c20*/  BRA `(.L_x_1559) ;  /* 0x0000000c00c87947 */ /* 0x000fea0003800000 */
.L_x_1550:
        /* <DEDUP_REMOVED lines=9> */
[----:B------:R-:W-:Y:S01]  /*10cc0*/  UISETP.NE.U32.AND UP1, UPT, UR8, URZ, UPT ;  /* 0x0000003f0800728c */ /* 0x000fe2000bf25070 */
[----:B------:R-:W-:Y:S02]  /*10cd0*/  ULDC UR4, c[0x0][0xa88] ;  /* 0x0002a20000047ab9 */ /* 0x000fe40000000800 */
[----:B------:R-:W2:Y:S01]  /*10ce0*/  @P1 LDG.E R3, desc[UR36][R4.64] ;  /* 0x0000002404031981 */ /* 0x000ea2000c1e1900 */
[----:B------:R-:W-:Y:S01]  /*10cf0*/  UISETP.NE.AND.EX UP1, UPT, UR9, URZ, UPT, UP1 ;  /* 0x0000003f0900728c */ /* 0x000fe2000bf25310 */
[----:B------:R-:W-:Y:S01]  /*10d00*/  IMAD.U32 R0, RZ, RZ, UR4 ;  /* 0x00000004ff007e24 */ /* 0x000fe2000f8e00ff */
[----:B------:R-:W0:Y:S04]  /*10d10*/  S2R R10, SR_TID.X ;  /* 0x00000000000a7919 */ /* 0x000e280000002100 */
[----:B------:R-:W-:-:S05]  /*10d20*/  PLOP3.LUT P2, PT, PT, PT, UP1, 0x80, 0x0 ;  /* 0x000000000000781c */ /* 0x000fca0003f4f018 */
[----:B------:R-:W-:Y:S02]  /*10d30*/  @UP1 ULDC.64 UR8, c[0x0][0xc08] ;  /* 0x0003020000081ab9 */ /* 0x000fe40000000a00 */
[----:B------:R-:W-:-:S06]  /*10d40*/  @UP1 UIMAD.WIDE UR8, UR58, 0x4, UR8 ;  /* 0x000000043a0818a5 */ /* 0x000fcc000f8e0208 */
[----:B------:R-:W-:Y:S02]  /*10d50*/  IMAD.U32 R6, RZ, RZ, UR8 ;  /* 0x00000008ff067e24 */ /* 0x000fe4000f8e00ff */
[----:B------:R-:W-:-:S05]  /*10d60*/  IMAD.U32 R7, RZ, RZ, UR9 ;  /* 0x00000009ff077e24 */ /* 0x000fca000f8e00ff */
[----:B------:R1:W5:Y:S01]  /*10d70*/  @P2 LDG.E R0, desc[UR36][R6.64] ;  /* 0x0000002406002981 */ /* 0x000362000c1e1900 */
[----:B------:R-:W-:Y:S01]  /*10d80*/  UMOV UR4, URZ ;  /* 0x0000003f00047c82 */ /* 0x000fe20008000000 */
[----:B0-----:R-:W-:-:S05]  /*10d90*/  VIADD R8, R10, 0xffffff80 ;  /* 0xffffff800a087836 */ /* 0x001fca0000000000 */
[----:B------:R-:W-:Y:S02]  /*10da0*/  ISETP.GT.AND P0, PT, R8, 0x7f, PT ;  /* 0x0000007f0800780c */ /* 0x000fe40003f04270 */
[----:B--2---:R-:W-:Y:S01]  /*10db0*/  @P1 R2UR UR4, R3 ;  /* 0x00000000030412ca */ /* 0x004fe200000e0000 */
[----:B-1----:R-:W-:-:S14]  /*10dc0*/  @P2 BRA `(.L_x_1562) ;  /* 0x0000000000102947 */ /* 0x002fdc0003800000 */
[----:B------:R-:W-:Y:S05]  /*10dd0*/  @!P1 BRA `(.L_x_1562) ;  /* 0x00000000000c9947 */ /* 0x000fea0003800000 */
[----:B------:R-:W2:Y:S04]  /*10de0*/  LDG.E R3, desc[UR36][R4.64] ;  /* 0x0000002404037981 */ /* 0x000ea8000c1e1900 */
[----:B-----5:R-:W2:Y:S02]  /*10df0*/  LDG.E R0, desc[UR36][R4.64+0x4] ;  /* 0x0000042404007981 */ /* 0x020ea4000c1e1900 */
[----:B--2---:R-:W-:-:S07]  /*10e00*/  IMAD.IADD R0, R0, 0x1, -R3 ;  /* 0x0000000100007824 */ /* 0x004fce00078e0a03 */
.L_x_1562:
[----:B------:R-:W-:Y:S01]  /*10e10*/  USHF.R.S32.HI UR12, URZ, 0x1f, UR58 ;  /* 0x0000001f3f0c7899 */ /* 0x000fe2000801143a */
[----:B------:R-:W-:Y:S01]  /*10e20*/  BSSY B1, `(.L_x_1563) ;  /* 0x0000039000017945 */ /* 0x000fe20003800000 */
[----:B------:R-:W-:Y:S02]  /*10e30*/  USHF.R.S32.HI UR18, URZ, 0x1f, UR4 ;  /* 0x0000001f3f127899 */ /* 0x000fe40008011404 */
[----:B------:R-:W-:Y:S02]  /*10e40*/  USEL UR7, UR58, URZ, !UP0 ;  /* 0x0000003f3a077287 */ /* 0x000fe4000c000000 */
[----:B------:R-:W-:Y:S01]  /*10e50*/  USEL UR12, UR12, URZ, !UP0 ;  /* 0x0000003f0c0c7287 */ /* 0x000fe2000c000000 */
[----:B------:R-:W-:Y:S11]  /*10e60*/  @P0 BRA `(.L_x_1564) ;  /* 0x0000000000d00947 */ /* 0x000ff60003800000 */
[----:B------:R-:W0:Y:S01]  /*10e70*/  LDC R9, c[0x0][0xbe8] ;  /* 0x0002fa00ff097b82 */ /* 0x000e220000000800 */
[----:B------:R-:W-:-:S05]  /*10e80*/  IMAD.U32 R6, RZ, RZ, UR48 ;  /* 0x00000030ff067e24 */ /* 0x000fca000f8e00ff */
[----:B------:R-:W-:Y:S01]  /*10e90*/  IADD3 R6, R6, -0x80, R10 ;  /* 0xffffff8006067810 */ /* 0x000fe20007ffe00a */
        /* <DEDUP_REMOVED lines=49> */
.L_x_1564:
[----:B------:R-:W-:Y:S05]  /*111b0*/  BSYNC B1 ;  /* 0x0000000000017941 */ /* 0x000fea0003800000 */
.L_x_1563:
        /* <DEDUP_REMOVED lines=14> */
[----:B------:R-:W-:-:S03]  /*112a0*/  UIADD3 UR9, UR9, UR10, URZ ;  /* 0x0000000a09097290 */ /* 0x000fc6000fffe03f */
[----:B------:R-:W-:Y:S01]  /*112b0*/  IMAD R3, R10, 0x20, R13 ;  /* 0x000000200a037824 */ /* 0x000fe200078e020d */
[----:B------:R-:W-:Y:S02]  /*112c0*/  ULDC.64 UR10, c[0x0][0xae8] ;  /* 0x0002ba00000a7ab9 */ /* 0x000fe40000000a00 */
[----:B------:R-:W-:Y:S01]  /*112d0*/  UIMAD.WIDE.U32 UR8, UR55, UR10, UR8 ;  /* 0x0000000a370872a5 */ /* 0x000fe2000f8e0008 */
[----:B------:R-:W-:Y:S01]  /*112e0*/  VIADD R8, R3, UR48 ;  /* 0x0000003003087c36 */ /* 0x000fe20008000000 */
[----:B-1----:R-:W-:Y:S02]  /*112f0*/  ISETP.NE.AND P0, PT, R11, 0x1, PT ;  /* 0x000000010b00780c */ /* 0x002fe40003f05270 */
[----:B------:R-:W-:Y:S01]  /*11300*/  UIMAD UR9, UR55, UR11, UR9 ;  /* 0x0000000b370972a4 */ /* 0x000fe2000f8e0209 */
[----:B------:R-:W-:Y:S02]  /*11310*/  IMAD.MOV.U32 R3, RZ, RZ, R8 ;  /* 0x000000ffff037224 */ /* 0x000fe400078e0008 */
[----:B------:R-:W-:-:S02]  /*11320*/  ULDC.64 UR10, c[0x0][0xaf0] ;  /* 0x0002bc00000a7ab9 */ /* 0x000fc40000000a00 */
[----:B------:R-:W-:Y:S02]  /*11330*/  UIMAD UR12, UR12, UR10, URZ ;  /* 0x0000000a0c0c72a4 */ /* 0x000fe4000f8e023f */
[----:B------:R-:W-:Y:S02]  /*11340*/  UIMAD.WIDE.U32 UR8, UR7, UR10, UR8 ;  /* 0x0000000a070872a5 */ /* 0x000fe4000f8e0008 */
[----:B------:R-:W-:Y:S02]  /*11350*/  UIMAD UR4, UR7, UR11, UR12 ;  /* 0x0000000b070472a4 */ /* 0x000fe4000f8e020c */
[----:B------:R-:W0:Y:S02]  /*11360*/  @P0 LDC R5, c[0x0][0xbec] ;  /* 0x0002fb00ff050b82 */ /* 0x000e240000000800 */
[----:B------:R-:W-:Y:S01]  /*11370*/  UIADD3 UR4, UR9, UR4, URZ ;  /* 0x0000000409047290 */ /* 0x000fe2000fffe03f */
[----:B------:R-:W-:-:S05]  /*11380*/  ULDC.64 UR10, c[0x0][0xae0] ;  /* 0x0002b800000a7ab9 */ /* 0x000fca0000000a00 */
[----:B------:R-:W1:Y:S01]  /*11390*/  @P0 LDC R7, c[0x0][0xbf0] ;  /* 0x0002fc00ff070b82 */ /* 0x000e620000000800 */
[----:B0-----:R-:W-:-:S04]  /*113a0*/  @P0 IMAD.HI.U32 R4, R8, R5, RZ ;  /* 0x0000000508040227 */ /* 0x001fc800078e00ff */
[----:B------:R-:W-:Y:S02]  /*113b0*/  IMAD.U32 R5, RZ, RZ, UR9 ;  /* 0x00000009ff057e24 */ /* 0x000fe4000f8e00ff */
[----:B------:R-:W-:Y:S01]  /*113c0*/  IMAD.U32 R5, RZ, RZ, UR4 ;  /* 0x00000004ff057e24 */ /* 0x000fe2000f8e00ff */
[----:B-1----:R-:W-:Y:S01]  /*113d0*/  @P0 SHF.R.U32.HI R3, RZ, R7, R4 ;  /* 0x00000007ff030219 */ /* 0x002fe20000011604 */
[----:B------:R-:W-:Y:S01]  /*113e0*/  IMAD.U32 R4, RZ, RZ, UR8 ;  /* 0x00000008ff047e24 */ /* 0x000fe2000f8e00ff */
[----:B------:R-:W-:Y:S02]  /*113f0*/  ULDC.64 UR8, c[0x0][0xad8] ;  /* 0x0002b60000087ab9 */ /* 0x000fe40000000a00 */
[--C-:B------:R-:W-:Y:S01]  /*11400*/  SHF.R.S32.HI R6, RZ, 0x1f, R3.reuse ;  /* 0x0000001fff067819 */ /* 0x100fe20000011403 */
[----:B------:R-:W-:Y:S02]  /*11410*/  IMAD.MOV R7, RZ, RZ, -R3 ;  /* 0x000000ffff077224 */ /* 0x000fe400078e0a03 */
[----:B------:R-:W-:-:S04]  /*11420*/  IMAD.WIDE.U32 R4, R3, UR10, R4 ;  /* 0x0000000a03047c25 */ /* 0x000fc8000f8e0004 */
[----:B------:R-:W-:Y:S02]  /*11430*/  IMAD R7, R11, R7, R8 ;  /* 0x000000070b077224 */ /* 0x000fe400078e0208 */
[----:B------:R-:W-:Y:S02]  /*11440*/  IMAD R6, R6, UR10, RZ ;  /* 0x0000000a06067c24 */ /* 0x000fe4000f8e02ff */
[----:B------:R-:W-:Y:S02]  /*11450*/  VIADD R8, R13, UR48 ;  /* 0x000000300d087c36 */ /* 0x000fe40008000000 */
[----:B------:R-:W-:Y:S01]  /*11460*/  IMAD R9, R3, UR11, R6 ;  /* 0x0000000b03097c24 */ /* 0x000fe2000f8e0206 */
[----:B------:R-:W-:Y:S01]  /*11470*/  SHF.R.S32.HI R6, RZ, 0x1f, R7 ;  /* 0x0000001fff067819 */ /* 0x000fe20000011407 */
[----:B-----5:R-:W-:Y:S02]  /*11480*/  IMAD R11, R0, R11, RZ ;  /* 0x0000000b000b7224 */ /* 0x020fe400078e02ff */
[----:B------:R-:W-:-:S02]  /*11490*/  IMAD.IADD R5, R5, 0x1, R9 ;  /* 0x0000000105057824 */ /* 0x000fc400078e0209 */
[----:B------:R-:W-:Y:S02]  /*114a0*/  IMAD R6, R6, UR8, RZ ;  /* 0x0000000806067c24 */ /* 0x000fe4000f8e02ff */
[----:B------:R-:W-:-:S04]  /*114b0*/  IMAD.WIDE.U32 R4, R7, UR8, R4 ;  /* 0x0000000807047c25 */ /* 0x000fc8000f8e0004 */
[----:B------:R-:W-:Y:S01]  /*114c0*/  IMAD R9, R7, UR9, R6 ;  /* 0x0000000907097c24 */ /* 0x000fe2000f8e0206 */
[----:B------:R-:W-:Y:S01]  /*114d0*/  ULDC.64 UR8, c[0x0][0xa80] ;  /* 0x0002a00000087ab9 */ /* 0x000fe20000000a00 */
[----:B------:R-:W-:Y:S01]  /*114e0*/  VIADD R3, R8, 0x40 ;  /* 0x0000004008037836 */ /* 0x000fe20000000000 */
[----:B------:R-:W-:Y:S01]  /*114f0*/  LEA R6, P2, R4, UR8, 0x1 ;  /* 0x0000000804067c11 */ /* 0x000fe2000f8408ff */
[----:B------:R-:W-:Y:S02]  /*11500*/  IMAD.IADD R5, R5, 0x1, R9 ;  /* 0x0000000105057824 */ /* 0x000fe400078e0209 */
[----:B------:R-:W-:Y:S01]  /*11510*/  VIADD R0, R8, 0x20 ;  /* 0x0000002008007836 */ /* 0x000fe20000000000 */
[-C--:B------:R-:W-:Y:S01]  /*11520*/  ISETP.GE.AND P0, PT, R3, R11.reuse, PT ;  /* 0x0000000b0300720c */ /* 0x080fe20003f06270 */
[----:B------:R-:W-:Y:S01]  /*11530*/  IMAD.SHL.U32 R7, R10, 0x8, RZ ;  /* 0x000000080a077824 */ /* 0x000fe200078e00ff */
[----:B------:R-:W-:Y:S02]  /*11540*/  LEA.HI.X R3, R4, UR9, R5, 0x1, P2 ;  /* 0x0000000904037c11 */ /* 0x000fe400090f0c05 */
[-C--:B------:R-:W-:Y:S01]  /*11550*/  ISETP.GE.AND P2, PT, R8, R11.reuse, PT ;  /* 0x0000000b0800720c */ /* 0x080fe20003f46270 */
[C---:B------:R-:W-:Y:S01]  /*11560*/  VIADD R9, R7.reuse, 0x80 ;  /* 0x0000008007097836 */ /* 0x040fe20000000000 */
[----:B------:R-:W-:Y:S01]  /*11570*/  ISETP.GE.AND P1, PT, R0, R11, PT ;  /* 0x0000000b0000720c */ /* 0x000fe20003f26270 */
[C---:B------:R-:W-:Y:S01]  /*11580*/  VIADD R15, R7.reuse, 0xc0 ;  /* 0x000000c0070f7836 */ /* 0x040fe20000000000 */
[----:B------:R0:W1:Y:S01]  /*11590*/  SHFL.IDX PT, R4, R6, RZ, 0x181f ;  /* 0x00181fff06047589 */ /* 0x00006200000e0000 */
[----:B------:R-:W-:Y:S01]  /*115a0*/  VIADD R13, R7, 0x40 ;  /* 0x00000040070d7836 */ /* 0x000fe20000000000 */
[----:B------:R-:W-:-:S02]  /*115b0*/  SHF.R.S32.HI R12, RZ, 0x1f, R7 ;  /* 0x0000001fff0c7819 */ /* 0x000fc40000011407 */
[----:B------:R0:W2:Y:S01]  /*115c0*/  SHFL.IDX PT, R0, R3, RZ, 0x181f ;  /* 0x00181fff03007589 */ /* 0x0000a200000e0000 */
[----:B------:R-:W-:Y:S02]  /*115d0*/  SHF.R.S32.HI R10, RZ, 0x1f, R9 ;  /* 0x0000001fff0a7819 */ /* 0x000fe40000011409 */
[----:B------:R-:W-:Y:S02]  /*115e0*/  SHF.R.S32.HI R14, RZ, 0x1f, R15 ;  /* 0x0000001fff0e7819 */ /* 0x000fe4000001140f */
        /* <DEDUP_REMOVED lines=19> */
.L_x_1566:
[----:B------:R-:W-:Y:S05]  /*11720*/  BSYNC B1 ;  /* 0x0000000000017941 */ /* 0x000fea0003800000 */
.L_x_1565:
        /* <DEDUP_REMOVED lines=21> */
.L_x_1568:
[----:B------:R-:W-:Y:S05]  /*11880*/  BSYNC B1 ;  /* 0x0000000000017941 */ /* 0x000fea0003800000 */
.L_x_1567:
        /* <DEDUP_REMOVED lines=21> */
.L_x_1570:
[----:B------:R-:W-:Y:S05]  /*119e0*/  BSYNC B1 ;  /* 0x0000000000017941 */ /* 0x000fea0003800000 */
.L_x_1569:
        /* <DEDUP_REMOVED lines=22> */
.L_x_1559:
[----:B------:R-:W-:Y:S05]  /*11b50*/  BSYNC B0 ;  /* 0x0000000000007941 */ /* 0x000fea0003800000 */
.L_x_1549:
[----:B------:R-:W-:Y:S02]  /*11b60*/  ULDC UR4, c[0x0][0xc3c] ;  /* 0x00030f0000047ab9 */ /* 0x000fe40000000800 */
[----:B------:R-:W-:-:S06]  /*11b70*/  UISETP.GE.AND UP0, UPT, UR54, UR4, UPT ;  /* 0x000000043600728c */ /* 0x000fcc000bf06270 */
[----:B------:R-:W-:-:S13]  /*11b80*/  PLOP3.LUT P0, PT, PT, PT, UP0, 0x80, 0x0 ;  /* 0x000000000000781c */ /* 0x000fda0003f0f008 */
[----:B------:R-:W-:Y:S05]  /*11b90*/  @!P0 BRA `(.L_x_1571) ;  /* 0xfffffef400548947 */ /* 0x000fea000383ffff */
[----:B------:R-:W-:Y:S05]  /*11ba0*/  EXIT ;  /* 0x000000000000794d */ /* 0x000fea0003800000 */
.L_x_1458:
[----:B------:R-:W-:-:S08]  /*11bb0*/  NOP ;  /* 0x0000000000007918 */ /* 0x000fd00000000000 */
[----:B0-----:R-:W0:-:S00]  /*11bc0*/  USETMAXREG.DEALLOC.CTAPOOL 0x28 ;  /* 0x00000028000079c8 */ /* 0x001e0000080e0500 */
        /* <DEDUP_REMOVED lines=14> */
[----:B------:R-:W-:Y:S02]  /*11cb0*/  IMAD.MOV.U32 R0, RZ, RZ, RZ ;  /* 0x000000ffff007224 */ /* 0x000fe400078e00ff */
[----:B------:R-:W-:Y:S01]  /*11cc0*/  IMAD.MOV.U32 R9, RZ, RZ, RZ ;  /* 0x000000ffff097224 */ /* 0x000fe200078e00ff */
[----:B0-----:R-:W-:-:S04]  /*11cd0*/  LOP3.LUT R7, R4, 0x1f, RZ, 0xc0, !PT ;  /* 0x0000001f04077812 */ /* 0x001fc800078ec0ff */
[----:B------:R-:W-:-:S04]  /*11ce0*/  ISETP.NE.AND P0, PT, R7, 0x1f, PT ;  /* 0x0000001f0700780c */ /* 0x000fc80003f05270 */
[----:B------:R-:W-:-:S13]  /*11cf0*/  ISETP.GE.OR P1, PT, R7, UR4, !P0 ;  /* 0x0000000407007c0c */ /* 0x000fda000c726670 */
[----:B------:R-:W0:Y:S08]  /*11d00*/  @!P1 LDC.64 R4, c[0x0][0xc80] ;  /* 0x00032000ff049b82 */ /* 0x000e300000000a00 */
[----:B------:R-:W1:Y:S01]  /*11d10*/  @!P1 LDC.64 R2, c[0x0][0xc78] ;  /* 0x00031e00ff029b82 */ /* 0x000e620000000a00 */
[----:B0-----:R-:W-:-:S05]  /*11d20*/  @!P1 IMAD.WIDE.U32 R4, R7, 0x4, R4 ;  /* 0x0000000407049825 */ /* 0x001fca00078e0004 */
[----:B------:R-:W2:Y:S01]  /*11d30*/  @!P1 LDG.E R0, desc[UR36][R4.64] ;  /* 0x0000002404009981 */ /* 0x000ea2000c1e1900 */
[----:B-1----:R-:W-:-:S05]  /*11d40*/  @!P1 IMAD.WIDE.U32 R2, R7, 0x4, R2 ;  /* 0x0000000407029825 */ /* 0x002fca00078e0002 */
        /* <DEDUP_REMOVED lines=21> */
[----:B------:R-:W1:Y:S01]  /*11ea0*/  S2R R11, SR_CTAID.X ;  /* 0x00000000000b7919 */ /* 0x000e620000002500 */
[----:B0-----:R-:W-:Y:S02]  /*11eb0*/  SEL R5, R4, RZ, P5 ;  /* 0x000000ff04057207 */ /* 0x001fe40002800000 */
[----:B------:R-:W0:Y:S03]  /*11ec0*/  LDC R4, c[0x0][0xc38] ;  /* 0x00030e00ff047b82 */ /* 0x000e260000000800 */
[----:B------:R-:W-:-:S05]  /*11ed0*/  IMAD.IADD R13, R2, 0x1, R5 ;  /* 0x00000001020d7824 */ /* 0x000fca00078e0205 */
[----:B------:R-:W0:Y:S02]  /*11ee0*/  SHFL.IDX PT, R5, R13, 0x1f, 0x1f ;  /* 0x03e01f000d057f89 */ /* 0x000e2400000e0000 */
[----:B0-----:R-:W-:-:S05]  /*11ef0*/  IMAD R6, R5, R4, RZ ;  /* 0x0000000405067224 */ /* 0x001fca00078e02ff */
[----:B-1----:R-:W-:Y:S01]  /*11f00*/  ISETP.GT.AND P6, PT, R6, R11, PT ;  /* 0x0000000b0600720c */ /* 0x002fe20003fc4270 */
[----:B------:R-:W-:-:S12]  /*11f10*/  IMAD.MOV.U32 R3, RZ, RZ, R6 ;  /* 0x000000ffff037224 */ /* 0x000fd800078e0006 */
[----:B------:R-:W-:Y:S05]  /*11f20*/  @P6 BRA `(.L_x_1573) ;  /* 0x0000000000a46947 */ /* 0x000fea0003800000 */
[----:B------:R-:W-:Y:S01]  /*11f30*/  IMAD.MOV.U32 R6, RZ, RZ, R3 ;  /* 0x000000ffff067224 */ /* 0x000fe200078e0003 */
[----:B------:R-:W-:Y:S01]  /*11f40*/  UMOV UR4, URZ ;  /* 0x0000003f00047c82 */ /* 0x000fe20008000000 */
[----:B------:R-:W-:-:S05]  /*11f50*/  ULDC UR5, c[0x0][0xc3c] ;  /* 0x00030f0000057ab9 */ /* 0x000fca0000000800 */
.L_x_1575:
        /* <DEDUP_REMOVED lines=10> */
[----:B------:R0:W2:Y:S01]  /*12000*/  @!P6 LDG.E R0, desc[UR36][R4.64] ;  /* 0x000000240400e981 */ /* 0x0000a2000c1e1900 */
[----:B-1----:R-:W-:-:S04]  /*12010*/  @!P6 IMAD.WIDE R2, R9, 0x4, R2 ;  /* 0x000000040902e825 */ /* 0x002fc800078e0202 */
[----:B------:R-:W-:Y:S01]  /*12020*/  IMAD.MOV.U32 R9, RZ, RZ, RZ ;  /* 0x000000ffff097224 */ /* 0x000fe200078e00ff */
[----:B0-----:R-:W0:Y:S05]  /*12030*/  LDC R4, c[0x0][0xc38] ;  /* 0x00030e00ff047b82 */ /* 0x001e2a0000000800 */
[----:B------:R-:W2:Y:S02]  /*12040*/  @!P6 LDG.E R9, desc[UR36][R2.64] ;  /* 0x000000240209e981 */ /* 0x000ea4000c1e1900 */
[----:B--2---:R-:W-:-:S05]  /*12050*/  IMAD R15, R0, R9, RZ ;  /* 0x00000009000f7224 */ /* 0x004fca00078e02ff */
        /* <DEDUP_REMOVED lines=20> */
[----:B------:R-:W-:Y:S02]  /*121a0*/  IMAD.MOV.U32 R13, RZ, RZ, R2 ;  /* 0x000000ffff0d7224 */ /* 0x000fe400078e0002 */
[----:B------:R-:W-:-:S07]  /*121b0*/  IMAD.MOV.U32 R3, RZ, RZ, R5 ;  /* 0x000000ffff037224 */ /* 0x000fce00078e0005 */
.L_x_1573:
[----:B------:R-:W-:Y:S02]  /*121c0*/  IMAD.IADD R28, R6, 0x1, -R3 ;  /* 0x00000001061c7824 */ /* 0x000fe400078e0a03 */
[----:B------:R-:W-:Y:S02]  /*121d0*/  IMAD.MOV.U32 R3, RZ, RZ, RZ ;  /* 0x000000ffff037224 */ /* 0x000fe400078e00ff */
[----:B------:R-:W-:-:S05]  /*121e0*/  IMAD R2, R13, R4, R28 ;  /* 0x000000040d027224 */ /* 0x000fca00078e021c */
[----:B------:R-:W-:-:S13]  /*121f0*/  ISETP.GT.AND P0, PT, R2, R11, PT ;  /* 0x0000000b0200720c */ /* 0x000fda0003f04270 */
[----:B------:R-:W-:Y:S02]  /*12200*/  VOTEU.ANY UR6, UPT, !P0 ;  /* 0x0000000000067886 */ /* 0x000fe400040e0100 */
[----:B------:R-:W-:Y:S02]  /*12210*/  UPOPC UR5, UR6 ;  /* 0x00000006000572bf */ /* 0x000fe40008000000 */
[----:B------:R-:W-:Y:S02]  /*12220*/  ISETP.NE.AND P0, PT, RZ, UR6, PT ;  /* 0x00000006ff007c0c */ /* 0x000fe4000bf05270 */
[----:B------:R-:W-:Y:S02]  /*12230*/  UIADD3 UR42, UR5, UR4, URZ ;  /* 0x00000004052a7290 */ /* 0x000fe4000fffe03f */
[----:B------:R-:W-:Y:S02]  /*12240*/  IMAD.U32 R2, RZ, RZ, UR5 ;  /* 0x00000005ff027e24 */ /* 0x000fe4000f8e00ff */
[----:B------:R-:W-:-:S03]  /*12250*/  IMAD.U32 R5, RZ, RZ, UR5 ;  /* 0x00000005ff057e24 */ /* 0x000fc6000f8e00ff */
[----:B------:R-:W0:Y:S04]  /*12260*/  SHFL.IDX PT, R9, R9, R2, 0x1f ;  /* 0x00001f0209097589 */ /* 0x000e2800000e0000 */
[----:B------:R1:W2:Y:S01]  /*12270*/  SHFL.IDX PT, R0, R0, R5, 0x1f ;  /* 0x00001f0500007589 */ /* 0x0002a200000e0000 */
[----:B0-----:R-:W-:Y:S01]  /*12280*/  ISETP.NE.AND P1, PT, R9, 0x1, PT ;  /* 0x000000010900780c */ /* 0x001fe20003f25270 */
[----:B-1----:R-:W-:-:S12]  /*12290*/  @!P0 BRA `(.L_x_1576) ;  /* 0x00000000000c8947 */ /* 0x002fd80003800000 */
[----:B------:R-:W-:-:S06]  /*122a0*/  UIADD3 UR4, UR5, -0x1, URZ ;  /* 0xffffffff05047890 */ /* 0x000fcc000fffe03f */
[----:B------:R-:W-:-:S05]  /*122b0*/  IMAD.U32 R2, RZ, RZ, UR4 ;  /* 0x00000004ff027e24 */ /* 0x000fca000f8e00ff */
[----:B------:R0:W1:Y:S02]  /*122c0*/  SHFL.IDX PT, R3, R13, R2, 0x1f ;  /* 0x00001f020d037589 */ /* 0x00006400000e0000 */
.L_x_1576:
[----:B-1----:R-:W-:-:S04]  /*122d0*/  IMAD R28, R3, R4, R28 ;  /* 0x00000004031c7224 */ /* 0x002fc800078e021c */
[----:B------:R-:W-:Y:S01]  /*122e0*/  IMAD.IADD R5, R11, 0x1, -R28 ;  /* 0x000000010b057824 */ /* 0x000fe200078e0a1c */
[----:B------:R-:W-:Y:S06]  /*122f0*/  @!P1 BRA `(.L_x_1577) ;  /* 0x0000000000e89947 */ /* 0x000fec0003800000 */
[-C--:B--2---:R-:W-:Y:S02]  /*12300*/  IABS R12, R0.reuse ;  /* 0x00000000000c7213 */ /* 0x084fe40000000000 */
[----:B------:R-:W-:Y:S02]  /*12310*/  IABS R4, R9 ;  /* 0x0000000900047213 */ /* 0x000fe40000000000 */
[----:B------:R-:W1:Y:S01]  /*12320*/  I2F.RP R6, R12 ;  /* 0x0000000c00067306 */ /* 0x000e620000209400 */
[----:B------:R-:W-:-:S07]  /*12330*/  IABS R10, R0 ;  /* 0x00000000000a7213 */ /* 0x000fce0000000000 */
[----:B------:R-:W2:Y:S08]  /*12340*/  I2F.RP R8, R4 ;  /* 0x0000000400087306 */ /* 0x000eb00000209400 */
[----:B-1----:R-:W0:Y:S08]  /*12350*/  MUFU.RCP R6, R6 ;  /* 0x0000000600067308 */ /* 0x002e300000001000 */
[----:B--2---:R-:W-:Y:S01]  /*12360*/  MUFU.RCP R8, R8 ;  /* 0x0000000800087308 */ /* 0x004fe20000001000 */
[----:B0-----:R-:W-:Y:S01]  /*12370*/  VIADD R2, R6, 0xffffffe ;  /* 0x0ffffffe06027836 */ /* 0x001fe20000000000 */
[----:B------:R-:W-:-:S06]  /*12380*/  IABS R6, R5 ;  /* 0x0000000500067213 */ /* 0x000fcc0000000000 */
[----:B------:R0:W1:Y:S02]  /*12390*/  F2I.FTZ.U32.TRUNC.NTZ R3, R2 ;  /* 0x0000000200037305 */ /* 0x000064000021f000 */
[----:B0-----:R-:W-:Y:S02]  /*123a0*/  IMAD.MOV.U32 R2, RZ, RZ, RZ ;  /* 0x000000ffff027224 */ /* 0x001fe400078e00ff */
[----:B-1----:R-:W-:-:S04]  /*123b0*/  IMAD.MOV R11, RZ, RZ, -R3 ;  /* 0x000000ffff0b7224 */ /* 0x002fc800078e0a03 */
[----:B------:R-:W-:-:S04]  /*123c0*/  IMAD R11, R11, R12, RZ ;  /* 0x0000000c0b0b7224 */ /* 0x000fc800078e02ff */
[----:B------:R-:W-:-:S04]  /*123d0*/  IMAD.HI.U32 R3, R3, R11, R2 ;  /* 0x0000000b03037227 */ /* 0x000fc800078e0002 */
[----:B------:R-:W-:Y:S02]  /*123e0*/  IMAD.MOV R11, RZ, RZ, -R10 ;  /* 0x000000ffff0b7224 */ /* 0x000fe400078e0a0a */
[----:B------:R-:W-:-:S04]  /*123f0*/  IMAD.HI.U32 R2, R3, R6, RZ ;  /* 0x0000000603027227 */ /* 0x000fc800078e00ff */
[----:B------:R-:W-:Y:S01]  /*12400*/  IMAD R3, R2, R11, R6 ;  /* 0x0000000b02037224 */ /* 0x000fe200078e0206 */
[----:B------:R-:W-:Y:S01]  /*12410*/  LOP3.LUT R6, R5, R0, RZ, 0x3c, !PT ;  /* 0x0000000005067212 */ /* 0x000fe200078e3cff */
[----:B------:R-:W-:-:S03]  /*12420*/  VIADD R10, R8, 0xffffffe ;  /* 0x0ffffffe080a7836 */ /* 0x000fc60000000000 */
[----:B------:R-:W-:Y:S02]  /*12430*/  ISETP.GT.U32.AND P1, PT, R12, R3, PT ;  /* 0x000000030c00720c */ /* 0x000fe40003f24070 */
[----:B------:R-:W-:-:S11]  /*12440*/  ISETP.GE.AND P2, PT, R6, RZ, PT ;  /* 0x000000ff0600720c */ /* 0x000fd60003f46270 */
[----:B------:R-:W-:Y:S02]  /*12450*/  @!P1 IMAD.IADD R3, R3, 0x1, -R12 ;  /* 0x0000000103039824 */ /* 0x000fe400078e0a0c */
[----:B------:R-:W-:Y:S01]  /*12460*/  @!P1 VIADD R2, R2, 0x1 ;  /* 0x0000000102029836 */ /* 0x000fe20000000000 */
[----:B------:R-:W-:Y:S02]  /*12470*/  ISETP.NE.AND P1, PT, R0, RZ, PT ;  /* 0x000000ff0000720c */ /* 0x000fe40003f25270 */
[----:B------:R-:W-:Y:S02]  /*12480*/  ISETP.GE.U32.AND P0, PT, R3, R12, PT ;  /* 0x0000000c0300720c */ /* 0x000fe40003f06070 */
[----:B------:R-:W0:Y:S11]  /*12490*/  F2I.FTZ.U32.TRUNC.NTZ R3, R10 ;  /* 0x0000000a00037305 */ /* 0x000e36000021f000 */
[----:B------:R-:W-:-:S04]  /*124a0*/  @P0 VIADD R2, R2, 0x1 ;  /* 0x0000000102020836 */ /* 0x000fc80000000000 */
[----:B------:R-:W-:Y:S01]  /*124b0*/  IMAD.MOV.U32 R8, RZ, RZ, R2 ;  /* 0x000000ffff087224 */ /* 0x000fe200078e0002 */
[----:B------:R-:W-:Y:S01]  /*124c0*/  IABS R2, R9 ;  /* 0x0000000900027213 */ /* 0x000fe20000000000 */
[----:B0-----:R-:W-:Y:S02]  /*124d0*/  IMAD.MOV R11, RZ, RZ, -R3 ;  /* 0x000000ffff0b7224 */ /* 0x001fe400078e0a03 */
[----:B------:R-:W-:Y:S01]  /*124e0*/  @!P2 IMAD.MOV R8, RZ, RZ, -R8 ;  /* 0x000000ffff08a224 */ /* 0x000fe200078e0a08 */
[----:B------:R-:W-:Y:S01]  /*124f0*/  @!P1 LOP3.LUT R8, RZ, R0, RZ, 0x33, !PT ;  /* 0x00000000ff089212 */ /* 0x000fe200078e33ff */
[----:B------:R-:W-:Y:S02]  /*12500*/  IMAD.MOV R10, RZ, RZ, -R2 ;  /* 0x000000ffff0a7224 */ /* 0x000fe400078e0a02 */
[----:B------:R-:W-:Y:S01]  /*12510*/  IMAD R11, R11, R4, RZ ;  /* 0x000000040b0b7224 */ /* 0x000fe200078e02ff */
[----:B------:R-:W-:Y:S01]  /*12520*/  IABS R6, R8 ;  /* 0x0000000800067213 */ /* 0x000fe20000000000 */
[----:B------:R-:W-:-:S04]  /*12530*/  IMAD.MOV.U32 R2, RZ, RZ, RZ ;  /* 0x000000ffff027224 */ /* 0x000fc800078e00ff */
[----:B------:R-:W-:-:S04]  /*12540*/  IMAD.HI.U32 R2, R3, R11, R2 ;  /* 0x0000000b03027227 */ /* 0x000fc800078e0002 */
[----:B------:R-:W-:Y:S02]  /*12550*/  IMAD.MOV.U32 R3, RZ, RZ, R6 ;  /* 0x000000ffff037224 */ /* 0x000fe400078e0006 */
[----:B------:R-:W-:Y:S02]  /*12560*/  IMAD.MOV.U32 R6, RZ, RZ, R10 ;  /* 0x000000ffff067224 */ /* 0x000fe400078e000a */
[----:B------:R-:W-:-:S04]  /*12570*/  IMAD.HI.U32 R2, R2, R3, RZ ;  /* 0x0000000302027227 */ /* 0x000fc800078e00ff */
[----:B------:R-:W-:-:S05]  /*12580*/  IMAD R3, R2, R6, R3 ;  /* 0x0000000602037224 */ /* 0x000fca00078e0203 */
[----:B------:R-:W-:-:S13]  /*12590*/  ISETP.GT.U32.AND P1, PT, R4, R3, PT ;  /* 0x000000030400720c */ /* 0x000fda0003f24070 */
[----:B------:R-:W-:Y:S02]  /*125a0*/  @!P1 IMAD.IADD R3, R3, 0x1, -R4 ;  /* 0x0000000103039824 */ /* 0x000fe400078e0a04 */
[----:B------:R-:W-:Y:S01]  /*125b0*/  @!P1 VIADD R2, R2, 0x1 ;  /* 0x0000000102029836 */ /* 0x000fe20000000000 */
[----:B------:R-:W-:Y:S02]  /*125c0*/  ISETP.NE.AND P1, PT, R9, RZ, PT ;  /* 0x000000ff0900720c */ /* 0x000fe40003f25270 */
[----:B------:R-:W-:Y:S02]  /*125d0*/  ISETP.GE.U32.AND P0, PT, R3, R4, PT ;  /* 0x000000040300720c */ /* 0x000fe40003f06070 */
[----:B------:R-:W-:-:S04]  /*125e0*/  LOP3.LUT R3, R8, R9, RZ, 0x3c, !PT ;  /* 0x0000000908037212 */ /* 0x000fc800078e3cff */
[----:B------:R-:W-:Y:S01]  /*125f0*/  ISETP.GE.AND P2, PT, R3, RZ, PT ;  /* 0x000000ff0300720c */ /* 0x000fe20003f46270 */
[----:B------:R-:W-:-:S06]  /*12600*/  IMAD.MOV R3, RZ, RZ, -R8 ;  /* 0x000000ffff037224 */ /* 0x000fcc00078e0a08 */
[----:B------:R-:W-:-:S06]  /*12610*/  @P0 VIADD R2, R2, 0x1 ;  /* 0x0000000102020836 */ /* 0x000fcc0000000000 */
[----:B------:R-:W-:Y:S01]  /*12620*/  @!P2 IMAD.MOV R2, RZ, RZ, -R2 ;  /* 0x000000ffff02a224 */ /* 0x000fe200078e0a02 */
[----:B------:R-:W-:-:S05]  /*12630*/  @!P1 LOP3.LUT R2, RZ, R9, RZ, 0x33, !PT ;  /* 0x00000009ff029212 */ /* 0x000fca00078e33ff */
[----:B------:R-:W-:-:S04]  /*12640*/  IMAD.MOV R30, RZ, RZ, -R2 ;  /* 0x000000ffff1e7224 */ /* 0x000fc800078e0a02 */
[C---:B------:R-:W-:Y:S02]  /*12650*/  IMAD R30, R9.reuse, R30, R8 ;  /* 0x0000001e091e7224 */ /* 0x040fe400078e0208 */
[----:B------:R-:W-:Y:S02]  /*12660*/  IMAD R9, R9, 0x1000000, R2 ;  /* 0x0100000009097824 */ /* 0x000fe400078e0202 */
[----:B------:R-:W-:Y:S02]  /*12670*/  IMAD R2, R0, R3, R5 ;  /* 0x0000000300027224 */ /* 0x000fe400078e0205 */
[----:B------:R-:W-:Y:S01]  /*12680*/  IMAD R30, R30, 0x10000, R9 ;  /* 0x000100001e1e7824 */ /* 0x000fe200078e0209 */
[----:B------:R-:W-:Y:S06]  /*12690*/  BRA `(.L_x_1578) ;  /* 0x0000000000fc7947 */ /* 0x000fec0003800000 */
.L_x_1577:
[----:B------:R-:W-:Y:S02]  /*126a0*/  ULDC.64 UR4, c[0x0][0xc90] ;  /* 0x0003240000047ab9 */ /* 0x000fe40000000a00 */
[----:B------:R-:W-:-:S06]  /*126b0*/  UIMAD.WIDE UR4, UR42, 0x4, UR4 ;  /* 0x000000042a0478a5 */ /* 0x000fcc000f8e0204 */
[----:B0-----:R-:W-:Y:S02]  /*126c0*/  IMAD.U32 R2, RZ, RZ, UR4 ;  /* 0x00000004ff027e24 */ /* 0x001fe4000f8e00ff */
[----:B------:R-:W-:-:S05]  /*126d0*/  IMAD.U32 R3, RZ, RZ, UR5 ;  /* 0x00000005ff037e24 */ /* 0x000fca000f8e00ff */
[----:B------:R0:W2:Y:S01]  /*126e0*/  LDG.E R13, desc[UR36][R2.64] ;  /* 0x00000024020d7981 */ /* 0x0000a2000c1e1900 */
[----:B------:R-:W-:Y:S01]  /*126f0*/  IABS R15, R5 ;  /* 0x00000005000f7213 */ /* 0x000fe20000000000 */
[----:B0-----:R-:W-:Y:S02]  /*12700*/  IMAD.MOV.U32 R2, RZ, RZ, RZ ;  /* 0x000000ffff027224 */ /* 0x001fe400078e00ff */
[----:B--2---:R-:W-:-:S05]  /*12710*/  IMAD R6, R0, R13, RZ ;  /* 0x0000000d00067224 */ /* 0x004fca00078e02ff */
[-C--:B------:R-:W-:Y:S02]  /*12720*/  IABS R10, R6.reuse ;  /* 0x00000006000a7213 */ /* 0x080fe40000000000 */
[----:B------:R-:W-:Y:S02]  /*12730*/  IABS R12, R6 ;  /* 0x00000006000c7213 */ /* 0x000fe40000000000 */
[----:B------:R-:W0:Y:S08]  /*12740*/  I2F.RP R8, R10 ;  /* 0x0000000a00087306 */ /* 0x000e300000209400 */
[----:B0-----:R-:W0:Y:S02]  /*12750*/  MUFU.RCP R8, R8 ;  /* 0x0000000800087308 */ /* 0x001e240000001000 */
[----:B0-----:R-:W-:-:S06]  /*12760*/  VIADD R9, R8, 0xffffffe ;  /* 0x0ffffffe08097836 */ /* 0x001fcc0000000000 */
[----:B------:R-:W0:Y:S02]  /*12770*/  F2I.FTZ.U32.TRUNC.NTZ R3, R9 ;  /* 0x0000000900037305 */ /* 0x000e24000021f000 */
[----:B0-----:R-:W-:-:S04]  /*12780*/  IMAD.MOV R11, RZ, RZ, -R3 ;  /* 0x000000ffff0b7224 */ /* 0x001fc800078e0a03 */
[----:B------:R-:W-:-:S04]  /*12790*/  IMAD R11, R11, R10, RZ ;  /* 0x0000000a0b0b7224 */ /* 0x000fc800078e02ff */
[----:B------:R-:W-:-:S04]  /*127a0*/  IMAD.HI.U32 R2, R3, R11, R2 ;  /* 0x0000000b03027227 */ /* 0x000fc800078e0002 */
[----:B------:R-:W-:Y:S02]  /*127b0*/  IMAD.MOV R3, RZ, RZ, -R12 ;  /* 0x000000ffff037224 */ /* 0x000fe400078e0a0c */
        /* <DEDUP_REMOVED lines=8> */
[----:B------:R-:W-:-:S07]  /*12840*/  ISETP.GE.AND P2, PT, R3, RZ, PT ;  /* 0x000000ff0300720c */ /* 0x000fce0003f46270 */
[----:B------:R-:W-:-:S06]  /*12850*/  @P0 VIADD R2, R2, 0x1 ;  /* 0x0000000102020836 */ /* 0x000fcc0000000000 */
[----:B------:R-:W-:Y:S01]  /*12860*/  @!P2 IMAD.MOV R2, RZ, RZ, -R2 ;  /* 0x000000ffff02a224 */ /* 0x000fe200078e0a02 */
[----:B------:R-:W-:-:S05]  /*12870*/  @!P1 LOP3.LUT R2, RZ, R6, RZ, 0x33, !PT ;  /* 0x00000006ff029212 */ /* 0x000fca00078e33ff */
[----:B------:R-:W-:Y:S02]  /*12880*/  IMAD R11, R13, R2, RZ ;  /* 0x000000020d0b7224 */ /* 0x000fe400078e02ff */
[----:B------:R-:W-:Y:S02]  /*12890*/  IMAD.MOV R2, RZ, RZ, -R2 ;  /* 0x000000ffff027224 */ /* 0x000fe400078e0a02 */
[----:B------:R-:W-:Y:S02]  /*128a0*/  IMAD.MOV R3, RZ, RZ, -R11 ;  /* 0x000000ffff037224 */ /* 0x000fe400078e0a0b */
[----:B------:R-:W-:Y:S02]  /*128b0*/  IMAD R6, R6, R2, R5 ;  /* 0x0000000206067224 */ /* 0x000fe400078e0205 */
[----:B------:R-:W-:Y:S01]  /*128c0*/  IMAD.MOV.U32 R2, RZ, RZ, RZ ;  /* 0x000000ffff027224 */ /* 0x000fe200078e00ff */
[----:B------:R-:W-:-:S04]  /*128d0*/  VIADDMNMX R13, R3, R4, R13, PT ;  /* 0x00000004030d7246 */ /* 0x000fc8000380010d */
[-C--:B------:R-:W-:Y:S01]  /*128e0*/  IABS R8, R13.reuse ;  /* 0x0000000d00087213 */ /* 0x080fe20000000000 */
[----:B------:R-:W-:Y:S01]  /*128f0*/  IMAD.MOV R30, RZ, RZ, -R13 ;  /* 0x000000ffff1e7224 */ /* 0x000fe200078e0a0d */
[----:B------:R-:W-:Y:S02]  /*12900*/  IABS R10, R13 ;  /* 0x0000000d000a7213 */ /* 0x000fe40000000000 */
[----:B------:R-:W0:Y:S08]  /*12910*/  I2F.RP R4, R8 ;  /* 0x0000000800047306 */ /* 0x000e300000209400 */
[----:B0-----:R-:W0:Y:S02]  /*12920*/  MUFU.RCP R4, R4 ;  /* 0x0000000400047308 */ /* 0x001e240000001000 */
[----:B0-----:R-:W-:-:S06]  /*12930*/  VIADD R3, R4, 0xffffffe ;  /* 0x0ffffffe04037836 */ /* 0x001fcc0000000000 */
[----:B------:R-:W0:Y:S02]  /*12940*/  F2I.FTZ.U32.TRUNC.NTZ R3, R3 ;  /* 0x0000000300037305 */ /* 0x000e24000021f000 */
[----:B0-----:R-:W-:-:S04]  /*12950*/  IMAD.MOV R9, RZ, RZ, -R3 ;  /* 0x000000ffff097224 */ /* 0x001fc800078e0a03 */
[----:B------:R-:W-:Y:S01]  /*12960*/  IMAD.MOV.U32 R5, RZ, RZ, R9 ;  /* 0x000000ffff057224 */ /* 0x000fe200078e0009 */
[----:B------:R-:W-:-:S03]  /*12970*/  IABS R9, R6 ;  /* 0x0000000600097213 */ /* 0x000fc60000000000 */
        /* <DEDUP_REMOVED lines=11> */
[----:B------:R-:W-:Y:S02]  /*12a30*/  ISETP.GE.AND P2, PT, R3, RZ, PT ;  /* 0x000000ff0300720c */ /* 0x000fe40003f46270 */
[----:B------:R-:W-:-:S05]  /*12a40*/  IADD3 R3, R11, 0x1000000, R6 ;  /* 0x010000000b037810 */ /* 0x000fca0007ffe006 */
[----:B------:R-:W-:-:S06]  /*12a50*/  @P0 VIADD R2, R2, 0x1 ;  /* 0x0000000102020836 */ /* 0x000fcc0000000000 */
[----:B------:R-:W-:Y:S01]  /*12a60*/  @!P2 IMAD.MOV R2, RZ, RZ, -R2 ;  /* 0x000000ffff02a224 */ /* 0x000fe200078e0a02 */
[----:B------:R-:W-:-:S05]  /*12a70*/  @!P1 LOP3.LUT R2, RZ, R13, RZ, 0x33, !PT ;  /* 0x0000000dff029212 */ /* 0x000fca00078e33ff */
[----:B------:R-:W-:-:S07]  /*12a80*/  IMAD R30, R2, R30, R3 ;  /* 0x0000001e021e7224 */ /* 0x000fce00078e0203 */
.L_x_1578:
[----:B------:R-:W-:-:S05]  /*12a90*/  LOP3.LUT R29, RZ, R2, RZ, 0x33, !PT ;  /* 0x00000002ff1d7212 */ /* 0x000fca00078e33ff */
[----:B------:R-:W-:Y:S01]  /*12aa0*/  IMAD.IADD R29, R0, 0x1, R29 ;  /* 0x00000001001d7824 */ /* 0x000fe200078e021d */
[----:B------:R-:W-:Y:S06]  /*12ab0*/  BRA `(.L_x_1579) ;  /* 0x0000000000107947 */ /* 0x000fec0003800000 */
.L_x_1574:
[----:B------:R-:W-:Y:S01]  /*12ac0*/  IMAD.MOV.U32 R28, RZ, RZ, R11 ;  /* 0x000000ffff1c7224 */ /* 0x000fe200078e000b */
[----:B------:R-:W-:Y:S01]  /*12ad0*/  ULDC UR42, c[0x0][0xc3c] ;  /* 0x00030f00002a7ab9 */ /* 0x000fe20000000800 */
[----:B------:R-:W-:Y:S02]  /*12ae0*/  IMAD.MOV.U32 R29, RZ, RZ, RZ ;  /* 0x000000ffff1d7224 */ /* 0x000fe400078e00ff */
[----:B------:R-:W-:-:S07]  /*12af0*/  IMAD.MOV.U32 R30, RZ, RZ, RZ ;  /* 0x000000ffff1e7224 */ /* 0x000fce00078e00ff */
.L_x_1579:
[----:B------:R-:W-:Y:S01]  /*12b00*/  ISETP.NE.AND P0, PT, R7, RZ, PT ;  /* 0x000000ff0700720c */ /* 0x000fe20003f05270 */
[----:B------:R-:W-:-:S12]  /*12b10*/  IMAD.U32 R31, RZ, RZ, UR42 ;  /* 0x0000002aff1f7e24 */ /* 0x000fd8000f8e00ff */
[----:B------:R-:W0:Y:S01]  /*12b20*/  @!P0 S2R R3, SR_CgaCtaId ;  /* 0x0000000000038919 */ /* 0x000e220000008800 */
[----:B------:R-:W-:-:S04]  /*12b30*/  @!P0 MOV R0, 0x400 ;  /* 0x0000040000008802 */ /* 0x000fc80000000f00 */
[----:B0-----:R-:W-:-:S05]  /*12b40*/  @!P0 LEA R0, R3, R0, 0x18 ;  /* 0x0000000003008211 */ /* 0x001fca00078ec0ff */
[----:B------:R0:W-:Y:S01]  /*12b50*/  @!P0 STS.128 [R0+0x284d0], R28 ;  /* 0x0284d01c00008388 */ /* 0x0001e20000000c00 */
[----:B------:R-:W-:Y:S06]  /*12b60*/  BAR.ARV 0x5, 0x180 ;  /* 0x0146000000007b1d */ /* 0x000fec0000002000 */
.L_x_1572:
[----:B------:R-:W-:Y:S01]  /*12b70*/  ULDC UR4, c[0x0][0xc3c] ;  /* 0x00030f0000047ab9 */ /* 0x000fe20000000800 */
[----:B------:R1:W-:Y:S01]  /*12b80*/  STL [R1+0x4], RZ ;  /* 0x000004ff01007387 */ /* 0x0003e20000100800 */
[----:B------:R-:W-:Y:S01]  /*12b90*/  UISETP.GE.AND UP0, UPT, UR42, UR4, UPT ;  /* 0x000000042a00728c */ /* 0x000fe2000bf06270 */
[----:B------:R-:W-:Y:S02]  /*12ba0*/  IMAD.MOV.U32 R23, RZ, RZ, 0x1 ;  /* 0x00000001ff177424 */ /* 0x000fe400078e00ff */
[----:B------:R-:W-:-:S03]  /*12bb0*/  IMAD.MOV.U32 R19, RZ, RZ, RZ ;  /* 0x000000ffff137224 */ /* 0x000fc600078e00ff */
[----:B------:R-:W-:-:S13]  /*12bc0*/  PLOP3.LUT P0, PT, PT, PT, UP0, 0x80, 0x0 ;  /* 0x000000000000781c */ /* 0x000fda0003f0f008 */
[----:B-1----:R-:W-:Y:S05]  /*12bd0*/  @P0 BRA `(.L_x_1580) ;  /* 0x00000058006c0947 */ /* 0x002fea0003800000 */
[----:B0-----:R-:W2:Y:S01]  /*12be0*/  LDL R0, [R1+0x14] ;  /* 0x0000140001007983 */ /* 0x001ea20000100800 */
[----:B------:R-:W0:Y:S01]  /*12bf0*/  S2UR UR4, SR_CgaCtaId ;  /* 0x00000000000479c3 */ /* 0x000e220000008800 */
[----:B------:R-:W-:Y:S01]  /*12c00*/  MOV R17, 0x400 ;  /* 0x0000040000117802 */ /* 0x000fe20000000f00 */
[----:B------:R-:W-:Y:S01]  /*12c10*/  IMAD.MOV.U32 R37, RZ, RZ, 0x20 ;  /* 0x00000020ff257424 */ /* 0x000fe200078e00ff */
[----:B------:R-:W1:Y:S01]  /*12c20*/  S2R R9, SR_TID.X ;  /* 0x0000000000097919 */ /* 0x000e620000002100 */
[----:B------:R-:W-:Y:S01]  /*12c30*/  IMAD.MOV.U32 R23, RZ, RZ, 0x1 ;  /* 0x00000001ff177424 */ /* 0x000fe200078e00ff */
[----:B------:R-:W-:Y:S01]  /*12c40*/  ULDC UR47, c[0x0][0xc] ;  /* 0x00000300002f7ab9 */ /* 0x000fe20000000800 */
[----:B------:R-:W-:Y:S01]  /*12c50*/  IMAD.MOV.U32 R19, RZ, RZ, RZ ;  /* 0x000000ffff137224 */ /* 0x000fe200078e00ff */
[----:B------:R3:W-:Y:S01]  /*12c60*/  STL [R1+0x4], RZ ;  /* 0x000004ff01007387 */ /* 0x0007e20000100800 */
[----:B0-----:R-:W-:-:S05]  /*12c70*/  IMAD.U32 R34, RZ, RZ, UR4 ;  /* 0x00000004ff227e24 */ /* 0x001fca000f8e00ff */
[----:B------:R-:W-:Y:S01]  /*12c80*/  LEA R17, R34, R17, 0x18 ;  /* 0x0000001122117211 */ /* 0x000fe200078ec0ff */
[C---:B-1----:R-:W-:Y:S01]  /*12c90*/  IMAD.SHL.U32 R4, R9.reuse, 0x40, RZ ;  /* 0x0000004009047824 */ /* 0x042fe200078e00ff */
[C---:B------:R-:W-:Y:S01]  /*12ca0*/  LOP3.LUT R8, R9.reuse, 0x7f, RZ, 0xc0, !PT ;  /* 0x0000007f09087812 */ /* 0x040fe200078ec0ff */
[C---:B------:R-:W-:Y:S01]  /*12cb0*/  IMAD.SHL.U32 R22, R9.reuse, 0x80, RZ ;  /* 0x0000008009167824 */ /* 0x040fe200078e00ff */
[C---:B------:R-:W-:Y:S01]  /*12cc0*/  LOP3.LUT P0, RZ, R9.reuse, 0x4, RZ, 0xc0, !PT ;  /* 0x0000000409ff7812 */ /* 0x040fe2000780c0ff */
[----:B------:R-:W-:Y:S01]  /*12cd0*/  IMAD.SHL.U32 R6, R9, 0x8, RZ ;  /* 0x0000000809067824 */ /* 0x000fe200078e00ff */
[----:B------:R-:W-:Y:S02]  /*12ce0*/  SHF.R.U32.HI R2, RZ, 0x5, R8 ;  /* 0x00000005ff027819 */ /* 0x000fe40000011608 */
[----:B------:R-:W-:Y:S02]  /*12cf0*/  LOP3.LUT R3, R22, 0x380, RZ, 0xc0, !PT ;  /* 0x0000038016037812 */ /* 0x000fe400078ec0ff */
[----:B------:R-:W-:-:S02]  /*12d00*/  LOP3.LUT R7, R4, 0x40, RZ, 0xc0, !PT ;  /* 0x0000004004077812 */ /* 0x000fc400078ec0ff */
[----:B------:R-:W-:Y:S01]  /*12d10*/  LOP3.LUT R33, R4, 0x200, RZ, 0xc0, !PT ;  /* 0x0000020004217812 */ /* 0x000fe200078ec0ff */
[C---:B------:R-:W-:Y:S01]  /*12d20*/  IMAD R3, R2.reuse, 0x10, R3 ;  /* 0x0000001002037824 */ /* 0x040fe200078e0203 */
[----:B------:R-:W-:Y:S01]  /*12d30*/  SEL R37, R37, 0xffffffe0, !P0 ;  /* 0xffffffe025257807 */ /* 0x000fe20004000000 */
[----:B------:R-:W-:Y:S01]  /*12d40*/  IMAD R7, R2, 0x400, R7 ;  /* 0x0000040002077824 */ /* 0x000fe200078e0207 */
[----:B--2---:R-:W-:Y:S02]  /*12d50*/  R2UR UR5, R0 ;  /* 0x00000000000572ca */ /* 0x004fe400000e0000 */
[----:B------:R-:W-:-:S04]  /*12d60*/  LOP3.LUT R0, R4, 0x180, RZ, 0xc0, !PT ;  /* 0x0000018004007812 */ /* 0x000fc800078ec0ff */
[----:B------:R-:W-:Y:S01]  /*12d70*/  LOP3.LUT R5, R0, 0x10, R9, 0xf8, !PT ;  /* 0x0000001000057812 */ /* 0x000fe200078ef809 */
[----:B------:R-:W-:-:S03]  /*12d80*/  IMAD.SHL.U32 R0, R9, 0x10, RZ ;  /* 0x0000001009007824 */ /* 0x000fc600078e00ff */
[----:B------:R-:W-:Y:S01]  /*12d90*/  LOP3.LUT R6, R5, 0x30, R6, 0x78, !PT ;  /* 0x0000003005067812 */ /* 0x000fe200078e7806 */
[----:B------:R-:W-:Y:S01]  /*12da0*/  IMAD.SHL.U32 R5, R9, 0x2, RZ ;  /* 0x0000000209057824 */ /* 0x000fe200078e00ff */
[----:B------:R-:W-:Y:S01]  /*12db0*/  LOP3.LUT R2, R0, 0x3f0, RZ, 0xc0, !PT ;  /* 0x000003f000027812 */ /* 0x000fe200078ec0ff */
[----:B------:R-:W-:Y:S01]  /*12dc0*/  ULOP3.LUT UR45, UR5, 0x2, URZ, 0xfc, !UPT ;  /* 0x00000002052d7892 */ /* 0x000fe2000f8efc3f */
[----:B------:R-:W-:Y:S01]  /*12dd0*/  LOP3.LUT R3, R3, 0x70, R0, 0x78, !PT ;  /* 0x0000007003037812 */ /* 0x000fe200078e7800 */
[----:B------:R-:W-:Y:S01]  /*12de0*/  ULOP3.LUT UR46, UR5, 0x1, URZ, 0xfc, !UPT ;  /* 0x00000001052e7892 */ /* 0x000fe2000f8efc3f */
[----:B------:R-:W-:Y:S02]  /*12df0*/  LOP3.LUT R5, R2, 0x70, R5, 0x78, !PT ;  /* 0x0000007002057812 */ /* 0x000fe400078e7805 */
[----:B------:R-:W-:Y:S02]  /*12e00*/  SHF.R.U32.HI R2, RZ, 0x3, R8 ;  /* 0x00000003ff027819 */ /* 0x000fe40000011608 */
[----:B------:R-:W-:-:S02]  /*12e10*/  LOP3.LUT R36, R5, 0x400, R0, 0xf8, !PT ;  /* 0x0000040005247812 */ /* 0x000fc400078ef800 */
[----:B------:R-:W-:Y:S02]  /*12e20*/  LOP3.LUT R32, R0, 0x70, RZ, 0xc0, !PT ;  /* 0x0000007000207812 */ /* 0x000fe400078ec0ff */
[----:B------:R-:W-:Y:S01]  /*12e30*/  LOP3.LUT R0, R2, 0x70, R0, 0xf8, !PT ;  /* 0x0000007002007812 */ /* 0x000fe200078ef800 */
[----:B------:R-:W-:Y:S01]  /*12e40*/  IMAD.IADD R0, R17, 0x1, R36 ;  /* 0x0000000111007824 */ /* 0x000fe200078e0224 */
[----:B------:R-:W-:Y:S02]  /*12e50*/  LOP3.LUT R22, R3, 0xc00, R22, 0xf8, !PT ;  /* 0x00000c0003167812 */ /* 0x000fe400078ef816 */
[----:B------:R-:W-:Y:S02]  /*12e60*/  IADD3 R33, R6, R7, R33 ;  /* 0x0000000706217210 */ /* 0x000fe40007ffe021 */
[----:B------:R3:W-:Y:S01]  /*12e70*/  STL [R1], R0 ;  /* 0x0000000001007387 */ /* 0x0007e20000100800 */
[----:B------:R-:W-:Y:S01]  /*12e80*/  VIADD R35, R22, 0x40 ;  /* 0x0000004016237836 */ /* 0x000fe20000000000 */
[----:B------:R-:W-:Y:S01]  /*12e90*/  LOP3.LUT R2, R32, 0x80, RZ, 0xfc, !PT ;  /* 0x0000008020027812 */ /* 0x000fe200078efcff */
[----:B------:R-:W-:-:S07]  /*12ea0*/  @P0 VIADD R35, R22, 0xffffffc0 ;  /* 0xffffffc016230836 */ /* 0x000fce0000000000 */
.L_x_1662:
[----:B------:R-:W-:Y:S01]  /*12eb0*/  ULDC.64 UR4, c[0x0][0xa28] ;  /* 0x00028a0000047ab9 */ /* 0x000fe20000000a00 */
[----:B------:R-:W-:Y:S01]  /*12ec0*/  ULDC.64 UR6, c[0x0][0xa18] ;  /* 0x0002860000067ab9 */ /* 0x000fe20000000a00 */
[----:B------:R-:W-:Y:S02]  /*12ed0*/  UISETP.NE.U32.AND UP0, UPT, UR4, URZ, UPT ;  /* 0x0000003f0400728c */ /* 0x000fe4000bf05070 */
[----:B------:R-:W-:Y:S02]  /*12ee0*/  UISETP.NE.U32.AND UP2, UPT, UR6, URZ, UPT ;  /* 0x0000003f0600728c */ /* 0x000fe4000bf45070 */
[----:B------:R-:W-:Y:S02]  /*12ef0*/  UISETP.NE.AND.EX UP0, UPT, UR5, URZ, UPT, UP0 ;  /* 0x0000003f0500728c */ /* 0x000fe4000bf05300 */
[----:B------:R-:W-:Y:S01]  /*12f00*/  UISETP.NE.AND.EX UP2, UPT, UR7, URZ, UPT, UP2 ;  /* 0x0000003f0700728c */ /* 0x000fe2000bf45320 */
[----:B------:R-:W-:Y:S02]  /*12f10*/  ULDC.64 UR4, c[0x0][0xa00] ;  /* 0x0002800000047ab9 */ /* 0x000fe40000000a00 */
[----:B------:R-:W-:Y:S01]  /*12f20*/  ULDC.64 UR6, c[0x0][0xa00] ;  /* 0x0002800000067ab9 */ /* 0x000fe20000000a00 */
[----:B------:R-:W-:Y:S01]  /*12f30*/  UISETP.NE.U32.AND UP1, UPT, UR4, URZ, UPT ;  /* 0x0000003f0400728c */ /* 0x000fe2000bf25070 */
[----:B------:R-:W-:Y:S01]  /*12f40*/  PLOP3.LUT P0, PT, PT, PT, UP0, 0x80, 0x0 ;  /* 0x000000000000781c */ /* 0x000fe20003f0f008 */
[----:B------:R-:W-:-:S02]  /*12f50*/  UIMAD.WIDE UR6, UR42, 0x4, UR6 ;  /* 0x000000042a0678a5 */ /* 0x000fc4000f8e0206 */
[----:B------:R-:W-:Y:S01]  /*12f60*/  UISETP.NE.AND.EX UP3, UPT, UR5, URZ, UPT, UP1 ;  /* 0x0000003f0500728c */ /* 0x000fe2000bf65310 */
[----:B------:R-:W-:Y:S02]  /*12f70*/  UMOV UR40, URZ ;  /* 0x0000003f00287c82 */ /* 0x000fe40008000000 */
[----:B------:R-:W-:Y:S01]  /*12f80*/  @UP0 ULDC.64 UR4, c[0x0][0xa28] ;  /* 0x00028a0000040ab9 */ /* 0x000fe20000000a00 */
[----:B------:R-:W-:Y:S01]  /*12f90*/  ULDC.64 UR8, c[0x0][0xa20] ;  /* 0x0002880000087ab9 */ /* 0x000fe20000000a00 */
[----:B------:R-:W-:Y:S01]  /*12fa0*/  @UP0 UIMAD.WIDE UR4, UR42, 0x4, UR4 ;  /* 0x000000042a0408a5 */ /* 0x000fe2000f8e0204 */
[----:B------:R-:W-:Y:S01]  /*12fb0*/  PLOP3.LUT P1, PT, PT, PT, UP3, 0x80, 0x0 ;  /* 0x000000000000781c */ /* 0x000fe20003f2f038 */
[----:B------:R-:W-:Y:S01]  /*12fc0*/  ULDC UR38, c[0x0][0x2f0] ;  /* 0x0000bc0000267ab9 */ /* 0x000fe20000000800 */
[----:B------:R-:W-:Y:S01]  /*12fd0*/  PLOP3.LUT P2, PT, PT, PT, UP3, 0x80, 0x0 ;  /* 0x000000000000781c */ /* 0x000fe20003f4f038 */
[----:B------:R-:W-:Y:S01]  /*12fe0*/  UMOV UR41, URZ ;  /* 0x0000003f00297c82 */ /* 0x000fe20008000000 */
[----:B------:R-:W-:Y:S01]  /*12ff0*/  UP2UR UR48, UPR, URZ, 0x8 ;  /* 0x000000083f307883 */ /* 0x000fe20008000000 */
[----:B-1----:R-:W-:-:S02]  /*13000*/  IMAD.U32 R2, RZ, RZ, UR4 ;  /* 0x00000004ff027e24 */ /* 0x002fc4000f8e00ff */
[----:B--2---:R-:W-:Y:S01]  /*13010*/  IMAD.U32 R3, RZ, RZ, UR5 ;  /* 0x00000005ff037e24 */ /* 0x004fe2000f8e00ff */
[----:B------:R-:W-:-:S04]  /*13020*/  @UP2 ULDC.64 UR4, c[0x0][0xa18] ;  /* 0x0002860000042ab9 */ /* 0x000fc80000000a00 */
[----:B0--3--:R0:W2:Y:S01]  /*13030*/  @P0 LDG.E R0, desc[UR36][R2.64] ;  /* 0x0000002402000981 */ /* 0x0090a2000c1e1900 */
[----:B------:R-:W-:Y:S01]  /*13040*/  @UP2 UIMAD.WIDE UR4, UR42, 0x4, UR4 ;  /* 0x000000042a0428a5 */ /* 0x000fe2000f8e0204 */
[----:B0-----:R-:W-:Y:S02]  /*13050*/  IMAD.U32 R2, RZ, RZ, UR6 ;  /* 0x00000006ff027e24 */ /* 0x001fe4000f8e00ff */
[----:B------:R-:W-:-:S05]  /*13060*/  IMAD.U32 R3, RZ, RZ, UR7 ;  /* 0x00000007ff037e24 */ /* 0x000fca000f8e00ff */
[----:B------:R0:W3:Y:S01]  /*13070*/  @P1 LDG.E R4, desc[UR36][R2.64] ;  /* 0x0000002402041981 */ /* 0x0000e2000c1e1900 */
[----:B------:R-:W-:Y:S01]  /*13080*/  PLOP3.LUT P1, PT, PT, PT, UP2, 0x80, 0x0 ;  /* 0x000000000000781c */ /* 0x000fe20003f2f028 */
[----:B0-----:R-:W-:Y:S02]  /*13090*/  IMAD.U32 R2, RZ, RZ, UR4 ;  /* 0x00000004ff027e24 */ /* 0x001fe4000f8e00ff */
[----:B------:R-:W-:Y:S01]  /*130a0*/  IMAD.U32 R3, RZ, RZ, UR5 ;  /* 0x00000005ff037e24 */ /* 0x000fe2000f8e00ff */
[----:B------:R-:W-:-:S09]  /*130b0*/  ULDC.64 UR4, c[0x0][0x418] ;  /* 0x0001060000047ab9 */ /* 0x000fd20000000a00 */
[----:B------:R-:W4:Y:S01]  /*130c0*/  @P1 LDG.E R5, desc[UR36][R2.64] ;  /* 0x0000002402051981 */ /* 0x000f22000c1e1900 */
[----:B------:R-:W-:-:S03]  /*130d0*/  UISETP.NE.U32.AND UP0, UPT, UR4, URZ, UPT ;  /* 0x0000003f0400728c */ /* 0x000fc6000bf05070 */
[----:B------:R-:W-:Y:S01]  /*130e0*/  ULDC UR4, c[0x0][0x424] ;  /* 0x0001090000047ab9 */ /* 0x000fe20000000800 */
[----:B------:R-:W-:-:S04]  /*130f0*/  UISETP.NE.AND.EX UP0, UPT, UR5, URZ, UPT, UP0 ;  /* 0x0000003f0500728c */ /* 0x000fc8000bf05300 */
[----:B------:R-:W-:-:S04]  /*13100*/  USEL UR4, UR4, 0x1, UP0 ;  /* 0x0000000104047887 */ /* 0x000fc80008000000 */
[----:B------:R-:W-:Y:S01]  /*13110*/  UIMAD UR38, UR4, UR38, URZ ;  /* 0x00000026042672a4 */ /* 0x000fe2000f8e023f */
[----:B--2---:R-:W-:Y:S02]  /*13120*/  @P0 R2UR UR40, R0 ;  /* 0x00000000002802ca */ /* 0x004fe400000e0000 */
[----:B------:R-:W-:-:S04]  /*13130*/  ISETP.NE.U32.AND P0, PT, RZ, UR8, PT ;  /* 0x00000008ff007c0c */ /* 0x000fc8000bf05070 */
[----:B------:R-:W-:Y:S02]  /*13140*/  ISETP.NE.AND.EX P0, PT, RZ, UR9, PT, P0 ;  /* 0x00000009ff007c0c */ /* 0x000fe4000bf05300 */
[----:B---3--:R-:W-:Y:S02]  /*13150*/  @P2 R2UR UR41, R4 ;  /* 0x00000000042922ca */ /* 0x008fe400000e0000 */
[----:B----4-:R-:W-:Y:S01]  /*13160*/  @P1 R2UR UR43, R5 ;  /* 0x00000000052b12ca */ /* 0x010fe200000e0000 */
[----:B------:R-:W-:-:S14]  /*13170*/  @P1 BRA `(.L_x_1581) ;  /* 0x00000000002c1947 */ /* 0x000fdc0003800000 */
[----:B------:R-:W-:Y:S01]  /*13180*/  UISETP.NE.AND UP0, UPT, UR48, URZ, UPT ;  /* 0x0000003f3000728c */ /* 0x000fe2000bf05270 */
[----:B------:R-:W-:-:S05]  /*13190*/  ULDC UR43, c[0x0][0x288] ;  /* 0x0000a200002b7ab9 */ /* 0x000fca0000000800 */
[----:B------:R-:W-:-:S13]  /*131a0*/  PLOP3.LUT P1, PT, PT, PT, UP0, 0x40, 0x0 ;  /* 0x000000000000781c */ /* 0x000fda0003f2e808 */
[----:B------:R-:W-:Y:S05]  /*131b0*/  @P1 BRA `(.L_x_1581) ;  /* 0x00000000001c1947 */ /* 0x000fea0003800000 */
[----:B------:R-:W-:Y:S02]  /*131c0*/  IMAD.U32 R2, RZ, RZ, UR6 ;  /* 0x00000006ff027e24 */ /* 0x000fe4000f8e00ff */
[----:B------:R-:W-:-:S05]  /*131d0*/  IMAD.U32 R3, RZ, RZ, UR7 ;  /* 0x00000007ff037e24 */ /* 0x000fca000f8e00ff */
[----:B------:R-:W2:Y:S04]  /*131e0*/  LDG.E R0, desc[UR36][R2.64] ;  /* 0x0000002402007981 */ /* 0x000ea8000c1e1900 */
[----:B------:R-:W3:Y:S01]  /*131f0*/  LDG.E R4, desc[UR36][R2.64+0x4] ;  /* 0x0000042402047981 */ /* 0x000ee2000c1e1900 */
[----:B--2---:R-:W-:Y:S02]  /*13200*/  R2UR UR4, R0 ;  /* 0x00000000000472ca */ /* 0x004fe400000e0000 */
[----:B---3--:R-:W-:-:S13]  /*13210*/  R2UR UR43, R4 ;  /* 0x00000000042b72ca */ /* 0x008fda00000e0000 */
[----:B------:R-:W-:-:S12]  /*13220*/  UIADD3 UR43, -UR4, UR43, URZ ;  /* 0x0000002b042b7290 */ /* 0x000fd8000fffe13f */
.L_x_1581:
        /* <DEDUP_REMOVED lines=8> */
.L_x_1582:
        /* <DEDUP_REMOVED lines=13> */
.L_x_1583:
[----:B------:R-:W-:Y:S01]  /*13380*/  ULDC UR4, c[0x0][0x448] ;  /* 0x0001120000047ab9 */ /* 0x000fe20000000800 */
[----:B------:R-:W-:Y:S01]  /*13390*/  IMAD.SHL.U32 R26, R29, 0x80, RZ ;  /* 0x000000801d1a7824 */ /* 0x000fe200078e00ff */
[----:B------:R-:W-:Y:S02]  /*133a0*/  UISETP.NE.AND UP0, UPT, UR4, 0x1, UPT ;  /* 0x000000010400788c */ /* 0x000fe4000bf05270 */
[----:B------:R-:W-:Y:S01]  /*133b0*/  UIADD3 UR38, -UR40, UR38, URZ ;  /* 0x0000002628267290 */ /* 0x000fe2000fffe13f */
[----:B------:R-:W-:Y:S01]  /*133c0*/  VIADD R0, R26, 0x7f ;  /* 0x0000007f1a007836 */ /* 0x000fe20000000000 */
[----:B------:R-:W-:Y:S02]  /*133d0*/  UP2UR UR49, UPR, URZ, 0x1 ;  /* 0x000000013f317883 */ /* 0x000fe40008000000 */
[----:B------:R-:W-:Y:S01]  /*133e0*/  PLOP3.LUT P0, PT, PT, PT, UP0, 0x80, 0x0 ;  /* 0x000000000000781c */ /* 0x000fe20003f0f008 */
[----:B------:R-:W-:Y:S01]  /*133f0*/  UIADD3 UR6, UR38, 0x1, -UR43 ;  /* 0x0000000126067890 */ /* 0x000fe2000fffe82b */
[----:B------:R-:W-:-:S03]  /*13400*/  PLOP3.LUT P1, PT, PT, PT, UP0, 0x80, 0x0 ;  /* 0x000000000000781c */ /* 0x000fc60003f2f008 */
[----:B------:R-:W-:-:S08]  /*13410*/  @UP0 ULDC UR4, c[0x0][0x44c] ;  /* 0x0001130000040ab9 */ /* 0x000fd00000000800 */
[----:B------:R-:W-:Y:S01]  /*13420*/  @P0 IMAD.HI.U32 R2, R0, UR4, RZ ;  /* 0x0000000400020c27 */ /* 0x000fe2000f8e00ff */
[----:B------:R-:W-:-:S04]  /*13430*/  @UP0 ULDC UR4, c[0x0][0x450] ;  /* 0x0001140000040ab9 */ /* 0x000fc80000000800 */
[----:B------:R-:W-:Y:S01]  /*13440*/  @P1 SHF.R.U32.HI R0, RZ, UR4, R2 ;  /* 0x00000004ff001c19 */ /* 0x000fe20008011602 */
[----:B------:R-:W-:Y:S02]  /*13450*/  ULDC.64 UR4, c[0x0][0x9e0] ;  /* 0x0002780000047ab9 */ /* 0x000fe40000000a00 */
[----:B------:R-:W-:Y:S01]  /*13460*/  UISETP.GE.AND UP0, UPT, UR5, 0x1, UPT ;  /* 0x000000010500788c */ /* 0x000fe2000bf06270 */
[----:B------:R-:W-:-:S05]  /*13470*/  R2UR UR7, R0 ;  /* 0x00000000000772ca */ /* 0x000fca00000e0000 */
[----:B------:R-:W-:-:S08]  /*13480*/  PLOP3.LUT P1, PT, PT, PT, UP0, 0x80, 0x0 ;  /* 0x000000000000781c */ /* 0x000fd00003f2f008 */
[----:B------:R-:W-:-:S04]  /*13490*/  UIADD3 UR6, UR6, UR7, URZ ;  /* 0x0000000706067290 */ /* 0x000fc8000fffe03f */
[----:B------:R-:W-:-:S06]  /*134a0*/  UIADD3 UR4, UR6, UR4, URZ ;  /* 0x0000000406047290 */ /* 0x000fcc000fffe03f */
[----:B------:R-:W-:Y:S01]  /*134b0*/  IMAD.U32 R0, RZ, RZ, UR4 ;  /* 0x00000004ff007e24 */ /* 0x000fe2000f8e00ff */
[----:B------:R-:W-:Y:S06]  /*134c0*/  @!P1 BRA `(.L_x_1584) ;  /* 0x0000000000409947 */ /* 0x000fec0003800000 */
        /* <DEDUP_REMOVED lines=10> */
.L_x_1585:
[----:B------:R-:W-:-:S11]  /*13570*/  UISETP.NE.AND UP0, UPT, UR5, 0x1, UPT ;  /* 0x000000010500788c */ /* 0x000fd6000bf05270 */
[----:B------:R-:W-:Y:S02]  /*13580*/  @UP0 ULDC.64 UR8, c[0x0][0x9e8] ;  /* 0x00027a0000080ab9 */ /* 0x000fe40000000a00 */
[----:B------:R-:W-:-:S04]  /*13590*/  UIMAD.WIDE.U32 UR6, UR4, UR8, URZ ;  /* 0x00000008040672a5 */ /* 0x000fc8000f8e003f */
[----:B------:R-:W-:-:S12]  /*135a0*/  @UP0 USHF.R.U32.HI UR4, URZ, UR9, UR7 ;  /* 0x000000093f040299 */ /* 0x000fd80008011607 */
.L_x_1586:
[----:B------:R-:W-:-:S06]  /*135b0*/  UIMAD UR4, UR4, UR5, UR5 ;  /* 0x00000005040472a4 */ /* 0x000fcc000f8e0205 */
[----:B------:R-:W-:-:S07]  /*135c0*/  VIMNMX R0, R0, UR4, PT ;  /* 0x0000000400007c48 */ /* 0x000fce000bfe0100 */
.L_x_1584:
[----:B------:R-:W-:Y:S01]  /*135d0*/  UISETP.NE.AND UP0, UPT, UR49, URZ, UPT ;  /* 0x0000003f3100728c */ /* 0x000fe2000bf05270 */
[----:B------:R-:W-:Y:S01]  /*135e0*/  R2UR UR9, R26 ;  /* 0x000000001a0972ca */ /* 0x000fe200000e0000 */
[----:B------:R-:W-:Y:S01]  /*135f0*/  UIADD3 UR4, UR38, 0x3f, URZ ;  /* 0x0000003f26047890 */ /* 0x000fe2000fffe03f */
[----:B------:R-:W-:-:S03]  /*13600*/  VIADD R0, R0, 0x3f ;  /* 0x0000003f00007836 */ /* 0x000fc60000000000 */
[----:B------:R-:W-:Y:S02]  /*13610*/  USHF.R.S32.HI UR8, URZ, 0x1f, UR4 ;  /* 0x0000001f3f087899 */ /* 0x000fe40008011404 */
[----:B------:R-:W-:Y:S02]  /*13620*/  SHF.R.S32.HI R3, RZ, 0x1f, R0 ;  /* 0x0000001fff037819 */ /* 0x000fe40000011400 */
[----:B------:R-:W-:Y:S01]  /*13630*/  ULEA.HI UR8, UR8, UR4, URZ, 0x6 ;  /* 0x0000000408087291 */ /* 0x000fe2000f8f303f */
[----:B------:R-:W-:Y:S01]  /*13640*/  @UP0 ULDC UR6, c[0x0][0x44c] ;  /* 0x0001130000060ab9 */ /* 0x000fe20000000800 */
[----:B------:R-:W-:Y:S02]  /*13650*/  @UP0 ULDC UR10, c[0x0][0x450] ;  /* 0x00011400000a0ab9 */ /* 0x000fe40000000800 */
[----:B------:R-:W-:Y:S01]  /*13660*/  UIMAD.WIDE.U32 UR6, UR9, UR6, URZ ;  /* 0x00000006090672a5 */ /* 0x000fe2000f8e003f */
[----:B------:R-:W-:Y:S01]  /*13670*/  LEA.HI R3, R3, R0, RZ, 0x6 ;  /* 0x0000000003037211 */ /* 0x000fe200078f30ff */
[----:B------:R-:W-:-:S02]  /*13680*/  USHF.R.S32.HI UR8, URZ, 0x6, UR8 ;  /* 0x000000063f087899 */ /* 0x000fc40008011408 */
[----:B------:R-:W-:Y:S01]  /*13690*/  @UP0 USHF.R.U32.HI UR9, URZ, UR10, UR7 ;  /* 0x0000000a3f090299 */ /* 0x000fe20008011607 */
[----:B------:R-:W-:Y:S01]  /*136a0*/  SHF.R.S32.HI R3, RZ, 0x6, R3 ;  /* 0x00000006ff037819 */ /* 0x000fe20000011403 */
[----:B------:R-:W-:Y:S02]  /*136b0*/  ULDC UR4, c[0x0][0x9dc] ;  /* 0x0002770000047ab9 */ /* 0x000fe40000000800 */
[----:B------:R-:W-:Y:S01]  /*136c0*/  UIADD3 UR9, UR9, UR38, -UR43 ;  /* 0x0000002609097290 */ /* 0x000fe2000fffe82b */
[----:B------:R-:W-:-:S03]  /*136d0*/  VIMNMX R27, R3, UR8, PT ;  /* 0x00000008031b7c48 */ /* 0x000fc6000bfe0100 */
        /* <DEDUP_REMOVED lines=12> */
.L_x_1588:
[----:B------:R-:W-:-:S11]  /*137a0*/  UISETP.NE.AND UP0, UPT, UR5, 0x1, UPT ;  /* 0x000000010500788c */ /* 0x000fd6000bf05270 */
[----:B------:R-:W-:Y:S02]  /*137b0*/  @UP0 ULDC.64 UR10, c[0x0][0x9e8] ;  /* 0x00027a00000a0ab9 */ /* 0x000fe40000000a00 */
[----:B------:R-:W-:-:S04]  /*137c0*/  UIMAD.WIDE.U32 UR6, UR9, UR10, URZ ;  /* 0x0000000a090672a5 */ /* 0x000fc8000f8e003f */
[----:B------:R-:W-:-:S12]  /*137d0*/  @UP0 USHF.R.U32.HI UR9, URZ, UR11, UR7 ;  /* 0x0000000b3f090299 */ /* 0x000fd80008011607 */
.L_x_1589:
[----:B------:R-:W-:-:S04]  /*137e0*/  UIMAD UR5, UR9, UR5, URZ ;  /* 0x00000005090572a4 */ /* 0x000fc8000f8e023f */
[----:B------:R-:W-:-:S04]  /*137f0*/  UISETP.LT.AND UP0, UPT, UR4, UR5, UPT ;  /* 0x000000050400728c */ /* 0x000fc8000bf01270 */
[----:B------:R-:W-:-:S12]  /*13800*/  USEL UR4, UR4, UR5, !UP0 ;  /* 0x0000000504047287 */ /* 0x000fd8000c000000 */
.L_x_1587:
[----:B------:R-:W-:Y:S01]  /*13810*/  USHF.R.S32.HI UR5, URZ, 0x1f, UR4 ;  /* 0x0000001f3f057899 */ /* 0x000fe20008011404 */
[----:B------:R-:W-:-:S03]  /*13820*/  R2UR UR7, R30 ;  /* 0x000000001e0772ca */ /* 0x000fc600000e0000 */
[----:B------:R-:W-:-:S04]  /*13830*/  ULEA.HI UR5, UR5, UR4, URZ, 0x6 ;  /* 0x0000000405057291 */ /* 0x000fc8000f8f303f */
[----:B------:R-:W-:-:S04]  /*13840*/  USHF.R.S32.HI UR6, URZ, 0x6, UR5 ;  /* 0x000000063f067899 */ /* 0x000fc80008011405 */
[----:B------:R-:W-:Y:S02]  /*13850*/  UISETP.LT.AND UP0, UPT, URZ, UR6, UPT ;  /* 0x000000063f00728c */ /* 0x000fe4000bf01270 */
[----:B------:R-:W-:Y:S02]  /*13860*/  ULOP3.LUT UR5, UR7, 0xff000000, URZ, 0xc0, !UPT ;  /* 0xff00000007057892 */ /* 0x000fe4000f8ec03f */
[----:B------:R-:W-:Y:S02]  /*13870*/  USEL UR11, URZ, UR6, !UP0 ;  /* 0x000000063f0b7287 */ /* 0x000fe4000c000000 */
[----:B------:R-:W-:Y:S02]  /*13880*/  ULOP3.LUT UR4, UR7, 0xff0000, URZ, 0xc0, !UPT ;  /* 0x00ff000007047892 */ /* 0x000fe4000f8ec03f */
[----:B------:R-:W-:Y:S02]  /*13890*/  USHF.R.U32.HI UR5, URZ, 0x8, UR5 ;  /* 0x000000083f057899 */ /* 0x000fe40008011605 */
[----:B------:R-:W-:-:S02]  /*138a0*/  ISETP.GT.AND P0, PT, R27, UR11, PT ;  /* 0x0000000b1b007c0c */ /* 0x000fc4000bf04270 */
[----:B------:R-:W-:-:S03]  /*138b0*/  ULEA.HI UR5, UR4, UR5, URZ, 0x10 ;  /* 0x0000000504057291 */ /* 0x000fc6000f8f803f */
[----:B------:R-:W-:Y:S01]  /*138c0*/  UMOV UR4, URZ ;  /* 0x0000003f00047c82 */ /* 0x000fe20008000000 */
[----:B------:R-:W-:-:S07]  /*138d0*/  ULOP3.LUT UR44, UR5, 0xff, URZ, 0xc0, !UPT ;  /* 0x000000ff052c7892 */ /* 0x000fce000f8ec03f */
[----:B------:R-:W-:Y:S05]  /*138e0*/  @!P0 BRA `(.L_x_1590) ;  /* 0x0000000000908947 */ /* 0x000fea0003800000 */
[----:B------:R-:W-:Y:S01]  /*138f0*/  USHF.R.U32.HI UR6, URZ, 0x10, UR5 ;  /* 0x000000103f067899 */ /* 0x000fe20008011605 */
[----:B------:R-:W-:-:S03]  /*13900*/  UMOV UR4, URZ ;  /* 0x0000003f00047c82 */ /* 0x000fc60008000000 */
[----:B------:R-:W-:-:S11]  /*13910*/  UISETP.NE.AND UP0, UPT, UR6, URZ, UPT ;  /* 0x0000003f0600728c */ /* 0x000fd6000bf05270 */
[----:B------:R-:W-:Y:S02]  /*13920*/  @!UP0 ULDC UR6, c[0x0][0x9f0] ;  /* 0x00027c0000068ab9 */ /* 0x000fe40000000800 */
[----:B------:R-:W-:-:S04]  /*13930*/  IABS R0, UR6 ;  /* 0x0000000600007c13 */ /* 0x000fc80008000000 */
[----:B------:R-:W-:Y:S01]  /*13940*/  R2UR UR12, R0 ;  /* 0x00000000000c72ca */ /* 0x000fe200000e0000 */
[----:B------:R-:W-:-:S05]  /*13950*/  IMAD.U32 R0, RZ, RZ, UR6 ;  /* 0x00000006ff007e24 */ /* 0x000fca000f8e00ff */
[----:B------:R-:W-:-:S04]  /*13960*/  IADD3 R0, R0, -0x1, R27 ;  /* 0xffffffff00007810 */ /* 0x000fc80007ffe01b */
[----:B------:R-:W-:Y:S02]  /*13970*/  R2UR UR7, R0 ;  /* 0x00000000000772ca */ /* 0x000fe400000e0000 */
[----:B------:R-:W-:Y:S01]  /*13980*/  IABS R0, UR6 ;  /* 0x0000000600007c13 */ /* 0x000fe20008000000 */
[----:B------:R-:W0:Y:S10]  /*13990*/  I2F.RP R2, UR12 ;  /* 0x0000000c00027d06 */ /* 0x000e340008209400 */
[----:B------:R-:W-:Y:S01]  /*139a0*/  UIADD3 UR7, -UR11, UR7, URZ ;  /* 0x000000070b077290 */ /* 0x000fe2000fffe13f */
[----:B0-----:R-:W0:Y:S02]  /*139b0*/  MUFU.RCP R2, R2 ;  /* 0x0000000200027308 */ /* 0x001e240000001000 */
[----:B0-----:R-:W-:-:S02]  /*139c0*/  VIADD R3, R2, 0xffffffe ;  /* 0x0ffffffe02037836 */ /* 0x001fc40000000000 */
[----:B------:R-:W-:Y:S01]  /*139d0*/  IMAD.MOV R2, RZ, RZ, -R0 ;  /* 0x000000ffff027224 */ /* 0x000fe200078e0a00 */
[----:B------:R-:W-:Y:S01]  /*139e0*/  IABS R0, UR7 ;  /* 0x0000000700007c13 */ /* 0x000fe20008000000 */
[----:B------:R-:W-:Y:S02]  /*139f0*/  ULOP3.LUT UR7, UR7, UR6, URZ, 0x3c, !UPT ;  /* 0x0000000607077292 */ /* 0x000fe4000f8e3c3f */
[----:B------:R-:W0:Y:S01]  /*13a00*/  F2I.FTZ.U32.TRUNC.NTZ R3, R3 ;  /* 0x0000000300037305 */ /* 0x000e22000021f000 */
[----:B------:R-:W-:Y:S02]  /*13a10*/  R2UR UR9, R0 ;  /* 0x00000000000972ca */ /* 0x000fe400000e0000 */
[----:B------:R-:W-:Y:S02]  /*13a20*/  R2UR UR10, R2 ;  /* 0x00000000020a72ca */ /* 0x000fe400000e0000 */
[----:B0-----:R-:W-:-:S13]  /*13a30*/  R2UR UR5, R3 ;  /* 0x00000000030572ca */ /* 0x001fda00000e0000 */
[----:B------:R-:W-:-:S04]  /*13a40*/  UIADD3 UR8, URZ, -UR5, URZ ;  /* 0x800000053f087290 */ /* 0x000fc8000fffe03f */
[----:B------:R-:W-:-:S04]  /*13a50*/  UIMAD UR8, UR8, UR12, URZ ;  /* 0x0000000c080872a4 */ /* 0x000fc8000f8e023f */
[----:B------:R-:W-:-:S04]  /*13a60*/  UIMAD.WIDE.U32 UR4, UR5, UR8, UR4 ;  /* 0x00000008050472a5 */ /* 0x000fc8000f8e0004 */
[----:B------:R-:W-:-:S04]  /*13a70*/  UIMAD.WIDE.U32 UR4, UR5, UR9, URZ ;  /* 0x00000009050472a5 */ /* 0x000fc8000f8e003f */
        /* <DEDUP_REMOVED lines=11> */
.L_x_1590:
[----:B------:R-:W-:Y:S01]  /*13b30*/  UIMAD UR44, UR44, UR4, UR11 ;  /* 0x000000042c2c72a4 */ /* 0x000fe2000f8e020b */
[----:B------:R-:W-:Y:S05]  /*13b40*/  BSSY B7, `(.L_x_1591) ;  /* 0x00003a8000077945 */ /* 0x000fea0003800000 */
[----:B------:R-:W-:-:S05]  /*13b50*/  IMAD.U32 R0, RZ, RZ, UR44 ;  /* 0x0000002cff007e24 */ /* 0x000fca000f8e00ff */
[----:B------:R-:W-:-:S04]  /*13b60*/  VIADDMNMX R27, R0, UR4, R27, PT ;  /* 0x00000004001b7c46 */ /* 0x000fc8000b80011b */
[----:B------:R-:W-:-:S13]  /*13b70*/  ISETP.GT.AND P0, PT, R27, UR44, PT ;  /* 0x0000002c1b007c0c */ /* 0x000fda000bf04270 */
[----:B------:R-:W-:Y:S05]  /*13b80*/  @P0 BRA `(.L_x_1592) ;  /* 0x0000000000440947 */ /* 0x000fea0003800000 */
[----:B------:R-:W0:Y:S02]  /*13b90*/  S2R R2, SR_TID.X ;  /* 0x0000000000027919 */ /* 0x000e240000002100 */
[----:B0-----:R-:W-:-:S04]  /*13ba0*/  LOP3.LUT R2, R2, 0x7f, RZ, 0xc0, !PT ;  /* 0x0000007f02027812 */ /* 0x001fc800078ec0ff */
[----:B------:R-:W-:-:S13]  /*13bb0*/  ISETP.NE.AND P0, PT, R2, RZ, PT ;  /* 0x000000ff0200720c */ /* 0x000fda0003f05270 */
[----:B------:R-:W-:Y:S05]  /*13bc0*/  @P0 BRA `(.L_x_1593) ;  /* 0x00000038007c0947 */ /* 0x000fea0003800000 */
[----:B------:R-:W0:Y:S01]  /*13bd0*/  S2R R5, SR_LANEID ;  /* 0x0000000000057919 */ /* 0x000e220000000000 */
        /* <DEDUP_REMOVED lines=10> */
[----:B0-----:R-:W-:Y:S01]  /*13c80*/  IADD3 R28, R0, UR47, R7 ;  /* 0x0000002f001c7c10 */ /* 0x001fe2000fffe007 */
[----:B------:R-:W-:Y:S06]  /*13c90*/  BRA `(.L_x_1593) ;  /* 0x0000003800487947 */ /* 0x000fec0003800000 */
.L_x_1592:
        /* <DEDUP_REMOVED lines=9> */
[----:B------:R-:W0:Y:S01]  /*13d30*/  LDC.64 R2, c[0x4][R2] ;  /* 0x0100000002027b82 */ /* 0x000e220000000a00 */
        /* <DEDUP_REMOVED lines=10> */
.L_x_1595:
[----:B------:R-:W-:Y:S05]  /*13de0*/  BSYNC B6 ;  /* 0x0000000000067941 */ /* 0x000fea0003800000 */
.L_x_1594:
        /* <DEDUP_REMOVED lines=22> */
.L_x_1597:
[----:B------:R-:W-:Y:S05]  /*13f50*/  BSYNC B6 ;  /* 0x0000000000067941 */ /* 0x000fea0003800000 */
.L_x_1596:
        /* <DEDUP_REMOVED lines=20> */
.L_x_1599:
[----:B------:R-:W-:Y:S05]  /*140a0*/  BSYNC B6 ;  /* 0x0000000000067941 */ /* 0x000fea0003800000 */
.L_x_1598:
        /* <DEDUP_REMOVED lines=19> */
.L_x_1601:
[----:B------:R-:W-:Y:S05]  /*141e0*/  BSYNC B6 ;  /* 0x0000000000067941 */ /* 0x000fea0003800000 */
.L_x_1600:
[----:B------:R-:W0:Y:S01]  /*141f0*/  S2R R2, SR_TID.X ;  /* 0x0000000000027919 */ /* 0x000e220000002100 */
[----:B------:R-:W-:Y:S01]  /*14200*/  ULDC.64 UR4, c[0x0][0x9f8] ;  /* 0x00027e0000047ab9 */ /* 0x000fe20000000a00 */
[----:B------:R-:W-:Y:S01]  /*14210*/  IMAD.U32 R24, RZ, RZ, UR42 ;  /* 0x0000002aff187e24 */ /* 0x000fe2000f8e00ff */
[----:B------:R-:W-:Y:S01]  /*14220*/  UISETP.NE.U32.AND UP0, UPT, UR4, URZ, UPT ;  /* 0x0000003f0400728c */ /* 0x000fe2000bf05070 */
[----:B------:R-:W1:Y:S01]  /*14230*/  S2R R20, SR_TID.X ;  /* 0x0000000000147919 */ /* 0x000e620000002100 */
[----:B------:R-:W2:Y:S02]  /*14240*/  LDC R9, c[0x0][0x430] ;  /* 0x00010c00ff097b82 */ /* 0x000ea40000000800 */
[----:B------:R-:W-:-:S06]  /*14250*/  UISETP.NE.AND.EX UP0, UPT, UR5, URZ, UPT, UP0 ;  /* 0x0000003f0500728c */ /* 0x000fcc000bf05300 */
[----:B------:R-:W-:Y:S01]  /*14260*/  PLOP3.LUT P0, PT, PT, PT, UP0, 0x80, 0x0 ;  /* 0x000000000000781c */ /* 0x000fe20003f0f008 */
[----:B------:R-:W3:Y:S04]  /*14270*/  LDC R31, c[0x0][0x2f4] ;  /* 0x0000bd00ff1f7b82 */ /* 0x000ee80000000800 */
[----:B------:R-:W-:Y:S02]  /*14280*/  @UP0 ULDC.64 UR4, c[0x0][0x9f8] ;  /* 0x00027e0000040ab9 */ /* 0x000fe40000000a00 */
[----:B------:R-:W-:-:S06]  /*14290*/  @UP0 UIMAD.WIDE UR4, UR42, 0x4, UR4 ;  /* 0x000000042a0408a5 */ /* 0x000fcc000f8e0204 */
[----:B------:R-:W-:Y:S01]  /*142a0*/  IMAD.U32 R3, RZ, RZ, UR5 ;  /* 0x00000005ff037e24 */ /* 0x000fe2000f8e00ff */
[----:B0-----:R-:W-:-:S04]  /*142b0*/  LOP3.LUT R2, R2, 0x7f, RZ, 0xc0, !PT ;  /* 0x0000007f02027812 */ /* 0x001fc800078ec0ff */
[----:B------:R-:W-:Y:S01]  /*142c0*/  SHF.R.U32.HI R18, RZ, 0x3, R2 ;  /* 0x00000003ff127819 */ /* 0x000fe20000011602 */
[----:B------:R-:W-:-:S05]  /*142d0*/  IMAD.U32 R2, RZ, RZ, UR4 ;  /* 0x00000004ff027e24 */ /* 0x000fca000f8e00ff */
[----:B------:R0:W4:Y:S01]  /*142e0*/  @P0 LDG.E R24, desc[UR36][R2.64] ;  /* 0x0000002402180981 */ /* 0x000122000c1e1900 */
[----:B-1----:R-:W-:Y:S01]  /*142f0*/  IMAD.SHL.U32 R20, R20, 0x10, RZ ;  /* 0x0000001014147824 */ /* 0x002fe200078e00ff */
[----:B------:R-:W-:Y:S02]  /*14300*/  LEA R8, R27, 0xffffffc0, 0x6 ;  /* 0xffffffc01b087811 */ /* 0x000fe400078e30ff */
[----:B--2---:R-:W-:Y:S02]  /*14310*/  ISETP.NE.AND P1, PT, R9, 0x1, PT ;  /* 0x000000010900780c */ /* 0x004fe40003f25270 */
[----:B------:R-:W-:Y:S02]  /*14320*/  LOP3.LUT R20, R18, 0x70, R20, 0xf8, !PT ;  /* 0x0000007012147812 */ /* 0x000fe400078ef814 */
[----:B------:R-:W-:-:S03]  /*14330*/  LOP3.LUT R16, R16, 0xffffffef, RZ, 0xc0, !PT ;  /* 0xffffffef10107812 */ /* 0x000fc600078ec0ff */
[----:B------:R-:W-:-:S05]  /*14340*/  IMAD.IADD R6, R20, 0x1, R8 ;  /* 0x0000000114067824 */ /* 0x000fca00078e0208 */
[C---:B------:R-:W-:Y:S01]  /*14350*/  ISETP.GE.AND P0, PT, R6.reuse, UR38, PT ;  /* 0x0000002606007c0c */ /* 0x040fe2000bf06270 */
[----:B------:R-:W1:Y:S01]  /*14360*/  @P1 LDC R5, c[0x0][0x434] ;  /* 0x00010d00ff051b82 */ /* 0x000e620000000800 */
[----:B------:R-:W-:-:S07]  /*14370*/  VIADD R6, R6, UR40 ;  /* 0x0000002806067c36 */ /* 0x000fce0008000000 */
[----:B------:R-:W2:Y:S01]  /*14380*/  @P1 LDC R7, c[0x0][0x438] ;  /* 0x00010e00ff071b82 */ /* 0x000ea20000000800 */
[C---:B------:R-:W-:Y:S01]  /*14390*/  ISETP.GT.U32.OR P0, PT, R20.reuse, 0x3f, P0 ;  /* 0x0000003f1400780c */ /* 0x040fe20000704470 */
[----:B------:R-:W-:Y:S01]  /*143a0*/  IMAD.MOV.U32 R0, RZ, RZ, R6 ;  /* 0x000000ffff007224 */ /* 0x000fe200078e0006 */
[----:B------:R-:W-:Y:S02]  /*143b0*/  ISETP.GT.U32.AND P3, PT, R20, 0x3f, PT ;  /* 0x0000003f1400780c */ /* 0x000fe40003f64070 */
[----:B------:R-:W-:-:S09]  /*143c0*/  @P1 LOP3.LUT R16, R16, 0x10, RZ, 0xfc, !PT ;  /* 0x0000001010101812 */ /* 0x000fd200078efcff */
[----:B0-----:R-:W0:Y:S01]  /*143d0*/  @!P0 LDC.64 R2, c[0x0][0x428] ;  /* 0x00010a00ff028b82 */ /* 0x001e220000000a00 */
[----:B-1----:R-:W-:-:S05]  /*143e0*/  @P1 IMAD.HI.U32 R4, R6, R5, RZ ;  /* 0x0000000506041227 */ /* 0x002fca00078e00ff */
[----:B--2---:R-:W-:-:S04]  /*143f0*/  @P1 SHF.R.U32.HI R0, RZ, R7, R4 ;  /* 0x00000007ff001219 */ /* 0x004fc80000011604 */
[--C-:B------:R-:W-:Y:S01]  /*14400*/  @!P0 SHF.R.S32.HI R5, RZ, 0x1f, R0.reuse ;  /* 0x0000001fff058819 */ /* 0x100fe20000011400 */
[----:B------:R-:W-:Y:S01]  /*14410*/  @!P0 IMAD.MOV.U32 R4, RZ, RZ, R0 ;  /* 0x000000ffff048224 */ /* 0x000fe200078e0000 */
[----:B------:R-:W-:-:S04]  /*14420*/  LOP3.LUT R16, R16, 0xfffffffb, RZ, 0xc0, !PT ;  /* 0xfffffffb10107812 */ /* 0x000fc800078ec0ff */
[----:B------:R-:W-:-:S04]  /*14430*/  @P3 LOP3.LUT R16, R16, 0x4, RZ, 0xfc, !PT ;  /* 0x0000000410103812 */ /* 0x000fc800078efcff */
[----:B------:R-:W-:Y:S02]  /*14440*/  LOP3.LUT R16, R16, 0xfffffff7, RZ, 0xc0, !PT ;  /* 0xfffffff710107812 */ /* 0x000fe400078ec0ff */
[----:B------:R-:W-:Y:S02]  /*14450*/  LOP3.LUT R18, R32, 0x80, RZ, 0xfc, !PT ;  /* 0x0000008020127812 */ /* 0x000fe400078efcff */
[----:B------:R-:W-:Y:S01]  /*14460*/  LOP3.LUT R16, R16, 0xfffffffd, RZ, 0xc0, !PT ;  /* 0xfffffffd10107812 */ /* 0x000fe200078ec0ff */
[----:B------:R-:W-:Y:S01]  /*14470*/  UMOV UR4, 0xffffffff ;  /* 0xffffffff00047882 */ /* 0x000fe20000000000 */
[----:B----4-:R-:W-:Y:S01]  /*14480*/  SHF.R.S32.HI R29, RZ, 0x1f, R24 ;  /* 0x0000001fff1d7819 */ /* 0x010fe20000011418 */
[----:B0-----:R-:W-:-:S04]  /*14490*/  @!P0 IMAD.WIDE.U32 R4, R24, R2, R4 ;  /* 0x0000000218048225 */ /* 0x001fc800078e0004 */
[----:B------:R-:W-:-:S04]  /*144a0*/  @!P0 IMAD R7, R29, R2, RZ ;  /* 0x000000021d078224 */ /* 0x000fc800078e02ff */
[----:B------:R-:W-:Y:S02]  /*144b0*/  @!P0 IMAD R7, R24, R3, R7 ;  /* 0x0000000318078224 */ /* 0x000fe400078e0207 */
[----:B------:R-:W0:Y:S02]  /*144c0*/  @!P0 LDC.64 R2, c[0x0][0x418] ;  /* 0x00010600ff028b82 */ /* 0x000e240000000a00 */
[----:B------:R-:W-:Y:S02]  /*144d0*/  @!P0 IMAD.IADD R7, R5, 0x1, R7 ;  /* 0x0000000105078824 */ /* 0x000fe400078e0207 */
[----:B------:R-:W-:Y:S01]  /*144e0*/  IMAD.MOV.U32 R5, RZ, RZ, RZ ;  /* 0x000000ffff057224 */ /* 0x000fe200078e00ff */
[----:B0-----:R-:W-:-:S04]  /*144f0*/  @!P0 LEA R2, P1, R4, R2, 0x2 ;  /* 0x0000000204028211 */ /* 0x001fc800078210ff */
[----:B------:R-:W-:Y:S01]  /*14500*/  @!P0 LEA.HI.X R3, R4, R3, R7, 0x2, P1 ;  /* 0x0000000304038211 */ /* 0x000fe200008f1407 */
[----:B------:R-:W-:Y:S01]  /*14510*/  IMAD.MOV R7, RZ, RZ, -R0 ;  /* 0x000000ffff077224 */ /* 0x000fe200078e0a00 */
[-C--:B---3--:R-:W-:Y:S01]  /*14520*/  ISETP.GE.AND P1, PT, R32, R31.reuse, PT ;  /* 0x0000001f2000720c */ /* 0x088fe20003f26270 */
[----:B------:R-:W-:Y:S02]  /*14530*/  IMAD.U32 R0, RZ, RZ, UR45 ;  /* 0x0000002dff007e24 */ /* 0x000fe4000f8e00ff */
[----:B------:R0:W5:Y:S01]  /*14540*/  @!P0 LDG.E R5, desc[UR36][R2.64] ;  /* 0x0000002402058981 */ /* 0x000162000c1e1900 */
[----:B------:R-:W-:Y:S01]  /*14550*/  ISETP.GE.AND P0, PT, R18, R31, PT ;  /* 0x0000001f1200720c */ /* 0x000fe20003f06270 */
[----:B------:R-:W-:Y:S01]  /*14560*/  IMAD R6, R9, R7, R6 ;  /* 0x0000000709067224 */ /* 0x000fe200078e0206 */
[----:B------:R-:W-:-:S07]  /*14570*/  ISETP.NE.AND P2, PT, R0, 0x3, PT ;  /* 0x000000030000780c */ /* 0x000fce0003f45270 */
[----:B------:R-:W-:-:S06]  /*14580*/  @P1 LOP3.LUT R16, R16, 0x2, RZ, 0xfc, !PT ;  /* 0x0000000210101812 */ /* 0x000fcc00078efcff */
[----:B------:R-:W-:-:S04]  /*14590*/  @P2 LOP3.LUT R16, R16, 0x8, RZ, 0xfc, !PT ;  /* 0x0000000810102812 */ /* 0x000fc800078efcff */
[----:B------:R-:W-:-:S04]  /*145a0*/  LOP3.LUT R16, R16, 0xfffffffe, RZ, 0xc0, !PT ;  /* 0xfffffffe10107812 */ /* 0x000fc800078ec0ff */
[----:B------:R-:W-:Y:S01]  /*145b0*/  @P0 LOP3.LUT R16, R16, 0x1, RZ, 0xfc, !PT ;  /* 0x0000000110100812 */ /* 0x000fe200078efcff */
[----:B0-----:R-:W-:Y:S06]  /*145c0*/  BRA.DIV UR4, `(.L_x_1602) ;  /* 0x0000004604d87947 */ /* 0x001fec000b800000 */
.L_x_1682:
[----:B------:R-:W-:Y:S01]  /*145d0*/  LOP3.LUT R18, R30, 0xffff, RZ, 0xc0, !PT ;  /* 0x0000ffff1e127812 */ /* 0x000fe200078ec0ff */
[----:B------:R-:W-:Y:S06]  /*145e0*/  @!P2 BRA `(.L_x_1603) ;  /* 0x000000000004a947 */ /* 0x000fec0003800000 */
[----:B------:R-:W-:Y:S01]  /*145f0*/  BPT.TRAP 0x1 ;  /* 0x000000040000795c */ /* 0x000fe20000300000 */
.L_x_1603:
[----:B------:R-:W-:Y:S01]  /*14600*/  IMAD R0, R19, 0x8, R17 ;  /* 0x0000000813007824 */ /* 0x000fe200078e0211 */
[----:B------:R-:W-:Y:S01]  /*14610*/  SHF.L.U32 R21, R23, 0x1f, RZ ;  /* 0x0000001f17157819 */ /* 0x000fe200000006ff */
[----:B------:R-:W-:Y:S01]  /*14620*/  BSSY B0, `(.L_x_1604) ;  /* 0x0000004000007945 */ /* 0x000fe20003800000 */
[----:B------:R-:W-:Y:S02]  /*14630*/  SHF.R.S32.HI R10, RZ, 0x1f, R6 ;  /* 0x0000001fff0a7819 */ /* 0x000fe40000011406 */
[----:B------:R-:W0:Y:S02]  /*14640*/  SYNCS.PHASECHK.TRANS64.TRYWAIT P0, [R0+URZ+0x28480], R21 ;  /* 0x02848015000075a7 */ /* 0x000e24000800017f */
[----:B0-----:R-:W-:Y:S05]  /*14650*/  @!P0 BRA `(.L_x_1605) ;  /* 0x0000004400e08947 */ /* 0x001fea0003800000 */
.L_x_1683:
[----:B------:R-:W-:Y:S05]  /*14660*/  BSYNC B0 ;  /* 0x0000000000007941 */ /* 0x000fea0003800000 */
.L_x_1604:
[----:B------:R-:W1:Y:S01]  /*14670*/  S2R R7, SR_TID.X ;  /* 0x0000000000077919 */ /* 0x000e620000002100 */
[----:B------:R-:W-:Y:S01]  /*14680*/  ULDC.64 UR4, c[0x0][0x328] ;  /* 0x0000ca0000047ab9 */ /* 0x000fe20000000a00 */
[----:B-----5:R-:W-:Y:S01]  /*14690*/  SHF.R.S32.HI R20, RZ, 0x1f, R5 ;  /* 0x0000001fff147819 */ /* 0x020fe20000011405 */
[----:B------:R-:W-:Y:S01]  /*146a0*/  IMAD R3, R10, UR4, RZ ;  /* 0x000000040a037c24 */ /* 0x000fe2000f8e02ff */
[----:B------:R-:W-:-:S03]  /*146b0*/  ULDC.64 UR6, c[0x0][0x318] ;  /* 0x0000c60000067ab9 */ /* 0x000fc60000000a00 */
[C---:B------:R-:W-:Y:S02]  /*146c0*/  IMAD R4, R6.reuse, UR5, R3 ;  /* 0x0000000506047c24 */ /* 0x040fe4000f8e0203 */
        /* <DEDUP_REMOVED lines=8> */
[----:B------:R-:W-:Y:S02]  /*14750*/  IMAD R4, R19, 0x4000, R36 ;  /* 0x0000400013047824 */ /* 0x000fe400078e0224 */
[C---:B------:R-:W-:Y:S01]  /*14760*/  IMAD.WIDE.U32 R2, R18.reuse, UR4, R2 ;  /* 0x0000000412027c25 */ /* 0x040fe2000f8e0002 */
[----:B------:R-:W-:Y:S01]  /*14770*/  UMOV UR4, 0xffffffff ;  /* 0xffffffff00047882 */ /* 0x000fe20000000000 */
[----:B-1----:R-:W-:Y:S02]  /*14780*/  LOP3.LUT R7, R7, 0x7f, RZ, 0xc0, !PT ;  /* 0x0000007f07077812 */ /* 0x002fe400078ec0ff */
[----:B------:R-:W-:Y:S02]  /*14790*/  IMAD R9, R18, UR5, R3 ;  /* 0x0000000512097c24 */ /* 0x000fe4000f8e0203 */
[----:B------:R-:W-:-:S02]  /*147a0*/  SHF.R.U32.HI R11, RZ, 0x3, R7 ;  /* 0x00000003ff0b7819 */ /* 0x000fc40000011607 */
[----:B------:R-:W-:Y:S02]  /*147b0*/  IADD3 R7, P0, R2, UR6, RZ ;  /* 0x0000000602077c10 */ /* 0x000fe4000ff1e0ff */
[----:B------:R-:W-:Y:S02]  /*147c0*/  IADD3 R8, -R11, UR38, -R8 ;  /* 0x000000260b087c10 */ /* 0x000fe4000fffe908 */
[----:B------:R-:W-:Y:S02]  /*147d0*/  IADD3.X R9, R9, UR7, RZ, P0, !PT ;  /* 0x0000000709097c10 */ /* 0x000fe400087fe4ff */
[----:B------:R-:W-:Y:S01]  /*147e0*/  ISETP.GE.AND P4, PT, R8, 0x1, PT ;  /* 0x000000010800780c */ /* 0x000fe20003f86270 */
[----:B------:R-:W-:-:S12]  /*147f0*/  BRA.DIV UR4, `(.L_x_1606) ;  /* 0x00000046048c7947 */ /* 0x000fd8000b800000 */
[----:B------:R-:W1:Y:S01]  /*14800*/  SHFL.IDX PT, R2, R7, RZ, 0x181f ;  /* 0x00181fff07027589 */ /* 0x000e6200000e0000 */
[C---:B------:R-:W-:Y:S01]  /*14810*/  ISETP.GE.AND P2, PT, R32.reuse, R31, PT ;  /* 0x0000001f2000720c */ /* 0x040fe20003f46270 */
[----:B------:R-:W-:Y:S01]  /*14820*/  IMAD.IADD R4, R17, 0x1, R4 ;  /* 0x0000000111047824 */ /* 0x000fe200078e0204 */
[----:B------:R-:W-:Y:S01]  /*14830*/  LOP3.LUT R11, R32, 0x80, RZ, 0xfc, !PT ;  /* 0x00000080200b7812 */ /* 0x000fe200078efcff */
[----:B------:R-:W2:Y:S01]  /*14840*/  SHFL.IDX PT, R3, R9, RZ, 0x181f ;  /* 0x00181fff09037589 */ /* 0x000ea200000e0000 */
[C---:B------:R-:W-:Y:S02]  /*14850*/  ISETP.LT.OR P1, PT, R8.reuse, 0x1, P2 ;  /* 0x000000010800780c */ /* 0x040fe40001721670 */
[C---:B------:R-:W-:Y:S02]  /*14860*/  ISETP.GE.AND P3, PT, R8.reuse, 0x11, PT ;  /* 0x000000110800780c */ /* 0x040fe40003f66270 */
[----:B------:R-:W-:Y:S02]  /*14870*/  ISETP.GE.AND P5, PT, R8, 0x31, PT ;  /* 0x000000310800780c */ /* 0x000fe40003fa6270 */
[----:B-1----:R-:W-:-:S05]  /*14880*/  IADD3 R2, P0, R32, R2, RZ ;  /* 0x0000000220027210 */ /* 0x002fca0007f1e0ff */
[----:B--2---:R-:W-:Y:S01]  /*14890*/  IMAD.X R3, RZ, RZ, R3, P0 ;  /* 0x000000ffff037224 */ /* 0x004fe200000e0603 */
[----:B------:R-:W-:-:S04]  /*148a0*/  ISETP.GE.AND P0, PT, R11, R31, PT ;  /* 0x0000001f0b00720c */ /* 0x000fc80003f06270 */
[----:B------:R-:W-:Y:S01]  /*148b0*/  @!PT LDS RZ, [RZ] ;  /* 0x00000000fffff984 */ /* 0x000fe20000000800 */
[----:B------:R-:W-:Y:S01]  /*148c0*/  LDGSTS.E.BYPASS.LTC128B.128 [R4+0x10000], desc[UR36][R2.64], !P1 ;  /* 0x1000000002047fae */ /* 0x000fe2000c901d64 */
[----:B------:R-:W-:-:S13]  /*148d0*/  ISETP.LT.OR P1, PT, R8, 0x1, P0 ;  /* 0x000000010800780c */ /* 0x000fda0000721670 */
[----:B------:R1:W-:Y:S04]  /*148e0*/  LDGSTS.E.BYPASS.LTC128B.128 [R4+0x12000], desc[UR36][R2.64+0x80], !P1 ;  /* 0x1200008002047fae */ /* 0x0003e8000c901d64 */
[----:B-1----:R-:W1:Y:S04]  /*148f0*/  SHFL.IDX PT, R2, R7, 0x1, 0x181f ;  /* 0x00381f0007027f89 */ /* 0x002e6800000e0000 */
        /* <DEDUP_REMOVED lines=9> */
[----:B------:R-:W3:Y:S01]  /*14990*/  SHFL.IDX PT, R9, R9, 0x3, 0x181f ;  /* 0x00781f0009097f89 */ /* 0x000ee200000e0000 */
[----:B-1----:R-:W-:-:S05]  /*149a0*/  IADD3 R2, P1, R32, R2, RZ ;  /* 0x0000000220027210 */ /* 0x002fca0007f3e0ff */
[----:B--2---:R-:W-:Y:S01]  /*149b0*/  IMAD.X R3, RZ, RZ, R3, P1 ;  /* 0x000000ffff037224 */ /* 0x004fe200008e0603 */
[----:B------:R-:W-:-:S13]  /*149c0*/  ISETP.LT.OR P1, PT, R8, 0x21, P2 ;  /* 0x000000210800780c */ /* 0x000fda0001721670 */
[----:B------:R-:W-:Y:S01]  /*149d0*/  LDGSTS.E.BYPASS.LTC128B.128 [R4+0x11000], desc[UR36][R2.64], !P1 ;  /* 0x1100000002047fae */ /* 0x000fe2000c901d64 */
[----:B------:R-:W-:-:S13]  /*149e0*/  ISETP.LT.OR P1, PT, R8, 0x21, P0 ;  /* 0x000000210800780c */ /* 0x000fda0000721670 */
[----:B------:R1:W-:Y:S01]  /*149f0*/  LDGSTS.E.BYPASS.LTC128B.128 [R4+0x13000], desc[UR36][R2.64+0x80], !P1 ;  /* 0x1300008002047fae */ /* 0x0003e2000c901d64 */
[----:B------:R-:W-:-:S03]  /*14a00*/  ISETP.GE.AND P1, PT, R8, 0x21, PT ;  /* 0x000000210800780c */ /* 0x000fc60003f26270 */
[----:B-1-3--:R1:W2:Y:S10]  /*14a10*/  SHFL.IDX PT, R2, R7, 0x3, 0x181f ;  /* 0x00781f0007027f89 */ /* 0x00a2b400000e0000 */
.L_x_1693:
[C---:B------:R-:W-:Y:S02]  /*14a20*/  ISETP.LT.OR P2, PT, R8.reuse, 0x31, P2 ;  /* 0x000000310800780c */ /* 0x040fe40001741670 */
[----:B------:R-:W-:Y:S02]  /*14a30*/  ISETP.LT.OR P0, PT, R8, 0x31, P0 ;  /* 0x000000310800780c */ /* 0x000fe40000701670 */
[----:B--2---:R-:W-:-:S05]  /*14a40*/  IADD3 R2, P6, R32, R2, RZ ;  /* 0x0000000220027210 */ /* 0x004fca0007fde0ff */
        /* <DEDUP_REMOVED lines=8> */
.L_x_1607:
[----:B------:R-:W-:Y:S02]  /*14ad0*/  PLOP3.LUT P2, PT, P2, P0, PT, 0xa2, 0x0 ;  /* 0x000000000000781c */ /* 0x000fe40001741472 */
[----:B------:R-:W-:-:S08]  /*14ae0*/  @P0 R2UR P2, UR4, R0 ;  /* 0x00000000000402ca */ /* 0x000fd00000040000 */
[----:B------:R-:W-:-:S05]  /*14af0*/  @P0 PLOP3.LUT P0, PT, P2, PT, PT, 0x80, 0x0 ;  /* 0x000000000000081c */ /* 0x000fca000170f070 */
[----:B------:R-:W-:Y:S01]  /*14b00*/  @!P2 SYNCS.ARRIVE.TRANS64.RED.A0T1 RZ, [UR4+0x28470], RZ ;  /* 0x028470ffffffa9a7 */ /* 0x000fe20008200404 */
[----:B------:R-:W-:Y:S07]  /*14b10*/  @!P2 ARRIVES.LDGSTSBAR.64.TRANSCNT [UR4+0x28470] ;  /* 0x02847000ff00a9b0 */ /* 0x000fee0008000a84 */
[----:B------:R-:W-:Y:S05]  /*14b20*/  @P0 BRA.U.ANY `(.L_x_1607) ;  /* 0xfffffffd00e80947 */ /* 0x000fea000393ffff */
[----:B------:R-:W-:Y:S01]  /*14b30*/  NOP ;  /* 0x0000000000007918 */ /* 0x000fe20000000000 */
[----:B------:R-:W-:-:S13]  /*14b40*/  LOP3.LUT P6, RZ, R16, 0x8, RZ, 0xc0, !PT ;  /* 0x0000000810ff7812 */ /* 0x000fda00078cc0ff */
[----:B------:R-:W-:Y:S05]  /*14b50*/  @!P6 BRA `(.L_x_1608) ;  /* 0x000000000004e947 */ /* 0x000fea0003800000 */
[----:B------:R-:W-:Y:S01]  /*14b60*/  BPT.TRAP 0x1 ;  /* 0x000000040000795c */ /* 0x000fe20000300000 */
.L_x_1608:
[----:B------:R3:W-:Y:S01]  /*14b70*/  SYNCS.ARRIVE.TRANS64.A1T0 RZ, [R0+URZ+0x28470], RZ ;  /* 0x028470ff00ff79a7 */ /* 0x0007e2000810003f */
[----:B------:R-:W-:Y:S05]  /*14b80*/  @!P6 BRA `(.L_x_1609) ;  /* 0x000000000004e947 */ /* 0x000fea0003800000 */
[----:B------:R-:W-:Y:S01]  /*14b90*/  BPT.TRAP 0x1 ;  /* 0x000000040000795c */ /* 0x000fe20000300000 */
.L_x_1609:
[----:B------:R-:W4:Y:S01]  /*14ba0*/  SYNCS.PHASECHK.TRANS64.TRYWAIT P0, [R0+URZ+0x28440], R21 ;  /* 0x02844015000075a7 */ /* 0x000f22000800017f */
[----:B------:R-:W-:Y:S04]  /*14bb0*/  BSSY B0, `(.L_x_1610) ;  /* 0x0000002000007945 */ /* 0x000fe80003800000 */
[----:B----4-:R-:W-:Y:S05]  /*14bc0*/  @!P0 BRA `(.L_x_1611) ;  /* 0x0000004400fc8947 */ /* 0x010fea0003800000 */
.L_x_1694:
[----:B------:R-:W-:Y:S05]  /*14bd0*/  BSYNC B0 ;  /* 0x0000000000007941 */ /* 0x000fea0003800000 */
.L_x_1610:
[----:B------:R-:W-:Y:S01]  /*14be0*/  ULDC.64 UR4, c[0x0][0x300] ;  /* 0x0000c00000047ab9 */ /* 0x000fe20000000a00 */
[----:B------:R-:W-:Y:S01]  /*14bf0*/  ULDC.64 UR6, c[0x0][0x2e8] ;  /* 0x0000ba0000067ab9 */ /* 0x000fe20000000a00 */
[----:B--2---:R-:W-:Y:S01]  /*14c00*/  IMAD R3, R10, UR4, RZ ;  /* 0x000000040a037c24 */ /* 0x004fe2000f8e02ff */
[----:B------:R-:W-:-:S03]  /*14c10*/  LOP3.LUT R8, R32, 0x80, RZ, 0xfc, !PT ;  /* 0x0000008020087812 */ /* 0x000fc600078efcff */
[----:B-1----:R-:W-:Y:S01]  /*14c20*/  IMAD R7, R6, UR5, R3 ;  /* 0x0000000506077c24 */ /* 0x002fe2000f8e0203 */
[----:B------:R-:W-:Y:S01]  /*14c30*/  ISETP.GE.AND P2, PT, R8, R31, PT ;  /* 0x0000001f0800720c */ /* 0x000fe20003f46270 */
        /* <DEDUP_REMOVED lines=13> */
[----:B------:R-:W-:Y:S08]  /*14d10*/  BRA.DIV UR4, `(.L_x_1612) ;  /* 0x0000004604bc7947 */ /* 0x000ff0000b800000 */
[----:B------:R-:W1:Y:S01]  /*14d20*/  SHFL.IDX PT, R14, R5, RZ, 0x181f ;  /* 0x00181fff050e7589 */ /* 0x000e6200000e0000 */
[----:B------:R-:W-:-:S03]  /*14d30*/  ISETP.GE.AND P6, PT, R32, R31, PT ;  /* 0x0000001f2000720c */ /* 0x000fc60003fc6270 */
[----:B------:R-:W2:Y:S01]  /*14d40*/  SHFL.IDX PT, R2, R6, RZ, 0x181f ;  /* 0x00181fff06027589 */ /* 0x000ea200000e0000 */
[----:B-1----:R-:W-:-:S05]  /*14d50*/  @P4 IADD3 R14, P0, R32, R14, RZ ;  /* 0x0000000e200e4210 */ /* 0x002fca0007f1e0ff */
[----:B--2---:R-:W-:Y:S02]  /*14d60*/  @P4 IMAD.X R3, RZ, RZ, R2, P0 ;  /* 0x000000ffff034224 */ /* 0x004fe400000e0602 */
[----:B------:R-:W-:Y:S02]  /*14d70*/  @P4 IMAD.MOV.U32 R2, RZ, RZ, R14 ;  /* 0x000000ffff024224 */ /* 0x000fe400078e000e */
[----:B------:R-:W1:Y:S04]  /*14d80*/  SHFL.IDX PT, R14, R5, 0x1, 0x181f ;  /* 0x00381f00050e7f89 */ /* 0x000e6800000e0000 */
[----:B------:R-:W-:Y:S04]  /*14d90*/  @P4 LDGSTS.E.BYPASS.LTC128B.128 [R4+0x20000], desc[UR36][R2.64], !P6 ;  /* 0x2000000002044fae */ /* 0x000fe8000f101d64 */
[----:B------:R2:W-:Y:S04]  /*14da0*/  @P4 LDGSTS.E.BYPASS.LTC128B.128 [R4+0x22000], desc[UR36][R2.64+0x80], !P2 ;  /* 0x2200008002044fae */ /* 0x0005e8000d101d64 */
[----:B--2---:R-:W2:Y:S01]  /*14db0*/  SHFL.IDX PT, R2, R6, 0x1, 0x181f ;  /* 0x00381f0006027f89 */ /* 0x004ea200000e0000 */
[----:B-1----:R-:W-:-:S05]  /*14dc0*/  @P3 IADD3 R14, P0, R32, R14, RZ ;  /* 0x0000000e200e3210 */ /* 0x002fca0007f1e0ff */
[----:B--2---:R-:W-:Y:S02]  /*14dd0*/  @P3 IMAD.X R7, RZ, RZ, R2, P0 ;  /* 0x000000ffff073224 */ /* 0x004fe400000e0602 */
[----:B------:R-:W-:Y:S02]  /*14de0*/  @P3 IMAD.MOV.U32 R2, RZ, RZ, R14 ;  /* 0x000000ffff023224 */ /* 0x000fe400078e000e */
[----:B------:R-:W-:Y:S01]  /*14df0*/  @P3 IMAD.MOV.U32 R3, RZ, RZ, R7 ;  /* 0x000000ffff033224 */ /* 0x000fe200078e0007 */
[----:B------:R-:W1:Y:S04]  /*14e00*/  SHFL.IDX PT, R14, R5, 0x2, 0x181f ;  /* 0x00581f00050e7f89 */ /* 0x000e6800000e0000 */
[----:B------:R-:W-:Y:S04]  /*14e10*/  @P3 LDGSTS.E.BYPASS.LTC128B.128 [R4+0x20800], desc[UR36][R2.64], !P6 ;  /* 0x2080000002043fae */ /* 0x000fe8000f101d64 */
[----:B------:R2:W-:Y:S04]  /*14e20*/  @P3 LDGSTS.E.BYPASS.LTC128B.128 [R4+0x22800], desc[UR36][R2.64+0x80], !P2 ;  /* 0x2280008002043fae */ /* 0x0005e8000d101d64 */
[----:B--2---:R-:W2:Y:S01]  /*14e30*/  SHFL.IDX PT, R2, R6, 0x2, 0x181f ;  /* 0x00581f0006027f89 */ /* 0x004ea200000e0000 */
[----:B-1----:R-:W-:-:S03]  /*14e40*/  @P1 IADD3 R14, P0, R32, R14, RZ ;  /* 0x0000000e200e1210 */ /* 0x002fc60007f1e0ff */
[----:B------:R-:W1:Y:S02]  /*14e50*/  SHFL.IDX PT, R6, R6, 0x3, 0x181f ;  /* 0x00781f0006067f89 */ /* 0x000e6400000e0000 */
[----:B--2---:R-:W-:Y:S02]  /*14e60*/  @P1 IMAD.X R7, RZ, RZ, R2, P0 ;  /* 0x000000ffff071224 */ /* 0x004fe400000e0602 */
[----:B------:R-:W-:Y:S02]  /*14e70*/  @P1 IMAD.MOV.U32 R2, RZ, RZ, R14 ;  /* 0x000000ffff021224 */ /* 0x000fe400078e000e */
[----:B------:R-:W-:Y:S01]  /*14e80*/  @P1 IMAD.MOV.U32 R3, RZ, RZ, R7 ;  /* 0x000000ffff031224 */ /* 0x000fe200078e0007 */
[----:B------:R2:W0:Y:S04]  /*14e90*/  SHFL.IDX PT, R14, R5, 0x3, 0x181f ;  /* 0x00781f00050e7f89 */ /* 0x00042800000e0000 */
[----:B------:R2:W-:Y:S04]  /*14ea0*/  @P1 LDGSTS.E.BYPASS.LTC128B.128 [R4+0x21000], desc[UR36][R2.64], !P6 ;  /* 0x2100000002041fae */ /* 0x0005e8000f101d64 */
[----:B-1----:R2:W-:Y:S02]  /*14eb0*/  @P1 LDGSTS.E.BYPASS.LTC128B.128 [R4+0x23000], desc[UR36][R2.64+0x80], !P2 ;  /* 0x2300008002041fae */ /* 0x0025e4000d101d64 */
.L_x_1704:
[C---:B------:R-:W-:Y:S02]  /*14ec0*/  ISETP.GE.AND P1, PT, R32.reuse, R31, PT ;  /* 0x0000001f2000720c */ /* 0x040fe40003f26270 */
[----:B0-2---:R-:W-:-:S05]  /*14ed0*/  @P5 IADD3 R2, P0, R32, R14, RZ ;  /* 0x0000000e20025210 */ /* 0x005fca0007f1e0ff */
[----:B------:R-:W-:Y:S01]  /*14ee0*/  @P5 IMAD.X R3, RZ, RZ, R6, P0 ;  /* 0x000000ffff035224 */ /* 0x000fe200000e0606 */
[----:B------:R-:W-:-:S05]  /*14ef0*/  PLOP3.LUT P0, PT, PT, PT, PT, 0x80, 0x0 ;  /* 0x000000000000781c */ /* 0x000fca0003f0f070 */
[----:B------:R-:W-:Y:S01]  /*14f00*/  @!PT LDS RZ, [RZ] ;  /* 0x00000000fffff984 */ /* 0x000fe20000000800 */
[----:B------:R-:W-:Y:S01]  /*14f10*/  @!PT LDS RZ, [RZ] ;  /* 0x00000000fffff984 */ /* 0x000fe20000000800 */
[----:B------:R-:W-:Y:S01]  /*14f20*/  @!PT LDS RZ, [RZ] ;  /* 0x00000000fffff984 */ /* 0x000fe20000000800 */
[----:B------:R0:W-:Y:S04]  /*14f30*/  @P5 LDGSTS.E.BYPASS.LTC128B.128 [R4+0x21800], desc[UR36][R2.64], !P1 ;  /* 0x2180000002045fae */ /* 0x0001e8000c901d64 */
[----:B------:R0:W-:Y:S01]  /*14f40*/  @P5 LDGSTS.E.BYPASS.LTC128B.128 [R4+0x23800], desc[UR36][R2.64+0x80], !P2 ;  /* 0x2380008002045fae */ /* 0x0001e2000d101d64 */
[----:B------:R-:W-:-:S03]  /*14f50*/  NOP ;  /* 0x0000000000007918 */ /* 0x000fc60000000000 */
.L_x_1613:
        /* <DEDUP_REMOVED lines=10> */
.L_x_1614:
[----:B------:R1:W-:Y:S02]  /*15000*/  SYNCS.ARRIVE.TRANS64.A1T0 RZ, [R0+URZ+0x28430], RZ ;  /* 0x028430ff00ff79a7 */ /* 0x0003e4000810003f */
[----:B------:R-:W-:Y:S05]  /*15010*/  WARPSYNC.ALL ;  /* 0x0000000000007948 */ /* 0x000fea0003800000 */
[----:B-1-34-:R-:W-:Y:S01]  /*15020*/  VIADD R0, R17, 0x18000 ;  /* 0x0001800011007836 */ /* 0x01afe20000000000 */
[----:B------:R-:W-:Y:S01]  /*15030*/  USHF.R.S32.HI UR4, URZ, 0x1f, UR41 ;  /* 0x0000001f3f047899 */ /* 0x000fe20008011429 */
[----:B------:R-:W-:Y:S03]  /*15040*/  BAR.SYNC.DEFER_BLOCKING 0x8, 0x180 ;  /* 0x0206000000007b1d */ /* 0x000fe60000010000 */
[----:B------:R-:W-:-:S03]  /*15050*/  LOP3.LUT P0, RZ, R0, 0x3ff, RZ, 0xc0, !PT ;  /* 0x000003ff00ff7812 */ /* 0x000fc6000780c0ff */
[----:B------:R-:W-:Y:S01]  /*15060*/  ULDC.64 UR6, c[0x0][0x298] ;  /* 0x0000a60000067ab9 */ /* 0x000fe20000000a00 */
[----:B------:R-:W-:Y:S01]  /*15070*/  BSSY B6, `(.L_x_1615) ;  /* 0x0000016000067945 */ /* 0x000fe20003800000 */
        /* <DEDUP_REMOVED lines=21> */
.L_x_1616:
[----:B------:R-:W-:Y:S05]  /*151d0*/  BSYNC B6 ;  /* 0x0000000000067941 */ /* 0x000fea0003800000 */
.L_x_1615:
[----:B------:R1:W5:Y:S01]  /*151e0*/  LDL R8, [R1] ;  /* 0x0000000001087983 */ /* 0x0003620000100800 */
[----:B------:R-:W-:Y:S01]  /*151f0*/  UISETP.NE.AND UP0, UPT, UR49, URZ, UPT ;  /* 0x0000003f3100728c */ /* 0x000fe2000bf05270 */
[C---:B------:R-:W-:Y:S01]  /*15200*/  R2UR UR8, R18.reuse ;  /* 0x00000000120872ca */ /* 0x040fe200000e0000 */
[----:B------:R-:W-:Y:S01]  /*15210*/  ULDC.64 UR6, c[0x0][0x2d8] ;  /* 0x0000b60000067ab9 */ /* 0x000fe20000000a00 */
[----:B0-----:R-:W0:Y:S01]  /*15220*/  S2R R2, SR_TID.X ;  /* 0x0000000000027919 */ /* 0x001e220000002100 */
[----:B------:R-:W-:Y:S01]  /*15230*/  R2UR UR9, R18 ;  /* 0x00000000120972ca */ /* 0x000fe200000e0000 */
[----:B------:R-:W-:Y:S01]  /*15240*/  UMOV UR4, UR38 ;  /* 0x0000002600047c82 */ /* 0x000fe20008000000 */
[----:B------:R-:W-:Y:S01]  /*15250*/  PLOP3.LUT P0, PT, PT, PT, UP0, 0x80, 0x0 ;  /* 0x000000000000781c */ /* 0x000fe20003f0f008 */
[----:B------:R-:W-:Y:S01]  /*15260*/  UMOV UR5, UR41 ;  /* 0x0000002900057c82 */ /* 0x000fe20008000000 */
[----:B------:R-:W-:Y:S01]  /*15270*/  UISETP.NE.AND UP1, UPT, UR48, URZ, UPT ;  /* 0x0000003f3000728c */ /* 0x000fe2000bf25270 */
[----:B------:R-:W2:Y:S02]  /*15280*/  LDC R6, c[0x0][0x448] ;  /* 0x00011200ff067b82 */ /* 0x000ea40000000800 */
[----:B------:R-:W-:-:S03]  /*15290*/  @UP0 ULDC UR10, c[0x0][0x44c] ;  /* 0x00011300000a0ab9 */ /* 0x000fc60000000800 */
[----:B------:R-:W-:Y:S02]  /*152a0*/  UIMAD.WIDE.U32 UR4, UR8, UR6, UR4 ;  /* 0x00000006080472a5 */ /* 0x000fe4000f8e0004 */
[----:B------:R-:W-:Y:S01]  /*152b0*/  USHF.R.S32.HI UR6, URZ, 0x1f, UR42 ;  /* 0x0000001f3f067899 */ /* 0x000fe2000801142a */
[C---:B0-----:R-:W-:Y:S01]  /*152c0*/  LOP3.LUT R20, R2.reuse, 0x7f, RZ, 0xc0, !PT ;  /* 0x0000007f02147812 */ /* 0x041fe200078ec0ff */
[----:B------:R-:W-:-:S03]  /*152d0*/  IMAD.SHL.U32 R2, R2, 0x10, RZ ;  /* 0x0000001002027824 */ /* 0x000fc600078e00ff */
[----:B------:R-:W-:-:S04]  /*152e0*/  SHF.R.U32.HI R20, RZ, 0x3, R20 ;  /* 0x00000003ff147819 */ /* 0x000fc80000011614 */
[----:B------:R-:W-:-:S05]  /*152f0*/  LOP3.LUT R2, R20, 0x70, R2, 0xf8, !PT ;  /* 0x0000007014027812 */ /* 0x000fca00078ef802 */
[----:B------:R-:W-:-:S04]  /*15300*/  IMAD.IADD R7, R2, 0x1, R26 ;  /* 0x0000000102077824 */ /* 0x000fc800078e021a */
[----:B------:R-:W-:Y:S01]  /*15310*/  @P0 IMAD.HI.U32 R2, R7, UR10, RZ ;  /* 0x0000000a07020c27 */ /* 0x000fe2000f8e00ff */
[----:B------:R-:W-:Y:S01]  /*15320*/  PLOP3.LUT P0, PT, PT, PT, UP0, 0x80, 0x0 ;  /* 0x000000000000781c */ /* 0x000fe20003f0f008 */
[----:B------:R-:W-:Y:S02]  /*15330*/  UIMAD UR5, UR9, UR7, UR5 ;  /* 0x00000007090572a4 */ /* 0x000fe4000f8e0205 */
[----:B------:R-:W-:Y:S01]  /*15340*/  USEL UR7, UR6, URZ, !UP1 ;  /* 0x0000003f06077287 */ /* 0x000fe2000c800000 */
[----:B------:R-:W-:Y:S01]  /*15350*/  ULDC.64 UR8, c[0x0][0x2e0] ;  /* 0x0000b80000087ab9 */ /* 0x000fe20000000a00 */
[----:B------:R-:W-:Y:S02]  /*15360*/  USEL UR6, UR42, URZ, !UP1 ;  /* 0x0000003f2a067287 */ /* 0x000fe4000c800000 */
[----:B------:R-:W-:Y:S01]  /*15370*/  UIMAD UR7, UR7, UR8, URZ ;  /* 0x00000008070772a4 */ /* 0x000fe2000f8e023f */
[----:B------:R-:W-:Y:S01]  /*15380*/  IMAD.MOV.U32 R0, RZ, RZ, R7 ;  /* 0x000000ffff007224 */ /* 0x000fe200078e0007 */
[----:B------:R-:W-:Y:S01]  /*15390*/  @UP0 ULDC UR10, c[0x0][0x450] ;  /* 0x00011400000a0ab9 */ /* 0x000fe20000000800 */
[----:B------:R-:W-:-:S03]  /*153a0*/  UIMAD.WIDE.U32 UR4, UR6, UR8, UR4 ;  /* 0x00000008060472a5 */ /* 0x000fc6000f8e0004 */
[----:B------:R-:W-:Y:S01]  /*153b0*/  @P0 SHF.R.U32.HI R0, RZ, UR10, R2 ;  /* 0x0000000aff000c19 */ /* 0x000fe20008011602 */
[----:B------:R-:W-:-:S03]  /*153c0*/  UIMAD UR7, UR6, UR9, UR7 ;  /* 0x00000009060772a4 */ /* 0x000fc6000f8e0207 */
[----:B------:R-:W-:Y:S01]  /*153d0*/  SHF.R.S32.HI R2, RZ, 0x1f, R0 ;  /* 0x0000001fff027819 */ /* 0x000fe20000011400 */
[----:B------:R-:W-:Y:S01]  /*153e0*/  UIADD3 UR6, UR5, UR7, URZ ;  /* 0x0000000705067290 */ /* 0x000fe2000fffe03f */
[----:B------:R-:W-:Y:S01]  /*153f0*/  IMAD.U32 R4, RZ, RZ, UR4 ;  /* 0x00000004ff047e24 */ /* 0x000fe2000f8e00ff */
[----:B------:R-:W-:Y:S01]  /*15400*/  ULDC.64 UR8, c[0x0][0x2d0] ;  /* 0x0000b40000087ab9 */ /* 0x000fe20000000a00 */
[----:B------:R-:W0:Y:S01]  /*15410*/  S2R R20, SR_TID.X ;  /* 0x0000000000147919 */ /* 0x000e220000002100 */
[----:B------:R-:W-:Y:S02]  /*15420*/  IMAD R9, R2, UR8, RZ ;  /* 0x0000000802097c24 */ /* 0x000fe4000f8e02ff */
[----:B------:R-:W-:Y:S02]  /*15430*/  IMAD.U32 R3, RZ, RZ, UR6 ;  /* 0x00000006ff037e24 */ /* 0x000fe4000f8e00ff */
[----:B------:R-:W-:Y:S02]  /*15440*/  IMAD.MOV.U32 R2, RZ, RZ, R4 ;  /* 0x000000ffff027224 */ /* 0x000fe400078e0004 */
[----:B------:R-:W-:-:S02]  /*15450*/  IMAD R4, R0, UR9, R9 ;  /* 0x0000000900047c24 */ /* 0x000fc4000f8e0209 */
[----:B------:R-:W-:-:S04]  /*15460*/  IMAD.WIDE.U32 R2, R0, UR8, R2 ;  /* 0x0000000800027c25 */ /* 0x000fc8000f8e0002 */
[----:B------:R-:W-:-:S04]  /*15470*/  IMAD.MOV R0, RZ, RZ, -R0 ;  /* 0x000000ffff007224 */ /* 0x000fc800078e0a00 */
[----:B--2---:R-:W-:Y:S02]  /*15480*/  IMAD R7, R6, R0, R7 ;  /* 0x0000000006077224 */ /* 0x004fe400078e0207 */
[----:B------:R-:W-:Y:S01]  /*15490*/  IMAD.U32 R5, RZ, RZ, UR5 ;  /* 0x00000005ff057e24 */ /* 0x000fe2000f8e00ff */
[----:B------:R-:W-:Y:S02]  /*154a0*/  ULDC.64 UR4, c[0x0][0x2c8] ;  /* 0x0000b20000047ab9 */ /* 0x000fe40000000a00 */
[----:B------:R-:W-:Y:S01]  /*154b0*/  SHF.R.S32.HI R0, RZ, 0x1f, R7 ;  /* 0x0000001fff007819 */ /* 0x000fe20000011407 */
[----:B------:R-:W-:-:S04]  /*154c0*/  IMAD.IADD R3, R3, 0x1, R4 ;  /* 0x0000000103037824 */ /* 0x000fc800078e0204 */
[----:B------:R-:W-:Y:S02]  /*154d0*/  IMAD R0, R0, UR4, RZ ;  /* 0x0000000400007c24 */ /* 0x000fe4000f8e02ff */
[----:B------:R-:W-:-:S04]  /*154e0*/  IMAD.WIDE.U32 R2, R7, UR4, R2 ;  /* 0x0000000407027c25 */ /* 0x000fc8000f8e0002 */
[----:B------:R-:W-:Y:S01]  /*154f0*/  IMAD R5, R7, UR5, R0 ;  /* 0x0000000507057c24 */ /* 0x000fe2000f8e0200 */
[----:B------:R-:W-:Y:S02]  /*15500*/  ULDC.64 UR4, c[0x0][0x280] ;  /* 0x0000a00000047ab9 */ /* 0x000fe40000000a00 */
[----:B------:R-:W-:Y:S01]  /*15510*/  IADD3 R0, P0, R2, UR4, RZ ;  /* 0x0000000402007c10 */ /* 0x000fe2000ff1e0ff */
[----:B------:R-:W-:Y:S01]  /*15520*/  ULDC UR4, c[0x0][0x2b8] ;  /* 0x0000ae0000047ab9 */ /* 0x000fe20000000800 */
[----:B------:R-:W-:Y:S02]  /*15530*/  LOP3.LUT R11, R32, 0x80, RZ, 0xfc, !PT ;  /* 0x00000080200b7812 */ /* 0x000fe400078efcff */
[----:B------:R-:W-:Y:S01]  /*15540*/  IADD3.X R5, R3, UR5, R5, P0, !PT ;  /* 0x0000000503057c10 */ /* 0x000fe200087fe405 */
[----:B------:R-:W-:Y:S01]  /*15550*/  UMOV UR5, 0xffffffff ;  /* 0xffffffff00057882 */ /* 0x000fe20000000000 */
[----:B0-----:R-:W-:Y:S02]  /*15560*/  LOP3.LUT R20, R20, 0x7f, RZ, 0xc0, !PT ;  /* 0x0000007f14147812 */ /* 0x001fe400078ec0ff */
[----:B------:R-:W-:-:S02]  /*15570*/  ISETP.GE.AND P0, PT, R32, UR4, PT ;  /* 0x0000000420007c0c */ /* 0x000fc4000bf06270 */
[----:B------:R-:W-:Y:S02]  /*15580*/  ISETP.GE.AND P1, PT, R11, UR4, PT ;  /* 0x000000040b007c0c */ /* 0x000fe4000bf26270 */
[----:B------:R-:W-:Y:S01]  /*15590*/  SHF.R.U32.HI R10, RZ, 0x3, R20 ;  /* 0x00000003ff0a7819 */ /* 0x000fe20000011614 */
[----:B-1----:R-:W-:Y:S10]  /*155a0*/  BRA.DIV UR5, `(.L_x_1617) ;  /* 0x0000004205d47947 */ /* 0x002ff4000b800000 */
[----:B------:R-:W0:Y:S01]  /*155b0*/  SHFL.IDX PT, R14, R0, RZ, 0x181f ;  /* 0x00181fff000e7589 */ /* 0x000e2200000e0000 */
[----:B------:R-:W-:Y:S02]  /*155c0*/  IMAD R4, R6, UR43, RZ ;  /* 0x0000002b06047c24 */ /* 0x000fe4000f8e02ff */
[----:B------:R-:W-:Y:S01]  /*155d0*/  IMAD.IADD R26, R10, 0x1, R26 ;  /* 0x000000010a1a7824 */ /* 0x000fe200078e021a */
[----:B------:R-:W1:Y:S03]  /*155e0*/  SHFL.IDX PT, R2, R5, RZ, 0x181f ;  /* 0x00181fff05027589 */ /* 0x000e6600000e0000 */
[C---:B------:R-:W-:Y:S01]  /*155f0*/  VIADD R7, R26.reuse, 0x10 ;  /* 0x000000101a077836 */ /* 0x040fe20000000000 */
[----:B------:R-:W-:-:S13]  /*15600*/  ISETP.GE.AND P2, PT, R26, R4, PT ;  /* 0x000000041a00720c */ /* 0x000fda0003f46270 */
[----:B0-----:R-:W-:-:S05]  /*15610*/  @!P2 IADD3 R14, P3, R32, R14, RZ ;  /* 0x0000000e200ea210 */ /* 0x001fca0007f7e0ff */
[----:B-1----:R-:W-:Y:S02]  /*15620*/  @!P2 IMAD.X R3, RZ, RZ, R2, P3 ;  /* 0x000000ffff03a224 */ /* 0x002fe400018e0602 */
[----:B------:R-:W-:Y:S02]  /*15630*/  @!P2 IMAD.MOV.U32 R2, RZ, RZ, R14 ;  /* 0x000000ffff02a224 */ /* 0x000fe400078e000e */
[----:B------:R-:W0:Y:S04]  /*15640*/  SHFL.IDX PT, R14, R0, 0x1, 0x181f ;  /* 0x00381f00000e7f89 */ /* 0x000e2800000e0000 */
[----:B-----5:R-:W-:Y:S04]  /*15650*/  @!P2 LDGSTS.E.BYPASS.LTC128B.128 [R8+0x18000], desc[UR36][R2.64], !P0 ;  /* 0x180000000208afae */ /* 0x020fe8000c101d64 */
[----:B------:R1:W-:Y:S01]  /*15660*/  @!P2 LDGSTS.E.BYPASS.LTC128B.128 [R8+0x1c000], desc[UR36][R2.64+0x80], !P1 ;  /* 0x1c0000800208afae */ /* 0x0003e2000c901d64 */
[----:B------:R-:W-:-:S03]  /*15670*/  ISETP.GE.AND P2, PT, R7, R4, PT ;  /* 0x000000040700720c */ /* 0x000fc60003f46270 */
[----:B-1----:R-:W1:Y:S10]  /*15680*/  SHFL.IDX PT, R2, R5, 0x1, 0x181f ;  /* 0x00381f0005027f89 */ /* 0x002e7400000e0000 */
[----:B0-----:R-:W-:-:S05]  /*15690*/  @!P2 IADD3 R14, P3, R32, R14, RZ ;  /* 0x0000000e200ea210 */ /* 0x001fca0007f7e0ff */
[----:B-1----:R-:W-:Y:S02]  /*156a0*/  @!P2 IMAD.X R7, RZ, RZ, R2, P3 ;  /* 0x000000ffff07a224 */ /* 0x002fe400018e0602 */
[----:B------:R-:W-:Y:S02]  /*156b0*/  @!P2 IMAD.MOV.U32 R2, RZ, RZ, R14 ;  /* 0x000000ffff02a224 */ /* 0x000fe400078e000e */
[----:B------:R-:W-:Y:S01]  /*156c0*/  @!P2 IMAD.MOV.U32 R3, RZ, RZ, R7 ;  /* 0x000000ffff03a224 */ /* 0x000fe200078e0007 */
[----:B------:R-:W0:Y:S01]  /*156d0*/  SHFL.IDX PT, R14, R0, 0x2, 0x181f ;  /* 0x00581f00000e7f89 */ /* 0x000e2200000e0000 */
[----:B------:R-:W-:-:S03]  /*156e0*/  VIADD R7, R26, 0x20 ;  /* 0x000000201a077836 */ /* 0x000fc60000000000 */
[----:B------:R-:W-:Y:S04]  /*156f0*/  @!P2 LDGSTS.E.BYPASS.LTC128B.128 [R8+0x18800], desc[UR36][R2.64], !P0 ;  /* 0x188000000208afae */ /* 0x000fe8000c101d64 */
        /* <DEDUP_REMOVED lines=43> */
[----:B0-----:R-:W-:Y:S01]  /*159b0*/  @!P2 IADD3 R14, P3, R32, R14, RZ ;  /* 0x0000000e200ea210 */ /* 0x001fe20007f7e0ff */
[----:B------:R-:W0:Y:S04]  /*159c0*/  SHFL.IDX PT, R5, R5, 0x7, 0x181f ;  /* 0x00f81f0005057f89 */ /* 0x000e2800000e0000 */
[----:B-1----:R-:W-:-:S02]  /*159d0*/  @!P2 IMAD.X R7, RZ, RZ, R2, P3 ;  /* 0x000000ffff07a224 */ /* 0x002fc400018e0602 */
[----:B------:R-:W-:Y:S02]  /*159e0*/  @!P2 IMAD.MOV.U32 R2, RZ, RZ, R14 ;  /* 0x000000ffff02a224 */ /* 0x000fe400078e000e */
[----:B------:R-:W-:Y:S01]  /*159f0*/  @!P2 IMAD.MOV.U32 R3, RZ, RZ, R7 ;  /* 0x000000ffff03a224 */ /* 0x000fe200078e0007 */
[----:B------:R1:W2:Y:S04]  /*15a00*/  SHFL.IDX PT, R14, R0, 0x7, 0x181f ;  /* 0x00f81f00000e7f89 */ /* 0x0002a800000e0000 */
[----:B------:R1:W-:Y:S04]  /*15a10*/  @!P2 LDGSTS.E.BYPASS.LTC128B.128 [R8+0x1b000], desc[UR36][R2.64], !P0 ;  /* 0x1b0000000208afae */ /* 0x0003e8000c101d64 */
[----:B0-----:R1:W-:Y:S02]  /*15a20*/  @!P2 LDGSTS.E.BYPASS.LTC128B.128 [R8+0x1f000], desc[UR36][R2.64+0x80], !P1 ;  /* 0x1f0000800208afae */ /* 0x0013e4000c901d64 */
.L_x_1721:
[----:B-1----:R-:W-:Y:S01]  /*15a30*/  VIADD R3, R26, 0x70 ;  /* 0x000000701a037836 */ /* 0x002fe20000000000 */
[----:B------:R-:W-:Y:S04]  /*15a40*/  BSSY B0, `(.L_x_1618) ;  /* 0x000000a000007945 */ /* 0x000fe80003800000 */
[----:B------:R-:W-:-:S13]  /*15a50*/  ISETP.GE.AND P2, PT, R3, R4, PT ;  /* 0x000000040300720c */ /* 0x000fda0003f46270 */
[----:B------:R-:W-:Y:S05]  /*15a60*/  @P2 BRA `(.L_x_1619) ;  /* 0x00000000001c2947 */ /* 0x000fea0003800000 */
[----:B--2---:R-:W-:-:S05]  /*15a70*/  IADD3 R2, P2, R32, R14, RZ ;  /* 0x0000000e20027210 */ /* 0x004fca0007f5e0ff */
[----:B------:R-:W-:-:S05]  /*15a80*/  IMAD.X R3, RZ, RZ, R5, P2 ;  /* 0x000000ffff037224 */ /* 0x000fca00010e0605 */
[----:B------:R-:W-:Y:S01]  /*15a90*/  @!PT LDS RZ, [RZ] ;  /* 0x00000000fffff984 */ /* 0x000fe20000000800 */
[----:B------:R-:W-:Y:S01]  /*15aa0*/  @!PT LDS RZ, [RZ] ;  /* 0x00000000fffff984 */ /* 0x000fe20000000800 */
[----:B------:R-:W-:Y:S01]  /*15ab0*/  @!PT LDS RZ, [RZ] ;  /* 0x00000000fffff984 */ /* 0x000fe20000000800 */
[----:B------:R0:W-:Y:S04]  /*15ac0*/  LDGSTS.E.BYPASS.LTC128B.128 [R8+0x1b800], desc[UR36][R2.64], !P0 ;  /* 0x1b80000002087fae */ /* 0x0001e8000c101d64 */
[----:B------:R0:W-:Y:S02]  /*15ad0*/  LDGSTS.E.BYPASS.LTC128B.128 [R8+0x1f800], desc[UR36][R2.64+0x80], !P1 ;  /* 0x1f80008002087fae */ /* 0x0001e4000c901d64 */
.L_x_1619:
[----:B------:R-:W-:Y:S05]  /*15ae0*/  BSYNC B0 ;  /* 0x0000000000007941 */ /* 0x000fea0003800000 */
.L_x_1618:
[----:B------:R-:W-:Y:S01]  /*15af0*/  NOP ;  /* 0x0000000000007918 */ /* 0x000fe20000000000 */
[----:B------:R-:W-:-:S13]  /*15b00*/  PLOP3.LUT P0, PT, PT, PT, PT, 0x80, 0x0 ;  /* 0x000000000000781c */ /* 0x000fda0003f0f070 */
.L_x_1620:
[----:B------:R-:W-:Y:S02]  /*15b10*/  PLOP3.LUT P1, PT, P1, P0, PT, 0xa2, 0x0 ;  /* 0x000000000000781c */ /* 0x000fe40000f21472 */
[----:B------:R-:W-:-:S08]  /*15b20*/  @P0 R2UR P1, UR4, R17 ;  /* 0x00000000110402ca */ /* 0x000fd00000020000 */
[----:B------:R-:W-:-:S05]  /*15b30*/  @P0 PLOP3.LUT P0, PT, P1, PT, PT, 0x80, 0x0 ;  /* 0x000000000000081c */ /* 0x000fca0000f0f070 */
[----:B------:R-:W-:Y:S01]  /*15b40*/  @!P1 SYNCS.ARRIVE.TRANS64.RED.A0T1 RZ, [UR4+0x28400], RZ ;  /* 0x028400ffffff99a7 */ /* 0x000fe20008200404 */
[----:B------:R-:W-:Y:S07]  /*15b50*/  @!P1 ARRIVES.LDGSTSBAR.64.TRANSCNT [UR4+0x28400] ;  /* 0x02840000ff0099b0 */ /* 0x000fee0008000a84 */
[----:B------:R-:W-:Y:S05]  /*15b60*/  @P0 BRA.U.ANY `(.L_x_1620) ;  /* 0xfffffffd00e80947 */ /* 0x000fea000393ffff */
[----:B0-----:R-:W3:Y:S02]  /*15b70*/  LDL.LU R2, [R1+0x4] ;  /* 0x0000040001027983 */ /* 0x001ee40000300800 */
[----:B---3--:R-:W-:-:S05]  /*15b80*/  VIADD R2, R2, 0x1 ;  /* 0x0000000102027836 */ /* 0x008fca0000000000 */
[----:B------:R0:W-:Y:S01]  /*15b90*/  STL [R1+0x4], R2 ;  /* 0x0000040201007387 */ /* 0x0001e20000100800 */
[----:B------:R-:W-:-:S04]  /*15ba0*/  LEA.HI R0, R2, R2, RZ, 0x1 ;  /* 0x0000000202007211 */ /* 0x000fc800078f08ff */
[----:B------:R-:W-:-:S05]  /*15bb0*/  LOP3.LUT R0, R0, 0xfffffffe, RZ, 0xc0, !PT ;  /* 0xfffffffe00007812 */ /* 0x000fca00078ec0ff */
[----:B------:R-:W-:-:S05]  /*15bc0*/  IMAD.IADD R0, R2, 0x1, -R0 ;  /* 0x0000000102007824 */ /* 0x000fca00078e0a00 */
[----:B------:R-:W-:Y:S01]  /*15bd0*/  SHF.L.U32 R0, R0, 0x1f, RZ ;  /* 0x0000001f00007819 */ /* 0x000fe200000006ff */
[----:B------:R-:W-:Y:S01]  /*15be0*/  NOP ;  /* 0x0000000000007918 */ /* 0x000fe20000000000 */
[----:B------:R0:W-:Y:S01]  /*15bf0*/  SYNCS.ARRIVE.TRANS64.A1T0 RZ, [R17+URZ+0x28400], RZ ;  /* 0x028400ff11ff79a7 */ /* 0x0001e2000810003f */
[----:B------:R-:W-:Y:S01]  /*15c00*/  BSSY B0, `(.L_x_1621) ;  /* 0x0000004000007945 */ /* 0x000fe20003800000 */
[----:B------:R-:W-:Y:S01]  /*15c10*/  VIADD R21, R27, 0xfffffffe ;  /* 0xfffffffe1b157836 */ /* 0x000fe20000000000 */
[----:B------:R-:W1:Y:S02]  /*15c20*/  SYNCS.PHASECHK.TRANS64.TRYWAIT P0, [R17+URZ+0x28420], R0 ;  /* 0x02842000110075a7 */ /* 0x000e64000800017f */
[----:B01----:R-:W-:Y:S05]  /*15c30*/  @!P0 BRA `(.L_x_1622) ;  /* 0x0000004400b08947 */ /* 0x003fea0003800000 */
.L_x_1722:
[----:B------:R-:W-:Y:S05]  /*15c40*/  BSYNC B0 ;  /* 0x0000000000007941 */ /* 0x000fea0003800000 */
.L_x_1621:
[----:B------:R-:W-:-:S13]  /*15c50*/  ISETP.GE.AND P0, PT, R21, UR44, PT ;  /* 0x0000002c15007c0c */ /* 0x000fda000bf06270 */
[----:B------:R-:W-:Y:S05]  /*15c60*/  @!P0 BRA `(.L_x_1623) ;  /* 0x0000001000708947 */ /* 0x000fea0003800000 */
[----:B------:R-:W-:Y:S02]  /*15c70*/  IMAD.MOV.U32 R5, RZ, RZ, R19 ;  /* 0x000000ffff057224 */ /* 0x000fe400078e0013 */
[----:B------:R-:W-:-:S07]  /*15c80*/  IMAD.MOV.U32 R8, RZ, RZ, R23 ;  /* 0x000000ffff087224 */ /* 0x000fce00078e0017 */
.L_x_1643:
[----:B01----:R-:W0:Y:S01]  /*15c90*/  S2R R0, SR_TID.X ;  /* 0x0000000000007919 */ /* 0x003e220000002100 */
[----:B------:R-:W-:Y:S01]  /*15ca0*/  LOP3.LUT P2, RZ, R16, 0x8, RZ, 0xc0, !PT ;  /* 0x0000000810ff7812 */ /* 0x000fe2000784c0ff */
[----:B------:R-:W1:Y:S01]  /*15cb0*/  S2R R2, SR_TID.X ;  /* 0x0000000000027919 */ /* 0x000e620000002100 */
[----:B0-----:R-:W-:-:S04]  /*15cc0*/  LOP3.LUT R0, R0, 0x7f, RZ, 0xc0, !PT ;  /* 0x0000007f00007812 */ /* 0x001fc800078ec0ff */
[----:B---3--:R-:W-:Y:S01]  /*15cd0*/  SHF.R.U32.HI R3, RZ, 0x3, R0 ;  /* 0x00000003ff037819 */ /* 0x008fe20000011600 */
[----:B-1----:R-:W-:Y:S01]  /*15ce0*/  IMAD.SHL.U32 R2, R2, 0x10, RZ ;  /* 0x0000001002027824 */ /* 0x002fe200078e00ff */
[----:B------:R-:W0:Y:S04]  /*15cf0*/  LDC R0, c[0x0][0x430] ;  /* 0x00010c00ff007b82 */ /* 0x000e280000000800 */
[----:B------:R-:W-:-:S04]  /*15d00*/  LOP3.LUT R2, R3, 0x70, R2, 0xf8, !PT ;  /* 0x0000007003027812 */ /* 0x000fc800078ef802 */
[----:B------:R-:W-:-:S13]  /*15d10*/  ISETP.GT.U32.AND P1, PT, R2, 0x3f, PT ;  /* 0x0000003f0200780c */ /* 0x000fda0003f24070 */
[----:B------:R-:W1:Y:S01]  /*15d20*/  @!P1 LDC.64 R6, c[0x0][0x428] ;  /* 0x00010a00ff069b82 */ /* 0x000e620000000a00 */
[----:B0-----:R-:W-:Y:S02]  /*15d30*/  ISETP.NE.AND P0, PT, R0, 0x1, PT ;  /* 0x000000010000780c */ /* 0x001fe40003f05270 */
[----:B------:R-:W-:-:S05]  /*15d40*/  LEA R0, R21, UR40, 0x6 ;  /* 0x0000002815007c11 */ /* 0x000fca000f8e30ff */
[----:B------:R-:W0:Y:S01]  /*15d50*/  @!P1 LDC.64 R10, c[0x0][0x418] ;  /* 0x00010600ff0a9b82 */ /* 0x000e220000000a00 */
[----:B------:R-:W-:-:S04]  /*15d60*/  IMAD.IADD R0, R2, 0x1, R0 ;  /* 0x0000000102007824 */ /* 0x000fc800078e0200 */
[----:B------:R-:W-:-:S03]  /*15d70*/  IMAD.MOV.U32 R4, RZ, RZ, R0 ;  /* 0x000000ffff047224 */ /* 0x000fc600078e0000 */
[----:B------:R-:W3:Y:S08]  /*15d80*/  @P0 LDC R3, c[0x0][0x434] ;  /* 0x00010d00ff030b82 */ /* 0x000ef00000000800 */
[----:B------:R-:W4:Y:S01]  /*15d90*/  @P0 LDC R9, c[0x0][0x438] ;  /* 0x00010e00ff090b82 */ /* 0x000f220000000800 */
[----:B---3--:R-:W-:-:S05]  /*15da0*/  @P0 IMAD.HI.U32 R2, R0, R3, RZ ;  /* 0x0000000300020227 */ /* 0x008fca00078e00ff */
[----:B----4-:R-:W-:Y:S01]  /*15db0*/  @P0 SHF.R.U32.HI R4, RZ, R9, R2 ;  /* 0x00000009ff040219 */ /* 0x010fe20000011602 */
[----:B-1----:R-:W-:-:S03]  /*15dc0*/  @!P1 IMAD R2, R29, R6, RZ ;  /* 0x000000061d029224 */ /* 0x002fc600078e02ff */
[----:B------:R-:W-:Y:S01]  /*15dd0*/  @!P1 SHF.R.S32.HI R3, RZ, 0x1f, R4 ;  /* 0x0000001fff039819 */ /* 0x000fe20000011404 */
[----:B------:R-:W-:Y:S02]  /*15de0*/  @!P1 IMAD R7, R24, R7, R2 ;  /* 0x0000000718079224 */ /* 0x000fe400078e0202 */
[----:B------:R-:W-:-:S04]  /*15df0*/  @!P1 IMAD.MOV.U32 R2, RZ, RZ, R4 ;  /* 0x000000ffff029224 */ /* 0x000fc800078e0004 */
[----:B------:R-:W-:-:S04]  /*15e00*/  @!P1 IMAD.WIDE.U32 R2, R24, R6, R2 ;  /* 0x0000000618029225 */ /* 0x000fc800078e0002 */
[----:B------:R-:W-:Y:S01]  /*15e10*/  @!P1 IMAD.IADD R7, R7, 0x1, R3 ;  /* 0x0000000107079824 */ /* 0x000fe200078e0203 */
[C---:B0-----:R-:W-:Y:S01]  /*15e20*/  @!P1 LEA R10, P0, R2.reuse, R10, 0x2 ;  /* 0x0000000a020a9211 */ /* 0x041fe200078010ff */
[----:B------:R-:W-:Y:S02]  /*15e30*/  VIADD R19, R5, 0x1 ;  /* 0x0000000105137836 */ /* 0x000fe40000000000 */
[----:B------:R-:W-:Y:S01]  /*15e40*/  IMAD.MOV.U32 R6, RZ, RZ, RZ ;  /* 0x000000ffff067224 */ /* 0x000fe200078e00ff */
[----:B------:R-:W-:Y:S01]  /*15e50*/  @!P1 LEA.HI.X R11, R2, R11, R7, 0x2, P0 ;  /* 0x0000000b020b9211 */ /* 0x000fe200000f1407 */
[----:B------:R-:W-:Y:S01]  /*15e60*/  IMAD.MOV R7, RZ, RZ, -R4 ;  /* 0x000000ffff077224 */ /* 0x000fe200078e0a04 */
[----:B------:R-:W-:Y:S01]  /*15e70*/  ISETP.NE.AND P0, PT, R19, 0x2, PT ;  /* 0x000000021300780c */ /* 0x000fe20003f05270 */
[----:B------:R-:W-:Y:S05]  /*15e80*/  YIELD ;  /* 0x0000000000007946 */ /* 0x000fea0003800000 */
[----:B------:R-:W-:Y:S01]  /*15e90*/  ULDC UR4, c[0x0][0x430] ;  /* 0x00010c0000047ab9 */ /* 0x000fe20000000800 */
[----:B------:R-:W-:Y:S01]  /*15ea0*/  SEL R23, RZ, 0x1, P0 ;  /* 0x00000001ff177807 */ /* 0x000fe20000000000 */
[----:B------:R-:W-:Y:S01]  /*15eb0*/  IMAD R7, R7, UR4, R0 ;  /* 0x0000000407077c24 */ /* 0x000fe2000f8e0200 */
[----:B------:R0:W5:Y:S01]  /*15ec0*/  @!P1 LDG.E R6, desc[UR36][R10.64] ;  /* 0x000000240a069981 */ /* 0x000162000c1e1900 */
[C---:B------:R-:W-:Y:S01]  /*15ed0*/  ISETP.GT.AND P1, PT, R21.reuse, UR44, PT ;  /* 0x0000002c15007c0c */ /* 0x040fe2000bf24270 */
[----:B------:R-:W-:Y:S01]  /*15ee0*/  VIADD R21, R21, 0xffffffff ;  /* 0xffffffff15157836 */ /* 0x000fe20000000000 */
[----:B------:R-:W-:-:S02]  /*15ef0*/  SEL R19, R19, RZ, P0 ;  /* 0x000000ff13137207 */ /* 0x000fc40000000000 */
[----:B------:R-:W-:Y:S01]  /*15f00*/  LOP3.LUT R23, R8, R23, RZ, 0x3c, !PT ;  /* 0x0000001708177212 */ /* 0x000fe200078e3cff */
[----:B------:R-:W-:Y:S08]  /*15f10*/  @!P2 BRA `(.L_x_1624) ;  /* 0x000000000004a947 */ /* 0x000ff00003800000 */
[----:B------:R-:W-:Y:S01]  /*15f20*/  BPT.TRAP 0x1 ;  /* 0x000000040000795c */ /* 0x000fe20000300000 */
.L_x_1624:
[----:B------:R-:W-:Y:S01]  /*15f30*/  IMAD R0, R19, 0x8, R17 ;  /* 0x0000000813007824 */ /* 0x000fe200078e0211 */
[----:B------:R-:W-:Y:S01]  /*15f40*/  SHF.L.U32 R20, R23, 0x1f, RZ ;  /* 0x0000001f17147819 */ /* 0x000fe200000006ff */
[----:B------:R-:W-:Y:S01]  /*15f50*/  BSSY B0, `(.L_x_1625) ;  /* 0x0000004000007945 */ /* 0x000fe20003800000 */
[----:B------:R-:W-:Y:S02]  /*15f60*/  SHF.R.S32.HI R9, RZ, 0x1f, R7 ;  /* 0x0000001fff097819 */ /* 0x000fe40000011407 */
[----:B------:R-:W1:Y:S02]  /*15f70*/  SYNCS.PHASECHK.TRANS64.TRYWAIT P0, [R0+URZ+0x28480], R20 ;  /* 0x02848014000075a7 */ /* 0x000e64000800017f */
[----:B-1----:R-:W-:Y:S05]  /*15f80*/  @!P0 BRA `(.L_x_1626) ;  /* 0x0000004000f08947 */ /* 0x002fea0003800000 */
.L_x_1723:
[----:B------:R-:W-:Y:S05]  /*15f90*/  BSYNC B0 ;  /* 0x0000000000007941 */ /* 0x000fea0003800000 */
.L_x_1625:
[----:B------:R-:W-:Y:S01]  /*15fa0*/  ULDC.64 UR4, c[0x0][0x328] ;  /* 0x0000ca0000047ab9 */ /* 0x000fe20000000a00 */
[----:B0----5:R-:W-:Y:S01]  /*15fb0*/  SHF.R.S32.HI R10, RZ, 0x1f, R6 ;  /* 0x0000001fff0a7819 */ /* 0x021fe20000011406 */
[----:B------:R-:W-:Y:S01]  /*15fc0*/  IMAD R4, R9, UR4, RZ ;  /* 0x0000000409047c24 */ /* 0x000fe2000f8e02ff */
[----:B------:R-:W-:Y:S01]  /*15fd0*/  ULDC.64 UR6, c[0x0][0x318] ;  /* 0x0000c60000067ab9 */ /* 0x000fe20000000a00 */
[C---:B------:R-:W-:Y:S01]  /*15fe0*/  IMAD.WIDE.U32 R2, R7.reuse, UR4, RZ ;  /* 0x0000000407027c25 */ /* 0x040fe2000f8e00ff */
[C---:B------:R-:W-:Y:S02]  /*15ff0*/  LOP3.LUT R11, R32.reuse, 0x80, RZ, 0xfc, !PT ;  /* 0x00000080200b7812 */ /* 0x040fe400078efcff */
[-C--:B------:R-:W-:Y:S01]  /*16000*/  ISETP.GE.AND P3, PT, R32, R31.reuse, PT ;  /* 0x0000001f2000720c */ /* 0x080fe20003f66270 */
[----:B------:R-:W-:Y:S01]  /*16010*/  IMAD R4, R7, UR5, R4 ;  /* 0x0000000507047c24 */ /* 0x000fe2000f8e0204 */
[----:B------:R-:W-:Y:S01]  /*16020*/  ULDC.64 UR4, c[0x0][0x338] ;  /* 0x0000ce0000047ab9 */ /* 0x000fe20000000a00 */
[----:B------:R-:W-:-:S02]  /*16030*/  ISETP.GE.AND P2, PT, R11, R31, PT ;  /* 0x0000001f0b00720c */ /* 0x000fc40003f46270 */
[----:B------:R-:W-:Y:S02]  /*16040*/  IMAD.IADD R3, R3, 0x1, R4 ;  /* 0x0000000103037824 */ /* 0x000fe400078e0204 */
[----:B------:R-:W-:Y:S02]  /*16050*/  IMAD R4, R10, UR4, RZ ;  /* 0x000000040a047c24 */ /* 0x000fe4000f8e02ff */
[----:B------:R-:W-:-:S04]  /*16060*/  IMAD.WIDE.U32 R2, R6, UR4, R2 ;  /* 0x0000000406027c25 */ /* 0x000fc8000f8e0002 */
[----:B------:R-:W-:Y:S01]  /*16070*/  IMAD R4, R6, UR5, R4 ;  /* 0x0000000506047c24 */ /* 0x000fe2000f8e0204 */
[----:B------:R-:W-:-:S03]  /*16080*/  ULDC.64 UR4, c[0x0][0x330] ;  /* 0x0000cc0000047ab9 */ /* 0x000fc60000000a00 */
[----:B------:R-:W-:Y:S02]  /*16090*/  IMAD.IADD R3, R3, 0x1, R4 ;  /* 0x0000000103037824 */ /* 0x000fe400078e0204 */
[----:B------:R-:W-:Y:S02]  /*160a0*/  IMAD R4, R19, 0x4000, R36 ;  /* 0x0000400013047824 */ /* 0x000fe400078e0224 */
[----:B------:R-:W-:Y:S01]  /*160b0*/  IMAD.WIDE.U32 R2, R18, UR4, R2 ;  /* 0x0000000412027c25 */ /* 0x000fe2000f8e0002 */
[----:B------:R-:W-:-:S03]  /*160c0*/  UMOV UR4, 0xffffffff ;  /* 0xffffffff00047882 */ /* 0x000fc60000000000 */
[----:B------:R-:W-:Y:S01]  /*160d0*/  IMAD R27, R18, UR5, R3 ;  /* 0x00000005121b7c24 */ /* 0x000fe2000f8e0203 */
[----:B------:R-:W-:-:S04]  /*160e0*/  IADD3 R26, P0, R2, UR6, RZ ;  /* 0x00000006021a7c10 */ /* 0x000fc8000ff1e0ff */
[----:B------:R-:W-:Y:S01]  /*160f0*/  IADD3.X R27, R27, UR7, RZ, P0, !PT ;  /* 0x000000071b1b7c10 */ /* 0x000fe200087fe4ff */
[----:B------:R-:W-:Y:S08]  /*16100*/  BRA.DIV UR4, `(.L_x_1627) ;  /* 0x0000004204a47947 */ /* 0x000ff0000b800000 */
[----:B------:R-:W0:Y:S01]  /*16110*/  SHFL.IDX PT, R2, R26, RZ, 0x181f ;  /* 0x00181fff1a027589 */ /* 0x000e2200000e0000 */
[----:B------:R-:W-:-:S03]  /*16120*/  IMAD.IADD R4, R17, 0x1, R4 ;  /* 0x0000000111047824 */ /* 0x000fc600078e0204 */
[----:B------:R-:W3:Y:S01]  /*16130*/  SHFL.IDX PT, R3, R27, RZ, 0x181f ;  /* 0x00181fff1b037589 */ /* 0x000ee200000e0000 */
[----:B0-----:R-:W-:-:S05]  /*16140*/  IADD3 R2, P0, R32, R2, RZ ;  /* 0x0000000220027210 */ /* 0x001fca0007f1e0ff */
[----:B---3--:R-:W-:-:S05]  /*16150*/  IMAD.X R3, RZ, RZ, R3, P0 ;  /* 0x000000ffff037224 */ /* 0x008fca00000e0603 */
[----:B------:R-:W-:Y:S01]  /*16160*/  @!PT LDS RZ, [RZ] ;  /* 0x00000000fffff984 */ /* 0x000fe20000000800 */
[----:B------:R-:W-:Y:S04]  /*16170*/  LDGSTS.E.BYPASS.LTC128B.128 [R4+0x10000], desc[UR36][R2.64], !P3 ;  /* 0x1000000002047fae */ /* 0x000fe8000d901d64 */
[----:B------:R0:W-:Y:S04]  /*16180*/  LDGSTS.E.BYPASS.LTC128B.128 [R4+0x12000], desc[UR36][R2.64+0x80], !P2 ;  /* 0x1200008002047fae */ /* 0x0001e8000d101d64 */
[----:B0-----:R-:W0:Y:S04]  /*16190*/  SHFL.IDX PT, R2, R26, 0x1, 0x181f ;  /* 0x00381f001a027f89 */ /* 0x001e2800000e0000 */
[----:B------:R-:W3:Y:S01]  /*161a0*/  SHFL.IDX PT, R3, R27, 0x1, 0x181f ;  /* 0x00381f001b037f89 */ /* 0x000ee200000e0000 */
[----:B0-----:R-:W-:-:S05]  /*161b0*/  IADD3 R2, P0, R32, R2, RZ ;  /* 0x0000000220027210 */ /* 0x001fca0007f1e0ff */
[----:B---3--:R-:W-:-:S05]  /*161c0*/  IMAD.X R3, RZ, RZ, R3, P0 ;  /* 0x000000ffff037224 */ /* 0x008fca00000e0603 */
[----:B------:R-:W-:Y:S04]  /*161d0*/  LDGSTS.E.BYPASS.LTC128B.128 [R4+0x10800], desc[UR36][R2.64], !P3 ;  /* 0x1080000002047fae */ /* 0x000fe8000d901d64 */
[----:B------:R0:W-:Y:S04]  /*161e0*/  LDGSTS.E.BYPASS.LTC128B.128 [R4+0x12800], desc[UR36][R2.64+0x80], !P2 ;  /* 0x1280008002047fae */ /* 0x0001e8000d101d64 */
[----:B0-----:R-:W0:Y:S04]  /*161f0*/  SHFL.IDX PT, R2, R26, 0x2, 0x181f ;  /* 0x00581f001a027f89 */ /* 0x001e2800000e0000 */
[----:B------:R-:W3:Y:S04]  /*16200*/  SHFL.IDX PT, R3, R27, 0x2, 0x181f ;  /* 0x00581f001b037f89 */ /* 0x000ee800000e0000 */
[----:B------:R-:W4:Y:S01]  /*16210*/  SHFL.IDX PT, R27, R27, 0x3, 0x181f ;  /* 0x00781f001b1b7f89 */ /* 0x000f2200000e0000 */
[----:B0-----:R-:W-:-:S05]  /*16220*/  IADD3 R2, P0, R32, R2, RZ ;  /* 0x0000000220027210 */ /* 0x001fca0007f1e0ff */
[----:B---3--:R-:W-:-:S05]  /*16230*/  IMAD.X R3, RZ, RZ, R3, P0 ;  /* 0x000000ffff037224 */ /* 0x008fca00000e0603 */
[----:B------:R-:W-:Y:S04]  /*16240*/  LDGSTS.E.BYPASS.LTC128B.128 [R4+0x11000], desc[UR36][R2.64], !P3 ;  /* 0x1100000002047fae */ /* 0x000fe8000d901d64 */
[----:B------:R0:W-:Y:S04]  /*16250*/  LDGSTS.E.BYPASS.LTC128B.128 [R4+0x13000], desc[UR36][R2.64+0x80], !P2 ;  /* 0x1300008002047fae */ /* 0x0001e8000d101d64 */
[----:B0---4-:R0:W3:Y:S02]  /*16260*/  SHFL.IDX PT, R2, R26, 0x3, 0x181f ;  /* 0x00781f001a027f89 */ /* 0x0110e400000e0000 */
.L_x_1733:
[----:B---3--:R-:W-:-:S05]  /*16270*/  IADD3 R2, P0, R32, R2, RZ ;  /* 0x0000000220027210 */ /* 0x008fca0007f1e0ff */
        /* <DEDUP_REMOVED lines=8> */
.L_x_1628:
        /* <DEDUP_REMOVED lines=10> */
.L_x_1629:
[----:B------:R4:W-:Y:S01]  /*163a0*/  SYNCS.ARRIVE.TRANS64.A1T0 RZ, [R0+URZ+0x28470], RZ ;  /* 0x028470ff00ff79a7 */ /* 0x0009e2000810003f */
[----:B------:R-:W-:Y:S05]  /*163b0*/  @!P3 BRA `(.L_x_1630) ;  /* 0x000000000004b947 */ /* 0x000fea0003800000 */
[----:B------:R-:W-:Y:S01]  /*163c0*/  BPT.TRAP 0x1 ;  /* 0x000000040000795c */ /* 0x000fe20000300000 */
.L_x_1630:
[----:B------:R-:W5:Y:S01]  /*163d0*/  SYNCS.PHASECHK.TRANS64.TRYWAIT P0, [R0+URZ+0x28440], R20 ;  /* 0x02844014000075a7 */ /* 0x000f62000800017f */
[----:B------:R-:W-:Y:S04]  /*163e0*/  BSSY B0, `(.L_x_1631) ;  /* 0x0000002000007945 */ /* 0x000fe80003800000 */
[----:B-----5:R-:W-:Y:S05]  /*163f0*/  @!P0 BRA `(.L_x_1632) ;  /* 0x0000004400108947 */ /* 0x020fea0003800000 */
.L_x_1734:
[----:B------:R-:W-:Y:S05]  /*16400*/  BSYNC B0 ;  /* 0x0000000000007941 */ /* 0x000fea0003800000 */
.L_x_1631:
[----:B------:R-:W-:Y:S01]  /*16410*/  ULDC.64 UR4, c[0x0][0x300] ;  /* 0x0000c00000047ab9 */ /* 0x000fe20000000a00 */
[----:B------:R-:W-:Y:S01]  /*16420*/  ULDC.64 UR6, c[0x0][0x2e8] ;  /* 0x0000ba0000067ab9 */ /* 0x000fe20000000a00 */
[----:B---3--:R-:W-:Y:S01]  /*16430*/  IMAD R2, R9, UR4, RZ ;  /* 0x0000000409027c24 */ /* 0x008fe2000f8e02ff */
[C---:B------:R-:W-:Y:S02]  /*16440*/  LOP3.LUT R11, R32.reuse, 0x80, RZ, 0xfc, !PT ;  /* 0x00000080200b7812 */ /* 0x040fe400078efcff */
[-C--:B------:R-:W-:Y:S01]  /*16450*/  ISETP.GE.AND P3, PT, R32, R31.reuse, PT ;  /* 0x0000001f2000720c */ /* 0x080fe20003f66270 */
[----:B------:R-:W-:Y:S01]  /*16460*/  IMAD R9, R7, UR5, R2 ;  /* 0x0000000507097c24 */ /* 0x000fe2000f8e0202 */
        /* <DEDUP_REMOVED lines=15> */
[----:B--2---:R-:W2:Y:S04]  /*16560*/  SHFL.IDX PT, R14, R9, RZ, 0x181f ;  /* 0x00181fff090e7589 */ /* 0x004ea800000e0000 */
[----:B------:R-:W3:Y:S04]  /*16570*/  SHFL.IDX PT, R3, R10, RZ, 0x181f ;  /* 0x00181fff0a037589 */ /* 0x000ee800000e0000 */
[----:B------:R-:W5:Y:S04]  /*16580*/  SHFL.IDX PT, R6, R9, 0x1, 0x181f ;  /* 0x00381f0009067f89 */ /* 0x000f6800000e0000 */
[----:B------:R-:W0:Y:S01]  /*16590*/  SHFL.IDX PT, R7, R10, 0x1, 0x181f ;  /* 0x00381f000a077f89 */ /* 0x000e2200000e0000 */
[----:B--2---:R-:W-:-:S03]  /*165a0*/  IADD3 R2, P0, R32, R14, RZ ;  /* 0x0000000e20027210 */ /* 0x004fc60007f1e0ff */
[----:B------:R-:W-:Y:S02]  /*165b0*/  SHFL.IDX PT, R14, R9, 0x3, 0x181f ;  /* 0x00781f00090e7f89 */ /* 0x000fe400000e0000 */
[----:B---3--:R-:W-:Y:S01]  /*165c0*/  IMAD.X R3, RZ, RZ, R3, P0 ;  /* 0x000000ffff037224 */ /* 0x008fe200000e0603 */
[----:B-----5:R-:W-:-:S04]  /*165d0*/  IADD3 R6, P0, R32, R6, RZ ;  /* 0x0000000620067210 */ /* 0x020fc80007f1e0ff */
[----:B------:R-:W-:Y:S01]  /*165e0*/  LDGSTS.E.BYPASS.LTC128B.128 [R4+0x20000], desc[UR36][R2.64], !P3 ;  /* 0x2000000002047fae */ /* 0x000fe2000d901d64 */
[----:B0-----:R-:W-:-:S03]  /*165f0*/  IMAD.X R7, RZ, RZ, R7, P0 ;  /* 0x000000ffff077224 */ /* 0x001fc600000e0607 */
[----:B------:R0:W-:Y:S04]  /*16600*/  LDGSTS.E.BYPASS.LTC128B.128 [R4+0x22000], desc[UR36][R2.64+0x80], !P2 ;  /* 0x2200008002047fae */ /* 0x0001e8000d101d64 */
[----:B------:R2:W-:Y:S04]  /*16610*/  LDGSTS.E.BYPASS.LTC128B.128 [R4+0x20800], desc[UR36][R6.64], !P3 ;  /* 0x2080000006047fae */ /* 0x0005e8000d901d64 */
[----:B------:R2:W-:Y:S04]  /*16620*/  LDGSTS.E.BYPASS.LTC128B.128 [R4+0x22800], desc[UR36][R6.64+0x80], !P2 ;  /* 0x2280008006047fae */ /* 0x0005e8000d101d64 */
[----:B0-----:R-:W0:Y:S04]  /*16630*/  SHFL.IDX PT, R2, R9, 0x2, 0x181f ;  /* 0x00581f0009027f89 */ /* 0x001e2800000e0000 */
[----:B------:R-:W3:Y:S04]  /*16640*/  SHFL.IDX PT, R3, R10, 0x2, 0x181f ;  /* 0x00581f000a037f89 */ /* 0x000ee800000e0000 */
[----:B------:R-:W1:Y:S01]  /*16650*/  SHFL.IDX PT, R10, R10, 0x3, 0x181f ;  /* 0x00781f000a0a7f89 */ /* 0x000e6200000e0000 */
[----:B0-----:R-:W-:-:S05]  /*16660*/  IADD3 R2, P0, R32, R2, RZ ;  /* 0x0000000220027210 */ /* 0x001fca0007f1e0ff */
[----:B---3--:R-:W-:-:S05]  /*16670*/  IMAD.X R3, RZ, RZ, R3, P0 ;  /* 0x000000ffff037224 */ /* 0x008fca00000e0603 */
[----:B------:R2:W-:Y:S04]  /*16680*/  LDGSTS.E.BYPASS.LTC128B.128 [R4+0x21000], desc[UR36][R2.64], !P3 ;  /* 0x2100000002047fae */ /* 0x0005e8000d901d64 */
[----:B-1----:R2:W-:Y:S02]  /*16690*/  LDGSTS.E.BYPASS.LTC128B.128 [R4+0x23000], desc[UR36][R2.64+0x80], !P2 ;  /* 0x2300008002047fae */ /* 0x0025e4000d101d64 */
.L_x_1744:
        /* <DEDUP_REMOVED lines=9> */
.L_x_1634:
        /* <DEDUP_REMOVED lines=10> */
.L_x_1635:
[----:B------:R4:W-:Y:S02]  /*167d0*/  SYNCS.ARRIVE.TRANS64.A1T0 RZ, [R0+URZ+0x28430], RZ ;  /* 0x028430ff00ff79a7 */ /* 0x0009e4000810003f */
[----:B----4-:R-:W-:-:S05]  /*167e0*/  IMAD.U32 R0, RZ, RZ, UR46 ;  /* 0x0000002eff007e24 */ /* 0x010fca000f8e00ff */
[----:B------:R-:W-:-:S13]  /*167f0*/  ISETP.NE.AND P0, PT, R0, 0x3, PT ;  /* 0x000000030000780c */ /* 0x000fda0003f05270 */
[----:B------:R-:W-:Y:S05]  /*16800*/  @!P0 BRA `(.L_x_1636) ;  /* 0x0000000000048947 */ /* 0x000fea0003800000 */
[----:B------:R-:W-:Y:S01]  /*16810*/  BPT.TRAP 0x1 ;  /* 0x000000040000795c */ /* 0x000fe20000300000 */
.L_x_1636:
[----:B0-----:R-:W-:Y:S01]  /*16820*/  LOP3.LUT R3, R8, 0x1, RZ, 0x3c, !PT ;  /* 0x0000000108037812 */ /* 0x001fe200078e3cff */
[----:B------:R-:W-:Y:S01]  /*16830*/  IMAD R0, R5, 0x8, R17 ;  /* 0x0000000805007824 */ /* 0x000fe200078e0211 */
[----:B------:R-:W-:Y:S02]  /*16840*/  BSSY B0, `(.L_x_1637) ;  /* 0x0000004000007945 */ /* 0x000fe40003800000 */
[----:B------:R-:W-:-:S04]  /*16850*/  SHF.L.U32 R3, R3, 0x1f, RZ ;  /* 0x0000001f03037819 */ /* 0x000fc800000006ff */
[----:B------:R-:W0:Y:S02]  /*16860*/  SYNCS.PHASECHK.TRANS64.TRYWAIT P2, [R0+URZ+0x28470], R3 ;  /* 0x02847003000075a7 */ /* 0x000e24000804017f */
[----:B0-----:R-:W-:Y:S05]  /*16870*/  @!P2 BRA `(.L_x_1638) ;  /* 0x000000440020a947 */ /* 0x001fea0003800000 */
.L_x_1745:
[----:B------:R-:W-:Y:S05]  /*16880*/  BSYNC B0 ;  /* 0x0000000000007941 */ /* 0x000fea0003800000 */
.L_x_1637:
[----:B------:R-:W-:-:S13]  /*16890*/  LOP3.LUT P2, RZ, R16, 0x8, RZ, 0xc0, !PT ;  /* 0x0000000810ff7812 */ /* 0x000fda000784c0ff */
[----:B------:R-:W-:Y:S05]  /*168a0*/  @!P2 BRA `(.L_x_1639) ;  /* 0x000000000004a947 */ /* 0x000fea0003800000 */
[----:B------:R-:W-:Y:S01]  /*168b0*/  BPT.TRAP 0x1 ;  /* 0x000000040000795c */ /* 0x000fe20000300000 */
.L_x_1639:
[----:B------:R-:W-:Y:S01]  /*168c0*/  SHF.L.U32 R7, R8, 0x1f, RZ ;  /* 0x0000001f08077819 */ /* 0x000fe200000006ff */
[----:B0-----:R-:W-:-:S03]  /*168d0*/  IMAD.SHL.U32 R3, R5, 0x4000, RZ ;  /* 0x0000400005037824 */ /* 0x001fc600078e00ff */
[----:B------:R-:W0:Y:S02]  /*168e0*/  SYNCS.PHASECHK.TRANS64.TRYWAIT P2, [R0+URZ+0x28460], R7 ;  /* 0x02846007000075a7 */ /* 0x000e24000804017f */
[----:B0-----:R-:W-:Y:S05]  /*168f0*/  @!P2 BRA `(.L_x_1640) ;  /* 0x000000440014a947 */ /* 0x001fea0003800000 */
.L_x_1746:
[----:B------:R-:W-:Y:S01]  /*16900*/  LOP3.LUT R2, R3, R22, RZ, 0xfc, !PT ;  /* 0x0000001603027212 */ /* 0x000fe200078efcff */
[----:B------:R-:W-:Y:S05]  /*16910*/  WARPSYNC.ALL ;  /* 0x0000000000007948 */ /* 0x000fea0003800000 */
[C---:B------:R-:W-:Y:S01]  /*16920*/  IMAD.IADD R14, R17.reuse, 0x1, R2 ;  /* 0x00000001110e7824 */ /* 0x040fe200078e0202 */
[----:B------:R-:W-:Y:S02]  /*16930*/  IADD3 R2, R17, R35, R3 ;  /* 0x0000002311027210 */ /* 0x000fe40007ffe003 */
[----:B------:R-:W-:Y:S02]  /*16940*/  IADD3 R20, R25, R3, R33 ;  /* 0x0000000319147210 */ /* 0x000fe40007ffe021 */
[----:B0-----:R-:W0:Y:S01]  /*16950*/  LDSM.16.MT88.4 R4, [R14+0x10000] ;  /* 0x010000000e04783b */ /* 0x001e220000004200 */
[----:B------:R-:W-:-:S02]  /*16960*/  LOP3.LUT P2, RZ, R16, 0x8, RZ, 0xc0, !PT ;  /* 0x0000000810ff7812 */ /* 0x000fc4000784c0ff */
[C-C-:B0-----:R-:W-:Y:S02]  /*16970*/  PRMT R8, R4.reuse, 0x6420, R5.reuse ;  /* 0x0000642004087816 */ /* 0x141fe40000000005 */
[----:B------:R-:W-:Y:S02]  /*16980*/  PRMT R9, R4, 0x7531, R5 ;  /* 0x0000753104097816 */ /* 0x000fe40000000005 */
[C-C-:B------:R-:W-:Y:S02]  /*16990*/  PRMT R10, R6.reuse, 0x6420, R7.reuse ;  /* 0x00006420060a7816 */ /* 0x140fe40000000007 */
[----:B------:R-:W-:Y:S02]  /*169a0*/  PRMT R11, R6, 0x7531, R7 ;  /* 0x00007531060b7816 */ /* 0x000fe40000000007 */
[----:B------:R-:W0:Y:S04]  /*169b0*/  LDSM.16.MT88.4 R4, [R2+0x10000] ;  /* 0x010000000204783b */ /* 0x000e280000004200 */
[----:B------:R-:W-:Y:S01]  /*169c0*/  STSM.16.M88.4 [R20], R8 ;  /* 0x0000000814007844 */ /* 0x000fe20000000200 */
[----:B0-----:R-:W-:-:S02]  /*169d0*/  PRMT R12, R4, 0x6420, R5 ;  /* 0x00006420040c7816 */ /* 0x001fc40000000005 */
[----:B------:R-:W-:Y:S01]  /*169e0*/  PRMT R13, R4, 0x7531, R5 ;  /* 0x00007531040d7816 */ /* 0x000fe20000000005 */
[----:B------:R-:W-:Y:S01]  /*169f0*/  VIADD R5, R3, 0x2000 ;  /* 0x0000200003057836 */ /* 0x000fe20000000000 */
[C-C-:B------:R-:W-:Y:S02]  /*16a00*/  PRMT R14, R6.reuse, 0x6420, R7.reuse ;  /* 0x00006420060e7816 */ /* 0x140fe40000000007 */
[----:B------:R-:W-:Y:S02]  /*16a10*/  PRMT R15, R6, 0x7531, R7 ;  /* 0x00007531060f7816 */ /* 0x000fe40000000007 */
[----:B------:R-:W-:-:S03]  /*16a20*/  LOP3.LUT R4, R5, R22, RZ, 0xfc, !PT ;  /* 0x0000001605047212 */ /* 0x000fc600078efcff */
[----:B------:R-:W-:Y:S02]  /*16a30*/  STSM.16.M88.4 [R20+0x1000], R12 ;  /* 0x0010000c14007844 */ /* 0x000fe40000000200 */
[----:B------:R-:W-:-:S05]  /*16a40*/  IMAD.IADD R26, R17, 0x1, R4 ;  /* 0x00000001111a7824 */ /* 0x000fca00078e0204 */
[----:B------:R-:W0:Y:S02]  /*16a50*/  LDSM.16.MT88.4 R8, [R26+0x10000] ;  /* 0x010000001a08783b */ /* 0x000e240000004200 */
[C-C-:B0-----:R-:W-:Y:S02]  /*16a60*/  PRMT R4, R8.reuse, 0x6420, R9.reuse ;  /* 0x0000642008047816 */ /* 0x141fe40000000009 */
        /* <DEDUP_REMOVED lines=8> */
[C-C-:B------:R-:W-:Y:S02]  /*16af0*/  PRMT R14, R10.reuse, 0x6420, R11.reuse ;  /* 0x000064200a0e7816 */ /* 0x140fe4000000000b */
[----:B------:R-:W-:Y:S02]  /*16b00*/  PRMT R15, R10, 0x7531, R11 ;  /* 0x000075310a0f7816 */ /* 0x000fe4000000000b */
[----:B------:R-:W-:-:S03]  /*16b10*/  LOP3.LUT R8, R9, R22, RZ, 0xfc, !PT ;  /* 0x0000001609087212 */ /* 0x000fc600078efcff */
[----:B------:R0:W-:Y:S02]  /*16b20*/  STSM.16.M88.4 [R20+0x3000], R12 ;  /* 0x0030000c14007844 */ /* 0x0001e40000000200 */
[----:B------:R-:W-:-:S05]  /*16b30*/  IMAD.IADD R26, R17, 0x1, R8 ;  /* 0x00000001111a7824 */ /* 0x000fca00078e0208 */
[----:B------:R-:W1:Y:S01]  /*16b40*/  LDSM.16.MT88.4 R8, [R26+0x10000] ;  /* 0x010000001a08783b */ /* 0x000e620000004200 */
[----:B0-----:R-:W-:Y:S01]  /*16b50*/  IADD3 R12, R33, R3, R37 ;  /* 0x00000003210c7210 */ /* 0x001fe20007ffe025 */
[----:B------:R-:W-:-:S04]  /*16b60*/  VIADD R3, R3, 0x3000 ;  /* 0x0000300003037836 */ /* 0x000fc80000000000 */
[----:B------:R-:W-:Y:S01]  /*16b70*/  IMAD.IADD R12, R25, 0x1, R12 ;  /* 0x00000001190c7824 */ /* 0x000fe200078e020c */
[C-C-:B-1----:R-:W-:Y:S02]  /*16b80*/  PRMT R4, R8.reuse, 0x6420, R9.reuse ;  /* 0x0000642008047816 */ /* 0x142fe40000000009 */
[----:B------:R-:W-:Y:S02]  /*16b90*/  PRMT R5, R8, 0x7531, R9 ;  /* 0x0000753108057816 */ /* 0x000fe40000000009 */
[C-C-:B------:R-:W-:Y:S02]  /*16ba0*/  PRMT R6, R10.reuse, 0x6420, R11.reuse ;  /* 0x000064200a067816 */ /* 0x140fe4000000000b */
[----:B------:R-:W-:Y:S02]  /*16bb0*/  PRMT R7, R10, 0x7531, R11 ;  /* 0x000075310a077816 */ /* 0x000fe4000000000b */
[----:B------:R-:W0:Y:S04]  /*16bc0*/  LDSM.16.MT88.4 R8, [R2+0x11000] ;  /* 0x011000000208783b */ /* 0x000e280000004200 */
[----:B------:R0:W-:Y:S02]  /*16bd0*/  STSM.16.M88.4 [R12], R4 ;  /* 0x000000040c007844 */ /* 0x0001e40000000200 */
[----:B0-----:R-:W-:-:S02]  /*16be0*/  PRMT R4, R8, 0x6420, R9 ;  /* 0x0000642008047816 */ /* 0x001fc40000000009 */
[----:B------:R-:W-:Y:S02]  /*16bf0*/  PRMT R5, R8, 0x7531, R9 ;  /* 0x0000753108057816 */ /* 0x000fe40000000009 */
[----:B------:R-:W-:Y:S02]  /*16c00*/  LOP3.LUT R8, R3, R22, RZ, 0xfc, !PT ;  /* 0x0000001603087212 */ /* 0x000fe400078efcff */
[C-C-:B------:R-:W-:Y:S02]  /*16c10*/  PRMT R6, R10.reuse, 0x6420, R11.reuse ;  /* 0x000064200a067816 */ /* 0x140fe4000000000b */
[----:B------:R-:W-:Y:S01]  /*16c20*/  PRMT R7, R10, 0x7531, R11 ;  /* 0x000075310a077816 */ /* 0x000fe2000000000b */
[----:B------:R-:W-:-:S04]  /*16c30*/  IMAD.IADD R3, R17, 0x1, R8 ;  /* 0x0000000111037824 */ /* 0x000fc800078e0208 */
[----:B------:R-:W-:Y:S04]  /*16c40*/  STSM.16.M88.4 [R12+0x1000], R4 ;  /* 0x001000040c007844 */ /* 0x000fe80000000200 */
[----:B------:R-:W0:Y:S02]  /*16c50*/  LDSM.16.MT88.4 R8, [R3+0x10000] ;  /* 0x010000000308783b */ /* 0x000e240000004200 */
[C-C-:B0-----:R-:W-:Y:S02]  /*16c60*/  PRMT R4, R8.reuse, 0x6420, R9.reuse ;  /* 0x0000642008047816 */ /* 0x141fe40000000009 */
[----:B------:R-:W-:Y:S02]  /*16c70*/  PRMT R5, R8, 0x7531, R9 ;  /* 0x0000753108057816 */ /* 0x000fe40000000009 */
[----:B------:R-:W-:-:S02]  /*16c80*/  PRMT R6, R10, 0x6420, R11 ;  /* 0x000064200a067816 */ /* 0x000fc4000000000b */
[----:B------:R-:W-:Y:S02]  /*16c90*/  PRMT R7, R10, 0x7531, R11 ;  /* 0x000075310a077816 */ /* 0x000fe4000000000b */
[----:B------:R-:W0:Y:S04]  /*16ca0*/  LDSM.16.MT88.4 R8, [R2+0x13000] ;  /* 0x013000000208783b */ /* 0x000e280000004200 */
[----:B------:R0:W-:Y:S02]  /*16cb0*/  STSM.16.M88.4 [R12+0x2000], R4 ;  /* 0x002000040c007844 */ /* 0x0001e40000000200 */
[C-C-:B0-----:R-:W-:Y:S02]  /*16cc0*/  PRMT R4, R8.reuse, 0x6420, R9.reuse ;  /* 0x0000642008047816 */ /* 0x141fe40000000009 */
[----:B------:R-:W-:-:S02]  /*16cd0*/  PRMT R5, R8, 0x7531, R9 ;  /* 0x0000753108057816 */ /* 0x000fc40000000009 */
        /* <DEDUP_REMOVED lines=11> */
.L_x_1641:
[----:B-1----:R1:W-:Y:S01]  /*16d90*/  SYNCS.ARRIVE.TRANS64.A1T0 RZ, [R0+URZ+0x28450], RZ ;  /* 0x028450ff00ff79a7 */ /* 0x0023e2000810003f */
[----:B------:R-:W-:Y:S06]  /*16da0*/  BAR.SYNC.DEFER_BLOCKING 0x2, 0x80 ;  /* 0x0082000000007b1d */ /* 0x000fec0000010000 */
[----:B------:R-:W-:Y:S05]  /*16db0*/  @!P0 BRA `(.L_x_1642) ;  /* 0x0000000000048947 */ /* 0x000fea0003800000 */
[----:B------:R-:W-:Y:S01]  /*16dc0*/  BPT.TRAP 0x1 ;  /* 0x000000040000795c */ /* 0x000fe20000300000 */
.L_x_1642:
[----:B------:R-:W-:Y:S02]  /*16dd0*/  VIADD R3, R0, 0x28480 ;  /* 0x0002848000037836 */ /* 0x000fe40000000000 */
[----:B0-----:R-:W-:Y:S02]  /*16de0*/  IMAD.MOV.U32 R5, RZ, RZ, R19 ;  /* 0x000000ffff057224 */ /* 0x001fe400078e0013 */
[----:B------:R-:W-:Y:S01]  /*16df0*/  IMAD.MOV.U32 R8, RZ, RZ, R23 ;  /* 0x000000ffff087224 */ /* 0x000fe200078e0017 */
[----:B------:R-:W-:-:S04]  /*16e00*/  PRMT R3, R34, 0x654, R3 ;  /* 0x0000065422037816 */ /* 0x000fc80000000003 */
[----:B------:R3:W-:Y:S01]  /*16e10*/  SYNCS.ARRIVE.TRANS64.RED.A1T0 RZ, [R3+URZ], RZ ;  /* 0x000000ff03ff79a7 */ /* 0x0007e2000810043f */
[----:B------:R-:W-:Y:S05]  /*16e20*/  @P1 BRA `(.L_x_1643) ;  /* 0xffffffec00981947 */ /* 0x000fea000383ffff */
.L_x_1623:
        /* <DEDUP_REMOVED lines=9> */
[----:B---3--:R-:W1:Y:S01]  /*16ec0*/  LDC.64 R2, c[0x0][0xc60] ;  /* 0x00031800ff027b82 */ /* 0x008e620000000a00 */
[----:B------:R-:W0:Y:S02]  /*16ed0*/  FLO.U32 R0, UR4 ;  /* 0x0000000400007d00 */ /* 0x000e2400080e0000 */
[----:B0-----:R-:W-:-:S06]  /*16ee0*/  ISETP.EQ.U32.AND P1, PT, R0, R5, PT ;  /* 0x000000050000720c */ /* 0x001fcc0003f22070 */
[----:B------:R-:W1:Y:S07]  /*16ef0*/  POPC R5, UR4 ;  /* 0x0000000400057d09 */ /* 0x000e6e0008000000 */
[----:B-1----:R-:W3:Y:S01]  /*16f00*/  @P1 ATOMG.E.ADD.STRONG.GPU PT, R3, desc[UR36][R2.64], R5 ;  /* 0x00000005020319a8 */ /* 0x002ee200081ee1e4 */
[----:B------:R-:W0:Y:S02]  /*16f10*/  S2R R4, SR_LTMASK ;  /* 0x0000000000047919 */ /* 0x000e240000003900 */
[----:B0-----:R-:W-:-:S04]  /*16f20*/  LOP3.LUT R4, R4, UR4, RZ, 0xc0, !PT ;  /* 0x0000000404047c12 */ /* 0x001fc8000f8ec0ff */
[----:B------:R-:W0:Y:S01]  /*16f30*/  POPC R7, R4 ;  /* 0x0000000400077309 */ /* 0x000e220000000000 */
[----:B---3--:R-:W0:Y:S02]  /*16f40*/  SHFL.IDX PT, R0, R3, R0, 0x1f ;  /* 0x00001f0003007589 */ /* 0x008e2400000e0000 */
[----:B0-----:R-:W-:-:S07]  /*16f50*/  IADD3 R28, R0, UR47, R7 ;  /* 0x0000002f001c7c10 */ /* 0x001fce000fffe007 */
.L_x_1645:
[----:B------:R-:W-:Y:S05]  /*16f60*/  BSYNC B0 ;  /* 0x0000000000007941 */ /* 0x000fea0003800000 */
.L_x_1644:
[----:B------:R-:W-:Y:S05]  /*16f70*/  @!P0 BRA `(.L_x_1646) ;  /* 0x0000000000048947 */ /* 0x000fea0003800000 */
[----:B------:R-:W-:Y:S01]  /*16f80*/  BPT.TRAP 0x1 ;  /* 0x000000040000795c */ /* 0x000fe20000300000 */
.L_x_1646:
[----:B---3--:R-:W-:Y:S01]  /*16f90*/  LOP3.LUT R3, R23, 0x1, RZ, 0x3c, !PT ;  /* 0x0000000117037812 */ /* 0x008fe200078e3cff */
[----:B------:R-:W-:Y:S01]  /*16fa0*/  IMAD R2, R19, 0x8, R17 ;  /* 0x0000000813027824 */ /* 0x000fe200078e0211 */
[----:B------:R-:W-:Y:S02]  /*16fb0*/  BSSY B0, `(.L_x_1647) ;  /* 0x0000004000007945 */ /* 0x000fe40003800000 */
[----:B------:R-:W-:-:S04]  /*16fc0*/  SHF.L.U32 R3, R3, 0x1f, RZ ;  /* 0x0000001f03037819 */ /* 0x000fc800000006ff */
[----:B------:R-:W0:Y:S02]  /*16fd0*/  SYNCS.PHASECHK.TRANS64.TRYWAIT P1, [R2+URZ+0x28470], R3 ;  /* 0x02847003020075a7 */ /* 0x000e24000802017f */
[----:B0-----:R-:W-:Y:S05]  /*16fe0*/  @!P1 BRA `(.L_x_1648) ;  /* 0x0000003c006c9947 */ /* 0x001fea0003800000 */
.L_x_1747:
[----:B------:R-:W-:Y:S05]  /*16ff0*/  BSYNC B0 ;  /* 0x0000000000007941 */ /* 0x000fea0003800000 */
.L_x_1647:
[----:B------:R-:W-:-:S13]  /*17000*/  LOP3.LUT P1, RZ, R16, 0x8, RZ, 0xc0, !PT ;  /* 0x0000000810ff7812 */ /* 0x000fda000782c0ff */
[----:B------:R-:W-:Y:S05]  /*17010*/  @!P1 BRA `(.L_x_1649) ;  /* 0x0000000000049947 */ /* 0x000fea0003800000 */
[----:B------:R-:W-:Y:S01]  /*17020*/  BPT.TRAP 0x1 ;  /* 0x000000040000795c */ /* 0x000fe20000300000 */
.L_x_1649:
[----:B0-----:R-:W-:-:S04]  /*17030*/  SHF.L.U32 R3, R23, 0x1f, RZ ;  /* 0x0000001f17037819 */ /* 0x001fc800000006ff */
[----:B------:R-:W0:Y:S02]  /*17040*/  SYNCS.PHASECHK.TRANS64.TRYWAIT P1, [R2+URZ+0x28460], R3 ;  /* 0x02846003020075a7 */ /* 0x000e24000802017f */
[----:B0-----:R-:W-:Y:S05]  /*17050*/  @!P1 BRA `(.L_x_1650) ;  /* 0x0000003c00649947 */ /* 0x001fea0003800000 */
.L_x_1748:
[----:B------:R-:W-:Y:S01]  /*17060*/  IMAD.SHL.U32 R18, R19, 0x4000, RZ ;  /* 0x0000400013127824 */ /* 0x000fe200078e00ff */
[----:B------:R-:W-:Y:S05]  /*17070*/  WARPSYNC.ALL ;  /* 0x0000000000007948 */ /* 0x000fea0003800000 */
[----:B------:R-:W-:Y:S02]  /*17080*/  LOP3.LUT R0, R18, R22, RZ, 0xfc, !PT ;  /* 0x0000001612007212 */ /* 0x000fe400078efcff */
[C---:B0-----:R-:W-:Y:S02]  /*17090*/  IADD3 R3, R17.reuse, R35, R18 ;  /* 0x0000002311037210 */ /* 0x041fe40007ffe012 */
[----:B------:R-:W-:Y:S01]  /*170a0*/  LOP3.LUT P1, RZ, R16, 0x8, RZ, 0xc0, !PT ;  /* 0x0000000810ff7812 */ /* 0x000fe2000782c0ff */
[----:B------:R-:W-:Y:S01]  /*170b0*/  IMAD.IADD R6, R17, 0x1, R0 ;  /* 0x0000000111067824 */ /* 0x000fe200078e0200 */
[----:B------:R-:W-:Y:S01]  /*170c0*/  IADD3 R0, R25, R18, R33 ;  /* 0x0000001219007210 */ /* 0x000fe20007ffe021 */
[----:B------:R-:W-:Y:S04]  /*170d0*/  LDSM.16.MT88.4 R8, [R3+0x10000] ;  /* 0x010000000308783b */ /* 0x000fe80000004200 */
[----:B------:R-:W0:Y:S02]  /*170e0*/  LDSM.16.MT88.4 R4, [R6+0x10000] ;  /* 0x010000000604783b */ /* 0x000e240000004200 */
[----:B0-----:R-:W-:-:S02]  /*170f0*/  PRMT R12, R4, 0x6420, R5 ;  /* 0x00006420040c7816 */ /* 0x001fc40000000005 */
[----:B------:R-:W-:Y:S02]  /*17100*/  PRMT R13, R4, 0x7531, R5 ;  /* 0x00007531040d7816 */ /* 0x000fe40000000005 */
[C-C-:B------:R-:W-:Y:S02]  /*17110*/  PRMT R4, R8.reuse, 0x6420, R9.reuse ;  /* 0x0000642008047816 */ /* 0x140fe40000000009 */
[----:B------:R-:W-:Y:S01]  /*17120*/  PRMT R5, R8, 0x7531, R9 ;  /* 0x0000753108057816 */ /* 0x000fe20000000009 */
[----:B------:R-:W-:Y:S01]  /*17130*/  VIADD R9, R18, 0x2000 ;  /* 0x0000200012097836 */ /* 0x000fe20000000000 */
[C-C-:B--2---:R-:W-:Y:S02]  /*17140*/  PRMT R14, R6.reuse, 0x6420, R7.reuse ;  /* 0x00006420060e7816 */ /* 0x144fe40000000007 */
[----:B------:R-:W-:Y:S02]  /*17150*/  PRMT R15, R6, 0x7531, R7 ;  /* 0x00007531060f7816 */ /* 0x000fe40000000007 */
[----:B------:R-:W-:-:S02]  /*17160*/  LOP3.LUT R8, R9, R22, RZ, 0xfc, !PT ;  /* 0x0000001609087212 */ /* 0x000fc400078efcff */
[C-C-:B------:R-:W-:Y:S01]  /*17170*/  PRMT R6, R10.reuse, 0x6420, R11.reuse ;  /* 0x000064200a067816 */ /* 0x140fe2000000000b */
[----:B------:R-:W-:Y:S01]  /*17180*/  STSM.16.M88.4 [R0], R12 ;  /* 0x0000000c00007844 */ /* 0x000fe20000000200 */
[----:B------:R-:W-:Y:S01]  /*17190*/  PRMT R7, R10, 0x7531, R11 ;  /* 0x000075310a077816 */ /* 0x000fe2000000000b */
[----:B------:R-:W-:-:S04]  /*171a0*/  IMAD.IADD R20, R17, 0x1, R8 ;  /* 0x0000000111147824 */ /* 0x000fc800078e0208 */
[----:B------:R-:W-:Y:S04]  /*171b0*/  STSM.16.M88.4 [R0+0x1000], R4 ;  /* 0x0010000400007844 */ /* 0x000fe80000000200 */
[----:B------:R0:W1:Y:S04]  /*171c0*/  LDSM.16.MT88.4 R4, [R20+0x10000] ;  /* 0x010000001404783b */ /* 0x0000680000004200 */
[----:B------:R-:W2:Y:S01]  /*171d0*/  LDSM.16.MT88.4 R8, [R3+0x12000] ;  /* 0x012000000308783b */ /* 0x000ea20000004200 */
[----:B0-----:R-:W-:-:S05]  /*171e0*/  IADD3 R20, R33, R18, R37 ;  /* 0x0000001221147210 */ /* 0x001fca0007ffe025 */
[----:B------:R-:W-:Y:S01]  /*171f0*/  IMAD.IADD R25, R25, 0x1, R20 ;  /* 0x0000000119197824 */ /* 0x000fe200078e0214 */
[C-C-:B-1----:R-:W-:Y:S02]  /*17200*/  PRMT R12, R4.reuse, 0x6420, R5.reuse ;  /* 0x00006420040c7816 */ /* 0x142fe40000000005 */
[----:B------:R-:W-:Y:S02]  /*17210*/  PRMT R13, R4, 0x7531, R5 ;  /* 0x00007531040d7816 */ /* 0x000fe40000000005 */
[C-C-:B--2---:R-:W-:Y:S02]  /*17220*/  PRMT R4, R8.reuse, 0x6420, R9.reuse ;  /* 0x0000642008047816 */ /* 0x144fe40000000009 */
[----:B------:R-:W-:Y:S01]  /*17230*/  PRMT R5, R8, 0x7531, R9 ;  /* 0x0000753108057816 */ /* 0x000fe20000000009 */
[----:B------:R-:W-:Y:S01]  /*17240*/  VIADD R9, R18, 0x1000 ;  /* 0x0000100012097836 */ /* 0x000fe20000000000 */
[C-C-:B------:R-:W-:Y:S02]  /*17250*/  PRMT R14, R6.reuse, 0x6420, R7.reuse ;  /* 0x00006420060e7816 */ /* 0x140fe40000000007 */
[----:B------:R-:W-:-:S02]  /*17260*/  PRMT R15, R6, 0x7531, R7 ;  /* 0x00007531060f7816 */ /* 0x000fc40000000007 */
[----:B------:R-:W-:Y:S02]  /*17270*/  LOP3.LUT R8, R9, R22, RZ, 0xfc, !PT ;  /* 0x0000001609087212 */ /* 0x000fe400078efcff */
[C-C-:B------:R-:W-:Y:S01]  /*17280*/  PRMT R6, R10.reuse, 0x6420, R11.reuse ;  /* 0x000064200a067816 */ /* 0x140fe2000000000b */
[----:B------:R-:W-:Y:S01]  /*17290*/  STSM.16.M88.4 [R0+0x2000], R12 ;  /* 0x0020000c00007844 */ /* 0x000fe20000000200 */
[----:B------:R-:W-:Y:S01]  /*172a0*/  PRMT R7, R10, 0x7531, R11 ;  /* 0x000075310a077816 */ /* 0x000fe2000000000b */
[----:B------:R-:W-:-:S04]  /*172b0*/  IMAD.IADD R21, R17, 0x1, R8 ;  /* 0x0000000111157824 */ /* 0x000fc800078e0208 */
[----:B------:R-:W-:Y:S04]  /*172c0*/  STSM.16.M88.4 [R0+0x3000], R4 ;  /* 0x0030000400007844 */ /* 0x000fe80000000200 */
[----:B------:R-:W0:Y:S04]  /*172d0*/  LDSM.16.MT88.4 R4, [R21+0x10000] ;  /* 0x010000001504783b */ /* 0x000e280000004200 */
[----:B------:R-:W1:Y:S01]  /*172e0*/  LDSM.16.MT88.4 R8, [R3+0x11000] ;  /* 0x011000000308783b */ /* 0x000e620000004200 */
[C-C-:B0-----:R-:W-:Y:S02]  /*172f0*/  PRMT R12, R4.reuse, 0x6420, R5.reuse ;  /* 0x00006420040c7816 */ /* 0x141fe40000000005 */
[----:B------:R-:W-:-:S02]  /*17300*/  PRMT R13, R4, 0x7531, R5 ;  /* 0x00007531040d7816 */ /* 0x000fc40000000005 */
[C-C-:B-1----:R-:W-:Y:S02]  /*17310*/  PRMT R4, R8.reuse, 0x6420, R9.reuse ;  /* 0x0000642008047816 */ /* 0x142fe40000000009 */
[----:B------:R-:W-:Y:S01]  /*17320*/  PRMT R5, R8, 0x7531, R9 ;  /* 0x0000753108057816 */ /* 0x000fe20000000009 */
[----:B------:R-:W-:Y:S01]  /*17330*/  VIADD R9, R18, 0x3000 ;  /* 0x0000300012097836 */ /* 0x000fe20000000000 */
[C-C-:B------:R-:W-:Y:S02]  /*17340*/  PRMT R14, R6.reuse, 0x6420, R7.reuse ;  /* 0x00006420060e7816 */ /* 0x140fe40000000007 */
[----:B------:R-:W-:Y:S02]  /*17350*/  PRMT R15, R6, 0x7531, R7 ;  /* 0x00007531060f7816 */ /* 0x000fe40000000007 */
[----:B------:R-:W-:Y:S02]  /*17360*/  LOP3.LUT R0, R9, R22, RZ, 0xfc, !PT ;  /* 0x0000001609007212 */ /* 0x000fe400078efcff */
[C-C-:B------:R-:W-:Y:S01]  /*17370*/  PRMT R6, R10.reuse, 0x6420, R11.reuse ;  /* 0x000064200a067816 */ /* 0x140fe2000000000b */
[----:B------:R-:W-:Y:S01]  /*17380*/  STSM.16.M88.4 [R25], R12 ;  /* 0x0000000c19007844 */ /* 0x000fe20000000200 */
[----:B------:R-:W-:Y:S01]  /*17390*/  PRMT R7, R10, 0x7531, R11 ;  /* 0x000075310a077816 */ /* 0x000fe2000000000b */
[----:B------:R-:W-:-:S04]  /*173a0*/  IMAD.IADD R0, R17, 0x1, R0 ;  /* 0x0000000111007824 */ /* 0x000fc800078e0200 */
[----:B------:R-:W-:Y:S04]  /*173b0*/  STSM.16.M88.4 [R25+0x1000], R4 ;  /* 0x0010000419007844 */ /* 0x000fe80000000200 */
[----:B------:R-:W0:Y:S04]  /*173c0*/  LDSM.16.MT88.4 R4, [R0+0x10000] ;  /* 0x010000000004783b */ /* 0x000e280000004200 */
        /* <DEDUP_REMOVED lines=19> */
.L_x_1651:
[----:B-1----:R1:W-:Y:S01]  /*17500*/  SYNCS.ARRIVE.TRANS64.A1T0 RZ, [R2+URZ+0x28450], RZ ;  /* 0x028450ff02ff79a7 */ /* 0x0023e2000810003f */
[----:B------:R-:W-:Y:S06]  /*17510*/  BAR.SYNC.DEFER_BLOCKING 0x2, 0x80 ;  /* 0x0082000000007b1d */ /* 0x000fec0000010000 */
[----:B------:R-:W-:Y:S05]  /*17520*/  @!P0 BRA `(.L_x_1652) ;  /* 0x0000000000048947 */ /* 0x000fea0003800000 */
[----:B------:R-:W-:Y:S01]  /*17530*/  BPT.TRAP 0x1 ;  /* 0x000000040000795c */ /* 0x000fe20000300000 */
.L_x_1652:
[----:B------:R-:W-:Y:S02]  /*17540*/  VIADD R3, R2, 0x28480 ;  /* 0x0002848002037836 */ /* 0x000fe40000000000 */
[----:B------:R-:W-:-:S03]  /*17550*/  VIADD R19, R19, 0x1 ;  /* 0x0000000113137836 */ /* 0x000fc60000000000 */
[----:B------:R-:W-:Y:S02]  /*17560*/  PRMT R3, R34, 0x654, R3 ;  /* 0x0000065422037816 */ /* 0x000fe40000000003 */
[C---:B------:R-:W-:Y:S02]  /*17570*/  ISETP.NE.AND P0, PT, R19.reuse, 0x2, PT ;  /* 0x000000021300780c */ /* 0x040fe40003f05270 */
[----:B------:R2:W-:Y:S02]  /*17580*/  SYNCS.ARRIVE.TRANS64.RED.A1T0 RZ, [R3+URZ], RZ ;  /* 0x000000ff03ff79a7 */ /* 0x0005e4000810043f */
[----:B------:R-:W-:Y:S02]  /*17590*/  SEL R0, RZ, 0x1, P0 ;  /* 0x00000001ff007807 */ /* 0x000fe40000000000 */
[----:B------:R-:W-:Y:S02]  /*175a0*/  SEL R19, R19, RZ, P0 ;  /* 0x000000ff13137207 */ /* 0x000fe40000000000 */
[----:B------:R-:W-:-:S07]  /*175b0*/  LOP3.LUT R23, R23, R0, RZ, 0x3c, !PT ;  /* 0x0000000017177212 */ /* 0x000fce00078e3cff */
.L_x_1593:
[----:B------:R-:W-:Y:S05]  /*175c0*/  BSYNC B7 ;  /* 0x0000000000077941 */ /* 0x000fea0003800000 */
.L_x_1591:
[----:B------:R-:W-:-:S13]  /*175d0*/  LOP3.LUT P0, RZ, R16, 0x20, RZ, 0xc0, !PT ;  /* 0x0000002010ff7812 */ /* 0x000fda000780c0ff */
[----:B------:R-:W-:Y:S05]  /*175e0*/  @!P0 BRA `(.L_x_1653) ;  /* 0x0000000000248947 */ /* 0x000fea0003800000 */
[----:B------:R-:W3:Y:S08]  /*175f0*/  S2UR UR4, SR_CgaCtaId ;  /* 0x00000000000479c3 */ /* 0x000ef00000008800 */
[----:B------:R-:W-:Y:S01]  /*17600*/  BAR.SYNC.DEFER_BLOCKING 0x5, 0x180 ;  /* 0x0146000000007b1d */ /* 0x000fe20000010000 */
[----:B------:R-:W-:Y:S01]  /*17610*/  MOV R17, 0x400 ;  /* 0x0000040000117802 */ /* 0x000fe20000000f00 */
[----:B---3--:R-:W-:-:S05]  /*17620*/  IMAD.U32 R34, RZ, RZ, UR4 ;  /* 0x00000004ff227e24 */ /* 0x008fca000f8e00ff */
[----:B------:R-:W-:-:S05]  /*17630*/  LEA R17, R34, R17, 0x18 ;  /* 0x0000001122117211 */ /* 0x000fca00078ec0ff */
[----:B------:R-:W3:Y:S02]  /*17640*/  LDS.128 R28, [R17+0x284d0] ;  /* 0x0284d000111c7984 */ /* 0x000ee40000000c00 */
[----:B---3--:R-:W-:Y:S01]  /*17650*/  R2UR UR42, R31 ;  /* 0x000000001f2a72ca */ /* 0x008fe200000e0000 */
[----:B------:R-:W-:Y:S06]  /*17660*/  BAR.ARV 0x4, 0x180 ;  /* 0x0106000000007b1d */ /* 0x000fec0000002000 */
[----:B------:R-:W-:Y:S08]  /*17670*/  BRA `(.L_x_1654) ;  /* 0x0000000c00b47947 */ /* 0x000ff00003800000 */
.L_x_1653:
[----:B------:R-:W3:Y:S01]  /*17680*/  S2R R0, SR_TID.X ;  /* 0x0000000000007919 */ /* 0x000ee20000002100 */
[----:B------:R-:W-:Y:S01]  /*17690*/  ULDC UR4, c[0x0][0xc3c] ;  /* 0x00030f0000047ab9 */ /* 0x000fe20000000800 */
[----:B---3--:R-:W-:Y:S01]  /*176a0*/  LOP3.LUT R9, R0, 0x1f, RZ, 0xc0, !PT ;  /* 0x0000001f00097812 */ /* 0x008fe200078ec0ff */
[----:B------:R-:W-:-:S03]  /*176b0*/  IMAD.MOV.U32 R0, RZ, RZ, RZ ;  /* 0x000000ffff007224 */ /* 0x000fc600078e00ff */
[C---:B------:R-:W-:Y:S01]  /*176c0*/  ISETP.NE.AND P0, PT, R9.reuse, 0x1f, PT ;  /* 0x0000001f0900780c */ /* 0x040fe20003f05270 */
[----:B0-----:R-:W-:-:S05]  /*176d0*/  VIADD R7, R9, UR42 ;  /* 0x0000002a09077c36 */ /* 0x001fca0008000000 */
[----:B------:R-:W-:Y:S01]  /*176e0*/  ISETP.GE.OR P1, PT, R7, UR4, !P0 ;  /* 0x0000000407007c0c */ /* 0x000fe2000c726670 */
[----:B------:R-:W-:-:S12]  /*176f0*/  ULDC UR4, c[0x0][0xc3c] ;  /* 0x00030f0000047ab9 */ /* 0x000fd80000000800 */
[----:B-12---:R-:W0:Y:S08]  /*17700*/  @!P1 LDC.64 R2, c[0x0][0xc80] ;  /* 0x00032000ff029b82 */ /* 0x006e300000000a00 */
        /* <DEDUP_REMOVED lines=14> */
[----:B------:R-:W-:Y:S02]  /*177f0*/  IMAD.IADD R7, R4, 0x1, R7 ;  /* 0x0000000104077824 */ /* 0x000fe400078e0207 */
[----:B------:R-:W0:Y:S03]  /*17800*/  LDC R4, c[0x0][0xc38] ;  /* 0x00030e00ff047b82 */ /* 0x000e260000000800 */
[----:B------:R-:W1:Y:S02]  /*17810*/  SHFL.UP PT, R6, R7, 0x2, RZ ;  /* 0x0440000007067989 */ /* 0x000e6400000e00ff */
[----:B-1----:R-:W-:-:S05]  /*17820*/  SEL R6, R6, RZ, P2 ;  /* 0x000000ff06067207 */ /* 0x002fca0001000000 */
[----:B------:R-:W-:Y:S02]  /*17830*/  IMAD.IADD R6, R7, 0x1, R6 ;  /* 0x0000000107067824 */ /* 0x000fe400078e0206 */
[----:B------:R-:W-:Y:S04]  /*17840*/  SHFL.IDX PT, R7, R28, RZ, 0x1f ;  /* 0x00001fff1c077589 */ /* 0x000fe800000e0000 */
[----:B------:R-:W1:Y:S02]  /*17850*/  SHFL.UP PT, R8, R6, 0x4, RZ ;  /* 0x0480000006087989 */ /* 0x000e6400000e00ff */
[----:B-1----:R-:W-:-:S05]  /*17860*/  SEL R3, R8, RZ, P3 ;  /* 0x000000ff08037207 */ /* 0x002fca0001800000 */
[----:B------:R-:W-:Y:S02]  /*17870*/  IMAD.IADD R2, R6, 0x1, R3 ;  /* 0x0000000106027824 */ /* 0x000fe400078e0203 */
[----:B------:R-:W-:Y:S04]  /*17880*/  SHFL.IDX PT, R6, R28, 0x1, 0x1f ;  /* 0x00201f001c067f89 */ /* 0x000fe800000e0000 */
[----:B------:R-:W1:Y:S02]  /*17890*/  SHFL.UP PT, R3, R2, 0x8, RZ ;  /* 0x0500000002037989 */ /* 0x000e6400000e00ff */
[----:B-1----:R-:W-:-:S05]  /*178a0*/  SEL R3, R3, RZ, P4 ;  /* 0x000000ff03037207 */ /* 0x002fca0002000000 */
[----:B------:R-:W-:-:S05]  /*178b0*/  IMAD.IADD R8, R2, 0x1, R3 ;  /* 0x0000000102087824 */ /* 0x000fca00078e0203 */
        /* <DEDUP_REMOVED lines=9> */
.L_x_1657:
        /* <DEDUP_REMOVED lines=38> */
[----:B------:R-:W-:-:S07]  /*17bb0*/  IMAD.MOV.U32 R3, RZ, RZ, R2 ;  /* 0x000000ffff037224 */ /* 0x000fce00078e0002 */
.L_x_1655:
[----:B------:R-:W-:-:S04]  /*17bc0*/  IMAD.IADD R11, R6, 0x1, -R11 ;  /* 0x00000001060b7824 */ /* 0x000fc800078e0a0b */
[----:B------:R-:W-:-:S05]  /*17bd0*/  IMAD R2, R3, R4, R11 ;  /* 0x0000000403027224 */ /* 0x000fca00078e020b */
[----:B------:R-:W-:-:S13]  /*17be0*/  ISETP.GT.AND P0, PT, R2, R7, PT ;  /* 0x000000070200720c */ /* 0x000fda0003f04270 */
[----:B------:R-:W-:Y:S02]  /*17bf0*/  VOTEU.ANY UR5, UPT, !P0 ;  /* 0x0000000000057886 */ /* 0x000fe400040e0100 */
[----:B------:R-:W-:Y:S02]  /*17c00*/  UPOPC UR4, UR5 ;  /* 0x00000005000472bf */ /* 0x000fe40008000000 */
[----:B------:R-:W-:-:S04]  /*17c10*/  ISETP.NE.AND P0, PT, RZ, UR5, PT ;  /* 0x00000005ff007c0c */ /* 0x000fc8000bf05270 */
[----:B------:R-:W-:Y:S02]  /*17c20*/  IMAD.U32 R6, RZ, RZ, UR4 ;  /* 0x00000004ff067e24 */ /* 0x000fe4000f8e00ff */
[----:B------:R-:W-:-:S04]  /*17c30*/  IMAD.U32 R13, RZ, RZ, UR4 ;  /* 0x00000004ff0d7e24 */ /* 0x000fc8000f8e00ff */
[----:B------:R0:W1:Y:S04]  /*17c40*/  SHFL.IDX PT, R6, R5, R6, 0x1f ;  /* 0x00001f0605067589 */ /* 0x00006800000e0000 */
[----:B------:R0:W2:Y:S01]  /*17c50*/  SHFL.IDX PT, R0, R0, R13, 0x1f ;  /* 0x00001f0d00007589 */ /* 0x0000a200000e0000 */
[----:B------:R-:W-:Y:S05]  /*17c60*/  @!P0 BRA `(.L_x_1658) ;  /* 0x00000000000c8947 */ /* 0x000fea0003800000 */
[----:B------:R-:W-:-:S06]  /*17c70*/  UIADD3 UR5, UR4, -0x1, URZ ;  /* 0xffffffff04057890 */ /* 0x000fcc000fffe03f */
[----:B------:R-:W-:-:S05]  /*17c80*/  IMAD.U32 R2, RZ, RZ, UR5 ;  /* 0x00000005ff027e24 */ /* 0x000fca000f8e00ff */
[----:B------:R3:W4:Y:S02]  /*17c90*/  SHFL.IDX PT, R9, R3, R2, 0x1f ;  /* 0x00001f0203097589 */ /* 0x00072400000e0000 */
.L_x_1658:
[----:B-1----:R-:W-:Y:S01]  /*17ca0*/  ISETP.NE.AND P0, PT, R6, 0x1, PT ;  /* 0x000000010600780c */ /* 0x002fe20003f05270 */
[----:B----4-:R-:W-:Y:S01]  /*17cb0*/  IMAD R28, R9, R4, R11 ;  /* 0x00000004091c7224 */ /* 0x010fe200078e020b */
[----:B------:R-:W-:-:S03]  /*17cc0*/  UIADD3 UR42, UR4, UR42, URZ ;  /* 0x0000002a042a7290 */ /* 0x000fc6000fffe03f */
[----:B0-----:R-:W-:-:S08]  /*17cd0*/  IMAD.IADD R5, R7, 0x1, -R28 ;  /* 0x0000000107057824 */ /* 0x001fd000078e0a1c */
[----:B------:R-:W-:Y:S05]  /*17ce0*/  @!P0 BRA `(.L_x_1659) ;  /* 0x0000000000dc8947 */ /* 0x000fea0003800000 */
[----:B--2---:R-:W-:Y:S02]  /*17cf0*/  IABS R4, R0 ;  /* 0x0000000000047213 */ /* 0x004fe40000000000 */
[----:B------:R-:W-:Y:S02]  /*17d00*/  IABS R7, R6 ;  /* 0x0000000600077213 */ /* 0x000fe40000000000 */
[----:B------:R-:W0:Y:S08]  /*17d10*/  I2F.RP R8, R4 ;  /* 0x0000000400087306 */ /* 0x000e300000209400 */
[----:B------:R-:W1:Y:S08]  /*17d20*/  I2F.RP R10, R7 ;  /* 0x00000007000a7306 */ /* 0x000e700000209400 */
[----:B0-----:R-:W3:Y:S08]  /*17d30*/  MUFU.RCP R8, R8 ;  /* 0x0000000800087308 */ /* 0x001ef00000001000 */
[----:B-1----:R-:W-:Y:S01]  /*17d40*/  MUFU.RCP R10, R10 ;  /* 0x0000000a000a7308 */ /* 0x002fe20000001000 */
[----:B---3--:R-:W-:-:S07]  /*17d50*/  VIADD R2, R8, 0xffffffe ;  /* 0x0ffffffe08027836 */ /* 0x008fce0000000000 */
[----:B------:R0:W1:Y:S02]  /*17d60*/  F2I.FTZ.U32.TRUNC.NTZ R3, R2 ;  /* 0x0000000200037305 */ /* 0x000064000021f000 */
[----:B0-----:R-:W-:Y:S02]  /*17d70*/  IMAD.MOV.U32 R2, RZ, RZ, RZ ;  /* 0x000000ffff027224 */ /* 0x001fe400078e00ff */
[----:B-1----:R-:W-:-:S04]  /*17d80*/  IMAD.MOV R9, RZ, RZ, -R3 ;  /* 0x000000ffff097224 */ /* 0x002fc800078e0a03 */
[----:B------:R-:W-:-:S04]  /*17d90*/  IMAD R9, R9, R4, RZ ;  /* 0x0000000409097224 */ /* 0x000fc800078e02ff */
[----:B------:R-:W-:Y:S01]  /*17da0*/  IMAD.HI.U32 R3, R3, R9, R2 ;  /* 0x0000000903037227 */ /* 0x000fe200078e0002 */
[----:B------:R-:W-:Y:S02]  /*17db0*/  IABS R9, R5 ;  /* 0x0000000500097213 */ /* 0x000fe40000000000 */
[----:B------:R-:W-:-:S03]  /*17dc0*/  IABS R2, R0 ;  /* 0x0000000000027213 */ /* 0x000fc60000000000 */
[----:B------:R-:W-:-:S04]  /*17dd0*/  IMAD.HI.U32 R8, R3, R9, RZ ;  /* 0x0000000903087227 */ /* 0x000fc800078e00ff */
[----:B------:R-:W-:Y:S02]  /*17de0*/  IMAD.MOV R2, RZ, RZ, -R2 ;  /* 0x000000ffff027224 */ /* 0x000fe400078e0a02 */
[----:B------:R-:W-:Y:S02]  /*17df0*/  VIADD R3, R10, 0xffffffe ;  /* 0x0ffffffe0a037836 */ /* 0x000fe40000000000 */
[----:B------:R-:W-:-:S04]  /*17e00*/  IMAD R9, R8, R2, R9 ;  /* 0x0000000208097224 */ /* 0x000fc800078e0209 */
[----:B------:R-:W0:Y:S01]  /*17e10*/  F2I.FTZ.U32.TRUNC.NTZ R3, R3 ;  /* 0x0000000300037305 */ /* 0x000e22000021f000 */
[----:B------:R-:W-:-:S13]  /*17e20*/  ISETP.GT.U32.AND P1, PT, R4, R9, PT ;  /* 0x000000090400720c */ /* 0x000fda0003f24070 */
[----:B------:R-:W-:Y:S02]  /*17e30*/  @!P1 IMAD.IADD R9, R9, 0x1, -R4 ;  /* 0x0000000109099824 */ /* 0x000fe400078e0a04 */
[----:B0-----:R-:W-:Y:S02]  /*17e40*/  IMAD.MOV R2, RZ, RZ, -R3 ;  /* 0x000000ffff027224 */ /* 0x001fe400078e0a03 */
[----:B------:R-:W-:Y:S01]  /*17e50*/  @!P1 VIADD R8, R8, 0x1 ;  /* 0x0000000108089836 */ /* 0x000fe20000000000 */
[----:B------:R-:W-:Y:S01]  /*17e60*/  ISETP.GE.U32.AND P0, PT, R9, R4, PT ;  /* 0x000000040900720c */ /* 0x000fe20003f06070 */
[----:B------:R-:W-:Y:S01]  /*17e70*/  IMAD R9, R2, R7, RZ ;  /* 0x0000000702097224 */ /* 0x000fe200078e02ff */
[----:B------:R-:W-:Y:S01]  /*17e80*/  ISETP.NE.AND P1, PT, R0, RZ, PT ;  /* 0x000000ff0000720c */ /* 0x000fe20003f25270 */
[----:B------:R-:W-:-:S04]  /*17e90*/  IMAD.MOV.U32 R2, RZ, RZ, RZ ;  /* 0x000000ffff027224 */ /* 0x000fc800078e00ff */
[----:B------:R-:W-:Y:S01]  /*17ea0*/  IMAD.HI.U32 R4, R3, R9, R2 ;  /* 0x0000000903047227 */ /* 0x000fe200078e0002 */
[----:B------:R-:W-:-:S04]  /*17eb0*/  LOP3.LUT R2, R5, R0, RZ, 0x3c, !PT ;  /* 0x0000000005027212 */ /* 0x000fc800078e3cff */
[----:B------:R-:W-:Y:S01]  /*17ec0*/  ISETP.GE.AND P2, PT, R2, RZ, PT ;  /* 0x000000ff0200720c */ /* 0x000fe20003f46270 */
[----:B------:R-:W-:Y:S01]  /*17ed0*/  @P0 VIADD R8, R8, 0x1 ;  /* 0x0000000108080836 */ /* 0x000fe20000000000 */
[----:B------:R-:W-:-:S05]  /*17ee0*/  IABS R2, R6 ;  /* 0x0000000600027213 */ /* 0x000fca0000000000 */
[----:B------:R-:W-:-:S06]  /*17ef0*/  IMAD.MOV R2, RZ, RZ, -R2 ;  /* 0x000000ffff027224 */ /* 0x000fcc00078e0a02 */
[----:B------:R-:W-:Y:S01]  /*17f00*/  @!P2 IMAD.MOV R8, RZ, RZ, -R8 ;  /* 0x000000ffff08a224 */ /* 0x000fe200078e0a08 */
[----:B------:R-:W-:-:S04]  /*17f10*/  @!P1 LOP3.LUT R8, RZ, R0, RZ, 0x33, !PT ;  /* 0x00000000ff089212 */ /* 0x000fc800078e33ff */
[----:B------:R-:W-:-:S05]  /*17f20*/  IABS R3, R8 ;  /* 0x0000000800037213 */ /* 0x000fca0000000000 */
        /* <DEDUP_REMOVED lines=9> */
[----:B------:R-:W-:-:S04]  /*17fc0*/  IMAD.MOV R2, RZ, RZ, -R8 ;  /* 0x000000ffff027224 */ /* 0x000fc800078e0a08 */
[----:B------:R-:W-:Y:S02]  /*17fd0*/  IMAD R2, R0, R2, R5 ;  /* 0x0000000200027224 */ /* 0x000fe400078e0205 */
[----:B------:R-:W-:-:S06]  /*17fe0*/  @P0 VIADD R4, R4, 0x1 ;  /* 0x0000000104040836 */ /* 0x000fcc0000000000 */
[----:B------:R-:W-:Y:S01]  /*17ff0*/  @!P2 IMAD.MOV R4, RZ, RZ, -R4 ;  /* 0x000000ffff04a224 */ /* 0x000fe200078e0a04 */
[----:B------:R-:W-:-:S05]  /*18000*/  @!P1 LOP3.LUT R4, RZ, R6, RZ, 0x33, !PT ;  /* 0x00000006ff049212 */ /* 0x000fca00078e33ff */
[--C-:B------:R-:W-:Y:S02]  /*18010*/  IMAD.MOV R7, RZ, RZ, -R4.reuse ;  /* 0x000000ffff077224 */ /* 0x100fe400078e0a04 */
[C---:B------:R-:W-:Y:S02]  /*18020*/  IMAD R3, R6.reuse, 0x1000000, R4 ;  /* 0x0100000006037824 */ /* 0x040fe400078e0204 */
[----:B------:R-:W-:-:S04]  /*18030*/  IMAD R6, R6, R7, R8 ;  /* 0x0000000706067224 */ /* 0x000fc800078e0208 */
[----:B------:R-:W-:Y:S01]  /*18040*/  IMAD R30, R6, 0x10000, R3 ;  /* 0x00010000061e7824 */ /* 0x000fe200078e0203 */
[----:B------:R-:W-:Y:S06]  /*18050*/  BRA `(.L_x_1660) ;  /* 0x0000000000f87947 */ /* 0x000fec0003800000 */
.L_x_1659:
[----:B------:R-:W-:Y:S02]  /*18060*/  ULDC.64 UR4, c[0x0][0xc90] ;  /* 0x0003240000047ab9 */ /* 0x000fe40000000a00 */
[----:B------:R-:W-:-:S06]  /*18070*/  UIMAD.WIDE UR4, UR42, 0x4, UR4 ;  /* 0x000000042a0478a5 */ /* 0x000fcc000f8e0204 */
[----:B---3--:R-:W-:Y:S02]  /*18080*/  IMAD.U32 R2, RZ, RZ, UR4 ;  /* 0x00000004ff027e24 */ /* 0x008fe4000f8e00ff */
[----:B------:R-:W-:-:S05]  /*18090*/  IMAD.U32 R3, RZ, RZ, UR5 ;  /* 0x00000005ff037e24 */ /* 0x000fca000f8e00ff */
[----:B------:R0:W2:Y:S02]  /*180a0*/  LDG.E R9, desc[UR36][R2.64] ;  /* 0x0000002402097981 */ /* 0x0000a4000c1e1900 */
[----:B0-----:R-:W-:Y:S02]  /*180b0*/  IMAD.MOV.U32 R2, RZ, RZ, RZ ;  /* 0x000000ffff027224 */ /* 0x001fe400078e00ff */
[----:B--2---:R-:W-:-:S05]  /*180c0*/  IMAD R6, R0, R9, RZ ;  /* 0x0000000900067224 */ /* 0x004fca00078e02ff */
[----:B------:R-:W-:-:S04]  /*180d0*/  IABS R7, R6 ;  /* 0x0000000600077213 */ /* 0x000fc80000000000 */
[----:B------:R-:W0:Y:S08]  /*180e0*/  I2F.RP R8, R7 ;  /* 0x0000000700087306 */ /* 0x000e300000209400 */
[----:B0-----:R-:W0:Y:S02]  /*180f0*/  MUFU.RCP R8, R8 ;  /* 0x0000000800087308 */ /* 0x001e240000001000 */
[----:B0-----:R-:W-:-:S06]  /*18100*/  VIADD R10, R8, 0xffffffe ;  /* 0x0ffffffe080a7836 */ /* 0x001fcc0000000000 */
[----:B------:R-:W0:Y:S02]  /*18110*/  F2I.FTZ.U32.TRUNC.NTZ R3, R10 ;  /* 0x0000000a00037305 */ /* 0x000e24000021f000 */
[----:B0-----:R-:W-:-:S04]  /*18120*/  IMAD.MOV R12, RZ, RZ, -R3 ;  /* 0x000000ffff0c7224 */ /* 0x001fc800078e0a03 */
[----:B------:R-:W-:-:S04]  /*18130*/  IMAD R11, R12, R7, RZ ;  /* 0x000000070c0b7224 */ /* 0x000fc800078e02ff */
[----:B------:R-:W-:Y:S01]  /*18140*/  IMAD.HI.U32 R2, R3, R11, R2 ;  /* 0x0000000b03027227 */ /* 0x000fe200078e0002 */
[----:B------:R-:W-:Y:S02]  /*18150*/  IABS R11, R5 ;  /* 0x00000005000b7213 */ /* 0x000fe40000000000 */
[----:B------:R-:W-:-:S03]  /*18160*/  IABS R3, R6 ;  /* 0x0000000600037213 */ /* 0x000fc60000000000 */
[----:B------:R-:W-:-:S04]  /*18170*/  IMAD.HI.U32 R2, R2, R11, RZ ;  /* 0x0000000b02027227 */ /* 0x000fc800078e00ff */
[----:B------:R-:W-:-:S04]  /*18180*/  IMAD.MOV R3, RZ, RZ, -R3 ;  /* 0x000000ffff037224 */ /* 0x000fc800078e0a03 */
[----:B------:R-:W-:Y:S01]  /*18190*/  IMAD R8, R2, R3, R11 ;  /* 0x0000000302087224 */ /* 0x000fe200078e020b */
[----:B------:R-:W-:-:S04]  /*181a0*/  LOP3.LUT R3, R5, R6, RZ, 0x3c, !PT ;  /* 0x0000000605037212 */ /* 0x000fc800078e3cff */
        /* <DEDUP_REMOVED lines=15> */
[-C--:B------:R-:W-:Y:S02]  /*182a0*/  IABS R8, R4.reuse ;  /* 0x0000000400087213 */ /* 0x080fe40000000000 */
[----:B------:R-:W-:Y:S02]  /*182b0*/  IABS R6, R4 ;  /* 0x0000000400067213 */ /* 0x000fe40000000000 */
[----:B------:R-:W0:Y:S08]  /*182c0*/  I2F.RP R9, R8 ;  /* 0x0000000800097306 */ /* 0x000e300000209400 */
[----:B0-----:R-:W0:Y:S02]  /*182d0*/  MUFU.RCP R9, R9 ;  /* 0x0000000900097308 */ /* 0x001e240000001000 */
[----:B0-----:R-:W-:Y:S01]  /*182e0*/  VIADD R3, R9, 0xffffffe ;  /* 0x0ffffffe09037836 */ /* 0x001fe20000000000 */
[----:B------:R-:W-:-:S05]  /*182f0*/  IABS R9, R5 ;  /* 0x0000000500097213 */ /* 0x000fca0000000000 */
        /* <DEDUP_REMOVED lines=12> */
[----:B------:R-:W-:Y:S02]  /*183c0*/  LOP3.LUT R3, R5, R4, RZ, 0x3c, !PT ;  /* 0x0000000405037212 */ /* 0x000fe400078e3cff */
[----:B------:R-:W-:Y:S02]  /*183d0*/  IADD3 R5, R7, 0x1000000, R5 ;  /* 0x0100000007057810 */ /* 0x000fe40007ffe005 */
[----:B------:R-:W-:-:S07]  /*183e0*/  ISETP.GE.AND P2, PT, R3, RZ, PT ;  /* 0x000000ff0300720c */ /* 0x000fce0003f46270 */
[----:B------:R-:W-:-:S06]  /*183f0*/  @P0 VIADD R2, R2, 0x1 ;  /* 0x0000000102020836 */ /* 0x000fcc0000000000 */
[----:B------:R-:W-:Y:S01]  /*18400*/  @!P2 IMAD.MOV R2, RZ, RZ, -R2 ;  /* 0x000000ffff02a224 */ /* 0x000fe200078e0a02 */
[----:B------:R-:W-:Y:S01]  /*18410*/  @!P1 LOP3.LUT R2, RZ, R4, RZ, 0x33, !PT ;  /* 0x00000004ff029212 */ /* 0x000fe200078e33ff */
[----:B------:R-:W-:-:S04]  /*18420*/  IMAD.MOV R4, RZ, RZ, -R4 ;  /* 0x000000ffff047224 */ /* 0x000fc800078e0a04 */
[----:B------:R-:W-:-:S07]  /*18430*/  IMAD R30, R2, R4, R5 ;  /* 0x00000004021e7224 */ /* 0x000fce00078e0205 */
.L_x_1660:
[----:B------:R-:W-:-:S05]  /*18440*/  LOP3.LUT R29, RZ, R2, RZ, 0x33, !PT ;  /* 0x00000002ff1d7212 */ /* 0x000fca00078e33ff */
[----:B------:R-:W-:Y:S01]  /*18450*/  IMAD.IADD R29, R0, 0x1, R29 ;  /* 0x00000001001d7824 */ /* 0x000fe200078e021d */
[----:B------:R-:W-:Y:S06]  /*18460*/  BRA `(.L_x_1661) ;  /* 0x0000000000107947 */ /* 0x000fec0003800000 */
.L_x_1656:
[----:B------:R-:W-:Y:S01]  /*18470*/  IMAD.MOV.U32 R28, RZ, RZ, R7 ;  /* 0x000000ffff1c7224 */ /* 0x000fe200078e0007 */
[----:B------:R-:W-:Y:S01]  /*18480*/  ULDC UR42, c[0x0][0xc3c] ;  /* 0x00030f00002a7ab9 */ /* 0x000fe20000000800 */
[----:B------:R-:W-:Y:S02]  /*18490*/  IMAD.MOV.U32 R29, RZ, RZ, RZ ;  /* 0x000000ffff1d7224 */ /* 0x000fe400078e00ff */
[----:B------:R-:W-:-:S07]  /*184a0*/  IMAD.MOV.U32 R30, RZ, RZ, RZ ;  /* 0x000000ffff1e7224 */ /* 0x000fce00078e00ff */
.L_x_1661:
        /* <DEDUP_REMOVED lines=10> */
.L_x_1654:
[----:B------:R-:W-:Y:S02]  /*18550*/  ULDC UR4, c[0x0][0xc3c] ;  /* 0x00030f0000047ab9 */ /* 0x000fe40000000800 */
[----:B------:R-:W-:-:S06]  /*18560*/  UISETP.GE.AND UP0, UPT, UR42, UR4, UPT ;  /* 0x000000042a00728c */ /* 0x000fcc000bf06270 */
[----:B------:R-:W-:-:S13]  /*18570*/  PLOP3.LUT P0, PT, PT, PT, UP0, 0x80, 0x0 ;  /* 0x000000000000781c */ /* 0x000fda0003f0f008 */
[----:B------:R-:W-:Y:S05]  /*18580*/  @!P0 BRA `(.L_x_1662) ;  /* 0xffffffa800488947 */ /* 0x000fea000383ffff */
.L_x_1580:
[----:B0-----:R-:W3:Y:S01]  /*18590*/  LDL.LU R0, [R1+0x4] ;  /* 0x0000040001007983 */ /* 0x001ee20000300800 */
[----:B------:R-:W-:Y:S01]  /*185a0*/  BSSY B0, `(.L_x_1663) ;  /* 0x000000b000007945 */ /* 0x000fe20003800000 */
[----:B------:R-:W0:Y:S01]  /*185b0*/  S2R R5, SR_CgaCtaId ;  /* 0x0000000000057919 */ /* 0x000e220000008800 */
[----:B---3--:R-:W-:-:S05]  /*185c0*/  VIADD R0, R0, 0x1 ;  /* 0x0000000100007836 */ /* 0x008fca0000000000 */
[----:B-1----:R-:W-:-:S04]  /*185d0*/  LEA.HI R2, R0, R0, RZ, 0x1 ;  /* 0x0000000000027211 */ /* 0x002fc800078f08ff */
[----:B--2---:R-:W-:Y:S02]  /*185e0*/  LOP3.LUT R3, R2, 0xfffffffe, RZ, 0xc0, !PT ;  /* 0xfffffffe02037812 */ /* 0x004fe400078ec0ff */
[----:B------:R-:W-:-:S03]  /*185f0*/  MOV R2, 0x400 ;  /* 0x0000040000027802 */ /* 0x000fc60000000f00 */
[----:B------:R-:W-:Y:S01]  /*18600*/  IMAD.IADD R0, R0, 0x1, -R3 ;  /* 0x0000000100007824 */ /* 0x000fe200078e0a03 */
[----:B0-----:R-:W-:-:S04]  /*18610*/  LEA R5, R5, R2, 0x18 ;  /* 0x0000000205057211 */ /* 0x001fc800078ec0ff */
[----:B------:R-:W-:-:S04]  /*18620*/  SHF.L.U32 R0, R0, 0x1f, RZ ;  /* 0x0000001f00007819 */ /* 0x000fc800000006ff */
[----:B------:R-:W0:Y:S02]  /*18630*/  SYNCS.PHASECHK.TRANS64.TRYWAIT P0, [R5+URZ+0x28420], R0 ;  /* 0x02842000050075a7 */ /* 0x000e24000800017f */
[----:B0-----:R-:W-:Y:S05]  /*18640*/  @!P0 BRA `(.L_x_1664) ;  /* 0x0000002400fc8947 */ /* 0x001fea0003800000 */
.L_x_1749:
[----:B------:R-:W-:Y:S05]  /*18650*/  BSYNC B0 ;  /* 0x0000000000007941 */ /* 0x000fea0003800000 */
.L_x_1663:
[----:B------:R-:W-:-:S03]  /*18660*/  UMOV UR4, 0xffffffff ;  /* 0xffffffff00047882 */ /* 0x000fc60000000000 */
[----:B------:R-:W-:Y:S05]  /*18670*/  BRA.DIV UR4, `(.L_x_1665) ;  /* 0x0000002a04047947 */ /* 0x000fea000b800000 */
[----:B0-----:R-:W0:Y:S02]  /*18680*/  S2R R0, SR_TID.X ;  /* 0x0000000000007919 */ /* 0x001e240000002100 */
[----:B0-----:R-:W-:-:S04]  /*18690*/  SHF.R.U32.HI R0, RZ, 0x5, R0 ;  /* 0x00000005ff007819 */ /* 0x001fc80000011600 */
[----:B------:R-:W-:-:S05]  /*186a0*/  LOP3.LUT R0, R0, 0x3, RZ, 0xc0, !PT ;  /* 0x0000000300007812 */ /* 0x000fca00078ec0ff */
[----:B------:R0:W1:Y:S02]  /*186b0*/  SHFL.IDX PT, R14, R0, RZ, 0x1f ;  /* 0x00001fff000e7589 */ /* 0x00006400000e0000 */
.L_x_1752:
[----:B-1----:R-:W-:Y:S01]  /*186c0*/  ISETP.NE.AND P0, PT, R14, RZ, PT ;  /* 0x000000ff0e00720c */ /* 0x002fe20003f05270 */
[----:B------:R-:W-:-:S12]  /*186d0*/  BSSY B0, `(.L_x_1666) ;  /* 0x000002e000007945 */ /* 0x000fd80003800000 */
[----:B------:R-:W-:Y:S05]  /*186e0*/  @P0 BRA `(.L_x_1667) ;  /* 0x0000000000b00947 */ /* 0x000fea0003800000 */
[----:B------:R-:W-:-:S03]  /*186f0*/  UMOV UR4, 0xffffffff ;  /* 0xffffffff00047882 */ /* 0x000fc60000000000 */
[----:B------:R-:W-:Y:S05]  /*18700*/  BRA.DIV UR4, `(.L_x_1668) ;  /* 0x0000002a04147947 */ /* 0x000fea000b800000 */
[----:B------:R-:W-:-:S13]  /*18710*/  ELECT P6, URZ, PT ;  /* 0x00000000003f782f */ /* 0x000fda00038c0000 */
.L_x_1755:
        /* <DEDUP_REMOVED lines=8> */
.L_x_1669:
[----:B------:R-:W-:Y:S01]  /*187a0*/  IMAD R3, R19, 0x8, R5 ;  /* 0x0000000813037824 */ /* 0x000fe200078e0205 */
[----:B------:R-:W-:Y:S01]  /*187b0*/  SHF.L.U32 R2, R23, 0x1f, RZ ;  /* 0x0000001f17027819 */ /* 0x000fe200000006ff */
[----:B------:R-:W-:-:S03]  /*187c0*/  VIADD R19, R19, 0x1 ;  /* 0x0000000113137836 */ /* 0x000fc60000000000 */
[----:B------:R-:W0:Y:S02]  /*187d0*/  SYNCS.PHASECHK.TRANS64.TRYWAIT P1, [R3+URZ+0x28440], R2 ;  /* 0x02844002030075a7 */ /* 0x000e24000802017f */
[----:B------:R-:W-:-:S04]  /*187e0*/  ISETP.NE.AND P2, PT, R19, 0x2, PT ;  /* 0x000000021300780c */ /* 0x000fc80003f45270 */
[----:B------:R-:W-:Y:S01]  /*187f0*/  SEL R0, RZ, 0x1, P2 ;  /* 0x00000001ff007807 */ /* 0x000fe20001000000 */
[----:B0-----:R-:W-:Y:S08]  /*18800*/  @!P1 BRA `(.L_x_1670) ;  /* 0x0000002400f49947 */ /* 0x001ff00003800000 */
.L_x_1756:
[----:B------:R-:W-:Y:S02]  /*18810*/  SEL R19, R19, RZ, P2 ;  /* 0x000000ff13137207 */ /* 0x000fe40001000000 */
[----:B------:R-:W-:Y:S01]  /*18820*/  LOP3.LUT R0, R23, R0, RZ, 0x3c, !PT ;  /* 0x0000000017007212 */ /* 0x000fe200078e3cff */
[----:B------:R-:W-:Y:S06]  /*18830*/  @!P0 BRA `(.L_x_1671) ;  /* 0x0000000000048947 */ /* 0x000fec0003800000 */
[----:B------:R-:W-:Y:S01]  /*18840*/  BPT.TRAP 0x1 ;  /* 0x000000040000795c */ /* 0x000fe20000300000 */
.L_x_1671:
[----:B------:R-:W-:Y:S01]  /*18850*/  IMAD R19, R19, 0x8, R5 ;  /* 0x0000000813137824 */ /* 0x000fe200078e0205 */
[----:B------:R-:W-:-:S04]  /*18860*/  SHF.L.U32 R0, R0, 0x1f, RZ ;  /* 0x0000001f00007819 */ /* 0x000fc800000006ff */
[----:B------:R-:W1:Y:S02]  /*18870*/  SYNCS.PHASECHK.TRANS64.TRYWAIT P1, [R19+URZ+0x28440], R0 ;  /* 0x02844000130075a7 */ /* 0x000e64000802017f */
[----:B-1----:R-:W-:Y:S05]  /*18880*/  @!P1 BRA `(.L_x_1672) ;  /* 0x0000002400e89947 */ /* 0x002fea0003800000 */
.L_x_1757:
[----:B------:R-:W-:Y:S05]  /*18890*/  @!P0 BRA `(.L_x_1673) ;  /* 0x0000000000048947 */ /* 0x000fea0003800000 */
[----:B------:R-:W-:Y:S01]  /*188a0*/  BPT.TRAP 0x1 ;  /* 0x000000040000795c */ /* 0x000fe20000300000 */
.L_x_1673:
[----:B------:R-:W2:Y:S02]  /*188b0*/  SYNCS.PHASECHK.TRANS64.TRYWAIT P1, [R3+URZ+0x28460], R2 ;  /* 0x02846002030075a7 */ /* 0x000ea4000802017f */
[----:B--2---:R-:W-:Y:S05]  /*188c0*/  @!P1 BRA `(.L_x_1674) ;  /* 0x0000002400ec9947 */ /* 0x004fea0003800000 */
.L_x_1758:
[----:B------:R-:W-:Y:S05]  /*188d0*/  @!P0 BRA `(.L_x_1675) ;  /* 0x0000000000048947 */ /* 0x000fea0003800000 */
[----:B------:R-:W-:Y:S01]  /*188e0*/  BPT.TRAP 0x1 ;  /* 0x000000040000795c */ /* 0x000fe20000300000 */
.L_x_1675:
[----:B------:R-:W3:Y:S02]  /*188f0*/  SYNCS.PHASECHK.TRANS64.TRYWAIT P1, [R19+URZ+0x28460], R0 ;  /* 0x02846000130075a7 */ /* 0x000ee4000802017f */
[----:B---3--:R-:W-:Y:S05]  /*18900*/  @!P1 BRA `(.L_x_1676) ;  /* 0x0000002400f09947 */ /* 0x008fea0003800000 */
.L_x_1759:
[----:B------:R-:W-:Y:S05]  /*18910*/  @!P0 BRA `(.L_x_1677) ;  /* 0x0000000000048947 */ /* 0x000fea0003800000 */
[----:B------:R-:W-:Y:S01]  /*18920*/  BPT.TRAP 0x1 ;  /* 0x000000040000795c */ /* 0x000fe20000300000 */
.L_x_1677:
[----:B------:R-:W4:Y:S02]  /*18930*/  SYNCS.PHASECHK.TRANS64.TRYWAIT P1, [R3+URZ+0x28480], R2 ;  /* 0x02848002030075a7 */ /* 0x000f24000802017f */
[----:B----4-:R-:W-:Y:S05]  /*18940*/  @!P1 BRA `(.L_x_1678) ;  /* 0x0000002400f49947 */ /* 0x010fea0003800000 */
.L_x_1760:
[----:B------:R-:W-:Y:S05]  /*18950*/  @!P0 BRA `(.L_x_1679) ;  /* 0x0000000000048947 */ /* 0x000fea0003800000 */
[----:B------:R-:W-:Y:S01]  /*18960*/  BPT.TRAP 0x1 ;  /* 0x000000040000795c */ /* 0x000fe20000300000 */
.L_x_1679:
[----:B------:R0:W0:Y:S02]  /*18970*/  SYNCS.PHASECHK.TRANS64.TRYWAIT P0, [R19+URZ+0x28480], R0 ;  /* 0x02848000130075a7 */ /* 0x000024000800017f */
[----:B0-----:R-:W-:Y:S05]  /*18980*/  @!P0 NANOSLEEP.SYNCS 0x989680 ;  /* 0x009896800000895d */ /* 0x001fea0003900000 */
[----:B------:R-:W0:Y:S02]  /*18990*/  @!P0 SYNCS.PHASECHK.TRANS64 P0, [R19+URZ+0x28480], R0 ;  /* 0x02848000130085a7 */ /* 0x000e24000800007f */
[----:B0-----:R-:W-:Y:S05]  /*189a0*/  @!P0 BRA `(.L_x_1679) ;  /* 0xfffffffc00f08947 */ /* 0x001fea000383ffff */
.L_x_1667:
[----:B------:R-:W-:Y:S05]  /*189b0*/  BSYNC B0 ;  /* 0x0000000000007941 */ /* 0x000fea0003800000 */
.L_x_1666:
[----:B------:R-:W-:Y:S05]  /*189c0*/  EXIT ;  /* 0x000000000000794d */ /* 0x000fea0003800000 */
.L_x_1472:
[----:B0-----:R-:W-:-:S04]  /*189d0*/  IMAD.U32 R3, RZ, RZ, UR43 ;  /* 0x0000002bff037e24 */ /* 0x001fc8000f8e00ff */
[----:B------:R0:W1:Y:S03]  /*189e0*/  SYNCS.PHASECHK.TRANS64.TRYWAIT P0, [R3+URZ+0x28400], R0 ;  /* 0x02840000030075a7 */ /* 0x000066000800017f */
[----:B-1----:R-:W-:Y:S05]  /*189f0*/  @!P0 NANOSLEEP.SYNCS 0x989680 ;  /* 0x009896800000895d */ /* 0x002fea0003900000 */
[----:B------:R-:W1:Y:S02]  /*18a00*/  @!P0 SYNCS.PHASECHK.TRANS64 P0, [R3+URZ+0x28400], R0 ;  /* 0x02840000030085a7 */ /* 0x000e64000800007f */
[----:B-1----:R-:W-:Y:S05]  /*18a10*/  @!P0 BRA `(.L_x_1472) ;  /* 0xfffffffc00ec8947 */ /* 0x002fea000383ffff */
[----:B------:R-:W-:Y:S05]  /*18a20*/  BRA `(.L_x_1680) ;  /* 0xfffffe9c00447947 */ /* 0x000fea000383ffff */
.L_x_1476:
[----:B-1----:R-:W-:-:S04]  /*18a30*/  IMAD.U32 R0, RZ, RZ, UR45 ;  /* 0x0000002dff007e24 */ /* 0x002fc8000f8e00ff */
[----:B------:R1:W2:Y:S03]  /*18a40*/  SYNCS.PHASECHK.TRANS64.TRYWAIT P1, [R0+URZ+0x28430], R7 ;  /* 0x02843007000075a7 */ /* 0x0002a6000802017f */
[----:B--2---:R-:W-:Y:S05]  /*18a50*/  @!P1 NANOSLEEP.SYNCS 0x989680 ;  /* 0x009896800000995d */ /* 0x004fea0003900000 */
[----:B------:R-:W2:Y:S02]  /*18a60*/  @!P1 SYNCS.PHASECHK.TRANS64 P1, [R0+URZ+0x28430], R7 ;  /* 0x02843007000095a7 */ /* 0x000ea4000802007f */
[----:B--2---:R-:W-:Y:S05]  /*18a70*/  @!P1 BRA `(.L_x_1476) ;  /* 0xfffffffc00ec9947 */ /* 0x004fea000383ffff */
[----:B------:R-:W-:Y:S05]  /*18a80*/  BRA `(.L_x_1475) ;  /* 0xfffffe9c00707947 */ /* 0x000fea000383ffff */
.L_x_1489:
[----:B---3--:R-:W-:-:S04]  /*18a90*/  IMAD.U32 R8, RZ, RZ, UR45 ;  /* 0x0000002dff087e24 */ /* 0x008fc8000f8e00ff */
[----:B------:R3:W4:Y:S03]  /*18aa0*/  SYNCS.PHASECHK.TRANS64.TRYWAIT P1, [R8+URZ+0x28450], R7 ;  /* 0x02845007080075a7 */ /* 0x000726000802017f */
[----:B----4-:R-:W-:Y:S05]  /*18ab0*/  @!P1 NANOSLEEP.SYNCS 0x989680 ;  /* 0x009896800000995d */ /* 0x010fea0003900000 */
[----:B------:R-:W4:Y:S02]  /*18ac0*/  @!P1 SYNCS.PHASECHK.TRANS64 P1, [R8+URZ+0x28450], R7 ;  /* 0x02845007080095a7 */ /* 0x000f24000802007f */
[----:B----4-:R-:W-:Y:S05]  /*18ad0*/  @!P1 BRA `(.L_x_1489) ;  /* 0xfffffffc00ec9947 */ /* 0x010fea000383ffff */
[----:B------:R-:W-:Y:S05]  /*18ae0*/  BRA `(.L_x_1488) ;  /* 0xfffffeb8005c7947 */ /* 0x000fea000383ffff */
.L_x_1498:
[----:B----4-:R-:W-:-:S04]  /*18af0*/  IMAD.U32 R5, RZ, RZ, UR45 ;  /* 0x0000002dff057e24 */ /* 0x010fc8000f8e00ff */
[----:B------:R4:W0:Y:S03]  /*18b00*/  SYNCS.PHASECHK.TRANS64.TRYWAIT P1, [R5+URZ+0x28430], R8 ;  /* 0x02843008050075a7 */ /* 0x000826000802017f */
[----:B0-----:R-:W-:Y:S05]  /*18b10*/  @!P1 NANOSLEEP.SYNCS 0x989680 ;  /* 0x009896800000995d */ /* 0x001fea0003900000 */
[----:B------:R-:W0:Y:S02]  /*18b20*/  @!P1 SYNCS.PHASECHK.TRANS64 P1, [R5+URZ+0x28430], R8 ;  /* 0x02843008050095a7 */ /* 0x000e24000802007f */
[----:B0-----:R-:W-:Y:S05]  /*18b30*/  @!P1 BRA `(.L_x_1498) ;  /* 0xfffffffc00ec9947 */ /* 0x001fea000383ffff */
[----:B------:R-:W-:Y:S05]  /*18b40*/  BRA `(.L_x_1497) ;  /* 0xfffffebc00987947 */ /* 0x000fea000383ffff */
.L_x_1511:
[----:B--2---:R-:W-:-:S04]  /*18b50*/  IMAD.U32 R7, RZ, RZ, UR45 ;  /* 0x0000002dff077e24 */ /* 0x004fc8000f8e00ff */
[----:B------:R2:W4:Y:S03]  /*18b60*/  SYNCS.PHASECHK.TRANS64.TRYWAIT P1, [R7+URZ+0x28450], R8 ;  /* 0x02845008070075a7 */ /* 0x000526000802017f */
[----:B----4-:R-:W-:Y:S05]  /*18b70*/  @!P1 NANOSLEEP.SYNCS 0x989680 ;  /* 0x009896800000995d */ /* 0x010fea0003900000 */
[----:B------:R-:W4:Y:S02]  /*18b80*/  @!P1 SYNCS.PHASECHK.TRANS64 P1, [R7+URZ+0x28450], R8 ;  /* 0x02845008070095a7 */ /* 0x000f24000802007f */
[----:B----4-:R-:W-:Y:S05]  /*18b90*/  @!P1 BRA `(.L_x_1511) ;  /* 0xfffffffc00ec9947 */ /* 0x010fea000383ffff */
[----:B------:R-:W-:Y:S05]  /*18ba0*/  BRA `(.L_x_1510) ;  /* 0xfffffee000507947 */ /* 0x000fea000383ffff */
.L_x_1521:
[----:B--2---:R-:W-:-:S04]  /*18bb0*/  IMAD.U32 R5, RZ, RZ, UR43 ;  /* 0x0000002bff057e24 */ /* 0x004fc8000f8e00ff */
[----:B------:R2:W3:Y:S03]  /*18bc0*/  SYNCS.PHASECHK.TRANS64.TRYWAIT P1, [R5+URZ+0x28430], R6 ;  /* 0x02843006050075a7 */ /* 0x0004e6000802017f */
[----:B---3--:R-:W-:Y:S05]  /*18bd0*/  @!P1 NANOSLEEP.SYNCS 0x989680 ;  /* 0x009896800000995d */ /* 0x008fea0003900000 */
[----:B------:R-:W3:Y:S02]  /*18be0*/  @!P1 SYNCS.PHASECHK.TRANS64 P1, [R5+URZ+0x28430], R6 ;  /* 0x02843006050095a7 */ /* 0x000ee4000802007f */
[----:B---3--:R-:W-:Y:S05]  /*18bf0*/  @!P1 BRA `(.L_x_1521) ;  /* 0xfffffffc00ec9947 */ /* 0x008fea000383ffff */
[----:B------:R-:W-:Y:S05]  /*18c00*/  BRA `(.L_x_1520) ;  /* 0xfffffee4009c7947 */ /* 0x000fea000383ffff */
.L_x_1526:
[----:B---3--:R-:W-:-:S04]  /*18c10*/  IMAD.U32 R11, RZ, RZ, UR43 ;  /* 0x0000002bff0b7e24 */ /* 0x008fc8000f8e00ff */
[----:B------:R3:W4:Y:S03]  /*18c20*/  SYNCS.PHASECHK.TRANS64.TRYWAIT P1, [R11+URZ+0x28450], R6 ;  /* 0x028450060b0075a7 */ /* 0x000726000802017f */
[----:B----4-:R-:W-:Y:S05]  /*18c30*/  @!P1 NANOSLEEP.SYNCS 0x989680 ;  /* 0x009896800000995d */ /* 0x010fea0003900000 */
[----:B------:R-:W4:Y:S02]  /*18c40*/  @!P1 SYNCS.PHASECHK.TRANS64 P1, [R11+URZ+0x28450], R6 ;  /* 0x028450060b0095a7 */ /* 0x000f24000802007f */
[----:B----4-:R-:W-:Y:S05]  /*18c50*/  @!P1 BRA `(.L_x_1526) ;  /* 0xfffffffc00ec9947 */ /* 0x010fea000383ffff */
[----:B------:R-:W-:Y:S05]  /*18c60*/  BRA `(.L_x_1525) ;  /* 0xfffffef800f87947 */ /* 0x000fea000383ffff */
.L_x_1533:
[----:B--2---:R-:W-:-:S04]  /*18c70*/  IMAD.U32 R5, RZ, RZ, UR44 ;  /* 0x0000002cff057e24 */ /* 0x004fc8000f8e00ff */
[----:B------:R2:W3:Y:S03]  /*18c80*/  SYNCS.PHASECHK.TRANS64.TRYWAIT P1, [R5+URZ+0x28430], R8 ;  /* 0x02843008050075a7 */ /* 0x0004e6000802017f */
[----:B---3--:R-:W-:Y:S05]  /*18c90*/  @!P1 NANOSLEEP.SYNCS 0x989680 ;  /* 0x009896800000995d */ /* 0x008fea0003900000 */
[----:B------:R-:W3:Y:S02]  /*18ca0*/  @!P1 SYNCS.PHASECHK.TRANS64 P1, [R5+URZ+0x28430], R8 ;  /* 0x02843008050095a7 */ /* 0x000ee4000802007f */
[----:B---3--:R-:W-:Y:S05]  /*18cb0*/  @!P1 BRA `(.L_x_1533) ;  /* 0xfffffffc00ec9947 */ /* 0x008fea000383ffff */
[----:B------:R-:W-:Y:S05]  /*18cc0*/  BRA `(.L_x_1532) ;  /* 0xfffffefc00a47947 */ /* 0x000fea000383ffff */
.L_x_1546:
[----:B---3--:R-:W-:-:S04]  /*18cd0*/  IMAD.U32 R7, RZ, RZ, UR44 ;  /* 0x0000002cff077e24 */ /* 0x008fc8000f8e00ff */
[----:B------:R3:W4:Y:S03]  /*18ce0*/  SYNCS.PHASECHK.TRANS64.TRYWAIT P1, [R7+URZ+0x28450], R8 ;  /* 0x02845008070075a7 */ /* 0x000726000802017f */
[----:B----4-:R-:W-:Y:S05]  /*18cf0*/  @!P1 NANOSLEEP.SYNCS 0x989680 ;  /* 0x009896800000995d */ /* 0x010fea0003900000 */
[----:B------:R-:W4:Y:S02]  /*18d00*/  @!P1 SYNCS.PHASECHK.TRANS64 P1, [R7+URZ+0x28450], R8 ;  /* 0x02845008070095a7 */ /* 0x000f24000802007f */
[----:B----4-:R-:W-:Y:S05]  /*18d10*/  @!P1 BRA `(.L_x_1546) ;  /* 0xfffffffc00ec9947 */ /* 0x010fea000383ffff */
[----:B------:R-:W-:Y:S05]  /*18d20*/  BRA `(.L_x_1545) ;  /* 0xffffff2000587947 */ /* 0x000fea000383ffff */
.L_x_1602:
[----:B------:R-:W0:Y:S01]  /*18d30*/  S2R R18, SR_TID.X ;  /* 0x0000000000127919 */ /* 0x000e220000002100 */
[----:B------:R-:W-:Y:S02]  /*18d40*/  IMAD.MOV.U32 R12, RZ, RZ, RZ ;  /* 0x000000ffff0c7224 */ /* 0x000fe400078e00ff */
[----:B------:R-:W-:Y:S02]  /*18d50*/  IMAD.MOV.U32 R11, RZ, RZ, 0x1f ;  /* 0x0000001fff0b7424 */ /* 0x000fe400078e00ff */
[----:B------:R-:W-:Y:S01]  /*18d60*/  IMAD.MOV.U32 R15, RZ, RZ, -0x1 ;  /* 0xffffffffff0f7424 */ /* 0x000fe200078e00ff */
[----:B0-----:R-:W-:-:S04]  /*18d70*/  SHF.R.U32.HI R18, RZ, 0x5, R18 ;  /* 0x00000005ff127819 */ /* 0x001fc80000011612 */
[----:B------:R-:W-:-:S05]  /*18d80*/  LOP3.LUT R18, R18, 0x3, RZ, 0xc0, !PT ;  /* 0x0000000312127812 */ /* 0x000fca00078ec0ff */
[----:B------:R-:W-:-:S07]  /*18d90*/  IMAD.MOV.U32 R13, RZ, RZ, R18 ;  /* 0x000000ffff0d7224 */ /* 0x000fce00078e0012 */
[----:B-----5:R-:W-:Y:S05]  /*18da0*/  WARPSYNC.COLLECTIVE R15, `(.L_x_1681) ;  /* 0x000000000f087348 */ /* 0x020fea0003c00000 */
[----:B------:R0:W1:Y:S02]  /*18db0*/  SHFL.IDX P6, R14, R13, R12, R11 ;  /* 0x0000000c0d0e7389 */ /* 0x00006400000c000b */
[----:B01---5:R-:W-:Y:S01]  /*18dc0*/  ENDCOLLECTIVE ;  /* 0x000000000000791b */ /* 0x023fe20003800000 */
.L_x_1681:
[----:B------:R-:W-:Y:S05]  /*18dd0*/  BRA `(.L_x_1682) ;  /* 0xffffffb400fc7947 */ /* 0x000fea000383ffff */
.L_x_1605:
[----:B0-----:R0:W1:Y:S02]  /*18de0*/  SYNCS.PHASECHK.TRANS64.TRYWAIT P0, [R0+URZ+0x28480], R21 ;  /* 0x02848015000075a7 */ /* 0x001064000800017f */
[----:B-1----:R-:W-:Y:S05]  /*18df0*/  @!P0 NANOSLEEP.SYNCS 0x989680 ;  /* 0x009896800000895d */ /* 0x002fea0003900000 */
[----:B------:R-:W1:Y:S02]  /*18e00*/  @!P0 SYNCS.PHASECHK.TRANS64 P0, [R0+URZ+0x28480], R21 ;  /* 0x02848015000085a7 */ /* 0x000e64000800007f */
[----:B-1----:R-:W-:Y:S05]  /*18e10*/  @!P0 BRA `(.L_x_1605) ;  /* 0xfffffffc00f08947 */ /* 0x002fea000383ffff */
[----:B------:R-:W-:Y:S05]  /*18e20*/  BRA `(.L_x_1683) ;  /* 0xffffffb8000c7947 */ /* 0x000fea000383ffff */
.L_x_1606:
        /* <DEDUP_REMOVED lines=8> */
.L_x_1685:
[----:B------:R-:W-:Y:S05]  /*18eb0*/  BSYNC B0 ;  /* 0x0000000000007941 */ /* 0x000fea0003800000 */
.L_x_1684:
[----:B------:R-:W-:Y:S01]  /*18ec0*/  IMAD.MOV.U32 R13, RZ, RZ, R7 ;  /* 0x000000ffff0d7224 */ /* 0x000fe200078e0007 */
[C---:B------:R-:W-:Y:S01]  /*18ed0*/  ISETP.GE.AND P2, PT, R32.reuse, R31, PT ;  /* 0x0000001f2000720c */ /* 0x040fe20003f46270 */
[----:B------:R-:W-:Y:S01]  /*18ee0*/  IMAD.MOV.U32 R12, RZ, RZ, RZ ;  /* 0x000000ffff0c7224 */ /* 0x000fe200078e00ff */
[----:B------:R-:W-:Y:S01]  /*18ef0*/  LOP3.LUT R30, R32, 0x80, RZ, 0xfc, !PT ;  /* 0x00000080201e7812 */ /* 0x000fe200078efcff */
[----:B------:R-:W-:Y:S01]  /*18f00*/  IMAD.MOV.U32 R11, RZ, RZ, 0x181f ;  /* 0x0000181fff0b7424 */ /* 0x000fe200078e00ff */
[C---:B------:R-:W-:Y:S01]  /*18f10*/  ISETP.LT.OR P1, PT, R8.reuse, 0x1, P2 ;  /* 0x000000010800780c */ /* 0x040fe20001721670 */
[----:B------:R-:W-:Y:S01]  /*18f20*/  IMAD.MOV.U32 R15, RZ, RZ, -0x1 ;  /* 0xffffffffff0f7424 */ /* 0x000fe200078e00ff */
[C---:B------:R-:W-:Y:S01]  /*18f30*/  ISETP.GE.AND P3, PT, R8.reuse, 0x11, PT ;  /* 0x000000110800780c */ /* 0x040fe20003f66270 */
[----:B------:R-:W-:Y:S01]  /*18f40*/  IMAD.MOV.U32 R3, RZ, RZ, R14 ;  /* 0x000000ffff037224 */ /* 0x000fe200078e000e */
[----:B------:R-:W-:Y:S01]  /*18f50*/  ISETP.GE.AND P5, PT, R8, 0x31, PT ;  /* 0x000000310800780c */ /* 0x000fe20003fa6270 */
[----:B------:R-:W-:-:S12]  /*18f60*/  IMAD.IADD R4, R17, 0x1, R4 ;  /* 0x0000000111047824 */ /* 0x000fd800078e0204 */
[----:B------:R-:W-:Y:S05]  /*18f70*/  WARPSYNC.COLLECTIVE R15, `(.L_x_1686) ;  /* 0x000000000f087348 */ /* 0x000fea0003c00000 */
[----:B------:R0:W1:Y:S02]  /*18f80*/  SHFL.IDX P6, R14, R13, R12, R11 ;  /* 0x0000000c0d0e7389 */ /* 0x00006400000c000b */
[----:B01----:R-:W-:Y:S01]  /*18f90*/  ENDCOLLECTIVE ;  /* 0x000000000000791b */ /* 0x003fe20003800000 */
.L_x_1686:
[----:B------:R-:W-:Y:S02]  /*18fa0*/  IMAD.MOV.U32 R13, RZ, RZ, R9 ;  /* 0x000000ffff0d7224 */ /* 0x000fe400078e0009 */
[----:B------:R-:W-:Y:S02]  /*18fb0*/  IMAD.MOV.U32 R12, RZ, RZ, 0x1 ;  /* 0x00000001ff0c7424 */ /* 0x000fe400078e00ff */
[----:B------:R-:W-:-:S07]  /*18fc0*/  IMAD.MOV.U32 R2, RZ, RZ, R14 ;  /* 0x000000ffff027224 */ /* 0x000fce00078e000e */
[----:B------:R-:W-:Y:S05]  /*18fd0*/  WARPSYNC.COLLECTIVE R15, `(.L_x_1687) ;  /* 0x000000000f087348 */ /* 0x000fea0003c00000 */
[----:B------:R0:W1:Y:S02]  /*18fe0*/  SHFL.IDX P6, R14, R13, R12, R11 ;  /* 0x0000000c0d0e7389 */ /* 0x00006400000c000b */
[----:B01----:R-:W-:Y:S01]  /*18ff0*/  ENDCOLLECTIVE ;  /* 0x000000000000791b */ /* 0x003fe20003800000 */
.L_x_1687:
        /* <DEDUP_REMOVED lines=14> */
.L_x_1688:
[----:B------:R-:W-:Y:S02]  /*190e0*/  IMAD.MOV.U32 R13, RZ, RZ, R9 ;  /* 0x000000ffff0d7224 */ /* 0x000fe400078e0009 */
[----:B------:R-:W-:Y:S02]  /*190f0*/  IMAD.MOV.U32 R12, RZ, RZ, 0x2 ;  /* 0x00000002ff0c7424 */ /* 0x000fe400078e00ff */
[----:B------:R-:W-:-:S07]  /*19100*/  IMAD.MOV.U32 R2, RZ, RZ, R14 ;  /* 0x000000ffff027224 */ /* 0x000fce00078e000e */
[----:B------:R-:W-:Y:S05]  /*19110*/  WARPSYNC.COLLECTIVE R15, `(.L_x_1689) ;  /* 0x000000000f087348 */ /* 0x000fea0003c00000 */
[----:B------:R0:W1:Y:S02]  /*19120*/  SHFL.IDX P6, R14, R13, R12, R11 ;  /* 0x0000000c0d0e7389 */ /* 0x00006400000c000b */
[----:B01----:R-:W-:Y:S01]  /*19130*/  ENDCOLLECTIVE ;  /* 0x000000000000791b */ /* 0x003fe20003800000 */
.L_x_1689:
        /* <DEDUP_REMOVED lines=14> */
.L_x_1690:
[----:B------:R-:W-:Y:S02]  /*19220*/  IMAD.MOV.U32 R13, RZ, RZ, R9 ;  /* 0x000000ffff0d7224 */ /* 0x000fe400078e0009 */
[----:B------:R-:W-:Y:S02]  /*19230*/  IMAD.MOV.U32 R12, RZ, RZ, 0x3 ;  /* 0x00000003ff0c7424 */ /* 0x000fe400078e00ff */
[----:B------:R-:W-:-:S07]  /*19240*/  IMAD.MOV.U32 R2, RZ, RZ, R14 ;  /* 0x000000ffff027224 */ /* 0x000fce00078e000e */
[----:B------:R-:W-:Y:S05]  /*19250*/  WARPSYNC.COLLECTIVE R15, `(.L_x_1691) ;  /* 0x000000000f087348 */ /* 0x000fea0003c00000 */
[----:B------:R0:W1:Y:S02]  /*19260*/  SHFL.IDX P6, R14, R13, R12, R11 ;  /* 0x0000000c0d0e7389 */ /* 0x00006400000c000b */
[----:B01----:R-:W-:Y:S01]  /*19270*/  ENDCOLLECTIVE ;  /* 0x000000000000791b */ /* 0x003fe20003800000 */
.L_x_1691:
        /* <DEDUP_REMOVED lines=13> */
.L_x_1692:
[----:B------:R-:W-:Y:S01]  /*19350*/  @!PT LDS RZ, [RZ] ;  /* 0x00000000fffff984 */ /* 0x000fe20000000800 */
[----:B------:R-:W-:Y:S01]  /*19360*/  @!PT LDS RZ, [RZ] ;  /* 0x00000000fffff984 */ /* 0x000fe20000000800 */
[----:B------:R-:W-:Y:S01]  /*19370*/  @!PT LDS RZ, [RZ] ;  /* 0x00000000fffff984 */ /* 0x000fe20000000800 */
[----:B------:R0:W-:Y:S01]  /*19380*/  LDGSTS.E.BYPASS.LTC128B.128 [R4+0x13000], desc[UR36][R2.64+0x80], !P1 ;  /* 0x1300008002047fae */ /* 0x0001e2000c901d64 */
[----:B------:R-:W-:Y:S01]  /*19390*/  ISETP.GE.AND P1, PT, R8, 0x21, PT ;  /* 0x000000210800780c */ /* 0x000fe20003f26270 */
[----:B0-----:R-:W-:Y:S01]  /*193a0*/  IMAD.MOV.U32 R2, RZ, RZ, R14 ;  /* 0x000000ffff027224 */ /* 0x001fe200078e000e */
[----:B------:R-:W-:Y:S11]  /*193b0*/  BRA `(.L_x_1693) ;  /* 0xffffffb400987947 */ /* 0x000ff6000383ffff */
.L_x_1611:
[----:B----4-:R4:W0:Y:S02]  /*193c0*/  SYNCS.PHASECHK.TRANS64.TRYWAIT P0, [R0+URZ+0x28440], R21 ;  /* 0x02844015000075a7 */ /* 0x010824000800017f */
[----:B0-----:R-:W-:Y:S05]  /*193d0*/  @!P0 NANOSLEEP.SYNCS 0x989680 ;  /* 0x009896800000895d */ /* 0x001fea0003900000 */
[----:B------:R-:W0:Y:S02]  /*193e0*/  @!P0 SYNCS.PHASECHK.TRANS64 P0, [R0+URZ+0x28440], R21 ;  /* 0x02844015000085a7 */ /* 0x000e24000800007f */
[----:B0-----:R-:W-:Y:S05]  /*193f0*/  @!P0 BRA `(.L_x_1611) ;  /* 0xfffffffc00f08947 */ /* 0x001fea000383ffff */
[----:B------:R-:W-:Y:S05]  /*19400*/  BRA `(.L_x_1694) ;  /* 0xffffffb400f07947 */ /* 0x000fea000383ffff */
.L_x_1612:
[----:B------:R-:W-:Y:S01]  /*19410*/  BSSY B0, `(.L_x_1695) ;  /* 0x0000008000007945 */ /* 0x000fe20003800000 */
[----:B------:R-:W-:Y:S02]  /*19420*/  IMAD.MOV.U32 R13, RZ, RZ, R6 ;  /* 0x000000ffff0d7224 */ /* 0x000fe400078e0006 */
[----:B------:R-:W-:Y:S02]  /*19430*/  IMAD.MOV.U32 R12, RZ, RZ, RZ ;  /* 0x000000ffff0c7224 */ /* 0x000fe400078e00ff */
[----:B------:R-:W-:Y:S02]  /*19440*/  IMAD.MOV.U32 R11, RZ, RZ, 0x181f ;  /* 0x0000181fff0b7424 */ /* 0x000fe400078e00ff */
[----:B------:R-:W-:-:S07]  /*19450*/  IMAD.MOV.U32 R15, RZ, RZ, -0x1 ;  /* 0xffffffffff0f7424 */ /* 0x000fce00078e00ff */
[----:B0--34-:R-:W-:Y:S05]  /*19460*/  WARPSYNC.COLLECTIVE R15, `(.L_x_1696) ;  /* 0x000000000f087348 */ /* 0x019fea0003c00000 */
[----:B------:R1:W2:Y:S02]  /*19470*/  SHFL.IDX P6, R14, R13, R12, R11 ;  /* 0x0000000c0d0e7389 */ /* 0x0002a400000c000b */
[----:B01234-:R-:W-:Y:S01]  /*19480*/  ENDCOLLECTIVE ;  /* 0x000000000000791b */ /* 0x01ffe20003800000 */
.L_x_1696:
[----:B------:R-:W-:Y:S05]  /*19490*/  BSYNC B0 ;  /* 0x0000000000007941 */ /* 0x000fea0003800000 */
.L_x_1695:
        /* <DEDUP_REMOVED lines=8> */
.L_x_1697:
        /* <DEDUP_REMOVED lines=13> */
.L_x_1698:
        /* <DEDUP_REMOVED lines=10> */
.L_x_1699:
[----:B------:R-:W-:Y:S02]  /*19690*/  IMAD.MOV.U32 R13, RZ, RZ, R6 ;  /* 0x000000ffff0d7224 */ /* 0x000fe400078e0006 */
[----:B------:R-:W-:Y:S01]  /*196a0*/  IMAD.MOV.U32 R12, RZ, RZ, 0x2 ;  /* 0x00000002ff0c7424 */ /* 0x000fe200078e00ff */
[----:B------:R-:W-:-:S05]  /*196b0*/  @P3 IADD3 R14, P0, R32, R14, RZ ;  /* 0x0000000e200e3210 */ /* 0x000fca0007f1e0ff */
[----:B------:R-:W-:Y:S02]  /*196c0*/  @P3 IMAD.X R7, RZ, RZ, R2, P0 ;  /* 0x000000ffff073224 */ /* 0x000fe400000e0602 */
[----:B------:R-:W-:-:S07]  /*196d0*/  @P3 IMAD.MOV.U32 R2, RZ, RZ, R14 ;  /* 0x000000ffff023224 */ /* 0x000fce00078e000e */
[----:B------:R-:W-:Y:S05]  /*196e0*/  WARPSYNC.COLLECTIVE R15, `(.L_x_1700) ;  /* 0x000000000f087348 */ /* 0x000fea0003c00000 */
[----:B------:R0:W1:Y:S02]  /*196f0*/  SHFL.IDX P6, R14, R13, R12, R11 ;  /* 0x0000000c0d0e7389 */ /* 0x00006400000c000b */
[----:B01----:R-:W-:Y:S01]  /*19700*/  ENDCOLLECTIVE ;  /* 0x000000000000791b */ /* 0x003fe20003800000 */
.L_x_1700:
[----:B------:R-:W-:-:S05]  /*19710*/  @P3 IMAD.MOV.U32 R3, RZ, RZ, R7 ;  /* 0x000000ffff033224 */ /* 0x000fca00078e0007 */
[----:B------:R-:W-:Y:S01]  /*19720*/  @!PT LDS RZ, [RZ] ;  /* 0x00000000fffff984 */ /* 0x000fe20000000800 */
[----:B------:R-:W-:Y:S01]  /*19730*/  @!PT LDS RZ, [RZ] ;  /* 0x00000000fffff984 */ /* 0x000fe20000000800 */
[----:B------:R-:W-:Y:S01]  /*19740*/  @!PT LDS RZ, [RZ] ;  /* 0x00000000fffff984 */ /* 0x000fe20000000800 */
[----:B------:R-:W-:Y:S04]  /*19750*/  @P3 LDGSTS.E.BYPASS.LTC128B.128 [R4+0x20800], desc[UR36][R2.64], !P4 ;  /* 0x2080000002043fae */ /* 0x000fe8000e101d64 */
[----:B------:R0:W-:Y:S01]  /*19760*/  @P3 LDGSTS.E.BYPASS.LTC128B.128 [R4+0x22800], desc[UR36][R2.64+0x80], !P2 ;  /* 0x2280008002043fae */ /* 0x0001e2000d101d64 */
[----:B------:R-:W-:Y:S02]  /*19770*/  IMAD.MOV.U32 R13, RZ, RZ, R5 ;  /* 0x000000ffff0d7224 */ /* 0x000fe400078e0005 */
[----:B0-----:R-:W-:-:S07]  /*19780*/  IMAD.MOV.U32 R2, RZ, RZ, R14 ;  /* 0x000000ffff027224 */ /* 0x001fce00078e000e */
[----:B------:R-:W-:Y:S05]  /*19790*/  WARPSYNC.COLLECTIVE R15, `(.L_x_1701) ;  /* 0x000000000f087348 */ /* 0x000fea0003c00000 */
[----:B------:R0:W1:Y:S02]  /*197a0*/  SHFL.IDX P6, R14, R13, R12, R11 ;  /* 0x0000000c0d0e7389 */ /* 0x00006400000c000b */
[----:B01----:R-:W-:Y:S01]  /*197b0*/  ENDCOLLECTIVE ;  /* 0x000000000000791b */ /* 0x003fe20003800000 */
.L_x_1701:
        /* <DEDUP_REMOVED lines=8> */
.L_x_1702:
[----:B------:R-:W-:-:S05]  /*19840*/  @P1 IMAD.MOV.U32 R3, RZ, RZ, R7 ;  /* 0x000000ffff031224 */ /* 0x000fca00078e0007 */
[----:B------:R-:W-:Y:S01]  /*19850*/  @!PT LDS RZ, [RZ] ;  /* 0x00000000fffff984 */ /* 0x000fe20000000800 */
[----:B------:R-:W-:Y:S01]  /*19860*/  @!PT LDS RZ, [RZ] ;  /* 0x00000000fffff984 */ /* 0x000fe20000000800 */
[----:B------:R-:W-:Y:S01]  /*19870*/  @!PT LDS RZ, [RZ] ;  /* 0x00000000fffff984 */ /* 0x000fe20000000800 */
[----:B------:R0:W-:Y:S04]  /*19880*/  @P1 LDGSTS.E.BYPASS.LTC128B.128 [R4+0x21000], desc[UR36][R2.64], !P4 ;  /* 0x2100000002041fae */ /* 0x0001e8000e101d64 */
[----:B------:R0:W-:Y:S01]  /*19890*/  @P1 LDGSTS.E.BYPASS.LTC128B.128 [R4+0x23000], desc[UR36][R2.64+0x80], !P2 ;  /* 0x2300008002041fae */ /* 0x0001e2000d101d64 */
[----:B------:R-:W-:Y:S02]  /*198a0*/  IMAD.MOV.U32 R13, RZ, RZ, R5 ;  /* 0x000000ffff0d7224 */ /* 0x000fe400078e0005 */
[----:B------:R-:W-:-:S07]  /*198b0*/  IMAD.MOV.U32 R6, RZ, RZ, R14 ;  /* 0x000000ffff067224 */ /* 0x000fce00078e000e */
[----:B0-----:R-:W-:Y:S05]  /*198c0*/  WARPSYNC.COLLECTIVE R15, `(.L_x_1703) ;  /* 0x000000000f087348 */ /* 0x001fea0003c00000 */
[----:B------:R1:W2:Y:S02]  /*198d0*/  SHFL.IDX P6, R14, R13, R12, R11 ;  /* 0x0000000c0d0e7389 */ /* 0x0002a400000c000b */
[----:B012---:R-:W-:Y:S01]  /*198e0*/  ENDCOLLECTIVE ;  /* 0x000000000000791b */ /* 0x007fe20003800000 */
.L_x_1703:
[----:B------:R-:W-:Y:S05]  /*198f0*/  BRA `(.L_x_1704) ;  /* 0xffffffb400707947 */ /* 0x000fea000383ffff */
.L_x_1617:
[----:B------:R-:W-:Y:S02]  /*19900*/  IMAD.MOV.U32 R13, RZ, RZ, R5 ;  /* 0x000000ffff0d7224 */ /* 0x000fe400078e0005 */
[----:B------:R-:W-:Y:S02]  /*19910*/  IMAD.MOV.U32 R12, RZ, RZ, RZ ;  /* 0x000000ffff0c7224 */ /* 0x000fe400078e00ff */
[----:B------:R-:W-:Y:S02]  /*19920*/  IMAD.MOV.U32 R11, RZ, RZ, 0x181f ;  /* 0x0000181fff0b7424 */ /* 0x000fe400078e00ff */
[----:B------:R-:W-:Y:S02]  /*19930*/  IMAD.MOV.U32 R15, RZ, RZ, -0x1 ;  /* 0xffffffffff0f7424 */ /* 0x000fe400078e00ff */
[----:B------:R-:W-:Y:S02]  /*19940*/  IMAD R4, R6, UR43, RZ ;  /* 0x0000002b06047c24 */ /* 0x000fe4000f8e02ff */
[----:B------:R-:W-:-:S07]  /*19950*/  IMAD.IADD R26, R10, 0x1, R26 ;  /* 0x000000010a1a7824 */ /* 0x000fce00078e021a */
[----:B-----5:R-:W-:Y:S05]  /*19960*/  WARPSYNC.COLLECTIVE R15, `(.L_x_1705) ;  /* 0x000000000f087348 */ /* 0x020fea0003c00000 */
[----:B------:R0:W1:Y:S02]  /*19970*/  SHFL.IDX P6, R14, R13, R12, R11 ;  /* 0x0000000c0d0e7389 */ /* 0x00006400000c000b */
[----:B01---5:R-:W-:Y:S01]  /*19980*/  ENDCOLLECTIVE ;  /* 0x000000000000791b */ /* 0x023fe20003800000 */
.L_x_1705:
[C---:B------:R-:W-:Y:S01]  /*19990*/  VIADD R7, R26.reuse, 0x10 ;  /* 0x000000101a077836 */ /* 0x040fe20000000000 */
[----:B------:R-:W-:Y:S01]  /*199a0*/  ISETP.GE.AND P2, PT, R26, R4, PT ;  /* 0x000000041a00720c */ /* 0x000fe20003f46270 */
[----:B------:R-:W-:Y:S02]  /*199b0*/  IMAD.MOV.U32 R13, RZ, RZ, R0 ;  /* 0x000000ffff0d7224 */ /* 0x000fe400078e0000 */
[----:B------:R-:W-:-:S10]  /*199c0*/  IMAD.MOV.U32 R2, RZ, RZ, R14 ;  /* 0x000000ffff027224 */ /* 0x000fd400078e000e */
[----:B------:R-:W-:Y:S05]  /*199d0*/  WARPSYNC.COLLECTIVE R15, `(.L_x_1706) ;  /* 0x000000000f087348 */ /* 0x000fea0003c00000 */
[----:B------:R0:W1:Y:S02]  /*199e0*/  SHFL.IDX P6, R14, R13, R12, R11 ;  /* 0x0000000c0d0e7389 */ /* 0x00006400000c000b */
[----:B01----:R-:W-:Y:S01]  /*199f0*/  ENDCOLLECTIVE ;  /* 0x000000000000791b */ /* 0x003fe20003800000 */
.L_x_1706:
[----:B------:R-:W-:Y:S02]  /*19a00*/  IMAD.MOV.U32 R13, RZ, RZ, R5 ;  /* 0x000000ffff0d7224 */ /* 0x000fe400078e0005 */
[----:B------:R-:W-:Y:S01]  /*19a10*/  IMAD.MOV.U32 R12, RZ, RZ, 0x1 ;  /* 0x00000001ff0c7424 */ /* 0x000fe200078e00ff */
[----:B------:R-:W-:-:S05]  /*19a20*/  @!P2 IADD3 R14, P3, R32, R14, RZ ;  /* 0x0000000e200ea210 */ /* 0x000fca0007f7e0ff */
[----:B------:R-:W-:Y:S02]  /*19a30*/  @!P2 IMAD.X R3, RZ, RZ, R2, P3 ;  /* 0x000000ffff03a224 */ /* 0x000fe400018e0602 */
[----:B------:R-:W-:-:S07]  /*19a40*/  @!P2 IMAD.MOV.U32 R2, RZ, RZ, R14 ;  /* 0x000000ffff02a224 */ /* 0x000fce00078e000e */
[----:B------:R-:W-:Y:S05]  /*19a50*/  WARPSYNC.COLLECTIVE R15, `(.L_x_1707) ;  /* 0x000000000f087348 */ /* 0x000fea0003c00000 */
[----:B------:R0:W1:Y:S02]  /*19a60*/  SHFL.IDX P6, R14, R13, R12, R11 ;  /* 0x0000000c0d0e7389 */ /* 0x00006400000c000b */
[----:B01----:R-:W-:Y:S01]  /*19a70*/  ENDCOLLECTIVE ;  /* 0x000000000000791b */ /* 0x003fe20003800000 */
.L_x_1707:
[----:B------:R-:W-:Y:S01]  /*19a80*/  @!PT LDS RZ, [RZ] ;  /* 0x00000000fffff984 */ /* 0x000fe20000000800 */
[----:B------:R-:W-:Y:S01]  /*19a90*/  @!PT LDS RZ, [RZ] ;  /* 0x00000000fffff984 */ /* 0x000fe20000000800 */
[----:B------:R-:W-:Y:S01]  /*19aa0*/  @!PT LDS RZ, [RZ] ;  /* 0x00000000fffff984 */ /* 0x000fe20000000800 */
[----:B------:R-:W-:Y:S04]  /*19ab0*/  @!P2 LDGSTS.E.BYPASS.LTC128B.128 [R8+0x18000], desc[UR36][R2.64], !P0 ;  /* 0x180000000208afae */ /* 0x000fe8000c101d64 */
[----:B------:R0:W-:Y:S01]  /*19ac0*/  @!P2 LDGSTS.E.BYPASS.LTC128B.128 [R8+0x1c000], desc[UR36][R2.64+0x80], !P1 ;  /* 0x1c0000800208afae */ /* 0x0001e2000c901d64 */
[----:B------:R-:W-:Y:S01]  /*19ad0*/  ISETP.GE.AND P2, PT, R7, R4, PT ;  /* 0x000000040700720c */ /* 0x000fe20003f46270 */
[----:B------:R-:W-:Y:S02]  /*19ae0*/  IMAD.MOV.U32 R13, RZ, RZ, R0 ;  /* 0x000000ffff0d7224 */ /* 0x000fe400078e0000 */
[----:B0-----:R-:W-:-:S10]  /*19af0*/  IMAD.MOV.U32 R2, RZ, RZ, R14 ;  /* 0x000000ffff027224 */ /* 0x001fd400078e000e */
[----:B------:R-:W-:Y:S05]  /*19b00*/  WARPSYNC.COLLECTIVE R15, `(.L_x_1708) ;  /* 0x000000000f087348 */ /* 0x000fea0003c00000 */
[----:B------:R0:W1:Y:S02]  /*19b10*/  SHFL.IDX P6, R14, R13, R12, R11 ;  /* 0x0000000c0d0e7389 */ /* 0x00006400000c000b */
[----:B01----:R-:W-:Y:S01]  /*19b20*/  ENDCOLLECTIVE ;  /* 0x000000000000791b */ /* 0x003fe20003800000 */
.L_x_1708:
        /* <DEDUP_REMOVED lines=8> */
.L_x_1709:
[----:B------:R-:W-:Y:S02]  /*19bb0*/  @!P2 IMAD.MOV.U32 R3, RZ, RZ, R7 ;  /* 0x000000ffff03a224 */ /* 0x000fe400078e0007 */
[----:B------:R-:W-:-:S03]  /*19bc0*/  VIADD R7, R26, 0x20 ;  /* 0x000000201a077836 */ /* 0x000fc60000000000 */
        /* <DEDUP_REMOVED lines=11> */
.L_x_1710:
        /* <DEDUP_REMOVED lines=8> */
.L_x_1711:
        /* <DEDUP_REMOVED lines=13> */
.L_x_1712:
        /* <DEDUP_REMOVED lines=8> */
.L_x_1713:
        /* <DEDUP_REMOVED lines=13> */
.L_x_1714:
        /* <DEDUP_REMOVED lines=8> */
.L_x_1715:
        /* <DEDUP_REMOVED lines=13> */
.L_x_1716:
        /* <DEDUP_REMOVED lines=8> */
.L_x_1717:
        /* <DEDUP_REMOVED lines=13> */
.L_x_1718:
        /* <DEDUP_REMOVED lines=8> */
.L_x_1719:
[----:B------:R-:W-:-:S05]  /*1a240*/  @!P2 IMAD.MOV.U32 R3, RZ, RZ, R7 ;  /* 0x000000ffff03a224 */ /* 0x000fca00078e0007 */
[----:B------:R-:W-:Y:S01]  /*1a250*/  @!PT LDS RZ, [RZ] ;  /* 0x00000000fffff984 */ /* 0x000fe20000000800 */
[----:B------:R-:W-:Y:S01]  /*1a260*/  @!PT LDS RZ, [RZ] ;  /* 0x00000000fffff984 */ /* 0x000fe20000000800 */
[----:B------:R-:W-:Y:S01]  /*1a270*/  @!PT LDS RZ, [RZ] ;  /* 0x00000000fffff984 */ /* 0x000fe20000000800 */
[----:B------:R0:W-:Y:S04]  /*1a280*/  @!P2 LDGSTS.E.BYPASS.LTC128B.128 [R8+0x1b000], desc[UR36][R2.64], !P0 ;  /* 0x1b0000000208afae */ /* 0x0001e8000c101d64 */
[----:B------:R0:W-:Y:S01]  /*1a290*/  @!P2 LDGSTS.E.BYPASS.LTC128B.128 [R8+0x1f000], desc[UR36][R2.64+0x80], !P1 ;  /* 0x1f0000800208afae */ /* 0x0001e2000c901d64 */
[----:B------:R-:W-:Y:S02]  /*1a2a0*/  IMAD.MOV.U32 R13, RZ, RZ, R0 ;  /* 0x000000ffff0d7224 */ /* 0x000fe400078e0000 */
[----:B------:R-:W-:-:S07]  /*1a2b0*/  IMAD.MOV.U32 R5, RZ, RZ, R14 ;  /* 0x000000ffff057224 */ /* 0x000fce00078e000e */
[----:B0-----:R-:W-:Y:S05]  /*1a2c0*/  WARPSYNC.COLLECTIVE R15, `(.L_x_1720) ;  /* 0x000000000f087348 */ /* 0x001fea0003c00000 */
[----:B------:R1:W2:Y:S02]  /*1a2d0*/  SHFL.IDX P6, R14, R13, R12, R11 ;  /* 0x0000000c0d0e7389 */ /* 0x0002a400000c000b */
[----:B012---:R-:W-:Y:S01]  /*1a2e0*/  ENDCOLLECTIVE ;  /* 0x000000000000791b */ /* 0x007fe20003800000 */
.L_x_1720:
[----:B------:R-:W-:Y:S05]  /*1a2f0*/  BRA `(.L_x_1721) ;  /* 0xffffffb400cc7947 */ /* 0x000fea000383ffff */
.L_x_1622:
[----:B0-----:R0:W1:Y:S02]  /*1a300*/  SYNCS.PHASECHK.TRANS64.TRYWAIT P0, [R17+URZ+0x28420], R0 ;  /* 0x02842000110075a7 */ /* 0x001064000800017f */
[----:B-1----:R-:W-:Y:S05]  /*1a310*/  @!P0 NANOSLEEP.SYNCS 0x989680 ;  /* 0x009896800000895d */ /* 0x002fea0003900000 */
[----:B------:R-:W1:Y:S02]  /*1a320*/  @!P0 SYNCS.PHASECHK.TRANS64 P0, [R17+URZ+0x28420], R0 ;  /* 0x02842000110085a7 */ /* 0x000e64000800007f */
[----:B-1----:R-:W-:Y:S05]  /*1a330*/  @!P0 BRA `(.L_x_1622) ;  /* 0xfffffffc00f08947 */ /* 0x002fea000383ffff */
[----:B------:R-:W-:Y:S05]  /*1a340*/  BRA `(.L_x_1722) ;  /* 0xffffffb8003c7947 */ /* 0x000fea000383ffff */
.L_x_1626:
[----:B-1----:R1:W3:Y:S02]  /*1a350*/  SYNCS.PHASECHK.TRANS64.TRYWAIT P0, [R0+URZ+0x28480], R20 ;  /* 0x02848014000075a7 */ /* 0x0022e4000800017f */
[----:B---3--:R-:W-:Y:S05]  /*1a360*/  @!P0 NANOSLEEP.SYNCS 0x989680 ;  /* 0x009896800000895d */ /* 0x008fea0003900000 */
[----:B------:R-:W3:Y:S02]  /*1a370*/  @!P0 SYNCS.PHASECHK.TRANS64 P0, [R0+URZ+0x28480], R20 ;  /* 0x02848014000085a7 */ /* 0x000ee4000800007f */
[----:B---3--:R-:W-:Y:S05]  /*1a380*/  @!P0 BRA `(.L_x_1626) ;  /* 0xfffffffc00f08947 */ /* 0x008fea000383ffff */
[----:B------:R-:W-:Y:S05]  /*1a390*/  BRA `(.L_x_1723) ;  /* 0xffffffb800fc7947 */ /* 0x000fea000383ffff */
.L_x_1627:
[----:B------:R-:W-:Y:S01]  /*1a3a0*/  BSSY B0, `(.L_x_1724) ;  /* 0x0000008000007945 */ /* 0x000fe20003800000 */
[----:B------:R-:W-:Y:S02]  /*1a3b0*/  IMAD.MOV.U32 R13, RZ, RZ, R27 ;  /* 0x000000ffff0d7224 */ /* 0x000fe400078e001b */
[----:B------:R-:W-:Y:S02]  /*1a3c0*/  IMAD.MOV.U32 R12, RZ, RZ, RZ ;  /* 0x000000ffff0c7224 */ /* 0x000fe400078e00ff */
[----:B------:R-:W-:Y:S02]  /*1a3d0*/  IMAD.MOV.U32 R11, RZ, RZ, 0x181f ;  /* 0x0000181fff0b7424 */ /* 0x000fe400078e00ff */
[----:B------:R-:W-:-:S07]  /*1a3e0*/  IMAD.MOV.U32 R15, RZ, RZ, -0x1 ;  /* 0xffffffffff0f7424 */ /* 0x000fce00078e00ff */
[----:B-12---:R-:W-:Y:S05]  /*1a3f0*/  WARPSYNC.COLLECTIVE R15, `(.L_x_1725) ;  /* 0x000000000f087348 */ /* 0x006fea0003c00000 */
[----:B--2---:R0:W2:Y:S02]  /*1a400*/  SHFL.IDX P6, R14, R13, R12, R11 ;  /* 0x0000000c0d0e7389 */ /* 0x0040a400000c000b */
[----:B012---:R-:W-:Y:S01]  /*1a410*/  ENDCOLLECTIVE ;  /* 0x000000000000791b */ /* 0x007fe20003800000 */
.L_x_1725:
[----:B------:R-:W-:Y:S05]  /*1a420*/  BSYNC B0 ;  /* 0x0000000000007941 */ /* 0x000fea0003800000 */
.L_x_1724:
        /* <DEDUP_REMOVED lines=9> */
.L_x_1726:
[----:B------:R-:W-:Y:S02]  /*1a4c0*/  IMAD.MOV.U32 R13, RZ, RZ, R27 ;  /* 0x000000ffff0d7224 */ /* 0x000fe400078e001b */
[----:B------:R-:W-:Y:S02]  /*1a4d0*/  IMAD.MOV.U32 R12, RZ, RZ, 0x1 ;  /* 0x00000001ff0c7424 */ /* 0x000fe400078e00ff */
[----:B------:R-:W-:-:S07]  /*1a4e0*/  IMAD.MOV.U32 R2, RZ, RZ, R14 ;  /* 0x000000ffff027224 */ /* 0x000fce00078e000e */
[----:B------:R-:W-:Y:S05]  /*1a4f0*/  WARPSYNC.COLLECTIVE R15, `(.L_x_1727) ;  /* 0x000000000f087348 */ /* 0x000fea0003c00000 */
[----:B------:R0:W1:Y:S02]  /*1a500*/  SHFL.IDX P6, R14, R13, R12, R11 ;  /* 0x0000000c0d0e7389 */ /* 0x00006400000c000b */
[----:B01----:R-:W-:Y:S01]  /*1a510*/  ENDCOLLECTIVE ;  /* 0x000000000000791b */ /* 0x003fe20003800000 */
.L_x_1727:
        /* <DEDUP_REMOVED lines=12> */
.L_x_1728:
[----:B------:R-:W-:Y:S02]  /*1a5e0*/  IMAD.MOV.U32 R13, RZ, RZ, R27 ;  /* 0x000000ffff0d7224 */ /* 0x000fe400078e001b */
[----:B------:R-:W-:Y:S02]  /*1a5f0*/  IMAD.MOV.U32 R12, RZ, RZ, 0x2 ;  /* 0x00000002ff0c7424 */ /* 0x000fe400078e00ff */
[----:B------:R-:W-:-:S07]  /*1a600*/  IMAD.MOV.U32 R2, RZ, RZ, R14 ;  /* 0x000000ffff027224 */ /* 0x000fce00078e000e */
[----:B------:R-:W-:Y:S05]  /*1a610*/  WARPSYNC.COLLECTIVE R15, `(.L_x_1729) ;  /* 0x000000000f087348 */ /* 0x000fea0003c00000 */
[----:B------:R0:W1:Y:S02]  /*1a620*/  SHFL.IDX P6, R14, R13, R12, R11 ;  /* 0x0000000c0d0e7389 */ /* 0x00006400000c000b */
[----:B01----:R-:W-:Y:S01]  /*1a630*/  ENDCOLLECTIVE ;  /* 0x000000000000791b */ /* 0x003fe20003800000 */
.L_x_1729:
        /* <DEDUP_REMOVED lines=12> */
.L_x_1730:
[----:B------:R-:W-:Y:S02]  /*1a700*/  IMAD.MOV.U32 R13, RZ, RZ, R27 ;  /* 0x000000ffff0d7224 */ /* 0x000fe400078e001b */
[----:B------:R-:W-:Y:S02]  /*1a710*/  IMAD.MOV.U32 R12, RZ, RZ, 0x3 ;  /* 0x00000003ff0c7424 */ /* 0x000fe400078e00ff */
[----:B------:R-:W-:-:S07]  /*1a720*/  IMAD.MOV.U32 R2, RZ, RZ, R14 ;  /* 0x000000ffff027224 */ /* 0x000fce00078e000e */
[----:B------:R-:W-:Y:S05]  /*1a730*/  WARPSYNC.COLLECTIVE R15, `(.L_x_1731) ;  /* 0x000000000f087348 */ /* 0x000fea0003c00000 */
[----:B------:R0:W1:Y:S02]  /*1a740*/  SHFL.IDX P6, R14, R13, R12, R11 ;  /* 0x0000000c0d0e7389 */ /* 0x00006400000c000b */
[----:B01----:R-:W-:Y:S01]  /*1a750*/  ENDCOLLECTIVE ;  /* 0x000000000000791b */ /* 0x003fe20003800000 */
.L_x_1731:
        /* <DEDUP_REMOVED lines=12> */
.L_x_1732:
[----:B------:R-:W-:Y:S01]  /*1a820*/  IMAD.MOV.U32 R2, RZ, RZ, R14 ;  /* 0x000000ffff027224 */ /* 0x000fe200078e000e */
[----:B------:R-:W-:Y:S06]  /*1a830*/  BRA `(.L_x_1733) ;  /* 0xffffffb8008c7947 */ /* 0x000fec000383ffff */
.L_x_1632:
[----:B------:R0:W0:Y:S02]  /*1a840*/  SYNCS.PHASECHK.TRANS64.TRYWAIT P0, [R0+URZ+0x28440], R20 ;  /* 0x02844014000075a7 */ /* 0x000024000800017f */
[----:B0-----:R-:W-:Y:S05]  /*1a850*/  @!P0 NANOSLEEP.SYNCS 0x989680 ;  /* 0x009896800000895d */ /* 0x001fea0003900000 */
[----:B------:R-:W0:Y:S02]  /*1a860*/  @!P0 SYNCS.PHASECHK.TRANS64 P0, [R0+URZ+0x28440], R20 ;  /* 0x02844014000085a7 */ /* 0x000e24000800007f */
[----:B0-----:R-:W-:Y:S05]  /*1a870*/  @!P0 BRA `(.L_x_1632) ;  /* 0xfffffffc00f08947 */ /* 0x001fea000383ffff */
[----:B------:R-:W-:Y:S05]  /*1a880*/  BRA `(.L_x_1734) ;  /* 0xffffffb800dc7947 */ /* 0x000fea000383ffff */
.L_x_1633:
[----:B------:R-:W-:Y:S01]  /*1a890*/  BSSY B0, `(.L_x_1735) ;  /* 0x0000008000007945 */ /* 0x000fe20003800000 */
[----:B------:R-:W-:Y:S02]  /*1a8a0*/  IMAD.MOV.U32 R13, RZ, RZ, R10 ;  /* 0x000000ffff0d7224 */ /* 0x000fe400078e000a */
[----:B------:R-:W-:Y:S02]  /*1a8b0*/  IMAD.MOV.U32 R12, RZ, RZ, RZ ;  /* 0x000000ffff0c7224 */ /* 0x000fe400078e00ff */
[----:B------:R-:W-:Y:S02]  /*1a8c0*/  IMAD.MOV.U32 R11, RZ, RZ, 0x181f ;  /* 0x0000181fff0b7424 */ /* 0x000fe400078e00ff */
[----:B------:R-:W-:-:S07]  /*1a8d0*/  IMAD.MOV.U32 R15, RZ, RZ, -0x1 ;  /* 0xffffffffff0f7424 */ /* 0x000fce00078e00ff */
[----:B012-4-:R-:W-:Y:S05]  /*1a8e0*/  WARPSYNC.COLLECTIVE R15, `(.L_x_1736) ;  /* 0x000000000f087348 */ /* 0x017fea0003c00000 */
[----:B--2---:R2:W3:Y:S02]  /*1a8f0*/  SHFL.IDX P6, R14, R13, R12, R11 ;  /* 0x0000000c0d0e7389 */ /* 0x0044e400000c000b */
[----:B01234-:R-:W-:Y:S01]  /*1a900*/  ENDCOLLECTIVE ;  /* 0x000000000000791b */ /* 0x01ffe20003800000 */
.L_x_1736:
[----:B------:R-:W-:Y:S05]  /*1a910*/  BSYNC B0 ;  /* 0x0000000000007941 */ /* 0x000fea0003800000 */
.L_x_1735:
        /* <DEDUP_REMOVED lines=8> */
.L_x_1737:
[----:B------:R-:W-:Y:S02]  /*1a9a0*/  IMAD.MOV.U32 R13, RZ, RZ, R10 ;  /* 0x000000ffff0d7224 */ /* 0x000fe400078e000a */
[----:B------:R-:W-:Y:S01]  /*1a9b0*/  IMAD.MOV.U32 R12, RZ, RZ, 0x1 ;  /* 0x00000001ff0c7424 */ /* 0x000fe200078e00ff */
[----:B------:R-:W-:-:S13]  /*1a9c0*/  IADD3 R2, P0, R32, R14, RZ ;  /* 0x0000000e20027210 */ /* 0x000fda0007f1e0ff */
[----:B------:R-:W-:Y:S05]  /*1a9d0*/  WARPSYNC.COLLECTIVE R15, `(.L_x_1738) ;  /* 0x000000000f087348 */ /* 0x000fea0003c00000 */
[----:B------:R0:W1:Y:S02]  /*1a9e0*/  SHFL.IDX P6, R14, R13, R12, R11 ;  /* 0x0000000c0d0e7389 */ /* 0x00006400000c000b */
[----:B01----:R-:W-:Y:S01]  /*1a9f0*/  ENDCOLLECTIVE ;  /* 0x000000000000791b */ /* 0x003fe20003800000 */
.L_x_1738:
        /* <DEDUP_REMOVED lines=11> */
.L_x_1739:
[----:B------:R-:W-:Y:S02]  /*1aab0*/  IMAD.MOV.U32 R13, RZ, RZ, R10 ;  /* 0x000000ffff0d7224 */ /* 0x000fe400078e000a */
[----:B------:R-:W-:Y:S02]  /*1aac0*/  IMAD.MOV.U32 R12, RZ, RZ, 0x2 ;  /* 0x00000002ff0c7424 */ /* 0x000fe400078e00ff */
[----:B------:R-:W-:-:S07]  /*1aad0*/  IMAD.MOV.U32 R6, RZ, RZ, R14 ;  /* 0x000000ffff067224 */ /* 0x000fce00078e000e */
[----:B------:R-:W-:Y:S05]  /*1aae0*/  WARPSYNC.COLLECTIVE R15, `(.L_x_1740) ;  /* 0x000000000f087348 */ /* 0x000fea0003c00000 */
[----:B------:R0:W1:Y:S02]  /*1aaf0*/  SHFL.IDX P6, R14, R13, R12, R11 ;  /* 0x0000000c0d0e7389 */ /* 0x00006400000c000b */
[----:B01----:R-:W-:Y:S01]  /*1ab00*/  ENDCOLLECTIVE ;  /* 0x000000000000791b */ /* 0x003fe20003800000 */
.L_x_1740:
        /* <DEDUP_REMOVED lines=12> */
.L_x_1741:
[----:B------:R-:W-:Y:S02]  /*1abd0*/  IMAD.MOV.U32 R13, RZ, RZ, R10 ;  /* 0x000000ffff0d7224 */ /* 0x000fe400078e000a */
[----:B------:R-:W-:Y:S02]  /*1abe0*/  IMAD.MOV.U32 R12, RZ, RZ, 0x3 ;  /* 0x00000003ff0c7424 */ /* 0x000fe400078e00ff */
[----:B------:R-:W-:-:S07]  /*1abf0*/  IMAD.MOV.U32 R2, RZ, RZ, R14 ;  /* 0x000000ffff027224 */ /* 0x000fce00078e000e */
[----:B------:R-:W-:Y:S05]  /*1ac00*/  WARPSYNC.COLLECTIVE R15, `(.L_x_1742) ;  /* 0x000000000f087348 */ /* 0x000fea0003c00000 */
[----:B------:R0:W1:Y:S02]  /*1ac10*/  SHFL.IDX P6, R14, R13, R12, R11 ;  /* 0x0000000c0d0e7389 */ /* 0x00006400000c000b */
[----:B01----:R-:W-:Y:S01]  /*1ac20*/  ENDCOLLECTIVE ;  /* 0x000000000000791b */ /* 0x003fe20003800000 */
.L_x_1742:
        /* <DEDUP_REMOVED lines=12> */
.L_x_1743:
[----:B------:R-:W-:Y:S05]  /*1acf0*/  BRA `(.L_x_1744) ;  /* 0xffffffb800687947 */ /* 0x000fea000383ffff */
.L_x_1638:
[----:B0-----:R0:W1:Y:S02]  /*1ad00*/  SYNCS.PHASECHK.TRANS64.TRYWAIT P2, [R0+URZ+0x28470], R3 ;  /* 0x02847003000075a7 */ /* 0x001064000804017f */
[----:B-1----:R-:W-:Y:S05]  /*1ad10*/  @!P2 NANOSLEEP.SYNCS 0x989680 ;  /* 0x009896800000a95d */ /* 0x002fea0003900000 */
[----:B------:R-:W1:Y:S02]  /*1ad20*/  @!P2 SYNCS.PHASECHK.TRANS64 P2, [R0+URZ+0x28470], R3 ;  /* 0x028470030000a5a7 */ /* 0x000e64000804007f */
[----:B-1----:R-:W-:Y:S05]  /*1ad30*/  @!P2 BRA `(.L_x_1638) ;  /* 0xfffffffc00f0a947 */ /* 0x002fea000383ffff */
[----:B------:R-:W-:Y:S05]  /*1ad40*/  BRA `(.L_x_1745) ;  /* 0xffffffb800cc7947 */ /* 0x000fea000383ffff */
.L_x_1640:
[----:B0-----:R0:W1:Y:S02]  /*1ad50*/  SYNCS.PHASECHK.TRANS64.TRYWAIT P2, [R0+URZ+0x28460], R7 ;  /* 0x02846007000075a7 */ /* 0x001064000804017f */
[----:B-1----:R-:W-:Y:S05]  /*1ad60*/  @!P2 NANOSLEEP.SYNCS 0x989680 ;  /* 0x009896800000a95d */ /* 0x002fea0003900000 */
[----:B------:R-:W1:Y:S02]  /*1ad70*/  @!P2 SYNCS.PHASECHK.TRANS64 P2, [R0+URZ+0x28460], R7 ;  /* 0x028460070000a5a7 */ /* 0x000e64000804007f */
[----:B-1----:R-:W-:Y:S05]  /*1ad80*/  @!P2 BRA `(.L_x_1640) ;  /* 0xfffffffc00f0a947 */ /* 0x002fea000383ffff */
[----:B------:R-:W-:Y:S05]  /*1ad90*/  BRA `(.L_x_1746) ;  /* 0xffffffb800d87947 */ /* 0x000fea000383ffff */
.L_x_1648:
[----:B0-----:R0:W1:Y:S02]  /*1ada0*/  SYNCS.PHASECHK.TRANS64.TRYWAIT P1, [R2+URZ+0x28470], R3 ;  /* 0x02847003020075a7 */ /* 0x001064000802017f */
[----:B-1----:R-:W-:Y:S05]  /*1adb0*/  @!P1 NANOSLEEP.SYNCS 0x989680 ;  /* 0x009896800000995d */ /* 0x002fea0003900000 */
[----:B------:R-:W1:Y:S02]  /*1adc0*/  @!P1 SYNCS.PHASECHK.TRANS64 P1, [R2+URZ+0x28470], R3 ;  /* 0x02847003020095a7 */ /* 0x000e64000802007f */
[----:B-1----:R-:W-:Y:S05]  /*1add0*/  @!P1 BRA `(.L_x_1648) ;  /* 0xfffffffc00f09947 */ /* 0x002fea000383ffff */
[----:B------:R-:W-:Y:S05]  /*1ade0*/  BRA `(.L_x_1747) ;  /* 0xffffffc000807947 */ /* 0x000fea000383ffff */
.L_x_1650:
[----:B0-----:R0:W1:Y:S02]  /*1adf0*/  SYNCS.PHASECHK.TRANS64.TRYWAIT P1, [R2+URZ+0x28460], R3 ;  /* 0x02846003020075a7 */ /* 0x001064000802017f */
[----:B-1----:R-:W-:Y:S05]  /*1ae00*/  @!P1 NANOSLEEP.SYNCS 0x989680 ;  /* 0x009896800000995d */ /* 0x002fea0003900000 */
[----:B------:R-:W1:Y:S02]  /*1ae10*/  @!P1 SYNCS.PHASECHK.TRANS64 P1, [R2+URZ+0x28460], R3 ;  /* 0x02846003020095a7 */ /* 0x000e64000802007f */
[----:B-1----:R-:W-:Y:S05]  /*1ae20*/  @!P1 BRA `(.L_x_1650) ;  /* 0xfffffffc00f09947 */ /* 0x002fea000383ffff */
[----:B------:R-:W-:Y:S05]  /*1ae30*/  BRA `(.L_x_1748) ;  /* 0xffffffc000887947 */ /* 0x000fea000383ffff */
.L_x_1664:
[----:B0-----:R0:W1:Y:S02]  /*1ae40*/  SYNCS.PHASECHK.TRANS64.TRYWAIT P0, [R5+URZ+0x28420], R0 ;  /* 0x02842000050075a7 */ /* 0x001064000800017f */
[----:B-1----:R-:W-:Y:S05]  /*1ae50*/  @!P0 NANOSLEEP.SYNCS 0x989680 ;  /* 0x009896800000895d */ /* 0x002fea0003900000 */
[----:B------:R-:W1:Y:S02]  /*1ae60*/  @!P0 SYNCS.PHASECHK.TRANS64 P0, [R5+URZ+0x28420], R0 ;  /* 0x02842000050085a7 */ /* 0x000e64000800007f */
[----:B-1----:R-:W-:Y:S05]  /*1ae70*/  @!P0 BRA `(.L_x_1664) ;  /* 0xfffffffc00f08947 */ /* 0x002fea000383ffff */
[----:B------:R-:W-:Y:S05]  /*1ae80*/  BRA `(.L_x_1749) ;  /* 0xffffffd400f07947 */ /* 0x000fea000383ffff */
.L_x_1665:
        /* <DEDUP_REMOVED lines=11> */
.L_x_1751:
[----:B------:R-:W-:Y:S05]  /*1af40*/  BSYNC B0 ;  /* 0x0000000000007941 */ /* 0x000fea0003800000 */
.L_x_1750:
[----:B------:R-:W-:Y:S05]  /*1af50*/  BRA `(.L_x_1752) ;  /* 0xffffffd400d87947 */ /* 0x000fea000383ffff */
.L_x_1668:
[----:B------:R-:W-:Y:S01]  /*1af60*/  BSSY B1, `(.L_x_1753) ;  /* 0x0000006000017945 */ /* 0x000fe20003800000 */
[----:B------:R-:W-:-:S07]  /*1af70*/  IMAD.MOV.U32 R15, RZ, RZ, -0x1 ;  /* 0xffffffffff0f7424 */ /* 0x000fce00078e00ff */
[----:B0-----:R-:W-:Y:S05]  /*1af80*/  WARPSYNC.COLLECTIVE R15, `(.L_x_1754) ;  /* 0x000000000f0c7348 */ /* 0x001fea0003c00000 */
[----:B------:R-:W-:Y:S02]  /*1af90*/  ELECT P6, UR62, PT ;  /* 0x00000000003e782f */ /* 0x000fe400038c0000 */
[----:B------:R-:W-:Y:S01]  /*1afa0*/  MOV R14, UR62 ;  /* 0x0000003e000e7c02 */ /* 0x000fe20008000f00 */
[----:B0-----:R-:W-:Y:S10]  /*1afb0*/  ENDCOLLECTIVE ;  /* 0x000000000000791b */ /* 0x001ff40003800000 */
.L_x_1754:
[----:B------:R-:W-:Y:S05]  /*1afc0*/  BSYNC B1 ;  /* 0x0000000000017941 */ /* 0x000fea0003800000 */
.L_x_1753:
[----:B------:R-:W-:Y:S05]  /*1afd0*/  BRA `(.L_x_1755) ;  /* 0xffffffd400d07947 */ /* 0x000fea000383ffff */
.L_x_1670:
[----:B0-----:R0:W1:Y:S02]  /*1afe0*/  SYNCS.PHASECHK.TRANS64.TRYWAIT P1, [R3+URZ+0x28440], R2 ;  /* 0x02844002030075a7 */ /* 0x001064000802017f */
[----:B-1----:R-:W-:Y:S05]  /*1aff0*/  @!P1 NANOSLEEP.SYNCS 0x989680 ;  /* 0x009896800000995d */ /* 0x002fea0003900000 */
[----:B------:R-:W1:Y:S02]  /*1b000*/  @!P1 SYNCS.PHASECHK.TRANS64 P1, [R3+URZ+0x28440], R2 ;  /* 0x02844002030095a7 */ /* 0x000e64000802007f */
[----:B-1----:R-:W-:Y:S05]  /*1b010*/  @!P1 BRA `(.L_x_1670) ;  /* 0xfffffffc00f09947 */ /* 0x002fea000383ffff */
[----:B------:R-:W-:Y:S05]  /*1b020*/  BRA `(.L_x_1756) ;  /* 0xffffffd400f87947 */ /* 0x000fea000383ffff */
.L_x_1672:
[----:B-1----:R1:W2:Y:S02]  /*1b030*/  SYNCS.PHASECHK.TRANS64.TRYWAIT P1, [R19+URZ+0x28440], R0 ;  /* 0x02844000130075a7 */ /* 0x0022a4000802017f */
[----:B--2---:R-:W-:Y:S05]  /*1b040*/  @!P1 NANOSLEEP.SYNCS 0x989680 ;  /* 0x009896800000995d */ /* 0x004fea0003900000 */
[----:B------:R-:W2:Y:S02]  /*1b050*/  @!P1 SYNCS.PHASECHK.TRANS64 P1, [R19+URZ+0x28440], R0 ;  /* 0x02844000130095a7 */ /* 0x000ea4000802007f */
[----:B--2---:R-:W-:Y:S05]  /*1b060*/  @!P1 BRA `(.L_x_1672) ;  /* 0xfffffffc00f09947 */ /* 0x004fea000383ffff */
[----:B------:R-:W-:Y:S05]  /*1b070*/  BRA `(.L_x_1757) ;  /* 0xffffffd800047947 */ /* 0x000fea000383ffff */
.L_x_1674:
[----:B--2---:R2:W3:Y:S02]  /*1b080*/  SYNCS.PHASECHK.TRANS64.TRYWAIT P1, [R3+URZ+0x28460], R2 ;  /* 0x02846002030075a7 */ /* 0x0044e4000802017f */
[----:B---3--:R-:W-:Y:S05]  /*1b090*/  @!P1 NANOSLEEP.SYNCS 0x989680 ;  /* 0x009896800000995d */ /* 0x008fea0003900000 */
[----:B------:R-:W3:Y:S02]  /*1b0a0*/  @!P1 SYNCS.PHASECHK.TRANS64 P1, [R3+URZ+0x28460], R2 ;  /* 0x02846002030095a7 */ /* 0x000ee4000802007f */
[----:B---3--:R-:W-:Y:S05]  /*1b0b0*/  @!P1 BRA `(.L_x_1674) ;  /* 0xfffffffc00f09947 */ /* 0x008fea000383ffff */
[----:B------:R-:W-:Y:S05]  /*1b0c0*/  BRA `(.L_x_1758) ;  /* 0xffffffd800007947 */ /* 0x000fea000383ffff */
.L_x_1676:
[----:B---3--:R3:W4:Y:S02]  /*1b0d0*/  SYNCS.PHASECHK.TRANS64.TRYWAIT P1, [R19+URZ+0x28460], R0 ;  /* 0x02846000130075a7 */ /* 0x008724000802017f */
[----:B----4-:R-:W-:Y:S05]  /*1b0e0*/  @!P1 NANOSLEEP.SYNCS 0x989680 ;  /* 0x009896800000995d */ /* 0x010fea0003900000 */
[----:B------:R-:W4:Y:S02]  /*1b0f0*/  @!P1 SYNCS.PHASECHK.TRANS64 P1, [R19+URZ+0x28460], R0 ;  /* 0x02846000130095a7 */ /* 0x000f24000802007f */
[----:B----4-:R-:W-:Y:S05]  /*1b100*/  @!P1 BRA `(.L_x_1676) ;  /* 0xfffffffc00f09947 */ /* 0x010fea000383ffff */
[----:B------:R-:W-:Y:S05]  /*1b110*/  BRA `(.L_x_1759) ;  /* 0xffffffd400fc7947 */ /* 0x000fea000383ffff */
.L_x_1678:
[----:B----4-:R4:W0:Y:S02]  /*1b120*/  SYNCS.PHASECHK.TRANS64.TRYWAIT P1, [R3+URZ+0x28480], R2 ;  /* 0x02848002030075a7 */ /* 0x010824000802017f */
[----:B0-----:R-:W-:Y:S05]  /*1b130*/  @!P1 NANOSLEEP.SYNCS 0x989680 ;  /* 0x009896800000995d */ /* 0x001fea0003900000 */
[----:B------:R-:W0:Y:S02]  /*1b140*/  @!P1 SYNCS.PHASECHK.TRANS64 P1, [R3+URZ+0x28480], R2 ;  /* 0x02848002030095a7 */ /* 0x000e24000802007f */
[----:B0-----:R-:W-:Y:S05]  /*1b150*/  @!P1 BRA `(.L_x_1678) ;  /* 0xfffffffc00f09947 */ /* 0x001fea000383ffff */
[----:B------:R-:W-:Y:S05]  /*1b160*/  BRA `(.L_x_1760) ;  /* 0xffffffd400f87947 */ /* 0x000fea000383ffff */
.L_x_1761:
        /* <DEDUP_REMOVED lines=9> */
.L_x_16270:


//--------------------- .text._ZN7cutlass13device_kernelIN5flash11enable_sm90INS1_16FlashAttnFwdSm90INS1_25CollectiveMainloopFwdSm90ILi2EN4cute5tupleIJNS5_1CILi1EEES8_S8_EEENS6_IJNS7_ILi128EEENS7_ILi64EEENS7_ILi256EEEEEELi256ENS_12float_e4m3_tEfNS_4arch4Sm90ELb0ELb1ELb0ELb1ELb1ELb1ELb0ELb1ELb0ELb1ELb1ELb0EEENS1_21CollectiveEpilogueFwdINS6_IJSA_SC_SB_EEES9_NS_10bfloat16_tESG_Li256ELb1ELb1ELb1ELb1EEENS1_36VarlenDynamicPersistentTileSchedulerILi128ELi64ELi256ELi128ELb1ELb1ELb1ELb1ELb0ELb1EEEEEEEEEvNT_6ParamsE --------------------------
	.section	.text._ZN7cutlass13device_kernelIN5flash11enable_sm90INS1_16FlashAttnFwdSm90INS1_25CollectiveMainloopFwdSm90ILi2EN4cute5tupleIJNS5_1CILi1EEES8_S8_EEENS6_IJNS7_ILi128EEENS7_ILi64EEENS7_ILi256EEEEEELi256ENS_12float_e4m3_tEfNS_4arch4Sm90ELb0ELb1ELb0ELb1ELb1ELb1ELb0ELb1ELb0ELb1ELb1ELb0EEENS1_21CollectiveEpilogueFwdINS6_IJSA_SC_SB_EEES9_NS_10bfloat16_tESG_Li256ELb1ELb1ELb1ELb1EEENS1_36VarlenDynamicPersistentTileSchedulerILi128ELi64ELi256ELi128ELb1ELb1ELb1ELb1ELb0ELb1EEEEEEEEEvNT_6ParamsE,"ax",@progbits
	.align	128
.text._ZN7cutlass13device_kernelIN5flash11enable_sm90INS1_16FlashAttnFwdSm90INS1_25CollectiveMainloopFwdSm90ILi2EN4cute5tupleIJNS5_1CILi1EEES8_S8_EEENS6_IJNS7_ILi128EEENS7_ILi64EEENS7_ILi256EEEEEELi256ENS_12float_e4m3_tEfNS_4arch4Sm90ELb0ELb1ELb0ELb1ELb1ELb1ELb0ELb1ELb0ELb1ELb1ELb0EEENS1_21CollectiveEpilogueFwdINS6_IJSA_SC_SB_EEES9_NS_10bfloat16_tESG_Li256ELb1ELb1ELb1ELb1EEENS1_36VarlenDynamicPersistentTileSchedulerILi128ELi64ELi256ELi128ELb1ELb1ELb1ELb1ELb0ELb1EEEEEEEEEvNT_6ParamsE:
        .type           _ZN7cutlass13device_kernelIN5flash11enable_sm90INS1_16FlashAttnFwdSm90INS1_25CollectiveMainloopFwdSm90ILi2EN4cute5tupleIJNS5_1CILi1EEES8_S8_EEENS6_IJNS7_ILi128EEENS7_ILi64EEENS7_ILi256EEEEEELi256ENS_12float_e4m3_tEfNS_4arch4Sm90ELb0ELb1ELb0ELb1ELb1ELb1ELb0ELb1ELb0ELb1ELb1ELb0EEENS1_21CollectiveEpilogueFwdINS6_IJSA_SC_SB_EEES9_NS_10bfloat16_tESG_Li256ELb1ELb1ELb1ELb1EEENS1_36VarlenDynamicPersistentTileSchedulerILi128ELi64ELi256ELi128ELb1ELb1ELb1ELb1ELb0ELb1EEEEEEEEEvNT_6ParamsE,@function
        .size           _ZN7cutlass13device_kernelIN5flash11enable_sm90INS1_16FlashAttnFwdSm90INS1_25CollectiveMainloopFwdSm90ILi2EN4cute5tupleIJNS5_1CILi1EEES8_S8_EEENS6_IJNS7_ILi128EEENS7_ILi64EEENS7_ILi256EEEEEELi256ENS_12float_e4m3_tEfNS_4arch4Sm90ELb0ELb1ELb0ELb1ELb1ELb1ELb0ELb1ELb0ELb1ELb1ELb0EEENS1_21CollectiveEpilogueFwdINS6_IJSA_SC_SB_EEES9_NS_10bfloat16_tESG_Li256ELb1ELb1ELb1ELb1EEENS1_36VarlenDynamicPersistentTileSchedulerILi128ELi64ELi256ELi128ELb1ELb1ELb1ELb1ELb0ELb1EEEEEEEEEvNT_6ParamsE,(.L_x_16271 - _ZN7cutlass13device_kernelIN5flash11enable_sm90INS1_16FlashAttnFwdSm90INS1_25CollectiveMainloopFwdSm90ILi2EN4cute5tupleIJNS5_1CILi1EEES8_S8_EEENS6_IJNS7_ILi128EEENS7_ILi64EEENS7_ILi256EEEEEELi256ENS_12float_e4m3_tEfNS_4arch4Sm90ELb0ELb1ELb0ELb1ELb1ELb1ELb0ELb1ELb0ELb1ELb1ELb0EEENS1_21CollectiveEpilogueFwdINS6_IJSA_SC_SB_EEES9_NS_10bfloat16_tESG_Li256ELb1ELb1ELb1ELb1EEENS1_36VarlenDynamicPersistentTileSchedulerILi128ELi64ELi256ELi128ELb1ELb1ELb1ELb1ELb0ELb1EEEEEEEEEvNT_6ParamsE)
        .other          _ZN7cutlass13device_kernelIN5flash11enable_sm90INS1_16FlashAttnFwdSm90INS1_25CollectiveMainloopFwdSm90ILi2EN4cute5tupleIJNS5_1CILi1EEES8_S8_EEENS6_IJNS7_ILi128EEENS7_ILi64EEENS7_ILi256EEEEEELi256ENS_12float_e4m3_tEfNS_4arch4Sm90ELb0ELb1ELb0ELb1ELb1ELb1ELb0ELb1ELb0ELb1ELb1ELb0EEENS1_21CollectiveEpilogueFwdINS6_IJSA_SC_SB_EEES9_NS_10bfloat16_tESG_Li256ELb1ELb1ELb1ELb1EEENS1_36VarlenDynamicPersistentTileSchedulerILi128ELi64ELi256ELi128ELb1ELb1ELb1ELb1ELb0ELb1EEEEEEEEEvNT_6ParamsE,@"STO_CUDA_ENTRY STV_DEFAULT"
_ZN7cutlass13device_kernelIN5flash11enable_sm90INS1_16FlashAttnFwdSm90INS1_25CollectiveMainloopFwdSm90ILi2EN4cute5tupleIJNS5_1CILi1EEES8_S8_EEENS6_IJNS7_ILi128EEENS7_ILi64EEENS7_ILi256EEEEEELi256ENS_12float_e4m3_tEfNS_4arch4Sm90ELb0ELb1ELb0ELb1ELb1ELb1ELb0ELb1ELb0ELb1ELb1ELb0EEENS1_21CollectiveEpilogueFwdINS6_IJSA_SC_SB_EEES9_NS_10bfloat16_tESG_Li256ELb1ELb1ELb1ELb1EEENS1_36VarlenDynamicPersistentTileSchedulerILi128ELi64ELi256ELi128ELb1ELb1ELb1ELb1ELb0ELb1EEEEEEEEEvNT_6ParamsE:
        /* <DEDUP_REMOVED lines=18> */
.L_x_1763:
[----:B------:R-:W-:Y:S05]  /*0120*/  BSYNC B0 ;  /* 0x0000000000007941 */ /* 0x000fea0003800000 */
.L_x_1762:
        /* <DEDUP_REMOVED lines=41> */
.L_x_1764:
        /* <DEDUP_REMOVED lines=22> */
.L_x_1765:
        /* <DEDUP_REMOVED lines=18> */
.L_x_1766:
        /* <DEDUP_REMOVED lines=22> */
.L_x_1767:
        /* <DEDUP_REMOVED lines=23> */
.L_x_1768:
        /* <DEDUP_REMOVED lines=10> */
.L_x_1771:
        /* <DEDUP_REMOVED lines=8> */
[----:B--2---:R-:W-:-:S06]  /*0a30*/  ULEA UR4, UR39, UR4, 0x18 ;  /* 0x0000000427047291 */ /* 0x004fcc000f8ec03f */
[----:B------:R-:W-:Y:S01]  /*0a40*/  IMAD.U32 R22, RZ, RZ, UR4 ;  /* 0x00000004ff167e24 */ /* 0x000fe2000f8e00ff */
[----:B-1----:R-:W-:Y:S01]  /*0a50*/  SHF.R.U32.HI R0, RZ, 0x7, R0 ;  /* 0x00000007ff007819 */ /* 0x002fe20000011600 */
[----:B------:R-:W-:-:S03]  /*0a60*/  ULDC UR4, c[0x0][0xc3c] ;  /* 0x00030f0000047ab9 */ /* 0x000fc60000000800 */
[----:B------:R-:W-:-:S13]  /*0a70*/  ISETP.NE.AND P0, PT, R0, 0x1, PT ;  /* 0x000000010000780c */ /* 0x000fda0003f05270 */
[----:B------:R-:W-:Y:S08]  /*0a80*/  @!P0 BAR.ARV 0x9, 0x100 ;  /* 0x0244000000008b1d */ /* 0x000ff00000002000 */
[----:B------:R-:W-:Y:S06]  /*0a90*/  BAR.SYNC.DEFER_BLOCKING 0x5, 0x180 ;  /* 0x0146000000007b1d */ /* 0x000fec0000010000 */
[----:B------:R-:W1:Y:S02]  /*0aa0*/  LDS.128 R204, [R22+0x284d0] ;  /* 0x0284d00016cc7984 */ /* 0x000e640000000c00 */
[----:B------:R-:W-:Y:S06]  /*0ab0*/  BAR.ARV 0x4, 0x180 ;  /* 0x0106000000007b1d */ /* 0x000fec0000002000 */
[----:B-1----:R-:W-:-:S13]  /*0ac0*/  ISETP.GE.AND P0, PT, R207, UR4, PT ;  /* 0x00000004cf007c0c */ /* 0x002fda000bf06270 */
[----:B------:R-:W-:Y:S05]  /*0ad0*/  @P0 BRA `(.L_x_1772) ;  /* 0x000002a800040947 */ /* 0x000fea0003800000 */
[----:B------:R-:W2:Y:S01]  /*0ae0*/  LDL R2, [R1+0x98] ;  /* 0x0000980001027983 */ /* 0x000ea20000100800 */
[----:B------:R-:W-:Y:S01]  /*0af0*/  R2UR UR4, R22 ;  /* 0x00000000160472ca */ /* 0x000fe200000e0000 */
[----:B------:R-:W-:Y:S01]  /*0b00*/  IMAD.MOV.U32 R217, RZ, RZ, RZ ;  /* 0x000000ffffd97224 */ /* 0x000fe200078e00ff */
[----:B------:R-:W1:Y:S01]  /*0b10*/  S2R R0, SR_TID.X ;  /* 0x0000000000007919 */ /* 0x000e620000002100 */
[----:B------:R-:W-:Y:S02]  /*0b20*/  IMAD.MOV.U32 R185, RZ, RZ, RZ ;  /* 0x000000ffffb97224 */ /* 0x000fe400078e00ff */
[----:B------:R-:W-:Y:S02]  /*0b30*/  IMAD.MOV.U32 R200, RZ, RZ, RZ ;  /* 0x000000ffffc87224 */ /* 0x000fe400078e00ff */
[----:B------:R-:W-:Y:S02]  /*0b40*/  IMAD.MOV.U32 R186, RZ, RZ, RZ ;  /* 0x000000ffffba7224 */ /* 0x000fe400078e00ff */
[----:B------:R-:W-:-:S04]  /*0b50*/  IMAD.MOV.U32 R23, RZ, RZ, RZ ;  /* 0x000000ffff177224 */ /* 0x000fc800078e00ff */
[----:B------:R-:W-:Y:S01]  /*0b60*/  UIADD3 UR4, UR4, 0x18000, URZ ;  /* 0x0001800004047890 */ /* 0x000fe2000fffe03f */
[----:B-1----:R-:W-:-:S05]  /*0b70*/  VIADD R0, R0, 0xffffff80 ;  /* 0xffffff8000007836 */ /* 0x002fca0000000000 */
[----:B0-----:R-:W-:-:S04]  /*0b80*/  SHF.R.S32.HI R3, RZ, 0x1f, R0 ;  /* 0x0000001fff037819 */ /* 0x001fc80000011400 */
[CC--:B------:R-:W-:Y:S02]  /*0b90*/  LEA.HI R5, R3.reuse, R0.reuse, RZ, 0x4 ;  /* 0x0000000003057211 */ /* 0x0c0fe400078f20ff */
[CC--:B------:R-:W-:Y:S02]  /*0ba0*/  LEA.HI R187, R3.reuse, R0.reuse, RZ, 0x3 ;  /* 0x0000000003bb7211 */ /* 0x0c0fe400078f18ff */
[CC--:B------:R-:W-:Y:S02]  /*0bb0*/  LEA.HI R8, R3.reuse, R0.reuse, RZ, 0x2 ;  /* 0x0000000003087211 */ /* 0x0c0fe400078f10ff */
[CC--:B------:R-:W-:Y:S02]  /*0bc0*/  LEA.HI R6, R3.reuse, R0.reuse, RZ, 0x5 ;  /* 0x0000000003067211 */ /* 0x0c0fe400078f28ff */
[----:B------:R-:W-:Y:S02]  /*0bd0*/  LEA.HI R4, R3, R0, RZ, 0x6 ;  /* 0x0000000003047211 */ /* 0x000fe400078f30ff */
[----:B------:R-:W-:Y:S01]  /*0be0*/  LOP3.LUT R7, R5, 0x3fffff0, RZ, 0xc0, !PT ;  /* 0x03fffff005077812 */ /* 0x000fe200078ec0ff */
[----:B------:R-:W-:Y:S01]  /*0bf0*/  IMAD.SHL.U32 R6, R6, 0x20, RZ ;  /* 0x0000002006067824 */ /* 0x000fe200078e00ff */
[----:B------:R-:W-:Y:S01]  /*0c00*/  LOP3.LUT R11, R8, 0xfffffffc, RZ, 0xc0, !PT ;  /* 0xfffffffc080b7812 */ /* 0x000fe200078ec0ff */
[----:B------:R-:W-:-:S02]  /*0c10*/  IMAD.SHL.U32 R4, R4, 0x10, RZ ;  /* 0x0000001004047824 */ /* 0x000fc400078e00ff */
[----:B------:R-:W-:Y:S01]  /*0c20*/  IMAD.IADD R7, R0, 0x1, -R7 ;  /* 0x0000000100077824 */ /* 0x000fe200078e0a07 */
[----:B------:R-:W-:Y:S01]  /*0c30*/  LOP3.LUT R6, R6, 0xfffffc00, RZ, 0xc0, !PT ;  /* 0xfffffc0006067812 */ /* 0x000fe200078ec0ff */
[----:B------:R-:W-:Y:S01]  /*0c40*/  IMAD.IADD R11, R0, 0x1, -R11 ;  /* 0x00000001000b7824 */ /* 0x000fe200078e0a0b */
[----:B------:R-:W-:-:S03]  /*0c50*/  LOP3.LUT R203, R4, 0xfffffc00, RZ, 0xc0, !PT ;  /* 0xfffffc0004cb7812 */ /* 0x000fc600078ec0ff */
[----:B------:R-:W-:Y:S01]  /*0c60*/  IMAD R6, R7, 0x40, R6 ;  /* 0x0000004007067824 */ /* 0x000fe200078e0206 */
[----:B--2---:R-:W-:Y:S02]  /*0c70*/  R2UR UR5, R2 ;  /* 0x00000000020572ca */ /* 0x004fe400000e0000 */
[----:B------:R-:W-:Y:S02]  /*0c80*/  LEA.HI R2, R3, R0, RZ, 0x7 ;  /* 0x0000000003027211 */ /* 0x000fe400078f38ff */
[----:B------:R-:W-:Y:S02]  /*0c90*/  LOP3.LUT R3, R187, 0xfffffff8, RZ, 0xc0, !PT ;  /* 0xfffffff8bb037812 */ /* 0x000fe400078ec0ff */
[----:B------:R-:W-:Y:S02]  /*0ca0*/  LOP3.LUT R9, R2, 0xffffff80, RZ, 0xc0, !PT ;  /* 0xffffff8002097812 */ /* 0x000fe400078ec0ff */
[----:B------:R-:W-:Y:S01]  /*0cb0*/  SHF.R.S32.HI R187, RZ, 0x3, R187 ;  /* 0x00000003ffbb7819 */ /* 0x000fe200000114bb */
[C---:B------:R-:W-:Y:S01]  /*0cc0*/  IMAD.IADD R18, R0.reuse, 0x1, -R3 ;  /* 0x0000000100127824 */ /* 0x040fe200078e0a03 */
[----:B------:R-:W-:Y:S01]  /*0cd0*/  SHF.R.S32.HI R3, RZ, 0x7, R2 ;  /* 0x00000007ff037819 */ /* 0x000fe20000011402 */
[----:B------:R-:W-:Y:S01]  /*0ce0*/  IMAD.IADD R20, R0, 0x1, -R9 ;  /* 0x0000000100147824 */ /* 0x000fe200078e0a09 */
[----:B------:R-:W-:Y:S01]  /*0cf0*/  SHF.R.S32.HI R0, RZ, 0x4, R5 ;  /* 0x00000004ff007819 */ /* 0x000fe20000011405 */
[C---:B------:R-:W-:Y:S01]  /*0d00*/  VIADD R12, R187.reuse, 0x60 ;  /* 0x00000060bb0c7836 */ /* 0x040fe20000000000 */
[----:B------:R-:W-:Y:S01]  /*0d10*/  LEA.HI R2, R2, R3, RZ, 0x1 ;  /* 0x0000000302027211 */ /* 0x000fe200078f08ff */
[----:B------:R-:W-:Y:S01]  /*0d20*/  VIADD R21, R187, 0x20 ;  /* 0x00000020bb157836 */ /* 0x000fe20000000000 */
[----:B------:R-:W-:Y:S01]  /*0d30*/  SHF.R.S32.HI R8, RZ, 0x1f, R20 ;  /* 0x0000001fff087819 */ /* 0x000fe20000011414 */
[----:B------:R-:W-:Y:S01]  /*0d40*/  STL [R1+0x7c], R20 ;  /* 0x00007c1401007387 */ /* 0x000fe20000100800 */
[----:B------:R-:W-:Y:S01]  /*0d50*/  LEA.HI R5, R5, R0, RZ, 0x1 ;  /* 0x0000000005057211 */ /* 0x000fe200078f08ff */
[----:B------:R-:W-:Y:S01]  /*0d60*/  IMAD.SHL.U32 R16, R18, 0x10, RZ ;  /* 0x0000001012107824 */ /* 0x000fe200078e00ff */
[-C--:B------:R-:W-:Y:S01]  /*0d70*/  LEA.HI R9, R8, R20.reuse, RZ, 0x2 ;  /* 0x0000001408097211 */ /* 0x080fe200078f10ff */
[----:B------:R-:W-:Y:S01]  /*0d80*/  IMAD.SHL.U32 R202, R187, 0x80, RZ ;  /* 0x00000080bbca7824 */ /* 0x000fe200078e00ff */
[----:B------:R-:W-:Y:S01]  /*0d90*/  LOP3.LUT R5, R5, 0x1ffffffe, RZ, 0xc0, !PT ;  /* 0x1ffffffe05057812 */ /* 0x000fe200078ec0ff */
[----:B------:R-:W-:Y:S01]  /*0da0*/  IMAD.SHL.U32 R209, R21, 0x80, RZ ;  /* 0x0000008015d17824 */ /* 0x000fe200078e00ff */
[--C-:B------:R-:W-:Y:S01]  /*0db0*/  SHF.R.S32.HI R7, RZ, 0x2, R9.reuse ;  /* 0x00000002ff077819 */ /* 0x100fe20000011409 */
[----:B------:R-:W-:Y:S01]  /*0dc0*/  IMAD.SHL.U32 R18, R18, 0x8, RZ ;  /* 0x0000000812127824 */ /* 0x000fe200078e00ff */
[----:B------:R-:W-:Y:S01]  /*0dd0*/  SHF.R.S32.HI R10, RZ, 0x1f, R9 ;  /* 0x0000001fff0a7819 */ /* 0x000fe20000011409 */
[----:B------:R-:W-:Y:S01]  /*0de0*/  IMAD.IADD R5, R0, 0x1, -R5 ;  /* 0x0000000100057824 */ /* 0x000fe200078e0a05 */
[----:B------:R-:W-:Y:S01]  /*0df0*/  LOP3.LUT R2, R2, 0x3fffffe, RZ, 0xc0, !PT ;  /* 0x03fffffe02027812 */ /* 0x000fe200078ec0ff */
[----:B------:R-:W-:Y:S01]  /*0e00*/  VIADD R0, R187, 0x40 ;  /* 0x00000040bb007836 */ /* 0x000fe20000000000 */
[----:B------:R-:W-:Y:S01]  /*0e10*/  LEA.HI R10, R10, R7, RZ, 0x3 ;  /* 0x000000070a0a7211 */ /* 0x000fe200078f18ff */
[----:B------:R-:W-:Y:S01]  /*0e20*/  IMAD R5, R5, 0x8, R6 ;  /* 0x0000000805057824 */ /* 0x000fe200078e0206 */
[----:B------:R-:W-:Y:S01]  /*0e30*/  LEA.HI R8, R8, R20, RZ, 0x5 ;  /* 0x0000001408087211 */ /* 0x000fe200078f28ff */
[----:B------:R-:W-:Y:S01]  /*0e40*/  IMAD.IADD R2, R3, 0x1, -R2 ;  /* 0x0000000103027824 */ /* 0x000fe200078e0a02 */
[----:B------:R-:W-:Y:S01]  /*0e50*/  LOP3.LUT R10, R10, 0xfffffff8, RZ, 0xc0, !PT ;  /* 0xfffffff80a0a7812 */ /* 0x000fe200078ec0ff */
[----:B------:R-:W-:Y:S01]  /*0e60*/  VIADD R190, R18, 0x40 ;  /* 0x0000004012be7836 */ /* 0x000fe20000000000 */
[----:B------:R-:W-:Y:S01]  /*0e70*/  SHF.R.S32.HI R3, RZ, 0x1f, R0 ;  /* 0x0000001fff037819 */ /* 0x000fe20000011400 */
[----:B------:R0:W-:Y:S01]  /*0e80*/  STL [R1+0x94], R5 ;  /* 0x0000940501007387 */ /* 0x0001e20000100800 */
[----:B------:R-:W-:Y:S01]  /*0e90*/  SHF.R.S32.HI R8, RZ, 0x5, R8 ;  /* 0x00000005ff087819 */ /* 0x000fe20000011408 */
[----:B------:R-:W-:Y:S01]  /*0ea0*/  IMAD.IADD R7, R7, 0x1, -R10 ;  /* 0x0000000107077824 */ /* 0x000fe200078e0a0a */
[----:B------:R-:W-:Y:S01]  /*0eb0*/  SHF.R.S32.HI R13, RZ, 0x1f, R12 ;  /* 0x0000001fff0d7819 */ /* 0x000fe2000001140c */
[----:B------:R-:W-:Y:S01]  /*0ec0*/  VIADD R184, R16, 0x80 ;  /* 0x0000008010b87836 */ /* 0x000fe20000000000 */
[----:B------:R-:W-:Y:S01]  /*0ed0*/  LOP3.LUT R9, R9, 0x7ffffffc, RZ, 0xc0, !PT ;  /* 0x7ffffffc09097812 */ /* 0x000fe200078ec0ff */
[----:B------:R-:W-:Y:S01]  /*0ee0*/  IMAD R7, R8, 0x10, R7 ;  /* 0x0000001008077824 */ /* 0x000fe200078e0207 */
[----:B------:R-:W-:Y:S01]  /*0ef0*/  LEA.HI R10, R13, R12, RZ, 0x3 ;  /* 0x0000000c0d0a7211 */ /* 0x000fe200078f18ff */
[----:B------:R-:W-:Y:S01]  /*0f00*/  IMAD.SHL.U32 R12, R12, 0x80, RZ ;  /* 0x000000800c0c7824 */ /* 0x000fe200078e00ff */
[----:B------:R-:W-:Y:S01]  /*0f10*/  LOP3.LUT R202, R202, 0x380, RZ, 0xc0, !PT ;  /* 0x00000380caca7812 */ /* 0x000fe200078ec0ff */
[----:B------:R-:W-:Y:S01]  /*0f20*/  IMAD.IADD R9, R20, 0x1, -R9 ;  /* 0x0000000114097824 */ /* 0x000fe200078e0a09 */
[----:B0-----:R-:W-:Y:S01]  /*0f30*/  LEA.HI R5, R3, R0, RZ, 0x3 ;  /* 0x0000000003057211 */ /* 0x001fe200078f18ff */
[----:B------:R-:W-:Y:S01]  /*0f40*/  IMAD.SHL.U32 R3, R0, 0x80, RZ ;  /* 0x0000008000037824 */ /* 0x000fe200078e00ff */
[----:B------:R-:W-:Y:S01]  /*0f50*/  LEA.HI R0, R11, R11, RZ, 0x1 ;  /* 0x0000000b0b007211 */ /* 0x000fe200078f08ff */
[----:B------:R-:W-:Y:S01]  /*0f60*/  IMAD.SHL.U32 R191, R9, 0x2, RZ ;  /* 0x0000000209bf7824 */ /* 0x000fe200078e00ff */
[----:B------:R-:W-:Y:S01]  /*0f70*/  LEA R15, R2, R7, 0x6 ;  /* 0x00000007020f7211 */ /* 0x000fe200078e30ff */
[----:B------:R-:W-:Y:S01]  /*0f80*/  IMAD.U32 R2, RZ, RZ, UR4 ;  /* 0x00000004ff027e24 */ /* 0x000fe2000f8e00ff */
[----:B------:R-:W-:Y:S01]  /*0f90*/  LOP3.LUT R0, R0, 0x1ffffffe, RZ, 0xc0, !PT ;  /* 0x1ffffffe00007812 */ /* 0x000fe200078ec0ff */
[----:B------:R-:W-:Y:S01]  /*0fa0*/  IMAD.SHL.U32 R6, R5, 0x80, RZ ;  /* 0x0000008005067824 */ /* 0x000fe200078e00ff */
[----:B------:R-:W-:Y:S01]  /*0fb0*/  LOP3.LUT R3, R3, 0x380, RZ, 0xc0, !PT ;  /* 0x0000038003037812 */ /* 0x000fe200078ec0ff */
[----:B------:R-:W-:Y:S01]  /*0fc0*/  STL [R1+0x90], R15 ;  /* 0x0000900f01007387 */ /* 0x000fe20000100800 */
[----:B------:R-:W-:Y:S01]  /*0fd0*/  LOP3.LUT R13, R12, 0x380, RZ, 0xc0, !PT ;  /* 0x000003800c0d7812 */ /* 0x000fe200078ec0ff */
[----:B------:R-:W-:Y:S01]  /*0fe0*/  IMAD.IADD R208, R11, 0x1, -R0 ;  /* 0x000000010bd07824 */ /* 0x000fe200078e0a00 */
[----:B------:R-:W-:Y:S01]  /*0ff0*/  SHF.R.S32.HI R0, RZ, 0x1f, R21 ;  /* 0x0000001fff007819 */ /* 0x000fe20000011415 */
[----:B------:R0:W-:Y:S01]  /*1000*/  STL [R1+0x8c], R2 ;  /* 0x00008c0201007387 */ /* 0x0001e20000100800 */
[--C-:B------:R-:W-:Y:S01]  /*1010*/  LOP3.LUT R5, R3, 0x70, R16.reuse, 0xf8, !PT ;  /* 0x0000007003057812 */ /* 0x100fe200078ef810 */
[----:B------:R-:W-:Y:S01]  /*1020*/  IMAD.SHL.U32 R12, R10, 0x80, RZ ;  /* 0x000000800a0c7824 */ /* 0x000fe200078e00ff */
[----:B------:R-:W-:Y:S01]  /*1030*/  SHF.R.U32.HI R3, RZ, 0x3, R3 ;  /* 0x00000003ff037819 */ /* 0x000fe20000011603 */
[C---:B------:R-:W-:Y:S01]  /*1040*/  VIADD R31, R191.reuse, 0x8 ;  /* 0x00000008bf1f7836 */ /* 0x040fe20000000000 */
[----:B------:R-:W-:Y:S01]  /*1050*/  LOP3.LUT R6, R6, 0xfffffc00, RZ, 0xc0, !PT ;  /* 0xfffffc0006067812 */ /* 0x000fe200078ec0ff */
[----:B------:R-:W-:Y:S01]  /*1060*/  VIADD R29, R191, 0x18 ;  /* 0x00000018bf1d7836 */ /* 0x000fe20000000000 */
[--C-:B------:R-:W-:Y:S01]  /*1070*/  LOP3.LUT R10, R13, 0x70, R16.reuse, 0xf8, !PT ;  /* 0x000000700d0a7812 */ /* 0x100fe200078ef810 */
[C---:B------:R-:W-:Y:S01]  /*1080*/  VIADD R28, R191.reuse, 0x20 ;  /* 0x00000020bf1c7836 */ /* 0x040fe20000000000 */
[----:B------:R-:W-:Y:S01]  /*1090*/  LOP3.LUT R5, R6, R5, R3, 0xf6, !PT ;  /* 0x0000000506057212 */ /* 0x000fe200078ef603 */
[C---:B------:R-:W-:Y:S01]  /*10a0*/  VIADD R27, R191.reuse, 0x28 ;  /* 0x00000028bf1b7836 */ /* 0x040fe20000000000 */
[----:B0-----:R-:W-:Y:S01]  /*10b0*/  LEA.HI R2, R0, R21, RZ, 0x3 ;  /* 0x0000001500027211 */ /* 0x001fe200078f18ff */
[C---:B------:R-:W-:Y:S01]  /*10c0*/  VIADD R26, R191.reuse, 0x30 ;  /* 0x00000030bf1a7836 */ /* 0x040fe20000000000 */
[----:B------:R-:W-:Y:S01]  /*10d0*/  SHF.R.U32.HI R14, RZ, 0x3, R13 ;  /* 0x00000003ff0e7819 */ /* 0x000fe2000001160d */
[C---:B------:R-:W-:Y:S01]  /*10e0*/  VIADD R25, R191.reuse, 0x38 ;  /* 0x00000038bf197836 */ /* 0x040fe20000000000 */
[----:B------:R-:W-:Y:S01]  /*10f0*/  LOP3.LUT R0, R202, 0x70, R16, 0xf8, !PT ;  /* 0x00000070ca007812 */ /* 0x000fe200078ef810 */
[----:B------:R-:W-:Y:S01]  /*1100*/  IMAD.SHL.U32 R2, R2, 0x80, RZ ;  /* 0x0000008002027824 */ /* 0x000fe200078e00ff */
[----:B------:R-:W-:Y:S01]  /*1110*/  SHF.R.U32.HI R3, RZ, 0x3, R202 ;  /* 0x00000003ff037819 */ /* 0x000fe200000116ca */
[C---:B------:R-:W-:Y:S01]  /*1120*/  VIADD R24, R191.reuse, 0x40 ;  /* 0x00000040bf187836 */ /* 0x040fe20000000000 */
[----:B------:R-:W-:Y:S01]  /*1130*/  LOP3.LUT R13, R12, 0xfffffc00, RZ, 0xc0, !PT ;  /* 0xfffffc000c0d7812 */ /* 0x000fe200078ec0ff */
[----:B------:R-:W-:Y:S01]  /*1140*/  VIADD R21, R191, 0x48 ;  /* 0x00000048bf157836 */ /* 0x000fe20000000000 */
[----:B------:R-:W-:Y:S01]  /*1150*/  LOP3.LUT R209, R209, 0x380, RZ, 0xc0, !PT ;  /* 0x00000380d1d17812 */ /* 0x000fe200078ec0ff */
[C---:B------:R-:W-:Y:S01]  /*1160*/  VIADD R20, R191.reuse, 0x50 ;  /* 0x00000050bf147836 */ /* 0x040fe20000000000 */
[C---:B------:R-:W-:Y:S01]  /*1170*/  IADD3 R30, R191.reuse, 0x10, RZ ;  /* 0x00000010bf1e7810 */ /* 0x040fe20007ffe0ff */
[----:B------:R-:W-:Y:S01]  /*1180*/  VIADD R12, R191, 0x68 ;  /* 0x00000068bf0c7836 */ /* 0x000fe20000000000 */
[----:B------:R-:W-:Y:S01]  /*1190*/  LOP3.LUT R213, R203, R0, R3, 0xf6, !PT ;  /* 0x00000000cbd57212 */ /* 0x000fe200078ef603 */
[----:B------:R-:W-:Y:S01]  /*11a0*/  IMAD.IADD R0, R22, 0x1, R5 ;  /* 0x0000000116007824 */ /* 0x000fe200078e0205 */
[----:B------:R-:W-:Y:S01]  /*11b0*/  LOP3.LUT R13, R13, R10, R14, 0xf6, !PT ;  /* 0x0000000a0d0d7212 */ /* 0x000fe200078ef60e */
[C---:B------:R-:W-:Y:S01]  /*11c0*/  VIADD R14, R191.reuse, 0x58 ;  /* 0x00000058bf0e7836 */ /* 0x040fe20000000000 */
[----:B------:R-:W-:Y:S01]  /*11d0*/  SHF.R.U32.HI R4, RZ, 0x3, R209 ;  /* 0x00000003ff047819 */ /* 0x000fe200000116d1 */
[----:B------:R-:W-:Y:S01]  /*11e0*/  VIADD R11, R191, 0x70 ;  /* 0x00000070bf0b7836 */ /* 0x000fe20000000000 */
[----:B------:R-:W-:Y:S01]  /*11f0*/  LOP3.LUT R3, R209, 0x70, R16, 0xf8, !PT ;  /* 0x00000070d1037812 */ /* 0x000fe200078ef810 */
[C---:B------:R-:W-:Y:S01]  /*1200*/  VIADD R10, R191.reuse, 0x78 ;  /* 0x00000078bf0a7836 */ /* 0x040fe20000000000 */
[----:B------:R-:W-:Y:S01]  /*1210*/  LOP3.LUT R212, R2, 0xfffffc00, RZ, 0xc0, !PT ;  /* 0xfffffc0002d47812 */ /* 0x000fe200078ec0ff */
[C---:B------:R-:W-:Y:S01]  /*1220*/  VIADD R9, R191.reuse, 0x80 ;  /* 0x00000080bf097836 */ /* 0x040fe20000000000 */
[----:B------:R-:W-:Y:S01]  /*1230*/  SHF.R.S32.HI R32, RZ, 0x1f, R31 ;  /* 0x0000001fff207819 */ /* 0x000fe2000001141f */
[C---:B------:R-:W-:Y:S01]  /*1240*/  VIADD R8, R191.reuse, 0x88 ;  /* 0x00000088bf087836 */ /* 0x040fe20000000000 */
[----:B------:R-:W-:Y:S01]  /*1250*/  SHF.R.S32.HI R31, RZ, 0x1f, R30 ;  /* 0x0000001fff1f7819 */ /* 0x000fe2000001141e */
[C---:B------:R-:W-:Y:S01]  /*1260*/  VIADD R7, R191.reuse, 0x90 ;  /* 0x00000090bf077836 */ /* 0x040fe20000000000 */
[----:B------:R-:W-:Y:S01]  /*1270*/  SHF.R.S32.HI R30, RZ, 0x1f, R29 ;  /* 0x0000001fff1e7819 */ /* 0x000fe2000001141d */
[----:B------:R-:W-:Y:S01]  /*1280*/  STL [R1+0x84], R0 ;  /* 0x0000840001007387 */ /* 0x000fe20000100800 */
[----:B------:R-:W-:Y:S01]  /*1290*/  SHF.R.S32.HI R29, RZ, 0x1f, R28 ;  /* 0x0000001fff1d7819 */ /* 0x000fe2000001141c */
[C---:B------:R-:W-:Y:S01]  /*12a0*/  VIADD R6, R191.reuse, 0x98 ;  /* 0x00000098bf067836 */ /* 0x040fe20000000000 */
[----:B------:R-:W-:Y:S01]  /*12b0*/  LOP3.LUT R3, R212, R3, R4, 0xf6, !PT ;  /* 0x00000003d4037212 */ /* 0x000fe200078ef604 */
[C---:B------:R-:W-:Y:S01]  /*12c0*/  IMAD.IADD R4, R22.reuse, 0x1, R13 ;  /* 0x0000000116047824 */ /* 0x040fe200078e020d */
[----:B------:R-:W-:Y:S01]  /*12d0*/  SHF.R.S32.HI R28, RZ, 0x1f, R27 ;  /* 0x0000001fff1c7819 */ /* 0x000fe2000001141b */
[C---:B------:R-:W-:Y:S01]  /*12e0*/  VIADD R13, R191.reuse, 0x60 ;  /* 0x00000060bf0d7836 */ /* 0x040fe20000000000 */
[----:B------:R-:W-:Y:S01]  /*12f0*/  SHF.R.S32.HI R27, RZ, 0x1f, R26 ;  /* 0x0000001fff1b7819 */ /* 0x000fe2000001141a */
[----:B------:R-:W-:Y:S01]  /*1300*/  IMAD.IADD R2, R22, 0x1, R3 ;  /* 0x0000000116027824 */ /* 0x000fe200078e0203 */
[----:B------:R-:W-:Y:S01]  /*1310*/  SHF.R.S32.HI R26, RZ, 0x1f, R25 ;  /* 0x0000001fff1a7819 */ /* 0x000fe20000011419 */
[----:B------:R0:W-:Y:S01]  /*1320*/  STL [R1+0x80], R4 ;  /* 0x0000800401007387 */ /* 0x0001e20000100800 */
[----:B------:R-:W-:Y:S01]  /*1330*/  SHF.R.S32.HI R25, RZ, 0x1f, R24 ;  /* 0x0000001fff197819 */ /* 0x000fe20000011418 */
[C---:B------:R-:W-:Y:S01]  /*1340*/  VIADD R5, R191.reuse, 0xa0 ;  /* 0x000000a0bf057836 */ /* 0x040fe20000000000 */
[----:B------:R-:W-:Y:S01]  /*1350*/  SHF.R.S32.HI R24, RZ, 0x1f, R21 ;  /* 0x0000001fff187819 */ /* 0x000fe20000011415 */
[----:B------:R1:W-:Y:S01]  /*1360*/  STL [R1+0x88], R2 ;  /* 0x0000880201007387 */ /* 0x0003e20000100800 */
[----:B------:R-:W-:Y:S01]  /*1370*/  SHF.R.S32.HI R21, RZ, 0x1f, R20 ;  /* 0x0000001fff157819 */ /* 0x000fe20000011414 */
[C---:B------:R-:W-:Y:S01]  /*1380*/  VIADD R3, R191.reuse, 0xb0 ;  /* 0x000000b0bf037836 */ /* 0x040fe20000000000 */
[----:B------:R-:W-:Y:S01]  /*1390*/  SHF.R.S32.HI R20, RZ, 0x1f, R14 ;  /* 0x0000001fff147819 */ /* 0x000fe2000001140e */
[C---:B------:R-:W-:Y:S01]  /*13a0*/  VIADD R228, R191.reuse, 0xc8 ;  /* 0x000000c8bfe47836 */ /* 0x040fe20000000000 */
[----:B------:R-:W-:Y:S01]  /*13b0*/  SHF.R.S32.HI R14, RZ, 0x1f, R13 ;  /* 0x0000001fff0e7819 */ /* 0x000fe2000001140d */
[C---:B0-----:R-:W-:Y:S01]  /*13c0*/  VIADD R4, R191.reuse, 0xa8 ;  /* 0x000000a8bf047836 */ /* 0x041fe20000000000 */
[----:B------:R-:W-:Y:S01]  /*13d0*/  SHF.R.S32.HI R13, RZ, 0x1f, R12 ;  /* 0x0000001fff0d7819 */ /* 0x000fe2000001140c */
[C---:B------:R-:W-:Y:S01]  /*13e0*/  VIADD R225, R191.reuse, 0xd8 ;  /* 0x000000d8bfe17836 */ /* 0x040fe20000000000 */
[----:B------:R-:W-:Y:S01]  /*13f0*/  SHF.R.S32.HI R12, RZ, 0x1f, R11 ;  /* 0x0000001fff0c7819 */ /* 0x000fe2000001140b */
[C---:B-1----:R-:W-:Y:S01]  /*1400*/  VIADD R2, R191.reuse, 0xb8 ;  /* 0x000000b8bf027836 */ /* 0x042fe20000000000 */
[----:B------:R-:W-:Y:S01]  /*1410*/  SHF.R.S32.HI R11, RZ, 0x1f, R10 ;  /* 0x0000001fff0b7819 */ /* 0x000fe2000001140a */
[C---:B------:R-:W-:Y:S01]  /*1420*/  VIADD R224, R191.reuse, 0xe0 ;  /* 0x000000e0bfe07836 */ /* 0x040fe20000000000 */
[----:B------:R-:W-:Y:S01]  /*1430*/  SHF.R.S32.HI R10, RZ, 0x1f, R9 ;  /* 0x0000001fff0a7819 */ /* 0x000fe20000011409 */
[C---:B------:R-:W-:Y:S01]  /*1440*/  VIADD R210, R18.reuse, 0x80 ;  /* 0x0000008012d27836 */ /* 0x040fe20000000000 */
[----:B------:R-:W-:Y:S01]  /*1450*/  SHF.R.S32.HI R9, RZ, 0x1f, R8 ;  /* 0x0000001fff097819 */ /* 0x000fe20000011408 */
[----:B------:R-:W-:Y:S01]  /*1460*/  VIADD R211, R18, 0xc0 ;  /* 0x000000c012d37836 */ /* 0x000fe20000000000 */
        /* <DEDUP_REMOVED lines=9> */
[----:B------:R-:W-:Y:S01]  /*1500*/  IMAD.IADD R213, R22, 0x1, R213 ;  /* 0x0000000116d57824 */ /* 0x000fe200078e02d5 */
[----:B------:R-:W-:Y:S01]  /*1510*/  IADD3 R227, R191, 0xd0, RZ ;  /* 0x000000d0bfe37810 */ /* 0x000fe20007ffe0ff */
[----:B------:R-:W-:Y:S01]  /*1520*/  IMAD R208, R208, 0x8, R15 ;  /* 0x00000008d0d07824 */ /* 0x000fe200078e020f */
[----:B------:R-:W-:Y:S01]  /*1530*/  SHF.R.S32.HI R4, RZ, 0x1f, R3 ;  /* 0x0000001fff047819 */ /* 0x000fe20000011403 */
[----:B------:R-:W-:Y:S01]  /*1540*/  ULOP3.LUT UR61, UR5, 0x1, URZ, 0xfc, !UPT ;  /* 0x00000001053d7892 */ /* 0x000fe2000f8efc3f */
[----:B------:R-:W-:-:S02]  /*1550*/  SHF.R.S32.HI R3, RZ, 0x1f, R2 ;  /* 0x0000001fff037819 */ /* 0x000fc40000011402 */
[----:B------:R-:W-:Y:S02]  /*1560*/  SHF.R.S32.HI R2, RZ, 0x1f, R0 ;  /* 0x0000001fff027819 */ /* 0x000fe40000011400 */
[----:B------:R-:W-:Y:S02]  /*1570*/  SHF.R.S32.HI R0, RZ, 0x1f, R228 ;  /* 0x0000001fff007819 */ /* 0x000fe400000114e4 */
[----:B------:R-:W-:Y:S02]  /*1580*/  SHF.R.S32.HI R3, RZ, 0x1f, R227 ;  /* 0x0000001fff037819 */ /* 0x000fe400000114e3 */
[----:B------:R-:W-:Y:S02]  /*1590*/  SHF.R.S32.HI R2, RZ, 0x1f, R225 ;  /* 0x0000001fff027819 */ /* 0x000fe400000114e1 */
[----:B------:R-:W-:Y:S02]  /*15a0*/  SHF.R.S32.HI R0, RZ, 0x1f, R224 ;  /* 0x0000001fff007819 */ /* 0x000fe400000114e0 */
        /* <DEDUP_REMOVED lines=8> */
[----:B------:R-:W-:-:S07]  /*1630*/  SHF.R.S32.HI R0, RZ, 0x1f, R221 ;  /* 0x0000001fff007819 */ /* 0x000fce00000114dd */
.L_x_2025:
[----:B------:R-:W-:Y:S05]  /*1640*/  YIELD ;  /* 0x0000000000007946 */ /* 0x000fea0003800000 */
[----:B------:R-:W-:Y:S01]  /*1650*/  ULDC.64 UR4, c[0x0][0xa28] ;  /* 0x00028a0000047ab9 */ /* 0x000fe20000000a00 */
[----:B0--3--:R-:W0:Y:S01]  /*1660*/  LDC.64 R2, c[0x0][0xa08] ;  /* 0x00028200ff027b82 */ /* 0x009e220000000a00 */
[----:B------:R-:W-:Y:S01]  /*1670*/  ISETP.NE.U32.AND P1, PT, RZ, UR4, PT ;  /* 0x00000004ff007c0c */ /* 0x000fe2000bf25070 */
[----:B-1--4-:R-:W-:Y:S02]  /*1680*/  IMAD.MOV.U32 R9, RZ, RZ, RZ ;  /* 0x000000ffff097224 */ /* 0x012fe400078e00ff */
[----:B-----5:R-:W-:Y:S01]  /*1690*/  IMAD.MOV.U32 R45, RZ, RZ, RZ ;  /* 0x000000ffff2d7224 */ /* 0x020fe200078e00ff */
[----:B------:R-:W-:Y:S01]  /*16a0*/  ISETP.NE.AND.EX P1, PT, RZ, UR5, PT, P1 ;  /* 0x00000005ff007c0c */ /* 0x000fe2000bf25310 */
[----:B------:R-:W-:-:S02]  /*16b0*/  ULDC.64 UR4, c[0x0][0xa18] ;  /* 0x0002860000047ab9 */ /* 0x000fc40000000a00 */
[----:B------:R-:W-:-:S04]  /*16c0*/  ISETP.NE.U32.AND P2, PT, RZ, UR4, PT ;  /* 0x00000004ff007c0c */ /* 0x000fc8000bf45070 */
[----:B------:R-:W-:Y:S01]  /*16d0*/  ISETP.NE.AND.EX P2, PT, RZ, UR5, PT, P2 ;  /* 0x00000005ff007c0c */ /* 0x000fe2000bf45320 */
[----:B------:R-:W-:Y:S02]  /*16e0*/  ULDC.64 UR4, c[0x0][0xa08] ;  /* 0x0002820000047ab9 */ /* 0x000fe40000000a00 */
[----:B------:R-:W-:-:S03]  /*16f0*/  ISETP.NE.U32.AND P0, PT, RZ, UR4, PT ;  /* 0x00000004ff007c0c */ /* 0x000fc6000bf05070 */
[----:B------:R-:W1:Y:S01]  /*1700*/  @P1 LDC.64 R4, c[0x0][0xa28] ;  /* 0x00028a00ff041b82 */ /* 0x000e620000000a00 */
[----:B------:R-:W-:Y:S01]  /*1710*/  ISETP.NE.AND.EX P0, PT, RZ, UR5, PT, P0 ;  /* 0x00000005ff007c0c */ /* 0x000fe2000bf05300 */
[----:B0-----:R-:W-:-:S06]  /*1720*/  IMAD.WIDE R2, R207, 0x4, R2 ;  /* 0x00000004cf027825 */ /* 0x001fcc00078e0202 */
[----:B------:R-:W0:Y:S01]  /*1730*/  @P2 LDC.64 R6, c[0x0][0xa18] ;  /* 0x00028600ff062b82 */ /* 0x000e220000000a00 */
[----:B------:R-:W-:Y:S02]  /*1740*/  ULDC UR4, c[0x0][0x288] ;  /* 0x0000a20000047ab9 */ /* 0x000fe40000000800 */
[----:B------:R-:W-:Y:S01]  /*1750*/  IMAD.U32 R189, RZ, RZ, UR4 ;  /* 0x00000004ffbd7e24 */ /* 0x000fe2000f8e00ff */
[----:B------:R-:W-:Y:S02]  /*1760*/  ULDC.64 UR4, c[0x0][0x418] ;  /* 0x0001060000047ab9 */ /* 0x000fe40000000a00 */
[----:B------:R2:W5:Y:S01]  /*1770*/  @P0 LDG.E R45, desc[UR36][R2.64] ;  /* 0x00000024022d0981 */ /* 0x000562000c1e1900 */
[----:B-1----:R-:W-:-:S05]  /*1780*/  @P1 IMAD.WIDE R4, R207, 0x4, R4 ;  /* 0x00000004cf041825 */ /* 0x002fca00078e0204 */
[----:B------:R2:W5:Y:S01]  /*1790*/  @P1 LDG.E R9, desc[UR36][R4.64] ;  /* 0x0000002404091981 */ /* 0x000562000c1e1900 */
[----:B0-----:R-:W-:-:S05]  /*17a0*/  @P2 IMAD.WIDE R6, R207, 0x4, R6 ;  /* 0x00000004cf062825 */ /* 0x001fca00078e0206 */
[----:B------:R2:W5:Y:S01]  /*17b0*/  @P2 LDG.E R189, desc[UR36][R6.64] ;  /* 0x0000002406bd2981 */ /* 0x000562000c1e1900 */
[----:B------:R-:W-:-:S03]  /*17c0*/  UISETP.NE.U32.AND UP0, UPT, UR4, URZ, UPT ;  /* 0x0000003f0400728c */ /* 0x000fc6000bf05070 */
[----:B------:R-:W-:Y:S01]  /*17d0*/  ULDC UR4, c[0x0][0x424] ;  /* 0x0001090000047ab9 */ /* 0x000fe20000000800 */
[----:B------:R-:W-:-:S03]  /*17e0*/  UISETP.NE.AND.EX UP0, UPT, UR5, URZ, UPT, UP0 ;  /* 0x0000003f0500728c */ /* 0x000fc6000bf05300 */
[----:B------:R-:W-:Y:S01]  /*17f0*/  ULDC UR5, c[0x0][0x2f0] ;  /* 0x0000bc0000057ab9 */ /* 0x000fe20000000800 */
[----:B------:R-:W-:-:S04]  /*1800*/  USEL UR4, UR4, 0x1, UP0 ;  /* 0x0000000104047887 */ /* 0x000fc80008000000 */
[----:B------:R-:W-:-:S03]  /*1810*/  UIMAD UR4, UR4, UR5, URZ ;  /* 0x00000005040472a4 */ /* 0x000fc6000f8e023f */
[----:B------:R-:W-:Y:S02]  /*1820*/  ULDC UR5, c[0x0][0x348] ;  /* 0x0000d20000057ab9 */ /* 0x000fe40000000800 */
[----:B------:R-:W-:Y:S02]  /*1830*/  IMAD.U32 R39, RZ, RZ, UR5 ;  /* 0x00000005ff277e24 */ /* 0x000fe4000f8e00ff */
[----:B------:R-:W-:Y:S01]  /*1840*/  IMAD.U32 R24, RZ, RZ, UR4 ;  /* 0x00000004ff187e24 */ /* 0x000fe2000f8e00ff */
[----:B--2---:R-:W-:Y:S06]  /*1850*/  @P2 BRA `(.L_x_1773) ;  /* 0x0000000000242947 */ /* 0x004fec0003800000 */
        /* <DEDUP_REMOVED lines=9> */
.L_x_1773:
[----:B------:R-:W-:Y:S01]  /*18f0*/  ULDC.64 UR4, c[0x0][0xa20] ;  /* 0x0002880000047ab9 */ /* 0x000fe20000000a00 */
[C---:B------:R-:W-:Y:S01]  /*1900*/  LOP3.LUT R4, R206.reuse, 0xff000000, RZ, 0xc0, !PT ;  /* 0xff000000ce047812 */ /* 0x040fe200078ec0ff */
[----:B------:R-:W-:Y:S01]  /*1910*/  IMAD.MOV.U32 R216, RZ, RZ, R207 ;  /* 0x000000ffffd87224 */ /* 0x000fe200078e00cf */
[----:B------:R-:W-:Y:S02]  /*1920*/  ISETP.NE.U32.AND P1, PT, RZ, UR4, PT ;  /* 0x00000004ff007c0c */ /* 0x000fe4000bf25070 */
[C---:B------:R-:W-:Y:S02]  /*1930*/  LOP3.LUT R0, R206.reuse, 0xff0000, RZ, 0xc0, !PT ;  /* 0x00ff0000ce007812 */ /* 0x040fe400078ec0ff */
[----:B------:R-:W-:Y:S02]  /*1940*/  ISETP.NE.AND.EX P1, PT, RZ, UR5, PT, P1 ;  /* 0x00000005ff007c0c */ /* 0x000fe4000bf25310 */
[----:B------:R-:W-:Y:S02]  /*1950*/  SHF.R.U32.HI R5, RZ, 0x8, R4 ;  /* 0x00000008ff057819 */ /* 0x000fe40000011604 */
[----:B------:R-:W-:-:S02]  /*1960*/  LOP3.LUT R188, R206, 0xffff, RZ, 0xc0, !PT ;  /* 0x0000ffffcebc7812 */ /* 0x000fc400078ec0ff */
[----:B------:R-:W-:-:S07]  /*1970*/  LEA.HI R215, R0, R5, RZ, 0x10 ;  /* 0x0000000500d77211 */ /* 0x000fce00078f80ff */
[----:B------:R-:W-:Y:S05]  /*1980*/  @!P1 BRA `(.L_x_1774) ;  /* 0x0000000000109947 */ /* 0x000fea0003800000 */
[----:B------:R-:W0:Y:S02]  /*1990*/  LDC.64 R24, c[0x0][0xa20] ;  /* 0x00028800ff187b82 */ /* 0x000e240000000a00 */
[----:B0-----:R-:W-:-:S06]  /*19a0*/  IMAD.WIDE R24, R207, 0x4, R24 ;  /* 0x00000004cf187825 */ /* 0x001fcc00078e0218 */
[----:B------:R0:W5:Y:S01]  /*19b0*/  LDG.E R24, desc[UR36][R24.64] ;  /* 0x0000002418187981 */ /* 0x000162000c1e1900 */
[----:B------:R-:W-:Y:S05]  /*19c0*/  BRA `(.L_x_1775) ;  /* 0x0000000000107947 */ /* 0x000fea0003800000 */
.L_x_1774:
[----:B------:R-:W-:Y:S05]  /*19d0*/  @!P0 BRA `(.L_x_1775) ;  /* 0x00000000000c8947 */ /* 0x000fea0003800000 */
[----:B------:R-:W2:Y:S04]  /*19e0*/  LDG.E R5, desc[UR36][R2.64] ;  /* 0x0000002402057981 */ /* 0x000ea8000c1e1900 */
[----:B------:R-:W2:Y:S02]  /*19f0*/  LDG.E R24, desc[UR36][R2.64+0x4] ;  /* 0x0000042402187981 */ /* 0x000ea4000c1e1900 */
[----:B--2---:R-:W-:-:S07]  /*1a00*/  IMAD.IADD R24, R24, 0x1, -R5 ;  /* 0x0000000118187824 */ /* 0x004fce00078e0a05 */
.L_x_1775:
[----:B------:R-:W-:Y:S02]  /*1a10*/  ULDC.64 UR4, c[0x0][0xa10] ;  /* 0x0002840000047ab9 */ /* 0x000fe40000000a00 */
[----:B------:R-:W-:-:S04]  /*1a20*/  ISETP.NE.U32.AND P0, PT, RZ, UR4, PT ;  /* 0x00000004ff007c0c */ /* 0x000fc8000bf05070 */
[----:B------:R-:W-:Y:S01]  /*1a30*/  ISETP.NE.AND.EX P0, PT, RZ, UR5, PT, P0 ;  /* 0x00000005ff007c0c */ /* 0x000fe2000bf05300 */
[----:B------:R-:W-:Y:S02]  /*1a40*/  ULDC.64 UR4, c[0x0][0xa30] ;  /* 0x00028c0000047ab9 */ /* 0x000fe40000000a00 */
[----:B------:R-:W-:-:S04]  /*1a50*/  ISETP.NE.U32.AND P1, PT, RZ, UR4, PT ;  /* 0x00000004ff007c0c */ /* 0x000fc8000bf25070 */
[----:B------:R-:W-:-:S06]  /*1a60*/  ISETP.NE.AND.EX P1, PT, RZ, UR5, PT, P1 ;  /* 0x00000005ff007c0c */ /* 0x000fcc000bf25310 */
[----:B------:R-:W1:Y:S08]  /*1a70*/  @P0 LDC.64 R4, c[0x0][0xa10] ;  /* 0x00028400ff040b82 */ /* 0x000e700000000a00 */
[----:B------:R-:W2:Y:S01]  /*1a80*/  @P1 LDC.64 R2, c[0x0][0xa30] ;  /* 0x00028c00ff021b82 */ /* 0x000ea20000000a00 */
[----:B-1----:R-:W-:-:S05]  /*1a90*/  @P0 IMAD.WIDE R4, R207, 0x4, R4 ;  /* 0x00000004cf040825 */ /* 0x002fca00078e0204 */
[----:B------:R-:W3:Y:S04]  /*1aa0*/  @P0 LDG.E R0, desc[UR36][R4.64] ;  /* 0x0000002404000981 */ /* 0x000ee8000c1e1900 */
[----:B------:R-:W3:Y:S01]  /*1ab0*/  @P0 LDG.E R11, desc[UR36][R4.64+0x4] ;  /* 0x00000424040b0981 */ /* 0x000ee2000c1e1900 */
[----:B--2---:R-:W-:Y:S02]  /*1ac0*/  @P1 IMAD.WIDE R6, R207, 0x4, R2 ;  /* 0x00000004cf061825 */ /* 0x004fe400078e0202 */
[----:B------:R-:W1:Y:S02]  /*1ad0*/  LDC R2, c[0x0][0x448] ;  /* 0x00011200ff027b82 */ /* 0x000e640000000800 */
[----:B-----5:R-:W-:-:S06]  /*1ae0*/  IMAD.MOV.U32 R38, RZ, RZ, R24 ;  /* 0x000000ffff267224 */ /* 0x020fcc00078e0018 */
[----:B------:R2:W5:Y:S01]  /*1af0*/  @P1 LDG.E R38, desc[UR36][R6.64] ;  /* 0x0000002406261981 */ /* 0x000562000c1e1900 */
[----:B------:R-:W-:Y:S02]  /*1b00*/  IMAD.SHL.U32 R201, R205, 0x80, RZ ;  /* 0x00000080cdc97824 */ /* 0x000fe400078e00ff */
[----:B------:R-:W-:Y:S01]  /*1b10*/  IMAD.IADD R10, R24, 0x1, -R9 ;  /* 0x00000001180a7824 */ /* 0x000fe200078e0a09 */
[----:B-1----:R-:W-:Y:S02]  /*1b20*/  ISETP.NE.AND P1, PT, R2, 0x1, PT ;  /* 0x000000010200780c */ /* 0x002fe40003f25270 */
[----:B------:R-:W1:Y:S11]  /*1b30*/  LDC.64 R2, c[0x0][0x9e0] ;  /* 0x00027800ff027b82 */ /* 0x000e760000000a00 */
[----:B------:R-:W4:Y:S08]  /*1b40*/  @P1 LDC R13, c[0x0][0x44c] ;  /* 0x00011300ff0d1b82 */ /* 0x000f300000000800 */
[----:B------:R-:W0:Y:S01]  /*1b50*/  @P1 LDC R8, c[0x0][0x450] ;  /* 0x00011400ff081b82 */ /* 0x000e220000000800 */
[----:B-1----:R-:W-:Y:S01]  /*1b60*/  ISETP.GE.AND P2, PT, R3, 0x1, PT ;  /* 0x000000010300780c */ /* 0x002fe20003f46270 */
[----:B---3--:R-:W-:-:S02]  /*1b70*/  @P0 IMAD.IADD R39, R11, 0x1, -R0 ;  /* 0x000000010b270824 */ /* 0x008fc400078e0a00 */
[----:B------:R-:W-:Y:S02]  /*1b80*/  VIADD R0, R201, 0x7f ;  /* 0x0000007fc9007836 */ /* 0x000fe40000000000 */
[----:B------:R-:W-:Y:S02]  /*1b90*/  IMAD.IADD R192, R10, 0x1, R39 ;  /* 0x000000010ac07824 */ /* 0x000fe400078e0227 */
[----:B----4-:R-:W-:-:S03]  /*1ba0*/  @P1 IMAD.HI.U32 R5, R0, R13, RZ ;  /* 0x0000000d00051227 */ /* 0x010fc600078e00ff */
[C---:B--2---:R-:W-:Y:S01]  /*1bb0*/  IADD3 R7, R192.reuse, 0x1, -R189 ;  /* 0x00000001c0077810 */ /* 0x044fe20007ffe8bd */
[----:B------:R-:W-:Y:S01]  /*1bc0*/  IMAD.MOV.U32 R4, RZ, RZ, R0 ;  /* 0x000000ffff047224 */ /* 0x000fe200078e0000 */
[----:B0-----:R-:W-:Y:S01]  /*1bd0*/  @P1 SHF.R.U32.HI R4, RZ, R8, R5 ;  /* 0x00000008ff041219 */ /* 0x001fe20000011605 */
[----:B------:R-:W-:-:S04]  /*1be0*/  VIADD R0, R192, 0x3f ;  /* 0x0000003fc0007836 */ /* 0x000fc80000000000 */
[----:B------:R-:W-:Y:S01]  /*1bf0*/  IMAD.IADD R7, R7, 0x1, R4 ;  /* 0x0000000107077824 */ /* 0x000fe200078e0204 */
[----:B------:R-:W-:-:S04]  /*1c00*/  SHF.R.S32.HI R5, RZ, 0x1f, R0 ;  /* 0x0000001fff057819 */ /* 0x000fc80000011400 */
[----:B------:R-:W-:Y:S02]  /*1c10*/  LEA.HI R5, R5, R0, RZ, 0x6 ;  /* 0x0000000005057211 */ /* 0x000fe400078f30ff */
[----:B------:R-:W-:Y:S02]  /*1c20*/  IADD3 R2, R7, R2, RZ ;  /* 0x0000000207027210 */ /* 0x000fe40007ffe0ff */
[----:B------:R-:W-:Y:S01]  /*1c30*/  SHF.R.S32.HI R42, RZ, 0x6, R5 ;  /* 0x00000006ff2a7819 */ /* 0x000fe20000011405 */
[----:B------:R-:W-:Y:S06]  /*1c40*/  @!P2 BRA `(.L_x_1776) ;  /* 0x000000000048a947 */ /* 0x000fec0003800000 */
[C---:B------:R-:W-:Y:S01]  /*1c50*/  ISETP.GT.AND P0, PT, R7.reuse, RZ, PT ;  /* 0x000000ff0700720c */ /* 0x040fe20003f04270 */
[----:B------:R-:W-:Y:S01]  /*1c60*/  BSSY B0, `(.L_x_1777) ;  /* 0x000000e000007945 */ /* 0x000fe20003800000 */
[----:B------:R-:W-:-:S11]  /*1c70*/  VIADD R0, R7, 0xffffffff ;  /* 0xffffffff07007836 */ /* 0x000fd60000000000 */
[----:B------:R-:W-:Y:S05]  /*1c80*/  @P0 BRA `(.L_x_1778) ;  /* 0x00000000001c0947 */ /* 0x000fea0003800000 */
[----:B------:R-:W-:Y:S01]  /*1c90*/  ISETP.NE.AND P0, PT, R3, 0x1, PT ;  /* 0x000000010300780c */ /* 0x000fe20003f05270 */
[----:B------:R-:W-:-:S12]  /*1ca0*/  IMAD.MOV R7, RZ, RZ, -R7 ;  /* 0x000000ffff077224 */ /* 0x000fd800078e0a07 */
[----:B------:R-:W0:Y:S02]  /*1cb0*/  @P0 LDC.64 R4, c[0x0][0x9e8] ;  /* 0x00027a00ff040b82 */ /* 0x000e240000000a00 */
[----:B0-----:R-:W-:-:S05]  /*1cc0*/  @P0 IMAD.HI.U32 R4, R7, R4, RZ ;  /* 0x0000000407040227 */ /* 0x001fca00078e00ff */
[----:B------:R-:W-:-:S04]  /*1cd0*/  @P0 SHF.R.U32.HI R7, RZ, R5, R4 ;  /* 0x00000005ff070219 */ /* 0x000fc80000011604 */
[----:B------:R-:W-:Y:S01]  /*1ce0*/  LOP3.LUT R0, RZ, R7, RZ, 0x33, !PT ;  /* 0x00000007ff007212 */ /* 0x000fe200078e33ff */
[----:B------:R-:W-:Y:S06]  /*1cf0*/  BRA `(.L_x_1779) ;  /* 0x0000000000107947 */ /* 0x000fec0003800000 */
.L_x_1778:
[----:B------:R-:W-:-:S13]  /*1d00*/  ISETP.NE.AND P0, PT, R3, 0x1, PT ;  /* 0x000000010300780c */ /* 0x000fda0003f05270 */
[----:B------:R-:W0:Y:S02]  /*1d10*/  @P0 LDC.64 R4, c[0x0][0x9e8] ;  /* 0x00027a00ff040b82 */ /* 0x000e240000000a00 */
[----:B0-----:R-:W-:-:S05]  /*1d20*/  @P0 IMAD.HI.U32 R4, R0, R4, RZ ;  /* 0x0000000400040227 */ /* 0x001fca00078e00ff */
[----:B------:R-:W-:-:S07]  /*1d30*/  @P0 SHF.R.U32.HI R0, RZ, R5, R4 ;  /* 0x00000005ff000219 */ /* 0x000fce0000011604 */
.L_x_1779:
[----:B------:R-:W-:Y:S05]  /*1d40*/  BSYNC B0 ;  /* 0x0000000000007941 */ /* 0x000fea0003800000 */
.L_x_1777:
[----:B------:R-:W-:-:S05]  /*1d50*/  IMAD R5, R0, R3, R3 ;  /* 0x0000000300057224 */ /* 0x000fca00078e0203 */
[----:B------:R-:W-:-:S07]  /*1d60*/  VIMNMX R2, R2, R5, PT ;  /* 0x0000000502027248 */ /* 0x000fce0003fe0100 */
.L_x_1776:
[----:B------:R-:W0:Y:S01]  /*1d70*/  @P1 LDC R4, c[0x0][0x44c] ;  /* 0x00011300ff041b82 */ /* 0x000e220000000800 */
[----:B------:R-:W-:Y:S01]  /*1d80*/  VIADD R2, R2, 0x3f ;  /* 0x0000003f02027836 */ /* 0x000fe20000000000 */
[----:B------:R-:W-:Y:S01]  /*1d90*/  ULDC UR4, c[0x0][0x9dc] ;  /* 0x0002770000047ab9 */ /* 0x000fe20000000800 */
[----:B------:R-:W-:Y:S02]  /*1da0*/  IMAD.MOV.U32 R0, RZ, RZ, R201 ;  /* 0x000000ffff007224 */ /* 0x000fe400078e00c9 */
[----:B------:R-:W-:Y:S01]  /*1db0*/  IMAD.IADD R161, R192, 0x1, -R189 ;  /* 0x00000001c0a17824 */ /* 0x000fe200078e0abd */
[----:B------:R-:W-:Y:S02]  /*1dc0*/  SHF.R.S32.HI R5, RZ, 0x1f, R2 ;  /* 0x0000001fff057819 */ /* 0x000fe40000011402 */
[----:B------:R-:W1:Y:S02]  /*1dd0*/  @P1 LDC R7, c[0x0][0x450] ;  /* 0x00011400ff071b82 */ /* 0x000e640000000800 */
[----:B------:R-:W-:-:S04]  /*1de0*/  LEA.HI R5, R5, R2, RZ, 0x6 ;  /* 0x0000000205057211 */ /* 0x000fc800078f30ff */
[----:B------:R-:W-:-:S04]  /*1df0*/  SHF.R.S32.HI R5, RZ, 0x6, R5 ;  /* 0x00000006ff057819 */ /* 0x000fc80000011405 */
[----:B------:R-:W-:Y:S01]  /*1e00*/  VIMNMX R6, R42, R5, PT ;  /* 0x000000052a067248 */ /* 0x000fe20003fe0100 */
[----:B0-----:R-:W-:-:S05]  /*1e10*/  @P1 IMAD.HI.U32 R4, R201, R4, RZ ;  /* 0x00000004c9041227 */ /* 0x001fca00078e00ff */
[----:B-1----:R-:W-:-:S05]  /*1e20*/  @P1 SHF.R.U32.HI R0, RZ, R7, R4 ;  /* 0x00000007ff001219 */ /* 0x002fca0000011604 */
[----:B------:R-:W-:-:S04]  /*1e30*/  IMAD.IADD R0, R161, 0x1, R0 ;  /* 0x00000001a1007824 */ /* 0x000fc800078e0200 */
[----:B------:R-:W-:Y:S01]  /*1e40*/  VIADD R2, R0, -UR4 ;  /* 0x8000000400027c36 */ /* 0x000fe20008000000 */
[----:B------:R-:W-:Y:S06]  /*1e50*/  @!P2 BRA `(.L_x_1780) ;  /* 0x000000000044a947 */ /* 0x000fec0003800000 */
[----:B------:R-:W-:Y:S01]  /*1e60*/  ISETP.GT.AND P0, PT, R0, -0x1, PT ;  /* 0xffffffff0000780c */ /* 0x000fe20003f04270 */
[----:B------:R-:W-:-:S12]  /*1e70*/  BSSY B0, `(.L_x_1781) ;  /* 0x000000d000007945 */ /* 0x000fd80003800000 */
[----:B------:R-:W-:Y:S05]  /*1e80*/  @P0 BRA `(.L_x_1782) ;  /* 0x00000000001c0947 */ /* 0x000fea0003800000 */
[----:B------:R-:W-:Y:S02]  /*1e90*/  ISETP.NE.AND P0, PT, R3, 0x1, PT ;  /* 0x000000010300780c */ /* 0x000fe40003f05270 */
[----:B------:R-:W-:-:S11]  /*1ea0*/  LOP3.LUT R7, RZ, R0, RZ, 0x33, !PT ;  /* 0x00000000ff077212 */ /* 0x000fd600078e33ff */
[----:B------:R-:W0:Y:S02]  /*1eb0*/  @P0 LDC.64 R4, c[0x0][0x9e8] ;  /* 0x00027a00ff040b82 */ /* 0x000e240000000a00 */
[----:B0-----:R-:W-:-:S05]  /*1ec0*/  @P0 IMAD.HI.U32 R4, R7, R4, RZ ;  /* 0x0000000407040227 */ /* 0x001fca00078e00ff */
[----:B------:R-:W-:-:S04]  /*1ed0*/  @P0 SHF.R.U32.HI R7, RZ, R5, R4 ;  /* 0x00000005ff070219 */ /* 0x000fc80000011604 */
[----:B------:R-:W-:Y:S01]  /*1ee0*/  LOP3.LUT R0, RZ, R7, RZ, 0x33, !PT ;  /* 0x00000007ff007212 */ /* 0x000fe200078e33ff */
[----:B------:R-:W-:Y:S06]  /*1ef0*/  BRA `(.L_x_1783) ;  /* 0x0000000000107947 */ /* 0x000fec0003800000 */
.L_x_1782:
[----:B------:R-:W-:-:S13]  /*1f00*/  ISETP.NE.AND P0, PT, R3, 0x1, PT ;  /* 0x000000010300780c */ /* 0x000fda0003f05270 */
[----:B------:R-:W0:Y:S02]  /*1f10*/  @P0 LDC.64 R4, c[0x0][0x9e8] ;  /* 0x00027a00ff040b82 */ /* 0x000e240000000a00 */
[----:B0-----:R-:W-:-:S05]  /*1f20*/  @P0 IMAD.HI.U32 R4, R0, R4, RZ ;  /* 0x0000000400040227 */ /* 0x001fca00078e00ff */
[----:B------:R-:W-:-:S07]  /*1f30*/  @P0 SHF.R.U32.HI R0, RZ, R5, R4 ;  /* 0x00000005ff000219 */ /* 0x000fce0000011604 */
.L_x_1783:
[----:B------:R-:W-:Y:S05]  /*1f40*/  BSYNC B0 ;  /* 0x0000000000007941 */ /* 0x000fea0003800000 */
.L_x_1781:
[----:B------:R-:W-:-:S05]  /*1f50*/  IMAD R3, R0, R3, RZ ;  /* 0x0000000300037224 */ /* 0x000fca00078e02ff */
[----:B------:R-:W-:-:S07]  /*1f60*/  VIMNMX R2, R2, R3, !PT ;  /* 0x0000000302027248 */ /* 0x000fce0007fe0100 */
.L_x_1780:
[----:B------:R-:W-:Y:S01]  /*1f70*/  SHF.R.S32.HI R3, RZ, 0x1f, R2 ;  /* 0x0000001fff037819 */ /* 0x000fe20000011402 */
[----:B------:R-:W-:Y:S01]  /*1f80*/  BSSY B0, `(.L_x_1784) ;  /* 0x0000027000007945 */ /* 0x000fe20003800000 */
[----:B------:R-:W-:Y:S02]  /*1f90*/  LOP3.LUT R220, R215, 0xff, RZ, 0xc0, !PT ;  /* 0x000000ffd7dc7812 */ /* 0x000fe400078ec0ff */
[----:B------:R-:W-:Y:S02]  /*1fa0*/  LEA.HI R3, R3, R2, RZ, 0x6 ;  /* 0x0000000203037211 */ /* 0x000fe400078f30ff */
[----:B------:R-:W-:Y:S02]  /*1fb0*/  SHF.R.U32.HI R215, RZ, 0x10, R215 ;  /* 0x00000010ffd77819 */ /* 0x000fe400000116d7 */
[----:B------:R-:W-:-:S04]  /*1fc0*/  SHF.R.S32.HI R3, RZ, 0x6, R3 ;  /* 0x00000006ff037819 */ /* 0x000fc80000011403 */
[----:B------:R-:W-:Y:S01]  /*1fd0*/  VIMNMX R9, RZ, R3, !PT ;  /* 0x00000003ff097248 */ /* 0x000fe20007fe0100 */
[----:B------:R-:W-:-:S03]  /*1fe0*/  IMAD.MOV.U32 R3, RZ, RZ, RZ ;  /* 0x000000ffff037224 */ /* 0x000fc600078e00ff */
[----:B------:R-:W-:-:S13]  /*1ff0*/  ISETP.GT.AND P0, PT, R6, R9, PT ;  /* 0x000000090600720c */ /* 0x000fda0003f04270 */
[----:B------:R-:W-:Y:S05]  /*2000*/  @!P0 BRA `(.L_x_1785) ;  /* 0x0000000000788947 */ /* 0x000fea0003800000 */
[----:B------:R-:W-:Y:S01]  /*2010*/  ISETP.NE.AND P0, PT, R215, RZ, PT ;  /* 0x000000ffd700720c */ /* 0x000fe20003f05270 */
[----:B------:R-:W-:-:S03]  /*2020*/  ULDC UR4, c[0x0][0x9f0] ;  /* 0x00027c0000047ab9 */ /* 0x000fc60000000800 */
[----:B------:R-:W-:-:S04]  /*2030*/  SEL R11, R215, UR4, P0 ;  /* 0x00000004d70b7c07 */ /* 0x000fc80008000000 */
[-C--:B------:R-:W-:Y:S02]  /*2040*/  IABS R5, R11.reuse ;  /* 0x0000000b00057213 */ /* 0x080fe40000000000 */
[----:B------:R-:W-:Y:S02]  /*2050*/  IADD3 R0, R11, -0x1, R6 ;  /* 0xffffffff0b007810 */ /* 0x000fe40007ffe006 */
[----:B------:R-:W0:Y:S01]  /*2060*/  I2F.RP R4, R5 ;  /* 0x0000000500047306 */ /* 0x000e220000209400 */
[----:B------:R-:W-:Y:S02]  /*2070*/  IABS R12, R11 ;  /* 0x0000000b000c7213 */ /* 0x000fe40000000000 */
[----:B------:R-:W-:-:S05]  /*2080*/  IMAD.IADD R0, R0, 0x1, -R9 ;  /* 0x0000000100007824 */ /* 0x000fca00078e0a09 */
[----:B0-----:R-:W0:Y:S02]  /*2090*/  MUFU.RCP R4, R4 ;  /* 0x0000000400047308 */ /* 0x001e240000001000 */
[----:B0-----:R-:W-:Y:S02]  /*20a0*/  VIADD R2, R4, 0xffffffe ;  /* 0x0ffffffe04027836 */ /* 0x001fe40000000000 */
[----:B------:R-:W-:-:S04]  /*20b0*/  IMAD.MOV R4, RZ, RZ, -R12 ;  /* 0x000000ffff047224 */ /* 0x000fc800078e0a0c */
[----:B------:R0:W1:Y:S02]  /*20c0*/  F2I.FTZ.U32.TRUNC.NTZ R3, R2 ;  /* 0x0000000200037305 */ /* 0x000064000021f000 */
[----:B0-----:R-:W-:Y:S02]  /*20d0*/  IMAD.MOV.U32 R2, RZ, RZ, RZ ;  /* 0x000000ffff027224 */ /* 0x001fe400078e00ff */
[----:B-1----:R-:W-:-:S04]  /*20e0*/  IMAD.MOV R8, RZ, RZ, -R3 ;  /* 0x000000ffff087224 */ /* 0x002fc800078e0a03 */
[----:B------:R-:W-:Y:S01]  /*20f0*/  IMAD R7, R8, R5, RZ ;  /* 0x0000000508077224 */ /* 0x000fe200078e02ff */
[----:B------:R-:W-:Y:S02]  /*2100*/  IABS R8, R0 ;  /* 0x0000000000087213 */ /* 0x000fe40000000000 */
[----:B------:R-:W-:Y:S01]  /*2110*/  LOP3.LUT R0, R0, R11, RZ, 0x3c, !PT ;  /* 0x0000000b00007212 */ /* 0x000fe200078e3cff */
[----:B------:R-:W-:-:S03]  /*2120*/  IMAD.HI.U32 R3, R3, R7, R2 ;  /* 0x0000000703037227 */ /* 0x000fc600078e0002 */
[----:B------:R-:W-:Y:S01]  /*2130*/  ISETP.GE.AND P2, PT, R0, RZ, PT ;  /* 0x000000ff0000720c */ /* 0x000fe20003f46270 */
[----:B------:R-:W-:-:S04]  /*2140*/  IMAD.MOV.U32 R2, RZ, RZ, R8 ;  /* 0x000000ffff027224 */ /* 0x000fc800078e0008 */
        /* <DEDUP_REMOVED lines=9> */
[----:B------:R-:W-:-:S07]  /*21e0*/  @!P1 LOP3.LUT R3, RZ, R11, RZ, 0x33, !PT ;  /* 0x0000000bff039212 */ /* 0x000fce00078e33ff */
.L_x_1785:
[----:B------:R-:W-:Y:S05]  /*21f0*/  BSYNC B0 ;  /* 0x0000000000007941 */ /* 0x000fea0003800000 */
.L_x_1784:
[----:B------:R-:W-:-:S05]  /*2200*/  IMAD R0, R220, R3, R9 ;  /* 0x00000003dc007224 */ /* 0x000fca00078e0209 */
[C---:B------:R-:W-:Y:S01]  /*2210*/  VIADDMNMX R3, R0.reuse, R3, R6, PT ;  /* 0x0000000300037246 */ /* 0x040fe20003800106 */
[----:B------:R-:W-:-:S04]  /*2220*/  IMAD R0, R0, 0x40, -R10 ;  /* 0x0000004000007824 */ /* 0x000fc800078e0a0a */
[----:B------:R-:W-:Y:S01]  /*2230*/  IMAD R2, R3, 0x40, -R10 ;  /* 0x0000004003027824 */ /* 0x000fe200078e0a0a */
[----:B------:R-:W-:-:S04]  /*2240*/  VIMNMX R0, RZ, R0, !PT ;  /* 0x00000000ff007248 */ /* 0x000fc80007fe0100 */
[----:B------:R-:W-:Y:S02]  /*2250*/  VIMNMX R3, R2, R39, PT ;  /* 0x0000002702037248 */ /* 0x000fe40003fe0100 */
[----:B------:R-:W-:Y:S02]  /*2260*/  SHF.R.U32.HI R44, RZ, 0x6, R0 ;  /* 0x00000006ff2c7819 */ /* 0x000fe40000011600 */
[----:B------:R-:W-:-:S03]  /*2270*/  ISETP.GT.AND P0, PT, R3, R0, PT ;  /* 0x000000000300720c */ /* 0x000fc60003f04270 */
[----:B------:R-:W-:-:S10]  /*2280*/  IMAD.MOV.U32 R43, RZ, RZ, R44 ;  /* 0x000000ffff2b7224 */ /* 0x000fd400078e002c */
        /* <DEDUP_REMOVED lines=18> */
[----:B------:R-:W-:Y:S02]  /*23b0*/  IMAD.U32 R6, RZ, RZ, UR4 ;  /* 0x00000004ff067e24 */ /* 0x000fe4000f8e00ff */
        /* <DEDUP_REMOVED lines=8> */
.L_x_1788:
[----:B------:R-:W-:Y:S05]  /*2440*/  BSYNC B6 ;  /* 0x0000000000067941 */ /* 0x000fea0003800000 */
.L_x_1787:
[----:B------:R-:W-:Y:S01]  /*2450*/  VIADD R0, R22, 0x10000 ;  /* 0x0001000016007836 */ /* 0x000fe20000000000 */
[----:B------:R-:W-:Y:S04]  /*2460*/  BSSY B6, `(.L_x_1789) ;  /* 0x0000013000067945 */ /* 0x000fe80003800000 */
        /* <DEDUP_REMOVED lines=18> */
.L_x_1790:
[----:B------:R-:W-:Y:S05]  /*2590*/  BSYNC B6 ;  /* 0x0000000000067941 */ /* 0x000fea0003800000 */
.L_x_1789:
[----:B------:R-:W-:Y:S01]  /*25a0*/  ULDC.64 UR4, c[0x0][0x9f8] ;  /* 0x00027e0000047ab9 */ /* 0x000fe20000000a00 */
[----:B------:R-:W-:Y:S01]  /*25b0*/  IMAD.MOV.U32 R0, RZ, RZ, R207 ;  /* 0x000000ffff007224 */ /* 0x000fe200078e00cf */
[----:B------:R-:W-:Y:S01]  /*25c0*/  ISETP.NE.U32.AND P0, PT, RZ, UR4, PT ;  /* 0x00000004ff007c0c */ /* 0x000fe2000bf05070 */
[----:B------:R-:W0:Y:S01]  /*25d0*/  S2R R25, SR_TID.X ;  /* 0x0000000000197919 */ /* 0x000e220000002100 */
[----:B------:R-:W1:Y:S02]  /*25e0*/  LDC.64 R6, c[0x0][0x3f8] ;  /* 0x0000fe00ff067b82 */ /* 0x000e640000000a00 */
[----:B------:R-:W-:-:S06]  /*25f0*/  ISETP.NE.AND.EX P0, PT, RZ, UR5, PT, P0 ;  /* 0x00000005ff007c0c */ /* 0x000fcc000bf05300 */
[----:B------:R-:W2:Y:S08]  /*2600*/  LDC R57, c[0x0][0x3f4] ;  /* 0x0000fd00ff397b82 */ /* 0x000eb00000000800 */
[----:B------:R-:W3:Y:S08]  /*2610*/  @P0 LDC.64 R2, c[0x0][0x9f8] ;  /* 0x00027e00ff020b82 */ /* 0x000ef00000000a00 */
[----:B------:R-:W4:Y:S01]  /*2620*/  LDC.64 R4, c[0x0][0x408] ;  /* 0x00010200ff047b82 */ /* 0x000f220000000a00 */
[----:B---3--:R-:W-:-:S05]  /*2630*/  @P0 IMAD.WIDE R2, R207, 0x4, R2 ;  /* 0x00000004cf020825 */ /* 0x008fca00078e0202 */
[----:B------:R3:W3:Y:S01]  /*2640*/  @P0 LDG.E R0, desc[UR36][R2.64] ;  /* 0x0000002402000981 */ /* 0x0006e2000c1e1900 */
[----:B0-----:R-:W-:Y:S01]  /*2650*/  VIADD R10, R25, 0xffffff80 ;  /* 0xffffff80190a7836 */ /* 0x001fe20000000000 */
[----:B------:R-:W-:Y:S01]  /*2660*/  SHF.R.S32.HI R9, RZ, 0x1f, R187 ;  /* 0x0000001fff097819 */ /* 0x000fe200000114bb */
[----:B----4-:R-:W-:Y:S01]  /*2670*/  IMAD.WIDE.U32 R36, R187, R4, R18 ;  /* 0x00000004bb247225 */ /* 0x010fe200078e0012 */
[----:B------:R-:W-:Y:S02]  /*2680*/  SHF.R.U32.HI R14, RZ, 0x7, R25 ;  /* 0x00000007ff0e7819 */ /* 0x000fe40000011619 */
[----:B------:R-:W-:Y:S01]  /*2690*/  SHF.R.S32.HI R11, RZ, 0x1f, R10 ;  /* 0x0000001fff0b7819 */ /* 0x000fe2000001140a */
[----:B-1----:R-:W-:Y:S01]  /*26a0*/  IMAD R8, R9, R6, RZ ;  /* 0x0000000609087224 */ /* 0x002fe200078e02ff */
[----:B------:R-:W-:Y:S01]  /*26b0*/  ISETP.NE.AND P6, PT, R14, 0x1, PT ;  /* 0x000000010e00780c */ /* 0x000fe20003fc5270 */
[----:B------:R-:W-:Y:S01]  /*26c0*/  IMAD.WIDE.U32 R40, R187, R4, R16 ;  /* 0x00000004bb287225 */ /* 0x000fe200078e0010 */
[----:B--2---:R-:W-:-:S02]  /*26d0*/  ISETP.GE.AND P0, PT, R16, R57, PT ;  /* 0x000000391000720c */ /* 0x004fc40003f06270 */
[----:B------:R-:W-:Y:S01]  /*26e0*/  LEA.HI R12, R11, R10, RZ, 0x3 ;  /* 0x0000000a0b0c7211 */ /* 0x000fe200078f18ff */
[----:B------:R-:W-:Y:S01]  /*26f0*/  IMAD R11, R187, R7, R8 ;  /* 0x00000007bb0b7224 */ /* 0x000fe200078e0208 */
[----:B------:R-:W-:Y:S01]  /*2700*/  SHF.R.U32.HI R27, RZ, 0x3, R202 ;  /* 0x00000003ff1b7819 */ /* 0x000fe200000116ca */
[----:B------:R-:W-:Y:S01]  /*2710*/  IMAD R8, R9, R4, RZ ;  /* 0x0000000409087224 */ /* 0x000fe200078e02ff */
[----:B------:R-:W-:Y:S01]  /*2720*/  SEL R9, R57, RZ, P0 ;  /* 0x000000ff39097207 */ /* 0x000fe20000000000 */
[CC--:B---3--:R-:W-:Y:S01]  /*2730*/  IMAD.WIDE.U32 R2, R187.reuse, R6.reuse, R18 ;  /* 0x00000006bb027225 */ /* 0x0c8fe200078e0012 */
[----:B------:R-:W-:Y:S02]  /*2740*/  LOP3.LUT R15, R12, 0xfffffff8, RZ, 0xc0, !PT ;  /* 0xfffffff80c0f7812 */ /* 0x000fe400078ec0ff */
[----:B------:R-:W-:Y:S01]  /*2750*/  SHF.R.U32.HI R26, RZ, 0x3, R209 ;  /* 0x00000003ff1a7819 */ /* 0x000fe200000116d1 */
[----:B------:R-:W-:Y:S01]  /*2760*/  IMAD.IADD R9, R16, 0x1, R9 ;  /* 0x0000000110097824 */ /* 0x000fe200078e0209 */
[----:B------:R-:W-:Y:S05]  /*2770*/  @!P6 WARPSYNC.ALL ;  /* 0x000000000000e948 */ /* 0x000fea0003800000 */
[C---:B------:R-:W-:Y:S01]  /*2780*/  IMAD R13, R187.reuse, R5, R8 ;  /* 0x00000005bb0d7224 */ /* 0x040fe200078e0208 */
[----:B------:R-:W-:Y:S01]  /*2790*/  SHF.R.S32.HI R8, RZ, 0x1f, R9 ;  /* 0x0000001fff087819 */ /* 0x000fe20000011409 */
[-C--:B------:R-:W-:Y:S01]  /*27a0*/  IMAD.WIDE.U32 R20, R187, R6.reuse, R16 ;  /* 0x00000006bb147225 */ /* 0x080fe200078e0010 */
[----:B------:R-:W-:Y:S01]  /*27b0*/  IADD3 R58, R10, -R15, RZ ;  /* 0x8000000f0a3a7210 */ /* 0x000fe20007ffe0ff */
[----:B------:R-:W-:Y:S01]  /*27c0*/  ULDC UR4, c[0x0][0x2f4] ;  /* 0x0000bd0000047ab9 */ /* 0x000fe20000000800 */
[CC--:B------:R-:W-:Y:S01]  /*27d0*/  LEA.HI R10, R8.reuse, R9.reuse, RZ, 0x7 ;  /* 0x00000009080a7211 */ /* 0x0c0fe200078f38ff */
[----:B------:R-:W-:Y:S01]  /*27e0*/  IMAD.IADD R37, R37, 0x1, R13 ;  /* 0x0000000125257824 */ /* 0x000fe200078e020d */
[----:B------:R-:W-:Y:S01]  /*27f0*/  LEA.HI R8, R8, R9, RZ, 0x4 ;  /* 0x0000000908087211 */ /* 0x000fe200078f20ff */
[----:B------:R-:W-:Y:S01]  /*2800*/  IMAD.IADD R41, R13, 0x1, R41 ;  /* 0x000000010d297824 */ /* 0x000fe200078e0229 */
[----:B-----5:R-:W-:Y:S01]  /*2810*/  SHF.R.S32.HI R13, RZ, 0x1f, R38 ;  /* 0x0000001fff0d7819 */ /* 0x020fe20000011426 */
[----:B------:R-:W-:Y:S01]  /*2820*/  IMAD.IADD R3, R3, 0x1, R11 ;  /* 0x0000000103037824 */ /* 0x000fe200078e020b */
[--C-:B------:R-:W-:Y:S01]  /*2830*/  LOP3.LUT R9, R202, 0x70, R8.reuse, 0xf8, !PT ;  /* 0x00000070ca097812 */ /* 0x100fe200078ef808 */
[----:B------:R-:W-:Y:S01]  /*2840*/  IMAD.IADD R21, R11, 0x1, R21 ;  /* 0x000000010b157824 */ /* 0x000fe200078e0215 */
[----:B------:R-:W-:Y:S01]  /*2850*/  LOP3.LUT R11, R209, 0x70, R8, 0xf8, !PT ;  /* 0x00000070d10b7812 */ /* 0x000fe200078ef808 */
[----:B------:R-:W-:Y:S01]  /*2860*/  IMAD.SHL.U32 R10, R10, 0x40, RZ ;  /* 0x000000400a0a7824 */ /* 0x000fe200078e00ff */
[----:B------:R-:W-:Y:S01]  /*2870*/  LOP3.LUT R9, R9, R27, RZ, 0x3c, !PT ;  /* 0x0000001b09097212 */ /* 0x000fe200078e3cff */
[----:B------:R-:W-:Y:S01]  /*2880*/  IMAD R12, R13, R6, RZ ;  /* 0x000000060d0c7224 */ /* 0x000fe200078e02ff */
[----:B------:R-:W-:Y:S01]  /*2890*/  LOP3.LUT R11, R11, R26, RZ, 0x3c, !PT ;  /* 0x0000001a0b0b7212 */ /* 0x000fe200078e3cff */
[----:B------:R-:W-:Y:S01]  /*28a0*/  IMAD R13, R13, R4, RZ ;  /* 0x000000040d0d7224 */ /* 0x000fe200078e02ff */
[----:B------:R-:W-:Y:S01]  /*28b0*/  LOP3.LUT R10, R10, 0xffffe000, RZ, 0xc0, !PT ;  /* 0xffffe0000a0a7812 */ /* 0x000fe200078ec0ff */
[----:B------:R-:W-:Y:S01]  /*28c0*/  IMAD R61, R38, R7, R12 ;  /* 0x00000007263d7224 */ /* 0x000fe200078e020c */
[----:B------:R-:W-:Y:S01]  /*28d0*/  LOP3.LUT R62, R8, 0xfffffff0, RZ, 0xc0, !PT ;  /* 0xfffffff0083e7812 */ /* 0x000fe200078ec0ff */
[----:B------:R-:W-:Y:S01]  /*28e0*/  IMAD.WIDE.U32 R2, R38, R6, R2 ;  /* 0x0000000626027225 */ /* 0x000fe200078e0002 */
[----:B------:R-:W-:-:S02]  /*28f0*/  IADD3 R46, R9, R10, R203 ;  /* 0x0000000a092e7210 */ /* 0x000fc40007ffe0cb */
[----:B------:R-:W-:Y:S01]  /*2900*/  IADD3 R47, R11, R10, R212 ;  /* 0x0000000a0b2f7210 */ /* 0x000fe20007ffe0d4 */
[----:B------:R-:W-:Y:S01]  /*2910*/  IMAD.WIDE.U32 R20, R38, R6, R20 ;  /* 0x0000000626147225 */ /* 0x000fe200078e0014 */
[C-C-:B------:R-:W-:Y:S02]  /*2920*/  SHF.L.U64.HI R48, R6.reuse, 0x6, R7.reuse ;  /* 0x0000000606307819 */ /* 0x140fe40000010207 */
[----:B------:R-:W-:Y:S01]  /*2930*/  SHF.L.U64.HI R49, R6, 0x5, R7 ;  /* 0x0000000506317819 */ /* 0x000fe20000010207 */
[----:B------:R-:W-:Y:S01]  /*2940*/  IMAD R13, R38, R5, R13 ;  /* 0x00000005260d7224 */ /* 0x000fe200078e020d */
[----:B------:R-:W-:Y:S01]  /*2950*/  SHF.L.U64.HI R52, R4, 0x6, R5 ;  /* 0x0000000604347819 */ /* 0x000fe20000010205 */
[-C--:B------:R-:W-:Y:S01]  /*2960*/  IMAD.WIDE.U32 R36, R38, R4.reuse, R36 ;  /* 0x0000000426247225 */ /* 0x080fe200078e0024 */
[----:B------:R-:W-:Y:S02]  /*2970*/  SHF.L.U64.HI R53, R4, 0x5, R5 ;  /* 0x0000000504357819 */ /* 0x000fe40000010205 */
[----:B------:R-:W-:Y:S01]  /*2980*/  ISETP.GE.AND P1, PT, R16, UR4, PT ;  /* 0x0000000410007c0c */ /* 0x000fe2000bf26270 */
[----:B------:R-:W-:Y:S01]  /*2990*/  IMAD.WIDE.U32 R40, R38, R4, R40 ;  /* 0x0000000426287225 */ /* 0x000fe200078e0028 */
[----:B------:R-:W-:-:S02]  /*29a0*/  ISETP.GE.AND P2, PT, R184, UR4, PT ;  /* 0x00000004b8007c0c */ /* 0x000fc4000bf46270 */
[----:B------:R-:W-:Y:S01]  /*29b0*/  SHF.R.S32.HI R65, RZ, 0x4, R8 ;  /* 0x00000004ff417819 */ /* 0x000fe20000011408 */
[----:B------:R-:W-:Y:S01]  /*29c0*/  IMAD.IADD R60, R3, 0x1, R61 ;  /* 0x00000001033c7824 */ /* 0x000fe200078e023d */
[----:B------:R-:W-:Y:S01]  /*29d0*/  SHF.R.S32.HI R66, RZ, 0x1f, R62 ;  /* 0x0000001fff427819 */ /* 0x000fe2000001143e */
[----:B------:R-:W-:Y:S02]  /*29e0*/  IMAD.IADD R45, R45, 0x1, R24 ;  /* 0x000000012d2d7824 */ /* 0x000fe400078e0218 */
[C---:B------:R-:W-:Y:S02]  /*29f0*/  IMAD.SHL.U32 R50, R6.reuse, 0x40, RZ ;  /* 0x0000004006327824 */ /* 0x040fe400078e00ff */
[----:B------:R-:W-:Y:S02]  /*2a00*/  IMAD.SHL.U32 R51, R6, 0x20, RZ ;  /* 0x0000002006337824 */ /* 0x000fe400078e00ff */
[C---:B------:R-:W-:Y:S02]  /*2a10*/  IMAD.SHL.U32 R54, R4.reuse, 0x40, RZ ;  /* 0x0000004004367824 */ /* 0x040fe400078e00ff */
[----:B------:R-:W-:-:S02]  /*2a20*/  IMAD.SHL.U32 R55, R4, 0x20, RZ ;  /* 0x0000002004377824 */ /* 0x000fc400078e00ff */
[----:B------:R-:W-:Y:S02]  /*2a30*/  VIADD R56, R14, 0x8 ;  /* 0x000000080e387836 */ /* 0x000fe40000000000 */
[----:B------:R-:W-:Y:S02]  /*2a40*/  IMAD.SHL.U32 R57, R57, 0x2, RZ ;  /* 0x0000000239397824 */ /* 0x000fe400078e00ff */
[----:B------:R-:W-:Y:S02]  /*2a50*/  IMAD R58, R58, 0x20, R187 ;  /* 0x000000203a3a7824 */ /* 0x000fe400078e02bb */
[----:B------:R-:W-:Y:S02]  /*2a60*/  IMAD.IADD R61, R61, 0x1, R21 ;  /* 0x000000013d3d7824 */ /* 0x000fe400078e0215 */
[----:B------:R-:W-:Y:S02]  /*2a70*/  IMAD.IADD R63, R37, 0x1, R13 ;  /* 0x00000001253f7824 */ /* 0x000fe400078e020d */
[----:B------:R-:W-:Y:S01]  /*2a80*/  IMAD.IADD R64, R13, 0x1, R41 ;  /* 0x000000010d407824 */ /* 0x000fe200078e0229 */
[----:B------:R-:W-:Y:S01]  /*2a90*/  @!P6 BAR.SYNC.DEFER_BLOCKING 0x9, 0x100 ;  /* 0x024400000000eb1d */ /* 0x000fe20000010000 */
[----:B------:R-:W-:-:S07]  /*2aa0*/  SHF.R.S32.HI R59, RZ, 0x1f, R0 ;  /* 0x0000001fff3b7819 */ /* 0x000fce0000011400 */
.L_x_1844:
[----:B------:R-:W0:Y:S01]  /*2ab0*/  LDC R72, c[0x0][0x430] ;  /* 0x00010c00ff487b82 */ /* 0x000e220000000800 */
[----:B------:R-:W-:Y:S02]  /*2ac0*/  VIADD R43, R43, 0xffffffff ;  /* 0xffffffff2b2b7836 */ /* 0x000fe40000000000 */
[----:B------:R-:W-:Y:S02]  /*2ad0*/  IMAD.MOV.U32 R71, RZ, RZ, RZ ;  /* 0x000000ffff477224 */ /* 0x000fe400078e00ff */
[----:B------:R-:W-:-:S03]  /*2ae0*/  IMAD R4, R43, 0x40, R58 ;  /* 0x000000402b047824 */ /* 0x000fc600078e023a */
[----:B------:R-:W1:Y:S01]  /*2af0*/  LDC R78, c[0x0][0x3f4] ;  /* 0x0000fd00ff4e7b82 */ /* 0x000e620000000800 */
[----:B------:R-:W-:Y:S01]  /*2b00*/  IMAD.IADD R12, R45, 0x1, R4 ;  /* 0x000000012d0c7824 */ /* 0x000fe200078e0204 */
[----:B------:R-:W-:-:S03]  /*2b10*/  ISETP.GE.AND P3, PT, R4, R39, PT ;  /* 0x000000270400720c */ /* 0x000fc60003f66270 */
[----:B------:R-:W-:Y:S01]  /*2b20*/  IMAD.MOV.U32 R8, RZ, RZ, R12 ;  /* 0x000000ffff087224 */ /* 0x000fe200078e000c */
[----:B------:R-:W-:Y:S02]  /*2b30*/  ISETP.GT.OR P3, PT, R58, 0x3f, P3 ;  /* 0x0000003f3a00780c */ /* 0x000fe40001f64670 */
[----:B0-----:R-:W-:-:S11]  /*2b40*/  ISETP.NE.AND P4, PT, R72, 0x1, PT ;  /* 0x000000014800780c */ /* 0x001fd60003f85270 */
[----:B------:R-:W0:Y:S08]  /*2b50*/  @!P3 LDC.64 R6, c[0x0][0x428] ;  /* 0x00010a00ff06bb82 */ /* 0x000e300000000a00 */
[----:B--2---:R-:W2:Y:S08]  /*2b60*/  @!P3 LDC.64 R4, c[0x0][0x418] ;  /* 0x00010600ff04bb82 */ /* 0x004eb00000000a00 */
[----:B----4-:R-:W3:Y:S08]  /*2b70*/  @P4 LDC R9, c[0x0][0x434] ;  /* 0x00010d00ff094b82 */ /* 0x010ef00000000800 */
[----:B------:R-:W4:Y:S01]  /*2b80*/  @P4 LDC R10, c[0x0][0x438] ;  /* 0x00010e00ff0a4b82 */ /* 0x000f220000000800 */
[----:B---3--:R-:W-:-:S05]  /*2b90*/  @P4 IMAD.HI.U32 R9, R12, R9, RZ ;  /* 0x000000090c094227 */ /* 0x008fca00078e00ff */
[----:B----4-:R-:W-:Y:S01]  /*2ba0*/  @P4 SHF.R.U32.HI R8, RZ, R10, R9 ;  /* 0x0000000aff084219 */ /* 0x010fe20000011609 */
[----:B0-----:R-:W-:-:S03]  /*2bb0*/  @!P3 IMAD R10, R59, R6, RZ ;  /* 0x000000063b0ab224 */ /* 0x001fc600078e02ff */
[----:B------:R-:W-:Y:S01]  /*2bc0*/  @!P3 SHF.R.S32.HI R9, RZ, 0x1f, R8 ;  /* 0x0000001fff09b819 */ /* 0x000fe20000011408 */
[C---:B------:R-:W-:Y:S02]  /*2bd0*/  @!P3 IMAD R11, R0.reuse, R7, R10 ;  /* 0x00000007000bb224 */ /* 0x040fe400078e020a */
[----:B------:R-:W-:-:S04]  /*2be0*/  @!P3 IMAD.WIDE.U32 R6, R0, R6, R8 ;  /* 0x000000060006b225 */ /* 0x000fc800078e0008 */
[----:B------:R-:W-:Y:S01]  /*2bf0*/  @!P3 IMAD.IADD R7, R7, 0x1, R11 ;  /* 0x000000010707b824 */ /* 0x000fe200078e020b */
[----:B--2---:R-:W-:-:S04]  /*2c00*/  @!P3 LEA R4, P4, R6, R4, 0x2 ;  /* 0x000000040604b211 */ /* 0x004fc800078810ff */
[----:B------:R-:W-:Y:S02]  /*2c10*/  @!P3 LEA.HI.X R5, R6, R5, R7, 0x2, P4 ;  /* 0x000000050605b211 */ /* 0x000fe400020f1407 */
[----:B------:R-:W-:-:S03]  /*2c20*/  SHF.R.U32.HI R13, RZ, 0x3, R202 ;  /* 0x00000003ff0d7819 */ /* 0x000fc600000116ca */
[----:B------:R0:W5:Y:S01]  /*2c30*/  @!P3 LDG.E R71, desc[UR36][R4.64] ;  /* 0x000000240447b981 */ /* 0x000162000c1e1900 */
[----:B-1----:R-:W-:Y:S01]  /*2c40*/  ISETP.GE.AND P3, PT, R78, 0x1, PT ;  /* 0x000000014e00780c */ /* 0x002fe20003f66270 */
[----:B------:R-:W-:Y:S01]  /*2c50*/  IMAD.MOV R7, RZ, RZ, -R8 ;  /* 0x000000ffff077224 */ /* 0x000fe200078e0a08 */
[----:B------:R-:W-:Y:S01]  /*2c60*/  LOP3.LUT R6, R202, 0x70, R16, 0xf8, !PT ;  /* 0x00000070ca067812 */ /* 0x000fe200078ef810 */
[----:B------:R-:W-:Y:S05]  /*2c70*/  YIELD ;  /* 0x0000000000007946 */ /* 0x000fea0003800000 */
[----:B------:R-:W-:Y:S01]  /*2c80*/  LOP3.LUT R6, R203, R6, R13, 0xf6, !PT ;  /* 0x00000006cb067212 */ /* 0x000fe200078ef60d */
[----:B------:R-:W-:Y:S01]  /*2c90*/  IMAD R72, R72, R7, R12 ;  /* 0x0000000748487224 */ /* 0x000fe200078e020c */
[----:B------:R-:W-:Y:S01]  /*2ca0*/  ISETP.GT.AND P4, PT, R43, R44, PT ;  /* 0x0000002c2b00720c */ /* 0x000fe20003f84270 */
[----:B------:R-:W-:Y:S02]  /*2cb0*/  BSSY B0, `(.L_x_1791) ;  /* 0x00004bf000007945 */ /* 0x000fe40003800000 */
[----:B------:R-:W-:Y:S01]  /*2cc0*/  IMAD R7, R185, 0x4000, R6 ;  /* 0x00004000b9077824 */ /* 0x000fe200078e0206 */
[----:B------:R-:W-:-:S04]  /*2cd0*/  P2R R67, PR, RZ, 0x10 ;  /* 0x00000010ff437803 */ /* 0x000fc80000000000 */
[----:B------:R-:W-:Y:S01]  /*2ce0*/  IADD3 R70, R22, R7, RZ ;  /* 0x0000000716467210 */ /* 0x000fe20007ffe0ff */
[----:B0-----:R-:W-:Y:S06]  /*2cf0*/  @!P3 BRA `(.L_x_1792) ;  /* 0x0000004400dcb947 */ /* 0x001fec0003800000 */
[----:B------:R-:W-:Y:S01]  /*2d00*/  SHF.R.S32.HI R73, RZ, 0x1f, R72 ;  /* 0x0000001fff497819 */ /* 0x000fe20000011448 */
[----:B------:R-:W-:Y:S01]  /*2d10*/  ULDC.64 UR4, c[0x0][0x300] ;  /* 0x0000c00000047ab9 */ /* 0x000fe20000000a00 */
[----:B-----5:R-:W-:Y:S01]  /*2d20*/  SHF.R.S32.HI R74, RZ, 0x1f, R71 ;  /* 0x0000001fff4a7819 */ /* 0x020fe20000011447 */
[----:B------:R-:W-:Y:S01]  /*2d30*/  IMAD.WIDE.U32 R4, R72, UR4, RZ ;  /* 0x0000000448047c25 */ /* 0x000fe2000f8e00ff */
[----:B------:R-:W-:-:S03]  /*2d40*/  ULDC.64 UR6, c[0x0][0x2e8] ;  /* 0x0000ba0000067ab9 */ /* 0x000fc60000000a00 */
[----:B------:R-:W-:Y:S02]  /*2d50*/  IMAD R7, R73, UR4, RZ ;  /* 0x0000000449077c24 */ /* 0x000fe4000f8e02ff */
[----:B------:R-:W-:Y:S02]  /*2d60*/  IMAD R8, R52, R43, RZ ;  /* 0x0000002b34087224 */ /* 0x000fe400078e02ff */
[----:B------:R-:W-:Y:S01]  /*2d70*/  IMAD R7, R72, UR5, R7 ;  /* 0x0000000548077c24 */ /* 0x000fe2000f8e0207 */
[----:B------:R-:W-:Y:S01]  /*2d80*/  ULDC.64 UR4, c[0x0][0x310] ;  /* 0x0000c40000047ab9 */ /* 0x000fe20000000a00 */
[----:B------:R-:W-:Y:S02]  /*2d90*/  IMAD R75, R43, -0x40, R39 ;  /* 0xffffffc02b4b7824 */ /* 0x000fe400078e0227 */
[----:B------:R-:W-:Y:S02]  /*2da0*/  IMAD R6, R74, UR4, RZ ;  /* 0x000000044a067c24 */ /* 0x000fe4000f8e02ff */
[----:B------:R-:W-:Y:S01]  /*2db0*/  IMAD.IADD R5, R5, 0x1, R7 ;  /* 0x0000000105057824 */ /* 0x000fe200078e0207 */
[----:B------:R-:W-:Y:S01]  /*2dc0*/  VIMNMX R75, R75, 0x40, PT ;  /* 0x000000404b4b7848 */ /* 0x000fe20003fe0100 */
[----:B------:R-:W-:-:S02]  /*2dd0*/  IMAD R7, R71, UR5, R6 ;  /* 0x0000000547077c24 */ /* 0x000fc4000f8e0206 */
[----:B------:R-:W-:Y:S01]  /*2de0*/  IMAD.WIDE.U32 R4, R71, UR4, R4 ;  /* 0x0000000447047c25 */ /* 0x000fe2000f8e0004 */
[----:B------:R-:W-:-:S03]  /*2df0*/  ULDC.64 UR4, c[0x0][0x308] ;  /* 0x0000c20000047ab9 */ /* 0x000fc60000000a00 */
[----:B------:R-:W-:Y:S01]  /*2e00*/  IMAD.IADD R5, R5, 0x1, R7 ;  /* 0x0000000105057824 */ /* 0x000fe200078e0207 */
[----:B------:R-:W-:Y:S01]  /*2e10*/  SHF.R.S32.HI R7, RZ, 0x1f, R43 ;  /* 0x0000001fff077819 */ /* 0x000fe2000001142b */
[----:B------:R-:W-:Y:S02]  /*2e20*/  IMAD R6, R48, R43, RZ ;  /* 0x0000002b30067224 */ /* 0x000fe400078e02ff */
[C---:B------:R-:W-:Y:S01]  /*2e30*/  IMAD.WIDE.U32 R4, R188.reuse, UR4, R4 ;  /* 0x00000004bc047c25 */ /* 0x040fe2000f8e0004 */
[----:B------:R-:W-:Y:S02]  /*2e40*/  ULDC.U8 UR4, c[0x0][0x410] ;  /* 0x0001040000047ab9 */ /* 0x000fe40000000000 */
[----:B------:R-:W-:Y:S01]  /*2e50*/  ISETP.NE.AND P3, PT, RZ, UR4, PT ;  /* 0x00000004ff007c0c */ /* 0x000fe2000bf65270 */
[----:B------:R-:W-:Y:S01]  /*2e60*/  IMAD R80, R188, UR5, R5 ;  /* 0x00000005bc507c24 */ /* 0x000fe2000f8e0205 */
[----:B------:R-:W-:Y:S01]  /*2e70*/  IADD3 R79, P4, R4, UR6, RZ ;  /* 0x00000006044f7c10 */ /* 0x000fe2000ff9e0ff */
[----:B------:R-:W-:-:S02]  /*2e80*/  IMAD R9, R7, R50, R6 ;  /* 0x0000003207097224 */ /* 0x000fc400078e0206 */
[----:B------:R-:W-:Y:S01]  /*2e90*/  IMAD R11, R7, R54, R8 ;  /* 0x00000036070b7224 */ /* 0x000fe200078e0208 */
[----:B------:R-:W-:Y:S01]  /*2ea0*/  IADD3.X R80, R80, UR7, RZ, P4, !PT ;  /* 0x0000000750507c10 */ /* 0x000fe2000a7fe4ff */
[----:B------:R-:W-:-:S04]  /*2eb0*/  IMAD.WIDE.U32 R6, R50, R43, RZ ;  /* 0x0000002b32067225 */ /* 0x000fc800078e00ff */
[----:B------:R-:W-:-:S04]  /*2ec0*/  IMAD.WIDE.U32 R4, R54, R43, RZ ;  /* 0x0000002b36047225 */ /* 0x000fc800078e00ff */
[----:B------:R-:W-:Y:S02]  /*2ed0*/  IMAD.IADD R14, R7, 0x1, R9 ;  /* 0x00000001070e7824 */ /* 0x000fe400078e0209 */
[----:B------:R-:W-:Y:S01]  /*2ee0*/  IMAD.IADD R76, R5, 0x1, R11 ;  /* 0x00000001054c7824 */ /* 0x000fe200078e020b */
[----:B------:R-:W-:Y:S06]  /*2ef0*/  @!P3 BRA `(.L_x_1793) ;  /* 0x00000020009cb947 */ /* 0x000fec0003800000 */
[----:B------:R-:W-:Y:S01]  /*2f00*/  ISETP.GE.AND P3, PT, R187, R75, PT ;  /* 0x0000004bbb00720c */ /* 0x000fe20003f66270 */
[----:B------:R-:W-:Y:S01]  /*2f10*/  BSSY B1, `(.L_x_1794) ;  /* 0x0000017000017945 */ /* 0x000fe20003800000 */
[----:B------:R-:W-:Y:S02]  /*2f20*/  CS2R R8, SRZ ;  /* 0x0000000000087805 */ /* 0x000fe4000001ff00 */
[----:B------:R-:W-:Y:S02]  /*2f30*/  CS2R R30, SRZ ;  /* 0x00000000001e7805 */ /* 0x000fe4000001ff00 */
[----:B------:R-:W-:Y:S02]  /*2f40*/  CS2R R34, SRZ ;  /* 0x0000000000227805 */ /* 0x000fe4000001ff00 */
[----:B------:R-:W-:Y:S02]  /*2f50*/  CS2R R32, SRZ ;  /* 0x0000000000207805 */ /* 0x000fe4000001ff00 */
[----:B------:R-:W-:-:S03]  /*2f60*/  CS2R R68, SRZ ;  /* 0x0000000000447805 */ /* 0x000fc6000001ff00 */
[----:B------:R-:W-:Y:S05]  /*2f70*/  @P3 BRA `(.L_x_1795) ;  /* 0x0000000000403947 */ /* 0x000fea0003800000 */
        /* <DEDUP_REMOVED lines=16> */
.L_x_1795:
[----:B------:R-:W-:Y:S05]  /*3080*/  BSYNC B1 ;  /* 0x0000000000017941 */ /* 0x000fea0003800000 */
.L_x_1794:
[----:B0-----:R-:W-:Y:S01]  /*3090*/  VIADD R10, R187, 0x20 ;  /* 0x00000020bb0a7836 */ /* 0x001fe20000000000 */
[----:B------:R-:W-:Y:S01]  /*30a0*/  BSSY B1, `(.L_x_1796) ;  /* 0x000001c000017945 */ /* 0x000fe20003800000 */
[----:B------:R-:W-:Y:S02]  /*30b0*/  CS2R R26, SRZ ;  /* 0x00000000001a7805 */ /* 0x000fe4000001ff00 */
[----:B------:R-:W-:Y:S01]  /*30c0*/  CS2R R24, SRZ ;  /* 0x0000000000187805 */ /* 0x000fe2000001ff00 */
[----:B-----5:R-:W-:Y:S01]  /*30d0*/  IMAD.MOV.U32 R86, RZ, RZ, R30 ;  /* 0x000000ffff567224 */ /* 0x020fe200078e001e */
[----:B------:R-:W-:Y:S01]  /*30e0*/  ISETP.GE.AND P4, PT, R10, R75, PT ;  /* 0x0000004b0a00720c */ /* 0x000fe20003f86270 */
[----:B------:R-:W-:Y:S01]  /*30f0*/  IMAD.MOV.U32 R88, RZ, RZ, R34 ;  /* 0x000000ffff587224 */ /* 0x000fe200078e0022 */
[----:B------:R-:W-:-:S11]  /*3100*/  CS2R R28, SRZ ;  /* 0x00000000001c7805 */ /* 0x000fd6000001ff00 */
        /* <DEDUP_REMOVED lines=21> */
.L_x_1797:
[----:B------:R-:W-:Y:S05]  /*3260*/  BSYNC B1 ;  /* 0x0000000000017941 */ /* 0x000fea0003800000 */
.L_x_1796:
[----:B------:R-:W-:Y:S01]  /*3270*/  UISETP.NE.AND UP0, UPT, UR61, 0x3, UPT ;  /* 0x000000033d00788c */ /* 0x000fe2000bf05270 */
[----:B------:R-:W-:Y:S02]  /*3280*/  IMAD.MOV.U32 R87, RZ, RZ, R32 ;  /* 0x000000ffff577224 */ /* 0x000fe400078e0020 */
[----:B------:R-:W-:Y:S02]  /*3290*/  IMAD.MOV.U32 R89, RZ, RZ, R68 ;  /* 0x000000ffff597224 */ /* 0x000fe400078e0044 */
[----:B-----5:R-:W-:Y:S01]  /*32a0*/  IMAD.MOV.U32 R82, RZ, RZ, R8 ;  /* 0x000000ffff527224 */ /* 0x020fe200078e0008 */
[----:B------:R-:W-:Y:S01]  /*32b0*/  PLOP3.LUT P5, PT, PT, PT, UP0, 0x80, 0x0 ;  /* 0x000000000000781c */ /* 0x000fe20003faf008 */
[----:B------:R-:W-:Y:S02]  /*32c0*/  IMAD.MOV.U32 R84, RZ, RZ, R26 ;  /* 0x000000ffff547224 */ /* 0x000fe400078e001a */
[----:B------:R-:W-:Y:S02]  /*32d0*/  IMAD.MOV.U32 R83, RZ, RZ, R24 ;  /* 0x000000ffff537224 */ /* 0x000fe400078e0018 */
[----:B------:R-:W-:-:S08]  /*32e0*/  IMAD.MOV.U32 R85, RZ, RZ, R28 ;  /* 0x000000ffff557224 */ /* 0x000fd000078e001c */
[----:B------:R-:W-:Y:S05]  /*32f0*/  @!P5 BRA `(.L_x_1798) ;  /* 0x000000000004d947 */ /* 0x000fea0003800000 */
[----:B------:R-:W-:Y:S01]  /*3300*/  BPT.TRAP 0x1 ;  /* 0x000000040000795c */ /* 0x000fe20000300000 */
.L_x_1798:
[----:B------:R-:W-:Y:S01]  /*3310*/  IMAD R76, R185, 0x8, R22 ;  /* 0x00000008b94c7824 */ /* 0x000fe200078e0216 */
[----:B------:R-:W-:Y:S01]  /*3320*/  SHF.L.U32 R77, R200, 0x1f, RZ ;  /* 0x0000001fc84d7819 */ /* 0x000fe200000006ff */
[----:B------:R-:W-:Y:S03]  /*3330*/  BSSY B1, `(.L_x_1799) ;  /* 0x0000003000017945 */ /* 0x000fe60003800000 */
[----:B------:R-:W1:Y:S02]  /*3340*/  SYNCS.PHASECHK.TRANS64.TRYWAIT P6, [R76+URZ+0x28490], R77 ;  /* 0x0284904d4c0075a7 */ /* 0x000e6400080c017f */
[----:B-1----:R-:W-:Y:S05]  /*3350*/  @!P6 BRA `(.L_x_1800) ;  /* 0x0000027c00ece947 */ /* 0x002fea0003800000 */
.L_x_2184:
[----:B------:R-:W-:Y:S05]  /*3360*/  BSYNC B1 ;  /* 0x0000000000017941 */ /* 0x000fea0003800000 */
.L_x_1799:
[----:B------:R-:W-:-:S03]  /*3370*/  UMOV UR4, 0xffffffff ;  /* 0xffffffff00047882 */ /* 0x000fc60000000000 */
[----:B------:R-:W-:Y:S05]  /*3380*/  BRA.DIV UR4, `(.L_x_1801) ;  /* 0x0000027e04f47947 */ /* 0x000fea000b800000 */
[----:B------:R2:W3:Y:S04]  /*3390*/  SHFL.IDX PT, R81, R80, RZ, 0x181f ;  /* 0x00181fff50517589 */ /* 0x0004e800000e0000 */
[----:B------:R2:W4:Y:S02]  /*33a0*/  SHFL.IDX PT, R14, R79, RZ, 0x181f ;  /* 0x00181fff4f0e7589 */ /* 0x00052400000e0000 */
.L_x_2188:
[----:B------:R-:W-:Y:S04]  /*33b0*/  BSSY B1, `(.L_x_1802) ;  /* 0x00000ec000017945 */ /* 0x000fe80003800000 */
[----:B------:R-:W-:Y:S05]  /*33c0*/  @P3 BRA `(.L_x_1803) ;  /* 0x0000000c00a83947 */ /* 0x000fea0003800000 */
[----:B------:R-:W-:Y:S04]  /*33d0*/  BSSY B2, `(.L_x_1804) ;  /* 0x0000075000027945 */ /* 0x000fe80003800000 */
        /* <DEDUP_REMOVED lines=9> */
[----:B------:R-:W-:Y:S02]  /*3470*/  SHF.R.U32.HI R13, RZ, 0x18, R35 ;  /* 0x00000018ff0d7819 */ /* 0x000fe40000011623 */
[--C-:B------:R-:W-:Y:S02]  /*3480*/  SHF.R.U32.HI R68, RZ, 0x8, R69.reuse ;  /* 0x00000008ff447819 */ /* 0x100fe40000011645 */
[----:B------:R-:W-:Y:S02]  /*3490*/  LOP3.LUT R15, R69, 0xff, RZ, 0xc0, !PT ;  /* 0x000000ff450f7812 */ /* 0x000fe400078ec0ff */
[----:B------:R-:W-:-:S02]  /*34a0*/  SHF.R.U32.HI R34, RZ, 0x18, R69 ;  /* 0x00000018ff227819 */ /* 0x000fc40000011645 */
[----:B------:R-:W-:Y:S02]  /*34b0*/  SHF.R.U32.HI R92, RZ, 0x10, R35 ;  /* 0x00000010ff5c7819 */ /* 0x000fe40000011623 */
[----:B------:R-:W-:Y:S01]  /*34c0*/  PRMT R13, R13, 0x654, R12 ;  /* 0x000006540d0d7816 */ /* 0x000fe2000000000c */
[----:B------:R-:W-:Y:S01]  /*34d0*/  IMAD.SHL.U32 R12, R91, 0x100, RZ ;  /* 0x000001005b0c7824 */ /* 0x000fe200078e00ff */
[----:B------:R-:W-:Y:S01]  /*34e0*/  PRMT R35, R34, 0x654, R15 ;  /* 0x0000065422237816 */ /* 0x000fe2000000000f */
[----:B------:R-:W-:Y:S01]  /*34f0*/  IMAD.SHL.U32 R34, R68, 0x100, RZ ;  /* 0x0000010044227824 */ /* 0x000fe200078e00ff */
[----:B------:R-:W-:Y:S01]  /*3500*/  SHF.R.U32.HI R90, RZ, 0x10, R69 ;  /* 0x00000010ff5a7819 */ /* 0x000fe20000011645 */
[----:B0-----:R-:W-:Y:S01]  /*3510*/  IMAD.MOV.U32 R15, RZ, RZ, R4 ;  /* 0x000000ffff0f7224 */ /* 0x001fe200078e0004 */
[----:B------:R-:W-:Y:S01]  /*3520*/  LOP3.LUT R13, R13, 0xff00, R12, 0xf8, !PT ;  /* 0x0000ff000d0d7812 */ /* 0x000fe200078ef80c */
[----:B------:R-:W-:Y:S01]  /*3530*/  IMAD.U32 R12, R92, 0x10000, RZ ;  /* 0x000100005c0c7824 */ /* 0x000fe200078e00ff */
[----:B------:R-:W-:Y:S01]  /*3540*/  LOP3.LUT R69, R35, 0xff00, R34, 0xf8, !PT ;  /* 0x0000ff0023457812 */ /* 0x000fe200078ef822 */
[----:B------:R-:W-:Y:S01]  /*3550*/  IMAD.U32 R34, R90, 0x10000, RZ ;  /* 0x000100005a227824 */ /* 0x000fe200078e00ff */
[----:B------:R-:W-:-:S02]  /*3560*/  F2FP.F16.E4M3.UNPACK_B R4, R5 ;  /* 0x00000005ff04723e */ /* 0x000fc400020006ff */
[----:B------:R-:W-:Y:S02]  /*3570*/  F2FP.F16.E4M3.UNPACK_B R35, R89.H1 ;  /* 0x00000059ff23723e */ /* 0x000fe400030006ff */
[----:B------:R-:W-:Y:S02]  /*3580*/  LOP3.LUT R12, R13, 0xff0000, R12, 0xf8, !PT ;  /* 0x00ff00000d0c7812 */ /* 0x000fe400078ef80c */
[----:B------:R-:W-:Y:S01]  /*3590*/  LOP3.LUT R13, R69, 0xff0000, R34, 0xf8, !PT ;  /* 0x00ff0000450d7812 */ /* 0x000fe200078ef822 */
[--C-:B------:R-:W-:Y:S01]  /*35a0*/  HADD2.F32 R34, -RZ, R4.reuse.H1_H1 ;  /* 0x30000004ff227230 */ /* 0x100fe20000004100 */
[----:B------:R-:W-:Y:S01]  /*35b0*/  F2FP.F16.E4M3.UNPACK_B R69, R88.H1 ;  /* 0x00000058ff45723e */ /* 0x000fe200030006ff */
[--C-:B------:R-:W-:Y:S01]  /*35c0*/  HADD2.F32 R93, -RZ, R35.reuse.H0_H0 ;  /* 0x20000023ff5d7230 */ /* 0x100fe20000004100 */
[----:B------:R-:W-:Y:S01]  /*35d0*/  F2FP.F16.E4M3.UNPACK_B R5, R5.H1 ;  /* 0x00000005ff05723e */ /* 0x000fe200030006ff */
[----:B------:R-:W-:Y:S01]  /*35e0*/  HADD2.F32 R4, -RZ, R4.H0_H0 ;  /* 0x20000004ff047230 */ /* 0x000fe20000004100 */
[----:B------:R-:W-:Y:S01]  /*35f0*/  F2FP.F16.E4M3.UNPACK_B R89, R89 ;  /* 0x00000059ff59723e */ /* 0x000fe200020006ff */
[----:B------:R-:W-:-:S02]  /*3600*/  HADD2.F32 R90, -RZ, R35.H1_H1 ;  /* 0x30000023ff5a7230 */ /* 0x000fc40000004100 */
[-C--:B------:R-:W-:Y:S01]  /*3610*/  FMUL.FTZ R95, R34, R93.reuse ;  /* 0x0000005d225f7220 */ /* 0x080fe20000410000 */
[----:B------:R-:W-:Y:S01]  /*3620*/  HADD2.F32 R91, -RZ, R69.H0_H0 ;  /* 0x20000045ff5b7230 */ /* 0x000fe20000004100 */
[----:B------:R-:W-:Y:S01]  /*3630*/  F2FP.F16.E4M3.UNPACK_B R88, R88 ;  /* 0x00000058ff58723e */ /* 0x000fe200020006ff */
[--C-:B------:R-:W-:Y:S02]  /*3640*/  HADD2.F32 R68, -RZ, R5.reuse.H1_H1 ;  /* 0x30000005ff447230 */ /* 0x100fe40000004100 */
[----:B------:R-:W-:Y:S02]  /*3650*/  HADD2.F32 R35, -RZ, R5.H0_H0 ;  /* 0x20000005ff237230 */ /* 0x000fe40000004100 */
[----:B------:R-:W-:Y:S01]  /*3660*/  FMUL.FTZ R5, R4, R93 ;  /* 0x0000005d04057220 */ /* 0x000fe20000410000 */
[----:B------:R-:W-:Y:S02]  /*3670*/  HADD2.F32 R69, -RZ, R69.H1_H1 ;  /* 0x30000045ff457230 */ /* 0x000fe40000004100 */
[-C--:B------:R-:W-:Y:S01]  /*3680*/  FMUL.FTZ R92, R68, R90.reuse ;  /* 0x0000005a445c7220 */ /* 0x080fe20000410000 */
[-C--:B------:R-:W-:Y:S01]  /*3690*/  FFMA.FTZ R4, R4, R91.reuse, -R95 ;  /* 0x0000005b04047223 */ /* 0x080fe2000001085f */
[----:B------:R-:W-:Y:S01]  /*36a0*/  FFMA.FTZ R5, R34, R91, R5 ;  /* 0x0000005b22057223 */ /* 0x000fe20000010005 */
[C---:B------:R-:W-:Y:S01]  /*36b0*/  FMUL.FTZ R93, R35.reuse, R90 ;  /* 0x0000005a235d7220 */ /* 0x040fe20000410000 */
[----:B------:R-:W-:Y:S01]  /*36c0*/  F2FP.F16.E4M3.UNPACK_B R34, R15.H1 ;  /* 0x0000000fff22723e */ /* 0x000fe200030006ff */
[----:B------:R-:W-:Y:S01]  /*36d0*/  FFMA.FTZ R94, R35, R69, -R92 ;  /* 0x00000045235e7223 */ /* 0x000fe2000001085c */
[----:B------:R-:W-:Y:S01]  /*36e0*/  F2FP.F16.E4M3.UNPACK_B R15, R15 ;  /* 0x0000000fff0f723e */ /* 0x000fe200020006ff */
[----:B------:R-:W-:Y:S01]  /*36f0*/  FFMA.FTZ R95, R68, R69, R93 ;  /* 0x00000045445f7223 */ /* 0x000fe2000001005d */
[----:B------:R-:W-:-:S02]  /*3700*/  HADD2.F32 R90, -RZ, R89.H1_H1 ;  /* 0x30000059ff5a7230 */ /* 0x000fc40000004100 */
[--C-:B------:R-:W-:Y:S02]  /*3710*/  HADD2.F32 R68, -RZ, R34.reuse.H0_H0 ;  /* 0x20000022ff447230 */ /* 0x100fe40000004100 */
[----:B------:R-:W-:Y:S02]  /*3720*/  HADD2.F32 R69, -RZ, R34.H1_H1 ;  /* 0x30000022ff457230 */ /* 0x000fe40000004100 */
[----:B------:R-:W-:Y:S02]  /*3730*/  HADD2.F32 R89, -RZ, R89.H0_H0 ;  /* 0x20000059ff597230 */ /* 0x000fe40000004100 */
[-C--:B------:R-:W-:Y:S01]  /*3740*/  FMUL.FTZ R92, R68, R90.reuse ;  /* 0x0000005a445c7220 */ /* 0x080fe20000410000 */
[--C-:B------:R-:W-:Y:S02]  /*3750*/  HADD2.F32 R35, -RZ, R15.reuse.H1_H1 ;  /* 0x3000000fff237230 */ /* 0x100fe40000004100 */
[----:B------:R-:W-:Y:S01]  /*3760*/  FMUL.FTZ R93, R69, R90 ;  /* 0x0000005a455d7220 */ /* 0x000fe20000410000 */
[----:B------:R-:W-:-:S02]  /*3770*/  HADD2.F32 R34, -RZ, R15.H0_H0 ;  /* 0x2000000fff227230 */ /* 0x000fc40000004100 */
[--C-:B------:R-:W-:Y:S02]  /*3780*/  HADD2.F32 R15, -RZ, R88.reuse.H1_H1 ;  /* 0x30000058ff0f7230 */ /* 0x100fe40000004100 */
[-C--:B------:R-:W-:Y:S01]  /*3790*/  FMUL.FTZ R91, R35, R89.reuse ;  /* 0x00000059235b7220 */ /* 0x080fe20000410000 */
[----:B------:R-:W-:Y:S02]  /*37a0*/  HADD2.F32 R88, -RZ, R88.H0_H0 ;  /* 0x20000058ff587230 */ /* 0x000fe40000004100 */
[----:B------:R-:W-:Y:S01]  /*37b0*/  FMUL.FTZ R90, R34, R89 ;  /* 0x00000059225a7220 */ /* 0x000fe20000410000 */
[-C--:B------:R-:W-:Y:S01]  /*37c0*/  FFMA.FTZ R68, R68, R15.reuse, -R93 ;  /* 0x0000000f44447223 */ /* 0x080fe2000001085d */
[----:B------:R-:W-:Y:S01]  /*37d0*/  FFMA.FTZ R69, R69, R15, R92 ;  /* 0x0000000f45457223 */ /* 0x000fe2000001005c */
[-C--:B------:R-:W-:Y:S01]  /*37e0*/  FFMA.FTZ R15, R34, R88.reuse, -R91 ;  /* 0x00000058220f7223 */ /* 0x080fe2000001085b */
[----:B------:R-:W-:Y:S01]  /*37f0*/  FFMA.FTZ R34, R35, R88, R90 ;  /* 0x0000005823227223 */ /* 0x000fe2000001005a */
[----:B------:R-:W-:-:S02]  /*3800*/  F2FP.F16.E4M3.UNPACK_B R88, R7.H1 ;  /* 0x00000007ff58723e */ /* 0x000fc400030006ff */
[----:B------:R-:W-:Y:S02]  /*3810*/  F2FP.SATFINITE.E4M3.F32.PACK_AB_MERGE_C R35, R95, R94, RZ ;  /* 0x0000005e5f23723e */ /* 0x000fe400048070ff */
[----:B------:R-:W-:Y:S01]  /*3820*/  F2FP.SATFINITE.E4M3.F32.PACK_AB_MERGE_C R68, R69, R68, RZ ;  /* 0x000000444544723e */ /* 0x000fe200048070ff */
[--C-:B------:R-:W-:Y:S01]  /*3830*/  HADD2.F32 R89, -RZ, R88.reuse.H0_H0 ;  /* 0x20000058ff597230 */ /* 0x100fe20000004100 */
[-C--:B------:R-:W-:Y:S01]  /*3840*/  F2FP.F16.E4M3.UNPACK_B R95, R13.reuse.H1 ;  /* 0x0000000dff5f723e */ /* 0x080fe200030006ff */
[----:B------:R-:W-:Y:S01]  /*3850*/  HADD2.F32 R88, -RZ, R88.H1_H1 ;  /* 0x30000058ff587230 */ /* 0x000fe20000004100 */
[----:B------:R-:W-:Y:S02]  /*3860*/  F2FP.F16.E4M3.UNPACK_B R69, R6.H1 ;  /* 0x00000006ff45723e */ /* 0x000fe400030006ff */
[----:B------:R-:W-:Y:S01]  /*3870*/  F2FP.F16.E4M3.UNPACK_B R94, R13 ;  /* 0x0000000dff5e723e */ /* 0x000fe200020006ff */
[----:B------:R-:W-:Y:S01]  /*3880*/  HADD2.F32 R92, -RZ, R95.H1_H1 ;  /* 0x3000005fff5c7230 */ /* 0x000fe20000004100 */
[-C--:B------:R-:W-:Y:S01]  /*3890*/  F2FP.F16.E4M3.UNPACK_B R91, R12.reuse.H1 ;  /* 0x0000000cff5b723e */ /* 0x080fe200030006ff */
[----:B------:R-:W-:Y:S01]  /*38a0*/  HADD2.F32 R13, -RZ, R69.H1_H1 ;  /* 0x30000045ff0d7230 */ /* 0x000fe20000004100 */
[----:B------:R-:W-:Y:S01]  /*38b0*/  F2FP.F16.E4M3.UNPACK_B R90, R12 ;  /* 0x0000000cff5a723e */ /* 0x000fe200020006ff */
[----:B------:R-:W-:-:S02]  /*38c0*/  HADD2.F32 R96, -RZ, R94.H1_H1 ;  /* 0x3000005eff607230 */ /* 0x000fc40000004100 */
[CC--:B------:R-:W-:Y:S01]  /*38d0*/  FMUL.FTZ R12, R88.reuse, R92.reuse ;  /* 0x0000005c580c7220 */ /* 0x0c0fe20000410000 */
[----:B------:R-:W-:Y:S02]  /*38e0*/  HADD2.F32 R69, -RZ, R69.H0_H0 ;  /* 0x20000045ff457230 */ /* 0x000fe40000004100 */
[----:B------:R-:W-:Y:S01]  /*38f0*/  FMUL.FTZ R97, R89, R92 ;  /* 0x0000005c59617220 */ /* 0x000fe20000410000 */
[----:B------:R-:W-:Y:S02]  /*3900*/  HADD2.F32 R93, -RZ, R91.H1_H1 ;  /* 0x3000005bff5d7230 */ /* 0x000fe40000004100 */
[-C--:B------:R-:W-:Y:S01]  /*3910*/  FMUL.FTZ R98, R13, R96.reuse ;  /* 0x000000600d627220 */ /* 0x080fe20000410000 */
[----:B------:R-:W-:Y:S01]  /*3920*/  HADD2.F32 R92, -RZ, R90.H1_H1 ;  /* 0x3000005aff5c7230 */ /* 0x000fe20000004100 */
[----:B------:R-:W-:Y:S01]  /*3930*/  F2FP.F16.E4M3.UNPACK_B R7, R7 ;  /* 0x00000007ff07723e */ /* 0x000fe200020006ff */
[----:B------:R-:W-:Y:S01]  /*3940*/  FMUL.FTZ R96, R69, R96 ;  /* 0x0000006045607220 */ /* 0x000fe20000410000 */
[----:B------:R-:W-:Y:S01]  /*3950*/  F2FP.F16.E4M3.UNPACK_B R6, R6 ;  /* 0x00000006ff06723e */ /* 0x000fe200020006ff */
[-C--:B------:R-:W-:Y:S01]  /*3960*/  FFMA.FTZ R12, R89, R93.reuse, -R12 ;  /* 0x0000005d590c7223 */ /* 0x080fe2000001080c */
[----:B------:R-:W-:Y:S01]  /*3970*/  FFMA.FTZ R97, R88, R93, R97 ;  /* 0x0000005d58617223 */ /* 0x000fe20000010061 */
[-C--:B------:R-:W-:Y:S01]  /*3980*/  FFMA.FTZ R98, R69, R92.reuse, -R98 ;  /* 0x0000005c45627223 */ /* 0x080fe20000010862 */
[----:B------:R-:W-:Y:S01]  /*3990*/  FFMA.FTZ R93, R13, R92, R96 ;  /* 0x0000005c0d5d7223 */ /* 0x000fe20000010060 */
[--C-:B------:R-:W-:Y:S01]  /*39a0*/  HADD2.F32 R13, -RZ, R7.reuse.H0_H0 ;  /* 0x20000007ff0d7230 */ /* 0x100fe20000004100 */
[----:B------:R-:W-:Y:S01]  /*39b0*/  F2FP.SATFINITE.E4M3.F32.PACK_AB_MERGE_C R5, R5, R4, R35 ;  /* 0x000000040505723e */ /* 0x000fe20004807023 */
[----:B------:R-:W-:Y:S01]  /*39c0*/  HADD2.F32 R69, -RZ, R7.H1_H1 ;  /* 0x30000007ff457230 */ /* 0x000fe20000004100 */
[----:B------:R-:W-:Y:S01]  /*39d0*/  F2FP.SATFINITE.E4M3.F32.PACK_AB_MERGE_C R12, R97, R12, RZ ;  /* 0x0000000c610c723e */ /* 0x000fe200048070ff */
[----:B------:R-:W-:Y:S01]  /*39e0*/  HADD2.F32 R92, -RZ, R95.H0_H0 ;  /* 0x2000005fff5c7230 */ /* 0x000fe20000004100 */
[----:B------:R-:W-:Y:S01]  /*39f0*/  F2FP.SATFINITE.E4M3.F32.PACK_AB_MERGE_C R93, R93, R98, RZ ;  /* 0x000000625d5d723e */ /* 0x000fe200048070ff */
[--C-:B------:R-:W-:Y:S01]  /*3a00*/  HADD2.F32 R7, -RZ, R6.reuse.H0_H0 ;  /* 0x20000006ff077230 */ /* 0x100fe20000004100 */
[----:B------:R-:W-:Y:S01]  /*3a10*/  F2FP.SATFINITE.E4M3.F32.PACK_AB_MERGE_C R4, R34, R15, R68 ;  /* 0x0000000f2204723e */ /* 0x000fe20004807044 */
[----:B------:R-:W-:-:S02]  /*3a20*/  HADD2.F32 R6, -RZ, R6.H1_H1 ;  /* 0x30000006ff067230 */ /* 0x000fc40000004100 */
[-C--:B------:R-:W-:Y:S01]  /*3a30*/  FMUL.FTZ R96, R69, R92.reuse ;  /* 0x0000005c45607220 */ /* 0x080fe20000410000 */
[----:B------:R-:W-:Y:S02]  /*3a40*/  HADD2.F32 R94, -RZ, R94.H0_H0 ;  /* 0x2000005eff5e7230 */ /* 0x000fe40000004100 */
[----:B------:R-:W-:Y:S01]  /*3a50*/  FMUL.FTZ R100, R13, R92 ;  /* 0x0000005c0d647220 */ /* 0x000fe20000410000 */
[----:B------:R-:W-:Y:S02]  /*3a60*/  HADD2.F32 R88, -RZ, R91.H0_H0 ;  /* 0x2000005bff587230 */ /* 0x000fe40000004100 */
[----:B------:R-:W-:Y:S02]  /*3a70*/  HADD2.F32 R90, -RZ, R90.H0_H0 ;  /* 0x2000005aff5a7230 */ /* 0x000fe40000004100 */
[CC--:B------:R-:W-:Y:S01]  /*3a80*/  FMUL.FTZ R92, R6.reuse, R94.reuse ;  /* 0x0000005e065c7220 */ /* 0x0c0fe20000410000 */
[----:B------:R-:W-:Y:S01]  /*3a90*/  FMUL.FTZ R89, R7, R94 ;  /* 0x0000005e07597220 */ /* 0x000fe20000410000 */
[-C--:B------:R-:W-:Y:S01]  /*3aa0*/  FFMA.FTZ R96, R13, R88.reuse, -R96 ;  /* 0x000000580d607223 */ /* 0x080fe20000010860 */
[----:B------:R-:W-:Y:S01]  /*3ab0*/  FFMA.FTZ R69, R69, R88, R100 ;  /* 0x0000005845457223 */ /* 0x000fe20000010064 */
[-C--:B------:R-:W-:Y:S01]  /*3ac0*/  FFMA.FTZ R92, R7, R90.reuse, -R92 ;  /* 0x0000005a075c7223 */ /* 0x080fe2000001085c */
[----:B------:R-:W-:-:S03]  /*3ad0*/  FFMA.FTZ R89, R6, R90, R89 ;  /* 0x0000005a06597223 */ /* 0x000fc60000010059 */
[----:B------:R-:W-:Y:S02]  /*3ae0*/  F2FP.SATFINITE.E4M3.F32.PACK_AB_MERGE_C R7, R69, R96, R12 ;  /* 0x000000604507723e */ /* 0x000fe4000480700c */
[----:B------:R-:W-:-:S07]  /*3af0*/  F2FP.SATFINITE.E4M3.F32.PACK_AB_MERGE_C R6, R89, R92, R93 ;  /* 0x0000005c5906723e */ /* 0x000fce000480705d */
.L_x_1807:
[----:B------:R-:W-:Y:S05]  /*3b00*/  BSYNC B3 ;  /* 0x0000000000037941 */ /* 0x000fea0003800000 */
.L_x_1806:
[----:B0-----:R0:W-:Y:S02]  /*3b10*/  ST.E.128 desc[UR36][R10.64], R4 ;  /* 0x000000040a007985 */ /* 0x0011e4000c101d24 */
.L_x_1805:
[----:B------:R-:W-:Y:S05]  /*3b20*/  BSYNC B2 ;  /* 0x0000000000027941 */ /* 0x000fea0003800000 */
.L_x_1804:
        /* <DEDUP_REMOVED lines=13> */
[----:B------:R-:W-:Y:S02]  /*3c00*/  PRMT R12, R15, 0x654, R12 ;  /* 0x000006540f0c7816 */ /* 0x000fe4000000000c */
[----:B------:R-:W-:Y:S01]  /*3c10*/  PRMT R15, R14, 0x654, R13 ;  /* 0x000006540e0f7816 */ /* 0x000fe2000000000d */
[----:B------:R-:W-:Y:S01]  /*3c20*/  IMAD.SHL.U32 R13, R34, 0x100, RZ ;  /* 0x00000100220d7824 */ /* 0x000fe200078e00ff */
[----:B------:R-:W-:Y:S01]  /*3c30*/  SHF.R.U32.HI R31, RZ, 0x10, R31 ;  /* 0x00000010ff1f7819 */ /* 0x000fe2000001161f */
[----:B------:R-:W-:Y:S01]  /*3c40*/  IMAD.SHL.U32 R30, R30, 0x100, RZ ;  /* 0x000001001e1e7824 */ /* 0x000fe200078e00ff */
[----:B------:R-:W-:Y:S02]  /*3c50*/  SHF.R.U32.HI R32, RZ, 0x10, R33 ;  /* 0x00000010ff207819 */ /* 0x000fe40000011621 */
[----:B------:R-:W-:Y:S01]  /*3c60*/  LOP3.LUT R12, R12, 0xff00, R13, 0xf8, !PT ;  /* 0x0000ff000c0c7812 */ /* 0x000fe200078ef80d */
[----:B------:R-:W-:Y:S01]  /*3c70*/  IMAD.U32 R13, R31, 0x10000, RZ ;  /* 0x000100001f0d7824 */ /* 0x000fe200078e00ff */
[----:B0-----:R-:W-:Y:S01]  /*3c80*/  MOV R14, R4 ;  /* 0x00000004000e7202 */ /* 0x001fe20000000f00 */
[----:B------:R-:W-:Y:S01]  /*3c90*/  IMAD.U32 R32, R32, 0x10000, RZ ;  /* 0x0001000020207824 */ /* 0x000fe200078e00ff */
[----:B------:R-:W-:-:S02]  /*3ca0*/  LOP3.LUT R15, R15, 0xff00, R30, 0xf8, !PT ;  /* 0x0000ff000f0f7812 */ /* 0x000fc400078ef81e */
[----:B------:R-:W-:Y:S02]  /*3cb0*/  F2FP.F16.E4M3.UNPACK_B R30, R87.H1 ;  /* 0x00000057ff1e723e */ /* 0x000fe400030006ff */
[-C--:B------:R-:W-:Y:S02]  /*3cc0*/  F2FP.F16.E4M3.UNPACK_B R4, R5.reuse ;  /* 0x00000005ff04723e */ /* 0x080fe400020006ff */
[----:B------:R-:W-:Y:S01]  /*3cd0*/  LOP3.LUT R12, R12, 0xff0000, R13, 0xf8, !PT ;  /* 0x00ff00000c0c7812 */ /* 0x000fe200078ef80d */
[----:B------:R-:W-:Y:S01]  /*3ce0*/  HADD2.F32 R34, -RZ, R30.H0_H0 ;  /* 0x2000001eff227230 */ /* 0x000fe20000004100 */
[----:B------:R-:W-:Y:S01]  /*3cf0*/  LOP3.LUT R13, R15, 0xff0000, R32, 0xf8, !PT ;  /* 0x00ff00000f0d7812 */ /* 0x000fe200078ef820 */
[--C-:B------:R-:W-:Y:S01]  /*3d00*/  HADD2.F32 R15, -RZ, R4.reuse.H1_H1 ;  /* 0x30000004ff0f7230 */ /* 0x100fe20000004100 */
[----:B------:R-:W-:Y:S01]  /*3d10*/  F2FP.F16.E4M3.UNPACK_B R32, R86.H1 ;  /* 0x00000056ff20723e */ /* 0x000fe200030006ff */
[----:B------:R-:W-:Y:S01]  /*3d20*/  HADD2.F32 R4, -RZ, R4.H0_H0 ;  /* 0x20000004ff047230 */ /* 0x000fe20000004100 */
[----:B------:R-:W-:Y:S01]  /*3d30*/  F2FP.F16.E4M3.UNPACK_B R5, R5.H1 ;  /* 0x00000005ff05723e */ /* 0x000fe200030006ff */
[----:B------:R-:W-:-:S02]  /*3d40*/  HADD2.F32 R35, -RZ, R30.H1_H1 ;  /* 0x3000001eff237230 */ /* 0x000fc40000004100 */
[CC--:B------:R-:W-:Y:S01]  /*3d50*/  FMUL.FTZ R69, R15.reuse, R34.reuse ;  /* 0x000000220f457220 */ /* 0x0c0fe20000410000 */
[--C-:B------:R-:W-:Y:S02]  /*3d60*/  HADD2.F32 R33, -RZ, R32.reuse.H0_H0 ;  /* 0x20000020ff217230 */ /* 0x100fe40000004100 */
        /* <DEDUP_REMOVED lines=15> */
[--C-:B------:R-:W-:Y:S01]  /*3e60*/  HADD2.F32 R32, -RZ, R15.reuse.H1_H1 ;  /* 0x3000000fff207230 */ /* 0x100fe20000004100 */
[----:B------:R-:W-:Y:S01]  /*3e70*/  F2FP.F16.E4M3.UNPACK_B R81, R13 ;  /* 0x0000000dff51723e */ /* 0x000fe200020006ff */
[----:B------:R-:W-:Y:S01]  /*3e80*/  HADD2.F32 R31, -RZ, R15.H0_H0 ;  /* 0x2000000fff1f7230 */ /* 0x000fe20000004100 */
[----:B------:R-:W-:Y:S01]  /*3e90*/  F2FP.F16.E4M3.UNPACK_B R35, R12 ;  /* 0x0000000cff23723e */ /* 0x000fe200020006ff */
[----:B------:R-:W-:-:S02]  /*3ea0*/  HADD2.F32 R87, -RZ, R87.H0_H0 ;  /* 0x20000057ff577230 */ /* 0x000fc40000004100 */
[-C--:B------:R-:W-:Y:S01]  /*3eb0*/  FMUL.FTZ R68, R32, R33.reuse ;  /* 0x0000002120447220 */ /* 0x080fe20000410000 */
[--C-:B------:R-:W-:Y:S02]  /*3ec0*/  HADD2.F32 R30, -RZ, R14.reuse.H1_H1 ;  /* 0x3000000eff1e7230 */ /* 0x100fe40000004100 */
[----:B------:R-:W-:Y:S01]  /*3ed0*/  FMUL.FTZ R33, R31, R33 ;  /* 0x000000211f217220 */ /* 0x000fe20000410000 */
[----:B------:R-:W-:Y:S02]  /*3ee0*/  HADD2.F32 R15, -RZ, R14.H0_H0 ;  /* 0x2000000eff0f7230 */ /* 0x000fe40000004100 */
        /* <DEDUP_REMOVED lines=8> */
[----:B------:R-:W-:Y:S01]  /*3f70*/  F2FP.F16.E4M3.UNPACK_B R33, R7.H1 ;  /* 0x00000007ff21723e */ /* 0x000fe200030006ff */
[--C-:B------:R-:W-:Y:S01]  /*3f80*/  HADD2.F32 R87, -RZ, R81.reuse.H1_H1 ;  /* 0x30000051ff577230 */ /* 0x100fe20000004100 */
[----:B------:R-:W-:Y:S01]  /*3f90*/  F2FP.F16.E4M3.UNPACK_B R86, R13.H1 ;  /* 0x0000000dff56723e */ /* 0x000fe200030006ff */
[----:B------:R-:W-:Y:S01]  /*3fa0*/  HADD2.F32 R81, -RZ, R81.H0_H0 ;  /* 0x20000051ff517230 */ /* 0x000fe20000004100 */
[----:B------:R-:W-:Y:S01]  /*3fb0*/  F2FP.SATFINITE.E4M3.F32.PACK_AB_MERGE_C R31, R32, R31, RZ ;  /* 0x0000001f201f723e */ /* 0x000fe200048070ff */
[--C-:B------:R-:W-:Y:S01]  /*3fc0*/  HADD2.F32 R34, -RZ, R33.reuse.H0_H0 ;  /* 0x20000021ff227230 */ /* 0x100fe20000004100 */
[----:B------:R-:W-:Y:S01]  /*3fd0*/  F2FP.SATFINITE.E4M3.F32.PACK_AB_MERGE_C R30, R88, R69, RZ ;  /* 0x00000045581e723e */ /* 0x000fe200048070ff */
[----:B------:R-:W-:Y:S01]  /*3fe0*/  HADD2.F32 R33, -RZ, R33.H1_H1 ;  /* 0x30000021ff217230 */ /* 0x000fe20000004100 */
[----:B------:R-:W-:Y:S01]  /*3ff0*/  F2FP.F16.E4M3.UNPACK_B R32, R6.H1 ;  /* 0x00000006ff20723e */ /* 0x000fe200030006ff */
[----:B------:R-:W-:Y:S01]  /*4000*/  HADD2.F32 R88, -RZ, R86.H1_H1 ;  /* 0x30000056ff587230 */ /* 0x000fe20000004100 */
[----:B------:R-:W-:Y:S01]  /*4010*/  F2FP.F16.E4M3.UNPACK_B R68, R12.H1 ;  /* 0x0000000cff44723e */ /* 0x000fe200030006ff */
[----:B------:R-:W-:Y:S01]  /*4020*/  HADD2.F32 R12, -RZ, R35.H1_H1 ;  /* 0x30000023ff0c7230 */ /* 0x000fe20000004100 */
[----:B------:R-:W-:Y:S01]  /*4030*/  F2FP.F16.E4M3.UNPACK_B R7, R7 ;  /* 0x00000007ff07723e */ /* 0x000fe200020006ff */
[----:B------:R-:W-:-:S02]  /*4040*/  HADD2.F32 R13, -RZ, R32.H1_H1 ;  /* 0x30000020ff0d7230 */ /* 0x000fc40000004100 */
[-C--:B------:R-:W-:Y:S01]  /*4050*/  FMUL.FTZ R89, R33, R88.reuse ;  /* 0x0000005821597220 */ /* 0x080fe20000410000 */
[----:B------:R-:W-:Y:S02]  /*4060*/  HADD2.F32 R69, -RZ, R68.H1_H1 ;  /* 0x30000044ff457230 */ /* 0x000fe40000004100 */
[C---:B------:R-:W-:Y:S01]  /*4070*/  FMUL.FTZ R90, R34.reuse, R88 ;  /* 0x00000058225a7220 */ /* 0x040fe20000410000 */
[----:B------:R-:W-:Y:S01]  /*4080*/  HADD2.F32 R32, -RZ, R32.H0_H0 ;  /* 0x20000020ff207230 */ /* 0x000fe20000004100 */
[----:B------:R-:W-:Y:S01]  /*4090*/  F2FP.F16.E4M3.UNPACK_B R6, R6 ;  /* 0x00000006ff06723e */ /* 0x000fe200020006ff */
[----:B------:R-:W-:Y:S02]  /*40a0*/  HADD2.F32 R86, -RZ, R86.H0_H0 ;  /* 0x20000056ff567230 */ /* 0x000fe40000004100 */
[----:B------:R-:W-:Y:S01]  /*40b0*/  FFMA.FTZ R88, R34, R69, -R89 ;  /* 0x0000004522587223 */ /* 0x000fe20000010859 */
[-C--:B------:R-:W-:Y:S01]  /*40c0*/  FMUL.FTZ R89, R13, R87.reuse ;  /* 0x000000570d597220 */ /* 0x080fe20000410000 */
[----:B------:R-:W-:Y:S01]  /*40d0*/  FMUL.FTZ R34, R32, R87 ;  /* 0x0000005720227220 */ /* 0x000fe20000410000 */
[----:B------:R-:W-:Y:S01]  /*40e0*/  FFMA.FTZ R69, R33, R69, R90 ;  /* 0x0000004521457223 */ /* 0x000fe2000001005a */
[----:B------:R-:W-:-:S02]  /*40f0*/  HADD2.F32 R68, -RZ, R68.H0_H0 ;  /* 0x20000044ff447230 */ /* 0x000fc40000004100 */
[-C--:B------:R-:W-:Y:S01]  /*4100*/  FFMA.FTZ R89, R32, R12.reuse, -R89 ;  /* 0x0000000c20597223 */ /* 0x080fe20000010859 */
[----:B------:R-:W-:Y:S01]  /*4110*/  FFMA.FTZ R34, R13, R12, R34 ;  /* 0x0000000c0d227223 */ /* 0x000fe20000010022 */
[--C-:B------:R-:W-:Y:S01]  /*4120*/  HADD2.F32 R12, -RZ, R7.reuse.H0_H0 ;  /* 0x20000007ff0c7230 */ /* 0x100fe20000004100 */
[----:B------:R-:W-:Y:S01]  /*4130*/  F2FP.SATFINITE.E4M3.F32.PACK_AB_MERGE_C R69, R69, R88, RZ ;  /* 0x000000584545723e */ /* 0x000fe200048070ff */
[----:B------:R-:W-:Y:S01]  /*4140*/  HADD2.F32 R13, -RZ, R7.H1_H1 ;  /* 0x30000007ff0d7230 */ /* 0x000fe20000004100 */
[----:B------:R-:W-:Y:S01]  /*4150*/  F2FP.SATFINITE.E4M3.F32.PACK_AB_MERGE_C R5, R5, R4, R30 ;  /* 0x000000040505723e */ /* 0x000fe2000480701e */
[--C-:B------:R-:W-:Y:S01]  /*4160*/  HADD2.F32 R7, -RZ, R6.reuse.H0_H0 ;  /* 0x20000006ff077230 */ /* 0x100fe20000004100 */
[----:B------:R-:W-:Y:S01]  /*4170*/  F2FP.SATFINITE.E4M3.F32.PACK_AB_MERGE_C R34, R34, R89, RZ ;  /* 0x000000592222723e */ /* 0x000fe200048070ff */
[----:B------:R-:W-:Y:S02]  /*4180*/  HADD2.F32 R6, -RZ, R6.H1_H1 ;  /* 0x30000006ff067230 */ /* 0x000fe40000004100 */
[----:B------:R-:W-:Y:S01]  /*4190*/  FMUL.FTZ R33, R13, R86 ;  /* 0x000000560d217220 */ /* 0x000fe20000410000 */
[----:B------:R-:W-:-:S02]  /*41a0*/  HADD2.F32 R35, -RZ, R35.H0_H0 ;  /* 0x20000023ff237230 */ /* 0x000fc40000004100 */
[----:B------:R-:W-:Y:S01]  /*41b0*/  FMUL.FTZ R86, R12, R86 ;  /* 0x000000560c567220 */ /* 0x000fe20000410000 */
[----:B------:R-:W-:Y:S01]  /*41c0*/  F2FP.SATFINITE.E4M3.F32.PACK_AB_MERGE_C R4, R15, R14, R31 ;  /* 0x0000000e0f04723e */ /* 0x000fe2000480701f */
[-C--:B------:R-:W-:Y:S01]  /*41d0*/  FMUL.FTZ R32, R6, R81.reuse ;  /* 0x0000005106207220 */ /* 0x080fe20000410000 */
[----:B------:R-:W-:Y:S01]  /*41e0*/  FMUL.FTZ R81, R7, R81 ;  /* 0x0000005107517220 */ /* 0x000fe20000410000 */
[-C--:B------:R-:W-:Y:S01]  /*41f0*/  FFMA.FTZ R33, R12, R68.reuse, -R33 ;  /* 0x000000440c217223 */ /* 0x080fe20000010821 */
[----:B------:R-:W-:Y:S01]  /*4200*/  FFMA.FTZ R86, R13, R68, R86 ;  /* 0x000000440d567223 */ /* 0x000fe20000010056 */
[-C--:B------:R-:W-:Y:S01]  /*4210*/  FFMA.FTZ R32, R7, R35.reuse, -R32 ;  /* 0x0000002307207223 */ /* 0x080fe20000010820 */
[----:B------:R-:W-:-:S03]  /*4220*/  FFMA.FTZ R81, R6, R35, R81 ;  /* 0x0000002306517223 */ /* 0x000fc60000010051 */
[----:B------:R-:W-:Y:S02]  /*4230*/  F2FP.SATFINITE.E4M3.F32.PACK_AB_MERGE_C R7, R86, R33, R69 ;  /* 0x000000215607723e */ /* 0x000fe40004807045 */
[----:B------:R-:W-:-:S07]  /*4240*/  F2FP.SATFINITE.E4M3.F32.PACK_AB_MERGE_C R6, R81, R32, R34 ;  /* 0x000000205106723e */ /* 0x000fce0004807022 */
.L_x_1809:
[----:B------:R-:W-:Y:S05]  /*4250*/  BSYNC B2 ;  /* 0x0000000000027941 */ /* 0x000fea0003800000 */
.L_x_1808:
[----:B0-----:R0:W-:Y:S02]  /*4260*/  ST.E.128 desc[UR36][R10.64], R4 ;  /* 0x000000040a007985 */ /* 0x0011e4000c101d24 */
.L_x_1803:
[----:B------:R-:W-:Y:S05]  /*4270*/  BSYNC B1 ;  /* 0x0000000000017941 */ /* 0x000fea0003800000 */
.L_x_1802:
[----:B------:R-:W-:-:S03]  /*4280*/  UMOV UR4, 0xffffffff ;  /* 0xffffffff00047882 */ /* 0x000fc60000000000 */
[----:B------:R-:W-:Y:S05]  /*4290*/  BRA.DIV UR4, `(.L_x_1810) ;  /* 0x0000027204787947 */ /* 0x000fea000b800000 */
[----:B--2---:R-:W2:Y:S04]  /*42a0*/  SHFL.IDX PT, R80, R80, 0x1, 0x181f ;  /* 0x00381f0050507f89 */ /* 0x004ea800000e0000 */
[----:B----4-:R4:W0:Y:S02]  /*42b0*/  SHFL.IDX PT, R14, R79, 0x1, 0x181f ;  /* 0x00381f004f0e7f89 */ /* 0x01082400000e0000 */
.L_x_2192:
[----:B------:R-:W-:Y:S05]  /*42c0*/  @P4 BRA `(.L_x_1811) ;  /* 0x0000003400744947 */ /* 0x000fea0003800000 */
[----:B------:R-:W-:Y:S04]  /*42d0*/  BSSY B1, `(.L_x_1812) ;  /* 0x0000076000017945 */ /* 0x000fe80003800000 */
[----:B------:R-:W-:Y:S05]  /*42e0*/  @P1 BRA `(.L_x_1813) ;  /* 0x0000000400d01947 */ /* 0x000fea0003800000 */
[----:B0-----:R0:W0:Y:S01]  /*42f0*/  LDS.128 R4, [R70+0x21000] ;  /* 0x0210000046047984 */ /* 0x0010220000000c00 */
[----:B------:R-:W-:Y:S01]  /*4300*/  IADD3 R10, P3, R16, R14, RZ ;  /* 0x0000000e100a7210 */ /* 0x000fe20007f7e0ff */
[----:B------:R-:W-:Y:S04]  /*4310*/  BSSY B2, `(.L_x_1814) ;  /* 0x0000070000027945 */ /* 0x000fe80003800000 */
[----:B--2---:R-:W-:Y:S01]  /*4320*/  IMAD.X R11, R80, 0x1, R17, P3 ;  /* 0x00000001500b7824 */ /* 0x004fe200018e0611 */
[----:B------:R-:W-:-:S13]  /*4330*/  ISETP.GE.AND P3, PT, R18, R78, PT ;  /* 0x0000004e1200720c */ /* 0x000fda0003f66270 */
[----:B------:R-:W-:Y:S05]  /*4340*/  @P3 BRA `(.L_x_1815) ;  /* 0x0000000400b03947 */ /* 0x000fea0003800000 */
[----:B------:R-:W-:Y:S02]  /*4350*/  SHF.R.U32.HI R31, RZ, 0x8, R27 ;  /* 0x00000008ff1f7819 */ /* 0x000fe4000001161b */
[----:B------:R-:W-:Y:S02]  /*4360*/  SHF.R.U32.HI R15, RZ, 0x8, R29 ;  /* 0x00000008ff0f7819 */ /* 0x000fe4000001161d */
[----:B------:R-:W-:Y:S02]  /*4370*/  SHF.R.U32.HI R33, RZ, 0x18, R27 ;  /* 0x00000018ff217819 */ /* 0x000fe4000001161b */
[----:B------:R-:W-:Y:S02]  /*4380*/  LOP3.LUT R12, R27, 0xff, RZ, 0xc0, !PT ;  /* 0x000000ff1b0c7812 */ /* 0x000fe400078ec0ff */
[----:B------:R-:W-:Y:S02]  /*4390*/  SHF.R.U32.HI R26, RZ, 0x18, R29 ;  /* 0x00000018ff1a7819 */ /* 0x000fe4000001161d */
[----:B------:R-:W-:-:S02]  /*43a0*/  LOP3.LUT R13, R29, 0xff, RZ, 0xc0, !PT ;  /* 0x000000ff1d0d7812 */ /* 0x000fc400078ec0ff */
[----:B------:R-:W-:Y:S01]  /*43b0*/  SHF.R.U32.HI R30, RZ, 0x10, R27 ;  /* 0x00000010ff1e7819 */ /* 0x000fe2000001161b */
[----:B------:R-:W-:Y:S01]  /*43c0*/  IMAD.SHL.U32 R27, R31, 0x100, RZ ;  /* 0x000001001f1b7824 */ /* 0x000fe200078e00ff */
[----:B------:R-:W-:Y:S01]  /*43d0*/  SHF.R.U32.HI R28, RZ, 0x10, R29 ;  /* 0x00000010ff1c7819 */ /* 0x000fe2000001161d */
[----:B------:R-:W-:Y:S01]  /*43e0*/  IMAD.SHL.U32 R29, R15, 0x100, RZ ;  /* 0x000001000f1d7824 */ /* 0x000fe200078e00ff */
[----:B------:R-:W-:Y:S01]  /*43f0*/  PRMT R12, R33, 0x654, R12 ;  /* 0x00000654210c7816 */ /* 0x000fe2000000000c */
[----:B0-----:R-:W-:Y:S01]  /*4400*/  IMAD.MOV.U32 R15, RZ, RZ, R4 ;  /* 0x000000ffff0f7224 */ /* 0x001fe200078e0004 */
[----:B------:R-:W-:Y:S01]  /*4410*/  PRMT R26, R26, 0x654, R13 ;  /* 0x000006541a1a7816 */ /* 0x000fe2000000000d */
[----:B------:R-:W-:Y:S01]  /*4420*/  IMAD.MOV.U32 R13, RZ, RZ, R5 ;  /* 0x000000ffff0d7224 */ /* 0x000fe200078e0005 */
        /* <DEDUP_REMOVED lines=32> */
[----:B------:R-:W-:Y:S01]  /*4630*/  HADD2.F32 R29, -RZ, R26.H1_H1 ;  /* 0x3000001aff1d7230 */ /* 0x000fe20000004100 */
[----:B---3--:R-:W-:Y:S01]  /*4640*/  F2FP.SATFINITE.E4M3.F32.PACK_AB_MERGE_C R81, R35, R34, RZ ;  /* 0x000000222351723e */ /* 0x008fe200048070ff */
[--C-:B------:R-:W-:Y:S02]  /*4650*/  HADD2.F32 R26, -RZ, R15.reuse.H0_H0 ;  /* 0x2000000fff1a7230 */ /* 0x100fe40000004100 */
[-C--:B------:R-:W-:Y:S01]  /*4660*/  FMUL.FTZ R32, R28, R30.reuse ;  /* 0x0000001e1c207220 */ /* 0x080fe20000410000 */
[----:B------:R-:W-:Y:S02]  /*4670*/  HADD2.F32 R27, -RZ, R15.H1_H1 ;  /* 0x3000000fff1b7230 */ /* 0x000fe40000004100 */
[----:B------:R-:W-:Y:S01]  /*4680*/  FMUL.FTZ R33, R29, R30 ;  /* 0x0000001e1d217220 */ /* 0x000fe20000410000 */
[----:B------:R-:W-:Y:S01]  /*4690*/  HADD2.F32 R85, -RZ, R85.H0_H0 ;  /* 0x20000055ff557230 */ /* 0x000fe20000004100 */
[----:B------:R-:W-:Y:S01]  /*46a0*/  F2FP.F16.E4M3.UNPACK_B R34, R12.H1 ;  /* 0x0000000cff22723e */ /* 0x000fe200030006ff */
[----:B------:R-:W-:-:S02]  /*46b0*/  HADD2.F32 R15, -RZ, R84.H1_H1 ;  /* 0x30000054ff0f7230 */ /* 0x000fc40000004100 */
[----:B------:R-:W-:Y:S02]  /*46c0*/  HADD2.F32 R84, -RZ, R84.H0_H0 ;  /* 0x20000054ff547230 */ /* 0x000fe40000004100 */
[-C--:B------:R-:W-:Y:S01]  /*46d0*/  FMUL.FTZ R31, R27, R85.reuse ;  /* 0x000000551b1f7220 */ /* 0x080fe20000410000 */
[----:B------:R-:W-:Y:S01]  /*46e0*/  FMUL.FTZ R30, R26, R85 ;  /* 0x000000551a1e7220 */ /* 0x000fe20000410000 */
[-C--:B------:R-:W-:Y:S01]  /*46f0*/  FFMA.FTZ R33, R28, R15.reuse, -R33 ;  /* 0x0000000f1c217223 */ /* 0x080fe20000010821 */
[----:B------:R-:W-:Y:S01]  /*4700*/  FFMA.FTZ R32, R29, R15, R32 ;  /* 0x0000000f1d207223 */ /* 0x000fe20000010020 */
[-C--:B------:R-:W-:Y:S01]  /*4710*/  FFMA.FTZ R15, R26, R84.reuse, -R31 ;  /* 0x000000541a0f7223 */ /* 0x080fe2000001081f */
[----:B------:R-:W-:Y:S01]  /*4720*/  F2FP.F16.E4M3.UNPACK_B R28, R7.H1 ;  /* 0x00000007ff1c723e */ /* 0x000fe200030006ff */
[----:B------:R-:W-:Y:S01]  /*4730*/  FFMA.FTZ R26, R27, R84, R30 ;  /* 0x000000541b1a7223 */ /* 0x000fe2000001001e */
[----:B------:R-:W-:Y:S01]  /*4740*/  F2FP.F16.E4M3.UNPACK_B R27, R6.H1 ;  /* 0x00000006ff1b723e */ /* 0x000fe200030006ff */
[----:B------:R-:W-:Y:S01]  /*4750*/  HADD2.F32 R68, -RZ, R34.H1_H1 ;  /* 0x30000022ff447230 */ /* 0x000fe20000004100 */
[----:B----4-:R-:W-:Y:S01]  /*4760*/  F2FP.SATFINITE.E4M3.F32.PACK_AB_MERGE_C R79, R32, R33, RZ ;  /* 0x00000021204f723e */ /* 0x010fe200048070ff */
[--C-:B------:R-:W-:Y:S01]  /*4770*/  HADD2.F32 R29, -RZ, R28.reuse.H0_H0 ;  /* 0x2000001cff1d7230 */ /* 0x100fe20000004100 */
[----:B------:R-:W-:Y:S01]  /*4780*/  F2FP.F16.E4M3.UNPACK_B R33, R12 ;  /* 0x0000000cff21723e */ /* 0x000fe200020006ff */
[----:B------:R-:W-:Y:S01]  /*4790*/  HADD2.F32 R28, -RZ, R28.H1_H1 ;  /* 0x3000001cff1c7230 */ /* 0x000fe20000004100 */
[-C--:B------:R-:W-:Y:S01]  /*47a0*/  F2FP.F16.E4M3.UNPACK_B R30, R5.reuse ;  /* 0x00000005ff1e723e */ /* 0x080fe200020006ff */
[----:B------:R-:W-:Y:S01]  /*47b0*/  HADD2.F32 R12, -RZ, R27.H1_H1 ;  /* 0x3000001bff0c7230 */ /* 0x000fe20000004100 */
[----:B------:R-:W-:Y:S01]  /*47c0*/  F2FP.F16.E4M3.UNPACK_B R31, R5.H1 ;  /* 0x00000005ff1f723e */ /* 0x000fe200030006ff */
[----:B------:R-:W-:-:S02]  /*47d0*/  HADD2.F32 R35, -RZ, R33.H1_H1 ;  /* 0x30000021ff237230 */ /* 0x000fc40000004100 */
        /* <DEDUP_REMOVED lines=12> */
[----:B------:R-:W-:Y:S02]  /*48a0*/  HADD2.F32 R5, -RZ, R6.H0_H0 ;  /* 0x20000006ff057230 */ /* 0x000fe40000004100 */
[-C--:B------:R-:W-:Y:S01]  /*48b0*/  FFMA.FTZ R69, R28, R32.reuse, R69 ;  /* 0x000000201c457223 */ /* 0x080fe20000010045 */
[----:B------:R-:W-:Y:S02]  /*48c0*/  HADD2.F32 R7, -RZ, R7.H1_H1 ;  /* 0x30000007ff077230 */ /* 0x000fe40000004100 */
[----:B------:R-:W-:Y:S01]  /*48d0*/  FFMA.FTZ R84, R29, R32, -R84 ;  /* 0x000000201d547223 */ /* 0x000fe20000010854 */
[----:B------:R-:W-:Y:S01]  /*48e0*/  HADD2.F32 R34, -RZ, R34.H0_H0 ;  /* 0x20000022ff227230 */ /* 0x000fe20000004100 */
[----:B------:R-:W-:Y:S01]  /*48f0*/  F2FP.SATFINITE.E4M3.F32.PACK_AB_MERGE_C R35, R35, R68, RZ ;  /* 0x000000442323723e */ /* 0x000fe200048070ff */
[----:B------:R-:W-:-:S02]  /*4900*/  HADD2.F32 R6, -RZ, R6.H1_H1 ;  /* 0x30000006ff067230 */ /* 0x000fc40000004100 */
[----:B------:R-:W-:Y:S02]  /*4910*/  HADD2.F32 R33, -RZ, R33.H0_H0 ;  /* 0x20000021ff217230 */ /* 0x000fe40000004100 */
        /* <DEDUP_REMOVED lines=15> */
.L_x_1815:
[----:B------:R-:W-:Y:S05]  /*4a10*/  BSYNC B2 ;  /* 0x0000000000027941 */ /* 0x000fea0003800000 */
.L_x_1814:
[----:B0-----:R0:W-:Y:S02]  /*4a20*/  ST.E.128 desc[UR36][R10.64], R4 ;  /* 0x000000040a007985 */ /* 0x0011e4000c101d24 */
.L_x_1813:
[----:B------:R-:W-:Y:S05]  /*4a30*/  BSYNC B1 ;  /* 0x0000000000017941 */ /* 0x000fea0003800000 */
.L_x_1812:
[----:B------:R-:W-:Y:S05]  /*4a40*/  @P2 BRA `(.L_x_1811) ;  /* 0x0000002c00942947 */ /* 0x000fea0003800000 */
[----:B0-----:R0:W0:Y:S01]  /*4a50*/  LDS.128 R4, [R70+0x23000] ;  /* 0x0230000046047984 */ /* 0x0010220000000c00 */
[----:B------:R-:W-:Y:S01]  /*4a60*/  IADD3 R10, P3, R184, R14, RZ ;  /* 0x0000000eb80a7210 */ /* 0x000fe20007f7e0ff */
[----:B------:R-:W-:Y:S04]  /*4a70*/  BSSY B1, `(.L_x_1816) ;  /* 0x000006d000017945 */ /* 0x000fe80003800000 */
[----:B--2---:R-:W-:Y:S01]  /*4a80*/  IMAD.X R11, R80, 0x1, R193, P3 ;  /* 0x00000001500b7824 */ /* 0x004fe200018e06c1 */
[----:B------:R-:W-:-:S13]  /*4a90*/  ISETP.GE.AND P3, PT, R190, R78, PT ;  /* 0x0000004ebe00720c */ /* 0x000fda0003f66270 */
[----:B------:R-:W-:Y:S05]  /*4aa0*/  @P3 BRA `(.L_x_1817) ;  /* 0x0000000400a43947 */ /* 0x000fea0003800000 */
[--C-:B------:R-:W-:Y:S02]  /*4ab0*/  SHF.R.U32.HI R26, RZ, 0x10, R9.reuse ;  /* 0x00000010ff1a7819 */ /* 0x100fe40000011609 */
[--C-:B------:R-:W-:Y:S02]  /*4ac0*/  SHF.R.U32.HI R15, RZ, 0x8, R9.reuse ;  /* 0x00000008ff0f7819 */ /* 0x100fe40000011609 */
[----:B------:R-:W-:Y:S02]  /*4ad0*/  LOP3.LUT R8, R9, 0xff, RZ, 0xc0, !PT ;  /* 0x000000ff09087812 */ /* 0x000fe400078ec0ff */
[----:B------:R-:W-:Y:S02]  /*4ae0*/  SHF.R.U32.HI R9, RZ, 0x18, R9 ;  /* 0x00000018ff097819 */ /* 0x000fe40000011609 */
[--C-:B------:R-:W-:Y:S02]  /*4af0*/  SHF.R.U32.HI R13, RZ, 0x8, R25.reuse ;  /* 0x00000008ff0d7819 */ /* 0x100fe40000011619 */
[----:B------:R-:W-:Y:S01]  /*4b00*/  PRMT R12, R9, 0x654, R8 ;  /* 0x00000654090c7816 */ /* 0x000fe20000000008 */
[----:B------:R-:W-:Y:S01]  /*4b10*/  IMAD.SHL.U32 R9, R15, 0x100, RZ ;  /* 0x000001000f097824 */ /* 0x000fe200078e00ff */
[----:B------:R-:W-:Y:S01]  /*4b20*/  SHF.R.U32.HI R24, RZ, 0x10, R25 ;  /* 0x00000010ff187819 */ /* 0x000fe20000011619 */
[----:B------:R-:W-:Y:S01]  /*4b30*/  IMAD.SHL.U32 R13, R13, 0x100, RZ ;  /* 0x000001000d0d7824 */ /* 0x000fe200078e00ff */
[----:B------:R-:W-:Y:S01]  /*4b40*/  LOP3.LUT R14, R25, 0xff0000ff, RZ, 0xc0, !PT ;  /* 0xff0000ff190e7812 */ /* 0x000fe200078ec0ff */
[----:B0-----:R-:W-:Y:S01]  /*4b50*/  IMAD.MOV.U32 R8, RZ, RZ, R4 ;  /* 0x000000ffff087224 */ /* 0x001fe200078e0004 */
[----:B------:R-:W-:Y:S01]  /*4b60*/  LOP3.LUT R12, R12, 0xff00, R9, 0xf8, !PT ;  /* 0x0000ff000c0c7812 */ /* 0x000fe200078ef809 */
[----:B------:R-:W-:Y:S01]  /*4b70*/  IMAD.U32 R9, R26, 0x10000, RZ ;  /* 0x000100001a097824 */ /* 0x000fe200078e00ff */
[----:B------:R-:W-:Y:S01]  /*4b80*/  LOP3.LUT R15, R14, 0xff00, R13, 0xf8, !PT ;  /* 0x0000ff000e0f7812 */ /* 0x000fe200078ef80d */
[----:B------:R-:W-:Y:S01]  /*4b90*/  IMAD.U32 R14, R24, 0x10000, RZ ;  /* 0x00010000180e7824 */ /* 0x000fe200078e00ff */
[----:B------:R-:W-:-:S02]  /*4ba0*/  F2FP.F16.E4M3.UNPACK_B R4, R5 ;  /* 0x00000005ff04723e */ /* 0x000fc400020006ff */
[----:B------:R-:W-:Y:S02]  /*4bb0*/  F2FP.F16.E4M3.UNPACK_B R13, R83.H1 ;  /* 0x00000053ff0d723e */ /* 0x000fe400030006ff */
[----:B------:R-:W-:Y:S01]  /*4bc0*/  LOP3.LUT R24, R12, 0xff0000, R9, 0xf8, !PT ;  /* 0x00ff00000c187812 */ /* 0x000fe200078ef809 */
[--C-:B------:R-:W-:Y:S01]  /*4bd0*/  HADD2.F32 R9, -RZ, R4.reuse.H1_H1 ;  /* 0x30000004ff097230 */ /* 0x100fe20000004100 */
[----:B------:R-:W-:Y:S01]  /*4be0*/  LOP3.LUT R27, R15, 0xff0000, R14, 0xf8, !PT ;  /* 0x00ff00000f1b7812 */ /* 0x000fe200078ef80e */
[--C-:B------:R-:W-:Y:S01]  /*4bf0*/  HADD2.F32 R25, -RZ, R13.reuse.H0_H0 ;  /* 0x2000000dff197230 */ /* 0x100fe20000004100 */
[----:B------:R-:W-:Y:S01]  /*4c00*/  F2FP.F16.E4M3.UNPACK_B R14, R82.H1 ;  /* 0x00000052ff0e723e */ /* 0x000fe200030006ff */
[----:B------:R-:W-:Y:S01]  /*4c10*/  HADD2.F32 R4, -RZ, R4.H0_H0 ;  /* 0x20000004ff047230 */ /* 0x000fe20000004100 */
[----:B------:R-:W-:Y:S01]  /*4c20*/  F2FP.F16.E4M3.UNPACK_B R5, R5.H1 ;  /* 0x00000005ff05723e */ /* 0x000fe200030006ff */
[----:B------:R-:W-:Y:S02]  /*4c30*/  HADD2.F32 R26, -RZ, R13.H1_H1 ;  /* 0x3000000dff1a7230 */ /* 0x000fe40000004100 */
[----:B------:R-:W-:Y:S01]  /*4c40*/  FMUL.FTZ R29, R9, R25 ;  /* 0x00000019091d7220 */ /* 0x000fe20000410000 */
[----:B------:R-:W-:-:S02]  /*4c50*/  HADD2.F32 R15, -RZ, R14.H0_H0 ;  /* 0x2000000eff0f7230 */ /* 0x000fc40000004100 */
[----:B------:R-:W-:Y:S01]  /*4c60*/  FMUL.FTZ R28, R4, R25 ;  /* 0x00000019041c7220 */ /* 0x000fe20000410000 */
[--C-:B------:R-:W-:Y:S01]  /*4c70*/  HADD2.F32 R13, -RZ, R5.reuse.H1_H1 ;  /* 0x30000005ff0d7230 */ /* 0x100fe20000004100 */
[----:B------:R-:W-:Y:S01]  /*4c80*/  F2FP.F16.E4M3.UNPACK_B R83, R83 ;  /* 0x00000053ff53723e */ /* 0x000fe200020006ff */
[----:B------:R-:W-:Y:S02]  /*4c90*/  HADD2.F32 R12, -RZ, R5.H0_H0 ;  /* 0x20000005ff0c7230 */ /* 0x000fe40000004100 */
[-C--:B------:R-:W-:Y:S01]  /*4ca0*/  FFMA.FTZ R5, R9, R15.reuse, R28 ;  /* 0x0000000f09057223 */ /* 0x080fe2000001001c */
[----:B------:R-:W-:Y:S02]  /*4cb0*/  HADD2.F32 R14, -RZ, R14.H1_H1 ;  /* 0x3000000eff0e7230 */ /* 0x000fe40000004100 */
[C---:B------:R-:W-:Y:S01]  /*4cc0*/  FMUL.FTZ R25, R13.reuse, R26 ;  /* 0x0000001a0d197220 */ /* 0x040fe20000410000 */
[----:B------:R-:W-:Y:S01]  /*4cd0*/  F2FP.F16.E4M3.UNPACK_B R9, R8.H1 ;  /* 0x00000008ff09723e */ /* 0x000fe200030006ff */
[----:B------:R-:W-:Y:S01]  /*4ce0*/  FMUL.FTZ R26, R12, R26 ;  /* 0x0000001a0c1a7220 */ /* 0x000fe20000410000 */
[----:B------:R-:W-:Y:S01]  /*4cf0*/  FFMA.FTZ R4, R4, R15, -R29 ;  /* 0x0000000f04047223 */ /* 0x000fe2000001081d */
[----:B------:R-:W-:Y:S01]  /*4d00*/  FFMA.FTZ R30, R12, R14, -R25 ;  /* 0x0000000e0c1e7223 */ /* 0x000fe20000010819 */
[----:B------:R-:W-:Y:S01]  /*4d10*/  F2FP.F16.E4M3.UNPACK_B R8, R8 ;  /* 0x00000008ff08723e */ /* 0x000fe200020006ff */
[----:B------:R-:W-:Y:S01]  /*4d20*/  FFMA.FTZ R31, R13, R14, R26 ;  /* 0x0000000e0d1f7223 */ /* 0x000fe2000001001a */
[----:B------:R-:W-:Y:S01]  /*4d30*/  F2FP.F16.E4M3.UNPACK_B R82, R82 ;  /* 0x00000052ff52723e */ /* 0x000fe200020006ff */
[----:B------:R-:W-:-:S02]  /*4d40*/  HADD2.F32 R15, -RZ, R83.H1_H1 ;  /* 0x30000053ff0f7230 */ /* 0x000fc40000004100 */
[--C-:B------:R-:W-:Y:S01]  /*4d50*/  HADD2.F32 R12, -RZ, R9.reuse.H0_H0 ;  /* 0x20000009ff0c7230 */ /* 0x100fe20000004100 */
[----:B------:R-:W-:Y:S01]  /*4d60*/  F2FP.SATFINITE.E4M3.F32.PACK_AB_MERGE_C R33, R31, R30, RZ ;  /* 0x0000001e1f21723e */ /* 0x000fe200048070ff */
[----:B------:R-:W-:Y:S02]  /*4d70*/  HADD2.F32 R13, -RZ, R9.H1_H1 ;  /* 0x30000009ff0d7230 */ /* 0x000fe40000004100 */
[----:B------:R-:W-:Y:S02]  /*4d80*/  HADD2.F32 R9, -RZ, R8.H0_H0 ;  /* 0x20000008ff097230 */ /* 0x000fe40000004100 */
[-C--:B------:R-:W-:Y:S01]  /*4d90*/  FMUL.FTZ R28, R12, R15.reuse ;  /* 0x0000000f0c1c7220 */ /* 0x080fe20000410000 */
[----:B------:R-:W-:Y:S02]  /*4da0*/  HADD2.F32 R14, -RZ, R82.H1_H1 ;  /* 0x30000052ff0e7230 */ /* 0x000fe40000004100 */
[----:B------:R-:W-:Y:S01]  /*4db0*/  FMUL.FTZ R25, R13, R15 ;  /* 0x0000000f0d197220 */ /* 0x000fe20000410000 */
[----:B------:R-:W-:Y:S01]  /*4dc0*/  HADD2.F32 R83, -RZ, R83.H0_H0 ;  /* 0x20000053ff537230 */ /* 0x000fe20000004100 */
[----:B------:R-:W-:Y:S01]  /*4dd0*/  F2FP.SATFINITE.E4M3.F32.PACK_AB_MERGE_C R5, R5, R4, R33 ;  /* 0x000000040505723e */ /* 0x000fe20004807021 */
[----:B------:R-:W-:-:S02]  /*4de0*/  HADD2.F32 R8, -RZ, R8.H1_H1 ;  /* 0x30000008ff087230 */ /* 0x000fc40000004100 */
[-C--:B------:R-:W-:Y:S01]  /*4df0*/  FFMA.FTZ R25, R12, R14.reuse, -R25 ;  /* 0x0000000e0c197223 */ /* 0x080fe20000010819 */
[----:B------:R-:W-:Y:S02]  /*4e00*/  HADD2.F32 R82, -RZ, R82.H0_H0 ;  /* 0x20000052ff527230 */ /* 0x000fe40000004100 */
[----:B------:R-:W-:Y:S01]  /*4e10*/  FFMA.FTZ R28, R13, R14, R28 ;  /* 0x0000000e0d1c7223 */ /* 0x000fe2000001001c */
[-C--:B------:R-:W-:Y:S01]  /*4e20*/  F2FP.F16.E4M3.UNPACK_B R14, R24.reuse.H1 ;  /* 0x00000018ff0e723e */ /* 0x080fe200030006ff */
[-C--:B------:R-:W-:Y:S01]  /*4e30*/  FMUL.FTZ R26, R8, R83.reuse ;  /* 0x00000053081a7220 */ /* 0x080fe20000410000 */
[C---:B------:R-:W-:Y:S01]  /*4e40*/  FMUL.FTZ R83, R9.reuse, R83 ;  /* 0x0000005309537220 */ /* 0x040fe20000410000 */
[----:B------:R-:W-:Y:S02]  /*4e50*/  F2FP.F16.E4M3.UNPACK_B R24, R24 ;  /* 0x00000018ff18723e */ /* 0x000fe400020006ff */
[-C--:B------:R-:W-:Y:S01]  /*4e60*/  FFMA.FTZ R29, R9, R82.reuse, -R26 ;  /* 0x00000052091d7223 */ /* 0x080fe2000001081a */
[----:B------:R-:W-:Y:S01]  /*4e70*/  F2FP.SATFINITE.E4M3.F32.PACK_AB_MERGE_C R32, R28, R25, RZ ;  /* 0x000000191c20723e */ /* 0x000fe200048070ff */
[----:B------:R-:W-:Y:S01]  /*4e80*/  FFMA.FTZ R82, R8, R82, R83 ;  /* 0x0000005208527223 */ /* 0x000fe20000010053 */
[----:B------:R-:W-:Y:S01]  /*4e90*/  F2FP.F16.E4M3.UNPACK_B R9, R7.H1 ;  /* 0x00000007ff09723e */ /* 0x000fe200030006ff */
[--C-:B------:R-:W-:Y:S01]  /*4ea0*/  HADD2.F32 R15, -RZ, R14.reuse.H1_H1 ;  /* 0x3000000eff0f7230 */ /* 0x100fe20000004100 */
[-C--:B------:R-:W-:Y:S01]  /*4eb0*/  F2FP.F16.E4M3.UNPACK_B R25, R27.reuse.H1 ;  /* 0x0000001bff19723e */ /* 0x080fe200030006ff */
[----:B------:R-:W-:Y:S01]  /*4ec0*/  HADD2.F32 R14, -RZ, R14.H0_H0 ;  /* 0x2000000eff0e7230 */ /* 0x000fe20000004100 */
[-C--:B------:R-:W-:Y:S01]  /*4ed0*/  F2FP.F16.E4M3.UNPACK_B R8, R6.reuse.H1 ;  /* 0x00000006ff08723e */ /* 0x080fe200030006ff */
[----:B------:R-:W-:Y:S01]  /*4ee0*/  HADD2.F32 R13, -RZ, R9.H1_H1 ;  /* 0x30000009ff0d7230 */ /* 0x000fe20000004100 */
[----:B------:R-:W-:Y:S01]  /*4ef0*/  F2FP.F16.E4M3.UNPACK_B R27, R27 ;  /* 0x0000001bff1b723e */ /* 0x000fe200020006ff */
[----:B------:R-:W-:Y:S01]  /*4f00*/  HADD2.F32 R28, -RZ, R25.H1_H1 ;  /* 0x30000019ff1c7230 */ /* 0x000fe20000004100 */
[----:B------:R-:W-:Y:S01]  /*4f10*/  F2FP.F16.E4M3.UNPACK_B R7, R7 ;  /* 0x00000007ff07723e */ /* 0x000fe200020006ff */
[----:B------:R-:W-:Y:S01]  /*4f20*/  HADD2.F32 R12, -RZ, R9.H0_H0 ;  /* 0x20000009ff0c7230 */ /* 0x000fe20000004100 */
[----:B------:R-:W-:Y:S01]  /*4f30*/  F2FP.F16.E4M3.UNPACK_B R6, R6 ;  /* 0x00000006ff06723e */ /* 0x000fe200020006ff */
[----:B------:R-:W-:-:S02]  /*4f40*/  HADD2.F32 R9, -RZ, R8.H1_H1 ;  /* 0x30000008ff097230 */ /* 0x000fc40000004100 */
[-C--:B------:R-:W-:Y:S01]  /*4f50*/  FMUL.FTZ R31, R13, R28.reuse ;  /* 0x0000001c0d1f7220 */ /* 0x080fe20000410000 */
[--C-:B------:R-:W-:Y:S02]  /*4f60*/  HADD2.F32 R26, -RZ, R27.reuse.H1_H1 ;  /* 0x3000001bff1a7230 */ /* 0x100fe40000004100 */
[C---:B------:R-:W-:Y:S01]  /*4f70*/  FMUL.FTZ R28, R12.reuse, R28 ;  /* 0x0000001c0c1c7220 */ /* 0x040fe20000410000 */
[----:B------:R-:W-:Y:S02]  /*4f80*/  HADD2.F32 R8, -RZ, R8.H0_H0 ;  /* 0x20000008ff087230 */ /* 0x000fe40000004100 */
[----:B------:R-:W-:Y:S01]  /*4f90*/  FFMA.FTZ R30, R12, R15, -R31 ;  /* 0x0000000f0c1e7223 */ /* 0x000fe2000001081f */
[----:B------:R-:W-:Y:S02]  /*4fa0*/  HADD2.F32 R12, -RZ, R24.H1_H1 ;  /* 0x30000018ff0c7230 */ /* 0x000fe40000004100 */
[----:B------:R-:W-:Y:S01]  /*4fb0*/  FMUL.FTZ R31, R9, R26 ;  /* 0x0000001a091f7220 */ /* 0x000fe20000410000 */
[----:B------:R-:W-:-:S02]  /*4fc0*/  HADD2.F32 R27, -RZ, R27.H0_H0 ;  /* 0x2000001bff1b7230 */ /* 0x000fc40000004100 */
[C---:B------:R-:W-:Y:S01]  /*4fd0*/  FMUL.FTZ R26, R8.reuse, R26 ;  /* 0x0000001a081a7220 */ /* 0x040fe20000410000 */
[----:B------:R-:W-:Y:S02]  /*4fe0*/  HADD2.F32 R25, -RZ, R25.H0_H0 ;  /* 0x20000019ff197230 */ /* 0x000fe40000004100 */
[-C--:B------:R-:W-:Y:S01]  /*4ff0*/  FFMA.FTZ R31, R8, R12.reuse, -R31 ;  /* 0x0000000c081f7223 */ /* 0x080fe2000001081f */
[--C-:B------:R-:W-:Y:S02]  /*5000*/  HADD2.F32 R8, -RZ, R7.reuse.H0_H0 ;  /* 0x20000007ff087230 */ /* 0x100fe40000004100 */
[----:B------:R-:W-:Y:S01]  /*5010*/  FFMA.FTZ R26, R9, R12, R26 ;  /* 0x0000000c091a7223 */ /* 0x000fe2000001001a */
[----:B------:R-:W-:Y:S02]  /*5020*/  HADD2.F32 R9, -RZ, R7.H1_H1 ;  /* 0x30000007ff097230 */ /* 0x000fe40000004100 */
[----:B------:R-:W-:Y:S01]  /*5030*/  FFMA.FTZ R15, R13, R15, R28 ;  /* 0x0000000f0d0f7223 */ /* 0x000fe2000001001c */
[----:B------:R-:W-:-:S02]  /*5040*/  HADD2.F32 R7, -RZ, R6.H0_H0 ;  /* 0x20000006ff077230 */ /* 0x000fc40000004100 */
[-C--:B------:R-:W-:Y:S01]  /*5050*/  FMUL.FTZ R28, R8, R25.reuse ;  /* 0x00000019081c7220 */ /* 0x080fe20000410000 */
[----:B------:R-:W-:Y:S02]  /*5060*/  HADD2.F32 R6, -RZ, R6.H1_H1 ;  /* 0x30000006ff067230 */ /* 0x000fe40000004100 */
[C---:B------:R-:W-:Y:S01]  /*5070*/  FMUL.FTZ R13, R9.reuse, R25 ;  /* 0x00000019090d7220 */ /* 0x040fe20000410000 */
[----:B------:R-:W-:Y:S02]  /*5080*/  HADD2.F32 R24, -RZ, R24.H0_H0 ;  /* 0x20000018ff187230 */ /* 0x000fe40000004100 */
[-C--:B------:R-:W-:Y:S01]  /*5090*/  FFMA.FTZ R28, R9, R14.reuse, R28 ;  /* 0x0000000e091c7223 */ /* 0x080fe2000001001c */
[----:B------:R-:W-:Y:S01]  /*50a0*/  F2FP.SATFINITE.E4M3.F32.PACK_AB_MERGE_C R26, R26, R31, RZ ;  /* 0x0000001f1a1a723e */ /* 0x000fe200048070ff */
[-C--:B------:R-:W-:Y:S01]  /*50b0*/  FMUL.FTZ R12, R6, R27.reuse ;  /* 0x0000001b060c7220 */ /* 0x080fe20000410000 */
[----:B------:R-:W-:Y:S01]  /*50c0*/  FMUL.FTZ R27, R7, R27 ;  /* 0x0000001b071b7220 */ /* 0x000fe20000410000 */
[----:B------:R-:W-:Y:S01]  /*50d0*/  FFMA.FTZ R13, R8, R14, -R13 ;  /* 0x0000000e080d7223 */ /* 0x000fe2000001080d */
[----:B------:R-:W-:Y:S01]  /*50e0*/  F2FP.SATFINITE.E4M3.F32.PACK_AB_MERGE_C R15, R15, R30, RZ ;  /* 0x0000001e0f0f723e */ /* 0x000fe200048070ff */
[-C--:B------:R-:W-:Y:S01]  /*50f0*/  FFMA.FTZ R12, R7, R24.reuse, -R12 ;  /* 0x00000018070c7223 */ /* 0x080fe2000001080c */
[----:B------:R-:W-:Y:S01]  /*5100*/  FFMA.FTZ R27, R6, R24, R27 ;  /* 0x00000018061b7223 */ /* 0x000fe2000001001b */
[----:B------:R-:W-:-:S02]  /*5110*/  F2FP.SATFINITE.E4M3.F32.PACK_AB_MERGE_C R4, R82, R29, R32 ;  /* 0x0000001d5204723e */ /* 0x000fc40004807020 */
[----:B------:R-:W-:Y:S02]  /*5120*/  F2FP.SATFINITE.E4M3.F32.PACK_AB_MERGE_C R7, R28, R13, R15 ;  /* 0x0000000d1c07723e */ /* 0x000fe4000480700f */
[----:B------:R-:W-:-:S07]  /*5130*/  F2FP.SATFINITE.E4M3.F32.PACK_AB_MERGE_C R6, R27, R12, R26 ;  /* 0x0000000c1b06723e */ /* 0x000fce000480701a */
.L_x_1817:
[----:B------:R-:W-:Y:S05]  /*5140*/  BSYNC B1 ;  /* 0x0000000000017941 */ /* 0x000fea0003800000 */
.L_x_1816:
[----:B0-----:R0:W-:Y:S01]  /*5150*/  ST.E.128 desc[UR36][R10.64], R4 ;  /* 0x000000040a007985 */ /* 0x0011e2000c101d24 */
[----:B------:R-:W-:Y:S05]  /*5160*/  BRA `(.L_x_1811) ;  /* 0x0000002400cc7947 */ /* 0x000fea0003800000 */
.L_x_1793:
[----:B------:R-:W-:Y:S01]  /*5170*/  VIADD R8, R187, 0x20 ;  /* 0x00000020bb087836 */ /* 0x000fe20000000000 */
[----:B------:R-:W-:Y:S02]  /*5180*/  CS2R R26, SRZ ;  /* 0x00000000001a7805 */ /* 0x000fe4000001ff00 */
[----:B------:R-:W-:Y:S02]  /*5190*/  CS2R R24, SRZ ;  /* 0x0000000000187805 */ /* 0x000fe4000001ff00 */
[----:B------:R-:W-:-:S04]  /*51a0*/  ISETP.GE.AND P3, PT, R8, R75, PT ;  /* 0x0000004b0800720c */ /* 0x000fc80003f66270 */
[----:B------:R-:W-:-:S13]  /*51b0*/  ISETP.GE.OR P3, PT, R16, R78, P3 ;  /* 0x0000004e1000720c */ /* 0x000fda0001f66670 */
[----:B------:R-:W-:Y:S01]  /*51c0*/  @!P3 IADD3 R31, P4, P5, R20, R6, R51 ;  /* 0x00000006141fb210 */ /* 0x000fe20007d9e033 */
[----:B------:R-:W0:Y:S03]  /*51d0*/  @!P3 LDC.64 R10, c[0x0][0x400] ;  /* 0x00010000ff0abb82 */ /* 0x000e260000000a00 */
[----:B------:R-:W-:Y:S02]  /*51e0*/  @!P3 IADD3.X R30, R61, R14, R49, P4, P5 ;  /* 0x0000000e3d1eb210 */ /* 0x000fe400027ea431 */
[----:B------:R-:W-:-:S04]  /*51f0*/  ISETP.GE.AND P4, PT, R187, R75, PT ;  /* 0x0000004bbb00720c */ /* 0x000fc80003f86270 */
[----:B------:R-:W-:-:S13]  /*5200*/  ISETP.GE.OR P4, PT, R16, R78, P4 ;  /* 0x0000004e1000720c */ /* 0x000fda0002786670 */
[----:B------:R-:W1:Y:S08]  /*5210*/  @!P4 LDC.64 R8, c[0x0][0x3e8] ;  /* 0x0000fa00ff08cb82 */ /* 0x000e700000000a00 */
[----:B------:R-:W2:Y:S01]  /*5220*/  @!P4 LDC.64 R12, c[0x0][0x400] ;  /* 0x00010000ff0ccb82 */ /* 0x000ea20000000a00 */
[----:B-1----:R-:W-:Y:S02]  /*5230*/  @!P4 IADD3 R8, P5, P6, R20, R8, R6 ;  /* 0x000000081408c210 */ /* 0x002fe40007ebe006 */
[----:B------:R-:W-:-:S02]  /*5240*/  CS2R R6, SRZ ;  /* 0x0000000000067805 */ /* 0x000fc4000001ff00 */
[----:B------:R-:W-:-:S03]  /*5250*/  @!P4 IADD3.X R9, R61, R9, R14, P5, P6 ;  /* 0x000000093d09c210 */ /* 0x000fc60002fec40e */
[----:B------:R-:W1:Y:S01]  /*5260*/  @!P3 LDC.64 R14, c[0x0][0x3e8] ;  /* 0x0000fa00ff0ebb82 */ /* 0x000e620000000a00 */
[----:B--2---:R-:W-:-:S04]  /*5270*/  @!P4 IADD3 R12, P5, P6, R40, R12, R4 ;  /* 0x0000000c280cc210 */ /* 0x004fc80007ebe004 */
[----:B------:R-:W-:Y:S02]  /*5280*/  @!P4 IADD3.X R13, R64, R13, R76, P5, P6 ;  /* 0x0000000d400dc210 */ /* 0x000fe40002fec44c */
[----:B------:R-:W-:Y:S02]  /*5290*/  @!P3 IADD3 R29, P5, P6, R40, R4, R55 ;  /* 0x00000004281db210 */ /* 0x000fe40007ebe037 */
[----:B------:R-:W-:Y:S01]  /*52a0*/  CS2R R4, SRZ ;  /* 0x0000000000047805 */ /* 0x000fe2000001ff00 */
[----:B------:R-:W2:Y:S01]  /*52b0*/  @!P4 LDG.E.128 R24, desc[UR36][R12.64] ;  /* 0x000000240c18c981 */ /* 0x000ea2000c1e1d00 */
[----:B------:R-:W-:-:S04]  /*52c0*/  @!P3 IADD3.X R28, R64, R76, R53, P5, P6 ;  /* 0x0000004c401cb210 */ /* 0x000fc80002fec435 */
[----:B------:R1:W3:Y:S02]  /*52d0*/  @!P4 LDG.E.128 R4, desc[UR36][R8.64] ;  /* 0x000000240804c981 */ /* 0x0002e4000c1e1d00 */
[----:B-1----:R-:W-:-:S05]  /*52e0*/  @!P3 IADD3 R8, P4, R31, R14, RZ ;  /* 0x0000000e1f08b210 */ /* 0x002fca0007f9e0ff */
[----:B------:R-:W-:Y:S01]  /*52f0*/  @!P3 IMAD.X R9, R30, 0x1, R15, P4 ;  /* 0x000000011e09b824 */ /* 0x000fe200020e060f */
[----:B0-----:R-:W-:Y:S02]  /*5300*/  @!P3 IADD3 R10, P4, R29, R10, RZ ;  /* 0x0000000a1d0ab210 */ /* 0x001fe40007f9e0ff */
[----:B------:R-:W-:Y:S02]  /*5310*/  CS2R R30, SRZ ;  /* 0x00000000001e7805 */ /* 0x000fe4000001ff00 */
[----:B------:R-:W-:Y:S02]  /*5320*/  CS2R R34, SRZ ;  /* 0x0000000000227805 */ /* 0x000fe4000001ff00 */
[----:B------:R-:W-:Y:S01]  /*5330*/  CS2R R32, SRZ ;  /* 0x0000000000207805 */ /* 0x000fe2000001ff00 */
[----:B------:R-:W-:Y:S01]  /*5340*/  @!P3 IMAD.X R11, R28, 0x1, R11, P4 ;  /* 0x000000011c0bb824 */ /* 0x000fe200020e060b */
[----:B------:R-:W-:-:S04]  /*5350*/  CS2R R28, SRZ ;  /* 0x00000000001c7805 */ /* 0x000fc8000001ff00 */
[----:B------:R-:W4:Y:S04]  /*5360*/  @!P3 LDG.E.128 R32, desc[UR36][R10.64] ;  /* 0x000000240a20b981 */ /* 0x000f28000c1e1d00 */
[----:B------:R-:W5:Y:S01]  /*5370*/  @!P3 LDG.E.128 R28, desc[UR36][R8.64] ;  /* 0x00000024081cb981 */ /* 0x000f62000c1e1d00 */
[----:B------:R-:W-:-:S06]  /*5380*/  UISETP.NE.AND UP0, UPT, UR61, 0x3, UPT ;  /* 0x000000033d00788c */ /* 0x000fcc000bf05270 */
[----:B------:R-:W-:Y:S02]  /*5390*/  PLOP3.LUT P5, PT, PT, PT, UP0, 0x80, 0x0 ;  /* 0x000000000000781c */ /* 0x000fe40003faf008 */
[----:B------:R-:W-:Y:S01]  /*53a0*/  ISETP.GE.AND P3, PT, R16, R78, PT ;  /* 0x0000004e1000720c */ /* 0x000fe20003f66270 */
[----:B--2---:R-:W-:Y:S02]  /*53b0*/  IMAD.MOV.U32 R89, RZ, RZ, R26 ;  /* 0x000000ffff597224 */ /* 0x004fe400078e001a */
[----:B------:R-:W-:Y:S02]  /*53c0*/  IMAD.MOV.U32 R92, RZ, RZ, R24 ;  /* 0x000000ffff5c7224 */ /* 0x000fe400078e0018 */
[----:B---3--:R-:W-:Y:S02]  /*53d0*/  IMAD.MOV.U32 R90, RZ, RZ, R6 ;  /* 0x000000ffff5a7224 */ /* 0x008fe400078e0006 */
[----:B------:R-:W-:Y:S02]  /*53e0*/  IMAD.MOV.U32 R91, RZ, RZ, R4 ;  /* 0x000000ffff5b7224 */ /* 0x000fe400078e0004 */
[----:B----4-:R-:W-:-:S02]  /*53f0*/  IMAD.MOV.U32 R84, RZ, RZ, R34 ;  /* 0x000000ffff547224 */ /* 0x010fc400078e0022 */
[----:B------:R-:W-:Y:S02]  /*5400*/  IMAD.MOV.U32 R85, RZ, RZ, R32 ;  /* 0x000000ffff557224 */ /* 0x000fe400078e0020 */
[----:B-----5:R-:W-:Y:S01]  /*5410*/  IMAD.MOV.U32 R78, RZ, RZ, R30 ;  /* 0x000000ffff4e7224 */ /* 0x020fe200078e001e */
[----:B------:R-:W-:Y:S01]  /*5420*/  MOV R82, R28 ;  /* 0x0000001c00527202 */ /* 0x000fe20000000f00 */
[----:B------:R-:W-:Y:S06]  /*5430*/  @!P5 BRA `(.L_x_1818) ;  /* 0x000000000004d947 */ /* 0x000fec0003800000 */
[----:B------:R-:W-:Y:S01]  /*5440*/  BPT.TRAP 0x1 ;  /* 0x000000040000795c */ /* 0x000fe20000300000 */
.L_x_1818:
[----:B------:R-:W-:Y:S01]  /*5450*/  IMAD R76, R185, 0x8, R22 ;  /* 0x00000008b94c7824 */ /* 0x000fe200078e0216 */
[----:B------:R-:W-:Y:S01]  /*5460*/  SHF.L.U32 R77, R200, 0x1f, RZ ;  /* 0x0000001fc84d7819 */ /* 0x000fe200000006ff */
[----:B------:R-:W0:Y:S01]  /*5470*/  LDC R86, c[0x0][0x2f4] ;  /* 0x0000bd00ff567b82 */ /* 0x000e220000000800 */
[----:B------:R-:W-:Y:S02]  /*5480*/  BSSY B1, `(.L_x_1819) ;  /* 0x0000003000017945 */ /* 0x000fe40003800000 */
[----:B------:R-:W1:Y:S02]  /*5490*/  SYNCS.PHASECHK.TRANS64.TRYWAIT P4, [R76+URZ+0x28490], R77 ;  /* 0x0284904d4c0075a7 */ /* 0x000e64000808017f */
[----:B-1----:R-:W-:Y:S05]  /*54a0*/  @!P4 BRA `(.L_x_1820) ;  /* 0x00000260003cc947 */ /* 0x002fea0003800000 */
.L_x_2193:
[----:B------:R-:W-:Y:S05]  /*54b0*/  BSYNC B1 ;  /* 0x0000000000017941 */ /* 0x000fea0003800000 */
.L_x_1819:
[----:B------:R-:W-:Y:S01]  /*54c0*/  UMOV UR4, 0xffffffff ;  /* 0xffffffff00047882 */ /* 0x000fe20000000000 */
[----:B0-----:R-:W-:Y:S02]  /*54d0*/  IMAD.IADD R88, R86, 0x1, -R57 ;  /* 0x0000000156587824 */ /* 0x001fe400078e0a39 */
[----:B------:R-:W-:Y:S05]  /*54e0*/  BRA.DIV UR4, `(.L_x_1821) ;  /* 0x0000026204407947 */ /* 0x000fea000b800000 */
[----:B------:R0:W2:Y:S04]  /*54f0*/  SHFL.IDX PT, R81, R80, RZ, 0x181f ;  /* 0x00181fff50517589 */ /* 0x0000a800000e0000 */
[----:B------:R0:W3:Y:S02]  /*5500*/  SHFL.IDX PT, R83, R79, RZ, 0x181f ;  /* 0x00181fff4f537589 */ /* 0x0000e400000e0000 */
.L_x_2197:
[----:B------:R-:W-:Y:S01]  /*5510*/  ISETP.GE.OR P4, PT, R187, R75, P1 ;  /* 0x0000004bbb00720c */ /* 0x000fe20000f86670 */
[----:B------:R-:W-:-:S12]  /*5520*/  BSSY B1, `(.L_x_1822) ;  /* 0x00000f5000017945 */ /* 0x000fd80003800000 */
[----:B------:R-:W-:Y:S05]  /*5530*/  @P4 BRA `(.L_x_1823) ;  /* 0x0000000c00cc4947 */ /* 0x000fea0003800000 */
[----:B------:R-:W-:Y:S01]  /*5540*/  SEL R8, R57, R88, !P0 ;  /* 0x0000005839087207 */ /* 0x000fe20004000000 */
[----:B------:R-:W-:Y:S01]  /*5550*/  BSSY B2, `(.L_x_1824) ;  /* 0x00000ec000027945 */ /* 0x000fe20003800000 */
[----:B------:R-:W-:Y:S02]  /*5560*/  SHF.R.U32.HI R10, RZ, 0x3, R202 ;  /* 0x00000003ff0a7819 */ /* 0x000fe400000116ca */
[----:B------:R-:W-:Y:S02]  /*5570*/  SHF.R.S32.HI R9, RZ, 0x1f, R8 ;  /* 0x0000001fff097819 */ /* 0x000fe40000011408 */
[----:B---3--:R-:W-:Y:S02]  /*5580*/  IADD3 R68, P4, R62, R83, RZ ;  /* 0x000000533e447210 */ /* 0x008fe40007f9e0ff */
[----:B------:R-:W-:-:S03]  /*5590*/  LEA.HI R8, R9, R8, RZ, 0x5 ;  /* 0x0000000809087211 */ /* 0x000fc600078f28ff */
[----:B--2---:R-:W-:Y:S01]  /*55a0*/  IMAD.X R69, R81, 0x1, R66, P4 ;  /* 0x0000000151457824 */ /* 0x004fe200020e0642 */
[----:B------:R-:W-:-:S04]  /*55b0*/  LEA.HI.SX32 R8, R8, R65, 0x1b ;  /* 0x0000004108087211 */ /* 0x000fc800078fdaff */
[----:B------:R-:W-:Y:S01]  /*55c0*/  SHF.R.S32.HI R9, RZ, 0x1f, R8 ;  /* 0x0000001fff097819 */ /* 0x000fe20000011408 */
[----:B------:R-:W-:-:S03]  /*55d0*/  IMAD.SHL.U32 R87, R8, 0x10, RZ ;  /* 0x0000001008577824 */ /* 0x000fc600078e00ff */
[----:B------:R-:W-:Y:S02]  /*55e0*/  LEA.HI R9, R9, R8, RZ, 0x3 ;  /* 0x0000000809097211 */ /* 0x000fe400078f18ff */
[----:B------:R-:W-:-:S03]  /*55f0*/  LOP3.LUT R8, R202, 0x70, R87, 0xf8, !PT ;  /* 0x00000070ca087812 */ /* 0x000fc600078ef857 */
[----:B------:R-:W-:Y:S01]  /*5600*/  IMAD.SHL.U32 R9, R9, 0x400, RZ ;  /* 0x0000040009097824 */ /* 0x000fe200078e00ff */
[----:B------:R-:W-:-:S04]  /*5610*/  LOP3.LUT R10, R8, R10, RZ, 0x3c, !PT ;  /* 0x0000000a080a7212 */ /* 0x000fc800078e3cff */
[----:B------:R-:W-:Y:S01]  /*5620*/  LOP3.LUT R8, R9, 0xffffe000, RZ, 0xc0, !PT ;  /* 0xffffe00009087812 */ /* 0x000fe200078ec0ff */
[----:B------:R-:W-:-:S03]  /*5630*/  IMAD R9, R185, 0x4000, R46 ;  /* 0x00004000b9097824 */ /* 0x000fc600078e022e */
[----:B------:R-:W-:Y:S01]  /*5640*/  IADD3 R8, R10, R8, R203 ;  /* 0x000000080a087210 */ /* 0x000fe20007ffe0cb */
[----:B------:R-:W-:-:S04]  /*5650*/  IMAD.IADD R9, R22, 0x1, R9 ;  /* 0x0000000116097824 */ /* 0x000fc800078e0209 */
[----:B------:R-:W-:-:S04]  /*5660*/  IMAD R11, R185, 0x4000, R8 ;  /* 0x00004000b90b7824 */ /* 0x000fc800078e0208 */
[----:B------:R-:W-:Y:S02]  /*5670*/  IMAD.IADD R12, R22, 0x1, R11 ;  /* 0x00000001160c7824 */ /* 0x000fe400078e020b */
[----:B------:R-:W2:Y:S04]  /*5680*/  LDS.128 R8, [R9+0x20000] ;  /* 0x0200000009087984 */ /* 0x000ea80000000c00 */
[----:B------:R-:W3:Y:S01]  /*5690*/  LDS.128 R12, [R12+0x20000] ;  /* 0x020000000c0c7984 */ /* 0x000ee20000000c00 */
[----:B------:R-:W-:Y:S05]  /*56a0*/  @P3 BRA `(.L_x_1825) ;  /* 0x0000000c00583947 */ /* 0x000fea0003800000 */
[--C-:B------:R-:W-:Y:S01]  /*56b0*/  SHF.R.U32.HI R101, RZ, 0x8, R5.reuse ;  /* 0x00000008ff657819 */ /* 0x100fe20000011605 */
[----:B--2---:R-:W-:Y:S01]  /*56c0*/  IMAD.MOV.U32 R24, RZ, RZ, R8 ;  /* 0x000000ffff187224 */ /* 0x004fe200078e0008 */
[----:B------:R-:W-:Y:S02]  /*56d0*/  SHF.R.U32.HI R103, RZ, 0x18, R5 ;  /* 0x00000018ff677819 */ /* 0x000fe40000011605 */
[----:B------:R-:W-:Y:S02]  /*56e0*/  LOP3.LUT R94, R5, 0xff, RZ, 0xc0, !PT ;  /* 0x000000ff055e7812 */ /* 0x000fe400078ec0ff */
[--C-:B------:R-:W-:Y:S02]  /*56f0*/  SHF.R.U32.HI R102, RZ, 0x18, R7.reuse ;  /* 0x00000018ff667819 */ /* 0x100fe40000011607 */
[----:B------:R-:W-:Y:S02]  /*5700*/  LOP3.LUT R95, R7, 0xff, RZ, 0xc0, !PT ;  /* 0x000000ff075f7812 */ /* 0x000fe400078ec0ff */
[----:B------:R-:W-:-:S02]  /*5710*/  SHF.R.U32.HI R26, RZ, 0x8, R7 ;  /* 0x00000008ff1a7819 */ /* 0x000fc40000011607 */
[----:B------:R-:W-:Y:S02]  /*5720*/  SHF.R.U32.HI R4, RZ, 0x10, R7 ;  /* 0x00000010ff047819 */ /* 0x000fe40000011607 */
[----:B------:R-:W-:Y:S01]  /*5730*/  SHF.R.U32.HI R6, RZ, 0x10, R5 ;  /* 0x00000010ff067819 */ /* 0x000fe20000011605 */
[----:B------:R-:W-:Y:S01]  /*5740*/  IMAD.SHL.U32 R26, R26, 0x100, RZ ;  /* 0x000001001a1a7824 */ /* 0x000fe200078e00ff */
[----:B------:R-:W-:Y:S01]  /*5750*/  SHF.R.U32.HI R93, RZ, 0x8, R25 ;  /* 0x00000008ff5d7819 */ /* 0x000fe20000011619 */
[----:B------:R-:W-:Y:S01]  /*5760*/  IMAD.U32 R4, R4, 0x10000, RZ ;  /* 0x0001000004047824 */ /* 0x000fe200078e00ff */
[--C-:B------:R-:W-:Y:S01]  /*5770*/  SHF.R.U32.HI R100, RZ, 0x18, R27.reuse ;  /* 0x00000018ff647819 */ /* 0x100fe2000001161b */
[----:B------:R-:W-:Y:S01]  /*5780*/  IMAD.U32 R6, R6, 0x10000, RZ ;  /* 0x0001000006067824 */ /* 0x000fe200078e00ff */
[----:B------:R-:W-:Y:S01]  /*5790*/  LOP3.LUT R97, R27, 0xff, RZ, 0xc0, !PT ;  /* 0x000000ff1b617812 */ /* 0x000fe200078ec0ff */
[----:B------:R-:W-:Y:S01]  /*57a0*/  IMAD.SHL.U32 R93, R93, 0x100, RZ ;  /* 0x000001005d5d7824 */ /* 0x000fe200078e00ff */
[----:B------:R-:W-:-:S02]  /*57b0*/  SHF.R.U32.HI R98, RZ, 0x8, R27 ;  /* 0x00000008ff627819 */ /* 0x000fc4000001161b */
[----:B------:R-:W-:Y:S01]  /*57c0*/  SHF.R.U32.HI R7, RZ, 0x10, R27 ;  /* 0x00000010ff077819 */ /* 0x000fe2000001161b */
[----:B------:R-:W-:Y:S01]  /*57d0*/  IMAD.SHL.U32 R27, R101, 0x100, RZ ;  /* 0x00000100651b7824 */ /* 0x000fe200078e00ff */
[--C-:B------:R-:W-:Y:S01]  /*57e0*/  SHF.R.U32.HI R99, RZ, 0x18, R25.reuse ;  /* 0x00000018ff637819 */ /* 0x100fe20000011619 */
[----:B------:R-:W-:Y:S01]  /*57f0*/  IMAD.SHL.U32 R8, R98, 0x100, RZ ;  /* 0x0000010062087824 */ /* 0x000fe200078e00ff */
[----:B------:R-:W-:Y:S02]  /*5800*/  LOP3.LUT R96, R25, 0xff, RZ, 0xc0, !PT ;  /* 0x000000ff19607812 */ /* 0x000fe400078ec0ff */
[----:B------:R-:W-:Y:S02]  /*5810*/  PRMT R94, R103, 0x654, R94 ;  /* 0x00000654675e7816 */ /* 0x000fe4000000005e */
[----:B------:R-:W-:Y:S01]  /*5820*/  SHF.R.U32.HI R5, RZ, 0x10, R25 ;  /* 0x00000010ff057819 */ /* 0x000fe20000011619 */
[----:B---3--:R-:W-:Y:S01]  /*5830*/  IMAD.MOV.U32 R25, RZ, RZ, R12 ;  /* 0x000000ffff197224 */ /* 0x008fe200078e000c */
[----:B------:R-:W-:Y:S01]  /*5840*/  PRMT R96, R99, 0x654, R96 ;  /* 0x0000065463607816 */ /* 0x000fe20000000060 */
[----:B------:R-:W-:Y:S01]  /*5850*/  IMAD.U32 R99, R7, 0x10000, RZ ;  /* 0x0001000007637824 */ /* 0x000fe200078e00ff */
[----:B------:R-:W-:Y:S01]  /*5860*/  LOP3.LUT R27, R94, 0xff00, R27, 0xf8, !PT ;  /* 0x0000ff005e1b7812 */ /* 0x000fe200078ef81b */
[----:B------:R-:W-:Y:S01]  /*5870*/  IMAD.U32 R5, R5, 0x10000, RZ ;  /* 0x0001000005057824 */ /* 0x000fe200078e00ff */
[----:B------:R-:W-:-:S02]  /*5880*/  PRMT R95, R102, 0x654, R95 ;  /* 0x00000654665f7816 */ /* 0x000fc4000000005f */
[----:B------:R-:W-:Y:S02]  /*5890*/  LOP3.LUT R94, R96, 0xff00, R93, 0xf8, !PT ;  /* 0x0000ff00605e7812 */ /* 0x000fe400078ef85d */
[----:B------:R-:W-:Y:S02]  /*58a0*/  LOP3.LUT R6, R27, 0xff0000, R6, 0xf8, !PT ;  /* 0x00ff00001b067812 */ /* 0x000fe400078ef806 */
[----:B------:R-:W-:Y:S02]  /*58b0*/  PRMT R97, R100, 0x654, R97 ;  /* 0x0000065464617816 */ /* 0x000fe40000000061 */
[----:B------:R-:W-:Y:S02]  /*58c0*/  LOP3.LUT R95, R95, 0xff00, R26, 0xf8, !PT ;  /* 0x0000ff005f5f7812 */ /* 0x000fe400078ef81a */
[----:B------:R-:W-:Y:S02]  /*58d0*/  F2FP.F16.E4M3.UNPACK_B R96, R92.H1 ;  /* 0x0000005cff60723e */ /* 0x000fe400030006ff */
[----:B------:R-:W-:-:S02]  /*58e0*/  F2FP.F16.E4M3.UNPACK_B R27, R25.H1 ;  /* 0x00000019ff1b723e */ /* 0x000fc400030006ff */
[----:B------:R-:W-:Y:S02]  /*58f0*/  F2FP.F16.E4M3.UNPACK_B R26, R24.H1 ;  /* 0x00000018ff1a723e */ /* 0x000fe400030006ff */
[----:B------:R-:W-:Y:S01]  /*5900*/  LOP3.LUT R98, R97, 0xff00, R8, 0xf8, !PT ;  /* 0x0000ff0061627812 */ /* 0x000fe200078ef808 */
[----:B------:R-:W-:Y:S01]  /*5910*/  HADD2.F32 R97, -RZ, R96.H0_H0 ;  /* 0x20000060ff617230 */ /* 0x000fe20000004100 */
[----:B------:R-:W-:Y:S01]  /*5920*/  F2FP.F16.E4M3.UNPACK_B R93, R91.H1 ;  /* 0x0000005bff5d723e */ /* 0x000fe200030006ff */
[----:B------:R-:W-:Y:S01]  /*5930*/  HADD2.F32 R12, -RZ, R27.H0_H0 ;  /* 0x2000001bff0c7230 */ /* 0x000fe20000004100 */
[----:B------:R-:W-:Y:S01]  /*5940*/  LOP3.LUT R4, R95, 0xff0000, R4, 0xf8, !PT ;  /* 0x00ff00005f047812 */ /* 0x000fe200078ef804 */
[----:B------:R-:W-:Y:S01]  /*5950*/  HADD2.F32 R8, -RZ, R26.H0_H0 ;  /* 0x2000001aff087230 */ /* 0x000fe20000004100 */
[----:B------:R-:W-:Y:S01]  /*5960*/  LOP3.LUT R7, R94, 0xff0000, R5, 0xf8, !PT ;  /* 0x00ff00005e077812 */ /* 0x000fe200078ef805 */
[--C-:B------:R-:W-:Y:S02]  /*5970*/  HADD2.F32 R95, -RZ, R93.reuse.H0_H0 ;  /* 0x2000005dff5f7230 */ /* 0x100fe40000004100 */
[----:B------:R-:W-:Y:S01]  /*5980*/  FMUL.FTZ R101, R12, R97 ;  /* 0x000000610c657220 */ /* 0x000fe20000410000 */
[----:B------:R-:W-:-:S02]  /*5990*/  HADD2.F32 R94, -RZ, R93.H1_H1 ;  /* 0x3000005dff5e7230 */ /* 0x000fc40000004100 */
[C---:B------:R-:W-:Y:S01]  /*59a0*/  FMUL.FTZ R97, R8.reuse, R97 ;  /* 0x0000006108617220 */ /* 0x040fe20000410000 */
[----:B------:R-:W-:Y:S02]  /*59b0*/  HADD2.F32 R93, -RZ, R96.H1_H1 ;  /* 0x30000060ff5d7230 */ /* 0x000fe40000004100 */
[-C--:B------:R-:W-:Y:S01]  /*59c0*/  FFMA.FTZ R8, R8, R95.reuse, -R101 ;  /* 0x0000005f08087223 */ /* 0x080fe20000010865 */
[----:B------:R-:W-:Y:S02]  /*59d0*/  HADD2.F32 R26, -RZ, R26.H1_H1 ;  /* 0x3000001aff1a7230 */ /* 0x000fe40000004100 */
[----:B------:R-:W-:Y:S01]  /*59e0*/  FFMA.FTZ R12, R12, R95, R97 ;  /* 0x0000005f0c0c7223 */ /* 0x000fe20000010061 */
[----:B------:R-:W-:Y:S01]  /*59f0*/  HADD2.F32 R27, -RZ, R27.H1_H1 ;  /* 0x3000001bff1b7230 */ /* 0x000fe20000004100 */
[----:B------:R-:W-:Y:S02]  /*5a00*/  F2FP.F16.E4M3.UNPACK_B R96, R92 ;  /* 0x0000005cff60723e */ /* 0x000fe400020006ff */
[----:B------:R-:W-:-:S02]  /*5a10*/  F2FP.F16.E4M3.UNPACK_B R95, R91 ;  /* 0x0000005bff5f723e */ /* 0x000fc400020006ff */
[----:B------:R-:W-:Y:S01]  /*5a20*/  F2FP.F16.E4M3.UNPACK_B R92, R25 ;  /* 0x00000019ff5c723e */ /* 0x000fe200020006ff */
[CC--:B------:R-:W-:Y:S01]  /*5a30*/  FMUL.FTZ R25, R27.reuse, R93.reuse ;  /* 0x0000005d1b197220 */ /* 0x0c0fe20000410000 */
[----:B------:R-:W-:Y:S01]  /*5a40*/  F2FP.F16.E4M3.UNPACK_B R91, R24 ;  /* 0x00000018ff5b723e */ /* 0x000fe200020006ff */
[----:B------:R-:W-:Y:S01]  /*5a50*/  HADD2.F32 R97, -RZ, R96.H0_H0 ;  /* 0x20000060ff617230 */ /* 0x000fe20000004100 */
[----:B------:R-:W-:Y:S01]  /*5a60*/  LOP3.LUT R5, R98, 0xff0000, R99, 0xf8, !PT ;  /* 0x00ff000062057812 */ /* 0x000fe200078ef863 */
        /* <DEDUP_REMOVED lines=9> */
[----:B------:R-:W-:Y:S01]  /*5b00*/  HADD2.F32 R26, -RZ, R95.H0_H0 ;  /* 0x2000005fff1a7230 */ /* 0x000fe20000004100 */
[----:B------:R-:W-:Y:S01]  /*5b10*/  F2FP.SATFINITE.E4M3.F32.PACK_AB_MERGE_C R8, R25, R8, RZ ;  /* 0x000000081908723e */ /* 0x000fe200048070ff */
[----:B------:R-:W-:Y:S02]  /*5b20*/  HADD2.F32 R91, -RZ, R91.H1_H1 ;  /* 0x3000005bff5b7230 */ /* 0x000fe40000004100 */
[----:B------:R-:W-:Y:S01]  /*5b30*/  FMUL.FTZ R92, R94, R96 ;  /* 0x000000605e5c7220 */ /* 0x000fe20000410000 */
[----:B------:R-:W-:Y:S02]  /*5b40*/  HADD2.F32 R97, -RZ, R95.H1_H1 ;  /* 0x3000005fff617230 */ /* 0x000fe40000004100 */
[-C--:B------:R-:W-:Y:S01]  /*5b50*/  FFMA.FTZ R24, R24, R26.reuse, -R99 ;  /* 0x0000001a18187223 */ /* 0x080fe20000010863 */
[----:B------:R-:W-:Y:S01]  /*5b60*/  FFMA.FTZ R26, R93, R26, R98 ;  /* 0x0000001a5d1a7223 */ /* 0x000fe20000010062 */
[----:B------:R-:W-:Y:S01]  /*5b70*/  F2FP.F16.E4M3.UNPACK_B R99, R89.H1 ;  /* 0x00000059ff63723e */ /* 0x000fe200030006ff */
[C---:B------:R-:W-:Y:S01]  /*5b80*/  FMUL.FTZ R103, R91.reuse, R96 ;  /* 0x000000605b677220 */ /* 0x040fe20000410000 */
[----:B------:R-:W-:Y:S01]  /*5b90*/  F2FP.F16.E4M3.UNPACK_B R95, R14.H1 ;  /* 0x0000000eff5f723e */ /* 0x000fe200030006ff */
[----:B------:R-:W-:Y:S01]  /*5ba0*/  FFMA.FTZ R93, R91, R97, -R92 ;  /* 0x000000615b5d7223 */ /* 0x000fe2000001085c */
[----:B------:R-:W-:Y:S01]  /*5bb0*/  F2FP.F16.E4M3.UNPACK_B R92, R10.H1 ;  /* 0x0000000aff5c723e */ /* 0x000fe200030006ff */
[----:B------:R-:W-:Y:S01]  /*5bc0*/  HADD2.F32 R101, -RZ, R99.H0_H0 ;  /* 0x20000063ff657230 */ /* 0x000fe20000004100 */
[----:B------:R-:W-:Y:S01]  /*5bd0*/  F2FP.F16.E4M3.UNPACK_B R98, R90.H1 ;  /* 0x0000005aff62723e */ /* 0x000fe200030006ff */
[----:B------:R-:W-:-:S02]  /*5be0*/  HADD2.F32 R96, -RZ, R95.H0_H0 ;  /* 0x2000005fff607230 */ /* 0x000fc40000004100 */
        /* <DEDUP_REMOVED lines=8> */
[----:B------:R-:W-:Y:S01]  /*5c70*/  F2FP.SATFINITE.E4M3.F32.PACK_AB_MERGE_C R12, R27, R12, RZ ;  /* 0x0000000c1b0c723e */ /* 0x000fe200048070ff */
[----:B------:R-:W-:-:S02]  /*5c80*/  HADD2.F32 R95, -RZ, R92.H1_H1 ;  /* 0x3000005cff5f7230 */ /* 0x000fc40000004100 */
[-C--:B------:R-:W-:Y:S01]  /*5c90*/  FMUL.FTZ R102, R97, R100.reuse ;  /* 0x0000006461667220 */ /* 0x080fe20000410000 */
[----:B------:R-:W-:Y:S02]  /*5ca0*/  HADD2.F32 R98, -RZ, R98.H1_H1 ;  /* 0x30000062ff627230 */ /* 0x000fe40000004100 */
[-C--:B------:R-:W-:Y:S01]  /*5cb0*/  FFMA.FTZ R92, R94, R99.reuse, -R103 ;  /* 0x000000635e5c7223 */ /* 0x080fe20000010867 */
[----:B------:R-:W-:Y:S01]  /*5cc0*/  FFMA.FTZ R94, R96, R99, R101 ;  /* 0x00000063605e7223 */ /* 0x000fe20000010065 */
[C---:B------:R-:W-:Y:S01]  /*5cd0*/  FMUL.FTZ R100, R95.reuse, R100 ;  /* 0x000000645f647220 */ /* 0x040fe20000410000 */
[----:B------:R-:W-:Y:S01]  /*5ce0*/  F2FP.F16.E4M3.UNPACK_B R96, R89 ;  /* 0x00000059ff60723e */ /* 0x000fe200020006ff */
[----:B------:R-:W-:Y:S01]  /*5cf0*/  FFMA.FTZ R89, R95, R98, -R102 ;  /* 0x000000625f597223 */ /* 0x000fe20000010866 */
[----:B------:R-:W-:Y:S01]  /*5d00*/  F2FP.F16.E4M3.UNPACK_B R95, R14 ;  /* 0x0000000eff5f723e */ /* 0x000fe200020006ff */
[----:B------:R-:W-:Y:S01]  /*5d10*/  FFMA.FTZ R105, R97, R98, R100 ;  /* 0x0000006261697223 */ /* 0x000fe20000010064 */
[----:B------:R-:W-:Y:S01]  /*5d20*/  HADD2.F32 R14, -RZ, R10.H0_H0 ;  /* 0x2000000aff0e7230 */ /* 0x000fe20000004100 */
[----:B------:R-:W-:Y:S01]  /*5d30*/  F2FP.SATFINITE.E4M3.F32.PACK_AB_MERGE_C R8, R93, R24, R8 ;  /* 0x000000185d08723e */ /* 0x000fe20004807008 */
[--C-:B------:R-:W-:Y:S01]  /*5d40*/  HADD2.F32 R99, -RZ, R96.reuse.H0_H0 ;  /* 0x20000060ff637230 */ /* 0x100fe20000004100 */
[----:B------:R-:W-:Y:S01]  /*5d50*/  F2FP.F16.E4M3.UNPACK_B R27, R13 ;  /* 0x0000000dff1b723e */ /* 0x000fe200020006ff */
[----:B------:R-:W-:Y:S01]  /*5d60*/  HADD2.F32 R98, -RZ, R96.H1_H1 ;  /* 0x30000060ff627230 */ /* 0x000fe20000004100 */
[----:B------:R-:W-:Y:S01]  /*5d70*/  F2FP.F16.E4M3.UNPACK_B R96, R90 ;  /* 0x0000005aff60723e */ /* 0x000fe200020006ff */
[--C-:B------:R-:W-:Y:S01]  /*5d80*/  HADD2.F32 R90, -RZ, R95.reuse.H0_H0 ;  /* 0x2000005fff5a7230 */ /* 0x100fe20000004100 */
[----:B------:R-:W-:Y:S01]  /*5d90*/  F2FP.F16.E4M3.UNPACK_B R93, R7 ;  /* 0x00000007ff5d723e */ /* 0x000fe200020006ff */
[----:B------:R-:W-:Y:S01]  /*5da0*/  HADD2.F32 R95, -RZ, R95.H1_H1 ;  /* 0x3000005fff5f7230 */ /* 0x000fe20000004100 */
[----:B------:R-:W-:Y:S01]  /*5db0*/  F2FP.F16.E4M3.UNPACK_B R25, R9 ;  /* 0x00000009ff19723e */ /* 0x000fe200020006ff */
[----:B------:R-:W-:-:S02]  /*5dc0*/  HADD2.F32 R10, -RZ, R10.H1_H1 ;  /* 0x3000000aff0a7230 */ /* 0x000fc40000004100 */
[-C--:B------:R-:W-:Y:S01]  /*5dd0*/  FMUL.FTZ R101, R90, R99.reuse ;  /* 0x000000635a657220 */ /* 0x080fe20000410000 */
[--C-:B------:R-:W-:Y:S02]  /*5de0*/  HADD2.F32 R97, -RZ, R96.reuse.H0_H0 ;  /* 0x20000060ff617230 */ /* 0x100fe40000004100 */
[-C--:B------:R-:W-:Y:S01]  /*5df0*/  FMUL.FTZ R103, R95, R98.reuse ;  /* 0x000000625f677220 */ /* 0x080fe20000410000 */
[----:B------:R-:W-:Y:S02]  /*5e00*/  HADD2.F32 R96, -RZ, R96.H1_H1 ;  /* 0x30000060ff607230 */ /* 0x000fe40000004100 */
[----:B------:R-:W-:Y:S01]  /*5e10*/  FMUL.FTZ R99, R14, R99 ;  /* 0x000000630e637220 */ /* 0x000fe20000410000 */
[----:B------:R-:W-:Y:S01]  /*5e20*/  FMUL.FTZ R98, R10, R98 ;  /* 0x000000620a627220 */ /* 0x000fe20000410000 */
[-C--:B------:R-:W-:Y:S01]  /*5e30*/  FFMA.FTZ R101, R14, R97.reuse, -R101 ;  /* 0x000000610e657223 */ /* 0x080fe20000010865 */
[----:B------:R-:W-:Y:S01]  /*5e40*/  F2FP.SATFINITE.E4M3.F32.PACK_AB_MERGE_C R12, R91, R26, R12 ;  /* 0x0000001a5b0c723e */ /* 0x000fe2000480700c */
[-C--:B------:R-:W-:Y:S01]  /*5e50*/  FFMA.FTZ R10, R10, R96.reuse, -R103 ;  /* 0x000000600a0a7223 */ /* 0x080fe20000010867 */
[----:B------:R-:W-:Y:S01]  /*5e60*/  FFMA.FTZ R14, R90, R97, R99 ;  /* 0x000000615a0e7223 */ /* 0x000fe20000010063 */
[----:B------:R-:W-:Y:S01]  /*5e70*/  FFMA.FTZ R95, R95, R96, R98 ;  /* 0x000000605f5f7223 */ /* 0x000fe20000010062 */
[----:B------:R-:W-:Y:S01]  /*5e80*/  F2FP.SATFINITE.E4M3.F32.PACK_AB_MERGE_C R92, R89, R92, RZ ;  /* 0x0000005c595c723e */ /* 0x000fe200048070ff */
[----:B------:R-:W-:Y:S01]  /*5e90*/  HADD2.F32 R89, -RZ, R27.H0_H0 ;  /* 0x2000001bff597230 */ /* 0x000fe20000004100 */
[----:B------:R-:W-:Y:S01]  /*5ea0*/  F2FP.F16.E4M3.UNPACK_B R91, R6 ;  /* 0x00000006ff5b723e */ /* 0x000fe200020006ff */
[----:B------:R-:W-:Y:S01]  /*5eb0*/  HADD2.F32 R26, -RZ, R93.H0_H0 ;  /* 0x2000005dff1a7230 */ /* 0x000fe20000004100 */
[----:B------:R-:W-:Y:S01]  /*5ec0*/  F2FP.SATFINITE.E4M3.F32.PACK_AB_MERGE_C R94, R105, R94, RZ ;  /* 0x0000005e695e723e */ /* 0x000fe200048070ff */
[----:B------:R-:W-:Y:S01]  /*5ed0*/  HADD2.F32 R24, -RZ, R25.H0_H0 ;  /* 0x20000019ff187230 */ /* 0x000fe20000004100 */
[----:B------:R-:W-:Y:S01]  /*5ee0*/  F2FP.SATFINITE.E4M3.F32.PACK_AB_MERGE_C R10, R10, R101, R92 ;  /* 0x000000650a0a723e */ /* 0x000fe2000480705c */
[----:B------:R-:W-:Y:S01]  /*5ef0*/  HADD2.F32 R92, -RZ, R91.H0_H0 ;  /* 0x2000005bff5c7230 */ /* 0x000fe20000004100 */
[----:B------:R-:W-:Y:S01]  /*5f00*/  F2FP.SATFINITE.E4M3.F32.PACK_AB_MERGE_C R14, R95, R14, R94 ;  /* 0x0000000e5f0e723e */ /* 0x000fe2000480705e */
[----:B------:R-:W-:Y:S01]  /*5f10*/  FMUL.FTZ R95, R89, R26 ;  /* 0x0000001a595f7220 */ /* 0x000fe20000410000 */
[----:B------:R-:W-:-:S02]  /*5f20*/  HADD2.F32 R90, -RZ, R27.H1_H1 ;  /* 0x3000001bff5a7230 */ /* 0x000fc40000004100 */
[C---:B------:R-:W-:Y:S01]  /*5f30*/  FMUL.FTZ R94, R24.reuse, R26 ;  /* 0x0000001a185e7220 */ /* 0x040fe20000410000 */
[----:B------:R-:W-:Y:S02]  /*5f40*/  HADD2.F32 R93, -RZ, R93.H1_H1 ;  /* 0x3000005dff5d7230 */ /* 0x000fe40000004100 */
[-C--:B------:R-:W-:Y:S01]  /*5f50*/  FFMA.FTZ R24, R24, R92.reuse, -R95 ;  /* 0x0000005c18187223 */ /* 0x080fe2000001085f */
[----:B------:R-:W-:Y:S02]  /*5f60*/  HADD2.F32 R26, -RZ, R25.H1_H1 ;  /* 0x30000019ff1a7230 */ /* 0x000fe40000004100 */
[----:B------:R-:W-:Y:S01]  /*5f70*/  FFMA.FTZ R25, R89, R92, R94 ;  /* 0x0000005c59197223 */ /* 0x000fe2000001005e */
[----:B------:R-:W-:Y:S02]  /*5f80*/  HADD2.F32 R91, -RZ, R91.H1_H1 ;  /* 0x3000005bff5b7230 */ /* 0x000fe40000004100 */
[----:B------:R-:W-:Y:S01]  /*5f90*/  FMUL.FTZ R89, R90, R93 ;  /* 0x0000005d5a597220 */ /* 0x000fe20000410000 */
[----:B------:R-:W-:Y:S01]  /*5fa0*/  F2FP.F16.E4M3.UNPACK_B R13, R13.H1 ;  /* 0x0000000dff0d723e */ /* 0x000fe200030006ff */
[----:B------:R-:W-:Y:S01]  /*5fb0*/  FMUL.FTZ R93, R26, R93 ;  /* 0x0000005d1a5d7220 */ /* 0x000fe20000410000 */
[----:B------:R-:W-:-:S02]  /*5fc0*/  F2FP.F16.E4M3.UNPACK_B R92, R7.H1 ;  /* 0x00000007ff5c723e */ /* 0x000fc400030006ff */
[----:B------:R-:W-:Y:S01]  /*5fd0*/  F2FP.F16.E4M3.UNPACK_B R27, R9.H1 ;  /* 0x00000009ff1b723e */ /* 0x000fe200030006ff */
[-C--:B------:R-:W-:Y:S01]  /*5fe0*/  FFMA.FTZ R9, R26, R91.reuse, -R89 ;  /* 0x0000005b1a097223 */ /* 0x080fe20000010859 */
[----:B------:R-:W-:Y:S01]  /*5ff0*/  F2FP.F16.E4M3.UNPACK_B R6, R6.H1 ;  /* 0x00000006ff06723e */ /* 0x000fe200030006ff */
[----:B------:R-:W-:Y:S02]  /*6000*/  HADD2.F32 R89, -RZ, R13.H0_H0 ;  /* 0x2000000dff597230 */ /* 0x000fe40000004100 */
[----:B------:R-:W-:Y:S01]  /*6010*/  FFMA.FTZ R26, R90, R91, R93 ;  /* 0x0000005b5a1a7223 */ /* 0x000fe2000001005d */
[----:B------:R-:W-:Y:S01]  /*6020*/  HADD2.F32 R94, -RZ, R92.H0_H0 ;  /* 0x2000005cff5e7230 */ /* 0x000fe20000004100 */
[----:B------:R-:W-:Y:S01]  /*6030*/  F2FP.F16.E4M3.UNPACK_B R91, R15 ;  /* 0x0000000fff5b723e */ /* 0x000fe200020006ff */
[----:B------:R-:W-:Y:S01]  /*6040*/  HADD2.F32 R7, -RZ, R27.H0_H0 ;  /* 0x2000001bff077230 */ /* 0x000fe20000004100 */
[----:B------:R-:W-:Y:S01]  /*6050*/  F2FP.F16.E4M3.UNPACK_B R99, R5 ;  /* 0x00000005ff63723e */ /* 0x000fe200020006ff */
[----:B------:R-:W-:-:S02]  /*6060*/  HADD2.F32 R90, -RZ, R13.H1_H1 ;  /* 0x3000000dff5a7230 */ /* 0x000fc40000004100 */
[-C--:B------:R-:W-:Y:S01]  /*6070*/  FMUL.FTZ R96, R89, R94.reuse ;  /* 0x0000005e59607220 */ /* 0x080fe20000410000 */
[----:B------:R-:W-:Y:S02]  /*6080*/  HADD2.F32 R13, -RZ, R92.H1_H1 ;  /* 0x3000005cff0d7230 */ /* 0x000fe40000004100 */
[C---:B------:R-:W-:Y:S01]  /*6090*/  FMUL.FTZ R94, R7.reuse, R94 ;  /* 0x0000005e075e7220 */ /* 0x040fe20000410000 */
[--C-:B------:R-:W-:Y:S01]  /*60a0*/  HADD2.F32 R92, -RZ, R6.reuse.H0_H0 ;  /* 0x20000006ff5c7230 */ /* 0x100fe20000004100 */
[----:B------:R-:W-:Y:S01]  /*60b0*/  F2FP.F16.E4M3.UNPACK_B R100, R5.H1 ;  /* 0x00000005ff64723e */ /* 0x000fe200030006ff */
[----:B------:R-:W-:Y:S02]  /*60c0*/  HADD2.F32 R27, -RZ, R27.H1_H1 ;  /* 0x3000001bff1b7230 */ /* 0x000fe40000004100 */
[CC--:B------:R-:W-:Y:S01]  /*60d0*/  FMUL.FTZ R98, R90.reuse, R13.reuse ;  /* 0x0000000d5a627220 */ /* 0x0c0fe20000410000 */
[----:B------:R-:W-:Y:S02]  /*60e0*/  HADD2.F32 R93, -RZ, R6.H1_H1 ;  /* 0x30000006ff5d7230 */ /* 0x000fe40000004100 */
[-C--:B------:R-:W-:Y:S01]  /*60f0*/  FFMA.FTZ R6, R7, R92.reuse, -R96 ;  /* 0x0000005c07067223 */ /* 0x080fe20000010860 */
[----:B------:R-:W-:Y:S01]  /*6100*/  FFMA.FTZ R7, R89, R92, R94 ;  /* 0x0000005c59077223 */ /* 0x000fe2000001005e */
[C---:B------:R-:W-:Y:S01]  /*6110*/  FMUL.FTZ R89, R27.reuse, R13 ;  /* 0x0000000d1b597220 */ /* 0x040fe20000410000 */
[----:B------:R-:W-:Y:S01]  /*6120*/  F2FP.F16.E4M3.UNPACK_B R92, R15.H1 ;  /* 0x0000000fff5c723e */ /* 0x000fe200030006ff */
[----:B------:R-:W-:Y:S01]  /*6130*/  FFMA.FTZ R13, R27, R93, -R98 ;  /* 0x0000005d1b0d7223 */ /* 0x000fe20000010862 */
[----:B------:R-:W-:Y:S01]  /*6140*/  F2FP.F16.E4M3.UNPACK_B R27, R11 ;  /* 0x0000000bff1b723e */ /* 0x000fe200020006ff */
[----:B------:R-:W-:Y:S01]  /*6150*/  FFMA.FTZ R90, R90, R93, R89 ;  /* 0x0000005d5a5a7223 */ /* 0x000fe20000010059 */
[----:B------:R-:W-:Y:S01]  /*6160*/  F2FP.F16.E4M3.UNPACK_B R11, R11.H1 ;  /* 0x0000000bff0b723e */ /* 0x000fe200030006ff */
[----:B------:R-:W-:Y:S01]  /*6170*/  HADD2.F32 R93, -RZ, R91.H0_H0 ;  /* 0x2000005bff5d7230 */ /* 0x000fe20000004100 */
[-C--:B------:R-:W-:Y:S01]  /*6180*/  F2FP.F16.E4M3.UNPACK_B R95, R4.reuse ;  /* 0x00000004ff5f723e */ /* 0x080fe200020006ff */
[----:B------:R-:W-:Y:S01]  /*6190*/  HADD2.F32 R15, -RZ, R27.H0_H0 ;  /* 0x2000001bff0f7230 */ /* 0x000fe20000004100 */
[----:B------:R-:W-:Y:S01]  /*61a0*/  F2FP.F16.E4M3.UNPACK_B R96, R4.H1 ;  /* 0x00000004ff60723e */ /* 0x000fe200030006ff */
[----:B------:R-:W-:Y:S01]  /*61b0*/  HADD2.F32 R4, -RZ, R99.H0_H0 ;  /* 0x20000063ff047230 */ /* 0x000fe20000004100 */
[----:B------:R-:W-:Y:S01]  /*61c0*/  F2FP.SATFINITE.E4M3.F32.PACK_AB_MERGE_C R6, R13, R6, RZ ;  /* 0x000000060d06723e */ /* 0x000fe200048070ff */
[----:B------:R-:W-:Y:S01]  /*61d0*/  HADD2.F32 R89, -RZ, R11.H0_H0 ;  /* 0x2000000bff597230 */ /* 0x000fe20000004100 */
[----:B------:R-:W-:Y:S01]  /*61e0*/  F2FP.SATFINITE.E4M3.F32.PACK_AB_MERGE_C R7, R90, R7, RZ ;  /* 0x000000075a07723e */ /* 0x000fe200048070ff */
[----:B------:R-:W-:-:S02]  /*61f0*/  HADD2.F32 R94, -RZ, R92.H0_H0 ;  /* 0x2000005cff5e7230 */ /* 0x000fc40000004100 */
[-C--:B------:R-:W-:Y:S01]  /*6200*/  FMUL.FTZ R102, R93, R4.reuse ;  /* 0x000000045d667220 */ /* 0x080fe20000410000 */
[----:B------:R-:W-:Y:S02]  /*6210*/  HADD2.F32 R5, -RZ, R100.H0_H0 ;  /* 0x20000064ff057230 */ /* 0x000fe40000004100 */
[----:B------:R-:W-:Y:S01]  /*6220*/  FMUL.FTZ R104, R15, R4 ;  /* 0x000000040f687220 */ /* 0x000fe20000410000 */
[----:B------:R-:W-:Y:S01]  /*6230*/  HADD2.F32 R98, -RZ, R95.H0_H0 ;  /* 0x2000005fff627230 */ /* 0x000fe20000004100 */
[----:B------:R-:W-:Y:S01]  /*6240*/  F2FP.SATFINITE.E4M3.F32.PACK_AB_MERGE_C R9, R9, R24, R6 ;  /* 0x000000180909723e */ /* 0x000fe20004807006 */
[----:B------:R-:W-:Y:S02]  /*6250*/  HADD2.F32 R92, -RZ, R92.H1_H1 ;  /* 0x3000005cff5c7230 */ /* 0x000fe40000004100 */
[-C--:B------:R-:W-:Y:S01]  /*6260*/  FMUL.FTZ R106, R94, R5.reuse ;  /* 0x000000055e6a7220 */ /* 0x080fe20000410000 */
[----:B------:R-:W-:Y:S02]  /*6270*/  HADD2.F32 R100, -RZ, R100.H1_H1 ;  /* 0x30000064ff647230 */ /* 0x000fe40000004100 */
[----:B------:R-:W-:Y:S01]  /*6280*/  FMUL.FTZ R101, R89, R5 ;  /* 0x0000000559657220 */ /* 0x000fe20000410000 */
[----:B------:R-:W-:-:S02]  /*6290*/  HADD2.F32 R11, -RZ, R11.H1_H1 ;  /* 0x3000000bff0b7230 */ /* 0x000fc40000004100 */
[-C--:B------:R-:W-:Y:S01]  /*62a0*/  FFMA.FTZ R4, R15, R98.reuse, -R102 ;  /* 0x000000620f047223 */ /* 0x080fe20000010866 */
[----:B------:R-:W-:Y:S02]  /*62b0*/  HADD2.F32 R97, -RZ, R96.H0_H0 ;  /* 0x20000060ff617230 */ /* 0x000fe40000004100 */
[----:B------:R-:W-:Y:S01]  /*62c0*/  FFMA.FTZ R5, R93, R98, R104 ;  /* 0x000000625d057223 */ /* 0x000fe20000010068 */
[----:B------:R-:W-:Y:S02]  /*62d0*/  HADD2.F32 R91, -RZ, R91.H1_H1 ;  /* 0x3000005bff5b7230 */ /* 0x000fe40000004100 */
[-C--:B------:R-:W-:Y:S01]  /*62e0*/  FMUL.FTZ R102, R92, R100.reuse ;  /* 0x000000645c667220 */ /* 0x080fe20000410000 */
[----:B------:R-:W-:Y:S02]  /*62f0*/  HADD2.F32 R98, -RZ, R99.H1_H1 ;  /* 0x30000063ff627230 */ /* 0x000fe40000004100 */
[----:B------:R-:W-:Y:S01]  /*6300*/  FMUL.FTZ R15, R11, R100 ;  /* 0x000000640b0f7220 */ /* 0x000fe20000410000 */
[----:B------:R-:W-:-:S02]  /*6310*/  HADD2.F32 R27, -RZ, R27.H1_H1 ;  /* 0x3000001bff1b7230 */ /* 0x000fc40000004100 */
[-C--:B------:R-:W-:Y:S01]  /*6320*/  FFMA.FTZ R101, R94, R97.reuse, R101 ;  /* 0x000000615e657223 */ /* 0x080fe20000010065 */
[----:B------:R-:W-:Y:S02]  /*6330*/  HADD2.F32 R96, -RZ, R96.H1_H1 ;  /* 0x30000060ff607230 */ /* 0x000fe40000004100 */
[-C--:B------:R-:W-:Y:S01]  /*6340*/  FMUL.FTZ R100, R91, R98.reuse ;  /* 0x000000625b647220 */ /* 0x080fe20000410000 */
[----:B------:R-:W-:Y:S02]  /*6350*/  HADD2.F32 R94, -RZ, R95.H1_H1 ;  /* 0x3000005fff5e7230 */ /* 0x000fe40000004100 */
[----:B------:R-:W-:Y:S01]  /*6360*/  FFMA.FTZ R106, R89, R97, -R106 ;  /* 0x00000061596a7223 */ /* 0x000fe2000001086a */
[----:B------:R-:W-:Y:S01]  /*6370*/  FMUL.FTZ R98, R27, R98 ;  /* 0x000000621b627220 */ /* 0x000fe20000410000 */
[-C--:B------:R-:W-:Y:S01]  /*6380*/  FFMA.FTZ R11, R11, R96.reuse, -R102 ;  /* 0x000000600b0b7223 */ /* 0x080fe20000010866 */
[----:B------:R-:W-:Y:S01]  /*6390*/  FFMA.FTZ R92, R92, R96, R15 ;  /* 0x000000605c5c7223 */ /* 0x000fe2000001000f */
[-C--:B------:R-:W-:Y:S01]  /*63a0*/  FFMA.FTZ R27, R27, R94.reuse, -R100 ;  /* 0x0000005e1b1b7223 */ /* 0x080fe20000010864 */
[----:B------:R-:W-:Y:S01]  /*63b0*/  FFMA.FTZ R98, R91, R94, R98 ;  /* 0x0000005e5b627223 */ /* 0x000fe20000010062 */
[----:B------:R-:W-:-:S02]  /*63c0*/  F2FP.SATFINITE.E4M3.F32.PACK_AB_MERGE_C R13, R26, R25, R7 ;  /* 0x000000191a0d723e */ /* 0x000fc40004807007 */
[----:B------:R-:W-:Y:S02]  /*63d0*/  F2FP.SATFINITE.E4M3.F32.PACK_AB_MERGE_C R11, R11, R106, RZ ;  /* 0x0000006a0b0b723e */ /* 0x000fe400048070ff */
[----:B------:R-:W-:Y:S02]  /*63e0*/  F2FP.SATFINITE.E4M3.F32.PACK_AB_MERGE_C R92, R92, R101, RZ ;  /* 0x000000655c5c723e */ /* 0x000fe400048070ff */
[----:B------:R-:W-:Y:S02]  /*63f0*/  F2FP.SATFINITE.E4M3.F32.PACK_AB_MERGE_C R11, R27, R4, R11 ;  /* 0x000000041b0b723e */ /* 0x000fe4000480700b */
[----:B------:R-:W-:-:S07]  /*6400*/  F2FP.SATFINITE.E4M3.F32.PACK_AB_MERGE_C R15, R98, R5, R92 ;  /* 0x00000005620f723e */ /* 0x000fce000480705c */
.L_x_1825:
[----:B------:R-:W-:Y:S05]  /*6410*/  BSYNC B2 ;  /* 0x0000000000027941 */ /* 0x000fea0003800000 */
.L_x_1824:
[----:B------:R-:W-:Y:S01]  /*6420*/  ISETP.GE.AND P4, PT, R87, R86, PT ;  /* 0x000000565700720c */ /* 0x000fe20003f86270 */
[----:B--2---:R4:W-:-:S12]  /*6430*/  ST.E.128 desc[UR36][R68.64], R8 ;  /* 0x0000000844007985 */ /* 0x0049d8000c101d24 */
[----:B------:R-:W-:-:S04]  /*6440*/  @!P4 IADD3 R4, P6, R83, R87, RZ ;  /* 0x000000575304c210 */ /* 0x000fc80007fde0ff */
[----:B------:R-:W-:-:S05]  /*6450*/  @!P4 LEA.HI.X.SX32 R5, R87, R81, 0x1, P6 ;  /* 0x000000515705c211 */ /* 0x000fca00030f0eff */
[----:B---3--:R4:W-:Y:S04]  /*6460*/  @!P4 ST.E.128 desc[UR36][R4.64], R12 ;  /* 0x0000000c0400c985 */ /* 0x0089e8000c101d24 */
.L_x_1823:
[----:B------:R-:W-:Y:S05]  /*6470*/  BSYNC B1 ;  /* 0x0000000000017941 */ /* 0x000fea0003800000 */
.L_x_1822:
[----:B------:R-:W-:-:S03]  /*6480*/  UMOV UR4, 0xffffffff ;  /* 0xffffffff00047882 */ /* 0x000fc60000000000 */
[----:B------:R-:W-:Y:S05]  /*6490*/  BRA.DIV UR4, `(.L_x_1826) ;  /* 0x0000025204a07947 */ /* 0x000fea000b800000 */
[----:B------:R0:W0:Y:S04]  /*64a0*/  SHFL.IDX PT, R25, R80, 0x1, 0x181f ;  /* 0x00381f0050197f89 */ /* 0x00002800000e0000 */
[----:B----4-:R4:W0:Y:S02]  /*64b0*/  SHFL.IDX PT, R14, R79, 0x1, 0x181f ;  /* 0x00381f004f0e7f89 */ /* 0x01082400000e0000 */
.L_x_2201:
[----:B------:R-:W-:-:S05]  /*64c0*/  VIADD R4, R187, 0x20 ;  /* 0x00000020bb047836 */ /* 0x000fca0000000000 */
[----:B------:R-:W-:-:S13]  /*64d0*/  ISETP.GE.OR P4, PT, R4, R75, P1 ;  /* 0x0000004b0400720c */ /* 0x000fda0000f86670 */
[----:B------:R-:W-:Y:S05]  /*64e0*/  @P4 BRA `(.L_x_1811) ;  /* 0x0000001000ec4947 */ /* 0x000fea0003800000 */
[----:B------:R-:W-:Y:S01]  /*64f0*/  SEL R88, R57, R88, !P0 ;  /* 0x0000005839587207 */ /* 0x000fe20004000000 */
[----:B------:R-:W-:Y:S01]  /*6500*/  BSSY B1, `(.L_x_1827) ;  /* 0x00000ef000017945 */ /* 0x000fe20003800000 */
[----:B------:R-:W-:Y:S02]  /*6510*/  SHF.R.U32.HI R7, RZ, 0x3, R209 ;  /* 0x00000003ff077819 */ /* 0x000fe400000116d1 */
[----:B------:R-:W-:Y:S02]  /*6520*/  SHF.R.S32.HI R5, RZ, 0x1f, R88 ;  /* 0x0000001fff057819 */ /* 0x000fe40000011458 */
[----:B0-----:R-:W-:Y:S02]  /*6530*/  IADD3 R12, P4, R62, R14, RZ ;  /* 0x0000000e3e0c7210 */ /* 0x001fe40007f9e0ff */
[----:B------:R-:W-:-:S03]  /*6540*/  LEA.HI R88, R5, R88, RZ, 0x5 ;  /* 0x0000005805587211 */ /* 0x000fc600078f28ff */
[----:B------:R-:W-:Y:S01]  /*6550*/  IMAD.X R13, R25, 0x1, R66, P4 ;  /* 0x00000001190d7824 */ /* 0x000fe200020e0642 */
[----:B------:R-:W-:-:S04]  /*6560*/  LEA.HI.SX32 R88, R88, R65, 0x1b ;  /* 0x0000004158587211 */ /* 0x000fc800078fdaff */
[----:B------:R-:W-:Y:S02]  /*6570*/  SHF.R.S32.HI R5, RZ, 0x1f, R88 ;  /* 0x0000001fff057819 */ /* 0x000fe40000011458 */
[----:B------:R-:W-:Y:S02]  /*6580*/  SHF.L.U32 R15, R88, 0x4, RZ ;  /* 0x00000004580f7819 */ /* 0x000fe400000006ff */
[----:B------:R-:W-:Y:S02]  /*6590*/  LEA.HI R5, R5, R88, RZ, 0x3 ;  /* 0x0000005805057211 */ /* 0x000fe400078f18ff */
[----:B------:R-:W-:-:S03]  /*65a0*/  LOP3.LUT R4, R209, 0x70, R15, 0xf8, !PT ;  /* 0x00000070d1047812 */ /* 0x000fc600078ef80f */
[----:B------:R-:W-:Y:S01]  /*65b0*/  IMAD.SHL.U32 R6, R5, 0x400, RZ ;  /* 0x0000040005067824 */ /* 0x000fe200078e00ff */
[----:B------:R-:W-:-:S04]  /*65c0*/  LOP3.LUT R5, R4, R7, RZ, 0x3c, !PT ;  /* 0x0000000704057212 */ /* 0x000fc800078e3cff */
[----:B------:R-:W-:-:S04]  /*65d0*/  LOP3.LUT R4, R6, 0xffffe000, RZ, 0xc0, !PT ;  /* 0xffffe00006047812 */ /* 0x000fc800078ec0ff */
[----:B------:R-:W-:Y:S01]  /*65e0*/  IADD3 R4, R5, R4, R212 ;  /* 0x0000000405047210 */ /* 0x000fe20007ffe0d4 */
[----:B------:R-:W-:-:S04]  /*65f0*/  IMAD R5, R185, 0x4000, R47 ;  /* 0x00004000b9057824 */ /* 0x000fc800078e022f */
[----:B------:R-:W-:Y:S02]  /*6600*/  IMAD R7, R185, 0x4000, R4 ;  /* 0x00004000b9077824 */ /* 0x000fe400078e0204 */
[C---:B------:R-:W-:Y:S02]  /*6610*/  IMAD.IADD R5, R22.reuse, 0x1, R5 ;  /* 0x0000000116057824 */ /* 0x040fe400078e0205 */
[----:B------:R-:W-:-:S04]  /*6620*/  IMAD.IADD R8, R22, 0x1, R7 ;  /* 0x0000000116087824 */ /* 0x000fc800078e0207 */
[----:B------:R-:W0:Y:S04]  /*6630*/  LDS.128 R4, [R5+0x20000] ;  /* 0x0200000005047984 */ /* 0x000e280000000c00 */
[----:B------:R-:W0:Y:S01]  /*6640*/  LDS.128 R8, [R8+0x20000] ;  /* 0x0200000008087984 */ /* 0x000e220000000c00 */
[----:B------:R-:W-:Y:S05]  /*6650*/  @P3 BRA `(.L_x_1828) ;  /* 0x0000000c00643947 */ /* 0x000fea0003800000 */
[----:B------:R-:W-:Y:S01]  /*6660*/  SHF.R.U32.HI R87, RZ, 0x8, R29 ;  /* 0x00000008ff577819 */ /* 0x000fe2000001161d */
[----:B0-----:R-:W-:Y:S01]  /*6670*/  IMAD.MOV.U32 R24, RZ, RZ, R5 ;  /* 0x000000ffff187224 */ /* 0x001fe200078e0005 */
[----:B------:R-:W-:Y:S01]  /*6680*/  LOP3.LUT R27, R29, 0xff, RZ, 0xc0, !PT ;  /* 0x000000ff1d1b7812 */ /* 0x000fe200078ec0ff */
[----:B------:R-:W-:Y:S01]  /*6690*/  IMAD.MOV.U32 R30, RZ, RZ, R8 ;  /* 0x000000ffff1e7224 */ /* 0x000fe200078e0008 */
[--C-:B------:R-:W-:Y:S01]  /*66a0*/  SHF.R.U32.HI R88, RZ, 0x18, R29.reuse ;  /* 0x00000018ff587819 */ /* 0x100fe2000001161d */
[----:B------:R-:W-:Y:S01]  /*66b0*/  IMAD.MOV.U32 R26, RZ, RZ, R6 ;  /* 0x000000ffff1a7224 */ /* 0x000fe200078e0006 */
[----:B------:R-:W-:Y:S01]  /*66c0*/  SHF.R.U32.HI R89, RZ, 0x10, R29 ;  /* 0x00000010ff597819 */ /* 0x000fe2000001161d */
[----:B------:R-:W-:Y:S01]  /*66d0*/  IMAD.MOV.U32 R29, RZ, RZ, R4 ;  /* 0x000000ffff1d7224 */ /* 0x000fe200078e0004 */
[----:B--2---:R-:W-:Y:S01]  /*66e0*/  SHF.R.U32.HI R81, RZ, 0x8, R31 ;  /* 0x00000008ff517819 */ /* 0x004fe2000001161f */
[----:B------:R-:W-:Y:S01]  /*66f0*/  IMAD.SHL.U32 R4, R87, 0x100, RZ ;  /* 0x0000010057047824 */ /* 0x000fe200078e00ff */
[----:B------:R-:W-:Y:S01]  /*6700*/  PRMT R27, R88, 0x654, R27 ;  /* 0x00000654581b7816 */ /* 0x000fe2000000001b */
[----:B------:R-:W-:Y:S01]  /*6710*/  IMAD.U32 R6, R89, 0x10000, RZ ;  /* 0x0001000059067824 */ /* 0x000fe200078e00ff */
[----:B------:R-:W-:-:S02]  /*6720*/  LOP3.LUT R28, R31, 0xff, RZ, 0xc0, !PT ;  /* 0x000000ff1f1c7812 */ /* 0x000fc400078ec0ff */
[----:B----4-:R-:W-:Y:S02]  /*6730*/  SHF.R.U32.HI R79, RZ, 0x18, R31 ;  /* 0x00000018ff4f7819 */ /* 0x010fe4000001161f */
[----:B------:R-:W-:Y:S02]  /*6740*/  SHF.R.U32.HI R69, RZ, 0x8, R33 ;  /* 0x00000008ff457819 */ /* 0x000fe40000011621 */
[----:B------:R-:W-:Y:S02]  /*6750*/  SHF.R.U32.HI R32, RZ, 0x8, R35 ;  /* 0x00000008ff207819 */ /* 0x000fe40000011623 */
[----:B---3--:R-:W-:Y:S01]  /*6760*/  SHF.R.U32.HI R83, RZ, 0x10, R31 ;  /* 0x00000010ff537819 */ /* 0x008fe2000001161f */
[----:B------:R-:W-:Y:S01]  /*6770*/  IMAD.SHL.U32 R8, R69, 0x100, RZ ;  /* 0x0000010045087824 */ /* 0x000fe200078e00ff */
[----:B------:R-:W-:Y:S02]  /*6780*/  LOP3.LUT R31, R33, 0xff, RZ, 0xc0, !PT ;  /* 0x000000ff211f7812 */ /* 0x000fe400078ec0ff */
[----:B------:R-:W-:-:S02]  /*6790*/  SHF.R.U32.HI R34, RZ, 0x18, R33 ;  /* 0x00000018ff227819 */ /* 0x000fc40000011621 */
[----:B------:R-:W-:Y:S01]  /*67a0*/  LOP3.LUT R27, R27, 0xff00, R4, 0xf8, !PT ;  /* 0x0000ff001b1b7812 */ /* 0x000fe200078ef804 */
[----:B------:R-:W-:Y:S01]  /*67b0*/  IMAD.SHL.U32 R4, R81, 0x100, RZ ;  /* 0x0000010051047824 */ /* 0x000fe200078e00ff */
[----:B------:R-:W-:Y:S01]  /*67c0*/  PRMT R5, R79, 0x654, R28 ;  /* 0x000006544f057816 */ /* 0x000fe2000000001c */
[----:B------:R-:W-:Y:S01]  /*67d0*/  IMAD.SHL.U32 R28, R32, 0x100, RZ ;  /* 0x00000100201c7824 */ /* 0x000fe200078e00ff */
[----:B------:R-:W-:Y:S02]  /*67e0*/  SHF.R.U32.HI R80, RZ, 0x10, R33 ;  /* 0x00000010ff507819 */ /* 0x000fe40000011621 */
[----:B------:R-:W-:Y:S02]  /*67f0*/  LOP3.LUT R33, R35, 0xff0000ff, RZ, 0xc0, !PT ;  /* 0xff0000ff23217812 */ /* 0x000fe400078ec0ff */
[----:B------:R-:W-:Y:S02]  /*6800*/  PRMT R31, R34, 0x654, R31 ;  /* 0x00000654221f7816 */ /* 0x000fe4000000001f */
[----:B------:R-:W-:Y:S01]  /*6810*/  LOP3.LUT R5, R5, 0xff00, R4, 0xf8, !PT ;  /* 0x0000ff0005057812 */ /* 0x000fe200078ef804 */
[----:B------:R-:W-:Y:S01]  /*6820*/  IMAD.U32 R4, R83, 0x10000, RZ ;  /* 0x0001000053047824 */ /* 0x000fe200078e00ff */
[----:B------:R-:W-:-:S02]  /*6830*/  SHF.R.U32.HI R68, RZ, 0x10, R35 ;  /* 0x00000010ff447819 */ /* 0x000fc40000011623 */
[----:B------:R-:W-:Y:S01]  /*6840*/  LOP3.LUT R69, R31, 0xff00, R8, 0xf8, !PT ;  /* 0x0000ff001f457812 */ /* 0x000fe200078ef808 */
[----:B------:R-:W-:Y:S01]  /*6850*/  IMAD.U32 R8, R80, 0x10000, RZ ;  /* 0x0001000050087824 */ /* 0x000fe200078e00ff */
[----:B------:R-:W-:Y:S01]  /*6860*/  LOP3.LUT R79, R33, 0xff00, R28, 0xf8, !PT ;  /* 0x0000ff00214f7812 */ /* 0x000fe200078ef81c */
[----:B------:R-:W-:Y:S01]  /*6870*/  IMAD.U32 R68, R68, 0x10000, RZ ;  /* 0x0001000044447824 */ /* 0x000fe200078e00ff */
[----:B------:R-:W-:Y:S02]  /*6880*/  F2FP.F16.E4M3.UNPACK_B R35, R85.H1 ;  /* 0x00000055ff23723e */ /* 0x000fe400030006ff */
[----:B------:R-:W-:Y:S02]  /*6890*/  F2FP.F16.E4M3.UNPACK_B R33, R30.H1 ;  /* 0x0000001eff21723e */ /* 0x000fe400030006ff */
[----:B------:R-:W-:Y:S02]  /*68a0*/  F2FP.F16.E4M3.UNPACK_B R31, R29.H1 ;  /* 0x0000001dff1f723e */ /* 0x000fe400030006ff */
[----:B------:R-:W-:Y:S01]  /*68b0*/  LOP3.LUT R6, R27, 0xff0000, R6, 0xf8, !PT ;  /* 0x00ff00001b067812 */ /* 0x000fe200078ef806 */
[----:B------:R-:W-:Y:S01]  /*68c0*/  HADD2.F32 R28, -RZ, R33.H0_H0 ;  /* 0x20000021ff1c7230 */ /* 0x000fe20000004100 */
[----:B------:R-:W-:Y:S01]  /*68d0*/  LOP3.LUT R4, R5, 0xff0000, R4, 0xf8, !PT ;  /* 0x00ff000005047812 */ /* 0x000fe200078ef804 */
[----:B------:R-:W-:Y:S01]  /*68e0*/  HADD2.F32 R5, -RZ, R35.H0_H0 ;  /* 0x20000023ff057230 */ /* 0x000fe20000004100 */
[----:B------:R-:W-:Y:S01]  /*68f0*/  F2FP.F16.E4M3.UNPACK_B R32, R82.H1 ;  /* 0x00000052ff20723e */ /* 0x000fe200030006ff */
[----:B------:R-:W-:Y:S01]  /*6900*/  HADD2.F32 R27, -RZ, R31.H0_H0 ;  /* 0x2000001fff1b7230 */ /* 0x000fe20000004100 */
[----:B------:R-:W-:Y:S01]  /*6910*/  LOP3.LUT R8, R69, 0xff0000, R8, 0xf8, !PT ;  /* 0x00ff000045087812 */ /* 0x000fe200078ef808 */
[----:B------:R-:W-:-:S02]  /*6920*/  HADD2.F32 R35, -RZ, R35.H1_H1 ;  /* 0x30000023ff237230 */ /* 0x000fc40000004100 */
[CC--:B------:R-:W-:Y:S01]  /*6930*/  FMUL.FTZ R80, R28.reuse, R5.reuse ;  /* 0x000000051c507220 */ /* 0x0c0fe20000410000 */
[--C-:B------:R-:W-:Y:S02]  /*6940*/  HADD2.F32 R34, -RZ, R32.reuse.H0_H0 ;  /* 0x20000020ff227230 */ /* 0x100fe40000004100 */
[----:B------:R-:W-:Y:S01]  /*6950*/  FMUL.FTZ R81, R27, R5 ;  /* 0x000000051b517220 */ /* 0x000fe20000410000 */
[----:B------:R-:W-:Y:S01]  /*6960*/  LOP3.LUT R5, R79, 0xff0000, R68, 0xf8, !PT ;  /* 0x00ff00004f057812 */ /* 0x000fe200078ef844 */
[----:B------:R-:W-:Y:S01]  /*6970*/  HADD2.F32 R69, -RZ, R32.H1_H1 ;  /* 0x30000020ff457230 */ /* 0x000fe20000004100 */
[----:B------:R-:W-:Y:S01]  /*6980*/  F2FP.F16.E4M3.UNPACK_B R85, R85 ;  /* 0x00000055ff55723e */ /* 0x000fe200020006ff */
[----:B------:R-:W-:Y:S02]  /*6990*/  HADD2.F32 R68, -RZ, R33.H1_H1 ;  /* 0x30000021ff447230 */ /* 0x000fe40000004100 */
[-C--:B------:R-:W-:Y:S01]  /*69a0*/  FFMA.FTZ R27, R27, R34.reuse, -R80 ;  /* 0x000000221b1b7223 */ /* 0x080fe20000010850 */
[----:B------:R-:W-:Y:S01]  /*69b0*/  FFMA.FTZ R28, R28, R34, R81 ;  /* 0x000000221c1c7223 */ /* 0x000fe20000010051 */
[----:B------:R-:W-:Y:S01]  /*69c0*/  HADD2.F32 R32, -RZ, R31.H1_H1 ;  /* 0x3000001fff207230 */ /* 0x000fe20000004100 */
[----:B------:R-:W-:Y:S01]  /*69d0*/  F2FP.F16.E4M3.UNPACK_B R34, R30 ;  /* 0x0000001eff22723e */ /* 0x000fe200020006ff */
[----:B------:R-:W-:Y:S01]  /*69e0*/  HADD2.F32 R80, -RZ, R85.H0_H0 ;  /* 0x20000055ff507230 */ /* 0x000fe20000004100 */
[----:B------:R-:W-:Y:S01]  /*69f0*/  F2FP.F16.E4M3.UNPACK_B R33, R29 ;  /* 0x0000001dff21723e */ /* 0x000fe200020006ff */
[-C--:B------:R-:W-:Y:S01]  /*6a00*/  FMUL.FTZ R29, R68, R35.reuse ;  /* 0x00000023441d7220 */ /* 0x080fe20000410000 */
[----:B------:R-:W-:Y:S01]  /*6a10*/  F2FP.F16.E4M3.UNPACK_B R82, R82 ;  /* 0x00000052ff52723e */ /* 0x000fe200020006ff */
[----:B------:R-:W-:Y:S01]  /*6a20*/  FMUL.FTZ R79, R32, R35 ;  /* 0x00000023204f7220 */ /* 0x000fe20000410000 */
[----:B------:R-:W-:-:S02]  /*6a30*/  HADD2.F32 R35, -RZ, R34.H0_H0 ;  /* 0x20000022ff237230 */ /* 0x000fc40000004100 */
[-C--:B------:R-:W-:Y:S01]  /*6a40*/  FFMA.FTZ R30, R32, R69.reuse, -R29 ;  /* 0x00000045201e7223 */ /* 0x080fe2000001081d */
[----:B------:R-:W-:Y:S02]  /*6a50*/  HADD2.F32 R31, -RZ, R33.H0_H0 ;  /* 0x20000021ff1f7230 */ /* 0x000fe40000004100 */
[----:B------:R-:W-:Y:S01]  /*6a60*/  FFMA.FTZ R29, R68, R69, R79 ;  /* 0x00000045441d7223 */ /* 0x000fe2000001004f */
[----:B------:R-:W-:Y:S02]  /*6a70*/  HADD2.F32 R32, -RZ, R82.H0_H0 ;  /* 0x20000052ff207230 */ /* 0x000fe40000004100 */
[-C--:B------:R-:W-:Y:S01]  /*6a80*/  FMUL.FTZ R88, R35, R80.reuse ;  /* 0x0000005023587220 */ /* 0x080fe20000410000 */
[----:B------:R-:W-:Y:S02]  /*6a90*/  HADD2.F32 R85, -RZ, R85.H1_H1 ;  /* 0x30000055ff557230 */ /* 0x000fe40000004100 */
[----:B------:R-:W-:Y:S01]  /*6aa0*/  FMUL.FTZ R80, R31, R80 ;  /* 0x000000501f507220 */ /* 0x000fe20000410000 */
[----:B------:R-:W-:Y:S01]  /*6ab0*/  HADD2.F32 R68, -RZ, R34.H1_H1 ;  /* 0x30000022ff447230 */ /* 0x000fe20000004100 */
[----:B------:R-:W-:Y:S01]  /*6ac0*/  F2FP.F16.E4M3.UNPACK_B R81, R84.H1 ;  /* 0x00000054ff51723e */ /* 0x000fe200030006ff */
[----:B------:R-:W-:Y:S01]  /*6ad0*/  HADD2.F32 R33, -RZ, R33.H1_H1 ;  /* 0x30000021ff217230 */ /* 0x000fe20000004100 */
[----:B------:R-:W-:Y:S01]  /*6ae0*/  F2FP.F16.E4M3.UNPACK_B R69, R10.H1 ;  /* 0x0000000aff45723e */ /* 0x000fe200030006ff */
[----:B------:R-:W-:-:S02]  /*6af0*/  HADD2.F32 R82, -RZ, R82.H1_H1 ;  /* 0x30000052ff527230 */ /* 0x000fc40000004100 */
[-C--:B------:R-:W-:Y:S01]  /*6b00*/  FFMA.FTZ R31, R31, R32.reuse, -R88 ;  /* 0x000000201f1f7223 */ /* 0x080fe20000010858 */
[CC--:B------:R-:W-:Y:S01]  /*6b10*/  FMUL.FTZ R34, R68.reuse, R85.reuse ;  /* 0x0000005544227220 */ /* 0x0c0fe20000410000 */
[----:B------:R-:W-:Y:S01]  /*6b20*/  FFMA.FTZ R32, R35, R32, R80 ;  /* 0x0000002023207223 */ /* 0x000fe20000010050 */
[C---:B------:R-:W-:Y:S01]  /*6b30*/  FMUL.FTZ R85, R33.reuse, R85 ;  /* 0x0000005521557220 */ /* 0x040fe20000410000 */
[----:B------:R-:W-:Y:S01]  /*6b40*/  F2FP.F16.E4M3.UNPACK_B R80, R78.H1 ;  /* 0x0000004eff50723e */ /* 0x000fe200030006ff */
[----:B------:R-:W-:Y:S01]  /*6b50*/  HADD2.F32 R83, -RZ, R81.H0_H0 ;  /* 0x20000051ff537230 */ /* 0x000fe20000004100 */
[----:B------:R-:W-:Y:S01]  /*6b60*/  F2FP.F16.E4M3.UNPACK_B R35, R26.H1 ;  /* 0x0000001aff23723e */ /* 0x000fe200030006ff */
[----:B------:R-:W-:Y:S02]  /*6b70*/  HADD2.F32 R79, -RZ, R69.H0_H0 ;  /* 0x20000045ff4f7230 */ /* 0x000fe40000004100 */
[-C--:B------:R-:W-:Y:S01]  /*6b80*/  FFMA.FTZ R34, R33, R82.reuse, -R34 ;  /* 0x0000005221227223 */ /* 0x080fe20000010822 */
[----:B------:R-:W-:Y:S01]  /*6b90*/  FFMA.FTZ R33, R68, R82, R85 ;  /* 0x0000005244217223 */ /* 0x000fe20000010055 */
[----:B------:R-:W-:Y:S01]  /*6ba0*/  HADD2.F32 R82, -RZ, R81.H1_H1 ;  /* 0x30000051ff527230 */ /* 0x000fe20000004100 */
[----:B------:R-:W-:Y:S01]  /*6bb0*/  F2FP.F16.E4M3.UNPACK_B R84, R84 ;  /* 0x00000054ff54723e */ /* 0x000fe200020006ff */
[----:B------:R-:W-:-:S02]  /*6bc0*/  HADD2.F32 R68, -RZ, R35.H0_H0 ;  /* 0x20000023ff447230 */ /* 0x000fc40000004100 */
[-C--:B------:R-:W-:Y:S01]  /*6bd0*/  FMUL.FTZ R85, R79, R83.reuse ;  /* 0x000000534f557220 */ /* 0x080fe20000410000 */
[--C-:B------:R-:W-:Y:S01]  /*6be0*/  HADD2.F32 R81, -RZ, R80.reuse.H0_H0 ;  /* 0x20000050ff517230 */ /* 0x100fe20000004100 */
[----:B------:R-:W-:Y:S01]  /*6bf0*/  F2FP.F16.E4M3.UNPACK_B R26, R26 ;  /* 0x0000001aff1a723e */ /* 0x000fe200020006ff */
[----:B------:R-:W-:Y:S02]  /*6c00*/  HADD2.F32 R69, -RZ, R69.H1_H1 ;  /* 0x30000045ff457230 */ /* 0x000fe40000004100 */
[C---:B------:R-:W-:Y:S01]  /*6c10*/  FMUL.FTZ R88, R68.reuse, R83 ;  /* 0x0000005344587220 */ /* 0x040fe20000410000 */
[----:B------:R-:W-:Y:S02]  /*6c20*/  HADD2.F32 R35, -RZ, R35.H1_H1 ;  /* 0x30000023ff237230 */ /* 0x000fe40000004100 */
[-C--:B------:R-:W-:Y:S01]  /*6c30*/  FFMA.FTZ R85, R68, R81.reuse, -R85 ;  /* 0x0000005144557223 */ /* 0x080fe20000010855 */
[----:B------:R-:W-:Y:S02]  /*6c40*/  HADD2.F32 R80, -RZ, R80.H1_H1 ;  /* 0x30000050ff507230 */ /* 0x000fe40000004100 */
[-C--:B------:R-:W-:Y:S01]  /*6c50*/  FMUL.FTZ R68, R69, R82.reuse ;  /* 0x0000005245447220 */ /* 0x080fe20000410000 */
[----:B------:R-:W-:Y:S01]  /*6c60*/  FFMA.FTZ R88, R79, R81, R88 ;  /* 0x000000514f587223 */ /* 0x000fe20000010058 */
[C---:B------:R-:W-:Y:S01]  /*6c70*/  FMUL.FTZ R90, R35.reuse, R82 ;  /* 0x00000052235a7220 */ /* 0x040fe20000410000 */
[----:B------:R-:W-:Y:S01]  /*6c80*/  F2FP.F16.E4M3.UNPACK_B R78, R78 ;  /* 0x0000004eff4e723e */ /* 0x000fe200020006ff */
[----:B------:R-:W-:Y:S01]  /*6c90*/  FFMA.FTZ R82, R35, R80, -R68 ;  /* 0x0000005023527223 */ /* 0x000fe20000010844 */
[----:B------:R-:W-:Y:S01]  /*6ca0*/  F2FP.F16.E4M3.UNPACK_B R35, R10 ;  /* 0x0000000aff23723e */ /* 0x000fe200020006ff */
[----:B------:R-:W-:-:S02]  /*6cb0*/  HADD2.F32 R79, -RZ, R84.H0_H0 ;  /* 0x20000054ff4f7230 */ /* 0x000fc40000004100 */
[----:B------:R-:W-:Y:S01]  /*6cc0*/  FFMA.FTZ R87, R69, R80, R90 ;  /* 0x0000005045577223 */ /* 0x000fe2000001005a */
[----:B------:R-:W-:Y:S01]  /*6cd0*/  HADD2.F32 R84, -RZ, R84.H1_H1 ;  /* 0x30000054ff547230 */ /* 0x000fe20000004100 */
[----:B------:R-:W-:Y:S01]  /*6ce0*/  F2FP.SATFINITE.E4M3.F32.PACK_AB_MERGE_C R27, R30, R27, RZ ;  /* 0x0000001b1e1b723e */ /* 0x000fe200048070ff */
[--C-:B------:R-:W-:Y:S01]  /*6cf0*/  HADD2.F32 R68, -RZ, R35.reuse.H0_H0 ;  /* 0x20000023ff447230 */ /* 0x100fe20000004100 */
[----:B------:R-:W-:Y:S01]  /*6d00*/  F2FP.SATFINITE.E4M3.F32.PACK_AB_MERGE_C R29, R29, R28, RZ ;  /* 0x0000001c1d1d723e */ /* 0x000fe200048070ff */
[--C-:B------:R-:W-:Y:S01]  /*6d10*/  HADD2.F32 R10, -RZ, R26.reuse.H0_H0 ;  /* 0x2000001aff0a7230 */ /* 0x100fe20000004100 */
[----:B------:R-:W-:Y:S01]  /*6d20*/  F2FP.F16.E4M3.UNPACK_B R30, R24 ;  /* 0x00000018ff1e723e */ /* 0x000fe200020006ff */
[----:B------:R-:W-:Y:S02]  /*6d30*/  HADD2.F32 R35, -RZ, R35.H1_H1 ;  /* 0x30000023ff237230 */ /* 0x000fe40000004100 */
[----:B------:R-:W-:Y:S01]  /*6d40*/  FMUL.FTZ R81, R68, R79 ;  /* 0x0000004f44517220 */ /* 0x000fe20000410000 */
[----:B------:R-:W-:-:S02]  /*6d50*/  HADD2.F32 R26, -RZ, R26.H1_H1 ;  /* 0x3000001aff1a7230 */ /* 0x000fc40000004100 */
[----:B------:R-:W-:Y:S01]  /*6d60*/  FMUL.FTZ R79, R10, R79 ;  /* 0x0000004f0a4f7220 */ /* 0x000fe20000410000 */
[--C-:B------:R-:W-:Y:S02]  /*6d70*/  HADD2.F32 R69, -RZ, R78.reuse.H0_H0 ;  /* 0x2000004eff457230 */ /* 0x100fe40000004100 */
[CC--:B------:R-:W-:Y:S01]  /*6d80*/  FMUL.FTZ R83, R35.reuse, R84.reuse ;  /* 0x0000005423537220 */ /* 0x0c0fe20000410000 */
[----:B------:R-:W-:Y:S02]  /*6d90*/  HADD2.F32 R78, -RZ, R78.H1_H1 ;  /* 0x3000004eff4e7230 */ /* 0x000fe40000004100 */
[----:B------:R-:W-:Y:S01]  /*6da0*/  FMUL.FTZ R84, R26, R84 ;  /* 0x000000541a547220 */ /* 0x000fe20000410000 */
[----:B------:R-:W-:Y:S01]  /*6db0*/  F2FP.SATFINITE.E4M3.F32.PACK_AB_MERGE_C R28, R34, R31, R27 ;  /* 0x0000001f221c723e */ /* 0x000fe2000480701b */
[-C--:B------:R-:W-:Y:S01]  /*6dc0*/  FFMA.FTZ R81, R10, R69.reuse, -R81 ;  /* 0x000000450a517223 */ /* 0x080fe20000010851 */
[----:B------:R-:W-:Y:S01]  /*6dd0*/  FFMA.FTZ R10, R68, R69, R79 ;  /* 0x00000045440a7223 */ /* 0x000fe2000001004f */
[-C--:B------:R-:W-:Y:S01]  /*6de0*/  FFMA.FTZ R69, R35, R78.reuse, R84 ;  /* 0x0000004e23457223 */ /* 0x080fe20000010054 */
[----:B------:R-:W-:Y:S01]  /*6df0*/  F2FP.F16.E4M3.UNPACK_B R35, R9 ;  /* 0x00000009ff23723e */ /* 0x000fe200020006ff */
[----:B------:R-:W-:Y:S01]  /*6e00*/  FFMA.FTZ R26, R26, R78, -R83 ;  /* 0x0000004e1a1a7223 */ /* 0x000fe20000010853 */
[----:B------:R-:W-:-:S02]  /*6e10*/  F2FP.F16.E4M3.UNPACK_B R68, R8 ;  /* 0x00000008ff44723e */ /* 0x000fc400020006ff */
[----:B------:R-:W-:Y:S01]  /*6e20*/  F2FP.SATFINITE.E4M3.F32.PACK_AB_MERGE_C R27, R33, R32, R29 ;  /* 0x00000020211b723e */ /* 0x000fe2000480701d */
[----:B------:R-:W-:Y:S01]  /*6e30*/  HADD2.F32 R31, -RZ, R35.H0_H0 ;  /* 0x20000023ff1f7230 */ /* 0x000fe20000004100 */
[----:B------:R-:W-:Y:S01]  /*6e40*/  F2FP.F16.E4M3.UNPACK_B R33, R6 ;  /* 0x00000006ff21723e */ /* 0x000fe200020006ff */
[----:B------:R-:W-:Y:S01]  /*6e50*/  HADD2.F32 R32, -RZ, R68.H0_H0 ;  /* 0x20000044ff207230 */ /* 0x000fe20000004100 */
[----:B------:R-:W-:Y:S01]  /*6e60*/  F2FP.SATFINITE.E4M3.F32.PACK_AB_MERGE_C R87, R87, R88, RZ ;  /* 0x000000585757723e */ /* 0x000fe200048070ff */
[----:B------:R-:W-:Y:S01]  /*6e70*/  HADD2.F32 R29, -RZ, R30.H0_H0 ;  /* 0x2000001eff1d7230 */ /* 0x000fe20000004100 */
[----:B------:R-:W-:Y:S01]  /*6e80*/  F2FP.F16.E4M3.UNPACK_B R6, R6.H1 ;  /* 0x00000006ff06723e */ /* 0x000fe200030006ff */
[----:B------:R-:W-:Y:S02]  /*6e90*/  HADD2.F32 R34, -RZ, R33.H0_H0 ;  /* 0x20000021ff227230 */ /* 0x000fe40000004100 */
[----:B------:R-:W-:Y:S01]  /*6ea0*/  FMUL.FTZ R78, R31, R32 ;  /* 0x000000201f4e7220 */ /* 0x000fe20000410000 */
[----:B------:R-:W-:-:S02]  /*6eb0*/  HADD2.F32 R35, -RZ, R35.H1_H1 ;  /* 0x30000023ff237230 */ /* 0x000fc40000004100 */
[----:B------:R-:W-:Y:S01]  /*6ec0*/  FMUL.FTZ R80, R29, R32 ;  /* 0x000000201d507220 */ /* 0x000fe20000410000 */
[----:B------:R-:W-:Y:S01]  /*6ed0*/  HADD2.F32 R68, -RZ, R68.H1_H1 ;  /* 0x30000044ff447230 */ /* 0x000fe20000004100 */
[----:B------:R-:W-:Y:S01]  /*6ee0*/  F2FP.SATFINITE.E4M3.F32.PACK_AB_MERGE_C R10, R69, R10, R87 ;  /* 0x0000000a450a723e */ /* 0x000fe20004807057 */
[----:B------:R-:W-:Y:S02]  /*6ef0*/  HADD2.F32 R32, -RZ, R30.H1_H1 ;  /* 0x3000001eff207230 */ /* 0x000fe40000004100 */
[-C--:B------:R-:W-:Y:S01]  /*6f00*/  FFMA.FTZ R29, R29, R34.reuse, -R78 ;  /* 0x000000221d1d7223 */ /* 0x080fe2000001084e */
[----:B------:R-:W-:Y:S01]  /*6f10*/  FFMA.FTZ R30, R31, R34, R80 ;  /* 0x000000221f1e7223 */ /* 0x000fe20000010050 */
[----:B------:R-:W-:Y:S02]  /*6f20*/  HADD2.F32 R34, -RZ, R33.H1_H1 ;  /* 0x30000021ff227230 */ /* 0x000fe40000004100 */
[-C--:B------:R-:W-:Y:S01]  /*6f30*/  FMUL.FTZ R69, R35, R68.reuse ;  /* 0x0000004423457220 */ /* 0x080fe20000410000 */
[----:B------:R-:W-:Y:S01]  /*6f40*/  FMUL.FTZ R78, R32, R68 ;  /* 0x00000044204e7220 */ /* 0x000fe20000410000 */
[----:B------:R-:W-:-:S02]  /*6f50*/  F2FP.F16.E4M3.UNPACK_B R33, R9.H1 ;  /* 0x00000009ff21723e */ /* 0x000fc400030006ff */
[----:B------:R-:W-:Y:S01]  /*6f60*/  F2FP.F16.E4M3.UNPACK_B R68, R8.H1 ;  /* 0x00000008ff44723e */ /* 0x000fe200030006ff */
[----:B------:R-:W-:Y:S01]  /*6f70*/  FFMA.FTZ R9, R35, R34, R78 ;  /* 0x0000002223097223 */ /* 0x000fe2000001004e */
[----:B------:R-:W-:Y:S01]  /*6f80*/  F2FP.F16.E4M3.UNPACK_B R31, R24.H1 ;  /* 0x00000018ff1f723e */ /* 0x000fe200030006ff */
[----:B------:R-:W-:Y:S01]  /*6f90*/  FFMA.FTZ R24, R32, R34, -R69 ;  /* 0x0000002220187223 */ /* 0x000fe20000010845 */
[----:B------:R-:W-:Y:S01]  /*6fa0*/  HADD2.F32 R32, -RZ, R33.H0_H0 ;  /* 0x20000021ff207230 */ /* 0x000fe20000004100 */
[----:B------:R-:W-:Y:S01]  /*6fb0*/  F2FP.SATFINITE.E4M3.F32.PACK_AB_MERGE_C R82, R82, R85, RZ ;  /* 0x000000555252723e */ /* 0x000fe200048070ff */
[----:B------:R-:W-:Y:S01]  /*6fc0*/  HADD2.F32 R69, -RZ, R68.H0_H0 ;  /* 0x20000044ff457230 */ /* 0x000fe20000004100 */
[----:B------:R-:W-:Y:S01]  /*6fd0*/  F2FP.F16.E4M3.UNPACK_B R80, R5.H1 ;  /* 0x00000005ff50723e */ /* 0x000fe200030006ff */
[----:B------:R-:W-:Y:S01]  /*6fe0*/  HADD2.F32 R8, -RZ, R31.H0_H0 ;  /* 0x2000001fff087230 */ /* 0x000fe20000004100 */
[----:B------:R-:W-:Y:S01]  /*6ff0*/  F2FP.SATFINITE.E4M3.F32.PACK_AB_MERGE_C R26, R26, R81, R82 ;  /* 0x000000511a1a723e */ /* 0x000fe20004807052 */
[----:B------:R-:W-:-:S02]  /*7000*/  HADD2.F32 R35, -RZ, R6.H0_H0 ;  /* 0x20000006ff237230 */ /* 0x000fc40000004100 */
[-C--:B------:R-:W-:Y:S01]  /*7010*/  FMUL.FTZ R79, R32, R69.reuse ;  /* 0x00000045204f7220 */ /* 0x080fe20000410000 */
[----:B------:R-:W-:Y:S02]  /*7020*/  HADD2.F32 R31, -RZ, R31.H1_H1 ;  /* 0x3000001fff1f7230 */ /* 0x000fe40000004100 */
[C---:B------:R-:W-:Y:S01]  /*7030*/  FMUL.FTZ R69, R8.reuse, R69 ;  /* 0x0000004508457220 */ /* 0x040fe20000410000 */
[----:B------:R-:W-:Y:S02]  /*7040*/  HADD2.F32 R34, -RZ, R68.H1_H1 ;  /* 0x30000044ff227230 */ /* 0x000fe40000004100 */
[----:B------:R-:W-:Y:S02]  /*7050*/  HADD2.F32 R68, -RZ, R6.H1_H1 ;  /* 0x30000006ff447230 */ /* 0x000fe40000004100 */
[-C--:B------:R-:W-:Y:S01]  /*7060*/  FFMA.FTZ R6, R8, R35.reuse, -R79 ;  /* 0x0000002308067223 */ /* 0x080fe2000001084f */
[----:B------:R-:W-:Y:S02]  /*7070*/  HADD2.F32 R33, -RZ, R33.H1_H1 ;  /* 0x30000021ff217230 */ /* 0x000fe40000004100 */
[----:B------:R-:W-:Y:S01]  /*7080*/  FFMA.FTZ R8, R32, R35, R69 ;  /* 0x0000002320087223 */ /* 0x000fe20000010045 */
[----:B------:R-:W-:Y:S01]  /*7090*/  FMUL.FTZ R32, R31, R34 ;  /* 0x000000221f207220 */ /* 0x000fe20000410000 */
[----:B------:R-:W-:Y:S01]  /*70a0*/  F2FP.F16.E4M3.UNPACK_B R79, R5 ;  /* 0x00000005ff4f723e */ /* 0x000fe200020006ff */
[----:B------:R-:W-:-:S02]  /*70b0*/  HADD2.F32 R81, -RZ, R80.H0_H0 ;  /* 0x20000050ff517230 */ /* 0x000fc40000004100 */
[C---:B------:R-:W-:Y:S01]  /*70c0*/  FMUL.FTZ R78, R33.reuse, R34 ;  /* 0x00000022214e7220 */ /* 0x040fe20000410000 */
[-C--:B------:R-:W-:Y:S01]  /*70d0*/  FFMA.FTZ R85, R33, R68.reuse, R32 ;  /* 0x0000004421557223 */ /* 0x080fe20000010020 */
[----:B------:R-:W-:Y:S01]  /*70e0*/  F2FP.F16.E4M3.UNPACK_B R33, R11.H1 ;  /* 0x0000000bff21723e */ /* 0x000fe200030006ff */
[----:B------:R-:W-:Y:S02]  /*70f0*/  HADD2.F32 R80, -RZ, R80.H1_H1 ;  /* 0x30000050ff507230 */ /* 0x000fe40000004100 */
[----:B------:R-:W-:Y:S01]  /*7100*/  FFMA.FTZ R83, R31, R68, -R78 ;  /* 0x000000441f537223 */ /* 0x000fe2000001084e */
[-C--:B------:R-:W-:Y:S01]  /*7110*/  F2FP.F16.E4M3.UNPACK_B R31, R7.reuse ;  /* 0x00000007ff1f723e */ /* 0x080fe200020006ff */
[--C-:B------:R-:W-:Y:S01]  /*7120*/  HADD2.F32 R82, -RZ, R79.reuse.H0_H0 ;  /* 0x2000004fff527230 */ /* 0x100fe20000004100 */
[----:B------:R-:W-:Y:S01]  /*7130*/  F2FP.F16.E4M3.UNPACK_B R7, R7.H1 ;  /* 0x00000007ff07723e */ /* 0x000fe200030006ff */
[----:B------:R-:W-:Y:S01]  /*7140*/  HADD2.F32 R79, -RZ, R79.H1_H1 ;  /* 0x3000004fff4f7230 */ /* 0x000fe20000004100 */
[----:B------:R-:W-:-:S02]  /*7150*/  F2FP.F16.E4M3.UNPACK_B R5, R4 ;  /* 0x00000004ff05723e */ /* 0x000fc400020006ff */
[----:B------:R-:W-:Y:S01]  /*7160*/  F2FP.F16.E4M3.UNPACK_B R68, R4.H1 ;  /* 0x00000004ff44723e */ /* 0x000fe200030006ff */
[----:B------:R-:W-:Y:S01]  /*7170*/  HADD2.F32 R4, -RZ, R33.H0_H0 ;  /* 0x20000021ff047230 */ /* 0x000fe20000004100 */
[----:B------:R-:W-:Y:S01]  /*7180*/  F2FP.F16.E4M3.UNPACK_B R34, R11 ;  /* 0x0000000bff22723e */ /* 0x000fe200020006ff */
        /* <DEDUP_REMOVED lines=8> */
[--C-:B------:R-:W-:Y:S02]  /*7210*/  HADD2.F32 R35, -RZ, R34.reuse.H0_H0 ;  /* 0x20000022ff237230 */ /* 0x100fe40000004100 */
[-C--:B------:R-:W-:Y:S01]  /*7220*/  FMUL.FTZ R32, R33, R80.reuse ;  /* 0x0000005021207220 */ /* 0x080fe20000410000 */
[--C-:B------:R-:W-:Y:S02]  /*7230*/  HADD2.F32 R11, -RZ, R31.reuse.H0_H0 ;  /* 0x2000001fff0b7230 */ /* 0x100fe40000004100 */
[----:B------:R-:W-:Y:S01]  /*7240*/  FMUL.FTZ R80, R7, R80 ;  /* 0x0000005007507220 */ /* 0x000fe20000410000 */
[----:B------:R-:W-:Y:S02]  /*7250*/  HADD2.F32 R34, -RZ, R34.H1_H1 ;  /* 0x30000022ff227230 */ /* 0x000fe40000004100 */
[----:B------:R-:W-:Y:S01]  /*7260*/  FFMA.FTZ R81, R4, R69, R81 ;  /* 0x0000004504517223 */ /* 0x000fe20000010051 */
[----:B------:R-:W-:-:S02]  /*7270*/  HADD2.F32 R31, -RZ, R31.H1_H1 ;  /* 0x3000001fff1f7230 */ /* 0x000fc40000004100 */
[-C--:B------:R-:W-:Y:S01]  /*7280*/  FMUL.FTZ R84, R35, R82.reuse ;  /* 0x0000005223547220 */ /* 0x080fe20000410000 */
[----:B------:R-:W-:Y:S02]  /*7290*/  HADD2.F32 R68, -RZ, R68.H1_H1 ;  /* 0x30000044ff447230 */ /* 0x000fe40000004100 */
[CC--:B------:R-:W-:Y:S01]  /*72a0*/  FMUL.FTZ R4, R34.reuse, R79.reuse ;  /* 0x0000004f22047220 */ /* 0x0c0fe20000410000 */
[--C-:B------:R-:W-:Y:S02]  /*72b0*/  HADD2.F32 R78, -RZ, R5.reuse.H0_H0 ;  /* 0x20000005ff4e7230 */ /* 0x100fe40000004100 */
[----:B------:R-:W-:Y:S01]  /*72c0*/  FMUL.FTZ R82, R11, R82 ;  /* 0x000000520b527220 */ /* 0x000fe20000410000 */
[----:B------:R-:W-:Y:S02]  /*72d0*/  HADD2.F32 R5, -RZ, R5.H1_H1 ;  /* 0x30000005ff057230 */ /* 0x000fe40000004100 */
[----:B------:R-:W-:Y:S01]  /*72e0*/  FMUL.FTZ R79, R31, R79 ;  /* 0x0000004f1f4f7220 */ /* 0x000fe20000410000 */
[-C--:B------:R-:W-:Y:S01]  /*72f0*/  FFMA.FTZ R32, R7, R68.reuse, -R32 ;  /* 0x0000004407207223 */ /* 0x080fe20000010820 */
[----:B------:R-:W-:Y:S01]  /*7300*/  FFMA.FTZ R80, R33, R68, R80 ;  /* 0x0000004421507223 */ /* 0x000fe20000010050 */
[-C--:B------:R-:W-:Y:S01]  /*7310*/  FFMA.FTZ R84, R11, R78.reuse, -R84 ;  /* 0x0000004e0b547223 */ /* 0x080fe20000010854 */
[----:B------:R-:W-:Y:S01]  /*7320*/  FFMA.FTZ R82, R35, R78, R82 ;  /* 0x0000004e23527223 */ /* 0x000fe20000010052 */
[-C--:B------:R-:W-:Y:S01]  /*7330*/  FFMA.FTZ R31, R31, R5.reuse, -R4 ;  /* 0x000000051f1f7223 */ /* 0x080fe20000010804 */
[----:B------:R-:W-:Y:S01]  /*7340*/  FFMA.FTZ R79, R34, R5, R79 ;  /* 0x00000005224f7223 */ /* 0x000fe2000001004f */
[----:B------:R-:W-:Y:S01]  /*7350*/  F2FP.SATFINITE.E4M3.F32.PACK_AB_MERGE_C R8, R85, R8, RZ ;  /* 0x000000085508723e */ /* 0x000fe200048070ff */
[----:B------:R-:W-:Y:S01]  /*7360*/  IMAD.MOV.U32 R4, RZ, RZ, R28 ;  /* 0x000000ffff047224 */ /* 0x000fe200078e001c */
[----:B------:R-:W-:-:S02]  /*7370*/  F2FP.SATFINITE.E4M3.F32.PACK_AB_MERGE_C R32, R32, R87, RZ ;  /* 0x000000572020723e */ /* 0x000fc400048070ff */
[----:B------:R-:W-:Y:S02]  /*7380*/  F2FP.SATFINITE.E4M3.F32.PACK_AB_MERGE_C R80, R80, R81, RZ ;  /* 0x000000515050723e */ /* 0x000fe400048070ff */
[----:B------:R-:W-:Y:S01]  /*7390*/  F2FP.SATFINITE.E4M3.F32.PACK_AB_MERGE_C R5, R24, R29, R6 ;  /* 0x0000001d1805723e */ /* 0x000fe20004807006 */
[----:B------:R-:W-:Y:S01]  /*73a0*/  IMAD.MOV.U32 R6, RZ, RZ, R26 ;  /* 0x000000ffff067224 */ /* 0x000fe200078e001a */
[----:B------:R-:W-:Y:S01]  /*73b0*/  F2FP.SATFINITE.E4M3.F32.PACK_AB_MERGE_C R9, R9, R30, R8 ;  /* 0x0000001e0909723e */ /* 0x000fe20004807008 */
[----:B------:R-:W-:Y:S01]  /*73c0*/  IMAD.MOV.U32 R8, RZ, RZ, R27 ;  /* 0x000000ffff087224 */ /* 0x000fe200078e001b */
[----:B------:R-:W-:Y:S02]  /*73d0*/  F2FP.SATFINITE.E4M3.F32.PACK_AB_MERGE_C R7, R31, R84, R32 ;  /* 0x000000541f07723e */ /* 0x000fe40004807020 */
[----:B------:R-:W-:-:S07]  /*73e0*/  F2FP.SATFINITE.E4M3.F32.PACK_AB_MERGE_C R11, R79, R82, R80 ;  /* 0x000000524f0b723e */ /* 0x000fce0004807050 */
.L_x_1828:
[----:B------:R-:W-:Y:S05]  /*73f0*/  BSYNC B1 ;  /* 0x0000000000017941 */ /* 0x000fea0003800000 */
.L_x_1827:
[----:B0-----:R0:W-:Y:S01]  /*7400*/  ST.E.128 desc[UR36][R12.64], R4 ;  /* 0x000000040c007985 */ /* 0x0011e2000c101d24 */
[----:B------:R-:W-:-:S13]  /*7410*/  ISETP.GE.AND P3, PT, R15, R86, PT ;  /* 0x000000560f00720c */ /* 0x000fda0003f66270 */
[----:B------:R-:W-:Y:S05]  /*7420*/  @P3 BRA `(.L_x_1811) ;  /* 0x00000004001c3947 */ /* 0x000fea0003800000 */
[----:B0-----:R-:W-:-:S04]  /*7430*/  IADD3 R4, P3, R15, R14, RZ ;  /* 0x0000000e0f047210 */ /* 0x001fc80007f7e0ff */
[----:B------:R-:W-:-:S05]  /*7440*/  LEA.HI.X.SX32 R5, R15, R25, 0x1, P3 ;  /* 0x000000190f057211 */ /* 0x000fca00018f0eff */
[----:B------:R0:W-:Y:S01]  /*7450*/  ST.E.128 desc[UR36][R4.64], R8 ;  /* 0x0000000804007985 */ /* 0x0001e2000c101d24 */
[----:B------:R-:W-:Y:S05]  /*7460*/  BRA `(.L_x_1811) ;  /* 0x00000004000c7947 */ /* 0x000fea0003800000 */
.L_x_1792:
[----:B------:R-:W-:-:S06]  /*7470*/  UISETP.NE.AND UP0, UPT, UR61, 0x3, UPT ;  /* 0x000000033d00788c */ /* 0x000fcc000bf05270 */
[----:B------:R-:W-:-:S13]  /*7480*/  PLOP3.LUT P5, PT, PT, PT, UP0, 0x80, 0x0 ;  /* 0x000000000000781c */ /* 0x000fda0003faf008 */
[----:B------:R-:W-:Y:S05]  /*7490*/  @!P5 BRA `(.L_x_1829) ;  /* 0x000000000004d947 */ /* 0x000fea0003800000 */
[----:B------:R-:W-:Y:S01]  /*74a0*/  BPT.TRAP 0x1 ;  /* 0x000000040000795c */ /* 0x000fe20000300000 */
.L_x_1829:
[----:B------:R-:W-:Y:S01]  /*74b0*/  IMAD R76, R185, 0x8, R22 ;  /* 0x00000008b94c7824 */ /* 0x000fe200078e0216 */
[----:B------:R-:W-:Y:S01]  /*74c0*/  SHF.L.U32 R77, R200, 0x1f, RZ ;  /* 0x0000001fc84d7819 */ /* 0x000fe200000006ff */
[----:B------:R-:W-:Y:S01]  /*74d0*/  BSSY B1, `(.L_x_1830) ;  /* 0x0000004000017945 */ /* 0x000fe20003800000 */
[----:B------:R-:W-:Y:S02]  /*74e0*/  SHF.R.S32.HI R73, RZ, 0x1f, R72 ;  /* 0x0000001fff497819 */ /* 0x000fe40000011448 */
[----:B------:R-:W0:Y:S02]  /*74f0*/  SYNCS.PHASECHK.TRANS64.TRYWAIT P3, [R76+URZ+0x28490], R77 ;  /* 0x0284904d4c0075a7 */ /* 0x000e24000806017f */
[----:B0-----:R-:W-:Y:S05]  /*7500*/  @!P3 BRA `(.L_x_1831) ;  /* 0x0000024000ccb947 */ /* 0x001fea0003800000 */
.L_x_2202:
[----:B------:R-:W-:Y:S05]  /*7510*/  BSYNC B1 ;  /* 0x0000000000017941 */ /* 0x000fea0003800000 */
.L_x_1830:
[----:B------:R-:W-:Y:S01]  /*7520*/  ULDC.64 UR4, c[0x0][0x300] ;  /* 0x0000c00000047ab9 */ /* 0x000fe20000000a00 */
[----:B-----5:R-:W-:Y:S01]  /*7530*/  SHF.R.S32.HI R74, RZ, 0x1f, R71 ;  /* 0x0000001fff4a7819 */ /* 0x020fe20000011447 */
[----:B------:R-:W-:Y:S01]  /*7540*/  IMAD R7, R73, UR4, RZ ;  /* 0x0000000449077c24 */ /* 0x000fe2000f8e02ff */
[----:B------:R-:W-:Y:S01]  /*7550*/  ULDC.64 UR6, c[0x0][0x2e8] ;  /* 0x0000ba0000067ab9 */ /* 0x000fe20000000a00 */
[----:B------:R-:W-:-:S04]  /*7560*/  IMAD.WIDE.U32 R4, R72, UR4, RZ ;  /* 0x0000000448047c25 */ /* 0x000fc8000f8e00ff */
        /* <DEDUP_REMOVED lines=8> */
[----:B------:R-:W-:Y:S01]  /*75f0*/  ULDC.64 UR4, c[0x0][0x308] ;  /* 0x0000c20000047ab9 */ /* 0x000fe20000000a00 */
[----:B------:R-:W-:-:S02]  /*7600*/  IADD3 R26, -R187, R75, RZ ;  /* 0x0000004bbb1a7210 */ /* 0x000fc40007ffe1ff */
[----:B------:R-:W-:Y:S02]  /*7610*/  IMAD.IADD R5, R5, 0x1, R7 ;  /* 0x0000000105057824 */ /* 0x000fe400078e0207 */
        /* <DEDUP_REMOVED lines=9> */
.L_x_2206:
[----:B------:R-:W-:Y:S04]  /*76b0*/  BSSY B1, `(.L_x_1833) ;  /* 0x000000d000017945 */ /* 0x000fe80003800000 */
[----:B------:R-:W-:Y:S05]  /*76c0*/  @!P3 BRA `(.L_x_1834) ;  /* 0x00000000002cb947 */ /* 0x000fea0003800000 */
[----:B------:R-:W-:Y:S02]  /*76d0*/  ULDC UR4, c[0x0][0x2f4] ;  /* 0x0000bd0000047ab9 */ /* 0x000fe40000000800 */
[----:B------:R-:W-:-:S13]  /*76e0*/  ISETP.GE.AND P3, PT, R16, UR4, PT ;  /* 0x0000000410007c0c */ /* 0x000fda000bf66270 */
[----:B---3--:R-:W-:-:S05]  /*76f0*/  @!P3 IADD3 R10, P4, R16, R14, RZ ;  /* 0x0000000e100ab210 */ /* 0x008fca0007f9e0ff */
[----:B--2---:R-:W-:Y:S01]  /*7700*/  @!P3 IMAD.X R11, R4, 0x1, R17, P4 ;  /* 0x00000001040bb824 */ /* 0x004fe200020e0611 */
[----:B------:R-:W-:-:S13]  /*7710*/  ISETP.GE.AND P4, PT, R184, UR4, PT ;  /* 0x00000004b8007c0c */ /* 0x000fda000bf86270 */
[----:B------:R-:W-:-:S05]  /*7720*/  @!P4 IADD3 R8, P6, R184, R14, RZ ;  /* 0x0000000eb808c210 */ /* 0x000fca0007fde0ff */
[----:B------:R-:W-:Y:S02]  /*7730*/  @!P4 IMAD.X R9, R4, 0x1, R193, P6 ;  /* 0x000000010409c824 */ /* 0x000fe400030e06c1 */
[----:B------:R-:W2:Y:S04]  /*7740*/  @!P3 LDS.128 R4, [R70+0x20000] ;  /* 0x020000004604b984 */ /* 0x000ea80000000c00 */
[----:B--2---:R-:W-:Y:S04]  /*7750*/  @!P3 ST.E.128 desc[UR36][R10.64], R4 ;  /* 0x000000040a00b985 */ /* 0x004fe8000c101d24 */
[----:B------:R-:W2:Y:S04]  /*7760*/  @!P4 LDS.128 R4, [R70+0x22000] ;  /* 0x022000004604c984 */ /* 0x000ea80000000c00 */
[----:B--2---:R4:W-:Y:S02]  /*7770*/  @!P4 ST.E.128 desc[UR36][R8.64], R4 ;  /* 0x000000040800c985 */ /* 0x0049e4000c101d24 */
.L_x_1834:
[----:B------:R-:W-:Y:S05]  /*7780*/  BSYNC B1 ;  /* 0x0000000000017941 */ /* 0x000fea0003800000 */
.L_x_1833:
[----:B------:R-:W-:-:S03]  /*7790*/  UMOV UR4, 0xffffffff ;  /* 0xffffffff00047882 */ /* 0x000fc60000000000 */
[----:B------:R-:W-:Y:S05]  /*77a0*/  BRA.DIV UR4, `(.L_x_1835) ;  /* 0x0000024204807947 */ /* 0x000fea000b800000 */
[----:B--2-4-:R2:W4:Y:S04]  /*77b0*/  SHFL.IDX PT, R4, R25, 0x1, 0x181f ;  /* 0x00381f0019047f89 */ /* 0x01452800000e0000 */
[----:B---3--:R2:W3:Y:S02]  /*77c0*/  SHFL.IDX PT, R14, R24, 0x1, 0x181f ;  /* 0x00381f00180e7f89 */ /* 0x0084e400000e0000 */
.L_x_2210:
[----:B------:R-:W-:-:S13]  /*77d0*/  ISETP.GE.AND P3, PT, R26, 0x21, PT ;  /* 0x000000211a00780c */ /* 0x000fda0003f66270 */
[----:B------:R-:W-:Y:S05]  /*77e0*/  @!P3 BRA `(.L_x_1811) ;  /* 0x00000000002cb947 */ /* 0x000fea0003800000 */
[----:B------:R-:W-:Y:S02]  /*77f0*/  ULDC UR4, c[0x0][0x2f4] ;  /* 0x0000bd0000047ab9 */ /* 0x000fe40000000800 */
[----:B------:R-:W-:-:S13]  /*7800*/  ISETP.GE.AND P3, PT, R16, UR4, PT ;  /* 0x0000000410007c0c */ /* 0x000fda000bf66270 */
[----:B---3--:R-:W-:-:S05]  /*7810*/  @!P3 IADD3 R10, P4, R16, R14, RZ ;  /* 0x0000000e100ab210 */ /* 0x008fca0007f9e0ff */
[----:B----4-:R-:W-:Y:S01]  /*7820*/  @!P3 IMAD.X R11, R4, 0x1, R17, P4 ;  /* 0x00000001040bb824 */ /* 0x010fe200020e0611 */
[----:B------:R-:W-:-:S13]  /*7830*/  ISETP.GE.AND P4, PT, R184, UR4, PT ;  /* 0x00000004b8007c0c */ /* 0x000fda000bf86270 */
[----:B------:R-:W-:-:S05]  /*7840*/  @!P4 IADD3 R8, P6, R184, R14, RZ ;  /* 0x0000000eb808c210 */ /* 0x000fca0007fde0ff */
[----:B------:R-:W-:Y:S02]  /*7850*/  @!P4 IMAD.X R9, R4, 0x1, R193, P6 ;  /* 0x000000010409c824 */ /* 0x000fe400030e06c1 */
[----:B------:R-:W3:Y:S04]  /*7860*/  @!P3 LDS.128 R4, [R70+0x21000] ;  /* 0x021000004604b984 */ /* 0x000ee80000000c00 */
[----:B---3--:R-:W-:Y:S04]  /*7870*/  @!P3 ST.E.128 desc[UR36][R10.64], R4 ;  /* 0x000000040a00b985 */ /* 0x008fe8000c101d24 */
[----:B------:R-:W3:Y:S04]  /*7880*/  @!P4 LDS.128 R4, [R70+0x23000] ;  /* 0x023000004604c984 */ /* 0x000ee80000000c00 */
[----:B---3--:R3:W-:Y:S02]  /*7890*/  @!P4 ST.E.128 desc[UR36][R8.64], R4 ;  /* 0x000000040800c985 */ /* 0x0087e4000c101d24 */
.L_x_1811:
[----:B------:R-:W-:Y:S05]  /*78a0*/  BSYNC B0 ;  /* 0x0000000000007941 */ /* 0x000fea0003800000 */
.L_x_1791:
[----:B0--34-:R-:W0:Y:S01]  /*78b0*/  S2R R4, SR_TID.X ;  /* 0x0000000000047919 */ /* 0x019e220000002100 */
[----:B------:R-:W-:Y:S01]  /*78c0*/  @!PT LDS RZ, [RZ] ;  /* 0x00000000fffff984 */ /* 0x000fe20000000800 */
[----:B------:R-:W-:Y:S01]  /*78d0*/  @!PT LDS RZ, [RZ] ;  /* 0x00000000fffff984 */ /* 0x000fe20000000800 */
[----:B------:R-:W-:Y:S01]  /*78e0*/  @!PT LDS RZ, [RZ] ;  /* 0x00000000fffff984 */ /* 0x000fe20000000800 */
[----:B------:R-:W-:Y:S01]  /*78f0*/  @!PT LDS RZ, [RZ] ;  /* 0x00000000fffff984 */ /* 0x000fe20000000800 */
[----:B------:R3:W-:Y:S06]  /*7900*/  MEMBAR.ALL.CTA ;  /* 0x0000000000007992 */ /* 0x0007ec0000008000 */
[----:B---3--:R-:W3:Y:S01]  /*7910*/  FENCE.VIEW.ASYNC.S ;  /* 0x00000000000073c6 */ /* 0x008ee20000000000 */
[----:B------:R-:W-:Y:S05]  /*7920*/  WARPSYNC.ALL ;  /* 0x0000000000007948 */ /* 0x000fea0003800000 */
[----:B------:R-:W-:Y:S01]  /*7930*/  BSSY B0, `(.L_x_1836) ;  /* 0x0000008000007945 */ /* 0x000fe20003800000 */
[----:B---3--:R3:W-:Y:S01]  /*7940*/  BAR.SYNC.DEFER_BLOCKING R56, 0x80 ;  /* 0x000200380000751d */ /* 0x0087e20000010000 */
[----:B0-----:R-:W-:-:S13]  /*7950*/  LOP3.LUT P3, RZ, R4, 0x7f, RZ, 0xc0, !PT ;  /* 0x0000007f04ff7812 */ /* 0x001fda000786c0ff */
[----:B------:R-:W-:-:S05]  /*7960*/  @!P3 VIADD R4, R76, 0x284a0 ;  /* 0x000284a04c04b836 */ /* 0x000fca0000000000 */
[----:B------:R-:W-:-:S04]  /*7970*/  @!P3 PRMT R4, RZ, 0x654, R4 ;  /* 0x00000654ff04b816 */ /* 0x000fc80000000004 */
[----:B------:R3:W-:Y:S01]  /*7980*/  @!P3 SYNCS.ARRIVE.TRANS64.RED.A1T0 RZ, [R4+URZ], RZ ;  /* 0x000000ff04ffb9a7 */ /* 0x0007e2000810043f */
[----:B------:R-:W-:Y:S05]  /*7990*/  @!P5 BRA `(.L_x_1837) ;  /* 0x000000000004d947 */ /* 0x000fea0003800000 */
[----:B------:R-:W-:Y:S01]  /*79a0*/  BPT.TRAP 0x1 ;  /* 0x000000040000795c */ /* 0x000fe20000300000 */
.L_x_1837:
[----:B------:R-:W-:Y:S05]  /*79b0*/  BSYNC B0 ;  /* 0x0000000000007941 */ /* 0x000fea0003800000 */
.L_x_1836:
[----:B------:R-:W0:Y:S01]  /*79c0*/  SYNCS.PHASECHK.TRANS64.TRYWAIT P4, [R76+URZ+0x284b0], R77 ;  /* 0x0284b04d4c0075a7 */ /* 0x000e22000808017f */
[----:B------:R-:W-:Y:S04]  /*79d0*/  BSSY B0, `(.L_x_1838) ;  /* 0x0000002000007945 */ /* 0x000fe80003800000 */
[----:B0-----:R-:W-:Y:S05]  /*79e0*/  @!P4 BRA `(.L_x_1839) ;  /* 0x000002400038c947 */ /* 0x001fea0003800000 */
.L_x_2211:
[----:B------:R-:W-:Y:S05]  /*79f0*/  BSYNC B0 ;  /* 0x0000000000007941 */ /* 0x000fea0003800000 */
.L_x_1838:
[----:B------:R-:W-:Y:S01]  /*7a00*/  ULDC.64 UR4, c[0x0][0x328] ;  /* 0x0000ca0000047ab9 */ /* 0x000fe20000000a00 */
[----:B------:R-:W-:Y:S01]  /*7a10*/  ULDC.64 UR6, c[0x0][0x318] ;  /* 0x0000c60000067ab9 */ /* 0x000fe20000000a00 */
[----:B------:R-:W-:Y:S01]  /*7a20*/  IMAD R73, R73, UR4, RZ ;  /* 0x0000000449497c24 */ /* 0x000fe2000f8e02ff */
[----:B------:R-:W-:Y:S01]  /*7a30*/  BSSY B0, `(.L_x_1840) ;  /* 0x000001e000007945 */ /* 0x000fe20003800000 */
[----:B---3--:R-:W-:-:S04]  /*7a40*/  IMAD.WIDE.U32 R4, R72, UR4, RZ ;  /* 0x0000000448047c25 */ /* 0x008fc8000f8e00ff */
[----:B------:R-:W-:Y:S01]  /*7a50*/  IMAD R73, R72, UR5, R73 ;  /* 0x0000000548497c24 */ /* 0x000fe2000f8e0249 */
[----:B------:R-:W-:Y:S01]  /*7a60*/  ULDC.64 UR4, c[0x0][0x338] ;  /* 0x0000ce0000047ab9 */ /* 0x000fe20000000a00 */
[----:B------:R-:W-:Y:S02]  /*7a70*/  IMAD.IADD R75, R75, 0x1, -R187 ;  /* 0x000000014b4b7824 */ /* 0x000fe400078e0abb */
[----:B------:R-:W-:Y:S02]  /*7a80*/  IMAD R74, R74, UR4, RZ ;  /* 0x000000044a4a7c24 */ /* 0x000fe4000f8e02ff */
[----:B------:R-:W-:Y:S02]  /*7a90*/  IMAD.IADD R5, R5, 0x1, R73 ;  /* 0x0000000105057824 */ /* 0x000fe400078e0249 */
[C---:B------:R-:W-:Y:S02]  /*7aa0*/  IMAD R7, R71.reuse, UR5, R74 ;  /* 0x0000000547077c24 */ /* 0x040fe4000f8e024a */
[----:B------:R-:W-:Y:S01]  /*7ab0*/  IMAD.WIDE.U32 R4, R71, UR4, R4 ;  /* 0x0000000447047c25 */ /* 0x000fe2000f8e0004 */
[----:B------:R-:W-:-:S03]  /*7ac0*/  ULDC.64 UR4, c[0x0][0x330] ;  /* 0x0000cc0000047ab9 */ /* 0x000fc60000000a00 */
[----:B------:R-:W-:Y:S02]  /*7ad0*/  IMAD.IADD R5, R5, 0x1, R7 ;  /* 0x0000000105057824 */ /* 0x000fe400078e0207 */
[----:B------:R-:W-:-:S04]  /*7ae0*/  IMAD.WIDE.U32 R4, R188, UR4, R4 ;  /* 0x00000004bc047c25 */ /* 0x000fc8000f8e0004 */
[----:B------:R-:W-:Y:S01]  /*7af0*/  IMAD R5, R188, UR5, R5 ;  /* 0x00000005bc057c24 */ /* 0x000fe2000f8e0205 */
[----:B------:R-:W-:-:S04]  /*7b00*/  IADD3 R12, P4, R4, UR6, RZ ;  /* 0x00000006040c7c10 */ /* 0x000fc8000ff9e0ff */
[----:B------:R-:W-:Y:S01]  /*7b10*/  IADD3.X R13, R5, UR7, RZ, P4, !PT ;  /* 0x00000007050d7c10 */ /* 0x000fe2000a7fe4ff */
[----:B------:R3:W4:Y:S01]  /*7b20*/  SHFL.IDX PT, R9, R12, RZ, 0x181f ;  /* 0x00181fff0c097589 */ /* 0x00072200000e0000 */
[----:B------:R-:W-:-:S03]  /*7b30*/  ISETP.GE.AND P4, PT, R75, 0x1, PT ;  /* 0x000000014b00780c */ /* 0x000fc60003f86270 */
[----:B------:R3:W0:Y:S10]  /*7b40*/  SHFL.IDX PT, R4, R13, RZ, 0x181f ;  /* 0x00181fff0d047589 */ /* 0x00063400000e0000 */
[----:B---3--:R-:W-:Y:S05]  /*7b50*/  @!P4 BRA `(.L_x_1841) ;  /* 0x00000000002cc947 */ /* 0x008fea0003800000 */
[----:B------:R-:W-:Y:S02]  /*7b60*/  ULDC UR4, c[0x0][0x2f4] ;  /* 0x0000bd0000047ab9 */ /* 0x000fe40000000800 */
[----:B------:R-:W-:-:S13]  /*7b70*/  ISETP.GE.AND P4, PT, R16, UR4, PT ;  /* 0x0000000410007c0c */ /* 0x000fda000bf86270 */
[----:B----4-:R-:W-:-:S05]  /*7b80*/  @!P4 IADD3 R10, P5, R16, R9, RZ ;  /* 0x00000009100ac210 */ /* 0x010fca0007fbe0ff */
[----:B0-----:R-:W-:Y:S01]  /*7b90*/  @!P4 IMAD.X R11, R4, 0x1, R17, P5 ;  /* 0x00000001040bc824 */ /* 0x001fe200028e0611 */
[----:B------:R-:W-:-:S13]  /*7ba0*/  ISETP.GE.AND P5, PT, R184, UR4, PT ;  /* 0x00000004b8007c0c */ /* 0x000fda000bfa6270 */
[----:B------:R-:W-:-:S05]  /*7bb0*/  @!P5 IADD3 R8, P6, R184, R9, RZ ;  /* 0x00000009b808d210 */ /* 0x000fca0007fde0ff */
[----:B------:R-:W-:Y:S02]  /*7bc0*/  @!P5 IMAD.X R9, R4, 0x1, R193, P6 ;  /* 0x000000010409d824 */ /* 0x000fe400030e06c1 */
[----:B------:R-:W0:Y:S04]  /*7bd0*/  @!P4 LDS.128 R4, [R70+0x10000] ;  /* 0x010000004604c984 */ /* 0x000e280000000c00 */
[----:B0-----:R-:W-:Y:S04]  /*7be0*/  @!P4 ST.E.128 desc[UR36][R10.64], R4 ;  /* 0x000000040a00c985 */ /* 0x001fe8000c101d24 */
[----:B------:R-:W0:Y:S04]  /*7bf0*/  @!P5 LDS.128 R4, [R70+0x12000] ;  /* 0x012000004604d984 */ /* 0x000e280000000c00 */
[----:B0-----:R3:W-:Y:S02]  /*7c00*/  @!P5 ST.E.128 desc[UR36][R8.64], R4 ;  /* 0x000000040800d985 */ /* 0x0017e4000c101d24 */
.L_x_1841:
[----:B------:R-:W-:Y:S05]  /*7c10*/  BSYNC B0 ;  /* 0x0000000000007941 */ /* 0x000fea0003800000 */
.L_x_1840:
[----:B------:R-:W-:Y:S01]  /*7c20*/  ISETP.GE.AND P4, PT, R75, 0x21, PT ;  /* 0x000000214b00780c */ /* 0x000fe20003f86270 */
[----:B------:R-:W0:Y:S01]  /*7c30*/  SHFL.IDX PT, R13, R13, 0x1, 0x181f ;  /* 0x00381f000d0d7f89 */ /* 0x000e2200000e0000 */
[----:B------:R-:W-:Y:S03]  /*7c40*/  BSSY B0, `(.L_x_1842) ;  /* 0x000000e000007945 */ /* 0x000fe60003800000 */
[----:B---34-:R3:W4:Y:S08]  /*7c50*/  SHFL.IDX PT, R9, R12, 0x1, 0x181f ;  /* 0x00381f000c097f89 */ /* 0x01873000000e0000 */
[----:B---3--:R-:W-:Y:S05]  /*7c60*/  @!P4 BRA `(.L_x_1843) ;  /* 0x00000000002cc947 */ /* 0x008fea0003800000 */
[----:B------:R-:W-:Y:S02]  /*7c70*/  ULDC UR4, c[0x0][0x2f4] ;  /* 0x0000bd0000047ab9 */ /* 0x000fe40000000800 */
[----:B------:R-:W-:-:S13]  /*7c80*/  ISETP.GE.AND P4, PT, R16, UR4, PT ;  /* 0x0000000410007c0c */ /* 0x000fda000bf86270 */
[----:B0-----:R-:W0:Y:S01]  /*7c90*/  @!P4 LDS.128 R4, [R70+0x11000] ;  /* 0x011000004604c984 */ /* 0x001e220000000c00 */
[----:B----4-:R-:W-:-:S05]  /*7ca0*/  @!P4 IADD3 R10, P5, R16, R9, RZ ;  /* 0x00000009100ac210 */ /* 0x010fca0007fbe0ff */
[----:B------:R-:W-:Y:S01]  /*7cb0*/  @!P4 IMAD.X R11, R13, 0x1, R17, P5 ;  /* 0x000000010d0bc824 */ /* 0x000fe200028e0611 */
[----:B------:R-:W-:-:S13]  /*7cc0*/  ISETP.GE.AND P5, PT, R184, UR4, PT ;  /* 0x00000004b8007c0c */ /* 0x000fda000bfa6270 */
[----:B------:R-:W-:-:S05]  /*7cd0*/  @!P5 IADD3 R8, P6, R184, R9, RZ ;  /* 0x00000009b808d210 */ /* 0x000fca0007fde0ff */
[----:B------:R-:W-:Y:S01]  /*7ce0*/  @!P5 IMAD.X R9, R13, 0x1, R193, P6 ;  /* 0x000000010d09d824 */ /* 0x000fe200030e06c1 */
[----:B0-----:R-:W-:Y:S04]  /*7cf0*/  @!P4 ST.E.128 desc[UR36][R10.64], R4 ;  /* 0x000000040a00c985 */ /* 0x001fe8000c101d24 */
[----:B------:R-:W0:Y:S04]  /*7d00*/  @!P5 LDS.128 R4, [R70+0x13000] ;  /* 0x013000004604d984 */ /* 0x000e280000000c00 */
[----:B0-----:R3:W-:Y:S02]  /*7d10*/  @!P5 ST.E.128 desc[UR36][R8.64], R4 ;  /* 0x000000040800d985 */ /* 0x0017e4000c101d24 */
.L_x_1843:
[----:B------:R-:W-:Y:S05]  /*7d20*/  BSYNC B0 ;  /* 0x0000000000007941 */ /* 0x000fea0003800000 */
.L_x_1842:
[----:B------:R-:W-:Y:S01]  /*7d30*/  @!PT LDS RZ, [RZ] ;  /* 0x00000000fffff984 */ /* 0x000fe20000000800 */
[----:B------:R-:W-:Y:S01]  /*7d40*/  @!PT LDS RZ, [RZ] ;  /* 0x00000000fffff984 */ /* 0x000fe20000000800 */
[----:B------:R-:W-:Y:S01]  /*7d50*/  @!PT LDS RZ, [RZ] ;  /* 0x00000000fffff984 */ /* 0x000fe20000000800 */
[----:B------:R-:W-:Y:S01]  /*7d60*/  @!PT LDS RZ, [RZ] ;  /* 0x00000000fffff984 */ /* 0x000fe20000000800 */
[----:B------:R5:W-:Y:S06]  /*7d70*/  MEMBAR.ALL.CTA ;  /* 0x0000000000007992 */ /* 0x000bec0000008000 */
[----:B-----5:R-:W5:Y:S01]  /*7d80*/  FENCE.VIEW.ASYNC.S ;  /* 0x00000000000073c6 */ /* 0x020f620000000000 */
[----:B01----:R-:W-:Y:S01]  /*7d90*/  @!P3 VIADD R76, R76, 0x284c0 ;  /* 0x000284c04c4cb836 */ /* 0x003fe20000000000 */
[----:B-----5:R0:W-:Y:S01]  /*7da0*/  BAR.SYNC.DEFER_BLOCKING R56, 0x80 ;  /* 0x000200380000751d */ /* 0x0201e20000010000 */
[----:B------:R-:W-:Y:S01]  /*7db0*/  ISETP.NE.AND P4, PT, R67, RZ, PT ;  /* 0x000000ff4300720c */ /* 0x000fe20003f85270 */
[----:B------:R-:W-:-:S02]  /*7dc0*/  VIADD R185, R185, 0x1 ;  /* 0x00000001b9b97836 */ /* 0x000fc40000000000 */
[----:B------:R-:W-:-:S04]  /*7dd0*/  @!P3 PRMT R76, RZ, 0x654, R76 ;  /* 0x00000654ff4cb816 */ /* 0x000fc8000000004c */
[----:B------:R0:W-:Y:S01]  /*7de0*/  @!P3 SYNCS.ARRIVE.TRANS64.RED.A1T0 RZ, [R76+URZ], RZ ;  /* 0x000000ff4cffb9a7 */ /* 0x0001e2000810043f */
[----:B------:R-:W-:-:S04]  /*7df0*/  ISETP.NE.AND P3, PT, R185, 0x2, PT ;  /* 0x00000002b900780c */ /* 0x000fc80003f65270 */
[----:B---3--:R-:W-:Y:S02]  /*7e00*/  SEL R5, RZ, 0x1, P3 ;  /* 0x00000001ff057807 */ /* 0x008fe40001800000 */
[----:B------:R-:W-:Y:S02]  /*7e10*/  SEL R185, R185, RZ, P3 ;  /* 0x000000ffb9b97207 */ /* 0x000fe40001800000 */
[----:B------:R-:W-:Y:S01]  /*7e20*/  LOP3.LUT R200, R200, R5, RZ, 0x3c, !PT ;  /* 0x00000005c8c87212 */ /* 0x000fe200078e3cff */
[----:B0-----:R-:W-:Y:S06]  /*7e30*/  @P4 BRA `(.L_x_1844) ;  /* 0xffffffac001c4947 */ /* 0x001fec000383ffff */
[----:B------:R-:W0:Y:S01]  /*7e40*/  S2R R4, SR_TID.X ;  /* 0x0000000000047919 */ /* 0x000e220000002100 */
[----:B------:R-:W-:Y:S02]  /*7e50*/  PLOP3.LUT P0, PT, PT, PT, PT, 0x8, 0x0 ;  /* 0x000000000000781c */ /* 0x000fe40003f0e170 */
[----:B0-----:R-:W-:-:S04]  /*7e60*/  SHF.R.U32.HI R4, RZ, 0x7, R4 ;  /* 0x00000007ff047819 */ /* 0x001fc80000011604 */
[----:B------:R-:W-:-:S13]  /*7e70*/  ISETP.NE.AND P4, PT, R4, 0x1, PT ;  /* 0x000000010400780c */ /* 0x000fda0003f85270 */
[----:B------:R-:W-:Y:S06]  /*7e80*/  @!P4 BAR.ARV 0x9, 0x100 ;  /* 0x024400000000cb1d */ /* 0x000fec0000002000 */
.L_x_1786:
[----:B------:R-:W-:Y:S05]  /*7e90*/  @P0 BRA `(.L_x_1845) ;  /* 0x00000000000c0947 */ /* 0x000fea0003800000 */
[----:B------:R-:W0:Y:S01]  /*7ea0*/  FENCE.VIEW.ASYNC.G ;  /* 0x00000000000073c6 */ /* 0x000e220000000100 */
[----:B------:R-:W-:Y:S05]  /*7eb0*/  WARPSYNC.ALL ;  /* 0x0000000000007948 */ /* 0x000fea0003800000 */
[----:B0-----:R-:W-:Y:S06]  /*7ec0*/  BAR.ARV 0xc, 0x180 ;  /* 0x0306000000007b1d */ /* 0x001fec0000002000 */
.L_x_1845:
[----:B------:R-:W-:Y:S01]  /*7ed0*/  ULDC.64 UR6, c[0x0][0x998] ;  /* 0x0002660000067ab9 */ /* 0x000fe20000000a00 */
[----:B------:R-:W-:Y:S01]  /*7ee0*/  ULDC.64 UR4, c[0x0][0x990] ;  /* 0x0002640000047ab9 */ /* 0x000fe20000000a00 */
[----:B------:R-:W-:Y:S02]  /*7ef0*/  ISETP.NE.U32.AND P1, PT, RZ, UR6, PT ;  /* 0x00000006ff007c0c */ /* 0x000fe4000bf25070 */
[----:B------:R-:W-:Y:S02]  /*7f00*/  ISETP.NE.U32.AND P0, PT, RZ, UR4, PT ;  /* 0x00000004ff007c0c */ /* 0x000fe4000bf05070 */
[----:B------:R-:W-:Y:S02]  /*7f10*/  ISETP.NE.AND.EX P1, PT, RZ, UR7, PT, P1 ;  /* 0x00000007ff007c0c */ /* 0x000fe4000bf25310 */
[----:B------:R-:W-:-:S11]  /*7f20*/  ISETP.NE.AND.EX P0, PT, RZ, UR5, PT, P0 ;  /* 0x00000005ff007c0c */ /* 0x000fd6000bf05300 */
[----:B------:R-:W0:Y:S01]  /*7f30*/  @P1 LDC.64 R6, c[0x0][0x9b8] ;  /* 0x00026e00ff061b82 */ /* 0x000e220000000a00 */
[--C-:B------:R-:W-:Y:S02]  /*7f40*/  @P1 SHF.R.S32.HI R13, RZ, 0x1f, R207.reuse ;  /* 0x0000001fff0d1819 */ /* 0x100fe400000114cf */
[----:B------:R-:W-:-:S05]  /*7f50*/  @P0 SHF.R.S32.HI R11, RZ, 0x1f, R207 ;  /* 0x0000001fff0b0819 */ /* 0x000fca00000114cf */
[----:B----4-:R-:W1:Y:S08]  /*7f60*/  @P0 LDC.64 R8, c[0x0][0x9a8] ;  /* 0x00026a00ff080b82 */ /* 0x010e700000000a00 */
[----:B------:R-:W3:Y:S08]  /*7f70*/  @P1 LDC.64 R4, c[0x0][0x9c0] ;  /* 0x00027000ff041b82 */ /* 0x000ef00000000a00 */
[----:B------:R-:W4:Y:S01]  /*7f80*/  @P0 LDC.64 R2, c[0x0][0x9b0] ;  /* 0x00026c00ff020b82 */ /* 0x000f220000000a00 */
[----:B0-----:R-:W-:-:S04]  /*7f90*/  @P1 IMAD R10, R13, R6, RZ ;  /* 0x000000060d0a1224 */ /* 0x001fc800078e02ff */
[C---:B------:R-:W-:Y:S02]  /*7fa0*/  @P1 IMAD R13, R207.reuse, R7, R10 ;  /* 0x00000007cf0d1224 */ /* 0x040fe400078e020a */
[----:B------:R-:W-:-:S04]  /*7fb0*/  @P1 IMAD.WIDE.U32 R6, R207, R6, RZ ;  /* 0x00000006cf061225 */ /* 0x000fc800078e00ff */
[-C--:B-1----:R-:W-:Y:S02]  /*7fc0*/  @P0 IMAD R0, R11, R8.reuse, RZ ;  /* 0x000000080b000224 */ /* 0x082fe400078e02ff */
[----:B------:R-:W-:Y:S02]  /*7fd0*/  @P1 IMAD.IADD R7, R7, 0x1, R13 ;  /* 0x0000000107071824 */ /* 0x000fe400078e020d */
[C---:B------:R-:W-:Y:S02]  /*7fe0*/  @P0 IMAD R11, R207.reuse, R9, R0 ;  /* 0x00000009cf0b0224 */ /* 0x040fe400078e0200 */
[----:B------:R-:W-:-:S04]  /*7ff0*/  @P0 IMAD.WIDE.U32 R8, R207, R8, RZ ;  /* 0x00000008cf080225 */ /* 0x000fc800078e00ff */
[----:B------:R-:W-:Y:S02]  /*8000*/  @P0 IMAD.IADD R9, R9, 0x1, R11 ;  /* 0x0000000109090824 */ /* 0x000fe400078e020b */
[----:B---3--:R-:W-:-:S04]  /*8010*/  @P1 IMAD.WIDE.U32 R6, R188, R4, R6 ;  /* 0x00000004bc061225 */ /* 0x008fc800078e0006 */
[----:B----4-:R-:W-:Y:S01]  /*8020*/  @P0 IMAD.WIDE.U32 R8, R188, R2, R8 ;  /* 0x00000002bc080225 */ /* 0x010fe200078e0008 */
[----:B------:R-:W-:-:S03]  /*8030*/  @P1 LEA R2, P3, R6, UR6, 0x2 ;  /* 0x0000000606021c11 */ /* 0x000fc6000f8610ff */
[----:B------:R-:W-:Y:S01]  /*8040*/  @P1 IMAD R5, R188, R5, R7 ;  /* 0x00000005bc051224 */ /* 0x000fe200078e0207 */
[----:B------:R-:W-:Y:S01]  /*8050*/  @P0 LEA R4, P2, R8, UR4, 0x2 ;  /* 0x0000000408040c11 */ /* 0x000fe2000f8410ff */
[----:B------:R-:W-:Y:S01]  /*8060*/  @P0 IMAD R7, R188, R3, R9 ;  /* 0x00000003bc070224 */ /* 0x000fe200078e0209 */
[----:B------:R-:W-:Y:S01]  /*8070*/  ULDC UR4, c[0x0][0x988] ;  /* 0x0002620000047ab9 */ /* 0x000fe20000000800 */
[----:B------:R-:W-:Y:S01]  /*8080*/  IMAD.MOV.U32 R0, RZ, RZ, 0x3f800000 ;  /* 0x3f800000ff007424 */ /* 0x000fe200078e00ff */
[----:B------:R-:W-:Y:S02]  /*8090*/  @P1 LEA.HI.X R3, R6, UR7, R5, 0x2, P3 ;  /* 0x0000000706031c11 */ /* 0x000fe400098f1405 */
[----:B------:R-:W-:Y:S01]  /*80a0*/  @P0 LEA.HI.X R5, R8, UR5, R7, 0x2, P2 ;  /* 0x0000000508050c11 */ /* 0x000fe200090f1407 */
[----:B------:R-:W-:Y:S01]  /*80b0*/  IMAD.MOV.U32 R7, RZ, RZ, 0x3f800000 ;  /* 0x3f800000ff077424 */ /* 0x000fe200078e00ff */
[----:B------:R-:W0:Y:S01]  /*80c0*/  LDC R6, c[0x0][0x448] ;  /* 0x00011200ff067b82 */ /* 0x000e220000000800 */
[----:B------:R1:W3:Y:S04]  /*80d0*/  @P1 LDG.E R0, desc[UR36][R2.64] ;  /* 0x0000002402001981 */ /* 0x0002e8000c1e1900 */
[----:B------:R-:W3:Y:S03]  /*80e0*/  @P0 LDG.E R7, desc[UR36][R4.64] ;  /* 0x0000002404070981 */ /* 0x000ee6000c1e1900 */
[----:B-1----:R-:W1:Y:S01]  /*80f0*/  LDC.64 R2, c[0x0][0x9e0] ;  /* 0x00027800ff027b82 */ /* 0x002e620000000a00 */
[----:B0-----:R-:W-:Y:S01]  /*8100*/  ISETP.NE.AND P1, PT, R6, 0x1, PT ;  /* 0x000000010600780c */ /* 0x001fe20003f25270 */
[----:B------:R-:W-:Y:S01]  /*8110*/  VIADD R6, R201, 0x7f ;  /* 0x0000007fc9067836 */ /* 0x000fe20000000000 */
[----:B-1----:R-:W-:-:S11]  /*8120*/  ISETP.GE.AND P2, PT, R3, 0x1, PT ;  /* 0x000000010300780c */ /* 0x002fd60003f46270 */
[----:B------:R-:W0:Y:S08]  /*8130*/  @P1 LDC R9, c[0x0][0x44c] ;  /* 0x00011300ff091b82 */ /* 0x000e300000000800 */
[----:B------:R-:W1:Y:S01]  /*8140*/  @P1 LDC R8, c[0x0][0x450] ;  /* 0x00011400ff081b82 */ /* 0x000e620000000800 */
[----:B0-----:R-:W-:-:S05]  /*8150*/  @P1 IMAD.HI.U32 R9, R6, R9, RZ ;  /* 0x0000000906091227 */ /* 0x001fca00078e00ff */
[----:B-1----:R-:W-:Y:S02]  /*8160*/  @P1 SHF.R.U32.HI R6, RZ, R8, R9 ;  /* 0x00000008ff061219 */ /* 0x002fe40000011609 */
[----:B------:R-:W-:-:S05]  /*8170*/  IADD3 R9, R192, 0x1, -R189 ;  /* 0x00000001c0097810 */ /* 0x000fca0007ffe8bd */
[----:B------:R-:W-:-:S04]  /*8180*/  IMAD.IADD R9, R9, 0x1, R6 ;  /* 0x0000000109097824 */ /* 0x000fc800078e0206 */
[----:B------:R-:W-:Y:S02]  /*8190*/  IMAD.IADD R6, R9, 0x1, R2 ;  /* 0x0000000109067824 */ /* 0x000fe400078e0202 */
[----:B---3--:R-:W-:-:S04]  /*81a0*/  FMUL.FTZ R0, R7, R0 ;  /* 0x0000000007007220 */ /* 0x008fc80000410000 */
[----:B------:R-:W-:Y:S01]  /*81b0*/  FMUL.FTZ R2, R0, UR4 ;  /* 0x0000000400027c20 */ /* 0x000fe20008410000 */
        /* <DEDUP_REMOVED lines=12> */
.L_x_1848:
[----:B------:R-:W-:-:S13]  /*8280*/  ISETP.NE.AND P0, PT, R3, 0x1, PT ;  /* 0x000000010300780c */ /* 0x000fda0003f05270 */
[----:B------:R-:W0:Y:S02]  /*8290*/  @P0 LDC.64 R4, c[0x0][0x9e8] ;  /* 0x00027a00ff040b82 */ /* 0x000e240000000a00 */
[----:B0-----:R-:W-:-:S05]  /*82a0*/  @P0 IMAD.HI.U32 R4, R0, R4, RZ ;  /* 0x0000000400040227 */ /* 0x001fca00078e00ff */
[----:B------:R-:W-:-:S07]  /*82b0*/  @P0 SHF.R.U32.HI R0, RZ, R5, R4 ;  /* 0x00000005ff000219 */ /* 0x000fce0000011604 */
.L_x_1849:
[----:B------:R-:W-:Y:S05]  /*82c0*/  BSYNC B0 ;  /* 0x0000000000007941 */ /* 0x000fea0003800000 */
.L_x_1847:
[----:B------:R-:W-:-:S05]  /*82d0*/  IMAD R5, R0, R3, R3 ;  /* 0x0000000300057224 */ /* 0x000fca00078e0203 */
[----:B------:R-:W-:-:S07]  /*82e0*/  VIMNMX R6, R6, R5, PT ;  /* 0x0000000506067248 */ /* 0x000fce0003fe0100 */
.L_x_1846:
[----:B------:R-:W0:Y:S01]  /*82f0*/  @P1 LDC R0, c[0x0][0x44c] ;  /* 0x00011300ff001b82 */ /* 0x000e220000000800 */
[----:B------:R-:W-:Y:S01]  /*8300*/  IADD3 R6, R6, 0x3f, RZ ;  /* 0x0000003f06067810 */ /* 0x000fe20007ffe0ff */
[----:B------:R-:W-:-:S03]  /*8310*/  ULDC UR4, c[0x0][0x9dc] ;  /* 0x0002770000047ab9 */ /* 0x000fc60000000800 */
[----:B------:R-:W-:-:S03]  /*8320*/  SHF.R.S32.HI R5, RZ, 0x1f, R6 ;  /* 0x0000001fff057819 */ /* 0x000fc60000011406 */
[----:B------:R-:W1:Y:S01]  /*8330*/  @P1 LDC R7, c[0x0][0x450] ;  /* 0x00011400ff071b82 */ /* 0x000e620000000800 */
[----:B------:R-:W-:-:S04]  /*8340*/  LEA.HI R5, R5, R6, RZ, 0x6 ;  /* 0x0000000605057211 */ /* 0x000fc800078f30ff */
[----:B------:R-:W-:-:S04]  /*8350*/  SHF.R.S32.HI R5, RZ, 0x6, R5 ;  /* 0x00000006ff057819 */ /* 0x000fc80000011405 */
[----:B------:R-:W-:Y:S01]  /*8360*/  VIMNMX R42, R42, R5, PT ;  /* 0x000000052a2a7248 */ /* 0x000fe20003fe0100 */
[----:B0-----:R-:W-:-:S04]  /*8370*/  @P1 IMAD.HI.U32 R4, R201, R0, RZ ;  /* 0x00000000c9041227 */ /* 0x001fc800078e00ff */
[----:B------:R-:W-:Y:S01]  /*8380*/  IMAD.MOV.U32 R0, RZ, RZ, R201 ;  /* 0x000000ffff007224 */ /* 0x000fe200078e00c9 */
        /* <DEDUP_REMOVED lines=14> */
.L_x_1852:
[----:B------:R-:W-:-:S13]  /*8470*/  ISETP.NE.AND P0, PT, R3, 0x1, PT ;  /* 0x000000010300780c */ /* 0x000fda0003f05270 */
[----:B------:R-:W0:Y:S02]  /*8480*/  @P0 LDC.64 R4, c[0x0][0x9e8] ;  /* 0x00027a00ff040b82 */ /* 0x000e240000000a00 */
[----:B0-----:R-:W-:-:S05]  /*8490*/  @P0 IMAD.HI.U32 R4, R0, R4, RZ ;  /* 0x0000000400040227 */ /* 0x001fca00078e00ff */
[----:B------:R-:W-:-:S07]  /*84a0*/  @P0 SHF.R.U32.HI R0, RZ, R5, R4 ;  /* 0x00000005ff000219 */ /* 0x000fce0000011604 */
.L_x_1853:
[----:B------:R-:W-:Y:S05]  /*84b0*/  BSYNC B0 ;  /* 0x0000000000007941 */ /* 0x000fea0003800000 */
.L_x_1851:
[----:B------:R-:W-:-:S05]  /*84c0*/  IMAD R3, R0, R3, RZ ;  /* 0x0000000300037224 */ /* 0x000fca00078e02ff */
[----:B------:R-:W-:-:S07]  /*84d0*/  VIMNMX R6, R6, R3, !PT ;  /* 0x0000000306067248 */ /* 0x000fce0007fe0100 */
.L_x_1850:
[----:B------:R-:W-:Y:S01]  /*84e0*/  SHF.R.S32.HI R3, RZ, 0x1f, R6 ;  /* 0x0000001fff037819 */ /* 0x000fe20000011406 */
[----:B------:R-:W-:Y:S03]  /*84f0*/  BSSY B0, `(.L_x_1854) ;  /* 0x0000026000007945 */ /* 0x000fe60003800000 */
[----:B------:R-:W-:-:S04]  /*8500*/  LEA.HI R3, R3, R6, RZ, 0x6 ;  /* 0x0000000603037211 */ /* 0x000fc800078f30ff */
        /* <DEDUP_REMOVED lines=23> */
[----:B------:R-:W-:-:S04]  /*8680*/  IMAD.HI.U32 R5, R5, R7, R4 ;  /* 0x0000000705057227 */ /* 0x000fc800078e0004 */
        /* <DEDUP_REMOVED lines=9> */
[----:B------:R-:W-:-:S04]  /*8720*/  IMAD.MOV.U32 R3, RZ, RZ, R5 ;  /* 0x000000ffff037224 */ /* 0x000fc800078e0005 */
[----:B------:R-:W-:Y:S01]  /*8730*/  @!P2 IMAD.MOV R3, RZ, RZ, -R3 ;  /* 0x000000ffff03a224 */ /* 0x000fe200078e0a03 */
[----:B------:R-:W-:-:S07]  /*8740*/  @!P1 LOP3.LUT R3, RZ, R11, RZ, 0x33, !PT ;  /* 0x0000000bff039212 */ /* 0x000fce00078e33ff */
.L_x_1855:
[----:B------:R-:W-:Y:S05]  /*8750*/  BSYNC B0 ;  /* 0x0000000000007941 */ /* 0x000fea0003800000 */
.L_x_1854:
[-C--:B------:R-:W-:Y:S01]  /*8760*/  IMAD R204, R220, R3.reuse, R9 ;  /* 0x00000003dccc7224 */ /* 0x080fe200078e0209 */
[----:B------:R-:W-:Y:S02]  /*8770*/  PLOP3.LUT P0, PT, PT, PT, PT, 0x80, 0x0 ;  /* 0x000000000000781c */ /* 0x000fe40003f0f070 */
[----:B------:R-:W-:Y:S02]  /*8780*/  CS2R R28, SRZ ;  /* 0x00000000001c7805 */ /* 0x000fe4000001ff00 */
[----:B------:R-:W-:Y:S01]  /*8790*/  CS2R R162, SRZ ;  /* 0x0000000000a27805 */ /* 0x000fe2000001ff00 */
[----:B------:R-:W-:Y:S01]  /*87a0*/  IMAD.MOV.U32 R164, RZ, RZ, RZ ;  /* 0x000000ffffa47224 */ /* 0x000fe200078e00ff */
[----:B------:R-:W-:Y:S01]  /*87b0*/  VIADDMNMX R160, R204, R3, R42, PT ;  /* 0x00000003cca07246 */ /* 0x000fe2000380012a */
[----:B------:R-:W-:Y:S01]  /*87c0*/  IMAD.MOV.U32 R5, RZ, RZ, RZ ;  /* 0x000000ffff057224 */ /* 0x000fe200078e00ff */
[----:B------:R-:W-:Y:S02]  /*87d0*/  CS2R R146, SRZ ;  /* 0x0000000000927805 */ /* 0x000fe4000001ff00 */
[----:B------:R-:W-:-:S02]  /*87e0*/  CS2R R64, SRZ ;  /* 0x0000000000407805 */ /* 0x000fc4000001ff00 */
[----:B------:R-:W-:Y:S01]  /*87f0*/  ISETP.GT.AND P1, PT, R160, R204, PT ;  /* 0x000000cca000720c */ /* 0x000fe20003f24270 */
[----:B------:R-:W-:Y:S01]  /*8800*/  IMAD.MOV.U32 R0, RZ, RZ, RZ ;  /* 0x000000ffff007224 */ /* 0x000fe200078e00ff */
        /* <DEDUP_REMOVED lines=26> */
[----:B--2---:R-:W-:Y:S02]  /*89b0*/  CS2R R80, SRZ ;  /* 0x0000000000507805 */ /* 0x004fe4000001ff00 */
        /* <DEDUP_REMOVED lines=33> */
[----:B------:R-:W-:Y:S06]  /*8bd0*/  @!P1 BRA `(.L_x_1856) ;  /* 0x0000012c00f89947 */ /* 0x000fec0003800000 */
        /* <DEDUP_REMOVED lines=8> */
.L_x_2214:
[----:B------:R-:W2:Y:S02]  /*8c60*/  LDL R0, [R1+0x8c] ;  /* 0x00008c0001007983 */ /* 0x000ea40000100800 */
[----:B--2---:R-:W-:Y:S02]  /*8c70*/  R2UR UR4, R0 ;  /* 0x00000000000472ca */ /* 0x004fe400000e0000 */
[----:B-1----:R-:W-:-:S04]  /*8c80*/  LEA.HI R0, R14, R14, RZ, 0x1 ;  /* 0x0000000e0e007211 */ /* 0x002fc800078f08ff */
[----:B------:R-:W-:-:S05]  /*8c90*/  LOP3.LUT R3, R0, 0x1e, RZ, 0xc0, !PT ;  /* 0x0000001e00037812 */ /* 0x000fca00078ec0ff */
[----:B------:R-:W-:Y:S02]  /*8ca0*/  IMAD.IADD R3, R14, 0x1, -R3 ;  /* 0x000000010e037824 */ /* 0x000fe400078e0a03 */
[----:B------:R-:W-:-:S03]  /*8cb0*/  ULOP3.LUT UP0, URZ, UR4, 0x1bf, URZ, 0xc0, !UPT ;  /* 0x000001bf043f7892 */ /* 0x000fc6000f80c03f */
[----:B------:R-:W-:-:S03]  /*8cc0*/  LEA R3, R3, UR4, 0xd ;  /* 0x0000000403037c11 */ /* 0x000fc6000f8e68ff */
[----:B------:R-:W-:Y:S02]  /*8cd0*/  PLOP3.LUT P0, PT, PT, PT, UP0, 0x80, 0x0 ;  /* 0x000000000000781c */ /* 0x000fe40003f0f008 */
[----:B------:R-:W-:-:S04]  /*8ce0*/  SHF.R.U32.HI R3, RZ, 0x4, R3 ;  /* 0x00000004ff037819 */ /* 0x000fc80000011603 */
[----:B------:R-:W-:-:S07]  /*8cf0*/  LOP3.LUT R36, R3, 0x3fff, RZ, 0xc0, !PT ;  /* 0x00003fff03247812 */ /* 0x000fce00078ec0ff */
[----:B------:R-:W-:Y:S05]  /*8d00*/  @!P0 BRA `(.L_x_1858) ;  /* 0x0000000000408947 */ /* 0x000fea0003800000 */
[----:B------:R-:W-:Y:S01]  /*8d10*/  MOV R14, 0x0 ;  /* 0x00000000000e7802 */ /* 0x000fe20000000f00 */
[----:B------:R-:W-:Y:S01]  /*8d20*/  ULDC.64 UR4, c[0x4][0x1b0] ;  /* 0x01006c0000047ab9 */ /* 0x000fe20000000a00 */
[----:B------:R-:W-:Y:S01]  /*8d30*/  ULDC.64 UR6, c[0x4][0x1b8] ;  /* 0x01006e0000067ab9 */ /* 0x000fe20000000a00 */
[----:B------:R-:W-:Y:S01]  /*8d40*/  IMAD.U32 R4, RZ, RZ, UR4 ;  /* 0x00000004ff047e24 */ /* 0x000fe2000f8e00ff */
[----:B------:R-:W-:Y:S01]  /*8d50*/  MOV R6, UR6 ;  /* 0x0000000600067c02 */ /* 0x000fe20008000f00 */
[----:B------:R-:W-:Y:S01]  /*8d60*/  IMAD.U32 R5, RZ, RZ, UR5 ;  /* 0x00000005ff057e24 */ /* 0x000fe2000f8e00ff */
[----:B------:R-:W1:Y:S01]  /*8d70*/  LDC.64 R14, c[0x4][R14] ;  /* 0x010000000e0e7b82 */ /* 0x000e620000000a00 */
[----:B------:R-:W-:Y:S01]  /*8d80*/  ULDC.64 UR4, c[0x4][0x150] ;  /* 0x0100540000047ab9 */ /* 0x000fe20000000a00 */
[----:B------:R-:W-:Y:S02]  /*8d90*/  IMAD.U32 R7, RZ, RZ, UR7 ;  /* 0x00000007ff077e24 */ /* 0x000fe4000f8e00ff */
[----:B------:R-:W-:-:S02]  /*8da0*/  IMAD.U32 R10, RZ, RZ, UR4 ;  /* 0x00000004ff0a7e24 */ /* 0x000fc4000f8e00ff */
[----:B------:R-:W-:Y:S02]  /*8db0*/  IMAD.U32 R11, RZ, RZ, UR5 ;  /* 0x00000005ff0b7e24 */ /* 0x000fe4000f8e00ff */
[----:B------:R-:W-:Y:S02]  /*8dc0*/  IMAD.MOV.U32 R8, RZ, RZ, 0x70 ;  /* 0x00000070ff087424 */ /* 0x000fe400078e00ff */
[----:B------:R-:W-:Y:S02]  /*8dd0*/  IMAD.MOV.U32 R12, RZ, RZ, 0x1 ;  /* 0x00000001ff0c7424 */ /* 0x000fe400078e00ff */
[----:B0-----:R-:W-:-:S07]  /*8de0*/  IMAD.MOV.U32 R13, RZ, RZ, RZ ;  /* 0x000000ffff0d7224 */ /* 0x001fce00078e00ff */
[----:B------:R-:W-:-:S07]  /*8df0*/  LEPC R20, `(.L_x_1858) ;  /* 0x000000001014794e */ /* 0x000fce0000000000 */
[----:B-1---5:R-:W-:Y:S05]  /*8e00*/  CALL.ABS.NOINC R14 ;  /* 0x000000000e007343 */ /* 0x022fea0003c00000 */
.L_x_1858:
[----:B------:R-:W-:Y:S02]  /*8e10*/  ULDC UR4, c[0x0][0x3f4] ;  /* 0x0000fd0000047ab9 */ /* 0x000fe40000000800 */
[----:B------:R-:W-:-:S13]  /*8e20*/  ISETP.LT.AND P0, PT, RZ, UR4, PT ;  /* 0x00000004ff007c0c */ /* 0x000fda000bf01270 */
[----:B------:R-:W-:Y:S05]  /*8e30*/  @P0 BRA `(.L_x_1859) ;  /* 0x00000000003c0947 */ /* 0x000fea0003800000 */
[----:B------:R-:W-:-:S04]  /*8e40*/  LEA.HI R0, R217, R217, RZ, 0x1 ;  /* 0x000000d9d9007211 */ /* 0x000fc800078f08ff */
        /* <DEDUP_REMOVED lines=8> */
.L_x_1862:
[----:B--2---:R2:W3:Y:S02]  /*8ed0*/  SYNCS.PHASECHK.TRANS64.TRYWAIT P0, [R22+URZ+0x28400], R3 ;  /* 0x02840003160075a7 */ /* 0x0044e4000800017f */
[----:B---3--:R-:W-:Y:S05]  /*8ee0*/  @!P0 NANOSLEEP.SYNCS 0x989680 ;  /* 0x009896800000895d */ /* 0x008fea0003900000 */
[----:B------:R-:W3:Y:S02]  /*8ef0*/  @!P0 SYNCS.PHASECHK.TRANS64 P0, [R22+URZ+0x28400], R3 ;  /* 0x02840003160085a7 */ /* 0x000ee4000800007f */
[----:B---3--:R-:W-:Y:S05]  /*8f00*/  @!P0 BRA `(.L_x_1862) ;  /* 0xfffffffc00f08947 */ /* 0x008fea000383ffff */
.L_x_1861:
[----:B------:R-:W-:Y:S05]  /*8f10*/  BSYNC B0 ;  /* 0x0000000000007941 */ /* 0x000fea0003800000 */
.L_x_1860:
[----:B------:R-:W-:Y:S05]  /*8f20*/  BRA `(.L_x_1863) ;  /* 0x0000009400647947 */ /* 0x000fea0003800000 */
.L_x_1859:
[----:B------:R-:W2:Y:S01]  /*8f30*/  LDL R0, [R1+0x8c] ;  /* 0x00008c0001007983 */ /* 0x000ea20000100800 */
[----:B------:R-:W-:Y:S01]  /*8f40*/  ULDC.64 UR6, c[0x0][0x408] ;  /* 0x0001020000067ab9 */ /* 0x000fe20000000a00 */
[----:B--2---:R-:W-:Y:S02]  /*8f50*/  R2UR UR4, R0 ;  /* 0x00000000000472ca */ /* 0x004fe400000e0000 */
[----:B-----5:R-:W-:-:S05]  /*8f60*/  SHF.R.S32.HI R0, RZ, 0x1f, R38 ;  /* 0x0000001fff007819 */ /* 0x020fca0000011426 */
[----:B------:R-:W-:-:S04]  /*8f70*/  IMAD R5, R0, UR6, RZ ;  /* 0x0000000600057c24 */ /* 0x000fc8000f8e02ff */
[----:B------:R-:W-:Y:S02]  /*8f80*/  IMAD R5, R38, UR7, R5 ;  /* 0x0000000726057c24 */ /* 0x000fe4000f8e0205 */
[----:B------:R-:W-:-:S03]  /*8f90*/  ULOP3.LUT UP0, URZ, UR4, 0x3ff, URZ, 0xc0, !UPT ;  /* 0x000003ff043f7892 */ /* 0x000fc6000f80c03f */
[----:B------:R-:W-:Y:S02]  /*8fa0*/  ULDC.64 UR4, c[0x0][0x3f8] ;  /* 0x0000fe0000047ab9 */ /* 0x000fe40000000a00 */
[----:B------:R-:W-:Y:S01]  /*8fb0*/  IMAD R3, R0, UR4, RZ ;  /* 0x0000000400037c24 */ /* 0x000fe2000f8e02ff */
[----:B------:R-:W-:Y:S01]  /*8fc0*/  PLOP3.LUT P0, PT, PT, PT, UP0, 0x80, 0x0 ;  /* 0x000000000000781c */ /* 0x000fe20003f0f008 */
[----:B------:R-:W-:-:S04]  /*8fd0*/  IMAD.WIDE.U32 R24, R38, UR4, RZ ;  /* 0x0000000426187c25 */ /* 0x000fc8000f8e00ff */
[C---:B------:R-:W-:Y:S02]  /*8fe0*/  IMAD R3, R38.reuse, UR5, R3 ;  /* 0x0000000526037c24 */ /* 0x040fe4000f8e0203 */
[----:B------:R-:W-:-:S04]  /*8ff0*/  IMAD.WIDE.U32 R38, R38, UR6, RZ ;  /* 0x0000000626267c25 */ /* 0x000fc8000f8e00ff */
[----:B------:R-:W-:Y:S02]  /*9000*/  IMAD.IADD R27, R3, 0x1, R25 ;  /* 0x00000001031b7824 */ /* 0x000fe400078e0219 */
        /* <DEDUP_REMOVED lines=9> */
[----:B------:R-:W-:Y:S02]  /*90a0*/  IMAD.U32 R6, RZ, RZ, UR6 ;  /* 0x00000006ff067e24 */ /* 0x000fe4000f8e00ff */
[----:B------:R-:W-:-:S02]  /*90b0*/  IMAD.U32 R7, RZ, RZ, UR7 ;  /* 0x00000007ff077e24 */ /* 0x000fc4000f8e00ff */
[----:B------:R-:W-:Y:S02]  /*90c0*/  IMAD.U32 R10, RZ, RZ, UR4 ;  /* 0x00000004ff0a7e24 */ /* 0x000fe4000f8e00ff */
[----:B------:R-:W-:Y:S02]  /*90d0*/  IMAD.U32 R11, RZ, RZ, UR5 ;  /* 0x00000005ff0b7e24 */ /* 0x000fe4000f8e00ff */
[----:B------:R-:W-:Y:S02]  /*90e0*/  IMAD.MOV.U32 R8, RZ, RZ, 0x70 ;  /* 0x00000070ff087424 */ /* 0x000fe400078e00ff */
[----:B------:R-:W-:Y:S02]  /*90f0*/  IMAD.MOV.U32 R12, RZ, RZ, 0x1 ;  /* 0x00000001ff0c7424 */ /* 0x000fe400078e00ff */
[----:B0-----:R-:W-:-:S07]  /*9100*/  IMAD.MOV.U32 R13, RZ, RZ, RZ ;  /* 0x000000ffff0d7224 */ /* 0x001fce00078e00ff */
[----:B------:R-:W-:-:S07]  /*9110*/  LEPC R20, `(.L_x_1864) ;  /* 0x000000001014794e */ /* 0x000fce0000000000 */
[----:B-1----:R-:W-:Y:S05]  /*9120*/  CALL.ABS.NOINC R14 ;  /* 0x000000000e007343 */ /* 0x002fea0003c00000 */
.L_x_1864:
[----:B------:R-:W-:Y:S01]  /*9130*/  ULDC.U8 UR4, c[0x0][0x410] ;  /* 0x0001040000047ab9 */ /* 0x000fe20000000000 */
[----:B------:R-:W-:Y:S01]  /*9140*/  LEA.HI R31, R31, R26, RZ, 0x3 ;  /* 0x0000001a1f1f7211 */ /* 0x000fe200078f18ff */
[----:B------:R-:W-:Y:S01]  /*9150*/  IMAD.IADD R10, R187, 0x1, R201 ;  /* 0x00000001bb0a7824 */ /* 0x000fe200078e02c9 */
[----:B------:R-:W-:Y:S01]  /*9160*/  ISETP.NE.AND P0, PT, RZ, UR4, PT ;  /* 0x00000004ff007c0c */ /* 0x000fe2000bf05270 */
[----:B------:R-:W-:Y:S01]  /*9170*/  BSSY B0, `(.L_x_1865) ;  /* 0x000092c000007945 */ /* 0x000fe20003800000 */
[----:B------:R-:W-:-:S05]  /*9180*/  LOP3.LUT R31, R31, 0xfffffff8, RZ, 0xc0, !PT ;  /* 0xfffffff81f1f7812 */ /* 0x000fca00078ec0ff */
[----:B------:R-:W-:-:S04]  /*9190*/  IMAD.IADD R0, R26, 0x1, -R31 ;  /* 0x000000011a007824 */ /* 0x000fc800078e0a1f */
[----:B------:R-:W-:Y:S02]  /*91a0*/  IMAD R3, R0, 0x20, R10 ;  /* 0x0000002000037824 */ /* 0x000fe400078e020a */
[----:B------:R-:W-:Y:S05]  /*91b0*/  @!P0 BRA `(.L_x_1866) ;  /* 0x0000004800588947 */ /* 0x000fea0003800000 */
[----:B------:R-:W1:Y:S01]  /*91c0*/  LDC R6, c[0x0][0x448] ;  /* 0x00011200ff067b82 */ /* 0x000e620000000800 */
[----:B------:R-:W-:Y:S01]  /*91d0*/  ULDC.64 UR4, c[0x0][0x3f8] ;  /* 0x0000fe0000047ab9 */ /* 0x000fe20000000a00 */
[----:B------:R-:W-:Y:S01]  /*91e0*/  IMAD.MOV.U32 R25, RZ, RZ, R27 ;  /* 0x000000ffff197224 */ /* 0x000fe200078e001b */
[----:B------:R-:W-:Y:S01]  /*91f0*/  ULDC.64 UR6, c[0x0][0x408] ;  /* 0x0001020000067ab9 */ /* 0x000fe20000000a00 */
[----:B------:R-:W-:Y:S01]  /*9200*/  IMAD.MOV.U32 R39, RZ, RZ, R29 ;  /* 0x000000ffff277224 */ /* 0x000fe200078e001d */
[----:B------:R-:W-:Y:S01]  /*9210*/  ULDC.64 UR8, c[0x0][0x400] ;  /* 0x0001000000087ab9 */ /* 0x000fe20000000a00 */
[----:B-1----:R-:W-:-:S13]  /*9220*/  ISETP.NE.AND P0, PT, R6, 0x1, PT ;  /* 0x000000010600780c */ /* 0x002fda0003f05270 */
[----:B------:R-:W1:Y:S08]  /*9230*/  @P0 LDC R0, c[0x0][0x44c] ;  /* 0x00011300ff000b82 */ /* 0x000e700000000800 */
[----:B------:R-:W2:Y:S01]  /*9240*/  @P0 LDC R5, c[0x0][0x450] ;  /* 0x00011400ff050b82 */ /* 0x000ea20000000800 */
[----:B-1----:R-:W-:-:S05]  /*9250*/  @P0 IMAD.HI.U32 R0, R3, R0, RZ ;  /* 0x0000000003000227 */ /* 0x002fca00078e00ff */
[----:B--2---:R-:W-:-:S04]  /*9260*/  @P0 SHF.R.U32.HI R3, RZ, R5, R0 ;  /* 0x00000005ff030219 */ /* 0x004fc80000011600 */
[----:B------:R-:W-:Y:S01]  /*9270*/  SHF.R.S32.HI R0, RZ, 0x1f, R3 ;  /* 0x0000001fff007819 */ /* 0x000fe20000011403 */
[----:B------:R-:W-:-:S04]  /*9280*/  IMAD.WIDE.U32 R24, R3, UR4, R24 ;  /* 0x0000000403187c25 */ /* 0x000fc8000f8e0018 */
[----:B------:R-:W-:Y:S02]  /*9290*/  IMAD R4, R0, UR4, RZ ;  /* 0x0000000400047c24 */ /* 0x000fe4000f8e02ff */
[----:B------:R-:W-:-:S04]  /*92a0*/  IMAD.WIDE.U32 R38, R3, UR6, R38 ;  /* 0x0000000603267c25 */ /* 0x000fc8000f8e0026 */
[C---:B------:R-:W-:Y:S01]  /*92b0*/  IMAD R5, R3.reuse, UR5, R4 ;  /* 0x0000000503057c24 */ /* 0x040fe2000f8e0204 */
[----:B------:R-:W-:Y:S01]  /*92c0*/  ULDC.64 UR4, c[0x0][0x3e8] ;  /* 0x0000fa0000047ab9 */ /* 0x000fe20000000a00 */
[----:B------:R-:W-:Y:S01]  /*92d0*/  IMAD R4, R0, UR6, RZ ;  /* 0x0000000600047c24 */ /* 0x000fe2000f8e02ff */
[----:B------:R-:W-:Y:S01]  /*92e0*/  IADD3 R0, P0, R24, UR4, RZ ;  /* 0x0000000418007c10 */ /* 0x000fe2000ff1e0ff */
[----:B------:R-:W-:Y:S01]  /*92f0*/  UMOV UR4, 0xffffffff ;  /* 0xffffffff00047882 */ /* 0x000fe20000000000 */
[----:B------:R-:W-:Y:S01]  /*9300*/  IADD3 R49, P1, R38, UR8, RZ ;  /* 0x0000000826317c10 */ /* 0x000fe2000ff3e0ff */
[----:B------:R-:W-:Y:S01]  /*9310*/  IMAD R37, R3, UR7, R4 ;  /* 0x0000000703257c24 */ /* 0x000fe2000f8e0204 */
[----:B------:R-:W-:-:S04]  /*9320*/  IADD3.X R48, R25, UR5, R5, P0, !PT ;  /* 0x0000000519307c10 */ /* 0x000fc800087fe405 */
[----:B------:R-:W-:Y:S01]  /*9330*/  IADD3.X R37, R39, UR9, R37, P1, !PT ;  /* 0x0000000927257c10 */ /* 0x000fe20008ffe425 */
[----:B------:R-:W-:Y:S06]  /*9340*/  BRA.DIV UR4, `(.L_x_1867) ;  /* 0x0000022a04187947 */ /* 0x000fec000b800000 */
[----:B------:R1:W2:Y:S04]  /*9350*/  SHFL.IDX PT, R3, R48, RZ, 0x181f ;  /* 0x00181fff30037589 */ /* 0x0002a800000e0000 */
[----:B------:R1:W3:Y:S04]  /*9360*/  SHFL.IDX PT, R5, R0, RZ, 0x181f ;  /* 0x00181fff00057589 */ /* 0x0002e800000e0000 */
[----:B------:R1:W4:Y:S04]  /*9370*/  SHFL.IDX PT, R9, R37, RZ, 0x181f ;  /* 0x00181fff25097589 */ /* 0x00032800000e0000 */
[----:B------:R1:W0:Y:S02]  /*9380*/  SHFL.IDX PT, R14, R49, RZ, 0x181f ;  /* 0x00181fff310e7589 */ /* 0x00022400000e0000 */
.L_x_2220:
[----:B------:R-:W-:Y:S01]  /*9390*/  IMAD R53, R189, R6, RZ ;  /* 0x00000006bd357224 */ /* 0x000fe200078e02ff */
[----:B------:R-:W-:Y:S01]  /*93a0*/  BSSY B1, `(.L_x_1868) ;  /* 0x000001a000017945 */ /* 0x000fe20003800000 */
[----:B------:R-:W-:Y:S02]  /*93b0*/  CS2R R40, SRZ ;  /* 0x0000000000287805 */ /* 0x000fe4000001ff00 */
[----:B------:R-:W-:Y:S02]  /*93c0*/  CS2R R44, SRZ ;  /* 0x00000000002c7805 */ /* 0x000fe4000001ff00 */
[----:B------:R-:W-:Y:S02]  /*93d0*/  CS2R R42, SRZ ;  /* 0x00000000002a7805 */ /* 0x000fe4000001ff00 */
[----:B------:R-:W-:Y:S02]  /*93e0*/  ISETP.GE.AND P0, PT, R10, R53, PT ;  /* 0x000000350a00720c */ /* 0x000fe40003f06270 */
[----:B------:R-:W-:-:S11]  /*93f0*/  CS2R R46, SRZ ;  /* 0x00000000002e7805 */ /* 0x000fd6000001ff00 */
[----:B------:R-:W-:Y:S05]  /*9400*/  @P0 BRA `(.L_x_1869) ;  /* 0x00000000004c0947 */ /* 0x000fea0003800000 */
[----:B------:R-:W-:Y:S01]  /*9410*/  ULDC UR4, c[0x0][0x3f4] ;  /* 0x0000fd0000047ab9 */ /* 0x000fe20000000800 */
[----:B------:R-:W-:Y:S02]  /*9420*/  CS2R R40, SRZ ;  /* 0x0000000000287805 */ /* 0x000fe4000001ff00 */
[----:B------:R-:W-:Y:S02]  /*9430*/  ISETP.GE.AND P4, PT, R190, UR4, PT ;  /* 0x00000004be007c0c */ /* 0x000fe4000bf86270 */
[----:B------:R-:W-:Y:S02]  /*9440*/  CS2R R44, SRZ ;  /* 0x00000000002c7805 */ /* 0x000fe4000001ff00 */
[----:B------:R-:W-:-:S09]  /*9450*/  ISETP.GE.AND P3, PT, R18, UR4, PT ;  /* 0x0000000412007c0c */ /* 0x000fd2000bf66270 */
[----:B---3--:R-:W-:-:S04]  /*9460*/  @!P4 IADD3 R6, P0, R190, R5, RZ ;  /* 0x00000005be06c210 */ /* 0x008fc80007f1e0ff */
[----:B--2---:R-:W-:Y:S02]  /*9470*/  @!P4 IADD3.X R7, R3, R214, RZ, P0, !PT ;  /* 0x000000d60307c210 */ /* 0x004fe400007fe4ff */
[----:B------:R-:W-:-:S03]  /*9480*/  @!P3 IADD3 R4, P0, R18, R5, RZ ;  /* 0x000000051204b210 */ /* 0x000fc60007f1e0ff */
[----:B------:R2:W5:Y:S01]  /*9490*/  @!P4 LD.E.64 R40, desc[UR36][R6.64] ;  /* 0x000000240628c980 */ /* 0x000562000c101b00 */
[----:B0-----:R-:W-:Y:S02]  /*94a0*/  @!P4 IADD3 R8, P2, R190, R14, RZ ;  /* 0x0000000ebe08c210 */ /* 0x001fe40007f5e0ff */
[----:B------:R-:W-:Y:S02]  /*94b0*/  CS2R R46, SRZ ;  /* 0x00000000002e7805 */ /* 0x000fe4000001ff00 */
[----:B------:R-:W-:Y:S01]  /*94c0*/  CS2R R42, SRZ ;  /* 0x00000000002a7805 */ /* 0x000fe2000001ff00 */
[----:B------:R-:W-:-:S05]  /*94d0*/  @!P3 IMAD.X R5, R3, 0x1, R19, P0 ;  /* 0x000000010305b824 */ /* 0x000fca00000e0613 */
[----:B------:R0:W5:Y:S01]  /*94e0*/  @!P3 LD.E.64 R44, desc[UR36][R4.64] ;  /* 0x00000024042cb980 */ /* 0x000162000c101b00 */
[----:B--2---:R-:W-:-:S05]  /*94f0*/  @!P3 IADD3 R6, P1, R18, R14, RZ ;  /* 0x0000000e1206b210 */ /* 0x004fca0007f3e0ff */
[C---:B----4-:R-:W-:Y:S02]  /*9500*/  @!P3 IMAD.X R7, R9.reuse, 0x1, R19, P1 ;  /* 0x000000010907b824 */ /* 0x050fe400008e0613 */
[----:B------:R-:W-:-:S03]  /*9510*/  @!P4 IMAD.X R9, R9, 0x1, R214, P2 ;  /* 0x000000010909c824 */ /* 0x000fc600010e06d6 */
[----:B------:R0:W5:Y:S04]  /*9520*/  @!P3 LD.E.64 R46, desc[UR36][R6.64] ;  /* 0x00000024062eb980 */ /* 0x000168000c101b00 */
[----:B------:R0:W5:Y:S02]  /*9530*/  @!P4 LD.E.64 R42, desc[UR36][R8.64] ;  /* 0x00000024082ac980 */ /* 0x000164000c101b00 */
.L_x_1869:
[----:B------:R-:W-:Y:S05]  /*9540*/  BSYNC B1 ;  /* 0x0000000000017941 */ /* 0x000fea0003800000 */
.L_x_1868:
[----:B------:R-:W-:Y:S01]  /*9550*/  UMOV UR4, 0xffffffff ;  /* 0xffffffff00047882 */ /* 0x000fe20000000000 */
[----:B------:R-:W-:Y:S02]  /*9560*/  CS2R R30, SRZ ;  /* 0x00000000001e7805 */ /* 0x000fe4000001ff00 */
[----:B------:R-:W-:Y:S05]  /*9570*/  BRA.DIV UR4, `(.L_x_1870) ;  /* 0x0000022604fc7947 */ /* 0x000fea000b800000 */
[----:B--2---:R2:W1:Y:S04]  /*9580*/  SHFL.IDX PT, R3, R48, 0x1, 0x181f ;  /* 0x00381f0030037f89 */ /* 0x00446800000e0000 */
[----:B0--3--:R2:W0:Y:S04]  /*9590*/  SHFL.IDX PT, R5, R0, 0x1, 0x181f ;  /* 0x00381f0000057f89 */ /* 0x00942800000e0000 */
[----:B----4-:R2:W3:Y:S04]  /*95a0*/  SHFL.IDX PT, R9, R37, 0x1, 0x181f ;  /* 0x00381f0025097f89 */ /* 0x0104e800000e0000 */
[----:B------:R2:W4:Y:S02]  /*95b0*/  SHFL.IDX PT, R14, R49, 0x1, 0x181f ;  /* 0x00381f00310e7f89 */ /* 0x00052400000e0000 */
.L_x_2226:
[----:B------:R-:W-:Y:S01]  /*95c0*/  VIADD R4, R10, 0x20 ;  /* 0x000000200a047836 */ /* 0x000fe20000000000 */
[----:B------:R-:W-:Y:S01]  /*95d0*/  BSSY B1, `(.L_x_1871) ;  /* 0x0000019000017945 */ /* 0x000fe20003800000 */
[----:B------:R-:W-:Y:S02]  /*95e0*/  CS2R R34, SRZ ;  /* 0x0000000000227805 */ /* 0x000fe4000001ff00 */
[----:B------:R-:W-:Y:S02]  /*95f0*/  CS2R R32, SRZ ;  /* 0x0000000000207805 */ /* 0x000fe4000001ff00 */
[----:B------:R-:W-:Y:S02]  /*9600*/  CS2R R38, SRZ ;  /* 0x0000000000267805 */ /* 0x000fe4000001ff00 */
[----:B------:R-:W-:-:S13]  /*9610*/  ISETP.GE.AND P0, PT, R4, R53, PT ;  /* 0x000000350400720c */ /* 0x000fda0003f06270 */
[----:B------:R-:W-:Y:S05]  /*9620*/  @P0 BRA `(.L_x_1872) ;  /* 0x00000000004c0947 */ /* 0x000fea0003800000 */
[----:B------:R-:W-:Y:S01]  /*9630*/  ULDC UR4, c[0x0][0x3f4] ;  /* 0x0000fd0000047ab9 */ /* 0x000fe20000000800 */
[----:B------:R-:W-:Y:S02]  /*9640*/  CS2R R30, SRZ ;  /* 0x00000000001e7805 */ /* 0x000fe4000001ff00 */
[----:B------:R-:W-:Y:S02]  /*9650*/  ISETP.GE.AND P4, PT, R190, UR4, PT ;  /* 0x00000004be007c0c */ /* 0x000fe4000bf86270 */
[----:B------:R-:W-:Y:S02]  /*9660*/  CS2R R34, SRZ ;  /* 0x0000000000227805 */ /* 0x000fe4000001ff00 */
[----:B------:R-:W-:-:S09]  /*9670*/  ISETP.GE.AND P3, PT, R18, UR4, PT ;  /* 0x0000000412007c0c */ /* 0x000fd2000bf66270 */
[----:B0-----:R-:W-:-:S05]  /*9680*/  @!P4 IADD3 R6, P0, R190, R5, RZ ;  /* 0x00000005be06c210 */ /* 0x001fca0007f1e0ff */
[C---:B-1----:R-:W-:Y:S01]  /*9690*/  @!P4 IMAD.X R7, R3.reuse, 0x1, R214, P0 ;  /* 0x000000010307c824 */ /* 0x042fe200000e06d6 */
[----:B------:R-:W-:Y:S02]  /*96a0*/  @!P3 IADD3 R4, P0, R18, R5, RZ ;  /* 0x000000051204b210 */ /* 0x000fe40007f1e0ff */
[----:B----4-:R-:W-:Y:S02]  /*96b0*/  @!P4 IADD3 R8, P2, R190, R14, RZ ;  /* 0x0000000ebe08c210 */ /* 0x010fe40007f5e0ff */
[----:B------:R0:W5:Y:S01]  /*96c0*/  @!P4 LD.E.64 R30, desc[UR36][R6.64] ;  /* 0x00000024061ec980 */ /* 0x000162000c101b00 */
[----:B------:R-:W-:Y:S02]  /*96d0*/  CS2R R38, SRZ ;  /* 0x0000000000267805 */ /* 0x000fe4000001ff00 */
[----:B------:R-:W-:Y:S01]  /*96e0*/  CS2R R32, SRZ ;  /* 0x0000000000207805 */ /* 0x000fe2000001ff00 */
[----:B------:R-:W-:-:S05]  /*96f0*/  @!P3 IMAD.X R5, R3, 0x1, R19, P0 ;  /* 0x000000010305b824 */ /* 0x000fca00000e0613 */
[----:B------:R1:W5:Y:S01]  /*9700*/  @!P3 LD.E.64 R34, desc[UR36][R4.64] ;  /* 0x000000240422b980 */ /* 0x000362000c101b00 */
[----:B0-----:R-:W-:-:S05]  /*9710*/  @!P3 IADD3 R6, P1, R18, R14, RZ ;  /* 0x0000000e1206b210 */ /* 0x001fca0007f3e0ff */
[C---:B---3--:R-:W-:Y:S02]  /*9720*/  @!P3 IMAD.X R7, R9.reuse, 0x1, R19, P1 ;  /* 0x000000010907b824 */ /* 0x048fe400008e0613 */
[----:B------:R-:W-:-:S03]  /*9730*/  @!P4 IMAD.X R9, R9, 0x1, R214, P2 ;  /* 0x000000010909c824 */ /* 0x000fc600010e06d6 */
[----:B------:R1:W5:Y:S04]  /*9740*/  @!P3 LD.E.64 R38, desc[UR36][R6.64] ;  /* 0x000000240626b980 */ /* 0x000368000c101b00 */
[----:B------:R1:W5:Y:S02]  /*9750*/  @!P4 LD.E.64 R32, desc[UR36][R8.64] ;  /* 0x000000240820c980 */ /* 0x000364000c101b00 */
.L_x_1872:
[----:B------:R-:W-:Y:S05]  /*9760*/  BSYNC B1 ;  /* 0x0000000000017941 */ /* 0x000fea0003800000 */
.L_x_1871:
[----:B------:R-:W-:-:S03]  /*9770*/  UMOV UR4, 0xffffffff ;  /* 0xffffffff00047882 */ /* 0x000fc60000000000 */
[----:B------:R-:W-:Y:S05]  /*9780*/  BRA.DIV UR4, `(.L_x_1873) ;  /* 0x0000022604e87947 */ /* 0x000fea000b800000 */
[----:B-1----:R1:W1:Y:S04]  /*9790*/  SHFL.IDX PT, R3, R48, 0x2, 0x181f ;  /* 0x00581f0030037f89 */ /* 0x00226800000e0000 */
[----:B0-----:R0:W0:Y:S04]  /*97a0*/  SHFL.IDX PT, R5, R0, 0x2, 0x181f ;  /* 0x00581f0000057f89 */ /* 0x00102800000e0000 */
[----:B---3--:R3:W0:Y:S04]  /*97b0*/  SHFL.IDX PT, R9, R37, 0x2, 0x181f ;  /* 0x00581f0025097f89 */ /* 0x00862800000e0000 */
[----:B----4-:R3:W4:Y:S02]  /*97c0*/  SHFL.IDX PT, R14, R49, 0x2, 0x181f ;  /* 0x00581f00310e7f89 */ /* 0x01072400000e0000 */
.L_x_2232:
[----:B------:R-:W-:Y:S01]  /*97d0*/  VIADD R4, R10, 0x40 ;  /* 0x000000400a047836 */ /* 0x000fe20000000000 */
        /* <DEDUP_REMOVED lines=22> */
[C---:B------:R-:W-:Y:S02]  /*9940*/  @!P3 IMAD.X R7, R9.reuse, 0x1, R19, P1 ;  /* 0x000000010907b824 */ /* 0x040fe400008e0613 */
[----:B------:R-:W-:-:S03]  /*9950*/  @!P4 IMAD.X R9, R9, 0x1, R214, P2 ;  /* 0x000000010909c824 */ /* 0x000fc600010e06d6 */
[----:B------:R1:W5:Y:S04]  /*9960*/  @!P3 LD.E.64 R28, desc[UR36][R6.64] ;  /* 0x00000024061cb980 */ /* 0x000368000c101b00 */
[----:B------:R1:W5:Y:S02]  /*9970*/  @!P4 LD.E.64 R20, desc[UR36][R8.64] ;  /* 0x000000240814c980 */ /* 0x000364000c101b00 */
.L_x_1875:
[----:B------:R-:W-:Y:S05]  /*9980*/  BSYNC B1 ;  /* 0x0000000000017941 */ /* 0x000fea0003800000 */
.L_x_1874:
[----:B------:R-:W-:Y:S01]  /*9990*/  UMOV UR4, 0xffffffff ;  /* 0xffffffff00047882 */ /* 0x000fe20000000000 */
[----:B01----:R-:W-:Y:S02]  /*99a0*/  CS2R R8, SRZ ;  /* 0x0000000000087805 */ /* 0x003fe4000001ff00 */
[----:B------:R-:W-:Y:S05]  /*99b0*/  BRA.DIV UR4, `(.L_x_1876) ;  /* 0x0000022604cc7947 */ /* 0x000fea000b800000 */
[----:B------:R0:W1:Y:S04]  /*99c0*/  SHFL.IDX PT, R3, R48, 0x3, 0x181f ;  /* 0x00781f0030037f89 */ /* 0x00006800000e0000 */
[----:B------:R0:W0:Y:S04]  /*99d0*/  SHFL.IDX PT, R5, R0, 0x3, 0x181f ;  /* 0x00781f0000057f89 */ /* 0x00002800000e0000 */
[----:B--23--:R-:W2:Y:S04]  /*99e0*/  SHFL.IDX PT, R37, R37, 0x3, 0x181f ;  /* 0x00781f0025257f89 */ /* 0x00cea800000e0000 */
[----:B------:R-:W3:Y:S02]  /*99f0*/  SHFL.IDX PT, R49, R49, 0x3, 0x181f ;  /* 0x00781f0031317f89 */ /* 0x000ee400000e0000 */
.L_x_2238:
[----:B------:R-:W-:Y:S01]  /*9a00*/  VIADD R10, R10, 0x60 ;  /* 0x000000600a0a7836 */ /* 0x000fe20000000000 */
[----:B0-----:R-:W-:Y:S01]  /*9a10*/  LEA.HI R0, R217, R217, RZ, 0x1 ;  /* 0x000000d9d9007211 */ /* 0x001fe200078f08ff */
[----:B------:R-:W-:Y:S01]  /*9a20*/  BSSY B1, `(.L_x_1877) ;  /* 0x000001c000017945 */ /* 0x000fe20003800000 */
[----:B------:R-:W-:Y:S02]  /*9a30*/  CS2R R12, SRZ ;  /* 0x00000000000c7805 */ /* 0x000fe4000001ff00 */
[----:B----4-:R-:W-:Y:S02]  /*9a40*/  CS2R R14, SRZ ;  /* 0x00000000000e7805 */ /* 0x010fe4000001ff00 */
[----:B------:R-:W-:Y:S02]  /*9a50*/  ISETP.GE.AND P0, PT, R10, R53, PT ;  /* 0x000000350a00720c */ /* 0x000fe40003f06270 */
[----:B------:R-:W-:Y:S02]  /*9a60*/  CS2R R10, SRZ ;  /* 0x00000000000a7805 */ /* 0x000fe4000001ff00 */
[----:B------:R-:W-:-:S05]  /*9a70*/  LOP3.LUT R0, R0, 0xfffffffe, RZ, 0xc0, !PT ;  /* 0xfffffffe00007812 */ /* 0x000fca00078ec0ff */
[----:B------:R-:W-:-:S05]  /*9a80*/  IMAD.IADD R0, R217, 0x1, -R0 ;  /* 0x00000001d9007824 */ /* 0x000fca00078e0a00 */
[----:B------:R-:W-:Y:S01]  /*9a90*/  SHF.L.U32 R51, R0, 0x1f, RZ ;  /* 0x0000001f00337819 */ /* 0x000fe200000006ff */
[----:B------:R-:W-:Y:S06]  /*9aa0*/  @P0 BRA `(.L_x_1878) ;  /* 0x00000000004c0947 */ /* 0x000fec0003800000 */
[----:B------:R-:W-:Y:S01]  /*9ab0*/  ULDC UR4, c[0x0][0x3f4] ;  /* 0x0000fd0000047ab9 */ /* 0x000fe20000000800 */
[----:B------:R-:W-:Y:S02]  /*9ac0*/  CS2R R8, SRZ ;  /* 0x0000000000087805 */ /* 0x000fe4000001ff00 */
[----:B------:R-:W-:Y:S02]  /*9ad0*/  ISETP.GE.AND P4, PT, R190, UR4, PT ;  /* 0x00000004be007c0c */ /* 0x000fe4000bf86270 */
[----:B------:R-:W-:Y:S02]  /*9ae0*/  CS2R R12, SRZ ;  /* 0x00000000000c7805 */ /* 0x000fe4000001ff00 */
[----:B------:R-:W-:-:S09]  /*9af0*/  ISETP.GE.AND P3, PT, R18, UR4, PT ;  /* 0x0000000412007c0c */ /* 0x000fd2000bf66270 */
[----:B------:R-:W-:-:S05]  /*9b00*/  @!P4 IADD3 R6, P0, R190, R5, RZ ;  /* 0x00000005be06c210 */ /* 0x000fca0007f1e0ff */
[C---:B-1----:R-:W-:Y:S01]  /*9b10*/  @!P4 IMAD.X R7, R3.reuse, 0x1, R214, P0 ;  /* 0x000000010307c824 */ /* 0x042fe200000e06d6 */
[----:B------:R-:W-:Y:S02]  /*9b20*/  @!P3 IADD3 R4, P0, R18, R5, RZ ;  /* 0x000000051204b210 */ /* 0x000fe40007f1e0ff */
[----:B---3--:R-:W-:Y:S02]  /*9b30*/  @!P4 IADD3 R48, P2, R190, R49, RZ ;  /* 0x00000031be30c210 */ /* 0x008fe40007f5e0ff */
[----:B------:R0:W5:Y:S01]  /*9b40*/  @!P4 LD.E.64 R8, desc[UR36][R6.64] ;  /* 0x000000240608c980 */ /* 0x000162000c101b00 */
[----:B------:R-:W-:Y:S02]  /*9b50*/  CS2R R14, SRZ ;  /* 0x00000000000e7805 */ /* 0x000fe4000001ff00 */
[----:B------:R-:W-:Y:S01]  /*9b60*/  CS2R R10, SRZ ;  /* 0x00000000000a7805 */ /* 0x000fe2000001ff00 */
[----:B------:R-:W-:-:S05]  /*9b70*/  @!P3 IMAD.X R5, R3, 0x1, R19, P0 ;  /* 0x000000010305b824 */ /* 0x000fca00000e0613 */
[----:B------:R4:W5:Y:S01]  /*9b80*/  @!P3 LD.E.64 R12, desc[UR36][R4.64] ;  /* 0x00000024040cb980 */ /* 0x000962000c101b00 */
[----:B0-----:R-:W-:Y:S01]  /*9b90*/  @!P3 IADD3 R6, P1, R18, R49, RZ ;  /* 0x000000311206b210 */ /* 0x001fe20007f3e0ff */
[----:B--2---:R-:W-:-:S04]  /*9ba0*/  @!P4 IMAD.X R49, R37, 0x1, R214, P2 ;  /* 0x000000012531c824 */ /* 0x004fc800010e06d6 */
[----:B------:R-:W-:Y:S01]  /*9bb0*/  @!P3 IMAD.X R7, R37, 0x1, R19, P1 ;  /* 0x000000012507b824 */ /* 0x000fe200008e0613 */
[----:B------:R4:W5:Y:S04]  /*9bc0*/  @!P4 LD.E.64 R10, desc[UR36][R48.64] ;  /* 0x00000024300ac980 */ /* 0x000968000c101b00 */
[----:B------:R4:W5:Y:S03]  /*9bd0*/  @!P3 LD.E.64 R14, desc[UR36][R6.64] ;  /* 0x00000024060eb980 */ /* 0x000966000c101b00 */
.L_x_1878:
[----:B------:R-:W-:Y:S05]  /*9be0*/  BSYNC B1 ;  /* 0x0000000000017941 */ /* 0x000fea0003800000 */
.L_x_1877:
[----:B------:R-:W0:Y:S01]  /*9bf0*/  SYNCS.PHASECHK.TRANS64.TRYWAIT P0, [R22+URZ+0x28400], R51 ;  /* 0x02840033160075a7 */ /* 0x000e22000800017f */
[----:B------:R-:W-:Y:S01]  /*9c00*/  VIADDMNMX R0, R53, -R201, 0x80, PT ;  /* 0x0000008035007446 */ /* 0x000fe200038009c9 */
[----:B------:R-:W-:Y:S03]  /*9c10*/  BSSY B1, `(.L_x_1879) ;  /* 0x0000003000017945 */ /* 0x000fe60003800000 */
[----:B------:R-:W-:Y:S01]  /*9c20*/  ISETP.GE.AND P1, PT, R187, R0, PT ;  /* 0x00000000bb00720c */ /* 0x000fe20003f26270 */
[----:B0-----:R-:W-:-:S12]  /*9c30*/  @!P0 BRA `(.L_x_1880) ;  /* 0x0000022400a08947 */ /* 0x001fd80003800000 */
.L_x_2239:
[----:B------:R-:W-:Y:S05]  /*9c40*/  BSYNC B1 ;  /* 0x0000000000017941 */ /* 0x000fea0003800000 */
.L_x_1879:
[----:B------:R-:W-:Y:S04]  /*9c50*/  BSSY B1, `(.L_x_1881) ;  /* 0x00000f9000017945 */ /* 0x000fe80003800000 */
[----:B------:R-:W-:Y:S05]  /*9c60*/  @P1 BRA `(.L_x_1882) ;  /* 0x0000000c00dc1947 */ /* 0x000fea0003800000 */
[----:B-1----:R-:W0:Y:S01]  /*9c70*/  LDC R3, c[0x0][0x3f4] ;  /* 0x0000fd00ff037b82 */ /* 0x002e220000000800 */
[----:B------:R-:W-:Y:S01]  /*9c80*/  BSSY B2, `(.L_x_1883) ;  /* 0x000007a000027945 */ /* 0x000fe20003800000 */
[-C--:B0-----:R-:W-:Y:S02]  /*9c90*/  ISETP.GE.AND P0, PT, R18, R3.reuse, PT ;  /* 0x000000031200720c */ /* 0x081fe40003f06270 */
[----:B------:R-:W-:-:S11]  /*9ca0*/  ISETP.GE.AND P1, PT, R190, R3, PT ;  /* 0x00000003be00720c */ /* 0x000fd60003f26270 */
[----:B------:R-:W-:Y:S05]  /*9cb0*/  @P0 BRA `(.L_x_1884) ;  /* 0x0000000400d80947 */ /* 0x000fea0003800000 */
[----:B----4-:R-:W0:Y:S01]  /*9cc0*/  LDS.128 R4, [R213+0x18000] ;  /* 0x01800000d5047984 */ /* 0x010e220000000c00 */
[----:B--2--5:R-:W-:Y:S02]  /*9cd0*/  SHF.R.U32.HI R37, RZ, 0x8, R44 ;  /* 0x00000008ff257819 */ /* 0x024fe4000001162c */
[----:B------:R-:W-:Y:S02]  /*9ce0*/  SHF.R.U32.HI R50, RZ, 0x8, R45 ;  /* 0x00000008ff327819 */ /* 0x000fe4000001162d */
[----:B------:R-:W-:Y:S02]  /*9cf0*/  LOP3.LUT R3, R44, 0xff, RZ, 0xc0, !PT ;  /* 0x000000ff2c037812 */ /* 0x000fe400078ec0ff */
[----:B------:R-:W-:Y:S02]  /*9d00*/  LOP3.LUT R48, R37, 0xff, RZ, 0xc0, !PT ;  /* 0x000000ff25307812 */ /* 0x000fe400078ec0ff */
[----:B------:R-:W-:Y:S02]  /*9d10*/  SHF.R.U32.HI R52, RZ, 0x8, R47 ;  /* 0x00000008ff347819 */ /* 0x000fe4000001162f */
[----:B---3--:R-:W-:-:S02]  /*9d20*/  LOP3.LUT R49, R45, 0xff, RZ, 0xc0, !PT ;  /* 0x000000ff2d317812 */ /* 0x008fc400078ec0ff */
[----:B------:R-:W-:Y:S02]  /*9d30*/  LOP3.LUT R50, R50, 0xff, RZ, 0xc0, !PT ;  /* 0x000000ff32327812 */ /* 0x000fe400078ec0ff */
[----:B------:R-:W-:Y:S02]  /*9d40*/  PRMT R3, R48, 0x7604, R3 ;  /* 0x0000760430037816 */ /* 0x000fe40000000003 */
[----:B------:R-:W-:Y:S02]  /*9d50*/  SHF.R.U32.HI R54, RZ, 0x10, R45 ;  /* 0x00000010ff367819 */ /* 0x000fe4000001162d */
[----:B------:R-:W-:Y:S02]  /*9d60*/  SHF.R.U32.HI R48, RZ, 0x8, R46 ;  /* 0x00000008ff307819 */ /* 0x000fe4000001162e */
[----:B------:R-:W-:Y:S02]  /*9d70*/  SHF.R.U32.HI R53, RZ, 0x10, R47 ;  /* 0x00000010ff357819 */ /* 0x000fe4000001162f */
[----:B------:R-:W-:-:S02]  /*9d80*/  LOP3.LUT R51, R47, 0xff, RZ, 0xc0, !PT ;  /* 0x000000ff2f337812 */ /* 0x000fc400078ec0ff */
[----:B------:R-:W-:Y:S01]  /*9d90*/  LOP3.LUT R52, R52, 0xff, RZ, 0xc0, !PT ;  /* 0x000000ff34347812 */ /* 0x000fe200078ec0ff */
[----:B------:R-:W-:Y:S01]  /*9da0*/  IMAD.U32 R53, R53, 0x10000, RZ ;  /* 0x0001000035357824 */ /* 0x000fe200078e00ff */
[----:B------:R-:W-:Y:S02]  /*9db0*/  PRMT R49, R50, 0x7604, R49 ;  /* 0x0000760432317816 */ /* 0x000fe40000000031 */
[----:B------:R-:W-:Y:S01]  /*9dc0*/  LOP3.LUT R50, R48, 0xff, RZ, 0xc0, !PT ;  /* 0x000000ff30327812 */ /* 0x000fe200078ec0ff */
[----:B------:R-:W-:Y:S01]  /*9dd0*/  IMAD.U32 R48, R54, 0x10000, RZ ;  /* 0x0001000036307824 */ /* 0x000fe200078e00ff */
[----:B------:R-:W-:Y:S02]  /*9de0*/  PRMT R52, R52, 0x7604, R51 ;  /* 0x0000760434347816 */ /* 0x000fe40000000033 */
[----:B------:R-:W-:Y:S02]  /*9df0*/  LOP3.LUT R37, R46, 0xff, RZ, 0xc0, !PT ;  /* 0x000000ff2e257812 */ /* 0x000fe400078ec0ff */
[----:B------:R-:W-:-:S02]  /*9e00*/  LOP3.LUT R49, R49, 0xff0000, R48, 0xf8, !PT ;  /* 0x00ff000031317812 */ /* 0x000fc400078ef830 */
[----:B------:R-:W-:Y:S02]  /*9e10*/  LOP3.LUT R53, R52, 0xff0000, R53, 0xf8, !PT ;  /* 0x00ff000034357812 */ /* 0x000fe400078ef835 */
[----:B------:R-:W-:Y:S02]  /*9e20*/  LOP3.LUT R49, R49, 0xff000000, R45, 0xf8, !PT ;  /* 0xff00000031317812 */ /* 0x000fe400078ef82d */
[----:B------:R-:W-:Y:S02]  /*9e30*/  LOP3.LUT R53, R53, 0xff000000, R47, 0xf8, !PT ;  /* 0xff00000035357812 */ /* 0x000fe400078ef82f */
[----:B------:R-:W-:Y:S02]  /*9e40*/  PRMT R51, R50, 0x7604, R37 ;  /* 0x0000760432337816 */ /* 0x000fe40000000025 */
[----:B------:R-:W-:Y:S02]  /*9e50*/  LOP3.LUT R37, R3, 0xff0000, R44, 0xf8, !PT ;  /* 0x00ff000003257812 */ /* 0x000fe400078ef82c */
[----:B0-----:R-:W-:-:S02]  /*9e60*/  F2FP.F16.E4M3.UNPACK_B R3, R6.H1 ;  /* 0x00000006ff03723e */ /* 0x001fc400030006ff */
[----:B------:R-:W-:Y:S02]  /*9e70*/  F2FP.F16.E4M3.UNPACK_B R52, R53 ;  /* 0x00000035ff34723e */ /* 0x000fe400020006ff */
[----:B------:R-:W-:Y:S02]  /*9e80*/  F2FP.F16.E4M3.UNPACK_B R47, R49 ;  /* 0x00000031ff2f723e */ /* 0x000fe400020006ff */
[----:B------:R-:W-:Y:S01]  /*9e90*/  LOP3.LUT R48, R37, 0xff000000, R44, 0xf8, !PT ;  /* 0xff00000025307812 */ /* 0x000fe200078ef82c */
[----:B------:R-:W-:Y:S01]  /*9ea0*/  HADD2.F32 R37, -RZ, R3.H1_H1 ;  /* 0x30000003ff257230 */ /* 0x000fe20000004100 */
[--C-:B------:R-:W-:Y:S01]  /*9eb0*/  LOP3.LUT R51, R51, 0xff0000, R46.reuse, 0xf8, !PT ;  /* 0x00ff000033337812 */ /* 0x100fe200078ef82e */
[--C-:B------:R-:W-:Y:S01]  /*9ec0*/  HADD2.F32 R54, -RZ, R52.reuse.H1_H1 ;  /* 0x30000034ff367230 */ /* 0x100fe20000004100 */
[----:B------:R-:W-:Y:S01]  /*9ed0*/  F2FP.F16.E4M3.UNPACK_B R6, R6 ;  /* 0x00000006ff06723e */ /* 0x000fe200020006ff */
[----:B------:R-:W-:Y:S01]  /*9ee0*/  HADD2.F32 R50, -RZ, R47.H1_H1 ;  /* 0x3000002fff327230 */ /* 0x000fe20000004100 */
[----:B------:R-:W-:Y:S01]  /*9ef0*/  LOP3.LUT R51, R51, 0xff000000, R46, 0xf8, !PT ;  /* 0xff00000033337812 */ /* 0x000fe200078ef82e */
[----:B------:R-:W-:Y:S01]  /*9f00*/  HADD2.F32 R44, -RZ, R3.H0_H0 ;  /* 0x20000003ff2c7230 */ /* 0x000fe20000004100 */
[-C--:B------:R-:W-:Y:S01]  /*9f10*/  F2FP.F16.E4M3.UNPACK_B R45, R7.reuse ;  /* 0x00000007ff2d723e */ /* 0x080fe200020006ff */
[C---:B------:R-:W-:Y:S01]  /*9f20*/  FMUL.FTZ R55, R37.reuse, R54 ;  /* 0x0000003625377220 */ /* 0x040fe20000410000 */
[----:B------:R-:W-:Y:S01]  /*9f30*/  F2FP.F16.E4M3.UNPACK_B R46, R7.H1 ;  /* 0x00000007ff2e723e */ /* 0x000fe200030006ff */
[-C--:B------:R-:W-:Y:S01]  /*9f40*/  FMUL.FTZ R57, R37, R50.reuse ;  /* 0x0000003225397220 */ /* 0x080fe20000410000 */
[-C--:B------:R-:W-:Y:S01]  /*9f50*/  F2FP.F16.E4M3.UNPACK_B R7, R5.reuse ;  /* 0x00000005ff07723e */ /* 0x080fe200020006ff */
[----:B------:R-:W-:Y:S01]  /*9f60*/  HADD2.F32 R52, -RZ, R52.H0_H0 ;  /* 0x20000034ff347230 */ /* 0x000fe20000004100 */
[----:B------:R-:W-:Y:S01]  /*9f70*/  F2FP.F16.E4M3.UNPACK_B R37, R5.H1 ;  /* 0x00000005ff25723e */ /* 0x000fe200030006ff */
[--C-:B------:R-:W-:Y:S01]  /*9f80*/  HADD2.F32 R5, -RZ, R6.reuse.H1_H1 ;  /* 0x30000006ff057230 */ /* 0x100fe20000004100 */
[----:B------:R-:W-:Y:S01]  /*9f90*/  F2FP.F16.E4M3.UNPACK_B R53, R53.H1 ;  /* 0x00000035ff35723e */ /* 0x000fe200030006ff */
[----:B------:R-:W-:Y:S01]  /*9fa0*/  HADD2.F32 R47, -RZ, R47.H0_H0 ;  /* 0x2000002fff2f7230 */ /* 0x000fe20000004100 */
[----:B------:R-:W-:Y:S01]  /*9fb0*/  F2FP.F16.E4M3.UNPACK_B R49, R49.H1 ;  /* 0x00000031ff31723e */ /* 0x000fe200030006ff */
[C---:B------:R-:W-:Y:S01]  /*9fc0*/  FFMA.FTZ R56, R44.reuse, R50, -R55 ;  /* 0x000000322c387223 */ /* 0x040fe20000010837 */
[----:B------:R-:W-:Y:S01]  /*9fd0*/  FFMA.FTZ R59, R44, R54, R57 ;  /* 0x000000362c3b7223 */ /* 0x000fe20000010039 */
[----:B------:R-:W-:-:S02]  /*9fe0*/  HADD2.F32 R6, -RZ, R6.H0_H0 ;  /* 0x20000006ff067230 */ /* 0x000fc40000004100 */
[C---:B------:R-:W-:Y:S01]  /*9ff0*/  FMUL.FTZ R55, R5.reuse, R52 ;  /* 0x0000003405377220 */ /* 0x040fe20000410000 */
[-C--:B------:R-:W-:Y:S01]  /*a000*/  FMUL.FTZ R57, R5, R47.reuse ;  /* 0x0000002f05397220 */ /* 0x080fe20000410000 */
[----:B------:R-:W-:Y:S01]  /*a010*/  HADD2.F32 R5, -RZ, R45.H1_H1 ;  /* 0x3000002dff057230 */ /* 0x000fe20000004100 */
[----:B------:R-:W-:Y:S01]  /*a020*/  F2FP.F16.E4M3.UNPACK_B R3, R4 ;  /* 0x00000004ff03723e */ /* 0x000fe200020006ff */
[----:B------:R-:W-:Y:S02]  /*a030*/  HADD2.F32 R50, -RZ, R53.H0_H0 ;  /* 0x20000035ff327230 */ /* 0x000fe40000004100 */
[C---:B------:R-:W-:Y:S01]  /*a040*/  FFMA.FTZ R55, R6.reuse, R47, -R55 ;  /* 0x0000002f06377223 */ /* 0x040fe20000010837 */
[----:B------:R-:W-:Y:S02]  /*a050*/  HADD2.F32 R44, -RZ, R49.H0_H0 ;  /* 0x20000031ff2c7230 */ /* 0x000fe40000004100 */
[----:B------:R-:W-:Y:S01]  /*a060*/  FFMA.FTZ R54, R6, R52, R57 ;  /* 0x0000003406367223 */ /* 0x000fe20000010039 */
[----:B------:R-:W-:-:S02]  /*a070*/  HADD2.F32 R45, -RZ, R45.H0_H0 ;  /* 0x2000002dff2d7230 */ /* 0x000fc40000004100 */
[C---:B------:R-:W-:Y:S01]  /*a080*/  FMUL.FTZ R52, R5.reuse, R50 ;  /* 0x0000003205347220 */ /* 0x040fe20000410000 */
[----:B------:R-:W-:Y:S02]  /*a090*/  HADD2.F32 R53, -RZ, R53.H1_H1 ;  /* 0x30000035ff357230 */ /* 0x000fe40000004100 */
[-C--:B------:R-:W-:Y:S01]  /*a0a0*/  FMUL.FTZ R58, R5, R44.reuse ;  /* 0x0000002c053a7220 */ /* 0x080fe20000410000 */
[--C-:B------:R-:W-:Y:S02]  /*a0b0*/  HADD2.F32 R6, -RZ, R46.reuse.H1_H1 ;  /* 0x3000002eff067230 */ /* 0x100fe40000004100 */
[C---:B------:R-:W-:Y:S01]  /*a0c0*/  FFMA.FTZ R57, R45.reuse, R44, -R52 ;  /* 0x0000002c2d397223 */ /* 0x040fe20000010834 */
[----:B------:R-:W-:Y:S02]  /*a0d0*/  HADD2.F32 R49, -RZ, R49.H1_H1 ;  /* 0x30000031ff317230 */ /* 0x000fe40000004100 */
[----:B------:R-:W-:Y:S01]  /*a0e0*/  FFMA.FTZ R58, R45, R50, R58 ;  /* 0x000000322d3a7223 */ /* 0x000fe2000001003a */
[----:B------:R-:W-:-:S02]  /*a0f0*/  HADD2.F32 R46, -RZ, R46.H0_H0 ;  /* 0x2000002eff2e7230 */ /* 0x000fc40000004100 */
[C---:B------:R-:W-:Y:S01]  /*a100*/  FMUL.FTZ R47, R6.reuse, R53 ;  /* 0x00000035062f7220 */ /* 0x040fe20000410000 */
[----:B------:R-:W-:Y:S01]  /*a110*/  F2FP.F16.E4M3.UNPACK_B R5, R51 ;  /* 0x00000033ff05723e */ /* 0x000fe200020006ff */
[-C--:B------:R-:W-:Y:S01]  /*a120*/  FMUL.FTZ R45, R6, R49.reuse ;  /* 0x00000031062d7220 */ /* 0x080fe20000410000 */
[----:B------:R-:W-:Y:S01]  /*a130*/  F2FP.F16.E4M3.UNPACK_B R4, R4.H1 ;  /* 0x00000004ff04723e */ /* 0x000fe200030006ff */
[C---:B------:R-:W-:Y:S01]  /*a140*/  FFMA.FTZ R60, R46.reuse, R49, -R47 ;  /* 0x000000312e3c7223 */ /* 0x040fe2000001082f */
[-C--:B------:R-:W-:Y:S01]  /*a150*/  F2FP.F16.E4M3.UNPACK_B R44, R48.reuse ;  /* 0x00000030ff2c723e */ /* 0x080fe200020006ff */
[----:B------:R-:W-:Y:S01]  /*a160*/  FFMA.FTZ R53, R46, R53, R45 ;  /* 0x000000352e357223 */ /* 0x000fe2000001002d */
[--C-:B------:R-:W-:Y:S01]  /*a170*/  HADD2.F32 R47, -RZ, R5.reuse.H1_H1 ;  /* 0x30000005ff2f7230 */ /* 0x100fe20000004100 */
[----:B------:R-:W-:Y:S01]  /*a180*/  F2FP.F16.E4M3.UNPACK_B R48, R48.H1 ;  /* 0x00000030ff30723e */ /* 0x000fe200030006ff */
[----:B------:R-:W-:Y:S01]  /*a190*/  HADD2.F32 R46, -RZ, R5.H0_H0 ;  /* 0x20000005ff2e7230 */ /* 0x000fe20000004100 */
[----:B------:R-:W-:Y:S01]  /*a1a0*/  F2FP.F16.E4M3.UNPACK_B R51, R51.H1 ;  /* 0x00000033ff33723e */ /* 0x000fe200030006ff */
[----:B------:R-:W-:-:S02]  /*a1b0*/  HADD2.F32 R6, -RZ, R4.H1_H1 ;  /* 0x30000004ff067230 */ /* 0x000fc40000004100 */
[----:B------:R-:W-:Y:S02]  /*a1c0*/  HADD2.F32 R45, -RZ, R44.H1_H1 ;  /* 0x3000002cff2d7230 */ /* 0x000fe40000004100 */
[----:B------:R-:W-:Y:S02]  /*a1d0*/  HADD2.F32 R5, -RZ, R4.H0_H0 ;  /* 0x20000004ff057230 */ /* 0x000fe40000004100 */
[C---:B------:R-:W-:Y:S01]  /*a1e0*/  FMUL.FTZ R50, R6.reuse, R47 ;  /* 0x0000002f06327220 */ /* 0x040fe20000410000 */
[--C-:B------:R-:W-:Y:S02]  /*a1f0*/  HADD2.F32 R4, -RZ, R3.reuse.H1_H1 ;  /* 0x30000003ff047230 */ /* 0x100fe40000004100 */
[-C--:B------:R-:W-:Y:S01]  /*a200*/  FMUL.FTZ R52, R6, R45.reuse ;  /* 0x0000002d06347220 */ /* 0x080fe20000410000 */
[----:B------:R-:W-:Y:S02]  /*a210*/  HADD2.F32 R44, -RZ, R44.H0_H0 ;  /* 0x2000002cff2c7230 */ /* 0x000fe40000004100 */
[----:B------:R-:W-:Y:S01]  /*a220*/  FFMA.FTZ R50, R5, R45, -R50 ;  /* 0x0000002d05327223 */ /* 0x000fe20000010832 */
[----:B------:R-:W-:-:S02]  /*a230*/  HADD2.F32 R3, -RZ, R3.H0_H0 ;  /* 0x20000003ff037230 */ /* 0x000fc40000004100 */
[C---:B------:R-:W-:Y:S01]  /*a240*/  FMUL.FTZ R6, R4.reuse, R46 ;  /* 0x0000002e04067220 */ /* 0x040fe20000410000 */
[----:B------:R-:W-:Y:S01]  /*a250*/  FFMA.FTZ R47, R5, R47, R52 ;  /* 0x0000002f052f7223 */ /* 0x000fe20000010034 */
[-C--:B------:R-:W-:Y:S01]  /*a260*/  FMUL.FTZ R49, R4, R44.reuse ;  /* 0x0000002c04317220 */ /* 0x080fe20000410000 */
[----:B------:R-:W-:Y:S02]  /*a270*/  HADD2.F32 R5, -RZ, R48.H1_H1 ;  /* 0x30000030ff057230 */ /* 0x000fe40000004100 */
[C---:B------:R-:W-:Y:S01]  /*a280*/  FFMA.FTZ R45, R3.reuse, R44, -R6 ;  /* 0x0000002c032d7223 */ /* 0x040fe20000010806 */
[----:B------:R-:W-:Y:S02]  /*a290*/  HADD2.F32 R4, -RZ, R37.H1_H1 ;  /* 0x30000025ff047230 */ /* 0x000fe40000004100 */
[----:B------:R-:W-:Y:S01]  /*a2a0*/  FFMA.FTZ R46, R3, R46, R49 ;  /* 0x0000002e032e7223 */ /* 0x000fe20000010031 */
[--C-:B------:R-:W-:Y:S02]  /*a2b0*/  HADD2.F32 R44, -RZ, R51.reuse.H1_H1 ;  /* 0x30000033ff2c7230 */ /* 0x100fe40000004100 */
[----:B------:R-:W-:-:S02]  /*a2c0*/  HADD2.F32 R6, -RZ, R51.H0_H0 ;  /* 0x20000033ff067230 */ /* 0x000fc40000004100 */
[CC--:B------:R-:W-:Y:S01]  /*a2d0*/  FMUL.FTZ R49, R4.reuse, R5.reuse ;  /* 0x0000000504317220 */ /* 0x0c0fe20000410000 */
[----:B------:R-:W-:Y:S02]  /*a2e0*/  HADD2.F32 R3, -RZ, R7.H1_H1 ;  /* 0x30000007ff037230 */ /* 0x000fe40000004100 */
[----:B------:R-:W-:Y:S01]  /*a2f0*/  FMUL.FTZ R52, R4, R44 ;  /* 0x0000002c04347220 */ /* 0x000fe20000410000 */
[----:B------:R-:W-:Y:S02]  /*a300*/  HADD2.F32 R48, -RZ, R48.H0_H0 ;  /* 0x20000030ff307230 */ /* 0x000fe40000004100 */
[----:B------:R-:W-:Y:S02]  /*a310*/  HADD2.F32 R37, -RZ, R37.H0_H0 ;  /* 0x20000025ff257230 */ /* 0x000fe40000004100 */
[C---:B------:R-:W-:Y:S01]  /*a320*/  FMUL.FTZ R4, R3.reuse, R6 ;  /* 0x0000000603047220 */ /* 0x040fe20000410000 */
[----:B------:R-:W-:Y:S02]  /*a330*/  HADD2.F32 R7, -RZ, R7.H0_H0 ;  /* 0x20000007ff077230 */ /* 0x000fe40000004100 */
[----:B------:R-:W-:Y:S01]  /*a340*/  FMUL.FTZ R3, R3, R48 ;  /* 0x0000003003037220 */ /* 0x000fe20000410000 */
[C---:B------:R-:W-:Y:S01]  /*a350*/  FFMA.FTZ R52, R37.reuse, R5, -R52 ;  /* 0x0000000525347223 */ /* 0x040fe20000010834 */
[----:B------:R-:W-:Y:S01]  /*a360*/  FFMA.FTZ R49, R37, R44, R49 ;  /* 0x0000002c25317223 */ /* 0x000fe20000010031 */
[C---:B------:R-:W-:Y:S01]  /*a370*/  FFMA.FTZ R5, R7.reuse, R48, -R4 ;  /* 0x0000003007057223 */ /* 0x040fe20000010804 */
[----:B------:R-:W-:Y:S01]  /*a380*/  FFMA.FTZ R44, R7, R6, R3 ;  /* 0x00000006072c7223 */ /* 0x000fe20000010003 */
[----:B------:R-:W-:-:S02]  /*a390*/  F2FP.SATFINITE.E4M3.F32.PACK_AB_MERGE_C R6, R59, R56, RZ ;  /* 0x000000383b06723e */ /* 0x000fc400048070ff */
[----:B------:R-:W-:Y:S02]  /*a3a0*/  F2FP.SATFINITE.E4M3.F32.PACK_AB_MERGE_C R7, R53, R60, RZ ;  /* 0x0000003c3507723e */ /* 0x000fe400048070ff */
[----:B------:R-:W-:Y:S02]  /*a3b0*/  F2FP.SATFINITE.E4M3.F32.PACK_AB_MERGE_C R4, R47, R50, RZ ;  /* 0x000000322f04723e */ /* 0x000fe400048070ff */
[----:B------:R-:W-:Y:S02]  /*a3c0*/  F2FP.SATFINITE.E4M3.F32.PACK_AB_MERGE_C R49, R49, R52, RZ ;  /* 0x000000343131723e */ /* 0x000fe400048070ff */
[----:B------:R-:W-:Y:S02]  /*a3d0*/  F2FP.SATFINITE.E4M3.F32.PACK_AB_MERGE_C R6, R54, R55, R6 ;  /* 0x000000373606723e */ /* 0x000fe40004807006 */
[----:B------:R-:W-:Y:S02]  /*a3e0*/  F2FP.SATFINITE.E4M3.F32.PACK_AB_MERGE_C R7, R58, R57, R7 ;  /* 0x000000393a07723e */ /* 0x000fe40004807007 */
[----:B------:R-:W-:-:S02]  /*a3f0*/  F2FP.SATFINITE.E4M3.F32.PACK_AB_MERGE_C R4, R46, R45, R4 ;  /* 0x0000002d2e04723e */ /* 0x000fc40004807004 */
[----:B------:R-:W-:-:S05]  /*a400*/  F2FP.SATFINITE.E4M3.F32.PACK_AB_MERGE_C R5, R44, R5, R49 ;  /* 0x000000052c05723e */ /* 0x000fca0004807031 */
[----:B------:R0:W-:Y:S02]  /*a410*/  STS.128 [R213+0x18000], R4 ;  /* 0x01800004d5007388 */ /* 0x0001e40000000c00 */
.L_x_1884:
[----:B------:R-:W-:Y:S05]  /*a420*/  BSYNC B2 ;  /* 0x0000000000027941 */ /* 0x000fea0003800000 */
.L_x_1883:
[----:B------:R-:W-:Y:S05]  /*a430*/  @P1 BRA `(.L_x_1882) ;  /* 0x0000000400e81947 */ /* 0x000fea0003800000 */
[----:B0---4-:R-:W0:Y:S01]  /*a440*/  LDS.128 R4, [R213+0x1c000] ;  /* 0x01c00000d5047984 */ /* 0x011e220000000c00 */
[----:B-----5:R-:W-:Y:S02]  /*a450*/  SHF.R.U32.HI R45, RZ, 0x8, R42 ;  /* 0x00000008ff2d7819 */ /* 0x020fe4000001162a */
[----:B------:R-:W-:Y:S02]  /*a460*/  LOP3.LUT R48, R42, 0xff, RZ, 0xc0, !PT ;  /* 0x000000ff2a307812 */ /* 0x000fe400078ec0ff */
[----:B------:R-:W-:Y:S02]  /*a470*/  LOP3.LUT R45, R45, 0xff, RZ, 0xc0, !PT ;  /* 0x000000ff2d2d7812 */ /* 0x000fe400078ec0ff */
[----:B--2---:R-:W-:Y:S02]  /*a480*/  SHF.R.U32.HI R37, RZ, 0x8, R41 ;  /* 0x00000008ff257819 */ /* 0x004fe40000011629 */
[----:B------:R-:W-:Y:S02]  /*a490*/  SHF.R.U32.HI R47, RZ, 0x8, R43 ;  /* 0x00000008ff2f7819 */ /* 0x000fe4000001162b */
[----:B------:R-:W-:-:S02]  /*a4a0*/  SHF.R.U32.HI R3, RZ, 0x8, R40 ;  /* 0x00000008ff037819 */ /* 0x000fc40000011628 */
[----:B------:R-:W-:Y:S02]  /*a4b0*/  PRMT R48, R45, 0x7604, R48 ;  /* 0x000076042d307816 */ /* 0x000fe40000000030 */
[----:B------:R-:W-:Y:S02]  /*a4c0*/  LOP3.LUT R46, R41, 0xff, RZ, 0xc0, !PT ;  /* 0x000000ff292e7812 */ /* 0x000fe400078ec0ff */
[----:B------:R-:W-:Y:S02]  /*a4d0*/  LOP3.LUT R50, R43, 0xff, RZ, 0xc0, !PT ;  /* 0x000000ff2b327812 */ /* 0x000fe400078ec0ff */
[----:B------:R-:W-:Y:S02]  /*a4e0*/  LOP3.LUT R37, R37, 0xff, RZ, 0xc0, !PT ;  /* 0x000000ff25257812 */ /* 0x000fe400078ec0ff */
[----:B------:R-:W-:Y:S02]  /*a4f0*/  LOP3.LUT R47, R47, 0xff, RZ, 0xc0, !PT ;  /* 0x000000ff2f2f7812 */ /* 0x000fe400078ec0ff */
[----:B------:R-:W-:-:S02]  /*a500*/  SHF.R.U32.HI R45, RZ, 0x10, R41 ;  /* 0x00000010ff2d7819 */ /* 0x000fc40000011629 */
[----:B---3--:R-:W-:Y:S02]  /*a510*/  SHF.R.U32.HI R49, RZ, 0x10, R43 ;  /* 0x00000010ff317819 */ /* 0x008fe4000001162b */
[----:B------:R-:W-:Y:S02]  /*a520*/  LOP3.LUT R44, R40, 0xff, RZ, 0xc0, !PT ;  /* 0x000000ff282c7812 */ /* 0x000fe400078ec0ff */
[----:B------:R-:W-:Y:S02]  /*a530*/  LOP3.LUT R3, R3, 0xff, RZ, 0xc0, !PT ;  /* 0x000000ff03037812 */ /* 0x000fe400078ec0ff */
[----:B------:R-:W-:Y:S02]  /*a540*/  PRMT R46, R37, 0x7604, R46 ;  /* 0x00007604252e7816 */ /* 0x000fe4000000002e */
[----:B------:R-:W-:Y:S02]  /*a550*/  PRMT R50, R47, 0x7604, R50 ;  /* 0x000076042f327816 */ /* 0x000fe40000000032 */
[----:B------:R-:W-:-:S02]  /*a560*/  LOP3.LUT R45, R45, 0xff, RZ, 0xc0, !PT ;  /* 0x000000ff2d2d7812 */ /* 0x000fc400078ec0ff */
[----:B------:R-:W-:Y:S02]  /*a570*/  LOP3.LUT R49, R49, 0xff, RZ, 0xc0, !PT ;  /* 0x000000ff31317812 */ /* 0x000fe400078ec0ff */
[----:B------:R-:W-:Y:S02]  /*a580*/  PRMT R44, R3, 0x7604, R44 ;  /* 0x00007604032c7816 */ /* 0x000fe4000000002c */
[----:B------:R-:W-:Y:S02]  /*a590*/  SHF.R.U32.HI R3, RZ, 0x10, R40 ;  /* 0x00000010ff037819 */ /* 0x000fe40000011628 */
[----:B------:R-:W-:Y:S02]  /*a5a0*/  SHF.R.U32.HI R37, RZ, 0x10, R42 ;  /* 0x00000010ff257819 */ /* 0x000fe4000001162a */
[----:B------:R-:W-:Y:S02]  /*a5b0*/  PRMT R45, R45, 0x7054, R46 ;  /* 0x000070542d2d7816 */ /* 0x000fe4000000002e */
[----:B------:R-:W-:-:S02]  /*a5c0*/  PRMT R49, R49, 0x7054, R50 ;  /* 0x0000705431317816 */ /* 0x000fc40000000032 */
[----:B------:R-:W-:Y:S02]  /*a5d0*/  LOP3.LUT R3, R3, 0xff, RZ, 0xc0, !PT ;  /* 0x000000ff03037812 */ /* 0x000fe400078ec0ff */
[----:B------:R-:W-:Y:S02]  /*a5e0*/  LOP3.LUT R47, R37, 0xff, RZ, 0xc0, !PT ;  /* 0x000000ff252f7812 */ /* 0x000fe400078ec0ff */
[----:B------:R-:W-:Y:S02]  /*a5f0*/  LOP3.LUT R49, R49, 0xff000000, R43, 0xf8, !PT ;  /* 0xff00000031317812 */ /* 0x000fe400078ef82b */
[----:B------:R-:W-:Y:S02]  /*a600*/  LOP3.LUT R45, R45, 0xff000000, R41, 0xf8, !PT ;  /* 0xff0000002d2d7812 */ /* 0x000fe400078ef829 */
[----:B------:R-:W-:Y:S02]  /*a610*/  PRMT R37, R3, 0x7054, R44 ;  /* 0x0000705403257816 */ /* 0x000fe4000000002c */
[----:B------:R-:W-:-:S02]  /*a620*/  PRMT R47, R47, 0x7054, R48 ;  /* 0x000070542f2f7816 */ /* 0x000fc40000000030 */
[-C--:B0-----:R-:W-:Y:S02]  /*a630*/  F2FP.F16.E4M3.UNPACK_B R3, R6.reuse.H1 ;  /* 0x00000006ff03723e */ /* 0x081fe400030006ff */
[----:B------:R-:W-:Y:S02]  /*a640*/  F2FP.F16.E4M3.UNPACK_B R48, R49 ;  /* 0x00000031ff30723e */ /* 0x000fe400020006ff */
[----:B------:R-:W-:Y:S02]  /*a650*/  F2FP.F16.E4M3.UNPACK_B R43, R45 ;  /* 0x0000002dff2b723e */ /* 0x000fe400020006ff */
[----:B------:R-:W-:Y:S01]  /*a660*/  LOP3.LUT R44, R37, 0xff000000, R40, 0xf8, !PT ;  /* 0xff000000252c7812 */ /* 0x000fe200078ef828 */
[----:B------:R-:W-:Y:S01]  /*a670*/  HADD2.F32 R37, -RZ, R3.H1_H1 ;  /* 0x30000003ff257230 */ /* 0x000fe20000004100 */
[----:B------:R-:W-:Y:S01]  /*a680*/  F2FP.F16.E4M3.UNPACK_B R6, R6 ;  /* 0x00000006ff06723e */ /* 0x000fe200020006ff */
[--C-:B------:R-:W-:Y:S01]  /*a690*/  HADD2.F32 R50, -RZ, R48.reuse.H1_H1 ;  /* 0x30000030ff327230 */ /* 0x100fe20000004100 */
[----:B------:R-:W-:Y:S01]  /*a6a0*/  LOP3.LUT R47, R47, 0xff000000, R42, 0xf8, !PT ;  /* 0xff0000002f2f7812 */ /* 0x000fe200078ef82a */
[----:B------:R-:W-:Y:S01]  /*a6b0*/  HADD2.F32 R46, -RZ, R43.H1_H1 ;  /* 0x3000002bff2e7230 */ /* 0x000fe20000004100 */
[-C--:B------:R-:W-:Y:S01]  /*a6c0*/  F2FP.F16.E4M3.UNPACK_B R41, R7.reuse ;  /* 0x00000007ff29723e */ /* 0x080fe200020006ff */
[----:B------:R-:W-:Y:S01]  /*a6d0*/  HADD2.F32 R40, -RZ, R3.H0_H0 ;  /* 0x20000003ff287230 */ /* 0x000fe20000004100 */
[----:B------:R-:W-:Y:S01]  /*a6e0*/  F2FP.F16.E4M3.UNPACK_B R42, R7.H1 ;  /* 0x00000007ff2a723e */ /* 0x000fe200030006ff */
[C---:B------:R-:W-:Y:S01]  /*a6f0*/  FMUL.FTZ R51, R37.reuse, R50 ;  /* 0x0000003225337220 */ /* 0x040fe20000410000 */
        /* <DEDUP_REMOVED lines=78> */
.L_x_1882:
[----:B------:R-:W-:Y:S05]  /*abe0*/  BSYNC B1 ;  /* 0x0000000000017941 */ /* 0x000fea0003800000 */
.L_x_1881:
[----:B-1----:R-:W-:Y:S01]  /*abf0*/  VIADD R3, R187, 0x20 ;  /* 0x00000020bb037836 */ /* 0x002fe20000000000 */
[----:B------:R-:W-:Y:S04]  /*ac00*/  BSSY B1, `(.L_x_1885) ;  /* 0x00000fa000017945 */ /* 0x000fe80003800000 */
[----:B------:R-:W-:-:S13]  /*ac10*/  ISETP.GE.AND P0, PT, R3, R0, PT ;  /* 0x000000000300720c */ /* 0x000fda0003f06270 */
[----:B------:R-:W-:Y:S05]  /*ac20*/  @P0 BRA `(.L_x_1886) ;  /* 0x0000000c00dc0947 */ /* 0x000fea0003800000 */
[----:B------:R-:W1:Y:S01]  /*ac30*/  LDC R3, c[0x0][0x3f4] ;  /* 0x0000fd00ff037b82 */ /* 0x000e620000000800 */
[----:B------:R-:W-:Y:S01]  /*ac40*/  BSSY B2, `(.L_x_1887) ;  /* 0x000007e000027945 */ /* 0x000fe20003800000 */
[-C--:B-1----:R-:W-:Y:S02]  /*ac50*/  ISETP.GE.AND P0, PT, R18, R3.reuse, PT ;  /* 0x000000031200720c */ /* 0x082fe40003f06270 */
[----:B------:R-:W-:-:S11]  /*ac60*/  ISETP.GE.AND P1, PT, R190, R3, PT ;  /* 0x00000003be00720c */ /* 0x000fd60003f26270 */
        /* <DEDUP_REMOVED lines=14> */
[----:B------:R-:W-:Y:S02]  /*ad50*/  SHF.R.U32.HI R45, RZ, 0x10, R39 ;  /* 0x00000010ff2d7819 */ /* 0x000fe40000011627 */
        /* <DEDUP_REMOVED lines=19> */
[----:B------:R-:W-:Y:S01]  /*ae90*/  F2FP.F16.E4M3.UNPACK_B R39, R41 ;  /* 0x00000029ff27723e */ /* 0x000fe200020006ff */
[--C-:B------:R-:W-:Y:S01]  /*aea0*/  HADD2.F32 R35, -RZ, R3.reuse.H0_H0 ;  /* 0x20000003ff237230 */ /* 0x100fe20000004100 */
[----:B------:R-:W-:Y:S01]  /*aeb0*/  LOP3.LUT R40, R37, 0xff000000, R34, 0xf8, !PT ;  /* 0xff00000025287812 */ /* 0x000fe200078ef822 */
[----:B------:R-:W-:Y:S01]  /*aec0*/  HADD2.F32 R34, -RZ, R3.H1_H1 ;  /* 0x30000003ff227230 */ /* 0x000fe20000004100 */
[----:B------:R-:W-:Y:S01]  /*aed0*/  F2FP.F16.E4M3.UNPACK_B R6, R6 ;  /* 0x00000006ff06723e */ /* 0x000fe200020006ff */
[--C-:B------:R-:W-:Y:S01]  /*aee0*/  HADD2.F32 R46, -RZ, R44.reuse.H1_H1 ;  /* 0x3000002cff2e7230 */ /* 0x100fe20000004100 */
[----:B------:R-:W-:Y:S01]  /*aef0*/  LOP3.LUT R43, R43, 0xff000000, R38, 0xf8, !PT ;  /* 0xff0000002b2b7812 */ /* 0x000fe200078ef826 */
[--C-:B------:R-:W-:Y:S01]  /*af00*/  HADD2.F32 R42, -RZ, R39.reuse.H1_H1 ;  /* 0x30000027ff2a7230 */ /* 0x100fe20000004100 */
[-C--:B------:R-:W-:Y:S01]  /*af10*/  F2FP.F16.E4M3.UNPACK_B R37, R7.reuse ;  /* 0x00000007ff25723e */ /* 0x080fe200020006ff */
[----:B------:R-:W-:Y:S01]  /*af20*/  HADD2.F32 R44, -RZ, R44.H0_H0 ;  /* 0x2000002cff2c7230 */ /* 0x000fe20000004100 */
[----:B------:R-:W-:Y:S01]  /*af30*/  F2FP.F16.E4M3.UNPACK_B R38, R7.H1 ;  /* 0x00000007ff26723e */ /* 0x000fe200030006ff */
[C---:B------:R-:W-:Y:S01]  /*af40*/  FMUL.FTZ R48, R34.reuse, R46 ;  /* 0x0000002e22307220 */ /* 0x040fe20000410000 */
[----:B------:R-:W-:Y:S01]  /*af50*/  FMUL.FTZ R47, R34, R42 ;  /* 0x0000002a222f7220 */ /* 0x000fe20000410000 */
[-C--:B------:R-:W-:Y:S01]  /*af60*/  F2FP.F16.E4M3.UNPACK_B R7, R5.reuse ;  /* 0x00000005ff07723e */ /* 0x080fe200020006ff */
[----:B------:R-:W-:Y:S01]  /*af70*/  HADD2.F32 R39, -RZ, R39.H0_H0 ;  /* 0x20000027ff277230 */ /* 0x000fe20000004100 */
[----:B------:R-:W-:Y:S01]  /*af80*/  F2FP.F16.E4M3.UNPACK_B R34, R5.H1 ;  /* 0x00000005ff22723e */ /* 0x000fe200030006ff */
[----:B------:R-:W-:-:S02]  /*af90*/  HADD2.F32 R5, -RZ, R6.H1_H1 ;  /* 0x30000006ff057230 */ /* 0x000fc40000004100 */
[C---:B------:R-:W-:Y:S01]  /*afa0*/  FFMA.FTZ R50, R35.reuse, R42, -R48 ;  /* 0x0000002a23327223 */ /* 0x040fe20000010830 */
[----:B------:R-:W-:Y:S01]  /*afb0*/  FFMA.FTZ R51, R35, R46, R47 ;  /* 0x0000002e23337223 */ /* 0x000fe2000001002f */
[----:B------:R-:W-:Y:S01]  /*afc0*/  HADD2.F32 R6, -RZ, R6.H0_H0 ;  /* 0x20000006ff067230 */ /* 0x000fe20000004100 */
[----:B------:R-:W-:Y:S01]  /*afd0*/  F2FP.F16.E4M3.UNPACK_B R45, R45.H1 ;  /* 0x0000002dff2d723e */ /* 0x000fe200030006ff */
[C---:B------:R-:W-:Y:S01]  /*afe0*/  FMUL.FTZ R35, R5.reuse, R44 ;  /* 0x0000002c05237220 */ /* 0x040fe20000410000 */
[----:B------:R-:W-:Y:S01]  /*aff0*/  F2FP.F16.E4M3.UNPACK_B R41, R41.H1 ;  /* 0x00000029ff29723e */ /* 0x000fe200030006ff */
[-C--:B---3--:R-:W-:Y:S01]  /*b000*/  FMUL.FTZ R49, R5, R39.reuse ;  /* 0x0000002705317220 */ /* 0x088fe20000410000 */
[----:B------:R-:W-:Y:S02]  /*b010*/  HADD2.F32 R5, -RZ, R37.H1_H1 ;  /* 0x30000025ff057230 */ /* 0x000fe40000004100 */
[----:B------:R-:W-:Y:S01]  /*b020*/  FFMA.FTZ R47, R6, R39, -R35 ;  /* 0x00000027062f7223 */ /* 0x000fe20000010823 */
[----:B------:R-:W-:-:S02]  /*b030*/  HADD2.F32 R46, -RZ, R45.H0_H0 ;  /* 0x2000002dff2e7230 */ /* 0x000fc40000004100 */
[----:B------:R-:W-:Y:S01]  /*b040*/  FFMA.FTZ R48, R6, R44, R49 ;  /* 0x0000002c06307223 */ /* 0x000fe20000010031 */
[----:B------:R-:W-:Y:S01]  /*b050*/  HADD2.F32 R42, -RZ, R41.H0_H0 ;  /* 0x20000029ff2a7230 */ /* 0x000fe20000004100 */
[----:B------:R-:W-:Y:S01]  /*b060*/  F2FP.F16.E4M3.UNPACK_B R3, R4 ;  /* 0x00000004ff03723e */ /* 0x000fe200020006ff */
[----:B------:R-:W-:Y:S02]  /*b070*/  HADD2.F32 R45, -RZ, R45.H1_H1 ;  /* 0x3000002dff2d7230 */ /* 0x000fe40000004100 */
[C---:B------:R-:W-:Y:S01]  /*b080*/  FMUL.FTZ R44, R5.reuse, R46 ;  /* 0x0000002e052c7220 */ /* 0x040fe20000410000 */
[----:B------:R-:W-:Y:S02]  /*b090*/  HADD2.F32 R6, -RZ, R38.H1_H1 ;  /* 0x30000026ff067230 */ /* 0x000fe40000004100 */
[----:B------:R-:W-:Y:S01]  /*b0a0*/  FMUL.FTZ R52, R5, R42 ;  /* 0x0000002a05347220 */ /* 0x000fe20000410000 */
[----:B------:R-:W-:Y:S01]  /*b0b0*/  HADD2.F32 R37, -RZ, R37.H0_H0 ;  /* 0x20000025ff257230 */ /* 0x000fe20000004100 */
[----:B------:R-:W-:Y:S01]  /*b0c0*/  F2FP.F16.E4M3.UNPACK_B R5, R43 ;  /* 0x0000002bff05723e */ /* 0x000fe200020006ff */
[----:B------:R-:W-:-:S02]  /*b0d0*/  HADD2.F32 R41, -RZ, R41.H1_H1 ;  /* 0x30000029ff297230 */ /* 0x000fc40000004100 */
[C---:B------:R-:W-:Y:S01]  /*b0e0*/  FMUL.FTZ R35, R6.reuse, R45 ;  /* 0x0000002d06237220 */ /* 0x040fe20000410000 */
[----:B------:R-:W-:Y:S02]  /*b0f0*/  HADD2.F32 R38, -RZ, R38.H0_H0 ;  /* 0x20000026ff267230 */ /* 0x000fe40000004100 */
[C---:B------:R-:W-:Y:S01]  /*b100*/  FFMA.FTZ R49, R37.reuse, R42, -R44 ;  /* 0x0000002a25317223 */ /* 0x040fe2000001082c */
[----:B------:R-:W-:Y:S01]  /*b110*/  FFMA.FTZ R52, R37, R46, R52 ;  /* 0x0000002e25347223 */ /* 0x000fe20000010034 */
        /* <DEDUP_REMOVED lines=13> */
[----:B------:R-:W-:Y:S02]  /*b1f0*/  HADD2.F32 R4, -RZ, R3.H1_H1 ;  /* 0x30000003ff047230 */ /* 0x000fe40000004100 */
[-C--:B------:R-:W-:Y:S01]  /*b200*/  FMUL.FTZ R44, R6, R37.reuse ;  /* 0x00000025062c7220 */ /* 0x080fe20000410000 */
[----:B------:R-:W-:Y:S02]  /*b210*/  HADD2.F32 R35, -RZ, R35.H0_H0 ;  /* 0x20000023ff237230 */ /* 0x000fe40000004100 */
[----:B------:R-:W-:Y:S01]  /*b220*/  FFMA.FTZ R42, R5, R37, -R42 ;  /* 0x00000025052a7223 */ /* 0x000fe2000001082a */
[----:B------:R-:W-:-:S02]  /*b230*/  HADD2.F32 R3, -RZ, R3.H0_H0 ;  /* 0x20000003ff037230 */ /* 0x000fc40000004100 */
[CC--:B------:R-:W-:Y:S01]  /*b240*/  FMUL.FTZ R6, R4.reuse, R38.reuse ;  /* 0x0000002604067220 */ /* 0x0c0fe20000410000 */
        /* <DEDUP_REMOVED lines=8> */
[C---:B------:R-:W-:Y:S01]  /*b2d0*/  FMUL.FTZ R44, R4.reuse, R5 ;  /* 0x00000005042c7220 */ /* 0x040fe20000410000 */
[--C-:B------:R-:W-:Y:S02]  /*b2e0*/  HADD2.F32 R3, -RZ, R7.reuse.H1_H1 ;  /* 0x30000007ff037230 */ /* 0x100fe40000004100 */
[----:B------:R-:W-:Y:S01]  /*b2f0*/  FMUL.FTZ R41, R4, R35 ;  /* 0x0000002304297220 */ /* 0x000fe20000410000 */
[----:B------:R-:W-:Y:S02]  /*b300*/  HADD2.F32 R40, -RZ, R40.H0_H0 ;  /* 0x20000028ff287230 */ /* 0x000fe40000004100 */
[----:B------:R-:W-:Y:S02]  /*b310*/  HADD2.F32 R34, -RZ, R34.H0_H0 ;  /* 0x20000022ff227230 */ /* 0x000fe40000004100 */
[C---:B------:R-:W-:Y:S01]  /*b320*/  FMUL.FTZ R4, R3.reuse, R6 ;  /* 0x0000000603047220 */ /* 0x040fe20000410000 */
[----:B------:R-:W-:Y:S02]  /*b330*/  HADD2.F32 R7, -RZ, R7.H0_H0 ;  /* 0x20000007ff077230 */ /* 0x000fe40000004100 */
[-C--:B------:R-:W-:Y:S01]  /*b340*/  FMUL.FTZ R3, R3, R40.reuse ;  /* 0x0000002803037220 */ /* 0x080fe20000410000 */
        /* <DEDUP_REMOVED lines=13> */
.L_x_1888:
[----:B------:R-:W-:Y:S05]  /*b420*/  BSYNC B2 ;  /* 0x0000000000027941 */ /* 0x000fea0003800000 */
.L_x_1887:
[----:B------:R-:W-:Y:S05]  /*b430*/  @P1 BRA `(.L_x_1886) ;  /* 0x0000000400d81947 */ /* 0x000fea0003800000 */
[----:B01--4-:R-:W0:Y:S01]  /*b440*/  LDS.128 R4, [R213+0x1d000] ;  /* 0x01d00000d5047984 */ /* 0x013e220000000c00 */
[----:B-----5:R-:W-:Y:S02]  /*b450*/  SHF.R.U32.HI R34, RZ, 0x8, R30 ;  /* 0x00000008ff227819 */ /* 0x020fe4000001161e */
[----:B------:R-:W-:Y:S02]  /*b460*/  SHF.R.U32.HI R38, RZ, 0x8, R31 ;  /* 0x00000008ff267819 */ /* 0x000fe4000001161f */
[----:B------:R-:W-:Y:S02]  /*b470*/  LOP3.LUT R3, R30, 0xff, RZ, 0xc0, !PT ;  /* 0x000000ff1e037812 */ /* 0x000fe400078ec0ff */
[----:B------:R-:W-:Y:S02]  /*b480*/  LOP3.LUT R34, R34, 0xff, RZ, 0xc0, !PT ;  /* 0x000000ff22227812 */ /* 0x000fe400078ec0ff */
[----:B------:R-:W-:Y:S02]  /*b490*/  SHF.R.U32.HI R40, RZ, 0x8, R33 ;  /* 0x00000008ff287819 */ /* 0x000fe40000011621 */
[----:B------:R-:W-:-:S02]  /*b4a0*/  LOP3.LUT R35, R31, 0xff, RZ, 0xc0, !PT ;  /* 0x000000ff1f237812 */ /* 0x000fc400078ec0ff */
[----:B------:R-:W-:Y:S02]  /*b4b0*/  LOP3.LUT R38, R38, 0xff, RZ, 0xc0, !PT ;  /* 0x000000ff26267812 */ /* 0x000fe400078ec0ff */
[----:B------:R-:W-:Y:S02]  /*b4c0*/  PRMT R3, R34, 0x7604, R3 ;  /* 0x0000760422037816 */ /* 0x000fe40000000003 */
[----:B------:R-:W-:Y:S02]  /*b4d0*/  SHF.R.U32.HI R42, RZ, 0x10, R31 ;  /* 0x00000010ff2a7819 */ /* 0x000fe4000001161f */
[----:B------:R-:W-:Y:S02]  /*b4e0*/  SHF.R.U32.HI R34, RZ, 0x8, R32 ;  /* 0x00000008ff227819 */ /* 0x000fe40000011620 */
[----:B------:R-:W-:Y:S02]  /*b4f0*/  LOP3.LUT R39, R33, 0xff, RZ, 0xc0, !PT ;  /* 0x000000ff21277812 */ /* 0x000fe400078ec0ff */
[----:B------:R-:W-:-:S02]  /*b500*/  LOP3.LUT R40, R40, 0xff, RZ, 0xc0, !PT ;  /* 0x000000ff28287812 */ /* 0x000fc400078ec0ff */
[----:B------:R-:W-:Y:S02]  /*b510*/  SHF.R.U32.HI R41, RZ, 0x10, R33 ;  /* 0x00000010ff297819 */ /* 0x000fe40000011621 */
[----:B------:R-:W-:Y:S02]  /*b520*/  PRMT R35, R38, 0x7604, R35 ;  /* 0x0000760426237816 */ /* 0x000fe40000000023 */
[----:B------:R-:W-:Y:S01]  /*b530*/  LOP3.LUT R38, R34, 0xff, RZ, 0xc0, !PT ;  /* 0x000000ff22267812 */ /* 0x000fe200078ec0ff */
[----:B------:R-:W-:Y:S01]  /*b540*/  IMAD.U32 R34, R42, 0x10000, RZ ;  /* 0x000100002a227824 */ /* 0x000fe200078e00ff */
[----:B--2---:R-:W-:Y:S02]  /*b550*/  LOP3.LUT R37, R32, 0xff, RZ, 0xc0, !PT ;  /* 0x000000ff20257812 */ /* 0x004fe400078ec0ff */
[----:B------:R-:W-:Y:S02]  /*b560*/  PRMT R40, R40, 0x7604, R39 ;  /* 0x0000760428287816 */ /* 0x000fe40000000027 */
[----:B------:R-:W-:-:S02]  /*b570*/  SHF.L.U32 R41, R41, 0x10, RZ ;  /* 0x0000001029297819 */ /* 0x000fc400000006ff */
[----:B------:R-:W-:Y:S02]  /*b580*/  PRMT R39, R38, 0x7604, R37 ;  /* 0x0000760426277816 */ /* 0x000fe40000000025 */
[----:B------:R-:W-:Y:S02]  /*b590*/  LOP3.LUT R37, R35, 0xff0000, R34, 0xf8, !PT ;  /* 0x00ff000023257812 */ /* 0x000fe400078ef822 */
[----:B------:R-:W-:Y:S02]  /*b5a0*/  LOP3.LUT R41, R40, 0xff0000, R41, 0xf8, !PT ;  /* 0x00ff000028297812 */ /* 0x000fe400078ef829 */
[----:B------:R-:W-:Y:S02]  /*b5b0*/  LOP3.LUT R37, R37, 0xff000000, R31, 0xf8, !PT ;  /* 0xff00000025257812 */ /* 0x000fe400078ef81f */
[----:B------:R-:W-:Y:S02]  /*b5c0*/  LOP3.LUT R41, R41, 0xff000000, R33, 0xf8, !PT ;  /* 0xff00000029297812 */ /* 0x000fe400078ef821 */
[----:B------:R-:W-:-:S02]  /*b5d0*/  LOP3.LUT R35, R3, 0xff0000, R30, 0xf8, !PT ;  /* 0x00ff000003237812 */ /* 0x000fc400078ef81e */
[-C--:B0-----:R-:W-:Y:S02]  /*b5e0*/  F2FP.F16.E4M3.UNPACK_B R3, R6.reuse.H1 ;  /* 0x00000006ff03723e */ /* 0x081fe400030006ff */
[----:B------:R-:W-:Y:S02]  /*b5f0*/  F2FP.F16.E4M3.UNPACK_B R40, R41 ;  /* 0x00000029ff28723e */ /* 0x000fe400020006ff */
[----:B------:R-:W-:Y:S01]  /*b600*/  F2FP.F16.E4M3.UNPACK_B R34, R37 ;  /* 0x00000025ff22723e */ /* 0x000fe200020006ff */
[--C-:B------:R-:W-:Y:S01]  /*b610*/  HADD2.F32 R31, -RZ, R3.reuse.H0_H0 ;  /* 0x20000003ff1f7230 */ /* 0x100fe20000004100 */
[----:B------:R-:W-:Y:S01]  /*b620*/  LOP3.LUT R35, R35, 0xff000000, R30, 0xf8, !PT ;  /* 0xff00000023237812 */ /* 0x000fe200078ef81e */
[----:B------:R-:W-:Y:S01]  /*b630*/  HADD2.F32 R30, -RZ, R3.H1_H1 ;  /* 0x30000003ff1e7230 */ /* 0x000fe20000004100 */
[--C-:B------:R-:W-:Y:S01]  /*b640*/  LOP3.LUT R39, R39, 0xff0000, R32.reuse, 0xf8, !PT ;  /* 0x00ff000027277812 */ /* 0x100fe200078ef820 */
[----:B------:R-:W-:Y:S01]  /*b650*/  HADD2.F32 R42, -RZ, R40.H1_H1 ;  /* 0x30000028ff2a7230 */ /* 0x000fe20000004100 */
[----:B------:R-:W-:Y:S01]  /*b660*/  F2FP.F16.E4M3.UNPACK_B R6, R6 ;  /* 0x00000006ff06723e */ /* 0x000fe200020006ff */
[----:B------:R-:W-:Y:S01]  /*b670*/  HADD2.F32 R38, -RZ, R34.H1_H1 ;  /* 0x30000022ff267230 */ /* 0x000fe20000004100 */
[----:B------:R-:W-:Y:S01]  /*b680*/  LOP3.LUT R39, R39, 0xff000000, R32, 0xf8, !PT ;  /* 0xff00000027277812 */ /* 0x000fe200078ef820 */
[----:B------:R-:W-:Y:S01]  /*b690*/  HADD2.F32 R40, -RZ, R40.H0_H0 ;  /* 0x20000028ff287230 */ /* 0x000fe20000004100 */
[-C--:B------:R-:W-:Y:S01]  /*b6a0*/  F2FP.F16.E4M3.UNPACK_B R32, R7.reuse ;  /* 0x00000007ff20723e */ /* 0x080fe200020006ff */
[C---:B------:R-:W-:Y:S01]  /*b6b0*/  FMUL.FTZ R44, R30.reuse, R42 ;  /* 0x0000002a1e2c7220 */ /* 0x040fe20000410000 */
[----:B------:R-:W-:Y:S01]  /*b6c0*/  F2FP.F16.E4M3.UNPACK_B R33, R7.H1 ;  /* 0x00000007ff21723e */ /* 0x000fe200030006ff */
        /* <DEDUP_REMOVED lines=11> */
[-C--:B------:R-:W-:Y:S01]  /*b780*/  FMUL.FTZ R43, R5, R34.reuse ;  /* 0x00000022052b7220 */ /* 0x080fe20000410000 */
[----:B------:R-:W-:Y:S02]  /*b790*/  HADD2.F32 R5, -RZ, R32.H1_H1 ;  /* 0x30000020ff057230 */ /* 0x000fe40000004100 */
[----:B------:R-:W-:Y:S01]  /*b7a0*/  FFMA.FTZ R42, R6, R34, -R31 ;  /* 0x00000022062a7223 */ /* 0x000fe2000001081f */
[----:B------:R-:W-:-:S02]  /*b7b0*/  HADD2.F32 R38, -RZ, R41.H0_H0 ;  /* 0x20000029ff267230 */ /* 0x000fc40000004100 */
[----:B------:R-:W-:Y:S01]  /*b7c0*/  FFMA.FTZ R43, R6, R40, R43 ;  /* 0x00000028062b7223 */ /* 0x000fe2000001002b */
[----:B------:R-:W-:Y:S01]  /*b7d0*/  HADD2.F32 R31, -RZ, R37.H0_H0 ;  /* 0x20000025ff1f7230 */ /* 0x000fe20000004100 */
[----:B------:R-:W-:Y:S01]  /*b7e0*/  F2FP.F16.E4M3.UNPACK_B R3, R4 ;  /* 0x00000004ff03723e */ /* 0x000fe200020006ff */
        /* <DEDUP_REMOVED lines=8> */
[----:B------:R-:W-:Y:S02]  /*b870*/  HADD2.F32 R33, -RZ, R33.H0_H0 ;  /* 0x20000021ff217230 */ /* 0x000fe40000004100 */
[C---:B------:R-:W-:Y:S01]  /*b880*/  FMUL.FTZ R34, R6.reuse, R41 ;  /* 0x0000002906227220 */ /* 0x040fe20000410000 */
[----:B------:R-:W-:Y:S01]  /*b890*/  F2FP.F16.E4M3.UNPACK_B R5, R39 ;  /* 0x00000027ff05723e */ /* 0x000fe200020006ff */
[-C--:B------:R-:W-:Y:S01]  /*b8a0*/  FMUL.FTZ R32, R6, R37.reuse ;  /* 0x0000002506207220 */ /* 0x080fe20000410000 */
[----:B------:R-:W-:Y:S01]  /*b8b0*/  F2FP.F16.E4M3.UNPACK_B R4, R4.H1 ;  /* 0x00000004ff04723e */ /* 0x000fe200030006ff */
[C---:B------:R-:W-:Y:S01]  /*b8c0*/  FFMA.FTZ R48, R33.reuse, R37, -R34 ;  /* 0x0000002521307223 */ /* 0x040fe20000010822 */
[----:B------:R-:W-:Y:S01]  /*b8d0*/  F2FP.F16.E4M3.UNPACK_B R31, R35 ;  /* 0x00000023ff1f723e */ /* 0x000fe200020006ff */
        /* <DEDUP_REMOVED lines=19> */
[--C-:B------:R-:W-:Y:S02]  /*ba10*/  HADD2.F32 R31, -RZ, R39.reuse.H1_H1 ;  /* 0x30000027ff1f7230 */ /* 0x100fe40000004100 */
[----:B------:R-:W-:Y:S01]  /*ba20*/  FFMA.FTZ R33, R3, R33, R4 ;  /* 0x0000002103217223 */ /* 0x000fe20000010004 */
[----:B------:R-:W-:Y:S02]  /*ba30*/  HADD2.F32 R4, -RZ, R30.H1_H1 ;  /* 0x3000001eff047230 */ /* 0x000fe40000004100 */
[----:B------:R-:W-:-:S02]  /*ba40*/  HADD2.F32 R32, -RZ, R39.H0_H0 ;  /* 0x20000027ff207230 */ /* 0x000fc40000004100 */
[----:B------:R-:W-:Y:S02]  /*ba50*/  HADD2.F32 R3, -RZ, R7.H1_H1 ;  /* 0x30000007ff037230 */ /* 0x000fe40000004100 */
[C---:B------:R-:W-:Y:S01]  /*ba60*/  FMUL.FTZ R40, R4.reuse, R5 ;  /* 0x0000000504287220 */ /* 0x040fe20000410000 */
[----:B------:R-:W-:Y:S02]  /*ba70*/  HADD2.F32 R6, -RZ, R35.H0_H0 ;  /* 0x20000023ff067230 */ /* 0x000fe40000004100 */
[----:B------:R-:W-:Y:S01]  /*ba80*/  FMUL.FTZ R35, R4, R31 ;  /* 0x0000001f04237220 */ /* 0x000fe20000410000 */
        /* <DEDUP_REMOVED lines=17> */
.L_x_1886:
[----:B------:R-:W-:Y:S05]  /*bba0*/  BSYNC B1 ;  /* 0x0000000000017941 */ /* 0x000fea0003800000 */
.L_x_1885:
[----:B------:R-:W-:Y:S01]  /*bbb0*/  VIADD R3, R187, 0x40 ;  /* 0x00000040bb037836 */ /* 0x000fe20000000000 */
[----:B------:R-:W-:Y:S04]  /*bbc0*/  BSSY B1, `(.L_x_1889) ;  /* 0x00000fa000017945 */ /* 0x000fe80003800000 */
[----:B------:R-:W-:-:S13]  /*bbd0*/  ISETP.GE.AND P0, PT, R3, R0, PT ;  /* 0x000000000300720c */ /* 0x000fda0003f06270 */
[----:B------:R-:W-:Y:S05]  /*bbe0*/  @P0 BRA `(.L_x_1890) ;  /* 0x0000000c00dc0947 */ /* 0x000fea0003800000 */
[----:B------:R-:W0:Y:S01]  /*bbf0*/  LDC R3, c[0x0][0x3f4] ;  /* 0x0000fd00ff037b82 */ /* 0x000e220000000800 */
[----:B------:R-:W-:Y:S01]  /*bc00*/  BSSY B2, `(.L_x_1891) ;  /* 0x000007a000027945 */ /* 0x000fe20003800000 */
[-C--:B0-----:R-:W-:Y:S02]  /*bc10*/  ISETP.GE.AND P0, PT, R18, R3.reuse, PT ;  /* 0x000000031200720c */ /* 0x081fe40003f06270 */
[----:B------:R-:W-:-:S11]  /*bc20*/  ISETP.GE.AND P1, PT, R190, R3, PT ;  /* 0x00000003be00720c */ /* 0x000fd60003f26270 */
[----:B------:R-:W-:Y:S05]  /*bc30*/  @P0 BRA `(.L_x_1892) ;  /* 0x0000000400d80947 */ /* 0x000fea0003800000 */
[----:B-1--4-:R-:W0:Y:S01]  /*bc40*/  LDS.128 R4, [R213+0x1a000] ;  /* 0x01a00000d5047984 */ /* 0x012e220000000c00 */
[----:B-----5:R-:W-:Y:S02]  /*bc50*/  SHF.R.U32.HI R30, RZ, 0x8, R26 ;  /* 0x00000008ff1e7819 */ /* 0x020fe4000001161a */
[----:B------:R-:W-:Y:S02]  /*bc60*/  LOP3.LUT R3, R26, 0xff, RZ, 0xc0, !PT ;  /* 0x000000ff1a037812 */ /* 0x000fe400078ec0ff */
[----:B------:R-:W-:Y:S02]  /*bc70*/  LOP3.LUT R30, R30, 0xff, RZ, 0xc0, !PT ;  /* 0x000000ff1e1e7812 */ /* 0x000fe400078ec0ff */
[----:B------:R-:W-:Y:S02]  /*bc80*/  SHF.R.U32.HI R32, RZ, 0x8, R27 ;  /* 0x00000008ff207819 */ /* 0x000fe4000001161b */
[----:B------:R-:W-:Y:S02]  /*bc90*/  SHF.R.U32.HI R35, RZ, 0x8, R29 ;  /* 0x00000008ff237819 */ /* 0x000fe4000001161d */
[----:B------:R-:W-:-:S02]  /*bca0*/  PRMT R3, R30, 0x7604, R3 ;  /* 0x000076041e037816 */ /* 0x000fc40000000003 */
[----:B------:R-:W-:Y:S02]  /*bcb0*/  LOP3.LUT R31, R27, 0xff, RZ, 0xc0, !PT ;  /* 0x000000ff1b1f7812 */ /* 0x000fe400078ec0ff */
[----:B------:R-:W-:Y:S02]  /*bcc0*/  LOP3.LUT R32, R32, 0xff, RZ, 0xc0, !PT ;  /* 0x000000ff20207812 */ /* 0x000fe400078ec0ff */
[----:B------:R-:W-:Y:S02]  /*bcd0*/  SHF.R.U32.HI R38, RZ, 0x10, R27 ;  /* 0x00000010ff267819 */ /* 0x000fe4000001161b */
[----:B------:R-:W-:Y:S02]  /*bce0*/  SHF.R.U32.HI R30, RZ, 0x8, R28 ;  /* 0x00000008ff1e7819 */ /* 0x000fe4000001161c */
[----:B--2---:R-:W-:Y:S02]  /*bcf0*/  SHF.R.U32.HI R37, RZ, 0x10, R29 ;  /* 0x00000010ff257819 */ /* 0x004fe4000001161d */
[----:B------:R-:W-:-:S02]  /*bd00*/  LOP3.LUT R34, R29, 0xff, RZ, 0xc0, !PT ;  /* 0x000000ff1d227812 */ /* 0x000fc400078ec0ff */
[----:B------:R-:W-:Y:S01]  /*bd10*/  LOP3.LUT R35, R35, 0xff, RZ, 0xc0, !PT ;  /* 0x000000ff23237812 */ /* 0x000fe200078ec0ff */
[----:B------:R-:W-:Y:S01]  /*bd20*/  IMAD.U32 R37, R37, 0x10000, RZ ;  /* 0x0001000025257824 */ /* 0x000fe200078e00ff */
[----:B------:R-:W-:Y:S02]  /*bd30*/  PRMT R31, R32, 0x7604, R31 ;  /* 0x00007604201f7816 */ /* 0x000fe4000000001f */
[----:B------:R-:W-:Y:S01]  /*bd40*/  LOP3.LUT R33, R30, 0xff, RZ, 0xc0, !PT ;  /* 0x000000ff1e217812 */ /* 0x000fe200078ec0ff */
[----:B------:R-:W-:Y:S01]  /*bd50*/  IMAD.U32 R30, R38, 0x10000, RZ ;  /* 0x00010000261e7824 */ /* 0x000fe200078e00ff */
[----:B------:R-:W-:Y:S02]  /*bd60*/  LOP3.LUT R32, R28, 0xff, RZ, 0xc0, !PT ;  /* 0x000000ff1c207812 */ /* 0x000fe400078ec0ff */
[----:B------:R-:W-:Y:S02]  /*bd70*/  PRMT R34, R35, 0x7604, R34 ;  /* 0x0000760423227816 */ /* 0x000fe40000000022 */
[----:B------:R-:W-:-:S02]  /*bd80*/  PRMT R35, R33, 0x7604, R32 ;  /* 0x0000760421237816 */ /* 0x000fc40000000020 */
[----:B------:R-:W-:Y:S02]  /*bd90*/  LOP3.LUT R33, R31, 0xff0000, R30, 0xf8, !PT ;  /* 0x00ff00001f217812 */ /* 0x000fe400078ef81e */
[----:B------:R-:W-:Y:S02]  /*bda0*/  LOP3.LUT R37, R34, 0xff0000, R37, 0xf8, !PT ;  /* 0x00ff000022257812 */ /* 0x000fe400078ef825 */
[----:B------:R-:W-:Y:S02]  /*bdb0*/  LOP3.LUT R33, R33, 0xff000000, R27, 0xf8, !PT ;  /* 0xff00000021217812 */ /* 0x000fe400078ef81b */
[----:B------:R-:W-:Y:S02]  /*bdc0*/  LOP3.LUT R37, R37, 0xff000000, R29, 0xf8, !PT ;  /* 0xff00000025257812 */ /* 0x000fe400078ef81d */
[----:B------:R-:W-:Y:S02]  /*bdd0*/  LOP3.LUT R31, R3, 0xff0000, R26, 0xf8, !PT ;  /* 0x00ff0000031f7812 */ /* 0x000fe400078ef81a */
[----:B0-----:R-:W-:-:S02]  /*bde0*/  F2FP.F16.E4M3.UNPACK_B R3, R6.H1 ;  /* 0x00000006ff03723e */ /* 0x001fc400030006ff */
        /* <DEDUP_REMOVED lines=91> */
.L_x_1892:
[----:B------:R-:W-:Y:S05]  /*c3a0*/  BSYNC B2 ;  /* 0x0000000000027941 */ /* 0x000fea0003800000 */
.L_x_1891:
[----:B------:R-:W-:Y:S05]  /*c3b0*/  @P1 BRA `(.L_x_1890) ;  /* 0x0000000400e81947 */ /* 0x000fea0003800000 */
[----:B01--4-:R-:W0:Y:S01]  /*c3c0*/  LDS.128 R4, [R213+0x1e000] ;  /* 0x01e00000d5047984 */ /* 0x013e220000000c00 */
[----:B-----5:R-:W-:Y:S02]  /*c3d0*/  SHF.R.U32.HI R27, RZ, 0x8, R25 ;  /* 0x00000008ff1b7819 */ /* 0x020fe40000011619 */
[----:B------:R-:W-:Y:S02]  /*c3e0*/  SHF.R.U32.HI R32, RZ, 0x8, R21 ;  /* 0x00000008ff207819 */ /* 0x000fe40000011615 */
[----:B------:R-:W-:Y:S02]  /*c3f0*/  SHF.R.U32.HI R29, RZ, 0x8, R20 ;  /* 0x00000008ff1d7819 */ /* 0x000fe40000011614 */
[----:B------:R-:W-:Y:S02]  /*c400*/  LOP3.LUT R28, R25, 0xff, RZ, 0xc0, !PT ;  /* 0x000000ff191c7812 */ /* 0x000fe400078ec0ff */
[----:B------:R-:W-:Y:S02]  /*c410*/  LOP3.LUT R33, R21, 0xff, RZ, 0xc0, !PT ;  /* 0x000000ff15217812 */ /* 0x000fe400078ec0ff */
[----:B------:R-:W-:-:S02]  /*c420*/  LOP3.LUT R27, R27, 0xff, RZ, 0xc0, !PT ;  /* 0x000000ff1b1b7812 */ /* 0x000fc400078ec0ff */
[----:B------:R-:W-:Y:S02]  /*c430*/  LOP3.LUT R32, R32, 0xff, RZ, 0xc0, !PT ;  /* 0x000000ff20207812 */ /* 0x000fe400078ec0ff */
[----:B------:R-:W-:Y:S02]  /*c440*/  SHF.R.U32.HI R3, RZ, 0x8, R24 ;  /* 0x00000008ff037819 */ /* 0x000fe40000011618 */
[----:B------:R-:W-:Y:S02]  /*c450*/  LOP3.LUT R30, R29, 0xff, RZ, 0xc0, !PT ;  /* 0x000000ff1d1e7812 */ /* 0x000fe400078ec0ff */
[----:B------:R-:W-:Y:S02]  /*c460*/  PRMT R29, R27, 0x7604, R28 ;  /* 0x000076041b1d7816 */ /* 0x000fe4000000001c */
[----:B------:R-:W-:Y:S02]  /*c470*/  PRMT R33, R32, 0x7604, R33 ;  /* 0x0000760420217816 */ /* 0x000fe40000000021 */
[----:B------:R-:W-:-:S02]  /*c480*/  SHF.R.U32.HI R28, RZ, 0x10, R25 ;  /* 0x00000010ff1c7819 */ /* 0x000fc40000011619 */
[----:B------:R-:W-:Y:S02]  /*c490*/  SHF.R.U32.HI R32, RZ, 0x10, R21 ;  /* 0x00000010ff207819 */ /* 0x000fe40000011615 */
[----:B------:R-:W-:Y:S02]  /*c4a0*/  LOP3.LUT R26, R24, 0xff, RZ, 0xc0, !PT ;  /* 0x000000ff181a7812 */ /* 0x000fe400078ec0ff */
[----:B------:R-:W-:Y:S02]  /*c4b0*/  LOP3.LUT R3, R3, 0xff, RZ, 0xc0, !PT ;  /* 0x000000ff03037812 */ /* 0x000fe400078ec0ff */
[----:B------:R-:W-:Y:S02]  /*c4c0*/  LOP3.LUT R28, R28, 0xff, RZ, 0xc0, !PT ;  /* 0x000000ff1c1c7812 */ /* 0x000fe400078ec0ff */
[----:B------:R-:W-:Y:S02]  /*c4d0*/  LOP3.LUT R32, R32, 0xff, RZ, 0xc0, !PT ;  /* 0x000000ff20207812 */ /* 0x000fe400078ec0ff */
[----:B------:R-:W-:-:S02]  /*c4e0*/  LOP3.LUT R31, R20, 0xff, RZ, 0xc0, !PT ;  /* 0x000000ff141f7812 */ /* 0x000fc400078ec0ff */
[----:B------:R-:W-:Y:S02]  /*c4f0*/  PRMT R26, R3, 0x7604, R26 ;  /* 0x00007604031a7816 */ /* 0x000fe4000000001a */
[----:B------:R-:W-:Y:S02]  /*c500*/  SHF.R.U32.HI R3, RZ, 0x10, R24 ;  /* 0x00000010ff037819 */ /* 0x000fe40000011618 */
[----:B------:R-:W-:Y:S02]  /*c510*/  SHF.R.U32.HI R27, RZ, 0x10, R20 ;  /* 0x00000010ff1b7819 */ /* 0x000fe40000011614 */
[----:B------:R-:W-:Y:S02]  /*c520*/  PRMT R29, R28, 0x7054, R29 ;  /* 0x000070541c1d7816 */ /* 0x000fe4000000001d */
        /* <DEDUP_REMOVED lines=15> */
[----:B------:R-:W-:Y:S01]  /*c620*/  HADD2.F32 R32, -RZ, R30.H1_H1 ;  /* 0x3000001eff207230 */ /* 0x000fe20000004100 */
[----:B------:R-:W-:Y:S01]  /*c630*/  LOP3.LUT R27, R27, 0xff000000, R24, 0xf8, !PT ;  /* 0xff0000001b1b7812 */ /* 0x000fe200078ef818 */
[----:B------:R-:W-:Y:S01]  /*c640*/  HADD2.F32 R28, -RZ, R26.H1_H1 ;  /* 0x3000001aff1c7230 */ /* 0x000fe20000004100 */
        /* <DEDUP_REMOVED lines=10> */
[----:B--2---:R-:W-:Y:S01]  /*c6f0*/  FFMA.FTZ R37, R21, R32, R35 ;  /* 0x0000002015257223 */ /* 0x004fe20000010023 */
        /* <DEDUP_REMOVED lines=70> */
.L_x_1890:
[----:B------:R-:W-:Y:S05]  /*cb60*/  BSYNC B1 ;  /* 0x0000000000017941 */ /* 0x000fea0003800000 */
.L_x_1889:
[----:B------:R-:W-:-:S05]  /*cb70*/  VIADD R3, R187, 0x60 ;  /* 0x00000060bb037836 */ /* 0x000fca0000000000 */
        /* <DEDUP_REMOVED lines=9> */
[----:B------:R-:W-:Y:S02]  /*cc10*/  SHF.R.U32.HI R26, RZ, 0x8, R15 ;  /* 0x00000008ff1a7819 */ /* 0x000fe4000001160f */
[----:B------:R-:W-:Y:S02]  /*cc20*/  LOP3.LUT R21, R13, 0xff, RZ, 0xc0, !PT ;  /* 0x000000ff0d157812 */ /* 0x000fe400078ec0ff */
[----:B------:R-:W-:Y:S02]  /*cc30*/  LOP3.LUT R27, R15, 0xff, RZ, 0xc0, !PT ;  /* 0x000000ff0f1b7812 */ /* 0x000fe400078ec0ff */
[----:B------:R-:W-:Y:S02]  /*cc40*/  LOP3.LUT R20, R20, 0xff, RZ, 0xc0, !PT ;  /* 0x000000ff14147812 */ /* 0x000fe400078ec0ff */
[----:B------:R-:W-:-:S02]  /*cc50*/  LOP3.LUT R26, R26, 0xff, RZ, 0xc0, !PT ;  /* 0x000000ff1a1a7812 */ /* 0x000fc400078ec0ff */
[----:B------:R-:W-:Y:S02]  /*cc60*/  SHF.R.U32.HI R0, RZ, 0x8, R12 ;  /* 0x00000008ff007819 */ /* 0x000fe4000001160c */
[----:B------:R-:W-:Y:S02]  /*cc70*/  SHF.R.U32.HI R24, RZ, 0x8, R14 ;  /* 0x00000008ff187819 */ /* 0x000fe4000001160e */
[----:B------:R-:W-:Y:S02]  /*cc80*/  PRMT R21, R20, 0x7604, R21 ;  /* 0x0000760414157816 */ /* 0x000fe40000000015 */
[----:B------:R-:W-:Y:S02]  /*cc90*/  PRMT R27, R26, 0x7604, R27 ;  /* 0x000076041a1b7816 */ /* 0x000fe4000000001b */
[----:B------:R-:W-:Y:S02]  /*cca0*/  SHF.R.U32.HI R20, RZ, 0x10, R13 ;  /* 0x00000010ff147819 */ /* 0x000fe4000001160d */
[----:B------:R-:W-:-:S02]  /*ccb0*/  SHF.R.U32.HI R26, RZ, 0x10, R15 ;  /* 0x00000010ff1a7819 */ /* 0x000fc4000001160f */
        /* <DEDUP_REMOVED lines=21> */
[----:B------:R-:W-:Y:S01]  /*ce10*/  HADD2.F32 R13, -RZ, R0.H1_H1 ;  /* 0x30000000ff0d7230 */ /* 0x000fe20000004100 */
[----:B------:R-:W-:Y:S01]  /*ce20*/  LOP3.LUT R20, R3, 0xff000000, R12, 0xf8, !PT ;  /* 0xff00000003147812 */ /* 0x000fe200078ef80c */
[----:B------:R-:W-:Y:S01]  /*ce30*/  HADD2.F32 R29, -RZ, R28.H1_H1 ;  /* 0x3000001cff1d7230 */ /* 0x000fe20000004100 */
[----:B------:R-:W-:Y:S01]  /*ce40*/  LOP3.LUT R26, R25, 0xff000000, R14, 0xf8, !PT ;  /* 0xff000000191a7812 */ /* 0x000fe200078ef80e */
[----:B------:R-:W-:Y:S01]  /*ce50*/  HADD2.F32 R25, -RZ, R24.H1_H1 ;  /* 0x30000018ff197230 */ /* 0x000fe20000004100 */
[----:B------:R-:W-:Y:S01]  /*ce60*/  F2FP.F16.E4M3.UNPACK_B R3, R6 ;  /* 0x00000006ff03723e */ /* 0x000fe200020006ff */
[----:B------:R-:W-:Y:S01]  /*ce70*/  HADD2.F32 R12, -RZ, R0.H0_H0 ;  /* 0x20000000ff0c7230 */ /* 0x000fe20000004100 */
[----:B------:R-:W-:Y:S01]  /*ce80*/  F2FP.F16.E4M3.UNPACK_B R14, R7 ;  /* 0x00000007ff0e723e */ /* 0x000fe200020006ff */
[C---:B------:R-:W-:Y:S01]  /*ce90*/  FMUL.FTZ R31, R13.reuse, R29 ;  /* 0x0000001d0d1f7220 */ /* 0x040fe20000410000 */
[----:B------:R-:W-:Y:S01]  /*cea0*/  F2FP.F16.E4M3.UNPACK_B R15, R7.H1 ;  /* 0x00000007ff0f723e */ /* 0x000fe200030006ff */
[----:B------:R-:W-:Y:S01]  /*ceb0*/  FMUL.FTZ R30, R13, R25 ;  /* 0x000000190d1e7220 */ /* 0x000fe20000410000 */
[-C--:B------:R-:W-:Y:S01]  /*cec0*/  F2FP.F16.E4M3.UNPACK_B R6, R5.reuse ;  /* 0x00000005ff06723e */ /* 0x080fe200020006ff */
[----:B------:R-:W-:Y:S01]  /*ced0*/  HADD2.F32 R28, -RZ, R28.H0_H0 ;  /* 0x2000001cff1c7230 */ /* 0x000fe20000004100 */
[----:B------:R-:W-:Y:S01]  /*cee0*/  F2FP.F16.E4M3.UNPACK_B R7, R5.H1 ;  /* 0x00000005ff07723e */ /* 0x000fe200030006ff */
[----:B------:R-:W-:Y:S01]  /*cef0*/  HADD2.F32 R5, -RZ, R3.H1_H1 ;  /* 0x30000003ff057230 */ /* 0x000fe20000004100 */
[----:B------:R-:W-:Y:S01]  /*cf00*/  F2FP.F16.E4M3.UNPACK_B R27, R27.H1 ;  /* 0x0000001bff1b723e */ /* 0x000fe200030006ff */
[----:B------:R-:W-:-:S02]  /*cf10*/  HADD2.F32 R24, -RZ, R24.H0_H0 ;  /* 0x20000018ff187230 */ /* 0x000fc40000004100 */
[C---:B------:R-:W-:Y:S01]  /*cf20*/  FFMA.FTZ R31, R12.reuse, R25, -R31 ;  /* 0x000000190c1f7223 */ /* 0x040fe2000001081f */
[----:B------:R-:W-:Y:S01]  /*cf30*/  FFMA.FTZ R30, R12, R29, R30 ;  /* 0x0000001d0c1e7223 */ /* 0x000fe2000001001e */
[----:B------:R-:W-:Y:S01]  /*cf40*/  HADD2.F32 R3, -RZ, R3.H0_H0 ;  /* 0x20000003ff037230 */ /* 0x000fe20000004100 */
[----:B------:R-:W-:Y:S01]  /*cf50*/  F2FP.F16.E4M3.UNPACK_B R21, R21.H1 ;  /* 0x00000015ff15723e */ /* 0x000fe200030006ff */
[C---:B------:R-:W-:Y:S01]  /*cf60*/  FMUL.FTZ R12, R5.reuse, R28 ;  /* 0x0000001c050c7220 */ /* 0x040fe20000410000 */
[----:B------:R-:W-:Y:S01]  /*cf70*/  FMUL.FTZ R25, R5, R24 ;  /* 0x0000001805197220 */ /* 0x000fe20000410000 */
[--C-:B------:R-:W-:Y:S01]  /*cf80*/  HADD2.F32 R5, -RZ, R14.reuse.H1_H1 ;  /* 0x3000000eff057230 */ /* 0x100fe20000004100 */
[----:B------:R-:W-:Y:S01]  /*cf90*/  F2FP.F16.E4M3.UNPACK_B R0, R4 ;  /* 0x00000004ff00723e */ /* 0x000fe200020006ff */
[----:B------:R-:W-:Y:S02]  /*cfa0*/  HADD2.F32 R13, -RZ, R27.H0_H0 ;  /* 0x2000001bff0d7230 */ /* 0x000fe40000004100 */
[C---:B------:R-:W-:Y:S01]  /*cfb0*/  FFMA.FTZ R29, R3.reuse, R24, -R12 ;  /* 0x00000018031d7223 */ /* 0x040fe2000001080c */
[----:B------:R-:W-:Y:S01]  /*cfc0*/  FFMA.FTZ R28, R3, R28, R25 ;  /* 0x0000001c031c7223 */ /* 0x000fe20000010019 */
[----:B------:R-:W-:Y:S01]  /*cfd0*/  HADD2.F32 R12, -RZ, R21.H0_H0 ;  /* 0x20000015ff0c7230 */ /* 0x000fe20000004100 */
[----:B------:R-:W-:Y:S01]  /*cfe0*/  F2FP.F16.E4M3.UNPACK_B R4, R4.H1 ;  /* 0x00000004ff04723e */ /* 0x000fe200030006ff */
[----:B------:R-:W-:-:S02]  /*cff0*/  HADD2.F32 R14, -RZ, R14.H0_H0 ;  /* 0x2000000eff0e7230 */ /* 0x000fc40000004100 */
[CC--:B------:R-:W-:Y:S01]  /*d000*/  FMUL.FTZ R25, R5.reuse, R13.reuse ;  /* 0x0000000d05197220 */ /* 0x0c0fe20000410000 */
[----:B------:R-:W-:Y:S02]  /*d010*/  HADD2.F32 R24, -RZ, R27.H1_H1 ;  /* 0x3000001bff187230 */ /* 0x000fe40000004100 */
[-C--:B------:R-:W-:Y:S01]  /*d020*/  FMUL.FTZ R5, R5, R12.reuse ;  /* 0x0000000c05057220 */ /* 0x080fe20000410000 */
[----:B------:R-:W-:Y:S02]  /*d030*/  HADD2.F32 R3, -RZ, R15.H1_H1 ;  /* 0x3000000fff037230 */ /* 0x000fe40000004100 */
[C---:B------:R-:W-:Y:S01]  /*d040*/  FFMA.FTZ R27, R14.reuse, R12, -R25 ;  /* 0x0000000c0e1b7223 */ /* 0x040fe20000010819 */
[----:B------:R-:W-:Y:S02]  /*d050*/  HADD2.F32 R12, -RZ, R21.H1_H1 ;  /* 0x30000015ff0c7230 */ /* 0x000fe40000004100 */
[----:B------:R-:W-:Y:S01]  /*d060*/  FFMA.FTZ R32, R14, R13, R5 ;  /* 0x0000000d0e207223 */ /* 0x000fe20000010005 */
[----:B------:R-:W-:-:S02]  /*d070*/  HADD2.F32 R15, -RZ, R15.H0_H0 ;  /* 0x2000000fff0f7230 */ /* 0x000fc40000004100 */
[C---:B------:R-:W-:Y:S01]  /*d080*/  FMUL.FTZ R34, R3.reuse, R24 ;  /* 0x0000001803227220 */ /* 0x040fe20000410000 */
[----:B------:R-:W-:Y:S01]  /*d090*/  F2FP.F16.E4M3.UNPACK_B R13, R26 ;  /* 0x0000001aff0d723e */ /* 0x000fe200020006ff */
[-C--:B------:R-:W-:Y:S01]  /*d0a0*/  FMUL.FTZ R14, R3, R12.reuse ;  /* 0x0000000c030e7220 */ /* 0x080fe20000410000 */
[----:B------:R-:W-:Y:S02]  /*d0b0*/  HADD2.F32 R5, -RZ, R4.H1_H1 ;  /* 0x30000004ff057230 */ /* 0x000fe40000004100 */
        /* <DEDUP_REMOVED lines=8> */
[C---:B------:R-:W-:Y:S01]  /*d140*/  FMUL.FTZ R15, R5.reuse, R21 ;  /* 0x00000015050f7220 */ /* 0x040fe20000410000 */
[----:B------:R-:W-:Y:S02]  /*d150*/  HADD2.F32 R3, -RZ, R0.H1_H1 ;  /* 0x30000000ff037230 */ /* 0x000fe40000004100 */
[----:B------:R-:W-:Y:S02]  /*d160*/  HADD2.F32 R12, -RZ, R12.H0_H0 ;  /* 0x2000000cff0c7230 */ /* 0x000fe40000004100 */
[-C--:B------:R-:W-:Y:S01]  /*d170*/  FMUL.FTZ R25, R5, R13.reuse ;  /* 0x0000000d05197220 */ /* 0x080fe20000410000 */
        /* <DEDUP_REMOVED lines=8> */
[----:B------:R-:W-:-:S02]  /*d200*/  HADD2.F32 R4, -RZ, R20.H1_H1 ;  /* 0x30000014ff047230 */ /* 0x000fc40000004100 */
[--C-:B------:R-:W-:Y:S02]  /*d210*/  HADD2.F32 R3, -RZ, R7.reuse.H1_H1 ;  /* 0x30000007ff037230 */ /* 0x100fe40000004100 */
[--C-:B------:R-:W-:Y:S02]  /*d220*/  HADD2.F32 R12, -RZ, R26.reuse.H1_H1 ;  /* 0x3000001aff0c7230 */ /* 0x100fe40000004100 */
[----:B------:R-:W-:Y:S02]  /*d230*/  HADD2.F32 R13, -RZ, R26.H0_H0 ;  /* 0x2000001aff0d7230 */ /* 0x000fe40000004100 */
[C---:B------:R-:W-:Y:S01]  /*d240*/  FMUL.FTZ R21, R3.reuse, R4 ;  /* 0x0000000403157220 */ /* 0x040fe20000410000 */
[----:B------:R-:W-:Y:S02]  /*d250*/  HADD2.F32 R0, -RZ, R6.H1_H1 ;  /* 0x30000006ff007230 */ /* 0x000fe40000004100 */
[----:B------:R-:W-:Y:S02]  /*d260*/  HADD2.F32 R5, -RZ, R20.H0_H0 ;  /* 0x20000014ff057230 */ /* 0x000fe40000004100 */
[----:B------:R-:W-:Y:S01]  /*d270*/  FMUL.FTZ R20, R3, R12 ;  /* 0x0000000c03147220 */ /* 0x000fe20000410000 */
[----:B------:R-:W-:-:S02]  /*d280*/  HADD2.F32 R7, -RZ, R7.H0_H0 ;  /* 0x20000007ff077230 */ /* 0x000fc40000004100 */
[C---:B------:R-:W-:Y:S01]  /*d290*/  FMUL.FTZ R3, R0.reuse, R13 ;  /* 0x0000000d00037220 */ /* 0x040fe20000410000 */
[----:B------:R-:W-:Y:S02]  /*d2a0*/  HADD2.F32 R6, -RZ, R6.H0_H0 ;  /* 0x20000006ff067230 */ /* 0x000fe40000004100 */
[-C--:B------:R-:W-:Y:S01]  /*d2b0*/  FMUL.FTZ R0, R0, R5.reuse ;  /* 0x0000000500007220 */ /* 0x080fe20000410000 */
[C---:B------:R-:W-:Y:S01]  /*d2c0*/  FFMA.FTZ R20, R7.reuse, R4, -R20 ;  /* 0x0000000407147223 */ /* 0x040fe20000010814 */
[----:B------:R-:W-:Y:S01]  /*d2d0*/  FFMA.FTZ R21, R7, R12, R21 ;  /* 0x0000000c07157223 */ /* 0x000fe20000010015 */
[C---:B------:R-:W-:Y:S01]  /*d2e0*/  FFMA.FTZ R5, R6.reuse, R5, -R3 ;  /* 0x0000000506057223 */ /* 0x040fe20000010803 */
[----:B------:R-:W-:Y:S01]  /*d2f0*/  FFMA.FTZ R0, R6, R13, R0 ;  /* 0x0000000d06007223 */ /* 0x000fe20000010000 */
[----:B------:R-:W-:Y:S02]  /*d300*/  F2FP.SATFINITE.E4M3.F32.PACK_AB_MERGE_C R6, R30, R31, RZ ;  /* 0x0000001f1e06723e */ /* 0x000fe400048070ff */
[----:B------:R-:W-:-:S02]  /*d310*/  F2FP.SATFINITE.E4M3.F32.PACK_AB_MERGE_C R7, R33, R34, RZ ;  /* 0x000000222107723e */ /* 0x000fc400048070ff */
[----:B------:R-:W-:Y:S02]  /*d320*/  F2FP.SATFINITE.E4M3.F32.PACK_AB_MERGE_C R4, R25, R24, RZ ;  /* 0x000000181904723e */ /* 0x000fe400048070ff */
[----:B------:R-:W-:Y:S02]  /*d330*/  F2FP.SATFINITE.E4M3.F32.PACK_AB_MERGE_C R20, R21, R20, RZ ;  /* 0x000000141514723e */ /* 0x000fe400048070ff */
[----:B------:R-:W-:Y:S02]  /*d340*/  F2FP.SATFINITE.E4M3.F32.PACK_AB_MERGE_C R6, R28, R29, R6 ;  /* 0x0000001d1c06723e */ /* 0x000fe40004807006 */
[----:B------:R-:W-:Y:S02]  /*d350*/  F2FP.SATFINITE.E4M3.F32.PACK_AB_MERGE_C R7, R32, R27, R7 ;  /* 0x0000001b2007723e */ /* 0x000fe40004807007 */
[----:B------:R-:W-:Y:S02]  /*d360*/  F2FP.SATFINITE.E4M3.F32.PACK_AB_MERGE_C R4, R14, R15, R4 ;  /* 0x0000000f0e04723e */ /* 0x000fe40004807004 */
[----:B------:R-:W-:-:S05]  /*d370*/  F2FP.SATFINITE.E4M3.F32.PACK_AB_MERGE_C R5, R0, R5, R20 ;  /* 0x000000050005723e */ /* 0x000fca0004807014 */
[----:B------:R0:W-:Y:S02]  /*d380*/  STS.128 [R213+0x1b000], R4 ;  /* 0x01b00004d5007388 */ /* 0x0001e40000000c00 */
.L_x_1895:
[----:B------:R-:W-:Y:S05]  /*d390*/  BSYNC B1 ;  /* 0x0000000000017941 */ /* 0x000fea0003800000 */
.L_x_1894:
[----:B------:R-:W-:Y:S05]  /*d3a0*/  @P1 BRA `(.L_x_1893) ;  /* 0x0000005000201947 */ /* 0x000fea0003800000 */
[----:B01--4-:R-:W0:Y:S01]  /*d3b0*/  LDS.128 R4, [R213+0x1f000] ;  /* 0x01f00000d5047984 */ /* 0x013e220000000c00 */
[----:B-----5:R-:W-:Y:S02]  /*d3c0*/  SHF.R.U32.HI R13, RZ, 0x8, R9 ;  /* 0x00000008ff0d7819 */ /* 0x020fe40000011609 */
[----:B------:R-:W-:Y:S02]  /*d3d0*/  LOP3.LUT R12, R9, 0xff, RZ, 0xc0, !PT ;  /* 0x000000ff090c7812 */ /* 0x000fe400078ec0ff */
[----:B------:R-:W-:Y:S02]  /*d3e0*/  LOP3.LUT R13, R13, 0xff, RZ, 0xc0, !PT ;  /* 0x000000ff0d0d7812 */ /* 0x000fe400078ec0ff */
[----:B------:R-:W-:Y:S02]  /*d3f0*/  SHF.R.U32.HI R21, RZ, 0x8, R11 ;  /* 0x00000008ff157819 */ /* 0x000fe4000001160b */
[----:B------:R-:W-:Y:S02]  /*d400*/  PRMT R12, R13, 0x7604, R12 ;  /* 0x000076040d0c7816 */ /* 0x000fe4000000000c */
[----:B------:R-:W-:-:S02]  /*d410*/  SHF.R.U32.HI R24, RZ, 0x10, R9 ;  /* 0x00000010ff187819 */ /* 0x000fc40000011609 */
[----:B------:R-:W-:Y:S02]  /*d420*/  SHF.R.U32.HI R13, RZ, 0x8, R10 ;  /* 0x00000008ff0d7819 */ /* 0x000fe4000001160a */
[----:B------:R-:W-:Y:S02]  /*d430*/  LOP3.LUT R14, R11, 0xff, RZ, 0xc0, !PT ;  /* 0x000000ff0b0e7812 */ /* 0x000fe400078ec0ff */
[----:B------:R-:W-:Y:S02]  /*d440*/  LOP3.LUT R21, R21, 0xff, RZ, 0xc0, !PT ;  /* 0x000000ff15157812 */ /* 0x000fe400078ec0ff */
[----:B------:R-:W-:Y:S02]  /*d450*/  SHF.R.U32.HI R20, RZ, 0x10, R11 ;  /* 0x00000010ff147819 */ /* 0x000fe4000001160b */
[----:B------:R-:W-:Y:S02]  /*d460*/  SHF.R.U32.HI R3, RZ, 0x8, R8 ;  /* 0x00000008ff037819 */ /* 0x000fe40000011608 */
[----:B------:R-:W-:Y:S01]  /*d470*/  LOP3.LUT R15, R13, 0xff, RZ, 0xc0, !PT ;  /* 0x000000ff0d0f7812 */ /* 0x000fe200078ec0ff */
[----:B------:R-:W-:Y:S01]  /*d480*/  IMAD.U32 R13, R24, 0x10000, RZ ;  /* 0x00010000180d7824 */ /* 0x000fe200078e00ff */
[----:B------:R-:W-:Y:S01]  /*d490*/  PRMT R14, R21, 0x7604, R14 ;  /* 0x00007604150e7816 */ /* 0x000fe2000000000e */
[----:B------:R-:W-:Y:S01]  /*d4a0*/  IMAD.U32 R21, R20, 0x10000, RZ ;  /* 0x0001000014157824 */ /* 0x000fe200078e00ff */
[----:B------:R-:W-:-:S02]  /*d4b0*/  LOP3.LUT R0, R8, 0xff, RZ, 0xc0, !PT ;  /* 0x000000ff08007812 */ /* 0x000fc400078ec0ff */
[----:B------:R-:W-:Y:S02]  /*d4c0*/  LOP3.LUT R3, R3, 0xff, RZ, 0xc0, !PT ;  /* 0x000000ff03037812 */ /* 0x000fe400078ec0ff */
[----:B------:R-:W-:Y:S02]  /*d4d0*/  LOP3.LUT R13, R12, 0xff0000, R13, 0xf8, !PT ;  /* 0x00ff00000c0d7812 */ /* 0x000fe400078ef80d */
[----:B------:R-:W-:Y:S02]  /*d4e0*/  PRMT R3, R3, 0x7604, R0 ;  /* 0x0000760403037816 */ /* 0x000fe40000000000 */
[----:B------:R-:W-:Y:S02]  /*d4f0*/  LOP3.LUT R0, R10, 0xff, RZ, 0xc0, !PT ;  /* 0x000000ff0a007812 */ /* 0x000fe400078ec0ff */
[----:B------:R-:W-:Y:S02]  /*d500*/  LOP3.LUT R21, R14, 0xff0000, R21, 0xf8, !PT ;  /* 0x00ff00000e157812 */ /* 0x000fe400078ef815 */
[----:B------:R-:W-:-:S02]  /*d510*/  PRMT R15, R15, 0x7604, R0 ;  /* 0x000076040f0f7816 */ /* 0x000fc40000000000 */
[----:B------:R-:W-:Y:S02]  /*d520*/  LOP3.LUT R21, R21, 0xff000000, R11, 0xf8, !PT ;  /* 0xff00000015157812 */ /* 0x000fe400078ef80b */
[----:B------:R-:W-:Y:S02]  /*d530*/  LOP3.LUT R13, R13, 0xff000000, R9, 0xf8, !PT ;  /* 0xff0000000d0d7812 */ /* 0x000fe400078ef809 */
[----:B------:R-:W-:Y:S02]  /*d540*/  LOP3.LUT R3, R3, 0xff0000, R8, 0xf8, !PT ;  /* 0x00ff000003037812 */ /* 0x000fe400078ef808 */
[----:B0-----:R-:W-:Y:S02]  /*d550*/  F2FP.F16.E4M3.UNPACK_B R0, R6.H1 ;  /* 0x00000006ff00723e */ /* 0x001fe400030006ff */
[----:B------:R-:W-:Y:S02]  /*d560*/  LOP3.LUT R15, R15, 0xff0000, R10, 0xf8, !PT ;  /* 0x00ff00000f0f7812 */ /* 0x000fe400078ef80a */
[----:B------:R-:W-:Y:S01]  /*d570*/  F2FP.F16.E4M3.UNPACK_B R24, R21 ;  /* 0x00000015ff18723e */ /* 0x000fe200020006ff */
[----:B------:R-:W-:Y:S01]  /*d580*/  HADD2.F32 R9, -RZ, R0.H1_H1 ;  /* 0x30000000ff097230 */ /* 0x000fe20000004100 */
[----:B------:R-:W-:-:S02]  /*d590*/  F2FP.F16.E4M3.UNPACK_B R14, R13 ;  /* 0x0000000dff0e723e */ /* 0x000fc400020006ff */
        /* <DEDUP_REMOVED lines=86> */
[----:B------:R0:W-:Y:S01]  /*db00*/  STS.128 [R213+0x1f000], R4 ;  /* 0x01f00004d5007388 */ /* 0x0001e20000000c00 */
[----:B------:R-:W-:Y:S05]  /*db10*/  BRA `(.L_x_1893) ;  /* 0x0000004800447947 */ /* 0x000fea0003800000 */
.L_x_1866:
        /* <DEDUP_REMOVED lines=15> */
[----:B------:R-:W-:Y:S01]  /*dc10*/  IMAD R37, R3, UR5, R6 ;  /* 0x0000000503257c24 */ /* 0x000fe2000f8e0206 */
        /* <DEDUP_REMOVED lines=9> */
[----:B------:R-:W1:Y:S01]  /*dcb0*/  LDC R3, c[0x0][0x3f4] ;  /* 0x0000fd00ff037b82 */ /* 0x000e620000000800 */
[----:B------:R-:W2:Y:S01]  /*dcc0*/  SHFL.IDX PT, R7, R53, RZ, 0x181f ;  /* 0x00181fff35077589 */ /* 0x000ea200000e0000 */
[----:B------:R-:W-:-:S03]  /*dcd0*/  IMAD R59, R189, R4, RZ ;  /* 0x00000004bd3b7224 */ /* 0x000fc600078e02ff */
[----:B------:R-:W3:Y:S04]  /*dce0*/  SHFL.IDX PT, R14, R57, RZ, 0x181f ;  /* 0x00181fff390e7589 */ /* 0x000ee800000e0000 */
[----:B------:R-:W4:Y:S04]  /*dcf0*/  SHFL.IDX PT, R5, R37, RZ, 0x181f ;  /* 0x00181fff25057589 */ /* 0x000f2800000e0000 */
[----:B------:R-:W5:Y:S01]  /*dd00*/  SHFL.IDX PT, R9, R55, RZ, 0x181f ;  /* 0x00181fff37097589 */ /* 0x000f6200000e0000 */
[----:B-1----:R-:W-:-:S04]  /*dd10*/  ISETP.GE.AND P0, PT, R16, R3, PT ;  /* 0x000000031000720c */ /* 0x002fc80003f06270 */
[----:B------:R-:W-:-:S13]  /*dd20*/  ISETP.GE.OR P1, PT, R10, R59, P0 ;  /* 0x0000003b0a00720c */ /* 0x000fda0000726670 */
[C---:B--2---:R-:W-:Y:S02]  /*dd30*/  @!P1 IADD3 R4, P2, R16.reuse, R7, RZ ;  /* 0x0000000710049210 */ /* 0x044fe40007f5e0ff */
[----:B---3--:R-:W-:-:S03]  /*dd40*/  @!P1 IADD3 R24, P3, R16, R14, RZ ;  /* 0x0000000e10189210 */ /* 0x008fc60007f7e0ff */
[--C-:B----4-:R-:W-:Y:S02]  /*dd50*/  @!P1 IMAD.X R5, R5, 0x1, R17.reuse, P2 ;  /* 0x0000000105059824 */ /* 0x110fe400010e0611 */
[----:B-----5:R-:W-:-:S04]  /*dd60*/  @!P1 IMAD.X R25, R9, 0x1, R17, P3 ;  /* 0x0000000109199824 */ /* 0x020fc800018e0611 */
[----:B------:R-:W2:Y:S04]  /*dd70*/  @!P1 LD.E.128 R4, desc[UR36][R4.64] ;  /* 0x0000002404049980 */ /* 0x000ea8000c101d00 */
[----:B------:R-:W3:Y:S01]  /*dd80*/  @!P1 LD.E.128 R24, desc[UR36][R24.64] ;  /* 0x0000002418189980 */ /* 0x000ee2000c101d00 */
[----:B------:R-:W-:Y:S02]  /*dd90*/  CS2R R44, SRZ ;  /* 0x00000000002c7805 */ /* 0x000fe4000001ff00 */
[----:B------:R-:W-:Y:S02]  /*dda0*/  CS2R R46, SRZ ;  /* 0x00000000002e7805 */ /* 0x000fe4000001ff00 */
[----:B------:R-:W-:Y:S01]  /*ddb0*/  CS2R R48, SRZ ;  /* 0x0000000000307805 */ /* 0x000fe2000001ff00 */
[----:B------:R1:W4:Y:S01]  /*ddc0*/  SHFL.IDX PT, R9, R37, 0x1, 0x181f ;  /* 0x00381f0025097f89 */ /* 0x00032200000e0000 */
[----:B------:R-:W-:-:S03]  /*ddd0*/  CS2R R50, SRZ ;  /* 0x0000000000327805 */ /* 0x000fc6000001ff00 */
[----:B------:R1:W0:Y:S04]  /*dde0*/  SHFL.IDX PT, R21, R53, 0x1, 0x181f ;  /* 0x00381f0035157f89 */ /* 0x00022800000e0000 */
[----:B------:R1:W0:Y:S04]  /*ddf0*/  SHFL.IDX PT, R33, R55, 0x1, 0x181f ;  /* 0x00381f0037217f89 */ /* 0x00022800000e0000 */
[----:B------:R1:W0:Y:S01]  /*de00*/  SHFL.IDX PT, R14, R57, 0x1, 0x181f ;  /* 0x00381f00390e7f89 */ /* 0x00022200000e0000 */
[----:B--2---:R-:W-:Y:S02]  /*de10*/  @!P1 IMAD.MOV.U32 R44, RZ, RZ, R4 ;  /* 0x000000ffff2c9224 */ /* 0x004fe400078e0004 */
[----:B------:R-:W-:Y:S01]  /*de20*/  @!P1 IMAD.MOV.U32 R45, RZ, RZ, R5 ;  /* 0x000000ffff2d9224 */ /* 0x000fe200078e0005 */
[----:B------:R-:W-:Y:S01]  /*de30*/  CS2R R4, SRZ ;  /* 0x0000000000047805 */ /* 0x000fe2000001ff00 */
[----:B------:R-:W-:-:S02]  /*de40*/  @!P1 IMAD.MOV.U32 R46, RZ, RZ, R6 ;  /* 0x000000ffff2e9224 */ /* 0x000fc400078e0006 */
[----:B------:R-:W-:Y:S02]  /*de50*/  @!P1 IMAD.MOV.U32 R47, RZ, RZ, R7 ;  /* 0x000000ffff2f9224 */ /* 0x000fe400078e0007 */
[----:B---3--:R-:W-:Y:S02]  /*de60*/  @!P1 IMAD.MOV.U32 R48, RZ, RZ, R24 ;  /* 0x000000ffff309224 */ /* 0x008fe400078e0018 */
[----:B------:R-:W-:Y:S02]  /*de70*/  @!P1 IMAD.MOV.U32 R49, RZ, RZ, R25 ;  /* 0x000000ffff319224 */ /* 0x000fe400078e0019 */
[----:B------:R-:W-:Y:S02]  /*de80*/  @!P1 IMAD.MOV.U32 R50, RZ, RZ, R26 ;  /* 0x000000ffff329224 */ /* 0x000fe400078e001a */
[----:B01--4-:R-:W-:-:S07]  /*de90*/  @!P1 IMAD.MOV.U32 R51, RZ, RZ, R27 ;  /* 0x000000ffff339224 */ /* 0x013fce00078e001b */
.L_x_2249:
[----:B------:R-:W-:Y:S01]  /*dea0*/  VIADD R6, R10, 0x20 ;  /* 0x000000200a067836 */ /* 0x000fe20000000000 */
[----:B------:R-:W-:Y:S01]  /*deb0*/  BSSY B1, `(.L_x_1897) ;  /* 0x0000010000017945 */ /* 0x000fe20003800000 */
[----:B------:R-:W-:Y:S02]  /*dec0*/  CS2R R28, SRZ ;  /* 0x00000000001c7805 */ /* 0x000fe4000001ff00 */
[----:B------:R-:W-:Y:S02]  /*ded0*/  CS2R R30, SRZ ;  /* 0x00000000001e7805 */ /* 0x000fe4000001ff00 */
[----:B------:R-:W-:Y:S02]  /*dee0*/  ISETP.GE.AND P1, PT, R6, R59, PT ;  /* 0x0000003b0600720c */ /* 0x000fe40003f26270 */
[----:B------:R-:W-:-:S11]  /*def0*/  CS2R R6, SRZ ;  /* 0x0000000000067805 */ /* 0x000fd6000001ff00 */
[----:B------:R-:W-:Y:S05]  /*df00*/  @P1 BRA `(.L_x_1898) ;  /* 0x0000000000281947 */ /* 0x000fea0003800000 */
[----:B------:R-:W-:Y:S02]  /*df10*/  CS2R R6, SRZ ;  /* 0x0000000000067805 */ /* 0x000fe4000001ff00 */
[----:B------:R-:W-:Y:S02]  /*df20*/  CS2R R28, SRZ ;  /* 0x00000000001c7805 */ /* 0x000fe4000001ff00 */
[----:B------:R-:W-:Y:S01]  /*df30*/  CS2R R30, SRZ ;  /* 0x00000000001e7805 */ /* 0x000fe2000001ff00 */
[----:B------:R-:W-:Y:S06]  /*df40*/  @P0 BRA `(.L_x_1898) ;  /* 0x0000000000180947 */ /* 0x000fec0003800000 */
[C---:B------:R-:W-:Y:S02]  /*df50*/  IADD3 R28, P1, R16.reuse, R21, RZ ;  /* 0x00000015101c7210 */ /* 0x040fe40007f3e0ff */
[----:B------:R-:W-:-:S03]  /*df60*/  IADD3 R4, P2, R16, R14, RZ ;  /* 0x0000000e10047210 */ /* 0x000fc60007f5e0ff */
[--C-:B------:R-:W-:Y:S02]  /*df70*/  IMAD.X R29, R9, 0x1, R17.reuse, P1 ;  /* 0x00000001091d7824 */ /* 0x100fe400008e0611 */
[----:B------:R-:W-:-:S04]  /*df80*/  IMAD.X R5, R33, 0x1, R17, P2 ;  /* 0x0000000121057824 */ /* 0x000fc800010e0611 */
[----:B------:R-:W5:Y:S04]  /*df90*/  LD.E.128 R28, desc[UR36][R28.64] ;  /* 0x000000241c1c7980 */ /* 0x000f68000c101d00 */
[----:B------:R-:W5:Y:S02]  /*dfa0*/  LD.E.128 R4, desc[UR36][R4.64] ;  /* 0x0000002404047980 */ /* 0x000f64000c101d00 */
.L_x_1898:
[----:B------:R-:W-:Y:S05]  /*dfb0*/  BSYNC B1 ;  /* 0x0000000000017941 */ /* 0x000fea0003800000 */
.L_x_1897:
[----:B------:R-:W-:-:S03]  /*dfc0*/  UMOV UR4, 0xffffffff ;  /* 0xffffffff00047882 */ /* 0x000fc60000000000 */
[----:B------:R-:W-:Y:S05]  /*dfd0*/  BRA.DIV UR4, `(.L_x_1899) ;  /* 0x000001e604e87947 */ /* 0x000fea000b800000 */
[----:B------:R-:W0:Y:S01]  /*dfe0*/  SHFL.IDX PT, R21, R53, 0x2, 0x181f ;  /* 0x00581f0035157f89 */ /* 0x000e2200000e0000 */
[----:B------:R-:W-:-:S03]  /*dff0*/  VIADD R8, R10, 0x40 ;  /* 0x000000400a087836 */ /* 0x000fc60000000000 */
[----:B------:R-:W1:Y:S02]  /*e000*/  SHFL.IDX PT, R14, R57, 0x2, 0x181f ;  /* 0x00581f00390e7f89 */ /* 0x000e6400000e0000 */
[----:B------:R-:W-:Y:S02]  /*e010*/  ISETP.GE.OR P1, PT, R8, R59, P0 ;  /* 0x0000003b0800720c */ /* 0x000fe40000726670 */
[----:B------:R-:W2:Y:S04]  /*e020*/  SHFL.IDX PT, R9, R37, 0x2, 0x181f ;  /* 0x00581f0025097f89 */ /* 0x000ea800000e0000 */
[----:B------:R-:W3:Y:S07]  /*e030*/  SHFL.IDX PT, R25, R55, 0x2, 0x181f ;  /* 0x00581f0037197f89 */ /* 0x000eee00000e0000 */
[----:B0-----:R-:W-:-:S02]  /*e040*/  @!P1 IADD3 R24, P2, R16, R21, RZ ;  /* 0x0000001510189210 */ /* 0x001fc40007f5e0ff */
[----:B-1----:R-:W-:-:S03]  /*e050*/  @!P1 IADD3 R32, P3, R16, R14, RZ ;  /* 0x0000000e10209210 */ /* 0x002fc60007f7e0ff */
[----:B--2---:R-:W-:Y:S01]  /*e060*/  @!P1 IMAD.X R9, R9, 0x1, R17, P2 ;  /* 0x0000000109099824 */ /* 0x004fe200010e0611 */
[----:B---3--:R-:W-:-:S03]  /*e070*/  @!P1 IADD3.X R33, R25, R17, RZ, P3, !PT ;  /* 0x0000001119219210 */ /* 0x008fc60001ffe4ff */
[----:B------:R-:W-:-:S03]  /*e080*/  @!P1 IMAD.MOV.U32 R25, RZ, RZ, R9 ;  /* 0x000000ffff199224 */ /* 0x000fc600078e0009 */
[----:B------:R-:W2:Y:S04]  /*e090*/  @!P1 LD.E.128 R32, desc[UR36][R32.64] ;  /* 0x0000002420209980 */ /* 0x000ea8000c101d00 */
[----:B------:R-:W3:Y:S04]  /*e0a0*/  @!P1 LD.E.128 R24, desc[UR36][R24.64] ;  /* 0x0000002418189980 */ /* 0x000ee8000c101d00 */
[----:B------:R-:W0:Y:S04]  /*e0b0*/  SHFL.IDX PT, R53, R53, 0x3, 0x181f ;  /* 0x00781f0035357f89 */ /* 0x000e2800000e0000 */
[----:B------:R-:W1:Y:S04]  /*e0c0*/  SHFL.IDX PT, R37, R37, 0x3, 0x181f ;  /* 0x00781f0025257f89 */ /* 0x000e6800000e0000 */
[----:B------:R-:W4:Y:S04]  /*e0d0*/  SHFL.IDX PT, R57, R57, 0x3, 0x181f ;  /* 0x00781f0039397f89 */ /* 0x000f2800000e0000 */
[----:B------:R-:W0:Y:S01]  /*e0e0*/  SHFL.IDX PT, R55, R55, 0x3, 0x181f ;  /* 0x00781f0037377f89 */ /* 0x000e2200000e0000 */
[----:B------:R-:W-:-:S02]  /*e0f0*/  CS2R R20, SRZ ;  /* 0x0000000000147805 */ /* 0x000fc4000001ff00 */
[----:B------:R-:W-:Y:S02]  /*e100*/  CS2R R38, SRZ ;  /* 0x0000000000267805 */ /* 0x000fe4000001ff00 */
[----:B------:R-:W-:Y:S02]  /*e110*/  CS2R R40, SRZ ;  /* 0x0000000000287805 */ /* 0x000fe4000001ff00 */
[----:B------:R-:W-:Y:S02]  /*e120*/  CS2R R42, SRZ ;  /* 0x00000000002a7805 */ /* 0x000fe4000001ff00 */
[----:B------:R-:W-:Y:S01]  /*e130*/  CS2R R8, SRZ ;  /* 0x0000000000087805 */ /* 0x000fe2000001ff00 */
[----:B--2---:R-:W-:Y:S02]  /*e140*/  @!P1 IMAD.MOV.U32 R40, RZ, RZ, R32 ;  /* 0x000000ffff289224 */ /* 0x004fe400078e0020 */
[----:B------:R-:W-:Y:S02]  /*e150*/  @!P1 IMAD.MOV.U32 R41, RZ, RZ, R33 ;  /* 0x000000ffff299224 */ /* 0x000fe400078e0021 */
[----:B---3--:R-:W-:-:S02]  /*e160*/  @!P1 IMAD.MOV.U32 R20, RZ, RZ, R24 ;  /* 0x000000ffff149224 */ /* 0x008fc400078e0018 */
[----:B------:R-:W-:Y:S02]  /*e170*/  @!P1 IMAD.MOV.U32 R21, RZ, RZ, R25 ;  /* 0x000000ffff159224 */ /* 0x000fe400078e0019 */
[----:B------:R-:W-:Y:S02]  /*e180*/  @!P1 IMAD.MOV.U32 R38, RZ, RZ, R26 ;  /* 0x000000ffff269224 */ /* 0x000fe400078e001a */
[----:B------:R-:W-:Y:S02]  /*e190*/  @!P1 IMAD.MOV.U32 R39, RZ, RZ, R27 ;  /* 0x000000ffff279224 */ /* 0x000fe400078e001b */
[----:B------:R-:W-:Y:S02]  /*e1a0*/  @!P1 IMAD.MOV.U32 R42, RZ, RZ, R34 ;  /* 0x000000ffff2a9224 */ /* 0x000fe400078e0022 */
[----:B01--4-:R-:W-:-:S07]  /*e1b0*/  @!P1 IMAD.MOV.U32 R43, RZ, RZ, R35 ;  /* 0x000000ffff2b9224 */ /* 0x013fce00078e0023 */
.L_x_2259:
[----:B------:R-:W-:Y:S01]  /*e1c0*/  VIADD R10, R10, 0x60 ;  /* 0x000000600a0a7836 */ /* 0x000fe20000000000 */
[----:B------:R-:W-:Y:S01]  /*e1d0*/  LEA.HI R11, R217, R217, RZ, 0x1 ;  /* 0x000000d9d90b7211 */ /* 0x000fe200078f08ff */
[----:B------:R-:W-:Y:S01]  /*e1e0*/  BSSY B1, `(.L_x_1900) ;  /* 0x0000013000017945 */ /* 0x000fe20003800000 */
[----:B------:R-:W-:Y:S02]  /*e1f0*/  CS2R R14, SRZ ;  /* 0x00000000000e7805 */ /* 0x000fe4000001ff00 */
[----:B------:R-:W-:Y:S02]  /*e200*/  ISETP.GE.AND P1, PT, R10, R59, PT ;  /* 0x0000003b0a00720c */ /* 0x000fe40003f26270 */
[----:B------:R-:W-:Y:S02]  /*e210*/  LOP3.LUT R12, R11, 0xfffffffe, RZ, 0xc0, !PT ;  /* 0xfffffffe0b0c7812 */ /* 0x000fe400078ec0ff */
[----:B------:R-:W-:-:S03]  /*e220*/  CS2R R10, SRZ ;  /* 0x00000000000a7805 */ /* 0x000fc6000001ff00 */
[----:B------:R-:W-:Y:S01]  /*e230*/  IMAD.IADD R25, R217, 0x1, -R12 ;  /* 0x00000001d9197824 */ /* 0x000fe200078e0a0c */
[----:B------:R-:W-:-:S04]  /*e240*/  CS2R R12, SRZ ;  /* 0x00000000000c7805 */ /* 0x000fc8000001ff00 */
[----:B------:R-:W-:Y:S01]  /*e250*/  SHF.L.U32 R25, R25, 0x1f, RZ ;  /* 0x0000001f19197819 */ /* 0x000fe200000006ff */
[----:B------:R-:W-:Y:S06]  /*e260*/  @P1 BRA `(.L_x_1901) ;  /* 0x0000000000281947 */ /* 0x000fec0003800000 */
        /* <DEDUP_REMOVED lines=10> */
.L_x_1901:
[----:B------:R-:W-:Y:S05]  /*e310*/  BSYNC B1 ;  /* 0x0000000000017941 */ /* 0x000fea0003800000 */
.L_x_1900:
[----:B------:R-:W0:Y:S01]  /*e320*/  SYNCS.PHASECHK.TRANS64.TRYWAIT P4, [R22+URZ+0x28400], R25 ;  /* 0x02840019160075a7 */ /* 0x000e22000808017f */
[----:B------:R-:W-:Y:S01]  /*e330*/  VIADD R26, R187, 0x20 ;  /* 0x00000020bb1a7836 */ /* 0x000fe20000000000 */
[----:B------:R-:W-:Y:S01]  /*e340*/  VIADDMNMX R24, R59, -R201, 0x80, PT ;  /* 0x000000803b187446 */ /* 0x000fe200038009c9 */
[C---:B------:R-:W-:Y:S01]  /*e350*/  VIADD R52, R187.reuse, 0x40 ;  /* 0x00000040bb347836 */ /* 0x040fe20000000000 */
[----:B------:R-:W-:Y:S01]  /*e360*/  BSSY B1, `(.L_x_1902) ;  /* 0x0000007000017945 */ /* 0x000fe20003800000 */
[C---:B------:R-:W-:Y:S01]  /*e370*/  VIADD R37, R187.reuse, 0x60 ;  /* 0x00000060bb257836 */ /* 0x040fe20000000000 */
[-C--:B------:R-:W-:Y:S02]  /*e380*/  ISETP.GE.OR P3, PT, R187, R24.reuse, P0 ;  /* 0x00000018bb00720c */ /* 0x080fe40000766670 */
[-C--:B------:R-:W-:Y:S02]  /*e390*/  ISETP.GE.OR P2, PT, R26, R24.reuse, P0 ;  /* 0x000000181a00720c */ /* 0x080fe40000746670 */
[----:B------:R-:W-:-:S02]  /*e3a0*/  ISETP.GE.OR P1, PT, R52, R24, P0 ;  /* 0x000000183400720c */ /* 0x000fc40000726670 */
[----:B------:R-:W-:Y:S01]  /*e3b0*/  ISETP.GE.OR P0, PT, R37, R24, P0 ;  /* 0x000000182500720c */ /* 0x000fe20000706670 */
[----:B0-----:R-:W-:-:S12]  /*e3c0*/  @!P4 BRA `(.L_x_1903) ;  /* 0x000001e80008c947 */ /* 0x001fd80003800000 */
.L_x_2260:
[----:B------:R-:W-:Y:S05]  /*e3d0*/  BSYNC B1 ;  /* 0x0000000000017941 */ /* 0x000fea0003800000 */
.L_x_1902:
[----:B------:R-:W-:Y:S04]  /*e3e0*/  BSSY B1, `(.L_x_1904) ;  /* 0x0000101000017945 */ /* 0x000fe80003800000 */
[----:B------:R-:W-:Y:S05]  /*e3f0*/  @P3 BRA `(.L_x_1905) ;  /* 0x0000000c00fc3947 */ /* 0x000fea0003800000 */
[----:B------:R-:W-:Y:S02]  /*e400*/  SHF.R.U32.HI R24, RZ, 0x8, R44 ;  /* 0x00000008ff187819 */ /* 0x000fe4000001162c */
[----:B------:R-:W-:Y:S02]  /*e410*/  LOP3.LUT R26, R44, 0xff, RZ, 0xc0, !PT ;  /* 0x000000ff2c1a7812 */ /* 0x000fe400078ec0ff */
[----:B0-----:R-:W-:Y:S02]  /*e420*/  LOP3.LUT R25, R24, 0xff, RZ, 0xc0, !PT ;  /* 0x000000ff18197812 */ /* 0x001fe400078ec0ff */
[----:B------:R-:W-:Y:S02]  /*e430*/  LEA.HI R24, R3, R0, RZ, 0x1c ;  /* 0x0000000003187211 */ /* 0x000fe400078fe0ff */
[----:B------:R-:W-:Y:S02]  /*e440*/  PRMT R55, R25, 0x7604, R26 ;  /* 0x0000760419377816 */ /* 0x000fe4000000001a */
[----:B------:R-:W-:-:S02]  /*e450*/  SHF.R.U32.HI R27, RZ, 0x8, R45 ;  /* 0x00000008ff1b7819 */ /* 0x000fc4000001162d */
[----:B------:R-:W-:Y:S02]  /*e460*/  SHF.R.S32.HI R25, RZ, 0x1f, R24 ;  /* 0x0000001fff197819 */ /* 0x000fe40000011418 */
[----:B------:R-:W-:Y:S02]  /*e470*/  LOP3.LUT R32, R45, 0xff, RZ, 0xc0, !PT ;  /* 0x000000ff2d207812 */ /* 0x000fe400078ec0ff */
[----:B------:R-:W-:Y:S02]  /*e480*/  LOP3.LUT R27, R27, 0xff, RZ, 0xc0, !PT ;  /* 0x000000ff1b1b7812 */ /* 0x000fe400078ec0ff */
[----:B------:R-:W-:Y:S01]  /*e490*/  LEA.HI R26, R25, R24, RZ, 0x3 ;  /* 0x00000018191a7211 */ /* 0x000fe200078f18ff */
[----:B------:R-:W-:Y:S01]  /*e4a0*/  IMAD.SHL.U32 R25, R24, 0x10, RZ ;  /* 0x0000001018197824 */ /* 0x000fe200078e00ff */
[----:B------:R-:W-:Y:S02]  /*e4b0*/  PRMT R57, R27, 0x7604, R32 ;  /* 0x000076041b397816 */ /* 0x000fe40000000020 */
[----:B------:R-:W-:Y:S01]  /*e4c0*/  SHF.R.U32.HI R27, RZ, 0x8, R46 ;  /* 0x00000008ff1b7819 */ /* 0x000fe2000001162e */
[----:B------:R-:W-:Y:S01]  /*e4d0*/  IMAD.SHL.U32 R26, R26, 0x800, RZ ;  /* 0x000008001a1a7824 */ /* 0x000fe200078e00ff */
[----:B------:R-:W-:-:S02]  /*e4e0*/  SHF.R.U32.HI R34, RZ, 0x8, R48 ;  /* 0x00000008ff227819 */ /* 0x000fc40000011630 */
[----:B------:R-:W-:Y:S02]  /*e4f0*/  LOP3.LUT R25, R202, 0x70, R25, 0xf8, !PT ;  /* 0x00000070ca197812 */ /* 0x000fe400078ef819 */
[----:B------:R-:W-:Y:S02]  /*e500*/  SHF.R.U32.HI R54, RZ, 0x3, R202 ;  /* 0x00000003ff367819 */ /* 0x000fe400000116ca */
[----:B------:R-:W-:Y:S02]  /*e510*/  LOP3.LUT R32, R46, 0xff, RZ, 0xc0, !PT ;  /* 0x000000ff2e207812 */ /* 0x000fe400078ec0ff */
[----:B------:R-:W-:Y:S02]  /*e520*/  SHF.R.U32.HI R53, RZ, 0x8, R47 ;  /* 0x00000008ff357819 */ /* 0x000fe4000001162f */
[----:B------:R-:W-:Y:S02]  /*e530*/  LOP3.LUT R35, R48, 0xff, RZ, 0xc0, !PT ;  /* 0x000000ff30237812 */ /* 0x000fe400078ec0ff */
[----:B------:R-:W-:-:S02]  /*e540*/  LOP3.LUT R27, R27, 0xff, RZ, 0xc0, !PT ;  /* 0x000000ff1b1b7812 */ /* 0x000fc400078ec0ff */
[----:B------:R-:W-:Y:S02]  /*e550*/  LOP3.LUT R34, R34, 0xff, RZ, 0xc0, !PT ;  /* 0x000000ff22227812 */ /* 0x000fe400078ec0ff */
[----:B------:R-:W-:Y:S02]  /*e560*/  LOP3.LUT R25, R25, R54, RZ, 0x3c, !PT ;  /* 0x0000003619197212 */ /* 0x000fe400078e3cff */
[----:B------:R-:W-:Y:S02]  /*e570*/  LOP3.LUT R26, R26, 0xffffc000, RZ, 0xc0, !PT ;  /* 0xffffc0001a1a7812 */ /* 0x000fe400078ec0ff */
[----:B------:R-:W-:Y:S02]  /*e580*/  LOP3.LUT R33, R47, 0xff, RZ, 0xc0, !PT ;  /* 0x000000ff2f217812 */ /* 0x000fe400078ec0ff */
[----:B------:R-:W-:Y:S02]  /*e590*/  LOP3.LUT R24, R53, 0xff, RZ, 0xc0, !PT ;  /* 0x000000ff35187812 */ /* 0x000fe400078ec0ff */
[----:B------:R-:W-:-:S02]  /*e5a0*/  PRMT R59, R27, 0x7604, R32 ;  /* 0x000076041b3b7816 */ /* 0x000fc40000000020 */
[----:B------:R-:W-:Y:S02]  /*e5b0*/  PRMT R65, R34, 0x7604, R35 ;  /* 0x0000760422417816 */ /* 0x000fe40000000023 */
[----:B------:R-:W-:Y:S02]  /*e5c0*/  IADD3 R53, R25, R26, R203 ;  /* 0x0000001a19357210 */ /* 0x000fe40007ffe0cb */
[----:B------:R-:W-:Y:S02]  /*e5d0*/  SHF.R.U32.HI R32, RZ, 0x8, R49 ;  /* 0x00000008ff207819 */ /* 0x000fe40000011631 */
[----:B------:R-:W-:Y:S01]  /*e5e0*/  SHF.R.U32.HI R34, RZ, 0x8, R50 ;  /* 0x00000008ff227819 */ /* 0x000fe20000011632 */
[----:B------:R-:W-:Y:S01]  /*e5f0*/  IMAD.IADD R53, R22, 0x1, R53 ;  /* 0x0000000116357824 */ /* 0x000fe200078e0235 */
[----:B------:R-:W-:Y:S02]  /*e600*/  PRMT R63, R24, 0x7604, R33 ;  /* 0x00007604183f7816 */ /* 0x000fe40000000021 */
[----:B------:R-:W-:Y:S01]  /*e610*/  LOP3.LUT R33, R49, 0xff, RZ, 0xc0, !PT ;  /* 0x000000ff31217812 */ /* 0x000fe200078ec0ff */
[----:B------:R-:W-:Y:S01]  /*e620*/  LDS.128 R24, [R213+0x18000] ;  /* 0x01800000d5187984 */ /* 0x000fe20000000c00 */
[----:B------:R-:W-:-:S02]  /*e630*/  LOP3.LUT R35, R50, 0xff, RZ, 0xc0, !PT ;  /* 0x000000ff32237812 */ /* 0x000fc400078ec0ff */
[----:B------:R-:W-:Y:S02]  /*e640*/  LOP3.LUT R32, R32, 0xff, RZ, 0xc0, !PT ;  /* 0x000000ff20207812 */ /* 0x000fe400078ec0ff */
[----:B------:R-:W-:Y:S02]  /*e650*/  LOP3.LUT R34, R34, 0xff, RZ, 0xc0, !PT ;  /* 0x000000ff22227812 */ /* 0x000fe400078ec0ff */
[----:B------:R-:W-:Y:S02]  /*e660*/  PRMT R67, R32, 0x7604, R33 ;  /* 0x0000760420437816 */ /* 0x000fe40000000021 */
[----:B------:R-:W-:Y:S02]  /*e670*/  PRMT R69, R34, 0x7604, R35 ;  /* 0x0000760422457816 */ /* 0x000fe40000000023 */
[----:B------:R-:W0:Y:S01]  /*e680*/  LDS.128 R32, [R53+0x18000] ;  /* 0x0180000035207984 */ /* 0x000e220000000c00 */
[----:B------:R-:W-:Y:S02]  /*e690*/  SHF.R.U32.HI R56, RZ, 0x10, R45 ;  /* 0x00000010ff387819 */ /* 0x000fe4000001162d */
[----:B------:R-:W-:-:S02]  /*e6a0*/  SHF.R.U32.HI R54, RZ, 0x8, R51 ;  /* 0x00000008ff367819 */ /* 0x000fc40000011633 */
[----:B------:R-:W-:Y:S02]  /*e6b0*/  LOP3.LUT R56, R56, 0xff, RZ, 0xc0, !PT ;  /* 0x000000ff38387812 */ /* 0x000fe400078ec0ff */
[----:B------:R-:W-:Y:S02]  /*e6c0*/  SHF.R.U32.HI R58, RZ, 0x10, R46 ;  /* 0x00000010ff3a7819 */ /* 0x000fe4000001162e */
[----:B------:R-:W-:Y:S02]  /*e6d0*/  LOP3.LUT R61, R51, 0xff, RZ, 0xc0, !PT ;  /* 0x000000ff333d7812 */ /* 0x000fe400078ec0ff */
[----:B------:R-:W-:Y:S02]  /*e6e0*/  LOP3.LUT R54, R54, 0xff, RZ, 0xc0, !PT ;  /* 0x000000ff36367812 */ /* 0x000fe400078ec0ff */
[----:B------:R-:W-:Y:S02]  /*e6f0*/  PRMT R57, R56, 0x7054, R57 ;  /* 0x0000705438397816 */ /* 0x000fe40000000039 */
[----:B------:R-:W-:-:S02]  /*e700*/  SHF.R.U32.HI R56, RZ, 0x10, R49 ;  /* 0x00000010ff387819 */ /* 0x000fc40000011631 */
[----:B------:R-:W-:Y:S02]  /*e710*/  LOP3.LUT R58, R58, 0xff, RZ, 0xc0, !PT ;  /* 0x000000ff3a3a7812 */ /* 0x000fe400078ec0ff */
[----:B------:R-:W-:Y:S02]  /*e720*/  PRMT R62, R54, 0x7604, R61 ;  /* 0x00007604363e7816 */ /* 0x000fe4000000003d */
[----:B------:R-:W-:Y:S02]  /*e730*/  SHF.R.U32.HI R54, RZ, 0x10, R44 ;  /* 0x00000010ff367819 */ /* 0x000fe4000001162c */
[----:B------:R-:W-:Y:S02]  /*e740*/  LOP3.LUT R56, R56, 0xff, RZ, 0xc0, !PT ;  /* 0x000000ff38387812 */ /* 0x000fe400078ec0ff */
[----:B------:R-:W-:Y:S02]  /*e750*/  PRMT R61, R58, 0x7054, R59 ;  /* 0x000070543a3d7816 */ /* 0x000fe4000000003b */
[----:B------:R-:W-:-:S02]  /*e760*/  SHF.R.U32.HI R59, RZ, 0x10, R51 ;  /* 0x00000010ff3b7819 */ /* 0x000fc40000011633 */
[----:B------:R-:W-:Y:S02]  /*e770*/  SHF.R.U32.HI R60, RZ, 0x10, R47 ;  /* 0x00000010ff3c7819 */ /* 0x000fe4000001162f */
[----:B------:R-:W-:Y:S02]  /*e780*/  LOP3.LUT R54, R54, 0xff, RZ, 0xc0, !PT ;  /* 0x000000ff36367812 */ /* 0x000fe400078ec0ff */
[----:B------:R-:W-:Y:S02]  /*e790*/  SHF.R.U32.HI R58, RZ, 0x10, R50 ;  /* 0x00000010ff3a7819 */ /* 0x000fe40000011632 */
[----:B------:R-:W-:Y:S02]  /*e7a0*/  PRMT R67, R56, 0x7054, R67 ;  /* 0x0000705438437816 */ /* 0x000fe40000000043 */
[----:B------:R-:W-:Y:S02]  /*e7b0*/  LOP3.LUT R59, R59, 0xff, RZ, 0xc0, !PT ;  /* 0x000000ff3b3b7812 */ /* 0x000fe400078ec0ff */
[----:B------:R-:W-:-:S02]  /*e7c0*/  LOP3.LUT R60, R60, 0xff, RZ, 0xc0, !PT ;  /* 0x000000ff3c3c7812 */ /* 0x000fc400078ec0ff */
[----:B------:R-:W-:Y:S02]  /*e7d0*/  PRMT R55, R54, 0x7054, R55 ;  /* 0x0000705436377816 */ /* 0x000fe40000000037 */
[----:B------:R-:W-:Y:S02]  /*e7e0*/  LOP3.LUT R58, R58, 0xff, RZ, 0xc0, !PT ;  /* 0x000000ff3a3a7812 */ /* 0x000fe400078ec0ff */
[----:B------:R-:W-:Y:S02]  /*e7f0*/  SHF.R.U32.HI R54, RZ, 0x10, R48 ;  /* 0x00000010ff367819 */ /* 0x000fe40000011630 */
[----:B------:R-:W-:Y:S02]  /*e800*/  LOP3.LUT R67, R67, 0xff000000, R49, 0xf8, !PT ;  /* 0xff00000043437812 */ /* 0x000fe400078ef831 */
[----:B------:R-:W-:Y:S02]  /*e810*/  PRMT R71, R59, 0x7054, R62 ;  /* 0x000070543b477816 */ /* 0x000fe4000000003e */
[----:B------:R-:W-:-:S02]  /*e820*/  PRMT R63, R60, 0x7054, R63 ;  /* 0x000070543c3f7816 */ /* 0x000fc4000000003f */
[----:B------:R-:W-:Y:S02]  /*e830*/  PRMT R69, R58, 0x7054, R69 ;  /* 0x000070543a457816 */ /* 0x000fe40000000045 */
[----:B------:R-:W-:Y:S02]  /*e840*/  LOP3.LUT R59, R57, 0xff000000, R45, 0xf8, !PT ;  /* 0xff000000393b7812 */ /* 0x000fe400078ef82d */
[----:B------:R-:W-:Y:S02]  /*e850*/  LOP3.LUT R54, R54, 0xff, RZ, 0xc0, !PT ;  /* 0x000000ff36367812 */ /* 0x000fe400078ec0ff */
[----:B------:R-:W-:Y:S02]  /*e860*/  F2FP.F16.E4M3.UNPACK_B R68, R67 ;  /* 0x00000043ff44723e */ /* 0x000fe400020006ff */
[----:B0-----:R-:W-:Y:S02]  /*e870*/  F2FP.F16.E4M3.UNPACK_B R56, R33 ;  /* 0x00000021ff38723e */ /* 0x001fe400020006ff */
[----:B------:R-:W-:-:S02]  /*e880*/  LOP3.LUT R60, R63, 0xff000000, R47, 0xf8, !PT ;  /* 0xff0000003f3c7812 */ /* 0x000fc400078ef82f */
[----:B------:R-:W-:Y:S01]  /*e890*/  LOP3.LUT R45, R69, 0xff000000, R50, 0xf8, !PT ;  /* 0xff000000452d7812 */ /* 0x000fe200078ef832 */
[--C-:B------:R-:W-:Y:S01]  /*e8a0*/  HADD2.F32 R69, -RZ, R68.reuse.H0_H0 ;  /* 0x20000044ff457230 */ /* 0x100fe20000004100 */
[----:B------:R-:W-:Y:S01]  /*e8b0*/  F2FP.F16.E4M3.UNPACK_B R62, R59 ;  /* 0x0000003bff3e723e */ /* 0x000fe200020006ff */
[----:B------:R-:W-:Y:S01]  /*e8c0*/  HADD2.F32 R68, -RZ, R68.H1_H1 ;  /* 0x30000044ff447230 */ /* 0x000fe20000004100 */
[----:B------:R-:W-:Y:S02]  /*e8d0*/  PRMT R65, R54, 0x7054, R65 ;  /* 0x0000705436417816 */ /* 0x000fe40000000041 */
[-C--:B------:R-:W-:Y:S01]  /*e8e0*/  F2FP.F16.E4M3.UNPACK_B R47, R25.reuse ;  /* 0x00000019ff2f723e */ /* 0x080fe200020006ff */
[----:B------:R-:W-:Y:S01]  /*e8f0*/  HADD2.F32 R66, -RZ, R62.H0_H0 ;  /* 0x2000003eff427230 */ /* 0x000fe20000004100 */
[----:B------:R-:W-:Y:S01]  /*e900*/  F2FP.F16.E4M3.UNPACK_B R50, R25.H1 ;  /* 0x00000019ff32723e */ /* 0x000fe200030006ff */
[----:B------:R-:W-:Y:S01]  /*e910*/  HADD2.F32 R25, -RZ, R56.H0_H0 ;  /* 0x20000038ff197230 */ /* 0x000fe20000004100 */
[----:B------:R-:W-:Y:S01]  /*e920*/  LOP3.LUT R54, R55, 0xff000000, R44, 0xf8, !PT ;  /* 0xff00000037367812 */ /* 0x000fe200078ef82c */
[----:B------:R-:W-:Y:S01]  /*e930*/  HADD2.F32 R62, -RZ, R62.H1_H1 ;  /* 0x3000003eff3e7230 */ /* 0x000fe20000004100 */
[----:B------:R-:W-:Y:S01]  /*e940*/  LOP3.LUT R55, R65, 0xff000000, R48, 0xf8, !PT ;  /* 0xff00000041377812 */ /* 0x000fe200078ef830 */
[--C-:B------:R-:W-:Y:S01]  /*e950*/  HADD2.F32 R48, -RZ, R47.reuse.H0_H0 ;  /* 0x2000002fff307230 */ /* 0x100fe20000004100 */
[----:B------:R-:W-:Y:S01]  /*e960*/  F2FP.F16.E4M3.UNPACK_B R57, R33.H1 ;  /* 0x00000021ff39723e */ /* 0x000fe200030006ff */
[C---:B------:R-:W-:Y:S01]  /*e970*/  FMUL.FTZ R33, R25.reuse, R69 ;  /* 0x0000004519217220 */ /* 0x040fe20000410000 */
[-C--:B------:R-:W-:Y:S01]  /*e980*/  F2FP.F16.E4M3.UNPACK_B R49, R32.reuse ;  /* 0x00000020ff31723e */ /* 0x080fe200020006ff */
[----:B------:R-:W-:Y:S01]  /*e990*/  HADD2.F32 R56, -RZ, R56.H1_H1 ;  /* 0x30000038ff387230 */ /* 0x000fe20000004100 */
[----:B------:R-:W-:Y:S01]  /*e9a0*/  F2FP.F16.E4M3.UNPACK_B R58, R32.H1 ;  /* 0x00000020ff3a723e */ /* 0x000fe200030006ff */
[-C--:B------:R-:W-:Y:S01]  /*e9b0*/  FMUL.FTZ R32, R25, R66.reuse ;  /* 0x0000004219207220 */ /* 0x080fe20000410000 */
[C---:B------:R-:W-:Y:S01]  /*e9c0*/  FFMA.FTZ R25, R48.reuse, R66, -R33 ;  /* 0x0000004230197223 */ /* 0x040fe20000010821 */
[----:B------:R-:W-:Y:S01]  /*e9d0*/  F2FP.F16.E4M3.UNPACK_B R66, R67.H1 ;  /* 0x00000043ff42723e */ /* 0x000fe200030006ff */
[----:B------:R-:W-:Y:S01]  /*e9e0*/  HADD2.F32 R47, -RZ, R47.H1_H1 ;  /* 0x3000002fff2f7230 */ /* 0x000fe20000004100 */
[----:B------:R-:W-:Y:S01]  /*e9f0*/  F2FP.F16.E4M3.UNPACK_B R59, R59.H1 ;  /* 0x0000003bff3b723e */ /* 0x000fe200030006ff */
[----:B------:R-:W-:Y:S01]  /*ea00*/  FFMA.FTZ R33, R48, R69, R32 ;  /* 0x0000004530217223 */ /* 0x000fe20000010020 */
[----:B------:R-:W-:Y:S01]  /*ea10*/  HADD2.F32 R32, -RZ, R57.H0_H0 ;  /* 0x20000039ff207230 */ /* 0x000fe20000004100 */
[----:B------:R-:W-:Y:S01]  /*ea20*/  LOP3.LUT R44, R61, 0xff000000, R46, 0xf8, !PT ;  /* 0xff0000003d2c7812 */ /* 0x000fe200078ef82e */
[----:B------:R-:W-:Y:S01]  /*ea30*/  HADD2.F32 R69, -RZ, R66.H0_H0 ;  /* 0x20000042ff457230 */ /* 0x000fe20000004100 */
[-C--:B------:R-:W-:Y:S01]  /*ea40*/  F2FP.F16.E4M3.UNPACK_B R61, R27.reuse ;  /* 0x0000001bff3d723e */ /* 0x080fe200020006ff */
[----:B------:R-:W-:Y:S01]  /*ea50*/  HADD2.F32 R67, -RZ, R59.H0_H0 ;  /* 0x2000003bff437230 */ /* 0x000fe20000004100 */
[----:B------:R-:W-:Y:S01]  /*ea60*/  F2FP.F16.E4M3.UNPACK_B R64, R27.H1 ;  /* 0x0000001bff40723e */ /* 0x000fe200030006ff */
[----:B------:R-:W-:Y:S01]  /*ea70*/  HADD2.F32 R48, -RZ, R50.H0_H0 ;  /* 0x20000032ff307230 */ /* 0x000fe20000004100 */
[-C--:B------:R-:W-:Y:S01]  /*ea80*/  F2FP.F16.E4M3.UNPACK_B R63, R35.reuse ;  /* 0x00000023ff3f723e */ /* 0x080fe200020006ff */
[----:B------:R-:W-:Y:S01]  /*ea90*/  FMUL.FTZ R73, R56, R62 ;  /* 0x0000003e38497220 */ /* 0x000fe20000410000 */
[----:B------:R-:W-:Y:S01]  /*eaa0*/  F2FP.F16.E4M3.UNPACK_B R65, R35.H1 ;  /* 0x00000023ff41723e */ /* 0x000fe200030006ff */
[----:B------:R-:W-:Y:S01]  /*eab0*/  FMUL.FTZ R75, R32, R69 ;  /* 0x00000045204b7220 */ /* 0x000fe20000410000 */
[-C--:B------:R-:W-:Y:S01]  /*eac0*/  F2FP.F16.E4M3.UNPACK_B R27, R34.reuse ;  /* 0x00000022ff1b723e */ /* 0x080fe200020006ff */
[----:B------:R-:W-:Y:S01]  /*ead0*/  HADD2.F32 R57, -RZ, R57.H1_H1 ;  /* 0x30000039ff397230 */ /* 0x000fe20000004100 */
[----:B------:R-:W-:Y:S01]  /*eae0*/  F2FP.F16.E4M3.UNPACK_B R35, R34.H1 ;  /* 0x00000022ff23723e */ /* 0x000fe200030006ff */
[-C--:B------:R-:W-:Y:S01]  /*eaf0*/  FMUL.FTZ R34, R56, R68.reuse ;  /* 0x0000004438227220 */ /* 0x080fe20000410000 */
[-C--:B------:R-:W-:Y:S01]  /*eb00*/  FMUL.FTZ R56, R32, R67.reuse ;  /* 0x0000004320387220 */ /* 0x080fe20000410000 */
[----:B------:R-:W-:Y:S01]  /*eb10*/  LOP3.LUT R71, R71, 0xff000000, R51, 0xf8, !PT ;  /* 0xff00000047477812 */ /* 0x000fe200078ef833 */
[C---:B------:R-:W-:Y:S01]  /*eb20*/  FFMA.FTZ R32, R47.reuse, R68, R73 ;  /* 0x000000442f207223 */ /* 0x040fe20000010049 */
[----:B------:R-:W-:Y:S01]  /*eb30*/  FFMA.FTZ R34, R47, R62, -R34 ;  /* 0x0000003e2f227223 */ /* 0x000fe20000010822 */
[C---:B------:R-:W-:Y:S01]  /*eb40*/  FFMA.FTZ R47, R48.reuse, R67, -R75 ;  /* 0x00000043302f7223 */ /* 0x040fe2000001084b */
[----:B------:R-:W-:Y:S01]  /*eb50*/  FFMA.FTZ R48, R48, R69, R56 ;  /* 0x0000004530307223 */ /* 0x000fe20000010038 */
[----:B------:R-:W-:Y:S01]  /*eb60*/  HADD2.F32 R68, -RZ, R66.H1_H1 ;  /* 0x30000042ff447230 */ /* 0x000fe20000004100 */
[----:B------:R-:W-:Y:S01]  /*eb70*/  F2FP.F16.E4M3.UNPACK_B R69, R71 ;  /* 0x00000047ff45723e */ /* 0x000fe200020006ff */
[----:B------:R-:W-:Y:S01]  /*eb80*/  HADD2.F32 R59, -RZ, R59.H1_H1 ;  /* 0x3000003bff3b7230 */ /* 0x000fe20000004100 */
[----:B------:R-:W-:Y:S01]  /*eb90*/  F2FP.F16.E4M3.UNPACK_B R66, R60 ;  /* 0x0000003cff42723e */ /* 0x000fe200020006ff */
[----:B------:R-:W-:-:S02]  /*eba0*/  HADD2.F32 R56, -RZ, R63.H0_H0 ;  /* 0x2000003fff387230 */ /* 0x000fc40000004100 */
[C---:B------:R-:W-:Y:S01]  /*ebb0*/  FMUL.FTZ R75, R57.reuse, R68 ;  /* 0x00000044394b7220 */ /* 0x040fe20000410000 */
[----:B------:R-:W-:Y:S02]  /*ebc0*/  HADD2.F32 R73, -RZ, R69.H0_H0 ;  /* 0x20000045ff497230 */ /* 0x000fe40000004100 */
[----:B------:R-:W-:Y:S01]  /*ebd0*/  FMUL.FTZ R57, R57, R59 ;  /* 0x0000003b39397220 */ /* 0x000fe20000410000 */
[----:B------:R-:W-:Y:S01]  /*ebe0*/  HADD2.F32 R67, -RZ, R66.H0_H0 ;  /* 0x20000042ff437230 */ /* 0x000fe20000004100 */
[----:B------:R-:W-:Y:S01]  /*ebf0*/  F2FP.F16.E4M3.UNPACK_B R51, R24.H1 ;  /* 0x00000018ff33723e */ /* 0x000fe200030006ff */
        /* <DEDUP_REMOVED lines=8> */
[----:B------:R-:W-:Y:S01]  /*ec80*/  FFMA.FTZ R50, R62, R73, R70 ;  /* 0x000000493e327223 */ /* 0x000fe20000010046 */
[----:B------:R-:W-:Y:S01]  /*ec90*/  HADD2.F32 R67, -RZ, R66.H1_H1 ;  /* 0x30000042ff437230 */ /* 0x000fe20000004100 */
[----:B------:R-:W-:Y:S01]  /*eca0*/  F2FP.F16.E4M3.UNPACK_B R70, R71.H1 ;  /* 0x00000047ff46723e */ /* 0x000fe200030006ff */
[----:B------:R-:W-:Y:S01]  /*ecb0*/  HADD2.F32 R62, -RZ, R65.H0_H0 ;  /* 0x20000041ff3e7230 */ /* 0x000fe20000004100 */
[----:B------:R-:W-:Y:S01]  /*ecc0*/  F2FP.F16.E4M3.UNPACK_B R66, R60.H1 ;  /* 0x0000003cff42723e */ /* 0x000fe200030006ff */
[----:B------:R-:W-:Y:S01]  /*ecd0*/  HADD2.F32 R60, -RZ, R63.H1_H1 ;  /* 0x3000003fff3c7230 */ /* 0x000fe20000004100 */
[----:B------:R-:W-:Y:S01]  /*ece0*/  F2FP.F16.E4M3.UNPACK_B R46, R24 ;  /* 0x00000018ff2e723e */ /* 0x000fe200020006ff */
[----:B------:R-:W-:Y:S01]  /*ecf0*/  HADD2.F32 R71, -RZ, R70.H0_H0 ;  /* 0x20000046ff477230 */ /* 0x000fe20000004100 */
[----:B------:R-:W-:Y:S01]  /*ed00*/  F2FP.F16.E4M3.UNPACK_B R24, R26 ;  /* 0x0000001aff18723e */ /* 0x000fe200020006ff */
[----:B------:R-:W-:-:S02]  /*ed10*/  HADD2.F32 R68, -RZ, R66.H0_H0 ;  /* 0x20000042ff447230 */ /* 0x000fc40000004100 */
[----:B------:R-:W-:Y:S01]  /*ed20*/  FMUL.FTZ R72, R60, R69 ;  /* 0x000000453c487220 */ /* 0x000fe20000410000 */
[----:B------:R-:W-:Y:S02]  /*ed30*/  HADD2.F32 R63, -RZ, R64.H0_H0 ;  /* 0x20000040ff3f7230 */ /* 0x000fe40000004100 */
[C---:B------:R-:W-:Y:S01]  /*ed40*/  FMUL.FTZ R76, R62.reuse, R71 ;  /* 0x000000473e4c7220 */ /* 0x040fe20000410000 */
[----:B------:R-:W-:Y:S02]  /*ed50*/  HADD2.F32 R61, -RZ, R61.H1_H1 ;  /* 0x3000003dff3d7230 */ /* 0x000fe40000004100 */
[-C--:B------:R-:W-:Y:S01]  /*ed60*/  FMUL.FTZ R78, R62, R68.reuse ;  /* 0x000000443e4e7220 */ /* 0x080fe20000410000 */
[----:B------:R-:W-:Y:S01]  /*ed70*/  FMUL.FTZ R74, R60, R67 ;  /* 0x000000433c4a7220 */ /* 0x000fe20000410000 */
[C---:B------:R-:W-:Y:S01]  /*ed80*/  FFMA.FTZ R62, R63.reuse, R68, -R76 ;  /* 0x000000443f3e7223 */ /* 0x040fe2000001084c */
[----:B------:R-:W-:Y:S02]  /*ed90*/  HADD2.F32 R73, -RZ, R70.H1_H1 ;  /* 0x30000046ff497230 */ /* 0x000fe40000004100 */
[----:B------:R-:W-:Y:S01]  /*eda0*/  FFMA.FTZ R63, R63, R71, R78 ;  /* 0x000000473f3f7223 */ /* 0x000fe2000001004e */
[----:B------:R-:W-:Y:S01]  /*edb0*/  F2FP.F16.E4M3.UNPACK_B R71, R55.H1 ;  /* 0x00000037ff47723e */ /* 0x000fe200030006ff */
[C---:B------:R-:W-:Y:S01]  /*edc0*/  FFMA.FTZ R60, R61.reuse, R67, -R72 ;  /* 0x000000433d3c7223 */ /* 0x040fe20000010848 */
[----:B------:R-:W-:Y:S01]  /*edd0*/  FFMA.FTZ R61, R61, R69, R74 ;  /* 0x000000453d3d7223 */ /* 0x000fe2000001004a */
[----:B------:R-:W-:Y:S01]  /*ede0*/  HADD2.F32 R69, -RZ, R66.H1_H1 ;  /* 0x30000042ff457230 */ /* 0x000fe20000004100 */
[----:B------:R-:W-:Y:S01]  /*edf0*/  F2FP.F16.E4M3.UNPACK_B R68, R54.H1 ;  /* 0x00000036ff44723e */ /* 0x000fe200030006ff */
[----:B------:R-:W-:Y:S01]  /*ee00*/  HADD2.F32 R66, -RZ, R65.H1_H1 ;  /* 0x30000041ff427230 */ /* 0x000fe20000004100 */
[----:B------:R-:W-:Y:S01]  /*ee10*/  F2FP.F16.E4M3.UNPACK_B R26, R26.H1 ;  /* 0x0000001aff1a723e */ /* 0x000fe200030006ff */
[----:B------:R-:W-:Y:S01]  /*ee20*/  HADD2.F32 R72, -RZ, R71.H0_H0 ;  /* 0x20000047ff487230 */ /* 0x000fe20000004100 */
[----:B------:R-:W-:Y:S01]  /*ee30*/  F2FP.SATFINITE.E4M3.F32.PACK_AB_MERGE_C R47, R56, R47, RZ ;  /* 0x0000002f382f723e */ /* 0x000fe200048070ff */
[----:B------:R-:W-:-:S02]  /*ee40*/  HADD2.F32 R65, -RZ, R58.H0_H0 ;  /* 0x2000003aff417230 */ /* 0x000fc40000004100 */
[C---:B------:R-:W-:Y:S01]  /*ee50*/  FMUL.FTZ R77, R66.reuse, R73 ;  /* 0x00000049424d7220 */ /* 0x040fe20000410000 */
[----:B------:R-:W-:Y:S02]  /*ee60*/  HADD2.F32 R70, -RZ, R68.H0_H0 ;  /* 0x20000044ff467230 */ /* 0x000fe40000004100 */
[----:B------:R-:W-:Y:S01]  /*ee70*/  FMUL.FTZ R74, R66, R69 ;  /* 0x00000045424a7220 */ /* 0x000fe20000410000 */
[----:B------:R-:W-:Y:S02]  /*ee80*/  HADD2.F32 R67, -RZ, R51.H0_H0 ;  /* 0x20000033ff437230 */ /* 0x000fe40000004100 */
[C---:B------:R-:W-:Y:S01]  /*ee90*/  FMUL.FTZ R66, R65.reuse, R72 ;  /* 0x0000004841427220 */ /* 0x040fe20000410000 */
[----:B------:R-:W-:Y:S02]  /*eea0*/  HADD2.F32 R64, -RZ, R64.H1_H1 ;  /* 0x30000040ff407230 */ /* 0x000fe40000004100 */
[----:B------:R-:W-:Y:S01]  /*eeb0*/  FMUL.FTZ R75, R65, R70 ;  /* 0x00000046414b7220 */ /* 0x000fe20000410000 */
[----:B------:R-:W-:-:S02]  /*eec0*/  HADD2.F32 R58, -RZ, R58.H1_H1 ;  /* 0x3000003aff3a7230 */ /* 0x000fc40000004100 */
[C---:B------:R-:W-:Y:S01]  /*eed0*/  FFMA.FTZ R66, R67.reuse, R70, -R66 ;  /* 0x0000004643427223 */ /* 0x040fe20000010842 */
[----:B------:R-:W-:Y:S02]  /*eee0*/  HADD2.F32 R70, -RZ, R71.H1_H1 ;  /* 0x30000047ff467230 */ /* 0x000fe40000004100 */
[C---:B------:R-:W-:Y:S01]  /*eef0*/  FFMA.FTZ R65, R64.reuse, R69, -R77 ;  /* 0x0000004540417223 */ /* 0x040fe2000001084d */
[----:B------:R-:W-:Y:S01]  /*ef00*/  HADD2.F32 R68, -RZ, R68.H1_H1 ;  /* 0x30000044ff447230 */ /* 0x000fe20000004100 */
[----:B------:R-:W-:Y:S01]  /*ef10*/  F2FP.F16.E4M3.UNPACK_B R71, R55 ;  /* 0x00000037ff47723e */ /* 0x000fe200020006ff */
[----:B------:R-:W-:Y:S01]  /*ef20*/  HADD2.F32 R55, -RZ, R51.H1_H1 ;  /* 0x30000033ff377230 */ /* 0x000fe20000004100 */
[----:B------:R-:W-:Y:S01]  /*ef30*/  F2FP.F16.E4M3.UNPACK_B R69, R54 ;  /* 0x00000036ff45723e */ /* 0x000fe200020006ff */
[----:B------:R-:W-:Y:S01]  /*ef40*/  FFMA.FTZ R64, R64, R73, R74 ;  /* 0x0000004940407223 */ /* 0x000fe2000001004a */
[C---:B------:R-:W-:Y:S01]  /*ef50*/  FMUL.FTZ R54, R58.reuse, R70 ;  /* 0x000000463a367220 */ /* 0x040fe20000410000 */
[----:B------:R-:W-:Y:S01]  /*ef60*/  FMUL.FTZ R73, R58, R68 ;  /* 0x000000443a497220 */ /* 0x000fe20000410000 */
[----:B------:R-:W-:Y:S01]  /*ef70*/  FFMA.FTZ R67, R67, R72, R75 ;  /* 0x0000004843437223 */ /* 0x000fe2000001004b */
[----:B------:R-:W-:-:S02]  /*ef80*/  HADD2.F32 R72, -RZ, R71.H0_H0 ;  /* 0x20000047ff487230 */ /* 0x000fc40000004100 */
[C---:B------:R-:W-:Y:S01]  /*ef90*/  FFMA.FTZ R51, R55.reuse, R68, -R54 ;  /* 0x0000004437337223 */ /* 0x040fe20000010836 */
[----:B------:R-:W-:Y:S02]  /*efa0*/  HADD2.F32 R58, -RZ, R49.H0_H0 ;  /* 0x20000031ff3a7230 */ /* 0x000fe40000004100 */
[----:B------:R-:W-:Y:S01]  /*efb0*/  FFMA.FTZ R54, R55, R70, R73 ;  /* 0x0000004637367223 */ /* 0x000fe20000010049 */
[----:B------:R-:W-:Y:S01]  /*efc0*/  HADD2.F32 R70, -RZ, R69.H0_H0 ;  /* 0x20000045ff467230 */ /* 0x000fe20000004100 */
[----:B------:R-:W-:Y:S01]  /*efd0*/  F2FP.SATFINITE.E4M3.F32.PACK_AB_MERGE_C R48, R59, R48, RZ ;  /* 0x000000303b30723e */ /* 0x000fe200048070ff */
[----:B------:R-:W-:Y:S02]  /*efe0*/  HADD2.F32 R55, -RZ, R46.H0_H0 ;  /* 0x2000002eff377230 */ /* 0x000fe40000004100 */
[C---:B------:R-:W-:Y:S01]  /*eff0*/  FMUL.FTZ R74, R58.reuse, R72 ;  /* 0x000000483a4a7220 */ /* 0x040fe20000410000 */
[----:B------:R-:W-:Y:S02]  /*f000*/  HADD2.F32 R71, -RZ, R71.H1_H1 ;  /* 0x30000047ff477230 */ /* 0x000fe40000004100 */
[----:B------:R-:W-:Y:S01]  /*f010*/  FMUL.FTZ R58, R58, R70 ;  /* 0x000000463a3a7220 */ /* 0x000fe20000410000 */
[----:B------:R-:W-:-:S02]  /*f020*/  HADD2.F32 R68, -RZ, R49.H1_H1 ;  /* 0x30000031ff447230 */ /* 0x000fc40000004100 */
[C---:B------:R-:W-:Y:S01]  /*f030*/  FFMA.FTZ R49, R55.reuse, R70, -R74 ;  /* 0x0000004637317223 */ /* 0x040fe2000001084a */
[----:B------:R-:W-:Y:S01]  /*f040*/  HADD2.F32 R69, -RZ, R69.H1_H1 ;  /* 0x30000045ff457230 */ /* 0x000fe20000004100 */
[----:B------:R-:W-:Y:S01]  /*f050*/  F2FP.F16.E4M3.UNPACK_B R70, R45.H1 ;  /* 0x0000002dff46723e */ /* 0x000fe200030006ff */
[----:B------:R-:W-:Y:S02]  /*f060*/  HADD2.F32 R46, -RZ, R46.H1_H1 ;  /* 0x3000002eff2e7230 */ /* 0x000fe40000004100 */
[C---:B------:R-:W-:Y:S01]  /*f070*/  FMUL.FTZ R73, R68.reuse, R71 ;  /* 0x0000004744497220 */ /* 0x040fe20000410000 */
[----:B------:R-:W-:Y:S01]  /*f080*/  FFMA.FTZ R72, R55, R72, R58 ;  /* 0x0000004837487223 */ /* 0x000fe2000001003a */
[-C--:B------:R-:W-:Y:S01]  /*f090*/  F2FP.F16.E4M3.UNPACK_B R58, R44.reuse.H1 ;  /* 0x0000002cff3a723e */ /* 0x080fe200030006ff */
[-C--:B------:R-:W-:Y:S01]  /*f0a0*/  FMUL.FTZ R68, R68, R69.reuse ;  /* 0x0000004544447220 */ /* 0x080fe20000410000 */
[----:B------:R-:W-:Y:S01]  /*f0b0*/  FFMA.FTZ R74, R46, R69, -R73 ;  /* 0x000000452e4a7223 */ /* 0x000fe20000010849 */
[----:B------:R-:W-:Y:S01]  /*f0c0*/  HADD2.F32 R69, -RZ, R70.H0_H0 ;  /* 0x20000046ff457230 */ /* 0x000fe20000004100 */
[----:B------:R-:W-:Y:S01]  /*f0d0*/  F2FP.F16.E4M3.UNPACK_B R44, R44 ;  /* 0x0000002cff2c723e */ /* 0x000fe200020006ff */
[----:B------:R-:W-:-:S02]  /*f0e0*/  HADD2.F32 R55, -RZ, R35.H0_H0 ;  /* 0x20000023ff377230 */ /* 0x000fc40000004100 */
[----:B------:R-:W-:Y:S01]  /*f0f0*/  FFMA.FTZ R71, R46, R71, R68 ;  /* 0x000000472e477223 */ /* 0x000fe20000010044 */
[----:B------:R-:W-:Y:S01]  /*f100*/  HADD2.F32 R68, -RZ, R58.H0_H0 ;  /* 0x2000003aff447230 */ /* 0x000fe20000004100 */
[----:B------:R-:W-:Y:S01]  /*f110*/  F2FP.SATFINITE.E4M3.F32.PACK_AB_MERGE_C R54, R54, R67, RZ ;  /* 0x000000433636723e */ /* 0x000fe200048070ff */
        /* <DEDUP_REMOVED lines=9> */
[C---:B------:R-:W-:Y:S01]  /*f1b0*/  FMUL.FTZ R75, R35.reuse, R70 ;  /* 0x00000046234b7220 */ /* 0x040fe20000410000 */
[----:B------:R-:W-:Y:S01]  /*f1c0*/  F2FP.F16.E4M3.UNPACK_B R46, R45 ;  /* 0x0000002dff2e723e */ /* 0x000fe200020006ff */
[-C--:B------:R-:W-:Y:S01]  /*f1d0*/  FMUL.FTZ R35, R35, R58.reuse ;  /* 0x0000003a23237220 */ /* 0x080fe20000410000 */
[--C-:B------:R-:W-:Y:S02]  /*f1e0*/  HADD2.F32 R45, -RZ, R44.reuse.H0_H0 ;  /* 0x2000002cff2d7230 */ /* 0x100fe40000004100 */
[C---:B------:R-:W-:Y:S01]  /*f1f0*/  FFMA.FTZ R76, R26.reuse, R58, -R75 ;  /* 0x0000003a1a4c7223 */ /* 0x040fe2000001084b */
[----:B------:R-:W-:Y:S02]  /*f200*/  HADD2.F32 R44, -RZ, R44.H1_H1 ;  /* 0x3000002cff2c7230 */ /* 0x000fe40000004100 */
[----:B------:R-:W-:Y:S01]  /*f210*/  FFMA.FTZ R75, R26, R70, R35 ;  /* 0x000000461a4b7223 */ /* 0x000fe20000010023 */
[--C-:B------:R-:W-:Y:S01]  /*f220*/  HADD2.F32 R55, -RZ, R46.reuse.H0_H0 ;  /* 0x2000002eff377230 */ /* 0x100fe20000004100 */
[----:B------:R-:W-:Y:S01]  /*f230*/  F2FP.SATFINITE.E4M3.F32.PACK_AB_MERGE_C R25, R34, R25, R47 ;  /* 0x000000192219723e */ /* 0x000fe2000480702f */
[--C-:B------:R-:W-:Y:S01]  /*f240*/  HADD2.F32 R35, -RZ, R27.reuse.H0_H0 ;  /* 0x2000001bff237230 */ /* 0x100fe20000004100 */
[----:B------:R-:W-:Y:S01]  /*f250*/  F2FP.SATFINITE.E4M3.F32.PACK_AB_MERGE_C R73, R76, R73, RZ ;  /* 0x000000494c49723e */ /* 0x000fe200048070ff */
[----:B------:R-:W-:Y:S01]  /*f260*/  HADD2.F32 R46, -RZ, R46.H1_H1 ;  /* 0x3000002eff2e7230 */ /* 0x000fe20000004100 */
[----:B------:R-:W-:Y:S01]  /*f270*/  F2FP.SATFINITE.E4M3.F32.PACK_AB_MERGE_C R68, R75, R68, RZ ;  /* 0x000000444b44723e */ /* 0x000fe200048070ff */
[----:B------:R-:W-:-:S02]  /*f280*/  HADD2.F32 R27, -RZ, R27.H1_H1 ;  /* 0x3000001bff1b7230 */ /* 0x000fc40000004100 */
[C---:B------:R-:W-:Y:S01]  /*f290*/  FMUL.FTZ R69, R35.reuse, R55 ;  /* 0x0000003723457220 */ /* 0x040fe20000410000 */
[--C-:B------:R-:W-:Y:S02]  /*f2a0*/  HADD2.F32 R26, -RZ, R24.reuse.H0_H0 ;  /* 0x20000018ff1a7230 */ /* 0x100fe40000004100 */
[-C--:B------:R-:W-:Y:S01]  /*f2b0*/  FMUL.FTZ R58, R35, R45.reuse ;  /* 0x0000002d233a7220 */ /* 0x080fe20000410000 */
[----:B------:R-:W-:Y:S02]  /*f2c0*/  HADD2.F32 R24, -RZ, R24.H1_H1 ;  /* 0x30000018ff187230 */ /* 0x000fe40000004100 */
[C---:B------:R-:W-:Y:S01]  /*f2d0*/  FMUL.FTZ R35, R27.reuse, R46 ;  /* 0x0000002e1b237220 */ /* 0x040fe20000410000 */
        /* <DEDUP_REMOVED lines=8> */
[----:B------:R-:W-:Y:S02]  /*f360*/  F2FP.SATFINITE.E4M3.F32.PACK_AB_MERGE_C R27, R60, R57, R27 ;  /* 0x000000393c1b723e */ /* 0x000fe4000480701b */
[----:B------:R-:W-:Y:S02]  /*f370*/  F2FP.SATFINITE.E4M3.F32.PACK_AB_MERGE_C R33, R32, R33, R48 ;  /* 0x000000212021723e */ /* 0x000fe40004807030 */
[----:B------:R-:W-:Y:S02]  /*f380*/  F2FP.SATFINITE.E4M3.F32.PACK_AB_MERGE_C R24, R74, R49, R24 ;  /* 0x000000314a18723e */ /* 0x000fe40004807018 */
[----:B------:R-:W-:-:S02]  /*f390*/  F2FP.SATFINITE.E4M3.F32.PACK_AB_MERGE_C R26, R26, R69, R73 ;  /* 0x000000451a1a723e */ /* 0x000fc40004807049 */
[----:B------:R-:W-:Y:S02]  /*f3a0*/  F2FP.SATFINITE.E4M3.F32.PACK_AB_MERGE_C R35, R61, R50, R35 ;  /* 0x000000323d23723e */ /* 0x000fe40004807023 */
[----:B------:R-:W-:Y:S01]  /*f3b0*/  F2FP.SATFINITE.E4M3.F32.PACK_AB_MERGE_C R32, R71, R72, R54 ;  /* 0x000000484720723e */ /* 0x000fe20004807036 */
[----:B------:R1:W-:Y:S01]  /*f3c0*/  STS.128 [R213+0x18000], R24 ;  /* 0x01800018d5007388 */ /* 0x0003e20000000c00 */
[----:B------:R-:W-:-:S05]  /*f3d0*/  F2FP.SATFINITE.E4M3.F32.PACK_AB_MERGE_C R34, R45, R58, R68 ;  /* 0x0000003a2d22723e */ /* 0x000fca0004807044 */
[----:B------:R1:W-:Y:S02]  /*f3e0*/  STS.128 [R53+0x18000], R32 ;  /* 0x0180002035007388 */ /* 0x0003e40000000c00 */
.L_x_1905:
[----:B------:R-:W-:Y:S05]  /*f3f0*/  BSYNC B1 ;  /* 0x0000000000017941 */ /* 0x000fea0003800000 */
.L_x_1904:
[----:B------:R-:W-:Y:S04]  /*f400*/  BSSY B1, `(.L_x_1906) ;  /* 0x00000fa000017945 */ /* 0x000fe80003800000 */
[----:B------:R-:W-:Y:S05]  /*f410*/  @P2 BRA `(.L_x_1907) ;  /* 0x0000000c00e02947 */ /* 0x000fea0003800000 */
[----:B------:R-:W2:Y:S01]  /*f420*/  LDL R71, [R1+0x88] ;  /* 0x0000880001477983 */ /* 0x000ea20000100800 */
[----:B01---5:R-:W-:Y:S02]  /*f430*/  SHF.R.U32.HI R25, RZ, 0x8, R28 ;  /* 0x00000008ff197819 */ /* 0x023fe4000001161c */
[----:B------:R-:W-:Y:S02]  /*f440*/  LOP3.LUT R24, R28, 0xff, RZ, 0xc0, !PT ;  /* 0x000000ff1c187812 */ /* 0x000fe400078ec0ff */
[----:B------:R-:W-:Y:S02]  /*f450*/  SHF.R.U32.HI R33, RZ, 0x8, R30 ;  /* 0x00000008ff217819 */ /* 0x000fe4000001161e */
[----:B------:R-:W-:Y:S02]  /*f460*/  LOP3.LUT R25, R25, 0xff, RZ, 0xc0, !PT ;  /* 0x000000ff19197812 */ /* 0x000fe400078ec0ff */
[----:B------:R-:W-:Y:S02]  /*f470*/  LEA.HI R34, R3, R0, RZ, 0x1c ;  /* 0x0000000003227211 */ /* 0x000fe400078fe0ff */
[----:B------:R-:W-:-:S02]  /*f480*/  LOP3.LUT R32, R30, 0xff, RZ, 0xc0, !PT ;  /* 0x000000ff1e207812 */ /* 0x000fc400078ec0ff */
[----:B------:R-:W-:Y:S02]  /*f490*/  LOP3.LUT R33, R33, 0xff, RZ, 0xc0, !PT ;  /* 0x000000ff21217812 */ /* 0x000fe400078ec0ff */
[----:B------:R-:W-:Y:S01]  /*f4a0*/  PRMT R45, R25, 0x7604, R24 ;  /* 0x00007604192d7816 */ /* 0x000fe20000000018 */
[----:B------:R-:W-:Y:S01]  /*f4b0*/  IMAD.SHL.U32 R24, R34, 0x10, RZ ;  /* 0x0000001022187824 */ /* 0x000fe200078e00ff */
[----:B------:R-:W-:Y:S02]  /*f4c0*/  SHF.R.S32.HI R25, RZ, 0x1f, R34 ;  /* 0x0000001fff197819 */ /* 0x000fe40000011422 */
[----:B------:R-:W-:Y:S02]  /*f4d0*/  PRMT R49, R33, 0x7604, R32 ;  /* 0x0000760421317816 */ /* 0x000fe40000000020 */
[----:B------:R-:W-:Y:S02]  /*f4e0*/  LEA.HI R33, R25, R34, RZ, 0x3 ;  /* 0x0000002219217211 */ /* 0x000fe400078f18ff */
[----:B------:R-:W-:-:S02]  /*f4f0*/  SHF.R.U32.HI R27, RZ, 0x8, R29 ;  /* 0x00000008ff1b7819 */ /* 0x000fc4000001161d */
[----:B------:R-:W-:Y:S01]  /*f500*/  LOP3.LUT R24, R209, 0x70, R24, 0xf8, !PT ;  /* 0x00000070d1187812 */ /* 0x000fe200078ef818 */
[----:B------:R-:W-:Y:S01]  /*f510*/  IMAD.SHL.U32 R34, R33, 0x800, RZ ;  /* 0x0000080021227824 */ /* 0x000fe200078e00ff */
[----:B------:R-:W-:Y:S02]  /*f520*/  SHF.R.U32.HI R35, RZ, 0x3, R209 ;  /* 0x00000003ff237819 */ /* 0x000fe400000116d1 */
[----:B------:R-:W-:Y:S02]  /*f530*/  LOP3.LUT R26, R29, 0xff, RZ, 0xc0, !PT ;  /* 0x000000ff1d1a7812 */ /* 0x000fe400078ec0ff */
[----:B------:R-:W-:Y:S02]  /*f540*/  LOP3.LUT R27, R27, 0xff, RZ, 0xc0, !PT ;  /* 0x000000ff1b1b7812 */ /* 0x000fe400078ec0ff */
[----:B------:R-:W-:Y:S02]  /*f550*/  LOP3.LUT R33, R24, R35, RZ, 0x3c, !PT ;  /* 0x0000002318217212 */ /* 0x000fe400078e3cff */
[----:B------:R-:W-:-:S02]  /*f560*/  LOP3.LUT R34, R34, 0xffffc000, RZ, 0xc0, !PT ;  /* 0xffffc00022227812 */ /* 0x000fc400078ec0ff */
[----:B------:R-:W-:Y:S02]  /*f570*/  PRMT R46, R27, 0x7604, R26 ;  /* 0x000076041b2e7816 */ /* 0x000fe4000000001a */
[----:B------:R-:W-:Y:S02]  /*f580*/  SHF.R.U32.HI R26, RZ, 0x8, R31 ;  /* 0x00000008ff1a7819 */ /* 0x000fe4000001161f */
[----:B------:R-:W-:Y:S02]  /*f590*/  SHF.R.U32.HI R32, RZ, 0x8, R4 ;  /* 0x00000008ff207819 */ /* 0x000fe40000011604 */
[----:B------:R-:W-:Y:S02]  /*f5a0*/  IADD3 R33, R33, R34, R212 ;  /* 0x0000002221217210 */ /* 0x000fe40007ffe0d4 */
[----:B------:R-:W-:Y:S02]  /*f5b0*/  LOP3.LUT R25, R31, 0xff, RZ, 0xc0, !PT ;  /* 0x000000ff1f197812 */ /* 0x000fe400078ec0ff */
[----:B------:R-:W-:Y:S01]  /*f5c0*/  LOP3.LUT R27, R4, 0xff, RZ, 0xc0, !PT ;  /* 0x000000ff041b7812 */ /* 0x000fe200078ec0ff */
[----:B------:R-:W-:Y:S01]  /*f5d0*/  IMAD.IADD R44, R22, 0x1, R33 ;  /* 0x00000001162c7824 */ /* 0x000fe200078e0221 */
[----:B------:R-:W-:-:S02]  /*f5e0*/  LOP3.LUT R26, R26, 0xff, RZ, 0xc0, !PT ;  /* 0x000000ff1a1a7812 */ /* 0x000fc400078ec0ff */
[----:B------:R-:W-:Y:S02]  /*f5f0*/  LOP3.LUT R32, R32, 0xff, RZ, 0xc0, !PT ;  /* 0x000000ff20207812 */ /* 0x000fe400078ec0ff */
[----:B------:R-:W-:Y:S02]  /*f600*/  PRMT R48, R26, 0x7604, R25 ;  /* 0x000076041a307816 */ /* 0x000fe40000000019 */
[----:B------:R-:W-:Y:S02]  /*f610*/  PRMT R55, R32, 0x7604, R27 ;  /* 0x0000760420377816 */ /* 0x000fe4000000001b */
[----:B------:R-:W0:Y:S01]  /*f620*/  LDS.128 R32, [R44+0x18000] ;  /* 0x018000002c207984 */ /* 0x000e220000000c00 */
[----:B------:R-:W-:Y:S02]  /*f630*/  SHF.R.U32.HI R50, RZ, 0x8, R5 ;  /* 0x00000008ff327819 */ /* 0x000fe40000011605 */
[----:B------:R-:W-:Y:S02]  /*f640*/  LOP3.LUT R47, R5, 0xff, RZ, 0xc0, !PT ;  /* 0x000000ff052f7812 */ /* 0x000fe400078ec0ff */
[----:B------:R-:W-:-:S02]  /*f650*/  LOP3.LUT R50, R50, 0xff, RZ, 0xc0, !PT ;  /* 0x000000ff32327812 */ /* 0x000fc400078ec0ff */
[----:B------:R-:W-:Y:S02]  /*f660*/  SHF.R.U32.HI R53, RZ, 0x8, R6 ;  /* 0x00000008ff357819 */ /* 0x000fe40000011606 */
[----:B------:R-:W-:Y:S02]  /*f670*/  SHF.R.U32.HI R57, RZ, 0x8, R7 ;  /* 0x00000008ff397819 */ /* 0x000fe40000011607 */
[----:B------:R-:W-:Y:S02]  /*f680*/  PRMT R50, R50, 0x7604, R47 ;  /* 0x0000760432327816 */ /* 0x000fe4000000002f */
[----:B------:R-:W-:Y:S02]  /*f690*/  LOP3.LUT R51, R6, 0xff, RZ, 0xc0, !PT ;  /* 0x000000ff06337812 */ /* 0x000fe400078ec0ff */
[----:B------:R-:W-:Y:S02]  /*f6a0*/  LOP3.LUT R54, R53, 0xff, RZ, 0xc0, !PT ;  /* 0x000000ff35367812 */ /* 0x000fe400078ec0ff */
[----:B------:R-:W-:-:S02]  /*f6b0*/  SHF.R.U32.HI R47, RZ, 0x10, R29 ;  /* 0x00000010ff2f7819 */ /* 0x000fc4000001161d */
[----:B------:R-:W-:Y:S02]  /*f6c0*/  LOP3.LUT R53, R57, 0xff, RZ, 0xc0, !PT ;  /* 0x000000ff39357812 */ /* 0x000fe400078ec0ff */
[----:B------:R-:W-:Y:S01]  /*f6d0*/  SHF.R.U32.HI R57, RZ, 0x10, R5 ;  /* 0x00000010ff397819 */ /* 0x000fe20000011605 */
[----:B------:R-:W-:Y:S01]  /*f6e0*/  IMAD.U32 R47, R47, 0x10000, RZ ;  /* 0x000100002f2f7824 */ /* 0x000fe200078e00ff */
[----:B------:R-:W-:Y:S02]  /*f6f0*/  PRMT R59, R54, 0x7604, R51 ;  /* 0x00007604363b7816 */ /* 0x000fe40000000033 */
[----:B------:R-:W-:Y:S01]  /*f700*/  SHF.R.U32.HI R51, RZ, 0x10, R31 ;  /* 0x00000010ff337819 */ /* 0x000fe2000001161f */
[----:B------:R-:W-:Y:S01]  /*f710*/  IMAD.U32 R57, R57, 0x10000, RZ ;  /* 0x0001000039397824 */ /* 0x000fe200078e00ff */
[----:B------:R-:W-:Y:S02]  /*f720*/  LOP3.LUT R56, R7, 0xff, RZ, 0xc0, !PT ;  /* 0x000000ff07387812 */ /* 0x000fe400078ec0ff */
[----:B------:R-:W-:-:S02]  /*f730*/  SHF.R.U32.HI R61, RZ, 0x10, R7 ;  /* 0x00000010ff3d7819 */ /* 0x000fc40000011607 */
[----:B------:R-:W-:Y:S02]  /*f740*/  SHF.L.U32 R51, R51, 0x10, RZ ;  /* 0x0000001033337819 */ /* 0x000fe400000006ff */
[----:B------:R-:W-:Y:S01]  /*f750*/  LOP3.LUT R47, R46, 0xff0000, R47, 0xf8, !PT ;  /* 0x00ff00002e2f7812 */ /* 0x000fe200078ef82f */
[----:B------:R-:W-:Y:S01]  /*f760*/  IMAD.U32 R61, R61, 0x10000, RZ ;  /* 0x000100003d3d7824 */ /* 0x000fe200078e00ff */
[----:B------:R-:W-:Y:S02]  /*f770*/  PRMT R56, R53, 0x7604, R56 ;  /* 0x0000760435387816 */ /* 0x000fe40000000038 */
        /* <DEDUP_REMOVED lines=9> */
[----:B------:R-:W-:Y:S02]  /*f810*/  LOP3.LUT R29, R55, 0xff0000, R4, 0xf8, !PT ;  /* 0x00ff0000371d7812 */ /* 0x000fe400078ef804 */
[----:B------:R-:W-:Y:S02]  /*f820*/  LOP3.LUT R28, R49, 0xff000000, R30, 0xf8, !PT ;  /* 0xff000000311c7812 */ /* 0x000fe400078ef81e */
[----:B------:R-:W-:Y:S02]  /*f830*/  F2FP.F16.E4M3.UNPACK_B R60, R59 ;  /* 0x0000003bff3c723e */ /* 0x000fe400020006ff */
[----:B0-----:R-:W-:Y:S02]  /*f840*/  F2FP.F16.E4M3.UNPACK_B R48, R33 ;  /* 0x00000021ff30723e */ /* 0x001fe400020006ff */
[----:B------:R-:W-:Y:S02]  /*f850*/  LOP3.LUT R58, R53, 0xff000000, R31, 0xf8, !PT ;  /* 0xff000000353a7812 */ /* 0x000fe400078ef81f */
[----:B------:R-:W-:-:S02]  /*f860*/  LOP3.LUT R29, R29, 0xff000000, R4, 0xf8, !PT ;  /* 0xff0000001d1d7812 */ /* 0x000fc400078ef804 */
[----:B------:R-:W-:Y:S01]  /*f870*/  LOP3.LUT R4, R47, 0xff000000, R6, 0xf8, !PT ;  /* 0xff0000002f047812 */ /* 0x000fe200078ef806 */
[----:B------:R-:W-:Y:S01]  /*f880*/  HADD2.F32 R6, -RZ, R48.H0_H0 ;  /* 0x20000030ff067230 */ /* 0x000fe20000004100 */
[----:B------:R-:W-:Y:S01]  /*f890*/  LOP3.LUT R62, R61, 0xff000000, R7, 0xf8, !PT ;  /* 0xff0000003d3e7812 */ /* 0x000fe200078ef807 */
[----:B------:R-:W-:Y:S01]  /*f8a0*/  HADD2.F32 R61, -RZ, R60.H0_H0 ;  /* 0x2000003cff3d7230 */ /* 0x000fe20000004100 */
[-C--:B------:R-:W-:Y:S01]  /*f8b0*/  F2FP.F16.E4M3.UNPACK_B R30, R32.reuse ;  /* 0x00000020ff1e723e */ /* 0x080fe200020006ff */
[----:B------:R-:W-:Y:S01]  /*f8c0*/  HADD2.F32 R48, -RZ, R48.H1_H1 ;  /* 0x30000030ff307230 */ /* 0x000fe20000004100 */
[----:B------:R-:W-:Y:S02]  /*f8d0*/  F2FP.F16.E4M3.UNPACK_B R53, R32.H1 ;  /* 0x00000020ff35723e */ /* 0x000fe400030006ff */
[----:B------:R-:W-:Y:S01]  /*f8e0*/  F2FP.F16.E4M3.UNPACK_B R50, R33.H1 ;  /* 0x00000021ff32723e */ /* 0x000fe200030006ff */
[----:B------:R-:W-:Y:S01]  /*f8f0*/  FMUL.FTZ R32, R6, R61 ;  /* 0x0000003d06207220 */ /* 0x000fe20000410000 */
[----:B------:R-:W-:-:S02]  /*f900*/  F2FP.F16.E4M3.UNPACK_B R59, R59.H1 ;  /* 0x0000003bff3b723e */ /* 0x000fc400030006ff */
[-C--:B------:R-:W-:Y:S02]  /*f910*/  F2FP.F16.E4M3.UNPACK_B R55, R35.reuse ;  /* 0x00000023ff37723e */ /* 0x080fe400020006ff */
[----:B------:R-:W-:Y:S02]  /*f920*/  F2FP.F16.E4M3.UNPACK_B R57, R35.H1 ;  /* 0x00000023ff39723e */ /* 0x000fe400030006ff */
[-C--:B------:R-:W-:Y:S02]  /*f930*/  F2FP.F16.E4M3.UNPACK_B R7, R34.reuse ;  /* 0x00000022ff07723e */ /* 0x080fe400020006ff */
[----:B------:R-:W-:Y:S01]  /*f940*/  F2FP.F16.E4M3.UNPACK_B R34, R34.H1 ;  /* 0x00000022ff22723e */ /* 0x000fe200030006ff */
[----:B--2---:R-:W0:Y:S02]  /*f950*/  LDS.128 R24, [R71+0x18000] ;  /* 0x0180000047187984 */ /* 0x004e240000000c00 */
[-C--:B0-----:R-:W-:Y:S02]  /*f960*/  F2FP.F16.E4M3.UNPACK_B R49, R27.reuse ;  /* 0x0000001bff31723e */ /* 0x081fe400020006ff */
[----:B------:R-:W-:-:S02]  /*f970*/  F2FP.F16.E4M3.UNPACK_B R56, R27.H1 ;  /* 0x0000001bff38723e */ /* 0x000fc400030006ff */
[-C--:B------:R-:W-:Y:S02]  /*f980*/  F2FP.F16.E4M3.UNPACK_B R27, R24.reuse ;  /* 0x00000018ff1b723e */ /* 0x080fe400020006ff */
[----:B------:R-:W-:Y:S02]  /*f990*/  F2FP.F16.E4M3.UNPACK_B R46, R24.H1 ;  /* 0x00000018ff2e723e */ /* 0x000fe400030006ff */
[----:B------:R-:W-:Y:S02]  /*f9a0*/  F2FP.F16.E4M3.UNPACK_B R24, R51 ;  /* 0x00000033ff18723e */ /* 0x000fe400020006ff */
[-C--:B------:R-:W-:Y:S02]  /*f9b0*/  F2FP.F16.E4M3.UNPACK_B R31, R25.reuse ;  /* 0x00000019ff1f723e */ /* 0x080fe400020006ff */
[----:B------:R-:W-:Y:S01]  /*f9c0*/  F2FP.F16.E4M3.UNPACK_B R47, R25.H1 ;  /* 0x00000019ff2f723e */ /* 0x000fe200030006ff */
[--C-:B------:R-:W-:Y:S01]  /*f9d0*/  HADD2.F32 R54, -RZ, R24.reuse.H0_H0 ;  /* 0x20000018ff367230 */ /* 0x100fe20000004100 */
[----:B------:R-:W-:Y:S01]  /*f9e0*/  F2FP.F16.E4M3.UNPACK_B R51, R51.H1 ;  /* 0x00000033ff33723e */ /* 0x000fe200030006ff */
[----:B------:R-:W-:Y:S01]  /*f9f0*/  HADD2.F32 R25, -RZ, R31.H0_H0 ;  /* 0x2000001fff197230 */ /* 0x000fe20000004100 */
[----:B------:R-:W-:Y:S01]  /*fa00*/  F2FP.F16.E4M3.UNPACK_B R5, R26 ;  /* 0x0000001aff05723e */ /* 0x000fe200020006ff */
[----:B------:R-:W-:-:S02]  /*fa10*/  HADD2.F32 R35, -RZ, R24.H1_H1 ;  /* 0x30000018ff237230 */ /* 0x000fc40000004100 */
[-C--:B------:R-:W-:Y:S01]  /*fa20*/  FMUL.FTZ R64, R6, R54.reuse ;  /* 0x0000003606407220 */ /* 0x080fe20000410000 */
[----:B------:R-:W-:Y:S02]  /*fa30*/  HADD2.F32 R24, -RZ, R31.H1_H1 ;  /* 0x3000001fff187230 */ /* 0x000fe40000004100 */
[C---:B------:R-:W-:Y:S01]  /*fa40*/  FFMA.FTZ R6, R25.reuse, R54, -R32 ;  /* 0x0000003619067223 */ /* 0x040fe20000010820 */
[----:B------:R-:W-:Y:S02]  /*fa50*/  HADD2.F32 R54, -RZ, R59.H0_H0 ;  /* 0x2000003bff367230 */ /* 0x000fe40000004100 */
[----:B------:R-:W-:Y:S01]  /*fa60*/  FFMA.FTZ R25, R25, R61, R64 ;  /* 0x0000003d19197223 */ /* 0x000fe20000010040 */
[----:B------:R-:W-:Y:S01]  /*fa70*/  HADD2.F32 R31, -RZ, R50.H0_H0 ;  /* 0x20000032ff1f7230 */ /* 0x000fe20000004100 */
[----:B------:R-:W-:Y:S01]  /*fa80*/  F2FP.F16.E4M3.UNPACK_B R26, R26.H1 ;  /* 0x0000001aff1a723e */ /* 0x000fe200030006ff */
[----:B------:R-:W-:Y:S02]  /*fa90*/  HADD2.F32 R32, -RZ, R51.H0_H0 ;  /* 0x20000033ff207230 */ /* 0x000fe40000004100 */
[----:B------:R-:W-:-:S02]  /*faa0*/  HADD2.F32 R61, -RZ, R60.H1_H1 ;  /* 0x3000003cff3d7230 */ /* 0x000fc40000004100 */
[C---:B------:R-:W-:Y:S01]  /*fab0*/  FMUL.FTZ R60, R31.reuse, R54 ;  /* 0x000000361f3c7220 */ /* 0x040fe20000410000 */
[----:B------:R-:W-:Y:S02]  /*fac0*/  HADD2.F32 R33, -RZ, R47.H0_H0 ;  /* 0x2000002fff217230 */ /* 0x000fe40000004100 */
[-C--:B------:R-:W-:Y:S01]  /*fad0*/  FMUL.FTZ R65, R31, R32.reuse ;  /* 0x000000201f417220 */ /* 0x080fe20000410000 */
[----:B------:R-:W-:Y:S02]  /*fae0*/  HADD2.F32 R59, -RZ, R59.H1_H1 ;  /* 0x3000003bff3b7230 */ /* 0x000fe40000004100 */
[C---:B------:R-:W-:Y:S01]  /*faf0*/  FMUL.FTZ R63, R48.reuse, R61 ;  /* 0x0000003d303f7220 */ /* 0x040fe20000410000 */
[-C--:B------:R-:W-:Y:S01]  /*fb00*/  FMUL.FTZ R48, R48, R35.reuse ;  /* 0x0000002330307220 */ /* 0x080fe20000410000 */
[C---:B------:R-:W-:Y:S01]  /*fb10*/  FFMA.FTZ R32, R33.reuse, R32, -R60 ;  /* 0x0000002021207223 */ /* 0x040fe2000001083c */
[----:B------:R-:W-:Y:S01]  /*fb20*/  FFMA.FTZ R33, R33, R54, R65 ;  /* 0x0000003621217223 */ /* 0x000fe20000010041 */
[C---:B------:R-:W-:Y:S01]  /*fb30*/  FFMA.FTZ R31, R24.reuse, R35, -R63 ;  /* 0x00000023181f7223 */ /* 0x040fe2000001083f */
[----:B------:R-:W-:Y:S01]  /*fb40*/  F2FP.F16.E4M3.UNPACK_B R54, R58 ;  /* 0x0000003aff36723e */ /* 0x000fe200020006ff */
[----:B------:R-:W-:Y:S01]  /*fb50*/  FFMA.FTZ R24, R24, R61, R48 ;  /* 0x0000003d18187223 */ /* 0x000fe20000010030 */
[----:B------:R-:W-:Y:S01]  /*fb60*/  F2FP.F16.E4M3.UNPACK_B R61, R62 ;  /* 0x0000003eff3d723e */ /* 0x000fe200020006ff */
[----:B------:R-:W-:Y:S01]  /*fb70*/  HADD2.F32 R50, -RZ, R50.H1_H1 ;  /* 0x30000032ff327230 */ /* 0x000fe20000004100 */
[----:B------:R-:W-:Y:S01]  /*fb80*/  F2FP.F16.E4M3.UNPACK_B R58, R58.H1 ;  /* 0x0000003aff3a723e */ /* 0x000fe200030006ff */
[----:B------:R-:W-:-:S02]  /*fb90*/  HADD2.F32 R48, -RZ, R51.H1_H1 ;  /* 0x30000033ff307230 */ /* 0x000fc40000004100 */
[----:B------:R-:W-:Y:S02]  /*fba0*/  HADD2.F32 R35, -RZ, R55.H0_H0 ;  /* 0x20000037ff237230 */ /* 0x000fe40000004100 */
[C---:B------:R-:W-:Y:S01]  /*fbb0*/  FMUL.FTZ R66, R50.reuse, R59 ;  /* 0x0000003b32427220 */ /* 0x040fe20000410000 */
[----:B------:R-:W-:Y:S02]  /*fbc0*/  HADD2.F32 R60, -RZ, R54.H0_H0 ;  /* 0x20000036ff3c7230 */ /* 0x000fe40000004100 */
[----:B------:R-:W-:Y:S01]  /*fbd0*/  FMUL.FTZ R50, R50, R48 ;  /* 0x0000003032327220 */ /* 0x000fe20000410000 */
[----:B------:R-:W-:Y:S02]  /*fbe0*/  HADD2.F32 R64, -RZ, R61.H0_H0 ;  /* 0x2000003dff407230 */ /* 0x000fe40000004100 */
[----:B------:R-:W-:Y:S02]  /*fbf0*/  HADD2.F32 R47, -RZ, R47.H1_H1 ;  /* 0x3000002fff2f7230 */ /* 0x000fe40000004100 */
[----:B------:R-:W-:Y:S01]  /*fc00*/  FMUL.FTZ R63, R35, R60 ;  /* 0x0000003c233f7220 */ /* 0x000fe20000410000 */
[----:B------:R-:W-:-:S02]  /*fc10*/  HADD2.F32 R51, -RZ, R49.H0_H0 ;  /* 0x20000031ff337230 */ /* 0x000fc40000004100 */
[----:B------:R-:W-:Y:S01]  /*fc20*/  FMUL.FTZ R68, R35, R64 ;  /* 0x0000004023447220 */ /* 0x000fe20000410000 */
[----:B------:R-:W-:Y:S02]  /*fc30*/  HADD2.F32 R61, -RZ, R61.H1_H1 ;  /* 0x3000003dff3d7230 */ /* 0x000fe40000004100 */
[C---:B------:R-:W-:Y:S01]  /*fc40*/  FFMA.FTZ R35, R47.reuse, R48, -R66 ;  /* 0x000000302f237223 */ /* 0x040fe20000010842 */
[----:B------:R-:W-:Y:S01]  /*fc50*/  FFMA.FTZ R50, R47, R59, R50 ;  /* 0x0000003b2f327223 */ /* 0x000fe20000010032 */
[C---:B------:R-:W-:Y:S01]  /*fc60*/  FFMA.FTZ R47, R51.reuse, R64, R63 ;  /* 0x00000040332f7223 */ /* 0x040fe2000001003f */
[----:B------:R-:W-:Y:S01]  /*fc70*/  F2FP.F16.E4M3.UNPACK_B R64, R62.H1 ;  /* 0x0000003eff40723e */ /* 0x000fe200030006ff */
[----:B------:R-:W-:Y:S02]  /*fc80*/  HADD2.F32 R59, -RZ, R54.H1_H1 ;  /* 0x30000036ff3b7230 */ /* 0x000fe40000004100 */
[----:B------:R-:W-:Y:S01]  /*fc90*/  FFMA.FTZ R48, R51, R60, -R68 ;  /* 0x0000003c33307223 */ /* 0x000fe20000010844 */
[----:B------:R-:W-:Y:S01]  /*fca0*/  HADD2.F32 R54, -RZ, R49.H1_H1 ;  /* 0x30000031ff367230 */ /* 0x000fe20000004100 */
[----:B------:R-:W-:Y:S01]  /*fcb0*/  F2FP.SATFINITE.E4M3.F32.PACK_AB_MERGE_C R33, R50, R33, RZ ;  /* 0x000000213221723e */ /* 0x000fe200048070ff */
[----:B------:R-:W-:-:S02]  /*fcc0*/  HADD2.F32 R49, -RZ, R55.H1_H1 ;  /* 0x30000037ff317230 */ /* 0x000fc40000004100 */
[----:B------:R-:W-:Y:S01]  /*fcd0*/  HADD2.F32 R62, -RZ, R64.H0_H0 ;  /* 0x20000040ff3e7230 */ /* 0x000fe20000004100 */
[----:B------:R-:W-:Y:S01]  /*fce0*/  F2FP.SATFINITE.E4M3.F32.PACK_AB_MERGE_C R25, R24, R25, R33 ;  /* 0x000000191819723e */ /* 0x000fe20004807021 */
[----:B------:R-:W-:Y:S02]  /*fcf0*/  HADD2.F32 R51, -RZ, R57.H0_H0 ;  /* 0x20000039ff337230 */ /* 0x000fe40000004100 */
[C---:B------:R-:W-:Y:S01]  /*fd00*/  FMUL.FTZ R63, R49.reuse, R61 ;  /* 0x0000003d313f7220 */ /* 0x040fe20000410000 */
[----:B------:R-:W-:Y:S02]  /*fd10*/  HADD2.F32 R60, -RZ, R58.H0_H0 ;  /* 0x2000003aff3c7230 */ /* 0x000fe40000004100 */
[-C--:B------:R-:W-:Y:S01]  /*fd20*/  FMUL.FTZ R66, R49, R59.reuse ;  /* 0x0000003b31427220 */ /* 0x080fe20000410000 */
[----:B------:R-:W-:Y:S02]  /*fd30*/  HADD2.F32 R55, -RZ, R56.H0_H0 ;  /* 0x20000038ff377230 */ /* 0x000fe40000004100 */
[C---:B------:R-:W-:Y:S01]  /*fd40*/  FMUL.FTZ R68, R51.reuse, R62 ;  /* 0x0000003e33447220 */ /* 0x040fe20000410000 */
[----:B------:R-:W-:Y:S01]  /*fd50*/  FFMA.FTZ R49, R54, R59, -R63 ;  /* 0x0000003b36317223 */ /* 0x000fe2000001083f */
[-C--:B------:R-:W-:Y:S01]  /*fd60*/  FMUL.FTZ R65, R51, R60.reuse ;  /* 0x0000003c33417220 */ /* 0x080fe20000410000 */
[----:B------:R-:W-:Y:S01]  /*fd70*/  F2FP.F16.E4M3.UNPACK_B R63, R29.H1 ;  /* 0x0000001dff3f723e */ /* 0x000fe200030006ff */
[C---:B------:R-:W-:Y:S01]  /*fd80*/  FFMA.FTZ R51, R55.reuse, R60, -R68 ;  /* 0x0000003c37337223 */ /* 0x040fe20000010844 */
[----:B------:R-:W-:Y:S01]  /*fd90*/  F2FP.F16.E4M3.UNPACK_B R60, R45.H1 ;  /* 0x0000002dff3c723e */ /* 0x000fe200030006ff */
[----:B------:R-:W-:Y:S01]  /*fda0*/  FFMA.FTZ R55, R55, R62, R65 ;  /* 0x0000003e37377223 */ /* 0x000fe20000010041 */
[----:B------:R-:W-:-:S02]  /*fdb0*/  HADD2.F32 R62, -RZ, R58.H1_H1 ;  /* 0x3000003aff3e7230 */ /* 0x000fc40000004100 */
[----:B------:R-:W-:Y:S01]  /*fdc0*/  FFMA.FTZ R54, R54, R61, R66 ;  /* 0x0000003d36367223 */ /* 0x000fe20000010042 */
[----:B------:R-:W-:Y:S02]  /*fdd0*/  HADD2.F32 R65, -RZ, R64.H1_H1 ;  /* 0x30000040ff417230 */ /* 0x000fe40000004100 */
[----:B------:R-:W-:Y:S02]  /*fde0*/  HADD2.F32 R58, -RZ, R56.H1_H1 ;  /* 0x30000038ff3a7230 */ /* 0x000fe40000004100 */
[----:B------:R-:W-:Y:S02]  /*fdf0*/  HADD2.F32 R64, -RZ, R63.H0_H0 ;  /* 0x2000003fff407230 */ /* 0x000fe40000004100 */
[----:B------:R-:W-:Y:S02]  /*fe00*/  HADD2.F32 R56, -RZ, R53.H0_H0 ;  /* 0x20000035ff387230 */ /* 0x000fe40000004100 */
[----:B------:R-:W-:Y:S02]  /*fe10*/  HADD2.F32 R57, -RZ, R57.H1_H1 ;  /* 0x30000039ff397230 */ /* 0x000fe40000004100 */
[----:B------:R-:W-:-:S02]  /*fe20*/  HADD2.F32 R61, -RZ, R60.H0_H0 ;  /* 0x2000003cff3d7230 */ /* 0x000fc40000004100 */
[C---:B------:R-:W-:Y:S01]  /*fe30*/  FMUL.FTZ R66, R56.reuse, R64 ;  /* 0x0000004038427220 */ /* 0x040fe20000410000 */
[----:B------:R-:W-:Y:S02]  /*fe40*/  HADD2.F32 R59, -RZ, R46.H0_H0 ;  /* 0x2000002eff3b7230 */ /* 0x000fe40000004100 */
[C---:B------:R-:W-:Y:S01]  /*fe50*/  FMUL.FTZ R69, R57.reuse, R65 ;  /* 0x0000004139457220 */ /* 0x040fe20000410000 */
[-C--:B------:R-:W-:Y:S01]  /*fe60*/  FMUL.FTZ R68, R57, R62.reuse ;  /* 0x0000003e39447220 */ /* 0x080fe20000410000 */
[-C--:B------:R-:W-:Y:S01]  /*fe70*/  FMUL.FTZ R67, R56, R61.reuse ;  /* 0x0000003d38437220 */ /* 0x080fe20000410000 */
[----:B------:R-:W-:Y:S02]  /*fe80*/  HADD2.F32 R63, -RZ, R63.H1_H1 ;  /* 0x3000003fff3f7230 */ /* 0x000fe40000004100 */
[----:B------:R-:W-:Y:S01]  /*fe90*/  FFMA.FTZ R57, R59, R61, -R66 ;  /* 0x0000003d3b397223 */ /* 0x000fe20000010842 */
[----:B------:R-:W-:Y:S01]  /*fea0*/  FFMA.FTZ R56, R58, R62, -R69 ;  /* 0x0000003e3a387223 */ /* 0x000fe20000010845 */
[----:B------:R-:W-:Y:S01]  /*feb0*/  HADD2.F32 R53, -RZ, R53.H1_H1 ;  /* 0x30000035ff357230 */ /* 0x000fe20000004100 */
[----:B------:R-:W-:Y:S01]  /*fec0*/  F2FP.F16.E4M3.UNPACK_B R62, R29 ;  /* 0x0000001dff3e723e */ /* 0x000fe200020006ff */
[----:B------:R-:W-:-:S02]  /*fed0*/  HADD2.F32 R61, -RZ, R60.H1_H1 ;  /* 0x3000003cff3d7230 */ /* 0x000fc40000004100 */
[----:B------:R-:W-:Y:S01]  /*fee0*/  FFMA.FTZ R59, R59, R64, R67 ;  /* 0x000000403b3b7223 */ /* 0x000fe20000010043 */
[----:B------:R-:W-:Y:S01]  /*fef0*/  HADD2.F32 R46, -RZ, R46.H1_H1 ;  /* 0x3000002eff2e7230 */ /* 0x000fe20000004100 */
[----:B------:R-:W-:Y:S01]  /*ff00*/  F2FP.F16.E4M3.UNPACK_B R60, R45 ;  /* 0x0000002dff3c723e */ /* 0x000fe200020006ff */
[C---:B------:R-:W-:Y:S01]  /*ff10*/  FMUL.FTZ R29, R53.reuse, R63 ;  /* 0x0000003f351d7220 */ /* 0x040fe20000410000 */
[----:B------:R-:W-:Y:S01]  /*ff20*/  FMUL.FTZ R66, R53, R61 ;  /* 0x0000003d35427220 */ /* 0x000fe20000410000 */
[----:B------:R-:W-:Y:S02]  /*ff30*/  HADD2.F32 R64, -RZ, R62.H0_H0 ;  /* 0x2000003eff407230 */ /* 0x000fe40000004100 */
[----:B------:R-:W-:Y:S01]  /*ff40*/  FFMA.FTZ R58, R58, R65, R68 ;  /* 0x000000413a3a7223 */ /* 0x000fe20000010044 */
[----:B------:R-:W-:Y:S02]  /*ff50*/  HADD2.F32 R45, -RZ, R30.H0_H0 ;  /* 0x2000001eff2d7230 */ /* 0x000fe40000004100 */
[C---:B------:R-:W-:Y:S01]  /*ff60*/  FFMA.FTZ R72, R46.reuse, R61, -R29 ;  /* 0x0000003d2e487223 */ /* 0x040fe2000001081d */
[----:B------:R-:W-:Y:S01]  /*ff70*/  FFMA.FTZ R74, R46, R63, R66 ;  /* 0x0000003f2e4a7223 */ /* 0x000fe20000010042 */
[----:B------:R-:W-:-:S02]  /*ff80*/  HADD2.F32 R46, -RZ, R60.H0_H0 ;  /* 0x2000003cff2e7230 */ /* 0x000fc40000004100 */
[--C-:B------:R-:W-:Y:S02]  /*ff90*/  HADD2.F32 R29, -RZ, R27.reuse.H0_H0 ;  /* 0x2000001bff1d7230 */ /* 0x100fe40000004100 */
[C---:B------:R-:W-:Y:S01]  /*ffa0*/  FMUL.FTZ R66, R45.reuse, R64 ;  /* 0x000000402d427220 */ /* 0x040fe20000410000 */
[----:B------:R-:W-:Y:S02]  /*ffb0*/  HADD2.F32 R62, -RZ, R62.H1_H1 ;  /* 0x3000003eff3e7230 */ /* 0x000fe40000004100 */
[-C--:B------:R-:W-:Y:S01]  /*ffc0*/  FMUL.FTZ R68, R45, R46.reuse ;  /* 0x0000002e2d447220 */ /* 0x080fe20000410000 */
[----:B------:R-:W-:Y:S02]  /*ffd0*/  HADD2.F32 R30, -RZ, R30.H1_H1 ;  /* 0x3000001eff1e7230 */ /* 0x000fe40000004100 */
[----:B------:R-:W-:Y:S01]  /*ffe0*/  FFMA.FTZ R66, R29, R46, -R66 ;  /* 0x0000002e1d427223 */ /* 0x000fe20000010842 */
[----:B------:R-:W-:Y:S01]  /*fff0*/  HADD2.F32 R60, -RZ, R60.H1_H1 ;  /* 0x3000003cff3c7230 */ /* 0x000fe20000004100 */
[----:B------:R-:W-:Y:S01]  /*10000*/  F2FP.F16.E4M3.UNPACK_B R46, R4.H1 ;  /* 0x00000004ff2e723e */ /* 0x000fe200030006ff */
[----:B------:R-:W-:-:S02]  /*10010*/  HADD2.F32 R27, -RZ, R27.H1_H1 ;  /* 0x3000001bff1b7230 */ /* 0x000fc40000004100 */
[C---:B------:R-:W-:Y:S01]  /*10020*/  FMUL.FTZ R70, R30.reuse, R62 ;  /* 0x0000003e1e467220 */ /* 0x040fe20000410000 */
[----:B------:R-:W-:Y:S01]  /*10030*/  F2FP.F16.E4M3.UNPACK_B R45, R28.H1 ;  /* 0x0000001cff2d723e */ /* 0x000fe200030006ff */
[----:B------:R-:W-:Y:S01]  /*10040*/  FMUL.FTZ R53, R30, R60 ;  /* 0x0000003c1e357220 */ /* 0x000fe20000410000 */
[----:B------:R-:W-:Y:S01]  /*10050*/  FFMA.FTZ R68, R29, R64, R68 ;  /* 0x000000401d447223 */ /* 0x000fe20000010044 */
[C---:B------:R-:W-:Y:S01]  /*10060*/  FFMA.FTZ R61, R27.reuse, R60, -R70 ;  /* 0x0000003c1b3d7223 */ /* 0x040fe20000010846 */
[----:B------:R-:W-:Y:S02]  /*10070*/  HADD2.F32 R60, -RZ, R46.H0_H0 ;  /* 0x2000002eff3c7230 */ /* 0x000fe40000004100 */
[----:B------:R-:W-:Y:S01]  /*10080*/  FFMA.FTZ R63, R27, R62, R53 ;  /* 0x0000003e1b3f7223 */ /* 0x000fe20000010035 */
[----:B------:R-:W-:Y:S01]  /*10090*/  HADD2.F32 R29, -RZ, R34.H0_H0 ;  /* 0x20000022ff1d7230 */ /* 0x000fe20000004100 */
[----:B------:R-:W-:Y:S01]  /*100a0*/  F2FP.F16.E4M3.UNPACK_B R4, R4 ;  /* 0x00000004ff04723e */ /* 0x000fe200020006ff */
[----:B------:R-:W-:Y:S01]  /*100b0*/  HADD2.F32 R30, -RZ, R45.H0_H0 ;  /* 0x2000002dff1e7230 */ /* 0x000fe20000004100 */
[----:B------:R-:W-:Y:S01]  /*100c0*/  F2FP.F16.E4M3.UNPACK_B R28, R28 ;  /* 0x0000001cff1c723e */ /* 0x000fe200020006ff */
[----:B------:R-:W-:-:S02]  /*100d0*/  HADD2.F32 R53, -RZ, R46.H1_H1 ;  /* 0x3000002eff357230 */ /* 0x000fc40000004100 */
[C---:B------:R-:W-:Y:S01]  /*100e0*/  FMUL.FTZ R62, R29.reuse, R60 ;  /* 0x0000003c1d3e7220 */ /* 0x040fe20000410000 */
[----:B------:R-:W-:Y:S02]  /*100f0*/  HADD2.F32 R34, -RZ, R34.H1_H1 ;  /* 0x30000022ff227230 */ /* 0x000fe40000004100 */
[----:B------:R-:W-:Y:S01]  /*10100*/  FMUL.FTZ R46, R29, R30 ;  /* 0x0000001e1d2e7220 */ /* 0x000fe20000410000 */
[----:B------:R-:W-:Y:S01]  /*10110*/  HADD2.F32 R45, -RZ, R45.H1_H1 ;  /* 0x3000002dff2d7230 */ /* 0x000fe20000004100 */
[----:B------:R-:W-:Y:S01]  /*10120*/  F2FP.SATFINITE.E4M3.F32.PACK_AB_MERGE_C R59, R74, R59, RZ ;  /* 0x0000003b4a3b723e */ /* 0x000fe200048070ff */
[--C-:B------:R-:W-:Y:S02]  /*10130*/  HADD2.F32 R27, -RZ, R26.reuse.H0_H0 ;  /* 0x2000001aff1b7230 */ /* 0x100fe40000004100 */
[C---:B------:R-:W-:Y:S01]  /*10140*/  FMUL.FTZ R29, R34.reuse, R53 ;  /* 0x00000035221d7220 */ /* 0x040fe20000410000 */
[----:B------:R-:W-:Y:S02]  /*10150*/  HADD2.F32 R26, -RZ, R26.H1_H1 ;  /* 0x3000001aff1a7230 */ /* 0x000fe40000004100 */
[-C--:B------:R-:W-:Y:S01]  /*10160*/  FMUL.FTZ R34, R34, R45.reuse ;  /* 0x0000002d22227220 */ /* 0x080fe20000410000 */
[----:B------:R-:W-:Y:S01]  /*10170*/  F2FP.SATFINITE.E4M3.F32.PACK_AB_MERGE_C R24, R63, R68, R59 ;  /* 0x000000443f18723e */ /* 0x000fe2000480703b */
[C---:B------:R-:W-:Y:S01]  /*10180*/  FFMA.FTZ R62, R27.reuse, R30, -R62 ;  /* 0x0000001e1b3e7223 */ /* 0x040fe2000001083e */
[----:B------:R-:W-:Y:S01]  /*10190*/  FFMA.FTZ R46, R27, R60, R46 ;  /* 0x0000003c1b2e7223 */ /* 0x000fe2000001002e */
[C---:B------:R-:W-:Y:S01]  /*101a0*/  FFMA.FTZ R65, R26.reuse, R45, -R29 ;  /* 0x0000002d1a417223 */ /* 0x040fe2000001081d */
[----:B------:R-:W-:Y:S01]  /*101b0*/  FFMA.FTZ R53, R26, R53, R34 ;  /* 0x000000351a357223 */ /* 0x000fe20000010022 */
[----:B------:R-:W-:-:S02]  /*101c0*/  HADD2.F32 R29, -RZ, R4.H0_H0 ;  /* 0x20000004ff1d7230 */ /* 0x000fc40000004100 */
[--C-:B------:R-:W-:Y:S01]  /*101d0*/  HADD2.F32 R26, -RZ, R7.reuse.H0_H0 ;  /* 0x20000007ff1a7230 */ /* 0x100fe20000004100 */
[----:B------:R-:W-:Y:S01]  /*101e0*/  F2FP.SATFINITE.E4M3.F32.PACK_AB_MERGE_C R62, R65, R62, RZ ;  /* 0x0000003e413e723e */ /* 0x000fe200048070ff */
[----:B------:R-:W-:Y:S01]  /*101f0*/  HADD2.F32 R27, -RZ, R28.H0_H0 ;  /* 0x2000001cff1b7230 */ /* 0x000fe20000004100 */
[----:B------:R-:W-:Y:S01]  /*10200*/  F2FP.SATFINITE.E4M3.F32.PACK_AB_MERGE_C R46, R53, R46, RZ ;  /* 0x0000002e352e723e */ /* 0x000fe200048070ff */
[----:B------:R-:W-:Y:S02]  /*10210*/  HADD2.F32 R30, -RZ, R4.H1_H1 ;  /* 0x30000004ff1e7230 */ /* 0x000fe40000004100 */
[C---:B------:R-:W-:Y:S01]  /*10220*/  FMUL.FTZ R45, R26.reuse, R29 ;  /* 0x0000001d1a2d7220 */ /* 0x040fe20000410000 */
[----:B------:R-:W-:Y:S02]  /*10230*/  HADD2.F32 R7, -RZ, R7.H1_H1 ;  /* 0x30000007ff077230 */ /* 0x000fe40000004100 */
[----:B------:R-:W-:Y:S01]  /*10240*/  FMUL.FTZ R26, R26, R27 ;  /* 0x0000001b1a1a7220 */ /* 0x000fe20000410000 */
[----:B------:R-:W-:-:S02]  /*10250*/  HADD2.F32 R28, -RZ, R28.H1_H1 ;  /* 0x3000001cff1c7230 */ /* 0x000fc40000004100 */
[--C-:B------:R-:W-:Y:S02]  /*10260*/  HADD2.F32 R4, -RZ, R5.reuse.H0_H0 ;  /* 0x20000005ff047230 */ /* 0x100fe40000004100 */
[C---:B------:R-:W-:Y:S01]  /*10270*/  FMUL.FTZ R34, R7.reuse, R30 ;  /* 0x0000001e07227220 */ /* 0x040fe20000410000 */
[----:B------:R-:W-:Y:S02]  /*10280*/  HADD2.F32 R5, -RZ, R5.H1_H1 ;  /* 0x30000005ff057230 */ /* 0x000fe40000004100 */
[-C--:B------:R-:W-:Y:S01]  /*10290*/  FMUL.FTZ R7, R7, R28.reuse ;  /* 0x0000001c07077220 */ /* 0x080fe20000410000 */
[C---:B------:R-:W-:Y:S01]  /*102a0*/  FFMA.FTZ R26, R4.reuse, R29, R26 ;  /* 0x0000001d041a7223 */ /* 0x040fe2000001001a */
[----:B------:R-:W-:Y:S01]  /*102b0*/  FFMA.FTZ R45, R4, R27, -R45 ;  /* 0x0000001b042d7223 */ /* 0x000fe2000001082d */
        /* <DEDUP_REMOVED lines=9> */
[----:B------:R-:W-:Y:S02]  /*10350*/  F2FP.SATFINITE.E4M3.F32.PACK_AB_MERGE_C R6, R34, R45, R62 ;  /* 0x0000002d2206723e */ /* 0x000fe4000480703e */
[----:B------:R-:W-:Y:S02]  /*10360*/  F2FP.SATFINITE.E4M3.F32.PACK_AB_MERGE_C R27, R54, R47, R27 ;  /* 0x0000002f361b723e */ /* 0x000fe4000480701b */
[----:B------:R-:W-:Y:S01]  /*10370*/  F2FP.SATFINITE.E4M3.F32.PACK_AB_MERGE_C R26, R29, R26, R46 ;  /* 0x0000001a1d1a723e */ /* 0x000fe2000480702e */
[----:B------:R2:W-:Y:S04]  /*10380*/  STS.128 [R71+0x18000], R4 ;  /* 0x0180000447007388 */ /* 0x0005e80000000c00 */
[----:B------:R2:W-:Y:S02]  /*10390*/  STS.128 [R44+0x18000], R24 ;  /* 0x018000182c007388 */ /* 0x0005e40000000c00 */
.L_x_1907:
[----:B------:R-:W-:Y:S05]  /*103a0*/  BSYNC B1 ;  /* 0x0000000000017941 */ /* 0x000fea0003800000 */
.L_x_1906:
[----:B------:R-:W-:Y:S04]  /*103b0*/  BSSY B1, `(.L_x_1908) ;  /* 0x0000108000017945 */ /* 0x000fe80003800000 */
[----:B------:R-:W-:Y:S05]  /*103c0*/  @P1 BRA `(.L_x_1909) ;  /* 0x0000001000181947 */ /* 0x000fea0003800000 */
[----:B------:R-:W3:Y:S01]  /*103d0*/  LDL R61, [R1+0x84] ;  /* 0x00008400013d7983 */ /* 0x000ee20000100800 */
[----:B012---:R-:W-:Y:S01]  /*103e0*/  LEA.HI R25, R3, R0, RZ, 0x1c ;  /* 0x0000000003197211 */ /* 0x007fe200078fe0ff */
[----:B------:R-:W-:Y:S01]  /*103f0*/  IMAD.SHL.U32 R26, R52, 0x80, RZ ;  /* 0x00000080341a7824 */ /* 0x000fe200078e00ff */
[----:B-----5:R-:W-:Y:S02]  /*10400*/  SHF.R.S32.HI R5, RZ, 0x1f, R52 ;  /* 0x0000001fff057819 */ /* 0x020fe40000011434 */
[----:B------:R-:W-:Y:S02]  /*10410*/  SHF.R.U32.HI R7, RZ, 0x8, R21 ;  /* 0x00000008ff077819 */ /* 0x000fe40000011615 */
[----:B------:R-:W-:Y:S02]  /*10420*/  SHF.R.S32.HI R28, RZ, 0x1f, R25 ;  /* 0x0000001fff1c7819 */ /* 0x000fe40000011419 */
[----:B------:R-:W-:Y:S01]  /*10430*/  LOP3.LUT R27, R26, 0x380, RZ, 0xc0, !PT ;  /* 0x000003801a1b7812 */ /* 0x000fe200078ec0ff */
[----:B------:R-:W-:Y:S01]  /*10440*/  IMAD.SHL.U32 R26, R25, 0x10, RZ ;  /* 0x00000010191a7824 */ /* 0x000fe200078e00ff */
[----:B------:R-:W-:-:S02]  /*10450*/  SHF.R.U32.HI R4, RZ, 0x8, R20 ;  /* 0x00000008ff047819 */ /* 0x000fc40000011614 */
[----:B------:R-:W-:Y:S02]  /*10460*/  LEA.HI R52, R5, R52, RZ, 0x3 ;  /* 0x0000003405347211 */ /* 0x000fe400078f18ff */
[----:B------:R-:W-:Y:S02]  /*10470*/  LOP3.LUT R24, R21, 0xff, RZ, 0xc0, !PT ;  /* 0x000000ff15187812 */ /* 0x000fe400078ec0ff */
[----:B------:R-:W-:Y:S01]  /*10480*/  LOP3.LUT R7, R7, 0xff, RZ, 0xc0, !PT ;  /* 0x000000ff07077812 */ /* 0x000fe200078ec0ff */
[----:B------:R-:W-:Y:S01]  /*10490*/  IMAD.SHL.U32 R52, R52, 0x80, RZ ;  /* 0x0000008034347824 */ /* 0x000fe200078e00ff */
[----:B------:R-:W-:Y:S02]  /*104a0*/  LEA.HI R28, R28, R25, RZ, 0x3 ;  /* 0x000000191c1c7211 */ /* 0x000fe400078f18ff */
[----:B------:R-:W-:Y:S02]  /*104b0*/  LOP3.LUT R5, R4, 0xff, RZ, 0xc0, !PT ;  /* 0x000000ff04057812 */ /* 0x000fe400078ec0ff */
[----:B------:R-:W-:Y:S01]  /*104c0*/  LOP3.LUT R4, R27, 0x70, R26, 0xf8, !PT ;  /* 0x000000701b047812 */ /* 0x000fe200078ef81a */
[----:B------:R-:W-:Y:S01]  /*104d0*/  IMAD.SHL.U32 R28, R28, 0x800, RZ ;  /* 0x000008001c1c7824 */ /* 0x000fe200078e00ff */
[----:B------:R-:W-:-:S02]  /*104e0*/  PRMT R32, R7, 0x7604, R24 ;  /* 0x0000760407207816 */ /* 0x000fc40000000018 */
[----:B------:R-:W-:Y:S02]  /*104f0*/  SHF.R.U32.HI R27, RZ, 0x3, R27 ;  /* 0x00000003ff1b7819 */ /* 0x000fe4000001161b */
[----:B------:R-:W-:Y:S02]  /*10500*/  SHF.R.U32.HI R7, RZ, 0x8, R39 ;  /* 0x00000008ff077819 */ /* 0x000fe40000011627 */
[----:B------:R-:W-:Y:S02]  /*10510*/  SHF.R.U32.HI R25, RZ, 0x8, R40 ;  /* 0x00000008ff197819 */ /* 0x000fe40000011628 */
[----:B------:R-:W-:Y:S02]  /*10520*/  LOP3.LUT R4, R4, R27, RZ, 0x3c, !PT ;  /* 0x0000001b04047212 */ /* 0x000fe400078e3cff */
[----:B------:R-:W-:Y:S02]  /*10530*/  LOP3.LUT R24, R39, 0xff, RZ, 0xc0, !PT ;  /* 0x000000ff27187812 */ /* 0x000fe400078ec0ff */
[----:B------:R-:W-:-:S02]  /*10540*/  LOP3.LUT R26, R40, 0xff, RZ, 0xc0, !PT ;  /* 0x000000ff281a7812 */ /* 0x000fc400078ec0ff */
[----:B------:R-:W-:Y:S02]  /*10550*/  LOP3.LUT R7, R7, 0xff, RZ, 0xc0, !PT ;  /* 0x000000ff07077812 */ /* 0x000fe400078ec0ff */
[----:B------:R-:W-:Y:S02]  /*10560*/  LOP3.LUT R25, R25, 0xff, RZ, 0xc0, !PT ;  /* 0x000000ff19197812 */ /* 0x000fe400078ec0ff */
        /* <DEDUP_REMOVED lines=19> */
[----:B------:R-:W0:Y:S01]  /*106a0*/  LDS.128 R24, [R28+0x18000] ;  /* 0x018000001c187984 */ /* 0x000e220000000c00 */
[----:B------:R-:W-:Y:S02]  /*106b0*/  PRMT R34, R5, 0x7604, R6 ;  /* 0x0000760405227816 */ /* 0x000fe40000000006 */
[----:B------:R-:W-:Y:S02]  /*106c0*/  SHF.R.U32.HI R31, RZ, 0x8, R43 ;  /* 0x00000008ff1f7819 */ /* 0x000fe4000001162b */
[----:B------:R-:W-:Y:S02]  /*106d0*/  LOP3.LUT R46, R43, 0xff, RZ, 0xc0, !PT ;  /* 0x000000ff2b2e7812 */ /* 0x000fe400078ec0ff */
[----:B------:R-:W-:-:S02]  /*106e0*/  LOP3.LUT R31, R31, 0xff, RZ, 0xc0, !PT ;  /* 0x000000ff1f1f7812 */ /* 0x000fc400078ec0ff */
[----:B------:R-:W-:Y:S02]  /*106f0*/  SHF.R.U32.HI R29, RZ, 0x10, R20 ;  /* 0x00000010ff1d7819 */ /* 0x000fe40000011614 */
[----:B------:R-:W-:Y:S02]  /*10700*/  PRMT R53, R31, 0x7604, R46 ;  /* 0x000076041f357816 */ /* 0x000fe4000000002e */
[----:B------:R-:W-:Y:S02]  /*10710*/  SHF.R.U32.HI R31, RZ, 0x10, R21 ;  /* 0x00000010ff1f7819 */ /* 0x000fe40000011615 */
[----:B------:R-:W-:Y:S02]  /*10720*/  SHF.R.U32.HI R33, RZ, 0x10, R38 ;  /* 0x00000010ff217819 */ /* 0x000fe40000011626 */
[----:B------:R-:W-:Y:S02]  /*10730*/  LOP3.LUT R29, R29, 0xff, RZ, 0xc0, !PT ;  /* 0x000000ff1d1d7812 */ /* 0x000fe400078ec0ff */
[----:B------:R-:W-:-:S02]  /*10740*/  LOP3.LUT R31, R31, 0xff, RZ, 0xc0, !PT ;  /* 0x000000ff1f1f7812 */ /* 0x000fc400078ec0ff */
[----:B------:R-:W-:Y:S02]  /*10750*/  SHF.R.U32.HI R35, RZ, 0x10, R39 ;  /* 0x00000010ff237819 */ /* 0x000fe40000011627 */
[----:B------:R-:W-:Y:S02]  /*10760*/  LOP3.LUT R33, R33, 0xff, RZ, 0xc0, !PT ;  /* 0x000000ff21217812 */ /* 0x000fe400078ec0ff */
[----:B------:R-:W-:Y:S02]  /*10770*/  PRMT R29, R29, 0x7054, R30 ;  /* 0x000070541d1d7816 */ /* 0x000fe4000000001e */
[----:B------:R-:W-:Y:S02]  /*10780*/  PRMT R31, R31, 0x7054, R32 ;  /* 0x000070541f1f7816 */ /* 0x000fe40000000020 */
[----:B------:R-:W-:Y:S02]  /*10790*/  SHF.R.U32.HI R30, RZ, 0x10, R40 ;  /* 0x00000010ff1e7819 */ /* 0x000fe40000011628 */
[----:B------:R-:W-:-:S02]  /*107a0*/  LOP3.LUT R35, R35, 0xff, RZ, 0xc0, !PT ;  /* 0x000000ff23237812 */ /* 0x000fc400078ec0ff */
[----:B------:R-:W-:Y:S02]  /*107b0*/  SHF.R.U32.HI R32, RZ, 0x10, R41 ;  /* 0x00000010ff207819 */ /* 0x000fe40000011629 */
[----:B------:R-:W-:Y:S02]  /*107c0*/  PRMT R33, R33, 0x7054, R34 ;  /* 0x0000705421217816 */ /* 0x000fe40000000022 */
[----:B------:R-:W-:Y:S02]  /*107d0*/  SHF.R.U32.HI R34, RZ, 0x10, R42 ;  /* 0x00000010ff227819 */ /* 0x000fe4000001162a */
[----:B------:R-:W-:Y:S02]  /*107e0*/  LOP3.LUT R30, R30, 0xff, RZ, 0xc0, !PT ;  /* 0x000000ff1e1e7812 */ /* 0x000fe400078ec0ff */
[----:B------:R-:W-:Y:S02]  /*107f0*/  PRMT R35, R35, 0x7054, R44 ;  /* 0x0000705423237816 */ /* 0x000fe4000000002c */
[----:B------:R-:W-:-:S02]  /*10800*/  LOP3.LUT R32, R32, 0xff, RZ, 0xc0, !PT ;  /* 0x000000ff20207812 */ /* 0x000fc400078ec0ff */
[----:B------:R-:W-:Y:S02]  /*10810*/  SHF.R.U32.HI R44, RZ, 0x10, R43 ;  /* 0x00000010ff2c7819 */ /* 0x000fe4000001162b */
[----:B------:R-:W-:Y:S02]  /*10820*/  LOP3.LUT R34, R34, 0xff, RZ, 0xc0, !PT ;  /* 0x000000ff22227812 */ /* 0x000fe400078ec0ff */
[----:B------:R-:W-:Y:S02]  /*10830*/  PRMT R45, R30, 0x7054, R45 ;  /* 0x000070541e2d7816 */ /* 0x000fe4000000002d */
[----:B------:R-:W-:Y:S02]  /*10840*/  PRMT R47, R32, 0x7054, R47 ;  /* 0x00007054202f7816 */ /* 0x000fe4000000002f */
[----:B------:R-:W-:Y:S02]  /*10850*/  LOP3.LUT R44, R44, 0xff, RZ, 0xc0, !PT ;  /* 0x000000ff2c2c7812 */ /* 0x000fe400078ec0ff */
[----:B------:R-:W-:-:S02]  /*10860*/  PRMT R51, R34, 0x7054, R49 ;  /* 0x0000705422337816 */ /* 0x000fc40000000031 */
[----:B------:R-:W-:Y:S02]  /*10870*/  LOP3.LUT R32, R45, 0xff000000, R40, 0xf8, !PT ;  /* 0xff0000002d207812 */ /* 0x000fe400078ef828 */
[----:B------:R-:W-:Y:S02]  /*10880*/  LOP3.LUT R45, R47, 0xff000000, R41, 0xf8, !PT ;  /* 0xff0000002f2d7812 */ /* 0x000fe400078ef829 */
[----:B------:R-:W-:Y:S02]  /*10890*/  PRMT R53, R44, 0x7054, R53 ;  /* 0x000070542c357816 */ /* 0x000fe40000000035 */
[----:B------:R-:W-:Y:S02]  /*108a0*/  LOP3.LUT R44, R31, 0xff000000, R21, 0xf8, !PT ;  /* 0xff0000001f2c7812 */ /* 0x000fe400078ef815 */
[----:B------:R-:W-:Y:S02]  /*108b0*/  LOP3.LUT R49, R35, 0xff000000, R39, 0xf8, !PT ;  /* 0xff00000023317812 */ /* 0x000fe400078ef827 */
[----:B------:R-:W-:-:S02]  /*108c0*/  LOP3.LUT R21, R51, 0xff000000, R42, 0xf8, !PT ;  /* 0xff00000033157812 */ /* 0x000fc400078ef82a */
[----:B------:R-:W-:Y:S02]  /*108d0*/  F2FP.F16.E4M3.UNPACK_B R51, R45 ;  /* 0x0000002dff33723e */ /* 0x000fe400020006ff */
[----:B0-----:R-:W-:Y:S02]  /*108e0*/  F2FP.F16.E4M3.UNPACK_B R35, R25 ;  /* 0x00000019ff23723e */ /* 0x001fe400020006ff */
[----:B------:R-:W-:Y:S01]  /*108f0*/  F2FP.F16.E4M3.UNPACK_B R40, R44 ;  /* 0x0000002cff28723e */ /* 0x000fe200020006ff */
[----:B------:R-:W-:Y:S01]  /*10900*/  HADD2.F32 R52, -RZ, R51.H0_H0 ;  /* 0x20000033ff347230 */ /* 0x000fe20000004100 */
[----:B------:R-:W-:Y:S02]  /*10910*/  LOP3.LUT R29, R29, 0xff000000, R20, 0xf8, !PT ;  /* 0xff0000001d1d7812 */ /* 0x000fe400078ef814 */
[----:B------:R-:W-:Y:S01]  /*10920*/  LOP3.LUT R20, R33, 0xff000000, R38, 0xf8, !PT ;  /* 0xff00000021147812 */ /* 0x000fe200078ef826 */
[--C-:B------:R-:W-:Y:S01]  /*10930*/  HADD2.F32 R50, -RZ, R40.reuse.H0_H0 ;  /* 0x20000028ff327230 */ /* 0x100fe20000004100 */
[-C--:B------:R-:W-:Y:S01]  /*10940*/  F2FP.F16.E4M3.UNPACK_B R39, R24.reuse ;  /* 0x00000018ff27723e */ /* 0x080fe200020006ff */
[----:B------:R-:W-:Y:S01]  /*10950*/  HADD2.F32 R40, -RZ, R40.H1_H1 ;  /* 0x30000028ff287230 */ /* 0x000fe20000004100 */
[----:B------:R-:W-:-:S02]  /*10960*/  F2FP.F16.E4M3.UNPACK_B R46, R24.H1 ;  /* 0x00000018ff2e723e */ /* 0x000fc400030006ff */
[----:B------:R-:W-:Y:S02]  /*10970*/  F2FP.F16.E4M3.UNPACK_B R38, R25.H1 ;  /* 0x00000019ff26723e */ /* 0x000fe400030006ff */
[----:B------:R-:W-:Y:S02]  /*10980*/  F2FP.F16.E4M3.UNPACK_B R44, R44.H1 ;  /* 0x0000002cff2c723e */ /* 0x000fe400030006ff */
[----:B------:R-:W-:Y:S02]  /*10990*/  LOP3.LUT R53, R53, 0xff000000, R43, 0xf8, !PT ;  /* 0xff00000035357812 */ /* 0x000fe400078ef82b */
[-C--:B------:R-:W-:Y:S02]  /*109a0*/  F2FP.F16.E4M3.UNPACK_B R43, R27.reuse ;  /* 0x0000001bff2b723e */ /* 0x080fe400020006ff */
[----:B------:R-:W-:Y:S02]  /*109b0*/  F2FP.F16.E4M3.UNPACK_B R48, R27.H1 ;  /* 0x0000001bff30723e */ /* 0x000fe400030006ff */
[----:B------:R-:W-:Y:S01]  /*109c0*/  F2FP.F16.E4M3.UNPACK_B R27, R26.H1 ;  /* 0x0000001aff1b723e */ /* 0x000fe200030006ff */
[----:B---3--:R-:W0:Y:S02]  /*109d0*/  LDS.128 R4, [R61+0x18000] ;  /* 0x018000003d047984 */ /* 0x008e240000000c00 */
[----:B0-----:R-:W-:-:S02]  /*109e0*/  F2FP.F16.E4M3.UNPACK_B R31, R5 ;  /* 0x00000005ff1f723e */ /* 0x001fc400020006ff */
[----:B------:R-:W-:Y:S01]  /*109f0*/  F2FP.F16.E4M3.UNPACK_B R34, R5.H1 ;  /* 0x00000005ff22723e */ /* 0x000fe200030006ff */
[----:B------:R-:W-:Y:S01]  /*10a00*/  HADD2.F32 R5, -RZ, R35.H0_H0 ;  /* 0x20000023ff057230 */ /* 0x000fe20000004100 */
[-C--:B------:R-:W-:Y:S01]  /*10a10*/  F2FP.F16.E4M3.UNPACK_B R42, R7.reuse ;  /* 0x00000007ff2a723e */ /* 0x080fe200020006ff */
[----:B------:R-:W-:Y:S01]  /*10a20*/  HADD2.F32 R33, -RZ, R31.H0_H0 ;  /* 0x2000001fff217230 */ /* 0x000fe20000004100 */
[----:B------:R-:W-:Y:S01]  /*10a30*/  F2FP.F16.E4M3.UNPACK_B R47, R7.H1 ;  /* 0x00000007ff2f723e */ /* 0x000fe200030006ff */
[----:B------:R-:W-:Y:S02]  /*10a40*/  HADD2.F32 R35, -RZ, R35.H1_H1 ;  /* 0x30000023ff237230 */ /* 0x000fe40000004100 */
[C---:B------:R-:W-:Y:S01]  /*10a50*/  FMUL.FTZ R24, R5.reuse, R52 ;  /* 0x0000003405187220 */ /* 0x040fe20000410000 */
[----:B------:R-:W-:Y:S01]  /*10a60*/  FMUL.FTZ R25, R5, R50 ;  /* 0x0000003205197220 */ /* 0x000fe20000410000 */
[----:B------:R-:W-:Y:S01]  /*10a70*/  F2FP.F16.E4M3.UNPACK_B R30, R4 ;  /* 0x00000004ff1e723e */ /* 0x000fe200020006ff */
[----:B------:R-:W-:-:S02]  /*10a80*/  HADD2.F32 R31, -RZ, R31.H1_H1 ;  /* 0x3000001fff1f7230 */ /* 0x000fc40000004100 */
[C---:B------:R-:W-:Y:S01]  /*10a90*/  FFMA.FTZ R5, R33.reuse, R50, -R24 ;  /* 0x0000003221057223 */ /* 0x040fe20000010818 */
[----:B------:R-:W-:Y:S01]  /*10aa0*/  F2FP.F16.E4M3.UNPACK_B R50, R45.H1 ;  /* 0x0000002dff32723e */ /* 0x000fe200030006ff */
[----:B------:R-:W-:Y:S01]  /*10ab0*/  FFMA.FTZ R25, R33, R52, R25 ;  /* 0x0000003421197223 */ /* 0x000fe20000010019 */
[----:B------:R-:W-:Y:S01]  /*10ac0*/  HADD2.F32 R52, -RZ, R51.H1_H1 ;  /* 0x30000033ff347230 */ /* 0x000fe20000004100 */
[----:B------:R-:W-:Y:S01]  /*10ad0*/  F2FP.F16.E4M3.UNPACK_B R41, R4.H1 ;  /* 0x00000004ff29723e */ /* 0x000fe200030006ff */
[----:B------:R-:W-:Y:S01]  /*10ae0*/  HADD2.F32 R24, -RZ, R38.H0_H0 ;  /* 0x20000026ff187230 */ /* 0x000fe20000004100 */
[-C--:B------:R-:W-:Y:S01]  /*10af0*/  F2FP.F16.E4M3.UNPACK_B R4, R6.reuse ;  /* 0x00000006ff04723e */ /* 0x080fe200020006ff */
[----:B------:R-:W-:Y:S01]  /*10b00*/  HADD2.F32 R51, -RZ, R50.H0_H0 ;  /* 0x20000032ff337230 */ /* 0x000fe20000004100 */
[----:B------:R-:W-:Y:S01]  /*10b10*/  F2FP.F16.E4M3.UNPACK_B R7, R6.H1 ;  /* 0x00000006ff07723e */ /* 0x000fe200030006ff */
[----:B------:R-:W-:Y:S01]  /*10b20*/  HADD2.F32 R45, -RZ, R44.H0_H0 ;  /* 0x2000002cff2d7230 */ /* 0x000fe20000004100 */
[----:B------:R-:W-:Y:S01]  /*10b30*/  F2FP.F16.E4M3.UNPACK_B R6, R26 ;  /* 0x0000001aff06723e */ /* 0x000fe200020006ff */
[----:B------:R-:W-:Y:S01]  /*10b40*/  FMUL.FTZ R26, R35, R52 ;  /* 0x00000034231a7220 */ /* 0x000fe20000410000 */
[----:B------:R-:W-:-:S02]  /*10b50*/  HADD2.F32 R33, -RZ, R34.H0_H0 ;  /* 0x20000022ff217230 */ /* 0x000fc40000004100 */
[-C--:B------:R-:W-:Y:S01]  /*10b60*/  FMUL.FTZ R35, R35, R40.reuse ;  /* 0x0000002823237220 */ /* 0x080fe20000410000 */
[C---:B------:R-:W-:Y:S01]  /*10b70*/  FMUL.FTZ R54, R24.reuse, R51 ;  /* 0x0000003318367220 */ /* 0x040fe20000410000 */
[-C--:B------:R-:W-:Y:S01]  /*10b80*/  FMUL.FTZ R56, R24, R45.reuse ;  /* 0x0000002d18387220 */ /* 0x080fe20000410000 */
[C---:B------:R-:W-:Y:S01]  /*10b90*/  FFMA.FTZ R26, R31.reuse, R40, -R26 ;  /* 0x000000281f1a7223 */ /* 0x040fe2000001081a */
[----:B------:R-:W-:Y:S01]  /*10ba0*/  FFMA.FTZ R24, R31, R52, R35 ;  /* 0x000000341f187223 */ /* 0x000fe20000010023 */
[C---:B------:R-:W-:Y:S01]  /*10bb0*/  FFMA.FTZ R31, R33.reuse, R45, -R54 ;  /* 0x0000002d211f7223 */ /* 0x040fe20000010836 */
[----:B------:R-:W-:Y:S01]  /*10bc0*/  HADD2.F32 R45, -RZ, R44.H1_H1 ;  /* 0x3000002cff2d7230 */ /* 0x000fe20000004100 */
[----:B------:R-:W-:Y:S01]  /*10bd0*/  F2FP.F16.E4M3.UNPACK_B R52, R53 ;  /* 0x00000035ff34723e */ /* 0x000fe200020006ff */
[----:B------:R-:W-:Y:S01]  /*10be0*/  FFMA.FTZ R33, R33, R51, R56 ;  /* 0x0000003321217223 */ /* 0x000fe20000010038 */
[-C--:B------:R-:W-:Y:S01]  /*10bf0*/  F2FP.F16.E4M3.UNPACK_B R44, R49.reuse ;  /* 0x00000031ff2c723e */ /* 0x080fe200020006ff */
[----:B------:R-:W-:Y:S01]  /*10c00*/  HADD2.F32 R51, -RZ, R50.H1_H1 ;  /* 0x30000032ff337230 */ /* 0x000fe20000004100 */
[----:B------:R-:W-:Y:S01]  /*10c10*/  F2FP.F16.E4M3.UNPACK_B R49, R49.H1 ;  /* 0x00000031ff31723e */ /* 0x000fe200030006ff */
[----:B------:R-:W-:-:S02]  /*10c20*/  HADD2.F32 R38, -RZ, R38.H1_H1 ;  /* 0x30000026ff267230 */ /* 0x000fc40000004100 */
[----:B------:R-:W-:Y:S02]  /*10c30*/  HADD2.F32 R40, -RZ, R34.H1_H1 ;  /* 0x30000022ff287230 */ /* 0x000fe40000004100 */
[----:B------:R-:W-:Y:S02]  /*10c40*/  HADD2.F32 R54, -RZ, R52.H0_H0 ;  /* 0x20000034ff367230 */ /* 0x000fe40000004100 */
[C---:B------:R-:W-:Y:S01]  /*10c50*/  FMUL.FTZ R55, R38.reuse, R51 ;  /* 0x0000003326377220 */ /* 0x040fe20000410000 */
[----:B------:R-:W-:Y:S02]  /*10c60*/  HADD2.F32 R34, -RZ, R43.H0_H0 ;  /* 0x2000002bff227230 */ /* 0x000fe40000004100 */
[----:B------:R-:W-:Y:S01]  /*10c70*/  FMUL.FTZ R38, R38, R45 ;  /* 0x0000002d26267220 */ /* 0x000fe20000410000 */
[----:B------:R-:W-:Y:S02]  /*10c80*/  HADD2.F32 R50, -RZ, R44.H0_H0 ;  /* 0x2000002cff327230 */ /* 0x000fe40000004100 */
[----:B------:R-:W-:-:S02]  /*10c90*/  HADD2.F32 R35, -RZ, R42.H0_H0 ;  /* 0x2000002aff237230 */ /* 0x000fc40000004100 */
[C---:B------:R-:W-:Y:S01]  /*10ca0*/  FMUL.FTZ R56, R34.reuse, R54 ;  /* 0x0000003622387220 */ /* 0x040fe20000410000 */
[----:B------:R-:W-:Y:S02]  /*10cb0*/  HADD2.F32 R52, -RZ, R52.H1_H1 ;  /* 0x30000034ff347230 */ /* 0x000fe40000004100 */
[-C--:B------:R-:W-:Y:S01]  /*10cc0*/  FMUL.FTZ R57, R34, R50.reuse ;  /* 0x0000003222397220 */ /* 0x080fe20000410000 */
[C---:B------:R-:W-:Y:S01]  /*10cd0*/  FFMA.FTZ R34, R40.reuse, R45, -R55 ;  /* 0x0000002d28227223 */ /* 0x040fe20000010837 */
[----:B------:R-:W-:Y:S01]  /*10ce0*/  F2FP.F16.E4M3.UNPACK_B R55, R53.H1 ;  /* 0x00000035ff37723e */ /* 0x000fe200030006ff */
[----:B------:R-:W-:Y:S01]  /*10cf0*/  FFMA.FTZ R40, R40, R51, R38 ;  /* 0x0000003328287223 */ /* 0x000fe20000010026 */
[C---:B------:R-:W-:Y:S01]  /*10d00*/  FFMA.FTZ R38, R35.reuse, R50, -R56 ;  /* 0x0000003223267223 */ /* 0x040fe20000010838 */
[----:B------:R-:W-:Y:S02]  /*10d10*/  HADD2.F32 R50, -RZ, R44.H1_H1 ;  /* 0x3000002cff327230 */ /* 0x000fe40000004100 */
[----:B------:R-:W-:Y:S01]  /*10d20*/  FFMA.FTZ R35, R35, R54, R57 ;  /* 0x0000003623237223 */ /* 0x000fe20000010039 */
[----:B------:R-:W-:Y:S01]  /*10d30*/  HADD2.F32 R53, -RZ, R55.H0_H0 ;  /* 0x20000037ff357230 */ /* 0x000fe20000004100 */
[----:B------:R-:W-:Y:S01]  /*10d40*/  F2FP.SATFINITE.E4M3.F32.PACK_AB_MERGE_C R31, R34, R31, RZ ;  /* 0x0000001f221f723e */ /* 0x000fe200048070ff */
[----:B------:R-:W-:Y:S01]  /*10d50*/  HADD2.F32 R44, -RZ, R48.H0_H0 ;  /* 0x20000030ff2c7230 */ /* 0x000fe20000004100 */
[----:B------:R-:W-:Y:S01]  /*10d60*/  F2FP.SATFINITE.E4M3.F32.PACK_AB_MERGE_C R33, R40, R33, RZ ;  /* 0x000000212821723e */ /* 0x000fe200048070ff */
[----:B------:R-:W-:Y:S01]  /*10d70*/  HADD2.F32 R51, -RZ, R49.H0_H0 ;  /* 0x20000031ff337230 */ /* 0x000fe20000004100 */
[----:B------:R-:W-:Y:S01]  /*10d80*/  F2FP.SATFINITE.E4M3.F32.PACK_AB_MERGE_C R5, R26, R5, R31 ;  /* 0x000000051a05723e */ /* 0x000fe2000480701f */
[----:B------:R-:W-:-:S02]  /*10d90*/  HADD2.F32 R43, -RZ, R43.H1_H1 ;  /* 0x3000002bff2b7230 */ /* 0x000fc40000004100 */
[C---:B------:R-:W-:Y:S01]  /*10da0*/  FMUL.FTZ R54, R44.reuse, R53 ;  /* 0x000000352c367220 */ /* 0x040fe20000410000 */
[----:B------:R-:W-:Y:S02]  /*10db0*/  HADD2.F32 R45, -RZ, R47.H0_H0 ;  /* 0x2000002fff2d7230 */ /* 0x000fe40000004100 */
[-C--:B------:R-:W-:Y:S01]  /*10dc0*/  FMUL.FTZ R56, R44, R51.reuse ;  /* 0x000000332c387220 */ /* 0x080fe20000410000 */
[----:B------:R-:W-:Y:S02]  /*10dd0*/  HADD2.F32 R42, -RZ, R42.H1_H1 ;  /* 0x3000002aff2a7230 */ /* 0x000fe40000004100 */
[C---:B------:R-:W-:Y:S01]  /*10de0*/  FMUL.FTZ R57, R43.reuse, R52 ;  /* 0x000000342b397220 */ /* 0x040fe20000410000 */
[----:B------:R-:W-:Y:S01]  /*10df0*/  FMUL.FTZ R59, R43, R50 ;  /* 0x000000322b3b7220 */ /* 0x000fe20000410000 */
[C---:B------:R-:W-:Y:S01]  /*10e00*/  FFMA.FTZ R44, R45.reuse, R51, -R54 ;  /* 0x000000332d2c7223 */ /* 0x040fe20000010836 */
[----:B------:R-:W-:Y:S01]  /*10e10*/  F2FP.F16.E4M3.UNPACK_B R54, R32.H1 ;  /* 0x00000020ff36723e */ /* 0x000fe200030006ff */
[----:B------:R-:W-:Y:S01]  /*10e20*/  FFMA.FTZ R45, R45, R53, R56 ;  /* 0x000000352d2d7223 */ /* 0x000fe20000010038 */
[----:B------:R-:W-:Y:S01]  /*10e30*/  F2FP.F16.E4M3.UNPACK_B R51, R29.H1 ;  /* 0x0000001dff33723e */ /* 0x000fe200030006ff */
[----:B------:R-:W-:Y:S01]  /*10e40*/  FFMA.FTZ R43, R42, R50, -R57 ;  /* 0x000000322a2b7223 */ /* 0x000fe20000010839 */
[----:B------:R-:W-:-:S02]  /*10e50*/  HADD2.F32 R53, -RZ, R49.H1_H1 ;  /* 0x30000031ff357230 */ /* 0x000fc40000004100 */
[----:B------:R-:W-:Y:S01]  /*10e60*/  FFMA.FTZ R42, R42, R52, R59 ;  /* 0x000000342a2a7223 */ /* 0x000fe2000001003b */
[----:B------:R-:W-:Y:S01]  /*10e70*/  HADD2.F32 R56, -RZ, R55.H1_H1 ;  /* 0x30000037ff387230 */ /* 0x000fe20000004100 */
[----:B------:R-:W-:Y:S01]  /*10e80*/  F2FP.SATFINITE.E4M3.F32.PACK_AB_MERGE_C R25, R24, R25, R33 ;  /* 0x000000191819723e */ /* 0x000fe20004807021 */
[----:B------:R-:W-:Y:S02]  /*10e90*/  HADD2.F32 R49, -RZ, R47.H1_H1 ;  /* 0x3000002fff317230 */ /* 0x000fe40000004100 */
[----:B------:R-:W-:Y:S02]  /*10ea0*/  HADD2.F32 R50, -RZ, R48.H1_H1 ;  /* 0x30000030ff327230 */ /* 0x000fe40000004100 */
[----:B------:R-:W-:Y:S02]  /*10eb0*/  HADD2.F32 R55, -RZ, R54.H0_H0 ;  /* 0x20000036ff377230 */ /* 0x000fe40000004100 */
[----:B------:R-:W-:Y:S02]  /*10ec0*/  HADD2.F32 R47, -RZ, R46.H0_H0 ;  /* 0x2000002eff2f7230 */ /* 0x000fe40000004100 */
[----:B------:R-:W-:Y:S01]  /*10ed0*/  FMUL.FTZ R58, R50, R56 ;  /* 0x00000038323a7220 */ /* 0x000fe20000410000 */
[----:B------:R-:W-:-:S02]  /*10ee0*/  HADD2.F32 R52, -RZ, R51.H0_H0 ;  /* 0x20000033ff347230 */ /* 0x000fc40000004100 */
[----:B------:R-:W-:Y:S01]  /*10ef0*/  FMUL.FTZ R59, R50, R53 ;  /* 0x00000035323b7220 */ /* 0x000fe20000410000 */
[----:B------:R-:W-:Y:S02]  /*10f00*/  HADD2.F32 R48, -RZ, R41.H0_H0 ;  /* 0x20000029ff307230 */ /* 0x000fe40000004100 */
[C---:B------:R-:W-:Y:S01]  /*10f10*/  FMUL.FTZ R57, R47.reuse, R55 ;  /* 0x000000372f397220 */ /* 0x040fe20000410000 */
[----:B------:R-:W-:Y:S02]  /*10f20*/  HADD2.F32 R54, -RZ, R54.H1_H1 ;  /* 0x30000036ff367230 */ /* 0x000fe40000004100 */
[----:B------:R-:W-:Y:S01]  /*10f30*/  FMUL.FTZ R50, R47, R52 ;  /* 0x000000342f327220 */ /* 0x000fe20000410000 */
[----:B------:R-:W-:Y:S02]  /*10f40*/  HADD2.F32 R46, -RZ, R46.H1_H1 ;  /* 0x3000002eff2e7230 */ /* 0x000fe40000004100 */
[----:B------:R-:W-:Y:S01]  /*10f50*/  FFMA.FTZ R47, R49, R53, -R58 ;  /* 0x00000035312f7223 */ /* 0x000fe2000001083a */
[----:B------:R-:W-:-:S02]  /*10f60*/  HADD2.F32 R51, -RZ, R51.H1_H1 ;  /* 0x30000033ff337230 */ /* 0x000fc40000004100 */
[----:B------:R-:W-:Y:S01]  /*10f70*/  FFMA.FTZ R60, R49, R56, R59 ;  /* 0x00000038313c7223 */ /* 0x000fe2000001003b */
[C---:B------:R-:W-:Y:S01]  /*10f80*/  FFMA.FTZ R57, R48.reuse, R52, -R57 ;  /* 0x0000003430397223 */ /* 0x040fe20000010839 */
[----:B------:R-:W-:Y:S01]  /*10f90*/  FFMA.FTZ R55, R48, R55, R50 ;  /* 0x0000003730377223 */ /* 0x000fe20000010032 */
[----:B------:R-:W-:Y:S01]  /*10fa0*/  F2FP.F16.E4M3.UNPACK_B R49, R32 ;  /* 0x00000020ff31723e */ /* 0x000fe200020006ff */
[----:B------:R-:W-:Y:S01]  /*10fb0*/  HADD2.F32 R41, -RZ, R41.H1_H1 ;  /* 0x30000029ff297230 */ /* 0x000fe20000004100 */
[----:B------:R-:W-:Y:S01]  /*10fc0*/  F2FP.F16.E4M3.UNPACK_B R48, R29 ;  /* 0x0000001dff30723e */ /* 0x000fe200020006ff */
[C---:B------:R-:W-:Y:S01]  /*10fd0*/  FMUL.FTZ R50, R46.reuse, R54 ;  /* 0x000000362e327220 */ /* 0x040fe20000410000 */
[----:B------:R-:W-:Y:S01]  /*10fe0*/  FMUL.FTZ R29, R46, R51 ;  /* 0x000000332e1d7220 */ /* 0x000fe20000410000 */
[----:B------:R-:W-:Y:S02]  /*10ff0*/  HADD2.F32 R46, -RZ, R49.H0_H0 ;  /* 0x20000031ff2e7230 */ /* 0x000fe40000004100 */
[----:B------:R-:W-:-:S02]  /*11000*/  HADD2.F32 R32, -RZ, R39.H0_H0 ;  /* 0x20000027ff207230 */ /* 0x000fc40000004100 */
[C---:B------:R-:W-:Y:S01]  /*11010*/  FFMA.FTZ R56, R41.reuse, R51, -R50 ;  /* 0x0000003329387223 */ /* 0x040fe20000010832 */
[----:B------:R-:W-:Y:S01]  /*11020*/  FFMA.FTZ R54, R41, R54, R29 ;  /* 0x0000003629367223 */ /* 0x000fe2000001001d */
[----:B------:R-:W-:Y:S02]  /*11030*/  HADD2.F32 R41, -RZ, R48.H0_H0 ;  /* 0x20000030ff297230 */ /* 0x000fe40000004100 */
        /* <DEDUP_REMOVED lines=9> */
[----:B------:R-:W-:Y:S01]  /*110d0*/  FFMA.FTZ R51, R29, R46, R32 ;  /* 0x0000002e1d337223 */ /* 0x000fe20000010020 */
[C---:B------:R-:W-:Y:S01]  /*110e0*/  FMUL.FTZ R53, R39.reuse, R49 ;  /* 0x0000003127357220 */ /* 0x040fe20000410000 */
[----:B------:R-:W-:Y:S01]  /*110f0*/  F2FP.F16.E4M3.UNPACK_B R29, R20.H1 ;  /* 0x00000014ff1d723e */ /* 0x000fe200030006ff */
[-C--:B------:R-:W-:Y:S01]  /*11100*/  FMUL.FTZ R46, R39, R48.reuse ;  /* 0x00000030272e7220 */ /* 0x080fe20000410000 */
[----:B------:R-:W-:Y:S02]  /*11110*/  HADD2.F32 R39, -RZ, R41.H0_H0 ;  /* 0x20000029ff277230 */ /* 0x000fe40000004100 */
[----:B------:R-:W-:Y:S01]  /*11120*/  FFMA.FTZ R53, R30, R48, -R53 ;  /* 0x000000301e357223 */ /* 0x000fe20000010835 */
[----:B------:R-:W-:-:S02]  /*11130*/  HADD2.F32 R32, -RZ, R27.H0_H0 ;  /* 0x2000001bff207230 */ /* 0x000fc40000004100 */
[----:B------:R-:W-:Y:S01]  /*11140*/  FFMA.FTZ R52, R30, R49, R46 ;  /* 0x000000311e347223 */ /* 0x000fe2000001002e */
[--C-:B------:R-:W-:Y:S01]  /*11150*/  HADD2.F32 R30, -RZ, R29.reuse.H0_H0 ;  /* 0x2000001dff1e7230 */ /* 0x100fe20000004100 */
[----:B------:R-:W-:Y:S01]  /*11160*/  F2FP.F16.E4M3.UNPACK_B R20, R20 ;  /* 0x00000014ff14723e */ /* 0x000fe200020006ff */
[----:B------:R-:W-:Y:S02]  /*11170*/  HADD2.F32 R46, -RZ, R29.H1_H1 ;  /* 0x3000001dff2e7230 */ /* 0x000fe40000004100 */
[C---:B------:R-:W-:Y:S01]  /*11180*/  FMUL.FTZ R58, R32.reuse, R39 ;  /* 0x00000027203a7220 */ /* 0x040fe20000410000 */
[----:B------:R-:W-:Y:S02]  /*11190*/  HADD2.F32 R29, -RZ, R7.H0_H0 ;  /* 0x20000007ff1d7230 */ /* 0x000fe40000004100 */
[----:B------:R-:W-:Y:S01]  /*111a0*/  FMUL.FTZ R32, R32, R30 ;  /* 0x0000001e20207220 */ /* 0x000fe20000410000 */
[----:B------:R-:W-:Y:S01]  /*111b0*/  HADD2.F32 R48, -RZ, R41.H1_H1 ;  /* 0x30000029ff307230 */ /* 0x000fe20000004100 */
[----:B------:R-:W-:Y:S01]  /*111c0*/  F2FP.SATFINITE.E4M3.F32.PACK_AB_MERGE_C R54, R54, R55, RZ ;  /* 0x000000373636723e */ /* 0x000fe200048070ff */
[----:B------:R-:W-:-:S02]  /*111d0*/  HADD2.F32 R27, -RZ, R27.H1_H1 ;  /* 0x3000001bff1b7230 */ /* 0x000fc40000004100 */
[C---:B------:R-:W-:Y:S01]  /*111e0*/  FFMA.FTZ R58, R29.reuse, R30, -R58 ;  /* 0x0000001e1d3a7223 */ /* 0x040fe2000001083a */
[----:B------:R-:W-:Y:S02]  /*111f0*/  HADD2.F32 R7, -RZ, R7.H1_H1 ;  /* 0x30000007ff077230 */ /* 0x000fe40000004100 */
[----:B------:R-:W-:Y:S01]  /*11200*/  FFMA.FTZ R32, R29, R39, R32 ;  /* 0x000000271d207223 */ /* 0x000fe20000010020 */
[----:B------:R-:W-:Y:S01]  /*11210*/  F2FP.F16.E4M3.UNPACK_B R29, R21 ;  /* 0x00000015ff1d723e */ /* 0x000fe200020006ff */
[C---:B------:R-:W-:Y:S01]  /*11220*/  FMUL.FTZ R30, R27.reuse, R48 ;  /* 0x000000301b1e7220 */ /* 0x040fe20000410000 */
[-C--:B------:R-:W-:Y:S01]  /*11230*/  FMUL.FTZ R27, R27, R46.reuse ;  /* 0x0000002e1b1b7220 */ /* 0x080fe20000410000 */
[--C-:B------:R-:W-:Y:S01]  /*11240*/  HADD2.F32 R21, -RZ, R20.reuse.H0_H0 ;  /* 0x20000014ff157230 */ /* 0x100fe20000004100 */
[----:B------:R-:W-:Y:S01]  /*11250*/  F2FP.SATFINITE.E4M3.F32.PACK_AB_MERGE_C R24, R52, R51, R54 ;  /* 0x000000333418723e */ /* 0x000fe20004807036 */
[C---:B------:R-:W-:Y:S01]  /*11260*/  FFMA.FTZ R49, R7.reuse, R46, -R30 ;  /* 0x0000002e07317223 */ /* 0x040fe2000001081e */
[----:B------:R-:W-:Y:S01]  /*11270*/  FFMA.FTZ R59, R7, R48, R27 ;  /* 0x00000030073b7223 */ /* 0x000fe2000001001b */
[----:B------:R-:W-:-:S02]  /*11280*/  HADD2.F32 R27, -RZ, R20.H1_H1 ;  /* 0x30000014ff1b7230 */ /* 0x000fc40000004100 */
[--C-:B------:R-:W-:Y:S01]  /*11290*/  HADD2.F32 R30, -RZ, R29.reuse.H0_H0 ;  /* 0x2000001dff1e7230 */ /* 0x100fe20000004100 */
[----:B------:R-:W-:Y:S01]  /*112a0*/  F2FP.SATFINITE.E4M3.F32.PACK_AB_MERGE_C R49, R49, R58, RZ ;  /* 0x0000003a3131723e */ /* 0x000fe200048070ff */
[--C-:B------:R-:W-:Y:S01]  /*112b0*/  HADD2.F32 R7, -RZ, R6.reuse.H0_H0 ;  /* 0x20000006ff077230 */ /* 0x100fe20000004100 */
[----:B------:R-:W-:Y:S01]  /*112c0*/  F2FP.SATFINITE.E4M3.F32.PACK_AB_MERGE_C R32, R59, R32, RZ ;  /* 0x000000203b20723e */ /* 0x000fe200048070ff */
[----:B------:R-:W-:Y:S02]  /*112d0*/  HADD2.F32 R29, -RZ, R29.H1_H1 ;  /* 0x3000001dff1d7230 */ /* 0x000fe40000004100 */
[----:B------:R-:W-:Y:S02]  /*112e0*/  HADD2.F32 R20, -RZ, R6.H1_H1 ;  /* 0x30000006ff147230 */ /* 0x000fe40000004100 */
[C---:B------:R-:W-:Y:S01]  /*112f0*/  FMUL.FTZ R39, R7.reuse, R30 ;  /* 0x0000001e07277220 */ /* 0x040fe20000410000 */
[--C-:B------:R-:W-:Y:S02]  /*11300*/  HADD2.F32 R6, -RZ, R4.reuse.H0_H0 ;  /* 0x20000004ff067230 */ /* 0x100fe40000004100 */
[----:B------:R-:W-:Y:S01]  /*11310*/  FMUL.FTZ R7, R7, R21 ;  /* 0x0000001507077220 */ /* 0x000fe20000410000 */
[----:B------:R-:W-:-:S02]  /*11320*/  HADD2.F32 R4, -RZ, R4.H1_H1 ;  /* 0x30000004ff047230 */ /* 0x000fc40000004100 */
[C---:B------:R-:W-:Y:S01]  /*11330*/  FMUL.FTZ R41, R20.reuse, R29 ;  /* 0x0000001d14297220 */ /* 0x040fe20000410000 */
[----:B------:R-:W-:Y:S01]  /*11340*/  FMUL.FTZ R20, R20, R27 ;  /* 0x0000001b14147220 */ /* 0x000fe20000410000 */
[C---:B------:R-:W-:Y:S01]  /*11350*/  FFMA.FTZ R39, R6.reuse, R21, -R39 ;  /* 0x0000001506277223 */ /* 0x040fe20000010827 */
[----:B------:R-:W-:Y:S01]  /*11360*/  FFMA.FTZ R30, R6, R30, R7 ;  /* 0x0000001e061e7223 */ /* 0x000fe20000010007 */
[C---:B------:R-:W-:Y:S01]  /*11370*/  FFMA.FTZ R6, R4.reuse, R27, -R41 ;  /* 0x0000001b04067223 */ /* 0x040fe20000010829 */
[----:B------:R-:W-:Y:S01]  /*11380*/  FFMA.FTZ R29, R4, R29, R20 ;  /* 0x0000001d041d7223 */ /* 0x000fe20000010014 */
[----:B------:R-:W-:Y:S02]  /*11390*/  F2FP.SATFINITE.E4M3.F32.PACK_AB_MERGE_C R7, R47, R44, RZ ;  /* 0x0000002c2f07723e */ /* 0x000fe400048070ff */
[----:B------:R-:W-:Y:S02]  /*113a0*/  F2FP.SATFINITE.E4M3.F32.PACK_AB_MERGE_C R4, R56, R57, RZ ;  /* 0x000000393804723e */ /* 0x000fe400048070ff */
[----:B------:R-:W-:-:S02]  /*113b0*/  F2FP.SATFINITE.E4M3.F32.PACK_AB_MERGE_C R27, R60, R45, RZ ;  /* 0x0000002d3c1b723e */ /* 0x000fc400048070ff */
[----:B------:R-:W-:Y:S02]  /*113c0*/  F2FP.SATFINITE.E4M3.F32.PACK_AB_MERGE_C R7, R43, R38, R7 ;  /* 0x000000262b07723e */ /* 0x000fe40004807007 */
[----:B------:R-:W-:Y:S02]  /*113d0*/  F2FP.SATFINITE.E4M3.F32.PACK_AB_MERGE_C R4, R53, R50, R4 ;  /* 0x000000323504723e */ /* 0x000fe40004807004 */
[----:B------:R-:W-:Y:S02]  /*113e0*/  F2FP.SATFINITE.E4M3.F32.PACK_AB_MERGE_C R6, R6, R39, R49 ;  /* 0x000000270606723e */ /* 0x000fe40004807031 */
[----:B------:R-:W-:Y:S02]  /*113f0*/  F2FP.SATFINITE.E4M3.F32.PACK_AB_MERGE_C R27, R42, R35, R27 ;  /* 0x000000232a1b723e */ /* 0x000fe4000480701b */
[----:B------:R-:W-:Y:S01]  /*11400*/  F2FP.SATFINITE.E4M3.F32.PACK_AB_MERGE_C R26, R29, R30, R32 ;  /* 0x0000001e1d1a723e */ /* 0x000fe20004807020 */
[----:B------:R3:W-:Y:S04]  /*11410*/  STS.128 [R61+0x18000], R4 ;  /* 0x018000043d007388 */ /* 0x0007e80000000c00 */
[----:B------:R3:W-:Y:S02]  /*11420*/  STS.128 [R28+0x18000], R24 ;  /* 0x018000181c007388 */ /* 0x0007e40000000c00 */
.L_x_1909:
[----:B------:R-:W-:Y:S05]  /*11430*/  BSYNC B1 ;  /* 0x0000000000017941 */ /* 0x000fea0003800000 */
.L_x_1908:
[----:B------:R-:W-:Y:S05]  /*11440*/  @P0 BRA `(.L_x_1893) ;  /* 0x0000000c00f80947 */ /* 0x000fea0003800000 */
[----:B------:R-:W4:Y:S01]  /*11450*/  LDL R51, [R1+0x80] ;  /* 0x0000800001337983 */ /* 0x000f220000100800 */
[----:B--23-5:R-:W-:Y:S01]  /*11460*/  LEA.HI R4, R3, R0, RZ, 0x1c ;  /* 0x0000000003047211 */ /* 0x02cfe200078fe0ff */
[----:B-1----:R-:W-:Y:S01]  /*11470*/  IMAD.SHL.U32 R24, R37, 0x80, RZ ;  /* 0x0000008025187824 */ /* 0x002fe200078e00ff */
[----:B------:R-:W-:Y:S02]  /*11480*/  SHF.R.S32.HI R6, RZ, 0x1f, R37 ;  /* 0x0000001fff067819 */ /* 0x000fe40000011425 */
[----:B------:R-:W-:Y:S02]  /*11490*/  SHF.R.S32.HI R21, RZ, 0x1f, R4 ;  /* 0x0000001fff157819 */ /* 0x000fe40000011404 */
[----:B------:R-:W-:Y:S02]  /*114a0*/  SHF.R.U32.HI R0, RZ, 0x8, R12 ;  /* 0x00000008ff007819 */ /* 0x000fe4000001160c */
[----:B0-----:R-:W-:Y:S01]  /*114b0*/  LEA.HI R25, R21, R4, RZ, 0x3 ;  /* 0x0000000415197211 */ /* 0x001fe200078f18ff */
[----:B------:R-:W-:Y:S01]  /*114c0*/  IMAD.SHL.U32 R21, R4, 0x10, RZ ;  /* 0x0000001004157824 */ /* 0x000fe200078e00ff */
[----:B------:R-:W-:-:S02]  /*114d0*/  LOP3.LUT R26, R24, 0x380, RZ, 0xc0, !PT ;  /* 0x00000380181a7812 */ /* 0x000fc400078ec0ff */
[----:B------:R-:W-:Y:S01]  /*114e0*/  LEA.HI R37, R6, R37, RZ, 0x3 ;  /* 0x0000002506257211 */ /* 0x000fe200078f18ff */
[----:B------:R-:W-:Y:S01]  /*114f0*/  IMAD.SHL.U32 R25, R25, 0x800, RZ ;  /* 0x0000080019197824 */ /* 0x000fe200078e00ff */
[----:B------:R-:W-:Y:S02]  /*11500*/  LOP3.LUT R3, R12, 0xff, RZ, 0xc0, !PT ;  /* 0x000000ff0c037812 */ /* 0x000fe400078ec0ff */
[----:B------:R-:W-:Y:S01]  /*11510*/  LOP3.LUT R4, R0, 0xff, RZ, 0xc0, !PT ;  /* 0x000000ff00047812 */ /* 0x000fe200078ec0ff */
[----:B------:R-:W-:Y:S01]  /*11520*/  IMAD.SHL.U32 R37, R37, 0x80, RZ ;  /* 0x0000008025257824 */ /* 0x000fe200078e00ff */
[----:B------:R-:W-:Y:S02]  /*11530*/  LOP3.LUT R0, R26, 0x70, R21, 0xf8, !PT ;  /* 0x000000701a007812 */ /* 0x000fe400078ef815 */
[----:B------:R-:W-:Y:S02]  /*11540*/  PRMT R21, R4, 0x7604, R3 ;  /* 0x0000760404157816 */ /* 0x000fe40000000003 */
[----:B------:R-:W-:-:S02]  /*11550*/  SHF.R.U32.HI R4, RZ, 0x8, R15 ;  /* 0x00000008ff047819 */ /* 0x000fc4000001160f */
[----:B------:R-:W-:Y:S02]  /*11560*/  SHF.R.U32.HI R27, RZ, 0x3, R26 ;  /* 0x00000003ff1b7819 */ /* 0x000fe4000001161a */
[----:B------:R-:W-:Y:S02]  /*11570*/  SHF.R.U32.HI R6, RZ, 0x8, R13 ;  /* 0x00000008ff067819 */ /* 0x000fe4000001160d */
[----:B------:R-:W-:Y:S02]  /*11580*/  SHF.R.U32.HI R20, RZ, 0x8, R14 ;  /* 0x00000008ff147819 */ /* 0x000fe4000001160e */
[----:B------:R-:W-:Y:S02]  /*11590*/  LOP3.LUT R3, R15, 0xff, RZ, 0xc0, !PT ;  /* 0x000000ff0f037812 */ /* 0x000fe400078ec0ff */
[----:B------:R-:W-:Y:S02]  /*115a0*/  LOP3.LUT R4, R4, 0xff, RZ, 0xc0, !PT ;  /* 0x000000ff04047812 */ /* 0x000fe400078ec0ff */
[----:B------:R-:W-:-:S02]  /*115b0*/  LOP3.LUT R0, R0, R27, RZ, 0x3c, !PT ;  /* 0x0000001b00007212 */ /* 0x000fc400078e3cff */
[----:B------:R-:W-:Y:S02]  /*115c0*/  LOP3.LUT R37, R37, 0xfffffc00, RZ, 0xc0, !PT ;  /* 0xfffffc0025257812 */ /* 0x000fe400078ec0ff */
[----:B------:R-:W-:Y:S02]  /*115d0*/  LOP3.LUT R25, R25, 0xffffc000, RZ, 0xc0, !PT ;  /* 0xffffc00019197812 */ /* 0x000fe400078ec0ff */
[----:B------:R-:W-:Y:S02]  /*115e0*/  LOP3.LUT R5, R13, 0xff, RZ, 0xc0, !PT ;  /* 0x000000ff0d057812 */ /* 0x000fe400078ec0ff */
[----:B------:R-:W-:Y:S02]  /*115f0*/  LOP3.LUT R7, R14, 0xff, RZ, 0xc0, !PT ;  /* 0x000000ff0e077812 */ /* 0x000fe400078ec0ff */
[----:B------:R-:W-:Y:S02]  /*11600*/  LOP3.LUT R6, R6, 0xff, RZ, 0xc0, !PT ;  /* 0x000000ff06067812 */ /* 0x000fe400078ec0ff */
[----:B------:R-:W-:-:S02]  /*11610*/  LOP3.LUT R24, R20, 0xff, RZ, 0xc0, !PT ;  /* 0x000000ff14187812 */ /* 0x000fc400078ec0ff */
[----:B------:R-:W-:Y:S02]  /*11620*/  PRMT R28, R4, 0x7604, R3 ;  /* 0x00007604041c7816 */ /* 0x000fe40000000003 */
[----:B------:R-:W-:Y:S02]  /*11630*/  IADD3 R3, R0, R25, R37 ;  /* 0x0000001900037210 */ /* 0x000fe40007ffe025 */
[----:B------:R-:W-:Y:S02]  /*11640*/  PRMT R20, R6, 0x7604, R5 ;  /* 0x0000760406147816 */ /* 0x000fe40000000005 */
[----:B------:R-:W-:Y:S01]  /*11650*/  PRMT R29, R24, 0x7604, R7 ;  /* 0x00007604181d7816 */ /* 0x000fe20000000007 */
[----:B------:R-:W-:Y:S01]  /*11660*/  IMAD.IADD R0, R22, 0x1, R3 ;  /* 0x0000000116007824 */ /* 0x000fe200078e0203 */
[----:B------:R-:W-:Y:S02]  /*11670*/  SHF.R.U32.HI R6, RZ, 0x8, R8 ;  /* 0x00000008ff067819 */ /* 0x000fe40000011608 */
[----:B------:R-:W-:-:S02]  /*11680*/  SHF.R.U32.HI R24, RZ, 0x8, R9 ;  /* 0x00000008ff187819 */ /* 0x000fc40000011609 */
[----:B------:R-:W-:Y:S02]  /*11690*/  LOP3.LUT R5, R8, 0xff, RZ, 0xc0, !PT ;  /* 0x000000ff08057812 */ /* 0x000fe400078ec0ff */
[----:B------:R-:W-:Y:S02]  /*116a0*/  LOP3.LUT R6, R6, 0xff, RZ, 0xc0, !PT ;  /* 0x000000ff06067812 */ /* 0x000fe400078ec0ff */
[----:B------:R-:W-:Y:S02]  /*116b0*/  LOP3.LUT R3, R24, 0xff, RZ, 0xc0, !PT ;  /* 0x000000ff18037812 */ /* 0x000fe400078ec0ff */
[----:B------:R-:W0:Y:S01]  /*116c0*/  LDS.128 R24, [R0+0x18000] ;  /* 0x0180000000187984 */ /* 0x000e220000000c00 */
[----:B------:R-:W-:Y:S02]  /*116d0*/  PRMT R33, R6, 0x7604, R5 ;  /* 0x0000760406217816 */ /* 0x000fe40000000005 */
[----:B------:R-:W-:Y:S02]  /*116e0*/  SHF.R.U32.HI R35, RZ, 0x8, R11 ;  /* 0x00000008ff237819 */ /* 0x000fe4000001160b */
[----:B------:R-:W-:-:S02]  /*116f0*/  LOP3.LUT R34, R11, 0xff, RZ, 0xc0, !PT ;  /* 0x000000ff0b227812 */ /* 0x000fc400078ec0ff */
[----:B------:R-:W-:Y:S02]  /*11700*/  LOP3.LUT R35, R35, 0xff, RZ, 0xc0, !PT ;  /* 0x000000ff23237812 */ /* 0x000fe400078ec0ff */
[----:B------:R-:W-:Y:S02]  /*11710*/  LOP3.LUT R30, R9, 0xff, RZ, 0xc0, !PT ;  /* 0x000000ff091e7812 */ /* 0x000fe400078ec0ff */
[----:B------:R-:W-:Y:S02]  /*11720*/  PRMT R34, R35, 0x7604, R34 ;  /* 0x0000760423227816 */ /* 0x000fe40000000022 */
[----:B------:R-:W-:Y:S02]  /*11730*/  SHF.R.U32.HI R35, RZ, 0x10, R9 ;  /* 0x00000010ff237819 */ /* 0x000fe40000011609 */
[----:B------:R-:W-:Y:S02]  /*11740*/  PRMT R30, R3, 0x7604, R30 ;  /* 0x00007604031e7816 */ /* 0x000fe4000000001e */
[----:B------:R-:W-:Y:S01]  /*11750*/  SHF.R.U32.HI R3, RZ, 0x10, R13 ;  /* 0x00000010ff037819 */ /* 0x000fe2000001160d */
[----:B------:R-:W-:Y:S01]  /*11760*/  IMAD.U32 R35, R35, 0x10000, RZ ;  /* 0x0001000023237824 */ /* 0x000fe200078e00ff */
[----:B------:R-:W-:-:S02]  /*11770*/  SHF.R.U32.HI R39, RZ, 0x10, R11 ;  /* 0x00000010ff277819 */ /* 0x000fc4000001160b */
[----:B------:R-:W-:Y:S01]  /*11780*/  SHF.R.U32.HI R32, RZ, 0x8, R10 ;  /* 0x00000008ff207819 */ /* 0x000fe2000001160a */
[----:B------:R-:W-:Y:S01]  /*11790*/  IMAD.U32 R3, R3, 0x10000, RZ ;  /* 0x0001000003037824 */ /* 0x000fe200078e00ff */
[----:B------:R-:W-:Y:S01]  /*117a0*/  LOP3.LUT R31, R10, 0xff, RZ, 0xc0, !PT ;  /* 0x000000ff0a1f7812 */ /* 0x000fe200078ec0ff */
[----:B------:R-:W-:Y:S01]  /*117b0*/  IMAD.U32 R39, R39, 0x10000, RZ ;  /* 0x0001000027277824 */ /* 0x000fe200078e00ff */
[----:B------:R-:W-:Y:S02]  /*117c0*/  LOP3.LUT R32, R32, 0xff, RZ, 0xc0, !PT ;  /* 0x000000ff20207812 */ /* 0x000fe400078ec0ff */
[----:B------:R-:W-:Y:S02]  /*117d0*/  LOP3.LUT R35, R30, 0xff0000, R35, 0xf8, !PT ;  /* 0x00ff00001e237812 */ /* 0x000fe400078ef823 */
[----:B------:R-:W-:Y:S02]  /*117e0*/  PRMT R37, R32, 0x7604, R31 ;  /* 0x0000760420257816 */ /* 0x000fe4000000001f */
[----:B------:R-:W-:-:S02]  /*117f0*/  LOP3.LUT R3, R20, 0xff0000, R3, 0xf8, !PT ;  /* 0x00ff000014037812 */ /* 0x000fc400078ef803 */
[----:B------:R-:W-:Y:S02]  /*11800*/  LOP3.LUT R39, R34, 0xff0000, R39, 0xf8, !PT ;  /* 0x00ff000022277812 */ /* 0x000fe400078ef827 */
[----:B------:R-:W-:Y:S02]  /*11810*/  LOP3.LUT R38, R35, 0xff000000, R9, 0xf8, !PT ;  /* 0xff00000023267812 */ /* 0x000fe400078ef809 */
[----:B------:R-:W-:Y:S02]  /*11820*/  SHF.R.U32.HI R31, RZ, 0x10, R15 ;  /* 0x00000010ff1f7819 */ /* 0x000fe4000001160f */
[----:B------:R-:W-:Y:S02]  /*11830*/  LOP3.LUT R29, R29, 0xff0000, R14, 0xf8, !PT ;  /* 0x00ff00001d1d7812 */ /* 0x000fe400078ef80e */
[----:B------:R-:W-:Y:S01]  /*11840*/  LOP3.LUT R33, R33, 0xff0000, R8, 0xf8, !PT ;  /* 0x00ff000021217812 */ /* 0x000fe200078ef808 */
[----:B------:R-:W-:Y:S01]  /*11850*/  IMAD.U32 R31, R31, 0x10000, RZ ;  /* 0x000100001f1f7824 */ /* 0x000fe200078e00ff */
[----:B------:R-:W-:-:S02]  /*11860*/  LOP3.LUT R13, R3, 0xff000000, R13, 0xf8, !PT ;  /* 0xff000000030d7812 */ /* 0x000fc400078ef80d */
[----:B------:R-:W-:Y:S02]  /*11870*/  LOP3.LUT R37, R37, 0xff0000, R10, 0xf8, !PT ;  /* 0x00ff000025257812 */ /* 0x000fe400078ef80a */
[----:B------:R-:W-:Y:S02]  /*11880*/  LOP3.LUT R42, R39, 0xff000000, R11, 0xf8, !PT ;  /* 0xff000000272a7812 */ /* 0x000fe400078ef80b */
[----:B------:R-:W-:Y:S02]  /*11890*/  F2FP.F16.E4M3.UNPACK_B R39, R38 ;  /* 0x00000026ff27723e */ /* 0x000fe400020006ff */
[----:B0-----:R-:W-:Y:S02]  /*118a0*/  F2FP.F16.E4M3.UNPACK_B R11, R25 ;  /* 0x00000019ff0b723e */ /* 0x001fe400020006ff */
[----:B------:R-:W-:Y:S01]  /*118b0*/  LOP3.LUT R3, R29, 0xff000000, R14, 0xf8, !PT ;  /* 0xff0000001d037812 */ /* 0x000fe200078ef80e */
[--C-:B------:R-:W-:Y:S01]  /*118c0*/  HADD2.F32 R40, -RZ, R39.reuse.H0_H0 ;  /* 0x20000027ff287230 */ /* 0x100fe20000004100 */
[----:B------:R-:W-:Y:S01]  /*118d0*/  LOP3.LUT R29, R33, 0xff000000, R8, 0xf8, !PT ;  /* 0xff000000211d7812 */ /* 0x000fe200078ef808 */
[----:B------:R-:W-:Y:S01]  /*118e0*/  HADD2.F32 R39, -RZ, R39.H1_H1 ;  /* 0x30000027ff277230 */ /* 0x000fe20000004100 */
[----:B------:R-:W-:-:S02]  /*118f0*/  LOP3.LUT R21, R21, 0xff0000, R12, 0xf8, !PT ;  /* 0x00ff000015157812 */ /* 0x000fc400078ef80c */
[----:B------:R-:W-:Y:S02]  /*11900*/  LOP3.LUT R8, R37, 0xff000000, R10, 0xf8, !PT ;  /* 0xff00000025087812 */ /* 0x000fe400078ef80a */
[----:B------:R-:W-:Y:S02]  /*11910*/  F2FP.F16.E4M3.UNPACK_B R14, R13 ;  /* 0x0000000dff0e723e */ /* 0x000fe400020006ff */
[----:B------:R-:W-:Y:S02]  /*11920*/  LOP3.LUT R31, R28, 0xff0000, R31, 0xf8, !PT ;  /* 0x00ff00001c1f7812 */ /* 0x000fe400078ef81f */
[----:B------:R-:W-:Y:S01]  /*11930*/  LOP3.LUT R12, R21, 0xff000000, R12, 0xf8, !PT ;  /* 0xff000000150c7812 */ /* 0x000fe200078ef80c */
[----:B------:R-:W-:Y:S01]  /*11940*/  HADD2.F32 R28, -RZ, R14.H0_H0 ;  /* 0x2000000eff1c7230 */ /* 0x000fe20000004100 */
[----:B------:R-:W-:Y:S02]  /*11950*/  F2FP.F16.E4M3.UNPACK_B R21, R25.H1 ;  /* 0x00000019ff15723e */ /* 0x000fe400030006ff */
[----:B------:R-:W-:-:S02]  /*11960*/  F2FP.F16.E4M3.UNPACK_B R25, R24 ;  /* 0x00000018ff19723e */ /* 0x000fc400020006ff */
[----:B------:R-:W-:Y:S02]  /*11970*/  F2FP.F16.E4M3.UNPACK_B R35, R24.H1 ;  /* 0x00000018ff23723e */ /* 0x000fe400030006ff */
[-C--:B------:R-:W-:Y:S02]  /*11980*/  F2FP.F16.E4M3.UNPACK_B R32, R27.reuse ;  /* 0x0000001bff20723e */ /* 0x080fe400020006ff */
[----:B------:R-:W-:Y:S02]  /*11990*/  F2FP.F16.E4M3.UNPACK_B R37, R27.H1 ;  /* 0x0000001bff25723e */ /* 0x000fe400030006ff */
[----:B------:R-:W-:Y:S02]  /*119a0*/  F2FP.F16.E4M3.UNPACK_B R38, R38.H1 ;  /* 0x00000026ff26723e */ /* 0x000fe400030006ff */
[----:B------:R-:W-:Y:S01]  /*119b0*/  LOP3.LUT R34, R31, 0xff000000, R15, 0xf8, !PT ;  /* 0xff0000001f227812 */ /* 0x000fe200078ef80f */
[----:B----4-:R-:W0:Y:S02]  /*119c0*/  LDS.128 R4, [R51+0x18000] ;  /* 0x0180000033047984 */ /* 0x010e240000000c00 */
[----:B0-----:R-:W-:-:S02]  /*119d0*/  F2FP.F16.E4M3.UNPACK_B R10, R5 ;  /* 0x00000005ff0a723e */ /* 0x001fc400020006ff */
[----:B------:R-:W-:Y:S01]  /*119e0*/  F2FP.F16.E4M3.UNPACK_B R20, R5.H1 ;  /* 0x00000005ff14723e */ /* 0x000fe200030006ff */
[--C-:B------:R-:W-:Y:S01]  /*119f0*/  HADD2.F32 R5, -RZ, R11.reuse.H0_H0 ;  /* 0x2000000bff057230 */ /* 0x100fe20000004100 */
[-C--:B------:R-:W-:Y:S01]  /*11a00*/  F2FP.F16.E4M3.UNPACK_B R30, R7.reuse ;  /* 0x00000007ff1e723e */ /* 0x080fe200020006ff */
[--C-:B------:R-:W-:Y:S01]  /*11a10*/  HADD2.F32 R9, -RZ, R10.reuse.H0_H0 ;  /* 0x2000000aff097230 */ /* 0x100fe20000004100 */
[----:B------:R-:W-:Y:S01]  /*11a20*/  F2FP.F16.E4M3.UNPACK_B R33, R7.H1 ;  /* 0x00000007ff21723e */ /* 0x000fe200030006ff */
[----:B------:R-:W-:Y:S02]  /*11a30*/  HADD2.F32 R11, -RZ, R11.H1_H1 ;  /* 0x3000000bff0b7230 */ /* 0x000fe40000004100 */
[C---:B------:R-:W-:Y:S01]  /*11a40*/  FMUL.FTZ R24, R5.reuse, R40 ;  /* 0x0000002805187220 */ /* 0x040fe20000410000 */
[----:B------:R-:W-:Y:S01]  /*11a50*/  FMUL.FTZ R27, R5, R28 ;  /* 0x0000001c051b7220 */ /* 0x000fe20000410000 */
[----:B------:R-:W-:Y:S01]  /*11a60*/  HADD2.F32 R10, -RZ, R10.H1_H1 ;  /* 0x3000000aff0a7230 */ /* 0x000fe20000004100 */
[----:B------:R-:W-:Y:S01]  /*11a70*/  F2FP.F16.E4M3.UNPACK_B R31, R4.H1 ;  /* 0x00000004ff1f723e */ /* 0x000fe200030006ff */
[C---:B------:R-:W-:Y:S01]  /*11a80*/  FFMA.FTZ R5, R9.reuse, R28, -R24 ;  /* 0x0000001c09057223 */ /* 0x040fe20000010818 */
[----:B------:R-:W-:Y:S01]  /*11a90*/  F2FP.F16.E4M3.UNPACK_B R24, R13.H1 ;  /* 0x0000000dff18723e */ /* 0x000fe200030006ff */
[----:B------:R-:W-:Y:S01]  /*11aa0*/  FFMA.FTZ R9, R9, R40, R27 ;  /* 0x0000002809097223 */ /* 0x000fe2000001001b */
[----:B------:R-:W-:-:S02]  /*11ab0*/  HADD2.F32 R27, -RZ, R14.H1_H1 ;  /* 0x3000000eff1b7230 */ /* 0x000fc40000004100 */
[C---:B------:R-:W-:Y:S01]  /*11ac0*/  FMUL.FTZ R41, R11.reuse, R39 ;  /* 0x000000270b297220 */ /* 0x040fe20000410000 */
[----:B------:R-:W-:Y:S01]  /*11ad0*/  HADD2.F32 R40, -RZ, R38.H0_H0 ;  /* 0x20000026ff287230 */ /* 0x000fe20000004100 */
[----:B------:R-:W-:Y:S01]  /*11ae0*/  F2FP.F16.E4M3.UNPACK_B R15, R4 ;  /* 0x00000004ff0f723e */ /* 0x000fe200020006ff */
[----:B------:R-:W-:Y:S02]  /*11af0*/  HADD2.F32 R14, -RZ, R21.H0_H0 ;  /* 0x20000015ff0e7230 */ /* 0x000fe40000004100 */
[-C--:B------:R-:W-:Y:S01]  /*11b00*/  FMUL.FTZ R44, R11, R27.reuse ;  /* 0x0000001b0b2c7220 */ /* 0x080fe20000410000 */
[----:B------:R-:W-:Y:S01]  /*11b10*/  HADD2.F32 R28, -RZ, R24.H0_H0 ;  /* 0x20000018ff1c7230 */ /* 0x000fe20000004100 */
[----:B------:R-:W-:Y:S01]  /*11b20*/  F2FP.F16.E4M3.UNPACK_B R4, R6 ;  /* 0x00000006ff04723e */ /* 0x000fe200020006ff */
[----:B------:R-:W-:Y:S02]  /*11b30*/  HADD2.F32 R13, -RZ, R20.H0_H0 ;  /* 0x20000014ff0d7230 */ /* 0x000fe40000004100 */
[C---:B------:R-:W-:Y:S01]  /*11b40*/  FMUL.FTZ R46, R14.reuse, R40 ;  /* 0x000000280e2e7220 */ /* 0x040fe20000410000 */
[----:B------:R-:W-:Y:S01]  /*11b50*/  F2FP.F16.E4M3.UNPACK_B R7, R6.H1 ;  /* 0x00000006ff07723e */ /* 0x000fe200030006ff */
[-C--:B------:R-:W-:Y:S01]  /*11b60*/  FMUL.FTZ R43, R14, R28.reuse ;  /* 0x0000001c0e2b7220 */ /* 0x080fe20000410000 */
[----:B------:R-:W-:Y:S01]  /*11b70*/  FFMA.FTZ R14, R10, R27, -R41 ;  /* 0x0000001b0a0e7223 */ /* 0x000fe20000010829 */
[----:B------:R-:W-:Y:S01]  /*11b80*/  FFMA.FTZ R11, R13, R28, -R46 ;  /* 0x0000001c0d0b7223 */ /* 0x000fe2000001082e */
[----:B------:R-:W-:-:S02]  /*11b90*/  HADD2.F32 R41, -RZ, R38.H1_H1 ;  /* 0x30000026ff297230 */ /* 0x000fc40000004100 */
[----:B------:R-:W-:Y:S01]  /*11ba0*/  FFMA.FTZ R13, R13, R40, R43 ;  /* 0x000000280d0d7223 */ /* 0x000fe2000001002b */
[----:B------:R-:W-:Y:S01]  /*11bb0*/  F2FP.F16.E4M3.UNPACK_B R40, R42 ;  /* 0x0000002aff28723e */ /* 0x000fe200020006ff */
[----:B------:R-:W-:Y:S01]  /*11bc0*/  HADD2.F32 R27, -RZ, R24.H1_H1 ;  /* 0x30000018ff1b7230 */ /* 0x000fe20000004100 */
[----:B------:R-:W-:Y:S01]  /*11bd0*/  F2FP.F16.E4M3.UNPACK_B R38, R34 ;  /* 0x00000022ff26723e */ /* 0x000fe200020006ff */
[----:B------:R-:W-:Y:S02]  /*11be0*/  HADD2.F32 R24, -RZ, R32.H0_H0 ;  /* 0x20000020ff187230 */ /* 0x000fe40000004100 */
[----:B------:R-:W-:Y:S01]  /*11bf0*/  FFMA.FTZ R10, R10, R39, R44 ;  /* 0x000000270a0a7223 */ /* 0x000fe2000001002c */
[----:B------:R-:W-:Y:S01]  /*11c00*/  HADD2.F32 R43, -RZ, R40.H0_H0 ;  /* 0x20000028ff2b7230 */ /* 0x000fe20000004100 */
[-C--:B------:R-:W-:Y:S01]  /*11c10*/  F2FP.F16.E4M3.UNPACK_B R6, R26.reuse ;  /* 0x0000001aff06723e */ /* 0x080fe200020006ff */
[----:B------:R-:W-:Y:S01]  /*11c20*/  HADD2.F32 R28, -RZ, R20.H1_H1 ;  /* 0x30000014ff1c7230 */ /* 0x000fe20000004100 */
[----:B------:R-:W-:Y:S01]  /*11c30*/  F2FP.F16.E4M3.UNPACK_B R26, R26.H1 ;  /* 0x0000001aff1a723e */ /* 0x000fe200030006ff */
[----:B------:R-:W-:-:S02]  /*11c40*/  HADD2.F32 R20, -RZ, R21.H1_H1 ;  /* 0x30000015ff147230 */ /* 0x000fc40000004100 */
[----:B------:R-:W-:Y:S01]  /*11c50*/  FMUL.FTZ R46, R24, R43 ;  /* 0x0000002b182e7220 */ /* 0x000fe20000410000 */
[----:B------:R-:W-:Y:S02]  /*11c60*/  HADD2.F32 R39, -RZ, R38.H0_H0 ;  /* 0x20000026ff277230 */ /* 0x000fe40000004100 */
[----:B------:R-:W-:Y:S02]  /*11c70*/  HADD2.F32 R21, -RZ, R30.H0_H0 ;  /* 0x2000001eff157230 */ /* 0x000fe40000004100 */
[C---:B------:R-:W-:Y:S01]  /*11c80*/  FMUL.FTZ R45, R20.reuse, R41 ;  /* 0x00000029142d7220 */ /* 0x040fe20000410000 */
[----:B------:R-:W-:Y:S01]  /*11c90*/  FMUL.FTZ R44, R20, R27 ;  /* 0x0000001b142c7220 */ /* 0x000fe20000410000 */
[-C--:B------:R-:W-:Y:S01]  /*11ca0*/  FMUL.FTZ R48, R24, R39.reuse ;  /* 0x0000002718307220 */ /* 0x080fe20000410000 */
[----:B------:R-:W-:Y:S02]  /*11cb0*/  HADD2.F32 R32, -RZ, R32.H1_H1 ;  /* 0x30000020ff207230 */ /* 0x000fe40000004100 */
[C---:B------:R-:W-:Y:S01]  /*11cc0*/  FFMA.FTZ R24, R21.reuse, R39, -R46 ;  /* 0x0000002715187223 */ /* 0x040fe2000001082e */
[----:B------:R-:W-:Y:S01]  /*11cd0*/  HADD2.F32 R39, -RZ, R38.H1_H1 ;  /* 0x30000026ff277230 */ /* 0x000fe20000004100 */
[----:B------:R-:W-:Y:S01]  /*11ce0*/  F2FP.F16.E4M3.UNPACK_B R38, R34.H1 ;  /* 0x00000022ff26723e */ /* 0x000fe200030006ff */
[C---:B------:R-:W-:Y:S01]  /*11cf0*/  FFMA.FTZ R20, R28.reuse, R27, -R45 ;  /* 0x0000001b1c147223 */ /* 0x040fe2000001082d */
[----:B------:R-:W-:Y:S01]  /*11d00*/  FFMA.FTZ R21, R21, R43, R48 ;  /* 0x0000002b15157223 */ /* 0x000fe20000010030 */
[----:B------:R-:W-:Y:S01]  /*11d10*/  FFMA.FTZ R28, R28, R41, R44 ;  /* 0x000000291c1c7223 */ /* 0x000fe2000001002c */
[----:B------:R-:W-:Y:S01]  /*11d20*/  F2FP.F16.E4M3.UNPACK_B R43, R42.H1 ;  /* 0x0000002aff2b723e */ /* 0x000fe200030006ff */
[----:B------:R-:W-:Y:S01]  /*11d30*/  HADD2.F32 R41, -RZ, R40.H1_H1 ;  /* 0x30000028ff297230 */ /* 0x000fe20000004100 */
[----:B------:R-:W-:Y:S01]  /*11d40*/  F2FP.SATFINITE.E4M3.F32.PACK_AB_MERGE_C R11, R20, R11, RZ ;  /* 0x0000000b140b723e */ /* 0x000fe200048070ff */
[----:B------:R-:W-:Y:S01]  /*11d50*/  HADD2.F32 R27, -RZ, R37.H0_H0 ;  /* 0x20000025ff1b7230 */ /* 0x000fe20000004100 */
[----:B------:R-:W-:Y:S01]  /*11d60*/  F2FP.SATFINITE.E4M3.F32.PACK_AB_MERGE_C R13, R28, R13, RZ ;  /* 0x0000000d1c0d723e */ /* 0x000fe200048070ff */
[----:B------:R-:W-:-:S02]  /*11d70*/  HADD2.F32 R40, -RZ, R38.H0_H0 ;  /* 0x20000026ff287230 */ /* 0x000fc40000004100 */
[C---:B------:R-:W-:Y:S01]  /*11d80*/  FMUL.FTZ R45, R32.reuse, R41 ;  /* 0x00000029202d7220 */ /* 0x040fe20000410000 */
[----:B------:R-:W-:Y:S02]  /*11d90*/  HADD2.F32 R42, -RZ, R43.H0_H0 ;  /* 0x2000002bff2a7230 */ /* 0x000fe40000004100 */
[----:B------:R-:W-:Y:S01]  /*11da0*/  FMUL.FTZ R32, R32, R39 ;  /* 0x0000002720207220 */ /* 0x000fe20000410000 */
[----:B------:R-:W-:Y:S02]  /*11db0*/  HADD2.F32 R30, -RZ, R30.H1_H1 ;  /* 0x3000001eff1e7230 */ /* 0x000fe40000004100 */
[C---:B------:R-:W-:Y:S01]  /*11dc0*/  FMUL.FTZ R49, R27.reuse, R40 ;  /* 0x000000281b317220 */ /* 0x040fe20000410000 */
[----:B------:R-:W-:Y:S02]  /*11dd0*/  HADD2.F32 R34, -RZ, R33.H0_H0 ;  /* 0x20000021ff227230 */ /* 0x000fe40000004100 */
[----:B------:R-:W-:Y:S01]  /*11de0*/  FMUL.FTZ R47, R27, R42 ;  /* 0x0000002a1b2f7220 */ /* 0x000fe20000410000 */
[----:B------:R-:W-:-:S02]  /*11df0*/  HADD2.F32 R43, -RZ, R43.H1_H1 ;  /* 0x3000002bff2b7230 */ /* 0x000fc40000004100 */
[C---:B------:R-:W-:Y:S01]  /*11e00*/  FFMA.FTZ R27, R30.reuse, R39, -R45 ;  /* 0x000000271e1b7223 */ /* 0x040fe2000001082d */
[----:B------:R-:W-:Y:S01]  /*11e10*/  FFMA.FTZ R30, R30, R41, R32 ;  /* 0x000000291e1e7223 */ /* 0x000fe20000010020 */
[C---:B------:R-:W-:Y:S01]  /*11e20*/  FFMA.FTZ R49, R34.reuse, R42, R49 ;  /* 0x0000002a22317223 */ /* 0x040fe20000010031 */
[----:B------:R-:W-:Y:S01]  /*11e30*/  F2FP.F16.E4M3.UNPACK_B R42, R29.H1 ;  /* 0x0000001dff2a723e */ /* 0x000fe200030006ff */
[----:B------:R-:W-:Y:S01]  /*11e40*/  HADD2.F32 R41, -RZ, R38.H1_H1 ;  /* 0x30000026ff297230 */ /* 0x000fe20000004100 */
[----:B------:R-:W-:Y:S01]  /*11e50*/  F2FP.F16.E4M3.UNPACK_B R39, R12.H1 ;  /* 0x0000000cff27723e */ /* 0x000fe200030006ff */
[----:B------:R-:W-:Y:S02]  /*11e60*/  HADD2.F32 R38, -RZ, R37.H1_H1 ;  /* 0x30000025ff267230 */ /* 0x000fe40000004100 */
[----:B------:R-:W-:Y:S01]  /*11e70*/  FFMA.FTZ R32, R34, R40, -R47 ;  /* 0x0000002822207223 */ /* 0x000fe2000001082f */
[----:B------:R-:W-:Y:S01]  /*11e80*/  HADD2.F32 R44, -RZ, R42.H0_H0 ;  /* 0x2000002aff2c7230 */ /* 0x000fe20000004100 */
[----:B------:R-:W-:Y:S01]  /*11e90*/  F2FP.SATFINITE.E4M3.F32.PACK_AB_MERGE_C R5, R14, R5, R11 ;  /* 0x000000050e05723e */ /* 0x000fe2000480700b */
[----:B------:R-:W-:-:S02]  /*11ea0*/  HADD2.F32 R37, -RZ, R35.H0_H0 ;  /* 0x20000023ff257230 */ /* 0x000fc40000004100 */
[C---:B------:R-:W-:Y:S01]  /*11eb0*/  FMUL.FTZ R45, R38.reuse, R43 ;  /* 0x0000002b262d7220 */ /* 0x040fe20000410000 */
[----:B------:R-:W-:Y:S02]  /*11ec0*/  HADD2.F32 R34, -RZ, R33.H1_H1 ;  /* 0x30000021ff227230 */ /* 0x000fe40000004100 */
[-C--:B------:R-:W-:Y:S01]  /*11ed0*/  FMUL.FTZ R46, R38, R41.reuse ;  /* 0x00000029262e7220 */ /* 0x080fe20000410000 */
[----:B------:R-:W-:Y:S02]  /*11ee0*/  HADD2.F32 R40, -RZ, R39.H0_H0 ;  /* 0x20000027ff287230 */ /* 0x000fe40000004100 */
[C---:B------:R-:W-:Y:S01]  /*11ef0*/  FMUL.FTZ R38, R37.reuse, R44 ;  /* 0x0000002c25267220 */ /* 0x040fe20000410000 */
[----:B------:R-:W-:Y:S02]  /*11f00*/  HADD2.F32 R33, -RZ, R31.H0_H0 ;  /* 0x2000001fff217230 */ /* 0x000fe40000004100 */
[C---:B------:R-:W-:Y:S01]  /*11f10*/  FFMA.FTZ R45, R34.reuse, R41, -R45 ;  /* 0x00000029222d7223 */ /* 0x040fe2000001082d */
[----:B------:R-:W-:Y:S01]  /*11f20*/  FFMA.FTZ R50, R34, R43, R46 ;  /* 0x0000002b22327223 */ /* 0x000fe2000001002e */
[----:B------:R-:W-:Y:S01]  /*11f30*/  FMUL.FTZ R37, R37, R40 ;  /* 0x0000002825257220 */ /* 0x000fe20000410000 */
[----:B------:R-:W-:-:S02]  /*11f40*/  HADD2.F32 R42, -RZ, R42.H1_H1 ;  /* 0x3000002aff2a7230 */ /* 0x000fc40000004100 */
[C---:B------:R-:W-:Y:S01]  /*11f50*/  FFMA.FTZ R41, R33.reuse, R40, -R38 ;  /* 0x0000002821297223 */ /* 0x040fe20000010826 */
[----:B------:R-:W-:Y:S02]  /*11f60*/  HADD2.F32 R35, -RZ, R35.H1_H1 ;  /* 0x30000023ff237230 */ /* 0x000fe40000004100 */
[----:B------:R-:W-:Y:S01]  /*11f70*/  FFMA.FTZ R44, R33, R44, R37 ;  /* 0x0000002c212c7223 */ /* 0x000fe20000010025 */
[----:B------:R-:W-:Y:S01]  /*11f80*/  HADD2.F32 R34, -RZ, R39.H1_H1 ;  /* 0x30000027ff227230 */ /* 0x000fe20000004100 */
[----:B------:R-:W-:Y:S01]  /*11f90*/  F2FP.F16.E4M3.UNPACK_B R37, R29 ;  /* 0x0000001dff25723e */ /* 0x000fe200020006ff */
[----:B------:R-:W-:Y:S01]  /*11fa0*/  HADD2.F32 R31, -RZ, R31.H1_H1 ;  /* 0x3000001fff1f7230 */ /* 0x000fe20000004100 */
[----:B------:R-:W-:Y:S01]  /*11fb0*/  F2FP.F16.E4M3.UNPACK_B R33, R12 ;  /* 0x0000000cff21723e */ /* 0x000fe200020006ff */
[C---:B------:R-:W-:Y:S01]  /*11fc0*/  FMUL.FTZ R12, R35.reuse, R42 ;  /* 0x0000002a230c7220 */ /* 0x040fe20000410000 */
[----:B------:R-:W-:Y:S01]  /*11fd0*/  FMUL.FTZ R39, R35, R34 ;  /* 0x0000002223277220 */ /* 0x000fe20000410000 */
[----:B------:R-:W-:Y:S01]  /*11fe0*/  HADD2.F32 R35, -RZ, R37.H0_H0 ;  /* 0x20000025ff237230 */ /* 0x000fe20000004100 */
[----:B------:R-:W-:Y:S01]  /*11ff0*/  F2FP.SATFINITE.E4M3.F32.PACK_AB_MERGE_C R49, R50, R49, RZ ;  /* 0x000000313231723e */ /* 0x000fe200048070ff */
[----:B------:R-:W-:-:S02]  /*12000*/  HADD2.F32 R29, -RZ, R25.H0_H0 ;  /* 0x20000019ff1d7230 */ /* 0x000fc40000004100 */
[C---:B------:R-:W-:Y:S01]  /*12010*/  FFMA.FTZ R46, R31.reuse, R34, -R12 ;  /* 0x000000221f2e7223 */ /* 0x040fe2000001080c */
[----:B------:R-:W-:Y:S01]  /*12020*/  FFMA.FTZ R43, R31, R42, R39 ;  /* 0x0000002a1f2b7223 */ /* 0x000fe20000010027 */
[----:B------:R-:W-:Y:S01]  /*12030*/  HADD2.F32 R31, -RZ, R33.H0_H0 ;  /* 0x20000021ff1f7230 */ /* 0x000fe20000004100 */
[----:B------:R-:W-:Y:S01]  /*12040*/  F2FP.SATFINITE.E4M3.F32.PACK_AB_MERGE_C R9, R10, R9, R13 ;  /* 0x000000090a09723e */ /* 0x000fe2000480700d */
        /* <DEDUP_REMOVED lines=24> */
[----:B------:R-:W-:Y:S01]  /*121d0*/  F2FP.SATFINITE.E4M3.F32.PACK_AB_MERGE_C R11, R30, R21, R49 ;  /* 0x000000151e0b723e */ /* 0x000fe20004807031 */
[----:B------:R-:W-:-:S02]  /*121e0*/  HADD2.F32 R26, -RZ, R26.H1_H1 ;  /* 0x3000001aff1a7230 */ /* 0x000fc40000004100 */
[C---:B------:R-:W-:Y:S01]  /*121f0*/  FFMA.FTZ R37, R12.reuse, R15, -R37 ;  /* 0x0000000f0c257223 */ /* 0x040fe20000010825 */
[----:B------:R-:W-:Y:S02]  /*12200*/  HADD2.F32 R7, -RZ, R7.H1_H1 ;  /* 0x30000007ff077230 */ /* 0x000fe40000004100 */
[----:B------:R-:W-:Y:S01]  /*12210*/  FFMA.FTZ R33, R12, R33, R25 ;  /* 0x000000210c217223 */ /* 0x000fe20000010019 */
[----:B------:R-:W-:Y:S01]  /*12220*/  F2FP.F16.E4M3.UNPACK_B R12, R8 ;  /* 0x00000008ff0c723e */ /* 0x000fe200020006ff */
[C---:B------:R-:W-:Y:S01]  /*12230*/  FMUL.FTZ R34, R26.reuse, R31 ;  /* 0x0000001f1a227220 */ /* 0x040fe20000410000 */
[-C--:B------:R-:W-:Y:S01]  /*12240*/  FMUL.FTZ R26, R26, R29.reuse ;  /* 0x0000001d1a1a7220 */ /* 0x080fe20000410000 */
[----:B------:R-:W-:Y:S02]  /*12250*/  HADD2.F32 R8, -RZ, R3.H0_H0 ;  /* 0x20000003ff087230 */ /* 0x000fe40000004100 */
[C---:B------:R-:W-:Y:S01]  /*12260*/  FFMA.FTZ R42, R7.reuse, R29, -R34 ;  /* 0x0000001d072a7223 */ /* 0x040fe20000010822 */
[----:B------:R-:W-:Y:S01]  /*12270*/  FFMA.FTZ R48, R7, R31, R26 ;  /* 0x0000001f07307223 */ /* 0x000fe2000001001a */
[----:B------:R-:W-:-:S02]  /*12280*/  HADD2.F32 R26, -RZ, R12.H0_H0 ;  /* 0x2000000cff1a7230 */ /* 0x000fc40000004100 */
[----:B------:R-:W-:Y:S01]  /*12290*/  HADD2.F32 R7, -RZ, R6.H0_H0 ;  /* 0x20000006ff077230 */ /* 0x000fe20000004100 */
[----:B------:R-:W-:Y:S01]  /*122a0*/  F2FP.SATFINITE.E4M3.F32.PACK_AB_MERGE_C R37, R42, R37, RZ ;  /* 0x000000252a25723e */ /* 0x000fe200048070ff */
[----:B------:R-:W-:Y:S01]  /*122b0*/  HADD2.F32 R15, -RZ, R3.H1_H1 ;  /* 0x30000003ff0f7230 */ /* 0x000fe20000004100 */
[----:B------:R-:W-:Y:S01]  /*122c0*/  F2FP.SATFINITE.E4M3.F32.PACK_AB_MERGE_C R33, R48, R33, RZ ;  /* 0x000000213021723e */ /* 0x000fe200048070ff */
[----:B------:R-:W-:Y:S02]  /*122d0*/  HADD2.F32 R25, -RZ, R12.H1_H1 ;  /* 0x3000000cff197230 */ /* 0x000fe40000004100 */
[C---:B------:R-:W-:Y:S01]  /*122e0*/  FMUL.FTZ R12, R7.reuse, R26 ;  /* 0x0000001a070c7220 */ /* 0x040fe20000410000 */
[----:B------:R-:W-:Y:S02]  /*122f0*/  HADD2.F32 R6, -RZ, R6.H1_H1 ;  /* 0x30000006ff067230 */ /* 0x000fe40000004100 */
[----:B------:R-:W-:Y:S01]  /*12300*/  FMUL.FTZ R7, R7, R8 ;  /* 0x0000000807077220 */ /* 0x000fe20000410000 */
[----:B------:R-:W-:-:S02]  /*12310*/  HADD2.F32 R3, -RZ, R4.H0_H0 ;  /* 0x20000004ff037230 */ /* 0x000fc40000004100 */
[----:B------:R-:W-:Y:S02]  /*12320*/  HADD2.F32 R4, -RZ, R4.H1_H1 ;  /* 0x30000004ff047230 */ /* 0x000fe40000004100 */
[C---:B------:R-:W-:Y:S01]  /*12330*/  FMUL.FTZ R29, R6.reuse, R25 ;  /* 0x00000019061d7220 */ /* 0x040fe20000410000 */
        /* <DEDUP_REMOVED lines=11> */
[----:B------:R-:W-:Y:S02]  /*123f0*/  F2FP.SATFINITE.E4M3.F32.PACK_AB_MERGE_C R8, R38, R35, R8 ;  /* 0x000000232608723e */ /* 0x000fe40004807008 */
[----:B------:R-:W-:Y:S01]  /*12400*/  F2FP.SATFINITE.E4M3.F32.PACK_AB_MERGE_C R10, R34, R3, R33 ;  /* 0x00000003220a723e */ /* 0x000fe20004807021 */
[----:B------:R4:W-:Y:S04]  /*12410*/  STS.128 [R51+0x18000], R4 ;  /* 0x0180000433007388 */ /* 0x0009e80000000c00 */
[----:B------:R4:W-:Y:S02]  /*12420*/  STS.128 [R0+0x18000], R8 ;  /* 0x0180000800007388 */ /* 0x0009e40000000c00 */
.L_x_1893:
[----:B------:R-:W-:Y:S05]  /*12430*/  BSYNC B0 ;  /* 0x0000000000007941 */ /* 0x000fea0003800000 */
.L_x_1865:
[----:B------:R-:W-:Y:S01]  /*12440*/  @!PT LDS RZ, [RZ] ;  /* 0x00000000fffff984 */ /* 0x000fe20000000800 */
[----:B------:R-:W-:Y:S01]  /*12450*/  @!PT LDS RZ, [RZ] ;  /* 0x00000000fffff984 */ /* 0x000fe20000000800 */
[----:B------:R-:W-:Y:S01]  /*12460*/  @!PT LDS RZ, [RZ] ;  /* 0x00000000fffff984 */ /* 0x000fe20000000800 */
[----:B------:R-:W-:Y:S01]  /*12470*/  @!PT LDS RZ, [RZ] ;  /* 0x00000000fffff984 */ /* 0x000fe20000000800 */
[----:B------:R1:W-:Y:S06]  /*12480*/  MEMBAR.ALL.CTA ;  /* 0x0000000000007992 */ /* 0x0003ec0000008000 */
[----:B-1----:R-:W1:Y:S01]  /*12490*/  FENCE.VIEW.ASYNC.S ;  /* 0x00000000000073c6 */ /* 0x002e620000000000 */
[----:B------:R-:W-:Y:S05]  /*124a0*/  WARPSYNC.ALL ;  /* 0x0000000000007948 */ /* 0x000fea0003800000 */
[----:B-1----:R-:W-:Y:S06]  /*124b0*/  BAR.SYNC.DEFER_BLOCKING 0xd, 0x100 ;  /* 0x0344000000007b1d */ /* 0x002fec0000010000 */
.L_x_1863:
[----:B----4-:R-:W4:Y:S01]  /*124c0*/  S2R R0, SR_TID.X ;  /* 0x0000000000007919 */ /* 0x010f220000002100 */
[----:B------:R-:W-:Y:S05]  /*124d0*/  WARPSYNC.ALL ;  /* 0x0000000000007948 */ /* 0x000fea0003800000 */
[----:B----4-:R-:W-:-:S05]  /*124e0*/  SHF.R.U32.HI R0, RZ, 0x7, R0 ;  /* 0x00000007ff007819 */ /* 0x010fca0000011600 */
[----:B-----5:R-:W-:Y:S02]  /*124f0*/  VIADD R10, R0, 0x8 ;  /* 0x00000008000a7836 */ /* 0x020fe40000000000 */
[----:B------:R-:W-:-:S03]  /*12500*/  IMAD.U32 R0, RZ, RZ, UR61 ;  /* 0x0000003dff007e24 */ /* 0x000fc6000f8e00ff */
[----:B------:R4:W-:Y:S02]  /*12510*/  BAR.SYNC.DEFER_BLOCKING R10, 0x100 ;  /* 0x0004000a0000751d */ /* 0x0009e40000010000 */
[----:B------:R-:W-:-:S13]  /*12520*/  ISETP.NE.AND P0, PT, R0, 0x3, PT ;  /* 0x000000030000780c */ /* 0x000fda0003f05270 */
[----:B----4-:R-:W-:Y:S05]  /*12530*/  @!P0 BRA `(.L_x_1910) ;  /* 0x0000000000048947 */ /* 0x010fea0003800000 */
[----:B------:R-:W-:Y:S01]  /*12540*/  BPT.TRAP 0x1 ;  /* 0x000000040000795c */ /* 0x000fe20000300000 */
.L_x_1910:
[----:B0-23--:R-:W-:Y:S01]  /*12550*/  IMAD R6, R23, 0x8, R22 ;  /* 0x0000000817067824 */ /* 0x00dfe200078e0216 */
[----:B------:R-:W-:-:S04]  /*12560*/  SHF.L.U32 R11, R186, 0x1f, RZ ;  /* 0x0000001fba0b7819 */ /* 0x000fc800000006ff */
[----:B------:R0:W2:Y:S01]  /*12570*/  SYNCS.PHASECHK.TRANS64.TRYWAIT P1, [R6+URZ+0x28430], R11 ;  /* 0x0284300b060075a7 */ /* 0x0000a2000802017f */
[----:B------:R-:W-:Y:S05]  /*12580*/  @!P0 BRA `(.L_x_1911) ;  /* 0x0000000000048947 */ /* 0x000fea0003800000 */
[----:B------:R-:W-:Y:S01]  /*12590*/  BPT.TRAP 0x1 ;  /* 0x000000040000795c */ /* 0x000fe20000300000 */
.L_x_1911:
[----:B--2---:R-:W-:Y:S05]  /*125a0*/  @P1 BRA `(.L_x_1912) ;  /* 0x0000000000081947 */ /* 0x004fea0003800000 */
[----:B------:R-:W2:Y:S02]  /*125b0*/  SYNCS.PHASECHK.TRANS64.TRYWAIT P1, [R6+URZ+0x28430], R11 ;  /* 0x0284300b060075a7 */ /* 0x000ea4000802017f */
[----:B--2---:R-:W-:Y:S05]  /*125c0*/  @!P1 BRA `(.L_x_1913) ;  /* 0x000001a4009c9947 */ /* 0x004fea0003800000 */
.L_x_1912:
[----:B------:R-:W-:Y:S05]  /*125d0*/  WARPSYNC.ALL ;  /* 0x0000000000007948 */ /* 0x000fea0003800000 */
[----:B------:R-:W-:Y:S01]  /*125e0*/  R2UR UR4, R22 ;  /* 0x00000000160472ca */ /* 0x000fe200000e0000 */
[----:B------:R-:W-:Y:S01]  /*125f0*/  IMAD.MOV.U32 R5, RZ, RZ, 0x40000040 ;  /* 0x40000040ff057424 */ /* 0x000fe200078e00ff */
[----:B------:R-:W-:Y:S01]  /*12600*/  R2UR UR5, R36 ;  /* 0x00000000240572ca */ /* 0x000fe200000e0000 */
[----:B------:R-:W-:Y:S01]  /*12610*/  UMOV UR9, 0x40000040 ;  /* 0x4000004000097882 */ /* 0x000fe20000000000 */
[----:B------:R-:W-:Y:S01]  /*12620*/  WARPGROUP.ARRIVE ;  /* 0x00000000000079c5 */ /* 0x000fe20000000000 */
[----:B------:R-:W-:Y:S01]  /*12630*/  MOV R9, 0x40000040 ;  /* 0x4000004000097802 */ /* 0x000fe20000000f00 */
[----:B------:R-:W-:Y:S01]  /*12640*/  IMAD.U32 R199, RZ, RZ, UR9 ;  /* 0x00000009ffc77e24 */ /* 0x000fe2000f8e00ff */
[----:B------:R-:W-:Y:S01]  /*12650*/  R2UR UR11, R5 ;  /* 0x00000000050b72ca */ /* 0x000fe200000e0000 */
[----:B------:R-:W-:Y:S01]  /*12660*/  UMOV UR57, 0x40000040 ;  /* 0x4000004000397882 */ /* 0x000fe20000000000 */
        /* <DEDUP_REMOVED lines=24> */
[----:B------:R-:W-:Y:S01]  /*127f0*/  QGMMA.64x64x32.F32.E4M3.E4M3 R24, gdesc[UR8], RZ, !UPT, gsb0 ;  /* 0x00e00000081879f3 */ /* 0x000fe2000c0008ff */
[----:B------:R-:W-:Y:S01]  /*12800*/  R2UR UR10, R8 ;  /* 0x00000000080a72ca */ /* 0x000fe200000e0000 */
[----:B------:R-:W-:Y:S01]  /*12810*/  UMOV UR8, UR4 ;  /* 0x0000000400087c82 */ /* 0x000fe20008000000 */
[----:B------:R-:W-:Y:S01]  /*12820*/  R2UR UR11, R9 ;  /* 0x00000000090b72ca */ /* 0x000fe200000e0000 */
[----:B------:R-:W-:Y:S01]  /*12830*/  UMOV UR9, 0x40000040 ;  /* 0x4000004000097882 */ /* 0x000fe20000000000 */
[----:B------:R-:W-:Y:S01]  /*12840*/  VIADD R8, R4, 0x4 ;  /* 0x0000000404087836 */ /* 0x000fe20000000000 */
[----:B------:R-:W-:Y:S01]  /*12850*/  UIADD3 UR4, UR5, 0x4, URZ ;  /* 0x0000000405047890 */ /* 0x000fe2000fffe03f */
[----:B------:R-:W-:Y:S01]  /*12860*/  IMAD.MOV.U32 R9, RZ, RZ, 0x40000040 ;  /* 0x40000040ff097424 */ /* 0x000fe200078e00ff */
[----:B------:R-:W-:Y:S01]  /*12870*/  IADD3 R5, -R0, 0xb, RZ ;  /* 0x0000000b00057810 */ /* 0x000fe20007ffe1ff */
[----:B------:R-:W-:Y:S02]  /*12880*/  IMAD.U32 R196, RZ, RZ, UR8 ;  /* 0x00000008ffc47e24 */ /* 0x000fe4000f8e00ff */
[----:B------:R-:W-:Y:S01]  /*12890*/  IMAD.U32 R197, RZ, RZ, UR9 ;  /* 0x00000009ffc57e24 */ /* 0x000fe2000f8e00ff */
[----:B------:R-:W-:-:S02]  /*128a0*/  WARPGROUP.DEPBAR.LE gsb0, 0x0 ;  /* 0x00008000000079c5 */ /* 0x000fc40000010000 */
[----:B------:R-:W-:-:S06]  /*128b0*/  WARPGROUP.ARRIVE ;  /* 0x00000000000079c5 */ /* 0x000fcc0000000000 */
[----:B------:R-:W-:Y:S01]  /*128c0*/  QGMMA.64x64x32.F32.E4M3.E4M3 R24, gdesc[UR8], R24, gsb0 ;  /* 0x00e00000081879f3 */ /* 0x000fe20008000818 */
[----:B------:R-:W-:Y:S01]  /*128d0*/  R2UR UR10, R8 ;  /* 0x00000000080a72ca */ /* 0x000fe200000e0000 */
[----:B------:R-:W-:Y:S01]  /*128e0*/  UMOV UR8, UR4 ;  /* 0x0000000400087c82 */ /* 0x000fe20008000000 */
[----:B------:R-:W-:Y:S01]  /*128f0*/  R2UR UR11, R9 ;  /* 0x00000000090b72ca */ /* 0x000fe200000e0000 */
[----:B------:R-:W-:Y:S01]  /*12900*/  UMOV UR9, 0x40000040 ;  /* 0x4000004000097882 */ /* 0x000fe20000000000 */
[----:B------:R-:W-:Y:S02]  /*12910*/  VIADD R8, R4, 0x6 ;  /* 0x0000000604087836 */ /* 0x000fe40000000000 */
[----:B------:R-:W-:Y:S02]  /*12920*/  IMAD.MOV.U32 R9, RZ, RZ, 0x40000040 ;  /* 0x40000040ff097424 */ /* 0x000fe400078e00ff */
[----:B------:R-:W-:Y:S01]  /*12930*/  IMAD.U32 R194, RZ, RZ, UR8 ;  /* 0x00000008ffc27e24 */ /* 0x000fe2000f8e00ff */
[----:B------:R-:W-:Y:S01]  /*12940*/  R2UR UR58, R8 ;  /* 0x00000000083a72ca */ /* 0x000fe200000e0000 */
[----:B------:R-:W-:Y:S01]  /*12950*/  VIADD R8, R4, 0x200 ;  /* 0x0000020004087836 */ /* 0x000fe20000000000 */
[----:B------:R-:W-:Y:S01]  /*12960*/  R2UR UR59, R9 ;  /* 0x00000000093b72ca */ /* 0x000fe200000e0000 */
[----:B------:R-:W-:-:S02]  /*12970*/  IMAD.MOV.U32 R9, RZ, RZ, 0x40000040 ;  /* 0x40000040ff097424 */ /* 0x000fc400078e00ff */
[----:B------:R-:W-:Y:S01]  /*12980*/  IMAD.U32 R195, RZ, RZ, UR9 ;  /* 0x00000009ffc37e24 */ /* 0x000fe2000f8e00ff */
[----:B------:R-:W-:Y:S01]  /*12990*/  R2UR UR54, R8 ;  /* 0x00000000083672ca */ /* 0x000fe200000e0000 */
[----:B------:R-:W-:Y:S01]  /*129a0*/  VIADD R8, R4, 0x202 ;  /* 0x0000020204087836 */ /* 0x000fe20000000000 */
[----:B------:R-:W-:Y:S01]  /*129b0*/  R2UR UR55, R9 ;  /* 0x00000000093772ca */ /* 0x000fe200000e0000 */
[----:B------:R-:W-:-:S03]  /*129c0*/  IMAD.MOV.U32 R9, RZ, RZ, 0x40000040 ;  /* 0x40000040ff097424 */ /* 0x000fc600078e00ff */
[----:B------:R-:W-:Y:S01]  /*129d0*/  R2UR UR50, R8 ;  /* 0x00000000083272ca */ /* 0x000fe200000e0000 */
[C---:B------:R-:W-:Y:S01]  /*129e0*/  VIADD R8, R4.reuse, 0x204 ;  /* 0x0000020404087836 */ /* 0x040fe20000000000 */
[----:B------:R-:W-:Y:S01]  /*129f0*/  R2UR UR51, R9 ;  /* 0x00000000093372ca */ /* 0x000fe200000e0000 */
[----:B------:R-:W-:Y:S02]  /*12a00*/  IMAD.MOV.U32 R9, RZ, RZ, 0x40000040 ;  /* 0x40000040ff097424 */ /* 0x000fe400078e00ff */
[----:B------:R-:W-:Y:S01]  /*12a10*/  VIADD R4, R4, 0x206 ;  /* 0x0000020604047836 */ /* 0x000fe20000000000 */
[----:B------:R-:W-:Y:S02]  /*12a20*/  R2UR UR46, R8 ;  /* 0x00000000082e72ca */ /* 0x000fe400000e0000 */
[----:B------:R-:W-:Y:S02]  /*12a30*/  R2UR UR47, R9 ;  /* 0x00000000092f72ca */ /* 0x000fe400000e0000 */
[----:B------:R-:W-:Y:S01]  /*12a40*/  R2UR UR42, R4 ;  /* 0x00000000042a72ca */ /* 0x000fe200000e0000 */
        /* <DEDUP_REMOVED lines=22> */
.L_x_1914:
[----:B------:R-:W4:Y:S01]  /*12bb0*/  LDC R0, c[0x0][0x448] ;  /* 0x00011200ff007b82 */ /* 0x000f220000000800 */
[----:B------:R-:W-:Y:S01]  /*12bc0*/  IMAD.U32 R9, RZ, RZ, UR39 ;  /* 0x00000027ff097e24 */ /* 0x000fe2000f8e00ff */
[----:B------:R-:W-:Y:S01]  /*12bd0*/  ULDC.64 UR6, c[0x0][0x9e0] ;  /* 0x0002780000067ab9 */ /* 0x000fe20000000a00 */
[----:B------:R-:W-:Y:S01]  /*12be0*/  ULDC UR38, c[0x0][0x9dc] ;  /* 0x0002770000267ab9 */ /* 0x000fe20000000800 */
[----:B------:R-:W-:Y:S01]  /*12bf0*/  UISETP.GE.AND UP0, UPT, UR7, 0x1, UPT ;  /* 0x000000010700788c */ /* 0x000fe2000bf06270 */
[----:B------:R-:W-:Y:S01]  /*12c00*/  LEA R14, R160, 0xffffffc0, 0x6 ;  /* 0xffffffc0a00e7811 */ /* 0x000fe200078e30ff */
[----:B------:R-:W-:Y:S02]  /*12c10*/  ULOP3.LUT UR4, URZ, UR38, URZ, 0x33, !UPT ;  /* 0x000000263f047292 */ /* 0x000fe4000f8e333f */
[----:B------:R-:W-:Y:S01]  /*12c20*/  UP2UR UR42, UPR, URZ, 0x1 ;  /* 0x000000013f2a7883 */ /* 0x000fe20008000000 */
[----:B------:R-:W-:Y:S02]  /*12c30*/  IADD3 R20, -R191, R192, -R14 ;  /* 0x000000c0bf147210 */ /* 0x000fe40007ffe90e */
[----:B------:R-:W-:-:S02]  /*12c40*/  PLOP3.LUT P2, PT, PT, PT, UP0, 0x40, 0x0 ;  /* 0x000000000000781c */ /* 0x000fc40003f4e808 */
[----:B----4-:R-:W-:Y:S01]  /*12c50*/  ISETP.NE.AND P1, PT, R0, 0x1, PT ;  /* 0x000000010000780c */ /* 0x010fe20003f25270 */
[----:B------:R-:W-:-:S04]  /*12c60*/  IMAD.IADD R0, R208, 0x1, R201 ;  /* 0x00000001d0007824 */ /* 0x000fc800078e02c9 */
[----:B------:R-:W-:-:S08]  /*12c70*/  IMAD.MOV.U32 R4, RZ, RZ, R0 ;  /* 0x000000ffff047224 */ /* 0x000fd000078e0000 */
[----:B-1----:R-:W1:Y:S08]  /*12c80*/  @P1 LDC R3, c[0x0][0x44c] ;  /* 0x00011300ff031b82 */ /* 0x002e700000000800 */
[----:B------:R-:W4:Y:S01]  /*12c90*/  @P1 LDC R8, c[0x0][0x450] ;  /* 0x00011400ff081b82 */ /* 0x000f220000000800 */
[----:B-1----:R-:W-:-:S04]  /*12ca0*/  @P1 IMAD.HI.U32 R3, R0, R3, RZ ;  /* 0x0000000300031227 */ /* 0x002fc800078e00ff */
[----:B------:R-:W-:Y:S01]  /*12cb0*/  VIADD R0, R6, 0x28440 ;  /* 0x0002844006007836 */ /* 0x000fe20000000000 */
[----:B----4-:R-:W-:Y:S01]  /*12cc0*/  @P1 SHF.R.U32.HI R4, RZ, R8, R3 ;  /* 0x00000008ff041219 */ /* 0x010fe20000011603 */
[----:B------:R-:W-:-:S03]  /*12cd0*/  IMAD.MOV.U32 R3, RZ, RZ, -0x40 ;  /* 0xffffffc0ff037424 */ /* 0x000fc600078e00ff */
[----:B------:R-:W-:Y:S01]  /*12ce0*/  PRMT R0, R9, 0x654, R0 ;  /* 0x0000065409007816 */ /* 0x000fe20000000000 */
[----:B------:R-:W1:Y:S01]  /*12cf0*/  SHFL.IDX PT, R7, R4, RZ, 0x1c1f ;  /* 0x001c1fff04077589 */ /* 0x000e6200000e0000 */
[----:B------:R-:W-:Y:S02]  /*12d00*/  IMAD R3, R160, R3, 0x41 ;  /* 0x00000041a0037424 */ /* 0x000fe400078e0203 */
[----:B------:R4:W-:Y:S02]  /*12d10*/  SYNCS.ARRIVE.TRANS64.RED.A1T0 RZ, [R0+URZ], RZ ;  /* 0x000000ff00ff79a7 */ /* 0x0009e4000810043f */
[----:B------:R-:W-:Y:S01]  /*12d20*/  VIADD R58, R3, 0xffffffff ;  /* 0xffffffff033a7836 */ /* 0x000fe20000000000 */
[----:B----4-:R-:W-:-:S05]  /*12d30*/  IADD3 R0, -R191, R3, R192 ;  /* 0x00000003bf007210 */ /* 0x010fca0007ffe1c0 */
[----:B------:R-:W-:-:S04]  /*12d40*/  IMAD.IADD R0, R0, 0x1, -R189 ;  /* 0x0000000100007824 */ /* 0x000fc800078e0abd */
[C---:B------:R-:W-:Y:S01]  /*12d50*/  VIADD R57, R0.reuse, UR6 ;  /* 0x0000000600397c36 */ /* 0x040fe20008000000 */
[----:B------:R-:W-:-:S04]  /*12d60*/  IADD3 R56, R0, UR4, RZ ;  /* 0x0000000400387c10 */ /* 0x000fc8000fffe0ff */
[----:B-1----:R-:W-:Y:S01]  /*12d70*/  VIADDMNMX R0, R7, R57, R20, PT ;  /* 0x0000003907007246 */ /* 0x002fe20003800114 */
[----:B------:R-:W-:Y:S01]  /*12d80*/  IMAD.IADD R8, R56, 0x1, R7 ;  /* 0x0000000138087824 */ /* 0x000fe200078e0207 */
[----:B------:R-:W-:Y:S06]  /*12d90*/  @P2 BRA `(.L_x_1915) ;  /* 0x0000000000582947 */ /* 0x000fec0003800000 */
[----:B------:R-:W-:Y:S01]  /*12da0*/  IADD3 R3, -R189, R192, R7 ;  /* 0x000000c0bd037210 */ /* 0x000fe20007ffe107 */
[----:B------:R-:W-:Y:S03]  /*12db0*/  BSSY B0, `(.L_x_1916) ;  /* 0x0000010000007945 */ /* 0x000fe60003800000 */
[----:B------:R-:W-:-:S13]  /*12dc0*/  ISETP.GT.AND P2, PT, R3, -0x1, PT ;  /* 0xffffffff0300780c */ /* 0x000fda0003f44270 */
[----:B------:R-:W-:Y:S05]  /*12dd0*/  @P2 BRA `(.L_x_1917) ;  /* 0x0000000000202947 */ /* 0x000fea0003800000 */
[----:B------:R-:W-:Y:S01]  /*12de0*/  UISETP.NE.AND UP0, UPT, UR7, 0x1, UPT ;  /* 0x000000010700788c */ /* 0x000fe2000bf05270 */
[----:B------:R-:W-:-:S05]  /*12df0*/  LOP3.LUT R3, RZ, R3, RZ, 0x33, !PT ;  /* 0x00000003ff037212 */ /* 0x000fca00078e33ff */
[----:B------:R-:W-:-:S05]  /*12e00*/  PLOP3.LUT P2, PT, PT, PT, UP0, 0x80, 0x0 ;  /* 0x000000000000781c */ /* 0x000fca0003f4f008 */
[----:B------:R-:W-:-:S08]  /*12e10*/  @UP0 ULDC.64 UR4, c[0x0][0x9e8] ;  /* 0x00027a0000040ab9 */ /* 0x000fd00000000a00 */
[----:B------:R-:W-:-:S05]  /*12e20*/  @P2 IMAD.HI.U32 R7, R3, UR4, RZ ;  /* 0x0000000403072c27 */ /* 0x000fca000f8e00ff */
[----:B------:R-:W-:-:S04]  /*12e30*/  @P2 SHF.R.U32.HI R3, RZ, UR5, R7 ;  /* 0x00000005ff032c19 */ /* 0x000fc80008011607 */
[----:B------:R-:W-:Y:S01]  /*12e40*/  LOP3.LUT R3, RZ, R3, RZ, 0x33, !PT ;  /* 0x00000003ff037212 */ /* 0x000fe200078e33ff */
[----:B------:R-:W-:Y:S06]  /*12e50*/  BRA `(.L_x_1918) ;  /* 0x0000000000147947 */ /* 0x000fec0003800000 */
.L_x_1917:
[----:B------:R-:W-:-:S06]  /*12e60*/  UISETP.NE.AND UP0, UPT, UR7, 0x1, UPT ;  /* 0x000000010700788c */ /* 0x000fcc000bf05270 */
[----:B------:R-:W-:-:S05]  /*12e70*/  PLOP3.LUT P2, PT, PT, PT, UP0, 0x80, 0x0 ;  /* 0x000000000000781c */ /* 0x000fca0003f4f008 */
[----:B------:R-:W-:-:S08]  /*12e80*/  @UP0 ULDC.64 UR4, c[0x0][0x9e8] ;  /* 0x00027a0000040ab9 */ /* 0x000fd00000000a00 */
[----:B------:R-:W-:-:S05]  /*12e90*/  @P2 IMAD.HI.U32 R7, R3, UR4, RZ ;  /* 0x0000000403072c27 */ /* 0x000fca000f8e00ff */
[----:B------:R-:W-:-:S07]  /*12ea0*/  @P2 SHF.R.U32.HI R3, RZ, UR5, R7 ;  /* 0x00000005ff032c19 */ /* 0x000fce0008011607 */
.L_x_1918:
[----:B------:R-:W-:Y:S05]  /*12eb0*/  BSYNC B0 ;  /* 0x0000000000007941 */ /* 0x000fea0003800000 */
.L_x_1916:
[----:B------:R-:W-:-:S04]  /*12ec0*/  IMAD R12, R3, UR7, -R14 ;  /* 0x00000007030c7c24 */ /* 0x000fc8000f8e0a0e */
[----:B------:R-:W-:-:S05]  /*12ed0*/  IMAD.IADD R3, R12, 0x1, -R191 ;  /* 0x000000010c037824 */ /* 0x000fca00078e0abf */
[----:B------:R-:W-:Y:S02]  /*12ee0*/  VIMNMX R8, R8, R3, !PT ;  /* 0x0000000308087248 */ /* 0x000fe40007fe0100 */
[----:B------:R-:W-:-:S07]  /*12ef0*/  VIADDMNMX R0, R3, UR7, R0, PT ;  /* 0x0000000703007c46 */ /* 0x000fce000b800100 */
.L_x_1915:
[C---:B------:R-:W-:Y:S01]  /*12f00*/  ISETP.GE.AND P2, PT, R58.reuse, 0x2, PT ;  /* 0x000000023a00780c */ /* 0x040fe20003f46270 */
[----:B------:R-:W1:Y:S01]  /*12f10*/  SHFL.IDX PT, R59, R4, 0x1, 0x1c1f ;  /* 0x003c1f00043b7f89 */ /* 0x000e6200000e0000 */
[----:B------:R-:W-:Y:S01]  /*12f20*/  ISETP.GE.AND P3, PT, R58, 0x9, PT ;  /* 0x000000093a00780c */ /* 0x000fe20003f66270 */
[----:B------:R-:W-:Y:S01]  /*12f30*/  UISETP.GE.AND UP0, UPT, UR7, 0x1, UPT ;  /* 0x000000010700788c */ /* 0x000fe2000bf06270 */
[C---:B------:R-:W-:Y:S02]  /*12f40*/  ISETP.GT.AND P5, PT, R8.reuse, 0x1, !P2 ;  /* 0x000000010800780c */ /* 0x040fe400057a4270 */
[----:B------:R-:W-:Y:S02]  /*12f50*/  ISETP.GT.AND P4, PT, R8, 0x8, !P3 ;  /* 0x000000080800780c */ /* 0x000fe40005f84270 */
[C---:B------:R-:W-:Y:S02]  /*12f60*/  ISETP.LT.OR P5, PT, R0.reuse, 0x2, P5 ;  /* 0x000000020000780c */ /* 0x040fe40002fa1670 */
[----:B------:R-:W-:-:S02]  /*12f70*/  ISETP.LT.OR P4, PT, R0, 0x9, P4 ;  /* 0x000000090000780c */ /* 0x000fc40002781670 */
[----:B------:R-:W-:Y:S02]  /*12f80*/  ISETP.GE.AND P6, PT, R58, 0xa, PT ;  /* 0x0000000a3a00780c */ /* 0x000fe40003fc6270 */
[----:B------:R-:W-:Y:S02]  /*12f90*/  FSEL R71, R25, -INF , !P5 ;  /* 0xff80000019477808 */ /* 0x000fe40006800000 */
[----:B------:R-:W-:Y:S02]  /*12fa0*/  FSEL R25, R28, -INF , !P4 ;  /* 0xff8000001c197808 */ /* 0x000fe40006000000 */
[----:B------:R-:W-:Y:S02]  /*12fb0*/  ISETP.GT.AND P4, PT, R8, 0x9, !P6 ;  /* 0x000000090800780c */ /* 0x000fe40007784270 */
[----:B------:R-:W-:Y:S02]  /*12fc0*/  ISETP.GE.AND P5, PT, R58, 0x11, PT ;  /* 0x000000113a00780c */ /* 0x000fe40003fa6270 */
[----:B------:R-:W-:-:S02]  /*12fd0*/  ISETP.LT.OR P4, PT, R0, 0xa, P4 ;  /* 0x0000000a0000780c */ /* 0x000fc40002781670 */
[----:B------:R-:W-:Y:S02]  /*12fe0*/  P2R R60, PR, RZ, 0x20 ;  /* 0x00000020ff3c7803 */ /* 0x000fe40000000000 */
[----:B------:R-:W-:Y:S02]  /*12ff0*/  FSEL R29, R29, -INF , !P4 ;  /* 0xff8000001d1d7808 */ /* 0x000fe40006000000 */
[----:B------:R-:W-:Y:S02]  /*13000*/  ISETP.GT.AND P4, PT, R8, 0x10, !P5 ;  /* 0x000000100800780c */ /* 0x000fe40006f84270 */
[----:B------:R-:W-:Y:S02]  /*13010*/  ISETP.GE.AND P5, PT, R58, 0x12, PT ;  /* 0x000000123a00780c */ /* 0x000fe40003fa6270 */
[----:B------:R-:W-:Y:S02]  /*13020*/  ISETP.LT.OR P4, PT, R0, 0x11, P4 ;  /* 0x000000110000780c */ /* 0x000fe40002781670 */
[----:B------:R-:W-:-:S02]  /*13030*/  P2R R28, PR, RZ, 0x40 ;  /* 0x00000040ff1c7803 */ /* 0x000fc40000000000 */
        /* <DEDUP_REMOVED lines=9> */
[----:B------:R-:W-:Y:S02]  /*130d0*/  ISETP.GE.AND P5, PT, R58, 0x1a, PT ;  /* 0x0000001a3a00780c */ /* 0x000fe40003fa6270 */
[----:B------:R-:W-:Y:S02]  /*130e0*/  FSEL R13, R36, -INF , !P4 ;  /* 0xff800000240d7808 */ /* 0x000fe40006000000 */
[----:B------:R-:W-:-:S02]  /*130f0*/  ISETP.GT.AND P4, PT, R8, 0x19, !P5 ;  /* 0x000000190800780c */ /* 0x000fc40006f84270 */
[----:B------:R-:W-:Y:S02]  /*13100*/  P2R R36, PR, RZ, 0x20 ;  /* 0x00000020ff247803 */ /* 0x000fe40000000000 */
        /* <DEDUP_REMOVED lines=57> */
[----:B------:R-:W-:Y:S01]  /*134a0*/  @P6 IMAD.HI.U32 R20, R4, UR4, RZ ;  /* 0x0000000404146c27 */ /* 0x000fe2000f8e00ff */
[----:B------:R-:W-:-:S13]  /*134b0*/  PLOP3.LUT P6, PT, PT, PT, UP0, 0x80, 0x0 ;  /* 0x000000000000781c */ /* 0x000fda0003fcf008 */
[----:B------:R-:W-:-:S04]  /*134c0*/  @P6 SHF.R.U32.HI R4, RZ, UR5, R20 ;  /* 0x00000005ff046c19 */ /* 0x000fc80008011614 */
[----:B------:R-:W-:Y:S01]  /*134d0*/  LOP3.LUT R4, RZ, R4, RZ, 0x33, !PT ;  /* 0x00000004ff047212 */ /* 0x000fe200078e33ff */
[----:B------:R-:W-:Y:S06]  /*134e0*/  BRA `(.L_x_1922) ;  /* 0x0000000000187947 */ /* 0x000fec0003800000 */
.L_x_1921:
[----:B------:R-:W-:-:S06]  /*134f0*/  UISETP.NE.AND UP0, UPT, UR7, 0x1, UPT ;  /* 0x000000010700788c */ /* 0x000fcc000bf05270 */
[----:B------:R-:W-:-:S05]  /*13500*/  PLOP3.LUT P6, PT, PT, PT, UP0, 0x80, 0x0 ;  /* 0x000000000000781c */ /* 0x000fca0003fcf008 */
[----:B------:R-:W-:-:S08]  /*13510*/  @UP0 ULDC.64 UR4, c[0x0][0x9e8] ;  /* 0x00027a0000040ab9 */ /* 0x000fd00000000a00 */
[----:B------:R-:W-:Y:S01]  /*13520*/  @P6 IMAD.HI.U32 R20, R4, UR4, RZ ;  /* 0x0000000404146c27 */ /* 0x000fe2000f8e00ff */
[----:B------:R-:W-:-:S13]  /*13530*/  PLOP3.LUT P6, PT, PT, PT, UP0, 0x80, 0x0 ;  /* 0x000000000000781c */ /* 0x000fda0003fcf008 */
[----:B------:R-:W-:-:S07]  /*13540*/  @P6 SHF.R.U32.HI R4, RZ, UR5, R20 ;  /* 0x00000005ff046c19 */ /* 0x000fce0008011614 */
.L_x_1922:
[----:B------:R-:W-:Y:S05]  /*13550*/  BSYNC B0 ;  /* 0x0000000000007941 */ /* 0x000fea0003800000 */
.L_x_1920:
[----:B------:R-:W-:-:S04]  /*13560*/  IMAD R4, R4, UR7, -R14 ;  /* 0x0000000704047c24 */ /* 0x000fc8000f8e0a0e */
[----:B------:R-:W-:-:S05]  /*13570*/  IMAD.IADD R57, R4, 0x1, -R191 ;  /* 0x0000000104397824 */ /* 0x000fca00078e0abf */
[----:B------:R-:W-:Y:S02]  /*13580*/  VIMNMX R8, R8, R57, !PT ;  /* 0x0000003908087248 */ /* 0x000fe40007fe0100 */
[----:B------:R-:W-:-:S07]  /*13590*/  VIADDMNMX R0, R57, UR7, R0, PT ;  /* 0x0000000739007c46 */ /* 0x000fce000b800100 */
.L_x_1919:
        /* <DEDUP_REMOVED lines=36> */
[----:B------:R-:W-:Y:S01]  /*137e0*/  ISETP.GT.AND P3, PT, R8, 0x8, !P3 ;  /* 0x000000080800780c */ /* 0x000fe20005f64270 */
[----:B------:R-:W1:Y:S01]  /*137f0*/  SHFL.BFLY PT, R67, R14, 0x2, 0x1f ;  /* 0x0c401f000e437f89 */ /* 0x000e6200000e0000 */
[C---:B------:R-:W-:Y:S02]  /*13800*/  ISETP.LT.OR P2, PT, R0.reuse, 0x1a, P2 ;  /* 0x0000001a0000780c */ /* 0x040fe40001741670 */
[----:B------:R-:W-:Y:S02]  /*13810*/  ISETP.LT.OR P3, PT, R0, 0x9, P3 ;  /* 0x000000090000780c */ /* 0x000fe40001f61670 */
[----:B------:R-:W-:Y:S02]  /*13820*/  FSEL R39, R39, -INF , !P2 ;  /* 0xff80000027277808 */ /* 0x000fe40005000000 */
[----:B------:R-:W-:Y:S02]  /*13830*/  ISETP.NE.AND P2, PT, R62, RZ, PT ;  /* 0x000000ff3e00720c */ /* 0x000fe40003f45270 */
[----:B------:R-:W-:-:S02]  /*13840*/  FSEL R57, R30, -INF , !P3 ;  /* 0xff8000001e397808 */ /* 0x000fc40005800000 */
[----:B------:R-:W-:Y:S02]  /*13850*/  ISETP.GT.AND P2, PT, R8, 0x20, !P2 ;  /* 0x000000200800780c */ /* 0x000fe40005744270 */
[----:B------:R-:W-:Y:S02]  /*13860*/  ISETP.NE.AND P3, PT, R44, RZ, PT ;  /* 0x000000ff2c00720c */ /* 0x000fe40003f65270 */
[----:B------:R-:W-:Y:S02]  /*13870*/  ISETP.LT.OR P2, PT, R0, 0x21, P2 ;  /* 0x000000210000780c */ /* 0x000fe40001741670 */
[----:B------:R-:W-:Y:S02]  /*13880*/  ISETP.NE.AND P6, PT, R12, RZ, PT ;  /* 0x000000ff0c00720c */ /* 0x000fe40003fc5270 */
[----:B------:R-:W-:Y:S02]  /*13890*/  FSEL R63, R42, -INF , !P2 ;  /* 0xff8000002a3f7808 */ /* 0x000fe40005000000 */
[----:B------:R-:W-:-:S02]  /*138a0*/  ISETP.NE.AND P2, PT, R40, RZ, PT ;  /* 0x000000ff2800720c */ /* 0x000fc40003f45270 */
[C---:B------:R-:W-:Y:S02]  /*138b0*/  ISETP.GT.AND P4, PT, R8.reuse, 0x31, !P4 ;  /* 0x000000310800780c */ /* 0x040fe40006784270 */
[----:B------:R-:W-:Y:S02]  /*138c0*/  ISETP.GT.AND P2, PT, R8, 0x21, !P2 ;  /* 0x000000210800780c */ /* 0x000fe40005744270 */
[----:B-1----:R-:W-:Y:S02]  /*138d0*/  FMNMX.FTZ R67, R14, R67, !PT ;  /* 0x000000430e437209 */ /* 0x002fe40007810000 */
[----:B------:R-:W-:Y:S02]  /*138e0*/  ISETP.LT.OR P2, PT, R0, 0x22, P2 ;  /* 0x000000220000780c */ /* 0x000fe40001741670 */
[----:B------:R-:W-:Y:S01]  /*138f0*/  ISETP.GT.AND P5, PT, R8, 0x38, !P5 ;  /* 0x000000380800780c */ /* 0x000fe20006fa4270 */
[----:B------:R-:W1:Y:S01]  /*13900*/  SHFL.BFLY PT, R4, R67, 0x1, 0x1f ;  /* 0x0c201f0043047f89 */ /* 0x000e6200000e0000 */
[----:B------:R-:W-:-:S02]  /*13910*/  FSEL R43, R43, -INF , !P2 ;  /* 0xff8000002b2b7808 */ /* 0x000fc40005000000 */
[----:B------:R-:W-:Y:S02]  /*13920*/  ISETP.NE.AND P2, PT, R64, RZ, PT ;  /* 0x000000ff4000720c */ /* 0x000fe40003f45270 */
[----:B------:R-:W-:Y:S02]  /*13930*/  ISETP.LT.OR P4, PT, R0, 0x32, P4 ;  /* 0x000000320000780c */ /* 0x000fe40002781670 */
[----:B------:R-:W-:Y:S02]  /*13940*/  ISETP.GT.AND P2, PT, R8, 0x28, !P2 ;  /* 0x000000280800780c */ /* 0x000fe40005744270 */
[C---:B------:R-:W-:Y:S02]  /*13950*/  ISETP.LT.OR P5, PT, R0.reuse, 0x39, P5 ;  /* 0x000000390000780c */ /* 0x040fe40002fa1670 */
[----:B------:R-:W-:-:S04]  /*13960*/  ISETP.LT.OR P2, PT, R0, 0x29, P2 ;  /* 0x000000290000780c */ /* 0x000fc80001741670 */
[----:B------:R-:W-:Y:S02]  /*13970*/  FSEL R65, R46, -INF , !P2 ;  /* 0xff8000002e417808 */ /* 0x000fe40005000000 */
[----:B------:R-:W-:Y:S02]  /*13980*/  ISETP.GT.AND P2, PT, R8, 0x29, !P3 ;  /* 0x000000290800780c */ /* 0x000fe40005f44270 */
[----:B------:R-:W-:Y:S02]  /*13990*/  ISETP.NE.AND P3, PT, R66, RZ, PT ;  /* 0x000000ff4200720c */ /* 0x000fe40003f65270 */
[----:B------:R-:W-:Y:S02]  /*139a0*/  ISETP.LT.OR P2, PT, R0, 0x2a, P2 ;  /* 0x0000002a0000780c */ /* 0x000fe40001741670 */
[----:B-1----:R-:W-:Y:S02]  /*139b0*/  FMNMX.FTZ R4, R67, R4, !PT ;  /* 0x0000000443047209 */ /* 0x002fe40007810000 */
[----:B------:R-:W-:-:S02]  /*139c0*/  FSEL R47, R47, -INF , !P2 ;  /* 0xff8000002f2f7808 */ /* 0x000fc40005000000 */
[----:B------:R-:W-:Y:S01]  /*139d0*/  ISETP.GT.AND P2, PT, R8, RZ, !P6 ;  /* 0x000000ff0800720c */ /* 0x000fe20007744270 */
[----:B------:R-:W-:-:S01]  /*139e0*/  FFMA.FTZ R12, R2, R4, -8 ;  /* 0xc1000000020c7423 */ /* 0x000fc20000010004 */
[----:B------:R-:W-:Y:S02]  /*139f0*/  ISETP.NE.AND P6, PT, R24, RZ, PT ;  /* 0x000000ff1800720c */ /* 0x000fe40003fc5270 */
[----:B------:R-:W-:-:S04]  /*13a00*/  ISETP.LT.OR P2, PT, R0, 0x1, P2 ;  /* 0x000000010000780c */ /* 0x000fc80001741670 */
[----:B------:R-:W-:Y:S02]  /*13a10*/  FSEL R26, R26, -INF , !P2 ;  /* 0xff8000001a1a7808 */ /* 0x000fe40005000000 */
[----:B------:R-:W-:-:S04]  /*13a20*/  FSETP.NEU.FTZ.AND P2, PT, R4, -INF , PT ;  /* 0xff8000000400780b */ /* 0x000fc80003f5d000 */
[----:B------:R-:W-:Y:S02]  /*13a30*/  FSEL R20, R12, RZ, P2 ;  /* 0x000000ff0c147208 */ /* 0x000fe40001000000 */
[----:B------:R-:W-:Y:S02]  /*13a40*/  FMNMX.FTZ R12, R26, R27, !PT ;  /* 0x0000001b1a0c7209 */ /* 0x000fe40007810000 */
[----:B------:R-:W-:Y:S01]  /*13a50*/  ISETP.GT.AND P2, PT, R8, 0x30, !P3 ;  /* 0x000000300800780c */ /* 0x000fe20005f44270 */
[----:B------:R-:W-:-:S01]  /*13a60*/  FFMA.FTZ R152, R2, R69, -R20 ;  /* 0x0000004502987223 */ /* 0x000fc20000010814 */
[----:B------:R-:W-:Y:S01]  /*13a70*/  FMNMX.FTZ R12, R57, R12, !PT ;  /* 0x0000000c390c7209 */ /* 0x000fe20007810000 */
[----:B------:R-:W-:-:S01]  /*13a80*/  FFMA.FTZ R154, R2, R7, -R20 ;  /* 0x00000007029a7223 */ /* 0x000fc20000010814 */
[----:B------:R-:W-:Y:S01]  /*13a90*/  ISETP.LT.OR P2, PT, R0, 0x31, P2 ;  /* 0x000000310000780c */ /* 0x000fe20001741670 */
[----:B------:R-:W-:-:S01]  /*13aa0*/  FFMA.FTZ R158, R2, R21, -R20 ;  /* 0x00000015029e7223 */ /* 0x000fc20000010814 */
[----:B------:R-:W-:Y:S01]  /*13ab0*/  FMNMX.FTZ R12, R31, R12, !PT ;  /* 0x0000000c1f0c7209 */ /* 0x000fe20007810000 */
[----:B------:R-:W-:Y:S01]  /*13ac0*/  MUFU.EX2 R152, R152 ;  /* 0x0000009800987308 */ /* 0x000fe20000000800 */
[----:B------:R-:W-:Y:S01]  /*13ad0*/  FSEL R67, R50, -INF , !P2 ;  /* 0xff80000032437808 */ /* 0x000fe20005000000 */
[C-C-:B------:R-:W-:Y:S01]  /*13ae0*/  FFMA.FTZ R156, R2.reuse, R15, -R20.reuse ;  /* 0x0000000f029c7223 */ /* 0x140fe20000010814 */
[----:B------:R-:W-:Y:S01]  /*13af0*/  FMNMX.FTZ R12, R59, R12, !PT ;  /* 0x0000000c3b0c7209 */ /* 0x000fe20007810000 */
[--C-:B------:R-:W-:Y:S01]  /*13b00*/  FFMA.FTZ R15, R2, R41, -R20.reuse ;  /* 0x00000029020f7223 */ /* 0x100fe20000010814 */
[----:B------:R-:W-:Y:S01]  /*13b10*/  ISETP.GT.AND P3, PT, R8, 0x39, !P6 ;  /* 0x000000390800780c */ /* 0x000fe20007764270 */
[C-C-:B------:R-:W-:Y:S01]  /*13b20*/  FFMA.FTZ R8, R2.reuse, R13, -R20.reuse ;  /* 0x0000000d02087223 */ /* 0x140fe20000010814 */
[----:B------:R-:W-:Y:S01]  /*13b30*/  FMNMX.FTZ R12, R35, R12, !PT ;  /* 0x0000000c230c7209 */ /* 0x000fe20007810000 */
[----:B------:R-:W-:Y:S01]  /*13b40*/  MUFU.EX2 R154, R154 ;  /* 0x0000009a009a7308 */ /* 0x000fe20000000800 */
[----:B------:R-:W-:Y:S01]  /*13b50*/  FSEL R69, R51, -INF , !P4 ;  /* 0xff80000033457808 */ /* 0x000fe20006000000 */
[C-C-:B------:R-:W-:Y:S01]  /*13b60*/  FFMA.FTZ R51, R2.reuse, R71, -R20.reuse ;  /* 0x0000004702337223 */ /* 0x140fe20000010814 */
[----:B------:R-:W-:Y:S01]  /*13b70*/  FMNMX.FTZ R12, R61, R12, !PT ;  /* 0x0000000c3d0c7209 */ /* 0x000fe20007810000 */
[--C-:B------:R-:W-:Y:S01]  /*13b80*/  FFMA.FTZ R13, R2, R37, -R20.reuse ;  /* 0x00000025020d7223 */ /* 0x100fe20000010814 */
[----:B------:R-:W-:Y:S01]  /*13b90*/  ISETP.LT.OR P3, PT, R0, 0x3a, P3 ;  /* 0x0000003a0000780c */ /* 0x000fe20001f61670 */
[--C-:B------:R-:W-:Y:S01]  /*13ba0*/  FFMA.FTZ R0, R2, R25, -R20.reuse ;  /* 0x0000001902007223 */ /* 0x100fe20000010814 */
[----:B------:R-:W-:Y:S01]  /*13bb0*/  FMNMX.FTZ R12, R39, R12, !PT ;  /* 0x0000000c270c7209 */ /* 0x000fe20007810000 */
[----:B------:R-:W1:Y:S01]  /*13bc0*/  MUFU.EX2 R51, R51 ;  /* 0x0000003300337308 */ /* 0x000e620000000800 */
[----:B------:R-:W-:Y:S01]  /*13bd0*/  FSEL R71, R54, -INF , !P5 ;  /* 0xff80000036477808 */ /* 0x000fe20006800000 */
[C-C-:B------:R-:W-:Y:S01]  /*13be0*/  FFMA.FTZ R25, R2.reuse, R29, -R20.reuse ;  /* 0x0000001d02197223 */ /* 0x140fe20000010814 */
[----:B------:R-:W-:Y:S01]  /*13bf0*/  FMNMX.FTZ R12, R63, R12, !PT ;  /* 0x0000000c3f0c7209 */ /* 0x000fe20007810000 */
[C-C-:B------:R-:W-:Y:S01]  /*13c00*/  FFMA.FTZ R29, R2.reuse, R33, -R20.reuse ;  /* 0x00000021021d7223 */ /* 0x140fe20000010814 */
[----:B------:R-:W-:Y:S01]  /*13c10*/  FSEL R55, R55, -INF , !P3 ;  /* 0xff80000037377808 */ /* 0x000fe20005800000 */
[C-C-:B------:R-:W-:Y:S01]  /*13c20*/  FFMA.FTZ R45, R2.reuse, R45, -R20.reuse ;  /* 0x0000002d022d7223 */ /* 0x140fe20000010814 */
[----:B------:R-:W-:Y:S01]  /*13c30*/  FMNMX.FTZ R12, R43, R12, !PT ;  /* 0x0000000c2b0c7209 */ /* 0x000fe20007810000 */
[----:B------:R-:W4:Y:S01]  /*13c40*/  MUFU.EX2 R0, R0 ;  /* 0x0000000000007308 */ /* 0x000f220000000800 */
[----:B------:R-:W-:-:S02]  /*13c50*/  FFMA.FTZ R3, R2, R3, -R20 ;  /* 0x0000000302037223 */ /* 0x000fc40000010814 */
[----:B------:R-:W-:-:S04]  /*13c60*/  FMNMX.FTZ R12, R65, R12, !PT ;  /* 0x0000000c410c7209 */ /* 0x000fc80007810000 */
[----:B------:R-:W-:Y:S01]  /*13c70*/  FMNMX.FTZ R12, R47, R12, !PT ;  /* 0x0000000c2f0c7209 */ /* 0x000fe20007810000 */
[----:B------:R-:W5:Y:S01]  /*13c80*/  MUFU.EX2 R25, R25 ;  /* 0x0000001900197308 */ /* 0x000f620000000800 */
[----:B-1----:R-:W-:-:S02]  /*13c90*/  FADD.FTZ R21, R152, R51 ;  /* 0x0000003398157221 */ /* 0x002fc40000010000 */
[----:B------:R-:W-:-:S04]  /*13ca0*/  FMNMX.FTZ R12, R67, R12, !PT ;  /* 0x0000000c430c7209 */ /* 0x000fc80007810000 */
[----:B------:R-:W-:Y:S01]  /*13cb0*/  FMNMX.FTZ R12, R69, R12, !PT ;  /* 0x0000000c450c7209 */ /* 0x000fe20007810000 */
[----:B------:R-:W1:Y:S01]  /*13cc0*/  MUFU.EX2 R29, R29 ;  /* 0x0000001d001d7308 */ /* 0x000e620000000800 */
[----:B----4-:R-:W-:-:S02]  /*13cd0*/  FADD.FTZ R36, R0, R21 ;  /* 0x0000001500247221 */ /* 0x010fc40000010000 */
[----:B------:R-:W-:-:S04]  /*13ce0*/  FMNMX.FTZ R12, R71, R12, !PT ;  /* 0x0000000c470c7209 */ /* 0x000fc80007810000 */
[----:B------:R-:W-:Y:S01]  /*13cf0*/  FMNMX.FTZ R12, R55, R12, !PT ;  /* 0x0000000c370c7209 */ /* 0x000fe20007810000 */
[----:B------:R-:W4:Y:S04]  /*13d00*/  MUFU.EX2 R8, R8 ;  /* 0x0000000800087308 */ /* 0x000f280000000800 */
[----:B------:R-:W0:Y:S04]  /*13d10*/  SHFL.BFLY PT, R73, R12, 0x2, 0x1f ;  /* 0x0c401f000c497f89 */ /* 0x000e2800000e0000 */
[----:B------:R-:W-:Y:S08]  /*13d20*/  MUFU.EX2 R13, R13 ;  /* 0x0000000d000d7308 */ /* 0x000ff00000000800 */
[----:B------:R-:W-:Y:S08]  /*13d30*/  MUFU.EX2 R156, R156 ;  /* 0x0000009c009c7308 */ /* 0x000ff00000000800 */
[----:B------:R-:W-:Y:S01]  /*13d40*/  MUFU.EX2 R15, R15 ;  /* 0x0000000f000f7308 */ /* 0x000fe20000000800 */
[----:B0-----:R-:W-:Y:S01]  /*13d50*/  FMNMX.FTZ R73, R12, R73, !PT ;  /* 0x000000490c497209 */ /* 0x001fe20007810000 */
[C-C-:B------:R-:W-:Y:S01]  /*13d60*/  FFMA.FTZ R12, R2.reuse, R9, -R20.reuse ;  /* 0x00000009020c7223 */ /* 0x140fe20000010814 */
[----:B------:R-:W-:-:S01]  /*13d70*/  FFMA.FTZ R9, R2, R49, -R20 ;  /* 0x0000003102097223 */ /* 0x000fc20000010814 */
[----:B------:R-:W-:-:S04]  /*13d80*/  FFMA.FTZ R20, R2, R53, -R20 ;  /* 0x0000003502147223 */ /* 0x000fc80000010814 */
[----:B------:R-:W-:Y:S01]  /*13d90*/  MUFU.EX2 R45, R45 ;  /* 0x0000002d002d7308 */ /* 0x000fe20000000800 */
[----:B------:R-:W0:Y:S07]  /*13da0*/  SHFL.BFLY PT, R14, R73, 0x1, 0x1f ;  /* 0x0c201f00490e7f89 */ /* 0x000e2e00000e0000 */
[----:B------:R-:W-:Y:S08]  /*13db0*/  MUFU.EX2 R12, R12 ;  /* 0x0000000c000c7308 */ /* 0x000ff00000000800 */
[----:B------:R-:W-:Y:S08]  /*13dc0*/  MUFU.EX2 R158, R158 ;  /* 0x0000009e009e7308 */ /* 0x000ff00000000800 */
[----:B------:R-:W-:Y:S01]  /*13dd0*/  MUFU.EX2 R9, R9 ;  /* 0x0000000900097308 */ /* 0x000fe20000000800 */
[----:B0-----:R-:W-:-:S04]  /*13de0*/  FMNMX.FTZ R7, R73, R14, !PT ;  /* 0x0000000e49077209 */ /* 0x001fc80007810000 */
[----:B------:R-:W-:Y:S01]  /*13df0*/  FSETP.NEU.FTZ.AND P2, PT, R7, -INF , PT ;  /* 0xff8000000700780b */ /* 0x000fe20003f5d000 */
[----:B------:R-:W-:-:S02]  /*13e00*/  FFMA.FTZ R14, R2, R7, -8 ;  /* 0xc1000000020e7423 */ /* 0x000fc40000010007 */
[----:B------:R-:W-:Y:S03]  /*13e10*/  MUFU.EX2 R3, R3 ;  /* 0x0000000300037308 */ /* 0x000fe60000000800 */
[----:B------:R-:W-:-:S05]  /*13e20*/  FSEL R14, R14, RZ, P2 ;  /* 0x000000ff0e0e7208 */ /* 0x000fca0001000000 */
[C-C-:B------:R-:W-:Y:S01]  /*13e30*/  FFMA.FTZ R153, R2.reuse, R26, -R14.reuse ;  /* 0x0000001a02997223 */ /* 0x140fe2000001080e */
[----:B------:R-:W-:-:S01]  /*13e40*/  FFMA.FTZ R27, R2, R27, -R14 ;  /* 0x0000001b021b7223 */ /* 0x000fc2000001080e */
[C-C-:B------:R-:W-:Y:S01]  /*13e50*/  FFMA.FTZ R57, R2.reuse, R57, -R14.reuse ;  /* 0x0000003902397223 */ /* 0x140fe2000001080e */
[----:B------:R-:W-:-:S01]  /*13e60*/  FFMA.FTZ R31, R2, R31, -R14 ;  /* 0x0000001f021f7223 */ /* 0x000fc2000001080e */
[C-C-:B------:R-:W-:Y:S01]  /*13e70*/  FFMA.FTZ R59, R2.reuse, R59, -R14.reuse ;  /* 0x0000003b023b7223 */ /* 0x140fe2000001080e */
[----:B------:R5:W-:Y:S01]  /*13e80*/  MUFU.EX2 R24, R27 ;  /* 0x0000001b00187308 */ /* 0x000be20000000800 */
[----:B------:R-:W-:-:S01]  /*13e90*/  FFMA.FTZ R35, R2, R35, -R14 ;  /* 0x0000002302237223 */ /* 0x000fc2000001080e */
[C-C-:B------:R-:W-:Y:S01]  /*13ea0*/  FFMA.FTZ R61, R2.reuse, R61, -R14.reuse ;  /* 0x0000003d023d7223 */ /* 0x140fe2000001080e */
[----:B------:R-:W-:-:S01]  /*13eb0*/  FFMA.FTZ R39, R2, R39, -R14 ;  /* 0x0000002702277223 */ /* 0x000fc2000001080e */
[C-C-:B------:R-:W-:Y:S01]  /*13ec0*/  FFMA.FTZ R63, R2.reuse, R63, -R14.reuse ;  /* 0x0000003f023f7223 */ /* 0x140fe2000001080e */
[----:B------:R-:W-:-:S01]  /*13ed0*/  FFMA.FTZ R43, R2, R43, -R14 ;  /* 0x0000002b022b7223 */ /* 0x000fc2000001080e */
[C-C-:B------:R-:W-:Y:S01]  /*13ee0*/  FFMA.FTZ R65, R2.reuse, R65, -R14.reuse ;  /* 0x0000004102417223 */ /* 0x140fe2000001080e */
[----:B------:R-:W-:-:S01]  /*13ef0*/  FFMA.FTZ R47, R2, R47, -R14 ;  /* 0x0000002f022f7223 */ /* 0x000fc2000001080e */
[----:B------:R-:W0:Y:S01]  /*13f00*/  MUFU.EX2 R153, R153 ;  /* 0x0000009900997308 */ /* 0x000e220000000800 */
[----:B-----5:R-:W-:-:S01]  /*13f10*/  FADD.FTZ R27, R25, R36 ;  /* 0x00000024191b7221 */ /* 0x020fc20000010000 */
[C-C-:B------:R-:W-:Y:S01]  /*13f20*/  FFMA.FTZ R67, R2.reuse, R67, -R14.reuse ;  /* 0x0000004302437223 */ /* 0x140fe2000001080e */
[----:B------:R-:W-:-:S01]  /*13f30*/  FFMA.FTZ R69, R2, R69, -R14 ;  /* 0x0000004502457223 */ /* 0x000fc2000001080e */
[----:B------:R-:W-:Y:S01]  /*13f40*/  FFMA.FTZ R71, R2, R71, -R14 ;  /* 0x0000004702477223 */ /* 0x000fe2000001080e */
[----:B------:R-:W-:-:S01]  /*13f50*/  FADD.FTZ R38, R154, R27 ;  /* 0x0000001b9a267221 */ /* 0x000fc20000010000 */
[----:B------:R-:W-:Y:S01]  /*13f60*/  FFMA.FTZ R14, R2, R55, -R14 ;  /* 0x00000037020e7223 */ /* 0x000fe2000001080e */
[----:B------:R-:W-:Y:S01]  /*13f70*/  F2FP.SATFINITE.E4M3.F32.PACK_AB_MERGE_C R25, R25, R0, RZ ;  /* 0x000000001919723e */ /* 0x000fe200048070ff */
[----:B------:R-:W5:Y:S01]  /*13f80*/  MUFU.EX2 R57, R57 ;  /* 0x0000003900397308 */ /* 0x000f620000000800 */
[----:B-1----:R-:W-:-:S02]  /*13f90*/  FADD.FTZ R27, R29, R38 ;  /* 0x000000261d1b7221 */ /* 0x002fc40000010000 */
[----:B------:R-:W-:Y:S02]  /*13fa0*/  F2FP.SATFINITE.E4M3.F32.PACK_AB_MERGE_C R152, R51, R152, R25 ;  /* 0x000000983398723e */ /* 0x000fe40004807019 */
[----:B----4-:R-:W-:-:S03]  /*13fb0*/  FADD.FTZ R38, R8, R27 ;  /* 0x0000001b08267221 */ /* 0x010fc60000010000 */
[----:B------:R-:W1:Y:S01]  /*13fc0*/  MUFU.EX2 R26, R31 ;  /* 0x0000001f001a7308 */ /* 0x000e620000000800 */
[----:B0-----:R-:W-:-:S01]  /*13fd0*/  FADD.FTZ R34, R153, R24 ;  /* 0x0000001899227221 */ /* 0x001fc20000010000 */
[----:B------:R-:W-:-:S04]  /*13fe0*/  FADD.FTZ R27, R13, R38 ;  /* 0x000000260d1b7221 */ /* 0x000fc80000010000 */
[----:B------:R-:W-:Y:S02]  /*13ff0*/  FADD.FTZ R40, R156, R27 ;  /* 0x0000001b9c287221 */ /* 0x000fe40000010000 */
[----:B------:R-:W0:Y:S01]  /*14000*/  MUFU.EX2 R59, R59 ;  /* 0x0000003b003b7308 */ /* 0x000e220000000800 */
[----:B-----5:R-:W-:-:S01]  /*14010*/  FADD.FTZ R21, R57, R34 ;  /* 0x0000002239157221 */ /* 0x020fc20000010000 */
[----:B------:R-:W-:-:S04]  /*14020*/  FADD.FTZ R27, R15, R40 ;  /* 0x000000280f1b7221 */ /* 0x000fc80000010000 */
[----:B------:R-:W-:Y:S01]  /*14030*/  FADD.FTZ R40, R12, R27 ;  /* 0x0000001b0c287221 */ /* 0x000fe20000010000 */
[----:B------:R-:W-:Y:S01]  /*14040*/  F2FP.SATFINITE.E4M3.F32.PACK_AB_MERGE_C R12, R45, R12, RZ ;  /* 0x0000000c2d0c723e */ /* 0x000fe200048070ff */
[----:B------:R-:W4:Y:S01]  /*14050*/  MUFU.EX2 R28, R35 ;  /* 0x00000023001c7308 */ /* 0x000f220000000800 */
[----:B-1----:R-:W-:-:S01]  /*14060*/  FADD.FTZ R36, R26, R21 ;  /* 0x000000151a247221 */ /* 0x002fc20000010000 */
[----:B------:R-:W-:Y:S01]  /*14070*/  FADD.FTZ R27, R45, R40 ;  /* 0x000000282d1b7221 */ /* 0x000fe20000010000 */
[----:B------:R-:W-:Y:S02]  /*14080*/  F2FP.SATFINITE.E4M3.F32.PACK_AB_MERGE_C R26, R26, R57, RZ ;  /* 0x000000391a1a723e */ /* 0x000fe400048070ff */
[----:B------:R-:W-:Y:S01]  /*14090*/  F2FP.SATFINITE.E4M3.F32.PACK_AB_MERGE_C R156, R15, R156, R12 ;  /* 0x0000009c0f9c723e */ /* 0x000fe2000480700c */
[----:B------:R-:W-:-:S01]  /*140a0*/  FADD.FTZ R0, R158, R27 ;  /* 0x0000001b9e007221 */ /* 0x000fc20000010000 */
[----:B------:R-:W-:Y:S01]  /*140b0*/  F2FP.SATFINITE.E4M3.F32.PACK_AB_MERGE_C R27, R13, R8, RZ ;  /* 0x000000080d1b723e */ /* 0x000fe200048070ff */
[----:B------:R-:W1:Y:S01]  /*140c0*/  MUFU.EX2 R61, R61 ;  /* 0x0000003d003d7308 */ /* 0x000e620000000800 */
[----:B0-----:R-:W-:-:S01]  /*140d0*/  FADD.FTZ R21, R59, R36 ;  /* 0x000000243b157221 */ /* 0x001fc20000010000 */
[----:B------:R-:W-:Y:S01]  /*140e0*/  FADD.FTZ R0, R9, R0 ;  /* 0x0000000009007221 */ /* 0x000fe20000010000 */
[----:B------:R-:W-:-:S02]  /*140f0*/  F2FP.SATFINITE.E4M3.F32.PACK_AB_MERGE_C R154, R29, R154, R27 ;  /* 0x0000009a1d9a723e */ /* 0x000fc4000480701b */
[----:B------:R-:W-:-:S03]  /*14100*/  F2FP.SATFINITE.E4M3.F32.PACK_AB_MERGE_C R153, R24, R153, R26 ;  /* 0x000000991899723e */ /* 0x000fc6000480701a */
[----:B------:R-:W0:Y:S01]  /*14110*/  MUFU.EX2 R30, R39 ;  /* 0x00000027001e7308 */ /* 0x000e220000000800 */
[----:B----4-:R-:W-:-:S07]  /*14120*/  FADD.FTZ R36, R28, R21 ;  /* 0x000000151c247221 */ /* 0x010fce0000010000 */
[----:B------:R-:W4:Y:S01]  /*14130*/  MUFU.EX2 R63, R63 ;  /* 0x0000003f003f7308 */ /* 0x000f220000000800 */
[----:B-1----:R-:W-:-:S07]  /*14140*/  FADD.FTZ R21, R61, R36 ;  /* 0x000000243d157221 */ /* 0x002fce0000010000 */
[----:B------:R-:W1:Y:S01]  /*14150*/  MUFU.EX2 R32, R43 ;  /* 0x0000002b00207308 */ /* 0x000e620000000800 */
[----:B0-----:R-:W-:-:S01]  /*14160*/  FADD.FTZ R38, R30, R21 ;  /* 0x000000151e267221 */ /* 0x001fc20000010000 */
[----:B------:R-:W-:-:S04]  /*14170*/  F2FP.SATFINITE.E4M3.F32.PACK_AB_MERGE_C R30, R30, R61, RZ ;  /* 0x0000003d1e1e723e */ /* 0x000fc800048070ff */
[----:B------:R-:W-:Y:S02]  /*14180*/  F2FP.SATFINITE.E4M3.F32.PACK_AB_MERGE_C R155, R28, R59, R30 ;  /* 0x0000003b1c9b723e */ /* 0x000fe4000480701e */
[----:B------:R-:W0:Y:S01]  /*14190*/  MUFU.EX2 R65, R65 ;  /* 0x0000004100417308 */ /* 0x000e220000000800 */
[----:B----4-:R-:W-:-:S07]  /*141a0*/  FADD.FTZ R21, R63, R38 ;  /* 0x000000263f157221 */ /* 0x010fce0000010000 */
[----:B------:R-:W4:Y:S01]  /*141b0*/  MUFU.EX2 R34, R47 ;  /* 0x0000002f00227308 */ /* 0x000f220000000800 */
[----:B-1----:R-:W-:-:S07]  /*141c0*/  FADD.FTZ R38, R32, R21 ;  /* 0x0000001520267221 */ /* 0x002fce0000010000 */
[----:B------:R-:W1:Y:S01]  /*141d0*/  MUFU.EX2 R67, R67 ;  /* 0x0000004300437308 */ /* 0x000e620000000800 */
[----:B0-----:R-:W-:-:S07]  /*141e0*/  FADD.FTZ R21, R65, R38 ;  /* 0x0000002641157221 */ /* 0x001fce0000010000 */
[----:B------:R-:W0:Y:S01]  /*141f0*/  MUFU.EX2 R36, R69 ;  /* 0x0000004500247308 */ /* 0x000e220000000800 */
[----:B----4-:R-:W-:-:S01]  /*14200*/  FADD.FTZ R38, R34, R21 ;  /* 0x0000001522267221 */ /* 0x010fc20000010000 */
[----:B------:R-:W-:-:S04]  /*14210*/  F2FP.SATFINITE.E4M3.F32.PACK_AB_MERGE_C R34, R34, R65, RZ ;  /* 0x000000412222723e */ /* 0x000fc800048070ff */
[----:B------:R-:W-:Y:S02]  /*14220*/  F2FP.SATFINITE.E4M3.F32.PACK_AB_MERGE_C R157, R32, R63, R34 ;  /* 0x0000003f209d723e */ /* 0x000fe40004807022 */
[----:B------:R-:W4:Y:S01]  /*14230*/  MUFU.EX2 R71, R71 ;  /* 0x0000004700477308 */ /* 0x000f220000000800 */
[----:B-1----:R-:W-:-:S07]  /*14240*/  FADD.FTZ R13, R67, R38 ;  /* 0x00000026430d7221 */ /* 0x002fce0000010000 */
[----:B------:R-:W1:Y:S01]  /*14250*/  MUFU.EX2 R20, R20 ;  /* 0x0000001400147308 */ /* 0x000e620000000800 */
[----:B0-----:R-:W-:-:S01]  /*14260*/  FADD.FTZ R8, R36, R13 ;  /* 0x0000000d24087221 */ /* 0x001fc20000010000 */
[----:B------:R-:W-:-:S06]  /*14270*/  FADD.FTZ R13, R3, R0 ;  /* 0x00000000030d7221 */ /* 0x000fcc0000010000 */
[----:B------:R-:W0:Y:S01]  /*14280*/  MUFU.EX2 R14, R14 ;  /* 0x0000000e000e7308 */ /* 0x000e220000000800 */
[----:B----4-:R-:W-:-:S01]  /*14290*/  FADD.FTZ R21, R71, R8 ;  /* 0x0000000847157221 */ /* 0x010fc20000010000 */
[C---:B-1----:R-:W-:Y:S01]  /*142a0*/  F2FP.SATFINITE.E4M3.F32.PACK_AB_MERGE_C R8, R20.reuse, R3, RZ ;  /* 0x000000031408723e */ /* 0x042fe200048070ff */
[----:B------:R-:W-:-:S03]  /*142b0*/  FADD.FTZ R3, R20, R13 ;  /* 0x0000000d14037221 */ /* 0x000fc60000010000 */
[----:B------:R-:W-:Y:S02]  /*142c0*/  F2FP.SATFINITE.E4M3.F32.PACK_AB_MERGE_C R158, R9, R158, R8 ;  /* 0x0000009e099e723e */ /* 0x000fe40004807008 */
[C---:B0-----:R-:W-:Y:S01]  /*142d0*/  F2FP.SATFINITE.E4M3.F32.PACK_AB_MERGE_C R71, R14.reuse, R71, RZ ;  /* 0x000000470e47723e */ /* 0x041fe200048070ff */
[----:B------:R-:W-:-:S03]  /*142e0*/  FADD.FTZ R0, R14, R21 ;  /* 0x000000150e007221 */ /* 0x000fc60000010000 */
[----:B------:R-:W-:Y:S01]  /*142f0*/  F2FP.SATFINITE.E4M3.F32.PACK_AB_MERGE_C R159, R36, R67, R71 ;  /* 0x00000043249f723e */ /* 0x000fe20004807047 */
[----:B------:R-:W-:Y:S06]  /*14300*/  @!P0 BRA `(.L_x_1923) ;  /* 0x0000000000048947 */ /* 0x000fec0003800000 */
[----:B------:R-:W-:Y:S01]  /*14310*/  BPT.TRAP 0x1 ;  /* 0x000000040000795c */ /* 0x000fe20000300000 */
.L_x_1923:
[----:B------:R0:W1:Y:S01]  /*14320*/  SYNCS.PHASECHK.TRANS64.TRYWAIT P2, [R6+URZ+0x28450], R11 ;  /* 0x0284500b060075a7 */ /* 0x000062000804017f */
[----:B------:R-:W-:Y:S05]  /*14330*/  @!P0 BRA `(.L_x_1924) ;  /* 0x0000000000048947 */ /* 0x000fea0003800000 */
[----:B------:R-:W-:Y:S01]  /*14340*/  BPT.TRAP 0x1 ;  /* 0x000000040000795c */ /* 0x000fe20000300000 */
.L_x_1924:
[----:B------:R-:W-:Y:S04]  /*14350*/  BSSY B0, `(.L_x_1925) ;  /* 0x0000004000007945 */ /* 0x000fe80003800000 */
[----:B-1----:R-:W-:Y:S05]  /*14360*/  @P2 BRA `(.L_x_1926) ;  /* 0x0000000000082947 */ /* 0x002fea0003800000 */
[----:B------:R-:W1:Y:S02]  /*14370*/  SYNCS.PHASECHK.TRANS64.TRYWAIT P2, [R6+URZ+0x28450], R11 ;  /* 0x0284500b060075a7 */ /* 0x000e64000804017f */
[----:B-1----:R-:W-:Y:S05]  /*14380*/  @!P2 BRA `(.L_x_1927) ;  /* 0x000001880040a947 */ /* 0x002fea0003800000 */
.L_x_1926:
[----:B------:R-:W-:Y:S05]  /*14390*/  BSYNC B0 ;  /* 0x0000000000007941 */ /* 0x000fea0003800000 */
.L_x_1925:
[----:B------:R-:W-:Y:S05]  /*143a0*/  WARPSYNC.ALL ;  /* 0x0000000000007948 */ /* 0x000fea0003800000 */
[----:B------:R-:W-:Y:S01]  /*143b0*/  R2UR UR4, R22 ;  /* 0x00000000160472ca */ /* 0x000fe200000e0000 */
[----:B------:R4:W-:Y:S01]  /*143c0*/  BAR.SYNC.DEFER_BLOCKING R10, 0x100 ;  /* 0x0004000a0000751d */ /* 0x0009e20000010000 */
[----:B------:R-:W-:-:S05]  /*143d0*/  IMAD.MOV.U32 R9, RZ, RZ, -0x7fffffe0 ;  /* 0x80000020ff097424 */ /* 0x000fca00078e00ff */
[C---:B------:R-:W-:Y:S02]  /*143e0*/  R2UR UR11, R9.reuse ;  /* 0x00000000090b72ca */ /* 0x040fe400000e0000 */
[----:B------:R-:W-:-:S04]  /*143f0*/  R2UR UR15, R9 ;  /* 0x00000000090f72ca */ /* 0x000fc800000e0000 */
[----:B------:R-:W-:-:S04]  /*14400*/  UIADD3 UR4, UR4, 0x8000, URZ ;  /* 0x0000800004047890 */ /* 0x000fc8000fffe03f */
[----:B------:R-:W-:-:S04]  /*14410*/  USHF.R.U32.HI UR4, URZ, 0x4, UR4 ;  /* 0x000000043f047899 */ /* 0x000fc80008011604 */
[----:B------:R-:W-:-:S04]  /*14420*/  ULOP3.LUT UR4, UR4, 0x3fff, URZ, 0xc0, !UPT ;  /* 0x00003fff04047892 */ /* 0x000fc8000f8ec03f */
[----:B------:R-:W-:Y:S01]  /*14430*/  ULOP3.LUT UR43, UR4, 0x10000, URZ, 0xfc, !UPT ;  /* 0x00010000042b7892 */ /* 0x000fe2000f8efc3f */
[----:B------:R-:W-:-:S05]  /*14440*/  WARPGROUP.ARRIVE ;  /* 0x00000000000079c5 */ /* 0x000fca0000000000 */
[----:B------:R-:W-:-:S04]  /*14450*/  LEA R8, R23, UR43, 0xa ;  /* 0x0000002b17087c11 */ /* 0x000fc8000f8e50ff */
[C---:B------:R-:W-:Y:S01]  /*14460*/  R2UR UR10, R8.reuse ;  /* 0x00000000080a72ca */ /* 0x040fe200000e0000 */
[----:B------:R-:W-:-:S05]  /*14470*/  VIADD R8, R8, 0x2 ;  /* 0x0000000208087836 */ /* 0x000fca0000000000 */
[----:B------:R-:W-:-:S07]  /*14480*/  R2UR UR14, R8 ;  /* 0x00000000080e72ca */ /* 0x000fce00000e0000 */
[----:B------:R-:W-:Y:S03]  /*14490*/  QGMMA.64x256x32.F32.E4M3.E4M3 R24, R152, gdesc[UR8], RZ, !UPT, gsb0 ;  /* 0x03e0000898187df3 */ /* 0x000fe6000c0008ff */
[----:B------:R-:W-:Y:S02]  /*144a0*/  WARPGROUP.DEPBAR.LE gsb0, 0x0 ;  /* 0x00008000000079c5 */ /* 0x000fe40000010000 */
[----:B------:R-:W-:-:S15]  /*144b0*/  WARPGROUP.ARRIVE ;  /* 0x00000000000079c5 */ /* 0x000fde0000000000 */
[----:B------:R-:W-:-:S08]  /*144c0*/  NOP ;  /* 0x0000000000007918 */ /* 0x000fd00000000000 */
[----:B------:R-:W-:Y:S03]  /*144d0*/  QGMMA.64x256x32.F32.E4M3.E4M3 R24, R156, gdesc[UR12], R24, gsb0 ;  /* 0x03e0000c9c187df3 */ /* 0x000fe60008000818 */
[----:B------:R-:W-:Y:S02]  /*144e0*/  WARPGROUP.DEPBAR.LE gsb0, 0x0 ;  /* 0x00008000000079c5 */ /* 0x000fe40000010000 */
[----:B----4-:R-:W-:Y:S05]  /*144f0*/  @!P0 BRA `(.L_x_1928) ;  /* 0x0000000000048947 */ /* 0x010fea0003800000 */
[----:B------:R-:W-:Y:S01]  /*14500*/  BPT.TRAP 0x1 ;  /* 0x000000040000795c */ /* 0x000fe20000300000 */
.L_x_1928:
[----:B012---:R-:W-:Y:S01]  /*14510*/  VIADD R6, R6, 0x28460 ;  /* 0x0002846006067836 */ /* 0x007fe20000000000 */
[----:B------:R-:W-:Y:S01]  /*14520*/  UISETP.GE.AND UP0, UPT, UR7, 0x1, UPT ;  /* 0x000000010700788c */ /* 0x000fe2000bf06270 */
[----:B------:R-:W-:Y:S02]  /*14530*/  IMAD.U32 R8, RZ, RZ, UR39 ;  /* 0x00000027ff087e24 */ /* 0x000fe4000f8e00ff */
[----:B------:R-:W-:-:S03]  /*14540*/  IMAD.MOV.U32 R9, RZ, RZ, R201 ;  /* 0x000000ffff097224 */ /* 0x000fc600078e00c9 */
[----:B------:R-:W-:Y:S02]  /*14550*/  PRMT R6, R8, 0x654, R6 ;  /* 0x0000065408067816 */ /* 0x000fe40000000006 */
[----:B------:R-:W0:Y:S01]  /*14560*/  @P1 LDC R8, c[0x0][0x44c] ;  /* 0x00011300ff081b82 */ /* 0x000e220000000800 */
[----:B------:R-:W-:Y:S01]  /*14570*/  PLOP3.LUT P2, PT, PT, PT, UP0, 0x40, 0x0 ;  /* 0x000000000000781c */ /* 0x000fe20003f4e808 */
[----:B------:R1:W-:Y:S06]  /*14580*/  SYNCS.ARRIVE.TRANS64.RED.A1T0 RZ, [R6+URZ], RZ ;  /* 0x000000ff06ff79a7 */ /* 0x0003ec000810043f */
[----:B-1----:R-:W1:Y:S01]  /*14590*/  @P1 LDC R6, c[0x0][0x450] ;  /* 0x00011400ff061b82 */ /* 0x002e620000000800 */
[----:B0-----:R-:W-:-:S05]  /*145a0*/  @P1 IMAD.HI.U32 R8, R201, R8, RZ ;  /* 0x00000008c9081227 */ /* 0x001fca00078e00ff */
[----:B-1----:R-:W-:Y:S01]  /*145b0*/  @P1 SHF.R.U32.HI R9, RZ, R6, R8 ;  /* 0x00000006ff091219 */ /* 0x002fe20000011608 */
[----:B------:R-:W-:-:S04]  /*145c0*/  VIADD R6, R160, 0xfffffffe ;  /* 0xfffffffea0067836 */ /* 0x000fc80000000000 */
[----:B------:R-:W-:-:S04]  /*145d0*/  IMAD.IADD R161, R161, 0x1, R9 ;  /* 0x00000001a1a17824 */ /* 0x000fc800078e0209 */
[----:B------:R-:W-:Y:S01]  /*145e0*/  VIADD R8, R161, UR6 ;  /* 0x00000006a1087c36 */ /* 0x000fe20008000000 */
[----:B------:R-:W-:Y:S06]  /*145f0*/  @P2 BRA `(.L_x_1929) ;  /* 0x0000000000542947 */ /* 0x000fec0003800000 */
[C---:B------:R-:W-:Y:S01]  /*14600*/  ISETP.GT.AND P2, PT, R161.reuse, RZ, PT ;  /* 0x000000ffa100720c */ /* 0x040fe20003f44270 */
[----:B------:R-:W-:Y:S01]  /*14610*/  BSSY B0, `(.L_x_1930) ;  /* 0x0000010000007945 */ /* 0x000fe20003800000 */
[----:B------:R-:W-:-:S11]  /*14620*/  VIADD R9, R161, 0xffffffff ;  /* 0xffffffffa1097836 */ /* 0x000fd60000000000 */
[----:B------:R-:W-:Y:S05]  /*14630*/  @P2 BRA `(.L_x_1931) ;  /* 0x0000000000202947 */ /* 0x000fea0003800000 */
[----:B------:R-:W-:Y:S01]  /*14640*/  UISETP.NE.AND UP0, UPT, UR7, 0x1, UPT ;  /* 0x000000010700788c */ /* 0x000fe2000bf05270 */
[----:B------:R-:W-:-:S05]  /*14650*/  IMAD.MOV R9, RZ, RZ, -R161 ;  /* 0x000000ffff097224 */ /* 0x000fca00078e0aa1 */
[----:B------:R-:W-:-:S05]  /*14660*/  PLOP3.LUT P2, PT, PT, PT, UP0, 0x80, 0x0 ;  /* 0x000000000000781c */ /* 0x000fca0003f4f008 */
[----:B------:R-:W-:-:S08]  /*14670*/  @UP0 ULDC.64 UR4, c[0x0][0x9e8] ;  /* 0x00027a0000040ab9 */ /* 0x000fd00000000a00 */
[----:B------:R-:W-:-:S05]  /*14680*/  @P2 IMAD.HI.U32 R10, R9, UR4, RZ ;  /* 0x00000004090a2c27 */ /* 0x000fca000f8e00ff */
[----:B------:R-:W-:-:S04]  /*14690*/  @P2 SHF.R.U32.HI R9, RZ, UR5, R10 ;  /* 0x00000005ff092c19 */ /* 0x000fc8000801160a */
[----:B------:R-:W-:Y:S01]  /*146a0*/  LOP3.LUT R9, RZ, R9, RZ, 0x33, !PT ;  /* 0x00000009ff097212 */ /* 0x000fe200078e33ff */
[----:B------:R-:W-:Y:S06]  /*146b0*/  BRA `(.L_x_1932) ;  /* 0x0000000000147947 */ /* 0x000fec0003800000 */
.L_x_1931:
[----:B------:R-:W-:-:S06]  /*146c0*/  UISETP.NE.AND UP0, UPT, UR7, 0x1, UPT ;  /* 0x000000010700788c */ /* 0x000fcc000bf05270 */
[----:B------:R-:W-:-:S05]  /*146d0*/  PLOP3.LUT P2, PT, PT, PT, UP0, 0x80, 0x0 ;  /* 0x000000000000781c */ /* 0x000fca0003f4f008 */
[----:B------:R-:W-:-:S08]  /*146e0*/  @UP0 ULDC.64 UR4, c[0x0][0x9e8] ;  /* 0x00027a0000040ab9 */ /* 0x000fd00000000a00 */
[----:B------:R-:W-:-:S05]  /*146f0*/  @P2 IMAD.HI.U32 R10, R9, UR4, RZ ;  /* 0x00000004090a2c27 */ /* 0x000fca000f8e00ff */
[----:B------:R-:W-:-:S07]  /*14700*/  @P2 SHF.R.U32.HI R9, RZ, UR5, R10 ;  /* 0x00000005ff092c19 */ /* 0x000fce000801160a */
.L_x_1932:
[----:B------:R-:W-:Y:S05]  /*14710*/  BSYNC B0 ;  /* 0x0000000000007941 */ /* 0x000fea0003800000 */
.L_x_1930:
[----:B------:R-:W-:-:S04]  /*14720*/  IMAD.U32 R10, RZ, RZ, UR7 ;  /* 0x00000007ff0a7e24 */ /* 0x000fc8000f8e00ff */
[----:B------:R-:W-:-:S05]  /*14730*/  IMAD R10, R9, R10, UR7 ;  /* 0x00000007090a7e24 */ /* 0x000fca000f8e020a */
[----:B------:R-:W-:-:S07]  /*14740*/  VIMNMX R8, R8, R10, PT ;  /* 0x0000000a08087248 */ /* 0x000fce0003fe0100 */
.L_x_1929:
[----:B------:R-:W-:Y:S01]  /*14750*/  SHF.R.S32.HI R9, RZ, 0x1f, R8 ;  /* 0x0000001fff097819 */ /* 0x000fe20000011408 */
[----:B------:R-:W-:Y:S01]  /*14760*/  ULDC UR46, c[0x0][0x9e4] ;  /* 0x00027900002e7ab9 */ /* 0x000fe20000000800 */
[----:B------:R-:W-:Y:S01]  /*14770*/  ULDC UR51, c[0x0][0x9e4] ;  /* 0x0002790000337ab9 */ /* 0x000fe20000000800 */
[----:B------:R-:W-:Y:S01]  /*14780*/  ULDC UR47, c[0x0][0x9dc] ;  /* 0x00027700002f7ab9 */ /* 0x000fe20000000800 */
[----:B------:R-:W-:Y:S01]  /*14790*/  LEA.HI R9, R9, R8, RZ, 0x6 ;  /* 0x0000000809097211 */ /* 0x000fe200078f30ff */
[----:B------:R-:W-:Y:S01]  /*147a0*/  ULDC UR54, c[0x0][0x9dc] ;  /* 0x0002770000367ab9 */ /* 0x000fe20000000800 */
[----:B------:R-:W-:Y:S01]  /*147b0*/  ULDC UR50, c[0x0][0x9e0] ;  /* 0x0002780000327ab9 */ /* 0x000fe20000000800 */
[----:B------:R-:W-:Y:S01]  /*147c0*/  ULDC UR55, c[0x0][0x9e0] ;  /* 0x0002780000377ab9 */ /* 0x000fe20000000800 */
[----:B------:R-:W-:-:S04]  /*147d0*/  SHF.R.S32.HI R9, RZ, 0x6, R9 ;  /* 0x00000006ff097819 */ /* 0x000fc80000011409 */
[----:B------:R-:W-:-:S04]  /*147e0*/  VIMNMX R10, R204, R9, !PT ;  /* 0x00000009cc0a7248 */ /* 0x000fc80007fe0100 */
[----:B------:R-:W-:-:S13]  /*147f0*/  ISETP.GE.AND P2, PT, R6, R10, PT ;  /* 0x0000000a0600720c */ /* 0x000fda0003f46270 */
[----:B------:R-:W-:Y:S05]  /*14800*/  @!P2 BRA `(.L_x_1933) ;  /* 0x00000024005ca947 */ /* 0x000fea0003800000 */
.L_x_1953:
[----:B------:R-:W-:Y:S01]  /*14810*/  VIADD R23, R23, 0x1 ;  /* 0x0000000117177836 */ /* 0x000fe20000000000 */
[----:B------:R-:W-:Y:S05]  /*14820*/  YIELD ;  /* 0x0000000000007946 */ /* 0x000fea0003800000 */
[----:B------:R-:W-:-:S04]  /*14830*/  ISETP.NE.AND P2, PT, R23, 0x2, PT ;  /* 0x000000021700780c */ /* 0x000fc80003f45270 */
[----:B--23--:R-:W-:Y:S02]  /*14840*/  SEL R5, RZ, 0x1, P2 ;  /* 0x00000001ff057807 */ /* 0x00cfe40001000000 */
[----:B------:R-:W-:Y:S02]  /*14850*/  SEL R23, R23, RZ, P2 ;  /* 0x000000ff17177207 */ /* 0x000fe40001000000 */
[----:B------:R-:W-:Y:S01]  /*14860*/  LOP3.LUT R186, R186, R5, RZ, 0x3c, !PT ;  /* 0x00000005baba7212 */ /* 0x000fe200078e3cff */
[----:B------:R-:W-:Y:S06]  /*14870*/  @!P0 BRA `(.L_x_1934) ;  /* 0x0000000000048947 */ /* 0x000fec0003800000 */
[----:B------:R-:W-:Y:S01]  /*14880*/  BPT.TRAP 0x1 ;  /* 0x000000040000795c */ /* 0x000fe20000300000 */
.L_x_1934:
[----:B------:R-:W-:Y:S01]  /*14890*/  IMAD R12, R23, 0x8, R22 ;  /* 0x00000008170c7824 */ /* 0x000fe200078e0216 */
[----:B------:R-:W-:-:S04]  /*148a0*/  SHF.L.U32 R11, R186, 0x1f, RZ ;  /* 0x0000001fba0b7819 */ /* 0x000fc800000006ff */
[----:B------:R0:W1:Y:S01]  /*148b0*/  SYNCS.PHASECHK.TRANS64.TRYWAIT P2, [R12+URZ+0x28430], R11 ;  /* 0x0284300b0c0075a7 */ /* 0x000062000804017f */
[----:B------:R-:W-:Y:S05]  /*148c0*/  @!P0 BRA `(.L_x_1935) ;  /* 0x0000000000048947 */ /* 0x000fea0003800000 */
[----:B------:R-:W-:Y:S01]  /*148d0*/  BPT.TRAP 0x1 ;  /* 0x000000040000795c */ /* 0x000fe20000300000 */
.L_x_1935:
[----:B------:R-:W-:Y:S01]  /*148e0*/  LEA R8, R23, UR60, 0xa ;  /* 0x0000003c17087c11 */ /* 0x000fe2000f8e50ff */
[----:B------:R-:W-:-:S04]  /*148f0*/  IMAD.MOV.U32 R9, RZ, RZ, 0x40000040 ;  /* 0x40000040ff097424 */ /* 0x000fc800078e00ff */
[C---:B------:R-:W-:Y:S02]  /*14900*/  VIADD R14, R8.reuse, 0x2 ;  /* 0x00000002080e7836 */ /* 0x040fe40000000000 */
[----:B------:R-:W-:Y:S01]  /*14910*/  VIADD R5, R8, 0x4 ;  /* 0x0000000408057836 */ /* 0x000fe20000000000 */
[----:B-1----:R-:W-:Y:S06]  /*14920*/  @P2 BRA `(.L_x_1936) ;  /* 0x0000000000082947 */ /* 0x002fec0003800000 */
[----:B------:R-:W1:Y:S02]  /*14930*/  SYNCS.PHASECHK.TRANS64.TRYWAIT P2, [R12+URZ+0x28430], R11 ;  /* 0x0284300b0c0075a7 */ /* 0x000e64000804017f */
[----:B-1----:R-:W-:Y:S05]  /*14940*/  @!P2 BRA `(.L_x_1937) ;  /* 0x0000018000e4a947 */ /* 0x002fea0003800000 */
.L_x_1936:
[----:B------:R-:W-:Y:S05]  /*14950*/  WARPSYNC.ALL ;  /* 0x0000000000007948 */ /* 0x000fea0003800000 */
[C---:B------:R-:W-:Y:S01]  /*14960*/  R2UR UR10, R8.reuse ;  /* 0x00000000080a72ca */ /* 0x040fe200000e0000 */
[----:B------:R-:W-:Y:S01]  /*14970*/  VIADD R152, R8, 0x204 ;  /* 0x0000020408987836 */ /* 0x000fe20000000000 */
        /* <DEDUP_REMOVED lines=10> */
[----:B------:R-:W-:Y:S01]  /*14a20*/  WARPGROUP.ARRIVE ;  /* 0x00000000000079c5 */ /* 0x000fe20000000000 */
[----:B------:R-:W-:Y:S01]  /*14a30*/  R2UR UR6, R14 ;  /* 0x000000000e0672ca */ /* 0x000fe200000e0000 */
[----:B------:R-:W-:Y:S01]  /*14a40*/  UMOV UR17, UR57 ;  /* 0x0000003900117c82 */ /* 0x000fe20008000000 */
[----:B------:R-:W-:Y:S01]  /*14a50*/  R2UR UR7, R15 ;  /* 0x000000000f0772ca */ /* 0x000fe200000e0000 */
[----:B------:R-:W-:Y:S01]  /*14a60*/  UMOV UR20, UR52 ;  /* 0x0000003400147c82 */ /* 0x000fe20008000000 */
[----:B------:R-:W-:Y:S01]  /*14a70*/  R2UR UR4, R196 ;  /* 0x00000000c40472ca */ /* 0x000fe200000e0000 */
[----:B------:R-:W-:Y:S01]  /*14a80*/  UMOV UR21, UR53 ;  /* 0x0000003500157c82 */ /* 0x000fe20008000000 */
[----:B------:R-:W-:Y:S01]  /*14a90*/  QGMMA.64x64x32.F32.E4M3.E4M3 R152, gdesc[UR8], RZ, !UPT, gsb0 ;  /* 0x00e00000089879f3 */ /* 0x000fe2000c0008ff */
[----:B------:R-:W-:Y:S01]  /*14aa0*/  R2UR UR5, R197 ;  /* 0x00000000c50572ca */ /* 0x000fe200000e0000 */
[----:B------:R-:W-:Y:S01]  /*14ab0*/  UMOV UR24, UR48 ;  /* 0x0000003000187c82 */ /* 0x000fe20008000000 */
[----:B------:R-:W-:Y:S01]  /*14ac0*/  MOV R14, R5 ;  /* 0x00000005000e7202 */ /* 0x000fe20000000f00 */
[----:B------:R-:W-:Y:S01]  /*14ad0*/  UMOV UR25, UR49 ;  /* 0x0000003100197c82 */ /* 0x000fe20008000000 */
[----:B------:R-:W-:Y:S01]  /*14ae0*/  R2UR UR15, R15 ;  /* 0x000000000f0f72ca */ /* 0x000fe200000e0000 */
[----:B------:R-:W-:Y:S01]  /*14af0*/  UMOV UR28, UR44 ;  /* 0x0000002c001c7c82 */ /* 0x000fe20008000000 */
[----:B------:R-:W-:Y:S01]  /*14b00*/  R2UR UR14, R14 ;  /* 0x000000000e0e72ca */ /* 0x000fe200000e0000 */
[----:B------:R-:W-:Y:S01]  /*14b10*/  VIADD R14, R8, 0x200 ;  /* 0x00000200080e7836 */ /* 0x000fe20000000000 */
[----:B------:R-:W-:Y:S01]  /*14b20*/  R2UR UR12, R194 ;  /* 0x00000000c20c72ca */ /* 0x000fe200000e0000 */
[----:B------:R-:W-:Y:S01]  /*14b30*/  UMOV UR29, UR45 ;  /* 0x0000002d001d7c82 */ /* 0x000fe20008000000 */
        /* <DEDUP_REMOVED lines=42> */
.L_x_1938:
[----:B------:R-:W3:Y:S01]  /*14de0*/  @P1 LDC R9, c[0x0][0x44c] ;  /* 0x00011300ff091b82 */ /* 0x000ee20000000800 */
[----:B------:R-:W-:Y:S01]  /*14df0*/  IMAD.IADD R14, R208, 0x1, R201 ;  /* 0x00000001d00e7824 */ /* 0x000fe200078e02c9 */
[----:B------:R-:W-:Y:S01]  /*14e00*/  UISETP.NE.AND UP0, UPT, UR42, URZ, UPT ;  /* 0x0000003f2a00728c */ /* 0x000fe2000bf05270 */
[----:B------:R-:W-:Y:S01]  /*14e10*/  IMAD.SHL.U32 R13, R6, 0x40, RZ ;  /* 0x00000040060d7824 */ /* 0x000fe200078e00ff */
[----:B------:R-:W-:Y:S02]  /*14e20*/  UMOV UR38, UR47 ;  /* 0x0000002f00267c82 */ /* 0x000fe40008000000 */
[----:B------:R-:W-:Y:S02]  /*14e30*/  ULOP3.LUT UR4, URZ, UR38, URZ, 0x33, !UPT ;  /* 0x000000263f047292 */ /* 0x000fe4000f8e333f */
[----:B------:R-:W4:Y:S01]  /*14e40*/  @P1 LDC R8, c[0x0][0x450] ;  /* 0x00011400ff081b82 */ /* 0x000f220000000800 */
[----:B------:R-:W-:Y:S02]  /*14e50*/  PLOP3.LUT P2, PT, PT, PT, UP0, 0x40, 0x0 ;  /* 0x000000000000781c */ /* 0x000fe40003f4e808 */
[----:B------:R-:W-:-:S04]  /*14e60*/  IADD3 R20, -R191, 0x1, -R13 ;  /* 0x00000001bf147810 */ /* 0x000fc80007ffe90d */
[----:B------:R-:W-:-:S05]  /*14e70*/  IADD3 R20, -R189, R20, R192 ;  /* 0x00000014bd147210 */ /* 0x000fca0007ffe1c0 */
[C---:B------:R-:W-:Y:S02]  /*14e80*/  VIADD R15, R20.reuse, UR50 ;  /* 0x00000032140f7c36 */ /* 0x040fe40008000000 */
[----:B------:R-:W-:Y:S02]  /*14e90*/  VIADD R20, R20, UR4 ;  /* 0x0000000414147c36 */ /* 0x000fe40008000000 */
[----:B---3--:R-:W-:-:S05]  /*14ea0*/  @P1 IMAD.HI.U32 R9, R14, R9, RZ ;  /* 0x000000090e091227 */ /* 0x008fca00078e00ff */
[----:B----4-:R-:W-:Y:S01]  /*14eb0*/  @P1 SHF.R.U32.HI R14, RZ, R8, R9 ;  /* 0x00000008ff0e1219 */ /* 0x010fe20000011609 */
[----:B------:R-:W-:Y:S02]  /*14ec0*/  VIADD R8, R12, 0x28440 ;  /* 0x000284400c087836 */ /* 0x000fe40000000000 */
[----:B------:R-:W-:Y:S02]  /*14ed0*/  IMAD.U32 R9, RZ, RZ, UR39 ;  /* 0x00000027ff097e24 */ /* 0x000fe4000f8e00ff */
[----:B------:R-:W3:Y:S03]  /*14ee0*/  SHFL.IDX PT, R206, R14, RZ, 0x1c1f ;  /* 0x001c1fff0ece7589 */ /* 0x000ee600000e0000 */
[----:B------:R-:W-:-:S04]  /*14ef0*/  PRMT R8, R9, 0x654, R8 ;  /* 0x0000065409087816 */ /* 0x000fc80000000008 */
[----:B------:R4:W-:Y:S01]  /*14f00*/  SYNCS.ARRIVE.TRANS64.RED.A1T0 RZ, [R8+URZ], RZ ;  /* 0x000000ff08ff79a7 */ /* 0x0009e2000810043f */
[C---:B---3--:R-:W-:Y:S02]  /*14f10*/  IMAD.IADD R21, R206.reuse, 0x1, R15 ;  /* 0x00000001ce157824 */ /* 0x048fe400078e020f */
[----:B------:R-:W-:Y:S01]  /*14f20*/  IMAD.IADD R205, R206, 0x1, R20 ;  /* 0x00000001cecd7824 */ /* 0x000fe200078e0214 */
[----:B----4-:R-:W-:Y:S06]  /*14f30*/  @P2 BRA `(.L_x_1939) ;  /* 0x0000000000582947 */ /* 0x010fec0003800000 */
[----:B------:R-:W-:Y:S01]  /*14f40*/  IADD3 R206, -R189, R192, R206 ;  /* 0x000000c0bdce7210 */ /* 0x000fe20007ffe1ce */
[----:B------:R-:W-:Y:S03]  /*14f50*/  BSSY B0, `(.L_x_1940) ;  /* 0x0000010000007945 */ /* 0x000fe60003800000 */
[----:B------:R-:W-:-:S13]  /*14f60*/  ISETP.GT.AND P2, PT, R206, -0x1, PT ;  /* 0xffffffffce00780c */ /* 0x000fda0003f44270 */
[----:B------:R-:W-:Y:S05]  /*14f70*/  @P2 BRA `(.L_x_1941) ;  /* 0x0000000000202947 */ /* 0x000fea0003800000 */
[----:B------:R-:W-:Y:S01]  /*14f80*/  IMAD.U32 R226, RZ, RZ, UR46 ;  /* 0x0000002effe27e24 */ /* 0x000fe2000f8e00ff */
[----:B------:R-:W-:-:S04]  /*14f90*/  LOP3.LUT R206, RZ, R206, RZ, 0x33, !PT ;  /* 0x000000ceffce7212 */ /* 0x000fc800078e33ff */
[----:B------:R-:W-:-:S13]  /*14fa0*/  ISETP.NE.AND P2, PT, R226, 0x1, PT ;  /* 0x00000001e200780c */ /* 0x000fda0003f45270 */
[----:B------:R-:W3:Y:S02]  /*14fb0*/  @P2 LDC.64 R8, c[0x0][0x9e8] ;  /* 0x00027a00ff082b82 */ /* 0x000ee40000000a00 */
[----:B---3--:R-:W-:-:S05]  /*14fc0*/  @P2 IMAD.HI.U32 R8, R206, R8, RZ ;  /* 0x00000008ce082227 */ /* 0x008fca00078e00ff */
[----:B------:R-:W-:-:S04]  /*14fd0*/  @P2 SHF.R.U32.HI R206, RZ, R9, R8 ;  /* 0x00000009ffce2219 */ /* 0x000fc80000011608 */
[----:B------:R-:W-:Y:S01]  /*14fe0*/  LOP3.LUT R206, RZ, R206, RZ, 0x33, !PT ;  /* 0x000000ceffce7212 */ /* 0x000fe200078e33ff */
[----:B------:R-:W-:Y:S06]  /*14ff0*/  BRA `(.L_x_1942) ;  /* 0x0000000000147947 */ /* 0x000fec0003800000 */
.L_x_1941:
[----:B------:R-:W-:-:S05]  /*15000*/  IMAD.U32 R226, RZ, RZ, UR46 ;  /* 0x0000002effe27e24 */ /* 0x000fca000f8e00ff */
[----:B------:R-:W-:-:S13]  /*15010*/  ISETP.NE.AND P2, PT, R226, 0x1, PT ;  /* 0x00000001e200780c */ /* 0x000fda0003f45270 */
[----:B------:R-:W3:Y:S02]  /*15020*/  @P2 LDC.64 R8, c[0x0][0x9e8] ;  /* 0x00027a00ff082b82 */ /* 0x000ee40000000a00 */
[----:B---3--:R-:W-:-:S05]  /*15030*/  @P2 IMAD.HI.U32 R8, R206, R8, RZ ;  /* 0x00000008ce082227 */ /* 0x008fca00078e00ff */
[----:B------:R-:W-:-:S07]  /*15040*/  @P2 SHF.R.U32.HI R206, RZ, R9, R8 ;  /* 0x00000009ffce2219 */ /* 0x000fce0000011608 */
.L_x_1942:
[----:B------:R-:W-:Y:S05]  /*15050*/  BSYNC B0 ;  /* 0x0000000000007941 */ /* 0x000fea0003800000 */
.L_x_1940:
[----:B------:R-:W-:-:S04]  /*15060*/  IMAD R206, R206, R226, -R13 ;  /* 0x000000e2cece7224 */ /* 0x000fc800078e0a0d */
[----:B------:R-:W-:-:S05]  /*15070*/  IMAD.IADD R206, R206, 0x1, -R191 ;  /* 0x00000001cece7824 */ /* 0x000fca00078e0abf */
[----:B------:R-:W-:Y:S02]  /*15080*/  VIMNMX R205, R205, R206, !PT ;  /* 0x000000cecdcd7248 */ /* 0x000fe40007fe0100 */
[----:B------:R-:W-:-:S07]  /*15090*/  VIADDMNMX R21, R206, R226, R21, PT ;  /* 0x000000e2ce157246 */ /* 0x000fce0003800115 */
.L_x_1939:
[----:B------:R-:W-:Y:S01]  /*150a0*/  ISETP.GT.AND P2, PT, R6, -0x1, PT ;  /* 0xffffffff0600780c */ /* 0x000fe20003f44270 */
[----:B------:R-:W3:Y:S01]  /*150b0*/  SHFL.IDX PT, R14, R14, 0x1, 0x1c1f ;  /* 0x003c1f000e0e7f89 */ /* 0x000ee200000e0000 */
[----:B------:R-:W-:Y:S02]  /*150c0*/  UISETP.NE.AND UP0, UPT, UR42, URZ, UPT ;  /* 0x0000003f2a00728c */ /* 0x000fe4000bf05270 */
[C---:B------:R-:W-:Y:S02]  /*150d0*/  ISETP.GT.AND P3, PT, R205.reuse, RZ, P2 ;  /* 0x000000ffcd00720c */ /* 0x040fe40001764270 */
[----:B------:R-:W-:Y:S02]  /*150e0*/  ISETP.GT.AND P5, PT, R205, 0x8, P2 ;  /* 0x00000008cd00780c */ /* 0x000fe400017a4270 */
[----:B------:R-:W-:Y:S02]  /*150f0*/  ISETP.LT.OR P4, PT, R21, 0x1, P3 ;  /* 0x000000011500780c */ /* 0x000fe40001f81670 */
[----:B------:R-:W-:-:S02]  /*15100*/  ISETP.GT.AND P3, PT, R205, 0x1, P2 ;  /* 0x00000001cd00780c */ /* 0x000fc40001764270 */
[----:B------:R-:W-:Y:S02]  /*15110*/  FSEL R152, R152, -INF , !P4 ;  /* 0xff80000098987808 */ /* 0x000fe40006000000 */
[----:B------:R-:W-:Y:S02]  /*15120*/  ISETP.LT.OR P3, PT, R21, 0x2, P3 ;  /* 0x000000021500780c */ /* 0x000fe40001f61670 */
[----:B------:R-:W-:Y:S02]  /*15130*/  ISETP.GT.AND P4, PT, R205, 0x9, P2 ;  /* 0x00000009cd00780c */ /* 0x000fe40001784270 */
[----:B------:R-:W-:Y:S02]  /*15140*/  FSEL R153, R153, -INF , !P3 ;  /* 0xff80000099997808 */ /* 0x000fe40005800000 */
[----:B------:R-:W-:Y:S02]  /*15150*/  ISETP.GT.AND P3, PT, R205, 0x10, P2 ;  /* 0x00000010cd00780c */ /* 0x000fe40001764270 */
[----:B------:R-:W-:-:S02]  /*15160*/  ISETP.LT.OR P5, PT, R21, 0x9, P5 ;  /* 0x000000091500780c */ /* 0x000fc40002fa1670 */
[----:B------:R-:W-:Y:S01]  /*15170*/  ISETP.LT.OR P3, PT, R21, 0x11, P3 ;  /* 0x000000111500780c */ /* 0x000fe20001f61670 */
[--C-:B---3--:R-:W-:Y:S01]  /*15180*/  IMAD.IADD R15, R15, 0x1, R14.reuse ;  /* 0x000000010f0f7824 */ /* 0x108fe200078e020e */
[----:B------:R-:W-:Y:S01]  /*15190*/  ISETP.LT.OR P4, PT, R21, 0xa, P4 ;  /* 0x0000000a1500780c */ /* 0x000fe20002781670 */
[----:B------:R-:W-:Y:S01]  /*151a0*/  IMAD.IADD R20, R20, 0x1, R14 ;  /* 0x0000000114147824 */ /* 0x000fe200078e020e */
[----:B------:R-:W-:Y:S02]  /*151b0*/  FSEL R160, R160, -INF , !P3 ;  /* 0xff800000a0a07808 */ /* 0x000fe40005800000 */
[----:B------:R-:W-:Y:S02]  /*151c0*/  ISETP.GT.AND P3, PT, R205, 0x19, P2 ;  /* 0x00000019cd00780c */ /* 0x000fe40001764270 */
[----:B------:R-:W-:Y:S02]  /*151d0*/  FSEL R156, R156, -INF , !P5 ;  /* 0xff8000009c9c7808 */ /* 0x000fe40006800000 */
[----:B------:R-:W-:-:S02]  /*151e0*/  ISETP.LT.OR P3, PT, R21, 0x1a, P3 ;  /* 0x0000001a1500780c */ /* 0x000fc40001f61670 */
[----:B------:R-:W-:Y:S02]  /*151f0*/  FSEL R157, R157, -INF , !P4 ;  /* 0xff8000009d9d7808 */ /* 0x000fe40006000000 */
[C---:B------:R-:W-:Y:S02]  /*15200*/  ISETP.GT.AND P5, PT, R205.reuse, 0x11, P2 ;  /* 0x00000011cd00780c */ /* 0x040fe400017a4270 */
[----:B------:R-:W-:Y:S02]  /*15210*/  ISETP.GT.AND P4, PT, R205, 0x18, P2 ;  /* 0x00000018cd00780c */ /* 0x000fe40001784270 */
[----:B------:R-:W-:Y:S02]  /*15220*/  FSEL R165, R165, -INF , !P3 ;  /* 0xff800000a5a57808 */ /* 0x000fe40005800000 */
[----:B------:R-:W-:Y:S02]  /*15230*/  ISETP.GT.AND P3, PT, R205, 0x28, P2 ;  /* 0x00000028cd00780c */ /* 0x000fe40001764270 */
[----:B------:R-:W-:-:S02]  /*15240*/  ISETP.LT.OR P5, PT, R21, 0x12, P5 ;  /* 0x000000121500780c */ /* 0x000fc40002fa1670 */
[C---:B------:R-:W-:Y:S02]  /*15250*/  ISETP.LT.OR P4, PT, R21.reuse, 0x19, P4 ;  /* 0x000000191500780c */ /* 0x040fe40002781670 */
[----:B------:R-:W-:Y:S02]  /*15260*/  ISETP.LT.OR P3, PT, R21, 0x29, P3 ;  /* 0x000000291500780c */ /* 0x000fe40001f61670 */
[----:B------:R-:W-:Y:S02]  /*15270*/  FSEL R161, R161, -INF , !P5 ;  /* 0xff800000a1a17808 */ /* 0x000fe40006800000 */
[----:B------:R-:W-:Y:S02]  /*15280*/  FSEL R164, R164, -INF , !P4 ;  /* 0xff800000a4a47808 */ /* 0x000fe40006000000 */
[C---:B------:R-:W-:Y:S02]  /*15290*/  ISETP.GT.AND P5, PT, R205.reuse, 0x20, P2 ;  /* 0x00000020cd00780c */ /* 0x040fe400017a4270 */
[----:B------:R-:W-:-:S02]  /*152a0*/  ISETP.GT.AND P4, PT, R205, 0x21, P2 ;  /* 0x00000021cd00780c */ /* 0x000fc40001784270 */
[----:B------:R-:W-:Y:S02]  /*152b0*/  FSEL R172, R172, -INF , !P3 ;  /* 0xff800000acac7808 */ /* 0x000fe40005800000 */
[----:B------:R-:W-:Y:S02]  /*152c0*/  ISETP.GT.AND P3, PT, R205, 0x31, P2 ;  /* 0x00000031cd00780c */ /* 0x000fe40001764270 */
[C---:B------:R-:W-:Y:S02]  /*152d0*/  ISETP.LT.OR P5, PT, R21.reuse, 0x21, P5 ;  /* 0x000000211500780c */ /* 0x040fe40002fa1670 */
[C---:B------:R-:W-:Y:S02]  /*152e0*/  ISETP.LT.OR P4, PT, R21.reuse, 0x22, P4 ;  /* 0x000000221500780c */ /* 0x040fe40002781670 */
[----:B------:R-:W-:Y:S02]  /*152f0*/  ISETP.LT.OR P3, PT, R21, 0x32, P3 ;  /* 0x000000321500780c */ /* 0x000fe40001f61670 */
[----:B------:R-:W-:-:S02]  /*15300*/  FSEL R168, R168, -INF , !P5 ;  /* 0xff800000a8a87808 */ /* 0x000fc40006800000 */
[----:B------:R-:W-:Y:S02]  /*15310*/  FSEL R169, R169, -INF , !P4 ;  /* 0xff800000a9a97808 */ /* 0x000fe40006000000 */
[C---:B------:R-:W-:Y:S02]  /*15320*/  ISETP.GT.AND P5, PT, R205.reuse, 0x29, P2 ;  /* 0x00000029cd00780c */ /* 0x040fe400017a4270 */
[----:B------:R-:W-:Y:S02]  /*15330*/  ISETP.GT.AND P4, PT, R205, 0x30, P2 ;  /* 0x00000030cd00780c */ /* 0x000fe40001784270 */
[----:B------:R-:W-:Y:S02]  /*15340*/  FSEL R177, R177, -INF , !P3 ;  /* 0xff800000b1b17808 */ /* 0x000fe40005800000 */
[----:B------:R-:W-:Y:S02]  /*15350*/  PLOP3.LUT P3, PT, PT, PT, UP0, 0x40, 0x0 ;  /* 0x000000000000781c */ /* 0x000fe40003f6e808 */
[----:B------:R-:W-:-:S02]  /*15360*/  ISETP.LT.OR P5, PT, R21, 0x2a, P5 ;  /* 0x0000002a1500780c */ /* 0x000fc40002fa1670 */
[----:B------:R-:W-:Y:S02]  /*15370*/  ISETP.LT.OR P4, PT, R21, 0x31, P4 ;  /* 0x000000311500780c */ /* 0x000fe40002781670 */
[----:B------:R-:W-:Y:S02]  /*15380*/  FSEL R173, R173, -INF , !P5 ;  /* 0xff800000adad7808 */ /* 0x000fe40006800000 */
[----:B------:R-:W-:Y:S02]  /*15390*/  FSEL R176, R176, -INF , !P4 ;  /* 0xff800000b0b07808 */ /* 0x000fe40006000000 */
[C---:B------:R-:W-:Y:S02]  /*153a0*/  ISETP.GT.AND P5, PT, R205.reuse, 0x38, P2 ;  /* 0x00000038cd00780c */ /* 0x040fe400017a4270 */
[----:B------:R-:W-:Y:S02]  /*153b0*/  ISETP.GT.AND P4, PT, R205, 0x39, P2 ;  /* 0x00000039cd00780c */ /* 0x000fe40001784270 */
[----:B------:R-:W-:-:S02]  /*153c0*/  ISETP.LT.OR P5, PT, R21, 0x39, P5 ;  /* 0x000000391500780c */ /* 0x000fc40002fa1670 */
[----:B------:R-:W-:Y:S02]  /*153d0*/  ISETP.LT.OR P4, PT, R21, 0x3a, P4 ;  /* 0x0000003a1500780c */ /* 0x000fe40002781670 */
[----:B------:R-:W-:Y:S02]  /*153e0*/  FSEL R180, R180, -INF , !P5 ;  /* 0xff800000b4b47808 */ /* 0x000fe40006800000 */
[----:B------:R-:W-:Y:S01]  /*153f0*/  FSEL R181, R181, -INF , !P4 ;  /* 0xff800000b5b57808 */ /* 0x000fe20006000000 */
[----:B------:R-:W-:Y:S08]  /*15400*/  @P3 BRA `(.L_x_1943) ;  /* 0x0000000000583947 */ /* 0x000ff00003800000 */
        /* <DEDUP_REMOVED lines=12> */
.L_x_1945:
[----:B------:R-:W-:-:S05]  /*154d0*/  IMAD.U32 R21, RZ, RZ, UR46 ;  /* 0x0000002eff157e24 */ /* 0x000fca000f8e00ff */
[----:B------:R-:W-:-:S13]  /*154e0*/  ISETP.NE.AND P3, PT, R21, 0x1, PT ;  /* 0x000000011500780c */ /* 0x000fda0003f65270 */
[----:B------:R-:W3:Y:S02]  /*154f0*/  @P3 LDC.64 R8, c[0x0][0x9e8] ;  /* 0x00027a00ff083b82 */ /* 0x000ee40000000a00 */
[----:B---3--:R-:W-:-:S05]  /*15500*/  @P3 IMAD.HI.U32 R8, R14, R8, RZ ;  /* 0x000000080e083227 */ /* 0x008fca00078e00ff */
[----:B------:R-:W-:-:S07]  /*15510*/  @P3 SHF.R.U32.HI R14, RZ, R9, R8 ;  /* 0x00000009ff0e3219 */ /* 0x000fce0000011608 */
.L_x_1946:
[----:B------:R-:W-:Y:S05]  /*15520*/  BSYNC B0 ;  /* 0x0000000000007941 */ /* 0x000fea0003800000 */
.L_x_1944:
[----:B------:R-:W-:-:S04]  /*15530*/  IMAD R13, R14, R21, -R13 ;  /* 0x000000150e0d7224 */ /* 0x000fc800078e0a0d */
[----:B------:R-:W-:-:S05]  /*15540*/  IMAD.IADD R13, R13, 0x1, -R191 ;  /* 0x000000010d0d7824 */ /* 0x000fca00078e0abf */
[----:B------:R-:W-:Y:S02]  /*15550*/  VIMNMX R20, R20, R13, !PT ;  /* 0x0000000d14147248 */ /* 0x000fe40007fe0100 */
[----:B------:R-:W-:-:S07]  /*15560*/  VIADDMNMX R15, R13, R21, R15, PT ;  /* 0x000000150d0f7246 */ /* 0x000fce000380010f */
.L_x_1943:
        /* <DEDUP_REMOVED lines=30> */
[----:B------:R-:W-:-:S05]  /*15750*/  FMNMX.FTZ R8, R181, R8, !PT ;  /* 0x00000008b5087209 */ /* 0x000fca0007810000 */
[----:B------:R-:W3:Y:S02]  /*15760*/  SHFL.BFLY PT, R9, R8, 0x2, 0x1f ;  /* 0x0c401f0008097f89 */ /* 0x000ee400000e0000 */
[----:B---3--:R-:W-:-:S05]  /*15770*/  FMNMX.FTZ R9, R8, R9, !PT ;  /* 0x0000000908097209 */ /* 0x008fca0007810000 */
[----:B------:R-:W3:Y:S02]  /*15780*/  SHFL.BFLY PT, R13, R9, 0x1, 0x1f ;  /* 0x0c201f00090d7f89 */ /* 0x000ee400000e0000 */
[----:B---3--:R-:W-:-:S04]  /*15790*/  FMNMX.FTZ R13, R9, R13, !PT ;  /* 0x0000000d090d7209 */ /* 0x008fc80007810000 */
[----:B------:R-:W-:-:S04]  /*157a0*/  FSETP.NEU.FTZ.AND P3, PT, R13, -INF , PT ;  /* 0xff8000000d00780b */ /* 0x000fc80003f7d000 */
[----:B------:R-:W-:-:S05]  /*157b0*/  FSEL R8, R13, RZ, P3 ;  /* 0x000000ff0d087208 */ /* 0x000fca0001800000 */
[----:B------:R-:W-:Y:S01]  /*157c0*/  FADD.FTZ R8, -R8, R4 ;  /* 0x0000000408087221 */ /* 0x000fe20000010100 */
[----:B------:R-:W-:-:S05]  /*157d0*/  FFMA.FTZ R4, R2, R13, -8 ;  /* 0xc100000002047423 */ /* 0x000fca000001000d */
[----:B------:R-:W-:Y:S02]  /*157e0*/  FSEL R4, R4, RZ, P3 ;  /* 0x000000ff04047208 */ /* 0x000fe40001800000 */
[----:B------:R-:W-:-:S03]  /*157f0*/  ISETP.GT.AND P3, PT, R20, 0x1, P2 ;  /* 0x000000011400780c */ /* 0x000fc60001764270 */
[C-C-:B------:R-:W-:Y:S01]  /*15800*/  FFMA.FTZ R152, R2.reuse, R152, -R4.reuse ;  /* 0x0000009802987223 */ /* 0x140fe20000010804 */
[----:B------:R-:W-:Y:S01]  /*15810*/  ISETP.LT.OR P5, PT, R15, 0x2, P3 ;  /* 0x000000020f00780c */ /* 0x000fe20001fa1670 */
[C-C-:B------:R-:W-:Y:S01]  /*15820*/  FFMA.FTZ R153, R2.reuse, R153, -R4.reuse ;  /* 0x0000009902997223 */ /* 0x140fe20000010804 */
[----:B------:R-:W-:-:S01]  /*15830*/  FFMA.FTZ R156, R2, R156, -R4 ;  /* 0x0000009c029c7223 */ /* 0x000fc20000010804 */
[C-C-:B------:R-:W-:Y:S01]  /*15840*/  FFMA.FTZ R157, R2.reuse, R157, -R4.reuse ;  /* 0x0000009d029d7223 */ /* 0x140fe20000010804 */
[----:B------:R-:W-:Y:S01]  /*15850*/  FSEL R155, R155, -INF , !P5 ;  /* 0xff8000009b9b7808 */ /* 0x000fe20006800000 */
[--C-:B------:R-:W-:Y:S01]  /*15860*/  FFMA.FTZ R160, R2, R160, -R4.reuse ;  /* 0x000000a002a07223 */ /* 0x100fe20000010804 */
[----:B------:R-:W-:Y:S01]  /*15870*/  ISETP.GT.AND P5, PT, R20, RZ, P2 ;  /* 0x000000ff1400720c */ /* 0x000fe200017a4270 */
[C-C-:B------:R-:W-:Y:S01]  /*15880*/  FFMA.FTZ R161, R2.reuse, R161, -R4.reuse ;  /* 0x000000a102a17223 */ /* 0x140fe20000010804 */
[----:B------:R-:W-:-:S01]  /*15890*/  FFMA.FTZ R164, R2, R164, -R4 ;  /* 0x000000a402a47223 */ /* 0x000fc20000010804 */
[C-C-:B------:R-:W-:Y:S01]  /*158a0*/  FFMA.FTZ R165, R2.reuse, R165, -R4.reuse ;  /* 0x000000a502a57223 */ /* 0x140fe20000010804 */
[----:B------:R-:W-:Y:S01]  /*158b0*/  ISETP.LT.OR P5, PT, R15, 0x1, P5 ;  /* 0x000000010f00780c */ /* 0x000fe20002fa1670 */
[C-C-:B------:R-:W-:Y:S01]  /*158c0*/  FFMA.FTZ R168, R2.reuse, R168, -R4.reuse ;  /* 0x000000a802a87223 */ /* 0x140fe20000010804 */
[----:B------:R-:W-:-:S01]  /*158d0*/  FFMA.FTZ R169, R2, R169, -R4 ;  /* 0x000000a902a97223 */ /* 0x000fc20000010804 */
[--C-:B------:R-:W-:Y:S01]  /*158e0*/  FFMA.FTZ R172, R2, R172, -R4.reuse ;  /* 0x000000ac02ac7223 */ /* 0x100fe20000010804 */
[----:B------:R-:W-:Y:S01]  /*158f0*/  FSEL R154, R154, -INF , !P5 ;  /* 0xff8000009a9a7808 */ /* 0x000fe20006800000 */
[C-C-:B------:R-:W-:Y:S01]  /*15900*/  FFMA.FTZ R173, R2.reuse, R173, -R4.reuse ;  /* 0x000000ad02ad7223 */ /* 0x140fe20000010804 */
[----:B------:R-:W-:-:S01]  /*15910*/  FFMA.FTZ R176, R2, R176, -R4 ;  /* 0x000000b002b07223 */ /* 0x000fc20000010804 */
[C-C-:B------:R-:W-:Y:S01]  /*15920*/  FFMA.FTZ R177, R2.reuse, R177, -R4.reuse ;  /* 0x000000b102b17223 */ /* 0x140fe20000010804 */
[----:B------:R-:W-:-:S01]  /*15930*/  FFMA.FTZ R180, R2, R180, -R4 ;  /* 0x000000b402b47223 */ /* 0x000fc20000010804 */
[C---:B------:R-:W-:Y:S01]  /*15940*/  FFMA.FTZ R181, R2.reuse, R181, -R4 ;  /* 0x000000b502b57223 */ /* 0x040fe20000010804 */
[----:B------:R-:W-:Y:S01]  /*15950*/  FMUL.FTZ R4, R2, R8 ;  /* 0x0000000802047220 */ /* 0x000fe20000410000 */
[----:B------:R-:W-:Y:S01]  /*15960*/  ISETP.GT.AND P3, PT, R20, 0x9, P2 ;  /* 0x000000091400780c */ /* 0x000fe20001764270 */
[----:B------:R-:W-:Y:S01]  /*15970*/  MUFU.EX2 R152, R152 ;  /* 0x0000009800987308 */ /* 0x000fe20000000800 */
[----:B------:R-:W-:-:S02]  /*15980*/  FMNMX.FTZ R8, R154, R7, !PT ;  /* 0x000000079a087209 */ /* 0x000fc40007810000 */
[----:B------:R-:W-:Y:S02]  /*15990*/  ISETP.LT.OR P3, PT, R15, 0xa, P3 ;  /* 0x0000000a0f00780c */ /* 0x000fe40001f61670 */
[----:B------:R-:W-:Y:S02]  /*159a0*/  FMNMX.FTZ R8, R155, R8, !PT ;  /* 0x000000089b087209 */ /* 0x000fe40007810000 */
[----:B------:R-:W-:Y:S01]  /*159b0*/  FSEL R159, R159, -INF , !P3 ;  /* 0xff8000009f9f7808 */ /* 0x000fe20005800000 */
[----:B------:R-:W3:Y:S01]  /*159c0*/  MUFU.EX2 R4, R4 ;  /* 0x0000000400047308 */ /* 0x000ee20000000800 */
[----:B------:R-:W-:Y:S02]  /*159d0*/  ISETP.GT.AND P3, PT, R20, 0x11, P2 ;  /* 0x000000111400780c */ /* 0x000fe40001764270 */
[----:B------:R-:W-:Y:S02]  /*159e0*/  FMNMX.FTZ R8, R158, R8, !PT ;  /* 0x000000089e087209 */ /* 0x000fe40007810000 */
[----:B------:R-:W-:-:S02]  /*159f0*/  ISETP.GT.AND P5, PT, R20, 0x18, P2 ;  /* 0x000000181400780c */ /* 0x000fc400017a4270 */
[----:B------:R-:W-:Y:S01]  /*15a00*/  ISETP.LT.OR P3, PT, R15, 0x12, P3 ;  /* 0x000000120f00780c */ /* 0x000fe20001f61670 */
[----:B------:R-:W4:Y:S01]  /*15a10*/  MUFU.EX2 R153, R153 ;  /* 0x0000009900997308 */ /* 0x000f220000000800 */
[----:B------:R-:W-:Y:S02]  /*15a20*/  FMNMX.FTZ R8, R159, R8, !PT ;  /* 0x000000089f087209 */ /* 0x000fe40007810000 */
[----:B------:R-:W-:Y:S02]  /*15a30*/  ISETP.LT.OR P5, PT, R15, 0x19, P5 ;  /* 0x000000190f00780c */ /* 0x000fe40002fa1670 */
[----:B------:R-:W-:Y:S02]  /*15a40*/  FSEL R163, R163, -INF , !P3 ;  /* 0xff800000a3a37808 */ /* 0x000fe40005800000 */
[----:B------:R-:W-:Y:S01]  /*15a50*/  FMNMX.FTZ R8, R162, R8, !PT ;  /* 0x00000008a2087209 */ /* 0x000fe20007810000 */
[----:B------:R-:W5:Y:S01]  /*15a60*/  MUFU.EX2 R156, R156 ;  /* 0x0000009c009c7308 */ /* 0x000f620000000800 */
[----:B------:R-:W-:Y:S01]  /*15a70*/  ISETP.GT.AND P3, PT, R20, 0x20, P2 ;  /* 0x000000201400780c */ /* 0x000fe20001764270 */
[----:B---3--:R-:W-:Y:S01]  /*15a80*/  FFMA.FTZ R3, R4, R3, R152 ;  /* 0x0000000304037223 */ /* 0x008fe20000010098 */
[----:B------:R-:W-:Y:S01]  /*15a90*/  FSEL R166, R166, -INF , !P5 ;  /* 0xff800000a6a67808 */ /* 0x000fe20006800000 */
[----:B------:R-:W-:Y:S01]  /*15aa0*/  FMUL.FTZ R24, R24, R4 ;  /* 0x0000000418187220 */ /* 0x000fe20000410000 */
[----:B------:R-:W-:Y:S01]  /*15ab0*/  FMNMX.FTZ R8, R163, R8, !PT ;  /* 0x00000008a3087209 */ /* 0x000fe20007810000 */
[----:B------:R-:W-:Y:S01]  /*15ac0*/  FMUL.FTZ R25, R25, R4 ;  /* 0x0000000419197220 */ /* 0x000fe20000410000 */
[----:B------:R-:W-:Y:S01]  /*15ad0*/  ISETP.GT.AND P5, PT, R20, 0x21, P2 ;  /* 0x000000211400780c */ /* 0x000fe200017a4270 */
[----:B------:R-:W3:Y:S01]  /*15ae0*/  MUFU.EX2 R157, R157 ;  /* 0x0000009d009d7308 */ /* 0x000ee20000000800 */
[----:B------:R-:W-:Y:S01]  /*15af0*/  ISETP.LT.OR P3, PT, R15, 0x21, P3 ;  /* 0x000000210f00780c */ /* 0x000fe20001f61670 */
[----:B----4-:R-:W-:Y:S01]  /*15b00*/  FADD.FTZ R3, R153, R3 ;  /* 0x0000000399037221 */ /* 0x010fe20000010000 */
[----:B------:R-:W-:Y:S01]  /*15b10*/  FMNMX.FTZ R8, R166, R8, !PT ;  /* 0x00000008a6087209 */ /* 0x000fe20007810000 */
[-C--:B------:R-:W-:Y:S01]  /*15b20*/  FMUL.FTZ R28, R28, R4.reuse ;  /* 0x000000041c1c7220 */ /* 0x080fe20000410000 */
[----:B------:R-:W-:Y:S01]  /*15b30*/  ISETP.LT.OR P5, PT, R15, 0x22, P5 ;  /* 0x000000220f00780c */ /* 0x000fe20002fa1670 */
[----:B------:R-:W-:Y:S01]  /*15b40*/  FMUL.FTZ R29, R29, R4 ;  /* 0x000000041d1d7220 */ /* 0x000fe20000410000 */
[----:B------:R-:W-:Y:S01]  /*15b50*/  FSEL R170, R170, -INF , !P3 ;  /* 0xff800000aaaa7808 */ /* 0x000fe20005800000 */
[----:B------:R-:W4:Y:S01]  /*15b60*/  MUFU.EX2 R160, R160 ;  /* 0x000000a000a07308 */ /* 0x000f220000000800 */
[----:B------:R-:W-:Y:S01]  /*15b70*/  FMNMX.FTZ R8, R167, R8, !PT ;  /* 0x00000008a7087209 */ /* 0x000fe20007810000 */
[----:B-----5:R-:W-:Y:S01]  /*15b80*/  FADD.FTZ R3, R156, R3 ;  /* 0x000000039c037221 */ /* 0x020fe20000010000 */
[----:B------:R-:W-:Y:S01]  /*15b90*/  ISETP.GT.AND P3, PT, R20, 0x29, P2 ;  /* 0x000000291400780c */ /* 0x000fe20001764270 */
[-C--:B------:R-:W-:Y:S01]  /*15ba0*/  FMUL.FTZ R32, R32, R4.reuse ;  /* 0x0000000420207220 */ /* 0x080fe20000410000 */
[----:B------:R-:W-:Y:S01]  /*15bb0*/  FSEL R171, R171, -INF , !P5 ;  /* 0xff800000abab7808 */ /* 0x000fe20006800000 */
[----:B------:R-:W-:Y:S01]  /*15bc0*/  FMUL.FTZ R33, R33, R4 ;  /* 0x0000000421217220 */ /* 0x000fe20000410000 */
[----:B------:R-:W-:Y:S01]  /*15bd0*/  FMNMX.FTZ R8, R170, R8, !PT ;  /* 0x00000008aa087209 */ /* 0x000fe20007810000 */
[----:B------:R-:W5:Y:S01]  /*15be0*/  MUFU.EX2 R161, R161 ;  /* 0x000000a100a17308 */ /* 0x000f620000000800 */
[----:B------:R-:W-:Y:S01]  /*15bf0*/  ISETP.GT.AND P5, PT, R20, 0x30, P2 ;  /* 0x000000301400780c */ /* 0x000fe200017a4270 */
[----:B---3--:R-:W-:Y:S01]  /*15c00*/  FADD.FTZ R3, R157, R3 ;  /* 0x000000039d037221 */ /* 0x008fe20000010000 */
[----:B------:R-:W-:Y:S01]  /*15c10*/  ISETP.LT.OR P3, PT, R15, 0x2a, P3 ;  /* 0x0000002a0f00780c */ /* 0x000fe20001f61670 */
[----:B------:R-:W-:Y:S01]  /*15c20*/  FMUL.FTZ R36, R36, R4 ;  /* 0x0000000424247220 */ /* 0x000fe20000410000 */
[----:B------:R-:W-:Y:S01]  /*15c30*/  FMNMX.FTZ R8, R171, R8, !PT ;  /* 0x00000008ab087209 */ /* 0x000fe20007810000 */
[----:B------:R-:W-:Y:S01]  /*15c40*/  FMUL.FTZ R37, R37, R4 ;  /* 0x0000000425257220 */ /* 0x000fe20000410000 */
[----:B------:R-:W-:Y:S01]  /*15c50*/  FSEL R175, R175, -INF , !P3 ;  /* 0xff800000afaf7808 */ /* 0x000fe20005800000 */
[----:B------:R-:W3:Y:S01]  /*15c60*/  MUFU.EX2 R164, R164 ;  /* 0x000000a400a47308 */ /* 0x000ee20000000800 */
[----:B------:R-:W-:Y:S01]  /*15c70*/  ISETP.LT.OR P5, PT, R15, 0x31, P5 ;  /* 0x000000310f00780c */ /* 0x000fe20002fa1670 */
[----:B----4-:R-:W-:Y:S01]  /*15c80*/  FADD.FTZ R3, R160, R3 ;  /* 0x00000003a0037221 */ /* 0x010fe20000010000 */
[----:B------:R-:W-:Y:S01]  /*15c90*/  FMNMX.FTZ R8, R174, R8, !PT ;  /* 0x00000008ae087209 */ /* 0x000fe20007810000 */
[-C--:B------:R-:W-:Y:S01]  /*15ca0*/  FMUL.FTZ R40, R40, R4.reuse ;  /* 0x0000000428287220 */ /* 0x080fe20000410000 */
[----:B------:R-:W-:Y:S01]  /*15cb0*/  ISETP.GT.AND P3, PT, R20, 0x38, P2 ;  /* 0x000000381400780c */ /* 0x000fe20001764270 */
[----:B------:R-:W-:Y:S01]  /*15cc0*/  FMUL.FTZ R41, R41, R4 ;  /* 0x0000000429297220 */ /* 0x000fe20000410000 */
[----:B------:R-:W-:Y:S01]  /*15cd0*/  FSEL R178, R178, -INF , !P5 ;  /* 0xff800000b2b27808 */ /* 0x000fe20006800000 */
[----:B------:R-:W4:Y:S01]  /*15ce0*/  MUFU.EX2 R165, R165 ;  /* 0x000000a500a57308 */ /* 0x000f220000000800 */
[----:B------:R-:W-:Y:S01]  /*15cf0*/  FMNMX.FTZ R8, R175, R8, !PT ;  /* 0x00000008af087209 */ /* 0x000fe20007810000 */
[----:B-----5:R-:W-:Y:S01]  /*15d00*/  FADD.FTZ R3, R161, R3 ;  /* 0x00000003a1037221 */ /* 0x020fe20000010000 */
[----:B------:R-:W-:Y:S01]  /*15d10*/  ISETP.GT.AND P2, PT, R20, 0x39, P2 ;  /* 0x000000391400780c */ /* 0x000fe20001744270 */
[-C--:B------:R-:W-:Y:S01]  /*15d20*/  FMUL.FTZ R44, R44, R4.reuse ;  /* 0x000000042c2c7220 */ /* 0x080fe20000410000 */
[----:B------:R-:W-:Y:S01]  /*15d30*/  ISETP.LT.OR P3, PT, R15, 0x39, P3 ;  /* 0x000000390f00780c */ /* 0x000fe20001f61670 */
[----:B------:R-:W-:Y:S01]  /*15d40*/  FMUL.FTZ R45, R45, R4 ;  /* 0x000000042d2d7220 */ /* 0x000fe20000410000 */
[----:B------:R-:W-:Y:S01]  /*15d50*/  FMNMX.FTZ R8, R178, R8, !PT ;  /* 0x00000008b2087209 */ /* 0x000fe20007810000 */
[----:B------:R-:W5:Y:S01]  /*15d60*/  MUFU.EX2 R168, R168 ;  /* 0x000000a800a87308 */ /* 0x000f620000000800 */
[----:B------:R-:W-:Y:S01]  /*15d70*/  ISETP.LT.OR P2, PT, R15, 0x3a, P2 ;  /* 0x0000003a0f00780c */ /* 0x000fe20001741670 */
[----:B---3--:R-:W-:Y:S01]  /*15d80*/  FADD.FTZ R3, R164, R3 ;  /* 0x00000003a4037221 */ /* 0x008fe20000010000 */
[----:B------:R-:W-:Y:S01]  /*15d90*/  FSEL R182, R182, -INF , !P3 ;  /* 0xff800000b6b67808 */ /* 0x000fe20005800000 */
[----:B------:R-:W-:Y:S01]  /*15da0*/  FMUL.FTZ R48, R48, R4 ;  /* 0x0000000430307220 */ /* 0x000fe20000410000 */
[----:B------:R-:W-:Y:S01]  /*15db0*/  FMNMX.FTZ R8, R179, R8, !PT ;  /* 0x00000008b3087209 */ /* 0x000fe20007810000 */
[----:B------:R-:W-:Y:S01]  /*15dc0*/  FMUL.FTZ R49, R49, R4 ;  /* 0x0000000431317220 */ /* 0x000fe20000410000 */
[----:B------:R-:W-:Y:S01]  /*15dd0*/  FSEL R183, R183, -INF , !P2 ;  /* 0xff800000b7b77808 */ /* 0x000fe20005000000 */
[----:B------:R-:W3:Y:S01]  /*15de0*/  MUFU.EX2 R169, R169 ;  /* 0x000000a900a97308 */ /* 0x000ee20000000800 */
[----:B------:R-:W-:Y:S01]  /*15df0*/  FMNMX.FTZ R8, R182, R8, !PT ;  /* 0x00000008b6087209 */ /* 0x000fe20007810000 */
[----:B----4-:R-:W-:Y:S01]  /*15e00*/  FADD.FTZ R3, R165, R3 ;  /* 0x00000003a5037221 */ /* 0x010fe20000010000 */
[----:B------:R-:W-:Y:S01]  /*15e10*/  F2FP.SATFINITE.E4M3.F32.PACK_AB_MERGE_C R156, R157, R156, RZ ;  /* 0x0000009c9d9c723e */ /* 0x000fe200048070ff */
[----:B------:R-:W-:Y:S01]  /*15e20*/  FMUL.FTZ R52, R52, R4 ;  /* 0x0000000434347220 */ /* 0x000fe20000410000 */
[----:B------:R-:W-:Y:S01]  /*15e30*/  FMNMX.FTZ R8, R183, R8, !PT ;  /* 0x00000008b7087209 */ /* 0x000fe20007810000 */
[----:B------:R-:W-:Y:S01]  /*15e40*/  FMUL.FTZ R53, R53, R4 ;  /* 0x0000000435357220 */ /* 0x000fe20000410000 */
[----:B------:R-:W-:Y:S01]  /*15e50*/  F2FP.SATFINITE.E4M3.F32.PACK_AB_MERGE_C R152, R153, R152, R156 ;  /* 0x000000989998723e */ /* 0x000fe2000480709c */
[----:B------:R-:W4:Y:S01]  /*15e60*/  MUFU.EX2 R172, R172 ;  /* 0x000000ac00ac7308 */ /* 0x000f220000000800 */
[----:B-----5:R-:W-:-:S01]  /*15e70*/  FADD.FTZ R3, R168, R3 ;  /* 0x00000003a8037221 */ /* 0x020fc20000010000 */
[----:B------:R-:W5:Y:S01]  /*15e80*/  SHFL.BFLY PT, R9, R8, 0x2, 0x1f ;  /* 0x0c401f0008097f89 */ /* 0x000f6200000e0000 */
        /* <DEDUP_REMOVED lines=23> */
[----:B-----5:R-:W-:Y:S01]  /*16000*/  FMNMX.FTZ R8, R8, R9, !PT ;  /* 0x0000000908087209 */ /* 0x020fe20007810000 */
[-C--:B------:R-:W-:Y:S01]  /*16010*/  FMUL.FTZ R89, R89, R4.reuse ;  /* 0x0000000459597220 */ /* 0x080fe20000410000 */
[-C--:B------:R-:W-:Y:S01]  /*16020*/  FMUL.FTZ R92, R92, R4.reuse ;  /* 0x000000045c5c7220 */ /* 0x080fe20000410000 */
[-C--:B------:R-:W-:Y:S01]  /*16030*/  FMUL.FTZ R93, R93, R4.reuse ;  /* 0x000000045d5d7220 */ /* 0x080fe20000410000 */
[----:B------:R-:W-:Y:S01]  /*16040*/  FMUL.FTZ R96, R96, R4 ;  /* 0x0000000460607220 */ /* 0x000fe20000410000 */
[----:B------:R-:W0:Y:S01]  /*16050*/  SHFL.BFLY PT, R14, R8, 0x1, 0x1f ;  /* 0x0c201f00080e7f89 */ /* 0x000e2200000e0000 */
        /* <DEDUP_REMOVED lines=16> */
[----:B------:R-:W-:Y:S01]  /*16160*/  FMUL.FTZ R121, R121, R4 ;  /* 0x0000000479797220 */ /* 0x000fe20000410000 */
[----:B-----5:R-:W-:-:S01]  /*16170*/  FADD.FTZ R3, R180, R3 ;  /* 0x00000003b4037221 */ /* 0x020fc20000010000 */
[-C--:B------:R-:W-:Y:S01]  /*16180*/  FMUL.FTZ R124, R124, R4.reuse ;  /* 0x000000047c7c7220 */ /* 0x080fe20000410000 */
[-C--:B------:R-:W-:Y:S01]  /*16190*/  FMUL.FTZ R125, R125, R4.reuse ;  /* 0x000000047d7d7220 */ /* 0x080fe20000410000 */
[-C--:B------:R-:W-:Y:S01]  /*161a0*/  FMUL.FTZ R128, R128, R4.reuse ;  /* 0x0000000480807220 */ /* 0x080fe20000410000 */
[-C--:B------:R-:W-:Y:S01]  /*161b0*/  FMUL.FTZ R129, R129, R4.reuse ;  /* 0x0000000481817220 */ /* 0x080fe20000410000 */
[----:B------:R-:W-:Y:S01]  /*161c0*/  FMUL.FTZ R132, R132, R4 ;  /* 0x0000000484847220 */ /* 0x000fe20000410000 */
[----:B0-----:R-:W-:Y:S01]  /*161d0*/  FMNMX.FTZ R14, R8, R14, !PT ;  /* 0x0000000e080e7209 */ /* 0x001fe20007810000 */
[----:B------:R-:W-:Y:S01]  /*161e0*/  FMUL.FTZ R133, R133, R4 ;  /* 0x0000000485857220 */ /* 0x000fe20000410000 */
[----:B---3--:R-:W-:-:S01]  /*161f0*/  FADD.FTZ R3, R181, R3 ;  /* 0x00000003b5037221 */ /* 0x008fc20000010000 */
[----:B------:R-:W-:Y:S01]  /*16200*/  FMUL.FTZ R136, R136, R4 ;  /* 0x0000000488887220 */ /* 0x000fe20000410000 */
[----:B------:R-:W-:Y:S01]  /*16210*/  FSETP.NEU.FTZ.AND P2, PT, R14, -INF , PT ;  /* 0xff8000000e00780b */ /* 0x000fe20003f5d000 */
[----:B------:R-:W-:Y:S01]  /*16220*/  FFMA.FTZ R9, R2, R14, -8 ;  /* 0xc100000002097423 */ /* 0x000fe2000001000e */
[-C--:B------:R-:W-:Y:S01]  /*16230*/  FMUL.FTZ R137, R137, R4.reuse ;  /* 0x0000000489897220 */ /* 0x080fe20000410000 */
[-C--:B------:R-:W-:Y:S01]  /*16240*/  FMUL.FTZ R140, R140, R4.reuse ;  /* 0x000000048c8c7220 */ /* 0x080fe20000410000 */
[----:B------:R-:W-:Y:S01]  /*16250*/  FSEL R21, R14, RZ, P2 ;  /* 0x000000ff0e157208 */ /* 0x000fe20001000000 */
[-C--:B------:R-:W-:Y:S01]  /*16260*/  FMUL.FTZ R141, R141, R4.reuse ;  /* 0x000000048d8d7220 */ /* 0x080fe20000410000 */
[----:B------:R-:W-:Y:S01]  /*16270*/  FSEL R9, R9, RZ, P2 ;  /* 0x000000ff09097208 */ /* 0x000fe20001000000 */
[-C--:B------:R-:W-:Y:S01]  /*16280*/  FMUL.FTZ R144, R144, R4.reuse ;  /* 0x0000000490907220 */ /* 0x080fe20000410000 */
[-C--:B------:R-:W-:Y:S01]  /*16290*/  FMUL.FTZ R145, R145, R4.reuse ;  /* 0x0000000491917220 */ /* 0x080fe20000410000 */
[----:B------:R-:W-:Y:S01]  /*162a0*/  FADD.FTZ R7, -R21, R7 ;  /* 0x0000000715077221 */ /* 0x000fe20000010100 */
[----:B------:R-:W-:Y:S01]  /*162b0*/  FMUL.FTZ R148, R148, R4 ;  /* 0x0000000494947220 */ /* 0x000fe20000410000 */
[C-C-:B------:R-:W-:Y:S01]  /*162c0*/  FFMA.FTZ R153, R2.reuse, R154, -R9.reuse ;  /* 0x0000009a02997223 */ /* 0x140fe20000010809 */
[----:B------:R-:W-:-:S01]  /*162d0*/  FFMA.FTZ R8, R2, R155, -R9 ;  /* 0x0000009b02087223 */ /* 0x000fc20000010809 */
[C---:B------:R-:W-:Y:S01]  /*162e0*/  FMUL.FTZ R7, R2.reuse, R7 ;  /* 0x0000000702077220 */ /* 0x040fe20000410000 */
[----:B------:R-:W-:-:S01]  /*162f0*/  FFMA.FTZ R15, R2, R158, -R9 ;  /* 0x0000009e020f7223 */ /* 0x000fc20000010809 */
[C-C-:B------:R-:W-:Y:S01]  /*16300*/  FFMA.FTZ R20, R2.reuse, R159, -R9.reuse ;  /* 0x0000009f02147223 */ /* 0x140fe20000010809 */
[----:B------:R-:W-:-:S01]  /*16310*/  FFMA.FTZ R155, R2, R162, -R9 ;  /* 0x000000a2029b7223 */ /* 0x000fc20000010809 */
        /* <DEDUP_REMOVED lines=9> */
[----:B------:R-:W-:-:S01]  /*163b0*/  FFMA.FTZ R159, R2, R178, -R9 ;  /* 0x000000b2029f7223 */ /* 0x000fc20000010809 */
[C-C-:B------:R-:W-:Y:S01]  /*163c0*/  FFMA.FTZ R179, R2.reuse, R179, -R9.reuse ;  /* 0x000000b302b37223 */ /* 0x140fe20000010809 */
[----:B------:R-:W-:-:S01]  /*163d0*/  FFMA.FTZ R182, R2, R182, -R9 ;  /* 0x000000b602b67223 */ /* 0x000fc20000010809 */
[----:B------:R-:W-:Y:S01]  /*163e0*/  FFMA.FTZ R9, R2, R183, -R9 ;  /* 0x000000b702097223 */ /* 0x000fe20000010809 */
[----:B------:R-:W-:Y:S01]  /*163f0*/  F2FP.SATFINITE.E4M3.F32.PACK_AB_MERGE_C R154, R165, R164, RZ ;  /* 0x000000a4a59a723e */ /* 0x000fe200048070ff */
[----:B------:R-:W-:Y:S01]  /*16400*/  FMUL.FTZ R149, R149, R4 ;  /* 0x0000000495957220 */ /* 0x000fe20000410000 */
[----:B------:R-:W-:Y:S01]  /*16410*/  F2FP.SATFINITE.E4M3.F32.PACK_AB_MERGE_C R158, R181, R180, RZ ;  /* 0x000000b4b59e723e */ /* 0x000fe200048070ff */
[----:B------:R-:W3:Y:S01]  /*16420*/  MUFU.EX2 R8, R8 ;  /* 0x0000000800087308 */ /* 0x000ee20000000800 */
[----:B------:R-:W-:-:S02]  /*16430*/  F2FP.SATFINITE.E4M3.F32.PACK_AB_MERGE_C R154, R161, R160, R154 ;  /* 0x000000a0a19a723e */ /* 0x000fc4000480709a */
[----:B------:R-:W-:-:S05]  /*16440*/  F2FP.SATFINITE.E4M3.F32.PACK_AB_MERGE_C R158, R177, R176, R158 ;  /* 0x000000b0b19e723e */ /* 0x000fca000480709e */
[----:B------:R-:W4:Y:S01]  /*16450*/  MUFU.EX2 R15, R15 ;  /* 0x0000000f000f7308 */ /* 0x000f220000000800 */
[----:B0-----:R-:W-:-:S01]  /*16460*/  FFMA.FTZ R0, R7, R0, R153 ;  /* 0x0000000007007223 */ /* 0x001fc20000010099 */
        /* <DEDUP_REMOVED lines=23> */
[C---:B0-----:R-:W-:Y:S01]  /*165e0*/  F2FP.SATFINITE.E4M3.F32.PACK_AB_MERGE_C R156, R20.reuse, R15, RZ ;  /* 0x0000000f149c723e */ /* 0x041fe200048070ff */
[----:B------:R-:W-:Y:S01]  /*165f0*/  FADD.FTZ R0, R20, R0 ;  /* 0x0000000014007221 */ /* 0x000fe20000010000 */
[-C--:B------:R-:W-:Y:S01]  /*16600*/  FMUL.FTZ R62, R62, R7.reuse ;  /* 0x000000073e3e7220 */ /* 0x080fe20000410000 */
[----:B------:R-:W-:Y:S01]  /*16610*/  FMUL.FTZ R63, R63, R7 ;  /* 0x000000073f3f7220 */ /* 0x000fe20000410000 */
[----:B------:R-:W-:Y:S01]  /*16620*/  F2FP.SATFINITE.E4M3.F32.PACK_AB_MERGE_C R153, R8, R153, R156 ;  /* 0x000000990899723e */ /* 0x000fe2000480709c */
[----:B------:R-:W-:Y:S01]  /*16630*/  FMUL.FTZ R66, R66, R7 ;  /* 0x0000000742427220 */ /* 0x000fe20000410000 */
[----:B------:R-:W-:Y:S01]  /*16640*/  F2FP.SATFINITE.E4M3.F32.PACK_AB_MERGE_C R156, R173, R172, RZ ;  /* 0x000000acad9c723e */ /* 0x000fe200048070ff */
[----:B------:R-:W0:Y:S01]  /*16650*/  MUFU.EX2 R157, R157 ;  /* 0x0000009d009d7308 */ /* 0x000e220000000800 */
        /* <DEDUP_REMOVED lines=64> */
[----:B0-----:R-:W-:-:S07]  /*16a60*/  FADD.FTZ R0, R159, R0 ;  /* 0x000000009f007221 */ /* 0x001fce0000010000 */
[----:B------:R-:W0:Y:S01]  /*16a70*/  MUFU.EX2 R9, R9 ;  /* 0x0000000900097308 */ /* 0x000e220000000800 */
[----:B---3--:R-:W-:-:S04]  /*16a80*/  FADD.FTZ R0, R179, R0 ;  /* 0x00000000b3007221 */ /* 0x008fc80000010000 */
[----:B----4-:R-:W-:Y:S01]  /*16a90*/  FADD.FTZ R0, R182, R0 ;  /* 0x00000000b6007221 */ /* 0x010fe20000010000 */
[----:B0-----:R-:W-:-:S03]  /*16aa0*/  F2FP.SATFINITE.E4M3.F32.PACK_AB_MERGE_C R182, R9, R182, RZ ;  /* 0x000000b609b6723e */ /* 0x001fc600048070ff */
[----:B------:R-:W-:Y:S01]  /*16ab0*/  FADD.FTZ R0, R9, R0 ;  /* 0x0000000009007221 */ /* 0x000fe20000010000 */
[----:B------:R-:W-:Y:S01]  /*16ac0*/  F2FP.SATFINITE.E4M3.F32.PACK_AB_MERGE_C R159, R179, R159, R182 ;  /* 0x0000009fb39f723e */ /* 0x000fe200048070b6 */
[----:B------:R-:W-:Y:S06]  /*16ad0*/  @!P0 BRA `(.L_x_1947) ;  /* 0x0000000000048947 */ /* 0x000fec0003800000 */
[----:B------:R-:W-:Y:S01]  /*16ae0*/  BPT.TRAP 0x1 ;  /* 0x000000040000795c */ /* 0x000fe20000300000 */
.L_x_1947:
[----:B------:R0:W3:Y:S01]  /*16af0*/  SYNCS.PHASECHK.TRANS64.TRYWAIT P2, [R12+URZ+0x28450], R11 ;  /* 0x0284500b0c0075a7 */ /* 0x0000e2000804017f */
[----:B------:R-:W-:Y:S05]  /*16b00*/  @!P0 BRA `(.L_x_1948) ;  /* 0x0000000000048947 */ /* 0x000fea0003800000 */
[----:B------:R-:W-:Y:S01]  /*16b10*/  BPT.TRAP 0x1 ;  /* 0x000000040000795c */ /* 0x000fe20000300000 */
.L_x_1948:
[----:B------:R-:W-:Y:S04]  /*16b20*/  BSSY B0, `(.L_x_1949) ;  /* 0x0000004000007945 */ /* 0x000fe80003800000 */
[----:B---3--:R-:W-:Y:S05]  /*16b30*/  @P2 BRA `(.L_x_1950) ;  /* 0x0000000000082947 */ /* 0x008fea0003800000 */
[----:B------:R-:W3:Y:S02]  /*16b40*/  SYNCS.PHASECHK.TRANS64.TRYWAIT P2, [R12+URZ+0x28450], R11 ;  /* 0x0284500b0c0075a7 */ /* 0x000ee4000804017f */
[----:B---3--:R-:W-:Y:S05]  /*16b50*/  @!P2 BRA `(.L_x_1951) ;  /* 0x000001600074a947 */ /* 0x008fea0003800000 */
.L_x_1950:
[----:B------:R-:W-:Y:S05]  /*16b60*/  BSYNC B0 ;  /* 0x0000000000007941 */ /* 0x000fea0003800000 */
.L_x_1949:
[----:B------:R-:W4:Y:S01]  /*16b70*/  S2R R4, SR_TID.X ;  /* 0x0000000000047919 */ /* 0x000f220000002100 */
[----:B------:R-:W-:Y:S05]  /*16b80*/  WARPSYNC.ALL ;  /* 0x0000000000007948 */ /* 0x000fea0003800000 */
[----:B------:R-:W-:Y:S02]  /*16b90*/  LEA R8, R23, UR43, 0xa ;  /* 0x0000002b17087c11 */ /* 0x000fe4000f8e50ff */
[----:B------:R-:W-:Y:S02]  /*16ba0*/  MOV R9, 0x80000020 ;  /* 0x8000002000097802 */ /* 0x000fe40000000f00 */
[C---:B------:R-:W-:Y:S01]  /*16bb0*/  R2UR UR6, R8.reuse ;  /* 0x00000000080672ca */ /* 0x040fe200000e0000 */
[----:B------:R-:W-:Y:S01]  /*16bc0*/  VIADD R8, R8, 0x2 ;  /* 0x0000000208087836 */ /* 0x000fe20000000000 */
[----:B------:R-:W-:Y:S01]  /*16bd0*/  R2UR UR7, R9 ;  /* 0x00000000090772ca */ /* 0x000fe200000e0000 */
[----:B------:R-:W-:Y:S01]  /*16be0*/  IMAD.MOV.U32 R9, RZ, RZ, -0x7fffffe0 ;  /* 0x80000020ff097424 */ /* 0x000fe200078e00ff */
[----:B----4-:R-:W-:-:S05]  /*16bf0*/  SHF.R.U32.HI R4, RZ, 0x7, R4 ;  /* 0x00000007ff047819 */ /* 0x010fca0000011604 */
[----:B------:R-:W-:-:S05]  /*16c00*/  VIADD R4, R4, 0x8 ;  /* 0x0000000804047836 */ /* 0x000fca0000000000 */
[----:B------:R4:W-:Y:S06]  /*16c10*/  BAR.SYNC.DEFER_BLOCKING R4, 0x100 ;  /* 0x000400040000751d */ /* 0x0009ec0000010000 */
[----:B------:R-:W-:-:S06]  /*16c20*/  WARPGROUP.ARRIVE ;  /* 0x00000000000079c5 */ /* 0x000fcc0000000000 */
        /* <DEDUP_REMOVED lines=8> */
[----:B----4-:R-:W-:Y:S05]  /*16cb0*/  @!P0 BRA `(.L_x_1952) ;  /* 0x0000000000048947 */ /* 0x010fea0003800000 */
[----:B------:R-:W-:Y:S01]  /*16cc0*/  BPT.TRAP 0x1 ;  /* 0x000000040000795c */ /* 0x000fe20000300000 */
.L_x_1952:
[----:B------:R-:W-:Y:S01]  /*16cd0*/  ISETP.GT.AND P2, PT, R6, R10, PT ;  /* 0x0000000a0600720c */ /* 0x000fe20003f44270 */
[----:B01-3--:R-:W-:Y:S02]  /*16ce0*/  VIADD R12, R12, 0x28460 ;  /* 0x000284600c0c7836 */ /* 0x00bfe40000000000 */
[----:B------:R-:W-:Y:S02]  /*16cf0*/  IMAD.U32 R4, RZ, RZ, UR39 ;  /* 0x00000027ff047e24 */ /* 0x000fe4000f8e00ff */
[----:B------:R-:W-:Y:S02]  /*16d00*/  VIADD R6, R6, 0xffffffff ;  /* 0xffffffff06067836 */ /* 0x000fe40000000000 */
[----:B------:R-:W-:Y:S01]  /*16d10*/  IMAD.MOV.U32 R7, RZ, RZ, R14 ;  /* 0x000000ffff077224 */ /* 0x000fe200078e000e */
[----:B------:R-:W-:-:S04]  /*16d20*/  PRMT R4, R4, 0x654, R12 ;  /* 0x0000065404047816 */ /* 0x000fc8000000000c */
[----:B------:R0:W-:Y:S02]  /*16d30*/  SYNCS.ARRIVE.TRANS64.RED.A1T0 RZ, [R4+URZ], RZ ;  /* 0x000000ff04ff79a7 */ /* 0x0001e4000810043f */
[----:B0-----:R-:W-:Y:S01]  /*16d40*/  IMAD.MOV.U32 R4, RZ, RZ, R13 ;  /* 0x000000ffff047224 */ /* 0x001fe200078e000d */
[----:B------:R-:W-:Y:S06]  /*16d50*/  @P2 BRA `(.L_x_1953) ;  /* 0xffffffd800ac2947 */ /* 0x000fec000383ffff */
[----:B------:R-:W-:Y:S02]  /*16d60*/  IMAD.MOV.U32 R7, RZ, RZ, R14 ;  /* 0x000000ffff077224 */ /* 0x000fe400078e000e */
[----:B------:R-:W-:-:S07]  /*16d70*/  IMAD.MOV.U32 R4, RZ, RZ, R13 ;  /* 0x000000ffff047224 */ /* 0x000fce00078e000d */
.L_x_1933:
[----:B------:R-:W0:Y:S01]  /*16d80*/  LDC R8, c[0x0][0x448] ;  /* 0x00011200ff087b82 */ /* 0x000e220000000800 */
[----:B------:R-:W-:-:S07]  /*16d90*/  VIADD R9, R201, 0x7f ;  /* 0x0000007fc9097836 */ /* 0x000fce0000000000 */
[----:B------:R-:W1:Y:S01]  /*16da0*/  LDC R12, c[0x0][0x9e4] ;  /* 0x00027900ff0c7b82 */ /* 0x000e620000000800 */
[----:B0-----:R-:W-:Y:S02]  /*16db0*/  ISETP.NE.AND P4, PT, R8, 0x1, PT ;  /* 0x000000010800780c */ /* 0x001fe40003f85270 */
[----:B-1----:R-:W-:-:S11]  /*16dc0*/  ISETP.GE.AND P5, PT, R12, 0x1, PT ;  /* 0x000000010c00780c */ /* 0x002fd60003fa6270 */
[----:B------:R-:W0:Y:S08]  /*16dd0*/  @P4 LDC R10, c[0x0][0x44c] ;  /* 0x00011300ff0a4b82 */ /* 0x000e300000000800 */
[----:B------:R-:W1:Y:S01]  /*16de0*/  @P4 LDC R8, c[0x0][0x450] ;  /* 0x00011400ff084b82 */ /* 0x000e620000000800 */
[----:B0-----:R-:W-:-:S05]  /*16df0*/  @P4 IMAD.HI.U32 R10, R9, R10, RZ ;  /* 0x0000000a090a4227 */ /* 0x001fca00078e00ff */
[----:B-1----:R-:W-:Y:S02]  /*16e00*/  @P4 SHF.R.U32.HI R9, RZ, R8, R10 ;  /* 0x00000008ff094219 */ /* 0x002fe4000001160a */
[----:B------:R-:W-:-:S05]  /*16e10*/  IADD3 R8, R192, 0x1, -R189 ;  /* 0x00000001c0087810 */ /* 0x000fca0007ffe8bd */
[----:B------:R-:W-:-:S04]  /*16e20*/  IMAD.IADD R9, R8, 0x1, R9 ;  /* 0x0000000108097824 */ /* 0x000fc800078e0209 */
[----:B------:R-:W-:Y:S01]  /*16e30*/  VIADD R10, R9, -UR38 ;  /* 0x80000026090a7c36 */ /* 0x000fe20008000000 */
[----:B------:R-:W-:Y:S06]  /*16e40*/  @!P5 BRA `(.L_x_1954) ;  /* 0x000000000048d947 */ /* 0x000fec0003800000 */
[----:B------:R-:W-:Y:S01]  /*16e50*/  IMAD.MOV.U32 R11, RZ, RZ, R9 ;  /* 0x000000ffff0b7224 */ /* 0x000fe200078e0009 */
[----:B------:R-:W-:Y:S04]  /*16e60*/  BSSY B0, `(.L_x_1955) ;  /* 0x000000e000007945 */ /* 0x000fe80003800000 */
[----:B------:R-:W-:-:S13]  /*16e70*/  ISETP.GT.AND P1, PT, R11, -0x1, PT ;  /* 0xffffffff0b00780c */ /* 0x000fda0003f24270 */
        /* <DEDUP_REMOVED lines=8> */
.L_x_1956:
[----:B------:R-:W-:-:S13]  /*16f00*/  ISETP.NE.AND P1, PT, R12, 0x1, PT ;  /* 0x000000010c00780c */ /* 0x000fda0003f25270 */
[----:B------:R-:W0:Y:S02]  /*16f10*/  @P1 LDC.64 R8, c[0x0][0x9e8] ;  /* 0x00027a00ff081b82 */ /* 0x000e240000000a00 */
[----:B0-----:R-:W-:-:S05]  /*16f20*/  @P1 IMAD.HI.U32 R8, R11, R8, RZ ;  /* 0x000000080b081227 */ /* 0x001fca00078e00ff */
[----:B------:R-:W-:-:S07]  /*16f30*/  @P1 SHF.R.U32.HI R11, RZ, R9, R8 ;  /* 0x00000009ff0b1219 */ /* 0x000fce0000011608 */
.L_x_1957:
[----:B------:R-:W-:Y:S05]  /*16f40*/  BSYNC B0 ;  /* 0x0000000000007941 */ /* 0x000fea0003800000 */
.L_x_1955:
[----:B------:R-:W-:-:S05]  /*16f50*/  IMAD R11, R11, R12, RZ ;  /* 0x0000000c0b0b7224 */ /* 0x000fca00078e02ff */
[----:B------:R-:W-:-:S07]  /*16f60*/  VIMNMX R10, R10, R11, !PT ;  /* 0x0000000b0a0a7248 */ /* 0x000fce0007fe0100 */
.L_x_1954:
[----:B------:R-:W-:-:S05]  /*16f70*/  VIADD R10, R10, 0x3f ;  /* 0x0000003f0a0a7836 */ /* 0x000fca0000000000 */
[----:B------:R-:W-:-:S04]  /*16f80*/  SHF.R.S32.HI R8, RZ, 0x1f, R10 ;  /* 0x0000001fff087819 */ /* 0x000fc8000001140a */
[----:B------:R-:W-:-:S04]  /*16f90*/  LEA.HI R8, R8, R10, RZ, 0x6 ;  /* 0x0000000a08087211 */ /* 0x000fc800078f30ff */
[----:B------:R-:W-:-:S04]  /*16fa0*/  SHF.R.S32.HI R8, RZ, 0x6, R8 ;  /* 0x00000006ff087819 */ /* 0x000fc80000011408 */
[----:B------:R-:W-:-:S04]  /*16fb0*/  VIMNMX R8, R204, R8, !PT ;  /* 0x00000008cc087248 */ /* 0x000fc80007fe0100 */
[----:B------:R-:W-:-:S13]  /*16fc0*/  ISETP.GE.AND P1, PT, R6, R8, PT ;  /* 0x000000080600720c */ /* 0x000fda0003f26270 */
[----:B------:R-:W-:Y:S05]  /*16fd0*/  @!P1 BRA `(.L_x_1958) ;  /* 0x0000001800c09947 */ /* 0x000fea0003800000 */
[----:B------:R-:W-:Y:S02]  /*16fe0*/  IMAD.MOV.U32 R12, RZ, RZ, R7 ;  /* 0x000000ffff0c7224 */ /* 0x000fe400078e0007 */
[----:B------:R-:W-:Y:S02]  /*16ff0*/  IMAD.MOV.U32 R13, RZ, RZ, R4 ;  /* 0x000000ffff0d7224 */ /* 0x000fe400078e0004 */
[----:B------:R-:W-:-:S07]  /*17000*/  IMAD.MOV.U32 R9, RZ, RZ, R6 ;  /* 0x000000ffff097224 */ /* 0x000fce00078e0006 */
.L_x_1970:
[----:B------:R-:W-:Y:S01]  /*17010*/  VIADD R23, R23, 0x1 ;  /* 0x0000000117177836 */ /* 0x000fe20000000000 */
[----:B------:R-:W-:Y:S05]  /*17020*/  YIELD ;  /* 0x0000000000007946 */ /* 0x000fea0003800000 */
[----:B------:R-:W-:Y:S01]  /*17030*/  IMAD.MOV.U32 R4, RZ, RZ, R9 ;  /* 0x000000ffff047224 */ /* 0x000fe200078e0009 */
[----:B------:R-:W-:Y:S01]  /*17040*/  ISETP.NE.AND P2, PT, R23, 0x2, PT ;  /* 0x000000021700780c */ /* 0x000fe20003f45270 */
[----:B------:R-:W-:-:S03]  /*17050*/  VIADD R9, R9, 0xffffffff ;  /* 0xffffffff09097836 */ /* 0x000fc60000000000 */
[----:B------:R-:W-:Y:S02]  /*17060*/  ISETP.GT.AND P1, PT, R4, R8, PT ;  /* 0x000000080400720c */ /* 0x000fe40003f24270 */
[----:B------:R-:W-:Y:S02]  /*17070*/  SEL R11, R23, RZ, P2 ;  /* 0x000000ff170b7207 */ /* 0x000fe40001000000 */
[----:B------:R-:W-:-:S03]  /*17080*/  SEL R4, RZ, 0x1, P2 ;  /* 0x00000001ff047807 */ /* 0x000fc60001000000 */
[----:B------:R-:W-:Y:S01]  /*17090*/  IMAD.MOV.U32 R23, RZ, RZ, R11 ;  /* 0x000000ffff177224 */ /* 0x000fe200078e000b */
[----:B------:R-:W-:Y:S01]  /*170a0*/  LOP3.LUT R186, R186, R4, RZ, 0x3c, !PT ;  /* 0x00000004baba7212 */ /* 0x000fe200078e3cff */
[----:B0-----:R-:W-:Y:S06]  /*170b0*/  @!P0 BRA `(.L_x_1959) ;  /* 0x0000000000048947 */ /* 0x001fec0003800000 */
[----:B------:R-:W-:Y:S01]  /*170c0*/  BPT.TRAP 0x1 ;  /* 0x000000040000795c */ /* 0x000fe20000300000 */
.L_x_1959:
[----:B------:R-:W-:Y:S01]  /*170d0*/  IMAD R6, R23, 0x8, R22 ;  /* 0x0000000817067824 */ /* 0x000fe200078e0216 */
[----:B------:R-:W-:-:S04]  /*170e0*/  SHF.L.U32 R10, R186, 0x1f, RZ ;  /* 0x0000001fba0a7819 */ /* 0x000fc800000006ff */
[----:B------:R0:W1:Y:S01]  /*170f0*/  SYNCS.PHASECHK.TRANS64.TRYWAIT P2, [R6+URZ+0x28430], R10 ;  /* 0x0284300a060075a7 */ /* 0x000062000804017f */
[----:B------:R-:W-:Y:S05]  /*17100*/  @!P0 BRA `(.L_x_1960) ;  /* 0x0000000000048947 */ /* 0x000fea0003800000 */
[----:B------:R-:W-:Y:S01]  /*17110*/  BPT.TRAP 0x1 ;  /* 0x000000040000795c */ /* 0x000fe20000300000 */
.L_x_1960:
[----:B------:R-:W-:Y:S01]  /*17120*/  LEA R4, R23, UR60, 0xa ;  /* 0x0000003c17047c11 */ /* 0x000fe2000f8e50ff */
[----:B--23--:R-:W-:-:S03]  /*17130*/  IMAD.MOV.U32 R5, RZ, RZ, 0x40000040 ;  /* 0x40000040ff057424 */ /* 0x00cfc600078e00ff */
[C---:B------:R-:W-:Y:S01]  /*17140*/  IADD3 R14, R4.reuse, 0x2, RZ ;  /* 0x00000002040e7810 */ /* 0x040fe20007ffe0ff */
[----:B------:R-:W-:Y:S01]  /*17150*/  VIADD R7, R4, 0x4 ;  /* 0x0000000404077836 */ /* 0x000fe20000000000 */
[----:B-1----:R-:W-:Y:S06]  /*17160*/  @P2 BRA `(.L_x_1961) ;  /* 0x0000000000082947 */ /* 0x002fec0003800000 */
[----:B------:R-:W1:Y:S02]  /*17170*/  SYNCS.PHASECHK.TRANS64.TRYWAIT P2, [R6+URZ+0x28430], R10 ;  /* 0x0284300a060075a7 */ /* 0x000e64000804017f */
[----:B-1----:R-:W-:Y:S05]  /*17180*/  @!P2 BRA `(.L_x_1962) ;  /* 0x0000015800fca947 */ /* 0x002fea0003800000 */
.L_x_1961:
        /* <DEDUP_REMOVED lines=19> */
[----:B------:R-:W-:Y:S01]  /*172c0*/  UMOV UR20, UR52 ;  /* 0x0000003400147c82 */ /* 0x000fe20008000000 */
[----:B------:R-:W-:Y:S01]  /*172d0*/  QGMMA.64x64x32.F32.E4M3.E4M3 R152, gdesc[UR8], RZ, !UPT, gsb0 ;  /* 0x00e00000089879f3 */ /* 0x000fe2000c0008ff */
[----:B------:R-:W-:Y:S01]  /*172e0*/  R2UR UR5, R197 ;  /* 0x00000000c50572ca */ /* 0x000fe200000e0000 */
[----:B------:R-:W-:Y:S01]  /*172f0*/  UMOV UR21, UR53 ;  /* 0x0000003500157c82 */ /* 0x000fe20008000000 */
[----:B------:R-:W-:Y:S01]  /*17300*/  R2UR UR14, R14 ;  /* 0x000000000e0e72ca */ /* 0x000fe200000e0000 */
[----:B------:R-:W-:Y:S01]  /*17310*/  VIADD R14, R4, 0x200 ;  /* 0x00000200040e7836 */ /* 0x000fe20000000000 */
[----:B------:R-:W-:Y:S01]  /*17320*/  R2UR UR15, R15 ;  /* 0x000000000f0f72ca */ /* 0x000fe200000e0000 */
[----:B------:R-:W-:Y:S01]  /*17330*/  UMOV UR24, UR48 ;  /* 0x0000003000187c82 */ /* 0x000fe20008000000 */
[----:B------:R-:W-:Y:S01]  /*17340*/  R2UR UR12, R194 ;  /* 0x00000000c20c72ca */ /* 0x000fe200000e0000 */
        /* <DEDUP_REMOVED lines=8> */
[----:B------:R-:W-:Y:S01]  /*173d0*/  VIADD R4, R4, 0x206 ;  /* 0x0000020604047836 */ /* 0x000fe20000000000 */
[----:B------:R-:W-:Y:S01]  /*173e0*/  R2UR UR23, R15 ;  /* 0x000000000f1772ca */ /* 0x000fe200000e0000 */
[----:B------:R-:W-:Y:S01]  /*173f0*/  IMAD.MOV.U32 R5, RZ, RZ, 0x40000040 ;  /* 0x40000040ff057424 */ /* 0x000fe200078e00ff */
[----:B------:R-:W-:Y:S01]  /*17400*/  R2UR UR26, R20 ;  /* 0x00000000141a72ca */ /* 0x000fe200000e0000 */
[----:B------:R-:W-:Y:S01]  /*17410*/  UMOV UR32, UR40 ;  /* 0x0000002800207c82 */ /* 0x000fe20008000000 */
[----:B------:R-:W-:Y:S01]  /*17420*/  R2UR UR27, R21 ;  /* 0x00000000151b72ca */ /* 0x000fe200000e0000 */
[----:B------:R-:W-:Y:S01]  /*17430*/  UMOV UR33, UR41 ;  /* 0x0000002900217c82 */ /* 0x000fe20008000000 */
[----:B------:R-:W-:Y:S01]  /*17440*/  R2UR UR34, R4 ;  /* 0x00000000042272ca */ /* 0x000fe200000e0000 */
[----:B------:R-:W2:Y:S01]  /*17450*/  S2R R205, SR_TID.X ;  /* 0x0000000000cd7919 */ /* 0x000ea20000002100 */
[----:B------:R-:W-:-:S02]  /*17460*/  R2UR UR35, R5 ;  /* 0x00000000052372ca */ /* 0x000fc400000e0000 */
        /* <DEDUP_REMOVED lines=27> */
.L_x_1963:
[----:B------:R-:W-:Y:S01]  /*17620*/  FMNMX.FTZ R4, R152, R13, !PT ;  /* 0x0000000d98047209 */ /* 0x000fe20007810000 */
[----:B------:R-:W-:Y:S02]  /*17630*/  VIADD R15, R6, 0x28440 ;  /* 0x00028440060f7836 */ /* 0x000fe40000000000 */
[----:B------:R-:W-:Y:S01]  /*17640*/  IMAD.U32 R20, RZ, RZ, UR39 ;  /* 0x00000027ff147e24 */ /* 0x000fe2000f8e00ff */
[----:B------:R-:W-:-:S04]  /*17650*/  FMNMX.FTZ R4, R153, R4, !PT ;  /* 0x0000000499047209 */ /* 0x000fc80007810000 */
[----:B------:R-:W-:Y:S02]  /*17660*/  FMNMX.FTZ R4, R156, R4, !PT ;  /* 0x000000049c047209 */ /* 0x000fe40007810000 */
[----:B------:R-:W-:Y:S02]  /*17670*/  PRMT R15, R20, 0x654, R15 ;  /* 0x00000654140f7816 */ /* 0x000fe4000000000f */
[----:B------:R-:W-:Y:S02]  /*17680*/  FMNMX.FTZ R4, R157, R4, !PT ;  /* 0x000000049d047209 */ /* 0x000fe40007810000 */
[----:B------:R3:W-:Y:S02]  /*17690*/  SYNCS.ARRIVE.TRANS64.RED.A1T0 RZ, [R15+URZ], RZ ;  /* 0x000000ff0fff79a7 */ /* 0x0007e4000810043f */
        /* <DEDUP_REMOVED lines=12> */
[----:B------:R-:W4:Y:S02]  /*17760*/  SHFL.BFLY PT, R7, R4, 0x2, 0x1f ;  /* 0x0c401f0004077f89 */ /* 0x000f2400000e0000 */
[----:B----4-:R-:W-:-:S05]  /*17770*/  FMNMX.FTZ R4, R4, R7, !PT ;  /* 0x0000000704047209 */ /* 0x010fca0007810000 */
[----:B------:R-:W4:Y:S02]  /*17780*/  SHFL.BFLY PT, R7, R4, 0x1, 0x1f ;  /* 0x0c201f0004077f89 */ /* 0x000f2400000e0000 */
[----:B----4-:R-:W-:-:S05]  /*17790*/  FMNMX.FTZ R4, R4, R7, !PT ;  /* 0x0000000704047209 */ /* 0x010fca0007810000 */
[----:B------:R-:W-:Y:S01]  /*177a0*/  FFMA.FTZ R7, R2, R4, -8 ;  /* 0xc100000002077423 */ /* 0x000fe20000010004 */
[----:B------:R-:W-:-:S03]  /*177b0*/  FADD.FTZ R13, -R4, R13 ;  /* 0x0000000d040d7221 */ /* 0x000fc60000010100 */
[C-C-:B------:R-:W-:Y:S01]  /*177c0*/  FFMA.FTZ R152, R2.reuse, R152, -R7.reuse ;  /* 0x0000009802987223 */ /* 0x140fe20000010807 */
[----:B------:R-:W-:-:S01]  /*177d0*/  FFMA.FTZ R153, R2, R153, -R7 ;  /* 0x0000009902997223 */ /* 0x000fc20000010807 */
        /* <DEDUP_REMOVED lines=14> */
[----:B------:R-:W-:Y:S01]  /*178c0*/  FMNMX.FTZ R7, R154, R12, !PT ;  /* 0x0000000c9a077209 */ /* 0x000fe20007810000 */
[----:B------:R-:W-:Y:S01]  /*178d0*/  FMUL.FTZ R13, R2, R13 ;  /* 0x0000000d020d7220 */ /* 0x000fe20000410000 */
[----:B------:R-:W-:Y:S02]  /*178e0*/  MUFU.EX2 R152, R152 ;  /* 0x0000009800987308 */ /* 0x000fe40000000800 */
[----:B------:R-:W-:-:S04]  /*178f0*/  FMNMX.FTZ R7, R155, R7, !PT ;  /* 0x000000079b077209 */ /* 0x000fc80007810000 */
[----:B------:R-:W-:Y:S02]  /*17900*/  FMNMX.FTZ R7, R158, R7, !PT ;  /* 0x000000079e077209 */ /* 0x000fe40007810000 */
[----:B------:R-:W4:Y:S02]  /*17910*/  MUFU.EX2 R13, R13 ;  /* 0x0000000d000d7308 */ /* 0x000f240000000800 */
[----:B------:R-:W-:-:S04]  /*17920*/  FMNMX.FTZ R7, R159, R7, !PT ;  /* 0x000000079f077209 */ /* 0x000fc80007810000 */
[----:B------:R-:W-:Y:S02]  /*17930*/  FMNMX.FTZ R7, R162, R7, !PT ;  /* 0x00000007a2077209 */ /* 0x000fe40007810000 */
[----:B------:R-:W5:Y:S02]  /*17940*/  MUFU.EX2 R153, R153 ;  /* 0x0000009900997308 */ /* 0x000f640000000800 */
[----:B------:R-:W-:-:S04]  /*17950*/  FMNMX.FTZ R7, R163, R7, !PT ;  /* 0x00000007a3077209 */ /* 0x000fc80007810000 */
[----:B------:R-:W-:Y:S02]  /*17960*/  FMNMX.FTZ R7, R166, R7, !PT ;  /* 0x00000007a6077209 */ /* 0x000fe40007810000 */
[----:B------:R-:W0:Y:S01]  /*17970*/  MUFU.EX2 R156, R156 ;  /* 0x0000009c009c7308 */ /* 0x000e220000000800 */
[----:B----4-:R-:W-:-:S01]  /*17980*/  FFMA.FTZ R3, R13, R3, R152 ;  /* 0x000000030d037223 */ /* 0x010fc20000010098 */
[----:B------:R-:W-:Y:S01]  /*17990*/  FMNMX.FTZ R7, R167, R7, !PT ;  /* 0x00000007a7077209 */ /* 0x000fe20007810000 */
[-C--:B------:R-:W-:Y:S01]  /*179a0*/  FMUL.FTZ R24, R24, R13.reuse ;  /* 0x0000000d18187220 */ /* 0x080fe20000410000 */
[-C--:B------:R-:W-:Y:S01]  /*179b0*/  FMUL.FTZ R25, R25, R13.reuse ;  /* 0x0000000d19197220 */ /* 0x080fe20000410000 */
[----:B------:R-:W-:Y:S01]  /*179c0*/  FMUL.FTZ R28, R28, R13 ;  /* 0x0000000d1c1c7220 */ /* 0x000fe20000410000 */
[----:B------:R-:W-:Y:S01]  /*179d0*/  FMNMX.FTZ R7, R170, R7, !PT ;  /* 0x00000007aa077209 */ /* 0x000fe20007810000 */
[----:B------:R-:W-:Y:S01]  /*179e0*/  FMUL.FTZ R29, R29, R13 ;  /* 0x0000000d1d1d7220 */ /* 0x000fe20000410000 */
[----:B------:R-:W4:Y:S01]  /*179f0*/  MUFU.EX2 R157, R157 ;  /* 0x0000009d009d7308 */ /* 0x000f220000000800 */
[----:B-----5:R-:W-:-:S01]  /*17a00*/  FADD.FTZ R3, R153, R3 ;  /* 0x0000000399037221 */ /* 0x020fc20000010000 */
[----:B------:R-:W-:Y:S01]  /*17a10*/  FMNMX.FTZ R7, R171, R7, !PT ;  /* 0x00000007ab077209 */ /* 0x000fe20007810000 */
[-C--:B------:R-:W-:Y:S01]  /*17a20*/  FMUL.FTZ R32, R32, R13.reuse ;  /* 0x0000000d20207220 */ /* 0x080fe20000410000 */
[-C--:B------:R-:W-:Y:S01]  /*17a30*/  FMUL.FTZ R33, R33, R13.reuse ;  /* 0x0000000d21217220 */ /* 0x080fe20000410000 */
[----:B------:R-:W-:Y:S01]  /*17a40*/  FMUL.FTZ R36, R36, R13 ;  /* 0x0000000d24247220 */ /* 0x000fe20000410000 */
[----:B------:R-:W-:Y:S01]  /*17a50*/  FMNMX.FTZ R7, R174, R7, !PT ;  /* 0x00000007ae077209 */ /* 0x000fe20007810000 */
[----:B------:R-:W-:Y:S01]  /*17a60*/  FMUL.FTZ R37, R37, R13 ;  /* 0x0000000d25257220 */ /* 0x000fe20000410000 */
[----:B------:R-:W5:Y:S01]  /*17a70*/  MUFU.EX2 R160, R160 ;  /* 0x000000a000a07308 */ /* 0x000f620000000800 */
[----:B0-----:R-:W-:-:S01]  /*17a80*/  FADD.FTZ R3, R156, R3 ;  /* 0x000000039c037221 */ /* 0x001fc20000010000 */
[----:B------:R-:W-:Y:S01]  /*17a90*/  FMNMX.FTZ R7, R175, R7, !PT ;  /* 0x00000007af077209 */ /* 0x000fe20007810000 */
[-C--:B------:R-:W-:Y:S01]  /*17aa0*/  FMUL.FTZ R40, R40, R13.reuse ;  /* 0x0000000d28287220 */ /* 0x080fe20000410000 */
[-C--:B------:R-:W-:Y:S01]  /*17ab0*/  FMUL.FTZ R41, R41, R13.reuse ;  /* 0x0000000d29297220 */ /* 0x080fe20000410000 */
[----:B------:R-:W-:Y:S01]  /*17ac0*/  FMUL.FTZ R44, R44, R13 ;  /* 0x0000000d2c2c7220 */ /* 0x000fe20000410000 */
[----:B------:R-:W-:Y:S01]  /*17ad0*/  FMNMX.FTZ R7, R178, R7, !PT ;  /* 0x00000007b2077209 */ /* 0x000fe20007810000 */
[----:B------:R-:W-:Y:S01]  /*17ae0*/  FMUL.FTZ R45, R45, R13 ;  /* 0x0000000d2d2d7220 */ /* 0x000fe20000410000 */
[----:B------:R-:W0:Y:S01]  /*17af0*/  MUFU.EX2 R161, R161 ;  /* 0x000000a100a17308 */ /* 0x000e220000000800 */
[----:B----4-:R-:W-:-:S01]  /*17b00*/  FADD.FTZ R3, R157, R3 ;  /* 0x000000039d037221 */ /* 0x010fc20000010000 */
[----:B------:R-:W-:Y:S01]  /*17b10*/  FMNMX.FTZ R7, R179, R7, !PT ;  /* 0x00000007b3077209 */ /* 0x000fe20007810000 */
[-C--:B------:R-:W-:Y:S01]  /*17b20*/  FMUL.FTZ R48, R48, R13.reuse ;  /* 0x0000000d30307220 */ /* 0x080fe20000410000 */
[----:B------:R-:W-:Y:S01]  /*17b30*/  F2FP.SATFINITE.E4M3.F32.PACK_AB_MERGE_C R156, R157, R156, RZ ;  /* 0x0000009c9d9c723e */ /* 0x000fe200048070ff */
[----:B------:R-:W-:Y:S01]  /*17b40*/  FMUL.FTZ R49, R49, R13 ;  /* 0x0000000d31317220 */ /* 0x000fe20000410000 */
[----:B------:R-:W-:Y:S01]  /*17b50*/  FMNMX.FTZ R7, R182, R7, !PT ;  /* 0x00000007b6077209 */ /* 0x000fe20007810000 */
[----:B------:R-:W-:Y:S01]  /*17b60*/  FMUL.FTZ R52, R52, R13 ;  /* 0x0000000d34347220 */ /* 0x000fe20000410000 */
[----:B------:R-:W4:Y:S01]  /*17b70*/  MUFU.EX2 R164, R164 ;  /* 0x000000a400a47308 */ /* 0x000f220000000800 */
[----:B-----5:R-:W-:-:S01]  /*17b80*/  FADD.FTZ R3, R160, R3 ;  /* 0x00000003a0037221 */ /* 0x020fc20000010000 */
[----:B------:R-:W-:Y:S01]  /*17b90*/  FMNMX.FTZ R14, R183, R7, !PT ;  /* 0x00000007b70e7209 */ /* 0x000fe20007810000 */
[-C--:B------:R-:W-:Y:S01]  /*17ba0*/  FMUL.FTZ R53, R53, R13.reuse ;  /* 0x0000000d35357220 */ /* 0x080fe20000410000 */
[----:B------:R-:W-:Y:S01]  /*17bb0*/  F2FP.SATFINITE.E4M3.F32.PACK_AB_MERGE_C R152, R153, R152, R156 ;  /* 0x000000989998723e */ /* 0x000fe2000480709c */
[-C--:B------:R-:W-:Y:S01]  /*17bc0*/  FMUL.FTZ R56, R56, R13.reuse ;  /* 0x0000000d38387220 */ /* 0x080fe20000410000 */
[----:B------:R-:W-:Y:S01]  /*17bd0*/  FMUL.FTZ R57, R57, R13 ;  /* 0x0000000d39397220 */ /* 0x000fe20000410000 */
[----:B------:R-:W5:Y:S01]  /*17be0*/  SHFL.BFLY PT, R7, R14, 0x2, 0x1f ;  /* 0x0c401f000e077f89 */ /* 0x000f6200000e0000 */
[----:B------:R-:W1:Y:S01]  /*17bf0*/  MUFU.EX2 R165, R165 ;  /* 0x000000a500a57308 */ /* 0x000e620000000800 */
        /* <DEDUP_REMOVED lines=21> */
[----:B------:R-:W-:Y:S01]  /*17d50*/  FMUL.FTZ R92, R92, R13 ;  /* 0x0000000d5c5c7220 */ /* 0x000fe20000410000 */
[----:B-----5:R-:W-:Y:S01]  /*17d60*/  FMNMX.FTZ R14, R14, R7, !PT ;  /* 0x000000070e0e7209 */ /* 0x020fe20007810000 */
[----:B------:R-:W1:Y:S01]  /*17d70*/  MUFU.EX2 R172, R172 ;  /* 0x000000ac00ac7308 */ /* 0x000e620000000800 */
        /* <DEDUP_REMOVED lines=24> */
[----:B-----5:R-:W-:-:S01]  /*17f00*/  FADD.FTZ R3, R173, R3 ;  /* 0x00000003ad037221 */ /* 0x020fc20000010000 */
[----:B------:R-:W-:Y:S01]  /*17f10*/  F2FP.SATFINITE.E4M3.F32.PACK_AB_MERGE_C R156, R173, R172, RZ ;  /* 0x000000acad9c723e */ /* 0x000fe200048070ff */
[----:B------:R-:W-:Y:S01]  /*17f20*/  FMUL.FTZ R128, R128, R13 ;  /* 0x0000000d80807220 */ /* 0x000fe20000410000 */
[----:B0-----:R-:W-:Y:S01]  /*17f30*/  FMNMX.FTZ R7, R14, R7, !PT ;  /* 0x000000070e077209 */ /* 0x001fe20007810000 */
[-C--:B------:R-:W-:Y:S01]  /*17f40*/  FMUL.FTZ R129, R129, R13.reuse ;  /* 0x0000000d81817220 */ /* 0x080fe20000410000 */
[----:B------:R-:W-:Y:S01]  /*17f50*/  F2FP.SATFINITE.E4M3.F32.PACK_AB_MERGE_C R156, R169, R168, R156 ;  /* 0x000000a8a99c723e */ /* 0x000fe2000480709c */
[----:B------:R-:W-:Y:S01]  /*17f60*/  FMUL.FTZ R132, R132, R13 ;  /* 0x0000000d84847220 */ /* 0x000fe20000410000 */
[----:B------:R-:W0:Y:S01]  /*17f70*/  MUFU.EX2 R180, R180 ;  /* 0x000000b400b47308 */ /* 0x000e220000000800 */
[----:B------:R-:W-:-:S01]  /*17f80*/  FFMA.FTZ R14, R2, R7, -8 ;  /* 0xc1000000020e7423 */ /* 0x000fc20000010007 */
[----:B------:R-:W-:Y:S01]  /*17f90*/  FADD.FTZ R12, -R7, R12 ;  /* 0x0000000c070c7221 */ /* 0x000fe20000010100 */
[----:B----4-:R-:W-:-:S01]  /*17fa0*/  FADD.FTZ R3, R176, R3 ;  /* 0x00000003b0037221 */ /* 0x010fc20000010000 */
[----:B------:R-:W-:Y:S01]  /*17fb0*/  FMUL.FTZ R133, R133, R13 ;  /* 0x0000000d85857220 */ /* 0x000fe20000410000 */
[----:B------:R-:W-:-:S01]  /*17fc0*/  FFMA.FTZ R154, R2, R154, -R14 ;  /* 0x0000009a029a7223 */ /* 0x000fc2000001080e */
[C---:B------:R-:W-:Y:S01]  /*17fd0*/  FMUL.FTZ R12, R2.reuse, R12 ;  /* 0x0000000c020c7220 */ /* 0x040fe20000410000 */
[----:B------:R-:W-:-:S01]  /*17fe0*/  FFMA.FTZ R155, R2, R155, -R14 ;  /* 0x0000009b029b7223 */ /* 0x000fc2000001080e */
[C-C-:B------:R-:W-:Y:S01]  /*17ff0*/  FFMA.FTZ R158, R2.reuse, R158, -R14.reuse ;  /* 0x0000009e029e7223 */ /* 0x140fe2000001080e */
[----:B------:R-:W-:-:S01]  /*18000*/  FFMA.FTZ R159, R2, R159, -R14 ;  /* 0x0000009f029f7223 */ /* 0x000fc2000001080e */
[C-C-:B------:R-:W-:Y:S01]  /*18010*/  FFMA.FTZ R162, R2.reuse, R162, -R14.reuse ;  /* 0x000000a202a27223 */ /* 0x140fe2000001080e */
        /* <DEDUP_REMOVED lines=12> */
[----:B------:R-:W-:Y:S01]  /*180e0*/  FFMA.FTZ R14, R2, R183, -R14 ;  /* 0x000000b7020e7223 */ /* 0x000fe2000001080e */
[----:B-1----:R-:W-:-:S01]  /*180f0*/  FADD.FTZ R3, R177, R3 ;  /* 0x00000003b1037221 */ /* 0x002fc20000010000 */
[-C--:B------:R-:W-:Y:S01]  /*18100*/  FMUL.FTZ R136, R136, R13.reuse ;  /* 0x0000000d88887220 */ /* 0x080fe20000410000 */
[----:B------:R-:W-:Y:S01]  /*18110*/  FMUL.FTZ R137, R137, R13 ;  /* 0x0000000d89897220 */ /* 0x000fe20000410000 */
        /* <DEDUP_REMOVED lines=9> */
[----:B----4-:R-:W-:-:S01]  /*181b0*/  FFMA.FTZ R0, R12, R0, R154 ;  /* 0x000000000c007223 */ /* 0x010fc2000001009a */
        /* <DEDUP_REMOVED lines=31> */
[----:B-1----:R-:W-:-:S01]  /*183b0*/  FADD.FTZ R0, R162, R0 ;  /* 0x00000000a2007221 */ /* 0x002fc20000010000 */
[----:B------:R-:W-:Y:S01]  /*183c0*/  F2FP.SATFINITE.E4M3.F32.PACK_AB_MERGE_C R154, R165, R164, RZ ;  /* 0x000000a4a59a723e */ /* 0x000fe200048070ff */
[-C--:B------:R-:W-:Y:S01]  /*183d0*/  FMUL.FTZ R70, R70, R12.reuse ;  /* 0x0000000c46467220 */ /* 0x080fe20000410000 */
[-C--:B------:R-:W-:Y:S01]  /*183e0*/  FMUL.FTZ R71, R71, R12.reuse ;  /* 0x0000000c47477220 */ /* 0x080fe20000410000 */
[----:B------:R-:W-:Y:S01]  /*183f0*/  FMUL.FTZ R74, R74, R12 ;  /* 0x0000000c4a4a7220 */ /* 0x000fe20000410000 */
[----:B------:R-:W-:Y:S01]  /*18400*/  F2FP.SATFINITE.E4M3.F32.PACK_AB_MERGE_C R154, R161, R160, R154 ;  /* 0x000000a0a19a723e */ /* 0x000fe2000480709a */
        /* <DEDUP_REMOVED lines=58> */
[----:B----4-:R-:W-:-:S07]  /*187b0*/  FADD.FTZ R0, R178, R0 ;  /* 0x00000000b2007221 */ /* 0x010fce0000010000 */
[----:B------:R-:W4:Y:S01]  /*187c0*/  MUFU.EX2 R182, R182 ;  /* 0x000000b600b67308 */ /* 0x000f220000000800 */
[----:B-1----:R-:W-:-:S07]  /*187d0*/  FADD.FTZ R0, R179, R0 ;  /* 0x00000000b3007221 */ /* 0x002fce0000010000 */
[----:B------:R-:W1:Y:S01]  /*187e0*/  MUFU.EX2 R14, R14 ;  /* 0x0000000e000e7308 */ /* 0x000e620000000800 */
[C---:B0-----:R-:W-:Y:S01]  /*187f0*/  F2FP.SATFINITE.E4M3.F32.PACK_AB_MERGE_C R158, R181.reuse, R180, RZ ;  /* 0x000000b4b59e723e */ /* 0x041fe200048070ff */
[----:B------:R-:W-:-:S03]  /*18800*/  FADD.FTZ R3, R181, R3 ;  /* 0x00000003b5037221 */ /* 0x000fc60000010000 */
[----:B------:R-:W-:Y:S01]  /*18810*/  F2FP.SATFINITE.E4M3.F32.PACK_AB_MERGE_C R158, R177, R176, R158 ;  /* 0x000000b0b19e723e */ /* 0x000fe2000480709e */
[----:B----4-:R-:W-:-:S01]  /*18820*/  FADD.FTZ R0, R182, R0 ;  /* 0x00000000b6007221 */ /* 0x010fc20000010000 */
[----:B-1----:R-:W-:-:S03]  /*18830*/  F2FP.SATFINITE.E4M3.F32.PACK_AB_MERGE_C R159, R14, R182, RZ ;  /* 0x000000b60e9f723e */ /* 0x002fc600048070ff */
[----:B------:R-:W-:Y:S01]  /*18840*/  FADD.FTZ R0, R14, R0 ;  /* 0x000000000e007221 */ /* 0x000fe20000010000 */
[----:B------:R-:W-:Y:S01]  /*18850*/  F2FP.SATFINITE.E4M3.F32.PACK_AB_MERGE_C R159, R179, R178, R159 ;  /* 0x000000b2b39f723e */ /* 0x000fe2000480709f */
[----:B---3--:R-:W-:Y:S06]  /*18860*/  @!P0 BRA `(.L_x_1964) ;  /* 0x0000000000048947 */ /* 0x008fec0003800000 */
[----:B------:R-:W-:Y:S01]  /*18870*/  BPT.TRAP 0x1 ;  /* 0x000000040000795c */ /* 0x000fe20000300000 */
.L_x_1964:
[----:B------:R0:W1:Y:S01]  /*18880*/  SYNCS.PHASECHK.TRANS64.TRYWAIT P2, [R6+URZ+0x28450], R10 ;  /* 0x0284500a060075a7 */ /* 0x000062000804017f */
[----:B------:R-:W-:Y:S05]  /*18890*/  @!P0 BRA `(.L_x_1965) ;  /* 0x0000000000048947 */ /* 0x000fea0003800000 */
[----:B------:R-:W-:Y:S01]  /*188a0*/  BPT.TRAP 0x1 ;  /* 0x000000040000795c */ /* 0x000fe20000300000 */
.L_x_1965:
[----:B------:R-:W-:Y:S04]  /*188b0*/  BSSY B0, `(.L_x_1966) ;  /* 0x0000004000007945 */ /* 0x000fe80003800000 */
[----:B-1----:R-:W-:Y:S05]  /*188c0*/  @P2 BRA `(.L_x_1967) ;  /* 0x0000000000082947 */ /* 0x002fea0003800000 */
[----:B------:R-:W1:Y:S02]  /*188d0*/  SYNCS.PHASECHK.TRANS64.TRYWAIT P2, [R6+URZ+0x28450], R10 ;  /* 0x0284500a060075a7 */ /* 0x000e64000804017f */
[----:B-1----:R-:W-:Y:S05]  /*188e0*/  @!P2 BRA `(.L_x_1968) ;  /* 0x000001440038a947 */ /* 0x002fea0003800000 */
.L_x_1967:
[----:B------:R-:W-:Y:S05]  /*188f0*/  BSYNC B0 ;  /* 0x0000000000007941 */ /* 0x000fea0003800000 */
.L_x_1966:
[----:B------:R-:W3:Y:S01]  /*18900*/  S2R R12, SR_TID.X ;  /* 0x00000000000c7919 */ /* 0x000ee20000002100 */
[----:B01----:R-:W-:Y:S01]  /*18910*/  LEA R10, R11, UR43, 0xa ;  /* 0x0000002b0b0a7c11 */ /* 0x003fe2000f8e50ff */
[----:B------:R-:W-:Y:S01]  /*18920*/  IMAD.MOV.U32 R11, RZ, RZ, -0x7fffffe0 ;  /* 0x80000020ff0b7424 */ /* 0x000fe200078e00ff */
[----:B------:R-:W-:Y:S05]  /*18930*/  WARPSYNC.ALL ;  /* 0x0000000000007948 */ /* 0x000fea0003800000 */
[----:B------:R-:W-:Y:S02]  /*18940*/  R2UR UR7, R11 ;  /* 0x000000000b0772ca */ /* 0x000fe400000e0000 */
[C---:B------:R-:W-:Y:S01]  /*18950*/  R2UR UR6, R10.reuse ;  /* 0x000000000a0672ca */ /* 0x040fe200000e0000 */
[----:B------:R-:W-:Y:S01]  /*18960*/  VIADD R10, R10, 0x2 ;  /* 0x000000020a0a7836 */ /* 0x000fe20000000000 */
[----:B---3--:R-:W-:-:S05]  /*18970*/  SHF.R.U32.HI R12, RZ, 0x7, R12 ;  /* 0x00000007ff0c7819 */ /* 0x008fca000001160c */
[----:B------:R-:W-:-:S05]  /*18980*/  VIADD R11, R12, 0x8 ;  /* 0x000000080c0b7836 */ /* 0x000fca0000000000 */
[----:B------:R0:W-:Y:S02]  /*18990*/  BAR.SYNC.DEFER_BLOCKING R11, 0x100 ;  /* 0x0004000b0000751d */ /* 0x0001e40000010000 */
[----:B0-----:R-:W-:-:S04]  /*189a0*/  IMAD.MOV.U32 R11, RZ, RZ, -0x7fffffe0 ;  /* 0x80000020ff0b7424 */ /* 0x001fc800078e00ff */
        /* <DEDUP_REMOVED lines=11> */
.L_x_1969:
[----:B------:R-:W-:Y:S02]  /*18a60*/  VIADD R6, R6, 0x28460 ;  /* 0x0002846006067836 */ /* 0x000fe40000000000 */
[----:B------:R-:W-:Y:S02]  /*18a70*/  IMAD.U32 R10, RZ, RZ, UR39 ;  /* 0x00000027ff0a7e24 */ /* 0x000fe4000f8e00ff */
[----:B------:R-:W-:Y:S02]  /*18a80*/  IMAD.MOV.U32 R12, RZ, RZ, R7 ;  /* 0x000000ffff0c7224 */ /* 0x000fe400078e0007 */
[----:B------:R-:W-:Y:S01]  /*18a90*/  IMAD.MOV.U32 R13, RZ, RZ, R4 ;  /* 0x000000ffff0d7224 */ /* 0x000fe200078e0004 */
[----:B------:R-:W-:-:S04]  /*18aa0*/  PRMT R6, R10, 0x654, R6 ;  /* 0x000006540a067816 */ /* 0x000fc80000000006 */
[----:B------:R0:W-:Y:S01]  /*18ab0*/  SYNCS.ARRIVE.TRANS64.RED.A1T0 RZ, [R6+URZ], RZ ;  /* 0x000000ff06ff79a7 */ /* 0x0001e2000810043f */
[----:B------:R-:W-:Y:S05]  /*18ac0*/  @P1 BRA `(.L_x_1970) ;  /* 0xffffffe400501947 */ /* 0x000fea000383ffff */
[----:B0-----:R-:W-:-:S07]  /*18ad0*/  IMAD.MOV.U32 R6, RZ, RZ, R9 ;  /* 0x000000ffff067224 */ /* 0x001fce00078e0009 */
.L_x_1958:
[----:B------:R-:W-:-:S13]  /*18ae0*/  ISETP.GE.AND P1, PT, R6, R204, PT ;  /* 0x000000cc0600720c */ /* 0x000fda0003f26270 */
[----:B------:R-:W-:Y:S05]  /*18af0*/  @!P1 BRA `(.L_x_1971) ;  /* 0x00000024004c9947 */ /* 0x000fea0003800000 */
[----:B------:R-:W-:Y:S01]  /*18b00*/  MOV R13, R7 ;  /* 0x00000007000d7202 */ /* 0x000fe20000000f00 */
[----:B------:R-:W-:-:S07]  /*18b10*/  IMAD.MOV.U32 R14, RZ, RZ, R4 ;  /* 0x000000ffff0e7224 */ /* 0x000fce00078e0004 */
.L_x_1991:
[----:B------:R-:W-:Y:S01]  /*18b20*/  VIADD R23, R23, 0x1 ;  /* 0x0000000117177836 */ /* 0x000fe20000000000 */
[----:B------:R-:W-:Y:S05]  /*18b30*/  YIELD ;  /* 0x0000000000007946 */ /* 0x000fea0003800000 */
[----:B------:R-:W-:-:S04]  /*18b40*/  ISETP.NE.AND P1, PT, R23, 0x2, PT ;  /* 0x000000021700780c */ /* 0x000fc80003f25270 */
[----:B------:R-:W-:Y:S02]  /*18b50*/  SEL R12, R23, RZ, P1 ;  /* 0x000000ff170c7207 */ /* 0x000fe40000800000 */
[----:B------:R-:W-:-:S03]  /*18b60*/  SEL R4, RZ, 0x1, P1 ;  /* 0x00000001ff047807 */ /* 0x000fc60000800000 */
[----:B------:R-:W-:Y:S01]  /*18b70*/  IMAD.MOV.U32 R23, RZ, RZ, R12 ;  /* 0x000000ffff177224 */ /* 0x000fe200078e000c */
[----:B------:R-:W-:Y:S01]  /*18b80*/  LOP3.LUT R186, R186, R4, RZ, 0x3c, !PT ;  /* 0x00000004baba7212 */ /* 0x000fe200078e3cff */
[----:B0-----:R-:W-:Y:S06]  /*18b90*/  @!P0 BRA `(.L_x_1972) ;  /* 0x0000000000048947 */ /* 0x001fec0003800000 */
[----:B------:R-:W-:Y:S01]  /*18ba0*/  BPT.TRAP 0x1 ;  /* 0x000000040000795c */ /* 0x000fe20000300000 */
.L_x_1972:
[----:B------:R-:W-:Y:S01]  /*18bb0*/  IMAD R10, R23, 0x8, R22 ;  /* 0x00000008170a7824 */ /* 0x000fe200078e0216 */
[----:B------:R-:W-:-:S04]  /*18bc0*/  SHF.L.U32 R11, R186, 0x1f, RZ ;  /* 0x0000001fba0b7819 */ /* 0x000fc800000006ff */
[----:B------:R0:W1:Y:S01]  /*18bd0*/  SYNCS.PHASECHK.TRANS64.TRYWAIT P1, [R10+URZ+0x28430], R11 ;  /* 0x0284300b0a0075a7 */ /* 0x000062000802017f */
[----:B------:R-:W-:Y:S05]  /*18be0*/  @!P0 BRA `(.L_x_1973) ;  /* 0x0000000000048947 */ /* 0x000fea0003800000 */
[----:B------:R-:W-:Y:S01]  /*18bf0*/  BPT.TRAP 0x1 ;  /* 0x000000040000795c */ /* 0x000fe20000300000 */
.L_x_1973:
[----:B------:R-:W-:Y:S01]  /*18c00*/  LEA R4, R23, UR60, 0xa ;  /* 0x0000003c17047c11 */ /* 0x000fe2000f8e50ff */
[----:B--23--:R-:W-:-:S04]  /*18c10*/  IMAD.MOV.U32 R5, RZ, RZ, 0x40000040 ;  /* 0x40000040ff057424 */ /* 0x00cfc800078e00ff */
[C---:B------:R-:W-:Y:S02]  /*18c20*/  VIADD R8, R4.reuse, 0x2 ;  /* 0x0000000204087836 */ /* 0x040fe40000000000 */
[----:B------:R-:W-:Y:S01]  /*18c30*/  VIADD R7, R4, 0x4 ;  /* 0x0000000404077836 */ /* 0x000fe20000000000 */
[----:B-1----:R-:W-:Y:S06]  /*18c40*/  @P1 BRA `(.L_x_1974) ;  /* 0x0000000000081947 */ /* 0x002fec0003800000 */
[----:B------:R-:W1:Y:S02]  /*18c50*/  SYNCS.PHASECHK.TRANS64.TRYWAIT P1, [R10+URZ+0x28430], R11 ;  /* 0x0284300b0a0075a7 */ /* 0x000e64000802017f */
[----:B-1----:R-:W-:Y:S05]  /*18c60*/  @!P1 BRA `(.L_x_1975) ;  /* 0x00000140006c9947 */ /* 0x002fea0003800000 */
.L_x_1974:
        /* <DEDUP_REMOVED lines=73> */
.L_x_1976:
[----:B------:R-:W3:Y:S01]  /*19100*/  @P4 LDC R8, c[0x0][0x44c] ;  /* 0x00011300ff084b82 */ /* 0x000ee20000000800 */
[----:B------:R-:W-:Y:S01]  /*19110*/  IMAD.IADD R7, R208, 0x1, R201 ;  /* 0x00000001d0077824 */ /* 0x000fe200078e02c9 */
[----:B------:R-:W-:-:S06]  /*19120*/  ULOP3.LUT UR4, URZ, UR54, URZ, 0x33, !UPT ;  /* 0x000000363f047292 */ /* 0x000fcc000f8e333f */
[----:B------:R-:W4:Y:S01]  /*19130*/  @P4 LDC R4, c[0x0][0x450] ;  /* 0x00011400ff044b82 */ /* 0x000f220000000800 */
[----:B---3--:R-:W-:-:S05]  /*19140*/  @P4 IMAD.HI.U32 R8, R7, R8, RZ ;  /* 0x0000000807084227 */ /* 0x008fca00078e00ff */
[----:B----4-:R-:W-:Y:S01]  /*19150*/  @P4 SHF.R.U32.HI R7, RZ, R4, R8 ;  /* 0x00000004ff074219 */ /* 0x010fe20000011608 */
[----:B------:R-:W-:Y:S02]  /*19160*/  VIADD R4, R10, 0x28440 ;  /* 0x000284400a047836 */ /* 0x000fe40000000000 */
[----:B------:R-:W-:Y:S02]  /*19170*/  IMAD.U32 R8, RZ, RZ, UR39 ;  /* 0x00000027ff087e24 */ /* 0x000fe4000f8e00ff */
[----:B------:R-:W3:Y:S03]  /*19180*/  SHFL.IDX PT, R206, R7, RZ, 0x1c1f ;  /* 0x001c1fff07ce7589 */ /* 0x000ee600000e0000 */
[----:B------:R-:W-:-:S04]  /*19190*/  PRMT R4, R8, 0x654, R4 ;  /* 0x0000065408047816 */ /* 0x000fc80000000004 */
[----:B------:R4:W-:Y:S02]  /*191a0*/  SYNCS.ARRIVE.TRANS64.RED.A1T0 RZ, [R4+URZ], RZ ;  /* 0x000000ff04ff79a7 */ /* 0x0009e4000810043f */
[----:B----4-:R-:W-:-:S05]  /*191b0*/  IMAD.SHL.U32 R4, R6, 0x40, RZ ;  /* 0x0000004006047824 */ /* 0x010fca00078e00ff */
[----:B------:R-:W-:-:S04]  /*191c0*/  IADD3 R20, -R191, 0x1, -R4 ;  /* 0x00000001bf147810 */ /* 0x000fc80007ffe904 */
[----:B------:R-:W-:-:S05]  /*191d0*/  IADD3 R20, -R189, R20, R192 ;  /* 0x00000014bd147210 */ /* 0x000fca0007ffe1c0 */
[C---:B------:R-:W-:Y:S02]  /*191e0*/  VIADD R15, R20.reuse, UR55 ;  /* 0x00000037140f7c36 */ /* 0x040fe40008000000 */
[----:B------:R-:W-:-:S03]  /*191f0*/  VIADD R20, R20, UR4 ;  /* 0x0000000414147c36 */ /* 0x000fc60008000000 */
[----:B---3--:R-:W-:Y:S01]  /*19200*/  IADD3 R21, R15, R206, RZ ;  /* 0x000000ce0f157210 */ /* 0x008fe20007ffe0ff */
[----:B------:R-:W-:Y:S01]  /*19210*/  IMAD.IADD R205, R20, 0x1, R206 ;  /* 0x0000000114cd7824 */ /* 0x000fe200078e02ce */
[----:B------:R-:W-:Y:S06]  /*19220*/  @!P5 BRA `(.L_x_1977) ;  /* 0x000000000058d947 */ /* 0x000fec0003800000 */
        /* <DEDUP_REMOVED lines=12> */
.L_x_1979:
[----:B------:R-:W-:-:S05]  /*192f0*/  IMAD.U32 R226, RZ, RZ, UR51 ;  /* 0x00000033ffe27e24 */ /* 0x000fca000f8e00ff */
[----:B------:R-:W-:-:S13]  /*19300*/  ISETP.NE.AND P1, PT, R226, 0x1, PT ;  /* 0x00000001e200780c */ /* 0x000fda0003f25270 */
[----:B------:R-:W3:Y:S02]  /*19310*/  @P1 LDC.64 R8, c[0x0][0x9e8] ;  /* 0x00027a00ff081b82 */ /* 0x000ee40000000a00 */
[----:B---3--:R-:W-:-:S05]  /*19320*/  @P1 IMAD.HI.U32 R8, R206, R8, RZ ;  /* 0x00000008ce081227 */ /* 0x008fca00078e00ff */
[----:B------:R-:W-:-:S07]  /*19330*/  @P1 SHF.R.U32.HI R206, RZ, R9, R8 ;  /* 0x00000009ffce1219 */ /* 0x000fce0000011608 */
.L_x_1980:
[----:B------:R-:W-:Y:S05]  /*19340*/  BSYNC B0 ;  /* 0x0000000000007941 */ /* 0x000fea0003800000 */
.L_x_1978:
[----:B------:R-:W-:-:S04]  /*19350*/  IMAD R206, R206, R226, -R4 ;  /* 0x000000e2cece7224 */ /* 0x000fc800078e0a04 */
[----:B------:R-:W-:-:S05]  /*19360*/  IMAD.IADD R206, R206, 0x1, -R191 ;  /* 0x00000001cece7824 */ /* 0x000fca00078e0abf */
[----:B------:R-:W-:Y:S02]  /*19370*/  VIMNMX R205, R205, R206, !PT ;  /* 0x000000cecdcd7248 */ /* 0x000fe40007fe0100 */
[----:B------:R-:W-:-:S07]  /*19380*/  VIADDMNMX R21, R206, R226, R21, PT ;  /* 0x000000e2ce157246 */ /* 0x000fce0003800115 */
.L_x_1977:
[----:B------:R-:W-:Y:S01]  /*19390*/  ISETP.GT.AND P1, PT, R6, -0x1, PT ;  /* 0xffffffff0600780c */ /* 0x000fe20003f24270 */
[----:B------:R-:W3:Y:S03]  /*193a0*/  SHFL.IDX PT, R7, R7, 0x1, 0x1c1f ;  /* 0x003c1f0007077f89 */ /* 0x000ee600000e0000 */
[C---:B------:R-:W-:Y:S02]  /*193b0*/  ISETP.GT.AND P3, PT, R205.reuse, RZ, P1 ;  /* 0x000000ffcd00720c */ /* 0x040fe40000f64270 */
[----:B------:R-:W-:Y:S02]  /*193c0*/  ISETP.GT.AND P2, PT, R205, 0x1, P1 ;  /* 0x00000001cd00780c */ /* 0x000fe40000f44270 */
[C---:B------:R-:W-:Y:S02]  /*193d0*/  ISETP.LT.OR P3, PT, R21.reuse, 0x1, P3 ;  /* 0x000000011500780c */ /* 0x040fe40001f61670 */
[----:B------:R-:W-:-:S02]  /*193e0*/  ISETP.LT.OR P2, PT, R21, 0x2, P2 ;  /* 0x000000021500780c */ /* 0x000fc40001741670 */
[----:B------:R-:W-:Y:S02]  /*193f0*/  FSEL R152, R152, -INF , !P3 ;  /* 0xff80000098987808 */ /* 0x000fe40005800000 */
[----:B------:R-:W-:Y:S02]  /*19400*/  FSEL R153, R153, -INF , !P2 ;  /* 0xff80000099997808 */ /* 0x000fe40005000000 */
[C---:B------:R-:W-:Y:S02]  /*19410*/  ISETP.GT.AND P3, PT, R205.reuse, 0x8, P1 ;  /* 0x00000008cd00780c */ /* 0x040fe40000f64270 */
[----:B------:R-:W-:Y:S02]  /*19420*/  ISETP.GT.AND P2, PT, R205, 0x9, P1 ;  /* 0x00000009cd00780c */ /* 0x000fe40000f44270 */
[C---:B------:R-:W-:Y:S02]  /*19430*/  ISETP.LT.OR P3, PT, R21.reuse, 0x9, P3 ;  /* 0x000000091500780c */ /* 0x040fe40001f61670 */
[----:B------:R-:W-:-:S02]  /*19440*/  ISETP.LT.OR P2, PT, R21, 0xa, P2 ;  /* 0x0000000a1500780c */ /* 0x000fc40001741670 */
[----:B------:R-:W-:Y:S01]  /*19450*/  FSEL R156, R156, -INF , !P3 ;  /* 0xff8000009c9c7808 */ /* 0x000fe20005800000 */
[--C-:B---3--:R-:W-:Y:S01]  /*19460*/  IMAD.IADD R15, R15, 0x1, R7.reuse ;  /* 0x000000010f0f7824 */ /* 0x108fe200078e0207 */
[----:B------:R-:W-:Y:S01]  /*19470*/  FSEL R157, R157, -INF , !P2 ;  /* 0xff8000009d9d7808 */ /* 0x000fe20005000000 */
[----:B------:R-:W-:Y:S01]  /*19480*/  IMAD.IADD R20, R20, 0x1, R7 ;  /* 0x0000000114147824 */ /* 0x000fe200078e0207 */
[C---:B------:R-:W-:Y:S02]  /*19490*/  ISETP.GT.AND P3, PT, R205.reuse, 0x10, P1 ;  /* 0x00000010cd00780c */ /* 0x040fe40000f64270 */
        /* <DEDUP_REMOVED lines=34> */
[----:B------:R-:W-:Y:S01]  /*196c0*/  FSEL R181, R181, -INF , !P2 ;  /* 0xff800000b5b57808 */ /* 0x000fe20005000000 */
[----:B------:R-:W-:Y:S08]  /*196d0*/  @!P5 BRA `(.L_x_1981) ;  /* 0x000000000058d947 */ /* 0x000ff00003800000 */
        /* <DEDUP_REMOVED lines=12> */
.L_x_1983:
[----:B------:R-:W-:-:S05]  /*197a0*/  IMAD.U32 R21, RZ, RZ, UR51 ;  /* 0x00000033ff157e24 */ /* 0x000fca000f8e00ff */
[----:B------:R-:W-:-:S13]  /*197b0*/  ISETP.NE.AND P2, PT, R21, 0x1, PT ;  /* 0x000000011500780c */ /* 0x000fda0003f45270 */
[----:B------:R-:W3:Y:S02]  /*197c0*/  @P2 LDC.64 R8, c[0x0][0x9e8] ;  /* 0x00027a00ff082b82 */ /* 0x000ee40000000a00 */
[----:B---3--:R-:W-:-:S05]  /*197d0*/  @P2 IMAD.HI.U32 R8, R7, R8, RZ ;  /* 0x0000000807082227 */ /* 0x008fca00078e00ff */
[----:B------:R-:W-:-:S07]  /*197e0*/  @P2 SHF.R.U32.HI R7, RZ, R9, R8 ;  /* 0x00000009ff072219 */ /* 0x000fce0000011608 */
.L_x_1984:
[----:B------:R-:W-:Y:S05]  /*197f0*/  BSYNC B0 ;  /* 0x0000000000007941 */ /* 0x000fea0003800000 */
.L_x_1982:
[----:B------:R-:W-:-:S04]  /*19800*/  IMAD R4, R7, R21, -R4 ;  /* 0x0000001507047224 */ /* 0x000fc800078e0a04 */
[----:B------:R-:W-:-:S05]  /*19810*/  IMAD.IADD R4, R4, 0x1, -R191 ;  /* 0x0000000104047824 */ /* 0x000fca00078e0abf */
[----:B------:R-:W-:Y:S02]  /*19820*/  VIMNMX R20, R20, R4, !PT ;  /* 0x0000000414147248 */ /* 0x000fe40007fe0100 */
[----:B------:R-:W-:-:S07]  /*19830*/  VIADDMNMX R15, R4, R21, R15, PT ;  /* 0x00000015040f7246 */ /* 0x000fce000380010f */
.L_x_1981:
[----:B------:R-:W-:Y:S02]  /*19840*/  FMNMX.FTZ R4, R152, R14, !PT ;  /* 0x0000000e98047209 */ /* 0x000fe40007810000 */
[----:B------:R-:W-:Y:S02]  /*19850*/  ISETP.GT.AND P3, PT, R20, 0x8, P1 ;  /* 0x000000081400780c */ /* 0x000fe40000f64270 */
[----:B------:R-:W-:Y:S02]  /*19860*/  FMNMX.FTZ R4, R153, R4, !PT ;  /* 0x0000000499047209 */ /* 0x000fe40007810000 */
[----:B------:R-:W-:Y:S02]  /*19870*/  ISETP.LT.OR P3, PT, R15, 0x9, P3 ;  /* 0x000000090f00780c */ /* 0x000fe40001f61670 */
[----:B------:R-:W-:Y:S02]  /*19880*/  FMNMX.FTZ R4, R156, R4, !PT ;  /* 0x000000049c047209 */ /* 0x000fe40007810000 */
[----:B------:R-:W-:-:S02]  /*19890*/  FSEL R158, R158, -INF , !P3 ;  /* 0xff8000009e9e7808 */ /* 0x000fc40005800000 */
[----:B------:R-:W-:Y:S02]  /*198a0*/  FMNMX.FTZ R4, R157, R4, !PT ;  /* 0x000000049d047209 */ /* 0x000fe40007810000 */
[----:B------:R-:W-:Y:S02]  /*198b0*/  ISETP.GT.AND P3, PT, R20, RZ, P1 ;  /* 0x000000ff1400720c */ /* 0x000fe40000f64270 */
        /* <DEDUP_REMOVED lines=23> */
[----:B------:R-:W-:-:S03]  /*19a30*/  ISETP.GT.AND P3, PT, R20, 0x30, P1 ;  /* 0x000000301400780c */ /* 0x000fc60000f64270 */
[----:B------:R-:W3:Y:S01]  /*19a40*/  SHFL.BFLY PT, R7, R4, 0x2, 0x1f ;  /* 0x0c401f0004077f89 */ /* 0x000ee200000e0000 */
[----:B------:R-:W-:-:S04]  /*19a50*/  ISETP.LT.OR P3, PT, R15, 0x31, P3 ;  /* 0x000000310f00780c */ /* 0x000fc80001f61670 */
[----:B------:R-:W-:Y:S02]  /*19a60*/  FSEL R178, R178, -INF , !P3 ;  /* 0xff800000b2b27808 */ /* 0x000fe40005800000 */
[----:B------:R-:W-:-:S04]  /*19a70*/  ISETP.GT.AND P3, PT, R20, 0x38, P1 ;  /* 0x000000381400780c */ /* 0x000fc80000f64270 */
[----:B------:R-:W-:-:S04]  /*19a80*/  ISETP.LT.OR P3, PT, R15, 0x39, P3 ;  /* 0x000000390f00780c */ /* 0x000fc80001f61670 */
[----:B------:R-:W-:Y:S02]  /*19a90*/  FSEL R182, R182, -INF , !P3 ;  /* 0xff800000b6b67808 */ /* 0x000fe40005800000 */
[----:B---3--:R-:W-:-:S05]  /*19aa0*/  FMNMX.FTZ R4, R4, R7, !PT ;  /* 0x0000000704047209 */ /* 0x008fca0007810000 */
[----:B------:R-:W3:Y:S02]  /*19ab0*/  SHFL.BFLY PT, R7, R4, 0x1, 0x1f ;  /* 0x0c201f0004077f89 */ /* 0x000ee400000e0000 */
[----:B---3--:R-:W-:-:S04]  /*19ac0*/  FMNMX.FTZ R4, R4, R7, !PT ;  /* 0x0000000704047209 */ /* 0x008fc80007810000 */
[----:B------:R-:W-:Y:S01]  /*19ad0*/  FSETP.NEU.FTZ.AND P2, PT, R4, -INF , PT ;  /* 0xff8000000400780b */ /* 0x000fe20003f5d000 */
[----:B------:R-:W-:-:S03]  /*19ae0*/  FFMA.FTZ R7, R2, R4, -8 ;  /* 0xc100000002077423 */ /* 0x000fc60000010004 */
[----:B------:R-:W-:Y:S02]  /*19af0*/  FSEL R8, R4, RZ, P2 ;  /* 0x000000ff04087208 */ /* 0x000fe40001000000 */
[----:B------:R-:W-:Y:S02]  /*19b00*/  FSEL R7, R7, RZ, P2 ;  /* 0x000000ff07077208 */ /* 0x000fe40001000000 */
[----:B------:R-:W-:Y:S01]  /*19b10*/  ISETP.GT.AND P2, PT, R20, 0x1, P1 ;  /* 0x000000011400780c */ /* 0x000fe20000f44270 */
[----:B------:R-:W-:-:S02]  /*19b20*/  FADD.FTZ R8, -R8, R14 ;  /* 0x0000000e08087221 */ /* 0x000fc40000010100 */
[C-C-:B------:R-:W-:Y:S01]  /*19b30*/  FFMA.FTZ R152, R2.reuse, R152, -R7.reuse ;  /* 0x0000009802987223 */ /* 0x140fe20000010807 */
[----:B------:R-:W-:Y:S01]  /*19b40*/  ISETP.LT.OR P2, PT, R15, 0x2, P2 ;  /* 0x000000020f00780c */ /* 0x000fe20001741670 */
[C-C-:B------:R-:W-:Y:S01]  /*19b50*/  FFMA.FTZ R153, R2.reuse, R153, -R7.reuse ;  /* 0x0000009902997223 */ /* 0x140fe20000010807 */
[----:B------:R-:W-:-:S01]  /*19b60*/  FFMA.FTZ R156, R2, R156, -R7 ;  /* 0x0000009c029c7223 */ /* 0x000fc20000010807 */
[C-C-:B------:R-:W-:Y:S01]  /*19b70*/  FFMA.FTZ R157, R2.reuse, R157, -R7.reuse ;  /* 0x0000009d029d7223 */ /* 0x140fe20000010807 */
[----:B------:R-:W-:Y:S01]  /*19b80*/  FSEL R155, R155, -INF , !P2 ;  /* 0xff8000009b9b7808 */ /* 0x000fe20005000000 */
[--C-:B------:R-:W-:Y:S01]  /*19b90*/  FFMA.FTZ R160, R2, R160, -R7.reuse ;  /* 0x000000a002a07223 */ /* 0x100fe20000010807 */
[----:B------:R-:W-:Y:S01]  /*19ba0*/  ISETP.GT.AND P2, PT, R20, 0x9, P1 ;  /* 0x000000091400780c */ /* 0x000fe20000f44270 */
[C-C-:B------:R-:W-:Y:S01]  /*19bb0*/  FFMA.FTZ R161, R2.reuse, R161, -R7.reuse ;  /* 0x000000a102a17223 */ /* 0x140fe20000010807 */
[----:B------:R-:W-:-:S01]  /*19bc0*/  FFMA.FTZ R164, R2, R164, -R7 ;  /* 0x000000a402a47223 */ /* 0x000fc20000010807 */
        /* <DEDUP_REMOVED lines=11> */
[----:B------:R-:W-:-:S01]  /*19c80*/  FFMA.FTZ R181, R2, R181, -R7 ;  /* 0x000000b502b57223 */ /* 0x000fc20000010807 */
[----:B------:R-:W-:Y:S01]  /*19c90*/  ISETP.LT.OR P2, PT, R15, 0x11, P2 ;  /* 0x000000110f00780c */ /* 0x000fe20001741670 */
[----:B------:R-:W-:Y:S01]  /*19ca0*/  FMUL.FTZ R8, R2, R8 ;  /* 0x0000000802087220 */ /* 0x000fe20000410000 */
[----:B------:R-:W-:Y:S01]  /*19cb0*/  FMNMX.FTZ R7, R154, R13, !PT ;  /* 0x0000000d9a077209 */ /* 0x000fe20007810000 */
[----:B------:R-:W-:Y:S01]  /*19cc0*/  MUFU.EX2 R152, R152 ;  /* 0x0000009800987308 */ /* 0x000fe20000000800 */
[----:B------:R-:W-:-:S02]  /*19cd0*/  FSEL R162, R162, -INF , !P2 ;  /* 0xff800000a2a27808 */ /* 0x000fc40005000000 */
[----:B------:R-:W-:Y:S02]  /*19ce0*/  ISETP.GT.AND P2, PT, R20, 0x11, P1 ;  /* 0x000000111400780c */ /* 0x000fe40000f44270 */
[----:B------:R-:W-:Y:S02]  /*19cf0*/  FMNMX.FTZ R7, R155, R7, !PT ;  /* 0x000000079b077209 */ /* 0x000fe40007810000 */
[----:B------:R-:W-:Y:S01]  /*19d00*/  ISETP.LT.OR P2, PT, R15, 0x12, P2 ;  /* 0x000000120f00780c */ /* 0x000fe20001741670 */
[----:B------:R-:W3:Y:S01]  /*19d10*/  MUFU.EX2 R8, R8 ;  /* 0x0000000800087308 */ /* 0x000ee20000000800 */
[----:B------:R-:W-:Y:S02]  /*19d20*/  FMNMX.FTZ R7, R158, R7, !PT ;  /* 0x000000079e077209 */ /* 0x000fe40007810000 */
[----:B------:R-:W-:Y:S02]  /*19d30*/  FSEL R163, R163, -INF , !P2 ;  /* 0xff800000a3a37808 */ /* 0x000fe40005000000 */
[----:B------:R-:W-:-:S02]  /*19d40*/  FMNMX.FTZ R7, R159, R7, !PT ;  /* 0x000000079f077209 */ /* 0x000fc40007810000 */
[----:B------:R-:W-:Y:S01]  /*19d50*/  ISETP.GT.AND P2, PT, R20, 0x19, P1 ;  /* 0x000000191400780c */ /* 0x000fe20000f44270 */
[----:B------:R-:W4:Y:S01]  /*19d60*/  MUFU.EX2 R153, R153 ;  /* 0x0000009900997308 */ /* 0x000f220000000800 */
[----:B------:R-:W-:Y:S02]  /*19d70*/  FMNMX.FTZ R7, R162, R7, !PT ;  /* 0x00000007a2077209 */ /* 0x000fe40007810000 */
[----:B------:R-:W-:Y:S02]  /*19d80*/  ISETP.LT.OR P2, PT, R15, 0x1a, P2 ;  /* 0x0000001a0f00780c */ /* 0x000fe40001741670 */
[----:B------:R-:W-:Y:S02]  /*19d90*/  FMNMX.FTZ R7, R163, R7, !PT ;  /* 0x00000007a3077209 */ /* 0x000fe40007810000 */
[----:B------:R-:W-:Y:S01]  /*19da0*/  FSEL R167, R167, -INF , !P2 ;  /* 0xff800000a7a77808 */ /* 0x000fe20005000000 */
[----:B------:R-:W5:Y:S01]  /*19db0*/  MUFU.EX2 R156, R156 ;  /* 0x0000009c009c7308 */ /* 0x000f620000000800 */
[----:B------:R-:W-:Y:S01]  /*19dc0*/  ISETP.GT.AND P2, PT, R20, 0x21, P1 ;  /* 0x000000211400780c */ /* 0x000fe20000f44270 */
[----:B---3--:R-:W-:Y:S01]  /*19dd0*/  FFMA.FTZ R3, R8, R3, R152 ;  /* 0x0000000308037223 */ /* 0x008fe20000010098 */
[----:B------:R-:W-:Y:S01]  /*19de0*/  FMNMX.FTZ R7, R166, R7, !PT ;  /* 0x00000007a6077209 */ /* 0x000fe20007810000 */
[-C--:B------:R-:W-:Y:S01]  /*19df0*/  FMUL.FTZ R24, R24, R8.reuse ;  /* 0x0000000818187220 */ /* 0x080fe20000410000 */
[----:B------:R-:W-:Y:S01]  /*19e00*/  ISETP.LT.OR P2, PT, R15, 0x22, P2 ;  /* 0x000000220f00780c */ /* 0x000fe20001741670 */
[-C--:B------:R-:W-:Y:S01]  /*19e10*/  FMUL.FTZ R25, R25, R8.reuse ;  /* 0x0000000819197220 */ /* 0x080fe20000410000 */
[----:B------:R-:W-:Y:S01]  /*19e20*/  FMNMX.FTZ R7, R167, R7, !PT ;  /* 0x00000007a7077209 */ /* 0x000fe20007810000 */
[----:B------:R-:W3:Y:S01]  /*19e30*/  MUFU.EX2 R157, R157 ;  /* 0x0000009d009d7308 */ /* 0x000ee20000000800 */
[----:B------:R-:W-:Y:S01]  /*19e40*/  FSEL R171, R171, -INF , !P2 ;  /* 0xff800000abab7808 */ /* 0x000fe20005000000 */
[----:B----4-:R-:W-:Y:S01]  /*19e50*/  FADD.FTZ R3, R153, R3 ;  /* 0x0000000399037221 */ /* 0x010fe20000010000 */
[----:B------:R-:W-:Y:S01]  /*19e60*/  ISETP.GT.AND P2, PT, R20, 0x29, P1 ;  /* 0x000000291400780c */ /* 0x000fe20000f44270 */
[-C--:B------:R-:W-:Y:S01]  /*19e70*/  FMUL.FTZ R28, R28, R8.reuse ;  /* 0x000000081c1c7220 */ /* 0x080fe20000410000 */
[----:B------:R-:W-:Y:S01]  /*19e80*/  FMNMX.FTZ R7, R170, R7, !PT ;  /* 0x00000007aa077209 */ /* 0x000fe20007810000 */
[-C--:B------:R-:W-:Y:S01]  /*19e90*/  FMUL.FTZ R29, R29, R8.reuse ;  /* 0x000000081d1d7220 */ /* 0x080fe20000410000 */
[----:B------:R-:W-:Y:S01]  /*19ea0*/  ISETP.LT.OR P2, PT, R15, 0x2a, P2 ;  /* 0x0000002a0f00780c */ /* 0x000fe20001741670 */
[----:B------:R-:W4:Y:S01]  /*19eb0*/  MUFU.EX2 R160, R160 ;  /* 0x000000a000a07308 */ /* 0x000f220000000800 */
[----:B------:R-:W-:Y:S01]  /*19ec0*/  FMNMX.FTZ R7, R171, R7, !PT ;  /* 0x00000007ab077209 */ /* 0x000fe20007810000 */
[----:B-----5:R-:W-:Y:S01]  /*19ed0*/  FADD.FTZ R3, R156, R3 ;  /* 0x000000039c037221 */ /* 0x020fe20000010000 */
[----:B------:R-:W-:Y:S01]  /*19ee0*/  FSEL R175, R175, -INF , !P2 ;  /* 0xff800000afaf7808 */ /* 0x000fe20005000000 */
[-C--:B------:R-:W-:Y:S01]  /*19ef0*/  FMUL.FTZ R32, R32, R8.reuse ;  /* 0x0000000820207220 */ /* 0x080fe20000410000 */
[----:B------:R-:W-:Y:S01]  /*19f00*/  ISETP.GT.AND P2, PT, R20, 0x31, P1 ;  /* 0x000000311400780c */ /* 0x000fe20000f44270 */
[-C--:B------:R-:W-:Y:S01]  /*19f10*/  FMUL.FTZ R33, R33, R8.reuse ;  /* 0x0000000821217220 */ /* 0x080fe20000410000 */
[----:B------:R-:W-:Y:S01]  /*19f20*/  FMNMX.FTZ R7, R174, R7, !PT ;  /* 0x00000007ae077209 */ /* 0x000fe20007810000 */
[----:B------:R-:W5:Y:S01]  /*19f30*/  MUFU.EX2 R161, R161 ;  /* 0x000000a100a17308 */ /* 0x000f620000000800 */
[----:B------:R-:W-:Y:S01]  /*19f40*/  ISETP.LT.OR P2, PT, R15, 0x32, P2 ;  /* 0x000000320f00780c */ /* 0x000fe20001741670 */
[----:B---3--:R-:W-:Y:S01]  /*19f50*/  FADD.FTZ R3, R157, R3 ;  /* 0x000000039d037221 */ /* 0x008fe20000010000 */
[----:B------:R-:W-:Y:S01]  /*19f60*/  FMNMX.FTZ R7, R175, R7, !PT ;  /* 0x00000007af077209 */ /* 0x000fe20007810000 */
[-C--:B------:R-:W-:Y:S01]  /*19f70*/  FMUL.FTZ R36, R36, R8.reuse ;  /* 0x0000000824247220 */ /* 0x080fe20000410000 */
[----:B------:R-:W-:Y:S01]  /*19f80*/  ISETP.GT.AND P1, PT, R20, 0x39, P1 ;  /* 0x000000391400780c */ /* 0x000fe20000f24270 */
[-C--:B------:R-:W-:Y:S01]  /*19f90*/  FMUL.FTZ R37, R37, R8.reuse ;  /* 0x0000000825257220 */ /* 0x080fe20000410000 */
[----:B------:R-:W-:Y:S01]  /*19fa0*/  FSEL R179, R179, -INF , !P2 ;  /* 0xff800000b3b37808 */ /* 0x000fe20005000000 */
[----:B------:R-:W3:Y:S01]  /*19fb0*/  MUFU.EX2 R164, R164 ;  /* 0x000000a400a47308 */ /* 0x000ee20000000800 */
[----:B------:R-:W-:Y:S01]  /*19fc0*/  FMNMX.FTZ R7, R178, R7, !PT ;  /* 0x00000007b2077209 */ /* 0x000fe20007810000 */
[----:B----4-:R-:W-:Y:S01]  /*19fd0*/  FADD.FTZ R3, R160, R3 ;  /* 0x00000003a0037221 */ /* 0x010fe20000010000 */
[----:B------:R-:W-:Y:S01]  /*19fe0*/  ISETP.LT.OR P1, PT, R15, 0x3a, P1 ;  /* 0x0000003a0f00780c */ /* 0x000fe20000f21670 */
[-C--:B------:R-:W-:Y:S01]  /*19ff0*/  FMUL.FTZ R40, R40, R8.reuse ;  /* 0x0000000828287220 */ /* 0x080fe20000410000 */
[----:B------:R-:W-:Y:S01]  /*1a000*/  FMNMX.FTZ R7, R179, R7, !PT ;  /* 0x00000007b3077209 */ /* 0x000fe20007810000 */
[----:B------:R-:W-:Y:S01]  /*1a010*/  FMUL.FTZ R41, R41, R8 ;  /* 0x0000000829297220 */ /* 0x000fe20000410000 */
[----:B------:R-:W-:Y:S01]  /*1a020*/  FSEL R183, R183, -INF , !P1 ;  /* 0xff800000b7b77808 */ /* 0x000fe20004800000 */
[----:B------:R-:W4:Y:S01]  /*1a030*/  MUFU.EX2 R165, R165 ;  /* 0x000000a500a57308 */ /* 0x000f220000000800 */
[----:B------:R-:W-:Y:S01]  /*1a040*/  FMNMX.FTZ R7, R182, R7, !PT ;  /* 0x00000007b6077209 */ /* 0x000fe20007810000 */
[----:B-----5:R-:W-:Y:S01]  /*1a050*/  FADD.FTZ R3, R161, R3 ;  /* 0x00000003a1037221 */ /* 0x020fe20000010000 */
[----:B------:R-:W-:Y:S01]  /*1a060*/  F2FP.SATFINITE.E4M3.F32.PACK_AB_MERGE_C R156, R157, R156, RZ ;  /* 0x0000009c9d9c723e */ /* 0x000fe200048070ff */
[-C--:B------:R-:W-:Y:S01]  /*1a070*/  FMUL.FTZ R44, R44, R8.reuse ;  /* 0x000000082c2c7220 */ /* 0x080fe20000410000 */
[----:B------:R-:W-:Y:S01]  /*1a080*/  FMNMX.FTZ R9, R183, R7, !PT ;  /* 0x00000007b7097209 */ /* 0x000fe20007810000 */
[----:B------:R-:W-:Y:S01]  /*1a090*/  FMUL.FTZ R45, R45, R8 ;  /* 0x000000082d2d7220 */ /* 0x000fe20000410000 */
[----:B------:R-:W-:Y:S01]  /*1a0a0*/  F2FP.SATFINITE.E4M3.F32.PACK_AB_MERGE_C R152, R153, R152, R156 ;  /* 0x000000989998723e */ /* 0x000fe2000480709c */
[----:B------:R-:W5:Y:S01]  /*1a0b0*/  MUFU.EX2 R168, R168 ;  /* 0x000000a800a87308 */ /* 0x000f620000000800 */
[----:B---3--:R-:W-:-:S01]  /*1a0c0*/  FADD.FTZ R3, R164, R3 ;  /* 0x00000003a4037221 */ /* 0x008fc20000010000 */
[----:B------:R-:W3:Y:S01]  /*1a0d0*/  SHFL.BFLY PT, R7, R9, 0x2, 0x1f ;  /* 0x0c401f0009077f89 */ /* 0x000ee200000e0000 */
        /* <DEDUP_REMOVED lines=14> */
[----:B-----5:R-:W-:-:S01]  /*1a1c0*/  FADD.FTZ R3, R168, R3 ;  /* 0x00000003a8037221 */ /* 0x020fc20000010000 */
[-C--:B------:R-:W-:Y:S01]  /*1a1d0*/  FMUL.FTZ R69, R69, R8.reuse ;  /* 0x0000000845457220 */ /* 0x080fe20000410000 */
[-C--:B------:R-:W-:Y:S01]  /*1a1e0*/  FMUL.FTZ R72, R72, R8.reuse ;  /* 0x0000000848487220 */ /* 0x080fe20000410000 */
[-C--:B------:R-:W-:Y:S01]  /*1a1f0*/  FMUL.FTZ R73, R73, R8.reuse ;  /* 0x0000000849497220 */ /* 0x080fe20000410000 */
[-C--:B------:R-:W-:Y:S01]  /*1a200*/  FMUL.FTZ R76, R76, R8.reuse ;  /* 0x000000084c4c7220 */ /* 0x080fe20000410000 */
[-C--:B------:R-:W-:Y:S01]  /*1a210*/  FMUL.FTZ R77, R77, R8.reuse ;  /* 0x000000084d4d7220 */ /* 0x080fe20000410000 */
[----:B------:R-:W-:Y:S01]  /*1a220*/  FMUL.FTZ R80, R80, R8 ;  /* 0x0000000850507220 */ /* 0x000fe20000410000 */
[----:B------:R-:W5:Y:S01]  /*1a230*/  MUFU.EX2 R173, R173 ;  /* 0x000000ad00ad7308 */ /* 0x000f620000000800 */
[----:B0-----:R-:W-:-:S01]  /*1a240*/  FADD.FTZ R3, R169, R3 ;  /* 0x00000003a9037221 */ /* 0x001fc20000010000 */
[----:B---3--:R-:W-:Y:S01]  /*1a250*/  FMNMX.FTZ R9, R9, R7, !PT ;  /* 0x0000000709097209 */ /* 0x008fe20007810000 */
[-C--:B------:R-:W-:Y:S01]  /*1a260*/  FMUL.FTZ R81, R81, R8.reuse ;  /* 0x0000000851517220 */ /* 0x080fe20000410000 */
[-C--:B------:R-:W-:Y:S01]  /*1a270*/  FMUL.FTZ R84, R84, R8.reuse ;  /* 0x0000000854547220 */ /* 0x080fe20000410000 */
[-C--:B------:R-:W-:Y:S01]  /*1a280*/  FMUL.FTZ R85, R85, R8.reuse ;  /* 0x0000000855557220 */ /* 0x080fe20000410000 */
[----:B------:R-:W-:Y:S01]  /*1a290*/  FMUL.FTZ R88, R88, R8 ;  /* 0x0000000858587220 */ /* 0x000fe20000410000 */
[----:B------:R-:W0:Y:S01]  /*1a2a0*/  SHFL.BFLY PT, R7, R9, 0x1, 0x1f ;  /* 0x0c201f0009077f89 */ /* 0x000e2200000e0000 */
        /* <DEDUP_REMOVED lines=22> */
[----:B------:R-:W-:Y:S01]  /*1a410*/  FMUL.FTZ R121, R121, R8 ;  /* 0x0000000879797220 */ /* 0x000fe20000410000 */
[----:B0-----:R-:W-:Y:S01]  /*1a420*/  FMNMX.FTZ R7, R9, R7, !PT ;  /* 0x0000000709077209 */ /* 0x001fe20007810000 */
[----:B------:R-:W0:Y:S01]  /*1a430*/  MUFU.EX2 R181, R181 ;  /* 0x000000b500b57308 */ /* 0x000e220000000800 */
[----:B----4-:R-:W-:-:S01]  /*1a440*/  FADD.FTZ R3, R177, R3 ;  /* 0x00000003b1037221 */ /* 0x010fc20000010000 */
[-C--:B------:R-:W-:Y:S01]  /*1a450*/  FMUL.FTZ R124, R124, R8.reuse ;  /* 0x000000087c7c7220 */ /* 0x080fe20000410000 */
[----:B------:R-:W-:Y:S01]  /*1a460*/  FSETP.NEU.FTZ.AND P1, PT, R7, -INF , PT ;  /* 0xff8000000700780b */ /* 0x000fe20003f3d000 */
[----:B------:R-:W-:Y:S01]  /*1a470*/  FFMA.FTZ R9, R2, R7, -8 ;  /* 0xc100000002097423 */ /* 0x000fe20000010007 */
[-C--:B------:R-:W-:Y:S01]  /*1a480*/  FMUL.FTZ R125, R125, R8.reuse ;  /* 0x000000087d7d7220 */ /* 0x080fe20000410000 */
[-C--:B------:R-:W-:Y:S01]  /*1a490*/  FMUL.FTZ R128, R128, R8.reuse ;  /* 0x0000000880807220 */ /* 0x080fe20000410000 */
[----:B------:R-:W-:Y:S01]  /*1a4a0*/  FSEL R21, R7, RZ, P1 ;  /* 0x000000ff07157208 */ /* 0x000fe20000800000 */
[-C--:B------:R-:W-:Y:S01]  /*1a4b0*/  FMUL.FTZ R129, R129, R8.reuse ;  /* 0x0000000881817220 */ /* 0x080fe20000410000 */
[----:B------:R-:W-:Y:S01]  /*1a4c0*/  FSEL R9, R9, RZ, P1 ;  /* 0x000000ff09097208 */ /* 0x000fe20000800000 */
[----:B-----5:R-:W-:Y:S01]  /*1a4d0*/  FADD.FTZ R3, R180, R3 ;  /* 0x00000003b4037221 */ /* 0x020fe20000010000 */
        /* <DEDUP_REMOVED lines=17> */
[----:B------:R-:W3:Y:S01]  /*1a5f0*/  MUFU.EX2 R13, R13 ;  /* 0x0000000d000d7308 */ /* 0x000ee20000000800 */
[----:B------:R-:W-:-:S01]  /*1a600*/  FFMA.FTZ R159, R2, R178, -R9 ;  /* 0x000000b2029f7223 */ /* 0x000fc20000010809 */
[C-C-:B------:R-:W-:Y:S01]  /*1a610*/  FFMA.FTZ R179, R2.reuse, R179, -R9.reuse ;  /* 0x000000b302b37223 */ /* 0x140fe20000010809 */
[----:B------:R-:W-:-:S01]  /*1a620*/  FFMA.FTZ R182, R2, R182, -R9 ;  /* 0x000000b602b67223 */ /* 0x000fc20000010809 */
[----:B------:R-:W-:Y:S01]  /*1a630*/  FFMA.FTZ R9, R2, R183, -R9 ;  /* 0x000000b702097223 */ /* 0x000fe20000010809 */
[----:B------:R-:W-:Y:S01]  /*1a640*/  F2FP.SATFINITE.E4M3.F32.PACK_AB_MERGE_C R154, R165, R164, RZ ;  /* 0x000000a4a59a723e */ /* 0x000fe200048070ff */
[C---:B0-----:R-:W-:Y:S01]  /*1a650*/  FADD.FTZ R3, R181.reuse, R3 ;  /* 0x00000003b5037221 */ /* 0x041fe20000010000 */
[----:B------:R-:W-:Y:S01]  /*1a660*/  F2FP.SATFINITE.E4M3.F32.PACK_AB_MERGE_C R158, R181, R180, RZ ;  /* 0x000000b4b59e723e */ /* 0x000fe200048070ff */
[----:B------:R-:W0:Y:S01]  /*1a670*/  MUFU.EX2 R14, R14 ;  /* 0x0000000e000e7308 */ /* 0x000e220000000800 */
[----:B------:R-:W-:Y:S01]  /*1a680*/  F2FP.SATFINITE.E4M3.F32.PACK_AB_MERGE_C R154, R161, R160, R154 ;  /* 0x000000a0a19a723e */ /* 0x000fe2000480709a */
[----:B------:R-:W-:Y:S01]  /*1a690*/  FMUL.FTZ R136, R136, R8 ;  /* 0x0000000888887220 */ /* 0x000fe20000410000 */
[----:B------:R-:W-:Y:S01]  /*1a6a0*/  F2FP.SATFINITE.E4M3.F32.PACK_AB_MERGE_C R158, R177, R176, R158 ;  /* 0x000000b0b19e723e */ /* 0x000fe2000480709e */
[-C--:B------:R-:W-:Y:S01]  /*1a6b0*/  FMUL.FTZ R137, R137, R8.reuse ;  /* 0x0000000889897220 */ /* 0x080fe20000410000 */
[-C--:B------:R-:W-:Y:S01]  /*1a6c0*/  FMUL.FTZ R140, R140, R8.reuse ;  /* 0x000000088c8c7220 */ /* 0x080fe20000410000 */
[-C--:B------:R-:W-:Y:S01]  /*1a6d0*/  FMUL.FTZ R141, R141, R8.reuse ;  /* 0x000000088d8d7220 */ /* 0x080fe20000410000 */
[----:B------:R-:W-:Y:S01]  /*1a6e0*/  FMUL.FTZ R144, R144, R8 ;  /* 0x0000000890907220 */ /* 0x000fe20000410000 */
[----:B------:R-:W4:Y:S01]  /*1a6f0*/  MUFU.EX2 R15, R15 ;  /* 0x0000000f000f7308 */ /* 0x000f220000000800 */
[----:B---3--:R-:W-:-:S01]  /*1a700*/  FFMA.FTZ R0, R13, R0, R153 ;  /* 0x000000000d007223 */ /* 0x008fc20000010099 */
[-C--:B------:R-:W-:Y:S01]  /*1a710*/  FMUL.FTZ R145, R145, R8.reuse ;  /* 0x0000000891917220 */ /* 0x080fe20000410000 */
[-C--:B------:R-:W-:Y:S01]  /*1a720*/  FMUL.FTZ R148, R148, R8.reuse ;  /* 0x0000000894947220 */ /* 0x080fe20000410000 */
[----:B------:R-:W-:Y:S01]  /*1a730*/  FMUL.FTZ R149, R149, R8 ;  /* 0x0000000895957220 */ /* 0x000fe20000410000 */
        /* <DEDUP_REMOVED lines=20> */
[C---:B---3--:R-:W-:Y:S01]  /*1a880*/  F2FP.SATFINITE.E4M3.F32.PACK_AB_MERGE_C R156, R20.reuse, R15, RZ ;  /* 0x0000000f149c723e */ /* 0x048fe200048070ff */
[----:B------:R-:W-:Y:S01]  /*1a890*/  FADD.FTZ R0, R20, R0 ;  /* 0x0000000014007221 */ /* 0x000fe20000010000 */
[-C--:B------:R-:W-:Y:S01]  /*1a8a0*/  FMUL.FTZ R55, R55, R13.reuse ;  /* 0x0000000d37377220 */ /* 0x080fe20000410000 */
[----:B------:R-:W-:Y:S01]  /*1a8b0*/  FMUL.FTZ R58, R58, R13 ;  /* 0x0000000d3a3a7220 */ /* 0x000fe20000410000 */
[----:B------:R-:W-:Y:S01]  /*1a8c0*/  F2FP.SATFINITE.E4M3.F32.PACK_AB_MERGE_C R153, R14, R153, R156 ;  /* 0x000000990e99723e */ /* 0x000fe2000480709c */
[----:B------:R-:W-:Y:S01]  /*1a8d0*/  FMUL.FTZ R59, R59, R13 ;  /* 0x0000000d3b3b7220 */ /* 0x000fe20000410000 */
[----:B------:R-:W-:Y:S01]  /*1a8e0*/  F2FP.SATFINITE.E4M3.F32.PACK_AB_MERGE_C R156, R173, R172, RZ ;  /* 0x000000acad9c723e */ /* 0x000fe200048070ff */
[----:B------:R-:W3:Y:S01]  /*1a8f0*/  MUFU.EX2 R157, R157 ;  /* 0x0000009d009d7308 */ /* 0x000ee20000000800 */
[----:B0-----:R-:W-:-:S01]  /*1a900*/  FADD.FTZ R0, R155, R0 ;  /* 0x000000009b007221 */ /* 0x001fc20000010000 */
[-C--:B------:R-:W-:Y:S01]  /*1a910*/  FMUL.FTZ R62, R62, R13.reuse ;  /* 0x0000000d3e3e7220 */ /* 0x080fe20000410000 */
[----:B------:R-:W-:Y:S01]  /*1a920*/  F2FP.SATFINITE.E4M3.F32.PACK_AB_MERGE_C R156, R169, R168, R156 ;  /* 0x000000a8a99c723e */ /* 0x000fe2000480709c */
        /* <DEDUP_REMOVED lines=61> */
[----:B---3--:R-:W-:-:S01]  /*1ad00*/  FADD.FTZ R0, R159, R0 ;  /* 0x000000009f007221 */ /* 0x008fc20000010000 */
[-C--:B------:R-:W-:Y:S01]  /*1ad10*/  FMUL.FTZ R147, R147, R13.reuse ;  /* 0x0000000d93937220 */ /* 0x080fe20000410000 */
[-C--:B------:R-:W-:Y:S01]  /*1ad20*/  FMUL.FTZ R150, R150, R13.reuse ;  /* 0x0000000d96967220 */ /* 0x080fe20000410000 */
[----:B------:R-:W-:-:S04]  /*1ad30*/  FMUL.FTZ R151, R151, R13 ;  /* 0x0000000d97977220 */ /* 0x000fc80000410000 */
[----:B------:R-:W3:Y:S01]  /*1ad40*/  MUFU.EX2 R9, R9 ;  /* 0x0000000900097308 */ /* 0x000ee20000000800 */
[----:B0-----:R-:W-:-:S04]  /*1ad50*/  FADD.FTZ R0, R179, R0 ;  /* 0x00000000b3007221 */ /* 0x001fc80000010000 */
[----:B----4-:R-:W-:Y:S01]  /*1ad60*/  FADD.FTZ R0, R182, R0 ;  /* 0x00000000b6007221 */ /* 0x010fe20000010000 */
[----:B---3--:R-:W-:-:S03]  /*1ad70*/  F2FP.SATFINITE.E4M3.F32.PACK_AB_MERGE_C R182, R9, R182, RZ ;  /* 0x000000b609b6723e */ /* 0x008fc600048070ff */
[----:B------:R-:W-:Y:S01]  /*1ad80*/  FADD.FTZ R0, R9, R0 ;  /* 0x0000000009007221 */ /* 0x000fe20000010000 */
[----:B------:R-:W-:Y:S01]  /*1ad90*/  F2FP.SATFINITE.E4M3.F32.PACK_AB_MERGE_C R159, R179, R159, R182 ;  /* 0x0000009fb39f723e */ /* 0x000fe200048070b6 */
[----:B------:R-:W-:Y:S06]  /*1ada0*/  @!P0 BRA `(.L_x_1985) ;  /* 0x0000000000048947 */ /* 0x000fec0003800000 */
[----:B------:R-:W-:Y:S01]  /*1adb0*/  BPT.TRAP 0x1 ;  /* 0x000000040000795c */ /* 0x000fe20000300000 */
.L_x_1985:
[----:B------:R0:W3:Y:S01]  /*1adc0*/  SYNCS.PHASECHK.TRANS64.TRYWAIT P1, [R10+URZ+0x28450], R11 ;  /* 0x0284500b0a0075a7 */ /* 0x0000e2000802017f */
[----:B------:R-:W-:Y:S05]  /*1add0*/  @!P0 BRA `(.L_x_1986) ;  /* 0x0000000000048947 */ /* 0x000fea0003800000 */
[----:B------:R-:W-:Y:S01]  /*1ade0*/  BPT.TRAP 0x1 ;  /* 0x000000040000795c */ /* 0x000fe20000300000 */
.L_x_1986:
[----:B------:R-:W-:Y:S04]  /*1adf0*/  BSSY B0, `(.L_x_1987) ;  /* 0x0000004000007945 */ /* 0x000fe80003800000 */
[----:B---3--:R-:W-:Y:S05]  /*1ae00*/  @P1 BRA `(.L_x_1988) ;  /* 0x0000000000081947 */ /* 0x008fea0003800000 */
[----:B------:R-:W3:Y:S02]  /*1ae10*/  SYNCS.PHASECHK.TRANS64.TRYWAIT P1, [R10+URZ+0x28450], R11 ;  /* 0x0284500b0a0075a7 */ /* 0x000ee4000802017f */
[----:B---3--:R-:W-:Y:S05]  /*1ae20*/  @!P1 BRA `(.L_x_1989) ;  /* 0x0000012000109947 */ /* 0x008fea0003800000 */
.L_x_1988:
[----:B------:R-:W-:Y:S05]  /*1ae30*/  BSYNC B0 ;  /* 0x0000000000007941 */ /* 0x000fea0003800000 */
.L_x_1987:
[----:B------:R-:W4:Y:S01]  /*1ae40*/  S2R R13, SR_TID.X ;  /* 0x00000000000d7919 */ /* 0x000f220000002100 */
[----:B------:R-:W-:Y:S01]  /*1ae50*/  IMAD.MOV.U32 R9, RZ, RZ, -0x7fffffe0 ;  /* 0x80000020ff097424 */ /* 0x000fe200078e00ff */
[----:B------:R-:W-:Y:S05]  /*1ae60*/  WARPSYNC.ALL ;  /* 0x0000000000007948 */ /* 0x000fea0003800000 */
[----:B------:R-:W-:Y:S02]  /*1ae70*/  R2UR UR7, R9 ;  /* 0x00000000090772ca */ /* 0x000fe400000e0000 */
[----:B------:R-:W-:-:S04]  /*1ae80*/  LEA R8, R12, UR43, 0xa ;  /* 0x0000002b0c087c11 */ /* 0x000fc8000f8e50ff */
[C---:B------:R-:W-:Y:S01]  /*1ae90*/  R2UR UR6, R8.reuse ;  /* 0x00000000080672ca */ /* 0x040fe200000e0000 */
[----:B------:R-:W-:Y:S01]  /*1aea0*/  VIADD R8, R8, 0x2 ;  /* 0x0000000208087836 */ /* 0x000fe20000000000 */
[----:B----4-:R-:W-:-:S05]  /*1aeb0*/  SHF.R.U32.HI R13, RZ, 0x7, R13 ;  /* 0x00000007ff0d7819 */ /* 0x010fca000001160d */
[----:B------:R-:W-:-:S05]  /*1aec0*/  VIADD R9, R13, 0x8 ;  /* 0x000000080d097836 */ /* 0x000fca0000000000 */
[----:B------:R4:W-:Y:S02]  /*1aed0*/  BAR.SYNC.DEFER_BLOCKING R9, 0x100 ;  /* 0x000400090000751d */ /* 0x0009e40000010000 */
[----:B----4-:R-:W-:-:S04]  /*1aee0*/  IMAD.MOV.U32 R9, RZ, RZ, -0x7fffffe0 ;  /* 0x80000020ff097424 */ /* 0x010fc800078e00ff */
        /* <DEDUP_REMOVED lines=11> */
.L_x_1990:
[----:B------:R-:W-:Y:S01]  /*1afa0*/  ISETP.GT.AND P1, PT, R6, R204, PT ;  /* 0x000000cc0600720c */ /* 0x000fe20003f24270 */
[----:B01-3--:R-:W-:Y:S02]  /*1afb0*/  VIADD R10, R10, 0x28460 ;  /* 0x000284600a0a7836 */ /* 0x00bfe40000000000 */
[----:B------:R-:W-:Y:S02]  /*1afc0*/  IMAD.U32 R8, RZ, RZ, UR39 ;  /* 0x00000027ff087e24 */ /* 0x000fe4000f8e00ff */
[----:B------:R-:W-:Y:S02]  /*1afd0*/  VIADD R6, R6, 0xffffffff ;  /* 0xffffffff06067836 */ /* 0x000fe40000000000 */
[----:B------:R-:W-:Y:S01]  /*1afe0*/  IMAD.MOV.U32 R13, RZ, RZ, R7 ;  /* 0x000000ffff0d7224 */ /* 0x000fe200078e0007 */
[----:B------:R-:W-:Y:S01]  /*1aff0*/  PRMT R8, R8, 0x654, R10 ;  /* 0x0000065408087816 */ /* 0x000fe2000000000a */
[----:B------:R-:W-:-:S03]  /*1b000*/  IMAD.MOV.U32 R14, RZ, RZ, R4 ;  /* 0x000000ffff0e7224 */ /* 0x000fc600078e0004 */
[----:B------:R0:W-:Y:S01]  /*1b010*/  SYNCS.ARRIVE.TRANS64.RED.A1T0 RZ, [R8+URZ], RZ ;  /* 0x000000ff08ff79a7 */ /* 0x0001e2000810043f */
[----:B------:R-:W-:Y:S05]  /*1b020*/  @P1 BRA `(.L_x_1991) ;  /* 0xffffffd800bc1947 */ /* 0x000fea000383ffff */
.L_x_1971:
[----:B------:R-:W-:Y:S05]  /*1b030*/  WARPSYNC.ALL ;  /* 0x0000000000007948 */ /* 0x000fea0003800000 */
[----:B------:R-:W1:Y:S01]  /*1b040*/  SHFL.BFLY PT, R6, R3, 0x2, 0x1f ;  /* 0x0c401f0003067f89 */ /* 0x000e6200000e0000 */
[----:B------:R-:W-:Y:S01]  /*1b050*/  ULDC.64 UR4, c[0x0][0x9a0] ;  /* 0x0002680000047ab9 */ /* 0x000fe20000000a00 */
[----:B------:R-:W-:Y:S02]  /*1b060*/  IMAD.MOV.U32 R164, RZ, RZ, -0x800000 ;  /* 0xff800000ffa47424 */ /* 0x000fe400078e00ff */
[----:B-1----:R-:W-:-:S05]  /*1b070*/  FADD.FTZ R6, R6, R3 ;  /* 0x0000000306067221 */ /* 0x002fca0000010000 */
[----:B------:R-:W1:Y:S02]  /*1b080*/  SHFL.BFLY PT, R3, R6, 0x1, 0x1f ;  /* 0x0c201f0006037f89 */ /* 0x000e6400000e0000 */
[----:B-1----:R-:W-:Y:S01]  /*1b090*/  FADD.FTZ R6, R6, R3 ;  /* 0x0000000306067221 */ /* 0x002fe20000010000 */
[----:B------:R-:W-:-:S03]  /*1b0a0*/  IMAD.MOV.U32 R3, RZ, RZ, RZ ;  /* 0x000000ffff037224 */ /* 0x000fc600078e00ff */
[----:B0-----:R-:W-:Y:S01]  /*1b0b0*/  FMUL.FTZ R8, R6, 0.00390625 ;  /* 0x3b80000006087820 */ /* 0x001fe20000410000 */
[----:B------:R2:W-:Y:S08]  /*1b0c0*/  BAR.ARV R5, 0x100 ;  /* 0x000400050000751d */ /* 0x0005f00000002000 */
[----:B------:R-:W-:Y:S06]  /*1b0d0*/  BAR.ARV 0x8, 0x180 ;  /* 0x0206000000007b1d */ /* 0x000fec0000002000 */
[----:B------:R-:W-:-:S02]  /*1b0e0*/  FSETP.NE.FTZ.AND P1, PT, R8, RZ, PT ;  /* 0x000000ff0800720b */ /* 0x000fc40003f35000 */
[----:B------:R-:W-:-:S11]  /*1b0f0*/  FSETP.NE.FTZ.AND P0, PT, R6, RZ, PT ;  /* 0x000000ff0600720b */ /* 0x000fd60003f15000 */
[----:B------:R-:W0:Y:S01]  /*1b100*/  @P1 MUFU.LG2 R8, R8 ;  /* 0x0000000800081308 */ /* 0x000e220000000c00 */
[----:B--23--:R-:W-:-:S07]  /*1b110*/  @P1 FMUL.FTZ R5, R2, 0.69314718246459960938 ;  /* 0x3f31721802051820 */ /* 0x00cfce0000410000 */
[----:B------:R1:W-:Y:S01]  /*1b120*/  @P0 MUFU.RCP R3, R6 ;  /* 0x0000000600030308 */ /* 0x0003e20000001000 */
[----:B------:R-:W-:-:S04]  /*1b130*/  ISETP.NE.U32.AND P0, PT, RZ, UR4, PT ;  /* 0x00000004ff007c0c */ /* 0x000fc8000bf05070 */
[----:B------:R-:W-:Y:S01]  /*1b140*/  ISETP.NE.AND.EX P0, PT, RZ, UR5, PT, P0 ;  /* 0x00000005ff007c0c */ /* 0x000fe2000bf05300 */
[----:B0-----:R-:W-:-:S04]  /*1b150*/  @P1 FMUL.FTZ R8, R8, 0.69314718246459960938 ;  /* 0x3f31721808081820 */ /* 0x001fc80000410000 */
[----:B------:R-:W-:-:S08]  /*1b160*/  @P1 FFMA.FTZ R164, R5, R4, R8 ;  /* 0x0000000405a41223 */ /* 0x000fd00000010008 */
[----:B------:R-:W0:Y:S01]  /*1b170*/  @P0 LDC.64 R4, c[0x0][0x9c8] ;  /* 0x00027200ff040b82 */ /* 0x000e220000000a00 */
[----:B-1----:R-:W-:-:S05]  /*1b180*/  @P0 SHF.R.S32.HI R6, RZ, 0x1f, R207 ;  /* 0x0000001fff060819 */ /* 0x002fca00000114cf */
[----:B0-----:R-:W-:-:S04]  /*1b190*/  @P0 IMAD R6, R6, R4, RZ ;  /* 0x0000000406060224 */ /* 0x001fc800078e02ff */
[C---:B------:R-:W-:Y:S02]  /*1b1a0*/  @P0 IMAD R8, R207.reuse, R5, R6 ;  /* 0x00000005cf080224 */ /* 0x040fe400078e0206 */
[----:B------:R-:W-:-:S04]  /*1b1b0*/  @P0 IMAD.WIDE.U32 R4, R207, R4, RZ ;  /* 0x00000004cf040225 */ /* 0x000fc800078e00ff */
[----:B------:R-:W-:Y:S02]  /*1b1c0*/  @P0 IMAD.IADD R9, R5, 0x1, R8 ;  /* 0x0000000105090824 */ /* 0x000fe400078e0208 */
[----:B------:R-:W-:Y:S02]  /*1b1d0*/  @P0 IMAD.MOV.U32 R8, RZ, RZ, R4 ;  /* 0x000000ffff080224 */ /* 0x000fe400078e0004 */
[----:B------:R-:W0:Y:S01]  /*1b1e0*/  @P0 LDC.64 R4, c[0x0][0x9d0] ;  /* 0x00027400ff040b82 */ /* 0x000e220000000a00 */
[----:B------:R-:W-:Y:S02]  /*1b1f0*/  IMAD.MOV.U32 R6, RZ, RZ, 0x3f800000 ;  /* 0x3f800000ff067424 */ /* 0x000fe400078e00ff */
[----:B0-----:R-:W-:-:S04]  /*1b200*/  @P0 IMAD.WIDE.U32 R8, R188, R4, R8 ;  /* 0x00000004bc080225 */ /* 0x001fc800078e0008 */
[----:B------:R-:W-:Y:S01]  /*1b210*/  @P0 IMAD R5, R188, R5, R9 ;  /* 0x00000005bc050224 */ /* 0x000fe200078e0209 */
[----:B------:R-:W-:-:S04]  /*1b220*/  @P0 LEA R4, P1, R8, UR4, 0x2 ;  /* 0x0000000408040c11 */ /* 0x000fc8000f8210ff */
[----:B------:R-:W-:-:S05]  /*1b230*/  @P0 LEA.HI.X R5, R8, UR5, R5, 0x2, P1 ;  /* 0x0000000508050c11 */ /* 0x000fca00088f1405 */
[----:B------:R0:W2:Y:S01]  /*1b240*/  @P0 LDG.E R6, desc[UR36][R4.64] ;  /* 0x0000002404060981 */ /* 0x0000a2000c1e1900 */
[----:B------:R-:W-:Y:S02]  /*1b250*/  VIADD R23, R23, 0x1 ;  /* 0x0000000117177836 */ /* 0x000fe40000000000 */
[----:B------:R-:W-:Y:S02]  /*1b260*/  IMAD.MOV.U32 R163, RZ, RZ, -0x800000 ;  /* 0xff800000ffa37424 */ /* 0x000fe400078e00ff */
[----:B------:R-:W-:Y:S01]  /*1b270*/  VIADD R217, R217, 0x1 ;  /* 0x00000001d9d97836 */ /* 0x000fe20000000000 */
[----:B0-----:R-:W0:Y:S02]  /*1b280*/  SHFL.BFLY PT, R4, R0, 0x2, 0x1f ;  /* 0x0c401f0000047f89 */ /* 0x001e2400000e0000 */
[----:B0-----:R-:W-:Y:S01]  /*1b290*/  FADD.FTZ R4, R4, R0 ;  /* 0x0000000004047221 */ /* 0x001fe20000010000 */
[----:B------:R-:W-:-:S04]  /*1b2a0*/  MOV R0, RZ ;  /* 0x000000ff00007202 */ /* 0x000fc80000000f00 */
[----:B------:R-:W0:Y:S02]  /*1b2b0*/  SHFL.BFLY PT, R5, R4, 0x1, 0x1f ;  /* 0x0c201f0004057f89 */ /* 0x000e2400000e0000 */
[----:B0-----:R-:W-:-:S04]  /*1b2c0*/  FADD.FTZ R5, R4, R5 ;  /* 0x0000000504057221 */ /* 0x001fc80000010000 */
[C---:B------:R-:W-:Y:S01]  /*1b2d0*/  FMUL.FTZ R4, R5.reuse, 0.00390625 ;  /* 0x3b80000005047820 */ /* 0x040fe20000410000 */
[----:B------:R-:W-:-:S04]  /*1b2e0*/  FSETP.NE.FTZ.AND P0, PT, R5, RZ, PT ;  /* 0x000000ff0500720b */ /* 0x000fc80003f15000 */
[----:B------:R-:W-:-:S09]  /*1b2f0*/  FSETP.NE.FTZ.AND P1, PT, R4, RZ, PT ;  /* 0x000000ff0400720b */ /* 0x000fd20003f35000 */
[----:B------:R-:W-:Y:S01]  /*1b300*/  @P0 MUFU.RCP R0, R5 ;  /* 0x0000000500000308 */ /* 0x000fe20000001000 */
[----:B------:R-:W-:-:S03]  /*1b310*/  PLOP3.LUT P0, PT, PT, PT, PT, 0x8, 0x0 ;  /* 0x000000000000781c */ /* 0x000fc60003f0e170 */
[----:B------:R-:W-:-:S04]  /*1b320*/  @P1 FMUL.FTZ R2, R2, 0.69314718246459960938 ;  /* 0x3f31721802021820 */ /* 0x000fc80000410000 */
[----:B------:R-:W0:Y:S02]  /*1b330*/  @P1 MUFU.LG2 R4, R4 ;  /* 0x0000000400041308 */ /* 0x000e240000000c00 */
[----:B0-----:R-:W-:-:S04]  /*1b340*/  @P1 FMUL.FTZ R4, R4, 0.69314718246459960938 ;  /* 0x3f31721804041820 */ /* 0x001fc80000410000 */
[----:B------:R-:W-:Y:S01]  /*1b350*/  @P1 FFMA.FTZ R163, R2, R7, R4 ;  /* 0x0000000702a31223 */ /* 0x000fe20000010004 */
[----:B------:R-:W-:-:S04]  /*1b360*/  ISETP.NE.AND P1, PT, R23, 0x2, PT ;  /* 0x000000021700780c */ /* 0x000fc80003f25270 */
        /* <DEDUP_REMOVED lines=132> */
[----:B------:R-:W-:-:S07]  /*1bbb0*/  LOP3.LUT R186, R186, R2, RZ, 0x3c, !PT ;  /* 0x00000002baba7212 */ /* 0x000fce00078e3cff */
.L_x_1856:
[----:B------:R-:W-:Y:S05]  /*1bbc0*/  WARPSYNC.ALL ;  /* 0x0000000000007948 */ /* 0x000fea0003800000 */
[----:B------:R-:W0:Y:S08]  /*1bbd0*/  S2UR UR39, SR_CgaCtaId ;  /* 0x00000000002779c3 */ /* 0x000e300000008800 */
[----:B------:R-:W-:Y:S01]  /*1bbe0*/  BAR.SYNC.DEFER_BLOCKING 0x5, 0x180 ;  /* 0x0146000000007b1d */ /* 0x000fe20000010000 */
[----:B------:R-:W-:-:S05]  /*1bbf0*/  ISETP.NE.AND P1, PT, R215, RZ, PT ;  /* 0x000000ffd700720c */ /* 0x000fca0003f25270 */
[----:B------:R-:W-:Y:S01]  /*1bc00*/  UMOV UR4, 0x400 ;  /* 0x0000040000047882 */ /* 0x000fe20000000000 */
[----:B------:R-:W-:Y:S07]  /*1bc10*/  BSSY B0, `(.L_x_1992) ;  /* 0x00006f3000007945 */ /* 0x000fee0003800000 */
[----:B------:R-:W1:Y:S01]  /*1bc20*/  @!P1 LDC R215, c[0x0][0xad4] ;  /* 0x0002b500ffd79b82 */ /* 0x000e620000000800 */
[----:B0-----:R-:W-:-:S06]  /*1bc30*/  ULEA UR4, UR39, UR4, 0x18 ;  /* 0x0000000427047291 */ /* 0x001fcc000f8ec03f */
[----:B------:R-:W-:-:S05]  /*1bc40*/  IMAD.U32 R22, RZ, RZ, UR4 ;  /* 0x00000004ff167e24 */ /* 0x000fca000f8e00ff */
[----:B------:R0:W2:Y:S01]  /*1bc50*/  LDS.128 R204, [R22+0x284d0] ;  /* 0x0284d00016cc7984 */ /* 0x0000a20000000c00 */
[----:B------:R-:W-:Y:S06]  /*1bc60*/  BAR.ARV 0x4, 0x180 ;  /* 0x0106000000007b1d */ /* 0x000fec0000002000 */
[----:B------:R-:W-:Y:S05]  /*1bc70*/  @P0 BRA `(.L_x_1993) ;  /* 0x0000006000240947 */ /* 0x000fea0003800000 */
[----:B------:R-:W3:Y:S01]  /*1bc80*/  LDL R3, [R1+0x94] ;  /* 0x0000940001037983 */ /* 0x000ee20000100800 */
[----:B------:R-:W-:Y:S01]  /*1bc90*/  ULDC.64 UR4, c[0x4][0x128] ;  /* 0x01004a0000047ab9 */ /* 0x000fe20000000a00 */
[----:B------:R-:W4:Y:S01]  /*1bca0*/  S2R R2, SR_SWINHI ;  /* 0x0000000000027919 */ /* 0x000f220000002f00 */
[----:B------:R-:W0:Y:S01]  /*1bcb0*/  S2R R21, SR_TID.X ;  /* 0x0000000000157919 */ /* 0x000e220000002100 */
[----:B------:R-:W-:Y:S02]  /*1bcc0*/  MOV R24, R22 ;  /* 0x0000001600187202 */ /* 0x000fe40000000f00 */
[----:B----4-:R-:W-:-:S03]  /*1bcd0*/  MOV R25, R2 ;  /* 0x0000000200197202 */ /* 0x010fc60000000f00 */
[----:B---3--:R-:W-:-:S03]  /*1bce0*/  IMAD.WIDE R2, R3, 0x2, R24 ;  /* 0x0000000203027825 */ /* 0x008fc600078e0218 */
[C---:B------:R-:W-:Y:S02]  /*1bcf0*/  IADD3 R34, P5, R2.reuse, 0xc000, RZ ;  /* 0x0000c00002227810 */ /* 0x040fe40007fbe0ff */
[----:B-----5:R-:W-:Y:S02]  /*1bd00*/  IADD3 R38, P1, R2, 0xc060, RZ ;  /* 0x0000c06002267810 */ /* 0x020fe40007f3e0ff */
[----:B------:R-:W-:Y:S02]  /*1bd10*/  LOP3.LUT R35, R34, 0x380, RZ, 0xc0, !PT ;  /* 0x0000038022237812 */ /* 0x000fe400078ec0ff */
[----:B------:R-:W-:Y:S01]  /*1bd20*/  LOP3.LUT R4, R38, 0x380, RZ, 0xc0, !PT ;  /* 0x0000038026047812 */ /* 0x000fe200078ec0ff */
[----:B------:R-:W-:Y:S01]  /*1bd30*/  IMAD.X R39, RZ, RZ, R3, P1 ;  /* 0x000000ffff277224 */ /* 0x000fe200008e0603 */
[----:B------:R-:W-:Y:S02]  /*1bd40*/  SHF.R.U64 R35, R35, 0x3, RZ ;  /* 0x0000000323237819 */ /* 0x000fe400000012ff */
[----:B------:R-:W-:-:S02]  /*1bd50*/  IADD3 R42, P0, R2, 0xc040, RZ ;  /* 0x0000c040022a7810 */ /* 0x000fc40007f1e0ff */
[----:B------:R-:W-:Y:S01]  /*1bd60*/  LOP3.LUT R34, R35, R34, RZ, 0x3c, !PT ;  /* 0x0000002223227212 */ /* 0x000fe200078e3cff */
[----:B------:R-:W-:Y:S01]  /*1bd70*/  IMAD.X R35, RZ, RZ, R3, P5 ;  /* 0x000000ffff237224 */ /* 0x000fe200028e0603 */
[----:B------:R-:W-:Y:S02]  /*1bd80*/  SHF.R.U64 R4, R4, 0x3, RZ ;  /* 0x0000000304047819 */ /* 0x000fe400000012ff */
[----:B------:R-:W-:Y:S02]  /*1bd90*/  LOP3.LUT R43, R42, 0x380, RZ, 0xc0, !PT ;  /* 0x000003802a2b7812 */ /* 0x000fe400078ec0ff */
[C---:B------:R-:W-:Y:S02]  /*1bda0*/  IADD3 R6, P1, R2.reuse, 0x8020, RZ ;  /* 0x0000802002067810 */ /* 0x040fe40007f3e0ff */
[C---:B------:R-:W-:Y:S02]  /*1bdb0*/  IADD3 R12, P5, R2.reuse, 0x4040, RZ ;  /* 0x00004040020c7810 */ /* 0x040fe40007fbe0ff */
[----:B------:R-:W-:-:S02]  /*1bdc0*/  IADD3 R14, P4, R2, 0x8060, RZ ;  /* 0x00008060020e7810 */ /* 0x000fc40007f9e0ff */
[----:B------:R-:W-:Y:S01]  /*1bdd0*/  LOP3.LUT R38, R4, R38, RZ, 0x3c, !PT ;  /* 0x0000002604267212 */ /* 0x000fe200078e3cff */
[--C-:B------:R-:W-:Y:S01]  /*1bde0*/  IMAD.X R13, RZ, RZ, R3.reuse, P5 ;  /* 0x000000ffff0d7224 */ /* 0x100fe200028e0603 */
[----:B------:R-:W-:Y:S02]  /*1bdf0*/  SHF.R.U64 R43, R43, 0x3, RZ ;  /* 0x000000032b2b7819 */ /* 0x000fe400000012ff */
[----:B------:R-:W-:Y:S02]  /*1be00*/  LOP3.LUT R7, R6, 0x380, RZ, 0xc0, !PT ;  /* 0x0000038006077812 */ /* 0x000fe400078ec0ff */
[----:B------:R-:W-:Y:S02]  /*1be10*/  LOP3.LUT R4, R12, 0x380, RZ, 0xc0, !PT ;  /* 0x000003800c047812 */ /* 0x000fe400078ec0ff */
[----:B------:R-:W-:Y:S02]  /*1be20*/  LOP3.LUT R15, R14, 0x380, RZ, 0xc0, !PT ;  /* 0x000003800e0f7812 */ /* 0x000fe400078ec0ff */
[----:B------:R-:W-:Y:S01]  /*1be30*/  LOP3.LUT R42, R43, R42, RZ, 0x3c, !PT ;  /* 0x0000002a2b2a7212 */ /* 0x000fe200078e3cff */
[----:B------:R-:W-:Y:S01]  /*1be40*/  IMAD.X R43, RZ, RZ, R3, P0 ;  /* 0x000000ffff2b7224 */ /* 0x000fe200000e0603 */
[----:B------:R-:W-:-:S02]  /*1be50*/  SHF.R.U64 R7, R7, 0x3, RZ ;  /* 0x0000000307077819 */ /* 0x000fc400000012ff */
[----:B------:R-:W-:Y:S02]  /*1be60*/  SHF.R.U64 R4, R4, 0x3, RZ ;  /* 0x0000000304047819 */ /* 0x000fe400000012ff */
[----:B------:R-:W-:Y:S02]  /*1be70*/  IADD3 R30, P3, R2, 0xc020, RZ ;  /* 0x0000c020021e7810 */ /* 0x000fe40007f7e0ff */
[----:B------:R-:W-:Y:S02]  /*1be80*/  SHF.R.U64 R15, R15, 0x3, RZ ;  /* 0x000000030f0f7819 */ /* 0x000fe400000012ff */
[----:B------:R-:W-:Y:S02]  /*1be90*/  LOP3.LUT R6, R7, R6, RZ, 0x3c, !PT ;  /* 0x0000000607067212 */ /* 0x000fe400078e3cff */
[----:B------:R-:W-:Y:S02]  /*1bea0*/  LOP3.LUT R12, R4, R12, RZ, 0x3c, !PT ;  /* 0x0000000c040c7212 */ /* 0x000fe400078e3cff */
[----:B------:R-:W-:-:S02]  /*1beb0*/  MOV R7, R38 ;  /* 0x0000002600077202 */ /* 0x000fc40000000f00 */
[----:B------:R-:W-:Y:S02]  /*1bec0*/  LOP3.LUT R31, R30, 0x380, RZ, 0xc0, !PT ;  /* 0x000003801e1f7812 */ /* 0x000fe400078ec0ff */
[----:B------:R-:W-:Y:S01]  /*1bed0*/  LOP3.LUT R14, R15, R14, RZ, 0x3c, !PT ;  /* 0x0000000e0f0e7212 */ /* 0x000fe200078e3cff */
[--C-:B------:R-:W-:Y:S01]  /*1bee0*/  IMAD.X R15, RZ, RZ, R3.reuse, P4 ;  /* 0x000000ffff0f7224 */ /* 0x100fe200020e0603 */
[----:B------:R-:W-:Y:S01]  /*1bef0*/  MOV R4, R42 ;  /* 0x0000002a00047202 */ /* 0x000fe20000000f00 */
[----:B------:R-:W-:Y:S01]  /*1bf00*/  STL [R1+0x78], R7 ;  /* 0x0000780701007387 */ /* 0x000fe20000100800 */
[C---:B------:R-:W-:Y:S02]  /*1bf10*/  IADD3 R38, P4, R2.reuse, 0x4020, RZ ;  /* 0x0000402002267810 */ /* 0x040fe40007f9e0ff */
[----:B------:R-:W-:Y:S01]  /*1bf20*/  IADD3 R26, P2, R2, 0x8040, RZ ;  /* 0x00008040021a7810 */ /* 0x000fe20007f5e0ff */
[----:B------:R3:W-:Y:S01]  /*1bf30*/  STL [R1+0x74], R4 ;  /* 0x0000740401007387 */ /* 0x0007e20000100800 */
[----:B------:R-:W-:Y:S01]  /*1bf40*/  SHF.R.U64 R31, R31, 0x3, RZ ;  /* 0x000000031f1f7819 */ /* 0x000fe200000012ff */
[----:B------:R-:W-:Y:S01]  /*1bf50*/  IMAD.X R39, RZ, RZ, R3, P4 ;  /* 0x000000ffff277224 */ /* 0x000fe200020e0603 */
[----:B------:R-:W-:-:S02]  /*1bf60*/  LOP3.LUT R27, R26, 0x380, RZ, 0xc0, !PT ;  /* 0x000003801a1b7812 */ /* 0x000fc400078ec0ff */
[----:B------:R-:W-:Y:S01]  /*1bf70*/  LOP3.LUT R30, R31, R30, RZ, 0x3c, !PT ;  /* 0x0000001e1f1e7212 */ /* 0x000fe200078e3cff */
[----:B------:R-:W-:Y:S01]  /*1bf80*/  IMAD.X R31, RZ, RZ, R3, P3 ;  /* 0x000000ffff1f7224 */ /* 0x000fe200018e0603 */
[----:B------:R-:W-:Y:S02]  /*1bf90*/  SHF.R.U64 R27, R27, 0x3, RZ ;  /* 0x000000031b1b7819 */ /* 0x000fe400000012ff */
[----:B------:R-:W-:Y:S02]  /*1bfa0*/  IADD3 R8, P0, R2, 0x8000, RZ ;  /* 0x0000800002087810 */ /* 0x000fe40007f1e0ff */
[----:B---3--:R-:W-:Y:S02]  /*1bfb0*/  LOP3.LUT R4, R38, 0x380, RZ, 0xc0, !PT ;  /* 0x0000038026047812 */ /* 0x008fe400078ec0ff */
[----:B------:R-:W-:Y:S02]  /*1bfc0*/  MOV R7, R30 ;  /* 0x0000001e00077202 */ /* 0x000fe40000000f00 */
[----:B------:R-:W-:-:S02]  /*1bfd0*/  SHF.R.U64 R4, R4, 0x3, RZ ;  /* 0x0000000304047819 */ /* 0x000fc400000012ff */
[----:B------:R-:W-:Y:S01]  /*1bfe0*/  LOP3.LUT R26, R27, R26, RZ, 0x3c, !PT ;  /* 0x0000001a1b1a7212 */ /* 0x000fe200078e3cff */
[--C-:B------:R-:W-:Y:S01]  /*1bff0*/  IMAD.X R27, RZ, RZ, R3.reuse, P2 ;  /* 0x000000ffff1b7224 */ /* 0x100fe200010e0603 */
[----:B------:R-:W-:Y:S01]  /*1c000*/  LOP3.LUT R38, R4, R38, RZ, 0x3c, !PT ;  /* 0x0000002604267212 */ /* 0x000fe200078e3cff */
[----:B------:R3:W-:Y:S01]  /*1c010*/  STL [R1+0x70], R7 ;  /* 0x0000700701007387 */ /* 0x0007e20000100800 */
[----:B------:R-:W-:Y:S02]  /*1c020*/  MOV R4, R34 ;  /* 0x0000002200047202 */ /* 0x000fe40000000f00 */
[----:B------:R-:W-:Y:S02]  /*1c030*/  IADD3 R30, P2, R2, 0x4000, RZ ;  /* 0x00004000021e7810 */ /* 0x000fe40007f5e0ff */
[----:B------:R-:W-:Y:S01]  /*1c040*/  LOP3.LUT R9, R8, 0x380, RZ, 0xc0, !PT ;  /* 0x0000038008097812 */ /* 0x000fe200078ec0ff */
[----:B------:R4:W-:Y:S01]  /*1c050*/  STL [R1+0x6c], R4 ;  /* 0x00006c0401007387 */ /* 0x0009e20000100800 */
[----:B------:R-:W-:Y:S01]  /*1c060*/  IADD3 R10, P3, R2, 0x4060, RZ ;  /* 0x00004060020a7810 */ /* 0x000fe20007f7e0ff */
[--C-:B------:R-:W-:Y:S01]  /*1c070*/  IMAD.X R31, RZ, RZ, R3.reuse, P2 ;  /* 0x000000ffff1f7224 */ /* 0x100fe200010e0603 */
[----:B------:R-:W-:Y:S01]  /*1c080*/  SHF.R.U64 R9, R9, 0x3, RZ ;  /* 0x0000000309097819 */ /* 0x000fe200000012ff */
[----:B---3--:R-:W-:Y:S01]  /*1c090*/  IMAD.X R7, RZ, RZ, R3, P1 ;  /* 0x000000ffff077224 */ /* 0x008fe200008e0603 */
[----:B------:R-:W-:-:S02]  /*1c0a0*/  LOP3.LUT R11, R10, 0x380, RZ, 0xc0, !PT ;  /* 0x000003800a0b7812 */ /* 0x000fc400078ec0ff */
[----:B------:R-:W-:Y:S02]  /*1c0b0*/  LOP3.LUT R8, R9, R8, RZ, 0x3c, !PT ;  /* 0x0000000809087212 */ /* 0x000fe400078e3cff */
[----:B------:R-:W-:Y:S02]  /*1c0c0*/  MOV R9, R14 ;  /* 0x0000000e00097202 */ /* 0x000fe40000000f00 */
[----:B----4-:R-:W-:Y:S02]  /*1c0d0*/  LOP3.LUT R4, R30, 0x380, RZ, 0xc0, !PT ;  /* 0x000003801e047812 */ /* 0x010fe400078ec0ff */
[----:B------:R-:W-:Y:S01]  /*1c0e0*/  IADD3 R14, P1, R2, 0x60, RZ ;  /* 0x00000060020e7810 */ /* 0x000fe20007f3e0ff */
[----:B------:R3:W-:Y:S01]  /*1c0f0*/  STL [R1+0x68], R9 ;  /* 0x0000680901007387 */ /* 0x0007e20000100800 */
[----:B------:R-:W-:Y:S02]  /*1c100*/  SHF.R.U64 R4, R4, 0x3, RZ ;  /* 0x0000000304047819 */ /* 0x000fe400000012ff */
[----:B------:R-:W-:Y:S01]  /*1c110*/  SHF.R.U64 R11, R11, 0x3, RZ ;  /* 0x000000030b0b7819 */ /* 0x000fe200000012ff */
[----:B------:R-:W-:Y:S01]  /*1c120*/  IMAD.X R15, RZ, RZ, R3, P1 ;  /* 0x000000ffff0f7224 */ /* 0x000fe200008e0603 */
[----:B------:R-:W-:-:S02]  /*1c130*/  LOP3.LUT R30, R4, R30, RZ, 0x3c, !PT ;  /* 0x0000001e041e7212 */ /* 0x000fc400078e3cff */
[----:B------:R-:W-:Y:S02]  /*1c140*/  MOV R4, R26 ;  /* 0x0000001a00047202 */ /* 0x000fe40000000f00 */
[----:B------:R-:W-:Y:S01]  /*1c150*/  LOP3.LUT R10, R11, R10, RZ, 0x3c, !PT ;  /* 0x0000000a0b0a7212 */ /* 0x000fe200078e3cff */
[--C-:B---3--:R-:W-:Y:S01]  /*1c160*/  IMAD.X R9, RZ, RZ, R3.reuse, P0 ;  /* 0x000000ffff097224 */ /* 0x108fe200000e0603 */
[----:B------:R-:W-:Y:S01]  /*1c170*/  MOV R6, R6 ;  /* 0x0000000600067202 */ /* 0x000fe20000000f00 */
[----:B------:R3:W-:Y:S01]  /*1c180*/  STL [R1+0x64], R4 ;  /* 0x0000640401007387 */ /* 0x0007e20000100800 */
[----:B------:R-:W-:-:S03]  /*1c190*/  IMAD.X R11, RZ, RZ, R3, P3 ;  /* 0x000000ffff0b7224 */ /* 0x000fc600018e0603 */
[----:B------:R4:W-:Y:S01]  /*1c1a0*/  STL [R1+0x60], R6 ;  /* 0x0000600601007387 */ /* 0x0009e20000100800 */
[----:B---3--:R-:W-:-:S04]  /*1c1b0*/  LOP3.LUT R4, R14, 0x380, RZ, 0xc0, !PT ;  /* 0x000003800e047812 */ /* 0x008fc800078ec0ff */
[----:B------:R-:W-:Y:S02]  /*1c1c0*/  SHF.R.U64 R4, R4, 0x3, RZ ;  /* 0x0000000304047819 */ /* 0x000fe400000012ff */
[----:B----4-:R-:W-:Y:S02]  /*1c1d0*/  MOV R6, R10 ;  /* 0x0000000a00067202 */ /* 0x010fe40000000f00 */
[----:B------:R-:W-:Y:S02]  /*1c1e0*/  LOP3.LUT R14, R4, R14, RZ, 0x3c, !PT ;  /* 0x0000000e040e7212 */ /* 0x000fe400078e3cff */
[----:B------:R-:W-:Y:S02]  /*1c1f0*/  MOV R4, R8 ;  /* 0x0000000800047202 */ /* 0x000fe40000000f00 */
[----:B------:R-:W-:-:S03]  /*1c200*/  MOV R7, R14 ;  /* 0x0000000e00077202 */ /* 0x000fc60000000f00 */
[----:B------:R3:W-:Y:S04]  /*1c210*/  STL [R1+0x5c], R4 ;  /* 0x00005c0401007387 */ /* 0x0007e80000100800 */
[----:B------:R4:W-:Y:S01]  /*1c220*/  STL [R1+0x58], R6 ;  /* 0x0000580601007387 */ /* 0x0009e20000100800 */
[----:B---3--:R-:W-:Y:S02]  /*1c230*/  MOV R4, R12 ;  /* 0x0000000c00047202 */ /* 0x008fe40000000f00 */
[----:B----4-:R-:W-:-:S03]  /*1c240*/  MOV R6, R38 ;  /* 0x0000002600067202 */ /* 0x010fc60000000f00 */
[----:B------:R3:W-:Y:S04]  /*1c250*/  STL [R1+0x54], R4 ;  /* 0x0000540401007387 */ /* 0x0007e80000100800 */
[----:B------:R4:W-:Y:S01]  /*1c260*/  STL [R1+0x50], R6 ;  /* 0x0000500601007387 */ /* 0x0009e20000100800 */
[----:B---3--:R-:W-:Y:S02]  /*1c270*/  MOV R4, R30 ;  /* 0x0000001e00047202 */ /* 0x008fe40000000f00 */
[----:B----4-:R-:W-:-:S03]  /*1c280*/  IADD3 R6, P0, R2, 0x40, RZ ;  /* 0x0000004002067810 */ /* 0x010fc60007f1e0ff */
[----:B------:R3:W-:Y:S04]  /*1c290*/  STL [R1+0x4c], R4 ;  /* 0x00004c0401007387 */ /* 0x0007e80000100800 */
[----:B------:R4:W-:Y:S01]  /*1c2a0*/  STL [R1+0x48], R7 ;  /* 0x0000480701007387 */ /* 0x0009e20000100800 */
[----:B---3--:R-:W-:-:S04]  /*1c2b0*/  LOP3.LUT R4, R6, 0x380, RZ, 0xc0, !PT ;  /* 0x0000038006047812 */ /* 0x008fc800078ec0ff */
[----:B------:R-:W-:Y:S01]  /*1c2c0*/  SHF.R.U64 R4, R4, 0x3, RZ ;  /* 0x0000000304047819 */ /* 0x000fe200000012ff */
[----:B----4-:R-:W-:-:S03]  /*1c2d0*/  IMAD.X R7, RZ, RZ, R3, P0 ;  /* 0x000000ffff077224 */ /* 0x010fc600000e0603 */
[----:B------:R-:W-:-:S04]  /*1c2e0*/  LOP3.LUT R6, R4, R6, RZ, 0x3c, !PT ;  /* 0x0000000604067212 */ /* 0x000fc800078e3cff */
[----:B------:R-:W-:Y:S02]  /*1c2f0*/  MOV R7, R6 ;  /* 0x0000000600077202 */ /* 0x000fe40000000f00 */
[----:B------:R-:W-:-:S03]  /*1c300*/  IADD3 R6, P0, R2, 0x20, RZ ;  /* 0x0000002002067810 */ /* 0x000fc60007f1e0ff */
[----:B------:R3:W-:Y:S01]  /*1c310*/  STL [R1+0x44], R7 ;  /* 0x0000440701007387 */ /* 0x0007e20000100800 */
[----:B------:R-:W-:-:S04]  /*1c320*/  LOP3.LUT R4, R6, 0x380, RZ, 0xc0, !PT ;  /* 0x0000038006047812 */ /* 0x000fc800078ec0ff */
[----:B------:R-:W-:-:S04]  /*1c330*/  SHF.R.U64 R4, R4, 0x3, RZ ;  /* 0x0000000304047819 */ /* 0x000fc800000012ff */
[----:B------:R-:W-:Y:S01]  /*1c340*/  LOP3.LUT R6, R4, R6, RZ, 0x3c, !PT ;  /* 0x0000000604067212 */ /* 0x000fe200078e3cff */
[----:B---3--:R-:W-:Y:S01]  /*1c350*/  IMAD.X R7, RZ, RZ, R3, P0 ;  /* 0x000000ffff077224 */ /* 0x008fe200000e0603 */
[----:B------:R-:W-:-:S04]  /*1c360*/  LOP3.LUT R4, R2, 0x380, RZ, 0xc0, !PT ;  /* 0x0000038002047812 */ /* 0x000fc800078ec0ff */
[----:B------:R-:W-:Y:S02]  /*1c370*/  SHF.R.U64 R4, R4, 0x3, RZ ;  /* 0x0000000304047819 */ /* 0x000fe400000012ff */
[----:B------:R-:W-:Y:S02]  /*1c380*/  MOV R6, R6 ;  /* 0x0000000600067202 */ /* 0x000fe40000000f00 */
[----:B------:R-:W-:-:S03]  /*1c390*/  LOP3.LUT R2, R4, R2, RZ, 0x3c, !PT ;  /* 0x0000000204027212 */ /* 0x000fc600078e3cff */
[----:B------:R3:W-:Y:S01]  /*1c3a0*/  STL [R1+0x40], R6 ;  /* 0x0000400601007387 */ /* 0x0007e20000100800 */
[----:B------:R-:W-:Y:S02]  /*1c3b0*/  MOV R3, R2 ;  /* 0x0000000200037202 */ /* 0x000fe40000000f00 */
[----:B0-----:R-:W-:-:S03]  /*1c3c0*/  LOP3.LUT P0, R2, R21, 0x3, RZ, 0xc0, !PT ;  /* 0x0000000315027812 */ /* 0x001fc6000780c0ff */
[----:B------:R0:W-:Y:S01]  /*1c3d0*/  STL [R1+0x3c], R3 ;  /* 0x00003c0301007387 */ /* 0x0001e20000100800 */
[----:B------:R-:W-:Y:S01]  /*1c3e0*/  ISETP.EQ.OR P0, PT, R2, 0x3, !P0 ;  /* 0x000000030200780c */ /* 0x000fe20004702670 */
[----:B------:R-:W-:-:S03]  /*1c3f0*/  IMAD.SHL.U32 R2, R21, 0x4, RZ ;  /* 0x0000000415027824 */ /* 0x000fc600078e00ff */
[----:B------:R-:W-:Y:S02]  /*1c400*/  SEL R4, R5, R0, P0 ;  /* 0x0000000005047207 */ /* 0x000fe40000000000 */
[----:B------:R-:W-:Y:S02]  /*1c410*/  LOP3.LUT R2, R2, 0xc, RZ, 0xc0, !PT ;  /* 0x0000000c02027812 */ /* 0x000fe400078ec0ff */
[----:B------:R-:W-:Y:S02]  /*1c420*/  SEL R5, R0, R5, P0 ;  /* 0x0000000500057207 */ /* 0x000fe40000000000 */
[----:B------:R-:W-:Y:S02]  /*1c430*/  IADD3 R2, P1, R2, UR4, RZ ;  /* 0x0000000402027c10 */ /* 0x000fe4000ff3e0ff */
[----:B------:R-:W-:Y:S02]  /*1c440*/  SEL R13, R28, R29, P0 ;  /* 0x0000001d1c0d7207 */ /* 0x000fe40000000000 */
[----:B---3--:R-:W-:Y:S01]  /*1c450*/  SEL R6, R29, R28, P0 ;  /* 0x0000001c1d067207 */ /* 0x008fe20000000000 */
[----:B0-----:R-:W-:-:S05]  /*1c460*/  IMAD.X R3, RZ, RZ, UR5, P1 ;  /* 0x00000005ff037e24 */ /* 0x001fca00088e06ff */
[----:B------:R0:W5:Y:S01]  /*1c470*/  LDG.E.CONSTANT R0, desc[UR36][R2.64] ;  /* 0x0000002402007981 */ /* 0x000162000c1e9900 */
[----:B------:R-:W-:-:S03]  /*1c480*/  UMOV UR4, 0xffffffff ;  /* 0xffffffff00047882 */ /* 0x000fc60000000000 */
[----:B------:R-:W-:Y:S05]  /*1c490*/  BRA.DIV UR4, `(.L_x_1994) ;  /* 0x0000010a04887947 */ /* 0x000fea000b800000 */
[----:B0----5:R-:W-:Y:S01]  /*1c4a0*/  LOP3.LUT R2, R0, 0x2, RZ, 0x3c, !PT ;  /* 0x0000000200027812 */ /* 0x021fe200078e3cff */
[----:B------:R-:W-:Y:S01]  /*1c4b0*/  SHFL.IDX PT, R4, R4, R0, 0x1c1f ;  /* 0x001c1f0004047589 */ /* 0x000fe200000e0000 */
[----:B------:R-:W-:Y:S02]  /*1c4c0*/  SEL R8, R32, R33, P0 ;  /* 0x0000002120087207 */ /* 0x000fe40000000000 */
[----:B------:R-:W-:Y:S01]  /*1c4d0*/  SEL R32, R33, R32, P0 ;  /* 0x0000002021207207 */ /* 0x000fe20000000000 */
[----:B------:R-:W0:Y:S01]  /*1c4e0*/  SHFL.IDX PT, R5, R5, R2, 0x1c1f ;  /* 0x001c1f0205057589 */ /* 0x000e2200000e0000 */
[----:B------:R-:W-:Y:S02]  /*1c4f0*/  SEL R27, R48, R49, P0 ;  /* 0x00000031301b7207 */ /* 0x000fe40000000000 */
[----:B------:R-:W-:Y:S01]  /*1c500*/  SEL R48, R49, R48, P0 ;  /* 0x0000003031307207 */ /* 0x000fe20000000000 */
[----:B------:R-:W-:Y:S01]  /*1c510*/  SHFL.IDX PT, R3, R13, R0, 0x1c1f ;  /* 0x001c1f000d037589 */ /* 0x000fe200000e0000 */
[----:B------:R-:W-:-:S02]  /*1c520*/  SEL R49, R108, R109, P0 ;  /* 0x0000006d6c317207 */ /* 0x000fc40000000000 */
[----:B------:R-:W-:Y:S01]  /*1c530*/  SEL R108, R109, R108, P0 ;  /* 0x0000006c6d6c7207 */ /* 0x000fe20000000000 */
[----:B------:R-:W3:Y:S01]  /*1c540*/  SHFL.IDX PT, R6, R6, R2, 0x1c1f ;  /* 0x001c1f0206067589 */ /* 0x000ee200000e0000 */
[----:B------:R-:W-:Y:S02]  /*1c550*/  SEL R109, R46, R47, P0 ;  /* 0x0000002f2e6d7207 */ /* 0x000fe40000000000 */
[----:B------:R-:W-:Y:S01]  /*1c560*/  SEL R47, R47, R46, P0 ;  /* 0x0000002e2f2f7207 */ /* 0x000fe20000000000 */
[----:B------:R-:W-:Y:S01]  /*1c570*/  SHFL.IDX PT, R8, R8, R0, 0x1c1f ;  /* 0x001c1f0008087589 */ /* 0x000fe200000e0000 */
        /* <DEDUP_REMOVED lines=11> */
[----:B------:R-:W-:Y:S01]  /*1c630*/  SHFL.IDX PT, R28, R28, R0, 0x1c1f ;  /* 0x001c1f001c1c7589 */ /* 0x000fe200000e0000 */
[----:B------:R-:W-:-:S02]  /*1c640*/  SEL R53, R112, R113, P0 ;  /* 0x0000007170357207 */ /* 0x000fc40000000000 */
[----:B------:R-:W-:Y:S01]  /*1c650*/  SEL R50, R54, R55, P0 ;  /* 0x0000003736327207 */ /* 0x000fe20000000000 */
[----:B------:R0:W-:Y:S01]  /*1c660*/  STL [R1+0x34], R7 ;  /* 0x0000340701007387 */ /* 0x0001e20000100800 */
[----:B------:R-:W-:Y:S02]  /*1c670*/  SEL R40, R41, R40, P0 ;  /* 0x0000002829287207 */ /* 0x000fe40000000000 */
[----:B------:R-:W-:Y:S01]  /*1c680*/  SEL R56, R57, R56, P0 ;  /* 0x0000003839387207 */ /* 0x000fe20000000000 */
[----:B------:R-:W-:Y:S01]  /*1c690*/  SHFL.IDX PT, R53, R53, R0, 0x1c1f ;  /* 0x001c1f0035357589 */ /* 0x000fe200000e0000 */
[----:B------:R-:W-:Y:S02]  /*1c6a0*/  SEL R20, R65, R20, P0 ;  /* 0x0000001441147207 */ /* 0x000fe40000000000 */
[----:B------:R-:W-:Y:S01]  /*1c6b0*/  SEL R112, R113, R112, P0 ;  /* 0x0000007071707207 */ /* 0x000fe20000000000 */
[----:B------:R-:W-:Y:S01]  /*1c6c0*/  SHFL.IDX PT, R40, R40, R2, 0x1c1f ;  /* 0x001c1f0228287589 */ /* 0x000fe200000e0000 */
[----:B------:R-:W-:-:S02]  /*1c6d0*/  SEL R55, R55, R54, P0 ;  /* 0x0000003637377207 */ /* 0x000fc40000000000 */
[----:B0-----:R-:W-:Y:S01]  /*1c6e0*/  SEL R7, R36, R37, P0 ;  /* 0x0000002524077207 */ /* 0x001fe20000000000 */
        /* <DEDUP_REMOVED lines=57> */
[----:B------:R-:W1:Y:S01]  /*1ca80*/  SHFL.IDX PT, R100, R100, R2, 0x1c1f ;  /* 0x001c1f0264647589 */ /* 0x000e6200000e0000 */
        /* <DEDUP_REMOVED lines=8> */
[----:B------:R-:W-:Y:S01]  /*1cb10*/  STL [R1+0x38], R5 ;  /* 0x0000380501007387 */ /* 0x000fe20000100800 */
[----:B------:R-:W-:Y:S02]  /*1cb20*/  SEL R92, R93, R92, P0 ;  /* 0x0000005c5d5c7207 */ /* 0x000fe40000000000 */
[----:B------:R-:W-:Y:S01]  /*1cb30*/  SEL R104, R105, R104, P0 ;  /* 0x0000006869687207 */ /* 0x000fe20000000000 */
[----:B------:R-:W-:Y:S01]  /*1cb40*/  SHFL.IDX PT, R107, R114, R2, 0x1c1f ;  /* 0x001c1f02726b7589 */ /* 0x000fe200000e0000 */
[----:B------:R-:W-:-:S02]  /*1cb50*/  SEL R79, R94, R95, P0 ;  /* 0x0000005f5e4f7207 */ /* 0x000fc40000000000 */
[----:B------:R-:W-:Y:S01]  /*1cb60*/  SEL R91, R118, R119, P0 ;  /* 0x00000077765b7207 */ /* 0x000fe20000000000 */
[----:B------:R-:W-:Y:S01]  /*1cb70*/  SHFL.IDX PT, R45, R45, R0, 0x1c1f ;  /* 0x001c1f002d2d7589 */ /* 0x000fe200000e0000 */
[----:B------:R-:W-:Y:S02]  /*1cb80*/  SEL R115, R122, R123, P0 ;  /* 0x0000007b7a737207 */ /* 0x000fe40000000000 */
[----:B---3--:R-:W-:Y:S01]  /*1cb90*/  SEL R4, R3, R6, P0 ;  /* 0x0000000603047207 */ /* 0x008fe20000000000 */
[----:B------:R-:W3:Y:S01]  /*1cba0*/  SHFL.IDX PT, R104, R104, R2, 0x1c1f ;  /* 0x001c1f0268687589 */ /* 0x000ee200000e0000 */
[----:B------:R-:W-:Y:S02]  /*1cbb0*/  SEL R30, R72, R73, P0 ;  /* 0x00000049481e7207 */ /* 0x000fe40000000000 */
[----:B------:R-:W-:Y:S01]  /*1cbc0*/  SEL R35, R76, R77, P0 ;  /* 0x0000004d4c237207 */ /* 0x000fe20000000000 */
[----:B------:R-:W-:Y:S01]  /*1cbd0*/  STL [R1+0x2c], R4 ;  /* 0x00002c0401007387 */ /* 0x000fe20000100800 */
        /* <DEDUP_REMOVED lines=8> */
[----:B------:R-:W2:Y:S01]  /*1cc60*/  SHFL.IDX PT, R84, R84, R2, 0x1c1f ;  /* 0x001c1f0254547589 */ /* 0x000ea200000e0000 */
[----:B------:R-:W-:-:S02]  /*1cc70*/  SEL R93, R64, R156, P0 ;  /* 0x0000009c405d7207 */ /* 0x000fc40000000000 */
[----:B------:R-:W-:Y:S01]  /*1cc80*/  SEL R94, R95, R94, P0 ;  /* 0x0000005e5f5e7207 */ /* 0x000fe20000000000 */
[----:B------:R-:W2:Y:S01]  /*1cc90*/  SHFL.IDX PT, R88, R88, R2, 0x1c1f ;  /* 0x001c1f0258587589 */ /* 0x000ea200000e0000 */
[----:B------:R-:W-:Y:S02]  /*1cca0*/  SEL R118, R119, R118, P0 ;  /* 0x0000007677767207 */ /* 0x000fe40000000000 */
[----:B------:R-:W-:Y:S01]  /*1ccb0*/  SEL R122, R123, R122, P0 ;  /* 0x0000007a7b7a7207 */ /* 0x000fe20000000000 */
[----:B------:R-:W2:Y:S01]  /*1ccc0*/  SHFL.IDX PT, R92, R92, R2, 0x1c1f ;  /* 0x001c1f025c5c7589 */ /* 0x000ea200000e0000 */
[----:B------:R-:W-:Y:S02]  /*1ccd0*/  SEL R3, R6, R3, P0 ;  /* 0x0000000306037207 */ /* 0x000fe40000000000 */
        /* <DEDUP_REMOVED lines=56> */
[----:B----4-:R-:W-:-:S02]  /*1d060*/  SEL R3, R8, R9, P0 ;  /* 0x0000000908037207 */ /* 0x010fc40000000000 */
[----:B------:R-:W-:Y:S01]  /*1d070*/  SEL R5, R9, R8, P0 ;  /* 0x0000000809057207 */ /* 0x000fe20000000000 */
[----:B------:R-:W-:Y:S01]  /*1d080*/  SHFL.IDX PT, R35, R35, R0, 0x1c1f ;  /* 0x001c1f0023237589 */ /* 0x000fe200000e0000 */
[----:B0-----:R-:W-:Y:S02]  /*1d090*/  SEL R4, R7, R10, P0 ;  /* 0x0000000a07047207 */ /* 0x001fe40000000000 */
[----:B------:R-:W-:Y:S01]  /*1d0a0*/  SEL R12, R162, R147, P0 ;  /* 0x00000093a20c7207 */ /* 0x000fe20000000000 */
[----:B------:R-:W0:Y:S01]  /*1d0b0*/  SHFL.IDX PT, R76, R76, R2, 0x1c1f ;  /* 0x001c1f024c4c7589 */ /* 0x000e2200000e0000 */
[----:B------:R-:W-:Y:S02]  /*1d0c0*/  SEL R11, R147, R162, P0 ;  /* 0x000000a2930b7207 */ /* 0x000fe40000000000 */
[----:B------:R-:W-:Y:S01]  /*1d0d0*/  SEL R133, R150, R151, P0 ;  /* 0x0000009796857207 */ /* 0x000fe20000000000 */
[----:B------:R-:W-:Y:S01]  /*1d0e0*/  SHFL.IDX PT, R37, R37, R0, 0x1c1f ;  /* 0x001c1f0025257589 */ /* 0x000fe200000e0000 */
[----:B-1----:R-:W-:-:S02]  /*1d0f0*/  SEL R160, R43, R100, P0 ;  /* 0x000000642ba07207 */ /* 0x002fc40000000000 */
[----:B------:R-:W-:Y:S01]  /*1d100*/  SEL R147, R100, R43, P0 ;  /* 0x0000002b64937207 */ /* 0x000fe20000000000 */
[----:B------:R-:W1:Y:S01]  /*1d110*/  SHFL.IDX PT, R80, R80, R2, 0x1c1f ;  /* 0x001c1f0250507589 */ /* 0x000e6200000e0000 */
[----:B------:R-:W-:Y:S02]  /*1d120*/  SEL R150, R151, R150, P0 ;  /* 0x0000009697967207 */ /* 0x000fe40000000000 */
[----:B---3--:R-:W-:Y:S01]  /*1d130*/  SEL R100, R45, R104, P0 ;  /* 0x000000682d647207 */ /* 0x008fe20000000000 */
[----:B------:R-:W-:Y:S01]  /*1d140*/  SHFL.IDX PT, R49, R49, R0, 0x1c1f ;  /* 0x001c1f0031317589 */ /* 0x000fe200000e0000 */
[----:B--2---:R-:W-:Y:S02]  /*1d150*/  SEL R170, R38, R84, P0 ;  /* 0x0000005426aa7207 */ /* 0x004fe40000000000 */
        /* <DEDUP_REMOVED lines=42> */
[----:B0-----:R-:W-:Y:S01]  /*1d400*/  SEL R174, R35, R76, P0 ;  /* 0x0000004c23ae7207 */ /* 0x001fe20000000000 */
[----:B------:R-:W-:Y:S01]  /*1d410*/  SHFL.IDX PT, R85, R85, R0, 0x1c1f ;  /* 0x001c1f0055557589 */ /* 0x000fe200000e0000 */
[----:B------:R-:W-:Y:S02]  /*1d420*/  SEL R173, R76, R35, P0 ;  /* 0x000000234cad7207 */ /* 0x000fe40000000000 */
[----:B-1----:R-:W-:Y:S01]  /*1d430*/  SEL R172, R37, R80, P0 ;  /* 0x0000005025ac7207 */ /* 0x002fe20000000000 */
[----:B------:R-:W0:Y:S01]  /*1d440*/  SHFL.IDX PT, R144, R144, R2, 0x1c1f ;  /* 0x001c1f0290907589 */ /* 0x000e2200000e0000 */
[----:B------:R-:W-:-:S02]  /*1d450*/  SEL R171, R80, R37, P0 ;  /* 0x0000002550ab7207 */ /* 0x000fc40000000000 */
[----:B--2---:R-:W-:Y:S01]  /*1d460*/  SEL R96, R49, R108, P0 ;  /* 0x0000006c31607207 */ /* 0x004fe20000000000 */
        /* <DEDUP_REMOVED lines=9> */
[----:B------:R-:W1:Y:S01]  /*1d500*/  SHFL.IDX PT, R156, R156, R2, 0x1c1f ;  /* 0x001c1f029c9c7589 */ /* 0x000e6200000e0000 */
[----:B------:R-:W-:Y:S02]  /*1d510*/  SEL R66, R78, R66, P0 ;  /* 0x000000424e427207 */ /* 0x000fe40000000000 */
[----:B---3--:R-:W-:Y:S01]  /*1d520*/  SEL R6, R73, R132, P0 ;  /* 0x0000008449067207 */ /* 0x008fe20000000000 */
[----:B------:R-:W-:Y:S01]  /*1d530*/  SHFL.IDX PT, R64, R64, R0, 0x1c1f ;  /* 0x001c1f0040407589 */ /* 0x000fe200000e0000 */
[----:B----4-:R-:W-:Y:S02]  /*1d540*/  SEL R8, R81, R140, P0 ;  /* 0x0000008c51087207 */ /* 0x010fe40000000000 */
[----:B------:R-:W-:Y:S01]  /*1d550*/  SEL R56, R106, R103, P0 ;  /* 0x000000676a387207 */ /* 0x000fe20000000000 */
[----:B------:R-:W2:Y:S01]  /*1d560*/  SHFL.IDX PT, R146, R146, R2, 0x1c1f ;  /* 0x001c1f0292927589 */ /* 0x000ea200000e0000 */
[----:B0-----:R-:W-:-:S02]  /*1d570*/  SEL R9, R85, R144, P0 ;  /* 0x0000009055097207 */ /* 0x001fc40000000000 */
[----:B------:R-:W-:Y:S01]  /*1d580*/  SEL R72, R122, R119, P0 ;  /* 0x000000777a487207 */ /* 0x000fe20000000000 */
[----:B------:R-:W-:Y:S01]  /*1d590*/  SHFL.IDX PT, R97, R97, R0, 0x1c1f ;  /* 0x001c1f0061617589 */ /* 0x000fe200000e0000 */
[----:B------:R-:W-:Y:S02]  /*1d5a0*/  SEL R73, R132, R73, P0 ;  /* 0x0000004984497207 */ /* 0x000fe40000000000 */
[----:B------:R-:W-:Y:S01]  /*1d5b0*/  SEL R81, R140, R81, P0 ;  /* 0x000000518c517207 */ /* 0x000fe20000000000 */
[----:B------:R-:W0:Y:S01]  /*1d5c0*/  SHFL.IDX PT, R153, R153, R2, 0x1c1f ;  /* 0x001c1f0299997589 */ /* 0x000e2200000e0000 */
[----:B------:R-:W-:Y:S02]  /*1d5d0*/  SEL R85, R144, R85, P0 ;  /* 0x0000005590557207 */ /* 0x000fe40000000000 */
[----:B------:R-:W-:Y:S01]  /*1d5e0*/  SEL R103, R103, R106, P0 ;  /* 0x0000006a67677207 */ /* 0x000fe20000000000 */
[----:B------:R-:W-:Y:S01]  /*1d5f0*/  SHFL.IDX PT, R101, R101, R0, 0x1c1f ;  /* 0x001c1f0065657589 */ /* 0x000fe200000e0000 */
[----:B------:R-:W-:-:S03]  /*1d600*/  SEL R119, R119, R122, P0 ;  /* 0x0000007a77777207 */ /* 0x000fc60000000000 */
[----:B------:R-:W3:Y:S01]  /*1d610*/  SHFL.IDX PT, R154, R154, R2, 0x1c1f ;  /* 0x001c1f029a9a7589 */ /* 0x000ee200000e0000 */
[----:B-1----:R-:W-:Y:S02]  /*1d620*/  SEL R20, R93, R156, P0 ;  /* 0x0000009c5d147207 */ /* 0x002fe40000000000 */
[----:B------:R-:W-:Y:S01]  /*1d630*/  SEL R93, R156, R93, P0 ;  /* 0x0000005d9c5d7207 */ /* 0x000fe20000000000 */
[----:B------:R-:W-:Y:S04]  /*1d640*/  SHFL.IDX PT, R105, R105, R0, 0x1c1f ;  /* 0x001c1f0069697589 */ /* 0x000fe800000e0000 */
[----:B------:R-:W1:Y:S01]  /*1d650*/  SHFL.IDX PT, R155, R155, R2, 0x1c1f ;  /* 0x001c1f029b9b7589 */ /* 0x000e6200000e0000 */
[----:B--2---:R-:W-:Y:S02]  /*1d660*/  SEL R21, R64, R146, P0 ;  /* 0x0000009240157207 */ /* 0x004fe40000000000 */
[----:B------:R-:W-:Y:S01]  /*1d670*/  SEL R64, R146, R64, P0 ;  /* 0x0000004092407207 */ /* 0x000fe20000000000 */
[----:B------:R-:W-:Y:S04]  /*1d680*/  SHFL.IDX PT, R109, R109, R0, 0x1c1f ;  /* 0x001c1f006d6d7589 */ /* 0x000fe800000e0000 */
[----:B------:R-:W2:Y:S01]  /*1d690*/  SHFL.IDX PT, R47, R47, R2, 0x1c1f ;  /* 0x001c1f022f2f7589 */ /* 0x000ea200000e0000 */
[----:B0-----:R-:W-:-:S02]  /*1d6a0*/  SEL R26, R97, R153, P0 ;  /* 0x00000099611a7207 */ /* 0x001fc40000000000 */
[----:B------:R-:W-:Y:S01]  /*1d6b0*/  SEL R97, R153, R97, P0 ;  /* 0x0000006199617207 */ /* 0x000fe20000000000 */
[----:B------:R-:W-:Y:S04]  /*1d6c0*/  SHFL.IDX PT, R54, R54, R0, 0x1c1f ;  /* 0x001c1f0036367589 */ /* 0x000fe800000e0000 */
[----:B------:R-:W0:Y:S01]  /*1d6d0*/  SHFL.IDX PT, R117, R117, R0, 0x1c1f ;  /* 0x001c1f0075757589 */ /* 0x000e2200000e0000 */
[----:B---3--:R-:W-:Y:S02]  /*1d6e0*/  SEL R27, R101, R154, P0 ;  /* 0x0000009a651b7207 */ /* 0x008fe40000000000 */
[----:B------:R-:W-:Y:S01]  /*1d6f0*/  SEL R101, R154, R101, P0 ;  /* 0x000000659a657207 */ /* 0x000fe20000000000 */
[----:B------:R-:W-:Y:S04]  /*1d700*/  SHFL.IDX PT, R121, R59, R0, 0x1c1f ;  /* 0x001c1f003b797589 */ /* 0x000fe800000e0000 */
[----:B------:R-:W3:Y:S01]  /*1d710*/  SHFL.IDX PT, R70, R70, R2, 0x1c1f ;  /* 0x001c1f0246467589 */ /* 0x000ee200000e0000 */
[----:B-1----:R-:W-:-:S02]  /*1d720*/  SEL R36, R105, R155, P0 ;  /* 0x0000009b69247207 */ /* 0x002fc40000000000 */
[----:B------:R-:W-:Y:S01]  /*1d730*/  SEL R105, R155, R105, P0 ;  /* 0x000000699b697207 */ /* 0x000fe20000000000 */
[----:B------:R-:W-:Y:S04]  /*1d740*/  SHFL.IDX PT, R125, R63, R0, 0x1c1f ;  /* 0x001c1f003f7d7589 */ /* 0x000fe800000e0000 */
[----:B------:R-:W-:Y:S01]  /*1d750*/  SHFL.IDX PT, R74, R74, R2, 0x1c1f ;  /* 0x001c1f024a4a7589 */ /* 0x000fe200000e0000 */
[----:B--2---:R-:W-:Y:S02]  /*1d760*/  SEL R37, R109, R47, P0 ;  /* 0x0000002f6d257207 */ /* 0x004fe40000000000 */
[----:B------:R-:W-:Y:S01]  /*1d770*/  SEL R47, R47, R109, P0 ;  /* 0x0000006d2f2f7207 */ /* 0x000fe20000000000 */
[----:B------:R-:W-:Y:S04]  /*1d780*/  SHFL.IDX PT, R67, R67, R0, 0x1c1f ;  /* 0x001c1f0043437589 */ /* 0x000fe800000e0000 */
[----:B------:R-:W1:Y:S01]  /*1d790*/  SHFL.IDX PT, R82, R82, R2, 0x1c1f ;  /* 0x001c1f0252527589 */ /* 0x000e6200000e0000 */
[----:B0-----:R-:W-:-:S02]  /*1d7a0*/  SEL R42, R117, R113, P0 ;  /* 0x00000071752a7207 */ /* 0x001fc40000000000 */
[----:B------:R-:W-:Y:S01]  /*1d7b0*/  SEL R113, R113, R117, P0 ;  /* 0x0000007571717207 */ /* 0x000fe20000000000 */
[----:B------:R-:W-:Y:S04]  /*1d7c0*/  SHFL.IDX PT, R71, R71, R0, 0x1c1f ;  /* 0x001c1f0047477589 */ /* 0x000fe800000e0000 */
[----:B------:R-:W0:Y:S01]  /*1d7d0*/  SHFL.IDX PT, R86, R86, R2, 0x1c1f ;  /* 0x001c1f0256567589 */ /* 0x000e2200000e0000 */
[----:B---3--:R-:W-:Y:S02]  /*1d7e0*/  SEL R43, R121, R70, P0 ;  /* 0x00000046792b7207 */ /* 0x008fe40000000000 */
[----:B------:R-:W-:Y:S01]  /*1d7f0*/  SEL R70, R70, R121, P0 ;  /* 0x0000007946467207 */ /* 0x000fe20000000000 */
[----:B------:R-:W-:Y:S04]  /*1d800*/  SHFL.IDX PT, R75, R75, R0, 0x1c1f ;  /* 0x001c1f004b4b7589 */ /* 0x000fe800000e0000 */
[----:B------:R-:W2:Y:S04]  /*1d810*/  SHFL.IDX PT, R90, R90, R2, 0x1c1f ;  /* 0x001c1f025a5a7589 */ /* 0x000ea800000e0000 */
[----:B------:R-:W-:Y:S04]  /*1d820*/  SHFL.IDX PT, R79, R79, R0, 0x1c1f ;  /* 0x001c1f004f4f7589 */ /* 0x000fe800000e0000 */
[----:B------:R-:W3:Y:S01]  /*1d830*/  SHFL.IDX PT, R94, R94, R2, 0x1c1f ;  /* 0x001c1f025e5e7589 */ /* 0x000ee200000e0000 */
[----:B-1----:R-:W-:-:S02]  /*1d840*/  SEL R48, R67, R82, P0 ;  /* 0x0000005243307207 */ /* 0x002fc40000000000 */
[----:B------:R-:W-:Y:S01]  /*1d850*/  SEL R67, R82, R67, P0 ;  /* 0x0000004352437207 */ /* 0x000fe20000000000 */
[----:B------:R-:W1:Y:S04]  /*1d860*/  SHFL.IDX PT, R98, R98, R2, 0x1c1f ;  /* 0x001c1f0262627589 */ /* 0x000e6800000e0000 */
[----:B------:R-:W-:Y:S01]  /*1d870*/  SHFL.IDX PT, R83, R83, R0, 0x1c1f ;  /* 0x001c1f0053537589 */ /* 0x000fe200000e0000 */
[----:B0-----:R-:W-:Y:S02]  /*1d880*/  SEL R49, R71, R86, P0 ;  /* 0x0000005647317207 */ /* 0x001fe40000000000 */
[----:B------:R-:W-:Y:S01]  /*1d890*/  SEL R71, R86, R71, P0 ;  /* 0x0000004756477207 */ /* 0x000fe20000000000 */
[----:B------:R-:W0:Y:S04]  /*1d8a0*/  SHFL.IDX PT, R102, R102, R2, 0x1c1f ;  /* 0x001c1f0266667589 */ /* 0x000e2800000e0000 */
[----:B------:R-:W-:Y:S01]  /*1d8b0*/  SHFL.IDX PT, R87, R87, R0, 0x1c1f ;  /* 0x001c1f0057577589 */ /* 0x000fe200000e0000 */
[----:B--2---:R-:W-:-:S02]  /*1d8c0*/  SEL R51, R75, R90, P0 ;  /* 0x0000005a4b337207 */ /* 0x004fc40000000000 */
[----:B------:R-:W-:Y:S01]  /*1d8d0*/  SEL R75, R90, R75, P0 ;  /* 0x0000004b5a4b7207 */ /* 0x000fe20000000000 */
[----:B------:R-:W2:Y:S04]  /*1d8e0*/  SHFL.IDX PT, R110, R110, R2, 0x1c1f ;  /* 0x001c1f026e6e7589 */ /* 0x000ea800000e0000 */
[----:B------:R-:W4:Y:S01]  /*1d8f0*/  SHFL.IDX PT, R111, R111, R0, 0x1c1f ;  /* 0x001c1f006f6f7589 */ /* 0x000f2200000e0000 */
[----:B---3--:R-:W-:Y:S02]  /*1d900*/  SEL R52, R79, R94, P0 ;  /* 0x0000005e4f347207 */ /* 0x008fe40000000000 */
[----:B------:R-:W-:Y:S01]  /*1d910*/  SEL R79, R94, R79, P0 ;  /* 0x0000004f5e4f7207 */ /* 0x000fe20000000000 */
[----:B------:R-:W-:Y:S01]  /*1d920*/  SHFL.IDX PT, R91, R91, R0, 0x1c1f ;  /* 0x001c1f005b5b7589 */ /* 0x000fe200000e0000 */
[----:B-1----:R-:W-:-:S02]  /*1d930*/  SEL R53, R99, R98, P0 ;  /* 0x0000006263357207 */ /* 0x002fc40000000000 */
[----:B------:R-:W-:Y:S01]  /*1d940*/  SEL R98, R98, R99, P0 ;  /* 0x0000006362627207 */ /* 0x000fe20000000000 */
[----:B------:R-:W-:Y:S04]  /*1d950*/  SHFL.IDX PT, R118, R118, R2, 0x1c1f ;  /* 0x001c1f0276767589 */ /* 0x000fe800000e0000 */
[----:B------:R-:W1:Y:S01]  /*1d960*/  SHFL.IDX PT, R115, R115, R0, 0x1c1f ;  /* 0x001c1f0073737589 */ /* 0x000e6200000e0000 */
[----:B0-----:R-:W-:Y:S02]  /*1d970*/  SEL R55, R83, R102, P0 ;  /* 0x0000006653377207 */ /* 0x001fe40000000000 */
[----:B------:R-:W-:Y:S01]  /*1d980*/  SEL R83, R102, R83, P0 ;  /* 0x0000005366537207 */ /* 0x000fe20000000000 */
[----:B------:R-:W-:Y:S04]  /*1d990*/  SHFL.IDX PT, R95, R95, R0, 0x1c1f ;  /* 0x001c1f005f5f7589 */ /* 0x000fe800000e0000 */
[----:B------:R-:W0:Y:S01]  /*1d9a0*/  SHFL.IDX PT, R126, R126, R2, 0x1c1f ;  /* 0x001c1f027e7e7589 */ /* 0x000e2200000e0000 */
[----:B--2---:R-:W-:-:S02]  /*1d9b0*/  SEL R57, R87, R110, P0 ;  /* 0x0000006e57397207 */ /* 0x004fc40000000000 */
[----:B------:R-:W-:Y:S01]  /*1d9c0*/  SEL R87, R110, R87, P0 ;  /* 0x000000576e577207 */ /* 0x000fe20000000000 */
[----:B------:R-:W-:Y:S01]  /*1d9d0*/  SHFL.IDX PT, R123, R123, R0, 0x1c1f ;  /* 0x001c1f007b7b7589 */ /* 0x000fe200000e0000 */
[----:B----4-:R-:W-:Y:S02]  /*1d9e0*/  SEL R60, R111, R107, P0 ;  /* 0x0000006b6f3c7207 */ /* 0x010fe40000000000 */
[----:B------:R-:W-:Y:S01]  /*1d9f0*/  SEL R107, R107, R111, P0 ;  /* 0x0000006f6b6b7207 */ /* 0x000fe20000000000 */
[----:B------:R-:W2:Y:S04]  /*1da00*/  SHFL.IDX PT, R134, R134, R2, 0x1c1f ;  /* 0x001c1f0286867589 */ /* 0x000ea800000e0000 */
[----:B------:R-:W3:Y:S04]  /*1da10*/  SHFL.IDX PT, R127, R138, R2, 0x1c1f ;  /* 0x001c1f028a7f7589 */ /* 0x000ee800000e0000 */
[----:B------:R-:W-:Y:S01]  /*1da20*/  SHFL.IDX PT, R131, R131, R0, 0x1c1f ;  /* 0x001c1f0083837589 */ /* 0x000fe200000e0000 */
[----:B-1----:R-:W-:-:S02]  /*1da30*/  SEL R62, R115, R114, P0 ;  /* 0x00000072733e7207 */ /* 0x002fc40000000000 */
[----:B------:R-:W-:Y:S01]  /*1da40*/  SEL R114, R114, R115, P0 ;  /* 0x0000007372727207 */ /* 0x000fe20000000000 */
[----:B------:R-:W1:Y:S04]  /*1da50*/  SHFL.IDX PT, R129, R142, R2, 0x1c1f ;  /* 0x001c1f028e817589 */ /* 0x000e6800000e0000 */
[----:B------:R4:W-:Y:S01]  /*1da60*/  STL [R1+0x24], R3 ;  /* 0x0000240301007387 */ /* 0x0009e20000100800 */
[----:B0-----:R-:W-:Y:S02]  /*1da70*/  SEL R68, R95, R126, P0 ;  /* 0x0000007e5f447207 */ /* 0x001fe40000000000 */
[----:B------:R-:W-:Y:S01]  /*1da80*/  SEL R95, R126, R95, P0 ;  /* 0x0000005f7e5f7207 */ /* 0x000fe20000000000 */
[----:B------:R0:W-:Y:S04]  /*1da90*/  STL [R1+0x28], R5 ;  /* 0x0000280501007387 */ /* 0x0001e80000100800 */
[----:B------:R3:W-:Y:S01]  /*1daa0*/  STL [R1+0x18], R4 ;  /* 0x0000180401007387 */ /* 0x0007e20000100800 */
[----:B--2---:R-:W-:-:S02]  /*1dab0*/  SEL R76, R123, R134, P0 ;  /* 0x000000867b4c7207 */ /* 0x004fc40000000000 */
[----:B----4-:R-:W-:Y:S01]  /*1dac0*/  SEL R3, R10, R7, P0 ;  /* 0x000000070a037207 */ /* 0x010fe20000000000 */
[----:B------:R-:W2:Y:S01]  /*1dad0*/  SHFL.IDX PT, R59, R12, R0, 0x1c1f ;  /* 0x001c1f000c3b7589 */ /* 0x000ea200000e0000 */
[----:B------:R-:W-:Y:S02]  /*1dae0*/  SEL R7, R77, R136, P0 ;  /* 0x000000884d077207 */ /* 0x000fe40000000000 */
[----:B0-----:R-:W-:Y:S01]  /*1daf0*/  SEL R5, R40, R28, P0 ;  /* 0x0000001c28057207 */ /* 0x001fe20000000000 */
[----:B------:R0:W-:Y:S01]  /*1db00*/  STL [R1+0x20], R3 ;  /* 0x0000200301007387 */ /* 0x0001e20000100800 */
[----:B------:R-:W-:Y:S02]  /*1db10*/  SEL R10, R89, R148, P0 ;  /* 0x00000094590a7207 */ /* 0x000fe40000000000 */
[----:B---3--:R-:W-:Y:S01]  /*1db20*/  SEL R4, R29, R44, P0 ;  /* 0x0000002c1d047207 */ /* 0x008fe20000000000 */
[----:B------:R-:W3:Y:S01]  /*1db30*/  SHFL.IDX PT, R63, R133, R0, 0x1c1f ;  /* 0x001c1f00853f7589 */ /* 0x000ee200000e0000 */
[----:B------:R-:W-:-:S02]  /*1db40*/  SEL R78, R130, R127, P0 ;  /* 0x0000007f824e7207 */ /* 0x000fc40000000000 */
[----:B-1----:R-:W-:Y:S01]  /*1db50*/  SEL R80, R131, R129, P0 ;  /* 0x0000008183507207 */ /* 0x002fe20000000000 */
[----:B------:R-:W1:Y:S01]  /*1db60*/  SHFL.IDX PT, R11, R11, R2, 0x1c1f ;  /* 0x001c1f020b0b7589 */ /* 0x000e6200000e0000 */
[----:B------:R-:W-:Y:S02]  /*1db70*/  SEL R77, R136, R77, P0 ;  /* 0x0000004d884d7207 */ /* 0x000fe40000000000 */
[----:B0-----:R-:W-:Y:S01]  /*1db80*/  SEL R3, R28, R40, P0 ;  /* 0x000000281c037207 */ /* 0x001fe20000000000 */
[----:B------:R0:W4:Y:S01]  /*1db90*/  SHFL.IDX PT, R0, R150, R2, 0x1c1f ;  /* 0x001c1f0296007589 */ /* 0x00012200000e0000 */
[----:B------:R-:W-:Y:S02]  /*1dba0*/  SEL R40, R54, R32, P0 ;  /* 0x0000002036287207 */ /* 0x000fe40000000000 */
[----:B------:R-:W-:Y:S01]  /*1dbb0*/  SEL R89, R148, R89, P0 ;  /* 0x0000005994597207 */ /* 0x000fe20000000000 */
[----:B------:R2:W-:Y:S01]  /*1dbc0*/  STL [R1+0xc], R3 ;  /* 0x00000c0301007387 */ /* 0x0005e20000100800 */
[----:B------:R-:W-:-:S02]  /*1dbd0*/  SEL R54, R32, R54, P0 ;  /* 0x0000003620367207 */ /* 0x000fc40000000000 */
[----:B------:R-:W-:Y:S01]  /*1dbe0*/  SEL R123, R134, R123, P0 ;  /* 0x0000007b867b7207 */ /* 0x000fe20000000000 */
[----:B------:R3:W-:Y:S01]  /*1dbf0*/  STL [R1+0x10], R5 ;  /* 0x0000100501007387 */ /* 0x0007e20000100800 */
[----:B------:R-:W-:Y:S01]  /*1dc00*/  SEL R127, R127, R130, P0 ;  /* 0x000000827f7f7207 */ /* 0x000fe20000000000 */
[----:B0-----:R-:W-:Y:S01]  /*1dc10*/  IMAD.MOV.U32 R2, RZ, RZ, RZ ;  /* 0x000000ffff027224 */ /* 0x001fe200078e00ff */
[----:B------:R-:W-:Y:S01]  /*1dc20*/  SEL R129, R129, R131, P0 ;  /* 0x0000008381817207 */ /* 0x000fe20000000000 */
[----:B------:R0:W-:Y:S01]  /*1dc30*/  STL [R1+0x4], R4 ;  /* 0x0000040401007387 */ /* 0x0001e20000100800 */
[----:B--2---:R-:W-:Y:S02]  /*1dc40*/  SEL R3, R44, R29, P0 ;  /* 0x0000001d2c037207 */ /* 0x004fe40000000000 */
[----:B------:R-:W-:Y:S02]  /*1dc50*/  SEL R44, R125, R74, P0 ;  /* 0x0000004a7d2c7207 */ /* 0x000fe40000000000 */
[----:B---3--:R-:W-:Y:S01]  /*1dc60*/  SEL R5, R69, R128, P0 ;  /* 0x0000008045057207 */ /* 0x008fe20000000000 */
[----:B------:R2:W-:Y:S01]  /*1dc70*/  STL [R1+0x8], R3 ;  /* 0x0000080301007387 */ /* 0x0005e20000100800 */
[----:B------:R-:W-:-:S02]  /*1dc80*/  SEL R69, R128, R69, P0 ;  /* 0x0000004580457207 */ /* 0x000fc40000000000 */
[----:B0-----:R-:W-:Y:S02]  /*1dc90*/  SEL R4, R65, R124, P0 ;  /* 0x0000007c41047207 */ /* 0x001fe40000000000 */
[----:B------:R-:W-:Y:S02]  /*1dca0*/  SEL R65, R124, R65, P0 ;  /* 0x000000417c417207 */ /* 0x000fe40000000000 */
[----:B------:R-:W-:Y:S02]  /*1dcb0*/  SEL R74, R74, R125, P0 ;  /* 0x0000007d4a4a7207 */ /* 0x000fe40000000000 */
[----:B--2---:R-:W-:Y:S02]  /*1dcc0*/  SEL R3, R61, R120, P0 ;  /* 0x000000783d037207 */ /* 0x004fe40000000000 */
[----:B------:R-:W-:Y:S02]  /*1dcd0*/  SEL R120, R120, R61, P0 ;  /* 0x0000003d78787207 */ /* 0x000fe40000000000 */
[----:B------:R-:W-:-:S02]  /*1dce0*/  SEL R61, R91, R118, P0 ;  /* 0x000000765b3d7207 */ /* 0x000fc40000000000 */
[----:B-1--4-:R-:W-:-:S07]  /*1dcf0*/  SEL R91, R118, R91, P0 ;  /* 0x0000005b765b7207 */ /* 0x012fce0000000000 */
.L_x_2389:
[----:B------:R-:W2:Y:S04]  /*1dd00*/  LDL.LU R28, [R1+0x3c] ;  /* 0x00003c00011c7983 */ /* 0x000ea80000300800 */
[----:B------:R-:W3:Y:S04]  /*1dd10*/  LDL.LU R32, [R1+0x40] ;  /* 0x0000400001207983 */ /* 0x000ee80000300800 */
[----:B------:R-:W4:Y:S04]  /*1dd20*/  LDL.LU R86, [R1+0x44] ;  /* 0x0000440001567983 */ /* 0x000f280000300800 */
[----:B------:R-:W4:Y:S04]  /*1dd30*/  LDL.LU R82, [R1+0x48] ;  /* 0x0000480001527983 */ /* 0x000f280000300800 */
[----:B------:R-:W4:Y:S04]  /*1dd40*/  LDL.LU R108, [R1+0x4c] ;  /* 0x00004c00016c7983 */ /* 0x000f280000300800 */
[----:B------:R-:W4:Y:S04]  /*1dd50*/  LDL.LU R99, [R1+0x50] ;  /* 0x0000500001637983 */ /* 0x000f280000300800 */
[----:B------:R-:W2:Y:S04]  /*1dd60*/  LDL R126, [R1+0x2c] ;  /* 0x00002c00017e7983 */ /* 0x000ea80000100800 */
[----:B------:R-:W2:Y:S04]  /*1dd70*/  LDL R125, [R1+0x34] ;  /* 0x00003400017d7983 */ /* 0x000ea80000100800 */
[----:B------:R-:W3:Y:S04]  /*1dd80*/  LDL R124, [R1+0x30] ;  /* 0x00003000017c7983 */ /* 0x000ee80000100800 */
[----:B------:R-:W3:Y:S04]  /*1dd90*/  LDL R122, [R1+0x38] ;  /* 0x00003800017a7983 */ /* 0x000ee80000100800 */
[----:B------:R-:W4:Y:S04]  /*1dda0*/  LDL R121, [R1+0x18] ;  /* 0x0000180001797983 */ /* 0x000f280000100800 */
[----:B------:R-:W4:Y:S04]  /*1ddb0*/  LDL R118, [R1+0x24] ;  /* 0x0000240001767983 */ /* 0x000f280000100800 */
[----:B------:R-:W4:Y:S04]  /*1ddc0*/  LDL R117, [R1+0x20] ;  /* 0x0000200001757983 */ /* 0x000f280000100800 */
[----:B------:R-:W4:Y:S04]  /*1ddd0*/  LDL R115, [R1+0x28] ;  /* 0x0000280001737983 */ /* 0x000f280000100800 */
[----:B------:R-:W4:Y:S04]  /*1dde0*/  LDL R111, [R1+0x4] ;  /* 0x00000400016f7983 */ /* 0x000f280000100800 */
[----:B------:R-:W4:Y:S04]  /*1ddf0*/  LDL R110, [R1+0xc] ;  /* 0x00000c00016e7983 */ /* 0x000f280000100800 */
[----:B------:R-:W4:Y:S04]  /*1de00*/  LDL R106, [R1+0x8] ;  /* 0x00000800016a7983 */ /* 0x000f280000100800 */
[----:B------:R-:W4:Y:S01]  /*1de10*/  LDL R102, [R1+0x10] ;  /* 0x0000100001667983 */ /* 0x000f220000100800 */
[----:B------:R-:W-:Y:S05]  /*1de20*/  WARPSYNC.ALL ;  /* 0x0000000000007948 */ /* 0x000fea0003800000 */
[----:B------:R-:W-:Y:S01]  /*1de30*/  F2FP.BF16.F32.PACK_AB R13, R21, R20 ;  /* 0x00000014150d723e */ /* 0x000fe200000010ff */
[----:B------:R-:W4:Y:S01]  /*1de40*/  LDL.LU R94, [R1+0x54] ;  /* 0x00005400015e7983 */ /* 0x000f220000300800 */
[----:B------:R-:W-:Y:S01]  /*1de50*/  F2FP.BF16.F32.PACK_AB R15, R64, R93 ;  /* 0x0000005d400f723e */ /* 0x000fe200000010ff */
[----:B------:R-:W-:Y:S01]  /*1de60*/  ULDC.64 UR4, c[0x0][0xc00] ;  /* 0x0003000000047ab9 */ /* 0x000fe20000000a00 */
[----:B------:R-:W-:Y:S01]  /*1de70*/  F2FP.BF16.F32.PACK_AB R29, R27, R26 ;  /* 0x0000001a1b1d723e */ /* 0x000fe200000010ff */
[----:B------:R-:W4:Y:S01]  /*1de80*/  LDL.LU R90, [R1+0x58] ;  /* 0x00005800015a7983 */ /* 0x000f220000300800 */
[----:B------:R-:W-:Y:S01]  /*1de90*/  F2FP.BF16.F32.PACK_AB R31, R101, R97 ;  /* 0x00000061651f723e */ /* 0x000fe200000010ff */
[----:B------:R-:W-:Y:S01]  /*1dea0*/  ULDC.64 UR6, c[0x0][0xc08] ;  /* 0x0003020000067ab9 */ /* 0x000fe20000000a00 */
[----:B------:R-:W-:-:S02]  /*1deb0*/  F2FP.BF16.F32.PACK_AB R33, R37, R36 ;  /* 0x000000242521723e */ /* 0x000fc400000010ff */
[----:B------:R-:W-:Y:S01]  /*1dec0*/  F2FP.BF16.F32.PACK_AB R35, R47, R105 ;  /* 0x000000692f23723e */ /* 0x000fe200000010ff */
[----:B------:R-:W-:Y:S01]  /*1ded0*/  BAR.SYNC.DEFER_BLOCKING 0x1, 0x100 ;  /* 0x0044000000007b1d */ /* 0x000fe20000010000 */
[----:B--2---:R-:W-:Y:S02]  /*1dee0*/  F2FP.BF16.F32.PACK_AB R12, R126, R125 ;  /* 0x0000007d7e0c723e */ /* 0x004fe400000010ff */
[----:B---3--:R-:W-:-:S05]  /*1def0*/  F2FP.BF16.F32.PACK_AB R14, R124, R122 ;  /* 0x0000007a7c0e723e */ /* 0x008fca00000010ff */
[----:B------:R0:W-:Y:S01]  /*1df00*/  STSM.16.M88.4 [R28], R12 ;  /* 0x0000000c1c007844 */ /* 0x0001e20000000200 */
[----:B----4-:R-:W-:Y:S02]  /*1df10*/  F2FP.BF16.F32.PACK_AB R30, R117, R115 ;  /* 0x00000073751e723e */ /* 0x010fe400000010ff */
[----:B0-----:R-:W-:Y:S02]  /*1df20*/  F2FP.BF16.F32.PACK_AB R28, R121, R118 ;  /* 0x00000076791c723e */ /* 0x001fe400000010ff */
[----:B------:R-:W-:-:S03]  /*1df30*/  F2FP.BF16.F32.PACK_AB R12, R192, R226 ;  /* 0x000000e2c00c723e */ /* 0x000fc600000010ff */
[----:B------:R0:W-:Y:S01]  /*1df40*/  STSM.16.M88.4 [R32], R28 ;  /* 0x0000001c20007844 */ /* 0x0001e20000000200 */
[----:B------:R-:W-:Y:S02]  /*1df50*/  F2FP.BF16.F32.PACK_AB R13, R39, R38 ;  /* 0x00000026270d723e */ /* 0x000fe400000010ff */
[----:B------:R-:W-:Y:S02]  /*1df60*/  F2FP.BF16.F32.PACK_AB R14, R204, R229 ;  /* 0x000000e5cc0e723e */ /* 0x000fe400000010ff */
[----:B------:R-:W-:Y:S02]  /*1df70*/  F2FP.BF16.F32.PACK_AB R15, R50, R46 ;  /* 0x0000002e320f723e */ /* 0x000fe400000010ff */
[----:B------:R-:W-:Y:S02]  /*1df80*/  F2FP.BF16.F32.PACK_AB R34, R106, R102 ;  /* 0x000000666a22723e */ /* 0x000fe400000010ff */
[----:B0-----:R-:W-:-:S05]  /*1df90*/  F2FP.BF16.F32.PACK_AB R32, R111, R110 ;  /* 0x0000006e6f20723e */ /* 0x001fca00000010ff */
[----:B------:R0:W-:Y:S04]  /*1dfa0*/  STSM.16.M88.4 [R86], R32 ;  /* 0x0000002056007844 */ /* 0x0001e80000000200 */
[----:B------:R1:W-:Y:S04]  /*1dfb0*/  STSM.16.M88.4 [R82], R12 ;  /* 0x0000000c52007844 */ /* 0x0003e80000000200 */
[----:B0-----:R-:W2:Y:S04]  /*1dfc0*/  LDL.LU R86, [R1+0x5c] ;  /* 0x00005c0001567983 */ /* 0x001ea80000300800 */
[----:B-1----:R-:W3:Y:S01]  /*1dfd0*/  LDL.LU R82, [R1+0x60] ;  /* 0x0000600001527983 */ /* 0x002ee20000300800 */
[----:B------:R-:W-:-:S02]  /*1dfe0*/  F2FP.BF16.F32.PACK_AB R28, R181, R183 ;  /* 0x000000b7b51c723e */ /* 0x000fc400000010ff */
        /* <DEDUP_REMOVED lines=8> */
[----:B------:R-:W-:Y:S02]  /*1e070*/  F2FP.BF16.F32.PACK_AB R12, R174, R176 ;  /* 0x000000b0ae0c723e */ /* 0x000fe400000010ff */
[----:B------:R-:W-:Y:S02]  /*1e080*/  F2FP.BF16.F32.PACK_AB R13, R45, R44 ;  /* 0x0000002c2d0d723e */ /* 0x000fe400000010ff */
[----:B------:R-:W-:Y:S02]  /*1e090*/  F2FP.BF16.F32.PACK_AB R14, R173, R175 ;  /* 0x000000afad0e723e */ /* 0x000fe400000010ff */
[----:B------:R-:W-:Y:S01]  /*1e0a0*/  F2FP.BF16.F32.PACK_AB R15, R66, R74 ;  /* 0x0000004a420f723e */ /* 0x000fe200000010ff */
[----:B------:R1:W-:Y:S04]  /*1e0b0*/  STSM.16.M88.4 [R99], R32 ;  /* 0x0000002063007844 */ /* 0x0003e80000000200 */
[----:B0-----:R-:W4:Y:S01]  /*1e0c0*/  LDL.LU R108, [R1+0x64] ;  /* 0x00006400016c7983 */ /* 0x001f220000300800 */
[----:B------:R-:W-:-:S02]  /*1e0d0*/  F2FP.BF16.F32.PACK_AB R28, R170, R172 ;  /* 0x000000acaa1c723e */ /* 0x000fc400000010ff */
[----:B------:R-:W-:Y:S02]  /*1e0e0*/  F2FP.BF16.F32.PACK_AB R29, R49, R48 ;  /* 0x00000030311d723e */ /* 0x000fe400000010ff */
[----:B------:R-:W-:Y:S02]  /*1e0f0*/  F2FP.BF16.F32.PACK_AB R30, R169, R171 ;  /* 0x000000aba91e723e */ /* 0x000fe400000010ff */
[----:B------:R-:W-:Y:S01]  /*1e100*/  F2FP.BF16.F32.PACK_AB R31, R71, R67 ;  /* 0x00000043471f723e */ /* 0x000fe200000010ff */
[----:B------:R0:W-:Y:S04]  /*1e110*/  STSM.16.M88.4 [R94], R12 ;  /* 0x0000000c5e007844 */ /* 0x0001e80000000200 */
[----:B-1----:R-:W4:Y:S04]  /*1e120*/  LDL.LU R99, [R1+0x68] ;  /* 0x0000680001637983 */ /* 0x002f280000300800 */
[----:B------:R1:W-:Y:S01]  /*1e130*/  STSM.16.M88.4 [R90], R28 ;  /* 0x0000001c5a007844 */ /* 0x0003e20000000200 */
[----:B------:R-:W-:-:S02]  /*1e140*/  F2FP.BF16.F32.PACK_AB R32, R166, R168 ;  /* 0x000000a8a620723e */ /* 0x000fc400000010ff */
[----:B------:R-:W-:Y:S01]  /*1e150*/  F2FP.BF16.F32.PACK_AB R33, R52, R51 ;  /* 0x000000333421723e */ /* 0x000fe200000010ff */
[----:B0-----:R-:W4:Y:S01]  /*1e160*/  LDL.LU R94, [R1+0x6c] ;  /* 0x00006c00015e7983 */ /* 0x001f220000300800 */
[----:B------:R-:W-:Y:S02]  /*1e170*/  F2FP.BF16.F32.PACK_AB R34, R165, R167 ;  /* 0x000000a7a522723e */ /* 0x000fe400000010ff */
[----:B------:R-:W-:Y:S01]  /*1e180*/  F2FP.BF16.F32.PACK_AB R35, R79, R75 ;  /* 0x0000004b4f23723e */ /* 0x000fe200000010ff */
[----:B-1----:R-:W4:Y:S01]  /*1e190*/  LDL.LU R90, [R1+0x70] ;  /* 0x00007000015a7983 */ /* 0x002f220000300800 */
[----:B------:R-:W-:Y:S02]  /*1e1a0*/  F2FP.BF16.F32.PACK_AB R12, R160, R162 ;  /* 0x000000a2a00c723e */ /* 0x000fe400000010ff */
[----:B------:R-:W-:Y:S02]  /*1e1b0*/  F2FP.BF16.F32.PACK_AB R13, R55, R53 ;  /* 0x00000035370d723e */ /* 0x000fe400000010ff */
[----:B------:R-:W-:-:S02]  /*1e1c0*/  F2FP.BF16.F32.PACK_AB R14, R147, R161 ;  /* 0x000000a1930e723e */ /* 0x000fc400000010ff */
[----:B------:R-:W-:Y:S01]  /*1e1d0*/  F2FP.BF16.F32.PACK_AB R15, R83, R98 ;  /* 0x00000062530f723e */ /* 0x000fe200000010ff */
[----:B--2---:R0:W-:Y:S04]  /*1e1e0*/  STSM.16.M88.4 [R86], R32 ;  /* 0x0000002056007844 */ /* 0x0041e80000000200 */
[----:B---3--:R1:W-:Y:S04]  /*1e1f0*/  STSM.16.M88.4 [R82], R12 ;  /* 0x0000000c52007844 */ /* 0x0083e80000000200 */
        /* <DEDUP_REMOVED lines=8> */
[----:B----4-:R0:W-:Y:S01]  /*1e280*/  STSM.16.M88.4 [R108], R28 ;  /* 0x0000001c6c007844 */ /* 0x0101e20000000200 */
[----:B------:R-:W-:-:S02]  /*1e290*/  F2FP.BF16.F32.PACK_AB R34, R116, R112 ;  /* 0x000000707422723e */ /* 0x000fc400000010ff */
[----:B------:R-:W-:Y:S02]  /*1e2a0*/  F2FP.BF16.F32.PACK_AB R35, R91, R107 ;  /* 0x0000006b5b23723e */ /* 0x000fe400000010ff */
[----:B------:R-:W-:Y:S02]  /*1e2b0*/  F2FP.BF16.F32.PACK_AB R12, R4, R3 ;  /* 0x00000003040c723e */ /* 0x000fe400000010ff */
[----:B------:R-:W-:Y:S02]  /*1e2c0*/  F2FP.BF16.F32.PACK_AB R13, R68, R62 ;  /* 0x0000003e440d723e */ /* 0x000fe400000010ff */
[----:B------:R-:W-:Y:S02]  /*1e2d0*/  F2FP.BF16.F32.PACK_AB R14, R65, R120 ;  /* 0x00000078410e723e */ /* 0x000fe400000010ff */
[----:B------:R-:W-:Y:S01]  /*1e2e0*/  F2FP.BF16.F32.PACK_AB R15, R95, R114 ;  /* 0x000000725f0f723e */ /* 0x000fe200000010ff */
[----:B------:R1:W-:Y:S01]  /*1e2f0*/  STSM.16.M88.4 [R99], R32 ;  /* 0x0000002063007844 */ /* 0x0003e20000000200 */
[----:B0-----:R-:W-:-:S02]  /*1e300*/  F2FP.BF16.F32.PACK_AB R28, R6, R5 ;  /* 0x00000005061c723e */ /* 0x001fc400000010ff */
[----:B------:R-:W-:Y:S02]  /*1e310*/  F2FP.BF16.F32.PACK_AB R29, R76, R72 ;  /* 0x000000484c1d723e */ /* 0x000fe400000010ff */
[----:B------:R-:W-:Y:S02]  /*1e320*/  F2FP.BF16.F32.PACK_AB R30, R73, R69 ;  /* 0x00000045491e723e */ /* 0x000fe400000010ff */
[----:B------:R-:W-:Y:S01]  /*1e330*/  F2FP.BF16.F32.PACK_AB R31, R123, R119 ;  /* 0x000000777b1f723e */ /* 0x000fe200000010ff */
[----:B------:R0:W-:Y:S01]  /*1e340*/  STSM.16.M88.4 [R94], R12 ;  /* 0x0000000c5e007844 */ /* 0x0001e20000000200 */
[----:B-1----:R-:W-:Y:S01]  /*1e350*/  F2FP.BF16.F32.PACK_AB R32, R8, R7 ;  /* 0x000000070820723e */ /* 0x002fe200000010ff */
[----:B------:R-:W1:Y:S02]  /*1e360*/  LDC R99, c[0x0][0xbe8] ;  /* 0x0002fa00ff637b82 */ /* 0x000e640000000800 */
[----:B------:R4:W-:Y:S01]  /*1e370*/  STSM.16.M88.4 [R90], R28 ;  /* 0x0000001c5a007844 */ /* 0x0009e20000000200 */
[----:B------:R-:W-:-:S02]  /*1e380*/  F2FP.BF16.F32.PACK_AB R33, R80, R78 ;  /* 0x0000004e5021723e */ /* 0x000fc400000010ff */
[----:B------:R-:W-:Y:S02]  /*1e390*/  F2FP.BF16.F32.PACK_AB R34, R81, R77 ;  /* 0x0000004d5122723e */ /* 0x000fe400000010ff */
[----:B------:R-:W-:Y:S02]  /*1e3a0*/  F2FP.BF16.F32.PACK_AB R35, R129, R127 ;  /* 0x0000007f8123723e */ /* 0x000fe400000010ff */
[----:B0-----:R-:W-:Y:S02]  /*1e3b0*/  F2FP.BF16.F32.PACK_AB R12, R10, R9 ;  /* 0x000000090a0c723e */ /* 0x001fe400000010ff */
[----:B------:R-:W-:Y:S02]  /*1e3c0*/  F2FP.BF16.F32.PACK_AB R14, R89, R85 ;  /* 0x00000055590e723e */ /* 0x000fe400000010ff */
[----:B----4-:R-:W-:Y:S02]  /*1e3d0*/  SEL R28, R59, R11, P0 ;  /* 0x0000000b3b1c7207 */ /* 0x010fe40000000000 */
[----:B------:R-:W-:-:S02]  /*1e3e0*/  SEL R30, R11, R59, P0 ;  /* 0x0000003b0b1e7207 */ /* 0x000fc40000000000 */
[----:B------:R-:W-:Y:S02]  /*1e3f0*/  SEL R29, R63, R0, P0 ;  /* 0x000000003f1d7207 */ /* 0x000fe40000000000 */
[----:B------:R-:W-:Y:S02]  /*1e400*/  SEL R31, R0, R63, P0 ;  /* 0x0000003f001f7207 */ /* 0x000fe40000000000 */
[----:B------:R-:W-:Y:S02]  /*1e410*/  F2FP.BF16.F32.PACK_AB R13, R29, R28 ;  /* 0x0000001c1d0d723e */ /* 0x000fe400000010ff */
[----:B------:R-:W-:Y:S02]  /*1e420*/  F2FP.BF16.F32.PACK_AB R15, R31, R30 ;  /* 0x0000001e1f0f723e */ /* 0x000fe400000010ff */
[----:B------:R-:W-:-:S04]  /*1e430*/  ISETP.NE.U32.AND P3, PT, RZ, UR4, PT ;  /* 0x00000004ff007c0c */ /* 0x000fc8000bf65070 */
[----:B------:R-:W-:Y:S01]  /*1e440*/  ISETP.NE.AND.EX P3, PT, RZ, UR5, PT, P3 ;  /* 0x00000005ff007c0c */ /* 0x000fe2000bf65330 */
[----:B--2---:R-:W-:Y:S04]  /*1e450*/  STSM.16.M88.4 [R86], R32 ;  /* 0x0000002056007844 */ /* 0x004fe80000000200 */
[----:B---3--:R0:W-:Y:S02]  /*1e460*/  STSM.16.M88.4 [R82], R12 ;  /* 0x0000000c52007844 */ /* 0x0081e40000000200 */
[----:B0-----:R-:W0:Y:S02]  /*1e470*/  LDC.64 R12, c[0x0][0xc00] ;  /* 0x00030000ff0c7b82 */ /* 0x001e240000000a00 */
[----:B0-----:R-:W-:-:S06]  /*1e480*/  IMAD.WIDE R12, R216, 0x4, R12 ;  /* 0x00000004d80c7825 */ /* 0x001fcc00078e020c */
[----:B------:R-:W-:Y:S06]  /*1e490*/  BAR.SYNC.DEFER_BLOCKING 0x1, 0x100 ;  /* 0x0044000000007b1d */ /* 0x000fec0000010000 */
[----:B------:R-:W5:Y:S01]  /*1e4a0*/  @P3 LDG.E R2, desc[UR36][R12.64] ;  /* 0x000000240c023981 */ /* 0x000f62000c1e1900 */
[----:B------:R-:W-:-:S04]  /*1e4b0*/  ISETP.NE.U32.AND P0, PT, RZ, UR6, PT ;  /* 0x00000006ff007c0c */ /* 0x000fc8000bf05070 */
[----:B------:R-:W-:-:S13]  /*1e4c0*/  ISETP.NE.AND.EX P0, PT, RZ, UR7, PT, P0 ;  /* 0x00000007ff007c0c */ /* 0x000fda000bf05300 */
[----:B------:R-:W0:Y:S01]  /*1e4d0*/  @P0 LDC.64 R14, c[0x0][0xc08] ;  /* 0x00030200ff0e0b82 */ /* 0x000e220000000a00 */
[----:B------:R-:W-:Y:S01]  /*1e4e0*/  ULDC UR6, c[0x0][0xa88] ;  /* 0x0002a20000067ab9 */ /* 0x000fe20000000800 */
[----:B------:R-:W-:Y:S01]  /*1e4f0*/  ISETP.GT.AND P1, PT, R215, 0x1, PT ;  /* 0x00000001d700780c */ /* 0x000fe20003f24270 */
[----:B------:R-:W-:Y:S01]  /*1e500*/  IMAD.U32 R63, RZ, RZ, UR6 ;  /* 0x00000006ff3f7e24 */ /* 0x000fe2000f8e00ff */
[----:B------:R-:W-:-:S04]  /*1e510*/  MOV R11, 0x9b8 ;  /* 0x000009b8000b7802 */ /* 0x000fc80000000f00 */
[----:B------:R-:W-:-:S04]  /*1e520*/  SEL R11, R11, 0x978, P1 ;  /* 0x000009780b0b7807 */ /* 0x000fc80000800000 */
[----:B------:R2:W3:Y:S01]  /*1e530*/  LDC.64 R34, c[0x0][R11+0x218] ;  /* 0x000086000b227b82 */ /* 0x0004e20000000a00 */
[----:B0-----:R-:W-:-:S07]  /*1e540*/  @P0 IMAD.WIDE R14, R216, 0x4, R14 ;  /* 0x00000004d80e0825 */ /* 0x001fce00078e020e */
[----:B------:R2:W0:Y:S01]  /*1e550*/  LDC.64 R32, c[0x0][R11+0x228] ;  /* 0x00008a000b207b82 */ /* 0x0004220000000a00 */
[----:B------:R4:W5:Y:S07]  /*1e560*/  @P0 LDG.E R63, desc[UR36][R14.64] ;  /* 0x000000240e3f0981 */ /* 0x00096e000c1e1900 */
[----:B----4-:R2:W4:Y:S01]  /*1e570*/  LDC.64 R14, c[0x0][R11+0x220] ;  /* 0x000088000b0e7b82 */ /* 0x0105220000000a00 */
[----:B-1----:R-:W-:-:S13]  /*1e580*/  ISETP.NE.AND P2, PT, R99, 0x1, PT ;  /* 0x000000016300780c */ /* 0x002fda0003f45270 */
[----:B------:R-:W1:Y:S08]  /*1e590*/  @P2 LDC R82, c[0x0][0xbec] ;  /* 0x0002fb00ff522b82 */ /* 0x000e700000000800 */
[----:B------:R-:W0:Y:S01]  /*1e5a0*/  @P2 LDC R0, c[0x0][0xbf0] ;  /* 0x0002fc00ff002b82 */ /* 0x000e220000000800 */
[----:B--23--:R-:W-:Y:S05]  /*1e5b0*/  @P0 BRA `(.L_x_1995) ;  /* 0x0000000000100947 */ /* 0x00cfea0003800000 */
[----:B------:R-:W-:Y:S05]  /*1e5c0*/  @!P3 BRA `(.L_x_1995) ;  /* 0x00000000000cb947 */ /* 0x000fea0003800000 */
[----:B-----5:R-:W2:Y:S04]  /*1e5d0*/  LDG.E R63, desc[UR36][R12.64] ;  /* 0x000000240c3f7981 */ /* 0x020ea8000c1e1900 */
[----:B------:R-:W2:Y:S02]  /*1e5e0*/  LDG.E R12, desc[UR36][R12.64+0x4] ;  /* 0x000004240c0c7981 */ /* 0x000ea4000c1e1900 */
[----:B--2---:R-:W-:-:S07]  /*1e5f0*/  IMAD.IADD R63, R12, 0x1, -R63 ;  /* 0x000000010c3f7824 */ /* 0x004fce00078e0a3f */
.L_x_1995:
[----:B------:R-:W2:Y:S04]  /*1e600*/  LDL R130, [R1+0x90] ;  /* 0x0000900001827983 */ /* 0x000ea80000100800 */
[----:B------:R-:W3:Y:S01]  /*1e610*/  LDL R128, [R1+0x7c] ;  /* 0x00007c0001807983 */ /* 0x000ee20000100800 */
[----:B------:R-:W-:Y:S01]  /*1e620*/  IMAD.IADD R59, R208, 0x1, R201 ;  /* 0x00000001d03b7824 */ /* 0x000fe200078e02c9 */
[----:B------:R-:W-:Y:S01]  /*1e630*/  ISETP.NE.U32.AND P0, PT, RZ, UR4, PT ;  /* 0x00000004ff007c0c */ /* 0x000fe2000bf05070 */
[----:B------:R-:W4:Y:S01]  /*1e640*/  LDC.64 R108, c[0x0][0xba8] ;  /* 0x0002ea00ff6c7b82 */ /* 0x000f220000000a00 */
[----:B------:R-:W-:Y:S01]  /*1e650*/  SHF.R.S32.HI R86, RZ, 0x1f, R216 ;  /* 0x0000001fff567819 */ /* 0x000fe200000114d8 */
[----:B-1----:R-:W-:Y:S01]  /*1e660*/  @P2 IMAD.HI.U32 R12, R59, R82, RZ ;  /* 0x000000523b0c2227 */ /* 0x002fe200078e00ff */
[----:B------:R-:W-:-:S02]  /*1e670*/  ISETP.NE.AND.EX P0, PT, RZ, UR5, PT, P0 ;  /* 0x00000005ff007c0c */ /* 0x000fc4000bf05300 */
[----:B------:R-:W-:Y:S01]  /*1e680*/  SEL R94, R220, RZ, P1 ;  /* 0x000000ffdc5e7207 */ /* 0x000fe20000800000 */
[----:B------:R-:W-:Y:S01]  /*1e690*/  IMAD.MOV.U32 R82, RZ, RZ, R59 ;  /* 0x000000ffff527224 */ /* 0x000fe200078e003b */
[----:B0-----:R-:W-:Y:S02]  /*1e6a0*/  @P2 SHF.R.U32.HI R82, RZ, R0, R12 ;  /* 0x00000000ff522219 */ /* 0x001fe4000001160c */
[----:B------:R0:W1:Y:S01]  /*1e6b0*/  LDC.64 R12, c[0x0][R11+0x210] ;  /* 0x000084000b0c7b82 */ /* 0x0000620000000a00 */
[----:B------:R-:W-:Y:S01]  /*1e6c0*/  SEL R0, R216, RZ, !P0 ;  /* 0x000000ffd8007207 */ /* 0x000fe20004000000 */
[-C--:B------:R-:W-:Y:S02]  /*1e6d0*/  IMAD R90, R33, R94.reuse, RZ ;  /* 0x0000005e215a7224 */ /* 0x080fe400078e02ff */
[----:B------:R-:W-:Y:S01]  /*1e6e0*/  IMAD.WIDE.U32 R32, R32, R94, RZ ;  /* 0x0000005e20207225 */ /* 0x000fe200078e00ff */
[----:B0-----:R-:W-:-:S03]  /*1e6f0*/  SEL R11, R86, RZ, !P0 ;  /* 0x000000ff560b7207 */ /* 0x001fc60004000000 */
[----:B----4-:R-:W-:Y:S02]  /*1e700*/  IMAD R15, R15, R0, RZ ;  /* 0x000000000f0f7224 */ /* 0x010fe400078e02ff */
[----:B------:R-:W-:Y:S02]  /*1e710*/  IMAD R86, R35, R188, RZ ;  /* 0x000000bc23567224 */ /* 0x000fe400078e02ff */
[C---:B------:R-:W-:Y:S02]  /*1e720*/  IMAD R11, R14.reuse, R11, R15 ;  /* 0x0000000b0e0b7224 */ /* 0x040fe400078e020f */
[----:B------:R-:W-:Y:S01]  /*1e730*/  IMAD.WIDE.U32 R14, R14, R0, RZ ;  /* 0x000000000e0e7225 */ /* 0x000fe200078e00ff */
[----:B------:R-:W0:Y:S03]  /*1e740*/  @!P1 LDC R108, c[0x0][0xb50] ;  /* 0x0002d400ff6c9b82 */ /* 0x000e260000000800 */
[----:B------:R-:W-:-:S04]  /*1e750*/  IMAD.WIDE.U32 R34, R34, R188, RZ ;  /* 0x000000bc22227225 */ /* 0x000fc800078e00ff */
[----:B------:R-:W-:Y:S01]  /*1e760*/  IMAD.IADD R15, R15, 0x1, R11 ;  /* 0x000000010f0f7824 */ /* 0x000fe200078e020b */
[----:B-----5:R-:W-:Y:S01]  /*1e770*/  IADD3 R14, P0, P3, R14, R34, R2 ;  /* 0x000000220e0e7210 */ /* 0x020fe20007b1e002 */
[----:B------:R-:W-:Y:S01]  /*1e780*/  IMAD.IADD R86, R35, 0x1, R86 ;  /* 0x0000000123567824 */ /* 0x000fe200078e0256 */
[----:B------:R-:W-:Y:S01]  /*1e790*/  SHF.R.S32.HI R11, RZ, 0x1f, R2 ;  /* 0x0000001fff0b7819 */ /* 0x000fe20000011402 */
[----:B------:R-:W-:Y:S01]  /*1e7a0*/  IMAD.IADD R90, R33, 0x1, R90 ;  /* 0x00000001215a7824 */ /* 0x000fe200078e025a */
[----:B------:R-:W-:Y:S01]  /*1e7b0*/  IADD3 R32, P4, P5, R82, R14, R32 ;  /* 0x0000000e52207210 */ /* 0x000fe20007d9e020 */
[----:B------:R-:W4:Y:S01]  /*1e7c0*/  @!P1 LDC R109, c[0x0][0xb54] ;  /* 0x0002d500ff6d9b82 */ /* 0x000f220000000800 */
[----:B------:R-:W-:Y:S02]  /*1e7d0*/  IADD3.X R15, R15, R86, R11, P0, P3 ;  /* 0x000000560f0f7210 */ /* 0x000fe400007e640b */
[----:B------:R-:W-:-:S04]  /*1e7e0*/  SHF.R.S32.HI R14, RZ, 0x1f, R82 ;  /* 0x0000001fff0e7819 */ /* 0x000fc80000011452 */
[----:B------:R-:W-:Y:S01]  /*1e7f0*/  IADD3.X R33, R14, R15, R90, P4, P5 ;  /* 0x0000000f0e217210 */ /* 0x000fe200027ea45a */
[----:B------:R-:W-:-:S04]  /*1e800*/  IMAD.MOV R14, RZ, RZ, -R82 ;  /* 0x000000ffff0e7224 */ /* 0x000fc800078e0a52 */
[----:B------:R-:W-:-:S05]  /*1e810*/  IMAD R14, R99, R14, R59 ;  /* 0x0000000e630e7224 */ /* 0x000fca00078e023b */
[----:B------:R-:W-:Y:S01]  /*1e820*/  SHF.R.S32.HI R15, RZ, 0x1f, R14 ;  /* 0x0000001fff0f7819 */ /* 0x000fe2000001140e */
[-C--:B-1----:R-:W-:Y:S02]  /*1e830*/  IMAD R13, R13, R14.reuse, RZ ;  /* 0x0000000e0d0d7224 */ /* 0x082fe400078e02ff */
[----:B------:R-:W-:-:S04]  /*1e840*/  IMAD.WIDE.U32 R32, R12, R14, R32 ;  /* 0x0000000e0c207225 */ /* 0x000fc800078e0020 */
[----:B------:R-:W-:Y:S01]  /*1e850*/  IMAD R13, R12, R15, R13 ;  /* 0x0000000f0c0d7224 */ /* 0x000fe200078e020d */
[----:B0-----:R-:W-:-:S03]  /*1e860*/  LEA R108, P0, R32, R108, 0x2 ;  /* 0x0000006c206c7211 */ /* 0x001fc600078010ff */
[----:B------:R-:W-:Y:S02]  /*1e870*/  IMAD.IADD R13, R33, 0x1, R13 ;  /* 0x00000001210d7824 */ /* 0x000fe400078e020d */
[----:B------:R-:W-:Y:S03]  /*1e880*/  SHFL.IDX PT, R12, R108, RZ, 0x1c1f ;  /* 0x001c1fff6c0c7589 */ /* 0x000fe600000e0000 */
[----:B----4-:R-:W-:Y:S01]  /*1e890*/  LEA.HI.X R109, R32, R109, R13, 0x2, P0 ;  /* 0x0000006d206d7211 */ /* 0x010fe200000f140d */
[----:B------:R-:W-:Y:S01]  /*1e8a0*/  SHFL.IDX PT, R14, R108, 0x1, 0x1c1f ;  /* 0x003c1f006c0e7f89 */ /* 0x000fe200000e0000 */
[----:B------:R-:W-:-:S03]  /*1e8b0*/  IMAD R32, R63, R99, RZ ;  /* 0x000000633f207224 */ /* 0x000fc600078e02ff */
[----:B------:R-:W0:Y:S04]  /*1e8c0*/  SHFL.IDX PT, R13, R109, RZ, 0x1c1f ;  /* 0x001c1fff6d0d7589 */ /* 0x000e2800000e0000 */
[----:B------:R-:W1:Y:S01]  /*1e8d0*/  SHFL.IDX PT, R15, R109, 0x1, 0x1c1f ;  /* 0x003c1f006d0f7f89 */ /* 0x000e6200000e0000 */
[----:B--2---:R-:W-:Y:S01]  /*1e8e0*/  IMAD.IADD R34, R130, 0x1, R201 ;  /* 0x0000000182227824 */ /* 0x004fe200078e02c9 */
[----:B---3--:R-:W-:-:S03]  /*1e8f0*/  LOP3.LUT P0, RZ, R128, 0x3, RZ, 0xc0, !PT ;  /* 0x0000000380ff7812 */ /* 0x008fc6000780c0ff */
[C---:B------:R-:W-:Y:S01]  /*1e900*/  VIADD R33, R34.reuse, 0x8 ;  /* 0x0000000822217836 */ /* 0x040fe20000000000 */
[----:B------:R-:W-:-:S04]  /*1e910*/  ISETP.GE.OR P3, PT, R34, R32, P0 ;  /* 0x000000202200720c */ /* 0x000fc80000766670 */
[----:B------:R-:W-:-:S09]  /*1e920*/  ISETP.GE.OR P0, PT, R33, R32, P0 ;  /* 0x000000202100720c */ /* 0x000fd20000706670 */
[----:B0-----:R0:W-:Y:S04]  /*1e930*/  @!P3 ST.E desc[UR36][R12.64], R164 ;  /* 0x000000a40c00b985 */ /* 0x0011e8000c101924 */
[----:B-1----:R0:W-:Y:S01]  /*1e940*/  @!P0 ST.E desc[UR36][R14.64], R163 ;  /* 0x000000a30e008985 */ /* 0x0021e2000c101924 */
[----:B------:R-:W-:Y:S05]  /*1e950*/  @P1 BRA `(.L_x_1996) ;  /* 0x0000000c00f81947 */ /* 0x000fea0003800000 */
[----:B------:R-:W1:Y:S01]  /*1e960*/  S2R R128, SR_TID.X ;  /* 0x0000000000807919 */ /* 0x000e620000002100 */
[----:B------:R-:W2:Y:S01]  /*1e970*/  @P2 LDC R9, c[0x0][0xbec] ;  /* 0x0002fb00ff092b82 */ /* 0x000ea20000000800 */
[----:B------:R-:W-:-:S07]  /*1e980*/  ULDC.64 UR4, c[0x0][0xaa0] ;  /* 0x0002a80000047ab9 */ /* 0x000fce0000000a00 */
[----:B0-----:R-:W0:Y:S01]  /*1e990*/  @P2 LDC R13, c[0x0][0xbf0] ;  /* 0x0002fc00ff0d2b82 */ /* 0x001e220000000800 */
[----:B-1----:R-:W-:-:S05]  /*1e9a0*/  VIADD R8, R128, 0xffffff80 ;  /* 0xffffff8080087836 */ /* 0x002fca0000000000 */
[----:B------:R-:W-:-:S04]  /*1e9b0*/  SHF.R.S32.HI R3, RZ, 0x1f, R8 ;  /* 0x0000001fff037819 */ /* 0x000fc80000011408 */
[----:B------:R-:W-:-:S04]  /*1e9c0*/  LEA.HI R3, R3, R8, RZ, 0x3 ;  /* 0x0000000803037211 */ /* 0x000fc800078f18ff */
[----:B------:R-:W-:-:S05]  /*1e9d0*/  LOP3.LUT R3, R3, 0xfffffff8, RZ, 0xc0, !PT ;  /* 0xfffffff803037812 */ /* 0x000fca00078ec0ff */
[----:B------:R-:W-:-:S04]  /*1e9e0*/  IMAD.IADD R8, R8, 0x1, -R3 ;  /* 0x0000000108087824 */ /* 0x000fc800078e0a03 */
[----:B------:R-:W-:-:S04]  /*1e9f0*/  IMAD R5, R187, 0x8, R8 ;  /* 0x00000008bb057824 */ /* 0x000fc800078e0208 */
[----:B------:R-:W-:-:S04]  /*1ea00*/  IMAD.SHL.U32 R5, R5, 0x8, RZ ;  /* 0x0000000805057824 */ /* 0x000fc800078e00ff */
[----:B------:R-:W-:-:S03]  /*1ea10*/  IMAD.WIDE R4, R5, 0x2, R24 ;  /* 0x0000000205047825 */ /* 0x000fc600078e0218 */
[C---:B------:R-:W-:Y:S02]  /*1ea20*/  IADD3 R45, P5, R4.reuse, 0x5000, RZ ;  /* 0x00005000042d7810 */ /* 0x040fe40007fbe0ff */
[C---:B------:R-:W-:Y:S02]  /*1ea30*/  IADD3 R25, P0, R4.reuse, 0x1000, RZ ;  /* 0x0000100004197810 */ /* 0x040fe40007f1e0ff */
[----:B------:R-:W-:Y:S02]  /*1ea40*/  LOP3.LUT R44, R45, 0x380, RZ, 0xc0, !PT ;  /* 0x000003802d2c7812 */ /* 0x000fe400078ec0ff */
[----:B------:R-:W-:Y:S02]  /*1ea50*/  IADD3 R29, P1, R4, 0x2000, RZ ;  /* 0x00002000041d7810 */ /* 0x000fe40007f3e0ff */
[----:B------:R-:W-:Y:S02]  /*1ea60*/  SHF.R.U64 R44, R44, 0x3, RZ ;  /* 0x000000032c2c7819 */ /* 0x000fe400000012ff */
[----:B------:R-:W-:-:S02]  /*1ea70*/  IADD3 R37, P3, R4, 0x3000, RZ ;  /* 0x0000300004257810 */ /* 0x000fc40007f7e0ff */
[----:B------:R-:W-:Y:S02]  /*1ea80*/  IADD3 R41, P4, R4, 0x4000, RZ ;  /* 0x0000400004297810 */ /* 0x000fe40007f9e0ff */
[----:B------:R-:W-:Y:S01]  /*1ea90*/  LOP3.LUT R44, R44, R45, RZ, 0x3c, !PT ;  /* 0x0000002d2c2c7212 */ /* 0x000fe200078e3cff */
[----:B------:R-:W-:Y:S01]  /*1eaa0*/  IMAD.X R45, RZ, RZ, R5, P5 ;  /* 0x000000ffff2d7224 */ /* 0x000fe200028e0605 */
[----:B------:R-:W-:Y:S02]  /*1eab0*/  IADD3 R65, P5, R4, 0xa000, RZ ;  /* 0x0000a00004417810 */ /* 0x000fe40007fbe0ff */
[----:B------:R-:W-:Y:S02]  /*1eac0*/  LOP3.LUT R24, R25, 0x380, RZ, 0xc0, !PT ;  /* 0x0000038019187812 */ /* 0x000fe400078ec0ff */
[----:B------:R-:W-:Y:S01]  /*1ead0*/  LOP3.LUT R28, R29, 0x380, RZ, 0xc0, !PT ;  /* 0x000003801d1c7812 */ /* 0x000fe200078ec0ff */
[----:B------:R-:W-:Y:S01]  /*1eae0*/  IMAD R11, R11, UR4, RZ ;  /* 0x000000040b0b7c24 */ /* 0x000fe2000f8e02ff */
[----:B------:R-:W-:Y:S01]  /*1eaf0*/  LOP3.LUT R36, R37, 0x380, RZ, 0xc0, !PT ;  /* 0x0000038025247812 */ /* 0x000fe200078ec0ff */
[----:B------:R-:W-:Y:S01]  /*1eb00*/  IMAD R12, R8, 0x20, R187 ;  /* 0x00000020080c7824 */ /* 0x000fe200078e02bb */
[----:B------:R-:W-:Y:S01]  /*1eb10*/  LOP3.LUT R40, R41, 0x380, RZ, 0xc0, !PT ;  /* 0x0000038029287812 */ /* 0x000fe200078ec0ff */
[----:B------:R-:W5:Y:S01]  /*1eb20*/  LD.E.128 R44, desc[UR36][R44.64] ;  /* 0x000000242c2c7980 */ /* 0x000f62000c101d00 */
[----:B------:R-:W-:-:S02]  /*1eb30*/  LOP3.LUT R64, R65, 0x380, RZ, 0xc0, !PT ;  /* 0x0000038041407812 */ /* 0x000fc400078ec0ff */
[----:B------:R-:W-:Y:S02]  /*1eb40*/  SHF.R.U64 R24, R24, 0x3, RZ ;  /* 0x0000000318187819 */ /* 0x000fe400000012ff */
[----:B------:R-:W-:Y:S02]  /*1eb50*/  SHF.R.U64 R28, R28, 0x3, RZ ;  /* 0x000000031c1c7819 */ /* 0x000fe400000012ff */
        /* <DEDUP_REMOVED lines=11> */
[----:B------:R-:W-:Y:S01]  /*1ec10*/  IADD3 R49, P0, R4, 0x6000, RZ ;  /* 0x0000600004317810 */ /* 0x000fe20007f1e0ff */
[----:B------:R-:W-:Y:S01]  /*1ec20*/  IMAD R11, R2, UR5, R11 ;  /* 0x00000005020b7c24 */ /* 0x000fe2000f8e020b */
[----:B------:R-:W-:-:S02]  /*1ec30*/  IADD3 R53, P1, R4, 0x7000, RZ ;  /* 0x0000700004357810 */ /* 0x000fc40007f3e0ff */
[C---:B------:R-:W-:Y:S01]  /*1ec40*/  LOP3.LUT R7, R4.reuse, 0x380, RZ, 0xc0, !PT ;  /* 0x0000038004077812 */ /* 0x040fe200078ec0ff */
[----:B------:R-:W-:Y:S01]  /*1ec50*/  IMAD.IADD R12, R201, 0x1, R12 ;  /* 0x00000001c90c7824 */ /* 0x000fe200078e020c */
[C---:B------:R-:W-:Y:S01]  /*1ec60*/  IADD3 R57, P3, R4.reuse, 0x8000, RZ ;  /* 0x0000800004397810 */ /* 0x040fe20007f7e0ff */
[----:B------:R-:W5:Y:S01]  /*1ec70*/  LD.E.128 R24, desc[UR36][R24.64] ;  /* 0x0000002418187980 */ /* 0x000f62000c101d00 */
[----:B------:R-:W-:Y:S02]  /*1ec80*/  IADD3 R61, P4, R4, 0x9000, RZ ;  /* 0x00009000043d7810 */ /* 0x000fe40007f9e0ff */
[----:B------:R-:W-:Y:S01]  /*1ec90*/  LOP3.LUT R64, R64, R65, RZ, 0x3c, !PT ;  /* 0x0000004140407212 */ /* 0x000fe200078e3cff */
[----:B------:R-:W5:Y:S01]  /*1eca0*/  LD.E.128 R28, desc[UR36][R28.64] ;  /* 0x000000241c1c7980 */ /* 0x000f62000c101d00 */
[----:B------:R-:W-:Y:S02]  /*1ecb0*/  IADD3.X R65, RZ, R5, RZ, P5, !PT ;  /* 0x00000005ff417210 */ /* 0x000fe40002ffe4ff */
[----:B------:R-:W-:Y:S01]  /*1ecc0*/  IADD3 R6, P5, R4, 0xf000, RZ ;  /* 0x0000f00004067810 */ /* 0x000fe20007fbe0ff */
[----:B------:R-:W5:Y:S01]  /*1ecd0*/  LD.E.128 R36, desc[UR36][R36.64] ;  /* 0x0000002424247980 */ /* 0x000f62000c101d00 */
[----:B------:R-:W-:-:S02]  /*1ece0*/  LOP3.LUT R48, R49, 0x380, RZ, 0xc0, !PT ;  /* 0x0000038031307812 */ /* 0x000fc400078ec0ff */
[----:B------:R-:W-:Y:S01]  /*1ecf0*/  LOP3.LUT R52, R53, 0x380, RZ, 0xc0, !PT ;  /* 0x0000038035347812 */ /* 0x000fe200078ec0ff */
[----:B------:R-:W5:Y:S01]  /*1ed00*/  LD.E.128 R40, desc[UR36][R40.64] ;  /* 0x0000002428287980 */ /* 0x000f62000c101d00 */
[----:B------:R-:W-:Y:S02]  /*1ed10*/  LOP3.LUT R56, R57, 0x380, RZ, 0xc0, !PT ;  /* 0x0000038039387812 */ /* 0x000fe400078ec0ff */
[----:B------:R-:W-:Y:S01]  /*1ed20*/  SHF.R.U64 R7, R7, 0x3, RZ ;  /* 0x0000000307077819 */ /* 0x000fe200000012ff */
[----:B--2---:R-:W-:Y:S01]  /*1ed30*/  @P2 IMAD.HI.U32 R8, R12, R9, RZ ;  /* 0x000000090c082227 */ /* 0x004fe200078e00ff */
[----:B------:R-:W-:Y:S01]  /*1ed40*/  LOP3.LUT R60, R61, 0x380, RZ, 0xc0, !PT ;  /* 0x000003803d3c7812 */ /* 0x000fe200078ec0ff */
[----:B------:R-:W5:Y:S01]  /*1ed50*/  LD.E.128 R64, desc[UR36][R64.64] ;  /* 0x0000002440407980 */ /* 0x000f62000c101d00 */
[----:B------:R-:W-:Y:S01]  /*1ed60*/  LOP3.LUT R3, R6, 0x380, RZ, 0xc0, !PT ;  /* 0x0000038006037812 */ /* 0x000fe200078ec0ff */
[----:B------:R-:W-:Y:S01]  /*1ed70*/  IMAD.X R85, RZ, RZ, R5, P5 ;  /* 0x000000ffff557224 */ /* 0x000fe200028e0605 */
[----:B------:R-:W-:-:S02]  /*1ed80*/  SHF.R.U64 R48, R48, 0x3, RZ ;  /* 0x0000000330307819 */ /* 0x000fc400000012ff */
        /* <DEDUP_REMOVED lines=12> */
[C---:B------:R-:W-:Y:S01]  /*1ee50*/  IADD3 R69, P0, R4.reuse, 0xb000, RZ ;  /* 0x0000b00004457810 */ /* 0x040fe20007f1e0ff */
[----:B------:R-:W-:Y:S01]  /*1ee60*/  IMAD.MOV.U32 R9, RZ, RZ, R12 ;  /* 0x000000ffff097224 */ /* 0x000fe200078e000c */
[C---:B------:R-:W-:Y:S01]  /*1ee70*/  IADD3 R73, P1, R4.reuse, 0xc000, RZ ;  /* 0x0000c00004497810 */ /* 0x040fe20007f3e0ff */
[----:B------:R-:W5:Y:S01]  /*1ee80*/  LD.E.128 R48, desc[UR36][R48.64] ;  /* 0x0000002430307980 */ /* 0x000f62000c101d00 */
[----:B------:R-:W-:-:S02]  /*1ee90*/  IADD3 R77, P3, R4, 0xd000, RZ ;  /* 0x0000d000044d7810 */ /* 0x000fc40007f7e0ff */
[----:B------:R-:W-:Y:S01]  /*1eea0*/  IADD3 R81, P4, R4, 0xe000, RZ ;  /* 0x0000e00004517810 */ /* 0x000fe20007f9e0ff */
[----:B------:R-:W5:Y:S01]  /*1eeb0*/  LD.E.128 R52, desc[UR36][R52.64] ;  /* 0x0000002434347980 */ /* 0x000f62000c101d00 */
[----:B------:R-:W-:Y:S01]  /*1eec0*/  LOP3.LUT R84, R3, R6, RZ, 0x3c, !PT ;  /* 0x0000000603547212 */ /* 0x000fe200078e3cff */
[----:B------:R-:W-:Y:S01]  /*1eed0*/  IMAD.WIDE.U32 R2, R2, UR4, RZ ;  /* 0x0000000402027c25 */ /* 0x000fe2000f8e00ff */
[----:B------:R-:W-:Y:S01]  /*1eee0*/  LOP3.LUT R68, R69, 0x380, RZ, 0xc0, !PT ;  /* 0x0000038045447812 */ /* 0x000fe200078ec0ff */
[----:B------:R-:W-:Y:S01]  /*1eef0*/  ULDC.64 UR4, c[0x0][0xae8] ;  /* 0x0002ba0000047ab9 */ /* 0x000fe20000000a00 */
[----:B------:R-:W-:Y:S01]  /*1ef00*/  LOP3.LUT R72, R73, 0x380, RZ, 0xc0, !PT ;  /* 0x0000038049487812 */ /* 0x000fe200078ec0ff */
[----:B------:R-:W-:Y:S01]  /*1ef10*/  IMAD.IADD R3, R3, 0x1, R11 ;  /* 0x0000000103037824 */ /* 0x000fe200078e020b */
[----:B------:R-:W-:Y:S01]  /*1ef20*/  LOP3.LUT R76, R77, 0x380, RZ, 0xc0, !PT ;  /* 0x000003804d4c7812 */ /* 0x000fe200078ec0ff */
[----:B------:R-:W5:Y:S01]  /*1ef30*/  LD.E.128 R56, desc[UR36][R56.64] ;  /* 0x0000002438387980 */ /* 0x000f62000c101d00 */
[----:B------:R-:W-:Y:S01]  /*1ef40*/  LOP3.LUT R80, R81, 0x380, RZ, 0xc0, !PT ;  /* 0x0000038051507812 */ /* 0x000fe200078ec0ff */
[----:B------:R-:W-:Y:S01]  /*1ef50*/  IMAD.WIDE.U32 R2, R188, UR4, R2 ;  /* 0x00000004bc027c25 */ /* 0x000fe2000f8e0002 */
[----:B------:R-:W-:Y:S01]  /*1ef60*/  SHF.R.U64 R68, R68, 0x3, RZ ;  /* 0x0000000344447819 */ /* 0x000fe200000012ff */
[----:B------:R-:W5:Y:S01]  /*1ef70*/  LD.E.128 R60, desc[UR36][R60.64] ;  /* 0x000000243c3c7980 */ /* 0x000f62000c101d00 */
[----:B------:R-:W-:-:S02]  /*1ef80*/  SHF.R.U64 R72, R72, 0x3, RZ ;  /* 0x0000000348487819 */ /* 0x000fc400000012ff */
[----:B------:R-:W-:Y:S01]  /*1ef90*/  SHF.R.U64 R76, R76, 0x3, RZ ;  /* 0x000000034c4c7819 */ /* 0x000fe200000012ff */
[----:B------:R-:W5:Y:S01]  /*1efa0*/  LD.E.128 R84, desc[UR36][R84.64] ;  /* 0x0000002454547980 */ /* 0x000f62000c101d00 */
[----:B------:R-:W-:Y:S02]  /*1efb0*/  SHF.R.U64 R80, R80, 0x3, RZ ;  /* 0x0000000350507819 */ /* 0x000fe400000012ff */
[----:B------:R-:W-:Y:S01]  /*1efc0*/  SHF.R.S32.HI R11, RZ, 0x1f, R0 ;  /* 0x0000001fff0b7819 */ /* 0x000fe20000011400 */
        /* <DEDUP_REMOVED lines=10> */
[----:B------:R-:W-:Y:S01]  /*1f070*/  ULDC.64 UR4, c[0x0][0xaf0] ;  /* 0x0002bc0000047ab9 */ /* 0x000fe20000000a00 */
[----:B0-----:R-:W-:Y:S01]  /*1f080*/  @P2 SHF.R.U32.HI R9, RZ, R13, R8 ;  /* 0x0000000dff092219 */ /* 0x001fe20000011608 */
[----:B------:R-:W-:Y:S01]  /*1f090*/  IMAD R11, R11, UR4, RZ ;  /* 0x000000040b0b7c24 */ /* 0x000fe2000f8e02ff */
[----:B------:R-:W5:Y:S01]  /*1f0a0*/  LD.E.128 R68, desc[UR36][R68.64] ;  /* 0x0000002444447980 */ /* 0x000f62000c101d00 */
[----:B------:R-:W-:-:S03]  /*1f0b0*/  IMAD.WIDE.U32 R2, R0, UR4, R2 ;  /* 0x0000000400027c25 */ /* 0x000fc6000f8e0002 */
[----:B------:R-:W5:Y:S01]  /*1f0c0*/  LD.E.128 R4, desc[UR36][R4.64] ;  /* 0x0000002404047980 */ /* 0x000f62000c101d00 */
[----:B------:R-:W-:Y:S01]  /*1f0d0*/  IMAD R11, R0, UR5, R11 ;  /* 0x00000005000b7c24 */ /* 0x000fe2000f8e020b */
[--C-:B------:R-:W-:Y:S02]  /*1f0e0*/  SHF.R.S32.HI R0, RZ, 0x1f, R9.reuse ;  /* 0x0000001fff007819 */ /* 0x100fe40000011409 */
[----:B------:R-:W5:Y:S01]  /*1f0f0*/  LD.E.128 R72, desc[UR36][R72.64] ;  /* 0x0000002448487980 */ /* 0x000f62000c101d00 */
[----:B------:R-:W-:Y:S01]  /*1f100*/  IMAD.MOV R10, RZ, RZ, -R9 ;  /* 0x000000ffff0a7224 */ /* 0x000fe200078e0a09 */
[----:B------:R-:W-:Y:S02]  /*1f110*/  ULDC.64 UR4, c[0x0][0xae0] ;  /* 0x0002b80000047ab9 */ /* 0x000fe40000000a00 */
        /* <DEDUP_REMOVED lines=8> */
[----:B------:R-:W-:-:S02]  /*1f1a0*/  IMAD.IADD R3, R3, 0x1, R11 ;  /* 0x0000000103037824 */ /* 0x000fc400078e020b */
[----:B------:R-:W-:Y:S02]  /*1f1b0*/  IMAD R8, R0, UR4, RZ ;  /* 0x0000000400087c24 */ /* 0x000fe4000f8e02ff */
[----:B------:R-:W-:Y:S02]  /*1f1c0*/  IMAD R99, R99, R10, R12 ;  /* 0x0000000a63637224 */ /* 0x000fe400078e020c */
[----:B------:R-:W-:-:S04]  /*1f1d0*/  IMAD.WIDE.U32 R2, R9, UR4, R2 ;  /* 0x0000000409027c25 */ /* 0x000fc8000f8e0002 */
[----:B------:R-:W-:Y:S01]  /*1f1e0*/  IMAD R9, R9, UR5, R8 ;  /* 0x0000000509097c24 */ /* 0x000fe2000f8e0208 */
[----:B------:R-:W-:Y:S01]  /*1f1f0*/  SHF.R.S32.HI R8, RZ, 0x1f, R99 ;  /* 0x0000001fff087819 */ /* 0x000fe20000011463 */
[----:B------:R-:W-:Y:S01]  /*1f200*/  ULDC.64 UR4, c[0x0][0xad8] ;  /* 0x0002b60000047ab9 */ /* 0x000fe20000000a00 */
[----:B------:R-:W-:Y:S02]  /*1f210*/  VIADD R0, R22, 0x28420 ;  /* 0x0002842016007836 */ /* 0x000fe40000000000 */
[----:B------:R-:W-:Y:S02]  /*1f220*/  IMAD.IADD R3, R3, 0x1, R9 ;  /* 0x0000000103037824 */ /* 0x000fe400078e0209 */
[----:B------:R-:W-:Y:S01]  /*1f230*/  IMAD R8, R8, UR4, RZ ;  /* 0x0000000408087c24 */ /* 0x000fe2000f8e02ff */
[----:B------:R-:W-:Y:S01]  /*1f240*/  PRMT R0, RZ, 0x654, R0 ;  /* 0x00000654ff007816 */ /* 0x000fe20000000000 */
[----:B------:R-:W-:-:S04]  /*1f250*/  IMAD.WIDE.U32 R2, R99, UR4, R2 ;  /* 0x0000000463027c25 */ /* 0x000fc8000f8e0002 */
[----:B------:R-:W-:Y:S01]  /*1f260*/  IMAD R99, R99, UR5, R8 ;  /* 0x0000000563637c24 */ /* 0x000fe2000f8e0208 */
[----:B------:R-:W-:Y:S01]  /*1f270*/  ULDC.64 UR4, c[0x0][0xa80] ;  /* 0x0002a00000047ab9 */ /* 0x000fe20000000a00 */
[----:B0-----:R0:W-:Y:S02]  /*1f280*/  SYNCS.ARRIVE.TRANS64.RED.A1T0 RZ, [R0+URZ], RZ ;  /* 0x000000ff00ff79a7 */ /* 0x0011e4000810043f */
[----:B------:R-:W-:Y:S01]  /*1f290*/  IMAD.IADD R3, R3, 0x1, R99 ;  /* 0x0000000103037824 */ /* 0x000fe200078e0263 */
[----:B0-----:R-:W-:Y:S01]  /*1f2a0*/  LEA R0, P0, R2, UR4, 0x1 ;  /* 0x0000000402007c11 */ /* 0x001fe2000f8008ff */
[----:B------:R-:W-:-:S03]  /*1f2b0*/  UMOV UR4, 0xffffffff ;  /* 0xffffffff00047882 */ /* 0x000fc60000000000 */
[----:B------:R-:W-:Y:S01]  /*1f2c0*/  LEA.HI.X R20, R2, UR5, R3, 0x1, P0 ;  /* 0x0000000502147c11 */ /* 0x000fe200080f0c03 */
[----:B------:R-:W-:Y:S01]  /*1f2d0*/  IMAD.IADD R201, R187, 0x1, R201 ;  /* 0x00000001bbc97824 */ /* 0x000fe200078e02c9 */
[----:B------:R-:W-:Y:S07]  /*1f2e0*/  BRA.DIV UR4, `(.L_x_1997) ;  /* 0x0000011a04147947 */ /* 0x000fee000b800000 */
[----:B------:R0:W1:Y:S04]  /*1f2f0*/  SHFL.IDX PT, R21, R20, RZ, 0x181f ;  /* 0x00181fff14157589 */ /* 0x00006800000e0000 */
[----:B------:R0:W2:Y:S02]  /*1f300*/  SHFL.IDX PT, R14, R0, RZ, 0x181f ;  /* 0x00181fff000e7589 */ /* 0x0000a400000e0000 */
.L_x_2392:
[----:B------:R-:W-:Y:S01]  /*1f310*/  ISETP.GE.AND P0, PT, R201, R32, PT ;  /* 0x00000020c900720c */ /* 0x000fe20003f06270 */
[----:B------:R-:W-:-:S12]  /*1f320*/  BSSY B1, `(.L_x_1998) ;  /* 0x0000013000017945 */ /* 0x000fd80003800000 */
[----:B------:R-:W-:Y:S05]  /*1f330*/  @P0 BRA `(.L_x_1999) ;  /* 0x0000000000440947 */ /* 0x000fea0003800000 */
[----:B------:R-:W-:Y:S02]  /*1f340*/  ULDC UR4, c[0x0][0xac8] ;  /* 0x0002b20000047ab9 */ /* 0x000fe40000000800 */
[----:B------:R-:W-:Y:S02]  /*1f350*/  ISETP.GE.AND P3, PT, R18, UR4, PT ;  /* 0x0000000412007c0c */ /* 0x000fe4000bf66270 */
[----:B------:R-:W-:Y:S02]  /*1f360*/  ISETP.GE.AND P2, PT, R190, UR4, PT ;  /* 0x00000004be007c0c */ /* 0x000fe4000bf46270 */
[----:B------:R-:W-:Y:S02]  /*1f370*/  ISETP.GE.AND P1, PT, R210, UR4, PT ;  /* 0x00000004d2007c0c */ /* 0x000fe4000bf26270 */
[----:B------:R-:W-:-:S07]  /*1f380*/  ISETP.GE.AND P0, PT, R211, UR4, PT ;  /* 0x00000004d3007c0c */ /* 0x000fce000bf06270 */
[-C--:B--2---:R-:W-:Y:S02]  /*1f390*/  @!P3 LEA R2, P5, R18, R14.reuse, 0x1 ;  /* 0x0000000e1202b211 */ /* 0x084fe400078a08ff */
[-C--:B------:R-:W-:Y:S02]  /*1f3a0*/  @!P2 LEA R8, P4, R190, R14.reuse, 0x1 ;  /* 0x0000000ebe08a211 */ /* 0x080fe400078808ff */
[-C--:B-1----:R-:W-:Y:S02]  /*1f3b0*/  @!P3 LEA.HI.X R3, R18, R21.reuse, R19, 0x1, P5 ;  /* 0x000000151203b211 */ /* 0x082fe400028f0c13 */
[-C--:B------:R-:W-:Y:S02]  /*1f3c0*/  @!P1 LEA R10, P5, R210, R14.reuse, 0x1 ;  /* 0x0000000ed20a9211 */ /* 0x080fe400078a08ff */
[----:B------:R-:W-:Y:S01]  /*1f3d0*/  @!P2 LEA.HI.X R9, R190, R21, R214, 0x1, P4 ;  /* 0x00000015be09a211 */ /* 0x000fe200020f0cd6 */
[----:B-----5:R3:W-:Y:S01]  /*1f3e0*/  @!P3 ST.E.128 desc[UR36][R2.64], R4 ;  /* 0x000000040200b985 */ /* 0x0207e2000c101d24 */
[----:B------:R-:W-:-:S02]  /*1f3f0*/  @!P0 LEA R12, P4, R211, R14, 0x1 ;  /* 0x0000000ed30c8211 */ /* 0x000fc400078808ff */
[-C--:B------:R-:W-:Y:S01]  /*1f400*/  @!P1 LEA.HI.X R11, R210, R21.reuse, R219, 0x1, P5 ;  /* 0x00000015d20b9211 */ /* 0x080fe200028f0cdb */
[----:B------:R3:W-:Y:S01]  /*1f410*/  @!P2 ST.E.128 desc[UR36][R8.64], R40 ;  /* 0x000000280800a985 */ /* 0x0007e2000c101d24 */
[----:B------:R-:W-:-:S03]  /*1f420*/  @!P0 LEA.HI.X R13, R211, R21, R218, 0x1, P4 ;  /* 0x00000015d30d8211 */ /* 0x000fc600020f0cda */
[----:B------:R3:W-:Y:S04]  /*1f430*/  @!P1 ST.E.128 desc[UR36][R10.64], R56 ;  /* 0x000000380a009985 */ /* 0x0007e8000c101d24 */
[----:B------:R3:W-:Y:S02]  /*1f440*/  @!P0 ST.E.128 desc[UR36][R12.64], R72 ;  /* 0x000000480c008985 */ /* 0x0007e4000c101d24 */
.L_x_1999:
[----:B------:R-:W-:Y:S05]  /*1f450*/  BSYNC B1 ;  /* 0x0000000000017941 */ /* 0x000fea0003800000 */
.L_x_1998:
[----:B------:R-:W-:-:S03]  /*1f460*/  UMOV UR4, 0xffffffff ;  /* 0xffffffff00047882 */ /* 0x000fc60000000000 */
[----:B------:R-:W-:Y:S05]  /*1f470*/  BRA.DIV UR4, `(.L_x_2000) ;  /* 0x0000011604e47947 */ /* 0x000fea000b800000 */
[----:B---3--:R3:W4:Y:S04]  /*1f480*/  SHFL.IDX PT, R9, R20, 0x1, 0x181f ;  /* 0x00381f0014097f89 */ /* 0x00872800000e0000 */
[----:B--2---:R3:W2:Y:S02]  /*1f490*/  SHFL.IDX PT, R14, R0, 0x1, 0x181f ;  /* 0x00381f00000e7f89 */ /* 0x0046a400000e0000 */
.L_x_2396:
[----:B------:R-:W-:Y:S01]  /*1f4a0*/  VIADD R3, R201, 0x20 ;  /* 0x00000020c9037836 */ /* 0x000fe20000000000 */
[----:B------:R-:W-:Y:S04]  /*1f4b0*/  BSSY B1, `(.L_x_2001) ;  /* 0x0000014000017945 */ /* 0x000fe80003800000 */
[----:B------:R-:W-:-:S13]  /*1f4c0*/  ISETP.GE.AND P0, PT, R3, R32, PT ;  /* 0x000000200300720c */ /* 0x000fda0003f06270 */
[----:B------:R-:W-:Y:S05]  /*1f4d0*/  @P0 BRA `(.L_x_2002) ;  /* 0x0000000000440947 */ /* 0x000fea0003800000 */
[----:B------:R-:W-:Y:S02]  /*1f4e0*/  ULDC UR4, c[0x0][0xac8] ;  /* 0x0002b20000047ab9 */ /* 0x000fe40000000800 */
[----:B------:R-:W-:Y:S02]  /*1f4f0*/  ISETP.GE.AND P3, PT, R18, UR4, PT ;  /* 0x0000000412007c0c */ /* 0x000fe4000bf66270 */
[----:B------:R-:W-:Y:S02]  /*1f500*/  ISETP.GE.AND P2, PT, R190, UR4, PT ;  /* 0x00000004be007c0c */ /* 0x000fe4000bf46270 */
[----:B------:R-:W-:Y:S02]  /*1f510*/  ISETP.GE.AND P1, PT, R210, UR4, PT ;  /* 0x00000004d2007c0c */ /* 0x000fe4000bf26270 */
[----:B------:R-:W-:-:S07]  /*1f520*/  ISETP.GE.AND P0, PT, R211, UR4, PT ;  /* 0x00000004d3007c0c */ /* 0x000fce000bf06270 */
[-C--:B--2---:R-:W-:Y:S02]  /*1f530*/  @!P3 LEA R2, P5, R18, R14.reuse, 0x1 ;  /* 0x0000000e1202b211 */ /* 0x084fe400078a08ff */
[-C--:B-----5:R-:W-:Y:S02]  /*1f540*/  @!P2 LEA R4, P4, R190, R14.reuse, 0x1 ;  /* 0x0000000ebe04a211 */ /* 0x0a0fe400078808ff */
[-C--:B----4-:R-:W-:Y:S02]  /*1f550*/  @!P3 LEA.HI.X R3, R18, R9.reuse, R19, 0x1, P5 ;  /* 0x000000091203b211 */ /* 0x090fe400028f0c13 */
[-C--:B------:R-:W-:Y:S02]  /*1f560*/  @!P1 LEA R6, P5, R210, R14.reuse, 0x1 ;  /* 0x0000000ed2069211 */ /* 0x080fe400078a08ff */
        /* <DEDUP_REMOVED lines=8> */
.L_x_2002:
[----:B------:R-:W-:Y:S05]  /*1f5f0*/  BSYNC B1 ;  /* 0x0000000000017941 */ /* 0x000fea0003800000 */
.L_x_2001:
[----:B------:R-:W-:-:S03]  /*1f600*/  UMOV UR4, 0xffffffff ;  /* 0xffffffff00047882 */ /* 0x000fc60000000000 */
[----:B------:R-:W-:Y:S05]  /*1f610*/  BRA.DIV UR4, `(.L_x_2003) ;  /* 0x0000011604c47947 */ /* 0x000fea000b800000 */
[----:B--2-4-:R2:W4:Y:S04]  /*1f620*/  SHFL.IDX PT, R9, R20, 0x2, 0x181f ;  /* 0x00581f0014097f89 */ /* 0x01452800000e0000 */
[----:B------:R2:W0:Y:S02]  /*1f630*/  SHFL.IDX PT, R14, R0, 0x2, 0x181f ;  /* 0x00581f00000e7f89 */ /* 0x00042400000e0000 */
.L_x_2400:
        /* <DEDUP_REMOVED lines=9> */
[-C--:B0-----:R-:W-:Y:S02]  /*1f6d0*/  @!P3 LEA R2, P5, R18, R14.reuse, 0x1 ;  /* 0x0000000e1202b211 */ /* 0x081fe400078a08ff */
        /* <DEDUP_REMOVED lines=11> */
.L_x_2005:
[----:B------:R-:W-:Y:S05]  /*1f790*/  BSYNC B1 ;  /* 0x0000000000017941 */ /* 0x000fea0003800000 */
.L_x_2004:
[----:B------:R-:W-:-:S03]  /*1f7a0*/  UMOV UR4, 0xffffffff ;  /* 0xffffffff00047882 */ /* 0x000fc60000000000 */
[----:B------:R-:W-:Y:S05]  /*1f7b0*/  BRA.DIV UR4, `(.L_x_2006) ;  /* 0x0000011604a47947 */ /* 0x000fea000b800000 */
[----:B0---4-:R0:W4:Y:S04]  /*1f7c0*/  SHFL.IDX PT, R9, R20, 0x3, 0x181f ;  /* 0x00781f0014097f89 */ /* 0x01112800000e0000 */
[----:B------:R0:W0:Y:S02]  /*1f7d0*/  SHFL.IDX PT, R14, R0, 0x3, 0x181f ;  /* 0x00781f00000e7f89 */ /* 0x00002400000e0000 */
.L_x_2404:
[----:B------:R-:W-:-:S05]  /*1f7e0*/  VIADD R3, R201, 0x60 ;  /* 0x00000060c9037836 */ /* 0x000fca0000000000 */
[----:B------:R-:W-:-:S13]  /*1f7f0*/  ISETP.GE.AND P0, PT, R3, R32, PT ;  /* 0x000000200300720c */ /* 0x000fda0003f06270 */
[----:B------:R-:W-:Y:S05]  /*1f800*/  @P0 BRA `(.L_x_2007) ;  /* 0x0000003000cc0947 */ /* 0x000fea0003800000 */
[----:B------:R-:W-:Y:S02]  /*1f810*/  ULDC UR4, c[0x0][0xac8] ;  /* 0x0002b20000047ab9 */ /* 0x000fe40000000800 */
[----:B------:R-:W-:Y:S02]  /*1f820*/  ISETP.GE.AND P3, PT, R18, UR4, PT ;  /* 0x0000000412007c0c */ /* 0x000fe4000bf66270 */
[----:B------:R-:W-:Y:S02]  /*1f830*/  ISETP.GE.AND P4, PT, R190, UR4, PT ;  /* 0x00000004be007c0c */ /* 0x000fe4000bf86270 */
[----:B------:R-:W-:-:S09]  /*1f840*/  ISETP.GE.AND P5, PT, R210, UR4, PT ;  /* 0x00000004d2007c0c */ /* 0x000fd2000bfa6270 */
[-C--:B0-----:R-:W-:Y:S02]  /*1f850*/  @!P3 LEA R2, P0, R18, R14.reuse, 0x1 ;  /* 0x0000000e1202b211 */ /* 0x081fe400078008ff */
[-C--:B-----5:R-:W-:Y:S02]  /*1f860*/  @!P4 LEA R4, P1, R190, R14.reuse, 0x1 ;  /* 0x0000000ebe04c211 */ /* 0x0a0fe400078208ff */
[----:B------:R-:W-:Y:S02]  /*1f870*/  @!P5 LEA R6, P2, R210, R14, 0x1 ;  /* 0x0000000ed206d211 */ /* 0x000fe400078408ff */
[-C--:B----4-:R-:W-:Y:S02]  /*1f880*/  @!P3 LEA.HI.X R3, R18, R9.reuse, R19, 0x1, P0 ;  /* 0x000000091203b211 */ /* 0x090fe400000f0c13 */
[-C--:B------:R-:W-:Y:S02]  /*1f890*/  @!P4 LEA.HI.X R5, R190, R9.reuse, R214, 0x1, P1 ;  /* 0x00000009be05c211 */ /* 0x080fe400008f0cd6 */
[----:B------:R-:W-:Y:S01]  /*1f8a0*/  @!P5 LEA.HI.X R7, R210, R9, R219, 0x1, P2 ;  /* 0x00000009d207d211 */ /* 0x000fe200010f0cdb */
[----:B------:R0:W-:Y:S01]  /*1f8b0*/  @!P3 ST.E.128 desc[UR36][R2.64], R36 ;  /* 0x000000240200b985 */ /* 0x0001e2000c101d24 */
[----:B------:R-:W-:-:S03]  /*1f8c0*/  ISETP.GE.AND P0, PT, R211, UR4, PT ;  /* 0x00000004d3007c0c */ /* 0x000fc6000bf06270 */
[----:B------:R0:W-:Y:S04]  /*1f8d0*/  @!P4 ST.E.128 desc[UR36][R4.64], R52 ;  /* 0x000000340400c985 */ /* 0x0001e8000c101d24 */
[----:B------:R0:W-:Y:S06]  /*1f8e0*/  @!P5 ST.E.128 desc[UR36][R6.64], R68 ;  /* 0x000000440600d985 */ /* 0x0001ec000c101d24 */
[----:B------:R-:W-:Y:S05]  /*1f8f0*/  @P0 BRA `(.L_x_2007) ;  /* 0x0000003000900947 */ /* 0x000fea0003800000 */
[----:B------:R-:W-:-:S04]  /*1f900*/  LEA R14, P0, R211, R14, 0x1 ;  /* 0x0000000ed30e7211 */ /* 0x000fc800078008ff */
[----:B------:R-:W-:-:S05]  /*1f910*/  LEA.HI.X R15, R211, R9, R218, 0x1, P0 ;  /* 0x00000009d30f7211 */ /* 0x000fca00000f0cda */
[----:B------:R4:W-:Y:S01]  /*1f920*/  ST.E.128 desc[UR36][R14.64], R84 ;  /* 0x000000540e007985 */ /* 0x0009e2000c101d24 */
[----:B------:R-:W-:Y:S05]  /*1f930*/  BRA `(.L_x_2007) ;  /* 0x0000003000807947 */ /* 0x000fea0003800000 */
.L_x_1996:
        /* <DEDUP_REMOVED lines=22> */
[----:B------:R-:W-:Y:S02]  /*1faa0*/  IMAD.MOV R0, RZ, RZ, -R14 ;  /* 0x000000ffff007224 */ /* 0x000fe400078e0a0e */
[----:B------:R-:W-:Y:S01]  /*1fab0*/  IMAD.IADD R13, R13, 0x1, R2 ;  /* 0x000000010d0d7824 */ /* 0x000fe200078e0202 */
[----:B------:R-:W-:Y:S01]  /*1fac0*/  SHF.R.S32.HI R2, RZ, 0x1f, R14 ;  /* 0x0000001fff027819 */ /* 0x000fe2000001140e */
[----:B------:R-:W-:Y:S02]  /*1fad0*/  IMAD R0, R99, R0, R59 ;  /* 0x0000000063007224 */ /* 0x000fe400078e023b */
[----:B------:R-:W-:-:S04]  /*1fae0*/  IMAD.WIDE.U32 R12, R220, UR4, R12 ;  /* 0x00000004dc0c7c25 */ /* 0x000fc8000f8e000c */
[----:B------:R-:W-:Y:S01]  /*1faf0*/  IMAD R13, R220, UR5, R13 ;  /* 0x00000005dc0d7c24 */ /* 0x000fe2000f8e020d */
[----:B------:R-:W-:Y:S02]  /*1fb00*/  ULDC.64 UR4, c[0x0][0xb30] ;  /* 0x0002cc0000047ab9 */ /* 0x000fe40000000a00 */
[----:B------:R-:W-:Y:S02]  /*1fb10*/  IMAD R2, R2, UR4, RZ ;  /* 0x0000000402027c24 */ /* 0x000fe4000f8e02ff */
[----:B------:R-:W-:-:S04]  /*1fb20*/  IMAD.WIDE.U32 R12, R14, UR4, R12 ;  /* 0x000000040e0c7c25 */ /* 0x000fc8000f8e000c */
[----:B------:R-:W-:Y:S01]  /*1fb30*/  IMAD R2, R14, UR5, R2 ;  /* 0x000000050e027c24 */ /* 0x000fe2000f8e0202 */
[----:B------:R-:W-:-:S04]  /*1fb40*/  ULDC.64 UR4, c[0x0][0xb28] ;  /* 0x0002ca0000047ab9 */ /* 0x000fc80000000a00 */
[----:B------:R-:W-:Y:S02]  /*1fb50*/  IADD3 R13, R13, R2, RZ ;  /* 0x000000020d0d7210 */ /* 0x000fe40007ffe0ff */
        /* <DEDUP_REMOVED lines=12> */
.L_x_2407:
[----:B------:R-:W-:Y:S01]  /*1fc20*/  ISETP.GE.AND P0, PT, R34, R32, PT ;  /* 0x000000202200720c */ /* 0x000fe20003f06270 */
[----:B------:R-:W-:-:S12]  /*1fc30*/  BSSY B1, `(.L_x_2009) ;  /* 0x0000113000017945 */ /* 0x000fd80003800000 */
[----:B------:R-:W-:Y:S05]  /*1fc40*/  @P0 BRA `(.L_x_2010) ;  /* 0x0000001000440947 */ /* 0x000fea0003800000 */
[----:B------:R-:W-:Y:S01]  /*1fc50*/  ULDC UR4, c[0x0][0xac8] ;  /* 0x0002b20000047ab9 */ /* 0x000fe20000000800 */
[----:B------:R-:W-:Y:S01]  /*1fc60*/  SHF.R.S32.HI R14, RZ, 0x1f, R191 ;  /* 0x0000001fff0e7819 */ /* 0x000fe200000114bf */
[C---:B------:R-:W-:Y:S01]  /*1fc70*/  VIADD R25, R191.reuse, 0x8 ;  /* 0x00000008bf197836 */ /* 0x040fe20000000000 */
[C---:B------:R-:W-:Y:S01]  /*1fc80*/  ISETP.GE.AND P0, PT, R191.reuse, UR4, PT ;  /* 0x00000004bf007c0c */ /* 0x040fe2000bf06270 */
[C---:B------:R-:W-:Y:S02]  /*1fc90*/  VIADD R35, R191.reuse, 0x8 ;  /* 0x00000008bf237836 */ /* 0x040fe40000000000 */
[C---:B------:R-:W-:Y:S02]  /*1fca0*/  VIADD R59, R191.reuse, 0x10 ;  /* 0x00000010bf3b7836 */ /* 0x040fe40000000000 */
[C---:B------:R-:W-:Y:S01]  /*1fcb0*/  VIADD R63, R191.reuse, 0x10 ;  /* 0x00000010bf3f7836 */ /* 0x040fe20000000000 */
[----:B------:R-:W-:Y:S01]  /*1fcc0*/  SHF.R.S32.HI R35, RZ, 0x1f, R35 ;  /* 0x0000001fff237819 */ /* 0x000fe20000011423 */
[----:B------:R-:W-:-:S02]  /*1fcd0*/  VIADD R34, R191, 0x40 ;  /* 0x00000040bf227836 */ /* 0x000fc40000000000 */
[C---:B------:R-:W-:Y:S01]  /*1fce0*/  VIADD R86, R191.reuse, 0x58 ;  /* 0x00000058bf567836 */ /* 0x040fe20000000000 */
[----:B------:R-:W-:Y:S01]  /*1fcf0*/  SHF.R.S32.HI R63, RZ, 0x1f, R63 ;  /* 0x0000001fff3f7819 */ /* 0x000fe2000001143f */
[C---:B------:R-:W-:Y:S02]  /*1fd00*/  VIADD R82, R191.reuse, 0x70 ;  /* 0x00000070bf527836 */ /* 0x040fe40000000000 */
[C---:B--2---:R-:W-:Y:S01]  /*1fd10*/  @!P0 LEA R12, P1, R191.reuse, R11, 0x2 ;  /* 0x0000000bbf0c8211 */ /* 0x044fe200078210ff */
[----:B------:R-:W-:Y:S01]  /*1fd20*/  @!P0 IMAD.MOV.U32 R15, RZ, RZ, R126 ;  /* 0x000000ffff0f8224 */ /* 0x000fe200078e007e */
[----:B------:R-:W-:Y:S01]  /*1fd30*/  SHF.R.S32.HI R86, RZ, 0x1f, R86 ;  /* 0x0000001fff567819 */ /* 0x000fe20000011456 */
[C---:B------:R-:W-:Y:S01]  /*1fd40*/  VIADD R90, R191.reuse, 0x60 ;  /* 0x00000060bf5a7836 */ /* 0x040fe20000000000 */
[----:B-1----:R-:W-:Y:S01]  /*1fd50*/  @!P0 LEA.HI.X R13, R191, R24, R14, 0x2, P1 ;  /* 0x00000018bf0d8211 */ /* 0x002fe200008f140e */
[----:B------:R-:W-:-:S03]  /*1fd60*/  @!P0 IMAD.MOV.U32 R14, RZ, RZ, R125 ;  /* 0x000000ffff0e8224 */ /* 0x000fc600078e007d */
[----:B------:R-:W-:Y:S02]  /*1fd70*/  SHF.R.S32.HI R90, RZ, 0x1f, R90 ;  /* 0x0000001fff5a7819 */ /* 0x000fe4000001145a */
[----:B------:R1:W-:Y:S01]  /*1fd80*/  @!P0 ST.E.64 desc[UR36][R12.64], R14 ;  /* 0x0000000e0c008985 */ /* 0x0003e2000c101b24 */
[----:B------:R-:W-:-:S13]  /*1fd90*/  ISETP.GE.AND P0, PT, R25, UR4, PT ;  /* 0x0000000419007c0c */ /* 0x000fda000bf06270 */
[C---:B-1----:R-:W-:Y:S01]  /*1fda0*/  @!P0 LEA R12, P1, R25.reuse, R11, 0x2 ;  /* 0x0000000b190c8211 */ /* 0x042fe200078210ff */
[----:B------:R-:W-:Y:S02]  /*1fdb0*/  @!P0 IMAD.MOV.U32 R14, RZ, RZ, R122 ;  /* 0x000000ffff0e8224 */ /* 0x000fe400078e007a */
[----:B------:R-:W-:Y:S01]  /*1fdc0*/  @!P0 IMAD.MOV.U32 R15, RZ, RZ, R124 ;  /* 0x000000ffff0f8224 */ /* 0x000fe200078e007c */
[----:B------:R-:W-:Y:S01]  /*1fdd0*/  @!P0 LEA.HI.X R13, R25, R24, R35, 0x2, P1 ;  /* 0x00000018190d8211 */ /* 0x000fe200008f1423 */
[C---:B------:R-:W-:Y:S02]  /*1fde0*/  VIADD R25, R191.reuse, 0x18 ;  /* 0x00000018bf197836 */ /* 0x040fe40000000000 */
[----:B------:R-:W-:Y:S02]  /*1fdf0*/  VIADD R35, R191, 0x20 ;  /* 0x00000020bf237836 */ /* 0x000fe40000000000 */
[----:B------:R1:W-:Y:S01]  /*1fe00*/  @!P0 ST.E.64 desc[UR36][R12.64], R14 ;  /* 0x0000000e0c008985 */ /* 0x0003e2000c101b24 */
[----:B------:R-:W-:-:S02]  /*1fe10*/  ISETP.GE.AND P0, PT, R59, UR4, PT ;  /* 0x000000043b007c0c */ /* 0x000fc4000bf06270 */
[----:B------:R-:W-:-:S11]  /*1fe20*/  ISETP.GE.AND P1, PT, R25, UR4, PT ;  /* 0x0000000419007c0c */ /* 0x000fd6000bf26270 */
        /* <DEDUP_REMOVED lines=8> */
[----:B------:R-:W-:Y:S02]  /*1feb0*/  SHF.R.S32.HI R63, RZ, 0x1f, R63 ;  /* 0x0000001fff3f7819 */ /* 0x000fe4000001143f */
[C---:B-1----:R-:W-:Y:S01]  /*1fec0*/  @!P1 LEA R12, P2, R25.reuse, R11, 0x2 ;  /* 0x0000000b190c9211 */ /* 0x042fe200078410ff */
[----:B------:R-:W-:Y:S02]  /*1fed0*/  @!P1 IMAD.MOV.U32 R14, RZ, RZ, R115 ;  /* 0x000000ffff0e9224 */ /* 0x000fe400078e0073 */
[----:B------:R-:W-:Y:S01]  /*1fee0*/  @!P1 IMAD.MOV.U32 R15, RZ, RZ, R117 ;  /* 0x000000ffff0f9224 */ /* 0x000fe200078e0075 */
[----:B------:R-:W-:Y:S01]  /*1fef0*/  @!P1 LEA.HI.X R13, R25, R24, R63, 0x2, P2 ;  /* 0x00000018190d9211 */ /* 0x000fe200010f143f */
[C---:B------:R-:W-:Y:S02]  /*1ff00*/  VIADD R63, R191.reuse, 0x20 ;  /* 0x00000020bf3f7836 */ /* 0x040fe40000000000 */
[----:B------:R-:W-:Y:S02]  /*1ff10*/  VIADD R25, R191, 0x30 ;  /* 0x00000030bf197836 */ /* 0x000fe40000000000 */
[----:B------:R1:W-:Y:S01]  /*1ff20*/  @!P1 ST.E.64 desc[UR36][R12.64], R14 ;  /* 0x0000000e0c009985 */ /* 0x0003e2000c101b24 */
[----:B------:R-:W-:-:S02]  /*1ff30*/  SHF.R.S32.HI R63, RZ, 0x1f, R63 ;  /* 0x0000001fff3f7819 */ /* 0x000fc4000001143f */
[----:B------:R-:W-:Y:S02]  /*1ff40*/  ISETP.GE.AND P1, PT, R59, UR4, PT ;  /* 0x000000043b007c0c */ /* 0x000fe4000bf26270 */
        /* <DEDUP_REMOVED lines=10> */
[----:B------:R-:W-:Y:S01]  /*1fff0*/  @!P1 IMAD.MOV.U32 R15, RZ, RZ, R106 ;  /* 0x000000ffff0f9224 */ /* 0x000fe200078e006a */
[----:B------:R-:W-:Y:S02]  /*20000*/  @!P1 MOV R14, R102 ;  /* 0x00000066000e9202 */ /* 0x000fe40000000f00 */
        /* <DEDUP_REMOVED lines=19> */
[----:B------:R-:W-:Y:S01]  /*20140*/  VIADD R35, R191, 0x40 ;  /* 0x00000040bf237836 */ /* 0x000fe20000000000 */
[----:B------:R-:W-:Y:S01]  /*20150*/  ISETP.GE.AND P2, PT, R25, UR4, PT ;  /* 0x0000000419007c0c */ /* 0x000fe2000bf46270 */
[----:B------:R-:W-:Y:S02]  /*20160*/  VIADD R59, R191, 0x58 ;  /* 0x00000058bf3b7836 */ /* 0x000fe40000000000 */
[----:B------:R1:W-:Y:S01]  /*20170*/  @!P1 ST.E.64 desc[UR36][R12.64], R14 ;  /* 0x0000000e0c009985 */ /* 0x0003e2000c101b24 */
[----:B------:R-:W-:-:S02]  /*20180*/  SHF.R.S32.HI R35, RZ, 0x1f, R35 ;  /* 0x0000001fff237819 */ /* 0x000fc40000011423 */
        /* <DEDUP_REMOVED lines=20> */
[CC--:B-1----:R-:W-:Y:S02]  /*202d0*/  @!P0 LEA R14, P4, R34.reuse, R11.reuse, 0x2 ;  /* 0x0000000b220e8211 */ /* 0x0c2fe400078810ff */
[C---:B------:R-:W-:Y:S02]  /*202e0*/  @!P1 LEA R12, P5, R59.reuse, R11, 0x2 ;  /* 0x0000000b3b0c9211 */ /* 0x040fe400078a10ff */
[----:B------:R-:W-:Y:S01]  /*202f0*/  @!P0 LEA.HI.X R15, R34, R24, R35, 0x2, P4 ;  /* 0x00000018220f8211 */ /* 0x000fe200020f1423 */
[----:B------:R-:W-:Y:S01]  /*20300*/  @!P0 IMAD.MOV.U32 R34, RZ, RZ, R180 ;  /* 0x000000ffff228224 */ /* 0x000fe200078e00b4 */
[----:B------:R-:W-:Y:S02]  /*20310*/  @!P0 MOV R35, R178 ;  /* 0x000000b200238202 */ /* 0x000fe40000000f00 */
[----:B------:R-:W-:Y:S01]  /*20320*/  @!P1 LEA.HI.X R13, R59, R24, R86, 0x2, P5 ;  /* 0x000000183b0d9211 */ /* 0x000fe200028f1456 */
[----:B------:R-:W-:-:S02]  /*20330*/  VIADD R59, R191, 0x78 ;  /* 0x00000078bf3b7836 */ /* 0x000fc40000000000 */
[----:B------:R1:W-:Y:S01]  /*20340*/  @!P0 ST.E.64 desc[UR36][R14.64], R34 ;  /* 0x000000220e008985 */ /* 0x0003e2000c101b24 */
[----:B------:R-:W-:Y:S01]  /*20350*/  ISETP.GE.AND P0, PT, R82, UR4, PT ;  /* 0x0000000452007c0c */ /* 0x000fe2000bf06270 */
[----:B------:R-:W-:-:S05]  /*20360*/  VIADD R86, R191, 0x68 ;  /* 0x00000068bf567836 */ /* 0x000fca0000000000 */
[----:B------:R-:W-:Y:S01]  /*20370*/  SHF.R.S32.HI R86, RZ, 0x1f, R86 ;  /* 0x0000001fff567819 */ /* 0x000fe20000011456 */
[----:B-1----:R-:W-:Y:S01]  /*20380*/  @!P1 IMAD.MOV.U32 R34, RZ, RZ, R179 ;  /* 0x000000ffff229224 */ /* 0x002fe200078e00b3 */
[----:B------:R-:W-:Y:S01]  /*20390*/  @!P2 LEA R14, P4, R25, R11, 0x2 ;  /* 0x0000000b190ea211 */ /* 0x000fe200078810ff */
[----:B------:R-:W-:-:S03]  /*203a0*/  @!P1 IMAD.MOV.U32 R35, RZ, RZ, R177 ;  /* 0x000000ffff239224 */ /* 0x000fc600078e00b1 */
[----:B------:R-:W-:Y:S01]  /*203b0*/  @!P2 LEA.HI.X R15, R25, R24, R90, 0x2, P4 ;  /* 0x00000018190fa211 */ /* 0x000fe200020f145a */
[----:B------:R-:W-:Y:S01]  /*203c0*/  VIADD R25, R191, 0x80 ;  /* 0x00000080bf197836 */ /* 0x000fe20000000000 */
        /* <DEDUP_REMOVED lines=26> */
[C---:B------:R-:W-:Y:S01]  /*20570*/  VIADD R59, R191.reuse, 0x98 ;  /* 0x00000098bf3b7836 */ /* 0x040fe20000000000 */
        /* <DEDUP_REMOVED lines=14> */
[----:B------:R-:W-:Y:S02]  /*20660*/  @!P2 MOV R35, R166 ;  /* 0x000000a60023a202 */ /* 0x000fe40000000f00 */
[----:B------:R-:W-:-:S03]  /*20670*/  @!P3 LEA R12, P5, R63, R11, 0x2 ;  /* 0x0000000b3f0cb211 */ /* 0x000fc600078a10ff */
[----:B------:R1:W-:Y:S01]  /*20680*/  @!P2 ST.E.64 desc[UR36][R14.64], R34 ;  /* 0x000000220e00a985 */ /* 0x0003e2000c101b24 */
[----:B------:R-:W-:Y:S01]  /*20690*/  @!P3 LEA.HI.X R13, R63, R24, R86, 0x2, P5 ;  /* 0x000000183f0db211 */ /* 0x000fe200028f1456 */
[----:B------:R-:W-:Y:S01]  /*206a0*/  VIADD R63, R191, 0xa8 ;  /* 0x000000a8bf3f7836 */ /* 0x000fe20000000000 */
[----:B------:R-:W-:Y:S01]  /*206b0*/  ISETP.GE.AND P2, PT, R25, UR4, PT ;  /* 0x0000000419007c0c */ /* 0x000fe2000bf46270 */
[----:B------:R-:W-:-:S03]  /*206c0*/  VIADD R86, R191, 0x98 ;  /* 0x00000098bf567836 */ /* 0x000fc60000000000 */
[----:B------:R-:W-:Y:S02]  /*206d0*/  ISETP.GE.AND P4, PT, R63, UR4, PT ;  /* 0x000000043f007c0c */ /* 0x000fe4000bf86270 */
[----:B------:R-:W-:Y:S01]  /*206e0*/  SHF.R.S32.HI R86, RZ, 0x1f, R86 ;  /* 0x0000001fff567819 */ /* 0x000fe20000011456 */
[----:B-1----:R-:W-:Y:S01]  /*206f0*/  @!P3 IMAD.MOV.U32 R34, RZ, RZ, R167 ;  /* 0x000000ffff22b224 */ /* 0x002fe200078e00a7 */
[----:B------:R-:W-:Y:S01]  /*20700*/  @!P0 LEA R14, P5, R82, R11, 0x2 ;  /* 0x0000000b520e8211 */ /* 0x000fe200078a10ff */
[----:B------:R-:W-:-:S03]  /*20710*/  @!P3 IMAD.MOV.U32 R35, RZ, RZ, R165 ;  /* 0x000000ffff23b224 */ /* 0x000fc600078e00a5 */
[----:B------:R-:W-:Y:S01]  /*20720*/  @!P0 LEA.HI.X R15, R82, R24, R90, 0x2, P5 ;  /* 0x00000018520f8211 */ /* 0x000fe200028f145a */
[C---:B------:R-:W-:Y:S01]  /*20730*/  VIADD R90, R191.reuse, 0xa0 ;  /* 0x000000a0bf5a7836 */ /* 0x040fe20000000000 */
[----:B------:R1:W-:Y:S01]  /*20740*/  @!P3 ST.E.64 desc[UR36][R12.64], R34 ;  /* 0x000000220c00b985 */ /* 0x0003e2000c101b24 */
[----:B------:R-:W-:-:S03]  /*20750*/  VIADD R82, R191, 0xb0 ;  /* 0x000000b0bf527836 */ /* 0x000fc60000000000 */
[----:B------:R-:W-:Y:S01]  /*20760*/  SHF.R.S32.HI R90, RZ, 0x1f, R90 ;  /* 0x0000001fff5a7819 */ /* 0x000fe2000001145a */
[----:B-1----:R-:W-:Y:S01]  /*20770*/  @!P0 IMAD.MOV.U32 R34, RZ, RZ, R162 ;  /* 0x000000ffff228224 */ /* 0x002fe200078e00a2 */
[----:B------:R-:W-:Y:S01]  /*20780*/  @!P1 LEA R12, P3, R59, R11, 0x2 ;  /* 0x0000000b3b0c9211 */ /* 0x000fe200078610ff */
[----:B------:R-:W-:-:S03]  /*20790*/  @!P0 IMAD.MOV.U32 R35, RZ, RZ, R160 ;  /* 0x000000ffff238224 */ /* 0x000fc600078e00a0 */
[----:B------:R-:W-:Y:S01]  /*207a0*/  @!P1 LEA.HI.X R13, R59, R24, R86, 0x2, P3 ;  /* 0x000000183b0d9211 */ /* 0x000fe200018f1456 */
[C---:B------:R-:W-:Y:S01]  /*207b0*/  VIADD R59, R191.reuse, 0xb8 ;  /* 0x000000b8bf3b7836 */ /* 0x040fe20000000000 */
[----:B------:R1:W-:Y:S01]  /*207c0*/  @!P0 ST.E.64 desc[UR36][R14.64], R34 ;  /* 0x000000220e008985 */ /* 0x0003e2000c101b24 */
[----:B------:R-:W-:Y:S01]  /*207d0*/  VIADD R86, R191, 0xa8 ;  /* 0x000000a8bf567836 */ /* 0x000fe20000000000 */
[----:B------:R-:W-:-:S04]  /*207e0*/  ISETP.GE.AND P0, PT, R82, UR4, PT ;  /* 0x0000000452007c0c */ /* 0x000fc8000bf06270 */
        /* <DEDUP_REMOVED lines=8> */
[----:B-1----:R-:W-:Y:S01]  /*20870*/  @!P2 IMAD.MOV.U32 R34, RZ, RZ, R100 ;  /* 0x000000ffff22a224 */ /* 0x002fe200078e0064 */
[----:B------:R-:W-:Y:S01]  /*20880*/  @!P4 LEA R12, P5, R63, R11, 0x2 ;  /* 0x0000000b3f0cc211 */ /* 0x000fe200078a10ff */
[----:B------:R-:W-:-:S03]  /*20890*/  @!P2 IMAD.MOV.U32 R35, RZ, RZ, R96 ;  /* 0x000000ffff23a224 */ /* 0x000fc600078e0060 */
[----:B------:R-:W-:Y:S01]  /*208a0*/  @!P4 LEA.HI.X R13, R63, R24, R86, 0x2, P5 ;  /* 0x000000183f0dc211 */ /* 0x000fe200028f1456 */
[C---:B------:R-:W-:Y:S01]  /*208b0*/  VIADD R86, R191.reuse, 0xb0 ;  /* 0x000000b0bf567836 */ /* 0x040fe20000000000 */
[----:B------:R1:W-:Y:S01]  /*208c0*/  @!P2 ST.E.64 desc[UR36][R14.64], R34 ;  /* 0x000000220e00a985 */ /* 0x0003e2000c101b24 */
[----:B------:R-:W-:Y:S01]  /*208d0*/  VIADD R63, R191, 0xb8 ;  /* 0x000000b8bf3f7836 */ /* 0x000fe20000000000 */
[----:B------:R-:W-:Y:S02]  /*208e0*/  ISETP.GE.AND P2, PT, R25, UR4, PT ;  /* 0x0000000419007c0c */ /* 0x000fe4000bf46270 */
[----:B------:R-:W-:Y:S02]  /*208f0*/  SHF.R.S32.HI R86, RZ, 0x1f, R86 ;  /* 0x0000001fff567819 */ /* 0x000fe40000011456 */
[----:B------:R-:W-:Y:S01]  /*20900*/  SHF.R.S32.HI R63, RZ, 0x1f, R63 ;  /* 0x0000001fff3f7819 */ /* 0x000fe2000001143f */
[----:B-1----:R-:W-:Y:S01]  /*20910*/  @!P4 IMAD.MOV.U32 R34, RZ, RZ, R104 ;  /* 0x000000ffff22c224 */ /* 0x002fe200078e0068 */
[----:B------:R-:W-:Y:S01]  /*20920*/  @!P0 LEA R14, P3, R82, R11, 0x2 ;  /* 0x0000000b520e8211 */ /* 0x000fe200078610ff */
[----:B------:R-:W-:-:S03]  /*20930*/  @!P4 IMAD.MOV.U32 R35, RZ, RZ, R92 ;  /* 0x000000ffff23c224 */ /* 0x000fc600078e005c */
[-C--:B------:R-:W-:Y:S02]  /*20940*/  @!P0 LEA.HI.X R15, R82, R24.reuse, R86, 0x2, P3 ;  /* 0x00000018520f8211 */ /* 0x080fe400018f1456 */
[----:B------:R1:W-:Y:S01]  /*20950*/  @!P4 ST.E.64 desc[UR36][R12.64], R34 ;  /* 0x000000220c00c985 */ /* 0x0003e2000c101b24 */
[----:B------:R-:W-:Y:S02]  /*20960*/  ISETP.GE.AND P4, PT, R228, UR4, PT ;  /* 0x00000004e4007c0c */ /* 0x000fe4000bf86270 */
[----:B------:R-:W-:Y:S02]  /*20970*/  ISETP.GE.AND P3, PT, R227, UR4, PT ;  /* 0x00000004e3007c0c */ /* 0x000fe4000bf66270 */
[C---:B-1----:R-:W-:Y:S01]  /*20980*/  @!P1 LEA R12, P5, R59.reuse, R11, 0x2 ;  /* 0x0000000b3b0c9211 */ /* 0x042fe200078a10ff */
[----:B------:R-:W-:Y:S02]  /*20990*/  @!P0 IMAD.MOV.U32 R34, RZ, RZ, R88 ;  /* 0x000000ffff228224 */ /* 0x000fe400078e0058 */
[----:B------:R-:W-:Y:S01]  /*209a0*/  @!P0 IMAD.MOV.U32 R35, RZ, RZ, R84 ;  /* 0x000000ffff238224 */ /* 0x000fe200078e0054 */
[----:B------:R-:W-:Y:S01]  /*209b0*/  @!P1 LEA.HI.X R13, R59, R24, R63, 0x2, P5 ;  /* 0x000000183b0d9211 */ /* 0x000fe200028f143f */
[----:B------:R-:W-:-:S06]  /*209c0*/  VIADD R59, R191, 0xc0 ;  /* 0x000000c0bf3b7836 */ /* 0x000fcc0000000000 */
[-C--:B------:R-:W-:Y:S01]  /*209d0*/  @!P3 LEA R108, P5, R227, R11.reuse, 0x2 ;  /* 0x0000000be36cb211 */ /* 0x080fe200078a10ff */
[----:B------:R1:W-:Y:S01]  /*209e0*/  @!P0 ST.E.64 desc[UR36][R14.64], R34 ;  /* 0x000000220e008985 */ /* 0x0003e2000c101b24 */
[----:B------:R-:W-:Y:S02]  /*209f0*/  SHF.R.S32.HI R63, RZ, 0x1f, R223 ;  /* 0x0000001fff3f7819 */ /* 0x000fe400000114df */
[----:B------:R-:W-:Y:S01]  /*20a00*/  SHF.R.S32.HI R59, RZ, 0x1f, R59 ;  /* 0x0000001fff3b7819 */ /* 0x000fe2000001143b */
[----:B-1----:R-:W-:Y:S01]  /*20a10*/  @!P1 IMAD.MOV.U32 R14, RZ, RZ, R112 ;  /* 0x000000ffff0e9224 */ /* 0x002fe200078e0070 */
[----:B------:R-:W-:Y:S02]  /*20a20*/  @!P1 MOV R15, R116 ;  /* 0x00000074000f9202 */ /* 0x000fe40000000f00 */
[----:B------:R-:W-:-:S03]  /*20a30*/  @!P2 LEA R34, P0, R25, R11, 0x2 ;  /* 0x0000000b1922a211 */ /* 0x000fc600078010ff */
[----:B------:R1:W-:Y:S01]  /*20a40*/  @!P1 ST.E.64 desc[UR36][R12.64], R14 ;  /* 0x0000000e0c009985 */ /* 0x0003e2000c101b24 */
[----:B------:R-:W-:Y:S02]  /*20a50*/  @!P2 LEA.HI.X R35, R25, R24, R59, 0x2, P0 ;  /* 0x000000181923a211 */ /* 0x000fe400000f143b */
[----:B------:R-:W-:Y:S02]  /*20a60*/  SHF.R.S32.HI R25, RZ, 0x1f, R228 ;  /* 0x0000001fff197819 */ /* 0x000fe400000114e4 */
[----:B------:R-:W-:Y:S02]  /*20a70*/  ISETP.GE.AND P0, PT, R225, UR4, PT ;  /* 0x00000004e1007c0c */ /* 0x000fe4000bf06270 */
[----:B------:R-:W-:Y:S02]  /*20a80*/  SHF.R.S32.HI R59, RZ, 0x1f, R225 ;  /* 0x0000001fff3b7819 */ /* 0x000fe400000114e1 */
[----:B-1----:R-:W-:Y:S01]  /*20a90*/  @!P4 LEA R12, P1, R228, R11, 0x2 ;  /* 0x0000000be40cc211 */ /* 0x002fe200078210ff */
[----:B------:R-:W-:-:S02]  /*20aa0*/  @!P2 IMAD.MOV.U32 R14, RZ, RZ, R3 ;  /* 0x000000ffff0ea224 */ /* 0x000fc400078e0003 */
[----:B------:R-:W-:Y:S01]  /*20ab0*/  @!P2 IMAD.MOV.U32 R15, RZ, RZ, R4 ;  /* 0x000000ffff0fa224 */ /* 0x000fe200078e0004 */
[-C--:B------:R-:W-:Y:S01]  /*20ac0*/  @!P4 LEA.HI.X R13, R228, R24.reuse, R25, 0x2, P1 ;  /* 0x00000018e40dc211 */ /* 0x080fe200008f1419 */
[----:B------:R-:W-:Y:S01]  /*20ad0*/  @!P3 IMAD.MOV.U32 R4, RZ, RZ, R5 ;  /* 0x000000ffff04b224 */ /* 0x000fe200078e0005 */
[----:B------:R-:W-:Y:S01]  /*20ae0*/  ISETP.GE.AND P1, PT, R224, UR4, PT ;  /* 0x00000004e0007c0c */ /* 0x000fe2000bf26270 */
[----:B------:R-:W-:Y:S01]  /*20af0*/  @!P3 IMAD.MOV.U32 R5, RZ, RZ, R6 ;  /* 0x000000ffff05b224 */ /* 0x000fe200078e0006 */
[----:B------:R-:W-:Y:S01]  /*20b00*/  SHF.R.S32.HI R25, RZ, 0x1f, R227 ;  /* 0x0000001fff197819 */ /* 0x000fe200000114e3 */
[----:B------:R1:W-:Y:S03]  /*20b10*/  @!P2 ST.E.64 desc[UR36][R34.64], R14 ;  /* 0x0000000e2200a985 */ /* 0x0003e6000c101b24 */
[----:B------:R-:W-:Y:S02]  /*20b20*/  @!P3 LEA.HI.X R109, R227, R24, R25, 0x2, P5 ;  /* 0x00000018e36db211 */ /* 0x000fe400028f1419 */
[----:B------:R-:W-:-:S02]  /*20b30*/  ISETP.GE.AND P5, PT, R222, UR4, PT ;  /* 0x00000004de007c0c */ /* 0x000fc4000bfa6270 */
[----:B------:R-:W-:-:S03]  /*20b40*/  SHF.R.S32.HI R25, RZ, 0x1f, R224 ;  /* 0x0000001fff197819 */ /* 0x000fc600000114e0 */
[----:B------:R-:W-:Y:S02]  /*20b50*/  @!P1 IMAD.MOV.U32 R6, RZ, RZ, R7 ;  /* 0x000000ffff069224 */ /* 0x000fe400078e0007 */
[----:B------:R-:W-:Y:S02]  /*20b60*/  @!P1 IMAD.MOV.U32 R7, RZ, RZ, R8 ;  /* 0x000000ffff079224 */ /* 0x000fe400078e0008 */
[----:B-1----:R-:W-:Y:S02]  /*20b70*/  @!P4 IMAD.MOV.U32 R14, RZ, RZ, R120 ;  /* 0x000000ffff0ec224 */ /* 0x002fe400078e0078 */
[----:B------:R-:W-:-:S05]  /*20b80*/  @!P4 IMAD.MOV.U32 R15, RZ, RZ, R65 ;  /* 0x000000ffff0fc224 */ /* 0x000fca00078e0041 */
[----:B------:R1:W-:Y:S01]  /*20b90*/  @!P4 ST.E.64 desc[UR36][R12.64], R14 ;  /* 0x0000000e0c00c985 */ /* 0x0003e2000c101b24 */
[----:B------:R-:W-:-:S03]  /*20ba0*/  ISETP.GE.AND P4, PT, R223, UR4, PT ;  /* 0x00000004df007c0c */ /* 0x000fc6000bf86270 */
[----:B------:R2:W-:Y:S01]  /*20bb0*/  @!P3 ST.E.64 desc[UR36][R108.64], R4 ;  /* 0x000000046c00b985 */ /* 0x0005e2000c101b24 */
[----:B------:R-:W-:Y:S02]  /*20bc0*/  ISETP.GE.AND P3, PT, R221, UR4, PT ;  /* 0x00000004dd007c0c */ /* 0x000fe4000bf66270 */
[C---:B-1----:R-:W-:Y:S01]  /*20bd0*/  @!P0 LEA R12, P2, R225.reuse, R11, 0x2 ;  /* 0x0000000be10c8211 */ /* 0x042fe200078410ff */
[----:B------:R-:W-:Y:S02]  /*20be0*/  @!P0 IMAD.MOV.U32 R14, RZ, RZ, R69 ;  /* 0x000000ffff0e8224 */ /* 0x000fe400078e0045 */
[----:B------:R-:W-:Y:S01]  /*20bf0*/  @!P0 IMAD.MOV.U32 R15, RZ, RZ, R73 ;  /* 0x000000ffff0f8224 */ /* 0x000fe200078e0049 */
[----:B------:R-:W-:-:S07]  /*20c00*/  @!P0 LEA.HI.X R13, R225, R24, R59, 0x2, P2 ;  /* 0x00000018e10d8211 */ /* 0x000fce00010f143b */
[----:B------:R-:W-:Y:S01]  /*20c10*/  @!P3 IMAD.MOV.U32 R8, RZ, RZ, R85 ;  /* 0x000000ffff08b224 */ /* 0x000fe200078e0055 */
[C---:B--2---:R-:W-:Y:S02]  /*20c20*/  @!P1 LEA R4, P2, R224.reuse, R11, 0x2 ;  /* 0x0000000be0049211 */ /* 0x044fe400078410ff */
[----:B------:R-:W-:Y:S01]  /*20c30*/  SHF.R.S32.HI R59, RZ, 0x1f, R222 ;  /* 0x0000001fff3b7819 */ /* 0x000fe200000114de */
[----:B------:R1:W-:Y:S01]  /*20c40*/  @!P0 ST.E.64 desc[UR36][R12.64], R14 ;  /* 0x0000000e0c008985 */ /* 0x0003e2000c101b24 */
[----:B------:R-:W-:Y:S02]  /*20c50*/  @!P1 LEA.HI.X R5, R224, R24, R25, 0x2, P2 ;  /* 0x00000018e0059211 */ /* 0x000fe400010f1419 */
[----:B------:R-:W-:-:S03]  /*20c60*/  SHF.R.S32.HI R25, RZ, 0x1f, R221 ;  /* 0x0000001fff197819 */ /* 0x000fc600000114dd */
[----:B------:R2:W-:Y:S01]  /*20c70*/  @!P1 ST.E.64 desc[UR36][R4.64], R6 ;  /* 0x0000000604009985 */ /* 0x0005e2000c101b24 */
[CC--:B-1----:R-:W-:Y:S01]  /*20c80*/  @!P4 LEA R12, P0, R223.reuse, R11.reuse, 0x2 ;  /* 0x0000000bdf0cc211 */ /* 0x0c2fe200078010ff */
[----:B------:R-:W-:Y:S02]  /*20c90*/  @!P4 IMAD.MOV.U32 R14, RZ, RZ, R77 ;  /* 0x000000ffff0ec224 */ /* 0x000fe400078e004d */
[----:B------:R-:W-:Y:S01]  /*20ca0*/  @!P4 IMAD.MOV.U32 R15, RZ, RZ, R81 ;  /* 0x000000ffff0fc224 */ /* 0x000fe200078e0051 */
[-C--:B------:R-:W-:Y:S02]  /*20cb0*/  @!P4 LEA.HI.X R13, R223, R24.reuse, R63, 0x2, P0 ;  /* 0x00000018df0dc211 */ /* 0x080fe400000f143f */
[CC--:B--2---:R-:W-:Y:S02]  /*20cc0*/  @!P5 LEA R4, P1, R222.reuse, R11.reuse, 0x2 ;  /* 0x0000000bde04d211 */ /* 0x0c4fe400078210ff */
[C---:B------:R-:W-:Y:S01]  /*20cd0*/  @!P3 LEA R6, P2, R221.reuse, R11, 0x2 ;  /* 0x0000000bdd06b211 */ /* 0x040fe200078410ff */
[----:B------:R-:W-:Y:S01]  /*20ce0*/  @!P5 IMAD.MOV.U32 R11, RZ, RZ, R10 ;  /* 0x000000ffff0bd224 */ /* 0x000fe200078e000a */
[-C--:B------:R-:W-:Y:S01]  /*20cf0*/  @!P5 LEA.HI.X R5, R222, R24.reuse, R59, 0x2, P1 ;  /* 0x00000018de05d211 */ /* 0x080fe200008f143b */
[----:B------:R-:W-:Y:S01]  /*20d00*/  @!P5 IMAD.MOV.U32 R10, RZ, RZ, R9 ;  /* 0x000000ffff0ad224 */ /* 0x000fe200078e0009 */
[----:B------:R-:W-:Y:S01]  /*20d10*/  @!P3 LEA.HI.X R7, R221, R24, R25, 0x2, P2 ;  /* 0x00000018dd07b211 */ /* 0x000fe200010f1419 */
[----:B------:R-:W-:Y:S01]  /*20d20*/  @!P3 IMAD.MOV.U32 R9, RZ, RZ, R89 ;  /* 0x000000ffff09b224 */ /* 0x000fe200078e0059 */
[----:B------:R3:W-:Y:S04]  /*20d30*/  @!P4 ST.E.64 desc[UR36][R12.64], R14 ;  /* 0x0000000e0c00c985 */ /* 0x0007e8000c101b24 */
[----:B------:R3:W-:Y:S04]  /*20d40*/  @!P5 ST.E.64 desc[UR36][R4.64], R10 ;  /* 0x0000000a0400d985 */ /* 0x0007e8000c101b24 */
[----:B------:R3:W-:Y:S02]  /*20d50*/  @!P3 ST.E.64 desc[UR36][R6.64], R8 ;  /* 0x000000080600b985 */ /* 0x0007e4000c101b24 */
.L_x_2010:
[----:B------:R-:W-:Y:S05]  /*20d60*/  BSYNC B1 ;  /* 0x0000000000017941 */ /* 0x000fea0003800000 */
.L_x_2009:
[----:B------:R-:W-:-:S03]  /*20d70*/  UMOV UR4, 0xffffffff ;  /* 0xffffffff00047882 */ /* 0x000fc60000000000 */
[----:B------:R-:W-:Y:S05]  /*20d80*/  BRA.DIV UR4, `(.L_x_2011) ;  /* 0x0000010204b07947 */ /* 0x000fea000b800000 */
[----:B---3--:R3:W4:Y:S04]  /*20d90*/  SHFL.IDX PT, R8, R2, 0x1, 0x1c1f ;  /* 0x003c1f0002087f89 */ /* 0x00872800000e0000 */
[----:B0-----:R-:W0:Y:S02]  /*20da0*/  SHFL.IDX PT, R0, R0, 0x1, 0x1c1f ;  /* 0x003c1f0000007f89 */ /* 0x001e2400000e0000 */
.L_x_2411:
[----:B------:R-:W-:-:S13]  /*20db0*/  ISETP.GE.AND P0, PT, R33, R32, PT ;  /* 0x000000202100720c */ /* 0x000fda0003f06270 */
[----:B------:R-:W-:Y:S05]  /*20dc0*/  @P0 BRA `(.L_x_2007) ;  /* 0x0000001c005c0947 */ /* 0x000fea0003800000 */
[----:B------:R-:W-:Y:S01]  /*20dd0*/  ULDC UR4, c[0x0][0xac8] ;  /* 0x0002b20000047ab9 */ /* 0x000fe20000000800 */
[C---:B--2---:R-:W-:Y:S01]  /*20de0*/  VIADD R11, R191.reuse, 0x8 ;  /* 0x00000008bf0b7836 */ /* 0x044fe20000000000 */
[C---:B------:R-:W-:Y:S01]  /*20df0*/  ISETP.GE.AND P5, PT, R191.reuse, UR4, PT ;  /* 0x00000004bf007c0c */ /* 0x040fe2000bfa6270 */
[C---:B------:R-:W-:Y:S01]  /*20e00*/  VIADD R7, R191.reuse, 0x10 ;  /* 0x00000010bf077836 */ /* 0x040fe20000000000 */
[----:B------:R-:W-:Y:S01]  /*20e10*/  SHF.R.S32.HI R4, RZ, 0x1f, R191 ;  /* 0x0000001fff047819 */ /* 0x000fe200000114bf */
[----:B------:R-:W-:Y:S01]  /*20e20*/  VIADD R6, R191, 0x18 ;  /* 0x00000018bf067836 */ /* 0x000fe20000000000 */
[----:B------:R-:W-:Y:S01]  /*20e30*/  ISETP.GE.AND P0, PT, R11, UR4, PT ;  /* 0x000000040b007c0c */ /* 0x000fe2000bf06270 */
[----:B------:R-:W-:Y:S01]  /*20e40*/  VIADD R12, R191, 0x8 ;  /* 0x00000008bf0c7836 */ /* 0x000fe20000000000 */
[----:B------:R-:W-:Y:S01]  /*20e50*/  ISETP.GE.AND P3, PT, R7, UR4, PT ;  /* 0x0000000407007c0c */ /* 0x000fe2000bf66270 */
[C---:B------:R-:W-:Y:S01]  /*20e60*/  VIADD R10, R191.reuse, 0x10 ;  /* 0x00000010bf0a7836 */ /* 0x040fe20000000000 */
[----:B------:R-:W-:Y:S01]  /*20e70*/  ISETP.GE.AND P2, PT, R6, UR4, PT ;  /* 0x0000000406007c0c */ /* 0x000fe2000bf46270 */
[C---:B------:R-:W-:Y:S01]  /*20e80*/  VIADD R9, R191.reuse, 0x20 ;  /* 0x00000020bf097836 */ /* 0x040fe20000000000 */
[----:B------:R-:W-:Y:S01]  /*20e90*/  SHF.R.S32.HI R12, RZ, 0x1f, R12 ;  /* 0x0000001fff0c7819 */ /* 0x000fe2000001140c */
[----:B------:R-:W-:Y:S01]  /*20ea0*/  VIADD R14, R191, 0x28 ;  /* 0x00000028bf0e7836 */ /* 0x000fe20000000000 */
[----:B------:R-:W-:-:S02]  /*20eb0*/  SHF.R.S32.HI R10, RZ, 0x1f, R10 ;  /* 0x0000001fff0a7819 */ /* 0x000fc4000001140a */
[C---:B0--3--:R-:W-:Y:S02]  /*20ec0*/  @!P5 LEA R2, P1, R191.reuse, R0, 0x2 ;  /* 0x00000000bf02d211 */ /* 0x049fe400078210ff */
[C---:B------:R-:W-:Y:S01]  /*20ed0*/  IADD3 R13, R191.reuse, 0x28, RZ ;  /* 0x00000028bf0d7810 */ /* 0x040fe20007ffe0ff */
[----:B------:R-:W-:Y:S01]  /*20ee0*/  @!P0 IMAD.MOV.U32 R65, RZ, RZ, R64 ;  /* 0x000000ffff418224 */ /* 0x000fe200078e0040 */
[----:B----4-:R-:W-:Y:S01]  /*20ef0*/  @!P5 LEA.HI.X R3, R191, R8, R4, 0x2, P1 ;  /* 0x00000008bf03d211 */ /* 0x010fe200008f1404 */
[----:B------:R-:W-:Y:S01]  /*20f00*/  @!P0 IMAD.MOV.U32 R64, RZ, RZ, R93 ;  /* 0x000000ffff408224 */ /* 0x000fe200078e005d */
[----:B------:R-:W-:Y:S02]  /*20f10*/  @!P0 LEA R4, P4, R11, R0, 0x2 ;  /* 0x000000000b048211 */ /* 0x000fe400078810ff */
[----:B------:R-:W-:Y:S01]  /*20f20*/  ISETP.GE.AND P1, PT, R9, UR4, PT ;  /* 0x0000000409007c0c */ /* 0x000fe2000bf26270 */
[----:B------:R0:W-:Y:S01]  /*20f30*/  @!P5 ST.E.64 desc[UR36][R2.64], R20 ;  /* 0x000000140200d985 */ /* 0x0001e2000c101b24 */
[----:B------:R-:W-:Y:S01]  /*20f40*/  @!P0 LEA.HI.X R5, R11, R8, R12, 0x2, P4 ;  /* 0x000000080b058211 */ /* 0x000fe200020f140c */
[C---:B------:R-:W-:Y:S01]  /*20f50*/  VIADD R11, R191.reuse, 0x30 ;  /* 0x00000030bf0b7836 */ /* 0x040fe20000000000 */
[----:B------:R-:W-:Y:S01]  /*20f60*/  SHF.R.S32.HI R14, RZ, 0x1f, R14 ;  /* 0x0000001fff0e7819 */ /* 0x000fe2000001140e */
[----:B------:R-:W-:-:S02]  /*20f70*/  VIADD R12, R191, 0x20 ;  /* 0x00000020bf0c7836 */ /* 0x000fc40000000000 */
[----:B------:R2:W-:Y:S01]  /*20f80*/  @!P0 ST.E.64 desc[UR36][R4.64], R64 ;  /* 0x0000004004008985 */ /* 0x0005e2000c101b24 */
[----:B------:R-:W-:Y:S02]  /*20f90*/  ISETP.GE.AND P0, PT, R13, UR4, PT ;  /* 0x000000040d007c0c */ /* 0x000fe4000bf06270 */
[----:B------:R-:W-:Y:S02]  /*20fa0*/  SHF.R.S32.HI R12, RZ, 0x1f, R12 ;  /* 0x0000001fff0c7819 */ /* 0x000fe4000001140c */
[----:B0-----:R-:W-:-:S04]  /*20fb0*/  @!P3 LEA R2, P5, R7, R0, 0x2 ;  /* 0x000000000702b211 */ /* 0x001fc800078a10ff */
[----:B------:R-:W-:Y:S01]  /*20fc0*/  @!P3 LEA.HI.X R3, R7, R8, R10, 0x2, P5 ;  /* 0x000000080703b211 */ /* 0x000fe200028f140a */
[C---:B------:R-:W-:Y:S01]  /*20fd0*/  VIADD R7, R191.reuse, 0x18 ;  /* 0x00000018bf077836 */ /* 0x040fe20000000000 */
[C---:B--2---:R-:W-:Y:S01]  /*20fe0*/  @!P2 LEA R4, P4, R6.reuse, R0, 0x2 ;  /* 0x000000000604a211 */ /* 0x044fe200078810ff */
[----:B------:R-:W-:Y:S02]  /*20ff0*/  VIADD R10, R191, 0x38 ;  /* 0x00000038bf0a7836 */ /* 0x000fe40000000000 */
[----:B------:R0:W-:Y:S01]  /*21000*/  @!P3 ST.E.64 desc[UR36][R2.64], R26 ;  /* 0x0000001a0200b985 */ /* 0x0001e2000c101b24 */
[----:B------:R-:W-:Y:S02]  /*21010*/  SHF.R.S32.HI R7, RZ, 0x1f, R7 ;  /* 0x0000001fff077819 */ /* 0x000fe40000011407 */
[----:B------:R-:W-:Y:S02]  /*21020*/  ISETP.GE.AND P3, PT, R11, UR4, PT ;  /* 0x000000040b007c0c */ /* 0x000fe4000bf66270 */
[----:B------:R-:W-:Y:S01]  /*21030*/  @!P2 LEA.HI.X R5, R6, R8, R7, 0x2, P4 ;  /* 0x000000080605a211 */ /* 0x000fe200020f1407 */
[----:B------:R-:W-:-:S02]  /*21040*/  @!P2 IMAD.MOV.U32 R6, RZ, RZ, R97 ;  /* 0x000000ffff06a224 */ /* 0x000fc400078e0061 */
[----:B------:R-:W-:-:S05]  /*21050*/  @!P2 IMAD.MOV.U32 R7, RZ, RZ, R101 ;  /* 0x000000ffff07a224 */ /* 0x000fca00078e0065 */
[----:B------:R2:W-:Y:S01]  /*21060*/  @!P2 ST.E.64 desc[UR36][R4.64], R6 ;  /* 0x000000060400a985 */ /* 0x0005e2000c101b24 */
[C---:B0-----:R-:W-:Y:S02]  /*21070*/  @!P1 LEA R2, P5, R9.reuse, R0, 0x2 ;  /* 0x0000000009029211 */ /* 0x041fe400078a10ff */
[----:B------:R-:W-:Y:S02]  /*21080*/  ISETP.GE.AND P2, PT, R10, UR4, PT ;  /* 0x000000040a007c0c */ /* 0x000fe4000bf46270 */
[----:B------:R-:W-:Y:S01]  /*21090*/  @!P1 LEA.HI.X R3, R9, R8, R12, 0x2, P5 ;  /* 0x0000000809039211 */ /* 0x000fe200028f140c */
[C---:B------:R-:W-:Y:S02]  /*210a0*/  VIADD R9, R191.reuse, 0x40 ;  /* 0x00000040bf097836 */ /* 0x040fe40000000000 */
[----:B------:R-:W-:Y:S02]  /*210b0*/  VIADD R12, R191, 0x30 ;  /* 0x00000030bf0c7836 */ /* 0x000fe40000000000 */
[----:B------:R0:W-:Y:S01]  /*210c0*/  @!P1 ST.E.64 desc[UR36][R2.64], R36 ;  /* 0x0000002402009985 */ /* 0x0001e2000c101b24 */
[----:B------:R-:W-:-:S02]  /*210d0*/  ISETP.GE.AND P1, PT, R9, UR4, PT ;  /* 0x0000000409007c0c */ /* 0x000fc4000bf26270 */
[----:B------:R-:W-:Y:S01]  /*210e0*/  SHF.R.S32.HI R12, RZ, 0x1f, R12 ;  /* 0x0000001fff0c7819 */ /* 0x000fe2000001140c */
[----:B--2---:R-:W-:Y:S01]  /*210f0*/  @!P0 IMAD.MOV.U32 R6, RZ, RZ, R105 ;  /* 0x000000ffff068224 */ /* 0x004fe200078e0069 */
[C---:B------:R-:W-:Y:S01]  /*21100*/  @!P0 LEA R4, P4, R13.reuse, R0, 0x2 ;  /* 0x000000000d048211 */ /* 0x040fe200078810ff */
[----:B------:R-:W-:Y:S02]  /*21110*/  @!P0 IMAD.MOV.U32 R7, RZ, RZ, R47 ;  /* 0x000000ffff078224 */ /* 0x000fe400078e002f */
[----:B------:R-:W-:Y:S01]  /*21120*/  @!P2 IMAD.MOV.U32 R47, RZ, RZ, R50 ;  /* 0x000000ffff2fa224 */ /* 0x000fe200078e0032 */
[----:B------:R-:W-:Y:S01]  /*21130*/  @!P0 LEA.HI.X R5, R13, R8, R14, 0x2, P4 ;  /* 0x000000080d058211 */ /* 0x000fe200020f140e */
[C---:B------:R-:W-:Y:S02]  /*21140*/  VIADD R13, R191.reuse, 0x48 ;  /* 0x00000048bf0d7836 */ /* 0x040fe40000000000 */
[----:B------:R-:W-:Y:S01]  /*21150*/  VIADD R14, R191, 0x38 ;  /* 0x00000038bf0e7836 */ /* 0x000fe20000000000 */
[----:B0-----:R-:W-:Y:S01]  /*21160*/  @!P3 LEA R2, P5, R11, R0, 0x2 ;  /* 0x000000000b02b211 */ /* 0x001fe200078a10ff */
[----:B------:R0:W-:Y:S01]  /*21170*/  @!P0 ST.E.64 desc[UR36][R4.64], R6 ;  /* 0x0000000604008985 */ /* 0x0001e2000c101b24 */
[----:B------:R-:W-:-:S02]  /*21180*/  ISETP.GE.AND P0, PT, R13, UR4, PT ;  /* 0x000000040d007c0c */ /* 0x000fc4000bf06270 */
[----:B------:R-:W-:Y:S01]  /*21190*/  @!P3 LEA.HI.X R3, R11, R8, R12, 0x2, P5 ;  /* 0x000000080b03b211 */ /* 0x000fe200028f140c */
[C---:B------:R-:W-:Y:S01]  /*211a0*/  VIADD R11, R191.reuse, 0x50 ;  /* 0x00000050bf0b7836 */ /* 0x040fe20000000000 */
[----:B------:R-:W-:Y:S01]  /*211b0*/  SHF.R.S32.HI R14, RZ, 0x1f, R14 ;  /* 0x0000001fff0e7819 */ /* 0x000fe2000001140e */
[----:B------:R-:W-:Y:S02]  /*211c0*/  VIADD R12, R191, 0x40 ;  /* 0x00000040bf0c7836 */ /* 0x000fe40000000000 */
[----:B------:R2:W-:Y:S01]  /*211d0*/  @!P3 ST.E.64 desc[UR36][R2.64], R38 ;  /* 0x000000260200b985 */ /* 0x0005e2000c101b24 */
[----:B------:R-:W-:Y:S02]  /*211e0*/  ISETP.GE.AND P3, PT, R11, UR4, PT ;  /* 0x000000040b007c0c */ /* 0x000fe4000bf66270 */
[----:B------:R-:W-:Y:S02]  /*211f0*/  SHF.R.S32.HI R12, RZ, 0x1f, R12 ;  /* 0x0000001fff0c7819 */ /* 0x000fe4000001140c */
[----:B0-----:R-:W-:-:S02]  /*21200*/  @!P2 LEA R4, P4, R10, R0, 0x2 ;  /* 0x000000000a04a211 */ /* 0x001fc400078810ff */
[----:B------:R-:W-:Y:S01]  /*21210*/  @!P0 MOV R59, R58 ;  /* 0x0000003a003b8202 */ /* 0x000fe20000000f00 */
[----:B------:R-:W-:Y:S01]  /*21220*/  @!P0 IMAD.MOV.U32 R58, RZ, RZ, R54 ;  /* 0x000000ffff3a8224 */ /* 0x000fe200078e0036 */
[----:B------:R-:W-:Y:S01]  /*21230*/  @!P2 LEA.HI.X R5, R10, R8, R14, 0x2, P4 ;  /* 0x000000080a05a211 */ /* 0x000fe200020f140e */
[C---:B------:R-:W-:Y:S02]  /*21240*/  VIADD R10, R191.reuse, 0x58 ;  /* 0x00000058bf0a7836 */ /* 0x040fe40000000000 */
[----:B------:R-:W-:Y:S01]  /*21250*/  VIADD R14, R191, 0x48 ;  /* 0x00000048bf0e7836 */ /* 0x000fe20000000000 */
[C---:B--2---:R-:W-:Y:S01]  /*21260*/  @!P1 LEA R2, P5, R9.reuse, R0, 0x2 ;  /* 0x0000000009029211 */ /* 0x044fe200078a10ff */
[----:B------:R0:W-:Y:S01]  /*21270*/  @!P2 ST.E.64 desc[UR36][R4.64], R46 ;  /* 0x0000002e0400a985 */ /* 0x0001e2000c101b24 */
[----:B------:R-:W-:Y:S02]  /*21280*/  ISETP.GE.AND P2, PT, R10, UR4, PT ;  /* 0x000000040a007c0c */ /* 0x000fe4000bf46270 */
[----:B------:R-:W-:Y:S01]  /*21290*/  @!P1 LEA.HI.X R3, R9, R8, R12, 0x2, P5 ;  /* 0x0000000809039211 */ /* 0x000fe200028f140c */
[C---:B------:R-:W-:Y:S01]  /*212a0*/  VIADD R9, R191.reuse, 0x60 ;  /* 0x00000060bf097836 */ /* 0x040fe20000000000 */
[----:B------:R-:W-:Y:S01]  /*212b0*/  SHF.R.S32.HI R14, RZ, 0x1f, R14 ;  /* 0x0000001fff0e7819 */ /* 0x000fe2000001140e */
[----:B------:R-:W-:-:S02]  /*212c0*/  VIADD R12, R191, 0x50 ;  /* 0x00000050bf0c7836 */ /* 0x000fc40000000000 */
[----:B------:R2:W-:Y:S01]  /*212d0*/  @!P1 ST.E.64 desc[UR36][R2.64], R40 ;  /* 0x0000002802009985 */ /* 0x0005e2000c101b24 */
[----:B------:R-:W-:Y:S02]  /*212e0*/  ISETP.GE.AND P1, PT, R9, UR4, PT ;  /* 0x0000000409007c0c */ /* 0x000fe4000bf26270 */
[----:B------:R-:W-:Y:S02]  /*212f0*/  SHF.R.S32.HI R12, RZ, 0x1f, R12 ;  /* 0x0000001fff0c7819 */ /* 0x000fe4000001140c */
[C---:B0-----:R-:W-:Y:S01]  /*21300*/  @!P0 LEA R4, P4, R13.reuse, R0, 0x2 ;  /* 0x000000000d048211 */ /* 0x041fe200078810ff */
[----:B------:R-:W-:Y:S02]  /*21310*/  @!P2 IMAD.MOV.U32 R6, RZ, RZ, R113 ;  /* 0x000000ffff06a224 */ /* 0x000fe400078e0071 */
[----:B------:R-:W-:Y:S01]  /*21320*/  @!P2 IMAD.MOV.U32 R7, RZ, RZ, R70 ;  /* 0x000000ffff07a224 */ /* 0x000fe200078e0046 */
[----:B------:R-:W-:Y:S01]  /*21330*/  @!P0 LEA.HI.X R5, R13, R8, R14, 0x2, P4 ;  /* 0x000000080d058211 */ /* 0x000fe200020f140e */
[----:B------:R-:W-:-:S02]  /*21340*/  VIADD R13, R191, 0x68 ;  /* 0x00000068bf0d7836 */ /* 0x000fc40000000000 */
[----:B------:R-:W-:Y:S01]  /*21350*/  VIADD R14, R191, 0x58 ;  /* 0x00000058bf0e7836 */ /* 0x000fe20000000000 */
[----:B--2---:R-:W-:Y:S01]  /*21360*/  @!P3 LEA R2, P5, R11, R0, 0x2 ;  /* 0x000000000b02b211 */ /* 0x004fe200078a10ff */
[----:B------:R0:W-:Y:S01]  /*21370*/  @!P0 ST.E.64 desc[UR36][R4.64], R58 ;  /* 0x0000003a04008985 */ /* 0x0001e2000c101b24 */
[----:B------:R-:W-:Y:S02]  /*21380*/  ISETP.GE.AND P0, PT, R13, UR4, PT ;  /* 0x000000040d007c0c */ /* 0x000fe4000bf06270 */
[----:B------:R-:W-:Y:S01]  /*21390*/  @!P3 LEA.HI.X R3, R11, R8, R12, 0x2, P5 ;  /* 0x000000080b03b211 */ /* 0x000fe200028f140c */
[C---:B------:R-:W-:Y:S01]  /*213a0*/  VIADD R11, R191.reuse, 0x70 ;  /* 0x00000070bf0b7836 */ /* 0x040fe20000000000 */
[----:B------:R-:W-:Y:S01]  /*213b0*/  SHF.R.S32.HI R14, RZ, 0x1f, R14 ;  /* 0x0000001fff0e7819 */ /* 0x000fe2000001140e */
[----:B------:R-:W-:Y:S02]  /*213c0*/  VIADD R12, R191, 0x60 ;  /* 0x00000060bf0c7836 */ /* 0x000fe40000000000 */
[----:B------:R2:W-:Y:S01]  /*213d0*/  @!P3 ST.E.64 desc[UR36][R2.64], R42 ;  /* 0x0000002a0200b985 */ /* 0x0005e2000c101b24 */
[----:B------:R-:W-:-:S02]  /*213e0*/  ISETP.GE.AND P3, PT, R11, UR4, PT ;  /* 0x000000040b007c0c */ /* 0x000fc4000bf66270 */
[----:B------:R-:W-:Y:S02]  /*213f0*/  SHF.R.S32.HI R12, RZ, 0x1f, R12 ;  /* 0x0000001fff0c7819 */ /* 0x000fe4000001140c */
[----:B0-----:R-:W-:-:S04]  /*21400*/  @!P2 LEA R4, P4, R10, R0, 0x2 ;  /* 0x000000000a04a211 */ /* 0x001fc800078810ff */
        /* <DEDUP_REMOVED lines=29> */
[C---:B0-----:R-:W-:Y:S01]  /*215e0*/  @!P2 LEA R4, P4, R10.reuse, R0, 0x2 ;  /* 0x000000000a04a211 */ /* 0x041fe200078810ff */
[----:B------:R-:W-:Y:S02]  /*215f0*/  @!P2 IMAD.MOV.U32 R6, RZ, RZ, R67 ;  /* 0x000000ffff06a224 */ /* 0x000fe400078e0043 */
[----:B------:R-:W-:Y:S01]  /*21600*/  @!P2 IMAD.MOV.U32 R7, RZ, RZ, R71 ;  /* 0x000000ffff07a224 */ /* 0x000fe200078e0047 */
[----:B------:R-:W-:Y:S01]  /*21610*/  @!P2 LEA.HI.X R5, R10, R8, R14, 0x2, P4 ;  /* 0x000000080a05a211 */ /* 0x000fe200020f140e */
[C---:B------:R-:W-:Y:S02]  /*21620*/  VIADD R14, R191.reuse, 0x88 ;  /* 0x00000088bf0e7836 */ /* 0x040fe40000000000 */
[----:B------:R-:W-:Y:S01]  /*21630*/  VIADD R10, R191, 0x98 ;  /* 0x00000098bf0a7836 */ /* 0x000fe20000000000 */
[----:B--2---:R-:W-:Y:S01]  /*21640*/  @!P1 LEA R2, P5, R9, R0, 0x2 ;  /* 0x0000000009029211 */ /* 0x004fe200078a10ff */
[----:B------:R0:W-:Y:S01]  /*21650*/  @!P2 ST.E.64 desc[UR36][R4.64], R6 ;  /* 0x000000060400a985 */ /* 0x0001e2000c101b24 */
[----:B------:R-:W-:-:S02]  /*21660*/  SHF.R.S32.HI R14, RZ, 0x1f, R14 ;  /* 0x0000001fff0e7819 */ /* 0x000fc4000001140e */
[----:B------:R-:W-:Y:S01]  /*21670*/  @!P1 LEA.HI.X R3, R9, R8, R12, 0x2, P5 ;  /* 0x0000000809039211 */ /* 0x000fe200028f140c */
[C---:B------:R-:W-:Y:S01]  /*21680*/  VIADD R9, R191.reuse, 0xa0 ;  /* 0x000000a0bf097836 */ /* 0x040fe20000000000 */
[----:B------:R-:W-:Y:S02]  /*21690*/  IADD3 R12, R191, 0x90, RZ ;  /* 0x00000090bf0c7810 */ /* 0x000fe40007ffe0ff */
[----:B------:R-:W-:Y:S02]  /*216a0*/  ISETP.GE.AND P2, PT, R10, UR4, PT ;  /* 0x000000040a007c0c */ /* 0x000fe4000bf46270 */
[----:B------:R-:W-:Y:S01]  /*216b0*/  SHF.R.S32.HI R12, RZ, 0x1f, R12 ;  /* 0x0000001fff0c7819 */ /* 0x000fe2000001140c */
[----:B0-----:R-:W-:Y:S01]  /*216c0*/  @!P1 IMAD.MOV.U32 R4, RZ, RZ, R51 ;  /* 0x000000ffff049224 */ /* 0x001fe200078e0033 */
[----:B------:R-:W-:Y:S01]  /*216d0*/  @!P0 LEA R6, P4, R13, R0, 0x2 ;  /* 0x000000000d068211 */ /* 0x000fe200078810ff */
[----:B------:R-:W-:-:S03]  /*216e0*/  @!P1 IMAD.MOV.U32 R5, RZ, RZ, R52 ;  /* 0x000000ffff059224 */ /* 0x000fc600078e0034 */
[----:B------:R-:W-:Y:S01]  /*216f0*/  @!P0 LEA.HI.X R7, R13, R8, R14, 0x2, P4 ;  /* 0x000000080d078211 */ /* 0x000fe200020f140e */
[----:B------:R-:W-:Y:S01]  /*21700*/  VIADD R13, R191, 0xa8 ;  /* 0x000000a8bf0d7836 */ /* 0x000fe20000000000 */
[----:B------:R0:W-:Y:S01]  /*21710*/  @!P1 ST.E.64 desc[UR36][R2.64], R4 ;  /* 0x0000000402009985 */ /* 0x0001e2000c101b24 */
[----:B------:R-:W-:Y:S01]  /*21720*/  ISETP.GE.AND P1, PT, R9, UR4, PT ;  /* 0x0000000409007c0c */ /* 0x000fe2000bf26270 */
[----:B------:R-:W-:Y:S02]  /*21730*/  VIADD R14, R191, 0x98 ;  /* 0x00000098bf0e7836 */ /* 0x000fe40000000000 */
[----:B------:R-:W-:-:S03]  /*21740*/  @!P2 IMAD.MOV.U32 R99, RZ, RZ, R83 ;  /* 0x000000ffff63a224 */ /* 0x000fc600078e0053 */
[----:B------:R-:W-:Y:S01]  /*21750*/  SHF.R.S32.HI R14, RZ, 0x1f, R14 ;  /* 0x0000001fff0e7819 */ /* 0x000fe2000001140e */
[----:B0-----:R-:W-:Y:S01]  /*21760*/  @!P0 IMAD.MOV.U32 R4, RZ, RZ, R75 ;  /* 0x000000ffff048224 */ /* 0x001fe200078e004b */
        /* <DEDUP_REMOVED lines=16> */
[----:B------:R2:W-:Y:S01]  /*21870*/  @!P2 ST.E.64 desc[UR36][R6.64], R98 ;  /* 0x000000620600a985 */ /* 0x0005e2000c101b24 */
[----:B------:R-:W-:Y:S02]  /*21880*/  ISETP.GE.AND P2, PT, R10, UR4, PT ;  /* 0x000000040a007c0c */ /* 0x000fe4000bf46270 */
[----:B------:R-:W-:Y:S02]  /*21890*/  SHF.R.S32.HI R14, RZ, 0x1f, R14 ;  /* 0x0000001fff0e7819 */ /* 0x000fe4000001140e */
[----:B0-----:R-:W-:-:S02]  /*218a0*/  @!P1 LEA R2, P5, R9, R0, 0x2 ;  /* 0x0000000009029211 */ /* 0x001fc400078a10ff */
[----:B------:R-:W-:Y:S02]  /*218b0*/  @!P0 LEA R4, P4, R13, R0, 0x2 ;  /* 0x000000000d048211 */ /* 0x000fe400078810ff */
[-C--:B------:R-:W-:Y:S01]  /*218c0*/  @!P1 LEA.HI.X R3, R9, R8.reuse, R12, 0x2, P5 ;  /* 0x0000000809039211 */ /* 0x080fe200028f140c */
[----:B------:R-:W-:Y:S01]  /*218d0*/  VIADD R12, R191, 0xb0 ;  /* 0x000000b0bf0c7836 */ /* 0x000fe20000000000 */
[----:B------:R-:W-:Y:S01]  /*218e0*/  @!P0 LEA.HI.X R5, R13, R8, R14, 0x2, P4 ;  /* 0x000000080d058211 */ /* 0x000fe200020f140e */
[----:B------:R-:W-:Y:S01]  /*218f0*/  VIADD R9, R191, 0xc0 ;  /* 0x000000c0bf097836 */ /* 0x000fe20000000000 */
[----:B------:R-:W-:Y:S01]  /*21900*/  ISETP.GE.AND P4, PT, R228, UR4, PT ;  /* 0x00000004e4007c0c */ /* 0x000fe2000bf86270 */
[----:B------:R0:W-:Y:S01]  /*21910*/  @!P1 ST.E.64 desc[UR36][R2.64], R56 ;  /* 0x0000003802009985 */ /* 0x0001e2000c101b24 */
[----:B------:R-:W-:Y:S01]  /*21920*/  SHF.R.S32.HI R12, RZ, 0x1f, R12 ;  /* 0x0000001fff0c7819 */ /* 0x000fe2000001140c */
[----:B--2---:R-:W-:Y:S01]  /*21930*/  @!P0 IMAD.MOV.U32 R6, RZ, RZ, R103 ;  /* 0x000000ffff068224 */ /* 0x004fe200078e0067 */
[----:B------:R-:W-:Y:S01]  /*21940*/  ISETP.GE.AND P1, PT, R9, UR4, PT ;  /* 0x0000000409007c0c */ /* 0x000fe2000bf26270 */
[----:B------:R-:W-:Y:S01]  /*21950*/  @!P0 IMAD.MOV.U32 R7, RZ, RZ, R87 ;  /* 0x000000ffff078224 */ /* 0x000fe200078e0057 */
[----:B------:R-:W-:-:S04]  /*21960*/  SHF.R.S32.HI R13, RZ, 0x1f, R224 ;  /* 0x0000001fff0d7819 */ /* 0x000fc800000114e0 */
[----:B------:R2:W-:Y:S03]  /*21970*/  @!P0 ST.E.64 desc[UR36][R4.64], R6 ;  /* 0x0000000604008985 */ /* 0x0005e6000c101b24 */
[----:B------:R-:W-:Y:S01]  /*21980*/  @!P4 IMAD.MOV.U32 R115, RZ, RZ, R95 ;  /* 0x000000ffff73c224 */ /* 0x000fe200078e005f */
[----:B0-----:R-:W-:-:S03]  /*21990*/  @!P3 LEA R2, P5, R11, R0, 0x2 ;  /* 0x000000000b02b211 */ /* 0x001fc600078a10ff */
[----:B------:R-:W-:Y:S01]  /*219a0*/  @!P1 IMAD.MOV.U32 R63, RZ, RZ, R68 ;  /* 0x000000ffff3f9224 */ /* 0x000fe200078e0044 */
[----:B------:R-:W-:Y:S01]  /*219b0*/  @!P3 LEA.HI.X R3, R11, R8, R12, 0x2, P5 ;  /* 0x000000080b03b211 */ /* 0x000fe200028f140c */
[C---:B------:R-:W-:Y:S02]  /*219c0*/  VIADD R11, R191.reuse, 0xb8 ;  /* 0x000000b8bf0b7836 */ /* 0x040fe40000000000 */
[----:B------:R-:W-:Y:S01]  /*219d0*/  VIADD R12, R191, 0xc0 ;  /* 0x000000c0bf0c7836 */ /* 0x000fe20000000000 */
[----:B--2---:R-:W-:Y:S01]  /*219e0*/  @!P2 LEA R4, P0, R10, R0, 0x2 ;  /* 0x000000000a04a211 */ /* 0x004fe200078010ff */
[----:B------:R-:W-:Y:S01]  /*219f0*/  @!P2 IMAD.MOV.U32 R6, RZ, RZ, R107 ;  /* 0x000000ffff06a224 */ /* 0x000fe200078e006b */
[----:B------:R-:W-:Y:S01]  /*21a00*/  SHF.R.S32.HI R11, RZ, 0x1f, R11 ;  /* 0x0000001fff0b7819 */ /* 0x000fe2000001140b */
[----:B------:R-:W-:Y:S01]  /*21a10*/  @!P2 IMAD.MOV.U32 R7, RZ, RZ, R91 ;  /* 0x000000ffff07a224 */ /* 0x000fe200078e005b */
[----:B------:R0:W-:Y:S01]  /*21a20*/  @!P3 ST.E.64 desc[UR36][R2.64], R60 ;  /* 0x0000003c0200b985 */ /* 0x0001e2000c101b24 */
[----:B------:R-:W-:-:S02]  /*21a30*/  SHF.R.S32.HI R12, RZ, 0x1f, R12 ;  /* 0x0000001fff0c7819 */ /* 0x000fc4000001140c */
[----:B------:R-:W-:Y:S02]  /*21a40*/  @!P2 LEA.HI.X R5, R10, R8, R11, 0x2, P0 ;  /* 0x000000080a05a211 */ /* 0x000fe400000f140b */
[----:B------:R-:W-:Y:S02]  /*21a50*/  ISETP.GE.AND P0, PT, R227, UR4, PT ;  /* 0x00000004e3007c0c */ /* 0x000fe4000bf06270 */
[-C--:B------:R-:W-:Y:S01]  /*21a60*/  @!P4 LEA R10, P3, R228, R0.reuse, 0x2 ;  /* 0x00000000e40ac211 */ /* 0x080fe200078610ff */
[----:B------:R2:W-:Y:S01]  /*21a70*/  @!P2 ST.E.64 desc[UR36][R4.64], R6 ;  /* 0x000000060400a985 */ /* 0x0005e2000c101b24 */
[----:B------:R-:W-:Y:S02]  /*21a80*/  ISETP.GE.AND P2, PT, R225, UR4, PT ;  /* 0x00000004e1007c0c */ /* 0x000fe4000bf46270 */
[----:B0-----:R-:W-:-:S04]  /*21a90*/  @!P1 LEA R2, P5, R9, R0, 0x2 ;  /* 0x0000000009029211 */ /* 0x001fc800078a10ff */
[----:B------:R-:W-:-:S03]  /*21aa0*/  @!P1 LEA.HI.X R3, R9, R8, R12, 0x2, P5 ;  /* 0x0000000809039211 */ /* 0x000fc600028f140c */
[----:B------:R-:W-:Y:S01]  /*21ab0*/  @!P0 IMAD.MOV.U32 R73, RZ, RZ, R76 ;  /* 0x000000ffff498224 */ /* 0x000fe200078e004c */
[----:B------:R-:W-:Y:S02]  /*21ac0*/  SHF.R.S32.HI R9, RZ, 0x1f, R228 ;  /* 0x0000001fff097819 */ /* 0x000fe400000114e4 */
[----:B------:R-:W-:Y:S01]  /*21ad0*/  SHF.R.S32.HI R12, RZ, 0x1f, R227 ;  /* 0x0000001fff0c7819 */ /* 0x000fe200000114e3 */
[----:B------:R0:W-:Y:S01]  /*21ae0*/  @!P1 ST.E.64 desc[UR36][R2.64], R62 ;  /* 0x0000003e02009985 */ /* 0x0001e2000c101b24 */
[----:B------:R-:W-:Y:S01]  /*21af0*/  @!P4 LEA.HI.X R11, R228, R8, R9, 0x2, P3 ;  /* 0x00000008e40bc211 */ /* 0x000fe200018f1409 */
[----:B--2---:R-:W-:Y:S01]  /*21b00*/  @!P2 IMAD.MOV.U32 R6, RZ, RZ, R119 ;  /* 0x000000ffff06a224 */ /* 0x004fe200078e0077 */
[----:B------:R-:W-:Y:S02]  /*21b10*/  ISETP.GE.AND P3, PT, R224, UR4, PT ;  /* 0x00000004e0007c0c */ /* 0x000fe4000bf66270 */
[----:B------:R-:W-:Y:S01]  /*21b20*/  ISETP.GE.AND P5, PT, R223, UR4, PT ;  /* 0x00000004df007c0c */ /* 0x000fe2000bfa6270 */
[----:B------:R-:W-:Y:S01]  /*21b30*/  @!P4 ST.E.64 desc[UR36][R10.64], R114 ;  /* 0x000000720a00c985 */ /* 0x000fe2000c101b24 */
[----:B------:R-:W-:-:S02]  /*21b40*/  ISETP.GE.AND P4, PT, R222, UR4, PT ;  /* 0x00000004de007c0c */ /* 0x000fc4000bf86270 */
[----:B------:R-:W-:Y:S02]  /*21b50*/  SHF.R.S32.HI R9, RZ, 0x1f, R225 ;  /* 0x0000001fff097819 */ /* 0x000fe400000114e1 */
[----:B------:R-:W-:Y:S02]  /*21b60*/  @!P2 MOV R7, R123 ;  /* 0x0000007b0007a202 */ /* 0x000fe40000000f00 */
[----:B0-----:R-:W-:-:S03]  /*21b70*/  @!P0 LEA R2, P1, R227, R0, 0x2 ;  /* 0x00000000e3028211 */ /* 0x001fc600078210ff */
[----:B------:R-:W-:Y:S01]  /*21b80*/  @!P3 IMAD.MOV.U32 R79, RZ, RZ, R80 ;  /* 0x000000ffff4fb224 */ /* 0x000fe200078e0050 */
[----:B------:R-:W-:Y:S01]  /*21b90*/  @!P0 LEA.HI.X R3, R227, R8, R12, 0x2, P1 ;  /* 0x00000008e3038211 */ /* 0x000fe200008f140c */
[----:B------:R-:W-:Y:S01]  /*21ba0*/  @!P5 IMAD.MOV.U32 R128, RZ, RZ, R127 ;  /* 0x000000ffff80d224 */ /* 0x000fe200078e007f */
[C---:B------:R-:W-:Y:S02]  /*21bb0*/  @!P2 LEA R4, P1, R225.reuse, R0, 0x2 ;  /* 0x00000000e104a211 */ /* 0x040fe400078210ff */
[----:B------:R-:W-:Y:S01]  /*21bc0*/  SHF.R.S32.HI R12, RZ, 0x1f, R223 ;  /* 0x0000001fff0c7819 */ /* 0x000fe200000114df */
[----:B------:R0:W-:Y:S01]  /*21bd0*/  @!P0 ST.E.64 desc[UR36][R2.64], R72 ;  /* 0x0000004802008985 */ /* 0x0001e2000c101b24 */
[----:B------:R-:W-:Y:S02]  /*21be0*/  @!P2 LEA.HI.X R5, R225, R8, R9, 0x2, P1 ;  /* 0x00000008e105a211 */ /* 0x000fe400008f1409 */
[----:B------:R-:W-:-:S03]  /*21bf0*/  SHF.R.S32.HI R9, RZ, 0x1f, R222 ;  /* 0x0000001fff097819 */ /* 0x000fc600000114de */
[----:B------:R2:W-:Y:S01]  /*21c00*/  @!P2 ST.E.64 desc[UR36][R4.64], R6 ;  /* 0x000000060400a985 */ /* 0x0005e2000c101b24 */
[----:B0-----:R-:W-:-:S04]  /*21c10*/  @!P3 LEA R2, P0, R224, R0, 0x2 ;  /* 0x00000000e002b211 */ /* 0x001fc800078010ff */
[----:B------:R-:W-:Y:S02]  /*21c20*/  @!P3 LEA.HI.X R3, R224, R8, R13, 0x2, P0 ;  /* 0x00000008e003b211 */ /* 0x000fe400000f140d */
[CC--:B--2---:R-:W-:Y:S02]  /*21c30*/  @!P5 LEA R4, P1, R223.reuse, R0.reuse, 0x2 ;  /* 0x00000000df04d211 */ /* 0x0c4fe400078210ff */
[C---:B------:R-:W-:Y:S01]  /*21c40*/  @!P4 LEA R6, P2, R222.reuse, R0, 0x2 ;  /* 0x00000000de06c211 */ /* 0x040fe200078410ff */
[----:B------:R0:W-:Y:S01]  /*21c50*/  @!P3 ST.E.64 desc[UR36][R2.64], R78 ;  /* 0x0000004e0200b985 */ /* 0x0001e2000c101b24 */
[-C--:B------:R-:W-:Y:S02]  /*21c60*/  @!P5 LEA.HI.X R5, R223, R8.reuse, R12, 0x2, P1 ;  /* 0x00000008df05d211 */ /* 0x080fe400008f140c */
[----:B------:R-:W-:Y:S02]  /*21c70*/  @!P4 LEA.HI.X R7, R222, R8, R9, 0x2, P2 ;  /* 0x00000008de07c211 */ /* 0x000fe400010f1409 */
[----:B------:R-:W-:Y:S01]  /*21c80*/  ISETP.GE.AND P0, PT, R221, UR4, PT ;  /* 0x00000004dd007c0c */ /* 0x000fe2000bf06270 */
[----:B------:R0:W-:Y:S04]  /*21c90*/  @!P5 ST.E.64 desc[UR36][R4.64], R128 ;  /* 0x000000800400d985 */ /* 0x0001e8000c101b24 */
[----:B------:R0:W-:Y:S08]  /*21ca0*/  @!P4 ST.E.64 desc[UR36][R6.64], R28 ;  /* 0x0000001c0600c985 */ /* 0x0001f0000c101b24 */
[----:B------:R-:W-:Y:S05]  /*21cb0*/  @P0 BRA `(.L_x_2007) ;  /* 0x0000000c00a00947 */ /* 0x000fea0003800000 */
[----:B------:R-:W-:Y:S02]  /*21cc0*/  SHF.R.S32.HI R9, RZ, 0x1f, R221 ;  /* 0x0000001fff097819 */ /* 0x000fe400000114dd */
[----:B0-----:R-:W-:-:S04]  /*21cd0*/  LEA R2, P0, R221, R0, 0x2 ;  /* 0x00000000dd027211 */ /* 0x001fc800078010ff */
[----:B------:R-:W-:-:S05]  /*21ce0*/  LEA.HI.X R3, R221, R8, R9, 0x2, P0 ;  /* 0x00000008dd037211 */ /* 0x000fca00000f1409 */
[----:B------:R0:W-:Y:S01]  /*21cf0*/  ST.E.64 desc[UR36][R2.64], R30 ;  /* 0x0000001e02007985 */ /* 0x0001e2000c101b24 */
[----:B------:R-:W-:Y:S05]  /*21d00*/  BRA `(.L_x_2007) ;  /* 0x0000000c008c7947 */ /* 0x000fea0003800000 */
.L_x_1993:
[----:B------:R-:W-:Y:S01]  /*21d10*/  ULDC.64 UR4, c[0x0][0xc08] ;  /* 0x0003020000047ab9 */ /* 0x000fe20000000a00 */
[----:B------:R-:W3:Y:S01]  /*21d20*/  LDC.64 R2, c[0x0][0xc00] ;  /* 0x00030000ff027b82 */ /* 0x000ee20000000a00 */
[----:B------:R-:W-:Y:S01]  /*21d30*/  ISETP.NE.U32.AND P0, PT, RZ, UR4, PT ;  /* 0x00000004ff007c0c */ /* 0x000fe2000bf05070 */
[----:B------:R-:W-:-:S03]  /*21d40*/  IMAD.MOV.U32 R15, RZ, RZ, RZ ;  /* 0x000000ffff0f7224 */ /* 0x000fc600078e00ff */
[----:B------:R-:W-:Y:S01]  /*21d50*/  ISETP.NE.AND.EX P1, PT, RZ, UR5, PT, P0 ;  /* 0x00000005ff007c0c */ /* 0x000fe2000bf25300 */
[----:B------:R-:W-:Y:S02]  /*21d60*/  ULDC.64 UR4, c[0x0][0xc00] ;  /* 0x0003000000047ab9 */ /* 0x000fe40000000a00 */
[----:B------:R-:W-:-:S04]  /*21d70*/  ISETP.NE.U32.AND P0, PT, RZ, UR4, PT ;  /* 0x00000004ff007c0c */ /* 0x000fc8000bf05070 */
[----:B------:R-:W-:-:S06]  /*21d80*/  ISETP.NE.AND.EX P0, PT, RZ, UR5, PT, P0 ;  /* 0x00000005ff007c0c */ /* 0x000fcc000bf05300 */
[----:B------:R-:W4:Y:S01]  /*21d90*/  @P1 LDC.64 R4, c[0x0][0xc08] ;  /* 0x00030200ff041b82 */ /* 0x000f220000000a00 */
[----:B------:R-:W-:Y:S02]  /*21da0*/  ULDC UR4, c[0x0][0xa88] ;  /* 0x0002a20000047ab9 */ /* 0x000fe40000000800 */
[----:B------:R-:W-:Y:S02]  /*21db0*/  IMAD.U32 R20, RZ, RZ, UR4 ;  /* 0x00000004ff147e24 */ /* 0x000fe4000f8e00ff */
[----:B---3--:R-:W-:-:S05]  /*21dc0*/  IMAD.WIDE R2, R216, 0x4, R2 ;  /* 0x00000004d8027825 */ /* 0x008fca00078e0202 */
[----:B------:R3:W5:Y:S01]  /*21dd0*/  @P0 LDG.E R15, desc[UR36][R2.64] ;  /* 0x00000024020f0981 */ /* 0x000762000c1e1900 */
[----:B------:R-:W0:Y:S01]  /*21de0*/  S2R R28, SR_TID.X ;  /* 0x00000000001c7919 */ /* 0x000e220000002100 */
[----:B----4-:R-:W-:-:S05]  /*21df0*/  @P1 IMAD.WIDE R4, R216, 0x4, R4 ;  /* 0x00000004d8041825 */ /* 0x010fca00078e0204 */
[----:B------:R3:W5:Y:S01]  /*21e00*/  @P1 LDG.E R20, desc[UR36][R4.64] ;  /* 0x0000002404141981 */ /* 0x000762000c1e1900 */
[----:B-1----:R-:W-:Y:S02]  /*21e10*/  ISETP.GT.AND P2, PT, R215, 0x1, PT ;  /* 0x00000001d700780c */ /* 0x002fe40003f44270 */
[----:B------:R-:W-:Y:S01]  /*21e20*/  SHF.R.S32.HI R24, RZ, 0x1f, R216 ;  /* 0x0000001fff187819 */ /* 0x000fe200000114d8 */
[----:B0-----:R-:W-:-:S05]  /*21e30*/  VIADD R0, R28, 0xffffff80 ;  /* 0xffffff801c007836 */ /* 0x001fca0000000000 */
[----:B------:R-:W-:Y:S01]  /*21e40*/  ISETP.GT.AND P3, PT, R0, 0x7f, PT ;  /* 0x0000007f0000780c */ /* 0x000fe20003f64270 */
[----:B---3--:R-:W-:-:S12]  /*21e50*/  @P1 BRA `(.L_x_2012) ;  /* 0x0000000000101947 */ /* 0x008fd80003800000 */
[----:B------:R-:W-:Y:S05]  /*21e60*/  @!P0 BRA `(.L_x_2012) ;  /* 0x00000000000c8947 */ /* 0x000fea0003800000 */
[----:B------:R-:W3:Y:S04]  /*21e70*/  LDG.E R5, desc[UR36][R2.64] ;  /* 0x0000002402057981 */ /* 0x000ee8000c1e1900 */
[----:B-----5:R-:W3:Y:S02]  /*21e80*/  LDG.E R20, desc[UR36][R2.64+0x4] ;  /* 0x0000042402147981 */ /* 0x020ee4000c1e1900 */
[----:B---3--:R-:W-:-:S07]  /*21e90*/  IMAD.IADD R20, R20, 0x1, -R5 ;  /* 0x0000000114147824 */ /* 0x008fce00078e0a05 */
.L_x_2012:
[----:B------:R-:W-:Y:S01]  /*21ea0*/  BSSY B1, `(.L_x_2013) ;  /* 0x0000035000017945 */ /* 0x000fe20003800000 */
[----:B------:R-:W-:Y:S02]  /*21eb0*/  SEL R25, R216, RZ, !P0 ;  /* 0x000000ffd8197207 */ /* 0x000fe40004000000 */
[----:B------:R-:W-:Y:S02]  /*21ec0*/  SEL R24, R24, RZ, !P0 ;  /* 0x000000ff18187207 */ /* 0x000fe40004000000 */
[----:B-----5:R-:W-:Y:S01]  /*21ed0*/  SHF.R.S32.HI R14, RZ, 0x1f, R15 ;  /* 0x0000001fff0e7819 */ /* 0x020fe2000001140f */
[----:B------:R-:W-:Y:S06]  /*21ee0*/  @P3 BRA `(.L_x_2014) ;  /* 0x0000000000c03947 */ /* 0x000fec0003800000 */
[----:B------:R-:W0:Y:S01]  /*21ef0*/  LDC R29, c[0x0][0xbe8] ;  /* 0x0002fa00ff1d7b82 */ /* 0x000e220000000800 */
[----:B------:R-:W-:Y:S01]  /*21f00*/  IADD3 R27, R201, -0x80, R28 ;  /* 0xffffff80c91b7810 */ /* 0x000fe20007ffe01c */
[----:B0-----:R-:W-:-:S05]  /*21f10*/  IMAD R0, R20, R29, RZ ;  /* 0x0000001d14007224 */ /* 0x001fca00078e02ff */
[----:B------:R-:W-:-:S13]  /*21f20*/  ISETP.GE.AND P0, PT, R27, R0, PT ;  /* 0x000000001b00720c */ /* 0x000fda0003f06270 */
[----:B------:R-:W-:Y:S05]  /*21f30*/  @P0 BRA `(.L_x_2014) ;  /* 0x0000000000ac0947 */ /* 0x000fea0003800000 */
[----:B------:R-:W-:Y:S01]  /*21f40*/  IMAD.MOV.U32 R0, RZ, RZ, 0x9b8 ;  /* 0x000009b8ff007424 */ /* 0x000fe200078e00ff */
[----:B------:R-:W-:Y:S01]  /*21f50*/  ISETP.GT.AND P3, PT, R215, 0x1, PT ;  /* 0x00000001d700780c */ /* 0x000fe20003f64270 */
[----:B------:R-:W0:Y:S01]  /*21f60*/  LDC.64 R8, c[0x0][0xba8] ;  /* 0x0002ea00ff087b82 */ /* 0x000e220000000a00 */
[----:B------:R-:W-:Y:S01]  /*21f70*/  ISETP.NE.AND P0, PT, R29, 0x1, PT ;  /* 0x000000011d00780c */ /* 0x000fe20003f05270 */
[----:B------:R-:W-:Y:S01]  /*21f80*/  IMAD.MOV.U32 R21, RZ, RZ, R27 ;  /* 0x000000ffff157224 */ /* 0x000fe200078e001b */
[----:B------:R-:W-:-:S05]  /*21f90*/  SEL R26, R0, 0x978, P3 ;  /* 0x00000978001a7807 */ /* 0x000fca0001800000 */
[----:B------:R-:W1:Y:S08]  /*21fa0*/  LDC.64 R2, c[0x0][R26+0x220] ;  /* 0x000088001a027b82 */ /* 0x000e700000000a00 */
[----:B------:R-:W3:Y:S08]  /*21fb0*/  LDC.64 R10, c[0x0][R26+0x218] ;  /* 0x000086001a0a7b82 */ /* 0x000ef00000000a00 */
[----:B------:R-:W4:Y:S08]  /*21fc0*/  LDC.64 R4, c[0x0][R26+0x228] ;  /* 0x00008a001a047b82 */ /* 0x000f300000000a00 */
[----:B------:R-:W5:Y:S08]  /*21fd0*/  LDC.64 R6, c[0x0][R26+0x210] ;  /* 0x000084001a067b82 */ /* 0x000f700000000a00 */
[----:B------:R-:W2:Y:S08]  /*21fe0*/  @P0 LDC R0, c[0x0][0xbec] ;  /* 0x0002fb00ff000b82 */ /* 0x000eb00000000800 */
[----:B------:R-:W4:Y:S01]  /*21ff0*/  @P0 LDC R33, c[0x0][0xbf0] ;  /* 0x0002fc00ff210b82 */ /* 0x000f220000000800 */
[----:B-1----:R-:W-:-:S07]  /*22000*/  IMAD R3, R3, R25, RZ ;  /* 0x0000001903037224 */ /* 0x002fce00078e02ff */
[----:B0-----:R-:W0:Y:S01]  /*22010*/  @!P3 LDC R8, c[0x0][0xb50] ;  /* 0x0002d400ff08bb82 */ /* 0x001e220000000800 */
[----:B------:R-:W-:-:S04]  /*22020*/  IMAD.WIDE.U32 R12, R2, R25, RZ ;  /* 0x00000019020c7225 */ /* 0x000fc800078e00ff */
[----:B------:R-:W-:Y:S02]  /*22030*/  IMAD R3, R2, R24, R3 ;  /* 0x0000001802037224 */ /* 0x000fe400078e0203 */
[----:B--2---:R-:W-:Y:S01]  /*22040*/  @P0 IMAD.HI.U32 R0, R27, R0, RZ ;  /* 0x000000001b000227 */ /* 0x004fe200078e00ff */
[----:B------:R-:W1:Y:S03]  /*22050*/  @!P3 LDC R9, c[0x0][0xb54] ;  /* 0x0002d500ff09bb82 */ /* 0x000e660000000800 */
[-C--:B---3--:R-:W-:Y:S02]  /*22060*/  IMAD R31, R11, R188.reuse, RZ ;  /* 0x000000bc0b1f7224 */ /* 0x088fe400078e02ff */
[----:B------:R-:W-:Y:S01]  /*22070*/  IMAD.WIDE.U32 R10, R10, R188, RZ ;  /* 0x000000bc0a0a7225 */ /* 0x000fe200078e00ff */
[----:B----4-:R-:W-:Y:S02]  /*22080*/  @P0 SHF.R.U32.HI R21, RZ, R33, R0 ;  /* 0x00000021ff150219 */ /* 0x010fe40000011600 */
[----:B------:R-:W-:Y:S01]  /*22090*/  SEL R33, R220, RZ, P3 ;  /* 0x000000ffdc217207 */ /* 0x000fe20001800000 */
[----:B------:R-:W-:Y:S01]  /*220a0*/  IMAD.IADD R11, R31, 0x1, R11 ;  /* 0x000000011f0b7824 */ /* 0x000fe200078e020b */
[----:B------:R-:W-:Y:S01]  /*220b0*/  IADD3 R10, P0, P1, R12, R10, R15 ;  /* 0x0000000a0c0a7210 */ /* 0x000fe2000791e00f */
[----:B------:R-:W-:-:S02]  /*220c0*/  IMAD.MOV R0, RZ, RZ, -R21 ;  /* 0x000000ffff007224 */ /* 0x000fc400078e0a15 */
[----:B------:R-:W-:Y:S02]  /*220d0*/  IMAD.IADD R12, R13, 0x1, R3 ;  /* 0x000000010d0c7824 */ /* 0x000fe400078e0203 */
[----:B------:R-:W-:-:S04]  /*220e0*/  IMAD.WIDE.U32 R2, R4, R33, RZ ;  /* 0x0000002104027225 */ /* 0x000fc800078e00ff */
[----:B------:R-:W-:Y:S02]  /*220f0*/  IMAD R13, R5, R33, RZ ;  /* 0x00000021050d7224 */ /* 0x000fe400078e02ff */
[----:B------:R-:W-:Y:S01]  /*22100*/  IMAD R5, R29, R0, R27 ;  /* 0x000000001d057224 */ /* 0x000fe200078e021b */
[----:B------:R-:W-:Y:S01]  /*22110*/  IADD3.X R0, R12, R11, R14, P0, P1 ;  /* 0x0000000b0c007210 */ /* 0x000fe200007e240e */
[----:B------:R-:W-:Y:S01]  /*22120*/  IMAD.IADD R3, R13, 0x1, R3 ;  /* 0x000000010d037824 */ /* 0x000fe200078e0203 */
[----:B------:R-:W-:Y:S02]  /*22130*/  IADD3 R2, P0, P1, R21, R10, R2 ;  /* 0x0000000a15027210 */ /* 0x000fe4000791e002 */
[----:B------:R-:W-:Y:S02]  /*22140*/  SHF.R.S32.HI R21, RZ, 0x1f, R21 ;  /* 0x0000001fff157819 */ /* 0x000fe40000011415 */
[----:B------:R-:W-:Y:S02]  /*22150*/  SHF.R.S32.HI R11, RZ, 0x1f, R5 ;  /* 0x0000001fff0b7819 */ /* 0x000fe40000011405 */
[----:B------:R-:W-:Y:S01]  /*22160*/  IADD3.X R3, R21, R0, R3, P0, P1 ;  /* 0x0000000015037210 */ /* 0x000fe200007e2403 */
[----:B-----5:R-:W-:-:S04]  /*22170*/  IMAD R0, R7, R5, RZ ;  /* 0x0000000507007224 */ /* 0x020fc800078e02ff */
[C---:B------:R-:W-:Y:S02]  /*22180*/  IMAD R11, R6.reuse, R11, R0 ;  /* 0x0000000b060b7224 */ /* 0x040fe400078e0200 */
[----:B------:R-:W-:-:S04]  /*22190*/  IMAD.WIDE.U32 R2, R6, R5, R2 ;  /* 0x0000000506027225 */ /* 0x000fc800078e0002 */
[----:B------:R-:W-:Y:S01]  /*221a0*/  IMAD.IADD R0, R3, 0x1, R11 ;  /* 0x0000000103007824 */ /* 0x000fe200078e020b */
[----:B0-----:R-:W-:Y:S01]  /*221b0*/  LEA R8, P0, R2, R8, 0x2 ;  /* 0x0000000802087211 */ /* 0x001fe200078010ff */
[----:B------:R-:W-:-:S03]  /*221c0*/  IMAD.MOV.U32 R3, RZ, RZ, -0x800000 ;  /* 0xff800000ff037424 */ /* 0x000fc600078e00ff */
[----:B-1----:R-:W-:-:S05]  /*221d0*/  LEA.HI.X R9, R2, R9, R0, 0x2, P0 ;  /* 0x0000000902097211 */ /* 0x002fca00000f1400 */
[----:B------:R0:W-:Y:S04]  /*221e0*/  STG.E desc[UR36][R8.64], R3 ;  /* 0x0000000308007986 */ /* 0x0001e8000c101924 */
.L_x_2014:
[----:B------:R-:W-:Y:S05]  /*221f0*/  BSYNC B1 ;  /* 0x0000000000017941 */ /* 0x000fea0003800000 */
.L_x_2013:
[----:B------:R-:W-:Y:S05]  /*22200*/  @P2 BRA `(.L_x_2007) ;  /* 0x00000008004c2947 */ /* 0x000fea0003800000 */
[----:B0-----:R-:W0:Y:S01]  /*22210*/  LDC R9, c[0x0][0xbe8] ;  /* 0x0002fa00ff097b82 */ /* 0x001e220000000800 */
[----:B------:R-:W-:Y:S01]  /*22220*/  VIADD R4, R28, 0xffffff80 ;  /* 0xffffff801c047836 */ /* 0x000fe20000000000 */
[----:B------:R-:W-:Y:S02]  /*22230*/  ULDC.64 UR4, c[0x0][0xaa0] ;  /* 0x0002a80000047ab9 */ /* 0x000fe40000000a00 */
[----:B------:R-:W-:Y:S02]  /*22240*/  IMAD R0, R14, UR4, RZ ;  /* 0x000000040e007c24 */ /* 0x000fe4000f8e02ff */
[----:B------:R-:W-:Y:S01]  /*22250*/  SHF.R.S32.HI R11, RZ, 0x1f, R4 ;  /* 0x0000001fff0b7819 */ /* 0x000fe20000011404 */
[----:B------:R-:W-:-:S04]  /*22260*/  IMAD.WIDE.U32 R2, R15, UR4, RZ ;  /* 0x000000040f027c25 */ /* 0x000fc8000f8e00ff */
[----:B------:R-:W-:Y:S01]  /*22270*/  IMAD R5, R15, UR5, R0 ;  /* 0x000000050f057c24 */ /* 0x000fe2000f8e0200 */
[----:B------:R-:W-:Y:S01]  /*22280*/  LEA.HI R0, R11, R4, RZ, 0x3 ;  /* 0x000000040b007211 */ /* 0x000fe200078f18ff */
[----:B------:R-:W-:Y:S02]  /*22290*/  ULDC.64 UR4, c[0x0][0xae8] ;  /* 0x0002ba0000047ab9 */ /* 0x000fe40000000a00 */
[----:B------:R-:W-:Y:S01]  /*222a0*/  IMAD.IADD R3, R3, 0x1, R5 ;  /* 0x0000000103037824 */ /* 0x000fe200078e0205 */
[----:B------:R-:W-:Y:S01]  /*222b0*/  LOP3.LUT R13, R0, 0xfffffff8, RZ, 0xc0, !PT ;  /* 0xfffffff8000d7812 */ /* 0x000fe200078ec0ff */
[----:B------:R-:W-:-:S04]  /*222c0*/  IMAD.WIDE.U32 R2, R188, UR4, R2 ;  /* 0x00000004bc027c25 */ /* 0x000fc8000f8e0002 */
[----:B------:R-:W-:Y:S01]  /*222d0*/  IMAD.IADD R0, R4, 0x1, -R13 ;  /* 0x0000000104007824 */ /* 0x000fe200078e0a0d */
[----:B0-----:R-:W-:Y:S01]  /*222e0*/  ISETP.NE.AND P0, PT, R9, 0x1, PT ;  /* 0x000000010900780c */ /* 0x001fe20003f05270 */
[----:B------:R-:W-:Y:S01]  /*222f0*/  IMAD R3, R188, UR5, R3 ;  /* 0x00000005bc037c24 */ /* 0x000fe2000f8e0203 */
[----:B------:R-:W-:Y:S01]  /*22300*/  ULDC.64 UR4, c[0x0][0xaf0] ;  /* 0x0002bc0000047ab9 */ /* 0x000fe20000000a00 */
[----:B------:R-:W-:Y:S02]  /*22310*/  IMAD R0, R0, 0x20, R187 ;  /* 0x0000002000007824 */ /* 0x000fe400078e02bb */
[----:B------:R-:W-:Y:S02]  /*22320*/  IMAD R4, R24, UR4, RZ ;  /* 0x0000000418047c24 */ /* 0x000fe4000f8e02ff */
[----:B------:R-:W-:Y:S02]  /*22330*/  IMAD.IADD R6, R201, 0x1, R0 ;  /* 0x00000001c9067824 */ /* 0x000fe400078e0200 */
[----:B------:R-:W-:-:S04]  /*22340*/  IMAD.WIDE.U32 R2, R25, UR4, R2 ;  /* 0x0000000419027c25 */ /* 0x000fc8000f8e0002 */
[----:B------:R-:W0:Y:S01]  /*22350*/  @P0 LDC R7, c[0x0][0xbec] ;  /* 0x0002fb00ff070b82 */ /* 0x000e220000000800 */
[----:B------:R-:W-:Y:S02]  /*22360*/  IMAD.MOV.U32 R5, RZ, RZ, R6 ;  /* 0x000000ffff057224 */ /* 0x000fe400078e0006 */
[----:B------:R-:W-:-:S05]  /*22370*/  IMAD.IADD R201, R187, 0x1, R201 ;  /* 0x00000001bbc97824 */ /* 0x000fca00078e02c9 */
[----:B------:R-:W1:Y:S01]  /*22380*/  @P0 LDC R11, c[0x0][0xbf0] ;  /* 0x0002fc00ff0b0b82 */ /* 0x000e620000000800 */
[----:B0-----:R-:W-:-:S04]  /*22390*/  @P0 IMAD.HI.U32 R0, R6, R7, RZ ;  /* 0x0000000706000227 */ /* 0x001fc800078e00ff */
[----:B------:R-:W-:Y:S01]  /*223a0*/  IMAD R7, R25, UR5, R4 ;  /* 0x0000000519077c24 */ /* 0x000fe2000f8e0204 */
[----:B------:R-:W-:Y:S01]  /*223b0*/  ULDC.64 UR4, c[0x0][0xae0] ;  /* 0x0002b80000047ab9 */ /* 0x000fe20000000a00 */
[----:B-1----:R-:W-:Y:S02]  /*223c0*/  @P0 SHF.R.U32.HI R5, RZ, R11, R0 ;  /* 0x0000000bff050219 */ /* 0x002fe40000011600 */
[----:B------:R-:W-:Y:S02]  /*223d0*/  IMAD.IADD R3, R3, 0x1, R7 ;  /* 0x0000000103037824 */ /* 0x000fe400078e0207 */
        /* <DEDUP_REMOVED lines=14> */
[----:B------:R-:W-:Y:S01]  /*224c0*/  UMOV UR4, 0xffffffff ;  /* 0xffffffff00047882 */ /* 0x000fe20000000000 */
[----:B------:R-:W-:-:S04]  /*224d0*/  IADD3 R3, R3, R7, RZ ;  /* 0x0000000703037210 */ /* 0x000fc80007ffe0ff */
[----:B------:R-:W-:Y:S01]  /*224e0*/  LEA.HI.X R2, R2, UR5, R3, 0x1, P0 ;  /* 0x0000000502027c11 */ /* 0x000fe200080f0c03 */
[----:B------:R-:W-:Y:S06]  /*224f0*/  BRA.DIV UR4, `(.L_x_2015) ;  /* 0x000000ee04207947 */ /* 0x000fec000b800000 */
[----:B------:R0:W1:Y:S04]  /*22500*/  SHFL.IDX PT, R3, R2, RZ, 0x181f ;  /* 0x00181fff02037589 */ /* 0x00006800000e0000 */
[----:B------:R0:W3:Y:S02]  /*22510*/  SHFL.IDX PT, R14, R0, RZ, 0x181f ;  /* 0x00181fff000e7589 */ /* 0x0000e400000e0000 */
.L_x_2414:
[----:B------:R-:W-:Y:S01]  /*22520*/  IMAD R21, R20, R9, RZ ;  /* 0x0000000914157224 */ /* 0x000fe200078e02ff */
        /* <DEDUP_REMOVED lines=8> */
[-C--:B---3--:R-:W-:Y:S02]  /*225b0*/  @!P3 LEA R4, P5, R18, R14.reuse, 0x1 ;  /* 0x0000000e1204b211 */ /* 0x088fe400078a08ff */
[-C--:B------:R-:W-:Y:S02]  /*225c0*/  @!P2 LEA R6, P4, R190, R14.reuse, 0x1 ;  /* 0x0000000ebe06a211 */ /* 0x080fe400078808ff */
[-C--:B-1----:R-:W-:Y:S02]  /*225d0*/  @!P3 LEA.HI.X R5, R18, R3.reuse, R19, 0x1, P5 ;  /* 0x000000031205b211 */ /* 0x082fe400028f0c13 */
[-C--:B------:R-:W-:Y:S02]  /*225e0*/  @!P1 LEA R8, P5, R210, R14.reuse, 0x1 ;  /* 0x0000000ed2089211 */ /* 0x080fe400078a08ff */
        /* <DEDUP_REMOVED lines=8> */
.L_x_2017:
[----:B------:R-:W-:Y:S05]  /*22670*/  BSYNC B1 ;  /* 0x0000000000017941 */ /* 0x000fea0003800000 */
.L_x_2016:
[----:B------:R-:W-:-:S03]  /*22680*/  UMOV UR4, 0xffffffff ;  /* 0xffffffff00047882 */ /* 0x000fc60000000000 */
[----:B------:R-:W-:Y:S05]  /*22690*/  BRA.DIV UR4, `(.L_x_2018) ;  /* 0x000000ea04ec7947 */ /* 0x000fea000b800000 */
[----:B-1----:R1:W0:Y:S04]  /*226a0*/  SHFL.IDX PT, R3, R2, 0x1, 0x181f ;  /* 0x00381f0002037f89 */ /* 0x00222800000e0000 */
[----:B---34-:R1:W3:Y:S02]  /*226b0*/  SHFL.IDX PT, R14, R0, 0x1, 0x181f ;  /* 0x00381f00000e7f89 */ /* 0x0182e400000e0000 */
.L_x_2418:
        /* <DEDUP_REMOVED lines=11> */
[-C--:B0-----:R-:W-:Y:S02]  /*22770*/  @!P3 LEA.HI.X R5, R18, R3.reuse, R19, 0x1, P5 ;  /* 0x000000031205b211 */ /* 0x081fe400028f0c13 */
        /* <DEDUP_REMOVED lines=9> */
.L_x_2020:
[----:B------:R-:W-:Y:S05]  /*22810*/  BSYNC B1 ;  /* 0x0000000000017941 */ /* 0x000fea0003800000 */
.L_x_2019:
[----:B------:R-:W-:-:S03]  /*22820*/  UMOV UR4, 0xffffffff ;  /* 0xffffffff00047882 */ /* 0x000fc60000000000 */
[----:B------:R-:W-:Y:S05]  /*22830*/  BRA.DIV UR4, `(.L_x_2021) ;  /* 0x000000ea04cc7947 */ /* 0x000fea000b800000 */
[----:B0-----:R0:W0:Y:S04]  /*22840*/  SHFL.IDX PT, R3, R2, 0x2, 0x181f ;  /* 0x00581f0002037f89 */ /* 0x00102800000e0000 */
[----:B---34-:R3:W4:Y:S02]  /*22850*/  SHFL.IDX PT, R14, R0, 0x2, 0x181f ;  /* 0x00581f00000e7f89 */ /* 0x01872400000e0000 */
.L_x_2422:
        /* <DEDUP_REMOVED lines=21> */
.L_x_2023:
[----:B------:R-:W-:Y:S05]  /*229b0*/  BSYNC B1 ;  /* 0x0000000000017941 */ /* 0x000fea0003800000 */
.L_x_2022:
[----:B------:R-:W-:-:S03]  /*229c0*/  UMOV UR4, 0xffffffff ;  /* 0xffffffff00047882 */ /* 0x000fc60000000000 */
[----:B------:R-:W-:Y:S05]  /*229d0*/  BRA.DIV UR4, `(.L_x_2024) ;  /* 0x000000ea04ac7947 */ /* 0x000fea000b800000 */
[----:B0-----:R0:W0:Y:S04]  /*229e0*/  SHFL.IDX PT, R3, R2, 0x3, 0x181f ;  /* 0x00781f0002037f89 */ /* 0x00102800000e0000 */
[----:B----4-:R4:W0:Y:S02]  /*229f0*/  SHFL.IDX PT, R14, R0, 0x3, 0x181f ;  /* 0x00781f00000e7f89 */ /* 0x01082400000e0000 */
.L_x_2426:
[----:B-1-34-:R-:W-:-:S05]  /*22a00*/  VIADD R0, R201, 0x60 ;  /* 0x00000060c9007836 */ /* 0x01afca0000000000 */
        /* <DEDUP_REMOVED lines=8> */
[-C--:B------:R-:W-:Y:S02]  /*22a90*/  @!P2 LEA R6, P4, R190, R14.reuse, 0x1 ;  /* 0x0000000ebe06a211 */ /* 0x080fe400078808ff */
[-C--:B------:R-:W-:Y:S02]  /*22aa0*/  @!P3 LEA.HI.X R5, R18, R3.reuse, R19, 0x1, P5 ;  /* 0x000000031205b211 */ /* 0x080fe400028f0c13 */
        /* <DEDUP_REMOVED lines=9> */
.L_x_2007:
[----:B------:R-:W-:Y:S05]  /*22b40*/  BSYNC B0 ;  /* 0x0000000000007941 */ /* 0x000fea0003800000 */
.L_x_1992:
[----:B------:R-:W-:Y:S02]  /*22b50*/  ULDC UR4, c[0x0][0xc3c] ;  /* 0x00030f0000047ab9 */ /* 0x000fe40000000800 */
[----:B--2---:R-:W-:-:S13]  /*22b60*/  ISETP.GE.AND P0, PT, R207, UR4, PT ;  /* 0x00000004cf007c0c */ /* 0x004fda000bf06270 */
[----:B------:R-:W-:Y:S05]  /*22b70*/  @!P0 BRA `(.L_x_2025) ;  /* 0xfffffde800b08947 */ /* 0x000fea000383ffff */
[----:B------:R-:W-:Y:S05]  /*22b80*/  BRA `(.L_x_1772) ;  /* 0x0000008400d87947 */ /* 0x000fea0003800000 */
.L_x_1770:
        /* <DEDUP_REMOVED lines=10> */
[----:B------:R0:W1:Y:S01]  /*22c30*/  @P0 LDS.128 R16, [R2+0x284d0] ;  /* 0x0284d00002100984 */ /* 0x0000620000000c00 */
[----:B------:R-:W-:Y:S06]  /*22c40*/  @P0 BAR.ARV 0x4, 0x180 ;  /* 0x0106000000000b1d */ /* 0x000fec0000002000 */
[----:B------:R-:W-:Y:S05]  /*22c50*/  @P0 BRA `(.L_x_2026) ;  /* 0x0000000c00900947 */ /* 0x000fea0003800000 */
[----:B------:R-:W2:Y:S01]  /*22c60*/  S2R R4, SR_TID.X ;  /* 0x0000000000047919 */ /* 0x000ea20000002100 */
[----:B------:R-:W-:Y:S01]  /*22c70*/  ULDC UR4, c[0x0][0xc3c] ;  /* 0x00030f0000047ab9 */ /* 0x000fe20000000800 */
[----:B------:R-:W-:Y:S01]  /*22c80*/  CS2R R6, SRZ ;  /* 0x0000000000067805 */ /* 0x000fe2000001ff00 */
        /* <DEDUP_REMOVED lines=41> */
.L_x_2029:
[----:B------:R-:W0:Y:S01]  /*22f20*/  LDC R2, c[0x0][0xc3c] ;  /* 0x00030f00ff027b82 */ /* 0x000e220000000800 */
[----:B------:R-:W-:Y:S01]  /*22f30*/  UIADD3 UR4, UR4, 0x1f, URZ ;  /* 0x0000001f04047890 */ /* 0x000fe2000fffe03f */
[----:B------:R-:W-:Y:S02]  /*22f40*/  ULDC UR7, c[0x0][0xc3c] ;  /* 0x00030f0000077ab9 */ /* 0x000fe40000000800 */
[----:B-1----:R-:W-:-:S03]  /*22f50*/  IMAD.U32 R19, RZ, RZ, UR7 ;  /* 0x00000007ff137e24 */ /* 0x002fc6000f8e00ff */
[----:B0-----:R-:W-:-:S13]  /*22f60*/  ISETP.LE.AND P6, PT, R2, UR4, PT ;  /* 0x0000000402007c0c */ /* 0x001fda000bfc3270 */
[----:B------:R-:W-:Y:S05]  /*22f70*/  @P6 BRA `(.L_x_2028) ;  /* 0x0000000800a46947 */ /* 0x000fea0003800000 */
[----:B------:R-:W-:-:S05]  /*22f80*/  VIADD R7, R0, UR4 ;  /* 0x0000000400077c36 */ /* 0x000fca0008000000 */
[----:B------:R-:W-:-:S13]  /*22f90*/  ISETP.GE.OR P6, PT, R7, R2, !P0 ;  /* 0x000000020700720c */ /* 0x000fda00047c6670 */
[----:B------:R-:W0:Y:S08]  /*22fa0*/  @!P6 LDC.64 R4, c[0x0][0xc80] ;  /* 0x00032000ff04eb82 */ /* 0x000e300000000a00 */
[----:B------:R-:W1:Y:S01]  /*22fb0*/  @!P6 LDC.64 R2, c[0x0][0xc78] ;  /* 0x00031e00ff02eb82 */ /* 0x000e620000000a00 */
[----:B0-----:R-:W-:-:S04]  /*22fc0*/  @!P6 IMAD.WIDE R4, R7, 0x4, R4 ;  /* 0x000000040704e825 */ /* 0x001fc800078e0204 */
[----:B-1----:R-:W-:Y:S01]  /*22fd0*/  @!P6 IMAD.WIDE R2, R7, 0x4, R2 ;  /* 0x000000040702e825 */ /* 0x002fe200078e0202 */
[----:B------:R-:W-:-:S06]  /*22fe0*/  CS2R R6, SRZ ;  /* 0x0000000000067805 */ /* 0x000fcc000001ff00 */
[----:B------:R-:W2:Y:S04]  /*22ff0*/  @!P6 LDG.E R6, desc[UR36][R4.64] ;  /* 0x000000240406e981 */ /* 0x000ea8000c1e1900 */
        /* <DEDUP_REMOVED lines=22> */
.L_x_2027:
        /* <DEDUP_REMOVED lines=9> */
[----:B0-----:R-:W-:-:S07]  /*231f0*/  ISETP.NE.AND P1, PT, R7, 0x1, PT ;  /* 0x000000010700780c */ /* 0x001fce0003f25270 */
[----:B-1----:R-:W-:Y:S06]  /*23200*/  @!P0 BRA `(.L_x_2030) ;  /* 0x0000000000088947 */ /* 0x002fec0003800000 */
[----:B------:R-:W-:-:S06]  /*23210*/  VIADD R16, R19, 0xffffffff ;  /* 0xffffffff13107836 */ /* 0x000fcc0000000000 */
[----:B------:R0:W1:Y:S02]  /*23220*/  SHFL.IDX PT, R16, R5, R16, 0x1f ;  /* 0x00001f1005107589 */ /* 0x00006400000e0000 */
.L_x_2030:
[----:B-1----:R-:W-:Y:S02]  /*23230*/  IMAD R16, R16, UR5, R3 ;  /* 0x0000000510107c24 */ /* 0x002fe4000f8e0203 */
[----:B------:R-:W-:-:S03]  /*23240*/  VIADD R19, R19, UR4 ;  /* 0x0000000413137c36 */ /* 0x000fc60008000000 */
[----:B0-----:R-:W-:Y:S01]  /*23250*/  IADD3 R5, -R16, UR6, RZ ;  /* 0x0000000610057c10 */ /* 0x001fe2000fffe1ff */
[----:B------:R-:W-:Y:S06]  /*23260*/  @!P1 BRA `(.L_x_2031) ;  /* 0x0000000000e89947 */ /* 0x000fec0003800000 */
[-C--:B--2---:R-:W-:Y:S02]  /*23270*/  IABS R12, R6.reuse ;  /* 0x00000006000c7213 */ /* 0x084fe40000000000 */
[----:B------:R-:W-:Y:S02]  /*23280*/  IABS R4, R7 ;  /* 0x0000000700047213 */ /* 0x000fe40000000000 */
[----:B------:R-:W0:Y:S01]  /*23290*/  I2F.RP R8, R12 ;  /* 0x0000000c00087306 */ /* 0x000e220000209400 */
[----:B------:R-:W-:-:S05]  /*232a0*/  IABS R10, R6 ;  /* 0x00000006000a7213 */ /* 0x000fca0000000000 */
[----:B------:R-:W-:Y:S02]  /*232b0*/  IMAD.MOV R11, RZ, RZ, -R10 ;  /* 0x000000ffff0b7224 */ /* 0x000fe400078e0a0a */
[----:B0-----:R-:W0:Y:S02]  /*232c0*/  MUFU.RCP R8, R8 ;  /* 0x0000000800087308 */ /* 0x001e240000001000 */
[----:B0-----:R-:W-:Y:S02]  /*232d0*/  IADD3 R2, R8, 0xffffffe, RZ ;  /* 0x0ffffffe08027810 */ /* 0x001fe40007ffe0ff */
[----:B------:R-:W-:-:S04]  /*232e0*/  IABS R8, R5 ;  /* 0x0000000500087213 */ /* 0x000fc80000000000 */
[----:B------:R0:W1:Y:S02]  /*232f0*/  F2I.FTZ.U32.TRUNC.NTZ R3, R2 ;  /* 0x0000000200037305 */ /* 0x000064000021f000 */
[----:B0-----:R-:W-:Y:S02]  /*23300*/  IMAD.MOV.U32 R2, RZ, RZ, RZ ;  /* 0x000000ffff027224 */ /* 0x001fe400078e00ff */
[----:B-1----:R-:W-:-:S04]  /*23310*/  IMAD.MOV R9, RZ, RZ, -R3 ;  /* 0x000000ffff097224 */ /* 0x002fc800078e0a03 */
[----:B------:R-:W-:-:S04]  /*23320*/  IMAD R9, R9, R12, RZ ;  /* 0x0000000c09097224 */ /* 0x000fc800078e02ff */
[----:B------:R-:W-:Y:S02]  /*23330*/  IMAD.HI.U32 R3, R3, R9, R2 ;  /* 0x0000000903037227 */ /* 0x000fe400078e0002 */
[----:B------:R-:W0:Y:S04]  /*23340*/  I2F.RP R9, R4 ;  /* 0x0000000400097306 */ /* 0x000e280000209400 */
[----:B------:R-:W-:-:S04]  /*23350*/  IMAD.HI.U32 R2, R3, R8, RZ ;  /* 0x0000000803027227 */ /* 0x000fc800078e00ff */
[----:B------:R-:W-:Y:S01]  /*23360*/  IMAD R3, R2, R11, R8 ;  /* 0x0000000b02037224 */ /* 0x000fe200078e0208 */
[----:B------:R-:W-:-:S04]  /*23370*/  LOP3.LUT R8, R5, R6, RZ, 0x3c, !PT ;  /* 0x0000000605087212 */ /* 0x000fc800078e3cff */
[----:B------:R-:W-:Y:S01]  /*23380*/  ISETP.GT.U32.AND P1, PT, R12, R3, PT ;  /* 0x000000030c00720c */ /* 0x000fe20003f24070 */
[----:B0-----:R-:W0:Y:S01]  /*23390*/  MUFU.RCP R9, R9 ;  /* 0x0000000900097308 */ /* 0x001e220000001000 */
[----:B------:R-:W-:-:S11]  /*233a0*/  ISETP.GE.AND P2, PT, R8, RZ, PT ;  /* 0x000000ff0800720c */ /* 0x000fd60003f46270 */
[----:B------:R-:W-:Y:S02]  /*233b0*/  @!P1 IMAD.IADD R3, R3, 0x1, -R12 ;  /* 0x0000000103039824 */ /* 0x000fe400078e0a0c */
[----:B------:R-:W-:Y:S01]  /*233c0*/  @!P1 VIADD R2, R2, 0x1 ;  /* 0x0000000102029836 */ /* 0x000fe20000000000 */
[----:B------:R-:W-:Y:S02]  /*233d0*/  ISETP.NE.AND P1, PT, R6, RZ, PT ;  /* 0x000000ff0600720c */ /* 0x000fe40003f25270 */
[----:B------:R-:W-:Y:S01]  /*233e0*/  ISETP.GE.U32.AND P0, PT, R3, R12, PT ;  /* 0x0000000c0300720c */ /* 0x000fe20003f06070 */
[----:B0-----:R-:W-:-:S04]  /*233f0*/  VIADD R10, R9, 0xffffffe ;  /* 0x0ffffffe090a7836 */ /* 0x001fc80000000000 */
[----:B------:R-:W0:Y:S08]  /*23400*/  F2I.FTZ.U32.TRUNC.NTZ R3, R10 ;  /* 0x0000000a00037305 */ /* 0x000e30000021f000 */
        /* <DEDUP_REMOVED lines=32> */
.L_x_2031:
[----:B------:R-:W0:Y:S02]  /*23610*/  LDC.64 R2, c[0x0][0xc90] ;  /* 0x00032400ff027b82 */ /* 0x000e240000000a00 */
[----:B0-----:R-:W-:-:S05]  /*23620*/  IMAD.WIDE R2, R19, 0x4, R2 ;  /* 0x0000000413027825 */ /* 0x001fca00078e0202 */
        /* <DEDUP_REMOVED lines=10> */
[----:B0-----:R-:W-:-:S05]  /*236d0*/  IADD3 R9, RZ, -R3, RZ ;  /* 0x80000003ff097210 */ /* 0x001fca0007ffe0ff */
        /* <DEDUP_REMOVED lines=20> */
[----:B------:R-:W-:-:S04]  /*23820*/  VIADDMNMX R7, R7, UR5, R11, PT ;  /* 0x0000000507077c46 */ /* 0x000fc8000b80010b */
        /* <DEDUP_REMOVED lines=27> */
.L_x_2032:
[----:B------:R-:W-:-:S05]  /*239e0*/  LOP3.LUT R17, RZ, R2, RZ, 0x33, !PT ;  /* 0x00000002ff117212 */ /* 0x000fca00078e33ff */
[----:B------:R-:W-:Y:S01]  /*239f0*/  IMAD.IADD R17, R6, 0x1, R17 ;  /* 0x0000000106117824 */ /* 0x000fe200078e0211 */
[----:B------:R-:W-:Y:S06]  /*23a00*/  BRA `(.L_x_2033) ;  /* 0x00000000000c7947 */ /* 0x000fec0003800000 */
.L_x_2028:
[----:B------:R-:W-:Y:S02]  /*23a10*/  IMAD.MOV.U32 R17, RZ, RZ, RZ ;  /* 0x000000ffff117224 */ /* 0x000fe400078e00ff */
[----:B------:R-:W-:Y:S02]  /*23a20*/  IMAD.U32 R16, RZ, RZ, UR6 ;  /* 0x00000006ff107e24 */ /* 0x000fe4000f8e00ff */
[----:B------:R-:W-:-:S07]  /*23a30*/  IMAD.MOV.U32 R18, RZ, RZ, RZ ;  /* 0x000000ffff127224 */ /* 0x000fce00078e00ff */
.L_x_2033:
[----:B------:R-:W-:-:S13]  /*23a40*/  ISETP.NE.AND P0, PT, R0, RZ, PT ;  /* 0x000000ff0000720c */ /* 0x000fda0003f05270 */
[----:B------:R-:W0:Y:S01]  /*23a50*/  @!P0 S2R R3, SR_CgaCtaId ;  /* 0x0000000000038919 */ /* 0x000e220000008800 */
[----:B------:R-:W-:-:S04]  /*23a60*/  @!P0 MOV R0, 0x400 ;  /* 0x0000040000008802 */ /* 0x000fc80000000f00 */
[----:B0-----:R-:W-:-:S05]  /*23a70*/  @!P0 LEA R0, R3, R0, 0x18 ;  /* 0x0000000003008211 */ /* 0x001fca00078ec0ff */
[----:B------:R2:W-:Y:S01]  /*23a80*/  @!P0 STS.128 [R0+0x284d0], R16 ;  /* 0x0284d01000008388 */ /* 0x0005e20000000c00 */
[----:B------:R-:W-:Y:S06]  /*23a90*/  BAR.ARV 0x5, 0x180 ;  /* 0x0146000000007b1d */ /* 0x000fec0000002000 */
.L_x_2026:
[----:B------:R3:W-:Y:S01]  /*23aa0*/  STL [R1+0x30], RZ ;  /* 0x000030ff01007387 */ /* 0x0007e20000100800 */
[----:B------:R-:W-:Y:S01]  /*23ab0*/  ULDC UR4, c[0x0][0xc3c] ;  /* 0x00030f0000047ab9 */ /* 0x000fe20000000800 */
[----:B------:R-:W-:Y:S01]  /*23ac0*/  IMAD.MOV.U32 R30, RZ, RZ, 0x1 ;  /* 0x00000001ff1e7424 */ /* 0x000fe200078e00ff */
[----:B-1----:R-:W-:Y:S02]  /*23ad0*/  ISETP.GE.AND P0, PT, R19, UR4, PT ;  /* 0x0000000413007c0c */ /* 0x002fe4000bf06270 */
[----:B------:R-:W-:-:S11]  /*23ae0*/  MOV R25, RZ ;  /* 0x000000ff00197202 */ /* 0x000fd60000000f00 */
[----:B---3--:R-:W-:Y:S05]  /*23af0*/  @P0 BRA `(.L_x_2034) ;  /* 0x0000007000f80947 */ /* 0x008fea0003800000 */
[----:B--2---:R-:W2:Y:S01]  /*23b00*/  LDL R0, [R1+0x98] ;  /* 0x0000980001007983 */ /* 0x004ea20000100800 */
[----:B------:R-:W1:Y:S01]  /*23b10*/  S2UR UR4, SR_CgaCtaId ;  /* 0x00000000000479c3 */ /* 0x000e620000008800 */
[----:B------:R-:W-:Y:S01]  /*23b20*/  MOV R22, 0x400 ;  /* 0x0000040000167802 */ /* 0x000fe20000000f00 */
[----:B------:R-:W-:Y:S01]  /*23b30*/  BSSY B7, `(.L_x_2034) ;  /* 0x000073a000077945 */ /* 0x000fe20003800000 */
[----:B------:R-:W3:Y:S01]  /*23b40*/  S2R R12, SR_TID.X ;  /* 0x00000000000c7919 */ /* 0x000ee20000002100 */
[----:B------:R-:W-:Y:S01]  /*23b50*/  IMAD.MOV.U32 R31, RZ, RZ, 0x1 ;  /* 0x00000001ff1f7424 */ /* 0x000fe200078e00ff */
[----:B------:R-:W-:Y:S01]  /*23b60*/  ULDC.64 UR40, c[0x0][0x198] ;  /* 0x0000660000287ab9 */ /* 0x000fe20000000a00 */
[----:B------:R-:W-:Y:S01]  /*23b70*/  IMAD.MOV.U32 R29, RZ, RZ, RZ ;  /* 0x000000ffff1d7224 */ /* 0x000fe200078e00ff */
[----:B------:R-:W-:Y:S01]  /*23b80*/  ULDC UR39, c[0x0][0xc] ;  /* 0x0000030000277ab9 */ /* 0x000fe20000000800 */
[----:B------:R-:W-:Y:S02]  /*23b90*/  IMAD.MOV.U32 R25, RZ, RZ, RZ ;  /* 0x000000ffff197224 */ /* 0x000fe400078e00ff */
[----:B------:R-:W-:-:S02]  /*23ba0*/  IMAD.MOV.U32 R30, RZ, RZ, 0x1 ;  /* 0x00000001ff1e7424 */ /* 0x000fc400078e00ff */
[----:B-1----:R-:W-:-:S05]  /*23bb0*/  IMAD.U32 R37, RZ, RZ, UR4 ;  /* 0x00000004ff257e24 */ /* 0x002fca000f8e00ff */
[----:B------:R-:W-:Y:S02]  /*23bc0*/  LEA R22, R37, R22, 0x18 ;  /* 0x0000001625167211 */ /* 0x000fe400078ec0ff */
[C---:B---3--:R-:W-:Y:S01]  /*23bd0*/  LOP3.LUT R11, R12.reuse, 0x7f, RZ, 0xc0, !PT ;  /* 0x0000007f0c0b7812 */ /* 0x048fe200078ec0ff */
[C---:B------:R-:W-:Y:S01]  /*23be0*/  IMAD.SHL.U32 R28, R12.reuse, 0x80, RZ ;  /* 0x000000800c1c7824 */ /* 0x040fe200078e00ff */
[----:B------:R-:W-:Y:S01]  /*23bf0*/  SHF.R.U32.HI R3, RZ, 0x1, R12 ;  /* 0x00000001ff037819 */ /* 0x000fe2000001160c */
[C---:B------:R-:W-:Y:S01]  /*23c00*/  IMAD.SHL.U32 R9, R12.reuse, 0x2, RZ ;  /* 0x000000020c097824 */ /* 0x040fe200078e00ff */
[----:B------:R-:W-:Y:S01]  /*23c10*/  LOP3.LUT P0, RZ, R12, 0x4, RZ, 0xc0, !PT ;  /* 0x000000040cff7812 */ /* 0x000fe2000780c0ff */
[----:B------:R-:W-:Y:S01]  /*23c20*/  IMAD.SHL.U32 R6, R11, 0x20, RZ ;  /* 0x000000200b067824 */ /* 0x000fe200078e00ff */
[----:B0-----:R-:W-:Y:S01]  /*23c30*/  LOP3.LUT R2, R28, 0x380, RZ, 0xc0, !PT ;  /* 0x000003801c027812 */ /* 0x001fe200078ec0ff */
[C---:B------:R-:W-:Y:S02]  /*23c40*/  IMAD.SHL.U32 R4, R12.reuse, 0x40, RZ ;  /* 0x000000400c047824 */ /* 0x040fe400078e00ff */
[----:B------:R-:W-:Y:S01]  /*23c50*/  IMAD.SHL.U32 R8, R12, 0x8, RZ ;  /* 0x000000080c087824 */ /* 0x000fe200078e00ff */
[----:B------:R-:W-:-:S02]  /*23c60*/  LOP3.LUT R7, R6, 0xc00, RZ, 0xc0, !PT ;  /* 0x00000c0006077812 */ /* 0x000fc400078ec0ff */
[----:B------:R-:W-:Y:S01]  /*23c70*/  LOP3.LUT R3, R2, 0x30, R3, 0xf8, !PT ;  /* 0x0000003002037812 */ /* 0x000fe200078ef803 */
[----:B------:R-:W-:Y:S01]  /*23c80*/  IMAD.SHL.U32 R2, R11, 0x10, RZ ;  /* 0x000000100b027824 */ /* 0x000fe200078e00ff */
[----:B------:R-:W-:Y:S02]  /*23c90*/  LOP3.LUT R5, R4, 0x180, RZ, 0xc0, !PT ;  /* 0x0000018004057812 */ /* 0x000fe400078ec0ff */
[----:B------:R-:W-:Y:S02]  /*23ca0*/  LOP3.LUT R7, R7, 0x40, R4, 0xf8, !PT ;  /* 0x0000004007077812 */ /* 0x000fe400078ef804 */
[----:B------:R-:W-:Y:S02]  /*23cb0*/  LOP3.LUT R5, R5, 0x10, R12, 0xf8, !PT ;  /* 0x0000001005057812 */ /* 0x000fe400078ef80c */
[----:B------:R-:W-:Y:S02]  /*23cc0*/  LOP3.LUT R24, R7, 0x200, R4, 0xf8, !PT ;  /* 0x0000020007187812 */ /* 0x000fe400078ef804 */
[----:B------:R-:W-:-:S02]  /*23cd0*/  LOP3.LUT R5, R5, 0x30, R8, 0x78, !PT ;  /* 0x0000003005057812 */ /* 0x000fc400078e7808 */
[----:B------:R-:W-:Y:S02]  /*23ce0*/  SHF.R.U32.HI R4, RZ, 0x3, R11 ;  /* 0x00000003ff047819 */ /* 0x000fe4000001160b */
[----:B------:R-:W-:Y:S02]  /*23cf0*/  LOP3.LUT R24, R24, R5, RZ, 0xfc, !PT ;  /* 0x0000000518187212 */ /* 0x000fe400078efcff */
[----:B--2---:R-:W-:Y:S01]  /*23d00*/  R2UR UR5, R0 ;  /* 0x00000000000572ca */ /* 0x004fe200000e0000 */
[----:B------:R-:W-:-:S05]  /*23d10*/  IMAD.SHL.U32 R0, R12, 0x10, RZ ;  /* 0x000000100c007824 */ /* 0x000fca00078e00ff */
[----:B------:R-:W-:Y:S02]  /*23d20*/  LOP3.LUT R6, R0, 0x3f0, RZ, 0xc0, !PT ;  /* 0x000003f000067812 */ /* 0x000fe400078ec0ff */
[----:B------:R-:W-:Y:S02]  /*23d30*/  LOP3.LUT R3, R3, 0x70, R0, 0x78, !PT ;  /* 0x0000007003037812 */ /* 0x000fe400078e7800 */
[----:B------:R-:W-:Y:S02]  /*23d40*/  LOP3.LUT R9, R6, 0x70, R9, 0x78, !PT ;  /* 0x0000007006097812 */ /* 0x000fe400078e7809 */
[----:B------:R-:W-:Y:S01]  /*23d50*/  LOP3.LUT R28, R3, 0xc00, R28, 0xf8, !PT ;  /* 0x00000c00031c7812 */ /* 0x000fe200078ef81c */
[----:B------:R-:W-:Y:S01]  /*23d60*/  ULOP3.LUT UR42, UR5, 0x2, URZ, 0xfc, !UPT ;  /* 0x00000002052a7892 */ /* 0x000fe2000f8efc3f */
[----:B------:R-:W-:Y:S01]  /*23d70*/  LOP3.LUT R10, R9, 0x400, R2, 0xf8, !PT ;  /* 0x00000400090a7812 */ /* 0x000fe200078ef802 */
[----:B------:R-:W-:Y:S01]  /*23d80*/  IMAD.MOV.U32 R2, RZ, RZ, 0x20 ;  /* 0x00000020ff027424 */ /* 0x000fe200078e00ff */
[----:B------:R-:W-:Y:S01]  /*23d90*/  LOP3.LUT R33, R0, 0x70, RZ, 0xc0, !PT ;  /* 0x0000007000217812 */ /* 0x000fe200078ec0ff */
[----:B------:R-:W-:Y:S01]  /*23da0*/  VIADD R3, R28, 0x40 ;  /* 0x000000401c037836 */ /* 0x000fe20000000000 */
[----:B------:R-:W-:Y:S01]  /*23db0*/  LOP3.LUT R0, R4, 0x70, R0, 0xf8, !PT ;  /* 0x0000007004007812 */ /* 0x000fe200078ef800 */
[----:B------:R-:W-:Y:S01]  /*23dc0*/  @P0 VIADD R3, R28, 0xffffffc0 ;  /* 0xffffffc01c030836 */ /* 0x000fe20000000000 */
[----:B------:R-:W-:Y:S01]  /*23dd0*/  SEL R2, R2, 0xffffffe0, !P0 ;  /* 0xffffffe002027807 */ /* 0x000fe20004000000 */
[----:B------:R-:W-:Y:S01]  /*23de0*/  IMAD.IADD R2, R22, 0x1, R10 ;  /* 0x0000000116027824 */ /* 0x000fe200078e020a */
[----:B------:R-:W-:Y:S01]  /*23df0*/  STL [R1+0x4], R10 ;  /* 0x0000040a01007387 */ /* 0x000fe20000100800 */
[----:B------:R-:W-:Y:S01]  /*23e00*/  LOP3.LUT R0, R24, 0x1000, RZ, 0xfc, !PT ;  /* 0x0000100018007812 */ /* 0x000fe200078efcff */
[----:B------:R-:W-:-:S02]  /*23e10*/  ULOP3.LUT UR38, UR5, 0x1, URZ, 0xfc, !UPT ;  /* 0x0000000105267892 */ /* 0x000fc4000f8efc3f */
[----:B------:R-:W-:Y:S04]  /*23e20*/  STL [R1+0x30], RZ ;  /* 0x000030ff01007387 */ /* 0x000fe80000100800 */
[----:B------:R0:W-:Y:S04]  /*23e30*/  STL [R1], R3 ;  /* 0x0000000301007387 */ /* 0x0001e80000100800 */
[----:B------:R1:W-:Y:S01]  /*23e40*/  STL [R1+0xc], R2 ;  /* 0x00000c0201007387 */ /* 0x0003e20000100800 */
[----:B0-----:R-:W-:-:S07]  /*23e50*/  LOP3.LUT R3, R33, 0x80, RZ, 0xfc, !PT ;  /* 0x0000008021037812 */ /* 0x001fce00078efcff */
.L_x_2168:
[----:B------:R-:W-:Y:S05]  /*23e60*/  YIELD ;  /* 0x0000000000007946 */ /* 0x000fea0003800000 */
[----:B------:R-:W-:Y:S01]  /*23e70*/  ULDC.64 UR4, c[0x0][0xa28] ;  /* 0x00028a0000047ab9 */ /* 0x000fe20000000a00 */
[----:B------:R-:W-:Y:S01]  /*23e80*/  IMAD.MOV.U32 R35, RZ, RZ, RZ ;  /* 0x000000ffff237224 */ /* 0x000fe200078e00ff */
[----:B------:R-:W-:Y:S01]  /*23e90*/  ISETP.NE.U32.AND P0, PT, RZ, UR4, PT ;  /* 0x00000004ff007c0c */ /* 0x000fe2000bf05070 */
[----:B0-----:R-:W0:Y:S01]  /*23ea0*/  LDC.64 R4, c[0x0][0xa00] ;  /* 0x00028000ff047b82 */ /* 0x001e220000000a00 */
[----:B------:R-:W-:Y:S01]  /*23eb0*/  IMAD.MOV.U32 R8, RZ, RZ, RZ ;  /* 0x000000ffff087224 */ /* 0x000fe200078e00ff */
[----:B------:R-:W-:Y:S01]  /*23ec0*/  ULDC.64 UR6, c[0x0][0xa10] ;  /* 0x0002840000067ab9 */ /* 0x000fe20000000a00 */
[----:B------:R-:W-:Y:S01]  /*23ed0*/  ISETP.NE.AND.EX P0, PT, RZ, UR5, PT, P0 ;  /* 0x00000005ff007c0c */ /* 0x000fe2000bf05300 */
[----:B------:R-:W-:-:S12]  /*23ee0*/  ULDC.64 UR4, c[0x0][0xa18] ;  /* 0x0002860000047ab9 */ /* 0x000fd80000000a00 */
[----:B-1----:R-:W1:Y:S02]  /*23ef0*/  @P0 LDC.64 R2, c[0x0][0xa28] ;  /* 0x00028a00ff020b82 */ /* 0x002e640000000a00 */
[----:B-1----:R-:W-:-:S05]  /*23f00*/  @P0 IMAD.WIDE R2, R19, 0x4, R2 ;  /* 0x0000000413020825 */ /* 0x002fca00078e0202 */
[----:B------:R1:W5:Y:S01]  /*23f10*/  @P0 LDG.E R35, desc[UR36][R2.64] ;  /* 0x0000002402230981 */ /* 0x000362000c1e1900 */
[----:B------:R-:W-:Y:S01]  /*23f20*/  ISETP.NE.U32.AND P0, PT, RZ, UR4, PT ;  /* 0x00000004ff007c0c */ /* 0x000fe2000bf05070 */
[----:B0-----:R-:W-:Y:S01]  /*23f30*/  IMAD.WIDE R4, R19, 0x4, R4 ;  /* 0x0000000413047825 */ /* 0x001fe200078e0204 */
[----:B------:R-:W-:Y:S02]  /*23f40*/  ISETP.NE.U32.AND P1, PT, RZ, UR6, PT ;  /* 0x00000006ff007c0c */ /* 0x000fe4000bf25070 */
[----:B------:R-:W-:Y:S01]  /*23f50*/  ISETP.NE.AND.EX P2, PT, RZ, UR5, PT, P0 ;  /* 0x00000005ff007c0c */ /* 0x000fe2000bf45300 */
[----:B------:R-:W-:Y:S01]  /*23f60*/  ULDC.64 UR4, c[0x0][0xa00] ;  /* 0x0002800000047ab9 */ /* 0x000fe20000000a00 */
[----:B------:R-:W-:Y:S01]  /*23f70*/  ISETP.NE.AND.EX P1, PT, RZ, UR7, PT, P1 ;  /* 0x00000007ff007c0c */ /* 0x000fe2000bf25310 */
[----:B--2---:R-:W-:Y:S01]  /*23f80*/  IMAD.MOV.U32 R0, RZ, RZ, RZ ;  /* 0x000000ffff007224 */ /* 0x004fe200078e00ff */
[----:B------:R-:W-:Y:S01]  /*23f90*/  ISETP.NE.U32.AND P0, PT, RZ, UR4, PT ;  /* 0x00000004ff007c0c */ /* 0x000fe2000bf05070 */
[----:B-1----:R-:W0:Y:S03]  /*23fa0*/  LDC.64 R2, c[0x0][0xa10] ;  /* 0x00028400ff027b82 */ /* 0x002e260000000a00 */
[----:B------:R-:W-:-:S05]  /*23fb0*/  ISETP.NE.AND.EX P0, PT, RZ, UR5, PT, P0 ;  /* 0x00000005ff007c0c */ /* 0x000fca000bf05300 */
[----:B------:R-:W1:Y:S08]  /*23fc0*/  @P2 LDC.64 R6, c[0x0][0xa18] ;  /* 0x00028600ff062b82 */ /* 0x000e700000000a00 */
[----:B------:R-:W2:Y:S01]  /*23fd0*/  @P0 LDG.E R8, desc[UR36][R4.64] ;  /* 0x0000002404080981 */ /* 0x000ea2000c1e1900 */
[----:B------:R-:W-:Y:S01]  /*23fe0*/  ULDC UR4, c[0x0][0x288] ;  /* 0x0000a20000047ab9 */ /* 0x000fe20000000800 */
[----:B0-----:R-:W-:-:S05]  /*23ff0*/  IMAD.WIDE R2, R19, 0x4, R2 ;  /* 0x0000000413027825 */ /* 0x001fca00078e0202 */
[----:B------:R-:W5:Y:S01]  /*24000*/  @P1 LDG.E R0, desc[UR36][R2.64] ;  /* 0x0000002402001981 */ /* 0x000f62000c1e1900 */
[----:B-1----:R-:W-:-:S03]  /*24010*/  @P2 IMAD.WIDE R6, R19, 0x4, R6 ;  /* 0x0000000413062825 */ /* 0x002fc600078e0206 */
[----:B--2---:R0:W-:Y:S02]  /*24020*/  STL [R1+0x18], R8 ;  /* 0x0000180801007387 */ /* 0x0041e40000100800 */
[----:B0-----:R-:W-:Y:S01]  /*24030*/  IMAD.U32 R8, RZ, RZ, UR4 ;  /* 0x00000004ff087e24 */ /* 0x001fe2000f8e00ff */
[----:B------:R-:W-:-:S05]  /*24040*/  ULDC.64 UR4, c[0x0][0x418] ;  /* 0x0001060000047ab9 */ /* 0x000fca0000000a00 */
[----:B------:R0:W2:Y:S01]  /*24050*/  @P2 LDG.E R8, desc[UR36][R6.64] ;  /* 0x0000002406082981 */ /* 0x0000a2000c1e1900 */
[----:B------:R-:W-:-:S03]  /*24060*/  UISETP.NE.U32.AND UP0, UPT, UR4, URZ, UPT ;  /* 0x0000003f0400728c */ /* 0x000fc6000bf05070 */
[----:B------:R-:W-:Y:S01]  /*24070*/  ULDC UR4, c[0x0][0x424] ;  /* 0x0001090000047ab9 */ /* 0x000fe20000000800 */
[----:B------:R-:W-:-:S03]  /*24080*/  UISETP.NE.AND.EX UP0, UPT, UR5, URZ, UPT, UP0 ;  /* 0x0000003f0500728c */ /* 0x000fc6000bf05300 */
[----:B------:R-:W-:Y:S01]  /*24090*/  ULDC UR5, c[0x0][0x2f0] ;  /* 0x0000bc0000057ab9 */ /* 0x000fe20000000800 */
[----:B------:R-:W-:-:S04]  /*240a0*/  USEL UR4, UR4, 0x1, UP0 ;  /* 0x0000000104047887 */ /* 0x000fc80008000000 */
[----:B------:R-:W-:-:S03]  /*240b0*/  UIMAD UR4, UR4, UR5, URZ ;  /* 0x00000005040472a4 */ /* 0x000fc6000f8e023f */
[----:B------:R-:W-:-:S03]  /*240c0*/  ULDC UR5, c[0x0][0x348] ;  /* 0x0000d20000057ab9 */ /* 0x000fc60000000800 */
[----:B0-----:R-:W-:Y:S01]  /*240d0*/  IMAD.U32 R7, RZ, RZ, UR4 ;  /* 0x00000004ff077e24 */ /* 0x001fe2000f8e00ff */
[----:B--2---:R0:W-:Y:S01]  /*240e0*/  STL [R1+0x10], R8 ;  /* 0x0000100801007387 */ /* 0x0041e20000100800 */
[----:B------:R-:W-:Y:S02]  /*240f0*/  IMAD.MOV.U32 R12, RZ, RZ, R8 ;  /* 0x000000ffff0c7224 */ /* 0x000fe400078e0008 */
[----:B0-----:R-:W-:Y:S01]  /*24100*/  IMAD.U32 R8, RZ, RZ, UR5 ;  /* 0x00000005ff087e24 */ /* 0x001fe2000f8e00ff */
[----:B---3--:R-:W-:Y:S06]  /*24110*/  @P2 BRA `(.L_x_2035) ;  /* 0x0000000000142947 */ /* 0x008fec0003800000 */
[----:B------:R-:W-:Y:S05]  /*24120*/  @!P0 BRA `(.L_x_2035) ;  /* 0x0000000000108947 */ /* 0x000fea0003800000 */
[----:B------:R-:W2:Y:S04]  /*24130*/  LDG.E R6, desc[UR36][R4.64] ;  /* 0x0000002404067981 */ /* 0x000ea8000c1e1900 */
[----:B------:R-:W2:Y:S02]  /*24140*/  LDG.E R9, desc[UR36][R4.64+0x4] ;  /* 0x0000042404097981 */ /* 0x000ea4000c1e1900 */
[----:B--2---:R-:W-:-:S05]  /*24150*/  IADD3 R12, -R6, R9, RZ ;  /* 0x00000009060c7210 */ /* 0x004fca0007ffe1ff */
[----:B------:R0:W-:Y:S02]  /*24160*/  STL [R1+0x10], R12 ;  /* 0x0000100c01007387 */ /* 0x0001e40000100800 */
.L_x_2035:
[----:B------:R-:W-:Y:S01]  /*24170*/  ULDC.64 UR4, c[0x0][0xa20] ;  /* 0x0002880000047ab9 */ /* 0x000fe20000000a00 */
[C---:B------:R-:W-:Y:S02]  /*24180*/  LOP3.LUT R4, R18.reuse, 0xff000000, RZ, 0xc0, !PT ;  /* 0xff00000012047812 */ /* 0x040fe400078ec0ff */
[----:B------:R-:W-:Y:S02]  /*24190*/  ISETP.NE.U32.AND P0, PT, RZ, UR4, PT ;  /* 0x00000004ff007c0c */ /* 0x000fe4000bf05070 */
[----:B------:R-:W-:Y:S02]  /*241a0*/  SHF.R.U32.HI R5, RZ, 0x8, R4 ;  /* 0x00000008ff057819 */ /* 0x000fe40000011604 */
[----:B------:R-:W-:Y:S02]  /*241b0*/  ISETP.NE.AND.EX P0, PT, RZ, UR5, PT, P0 ;  /* 0x00000005ff007c0c */ /* 0x000fe4000bf05300 */
[C---:B------:R-:W-:Y:S02]  /*241c0*/  LOP3.LUT R6, R18.reuse, 0xff0000, RZ, 0xc0, !PT ;  /* 0x00ff000012067812 */ /* 0x040fe400078ec0ff */
[----:B------:R-:W-:-:S02]  /*241d0*/  LOP3.LUT R18, R18, 0xffff, RZ, 0xc0, !PT ;  /* 0x0000ffff12127812 */ /* 0x000fc400078ec0ff */
[----:B------:R-:W-:-:S07]  /*241e0*/  LEA.HI R6, R6, R5, RZ, 0x10 ;  /* 0x0000000506067211 */ /* 0x000fce00078f80ff */
[----:B------:R-:W-:Y:S05]  /*241f0*/  @!P0 BRA `(.L_x_2036) ;  /* 0x0000000000108947 */ /* 0x000fea0003800000 */
[----:B------:R-:W1:Y:S02]  /*24200*/  LDC.64 R4, c[0x0][0xa20] ;  /* 0x00028800ff047b82 */ /* 0x000e640000000a00 */
[----:B-1----:R-:W-:-:S05]  /*24210*/  IMAD.WIDE R4, R19, 0x4, R4 ;  /* 0x0000000413047825 */ /* 0x002fca00078e0204 */
[----:B------:R1:W5:Y:S01]  /*24220*/  LDG.E R7, desc[UR36][R4.64] ;  /* 0x0000002404077981 */ /* 0x000362000c1e1900 */
[----:B------:R-:W-:Y:S05]  /*24230*/  BRA `(.L_x_2037) ;  /* 0x0000000000247947 */ /* 0x000fea0003800000 */
.L_x_2036:
        /* <DEDUP_REMOVED lines=9> */
.L_x_2037:
[----:B-1----:R-:W2:Y:S01]  /*242d0*/  @P1 LDG.E R4, desc[UR36][R2.64] ;  /* 0x0000002402041981 */ /* 0x002ea2000c1e1900 */
[----:B------:R-:W1:Y:S03]  /*242e0*/  LDC R9, c[0x0][0x448] ;  /* 0x00011200ff097b82 */ /* 0x000e660000000800 */
[----:B------:R3:W2:Y:S01]  /*242f0*/  @P1 LDG.E R5, desc[UR36][R2.64+0x4] ;  /* 0x0000042402051981 */ /* 0x0006a2000c1e1900 */
[----:B------:R-:W-:Y:S02]  /*24300*/  IMAD.SHL.U32 R26, R17, 0x80, RZ ;  /* 0x00000080111a7824 */ /* 0x000fe400078e00ff */
[----:B-----5:R-:W-:Y:S02]  /*24310*/  IMAD.IADD R7, R7, 0x1, -R35 ;  /* 0x0000000107077824 */ /* 0x020fe400078e0a23 */
[----:B------:R-:W-:Y:S01]  /*24320*/  VIADD R10, R26, 0x7f ;  /* 0x0000007f1a0a7836 */ /* 0x000fe20000000000 */
[----:B-1----:R-:W-:-:S13]  /*24330*/  ISETP.NE.AND P2, PT, R9, 0x1, PT ;  /* 0x000000010900780c */ /* 0x002fda0003f45270 */
[----:B---3--:R-:W1:Y:S08]  /*24340*/  @P2 LDC R3, c[0x0][0x44c] ;  /* 0x00011300ff032b82 */ /* 0x008e700000000800 */
[----:B------:R-:W3:Y:S01]  /*24350*/  @P2 LDC R2, c[0x0][0x450] ;  /* 0x00011400ff022b82 */ /* 0x000ee20000000800 */
[----:B-1----:R-:W-:-:S05]  /*24360*/  @P2 IMAD.HI.U32 R3, R10, R3, RZ ;  /* 0x000000030a032227 */ /* 0x002fca00078e00ff */
[----:B---3--:R-:W-:Y:S01]  /*24370*/  @P2 SHF.R.U32.HI R10, RZ, R2, R3 ;  /* 0x00000002ff0a2219 */ /* 0x008fe20000011603 */
[----:B--2---:R-:W-:-:S04]  /*24380*/  @P1 IMAD.IADD R8, R5, 0x1, -R4 ;  /* 0x0000000105081824 */ /* 0x004fc800078e0a04 */
[----:B------:R-:W-:-:S04]  /*24390*/  IMAD.IADD R27, R7, 0x1, R8 ;  /* 0x00000001071b7824 */ /* 0x000fc800078e0208 */
[C---:B------:R-:W-:Y:S01]  /*243a0*/  VIADD R20, R27.reuse, 0x3f ;  /* 0x0000003f1b147836 */ /* 0x040fe20000000000 */
[----:B------:R-:W-:-:S04]  /*243b0*/  IADD3 R9, R27, 0x1, -R12 ;  /* 0x000000011b097810 */ /* 0x000fc80007ffe80c */
[----:B------:R-:W-:Y:S01]  /*243c0*/  SHF.R.S32.HI R2, RZ, 0x1f, R20 ;  /* 0x0000001fff027819 */ /* 0x000fe20000011414 */
[----:B------:R-:W-:-:S03]  /*243d0*/  IMAD.IADD R10, R9, 0x1, R10 ;  /* 0x00000001090a7824 */ /* 0x000fc600078e020a */
[----:B------:R-:W-:Y:S02]  /*243e0*/  LEA.HI R20, R2, R20, RZ, 0x6 ;  /* 0x0000001402147211 */ /* 0x000fe400078f30ff */
[----:B------:R-:W1:Y:S02]  /*243f0*/  LDC.64 R2, c[0x0][0x9e0] ;  /* 0x00027800ff027b82 */ /* 0x000e640000000a00 */
[----:B------:R-:W-:Y:S02]  /*24400*/  SHF.R.S32.HI R20, RZ, 0x6, R20 ;  /* 0x00000006ff147819 */ /* 0x000fe40000011414 */
[----:B-1----:R-:W-:Y:S01]  /*24410*/  ISETP.GE.AND P3, PT, R3, 0x1, PT ;  /* 0x000000010300780c */ /* 0x002fe20003f66270 */
[----:B------:R-:W-:-:S12]  /*24420*/  IMAD.IADD R2, R10, 0x1, R2 ;  /* 0x000000010a027824 */ /* 0x000fd800078e0202 */
[----:B------:R-:W-:Y:S05]  /*24430*/  @!P3 BRA `(.L_x_2038) ;  /* 0x000000000048b947 */ /* 0x000fea0003800000 */
[C---:B------:R-:W-:Y:S01]  /*24440*/  ISETP.GT.AND P0, PT, R10.reuse, RZ, PT ;  /* 0x000000ff0a00720c */ /* 0x040fe20003f04270 */
[----:B------:R-:W-:Y:S01]  /*24450*/  BSSY B0, `(.L_x_2039) ;  /* 0x000000e000007945 */ /* 0x000fe20003800000 */
[----:B------:R-:W-:-:S11]  /*24460*/  VIADD R11, R10, 0xffffffff ;  /* 0xffffffff0a0b7836 */ /* 0x000fd60000000000 */
[----:B------:R-:W-:Y:S05]  /*24470*/  @P0 BRA `(.L_x_2040) ;  /* 0x00000000001c0947 */ /* 0x000fea0003800000 */
[----:B------:R-:W-:Y:S01]  /*24480*/  ISETP.NE.AND P0, PT, R3, 0x1, PT ;  /* 0x000000010300780c */ /* 0x000fe20003f05270 */
[----:B------:R-:W-:-:S12]  /*24490*/  IMAD.MOV R10, RZ, RZ, -R10 ;  /* 0x000000ffff0a7224 */ /* 0x000fd800078e0a0a */
[----:B------:R-:W1:Y:S02]  /*244a0*/  @P0 LDC.64 R4, c[0x0][0x9e8] ;  /* 0x00027a00ff040b82 */ /* 0x000e640000000a00 */
[----:B-1----:R-:W-:-:S05]  /*244b0*/  @P0 IMAD.HI.U32 R4, R10, R4, RZ ;  /* 0x000000040a040227 */ /* 0x002fca00078e00ff */
[----:B------:R-:W-:-:S04]  /*244c0*/  @P0 SHF.R.U32.HI R10, RZ, R5, R4 ;  /* 0x00000005ff0a0219 */ /* 0x000fc80000011604 */
[----:B------:R-:W-:Y:S01]  /*244d0*/  LOP3.LUT R11, RZ, R10, RZ, 0x33, !PT ;  /* 0x0000000aff0b7212 */ /* 0x000fe200078e33ff */
[----:B------:R-:W-:Y:S06]  /*244e0*/  BRA `(.L_x_2041) ;  /* 0x0000000000107947 */ /* 0x000fec0003800000 */
.L_x_2040:
[----:B------:R-:W-:-:S13]  /*244f0*/  ISETP.NE.AND P0, PT, R3, 0x1, PT ;  /* 0x000000010300780c */ /* 0x000fda0003f05270 */
[----:B------:R-:W1:Y:S02]  /*24500*/  @P0 LDC.64 R4, c[0x0][0x9e8] ;  /* 0x00027a00ff040b82 */ /* 0x000e640000000a00 */
[----:B-1----:R-:W-:-:S05]  /*24510*/  @P0 IMAD.HI.U32 R4, R11, R4, RZ ;  /* 0x000000040b040227 */ /* 0x002fca00078e00ff */
[----:B------:R-:W-:-:S07]  /*24520*/  @P0 SHF.R.U32.HI R11, RZ, R5, R4 ;  /* 0x00000005ff0b0219 */ /* 0x000fce0000011604 */
.L_x_2041:
[----:B------:R-:W-:Y:S05]  /*24530*/  BSYNC B0 ;  /* 0x0000000000007941 */ /* 0x000fea0003800000 */
.L_x_2039:
[----:B------:R-:W-:-:S05]  /*24540*/  IMAD R11, R11, R3, R3 ;  /* 0x000000030b0b7224 */ /* 0x000fca00078e0203 */
[----:B------:R-:W-:-:S07]  /*24550*/  VIMNMX R2, R2, R11, PT ;  /* 0x0000000b02027248 */ /* 0x000fce0003fe0100 */
.L_x_2038:
[----:B------:R-:W1:Y:S01]  /*24560*/  @P2 LDC R5, c[0x0][0x44c] ;  /* 0x00011300ff052b82 */ /* 0x000e620000000800 */
[----:B------:R-:W-:Y:S01]  /*24570*/  VIADD R2, R2, 0x3f ;  /* 0x0000003f02027836 */ /* 0x000fe20000000000 */
[----:B------:R-:W-:Y:S01]  /*24580*/  ULDC UR4, c[0x0][0x9dc] ;  /* 0x0002770000047ab9 */ /* 0x000fe20000000800 */
[----:B------:R-:W-:Y:S02]  /*24590*/  IMAD.MOV.U32 R4, RZ, RZ, R26 ;  /* 0x000000ffff047224 */ /* 0x000fe400078e001a */
[----:B------:R-:W-:-:S03]  /*245a0*/  IMAD.IADD R17, R27, 0x1, -R12 ;  /* 0x000000011b117824 */ /* 0x000fc600078e0a0c */
[----:B------:R-:W2:Y:S01]  /*245b0*/  @P2 LDC R10, c[0x0][0x450] ;  /* 0x00011400ff0a2b82 */ /* 0x000ea20000000800 */
[----:B-1----:R-:W-:-:S05]  /*245c0*/  @P2 IMAD.HI.U32 R5, R26, R5, RZ ;  /* 0x000000051a052227 */ /* 0x002fca00078e00ff */
[----:B--2---:R-:W-:Y:S02]  /*245d0*/  @P2 SHF.R.U32.HI R4, RZ, R10, R5 ;  /* 0x0000000aff042219 */ /* 0x004fe40000011605 */
[----:B------:R-:W-:-:S03]  /*245e0*/  SHF.R.S32.HI R5, RZ, 0x1f, R2 ;  /* 0x0000001fff057819 */ /* 0x000fc60000011402 */
[----:B------:R-:W-:Y:S01]  /*245f0*/  IMAD.IADD R11, R17, 0x1, R4 ;  /* 0x00000001110b7824 */ /* 0x000fe200078e0204 */
[----:B------:R-:W-:-:S03]  /*24600*/  LEA.HI R5, R5, R2, RZ, 0x6 ;  /* 0x0000000205057211 */ /* 0x000fc600078f30ff */
[----:B------:R-:W-:Y:S01]  /*24610*/  VIADD R2, R11, -UR4 ;  /* 0x800000040b027c36 */ /* 0x000fe20008000000 */
[----:B------:R-:W-:-:S04]  /*24620*/  SHF.R.S32.HI R10, RZ, 0x6, R5 ;  /* 0x00000006ff0a7819 */ /* 0x000fc80000011405 */
[----:B------:R-:W-:Y:S01]  /*24630*/  VIMNMX R10, R20, R10, PT ;  /* 0x0000000a140a7248 */ /* 0x000fe20003fe0100 */
[----:B------:R-:W-:Y:S06]  /*24640*/  @!P3 BRA `(.L_x_2042) ;  /* 0x000000000044b947 */ /* 0x000fec0003800000 */
[----:B------:R-:W-:Y:S01]  /*24650*/  ISETP.GT.AND P0, PT, R11, -0x1, PT ;  /* 0xffffffff0b00780c */ /* 0x000fe20003f04270 */
[----:B------:R-:W-:-:S12]  /*24660*/  BSSY B0, `(.L_x_2043) ;  /* 0x000000d000007945 */ /* 0x000fd80003800000 */
[----:B------:R-:W-:Y:S05]  /*24670*/  @P0 BRA `(.L_x_2044) ;  /* 0x00000000001c0947 */ /* 0x000fea0003800000 */
[----:B------:R-:W-:Y:S02]  /*24680*/  ISETP.NE.AND P0, PT, R3, 0x1, PT ;  /* 0x000000010300780c */ /* 0x000fe40003f05270 */
[----:B------:R-:W-:-:S11]  /*24690*/  LOP3.LUT R11, RZ, R11, RZ, 0x33, !PT ;  /* 0x0000000bff0b7212 */ /* 0x000fd600078e33ff */
[----:B------:R-:W1:Y:S02]  /*246a0*/  @P0 LDC.64 R4, c[0x0][0x9e8] ;  /* 0x00027a00ff040b82 */ /* 0x000e640000000a00 */
[----:B-1----:R-:W-:-:S05]  /*246b0*/  @P0 IMAD.HI.U32 R4, R11, R4, RZ ;  /* 0x000000040b040227 */ /* 0x002fca00078e00ff */
[----:B------:R-:W-:-:S04]  /*246c0*/  @P0 SHF.R.U32.HI R11, RZ, R5, R4 ;  /* 0x00000005ff0b0219 */ /* 0x000fc80000011604 */
[----:B------:R-:W-:Y:S01]  /*246d0*/  LOP3.LUT R11, RZ, R11, RZ, 0x33, !PT ;  /* 0x0000000bff0b7212 */ /* 0x000fe200078e33ff */
[----:B------:R-:W-:Y:S06]  /*246e0*/  BRA `(.L_x_2045) ;  /* 0x0000000000107947 */ /* 0x000fec0003800000 */
.L_x_2044:
[----:B------:R-:W-:-:S13]  /*246f0*/  ISETP.NE.AND P0, PT, R3, 0x1, PT ;  /* 0x000000010300780c */ /* 0x000fda0003f05270 */
[----:B------:R-:W1:Y:S02]  /*24700*/  @P0 LDC.64 R4, c[0x0][0x9e8] ;  /* 0x00027a00ff040b82 */ /* 0x000e640000000a00 */
[----:B-1----:R-:W-:-:S05]  /*24710*/  @P0 IMAD.HI.U32 R4, R11, R4, RZ ;  /* 0x000000040b040227 */ /* 0x002fca00078e00ff */
[----:B------:R-:W-:-:S07]  /*24720*/  @P0 SHF.R.U32.HI R11, RZ, R5, R4 ;  /* 0x00000005ff0b0219 */ /* 0x000fce0000011604 */
.L_x_2045:
[----:B------:R-:W-:Y:S05]  /*24730*/  BSYNC B0 ;  /* 0x0000000000007941 */ /* 0x000fea0003800000 */
.L_x_2043:
[----:B------:R-:W-:-:S05]  /*24740*/  IMAD R3, R11, R3, RZ ;  /* 0x000000030b037224 */ /* 0x000fca00078e02ff */
[----:B------:R-:W-:-:S07]  /*24750*/  VIMNMX R2, R2, R3, !PT ;  /* 0x0000000302027248 */ /* 0x000fce0007fe0100 */
.L_x_2042:
[----:B------:R-:W-:Y:S01]  /*24760*/  SHF.R.S32.HI R3, RZ, 0x1f, R2 ;  /* 0x0000001fff037819 */ /* 0x000fe20000011402 */
[----:B------:R-:W-:Y:S01]  /*24770*/  BSSY B0, `(.L_x_2046) ;  /* 0x0000027000007945 */ /* 0x000fe20003800000 */
[----:B------:R-:W-:Y:S02]  /*24780*/  LOP3.LUT R34, R6, 0xff, RZ, 0xc0, !PT ;  /* 0x000000ff06227812 */ /* 0x000fe400078ec0ff */
[----:B------:R-:W-:Y:S01]  /*24790*/  LEA.HI R3, R3, R2, RZ, 0x6 ;  /* 0x0000000203037211 */ /* 0x000fe200078f30ff */
[----:B------:R-:W-:Y:S01]  /*247a0*/  IMAD.MOV.U32 R2, RZ, RZ, RZ ;  /* 0x000000ffff027224 */ /* 0x000fe200078e00ff */
[----:B------:R-:W-:Y:S02]  /*247b0*/  SHF.R.U32.HI R6, RZ, 0x10, R6 ;  /* 0x00000010ff067819 */ /* 0x000fe40000011606 */
[----:B------:R-:W-:-:S04]  /*247c0*/  SHF.R.S32.HI R3, RZ, 0x6, R3 ;  /* 0x00000006ff037819 */ /* 0x000fc80000011403 */
[----:B------:R-:W-:-:S04]  /*247d0*/  VIMNMX R4, RZ, R3, !PT ;  /* 0x00000003ff047248 */ /* 0x000fc80007fe0100 */
[----:B------:R-:W-:-:S13]  /*247e0*/  ISETP.GT.AND P0, PT, R10, R4, PT ;  /* 0x000000040a00720c */ /* 0x000fda0003f04270 */
[----:B------:R-:W-:Y:S05]  /*247f0*/  @!P0 BRA `(.L_x_2047) ;  /* 0x0000000000788947 */ /* 0x000fea0003800000 */
[----:B------:R-:W-:Y:S01]  /*24800*/  ISETP.NE.AND P0, PT, R6, RZ, PT ;  /* 0x000000ff0600720c */ /* 0x000fe20003f05270 */
[----:B------:R-:W-:-:S03]  /*24810*/  ULDC UR4, c[0x0][0x9f0] ;  /* 0x00027c0000047ab9 */ /* 0x000fc60000000800 */
[----:B------:R-:W-:-:S04]  /*24820*/  SEL R5, R6, UR4, P0 ;  /* 0x0000000406057c07 */ /* 0x000fc80008000000 */
[----:B------:R-:W-:Y:S02]  /*24830*/  IABS R11, R5 ;  /* 0x00000005000b7213 */ /* 0x000fe40000000000 */
[----:B0-----:R-:W-:Y:S02]  /*24840*/  IADD3 R12, R5, -0x1, R10 ;  /* 0xffffffff050c7810 */ /* 0x001fe40007ffe00a */
[----:B------:R-:W0:Y:S03]  /*24850*/  I2F.RP R2, R11 ;  /* 0x0000000b00027306 */ /* 0x000e260000209400 */
[----:B------:R-:W-:-:S05]  /*24860*/  IMAD.IADD R12, R12, 0x1, -R4 ;  /* 0x000000010c0c7824 */ /* 0x000fca00078e0a04 */
        /* <DEDUP_REMOVED lines=11> */
[----:B------:R-:W-:-:S04]  /*24920*/  IMAD.MOV R2, RZ, RZ, -R2 ;  /* 0x000000ffff027224 */ /* 0x000fc800078e0a02 */
[----:B------:R-:W-:Y:S02]  /*24930*/  IMAD.MOV.U32 R12, RZ, RZ, R2 ;  /* 0x000000ffff0c7224 */ /* 0x000fe400078e0002 */
[----:B------:R-:W-:-:S04]  /*24940*/  IMAD.HI.U32 R2, R13, R3, RZ ;  /* 0x000000030d027227 */ /* 0x000fc800078e00ff */
[----:B------:R-:W-:-:S05]  /*24950*/  IMAD R3, R2, R12, R3 ;  /* 0x0000000c02037224 */ /* 0x000fca00078e0203 */
[----:B------:R-:W-:-:S13]  /*24960*/  ISETP.GT.U32.AND P2, PT, R11, R3, PT ;  /* 0x000000030b00720c */ /* 0x000fda0003f44070 */
[-C--:B------:R-:W-:Y:S01]  /*24970*/  @!P2 IADD3 R3, R3, -R11.reuse, RZ ;  /* 0x8000000b0303a210 */ /* 0x080fe20007ffe0ff */
[----:B------:R-:W-:Y:S01]  /*24980*/  @!P2 VIADD R2, R2, 0x1 ;  /* 0x000000010202a836 */ /* 0x000fe20000000000 */
[----:B------:R-:W-:Y:S02]  /*24990*/  ISETP.NE.AND P2, PT, R5, RZ, PT ;  /* 0x000000ff0500720c */ /* 0x000fe40003f45270 */
[----:B------:R-:W-:-:S13]  /*249a0*/  ISETP.GE.U32.AND P0, PT, R3, R11, PT ;  /* 0x0000000b0300720c */ /* 0x000fda0003f06070 */
[----:B------:R-:W-:-:S04]  /*249b0*/  @P0 VIADD R2, R2, 0x1 ;  /* 0x0000000102020836 */ /* 0x000fc80000000000 */
[----:B------:R-:W-:Y:S01]  /*249c0*/  @!P3 IMAD.MOV R2, RZ, RZ, -R2 ;  /* 0x000000ffff02b224 */ /* 0x000fe200078e0a02 */
[----:B------:R-:W-:-:S07]  /*249d0*/  @!P2 LOP3.LUT R2, RZ, R5, RZ, 0x33, !PT ;  /* 0x00000005ff02a212 */ /* 0x000fce00078e33ff */
.L_x_2047:
[----:B------:R-:W-:Y:S05]  /*249e0*/  BSYNC B0 ;  /* 0x0000000000007941 */ /* 0x000fea0003800000 */
.L_x_2046:
[-C--:B------:R-:W-:Y:S01]  /*249f0*/  IMAD R4, R34, R2.reuse, R4 ;  /* 0x0000000222047224 */ /* 0x080fe200078e0204 */
[----:B------:R-:W-:Y:S04]  /*24a00*/  BSSY B0, `(.L_x_2048) ;  /* 0x0000112000007945 */ /* 0x000fe80003800000 */
[C---:B------:R-:W-:Y:S01]  /*24a10*/  VIADDMNMX R2, R4.reuse, R2, R10, PT ;  /* 0x0000000204027246 */ /* 0x040fe2000380010a */
[----:B------:R-:W-:-:S04]  /*24a20*/  IMAD R4, R4, 0x40, -R7 ;  /* 0x0000004004047824 */ /* 0x000fc800078e0a07 */
[----:B------:R-:W-:Y:S01]  /*24a30*/  IMAD R2, R2, 0x40, -R7 ;  /* 0x0000004002027824 */ /* 0x000fe200078e0a07 */
[----:B------:R-:W-:-:S04]  /*24a40*/  VIMNMX R4, RZ, R4, !PT ;  /* 0x00000004ff047248 */ /* 0x000fc80007fe0100 */
[----:B------:R-:W-:-:S04]  /*24a50*/  VIMNMX R2, R2, R8, PT ;  /* 0x0000000802027248 */ /* 0x000fc80003fe0100 */
[----:B------:R-:W-:Y:S02]  /*24a60*/  ISETP.GT.AND P0, PT, R2, R4, PT ;  /* 0x000000040200720c */ /* 0x000fe40003f04270 */
[----:B------:R-:W-:-:S11]  /*24a70*/  SHF.R.U32.HI R4, RZ, 0x6, R4 ;  /* 0x00000006ff047819 */ /* 0x000fd60000011604 */
[----:B------:R-:W-:-:S05]  /*24a80*/  @P0 VIADD R2, R2, 0x3f ;  /* 0x0000003f02020836 */ /* 0x000fca0000000000 */
        /* <DEDUP_REMOVED lines=10> */
[----:B------:R-:W1:Y:S02]  /*24b30*/  S2R R5, SR_TID.X ;  /* 0x0000000000057919 */ /* 0x000e640000002100 */
[----:B-1----:R-:W-:-:S04]  /*24b40*/  SHF.R.U32.HI R5, RZ, 0x5, R5 ;  /* 0x00000005ff057819 */ /* 0x002fc80000011605 */
[----:B------:R-:W-:-:S05]  /*24b50*/  LOP3.LUT R5, R5, 0x3, RZ, 0xc0, !PT ;  /* 0x0000000305057812 */ /* 0x000fca00078ec0ff */
[----:B------:R1:W2:Y:S02]  /*24b60*/  SHFL.IDX PT, R14, R5, RZ, 0x1f ;  /* 0x00001fff050e7589 */ /* 0x0002a400000e0000 */
.L_x_2429:
[----:B--2---:R-:W-:Y:S02]  /*24b70*/  ISETP.NE.AND P0, PT, R14, RZ, PT ;  /* 0x000000ff0e00720c */ /* 0x004fe40003f05270 */
[----:B------:R-:W-:-:S11]  /*24b80*/  PLOP3.LUT P6, PT, PT, PT, PT, 0x8, 0x0 ;  /* 0x000000000000781c */ /* 0x000fd60003fce170 */
[----:B------:R-:W-:Y:S05]  /*24b90*/  @P0 BRA `(.L_x_2051) ;  /* 0x00000000000c0947 */ /* 0x000fea0003800000 */
[----:B------:R-:W-:-:S03]  /*24ba0*/  UMOV UR4, 0xffffffff ;  /* 0xffffffff00047882 */ /* 0x000fc60000000000 */
[----:B------:R-:W-:Y:S05]  /*24bb0*/  BRA.DIV UR4, `(.L_x_2052) ;  /* 0x000000ca04b07947 */ /* 0x000fea000b800000 */
[----:B------:R-:W-:-:S13]  /*24bc0*/  ELECT P6, URZ, PT ;  /* 0x00000000003f782f */ /* 0x000fda00038c0000 */
.L_x_2051:
[----:B-1----:R-:W2:Y:S01]  /*24bd0*/  LDL R5, [R1+0x30] ;  /* 0x0000300001057983 */ /* 0x002ea20000100800 */
[----:B------:R-:W-:Y:S01]  /*24be0*/  BSSY B1, `(.L_x_2053) ;  /* 0x0000008000017945 */ /* 0x000fe20003800000 */
[----:B--2---:R-:W-:-:S05]  /*24bf0*/  VIADD R5, R5, 0x1 ;  /* 0x0000000105057836 */ /* 0x004fca0000000000 */
[----:B------:R-:W-:-:S04]  /*24c00*/  LEA.HI R7, R5, R5, RZ, 0x1 ;  /* 0x0000000505077211 */ /* 0x000fc800078f08ff */
[----:B------:R-:W-:-:S05]  /*24c10*/  LOP3.LUT R7, R7, 0xfffffffe, RZ, 0xc0, !PT ;  /* 0xfffffffe07077812 */ /* 0x000fca00078ec0ff */
[----:B------:R-:W-:-:S05]  /*24c20*/  IMAD.IADD R5, R5, 0x1, -R7 ;  /* 0x0000000105057824 */ /* 0x000fca00078e0a07 */
[----:B------:R-:W-:-:S04]  /*24c30*/  SHF.L.U32 R5, R5, 0x1f, RZ ;  /* 0x0000001f05057819 */ /* 0x000fc800000006ff */
[----:B------:R-:W1:Y:S02]  /*24c40*/  SYNCS.PHASECHK.TRANS64.TRYWAIT P0, [R22+URZ+0x28420], R5 ;  /* 0x02842005160075a7 */ /* 0x000e64000800017f */
[----:B-1----:R-:W-:Y:S05]  /*24c50*/  @!P0 BRA `(.L_x_2054) ;  /* 0x000000c800a88947 */ /* 0x002fea0003800000 */
.L_x_2432:
[----:B------:R-:W-:Y:S05]  /*24c60*/  BSYNC B1 ;  /* 0x0000000000017941 */ /* 0x000fea0003800000 */
.L_x_2053:
[----:B------:R-:W-:Y:S04]  /*24c70*/  BSSY B1, `(.L_x_2055) ;  /* 0x000006c000017945 */ /* 0x000fe80003800000 */
[----:B------:R-:W-:Y:S05]  /*24c80*/  @!P6 BRA `(.L_x_2056) ;  /* 0x0000000400a8e947 */ /* 0x000fea0003800000 */
[----:B------:R-:W-:Y:S01]  /*24c90*/  IMAD R11, R29, 0x8, R22 ;  /* 0x000000081d0b7824 */ /* 0x000fe200078e0216 */
[----:B------:R-:W-:Y:S01]  /*24ca0*/  SHF.L.U32 R10, R31, 0x1f, RZ ;  /* 0x0000001f1f0a7819 */ /* 0x000fe200000006ff */
[----:B------:R-:W2:Y:S01]  /*24cb0*/  S2R R7, SR_TID.X ;  /* 0x0000000000077919 */ /* 0x000ea20000002100 */
[----:B------:R-:W-:Y:S02]  /*24cc0*/  BSSY B2, `(.L_x_2057) ;  /* 0x0000005000027945 */ /* 0x000fe40003800000 */
[----:B------:R-:W3:Y:S01]  /*24cd0*/  SYNCS.PHASECHK.TRANS64.TRYWAIT P0, [R11+URZ+0x284a0], R10 ;  /* 0x0284a00a0b0075a7 */ /* 0x000ee2000800017f */
[----:B--2---:R-:W-:-:S04]  /*24ce0*/  LOP3.LUT R7, R7, 0x7f, RZ, 0xc0, !PT ;  /* 0x0000007f07077812 */ /* 0x004fc800078ec0ff */
[----:B------:R-:W-:Y:S01]  /*24cf0*/  ISETP.NE.AND P1, PT, R7, RZ, PT ;  /* 0x000000ff0700720c */ /* 0x000fe20003f25270 */
[----:B---3--:R-:W-:-:S12]  /*24d00*/  @!P0 BRA `(.L_x_2058) ;  /* 0x000000c800908947 */ /* 0x008fd80003800000 */
.L_x_2433:
[----:B------:R-:W-:Y:S05]  /*24d10*/  BSYNC B2 ;  /* 0x0000000000027941 */ /* 0x000fea0003800000 */
.L_x_2057:
[----:B------:R-:W-:Y:S04]  /*24d20*/  BSSY B2, `(.L_x_2059) ;  /* 0x0000009000027945 */ /* 0x000fe80003800000 */
[----:B------:R-:W-:Y:S05]  /*24d30*/  @P1 BRA `(.L_x_2060) ;  /* 0x00000000001c1947 */ /* 0x000fea0003800000 */
[----:B-1----:R-:W1:Y:S02]  /*24d40*/  S2R R5, SR_TID.X ;  /* 0x0000000000057919 */ /* 0x002e640000002100 */
[----:B-1----:R-:W-:Y:S01]  /*24d50*/  LOP3.LUT R7, R5, 0x1f, RZ, 0xc0, !PT ;  /* 0x0000001f05077812 */ /* 0x002fe200078ec0ff */
[----:B------:R-:W-:-:S03]  /*24d60*/  IMAD.MOV.U32 R5, RZ, RZ, 0x4000 ;  /* 0x00004000ff057424 */ /* 0x000fc600078e00ff */
[----:B------:R-:W-:Y:S01]  /*24d70*/  ISETP.NE.AND P0, PT, R7, RZ, PT ;  /* 0x000000ff0700720c */ /* 0x000fe20003f05270 */
[----:B------:R3:W-:-:S12]  /*24d80*/  SYNCS.ARRIVE.TRANS64 RZ, [R11+URZ+0x28490], R5 ;  /* 0x028490050bff79a7 */ /* 0x0007d8000800003f */
[----:B---3--:R-:W-:Y:S05]  /*24d90*/  @!P0 BRA `(.L_x_2060) ;  /* 0x0000000000048947 */ /* 0x008fea0003800000 */
[----:B------:R-:W-:Y:S01]  /*24da0*/  BPT.TRAP 0x1 ;  /* 0x000000040000795c */ /* 0x000fe20000300000 */
.L_x_2060:
[----:B------:R-:W-:Y:S05]  /*24db0*/  BSYNC B2 ;  /* 0x0000000000027941 */ /* 0x000fea0003800000 */
.L_x_2059:
[----:B------:R-:W-:Y:S01]  /*24dc0*/  IMAD.MOV.U32 R15, RZ, RZ, RZ ;  /* 0x000000ffff0f7224 */ /* 0x000fe200078e00ff */
[----:B------:R-:W-:Y:S01]  /*24dd0*/  UIADD3 UR4, UP0, UR40, 0x570, URZ ;  /* 0x0000057028047890 */ /* 0x000fe2000ff1e03f */
[----:B------:R-:W-:Y:S01]  /*24de0*/  IMAD R7, R3, 0x40, R0 ;  /* 0x0000004003077824 */ /* 0x000fe200078e0200 */
[----:B------:R-:W-:Y:S01]  /*24df0*/  PLOP3.LUT P0, PT, PT, PT, PT, 0x80, 0x0 ;  /* 0x000000000000781c */ /* 0x000fe20003f0f070 */
[----:B------:R-:W-:Y:S01]  /*24e00*/  IMAD R8, R29, 0x4000, R22 ;  /* 0x000040001d087824 */ /* 0x000fe200078e0216 */
[----:B------:R-:W-:Y:S01]  /*24e10*/  R2UR UR10, R15 ;  /* 0x000000000f0a72ca */ /* 0x000fe200000e0000 */
[----:B------:R-:W-:Y:S01]  /*24e20*/  VIADD R7, R7, 0xffffffc0 ;  /* 0xffffffc007077836 */ /* 0x000fe20000000000 */
[----:B------:R-:W-:Y:S01]  /*24e30*/  UIADD3.X UR5, URZ, UR41, URZ, UP0, !UPT ;  /* 0x000000293f057290 */ /* 0x000fe200087fe43f */
[----:B-1----:R-:W-:Y:S01]  /*24e40*/  VIADD R5, R11, 0x28490 ;  /* 0x000284900b057836 */ /* 0x002fe20000000000 */
[----:B------:R-:W-:Y:S01]  /*24e50*/  UMOV UR6, 0x0 ;  /* 0x0000000000067882 */ /* 0x000fe20000000000 */
[----:B0-----:R-:W-:Y:S01]  /*24e60*/  VIADD R12, R8, 0x20000 ;  /* 0x00020000080c7836 */ /* 0x001fe20000000000 */
[----:B------:R-:W-:-:S09]  /*24e70*/  UMOV UR7, 0x12f00000 ;  /* 0x12f0000000077882 */ /* 0x000fd20000000000 */
.L_x_2061:
        /* <DEDUP_REMOVED lines=16> */
.L_x_2062:
        /* <DEDUP_REMOVED lines=13> */
.L_x_2434:
[----:B------:R-:W-:Y:S05]  /*25050*/  BSYNC B2 ;  /* 0x0000000000027941 */ /* 0x000fea0003800000 */
.L_x_2063:
[----:B------:R-:W-:Y:S01]  /*25060*/  BSSY B2, `(.L_x_2065) ;  /* 0x000000b000027945 */ /* 0x000fe20003800000 */
[----:B------:R-:W-:Y:S02]  /*25070*/  IMAD.MOV.U32 R12, RZ, RZ, 0x0 ;  /* 0x00000000ff0c7424 */ /* 0x000fe400078e00ff */
[----:B------:R-:W-:Y:S01]  /*25080*/  IMAD.MOV.U32 R13, RZ, RZ, 0x12f00000 ;  /* 0x12f00000ff0d7424 */ /* 0x000fe200078e00ff */
[----:B------:R-:W-:Y:S06]  /*25090*/  @P1 BRA `(.L_x_2066) ;  /* 0x00000000001c1947 */ /* 0x000fec0003800000 */
[----:B------:R-:W1:Y:S02]  /*250a0*/  S2R R5, SR_TID.X ;  /* 0x0000000000057919 */ /* 0x000e640000002100 */
[----:B-1----:R-:W-:Y:S01]  /*250b0*/  LOP3.LUT R21, R5, 0x1f, RZ, 0xc0, !PT ;  /* 0x0000001f05157812 */ /* 0x002fe200078ec0ff */
[----:B------:R-:W-:-:S03]  /*250c0*/  IMAD.MOV.U32 R5, RZ, RZ, 0x4000 ;  /* 0x00004000ff057424 */ /* 0x000fc600078e00ff */
[----:B------:R-:W-:Y:S01]  /*250d0*/  ISETP.NE.AND P0, PT, R21, RZ, PT ;  /* 0x000000ff1500720c */ /* 0x000fe20003f05270 */
[----:B------:R1:W-:-:S12]  /*250e0*/  SYNCS.ARRIVE.TRANS64 RZ, [R11+URZ+0x284b0], R5 ;  /* 0x0284b0050bff79a7 */ /* 0x0003d8000800003f */
[----:B-1----:R-:W-:Y:S05]  /*250f0*/  @!P0 BRA `(.L_x_2066) ;  /* 0x0000000000048947 */ /* 0x002fea0003800000 */
[----:B------:R-:W-:Y:S01]  /*25100*/  BPT.TRAP 0x1 ;  /* 0x000000040000795c */ /* 0x000fe20000300000 */
.L_x_2066:
[----:B------:R-:W-:Y:S05]  /*25110*/  BSYNC B2 ;  /* 0x0000000000027941 */ /* 0x000fea0003800000 */
.L_x_2065:
[----:B------:R-:W-:Y:S01]  /*25120*/  R2UR UR10, R15 ;  /* 0x000000000f0a72ca */ /* 0x000fe200000e0000 */
[----:B------:R-:W-:Y:S01]  /*25130*/  UIADD3 UR4, UP0, UR40, 0x670, URZ ;  /* 0x0000067028047890 */ /* 0x000fe2000ff1e03f */
[----:B------:R-:W-:Y:S01]  /*25140*/  R2UR UR6, R12 ;  /* 0x000000000c0672ca */ /* 0x000fe200000e0000 */
[----:B0-2---:R-:W-:Y:S01]  /*25150*/  VIADD R11, R11, 0x284b0 ;  /* 0x000284b00b0b7836 */ /* 0x005fe20000000000 */
[----:B------:R-:W-:Y:S01]  /*25160*/  R2UR UR7, R13 ;  /* 0x000000000d0772ca */ /* 0x000fe200000e0000 */
[----:B------:R-:W-:Y:S01]  /*25170*/  UIADD3.X UR5, URZ, UR41, URZ, UP0, !UPT ;  /* 0x000000293f057290 */ /* 0x000fe200087fe43f */
[----:B------:R-:W-:Y:S02]  /*25180*/  PLOP3.LUT P0, PT, PT, PT, PT, 0x80, 0x0 ;  /* 0x000000000000781c */ /* 0x000fe40003f0f070 */
[----:B------:R-:W-:-:S11]  /*25190*/  IADD3 R5, R8, 0x10000, RZ ;  /* 0x0001000008057810 */ /* 0x000fd60007ffe0ff */
.L_x_2067:
        /* <DEDUP_REMOVED lines=15> */
.L_x_2068:
        /* <DEDUP_REMOVED lines=9> */
[----:B--2---:R-:W-:Y:S05]  /*25320*/  @P0 BRA.U.ANY `(.L_x_2068) ;  /* 0xfffffffd00d80947 */ /* 0x004fea000393ffff */
.L_x_2056:
[----:B------:R-:W-:Y:S05]  /*25330*/  BSYNC B1 ;  /* 0x0000000000017941 */ /* 0x000fea0003800000 */
.L_x_2055:
        /* <DEDUP_REMOVED lines=9> */
.L_x_2083:
[----:B------:R-:W-:Y:S05]  /*253d0*/  YIELD ;  /* 0x0000000000007946 */ /* 0x000fea0003800000 */
        /* <DEDUP_REMOVED lines=10> */
.L_x_2435:
[----:B------:R-:W-:Y:S05]  /*25480*/  BSYNC B2 ;  /* 0x0000000000027941 */ /* 0x000fea0003800000 */
.L_x_2071:
[----:B------:R-:W-:Y:S04]  /*25490*/  BSSY B2, `(.L_x_2073) ;  /* 0x0000009000027945 */ /* 0x000fe80003800000 */
[----:B------:R-:W-:Y:S05]  /*254a0*/  @P2 BRA `(.L_x_2074) ;  /* 0x00000000001c2947 */ /* 0x000fea0003800000 */
[----:B------:R-:W1:Y:S02]  /*254b0*/  S2R R3, SR_TID.X ;  /* 0x0000000000037919 */ /* 0x000e640000002100 */
[----:B-1----:R-:W-:Y:S01]  /*254c0*/  LOP3.LUT R5, R3, 0x1f, RZ, 0xc0, !PT ;  /* 0x0000001f03057812 */ /* 0x002fe200078ec0ff */
[----:B------:R-:W-:-:S03]  /*254d0*/  IMAD.MOV.U32 R3, RZ, RZ, 0x4000 ;  /* 0x00004000ff037424 */ /* 0x000fc600078e00ff */
[----:B------:R-:W-:Y:S01]  /*254e0*/  ISETP.NE.AND P1, PT, R5, RZ, PT ;  /* 0x000000ff0500720c */ /* 0x000fe20003f25270 */
[----:B------:R3:W-:-:S12]  /*254f0*/  SYNCS.ARRIVE.TRANS64 RZ, [R10+URZ+0x28490], R3 ;  /* 0x028490030aff79a7 */ /* 0x0007d8000800003f */
[----:B---3--:R-:W-:Y:S05]  /*25500*/  @!P1 BRA `(.L_x_2074) ;  /* 0x0000000000049947 */ /* 0x008fea0003800000 */
[----:B------:R-:W-:Y:S01]  /*25510*/  BPT.TRAP 0x1 ;  /* 0x000000040000795c */ /* 0x000fe20000300000 */
.L_x_2074:
[----:B------:R-:W-:Y:S05]  /*25520*/  BSYNC B2 ;  /* 0x0000000000027941 */ /* 0x000fea0003800000 */
.L_x_2073:
[----:B------:R-:W-:Y:S01]  /*25530*/  IMAD.MOV.U32 R14, RZ, RZ, RZ ;  /* 0x000000ffff0e7224 */ /* 0x000fe200078e00ff */
[----:B------:R-:W-:Y:S01]  /*25540*/  UIADD3 UR4, UP0, UR40, 0x570, URZ ;  /* 0x0000057028047890 */ /* 0x000fe2000ff1e03f */
[----:B------:R-:W-:Y:S01]  /*25550*/  IMAD R7, R29, 0x4000, R22 ;  /* 0x000040001d077824 */ /* 0x000fe200078e0216 */
[----:B------:R-:W-:Y:S01]  /*25560*/  PLOP3.LUT P1, PT, PT, PT, PT, 0x80, 0x0 ;  /* 0x000000000000781c */ /* 0x000fe20003f2f070 */
[----:B-1----:R-:W-:Y:S01]  /*25570*/  IMAD R5, R11, 0x40, R0 ;  /* 0x000000400b057824 */ /* 0x002fe200078e0200 */
[----:B------:R-:W-:Y:S01]  /*25580*/  R2UR UR10, R14 ;  /* 0x000000000e0a72ca */ /* 0x000fe200000e0000 */
[----:B------:R-:W-:Y:S01]  /*25590*/  VIADD R3, R10, 0x28490 ;  /* 0x000284900a037836 */ /* 0x000fe20000000000 */
[----:B------:R-:W-:Y:S01]  /*255a0*/  UIADD3.X UR5, URZ, UR41, URZ, UP0, !UPT ;  /* 0x000000293f057290 */ /* 0x000fe200087fe43f */
[----:B0-----:R-:W-:Y:S01]  /*255b0*/  VIADD R12, R7, 0x20000 ;  /* 0x00020000070c7836 */ /* 0x001fe20000000000 */
[----:B------:R-:W-:Y:S01]  /*255c0*/  UMOV UR6, 0x0 ;  /* 0x0000000000067882 */ /* 0x000fe20000000000 */
[----:B------:R-:W-:-:S10]  /*255d0*/  UMOV UR7, 0x12f00000 ;  /* 0x12f0000000077882 */ /* 0x000fd40000000000 */
.L_x_2075:
        /* <DEDUP_REMOVED lines=16> */
.L_x_2076:
        /* <DEDUP_REMOVED lines=13> */
.L_x_2436:
[----:B------:R-:W-:Y:S05]  /*257b0*/  BSYNC B2 ;  /* 0x0000000000027941 */ /* 0x000fea0003800000 */
.L_x_2077:
        /* <DEDUP_REMOVED lines=11> */
.L_x_2080:
[----:B------:R-:W-:Y:S05]  /*25870*/  BSYNC B2 ;  /* 0x0000000000027941 */ /* 0x000fea0003800000 */
.L_x_2079:
[----:B------:R-:W-:Y:S01]  /*25880*/  R2UR UR10, R14 ;  /* 0x000000000e0a72ca */ /* 0x000fe200000e0000 */
[----:B------:R-:W-:Y:S01]  /*25890*/  UIADD3 UR4, UP0, UR40, 0x670, URZ ;  /* 0x0000067028047890 */ /* 0x000fe2000ff1e03f */
[----:B------:R-:W-:Y:S01]  /*258a0*/  R2UR UR6, R12 ;  /* 0x000000000c0672ca */ /* 0x000fe200000e0000 */
[----:B0-2---:R-:W-:Y:S01]  /*258b0*/  VIADD R10, R10, 0x284b0 ;  /* 0x000284b00a0a7836 */ /* 0x005fe20000000000 */
[----:B------:R-:W-:Y:S01]  /*258c0*/  R2UR UR7, R13 ;  /* 0x000000000d0772ca */ /* 0x000fe200000e0000 */
[----:B------:R-:W-:Y:S01]  /*258d0*/  VIADD R3, R7, 0x10000 ;  /* 0x0001000007037836 */ /* 0x000fe20000000000 */
[----:B------:R-:W-:Y:S01]  /*258e0*/  PLOP3.LUT P1, PT, PT, PT, PT, 0x80, 0x0 ;  /* 0x000000000000781c */ /* 0x000fe20003f2f070 */
[----:B------:R-:W-:-:S12]  /*258f0*/  UIADD3.X UR5, URZ, UR41, URZ, UP0, !UPT ;  /* 0x000000293f057290 */ /* 0x000fd800087fe43f */
.L_x_2081:
        /* <DEDUP_REMOVED lines=15> */
.L_x_2082:
        /* <DEDUP_REMOVED lines=10> */
.L_x_2070:
[----:B------:R-:W-:Y:S05]  /*25a90*/  BSYNC B1 ;  /* 0x0000000000017941 */ /* 0x000fea0003800000 */
.L_x_2069:
        /* <DEDUP_REMOVED lines=8> */
.L_x_2049:
[----:B------:R-:W-:Y:S05]  /*25b20*/  BSYNC B0 ;  /* 0x0000000000007941 */ /* 0x000fea0003800000 */
.L_x_2048:
[----:B------:R-:W2:Y:S01]  /*25b30*/  LDC R0, c[0x0][0x448] ;  /* 0x00011200ff007b82 */ /* 0x000ea20000000800 */
[----:B------:R-:W-:Y:S01]  /*25b40*/  VIADD R2, R26, 0x7f ;  /* 0x0000007f1a027836 */ /* 0x000fe20000000000 */
[----:B------:R-:W-:Y:S06]  /*25b50*/  @!P0 WARPSYNC.ALL ;  /* 0x0000000000008948 */ /* 0x000fec0003800000 */
[----:B------:R-:W-:Y:S01]  /*25b60*/  @!P0 BAR.SYNC.DEFER_BLOCKING 0xc, 0x180 ;  /* 0x0306000000008b1d */ /* 0x000fe20000010000 */
[----:B--2---:R-:W-:-:S13]  /*25b70*/  ISETP.NE.AND P1, PT, R0, 0x1, PT ;  /* 0x000000010000780c */ /* 0x004fda0003f25270 */
[----:B------:R-:W2:Y:S08]  /*25b80*/  @P1 LDC R3, c[0x0][0x44c] ;  /* 0x00011300ff031b82 */ /* 0x000eb00000000800 */
[----:B------:R-:W3:Y:S01]  /*25b90*/  @P1 LDC R0, c[0x0][0x450] ;  /* 0x00011400ff001b82 */ /* 0x000ee20000000800 */
[----:B--2---:R-:W-:-:S05]  /*25ba0*/  @P1 IMAD.HI.U32 R3, R2, R3, RZ ;  /* 0x0000000302031227 */ /* 0x004fca00078e00ff */
[----:B---3--:R-:W-:-:S05]  /*25bb0*/  @P1 SHF.R.U32.HI R2, RZ, R0, R3 ;  /* 0x00000000ff021219 */ /* 0x008fca0000011603 */
[----:B------:R-:W-:Y:S02]  /*25bc0*/  IMAD.IADD R9, R9, 0x1, R2 ;  /* 0x0000000109097824 */ /* 0x000fe400078e0202 */
[----:B------:R-:W2:Y:S02]  /*25bd0*/  LDC.64 R2, c[0x0][0x9e0] ;  /* 0x00027800ff027b82 */ /* 0x000ea40000000a00 */
[----:B--2---:R-:W-:Y:S01]  /*25be0*/  ISETP.GE.AND P2, PT, R3, 0x1, PT ;  /* 0x000000010300780c */ /* 0x004fe20003f46270 */
[----:B------:R-:W-:-:S12]  /*25bf0*/  IMAD.IADD R2, R9, 0x1, R2 ;  /* 0x0000000109027824 */ /* 0x000fd800078e0202 */
[----:B------:R-:W-:Y:S05]  /*25c00*/  @!P2 BRA `(.L_x_2084) ;  /* 0x000000000048a947 */ /* 0x000fea0003800000 */
[C---:B------:R-:W-:Y:S01]  /*25c10*/  ISETP.GT.AND P0, PT, R9.reuse, RZ, PT ;  /* 0x000000ff0900720c */ /* 0x040fe20003f04270 */
[----:B------:R-:W-:Y:S01]  /*25c20*/  BSSY B0, `(.L_x_2085) ;  /* 0x000000e000007945 */ /* 0x000fe20003800000 */
[----:B------:R-:W-:-:S11]  /*25c30*/  IADD3 R0, R9, -0x1, RZ ;  /* 0xffffffff09007810 */ /* 0x000fd60007ffe0ff */
[----:B------:R-:W-:Y:S05]  /*25c40*/  @P0 BRA `(.L_x_2086) ;  /* 0x00000000001c0947 */ /* 0x000fea0003800000 */
[----:B------:R-:W-:Y:S01]  /*25c50*/  ISETP.NE.AND P0, PT, R3, 0x1, PT ;  /* 0x000000010300780c */ /* 0x000fe20003f05270 */
[----:B------:R-:W-:-:S12]  /*25c60*/  IMAD.MOV R0, RZ, RZ, -R9 ;  /* 0x000000ffff007224 */ /* 0x000fd800078e0a09 */
[----:B-1----:R-:W1:Y:S02]  /*25c70*/  @P0 LDC.64 R4, c[0x0][0x9e8] ;  /* 0x00027a00ff040b82 */ /* 0x002e640000000a00 */
[----:B-1----:R-:W-:-:S05]  /*25c80*/  @P0 IMAD.HI.U32 R4, R0, R4, RZ ;  /* 0x0000000400040227 */ /* 0x002fca00078e00ff */
[----:B------:R-:W-:-:S04]  /*25c90*/  @P0 SHF.R.U32.HI R0, RZ, R5, R4 ;  /* 0x00000005ff000219 */ /* 0x000fc80000011604 */
[----:B------:R-:W-:Y:S01]  /*25ca0*/  LOP3.LUT R0, RZ, R0, RZ, 0x33, !PT ;  /* 0x00000000ff007212 */ /* 0x000fe200078e33ff */
[----:B------:R-:W-:Y:S06]  /*25cb0*/  BRA `(.L_x_2087) ;  /* 0x0000000000107947 */ /* 0x000fec0003800000 */
.L_x_2086:
[----:B------:R-:W-:-:S13]  /*25cc0*/  ISETP.NE.AND P0, PT, R3, 0x1, PT ;  /* 0x000000010300780c */ /* 0x000fda0003f05270 */
[----:B-1----:R-:W1:Y:S02]  /*25cd0*/  @P0 LDC.64 R4, c[0x0][0x9e8] ;  /* 0x00027a00ff040b82 */ /* 0x002e640000000a00 */
[----:B-1----:R-:W-:-:S05]  /*25ce0*/  @P0 IMAD.HI.U32 R4, R0, R4, RZ ;  /* 0x0000000400040227 */ /* 0x002fca00078e00ff */
[----:B------:R-:W-:-:S07]  /*25cf0*/  @P0 SHF.R.U32.HI R0, RZ, R5, R4 ;  /* 0x00000005ff000219 */ /* 0x000fce0000011604 */
.L_x_2087:
[----:B------:R-:W-:Y:S05]  /*25d00*/  BSYNC B0 ;  /* 0x0000000000007941 */ /* 0x000fea0003800000 */
.L_x_2085:
[----:B------:R-:W-:-:S05]  /*25d10*/  IMAD R0, R0, R3, R3 ;  /* 0x0000000300007224 */ /* 0x000fca00078e0203 */
[----:B------:R-:W-:-:S07]  /*25d20*/  VIMNMX R2, R2, R0, PT ;  /* 0x0000000002027248 */ /* 0x000fce0003fe0100 */
.L_x_2084:
[----:B------:R-:W-:Y:S01]  /*25d30*/  VIADD R2, R2, 0x3f ;  /* 0x0000003f02027836 */ /* 0x000fe20000000000 */
[----:B------:R-:W-:Y:S01]  /*25d40*/  ULDC UR4, c[0x0][0x9dc] ;  /* 0x0002770000047ab9 */ /* 0x000fe20000000800 */
[----:B------:R-:W-:-:S03]  /*25d50*/  IMAD.MOV.U32 R4, RZ, RZ, R26 ;  /* 0x000000ffff047224 */ /* 0x000fc600078e001a */
[----:B------:R-:W-:-:S04]  /*25d60*/  SHF.R.S32.HI R0, RZ, 0x1f, R2 ;  /* 0x0000001fff007819 */ /* 0x000fc80000011402 */
[----:B------:R-:W-:Y:S02]  /*25d70*/  LEA.HI R0, R0, R2, RZ, 0x6 ;  /* 0x0000000200007211 */ /* 0x000fe400078f30ff */
[----:B------:R-:W2:Y:S02]  /*25d80*/  @P1 LDC R2, c[0x0][0x44c] ;  /* 0x00011300ff021b82 */ /* 0x000ea40000000800 */
[----:B-1----:R-:W-:-:S04]  /*25d90*/  SHF.R.S32.HI R5, RZ, 0x6, R0 ;  /* 0x00000006ff057819 */ /* 0x002fc80000011400 */
[----:B------:R-:W-:Y:S02]  /*25da0*/  VIMNMX R20, R20, R5, PT ;  /* 0x0000000514147248 */ /* 0x000fe40003fe0100 */
[----:B------:R-:W1:Y:S01]  /*25db0*/  @P1 LDC R0, c[0x0][0x450] ;  /* 0x00011400ff001b82 */ /* 0x000e620000000800 */
[----:B--2---:R-:W-:-:S05]  /*25dc0*/  @P1 IMAD.HI.U32 R2, R26, R2, RZ ;  /* 0x000000021a021227 */ /* 0x004fca00078e00ff */
        /* <DEDUP_REMOVED lines=14> */
.L_x_2090:
[----:B------:R-:W-:-:S13]  /*25eb0*/  ISETP.NE.AND P0, PT, R3, 0x1, PT ;  /* 0x000000010300780c */ /* 0x000fda0003f05270 */
[----:B------:R-:W1:Y:S02]  /*25ec0*/  @P0 LDC.64 R4, c[0x0][0x9e8] ;  /* 0x00027a00ff040b82 */ /* 0x000e640000000a00 */
[----:B-1----:R-:W-:-:S05]  /*25ed0*/  @P0 IMAD.HI.U32 R4, R2, R4, RZ ;  /* 0x0000000402040227 */ /* 0x002fca00078e00ff */
[----:B------:R-:W-:-:S07]  /*25ee0*/  @P0 SHF.R.U32.HI R2, RZ, R5, R4 ;  /* 0x00000005ff020219 */ /* 0x000fce0000011604 */
.L_x_2091:
[----:B------:R-:W-:Y:S05]  /*25ef0*/  BSYNC B0 ;  /* 0x0000000000007941 */ /* 0x000fea0003800000 */
.L_x_2089:
[----:B------:R-:W-:-:S05]  /*25f00*/  IMAD R3, R2, R3, RZ ;  /* 0x0000000302037224 */ /* 0x000fca00078e02ff */
[----:B------:R-:W-:-:S07]  /*25f10*/  VIMNMX R0, R0, R3, !PT ;  /* 0x0000000300007248 */ /* 0x000fce0007fe0100 */
.L_x_2088:
[----:B------:R-:W-:Y:S01]  /*25f20*/  ISETP.NE.AND P1, PT, R6, RZ, PT ;  /* 0x000000ff0600720c */ /* 0x000fe20003f25270 */
[----:B------:R-:W-:Y:S01]  /*25f30*/  BSSY B0, `(.L_x_2092) ;  /* 0x0000024000007945 */ /* 0x000fe20003800000 */
[----:B------:R-:W-:-:S04]  /*25f40*/  SHF.R.S32.HI R3, RZ, 0x1f, R0 ;  /* 0x0000001fff037819 */ /* 0x000fc80000011400 */
[----:B------:R-:W-:-:S04]  /*25f50*/  LEA.HI R3, R3, R0, RZ, 0x6 ;  /* 0x0000000003037211 */ /* 0x000fc800078f30ff */
[----:B------:R-:W-:Y:S01]  /*25f60*/  SHF.R.S32.HI R0, RZ, 0x6, R3 ;  /* 0x00000006ff007819 */ /* 0x000fe20000011403 */
[----:B------:R-:W-:Y:S02]  /*25f70*/  IMAD.MOV.U32 R3, RZ, RZ, RZ ;  /* 0x000000ffff037224 */ /* 0x000fe400078e00ff */
[----:B------:R-:W1:Y:S01]  /*25f80*/  @!P1 LDC R6, c[0x0][0x9f0] ;  /* 0x00027c00ff069b82 */ /* 0x000e620000000800 */
[----:B------:R-:W-:-:S04]  /*25f90*/  VIMNMX R0, RZ, R0, !PT ;  /* 0x00000000ff007248 */ /* 0x000fc80007fe0100 */
[----:B------:R-:W-:-:S13]  /*25fa0*/  ISETP.GT.AND P0, PT, R20, R0, PT ;  /* 0x000000001400720c */ /* 0x000fda0003f04270 */
[----:B------:R-:W-:Y:S05]  /*25fb0*/  @!P0 BRA `(.L_x_2093) ;  /* 0x00000000006c8947 */ /* 0x000fea0003800000 */
[-C--:B-1----:R-:W-:Y:S02]  /*25fc0*/  IABS R4, R6.reuse ;  /* 0x0000000600047213 */ /* 0x082fe40000000000 */
[----:B------:R-:W-:Y:S02]  /*25fd0*/  IABS R7, R6 ;  /* 0x0000000600077213 */ /* 0x000fe40000000000 */
[----:B------:R-:W1:Y:S03]  /*25fe0*/  I2F.RP R8, R4 ;  /* 0x0000000400087306 */ /* 0x000e660000209400 */
[----:B------:R-:W-:-:S05]  /*25ff0*/  IMAD.MOV R7, RZ, RZ, -R7 ;  /* 0x000000ffff077224 */ /* 0x000fca00078e0a07 */
[----:B-1----:R-:W1:Y:S02]  /*26000*/  MUFU.RCP R8, R8 ;  /* 0x0000000800087308 */ /* 0x002e640000001000 */
[----:B-1----:R-:W-:-:S06]  /*26010*/  VIADD R9, R8, 0xffffffe ;  /* 0x0ffffffe08097836 */ /* 0x002fcc0000000000 */
[----:B------:R-:W1:Y:S02]  /*26020*/  F2I.FTZ.U32.TRUNC.NTZ R3, R9 ;  /* 0x0000000900037305 */ /* 0x000e64000021f000 */
[----:B-1----:R-:W-:-:S04]  /*26030*/  IMAD.MOV R2, RZ, RZ, -R3 ;  /* 0x000000ffff027224 */ /* 0x002fc800078e0a03 */
[----:B------:R-:W-:Y:S02]  /*26040*/  IMAD R5, R2, R4, RZ ;  /* 0x0000000402057224 */ /* 0x000fe400078e02ff */
[----:B------:R-:W-:-:S04]  /*26050*/  IMAD.MOV.U32 R2, RZ, RZ, RZ ;  /* 0x000000ffff027224 */ /* 0x000fc800078e00ff */
[----:B------:R-:W-:Y:S01]  /*26060*/  IMAD.HI.U32 R5, R3, R5, R2 ;  /* 0x0000000503057227 */ /* 0x000fe200078e0002 */
[----:B------:R-:W-:-:S05]  /*26070*/  IADD3 R3, R6, -0x1, R20 ;  /* 0xffffffff06037810 */ /* 0x000fca0007ffe014 */
[----:B------:R-:W-:-:S05]  /*26080*/  IMAD.IADD R3, R3, 0x1, -R0 ;  /* 0x0000000103037824 */ /* 0x000fca00078e0a00 */
        /* <DEDUP_REMOVED lines=14> */
.L_x_2093:
[----:B------:R-:W-:Y:S05]  /*26170*/  BSYNC B0 ;  /* 0x0000000000007941 */ /* 0x000fea0003800000 */
.L_x_2092:
[----:B------:R-:W-:-:S05]  /*26180*/  IMAD R34, R34, R3, R0 ;  /* 0x0000000322227224 */ /* 0x000fca00078e0200 */
[----:B------:R-:W-:-:S04]  /*26190*/  VIADDMNMX R32, R34, R3, R20, PT ;  /* 0x0000000322207246 */ /* 0x000fc80003800114 */
[----:B------:R-:W-:Y:S01]  /*261a0*/  ISETP.GT.AND P0, PT, R32, R34, PT ;  /* 0x000000222000720c */ /* 0x000fe20003f04270 */
[----:B------:R2:W-:-:S12]  /*261b0*/  STL [R1+0x20], R32 ;  /* 0x0000202001007387 */ /* 0x0005d80000100800 */
[----:B--2---:R-:W-:Y:S05]  /*261c0*/  @P0 BRA `(.L_x_2094) ;  /* 0x0000000000440947 */ /* 0x004fea0003800000 */
[----:B------:R-:W2:Y:S02]  /*261d0*/  S2R R2, SR_TID.X ;  /* 0x0000000000027919 */ /* 0x000ea40000002100 */
[----:B--2---:R-:W-:-:S04]  /*261e0*/  LOP3.LUT R2, R2, 0x7f, RZ, 0xc0, !PT ;  /* 0x0000007f02027812 */ /* 0x004fc800078ec0ff */
[----:B------:R-:W-:-:S13]  /*261f0*/  ISETP.NE.AND P0, PT, R2, RZ, PT ;  /* 0x000000ff0200720c */ /* 0x000fda0003f05270 */
[----:B------:R-:W-:Y:S05]  /*26200*/  @P0 BRA `(.L_x_2095) ;  /* 0x0000003c00240947 */ /* 0x000fea0003800000 */
[----:B------:R-:W2:Y:S01]  /*26210*/  S2R R5, SR_LANEID ;  /* 0x0000000000057919 */ /* 0x000ea20000000000 */
[----:B------:R-:W-:Y:S01]  /*26220*/  VOTEU.ANY UR4, UPT, PT ;  /* 0x0000000000047886 */ /* 0x000fe200038e0100 */
[----:B------:R-:W3:Y:S01]  /*26230*/  LDC.64 R2, c[0x0][0xc60] ;  /* 0x00031800ff027b82 */ /* 0x000ee20000000a00 */
[----:B------:R-:W2:Y:S02]  /*26240*/  FLO.U32 R0, UR4 ;  /* 0x0000000400007d00 */ /* 0x000ea400080e0000 */
[----:B--2---:R-:W-:-:S06]  /*26250*/  ISETP.EQ.U32.AND P0, PT, R0, R5, PT ;  /* 0x000000050000720c */ /* 0x004fcc0003f02070 */
[----:B------:R-:W3:Y:S07]  /*26260*/  POPC R5, UR4 ;  /* 0x0000000400057d09 */ /* 0x000eee0008000000 */
[----:B---3--:R-:W2:Y:S01]  /*26270*/  @P0 ATOMG.E.ADD.STRONG.GPU PT, R3, desc[UR36][R2.64], R5 ;  /* 0x00000005020309a8 */ /* 0x008ea200081ee1e4 */
[----:B------:R-:W3:Y:S02]  /*26280*/  S2R R4, SR_LTMASK ;  /* 0x0000000000047919 */ /* 0x000ee40000003900 */
[----:B---3--:R-:W-:-:S04]  /*26290*/  LOP3.LUT R4, R4, UR4, RZ, 0xc0, !PT ;  /* 0x0000000404047c12 */ /* 0x008fc8000f8ec0ff */
[----:B------:R-:W3:Y:S01]  /*262a0*/  POPC R7, R4 ;  /* 0x0000000400077309 */ /* 0x000ee20000000000 */
[----:B--2---:R-:W3:Y:S02]  /*262b0*/  SHFL.IDX PT, R0, R3, R0, 0x1f ;  /* 0x00001f0003007589 */ /* 0x004ee400000e0000 */
[----:B---3--:R-:W-:Y:S01]  /*262c0*/  IADD3 R16, R0, UR39, R7 ;  /* 0x0000002700107c10 */ /* 0x008fe2000fffe007 */
[----:B------:R-:W-:Y:S06]  /*262d0*/  BRA `(.L_x_2095) ;  /* 0x0000003800f07947 */ /* 0x000fec0003800000 */
.L_x_2094:
        /* <DEDUP_REMOVED lines=9> */
[----:B------:R-:W-:Y:S01]  /*26370*/  MOV R8, 0x70 ;  /* 0x0000007000087802 */ /* 0x000fe20000000f00 */
[----:B------:R-:W2:Y:S01]  /*26380*/  LDC.64 R2, c[0x4][R2] ;  /* 0x0100000002027b82 */ /* 0x000ea20000000a00 */
[----:B------:R-:W-:Y:S02]  /*26390*/  IMAD.U32 R5, RZ, RZ, UR7 ;  /* 0x00000007ff057e24 */ /* 0x000fe4000f8e00ff */
[----:B-1----:R-:W-:Y:S02]  /*263a0*/  IMAD.U32 R6, RZ, RZ, UR8 ;  /* 0x00000008ff067e24 */ /* 0x002fe4000f8e00ff */
[----:B------:R-:W-:-:S02]  /*263b0*/  IMAD.U32 R7, RZ, RZ, UR9 ;  /* 0x00000009ff077e24 */ /* 0x000fc4000f8e00ff */
[----:B------:R-:W-:Y:S02]  /*263c0*/  IMAD.U32 R10, RZ, RZ, UR4 ;  /* 0x00000004ff0a7e24 */ /* 0x000fe4000f8e00ff */
[----:B------:R-:W-:Y:S02]  /*263d0*/  IMAD.U32 R11, RZ, RZ, UR5 ;  /* 0x00000005ff0b7e24 */ /* 0x000fe4000f8e00ff */
[----:B0-----:R-:W-:Y:S02]  /*263e0*/  IMAD.MOV.U32 R12, RZ, RZ, 0x1 ;  /* 0x00000001ff0c7424 */ /* 0x001fe400078e00ff */
[----:B------:R-:W-:-:S07]  /*263f0*/  IMAD.MOV.U32 R13, RZ, RZ, RZ ;  /* 0x000000ffff0d7224 */ /* 0x000fce00078e00ff */
[----:B------:R-:W-:-:S07]  /*26400*/  LEPC R20, `(.L_x_2097) ;  /* 0x000000001014794e */ /* 0x000fce0000000000 */
[----:B--2---:R-:W-:Y:S05]  /*26410*/  CALL.ABS.NOINC R2 ;  /* 0x0000000002007343 */ /* 0x004fea0003c00000 */
.L_x_2097:
[----:B------:R-:W-:Y:S05]  /*26420*/  BSYNC B6 ;  /* 0x0000000000067941 */ /* 0x000fea0003800000 */
.L_x_2096:
        /* <DEDUP_REMOVED lines=11> */
[----:B------:R-:W2:Y:S01]  /*264e0*/  LDC.64 R2, c[0x4][R2] ;  /* 0x0100000002027b82 */ /* 0x000ea20000000a00 */
[----:B------:R-:W-:Y:S02]  /*264f0*/  IMAD.U32 R5, RZ, RZ, UR7 ;  /* 0x00000007ff057e24 */ /* 0x000fe4000f8e00ff */
[----:B-1----:R-:W-:Y:S02]  /*26500*/  IMAD.U32 R6, RZ, RZ, UR8 ;  /* 0x00000008ff067e24 */ /* 0x002fe4000f8e00ff */
[----:B------:R-:W-:-:S02]  /*26510*/  IMAD.U32 R7, RZ, RZ, UR9 ;  /* 0x00000009ff077e24 */ /* 0x000fc4000f8e00ff */
[----:B------:R-:W-:Y:S02]  /*26520*/  IMAD.U32 R10, RZ, RZ, UR4 ;  /* 0x00000004ff0a7e24 */ /* 0x000fe4000f8e00ff */
[----:B------:R-:W-:Y:S02]  /*26530*/  IMAD.U32 R11, RZ, RZ, UR5 ;  /* 0x00000005ff0b7e24 */ /* 0x000fe4000f8e00ff */
[----:B------:R-:W-:Y:S02]  /*26540*/  IMAD.MOV.U32 R8, RZ, RZ, 0x70 ;  /* 0x00000070ff087424 */ /* 0x000fe400078e00ff */
[----:B0-----:R-:W-:Y:S02]  /*26550*/  IMAD.MOV.U32 R12, RZ, RZ, 0x1 ;  /* 0x00000001ff0c7424 */ /* 0x001fe400078e00ff */
[----:B------:R-:W-:-:S07]  /*26560*/  IMAD.MOV.U32 R13, RZ, RZ, RZ ;  /* 0x000000ffff0d7224 */ /* 0x000fce00078e00ff */
[----:B------:R-:W-:-:S07]  /*26570*/  LEPC R20, `(.L_x_2099) ;  /* 0x000000001014794e */ /* 0x000fce0000000000 */
[----:B--2---:R-:W-:Y:S05]  /*26580*/  CALL.ABS.NOINC R2 ;  /* 0x0000000002007343 */ /* 0x004fea0003c00000 */
.L_x_2099:
[----:B------:R-:W-:Y:S05]  /*26590*/  BSYNC B6 ;  /* 0x0000000000067941 */ /* 0x000fea0003800000 */
.L_x_2098:
        /* <DEDUP_REMOVED lines=20> */
.L_x_2101:
[----:B------:R-:W-:Y:S05]  /*266e0*/  BSYNC B6 ;  /* 0x0000000000067941 */ /* 0x000fea0003800000 */
.L_x_2100:
[----:B------:R-:W-:Y:S01]  /*266f0*/  LOP3.LUT P6, RZ, R23, 0x1, RZ, 0xc0, !PT ;  /* 0x0000000117ff7812 */ /* 0x000fe200078cc0ff */
[----:B------:R-:W-:-:S12]  /*26700*/  BSSY B6, `(.L_x_2102) ;  /* 0x0000012000067945 */ /* 0x000fd80003800000 */
[----:B------:R-:W-:Y:S05]  /*26710*/  @!P6 BRA `(.L_x_2103) ;  /* 0x000000000040e947 */ /* 0x000fea0003800000 */
[----:B------:R-:W-:Y:S01]  /*26720*/  MOV R2, 0x0 ;  /* 0x0000000000027802 */ /* 0x000fe20000000f00 */
[----:B------:R-:W-:Y:S01]  /*26730*/  ULDC.64 UR4, c[0x4][0x1b0] ;  /* 0x01006c0000047ab9 */ /* 0x000fe20000000a00 */
[----:B------:R-:W-:Y:S01]  /*26740*/  ULDC.64 UR6, c[0x4][0x1b8] ;  /* 0x01006e0000067ab9 */ /* 0x000fe20000000a00 */
[----:B------:R-:W-:Y:S01]  /*26750*/  ULDC.64 UR8, c[0x4][0x148] ;  /* 0x0100520000087ab9 */ /* 0x000fe20000000a00 */
[----:B------:R-:W-:Y:S01]  /*26760*/  IMAD.U32 R4, RZ, RZ, UR4 ;  /* 0x00000004ff047e24 */ /* 0x000fe2000f8e00ff */
[----:B------:R-:W-:Y:S01]  /*26770*/  MOV R5, UR5 ;  /* 0x0000000500057c02 */ /* 0x000fe20008000f00 */
[----:B------:R-:W2:Y:S01]  /*26780*/  LDC.64 R2, c[0x4][R2] ;  /* 0x0100000002027b82 */ /* 0x000ea20000000a00 */
[----:B-1----:R-:W-:Y:S02]  /*26790*/  IMAD.U32 R6, RZ, RZ, UR6 ;  /* 0x00000006ff067e24 */ /* 0x002fe4000f8e00ff */
[----:B------:R-:W-:Y:S02]  /*267a0*/  IMAD.U32 R7, RZ, RZ, UR7 ;  /* 0x00000007ff077e24 */ /* 0x000fe4000f8e00ff */
[----:B------:R-:W-:-:S02]  /*267b0*/  IMAD.U32 R10, RZ, RZ, UR8 ;  /* 0x00000008ff0a7e24 */ /* 0x000fc4000f8e00ff */
[----:B------:R-:W-:Y:S02]  /*267c0*/  IMAD.U32 R11, RZ, RZ, UR9 ;  /* 0x00000009ff0b7e24 */ /* 0x000fe4000f8e00ff */
[----:B------:R-:W-:Y:S02]  /*267d0*/  IMAD.MOV.U32 R8, RZ, RZ, 0x70 ;  /* 0x00000070ff087424 */ /* 0x000fe400078e00ff */
[----:B0-----:R-:W-:Y:S02]  /*267e0*/  IMAD.MOV.U32 R12, RZ, RZ, 0x1 ;  /* 0x00000001ff0c7424 */ /* 0x001fe400078e00ff */
[----:B------:R-:W-:-:S07]  /*267f0*/  IMAD.MOV.U32 R13, RZ, RZ, RZ ;  /* 0x000000ffff0d7224 */ /* 0x000fce00078e00ff */
[----:B------:R-:W-:-:S07]  /*26800*/  LEPC R20, `(.L_x_2103) ;  /* 0x000000001014794e */ /* 0x000fce0000000000 */
[----:B--2---:R-:W-:Y:S05]  /*26810*/  CALL.ABS.NOINC R2 ;  /* 0x0000000002007343 */ /* 0x004fea0003c00000 */
.L_x_2103:
[----:B------:R-:W-:Y:S05]  /*26820*/  BSYNC B6 ;  /* 0x0000000000067941 */ /* 0x000fea0003800000 */
.L_x_2102:
[----:B------:R-:W2:Y:S01]  /*26830*/  S2R R2, SR_TID.X ;  /* 0x0000000000027919 */ /* 0x000ea20000002100 */
[----:B------:R-:W-:Y:S01]  /*26840*/  ULDC.64 UR4, c[0x0][0x9f8] ;  /* 0x00027e0000047ab9 */ /* 0x000fe20000000a00 */
[----:B------:R-:W-:Y:S01]  /*26850*/  IMAD.MOV.U32 R20, RZ, RZ, R32 ;  /* 0x000000ffff147224 */ /* 0x000fe200078e0020 */
[----:B------:R-:W-:Y:S01]  /*26860*/  ISETP.NE.U32.AND P0, PT, RZ, UR4, PT ;  /* 0x00000004ff007c0c */ /* 0x000fe2000bf05070 */
[----:B------:R-:W3:Y:S01]  /*26870*/  S2R R21, SR_TID.X ;  /* 0x0000000000157919 */ /* 0x000ee20000002100 */
[----:B------:R-:W4:Y:S02]  /*26880*/  LDC R8, c[0x0][0x430] ;  /* 0x00010c00ff087b82 */ /* 0x000f240000000800 */
[----:B------:R-:W-:-:S06]  /*26890*/  ISETP.NE.AND.EX P0, PT, RZ, UR5, PT, P0 ;  /* 0x00000005ff007c0c */ /* 0x000fcc000bf05300 */
[----:B------:R-:W0:Y:S01]  /*268a0*/  LDC R9, c[0x0][0x2f4] ;  /* 0x0000bd00ff097b82 */ /* 0x000e220000000800 */
[----:B--2---:R-:W-:-:S07]  /*268b0*/  LOP3.LUT R32, R2, 0x7f, RZ, 0xc0, !PT ;  /* 0x0000007f02207812 */ /* 0x004fce00078ec0ff */
[----:B------:R-:W2:Y:S01]  /*268c0*/  @P0 LDC.64 R2, c[0x0][0x9f8] ;  /* 0x00027e00ff020b82 */ /* 0x000ea20000000a00 */
[----:B------:R-:W-:Y:S01]  /*268d0*/  SHF.R.U32.HI R0, RZ, 0x3, R32 ;  /* 0x00000003ff007819 */ /* 0x000fe20000011620 */
[----:B------:R-:W-:Y:S02]  /*268e0*/  IMAD.MOV.U32 R32, RZ, RZ, R19 ;  /* 0x000000ffff207224 */ /* 0x000fe400078e0013 */
[----:B--2---:R-:W-:-:S05]  /*268f0*/  @P0 IMAD.WIDE R2, R19, 0x4, R2 ;  /* 0x0000000413020825 */ /* 0x004fca00078e0202 */
[----:B------:R2:W2:Y:S01]  /*26900*/  @P0 LDG.E R32, desc[UR36][R2.64] ;  /* 0x0000002402200981 */ /* 0x0004a2000c1e1900 */
[----:B---3--:R-:W-:Y:S01]  /*26910*/  IMAD.SHL.U32 R21, R21, 0x10, RZ ;  /* 0x0000001015157824 */ /* 0x008fe200078e00ff */
[----:B----4-:R-:W-:Y:S02]  /*26920*/  ISETP.NE.AND P1, PT, R8, 0x1, PT ;  /* 0x000000010800780c */ /* 0x010fe40003f25270 */
[----:B------:R-:W-:Y:S02]  /*26930*/  LEA R7, R20, 0xffffffc0, 0x6 ;  /* 0xffffffc014077811 */ /* 0x000fe400078e30ff */
[----:B------:R-:W-:-:S05]  /*26940*/  LOP3.LUT R21, R0, 0x70, R21, 0xf8, !PT ;  /* 0x0000007000157812 */ /* 0x000fca00078ef815 */
[----:B------:R-:W-:-:S04]  /*26950*/  IMAD.IADD R0, R21, 0x1, R7 ;  /* 0x0000000115007824 */ /* 0x000fc800078e0207 */
[----:B------:R-:W3:Y:S01]  /*26960*/  @P1 LDC R5, c[0x0][0x434] ;  /* 0x00010d00ff051b82 */ /* 0x000ee20000000800 */
[C---:B------:R-:W-:Y:S01]  /*26970*/  ISETP.GE.AND P0, PT, R0.reuse, R27, PT ;  /* 0x0000001b0000720c */ /* 0x040fe20003f06270 */
[----:B------:R-:W-:-:S03]  /*26980*/  IMAD.IADD R0, R0, 0x1, R35 ;  /* 0x0000000100007824 */ /* 0x000fc600078e0223 */
[----:B------:R-:W-:Y:S01]  /*26990*/  ISETP.GT.U32.OR P0, PT, R21, 0x3f, P0 ;  /* 0x0000003f1500780c */ /* 0x000fe20000704470 */
[----:B------:R-:W-:Y:S02]  /*269a0*/  IMAD.MOV.U32 R4, RZ, RZ, R0 ;  /* 0x000000ffff047224 */ /* 0x000fe400078e0000 */
[----:B-1----:R-:W1:Y:S10]  /*269b0*/  @P1 LDC R6, c[0x0][0x438] ;  /* 0x00010e00ff061b82 */ /* 0x002e740000000800 */
[----:B--2---:R-:W2:Y:S01]  /*269c0*/  @!P0 LDC.64 R2, c[0x0][0x428] ;  /* 0x00010a00ff028b82 */ /* 0x004ea20000000a00 */
[----:B---3--:R-:W-:-:S05]  /*269d0*/  @P1 IMAD.HI.U32 R5, R0, R5, RZ ;  /* 0x0000000500051227 */ /* 0x008fca00078e00ff */
[----:B-1----:R-:W-:-:S05]  /*269e0*/  @P1 SHF.R.U32.HI R4, RZ, R6, R5 ;  /* 0x00000006ff041219 */ /* 0x002fca0000011605 */
[----:B------:R-:W-:-:S04]  /*269f0*/  IMAD.MOV R5, RZ, RZ, -R4 ;  /* 0x000000ffff057224 */ /* 0x000fc800078e0a04 */
[----:B------:R-:W-:Y:S01]  /*26a00*/  IMAD R0, R8, R5, R0 ;  /* 0x0000000508007224 */ /* 0x000fe200078e0200 */
[----:B------:R-:W-:Y:S02]  /*26a10*/  @!P0 SHF.R.S32.HI R5, RZ, 0x1f, R4 ;  /* 0x0000001fff058819 */ /* 0x000fe40000011404 */
[----:B------:R-:W-:Y:S02]  /*26a20*/  ISETP.GT.U32.AND P3, PT, R21, 0x3f, PT ;  /* 0x0000003f1500780c */ /* 0x000fe40003f64070 */
[----:B------:R-:W-:Y:S02]  /*26a30*/  LOP3.LUT R23, R23, 0xfffffffb, RZ, 0xc0, !PT ;  /* 0xfffffffb17177812 */ /* 0x000fe400078ec0ff */
[----:B------:R-:W-:-:S09]  /*26a40*/  LOP3.LUT R20, R33, 0x80, RZ, 0xfc, !PT ;  /* 0x0000008021147812 */ /* 0x000fd200078efcff */
[----:B------:R-:W-:-:S04]  /*26a50*/  @P3 LOP3.LUT R23, R23, 0x4, RZ, 0xfc, !PT ;  /* 0x0000000417173812 */ /* 0x000fc800078efcff */
[----:B------:R-:W-:-:S04]  /*26a60*/  LOP3.LUT R23, R23, 0xfffffff7, RZ, 0xc0, !PT ;  /* 0xfffffff717177812 */ /* 0x000fc800078ec0ff */
[----:B------:R-:W-:Y:S01]  /*26a70*/  LOP3.LUT R23, R23, 0xfffffffd, RZ, 0xc0, !PT ;  /* 0xfffffffd17177812 */ /* 0x000fe200078ec0ff */
[----:B------:R-:W-:Y:S01]  /*26a80*/  UMOV UR4, 0xffffffff ;  /* 0xffffffff00047882 */ /* 0x000fe20000000000 */
[----:B------:R-:W-:Y:S01]  /*26a90*/  SHF.R.S32.HI R36, RZ, 0x1f, R32 ;  /* 0x0000001fff247819 */ /* 0x000fe20000011420 */
[----:B--2---:R-:W-:-:S04]  /*26aa0*/  @!P0 IMAD.WIDE.U32 R4, R32, R2, R4 ;  /* 0x0000000220048225 */ /* 0x004fc800078e0004 */
[----:B------:R-:W-:-:S04]  /*26ab0*/  @!P0 IMAD R6, R36, R2, RZ ;  /* 0x0000000224068224 */ /* 0x000fc800078e02ff */
[----:B------:R-:W-:Y:S02]  /*26ac0*/  @!P0 IMAD R6, R32, R3, R6 ;  /* 0x0000000320068224 */ /* 0x000fe400078e0206 */
[----:B------:R-:W1:Y:S02]  /*26ad0*/  @!P0 LDC.64 R2, c[0x0][0x418] ;  /* 0x00010600ff028b82 */ /* 0x000e640000000a00 */
[----:B------:R-:W-:Y:S01]  /*26ae0*/  @!P0 IMAD.IADD R6, R5, 0x1, R6 ;  /* 0x0000000105068824 */ /* 0x000fe200078e0206 */
[----:B-1----:R-:W-:-:S04]  /*26af0*/  @!P0 LEA R2, P1, R4, R2, 0x2 ;  /* 0x0000000204028211 */ /* 0x002fc800078210ff */
[----:B------:R-:W-:Y:S01]  /*26b00*/  @!P0 LEA.HI.X R3, R4, R3, R6, 0x2, P1 ;  /* 0x0000000304038211 */ /* 0x000fe200008f1406 */
[----:B------:R-:W-:Y:S01]  /*26b10*/  IMAD.MOV.U32 R4, RZ, RZ, RZ ;  /* 0x000000ffff047224 */ /* 0x000fe200078e00ff */
[----:B0-----:R-:W-:-:S05]  /*26b20*/  ISETP.GE.AND P1, PT, R33, R9, PT ;  /* 0x000000092100720c */ /* 0x001fca0003f26270 */
[----:B------:R0:W5:Y:S01]  /*26b30*/  @!P0 LDG.E R4, desc[UR36][R2.64] ;  /* 0x0000002402048981 */ /* 0x000162000c1e1900 */
[----:B------:R-:W-:-:S07]  /*26b40*/  ISETP.GE.AND P0, PT, R20, R9, PT ;  /* 0x000000091400720c */ /* 0x000fce0003f06270 */
[----:B------:R-:W-:Y:S01]  /*26b50*/  @P1 LOP3.LUT R23, R23, 0x2, RZ, 0xfc, !PT ;  /* 0x0000000217171812 */ /* 0x000fe200078efcff */
[----:B0-----:R-:W-:-:S05]  /*26b60*/  IMAD.U32 R2, RZ, RZ, UR42 ;  /* 0x0000002aff027e24 */ /* 0x001fca000f8e00ff */
[----:B------:R-:W-:-:S13]  /*26b70*/  ISETP.NE.AND P2, PT, R2, 0x3, PT ;  /* 0x000000030200780c */ /* 0x000fda0003f45270 */
[----:B------:R-:W-:-:S04]  /*26b80*/  @P2 LOP3.LUT R23, R23, 0x8, RZ, 0xfc, !PT ;  /* 0x0000000817172812 */ /* 0x000fc800078efcff */
[----:B------:R-:W-:-:S04]  /*26b90*/  LOP3.LUT R23, R23, 0xfffffffe, RZ, 0xc0, !PT ;  /* 0xfffffffe17177812 */ /* 0x000fc800078ec0ff */
[----:B------:R-:W-:Y:S01]  /*26ba0*/  @P0 LOP3.LUT R23, R23, 0x1, RZ, 0xfc, !PT ;  /* 0x0000000117170812 */ /* 0x000fe200078efcff */
[----:B------:R-:W-:Y:S06]  /*26bb0*/  BRA.DIV UR4, `(.L_x_2104) ;  /* 0x000000ae04347947 */ /* 0x000fec000b800000 */
.L_x_2439:
[----:B------:R-:W-:Y:S05]  /*26bc0*/  @!P2 BRA `(.L_x_2105) ;  /* 0x000000000004a947 */ /* 0x000fea0003800000 */
[----:B------:R-:W-:Y:S01]  /*26bd0*/  BPT.TRAP 0x1 ;  /* 0x000000040000795c */ /* 0x000fe20000300000 */
.L_x_2105:
[----:B------:R-:W-:Y:S01]  /*26be0*/  IMAD R6, R25, 0x8, R22 ;  /* 0x0000000819067824 */ /* 0x000fe200078e0216 */
[----:B------:R-:W-:Y:S01]  /*26bf0*/  SHF.L.U32 R21, R30, 0x1f, RZ ;  /* 0x0000001f1e157819 */ /* 0x000fe200000006ff */
[----:B------:R-:W0:Y:S01]  /*26c00*/  S2R R2, SR_TID.X ;  /* 0x0000000000027919 */ /* 0x000e220000002100 */
[----:B------:R-:W-:Y:S01]  /*26c10*/  BSSY B0, `(.L_x_2106) ;  /* 0x0000007000007945 */ /* 0x000fe20003800000 */
[----:B------:R-:W-:Y:S01]  /*26c20*/  SHF.R.S32.HI R10, RZ, 0x1f, R0 ;  /* 0x0000001fff0a7819 */ /* 0x000fe20000011400 */
[----:B------:R-:W1:Y:S01]  /*26c30*/  SYNCS.PHASECHK.TRANS64.TRYWAIT P0, [R6+URZ+0x28480], R21 ;  /* 0x02848015060075a7 */ /* 0x000e62000800017f */
[----:B0-----:R-:W-:-:S04]  /*26c40*/  LOP3.LUT R2, R2, 0x7f, RZ, 0xc0, !PT ;  /* 0x0000007f02027812 */ /* 0x001fc800078ec0ff */
[----:B------:R-:W-:-:S04]  /*26c50*/  SHF.R.U32.HI R2, RZ, 0x3, R2 ;  /* 0x00000003ff027819 */ /* 0x000fc80000011602 */
[----:B------:R-:W-:Y:S01]  /*26c60*/  IADD3 R27, -R2, R27, -R7 ;  /* 0x0000001b021b7210 */ /* 0x000fe20007ffe907 */
[----:B-1----:R-:W-:Y:S06]  /*26c70*/  @!P0 BRA `(.L_x_2107) ;  /* 0x000000ac00388947 */ /* 0x002fec0003800000 */
.L_x_2440:
[----:B------:R-:W-:Y:S05]  /*26c80*/  BSYNC B0 ;  /* 0x0000000000007941 */ /* 0x000fea0003800000 */
.L_x_2106:
[----:B------:R-:W2:Y:S01]  /*26c90*/  LDL R7, [R1+0x4] ;  /* 0x0000040001077983 */ /* 0x000ea20000100800 */
[----:B------:R-:W-:Y:S01]  /*26ca0*/  ULDC.64 UR4, c[0x0][0x328] ;  /* 0x0000ca0000047ab9 */ /* 0x000fe20000000a00 */
[----:B-----5:R-:W-:Y:S01]  /*26cb0*/  SHF.R.S32.HI R20, RZ, 0x1f, R4 ;  /* 0x0000001fff147819 */ /* 0x020fe20000011404 */
[----:B------:R-:W-:Y:S01]  /*26cc0*/  IMAD R5, R10, UR4, RZ ;  /* 0x000000040a057c24 */ /* 0x000fe2000f8e02ff */
[----:B------:R-:W-:Y:S01]  /*26cd0*/  ULDC.64 UR6, c[0x0][0x318] ;  /* 0x0000c60000067ab9 */ /* 0x000fe20000000a00 */
[----:B------:R-:W-:Y:S01]  /*26ce0*/  IMAD.WIDE.U32 R2, R0, UR4, RZ ;  /* 0x0000000400027c25 */ /* 0x000fe2000f8e00ff */
[----:B------:R-:W-:-:S03]  /*26cf0*/  ISETP.GE.AND P4, PT, R27, 0x1, PT ;  /* 0x000000011b00780c */ /* 0x000fc60003f86270 */
        /* <DEDUP_REMOVED lines=15> */
[----:B------:R-:W1:Y:S01]  /*26df0*/  LDC R12, c[0x0][0x2f4] ;  /* 0x0000bd00ff0c7b82 */ /* 0x000e620000000800 */
[----:B------:R-:W2:Y:S01]  /*26e00*/  SHFL.IDX PT, R8, R2, RZ, 0x181f ;  /* 0x00181fff02087589 */ /* 0x000ea200000e0000 */
[----:B------:R-:W-:Y:S02]  /*26e10*/  LOP3.LUT R11, R33, 0x80, RZ, 0xfc, !PT ;  /* 0x00000080210b7812 */ /* 0x000fe400078efcff */
[C---:B------:R-:W-:Y:S01]  /*26e20*/  ISETP.GE.AND P3, PT, R27.reuse, 0x11, PT ;  /* 0x000000111b00780c */ /* 0x040fe20003f66270 */
[----:B------:R-:W3:Y:S01]  /*26e30*/  SHFL.IDX PT, R5, R3, RZ, 0x181f ;  /* 0x00181fff03057589 */ /* 0x000ee200000e0000 */
[----:B------:R-:W-:Y:S02]  /*26e40*/  ISETP.GE.AND P5, PT, R27, 0x31, PT ;  /* 0x000000311b00780c */ /* 0x000fe40003fa6270 */
[C---:B-1----:R-:W-:Y:S02]  /*26e50*/  ISETP.GE.AND P2, PT, R33.reuse, R12, PT ;  /* 0x0000000c2100720c */ /* 0x042fe40003f46270 */
[----:B--2---:R-:W-:-:S02]  /*26e60*/  IADD3 R8, P0, R33, R8, RZ ;  /* 0x0000000821087210 */ /* 0x004fc40007f1e0ff */
[----:B------:R-:W-:-:S03]  /*26e70*/  ISETP.LT.OR P1, PT, R27, 0x1, P2 ;  /* 0x000000011b00780c */ /* 0x000fc60001721670 */
[----:B---3--:R-:W-:Y:S01]  /*26e80*/  IMAD.X R9, RZ, RZ, R5, P0 ;  /* 0x000000ffff097224 */ /* 0x008fe200000e0605 */
[----:B------:R-:W-:Y:S01]  /*26e90*/  ISETP.GE.AND P0, PT, R11, R12, PT ;  /* 0x0000000c0b00720c */ /* 0x000fe20003f06270 */
[----:B------:R-:W-:Y:S02]  /*26ea0*/  IMAD.IADD R5, R22, 0x1, R7 ;  /* 0x0000000116057824 */ /* 0x000fe400078e0207 */
[----:B------:R-:W-:Y:S06]  /*26eb0*/  SHFL.IDX PT, R7, R3, 0x1, 0x181f ;  /* 0x00381f0003077f89 */ /* 0x000fec00000e0000 */
[----:B------:R-:W-:Y:S01]  /*26ec0*/  LDGSTS.E.BYPASS.LTC128B.128 [R5+0x10000], desc[UR36][R8.64], !P1 ;  /* 0x1000000008057fae */ /* 0x000fe2000c901d64 */
[----:B------:R-:W-:-:S13]  /*26ed0*/  ISETP.LT.OR P1, PT, R27, 0x1, P0 ;  /* 0x000000011b00780c */ /* 0x000fda0000721670 */
[----:B------:R1:W-:Y:S04]  /*26ee0*/  LDGSTS.E.BYPASS.LTC128B.128 [R5+0x12000], desc[UR36][R8.64+0x80], !P1 ;  /* 0x1200008008057fae */ /* 0x0003e8000c901d64 */
[----:B-1----:R-:W1:Y:S02]  /*26ef0*/  SHFL.IDX PT, R8, R2, 0x1, 0x181f ;  /* 0x00381f0002087f89 */ /* 0x002e6400000e0000 */
[----:B-1----:R-:W-:-:S04]  /*26f00*/  IADD3 R8, P1, R33, R8, RZ ;  /* 0x0000000821087210 */ /* 0x002fc80007f3e0ff */
[----:B------:R-:W-:Y:S02]  /*26f10*/  IADD3.X R9, RZ, R7, RZ, P1, !PT ;  /* 0x00000007ff097210 */ /* 0x000fe40000ffe4ff */
[C---:B------:R-:W-:Y:S01]  /*26f20*/  ISETP.LT.OR P1, PT, R27.reuse, 0x11, P2 ;  /* 0x000000111b00780c */ /* 0x040fe20001721670 */
[----:B------:R-:W-:Y:S04]  /*26f30*/  SHFL.IDX PT, R7, R3, 0x2, 0x181f ;  /* 0x00581f0003077f89 */ /* 0x000fe800000e0000 */
[----:B------:R-:W-:Y:S08]  /*26f40*/  SHFL.IDX PT, R3, R3, 0x3, 0x181f ;  /* 0x00781f0003037f89 */ /* 0x000ff000000e0000 */
[----:B------:R-:W-:Y:S01]  /*26f50*/  LDGSTS.E.BYPASS.LTC128B.128 [R5+0x10800], desc[UR36][R8.64], !P1 ;  /* 0x1080000008057fae */ /* 0x000fe2000c901d64 */
[----:B------:R-:W-:-:S13]  /*26f60*/  ISETP.LT.OR P1, PT, R27, 0x11, P0 ;  /* 0x000000111b00780c */ /* 0x000fda0000721670 */
[----:B------:R1:W-:Y:S04]  /*26f70*/  LDGSTS.E.BYPASS.LTC128B.128 [R5+0x12800], desc[UR36][R8.64+0x80], !P1 ;  /* 0x1280008008057fae */ /* 0x0003e8000c901d64 */
[----:B-1----:R-:W1:Y:S04]  /*26f80*/  SHFL.IDX PT, R8, R2, 0x2, 0x181f ;  /* 0x00581f0002087f89 */ /* 0x002e6800000e0000 */
[----:B------:R-:W2:Y:S01]  /*26f90*/  SHFL.IDX PT, R2, R2, 0x3, 0x181f ;  /* 0x00781f0002027f89 */ /* 0x000ea200000e0000 */
[----:B-1----:R-:W-:-:S05]  /*26fa0*/  IADD3 R8, P1, R33, R8, RZ ;  /* 0x0000000821087210 */ /* 0x002fca0007f3e0ff */
[----:B------:R-:W-:Y:S01]  /*26fb0*/  IMAD.X R9, RZ, RZ, R7, P1 ;  /* 0x000000ffff097224 */ /* 0x000fe200008e0607 */
[----:B------:R-:W-:-:S13]  /*26fc0*/  ISETP.LT.OR P1, PT, R27, 0x21, P2 ;  /* 0x000000211b00780c */ /* 0x000fda0001721670 */
[----:B------:R1:W-:Y:S01]  /*26fd0*/  LDGSTS.E.BYPASS.LTC128B.128 [R5+0x11000], desc[UR36][R8.64], !P1 ;  /* 0x1100000008057fae */ /* 0x0003e2000c901d64 */
[----:B------:R-:W-:-:S13]  /*26fe0*/  ISETP.LT.OR P1, PT, R27, 0x21, P0 ;  /* 0x000000211b00780c */ /* 0x000fda0000721670 */
[----:B------:R1:W-:Y:S01]  /*26ff0*/  LDGSTS.E.BYPASS.LTC128B.128 [R5+0x13000], desc[UR36][R8.64+0x80], !P1 ;  /* 0x1300008008057fae */ /* 0x0003e2000c901d64 */
[----:B--2---:R-:W-:-:S13]  /*27000*/  ISETP.GE.AND P1, PT, R27, 0x21, PT ;  /* 0x000000211b00780c */ /* 0x004fda0003f26270 */
.L_x_2450:
        /* <DEDUP_REMOVED lines=11> */
.L_x_2109:
        /* <DEDUP_REMOVED lines=10> */
.L_x_2110:
[----:B------:R4:W-:Y:S01]  /*27160*/  SYNCS.ARRIVE.TRANS64.A1T0 RZ, [R6+URZ+0x28470], RZ ;  /* 0x028470ff06ff79a7 */ /* 0x0009e2000810003f */
[----:B------:R-:W-:Y:S05]  /*27170*/  @!P6 BRA `(.L_x_2111) ;  /* 0x000000000004e947 */ /* 0x000fea0003800000 */
[----:B------:R-:W-:Y:S01]  /*27180*/  BPT.TRAP 0x1 ;  /* 0x000000040000795c */ /* 0x000fe20000300000 */
.L_x_2111:
[----:B------:R-:W5:Y:S01]  /*27190*/  SYNCS.PHASECHK.TRANS64.TRYWAIT P0, [R6+URZ+0x28440], R21 ;  /* 0x02844015060075a7 */ /* 0x000f62000800017f */
[----:B------:R-:W-:Y:S04]  /*271a0*/  BSSY B0, `(.L_x_2112) ;  /* 0x0000002000007945 */ /* 0x000fe80003800000 */
[----:B-----5:R-:W-:Y:S05]  /*271b0*/  @!P0 BRA `(.L_x_2113) ;  /* 0x000000ac00788947 */ /* 0x020fea0003800000 */
.L_x_2451:
[----:B------:R-:W-:Y:S05]  /*271c0*/  BSYNC B0 ;  /* 0x0000000000007941 */ /* 0x000fea0003800000 */
.L_x_2112:
[----:B------:R-:W-:Y:S01]  /*271d0*/  ULDC.64 UR4, c[0x0][0x300] ;  /* 0x0000c00000047ab9 */ /* 0x000fe20000000a00 */
[----:B-12---:R-:W1:Y:S01]  /*271e0*/  LDC R8, c[0x0][0x2f4] ;  /* 0x0000bd00ff087b82 */ /* 0x006e620000000800 */
[----:B------:R-:W-:Y:S01]  /*271f0*/  IMAD R7, R10, UR4, RZ ;  /* 0x000000040a077c24 */ /* 0x000fe2000f8e02ff */
[----:B------:R-:W-:Y:S01]  /*27200*/  ULDC.64 UR6, c[0x0][0x2e8] ;  /* 0x0000ba0000067ab9 */ /* 0x000fe20000000a00 */
[----:B---3--:R-:W-:Y:S01]  /*27210*/  IMAD.WIDE.U32 R2, R0, UR4, RZ ;  /* 0x0000000400027c25 */ /* 0x008fe2000f8e00ff */
        /* <DEDUP_REMOVED lines=9> */
[C---:B------:R-:W-:Y:S01]  /*272b0*/  IMAD.WIDE.U32 R2, R18.reuse, UR4, R2 ;  /* 0x0000000412027c25 */ /* 0x040fe2000f8e0002 */
[----:B------:R-:W-:Y:S01]  /*272c0*/  UMOV UR4, 0xffffffff ;  /* 0xffffffff00047882 */ /* 0x000fe20000000000 */
[----:B-1----:R-:W-:Y:S02]  /*272d0*/  ISETP.GE.AND P2, PT, R9, R8, PT ;  /* 0x000000080900720c */ /* 0x002fe40003f46270 */
        /* <DEDUP_REMOVED lines=8> */
[----:B--2---:R-:W-:-:S05]  /*27360*/  @P4 IMAD.X R2, RZ, RZ, R2, P0 ;  /* 0x000000ffff024224 */ /* 0x004fca00000e0602 */
[----:B------:R-:W-:-:S04]  /*27370*/  @P4 LOP3.LUT R3, R3, R2, RZ, 0x3c, !PT ;  /* 0x0000000203034212 */ /* 0x000fc800078e3cff */
[----:B------:R-:W-:-:S04]  /*27380*/  @P4 LOP3.LUT R2, R3, R2, RZ, 0x3c, !PT ;  /* 0x0000000203024212 */ /* 0x000fc800078e3cff */
[----:B------:R-:W-:-:S05]  /*27390*/  @P4 LOP3.LUT R3, R3, R2, RZ, 0x3c, !PT ;  /* 0x0000000203034212 */ /* 0x000fca00078e3cff */
[----:B------:R-:W-:Y:S01]  /*273a0*/  @!PT LDS RZ, [RZ] ;  /* 0x00000000fffff984 */ /* 0x000fe20000000800 */
[----:B------:R-:W-:Y:S04]  /*273b0*/  @P4 LDGSTS.E.BYPASS.LTC128B.128 [R5+0x20000], desc[UR36][R2.64], !P6 ;  /* 0x2000000002054fae */ /* 0x000fe8000f101d64 */
[----:B------:R1:W-:Y:S04]  /*273c0*/  @P4 LDGSTS.E.BYPASS.LTC128B.128 [R5+0x22000], desc[UR36][R2.64+0x80], !P2 ;  /* 0x2200008002054fae */ /* 0x0003e8000d101d64 */
[----:B-1----:R-:W1:Y:S04]  /*273d0*/  SHFL.IDX PT, R3, R4, 0x1, 0x181f ;  /* 0x00381f0004037f89 */ /* 0x002e6800000e0000 */
[----:B------:R-:W2:Y:S01]  /*273e0*/  SHFL.IDX PT, R2, R0, 0x1, 0x181f ;  /* 0x00381f0000027f89 */ /* 0x000ea200000e0000 */
[----:B-1----:R-:W-:-:S05]  /*273f0*/  @P3 IADD3 R3, P0, R33, R3, RZ ;  /* 0x0000000321033210 */ /* 0x002fca0007f1e0ff */
[----:B--2---:R-:W-:-:S05]  /*27400*/  @P3 IMAD.X R2, RZ, RZ, R2, P0 ;  /* 0x000000ffff023224 */ /* 0x004fca00000e0602 */
[----:B------:R-:W-:-:S04]  /*27410*/  @P3 LOP3.LUT R3, R3, R2, RZ, 0x3c, !PT ;  /* 0x0000000203033212 */ /* 0x000fc800078e3cff */
[----:B------:R-:W-:-:S04]  /*27420*/  @P3 LOP3.LUT R2, R3, R2, RZ, 0x3c, !PT ;  /* 0x0000000203023212 */ /* 0x000fc800078e3cff */
[----:B------:R-:W-:-:S05]  /*27430*/  @P3 LOP3.LUT R3, R3, R2, RZ, 0x3c, !PT ;  /* 0x0000000203033212 */ /* 0x000fca00078e3cff */
[----:B------:R-:W-:Y:S04]  /*27440*/  @P3 LDGSTS.E.BYPASS.LTC128B.128 [R5+0x20800], desc[UR36][R2.64], !P6 ;  /* 0x2080000002053fae */ /* 0x000fe8000f101d64 */
[----:B------:R1:W-:Y:S04]  /*27450*/  @P3 LDGSTS.E.BYPASS.LTC128B.128 [R5+0x22800], desc[UR36][R2.64+0x80], !P2 ;  /* 0x2280008002053fae */ /* 0x0003e8000d101d64 */
[----:B-1----:R-:W1:Y:S04]  /*27460*/  SHFL.IDX PT, R3, R4, 0x2, 0x181f ;  /* 0x00581f0004037f89 */ /* 0x002e6800000e0000 */
[----:B------:R-:W2:Y:S04]  /*27470*/  SHFL.IDX PT, R2, R0, 0x2, 0x181f ;  /* 0x00581f0000027f89 */ /* 0x000ea800000e0000 */
[----:B------:R-:W3:Y:S04]  /*27480*/  SHFL.IDX PT, R4, R4, 0x3, 0x181f ;  /* 0x00781f0004047f89 */ /* 0x000ee800000e0000 */
[----:B------:R-:W0:Y:S01]  /*27490*/  SHFL.IDX PT, R0, R0, 0x3, 0x181f ;  /* 0x00781f0000007f89 */ /* 0x000e2200000e0000 */
[----:B-1----:R-:W-:-:S05]  /*274a0*/  @P1 IADD3 R3, P0, R33, R3, RZ ;  /* 0x0000000321031210 */ /* 0x002fca0007f1e0ff */
[----:B--2---:R-:W-:-:S05]  /*274b0*/  @P1 IMAD.X R2, RZ, RZ, R2, P0 ;  /* 0x000000ffff021224 */ /* 0x004fca00000e0602 */
[----:B------:R-:W-:-:S04]  /*274c0*/  @P1 LOP3.LUT R3, R3, R2, RZ, 0x3c, !PT ;  /* 0x0000000203031212 */ /* 0x000fc800078e3cff */
[----:B------:R-:W-:-:S04]  /*274d0*/  @P1 LOP3.LUT R2, R3, R2, RZ, 0x3c, !PT ;  /* 0x0000000203021212 */ /* 0x000fc800078e3cff */
[----:B------:R-:W-:-:S05]  /*274e0*/  @P1 LOP3.LUT R3, R3, R2, RZ, 0x3c, !PT ;  /* 0x0000000203031212 */ /* 0x000fca00078e3cff */
[----:B------:R1:W-:Y:S04]  /*274f0*/  @P1 LDGSTS.E.BYPASS.LTC128B.128 [R5+0x21000], desc[UR36][R2.64], !P6 ;  /* 0x2100000002051fae */ /* 0x0003e8000f101d64 */
[----:B0--3--:R1:W-:Y:S02]  /*27500*/  @P1 LDGSTS.E.BYPASS.LTC128B.128 [R5+0x23000], desc[UR36][R2.64+0x80], !P2 ;  /* 0x2300008002051fae */ /* 0x0093e4000d101d64 */
.L_x_2461:
[C---:B01----:R-:W-:Y:S02]  /*27510*/  @P5 IADD3 R2, P0, R33.reuse, R4, RZ ;  /* 0x0000000421025210 */ /* 0x043fe40007f1e0ff */
[----:B------:R-:W-:-:S03]  /*27520*/  ISETP.GE.AND P1, PT, R33, R8, PT ;  /* 0x000000082100720c */ /* 0x000fc60003f26270 */
[----:B------:R-:W-:Y:S01]  /*27530*/  @P5 IMAD.X R0, RZ, RZ, R0, P0 ;  /* 0x000000ffff005224 */ /* 0x000fe200000e0600 */
[----:B------:R-:W-:-:S03]  /*27540*/  PLOP3.LUT P0, PT, PT, PT, PT, 0x80, 0x0 ;  /* 0x000000000000781c */ /* 0x000fc60003f0f070 */
[----:B------:R-:W-:-:S06]  /*27550*/  @P5 IMAD.MOV.U32 R3, RZ, RZ, R0 ;  /* 0x000000ffff035224 */ /* 0x000fcc00078e0000 */
[----:B------:R-:W-:Y:S01]  /*27560*/  @!PT LDS RZ, [RZ] ;  /* 0x00000000fffff984 */ /* 0x000fe20000000800 */
[----:B------:R-:W-:Y:S01]  /*27570*/  @!PT LDS RZ, [RZ] ;  /* 0x00000000fffff984 */ /* 0x000fe20000000800 */
[----:B------:R-:W-:Y:S01]  /*27580*/  @!PT LDS RZ, [RZ] ;  /* 0x00000000fffff984 */ /* 0x000fe20000000800 */
[----:B------:R0:W-:Y:S04]  /*27590*/  @P5 LDGSTS.E.BYPASS.LTC128B.128 [R5+0x21800], desc[UR36][R2.64], !P1 ;  /* 0x2180000002055fae */ /* 0x0001e8000c901d64 */
[----:B------:R0:W-:Y:S01]  /*275a0*/  @P5 LDGSTS.E.BYPASS.LTC128B.128 [R5+0x23800], desc[UR36][R2.64+0x80], !P2 ;  /* 0x2380008002055fae */ /* 0x0001e2000d101d64 */
[----:B------:R-:W-:Y:S01]  /*275b0*/  NOP ;  /* 0x0000000000007918 */ /* 0x000fe20000000000 */
.L_x_2115:
        /* <DEDUP_REMOVED lines=10> */
.L_x_2116:
[----:B0-----:R0:W5:Y:S01]  /*27660*/  LDL.LU R3, [R1+0x18] ;  /* 0x0000180001037983 */ /* 0x0011620000300800 */
[----:B------:R0:W-:Y:S02]  /*27670*/  SYNCS.ARRIVE.TRANS64.A1T0 RZ, [R6+URZ+0x28430], RZ ;  /* 0x028430ff06ff79a7 */ /* 0x0001e4000810003f */
        /* <DEDUP_REMOVED lines=10> */
[----:B-----5:R-:W-:Y:S01]  /*27720*/  SHF.R.S32.HI R2, RZ, 0x1f, R3 ;  /* 0x0000001fff027819 */ /* 0x020fe20000011403 */
[----:B------:R-:W-:-:S04]  /*27730*/  IMAD.WIDE.U32 R4, R3, UR4, RZ ;  /* 0x0000000403047c25 */ /* 0x000fc8000f8e00ff */
[----:B------:R-:W-:Y:S01]  /*27740*/  IMAD R2, R2, UR4, RZ ;  /* 0x0000000402027c24 */ /* 0x000fe2000f8e02ff */
[----:B------:R1:W-:Y:S03]  /*27750*/  STL.64 [R1+0x18], R4 ;  /* 0x0000180401007387 */ /* 0x0003e60000100a00 */
[----:B------:R-:W-:Y:S01]  /*27760*/  IMAD R0, R3, UR5, R2 ;  /* 0x0000000503007c24 */ /* 0x000fe2000f8e0202 */
[----:B------:R-:W-:-:S03]  /*27770*/  SHF.R.S32.HI R2, RZ, 0x1f, R19 ;  /* 0x0000001fff027819 */ /* 0x000fc60000011413 */
[----:B------:R-:W-:Y:S01]  /*27780*/  IMAD.IADD R3, R5, 0x1, R0 ;  /* 0x0000000105037824 */ /* 0x000fe200078e0200 */
[----:B------:R-:W-:-:S04]  /*27790*/  SEL R0, R2, RZ, !P0 ;  /* 0x000000ff02007207 */ /* 0x000fc80004000000 */
[----:B------:R1:W-:Y:S04]  /*277a0*/  STL [R1+0x28], R3 ;  /* 0x0000280301007387 */ /* 0x0003e80000100800 */
[----:B------:R1:W-:Y:S01]  /*277b0*/  STL [R1+0x2c], R0 ;  /* 0x00002c0001007387 */ /* 0x0003e20000100800 */
[----:B------:R-:W-:Y:S05]  /*277c0*/  @!P1 BRA `(.L_x_2118) ;  /* 0x0000000000409947 */ /* 0x000fea0003800000 */
[----:B------:R-:W-:Y:S01]  /*277d0*/  MOV R2, 0x0 ;  /* 0x0000000000027802 */ /* 0x000fe20000000f00 */
[----:B------:R-:W-:Y:S01]  /*277e0*/  ULDC.64 UR4, c[0x4][0x1b0] ;  /* 0x01006c0000047ab9 */ /* 0x000fe20000000a00 */
[----:B------:R-:W-:Y:S01]  /*277f0*/  ULDC.64 UR6, c[0x4][0x1b8] ;  /* 0x01006e0000067ab9 */ /* 0x000fe20000000a00 */
[----:B------:R-:W-:Y:S01]  /*27800*/  ULDC.64 UR8, c[0x4][0x120] ;  /* 0x0100480000087ab9 */ /* 0x000fe20000000a00 */
[----:B-1----:R-:W-:Y:S02]  /*27810*/  IMAD.U32 R4, RZ, RZ, UR4 ;  /* 0x00000004ff047e24 */ /* 0x002fe4000f8e00ff */
[----:B------:R-:W1:Y:S01]  /*27820*/  LDC.64 R2, c[0x4][R2] ;  /* 0x0100000002027b82 */ /* 0x000e620000000a00 */
[----:B------:R-:W-:Y:S02]  /*27830*/  IMAD.U32 R5, RZ, RZ, UR5 ;  /* 0x00000005ff057e24 */ /* 0x000fe4000f8e00ff */
[----:B0---4-:R-:W-:Y:S02]  /*27840*/  IMAD.U32 R6, RZ, RZ, UR6 ;  /* 0x00000006ff067e24 */ /* 0x011fe4000f8e00ff */
[----:B------:R-:W-:-:S02]  /*27850*/  IMAD.U32 R7, RZ, RZ, UR7 ;  /* 0x00000007ff077e24 */ /* 0x000fc4000f8e00ff */
[----:B------:R-:W-:Y:S02]  /*27860*/  IMAD.U32 R10, RZ, RZ, UR8 ;  /* 0x00000008ff0a7e24 */ /* 0x000fe4000f8e00ff */
[----:B------:R-:W-:Y:S02]  /*27870*/  IMAD.U32 R11, RZ, RZ, UR9 ;  /* 0x00000009ff0b7e24 */ /* 0x000fe4000f8e00ff */
[----:B------:R-:W-:Y:S02]  /*27880*/  IMAD.MOV.U32 R8, RZ, RZ, 0x70 ;  /* 0x00000070ff087424 */ /* 0x000fe400078e00ff */
[----:B------:R-:W-:Y:S02]  /*27890*/  IMAD.MOV.U32 R12, RZ, RZ, 0x1 ;  /* 0x00000001ff0c7424 */ /* 0x000fe400078e00ff */
[----:B------:R-:W-:-:S07]  /*278a0*/  IMAD.MOV.U32 R13, RZ, RZ, RZ ;  /* 0x000000ffff0d7224 */ /* 0x000fce00078e00ff */
[----:B------:R-:W-:-:S07]  /*278b0*/  LEPC R20, `(.L_x_2118) ;  /* 0x000000001014794e */ /* 0x000fce0000000000 */
[----:B-1----:R-:W-:Y:S05]  /*278c0*/  CALL.ABS.NOINC R2 ;  /* 0x0000000002007343 */ /* 0x002fea0003c00000 */
.L_x_2118:
[----:B------:R-:W-:Y:S05]  /*278d0*/  BSYNC B6 ;  /* 0x0000000000067941 */ /* 0x000fea0003800000 */
.L_x_2117:
[----:B------:R-:W2:Y:S01]  /*278e0*/  LDL.LU R21, [R1+0x2c] ;  /* 0x00002c0001157983 */ /* 0x000ea20000300800 */
[----:B------:R-:W3:Y:S01]  /*278f0*/  LDC R7, c[0x0][0x448] ;  /* 0x00011200ff077b82 */ /* 0x000ee20000000800 */
[----:B------:R-:W-:Y:S02]  /*27900*/  ULDC.64 UR4, c[0x0][0x2d8] ;  /* 0x0000b60000047ab9 */ /* 0x000fe40000000a00 */
[----:B------:R-:W2:Y:S04]  /*27910*/  LDL.LU R20, [R1+0x28] ;  /* 0x0000280001147983 */ /* 0x000ea80000300800 */
[----:B-1----:R-:W2:Y:S04]  /*27920*/  LDL.LU.64 R2, [R1+0x18] ;  /* 0x0000180001027983 */ /* 0x002ea80000300a00 */
[----:B------:R1:W5:Y:S04]  /*27930*/  LDL R10, [R1+0x10] ;  /* 0x00001000010a7983 */ /* 0x0003680000100800 */
[----:B------:R1:W5:Y:S01]  /*27940*/  LDL R8, [R1+0xc] ;  /* 0x00000c0001087983 */ /* 0x0003620000100800 */
[----:B---3--:R-:W-:-:S13]  /*27950*/  ISETP.NE.AND P0, PT, R7, 0x1, PT ;  /* 0x000000010700780c */ /* 0x008fda0003f05270 */
[----:B0---4-:R-:W0:Y:S01]  /*27960*/  @P0 LDC R6, c[0x0][0x44c] ;  /* 0x00011300ff060b82 */ /* 0x011e220000000800 */
[----:B------:R-:W-:Y:S01]  /*27970*/  LOP3.LUT R9, R33, 0x80, RZ, 0xfc, !PT ;  /* 0x0000008021097812 */ /* 0x000fe200078efcff */
[----:B--2---:R-:W-:Y:S02]  /*27980*/  IMAD.MOV.U32 R3, RZ, RZ, R20 ;  /* 0x000000ffff037224 */ /* 0x004fe400078e0014 */
[----:B------:R-:W2:Y:S01]  /*27990*/  S2R R20, SR_TID.X ;  /* 0x0000000000147919 */ /* 0x000ea20000002100 */
[----:B------:R-:W-:-:S04]  /*279a0*/  IMAD.WIDE.U32 R2, R18, UR4, R2 ;  /* 0x0000000412027c25 */ /* 0x000fc8000f8e0002 */
[----:B------:R-:W-:Y:S01]  /*279b0*/  IMAD R3, R18, UR5, R3 ;  /* 0x0000000512037c24 */ /* 0x000fe2000f8e0203 */
[----:B------:R-:W-:Y:S02]  /*279c0*/  ULDC.64 UR4, c[0x0][0x2e0] ;  /* 0x0000b80000047ab9 */ /* 0x000fe40000000a00 */
        /* <DEDUP_REMOVED lines=9> */
[----:B------:R-:W-:-:S04]  /*27a60*/  LOP3.LUT R20, R21, 0x70, R20, 0xf8, !PT ;  /* 0x0000007015147812 */ /* 0x000fc800078ef814 */
[----:B------:R-:W-:-:S05]  /*27a70*/  IADD3 R5, R20, R26, RZ ;  /* 0x0000001a14057210 */ /* 0x000fca0007ffe0ff */
[----:B0-----:R-:W-:-:S04]  /*27a80*/  @P0 IMAD.HI.U32 R6, R5, R6, RZ ;  /* 0x0000000605060227 */ /* 0x001fc800078e00ff */
[----:B------:R-:W-:Y:S01]  /*27a90*/  IMAD.MOV.U32 R4, RZ, RZ, R5 ;  /* 0x000000ffff047224 */ /* 0x000fe200078e0005 */
[----:B---3--:R-:W-:Y:S01]  /*27aa0*/  @P0 SHF.R.U32.HI R4, RZ, R0, R6 ;  /* 0x00000000ff040219 */ /* 0x008fe20000011606 */
[----:B------:R-:W0:Y:S04]  /*27ab0*/  S2R R20, SR_TID.X ;  /* 0x0000000000147919 */ /* 0x000e280000002100 */
        /* <DEDUP_REMOVED lines=10> */
[----:B------:R-:W-:-:S04]  /*27b60*/  IMAD.WIDE.U32 R2, R0, UR4, R2 ;  /* 0x0000000400027c25 */ /* 0x000fc8000f8e0002 */
[----:B------:R-:W-:Y:S01]  /*27b70*/  IMAD R4, R0, UR5, R4 ;  /* 0x0000000500047c24 */ /* 0x000fe2000f8e0204 */
[----:B------:R-:W-:Y:S02]  /*27b80*/  ULDC.64 UR4, c[0x0][0x280] ;  /* 0x0000a00000047ab9 */ /* 0x000fe40000000a00 */
        /* <DEDUP_REMOVED lines=8> */
[----:B-1----:R-:W-:Y:S06]  /*27c10*/  BRA.DIV UR4, `(.L_x_2119) ;  /* 0x000000aa04507947 */ /* 0x002fec000b800000 */
[----:B------:R-:W0:Y:S01]  /*27c20*/  SHFL.IDX PT, R3, R0, RZ, 0x181f ;  /* 0x00181fff00037589 */ /* 0x000e2200000e0000 */
[----:B-----5:R-:W-:Y:S02]  /*27c30*/  IMAD R5, R10, R7, RZ ;  /* 0x000000070a057224 */ /* 0x020fe400078e02ff */
        /* <DEDUP_REMOVED lines=78> */
.L_x_2478:
[----:B------:R-:W-:Y:S01]  /*28120*/  VIADD R26, R26, 0x70 ;  /* 0x000000701a1a7836 */ /* 0x000fe20000000000 */
[----:B------:R-:W-:Y:S04]  /*28130*/  BSSY B0, `(.L_x_2120) ;  /* 0x000000a000007945 */ /* 0x000fe80003800000 */
[----:B------:R-:W-:-:S13]  /*28140*/  ISETP.GE.AND P2, PT, R26, R5, PT ;  /* 0x000000051a00720c */ /* 0x000fda0003f46270 */
[----:B------:R-:W-:Y:S05]  /*28150*/  @P2 BRA `(.L_x_2121) ;  /* 0x00000000001c2947 */ /* 0x000fea0003800000 */
[----:B0-----:R-:W-:-:S05]  /*28160*/  IADD3 R2, P2, R33, R14, RZ ;  /* 0x0000000e21027210 */ /* 0x001fca0007f5e0ff */
[----:B------:R-:W-:-:S05]  /*28170*/  IMAD.X R3, RZ, RZ, R4, P2 ;  /* 0x000000ffff037224 */ /* 0x000fca00010e0604 */
[----:B------:R-:W-:Y:S01]  /*28180*/  @!PT LDS RZ, [RZ] ;  /* 0x00000000fffff984 */ /* 0x000fe20000000800 */
[----:B------:R-:W-:Y:S01]  /*28190*/  @!PT LDS RZ, [RZ] ;  /* 0x00000000fffff984 */ /* 0x000fe20000000800 */
[----:B------:R-:W-:Y:S01]  /*281a0*/  @!PT LDS RZ, [RZ] ;  /* 0x00000000fffff984 */ /* 0x000fe20000000800 */
[----:B------:R1:W-:Y:S04]  /*281b0*/  LDGSTS.E.BYPASS.LTC128B.128 [R8+0x1b800], desc[UR36][R2.64], !P0 ;  /* 0x1b80000002087fae */ /* 0x0003e8000c101d64 */
[----:B------:R1:W-:Y:S02]  /*281c0*/  LDGSTS.E.BYPASS.LTC128B.128 [R8+0x1f800], desc[UR36][R2.64+0x80], !P1 ;  /* 0x1f80008002087fae */ /* 0x0003e4000c901d64 */
.L_x_2121:
[----:B------:R-:W-:Y:S05]  /*281d0*/  BSYNC B0 ;  /* 0x0000000000007941 */ /* 0x000fea0003800000 */
.L_x_2120:
[----:B------:R-:W-:Y:S01]  /*281e0*/  NOP ;  /* 0x0000000000007918 */ /* 0x000fe20000000000 */
[----:B------:R-:W-:-:S13]  /*281f0*/  PLOP3.LUT P0, PT, PT, PT, PT, 0x80, 0x0 ;  /* 0x000000000000781c */ /* 0x000fda0003f0f070 */
.L_x_2122:
[----:B------:R-:W-:Y:S02]  /*28200*/  PLOP3.LUT P1, PT, P1, P0, PT, 0xa2, 0x0 ;  /* 0x000000000000781c */ /* 0x000fe40000f21472 */
[----:B------:R-:W-:-:S08]  /*28210*/  @P0 R2UR P1, UR4, R22 ;  /* 0x00000000160402ca */ /* 0x000fd00000020000 */
[----:B------:R-:W-:-:S05]  /*28220*/  @P0 PLOP3.LUT P0, PT, P1, PT, PT, 0x80, 0x0 ;  /* 0x000000000000081c */ /* 0x000fca0000f0f070 */
[----:B------:R-:W-:Y:S01]  /*28230*/  @!P1 SYNCS.ARRIVE.TRANS64.RED.A0T1 RZ, [UR4+0x28400], RZ ;  /* 0x028400ffffff99a7 */ /* 0x000fe20008200404 */
[----:B------:R-:W-:Y:S07]  /*28240*/  @!P1 ARRIVES.LDGSTSBAR.64.TRANSCNT [UR4+0x28400] ;  /* 0x02840000ff0099b0 */ /* 0x000fee0008000a84 */
[----:B------:R-:W-:Y:S05]  /*28250*/  @P0 BRA.U.ANY `(.L_x_2122) ;  /* 0xfffffffd00e80947 */ /* 0x000fea000393ffff */
[----:B01----:R-:W2:Y:S02]  /*28260*/  LDL.LU R2, [R1+0x30] ;  /* 0x0000300001027983 */ /* 0x003ea40000300800 */
        /* <DEDUP_REMOVED lines=14> */
.L_x_2479:
[----:B------:R-:W-:Y:S05]  /*28350*/  BSYNC B0 ;  /* 0x0000000000007941 */ /* 0x000fea0003800000 */
.L_x_2123:
[----:B------:R-:W-:Y:S05]  /*28360*/  @!P0 BRA `(.L_x_2125) ;  /* 0x0000001000b08947 */ /* 0x000fea0003800000 */
[----:B------:R-:W-:Y:S01]  /*28370*/  IMAD.MOV.U32 R5, RZ, RZ, R25 ;  /* 0x000000ffff057224 */ /* 0x000fe200078e0019 */
[----:B------:R-:W-:-:S07]  /*28380*/  MOV R7, R30 ;  /* 0x0000001e00077202 */ /* 0x000fce0000000f00 */
.L_x_2145:
[----:B-12---:R-:W1:Y:S01]  /*28390*/  S2R R0, SR_TID.X ;  /* 0x0000000000007919 */ /* 0x006e620000002100 */
[----:B------:R-:W2:Y:S01]  /*283a0*/  LDC R6, c[0x0][0x430] ;  /* 0x00010c00ff067b82 */ /* 0x000ea20000000800 */
[----:B0-----:R-:W-:Y:S01]  /*283b0*/  IMAD R3, R21, 0x40, R35 ;  /* 0x0000004015037824 */ /* 0x001fe200078e0223 */
[----:B------:R-:W-:Y:S01]  /*283c0*/  LOP3.LUT P2, RZ, R23, 0x8, RZ, 0xc0, !PT ;  /* 0x0000000817ff7812 */ /* 0x000fe2000784c0ff */
[----:B------:R-:W0:Y:S01]  /*283d0*/  S2R R2, SR_TID.X ;  /* 0x0000000000027919 */ /* 0x000e220000002100 */
[----:B--2---:R-:W-:Y:S02]  /*283e0*/  ISETP.NE.AND P0, PT, R6, 0x1, PT ;  /* 0x000000010600780c */ /* 0x004fe40003f05270 */
[----:B-1----:R-:W-:Y:S01]  /*283f0*/  LOP3.LUT R0, R0, 0x7f, RZ, 0xc0, !PT ;  /* 0x0000007f00007812 */ /* 0x002fe200078ec0ff */
[----:B0-----:R-:W-:-:S03]  /*28400*/  IMAD.SHL.U32 R8, R2, 0x10, RZ ;  /* 0x0000001002087824 */ /* 0x001fc600078e00ff */
[----:B------:R-:W-:-:S07]  /*28410*/  SHF.R.U32.HI R0, RZ, 0x3, R0 ;  /* 0x00000003ff007819 */ /* 0x000fce0000011600 */
[----:B------:R-:W0:Y:S01]  /*28420*/  @P0 LDC R4, c[0x0][0x434] ;  /* 0x00010d00ff040b82 */ /* 0x000e220000000800 */
[----:B------:R-:W-:-:S04]  /*28430*/  LOP3.LUT R8, R0, 0x70, R8, 0xf8, !PT ;  /* 0x0000007000087812 */ /* 0x000fc800078ef808 */
[----:B------:R-:W-:-:S03]  /*28440*/  ISETP.GT.U32.AND P1, PT, R8, 0x3f, PT ;  /* 0x0000003f0800780c */ /* 0x000fc60003f24070 */
[----:B------:R-:W1:Y:S01]  /*28450*/  @P0 LDC R0, c[0x0][0x438] ;  /* 0x00010e00ff000b82 */ /* 0x000e620000000800 */
[----:B------:R-:W-:-:S04]  /*28460*/  IMAD.IADD R3, R8, 0x1, R3 ;  /* 0x0000000108037824 */ /* 0x000fc800078e0203 */
[----:B------:R-:W-:-:S05]  /*28470*/  IMAD.MOV.U32 R2, RZ, RZ, R3 ;  /* 0x000000ffff027224 */ /* 0x000fca00078e0003 */
[----:B------:R-:W2:Y:S01]  /*28480*/  @!P1 LDC.64 R8, c[0x0][0x428] ;  /* 0x00010a00ff089b82 */ /* 0x000ea20000000a00 */
[----:B0-----:R-:W-:-:S07]  /*28490*/  @P0 IMAD.HI.U32 R4, R3, R4, RZ ;  /* 0x0000000403040227 */ /* 0x001fce00078e00ff */
[----:B------:R-:W0:Y:S01]  /*284a0*/  @!P1 LDC.64 R10, c[0x0][0x418] ;  /* 0x00010600ff0a9b82 */ /* 0x000e220000000a00 */
[----:B-1----:R-:W-:-:S05]  /*284b0*/  @P0 SHF.R.U32.HI R2, RZ, R0, R4 ;  /* 0x00000000ff020219 */ /* 0x002fca0000011604 */
[----:B------:R-:W-:-:S04]  /*284c0*/  IMAD.MOV R0, RZ, RZ, -R2 ;  /* 0x000000ffff007224 */ /* 0x000fc800078e0a02 */
[----:B------:R-:W-:Y:S01]  /*284d0*/  IMAD R6, R6, R0, R3 ;  /* 0x0000000006067224 */ /* 0x000fe200078e0203 */
[--C-:B------:R-:W-:Y:S01]  /*284e0*/  @!P1 SHF.R.S32.HI R3, RZ, 0x1f, R2.reuse ;  /* 0x0000001fff039819 */ /* 0x100fe20000011402 */
[-C--:B--2---:R-:W-:Y:S02]  /*284f0*/  @!P1 IMAD R0, R36, R8.reuse, RZ ;  /* 0x0000000824009224 */ /* 0x084fe400078e02ff */
[----:B------:R-:W-:-:S04]  /*28500*/  @!P1 IMAD.WIDE.U32 R2, R32, R8, R2 ;  /* 0x0000000820029225 */ /* 0x000fc800078e0002 */
[----:B------:R-:W-:Y:S01]  /*28510*/  @!P1 IMAD R0, R32, R9, R0 ;  /* 0x0000000920009224 */ /* 0x000fe200078e0200 */
[----:B0-----:R-:W-:Y:S01]  /*28520*/  @!P1 LEA R10, P0, R2, R10, 0x2 ;  /* 0x0000000a020a9211 */ /* 0x001fe200078010ff */
[----:B------:R-:W-:Y:S02]  /*28530*/  VIADD R25, R5, 0x1 ;  /* 0x0000000105197836 */ /* 0x000fe40000000000 */
[----:B------:R-:W-:Y:S02]  /*28540*/  @!P1 IMAD.IADD R0, R0, 0x1, R3 ;  /* 0x0000000100009824 */ /* 0x000fe400078e0203 */
[----:B------:R-:W-:-:S03]  /*28550*/  IMAD.MOV.U32 R8, RZ, RZ, RZ ;  /* 0x000000ffff087224 */ /* 0x000fc600078e00ff */
[----:B------:R-:W-:Y:S02]  /*28560*/  @!P1 LEA.HI.X R11, R2, R11, R0, 0x2, P0 ;  /* 0x0000000b020b9211 */ /* 0x000fe400000f1400 */
[----:B------:R-:W-:Y:S01]  /*28570*/  ISETP.NE.AND P0, PT, R25, 0x2, PT ;  /* 0x000000021900780c */ /* 0x000fe20003f05270 */
[----:B------:R-:W-:Y:S05]  /*28580*/  YIELD ;  /* 0x0000000000007946 */ /* 0x000fea0003800000 */
[----:B------:R-:W-:Y:S01]  /*28590*/  SEL R30, RZ, 0x1, P0 ;  /* 0x00000001ff1e7807 */ /* 0x000fe20000000000 */
[----:B------:R0:W5:Y:S01]  /*285a0*/  @!P1 LDG.E R8, desc[UR36][R10.64] ;  /* 0x000000240a089981 */ /* 0x000162000c1e1900 */
[C---:B------:R-:W-:Y:S01]  /*285b0*/  ISETP.GT.AND P1, PT, R21.reuse, R34, PT ;  /* 0x000000221500720c */ /* 0x040fe20003f24270 */
[----:B------:R-:W-:Y:S01]  /*285c0*/  VIADD R21, R21, 0xffffffff ;  /* 0xffffffff15157836 */ /* 0x000fe20000000000 */
[----:B------:R-:W-:-:S02]  /*285d0*/  SEL R25, R25, RZ, P0 ;  /* 0x000000ff19197207 */ /* 0x000fc40000000000 */
[----:B------:R-:W-:Y:S01]  /*285e0*/  LOP3.LUT R30, R7, R30, RZ, 0x3c, !PT ;  /* 0x0000001e071e7212 */ /* 0x000fe200078e3cff */
[----:B------:R-:W-:Y:S08]  /*285f0*/  @!P2 BRA `(.L_x_2126) ;  /* 0x000000000004a947 */ /* 0x000ff00003800000 */
[----:B------:R-:W-:Y:S01]  /*28600*/  BPT.TRAP 0x1 ;  /* 0x000000040000795c */ /* 0x000fe20000300000 */
.L_x_2126:
[----:B------:R-:W-:Y:S01]  /*28610*/  IMAD R0, R25, 0x8, R22 ;  /* 0x0000000819007824 */ /* 0x000fe200078e0216 */
[----:B------:R-:W-:Y:S01]  /*28620*/  SHF.L.U32 R20, R30, 0x1f, RZ ;  /* 0x0000001f1e147819 */ /* 0x000fe200000006ff */
[----:B------:R-:W-:Y:S01]  /*28630*/  BSSY B0, `(.L_x_2127) ;  /* 0x0000004000007945 */ /* 0x000fe20003800000 */
[----:B------:R-:W-:Y:S02]  /*28640*/  SHF.R.S32.HI R9, RZ, 0x1f, R6 ;  /* 0x0000001fff097819 */ /* 0x000fe40000011406 */
[----:B------:R-:W1:Y:S02]  /*28650*/  SYNCS.PHASECHK.TRANS64.TRYWAIT P0, [R0+URZ+0x28480], R20 ;  /* 0x02848014000075a7 */ /* 0x000e64000800017f */
[----:B-1----:R-:W-:Y:S05]  /*28660*/  @!P0 BRA `(.L_x_2128) ;  /* 0x000000a8008c8947 */ /* 0x002fea0003800000 */
.L_x_2480:
[----:B------:R-:W-:Y:S05]  /*28670*/  BSYNC B0 ;  /* 0x0000000000007941 */ /* 0x000fea0003800000 */
.L_x_2127:
[----:B------:R-:W2:Y:S01]  /*28680*/  LDL R13, [R1+0x4] ;  /* 0x00000400010d7983 */ /* 0x000ea20000100800 */
[----:B------:R-:W-:Y:S01]  /*28690*/  ULDC.64 UR4, c[0x0][0x328] ;  /* 0x0000ca0000047ab9 */ /* 0x000fe20000000a00 */
[----:B0----5:R-:W-:Y:S01]  /*286a0*/  SHF.R.S32.HI R10, RZ, 0x1f, R8 ;  /* 0x0000001fff0a7819 */ /* 0x021fe20000011408 */
[----:B------:R-:W-:Y:S01]  /*286b0*/  IMAD R4, R9, UR4, RZ ;  /* 0x0000000409047c24 */ /* 0x000fe2000f8e02ff */
[----:B------:R-:W0:Y:S01]  /*286c0*/  LDC R11, c[0x0][0x2f4] ;  /* 0x0000bd00ff0b7b82 */ /* 0x000e220000000800 */
[C---:B------:R-:W-:Y:S01]  /*286d0*/  IMAD.WIDE.U32 R2, R6.reuse, UR4, RZ ;  /* 0x0000000406027c25 */ /* 0x040fe2000f8e00ff */
[----:B------:R-:W-:Y:S01]  /*286e0*/  ULDC.64 UR6, c[0x0][0x318] ;  /* 0x0000c60000067ab9 */ /* 0x000fe20000000a00 */
[----:B------:R-:W-:Y:S02]  /*286f0*/  LOP3.LUT R12, R33, 0x80, RZ, 0xfc, !PT ;  /* 0x00000080210c7812 */ /* 0x000fe400078efcff */
        /* <DEDUP_REMOVED lines=8> */
[-C--:B0-----:R-:W-:Y:S01]  /*28780*/  ISETP.GE.AND P2, PT, R12, R11.reuse, PT ;  /* 0x0000000b0c00720c */ /* 0x081fe20003f46270 */
[C---:B------:R-:W-:Y:S01]  /*28790*/  IMAD.WIDE.U32 R2, R18.reuse, UR4, R2 ;  /* 0x0000000412027c25 */ /* 0x040fe2000f8e0002 */
[----:B------:R-:W-:Y:S01]  /*287a0*/  UMOV UR4, 0xffffffff ;  /* 0xffffffff00047882 */ /* 0x000fe20000000000 */
[----:B------:R-:W-:Y:S02]  /*287b0*/  ISETP.GE.AND P3, PT, R33, R11, PT ;  /* 0x0000000b2100720c */ /* 0x000fe40003f66270 */
[----:B------:R-:W-:Y:S01]  /*287c0*/  IMAD R27, R18, UR5, R3 ;  /* 0x00000005121b7c24 */ /* 0x000fe2000f8e0203 */
[----:B------:R-:W-:-:S04]  /*287d0*/  IADD3 R26, P0, R2, UR6, RZ ;  /* 0x00000006021a7c10 */ /* 0x000fc8000ff1e0ff */
[----:B------:R-:W-:Y:S01]  /*287e0*/  IADD3.X R27, R27, UR7, RZ, P0, !PT ;  /* 0x000000071b1b7c10 */ /* 0x000fe200087fe4ff */
[----:B--2---:R-:W-:Y:S01]  /*287f0*/  IMAD R4, R25, 0x4000, R13 ;  /* 0x0000400019047824 */ /* 0x004fe200078e020d */
[----:B------:R-:W-:Y:S07]  /*28800*/  BRA.DIV UR4, `(.L_x_2129) ;  /* 0x000000aa04387947 */ /* 0x000fee000b800000 */
[----:B------:R-:W0:Y:S01]  /*28810*/  SHFL.IDX PT, R2, R26, RZ, 0x181f ;  /* 0x00181fff1a027589 */ /* 0x000e2200000e0000 */
[----:B------:R-:W-:-:S03]  /*28820*/  IMAD.IADD R4, R22, 0x1, R4 ;  /* 0x0000000116047824 */ /* 0x000fc600078e0204 */
[----:B------:R-:W2:Y:S01]  /*28830*/  SHFL.IDX PT, R3, R27, RZ, 0x181f ;  /* 0x00181fff1b037589 */ /* 0x000ea200000e0000 */
[----:B0-----:R-:W-:-:S05]  /*28840*/  IADD3 R2, P0, R33, R2, RZ ;  /* 0x0000000221027210 */ /* 0x001fca0007f1e0ff */
[----:B--2---:R-:W-:-:S05]  /*28850*/  IMAD.X R3, RZ, RZ, R3, P0 ;  /* 0x000000ffff037224 */ /* 0x004fca00000e0603 */
[----:B------:R-:W-:Y:S01]  /*28860*/  @!PT LDS RZ, [RZ] ;  /* 0x00000000fffff984 */ /* 0x000fe20000000800 */
[----:B------:R-:W-:Y:S04]  /*28870*/  LDGSTS.E.BYPASS.LTC128B.128 [R4+0x10000], desc[UR36][R2.64], !P3 ;  /* 0x1000000002047fae */ /* 0x000fe8000d901d64 */
[----:B------:R0:W-:Y:S04]  /*28880*/  LDGSTS.E.BYPASS.LTC128B.128 [R4+0x12000], desc[UR36][R2.64+0x80], !P2 ;  /* 0x1200008002047fae */ /* 0x0001e8000d101d64 */
[----:B0-----:R-:W0:Y:S04]  /*28890*/  SHFL.IDX PT, R2, R26, 0x1, 0x181f ;  /* 0x00381f001a027f89 */ /* 0x001e2800000e0000 */
[----:B------:R-:W2:Y:S01]  /*288a0*/  SHFL.IDX PT, R3, R27, 0x1, 0x181f ;  /* 0x00381f001b037f89 */ /* 0x000ea200000e0000 */
[----:B0-----:R-:W-:-:S05]  /*288b0*/  IADD3 R2, P0, R33, R2, RZ ;  /* 0x0000000221027210 */ /* 0x001fca0007f1e0ff */
[----:B--2---:R-:W-:-:S05]  /*288c0*/  IMAD.X R3, RZ, RZ, R3, P0 ;  /* 0x000000ffff037224 */ /* 0x004fca00000e0603 */
[----:B------:R-:W-:Y:S04]  /*288d0*/  LDGSTS.E.BYPASS.LTC128B.128 [R4+0x10800], desc[UR36][R2.64], !P3 ;  /* 0x1080000002047fae */ /* 0x000fe8000d901d64 */
[----:B------:R0:W-:Y:S04]  /*288e0*/  LDGSTS.E.BYPASS.LTC128B.128 [R4+0x12800], desc[UR36][R2.64+0x80], !P2 ;  /* 0x1280008002047fae */ /* 0x0001e8000d101d64 */
[----:B0-----:R-:W0:Y:S04]  /*288f0*/  SHFL.IDX PT, R2, R26, 0x2, 0x181f ;  /* 0x00581f001a027f89 */ /* 0x001e2800000e0000 */
[----:B------:R-:W2:Y:S04]  /*28900*/  SHFL.IDX PT, R3, R27, 0x2, 0x181f ;  /* 0x00581f001b037f89 */ /* 0x000ea800000e0000 */
[----:B------:R-:W3:Y:S01]  /*28910*/  SHFL.IDX PT, R27, R27, 0x3, 0x181f ;  /* 0x00781f001b1b7f89 */ /* 0x000ee200000e0000 */
[----:B0-----:R-:W-:-:S05]  /*28920*/  IADD3 R2, P0, R33, R2, RZ ;  /* 0x0000000221027210 */ /* 0x001fca0007f1e0ff */
[----:B--2---:R-:W-:-:S05]  /*28930*/  IMAD.X R3, RZ, RZ, R3, P0 ;  /* 0x000000ffff037224 */ /* 0x004fca00000e0603 */
[----:B------:R-:W-:Y:S04]  /*28940*/  LDGSTS.E.BYPASS.LTC128B.128 [R4+0x11000], desc[UR36][R2.64], !P3 ;  /* 0x1100000002047fae */ /* 0x000fe8000d901d64 */
[----:B------:R0:W-:Y:S04]  /*28950*/  LDGSTS.E.BYPASS.LTC128B.128 [R4+0x13000], desc[UR36][R2.64+0x80], !P2 ;  /* 0x1300008002047fae */ /* 0x0001e8000d101d64 */
[----:B0--3--:R0:W2:Y:S02]  /*28960*/  SHFL.IDX PT, R2, R26, 0x3, 0x181f ;  /* 0x00781f001a027f89 */ /* 0x0090a400000e0000 */
.L_x_2490:
        /* <DEDUP_REMOVED lines=9> */
.L_x_2130:
        /* <DEDUP_REMOVED lines=10> */
.L_x_2131:
[----:B------:R3:W-:Y:S01]  /*28aa0*/  SYNCS.ARRIVE.TRANS64.A1T0 RZ, [R0+URZ+0x28470], RZ ;  /* 0x028470ff00ff79a7 */ /* 0x0007e2000810003f */
[----:B------:R-:W-:Y:S05]  /*28ab0*/  @!P3 BRA `(.L_x_2132) ;  /* 0x000000000004b947 */ /* 0x000fea0003800000 */
[----:B------:R-:W-:Y:S01]  /*28ac0*/  BPT.TRAP 0x1 ;  /* 0x000000040000795c */ /* 0x000fe20000300000 */
.L_x_2132:
[----:B------:R-:W4:Y:S01]  /*28ad0*/  SYNCS.PHASECHK.TRANS64.TRYWAIT P0, [R0+URZ+0x28440], R20 ;  /* 0x02844014000075a7 */ /* 0x000f22000800017f */
[----:B------:R-:W-:Y:S04]  /*28ae0*/  BSSY B0, `(.L_x_2133) ;  /* 0x0000002000007945 */ /* 0x000fe80003800000 */
[----:B----4-:R-:W-:Y:S05]  /*28af0*/  @!P0 BRA `(.L_x_2134) ;  /* 0x000000a800a48947 */ /* 0x010fea0003800000 */
.L_x_2491:
[----:B------:R-:W-:Y:S05]  /*28b00*/  BSYNC B0 ;  /* 0x0000000000007941 */ /* 0x000fea0003800000 */
.L_x_2133:
[----:B------:R-:W-:Y:S01]  /*28b10*/  ULDC.64 UR4, c[0x0][0x300] ;  /* 0x0000c00000047ab9 */ /* 0x000fe20000000a00 */
[----:B------:R-:W5:Y:S01]  /*28b20*/  LDC R11, c[0x0][0x2f4] ;  /* 0x0000bd00ff0b7b82 */ /* 0x000f620000000800 */
[----:B------:R-:W-:Y:S01]  /*28b30*/  IMAD R9, R9, UR4, RZ ;  /* 0x0000000409097c24 */ /* 0x000fe2000f8e02ff */
[----:B------:R-:W-:Y:S01]  /*28b40*/  ULDC.64 UR6, c[0x0][0x2e8] ;  /* 0x0000ba0000067ab9 */ /* 0x000fe20000000a00 */
[----:B--2---:R-:W-:Y:S01]  /*28b50*/  IMAD.WIDE.U32 R2, R6, UR4, RZ ;  /* 0x0000000406027c25 */ /* 0x004fe2000f8e00ff */
        /* <DEDUP_REMOVED lines=11> */
[-C--:B-----5:R-:W-:Y:S02]  /*28c10*/  ISETP.GE.AND P2, PT, R12, R11.reuse, PT ;  /* 0x0000000b0c00720c */ /* 0x0a0fe40003f46270 */
[----:B------:R-:W-:Y:S01]  /*28c20*/  IMAD R8, R18, UR5, R3 ;  /* 0x0000000512087c24 */ /* 0x000fe2000f8e0203 */
[----:B------:R-:W-:Y:S02]  /*28c30*/  IADD3 R6, P0, R2, UR6, RZ ;  /* 0x0000000602067c10 */ /* 0x000fe4000ff1e0ff */
[----:B------:R-:W-:Y:S02]  /*28c40*/  ISETP.GE.AND P3, PT, R33, R11, PT ;  /* 0x0000000b2100720c */ /* 0x000fe40003f66270 */
[----:B------:R-:W-:Y:S01]  /*28c50*/  IADD3.X R8, R8, UR7, RZ, P0, !PT ;  /* 0x0000000708087c10 */ /* 0x000fe200087fe4ff */
[----:B------:R-:W-:Y:S10]  /*28c60*/  BRA.DIV UR4, `(.L_x_2135) ;  /* 0x000000aa045c7947 */ /* 0x000ff4000b800000 */
[----:B------:R-:W2:Y:S04]  /*28c70*/  SHFL.IDX PT, R2, R6, RZ, 0x181f ;  /* 0x00181fff06027589 */ /* 0x000ea800000e0000 */
[----:B------:R-:W5:Y:S01]  /*28c80*/  SHFL.IDX PT, R3, R8, RZ, 0x181f ;  /* 0x00181fff08037589 */ /* 0x000f6200000e0000 */
[----:B--2---:R-:W-:-:S05]  /*28c90*/  IADD3 R2, P0, R33, R2, RZ ;  /* 0x0000000221027210 */ /* 0x004fca0007f1e0ff */
[----:B-----5:R-:W-:-:S05]  /*28ca0*/  IMAD.X R3, RZ, RZ, R3, P0 ;  /* 0x000000ffff037224 */ /* 0x020fca00000e0603 */
[----:B------:R-:W-:Y:S01]  /*28cb0*/  @!PT LDS RZ, [RZ] ;  /* 0x00000000fffff984 */ /* 0x000fe20000000800 */
[----:B------:R-:W-:Y:S04]  /*28cc0*/  LDGSTS.E.BYPASS.LTC128B.128 [R4+0x20000], desc[UR36][R2.64], !P3 ;  /* 0x2000000002047fae */ /* 0x000fe8000d901d64 */
[----:B------:R2:W-:Y:S04]  /*28cd0*/  LDGSTS.E.BYPASS.LTC128B.128 [R4+0x22000], desc[UR36][R2.64+0x80], !P2 ;  /* 0x2200008002047fae */ /* 0x0005e8000d101d64 */
[----:B--2---:R-:W2:Y:S04]  /*28ce0*/  SHFL.IDX PT, R2, R6, 0x1, 0x181f ;  /* 0x00381f0006027f89 */ /* 0x004ea800000e0000 */
[----:B------:R-:W5:Y:S01]  /*28cf0*/  SHFL.IDX PT, R3, R8, 0x1, 0x181f ;  /* 0x00381f0008037f89 */ /* 0x000f6200000e0000 */
[----:B--2---:R-:W-:-:S05]  /*28d00*/  IADD3 R2, P0, R33, R2, RZ ;  /* 0x0000000221027210 */ /* 0x004fca0007f1e0ff */
[----:B-----5:R-:W-:-:S05]  /*28d10*/  IMAD.X R3, RZ, RZ, R3, P0 ;  /* 0x000000ffff037224 */ /* 0x020fca00000e0603 */
[----:B------:R-:W-:Y:S04]  /*28d20*/  LDGSTS.E.BYPASS.LTC128B.128 [R4+0x20800], desc[UR36][R2.64], !P3 ;  /* 0x2080000002047fae */ /* 0x000fe8000d901d64 */
[----:B------:R2:W-:Y:S04]  /*28d30*/  LDGSTS.E.BYPASS.LTC128B.128 [R4+0x22800], desc[UR36][R2.64+0x80], !P2 ;  /* 0x2280008002047fae */ /* 0x0005e8000d101d64 */
[----:B--2---:R-:W2:Y:S04]  /*28d40*/  SHFL.IDX PT, R2, R6, 0x2, 0x181f ;  /* 0x00581f0006027f89 */ /* 0x004ea800000e0000 */
[----:B------:R-:W5:Y:S04]  /*28d50*/  SHFL.IDX PT, R3, R8, 0x2, 0x181f ;  /* 0x00581f0008037f89 */ /* 0x000f6800000e0000 */
[----:B------:R-:W0:Y:S01]  /*28d60*/  SHFL.IDX PT, R8, R8, 0x3, 0x181f ;  /* 0x00781f0008087f89 */ /* 0x000e2200000e0000 */
[----:B--2---:R-:W-:-:S05]  /*28d70*/  IADD3 R2, P0, R33, R2, RZ ;  /* 0x0000000221027210 */ /* 0x004fca0007f1e0ff */
[----:B-----5:R-:W-:-:S05]  /*28d80*/  IMAD.X R3, RZ, RZ, R3, P0 ;  /* 0x000000ffff037224 */ /* 0x020fca00000e0603 */
[----:B------:R-:W-:Y:S04]  /*28d90*/  LDGSTS.E.BYPASS.LTC128B.128 [R4+0x21000], desc[UR36][R2.64], !P3 ;  /* 0x2100000002047fae */ /* 0x000fe8000d901d64 */
[----:B------:R2:W-:Y:S04]  /*28da0*/  LDGSTS.E.BYPASS.LTC128B.128 [R4+0x23000], desc[UR36][R2.64+0x80], !P2 ;  /* 0x2300008002047fae */ /* 0x0005e8000d101d64 */
[----:B--2---:R2:W0:Y:S02]  /*28db0*/  SHFL.IDX PT, R2, R6, 0x3, 0x181f ;  /* 0x00781f0006027f89 */ /* 0x00442400000e0000 */
.L_x_2501:
[----:B0-----:R-:W-:-:S04]  /*28dc0*/  IADD3 R2, P0, R33, R2, RZ ;  /* 0x0000000221027210 */ /* 0x001fc80007f1e0ff */
        /* <DEDUP_REMOVED lines=8> */
.L_x_2136:
        /* <DEDUP_REMOVED lines=10> */
.L_x_2137:
[----:B------:R1:W-:Y:S02]  /*28ef0*/  SYNCS.ARRIVE.TRANS64.A1T0 RZ, [R0+URZ+0x28430], RZ ;  /* 0x028430ff00ff79a7 */ /* 0x0003e4000810003f */
[----:B-1-34-:R-:W-:-:S05]  /*28f00*/  IMAD.U32 R0, RZ, RZ, UR38 ;  /* 0x00000026ff007e24 */ /* 0x01afca000f8e00ff */
[----:B------:R-:W-:-:S13]  /*28f10*/  ISETP.NE.AND P0, PT, R0, 0x3, PT ;  /* 0x000000030000780c */ /* 0x000fda0003f05270 */
[----:B------:R-:W-:Y:S05]  /*28f20*/  @!P0 BRA `(.L_x_2138) ;  /* 0x0000000000048947 */ /* 0x000fea0003800000 */
[----:B------:R-:W-:Y:S01]  /*28f30*/  BPT.TRAP 0x1 ;  /* 0x000000040000795c */ /* 0x000fe20000300000 */
.L_x_2138:
[----:B------:R-:W-:Y:S01]  /*28f40*/  LOP3.LUT R0, R7, 0x1, RZ, 0x3c, !PT ;  /* 0x0000000107007812 */ /* 0x000fe200078e3cff */
[----:B0-----:R-:W-:Y:S01]  /*28f50*/  IMAD R3, R5, 0x8, R22 ;  /* 0x0000000805037824 */ /* 0x001fe200078e0216 */
[----:B------:R-:W-:Y:S02]  /*28f60*/  BSSY B0, `(.L_x_2139) ;  /* 0x0000004000007945 */ /* 0x000fe40003800000 */
[----:B------:R-:W-:-:S04]  /*28f70*/  SHF.L.U32 R0, R0, 0x1f, RZ ;  /* 0x0000001f00007819 */ /* 0x000fc800000006ff */
[----:B------:R-:W0:Y:S02]  /*28f80*/  SYNCS.PHASECHK.TRANS64.TRYWAIT P2, [R3+URZ+0x28470], R0 ;  /* 0x02847000030075a7 */ /* 0x000e24000804017f */
[----:B0-----:R-:W-:Y:S05]  /*28f90*/  @!P2 BRA `(.L_x_2140) ;  /* 0x000000a800b4a947 */ /* 0x001fea0003800000 */
.L_x_2502:
[----:B------:R-:W-:Y:S05]  /*28fa0*/  BSYNC B0 ;  /* 0x0000000000007941 */ /* 0x000fea0003800000 */
.L_x_2139:
[----:B------:R-:W-:-:S13]  /*28fb0*/  LOP3.LUT P2, RZ, R23, 0x8, RZ, 0xc0, !PT ;  /* 0x0000000817ff7812 */ /* 0x000fda000784c0ff */
[----:B------:R-:W-:Y:S05]  /*28fc0*/  @!P2 BRA `(.L_x_2141) ;  /* 0x000000000004a947 */ /* 0x000fea0003800000 */
[----:B------:R-:W-:Y:S01]  /*28fd0*/  BPT.TRAP 0x1 ;  /* 0x000000040000795c */ /* 0x000fe20000300000 */
.L_x_2141:
[----:B------:R-:W-:Y:S01]  /*28fe0*/  SHF.L.U32 R2, R7, 0x1f, RZ ;  /* 0x0000001f07027819 */ /* 0x000fe200000006ff */
[----:B0-----:R-:W-:-:S03]  /*28ff0*/  IMAD.SHL.U32 R0, R5, 0x4000, RZ ;  /* 0x0000400005007824 */ /* 0x001fc600078e00ff */
[----:B------:R-:W0:Y:S02]  /*29000*/  SYNCS.PHASECHK.TRANS64.TRYWAIT P2, [R3+URZ+0x28460], R2 ;  /* 0x02846002030075a7 */ /* 0x000e24000804017f */
[----:B0-----:R-:W-:Y:S05]  /*29010*/  @!P2 BRA `(.L_x_2142) ;  /* 0x000000a800a8a947 */ /* 0x001fea0003800000 */
.L_x_2503:
[----:B------:R-:W0:Y:S01]  /*29020*/  LDL R12, [R1] ;  /* 0x00000000010c7983 */ /* 0x000e220000100800 */
[----:B------:R-:W-:Y:S01]  /*29030*/  LOP3.LUT R5, R0, R28, RZ, 0xfc, !PT ;  /* 0x0000001c00057212 */ /* 0x000fe200078efcff */
[----:B------:R-:W-:Y:S05]  /*29040*/  WARPSYNC.ALL ;  /* 0x0000000000007948 */ /* 0x000fea0003800000 */
[----:B------:R-:W-:Y:S01]  /*29050*/  IMAD.IADD R13, R22, 0x1, R5 ;  /* 0x00000001160d7824 */ /* 0x000fe200078e0205 */
[----:B------:R-:W1:Y:S01]  /*29060*/  S2R R26, SR_TID.X ;  /* 0x00000000001a7919 */ /* 0x000e620000002100 */
[----:B------:R-:W-:Y:S01]  /*29070*/  VIADD R20, R0, 0x1000 ;  /* 0x0000100000147836 */ /* 0x000fe20000000000 */
[----:B------:R-:W-:-:S02]  /*29080*/  LOP3.LUT P2, RZ, R23, 0x8, RZ, 0xc0, !PT ;  /* 0x0000000817ff7812 */ /* 0x000fc4000784c0ff */
[----:B------:R-:W3:Y:S01]  /*29090*/  LDSM.16.MT88.4 R8, [R13+0x10000] ;  /* 0x010000000d08783b */ /* 0x000ee20000004200 */
[----:B-1----:R-:W-:Y:S01]  /*290a0*/  LOP3.LUT P3, RZ, R26, 0x4, RZ, 0xc0, !PT ;  /* 0x000000041aff7812 */ /* 0x002fe2000786c0ff */
[----:B------:R-:W-:-:S05]  /*290b0*/  IMAD.MOV.U32 R26, RZ, RZ, 0x20 ;  /* 0x00000020ff1a7424 */ /* 0x000fca00078e00ff */
[----:B------:R-:W-:Y:S02]  /*290c0*/  SEL R26, R26, 0xffffffe0, !P3 ;  /* 0xffffffe01a1a7807 */ /* 0x000fe40005800000 */
[C-C-:B---3--:R-:W-:Y:S02]  /*290d0*/  PRMT R4, R8.reuse, 0x6420, R9.reuse ;  /* 0x0000642008047816 */ /* 0x148fe40000000009 */
[----:B------:R-:W-:Y:S02]  /*290e0*/  PRMT R5, R8, 0x7531, R9 ;  /* 0x0000753108057816 */ /* 0x000fe40000000009 */
[C-C-:B--2---:R-:W-:Y:S02]  /*290f0*/  PRMT R6, R10.reuse, 0x6420, R11.reuse ;  /* 0x000064200a067816 */ /* 0x144fe4000000000b */
[----:B------:R-:W-:Y:S02]  /*29100*/  PRMT R7, R10, 0x7531, R11 ;  /* 0x000075310a077816 */ /* 0x000fe4000000000b */
[----:B0-----:R-:W-:-:S02]  /*29110*/  IADD3 R2, R22, R12, R0 ;  /* 0x0000000c16027210 */ /* 0x001fc40007ffe000 */
[----:B------:R-:W-:-:S03]  /*29120*/  LOP3.LUT R12, R0, R24, RZ, 0xfc, !PT ;  /* 0x00000018000c7212 */ /* 0x000fc600078efcff */
[----:B------:R-:W0:Y:S02]  /*29130*/  LDSM.16.MT88.4 R8, [R2+0x10000] ;  /* 0x010000000208783b */ /* 0x000e240000004200 */
[----:B------:R-:W-:-:S05]  /*29140*/  IMAD.IADD R12, R17, 0x1, R12 ;  /* 0x00000001110c7824 */ /* 0x000fca00078e020c */
[----:B------:R1:W-:Y:S02]  /*29150*/  STSM.16.M88.4 [R12], R4 ;  /* 0x000000040c007844 */ /* 0x0003e40000000200 */
[C---:B-1----:R-:W-:Y:S02]  /*29160*/  LOP3.LUT R4, R20.reuse, R24, RZ, 0xfc, !PT ;  /* 0x0000001814047212 */ /* 0x042fe400078efcff */
[----:B------:R-:W-:-:S03]  /*29170*/  LOP3.LUT R20, R20, R28, RZ, 0xfc, !PT ;  /* 0x0000001c14147212 */ /* 0x000fc600078efcff */
[----:B------:R-:W-:Y:S01]  /*29180*/  IMAD.IADD R4, R17, 0x1, R4 ;  /* 0x0000000111047824 */ /* 0x000fe200078e0204 */
[C-C-:B0-----:R-:W-:Y:S02]  /*29190*/  PRMT R12, R8.reuse, 0x6420, R9.reuse ;  /* 0x00006420080c7816 */ /* 0x141fe40000000009 */
[----:B------:R-:W-:Y:S02]  /*291a0*/  PRMT R13, R8, 0x7531, R9 ;  /* 0x00007531080d7816 */ /* 0x000fe40000000009 */
[C-C-:B------:R-:W-:Y:S02]  /*291b0*/  PRMT R14, R10.reuse, 0x6420, R11.reuse ;  /* 0x000064200a0e7816 */ /* 0x140fe4000000000b */
[----:B------:R-:W-:-:S05]  /*291c0*/  PRMT R15, R10, 0x7531, R11 ;  /* 0x000075310a0f7816 */ /* 0x000fca000000000b */
[----:B------:R0:W-:Y:S02]  /*291d0*/  STSM.16.M88.4 [R4], R12 ;  /* 0x0000000c04007844 */ /* 0x0001e40000000200 */
[----:B0-----:R-:W-:Y:S02]  /*291e0*/  VIADD R12, R0, 0x2000 ;  /* 0x00002000000c7836 */ /* 0x001fe40000000000 */
[----:B------:R-:W-:Y:S01]  /*291f0*/  IMAD.IADD R13, R26, 0x1, R0 ;  /* 0x000000011a0d7824 */ /* 0x000fe200078e0200 */
[----:B------:R-:W-:Y:S02]  /*29200*/  LOP3.LUT R26, R24, 0x1000, RZ, 0xfc, !PT ;  /* 0x00001000181a7812 */ /* 0x000fe400078efcff */
[C---:B------:R-:W-:Y:S02]  /*29210*/  LOP3.LUT R4, R12.reuse, R28, RZ, 0xfc, !PT ;  /* 0x0000001c0c047212 */ /* 0x040fe400078efcff */
[----:B------:R-:W-:-:S03]  /*29220*/  LOP3.LUT R12, R12, R24, RZ, 0xfc, !PT ;  /* 0x000000180c0c7212 */ /* 0x000fc600078efcff */
[----:B------:R-:W-:Y:S02]  /*29230*/  IMAD.IADD R4, R22, 0x1, R4 ;  /* 0x0000000116047824 */ /* 0x000fe400078e0204 */
[----:B------:R-:W-:-:S03]  /*29240*/  IMAD.IADD R12, R17, 0x1, R12 ;  /* 0x00000001110c7824 */ /* 0x000fc600078e020c */
[----:B------:R-:W0:Y:S02]  /*29250*/  LDSM.16.MT88.4 R8, [R4+0x10000] ;  /* 0x010000000408783b */ /* 0x000e240000004200 */
[C-C-:B0-----:R-:W-:Y:S02]  /*29260*/  PRMT R4, R8.reuse, 0x6420, R9.reuse ;  /* 0x0000642008047816 */ /* 0x141fe40000000009 */
[----:B------:R-:W-:Y:S02]  /*29270*/  PRMT R5, R8, 0x7531, R9 ;  /* 0x0000753108057816 */ /* 0x000fe40000000009 */
[C-C-:B------:R-:W-:Y:S02]  /*29280*/  PRMT R6, R10.reuse, 0x6420, R11.reuse ;  /* 0x000064200a067816 */ /* 0x140fe4000000000b */
[----:B------:R-:W-:Y:S02]  /*29290*/  PRMT R7, R10, 0x7531, R11 ;  /* 0x000075310a077816 */ /* 0x000fe4000000000b */
[----:B------:R-:W0:Y:S04]  /*292a0*/  LDSM.16.MT88.4 R8, [R2+0x12000] ;  /* 0x012000000208783b */ /* 0x000e280000004200 */
[----:B------:R1:W-:Y:S02]  /*292b0*/  STSM.16.M88.4 [R12], R4 ;  /* 0x000000040c007844 */ /* 0x0003e40000000200 */
[----:B-1----:R-:W-:Y:S01]  /*292c0*/  VIADD R12, R0, 0x3000 ;  /* 0x00003000000c7836 */ /* 0x002fe20000000000 */
[----:B------:R-:W-:-:S02]  /*292d0*/  IADD3 R0, R17, R13, R24 ;  /* 0x0000000d11007210 */ /* 0x000fc40007ffe018 */
[C---:B------:R-:W-:Y:S02]  /*292e0*/  IADD3 R13, R17.reuse, R26, R13 ;  /* 0x0000001a110d7210 */ /* 0x040fe40007ffe00d */
[C-C-:B0-----:R-:W-:Y:S02]  /*292f0*/  PRMT R4, R8.reuse, 0x6420, R9.reuse ;  /* 0x0000642008047816 */ /* 0x141fe40000000009 */
[----:B------:R-:W-:Y:S02]  /*29300*/  PRMT R5, R8, 0x7531, R9 ;  /* 0x0000753108057816 */ /* 0x000fe40000000009 */
[----:B------:R-:W-:Y:S02]  /*29310*/  LOP3.LUT R8, R12, R24, RZ, 0xfc, !PT ;  /* 0x000000180c087212 */ /* 0x000fe400078efcff */
[C-C-:B------:R-:W-:Y:S02]  /*29320*/  PRMT R6, R10.reuse, 0x6420, R11.reuse ;  /* 0x000064200a067816 */ /* 0x140fe4000000000b */
[----:B------:R-:W-:Y:S01]  /*29330*/  PRMT R7, R10, 0x7531, R11 ;  /* 0x000075310a077816 */ /* 0x000fe2000000000b */
[----:B------:R-:W-:Y:S01]  /*29340*/  IMAD.IADD R8, R17, 0x1, R8 ;  /* 0x0000000111087824 */ /* 0x000fe200078e0208 */
[----:B------:R-:W-:-:S04]  /*29350*/  LOP3.LUT R12, R12, R28, RZ, 0xfc, !PT ;  /* 0x0000001c0c0c7212 */ /* 0x000fc800078efcff */
[----:B------:R0:W-:Y:S02]  /*29360*/  STSM.16.M88.4 [R8], R4 ;  /* 0x0000000408007844 */ /* 0x0001e40000000200 */
[----:B0-----:R-:W-:-:S06]  /*29370*/  IMAD.IADD R8, R22, 0x1, R20 ;  /* 0x0000000116087824 */ /* 0x001fcc00078e0214 */
[----:B------:R-:W0:Y:S02]  /*29380*/  LDSM.16.MT88.4 R8, [R8+0x10000] ;  /* 0x010000000808783b */ /* 0x000e240000004200 */
[C-C-:B0-----:R-:W-:Y:S02]  /*29390*/  PRMT R4, R8.reuse, 0x6420, R9.reuse ;  /* 0x0000642008047816 */ /* 0x141fe40000000009 */
[----:B------:R-:W-:Y:S02]  /*293a0*/  PRMT R5, R8, 0x7531, R9 ;  /* 0x0000753108057816 */ /* 0x000fe40000000009 */
[C-C-:B------:R-:W-:Y:S02]  /*293b0*/  PRMT R6, R10.reuse, 0x6420, R11.reuse ;  /* 0x000064200a067816 */ /* 0x140fe4000000000b */
[----:B------:R-:W-:Y:S02]  /*293c0*/  PRMT R7, R10, 0x7531, R11 ;  /* 0x000075310a077816 */ /* 0x000fe4000000000b */
[----:B------:R-:W0:Y:S04]  /*293d0*/  LDSM.16.MT88.4 R8, [R2+0x11000] ;  /* 0x011000000208783b */ /* 0x000e280000004200 */
[----:B------:R0:W-:Y:S02]  /*293e0*/  STSM.16.M88.4 [R0], R4 ;  /* 0x0000000400007844 */ /* 0x0001e40000000200 */
[----:B0-----:R-:W-:-:S02]  /*293f0*/  PRMT R4, R8, 0x6420, R9 ;  /* 0x0000642008047816 */ /* 0x001fc40000000009 */
[----:B------:R-:W-:Y:S01]  /*29400*/  PRMT R5, R8, 0x7531, R9 ;  /* 0x0000753108057816 */ /* 0x000fe20000000009 */
[----:B------:R-:W-:Y:S01]  /*29410*/  IMAD.IADD R8, R22, 0x1, R12 ;  /* 0x0000000116087824 */ /* 0x000fe200078e020c */
[C-C-:B------:R-:W-:Y:S02]  /*29420*/  PRMT R6, R10.reuse, 0x6420, R11.reuse ;  /* 0x000064200a067816 */ /* 0x140fe4000000000b */
[----:B------:R-:W-:-:S05]  /*29430*/  PRMT R7, R10, 0x7531, R11 ;  /* 0x000075310a077816 */ /* 0x000fca000000000b */
[----:B------:R-:W-:Y:S04]  /*29440*/  STSM.16.M88.4 [R13], R4 ;  /* 0x000000040d007844 */ /* 0x000fe80000000200 */
        /* <DEDUP_REMOVED lines=20> */
.L_x_2143:
[----:B-1----:R1:W-:Y:S01]  /*29590*/  SYNCS.ARRIVE.TRANS64.A1T0 RZ, [R3+URZ+0x28450], RZ ;  /* 0x028450ff03ff79a7 */ /* 0x0023e2000810003f */
[----:B------:R-:W-:Y:S06]  /*295a0*/  BAR.SYNC.DEFER_BLOCKING 0x2, 0x80 ;  /* 0x0082000000007b1d */ /* 0x000fec0000010000 */
[----:B------:R-:W-:Y:S05]  /*295b0*/  @!P0 BRA `(.L_x_2144) ;  /* 0x0000000000048947 */ /* 0x000fea0003800000 */
[----:B------:R-:W-:Y:S01]  /*295c0*/  BPT.TRAP 0x1 ;  /* 0x000000040000795c */ /* 0x000fe20000300000 */
.L_x_2144:
[----:B------:R-:W-:Y:S02]  /*295d0*/  VIADD R0, R3, 0x28480 ;  /* 0x0002848003007836 */ /* 0x000fe40000000000 */
[----:B0-----:R-:W-:Y:S02]  /*295e0*/  IMAD.MOV.U32 R5, RZ, RZ, R25 ;  /* 0x000000ffff057224 */ /* 0x001fe400078e0019 */
[----:B------:R-:W-:Y:S01]  /*295f0*/  IMAD.MOV.U32 R7, RZ, RZ, R30 ;  /* 0x000000ffff077224 */ /* 0x000fe200078e001e */
[----:B------:R-:W-:-:S04]  /*29600*/  PRMT R0, R37, 0x654, R0 ;  /* 0x0000065425007816 */ /* 0x000fc80000000000 */
[----:B------:R2:W-:Y:S01]  /*29610*/  SYNCS.ARRIVE.TRANS64.RED.A1T0 RZ, [R0+URZ], RZ ;  /* 0x000000ff00ff79a7 */ /* 0x0005e2000810043f */
[----:B------:R-:W-:Y:S05]  /*29620*/  @P1 BRA `(.L_x_2145) ;  /* 0xffffffec00581947 */ /* 0x000fea000383ffff */
.L_x_2125:
[----:B--2---:R-:W2:Y:S01]  /*29630*/  S2R R0, SR_TID.X ;  /* 0x0000000000007919 */ /* 0x004ea20000002100 */
[----:B------:R-:W-:Y:S01]  /*29640*/  BSSY B0, `(.L_x_2146) ;  /* 0x0000012000007945 */ /* 0x000fe20003800000 */
[----:B--2---:R-:W-:Y:S01]  /*29650*/  LOP3.LUT R2, R0, 0x7f, RZ, 0xc0, !PT ;  /* 0x0000007f00027812 */ /* 0x004fe200078ec0ff */
[----:B------:R-:W-:-:S03]  /*29660*/  IMAD.U32 R0, RZ, RZ, UR38 ;  /* 0x00000026ff007e24 */ /* 0x000fc6000f8e00ff */
[----:B------:R-:W-:Y:S02]  /*29670*/  ISETP.NE.AND P1, PT, R2, RZ, PT ;  /* 0x000000ff0200720c */ /* 0x000fe40003f25270 */
[----:B------:R-:W-:-:S11]  /*29680*/  ISETP.NE.AND P0, PT, R0, 0x3, PT ;  /* 0x000000030000780c */ /* 0x000fd60003f05270 */
[----:B------:R-:W-:Y:S05]  /*29690*/  @P1 BRA `(.L_x_2147) ;  /* 0x0000000000301947 */ /* 0x000fea0003800000 */
[----:B------:R-:W2:Y:S01]  /*296a0*/  S2R R5, SR_LANEID ;  /* 0x0000000000057919 */ /* 0x000ea20000000000 */
[----:B------:R-:W-:Y:S01]  /*296b0*/  VOTEU.ANY UR4, UPT, PT ;  /* 0x0000000000047886 */ /* 0x000fe200038e0100 */
[----:B01----:R-:W0:Y:S01]  /*296c0*/  LDC.64 R2, c[0x0][0xc60] ;  /* 0x00031800ff027b82 */ /* 0x003e220000000a00 */
[----:B------:R-:W2:Y:S02]  /*296d0*/  FLO.U32 R0, UR4 ;  /* 0x0000000400007d00 */ /* 0x000ea400080e0000 */
[----:B--2---:R-:W-:-:S06]  /*296e0*/  ISETP.EQ.U32.AND P1, PT, R0, R5, PT ;  /* 0x000000050000720c */ /* 0x004fcc0003f22070 */
[----:B------:R-:W0:Y:S07]  /*296f0*/  POPC R5, UR4 ;  /* 0x0000000400057d09 */ /* 0x000e2e0008000000 */
[----:B0-----:R-:W2:Y:S01]  /*29700*/  @P1 ATOMG.E.ADD.STRONG.GPU PT, R3, desc[UR36][R2.64], R5 ;  /* 0x00000005020319a8 */ /* 0x001ea200081ee1e4 */
[----:B------:R-:W0:Y:S02]  /*29710*/  S2R R4, SR_LTMASK ;  /* 0x0000000000047919 */ /* 0x000e240000003900 */
[----:B0-----:R-:W-:-:S04]  /*29720*/  LOP3.LUT R4, R4, UR4, RZ, 0xc0, !PT ;  /* 0x0000000404047c12 */ /* 0x001fc8000f8ec0ff */
[----:B------:R-:W0:Y:S01]  /*29730*/  POPC R7, R4 ;  /* 0x0000000400077309 */ /* 0x000e220000000000 */
[----:B--2---:R-:W0:Y:S02]  /*29740*/  SHFL.IDX PT, R0, R3, R0, 0x1f ;  /* 0x00001f0003007589 */ /* 0x004e2400000e0000 */
[----:B0-----:R-:W-:-:S07]  /*29750*/  IADD3 R16, R0, UR39, R7 ;  /* 0x0000002700107c10 */ /* 0x001fce000fffe007 */
.L_x_2147:
[----:B------:R-:W-:Y:S05]  /*29760*/  BSYNC B0 ;  /* 0x0000000000007941 */ /* 0x000fea0003800000 */
.L_x_2146:
[----:B------:R-:W-:Y:S05]  /*29770*/  @!P0 BRA `(.L_x_2148) ;  /* 0x0000000000048947 */ /* 0x000fea0003800000 */
[----:B------:R-:W-:Y:S01]  /*29780*/  BPT.TRAP 0x1 ;  /* 0x000000040000795c */ /* 0x000fe20000300000 */
.L_x_2148:
[----:B01----:R-:W-:Y:S01]  /*29790*/  LOP3.LUT R3, R30, 0x1, RZ, 0x3c, !PT ;  /* 0x000000011e037812 */ /* 0x003fe200078e3cff */
[----:B------:R-:W-:Y:S01]  /*297a0*/  IMAD R0, R25, 0x8, R22 ;  /* 0x0000000819007824 */ /* 0x000fe200078e0216 */
[----:B------:R-:W-:Y:S02]  /*297b0*/  BSSY B0, `(.L_x_2149) ;  /* 0x0000004000007945 */ /* 0x000fe40003800000 */
[----:B------:R-:W-:-:S04]  /*297c0*/  SHF.L.U32 R3, R3, 0x1f, RZ ;  /* 0x0000001f03037819 */ /* 0x000fc800000006ff */
[----:B------:R-:W0:Y:S02]  /*297d0*/  SYNCS.PHASECHK.TRANS64.TRYWAIT P1, [R0+URZ+0x28470], R3 ;  /* 0x02847003000075a7 */ /* 0x000e24000802017f */
[----:B0-----:R-:W-:Y:S05]  /*297e0*/  @!P1 BRA `(.L_x_2150) ;  /* 0x000000a000c89947 */ /* 0x001fea0003800000 */
.L_x_2504:
[----:B------:R-:W-:Y:S05]  /*297f0*/  BSYNC B0 ;  /* 0x0000000000007941 */ /* 0x000fea0003800000 */
.L_x_2149:
[----:B------:R-:W-:-:S13]  /*29800*/  LOP3.LUT P1, RZ, R23, 0x8, RZ, 0xc0, !PT ;  /* 0x0000000817ff7812 */ /* 0x000fda000782c0ff */
[----:B------:R-:W-:Y:S05]  /*29810*/  @!P1 BRA `(.L_x_2151) ;  /* 0x0000000000049947 */ /* 0x000fea0003800000 */
[----:B------:R-:W-:Y:S01]  /*29820*/  BPT.TRAP 0x1 ;  /* 0x000000040000795c */ /* 0x000fe20000300000 */
.L_x_2151:
[----:B0-----:R-:W-:-:S04]  /*29830*/  SHF.L.U32 R3, R30, 0x1f, RZ ;  /* 0x0000001f1e037819 */ /* 0x001fc800000006ff */
[----:B------:R-:W0:Y:S02]  /*29840*/  SYNCS.PHASECHK.TRANS64.TRYWAIT P1, [R0+URZ+0x28460], R3 ;  /* 0x02846003000075a7 */ /* 0x000e24000802017f */
[----:B0-----:R-:W-:Y:S05]  /*29850*/  @!P1 BRA `(.L_x_2152) ;  /* 0x000000a000c09947 */ /* 0x001fea0003800000 */
.L_x_2505:
[----:B------:R-:W2:Y:S01]  /*29860*/  LDL R2, [R1] ;  /* 0x0000000001027983 */ /* 0x000ea20000100800 */
[----:B0-----:R-:W-:Y:S01]  /*29870*/  IMAD.SHL.U32 R3, R25, 0x4000, RZ ;  /* 0x0000400019037824 */ /* 0x001fe200078e00ff */
[----:B------:R-:W-:Y:S05]  /*29880*/  WARPSYNC.ALL ;  /* 0x0000000000007948 */ /* 0x000fea0003800000 */
[C---:B------:R-:W-:Y:S01]  /*29890*/  LOP3.LUT R5, R3.reuse, R28, RZ, 0xfc, !PT ;  /* 0x0000001c03057212 */ /* 0x040fe200078efcff */
[C---:B------:R-:W-:Y:S01]  /*298a0*/  VIADD R18, R3.reuse, 0x1000 ;  /* 0x0000100003127836 */ /* 0x040fe20000000000 */
[----:B------:R-:W-:Y:S01]  /*298b0*/  LOP3.LUT R12, R3, R24, RZ, 0xfc, !PT ;  /* 0x00000018030c7212 */ /* 0x000fe200078efcff */
[----:B------:R-:W0:Y:S01]  /*298c0*/  S2R R26, SR_TID.X ;  /* 0x00000000001a7919 */ /* 0x000e220000002100 */
[----:B------:R-:W-:Y:S01]  /*298d0*/  IMAD.MOV.U32 R27, RZ, RZ, 0x20 ;  /* 0x00000020ff1b7424 */ /* 0x000fe200078e00ff */
[----:B------:R-:W-:Y:S01]  /*298e0*/  LOP3.LUT P1, RZ, R23, 0x8, RZ, 0xc0, !PT ;  /* 0x0000000817ff7812 */ /* 0x000fe2000782c0ff */
[----:B------:R-:W-:Y:S01]  /*298f0*/  IMAD.IADD R13, R22, 0x1, R5 ;  /* 0x00000001160d7824 */ /* 0x000fe200078e0205 */
[----:B------:R-:W-:-:S04]  /*29900*/  IADD3 R12, R17, R12, RZ ;  /* 0x0000000c110c7210 */ /* 0x000fc80007ffe0ff */
[----:B------:R-:W1:Y:S01]  /*29910*/  LDSM.16.MT88.4 R4, [R13+0x10000] ;  /* 0x010000000d04783b */ /* 0x000e620000004200 */
[----:B0-----:R-:W-:Y:S02]  /*29920*/  LOP3.LUT P2, RZ, R26, 0x4, RZ, 0xc0, !PT ;  /* 0x000000041aff7812 */ /* 0x001fe4000784c0ff */
[----:B------:R-:W-:Y:S02]  /*29930*/  LOP3.LUT R26, R24, 0x1000, RZ, 0xfc, !PT ;  /* 0x00001000181a7812 */ /* 0x000fe400078efcff */
[----:B------:R-:W-:Y:S02]  /*29940*/  SEL R27, R27, 0xffffffe0, !P2 ;  /* 0xffffffe01b1b7807 */ /* 0x000fe40005000000 */
[C-C-:B-1----:R-:W-:Y:S02]  /*29950*/  PRMT R8, R4.reuse, 0x6420, R5.reuse ;  /* 0x0000642004087816 */ /* 0x142fe40000000005 */
[----:B------:R-:W-:Y:S02]  /*29960*/  PRMT R9, R4, 0x7531, R5 ;  /* 0x0000753104097816 */ /* 0x000fe40000000005 */
[----:B------:R-:W-:-:S02]  /*29970*/  PRMT R10, R6, 0x6420, R7 ;  /* 0x00006420060a7816 */ /* 0x000fc40000000007 */
[----:B------:R-:W-:Y:S02]  /*29980*/  PRMT R11, R6, 0x7531, R7 ;  /* 0x00007531060b7816 */ /* 0x000fe40000000007 */
[----:B--2---:R-:W-:-:S05]  /*29990*/  IADD3 R2, R22, R2, R3 ;  /* 0x0000000216027210 */ /* 0x004fca0007ffe003 */
[----:B------:R-:W0:Y:S04]  /*299a0*/  LDSM.16.MT88.4 R4, [R2+0x10000] ;  /* 0x010000000204783b */ /* 0x000e280000004200 */
[----:B------:R0:W-:Y:S02]  /*299b0*/  STSM.16.M88.4 [R12], R8 ;  /* 0x000000080c007844 */ /* 0x0001e40000000200 */
[C-C-:B0-----:R-:W-:Y:S02]  /*299c0*/  PRMT R8, R4.reuse, 0x6420, R5.reuse ;  /* 0x0000642004087816 */ /* 0x141fe40000000005 */
[----:B------:R-:W-:Y:S02]  /*299d0*/  PRMT R9, R4, 0x7531, R5 ;  /* 0x0000753104097816 */ /* 0x000fe40000000005 */
[----:B------:R-:W-:-:S02]  /*299e0*/  LOP3.LUT R4, R18, R24, RZ, 0xfc, !PT ;  /* 0x0000001812047212 */ /* 0x000fc400078efcff */
[C-C-:B------:R-:W-:Y:S02]  /*299f0*/  PRMT R10, R6.reuse, 0x6420, R7.reuse ;  /* 0x00006420060a7816 */ /* 0x140fe40000000007 */
[----:B------:R-:W-:Y:S01]  /*29a00*/  PRMT R11, R6, 0x7531, R7 ;  /* 0x00007531060b7816 */ /* 0x000fe20000000007 */
[----:B------:R-:W-:-:S05]  /*29a10*/  IMAD.IADD R20, R17, 0x1, R4 ;  /* 0x0000000111147824 */ /* 0x000fca00078e0204 */
[----:B------:R0:W-:Y:S02]  /*29a20*/  STSM.16.M88.4 [R20], R8 ;  /* 0x0000000814007844 */ /* 0x0001e40000000200 */
[----:B0-----:R-:W-:-:S05]  /*29a30*/  VIADD R8, R3, 0x2000 ;  /* 0x0000200003087836 */ /* 0x001fca0000000000 */
        /* <DEDUP_REMOVED lines=11> */
[----:B-1----:R-:W-:-:S02]  /*29af0*/  VIADD R12, R3, 0x3000 ;  /* 0x00003000030c7836 */ /* 0x002fc40000000000 */
[----:B------:R-:W-:-:S05]  /*29b00*/  IMAD.IADD R14, R27, 0x1, R3 ;  /* 0x000000011b0e7824 */ /* 0x000fca00078e0203 */
[C---:B------:R-:W-:Y:S02]  /*29b10*/  IADD3 R3, R17.reuse, R14, R24 ;  /* 0x0000000e11037210 */ /* 0x040fe40007ffe018 */
[C-C-:B0-----:R-:W-:Y:S02]  /*29b20*/  PRMT R8, R4.reuse, 0x6420, R5.reuse ;  /* 0x0000642004087816 */ /* 0x141fe40000000005 */
[----:B------:R-:W-:Y:S02]  /*29b30*/  PRMT R9, R4, 0x7531, R5 ;  /* 0x0000753104097816 */ /* 0x000fe40000000005 */
[----:B------:R-:W-:Y:S02]  /*29b40*/  LOP3.LUT R4, R12, R24, RZ, 0xfc, !PT ;  /* 0x000000180c047212 */ /* 0x000fe400078efcff */
[----:B------:R-:W-:Y:S02]  /*29b50*/  LOP3.LUT R5, R18, R28, RZ, 0xfc, !PT ;  /* 0x0000001c12057212 */ /* 0x000fe400078efcff */
[C-C-:B------:R-:W-:Y:S01]  /*29b60*/  PRMT R10, R6.reuse, 0x6420, R7.reuse ;  /* 0x00006420060a7816 */ /* 0x140fe20000000007 */
[C---:B------:R-:W-:Y:S01]  /*29b70*/  IMAD.IADD R20, R17.reuse, 0x1, R4 ;  /* 0x0000000111147824 */ /* 0x040fe200078e0204 */
[----:B------:R-:W-:Y:S01]  /*29b80*/  PRMT R11, R6, 0x7531, R7 ;  /* 0x00007531060b7816 */ /* 0x000fe20000000007 */
[----:B------:R-:W-:Y:S01]  /*29b90*/  IMAD.IADD R18, R22, 0x1, R5 ;  /* 0x0000000116127824 */ /* 0x000fe200078e0205 */
[----:B------:R-:W-:-:S03]  /*29ba0*/  IADD3 R17, R17, R26, R14 ;  /* 0x0000001a11117210 */ /* 0x000fc60007ffe00e */
[----:B------:R-:W-:Y:S04]  /*29bb0*/  STSM.16.M88.4 [R20], R8 ;  /* 0x0000000814007844 */ /* 0x000fe80000000200 */
[----:B------:R-:W0:Y:S02]  /*29bc0*/  LDSM.16.MT88.4 R4, [R18+0x10000] ;  /* 0x010000001204783b */ /* 0x000e240000004200 */
[C-C-:B0-----:R-:W-:Y:S02]  /*29bd0*/  PRMT R8, R4.reuse, 0x6420, R5.reuse ;  /* 0x0000642004087816 */ /* 0x141fe40000000005 */
[----:B------:R-:W-:Y:S02]  /*29be0*/  PRMT R9, R4, 0x7531, R5 ;  /* 0x0000753104097816 */ /* 0x000fe40000000005 */
[----:B------:R-:W-:-:S02]  /*29bf0*/  PRMT R10, R6, 0x6420, R7 ;  /* 0x00006420060a7816 */ /* 0x000fc40000000007 */
[----:B------:R-:W-:Y:S02]  /*29c00*/  PRMT R11, R6, 0x7531, R7 ;  /* 0x00007531060b7816 */ /* 0x000fe40000000007 */
[----:B------:R-:W0:Y:S04]  /*29c10*/  LDSM.16.MT88.4 R4, [R2+0x11000] ;  /* 0x011000000204783b */ /* 0x000e280000004200 */
[----:B------:R0:W-:Y:S02]  /*29c20*/  STSM.16.M88.4 [R3], R8 ;  /* 0x0000000803007844 */ /* 0x0001e40000000200 */
[C-C-:B0-----:R-:W-:Y:S02]  /*29c30*/  PRMT R8, R4.reuse, 0x6420, R5.reuse ;  /* 0x0000642004087816 */ /* 0x141fe40000000005 */
[----:B------:R-:W-:-:S02]  /*29c40*/  PRMT R9, R4, 0x7531, R5 ;  /* 0x0000753104097816 */ /* 0x000fc40000000005 */
        /* <DEDUP_REMOVED lines=13> */
[----:B------:R-:W-:Y:S02]  /*29d20*/  PRMT R9, R4, 0x7531, R5 ;  /* 0x0000753104097816 */ /* 0x000fe40000000005 */
        /* <DEDUP_REMOVED lines=8> */
[----:B0-----:R-:W0:Y:S01]  /*29db0*/  FENCE.VIEW.ASYNC.S ;  /* 0x00000000000073c6 */ /* 0x001e220000000000 */
[----:B------:R-:W-:Y:S05]  /*29dc0*/  @!P1 BRA `(.L_x_2153) ;  /* 0x0000000000049947 */ /* 0x000fea0003800000 */
[----:B------:R-:W-:Y:S01]  /*29dd0*/  BPT.TRAP 0x1 ;  /* 0x000000040000795c */ /* 0x000fe20000300000 */
.L_x_2153:
[----:B0-----:R0:W-:Y:S01]  /*29de0*/  SYNCS.ARRIVE.TRANS64.A1T0 RZ, [R0+URZ+0x28450], RZ ;  /* 0x028450ff00ff79a7 */ /* 0x0011e2000810003f */
[----:B------:R-:W-:Y:S06]  /*29df0*/  BAR.SYNC.DEFER_BLOCKING 0x2, 0x80 ;  /* 0x0082000000007b1d */ /* 0x000fec0000010000 */
[----:B------:R-:W-:Y:S05]  /*29e00*/  @!P0 BRA `(.L_x_2154) ;  /* 0x0000000000048947 */ /* 0x000fea0003800000 */
[----:B------:R-:W-:Y:S01]  /*29e10*/  BPT.TRAP 0x1 ;  /* 0x000000040000795c */ /* 0x000fe20000300000 */
.L_x_2154:
[----:B0-----:R-:W-:Y:S02]  /*29e20*/  VIADD R0, R0, 0x28480 ;  /* 0x0002848000007836 */ /* 0x001fe40000000000 */
[----:B------:R-:W-:-:S03]  /*29e30*/  VIADD R25, R25, 0x1 ;  /* 0x0000000119197836 */ /* 0x000fc60000000000 */
[----:B------:R-:W-:Y:S02]  /*29e40*/  PRMT R0, R37, 0x654, R0 ;  /* 0x0000065425007816 */ /* 0x000fe40000000000 */
[C---:B------:R-:W-:Y:S02]  /*29e50*/  ISETP.NE.AND P0, PT, R25.reuse, 0x2, PT ;  /* 0x000000021900780c */ /* 0x040fe40003f05270 */
[----:B------:R2:W-:Y:S02]  /*29e60*/  SYNCS.ARRIVE.TRANS64.RED.A1T0 RZ, [R0+URZ], RZ ;  /* 0x000000ff00ff79a7 */ /* 0x0005e4000810043f */
[----:B-1----:R-:W-:Y:S02]  /*29e70*/  SEL R3, RZ, 0x1, P0 ;  /* 0x00000001ff037807 */ /* 0x002fe40000000000 */
[----:B------:R-:W-:Y:S02]  /*29e80*/  SEL R25, R25, RZ, P0 ;  /* 0x000000ff19197207 */ /* 0x000fe40000000000 */
[----:B------:R-:W-:-:S07]  /*29e90*/  LOP3.LUT R30, R30, R3, RZ, 0x3c, !PT ;  /* 0x000000031e1e7212 */ /* 0x000fce00078e3cff */
.L_x_2095:
[----:B------:R-:W-:-:S13]  /*29ea0*/  LOP3.LUT P0, RZ, R23, 0x10, RZ, 0xc0, !PT ;  /* 0x0000001017ff7812 */ /* 0x000fda000780c0ff */
[----:B------:R-:W-:Y:S05]  /*29eb0*/  @!P0 BRA `(.L_x_2155) ;  /* 0x0000000000248947 */ /* 0x000fea0003800000 */
[----:B------:R-:W-:Y:S05]  /*29ec0*/  WARPSYNC.ALL ;  /* 0x0000000000007948 */ /* 0x000fea0003800000 */
[----:B------:R-:W3:Y:S08]  /*29ed0*/  S2UR UR4, SR_CgaCtaId ;  /* 0x00000000000479c3 */ /* 0x000ef00000008800 */
[----:B------:R-:W-:Y:S01]  /*29ee0*/  BAR.SYNC.DEFER_BLOCKING 0x5, 0x180 ;  /* 0x0146000000007b1d */ /* 0x000fe20000010000 */
[----:B------:R-:W-:Y:S01]  /*29ef0*/  MOV R22, 0x400 ;  /* 0x0000040000167802 */ /* 0x000fe20000000f00 */
[----:B---3--:R-:W-:-:S05]  /*29f00*/  IMAD.U32 R37, RZ, RZ, UR4 ;  /* 0x00000004ff257e24 */ /* 0x008fca000f8e00ff */
[----:B------:R-:W-:-:S05]  /*29f10*/  LEA R22, R37, R22, 0x18 ;  /* 0x0000001625167211 */ /* 0x000fca00078ec0ff */
[----:B------:R3:W4:Y:S01]  /*29f20*/  LDS.128 R16, [R22+0x284d0] ;  /* 0x0284d00016107984 */ /* 0x0007220000000c00 */
[----:B------:R-:W-:Y:S06]  /*29f30*/  BAR.ARV 0x4, 0x180 ;  /* 0x0106000000007b1d */ /* 0x000fec0000002000 */
[----:B------:R-:W-:Y:S05]  /*29f40*/  BRA `(.L_x_2156) ;  /* 0x0000000c00d47947 */ /* 0x000fea0003800000 */
.L_x_2155:
[----:B--2---:R-:W2:Y:S01]  /*29f50*/  S2R R0, SR_TID.X ;  /* 0x0000000000007919 */ /* 0x004ea20000002100 */
[----:B------:R-:W-:Y:S01]  /*29f60*/  UMOV UR4, 0xffffffff ;  /* 0xffffffff00047882 */ /* 0x000fe20000000000 */
[----:B--2---:R-:W-:-:S04]  /*29f70*/  LOP3.LUT R8, R0, 0x1f, RZ, 0xc0, !PT ;  /* 0x0000001f00087812 */ /* 0x004fc800078ec0ff */
[----:B------:R-:W-:Y:S01]  /*29f80*/  ISETP.NE.AND P0, PT, R8, 0x1f, PT ;  /* 0x0000001f0800780c */ /* 0x000fe20003f05270 */
[----:B------:R-:W-:-:S12]  /*29f90*/  BRA.DIV UR4, `(.L_x_2157) ;  /* 0x0000009e04047947 */ /* 0x000fd8000b800000 */
[----:B------:R-:W-:Y:S01]  /*29fa0*/  IMAD.IADD R9, R19, 0x1, R8 ;  /* 0x0000000113097824 */ /* 0x000fe200078e0208 */
[----:B------:R-:W-:-:S04]  /*29fb0*/  ULDC UR4, c[0x0][0xc3c] ;  /* 0x00030f0000047ab9 */ /* 0x000fc80000000800 */
[----:B------:R-:W-:-:S13]  /*29fc0*/  ISETP.GE.OR P1, PT, R9, UR4, !P0 ;  /* 0x0000000409007c0c */ /* 0x000fda000c726670 */
[----:B------:R-:W2:Y:S08]  /*29fd0*/  @!P1 LDC.64 R2, c[0x0][0xc80] ;  /* 0x00032000ff029b82 */ /* 0x000eb00000000a00 */
[----:B------:R-:W3:Y:S01]  /*29fe0*/  @!P1 LDC.64 R4, c[0x0][0xc78] ;  /* 0x00031e00ff049b82 */ /* 0x000ee20000000a00 */
[----:B--2---:R-:W-:-:S05]  /*29ff0*/  @!P1 IMAD.WIDE R2, R9, 0x4, R2 ;  /* 0x0000000409029825 */ /* 0x004fca00078e0202 */
[----:B------:R3:W2:Y:S02]  /*2a000*/  @!P1 LDG.E R7, desc[UR36][R2.64] ;  /* 0x0000002402079981 */ /* 0x0006a4000c1e1900 */
[----:B---3--:R-:W-:-:S05]  /*2a010*/  @!P1 IMAD.WIDE R2, R9, 0x4, R4 ;  /* 0x0000000409029825 */ /* 0x008fca00078e0204 */
[----:B------:R-:W3:Y:S01]  /*2a020*/  @!P1 LDG.E R4, desc[UR36][R2.64] ;  /* 0x0000002402049981 */ /* 0x000ee2000c1e1900 */
[----:B------:R-:W-:Y:S01]  /*2a030*/  IMAD.MOV.U32 R17, RZ, RZ, RZ ;  /* 0x000000ffff117224 */ /* 0x000fe200078e00ff */
[C---:B------:R-:W-:Y:S01]  /*2a040*/  ISETP.GE.U32.AND P2, PT, R8.reuse, 0x2, PT ;  /* 0x000000020800780c */ /* 0x040fe20003f46070 */
[----:B------:R-:W-:Y:S01]  /*2a050*/  IMAD.MOV.U32 R5, RZ, RZ, RZ ;  /* 0x000000ffff057224 */ /* 0x000fe200078e00ff */
[C---:B------:R-:W-:Y:S01]  /*2a060*/  ISETP.GE.U32.AND P3, PT, R8.reuse, 0x4, PT ;  /* 0x000000040800780c */ /* 0x040fe20003f66070 */
[----:B------:R-:W-:Y:S01]  /*2a070*/  SHFL.IDX PT, R0, R16, RZ, 0x1f ;  /* 0x00001fff10007589 */ /* 0x000fe200000e0000 */
[C---:B------:R-:W-:Y:S02]  /*2a080*/  ISETP.GE.U32.AND P4, PT, R8.reuse, 0x8, PT ;  /* 0x000000080800780c */ /* 0x040fe40003f86070 */
[----:B------:R-:W-:Y:S01]  /*2a090*/  ISETP.GE.U32.AND P5, PT, R8, 0x10, PT ;  /* 0x000000100800780c */ /* 0x000fe20003fa6070 */
[----:B-1----:R1:W-:Y:S02]  /*2a0a0*/  SHFL.IDX PT, R6, R16, 0x1, 0x1f ;  /* 0x00201f0010067f89 */ /* 0x0023e400000e0000 */
[----:B-1----:R-:W-:-:S02]  /*2a0b0*/  IMAD.MOV.U32 R16, RZ, RZ, RZ ;  /* 0x000000ffff107224 */ /* 0x002fc400078e00ff */
[----:B--2---:R-:W-:Y:S02]  /*2a0c0*/  @!P1 IMAD.MOV.U32 R17, RZ, RZ, R7 ;  /* 0x000000ffff119224 */ /* 0x004fe400078e0007 */
[----:B---3--:R-:W-:Y:S01]  /*2a0d0*/  @!P1 IMAD.MOV.U32 R5, RZ, RZ, R4 ;  /* 0x000000ffff059224 */ /* 0x008fe200078e0004 */
[----:B------:R-:W-:-:S03]  /*2a0e0*/  ISETP.NE.AND P1, PT, R8, RZ, PT ;  /* 0x000000ff0800720c */ /* 0x000fc60003f25270 */
[----:B------:R-:W-:-:S05]  /*2a0f0*/  IMAD R13, R5, R17, RZ ;  /* 0x00000011050d7224 */ /* 0x000fca00078e02ff */
        /* <DEDUP_REMOVED lines=13> */
[----:B-1----:R-:W-:-:S04]  /*2a1d0*/  SEL R7, R14, RZ, P5 ;  /* 0x000000ff0e077207 */ /* 0x002fc80002800000 */
[----:B------:R-:W-:-:S05]  /*2a1e0*/  IADD3 R2, R4, R7, RZ ;  /* 0x0000000704027210 */ /* 0x000fca0007ffe0ff */
[----:B------:R1:W2:Y:S02]  /*2a1f0*/  SHFL.IDX PT, R14, R2, 0x1f, 0x1f ;  /* 0x03e01f00020e7f89 */ /* 0x0002a400000e0000 */
.L_x_2515:
[----:B------:R-:W-:Y:S02]  /*2a200*/  ULDC UR4, c[0x0][0xc38] ;  /* 0x00030e0000047ab9 */ /* 0x000fe40000000800 */
[----:B------:R-:W-:-:S04]  /*2a210*/  IMAD.U32 R4, RZ, RZ, UR4 ;  /* 0x00000004ff047e24 */ /* 0x000fc8000f8e00ff */
[----:B--2---:R-:W-:-:S04]  /*2a220*/  IMAD R3, R14, R4, RZ ;  /* 0x000000040e037224 */ /* 0x004fc800078e02ff */
[----:B------:R-:W-:-:S05]  /*2a230*/  IMAD.IADD R6, R6, 0x1, R3 ;  /* 0x0000000106067824 */ /* 0x000fca00078e0203 */
[----:B------:R-:W-:-:S13]  /*2a240*/  ISETP.GT.AND P6, PT, R6, R0, PT ;  /* 0x000000000600720c */ /* 0x000fda0003fc4270 */
[----:B------:R-:W-:Y:S05]  /*2a250*/  @P6 BRA `(.L_x_2158) ;  /* 0x0000000000a46947 */ /* 0x000fea0003800000 */
.L_x_2161:
[----:B-1----:R-:W1:Y:S01]  /*2a260*/  LDC R2, c[0x0][0xc3c] ;  /* 0x00030f00ff027b82 */ /* 0x002e620000000800 */
[----:B------:R-:W-:-:S05]  /*2a270*/  VIADD R19, R19, 0x1f ;  /* 0x0000001f13137836 */ /* 0x000fca0000000000 */
[----:B-1----:R-:W-:-:S13]  /*2a280*/  ISETP.GE.AND P6, PT, R19, R2, PT ;  /* 0x000000021300720c */ /* 0x002fda0003fc6270 */
[----:B------:R-:W-:Y:S05]  /*2a290*/  @P6 BRA `(.L_x_2159) ;  /* 0x0000000800bc6947 */ /* 0x000fea0003800000 */
[----:B------:R-:W1:Y:S01]  /*2a2a0*/  S2R R3, SR_TID.X ;  /* 0x0000000000037919 */ /* 0x000e620000002100 */
[----:B------:R-:W-:Y:S01]  /*2a2b0*/  IMAD.MOV.U32 R17, RZ, RZ, RZ ;  /* 0x000000ffff117224 */ /* 0x000fe200078e00ff */
[----:B-1----:R-:W-:-:S05]  /*2a2c0*/  LOP3.LUT R3, R3, 0x1f, RZ, 0xc0, !PT ;  /* 0x0000001f03037812 */ /* 0x002fca00078ec0ff */
[----:B------:R-:W-:-:S05]  /*2a2d0*/  IMAD.IADD R7, R19, 0x1, R3 ;  /* 0x0000000113077824 */ /* 0x000fca00078e0203 */
[----:B------:R-:W-:-:S13]  /*2a2e0*/  ISETP.GE.OR P6, PT, R7, R2, !P0 ;  /* 0x000000020700720c */ /* 0x000fda00047c6670 */
[----:B------:R-:W1:Y:S08]  /*2a2f0*/  @!P6 LDC.64 R2, c[0x0][0xc80] ;  /* 0x00032000ff02eb82 */ /* 0x000e700000000a00 */
[----:B------:R-:W2:Y:S01]  /*2a300*/  @!P6 LDC.64 R4, c[0x0][0xc78] ;  /* 0x00031e00ff04eb82 */ /* 0x000ea20000000a00 */
[----:B-1----:R-:W-:-:S05]  /*2a310*/  @!P6 IMAD.WIDE R2, R7, 0x4, R2 ;  /* 0x000000040702e825 */ /* 0x002fca00078e0202 */
[----:B------:R2:W3:Y:S02]  /*2a320*/  @!P6 LDG.E R17, desc[UR36][R2.64] ;  /* 0x000000240211e981 */ /* 0x0004e4000c1e1900 */
[----:B--2---:R-:W-:-:S04]  /*2a330*/  @!P6 IMAD.WIDE R2, R7, 0x4, R4 ;  /* 0x000000040702e825 */ /* 0x004fc800078e0204 */
[----:B------:R-:W-:-:S06]  /*2a340*/  IMAD.MOV.U32 R5, RZ, RZ, RZ ;  /* 0x000000ffff057224 */ /* 0x000fcc00078e00ff */
[----:B------:R-:W3:Y:S01]  /*2a350*/  @!P6 LDG.E R5, desc[UR36][R2.64] ;  /* 0x000000240205e981 */ /* 0x000ee2000c1e1900 */
[----:B------:R-:W-:Y:S01]  /*2a360*/  UMOV UR4, 0xffffffff ;  /* 0xffffffff00047882 */ /* 0x000fe20000000000 */
[----:B---3--:R-:W-:Y:S02]  /*2a370*/  IMAD R13, R5, R17, RZ ;  /* 0x00000011050d7224 */ /* 0x008fe400078e02ff */
[----:B------:R-:W-:Y:S05]  /*2a380*/  BRA.DIV UR4, `(.L_x_2160) ;  /* 0x0000009e04407947 */ /* 0x000fea000b800000 */
        /* <DEDUP_REMOVED lines=15> */
[----:B------:R1:W2:Y:S02]  /*2a480*/  SHFL.IDX PT, R14, R2, 0x1f, 0x1f ;  /* 0x03e01f00020e7f89 */ /* 0x0002a400000e0000 */
.L_x_2523:
[----:B------:R-:W-:Y:S02]  /*2a490*/  ULDC UR4, c[0x0][0xc38] ;  /* 0x00030e0000047ab9 */ /* 0x000fe40000000800 */
[----:B------:R-:W-:-:S04]  /*2a4a0*/  IMAD.U32 R4, RZ, RZ, UR4 ;  /* 0x00000004ff047e24 */ /* 0x000fc8000f8e00ff */
[----:B--2---:R-:W-:-:S04]  /*2a4b0*/  IMAD R3, R14, R4, RZ ;  /* 0x000000040e037224 */ /* 0x004fc800078e02ff */
[----:B------:R-:W-:-:S05]  /*2a4c0*/  IMAD.IADD R6, R3, 0x1, R6 ;  /* 0x0000000103067824 */ /* 0x000fca00078e0206 */
[----:B------:R-:W-:-:S13]  /*2a4d0*/  ISETP.GT.AND P6, PT, R6, R0, PT ;  /* 0x000000000600720c */ /* 0x000fda0003fc4270 */
[----:B------:R-:W-:Y:S05]  /*2a4e0*/  @!P6 BRA `(.L_x_2161) ;  /* 0xfffffffc005ce947 */ /* 0x000fea000383ffff */
.L_x_2158:
[----:B------:R-:W-:Y:S01]  /*2a4f0*/  IMAD.IADD R6, R6, 0x1, -R3 ;  /* 0x0000000106067824 */ /* 0x000fe200078e0a03 */
[----:B------:R-:W-:-:S03]  /*2a500*/  UMOV UR4, 0xffffffff ;  /* 0xffffffff00047882 */ /* 0x000fc60000000000 */
[----:B------:R-:W-:-:S05]  /*2a510*/  IMAD R3, R2, R4, R6 ;  /* 0x0000000402037224 */ /* 0x000fca00078e0206 */
[----:B------:R-:W-:Y:S01]  /*2a520*/  ISETP.GT.AND P6, PT, R3, R0, PT ;  /* 0x000000000300720c */ /* 0x000fe20003fc4270 */
[----:B------:R-:W-:-:S12]  /*2a530*/  BRA.DIV UR4, `(.L_x_2162) ;  /* 0x0000009e048c7947 */ /* 0x000fd8000b800000 */
[----:B------:R-:W-:-:S04]  /*2a540*/  VOTE.ANY R3, PT, !P6 ;  /* 0x0000000000037806 */ /* 0x000fc800070e0100 */
[----:B------:R-:W2:Y:S02]  /*2a550*/  POPC R7, R3 ;  /* 0x0000000300077309 */ /* 0x000ea40000000000 */
[----:B--2---:R2:W3:Y:S01]  /*2a560*/  SHFL.IDX PT, R17, R17, R7, 0x1f ;  /* 0x00001f0711117589 */ /* 0x0044e200000e0000 */
[----:B------:R-:W-:-:S03]  /*2a570*/  IMAD.IADD R19, R7, 0x1, R19 ;  /* 0x0000000107137824 */ /* 0x000fc600078e0213 */
[----:B------:R2:W4:Y:S04]  /*2a580*/  SHFL.IDX PT, R5, R5, R7, 0x1f ;  /* 0x00001f0705057589 */ /* 0x00052800000e0000 */
.L_x_2528:
[----:B------:R-:W-:-:S13]  /*2a590*/  ISETP.NE.AND P0, PT, R3, RZ, PT ;  /* 0x000000ff0300720c */ /* 0x000fda0003f05270 */
[----:B------:R-:W-:Y:S05]  /*2a5a0*/  @!P0 BRA `(.L_x_2163) ;  /* 0x0000000000108947 */ /* 0x000fea0003800000 */
[----:B------:R-:W-:Y:S01]  /*2a5b0*/  UMOV UR4, 0xffffffff ;  /* 0xffffffff00047882 */ /* 0x000fe20000000000 */
[----:B0-----:R-:W-:Y:S02]  /*2a5c0*/  VIADD R12, R7, 0xffffffff ;  /* 0xffffffff070c7836 */ /* 0x001fe40000000000 */
[----:B------:R-:W-:Y:S05]  /*2a5d0*/  BRA.DIV UR4, `(.L_x_2164) ;  /* 0x0000009e04c47947 */ /* 0x000fea000b800000 */
[----:B------:R0:W0:Y:S02]  /*2a5e0*/  SHFL.IDX PT, R16, R2, R12, 0x1f ;  /* 0x00001f0c02107589 */ /* 0x00002400000e0000 */
.L_x_2163:
[----:B----4-:R-:W-:Y:S01]  /*2a5f0*/  ISETP.NE.AND P0, PT, R5, 0x1, PT ;  /* 0x000000010500780c */ /* 0x010fe20003f05270 */
[----:B0-----:R-:W-:-:S04]  /*2a600*/  IMAD R16, R16, R4, R6 ;  /* 0x0000000410107224 */ /* 0x001fc800078e0206 */
[----:B------:R-:W-:-:S08]  /*2a610*/  IMAD.IADD R0, R0, 0x1, -R16 ;  /* 0x0000000100007824 */ /* 0x000fd000078e0a10 */
[----:B------:R-:W-:Y:S05]  /*2a620*/  @!P0 BRA `(.L_x_2165) ;  /* 0x0000000000dc8947 */ /* 0x000fea0003800000 */
[----:B---3--:R-:W-:Y:S01]  /*2a630*/  IABS R6, R17 ;  /* 0x0000001100067213 */ /* 0x008fe20000000000 */
[----:B-1----:R-:W-:Y:S01]  /*2a640*/  IMAD.MOV.U32 R2, RZ, RZ, RZ ;  /* 0x000000ffff027224 */ /* 0x002fe200078e00ff */
[----:B------:R-:W-:Y:S02]  /*2a650*/  IABS R4, R5 ;  /* 0x0000000500047213 */ /* 0x000fe40000000000 */
[----:B--2---:R-:W0:Y:S08]  /*2a660*/  I2F.RP R7, R6 ;  /* 0x0000000600077306 */ /* 0x004e300000209400 */
[----:B------:R-:W-:Y:S08]  /*2a670*/  I2F.RP R10, R4 ;  /* 0x00000004000a7306 */ /* 0x000ff00000209400 */
[----:B0-----:R-:W0:Y:S02]  /*2a680*/  MUFU.RCP R7, R7 ;  /* 0x0000000700077308 */ /* 0x001e240000001000 */
[----:B0-----:R-:W-:Y:S01]  /*2a690*/  VIADD R8, R7, 0xffffffe ;  /* 0x0ffffffe07087836 */ /* 0x001fe20000000000 */
[----:B------:R-:W-:-:S05]  /*2a6a0*/  IABS R7, R17 ;  /* 0x0000001100077213 */ /* 0x000fca0000000000 */
[----:B------:R0:W1:Y:S02]  /*2a6b0*/  F2I.FTZ.U32.TRUNC.NTZ R3, R8 ;  /* 0x0000000800037305 */ /* 0x000064000021f000 */
[----:B0-----:R-:W-:Y:S01]  /*2a6c0*/  IABS R8, R0 ;  /* 0x0000000000087213 */ /* 0x001fe20000000000 */
[----:B-1----:R-:W-:-:S04]  /*2a6d0*/  IMAD.MOV R9, RZ, RZ, -R3 ;  /* 0x000000ffff097224 */ /* 0x002fc800078e0a03 */
[----:B------:R-:W-:-:S04]  /*2a6e0*/  IMAD R9, R9, R6, RZ ;  /* 0x0000000609097224 */ /* 0x000fc800078e02ff */
[----:B------:R-:W-:Y:S02]  /*2a6f0*/  IMAD.HI.U32 R3, R3, R9, R2 ;  /* 0x0000000903037227 */ /* 0x000fe400078e0002 */
[----:B------:R-:W0:Y:S02]  /*2a700*/  MUFU.RCP R2, R10 ;  /* 0x0000000a00027308 */ /* 0x000e240000001000 */
[----:B------:R-:W-:Y:S02]  /*2a710*/  IMAD.MOV R9, RZ, RZ, -R7 ;  /* 0x000000ffff097224 */ /* 0x000fe400078e0a07 */
[----:B------:R-:W-:-:S04]  /*2a720*/  IMAD.HI.U32 R7, R3, R8, RZ ;  /* 0x0000000803077227 */ /* 0x000fc800078e00ff */
[----:B------:R-:W-:-:S05]  /*2a730*/  IMAD R9, R7, R9, R8 ;  /* 0x0000000907097224 */ /* 0x000fca00078e0208 */
[----:B------:R-:W-:Y:S01]  /*2a740*/  ISETP.GT.U32.AND P1, PT, R6, R9, PT ;  /* 0x000000090600720c */ /* 0x000fe20003f24070 */
[----:B0-----:R-:W-:Y:S02]  /*2a750*/  VIADD R8, R2, 0xffffffe ;  /* 0x0ffffffe02087836 */ /* 0x001fe40000000000 */
[----:B------:R-:W-:Y:S02]  /*2a760*/  IMAD.MOV.U32 R2, RZ, RZ, RZ ;  /* 0x000000ffff027224 */ /* 0x000fe400078e00ff */
[----:B------:R-:W0:Y:S08]  /*2a770*/  F2I.FTZ.U32.TRUNC.NTZ R3, R8 ;  /* 0x0000000800037305 */ /* 0x000e30000021f000 */
[----:B------:R-:W-:Y:S01]  /*2a780*/  @!P1 IADD3 R9, R9, -R6, RZ ;  /* 0x8000000609099210 */ /* 0x000fe20007ffe0ff */
[----:B------:R-:W-:Y:S01]  /*2a790*/  @!P1 VIADD R7, R7, 0x1 ;  /* 0x0000000107079836 */ /* 0x000fe20000000000 */
[----:B------:R-:W-:-:S02]  /*2a7a0*/  ISETP.NE.AND P1, PT, R17, RZ, PT ;  /* 0x000000ff1100720c */ /* 0x000fc40003f25270 */
[----:B------:R-:W-:Y:S02]  /*2a7b0*/  ISETP.GE.U32.AND P0, PT, R9, R6, PT ;  /* 0x000000060900720c */ /* 0x000fe40003f06070 */
[----:B------:R-:W-:Y:S01]  /*2a7c0*/  IABS R6, R5 ;  /* 0x0000000500067213 */ /* 0x000fe20000000000 */
[----:B0-----:R-:W-:-:S04]  /*2a7d0*/  IMAD.MOV R9, RZ, RZ, -R3 ;  /* 0x000000ffff097224 */ /* 0x001fc800078e0a03 */
[----:B------:R-:W-:Y:S02]  /*2a7e0*/  IMAD.MOV R6, RZ, RZ, -R6 ;  /* 0x000000ffff067224 */ /* 0x000fe400078e0a06 */
[----:B------:R-:W-:-:S04]  /*2a7f0*/  IMAD R9, R9, R4, RZ ;  /* 0x0000000409097224 */ /* 0x000fc800078e02ff */
[----:B------:R-:W-:Y:S02]  /*2a800*/  @P0 VIADD R7, R7, 0x1 ;  /* 0x0000000107070836 */ /* 0x000fe40000000000 */
[----:B------:R-:W-:Y:S01]  /*2a810*/  IMAD.HI.U32 R2, R3, R9, R2 ;  /* 0x0000000903027227 */ /* 0x000fe200078e0002 */
[----:B------:R-:W-:-:S04]  /*2a820*/  LOP3.LUT R3, R0, R17, RZ, 0x3c, !PT ;  /* 0x0000001100037212 */ /* 0x000fc800078e3cff */
[----:B------:R-:W-:-:S13]  /*2a830*/  ISETP.GE.AND P2, PT, R3, RZ, PT ;  /* 0x000000ff0300720c */ /* 0x000fda0003f46270 */
        /* <DEDUP_REMOVED lines=22> */
.L_x_2165:
[----:B-1----:R-:W0:Y:S02]  /*2a9a0*/  LDC.64 R2, c[0x0][0xc90] ;  /* 0x00032400ff027b82 */ /* 0x002e240000000a00 */
[----:B0-----:R-:W-:-:S05]  /*2a9b0*/  IMAD.WIDE R2, R19, 0x4, R2 ;  /* 0x0000000413027825 */ /* 0x001fca00078e0202 */
[----:B------:R0:W3:Y:S02]  /*2a9c0*/  LDG.E R6, desc[UR36][R2.64] ;  /* 0x0000002402067981 */ /* 0x0000e4000c1e1900 */
[----:B0-----:R-:W-:Y:S02]  /*2a9d0*/  IMAD.MOV.U32 R2, RZ, RZ, RZ ;  /* 0x000000ffff027224 */ /* 0x001fe400078e00ff */
[----:B---3--:R-:W-:-:S05]  /*2a9e0*/  IMAD R5, R17, R6, RZ ;  /* 0x0000000611057224 */ /* 0x008fca00078e02ff */
[----:B--2---:R-:W-:-:S04]  /*2a9f0*/  IABS R7, R5 ;  /* 0x0000000500077213 */ /* 0x004fc80000000000 */
[----:B------:R-:W0:Y:S08]  /*2aa00*/  I2F.RP R8, R7 ;  /* 0x0000000700087306 */ /* 0x000e300000209400 */
[----:B0-----:R-:W0:Y:S02]  /*2aa10*/  MUFU.RCP R8, R8 ;  /* 0x0000000800087308 */ /* 0x001e240000001000 */
[----:B0-----:R-:W-:-:S06]  /*2aa20*/  VIADD R9, R8, 0xffffffe ;  /* 0x0ffffffe08097836 */ /* 0x001fcc0000000000 */
[----:B------:R-:W0:Y:S02]  /*2aa30*/  F2I.FTZ.U32.TRUNC.NTZ R3, R9 ;  /* 0x0000000900037305 */ /* 0x000e24000021f000 */
[----:B0-----:R-:W-:-:S04]  /*2aa40*/  IMAD.MOV R10, RZ, RZ, -R3 ;  /* 0x000000ffff0a7224 */ /* 0x001fc800078e0a03 */
[----:B------:R-:W-:Y:S01]  /*2aa50*/  IMAD R11, R10, R7, RZ ;  /* 0x000000070a0b7224 */ /* 0x000fe200078e02ff */
[----:B------:R-:W-:-:S03]  /*2aa60*/  IABS R10, R5 ;  /* 0x00000005000a7213 */ /* 0x000fc60000000000 */
[----:B------:R-:W-:Y:S01]  /*2aa70*/  IMAD.HI.U32 R2, R3, R11, R2 ;  /* 0x0000000b03027227 */ /* 0x000fe200078e0002 */
[----:B------:R-:W-:-:S03]  /*2aa80*/  IABS R3, R0 ;  /* 0x0000000000037213 */ /* 0x000fc60000000000 */
        /* <DEDUP_REMOVED lines=16> */
[----:B------:R-:W-:-:S03]  /*2ab90*/  IMAD R0, R5, R9, R0 ;  /* 0x0000000905007224 */ /* 0x000fc600078e0200 */
[----:B------:R-:W-:-:S04]  /*2aba0*/  VIADDMNMX R4, R3, R4, R6, PT ;  /* 0x0000000403047246 */ /* 0x000fc80003800106 */
[----:B------:R-:W-:-:S04]  /*2abb0*/  IABS R6, R4 ;  /* 0x0000000400067213 */ /* 0x000fc80000000000 */
[----:B------:R-:W0:Y:S08]  /*2abc0*/  I2F.RP R8, R6 ;  /* 0x0000000600087306 */ /* 0x000e300000209400 */
[----:B0-----:R-:W0:Y:S02]  /*2abd0*/  MUFU.RCP R8, R8 ;  /* 0x0000000800087308 */ /* 0x001e240000001000 */
[----:B0-----:R-:W-:-:S02]  /*2abe0*/  IADD3 R2, R8, 0xffffffe, RZ ;  /* 0x0ffffffe08027810 */ /* 0x001fc40007ffe0ff */
[----:B------:R-:W-:-:S04]  /*2abf0*/  IABS R8, R0 ;  /* 0x0000000000087213 */ /* 0x000fc80000000000 */
[----:B------:R0:W1:Y:S02]  /*2ac00*/  F2I.FTZ.U32.TRUNC.NTZ R3, R2 ;  /* 0x0000000200037305 */ /* 0x000064000021f000 */
[----:B0-----:R-:W-:Y:S02]  /*2ac10*/  IMAD.MOV.U32 R2, RZ, RZ, RZ ;  /* 0x000000ffff027224 */ /* 0x001fe400078e00ff */
[----:B-1----:R-:W-:-:S04]  /*2ac20*/  IMAD.MOV R5, RZ, RZ, -R3 ;  /* 0x000000ffff057224 */ /* 0x002fc800078e0a03 */
[----:B------:R-:W-:-:S04]  /*2ac30*/  IMAD R5, R5, R6, RZ ;  /* 0x0000000605057224 */ /* 0x000fc800078e02ff */
[----:B------:R-:W-:Y:S01]  /*2ac40*/  IMAD.HI.U32 R3, R3, R5, R2 ;  /* 0x0000000503037227 */ /* 0x000fe200078e0002 */
[-C--:B------:R-:W-:Y:S02]  /*2ac50*/  IABS R5, R4.reuse ;  /* 0x0000000400057213 */ /* 0x080fe40000000000 */
[----:B------:R-:W-:Y:S02]  /*2ac60*/  LOP3.LUT R2, R0, R4, RZ, 0x3c, !PT ;  /* 0x0000000400027212 */ /* 0x000fe400078e3cff */
[----:B------:R-:W-:Y:S01]  /*2ac70*/  IADD3 R0, R7, 0x1000000, R0 ;  /* 0x0100000007007810 */ /* 0x000fe20007ffe000 */
[----:B------:R-:W-:Y:S01]  /*2ac80*/  IMAD.MOV R5, RZ, RZ, -R5 ;  /* 0x000000ffff057224 */ /* 0x000fe200078e0a05 */
[----:B------:R-:W-:Y:S01]  /*2ac90*/  ISETP.GE.AND P2, PT, R2, RZ, PT ;  /* 0x000000ff0200720c */ /* 0x000fe20003f46270 */
        /* <DEDUP_REMOVED lines=9> */
[----:B------:R-:W-:Y:S01]  /*2ad30*/  @!P1 LOP3.LUT R3, RZ, R4, RZ, 0x33, !PT ;  /* 0x00000004ff039212 */ /* 0x000fe200078e33ff */
[----:B------:R-:W-:-:S04]  /*2ad40*/  IMAD.MOV R4, RZ, RZ, -R4 ;  /* 0x000000ffff047224 */ /* 0x000fc800078e0a04 */
[----:B------:R-:W-:-:S07]  /*2ad50*/  IMAD R18, R3, R4, R0 ;  /* 0x0000000403127224 */ /* 0x000fce00078e0200 */
.L_x_2166:
[----:B------:R-:W-:-:S05]  /*2ad60*/  LOP3.LUT R0, RZ, R3, RZ, 0x33, !PT ;  /* 0x00000003ff007212 */ /* 0x000fca00078e33ff */
[----:B------:R-:W-:Y:S01]  /*2ad70*/  IMAD.IADD R17, R17, 0x1, R0 ;  /* 0x0000000111117824 */ /* 0x000fe200078e0200 */
[----:B------:R-:W-:Y:S06]  /*2ad80*/  BRA `(.L_x_2167) ;  /* 0x00000000001c7947 */ /* 0x000fec0003800000 */
.L_x_2159:
[----:B------:R-:W-:Y:S01]  /*2ad90*/  UMOV UR4, URZ ;  /* 0x0000003f00047c82 */ /* 0x000fe20008000000 */
[----:B------:R-:W-:Y:S01]  /*2ada0*/  UMOV UR5, URZ ;  /* 0x0000003f00057c82 */ /* 0x000fe20008000000 */
[----:B------:R-:W-:Y:S01]  /*2adb0*/  ULDC UR6, c[0x0][0xc3c] ;  /* 0x00030f0000067ab9 */ /* 0x000fe20000000800 */
[----:B------:R-:W-:Y:S02]  /*2adc0*/  IMAD.MOV.U32 R16, RZ, RZ, R0 ;  /* 0x000000ffff107224 */ /* 0x000fe400078e0000 */
[----:B------:R-:W-:Y:S02]  /*2add0*/  IMAD.U32 R17, RZ, RZ, UR4 ;  /* 0x00000004ff117e24 */ /* 0x000fe4000f8e00ff */
[----:B------:R-:W-:Y:S02]  /*2ade0*/  IMAD.U32 R18, RZ, RZ, UR5 ;  /* 0x00000005ff127e24 */ /* 0x000fe4000f8e00ff */
[----:B------:R-:W-:-:S07]  /*2adf0*/  IMAD.U32 R19, RZ, RZ, UR6 ;  /* 0x00000006ff137e24 */ /* 0x000fce000f8e00ff */
.L_x_2167:
[----:B------:R-:W1:Y:S01]  /*2ae00*/  S2R R0, SR_TID.X ;  /* 0x0000000000007919 */ /* 0x000e620000002100 */
[----:B------:R-:W-:Y:S05]  /*2ae10*/  WARPSYNC.ALL ;  /* 0x0000000000007948 */ /* 0x000fea0003800000 */
[----:B------:R-:W-:Y:S01]  /*2ae20*/  BAR.SYNC.DEFER_BLOCKING 0x4, 0x180 ;  /* 0x0106000000007b1d */ /* 0x000fe20000010000 */
[----:B-1----:R-:W-:-:S04]  /*2ae30*/  LOP3.LUT R0, R0, 0x1f, RZ, 0xc0, !PT ;  /* 0x0000001f00007812 */ /* 0x002fc800078ec0ff */
[----:B------:R-:W-:-:S13]  /*2ae40*/  ISETP.NE.AND P0, PT, R0, RZ, PT ;  /* 0x000000ff0000720c */ /* 0x000fda0003f05270 */
[----:B------:R-:W1:Y:S01]  /*2ae50*/  @!P0 S2R R37, SR_CgaCtaId ;  /* 0x0000000000258919 */ /* 0x000e620000008800 */
[----:B------:R-:W-:-:S04]  /*2ae60*/  @!P0 MOV R0, 0x400 ;  /* 0x0000040000008802 */ /* 0x000fc80000000f00 */
[----:B-1----:R-:W-:-:S05]  /*2ae70*/  @!P0 LEA R22, R37, R0, 0x18 ;  /* 0x0000000025168211 */ /* 0x002fca00078ec0ff */
[----:B------:R1:W-:Y:S01]  /*2ae80*/  @!P0 STS.128 [R22+0x284d0], R16 ;  /* 0x0284d01016008388 */ /* 0x0003e20000000c00 */
[----:B------:R-:W-:Y:S06]  /*2ae90*/  BAR.ARV 0x5, 0x180 ;  /* 0x0146000000007b1d */ /* 0x000fec0000002000 */
.L_x_2156:
[----:B------:R-:W-:Y:S02]  /*2aea0*/  ULDC UR4, c[0x0][0xc3c] ;  /* 0x00030f0000047ab9 */ /* 0x000fe40000000800 */
[----:B----4-:R-:W-:-:S13]  /*2aeb0*/  ISETP.GE.AND P0, PT, R19, UR4, PT ;  /* 0x0000000413007c0c */ /* 0x010fda000bf06270 */
[----:B------:R-:W-:Y:S05]  /*2aec0*/  @!P0 BRA `(.L_x_2168) ;  /* 0xffffff8c00e48947 */ /* 0x000fea000383ffff */
[----:B------:R-:W-:Y:S05]  /*2aed0*/  BSYNC B7 ;  /* 0x0000000000077941 */ /* 0x000fea0003800000 */
.L_x_2034:
[----:B--2---:R-:W2:Y:S01]  /*2aee0*/  LDL.LU R0, [R1+0x30] ;  /* 0x0000300001007983 */ /* 0x004ea20000300800 */
[----:B------:R-:W-:Y:S01]  /*2aef0*/  BSSY B0, `(.L_x_2169) ;  /* 0x000000b000007945 */ /* 0x000fe20003800000 */
[----:B------:R-:W4:Y:S01]  /*2af00*/  S2R R5, SR_CgaCtaId ;  /* 0x0000000000057919 */ /* 0x000f220000008800 */
[----:B--2---:R-:W-:-:S05]  /*2af10*/  VIADD R0, R0, 0x1 ;  /* 0x0000000100007836 */ /* 0x004fca0000000000 */
[----:B0-----:R-:W-:-:S04]  /*2af20*/  LEA.HI R2, R0, R0, RZ, 0x1 ;  /* 0x0000000000027211 */ /* 0x001fc800078f08ff */
[----:B------:R-:W-:Y:S02]  /*2af30*/  LOP3.LUT R3, R2, 0xfffffffe, RZ, 0xc0, !PT ;  /* 0xfffffffe02037812 */ /* 0x000fe400078ec0ff */
[----:B------:R-:W-:-:S03]  /*2af40*/  MOV R2, 0x400 ;  /* 0x0000040000027802 */ /* 0x000fc60000000f00 */
[----:B------:R-:W-:Y:S01]  /*2af50*/  IMAD.IADD R0, R0, 0x1, -R3 ;  /* 0x0000000100007824 */ /* 0x000fe200078e0a03 */
[----:B----4-:R-:W-:-:S04]  /*2af60*/  LEA R4, R5, R2, 0x18 ;  /* 0x0000000205047211 */ /* 0x010fc800078ec0ff */
[----:B------:R-:W-:-:S04]  /*2af70*/  SHF.L.U32 R0, R0, 0x1f, RZ ;  /* 0x0000001f00007819 */ /* 0x000fc800000006ff */
[----:B------:R-:W0:Y:S02]  /*2af80*/  SYNCS.PHASECHK.TRANS64.TRYWAIT P0, [R4+URZ+0x28420], R0 ;  /* 0x02842000040075a7 */ /* 0x000e24000800017f */
[----:B0-----:R-:W-:Y:S05]  /*2af90*/  @!P0 BRA `(.L_x_2170) ;  /* 0x00000094007c8947 */ /* 0x001fea0003800000 */
.L_x_2531:
[----:B------:R-:W-:Y:S05]  /*2afa0*/  BSYNC B0 ;  /* 0x0000000000007941 */ /* 0x000fea0003800000 */
.L_x_2169:
[----:B------:R-:W-:-:S03]  /*2afb0*/  UMOV UR4, 0xffffffff ;  /* 0xffffffff00047882 */ /* 0x000fc60000000000 */
[----:B------:R-:W-:Y:S05]  /*2afc0*/  BRA.DIV UR4, `(.L_x_2171) ;  /* 0x0000009604847947 */ /* 0x000fea000b800000 */
[----:B0-----:R-:W0:Y:S02]  /*2afd0*/  S2R R0, SR_TID.X ;  /* 0x0000000000007919 */ /* 0x001e240000002100 */
[----:B0-----:R-:W-:-:S04]  /*2afe0*/  SHF.R.U32.HI R0, RZ, 0x5, R0 ;  /* 0x00000005ff007819 */ /* 0x001fc80000011600 */
[----:B------:R-:W-:-:S05]  /*2aff0*/  LOP3.LUT R0, R0, 0x3, RZ, 0xc0, !PT ;  /* 0x0000000300007812 */ /* 0x000fca00078ec0ff */
[----:B------:R0:W2:Y:S02]  /*2b000*/  SHFL.IDX PT, R14, R0, RZ, 0x1f ;  /* 0x00001fff000e7589 */ /* 0x0000a400000e0000 */
.L_x_2534:
[----:B--2---:R-:W-:-:S13]  /*2b010*/  ISETP.NE.AND P0, PT, R14, RZ, PT ;  /* 0x000000ff0e00720c */ /* 0x004fda0003f05270 */
[----:B------:R-:W-:Y:S05]  /*2b020*/  @P0 BRA `(.L_x_1772) ;  /* 0x0000000000b00947 */ /* 0x000fea0003800000 */
[----:B------:R-:W-:-:S03]  /*2b030*/  UMOV UR4, 0xffffffff ;  /* 0xffffffff00047882 */ /* 0x000fc60000000000 */
[----:B------:R-:W-:Y:S05]  /*2b040*/  BRA.DIV UR4, `(.L_x_2172) ;  /* 0x0000009604987947 */ /* 0x000fea000b800000 */
[----:B------:R-:W-:-:S13]  /*2b050*/  ELECT P6, URZ, PT ;  /* 0x00000000003f782f */ /* 0x000fda00038c0000 */
.L_x_2537:
        /* <DEDUP_REMOVED lines=8> */
.L_x_2173:
[C---:B------:R-:W-:Y:S01]  /*2b0e0*/  IMAD R5, R25.reuse, 0x8, R4 ;  /* 0x0000000819057824 */ /* 0x040fe200078e0204 */
[----:B------:R-:W-:Y:S01]  /*2b0f0*/  SHF.L.U32 R0, R30, 0x1f, RZ ;  /* 0x0000001f1e007819 */ /* 0x000fe200000006ff */
[----:B------:R-:W-:-:S03]  /*2b100*/  VIADD R25, R25, 0x1 ;  /* 0x0000000119197836 */ /* 0x000fc60000000000 */
[----:B------:R-:W0:Y:S02]  /*2b110*/  SYNCS.PHASECHK.TRANS64.TRYWAIT P1, [R5+URZ+0x28440], R0 ;  /* 0x02844000050075a7 */ /* 0x000e24000802017f */
[----:B------:R-:W-:-:S04]  /*2b120*/  ISETP.NE.AND P2, PT, R25, 0x2, PT ;  /* 0x000000021900780c */ /* 0x000fc80003f45270 */
[----:B------:R-:W-:Y:S01]  /*2b130*/  SEL R3, RZ, 0x1, P2 ;  /* 0x00000001ff037807 */ /* 0x000fe20001000000 */
[----:B0-----:R-:W-:Y:S08]  /*2b140*/  @!P1 BRA `(.L_x_2174) ;  /* 0x0000009400789947 */ /* 0x001ff00003800000 */
.L_x_2538:
[----:B------:R-:W-:Y:S02]  /*2b150*/  SEL R25, R25, RZ, P2 ;  /* 0x000000ff19197207 */ /* 0x000fe40001000000 */
[----:B------:R-:W-:Y:S01]  /*2b160*/  LOP3.LUT R2, R30, R3, RZ, 0x3c, !PT ;  /* 0x000000031e027212 */ /* 0x000fe200078e3cff */
[----:B------:R-:W-:Y:S06]  /*2b170*/  @!P0 BRA `(.L_x_2175) ;  /* 0x0000000000048947 */ /* 0x000fec0003800000 */
[----:B------:R-:W-:Y:S01]  /*2b180*/  BPT.TRAP 0x1 ;  /* 0x000000040000795c */ /* 0x000fe20000300000 */
.L_x_2175:
[----:B------:R-:W-:Y:S01]  /*2b190*/  IMAD R25, R25, 0x8, R4 ;  /* 0x0000000819197824 */ /* 0x000fe200078e0204 */
[----:B------:R-:W-:-:S04]  /*2b1a0*/  SHF.L.U32 R2, R2, 0x1f, RZ ;  /* 0x0000001f02027819 */ /* 0x000fc800000006ff */
[----:B------:R-:W2:Y:S02]  /*2b1b0*/  SYNCS.PHASECHK.TRANS64.TRYWAIT P1, [R25+URZ+0x28440], R2 ;  /* 0x02844002190075a7 */ /* 0x000ea4000802017f */
[----:B--2---:R-:W-:Y:S05]  /*2b1c0*/  @!P1 BRA `(.L_x_2176) ;  /* 0x00000094006c9947 */ /* 0x004fea0003800000 */
.L_x_2539:
[----:B------:R-:W-:Y:S05]  /*2b1d0*/  @!P0 BRA `(.L_x_2177) ;  /* 0x0000000000048947 */ /* 0x000fea0003800000 */
[----:B------:R-:W-:Y:S01]  /*2b1e0*/  BPT.TRAP 0x1 ;  /* 0x000000040000795c */ /* 0x000fe20000300000 */
.L_x_2177:
[----:B------:R-:W4:Y:S02]  /*2b1f0*/  SYNCS.PHASECHK.TRANS64.TRYWAIT P1, [R5+URZ+0x28460], R0 ;  /* 0x02846000050075a7 */ /* 0x000f24000802017f */
[----:B----4-:R-:W-:Y:S05]  /*2b200*/  @!P1 BRA `(.L_x_2178) ;  /* 0x0000009400709947 */ /* 0x010fea0003800000 */
.L_x_2540:
[----:B------:R-:W-:Y:S05]  /*2b210*/  @!P0 BRA `(.L_x_2179) ;  /* 0x0000000000048947 */ /* 0x000fea0003800000 */
[----:B------:R-:W-:Y:S01]  /*2b220*/  BPT.TRAP 0x1 ;  /* 0x000000040000795c */ /* 0x000fe20000300000 */
.L_x_2179:
[----:B------:R-:W5:Y:S02]  /*2b230*/  SYNCS.PHASECHK.TRANS64.TRYWAIT P1, [R25+URZ+0x28460], R2 ;  /* 0x02846002190075a7 */ /* 0x000f64000802017f */
[----:B-----5:R-:W-:Y:S05]  /*2b240*/  @!P1 BRA `(.L_x_2180) ;  /* 0x0000009400749947 */ /* 0x020fea0003800000 */
.L_x_2541:
[----:B------:R-:W-:Y:S05]  /*2b250*/  @!P0 BRA `(.L_x_2181) ;  /* 0x0000000000048947 */ /* 0x000fea0003800000 */
[----:B------:R-:W-:Y:S01]  /*2b260*/  BPT.TRAP 0x1 ;  /* 0x000000040000795c */ /* 0x000fe20000300000 */
.L_x_2181:
[----:B------:R-:W5:Y:S02]  /*2b270*/  SYNCS.PHASECHK.TRANS64.TRYWAIT P1, [R5+URZ+0x28480], R0 ;  /* 0x02848000050075a7 */ /* 0x000f64000802017f */
[----:B-----5:R-:W-:Y:S05]  /*2b280*/  @!P1 BRA `(.L_x_2182) ;  /* 0x0000009400789947 */ /* 0x020fea0003800000 */
.L_x_2542:
[----:B------:R-:W-:Y:S05]  /*2b290*/  @!P0 BRA `(.L_x_2183) ;  /* 0x0000000000048947 */ /* 0x000fea0003800000 */
[----:B------:R-:W-:Y:S01]  /*2b2a0*/  BPT.TRAP 0x1 ;  /* 0x000000040000795c */ /* 0x000fe20000300000 */
.L_x_2183:
[----:B------:R0:W0:Y:S02]  /*2b2b0*/  SYNCS.PHASECHK.TRANS64.TRYWAIT P0, [R25+URZ+0x28480], R2 ;  /* 0x02848002190075a7 */ /* 0x000024000800017f */
[----:B0-----:R-:W-:Y:S05]  /*2b2c0*/  @!P0 NANOSLEEP.SYNCS 0x989680 ;  /* 0x009896800000895d */ /* 0x001fea0003900000 */
[----:B------:R-:W0:Y:S02]  /*2b2d0*/  @!P0 SYNCS.PHASECHK.TRANS64 P0, [R25+URZ+0x28480], R2 ;  /* 0x02848002190085a7 */ /* 0x000e24000800007f */
[----:B0-----:R-:W-:Y:S05]  /*2b2e0*/  @!P0 BRA `(.L_x_2183) ;  /* 0xfffffffc00f08947 */ /* 0x001fea000383ffff */
.L_x_1772:
[----:B------:R-:W-:Y:S05]  /*2b2f0*/  BSYNC B8 ;  /* 0x0000000000087941 */ /* 0x000fea0003800000 */
.L_x_1769:
[----:B------:R-:W-:Y:S05]  /*2b300*/  EXIT ;  /* 0x000000000000794d */ /* 0x000fea0003800000 */
.L_x_1800:
[----:B-1----:R1:W2:Y:S02]  /*2b310*/  SYNCS.PHASECHK.TRANS64.TRYWAIT P6, [R76+URZ+0x28490], R77 ;  /* 0x0284904d4c0075a7 */ /* 0x0022a400080c017f */
[----:B--2---:R-:W-:Y:S05]  /*2b320*/  @!P6 NANOSLEEP.SYNCS 0x989680 ;  /* 0x009896800000e95d */ /* 0x004fea0003900000 */
[----:B------:R-:W2:Y:S02]  /*2b330*/  @!P6 SYNCS.PHASECHK.TRANS64 P6, [R76+URZ+0x28490], R77 ;  /* 0x0284904d4c00e5a7 */ /* 0x000ea400080c007f */
[----:B--2---:R-:W-:Y:S05]  /*2b340*/  @!P6 BRA `(.L_x_1800) ;  /* 0xfffffffc00f0e947 */ /* 0x004fea000383ffff */
[----:B------:R-:W-:Y:S05]  /*2b350*/  BRA `(.L_x_2184) ;  /* 0xfffffd8000007947 */ /* 0x000fea000383ffff */
.L_x_1801:
[----:B------:R-:W-:Y:S01]  /*2b360*/  BSSY B1, `(.L_x_2185) ;  /* 0x0000008000017945 */ /* 0x000fe20003800000 */
[----:B------:R-:W-:Y:S01]  /*2b370*/  IMAD.MOV.U32 R13, RZ, RZ, R80 ;  /* 0x000000ffff0d7224 */ /* 0x000fe200078e0050 */
[----:B------:R-:W-:Y:S01]  /*2b380*/  MOV R15, 0xffffffff ;  /* 0xffffffff000f7802 */ /* 0x000fe20000000f00 */
[----:B------:R-:W-:Y:S02]  /*2b390*/  IMAD.MOV.U32 R12, RZ, RZ, RZ ;  /* 0x000000ffff0c7224 */ /* 0x000fe400078e00ff */
[----:B------:R-:W-:-:S07]  /*2b3a0*/  IMAD.MOV.U32 R11, RZ, RZ, 0x181f ;  /* 0x0000181fff0b7424 */ /* 0x000fce00078e00ff */
[----:B01----:R-:W-:Y:S05]  /*2b3b0*/  WARPSYNC.COLLECTIVE R15, `(.L_x_2186) ;  /* 0x000000000f087348 */ /* 0x003fea0003c00000 */
[----:B------:R2:W3:Y:S02]  /*2b3c0*/  SHFL.IDX P6, R14, R13, R12, R11 ;  /* 0x0000000c0d0e7389 */ /* 0x0004e400000c000b */
[----:B0123--:R-:W-:Y:S01]  /*2b3d0*/  ENDCOLLECTIVE ;  /* 0x000000000000791b */ /* 0x00ffe20003800000 */
.L_x_2186:
[----:B------:R-:W-:Y:S05]  /*2b3e0*/  BSYNC B1 ;  /* 0x0000000000017941 */ /* 0x000fea0003800000 */
.L_x_2185:
        /* <DEDUP_REMOVED lines=8> */
.L_x_2187:
[----:B------:R-:W-:Y:S05]  /*2b470*/  BRA `(.L_x_2188) ;  /* 0xfffffd7c00cc7947 */ /* 0x000fea000383ffff */
.L_x_1810:
[----:B------:R-:W-:Y:S01]  /*2b480*/  BSSY B1, `(.L_x_2189) ;  /* 0x0000008000017945 */ /* 0x000fe20003800000 */
[----:B------:R-:W-:Y:S02]  /*2b490*/  IMAD.MOV.U32 R13, RZ, RZ, R80 ;  /* 0x000000ffff0d7224 */ /* 0x000fe400078e0050 */
[----:B------:R-:W-:Y:S02]  /*2b4a0*/  IMAD.MOV.U32 R12, RZ, RZ, 0x1 ;  /* 0x00000001ff0c7424 */ /* 0x000fe400078e00ff */
[----:B0-----:R-:W-:Y:S02]  /*2b4b0*/  IMAD.MOV.U32 R11, RZ, RZ, 0x181f ;  /* 0x0000181fff0b7424 */ /* 0x001fe400078e00ff */
[----:B------:R-:W-:-:S07]  /*2b4c0*/  IMAD.MOV.U32 R15, RZ, RZ, -0x1 ;  /* 0xffffffffff0f7424 */ /* 0x000fce00078e00ff */
[----:B-1234-:R-:W-:Y:S05]  /*2b4d0*/  WARPSYNC.COLLECTIVE R15, `(.L_x_2190) ;  /* 0x000000000f087348 */ /* 0x01efea0003c00000 */
[----:B----4-:R0:W4:Y:S02]  /*2b4e0*/  SHFL.IDX P6, R14, R13, R12, R11 ;  /* 0x0000000c0d0e7389 */ /* 0x01012400000c000b */
[----:B01234-:R-:W-:Y:S01]  /*2b4f0*/  ENDCOLLECTIVE ;  /* 0x000000000000791b */ /* 0x01ffe20003800000 */
.L_x_2190:
[----:B------:R-:W-:Y:S05]  /*2b500*/  BSYNC B1 ;  /* 0x0000000000017941 */ /* 0x000fea0003800000 */
.L_x_2189:
        /* <DEDUP_REMOVED lines=8> */
.L_x_2191:
[----:B------:R-:W-:Y:S05]  /*2b590*/  BRA `(.L_x_2192) ;  /* 0xfffffd8c00487947 */ /* 0x000fea000383ffff */
.L_x_1820:
[----:B-1----:R1:W2:Y:S02]  /*2b5a0*/  SYNCS.PHASECHK.TRANS64.TRYWAIT P4, [R76+URZ+0x28490], R77 ;  /* 0x0284904d4c0075a7 */ /* 0x0022a4000808017f */
[----:B--2---:R-:W-:Y:S05]  /*2b5b0*/  @!P4 NANOSLEEP.SYNCS 0x989680 ;  /* 0x009896800000c95d */ /* 0x004fea0003900000 */
[----:B------:R-:W2:Y:S02]  /*2b5c0*/  @!P4 SYNCS.PHASECHK.TRANS64 P4, [R76+URZ+0x28490], R77 ;  /* 0x0284904d4c00c5a7 */ /* 0x000ea4000808007f */
[----:B--2---:R-:W-:Y:S05]  /*2b5d0*/  @!P4 BRA `(.L_x_1820) ;  /* 0xfffffffc00f0c947 */ /* 0x004fea000383ffff */
[----:B------:R-:W-:Y:S05]  /*2b5e0*/  BRA `(.L_x_2193) ;  /* 0xfffffd9c00b07947 */ /* 0x000fea000383ffff */
.L_x_1821:
        /* <DEDUP_REMOVED lines=8> */
.L_x_2195:
[----:B------:R-:W-:Y:S05]  /*2b670*/  BSYNC B1 ;  /* 0x0000000000017941 */ /* 0x000fea0003800000 */
.L_x_2194:
        /* <DEDUP_REMOVED lines=8> */
.L_x_2196:
[----:B------:R-:W-:Y:S01]  /*2b700*/  MOV R83, R14 ;  /* 0x0000000e00537202 */ /* 0x000fe20000000f00 */
[----:B------:R-:W-:Y:S06]  /*2b710*/  BRA `(.L_x_2197) ;  /* 0xfffffd9c007c7947 */ /* 0x000fec000383ffff */
.L_x_1826:
[----:B------:R-:W-:Y:S01]  /*2b720*/  BSSY B1, `(.L_x_2198) ;  /* 0x0000008000017945 */ /* 0x000fe20003800000 */
[----:B----4-:R-:W-:Y:S02]  /*2b730*/  IMAD.MOV.U32 R13, RZ, RZ, R80 ;  /* 0x000000ffff0d7224 */ /* 0x010fe400078e0050 */
[----:B------:R-:W-:Y:S02]  /*2b740*/  IMAD.MOV.U32 R12, RZ, RZ, 0x1 ;  /* 0x00000001ff0c7424 */ /* 0x000fe400078e00ff */
[----:B------:R-:W-:Y:S02]  /*2b750*/  IMAD.MOV.U32 R11, RZ, RZ, 0x181f ;  /* 0x0000181fff0b7424 */ /* 0x000fe400078e00ff */
[----:B------:R-:W-:-:S07]  /*2b760*/  IMAD.MOV.U32 R15, RZ, RZ, -0x1 ;  /* 0xffffffffff0f7424 */ /* 0x000fce00078e00ff */
[----:B0123--:R-:W-:Y:S05]  /*2b770*/  WARPSYNC.COLLECTIVE R15, `(.L_x_2199) ;  /* 0x000000000f087348 */ /* 0x00ffea0003c00000 */
[----:B------:R4:W0:Y:S02]  /*2b780*/  SHFL.IDX P6, R14, R13, R12, R11 ;  /* 0x0000000c0d0e7389 */ /* 0x00082400000c000b */
[----:B01234-:R-:W-:Y:S01]  /*2b790*/  ENDCOLLECTIVE ;  /* 0x000000000000791b */ /* 0x01ffe20003800000 */
.L_x_2199:
[----:B------:R-:W-:Y:S05]  /*2b7a0*/  BSYNC B1 ;  /* 0x0000000000017941 */ /* 0x000fea0003800000 */
.L_x_2198:
        /* <DEDUP_REMOVED lines=8> */
.L_x_2200:
[----:B------:R-:W-:Y:S05]  /*2b830*/  BRA `(.L_x_2201) ;  /* 0xfffffdac00207947 */ /* 0x000fea000383ffff */
.L_x_1831:
[----:B0-----:R0:W1:Y:S02]  /*2b840*/  SYNCS.PHASECHK.TRANS64.TRYWAIT P3, [R76+URZ+0x28490], R77 ;  /* 0x0284904d4c0075a7 */ /* 0x001064000806017f */
[----:B-1----:R-:W-:Y:S05]  /*2b850*/  @!P3 NANOSLEEP.SYNCS 0x989680 ;  /* 0x009896800000b95d */ /* 0x002fea0003900000 */
[----:B------:R-:W1:Y:S02]  /*2b860*/  @!P3 SYNCS.PHASECHK.TRANS64 P3, [R76+URZ+0x28490], R77 ;  /* 0x0284904d4c00b5a7 */ /* 0x000e64000806007f */
[----:B-1----:R-:W-:Y:S05]  /*2b870*/  @!P3 BRA `(.L_x_1831) ;  /* 0xfffffffc00f0b947 */ /* 0x002fea000383ffff */
[----:B------:R-:W-:Y:S05]  /*2b880*/  BRA `(.L_x_2202) ;  /* 0xfffffdbc00207947 */ /* 0x000fea000383ffff */
.L_x_1832:
        /* <DEDUP_REMOVED lines=8> */
.L_x_2204:
[----:B------:R-:W-:Y:S05]  /*2b910*/  BSYNC B1 ;  /* 0x0000000000017941 */ /* 0x000fea0003800000 */
.L_x_2203:
        /* <DEDUP_REMOVED lines=8> */
.L_x_2205:
[----:B------:R-:W-:Y:S05]  /*2b9a0*/  BRA `(.L_x_2206) ;  /* 0xfffffdbc00407947 */ /* 0x000fea000383ffff */
.L_x_1835:
[----:B------:R-:W-:Y:S01]  /*2b9b0*/  BSSY B1, `(.L_x_2207) ;  /* 0x0000008000017945 */ /* 0x000fe20003800000 */
[----:B------:R-:W-:Y:S02]  /*2b9c0*/  IMAD.MOV.U32 R13, RZ, RZ, R25 ;  /* 0x000000ffff0d7224 */ /* 0x000fe400078e0019 */
[----:B------:R-:W-:Y:S02]  /*2b9d0*/  IMAD.MOV.U32 R12, RZ, RZ, 0x1 ;  /* 0x00000001ff0c7424 */ /* 0x000fe400078e00ff */
[----:B------:R-:W-:Y:S02]  /*2b9e0*/  IMAD.MOV.U32 R11, RZ, RZ, 0x181f ;  /* 0x0000181fff0b7424 */ /* 0x000fe400078e00ff */
[----:B------:R-:W-:-:S07]  /*2b9f0*/  IMAD.MOV.U32 R15, RZ, RZ, -0x1 ;  /* 0xffffffffff0f7424 */ /* 0x000fce00078e00ff */
[----:B01234-:R-:W-:Y:S05]  /*2ba00*/  WARPSYNC.COLLECTIVE R15, `(.L_x_2208) ;  /* 0x000000000f087348 */ /* 0x01ffea0003c00000 */
[----:B---3--:R3:W0:Y:S02]  /*2ba10*/  SHFL.IDX P6, R14, R13, R12, R11 ;  /* 0x0000000c0d0e7389 */ /* 0x00862400000c000b */
[----:B01234-:R-:W-:Y:S01]  /*2ba20*/  ENDCOLLECTIVE ;  /* 0x000000000000791b */ /* 0x01ffe20003800000 */
.L_x_2208:
[----:B------:R-:W-:Y:S05]  /*2ba30*/  BSYNC B1 ;  /* 0x0000000000017941 */ /* 0x000fea0003800000 */
.L_x_2207:
[----:B------:R-:W-:Y:S01]  /*2ba40*/  IMAD.MOV.U32 R13, RZ, RZ, R24 ;  /* 0x000000ffff0d7224 */ /* 0x000fe200078e0018 */
[----:B------:R-:W-:Y:S01]  /*2ba50*/  MOV R4, R14 ;  /* 0x0000000e00047202 */ /* 0x000fe20000000f00 */
[----:B------:R-:W-:Y:S02]  /*2ba60*/  IMAD.MOV.U32 R12, RZ, RZ, 0x1 ;  /* 0x00000001ff0c7424 */ /* 0x000fe400078e00ff */
[----:B------:R-:W-:Y:S02]  /*2ba70*/  IMAD.MOV.U32 R11, RZ, RZ, 0x181f ;  /* 0x0000181fff0b7424 */ /* 0x000fe400078e00ff */
[----:B------:R-:W-:-:S07]  /*2ba80*/  IMAD.MOV.U32 R15, RZ, RZ, -0x1 ;  /* 0xffffffffff0f7424 */ /* 0x000fce00078e00ff */
[----:B------:R-:W-:Y:S05]  /*2ba90*/  WARPSYNC.COLLECTIVE R15, `(.L_x_2209) ;  /* 0x000000000f087348 */ /* 0x000fea0003c00000 */
[----:B------:R0:W1:Y:S02]  /*2baa0*/  SHFL.IDX P6, R14, R13, R12, R11 ;  /* 0x0000000c0d0e7389 */ /* 0x00006400000c000b */
[----:B01----:R-:W-:Y:S01]  /*2bab0*/  ENDCOLLECTIVE ;  /* 0x000000000000791b */ /* 0x003fe20003800000 */
.L_x_2209:
[----:B------:R-:W-:Y:S05]  /*2bac0*/  BRA `(.L_x_2210) ;  /* 0xfffffdbc00407947 */ /* 0x000fea000383ffff */
.L_x_1839:
[----:B0-----:R0:W4:Y:S02]  /*2bad0*/  SYNCS.PHASECHK.TRANS64.TRYWAIT P4, [R76+URZ+0x284b0], R77 ;  /* 0x0284b04d4c0075a7 */ /* 0x001124000808017f */
[----:B----4-:R-:W-:Y:S05]  /*2bae0*/  @!P4 NANOSLEEP.SYNCS 0x989680 ;  /* 0x009896800000c95d */ /* 0x010fea0003900000 */
[----:B------:R-:W4:Y:S02]  /*2baf0*/  @!P4 SYNCS.PHASECHK.TRANS64 P4, [R76+URZ+0x284b0], R77 ;  /* 0x0284b04d4c00c5a7 */ /* 0x000f24000808007f */
[----:B----4-:R-:W-:Y:S05]  /*2bb00*/  @!P4 BRA `(.L_x_1839) ;  /* 0xfffffffc00f0c947 */ /* 0x010fea000383ffff */
[----:B------:R-:W-:Y:S05]  /*2bb10*/  BRA `(.L_x_2211) ;  /* 0xfffffdbc00b47947 */ /* 0x000fea000383ffff */
.L_x_1857:
[----:B------:R-:W-:Y:S01]  /*2bb20*/  BSSY B0, `(.L_x_2212) ;  /* 0x0000007000007945 */ /* 0x000fe20003800000 */
[----:B------:R-:W-:Y:S02]  /*2bb30*/  IMAD.MOV.U32 R12, RZ, RZ, RZ ;  /* 0x000000ffff0c7224 */ /* 0x000fe400078e00ff */
[----:B------:R-:W-:Y:S02]  /*2bb40*/  IMAD.MOV.U32 R11, RZ, RZ, 0x1f ;  /* 0x0000001fff0b7424 */ /* 0x000fe400078e00ff */
[----:B------:R-:W-:-:S07]  /*2bb50*/  IMAD.MOV.U32 R15, RZ, RZ, -0x1 ;  /* 0xffffffffff0f7424 */ /* 0x000fce00078e00ff */
[----:B-----5:R-:W-:Y:S05]  /*2bb60*/  WARPSYNC.COLLECTIVE R15, `(.L_x_2213) ;  /* 0x000000000f087348 */ /* 0x020fea0003c00000 */
[----:B------:R0:W1:Y:S02]  /*2bb70*/  SHFL.IDX P6, R14, R13, R12, R11 ;  /* 0x0000000c0d0e7389 */ /* 0x00006400000c000b */
[----:B01---5:R-:W-:Y:S01]  /*2bb80*/  ENDCOLLECTIVE ;  /* 0x000000000000791b */ /* 0x023fe20003800000 */
.L_x_2213:
[----:B------:R-:W-:Y:S05]  /*2bb90*/  BSYNC B0 ;  /* 0x0000000000007941 */ /* 0x000fea0003800000 */
.L_x_2212:
[----:B------:R-:W-:Y:S05]  /*2bba0*/  BRA `(.L_x_2214) ;  /* 0xfffffdd0002c7947 */ /* 0x000fea000383ffff */
.L_x_1867:
[----:B------:R-:W-:Y:S01]  /*2bbb0*/  BSSY B1, `(.L_x_2215) ;  /* 0x0000008000017945 */ /* 0x000fe20003800000 */
[----:B0-----:R-:W-:Y:S02]  /*2bbc0*/  IMAD.MOV.U32 R13, RZ, RZ, R48 ;  /* 0x000000ffff0d7224 */ /* 0x001fe400078e0030 */
[----:B------:R-:W-:Y:S02]  /*2bbd0*/  IMAD.MOV.U32 R12, RZ, RZ, RZ ;  /* 0x000000ffff0c7224 */ /* 0x000fe400078e00ff */
[----:B------:R-:W-:Y:S02]  /*2bbe0*/  IMAD.MOV.U32 R11, RZ, RZ, 0x181f ;  /* 0x0000181fff0b7424 */ /* 0x000fe400078e00ff */
[----:B------:R-:W-:-:S07]  /*2bbf0*/  IMAD.MOV.U32 R15, RZ, RZ, -0x1 ;  /* 0xffffffffff0f7424 */ /* 0x000fce00078e00ff */
[----:B------:R-:W-:Y:S05]  /*2bc00*/  WARPSYNC.COLLECTIVE R15, `(.L_x_2216) ;  /* 0x000000000f087348 */ /* 0x000fea0003c00000 */
[----:B------:R0:W1:Y:S02]  /*2bc10*/  SHFL.IDX P6, R14, R13, R12, R11 ;  /* 0x0000000c0d0e7389 */ /* 0x00006400000c000b */
[----:B01----:R-:W-:Y:S01]  /*2bc20*/  ENDCOLLECTIVE ;  /* 0x000000000000791b */ /* 0x003fe20003800000 */
.L_x_2216:
[----:B------:R-:W-:Y:S05]  /*2bc30*/  BSYNC B1 ;  /* 0x0000000000017941 */ /* 0x000fea0003800000 */
.L_x_2215:
        /* <DEDUP_REMOVED lines=8> */
.L_x_2217:
[----:B------:R-:W-:Y:S02]  /*2bcc0*/  IMAD.MOV.U32 R13, RZ, RZ, R37 ;  /* 0x000000ffff0d7224 */ /* 0x000fe400078e0025 */
[----:B------:R-:W-:-:S07]  /*2bcd0*/  IMAD.MOV.U32 R5, RZ, RZ, R14 ;  /* 0x000000ffff057224 */ /* 0x000fce00078e000e */
[----:B------:R-:W-:Y:S05]  /*2bce0*/  WARPSYNC.COLLECTIVE R15, `(.L_x_2218) ;  /* 0x000000000f087348 */ /* 0x000fea0003c00000 */
[----:B------:R0:W1:Y:S02]  /*2bcf0*/  SHFL.IDX P6, R14, R13, R12, R11 ;  /* 0x0000000c0d0e7389 */ /* 0x00006400000c000b */
[----:B01----:R-:W-:Y:S01]  /*2bd00*/  ENDCOLLECTIVE ;  /* 0x000000000000791b */ /* 0x003fe20003800000 */
.L_x_2218:
[----:B------:R-:W-:Y:S02]  /*2bd10*/  IMAD.MOV.U32 R13, RZ, RZ, R49 ;  /* 0x000000ffff0d7224 */ /* 0x000fe400078e0031 */
[----:B------:R-:W-:-:S07]  /*2bd20*/  IMAD.MOV.U32 R9, RZ, RZ, R14 ;  /* 0x000000ffff097224 */ /* 0x000fce00078e000e */
[----:B------:R-:W-:Y:S05]  /*2bd30*/  WARPSYNC.COLLECTIVE R15, `(.L_x_2219) ;  /* 0x000000000f087348 */ /* 0x000fea0003c00000 */
[----:B------:R0:W1:Y:S02]  /*2bd40*/  SHFL.IDX P6, R14, R13, R12, R11 ;  /* 0x0000000c0d0e7389 */ /* 0x00006400000c000b */
[----:B01----:R-:W-:Y:S01]  /*2bd50*/  ENDCOLLECTIVE ;  /* 0x000000000000791b */ /* 0x003fe20003800000 */
.L_x_2219:
[----:B------:R-:W-:Y:S05]  /*2bd60*/  BRA `(.L_x_2220) ;  /* 0xfffffdd400887947 */ /* 0x000fea000383ffff */
.L_x_1870:
[----:B------:R-:W-:Y:S01]  /*2bd70*/  BSSY B1, `(.L_x_2221) ;  /* 0x0000008000017945 */ /* 0x000fe20003800000 */
[----:B0-----:R-:W-:Y:S01]  /*2bd80*/  IMAD.MOV.U32 R13, RZ, RZ, R48 ;  /* 0x000000ffff0d7224 */ /* 0x001fe200078e0030 */
[----:B------:R-:W-:Y:S01]  /*2bd90*/  MOV R11, 0x181f ;  /* 0x0000181f000b7802 */ /* 0x000fe20000000f00 */
[----:B------:R-:W-:Y:S02]  /*2bda0*/  IMAD.MOV.U32 R12, RZ, RZ, 0x1 ;  /* 0x00000001ff0c7424 */ /* 0x000fe400078e00ff */
[----:B------:R-:W-:-:S07]  /*2bdb0*/  IMAD.MOV.U32 R15, RZ, RZ, -0x1 ;  /* 0xffffffffff0f7424 */ /* 0x000fce00078e00ff */
[----:B-12345:R-:W-:Y:S05]  /*2bdc0*/  WARPSYNC.COLLECTIVE R15, `(.L_x_2222) ;  /* 0x000000000f087348 */ /* 0x03efea0003c00000 */
[----:B------:R0:W0:Y:S02]  /*2bdd0*/  SHFL.IDX P6, R14, R13, R12, R11 ;  /* 0x0000000c0d0e7389 */ /* 0x00002400000c000b */
[----:B012345:R-:W-:Y:S01]  /*2bde0*/  ENDCOLLECTIVE ;  /* 0x000000000000791b */ /* 0x03ffe20003800000 */
.L_x_2222:
[----:B------:R-:W-:Y:S05]  /*2bdf0*/  BSYNC B1 ;  /* 0x0000000000017941 */ /* 0x000fea0003800000 */
.L_x_2221:
        /* <DEDUP_REMOVED lines=8> */
.L_x_2223:
[----:B------:R-:W-:Y:S02]  /*2be80*/  IMAD.MOV.U32 R13, RZ, RZ, R37 ;  /* 0x000000ffff0d7224 */ /* 0x000fe400078e0025 */
[----:B------:R-:W-:-:S07]  /*2be90*/  IMAD.MOV.U32 R5, RZ, RZ, R14 ;  /* 0x000000ffff057224 */ /* 0x000fce00078e000e */
[----:B------:R-:W-:Y:S05]  /*2bea0*/  WARPSYNC.COLLECTIVE R15, `(.L_x_2224) ;  /* 0x000000000f087348 */ /* 0x000fea0003c00000 */
[----:B------:R0:W1:Y:S02]  /*2beb0*/  SHFL.IDX P6, R14, R13, R12, R11 ;  /* 0x0000000c0d0e7389 */ /* 0x00006400000c000b */
[----:B01----:R-:W-:Y:S01]  /*2bec0*/  ENDCOLLECTIVE ;  /* 0x000000000000791b */ /* 0x003fe20003800000 */
.L_x_2224:
[----:B------:R-:W-:Y:S02]  /*2bed0*/  IMAD.MOV.U32 R13, RZ, RZ, R49 ;  /* 0x000000ffff0d7224 */ /* 0x000fe400078e0031 */
[----:B------:R-:W-:-:S07]  /*2bee0*/  IMAD.MOV.U32 R9, RZ, RZ, R14 ;  /* 0x000000ffff097224 */ /* 0x000fce00078e000e */
[----:B------:R-:W-:Y:S05]  /*2bef0*/  WARPSYNC.COLLECTIVE R15, `(.L_x_2225) ;  /* 0x000000000f087348 */ /* 0x000fea0003c00000 */
[----:B------:R0:W1:Y:S02]  /*2bf00*/  SHFL.IDX P6, R14, R13, R12, R11 ;  /* 0x0000000c0d0e7389 */ /* 0x00006400000c000b */
[----:B01----:R-:W-:Y:S01]  /*2bf10*/  ENDCOLLECTIVE ;  /* 0x000000000000791b */ /* 0x003fe20003800000 */
.L_x_2225:
[----:B------:R-:W-:Y:S05]  /*2bf20*/  BRA `(.L_x_2226) ;  /* 0xfffffdd400a47947 */ /* 0x000fea000383ffff */
.L_x_1873:
[----:B------:R-:W-:Y:S01]  /*2bf30*/  BSSY B1, `(.L_x_2227) ;  /* 0x0000008000017945 */ /* 0x000fe20003800000 */
[----:B------:R-:W-:Y:S02]  /*2bf40*/  IMAD.MOV.U32 R13, RZ, RZ, R48 ;  /* 0x000000ffff0d7224 */ /* 0x000fe400078e0030 */
[----:B------:R-:W-:Y:S02]  /*2bf50*/  IMAD.MOV.U32 R12, RZ, RZ, 0x2 ;  /* 0x00000002ff0c7424 */ /* 0x000fe400078e00ff */
[----:B------:R-:W-:Y:S02]  /*2bf60*/  IMAD.MOV.U32 R11, RZ, RZ, 0x181f ;  /* 0x0000181fff0b7424 */ /* 0x000fe400078e00ff */
[----:B------:R-:W-:-:S07]  /*2bf70*/  IMAD.MOV.U32 R15, RZ, RZ, -0x1 ;  /* 0xffffffffff0f7424 */ /* 0x000fce00078e00ff */
[----:B012345:R-:W-:Y:S05]  /*2bf80*/  WARPSYNC.COLLECTIVE R15, `(.L_x_2228) ;  /* 0x000000000f087348 */ /* 0x03ffea0003c00000 */
[----:B----4-:R4:W0:Y:S02]  /*2bf90*/  SHFL.IDX P6, R14, R13, R12, R11 ;  /* 0x0000000c0d0e7389 */ /* 0x01082400000c000b */
[----:B012345:R-:W-:Y:S01]  /*2bfa0*/  ENDCOLLECTIVE ;  /* 0x000000000000791b */ /* 0x03ffe20003800000 */
.L_x_2228:
[----:B------:R-:W-:Y:S05]  /*2bfb0*/  BSYNC B1 ;  /* 0x0000000000017941 */ /* 0x000fea0003800000 */
.L_x_2227:
        /* <DEDUP_REMOVED lines=8> */
.L_x_2229:
[----:B------:R-:W-:Y:S02]  /*2c040*/  IMAD.MOV.U32 R13, RZ, RZ, R37 ;  /* 0x000000ffff0d7224 */ /* 0x000fe400078e0025 */
[----:B------:R-:W-:-:S07]  /*2c050*/  IMAD.MOV.U32 R5, RZ, RZ, R14 ;  /* 0x000000ffff057224 */ /* 0x000fce00078e000e */
[----:B------:R-:W-:Y:S05]  /*2c060*/  WARPSYNC.COLLECTIVE R15, `(.L_x_2230) ;  /* 0x000000000f087348 */ /* 0x000fea0003c00000 */
[----:B------:R0:W1:Y:S02]  /*2c070*/  SHFL.IDX P6, R14, R13, R12, R11 ;  /* 0x0000000c0d0e7389 */ /* 0x00006400000c000b */
[----:B01----:R-:W-:Y:S01]  /*2c080*/  ENDCOLLECTIVE ;  /* 0x000000000000791b */ /* 0x003fe20003800000 */
.L_x_2230:
[----:B------:R-:W-:Y:S01]  /*2c090*/  MOV R13, R49 ;  /* 0x00000031000d7202 */ /* 0x000fe20000000f00 */
[----:B------:R-:W-:-:S07]  /*2c0a0*/  IMAD.MOV.U32 R9, RZ, RZ, R14 ;  /* 0x000000ffff097224 */ /* 0x000fce00078e000e */
[----:B------:R-:W-:Y:S05]  /*2c0b0*/  WARPSYNC.COLLECTIVE R15, `(.L_x_2231) ;  /* 0x000000000f087348 */ /* 0x000fea0003c00000 */
[----:B------:R0:W1:Y:S02]  /*2c0c0*/  SHFL.IDX P6, R14, R13, R12, R11 ;  /* 0x0000000c0d0e7389 */ /* 0x00006400000c000b */
[----:B01----:R-:W-:Y:S01]  /*2c0d0*/  ENDCOLLECTIVE ;  /* 0x000000000000791b */ /* 0x003fe20003800000 */
.L_x_2231:
[----:B------:R-:W-:Y:S05]  /*2c0e0*/  BRA `(.L_x_2232) ;  /* 0xfffffdd400b87947 */ /* 0x000fea000383ffff */
.L_x_1876:
[----:B------:R-:W-:Y:S01]  /*2c0f0*/  BSSY B1, `(.L_x_2233) ;  /* 0x0000008000017945 */ /* 0x000fe20003800000 */
[----:B------:R-:W-:Y:S02]  /*2c100*/  IMAD.MOV.U32 R13, RZ, RZ, R48 ;  /* 0x000000ffff0d7224 */ /* 0x000fe400078e0030 */
[----:B------:R-:W-:Y:S02]  /*2c110*/  IMAD.MOV.U32 R12, RZ, RZ, 0x3 ;  /* 0x00000003ff0c7424 */ /* 0x000fe400078e00ff */
[----:B------:R-:W-:Y:S02]  /*2c120*/  IMAD.MOV.U32 R11, RZ, RZ, 0x181f ;  /* 0x0000181fff0b7424 */ /* 0x000fe400078e00ff */
[----:B------:R-:W-:-:S07]  /*2c130*/  IMAD.MOV.U32 R15, RZ, RZ, -0x1 ;  /* 0xffffffffff0f7424 */ /* 0x000fce00078e00ff */
[----:B--2345:R-:W-:Y:S05]  /*2c140*/  WARPSYNC.COLLECTIVE R15, `(.L_x_2234) ;  /* 0x000000000f087348 */ /* 0x03cfea0003c00000 */
[----:B----4-:R0:W1:Y:S02]  /*2c150*/  SHFL.IDX P6, R14, R13, R12, R11 ;  /* 0x0000000c0d0e7389 */ /* 0x01006400000c000b */
[----:B0123-5:R-:W-:Y:S01]  /*2c160*/  ENDCOLLECTIVE ;  /* 0x000000000000791b */ /* 0x02ffe20003800000 */
.L_x_2234:
[----:B------:R-:W-:Y:S05]  /*2c170*/  BSYNC B1 ;  /* 0x0000000000017941 */ /* 0x000fea0003800000 */
.L_x_2233:
        /* <DEDUP_REMOVED lines=8> */
.L_x_2235:
[----:B------:R-:W-:Y:S02]  /*2c200*/  IMAD.MOV.U32 R13, RZ, RZ, R37 ;  /* 0x000000ffff0d7224 */ /* 0x000fe400078e0025 */
[----:B------:R-:W-:-:S07]  /*2c210*/  IMAD.MOV.U32 R5, RZ, RZ, R14 ;  /* 0x000000ffff057224 */ /* 0x000fce00078e000e */
[----:B------:R-:W-:Y:S05]  /*2c220*/  WARPSYNC.COLLECTIVE R15, `(.L_x_2236) ;  /* 0x000000000f087348 */ /* 0x000fea0003c00000 */
[----:B------:R0:W1:Y:S02]  /*2c230*/  SHFL.IDX P6, R14, R13, R12, R11 ;  /* 0x0000000c0d0e7389 */ /* 0x00006400000c000b */
[----:B01----:R-:W-:Y:S01]  /*2c240*/  ENDCOLLECTIVE ;  /* 0x000000000000791b */ /* 0x003fe20003800000 */
.L_x_2236:
[----:B------:R-:W-:Y:S02]  /*2c250*/  IMAD.MOV.U32 R13, RZ, RZ, R49 ;  /* 0x000000ffff0d7224 */ /* 0x000fe400078e0031 */
[----:B------:R-:W-:-:S07]  /*2c260*/  IMAD.MOV.U32 R37, RZ, RZ, R14 ;  /* 0x000000ffff257224 */ /* 0x000fce00078e000e */
[----:B------:R-:W-:Y:S05]  /*2c270*/  WARPSYNC.COLLECTIVE R15, `(.L_x_2237) ;  /* 0x000000000f087348 */ /* 0x000fea0003c00000 */
[----:B------:R0:W1:Y:S02]  /*2c280*/  SHFL.IDX P6, R14, R13, R12, R11 ;  /* 0x0000000c0d0e7389 */ /* 0x00006400000c000b */
[----:B01----:R-:W-:Y:S01]  /*2c290*/  ENDCOLLECTIVE ;  /* 0x000000000000791b */ /* 0x003fe20003800000 */
.L_x_2237:
[----:B------:R-:W-:Y:S01]  /*2c2a0*/  IMAD.MOV.U32 R49, RZ, RZ, R14 ;  /* 0x000000ffff317224 */ /* 0x000fe200078e000e */
[----:B------:R-:W-:Y:S06]  /*2c2b0*/  BRA `(.L_x_2238) ;  /* 0xfffffdd400d07947 */ /* 0x000fec000383ffff */
.L_x_1880:
[----:B------:R0:W0:Y:S02]  /*2c2c0*/  SYNCS.PHASECHK.TRANS64.TRYWAIT P0, [R22+URZ+0x28400], R51 ;  /* 0x02840033160075a7 */ /* 0x000024000800017f */
[----:B0-----:R-:W-:Y:S05]  /*2c2d0*/  @!P0 NANOSLEEP.SYNCS 0x989680 ;  /* 0x009896800000895d */ /* 0x001fea0003900000 */
[----:B------:R-:W0:Y:S02]  /*2c2e0*/  @!P0 SYNCS.PHASECHK.TRANS64 P0, [R22+URZ+0x28400], R51 ;  /* 0x02840033160085a7 */ /* 0x000e24000800007f */
[----:B0-----:R-:W-:Y:S05]  /*2c2f0*/  @!P0 BRA `(.L_x_1880) ;  /* 0xfffffffc00f08947 */ /* 0x001fea000383ffff */
[----:B------:R-:W-:Y:S05]  /*2c300*/  BRA `(.L_x_2239) ;  /* 0xfffffdd8004c7947 */ /* 0x000fea000383ffff */
.L_x_1896:
[----:B------:R-:W1:Y:S01]  /*2c310*/  LDC R3, c[0x0][0x3f4] ;  /* 0x0000fd00ff037b82 */ /* 0x000e620000000800 */
[----:B------:R-:W-:Y:S01]  /*2c320*/  BSSY B1, `(.L_x_2240) ;  /* 0x0000008000017945 */ /* 0x000fe20003800000 */
[----:B0-----:R-:W-:Y:S02]  /*2c330*/  IMAD.MOV.U32 R13, RZ, RZ, R37 ;  /* 0x000000ffff0d7224 */ /* 0x001fe400078e0025 */
[----:B------:R-:W-:Y:S02]  /*2c340*/  IMAD.MOV.U32 R12, RZ, RZ, RZ ;  /* 0x000000ffff0c7224 */ /* 0x000fe400078e00ff */
[----:B------:R-:W-:Y:S02]  /*2c350*/  IMAD.MOV.U32 R11, RZ, RZ, 0x181f ;  /* 0x0000181fff0b7424 */ /* 0x000fe400078e00ff */
[----:B------:R-:W-:-:S07]  /*2c360*/  IMAD.MOV.U32 R15, RZ, RZ, -0x1 ;  /* 0xffffffffff0f7424 */ /* 0x000fce00078e00ff */
[----:B-1----:R-:W-:Y:S05]  /*2c370*/  WARPSYNC.COLLECTIVE R15, `(.L_x_2241) ;  /* 0x000000000f087348 */ /* 0x002fea0003c00000 */
[----:B------:R0:W2:Y:S02]  /*2c380*/  SHFL.IDX P6, R14, R13, R12, R11 ;  /* 0x0000000c0d0e7389 */ /* 0x0000a400000c000b */
[----:B012---:R-:W-:Y:S01]  /*2c390*/  ENDCOLLECTIVE ;  /* 0x000000000000791b */ /* 0x007fe20003800000 */
.L_x_2241:
[----:B------:R-:W-:Y:S05]  /*2c3a0*/  BSYNC B1 ;  /* 0x0000000000017941 */ /* 0x000fea0003800000 */
.L_x_2240:
[----:B------:R-:W-:Y:S01]  /*2c3b0*/  IMAD.MOV.U32 R13, RZ, RZ, R53 ;  /* 0x000000ffff0d7224 */ /* 0x000fe200078e0035 */
[----:B------:R-:W-:Y:S01]  /*2c3c0*/  MOV R15, 0xffffffff ;  /* 0xffffffff000f7802 */ /* 0x000fe20000000f00 */
[----:B------:R-:W-:Y:S01]  /*2c3d0*/  IMAD.MOV.U32 R12, RZ, RZ, RZ ;  /* 0x000000ffff0c7224 */ /* 0x000fe200078e00ff */
[----:B------:R-:W-:Y:S01]  /*2c3e0*/  ISETP.GE.AND P0, PT, R16, R3, PT ;  /* 0x000000031000720c */ /* 0x000fe20003f06270 */
[----:B------:R-:W-:Y:S02]  /*2c3f0*/  IMAD.MOV.U32 R11, RZ, RZ, 0x181f ;  /* 0x0000181fff0b7424 */ /* 0x000fe400078e00ff */
[----:B------:R-:W-:Y:S02]  /*2c400*/  IMAD.MOV.U32 R5, RZ, RZ, R14 ;  /* 0x000000ffff057224 */ /* 0x000fe400078e000e */
[----:B------:R-:W-:-:S08]  /*2c410*/  IMAD R59, R189, R4, RZ ;  /* 0x00000004bd3b7224 */ /* 0x000fd000078e02ff */
[----:B------:R-:W-:Y:S05]  /*2c420*/  WARPSYNC.COLLECTIVE R15, `(.L_x_2242) ;  /* 0x000000000f087348 */ /* 0x000fea0003c00000 */
[----:B------:R0:W1:Y:S02]  /*2c430*/  SHFL.IDX P6, R14, R13, R12, R11 ;  /* 0x0000000c0d0e7389 */ /* 0x00006400000c000b */
[----:B01----:R-:W-:Y:S01]  /*2c440*/  ENDCOLLECTIVE ;  /* 0x000000000000791b */ /* 0x003fe20003800000 */
.L_x_2242:
[----:B------:R-:W-:Y:S01]  /*2c450*/  ISETP.GE.OR P1, PT, R10, R59, P0 ;  /* 0x0000003b0a00720c */ /* 0x000fe20000726670 */
[----:B------:R-:W-:Y:S02]  /*2c460*/  IMAD.MOV.U32 R13, RZ, RZ, R55 ;  /* 0x000000ffff0d7224 */ /* 0x000fe400078e0037 */
[----:B------:R-:W-:-:S10]  /*2c470*/  IMAD.MOV.U32 R7, RZ, RZ, R14 ;  /* 0x000000ffff077224 */ /* 0x000fd400078e000e */
[----:B------:R-:W-:Y:S05]  /*2c480*/  WARPSYNC.COLLECTIVE R15, `(.L_x_2243) ;  /* 0x000000000f087348 */ /* 0x000fea0003c00000 */
[----:B------:R0:W1:Y:S02]  /*2c490*/  SHFL.IDX P6, R14, R13, R12, R11 ;  /* 0x0000000c0d0e7389 */ /* 0x00006400000c000b */
[----:B01----:R-:W-:Y:S01]  /*2c4a0*/  ENDCOLLECTIVE ;  /* 0x000000000000791b */ /* 0x003fe20003800000 */
.L_x_2243:
[----:B------:R-:W-:-:S05]  /*2c4b0*/  @!P1 IADD3 R4, P2, R16, R7, RZ ;  /* 0x0000000710049210 */ /* 0x000fca0007f5e0ff */
[----:B------:R-:W-:Y:S02]  /*2c4c0*/  @!P1 IMAD.X R5, R5, 0x1, R17, P2 ;  /* 0x0000000105059824 */ /* 0x000fe400010e0611 */
[----:B------:R-:W-:-:S04]  /*2c4d0*/  IMAD.MOV.U32 R13, RZ, RZ, R57 ;  /* 0x000000ffff0d7224 */ /* 0x000fc800078e0039 */
[----:B------:R-:W5:Y:S01]  /*2c4e0*/  @!P1 LD.E.128 R4, desc[UR36][R4.64] ;  /* 0x0000002404049980 */ /* 0x000f62000c101d00 */
[----:B------:R-:W-:-:S07]  /*2c4f0*/  IMAD.MOV.U32 R9, RZ, RZ, R14 ;  /* 0x000000ffff097224 */ /* 0x000fce00078e000e */
[----:B-----5:R-:W-:Y:S05]  /*2c500*/  WARPSYNC.COLLECTIVE R15, `(.L_x_2244) ;  /* 0x000000000f087348 */ /* 0x020fea0003c00000 */
[----:B------:R0:W1:Y:S02]  /*2c510*/  SHFL.IDX P6, R14, R13, R12, R11 ;  /* 0x0000000c0d0e7389 */ /* 0x00006400000c000b */
[----:B01---5:R-:W-:Y:S01]  /*2c520*/  ENDCOLLECTIVE ;  /* 0x000000000000791b */ /* 0x023fe20003800000 */
.L_x_2244:
[----:B------:R-:W-:-:S05]  /*2c530*/  @!P1 IADD3 R24, P3, R16, R14, RZ ;  /* 0x0000000e10189210 */ /* 0x000fca0007f7e0ff */
[----:B------:R-:W-:-:S06]  /*2c540*/  @!P1 IMAD.X R25, R9, 0x1, R17, P3 ;  /* 0x0000000109199824 */ /* 0x000fcc00018e0611 */
[----:B------:R-:W5:Y:S01]  /*2c550*/  @!P1 LD.E.128 R24, desc[UR36][R24.64] ;  /* 0x0000002418189980 */ /* 0x000f62000c101d00 */
[----:B------:R-:W-:Y:S02]  /*2c560*/  IMAD.MOV.U32 R13, RZ, RZ, R37 ;  /* 0x000000ffff0d7224 */ /* 0x000fe400078e0025 */
[----:B------:R-:W-:-:S07]  /*2c570*/  IMAD.MOV.U32 R12, RZ, RZ, 0x1 ;  /* 0x00000001ff0c7424 */ /* 0x000fce00078e00ff */
[----:B-----5:R-:W-:Y:S05]  /*2c580*/  WARPSYNC.COLLECTIVE R15, `(.L_x_2245) ;  /* 0x000000000f087348 */ /* 0x020fea0003c00000 */
[----:B------:R0:W1:Y:S02]  /*2c590*/  SHFL.IDX P6, R14, R13, R12, R11 ;  /* 0x0000000c0d0e7389 */ /* 0x00006400000c000b */
[----:B01---5:R-:W-:Y:S01]  /*2c5a0*/  ENDCOLLECTIVE ;  /* 0x000000000000791b */ /* 0x023fe20003800000 */
.L_x_2245:
[----:B------:R-:W-:Y:S02]  /*2c5b0*/  IMAD.MOV.U32 R13, RZ, RZ, R53 ;  /* 0x000000ffff0d7224 */ /* 0x000fe400078e0035 */
[----:B------:R-:W-:-:S07]  /*2c5c0*/  IMAD.MOV.U32 R9, RZ, RZ, R14 ;  /* 0x000000ffff097224 */ /* 0x000fce00078e000e */
[----:B------:R-:W-:Y:S05]  /*2c5d0*/  WARPSYNC.COLLECTIVE R15, `(.L_x_2246) ;  /* 0x000000000f087348 */ /* 0x000fea0003c00000 */
[----:B------:R0:W1:Y:S02]  /*2c5e0*/  SHFL.IDX P6, R14, R13, R12, R11 ;  /* 0x0000000c0d0e7389 */ /* 0x00006400000c000b */
[----:B01----:R-:W-:Y:S01]  /*2c5f0*/  ENDCOLLECTIVE ;  /* 0x000000000000791b */ /* 0x003fe20003800000 */
.L_x_2246:
[----:B------:R-:W-:Y:S02]  /*2c600*/  IMAD.MOV.U32 R13, RZ, RZ, R55 ;  /* 0x000000ffff0d7224 */ /* 0x000fe400078e0037 */
[----:B------:R-:W-:-:S07]  /*2c610*/  IMAD.MOV.U32 R21, RZ, RZ, R14 ;  /* 0x000000ffff157224 */ /* 0x000fce00078e000e */
[----:B------:R-:W-:Y:S05]  /*2c620*/  WARPSYNC.COLLECTIVE R15, `(.L_x_2247) ;  /* 0x000000000f087348 */ /* 0x000fea0003c00000 */
[----:B------:R0:W1:Y:S02]  /*2c630*/  SHFL.IDX P6, R14, R13, R12, R11 ;  /* 0x0000000c0d0e7389 */ /* 0x00006400000c000b */
[----:B01----:R-:W-:Y:S01]  /*2c640*/  ENDCOLLECTIVE ;  /* 0x000000000000791b */ /* 0x003fe20003800000 */
.L_x_2247:
[----:B------:R-:W-:Y:S02]  /*2c650*/  IMAD.MOV.U32 R13, RZ, RZ, R57 ;  /* 0x000000ffff0d7224 */ /* 0x000fe400078e0039 */
[----:B------:R-:W-:-:S07]  /*2c660*/  IMAD.MOV.U32 R33, RZ, RZ, R14 ;  /* 0x000000ffff217224 */ /* 0x000fce00078e000e */
[----:B------:R-:W-:Y:S05]  /*2c670*/  WARPSYNC.COLLECTIVE R15, `(.L_x_2248) ;  /* 0x000000000f087348 */ /* 0x000fea0003c00000 */
[----:B------:R0:W1:Y:S02]  /*2c680*/  SHFL.IDX P6, R14, R13, R12, R11 ;  /* 0x0000000c0d0e7389 */ /* 0x00006400000c000b */
[----:B01----:R-:W-:Y:S01]  /*2c690*/  ENDCOLLECTIVE ;  /* 0x000000000000791b */ /* 0x003fe20003800000 */
.L_x_2248:
[----:B------:R-:W-:Y:S02]  /*2c6a0*/  CS2R R44, SRZ ;  /* 0x00000000002c7805 */ /* 0x000fe4000001ff00 */
[----:B------:R-:W-:Y:S02]  /*2c6b0*/  CS2R R46, SRZ ;  /* 0x00000000002e7805 */ /* 0x000fe4000001ff00 */
[----:B------:R-:W-:Y:S02]  /*2c6c0*/  CS2R R48, SRZ ;  /* 0x0000000000307805 */ /* 0x000fe4000001ff00 */
[----:B------:R-:W-:Y:S01]  /*2c6d0*/  CS2R R50, SRZ ;  /* 0x0000000000327805 */ /* 0x000fe2000001ff00 */
[----:B------:R-:W-:Y:S02]  /*2c6e0*/  @!P1 IMAD.MOV.U32 R44, RZ, RZ, R4 ;  /* 0x000000ffff2c9224 */ /* 0x000fe400078e0004 */
[----:B------:R-:W-:Y:S01]  /*2c6f0*/  @!P1 IMAD.MOV.U32 R45, RZ, RZ, R5 ;  /* 0x000000ffff2d9224 */ /* 0x000fe200078e0005 */
[----:B------:R-:W-:Y:S01]  /*2c700*/  CS2R R4, SRZ ;  /* 0x0000000000047805 */ /* 0x000fe2000001ff00 */
[----:B------:R-:W-:-:S02]  /*2c710*/  @!P1 IMAD.MOV.U32 R46, RZ, RZ, R6 ;  /* 0x000000ffff2e9224 */ /* 0x000fc400078e0006 */
[----:B------:R-:W-:Y:S02]  /*2c720*/  @!P1 IMAD.MOV.U32 R47, RZ, RZ, R7 ;  /* 0x000000ffff2f9224 */ /* 0x000fe400078e0007 */
[----:B------:R-:W-:Y:S02]  /*2c730*/  @!P1 IMAD.MOV.U32 R48, RZ, RZ, R24 ;  /* 0x000000ffff309224 */ /* 0x000fe400078e0018 */
[----:B------:R-:W-:Y:S02]  /*2c740*/  @!P1 IMAD.MOV.U32 R49, RZ, RZ, R25 ;  /* 0x000000ffff319224 */ /* 0x000fe400078e0019 */
[----:B------:R-:W-:Y:S02]  /*2c750*/  @!P1 IMAD.MOV.U32 R50, RZ, RZ, R26 ;  /* 0x000000ffff329224 */ /* 0x000fe400078e001a */
[----:B------:R-:W-:Y:S01]  /*2c760*/  @!P1 IMAD.MOV.U32 R51, RZ, RZ, R27 ;  /* 0x000000ffff339224 */ /* 0x000fe200078e001b */
[----:B------:R-:W-:Y:S06]  /*2c770*/  BRA `(.L_x_2249) ;  /* 0xfffffe1400c87947 */ /* 0x000fec000383ffff */
.L_x_1899:
[----:B------:R-:W-:Y:S01]  /*2c780*/  BSSY B1, `(.L_x_2250) ;  /* 0x0000008000017945 */ /* 0x000fe20003800000 */
[----:B------:R-:W-:Y:S01]  /*2c790*/  MOV R13, R37 ;  /* 0x00000025000d7202 */ /* 0x000fe20000000f00 */
[----:B------:R-:W-:Y:S02]  /*2c7a0*/  IMAD.MOV.U32 R12, RZ, RZ, 0x2 ;  /* 0x00000002ff0c7424 */ /* 0x000fe400078e00ff */
[----:B------:R-:W-:Y:S02]  /*2c7b0*/  IMAD.MOV.U32 R11, RZ, RZ, 0x181f ;  /* 0x0000181fff0b7424 */ /* 0x000fe400078e00ff */
[----:B------:R-:W-:-:S07]  /*2c7c0*/  IMAD.MOV.U32 R15, RZ, RZ, -0x1 ;  /* 0xffffffffff0f7424 */ /* 0x000fce00078e00ff */
[----:B-----5:R-:W-:Y:S05]  /*2c7d0*/  WARPSYNC.COLLECTIVE R15, `(.L_x_2251) ;  /* 0x000000000f087348 */ /* 0x020fea0003c00000 */
[----:B------:R0:W1:Y:S02]  /*2c7e0*/  SHFL.IDX P6, R14, R13, R12, R11 ;  /* 0x0000000c0d0e7389 */ /* 0x00006400000c000b */
[----:B01---5:R-:W-:Y:S01]  /*2c7f0*/  ENDCOLLECTIVE ;  /* 0x000000000000791b */ /* 0x023fe20003800000 */
.L_x_2251:
[----:B------:R-:W-:Y:S05]  /*2c800*/  BSYNC B1 ;  /* 0x0000000000017941 */ /* 0x000fea0003800000 */
.L_x_2250:
[----:B------:R-:W-:Y:S02]  /*2c810*/  IMAD.MOV.U32 R13, RZ, RZ, R53 ;  /* 0x000000ffff0d7224 */ /* 0x000fe400078e0035 */
[----:B------:R-:W-:Y:S02]  /*2c820*/  IMAD.MOV.U32 R12, RZ, RZ, 0x2 ;  /* 0x00000002ff0c7424 */ /* 0x000fe400078e00ff */
[----:B------:R-:W-:Y:S02]  /*2c830*/  IMAD.MOV.U32 R11, RZ, RZ, 0x181f ;  /* 0x0000181fff0b7424 */ /* 0x000fe400078e00ff */
[----:B------:R-:W-:Y:S02]  /*2c840*/  IMAD.MOV.U32 R15, RZ, RZ, -0x1 ;  /* 0xffffffffff0f7424 */ /* 0x000fe400078e00ff */
[----:B------:R-:W-:Y:S02]  /*2c850*/  IMAD.MOV.U32 R9, RZ, RZ, R14 ;  /* 0x000000ffff097224 */ /* 0x000fe400078e000e */
[----:B------:R-:W-:-:S07]  /*2c860*/  VIADD R8, R10, 0x40 ;  /* 0x000000400a087836 */ /* 0x000fce0000000000 */
[----:B------:R-:W-:Y:S05]  /*2c870*/  WARPSYNC.COLLECTIVE R15, `(.L_x_2252) ;  /* 0x000000000f087348 */ /* 0x000fea0003c00000 */
[----:B------:R0:W1:Y:S02]  /*2c880*/  SHFL.IDX P6, R14, R13, R12, R11 ;  /* 0x0000000c0d0e7389 */ /* 0x00006400000c000b */
[----:B01----:R-:W-:Y:S01]  /*2c890*/  ENDCOLLECTIVE ;  /* 0x000000000000791b */ /* 0x003fe20003800000 */
.L_x_2252:
[----:B------:R-:W-:Y:S01]  /*2c8a0*/  ISETP.GE.OR P1, PT, R8, R59, P0 ;  /* 0x0000003b0800720c */ /* 0x000fe20000726670 */
[----:B------:R-:W-:Y:S02]  /*2c8b0*/  IMAD.MOV.U32 R13, RZ, RZ, R55 ;  /* 0x000000ffff0d7224 */ /* 0x000fe400078e0037 */
[----:B------:R-:W-:-:S10]  /*2c8c0*/  IMAD.MOV.U32 R21, RZ, RZ, R14 ;  /* 0x000000ffff157224 */ /* 0x000fd400078e000e */
[----:B------:R-:W-:Y:S05]  /*2c8d0*/  WARPSYNC.COLLECTIVE R15, `(.L_x_2253) ;  /* 0x000000000f087348 */ /* 0x000fea0003c00000 */
[----:B------:R0:W1:Y:S02]  /*2c8e0*/  SHFL.IDX P6, R14, R13, R12, R11 ;  /* 0x0000000c0d0e7389 */ /* 0x00006400000c000b */
[----:B01----:R-:W-:Y:S01]  /*2c8f0*/  ENDCOLLECTIVE ;  /* 0x000000000000791b */ /* 0x003fe20003800000 */
.L_x_2253:
[----:B------:R-:W-:-:S05]  /*2c900*/  @!P1 IADD3 R24, P2, R16, R21, RZ ;  /* 0x0000001510189210 */ /* 0x000fca0007f5e0ff */
[----:B------:R-:W-:Y:S02]  /*2c910*/  @!P1 IMAD.X R9, R9, 0x1, R17, P2 ;  /* 0x0000000109099824 */ /* 0x000fe400010e0611 */
[----:B------:R-:W-:Y:S02]  /*2c920*/  IMAD.MOV.U32 R13, RZ, RZ, R57 ;  /* 0x000000ffff0d7224 */ /* 0x000fe400078e0039 */
[----:B------:R-:W-:-:S07]  /*2c930*/  IMAD.MOV.U32 R25, RZ, RZ, R14 ;  /* 0x000000ffff197224 */ /* 0x000fce00078e000e */
[----:B------:R-:W-:Y:S05]  /*2c940*/  WARPSYNC.COLLECTIVE R15, `(.L_x_2254) ;  /* 0x000000000f087348 */ /* 0x000fea0003c00000 */
[----:B------:R0:W1:Y:S02]  /*2c950*/  SHFL.IDX P6, R14, R13, R12, R11 ;  /* 0x0000000c0d0e7389 */ /* 0x00006400000c000b */
[----:B01----:R-:W-:Y:S01]  /*2c960*/  ENDCOLLECTIVE ;  /* 0x000000000000791b */ /* 0x003fe20003800000 */
.L_x_2254:
[----:B------:R-:W-:-:S05]  /*2c970*/  @!P1 IADD3 R32, P3, R16, R14, RZ ;  /* 0x0000000e10209210 */ /* 0x000fca0007f7e0ff */
[----:B------:R-:W-:Y:S02]  /*2c980*/  @!P1 IMAD.X R33, R25, 0x1, R17, P3 ;  /* 0x0000000119219824 */ /* 0x000fe400018e0611 */
[----:B------:R-:W-:-:S04]  /*2c990*/  @!P1 IMAD.MOV.U32 R25, RZ, RZ, R9 ;  /* 0x000000ffff199224 */ /* 0x000fc800078e0009 */
[----:B------:R-:W5:Y:S04]  /*2c9a0*/  @!P1 LD.E.128 R32, desc[UR36][R32.64] ;  /* 0x0000002420209980 */ /* 0x000f68000c101d00 */
[----:B------:R-:W5:Y:S01]  /*2c9b0*/  @!P1 LD.E.128 R24, desc[UR36][R24.64] ;  /* 0x0000002418189980 */ /* 0x000f62000c101d00 */
[----:B------:R-:W-:Y:S02]  /*2c9c0*/  IMAD.MOV.U32 R13, RZ, RZ, R37 ;  /* 0x000000ffff0d7224 */ /* 0x000fe400078e0025 */
[----:B------:R-:W-:-:S07]  /*2c9d0*/  IMAD.MOV.U32 R12, RZ, RZ, 0x3 ;  /* 0x00000003ff0c7424 */ /* 0x000fce00078e00ff */
[----:B-----5:R-:W-:Y:S05]  /*2c9e0*/  WARPSYNC.COLLECTIVE R15, `(.L_x_2255) ;  /* 0x000000000f087348 */ /* 0x020fea0003c00000 */
[----:B------:R0:W1:Y:S02]  /*2c9f0*/  SHFL.IDX P6, R14, R13, R12, R11 ;  /* 0x0000000c0d0e7389 */ /* 0x00006400000c000b */
[----:B01---5:R-:W-:Y:S01]  /*2ca00*/  ENDCOLLECTIVE ;  /* 0x000000000000791b */ /* 0x023fe20003800000 */
.L_x_2255:
[----:B------:R-:W-:Y:S02]  /*2ca10*/  IMAD.MOV.U32 R13, RZ, RZ, R53 ;  /* 0x000000ffff0d7224 */ /* 0x000fe400078e0035 */
[----:B------:R-:W-:-:S07]  /*2ca20*/  IMAD.MOV.U32 R37, RZ, RZ, R14 ;  /* 0x000000ffff257224 */ /* 0x000fce00078e000e */
[----:B------:R-:W-:Y:S05]  /*2ca30*/  WARPSYNC.COLLECTIVE R15, `(.L_x_2256) ;  /* 0x000000000f087348 */ /* 0x000fea0003c00000 */
[----:B------:R0:W1:Y:S02]  /*2ca40*/  SHFL.IDX P6, R14, R13, R12, R11 ;  /* 0x0000000c0d0e7389 */ /* 0x00006400000c000b */
[----:B01----:R-:W-:Y:S01]  /*2ca50*/  ENDCOLLECTIVE ;  /* 0x000000000000791b */ /* 0x003fe20003800000 */
.L_x_2256:
[----:B------:R-:W-:Y:S02]  /*2ca60*/  IMAD.MOV.U32 R13, RZ, RZ, R55 ;  /* 0x000000ffff0d7224 */ /* 0x000fe400078e0037 */
[----:B------:R-:W-:-:S07]  /*2ca70*/  IMAD.MOV.U32 R53, RZ, RZ, R14 ;  /* 0x000000ffff357224 */ /* 0x000fce00078e000e */
[----:B------:R-:W-:Y:S05]  /*2ca80*/  WARPSYNC.COLLECTIVE R15, `(.L_x_2257) ;  /* 0x000000000f087348 */ /* 0x000fea0003c00000 */
[----:B------:R0:W1:Y:S02]  /*2ca90*/  SHFL.IDX P6, R14, R13, R12, R11 ;  /* 0x0000000c0d0e7389 */ /* 0x00006400000c000b */
[----:B01----:R-:W-:Y:S01]  /*2caa0*/  ENDCOLLECTIVE ;  /* 0x000000000000791b */ /* 0x003fe20003800000 */
.L_x_2257:
[----:B------:R-:W-:Y:S01]  /*2cab0*/  IMAD.MOV.U32 R13, RZ, RZ, R57 ;  /* 0x000000ffff0d7224 */ /* 0x000fe200078e0039 */
[----:B------:R-:W-:-:S07]  /*2cac0*/  MOV R55, R14 ;  /* 0x0000000e00377202 */ /* 0x000fce0000000f00 */
[----:B------:R-:W-:Y:S05]  /*2cad0*/  WARPSYNC.COLLECTIVE R15, `(.L_x_2258) ;  /* 0x000000000f087348 */ /* 0x000fea0003c00000 */
[----:B------:R0:W1:Y:S02]  /*2cae0*/  SHFL.IDX P6, R14, R13, R12, R11 ;  /* 0x0000000c0d0e7389 */ /* 0x00006400000c000b */
[----:B01----:R-:W-:Y:S01]  /*2caf0*/  ENDCOLLECTIVE ;  /* 0x000000000000791b */ /* 0x003fe20003800000 */
.L_x_2258:
[----:B------:R-:W-:Y:S02]  /*2cb00*/  CS2R R20, SRZ ;  /* 0x0000000000147805 */ /* 0x000fe4000001ff00 */
[----:B------:R-:W-:Y:S02]  /*2cb10*/  CS2R R38, SRZ ;  /* 0x0000000000267805 */ /* 0x000fe4000001ff00 */
[----:B------:R-:W-:Y:S02]  /*2cb20*/  CS2R R40, SRZ ;  /* 0x0000000000287805 */ /* 0x000fe4000001ff00 */
[----:B------:R-:W-:Y:S02]  /*2cb30*/  CS2R R42, SRZ ;  /* 0x00000000002a7805 */ /* 0x000fe4000001ff00 */
[----:B------:R-:W-:Y:S01]  /*2cb40*/  CS2R R8, SRZ ;  /* 0x0000000000087805 */ /* 0x000fe2000001ff00 */
[----:B------:R-:W-:Y:S02]  /*2cb50*/  IMAD.MOV.U32 R57, RZ, RZ, R14 ;  /* 0x000000ffff397224 */ /* 0x000fe400078e000e */
[----:B------:R-:W-:-:S02]  /*2cb60*/  @!P1 IMAD.MOV.U32 R40, RZ, RZ, R32 ;  /* 0x000000ffff289224 */ /* 0x000fc400078e0020 */
[----:B------:R-:W-:Y:S02]  /*2cb70*/  @!P1 IMAD.MOV.U32 R41, RZ, RZ, R33 ;  /* 0x000000ffff299224 */ /* 0x000fe400078e0021 */
[----:B------:R-:W-:Y:S02]  /*2cb80*/  @!P1 IMAD.MOV.U32 R20, RZ, RZ, R24 ;  /* 0x000000ffff149224 */ /* 0x000fe400078e0018 */
[----:B------:R-:W-:Y:S02]  /*2cb90*/  @!P1 IMAD.MOV.U32 R21, RZ, RZ, R25 ;  /* 0x000000ffff159224 */ /* 0x000fe400078e0019 */
[----:B------:R-:W-:Y:S02]  /*2cba0*/  @!P1 IMAD.MOV.U32 R38, RZ, RZ, R26 ;  /* 0x000000ffff269224 */ /* 0x000fe400078e001a */
[----:B------:R-:W-:Y:S02]  /*2cbb0*/  @!P1 IMAD.MOV.U32 R39, RZ, RZ, R27 ;  /* 0x000000ffff279224 */ /* 0x000fe400078e001b */
[----:B------:R-:W-:-:S02]  /*2cbc0*/  @!P1 IMAD.MOV.U32 R42, RZ, RZ, R34 ;  /* 0x000000ffff2a9224 */ /* 0x000fc400078e0022 */
[----:B------:R-:W-:Y:S01]  /*2cbd0*/  @!P1 IMAD.MOV.U32 R43, RZ, RZ, R35 ;  /* 0x000000ffff2b9224 */ /* 0x000fe200078e0023 */
[----:B------:R-:W-:Y:S06]  /*2cbe0*/  BRA `(.L_x_2259) ;  /* 0xfffffe1400747947 */ /* 0x000fec000383ffff */
.L_x_1903:
[----:B0-----:R0:W1:Y:S02]  /*2cbf0*/  SYNCS.PHASECHK.TRANS64.TRYWAIT P4, [R22+URZ+0x28400], R25 ;  /* 0x02840019160075a7 */ /* 0x001064000808017f */
[----:B-1----:R-:W-:Y:S05]  /*2cc00*/  @!P4 NANOSLEEP.SYNCS 0x989680 ;  /* 0x009896800000c95d */ /* 0x002fea0003900000 */
[----:B------:R-:W1:Y:S02]  /*2cc10*/  @!P4 SYNCS.PHASECHK.TRANS64 P4, [R22+URZ+0x28400], R25 ;  /* 0x028400191600c5a7 */ /* 0x000e64000808007f */
[----:B-1----:R-:W-:Y:S05]  /*2cc20*/  @!P4 BRA `(.L_x_1903) ;  /* 0xfffffffc00f0c947 */ /* 0x002fea000383ffff */
[----:B------:R-:W-:Y:S05]  /*2cc30*/  BRA `(.L_x_2260) ;  /* 0xfffffe1400e47947 */ /* 0x000fea000383ffff */
.L_x_1913:
[----:B--2---:R2:W3:Y:S02]  /*2cc40*/  SYNCS.PHASECHK.TRANS64.TRYWAIT P1, [R6+URZ+0x28430], R11 ;  /* 0x0284300b060075a7 */ /* 0x0044e4000802017f */
[----:B---3--:R-:W-:Y:S05]  /*2cc50*/  @!P1 NANOSLEEP.SYNCS 0x989680 ;  /* 0x009896800000995d */ /* 0x008fea0003900000 */
[----:B------:R-:W3:Y:S02]  /*2cc60*/  @!P1 SYNCS.PHASECHK.TRANS64 P1, [R6+URZ+0x28430], R11 ;  /* 0x0284300b060095a7 */ /* 0x000ee4000802007f */
[----:B---3--:R-:W-:Y:S05]  /*2cc70*/  @!P1 BRA `(.L_x_1913) ;  /* 0xfffffffc00f09947 */ /* 0x008fea000383ffff */
[----:B------:R-:W-:Y:S05]  /*2cc80*/  BRA `(.L_x_1912) ;  /* 0xfffffe5800507947 */ /* 0x000fea000383ffff */
.L_x_1927:
[----:B-1----:R1:W4:Y:S02]  /*2cc90*/  SYNCS.PHASECHK.TRANS64.TRYWAIT P2, [R6+URZ+0x28450], R11 ;  /* 0x0284500b060075a7 */ /* 0x002324000804017f */
[----:B----4-:R-:W-:Y:S05]  /*2cca0*/  @!P2 NANOSLEEP.SYNCS 0x989680 ;  /* 0x009896800000a95d */ /* 0x010fea0003900000 */
[----:B------:R-:W4:Y:S02]  /*2ccb0*/  @!P2 SYNCS.PHASECHK.TRANS64 P2, [R6+URZ+0x28450], R11 ;  /* 0x0284500b0600a5a7 */ /* 0x000f24000804007f */
[----:B----4-:R-:W-:Y:S05]  /*2ccc0*/  @!P2 BRA `(.L_x_1927) ;  /* 0xfffffffc00f0a947 */ /* 0x010fea000383ffff */
[----:B------:R-:W-:Y:S05]  /*2ccd0*/  BRA `(.L_x_1926) ;  /* 0xfffffe7400ac7947 */ /* 0x000fea000383ffff */
.L_x_1937:
[----:B-1----:R1:W2:Y:S02]  /*2cce0*/  SYNCS.PHASECHK.TRANS64.TRYWAIT P2, [R12+URZ+0x28430], R11 ;  /* 0x0284300b0c0075a7 */ /* 0x0022a4000804017f */
[----:B--2---:R-:W-:Y:S05]  /*2ccf0*/  @!P2 NANOSLEEP.SYNCS 0x989680 ;  /* 0x009896800000a95d */ /* 0x004fea0003900000 */
[----:B------:R-:W2:Y:S02]  /*2cd00*/  @!P2 SYNCS.PHASECHK.TRANS64 P2, [R12+URZ+0x28430], R11 ;  /* 0x0284300b0c00a5a7 */ /* 0x000ea4000804007f */
[----:B--2---:R-:W-:Y:S05]  /*2cd10*/  @!P2 BRA `(.L_x_1937) ;  /* 0xfffffffc00f0a947 */ /* 0x004fea000383ffff */
[----:B------:R-:W-:Y:S05]  /*2cd20*/  BRA `(.L_x_1936) ;  /* 0xfffffe7c00087947 */ /* 0x000fea000383ffff */
.L_x_1951:
[----:B---3--:R3:W4:Y:S02]  /*2cd30*/  SYNCS.PHASECHK.TRANS64.TRYWAIT P2, [R12+URZ+0x28450], R11 ;  /* 0x0284500b0c0075a7 */ /* 0x008724000804017f */
[----:B----4-:R-:W-:Y:S05]  /*2cd40*/  @!P2 NANOSLEEP.SYNCS 0x989680 ;  /* 0x009896800000a95d */ /* 0x010fea0003900000 */
[----:B------:R-:W4:Y:S02]  /*2cd50*/  @!P2 SYNCS.PHASECHK.TRANS64 P2, [R12+URZ+0x28450], R11 ;  /* 0x0284500b0c00a5a7 */ /* 0x000f24000804007f */
[----:B----4-:R-:W-:Y:S05]  /*2cd60*/  @!P2 BRA `(.L_x_1951) ;  /* 0xfffffffc00f0a947 */ /* 0x010fea000383ffff */
[----:B------:R-:W-:Y:S05]  /*2cd70*/  BRA `(.L_x_1950) ;  /* 0xfffffe9c00787947 */ /* 0x000fea000383ffff */
.L_x_1962:
[----:B-1----:R1:W2:Y:S02]  /*2cd80*/  SYNCS.PHASECHK.TRANS64.TRYWAIT P2, [R6+URZ+0x28430], R10 ;  /* 0x0284300a060075a7 */ /* 0x0022a4000804017f */
[----:B--2---:R-:W-:Y:S05]  /*2cd90*/  @!P2 NANOSLEEP.SYNCS 0x989680 ;  /* 0x009896800000a95d */ /* 0x004fea0003900000 */
[----:B------:R-:W2:Y:S02]  /*2cda0*/  @!P2 SYNCS.PHASECHK.TRANS64 P2, [R6+URZ+0x28430], R10 ;  /* 0x0284300a0600a5a7 */ /* 0x000ea4000804007f */
[----:B--2---:R-:W-:Y:S05]  /*2cdb0*/  @!P2 BRA `(.L_x_1962) ;  /* 0xfffffffc00f0a947 */ /* 0x004fea000383ffff */
[----:B------:R-:W-:Y:S05]  /*2cdc0*/  BRA `(.L_x_1961) ;  /* 0xfffffea000f07947 */ /* 0x000fea000383ffff */
.L_x_1968:
[----:B-1----:R1:W3:Y:S02]  /*2cdd0*/  SYNCS.PHASECHK.TRANS64.TRYWAIT P2, [R6+URZ+0x28450], R10 ;  /* 0x0284500a060075a7 */ /* 0x0022e4000804017f */
[----:B---3--:R-:W-:Y:S05]  /*2cde0*/  @!P2 NANOSLEEP.SYNCS 0x989680 ;  /* 0x009896800000a95d */ /* 0x008fea0003900000 */
[----:B------:R-:W3:Y:S02]  /*2cdf0*/  @!P2 SYNCS.PHASECHK.TRANS64 P2, [R6+URZ+0x28450], R10 ;  /* 0x0284500a0600a5a7 */ /* 0x000ee4000804007f */
[----:B---3--:R-:W-:Y:S05]  /*2ce00*/  @!P2 BRA `(.L_x_1968) ;  /* 0xfffffffc00f0a947 */ /* 0x008fea000383ffff */
[----:B------:R-:W-:Y:S05]  /*2ce10*/  BRA `(.L_x_1967) ;  /* 0xfffffeb800b47947 */ /* 0x000fea000383ffff */
.L_x_1975:
[----:B-1----:R1:W2:Y:S02]  /*2ce20*/  SYNCS.PHASECHK.TRANS64.TRYWAIT P1, [R10+URZ+0x28430], R11 ;  /* 0x0284300b0a0075a7 */ /* 0x0022a4000802017f */
[----:B--2---:R-:W-:Y:S05]  /*2ce30*/  @!P1 NANOSLEEP.SYNCS 0x989680 ;  /* 0x009896800000995d */ /* 0x004fea0003900000 */
[----:B------:R-:W2:Y:S02]  /*2ce40*/  @!P1 SYNCS.PHASECHK.TRANS64 P1, [R10+URZ+0x28430], R11 ;  /* 0x0284300b0a0095a7 */ /* 0x000ea4000802007f */
[----:B--2---:R-:W-:Y:S05]  /*2ce50*/  @!P1 BRA `(.L_x_1975) ;  /* 0xfffffffc00f09947 */ /* 0x004fea000383ffff */
[----:B------:R-:W-:Y:S05]  /*2ce60*/  BRA `(.L_x_1974) ;  /* 0xfffffebc00807947 */ /* 0x000fea000383ffff */
.L_x_1989:
[----:B---3--:R3:W4:Y:S02]  /*2ce70*/  SYNCS.PHASECHK.TRANS64.TRYWAIT P1, [R10+URZ+0x28450], R11 ;  /* 0x0284500b0a0075a7 */ /* 0x008724000802017f */
[----:B----4-:R-:W-:Y:S05]  /*2ce80*/  @!P1 NANOSLEEP.SYNCS 0x989680 ;  /* 0x009896800000995d */ /* 0x010fea0003900000 */
[----:B------:R-:W4:Y:S02]  /*2ce90*/  @!P1 SYNCS.PHASECHK.TRANS64 P1, [R10+URZ+0x28450], R11 ;  /* 0x0284500b0a0095a7 */ /* 0x000f24000802007f */
[----:B----4-:R-:W-:Y:S05]  /*2cea0*/  @!P1 BRA `(.L_x_1989) ;  /* 0xfffffffc00f09947 */ /* 0x010fea000383ffff */
[----:B------:R-:W-:Y:S05]  /*2ceb0*/  BRA `(.L_x_1988) ;  /* 0xfffffedc00dc7947 */ /* 0x000fea000383ffff */
.L_x_1994:
[----:B-----5:R-:W-:Y:S01]  /*2cec0*/  IMAD.MOV.U32 R12, RZ, RZ, R0 ;  /* 0x000000ffff0c7224 */ /* 0x020fe200078e0000 */
[----:B0-----:R-:W-:Y:S01]  /*2ced0*/  LOP3.LUT R2, R0, 0x2, RZ, 0x3c, !PT ;  /* 0x0000000200027812 */ /* 0x001fe200078e3cff */
[----:B------:R-:W-:Y:S01]  /*2cee0*/  IMAD.MOV.U32 R11, RZ, RZ, 0x1c1f ;  /* 0x00001c1fff0b7424 */ /* 0x000fe200078e00ff */
[----:B------:R-:W-:Y:S01]  /*2cef0*/  SEL R7, R36, R37, P0 ;  /* 0x0000002524077207 */ /* 0x000fe20000000000 */
[----:B------:R-:W-:Y:S01]  /*2cf00*/  IMAD.MOV.U32 R15, RZ, RZ, -0x1 ;  /* 0xffffffffff0f7424 */ /* 0x000fe200078e00ff */
[----:B------:R-:W-:Y:S02]  /*2cf10*/  SEL R8, R32, R33, P0 ;  /* 0x0000002120087207 */ /* 0x000fe40000000000 */
[----:B------:R-:W-:-:S07]  /*2cf20*/  SEL R36, R37, R36, P0 ;  /* 0x0000002425247207 */ /* 0x000fce0000000000 */
[----:B-12---:R-:W-:Y:S05]  /*2cf30*/  WARPSYNC.COLLECTIVE R15, `(.L_x_2261) ;  /* 0x000000000f087348 */ /* 0x006fea0003c00000 */
[----:B------:R0:W3:Y:S02]  /*2cf40*/  SHFL.IDX P6, R14, R13, R12, R11 ;  /* 0x0000000c0d0e7389 */ /* 0x0000e400000c000b */
[----:B0123--:R-:W-:Y:S01]  /*2cf50*/  ENDCOLLECTIVE ;  /* 0x000000000000791b */ /* 0x00ffe20003800000 */
.L_x_2261:
        /* <DEDUP_REMOVED lines=18> */
.L_x_2262:
        /* <DEDUP_REMOVED lines=19> */
.L_x_2263:
        /* <DEDUP_REMOVED lines=18> */
.L_x_2264:
        /* <DEDUP_REMOVED lines=18> */
.L_x_2265:
        /* <DEDUP_REMOVED lines=18> */
.L_x_2266:
        /* <DEDUP_REMOVED lines=19> */
.L_x_2267:
        /* <DEDUP_REMOVED lines=18> */
.L_x_2268:
        /* <DEDUP_REMOVED lines=19> */
.L_x_2269:
        /* <DEDUP_REMOVED lines=18> */
.L_x_2270:
[----:B------:R-:W-:Y:S02]  /*2d9b0*/  SEL R138, R139, R138, P0 ;  /* 0x0000008a8b8a7207 */ /* 0x000fe40000000000 */
[----:B------:R-:W-:Y:S02]  /*2d9c0*/  SEL R133, R150, R151, P0 ;  /* 0x0000009796857207 */ /* 0x000fe40000000000 */
[----:B------:R-:W-:Y:S02]  /*2d9d0*/  SEL R161, R162, R147, P0 ;  /* 0x00000093a2a17207 */ /* 0x000fe40000000000 */
[----:B------:R-:W-:Y:S02]  /*2d9e0*/  SEL R150, R151, R150, P0 ;  /* 0x0000009697967207 */ /* 0x000fe40000000000 */
[----:B------:R-:W-:Y:S01]  /*2d9f0*/  SEL R160, R147, R162, P0 ;  /* 0x000000a293a07207 */ /* 0x000fe20000000000 */
[----:B------:R-:W-:Y:S02]  /*2da00*/  IMAD.MOV.U32 R13, RZ, RZ, R44 ;  /* 0x000000ffff0d7224 */ /* 0x000fe400078e002c */
[----:B------:R-:W-:-:S02]  /*2da10*/  IMAD.MOV.U32 R12, RZ, RZ, R2 ;  /* 0x000000ffff0c7224 */ /* 0x000fc400078e0002 */
[----:B------:R-:W-:-:S07]  /*2da20*/  IMAD.MOV.U32 R28, RZ, RZ, R14 ;  /* 0x000000ffff1c7224 */ /* 0x000fce00078e000e */
[----:B------:R-:W-:Y:S05]  /*2da30*/  WARPSYNC.COLLECTIVE R15, `(.L_x_2271) ;  /* 0x000000000f087348 */ /* 0x000fea0003c00000 */
[----:B------:R0:W1:Y:S02]  /*2da40*/  SHFL.IDX P6, R14, R13, R12, R11 ;  /* 0x0000000c0d0e7389 */ /* 0x00006400000c000b */
[----:B01----:R-:W-:Y:S01]  /*2da50*/  ENDCOLLECTIVE ;  /* 0x000000000000791b */ /* 0x003fe20003800000 */
.L_x_2271:
[----:B------:R-:W-:Y:S02]  /*2da60*/  IMAD.MOV.U32 R13, RZ, RZ, R40 ;  /* 0x000000ffff0d7224 */ /* 0x000fe400078e0028 */
[----:B------:R-:W-:-:S07]  /*2da70*/  IMAD.MOV.U32 R44, RZ, RZ, R14 ;  /* 0x000000ffff2c7224 */ /* 0x000fce00078e000e */
[----:B------:R-:W-:Y:S05]  /*2da80*/  WARPSYNC.COLLECTIVE R15, `(.L_x_2272) ;  /* 0x000000000f087348 */ /* 0x000fea0003c00000 */
[----:B------:R0:W1:Y:S02]  /*2da90*/  SHFL.IDX P6, R14, R13, R12, R11 ;  /* 0x0000000c0d0e7389 */ /* 0x00006400000c000b */
[----:B01----:R-:W-:Y:S01]  /*2daa0*/  ENDCOLLECTIVE ;  /* 0x000000000000791b */ /* 0x003fe20003800000 */
.L_x_2272:
[----:B------:R-:W-:Y:S02]  /*2dab0*/  IMAD.MOV.U32 R13, RZ, RZ, R34 ;  /* 0x000000ffff0d7224 */ /* 0x000fe400078e0022 */
[----:B------:R-:W-:Y:S02]  /*2dac0*/  IMAD.MOV.U32 R12, RZ, RZ, R0 ;  /* 0x000000ffff0c7224 */ /* 0x000fe400078e0000 */
[----:B------:R-:W-:-:S07]  /*2dad0*/  IMAD.MOV.U32 R40, RZ, RZ, R14 ;  /* 0x000000ffff287224 */ /* 0x000fce00078e000e */
[----:B------:R-:W-:Y:S05]  /*2dae0*/  WARPSYNC.COLLECTIVE R15, `(.L_x_2273) ;  /* 0x000000000f087348 */ /* 0x000fea0003c00000 */
[----:B------:R0:W1:Y:S02]  /*2daf0*/  SHFL.IDX P6, R14, R13, R12, R11 ;  /* 0x0000000c0d0e7389 */ /* 0x00006400000c000b */
[----:B01----:R-:W-:Y:S01]  /*2db00*/  ENDCOLLECTIVE ;  /* 0x000000000000791b */ /* 0x003fe20003800000 */
.L_x_2273:
[----:B------:R-:W-:Y:S02]  /*2db10*/  IMAD.MOV.U32 R13, RZ, RZ, R27 ;  /* 0x000000ffff0d7224 */ /* 0x000fe400078e001b */
[----:B------:R-:W-:-:S07]  /*2db20*/  IMAD.MOV.U32 R34, RZ, RZ, R14 ;  /* 0x000000ffff227224 */ /* 0x000fce00078e000e */
[----:B------:R-:W-:Y:S05]  /*2db30*/  WARPSYNC.COLLECTIVE R15, `(.L_x_2274) ;  /* 0x000000000f087348 */ /* 0x000fea0003c00000 */
[----:B------:R0:W1:Y:S02]  /*2db40*/  SHFL.IDX P6, R14, R13, R12, R11 ;  /* 0x0000000c0d0e7389 */ /* 0x00006400000c000b */
[----:B01----:R-:W-:Y:S01]  /*2db50*/  ENDCOLLECTIVE ;  /* 0x000000000000791b */ /* 0x003fe20003800000 */
.L_x_2274:
[----:B------:R-:W-:Y:S02]  /*2db60*/  IMAD.MOV.U32 R13, RZ, RZ, R52 ;  /* 0x000000ffff0d7224 */ /* 0x000fe400078e0034 */
[----:B------:R-:W-:Y:S01]  /*2db70*/  IMAD.MOV.U32 R12, RZ, RZ, R2 ;  /* 0x000000ffff0c7224 */ /* 0x000fe200078e0002 */
[----:B------:R-:W-:-:S07]  /*2db80*/  MOV R27, R14 ;  /* 0x0000000e001b7202 */ /* 0x000fce0000000f00 */
[----:B------:R-:W-:Y:S05]  /*2db90*/  WARPSYNC.COLLECTIVE R15, `(.L_x_2275) ;  /* 0x000000000f087348 */ /* 0x000fea0003c00000 */
[----:B------:R0:W1:Y:S02]  /*2dba0*/  SHFL.IDX P6, R14, R13, R12, R11 ;  /* 0x0000000c0d0e7389 */ /* 0x00006400000c000b */
[----:B01----:R-:W-:Y:S01]  /*2dbb0*/  ENDCOLLECTIVE ;  /* 0x000000000000791b */ /* 0x003fe20003800000 */
.L_x_2275:
[----:B------:R-:W-:Y:S02]  /*2dbc0*/  IMAD.MOV.U32 R13, RZ, RZ, R48 ;  /* 0x000000ffff0d7224 */ /* 0x000fe400078e0030 */
[----:B------:R-:W-:-:S07]  /*2dbd0*/  IMAD.MOV.U32 R52, RZ, RZ, R14 ;  /* 0x000000ffff347224 */ /* 0x000fce00078e000e */
[----:B------:R-:W-:Y:S05]  /*2dbe0*/  WARPSYNC.COLLECTIVE R15, `(.L_x_2276) ;  /* 0x000000000f087348 */ /* 0x000fea0003c00000 */
[----:B------:R0:W1:Y:S02]  /*2dbf0*/  SHFL.IDX P6, R14, R13, R12, R11 ;  /* 0x0000000c0d0e7389 */ /* 0x00006400000c000b */
[----:B01----:R-:W-:Y:S01]  /*2dc00*/  ENDCOLLECTIVE ;  /* 0x000000000000791b */ /* 0x003fe20003800000 */
.L_x_2276:
        /* <DEDUP_REMOVED lines=8> */
.L_x_2277:
[----:B------:R-:W-:Y:S02]  /*2dc90*/  SEL R226, R27, R48, P0 ;  /* 0x000000301be27207 */ /* 0x000fe40000000000 */
[----:B------:R-:W-:Y:S01]  /*2dca0*/  SEL R229, R48, R27, P0 ;  /* 0x0000001b30e57207 */ /* 0x000fe20000000000 */
[----:B------:R-:W-:Y:S02]  /*2dcb0*/  IMAD.MOV.U32 R13, RZ, RZ, R26 ;  /* 0x000000ffff0d7224 */ /* 0x000fe400078e001a */
[----:B------:R-:W-:-:S07]  /*2dcc0*/  IMAD.MOV.U32 R33, RZ, RZ, R14 ;  /* 0x000000ffff217224 */ /* 0x000fce00078e000e */
[----:B------:R-:W-:Y:S05]  /*2dcd0*/  WARPSYNC.COLLECTIVE R15, `(.L_x_2278) ;  /* 0x000000000f087348 */ /* 0x000fea0003c00000 */
[----:B------:R0:W1:Y:S02]  /*2dce0*/  SHFL.IDX P6, R14, R13, R12, R11 ;  /* 0x0000000c0d0e7389 */ /* 0x00006400000c000b */
[----:B01----:R-:W-:Y:S01]  /*2dcf0*/  ENDCOLLECTIVE ;  /* 0x000000000000791b */ /* 0x003fe20003800000 */
.L_x_2278:
[----:B------:R-:W-:Y:S02]  /*2dd00*/  IMAD.MOV.U32 R13, RZ, RZ, R60 ;  /* 0x000000ffff0d7224 */ /* 0x000fe400078e003c */
[----:B------:R-:W-:Y:S02]  /*2dd10*/  IMAD.MOV.U32 R12, RZ, RZ, R2 ;  /* 0x000000ffff0c7224 */ /* 0x000fe400078e0002 */
[----:B------:R-:W-:-:S07]  /*2dd20*/  IMAD.MOV.U32 R26, RZ, RZ, R14 ;  /* 0x000000ffff1a7224 */ /* 0x000fce00078e000e */
[----:B------:R-:W-:Y:S05]  /*2dd30*/  WARPSYNC.COLLECTIVE R15, `(.L_x_2279) ;  /* 0x000000000f087348 */ /* 0x000fea0003c00000 */
[----:B------:R0:W1:Y:S02]  /*2dd40*/  SHFL.IDX P6, R14, R13, R12, R11 ;  /* 0x0000000c0d0e7389 */ /* 0x00006400000c000b */
[----:B01----:R-:W-:Y:S01]  /*2dd50*/  ENDCOLLECTIVE ;  /* 0x000000000000791b */ /* 0x003fe20003800000 */
.L_x_2279:
[----:B------:R-:W-:Y:S02]  /*2dd60*/  IMAD.MOV.U32 R13, RZ, RZ, R56 ;  /* 0x000000ffff0d7224 */ /* 0x000fe400078e0038 */
[----:B------:R-:W-:-:S07]  /*2dd70*/  IMAD.MOV.U32 R60, RZ, RZ, R14 ;  /* 0x000000ffff3c7224 */ /* 0x000fce00078e000e */
[----:B------:R-:W-:Y:S05]  /*2dd80*/  WARPSYNC.COLLECTIVE R15, `(.L_x_2280) ;  /* 0x000000000f087348 */ /* 0x000fea0003c00000 */
[----:B------:R0:W1:Y:S02]  /*2dd90*/  SHFL.IDX P6, R14, R13, R12, R11 ;  /* 0x0000000c0d0e7389 */ /* 0x00006400000c000b */
[----:B01----:R-:W-:Y:S01]  /*2dda0*/  ENDCOLLECTIVE ;  /* 0x000000000000791b */ /* 0x003fe20003800000 */
.L_x_2280:
        /* <DEDUP_REMOVED lines=8> */
.L_x_2281:
[----:B------:R-:W-:Y:S02]  /*2de30*/  SEL R183, R26, R56, P0 ;  /* 0x000000381ab77207 */ /* 0x000fe40000000000 */
[----:B------:R-:W-:Y:S01]  /*2de40*/  SEL R189, R56, R26, P0 ;  /* 0x0000001a38bd7207 */ /* 0x000fe20000000000 */
[----:B------:R-:W-:Y:S02]  /*2de50*/  IMAD.MOV.U32 R13, RZ, RZ, R21 ;  /* 0x000000ffff0d7224 */ /* 0x000fe400078e0015 */
[----:B------:R-:W-:-:S07]  /*2de60*/  IMAD.MOV.U32 R31, RZ, RZ, R14 ;  /* 0x000000ffff1f7224 */ /* 0x000fce00078e000e */
[----:B------:R-:W-:Y:S05]  /*2de70*/  WARPSYNC.COLLECTIVE R15, `(.L_x_2282) ;  /* 0x000000000f087348 */ /* 0x000fea0003c00000 */
[----:B------:R0:W1:Y:S02]  /*2de80*/  SHFL.IDX P6, R14, R13, R12, R11 ;  /* 0x0000000c0d0e7389 */ /* 0x00006400000c000b */
[----:B01----:R-:W-:Y:S01]  /*2de90*/  ENDCOLLECTIVE ;  /* 0x000000000000791b */ /* 0x003fe20003800000 */
.L_x_2282:
[----:B------:R-:W-:Y:S02]  /*2dea0*/  IMAD.MOV.U32 R13, RZ, RZ, R68 ;  /* 0x000000ffff0d7224 */ /* 0x000fe400078e0044 */
[----:B------:R-:W-:Y:S02]  /*2deb0*/  IMAD.MOV.U32 R12, RZ, RZ, R2 ;  /* 0x000000ffff0c7224 */ /* 0x000fe400078e0002 */
[----:B------:R-:W-:-:S07]  /*2dec0*/  IMAD.MOV.U32 R21, RZ, RZ, R14 ;  /* 0x000000ffff157224 */ /* 0x000fce00078e000e */
[----:B------:R-:W-:Y:S05]  /*2ded0*/  WARPSYNC.COLLECTIVE R15, `(.L_x_2283) ;  /* 0x000000000f087348 */ /* 0x000fea0003c00000 */
[----:B------:R0:W1:Y:S02]  /*2dee0*/  SHFL.IDX P6, R14, R13, R12, R11 ;  /* 0x0000000c0d0e7389 */ /* 0x00006400000c000b */
[----:B01----:R-:W-:Y:S01]  /*2def0*/  ENDCOLLECTIVE ;  /* 0x000000000000791b */ /* 0x003fe20003800000 */
.L_x_2283:
[----:B------:R-:W-:Y:S01]  /*2df00*/  IMAD.MOV.U32 R13, RZ, RZ, R20 ;  /* 0x000000ffff0d7224 */ /* 0x000fe200078e0014 */
[----:B------:R-:W-:-:S07]  /*2df10*/  MOV R68, R14 ;  /* 0x0000000e00447202 */ /* 0x000fce0000000f00 */
[----:B------:R-:W-:Y:S05]  /*2df20*/  WARPSYNC.COLLECTIVE R15, `(.L_x_2284) ;  /* 0x000000000f087348 */ /* 0x000fea0003c00000 */
[----:B------:R0:W1:Y:S02]  /*2df30*/  SHFL.IDX P6, R14, R13, R12, R11 ;  /* 0x0000000c0d0e7389 */ /* 0x00006400000c000b */
[----:B01----:R-:W-:Y:S01]  /*2df40*/  ENDCOLLECTIVE ;  /* 0x000000000000791b */ /* 0x003fe20003800000 */
.L_x_2284:
        /* <DEDUP_REMOVED lines=8> */
.L_x_2285:
[----:B------:R-:W-:Y:S02]  /*2dfd0*/  SEL R180, R21, R20, P0 ;  /* 0x0000001415b47207 */ /* 0x000fe40000000000 */
[----:B------:R-:W-:Y:S01]  /*2dfe0*/  SEL R179, R20, R21, P0 ;  /* 0x0000001514b37207 */ /* 0x000fe20000000000 */
[----:B------:R-:W-:Y:S02]  /*2dff0*/  IMAD.MOV.U32 R13, RZ, RZ, R30 ;  /* 0x000000ffff0d7224 */ /* 0x000fe400078e001e */
[----:B------:R-:W-:-:S07]  /*2e000*/  IMAD.MOV.U32 R35, RZ, RZ, R14 ;  /* 0x000000ffff237224 */ /* 0x000fce00078e000e */
[----:B------:R-:W-:Y:S05]  /*2e010*/  WARPSYNC.COLLECTIVE R15, `(.L_x_2286) ;  /* 0x000000000f087348 */ /* 0x000fea0003c00000 */
[----:B------:R0:W1:Y:S02]  /*2e020*/  SHFL.IDX P6, R14, R13, R12, R11 ;  /* 0x0000000c0d0e7389 */ /* 0x00006400000c000b */
[----:B01----:R-:W-:Y:S01]  /*2e030*/  ENDCOLLECTIVE ;  /* 0x000000000000791b */ /* 0x003fe20003800000 */
.L_x_2286:
[----:B------:R-:W-:Y:S02]  /*2e040*/  IMAD.MOV.U32 R13, RZ, RZ, R76 ;  /* 0x000000ffff0d7224 */ /* 0x000fe400078e004c */
[----:B------:R-:W-:Y:S02]  /*2e050*/  IMAD.MOV.U32 R12, RZ, RZ, R2 ;  /* 0x000000ffff0c7224 */ /* 0x000fe400078e0002 */
[----:B------:R-:W-:-:S07]  /*2e060*/  IMAD.MOV.U32 R30, RZ, RZ, R14 ;  /* 0x000000ffff1e7224 */ /* 0x000fce00078e000e */
[----:B------:R-:W-:Y:S05]  /*2e070*/  WARPSYNC.COLLECTIVE R15, `(.L_x_2287) ;  /* 0x000000000f087348 */ /* 0x000fea0003c00000 */
[----:B------:R0:W1:Y:S02]  /*2e080*/  SHFL.IDX P6, R14, R13, R12, R11 ;  /* 0x0000000c0d0e7389 */ /* 0x00006400000c000b */
[----:B01----:R-:W-:Y:S01]  /*2e090*/  ENDCOLLECTIVE ;  /* 0x000000000000791b */ /* 0x003fe20003800000 */
.L_x_2287:
[----:B------:R-:W-:Y:S02]  /*2e0a0*/  IMAD.MOV.U32 R13, RZ, RZ, R72 ;  /* 0x000000ffff0d7224 */ /* 0x000fe400078e0048 */
[----:B------:R-:W-:-:S07]  /*2e0b0*/  IMAD.MOV.U32 R76, RZ, RZ, R14 ;  /* 0x000000ffff4c7224 */ /* 0x000fce00078e000e */
[----:B------:R-:W-:Y:S05]  /*2e0c0*/  WARPSYNC.COLLECTIVE R15, `(.L_x_2288) ;  /* 0x000000000f087348 */ /* 0x000fea0003c00000 */
[----:B------:R0:W1:Y:S02]  /*2e0d0*/  SHFL.IDX P6, R14, R13, R12, R11 ;  /* 0x0000000c0d0e7389 */ /* 0x00006400000c000b */
[----:B01----:R-:W-:Y:S01]  /*2e0e0*/  ENDCOLLECTIVE ;  /* 0x000000000000791b */ /* 0x003fe20003800000 */
.L_x_2288:
        /* <DEDUP_REMOVED lines=8> */
.L_x_2289:
[----:B------:R-:W-:Y:S02]  /*2e170*/  SEL R176, R30, R72, P0 ;  /* 0x000000481eb07207 */ /* 0x000fe40000000000 */
[----:B------:R-:W-:Y:S01]  /*2e180*/  SEL R175, R72, R30, P0 ;  /* 0x0000001e48af7207 */ /* 0x000fe20000000000 */
[----:B------:R-:W-:Y:S02]  /*2e190*/  IMAD.MOV.U32 R13, RZ, RZ, R37 ;  /* 0x000000ffff0d7224 */ /* 0x000fe400078e0025 */
[----:B------:R-:W-:-:S07]  /*2e1a0*/  IMAD.MOV.U32 R38, RZ, RZ, R14 ;  /* 0x000000ffff267224 */ /* 0x000fce00078e000e */
[----:B------:R-:W-:Y:S05]  /*2e1b0*/  WARPSYNC.COLLECTIVE R15, `(.L_x_2290) ;  /* 0x000000000f087348 */ /* 0x000fea0003c00000 */
[----:B------:R0:W1:Y:S02]  /*2e1c0*/  SHFL.IDX P6, R14, R13, R12, R11 ;  /* 0x0000000c0d0e7389 */ /* 0x00006400000c000b */
[----:B01----:R-:W-:Y:S01]  /*2e1d0*/  ENDCOLLECTIVE ;  /* 0x000000000000791b */ /* 0x003fe20003800000 */
.L_x_2290:
[----:B------:R-:W-:Y:S02]  /*2e1e0*/  IMAD.MOV.U32 R13, RZ, RZ, R84 ;  /* 0x000000ffff0d7224 */ /* 0x000fe400078e0054 */
[----:B------:R-:W-:Y:S02]  /*2e1f0*/  IMAD.MOV.U32 R12, RZ, RZ, R2 ;  /* 0x000000ffff0c7224 */ /* 0x000fe400078e0002 */
[----:B------:R-:W-:-:S07]  /*2e200*/  IMAD.MOV.U32 R37, RZ, RZ, R14 ;  /* 0x000000ffff257224 */ /* 0x000fce00078e000e */
[----:B------:R-:W-:Y:S05]  /*2e210*/  WARPSYNC.COLLECTIVE R15, `(.L_x_2291) ;  /* 0x000000000f087348 */ /* 0x000fea0003c00000 */
[----:B------:R0:W1:Y:S02]  /*2e220*/  SHFL.IDX P6, R14, R13, R12, R11 ;  /* 0x0000000c0d0e7389 */ /* 0x00006400000c000b */
[----:B01----:R-:W-:Y:S01]  /*2e230*/  ENDCOLLECTIVE ;  /* 0x000000000000791b */ /* 0x003fe20003800000 */
.L_x_2291:
[----:B------:R-:W-:Y:S02]  /*2e240*/  IMAD.MOV.U32 R13, RZ, RZ, R80 ;  /* 0x000000ffff0d7224 */ /* 0x000fe400078e0050 */
[----:B------:R-:W-:-:S07]  /*2e250*/  IMAD.MOV.U32 R84, RZ, RZ, R14 ;  /* 0x000000ffff547224 */ /* 0x000fce00078e000e */
[----:B------:R-:W-:Y:S05]  /*2e260*/  WARPSYNC.COLLECTIVE R15, `(.L_x_2292) ;  /* 0x000000000f087348 */ /* 0x000fea0003c00000 */
[----:B------:R0:W1:Y:S02]  /*2e270*/  SHFL.IDX P6, R14, R13, R12, R11 ;  /* 0x0000000c0d0e7389 */ /* 0x00006400000c000b */
[----:B01----:R-:W-:Y:S01]  /*2e280*/  ENDCOLLECTIVE ;  /* 0x000000000000791b */ /* 0x003fe20003800000 */
.L_x_2292:
[----:B------:R-:W-:Y:S02]  /*2e290*/  SEL R170, R38, R84, P0 ;  /* 0x0000005426aa7207 */ /* 0x000fe40000000000 */
[----:B------:R-:W-:Y:S02]  /*2e2a0*/  SEL R169, R84, R38, P0 ;  /* 0x0000002654a97207 */ /* 0x000fe40000000000 */
[----:B------:R-:W-:Y:S01]  /*2e2b0*/  MOV R13, R41 ;  /* 0x00000029000d7202 */ /* 0x000fe20000000f00 */
[----:B------:R-:W-:Y:S02]  /*2e2c0*/  IMAD.MOV.U32 R12, RZ, RZ, R0 ;  /* 0x000000ffff0c7224 */ /* 0x000fe400078e0000 */
[----:B------:R-:W-:-:S07]  /*2e2d0*/  IMAD.MOV.U32 R80, RZ, RZ, R14 ;  /* 0x000000ffff507224 */ /* 0x000fce00078e000e */
[----:B------:R-:W-:Y:S05]  /*2e2e0*/  WARPSYNC.COLLECTIVE R15, `(.L_x_2293) ;  /* 0x000000000f087348 */ /* 0x000fea0003c00000 */
[----:B------:R0:W1:Y:S02]  /*2e2f0*/  SHFL.IDX P6, R14, R13, R12, R11 ;  /* 0x0000000c0d0e7389 */ /* 0x00006400000c000b */
[----:B01----:R-:W-:Y:S01]  /*2e300*/  ENDCOLLECTIVE ;  /* 0x000000000000791b */ /* 0x003fe20003800000 */
.L_x_2293:
[----:B------:R-:W-:Y:S02]  /*2e310*/  SEL R172, R37, R80, P0 ;  /* 0x0000005025ac7207 */ /* 0x000fe40000000000 */
[----:B------:R-:W-:Y:S01]  /*2e320*/  SEL R171, R80, R37, P0 ;  /* 0x0000002550ab7207 */ /* 0x000fe20000000000 */
[----:B------:R-:W-:Y:S02]  /*2e330*/  IMAD.MOV.U32 R13, RZ, RZ, R39 ;  /* 0x000000ffff0d7224 */ /* 0x000fe400078e0027 */
[----:B------:R-:W-:-:S07]  /*2e340*/  IMAD.MOV.U32 R41, RZ, RZ, R14 ;  /* 0x000000ffff297224 */ /* 0x000fce00078e000e */
[----:B------:R-:W-:Y:S05]  /*2e350*/  WARPSYNC.COLLECTIVE R15, `(.L_x_2294) ;  /* 0x000000000f087348 */ /* 0x000fea0003c00000 */
[----:B------:R0:W1:Y:S02]  /*2e360*/  SHFL.IDX P6, R14, R13, R12, R11 ;  /* 0x0000000c0d0e7389 */ /* 0x00006400000c000b */
[----:B01----:R-:W-:Y:S01]  /*2e370*/  ENDCOLLECTIVE ;  /* 0x000000000000791b */ /* 0x003fe20003800000 */
.L_x_2294:
[----:B------:R-:W-:Y:S02]  /*2e380*/  IMAD.MOV.U32 R13, RZ, RZ, R92 ;  /* 0x000000ffff0d7224 */ /* 0x000fe400078e005c */
[----:B------:R-:W-:Y:S02]  /*2e390*/  IMAD.MOV.U32 R12, RZ, RZ, R2 ;  /* 0x000000ffff0c7224 */ /* 0x000fe400078e0002 */
[----:B------:R-:W-:-:S07]  /*2e3a0*/  IMAD.MOV.U32 R39, RZ, RZ, R14 ;  /* 0x000000ffff277224 */ /* 0x000fce00078e000e */
[----:B------:R-:W-:Y:S05]  /*2e3b0*/  WARPSYNC.COLLECTIVE R15, `(.L_x_2295) ;  /* 0x000000000f087348 */ /* 0x000fea0003c00000 */
[----:B------:R0:W1:Y:S02]  /*2e3c0*/  SHFL.IDX P6, R14, R13, R12, R11 ;  /* 0x0000000c0d0e7389 */ /* 0x00006400000c000b */
[----:B01----:R-:W-:Y:S01]  /*2e3d0*/  ENDCOLLECTIVE ;  /* 0x000000000000791b */ /* 0x003fe20003800000 */
.L_x_2295:
[----:B------:R-:W-:Y:S02]  /*2e3e0*/  IMAD.MOV.U32 R13, RZ, RZ, R88 ;  /* 0x000000ffff0d7224 */ /* 0x000fe400078e0058 */
[----:B------:R-:W-:-:S07]  /*2e3f0*/  IMAD.MOV.U32 R92, RZ, RZ, R14 ;  /* 0x000000ffff5c7224 */ /* 0x000fce00078e000e */
[----:B------:R-:W-:Y:S05]  /*2e400*/  WARPSYNC.COLLECTIVE R15, `(.L_x_2296) ;  /* 0x000000000f087348 */ /* 0x000fea0003c00000 */
[----:B------:R0:W1:Y:S02]  /*2e410*/  SHFL.IDX P6, R14, R13, R12, R11 ;  /* 0x0000000c0d0e7389 */ /* 0x00006400000c000b */
[----:B01----:R-:W-:Y:S01]  /*2e420*/  ENDCOLLECTIVE ;  /* 0x000000000000791b */ /* 0x003fe20003800000 */
.L_x_2296:
        /* <DEDUP_REMOVED lines=8> */
.L_x_2297:
[----:B------:R-:W-:Y:S02]  /*2e4b0*/  SEL R168, R39, R88, P0 ;  /* 0x0000005827a87207 */ /* 0x000fe40000000000 */
[----:B------:R-:W-:Y:S01]  /*2e4c0*/  SEL R167, R88, R39, P0 ;  /* 0x0000002758a77207 */ /* 0x000fe20000000000 */
[----:B------:R-:W-:Y:S02]  /*2e4d0*/  IMAD.MOV.U32 R13, RZ, RZ, R42 ;  /* 0x000000ffff0d7224 */ /* 0x000fe400078e002a */
[----:B------:R-:W-:-:S07]  /*2e4e0*/  IMAD.MOV.U32 R43, RZ, RZ, R14 ;  /* 0x000000ffff2b7224 */ /* 0x000fce00078e000e */
[----:B------:R-:W-:Y:S05]  /*2e4f0*/  WARPSYNC.COLLECTIVE R15, `(.L_x_2298) ;  /* 0x000000000f087348 */ /* 0x000fea0003c00000 */
[----:B------:R0:W1:Y:S02]  /*2e500*/  SHFL.IDX P6, R14, R13, R12, R11 ;  /* 0x0000000c0d0e7389 */ /* 0x00006400000c000b */
[----:B01----:R-:W-:Y:S01]  /*2e510*/  ENDCOLLECTIVE ;  /* 0x000000000000791b */ /* 0x003fe20003800000 */
.L_x_2298:
[----:B------:R-:W-:Y:S02]  /*2e520*/  IMAD.MOV.U32 R13, RZ, RZ, R100 ;  /* 0x000000ffff0d7224 */ /* 0x000fe400078e0064 */
[----:B------:R-:W-:Y:S02]  /*2e530*/  IMAD.MOV.U32 R12, RZ, RZ, R2 ;  /* 0x000000ffff0c7224 */ /* 0x000fe400078e0002 */
[----:B------:R-:W-:-:S07]  /*2e540*/  IMAD.MOV.U32 R42, RZ, RZ, R14 ;  /* 0x000000ffff2a7224 */ /* 0x000fce00078e000e */
[----:B------:R-:W-:Y:S05]  /*2e550*/  WARPSYNC.COLLECTIVE R15, `(.L_x_2299) ;  /* 0x000000000f087348 */ /* 0x000fea0003c00000 */
[----:B------:R0:W1:Y:S02]  /*2e560*/  SHFL.IDX P6, R14, R13, R12, R11 ;  /* 0x0000000c0d0e7389 */ /* 0x00006400000c000b */
[----:B01----:R-:W-:Y:S01]  /*2e570*/  ENDCOLLECTIVE ;  /* 0x000000000000791b */ /* 0x003fe20003800000 */
.L_x_2299:
[----:B------:R-:W-:Y:S02]  /*2e580*/  IMAD.MOV.U32 R13, RZ, RZ, R96 ;  /* 0x000000ffff0d7224 */ /* 0x000fe400078e0060 */
[----:B------:R-:W-:-:S07]  /*2e590*/  IMAD.MOV.U32 R100, RZ, RZ, R14 ;  /* 0x000000ffff647224 */ /* 0x000fce00078e000e */
[----:B------:R-:W-:Y:S05]  /*2e5a0*/  WARPSYNC.COLLECTIVE R15, `(.L_x_2300) ;  /* 0x000000000f087348 */ /* 0x000fea0003c00000 */
[----:B------:R0:W1:Y:S02]  /*2e5b0*/  SHFL.IDX P6, R14, R13, R12, R11 ;  /* 0x0000000c0d0e7389 */ /* 0x00006400000c000b */
[----:B01----:R-:W-:Y:S01]  /*2e5c0*/  ENDCOLLECTIVE ;  /* 0x000000000000791b */ /* 0x003fe20003800000 */
.L_x_2300:
[----:B------:R-:W-:Y:S01]  /*2e5d0*/  SEL R147, R100, R43, P0 ;  /* 0x0000002b64937207 */ /* 0x000fe20000000000 */
[----:B------:R-:W-:Y:S02]  /*2e5e0*/  IMAD.MOV.U32 R13, RZ, RZ, R49 ;  /* 0x000000ffff0d7224 */ /* 0x000fe400078e0031 */
[----:B------:R-:W-:Y:S02]  /*2e5f0*/  IMAD.MOV.U32 R12, RZ, RZ, R0 ;  /* 0x000000ffff0c7224 */ /* 0x000fe400078e0000 */
[----:B------:R-:W-:-:S07]  /*2e600*/  IMAD.MOV.U32 R96, RZ, RZ, R14 ;  /* 0x000000ffff607224 */ /* 0x000fce00078e000e */
[----:B------:R-:W-:Y:S05]  /*2e610*/  WARPSYNC.COLLECTIVE R15, `(.L_x_2301) ;  /* 0x000000000f087348 */ /* 0x000fea0003c00000 */
[----:B------:R0:W1:Y:S02]  /*2e620*/  SHFL.IDX P6, R14, R13, R12, R11 ;  /* 0x0000000c0d0e7389 */ /* 0x00006400000c000b */
[----:B01----:R-:W-:Y:S01]  /*2e630*/  ENDCOLLECTIVE ;  /* 0x000000000000791b */ /* 0x003fe20003800000 */
.L_x_2301:
[----:B------:R-:W-:Y:S02]  /*2e640*/  SEL R162, R42, R96, P0 ;  /* 0x000000602aa27207 */ /* 0x000fe40000000000 */
[----:B------:R-:W-:Y:S01]  /*2e650*/  MOV R13, R45 ;  /* 0x0000002d000d7202 */ /* 0x000fe20000000f00 */
[----:B------:R-:W-:-:S07]  /*2e660*/  IMAD.MOV.U32 R49, RZ, RZ, R14 ;  /* 0x000000ffff317224 */ /* 0x000fce00078e000e */
[----:B------:R-:W-:Y:S05]  /*2e670*/  WARPSYNC.COLLECTIVE R15, `(.L_x_2302) ;  /* 0x000000000f087348 */ /* 0x000fea0003c00000 */
[----:B------:R0:W1:Y:S02]  /*2e680*/  SHFL.IDX P6, R14, R13, R12, R11 ;  /* 0x0000000c0d0e7389 */ /* 0x00006400000c000b */
[----:B01----:R-:W-:Y:S01]  /*2e690*/  ENDCOLLECTIVE ;  /* 0x000000000000791b */ /* 0x003fe20003800000 */
.L_x_2302:
[----:B------:R-:W-:Y:S02]  /*2e6a0*/  IMAD.MOV.U32 R13, RZ, RZ, R108 ;  /* 0x000000ffff0d7224 */ /* 0x000fe400078e006c */
[----:B------:R-:W-:Y:S02]  /*2e6b0*/  IMAD.MOV.U32 R12, RZ, RZ, R2 ;  /* 0x000000ffff0c7224 */ /* 0x000fe400078e0002 */
[----:B------:R-:W-:-:S07]  /*2e6c0*/  IMAD.MOV.U32 R45, RZ, RZ, R14 ;  /* 0x000000ffff2d7224 */ /* 0x000fce00078e000e */
[----:B------:R-:W-:Y:S05]  /*2e6d0*/  WARPSYNC.COLLECTIVE R15, `(.L_x_2303) ;  /* 0x000000000f087348 */ /* 0x000fea0003c00000 */
[----:B------:R0:W1:Y:S02]  /*2e6e0*/  SHFL.IDX P6, R14, R13, R12, R11 ;  /* 0x0000000c0d0e7389 */ /* 0x00006400000c000b */
[----:B01----:R-:W-:Y:S01]  /*2e6f0*/  ENDCOLLECTIVE ;  /* 0x000000000000791b */ /* 0x003fe20003800000 */
.L_x_2303:
[----:B------:R-:W-:Y:S02]  /*2e700*/  IMAD.MOV.U32 R13, RZ, RZ, R104 ;  /* 0x000000ffff0d7224 */ /* 0x000fe400078e0068 */
[----:B------:R-:W-:-:S07]  /*2e710*/  IMAD.MOV.U32 R108, RZ, RZ, R14 ;  /* 0x000000ffff6c7224 */ /* 0x000fce00078e000e */
[----:B------:R-:W-:Y:S05]  /*2e720*/  WARPSYNC.COLLECTIVE R15, `(.L_x_2304) ;  /* 0x000000000f087348 */ /* 0x000fea0003c00000 */
[----:B------:R0:W1:Y:S02]  /*2e730*/  SHFL.IDX P6, R14, R13, R12, R11 ;  /* 0x0000000c0d0e7389 */ /* 0x00006400000c000b */
[----:B01----:R-:W-:Y:S01]  /*2e740*/  ENDCOLLECTIVE ;  /* 0x000000000000791b */ /* 0x003fe20003800000 */
.L_x_2304:
[----:B------:R-:W-:Y:S01]  /*2e750*/  SEL R92, R108, R49, P0 ;  /* 0x000000316c5c7207 */ /* 0x000fe20000000000 */
[----:B------:R-:W-:Y:S02]  /*2e760*/  IMAD.MOV.U32 R13, RZ, RZ, R57 ;  /* 0x000000ffff0d7224 */ /* 0x000fe400078e0039 */
[----:B------:R-:W-:Y:S02]  /*2e770*/  IMAD.MOV.U32 R12, RZ, RZ, R0 ;  /* 0x000000ffff0c7224 */ /* 0x000fe400078e0000 */
[----:B------:R-:W-:-:S07]  /*2e780*/  IMAD.MOV.U32 R104, RZ, RZ, R14 ;  /* 0x000000ffff687224 */ /* 0x000fce00078e000e */
[----:B------:R-:W-:Y:S05]  /*2e790*/  WARPSYNC.COLLECTIVE R15, `(.L_x_2305) ;  /* 0x000000000f087348 */ /* 0x000fea0003c00000 */
[----:B------:R0:W1:Y:S02]  /*2e7a0*/  SHFL.IDX P6, R14, R13, R12, R11 ;  /* 0x0000000c0d0e7389 */ /* 0x00006400000c000b */
[----:B01----:R-:W-:Y:S01]  /*2e7b0*/  ENDCOLLECTIVE ;  /* 0x000000000000791b */ /* 0x003fe20003800000 */
.L_x_2305:
[----:B------:R-:W-:Y:S02]  /*2e7c0*/  IMAD.MOV.U32 R13, RZ, RZ, R53 ;  /* 0x000000ffff0d7224 */ /* 0x000fe400078e0035 */
[----:B------:R-:W-:-:S07]  /*2e7d0*/  IMAD.MOV.U32 R57, RZ, RZ, R14 ;  /* 0x000000ffff397224 */ /* 0x000fce00078e000e */
[----:B------:R-:W-:Y:S05]  /*2e7e0*/  WARPSYNC.COLLECTIVE R15, `(.L_x_2306) ;  /* 0x000000000f087348 */ /* 0x000fea0003c00000 */
[----:B------:R0:W1:Y:S02]  /*2e7f0*/  SHFL.IDX P6, R14, R13, R12, R11 ;  /* 0x0000000c0d0e7389 */ /* 0x00006400000c000b */
[----:B01----:R-:W-:Y:S01]  /*2e800*/  ENDCOLLECTIVE ;  /* 0x000000000000791b */ /* 0x003fe20003800000 */
.L_x_2306:
[----:B------:R-:W-:Y:S02]  /*2e810*/  IMAD.MOV.U32 R13, RZ, RZ, R116 ;  /* 0x000000ffff0d7224 */ /* 0x000fe400078e0074 */
[----:B------:R-:W-:Y:S02]  /*2e820*/  IMAD.MOV.U32 R12, RZ, RZ, R2 ;  /* 0x000000ffff0c7224 */ /* 0x000fe400078e0002 */
[----:B------:R-:W-:-:S07]  /*2e830*/  IMAD.MOV.U32 R53, RZ, RZ, R14 ;  /* 0x000000ffff357224 */ /* 0x000fce00078e000e */
[----:B------:R-:W-:Y:S05]  /*2e840*/  WARPSYNC.COLLECTIVE R15, `(.L_x_2307) ;  /* 0x000000000f087348 */ /* 0x000fea0003c00000 */
[----:B------:R0:W1:Y:S02]  /*2e850*/  SHFL.IDX P6, R14, R13, R12, R11 ;  /* 0x0000000c0d0e7389 */ /* 0x00006400000c000b */
[----:B01----:R-:W-:Y:S01]  /*2e860*/  ENDCOLLECTIVE ;  /* 0x000000000000791b */ /* 0x003fe20003800000 */
.L_x_2307:
[----:B------:R-:W-:Y:S02]  /*2e870*/  IMAD.MOV.U32 R13, RZ, RZ, R112 ;  /* 0x000000ffff0d7224 */ /* 0x000fe400078e0070 */
[----:B------:R-:W-:-:S07]  /*2e880*/  IMAD.MOV.U32 R116, RZ, RZ, R14 ;  /* 0x000000ffff747224 */ /* 0x000fce00078e000e */
[----:B------:R-:W-:Y:S05]  /*2e890*/  WARPSYNC.COLLECTIVE R15, `(.L_x_2308) ;  /* 0x000000000f087348 */ /* 0x000fea0003c00000 */
[----:B------:R0:W1:Y:S02]  /*2e8a0*/  SHFL.IDX P6, R14, R13, R12, R11 ;  /* 0x0000000c0d0e7389 */ /* 0x00006400000c000b */
[----:B01----:R-:W-:Y:S01]  /*2e8b0*/  ENDCOLLECTIVE ;  /* 0x000000000000791b */ /* 0x003fe20003800000 */
.L_x_2308:
        /* <DEDUP_REMOVED lines=8> */
.L_x_2309:
[----:B------:R-:W-:Y:S02]  /*2e940*/  SEL R88, R53, R112, P0 ;  /* 0x0000007035587207 */ /* 0x000fe40000000000 */
[----:B------:R-:W-:Y:S01]  /*2e950*/  SEL R112, R112, R53, P0 ;  /* 0x0000003570707207 */ /* 0x000fe20000000000 */
[----:B------:R-:W-:Y:S02]  /*2e960*/  IMAD.MOV.U32 R13, RZ, RZ, R61 ;  /* 0x000000ffff0d7224 */ /* 0x000fe400078e003d */
[----:B------:R-:W-:-:S07]  /*2e970*/  IMAD.MOV.U32 R65, RZ, RZ, R14 ;  /* 0x000000ffff417224 */ /* 0x000fce00078e000e */
[----:B------:R-:W-:Y:S05]  /*2e980*/  WARPSYNC.COLLECTIVE R15, `(.L_x_2310) ;  /* 0x000000000f087348 */ /* 0x000fea0003c00000 */
[----:B------:R0:W1:Y:S02]  /*2e990*/  SHFL.IDX P6, R14, R13, R12, R11 ;  /* 0x0000000c0d0e7389 */ /* 0x00006400000c000b */
[----:B01----:R-:W-:Y:S01]  /*2e9a0*/  ENDCOLLECTIVE ;  /* 0x000000000000791b */ /* 0x003fe20003800000 */
.L_x_2310:
[----:B------:R-:W-:Y:S01]  /*2e9b0*/  IMAD.MOV.U32 R13, RZ, RZ, R124 ;  /* 0x000000ffff0d7224 */ /* 0x000fe200078e007c */
[----:B------:R-:W-:Y:S01]  /*2e9c0*/  MOV R12, R2 ;  /* 0x00000002000c7202 */ /* 0x000fe20000000f00 */
[----:B------:R-:W-:-:S07]  /*2e9d0*/  IMAD.MOV.U32 R61, RZ, RZ, R14 ;  /* 0x000000ffff3d7224 */ /* 0x000fce00078e000e */
[----:B------:R-:W-:Y:S05]  /*2e9e0*/  WARPSYNC.COLLECTIVE R15, `(.L_x_2311) ;  /* 0x000000000f087348 */ /* 0x000fea0003c00000 */
[----:B------:R0:W1:Y:S02]  /*2e9f0*/  SHFL.IDX P6, R14, R13, R12, R11 ;  /* 0x0000000c0d0e7389 */ /* 0x00006400000c000b */
[----:B01----:R-:W-:Y:S01]  /*2ea00*/  ENDCOLLECTIVE ;  /* 0x000000000000791b */ /* 0x003fe20003800000 */
.L_x_2311:
[----:B------:R-:W-:Y:S02]  /*2ea10*/  IMAD.MOV.U32 R13, RZ, RZ, R120 ;  /* 0x000000ffff0d7224 */ /* 0x000fe400078e0078 */
[----:B------:R-:W-:-:S07]  /*2ea20*/  IMAD.MOV.U32 R124, RZ, RZ, R14 ;  /* 0x000000ffff7c7224 */ /* 0x000fce00078e000e */
[----:B------:R-:W-:Y:S05]  /*2ea30*/  WARPSYNC.COLLECTIVE R15, `(.L_x_2312) ;  /* 0x000000000f087348 */ /* 0x000fea0003c00000 */
[----:B------:R0:W1:Y:S02]  /*2ea40*/  SHFL.IDX P6, R14, R13, R12, R11 ;  /* 0x0000000c0d0e7389 */ /* 0x00006400000c000b */
[----:B01----:R-:W-:Y:S01]  /*2ea50*/  ENDCOLLECTIVE ;  /* 0x000000000000791b */ /* 0x003fe20003800000 */
.L_x_2312:
[----:B------:R-:W-:Y:S02]  /*2ea60*/  IMAD.MOV.U32 R13, RZ, RZ, R73 ;  /* 0x000000ffff0d7224 */ /* 0x000fe400078e0049 */
[----:B------:R-:W-:Y:S02]  /*2ea70*/  IMAD.MOV.U32 R12, RZ, RZ, R0 ;  /* 0x000000ffff0c7224 */ /* 0x000fe400078e0000 */
[----:B------:R-:W-:-:S07]  /*2ea80*/  IMAD.MOV.U32 R120, RZ, RZ, R14 ;  /* 0x000000ffff787224 */ /* 0x000fce00078e000e */
[----:B------:R-:W-:Y:S05]  /*2ea90*/  WARPSYNC.COLLECTIVE R15, `(.L_x_2313) ;  /* 0x000000000f087348 */ /* 0x000fea0003c00000 */
[----:B------:R0:W1:Y:S02]  /*2eaa0*/  SHFL.IDX P6, R14, R13, R12, R11 ;  /* 0x0000000c0d0e7389 */ /* 0x00006400000c000b */
[----:B01----:R-:W-:Y:S01]  /*2eab0*/  ENDCOLLECTIVE ;  /* 0x000000000000791b */ /* 0x003fe20003800000 */
.L_x_2313:
[----:B------:R-:W-:Y:S02]  /*2eac0*/  IMAD.MOV.U32 R13, RZ, RZ, R69 ;  /* 0x000000ffff0d7224 */ /* 0x000fe400078e0045 */
[----:B------:R-:W-:-:S07]  /*2ead0*/  IMAD.MOV.U32 R73, RZ, RZ, R14 ;  /* 0x000000ffff497224 */ /* 0x000fce00078e000e */
[----:B------:R-:W-:Y:S05]  /*2eae0*/  WARPSYNC.COLLECTIVE R15, `(.L_x_2314) ;  /* 0x000000000f087348 */ /* 0x000fea0003c00000 */
[----:B------:R0:W1:Y:S02]  /*2eaf0*/  SHFL.IDX P6, R14, R13, R12, R11 ;  /* 0x0000000c0d0e7389 */ /* 0x00006400000c000b */
[----:B01----:R-:W-:Y:S01]  /*2eb00*/  ENDCOLLECTIVE ;  /* 0x000000000000791b */ /* 0x003fe20003800000 */
.L_x_2314:
[----:B------:R-:W-:Y:S02]  /*2eb10*/  IMAD.MOV.U32 R13, RZ, RZ, R132 ;  /* 0x000000ffff0d7224 */ /* 0x000fe400078e0084 */
[----:B------:R-:W-:Y:S02]  /*2eb20*/  IMAD.MOV.U32 R12, RZ, RZ, R2 ;  /* 0x000000ffff0c7224 */ /* 0x000fe400078e0002 */
[----:B------:R-:W-:-:S07]  /*2eb30*/  IMAD.MOV.U32 R69, RZ, RZ, R14 ;  /* 0x000000ffff457224 */ /* 0x000fce00078e000e */
[----:B------:R-:W-:Y:S05]  /*2eb40*/  WARPSYNC.COLLECTIVE R15, `(.L_x_2315) ;  /* 0x000000000f087348 */ /* 0x000fea0003c00000 */
[----:B------:R0:W1:Y:S02]  /*2eb50*/  SHFL.IDX P6, R14, R13, R12, R11 ;  /* 0x0000000c0d0e7389 */ /* 0x00006400000c000b */
[----:B01----:R-:W-:Y:S01]  /*2eb60*/  ENDCOLLECTIVE ;  /* 0x000000000000791b */ /* 0x003fe20003800000 */
.L_x_2315:
[----:B------:R-:W-:Y:S02]  /*2eb70*/  IMAD.MOV.U32 R13, RZ, RZ, R128 ;  /* 0x000000ffff0d7224 */ /* 0x000fe400078e0080 */
[----:B------:R-:W-:-:S07]  /*2eb80*/  IMAD.MOV.U32 R132, RZ, RZ, R14 ;  /* 0x000000ffff847224 */ /* 0x000fce00078e000e */
[----:B------:R-:W-:Y:S05]  /*2eb90*/  WARPSYNC.COLLECTIVE R15, `(.L_x_2316) ;  /* 0x000000000f087348 */ /* 0x000fea0003c00000 */
[----:B------:R0:W1:Y:S02]  /*2eba0*/  SHFL.IDX P6, R14, R13, R12, R11 ;  /* 0x0000000c0d0e7389 */ /* 0x00006400000c000b */
[----:B01----:R-:W-:Y:S01]  /*2ebb0*/  ENDCOLLECTIVE ;  /* 0x000000000000791b */ /* 0x003fe20003800000 */
.L_x_2316:
[----:B------:R-:W-:Y:S02]  /*2ebc0*/  IMAD.MOV.U32 R13, RZ, RZ, R81 ;  /* 0x000000ffff0d7224 */ /* 0x000fe400078e0051 */
[----:B------:R-:W-:Y:S02]  /*2ebd0*/  IMAD.MOV.U32 R12, RZ, RZ, R0 ;  /* 0x000000ffff0c7224 */ /* 0x000fe400078e0000 */
[----:B------:R-:W-:-:S07]  /*2ebe0*/  IMAD.MOV.U32 R128, RZ, RZ, R14 ;  /* 0x000000ffff807224 */ /* 0x000fce00078e000e */
[----:B------:R-:W-:Y:S05]  /*2ebf0*/  WARPSYNC.COLLECTIVE R15, `(.L_x_2317) ;  /* 0x000000000f087348 */ /* 0x000fea0003c00000 */
[----:B------:R0:W1:Y:S02]  /*2ec00*/  SHFL.IDX P6, R14, R13, R12, R11 ;  /* 0x0000000c0d0e7389 */ /* 0x00006400000c000b */
[----:B01----:R-:W-:Y:S01]  /*2ec10*/  ENDCOLLECTIVE ;  /* 0x000000000000791b */ /* 0x003fe20003800000 */
.L_x_2317:
[----:B------:R-:W-:Y:S02]  /*2ec20*/  IMAD.MOV.U32 R13, RZ, RZ, R77 ;  /* 0x000000ffff0d7224 */ /* 0x000fe400078e004d */
[----:B------:R-:W-:-:S07]  /*2ec30*/  IMAD.MOV.U32 R81, RZ, RZ, R14 ;  /* 0x000000ffff517224 */ /* 0x000fce00078e000e */
[----:B------:R-:W-:Y:S05]  /*2ec40*/  WARPSYNC.COLLECTIVE R15, `(.L_x_2318) ;  /* 0x000000000f087348 */ /* 0x000fea0003c00000 */
[----:B------:R0:W1:Y:S02]  /*2ec50*/  SHFL.IDX P6, R14, R13, R12, R11 ;  /* 0x0000000c0d0e7389 */ /* 0x00006400000c000b */
[----:B01----:R-:W-:Y:S01]  /*2ec60*/  ENDCOLLECTIVE ;  /* 0x000000000000791b */ /* 0x003fe20003800000 */
.L_x_2318:
[----:B------:R-:W-:Y:S02]  /*2ec70*/  IMAD.MOV.U32 R13, RZ, RZ, R140 ;  /* 0x000000ffff0d7224 */ /* 0x000fe400078e008c */
[----:B------:R-:W-:Y:S02]  /*2ec80*/  IMAD.MOV.U32 R12, RZ, RZ, R2 ;  /* 0x000000ffff0c7224 */ /* 0x000fe400078e0002 */
[----:B------:R-:W-:-:S07]  /*2ec90*/  IMAD.MOV.U32 R77, RZ, RZ, R14 ;  /* 0x000000ffff4d7224 */ /* 0x000fce00078e000e */
[----:B------:R-:W-:Y:S05]  /*2eca0*/  WARPSYNC.COLLECTIVE R15, `(.L_x_2319) ;  /* 0x000000000f087348 */ /* 0x000fea0003c00000 */
[----:B------:R0:W1:Y:S02]  /*2ecb0*/  SHFL.IDX P6, R14, R13, R12, R11 ;  /* 0x0000000c0d0e7389 */ /* 0x00006400000c000b */
[----:B01----:R-:W-:Y:S01]  /*2ecc0*/  ENDCOLLECTIVE ;  /* 0x000000000000791b */ /* 0x003fe20003800000 */
.L_x_2319:
[----:B------:R-:W-:Y:S02]  /*2ecd0*/  IMAD.MOV.U32 R13, RZ, RZ, R136 ;  /* 0x000000ffff0d7224 */ /* 0x000fe400078e0088 */
[----:B------:R-:W-:-:S07]  /*2ece0*/  IMAD.MOV.U32 R140, RZ, RZ, R14 ;  /* 0x000000ffff8c7224 */ /* 0x000fce00078e000e */
[----:B------:R-:W-:Y:S05]  /*2ecf0*/  WARPSYNC.COLLECTIVE R15, `(.L_x_2320) ;  /* 0x000000000f087348 */ /* 0x000fea0003c00000 */
[----:B------:R0:W1:Y:S02]  /*2ed00*/  SHFL.IDX P6, R14, R13, R12, R11 ;  /* 0x0000000c0d0e7389 */ /* 0x00006400000c000b */
[----:B01----:R-:W-:Y:S01]  /*2ed10*/  ENDCOLLECTIVE ;  /* 0x000000000000791b */ /* 0x003fe20003800000 */
.L_x_2320:
[----:B------:R-:W-:Y:S02]  /*2ed20*/  IMAD.MOV.U32 R13, RZ, RZ, R89 ;  /* 0x000000ffff0d7224 */ /* 0x000fe400078e0059 */
[----:B------:R-:W-:Y:S01]  /*2ed30*/  IMAD.MOV.U32 R12, RZ, RZ, R0 ;  /* 0x000000ffff0c7224 */ /* 0x000fe200078e0000 */
[----:B------:R-:W-:-:S07]  /*2ed40*/  MOV R136, R14 ;  /* 0x0000000e00887202 */ /* 0x000fce0000000f00 */
[----:B------:R-:W-:Y:S05]  /*2ed50*/  WARPSYNC.COLLECTIVE R15, `(.L_x_2321) ;  /* 0x000000000f087348 */ /* 0x000fea0003c00000 */
[----:B------:R0:W1:Y:S02]  /*2ed60*/  SHFL.IDX P6, R14, R13, R12, R11 ;  /* 0x0000000c0d0e7389 */ /* 0x00006400000c000b */
[----:B01----:R-:W-:Y:S01]  /*2ed70*/  ENDCOLLECTIVE ;  /* 0x000000000000791b */ /* 0x003fe20003800000 */
.L_x_2321:
[----:B------:R-:W-:Y:S02]  /*2ed80*/  IMAD.MOV.U32 R13, RZ, RZ, R85 ;  /* 0x000000ffff0d7224 */ /* 0x000fe400078e0055 */
[----:B------:R-:W-:-:S07]  /*2ed90*/  IMAD.MOV.U32 R89, RZ, RZ, R14 ;  /* 0x000000ffff597224 */ /* 0x000fce00078e000e */
[----:B------:R-:W-:Y:S05]  /*2eda0*/  WARPSYNC.COLLECTIVE R15, `(.L_x_2322) ;  /* 0x000000000f087348 */ /* 0x000fea0003c00000 */
[----:B------:R0:W1:Y:S02]  /*2edb0*/  SHFL.IDX P6, R14, R13, R12, R11 ;  /* 0x0000000c0d0e7389 */ /* 0x00006400000c000b */
[----:B01----:R-:W-:Y:S01]  /*2edc0*/  ENDCOLLECTIVE ;  /* 0x000000000000791b */ /* 0x003fe20003800000 */
.L_x_2322:
[----:B------:R-:W-:Y:S02]  /*2edd0*/  IMAD.MOV.U32 R13, RZ, RZ, R148 ;  /* 0x000000ffff0d7224 */ /* 0x000fe400078e0094 */
[----:B------:R-:W-:Y:S02]  /*2ede0*/  IMAD.MOV.U32 R12, RZ, RZ, R2 ;  /* 0x000000ffff0c7224 */ /* 0x000fe400078e0002 */
[----:B------:R-:W-:-:S07]  /*2edf0*/  IMAD.MOV.U32 R85, RZ, RZ, R14 ;  /* 0x000000ffff557224 */ /* 0x000fce00078e000e */
[----:B------:R-:W-:Y:S05]  /*2ee00*/  WARPSYNC.COLLECTIVE R15, `(.L_x_2323) ;  /* 0x000000000f087348 */ /* 0x000fea0003c00000 */
[----:B------:R0:W1:Y:S02]  /*2ee10*/  SHFL.IDX P6, R14, R13, R12, R11 ;  /* 0x0000000c0d0e7389 */ /* 0x00006400000c000b */
[----:B01----:R-:W-:Y:S01]  /*2ee20*/  ENDCOLLECTIVE ;  /* 0x000000000000791b */ /* 0x003fe20003800000 */
.L_x_2323:
[----:B------:R-:W-:Y:S02]  /*2ee30*/  IMAD.MOV.U32 R13, RZ, RZ, R144 ;  /* 0x000000ffff0d7224 */ /* 0x000fe400078e0090 */
[----:B------:R-:W-:-:S07]  /*2ee40*/  IMAD.MOV.U32 R148, RZ, RZ, R14 ;  /* 0x000000ffff947224 */ /* 0x000fce00078e000e */
[----:B------:R-:W-:Y:S05]  /*2ee50*/  WARPSYNC.COLLECTIVE R15, `(.L_x_2324) ;  /* 0x000000000f087348 */ /* 0x000fea0003c00000 */
[----:B------:R0:W1:Y:S02]  /*2ee60*/  SHFL.IDX P6, R14, R13, R12, R11 ;  /* 0x0000000c0d0e7389 */ /* 0x00006400000c000b */
[----:B01----:R-:W-:Y:S01]  /*2ee70*/  ENDCOLLECTIVE ;  /* 0x000000000000791b */ /* 0x003fe20003800000 */
.L_x_2324:
[----:B------:R-:W-:Y:S02]  /*2ee80*/  IMAD.MOV.U32 R13, RZ, RZ, R64 ;  /* 0x000000ffff0d7224 */ /* 0x000fe400078e0040 */
[----:B------:R-:W-:Y:S02]  /*2ee90*/  IMAD.MOV.U32 R12, RZ, RZ, R0 ;  /* 0x000000ffff0c7224 */ /* 0x000fe400078e0000 */
[----:B------:R-:W-:-:S07]  /*2eea0*/  IMAD.MOV.U32 R144, RZ, RZ, R14 ;  /* 0x000000ffff907224 */ /* 0x000fce00078e000e */
[----:B------:R-:W-:Y:S05]  /*2eeb0*/  WARPSYNC.COLLECTIVE R15, `(.L_x_2325) ;  /* 0x000000000f087348 */ /* 0x000fea0003c00000 */
[----:B------:R0:W1:Y:S02]  /*2eec0*/  SHFL.IDX P6, R14, R13, R12, R11 ;  /* 0x0000000c0d0e7389 */ /* 0x00006400000c000b */
[----:B01----:R-:W-:Y:S01]  /*2eed0*/  ENDCOLLECTIVE ;  /* 0x000000000000791b */ /* 0x003fe20003800000 */
.L_x_2325:
[----:B------:R-:W-:Y:S02]  /*2eee0*/  IMAD.MOV.U32 R13, RZ, RZ, R93 ;  /* 0x000000ffff0d7224 */ /* 0x000fe400078e005d */
[----:B------:R-:W-:-:S07]  /*2eef0*/  IMAD.MOV.U32 R64, RZ, RZ, R14 ;  /* 0x000000ffff407224 */ /* 0x000fce00078e000e */
[----:B------:R-:W-:Y:S05]  /*2ef00*/  WARPSYNC.COLLECTIVE R15, `(.L_x_2326) ;  /* 0x000000000f087348 */ /* 0x000fea0003c00000 */
[----:B------:R0:W1:Y:S02]  /*2ef10*/  SHFL.IDX P6, R14, R13, R12, R11 ;  /* 0x0000000c0d0e7389 */ /* 0x00006400000c000b */
[----:B01----:R-:W-:Y:S01]  /*2ef20*/  ENDCOLLECTIVE ;  /* 0x000000000000791b */ /* 0x003fe20003800000 */
.L_x_2326:
[----:B------:R-:W-:Y:S02]  /*2ef30*/  IMAD.MOV.U32 R13, RZ, RZ, R146 ;  /* 0x000000ffff0d7224 */ /* 0x000fe400078e0092 */
[----:B------:R-:W-:Y:S02]  /*2ef40*/  IMAD.MOV.U32 R12, RZ, RZ, R2 ;  /* 0x000000ffff0c7224 */ /* 0x000fe400078e0002 */
[----:B------:R-:W-:-:S07]  /*2ef50*/  IMAD.MOV.U32 R93, RZ, RZ, R14 ;  /* 0x000000ffff5d7224 */ /* 0x000fce00078e000e */
[----:B------:R-:W-:Y:S05]  /*2ef60*/  WARPSYNC.COLLECTIVE R15, `(.L_x_2327) ;  /* 0x000000000f087348 */ /* 0x000fea0003c00000 */
[----:B------:R0:W1:Y:S02]  /*2ef70*/  SHFL.IDX P6, R14, R13, R12, R11 ;  /* 0x0000000c0d0e7389 */ /* 0x00006400000c000b */
[----:B01----:R-:W-:Y:S01]  /*2ef80*/  ENDCOLLECTIVE ;  /* 0x000000000000791b */ /* 0x003fe20003800000 */
.L_x_2327:
[----:B------:R-:W-:Y:S02]  /*2ef90*/  IMAD.MOV.U32 R13, RZ, RZ, R156 ;  /* 0x000000ffff0d7224 */ /* 0x000fe400078e009c */
[----:B------:R-:W-:-:S07]  /*2efa0*/  IMAD.MOV.U32 R146, RZ, RZ, R14 ;  /* 0x000000ffff927224 */ /* 0x000fce00078e000e */
[----:B------:R-:W-:Y:S05]  /*2efb0*/  WARPSYNC.COLLECTIVE R15, `(.L_x_2328) ;  /* 0x000000000f087348 */ /* 0x000fea0003c00000 */
[----:B------:R0:W1:Y:S02]  /*2efc0*/  SHFL.IDX P6, R14, R13, R12, R11 ;  /* 0x0000000c0d0e7389 */ /* 0x00006400000c000b */
[----:B01----:R-:W-:Y:S01]  /*2efd0*/  ENDCOLLECTIVE ;  /* 0x000000000000791b */ /* 0x003fe20003800000 */
.L_x_2328:
        /* <DEDUP_REMOVED lines=8> */
.L_x_2329:
[----:B------:R-:W-:Y:S02]  /*2f060*/  SEL R20, R93, R156, P0 ;  /* 0x0000009c5d147207 */ /* 0x000fe40000000000 */
[----:B------:R-:W-:Y:S01]  /*2f070*/  SEL R93, R156, R93, P0 ;  /* 0x0000005d9c5d7207 */ /* 0x000fe20000000000 */
[----:B------:R-:W-:Y:S01]  /*2f080*/  IMAD.MOV.U32 R13, RZ, RZ, R97 ;  /* 0x000000ffff0d7224 */ /* 0x000fe200078e0061 */
[----:B------:R-:W-:-:S07]  /*2f090*/  MOV R101, R14 ;  /* 0x0000000e00657202 */ /* 0x000fce0000000f00 */
[----:B------:R-:W-:Y:S05]  /*2f0a0*/  WARPSYNC.COLLECTIVE R15, `(.L_x_2330) ;  /* 0x000000000f087348 */ /* 0x000fea0003c00000 */
[----:B------:R0:W1:Y:S02]  /*2f0b0*/  SHFL.IDX P6, R14, R13, R12, R11 ;  /* 0x0000000c0d0e7389 */ /* 0x00006400000c000b */
[----:B01----:R-:W-:Y:S01]  /*2f0c0*/  ENDCOLLECTIVE ;  /* 0x000000000000791b */ /* 0x003fe20003800000 */
.L_x_2330:
[----:B------:R-:W-:Y:S02]  /*2f0d0*/  IMAD.MOV.U32 R13, RZ, RZ, R154 ;  /* 0x000000ffff0d7224 */ /* 0x000fe400078e009a */
[----:B------:R-:W-:Y:S02]  /*2f0e0*/  IMAD.MOV.U32 R12, RZ, RZ, R2 ;  /* 0x000000ffff0c7224 */ /* 0x000fe400078e0002 */
[----:B------:R-:W-:-:S07]  /*2f0f0*/  IMAD.MOV.U32 R97, RZ, RZ, R14 ;  /* 0x000000ffff617224 */ /* 0x000fce00078e000e */
[----:B------:R-:W-:Y:S05]  /*2f100*/  WARPSYNC.COLLECTIVE R15, `(.L_x_2331) ;  /* 0x000000000f087348 */ /* 0x000fea0003c00000 */
[----:B------:R0:W1:Y:S02]  /*2f110*/  SHFL.IDX P6, R14, R13, R12, R11 ;  /* 0x0000000c0d0e7389 */ /* 0x00006400000c000b */
[----:B01----:R-:W-:Y:S01]  /*2f120*/  ENDCOLLECTIVE ;  /* 0x000000000000791b */ /* 0x003fe20003800000 */
.L_x_2331:
[----:B------:R-:W-:Y:S02]  /*2f130*/  IMAD.MOV.U32 R13, RZ, RZ, R153 ;  /* 0x000000ffff0d7224 */ /* 0x000fe400078e0099 */
[----:B------:R-:W-:-:S07]  /*2f140*/  IMAD.MOV.U32 R154, RZ, RZ, R14 ;  /* 0x000000ffff9a7224 */ /* 0x000fce00078e000e */
[----:B------:R-:W-:Y:S05]  /*2f150*/  WARPSYNC.COLLECTIVE R15, `(.L_x_2332) ;  /* 0x000000000f087348 */ /* 0x000fea0003c00000 */
[----:B------:R0:W1:Y:S02]  /*2f160*/  SHFL.IDX P6, R14, R13, R12, R11 ;  /* 0x0000000c0d0e7389 */ /* 0x00006400000c000b */
[----:B01----:R-:W-:Y:S01]  /*2f170*/  ENDCOLLECTIVE ;  /* 0x000000000000791b */ /* 0x003fe20003800000 */
.L_x_2332:
        /* <DEDUP_REMOVED lines=8> */
.L_x_2333:
[----:B------:R-:W-:Y:S02]  /*2f200*/  SEL R26, R97, R153, P0 ;  /* 0x00000099611a7207 */ /* 0x000fe40000000000 */
[----:B------:R-:W-:Y:S01]  /*2f210*/  SEL R97, R153, R97, P0 ;  /* 0x0000006199617207 */ /* 0x000fe20000000000 */
[----:B------:R-:W-:Y:S02]  /*2f220*/  IMAD.MOV.U32 R13, RZ, RZ, R105 ;  /* 0x000000ffff0d7224 */ /* 0x000fe400078e0069 */
[----:B------:R-:W-:-:S07]  /*2f230*/  IMAD.MOV.U32 R109, RZ, RZ, R14 ;  /* 0x000000ffff6d7224 */ /* 0x000fce00078e000e */
[----:B------:R-:W-:Y:S05]  /*2f240*/  WARPSYNC.COLLECTIVE R15, `(.L_x_2334) ;  /* 0x000000000f087348 */ /* 0x000fea0003c00000 */
[----:B------:R0:W1:Y:S02]  /*2f250*/  SHFL.IDX P6, R14, R13, R12, R11 ;  /* 0x0000000c0d0e7389 */ /* 0x00006400000c000b */
[----:B01----:R-:W-:Y:S01]  /*2f260*/  ENDCOLLECTIVE ;  /* 0x000000000000791b */ /* 0x003fe20003800000 */
.L_x_2334:
[----:B------:R-:W-:Y:S02]  /*2f270*/  IMAD.MOV.U32 R13, RZ, RZ, R47 ;  /* 0x000000ffff0d7224 */ /* 0x000fe400078e002f */
[----:B------:R-:W-:Y:S02]  /*2f280*/  IMAD.MOV.U32 R12, RZ, RZ, R2 ;  /* 0x000000ffff0c7224 */ /* 0x000fe400078e0002 */
[----:B------:R-:W-:-:S07]  /*2f290*/  IMAD.MOV.U32 R105, RZ, RZ, R14 ;  /* 0x000000ffff697224 */ /* 0x000fce00078e000e */
[----:B------:R-:W-:Y:S05]  /*2f2a0*/  WARPSYNC.COLLECTIVE R15, `(.L_x_2335) ;  /* 0x000000000f087348 */ /* 0x000fea0003c00000 */
[----:B------:R0:W1:Y:S02]  /*2f2b0*/  SHFL.IDX P6, R14, R13, R12, R11 ;  /* 0x0000000c0d0e7389 */ /* 0x00006400000c000b */
[----:B01----:R-:W-:Y:S01]  /*2f2c0*/  ENDCOLLECTIVE ;  /* 0x000000000000791b */ /* 0x003fe20003800000 */
.L_x_2335:
[----:B------:R-:W-:Y:S02]  /*2f2d0*/  IMAD.MOV.U32 R13, RZ, RZ, R155 ;  /* 0x000000ffff0d7224 */ /* 0x000fe400078e009b */
[----:B------:R-:W-:-:S07]  /*2f2e0*/  IMAD.MOV.U32 R47, RZ, RZ, R14 ;  /* 0x000000ffff2f7224 */ /* 0x000fce00078e000e */
[----:B------:R-:W-:Y:S05]  /*2f2f0*/  WARPSYNC.COLLECTIVE R15, `(.L_x_2336) ;  /* 0x000000000f087348 */ /* 0x000fea0003c00000 */
[----:B------:R0:W1:Y:S02]  /*2f300*/  SHFL.IDX P6, R14, R13, R12, R11 ;  /* 0x0000000c0d0e7389 */ /* 0x00006400000c000b */
[----:B01----:R-:W-:Y:S01]  /*2f310*/  ENDCOLLECTIVE ;  /* 0x000000000000791b */ /* 0x003fe20003800000 */
.L_x_2336:
        /* <DEDUP_REMOVED lines=8> */
.L_x_2337:
[----:B------:R-:W-:Y:S02]  /*2f3a0*/  SEL R36, R105, R155, P0 ;  /* 0x0000009b69247207 */ /* 0x000fe40000000000 */
[----:B------:R-:W-:Y:S01]  /*2f3b0*/  SEL R105, R155, R105, P0 ;  /* 0x000000699b697207 */ /* 0x000fe20000000000 */
[----:B------:R-:W-:Y:S02]  /*2f3c0*/  IMAD.MOV.U32 R13, RZ, RZ, R46 ;  /* 0x000000ffff0d7224 */ /* 0x000fe400078e002e */
[----:B------:R-:W-:-:S07]  /*2f3d0*/  IMAD.MOV.U32 R50, RZ, RZ, R14 ;  /* 0x000000ffff327224 */ /* 0x000fce00078e000e */
[----:B------:R-:W-:Y:S05]  /*2f3e0*/  WARPSYNC.COLLECTIVE R15, `(.L_x_2338) ;  /* 0x000000000f087348 */ /* 0x000fea0003c00000 */
[----:B------:R0:W1:Y:S02]  /*2f3f0*/  SHFL.IDX P6, R14, R13, R12, R11 ;  /* 0x0000000c0d0e7389 */ /* 0x00006400000c000b */
[----:B01----:R-:W-:Y:S01]  /*2f400*/  ENDCOLLECTIVE ;  /* 0x000000000000791b */ /* 0x003fe20003800000 */
.L_x_2338:
[----:B------:R-:W-:Y:S01]  /*2f410*/  MOV R13, R55 ;  /* 0x00000037000d7202 */ /* 0x000fe20000000f00 */
[----:B------:R-:W-:Y:S02]  /*2f420*/  IMAD.MOV.U32 R12, RZ, RZ, R2 ;  /* 0x000000ffff0c7224 */ /* 0x000fe400078e0002 */
[----:B------:R-:W-:-:S07]  /*2f430*/  IMAD.MOV.U32 R46, RZ, RZ, R14 ;  /* 0x000000ffff2e7224 */ /* 0x000fce00078e000e */
[----:B------:R-:W-:Y:S05]  /*2f440*/  WARPSYNC.COLLECTIVE R15, `(.L_x_2339) ;  /* 0x000000000f087348 */ /* 0x000fea0003c00000 */
[----:B------:R0:W1:Y:S02]  /*2f450*/  SHFL.IDX P6, R14, R13, R12, R11 ;  /* 0x0000000c0d0e7389 */ /* 0x00006400000c000b */
[----:B01----:R-:W-:Y:S01]  /*2f460*/  ENDCOLLECTIVE ;  /* 0x000000000000791b */ /* 0x003fe20003800000 */
.L_x_2339:
[----:B------:R-:W-:Y:S02]  /*2f470*/  IMAD.MOV.U32 R13, RZ, RZ, R51 ;  /* 0x000000ffff0d7224 */ /* 0x000fe400078e0033 */
[----:B------:R-:W-:-:S07]  /*2f480*/  IMAD.MOV.U32 R55, RZ, RZ, R14 ;  /* 0x000000ffff377224 */ /* 0x000fce00078e000e */
[----:B------:R-:W-:Y:S05]  /*2f490*/  WARPSYNC.COLLECTIVE R15, `(.L_x_2340) ;  /* 0x000000000f087348 */ /* 0x000fea0003c00000 */
[----:B------:R0:W1:Y:S02]  /*2f4a0*/  SHFL.IDX P6, R14, R13, R12, R11 ;  /* 0x0000000c0d0e7389 */ /* 0x00006400000c000b */
[----:B01----:R-:W-:Y:S01]  /*2f4b0*/  ENDCOLLECTIVE ;  /* 0x000000000000791b */ /* 0x003fe20003800000 */
.L_x_2340:
        /* <DEDUP_REMOVED lines=8> */
.L_x_2341:
[----:B------:R-:W-:Y:S02]  /*2f540*/  SEL R38, R46, R51, P0 ;  /* 0x000000332e267207 */ /* 0x000fe40000000000 */
[----:B------:R-:W-:Y:S01]  /*2f550*/  SEL R46, R51, R46, P0 ;  /* 0x0000002e332e7207 */ /* 0x000fe20000000000 */
[----:B------:R-:W-:Y:S02]  /*2f560*/  IMAD.MOV.U32 R13, RZ, RZ, R54 ;  /* 0x000000ffff0d7224 */ /* 0x000fe400078e0036 */
[----:B------:R-:W-:-:S07]  /*2f570*/  IMAD.MOV.U32 R58, RZ, RZ, R14 ;  /* 0x000000ffff3a7224 */ /* 0x000fce00078e000e */
[----:B------:R-:W-:Y:S05]  /*2f580*/  WARPSYNC.COLLECTIVE R15, `(.L_x_2342) ;  /* 0x000000000f087348 */ /* 0x000fea0003c00000 */
[----:B------:R0:W1:Y:S02]  /*2f590*/  SHFL.IDX P6, R14, R13, R12, R11 ;  /* 0x0000000c0d0e7389 */ /* 0x00006400000c000b */
[----:B01----:R-:W-:Y:S01]  /*2f5a0*/  ENDCOLLECTIVE ;  /* 0x000000000000791b */ /* 0x003fe20003800000 */
.L_x_2342:
[----:B------:R-:W-:Y:S02]  /*2f5b0*/  IMAD.MOV.U32 R13, RZ, RZ, R62 ;  /* 0x000000ffff0d7224 */ /* 0x000fe400078e003e */
[----:B------:R-:W-:Y:S02]  /*2f5c0*/  IMAD.MOV.U32 R12, RZ, RZ, R2 ;  /* 0x000000ffff0c7224 */ /* 0x000fe400078e0002 */
[----:B------:R-:W-:-:S07]  /*2f5d0*/  IMAD.MOV.U32 R54, RZ, RZ, R14 ;  /* 0x000000ffff367224 */ /* 0x000fce00078e000e */
[----:B------:R-:W-:Y:S05]  /*2f5e0*/  WARPSYNC.COLLECTIVE R15, `(.L_x_2343) ;  /* 0x000000000f087348 */ /* 0x000fea0003c00000 */
[----:B------:R0:W1:Y:S02]  /*2f5f0*/  SHFL.IDX P6, R14, R13, R12, R11 ;  /* 0x0000000c0d0e7389 */ /* 0x00006400000c000b */
[----:B01----:R-:W-:Y:S01]  /*2f600*/  ENDCOLLECTIVE ;  /* 0x000000000000791b */ /* 0x003fe20003800000 */
.L_x_2343:
[----:B------:R-:W-:Y:S02]  /*2f610*/  IMAD.MOV.U32 R13, RZ, RZ, R113 ;  /* 0x000000ffff0d7224 */ /* 0x000fe400078e0071 */
[----:B------:R-:W-:-:S07]  /*2f620*/  IMAD.MOV.U32 R62, RZ, RZ, R14 ;  /* 0x000000ffff3e7224 */ /* 0x000fce00078e000e */
[----:B------:R-:W-:Y:S05]  /*2f630*/  WARPSYNC.COLLECTIVE R15, `(.L_x_2344) ;  /* 0x000000000f087348 */ /* 0x000fea0003c00000 */
[----:B------:R0:W1:Y:S02]  /*2f640*/  SHFL.IDX P6, R14, R13, R12, R11 ;  /* 0x0000000c0d0e7389 */ /* 0x00006400000c000b */
[----:B01----:R-:W-:Y:S01]  /*2f650*/  ENDCOLLECTIVE ;  /* 0x000000000000791b */ /* 0x003fe20003800000 */
.L_x_2344:
        /* <DEDUP_REMOVED lines=8> */
.L_x_2345:
[----:B------:R-:W-:Y:S02]  /*2f6e0*/  IMAD.MOV.U32 R13, RZ, RZ, R117 ;  /* 0x000000ffff0d7224 */ /* 0x000fe400078e0075 */
[----:B------:R-:W-:-:S07]  /*2f6f0*/  IMAD.MOV.U32 R121, RZ, RZ, R14 ;  /* 0x000000ffff797224 */ /* 0x000fce00078e000e */
[----:B------:R-:W-:Y:S05]  /*2f700*/  WARPSYNC.COLLECTIVE R15, `(.L_x_2346) ;  /* 0x000000000f087348 */ /* 0x000fea0003c00000 */
[----:B------:R0:W1:Y:S02]  /*2f710*/  SHFL.IDX P6, R14, R13, R12, R11 ;  /* 0x0000000c0d0e7389 */ /* 0x00006400000c000b */
[----:B01----:R-:W-:Y:S01]  /*2f720*/  ENDCOLLECTIVE ;  /* 0x000000000000791b */ /* 0x003fe20003800000 */
.L_x_2346:
[----:B------:R-:W-:Y:S02]  /*2f730*/  IMAD.MOV.U32 R13, RZ, RZ, R70 ;  /* 0x000000ffff0d7224 */ /* 0x000fe400078e0046 */
[----:B------:R-:W-:Y:S02]  /*2f740*/  IMAD.MOV.U32 R12, RZ, RZ, R2 ;  /* 0x000000ffff0c7224 */ /* 0x000fe400078e0002 */
[----:B------:R-:W-:-:S07]  /*2f750*/  IMAD.MOV.U32 R117, RZ, RZ, R14 ;  /* 0x000000ffff757224 */ /* 0x000fce00078e000e */
[----:B------:R-:W-:Y:S05]  /*2f760*/  WARPSYNC.COLLECTIVE R15, `(.L_x_2347) ;  /* 0x000000000f087348 */ /* 0x000fea0003c00000 */
[----:B------:R0:W1:Y:S02]  /*2f770*/  SHFL.IDX P6, R14, R13, R12, R11 ;  /* 0x0000000c0d0e7389 */ /* 0x00006400000c000b */
[----:B01----:R-:W-:Y:S01]  /*2f780*/  ENDCOLLECTIVE ;  /* 0x000000000000791b */ /* 0x003fe20003800000 */
.L_x_2347:
[----:B------:R-:W-:Y:S01]  /*2f790*/  MOV R13, R125 ;  /* 0x0000007d000d7202 */ /* 0x000fe20000000f00 */
[----:B------:R-:W-:-:S07]  /*2f7a0*/  IMAD.MOV.U32 R70, RZ, RZ, R14 ;  /* 0x000000ffff467224 */ /* 0x000fce00078e000e */
[----:B------:R-:W-:Y:S05]  /*2f7b0*/  WARPSYNC.COLLECTIVE R15, `(.L_x_2348) ;  /* 0x000000000f087348 */ /* 0x000fea0003c00000 */
[----:B------:R0:W1:Y:S02]  /*2f7c0*/  SHFL.IDX P6, R14, R13, R12, R11 ;  /* 0x0000000c0d0e7389 */ /* 0x00006400000c000b */
[----:B01----:R-:W-:Y:S01]  /*2f7d0*/  ENDCOLLECTIVE ;  /* 0x000000000000791b */ /* 0x003fe20003800000 */
.L_x_2348:
[----:B------:R-:W-:Y:S02]  /*2f7e0*/  IMAD.MOV.U32 R13, RZ, RZ, R66 ;  /* 0x000000ffff0d7224 */ /* 0x000fe400078e0042 */
[----:B------:R-:W-:Y:S02]  /*2f7f0*/  IMAD.MOV.U32 R12, RZ, RZ, R0 ;  /* 0x000000ffff0c7224 */ /* 0x000fe400078e0000 */
[----:B------:R-:W-:-:S07]  /*2f800*/  IMAD.MOV.U32 R113, RZ, RZ, R14 ;  /* 0x000000ffff717224 */ /* 0x000fce00078e000e */
[----:B------:R-:W-:Y:S05]  /*2f810*/  WARPSYNC.COLLECTIVE R15, `(.L_x_2349) ;  /* 0x000000000f087348 */ /* 0x000fea0003c00000 */
[----:B------:R0:W1:Y:S02]  /*2f820*/  SHFL.IDX P6, R14, R13, R12, R11 ;  /* 0x0000000c0d0e7389 */ /* 0x00006400000c000b */
[----:B01----:R-:W-:Y:S01]  /*2f830*/  ENDCOLLECTIVE ;  /* 0x000000000000791b */ /* 0x003fe20003800000 */
.L_x_2349:
[----:B------:R-:W-:Y:S02]  /*2f840*/  IMAD.MOV.U32 R13, RZ, RZ, R63 ;  /* 0x000000ffff0d7224 */ /* 0x000fe400078e003f */
[----:B------:R-:W-:-:S07]  /*2f850*/  IMAD.MOV.U32 R66, RZ, RZ, R14 ;  /* 0x000000ffff427224 */ /* 0x000fce00078e000e */
[----:B------:R-:W-:Y:S05]  /*2f860*/  WARPSYNC.COLLECTIVE R15, `(.L_x_2350) ;  /* 0x000000000f087348 */ /* 0x000fea0003c00000 */
[----:B------:R0:W1:Y:S02]  /*2f870*/  SHFL.IDX P6, R14, R13, R12, R11 ;  /* 0x0000000c0d0e7389 */ /* 0x00006400000c000b */
[----:B01----:R-:W-:Y:S01]  /*2f880*/  ENDCOLLECTIVE ;  /* 0x000000000000791b */ /* 0x003fe20003800000 */
.L_x_2350:
[----:B------:R-:W-:Y:S02]  /*2f890*/  IMAD.MOV.U32 R13, RZ, RZ, R78 ;  /* 0x000000ffff0d7224 */ /* 0x000fe400078e004e */
[----:B------:R-:W-:Y:S02]  /*2f8a0*/  IMAD.MOV.U32 R12, RZ, RZ, R2 ;  /* 0x000000ffff0c7224 */ /* 0x000fe400078e0002 */
[----:B------:R-:W-:-:S07]  /*2f8b0*/  IMAD.MOV.U32 R125, RZ, RZ, R14 ;  /* 0x000000ffff7d7224 */ /* 0x000fce00078e000e */
[----:B------:R-:W-:Y:S05]  /*2f8c0*/  WARPSYNC.COLLECTIVE R15, `(.L_x_2351) ;  /* 0x000000000f087348 */ /* 0x000fea0003c00000 */
[----:B------:R0:W1:Y:S02]  /*2f8d0*/  SHFL.IDX P6, R14, R13, R12, R11 ;  /* 0x0000000c0d0e7389 */ /* 0x00006400000c000b */
[----:B01----:R-:W-:Y:S01]  /*2f8e0*/  ENDCOLLECTIVE ;  /* 0x000000000000791b */ /* 0x003fe20003800000 */
.L_x_2351:
[----:B------:R-:W-:Y:S02]  /*2f8f0*/  IMAD.MOV.U32 R13, RZ, RZ, R74 ;  /* 0x000000ffff0d7224 */ /* 0x000fe400078e004a */
[----:B------:R-:W-:-:S07]  /*2f900*/  IMAD.MOV.U32 R78, RZ, RZ, R14 ;  /* 0x000000ffff4e7224 */ /* 0x000fce00078e000e */
[----:B------:R-:W-:Y:S05]  /*2f910*/  WARPSYNC.COLLECTIVE R15, `(.L_x_2352) ;  /* 0x000000000f087348 */ /* 0x000fea0003c00000 */
[----:B------:R0:W1:Y:S02]  /*2f920*/  SHFL.IDX P6, R14, R13, R12, R11 ;  /* 0x0000000c0d0e7389 */ /* 0x00006400000c000b */
[----:B01----:R-:W-:Y:S01]  /*2f930*/  ENDCOLLECTIVE ;  /* 0x000000000000791b */ /* 0x003fe20003800000 */
.L_x_2352:
[----:B------:R-:W-:Y:S02]  /*2f940*/  IMAD.MOV.U32 R13, RZ, RZ, R71 ;  /* 0x000000ffff0d7224 */ /* 0x000fe400078e0047 */
[----:B------:R-:W-:Y:S02]  /*2f950*/  IMAD.MOV.U32 R12, RZ, RZ, R0 ;  /* 0x000000ffff0c7224 */ /* 0x000fe400078e0000 */
[----:B------:R-:W-:-:S07]  /*2f960*/  IMAD.MOV.U32 R74, RZ, RZ, R14 ;  /* 0x000000ffff4a7224 */ /* 0x000fce00078e000e */
[----:B------:R-:W-:Y:S05]  /*2f970*/  WARPSYNC.COLLECTIVE R15, `(.L_x_2353) ;  /* 0x000000000f087348 */ /* 0x000fea0003c00000 */
[----:B------:R0:W1:Y:S02]  /*2f980*/  SHFL.IDX P6, R14, R13, R12, R11 ;  /* 0x0000000c0d0e7389 */ /* 0x00006400000c000b */
[----:B01----:R-:W-:Y:S01]  /*2f990*/  ENDCOLLECTIVE ;  /* 0x000000000000791b */ /* 0x003fe20003800000 */
.L_x_2353:
[----:B------:R-:W-:Y:S02]  /*2f9a0*/  IMAD.MOV.U32 R13, RZ, RZ, R67 ;  /* 0x000000ffff0d7224 */ /* 0x000fe400078e0043 */
[----:B------:R-:W-:-:S07]  /*2f9b0*/  IMAD.MOV.U32 R71, RZ, RZ, R14 ;  /* 0x000000ffff477224 */ /* 0x000fce00078e000e */
[----:B------:R-:W-:Y:S05]  /*2f9c0*/  WARPSYNC.COLLECTIVE R15, `(.L_x_2354) ;  /* 0x000000000f087348 */ /* 0x000fea0003c00000 */
[----:B------:R0:W1:Y:S02]  /*2f9d0*/  SHFL.IDX P6, R14, R13, R12, R11 ;  /* 0x0000000c0d0e7389 */ /* 0x00006400000c000b */
[----:B01----:R-:W-:Y:S01]  /*2f9e0*/  ENDCOLLECTIVE ;  /* 0x000000000000791b */ /* 0x003fe20003800000 */
.L_x_2354:
[----:B------:R-:W-:Y:S02]  /*2f9f0*/  IMAD.MOV.U32 R13, RZ, RZ, R86 ;  /* 0x000000ffff0d7224 */ /* 0x000fe400078e0056 */
[----:B------:R-:W-:Y:S02]  /*2fa00*/  IMAD.MOV.U32 R12, RZ, RZ, R2 ;  /* 0x000000ffff0c7224 */ /* 0x000fe400078e0002 */
[----:B------:R-:W-:-:S07]  /*2fa10*/  IMAD.MOV.U32 R67, RZ, RZ, R14 ;  /* 0x000000ffff437224 */ /* 0x000fce00078e000e */
[----:B------:R-:W-:Y:S05]  /*2fa20*/  WARPSYNC.COLLECTIVE R15, `(.L_x_2355) ;  /* 0x000000000f087348 */ /* 0x000fea0003c00000 */
[----:B------:R0:W1:Y:S02]  /*2fa30*/  SHFL.IDX P6, R14, R13, R12, R11 ;  /* 0x0000000c0d0e7389 */ /* 0x00006400000c000b */
[----:B01----:R-:W-:Y:S01]  /*2fa40*/  ENDCOLLECTIVE ;  /* 0x000000000000791b */ /* 0x003fe20003800000 */
.L_x_2355:
[----:B------:R-:W-:Y:S02]  /*2fa50*/  IMAD.MOV.U32 R13, RZ, RZ, R82 ;  /* 0x000000ffff0d7224 */ /* 0x000fe400078e0052 */
[----:B------:R-:W-:-:S07]  /*2fa60*/  IMAD.MOV.U32 R86, RZ, RZ, R14 ;  /* 0x000000ffff567224 */ /* 0x000fce00078e000e */
[----:B------:R-:W-:Y:S05]  /*2fa70*/  WARPSYNC.COLLECTIVE R15, `(.L_x_2356) ;  /* 0x000000000f087348 */ /* 0x000fea0003c00000 */
[----:B------:R0:W1:Y:S02]  /*2fa80*/  SHFL.IDX P6, R14, R13, R12, R11 ;  /* 0x0000000c0d0e7389 */ /* 0x00006400000c000b */
[----:B01----:R-:W-:Y:S01]  /*2fa90*/  ENDCOLLECTIVE ;  /* 0x000000000000791b */ /* 0x003fe20003800000 */
.L_x_2356:
[----:B------:R-:W-:Y:S01]  /*2faa0*/  IMAD.MOV.U32 R13, RZ, RZ, R79 ;  /* 0x000000ffff0d7224 */ /* 0x000fe200078e004f */
[----:B------:R-:W-:Y:S01]  /*2fab0*/  MOV R12, R0 ;  /* 0x00000000000c7202 */ /* 0x000fe20000000f00 */
[----:B------:R-:W-:-:S07]  /*2fac0*/  IMAD.MOV.U32 R82, RZ, RZ, R14 ;  /* 0x000000ffff527224 */ /* 0x000fce00078e000e */
[----:B------:R-:W-:Y:S05]  /*2fad0*/  WARPSYNC.COLLECTIVE R15, `(.L_x_2357) ;  /* 0x000000000f087348 */ /* 0x000fea0003c00000 */
[----:B------:R0:W1:Y:S02]  /*2fae0*/  SHFL.IDX P6, R14, R13, R12, R11 ;  /* 0x0000000c0d0e7389 */ /* 0x00006400000c000b */
[----:B01----:R-:W-:Y:S01]  /*2faf0*/  ENDCOLLECTIVE ;  /* 0x000000000000791b */ /* 0x003fe20003800000 */
.L_x_2357:
[----:B------:R-:W-:Y:S02]  /*2fb00*/  SEL R48, R67, R82, P0 ;  /* 0x0000005243307207 */ /* 0x000fe40000000000 */
[----:B------:R-:W-:Y:S01]  /*2fb10*/  SEL R67, R82, R67, P0 ;  /* 0x0000004352437207 */ /* 0x000fe20000000000 */
[----:B------:R-:W-:Y:S02]  /*2fb20*/  IMAD.MOV.U32 R13, RZ, RZ, R75 ;  /* 0x000000ffff0d7224 */ /* 0x000fe400078e004b */
[----:B------:R-:W-:-:S07]  /*2fb30*/  IMAD.MOV.U32 R79, RZ, RZ, R14 ;  /* 0x000000ffff4f7224 */ /* 0x000fce00078e000e */
[----:B------:R-:W-:Y:S05]  /*2fb40*/  WARPSYNC.COLLECTIVE R15, `(.L_x_2358) ;  /* 0x000000000f087348 */ /* 0x000fea0003c00000 */
[----:B------:R0:W1:Y:S02]  /*2fb50*/  SHFL.IDX P6, R14, R13, R12, R11 ;  /* 0x0000000c0d0e7389 */ /* 0x00006400000c000b */
[----:B01----:R-:W-:Y:S01]  /*2fb60*/  ENDCOLLECTIVE ;  /* 0x000000000000791b */ /* 0x003fe20003800000 */
.L_x_2358:
[----:B------:R-:W-:Y:S02]  /*2fb70*/  IMAD.MOV.U32 R13, RZ, RZ, R94 ;  /* 0x000000ffff0d7224 */ /* 0x000fe400078e005e */
[----:B------:R-:W-:Y:S02]  /*2fb80*/  IMAD.MOV.U32 R12, RZ, RZ, R2 ;  /* 0x000000ffff0c7224 */ /* 0x000fe400078e0002 */
[----:B------:R-:W-:-:S07]  /*2fb90*/  IMAD.MOV.U32 R75, RZ, RZ, R14 ;  /* 0x000000ffff4b7224 */ /* 0x000fce00078e000e */
[----:B------:R-:W-:Y:S05]  /*2fba0*/  WARPSYNC.COLLECTIVE R15, `(.L_x_2359) ;  /* 0x000000000f087348 */ /* 0x000fea0003c00000 */
[----:B------:R0:W1:Y:S02]  /*2fbb0*/  SHFL.IDX P6, R14, R13, R12, R11 ;  /* 0x0000000c0d0e7389 */ /* 0x00006400000c000b */
[----:B01----:R-:W-:Y:S01]  /*2fbc0*/  ENDCOLLECTIVE ;  /* 0x000000000000791b */ /* 0x003fe20003800000 */
.L_x_2359:
[----:B------:R-:W-:Y:S02]  /*2fbd0*/  IMAD.MOV.U32 R13, RZ, RZ, R90 ;  /* 0x000000ffff0d7224 */ /* 0x000fe400078e005a */
[----:B------:R-:W-:-:S07]  /*2fbe0*/  IMAD.MOV.U32 R94, RZ, RZ, R14 ;  /* 0x000000ffff5e7224 */ /* 0x000fce00078e000e */
[----:B------:R-:W-:Y:S05]  /*2fbf0*/  WARPSYNC.COLLECTIVE R15, `(.L_x_2360) ;  /* 0x000000000f087348 */ /* 0x000fea0003c00000 */
[----:B------:R0:W1:Y:S02]  /*2fc00*/  SHFL.IDX P6, R14, R13, R12, R11 ;  /* 0x0000000c0d0e7389 */ /* 0x00006400000c000b */
[----:B01----:R-:W-:Y:S01]  /*2fc10*/  ENDCOLLECTIVE ;  /* 0x000000000000791b */ /* 0x003fe20003800000 */
.L_x_2360:
        /* <DEDUP_REMOVED lines=8> */
.L_x_2361:
[----:B------:R-:W-:Y:S02]  /*2fca0*/  SEL R51, R75, R90, P0 ;  /* 0x0000005a4b337207 */ /* 0x000fe40000000000 */
[----:B------:R-:W-:Y:S01]  /*2fcb0*/  SEL R75, R90, R75, P0 ;  /* 0x0000004b5a4b7207 */ /* 0x000fe20000000000 */
[----:B------:R-:W-:Y:S02]  /*2fcc0*/  IMAD.MOV.U32 R13, RZ, RZ, R129 ;  /* 0x000000ffff0d7224 */ /* 0x000fe400078e0081 */
[----:B------:R-:W-:-:S07]  /*2fcd0*/  IMAD.MOV.U32 R83, RZ, RZ, R14 ;  /* 0x000000ffff537224 */ /* 0x000fce00078e000e */
[----:B------:R-:W-:Y:S05]  /*2fce0*/  WARPSYNC.COLLECTIVE R15, `(.L_x_2362) ;  /* 0x000000000f087348 */ /* 0x000fea0003c00000 */
[----:B------:R0:W1:Y:S02]  /*2fcf0*/  SHFL.IDX P6, R14, R13, R12, R11 ;  /* 0x0000000c0d0e7389 */ /* 0x00006400000c000b */
[----:B01----:R-:W-:Y:S01]  /*2fd00*/  ENDCOLLECTIVE ;  /* 0x000000000000791b */ /* 0x003fe20003800000 */
.L_x_2362:
[----:B------:R-:W-:Y:S02]  /*2fd10*/  IMAD.MOV.U32 R13, RZ, RZ, R102 ;  /* 0x000000ffff0d7224 */ /* 0x000fe400078e0066 */
[----:B------:R-:W-:Y:S02]  /*2fd20*/  IMAD.MOV.U32 R12, RZ, RZ, R2 ;  /* 0x000000ffff0c7224 */ /* 0x000fe400078e0002 */
[----:B------:R-:W-:-:S07]  /*2fd30*/  IMAD.MOV.U32 R99, RZ, RZ, R14 ;  /* 0x000000ffff637224 */ /* 0x000fce00078e000e */
[----:B------:R-:W-:Y:S05]  /*2fd40*/  WARPSYNC.COLLECTIVE R15, `(.L_x_2363) ;  /* 0x000000000f087348 */ /* 0x000fea0003c00000 */
[----:B------:R0:W1:Y:S02]  /*2fd50*/  SHFL.IDX P6, R14, R13, R12, R11 ;  /* 0x0000000c0d0e7389 */ /* 0x00006400000c000b */
[----:B01----:R-:W-:Y:S01]  /*2fd60*/  ENDCOLLECTIVE ;  /* 0x000000000000791b */ /* 0x003fe20003800000 */
.L_x_2363:
[----:B------:R-:W-:Y:S02]  /*2fd70*/  IMAD.MOV.U32 R13, RZ, RZ, R98 ;  /* 0x000000ffff0d7224 */ /* 0x000fe400078e0062 */
[----:B------:R-:W-:-:S07]  /*2fd80*/  IMAD.MOV.U32 R102, RZ, RZ, R14 ;  /* 0x000000ffff667224 */ /* 0x000fce00078e000e */
[----:B------:R-:W-:Y:S05]  /*2fd90*/  WARPSYNC.COLLECTIVE R15, `(.L_x_2364) ;  /* 0x000000000f087348 */ /* 0x000fea0003c00000 */
[----:B------:R0:W1:Y:S02]  /*2fda0*/  SHFL.IDX P6, R14, R13, R12, R11 ;  /* 0x0000000c0d0e7389 */ /* 0x00006400000c000b */
[----:B01----:R-:W-:Y:S01]  /*2fdb0*/  ENDCOLLECTIVE ;  /* 0x000000000000791b */ /* 0x003fe20003800000 */
.L_x_2364:
        /* <DEDUP_REMOVED lines=8> */
.L_x_2365:
[----:B------:R-:W-:Y:S02]  /*2fe40*/  SEL R53, R99, R98, P0 ;  /* 0x0000006263357207 */ /* 0x000fe40000000000 */
[----:B------:R-:W-:Y:S01]  /*2fe50*/  SEL R98, R98, R99, P0 ;  /* 0x0000006362627207 */ /* 0x000fe20000000000 */
[----:B------:R-:W-:Y:S02]  /*2fe60*/  IMAD.MOV.U32 R13, RZ, RZ, R103 ;  /* 0x000000ffff0d7224 */ /* 0x000fe400078e0067 */
[----:B------:R-:W-:-:S07]  /*2fe70*/  IMAD.MOV.U32 R87, RZ, RZ, R14 ;  /* 0x000000ffff577224 */ /* 0x000fce00078e000e */
[----:B------:R-:W-:Y:S05]  /*2fe80*/  WARPSYNC.COLLECTIVE R15, `(.L_x_2366) ;  /* 0x000000000f087348 */ /* 0x000fea0003c00000 */
[----:B------:R0:W1:Y:S02]  /*2fe90*/  SHFL.IDX P6, R14, R13, R12, R11 ;  /* 0x0000000c0d0e7389 */ /* 0x00006400000c000b */
[----:B01----:R-:W-:Y:S01]  /*2fea0*/  ENDCOLLECTIVE ;  /* 0x000000000000791b */ /* 0x003fe20003800000 */
.L_x_2366:
[----:B------:R-:W-:Y:S02]  /*2feb0*/  IMAD.MOV.U32 R13, RZ, RZ, R110 ;  /* 0x000000ffff0d7224 */ /* 0x000fe400078e006e */
[----:B------:R-:W-:Y:S01]  /*2fec0*/  IMAD.MOV.U32 R12, RZ, RZ, R2 ;  /* 0x000000ffff0c7224 */ /* 0x000fe200078e0002 */
[----:B------:R-:W-:-:S07]  /*2fed0*/  MOV R106, R14 ;  /* 0x0000000e006a7202 */ /* 0x000fce0000000f00 */
[----:B------:R-:W-:Y:S05]  /*2fee0*/  WARPSYNC.COLLECTIVE R15, `(.L_x_2367) ;  /* 0x000000000f087348 */ /* 0x000fea0003c00000 */
[----:B------:R0:W1:Y:S02]  /*2fef0*/  SHFL.IDX P6, R14, R13, R12, R11 ;  /* 0x0000000c0d0e7389 */ /* 0x00006400000c000b */
[----:B01----:R-:W-:Y:S01]  /*2ff00*/  ENDCOLLECTIVE ;  /* 0x000000000000791b */ /* 0x003fe20003800000 */
.L_x_2367:
[----:B------:R-:W-:Y:S02]  /*2ff10*/  IMAD.MOV.U32 R13, RZ, RZ, R107 ;  /* 0x000000ffff0d7224 */ /* 0x000fe400078e006b */
[----:B------:R-:W-:-:S07]  /*2ff20*/  IMAD.MOV.U32 R110, RZ, RZ, R14 ;  /* 0x000000ffff6e7224 */ /* 0x000fce00078e000e */
[----:B------:R-:W-:Y:S05]  /*2ff30*/  WARPSYNC.COLLECTIVE R15, `(.L_x_2368) ;  /* 0x000000000f087348 */ /* 0x000fea0003c00000 */
[----:B------:R0:W1:Y:S02]  /*2ff40*/  SHFL.IDX P6, R14, R13, R12, R11 ;  /* 0x0000000c0d0e7389 */ /* 0x00006400000c000b */
[----:B01----:R-:W-:Y:S01]  /*2ff50*/  ENDCOLLECTIVE ;  /* 0x000000000000791b */ /* 0x003fe20003800000 */
.L_x_2368:
        /* <DEDUP_REMOVED lines=8> */
.L_x_2369:
[----:B------:R-:W-:Y:S02]  /*2ffe0*/  SEL R56, R106, R103, P0 ;  /* 0x000000676a387207 */ /* 0x000fe40000000000 */
[----:B------:R-:W-:Y:S01]  /*2fff0*/  SEL R103, R103, R106, P0 ;  /* 0x0000006a67677207 */ /* 0x000fe20000000000 */
[----:B------:R-:W-:Y:S02]  /*30000*/  IMAD.MOV.U32 R13, RZ, RZ, R111 ;  /* 0x000000ffff0d7224 */ /* 0x000fe400078e006f */
[----:B------:R-:W-:-:S07]  /*30010*/  IMAD.MOV.U32 R91, RZ, RZ, R14 ;  /* 0x000000ffff5b7224 */ /* 0x000fce00078e000e */
[----:B------:R-:W-:Y:S05]  /*30020*/  WARPSYNC.COLLECTIVE R15, `(.L_x_2370) ;  /* 0x000000000f087348 */ /* 0x000fea0003c00000 */
[----:B------:R0:W1:Y:S02]  /*30030*/  SHFL.IDX P6, R14, R13, R12, R11 ;  /* 0x0000000c0d0e7389 */ /* 0x00006400000c000b */
[----:B01----:R-:W-:Y:S01]  /*30040*/  ENDCOLLECTIVE ;  /* 0x000000000000791b */ /* 0x003fe20003800000 */
.L_x_2370:
[----:B------:R-:W-:Y:S02]  /*30050*/  IMAD.MOV.U32 R13, RZ, RZ, R118 ;  /* 0x000000ffff0d7224 */ /* 0x000fe400078e0076 */
[----:B------:R-:W-:Y:S02]  /*30060*/  IMAD.MOV.U32 R12, RZ, RZ, R2 ;  /* 0x000000ffff0c7224 */ /* 0x000fe400078e0002 */
[----:B------:R-:W-:-:S07]  /*30070*/  IMAD.MOV.U32 R111, RZ, RZ, R14 ;  /* 0x000000ffff6f7224 */ /* 0x000fce00078e000e */
[----:B------:R-:W-:Y:S05]  /*30080*/  WARPSYNC.COLLECTIVE R15, `(.L_x_2371) ;  /* 0x000000000f087348 */ /* 0x000fea0003c00000 */
[----:B------:R0:W1:Y:S02]  /*30090*/  SHFL.IDX P6, R14, R13, R12, R11 ;  /* 0x0000000c0d0e7389 */ /* 0x00006400000c000b */
[----:B01----:R-:W-:Y:S01]  /*300a0*/  ENDCOLLECTIVE ;  /* 0x000000000000791b */ /* 0x003fe20003800000 */
.L_x_2371:
[----:B------:R-:W-:Y:S02]  /*300b0*/  IMAD.MOV.U32 R13, RZ, RZ, R114 ;  /* 0x000000ffff0d7224 */ /* 0x000fe400078e0072 */
[----:B------:R-:W-:-:S07]  /*300c0*/  IMAD.MOV.U32 R118, RZ, RZ, R14 ;  /* 0x000000ffff767224 */ /* 0x000fce00078e000e */
[----:B------:R-:W-:Y:S05]  /*300d0*/  WARPSYNC.COLLECTIVE R15, `(.L_x_2372) ;  /* 0x000000000f087348 */ /* 0x000fea0003c00000 */
[----:B------:R0:W1:Y:S02]  /*300e0*/  SHFL.IDX P6, R14, R13, R12, R11 ;  /* 0x0000000c0d0e7389 */ /* 0x00006400000c000b */
[----:B01----:R-:W-:Y:S01]  /*300f0*/  ENDCOLLECTIVE ;  /* 0x000000000000791b */ /* 0x003fe20003800000 */
.L_x_2372:
[----:B------:R-:W-:Y:S02]  /*30100*/  IMAD.MOV.U32 R13, RZ, RZ, R95 ;  /* 0x000000ffff0d7224 */ /* 0x000fe400078e005f */
[----:B------:R-:W-:Y:S02]  /*30110*/  IMAD.MOV.U32 R12, RZ, RZ, R0 ;  /* 0x000000ffff0c7224 */ /* 0x000fe400078e0000 */
[----:B------:R-:W-:-:S07]  /*30120*/  IMAD.MOV.U32 R107, RZ, RZ, R14 ;  /* 0x000000ffff6b7224 */ /* 0x000fce00078e000e */
[----:B------:R-:W-:Y:S05]  /*30130*/  WARPSYNC.COLLECTIVE R15, `(.L_x_2373) ;  /* 0x000000000f087348 */ /* 0x000fea0003c00000 */
[----:B------:R0:W1:Y:S02]  /*30140*/  SHFL.IDX P6, R14, R13, R12, R11 ;  /* 0x0000000c0d0e7389 */ /* 0x00006400000c000b */
[----:B01----:R-:W-:Y:S01]  /*30150*/  ENDCOLLECTIVE ;  /* 0x000000000000791b */ /* 0x003fe20003800000 */
.L_x_2373:
[----:B------:R-:W-:Y:S02]  /*30160*/  SEL R60, R111, R107, P0 ;  /* 0x0000006b6f3c7207 */ /* 0x000fe40000000000 */
[----:B------:R-:W-:Y:S01]  /*30170*/  SEL R107, R107, R111, P0 ;  /* 0x0000006f6b6b7207 */ /* 0x000fe20000000000 */
[----:B------:R-:W-:Y:S02]  /*30180*/  IMAD.MOV.U32 R13, RZ, RZ, R115 ;  /* 0x000000ffff0d7224 */ /* 0x000fe400078e0073 */
[----:B------:R-:W-:-:S07]  /*30190*/  IMAD.MOV.U32 R95, RZ, RZ, R14 ;  /* 0x000000ffff5f7224 */ /* 0x000fce00078e000e */
[----:B------:R-:W-:Y:S05]  /*301a0*/  WARPSYNC.COLLECTIVE R15, `(.L_x_2374) ;  /* 0x000000000f087348 */ /* 0x000fea0003c00000 */
[----:B------:R0:W1:Y:S02]  /*301b0*/  SHFL.IDX P6, R14, R13, R12, R11 ;  /* 0x0000000c0d0e7389 */ /* 0x00006400000c000b */
[----:B01----:R-:W-:Y:S01]  /*301c0*/  ENDCOLLECTIVE ;  /* 0x000000000000791b */ /* 0x003fe20003800000 */
.L_x_2374:
[----:B------:R-:W-:Y:S02]  /*301d0*/  IMAD.MOV.U32 R13, RZ, RZ, R126 ;  /* 0x000000ffff0d7224 */ /* 0x000fe400078e007e */
[----:B------:R-:W-:Y:S02]  /*301e0*/  IMAD.MOV.U32 R12, RZ, RZ, R2 ;  /* 0x000000ffff0c7224 */ /* 0x000fe400078e0002 */
[----:B------:R-:W-:-:S07]  /*301f0*/  IMAD.MOV.U32 R115, RZ, RZ, R14 ;  /* 0x000000ffff737224 */ /* 0x000fce00078e000e */
[----:B------:R-:W-:Y:S05]  /*30200*/  WARPSYNC.COLLECTIVE R15, `(.L_x_2375) ;  /* 0x000000000f087348 */ /* 0x000fea0003c00000 */
[----:B------:R0:W1:Y:S02]  /*30210*/  SHFL.IDX P6, R14, R13, R12, R11 ;  /* 0x0000000c0d0e7389 */ /* 0x00006400000c000b */
[----:B01----:R-:W-:Y:S01]  /*30220*/  ENDCOLLECTIVE ;  /* 0x000000000000791b */ /* 0x003fe20003800000 */
.L_x_2375:
[----:B------:R-:W-:Y:S01]  /*30230*/  IMAD.MOV.U32 R13, RZ, RZ, R122 ;  /* 0x000000ffff0d7224 */ /* 0x000fe200078e007a */
[----:B------:R-:W-:-:S07]  /*30240*/  MOV R126, R14 ;  /* 0x0000000e007e7202 */ /* 0x000fce0000000f00 */
[----:B------:R-:W-:Y:S05]  /*30250*/  WARPSYNC.COLLECTIVE R15, `(.L_x_2376) ;  /* 0x000000000f087348 */ /* 0x000fea0003c00000 */
[----:B------:R0:W1:Y:S02]  /*30260*/  SHFL.IDX P6, R14, R13, R12, R11 ;  /* 0x0000000c0d0e7389 */ /* 0x00006400000c000b */
[----:B01----:R-:W-:Y:S01]  /*30270*/  ENDCOLLECTIVE ;  /* 0x000000000000791b */ /* 0x003fe20003800000 */
.L_x_2376:
        /* <DEDUP_REMOVED lines=8> */
.L_x_2377:
[----:B------:R-:W-:Y:S02]  /*30300*/  SEL R62, R115, R114, P0 ;  /* 0x00000072733e7207 */ /* 0x000fe40000000000 */
[----:B------:R-:W-:Y:S01]  /*30310*/  SEL R114, R114, R115, P0 ;  /* 0x0000007372727207 */ /* 0x000fe20000000000 */
[----:B------:R-:W-:Y:S02]  /*30320*/  IMAD.MOV.U32 R13, RZ, RZ, R119 ;  /* 0x000000ffff0d7224 */ /* 0x000fe400078e0077 */
[----:B------:R-:W-:-:S07]  /*30330*/  IMAD.MOV.U32 R123, RZ, RZ, R14 ;  /* 0x000000ffff7b7224 */ /* 0x000fce00078e000e */
[----:B------:R-:W-:Y:S05]  /*30340*/  WARPSYNC.COLLECTIVE R15, `(.L_x_2378) ;  /* 0x000000000f087348 */ /* 0x000fea0003c00000 */
[----:B------:R0:W1:Y:S02]  /*30350*/  SHFL.IDX P6, R14, R13, R12, R11 ;  /* 0x0000000c0d0e7389 */ /* 0x00006400000c000b */
[----:B01----:R-:W-:Y:S01]  /*30360*/  ENDCOLLECTIVE ;  /* 0x000000000000791b */ /* 0x003fe20003800000 */
.L_x_2378:
[----:B------:R-:W-:Y:S02]  /*30370*/  IMAD.MOV.U32 R13, RZ, RZ, R134 ;  /* 0x000000ffff0d7224 */ /* 0x000fe400078e0086 */
[----:B------:R-:W-:Y:S02]  /*30380*/  IMAD.MOV.U32 R12, RZ, RZ, R2 ;  /* 0x000000ffff0c7224 */ /* 0x000fe400078e0002 */
[----:B------:R-:W-:-:S07]  /*30390*/  IMAD.MOV.U32 R122, RZ, RZ, R14 ;  /* 0x000000ffff7a7224 */ /* 0x000fce00078e000e */
[----:B------:R-:W-:Y:S05]  /*303a0*/  WARPSYNC.COLLECTIVE R15, `(.L_x_2379) ;  /* 0x000000000f087348 */ /* 0x000fea0003c00000 */
[----:B------:R0:W1:Y:S02]  /*303b0*/  SHFL.IDX P6, R14, R13, R12, R11 ;  /* 0x0000000c0d0e7389 */ /* 0x00006400000c000b */
[----:B01----:R-:W-:Y:S01]  /*303c0*/  ENDCOLLECTIVE ;  /* 0x000000000000791b */ /* 0x003fe20003800000 */
.L_x_2379:
[----:B------:R-:W-:Y:S02]  /*303d0*/  IMAD.MOV.U32 R13, RZ, RZ, R130 ;  /* 0x000000ffff0d7224 */ /* 0x000fe400078e0082 */
[----:B------:R-:W-:-:S07]  /*303e0*/  IMAD.MOV.U32 R134, RZ, RZ, R14 ;  /* 0x000000ffff867224 */ /* 0x000fce00078e000e */
[----:B------:R-:W-:Y:S05]  /*303f0*/  WARPSYNC.COLLECTIVE R15, `(.L_x_2380) ;  /* 0x000000000f087348 */ /* 0x000fea0003c00000 */
[----:B------:R0:W1:Y:S02]  /*30400*/  SHFL.IDX P6, R14, R13, R12, R11 ;  /* 0x0000000c0d0e7389 */ /* 0x00006400000c000b */
[----:B01----:R-:W-:Y:S01]  /*30410*/  ENDCOLLECTIVE ;  /* 0x000000000000791b */ /* 0x003fe20003800000 */
.L_x_2380:
        /* <DEDUP_REMOVED lines=8> */
.L_x_2381:
[----:B------:R-:W-:Y:S02]  /*304a0*/  SEL R72, R122, R119, P0 ;  /* 0x000000777a487207 */ /* 0x000fe40000000000 */
[----:B------:R-:W-:Y:S01]  /*304b0*/  SEL R119, R119, R122, P0 ;  /* 0x0000007a77777207 */ /* 0x000fe20000000000 */
[----:B------:R-:W-:Y:S02]  /*304c0*/  IMAD.MOV.U32 R13, RZ, RZ, R127 ;  /* 0x000000ffff0d7224 */ /* 0x000fe400078e007f */
[----:B------:R-:W-:-:S07]  /*304d0*/  IMAD.MOV.U32 R131, RZ, RZ, R14 ;  /* 0x000000ffff837224 */ /* 0x000fce00078e000e */
[----:B------:R-:W-:Y:S05]  /*304e0*/  WARPSYNC.COLLECTIVE R15, `(.L_x_2382) ;  /* 0x000000000f087348 */ /* 0x000fea0003c00000 */
[----:B------:R0:W1:Y:S02]  /*304f0*/  SHFL.IDX P6, R14, R13, R12, R11 ;  /* 0x0000000c0d0e7389 */ /* 0x00006400000c000b */
[----:B01----:R-:W-:Y:S01]  /*30500*/  ENDCOLLECTIVE ;  /* 0x000000000000791b */ /* 0x003fe20003800000 */
.L_x_2382:
[----:B------:R-:W-:Y:S02]  /*30510*/  IMAD.MOV.U32 R13, RZ, RZ, R142 ;  /* 0x000000ffff0d7224 */ /* 0x000fe400078e008e */
[----:B------:R-:W-:Y:S02]  /*30520*/  IMAD.MOV.U32 R12, RZ, RZ, R2 ;  /* 0x000000ffff0c7224 */ /* 0x000fe400078e0002 */
[----:B------:R-:W-:-:S07]  /*30530*/  IMAD.MOV.U32 R130, RZ, RZ, R14 ;  /* 0x000000ffff827224 */ /* 0x000fce00078e000e */
[----:B------:R-:W-:Y:S05]  /*30540*/  WARPSYNC.COLLECTIVE R15, `(.L_x_2383) ;  /* 0x000000000f087348 */ /* 0x000fea0003c00000 */
[----:B------:R0:W1:Y:S02]  /*30550*/  SHFL.IDX P6, R14, R13, R12, R11 ;  /* 0x0000000c0d0e7389 */ /* 0x00006400000c000b */
[----:B01----:R-:W-:Y:S01]  /*30560*/  ENDCOLLECTIVE ;  /* 0x000000000000791b */ /* 0x003fe20003800000 */
.L_x_2383:
[----:B------:R-:W-:Y:S02]  /*30570*/  IMAD.MOV.U32 R13, RZ, RZ, R138 ;  /* 0x000000ffff0d7224 */ /* 0x000fe400078e008a */
[----:B------:R-:W-:-:S07]  /*30580*/  IMAD.MOV.U32 R129, RZ, RZ, R14 ;  /* 0x000000ffff817224 */ /* 0x000fce00078e000e */
[----:B------:R-:W-:Y:S05]  /*30590*/  WARPSYNC.COLLECTIVE R15, `(.L_x_2384) ;  /* 0x000000000f087348 */ /* 0x000fea0003c00000 */
[----:B------:R0:W1:Y:S02]  /*305a0*/  SHFL.IDX P6, R14, R13, R12, R11 ;  /* 0x0000000c0d0e7389 */ /* 0x00006400000c000b */
[----:B01----:R-:W-:Y:S01]  /*305b0*/  ENDCOLLECTIVE ;  /* 0x000000000000791b */ /* 0x003fe20003800000 */
.L_x_2384:
        /* <DEDUP_REMOVED lines=8> */
.L_x_2385:
        /* <DEDUP_REMOVED lines=11> */
.L_x_2386:
[----:B------:R-:W-:Y:S02]  /*306f0*/  IMAD.MOV.U32 R13, RZ, RZ, R150 ;  /* 0x000000ffff0d7224 */ /* 0x000fe400078e0096 */
[----:B------:R-:W-:Y:S01]  /*30700*/  IMAD.MOV.U32 R12, RZ, RZ, R2 ;  /* 0x000000ffff0c7224 */ /* 0x000fe200078e0002 */
[----:B------:R-:W-:Y:S01]  /*30710*/  SEL R2, R3, R6, P0 ;  /* 0x0000000603027207 */ /* 0x000fe20000000000 */
[----:B------:R-:W-:-:S07]  /*30720*/  IMAD.MOV.U32 R59, RZ, RZ, R14 ;  /* 0x000000ffff3b7224 */ /* 0x000fce00078e000e */
[----:B------:R-:W-:Y:S05]  /*30730*/  WARPSYNC.COLLECTIVE R15, `(.L_x_2387) ;  /* 0x000000000f087348 */ /* 0x000fea0003c00000 */
[----:B------:R0:W1:Y:S02]  /*30740*/  SHFL.IDX P6, R14, R13, R12, R11 ;  /* 0x0000000c0d0e7389 */ /* 0x00006400000c000b */
[----:B01----:R-:W-:Y:S01]  /*30750*/  ENDCOLLECTIVE ;  /* 0x000000000000791b */ /* 0x003fe20003800000 */
.L_x_2387:
        /* <DEDUP_REMOVED lines=11> */
.L_x_2388:
[----:B------:R-:W-:Y:S02]  /*30810*/  SEL R78, R130, R127, P0 ;  /* 0x0000007f824e7207 */ /* 0x000fe40000000000 */
[----:B------:R-:W-:Y:S02]  /*30820*/  SEL R70, R70, R121, P0 ;  /* 0x0000007946467207 */ /* 0x000fe40000000000 */
[----:B------:R-:W-:Y:S02]  /*30830*/  SEL R127, R127, R130, P0 ;  /* 0x000000827f7f7207 */ /* 0x000fe40000000000 */
[----:B------:R-:W-:Y:S02]  /*30840*/  SEL R12, R4, R5, P0 ;  /* 0x00000005040c7207 */ /* 0x000fe40000000000 */
[----:B------:R-:W-:Y:S02]  /*30850*/  SEL R5, R5, R4, P0 ;  /* 0x0000000405057207 */ /* 0x000fe40000000000 */
[----:B------:R-:W-:Y:S01]  /*30860*/  SEL R4, R6, R3, P0 ;  /* 0x0000000306047207 */ /* 0x000fe20000000000 */
[----:B------:R-:W-:Y:S01]  /*30870*/  STL [R1+0x34], R12 ;  /* 0x0000340c01007387 */ /* 0x000fe20000100800 */
[----:B------:R-:W-:-:S02]  /*30880*/  SEL R3, R8, R9, P0 ;  /* 0x0000000908037207 */ /* 0x000fc40000000000 */
[----:B------:R-:W-:Y:S01]  /*30890*/  SEL R6, R73, R132, P0 ;  /* 0x0000008449067207 */ /* 0x000fe20000000000 */
[----:B------:R0:W-:Y:S01]  /*308a0*/  STL [R1+0x38], R5 ;  /* 0x0000380501007387 */ /* 0x0001e20000100800 */
[----:B------:R-:W-:Y:S01]  /*308b0*/  IMAD.MOV.U32 R11, RZ, RZ, R14 ;  /* 0x000000ffff0b7224 */ /* 0x000fe200078e000e */
[----:B------:R-:W-:Y:S02]  /*308c0*/  SEL R73, R132, R73, P0 ;  /* 0x0000004984497207 */ /* 0x000fe40000000000 */
[----:B------:R1:W-:Y:S04]  /*308d0*/  STL [R1+0x2c], R2 ;  /* 0x00002c0201007387 */ /* 0x0003e80000100800 */
[----:B------:R2:W-:Y:S01]  /*308e0*/  STL [R1+0x30], R4 ;  /* 0x0000300401007387 */ /* 0x0005e20000100800 */
[----:B0-----:R-:W-:-:S03]  /*308f0*/  SEL R5, R69, R128, P0 ;  /* 0x0000008045057207 */ /* 0x001fc60000000000 */
[----:B------:R0:W-:Y:S01]  /*30900*/  STL [R1+0x24], R3 ;  /* 0x0000240301007387 */ /* 0x0001e20000100800 */
[----:B------:R-:W-:Y:S02]  /*30910*/  SEL R69, R128, R69, P0 ;  /* 0x0000004580457207 */ /* 0x000fe40000000000 */
[----:B-1----:R-:W-:Y:S02]  /*30920*/  SEL R2, R9, R8, P0 ;  /* 0x0000000809027207 */ /* 0x002fe40000000000 */
[----:B------:R-:W-:Y:S02]  /*30930*/  SEL R8, R81, R140, P0 ;  /* 0x0000008c51087207 */ /* 0x000fe40000000000 */
[----:B--2---:R-:W-:Y:S01]  /*30940*/  SEL R4, R7, R10, P0 ;  /* 0x0000000a07047207 */ /* 0x004fe20000000000 */
[----:B------:R1:W-:Y:S01]  /*30950*/  STL [R1+0x28], R2 ;  /* 0x0000280201007387 */ /* 0x0003e20000100800 */
[----:B------:R-:W-:Y:S02]  /*30960*/  SEL R9, R85, R144, P0 ;  /* 0x0000009055097207 */ /* 0x000fe40000000000 */
[----:B0-----:R-:W-:Y:S01]  /*30970*/  SEL R3, R10, R7, P0 ;  /* 0x000000070a037207 */ /* 0x001fe20000000000 */
[----:B------:R0:W-:Y:S01]  /*30980*/  STL [R1+0x18], R4 ;  /* 0x0000180401007387 */ /* 0x0001e20000100800 */
[----:B------:R-:W-:-:S02]  /*30990*/  SEL R7, R77, R136, P0 ;  /* 0x000000884d077207 */ /* 0x000fc40000000000 */
[----:B------:R-:W-:Y:S01]  /*309a0*/  SEL R10, R89, R148, P0 ;  /* 0x00000094590a7207 */ /* 0x000fe20000000000 */
[----:B------:R2:W-:Y:S01]  /*309b0*/  STL [R1+0x20], R3 ;  /* 0x0000200301007387 */ /* 0x0005e20000100800 */
[----:B------:R-:W-:Y:S02]  /*309c0*/  SEL R77, R136, R77, P0 ;  /* 0x0000004d884d7207 */ /* 0x000fe40000000000 */
[----:B-1----:R-:W-:Y:S02]  /*309d0*/  SEL R2, R28, R40, P0 ;  /* 0x000000281c027207 */ /* 0x002fe40000000000 */
[----:B------:R-:W-:Y:S02]  /*309e0*/  SEL R81, R140, R81, P0 ;  /* 0x000000518c517207 */ /* 0x000fe40000000000 */
[----:B0-----:R-:W-:Y:S01]  /*309f0*/  SEL R4, R40, R28, P0 ;  /* 0x0000001c28047207 */ /* 0x001fe20000000000 */
[----:B------:R0:W-:Y:S01]  /*30a00*/  STL [R1+0xc], R2 ;  /* 0x00000c0201007387 */ /* 0x0001e20000100800 */
[----:B------:R-:W-:-:S02]  /*30a10*/  SEL R40, R54, R32, P0 ;  /* 0x0000002036287207 */ /* 0x000fc40000000000 */
[----:B--2---:R-:W-:Y:S01]  /*30a20*/  SEL R3, R29, R44, P0 ;  /* 0x0000002c1d037207 */ /* 0x004fe20000000000 */
[----:B------:R1:W-:Y:S01]  /*30a30*/  STL [R1+0x10], R4 ;  /* 0x0000100401007387 */ /* 0x0003e20000100800 */
[----:B------:R-:W-:Y:S02]  /*30a40*/  SEL R85, R144, R85, P0 ;  /* 0x0000005590557207 */ /* 0x000fe40000000000 */
[----:B------:R-:W-:Y:S01]  /*30a50*/  SEL R89, R148, R89, P0 ;  /* 0x0000005994597207 */ /* 0x000fe20000000000 */
[----:B------:R2:W-:Y:S01]  /*30a60*/  STL [R1+0x4], R3 ;  /* 0x0000040301007387 */ /* 0x0005e20000100800 */
[----:B------:R-:W-:Y:S02]  /*30a70*/  SEL R54, R32, R54, P0 ;  /* 0x0000003620367207 */ /* 0x000fe40000000000 */
[----:B0-----:R-:W-:Y:S02]  /*30a80*/  SEL R2, R44, R29, P0 ;  /* 0x0000001d2c027207 */ /* 0x001fe40000000000 */
[----:B------:R-:W-:-:S02]  /*30a90*/  SEL R44, R125, R74, P0 ;  /* 0x0000004a7d2c7207 */ /* 0x000fc40000000000 */
[----:B-1----:R-:W-:Y:S01]  /*30aa0*/  SEL R4, R65, R124, P0 ;  /* 0x0000007c41047207 */ /* 0x002fe20000000000 */
[----:B------:R0:W-:Y:S01]  /*30ab0*/  STL [R1+0x8], R2 ;  /* 0x0000080201007387 */ /* 0x0001e20000100800 */
[----:B------:R-:W-:Y:S02]  /*30ac0*/  SEL R65, R124, R65, P0 ;  /* 0x000000417c417207 */ /* 0x000fe40000000000 */
[----:B--2---:R-:W-:Y:S02]  /*30ad0*/  SEL R3, R61, R120, P0 ;  /* 0x000000783d037207 */ /* 0x004fe40000000000 */
[----:B------:R-:W-:Y:S02]  /*30ae0*/  SEL R120, R120, R61, P0 ;  /* 0x0000003d78787207 */ /* 0x000fe40000000000 */
[----:B------:R-:W-:Y:S02]  /*30af0*/  SEL R61, R91, R118, P0 ;  /* 0x000000765b3d7207 */ /* 0x000fe40000000000 */
[----:B------:R-:W-:Y:S01]  /*30b00*/  SEL R74, R74, R125, P0 ;  /* 0x0000007d4a4a7207 */ /* 0x000fe20000000000 */
[----:B0-----:R-:W-:Y:S01]  /*30b10*/  IMAD.MOV.U32 R2, RZ, RZ, RZ ;  /* 0x000000ffff027224 */ /* 0x001fe200078e00ff */
[----:B------:R-:W-:Y:S01]  /*30b20*/  SEL R91, R118, R91, P0 ;  /* 0x0000005b765b7207 */ /* 0x000fe20000000000 */
[----:B------:R-:W-:Y:S06]  /*30b30*/  BRA `(.L_x_2389) ;  /* 0xfffffed000707947 */ /* 0x000fec000383ffff */
.L_x_1997:
[----:B------:R-:W-:Y:S02]  /*30b40*/  IMAD.MOV.U32 R13, RZ, RZ, R20 ;  /* 0x000000ffff0d7224 */ /* 0x000fe400078e0014 */
[----:B------:R-:W-:Y:S02]  /*30b50*/  IMAD.MOV.U32 R12, RZ, RZ, RZ ;  /* 0x000000ffff0c7224 */ /* 0x000fe400078e00ff */
[----:B------:R-:W-:Y:S02]  /*30b60*/  IMAD.MOV.U32 R11, RZ, RZ, 0x181f ;  /* 0x0000181fff0b7424 */ /* 0x000fe400078e00ff */
[----:B------:R-:W-:-:S07]  /*30b70*/  IMAD.MOV.U32 R15, RZ, RZ, -0x1 ;  /* 0xffffffffff0f7424 */ /* 0x000fce00078e00ff */
[----:B-----5:R-:W-:Y:S05]  /*30b80*/  WARPSYNC.COLLECTIVE R15, `(.L_x_2390) ;  /* 0x000000000f087348 */ /* 0x020fea0003c00000 */
[----:B------:R0:W1:Y:S02]  /*30b90*/  SHFL.IDX P6, R14, R13, R12, R11 ;  /* 0x0000000c0d0e7389 */ /* 0x00006400000c000b */
[----:B01---5:R-:W-:Y:S01]  /*30ba0*/  ENDCOLLECTIVE ;  /* 0x000000000000791b */ /* 0x023fe20003800000 */
.L_x_2390:
[----:B------:R-:W-:Y:S02]  /*30bb0*/  IMAD.MOV.U32 R13, RZ, RZ, R0 ;  /* 0x000000ffff0d7224 */ /* 0x000fe400078e0000 */
[----:B------:R-:W-:-:S07]  /*30bc0*/  IMAD.MOV.U32 R21, RZ, RZ, R14 ;  /* 0x000000ffff157224 */ /* 0x000fce00078e000e */
[----:B------:R-:W-:Y:S05]  /*30bd0*/  WARPSYNC.COLLECTIVE R15, `(.L_x_2391) ;  /* 0x000000000f087348 */ /* 0x000fea0003c00000 */
[----:B------:R0:W1:Y:S02]  /*30be0*/  SHFL.IDX P6, R14, R13, R12, R11 ;  /* 0x0000000c0d0e7389 */ /* 0x00006400000c000b */
[----:B01----:R-:W-:Y:S01]  /*30bf0*/  ENDCOLLECTIVE ;  /* 0x000000000000791b */ /* 0x003fe20003800000 */
.L_x_2391:
[----:B------:R-:W-:Y:S05]  /*30c00*/  BRA `(.L_x_2392) ;  /* 0xfffffee400c07947 */ /* 0x000fea000383ffff */
.L_x_2000:
[----:B------:R-:W-:Y:S01]  /*30c10*/  BSSY B1, `(.L_x_2393) ;  /* 0x0000008000017945 */ /* 0x000fe20003800000 */
[----:B---3--:R-:W-:Y:S02]  /*30c20*/  IMAD.MOV.U32 R13, RZ, RZ, R20 ;  /* 0x000000ffff0d7224 */ /* 0x008fe400078e0014 */
[----:B------:R-:W-:Y:S02]  /*30c30*/  IMAD.MOV.U32 R12, RZ, RZ, 0x1 ;  /* 0x00000001ff0c7424 */ /* 0x000fe400078e00ff */
[----:B------:R-:W-:Y:S02]  /*30c40*/  IMAD.MOV.U32 R11, RZ, RZ, 0x181f ;  /* 0x0000181fff0b7424 */ /* 0x000fe400078e00ff */
[----:B------:R-:W-:-:S07]  /*30c50*/  IMAD.MOV.U32 R15, RZ, RZ, -0x1 ;  /* 0xffffffffff0f7424 */ /* 0x000fce00078e00ff */
[----:B012--5:R-:W-:Y:S05]  /*30c60*/  WARPSYNC.COLLECTIVE R15, `(.L_x_2394) ;  /* 0x000000000f087348 */ /* 0x027fea0003c00000 */
[----:B--2---:R2:W3:Y:S02]  /*30c70*/  SHFL.IDX P6, R14, R13, R12, R11 ;  /* 0x0000000c0d0e7389 */ /* 0x0044e400000c000b */
[----:B0123-5:R-:W-:Y:S01]  /*30c80*/  ENDCOLLECTIVE ;  /* 0x000000000000791b */ /* 0x02ffe20003800000 */
.L_x_2394:
[----:B------:R-:W-:Y:S05]  /*30c90*/  BSYNC B1 ;  /* 0x0000000000017941 */ /* 0x000fea0003800000 */
.L_x_2393:
        /* <DEDUP_REMOVED lines=8> */
.L_x_2395:
[----:B------:R-:W-:Y:S05]  /*30d20*/  BRA `(.L_x_2396) ;  /* 0xfffffee400dc7947 */ /* 0x000fea000383ffff */
.L_x_2003:
[----:B------:R-:W-:Y:S01]  /*30d30*/  BSSY B1, `(.L_x_2397) ;  /* 0x0000008000017945 */ /* 0x000fe20003800000 */
[----:B------:R-:W-:Y:S02]  /*30d40*/  IMAD.MOV.U32 R13, RZ, RZ, R20 ;  /* 0x000000ffff0d7224 */ /* 0x000fe400078e0014 */
[----:B------:R-:W-:Y:S02]  /*30d50*/  IMAD.MOV.U32 R12, RZ, RZ, 0x2 ;  /* 0x00000002ff0c7424 */ /* 0x000fe400078e00ff */
[----:B------:R-:W-:Y:S02]  /*30d60*/  IMAD.MOV.U32 R11, RZ, RZ, 0x181f ;  /* 0x0000181fff0b7424 */ /* 0x000fe400078e00ff */
[----:B------:R-:W-:-:S07]  /*30d70*/  IMAD.MOV.U32 R15, RZ, RZ, -0x1 ;  /* 0xffffffffff0f7424 */ /* 0x000fce00078e00ff */
[----:B012345:R-:W-:Y:S05]  /*30d80*/  WARPSYNC.COLLECTIVE R15, `(.L_x_2398) ;  /* 0x000000000f087348 */ /* 0x03ffea0003c00000 */
[----:B--2---:R2:W0:Y:S02]  /*30d90*/  SHFL.IDX P6, R14, R13, R12, R11 ;  /* 0x0000000c0d0e7389 */ /* 0x00442400000c000b */
[----:B012345:R-:W-:Y:S01]  /*30da0*/  ENDCOLLECTIVE ;  /* 0x000000000000791b */ /* 0x03ffe20003800000 */
.L_x_2398:
[----:B------:R-:W-:Y:S05]  /*30db0*/  BSYNC B1 ;  /* 0x0000000000017941 */ /* 0x000fea0003800000 */
.L_x_2397:
        /* <DEDUP_REMOVED lines=8> */
.L_x_2399:
[----:B------:R-:W-:Y:S05]  /*30e40*/  BRA `(.L_x_2400) ;  /* 0xfffffee400fc7947 */ /* 0x000fea000383ffff */
.L_x_2006:
[----:B------:R-:W-:Y:S01]  /*30e50*/  BSSY B1, `(.L_x_2401) ;  /* 0x0000008000017945 */ /* 0x000fe20003800000 */
[----:B------:R-:W-:Y:S02]  /*30e60*/  IMAD.MOV.U32 R13, RZ, RZ, R20 ;  /* 0x000000ffff0d7224 */ /* 0x000fe400078e0014 */
[----:B------:R-:W-:Y:S02]  /*30e70*/  IMAD.MOV.U32 R12, RZ, RZ, 0x3 ;  /* 0x00000003ff0c7424 */ /* 0x000fe400078e00ff */
[----:B------:R-:W-:Y:S02]  /*30e80*/  IMAD.MOV.U32 R11, RZ, RZ, 0x181f ;  /* 0x0000181fff0b7424 */ /* 0x000fe400078e00ff */
[----:B------:R-:W-:-:S07]  /*30e90*/  IMAD.MOV.U32 R15, RZ, RZ, -0x1 ;  /* 0xffffffffff0f7424 */ /* 0x000fce00078e00ff */
[----:B012345:R-:W-:Y:S05]  /*30ea0*/  WARPSYNC.COLLECTIVE R15, `(.L_x_2402) ;  /* 0x000000000f087348 */ /* 0x03ffea0003c00000 */
[----:B0-----:R0:W0:Y:S02]  /*30eb0*/  SHFL.IDX P6, R14, R13, R12, R11 ;  /* 0x0000000c0d0e7389 */ /* 0x00102400000c000b */
[----:B012345:R-:W-:Y:S01]  /*30ec0*/  ENDCOLLECTIVE ;  /* 0x000000000000791b */ /* 0x03ffe20003800000 */
.L_x_2402:
[----:B------:R-:W-:Y:S05]  /*30ed0*/  BSYNC B1 ;  /* 0x0000000000017941 */ /* 0x000fea0003800000 */
.L_x_2401:
        /* <DEDUP_REMOVED lines=8> */
.L_x_2403:
[----:B------:R-:W-:Y:S05]  /*30f60*/  BRA `(.L_x_2404) ;  /* 0xfffffee8001c7947 */ /* 0x000fea000383ffff */
.L_x_2008:
[----:B------:R-:W-:Y:S01]  /*30f70*/  IMAD.MOV.U32 R13, RZ, RZ, R2 ;  /* 0x000000ffff0d7224 */ /* 0x000fe200078e0002 */
[----:B------:R-:W-:Y:S01]  /*30f80*/  MOV R11, 0x1c1f ;  /* 0x00001c1f000b7802 */ /* 0x000fe20000000f00 */
[----:B------:R-:W-:Y:S02]  /*30f90*/  IMAD.MOV.U32 R12, RZ, RZ, RZ ;  /* 0x000000ffff0c7224 */ /* 0x000fe400078e00ff */
[----:B------:R-:W-:-:S07]  /*30fa0*/  IMAD.MOV.U32 R15, RZ, RZ, -0x1 ;  /* 0xffffffffff0f7424 */ /* 0x000fce00078e00ff */
[----:B------:R-:W-:Y:S05]  /*30fb0*/  WARPSYNC.COLLECTIVE R15, `(.L_x_2405) ;  /* 0x000000000f087348 */ /* 0x000fea0003c00000 */
[----:B------:R0:W1:Y:S02]  /*30fc0*/  SHFL.IDX P6, R14, R13, R12, R11 ;  /* 0x0000000c0d0e7389 */ /* 0x00006400000c000b */
[----:B01----:R-:W-:Y:S01]  /*30fd0*/  ENDCOLLECTIVE ;  /* 0x000000000000791b */ /* 0x003fe20003800000 */
.L_x_2405:
[----:B------:R-:W-:Y:S02]  /*30fe0*/  IMAD.MOV.U32 R13, RZ, RZ, R0 ;  /* 0x000000ffff0d7224 */ /* 0x000fe400078e0000 */
[----:B------:R-:W-:-:S07]  /*30ff0*/  IMAD.MOV.U32 R24, RZ, RZ, R14 ;  /* 0x000000ffff187224 */ /* 0x000fce00078e000e */
[----:B------:R-:W-:Y:S05]  /*31000*/  WARPSYNC.COLLECTIVE R15, `(.L_x_2406) ;  /* 0x000000000f087348 */ /* 0x000fea0003c00000 */
[----:B------:R0:W1:Y:S02]  /*31010*/  SHFL.IDX P6, R14, R13, R12, R11 ;  /* 0x0000000c0d0e7389 */ /* 0x00006400000c000b */
[----:B01----:R-:W-:Y:S01]  /*31020*/  ENDCOLLECTIVE ;  /* 0x000000000000791b */ /* 0x003fe20003800000 */
.L_x_2406:
[----:B------:R-:W-:Y:S01]  /*31030*/  IMAD.MOV.U32 R11, RZ, RZ, R14 ;  /* 0x000000ffff0b7224 */ /* 0x000fe200078e000e */
[----:B------:R-:W-:Y:S06]  /*31040*/  BRA `(.L_x_2407) ;  /* 0xfffffee800f47947 */ /* 0x000fec000383ffff */
.L_x_2011:
[----:B------:R-:W-:Y:S01]  /*31050*/  BSSY B1, `(.L_x_2408) ;  /* 0x0000008000017945 */ /* 0x000fe20003800000 */
[----:B---3--:R-:W-:Y:S02]  /*31060*/  IMAD.MOV.U32 R13, RZ, RZ, R2 ;  /* 0x000000ffff0d7224 */ /* 0x008fe400078e0002 */
[----:B------:R-:W-:Y:S02]  /*31070*/  IMAD.MOV.U32 R12, RZ, RZ, 0x1 ;  /* 0x00000001ff0c7424 */ /* 0x000fe400078e00ff */
[----:B--2---:R-:W-:Y:S02]  /*31080*/  IMAD.MOV.U32 R11, RZ, RZ, 0x1c1f ;  /* 0x00001c1fff0b7424 */ /* 0x004fe400078e00ff */
[----:B------:R-:W-:-:S07]  /*31090*/  IMAD.MOV.U32 R15, RZ, RZ, -0x1 ;  /* 0xffffffffff0f7424 */ /* 0x000fce00078e00ff */
[----:B01----:R-:W-:Y:S05]  /*310a0*/  WARPSYNC.COLLECTIVE R15, `(.L_x_2409) ;  /* 0x000000000f087348 */ /* 0x003fea0003c00000 */
[----:B------:R2:W3:Y:S02]  /*310b0*/  SHFL.IDX P6, R14, R13, R12, R11 ;  /* 0x0000000c0d0e7389 */ /* 0x0004e400000c000b */
[----:B0123--:R-:W-:Y:S01]  /*310c0*/  ENDCOLLECTIVE ;  /* 0x000000000000791b */ /* 0x00ffe20003800000 */
.L_x_2409:
[----:B------:R-:W-:Y:S05]  /*310d0*/  BSYNC B1 ;  /* 0x0000000000017941 */ /* 0x000fea0003800000 */
.L_x_2408:
        /* <DEDUP_REMOVED lines=8> */
.L_x_2410:
[----:B------:R-:W-:Y:S01]  /*31160*/  IMAD.MOV.U32 R0, RZ, RZ, R14 ;  /* 0x000000ffff007224 */ /* 0x000fe200078e000e */
[----:B------:R-:W-:Y:S06]  /*31170*/  BRA `(.L_x_2411) ;  /* 0xfffffefc000c7947 */ /* 0x000fec000383ffff */
.L_x_2015:
[----:B------:R-:W-:Y:S02]  /*31180*/  IMAD.MOV.U32 R13, RZ, RZ, R2 ;  /* 0x000000ffff0d7224 */ /* 0x000fe400078e0002 */
[----:B------:R-:W-:Y:S02]  /*31190*/  IMAD.MOV.U32 R12, RZ, RZ, RZ ;  /* 0x000000ffff0c7224 */ /* 0x000fe400078e00ff */
[----:B------:R-:W-:Y:S02]  /*311a0*/  IMAD.MOV.U32 R11, RZ, RZ, 0x181f ;  /* 0x0000181fff0b7424 */ /* 0x000fe400078e00ff */
[----:B------:R-:W-:-:S07]  /*311b0*/  IMAD.MOV.U32 R15, RZ, RZ, -0x1 ;  /* 0xffffffffff0f7424 */ /* 0x000fce00078e00ff */
[----:B--2---:R-:W-:Y:S05]  /*311c0*/  WARPSYNC.COLLECTIVE R15, `(.L_x_2412) ;  /* 0x000000000f087348 */ /* 0x004fea0003c00000 */
[----:B------:R0:W1:Y:S02]  /*311d0*/  SHFL.IDX P6, R14, R13, R12, R11 ;  /* 0x0000000c0d0e7389 */ /* 0x00006400000c000b */
[----:B012---:R-:W-:Y:S01]  /*311e0*/  ENDCOLLECTIVE ;  /* 0x000000000000791b */ /* 0x007fe20003800000 */
.L_x_2412:
[----:B------:R-:W-:Y:S02]  /*311f0*/  IMAD.MOV.U32 R13, RZ, RZ, R0 ;  /* 0x000000ffff0d7224 */ /* 0x000fe400078e0000 */
[----:B------:R-:W-:-:S07]  /*31200*/  IMAD.MOV.U32 R3, RZ, RZ, R14 ;  /* 0x000000ffff037224 */ /* 0x000fce00078e000e */
[----:B------:R-:W-:Y:S05]  /*31210*/  WARPSYNC.COLLECTIVE R15, `(.L_x_2413) ;  /* 0x000000000f087348 */ /* 0x000fea0003c00000 */
[----:B------:R0:W1:Y:S02]  /*31220*/  SHFL.IDX P6, R14, R13, R12, R11 ;  /* 0x0000000c0d0e7389 */ /* 0x00006400000c000b */
[----:B01----:R-:W-:Y:S01]  /*31230*/  ENDCOLLECTIVE ;  /* 0x000000000000791b */ /* 0x003fe20003800000 */
.L_x_2413:
[----:B------:R-:W-:Y:S05]  /*31240*/  BRA `(.L_x_2414) ;  /* 0xffffff1000b47947 */ /* 0x000fea000383ffff */
.L_x_2018:
[----:B------:R-:W-:Y:S01]  /*31250*/  BSSY B1, `(.L_x_2415) ;  /* 0x0000008000017945 */ /* 0x000fe20003800000 */
[----:B------:R-:W-:Y:S01]  /*31260*/  IMAD.MOV.U32 R13, RZ, RZ, R2 ;  /* 0x000000ffff0d7224 */ /* 0x000fe200078e0002 */
[----:B------:R-:W-:Y:S01]  /*31270*/  MOV R11, 0x181f ;  /* 0x0000181f000b7802 */ /* 0x000fe20000000f00 */
[----:B------:R-:W-:Y:S02]  /*31280*/  IMAD.MOV.U32 R12, RZ, RZ, 0x1 ;  /* 0x00000001ff0c7424 */ /* 0x000fe400078e00ff */
[----:B----4-:R-:W-:-:S07]  /*31290*/  IMAD.MOV.U32 R15, RZ, RZ, -0x1 ;  /* 0xffffffffff0f7424 */ /* 0x010fce00078e00ff */
[----:B0123--:R-:W-:Y:S05]  /*312a0*/  WARPSYNC.COLLECTIVE R15, `(.L_x_2416) ;  /* 0x000000000f087348 */ /* 0x00ffea0003c00000 */
[----:B---3--:R3:W4:Y:S02]  /*312b0*/  SHFL.IDX P6, R14, R13, R12, R11 ;  /* 0x0000000c0d0e7389 */ /* 0x00872400000c000b */
[----:B01234-:R-:W-:Y:S01]  /*312c0*/  ENDCOLLECTIVE ;  /* 0x000000000000791b */ /* 0x01ffe20003800000 */
.L_x_2416:
[----:B------:R-:W-:Y:S05]  /*312d0*/  BSYNC B1 ;  /* 0x0000000000017941 */ /* 0x000fea0003800000 */
.L_x_2415:
        /* <DEDUP_REMOVED lines=8> */
.L_x_2417:
[----:B------:R-:W-:Y:S05]  /*31360*/  BRA `(.L_x_2418) ;  /* 0xffffff1000d47947 */ /* 0x000fea000383ffff */
.L_x_2021:
[----:B------:R-:W-:Y:S01]  /*31370*/  BSSY B1, `(.L_x_2419) ;  /* 0x0000008000017945 */ /* 0x000fe20003800000 */
[----:B------:R-:W-:Y:S02]  /*31380*/  IMAD.MOV.U32 R13, RZ, RZ, R2 ;  /* 0x000000ffff0d7224 */ /* 0x000fe400078e0002 */
[----:B------:R-:W-:Y:S02]  /*31390*/  IMAD.MOV.U32 R12, RZ, RZ, 0x2 ;  /* 0x00000002ff0c7424 */ /* 0x000fe400078e00ff */
[----:B------:R-:W-:Y:S02]  /*313a0*/  IMAD.MOV.U32 R11, RZ, RZ, 0x181f ;  /* 0x0000181fff0b7424 */ /* 0x000fe400078e00ff */
[----:B----4-:R-:W-:-:S07]  /*313b0*/  IMAD.MOV.U32 R15, RZ, RZ, -0x1 ;  /* 0xffffffffff0f7424 */ /* 0x010fce00078e00ff */
[----:B0123--:R-:W-:Y:S05]  /*313c0*/  WARPSYNC.COLLECTIVE R15, `(.L_x_2420) ;  /* 0x000000000f087348 */ /* 0x00ffea0003c00000 */
[----:B---3--:R3:W4:Y:S02]  /*313d0*/  SHFL.IDX P6, R14, R13, R12, R11 ;  /* 0x0000000c0d0e7389 */ /* 0x00872400000c000b */
[----:B01234-:R-:W-:Y:S01]  /*313e0*/  ENDCOLLECTIVE ;  /* 0x000000000000791b */ /* 0x01ffe20003800000 */
.L_x_2420:
[----:B------:R-:W-:Y:S05]  /*313f0*/  BSYNC B1 ;  /* 0x0000000000017941 */ /* 0x000fea0003800000 */
.L_x_2419:
        /* <DEDUP_REMOVED lines=8> */
.L_x_2421:
[----:B------:R-:W-:Y:S05]  /*31480*/  BRA `(.L_x_2422) ;  /* 0xffffff1000f47947 */ /* 0x000fea000383ffff */
.L_x_2024:
[----:B------:R-:W-:Y:S01]  /*31490*/  BSSY B1, `(.L_x_2423) ;  /* 0x0000008000017945 */ /* 0x000fe20003800000 */
[----:B------:R-:W-:Y:S02]  /*314a0*/  IMAD.MOV.U32 R13, RZ, RZ, R2 ;  /* 0x000000ffff0d7224 */ /* 0x000fe400078e0002 */
[----:B------:R-:W-:Y:S02]  /*314b0*/  IMAD.MOV.U32 R12, RZ, RZ, 0x3 ;  /* 0x00000003ff0c7424 */ /* 0x000fe400078e00ff */
[----:B------:R-:W-:Y:S02]  /*314c0*/  IMAD.MOV.U32 R11, RZ, RZ, 0x181f ;  /* 0x0000181fff0b7424 */ /* 0x000fe400078e00ff */
[----:B0-----:R-:W-:-:S07]  /*314d0*/  IMAD.MOV.U32 R15, RZ, RZ, -0x1 ;  /* 0xffffffffff0f7424 */ /* 0x001fce00078e00ff */
[----:B-1234-:R-:W-:Y:S05]  /*314e0*/  WARPSYNC.COLLECTIVE R15, `(.L_x_2424) ;  /* 0x000000000f087348 */ /* 0x01efea0003c00000 */
[----:B----4-:R0:W4:Y:S02]  /*314f0*/  SHFL.IDX P6, R14, R13, R12, R11 ;  /* 0x0000000c0d0e7389 */ /* 0x01012400000c000b */
[----:B01234-:R-:W-:Y:S01]  /*31500*/  ENDCOLLECTIVE ;  /* 0x000000000000791b */ /* 0x01ffe20003800000 */
.L_x_2424:
[----:B------:R-:W-:Y:S05]  /*31510*/  BSYNC B1 ;  /* 0x0000000000017941 */ /* 0x000fea0003800000 */
.L_x_2423:
        /* <DEDUP_REMOVED lines=8> */
.L_x_2425:
[----:B------:R-:W-:Y:S05]  /*315a0*/  BRA `(.L_x_2426) ;  /* 0xffffff1400147947 */ /* 0x000fea000383ffff */
.L_x_2050:
[----:B------:R-:W1:Y:S01]  /*315b0*/  S2R R5, SR_TID.X ;  /* 0x0000000000057919 */ /* 0x000e620000002100 */
[----:B------:R-:W-:Y:S01]  /*315c0*/  BSSY B1, `(.L_x_2427) ;  /* 0x000000a000017945 */ /* 0x000fe20003800000 */
[----:B0-----:R-:W-:Y:S02]  /*315d0*/  IMAD.MOV.U32 R12, RZ, RZ, RZ ;  /* 0x000000ffff0c7224 */ /* 0x001fe400078e00ff */
[----:B------:R-:W-:Y:S02]  /*315e0*/  IMAD.MOV.U32 R11, RZ, RZ, 0x1f ;  /* 0x0000001fff0b7424 */ /* 0x000fe400078e00ff */
[----:B------:R-:W-:Y:S01]  /*315f0*/  IMAD.MOV.U32 R15, RZ, RZ, -0x1 ;  /* 0xffffffffff0f7424 */ /* 0x000fe200078e00ff */
[----:B-1----:R-:W-:-:S04]  /*31600*/  SHF.R.U32.HI R5, RZ, 0x5, R5 ;  /* 0x00000005ff057819 */ /* 0x002fc80000011605 */
[----:B------:R-:W-:-:S05]  /*31610*/  LOP3.LUT R5, R5, 0x3, RZ, 0xc0, !PT ;  /* 0x0000000305057812 */ /* 0x000fca00078ec0ff */
[----:B------:R-:W-:-:S07]  /*31620*/  IMAD.MOV.U32 R13, RZ, RZ, R5 ;  /* 0x000000ffff0d7224 */ /* 0x000fce00078e0005 */
[----:B------:R-:W-:Y:S05]  /*31630*/  WARPSYNC.COLLECTIVE R15, `(.L_x_2428) ;  /* 0x000000000f087348 */ /* 0x000fea0003c00000 */
[----:B------:R0:W1:Y:S02]  /*31640*/  SHFL.IDX P6, R14, R13, R12, R11 ;  /* 0x0000000c0d0e7389 */ /* 0x00006400000c000b */
[----:B01----:R-:W-:Y:S01]  /*31650*/  ENDCOLLECTIVE ;  /* 0x000000000000791b */ /* 0x003fe20003800000 */
.L_x_2428:
[----:B------:R-:W-:Y:S05]  /*31660*/  BSYNC B1 ;  /* 0x0000000000017941 */ /* 0x000fea0003800000 */
.L_x_2427:
[----:B------:R-:W-:Y:S05]  /*31670*/  BRA `(.L_x_2429) ;  /* 0xffffff34003c7947 */ /* 0x000fea000383ffff */
.L_x_2052:
[----:B------:R-:W-:Y:S01]  /*31680*/  BSSY B1, `(.L_x_2430) ;  /* 0x0000006000017945 */ /* 0x000fe20003800000 */
[----:B------:R-:W-:-:S07]  /*31690*/  IMAD.MOV.U32 R15, RZ, RZ, -0x1 ;  /* 0xffffffffff0f7424 */ /* 0x000fce00078e00ff */
[----:B01----:R-:W-:Y:S05]  /*316a0*/  WARPSYNC.COLLECTIVE R15, `(.L_x_2431) ;  /* 0x000000000f0c7348 */ /* 0x003fea0003c00000 */
[----:B------:R-:W-:Y:S02]  /*316b0*/  ELECT P6, UR62, PT ;  /* 0x00000000003e782f */ /* 0x000fe400038c0000 */
[----:B------:R-:W-:Y:S01]  /*316c0*/  MOV R14, UR62 ;  /* 0x0000003e000e7c02 */ /* 0x000fe20008000f00 */
[----:B01----:R-:W-:Y:S10]  /*316d0*/  ENDCOLLECTIVE ;  /* 0x000000000000791b */ /* 0x003ff40003800000 */
.L_x_2431:
[----:B------:R-:W-:Y:S05]  /*316e0*/  BSYNC B1 ;  /* 0x0000000000017941 */ /* 0x000fea0003800000 */
.L_x_2430:
[----:B------:R-:W-:Y:S05]  /*316f0*/  BRA `(.L_x_2051) ;  /* 0xffffff3400347947 */ /* 0x000fea000383ffff */
.L_x_2054:
[----:B-1----:R1:W2:Y:S02]  /*31700*/  SYNCS.PHASECHK.TRANS64.TRYWAIT P0, [R22+URZ+0x28420], R5 ;  /* 0x02842005160075a7 */ /* 0x0022a4000800017f */
[----:B--2---:R-:W-:Y:S05]  /*31710*/  @!P0 NANOSLEEP.SYNCS 0x989680 ;  /* 0x009896800000895d */ /* 0x004fea0003900000 */
[----:B------:R-:W2:Y:S02]  /*31720*/  @!P0 SYNCS.PHASECHK.TRANS64 P0, [R22+URZ+0x28420], R5 ;  /* 0x02842005160085a7 */ /* 0x000ea4000800007f */
[----:B--2---:R-:W-:Y:S05]  /*31730*/  @!P0 BRA `(.L_x_2054) ;  /* 0xfffffffc00f08947 */ /* 0x004fea000383ffff */
[----:B------:R-:W-:Y:S05]  /*31740*/  BRA `(.L_x_2432) ;  /* 0xffffff3400447947 */ /* 0x000fea000383ffff */
.L_x_2058:
[----:B--2---:R2:W3:Y:S02]  /*31750*/  SYNCS.PHASECHK.TRANS64.TRYWAIT P0, [R11+URZ+0x284a0], R10 ;  /* 0x0284a00a0b0075a7 */ /* 0x0044e4000800017f */
[----:B---3--:R-:W-:Y:S05]  /*31760*/  @!P0 NANOSLEEP.SYNCS 0x989680 ;  /* 0x009896800000895d */ /* 0x008fea0003900000 */
[----:B------:R-:W3:Y:S02]  /*31770*/  @!P0 SYNCS.PHASECHK.TRANS64 P0, [R11+URZ+0x284a0], R10 ;  /* 0x0284a00a0b0085a7 */ /* 0x000ee4000800007f */
[----:B---3--:R-:W-:Y:S05]  /*31780*/  @!P0 BRA `(.L_x_2058) ;  /* 0xfffffffc00f08947 */ /* 0x008fea000383ffff */
[----:B------:R-:W-:Y:S05]  /*31790*/  BRA `(.L_x_2433) ;  /* 0xffffff34005c7947 */ /* 0x000fea000383ffff */
.L_x_2064:
[----:B0-----:R0:W1:Y:S02]  /*317a0*/  SYNCS.PHASECHK.TRANS64.TRYWAIT P0, [R11+URZ+0x284c0], R10 ;  /* 0x0284c00a0b0075a7 */ /* 0x001064000800017f */
[----:B-1----:R-:W-:Y:S05]  /*317b0*/  @!P0 NANOSLEEP.SYNCS 0x989680 ;  /* 0x009896800000895d */ /* 0x002fea0003900000 */
[----:B------:R-:W1:Y:S02]  /*317c0*/  @!P0 SYNCS.PHASECHK.TRANS64 P0, [R11+URZ+0x284c0], R10 ;  /* 0x0284c00a0b0085a7 */ /* 0x000e64000800007f */
[----:B-1----:R-:W-:Y:S05]  /*317d0*/  @!P0 BRA `(.L_x_2064) ;  /* 0xfffffffc00f08947 */ /* 0x002fea000383ffff */
[----:B------:R-:W-:Y:S05]  /*317e0*/  BRA `(.L_x_2434) ;  /* 0xffffff3800187947 */ /* 0x000fea000383ffff */
.L_x_2072:
[----:B--2---:R2:W3:Y:S02]  /*317f0*/  SYNCS.PHASECHK.TRANS64.TRYWAIT P1, [R10+URZ+0x284a0], R8 ;  /* 0x0284a0080a0075a7 */ /* 0x0044e4000802017f */
[----:B---3--:R-:W-:Y:S05]  /*31800*/  @!P1 NANOSLEEP.SYNCS 0x989680 ;  /* 0x009896800000995d */ /* 0x008fea0003900000 */
[----:B------:R-:W3:Y:S02]  /*31810*/  @!P1 SYNCS.PHASECHK.TRANS64 P1, [R10+URZ+0x284a0], R8 ;  /* 0x0284a0080a0095a7 */ /* 0x000ee4000802007f */
[----:B---3--:R-:W-:Y:S05]  /*31820*/  @!P1 BRA `(.L_x_2072) ;  /* 0xfffffffc00f09947 */ /* 0x008fea000383ffff */
[----:B------:R-:W-:Y:S05]  /*31830*/  BRA `(.L_x_2435) ;  /* 0xffffff3c00107947 */ /* 0x000fea000383ffff */
.L_x_2078:
[----:B0-----:R0:W1:Y:S02]  /*31840*/  SYNCS.PHASECHK.TRANS64.TRYWAIT P1, [R10+URZ+0x284c0], R8 ;  /* 0x0284c0080a0075a7 */ /* 0x001064000802017f */
[----:B-1----:R-:W-:Y:S05]  /*31850*/  @!P1 NANOSLEEP.SYNCS 0x989680 ;  /* 0x009896800000995d */ /* 0x002fea0003900000 */
[----:B------:R-:W1:Y:S02]  /*31860*/  @!P1 SYNCS.PHASECHK.TRANS64 P1, [R10+URZ+0x284c0], R8 ;  /* 0x0284c0080a0095a7 */ /* 0x000e64000802007f */
[----:B-1----:R-:W-:Y:S05]  /*31870*/  @!P1 BRA `(.L_x_2078) ;  /* 0xfffffffc00f09947 */ /* 0x002fea000383ffff */
[----:B------:R-:W-:Y:S05]  /*31880*/  BRA `(.L_x_2436) ;  /* 0xffffff3c00c87947 */ /* 0x000fea000383ffff */
.L_x_2104:
[----:B------:R-:W0:Y:S01]  /*31890*/  S2R R20, SR_TID.X ;  /* 0x0000000000147919 */ /* 0x000e220000002100 */
[----:B------:R-:W-:Y:S01]  /*318a0*/  BSSY B0, `(.L_x_2437) ;  /* 0x000000a000007945 */ /* 0x000fe20003800000 */
        /* <DEDUP_REMOVED lines=9> */
.L_x_2438:
[----:B------:R-:W-:Y:S05]  /*31940*/  BSYNC B0 ;  /* 0x0000000000007941 */ /* 0x000fea0003800000 */
.L_x_2437:
[----:B------:R-:W-:Y:S05]  /*31950*/  BRA `(.L_x_2439) ;  /* 0xffffff5000987947 */ /* 0x000fea000383ffff */
.L_x_2107:
[----:B0-----:R0:W1:Y:S02]  /*31960*/  SYNCS.PHASECHK.TRANS64.TRYWAIT P0, [R6+URZ+0x28480], R21 ;  /* 0x02848015060075a7 */ /* 0x001064000800017f */
[----:B-1----:R-:W-:Y:S05]  /*31970*/  @!P0 NANOSLEEP.SYNCS 0x989680 ;  /* 0x009896800000895d */ /* 0x002fea0003900000 */
[----:B------:R-:W1:Y:S02]  /*31980*/  @!P0 SYNCS.PHASECHK.TRANS64 P0, [R6+URZ+0x28480], R21 ;  /* 0x02848015060085a7 */ /* 0x000e64000800007f */
[----:B-1----:R-:W-:Y:S05]  /*31990*/  @!P0 BRA `(.L_x_2107) ;  /* 0xfffffffc00f08947 */ /* 0x002fea000383ffff */
[----:B------:R-:W-:Y:S05]  /*319a0*/  BRA `(.L_x_2440) ;  /* 0xffffff5000b47947 */ /* 0x000fea000383ffff */
.L_x_2108:
        /* <DEDUP_REMOVED lines=8> */
.L_x_2442:
[----:B------:R-:W-:Y:S05]  /*31a30*/  BSYNC B0 ;  /* 0x0000000000007941 */ /* 0x000fea0003800000 */
.L_x_2441:
[----:B------:R-:W-:Y:S01]  /*31a40*/  IMAD.MOV.U32 R13, RZ, RZ, R2 ;  /* 0x000000ffff0d7224 */ /* 0x000fe200078e0002 */
[C---:B------:R-:W-:Y:S01]  /*31a50*/  ISETP.GE.AND P3, PT, R27.reuse, 0x11, PT ;  /* 0x000000111b00780c */ /* 0x040fe20003f66270 */
[----:B------:R-:W-:Y:S01]  /*31a60*/  IMAD.MOV.U32 R12, RZ, RZ, RZ ;  /* 0x000000ffff0c7224 */ /* 0x000fe200078e00ff */
[----:B------:R-:W-:Y:S01]  /*31a70*/  ISETP.GE.AND P5, PT, R27, 0x31, PT ;  /* 0x000000311b00780c */ /* 0x000fe20003fa6270 */
[----:B------:R-:W-:Y:S02]  /*31a80*/  IMAD.MOV.U32 R11, RZ, RZ, 0x181f ;  /* 0x0000181fff0b7424 */ /* 0x000fe400078e00ff */
[----:B------:R-:W-:Y:S02]  /*31a90*/  IMAD.MOV.U32 R15, RZ, RZ, -0x1 ;  /* 0xffffffffff0f7424 */ /* 0x000fe400078e00ff */
[----:B------:R-:W-:-:S08]  /*31aa0*/  IMAD.MOV.U32 R5, RZ, RZ, R14 ;  /* 0x000000ffff057224 */ /* 0x000fd000078e000e */
[----:B------:R-:W-:Y:S05]  /*31ab0*/  WARPSYNC.COLLECTIVE R15, `(.L_x_2443) ;  /* 0x000000000f087348 */ /* 0x000fea0003c00000 */
[----:B------:R0:W1:Y:S02]  /*31ac0*/  SHFL.IDX P6, R14, R13, R12, R11 ;  /* 0x0000000c0d0e7389 */ /* 0x00006400000c000b */
[----:B01----:R-:W-:Y:S01]  /*31ad0*/  ENDCOLLECTIVE ;  /* 0x000000000000791b */ /* 0x003fe20003800000 */
.L_x_2443:
[----:B------:R-:W0:Y:S01]  /*31ae0*/  LDC R11, c[0x0][0x2f4] ;  /* 0x0000bd00ff0b7b82 */ /* 0x000e220000000800 */
[----:B------:R-:W-:Y:S01]  /*31af0*/  LOP3.LUT R15, R33, 0x80, RZ, 0xfc, !PT ;  /* 0x00000080210f7812 */ /* 0x000fe200078efcff */
[----:B------:R-:W-:Y:S01]  /*31b00*/  IMAD.MOV.U32 R12, RZ, RZ, 0x1 ;  /* 0x00000001ff0c7424 */ /* 0x000fe200078e00ff */
[----:B------:R-:W-:Y:S01]  /*31b10*/  MOV R13, R3 ;  /* 0x00000003000d7202 */ /* 0x000fe20000000f00 */
[----:B------:R-:W-:-:S05]  /*31b20*/  IMAD.MOV.U32 R8, RZ, RZ, R14 ;  /* 0x000000ffff087224 */ /* 0x000fca00078e000e */
[----:B------:R-:W-:-:S05]  /*31b30*/  IADD3 R8, P0, R33, R8, RZ ;  /* 0x0000000821087210 */ /* 0x000fca0007f1e0ff */
[----:B------:R-:W-:Y:S02]  /*31b40*/  IMAD.X R9, RZ, RZ, R5, P0 ;  /* 0x000000ffff097224 */ /* 0x000fe400000e0605 */
[----:B------:R-:W-:Y:S01]  /*31b50*/  IMAD.IADD R5, R22, 0x1, R7 ;  /* 0x0000000116057824 */ /* 0x000fe200078e0207 */
[-C--:B0-----:R-:W-:Y:S02]  /*31b60*/  ISETP.GE.AND P2, PT, R33, R11.reuse, PT ;  /* 0x0000000b2100720c */ /* 0x081fe40003f46270 */
[----:B------:R-:W-:Y:S01]  /*31b70*/  ISETP.GE.AND P0, PT, R15, R11, PT ;  /* 0x0000000b0f00720c */ /* 0x000fe20003f06270 */
[----:B------:R-:W-:Y:S01]  /*31b80*/  IMAD.MOV.U32 R11, RZ, RZ, 0x181f ;  /* 0x0000181fff0b7424 */ /* 0x000fe200078e00ff */
[----:B------:R-:W-:Y:S01]  /*31b90*/  ISETP.LT.OR P1, PT, R27, 0x1, P2 ;  /* 0x000000011b00780c */ /* 0x000fe20001721670 */
[----:B------:R-:W-:-:S12]  /*31ba0*/  IMAD.MOV.U32 R15, RZ, RZ, -0x1 ;  /* 0xffffffffff0f7424 */ /* 0x000fd800078e00ff */
[----:B------:R-:W-:Y:S05]  /*31bb0*/  WARPSYNC.COLLECTIVE R15, `(.L_x_2444) ;  /* 0x000000000f087348 */ /* 0x000fea0003c00000 */
[----:B------:R0:W1:Y:S02]  /*31bc0*/  SHFL.IDX P6, R14, R13, R12, R11 ;  /* 0x0000000c0d0e7389 */ /* 0x00006400000c000b */
[----:B01----:R-:W-:Y:S01]  /*31bd0*/  ENDCOLLECTIVE ;  /* 0x000000000000791b */ /* 0x003fe20003800000 */
.L_x_2444:
[----:B------:R-:W-:Y:S01]  /*31be0*/  @!PT LDS RZ, [RZ] ;  /* 0x00000000fffff984 */ /* 0x000fe20000000800 */
[----:B------:R-:W-:Y:S01]  /*31bf0*/  @!PT LDS RZ, [RZ] ;  /* 0x00000000fffff984 */ /* 0x000fe20000000800 */
[----:B------:R-:W-:Y:S01]  /*31c00*/  @!PT LDS RZ, [RZ] ;  /* 0x00000000fffff984 */ /* 0x000fe20000000800 */
[----:B------:R0:W-:Y:S01]  /*31c10*/  LDGSTS.E.BYPASS.LTC128B.128 [R5+0x10000], desc[UR36][R8.64], !P1 ;  /* 0x1000000008057fae */ /* 0x0001e2000c901d64 */
[----:B------:R-:W-:Y:S01]  /*31c20*/  ISETP.LT.OR P1, PT, R27, 0x1, P0 ;  /* 0x000000011b00780c */ /* 0x000fe20000721670 */
[----:B------:R-:W-:-:S12]  /*31c30*/  IMAD.MOV.U32 R13, RZ, RZ, R2 ;  /* 0x000000ffff0d7224 */ /* 0x000fd800078e0002 */
[----:B------:R0:W-:Y:S01]  /*31c40*/  LDGSTS.E.BYPASS.LTC128B.128 [R5+0x12000], desc[UR36][R8.64+0x80], !P1 ;  /* 0x1200008008057fae */ /* 0x0001e2000c901d64 */
[----:B------:R-:W-:-:S07]  /*31c50*/  IMAD.MOV.U32 R7, RZ, RZ, R14 ;  /* 0x000000ffff077224 */ /* 0x000fce00078e000e */
[----:B0-----:R-:W-:Y:S05]  /*31c60*/  WARPSYNC.COLLECTIVE R15, `(.L_x_2445) ;  /* 0x000000000f087348 */ /* 0x001fea0003c00000 */
[----:B------:R1:W2:Y:S02]  /*31c70*/  SHFL.IDX P6, R14, R13, R12, R11 ;  /* 0x0000000c0d0e7389 */ /* 0x0002a400000c000b */
[----:B012---:R-:W-:Y:S01]  /*31c80*/  ENDCOLLECTIVE ;  /* 0x000000000000791b */ /* 0x007fe20003800000 */
.L_x_2445:
[----:B------:R-:W-:Y:S02]  /*31c90*/  IMAD.MOV.U32 R13, RZ, RZ, R3 ;  /* 0x000000ffff0d7224 */ /* 0x000fe400078e0003 */
[----:B------:R-:W-:Y:S02]  /*31ca0*/  IMAD.MOV.U32 R12, RZ, RZ, 0x2 ;  /* 0x00000002ff0c7424 */ /* 0x000fe400078e00ff */
[----:B------:R-:W-:-:S07]  /*31cb0*/  IMAD.MOV.U32 R8, RZ, RZ, R14 ;  /* 0x000000ffff087224 */ /* 0x000fce00078e000e */
[----:B------:R-:W-:Y:S05]  /*31cc0*/  WARPSYNC.COLLECTIVE R15, `(.L_x_2446) ;  /* 0x000000000f087348 */ /* 0x000fea0003c00000 */
[----:B------:R0:W1:Y:S02]  /*31cd0*/  SHFL.IDX P6, R14, R13, R12, R11 ;  /* 0x0000000c0d0e7389 */ /* 0x00006400000c000b */
[----:B01----:R-:W-:Y:S01]  /*31ce0*/  ENDCOLLECTIVE ;  /* 0x000000000000791b */ /* 0x003fe20003800000 */
.L_x_2446:
        /* <DEDUP_REMOVED lines=13> */
.L_x_2447:
[----:B------:R-:W-:Y:S01]  /*31dc0*/  @!PT LDS RZ, [RZ] ;  /* 0x00000000fffff984 */ /* 0x000fe20000000800 */
[----:B------:R-:W-:Y:S01]  /*31dd0*/  @!PT LDS RZ, [RZ] ;  /* 0x00000000fffff984 */ /* 0x000fe20000000800 */
[----:B------:R-:W-:Y:S01]  /*31de0*/  @!PT LDS RZ, [RZ] ;  /* 0x00000000fffff984 */ /* 0x000fe20000000800 */
[----:B------:R0:W-:Y:S01]  /*31df0*/  LDGSTS.E.BYPASS.LTC128B.128 [R5+0x12800], desc[UR36][R8.64+0x80], !P1 ;  /* 0x1280008008057fae */ /* 0x0001e2000c901d64 */
[----:B------:R-:W-:Y:S02]  /*31e00*/  IMAD.MOV.U32 R13, RZ, RZ, R3 ;  /* 0x000000ffff0d7224 */ /* 0x000fe400078e0003 */
[----:B------:R-:W-:Y:S02]  /*31e10*/  IMAD.MOV.U32 R12, RZ, RZ, 0x3 ;  /* 0x00000003ff0c7424 */ /* 0x000fe400078e00ff */
[----:B0-----:R-:W-:-:S07]  /*31e20*/  IMAD.MOV.U32 R8, RZ, RZ, R14 ;  /* 0x000000ffff087224 */ /* 0x001fce00078e000e */
[----:B------:R-:W-:Y:S05]  /*31e30*/  WARPSYNC.COLLECTIVE R15, `(.L_x_2448) ;  /* 0x000000000f087348 */ /* 0x000fea0003c00000 */
[----:B------:R0:W1:Y:S02]  /*31e40*/  SHFL.IDX P6, R14, R13, R12, R11 ;  /* 0x0000000c0d0e7389 */ /* 0x00006400000c000b */
[----:B01----:R-:W-:Y:S01]  /*31e50*/  ENDCOLLECTIVE ;  /* 0x000000000000791b */ /* 0x003fe20003800000 */
.L_x_2448:
        /* <DEDUP_REMOVED lines=13> */
.L_x_2449:
[----:B------:R-:W-:Y:S01]  /*31f30*/  @!PT LDS RZ, [RZ] ;  /* 0x00000000fffff984 */ /* 0x000fe20000000800 */
[----:B------:R-:W-:Y:S01]  /*31f40*/  @!PT LDS RZ, [RZ] ;  /* 0x00000000fffff984 */ /* 0x000fe20000000800 */
[----:B------:R-:W-:Y:S01]  /*31f50*/  @!PT LDS RZ, [RZ] ;  /* 0x00000000fffff984 */ /* 0x000fe20000000800 */
[----:B------:R2:W-:Y:S01]  /*31f60*/  LDGSTS.E.BYPASS.LTC128B.128 [R5+0x13000], desc[UR36][R8.64+0x80], !P1 ;  /* 0x1300008008057fae */ /* 0x0005e2000c901d64 */
[----:B------:R-:W-:Y:S01]  /*31f70*/  ISETP.GE.AND P1, PT, R27, 0x21, PT ;  /* 0x000000211b00780c */ /* 0x000fe20003f26270 */
[----:B------:R-:W-:Y:S01]  /*31f80*/  IMAD.MOV.U32 R2, RZ, RZ, R14 ;  /* 0x000000ffff027224 */ /* 0x000fe200078e000e */
[----:B------:R-:W-:Y:S11]  /*31f90*/  BRA `(.L_x_2450) ;  /* 0xffffff50001c7947 */ /* 0x000ff6000383ffff */
.L_x_2113:
[----:B------:R0:W0:Y:S02]  /*31fa0*/  SYNCS.PHASECHK.TRANS64.TRYWAIT P0, [R6+URZ+0x28440], R21 ;  /* 0x02844015060075a7 */ /* 0x000024000800017f */
[----:B0-----:R-:W-:Y:S05]  /*31fb0*/  @!P0 NANOSLEEP.SYNCS 0x989680 ;  /* 0x009896800000895d */ /* 0x001fea0003900000 */
[----:B------:R-:W0:Y:S02]  /*31fc0*/  @!P0 SYNCS.PHASECHK.TRANS64 P0, [R6+URZ+0x28440], R21 ;  /* 0x02844015060085a7 */ /* 0x000e24000800007f */
[----:B0-----:R-:W-:Y:S05]  /*31fd0*/  @!P0 BRA `(.L_x_2113) ;  /* 0xfffffffc00f08947 */ /* 0x001fea000383ffff */
[----:B------:R-:W-:Y:S05]  /*31fe0*/  BRA `(.L_x_2451) ;  /* 0xffffff5000747947 */ /* 0x000fea000383ffff */
.L_x_2114:
[----:B------:R-:W-:Y:S01]  /*31ff0*/  BSSY B0, `(.L_x_2452) ;  /* 0x0000008000007945 */ /* 0x000fe20003800000 */
[----:B------:R-:W-:Y:S02]  /*32000*/  IMAD.MOV.U32 R13, RZ, RZ, R0 ;  /* 0x000000ffff0d7224 */ /* 0x000fe400078e0000 */
[----:B------:R-:W-:Y:S02]  /*32010*/  IMAD.MOV.U32 R12, RZ, RZ, RZ ;  /* 0x000000ffff0c7224 */ /* 0x000fe400078e00ff */
[----:B------:R-:W-:Y:S02]  /*32020*/  IMAD.MOV.U32 R11, RZ, RZ, 0x181f ;  /* 0x0000181fff0b7424 */ /* 0x000fe400078e00ff */
[----:B------:R-:W-:-:S07]  /*32030*/  IMAD.MOV.U32 R15, RZ, RZ, -0x1 ;  /* 0xffffffffff0f7424 */ /* 0x000fce00078e00ff */
[----:B0---4-:R-:W-:Y:S05]  /*32040*/  WARPSYNC.COLLECTIVE R15, `(.L_x_2453) ;  /* 0x000000000f087348 */ /* 0x011fea0003c00000 */
[----:B------:R1:W2:Y:S02]  /*32050*/  SHFL.IDX P6, R14, R13, R12, R11 ;  /* 0x0000000c0d0e7389 */ /* 0x0002a400000c000b */
[----:B012-4-:R-:W-:Y:S01]  /*32060*/  ENDCOLLECTIVE ;  /* 0x000000000000791b */ /* 0x017fe20003800000 */
.L_x_2453:
[----:B------:R-:W-:Y:S05]  /*32070*/  BSYNC B0 ;  /* 0x0000000000007941 */ /* 0x000fea0003800000 */
.L_x_2452:
        /* <DEDUP_REMOVED lines=8> */
.L_x_2454:
        /* <DEDUP_REMOVED lines=16> */
.L_x_2455:
        /* <DEDUP_REMOVED lines=10> */
.L_x_2456:
[----:B------:R-:W-:Y:S02]  /*322a0*/  IMAD.MOV.U32 R13, RZ, RZ, R0 ;  /* 0x000000ffff0d7224 */ /* 0x000fe400078e0000 */
[----:B------:R-:W-:Y:S02]  /*322b0*/  IMAD.MOV.U32 R12, RZ, RZ, 0x2 ;  /* 0x00000002ff0c7424 */ /* 0x000fe400078e00ff */
[----:B------:R-:W-:-:S07]  /*322c0*/  IMAD.MOV.U32 R3, RZ, RZ, R14 ;  /* 0x000000ffff037224 */ /* 0x000fce00078e000e */
[----:B------:R-:W-:Y:S05]  /*322d0*/  WARPSYNC.COLLECTIVE R15, `(.L_x_2457) ;  /* 0x000000000f087348 */ /* 0x000fea0003c00000 */
[----:B------:R0:W1:Y:S02]  /*322e0*/  SHFL.IDX P6, R14, R13, R12, R11 ;  /* 0x0000000c0d0e7389 */ /* 0x00006400000c000b */
[----:B01----:R-:W-:Y:S01]  /*322f0*/  ENDCOLLECTIVE ;  /* 0x000000000000791b */ /* 0x003fe20003800000 */
.L_x_2457:
        /* <DEDUP_REMOVED lines=15> */
.L_x_2458:
[----:B------:R-:W-:Y:S02]  /*323f0*/  IMAD.MOV.U32 R13, RZ, RZ, R0 ;  /* 0x000000ffff0d7224 */ /* 0x000fe400078e0000 */
[----:B------:R-:W-:Y:S02]  /*32400*/  IMAD.MOV.U32 R12, RZ, RZ, 0x3 ;  /* 0x00000003ff0c7424 */ /* 0x000fe400078e00ff */
[----:B------:R-:W-:-:S07]  /*32410*/  IMAD.MOV.U32 R3, RZ, RZ, R14 ;  /* 0x000000ffff037224 */ /* 0x000fce00078e000e */
[----:B------:R-:W-:Y:S05]  /*32420*/  WARPSYNC.COLLECTIVE R15, `(.L_x_2459) ;  /* 0x000000000f087348 */ /* 0x000fea0003c00000 */
[----:B------:R0:W1:Y:S02]  /*32430*/  SHFL.IDX P6, R14, R13, R12, R11 ;  /* 0x0000000c0d0e7389 */ /* 0x00006400000c000b */
[----:B01----:R-:W-:Y:S01]  /*32440*/  ENDCOLLECTIVE ;  /* 0x000000000000791b */ /* 0x003fe20003800000 */
.L_x_2459:
        /* <DEDUP_REMOVED lines=10> */
.L_x_2460:
[----:B------:R-:W-:Y:S01]  /*324f0*/  @!PT LDS RZ, [RZ] ;  /* 0x00000000fffff984 */ /* 0x000fe20000000800 */
[----:B------:R-:W-:Y:S01]  /*32500*/  @!PT LDS RZ, [RZ] ;  /* 0x00000000fffff984 */ /* 0x000fe20000000800 */
[----:B------:R-:W-:Y:S01]  /*32510*/  @!PT LDS RZ, [RZ] ;  /* 0x00000000fffff984 */ /* 0x000fe20000000800 */
[----:B------:R0:W-:Y:S04]  /*32520*/  @P1 LDGSTS.E.BYPASS.LTC128B.128 [R5+0x21000], desc[UR36][R2.64], !P4 ;  /* 0x2100000002051fae */ /* 0x0001e8000e101d64 */
[----:B------:R0:W-:Y:S01]  /*32530*/  @P1 LDGSTS.E.BYPASS.LTC128B.128 [R5+0x23000], desc[UR36][R2.64+0x80], !P2 ;  /* 0x2300008002051fae */ /* 0x0001e2000d101d64 */
[----:B------:R-:W-:Y:S01]  /*32540*/  MOV R4, R14 ;  /* 0x0000000e00047202 */ /* 0x000fe20000000f00 */
[----:B------:R-:W-:Y:S06]  /*32550*/  BRA `(.L_x_2461) ;  /* 0xffffff4c00ec7947 */ /* 0x000fec000383ffff */
.L_x_2119:
[----:B------:R-:W-:Y:S02]  /*32560*/  IMAD.MOV.U32 R13, RZ, RZ, R4 ;  /* 0x000000ffff0d7224 */ /* 0x000fe400078e0004 */
[----:B------:R-:W-:Y:S02]  /*32570*/  IMAD.MOV.U32 R12, RZ, RZ, RZ ;  /* 0x000000ffff0c7224 */ /* 0x000fe400078e00ff */
[----:B------:R-:W-:Y:S02]  /*32580*/  IMAD.MOV.U32 R11, RZ, RZ, 0x181f ;  /* 0x0000181fff0b7424 */ /* 0x000fe400078e00ff */
[----:B------:R-:W-:Y:S02]  /*32590*/  IMAD.MOV.U32 R15, RZ, RZ, -0x1 ;  /* 0xffffffffff0f7424 */ /* 0x000fe400078e00ff */
[----:B-----5:R-:W-:Y:S02]  /*325a0*/  IMAD R5, R10, R7, RZ ;  /* 0x000000070a057224 */ /* 0x020fe400078e02ff */
[----:B------:R-:W-:-:S07]  /*325b0*/  IMAD.IADD R26, R9, 0x1, R26 ;  /* 0x00000001091a7824 */ /* 0x000fce00078e021a */
[----:B------:R-:W-:Y:S05]  /*325c0*/  WARPSYNC.COLLECTIVE R15, `(.L_x_2462) ;  /* 0x000000000f087348 */ /* 0x000fea0003c00000 */
[----:B------:R0:W1:Y:S02]  /*325d0*/  SHFL.IDX P6, R14, R13, R12, R11 ;  /* 0x0000000c0d0e7389 */ /* 0x00006400000c000b */
[----:B01----:R-:W-:Y:S01]  /*325e0*/  ENDCOLLECTIVE ;  /* 0x000000000000791b */ /* 0x003fe20003800000 */
.L_x_2462:
[C---:B------:R-:W-:Y:S01]  /*325f0*/  VIADD R6, R26.reuse, 0x10 ;  /* 0x000000101a067836 */ /* 0x040fe20000000000 */
[----:B------:R-:W-:Y:S01]  /*32600*/  ISETP.GE.AND P2, PT, R26, R5, PT ;  /* 0x000000051a00720c */ /* 0x000fe20003f46270 */
[----:B------:R-:W-:Y:S02]  /*32610*/  IMAD.MOV.U32 R13, RZ, RZ, R0 ;  /* 0x000000ffff0d7224 */ /* 0x000fe400078e0000 */
[----:B------:R-:W-:-:S10]  /*32620*/  IMAD.MOV.U32 R2, RZ, RZ, R14 ;  /* 0x000000ffff027224 */ /* 0x000fd400078e000e */
[----:B------:R-:W-:Y:S05]  /*32630*/  WARPSYNC.COLLECTIVE R15, `(.L_x_2463) ;  /* 0x000000000f087348 */ /* 0x000fea0003c00000 */
[----:B------:R0:W1:Y:S02]  /*32640*/  SHFL.IDX P6, R14, R13, R12, R11 ;  /* 0x0000000c0d0e7389 */ /* 0x00006400000c000b */
[----:B01----:R-:W-:Y:S01]  /*32650*/  ENDCOLLECTIVE ;  /* 0x000000000000791b */ /* 0x003fe20003800000 */
.L_x_2463:
[----:B------:R-:W-:Y:S02]  /*32660*/  IMAD.MOV.U32 R13, RZ, RZ, R4 ;  /* 0x000000ffff0d7224 */ /* 0x000fe400078e0004 */
[----:B------:R-:W-:Y:S02]  /*32670*/  IMAD.MOV.U32 R12, RZ, RZ, 0x1 ;  /* 0x00000001ff0c7424 */ /* 0x000fe400078e00ff */
[----:B------:R-:W-:-:S07]  /*32680*/  IMAD.MOV.U32 R3, RZ, RZ, R14 ;  /* 0x000000ffff037224 */ /* 0x000fce00078e000e */
[----:B------:R-:W-:Y:S05]  /*32690*/  WARPSYNC.COLLECTIVE R15, `(.L_x_2464) ;  /* 0x000000000f087348 */ /* 0x000fea0003c00000 */
[----:B------:R0:W1:Y:S02]  /*326a0*/  SHFL.IDX P6, R14, R13, R12, R11 ;  /* 0x0000000c0d0e7389 */ /* 0x00006400000c000b */
[----:B01----:R-:W-:Y:S01]  /*326b0*/  ENDCOLLECTIVE ;  /* 0x000000000000791b */ /* 0x003fe20003800000 */
.L_x_2464:
        /* <DEDUP_REMOVED lines=16> */
.L_x_2465:
[----:B------:R-:W-:Y:S02]  /*327c0*/  IMAD.MOV.U32 R13, RZ, RZ, R4 ;  /* 0x000000ffff0d7224 */ /* 0x000fe400078e0004 */
[----:B------:R-:W-:Y:S02]  /*327d0*/  IMAD.MOV.U32 R12, RZ, RZ, 0x2 ;  /* 0x00000002ff0c7424 */ /* 0x000fe400078e00ff */
[----:B------:R-:W-:-:S07]  /*327e0*/  IMAD.MOV.U32 R3, RZ, RZ, R14 ;  /* 0x000000ffff037224 */ /* 0x000fce00078e000e */
[----:B------:R-:W-:Y:S05]  /*327f0*/  WARPSYNC.COLLECTIVE R15, `(.L_x_2466) ;  /* 0x000000000f087348 */ /* 0x000fea0003c00000 */
[----:B------:R0:W1:Y:S02]  /*32800*/  SHFL.IDX P6, R14, R13, R12, R11 ;  /* 0x0000000c0d0e7389 */ /* 0x00006400000c000b */
[----:B01----:R-:W-:Y:S01]  /*32810*/  ENDCOLLECTIVE ;  /* 0x000000000000791b */ /* 0x003fe20003800000 */
.L_x_2466:
        /* <DEDUP_REMOVED lines=17> */
.L_x_2467:
[----:B------:R-:W-:Y:S02]  /*32930*/  IMAD.MOV.U32 R13, RZ, RZ, R4 ;  /* 0x000000ffff0d7224 */ /* 0x000fe400078e0004 */
[----:B------:R-:W-:Y:S02]  /*32940*/  IMAD.MOV.U32 R12, RZ, RZ, 0x3 ;  /* 0x00000003ff0c7424 */ /* 0x000fe400078e00ff */
[----:B------:R-:W-:-:S07]  /*32950*/  IMAD.MOV.U32 R3, RZ, RZ, R14 ;  /* 0x000000ffff037224 */ /* 0x000fce00078e000e */
[----:B------:R-:W-:Y:S05]  /*32960*/  WARPSYNC.COLLECTIVE R15, `(.L_x_2468) ;  /* 0x000000000f087348 */ /* 0x000fea0003c00000 */
[----:B------:R0:W1:Y:S02]  /*32970*/  SHFL.IDX P6, R14, R13, R12, R11 ;  /* 0x0000000c0d0e7389 */ /* 0x00006400000c000b */
[----:B01----:R-:W-:Y:S01]  /*32980*/  ENDCOLLECTIVE ;  /* 0x000000000000791b */ /* 0x003fe20003800000 */
.L_x_2468:
        /* <DEDUP_REMOVED lines=17> */
.L_x_2469:
[----:B------:R-:W-:Y:S02]  /*32aa0*/  IMAD.MOV.U32 R13, RZ, RZ, R4 ;  /* 0x000000ffff0d7224 */ /* 0x000fe400078e0004 */
[----:B------:R-:W-:Y:S02]  /*32ab0*/  IMAD.MOV.U32 R12, RZ, RZ, 0x4 ;  /* 0x00000004ff0c7424 */ /* 0x000fe400078e00ff */
[----:B------:R-:W-:-:S07]  /*32ac0*/  IMAD.MOV.U32 R3, RZ, RZ, R14 ;  /* 0x000000ffff037224 */ /* 0x000fce00078e000e */
[----:B------:R-:W-:Y:S05]  /*32ad0*/  WARPSYNC.COLLECTIVE R15, `(.L_x_2470) ;  /* 0x000000000f087348 */ /* 0x000fea0003c00000 */
[----:B------:R0:W1:Y:S02]  /*32ae0*/  SHFL.IDX P6, R14, R13, R12, R11 ;  /* 0x0000000c0d0e7389 */ /* 0x00006400000c000b */
[----:B01----:R-:W-:Y:S01]  /*32af0*/  ENDCOLLECTIVE ;  /* 0x000000000000791b */ /* 0x003fe20003800000 */
.L_x_2470:
        /* <DEDUP_REMOVED lines=17> */
.L_x_2471:
[----:B------:R-:W-:Y:S02]  /*32c10*/  IMAD.MOV.U32 R13, RZ, RZ, R4 ;  /* 0x000000ffff0d7224 */ /* 0x000fe400078e0004 */
[----:B------:R-:W-:Y:S02]  /*32c20*/  IMAD.MOV.U32 R12, RZ, RZ, 0x5 ;  /* 0x00000005ff0c7424 */ /* 0x000fe400078e00ff */
[----:B------:R-:W-:-:S07]  /*32c30*/  IMAD.MOV.U32 R3, RZ, RZ, R14 ;  /* 0x000000ffff037224 */ /* 0x000fce00078e000e */
[----:B------:R-:W-:Y:S05]  /*32c40*/  WARPSYNC.COLLECTIVE R15, `(.L_x_2472) ;  /* 0x000000000f087348 */ /* 0x000fea0003c00000 */
[----:B------:R0:W1:Y:S02]  /*32c50*/  SHFL.IDX P6, R14, R13, R12, R11 ;  /* 0x0000000c0d0e7389 */ /* 0x00006400000c000b */
[----:B01----:R-:W-:Y:S01]  /*32c60*/  ENDCOLLECTIVE ;  /* 0x000000000000791b */ /* 0x003fe20003800000 */
.L_x_2472:
        /* <DEDUP_REMOVED lines=17> */
.L_x_2473:
[----:B------:R-:W-:Y:S01]  /*32d80*/  MOV R13, R4 ;  /* 0x00000004000d7202 */ /* 0x000fe20000000f00 */
[----:B------:R-:W-:Y:S02]  /*32d90*/  IMAD.MOV.U32 R12, RZ, RZ, 0x6 ;  /* 0x00000006ff0c7424 */ /* 0x000fe400078e00ff */
[----:B------:R-:W-:-:S07]  /*32da0*/  IMAD.MOV.U32 R3, RZ, RZ, R14 ;  /* 0x000000ffff037224 */ /* 0x000fce00078e000e */
[----:B------:R-:W-:Y:S05]  /*32db0*/  WARPSYNC.COLLECTIVE R15, `(.L_x_2474) ;  /* 0x000000000f087348 */ /* 0x000fea0003c00000 */
[----:B------:R0:W1:Y:S02]  /*32dc0*/  SHFL.IDX P6, R14, R13, R12, R11 ;  /* 0x0000000c0d0e7389 */ /* 0x00006400000c000b */
[----:B01----:R-:W-:Y:S01]  /*32dd0*/  ENDCOLLECTIVE ;  /* 0x000000000000791b */ /* 0x003fe20003800000 */
.L_x_2474:
        /* <DEDUP_REMOVED lines=17> */
.L_x_2475:
[----:B------:R-:W-:Y:S02]  /*32ef0*/  IMAD.MOV.U32 R13, RZ, RZ, R4 ;  /* 0x000000ffff0d7224 */ /* 0x000fe400078e0004 */
[----:B------:R-:W-:Y:S02]  /*32f00*/  IMAD.MOV.U32 R12, RZ, RZ, 0x7 ;  /* 0x00000007ff0c7424 */ /* 0x000fe400078e00ff */
[----:B------:R-:W-:-:S07]  /*32f10*/  IMAD.MOV.U32 R3, RZ, RZ, R14 ;  /* 0x000000ffff037224 */ /* 0x000fce00078e000e */
[----:B------:R-:W-:Y:S05]  /*32f20*/  WARPSYNC.COLLECTIVE R15, `(.L_x_2476) ;  /* 0x000000000f087348 */ /* 0x000fea0003c00000 */
[----:B------:R0:W1:Y:S02]  /*32f30*/  SHFL.IDX P6, R14, R13, R12, R11 ;  /* 0x0000000c0d0e7389 */ /* 0x00006400000c000b */
[----:B01----:R-:W-:Y:S01]  /*32f40*/  ENDCOLLECTIVE ;  /* 0x000000000000791b */ /* 0x003fe20003800000 */
.L_x_2476:
        /* <DEDUP_REMOVED lines=15> */
.L_x_2477:
[----:B------:R-:W-:Y:S05]  /*33040*/  BRA `(.L_x_2478) ;  /* 0xffffff5000347947 */ /* 0x000fea000383ffff */
.L_x_2124:
[----:B0-----:R0:W1:Y:S02]  /*33050*/  SYNCS.PHASECHK.TRANS64.TRYWAIT P1, [R22+URZ+0x28420], R3 ;  /* 0x02842003160075a7 */ /* 0x001064000802017f */
[----:B-1----:R-:W-:Y:S05]  /*33060*/  @!P1 NANOSLEEP.SYNCS 0x989680 ;  /* 0x009896800000995d */ /* 0x002fea0003900000 */
[----:B------:R-:W1:Y:S02]  /*33070*/  @!P1 SYNCS.PHASECHK.TRANS64 P1, [R22+URZ+0x28420], R3 ;  /* 0x02842003160095a7 */ /* 0x000e64000802007f */
[----:B-1----:R-:W-:Y:S05]  /*33080*/  @!P1 BRA `(.L_x_2124) ;  /* 0xfffffffc00f09947 */ /* 0x002fea000383ffff */
[----:B------:R-:W-:Y:S05]  /*33090*/  BRA `(.L_x_2479) ;  /* 0xffffff5000ac7947 */ /* 0x000fea000383ffff */
.L_x_2128:
[----:B-1----:R1:W2:Y:S02]  /*330a0*/  SYNCS.PHASECHK.TRANS64.TRYWAIT P0, [R0+URZ+0x28480], R20 ;  /* 0x02848014000075a7 */ /* 0x0022a4000800017f */
[----:B--2---:R-:W-:Y:S05]  /*330b0*/  @!P0 NANOSLEEP.SYNCS 0x989680 ;  /* 0x009896800000895d */ /* 0x004fea0003900000 */
[----:B------:R-:W2:Y:S02]  /*330c0*/  @!P0 SYNCS.PHASECHK.TRANS64 P0, [R0+URZ+0x28480], R20 ;  /* 0x02848014000085a7 */ /* 0x000ea4000800007f */
[----:B--2---:R-:W-:Y:S05]  /*330d0*/  @!P0 BRA `(.L_x_2128) ;  /* 0xfffffffc00f08947 */ /* 0x004fea000383ffff */
[----:B------:R-:W-:Y:S05]  /*330e0*/  BRA `(.L_x_2480) ;  /* 0xffffff5400607947 */ /* 0x000fea000383ffff */
.L_x_2129:
        /* <DEDUP_REMOVED lines=8> */
.L_x_2482:
[----:B------:R-:W-:Y:S05]  /*33170*/  BSYNC B0 ;  /* 0x0000000000007941 */ /* 0x000fea0003800000 */
.L_x_2481:
        /* <DEDUP_REMOVED lines=9> */
.L_x_2483:
[----:B------:R-:W-:Y:S01]  /*33210*/  IMAD.MOV.U32 R13, RZ, RZ, R27 ;  /* 0x000000ffff0d7224 */ /* 0x000fe200078e001b */
[----:B------:R-:W-:Y:S01]  /*33220*/  MOV R12, 0x1 ;  /* 0x00000001000c7802 */ /* 0x000fe20000000f00 */
[----:B------:R-:W-:-:S07]  /*33230*/  IMAD.MOV.U32 R2, RZ, RZ, R14 ;  /* 0x000000ffff027224 */ /* 0x000fce00078e000e */
[----:B------:R-:W-:Y:S05]  /*33240*/  WARPSYNC.COLLECTIVE R15, `(.L_x_2484) ;  /* 0x000000000f087348 */ /* 0x000fea0003c00000 */
[----:B------:R0:W1:Y:S02]  /*33250*/  SHFL.IDX P6, R14, R13, R12, R11 ;  /* 0x0000000c0d0e7389 */ /* 0x00006400000c000b */
[----:B01----:R-:W-:Y:S01]  /*33260*/  ENDCOLLECTIVE ;  /* 0x000000000000791b */ /* 0x003fe20003800000 */
.L_x_2484:
        /* <DEDUP_REMOVED lines=12> */
.L_x_2485:
[----:B------:R-:W-:Y:S02]  /*33330*/  IMAD.MOV.U32 R13, RZ, RZ, R27 ;  /* 0x000000ffff0d7224 */ /* 0x000fe400078e001b */
[----:B------:R-:W-:Y:S02]  /*33340*/  IMAD.MOV.U32 R12, RZ, RZ, 0x2 ;  /* 0x00000002ff0c7424 */ /* 0x000fe400078e00ff */
[----:B------:R-:W-:-:S07]  /*33350*/  IMAD.MOV.U32 R2, RZ, RZ, R14 ;  /* 0x000000ffff027224 */ /* 0x000fce00078e000e */
[----:B------:R-:W-:Y:S05]  /*33360*/  WARPSYNC.COLLECTIVE R15, `(.L_x_2486) ;  /* 0x000000000f087348 */ /* 0x000fea0003c00000 */
[----:B------:R0:W1:Y:S02]  /*33370*/  SHFL.IDX P6, R14, R13, R12, R11 ;  /* 0x0000000c0d0e7389 */ /* 0x00006400000c000b */
[----:B01----:R-:W-:Y:S01]  /*33380*/  ENDCOLLECTIVE ;  /* 0x000000000000791b */ /* 0x003fe20003800000 */
.L_x_2486:
        /* <DEDUP_REMOVED lines=12> */
.L_x_2487:
[----:B------:R-:W-:Y:S02]  /*33450*/  IMAD.MOV.U32 R13, RZ, RZ, R27 ;  /* 0x000000ffff0d7224 */ /* 0x000fe400078e001b */
[----:B------:R-:W-:Y:S02]  /*33460*/  IMAD.MOV.U32 R12, RZ, RZ, 0x3 ;  /* 0x00000003ff0c7424 */ /* 0x000fe400078e00ff */
[----:B------:R-:W-:-:S07]  /*33470*/  IMAD.MOV.U32 R2, RZ, RZ, R14 ;  /* 0x000000ffff027224 */ /* 0x000fce00078e000e */
[----:B------:R-:W-:Y:S05]  /*33480*/  WARPSYNC.COLLECTIVE R15, `(.L_x_2488) ;  /* 0x000000000f087348 */ /* 0x000fea0003c00000 */
[----:B------:R0:W1:Y:S02]  /*33490*/  SHFL.IDX P6, R14, R13, R12, R11 ;  /* 0x0000000c0d0e7389 */ /* 0x00006400000c000b */
[----:B01----:R-:W-:Y:S01]  /*334a0*/  ENDCOLLECTIVE ;  /* 0x000000000000791b */ /* 0x003fe20003800000 */
.L_x_2488:
        /* <DEDUP_REMOVED lines=12> */
.L_x_2489:
[----:B------:R-:W-:Y:S01]  /*33570*/  IMAD.MOV.U32 R2, RZ, RZ, R14 ;  /* 0x000000ffff027224 */ /* 0x000fe200078e000e */
[----:B------:R-:W-:Y:S06]  /*33580*/  BRA `(.L_x_2490) ;  /* 0xffffff5000f87947 */ /* 0x000fec000383ffff */
.L_x_2134:
[----:B----4-:R4:W0:Y:S02]  /*33590*/  SYNCS.PHASECHK.TRANS64.TRYWAIT P0, [R0+URZ+0x28440], R20 ;  /* 0x02844014000075a7 */ /* 0x010824000800017f */
[----:B0-----:R-:W-:Y:S05]  /*335a0*/  @!P0 NANOSLEEP.SYNCS 0x989680 ;  /* 0x009896800000895d */ /* 0x001fea0003900000 */
[----:B------:R-:W0:Y:S02]  /*335b0*/  @!P0 SYNCS.PHASECHK.TRANS64 P0, [R0+URZ+0x28440], R20 ;  /* 0x02844014000085a7 */ /* 0x000e24000800007f */
[----:B0-----:R-:W-:Y:S05]  /*335c0*/  @!P0 BRA `(.L_x_2134) ;  /* 0xfffffffc00f08947 */ /* 0x001fea000383ffff */
[----:B------:R-:W-:Y:S05]  /*335d0*/  BRA `(.L_x_2491) ;  /* 0xffffff5400487947 */ /* 0x000fea000383ffff */
.L_x_2135:
[----:B------:R-:W-:Y:S01]  /*335e0*/  BSSY B0, `(.L_x_2492) ;  /* 0x0000008000007945 */ /* 0x000fe20003800000 */
[----:B------:R-:W-:Y:S02]  /*335f0*/  IMAD.MOV.U32 R13, RZ, RZ, R8 ;  /* 0x000000ffff0d7224 */ /* 0x000fe400078e0008 */
[----:B------:R-:W-:Y:S02]  /*33600*/  IMAD.MOV.U32 R12, RZ, RZ, RZ ;  /* 0x000000ffff0c7224 */ /* 0x000fe400078e00ff */
[----:B------:R-:W-:Y:S02]  /*33610*/  IMAD.MOV.U32 R11, RZ, RZ, 0x181f ;  /* 0x0000181fff0b7424 */ /* 0x000fe400078e00ff */
[----:B------:R-:W-:-:S07]  /*33620*/  IMAD.MOV.U32 R15, RZ, RZ, -0x1 ;  /* 0xffffffffff0f7424 */ /* 0x000fce00078e00ff */
[----:B01-34-:R-:W-:Y:S05]  /*33630*/  WARPSYNC.COLLECTIVE R15, `(.L_x_2493) ;  /* 0x000000000f087348 */ /* 0x01bfea0003c00000 */
[----:B------:R2:W0:Y:S02]  /*33640*/  SHFL.IDX P6, R14, R13, R12, R11 ;  /* 0x0000000c0d0e7389 */ /* 0x00042400000c000b */
[----:B01234-:R-:W-:Y:S01]  /*33650*/  ENDCOLLECTIVE ;  /* 0x000000000000791b */ /* 0x01ffe20003800000 */
.L_x_2493:
[----:B------:R-:W-:Y:S05]  /*33660*/  BSYNC B0 ;  /* 0x0000000000007941 */ /* 0x000fea0003800000 */
.L_x_2492:
        /* <DEDUP_REMOVED lines=8> */
.L_x_2494:
[----:B------:R-:W-:Y:S02]  /*336f0*/  IMAD.MOV.U32 R13, RZ, RZ, R8 ;  /* 0x000000ffff0d7224 */ /* 0x000fe400078e0008 */
[----:B------:R-:W-:Y:S02]  /*33700*/  IMAD.MOV.U32 R12, RZ, RZ, 0x1 ;  /* 0x00000001ff0c7424 */ /* 0x000fe400078e00ff */
[----:B------:R-:W-:-:S07]  /*33710*/  IMAD.MOV.U32 R2, RZ, RZ, R14 ;  /* 0x000000ffff027224 */ /* 0x000fce00078e000e */
[----:B------:R-:W-:Y:S05]  /*33720*/  WARPSYNC.COLLECTIVE R15, `(.L_x_2495) ;  /* 0x000000000f087348 */ /* 0x000fea0003c00000 */
[----:B------:R0:W1:Y:S02]  /*33730*/  SHFL.IDX P6, R14, R13, R12, R11 ;  /* 0x0000000c0d0e7389 */ /* 0x00006400000c000b */
[----:B01----:R-:W-:Y:S01]  /*33740*/  ENDCOLLECTIVE ;  /* 0x000000000000791b */ /* 0x003fe20003800000 */
.L_x_2495:
        /* <DEDUP_REMOVED lines=12> */
.L_x_2496:
[----:B------:R-:W-:Y:S02]  /*33810*/  IMAD.MOV.U32 R13, RZ, RZ, R8 ;  /* 0x000000ffff0d7224 */ /* 0x000fe400078e0008 */
[----:B------:R-:W-:Y:S02]  /*33820*/  IMAD.MOV.U32 R12, RZ, RZ, 0x2 ;  /* 0x00000002ff0c7424 */ /* 0x000fe400078e00ff */
[----:B------:R-:W-:-:S07]  /*33830*/  IMAD.MOV.U32 R2, RZ, RZ, R14 ;  /* 0x000000ffff027224 */ /* 0x000fce00078e000e */
[----:B------:R-:W-:Y:S05]  /*33840*/  WARPSYNC.COLLECTIVE R15, `(.L_x_2497) ;  /* 0x000000000f087348 */ /* 0x000fea0003c00000 */
[----:B------:R0:W1:Y:S02]  /*33850*/  SHFL.IDX P6, R14, R13, R12, R11 ;  /* 0x0000000c0d0e7389 */ /* 0x00006400000c000b */
[----:B01----:R-:W-:Y:S01]  /*33860*/  ENDCOLLECTIVE ;  /* 0x000000000000791b */ /* 0x003fe20003800000 */
.L_x_2497:
        /* <DEDUP_REMOVED lines=12> */
.L_x_2498:
[----:B------:R-:W-:Y:S02]  /*33930*/  IMAD.MOV.U32 R13, RZ, RZ, R8 ;  /* 0x000000ffff0d7224 */ /* 0x000fe400078e0008 */
[----:B------:R-:W-:Y:S02]  /*33940*/  IMAD.MOV.U32 R12, RZ, RZ, 0x3 ;  /* 0x00000003ff0c7424 */ /* 0x000fe400078e00ff */
[----:B------:R-:W-:-:S07]  /*33950*/  IMAD.MOV.U32 R2, RZ, RZ, R14 ;  /* 0x000000ffff027224 */ /* 0x000fce00078e000e */
[----:B------:R-:W-:Y:S05]  /*33960*/  WARPSYNC.COLLECTIVE R15, `(.L_x_2499) ;  /* 0x000000000f087348 */ /* 0x000fea0003c00000 */
[----:B------:R0:W1:Y:S02]  /*33970*/  SHFL.IDX P6, R14, R13, R12, R11 ;  /* 0x0000000c0d0e7389 */ /* 0x00006400000c000b */
[----:B01----:R-:W-:Y:S01]  /*33980*/  ENDCOLLECTIVE ;  /* 0x000000000000791b */ /* 0x003fe20003800000 */
.L_x_2499:
        /* <DEDUP_REMOVED lines=12> */
.L_x_2500:
[----:B------:R-:W-:Y:S01]  /*33a50*/  IMAD.MOV.U32 R2, RZ, RZ, R14 ;  /* 0x000000ffff027224 */ /* 0x000fe200078e000e */
[----:B------:R-:W-:Y:S06]  /*33a60*/  BRA `(.L_x_2501) ;  /* 0xffffff5000d47947 */ /* 0x000fec000383ffff */
.L_x_2140:
[----:B0-----:R0:W1:Y:S02]  /*33a70*/  SYNCS.PHASECHK.TRANS64.TRYWAIT P2, [R3+URZ+0x28470], R0 ;  /* 0x02847000030075a7 */ /* 0x001064000804017f */
[----:B-1----:R-:W-:Y:S05]  /*33a80*/  @!P2 NANOSLEEP.SYNCS 0x989680 ;  /* 0x009896800000a95d */ /* 0x002fea0003900000 */
[----:B------:R-:W1:Y:S02]  /*33a90*/  @!P2 SYNCS.PHASECHK.TRANS64 P2, [R3+URZ+0x28470], R0 ;  /* 0x028470000300a5a7 */ /* 0x000e64000804007f */
[----:B-1----:R-:W-:Y:S05]  /*33aa0*/  @!P2 BRA `(.L_x_2140) ;  /* 0xfffffffc00f0a947 */ /* 0x002fea000383ffff */
[----:B------:R-:W-:Y:S05]  /*33ab0*/  BRA `(.L_x_2502) ;  /* 0xffffff5400387947 */ /* 0x000fea000383ffff */
.L_x_2142:
[----:B0-----:R0:W1:Y:S02]  /*33ac0*/  SYNCS.PHASECHK.TRANS64.TRYWAIT P2, [R3+URZ+0x28460], R2 ;  /* 0x02846002030075a7 */ /* 0x001064000804017f */
[----:B-1----:R-:W-:Y:S05]  /*33ad0*/  @!P2 NANOSLEEP.SYNCS 0x989680 ;  /* 0x009896800000a95d */ /* 0x002fea0003900000 */
[----:B------:R-:W1:Y:S02]  /*33ae0*/  @!P2 SYNCS.PHASECHK.TRANS64 P2, [R3+URZ+0x28460], R2 ;  /* 0x028460020300a5a7 */ /* 0x000e64000804007f */
[----:B-1----:R-:W-:Y:S05]  /*33af0*/  @!P2 BRA `(.L_x_2142) ;  /* 0xfffffffc00f0a947 */ /* 0x002fea000383ffff */
[----:B------:R-:W-:Y:S05]  /*33b00*/  BRA `(.L_x_2503) ;  /* 0xffffff5400447947 */ /* 0x000fea000383ffff */
.L_x_2150:
[----:B0-----:R0:W1:Y:S02]  /*33b10*/  SYNCS.PHASECHK.TRANS64.TRYWAIT P1, [R0+URZ+0x28470], R3 ;  /* 0x02847003000075a7 */ /* 0x001064000802017f */
[----:B-1----:R-:W-:Y:S05]  /*33b20*/  @!P1 NANOSLEEP.SYNCS 0x989680 ;  /* 0x009896800000995d */ /* 0x002fea0003900000 */
[----:B------:R-:W1:Y:S02]  /*33b30*/  @!P1 SYNCS.PHASECHK.TRANS64 P1, [R0+URZ+0x28470], R3 ;  /* 0x02847003000095a7 */ /* 0x000e64000802007f */
[----:B-1----:R-:W-:Y:S05]  /*33b40*/  @!P1 BRA `(.L_x_2150) ;  /* 0xfffffffc00f09947 */ /* 0x002fea000383ffff */
[----:B------:R-:W-:Y:S05]  /*33b50*/  BRA `(.L_x_2504) ;  /* 0xffffff5c00247947 */ /* 0x000fea000383ffff */
.L_x_2152:
[----:B0-----:R0:W1:Y:S02]  /*33b60*/  SYNCS.PHASECHK.TRANS64.TRYWAIT P1, [R0+URZ+0x28460], R3 ;  /* 0x02846003000075a7 */ /* 0x001064000802017f */
[----:B-1----:R-:W-:Y:S05]  /*33b70*/  @!P1 NANOSLEEP.SYNCS 0x989680 ;  /* 0x009896800000995d */ /* 0x002fea0003900000 */
[----:B------:R-:W1:Y:S02]  /*33b80*/  @!P1 SYNCS.PHASECHK.TRANS64 P1, [R0+URZ+0x28460], R3 ;  /* 0x02846003000095a7 */ /* 0x000e64000802007f */
[----:B-1----:R-:W-:Y:S05]  /*33b90*/  @!P1 BRA `(.L_x_2152) ;  /* 0xfffffffc00f09947 */ /* 0x002fea000383ffff */
[----:B------:R-:W-:Y:S05]  /*33ba0*/  BRA `(.L_x_2505) ;  /* 0xffffff5c002c7947 */ /* 0x000fea000383ffff */
.L_x_2157:
[----:B------:R-:W-:Y:S01]  /*33bb0*/  BSSY B0, `(.L_x_2506) ;  /* 0x0000008000007945 */ /* 0x000fe20003800000 */
[----:B------:R-:W-:Y:S01]  /*33bc0*/  IMAD.MOV.U32 R13, RZ, RZ, R16 ;  /* 0x000000ffff0d7224 */ /* 0x000fe200078e0010 */
[----:B------:R-:W-:Y:S01]  /*33bd0*/  MOV R11, 0x1f ;  /* 0x0000001f000b7802 */ /* 0x000fe20000000f00 */
[----:B0-----:R-:W-:Y:S02]  /*33be0*/  IMAD.MOV.U32 R12, RZ, RZ, RZ ;  /* 0x000000ffff0c7224 */ /* 0x001fe400078e00ff */
[----:B------:R-:W-:-:S07]  /*33bf0*/  IMAD.MOV.U32 R15, RZ, RZ, -0x1 ;  /* 0xffffffffff0f7424 */ /* 0x000fce00078e00ff */
[----:B-1----:R-:W-:Y:S05]  /*33c00*/  WARPSYNC.COLLECTIVE R15, `(.L_x_2507) ;  /* 0x000000000f087348 */ /* 0x002fea0003c00000 */
[----:B------:R0:W2:Y:S02]  /*33c10*/  SHFL.IDX P6, R14, R13, R12, R11 ;  /* 0x0000000c0d0e7389 */ /* 0x0000a400000c000b */
[----:B012---:R-:W-:Y:S01]  /*33c20*/  ENDCOLLECTIVE ;  /* 0x000000000000791b */ /* 0x007fe20003800000 */
.L_x_2507:
[----:B------:R-:W-:Y:S05]  /*33c30*/  BSYNC B0 ;  /* 0x0000000000007941 */ /* 0x000fea0003800000 */
.L_x_2506:
[----:B------:R-:W-:Y:S02]  /*33c40*/  IMAD.MOV.U32 R13, RZ, RZ, R16 ;  /* 0x000000ffff0d7224 */ /* 0x000fe400078e0010 */
[----:B------:R-:W-:Y:S02]  /*33c50*/  IMAD.MOV.U32 R12, RZ, RZ, 0x1 ;  /* 0x00000001ff0c7424 */ /* 0x000fe400078e00ff */
[----:B------:R-:W-:Y:S02]  /*33c60*/  IMAD.MOV.U32 R11, RZ, RZ, 0x1f ;  /* 0x0000001fff0b7424 */ /* 0x000fe400078e00ff */
[----:B------:R-:W-:Y:S02]  /*33c70*/  IMAD.MOV.U32 R15, RZ, RZ, -0x1 ;  /* 0xffffffffff0f7424 */ /* 0x000fe400078e00ff */
[----:B------:R-:W-:Y:S02]  /*33c80*/  IMAD.IADD R9, R19, 0x1, R8 ;  /* 0x0000000113097824 */ /* 0x000fe400078e0208 */
[----:B------:R-:W-:-:S07]  /*33c90*/  IMAD.MOV.U32 R0, RZ, RZ, R14 ;  /* 0x000000ffff007224 */ /* 0x000fce00078e000e */
[----:B------:R-:W-:Y:S05]  /*33ca0*/  WARPSYNC.COLLECTIVE R15, `(.L_x_2508) ;  /* 0x000000000f087348 */ /* 0x000fea0003c00000 */
[----:B------:R0:W1:Y:S02]  /*33cb0*/  SHFL.IDX P6, R14, R13, R12, R11 ;  /* 0x0000000c0d0e7389 */ /* 0x00006400000c000b */
[----:B01----:R-:W-:Y:S01]  /*33cc0*/  ENDCOLLECTIVE ;  /* 0x000000000000791b */ /* 0x003fe20003800000 */
.L_x_2508:
[----:B------:R-:W-:Y:S02]  /*33cd0*/  ULDC UR4, c[0x0][0xc3c] ;  /* 0x00030f0000047ab9 */ /* 0x000fe40000000800 */
[----:B------:R-:W-:-:S13]  /*33ce0*/  ISETP.GE.OR P1, PT, R9, UR4, !P0 ;  /* 0x0000000409007c0c */ /* 0x000fda000c726670 */
[----:B------:R-:W0:Y:S08]  /*33cf0*/  @!P1 LDC.64 R2, c[0x0][0xc80] ;  /* 0x00032000ff029b82 */ /* 0x000e300000000a00 */
[----:B------:R-:W1:Y:S01]  /*33d00*/  @!P1 LDC.64 R4, c[0x0][0xc78] ;  /* 0x00031e00ff049b82 */ /* 0x000e620000000a00 */
[----:B------:R-:W-:Y:S01]  /*33d10*/  CS2R R16, SRZ ;  /* 0x0000000000107805 */ /* 0x000fe2000001ff00 */
[----:B------:R-:W-:-:S02]  /*33d20*/  IMAD.MOV.U32 R11, RZ, RZ, RZ ;  /* 0x000000ffff0b7224 */ /* 0x000fc400078e00ff */
[----:B------:R-:W-:Y:S02]  /*33d30*/  IMAD.MOV.U32 R6, RZ, RZ, R14 ;  /* 0x000000ffff067224 */ /* 0x000fe400078e000e */
[----:B0-----:R-:W-:-:S05]  /*33d40*/  @!P1 IMAD.WIDE R2, R9, 0x4, R2 ;  /* 0x0000000409029825 */ /* 0x001fca00078e0202 */
[----:B------:R1:W2:Y:S02]  /*33d50*/  @!P1 LDG.E R7, desc[UR36][R2.64] ;  /* 0x0000002402079981 */ /* 0x0002a4000c1e1900 */
[----:B-1----:R-:W-:-:S05]  /*33d60*/  @!P1 IMAD.WIDE R2, R9, 0x4, R4 ;  /* 0x0000000409029825 */ /* 0x002fca00078e0204 */
[----:B------:R-:W3:Y:S01]  /*33d70*/  @!P1 LDG.E R4, desc[UR36][R2.64] ;  /* 0x0000002402049981 */ /* 0x000ee2000c1e1900 */
[----:B------:R-:W-:Y:S01]  /*33d80*/  IMAD.MOV.U32 R5, RZ, RZ, RZ ;  /* 0x000000ffff057224 */ /* 0x000fe200078e00ff */
[C---:B------:R-:W-:Y:S02]  /*33d90*/  ISETP.GE.U32.AND P2, PT, R8.reuse, 0x2, PT ;  /* 0x000000020800780c */ /* 0x040fe40003f46070 */
[C---:B------:R-:W-:Y:S02]  /*33da0*/  ISETP.GE.U32.AND P3, PT, R8.reuse, 0x4, PT ;  /* 0x000000040800780c */ /* 0x040fe40003f66070 */
[C---:B------:R-:W-:Y:S02]  /*33db0*/  ISETP.GE.U32.AND P4, PT, R8.reuse, 0x8, PT ;  /* 0x000000080800780c */ /* 0x040fe40003f86070 */
[C---:B------:R-:W-:Y:S01]  /*33dc0*/  ISETP.GE.U32.AND P5, PT, R8.reuse, 0x10, PT ;  /* 0x000000100800780c */ /* 0x040fe20003fa6070 */
[----:B--2---:R-:W-:Y:S02]  /*33dd0*/  @!P1 IMAD.MOV.U32 R17, RZ, RZ, R7 ;  /* 0x000000ffff119224 */ /* 0x004fe400078e0007 */
[----:B---3--:R-:W-:Y:S01]  /*33de0*/  @!P1 IMAD.MOV.U32 R5, RZ, RZ, R4 ;  /* 0x000000ffff059224 */ /* 0x008fe200078e0004 */
[----:B------:R-:W-:-:S03]  /*33df0*/  ISETP.NE.AND P1, PT, R8, RZ, PT ;  /* 0x000000ff0800720c */ /* 0x000fc60003f25270 */
[----:B------:R-:W-:-:S10]  /*33e00*/  IMAD R13, R5, R17, RZ ;  /* 0x00000011050d7224 */ /* 0x000fd400078e02ff */
[----:B------:R-:W-:Y:S05]  /*33e10*/  WARPSYNC.COLLECTIVE R15, `(.L_x_2509) ;  /* 0x000000000f087348 */ /* 0x000fea0003c00000 */
[----:B------:R0:W1:Y:S02]  /*33e20*/  SHFL.UP P6, R14, R13, R12, R11 ;  /* 0x0400000c0d0e7389 */ /* 0x00006400000c000b */
[----:B01----:R-:W-:Y:S01]  /*33e30*/  ENDCOLLECTIVE ;  /* 0x000000000000791b */ /* 0x003fe20003800000 */
.L_x_2509:
[----:B------:R-:W-:Y:S01]  /*33e40*/  IMAD.MOV.U32 R12, RZ, RZ, 0x2 ;  /* 0x00000002ff0c7424 */ /* 0x000fe200078e00ff */
[----:B------:R-:W-:-:S05]  /*33e50*/  SEL R4, R14, RZ, P1 ;  /* 0x000000ff0e047207 */ /* 0x000fca0000800000 */
[----:B------:R-:W-:-:S04]  /*33e60*/  IMAD.IADD R4, R13, 0x1, R4 ;  /* 0x000000010d047824 */ /* 0x000fc800078e0204 */
[----:B------:R-:W-:-:S07]  /*33e70*/  IMAD.MOV.U32 R13, RZ, RZ, R4 ;  /* 0x000000ffff0d7224 */ /* 0x000fce00078e0004 */
[----:B------:R-:W-:Y:S05]  /*33e80*/  WARPSYNC.COLLECTIVE R15, `(.L_x_2510) ;  /* 0x000000000f087348 */ /* 0x000fea0003c00000 */
[----:B------:R0:W1:Y:S02]  /*33e90*/  SHFL.UP P6, R14, R13, R12, R11 ;  /* 0x0400000c0d0e7389 */ /* 0x00006400000c000b */
[----:B01----:R-:W-:Y:S01]  /*33ea0*/  ENDCOLLECTIVE ;  /* 0x000000000000791b */ /* 0x003fe20003800000 */
.L_x_2510:
[----:B------:R-:W-:Y:S01]  /*33eb0*/  IMAD.MOV.U32 R12, RZ, RZ, 0x4 ;  /* 0x00000004ff0c7424 */ /* 0x000fe200078e00ff */
[----:B------:R-:W-:-:S05]  /*33ec0*/  SEL R3, R14, RZ, P2 ;  /* 0x000000ff0e037207 */ /* 0x000fca0001000000 */
[----:B------:R-:W-:-:S04]  /*33ed0*/  IMAD.IADD R2, R4, 0x1, R3 ;  /* 0x0000000104027824 */ /* 0x000fc800078e0203 */
[----:B------:R-:W-:-:S07]  /*33ee0*/  IMAD.MOV.U32 R13, RZ, RZ, R2 ;  /* 0x000000ffff0d7224 */ /* 0x000fce00078e0002 */
[----:B------:R-:W-:Y:S05]  /*33ef0*/  WARPSYNC.COLLECTIVE R15, `(.L_x_2511) ;  /* 0x000000000f087348 */ /* 0x000fea0003c00000 */
[----:B------:R0:W1:Y:S02]  /*33f00*/  SHFL.UP P6, R14, R13, R12, R11 ;  /* 0x0400000c0d0e7389 */ /* 0x00006400000c000b */
[----:B01----:R-:W-:Y:S01]  /*33f10*/  ENDCOLLECTIVE ;  /* 0x000000000000791b */ /* 0x003fe20003800000 */
.L_x_2511:
[----:B------:R-:W-:Y:S01]  /*33f20*/  IMAD.MOV.U32 R12, RZ, RZ, 0x8 ;  /* 0x00000008ff0c7424 */ /* 0x000fe200078e00ff */
[----:B------:R-:W-:-:S05]  /*33f30*/  SEL R3, R14, RZ, P3 ;  /* 0x000000ff0e037207 */ /* 0x000fca0001800000 */
[----:B------:R-:W-:-:S04]  /*33f40*/  IMAD.IADD R3, R2, 0x1, R3 ;  /* 0x0000000102037824 */ /* 0x000fc800078e0203 */
[----:B------:R-:W-:-:S07]  /*33f50*/  IMAD.MOV.U32 R13, RZ, RZ, R3 ;  /* 0x000000ffff0d7224 */ /* 0x000fce00078e0003 */
[----:B------:R-:W-:Y:S05]  /*33f60*/  WARPSYNC.COLLECTIVE R15, `(.L_x_2512) ;  /* 0x000000000f087348 */ /* 0x000fea0003c00000 */
[----:B------:R0:W1:Y:S02]  /*33f70*/  SHFL.UP P6, R14, R13, R12, R11 ;  /* 0x0400000c0d0e7389 */ /* 0x00006400000c000b */
[----:B01----:R-:W-:Y:S01]  /*33f80*/  ENDCOLLECTIVE ;  /* 0x000000000000791b */ /* 0x003fe20003800000 */
.L_x_2512:
[----:B------:R-:W-:Y:S01]  /*33f90*/  IMAD.MOV.U32 R12, RZ, RZ, 0x10 ;  /* 0x00000010ff0c7424 */ /* 0x000fe200078e00ff */
[----:B------:R-:W-:-:S05]  /*33fa0*/  SEL R4, R14, RZ, P4 ;  /* 0x000000ff0e047207 */ /* 0x000fca0002000000 */
[----:B------:R-:W-:-:S05]  /*33fb0*/  IMAD.IADD R4, R3, 0x1, R4 ;  /* 0x0000000103047824 */ /* 0x000fca00078e0204 */
[----:B------:R-:W-:-:S07]  /*33fc0*/  MOV R13, R4 ;  /* 0x00000004000d7202 */ /* 0x000fce0000000f00 */
[----:B------:R-:W-:Y:S05]  /*33fd0*/  WARPSYNC.COLLECTIVE R15, `(.L_x_2513) ;  /* 0x000000000f087348 */ /* 0x000fea0003c00000 */
[----:B------:R0:W1:Y:S02]  /*33fe0*/  SHFL.UP P6, R14, R13, R12, R11 ;  /* 0x0400000c0d0e7389 */ /* 0x00006400000c000b */
[----:B01----:R-:W-:Y:S01]  /*33ff0*/  ENDCOLLECTIVE ;  /* 0x000000000000791b */ /* 0x003fe20003800000 */
.L_x_2513:
        /* <DEDUP_REMOVED lines=8> */
.L_x_2514:
[----:B------:R-:W-:Y:S05]  /*34080*/  BRA `(.L_x_2515) ;  /* 0xffffff60005c7947 */ /* 0x000fea000383ffff */
.L_x_2160:
[----:B------:R-:W-:Y:S01]  /*34090*/  BSSY B0, `(.L_x_2516) ;  /* 0x0000007000007945 */ /* 0x000fe20003800000 */
[----:B0-----:R-:W-:Y:S02]  /*340a0*/  IMAD.MOV.U32 R12, RZ, RZ, 0x1 ;  /* 0x00000001ff0c7424 */ /* 0x001fe400078e00ff */
[----:B------:R-:W-:Y:S02]  /*340b0*/  IMAD.MOV.U32 R11, RZ, RZ, RZ ;  /* 0x000000ffff0b7224 */ /* 0x000fe400078e00ff */
[----:B------:R-:W-:-:S07]  /*340c0*/  IMAD.MOV.U32 R15, RZ, RZ, -0x1 ;  /* 0xffffffffff0f7424 */ /* 0x000fce00078e00ff */
[----:B------:R-:W-:Y:S05]  /*340d0*/  WARPSYNC.COLLECTIVE R15, `(.L_x_2517) ;  /* 0x000000000f087348 */ /* 0x000fea0003c00000 */
[----:B------:R0:W1:Y:S02]  /*340e0*/  SHFL.UP P6, R14, R13, R12, R11 ;  /* 0x0400000c0d0e7389 */ /* 0x00006400000c000b */
[----:B01----:R-:W-:Y:S01]  /*340f0*/  ENDCOLLECTIVE ;  /* 0x000000000000791b */ /* 0x003fe20003800000 */
.L_x_2517:
[----:B------:R-:W-:Y:S05]  /*34100*/  BSYNC B0 ;  /* 0x0000000000007941 */ /* 0x000fea0003800000 */
.L_x_2516:
[----:B------:R-:W-:Y:S01]  /*34110*/  SEL R14, R14, RZ, P1 ;  /* 0x000000ff0e0e7207 */ /* 0x000fe20000800000 */
[----:B------:R-:W-:Y:S02]  /*34120*/  IMAD.MOV.U32 R12, RZ, RZ, 0x2 ;  /* 0x00000002ff0c7424 */ /* 0x000fe400078e00ff */
[----:B------:R-:W-:Y:S02]  /*34130*/  IMAD.MOV.U32 R11, RZ, RZ, RZ ;  /* 0x000000ffff0b7224 */ /* 0x000fe400078e00ff */
[----:B------:R-:W-:Y:S02]  /*34140*/  IMAD.IADD R13, R13, 0x1, R14 ;  /* 0x000000010d0d7824 */ /* 0x000fe400078e020e */
[----:B------:R-:W-:-:S07]  /*34150*/  IMAD.MOV.U32 R15, RZ, RZ, -0x1 ;  /* 0xffffffffff0f7424 */ /* 0x000fce00078e00ff */
[----:B------:R-:W-:Y:S05]  /*34160*/  WARPSYNC.COLLECTIVE R15, `(.L_x_2518) ;  /* 0x000000000f087348 */ /* 0x000fea0003c00000 */
[----:B------:R0:W1:Y:S02]  /*34170*/  SHFL.UP P6, R14, R13, R12, R11 ;  /* 0x0400000c0d0e7389 */ /* 0x00006400000c000b */
[----:B01----:R-:W-:Y:S01]  /*34180*/  ENDCOLLECTIVE ;  /* 0x000000000000791b */ /* 0x003fe20003800000 */
.L_x_2518:
[----:B------:R-:W-:Y:S01]  /*34190*/  IMAD.MOV.U32 R12, RZ, RZ, 0x4 ;  /* 0x00000004ff0c7424 */ /* 0x000fe200078e00ff */
[----:B------:R-:W-:-:S05]  /*341a0*/  SEL R2, R14, RZ, P2 ;  /* 0x000000ff0e027207 */ /* 0x000fca0001000000 */
[----:B------:R-:W-:-:S04]  /*341b0*/  IMAD.IADD R2, R13, 0x1, R2 ;  /* 0x000000010d027824 */ /* 0x000fc800078e0202 */
[----:B------:R-:W-:-:S07]  /*341c0*/  IMAD.MOV.U32 R13, RZ, RZ, R2 ;  /* 0x000000ffff0d7224 */ /* 0x000fce00078e0002 */
[----:B------:R-:W-:Y:S05]  /*341d0*/  WARPSYNC.COLLECTIVE R15, `(.L_x_2519) ;  /* 0x000000000f087348 */ /* 0x000fea0003c00000 */
[----:B------:R0:W1:Y:S02]  /*341e0*/  SHFL.UP P6, R14, R13, R12, R11 ;  /* 0x0400000c0d0e7389 */ /* 0x00006400000c000b */
[----:B01----:R-:W-:Y:S01]  /*341f0*/  ENDCOLLECTIVE ;  /* 0x000000000000791b */ /* 0x003fe20003800000 */
.L_x_2519:
[----:B------:R-:W-:Y:S01]  /*34200*/  IMAD.MOV.U32 R12, RZ, RZ, 0x8 ;  /* 0x00000008ff0c7424 */ /* 0x000fe200078e00ff */
[----:B------:R-:W-:-:S05]  /*34210*/  SEL R3, R14, RZ, P3 ;  /* 0x000000ff0e037207 */ /* 0x000fca0001800000 */
[----:B------:R-:W-:-:S04]  /*34220*/  IMAD.IADD R3, R2, 0x1, R3 ;  /* 0x0000000102037824 */ /* 0x000fc800078e0203 */
[----:B------:R-:W-:-:S07]  /*34230*/  IMAD.MOV.U32 R13, RZ, RZ, R3 ;  /* 0x000000ffff0d7224 */ /* 0x000fce00078e0003 */
[----:B------:R-:W-:Y:S05]  /*34240*/  WARPSYNC.COLLECTIVE R15, `(.L_x_2520) ;  /* 0x000000000f087348 */ /* 0x000fea0003c00000 */
[----:B------:R0:W1:Y:S02]  /*34250*/  SHFL.UP P6, R14, R13, R12, R11 ;  /* 0x0400000c0d0e7389 */ /* 0x00006400000c000b */
[----:B01----:R-:W-:Y:S01]  /*34260*/  ENDCOLLECTIVE ;  /* 0x000000000000791b */ /* 0x003fe20003800000 */
.L_x_2520:
[----:B------:R-:W-:Y:S01]  /*34270*/  IMAD.MOV.U32 R12, RZ, RZ, 0x10 ;  /* 0x00000010ff0c7424 */ /* 0x000fe200078e00ff */
[----:B------:R-:W-:-:S05]  /*34280*/  SEL R4, R14, RZ, P4 ;  /* 0x000000ff0e047207 */ /* 0x000fca0002000000 */
[----:B------:R-:W-:-:S04]  /*34290*/  IMAD.IADD R4, R3, 0x1, R4 ;  /* 0x0000000103047824 */ /* 0x000fc800078e0204 */
[----:B------:R-:W-:-:S07]  /*342a0*/  IMAD.MOV.U32 R13, RZ, RZ, R4 ;  /* 0x000000ffff0d7224 */ /* 0x000fce00078e0004 */
[----:B------:R-:W-:Y:S05]  /*342b0*/  WARPSYNC.COLLECTIVE R15, `(.L_x_2521) ;  /* 0x000000000f087348 */ /* 0x000fea0003c00000 */
[----:B------:R0:W1:Y:S02]  /*342c0*/  SHFL.UP P6, R14, R13, R12, R11 ;  /* 0x0400000c0d0e7389 */ /* 0x00006400000c000b */
[----:B01----:R-:W-:Y:S01]  /*342d0*/  ENDCOLLECTIVE ;  /* 0x000000000000791b */ /* 0x003fe20003800000 */
.L_x_2521:
[----:B------:R-:W-:Y:S02]  /*342e0*/  IMAD.MOV.U32 R12, RZ, RZ, 0x1f ;  /* 0x0000001fff0c7424 */ /* 0x000fe400078e00ff */
[----:B------:R-:W-:Y:S01]  /*342f0*/  IMAD.MOV.U32 R11, RZ, RZ, 0x1f ;  /* 0x0000001fff0b7424 */ /* 0x000fe200078e00ff */
[----:B------:R-:W-:-:S05]  /*34300*/  SEL R3, R14, RZ, P5 ;  /* 0x000000ff0e037207 */ /* 0x000fca0002800000 */
[----:B------:R-:W-:-:S05]  /*34310*/  IMAD.IADD R2, R4, 0x1, R3 ;  /* 0x0000000104027824 */ /* 0x000fca00078e0203 */
[----:B------:R-:W-:-:S07]  /*34320*/  MOV R13, R2 ;  /* 0x00000002000d7202 */ /* 0x000fce0000000f00 */
[----:B------:R-:W-:Y:S05]  /*34330*/  WARPSYNC.COLLECTIVE R15, `(.L_x_2522) ;  /* 0x000000000f087348 */ /* 0x000fea0003c00000 */
[----:B------:R0:W1:Y:S02]  /*34340*/  SHFL.IDX P6, R14, R13, R12, R11 ;  /* 0x0000000c0d0e7389 */ /* 0x00006400000c000b */
[----:B01----:R-:W-:Y:S01]  /*34350*/  ENDCOLLECTIVE ;  /* 0x000000000000791b */ /* 0x003fe20003800000 */
.L_x_2522:
[----:B------:R-:W-:Y:S05]  /*34360*/  BRA `(.L_x_2523) ;  /* 0xffffff6000487947 */ /* 0x000fea000383ffff */
.L_x_2162:
[----:B------:R-:W-:Y:S01]  /*34370*/  BSSY B0, `(.L_x_2524) ;  /* 0x0000006000007945 */ /* 0x000fe20003800000 */
[----:B------:R-:W-:Y:S01]  /*34380*/  PLOP3.LUT P6, PT, P6, PT, PT, 0x8, 0x0 ;  /* 0x000000000000781c */ /* 0x000fe200037ce170 */
[----:B------:R-:W-:-:S12]  /*34390*/  IMAD.MOV.U32 R15, RZ, RZ, -0x1 ;  /* 0xffffffffff0f7424 */ /* 0x000fd800078e00ff */
[----:B01----:R-:W-:Y:S05]  /*343a0*/  WARPSYNC.COLLECTIVE R15, `(.L_x_2525) ;  /* 0x000000000f087348 */ /* 0x003fea0003c00000 */
[----:B------:R-:W-:Y:S01]  /*343b0*/  VOTE.ANY R14, PT, P6 ;  /* 0x00000000000e7806 */ /* 0x000fe200030e0100 */
[----:B01----:R-:W-:Y:S06]  /*343c0*/  ENDCOLLECTIVE ;  /* 0x000000000000791b */ /* 0x003fec0003800000 */
.L_x_2525:
[----:B------:R-:W-:Y:S05]  /*343d0*/  BSYNC B0 ;  /* 0x0000000000007941 */ /* 0x000fea0003800000 */
.L_x_2524:
[----:B------:R-:W-:Y:S02]  /*343e0*/  IMAD.MOV.U32 R3, RZ, RZ, R14 ;  /* 0x000000ffff037224 */ /* 0x000fe400078e000e */
[----:B------:R-:W-:Y:S02]  /*343f0*/  IMAD.MOV.U32 R13, RZ, RZ, R17 ;  /* 0x000000ffff0d7224 */ /* 0x000fe400078e0011 */
[----:B------:R-:W0:Y:S01]  /*34400*/  POPC R7, R3 ;  /* 0x0000000300077309 */ /* 0x000e220000000000 */
[----:B------:R-:W-:Y:S02]  /*34410*/  IMAD.MOV.U32 R11, RZ, RZ, 0x1f ;  /* 0x0000001fff0b7424 */ /* 0x000fe400078e00ff */
[----:B------:R-:W-:Y:S02]  /*34420*/  IMAD.MOV.U32 R15, RZ, RZ, -0x1 ;  /* 0xffffffffff0f7424 */ /* 0x000fe400078e00ff */
[----:B0-----:R-:W-:Y:S02]  /*34430*/  IMAD.MOV.U32 R12, RZ, RZ, R7 ;  /* 0x000000ffff0c7224 */ /* 0x001fe400078e0007 */
[----:B------:R-:W-:-:S07]  /*34440*/  IMAD.IADD R19, R7, 0x1, R19 ;  /* 0x0000000107137824 */ /* 0x000fce00078e0213 */
[----:B------:R-:W-:Y:S05]  /*34450*/  WARPSYNC.COLLECTIVE R15, `(.L_x_2526) ;  /* 0x000000000f087348 */ /* 0x000fea0003c00000 */
[----:B------:R0:W1:Y:S02]  /*34460*/  SHFL.IDX P6, R14, R13, R12, R11 ;  /* 0x0000000c0d0e7389 */ /* 0x00006400000c000b */
[----:B01----:R-:W-:Y:S01]  /*34470*/  ENDCOLLECTIVE ;  /* 0x000000000000791b */ /* 0x003fe20003800000 */
.L_x_2526:
[----:B------:R-:W-:Y:S02]  /*34480*/  IMAD.MOV.U32 R13, RZ, RZ, R5 ;  /* 0x000000ffff0d7224 */ /* 0x000fe400078e0005 */
[----:B------:R-:W-:-:S07]  /*34490*/  IMAD.MOV.U32 R17, RZ, RZ, R14 ;  /* 0x000000ffff117224 */ /* 0x000fce00078e000e */
[----:B------:R-:W-:Y:S05]  /*344a0*/  WARPSYNC.COLLECTIVE R15, `(.L_x_2527) ;  /* 0x000000000f087348 */ /* 0x000fea0003c00000 */
[----:B------:R0:W1:Y:S02]  /*344b0*/  SHFL.IDX P6, R14, R13, R12, R11 ;  /* 0x0000000c0d0e7389 */ /* 0x00006400000c000b */
[----:B01----:R-:W-:Y:S01]  /*344c0*/  ENDCOLLECTIVE ;  /* 0x000000000000791b */ /* 0x003fe20003800000 */
.L_x_2527:
[----:B------:R-:W-:Y:S01]  /*344d0*/  IMAD.MOV.U32 R5, RZ, RZ, R14 ;  /* 0x000000ffff057224 */ /* 0x000fe200078e000e */
[----:B------:R-:W-:Y:S06]  /*344e0*/  BRA `(.L_x_2528) ;  /* 0xffffff6000287947 */ /* 0x000fec000383ffff */
.L_x_2164:
[----:B------:R-:W-:Y:S01]  /*344f0*/  BSSY B0, `(.L_x_2529) ;  /* 0x0000007000007945 */ /* 0x000fe20003800000 */
[----:B------:R-:W-:Y:S02]  /*34500*/  IMAD.MOV.U32 R13, RZ, RZ, R2 ;  /* 0x000000ffff0d7224 */ /* 0x000fe400078e0002 */
[----:B------:R-:W-:Y:S02]  /*34510*/  IMAD.MOV.U32 R11, RZ, RZ, 0x1f ;  /* 0x0000001fff0b7424 */ /* 0x000fe400078e00ff */
[----:B------:R-:W-:-:S07]  /*34520*/  IMAD.MOV.U32 R15, RZ, RZ, -0x1 ;  /* 0xffffffffff0f7424 */ /* 0x000fce00078e00ff */
[----:B-1234-:R-:W-:Y:S05]  /*34530*/  WARPSYNC.COLLECTIVE R15, `(.L_x_2530) ;  /* 0x000000000f087348 */ /* 0x01efea0003c00000 */
[----:B------:R0:W0:Y:S02]  /*34540*/  SHFL.IDX P6, R14, R13, R12, R11 ;  /* 0x0000000c0d0e7389 */ /* 0x00002400000c000b */
[----:B01234-:R-:W-:Y:S01]  /*34550*/  ENDCOLLECTIVE ;  /* 0x000000000000791b */ /* 0x01ffe20003800000 */
.L_x_2530:
[----:B------:R-:W-:Y:S05]  /*34560*/  BSYNC B0 ;  /* 0x0000000000007941 */ /* 0x000fea0003800000 */
.L_x_2529:
[----:B------:R-:W-:Y:S01]  /*34570*/  IMAD.MOV.U32 R16, RZ, RZ, R14 ;  /* 0x000000ffff107224 */ /* 0x000fe200078e000e */
[----:B------:R-:W-:Y:S06]  /*34580*/  BRA `(.L_x_2163) ;  /* 0xffffff6000187947 */ /* 0x000fec000383ffff */
.L_x_2170:
[----:B0-----:R0:W2:Y:S02]  /*34590*/  SYNCS.PHASECHK.TRANS64.TRYWAIT P0, [R4+URZ+0x28420], R0 ;  /* 0x02842000040075a7 */ /* 0x0010a4000800017f */
[----:B--2---:R-:W-:Y:S05]  /*345a0*/  @!P0 NANOSLEEP.SYNCS 0x989680 ;  /* 0x009896800000895d */ /* 0x004fea0003900000 */
[----:B------:R-:W2:Y:S02]  /*345b0*/  @!P0 SYNCS.PHASECHK.TRANS64 P0, [R4+URZ+0x28420], R0 ;  /* 0x02842000040085a7 */ /* 0x000ea4000800007f */
[----:B--2---:R-:W-:Y:S05]  /*345c0*/  @!P0 BRA `(.L_x_2170) ;  /* 0xfffffffc00f08947 */ /* 0x004fea000383ffff */
[----:B------:R-:W-:Y:S05]  /*345d0*/  BRA `(.L_x_2531) ;  /* 0xffffff6800707947 */ /* 0x000fea000383ffff */
.L_x_2171:
[----:B------:R-:W2:Y:S01]  /*345e0*/  S2R R2, SR_TID.X ;  /* 0x0000000000027919 */ /* 0x000ea20000002100 */
[----:B------:R-:W-:Y:S01]  /*345f0*/  BSSY B0, `(.L_x_2532) ;  /* 0x000000a000007945 */ /* 0x000fe20003800000 */
[----:B------:R-:W-:Y:S02]  /*34600*/  IMAD.MOV.U32 R12, RZ, RZ, RZ ;  /* 0x000000ffff0c7224 */ /* 0x000fe400078e00ff */
[----:B------:R-:W-:Y:S02]  /*34610*/  IMAD.MOV.U32 R11, RZ, RZ, 0x1f ;  /* 0x0000001fff0b7424 */ /* 0x000fe400078e00ff */
[----:B------:R-:W-:Y:S01]  /*34620*/  IMAD.MOV.U32 R15, RZ, RZ, -0x1 ;  /* 0xffffffffff0f7424 */ /* 0x000fe200078e00ff */
[----:B--2---:R-:W-:-:S04]  /*34630*/  SHF.R.U32.HI R2, RZ, 0x5, R2 ;  /* 0x00000005ff027819 */ /* 0x004fc80000011602 */
[----:B------:R-:W-:-:S05]  /*34640*/  LOP3.LUT R2, R2, 0x3, RZ, 0xc0, !PT ;  /* 0x0000000302027812 */ /* 0x000fca00078ec0ff */
[----:B------:R-:W-:-:S07]  /*34650*/  IMAD.MOV.U32 R13, RZ, RZ, R2 ;  /* 0x000000ffff0d7224 */ /* 0x000fce00078e0002 */
[----:B01-3--:R-:W-:Y:S05]  /*34660*/  WARPSYNC.COLLECTIVE R15, `(.L_x_2533) ;  /* 0x000000000f087348 */ /* 0x00bfea0003c00000 */
[----:B------:R2:W4:Y:S02]  /*34670*/  SHFL.IDX P6, R14, R13, R12, R11 ;  /* 0x0000000c0d0e7389 */ /* 0x00052400000c000b */
[----:B01234-:R-:W-:Y:S01]  /*34680*/  ENDCOLLECTIVE ;  /* 0x000000000000791b */ /* 0x01ffe20003800000 */
.L_x_2533:
[----:B------:R-:W-:Y:S05]  /*34690*/  BSYNC B0 ;  /* 0x0000000000007941 */ /* 0x000fea0003800000 */
.L_x_2532:
[----:B------:R-:W-:Y:S05]  /*346a0*/  BRA `(.L_x_2534) ;  /* 0xffffff6800587947 */ /* 0x000fea000383ffff */
.L_x_2172:
[----:B------:R-:W-:Y:S01]  /*346b0*/  BSSY B0, `(.L_x_2535) ;  /* 0x0000006000007945 */ /* 0x000fe20003800000 */
[----:B------:R-:W-:-:S07]  /*346c0*/  IMAD.MOV.U32 R15, RZ, RZ, -0x1 ;  /* 0xffffffffff0f7424 */ /* 0x000fce00078e00ff */
[----:B01-3--:R-:W-:Y:S05]  /*346d0*/  WARPSYNC.COLLECTIVE R15, `(.L_x_2536) ;  /* 0x000000000f0c7348 */ /* 0x00bfea0003c00000 */
[----:B------:R-:W-:Y:S02]  /*346e0*/  ELECT P6, UR62, PT ;  /* 0x00000000003e782f */ /* 0x000fe400038c0000 */
[----:B------:R-:W-:Y:S01]  /*346f0*/  MOV R14, UR62 ;  /* 0x0000003e000e7c02 */ /* 0x000fe20008000f00 */
[----:B01-3--:R-:W-:Y:S10]  /*34700*/  ENDCOLLECTIVE ;  /* 0x000000000000791b */ /* 0x00bff40003800000 */
.L_x_2536:
[----:B------:R-:W-:Y:S05]  /*34710*/  BSYNC B0 ;  /* 0x0000000000007941 */ /* 0x000fea0003800000 */
.L_x_2535:
[----:B------:R-:W-:Y:S05]  /*34720*/  BRA `(.L_x_2537) ;  /* 0xffffff68004c7947 */ /* 0x000fea000383ffff */
.L_x_2174:
[----:B0-----:R0:W2:Y:S02]  /*34730*/  SYNCS.PHASECHK.TRANS64.TRYWAIT P1, [R5+URZ+0x28440], R0 ;  /* 0x02844000050075a7 */ /* 0x0010a4000802017f */
[----:B--2---:R-:W-:Y:S05]  /*34740*/  @!P1 NANOSLEEP.SYNCS 0x989680 ;  /* 0x009896800000995d */ /* 0x004fea0003900000 */
[----:B------:R-:W2:Y:S02]  /*34750*/  @!P1 SYNCS.PHASECHK.TRANS64 P1, [R5+URZ+0x28440], R0 ;  /* 0x02844000050095a7 */ /* 0x000ea4000802007f */
[----:B--2---:R-:W-:Y:S05]  /*34760*/  @!P1 BRA `(.L_x_2174) ;  /* 0xfffffffc00f09947 */ /* 0x004fea000383ffff */
[----:B------:R-:W-:Y:S05]  /*34770*/  BRA `(.L_x_2538) ;  /* 0xffffff6800747947 */ /* 0x000fea000383ffff */
.L_x_2176:
[----:B--2---:R2:W4:Y:S02]  /*34780*/  SYNCS.PHASECHK.TRANS64.TRYWAIT P1, [R25+URZ+0x28440], R2 ;  /* 0x02844002190075a7 */ /* 0x004524000802017f */
[----:B----4-:R-:W-:Y:S05]  /*34790*/  @!P1 NANOSLEEP.SYNCS 0x989680 ;  /* 0x009896800000995d */ /* 0x010fea0003900000 */
[----:B------:R-:W4:Y:S02]  /*347a0*/  @!P1 SYNCS.PHASECHK.TRANS64 P1, [R25+URZ+0x28440], R2 ;  /* 0x02844002190095a7 */ /* 0x000f24000802007f */
[----:B----4-:R-:W-:Y:S05]  /*347b0*/  @!P1 BRA `(.L_x_2176) ;  /* 0xfffffffc00f09947 */ /* 0x010fea000383ffff */
[----:B------:R-:W-:Y:S05]  /*347c0*/  BRA `(.L_x_2539) ;  /* 0xffffff6800807947 */ /* 0x000fea000383ffff */
.L_x_2178:
[----:B----4-:R4:W0:Y:S02]  /*347d0*/  SYNCS.PHASECHK.TRANS64.TRYWAIT P1, [R5+URZ+0x28460], R0 ;  /* 0x02846000050075a7 */ /* 0x010824000802017f */
[----:B0-----:R-:W-:Y:S05]  /*347e0*/  @!P1 NANOSLEEP.SYNCS 0x989680 ;  /* 0x009896800000995d */ /* 0x001fea0003900000 */
[----:B------:R-:W0:Y:S02]  /*347f0*/  @!P1 SYNCS.PHASECHK.TRANS64 P1, [R5+URZ+0x28460], R0 ;  /* 0x02846000050095a7 */ /* 0x000e24000802007f */
[----:B0-----:R-:W-:Y:S05]  /*34800*/  @!P1 BRA `(.L_x_2178) ;  /* 0xfffffffc00f09947 */ /* 0x001fea000383ffff */
[----:B------:R-:W-:Y:S05]  /*34810*/  BRA `(.L_x_2540) ;  /* 0xffffff68007c7947 */ /* 0x000fea000383ffff */
.L_x_2180:
[----:B------:R0:W0:Y:S02]  /*34820*/  SYNCS.PHASECHK.TRANS64.TRYWAIT P1, [R25+URZ+0x28460], R2 ;  /* 0x02846002190075a7 */ /* 0x000024000802017f */
[----:B0-----:R-:W-:Y:S05]  /*34830*/  @!P1 NANOSLEEP.SYNCS 0x989680 ;  /* 0x009896800000995d */ /* 0x001fea0003900000 */
[----:B------:R-:W0:Y:S02]  /*34840*/  @!P1 SYNCS.PHASECHK.TRANS64 P1, [R25+URZ+0x28460], R2 ;  /* 0x02846002190095a7 */ /* 0x000e24000802007f */
[----:B0-----:R-:W-:Y:S05]  /*34850*/  @!P1 BRA `(.L_x_2180) ;  /* 0xfffffffc00f09947 */ /* 0x001fea000383ffff */
[----:B------:R-:W-:Y:S05]  /*34860*/  BRA `(.L_x_2541) ;  /* 0xffffff6800787947 */ /* 0x000fea000383ffff */
.L_x_2182:
[----:B------:R0:W0:Y:S02]  /*34870*/  SYNCS.PHASECHK.TRANS64.TRYWAIT P1, [R5+URZ+0x28480], R0 ;  /* 0x02848000050075a7 */ /* 0x000024000802017f */
[----:B0-----:R-:W-:Y:S05]  /*34880*/  @!P1 NANOSLEEP.SYNCS 0x989680 ;  /* 0x009896800000995d */ /* 0x001fea0003900000 */
[----:B------:R-:W0:Y:S02]  /*34890*/  @!P1 SYNCS.PHASECHK.TRANS64 P1, [R5+URZ+0x28480], R0 ;  /* 0x02848000050095a7 */ /* 0x000e24000802007f */
[----:B0-----:R-:W-:Y:S05]  /*348a0*/  @!P1 BRA `(.L_x_2182) ;  /* 0xfffffffc00f09947 */ /* 0x001fea000383ffff */
[----:B------:R-:W-:Y:S05]  /*348b0*/  BRA `(.L_x_2542) ;  /* 0xffffff6800747947 */ /* 0x000fea000383ffff */
.L_x_2543:
        /* <DEDUP_REMOVED lines=12> */
.L_x_16271:


//--------------------- .text._ZN7cutlass13device_kernelIN5flash11enable_sm90INS1_16FlashAttnFwdSm90INS1_25CollectiveMainloopFwdSm90ILi2EN4cute5tupleIJNS5_1CILi1EEES8_S8_EEENS6_IJNS7_ILi128EEESA_NS7_ILi256EEEEEELi256ENS_12float_e4m3_tEfNS_4arch4Sm90ELb1ELb0ELb0ELb0ELb1ELb0ELb0ELb1ELb0ELb1ELb1ELb0EEENS1_21CollectiveEpilogueFwdINS6_IJSA_SB_SA_EEES9_NS_10bfloat16_tESF_Li256ELb0ELb1ELb1ELb1EEENS1_19SingleTileSchedulerILb0ELb1ELb1ELi128EEEEEEEEEvNT_6ParamsE --------------------------
	.section	.text._ZN7cutlass13device_kernelIN5flash11enable_sm90INS1_16FlashAttnFwdSm90INS1_25CollectiveMainloopFwdSm90ILi2EN4cute5tupleIJNS5_1CILi1EEES8_S8_EEENS6_IJNS7_ILi128EEESA_NS7_ILi256EEEEEELi256ENS_12float_e4m3_tEfNS_4arch4Sm90ELb1ELb0ELb0ELb0ELb1ELb0ELb0ELb1ELb0ELb1ELb1ELb0EEENS1_21CollectiveEpilogueFwdINS6_IJSA_SB_SA_EEES9_NS_10bfloat16_tESF_Li256ELb0ELb1ELb1ELb1EEENS1_19SingleTileSchedulerILb0ELb1ELb1ELi128EEEEEEEEEvNT_6ParamsE,"ax",@progbits
	.align	128
.text._ZN7cutlass13device_kernelIN5flash11enable_sm90INS1_16FlashAttnFwdSm90INS1_25CollectiveMainloopFwdSm90ILi2EN4cute5tupleIJNS5_1CILi1EEES8_S8_EEENS6_IJNS7_ILi128EEESA_NS7_ILi256EEEEEELi256ENS_12float_e4m3_tEfNS_4arch4Sm90ELb1ELb0ELb0ELb0ELb1ELb0ELb0ELb1ELb0ELb1ELb1ELb0EEENS1_21CollectiveEpilogueFwdINS6_IJSA_SB_SA_EEES9_NS_10bfloat16_tESF_Li256ELb0ELb1ELb1ELb1EEENS1_19SingleTileSchedulerILb0ELb1ELb1ELi128EEEEEEEEEvNT_6ParamsE:
        .type           _ZN7cutlass13device_kernelIN5flash11enable_sm90INS1_16FlashAttnFwdSm90INS1_25CollectiveMainloopFwdSm90ILi2EN4cute5tupleIJNS5_1CILi1EEES8_S8_EEENS6_IJNS7_ILi128EEESA_NS7_ILi256EEEEEELi256ENS_12float_e4m3_tEfNS_4arch4Sm90ELb1ELb0ELb0ELb0ELb1ELb0ELb0ELb1ELb0ELb1ELb1ELb0EEENS1_21CollectiveEpilogueFwdINS6_IJSA_SB_SA_EEES9_NS_10bfloat16_tESF_Li256ELb0ELb1ELb1ELb1EEENS1_19SingleTileSchedulerILb0ELb1ELb1ELi128EEEEEEEEEvNT_6ParamsE,@function
        .size           _ZN7cutlass13device_kernelIN5flash11enable_sm90INS1_16FlashAttnFwdSm90INS1_25CollectiveMainloopFwdSm90ILi2EN4cute5tupleIJNS5_1CILi1EEES8_S8_EEENS6_IJNS7_ILi128EEESA_NS7_ILi256EEEEEELi256ENS_12float_e4m3_tEfNS_4arch4Sm90ELb1ELb0ELb0ELb0ELb1ELb0ELb0ELb1ELb0ELb1ELb1ELb0EEENS1_21CollectiveEpilogueFwdINS6_IJSA_SB_SA_EEES9_NS_10bfloat16_tESF_Li256ELb0ELb1ELb1ELb1EEENS1_19SingleTileSchedulerILb0ELb1ELb1ELi128EEEEEEEEEvNT_6ParamsE,(.L_x_16272 - _ZN7cutlass13device_kernelIN5flash11enable_sm90INS1_16FlashAttnFwdSm90INS1_25CollectiveMainloopFwdSm90ILi2EN4cute5tupleIJNS5_1CILi1EEES8_S8_EEENS6_IJNS7_ILi128EEESA_NS7_ILi256EEEEEELi256ENS_12float_e4m3_tEfNS_4arch4Sm90ELb1ELb0ELb0ELb0ELb1ELb0ELb0ELb1ELb0ELb1ELb1ELb0EEENS1_21CollectiveEpilogueFwdINS6_IJSA_SB_SA_EEES9_NS_10bfloat16_tESF_Li256ELb0ELb1ELb1ELb1EEENS1_19SingleTileSchedulerILb0ELb1ELb1ELi128EEEEEEEEEvNT_6ParamsE)
        .other          _ZN7cutlass13device_kernelIN5flash11enable_sm90INS1_16FlashAttnFwdSm90INS1_25CollectiveMainloopFwdSm90ILi2EN4cute5tupleIJNS5_1CILi1EEES8_S8_EEENS6_IJNS7_ILi128EEESA_NS7_ILi256EEEEEELi256ENS_12float_e4m3_tEfNS_4arch4Sm90ELb1ELb0ELb0ELb0ELb1ELb0ELb0ELb1ELb0ELb1ELb1ELb0EEENS1_21CollectiveEpilogueFwdINS6_IJSA_SB_SA_EEES9_NS_10bfloat16_tESF_Li256ELb0ELb1ELb1ELb1EEENS1_19SingleTileSchedulerILb0ELb1ELb1ELi128EEEEEEEEEvNT_6ParamsE,@"STO_CUDA_ENTRY STV_DEFAULT"
_ZN7cutlass13device_kernelIN5flash11enable_sm90INS1_16FlashAttnFwdSm90INS1_25CollectiveMainloopFwdSm90ILi2EN4cute5tupleIJNS5_1CILi1EEES8_S8_EEENS6_IJNS7_ILi128EEESA_NS7_ILi256EEEEEELi256ENS_12float_e4m3_tEfNS_4arch4Sm90ELb1ELb0ELb0ELb0ELb1ELb0ELb0ELb1ELb0ELb1ELb1ELb0EEENS1_21CollectiveEpilogueFwdINS6_IJSA_SB_SA_EEES9_NS_10bfloat16_tESF_Li256ELb0ELb1ELb1ELb1EEENS1_19SingleTileSchedulerILb0ELb1ELb1ELi128EEEEEEEEEvNT_6ParamsE:
        /* <DEDUP_REMOVED lines=45> */
.L_x_2544:
        /* <DEDUP_REMOVED lines=22> */
.L_x_2545:
        /* <DEDUP_REMOVED lines=18> */
.L_x_2546:
        /* <DEDUP_REMOVED lines=22> */
.L_x_2547:
        /* <DEDUP_REMOVED lines=23> */
.L_x_2548:
        /* <DEDUP_REMOVED lines=9> */
.L_x_2551:
        /* <DEDUP_REMOVED lines=30> */
[----:B------:R-:W0:Y:S01]  /*0a90*/  S2UR UR48, SR_CTAID.X ;  /* 0x00000000003079c3 */ /* 0x000e220000002500 */
[----:B------:R-:W-:Y:S01]  /*0aa0*/  PLOP3.LUT P1, PT, PT, PT, UP1, 0x80, 0x0 ;  /* 0x000000000000781c */ /* 0x000fe20003f2f018 */
[----:B------:R-:W-:Y:S02]  /*0ab0*/  ULDC UR43, c[0x0][0x424] ;  /* 0x00010900002b7ab9 */ /* 0x000fe40000000800 */
[----:B------:R-:W-:Y:S02]  /*0ac0*/  @UP0 ULDC.64 UR12, c[0x0][0x9a8] ;  /* 0x00026a00000c0ab9 */ /* 0x000fe40000000a00 */
[----:B------:R-:W-:Y:S01]  /*0ad0*/  @UP1 ULDC.64 UR16, c[0x0][0x9b8] ;  /* 0x00026e0000101ab9 */ /* 0x000fe20000000a00 */
[----:B------:R-:W-:Y:S02]  /*0ae0*/  @UP0 UIMAD UR5, UR38, UR12, URZ ;  /* 0x0000000c260502a4 */ /* 0x000fe4000f8e023f */
[----:B------:R-:W-:-:S02]  /*0af0*/  @UP1 UIMAD UR15, UR38, UR16, URZ ;  /* 0x00000010260f12a4 */ /* 0x000fc4000f8e023f */
[----:B------:R-:W-:Y:S02]  /*0b00*/  @UP0 UIMAD UR14, UR37, UR13, UR5 ;  /* 0x0000000d250e02a4 */ /* 0x000fe4000f8e0205 */
[----:B------:R-:W-:Y:S02]  /*0b10*/  @UP0 UIMAD.WIDE.U32 UR10, UR37, UR12, URZ ;  /* 0x0000000c250a02a5 */ /* 0x000fe4000f8e003f */
[----:B------:R-:W-:Y:S02]  /*0b20*/  @UP0 USHF.R.S32.HI UR5, URZ, 0x1f, UR42 ;  /* 0x0000001f3f050899 */ /* 0x000fe4000801142a */
[----:B------:R-:W-:Y:S02]  /*0b30*/  @UP1 UIMAD.WIDE.U32 UR12, UR37, UR16, URZ ;  /* 0x00000010250c12a5 */ /* 0x000fe4000f8e003f */
        /* <DEDUP_REMOVED lines=20> */
[----:B------:R-:W-:Y:S01]  /*0c80*/  ULDC UR5, c[0x0][0x448] ;  /* 0x0001120000057ab9 */ /* 0x000fe20000000800 */
[----:B------:R-:W-:Y:S01]  /*0c90*/  IMAD.U32 R3, RZ, RZ, UR7 ;  /* 0x00000007ff037e24 */ /* 0x000fe2000f8e00ff */
[----:B0-----:R-:W-:Y:S01]  /*0ca0*/  USHF.L.U32 UR48, UR48, 0x7, URZ ;  /* 0x0000000730307899 */ /* 0x001fe2000800063f */
[----:B------:R-:W-:Y:S01]  /*0cb0*/  IMAD.U32 R7, RZ, RZ, UR9 ;  /* 0x00000009ff077e24 */ /* 0x000fe2000f8e00ff */
[----:B------:R-:W-:Y:S02]  /*0cc0*/  UISETP.NE.AND UP4, UPT, UR5, 0x1, UPT ;  /* 0x000000010500788c */ /* 0x000fe4000bf85270 */
[----:B------:R-:W2:Y:S01]  /*0cd0*/  @P0 LDG.E R5, desc[UR50][R2.64] ;  /* 0x0000003202050981 */ /* 0x000ea2000c1e1900 */
[----:B------:R-:W-:Y:S01]  /*0ce0*/  ULDC.64 UR6, c[0x0][0x418] ;  /* 0x0001060000067ab9 */ /* 0x000fe20000000a00 */
[----:B------:R-:W-:Y:S01]  /*0cf0*/  ULDC UR8, c[0x0][0x288] ;  /* 0x0000a20000087ab9 */ /* 0x000fe20000000800 */
[----:B------:R-:W-:Y:S01]  /*0d00*/  ULDC UR9, c[0x0][0x2f0] ;  /* 0x0000bc0000097ab9 */ /* 0x000fe20000000800 */
[----:B------:R-:W2:Y:S01]  /*0d10*/  @P1 LDG.E R0, desc[UR50][R6.64] ;  /* 0x0000003206001981 */ /* 0x000ea2000c1e1900 */
[----:B------:R-:W-:-:S02]  /*0d20*/  UISETP.NE.U32.AND UP0, UPT, UR6, URZ, UPT ;  /* 0x0000003f0600728c */ /* 0x000fc4000bf05070 */
[----:B------:R-:W-:Y:S02]  /*0d30*/  UIADD3 UR8, -UR8, 0x80, URZ ;  /* 0x0000008008087890 */ /* 0x000fe4000fffe13f */
[----:B------:R-:W-:Y:S02]  /*0d40*/  UISETP.NE.AND.EX UP0, UPT, UR7, URZ, UPT, UP0 ;  /* 0x0000003f0700728c */ /* 0x000fe4000bf05300 */
[----:B------:R-:W-:Y:S01]  /*0d50*/  @UP4 UIADD3 UR6, UR48, 0x7f, URZ ;  /* 0x0000007f30064890 */ /* 0x000fe2000fffe03f */
[----:B------:R-:W-:Y:S01]  /*0d60*/  @UP4 ULDC UR7, c[0x0][0x44c] ;  /* 0x0001130000074ab9 */ /* 0x000fe20000000800 */
[----:B------:R-:W-:Y:S02]  /*0d70*/  USEL UR43, UR43, 0x1, UP0 ;  /* 0x000000012b2b7887 */ /* 0x000fe40008000000 */
[----:B------:R-:W-:Y:S01]  /*0d80*/  UIMAD.WIDE.U32 UR6, UR6, UR7, URZ ;  /* 0x00000007060672a5 */ /* 0x000fe2000f8e003f */
[----:B------:R-:W-:Y:S01]  /*0d90*/  @UP4 ULDC UR10, c[0x0][0x450] ;  /* 0x00011400000a4ab9 */ /* 0x000fe20000000800 */
[----:B------:R-:W-:-:S02]  /*0da0*/  UIADD3 UR5, UR48, 0x7f, URZ ;  /* 0x0000007f30057890 */ /* 0x000fc4000fffe03f */
[----:B------:R-:W-:Y:S02]  /*0db0*/  UIMAD UR8, UR43, UR9, UR8 ;  /* 0x000000092b0872a4 */ /* 0x000fe4000f8e0208 */
[----:B------:R-:W-:Y:S02]  /*0dc0*/  @UP4 USHF.R.U32.HI UR5, URZ, UR10, UR7 ;  /* 0x0000000a3f054299 */ /* 0x000fe40008011607 */
[----:B------:R-:W-:Y:S02]  /*0dd0*/  UIMAD UR6, UR43, UR9, 0x7f ;  /* 0x0000007f2b0674a4 */ /* 0x000fe4000f8e0209 */
[----:B------:R-:W-:Y:S02]  /*0de0*/  UIADD3 UR8, UR8, UR5, URZ ;  /* 0x0000000508087290 */ /* 0x000fe4000fffe03f */
[----:B------:R-:W-:Y:S02]  /*0df0*/  USHF.R.S32.HI UR5, URZ, 0x1f, UR6 ;  /* 0x0000001f3f057899 */ /* 0x000fe40008011406 */
[----:B------:R-:W-:-:S02]  /*0e00*/  USHF.R.S32.HI UR7, URZ, 0x1f, UR8 ;  /* 0x0000001f3f077899 */ /* 0x000fc40008011408 */
[----:B------:R-:W-:Y:S02]  /*0e10*/  ULEA.HI UR5, UR5, UR6, URZ, 0x7 ;  /* 0x0000000605057291 */ /* 0x000fe4000f8f383f */
[----:B------:R-:W-:Y:S02]  /*0e20*/  ULEA.HI UR7, UR7, UR8, URZ, 0x7 ;  /* 0x0000000807077291 */ /* 0x000fe4000f8f383f */
[----:B------:R-:W-:Y:S02]  /*0e30*/  USHF.R.S32.HI UR5, URZ, 0x7, UR5 ;  /* 0x000000073f057899 */ /* 0x000fe40008011405 */
[----:B------:R-:W-:Y:S02]  /*0e40*/  USHF.R.S32.HI UR7, URZ, 0x7, UR7 ;  /* 0x000000073f077899 */ /* 0x000fe40008011407 */
[----:B------:R-:W-:Y:S02]  /*0e50*/  USHF.R.U32.HI UR10, URZ, 0x10, UR4 ;  /* 0x000000103f0a7899 */ /* 0x000fe40008011604 */
[----:B------:R-:W-:-:S02]  /*0e60*/  UISETP.LT.AND UP0, UPT, UR5, UR7, UPT ;  /* 0x000000070500728c */ /* 0x000fc4000bf01270 */
[----:B------:R-:W-:Y:S02]  /*0e70*/  ULOP3.LUT UR39, UR4, 0xffff, URZ, 0xc0, !UPT ;  /* 0x0000ffff04277892 */ /* 0x000fe4000f8ec03f */
[----:B------:R-:W-:Y:S02]  /*0e80*/  USEL UR9, UR5, UR7, UP0 ;  /* 0x0000000705097287 */ /* 0x000fe40008000000 */
[----:B------:R-:W-:Y:S02]  /*0e90*/  UISETP.NE.AND UP0, UPT, UR10, URZ, UPT ;  /* 0x0000003f0a00728c */ /* 0x000fe4000bf05270 */
[----:B------:R-:W-:Y:S02]  /*0ea0*/  UISETP.GE.AND UP1, UPT, UR9, 0x1, UPT ;  /* 0x000000010900788c */ /* 0x000fe4000bf26270 */
[----:B------:R-:W-:Y:S01]  /*0eb0*/  UP2UR UR45, UPR, URZ, 0x10 ;  /* 0x000000103f2d7883 */ /* 0x000fe20008000000 */
[----:B------:R-:W-:Y:S01]  /*0ec0*/  ULDC UR11, c[0x0][0x988] ;  /* 0x00026200000b7ab9 */ /* 0x000fe20000000800 */
[----:B------:R-:W-:-:S02]  /*0ed0*/  UMOV UR4, URZ ;  /* 0x0000003f00047c82 */ /* 0x000fc40008000000 */
[----:B------:R-:W-:-:S03]  /*0ee0*/  PLOP3.LUT P0, PT, PT, PT, UP1, 0x80, 0x0 ;  /* 0x000000000000781c */ /* 0x000fc60003f0f018 */
[----:B------:R-:W-:Y:S01]  /*0ef0*/  @!UP0 ULDC UR10, c[0x0][0x9f0] ;  /* 0x00027c00000a8ab9 */ /* 0x000fe20000000800 */
[----:B--2---:R-:W-:-:S09]  /*0f00*/  FMUL.FTZ R0, R5, R0 ;  /* 0x0000000005007220 */ /* 0x004fd20000410000 */
[----:B------:R-:W-:Y:S05]  /*0f10*/  @!P0 BRA `(.L_x_2553) ;  /* 0x0000000000848947 */ /* 0x000fea0003800000 */
[----:B------:R-:W-:Y:S01]  /*0f20*/  IMAD.U32 R4, RZ, RZ, UR10 ;  /* 0x0000000aff047e24 */ /* 0x000fe2000f8e00ff */
[----:B------:R-:W-:Y:S01]  /*0f30*/  UIADD3 UR6, UR10, -0x1, UR9 ;  /* 0xffffffff0a067890 */ /* 0x000fe2000fffe009 */
[----:B------:R-:W-:-:S03]  /*0f40*/  UMOV UR4, URZ ;  /* 0x0000003f00047c82 */ /* 0x000fc60008000000 */
        /* <DEDUP_REMOVED lines=30> */
.L_x_2553:
[----:B------:R-:W-:Y:S01]  /*1130*/  UIMAD UR39, UR39, UR4, URZ ;  /* 0x00000004272772a4 */ /* 0x000fe2000f8e023f */
[----:B------:R-:W-:Y:S02]  /*1140*/  IMAD.U32 R2, RZ, RZ, UR9 ;  /* 0x00000009ff027e24 */ /* 0x000fe4000f8e00ff */
[----:B------:R-:W-:Y:S01]  /*1150*/  FMUL.FTZ R0, R0, UR11 ;  /* 0x0000000b00007c20 */ /* 0x000fe20008410000 */
[----:B------:R-:W-:Y:S01]  /*1160*/  IMAD.U32 R3, RZ, RZ, UR4 ;  /* 0x00000004ff037e24 */ /* 0x000fe2000f8e00ff */
[----:B------:R-:W-:Y:S01]  /*1170*/  PLOP3.LUT P0, PT, PT, PT, PT, 0x80, 0x0 ;  /* 0x000000000000781c */ /* 0x000fe20003f0f070 */
[----:B------:R-:W-:Y:S01]  /*1180*/  VIADD R17, R17, 0xffffff80 ;  /* 0xffffff8011117836 */ /* 0x000fe20000000000 */
[----:B------:R-:W-:Y:S02]  /*1190*/  CS2R R28, SRZ ;  /* 0x00000000001c7805 */ /* 0x000fe4000001ff00 */
[----:B------:R-:W-:Y:S02]  /*11a0*/  R2UR UR40, R0 ;  /* 0x00000000002872ca */ /* 0x000fe400000e0000 */
[----:B------:R-:W-:-:S02]  /*11b0*/  CS2R R24, SRZ ;  /* 0x0000000000187805 */ /* 0x000fc4000001ff00 */
[----:B------:R-:W-:Y:S02]  /*11c0*/  VIADDMNMX R2, R3, UR39, R2, PT ;  /* 0x0000002703027c46 */ /* 0x000fe4000b800102 */
[----:B------:R-:W-:Y:S01]  /*11d0*/  CS2R R30, SRZ ;  /* 0x00000000001e7805 */ /* 0x000fe2000001ff00 */
[----:B------:R-:W-:Y:S01]  /*11e0*/  IMAD.MOV.U32 R26, RZ, RZ, RZ ;  /* 0x000000ffff1a7224 */ /* 0x000fe200078e00ff */
[----:B------:R-:W-:Y:S02]  /*11f0*/  CS2R R36, SRZ ;  /* 0x0000000000247805 */ /* 0x000fe4000001ff00 */
[----:B------:R-:W-:Y:S02]  /*1200*/  R2UR UR47, R2 ;  /* 0x00000000022f72ca */ /* 0x000fe400000e0000 */
        /* <DEDUP_REMOVED lines=11> */
[----:B------:R-:W-:Y:S01]  /*12c0*/  CS2R R54, SRZ ;  /* 0x0000000000367805 */ /* 0x000fe2000001ff00 */
[----:B------:R-:W-:Y:S01]  /*12d0*/  UISETP.GT.AND UP0, UPT, UR47, UR39, UPT ;  /* 0x000000272f00728c */ /* 0x000fe2000bf04270 */
[----:B------:R-:W-:Y:S02]  /*12e0*/  CS2R R50, SRZ ;  /* 0x0000000000327805 */ /* 0x000fe4000001ff00 */
[----:B------:R-:W-:Y:S02]  /*12f0*/  CS2R R60, SRZ ;  /* 0x00000000003c7805 */ /* 0x000fe4000001ff00 */
[----:B------:R-:W-:-:S02]  /*1300*/  CS2R R56, SRZ ;  /* 0x0000000000387805 */ /* 0x000fc4000001ff00 */
[----:B------:R-:W-:Y:S02]  /*1310*/  CS2R R62, SRZ ;  /* 0x00000000003e7805 */ /* 0x000fe4000001ff00 */
[----:B------:R-:W-:Y:S02]  /*1320*/  CS2R R58, SRZ ;  /* 0x00000000003a7805 */ /* 0x000fe4000001ff00 */
[----:B------:R-:W-:Y:S02]  /*1330*/  PLOP3.LUT P1, PT, PT, PT, UP0, 0x80, 0x0 ;  /* 0x000000000000781c */ /* 0x000fe40003f2f008 */
        /* <DEDUP_REMOVED lines=80> */
.L_x_2555:
[----:B------:R-:W-:Y:S01]  /*1840*/  SHF.L.U32 R8, RZ, 0x1f, RZ ;  /* 0x0000001fff087819 */ /* 0x000fe200000006ff */
[----:B------:R-:W-:-:S03]  /*1850*/  VIADD R7, R16, 0x8 ;  /* 0x0000000810077836 */ /* 0x000fc60000000000 */
[----:B------:R-:W0:Y:S02]  /*1860*/  SYNCS.PHASECHK.TRANS64.TRYWAIT P0, [UR41+0x38800], R8 ;  /* 0x03880008ff0075a7 */ /* 0x000e240008000169 */
[----:B0-----:R-:W-:Y:S05]  /*1870*/  @!P0 BRA `(.L_x_2556) ;  /* 0x00000110000c8947 */ /* 0x001fea0003800000 */
.L_x_2652:
[----:B------:R-:W-:Y:S05]  /*1880*/  WARPSYNC.ALL ;  /* 0x0000000000007948 */ /* 0x000fea0003800000 */
[----:B------:R-:W-:Y:S01]  /*1890*/  ULOP3.LUT UR4, UR36, 0x1, URZ, 0xfc, !UPT ;  /* 0x0000000124047892 */ /* 0x000fe2000f8efc3f */
[----:B------:R1:W-:Y:S03]  /*18a0*/  BAR.SYNC.DEFER_BLOCKING R7, 0x100 ;  /* 0x000400070000751d */ /* 0x0003e60000010000 */
[----:B------:R-:W-:-:S06]  /*18b0*/  UISETP.NE.AND UP0, UPT, UR4, 0x3, UPT ;  /* 0x000000030400788c */ /* 0x000fcc000bf05270 */
[----:B------:R-:W-:-:S13]  /*18c0*/  PLOP3.LUT P0, PT, PT, PT, UP0, 0x80, 0x0 ;  /* 0x000000000000781c */ /* 0x000fda0003f0f008 */
[----:B-1----:R-:W-:Y:S05]  /*18d0*/  @!P0 BRA `(.L_x_2557) ;  /* 0x0000000000048947 */ /* 0x002fea0003800000 */
[----:B------:R-:W-:Y:S01]  /*18e0*/  BPT.TRAP 0x1 ;  /* 0x000000040000795c */ /* 0x000fe20000300000 */
.L_x_2557:
[----:B------:R1:W2:Y:S01]  /*18f0*/  SYNCS.PHASECHK.TRANS64.TRYWAIT P1, [UR41+0x38830], R8 ;  /* 0x03883008ff0075a7 */ /* 0x0002a20008020169 */
[----:B------:R-:W-:Y:S05]  /*1900*/  @!P0 BRA `(.L_x_2558) ;  /* 0x0000000000048947 */ /* 0x000fea0003800000 */
[----:B------:R-:W-:Y:S01]  /*1910*/  BPT.TRAP 0x1 ;  /* 0x000000040000795c */ /* 0x000fe20000300000 */
.L_x_2558:
[----:B--2---:R-:W-:Y:S05]  /*1920*/  @P1 BRA `(.L_x_2559) ;  /* 0x0000000000081947 */ /* 0x004fea0003800000 */
[----:B------:R-:W2:Y:S02]  /*1930*/  SYNCS.PHASECHK.TRANS64.TRYWAIT P1, [UR41+0x38830], R8 ;  /* 0x03883008ff0075a7 */ /* 0x000ea40008020169 */
[----:B--2---:R-:W-:Y:S05]  /*1940*/  @!P1 BRA `(.L_x_2560) ;  /* 0x0000010c00f09947 */ /* 0x004fea0003800000 */
.L_x_2559:
[----:B------:R-:W-:Y:S01]  /*1950*/  UIADD3 UR4, UR41, 0x28400, URZ ;  /* 0x0002840029047890 */ /* 0x000fe2000fffe03f */
[----:B------:R-:W-:Y:S01]  /*1960*/  WARPGROUP.ARRIVE ;  /* 0x00000000000079c5 */ /* 0x000fe20000000000 */
[----:B------:R-:W-:Y:S01]  /*1970*/  ULOP3.LUT UR32, UR44, 0x10000, URZ, 0xfc, !UPT ;  /* 0x000100002c207892 */ /* 0x000fe2000f8efc3f */
[----:B------:R-:W-:Y:S01]  /*1980*/  IADD3 R4, -R16, 0xb, RZ ;  /* 0x0000000b10047810 */ /* 0x000fe20007ffe1ff */
[----:B------:R-:W-:Y:S01]  /*1990*/  USHF.R.U32.HI UR4, URZ, 0x4, UR4 ;  /* 0x000000043f047899 */ /* 0x000fe20008011604 */
[----:B------:R-:W-:Y:S01]  /*19a0*/  UMOV UR5, 0x40000040 ;  /* 0x4000004000057882 */ /* 0x000fe20000000000 */
[----:B------:R-:W-:Y:S02]  /*19b0*/  UMOV UR7, 0x40000040 ;  /* 0x4000004000077882 */ /* 0x000fe40000000000 */
        /* <DEDUP_REMOVED lines=58> */
.L_x_2561:
[----:B------:R-:W-:Y:S01]  /*1d60*/  LOP3.LUT R0, R19, 0xffffff80, RZ, 0xc0, !PT ;  /* 0xffffff8013007812 */ /* 0x000fe200078ec0ff */
[----:B------:R-:W-:Y:S01]  /*1d70*/  UISETP.NE.AND UP0, UPT, UR45, URZ, UPT ;  /* 0x0000003f2d00728c */ /* 0x000fe2000bf05270 */
[----:B------:R-:W-:Y:S01]  /*1d80*/  LEA.HI R18, R18, R17, RZ, 0x2 ;  /* 0x0000001112127211 */ /* 0x000fe200078f10ff */
[----:B------:R-:W-:Y:S01]  /*1d90*/  ULDC UR10, c[0x0][0x2f0] ;  /* 0x0000bc00000a7ab9 */ /* 0x000fe20000000800 */
[----:B------:R-:W-:Y:S01]  /*1da0*/  LEA.HI R9, R22, R22, RZ, 0x1 ;  /* 0x0000001616097211 */ /* 0x000fe200078f08ff */
[----:B------:R-:W-:Y:S01]  /*1db0*/  IMAD.IADD R0, R17, 0x1, -R0 ;  /* 0x0000000111007824 */ /* 0x000fe200078e0a00 */
[----:B------:R-:W-:Y:S01]  /*1dc0*/  LOP3.LUT R18, R18, 0xfffffffc, RZ, 0xc0, !PT ;  /* 0xfffffffc12127812 */ /* 0x000fe200078ec0ff */
[----:B------:R-:W-:Y:S01]  /*1dd0*/  ULDC UR11, c[0x0][0x288] ;  /* 0x0000a200000b7ab9 */ /* 0x000fe20000000800 */
[----:B------:R-:W-:Y:S01]  /*1de0*/  LOP3.LUT R9, R9, 0x3fffffe, RZ, 0xc0, !PT ;  /* 0x03fffffe09097812 */ /* 0x000fe200078ec0ff */
[----:B------:R-:W-:Y:S01]  /*1df0*/  IMAD.U32 R15, RZ, RZ, UR40 ;  /* 0x00000028ff0f7e24 */ /* 0x000fe2000f8e00ff */
[----:B0-----:R-:W-:Y:S01]  /*1e00*/  SHF.R.S32.HI R3, RZ, 0x1f, R0 ;  /* 0x0000001fff037819 */ /* 0x001fe20000011400 */
[----:B------:R-:W-:Y:S01]  /*1e10*/  IMAD.IADD R18, R17, 0x1, -R18 ;  /* 0x0000000111127824 */ /* 0x000fe200078e0a12 */
[----:B------:R-:W-:Y:S01]  /*1e20*/  PLOP3.LUT P1, PT, PT, PT, UP0, 0x80, 0x0 ;  /* 0x000000000000781c */ /* 0x000fe20003f2f008 */
[----:B------:R-:W-:Y:S01]  /*1e30*/  IMAD.IADD R9, R22, 0x1, -R9 ;  /* 0x0000000116097824 */ /* 0x000fe200078e0a09 */
[CC--:B------:R-:W-:Y:S01]  /*1e40*/  LEA.HI R2, R3.reuse, R0.reuse, RZ, 0x2 ;  /* 0x0000000003027211 */ /* 0x0c0fe200078f10ff */
[----:B------:R-:W-:Y:S01]  /*1e50*/  @UP0 ULDC UR6, c[0x0][0x44c] ;  /* 0x0001130000060ab9 */ /* 0x000fe20000000800 */
[----:B------:R-:W-:Y:S01]  /*1e60*/  LEA.HI R5, R3, R0, RZ, 0x5 ;  /* 0x0000000003057211 */ /* 0x000fe200078f28ff */
[----:B------:R-:W-:Y:S01]  /*1e70*/  @UP0 ULDC UR7, c[0x0][0x450] ;  /* 0x0001140000070ab9 */ /* 0x000fe20000000800 */
[----:B------:R-:W-:-:S02]  /*1e80*/  SHF.R.S32.HI R3, RZ, 0x2, R2 ;  /* 0x00000002ff037819 */ /* 0x000fc40000011402 */
[----:B------:R-:W-:Y:S02]  /*1e90*/  SHF.R.S32.HI R6, RZ, 0x1f, R2 ;  /* 0x0000001fff067819 */ /* 0x000fe40000011402 */
[----:B------:R-:W-:Y:S02]  /*1ea0*/  SHF.R.S32.HI R5, RZ, 0x5, R5 ;  /* 0x00000005ff057819 */ /* 0x000fe40000011405 */
[----:B------:R-:W-:Y:S02]  /*1eb0*/  LEA.HI R6, R6, R3, RZ, 0x3 ;  /* 0x0000000306067211 */ /* 0x000fe400078f18ff */
[----:B------:R-:W-:Y:S02]  /*1ec0*/  LEA.HI R10, R18, R18, RZ, 0x1 ;  /* 0x00000012120a7211 */ /* 0x000fe400078f08ff */
[----:B------:R-:W-:Y:S02]  /*1ed0*/  LEA R11, R5, UR48, 0x4 ;  /* 0x00000030050b7c11 */ /* 0x000fe4000f8e20ff */
[----:B------:R-:W-:-:S02]  /*1ee0*/  LOP3.LUT R6, R6, 0xfffffff8, RZ, 0xc0, !PT ;  /* 0xfffffff806067812 */ /* 0x000fc400078ec0ff */
[----:B------:R-:W-:Y:S02]  /*1ef0*/  LOP3.LUT R5, R10, 0x1ffffffe, RZ, 0xc0, !PT ;  /* 0x1ffffffe0a057812 */ /* 0x000fe400078ec0ff */
[----:B------:R-:W-:Y:S02]  /*1f00*/  IADD3 R6, R11, R3, -R6 ;  /* 0x000000030b067210 */ /* 0x000fe40007ffe806 */
[----:B------:R-:W-:Y:S01]  /*1f10*/  PLOP3.LUT P2, PT, PT, PT, UP0, 0x80, 0x0 ;  /* 0x000000000000781c */ /* 0x000fe20003f4f008 */
[----:B------:R-:W-:Y:S02]  /*1f20*/  IMAD.IADD R5, R18, 0x1, -R5 ;  /* 0x0000000112057824 */ /* 0x000fe400078e0a05 */
[----:B------:R-:W-:-:S04]  /*1f30*/  IMAD R6, R9, 0x40, R6 ;  /* 0x0000004009067824 */ /* 0x000fc800078e0206 */
[----:B------:R-:W-:-:S04]  /*1f40*/  IMAD R5, R5, 0x8, R6 ;  /* 0x0000000805057824 */ /* 0x000fc800078e0206 */
[----:B------:R-:W-:Y:S01]  /*1f50*/  @P1 IMAD.HI.U32 R3, R5, UR6, RZ ;  /* 0x0000000605031c27 */ /* 0x000fe2000f8e00ff */
[----:B------:R-:W-:Y:S02]  /*1f60*/  UMOV UR6, 0xffffff80 ;  /* 0xffffff8000067882 */ /* 0x000fe40000000000 */
[----:B------:R-:W-:Y:S01]  /*1f70*/  UIMAD UR6, UR47, UR6, 0x80 ;  /* 0x000000802f0674a4 */ /* 0x000fe2000f8e0206 */
[----:B------:R-:W-:Y:S01]  /*1f80*/  IMAD.MOV.U32 R9, RZ, RZ, R5 ;  /* 0x000000ffff097224 */ /* 0x000fe200078e0005 */
[----:B------:R-:W-:Y:S02]  /*1f90*/  @P2 SHF.R.U32.HI R9, RZ, UR7, R3 ;  /* 0x00000007ff092c19 */ /* 0x000fe40008011603 */
[----:B------:R-:W-:Y:S01]  /*1fa0*/  UIADD3 UR7, UR6, 0x1, URZ ;  /* 0x0000000106077890 */ /* 0x000fe2000fffe03f */
[----:B------:R-:W-:Y:S01]  /*1fb0*/  LOP3.LUT R3, R2, 0x7ffffffc, RZ, 0xc0, !PT ;  /* 0x7ffffffc02037812 */ /* 0x000fe200078ec0ff */
[----:B------:R-:W-:Y:S01]  /*1fc0*/  UIMAD UR6, UR43, UR10, UR6 ;  /* 0x0000000a2b0672a4 */ /* 0x000fe2000f8e0206 */
[----:B------:R-:W0:Y:S01]  /*1fd0*/  SHFL.IDX PT, R10, R9, RZ, 0x1c1f ;  /* 0x001c1fff090a7589 */ /* 0x000e2200000e0000 */
[----:B------:R-:W-:-:S02]  /*1fe0*/  UIMAD UR7, UR43, UR10, UR7 ;  /* 0x0000000a2b0772a4 */ /* 0x000fc4000f8e0207 */
[----:B------:R-:W-:Y:S02]  /*1ff0*/  IMAD.IADD R6, R0, 0x1, -R3 ;  /* 0x0000000100067824 */ /* 0x000fe400078e0a03 */
[----:B------:R-:W-:Y:S01]  /*2000*/  IMAD.U32 R11, RZ, RZ, UR6 ;  /* 0x00000006ff0b7e24 */ /* 0x000fe2000f8e00ff */
[----:B------:R-:W-:Y:S01]  /*2010*/  UIADD3 UR6, UR41, 0x38840, URZ ;  /* 0x0003884029067890 */ /* 0x000fe2000fffe03f */
[----:B------:R-:W-:Y:S02]  /*2020*/  IMAD.U32 R3, RZ, RZ, UR7 ;  /* 0x00000007ff037e24 */ /* 0x000fe4000f8e00ff */
[C---:B------:R-:W-:Y:S01]  /*2030*/  IMAD R2, R6.reuse, -0x2, R11 ;  /* 0xfffffffe06027824 */ /* 0x040fe200078e020b */
[----:B------:R-:W-:Y:S01]  /*2040*/  UPRMT UR6, UR46, 0x654, UR6 ;  /* 0x000006542e067896 */ /* 0x000fe20008000006 */
[----:B------:R-:W-:-:S04]  /*2050*/  IMAD R3, R6, -0x2, R3 ;  /* 0xfffffffe06037824 */ /* 0x000fc800078e0203 */
[----:B------:R-:W-:-:S04]  /*2060*/  VIADD R11, R3, -UR11 ;  /* 0x8000000b030b7c36 */ /* 0x000fc80008000000 */
[----:B------:R-:W-:Y:S01]  /*2070*/  SYNCS.ARRIVE.TRANS64.RED.A1T0 RZ, [UR6], RZ ;  /* 0x000000ffffff79a7 */ /* 0x000fe20008100406 */
[----:B0-----:R-:W-:-:S04]  /*2080*/  VIADDMNMX R10, R10, R11, R2, PT ;  /* 0x0000000b0a0a7246 */ /* 0x001fc80003800102 */
        /* <DEDUP_REMOVED lines=90> */
[----:B------:R-:W-:Y:S01]  /*2630*/  FSEL R84, R84, -INF , P2 ;  /* 0xff80000054547808 */ /* 0x000fe20001000000 */
[----:B------:R-:W0:Y:S01]  /*2640*/  SHFL.IDX PT, R10, R9, 0x1, 0x1c1f ;  /* 0x003c1f00090a7f89 */ /* 0x000e2200000e0000 */
[----:B------:R-:W-:Y:S02]  /*2650*/  FMNMX.FTZ R11, R81, R0, !PT ;  /* 0x00000000510b7209 */ /* 0x000fe40007810000 */
[----:B------:R-:W-:Y:S02]  /*2660*/  FSEL R85, R85, -INF , P1 ;  /* 0xff80000055557808 */ /* 0x000fe40000800000 */
[----:B------:R-:W-:-:S04]  /*2670*/  FMNMX.FTZ R0, R84, R11, !PT ;  /* 0x0000000b54007209 */ /* 0x000fc80007810000 */
[----:B------:R-:W-:-:S05]  /*2680*/  FMNMX.FTZ R11, R85, R0, !PT ;  /* 0x00000000550b7209 */ /* 0x000fca0007810000 */
[----:B------:R-:W3:Y:S01]  /*2690*/  SHFL.BFLY PT, R0, R11, 0x2, 0x1f ;  /* 0x0c401f000b007f89 */ /* 0x000ee200000e0000 */
[----:B0-----:R-:W-:-:S04]  /*26a0*/  IADD3 R3, R10, -UR11, R3 ;  /* 0x8000000b0a037c10 */ /* 0x001fc8000fffe003 */
[----:B------:R-:W-:-:S04]  /*26b0*/  VIMNMX R10, R2, R3, PT ;  /* 0x00000003020a7248 */ /* 0x000fc80003fe0100 */
[C---:B------:R-:W-:Y:S02]  /*26c0*/  ISETP.GT.AND P2, PT, R10.reuse, 0x1, PT ;  /* 0x000000010a00780c */ /* 0x040fe40003f44270 */
[----:B------:R-:W-:Y:S02]  /*26d0*/  ISETP.GT.AND P3, PT, R10, 0x8, PT ;  /* 0x000000080a00780c */ /* 0x000fe40003f64270 */
[----:B------:R-:W-:Y:S02]  /*26e0*/  FSEL R27, R27, -INF , P2 ;  /* 0xff8000001b1b7808 */ /* 0x000fe40001000000 */
[----:B---3--:R-:W-:Y:S02]  /*26f0*/  FMNMX.FTZ R12, R11, R0, !PT ;  /* 0x000000000b0c7209 */ /* 0x008fe40007810000 */
[----:B------:R-:W-:Y:S02]  /*2700*/  FSEL R30, R30, -INF , P3 ;  /* 0xff8000001e1e7808 */ /* 0x000fe40001800000 */
[----:B------:R-:W-:Y:S01]  /*2710*/  ISETP.GT.AND P2, PT, R10, 0x10, PT ;  /* 0x000000100a00780c */ /* 0x000fe20003f44270 */
[----:B------:R-:W0:Y:S03]  /*2720*/  SHFL.BFLY PT, R13, R12, 0x1, 0x1f ;  /* 0x0c201f000c0d7f89 */ /* 0x000e2600000e0000 */
[----:B------:R-:W-:-:S02]  /*2730*/  FSEL R34, R34, -INF , P2 ;  /* 0xff80000022227808 */ /* 0x000fc40001000000 */
[----:B------:R-:W-:-:S04]  /*2740*/  ISETP.GT.AND P2, PT, R10, 0x18, PT ;  /* 0x000000180a00780c */ /* 0x000fc80003f44270 */
[----:B------:R-:W-:Y:S02]  /*2750*/  FSEL R38, R38, -INF , P2 ;  /* 0xff80000026267808 */ /* 0x000fe40001000000 */
[----:B------:R-:W-:-:S04]  /*2760*/  ISETP.GT.AND P2, PT, R10, 0x20, PT ;  /* 0x000000200a00780c */ /* 0x000fc80003f44270 */
[----:B------:R-:W-:Y:S02]  /*2770*/  FSEL R42, R42, -INF , P2 ;  /* 0xff8000002a2a7808 */ /* 0x000fe40001000000 */
[----:B------:R-:W-:-:S04]  /*2780*/  ISETP.GT.AND P2, PT, R10, 0x28, PT ;  /* 0x000000280a00780c */ /* 0x000fc80003f44270 */
[----:B------:R-:W-:Y:S02]  /*2790*/  FSEL R46, R46, -INF , P2 ;  /* 0xff8000002e2e7808 */ /* 0x000fe40001000000 */
[----:B------:R-:W-:Y:S02]  /*27a0*/  ISETP.GT.AND P2, PT, R10, 0x30, PT ;  /* 0x000000300a00780c */ /* 0x000fe40003f44270 */
[----:B0-----:R-:W-:Y:S02]  /*27b0*/  FMNMX.FTZ R0, R12, R13, !PT ;  /* 0x0000000d0c007209 */ /* 0x001fe40007810000 */
[----:B------:R-:W-:Y:S02]  /*27c0*/  FSEL R50, R50, -INF , P2 ;  /* 0xff80000032327808 */ /* 0x000fe40001000000 */
[C---:B------:R-:W-:Y:S01]  /*27d0*/  FSETP.NEU.FTZ.AND P1, PT, R0.reuse, -INF , PT ;  /* 0xff8000000000780b */ /* 0x040fe20003f3d000 */
[----:B------:R-:W-:Y:S01]  /*27e0*/  FFMA.FTZ R13, R0, R15, -8 ;  /* 0xc1000000000d7423 */ /* 0x000fe2000001000f */
[----:B------:R-:W-:-:S04]  /*27f0*/  ISETP.GT.AND P2, PT, R10, 0x38, PT ;  /* 0x000000380a00780c */ /* 0x000fc80003f44270 */
[----:B------:R-:W-:Y:S02]  /*2800*/  FSEL R22, R13, RZ, P1 ;  /* 0x000000ff0d167208 */ /* 0x000fe40000800000 */
[----:B------:R-:W-:Y:S02]  /*2810*/  ISETP.GT.AND P1, PT, R10, RZ, PT ;  /* 0x000000ff0a00720c */ /* 0x000fe40003f24270 */
[----:B------:R-:W-:Y:S01]  /*2820*/  FSEL R54, R54, -INF , P2 ;  /* 0xff80000036367808 */ /* 0x000fe20001000000 */
[--C-:B------:R-:W-:Y:S01]  /*2830*/  FFMA.FTZ R25, R25, UR40, -R22.reuse ;  /* 0x0000002819197c23 */ /* 0x100fe20008010816 */
[----:B------:R-:W-:Y:S01]  /*2840*/  FSEL R26, R26, -INF , P1 ;  /* 0xff8000001a1a7808 */ /* 0x000fe20000800000 */
[--C-:B------:R-:W-:Y:S01]  /*2850*/  FFMA.FTZ R29, R29, UR40, -R22.reuse ;  /* 0x000000281d1d7c23 */ /* 0x100fe20008010816 */
[----:B------:R-:W-:Y:S01]  /*2860*/  ISETP.GT.AND P1, PT, R10, 0x9, PT ;  /* 0x000000090a00780c */ /* 0x000fe20003f24270 */
[----:B------:R-:W-:Y:S01]  /*2870*/  MUFU.EX2 R9, R25 ;  /* 0x0000001900097308 */ /* 0x000fe20000000800 */
[----:B------:R-:W-:Y:S01]  /*2880*/  FMNMX.FTZ R3, R26, R27, !PT ;  /* 0x0000001b1a037209 */ /* 0x000fe20007810000 */
[--C-:B------:R-:W-:Y:S01]  /*2890*/  FFMA.FTZ R152, R24, UR40, -R22.reuse ;  /* 0x0000002818987c23 */ /* 0x100fe20008010816 */
[----:B------:R-:W-:Y:S01]  /*28a0*/  FSEL R31, R31, -INF , P1 ;  /* 0xff8000001f1f7808 */ /* 0x000fe20000800000 */
[--C-:B------:R-:W-:Y:S01]  /*28b0*/  FFMA.FTZ R2, R28, UR40, -R22.reuse ;  /* 0x000000281c027c23 */ /* 0x100fe20008010816 */
[----:B------:R-:W-:Y:S01]  /*28c0*/  FMNMX.FTZ R12, R30, R3, !PT ;  /* 0x000000031e0c7209 */ /* 0x000fe20007810000 */
        /* <DEDUP_REMOVED lines=10> */
[----:B------:R-:W0:Y:S01]  /*2970*/  MUFU.EX2 R152, R152 ;  /* 0x0000009800987308 */ /* 0x000e220000000800 */
[----:B------:R-:W-:Y:S01]  /*2980*/  FMNMX.FTZ R11, R35, R12, !PT ;  /* 0x0000000c230b7209 */ /* 0x000fe20007810000 */
[--C-:B------:R-:W-:Y:S01]  /*2990*/  FFMA.FTZ R41, R41, UR40, -R22.reuse ;  /* 0x0000002829297c23 */ /* 0x100fe20008010816 */
[----:B------:R-:W-:Y:S01]  /*29a0*/  FSEL R39, R39, -INF , P1 ;  /* 0xff80000027277808 */ /* 0x000fe20000800000 */
[--C-:B------:R-:W-:Y:S01]  /*29b0*/  FFMA.FTZ R45, R45, UR40, -R22.reuse ;  /* 0x000000282d2d7c23 */ /* 0x100fe20008010816 */
[----:B------:R-:W-:Y:S01]  /*29c0*/  FMNMX.FTZ R12, R38, R11, !PT ;  /* 0x0000000b260c7209 */ /* 0x000fe20007810000 */
[--C-:B------:R-:W-:Y:S01]  /*29d0*/  FFMA.FTZ R158, R48, UR40, -R22.reuse ;  /* 0x00000028309e7c23 */ /* 0x100fe20008010816 */
[----:B------:R-:W-:Y:S01]  /*29e0*/  ISETP.GT.AND P1, PT, R10, 0x21, PT ;  /* 0x000000210a00780c */ /* 0x000fe20003f24270 */
[----:B------:R-:W3:Y:S01]  /*29f0*/  MUFU.EX2 R2, R2 ;  /* 0x0000000200027308 */ /* 0x000ee20000000800 */
[----:B------:R-:W-:Y:S01]  /*2a00*/  FMNMX.FTZ R13, R39, R12, !PT ;  /* 0x0000000c270d7209 */ /* 0x000fe20007810000 */
[--C-:B------:R-:W-:Y:S01]  /*2a10*/  FFMA.FTZ R12, R36, UR40, -R22.reuse ;  /* 0x00000028240c7c23 */ /* 0x100fe20008010816 */
[----:B------:R-:W-:Y:S01]  /*2a20*/  FSEL R43, R43, -INF , P1 ;  /* 0xff8000002b2b7808 */ /* 0x000fe20000800000 */
[--C-:B------:R-:W-:Y:S01]  /*2a30*/  FFMA.FTZ R49, R49, UR40, -R22.reuse ;  /* 0x0000002831317c23 */ /* 0x100fe20008010816 */
[----:B------:R-:W-:Y:S01]  /*2a40*/  FMNMX.FTZ R14, R42, R13, !PT ;  /* 0x0000000d2a0e7209 */ /* 0x000fe20007810000 */
[--C-:B------:R-:W-:Y:S01]  /*2a50*/  FFMA.FTZ R53, R53, UR40, -R22.reuse ;  /* 0x0000002835357c23 */ /* 0x100fe20008010816 */
[----:B------:R-:W-:Y:S01]  /*2a60*/  ISETP.GT.AND P1, PT, R10, 0x29, PT ;  /* 0x000000290a00780c */ /* 0x000fe20003f24270 */
[----:B------:R-:W4:Y:S01]  /*2a70*/  MUFU.EX2 R154, R154 ;  /* 0x0000009a009a7308 */ /* 0x000f220000000800 */
[----:B------:R-:W-:Y:S01]  /*2a80*/  FMNMX.FTZ R13, R43, R14, !PT ;  /* 0x0000000e2b0d7209 */ /* 0x000fe20007810000 */
[--C-:B------:R-:W-:Y:S01]  /*2a90*/  FFMA.FTZ R160, R56, UR40, -R22.reuse ;  /* 0x0000002838a07c23 */ /* 0x100fe20008010816 */
[----:B------:R-:W-:Y:S01]  /*2aa0*/  FSEL R47, R47, -INF , P1 ;  /* 0xff8000002f2f7808 */ /* 0x000fe20000800000 */
[--C-:B------:R-:W-:Y:S01]  /*2ab0*/  FFMA.FTZ R57, R57, UR40, -R22.reuse ;  /* 0x0000002839397c23 */ /* 0x100fe20008010816 */
[----:B------:R-:W-:Y:S01]  /*2ac0*/  FMNMX.FTZ R14, R46, R13, !PT ;  /* 0x0000000d2e0e7209 */ /* 0x000fe20007810000 */
[--C-:B------:R-:W-:Y:S01]  /*2ad0*/  FFMA.FTZ R60, R60, UR40, -R22.reuse ;  /* 0x000000283c3c7c23 */ /* 0x100fe20008010816 */
[----:B------:R-:W-:Y:S01]  /*2ae0*/  ISETP.GT.AND P1, PT, R10, 0x31, PT ;  /* 0x000000310a00780c */ /* 0x000fe20003f24270 */
[--C-:B------:R-:W-:Y:S01]  /*2af0*/  FFMA.FTZ R61, R61, UR40, -R22.reuse ;  /* 0x000000283d3d7c23 */ /* 0x100fe20008010816 */
        /* <DEDUP_REMOVED lines=10> */
[----:B------:R-:W-:Y:S01]  /*2ba0*/  ISETP.GT.AND P2, PT, R10, 0x40, PT ;  /* 0x000000400a00780c */ /* 0x000fe20003f44270 */
[--C-:B------:R-:W-:Y:S01]  /*2bb0*/  FFMA.FTZ R76, R76, UR40, -R22.reuse ;  /* 0x000000284c4c7c23 */ /* 0x100fe20008010816 */
[----:B------:R-:W-:Y:S01]  /*2bc0*/  FSEL R55, R55, -INF , P1 ;  /* 0xff80000037377808 */ /* 0x000fe20000800000 */
        /* <DEDUP_REMOVED lines=8> */
[----:B------:R-:W-:Y:S01]  /*2c50*/  FFMA.FTZ R14, R44, UR40, -R22 ;  /* 0x000000282c0e7c23 */ /* 0x000fe20008010816 */
[----:B------:R-:W-:Y:S01]  /*2c60*/  ISETP.GT.AND P2, PT, R10, 0x48, PT ;  /* 0x000000480a00780c */ /* 0x000fe20003f44270 */
[----:B------:R0:W5:Y:S01]  /*2c70*/  MUFU.EX2 R11, R33 ;  /* 0x00000021000b7308 */ /* 0x0001620000000800 */
[----:B------:R-:W-:-:S02]  /*2c80*/  FSEL R59, R59, -INF , P1 ;  /* 0xff8000003b3b7808 */ /* 0x000fc40000800000 */
[----:B------:R-:W-:Y:S02]  /*2c90*/  FMNMX.FTZ R18, R58, R17, !PT ;  /* 0x000000113a127209 */ /* 0x000fe40007810000 */
[----:B------:R-:W-:Y:S02]  /*2ca0*/  ISETP.GT.AND P1, PT, R10, 0x49, PT ;  /* 0x000000490a00780c */ /* 0x000fe40003f24270 */
[----:B------:R-:W-:Y:S01]  /*2cb0*/  FSEL R62, R62, -INF , P2 ;  /* 0xff8000003e3e7808 */ /* 0x000fe20001000000 */
[----:B------:R-:W-:Y:S01]  /*2cc0*/  MUFU.EX2 R13, R37 ;  /* 0x00000025000d7308 */ /* 0x000fe20000000800 */
[----:B------:R-:W-:Y:S01]  /*2cd0*/  FMNMX.FTZ R17, R59, R18, !PT ;  /* 0x000000123b117209 */ /* 0x000fe20007810000 */
[----:B0-----:R-:W-:Y:S01]  /*2ce0*/  FADD.FTZ R33, R152, R9 ;  /* 0x0000000998217221 */ /* 0x001fe20000010000 */
[----:B------:R-:W-:Y:S02]  /*2cf0*/  ISETP.GT.AND P2, PT, R10, 0x50, PT ;  /* 0x000000500a00780c */ /* 0x000fe40003f44270 */
[----:B------:R-:W-:-:S02]  /*2d00*/  FSEL R63, R63, -INF , P1 ;  /* 0xff8000003f3f7808 */ /* 0x000fc40000800000 */
[----:B------:R-:W-:Y:S01]  /*2d10*/  FMNMX.FTZ R18, R62, R17, !PT ;  /* 0x000000113e127209 */ /* 0x000fe20007810000 */
[----:B------:R-:W0:Y:S01]  /*2d20*/  MUFU.EX2 R12, R12 ;  /* 0x0000000c000c7308 */ /* 0x000e220000000800 */
[----:B------:R-:W-:Y:S02]  /*2d30*/  ISETP.GT.AND P1, PT, R10, 0x51, PT ;  /* 0x000000510a00780c */ /* 0x000fe40003f24270 */
[----:B------:R-:W-:Y:S02]  /*2d40*/  FSEL R66, R66, -INF , P2 ;  /* 0xff80000042427808 */ /* 0x000fe40001000000 */
[----:B------:R-:W-:Y:S02]  /*2d50*/  FMNMX.FTZ R19, R63, R18, !PT ;  /* 0x000000123f137209 */ /* 0x000fe40007810000 */
[----:B------:R-:W-:Y:S01]  /*2d60*/  ISETP.GT.AND P2, PT, R10, 0x58, PT ;  /* 0x000000580a00780c */ /* 0x000fe20003f44270 */
[----:B------:R-:W-:Y:S01]  /*2d70*/  MUFU.EX2 R156, R156 ;  /* 0x0000009c009c7308 */ /* 0x000fe20000000800 */
[----:B------:R-:W-:-:S02]  /*2d80*/  FSEL R67, R67, -INF , P1 ;  /* 0xff80000043437808 */ /* 0x000fc40000800000 */
[----:B------:R-:W-:Y:S02]  /*2d90*/  FMNMX.FTZ R18, R66, R19, !PT ;  /* 0x0000001342127209 */ /* 0x000fe40007810000 */
[----:B------:R-:W-:Y:S02]  /*2da0*/  ISETP.GT.AND P1, PT, R10, 0x59, PT ;  /* 0x000000590a00780c */ /* 0x000fe40003f24270 */
[----:B------:R-:W-:Y:S01]  /*2db0*/  FSEL R70, R70, -INF , P2 ;  /* 0xff80000046467808 */ /* 0x000fe20001000000 */
[----:B------:R-:W-:Y:S01]  /*2dc0*/  MUFU.EX2 R15, R41 ;  /* 0x00000029000f7308 */ /* 0x000fe20000000800 */
[----:B------:R-:W-:Y:S02]  /*2dd0*/  FMNMX.FTZ R19, R67, R18, !PT ;  /* 0x0000001243137209 */ /* 0x000fe40007810000 */
[----:B------:R-:W-:Y:S02]  /*2de0*/  ISETP.GT.AND P2, PT, R10, 0x60, PT ;  /* 0x000000600a00780c */ /* 0x000fe40003f44270 */
[----:B------:R-:W-:-:S02]  /*2df0*/  FSEL R71, R71, -INF , P1 ;  /* 0xff80000047477808 */ /* 0x000fc40000800000 */
[----:B------:R-:W-:Y:S01]  /*2e00*/  FMNMX.FTZ R18, R70, R19, !PT ;  /* 0x0000001346127209 */ /* 0x000fe20007810000 */
[----:B------:R-:W-:Y:S01]  /*2e10*/  MUFU.EX2 R14, R14 ;  /* 0x0000000e000e7308 */ /* 0x000fe20000000800 */
[----:B------:R-:W-:Y:S02]  /*2e20*/  ISETP.GT.AND P1, PT, R10, 0x61, PT ;  /* 0x000000610a00780c */ /* 0x000fe40003f24270 */
[----:B------:R-:W-:Y:S02]  /*2e30*/  FSEL R74, R74, -INF , P2 ;  /* 0xff8000004a4a7808 */ /* 0x000fe40001000000 */
[----:B------:R-:W-:Y:S01]  /*2e40*/  FMNMX.FTZ R21, R71, R18, !PT ;  /* 0x0000001247157209 */ /* 0x000fe20007810000 */
[----:B------:R-:W-:Y:S01]  /*2e50*/  FFMA.FTZ R18, R52, UR40, -R22 ;  /* 0x0000002834127c23 */ /* 0x000fe20008010816 */
        /* <DEDUP_REMOVED lines=23> */
[----:B------:R-:W-:Y:S02]  /*2fd0*/  FSEL R87, R87, -INF , P1 ;  /* 0xff80000057577808 */ /* 0x000fe40000800000 */
[----:B------:R-:W-:-:S03]  /*2fe0*/  FMNMX.FTZ R10, R86, R21, !PT ;  /* 0x00000015560a7209 */ /* 0x000fc60007810000 */
[----:B------:R-:W-:Y:S01]  /*2ff0*/  MUFU.EX2 R160, R160 ;  /* 0x000000a000a07308 */ /* 0x000fe20000000800 */
[----:B------:R-:W-:-:S05]  /*3000*/  FMNMX.FTZ R10, R87, R10, !PT ;  /* 0x0000000a570a7209 */ /* 0x000fca0007810000 */
[----:B------:R-:W1:Y:S02]  /*3010*/  SHFL.BFLY PT, R25, R10, 0x2, 0x1f ;  /* 0x0c401f000a197f89 */ /* 0x000e6400000e0000 */
[----:B------:R-:W-:Y:S08]  /*3020*/  MUFU.EX2 R21, R57 ;  /* 0x0000003900157308 */ /* 0x000ff00000000800 */
[----:B------:R-:W-:Y:S08]  /*3030*/  MUFU.EX2 R60, R60 ;  /* 0x0000003c003c7308 */ /* 0x000ff00000000800 */
[----:B------:R-:W-:Y:S01]  /*3040*/  MUFU.EX2 R61, R61 ;  /* 0x0000003d003d7308 */ /* 0x000fe20000000800 */
[----:B-1----:R-:W-:Y:S01]  /*3050*/  FMNMX.FTZ R20, R10, R25, !PT ;  /* 0x000000190a147209 */ /* 0x002fe20007810000 */
[--C-:B------:R-:W-:Y:S01]  /*3060*/  FFMA.FTZ R25, R73, UR40, -R22.reuse ;  /* 0x0000002849197c23 */ /* 0x100fe20008010816 */
[----:B------:R-:W-:-:S05]  /*3070*/  FFMA.FTZ R22, R85, UR40, -R22 ;  /* 0x0000002855167c23 */ /* 0x000fca0008010816 */
[----:B------:R-:W-:Y:S01]  /*3080*/  MUFU.EX2 R162, R162 ;  /* 0x000000a200a27308 */ /* 0x000fe20000000800 */
[----:B------:R-:W1:Y:S07]  /*3090*/  SHFL.BFLY PT, R29, R20, 0x1, 0x1f ;  /* 0x0c201f00141d7f89 */ /* 0x000e6e00000e0000 */
[----:B------:R-:W-:Y:S08]  /*30a0*/  MUFU.EX2 R23, R23 ;  /* 0x0000001700177308 */ /* 0x000ff00000000800 */
[----:B------:R-:W-:Y:S08]  /*30b0*/  MUFU.EX2 R68, R68 ;  /* 0x0000004400447308 */ /* 0x000ff00000000800 */
[----:B------:R-:W-:Y:S01]  /*30c0*/  MUFU.EX2 R69, R69 ;  /* 0x0000004500457308 */ /* 0x000fe20000000800 */
[----:B-1----:R-:W-:Y:S01]  /*30d0*/  FMNMX.FTZ R10, R20, R29, !PT ;  /* 0x0000001d140a7209 */ /* 0x002fe20007810000 */
[----:B------:R-:W-:-:S03]  /*30e0*/  IMAD.U32 R29, RZ, RZ, UR40 ;  /* 0x00000028ff1d7e24 */ /* 0x000fc6000f8e00ff */
[C---:B------:R-:W-:Y:S01]  /*30f0*/  FSETP.NEU.FTZ.AND P1, PT, R10.reuse, -INF , PT ;  /* 0xff8000000a00780b */ /* 0x040fe20003f3d000 */
[----:B------:R-:W-:Y:S02]  /*3100*/  FFMA.FTZ R20, R10, R29, -8 ;  /* 0xc10000000a147423 */ /* 0x000fe4000001001d */
[----:B------:R-:W-:Y:S03]  /*3110*/  MUFU.EX2 R168, R168 ;  /* 0x000000a800a87308 */ /* 0x000fe60000000800 */
[----:B------:R-:W-:-:S05]  /*3120*/  FSEL R20, R20, RZ, P1 ;  /* 0x000000ff14147208 */ /* 0x000fca0000800000 */
        /* <DEDUP_REMOVED lines=10> */
[----:B---3--:R-:W-:Y:S01]  /*31d0*/  FADD.FTZ R22, R2, R33 ;  /* 0x0000002102167221 */ /* 0x008fe20000010000 */
[--C-:B------:R-:W-:Y:S01]  /*31e0*/  FFMA.FTZ R42, R42, UR40, -R20.reuse ;  /* 0x000000282a2a7c23 */ /* 0x100fe20008010814 */
[--C-:B------:R-:W-:Y:S01]  /*31f0*/  FFMA.FTZ R43, R43, UR40, -R20.reuse ;  /* 0x000000282b2b7c23 */ /* 0x100fe20008010814 */
[----:B------:R-:W-:Y:S01]  /*3200*/  FFMA.FTZ R46, R46, UR40, -R20 ;  /* 0x000000282e2e7c23 */ /* 0x000fe20008010814 */
[----:B------:R-:W-:Y:S01]  /*3210*/  FADD.FTZ R33, R3, R22 ;  /* 0x0000001603217221 */ /* 0x000fe20000010000 */
[--C-:B------:R-:W-:Y:S01]  /*3220*/  FFMA.FTZ R47, R47, UR40, -R20.reuse ;  /* 0x000000282f2f7c23 */ /* 0x100fe20008010814 */
[----:B------:R-:W1:Y:S01]  /*3230*/  MUFU.EX2 R27, R27 ;  /* 0x0000001b001b7308 */ /* 0x000e620000000800 */
[--C-:B------:R-:W-:Y:S01]  /*3240*/  FFMA.FTZ R50, R50, UR40, -R20.reuse ;  /* 0x0000002832327c23 */ /* 0x100fe20008010814 */
[----:B----4-:R-:W-:Y:S01]  /*3250*/  FADD.FTZ R22, R154, R33 ;  /* 0x000000219a167221 */ /* 0x010fe20000010000 */
[--C-:B------:R-:W-:Y:S01]  /*3260*/  FFMA.FTZ R51, R51, UR40, -R20.reuse ;  /* 0x0000002833337c23 */ /* 0x100fe20008010814 */
[--C-:B------:R-:W-:Y:S01]  /*3270*/  FFMA.FTZ R54, R54, UR40, -R20.reuse ;  /* 0x0000002836367c23 */ /* 0x100fe20008010814 */
[----:B------:R-:W-:Y:S01]  /*3280*/  FFMA.FTZ R55, R55, UR40, -R20 ;  /* 0x0000002837377c23 */ /* 0x000fe20008010814 */
[----:B-----5:R-:W-:Y:S01]  /*3290*/  FADD.FTZ R33, R11, R22 ;  /* 0x000000160b217221 */ /* 0x020fe20000010000 */
[--C-:B------:R-:W-:Y:S01]  /*32a0*/  FFMA.FTZ R58, R58, UR40, -R20.reuse ;  /* 0x000000283a3a7c23 */ /* 0x100fe20008010814 */
[----:B------:R-:W3:Y:S01]  /*32b0*/  MUFU.EX2 R30, R30 ;  /* 0x0000001e001e7308 */ /* 0x000ee20000000800 */
[--C-:B------:R-:W-:Y:S01]  /*32c0*/  FFMA.FTZ R59, R59, UR40, -R20.reuse ;  /* 0x000000283b3b7c23 */ /* 0x100fe20008010814 */
[----:B0-----:R-:W-:Y:S01]  /*32d0*/  FADD.FTZ R22, R12, R33 ;  /* 0x000000210c167221 */ /* 0x001fe20000010000 */
        /* <DEDUP_REMOVED lines=12> */
[--C-:B------:R-:W-:Y:S01]  /*33a0*/  FFMA.FTZ R75, R75, UR40, -R20.reuse ;  /* 0x000000284b4b7c23 */ /* 0x100fe20008010814 */
[----:B------:R-:W1:Y:S01]  /*33b0*/  MUFU.EX2 R34, R34 ;  /* 0x0000002200227308 */ /* 0x000e620000000800 */
[----:B---3--:R-:W-:Y:S01]  /*33c0*/  FADD.FTZ R24, R30, R37 ;  /* 0x000000251e187221 */ /* 0x008fe20000010000 */
[----:B------:R-:W-:Y:S01]  /*33d0*/  FADD.FTZ R22, R14, R33 ;  /* 0x000000210e167221 */ /* 0x000fe20000010000 */
[--C-:B------:R-:W-:Y:S01]  /*33e0*/  FFMA.FTZ R78, R78, UR40, -R20.reuse ;  /* 0x000000284e4e7c23 */ /* 0x100fe20008010814 */
[--C-:B------:R-:W-:Y:S01]  /*33f0*/  FFMA.FTZ R79, R79, UR40, -R20.reuse ;  /* 0x000000284f4f7c23 */ /* 0x100fe20008010814 */
[----:B------:R-:W-:Y:S01]  /*3400*/  FFMA.FTZ R82, R82, UR40, -R20 ;  /* 0x0000002852527c23 */ /* 0x000fe20008010814 */
[----:B------:R-:W-:Y:S01]  /*3410*/  FADD.FTZ R33, R17, R22 ;  /* 0x0000001611217221 */ /* 0x000fe20000010000 */
[----:B------:R-:W-:Y:S01]  /*3420*/  FFMA.FTZ R83, R83, UR40, -R20 ;  /* 0x0000002853537c23 */ /* 0x000fe20008010814 */
[----:B------:R-:W3:Y:S01]  /*3430*/  MUFU.EX2 R35, R35 ;  /* 0x0000002300237308 */ /* 0x000ee20000000800 */
[----:B0-----:R-:W-:Y:S01]  /*3440*/  FADD.FTZ R37, R31, R24 ;  /* 0x000000181f257221 */ /* 0x001fe20000010000 */
[----:B------:R-:W-:Y:S01]  /*3450*/  FADD.FTZ R22, R158, R33 ;  /* 0x000000219e167221 */ /* 0x000fe20000010000 */
[--C-:B------:R-:W-:Y:S01]  /*3460*/  FFMA.FTZ R86, R86, UR40, -R20.reuse ;  /* 0x0000002856567c23 */ /* 0x100fe20008010814 */
[----:B------:R-:W-:Y:S01]  /*3470*/  FFMA.FTZ R20, R87, UR40, -R20 ;  /* 0x0000002857147c23 */ /* 0x000fe20008010814 */
[----:B------:R-:W-:Y:S01]  /*3480*/  F2FP.SATFINITE.E4M3.F32.PACK_AB_MERGE_C R14, R17, R14, RZ ;  /* 0x0000000e110e723e */ /* 0x000fe200048070ff */
[----:B------:R-:W-:Y:S01]  /*3490*/  FADD.FTZ R33, R19, R22 ;  /* 0x0000001613217221 */ /* 0x000fe20000010000 */
[----:B------:R-:W-:Y:S01]  /*34a0*/  F2FP.SATFINITE.E4M3.F32.PACK_AB_MERGE_C R30, R31, R30, RZ ;  /* 0x0000001e1f1e723e */ /* 0x000fe200048070ff */
[----:B------:R-:W0:Y:S01]  /*34b0*/  MUFU.EX2 R38, R38 ;  /* 0x0000002600267308 */ /* 0x000e220000000800 */
[----:B-1----:R-:W-:Y:S01]  /*34c0*/  FADD.FTZ R24, R34, R37 ;  /* 0x0000002522187221 */ /* 0x002fe20000010000 */
[----:B------:R-:W-:Y:S01]  /*34d0*/  FADD.FTZ R22, R18, R33 ;  /* 0x0000002112167221 */ /* 0x000fe20000010000 */
[----:B------:R-:W-:-:S02]  /*34e0*/  F2FP.SATFINITE.E4M3.F32.PACK_AB_MERGE_C R18, R53, R18, RZ ;  /* 0x000000123512723e */ /* 0x000fc400048070ff */
[----:B------:R-:W-:Y:S01]  /*34f0*/  F2FP.SATFINITE.E4M3.F32.PACK_AB_MERGE_C R156, R15, R156, R14 ;  /* 0x0000009c0f9c723e */ /* 0x000fe2000480700e */
[----:B------:R-:W-:Y:S01]  /*3500*/  FADD.FTZ R33, R53, R22 ;  /* 0x0000001635217221 */ /* 0x000fe20000010000 */
[----:B------:R-:W-:Y:S01]  /*3510*/  F2FP.SATFINITE.E4M3.F32.PACK_AB_MERGE_C R158, R19, R158, R18 ;  /* 0x0000009e139e723e */ /* 0x000fe20004807012 */
[----:B------:R-:W1:Y:S01]  /*3520*/  MUFU.EX2 R39, R39 ;  /* 0x0000002700277308 */ /* 0x000e620000000800 */
[----:B---3--:R-:W-:Y:S01]  /*3530*/  FADD.FTZ R37, R35, R24 ;  /* 0x0000001823257221 */ /* 0x008fe20000010000 */
[----:B------:R-:W-:Y:S01]  /*3540*/  FADD.FTZ R22, R160, R33 ;  /* 0x00000021a0167221 */ /* 0x000fe20000010000 */
[----:B------:R-:W-:-:S03]  /*3550*/  F2FP.SATFINITE.E4M3.F32.PACK_AB_MERGE_C R153, R27, R26, R30 ;  /* 0x0000001a1b99723e */ /* 0x000fc6000480701e */
[----:B------:R-:W-:Y:S02]  /*3560*/  FADD.FTZ R33, R21, R22 ;  /* 0x0000001615217221 */ /* 0x000fe40000010000 */
[----:B------:R-:W3:Y:S01]  /*3570*/  MUFU.EX2 R42, R42 ;  /* 0x0000002a002a7308 */ /* 0x000ee20000000800 */
[----:B0-----:R-:W-:Y:S01]  /*3580*/  FADD.FTZ R24, R38, R37 ;  /* 0x0000002526187221 */ /* 0x001fe20000010000 */
[----:B------:R-:W-:Y:S01]  /*3590*/  FADD.FTZ R22, R60, R33 ;  /* 0x000000213c167221 */ /* 0x000fe20000010000 */
[----:B------:R-:W-:-:S03]  /*35a0*/  F2FP.SATFINITE.E4M3.F32.PACK_AB_MERGE_C R60, R61, R60, RZ ;  /* 0x0000003c3d3c723e */ /* 0x000fc600048070ff */
[----:B------:R-:W-:Y:S01]  /*35b0*/  FADD.FTZ R33, R61, R22 ;  /* 0x000000163d217221 */ /* 0x000fe20000010000 */
[----:B------:R-:W-:Y:S01]  /*35c0*/  F2FP.SATFINITE.E4M3.F32.PACK_AB_MERGE_C R160, R21, R160, R60 ;  /* 0x000000a015a0723e */ /* 0x000fe2000480703c */
[----:B------:R-:W0:Y:S01]  /*35d0*/  MUFU.EX2 R43, R43 ;  /* 0x0000002b002b7308 */ /* 0x000e220000000800 */
[C---:B-1----:R-:W-:Y:S01]  /*35e0*/  FADD.FTZ R37, R39.reuse, R24 ;  /* 0x0000001827257221 */ /* 0x042fe20000010000 */
[----:B------:R-:W-:Y:S01]  /*35f0*/  FADD.FTZ R22, R162, R33 ;  /* 0x00000021a2167221 */ /* 0x000fe20000010000 */
[----:B------:R-:W-:-:S04]  /*3600*/  F2FP.SATFINITE.E4M3.F32.PACK_AB_MERGE_C R38, R39, R38, RZ ;  /* 0x000000262726723e */ /* 0x000fc800048070ff */
[----:B------:R-:W-:Y:S01]  /*3610*/  F2FP.SATFINITE.E4M3.F32.PACK_AB_MERGE_C R155, R35, R34, R38 ;  /* 0x00000022239b723e */ /* 0x000fe20004807026 */
[----:B------:R-:W1:Y:S01]  /*3620*/  MUFU.EX2 R46, R46 ;  /* 0x0000002e002e7308 */ /* 0x000e620000000800 */
[----:B---3--:R-:W-:-:S07]  /*3630*/  FADD.FTZ R24, R42, R37 ;  /* 0x000000252a187221 */ /* 0x008fce0000010000 */
[----:B------:R-:W3:Y:S01]  /*3640*/  MUFU.EX2 R47, R47 ;  /* 0x0000002f002f7308 */ /* 0x000ee20000000800 */
[----:B0-----:R-:W-:-:S07]  /*3650*/  FADD.FTZ R37, R43, R24 ;  /* 0x000000182b257221 */ /* 0x001fce0000010000 */
[----:B------:R-:W0:Y:S01]  /*3660*/  MUFU.EX2 R50, R50 ;  /* 0x0000003200327308 */ /* 0x000e220000000800 */
[----:B-1----:R-:W-:-:S07]  /*3670*/  FADD.FTZ R24, R46, R37 ;  /* 0x000000252e187221 */ /* 0x002fce0000010000 */
[----:B------:R-:W1:Y:S01]  /*3680*/  MUFU.EX2 R51, R51 ;  /* 0x0000003300337308 */ /* 0x000e620000000800 */
[C---:B---3--:R-:W-:Y:S01]  /*3690*/  FADD.FTZ R37, R47.reuse, R24 ;  /* 0x000000182f257221 */ /* 0x048fe20000010000 */
[----:B------:R-:W-:-:S04]  /*36a0*/  F2FP.SATFINITE.E4M3.F32.PACK_AB_MERGE_C R46, R47, R46, RZ ;  /* 0x0000002e2f2e723e */ /* 0x000fc800048070ff */
[----:B------:R-:W-:Y:S02]  /*36b0*/  F2FP.SATFINITE.E4M3.F32.PACK_AB_MERGE_C R157, R43, R42, R46 ;  /* 0x0000002a2b9d723e */ /* 0x000fe4000480702e */
[----:B------:R-:W3:Y:S01]  /*36c0*/  MUFU.EX2 R54, R54 ;  /* 0x0000003600367308 */ /* 0x000ee20000000800 */
[----:B0-----:R-:W-:-:S07]  /*36d0*/  FADD.FTZ R24, R50, R37 ;  /* 0x0000002532187221 */ /* 0x001fce0000010000 */
[----:B------:R-:W0:Y:S01]  /*36e0*/  MUFU.EX2 R55, R55 ;  /* 0x0000003700377308 */ /* 0x000e220000000800 */
[----:B-1----:R-:W-:-:S07]  /*36f0*/  FADD.FTZ R37, R51, R24 ;  /* 0x0000001833257221 */ /* 0x002fce0000010000 */
[----:B------:R-:W1:Y:S01]  /*3700*/  MUFU.EX2 R58, R58 ;  /* 0x0000003a003a7308 */ /* 0x000e620000000800 */
[----:B---3--:R-:W-:-:S07]  /*3710*/  FADD.FTZ R24, R54, R37 ;  /* 0x0000002536187221 */ /* 0x008fce0000010000 */
[----:B------:R-:W3:Y:S01]  /*3720*/  MUFU.EX2 R59, R59 ;  /* 0x0000003b003b7308 */ /* 0x000ee20000000800 */
[C---:B0-----:R-:W-:Y:S01]  /*3730*/  FADD.FTZ R37, R55.reuse, R24 ;  /* 0x0000001837257221 */ /* 0x041fe20000010000 */
[----:B------:R-:W-:-:S04]  /*3740*/  F2FP.SATFINITE.E4M3.F32.PACK_AB_MERGE_C R54, R55, R54, RZ ;  /* 0x000000363736723e */ /* 0x000fc800048070ff */
[----:B------:R-:W-:Y:S02]  /*3750*/  F2FP.SATFINITE.E4M3.F32.PACK_AB_MERGE_C R159, R51, R50, R54 ;  /* 0x00000032339f723e */ /* 0x000fe40004807036 */
[----:B------:R-:W0:Y:S01]  /*3760*/  MUFU.EX2 R62, R62 ;  /* 0x0000003e003e7308 */ /* 0x000e220000000800 */
[----:B-1----:R-:W-:-:S07]  /*3770*/  FADD.FTZ R24, R58, R37 ;  /* 0x000000253a187221 */ /* 0x002fce0000010000 */
[----:B------:R-:W1:Y:S01]  /*3780*/  MUFU.EX2 R63, R63 ;  /* 0x0000003f003f7308 */ /* 0x000e620000000800 */
[----:B---3--:R-:W-:-:S07]  /*3790*/  FADD.FTZ R37, R59, R24 ;  /* 0x000000183b257221 */ /* 0x008fce0000010000 */
[----:B------:R-:W3:Y:S01]  /*37a0*/  MUFU.EX2 R66, R66 ;  /* 0x0000004200427308 */ /* 0x000ee20000000800 */
[----:B0-----:R-:W-:-:S07]  /*37b0*/  FADD.FTZ R24, R62, R37 ;  /* 0x000000253e187221 */ /* 0x001fce0000010000 */
[----:B------:R-:W0:Y:S01]  /*37c0*/  MUFU.EX2 R67, R67 ;  /* 0x0000004300437308 */ /* 0x000e220000000800 */
[----:B-1----:R-:W-:Y:S01]  /*37d0*/  FADD.FTZ R37, R63, R24 ;  /* 0x000000183f257221 */ /* 0x002fe20000010000 */
[----:B------:R-:W-:Y:S01]  /*37e0*/  F2FP.SATFINITE.E4M3.F32.PACK_AB_MERGE_C R24, R3, R2, RZ ;  /* 0x000000020318723e */ /* 0x000fe200048070ff */
[----:B------:R-:W-:Y:S01]  /*37f0*/  FADD.FTZ R3, R23, R22 ;  /* 0x0000001617037221 */ /* 0x000fe20000010000 */
[----:B------:R-:W-:Y:S02]  /*3800*/  F2FP.SATFINITE.E4M3.F32.PACK_AB_MERGE_C R22, R13, R12, RZ ;  /* 0x0000000c0d16723e */ /* 0x000fe400048070ff */
[----:B------:R-:W-:Y:S02]  /*3810*/  F2FP.SATFINITE.E4M3.F32.PACK_AB_MERGE_C R62, R63, R62, RZ ;  /* 0x0000003e3f3e723e */ /* 0x000fe400048070ff */
[----:B------:R-:W1:Y:S01]  /*3820*/  MUFU.EX2 R70, R70 ;  /* 0x0000004600467308 */ /* 0x000e620000000800 */
[----:B---3--:R-:W-:Y:S01]  /*3830*/  FADD.FTZ R2, R66, R37 ;  /* 0x0000002542027221 */ /* 0x008fe20000010000 */
[----:B------:R-:W-:-:S02]  /*3840*/  F2FP.SATFINITE.E4M3.F32.PACK_AB_MERGE_C R152, R9, R152, R24 ;  /* 0x000000980998723e */ /* 0x000fc40004807018 */
[----:B------:R-:W-:Y:S02]  /*3850*/  F2FP.SATFINITE.E4M3.F32.PACK_AB_MERGE_C R154, R11, R154, R22 ;  /* 0x0000009a0b9a723e */ /* 0x000fe40004807016 */
[----:B------:R-:W-:Y:S02]  /*3860*/  F2FP.SATFINITE.E4M3.F32.PACK_AB_MERGE_C R161, R59, R58, R62 ;  /* 0x0000003a3ba1723e */ /* 0x000fe4000480703e */
[----:B------:R-:W3:Y:S01]  /*3870*/  MUFU.EX2 R71, R71 ;  /* 0x0000004700477308 */ /* 0x000ee20000000800 */
[----:B0-----:R-:W-:Y:S01]  /*3880*/  FADD.FTZ R13, R67, R2 ;  /* 0x00000002430d7221 */ /* 0x001fe20000010000 */
[----:B------:R-:W-:Y:S01]  /*3890*/  FADD.FTZ R2, R68, R3 ;  /* 0x0000000344027221 */ /* 0x000fe20000010000 */
[----:B------:R-:W-:-:S03]  /*38a0*/  F2FP.SATFINITE.E4M3.F32.PACK_AB_MERGE_C R68, R69, R68, RZ ;  /* 0x000000444544723e */ /* 0x000fc600048070ff */
[----:B------:R-:W-:Y:S01]  /*38b0*/  FADD.FTZ R3, R69, R2 ;  /* 0x0000000245037221 */ /* 0x000fe20000010000 */
[----:B------:R-:W-:Y:S01]  /*38c0*/  F2FP.SATFINITE.E4M3.F32.PACK_AB_MERGE_C R162, R23, R162, R68 ;  /* 0x000000a217a2723e */ /* 0x000fe20004807044 */
[----:B------:R-:W0:Y:S01]  /*38d0*/  MUFU.EX2 R74, R74 ;  /* 0x0000004a004a7308 */ /* 0x000e220000000800 */
[----:B-1----:R-:W-:Y:S01]  /*38e0*/  FADD.FTZ R12, R70, R13 ;  /* 0x0000000d460c7221 */ /* 0x002fe20000010000 */
[----:B------:R-:W-:-:S06]  /*38f0*/  FADD.FTZ R2, R168, R3 ;  /* 0x00000003a8027221 */ /* 0x000fcc0000010000 */
        /* <DEDUP_REMOVED lines=13> */
[----:B-1----:R-:W-:-:S07]  /*39d0*/  FADD.FTZ R2, R76, R3 ;  /* 0x000000034c027221 */ /* 0x002fce0000010000 */
[----:B------:R-:W1:Y:S01]  /*39e0*/  MUFU.EX2 R170, R170 ;  /* 0x000000aa00aa7308 */ /* 0x000e620000000800 */
[C---:B---3--:R-:W-:Y:S01]  /*39f0*/  F2FP.SATFINITE.E4M3.F32.PACK_AB_MERGE_C R76, R77.reuse, R76, RZ ;  /* 0x0000004c4d4c723e */ /* 0x048fe200048070ff */
[----:B------:R-:W-:-:S03]  /*3a00*/  FADD.FTZ R77, R77, R2 ;  /* 0x000000024d4d7221 */ /* 0x000fc60000010000 */
[----:B------:R-:W-:-:S03]  /*3a10*/  F2FP.SATFINITE.E4M3.F32.PACK_AB_MERGE_C R168, R25, R168, R76 ;  /* 0x000000a819a8723e */ /* 0x000fc6000480704c */
        /* <DEDUP_REMOVED lines=13> */
[----:B---3--:R-:W-:Y:S01]  /*3af0*/  FADD.FTZ R2, R84, R3 ;  /* 0x0000000354027221 */ /* 0x008fe20000010000 */
        /* <DEDUP_REMOVED lines=9> */
.L_x_2562:
[----:B------:R0:W1:Y:S01]  /*3b90*/  SYNCS.PHASECHK.TRANS64.TRYWAIT P1, [UR41+0x38850], R8 ;  /* 0x03885008ff0075a7 */ /* 0x0000620008020169 */
[----:B------:R-:W-:Y:S05]  /*3ba0*/  @!P0 BRA `(.L_x_2563) ;  /* 0x0000000000048947 */ /* 0x000fea0003800000 */
[----:B------:R-:W-:Y:S01]  /*3bb0*/  BPT.TRAP 0x1 ;  /* 0x000000040000795c */ /* 0x000fe20000300000 */
.L_x_2563:
[----:B-1----:R-:W-:Y:S05]  /*3bc0*/  @P1 BRA `(.L_x_2564) ;  /* 0x0000000000081947 */ /* 0x002fea0003800000 */
[----:B------:R-:W1:Y:S02]  /*3bd0*/  SYNCS.PHASECHK.TRANS64.TRYWAIT P1, [UR41+0x38850], R8 ;  /* 0x03885008ff0075a7 */ /* 0x000e640008020169 */
[----:B-1----:R-:W-:Y:S05]  /*3be0*/  @!P1 BRA `(.L_x_2565) ;  /* 0x000000ec00609947 */ /* 0x002fea0003800000 */
.L_x_2564:
[----:B------:R3:W-:Y:S01]  /*3bf0*/  BAR.SYNC.DEFER_BLOCKING R7, 0x100 ;  /* 0x000400070000751d */ /* 0x0007e20000010000 */
[----:B------:R-:W-:-:S04]  /*3c00*/  UIADD3 UR6, UR41, 0x400, URZ ;  /* 0x0000040029067890 */ /* 0x000fc8000fffe03f */
[----:B------:R-:W-:-:S03]  /*3c10*/  USHF.R.U32.HI UR6, URZ, 0x4, UR6 ;  /* 0x000000043f067899 */ /* 0x000fc60008011606 */
[----:B------:R-:W4:Y:S01]  /*3c20*/  S2UR UR49, SR_CgaCtaId ;  /* 0x00000000003179c3 */ /* 0x000f220000008800 */
        /* <DEDUP_REMOVED lines=25> */
[----:B---34-:R-:W-:Y:S05]  /*3dc0*/  @!P0 BRA `(.L_x_2566) ;  /* 0x0000000000048947 */ /* 0x018fea0003800000 */
[----:B------:R-:W-:Y:S01]  /*3dd0*/  BPT.TRAP 0x1 ;  /* 0x000000040000795c */ /* 0x000fe20000300000 */
.L_x_2566:
[----:B------:R-:W-:Y:S02]  /*3de0*/  UISETP.NE.AND UP0, UPT, UR45, URZ, UPT ;  /* 0x0000003f2d00728c */ /* 0x000fe4000bf05270 */
[----:B------:R-:W-:Y:S02]  /*3df0*/  UIMAD UR10, UR43, UR10, -UR11 ;  /* 0x0000000a2b0a72a4 */ /* 0x000fe4000f8e0a0b */
[----:B------:R-:W-:-:S03]  /*3e00*/  UIADD3 UR52, UR47, -0x2, URZ ;  /* 0xfffffffe2f347890 */ /* 0x000fc6000fffe03f */
[----:B------:R-:W-:-:S04]  /*3e10*/  UMOV UR47, URZ ;  /* 0x0000003f002f7c82 */ /* 0x000fc80008000000 */
[----:B------:R-:W-:Y:S01]  /*3e20*/  @UP0 ULDC UR6, c[0x0][0x44c] ;  /* 0x0001130000060ab9 */ /* 0x000fe20000000800 */
[----:B------:R-:W-:Y:S01]  /*3e30*/  @UP0 ULDC UR14, c[0x0][0x450] ;  /* 0x00011400000e0ab9 */ /* 0x000fe20000000800 */
[----:B------:R-:W-:Y:S02]  /*3e40*/  UIMAD.WIDE.U32 UR6, UR48, UR6, URZ ;  /* 0x00000006300672a5 */ /* 0x000fe4000f8e003f */
[----:B------:R-:W-:Y:S02]  /*3e50*/  UIADD3 UR6, UR41, 0x38860, URZ ;  /* 0x0003886029067890 */ /* 0x000fe4000fffe03f */
[----:B------:R-:W-:Y:S02]  /*3e60*/  @UP0 USHF.R.U32.HI UR48, URZ, UR14, UR7 ;  /* 0x0000000e3f300299 */ /* 0x000fe40008011607 */
[----:B------:R-:W-:Y:S02]  /*3e70*/  UPRMT UR6, UR49, 0x654, UR6 ;  /* 0x0000065431067896 */ /* 0x000fe40008000006 */
[----:B------:R-:W-:-:S03]  /*3e80*/  UIADD3 UR10, UR10, UR48, URZ ;  /* 0x000000300a0a7290 */ /* 0x000fc6000fffe03f */
[----:B------:R-:W-:Y:S01]  /*3e90*/  UMOV UR48, URZ ;  /* 0x0000003f00307c82 */ /* 0x000fe20008000000 */
[----:B------:R-:W-:-:S03]  /*3ea0*/  USHF.R.S32.HI UR7, URZ, 0x1f, UR10 ;  /* 0x0000001f3f077899 */ /* 0x000fc6000801140a */
[----:B------:R-:W-:Y:S01]  /*3eb0*/  SYNCS.ARRIVE.TRANS64.RED.A1T0 RZ, [UR6], RZ ;  /* 0x000000ffffff79a7 */ /* 0x000fe20008100406 */
[----:B------:R-:W-:-:S04]  /*3ec0*/  ULEA.HI UR7, UR7, UR10, URZ, 0x7 ;  /* 0x0000000a07077291 */ /* 0x000fc8000f8f383f */
[----:B------:R-:W-:-:S04]  /*3ed0*/  USHF.R.S32.HI UR7, URZ, 0x7, UR7 ;  /* 0x000000073f077899 */ /* 0x000fc80008011407 */
[----:B------:R-:W-:-:S04]  /*3ee0*/  UISETP.LT.AND UP0, UPT, UR39, UR7, UPT ;  /* 0x000000072700728c */ /* 0x000fc8000bf01270 */
[----:B------:R-:W-:-:S04]  /*3ef0*/  USEL UR53, UR39, UR7, !UP0 ;  /* 0x0000000727357287 */ /* 0x000fc8000c000000 */
[----:B------:R-:W-:-:S06]  /*3f00*/  UISETP.GE.AND UP0, UPT, UR52, UR53, UPT ;  /* 0x000000353400728c */ /* 0x000fcc000bf06270 */
[----:B------:R-:W-:-:S13]  /*3f10*/  PLOP3.LUT P1, PT, PT, PT, UP0, 0x80, 0x0 ;  /* 0x000000000000781c */ /* 0x000fda0003f2f008 */
[----:B------:R-:W-:Y:S05]  /*3f20*/  @!P1 BRA `(.L_x_2567) ;  /* 0x0000002c00089947 */ /* 0x000fea0003800000 */
[----:B01----:R-:W-:Y:S01]  /*3f30*/  IMAD.MOV.U32 R8, RZ, RZ, R10 ;  /* 0x000000ffff087224 */ /* 0x003fe200078e000a */
[----:B------:R-:W-:Y:S01]  /*3f40*/  UMOV UR56, UR52 ;  /* 0x0000003400387c82 */ /* 0x000fe20008000000 */
[----:B------:R-:W-:Y:S01]  /*3f50*/  IMAD.MOV.U32 R9, RZ, RZ, R0 ;  /* 0x000000ffff097224 */ /* 0x000fe200078e0000 */
[----:B------:R-:W-:Y:S01]  /*3f60*/  UMOV UR47, URZ ;  /* 0x0000003f002f7c82 */ /* 0x000fe20008000000 */
[----:B------:R-:W-:Y:S01]  /*3f70*/  UMOV UR48, URZ ;  /* 0x0000003f00307c82 */ /* 0x000fe20008000000 */
[----:B------:R-:W-:Y:S01]  /*3f80*/  ULDC UR52, c[0x0][0x288] ;  /* 0x0000a20000347ab9 */ /* 0x000fe20000000800 */
[----:B------:R-:W-:-:S05]  /*3f90*/  ULDC UR54, c[0x0][0x2f0] ;  /* 0x0000bc0000367ab9 */ /* 0x000fca0000000800 */
.L_x_2578:
[----:B------:R-:W-:-:S04]  /*3fa0*/  UIADD3 UR48, UR48, 0x1, URZ ;  /* 0x0000000130307890 */ /* 0x000fc8000fffe03f */
[----:B------:R-:W-:-:S04]  /*3fb0*/  UISETP.NE.AND UP0, UPT, UR48, 0x2, UPT ;  /* 0x000000023000788c */ /* 0x000fc8000bf05270 */
[----:B------:R-:W-:Y:S02]  /*3fc0*/  USEL UR6, URZ, 0x1, UP0 ;  /* 0x000000013f067887 */ /* 0x000fe40008000000 */
[----:B------:R-:W-:Y:S02]  /*3fd0*/  USEL UR48, UR48, URZ, UP0 ;  /* 0x0000003f30307287 */ /* 0x000fe40008000000 */
[----:B------:R-:W-:Y:S01]  /*3fe0*/  ULOP3.LUT UR47, UR47, UR6, URZ, 0x3c, !UPT ;  /* 0x000000062f2f7292 */ /* 0x000fe2000f8e3c3f */
[----:B-1----:R-:W-:Y:S11]  /*3ff0*/  @!P0 BRA `(.L_x_2568) ;  /* 0x0000000000048947 */ /* 0x002ff60003800000 */
[----:B------:R-:W-:Y:S01]  /*4000*/  BPT.TRAP 0x1 ;  /* 0x000000040000795c */ /* 0x000fe20000300000 */
.L_x_2568:
        /* <DEDUP_REMOVED lines=8> */
.L_x_2569:
[----:B-1----:R-:W-:Y:S05]  /*4090*/  @P1 BRA `(.L_x_2570) ;  /* 0x00000000000c1947 */ /* 0x002fea0003800000 */
[----:B0-----:R-:W-:-:S04]  /*40a0*/  IMAD.U32 R0, RZ, RZ, UR57 ;  /* 0x00000039ff007e24 */ /* 0x001fc8000f8e00ff */
[----:B------:R-:W0:Y:S02]  /*40b0*/  SYNCS.PHASECHK.TRANS64.TRYWAIT P1, [UR55+0x38830], R0 ;  /* 0x03883000ff0075a7 */ /* 0x000e240008020177 */
[----:B0-----:R-:W-:Y:S05]  /*40c0*/  @!P1 BRA `(.L_x_2571) ;  /* 0x000000e800409947 */ /* 0x001fea0003800000 */
.L_x_2570:
[----:B------:R-:W-:Y:S01]  /*40d0*/  ULEA UR6, UR48, UR44, 0xb ;  /* 0x0000002c30067291 */ /* 0x000fe2000f8e583f */
[----:B------:R-:W-:Y:S01]  /*40e0*/  WARPGROUP.ARRIVE ;  /* 0x00000000000079c5 */ /* 0x000fe20000000000 */
[----:B------:R-:W-:Y:S01]  /*40f0*/  UMOV UR7, 0x40000040 ;  /* 0x4000004000077882 */ /* 0x000fe20000000000 */
[----:B------:R-:W-:Y:S01]  /*4100*/  UMOV UR11, 0x40000040 ;  /* 0x40000040000b7882 */ /* 0x000fe20000000000 */
[----:B------:R-:W-:Y:S01]  /*4110*/  UIADD3 UR10, UR6, 0x2, URZ ;  /* 0x00000002060a7890 */ /* 0x000fe2000fffe03f */
[----:B--2---:R-:W-:Y:S01]  /*4120*/  IADD3 R4, -R16, 0xb, RZ ;  /* 0x0000000b10047810 */ /* 0x004fe20007ffe1ff */
        /* <DEDUP_REMOVED lines=38> */
.L_x_2572:
[----:B------:R-:W-:Y:S01]  /*4390*/  UISETP.NE.AND UP0, UPT, UR45, URZ, UPT ;  /* 0x0000003f2d00728c */ /* 0x000fe2000bf05270 */
[----:B0-----:R-:W-:Y:S02]  /*43a0*/  IMAD.MOV.U32 R11, RZ, RZ, R5 ;  /* 0x000000ffff0b7224 */ /* 0x001fe400078e0005 */
[----:B------:R-:W-:Y:S02]  /*43b0*/  IMAD.MOV.U32 R17, RZ, RZ, -0x2 ;  /* 0xfffffffeff117424 */ /* 0x000fe400078e00ff */
[----:B------:R-:W-:Y:S01]  /*43c0*/  IMAD.U32 R15, RZ, RZ, UR54 ;  /* 0x00000036ff0f7e24 */ /* 0x000fe2000f8e00ff */
[----:B------:R-:W-:Y:S02]  /*43d0*/  PLOP3.LUT P1, PT, PT, PT, UP0, 0x80, 0x0 ;  /* 0x000000000000781c */ /* 0x000fe40003f2f008 */
[----:B------:R-:W-:-:S03]  /*43e0*/  PLOP3.LUT P2, PT, PT, PT, UP0, 0x80, 0x0 ;  /* 0x000000000000781c */ /* 0x000fc60003f4f008 */
[----:B------:R-:W-:-:S08]  /*43f0*/  @UP0 ULDC UR6, c[0x0][0x44c] ;  /* 0x0001130000060ab9 */ /* 0x000fd00000000800 */
[----:B------:R-:W-:Y:S01]  /*4400*/  @P1 IMAD.HI.U32 R0, R5, UR6, RZ ;  /* 0x0000000605001c27 */ /* 0x000fe2000f8e00ff */
[----:B------:R-:W-:-:S04]  /*4410*/  @UP0 ULDC UR6, c[0x0][0x450] ;  /* 0x0001140000060ab9 */ /* 0x000fc80000000800 */
[----:B------:R-:W-:Y:S01]  /*4420*/  @P2 SHF.R.U32.HI R11, RZ, UR6, R0 ;  /* 0x00000006ff0b2c19 */ /* 0x000fe20008011600 */
[----:B------:R-:W-:Y:S02]  /*4430*/  UMOV UR6, 0xffffff80 ;  /* 0xffffff8000067882 */ /* 0x000fe40000000000 */
[----:B------:R-:W-:Y:S02]  /*4440*/  UIMAD UR6, UR56, UR6, 0x1 ;  /* 0x00000001380674a4 */ /* 0x000fe4000f8e0206 */
[----:B------:R-:W0:Y:S04]  /*4450*/  SHFL.IDX PT, R13, R11, RZ, 0x1c1f ;  /* 0x001c1fff0b0d7589 */ /* 0x000e2800000e0000 */
[----:B------:R-:W-:Y:S01]  /*4460*/  IMAD R10, R6, R17, UR6 ;  /* 0x00000006060a7e24 */ /* 0x000fe2000f8e0211 */
[----:B------:R-:W2:Y:S01]  /*4470*/  SHFL.IDX PT, R11, R11, 0x1, 0x1c1f ;  /* 0x003c1f000b0b7f89 */ /* 0x000ea200000e0000 */
[----:B------:R-:W-:Y:S01]  /*4480*/  IMAD.U32 R17, RZ, RZ, UR40 ;  /* 0x00000028ff117e24 */ /* 0x000fe2000f8e00ff */
[----:B------:R-:W-:Y:S01]  /*4490*/  UIADD3 UR6, UR55, 0x38840, URZ ;  /* 0x0003884037067890 */ /* 0x000fe2000fffe03f */
[----:B------:R-:W-:-:S03]  /*44a0*/  IMAD R10, R15, UR43, R10 ;  /* 0x0000002b0f0a7c24 */ /* 0x000fc6000f8e020a */
[----:B------:R-:W-:-:S09]  /*44b0*/  UPRMT UR6, UR49, 0x654, UR6 ;  /* 0x0000065431067896 */ /* 0x000fd20008000006 */
[----:B------:R-:W-:Y:S01]  /*44c0*/  SYNCS.ARRIVE.TRANS64.RED.A1T0 RZ, [UR6], RZ ;  /* 0x000000ffffff79a7 */ /* 0x000fe20008100406 */
[----:B0-----:R-:W-:-:S04]  /*44d0*/  IADD3 R0, R13, -UR52, R10 ;  /* 0x800000340d007c10 */ /* 0x001fc8000fffe00a */
[C---:B------:R-:W-:Y:S02]  /*44e0*/  ISETP.GT.AND P1, PT, R0.reuse, RZ, PT ;  /* 0x000000ff0000720c */ /* 0x040fe40003f24270 */
[----:B------:R-:W-:Y:S02]  /*44f0*/  ISETP.GT.AND P2, PT, R0, 0x1, PT ;  /* 0x000000010000780c */ /* 0x000fe40003f44270 */
[----:B------:R-:W-:Y:S02]  /*4500*/  FSEL R152, R152, -INF , P1 ;  /* 0xff80000098987808 */ /* 0x000fe40000800000 */
[----:B------:R-:W-:Y:S02]  /*4510*/  ISETP.GT.AND P1, PT, R0, 0x8, PT ;  /* 0x000000080000780c */ /* 0x000fe40003f24270 */
[----:B------:R-:W-:Y:S02]  /*4520*/  FSEL R153, R153, -INF , P2 ;  /* 0xff80000099997808 */ /* 0x000fe40001000000 */
[----:B------:R-:W-:-:S02]  /*4530*/  FMNMX.FTZ R12, R152, R9, !PT ;  /* 0x00000009980c7209 */ /* 0x000fc40007810000 */
[----:B------:R-:W-:Y:S02]  /*4540*/  ISETP.GT.AND P2, PT, R0, 0x9, PT ;  /* 0x000000090000780c */ /* 0x000fe40003f44270 */
[----:B------:R-:W-:Y:S02]  /*4550*/  FSEL R156, R156, -INF , P1 ;  /* 0xff8000009c9c7808 */ /* 0x000fe40000800000 */
[----:B------:R-:W-:Y:S02]  /*4560*/  FMNMX.FTZ R13, R153, R12, !PT ;  /* 0x0000000c990d7209 */ /* 0x000fe40007810000 */
        /* <DEDUP_REMOVED lines=84> */
[----:B------:R-:W-:Y:S02]  /*4ab0*/  FSEL R213, R213, -INF , P2 ;  /* 0xff800000d5d57808 */ /* 0x000fe40001000000 */
[----:B------:R-:W-:Y:S02]  /*4ac0*/  FMNMX.FTZ R0, R212, R13, !PT ;  /* 0x0000000dd4007209 */ /* 0x000fe40007810000 */
[----:B--2---:R-:W-:-:S02]  /*4ad0*/  IADD3 R10, R11, -UR52, R10 ;  /* 0x800000340b0a7c10 */ /* 0x004fc4000fffe00a */
[----:B------:R-:W-:Y:S02]  /*4ae0*/  FMNMX.FTZ R13, R213, R0, !PT ;  /* 0x00000000d50d7209 */ /* 0x000fe40007810000 */
[C---:B------:R-:W-:Y:S02]  /*4af0*/  ISETP.GT.AND P2, PT, R10.reuse, RZ, PT ;  /* 0x000000ff0a00720c */ /* 0x040fe40003f44270 */
[C---:B------:R-:W-:Y:S01]  /*4b00*/  ISETP.GT.AND P3, PT, R10.reuse, 0x1, PT ;  /* 0x000000010a00780c */ /* 0x040fe20003f64270 */
[----:B------:R-:W0:Y:S03]  /*4b10*/  SHFL.BFLY PT, R0, R13, 0x2, 0x1f ;  /* 0x0c401f000d007f89 */ /* 0x000e2600000e0000 */
[----:B------:R-:W-:Y:S02]  /*4b20*/  FSEL R155, R155, -INF , P3 ;  /* 0xff8000009b9b7808 */ /* 0x000fe40001800000 */
        /* <DEDUP_REMOVED lines=9> */
[----:B------:R-:W-:Y:S01]  /*4bc0*/  ISETP.GT.AND P2, PT, R10, 0x8, PT ;  /* 0x000000080a00780c */ /* 0x000fe20003f44270 */
[----:B------:R-:W0:Y:S01]  /*4bd0*/  SHFL.BFLY PT, R0, R15, 0x1, 0x1f ;  /* 0x0c201f000f007f89 */ /* 0x000e2200000e0000 */
[----:B------:R-:W-:-:S02]  /*4be0*/  FMNMX.FTZ R18, R13, R8, !PT ;  /* 0x000000080d127209 */ /* 0x000fc40007810000 */
[----:B------:R-:W-:Y:S02]  /*4bf0*/  FSEL R158, R158, -INF , P2 ;  /* 0xff8000009e9e7808 */ /* 0x000fe40001000000 */
[----:B------:R-:W-:Y:S02]  /*4c00*/  ISETP.GT.AND P2, PT, R10, 0x10, PT ;  /* 0x000000100a00780c */ /* 0x000fe40003f44270 */
[----:B------:R-:W-:Y:S02]  /*4c10*/  FSEL R171, R171, -INF , P3 ;  /* 0xff800000abab7808 */ /* 0x000fe40001800000 */
[----:B------:R-:W-:Y:S02]  /*4c20*/  FSEL R162, R162, -INF , P2 ;  /* 0xff800000a2a27808 */ /* 0x000fe40001000000 */
[C---:B------:R-:W-:Y:S02]  /*4c30*/  ISETP.GT.AND P2, PT, R10.reuse, 0x18, PT ;  /* 0x000000180a00780c */ /* 0x040fe40003f44270 */
[----:B------:R-:W-:-:S02]  /*4c40*/  ISETP.GT.AND P3, PT, R10, 0x29, PT ;  /* 0x000000290a00780c */ /* 0x000fc40003f64270 */
[----:B------:R-:W-:Y:S02]  /*4c50*/  FSEL R166, R166, -INF , P2 ;  /* 0xff800000a6a67808 */ /* 0x000fe40001000000 */
[----:B------:R-:W-:Y:S02]  /*4c60*/  ISETP.GT.AND P2, PT, R10, 0x20, PT ;  /* 0x000000200a00780c */ /* 0x000fe40003f44270 */
[----:B------:R-:W-:Y:S02]  /*4c70*/  FSEL R175, R175, -INF , P3 ;  /* 0xff800000afaf7808 */ /* 0x000fe40001800000 */
[----:B------:R-:W-:Y:S02]  /*4c80*/  FSEL R170, R170, -INF , P2 ;  /* 0xff800000aaaa7808 */ /* 0x000fe40001000000 */
[----:B------:R-:W-:Y:S02]  /*4c90*/  ISETP.GT.AND P2, PT, R10, 0x28, PT ;  /* 0x000000280a00780c */ /* 0x000fe40003f44270 */
[----:B0-----:R-:W-:-:S02]  /*4ca0*/  FMNMX.FTZ R0, R15, R0, !PT ;  /* 0x000000000f007209 */ /* 0x001fc40007810000 */
[----:B------:R-:W-:Y:S02]  /*4cb0*/  FSEL R174, R174, -INF , P2 ;  /* 0xff800000aeae7808 */ /* 0x000fe40001000000 */
[C---:B------:R-:W-:Y:S01]  /*4cc0*/  FSETP.NEU.FTZ.AND P1, PT, R0.reuse, -INF , PT ;  /* 0xff8000000000780b */ /* 0x040fe20003f3d000 */
[----:B------:R-:W-:-:S01]  /*4cd0*/  FFMA.FTZ R12, R0, R17, -8 ;  /* 0xc1000000000c7423 */ /* 0x000fc20000010011 */
[----:B------:R-:W-:Y:S02]  /*4ce0*/  FMNMX.FTZ R17, R155, R18, !PT ;  /* 0x000000129b117209 */ /* 0x000fe40007810000 */
[----:B------:R-:W-:Y:S02]  /*4cf0*/  ISETP.GT.AND P2, PT, R10, 0x30, PT ;  /* 0x000000300a00780c */ /* 0x000fe40003f44270 */
[----:B------:R-:W-:Y:S02]  /*4d00*/  FMNMX.FTZ R20, R158, R17, !PT ;  /* 0x000000119e147209 */ /* 0x000fe40007810000 */
[----:B------:R-:W-:-:S02]  /*4d10*/  FSEL R12, R12, RZ, P1 ;  /* 0x000000ff0c0c7208 */ /* 0x000fc40000800000 */
[----:B------:R-:W-:Y:S02]  /*4d20*/  FMNMX.FTZ R17, R159, R20, !PT ;  /* 0x000000149f117209 */ /* 0x000fe40007810000 */
[----:B------:R-:W-:Y:S01]  /*4d30*/  ISETP.GT.AND P3, PT, R10, 0x31, PT ;  /* 0x000000310a00780c */ /* 0x000fe20003f64270 */
[--C-:B------:R-:W-:Y:S01]  /*4d40*/  FFMA.FTZ R14, R152, UR40, -R12.reuse ;  /* 0x00000028980e7c23 */ /* 0x100fe2000801080c */
[----:B------:R-:W-:Y:S01]  /*4d50*/  FMNMX.FTZ R20, R162, R17, !PT ;  /* 0x00000011a2147209 */ /* 0x000fe20007810000 */
[--C-:B------:R-:W-:Y:S01]  /*4d60*/  FFMA.FTZ R153, R153, UR40, -R12.reuse ;  /* 0x0000002899997c23 */ /* 0x100fe2000801080c */
[----:B------:R-:W-:Y:S01]  /*4d70*/  FSEL R178, R178, -INF , P2 ;  /* 0xff800000b2b27808 */ /* 0x000fe20001000000 */
[--C-:B------:R-:W-:Y:S01]  /*4d80*/  FFMA.FTZ R18, R157, UR40, -R12.reuse ;  /* 0x000000289d127c23 */ /* 0x100fe2000801080c */
[----:B------:R-:W-:Y:S01]  /*4d90*/  FMNMX.FTZ R19, R163, R20, !PT ;  /* 0x00000014a3137209 */ /* 0x000fe20007810000 */
[----:B------:R-:W-:Y:S01]  /*4da0*/  MUFU.EX2 R11, R153 ;  /* 0x00000099000b7308 */ /* 0x000fe20000000800 */
        /* <DEDUP_REMOVED lines=13> */
[----:B------:R-:W-:Y:S01]  /*4e80*/  MUFU.EX2 R19, R164 ;  /* 0x000000a400137308 */ /* 0x000fe20000000800 */
[----:B------:R-:W-:Y:S01]  /*4e90*/  FMNMX.FTZ R21, R171, R22, !PT ;  /* 0x00000016ab157209 */ /* 0x000fe20007810000 */
[--C-:B------:R-:W-:Y:S01]  /*4ea0*/  FFMA.FTZ R169, R193, UR40, -R12.reuse ;  /* 0x00000028c1a97c23 */ /* 0x100fe2000801080c */
[----:B------:R-:W-:Y:S01]  /*4eb0*/  ISETP.GT.AND P2, PT, R10, 0x40, PT ;  /* 0x000000400a00780c */ /* 0x000fe20003f44270 */
[----:B------:R-:W-:Y:S01]  /*4ec0*/  IMAD.U32 R193, RZ, RZ, UR40 ;  /* 0x00000028ffc17e24 */ /* 0x000fe2000f8e00ff */
[----:B------:R-:W-:Y:S01]  /*4ed0*/  FMNMX.FTZ R152, R174, R21, !PT ;  /* 0x00000015ae987209 */ /* 0x000fe20007810000 */
[--C-:B------:R-:W-:Y:S01]  /*4ee0*/  FFMA.FTZ R160, R160, UR40, -R12.reuse ;  /* 0x00000028a0a07c23 */ /* 0x100fe2000801080c */
[----:B------:R-:W-:Y:S01]  /*4ef0*/  FSEL R183, R183, -INF , P3 ;  /* 0xff800000b7b77808 */ /* 0x000fe20001800000 */
[--C-:B------:R-:W-:Y:S01]  /*4f00*/  FFMA.FTZ R180, R180, UR40, -R12.reuse ;  /* 0x00000028b4b47c23 */ /* 0x100fe2000801080c */
[----:B------:R-:W-:Y:S01]  /*4f10*/  FMNMX.FTZ R21, R175, R152, !PT ;  /* 0x00000098af157209 */ /* 0x000fe20007810000 */
[--C-:B------:R-:W-:Y:S01]  /*4f20*/  FFMA.FTZ R172, R172, UR40, -R12.reuse ;  /* 0x00000028acac7c23 */ /* 0x100fe2000801080c */
[----:B------:R-:W-:Y:S01]  /*4f30*/  ISETP.GT.AND P3, PT, R10, 0x41, PT ;  /* 0x000000410a00780c */ /* 0x000fe20003f64270 */
[----:B------:R0:W-:Y:S01]  /*4f40*/  MUFU.EX2 R17, R160 ;  /* 0x000000a000117308 */ /* 0x0001e20000000800 */
        /* <DEDUP_REMOVED lines=9> */
[--C-:B0-----:R-:W-:Y:S01]  /*4fe0*/  FFMA.FTZ R160, R176, UR40, -R12.reuse ;  /* 0x00000028b0a07c23 */ /* 0x101fe2000801080c */
[----:B------:R-:W-:Y:S01]  /*4ff0*/  FSEL R187, R187, -INF , P3 ;  /* 0xff800000bbbb7808 */ /* 0x000fe20001800000 */
[----:B------:R-:W-:Y:S01]  /*5000*/  FFMA.FTZ R176, R208, UR40, -R12 ;  /* 0x00000028d0b07c23 */ /* 0x000fe2000801080c */
[----:B------:R-:W-:-:S02]  /*5010*/  FMNMX.FTZ R23, R183, R152, !PT ;  /* 0x00000098b7177209 */ /* 0x000fc40007810000 */
[----:B------:R-:W-:Y:S01]  /*5020*/  ISETP.GT.AND P3, PT, R10, 0x49, PT ;  /* 0x000000490a00780c */ /* 0x000fe20003f64270 */
[----:B------:R-:W-:Y:S01]  /*5030*/  MUFU.EX2 R14, R14 ;  /* 0x0000000e000e7308 */ /* 0x000fe20000000800 */
[----:B------:R-:W-:Y:S02]  /*5040*/  FMNMX.FTZ R152, R186, R23, !PT ;  /* 0x00000017ba987209 */ /* 0x000fe40007810000 */
[----:B------:R-:W-:Y:S02]  /*5050*/  FSEL R190, R190, -INF , P2 ;  /* 0xff800000bebe7808 */ /* 0x000fe40001000000 */
[----:B------:R-:W-:Y:S01]  /*5060*/  FMNMX.FTZ R153, R187, R152, !PT ;  /* 0x00000098bb997209 */ /* 0x000fe20007810000 */
[----:B------:R-:W-:Y:S01]  /*5070*/  FFMA.FTZ R152, R173, UR40, -R12 ;  /* 0x00000028ad987c23 */ /* 0x000fe2000801080c */
[----:B------:R-:W-:Y:S01]  /*5080*/  ISETP.GT.AND P2, PT, R10, 0x50, PT ;  /* 0x000000500a00780c */ /* 0x000fe20003f44270 */
[----:B------:R0:W-:Y:S01]  /*5090*/  MUFU.EX2 R23, R172 ;  /* 0x000000ac00177308 */ /* 0x0001e20000000800 */
[----:B------:R-:W-:-:S02]  /*50a0*/  FSEL R191, R191, -INF , P3 ;  /* 0xff800000bfbf7808 */ /* 0x000fc40001800000 */
[----:B------:R-:W-:Y:S02]  /*50b0*/  FMNMX.FTZ R154, R190, R153, !PT ;  /* 0x00000099be9a7209 */ /* 0x000fe40007810000 */
[----:B------:R-:W-:Y:S02]  /*50c0*/  ISETP.GT.AND P3, PT, R10, 0x51, PT ;  /* 0x000000510a00780c */ /* 0x000fe40003f64270 */
[----:B------:R-:W-:Y:S01]  /*50d0*/  FSEL R194, R194, -INF , P2 ;  /* 0xff800000c2c27808 */ /* 0x000fe20001000000 */
[----:B------:R-:W-:Y:S01]  /*50e0*/  MUFU.EX2 R15, R15 ;  /* 0x0000000f000f7308 */ /* 0x000fe20000000800 */
[----:B------:R-:W-:Y:S01]  /*50f0*/  FMNMX.FTZ R153, R191, R154, !PT ;  /* 0x0000009abf997209 */ /* 0x000fe20007810000 */
[----:B0-----:R-:W-:Y:S01]  /*5100*/  FFMA.FTZ R172, R200, UR40, -R12 ;  /* 0x00000028c8ac7c23 */ /* 0x001fe2000801080c */
        /* <DEDUP_REMOVED lines=22> */
[--C-:B------:R-:W-:Y:S01]  /*5270*/  FFMA.FTZ R154, R181, UR40, -R12.reuse ;  /* 0x00000028b59a7c23 */ /* 0x100fe2000801080c */
[----:B------:R-:W-:Y:S01]  /*5280*/  ISETP.GT.AND P2, PT, R10, 0x70, PT ;  /* 0x000000700a00780c */ /* 0x000fe20003f44270 */
[----:B------:R0:W-:Y:S01]  /*5290*/  MUFU.EX2 R153, R180 ;  /* 0x000000b400997308 */ /* 0x0001e20000000800 */
[----:B------:R-:W-:Y:S01]  /*52a0*/  FSEL R207, R207, -INF , P3 ;  /* 0xff800000cfcf7808 */ /* 0x000fe20001800000 */
[----:B------:R-:W-:Y:S01]  /*52b0*/  FFMA.FTZ R181, R196, UR40, -R12 ;  /* 0x00000028c4b57c23 */ /* 0x000fe2000801080c */
[----:B------:R-:W-:-:S02]  /*52c0*/  FMNMX.FTZ R164, R206, R157, !PT ;  /* 0x0000009dcea47209 */ /* 0x000fc40007810000 */
[----:B------:R-:W-:Y:S02]  /*52d0*/  ISETP.GT.AND P3, PT, R10, 0x71, PT ;  /* 0x000000710a00780c */ /* 0x000fe40003f64270 */
[----:B------:R-:W-:Y:S01]  /*52e0*/  FSEL R210, R210, -INF , P2 ;  /* 0xff800000d2d27808 */ /* 0x000fe20001000000 */
[----:B------:R-:W-:Y:S01]  /*52f0*/  MUFU.EX2 R152, R152 ;  /* 0x0000009800987308 */ /* 0x000fe20000000800 */
[----:B------:R-:W-:Y:S01]  /*5300*/  FMNMX.FTZ R157, R207, R164, !PT ;  /* 0x000000a4cf9d7209 */ /* 0x000fe20007810000 */
[--C-:B------:R-:W-:Y:S01]  /*5310*/  FFMA.FTZ R164, R184, UR40, -R12.reuse ;  /* 0x00000028b8a47c23 */ /* 0x100fe2000801080c */
[----:B------:R-:W-:Y:S01]  /*5320*/  ISETP.GT.AND P2, PT, R10, 0x78, PT ;  /* 0x000000780a00780c */ /* 0x000fe20003f44270 */
[--C-:B0-----:R-:W-:Y:S01]  /*5330*/  FFMA.FTZ R180, R189, UR40, -R12.reuse ;  /* 0x00000028bdb47c23 */ /* 0x101fe2000801080c */
[----:B------:R-:W-:Y:S01]  /*5340*/  FSEL R211, R211, -INF , P3 ;  /* 0xff800000d3d37808 */ /* 0x000fe20001800000 */
[--C-:B------:R-:W-:Y:S01]  /*5350*/  FFMA.FTZ R184, R197, UR40, -R12.reuse ;  /* 0x00000028c5b87c23 */ /* 0x100fe2000801080c */
[----:B------:R-:W-:Y:S01]  /*5360*/  FMNMX.FTZ R168, R210, R157, !PT ;  /* 0x0000009dd2a87209 */ /* 0x000fe20007810000 */
[----:B------:R-:W-:Y:S01]  /*5370*/  FFMA.FTZ R189, R212, UR40, -R12 ;  /* 0x00000028d4bd7c23 */ /* 0x000fe2000801080c */
[----:B------:R-:W-:Y:S01]  /*5380*/  ISETP.GT.AND P3, PT, R10, 0x79, PT ;  /* 0x000000790a00780c */ /* 0x000fe20003f64270 */
[----:B------:R-:W-:Y:S01]  /*5390*/  MUFU.EX2 R160, R160 ;  /* 0x000000a000a07308 */ /* 0x000fe20000000800 */
[----:B------:R-:W-:-:S02]  /*53a0*/  FSEL R214, R214, -INF , P2 ;  /* 0xff800000d6d67808 */ /* 0x000fc40001000000 */
[----:B------:R-:W-:Y:S01]  /*53b0*/  FMNMX.FTZ R157, R211, R168, !PT ;  /* 0x000000a8d39d7209 */ /* 0x000fe20007810000 */
[----:B------:R-:W-:-:S01]  /*53c0*/  FFMA.FTZ R168, R192, UR40, -R12 ;  /* 0x00000028c0a87c23 */ /* 0x000fc2000801080c */
[----:B------:R-:W-:Y:S01]  /*53d0*/  FSEL R215, R215, -INF , P3 ;  /* 0xff800000d7d77808 */ /* 0x000fe20001800000 */
[----:B------:R-:W-:-:S01]  /*53e0*/  FFMA.FTZ R192, R213, UR40, -R12 ;  /* 0x00000028d5c07c23 */ /* 0x000fc2000801080c */
[----:B------:R-:W-:Y:S01]  /*53f0*/  FMNMX.FTZ R10, R214, R157, !PT ;  /* 0x0000009dd60a7209 */ /* 0x000fe20007810000 */
[----:B------:R-:W-:-:S01]  /*5400*/  FFMA.FTZ R157, R188, UR40, -R12 ;  /* 0x00000028bc9d7c23 */ /* 0x000fc2000801080c */
[----:B------:R-:W-:Y:S01]  /*5410*/  FFMA.FTZ R188, R205, UR40, -R12 ;  /* 0x00000028cdbc7c23 */ /* 0x000fe2000801080c */
[----:B------:R-:W-:Y:S01]  /*5420*/  MUFU.EX2 R161, R161 ;  /* 0x000000a100a17308 */ /* 0x000fe20000000800 */
[----:B------:R-:W-:-:S05]  /*5430*/  FMNMX.FTZ R10, R215, R10, !PT ;  /* 0x0000000ad70a7209 */ /* 0x000fca0007810000 */
[----:B------:R-:W0:Y:S02]  /*5440*/  SHFL.BFLY PT, R173, R10, 0x2, 0x1f ;  /* 0x0c401f000aad7f89 */ /* 0x000e2400000e0000 */
[----:B------:R-:W-:Y:S08]  /*5450*/  MUFU.EX2 R154, R154 ;  /* 0x0000009a009a7308 */ /* 0x000ff00000000800 */
[----:B------:R-:W-:Y:S08]  /*5460*/  MUFU.EX2 R164, R164 ;  /* 0x000000a400a47308 */ /* 0x000ff00000000800 */
[----:B------:R-:W-:Y:S01]  /*5470*/  MUFU.EX2 R165, R165 ;  /* 0x000000a500a57308 */ /* 0x000fe20000000800 */
[----:B0-----:R-:W-:Y:S01]  /*5480*/  FMNMX.FTZ R177, R10, R173, !PT ;  /* 0x000000ad0ab17209 */ /* 0x001fe20007810000 */
[----:B------:R-:W-:-:S06]  /*5490*/  FFMA.FTZ R173, R201, UR40, -R12 ;  /* 0x00000028c9ad7c23 */ /* 0x000fcc000801080c */
[----:B------:R-:W-:Y:S01]  /*54a0*/  MUFU.EX2 R157, R157 ;  /* 0x0000009d009d7308 */ /* 0x000fe20000000800 */
[----:B------:R-:W0:Y:S07]  /*54b0*/  SHFL.BFLY PT, R10, R177, 0x1, 0x1f ;  /* 0x0c201f00b10a7f89 */ /* 0x000e2e00000e0000 */
[----:B------:R-:W-:Y:S08]  /*54c0*/  MUFU.EX2 R180, R180 ;  /* 0x000000b400b47308 */ /* 0x000ff00000000800 */
[----:B------:R-:W-:Y:S08]  /*54d0*/  MUFU.EX2 R168, R168 ;  /* 0x000000a800a87308 */ /* 0x000ff00000000800 */
[----:B------:R-:W-:Y:S01]  /*54e0*/  MUFU.EX2 R169, R169 ;  /* 0x000000a900a97308 */ /* 0x000fe20000000800 */
[----:B0-----:R-:W-:Y:S01]  /*54f0*/  FMNMX.FTZ R10, R177, R10, !PT ;  /* 0x0000000ab10a7209 */ /* 0x001fe20007810000 */
        /* <DEDUP_REMOVED lines=11> */
[----:B------:R-:W-:Y:S01]  /*55b0*/  FSEL R178, R0, RZ, P1 ;  /* 0x000000ff00b27208 */ /* 0x000fe20000800000 */
[----:B------:R-:W-:-:S01]  /*55c0*/  FFMA.FTZ R13, R13, UR40, -R12 ;  /* 0x000000280d0d7c23 */ /* 0x000fc2000801080c */
[----:B------:R-:W-:Y:S01]  /*55d0*/  FSEL R167, R10, RZ, P2 ;  /* 0x000000ff0aa77208 */ /* 0x000fe20001000000 */
[----:B------:R-:W-:-:S01]  /*55e0*/  FFMA.FTZ R158, R158, UR40, -R12 ;  /* 0x000000289e9e7c23 */ /* 0x000fc2000801080c */
[----:B------:R-:W-:Y:S01]  /*55f0*/  MUFU.EX2 R196, R196 ;  /* 0x000000c400c47308 */ /* 0x000fe20000000800 */
[----:B------:R-:W-:-:S01]  /*5600*/  FADD.FTZ R9, -R178, R9 ;  /* 0x00000009b2097221 */ /* 0x000fc20000010100 */
[----:B------:R-:W-:Y:S01]  /*5610*/  FFMA.FTZ R193, R159, UR40, -R12 ;  /* 0x000000289fc17c23 */ /* 0x000fe2000801080c */
[----:B------:R-:W-:-:S01]  /*5620*/  FADD.FTZ R167, -R167, R8 ;  /* 0x00000008a7a77221 */ /* 0x000fc20000010100 */
[--C-:B------:R-:W-:Y:S01]  /*5630*/  FFMA.FTZ R197, R166, UR40, -R12.reuse ;  /* 0x00000028a6c57c23 */ /* 0x100fe2000801080c */
[----:B------:R-:W-:Y:S01]  /*5640*/  FMUL.FTZ R9, R9, UR40 ;  /* 0x0000002809097c20 */ /* 0x000fe20008410000 */
[--C-:B------:R-:W-:Y:S01]  /*5650*/  FFMA.FTZ R159, R170, UR40, -R12.reuse ;  /* 0x00000028aa9f7c23 */ /* 0x100fe2000801080c */
[----:B------:R-:W-:Y:S01]  /*5660*/  FMUL.FTZ R8, R167, UR40 ;  /* 0x00000028a7087c20 */ /* 0x000fe20008410000 */
        /* <DEDUP_REMOVED lines=8> */
[----:B------:R-:W0:Y:S01]  /*56f0*/  MUFU.EX2 R9, R9 ;  /* 0x0000000900097308 */ /* 0x000e220000000800 */
[----:B------:R-:W-:-:S01]  /*5700*/  FFMA.FTZ R190, R190, UR40, -R12 ;  /* 0x00000028bebe7c23 */ /* 0x000fc2000801080c */
[--C-:B------:R-:W-:Y:S01]  /*5710*/  FFMA.FTZ R182, R187, UR40, -R12.reuse ;  /* 0x00000028bbb67c23 */ /* 0x100fe2000801080c */
[----:B------:R-:W-:-:S01]  /*5720*/  FFMA.FTZ R211, R211, UR40, -R12 ;  /* 0x00000028d3d37c23 */ /* 0x000fc2000801080c */
[--C-:B------:R-:W-:Y:S01]  /*5730*/  FFMA.FTZ R214, R214, UR40, -R12.reuse ;  /* 0x00000028d6d67c23 */ /* 0x100fe2000801080c */
[----:B------:R-:W-:-:S03]  /*5740*/  FFMA.FTZ R215, R215, UR40, -R12 ;  /* 0x00000028d7d77c23 */ /* 0x000fc6000801080c */
[----:B------:R-:W2:Y:S08]  /*5750*/  MUFU.EX2 R8, R8 ;  /* 0x0000000800087308 */ /* 0x000eb00000000800 */
[----:B------:R-:W3:Y:S01]  /*5760*/  MUFU.EX2 R158, R158 ;  /* 0x0000009e009e7308 */ /* 0x000ee20000000800 */
[----:B0-----:R-:W-:-:S01]  /*5770*/  FFMA.FTZ R186, R9, R3, R14 ;  /* 0x0000000309ba7223 */ /* 0x001fc2000001000e */
[-C--:B------:R-:W-:Y:S01]  /*5780*/  FMUL.FTZ R24, R24, R9.reuse ;  /* 0x0000000918187220 */ /* 0x080fe20000410000 */
[-C--:B------:R-:W-:Y:S01]  /*5790*/  FMUL.FTZ R25, R25, R9.reuse ;  /* 0x0000000919197220 */ /* 0x080fe20000410000 */
[----:B------:R-:W-:Y:S01]  /*57a0*/  FMUL.FTZ R28, R28, R9 ;  /* 0x000000091c1c7220 */ /* 0x000fe20000410000 */
[----:B------:R-:W-:-:S01]  /*57b0*/  FADD.FTZ R186, R11, R186 ;  /* 0x000000ba0bba7221 */ /* 0x000fc20000010000 */
[-C--:B------:R-:W-:Y:S01]  /*57c0*/  FMUL.FTZ R29, R29, R9.reuse ;  /* 0x000000091d1d7220 */ /* 0x080fe20000410000 */
[----:B------:R-:W-:Y:S01]  /*57d0*/  FMUL.FTZ R32, R32, R9 ;  /* 0x0000000920207220 */ /* 0x000fe20000410000 */
[----:B------:R-:W0:Y:S01]  /*57e0*/  MUFU.EX2 R193, R193 ;  /* 0x000000c100c17308 */ /* 0x000e220000000800 */
[----:B--2---:R-:W-:-:S01]  /*57f0*/  FFMA.FTZ R3, R8, R2, R13 ;  /* 0x0000000208037223 */ /* 0x004fc2000001000d */
[----:B------:R-:W-:Y:S01]  /*5800*/  FADD.FTZ R183, R15, R186 ;  /* 0x000000ba0fb77221 */ /* 0x000fe20000010000 */
[----:B------:R-:W-:Y:S01]  /*5810*/  F2FP.SATFINITE.E4M3.F32.PACK_AB_MERGE_C R15, R18, R15, RZ ;  /* 0x0000000f120f723e */ /* 0x000fe200048070ff */
[----:B------:R-:W-:Y:S01]  /*5820*/  FMUL.FTZ R33, R33, R9 ;  /* 0x0000000921217220 */ /* 0x000fe20000410000 */
[----:B------:R-:W-:-:S01]  /*5830*/  FADD.FTZ R179, R196, R3 ;  /* 0x00000003c4b37221 */ /* 0x000fc20000010000 */
[----:B------:R-:W-:Y:S01]  /*5840*/  FADD.FTZ R204, R18, R183 ;  /* 0x000000b712cc7221 */ /* 0x000fe20000010000 */
[----:B------:R-:W-:-:S01]  /*5850*/  FFMA.FTZ R3, R191, UR40, -R12 ;  /* 0x00000028bf037c23 */ /* 0x000fc2000801080c */
[----:B------:R-:W2:Y:S01]  /*5860*/  MUFU.EX2 R155, R155 ;  /* 0x0000009b009b7308 */ /* 0x000ea20000000800 */
[----:B---3--:R-:W-:-:S01]  /*5870*/  FADD.FTZ R186, R158, R179 ;  /* 0x000000b39eba7221 */ /* 0x008fc20000010000 */
[----:B------:R-:W-:Y:S01]  /*5880*/  FADD.FTZ R183, R17, R204 ;  /* 0x000000cc11b77221 */ /* 0x000fe20000010000 */
[----:B------:R-:W-:-:S01]  /*5890*/  FFMA.FTZ R179, R194, UR40, -R12 ;  /* 0x00000028c2b37c23 */ /* 0x000fc2000801080c */
        /* <DEDUP_REMOVED lines=9> */
[-C--:B------:R-:W-:Y:S01]  /*5930*/  FMUL.FTZ R48, R48, R9.reuse ;  /* 0x0000000930307220 */ /* 0x080fe20000410000 */
[-C--:B------:R-:W-:Y:S01]  /*5940*/  FMUL.FTZ R49, R49, R9.reuse ;  /* 0x0000000931317220 */ /* 0x080fe20000410000 */
[----:B------:R-:W-:Y:S01]  /*5950*/  FMUL.FTZ R52, R52, R9 ;  /* 0x0000000934347220 */ /* 0x000fe20000410000 */
[----:B------:R-:W0:Y:S01]  /*5960*/  MUFU.EX2 R197, R197 ;  /* 0x000000c500c57308 */ /* 0x000e220000000800 */
        /* <DEDUP_REMOVED lines=23> */
[----:B------:R0:W-:Y:S01]  /*5ae0*/  MUFU.EX2 R2, R190 ;  /* 0x000000be00027308 */ /* 0x0001e20000000800 */
[----:B--2---:R-:W-:-:S01]  /*5af0*/  FADD.FTZ R194, R200, R187 ;  /* 0x000000bbc8c27221 */ /* 0x004fc20000010000 */
[----:B------:R-:W-:Y:S01]  /*5b00*/  FFMA.FTZ R187, R198, UR40, -R12 ;  /* 0x00000028c6bb7c23 */ /* 0x000fe2000801080c */
[----:B------:R-:W-:Y:S01]  /*5b10*/  F2FP.SATFINITE.E4M3.F32.PACK_AB_MERGE_C R197, R200, R197, RZ ;  /* 0x000000c5c8c5723e */ /* 0x000fe200048070ff */
[-C--:B------:R-:W-:Y:S01]  /*5b20*/  FMUL.FTZ R88, R88, R9.reuse ;  /* 0x0000000958587220 */ /* 0x080fe20000410000 */
[-C--:B------:R-:W-:Y:S01]  /*5b30*/  FMUL.FTZ R89, R89, R9.reuse ;  /* 0x0000000959597220 */ /* 0x080fe20000410000 */
[----:B------:R-:W-:Y:S01]  /*5b40*/  FMUL.FTZ R92, R92, R9 ;  /* 0x000000095c5c7220 */ /* 0x000fe20000410000 */
[----:B------:R-:W-:Y:S01]  /*5b50*/  F2FP.SATFINITE.E4M3.F32.PACK_AB_MERGE_C R155, R162, R155, R197 ;  /* 0x0000009ba29b723e */ /* 0x000fe200048070c5 */
[----:B------:R-:W2:Y:S01]  /*5b60*/  MUFU.EX2 R166, R166 ;  /* 0x000000a600a67308 */ /* 0x000ea20000000800 */
[----:B0-----:R-:W-:-:S01]  /*5b70*/  FADD.FTZ R190, R20, R183 ;  /* 0x000000b714be7221 */ /* 0x001fc20000010000 */
[----:B---3--:R-:W-:Y:S01]  /*5b80*/  FADD.FTZ R191, R159, R194 ;  /* 0x000000c29fbf7221 */ /* 0x008fe20000010000 */
[----:B------:R-:W-:-:S01]  /*5b90*/  FFMA.FTZ R194, R199, UR40, -R12 ;  /* 0x00000028c7c27c23 */ /* 0x000fc2000801080c */
[----:B------:R-:W-:Y:S01]  /*5ba0*/  FMUL.FTZ R93, R93, R9 ;  /* 0x000000095d5d7220 */ /* 0x000fe20000410000 */
[----:B------:R-:W-:-:S01]  /*5bb0*/  FADD.FTZ R183, R19, R190 ;  /* 0x000000be13b77221 */ /* 0x000fc20000010000 */
[----:B------:R-:W-:Y:S01]  /*5bc0*/  F2FP.SATFINITE.E4M3.F32.PACK_AB_MERGE_C R19, R22, R19, RZ ;  /* 0x000000131613723e */ /* 0x000fe200048070ff */
[----:B------:R-:W-:Y:S01]  /*5bd0*/  FMUL.FTZ R96, R96, R9 ;  /* 0x0000000960607220 */ /* 0x000fe20000410000 */
[----:B------:R-:W0:Y:S01]  /*5be0*/  MUFU.EX2 R171, R171 ;  /* 0x000000ab00ab7308 */ /* 0x000e220000000800 */
[----:B------:R-:W-:-:S01]  /*5bf0*/  FADD.FTZ R190, R22, R183 ;  /* 0x000000b716be7221 */ /* 0x000fc20000010000 */
        /* <DEDUP_REMOVED lines=12> */
[-C--:B------:R-:W-:Y:S01]  /*5cc0*/  FMUL.FTZ R112, R112, R9.reuse ;  /* 0x0000000970707220 */ /* 0x080fe20000410000 */
[----:B------:R-:W-:Y:S01]  /*5cd0*/  FMUL.FTZ R113, R113, R9 ;  /* 0x0000000971717220 */ /* 0x000fe20000410000 */
[----:B------:R-:W2:Y:S01]  /*5ce0*/  MUFU.EX2 R163, R163 ;  /* 0x000000a300a37308 */ /* 0x000ea20000000800 */
[----:B0-----:R-:W-:-:S01]  /*5cf0*/  FADD.FTZ R191, R171, R198 ;  /* 0x000000c6abbf7221 */ /* 0x001fc20000010000 */
[----:B------:R-:W-:Y:S01]  /*5d00*/  FADD.FTZ R195, R152, R183 ;  /* 0x000000b798c37221 */ /* 0x000fe20000010000 */
[----:B------:R-:W-:-:S01]  /*5d10*/  FFMA.FTZ R183, R202, UR40, -R12 ;  /* 0x00000028cab77c23 */ /* 0x000fc2000801080c */
[-C--:B------:R-:W-:Y:S01]  /*5d20*/  FMUL.FTZ R116, R116, R9.reuse ;  /* 0x0000000974747220 */ /* 0x080fe20000410000 */
[-C--:B------:R-:W-:Y:S01]  /*5d30*/  FMUL.FTZ R117, R117, R9.reuse ;  /* 0x0000000975757220 */ /* 0x080fe20000410000 */
[----:B------:R-:W-:Y:S01]  /*5d40*/  FADD.FTZ R198, R160, R195 ;  /* 0x000000c3a0c67221 */ /* 0x000fe20000010000 */
[----:B------:R-:W-:Y:S01]  /*5d50*/  FMUL.FTZ R120, R120, R9 ;  /* 0x0000000978787220 */ /* 0x000fe20000410000 */
[----:B------:R-:W0:Y:S01]  /*5d60*/  MUFU.EX2 R170, R170 ;  /* 0x000000aa00aa7308 */ /* 0x000e220000000800 */
[----:B---3--:R-:W-:-:S01]  /*5d70*/  FADD.FTZ R190, R174, R191 ;  /* 0x000000bfaebe7221 */ /* 0x008fc20000010000 */
[----:B------:R-:W-:Y:S01]  /*5d80*/  FADD.FTZ R198, R161, R198 ;  /* 0x000000c6a1c67221 */ /* 0x000fe20000010000 */
[----:B------:R-:W-:Y:S01]  /*5d90*/  F2FP.SATFINITE.E4M3.F32.PACK_AB_MERGE_C R171, R174, R171, RZ ;  /* 0x000000abaeab723e */ /* 0x000fe200048070ff */
[----:B------:R-:W-:Y:S01]  /*5da0*/  FMUL.FTZ R121, R121, R9 ;  /* 0x0000000979797220 */ /* 0x000fe20000410000 */
[----:B------:R-:W-:Y:S01]  /*5db0*/  F2FP.SATFINITE.E4M3.F32.PACK_AB_MERGE_C R174, R154, R153, RZ ;  /* 0x000000999aae723e */ /* 0x000fe200048070ff */
[-C--:B------:R-:W-:Y:S01]  /*5dc0*/  FMUL.FTZ R124, R124, R9.reuse ;  /* 0x000000097c7c7220 */ /* 0x080fe20000410000 */
[----:B------:R-:W-:Y:S01]  /*5dd0*/  FMUL.FTZ R125, R125, R9 ;  /* 0x000000097d7d7220 */ /* 0x000fe20000410000 */
[----:B------:R-:W3:Y:S01]  /*5de0*/  MUFU.EX2 R175, R175 ;  /* 0x000000af00af7308 */ /* 0x000ee20000000800 */
        /* <DEDUP_REMOVED lines=8> */
[----:B0-----:R-:W-:-:S01]  /*5e70*/  FADD.FTZ R202, R170, R191 ;  /* 0x000000bfaaca7221 */ /* 0x001fc20000010000 */
[----:B------:R-:W-:Y:S01]  /*5e80*/  FADD.FTZ R191, R153, R198 ;  /* 0x000000c699bf7221 */ /* 0x000fe20000010000 */
[-C--:B------:R-:W-:Y:S01]  /*5e90*/  FMUL.FTZ R137, R137, R9.reuse ;  /* 0x0000000989897220 */ /* 0x080fe20000410000 */
[-C--:B------:R-:W-:Y:S01]  /*5ea0*/  FMUL.FTZ R140, R140, R9.reuse ;  /* 0x000000098c8c7220 */ /* 0x080fe20000410000 */
[----:B------:R-:W-:Y:S01]  /*5eb0*/  FMUL.FTZ R141, R141, R9 ;  /* 0x000000098d8d7220 */ /* 0x000fe20000410000 */
[----:B------:R-:W-:Y:S01]  /*5ec0*/  FADD.FTZ R191, R154, R191 ;  /* 0x000000bf9abf7221 */ /* 0x000fe20000010000 */
[----:B------:R-:W-:Y:S01]  /*5ed0*/  F2FP.SATFINITE.E4M3.F32.PACK_AB_MERGE_C R154, R20, R17, R19 ;  /* 0x00000011149a723e */ /* 0x000fe20004807013 */
[----:B------:R-:W0:Y:S01]  /*5ee0*/  MUFU.EX2 R167, R167 ;  /* 0x000000a700a77308 */ /* 0x000e220000000800 */
        /* <DEDUP_REMOVED lines=8> */
[----:B--2---:R-:W-:-:S01]  /*5f70*/  FADD.FTZ R198, R178, R195 ;  /* 0x000000c3b2c67221 */ /* 0x004fc20000010000 */
[----:B------:R-:W-:Y:S01]  /*5f80*/  FADD.FTZ R199, R157, R202 ;  /* 0x000000ca9dc77221 */ /* 0x000fe20000010000 */
[----:B------:R-:W-:-:S01]  /*5f90*/  FFMA.FTZ R195, R206, UR40, -R12 ;  /* 0x00000028cec37c23 */ /* 0x000fc2000801080c */
[----:B------:R-:W-:Y:S01]  /*5fa0*/  F2FP.SATFINITE.E4M3.F32.PACK_AB_MERGE_C R175, R178, R175, RZ ;  /* 0x000000afb2af723e */ /* 0x000fe200048070ff */
[----:B------:R-:W-:Y:S01]  /*5fb0*/  FMUL.FTZ R26, R26, R8 ;  /* 0x000000081a1a7220 */ /* 0x000fe20000410000 */
[C---:B------:R-:W-:Y:S01]  /*5fc0*/  FADD.FTZ R199, R180.reuse, R199 ;  /* 0x000000c7b4c77221 */ /* 0x040fe20000010000 */
[----:B------:R-:W-:Y:S01]  /*5fd0*/  F2FP.SATFINITE.E4M3.F32.PACK_AB_MERGE_C R180, R180, R157, RZ ;  /* 0x0000009db4b4723e */ /* 0x000fe200048070ff */
[----:B------:R-:W2:Y:S01]  /*5fe0*/  MUFU.EX2 R3, R3 ;  /* 0x0000000300037308 */ /* 0x000ea20000000800 */
[----:B0-----:R-:W-:-:S01]  /*5ff0*/  FADD.FTZ R191, R167, R198 ;  /* 0x000000c6a7bf7221 */ /* 0x001fc20000010000 */
[----:B------:R-:W-:Y:S01]  /*6000*/  FADD.FTZ R204, R168, R199 ;  /* 0x000000c7a8cc7221 */ /* 0x000fe20000010000 */
[----:B------:R-:W-:-:S01]  /*6010*/  FFMA.FTZ R198, R207, UR40, -R12 ;  /* 0x00000028cfc67c23 */ /* 0x000fc2000801080c */
[----:B------:R-:W-:Y:S01]  /*6020*/  F2FP.SATFINITE.E4M3.F32.PACK_AB_MERGE_C R157, R166, R159, R171 ;  /* 0x0000009fa69d723e */ /* 0x000fe200048070ab */
[----:B------:R-:W-:Y:S01]  /*6030*/  FMUL.FTZ R27, R27, R8 ;  /* 0x000000081b1b7220 */ /* 0x000fe20000410000 */
[----:B------:R-:W-:Y:S01]  /*6040*/  FADD.FTZ R204, R169, R204 ;  /* 0x000000cca9cc7221 */ /* 0x000fe20000010000 */
[----:B------:R-:W-:Y:S01]  /*6050*/  F2FP.SATFINITE.E4M3.F32.PACK_AB_MERGE_C R159, R170, R163, R175 ;  /* 0x000000a3aa9f723e */ /* 0x000fe200048070af */
[----:B------:R-:W0:Y:S01]  /*6060*/  MUFU.EX2 R179, R179 ;  /* 0x000000b300b37308 */ /* 0x000e220000000800 */
[----:B---3--:R-:W-:-:S01]  /*6070*/  FADD.FTZ R191, R182, R191 ;  /* 0x000000bfb6bf7221 */ /* 0x008fc20000010000 */
[-C--:B------:R-:W-:Y:S01]  /*6080*/  FMUL.FTZ R30, R30, R8.reuse ;  /* 0x000000081e1e7220 */ /* 0x080fe20000410000 */
[-C--:B------:R-:W-:Y:S01]  /*6090*/  FMUL.FTZ R31, R31, R8.reuse ;  /* 0x000000081f1f7220 */ /* 0x080fe20000410000 */
[----:B------:R-:W-:Y:S01]  /*60a0*/  FMUL.FTZ R34, R34, R8 ;  /* 0x0000000822227220 */ /* 0x000fe20000410000 */
[----:B------:R-:W-:-:S01]  /*60b0*/  FADD.FTZ R202, R2, R191 ;  /* 0x000000bf02ca7221 */ /* 0x000fc20000010000 */
[----:B------:R-:W-:Y:S01]  /*60c0*/  FFMA.FTZ R191, R210, UR40, -R12 ;  /* 0x00000028d2bf7c23 */ /* 0x000fe2000801080c */
[----:B------:R-:W-:Y:S01]  /*60d0*/  FMUL.FTZ R35, R35, R8 ;  /* 0x0000000823237220 */ /* 0x000fe20000410000 */
[----:B------:R-:W3:Y:S01]  /*60e0*/  MUFU.EX2 R186, R186 ;  /* 0x000000ba00ba7308 */ /* 0x000ee20000000800 */
        /* <DEDUP_REMOVED lines=17> */
[----:B------:R-:W-:Y:S01]  /*6200*/  FADD.FTZ R199, R181, R204 ;  /* 0x000000ccb5c77221 */ /* 0x000fe20000010000 */
[----:B------:R-:W-:Y:S01]  /*6210*/  F2FP.SATFINITE.E4M3.F32.PACK_AB_MERGE_C R181, R184, R181, RZ ;  /* 0x000000b5b8b5723e */ /* 0x000fe200048070ff */
[-C--:B------:R-:W-:Y:S01]  /*6220*/  FMUL.FTZ R59, R59, R8.reuse ;  /* 0x000000083b3b7220 */ /* 0x080fe20000410000 */
[----:B------:R-:W-:Y:S01]  /*6230*/  FMUL.FTZ R62, R62, R8 ;  /* 0x000000083e3e7220 */ /* 0x000fe20000410000 */
[----:B------:R-:W-:Y:S01]  /*6240*/  FADD.FTZ R199, R184, R199 ;  /* 0x000000c7b8c77221 */ /* 0x000fe20000010000 */
[----:B------:R-:W-:Y:S01]  /*6250*/  F2FP.SATFINITE.E4M3.F32.PACK_AB_MERGE_C R162, R169, R168, R181 ;  /* 0x000000a8a9a2723e */ /* 0x000fe200048070b5 */
[----:B------:R-:W3:Y:S01]  /*6260*/  MUFU.EX2 R172, R172 ;  /* 0x000000ac00ac7308 */ /* 0x000ee20000000800 */
        /* <DEDUP_REMOVED lines=17> */
[----:B------:R-:W-:Y:S01]  /*6380*/  F2FP.SATFINITE.E4M3.F32.PACK_AB_MERGE_C R199, R152, R23, RZ ;  /* 0x0000001798c7723e */ /* 0x000fe200048070ff */
[----:B------:R-:W-:Y:S01]  /*6390*/  FMUL.FTZ R83, R83, R8 ;  /* 0x0000000853537220 */ /* 0x000fe20000410000 */
[----:B------:R-:W-:Y:S01]  /*63a0*/  F2FP.SATFINITE.E4M3.F32.PACK_AB_MERGE_C R152, R11, R14, R15 ;  /* 0x0000000e0b98723e */ /* 0x000fe2000480700f */
[-C--:B------:R-:W-:Y:S01]  /*63b0*/  FMUL.FTZ R86, R86, R8.reuse ;  /* 0x0000000856567220 */ /* 0x080fe20000410000 */
[----:B------:R-:W-:Y:S01]  /*63c0*/  F2FP.SATFINITE.E4M3.F32.PACK_AB_MERGE_C R156, R156, R21, R199 ;  /* 0x000000159c9c723e */ /* 0x000fe200048070c7 */
[----:B------:R-:W-:Y:S01]  /*63d0*/  FMUL.FTZ R87, R87, R8 ;  /* 0x0000000857577220 */ /* 0x000fe20000410000 */
        /* <DEDUP_REMOVED lines=44> */
[----:B------:R-:W-:-:S02]  /*66a0*/  FMUL.FTZ R151, R151, R8 ;  /* 0x0000000897977220 */ /* 0x000fc40000410000 */
[----:B------:R-:W-:Y:S02]  /*66b0*/  F2FP.SATFINITE.E4M3.F32.PACK_AB_MERGE_C R172, R173, R172, R185 ;  /* 0x000000acadac723e */ /* 0x000fe400048070b9 */
[----:B------:R-:W3:Y:S01]  /*66c0*/  MUFU.EX2 R191, R191 ;  /* 0x000000bf00bf7308 */ /* 0x000ee20000000800 */
[----:B--2---:R-:W-:-:S01]  /*66d0*/  FADD.FTZ R18, R198, R153 ;  /* 0x00000099c6127221 */ /* 0x004fc20000010000 */
[----:B------:R-:W-:Y:S02]  /*66e0*/  F2FP.SATFINITE.E4M3.F32.PACK_AB_MERGE_C R195, R198, R195, RZ ;  /* 0x000000c3c6c3723e */ /* 0x000fe400048070ff */
[----:B------:R-:W-:Y:S02]  /*66f0*/  F2FP.SATFINITE.E4M3.F32.PACK_AB_MERGE_C R153, R196, R13, R158 ;  /* 0x0000000dc499723e */ /* 0x000fe4000480709e */
[----:B------:R-:W-:Y:S02]  /*6700*/  F2FP.SATFINITE.E4M3.F32.PACK_AB_MERGE_C R158, R161, R160, R174 ;  /* 0x000000a0a19e723e */ /* 0x000fe400048070ae */
[----:B------:R-:W2:Y:S01]  /*6710*/  MUFU.EX2 R177, R177 ;  /* 0x000000b100b17308 */ /* 0x000ea20000000800 */
[----:B0-----:R-:W-:-:S01]  /*6720*/  FADD.FTZ R22, R176, R23 ;  /* 0x00000017b0167221 */ /* 0x001fc20000010000 */
[----:B------:R-:W-:-:S02]  /*6730*/  F2FP.SATFINITE.E4M3.F32.PACK_AB_MERGE_C R160, R165, R164, R180 ;  /* 0x000000a4a5a0723e */ /* 0x000fc400048070b4 */
[----:B------:R-:W-:Y:S02]  /*6740*/  F2FP.SATFINITE.E4M3.F32.PACK_AB_MERGE_C R161, R182, R167, R178 ;  /* 0x000000a7b6a1723e */ /* 0x000fe400048070b2 */
[----:B------:R-:W-:Y:S02]  /*6750*/  F2FP.SATFINITE.E4M3.F32.PACK_AB_MERGE_C R173, R190, R183, R195 ;  /* 0x000000b7bead723e */ /* 0x000fe400048070c3 */
[----:B------:R-:W0:Y:S01]  /*6760*/  MUFU.EX2 R12, R211 ;  /* 0x000000d3000c7308 */ /* 0x000e220000000800 */
[----:B---3--:R-:W-:-:S07]  /*6770*/  FADD.FTZ R3, R191, R18 ;  /* 0x00000012bf037221 */ /* 0x008fce0000010000 */
[----:B------:R-:W3:Y:S01]  /*6780*/  MUFU.EX2 R189, R189 ;  /* 0x000000bd00bd7308 */ /* 0x000ee20000000800 */
[----:B--2---:R-:W-:-:S07]  /*6790*/  FADD.FTZ R22, R177, R22 ;  /* 0x00000016b1167221 */ /* 0x004fce0000010000 */
[----:B------:R-:W2:Y:S01]  /*67a0*/  MUFU.EX2 R214, R214 ;  /* 0x000000d600d67308 */ /* 0x000ea20000000800 */
[----:B0-----:R-:W-:-:S07]  /*67b0*/  FADD.FTZ R3, R12, R3 ;  /* 0x000000030c037221 */ /* 0x001fce0000010000 */
[----:B------:R-:W0:Y:S01]  /*67c0*/  MUFU.EX2 R192, R192 ;  /* 0x000000c000c07308 */ /* 0x000e220000000800 */
[----:B---3--:R-:W-:-:S07]  /*67d0*/  FADD.FTZ R23, R189, R22 ;  /* 0x00000016bd177221 */ /* 0x008fce0000010000 */
[----:B------:R-:W3:Y:S01]  /*67e0*/  MUFU.EX2 R215, R215 ;  /* 0x000000d700d77308 */ /* 0x000ee20000000800 */
[----:B--2---:R-:W-:-:S01]  /*67f0*/  FADD.FTZ R2, R214, R3 ;  /* 0x00000003d6027221 */ /* 0x004fc20000010000 */
[C---:B0-----:R-:W-:Y:S01]  /*6800*/  F2FP.SATFINITE.E4M3.F32.PACK_AB_MERGE_C R189, R192.reuse, R189, RZ ;  /* 0x000000bdc0bd723e */ /* 0x041fe200048070ff */
[----:B------:R-:W-:-:S03]  /*6810*/  FADD.FTZ R3, R192, R23 ;  /* 0x00000017c0037221 */ /* 0x000fc60000010000 */
[----:B------:R-:W-:Y:S02]  /*6820*/  F2FP.SATFINITE.E4M3.F32.PACK_AB_MERGE_C R174, R177, R176, R189 ;  /* 0x000000b0b1ae723e */ /* 0x000fe400048070bd */
[C---:B---3--:R-:W-:Y:S01]  /*6830*/  F2FP.SATFINITE.E4M3.F32.PACK_AB_MERGE_C R214, R215.reuse, R214, RZ ;  /* 0x000000d6d7d6723e */ /* 0x048fe200048070ff */
[----:B------:R-:W-:-:S03]  /*6840*/  FADD.FTZ R2, R215, R2 ;  /* 0x00000002d7027221 */ /* 0x000fc60000010000 */
[----:B------:R-:W-:Y:S01]  /*6850*/  F2FP.SATFINITE.E4M3.F32.PACK_AB_MERGE_C R175, R12, R191, R214 ;  /* 0x000000bf0caf723e */ /* 0x000fe200048070d6 */
[----:B------:R-:W-:Y:S06]  /*6860*/  @!P0 BRA `(.L_x_2573) ;  /* 0x0000000000048947 */ /* 0x000fec0003800000 */
[----:B------:R-:W-:Y:S01]  /*6870*/  BPT.TRAP 0x1 ;  /* 0x000000040000795c */ /* 0x000fe20000300000 */
.L_x_2573:
[----:B------:R-:W-:-:S04]  /*6880*/  IMAD.U32 R8, RZ, RZ, UR57 ;  /* 0x00000039ff087e24 */ /* 0x000fc8000f8e00ff */
[----:B------:R0:W2:Y:S01]  /*6890*/  SYNCS.PHASECHK.TRANS64.TRYWAIT P1, [UR55+0x38850], R8 ;  /* 0x03885008ff0075a7 */ /* 0x0000a20008020177 */
[----:B------:R-:W-:Y:S05]  /*68a0*/  @!P0 BRA `(.L_x_2574) ;  /* 0x0000000000048947 */ /* 0x000fea0003800000 */
[----:B------:R-:W-:Y:S01]  /*68b0*/  BPT.TRAP 0x1 ;  /* 0x000000040000795c */ /* 0x000fe20000300000 */
.L_x_2574:
[----:B--2---:R-:W-:Y:S05]  /*68c0*/  @P1 BRA `(.L_x_2575) ;  /* 0x00000000000c1947 */ /* 0x004fea0003800000 */
[----:B0-----:R-:W-:-:S04]  /*68d0*/  IMAD.U32 R8, RZ, RZ, UR57 ;  /* 0x00000039ff087e24 */ /* 0x001fc8000f8e00ff */
[----:B------:R-:W0:Y:S02]  /*68e0*/  SYNCS.PHASECHK.TRANS64.TRYWAIT P1, [UR55+0x38850], R8 ;  /* 0x03885008ff0075a7 */ /* 0x000e240008020177 */
[----:B0-----:R-:W-:Y:S05]  /*68f0*/  @!P1 BRA `(.L_x_2576) ;  /* 0x000000c000509947 */ /* 0x001fea0003800000 */
.L_x_2575:
        /* <DEDUP_REMOVED lines=27> */
.L_x_2577:
[----:B------:R-:W-:Y:S01]  /*6ab0*/  UISETP.GT.AND UP0, UPT, UR56, UR53, UPT ;  /* 0x000000353800728c */ /* 0x000fe2000bf04270 */
[----:B0-----:R-:W-:Y:S01]  /*6ac0*/  IMAD.MOV.U32 R8, RZ, RZ, R10 ;  /* 0x000000ffff087224 */ /* 0x001fe200078e000a */
[----:B------:R-:W-:Y:S01]  /*6ad0*/  UIADD3 UR55, UR55, 0x38860, URZ ;  /* 0x0003886037377890 */ /* 0x000fe2000fffe03f */
[----:B------:R-:W-:Y:S01]  /*6ae0*/  IMAD.MOV.U32 R9, RZ, RZ, R0 ;  /* 0x000000ffff097224 */ /* 0x000fe200078e0000 */
[----:B------:R-:W-:Y:S02]  /*6af0*/  UIADD3 UR56, UR56, -0x1, URZ ;  /* 0xffffffff38387890 */ /* 0x000fe4000fffe03f */
[----:B------:R-:W-:Y:S01]  /*6b00*/  PLOP3.LUT P1, PT, PT, PT, UP0, 0x80, 0x0 ;  /* 0x000000000000781c */ /* 0x000fe20003f2f008 */
[----:B------:R-:W-:-:S09]  /*6b10*/  UPRMT UR55, UR49, 0x654, UR55 ;  /* 0x0000065431377896 */ /* 0x000fd20008000037 */
[----:B------:R-:W-:Y:S03]  /*6b20*/  SYNCS.ARRIVE.TRANS64.RED.A1T0 RZ, [UR55], RZ ;  /* 0x000000ffffff79a7 */ /* 0x000fe60008100437 */
[----:B------:R-:W-:Y:S05]  /*6b30*/  @P1 BRA `(.L_x_2578) ;  /* 0xffffffd400181947 */ /* 0x000fea000383ffff */
[----:B------:R-:W-:-:S05]  /*6b40*/  UMOV UR52, UR56 ;  /* 0x0000003800347c82 */ /* 0x000fca0008000000 */
.L_x_2567:
[----:B------:R-:W-:-:S06]  /*6b50*/  UISETP.GE.AND UP0, UPT, UR52, UR39, UPT ;  /* 0x000000273400728c */ /* 0x000fcc000bf06270 */
[----:B------:R-:W-:-:S13]  /*6b60*/  PLOP3.LUT P1, PT, PT, PT, UP0, 0x80, 0x0 ;  /* 0x000000000000781c */ /* 0x000fda0003f2f008 */
[----:B------:R-:W-:Y:S05]  /*6b70*/  @!P1 BRA `(.L_x_2579) ;  /* 0x0000002000789947 */ /* 0x000fea0003800000 */
[----:B-1----:R-:W-:Y:S02]  /*6b80*/  IMAD.MOV.U32 R9, RZ, RZ, R10 ;  /* 0x000000ffff097224 */ /* 0x002fe400078e000a */
[----:B------:R-:W-:-:S07]  /*6b90*/  IMAD.MOV.U32 R11, RZ, RZ, R0 ;  /* 0x000000ffff0b7224 */ /* 0x000fce00078e0000 */
.L_x_2590:
[----:B------:R-:W-:-:S04]  /*6ba0*/  UIADD3 UR48, UR48, 0x1, URZ ;  /* 0x0000000130307890 */ /* 0x000fc8000fffe03f */
[----:B------:R-:W-:-:S04]  /*6bb0*/  UISETP.NE.AND UP0, UPT, UR48, 0x2, UPT ;  /* 0x000000023000788c */ /* 0x000fc8000bf05270 */
[----:B------:R-:W-:Y:S02]  /*6bc0*/  USEL UR6, URZ, 0x1, UP0 ;  /* 0x000000013f067887 */ /* 0x000fe40008000000 */
[----:B------:R-:W-:Y:S02]  /*6bd0*/  USEL UR48, UR48, URZ, UP0 ;  /* 0x0000003f30307287 */ /* 0x000fe40008000000 */
[----:B------:R-:W-:Y:S01]  /*6be0*/  ULOP3.LUT UR47, UR47, UR6, URZ, 0x3c, !UPT ;  /* 0x000000062f2f7292 */ /* 0x000fe2000f8e3c3f */
[----:B01--4-:R-:W-:Y:S11]  /*6bf0*/  @!P0 BRA `(.L_x_2580) ;  /* 0x0000000000048947 */ /* 0x013ff60003800000 */
[----:B------:R-:W-:Y:S01]  /*6c00*/  BPT.TRAP 0x1 ;  /* 0x000000040000795c */ /* 0x000fe20000300000 */
.L_x_2580:
[----:B------:R-:W-:Y:S01]  /*6c10*/  ULEA UR43, UR48, UR41, 0x3 ;  /* 0x00000029302b7291 */ /* 0x000fe2000f8e183f */
[----:B------:R-:W-:-:S05]  /*6c20*/  IMAD.U32 R5, RZ, RZ, UR47 ;  /* 0x0000002fff057e24 */ /* 0x000fca000f8e00ff */
[----:B------:R-:W-:-:S04]  /*6c30*/  SHF.L.U32 R5, R5, 0x1f, RZ ;  /* 0x0000001f05057819 */ /* 0x000fc800000006ff */
[----:B------:R1:W3:Y:S01]  /*6c40*/  SYNCS.PHASECHK.TRANS64.TRYWAIT P1, [UR43+0x38830], R5 ;  /* 0x03883005ff0075a7 */ /* 0x0002e2000802016b */
[----:B------:R-:W-:Y:S05]  /*6c50*/  @!P0 BRA `(.L_x_2581) ;  /* 0x0000000000048947 */ /* 0x000fea0003800000 */
[----:B------:R-:W-:Y:S01]  /*6c60*/  BPT.TRAP 0x1 ;  /* 0x000000040000795c */ /* 0x000fe20000300000 */
.L_x_2581:
[----:B---3--:R-:W-:Y:S05]  /*6c70*/  @P1 BRA `(.L_x_2582) ;  /* 0x0000000000081947 */ /* 0x008fea0003800000 */
[----:B------:R-:W3:Y:S02]  /*6c80*/  SYNCS.PHASECHK.TRANS64.TRYWAIT P1, [UR43+0x38830], R5 ;  /* 0x03883005ff0075a7 */ /* 0x000ee4000802016b */
[----:B---3--:R-:W-:Y:S05]  /*6c90*/  @!P1 BRA `(.L_x_2583) ;  /* 0x000000bc00849947 */ /* 0x008fea0003800000 */
.L_x_2582:
[----:B------:R-:W-:Y:S01]  /*6ca0*/  ULEA UR6, UR48, UR44, 0xb ;  /* 0x0000002c30067291 */ /* 0x000fe2000f8e583f */
[----:B------:R-:W-:Y:S01]  /*6cb0*/  WARPGROUP.ARRIVE ;  /* 0x00000000000079c5 */ /* 0x000fe20000000000 */
[----:B------:R-:W-:Y:S01]  /*6cc0*/  UMOV UR7, 0x40000040 ;  /* 0x4000004000077882 */ /* 0x000fe20000000000 */
[----:B------:R-:W-:Y:S01]  /*6cd0*/  UMOV UR11, 0x40000040 ;  /* 0x40000040000b7882 */ /* 0x000fe20000000000 */
[----:B------:R-:W-:Y:S02]  /*6ce0*/  UIADD3 UR10, UR6, 0x2, URZ ;  /* 0x00000002060a7890 */ /* 0x000fe4000fffe03f */
        /* <DEDUP_REMOVED lines=38> */
.L_x_2584:
[----:B---3--:R-:W-:Y:S01]  /*6f50*/  FMNMX.FTZ R0, R152, R11, !PT ;  /* 0x0000000b98007209 */ /* 0x008fe20007810000 */
        /* <DEDUP_REMOVED lines=35> */
[----:B------:R-:W3:Y:S02]  /*7190*/  SHFL.BFLY PT, R13, R10, 0x2, 0x1f ;  /* 0x0c401f000a0d7f89 */ /* 0x000ee400000e0000 */
[----:B---3--:R-:W-:Y:S02]  /*71a0*/  FMNMX.FTZ R13, R10, R13, !PT ;  /* 0x0000000d0a0d7209 */ /* 0x008fe40007810000 */
[----:B------:R-:W-:-:S03]  /*71b0*/  FMNMX.FTZ R10, R154, R9, !PT ;  /* 0x000000099a0a7209 */ /* 0x000fc60007810000 */
[----:B------:R-:W3:Y:S01]  /*71c0*/  SHFL.BFLY PT, R0, R13, 0x1, 0x1f ;  /* 0x0c201f000d007f89 */ /* 0x000ee200000e0000 */
[----:B------:R-:W-:-:S04]  /*71d0*/  FMNMX.FTZ R17, R155, R10, !PT ;  /* 0x0000000a9b117209 */ /* 0x000fc80007810000 */
[----:B------:R-:W-:-:S04]  /*71e0*/  FMNMX.FTZ R10, R158, R17, !PT ;  /* 0x000000119e0a7209 */ /* 0x000fc80007810000 */
[----:B------:R-:W-:-:S04]  /*71f0*/  FMNMX.FTZ R17, R159, R10, !PT ;  /* 0x0000000a9f117209 */ /* 0x000fc80007810000 */
[----:B------:R-:W-:-:S04]  /*7200*/  FMNMX.FTZ R10, R162, R17, !PT ;  /* 0x00000011a20a7209 */ /* 0x000fc80007810000 */
[----:B------:R-:W-:-:S04]  /*7210*/  FMNMX.FTZ R17, R163, R10, !PT ;  /* 0x0000000aa3117209 */ /* 0x000fc80007810000 */
[----:B------:R-:W-:Y:S02]  /*7220*/  FMNMX.FTZ R10, R166, R17, !PT ;  /* 0x00000011a60a7209 */ /* 0x000fe40007810000 */
[----:B---3--:R-:W-:Y:S02]  /*7230*/  FMNMX.FTZ R0, R13, R0, !PT ;  /* 0x000000000d007209 */ /* 0x008fe40007810000 */
[----:B------:R-:W-:-:S03]  /*7240*/  FMNMX.FTZ R17, R167, R10, !PT ;  /* 0x0000000aa7117209 */ /* 0x000fc60007810000 */
[----:B------:R-:W-:Y:S01]  /*7250*/  FADD.FTZ R6, -R0, R11 ;  /* 0x0000000b00067221 */ /* 0x000fe20000010100 */
[----:B------:R-:W-:-:S03]  /*7260*/  FMNMX.FTZ R10, R170, R17, !PT ;  /* 0x00000011aa0a7209 */ /* 0x000fc60007810000 */
[----:B0-----:R-:W-:Y:S01]  /*7270*/  FMUL.FTZ R8, R6, UR40 ;  /* 0x0000002806087c20 */ /* 0x001fe20008410000 */
[----:B------:R-:W-:Y:S01]  /*7280*/  FMNMX.FTZ R17, R171, R10, !PT ;  /* 0x0000000aab117209 */ /* 0x000fe20007810000 */
[----:B------:R-:W-:-:S03]  /*7290*/  FFMA.FTZ R6, R0, R15, -8 ;  /* 0xc100000000067423 */ /* 0x000fc6000001000f */
[----:B------:R-:W-:Y:S01]  /*72a0*/  FMNMX.FTZ R10, R174, R17, !PT ;  /* 0x00000011ae0a7209 */ /* 0x000fe20007810000 */
[----:B------:R-:W-:-:S01]  /*72b0*/  FFMA.FTZ R14, R161, UR40, -R6 ;  /* 0x00000028a10e7c23 */ /* 0x000fc20008010806 */
[--C-:B------:R-:W-:Y:S01]  /*72c0*/  FFMA.FTZ R21, R165, UR40, -R6.reuse ;  /* 0x00000028a5157c23 */ /* 0x100fe20008010806 */
[----:B------:R-:W-:-:S01]  /*72d0*/  FFMA.FTZ R17, R169, UR40, -R6 ;  /* 0x00000028a9117c23 */ /* 0x000fc20008010806 */
        /* <DEDUP_REMOVED lines=33> */
[----:B------:R-:W-:Y:S01]  /*74f0*/  IMAD.U32 R189, RZ, RZ, UR40 ;  /* 0x00000028ffbd7e24 */ /* 0x000fe2000f8e00ff */
[----:B------:R-:W0:Y:S02]  /*7500*/  MUFU.EX2 R8, R8 ;  /* 0x0000000800087308 */ /* 0x000e240000000800 */
[----:B------:R-:W-:-:S04]  /*7510*/  FMNMX.FTZ R10, R194, R23, !PT ;  /* 0x00000017c20a7209 */ /* 0x000fc80007810000 */
[----:B------:R-:W-:Y:S02]  /*7520*/  FMNMX.FTZ R23, R195, R10, !PT ;  /* 0x0000000ac3177209 */ /* 0x000fe40007810000 */
[----:B------:R-:W3:Y:S02]  /*7530*/  MUFU.EX2 R11, R11 ;  /* 0x0000000b000b7308 */ /* 0x000ee40000000800 */
[----:B------:R-:W-:-:S04]  /*7540*/  FMNMX.FTZ R10, R198, R23, !PT ;  /* 0x00000017c60a7209 */ /* 0x000fc80007810000 */
[----:B------:R-:W-:Y:S02]  /*7550*/  FMNMX.FTZ R23, R199, R10, !PT ;  /* 0x0000000ac7177209 */ /* 0x000fe40007810000 */
[----:B------:R-:W5:Y:S01]  /*7560*/  MUFU.EX2 R152, R152 ;  /* 0x0000009800987308 */ /* 0x000f620000000800 */
[-C--:B0-----:R-:W-:Y:S01]  /*7570*/  FMUL.FTZ R24, R24, R8.reuse ;  /* 0x0000000818187220 */ /* 0x081fe20000410000 */
[----:B------:R-:W-:Y:S01]  /*7580*/  FMNMX.FTZ R10, R202, R23, !PT ;  /* 0x00000017ca0a7209 */ /* 0x000fe20007810000 */
[-C--:B------:R-:W-:Y:S01]  /*7590*/  FMUL.FTZ R25, R25, R8.reuse ;  /* 0x0000000819197220 */ /* 0x080fe20000410000 */
[-C--:B------:R-:W-:Y:S01]  /*75a0*/  FMUL.FTZ R28, R28, R8.reuse ;  /* 0x000000081c1c7220 */ /* 0x080fe20000410000 */
[----:B------:R-:W-:Y:S01]  /*75b0*/  FMUL.FTZ R29, R29, R8 ;  /* 0x000000081d1d7220 */ /* 0x000fe20000410000 */
[----:B------:R-:W-:Y:S01]  /*75c0*/  FMNMX.FTZ R23, R203, R10, !PT ;  /* 0x0000000acb177209 */ /* 0x000fe20007810000 */
[----:B------:R-:W-:Y:S01]  /*75d0*/  FMUL.FTZ R32, R32, R8 ;  /* 0x0000000820207220 */ /* 0x000fe20000410000 */
[----:B------:R-:W0:Y:S01]  /*75e0*/  MUFU.EX2 R12, R12 ;  /* 0x0000000c000c7308 */ /* 0x000e220000000800 */
[----:B---3--:R-:W-:-:S01]  /*75f0*/  FFMA.FTZ R3, R8, R3, R11 ;  /* 0x0000000308037223 */ /* 0x008fc2000001000b */
[----:B------:R-:W-:Y:S01]  /*7600*/  FMNMX.FTZ R10, R206, R23, !PT ;  /* 0x00000017ce0a7209 */ /* 0x000fe20007810000 */
[----:B------:R-:W-:-:S01]  /*7610*/  FFMA.FTZ R23, R185, UR40, -R6 ;  /* 0x00000028b9177c23 */ /* 0x000fc20008010806 */
[-C--:B------:R-:W-:Y:S01]  /*7620*/  FMUL.FTZ R33, R33, R8.reuse ;  /* 0x0000000821217220 */ /* 0x080fe20000410000 */
[----:B------:R-:W-:Y:S01]  /*7630*/  FMUL.FTZ R36, R36, R8 ;  /* 0x0000000824247220 */ /* 0x000fe20000410000 */
[----:B------:R-:W-:Y:S01]  /*7640*/  FMNMX.FTZ R161, R207, R10, !PT ;  /* 0x0000000acfa17209 */ /* 0x000fe20007810000 */
[-C--:B------:R-:W-:Y:S01]  /*7650*/  FMUL.FTZ R37, R37, R8.reuse ;  /* 0x0000000825257220 */ /* 0x080fe20000410000 */
[----:B------:R-:W3:Y:S01]  /*7660*/  MUFU.EX2 R15, R15 ;  /* 0x0000000f000f7308 */ /* 0x000ee20000000800 */
[----:B------:R-:W-:Y:S01]  /*7670*/  FMUL.FTZ R40, R40, R8 ;  /* 0x0000000828287220 */ /* 0x000fe20000410000 */
[----:B------:R-:W-:Y:S01]  /*7680*/  FMNMX.FTZ R10, R210, R161, !PT ;  /* 0x000000a1d20a7209 */ /* 0x000fe20007810000 */
[----:B------:R-:W-:-:S01]  /*7690*/  FFMA.FTZ R161, R188, UR40, -R6 ;  /* 0x00000028bca17c23 */ /* 0x000fc20008010806 */
[--C-:B------:R-:W-:Y:S01]  /*76a0*/  FFMA.FTZ R188, R205, UR40, -R6.reuse ;  /* 0x00000028cdbc7c23 */ /* 0x100fe20008010806 */
[----:B------:R-:W-:Y:S01]  /*76b0*/  FMUL.FTZ R41, R41, R8 ;  /* 0x0000000829297220 */ /* 0x000fe20000410000 */
[----:B------:R-:W-:Y:S01]  /*76c0*/  FMNMX.FTZ R165, R211, R10, !PT ;  /* 0x0000000ad3a57209 */ /* 0x000fe20007810000 */
[-C--:B------:R-:W-:Y:S01]  /*76d0*/  FMUL.FTZ R44, R44, R8.reuse ;  /* 0x000000082c2c7220 */ /* 0x080fe20000410000 */
[----:B------:R-:W1:Y:S01]  /*76e0*/  MUFU.EX2 R13, R13 ;  /* 0x0000000d000d7308 */ /* 0x000e620000000800 */
[----:B------:R-:W-:Y:S01]  /*76f0*/  FMUL.FTZ R45, R45, R8 ;  /* 0x000000082d2d7220 */ /* 0x000fe20000410000 */
[----:B------:R-:W-:Y:S01]  /*7700*/  FMNMX.FTZ R10, R214, R165, !PT ;  /* 0x000000a5d60a7209 */ /* 0x000fe20007810000 */
[----:B------:R-:W-:-:S01]  /*7710*/  FFMA.FTZ R165, R193, UR40, -R6 ;  /* 0x00000028c1a57c23 */ /* 0x000fc20008010806 */
[-C--:B------:R-:W-:Y:S01]  /*7720*/  FMUL.FTZ R48, R48, R8.reuse ;  /* 0x0000000830307220 */ /* 0x080fe20000410000 */
[----:B------:R-:W-:Y:S01]  /*7730*/  FMUL.FTZ R49, R49, R8 ;  /* 0x0000000831317220 */ /* 0x000fe20000410000 */
[----:B------:R-:W-:Y:S01]  /*7740*/  FMNMX.FTZ R10, R215, R10, !PT ;  /* 0x0000000ad70a7209 */ /* 0x000fe20007810000 */
[-C--:B------:R-:W-:Y:S01]  /*7750*/  FMUL.FTZ R52, R52, R8.reuse ;  /* 0x0000000834347220 */ /* 0x080fe20000410000 */
[----:B------:R-:W-:Y:S01]  /*7760*/  MUFU.EX2 R14, R14 ;  /* 0x0000000e000e7308 */ /* 0x000fe20000000800 */
[-C--:B------:R-:W-:Y:S01]  /*7770*/  FMUL.FTZ R53, R53, R8.reuse ;  /* 0x0000000835357220 */ /* 0x080fe20000410000 */
[-C--:B------:R-:W-:Y:S01]  /*7780*/  FMUL.FTZ R56, R56, R8.reuse ;  /* 0x0000000838387220 */ /* 0x080fe20000410000 */
[----:B------:R-:W2:Y:S01]  /*7790*/  SHFL.BFLY PT, R169, R10, 0x2, 0x1f ;  /* 0x0c401f000aa97f89 */ /* 0x000ea200000e0000 */
        /* <DEDUP_REMOVED lines=23> */
[----:B--2---:R-:W-:Y:S01]  /*7910*/  FMNMX.FTZ R185, R10, R169, !PT ;  /* 0x000000a90ab97209 */ /* 0x004fe20007810000 */
[----:B------:R-:W-:Y:S01]  /*7920*/  FFMA.FTZ R169, R201, UR40, -R6 ;  /* 0x00000028c9a97c23 */ /* 0x000fe20008010806 */
[-C--:B------:R-:W-:Y:S01]  /*7930*/  FMUL.FTZ R97, R97, R8.reuse ;  /* 0x0000000861617220 */ /* 0x080fe20000410000 */
[-C--:B------:R-:W-:Y:S01]  /*7940*/  FMUL.FTZ R100, R100, R8.reuse ;  /* 0x0000000864647220 */ /* 0x080fe20000410000 */
[-C--:B------:R-:W-:Y:S01]  /*7950*/  FMUL.FTZ R101, R101, R8.reuse ;  /* 0x0000000865657220 */ /* 0x080fe20000410000 */
[----:B------:R-:W2:Y:S01]  /*7960*/  SHFL.BFLY PT, R10, R185, 0x1, 0x1f ;  /* 0x0c201f00b90a7f89 */ /* 0x000ea200000e0000 */
        /* <DEDUP_REMOVED lines=22> */
[----:B------:R-:W-:Y:S01]  /*7ad0*/  FMUL.FTZ R141, R141, R8 ;  /* 0x000000088d8d7220 */ /* 0x000fe20000410000 */
[----:B--2---:R-:W-:Y:S01]  /*7ae0*/  FMNMX.FTZ R10, R185, R10, !PT ;  /* 0x0000000ab90a7209 */ /* 0x004fe20007810000 */
[----:B------:R-:W-:Y:S01]  /*7af0*/  MUFU.EX2 R19, R19 ;  /* 0x0000001300137308 */ /* 0x000fe20000000800 */
[-C--:B------:R-:W-:Y:S01]  /*7b00*/  FMUL.FTZ R144, R144, R8.reuse ;  /* 0x0000000890907220 */ /* 0x080fe20000410000 */
[-C--:B------:R-:W-:Y:S01]  /*7b10*/  FMUL.FTZ R145, R145, R8.reuse ;  /* 0x0000000891917220 */ /* 0x080fe20000410000 */
[-C--:B------:R-:W-:Y:S01]  /*7b20*/  FMUL.FTZ R148, R148, R8.reuse ;  /* 0x0000000894947220 */ /* 0x080fe20000410000 */
[----:B------:R-:W-:Y:S01]  /*7b30*/  FADD.FTZ R6, -R10, R9 ;  /* 0x000000090a067221 */ /* 0x000fe20000010100 */
[----:B------:R-:W-:-:S03]  /*7b40*/  FMUL.FTZ R149, R149, R8 ;  /* 0x0000000895957220 */ /* 0x000fc60000410000 */
[----:B------:R-:W-:Y:S01]  /*7b50*/  FMUL.FTZ R9, R6, UR40 ;  /* 0x0000002806097c20 */ /* 0x000fe20008410000 */
[----:B------:R-:W-:-:S01]  /*7b60*/  FFMA.FTZ R6, R10, R189, -8 ;  /* 0xc10000000a067423 */ /* 0x000fc200000100bd */
[----:B------:R-:W-:Y:S03]  /*7b70*/  MUFU.EX2 R20, R20 ;  /* 0x0000001400147308 */ /* 0x000fe60000000800 */
[----:B------:R-:W-:-:S01]  /*7b80*/  FFMA.FTZ R154, R154, UR40, -R6 ;  /* 0x000000289a9a7c23 */ /* 0x000fc20008010806 */
        /* <DEDUP_REMOVED lines=10> */
[----:B------:R-:W-:Y:S01]  /*7c30*/  FFMA.FTZ R167, R179, UR40, -R6 ;  /* 0x00000028b3a77c23 */ /* 0x000fe20008010806 */
[----:B-----5:R-:W-:-:S01]  /*7c40*/  FADD.FTZ R179, R152, R3 ;  /* 0x0000000398b37221 */ /* 0x020fc20000010000 */
[----:B------:R-:W2:Y:S01]  /*7c50*/  MUFU.EX2 R154, R154 ;  /* 0x0000009a009a7308 */ /* 0x000ea20000000800 */
[----:B------:R-:W-:-:S01]  /*7c60*/  FFMA.FTZ R162, R170, UR40, -R6 ;  /* 0x00000028aaa27c23 */ /* 0x000fc20008010806 */
[--C-:B------:R-:W-:Y:S01]  /*7c70*/  FFMA.FTZ R170, R174, UR40, -R6.reuse ;  /* 0x00000028aeaa7c23 */ /* 0x100fe20008010806 */
[----:B------:R-:W-:-:S01]  /*7c80*/  FFMA.FTZ R174, R186, UR40, -R6 ;  /* 0x00000028baae7c23 */ /* 0x000fc20008010806 */
[----:B0-----:R-:W-:Y:S01]  /*7c90*/  FADD.FTZ R186, R12, R179 ;  /* 0x000000b30cba7221 */ /* 0x001fe20000010000 */
[----:B------:R-:W-:-:S01]  /*7ca0*/  FFMA.FTZ R163, R171, UR40, -R6 ;  /* 0x00000028aba37c23 */ /* 0x000fc20008010806 */
[--C-:B------:R-:W-:Y:S01]  /*7cb0*/  FFMA.FTZ R171, R175, UR40, -R6.reuse ;  /* 0x00000028afab7c23 */ /* 0x100fe20008010806 */
[----:B------:R-:W-:-:S01]  /*7cc0*/  FFMA.FTZ R175, R187, UR40, -R6 ;  /* 0x00000028bbaf7c23 */ /* 0x000fc20008010806 */
[----:B------:R-:W0:Y:S01]  /*7cd0*/  MUFU.EX2 R155, R155 ;  /* 0x0000009b009b7308 */ /* 0x000e220000000800 */
[----:B---3--:R-:W-:-:S01]  /*7ce0*/  FADD.FTZ R186, R15, R186 ;  /* 0x000000ba0fba7221 */ /* 0x008fc20000010000 */
[--C-:B------:R-:W-:Y:S01]  /*7cf0*/  FFMA.FTZ R3, R191, UR40, -R6.reuse ;  /* 0x00000028bf037c23 */ /* 0x100fe20008010806 */
[----:B------:R-:W-:-:S01]  /*7d00*/  FFMA.FTZ R190, R190, UR40, -R6 ;  /* 0x00000028bebe7c23 */ /* 0x000fc20008010806 */
[----:B------:R-:W-:Y:S01]  /*7d10*/  FFMA.FTZ R183, R183, UR40, -R6 ;  /* 0x00000028b7b77c23 */ /* 0x000fe20008010806 */
[----:B-1----:R-:W-:-:S01]  /*7d20*/  FADD.FTZ R191, R13, R186 ;  /* 0x000000ba0dbf7221 */ /* 0x002fc20000010000 */
[--C-:B------:R-:W-:Y:S01]  /*7d30*/  FFMA.FTZ R211, R211, UR40, -R6.reuse ;  /* 0x00000028d3d37c23 */ /* 0x100fe20008010806 */
[----:B------:R-:W-:-:S01]  /*7d40*/  FFMA.FTZ R214, R214, UR40, -R6 ;  /* 0x00000028d6d67c23 */ /* 0x000fc20008010806 */
[----:B------:R-:W1:Y:S01]  /*7d50*/  MUFU.EX2 R189, R189 ;  /* 0x000000bd00bd7308 */ /* 0x000e620000000800 */
[----:B--2---:R-:W-:-:S01]  /*7d60*/  FFMA.FTZ R182, R9, R2, R154 ;  /* 0x0000000209b67223 */ /* 0x004fc2000001009a */
[----:B------:R-:W-:Y:S01]  /*7d70*/  FADD.FTZ R191, R14, R191 ;  /* 0x000000bf0ebf7221 */ /* 0x000fe20000010000 */
[----:B------:R-:W-:Y:S01]  /*7d80*/  F2FP.SATFINITE.E4M3.F32.PACK_AB_MERGE_C R12, R15, R12, RZ ;  /* 0x0000000c0f0c723e */ /* 0x000fe200048070ff */
        /* <DEDUP_REMOVED lines=38> */
[----:B------:R-:W-:Y:S01]  /*7ff0*/  FFMA.FTZ R182, R195, UR40, -R6 ;  /* 0x00000028c3b67c23 */ /* 0x000fe20008010806 */
        /* <DEDUP_REMOVED lines=19> */
[-C--:B------:R-:W-:Y:S01]  /*8130*/  FMUL.FTZ R106, R106, R9.reuse ;  /* 0x000000096a6a7220 */ /* 0x080fe20000410000 */
[----:B------:R-:W-:Y:S01]  /*8140*/  FMUL.FTZ R107, R107, R9 ;  /* 0x000000096b6b7220 */ /* 0x000fe20000410000 */
[----:B------:R0:W-:Y:S01]  /*8150*/  MUFU.EX2 R2, R190 ;  /* 0x000000be00027308 */ /* 0x0001e20000000800 */
        /* <DEDUP_REMOVED lines=9> */
[----:B--2---:R-:W-:Y:S01]  /*81f0*/  FADD.FTZ R195, R163, R194 ;  /* 0x000000c2a3c37221 */ /* 0x004fe20000010000 */
[C---:B------:R-:W-:Y:S01]  /*8200*/  F2FP.SATFINITE.E4M3.F32.PACK_AB_MERGE_C R18, R21.reuse, R18, RZ ;  /* 0x000000121512723e */ /* 0x040fe200048070ff */
[----:B------:R-:W-:Y:S01]  /*8210*/  FMUL.FTZ R122, R122, R9 ;  /* 0x000000097a7a7220 */ /* 0x000fe20000410000 */
[----:B------:R-:W-:-:S01]  /*8220*/  FADD.FTZ R191, R21, R190 ;  /* 0x000000be15bf7221 */ /* 0x000fc20000010000 */
[----:B------:R-:W-:Y:S01]  /*8230*/  FFMA.FTZ R190, R198, UR40, -R6 ;  /* 0x00000028c6be7c23 */ /* 0x000fe20008010806 */
[----:B------:R-:W-:Y:S01]  /*8240*/  FMUL.FTZ R123, R123, R9 ;  /* 0x000000097b7b7220 */ /* 0x000fe20000410000 */
[----:B------:R-:W0:Y:S01]  /*8250*/  MUFU.EX2 R171, R171 ;  /* 0x000000ab00ab7308 */ /* 0x000e220000000800 */
[----:B------:R-:W-:-:S01]  /*8260*/  FADD.FTZ R186, R156, R191 ;  /* 0x000000bf9cba7221 */ /* 0x000fc20000010000 */
[----:B------:R-:W-:Y:S01]  /*8270*/  FFMA.FTZ R191, R199, UR40, -R6 ;  /* 0x00000028c7bf7c23 */ /* 0x000fe20008010806 */
[-C--:B------:R-:W-:Y:S01]  /*8280*/  FMUL.FTZ R126, R126, R9.reuse ;  /* 0x000000097e7e7220 */ /* 0x080fe20000410000 */
[----:B------:R-:W-:Y:S01]  /*8290*/  FMUL.FTZ R127, R127, R9 ;  /* 0x000000097f7f7220 */ /* 0x000fe20000410000 */
[----:B------:R-:W-:-:S01]  /*82a0*/  FADD.FTZ R187, R17, R186 ;  /* 0x000000ba11bb7221 */ /* 0x000fc20000010000 */
[-C--:B------:R-:W-:Y:S01]  /*82b0*/  FMUL.FTZ R130, R130, R9.reuse ;  /* 0x0000000982827220 */ /* 0x080fe20000410000 */
[----:B------:R-:W-:Y:S01]  /*82c0*/  FMUL.FTZ R131, R131, R9 ;  /* 0x0000000983837220 */ /* 0x000fe20000410000 */
[----:B------:R-:W2:Y:S01]  /*82d0*/  MUFU.EX2 R166, R166 ;  /* 0x000000a600a67308 */ /* 0x000ea20000000800 */
[----:B------:R-:W-:-:S01]  /*82e0*/  FADD.FTZ R186, R22, R187 ;  /* 0x000000bb16ba7221 */ /* 0x000fc20000010000 */
[----:B-1----:R-:W-:Y:S01]  /*82f0*/  FADD.FTZ R194, R170, R195 ;  /* 0x000000c3aac27221 */ /* 0x002fe20000010000 */
[-C--:B------:R-:W-:Y:S01]  /*8300*/  FMUL.FTZ R134, R134, R9.reuse ;  /* 0x0000000986867220 */ /* 0x080fe20000410000 */
[----:B------:R-:W-:Y:S01]  /*8310*/  FMUL.FTZ R135, R135, R9 ;  /* 0x0000000987877220 */ /* 0x000fe20000410000 */
[----:B------:R-:W-:-:S01]  /*8320*/  FADD.FTZ R198, R153, R186 ;  /* 0x000000ba99c67221 */ /* 0x000fc20000010000 */
[----:B------:R-:W-:Y:S01]  /*8330*/  FFMA.FTZ R186, R202, UR40, -R6 ;  /* 0x00000028caba7c23 */ /* 0x000fe20008010806 */
[----:B------:R-:W-:Y:S01]  /*8340*/  FMUL.FTZ R138, R138, R9 ;  /* 0x000000098a8a7220 */ /* 0x000fe20000410000 */
[----:B------:R-:W1:Y:S01]  /*8350*/  MUFU.EX2 R167, R167 ;  /* 0x000000a700a77308 */ /* 0x000e620000000800 */
[----:B0-----:R-:W-:-:S01]  /*8360*/  FADD.FTZ R187, R171, R194 ;  /* 0x000000c2abbb7221 */ /* 0x001fc20000010000 */
[----:B------:R-:W-:Y:S01]  /*8370*/  FADD.FTZ R195, R19, R198 ;  /* 0x000000c613c37221 */ /* 0x000fe20000010000 */
[----:B------:R-:W-:Y:S01]  /*8380*/  F2FP.SATFINITE.E4M3.F32.PACK_AB_MERGE_C R170, R171, R170, RZ ;  /* 0x000000aaabaa723e */ /* 0x000fe200048070ff */
[-C--:B------:R-:W-:Y:S01]  /*8390*/  FMUL.FTZ R139, R139, R9.reuse ;  /* 0x000000098b8b7220 */ /* 0x080fe20000410000 */
[-C--:B------:R-:W-:Y:S01]  /*83a0*/  FMUL.FTZ R142, R142, R9.reuse ;  /* 0x000000098e8e7220 */ /* 0x080fe20000410000 */
[----:B------:R-:W-:Y:S01]  /*83b0*/  FADD.FTZ R198, R20, R195 ;  /* 0x000000c314c67221 */ /* 0x000fe20000010000 */
[----:B------:R-:W-:Y:S01]  /*83c0*/  FMUL.FTZ R143, R143, R9 ;  /* 0x000000098f8f7220 */ /* 0x000fe20000410000 */
[----:B------:R-:W0:Y:S01]  /*83d0*/  MUFU.EX2 R157, R157 ;  /* 0x0000009d009d7308 */ /* 0x000e220000000800 */
[----:B--2---:R-:W-:-:S01]  /*83e0*/  FADD.FTZ R194, R166, R187 ;  /* 0x000000bba6c27221 */ /* 0x004fc20000010000 */
[----:B------:R-:W-:Y:S01]  /*83f0*/  FFMA.FTZ R187, R203, UR40, -R6 ;  /* 0x00000028cbbb7c23 */ /* 0x000fe20008010806 */
[-C--:B------:R-:W-:Y:S01]  /*8400*/  FMUL.FTZ R146, R146, R9.reuse ;  /* 0x0000000992927220 */ /* 0x080fe20000410000 */
[-C--:B------:R-:W-:Y:S01]  /*8410*/  FMUL.FTZ R147, R147, R9.reuse ;  /* 0x0000000993937220 */ /* 0x080fe20000410000 */
[-C--:B------:R-:W-:Y:S01]  /*8420*/  FMUL.FTZ R150, R150, R9.reuse ;  /* 0x0000000996967220 */ /* 0x080fe20000410000 */
[----:B------:R-:W-:Y:S01]  /*8430*/  FMUL.FTZ R151, R151, R9 ;  /* 0x0000000997977220 */ /* 0x000fe20000410000 */
[----:B------:R-:W-:Y:S01]  /*8440*/  F2FP.SATFINITE.E4M3.F32.PACK_AB_MERGE_C R152, R152, R11, R12 ;  /* 0x0000000b9898723e */ /* 0x000fe2000480700c */
[----:B------:R-:W2:Y:S01]  /*8450*/  MUFU.EX2 R178, R178 ;  /* 0x000000b200b27308 */ /* 0x000ea20000000800 */
[----:B-1----:R-:W-:-:S07]  /*8460*/  FADD.FTZ R195, R167, R194 ;  /* 0x000000c2a7c37221 */ /* 0x002fce0000010000 */
[----:B------:R-:W1:Y:S01]  /*8470*/  MUFU.EX2 R176, R176 ;  /* 0x000000b000b07308 */ /* 0x000e620000000800 */
[----:B0-----:R-:W-:-:S07]  /*8480*/  FADD.FTZ R197, R157, R198 ;  /* 0x000000c69dc57221 */ /* 0x001fce0000010000 */
[----:B------:R-:W0:Y:S01]  /*8490*/  MUFU.EX2 R183, R183 ;  /* 0x000000b700b77308 */ /* 0x000e220000000800 */
[----:B--2---:R-:W-:-:S01]  /*84a0*/  FADD.FTZ R194, R178, R195 ;  /* 0x000000c3b2c27221 */ /* 0x004fc20000010000 */
[----:B------:R-:W-:-:S06]  /*84b0*/  FFMA.FTZ R195, R206, UR40, -R6 ;  /* 0x00000028cec37c23 */ /* 0x000fcc0008010806 */
[----:B------:R-:W2:Y:S01]  /*84c0*/  MUFU.EX2 R160, R160 ;  /* 0x000000a000a07308 */ /* 0x000ea20000000800 */
[----:B-1----:R-:W-:-:S01]  /*84d0*/  FADD.FTZ R197, R176, R197 ;  /* 0x000000c5b0c57221 */ /* 0x002fc20000010000 */
[----:B------:R-:W-:-:S06]  /*84e0*/  F2FP.SATFINITE.E4M3.F32.PACK_AB_MERGE_C R176, R176, R157, RZ ;  /* 0x0000009db0b0723e */ /* 0x000fcc00048070ff */
[----:B------:R-:W1:Y:S01]  /*84f0*/  MUFU.EX2 R174, R174 ;  /* 0x000000ae00ae7308 */ /* 0x000e620000000800 */
[----:B0-----:R-:W-:-:S01]  /*8500*/  FADD.FTZ R199, R183, R194 ;  /* 0x000000c2b7c77221 */ /* 0x001fc20000010000 */
[----:B------:R-:W-:-:S06]  /*8510*/  F2FP.SATFINITE.E4M3.F32.PACK_AB_MERGE_C R178, R183, R178, RZ ;  /* 0x000000b2b7b2723e */ /* 0x000fcc00048070ff */
[----:B------:R-:W0:Y:S01]  /*8520*/  MUFU.EX2 R23, R23 ;  /* 0x0000001700177308 */ /* 0x000e220000000800 */
[----:B--2---:R-:W-:-:S07]  /*8530*/  FADD.FTZ R194, R160, R197 ;  /* 0x000000c5a0c27221 */ /* 0x004fce0000010000 */
[----:B------:R-:W2:Y:S01]  /*8540*/  MUFU.EX2 R175, R175 ;  /* 0x000000af00af7308 */ /* 0x000ea20000000800 */
[----:B-1----:R-:W-:-:S07]  /*8550*/  FADD.FTZ R198, R174, R199 ;  /* 0x000000c7aec67221 */ /* 0x002fce0000010000 */
[----:B------:R-:W1:Y:S01]  /*8560*/  MUFU.EX2 R161, R161 ;  /* 0x000000a100a17308 */ /* 0x000e620000000800 */
[----:B0-----:R-:W-:-:S07]  /*8570*/  FADD.FTZ R194, R23, R194 ;  /* 0x000000c217c27221 */ /* 0x001fce0000010000 */
[----:B------:R-:W0:Y:S01]  /*8580*/  MUFU.EX2 R180, R180 ;  /* 0x000000b400b47308 */ /* 0x000e220000000800 */
[----:B--2---:R-:W-:-:S01]  /*8590*/  FADD.FTZ R197, R175, R198 ;  /* 0x000000c6afc57221 */ /* 0x004fc20000010000 */
[----:B------:R-:W-:-:S03]  /*85a0*/  FFMA.FTZ R198, R207, UR40, -R6 ;  /* 0x00000028cfc67c23 */ /* 0x000fc60008010806 */
[----:B------:R-:W-:-:S03]  /*85b0*/  FADD.FTZ R202, R2, R197 ;  /* 0x000000c502ca7221 */ /* 0x000fc60000010000 */
[----:B------:R-:W2:Y:S01]  /*85c0*/  MUFU.EX2 R3, R3 ;  /* 0x0000000300037308 */ /* 0x000ea20000000800 */
[----:B-1----:R-:W-:-:S01]  /*85d0*/  FADD.FTZ R199, R161, R194 ;  /* 0x000000c2a1c77221 */ /* 0x002fc20000010000 */
[--C-:B------:R-:W-:Y:S01]  /*85e0*/  FFMA.FTZ R194, R210, UR40, -R6.reuse ;  /* 0x00000028d2c27c23 */ /* 0x100fe20008010806 */
[----:B------:R-:W-:-:S05]  /*85f0*/  FFMA.FTZ R6, R215, UR40, -R6 ;  /* 0x00000028d7067c23 */ /* 0x000fca0008010806 */
        /* <DEDUP_REMOVED lines=20> */
[----:B------:R-:W-:-:S04]  /*8740*/  F2FP.SATFINITE.E4M3.F32.PACK_AB_MERGE_C R197, R153, R22, RZ ;  /* 0x0000001699c5723e */ /* 0x000fc800048070ff */
[----:B------:R-:W-:Y:S02]  /*8750*/  F2FP.SATFINITE.E4M3.F32.PACK_AB_MERGE_C R156, R17, R156, R197 ;  /* 0x0000009c119c723e */ /* 0x000fe400048070c5 */
        /* <DEDUP_REMOVED lines=24> */
[----:B------:R-:W-:-:S04]  /*88e0*/  F2FP.SATFINITE.E4M3.F32.PACK_AB_MERGE_C R195, R198, R195, RZ ;  /* 0x000000c3c6c3723e */ /* 0x000fc800048070ff */
[----:B------:R-:W-:Y:S02]  /*88f0*/  F2FP.SATFINITE.E4M3.F32.PACK_AB_MERGE_C R169, R187, R186, R195 ;  /* 0x000000babba9723e */ /* 0x000fe400048070c3 */
[----:B------:R-:W1:Y:S01]  /*8900*/  MUFU.EX2 R173, R173 ;  /* 0x000000ad00ad7308 */ /* 0x000e620000000800 */
[----:B0-----:R-:W-:-:S07]  /*8910*/  FADD.FTZ R2, R172, R153 ;  /* 0x00000099ac027221 */ /* 0x001fce0000010000 */
[----:B------:R-:W0:Y:S01]  /*8920*/  MUFU.EX2 R15, R211 ;  /* 0x000000d3000f7308 */ /* 0x000e220000000800 */
[----:B--2---:R-:W-:-:S01]  /*8930*/  FADD.FTZ R22, R194, R157 ;  /* 0x0000009dc2167221 */ /* 0x004fc20000010000 */
[----:B------:R-:W-:Y:S02]  /*8940*/  F2FP.SATFINITE.E4M3.F32.PACK_AB_MERGE_C R157, R163, R162, R170 ;  /* 0x000000a2a39d723e */ /* 0x000fe400048070aa */
[----:B------:R-:W-:Y:S02]  /*8950*/  F2FP.SATFINITE.E4M3.F32.PACK_AB_MERGE_C R162, R165, R164, R177 ;  /* 0x000000a4a5a2723e */ /* 0x000fe400048070b1 */
        /* <DEDUP_REMOVED lines=8> */
[----:B-1----:R-:W-:-:S01]  /*89e0*/  FADD.FTZ R2, R214, R3 ;  /* 0x00000003d6027221 */ /* 0x002fc20000010000 */
[C---:B0-----:R-:W-:Y:S01]  /*89f0*/  F2FP.SATFINITE.E4M3.F32.PACK_AB_MERGE_C R185, R192.reuse, R185, RZ ;  /* 0x000000b9c0b9723e */ /* 0x041fe200048070ff */
[----:B------:R-:W-:-:S01]  /*8a00*/  FADD.FTZ R3, R192, R153 ;  /* 0x00000099c0037221 */ /* 0x000fc20000010000 */
[----:B------:R-:W-:Y:S02]  /*8a10*/  F2FP.SATFINITE.E4M3.F32.PACK_AB_MERGE_C R153, R155, R154, R189 ;  /* 0x0000009a9b99723e */ /* 0x000fe400048070bd */
[----:B------:R-:W-:Y:S02]  /*8a20*/  F2FP.SATFINITE.E4M3.F32.PACK_AB_MERGE_C R155, R159, R158, R193 ;  /* 0x0000009e9f9b723e */ /* 0x000fe400048070c1 */
[----:B------:R-:W-:Y:S02]  /*8a30*/  F2FP.SATFINITE.E4M3.F32.PACK_AB_MERGE_C R154, R14, R13, R18 ;  /* 0x0000000d0e9a723e */ /* 0x000fe40004807012 */
[C---:B--2---:R-:W-:Y:S01]  /*8a40*/  F2FP.SATFINITE.E4M3.F32.PACK_AB_MERGE_C R214, R21.reuse, R214, RZ ;  /* 0x000000d615d6723e */ /* 0x044fe200048070ff */
[----:B------:R-:W-:Y:S01]  /*8a50*/  FADD.FTZ R2, R21, R2 ;  /* 0x0000000215027221 */ /* 0x000fe20000010000 */
[----:B------:R-:W-:-:S02]  /*8a60*/  F2FP.SATFINITE.E4M3.F32.PACK_AB_MERGE_C R158, R20, R19, R176 ;  /* 0x00000013149e723e */ /* 0x000fc400048070b0 */
[----:B------:R-:W-:Y:S02]  /*8a70*/  F2FP.SATFINITE.E4M3.F32.PACK_AB_MERGE_C R159, R167, R166, R178 ;  /* 0x000000a6a79f723e */ /* 0x000fe400048070b2 */
[----:B------:R-:W-:Y:S02]  /*8a80*/  F2FP.SATFINITE.E4M3.F32.PACK_AB_MERGE_C R170, R173, R172, R185 ;  /* 0x000000acadaa723e */ /* 0x000fe400048070b9 */
[----:B------:R-:W-:Y:S01]  /*8a90*/  F2FP.SATFINITE.E4M3.F32.PACK_AB_MERGE_C R171, R15, R194, R214 ;  /* 0x000000c20fab723e */ /* 0x000fe200048070d6 */
[----:B------:R-:W-:Y:S06]  /*8aa0*/  @!P0 BRA `(.L_x_2585) ;  /* 0x0000000000048947 */ /* 0x000fec0003800000 */
[----:B------:R-:W-:Y:S01]  /*8ab0*/  BPT.TRAP 0x1 ;  /* 0x000000040000795c */ /* 0x000fe20000300000 */
.L_x_2585:
[----:B------:R0:W1:Y:S01]  /*8ac0*/  SYNCS.PHASECHK.TRANS64.TRYWAIT P1, [UR43+0x38850], R5 ;  /* 0x03885005ff0075a7 */ /* 0x000062000802016b */
[----:B------:R-:W-:Y:S05]  /*8ad0*/  @!P0 BRA `(.L_x_2586) ;  /* 0x0000000000048947 */ /* 0x000fea0003800000 */
[----:B------:R-:W-:Y:S01]  /*8ae0*/  BPT.TRAP 0x1 ;  /* 0x000000040000795c */ /* 0x000fe20000300000 */
.L_x_2586:
[----:B-1----:R-:W-:Y:S05]  /*8af0*/  @P1 BRA `(.L_x_2587) ;  /* 0x0000000000081947 */ /* 0x002fea0003800000 */
[----:B------:R-:W1:Y:S02]  /*8b00*/  SYNCS.PHASECHK.TRANS64.TRYWAIT P1, [UR43+0x38850], R5 ;  /* 0x03885005ff0075a7 */ /* 0x000e64000802016b */
[----:B-1----:R-:W-:Y:S05]  /*8b10*/  @!P1 BRA `(.L_x_2588) ;  /* 0x0000009c00fc9947 */ /* 0x002fea0003800000 */
.L_x_2587:
        /* <DEDUP_REMOVED lines=27> */
.L_x_2589:
        /* <DEDUP_REMOVED lines=9> */
.L_x_2579:
[----:B------:R-:W-:Y:S01]  /*8d60*/  ULDC.64 UR8, c[0x0][0x9a0] ;  /* 0x0002680000087ab9 */ /* 0x000fe20000000a00 */
[----:B------:R-:W-:Y:S01]  /*8d70*/  IADD3 R16, -R16, 0xb, RZ ;  /* 0x0000000b10107810 */ /* 0x000fe20007ffe1ff */
[----:B------:R-:W-:Y:S01]  /*8d80*/  UISETP.NE.U32.AND UP0, UPT, UR8, URZ, UPT ;  /* 0x0000003f0800728c */ /* 0x000fe2000bf05070 */
[----:B-1----:R-:W-:-:S03]  /*8d90*/  IMAD.MOV.U32 R6, RZ, RZ, 0x3f800000 ;  /* 0x3f800000ff067424 */ /* 0x002fc600078e00ff */
        /* <DEDUP_REMOVED lines=17> */
[----:B--2-4-:R-:W-:-:S04]  /*8eb0*/  IMAD.U32 R4, RZ, RZ, UR6 ;  /* 0x00000006ff047e24 */ /* 0x014fc8000f8e00ff */
[----:B0-----:R-:W-:-:S05]  /*8ec0*/  IMAD.U32 R5, RZ, RZ, UR7 ;  /* 0x00000007ff057e24 */ /* 0x001fca000f8e00ff */
[----:B------:R0:W2:Y:S01]  /*8ed0*/  @P0 LDG.E R6, desc[UR50][R4.64] ;  /* 0x0000003204060981 */ /* 0x0000a2000c1e1900 */
[----:B-1----:R-:W-:-:S03]  /*8ee0*/  IMAD.U32 R16, RZ, RZ, UR40 ;  /* 0x00000028ff107e24 */ /* 0x002fc6000f8e00ff */
[----:B------:R-:W1:Y:S04]  /*8ef0*/  SHFL.BFLY PT, R8, R3, 0x2, 0x1f ;  /* 0x0c401f0003087f89 */ /* 0x000e6800000e0000 */
[----:B------:R-:W3:Y:S01]  /*8f00*/  SHFL.BFLY PT, R7, R2, 0x2, 0x1f ;  /* 0x0c401f0002077f89 */ /* 0x000ee200000e0000 */
[----:B0-----:R-:W-:Y:S02]  /*8f10*/  IMAD.MOV.U32 R5, RZ, RZ, RZ ;  /* 0x000000ffff057224 */ /* 0x001fe400078e00ff */
[----:B-1----:R-:W-:Y:S01]  /*8f20*/  FADD.FTZ R8, R8, R3 ;  /* 0x0000000308087221 */ /* 0x002fe20000010000 */
[----:B------:R-:W-:Y:S02]  /*8f30*/  IMAD.MOV.U32 R3, RZ, RZ, -0x800000 ;  /* 0xff800000ff037424 */ /* 0x000fe400078e00ff */
[----:B---3--:R-:W-:Y:S01]  /*8f40*/  FADD.FTZ R9, R7, R2 ;  /* 0x0000000207097221 */ /* 0x008fe20000010000 */
[----:B------:R-:W-:Y:S01]  /*8f50*/  IMAD.MOV.U32 R2, RZ, RZ, -0x800000 ;  /* 0xff800000ff027424 */ /* 0x000fe200078e00ff */
[----:B------:R-:W0:Y:S04]  /*8f60*/  SHFL.BFLY PT, R7, R8, 0x1, 0x1f ;  /* 0x0c201f0008077f89 */ /* 0x000e2800000e0000 */
[----:B------:R-:W1:Y:S01]  /*8f70*/  SHFL.BFLY PT, R12, R9, 0x1, 0x1f ;  /* 0x0c201f00090c7f89 */ /* 0x000e6200000e0000 */
[----:B0-----:R-:W-:Y:S01]  /*8f80*/  FADD.FTZ R11, R8, R7 ;  /* 0x00000007080b7221 */ /* 0x001fe20000010000 */
[----:B------:R-:W-:-:S03]  /*8f90*/  IMAD.U32 R7, RZ, RZ, UR40 ;  /* 0x00000028ff077e24 */ /* 0x000fc6000f8e00ff */
[C---:B------:R-:W-:Y:S01]  /*8fa0*/  FMUL.FTZ R13, R11.reuse, 0.00390625 ;  /* 0x3b8000000b0d7820 */ /* 0x040fe20000410000 */
[----:B------:R-:W-:Y:S01]  /*8fb0*/  FSETP.NE.FTZ.AND P0, PT, R11, RZ, PT ;  /* 0x000000ff0b00720b */ /* 0x000fe20003f15000 */
[----:B-1----:R-:W-:Y:S01]  /*8fc0*/  FADD.FTZ R12, R9, R12 ;  /* 0x0000000c090c7221 */ /* 0x002fe20000010000 */
[----:B------:R-:W-:Y:S02]  /*8fd0*/  IMAD.MOV.U32 R9, RZ, RZ, RZ ;  /* 0x000000ffff097224 */ /* 0x000fe400078e00ff */
        /* <DEDUP_REMOVED lines=145> */
.L_x_2554:
        /* <DEDUP_REMOVED lines=26> */
[----:B------:R-:W-:Y:S01]  /*9a90*/  LEA.HI R4, R5, R6, RZ, 0x7 ;  /* 0x0000000605047211 */ /* 0x000fe200078f38ff */
[----:B------:R-:W-:Y:S01]  /*9aa0*/  UIADD3 UR9, UR5, UR9, URZ ;  /* 0x0000000905097290 */ /* 0x000fe2000fffe03f */
[----:B------:R-:W-:Y:S01]  /*9ab0*/  SEL R149, R26, R7, P0 ;  /* 0x000000071a957207 */ /* 0x000fe20000000000 */
[----:B------:R-:W-:Y:S01]  /*9ac0*/  UIADD3 UR8, UR7, UR8, URZ ;  /* 0x0000000807087290 */ /* 0x000fe2000fffe03f */
[----:B------:R-:W-:-:S02]  /*9ad0*/  SEL R26, R7, R26, P0 ;  /* 0x0000001a071a7207 */ /* 0x000fc40000000000 */
[----:B------:R-:W-:Y:S02]  /*9ae0*/  LOP3.LUT R7, R4, 0xffffff80, RZ, 0xc0, !PT ;  /* 0xffffff8004077812 */ /* 0x000fe400078ec0ff */
[----:B------:R-:W-:Y:S02]  /*9af0*/  SEL R175, R38, R39, P0 ;  /* 0x0000002726af7207 */ /* 0x000fe40000000000 */
[----:B------:R-:W-:Y:S01]  /*9b00*/  SEL R14, R39, R38, P0 ;  /* 0x00000026270e7207 */ /* 0x000fe20000000000 */
[----:B------:R-:W-:Y:S01]  /*9b10*/  IMAD.IADD R38, R6, 0x1, -R7 ;  /* 0x0000000106267824 */ /* 0x000fe200078e0a07 */
[----:B------:R-:W-:Y:S02]  /*9b20*/  SHF.R.S32.HI R9, RZ, 0x7, R4 ;  /* 0x00000007ff097819 */ /* 0x000fe40000011404 */
[----:B------:R-:W-:Y:S02]  /*9b30*/  LEA.HI R5, R5, R6, RZ, 0x2 ;  /* 0x0000000605057211 */ /* 0x000fe400078f10ff */
[----:B------:R-:W-:-:S02]  /*9b40*/  SHF.R.S32.HI R7, RZ, 0x1f, R38 ;  /* 0x0000001fff077819 */ /* 0x000fc40000011426 */
[----:B------:R-:W-:Y:S02]  /*9b50*/  SEL R181, R70, R71, P0 ;  /* 0x0000004746b57207 */ /* 0x000fe40000000000 */
[----:B------:R-:W-:Y:S02]  /*9b60*/  LEA.HI R11, R7, R38, RZ, 0x2 ;  /* 0x00000026070b7211 */ /* 0x000fe400078f10ff */
[----:B------:R-:W-:Y:S02]  /*9b70*/  SEL R177, R58, R59, P0 ;  /* 0x0000003b3ab17207 */ /* 0x000fe40000000000 */
[----:B------:R-:W-:Y:S02]  /*9b80*/  SEL R22, R59, R58, P0 ;  /* 0x0000003a3b167207 */ /* 0x000fe40000000000 */
[----:B------:R-:W-:Y:S02]  /*9b90*/  SEL R70, R71, R70, P0 ;  /* 0x0000004647467207 */ /* 0x000fe40000000000 */
[----:B------:R-:W-:-:S02]  /*9ba0*/  SEL R59, R78, R79, P0 ;  /* 0x0000004f4e3b7207 */ /* 0x000fc40000000000 */
[----:B------:R-:W-:Y:S02]  /*9bb0*/  SEL R71, R79, R78, P0 ;  /* 0x0000004e4f477207 */ /* 0x000fe40000000000 */
[----:B------:R-:W-:Y:S02]  /*9bc0*/  LEA.HI R4, R4, R9, RZ, 0x1 ;  /* 0x0000000904047211 */ /* 0x000fe400078f08ff */
[----:B------:R-:W-:Y:S02]  /*9bd0*/  LOP3.LUT R79, R5, 0xfffffffc, RZ, 0xc0, !PT ;  /* 0xfffffffc054f7812 */ /* 0x000fe400078ec0ff */
[--C-:B------:R-:W-:Y:S02]  /*9be0*/  SHF.R.S32.HI R5, RZ, 0x2, R11.reuse ;  /* 0x00000002ff057819 */ /* 0x100fe4000001140b */
        /* <DEDUP_REMOVED lines=8> */
[----:B------:R-:W-:-:S02]  /*9c70*/  LOP3.LUT R4, R10, 0xfffffff8, RZ, 0xc0, !PT ;  /* 0xfffffff80a047812 */ /* 0x000fc400078ec0ff */
[----:B------:R-:W-:Y:S02]  /*9c80*/  SHF.R.S32.HI R7, RZ, 0x5, R7 ;  /* 0x00000005ff077819 */ /* 0x000fe40000011407 */
        /* <DEDUP_REMOVED lines=16> */
[C---:B-1----:R-:W-:Y:S01]  /*9d90*/  IMAD R10, R12.reuse, 0x80, R10 ;  /* 0x000000800c0a7824 */ /* 0x042fe200078e020a */
        /* <DEDUP_REMOVED lines=170> */
[----:B------:R2:W-:Y:S04]  /*a840*/  SHFL.IDX PT, R130, R27, R0, 0x1c1f ;  /* 0x001c1f001b827589 */ /* 0x0005e800000e0000 */
[----:B------:R-:W3:Y:S01]  /*a850*/  SHFL.IDX PT, R169, R48, R15, 0x1c1f ;  /* 0x001c1f0f30a97589 */ /* 0x000ee200000e0000 */
[----:B-1----:R-:W-:-:S03]  /*a860*/  SEL R20, R166, R23, P0 ;  /* 0x00000017a6147207 */ /* 0x002fc60000000000 */
[----:B------:R-:W-:Y:S01]  /*a870*/  SHFL.IDX PT, R139, R13, R0, 0x1c1f ;  /* 0x001c1f000d8b7589 */ /* 0x000fe200000e0000 */
[----:B--2---:R-:W-:-:S03]  /*a880*/  SEL R27, R21, R162, P0 ;  /* 0x000000a2151b7207 */ /* 0x004fc60000000000 */
[----:B------:R-:W-:Y:S01]  /*a890*/  SHFL.IDX PT, R160, R28, R15, 0x1c1f ;  /* 0x001c1f0f1ca07589 */ /* 0x000fe200000e0000 */
[----:B------:R-:W-:-:S03]  /*a8a0*/  SEL R21, R69, R134, P0 ;  /* 0x0000008645157207 */ /* 0x000fc60000000000 */
[----:B------:R-:W-:Y:S04]  /*a8b0*/  SHFL.IDX PT, R111, R159, R0, 0x1c1f ;  /* 0x001c1f009f6f7589 */ /* 0x000fe800000e0000 */
[----:B------:R-:W-:Y:S04]  /*a8c0*/  SHFL.IDX PT, R115, R163, R0, 0x1c1f ;  /* 0x001c1f00a3737589 */ /* 0x000fe800000e0000 */
[----:B------:R-:W-:Y:S04]  /*a8d0*/  SHFL.IDX PT, R13, R143, R0, 0x1c1f ;  /* 0x001c1f008f0d7589 */ /* 0x000fe800000e0000 */
[----:B------:R-:W1:Y:S01]  /*a8e0*/  SHFL.IDX PT, R28, R127, R15, 0x1c1f ;  /* 0x001c1f0f7f1c7589 */ /* 0x000e6200000e0000 */
[----:B---3--:R-:W-:-:S03]  /*a8f0*/  SEL R18, R130, R169, P0 ;  /* 0x000000a982127207 */ /* 0x008fc60000000000 */
[----:B------:R2:W-:Y:S04]  /*a900*/  SHFL.IDX PT, R148, R22, R15, 0x1c1f ;  /* 0x001c1f0f16947589 */ /* 0x0005e800000e0000 */
[----:B------:R-:W-:Y:S04]  /*a910*/  SHFL.IDX PT, R107, R155, R0, 0x1c1f ;  /* 0x001c1f009b6b7589 */ /* 0x000fe800000e0000 */
[----:B------:R-:W-:Y:S01]  /*a920*/  SHFL.IDX PT, R163, R128, R15, 0x1c1f ;  /* 0x001c1f0f80a37589 */ /* 0x000fe200000e0000 */
[----:B--2---:R-:W-:-:S03]  /*a930*/  SEL R22, R23, R166, P0 ;  /* 0x000000a617167207 */ /* 0x004fc60000000000 */
[----:B------:R-:W-:Y:S01]  /*a940*/  SHFL.IDX PT, R159, R144, R15, 0x1c1f ;  /* 0x001c1f0f909f7589 */ /* 0x000fe200000e0000 */
[----:B------:R-:W-:Y:S02]  /*a950*/  SEL R23, R134, R69, P0 ;  /* 0x0000004586177207 */ /* 0x000fe40000000000 */
[----:B------:R-:W-:Y:S01]  /*a960*/  SEL R69, R117, R170, P0 ;  /* 0x000000aa75457207 */ /* 0x000fe20000000000 */
[----:B------:R-:W-:Y:S04]  /*a970*/  SHFL.IDX PT, R105, R49, R0, 0x1c1f ;  /* 0x001c1f0031697589 */ /* 0x000fe800000e0000 */
[----:B------:R-:W-:Y:S01]  /*a980*/  SHFL.IDX PT, R97, R53, R0, 0x1c1f ;  /* 0x001c1f0035617589 */ /* 0x000fe200000e0000 */
[----:B-1----:R-:W-:Y:S02]  /*a990*/  SEL R33, R13, R28, P0 ;  /* 0x0000001c0d217207 */ /* 0x002fe40000000000 */
[----:B------:R-:W-:Y:S01]  /*a9a0*/  SEL R13, R28, R13, P0 ;  /* 0x0000000d1c0d7207 */ /* 0x000fe20000000000 */
        /* <DEDUP_REMOVED lines=22> */
[----:B------:R-:W-:-:S03]  /*ab10*/  SEL R28, R24, R139, P0 ;  /* 0x0000008b181c7207 */ /* 0x000fc60000000000 */
[----:B------:R-:W-:Y:S04]  /*ab20*/  SHFL.IDX PT, R94, R167, R0, 0x1c1f ;  /* 0x001c1f00a75e7589 */ /* 0x000fe800000e0000 */
        /* <DEDUP_REMOVED lines=25> */
[----:B------:R-:W2:Y:S04]  /*acc0*/  SHFL.IDX PT, R164, R32, R15, 0x1c1f ;  /* 0x001c1f0f20a47589 */ /* 0x000ea800000e0000 */
[----:B------:R-:W3:Y:S04]  /*acd0*/  SHFL.IDX PT, R167, R52, R15, 0x1c1f ;  /* 0x001c1f0f34a77589 */ /* 0x000ee800000e0000 */
[----:B------:R-:W-:Y:S04]  /*ace0*/  SHFL.IDX PT, R156, R132, R15, 0x1c1f ;  /* 0x001c1f0f849c7589 */ /* 0x000fe800000e0000 */
[----:B------:R4:W-:Y:S04]  /*acf0*/  SHFL.IDX PT, R140, R35, R15, 0x1c1f ;  /* 0x001c1f0f238c7589 */ /* 0x0009e800000e0000 */
[----:B------:R0:W-:Y:S04]  /*ad00*/  SHFL.IDX PT, R0, R121, R15, 0x1c1f ;  /* 0x001c1f0f79007589 */ /* 0x0001e800000e0000 */
[----:B------:R5:W5:Y:S01]  /*ad10*/  SHFL.IDX PT, R174, R76, R15, 0x1c1f ;  /* 0x001c1f0f4cae7589 */ /* 0x000b6200000e0000 */
[----:B-1----:R-:W-:-:S02]  /*ad20*/  SEL R139, R151, R54, P0 ;  /* 0x00000036978b7207 */ /* 0x002fc40000000000 */
[----:B----4-:R-:W-:Y:S01]  /*ad30*/  SEL R35, R171, R122, P0 ;  /* 0x0000007aab237207 */ /* 0x010fe20000000000 */
[----:B------:R-:W-:Y:S01]  /*ad40*/  SHFL.IDX PT, R84, R84, R15, 0x1c1f ;  /* 0x001c1f0f54547589 */ /* 0x000fe200000e0000 */
[----:B--2---:R-:W-:Y:S02]  /*ad50*/  SEL R26, R19, R164, P0 ;  /* 0x000000a4131a7207 */ /* 0x004fe40000000000 */
        /* <DEDUP_REMOVED lines=14> */
[----:B---3--:R-:W-:-:S02]  /*ae40*/  SEL R19, R126, R167, P0 ;  /* 0x000000a77e137207 */ /* 0x008fc40000000000 */
[----:B-----5:R-:W-:Y:S01]  /*ae50*/  SEL R76, R176, R105, P0 ;  /* 0x00000069b04c7207 */ /* 0x020fe20000000000 */
[----:B------:R-:W3:Y:S01]  /*ae60*/  SHFL.IDX PT, R116, R116, R15, 0x1c1f ;  /* 0x001c1f0f74747589 */ /* 0x000ee200000e0000 */
[----:B------:R-:W-:-:S03]  /*ae70*/  SEL R77, R174, R97, P0 ;  /* 0x00000061ae4d7207 */ /* 0x000fc60000000000 */
        /* <DEDUP_REMOVED lines=9> */
[----:B------:R0:W4:Y:S01]  /*af10*/  SHFL.IDX PT, R149, R74, R15, 0x1c1f ;  /* 0x001c1f0f4a957589 */ /* 0x00012200000e0000 */
[----:B------:R-:W-:-:S02]  /*af20*/  SEL R114, R163, R114, P0 ;  /* 0x00000072a3727207 */ /* 0x000fc40000000000 */
[----:B---3--:R-:W-:Y:S01]  /*af30*/  SEL R136, R53, R148, P0 ;  /* 0x0000009435887207 */ /* 0x008fe20000000000 */
[----:B------:R3:W-:Y:S01]  /*af40*/  SHFL.IDX PT, R133, R85, R15, 0x1c1f ;  /* 0x001c1f0f55857589 */ /* 0x0007e200000e0000 */
[----:B------:R-:W-:Y:S02]  /*af50*/  SEL R94, R159, R94, P0 ;  /* 0x0000005e9f5e7207 */ /* 0x000fe40000000000 */
[----:B-1----:R-:W-:Y:S01]  /*af60*/  SEL R31, R17, R160, P0 ;  /* 0x000000a0111f7207 */ /* 0x002fe20000000000 */
[----:B------:R1:W4:Y:S01]  /*af70*/  SHFL.IDX PT, R132, R82, R15, 0x1c1f ;  /* 0x001c1f0f52847589 */ /* 0x00032200000e0000 */
[----:B------:R-:W-:Y:S02]  /*af80*/  SEL R17, R167, R126, P0 ;  /* 0x0000007ea7117207 */ /* 0x000fe40000000000 */
[----:B0-----:R-:W-:Y:S01]  /*af90*/  SEL R74, R105, R176, P0 ;  /* 0x000000b0694a7207 */ /* 0x001fe20000000000 */
[----:B------:R-:W-:Y:S01]  /*afa0*/  SHFL.IDX PT, R40, R109, R15, 0x1c1f ;  /* 0x001c1f0f6d287589 */ /* 0x000fe200000e0000 */
[----:B------:R-:W-:-:S02]  /*afb0*/  SEL R105, R107, R116, P0 ;  /* 0x000000746b697207 */ /* 0x000fc40000000000 */
[----:B------:R-:W-:Y:S01]  /*afc0*/  SEL R107, R116, R107, P0 ;  /* 0x0000006b746b7207 */ /* 0x000fe20000000000 */
[----:B------:R0:W-:Y:S01]  /*afd0*/  SHFL.IDX PT, R48, R75, R15, 0x1c1f ;  /* 0x001c1f0f4b307589 */ /* 0x0001e200000e0000 */
[----:B---3--:R-:W-:Y:S02]  /*afe0*/  SEL R85, R87, R180, P0 ;  /* 0x000000b457557207 */ /* 0x008fe40000000000 */
[----:B-1----:R-:W-:Y:S01]  /*aff0*/  SEL R82, R178, R81, P0 ;  /* 0x00000051b2527207 */ /* 0x002fe20000000000 */
[----:B------:R1:W3:Y:S01]  /*b000*/  SHFL.IDX PT, R127, R101, R15, 0x1c1f ;  /* 0x001c1f0f657f7589 */ /* 0x0002e200000e0000 */
[----:B------:R-:W-:Y:S02]  /*b010*/  SEL R81, R83, R84, P0 ;  /* 0x0000005453517207 */ /* 0x000fe40000000000 */
[----:B------:R-:W-:Y:S01]  /*b020*/  SEL R83, R84, R83, P0 ;  /* 0x0000005354537207 */ /* 0x000fe20000000000 */
[----:B------:R5:W-:Y:S01]  /*b030*/  SHFL.IDX PT, R32, R125, R15, 0x1c1f ;  /* 0x001c1f0f7d207589 */ /* 0x000be200000e0000 */
[----:B------:R-:W-:-:S02]  /*b040*/  SEL R84, R86, R173, P0 ;  /* 0x000000ad56547207 */ /* 0x000fc40000000000 */
[----:B0-----:R-:W-:Y:S01]  /*b050*/  SEL R75, R97, R174, P0 ;  /* 0x000000ae614b7207 */ /* 0x001fe20000000000 */
[----:B------:R-:W-:Y:S01]  /*b060*/  SHFL.IDX PT, R36, R113, R15, 0x1c1f ;  /* 0x001c1f0f71247589 */ /* 0x000fe200000e0000 */
[----:B------:R-:W-:Y:S02]  /*b070*/  SEL R97, R99, R100, P0 ;  /* 0x0000006463617207 */ /* 0x000fe40000000000 */
[----:B-1----:R-:W-:Y:S01]  /*b080*/  SEL R101, R103, R108, P0 ;  /* 0x0000006c67657207 */ /* 0x002fe20000000000 */
[----:B------:R0:W-:Y:S01]  /*b090*/  SHFL.IDX PT, R44, R137, R15, 0x1c1f ;  /* 0x001c1f0f892c7589 */ /* 0x0001e200000e0000 */
[----:B------:R-:W-:Y:S02]  /*b0a0*/  SEL R99, R100, R99, P0 ;  /* 0x0000006364637207 */ /* 0x000fe40000000000 */
[----:B-----5:R-:W-:Y:S01]  /*b0b0*/  SEL R125, R73, R72, P0 ;  /* 0x00000048497d7207 */ /* 0x020fe20000000000 */
[----:B------:R-:W-:Y:S01]  /*b0c0*/  SHFL.IDX PT, R129, R129, R15, 0x1c1f ;  /* 0x001c1f0f81817589 */ /* 0x000fe200000e0000 */
[----:B------:R-:W-:-:S02]  /*b0d0*/  SEL R103, R108, R103, P0 ;  /* 0x000000676c677207 */ /* 0x000fc40000000000 */
[----:B------:R-:W-:Y:S01]  /*b0e0*/  SEL R100, R102, R177, P0 ;  /* 0x000000b166647207 */ /* 0x000fe20000000000 */
[----:B------:R1:W-:Y:S01]  /*b0f0*/  SHFL.IDX PT, R131, R146, R15, 0x1c1f ;  /* 0x001c1f0f92837589 */ /* 0x0003e200000e0000 */
[----:B------:R-:W-:Y:S02]  /*b100*/  SEL R104, R106, R179, P0 ;  /* 0x000000b36a687207 */ /* 0x000fe40000000000 */
        /* <DEDUP_REMOVED lines=34> */
[----:B----4-:R-:W-:Y:S01]  /*b330*/  SEL R73, R51, R150, P0 ;  /* 0x0000009633497207 */ /* 0x010fe20000000000 */
[----:B------:R-:W-:Y:S01]  /*b340*/  IMAD.WIDE.U32 R134, R134, UR37, R6 ;  /* 0x0000002586867c25 */ /* 0x000fe2000f8e0006 */
[----:B------:R-:W-:Y:S02]  /*b350*/  SEL R7, R59, R128, P0 ;  /* 0x000000803b077207 */ /* 0x000fe40000000000 */
[----:B------:R-:W-:Y:S01]  /*b360*/  SEL R59, R128, R59, P0 ;  /* 0x0000003b803b7207 */ /* 0x000fe20000000000 */
[----:B--2---:R-:W-:Y:S01]  /*b370*/  IMAD R151, R145, R144, UR4 ;  /* 0x0000000491977e24 */ /* 0x004fe2000f8e0290 */
[----:B------:R-:W-:Y:S01]  /*b380*/  ULDC.64 UR4, c[0x0][0xbe0] ;  /* 0x0002f80000047ab9 */ /* 0x000fe20000000a00 */
[----:B------:R-:W-:Y:S01]  /*b390*/  IMAD.IADD R135, R135, 0x1, R53 ;  /* 0x0000000187877824 */ /* 0x000fe200078e0235 */
[----:B------:R-:W-:Y:S01]  /*b3a0*/  SEL R6, R58, R149, P0 ;  /* 0x000000953a067207 */ /* 0x000fe20000000000 */
        /* <DEDUP_REMOVED lines=99> */
[----:B--234-:R-:W-:Y:S01]  /*b9e0*/  @!P1 IMAD.WIDE R2, R9, 0x4, R144 ;  /* 0x0000000409029825 */ /* 0x01cfe200078e0290 */
        /* <DEDUP_REMOVED lines=177> */
.L_x_2593:
[----:B------:R-:W-:Y:S05]  /*c500*/  BSYNC B0 ;  /* 0x0000000000007941 */ /* 0x000fea0003800000 */
.L_x_2592:
        /* <DEDUP_REMOVED lines=218> */
.L_x_2591:
        /* <DEDUP_REMOVED lines=58> */
.L_x_2550:
        /* <DEDUP_REMOVED lines=18> */
.L_x_2594:
[----:B------:R-:W-:Y:S01]  /*d770*/  ULDC UR42, c[0x0][0xc50] ;  /* 0x00031400002a7ab9 */ /* 0x000fe20000000800 */
[----:B------:R-:W-:Y:S01]  /*d780*/  UMOV UR40, UR6 ;  /* 0x0000000600287c82 */ /* 0x000fe20008000000 */
[----:B------:R-:W-:-:S11]  /*d790*/  UISETP.NE.AND UP0, UPT, UR42, 0x1, UPT ;  /* 0x000000012a00788c */ /* 0x000fd6000bf05270 */
[----:B------:R-:W-:Y:S01]  /*d7a0*/  @UP0 ULDC UR4, c[0x0][0xc54] ;  /* 0x0003150000040ab9 */ /* 0x000fe20000000800 */
[----:B------:R-:W-:Y:S01]  /*d7b0*/  @UP0 ULDC UR7, c[0x0][0xc58] ;  /* 0x0003160000070ab9 */ /* 0x000fe20000000800 */
[----:B------:R-:W-:-:S04]  /*d7c0*/  UIMAD.WIDE.U32 UR4, UR6, UR4, URZ ;  /* 0x00000004060472a5 */ /* 0x000fc8000f8e003f */
[----:B------:R-:W-:-:S12]  /*d7d0*/  @UP0 USHF.R.U32.HI UR40, URZ, UR7, UR5 ;  /* 0x000000073f280299 */ /* 0x000fd80008011605 */
.L_x_2595:
        /* <DEDUP_REMOVED lines=8> */
[----:B------:R-:W-:Y:S01]  /*d860*/  ULDC UR4, c[0x0][0x448] ;  /* 0x0001120000047ab9 */ /* 0x000fe20000000800 */
[----:B------:R-:W-:Y:S01]  /*d870*/  ULDC UR7, c[0x0][0x2f0] ;  /* 0x0000bc0000077ab9 */ /* 0x000fe20000000800 */
[----:B------:R-:W-:-:S05]  /*d880*/  IMAD.MOV.U32 R19, RZ, RZ, RZ ;  /* 0x000000ffff137224 */ /* 0x000fca00078e00ff */
[----:B------:R-:W1:Y:S01]  /*d890*/  S2UR UR46, SR_CTAID.X ;  /* 0x00000000002e79c3 */ /* 0x000e620000002500 */
[----:B------:R-:W-:Y:S01]  /*d8a0*/  UISETP.NE.AND UP1, UPT, UR4, 0x1, UPT ;  /* 0x000000010400788c */ /* 0x000fe2000bf25270 */
[----:B------:R-:W-:Y:S02]  /*d8b0*/  ULDC UR8, c[0x0][0x288] ;  /* 0x0000a20000087ab9 */ /* 0x000fe40000000800 */
[----:B------:R-:W-:Y:S02]  /*d8c0*/  ULDC.64 UR4, c[0x0][0x418] ;  /* 0x0001060000047ab9 */ /* 0x000fe40000000a00 */
[----:B------:R-:W-:-:S03]  /*d8d0*/  UISETP.NE.U32.AND UP0, UPT, UR4, URZ, UPT ;  /* 0x0000003f0400728c */ /* 0x000fc6000bf05070 */
[----:B------:R-:W-:Y:S01]  /*d8e0*/  ULDC UR4, c[0x0][0x424] ;  /* 0x0001090000047ab9 */ /* 0x000fe20000000800 */
[----:B------:R-:W-:-:S03]  /*d8f0*/  UISETP.NE.AND.EX UP0, UPT, UR5, URZ, UPT, UP0 ;  /* 0x0000003f0500728c */ /* 0x000fc6000bf05300 */
[----:B------:R-:W-:Y:S01]  /*d900*/  @UP1 ULDC UR5, c[0x0][0x44c] ;  /* 0x0001130000051ab9 */ /* 0x000fe20000000800 */
[----:B0-----:R-:W-:Y:S01]  /*d910*/  ISETP.NE.U32.AND P0, PT, R2, RZ, PT ;  /* 0x000000ff0200720c */ /* 0x001fe20003f05070 */
[----:B------:R-:W-:-:S03]  /*d920*/  USEL UR38, UR4, 0x1, UP0 ;  /* 0x0000000104267887 */ /* 0x000fc60008000000 */
[----:B------:R-:W-:Y:S01]  /*d930*/  ISETP.NE.AND.EX P0, PT, R3, RZ, PT, P0 ;  /* 0x000000ff0300720c */ /* 0x000fe20003f05300 */
[----:B-1----:R-:W-:Y:S02]  /*d940*/  ULEA UR6, UR46, 0x7f, 0x7 ;  /* 0x0000007f2e067891 */ /* 0x002fe4000f8e383f */
[----:B------:R-:W-:Y:S02]  /*d950*/  UIMAD UR38, UR38, UR7, URZ ;  /* 0x00000007262672a4 */ /* 0x000fe4000f8e023f */
[----:B------:R-:W-:Y:S01]  /*d960*/  UIMAD.WIDE.U32 UR4, UR6, UR5, URZ ;  /* 0x00000005060472a5 */ /* 0x000fe2000f8e003f */
[----:B------:R-:W-:-:S03]  /*d970*/  @UP1 ULDC UR7, c[0x0][0x450] ;  /* 0x0001140000071ab9 */ /* 0x000fc60000000800 */
[----:B------:R-:W-:-:S04]  /*d980*/  @UP1 USHF.R.U32.HI UR6, URZ, UR7, UR5 ;  /* 0x000000073f061299 */ /* 0x000fc80008011605 */
[----:B------:R-:W0:Y:S01]  /*d990*/  @P0 LDC.64 R2, c[0x0][0xa28] ;  /* 0x00028a00ff020b82 */ /* 0x000e220000000a00 */
[----:B------:R-:W-:Y:S02]  /*d9a0*/  UIADD3 UR5, UR38, 0x80, -UR8 ;  /* 0x0000008026057890 */ /* 0x000fe4000fffe808 */
[----:B------:R-:W-:Y:S02]  /*d9b0*/  UIADD3 UR4, UR38, 0x7f, URZ ;  /* 0x0000007f26047890 */ /* 0x000fe4000fffe03f */
[----:B------:R-:W-:Y:S02]  /*d9c0*/  UIADD3 UR6, UR5, UR6, URZ ;  /* 0x0000000605067290 */ /* 0x000fe4000fffe03f */
[----:B------:R-:W-:Y:S02]  /*d9d0*/  USHF.R.S32.HI UR5, URZ, 0x1f, UR4 ;  /* 0x0000001f3f057899 */ /* 0x000fe40008011404 */
[----:B------:R-:W-:Y:S02]  /*d9e0*/  USHF.R.S32.HI UR7, URZ, 0x1f, UR6 ;  /* 0x0000001f3f077899 */ /* 0x000fe40008011406 */
[----:B------:R-:W-:-:S02]  /*d9f0*/  ULEA.HI UR5, UR5, UR4, URZ, 0x7 ;  /* 0x0000000405057291 */ /* 0x000fc4000f8f383f */
[----:B------:R-:W-:Y:S02]  /*da00*/  ULEA.HI UR7, UR7, UR6, URZ, 0x7 ;  /* 0x0000000607077291 */ /* 0x000fe4000f8f383f */
[----:B------:R-:W-:Y:S02]  /*da10*/  USHF.R.S32.HI UR41, URZ, 0x7, UR5 ;  /* 0x000000073f297899 */ /* 0x000fe40008011405 */
[----:B------:R-:W-:-:S04]  /*da20*/  USHF.R.S32.HI UR43, URZ, 0x7, UR7 ;  /* 0x000000073f2b7899 */ /* 0x000fc80008011407 */
[----:B------:R-:W-:Y:S02]  /*da30*/  UISETP.LT.AND UP0, UPT, UR41, UR43, UPT ;  /* 0x0000002b2900728c */ /* 0x000fe4000bf01270 */
[----:B------:R-:W-:Y:S01]  /*da40*/  UP2UR UR47, UPR, URZ, 0x2 ;  /* 0x000000023f2f7883 */ /* 0x000fe20008000000 */
[----:B0-----:R-:W-:Y:S01]  /*da50*/  @P0 IMAD.WIDE R2, R25, 0x4, R2 ;  /* 0x0000000419020825 */ /* 0x001fe200078e0202 */
[----:B------:R-:W-:-:S04]  /*da60*/  USEL UR11, UR41, UR43, UP0 ;  /* 0x0000002b290b7287 */ /* 0x000fc80008000000 */
[----:B------:R-:W-:Y:S01]  /*da70*/  UISETP.GE.AND UP1, UPT, UR11, 0x1, UPT ;  /* 0x000000010b00788c */ /* 0x000fe2000bf26270 */
[----:B------:R0:W5:Y:S01]  /*da80*/  @P0 LDG.E R19, desc[UR50][R2.64] ;  /* 0x0000003202130981 */ /* 0x000162000c1e1900 */
[----:B------:R-:W-:Y:S02]  /*da90*/  USHF.R.U32.HI UR9, URZ, 0x10, UR42 ;  /* 0x000000103f097899 */ /* 0x000fe4000801162a */
[----:B------:R-:W-:Y:S02]  /*daa0*/  ULOP3.LUT UR42, UR42, 0xffff, URZ, 0xc0, !UPT ;  /* 0x0000ffff2a2a7892 */ /* 0x000fe4000f8ec03f */
[----:B------:R-:W-:Y:S01]  /*dab0*/  PLOP3.LUT P0, PT, PT, PT, UP1, 0x80, 0x0 ;  /* 0x000000000000781c */ /* 0x000fe20003f0f018 */
[----:B------:R-:W-:Y:S01]  /*dac0*/  UISETP.NE.AND UP0, UPT, UR9, URZ, UPT ;  /* 0x0000003f0900728c */ /* 0x000fe2000bf05270 */
[----:B------:R-:W-:-:S10]  /*dad0*/  UMOV UR37, URZ ;  /* 0x0000003f00257c82 */ /* 0x000fd40008000000 */
[----:B------:R-:W-:Y:S01]  /*dae0*/  @!UP0 ULDC UR9, c[0x0][0x9f0] ;  /* 0x00027c0000098ab9 */ /* 0x000fe20000000800 */
[----:B0-----:R-:W-:Y:S05]  /*daf0*/  @!P0 BRA `(.L_x_2597) ;  /* 0x0000000000788947 */ /* 0x001fea0003800000 */
[----:B------:R-:W-:Y:S01]  /*db00*/  IABS R0, UR9 ;  /* 0x0000000900007c13 */ /* 0x000fe20008000000 */
[----:B------:R-:W-:Y:S02]  /*db10*/  UIADD3 UR6, UR9, -0x1, UR11 ;  /* 0xffffffff09067890 */ /* 0x000fe4000fffe00b */
[----:B------:R-:W-:Y:S01]  /*db20*/  IABS R4, UR9 ;  /* 0x0000000900047c13 */ /* 0x000fe20008000000 */
[----:B------:R-:W-:Y:S01]  /*db30*/  UMOV UR4, URZ ;  /* 0x0000003f00047c82 */ /* 0x000fe20008000000 */
        /* <DEDUP_REMOVED lines=26> */
.L_x_2597:
[----:B------:R-:W-:Y:S02]  /*dce0*/  UIMAD UR48, UR42, UR37, URZ ;  /* 0x000000252a3072a4 */ /* 0x000fe4000f8e023f */
[----:B------:R-:W-:Y:S02]  /*dcf0*/  IMAD.U32 R3, RZ, RZ, UR37 ;  /* 0x00000025ff037e24 */ /* 0x000fe4000f8e00ff */
[----:B------:R-:W-:Y:S02]  /*dd00*/  IMAD.MOV.U32 R0, RZ, RZ, RZ ;  /* 0x000000ffff007224 */ /* 0x000fe400078e00ff */
[----:B------:R-:W-:Y:S02]  /*dd10*/  IMAD.MOV.U32 R2, RZ, RZ, 0x1 ;  /* 0x00000001ff027424 */ /* 0x000fe400078e00ff */
[----:B------:R-:W-:-:S05]  /*dd20*/  IMAD.U32 R18, RZ, RZ, UR48 ;  /* 0x00000030ff127e24 */ /* 0x000fca000f8e00ff */
        /* <DEDUP_REMOVED lines=27> */
.L_x_2598:
        /* <DEDUP_REMOVED lines=20> */
.L_x_2599:
        /* <DEDUP_REMOVED lines=20> */
.L_x_2600:
        /* <DEDUP_REMOVED lines=18> */
.L_x_2601:
        /* <DEDUP_REMOVED lines=15> */
[----:B------:R-:W-:-:S04]  /*e370*/  SHF.R.U32.HI R24, RZ, 0x3, R10 ;  /* 0x00000003ff187819 */ /* 0x000fc8000001160a */
[----:B------:R-:W-:-:S04]  /*e380*/  IADD3 R4, R32, R24, R6 ;  /* 0x0000001820047210 */ /* 0x000fc80007ffe006 */
[C---:B------:R-:W-:Y:S01]  /*e390*/  ISETP.GE.AND P0, PT, R4.reuse, UR38, PT ;  /* 0x0000002604007c0c */ /* 0x040fe2000bf06270 */
[----:B------:R-:W1:Y:S01]  /*e3a0*/  @P1 LDC R0, c[0x0][0x434] ;  /* 0x00010d00ff001b82 */ /* 0x000e620000000800 */
[----:B-----5:R-:W-:Y:S01]  /*e3b0*/  IMAD.IADD R11, R4, 0x1, R19 ;  /* 0x00000001040b7824 */ /* 0x020fe200078e0213 */
[----:B------:R-:W-:-:S03]  /*e3c0*/  @P1 LOP3.LUT R29, R29, 0x8, RZ, 0xfc, !PT ;  /* 0x000000081d1d1812 */ /* 0x000fc600078efcff */
[----:B------:R-:W-:-:S03]  /*e3d0*/  IMAD.MOV.U32 R7, RZ, RZ, R11 ;  /* 0x000000ffff077224 */ /* 0x000fc600078e000b */
        /* <DEDUP_REMOVED lines=36> */
.L_x_2654:
        /* <DEDUP_REMOVED lines=20> */
.L_x_2603:
[----:B------:R-:W-:Y:S01]  /*e760*/  IMAD.MOV.U32 R20, RZ, RZ, 0x1 ;  /* 0x00000001ff147424 */ /* 0x000fe200078e00ff */
[----:B------:R-:W-:-:S04]  /*e770*/  SHF.R.S32.HI R8, RZ, 0x1f, R4 ;  /* 0x0000001fff087819 */ /* 0x000fc80000011404 */
[----:B------:R-:W-:-:S04]  /*e780*/  SHF.L.U32 R20, R20, 0x1f, RZ ;  /* 0x0000001f14147819 */ /* 0x000fc800000006ff */
[----:B------:R-:W0:Y:S02]  /*e790*/  SYNCS.PHASECHK.TRANS64.TRYWAIT P0, [UR44+0x38880], R20 ;  /* 0x03888014ff0075a7 */ /* 0x000e24000800016c */
[----:B0-----:R-:W-:Y:S05]  /*e7a0*/  @!P0 BRA `(.L_x_2604) ;  /* 0x0000004400108947 */ /* 0x001fea0003800000 */
.L_x_2655:
        /* <DEDUP_REMOVED lines=108> */
.L_x_2673:
        /* <DEDUP_REMOVED lines=18> */
.L_x_2606:
[----:B------:R-:W-:Y:S01]  /*ef90*/  SYNCS.ARRIVE.TRANS64.A1T0 RZ, [UR44+0x38870], RZ ;  /* 0x038870ffffff79a7 */ /* 0x000fe2000810002c */
[----:B------:R-:W-:Y:S05]  /*efa0*/  @!P6 BRA `(.L_x_2607) ;  /* 0x000000000004e947 */ /* 0x000fea0003800000 */
[----:B------:R-:W-:Y:S01]  /*efb0*/  BPT.TRAP 0x1 ;  /* 0x000000040000795c */ /* 0x000fe20000300000 */
.L_x_2607:
[----:B------:R-:W1:Y:S02]  /*efc0*/  SYNCS.PHASECHK.TRANS64.TRYWAIT P0, [UR44+0x38840], R20 ;  /* 0x03884014ff0075a7 */ /* 0x000e64000800016c */
[----:B-1----:R-:W-:Y:S05]  /*efd0*/  @!P0 BRA `(.L_x_2608) ;  /* 0x0000004400c48947 */ /* 0x002fea0003800000 */
.L_x_2674:
        /* <DEDUP_REMOVED lines=91> */
.L_x_2692:
        /* <DEDUP_REMOVED lines=18> */
.L_x_2610:
        /* <DEDUP_REMOVED lines=30> */
.L_x_2611:
[----:B------:R-:W-:Y:S01]  /*f890*/  UISETP.NE.AND UP0, UPT, UR47, URZ, UPT ;  /* 0x0000003f2f00728c */ /* 0x000fe2000bf05270 */
[----:B------:R-:W-:Y:S01]  /*f8a0*/  IMAD.U32 R4, RZ, RZ, UR38 ;  /* 0x00000026ff047e24 */ /* 0x000fe2000f8e00ff */
[----:B------:R-:W-:Y:S01]  /*f8b0*/  ULDC.64 UR4, c[0x0][0x2e0] ;  /* 0x0000b80000047ab9 */ /* 0x000fe20000000a00 */
[----:B------:R-:W-:Y:S02]  /*f8c0*/  IMAD.U32 R5, RZ, RZ, UR39 ;  /* 0x00000027ff057e24 */ /* 0x000fe4000f8e00ff */
[----:B------:R-:W-:Y:S01]  /*f8d0*/  IMAD.IADD R0, R32, 0x1, R24 ;  /* 0x0000000120007824 */ /* 0x000fe200078e0218 */
[----:B------:R-:W-:Y:S01]  /*f8e0*/  PLOP3.LUT P0, PT, PT, PT, UP0, 0x80, 0x0 ;  /* 0x000000000000781c */ /* 0x000fe20003f0f008 */
[----:B------:R-:W-:Y:S01]  /*f8f0*/  IMAD.U32 R5, RZ, RZ, UR46 ;  /* 0x0000002eff057e24 */ /* 0x000fe2000f8e00ff */
[----:B------:R-:W-:Y:S01]  /*f900*/  PLOP3.LUT P1, PT, PT, PT, UP0, 0x80, 0x0 ;  /* 0x000000000000781c */ /* 0x000fe20003f2f008 */
[----:B------:R-:W-:Y:S02]  /*f910*/  IMAD.U32 R3, RZ, RZ, UR45 ;  /* 0x0000002dff037e24 */ /* 0x000fe4000f8e00ff */
[----:B------:R-:W-:-:S02]  /*f920*/  IMAD.MOV.U32 R2, RZ, RZ, R4 ;  /* 0x000000ffff027224 */ /* 0x000fc400078e0004 */
[----:B------:R-:W-:Y:S02]  /*f930*/  IMAD R0, R5, 0x80, R0 ;  /* 0x0000008005007824 */ /* 0x000fe400078e0200 */
[----:B------:R-:W-:Y:S01]  /*f940*/  IMAD R26, R26, UR4, RZ ;  /* 0x000000041a1a7c24 */ /* 0x000fe2000f8e02ff */
[----:B------:R-:W2:Y:S01]  /*f950*/  LDC R5, c[0x0][0x448] ;  /* 0x00011200ff057b82 */ /* 0x000ea20000000800 */
[----:B------:R-:W-:Y:S01]  /*f960*/  IMAD.WIDE.U32 R2, R25, UR4, R2 ;  /* 0x0000000419027c25 */ /* 0x000fe2000f8e0002 */
[----:B------:R-:W-:-:S03]  /*f970*/  @UP0 ULDC UR4, c[0x0][0x44c] ;  /* 0x0001130000040ab9 */ /* 0x000fc60000000800 */
[----:B------:R-:W-:-:S04]  /*f980*/  @P0 IMAD.HI.U32 R4, R0, UR4, RZ ;  /* 0x0000000400040c27 */ /* 0x000fc8000f8e00ff */
[----:B------:R-:W-:Y:S01]  /*f990*/  IMAD R9, R25, UR5, R26 ;  /* 0x0000000519097c24 */ /* 0x000fe2000f8e021a */
[----:B------:R-:W-:Y:S01]  /*f9a0*/  @UP0 ULDC UR5, c[0x0][0x450] ;  /* 0x0001140000050ab9 */ /* 0x000fe20000000800 */
[----:B------:R-:W-:Y:S01]  /*f9b0*/  IMAD.MOV.U32 R7, RZ, RZ, R0 ;  /* 0x000000ffff077224 */ /* 0x000fe200078e0000 */
[----:B------:R-:W-:Y:S01]  /*f9c0*/  @P1 SHF.R.U32.HI R7, RZ, UR5, R4 ;  /* 0x00000005ff071c19 */ /* 0x000fe20008011604 */
[----:B------:R-:W-:Y:S01]  /*f9d0*/  ULDC.64 UR4, c[0x0][0x2d0] ;  /* 0x0000b40000047ab9 */ /* 0x000fe20000000a00 */
[----:B------:R-:W-:Y:S02]  /*f9e0*/  IMAD.IADD R3, R3, 0x1, R9 ;  /* 0x0000000103037824 */ /* 0x000fe400078e0209 */
[----:B------:R-:W-:Y:S01]  /*f9f0*/  SHF.R.S32.HI R4, RZ, 0x1f, R7 ;  /* 0x0000001fff047819 */ /* 0x000fe20000011407 */
[----:B------:R-:W-:-:S04]  /*fa00*/  IMAD.WIDE.U32 R2, R7, UR4, R2 ;  /* 0x0000000407027c25 */ /* 0x000fc8000f8e0002 */
[----:B------:R-:W-:-:S04]  /*fa10*/  IMAD R4, R4, UR4, RZ ;  /* 0x0000000404047c24 */ /* 0x000fc8000f8e02ff */
[----:B------:R-:W-:Y:S01]  /*fa20*/  IMAD R9, R7, UR5, R4 ;  /* 0x0000000507097c24 */ /* 0x000fe2000f8e0204 */
[----:B------:R-:W-:Y:S01]  /*fa30*/  ULDC.64 UR4, c[0x0][0x2c8] ;  /* 0x0000b20000047ab9 */ /* 0x000fe20000000a00 */
[----:B------:R-:W-:Y:S02]  /*fa40*/  IMAD.MOV R7, RZ, RZ, -R7 ;  /* 0x000000ffff077224 */ /* 0x000fe400078e0a07 */
[----:B------:R-:W-:Y:S02]  /*fa50*/  IMAD.IADD R3, R3, 0x1, R9 ;  /* 0x0000000103037824 */ /* 0x000fe400078e0209 */
[----:B--2---:R-:W-:-:S04]  /*fa60*/  IMAD R7, R5, R7, R0 ;  /* 0x0000000705077224 */ /* 0x004fc800078e0200 */
        /* <DEDUP_REMOVED lines=12> */
[----:B------:R-:W2:Y:S01]  /*fb30*/  SHFL.IDX PT, R14, R0, RZ, 0x181f ;  /* 0x00181fff000e7589 */ /* 0x000ea200000e0000 */
[----:B------:R-:W-:Y:S01]  /*fb40*/  IMAD.U32 R3, RZ, RZ, UR46 ;  /* 0x0000002eff037e24 */ /* 0x000fe2000f8e00ff */
[----:B------:R-:W-:Y:S02]  /*fb50*/  ULDC UR4, c[0x0][0x288] ;  /* 0x0000a20000047ab9 */ /* 0x000fe40000000800 */
[----:B------:R-:W3:Y:S01]  /*fb60*/  SHFL.IDX PT, R2, R4, RZ, 0x181f ;  /* 0x00181fff04027589 */ /* 0x000ee200000e0000 */
[----:B------:R-:W-:Y:S02]  /*fb70*/  IMAD R5, R5, UR4, RZ ;  /* 0x0000000405057c24 */ /* 0x000fe4000f8e02ff */
[----:B------:R-:W-:Y:S01]  /*fb80*/  IMAD R6, R3, 0x80, R24 ;  /* 0x0000008003067824 */ /* 0x000fe200078e0218 */
[----:B------:R-:W-:Y:S03]  /*fb90*/  SHFL.IDX PT, R7, R4, 0x1, 0x181f ;  /* 0x00381f0004077f89 */ /* 0x000fe600000e0000 */
        /* <DEDUP_REMOVED lines=67> */
.L_x_2709:
[----:B------:R-:W-:Y:S01]  /*ffd0*/  VIADD R6, R6, 0x70 ;  /* 0x0000007006067836 */ /* 0x000fe20000000000 */
[----:B------:R-:W-:Y:S01]  /*ffe0*/  BSSY B0, `(.L_x_2613) ;  /* 0x000000b000007945 */ /* 0x000fe20003800000 */
[----:B--2---:R-:W-:-:S03]  /*fff0*/  IMAD.MOV.U32 R0, RZ, RZ, 0x1 ;  /* 0x00000001ff007424 */ /* 0x004fc600078e00ff */
[----:B------:R-:W-:-:S13]  /*10000*/  ISETP.GE.AND P2, PT, R6, R5, PT ;  /* 0x000000050600720c */ /* 0x000fda0003f46270 */
[----:B------:R-:W-:Y:S05]  /*10010*/  @P2 BRA `(.L_x_2614) ;  /* 0x00000000001c2947 */ /* 0x000fea0003800000 */
[----:B---3--:R-:W-:-:S05]  /*10020*/  IADD3 R2, P2, R32, R14, RZ ;  /* 0x0000000e20027210 */ /* 0x008fca0007f5e0ff */
[----:B----4-:R-:W-:-:S05]  /*10030*/  IMAD.X R3, RZ, RZ, R7, P2 ;  /* 0x000000ffff037224 */ /* 0x010fca00010e0607 */
[----:B------:R-:W-:Y:S01]  /*10040*/  @!PT LDS RZ, [RZ] ;  /* 0x00000000fffff984 */ /* 0x000fe20000000800 */
[----:B------:R-:W-:Y:S01]  /*10050*/  @!PT LDS RZ, [RZ] ;  /* 0x00000000fffff984 */ /* 0x000fe20000000800 */
[----:B------:R-:W-:Y:S01]  /*10060*/  @!PT LDS RZ, [RZ] ;  /* 0x00000000fffff984 */ /* 0x000fe20000000800 */
[----:B------:R2:W-:Y:S04]  /*10070*/  LDGSTS.E.BYPASS.LTC128B.128 [R17+0x23c00], desc[UR50][R2.64], !P1 ;  /* 0x23c0000002117fae */ /* 0x0005e8000c901d72 */
[----:B------:R2:W-:Y:S02]  /*10080*/  LDGSTS.E.BYPASS.LTC128B.128 [R17+0x27c00], desc[UR50][R2.64+0x80], !P0 ;  /* 0x27c0008002117fae */ /* 0x0005e4000c101d72 */
.L_x_2614:
[----:B------:R-:W-:Y:S05]  /*10090*/  BSYNC B0 ;  /* 0x0000000000007941 */ /* 0x000fea0003800000 */
.L_x_2613:
        /* <DEDUP_REMOVED lines=8> */
[----:B------:R-:W5:Y:S02]  /*10120*/  SYNCS.PHASECHK.TRANS64.TRYWAIT P0, [UR44+0x38820], R0 ;  /* 0x03882000ff0075a7 */ /* 0x000f64000800016c */
[----:B-----5:R-:W-:Y:S10]  /*10130*/  @!P0 BRA `(.L_x_2615) ;  /* 0x00000048008c8947 */ /* 0x020ff40003800000 */
.L_x_2710:
[----:B------:R-:W-:Y:S01]  /*10140*/  IMAD.MOV.U32 R33, RZ, RZ, 0x1 ;  /* 0x00000001ff217424 */ /* 0x000fe200078e00ff */
[----:B------:R-:W-:Y:S06]  /*10150*/  @!P1 BRA `(.L_x_2616) ;  /* 0x0000001800589947 */ /* 0x000fec0003800000 */
[----:B------:R-:W5:Y:S04]  /*10160*/  LDL R4, [R1+0x4] ;  /* 0x0000040001047983 */ /* 0x000f680000100800 */
[----:B------:R-:W3:Y:S01]  /*10170*/  LDL R6, [R1+0x10] ;  /* 0x0000100001067983 */ /* 0x000ee20000100800 */
[----:B------:R-:W-:-:S04]  /*10180*/  UIADD3 UR4, UR42, 0x1, URZ ;  /* 0x000000012a047890 */ /* 0x000fc8000fffe03f */
[----:B------:R-:W-:Y:S02]  /*10190*/  UIMAD UR4, UR4, UR37, URZ ;  /* 0x00000025040472a4 */ /* 0x000fe4000f8e023f */
[----:B------:R-:W-:Y:S01]  /*101a0*/  ULOP3.LUT UR5, URZ, UR43, URZ, 0x33, !UPT ;  /* 0x0000002b3f057292 */ /* 0x000fe2000f8e333f */
[----:B------:R-:W-:-:S03]  /*101b0*/  LOP3.LUT R0, RZ, UR41, RZ, 0x33, !PT ;  /* 0x00000029ff007c12 */ /* 0x000fc6000f8e33ff */
[----:B--2---:R-:W-:-:S04]  /*101c0*/  LOP3.LUT R3, RZ, UR4, RZ, 0x33, !PT ;  /* 0x00000004ff037c12 */ /* 0x004fc8000f8e33ff */
[----:B------:R-:W-:Y:S02]  /*101d0*/  VIMNMX3 R0, R0, UR5, R3, !PT ;  /* 0x0000000500007c0f */ /* 0x000fe4000f800103 */
[----:B------:R-:W-:Y:S01]  /*101e0*/  IADD3 R19, R32, R19, R24 ;  /* 0x0000001320137210 */ /* 0x000fe20007ffe018 */
[----:B------:R-:W-:-:S04]  /*101f0*/  IMAD.MOV.U32 R10, RZ, RZ, RZ ;  /* 0x000000ffff0a7224 */ /* 0x000fc800078e00ff */
[----:B------:R-:W-:Y:S01]  /*10200*/  VIADD R5, R19, 0xfffffe80 ;  /* 0xfffffe8013057836 */ /* 0x000fe20000000000 */
[C---:B------:R-:W-:Y:S01]  /*10210*/  IADD3 R34, -R0.reuse, -0x2, RZ ;  /* 0xfffffffe00227810 */ /* 0x040fe20007ffe1ff */
[----:B------:R-:W-:Y:S02]  /*10220*/  IMAD.MOV.U32 R19, RZ, RZ, 0x1 ;  /* 0x00000001ff137424 */ /* 0x000fe400078e00ff */
[----:B------:R-:W-:Y:S02]  /*10230*/  IMAD R28, R0, -0x80, R5 ;  /* 0xffffff80001c7824 */ /* 0x000fe400078e0205 */
[C---:B-----5:R-:W-:Y:S02]  /*10240*/  IMAD.IADD R3, R4.reuse, 0x1, R16 ;  /* 0x0000000104037824 */ /* 0x060fe400078e0210 */
[----:B---3--:R-:W-:-:S03]  /*10250*/  IMAD.IADD R2, R4, 0x1, R6 ;  /* 0x0000000104027824 */ /* 0x008fc600078e0206 */
[----:B------:R2:W-:Y:S04]  /*10260*/  STL [R1+0xc], R3 ;  /* 0x00000c0301007387 */ /* 0x0005e80000100800 */
[----:B------:R2:W-:Y:S02]  /*10270*/  STL [R1+0x8], R2 ;  /* 0x0000080201007387 */ /* 0x0005e40000100800 */
.L_x_2631:
[----:B---3--:R-:W3:Y:S01]  /*10280*/  LDL R4, [R1] ;  /* 0x0000000001047983 */ /* 0x008ee20000100800 */
[----:B------:R-:W5:Y:S01]  /*10290*/  LDC R0, c[0x0][0x430] ;  /* 0x00010c00ff007b82 */ /* 0x000f620000000800 */
[----:B----4-:R-:W-:Y:S01]  /*102a0*/  IMAD.MOV.U32 R7, RZ, RZ, R28 ;  /* 0x000000ffff077224 */ /* 0x010fe200078e001c */
[----:B------:R-:W-:Y:S01]  /*102b0*/  ULDC.64 UR4, c[0x0][0x428] ;  /* 0x00010a0000047ab9 */ /* 0x000fe20000000a00 */
[----:B-----5:R-:W-:-:S13]  /*102c0*/  ISETP.NE.AND P0, PT, R0, 0x1, PT ;  /* 0x000000010000780c */ /* 0x020fda0003f05270 */
[----:B--2---:R-:W2:Y:S08]  /*102d0*/  @P0 LDC R3, c[0x0][0x434] ;  /* 0x00010d00ff030b82 */ /* 0x004eb00000000800 */
[----:B------:R-:W4:Y:S01]  /*102e0*/  @P0 LDC R5, c[0x0][0x438] ;  /* 0x00010e00ff050b82 */ /* 0x000f220000000800 */
[----:B--2---:R-:W-:-:S05]  /*102f0*/  @P0 IMAD.HI.U32 R0, R28, R3, RZ ;  /* 0x000000031c000227 */ /* 0x004fca00078e00ff */
[----:B----4-:R-:W-:-:S04]  /*10300*/  @P0 SHF.R.U32.HI R7, RZ, R5, R0 ;  /* 0x00000005ff070219 */ /* 0x010fc80000011600 */
[--C-:B------:R-:W-:Y:S01]  /*10310*/  SHF.R.S32.HI R3, RZ, 0x1f, R7.reuse ;  /* 0x0000001fff037819 */ /* 0x100fe20000011407 */
[----:B------:R-:W-:-:S04]  /*10320*/  IMAD.MOV.U32 R2, RZ, RZ, R7 ;  /* 0x000000ffff027224 */ /* 0x000fc800078e0007 */
[----:B------:R-:W-:-:S04]  /*10330*/  IMAD.WIDE.U32 R2, R36, UR4, R2 ;  /* 0x0000000424027c25 */ /* 0x000fc8000f8e0002 */
[----:B---3--:R-:W-:-:S04]  /*10340*/  IMAD R5, R4, UR4, RZ ;  /* 0x0000000404057c24 */ /* 0x008fc8000f8e02ff */
[----:B------:R-:W-:Y:S01]  /*10350*/  IMAD R5, R36, UR5, R5 ;  /* 0x0000000524057c24 */ /* 0x000fe2000f8e0205 */
[----:B------:R-:W-:Y:S02]  /*10360*/  ULDC.64 UR4, c[0x0][0x418] ;  /* 0x0001060000047ab9 */ /* 0x000fe40000000a00 */
[----:B------:R-:W-:Y:S01]  /*10370*/  LEA R4, P0, R2, UR4, 0x2 ;  /* 0x0000000402047c11 */ /* 0x000fe2000f8010ff */
[----:B------:R-:W-:-:S05]  /*10380*/  IMAD.IADD R3, R5, 0x1, R3 ;  /* 0x0000000105037824 */ /* 0x000fca00078e0203 */
[----:B------:R-:W-:-:S06]  /*10390*/  LEA.HI.X R5, R2, UR5, R3, 0x2, P0 ;  /* 0x0000000502057c11 */ /* 0x000fcc00080f1403 */
[----:B------:R-:W0:Y:S01]  /*103a0*/  LDG.E R5, desc[UR50][R4.64] ;  /* 0x0000003204057981 */ /* 0x000e22000c1e1900 */
        /* <DEDUP_REMOVED lines=10> */
[----:B01----:R-:W-:Y:S01]  /*10450*/  SHF.R.S32.HI R20, RZ, 0x1f, R5 ;  /* 0x0000001fff147819 */ /* 0x003fe20000011405 */
[----:B------:R-:W-:Y:S06]  /*10460*/  @!P2 BRA `(.L_x_2617) ;  /* 0x000000000004a947 */ /* 0x000fec0003800000 */
[----:B------:R-:W-:Y:S01]  /*10470*/  BPT.TRAP 0x1 ;  /* 0x000000040000795c */ /* 0x000fe20000300000 */
.L_x_2617:
[----:B------:R-:W-:Y:S02]  /*10480*/  LEA R4, R0, UR44, 0x3 ;  /* 0x0000002c00047c11 */ /* 0x000fe4000f8e18ff */
[----:B------:R-:W-:-:S04]  /*10490*/  SHF.L.U32 R21, R33, 0x1f, RZ ;  /* 0x0000001f21157819 */ /* 0x000fc800000006ff */
[----:B------:R-:W0:Y:S02]  /*104a0*/  SYNCS.PHASECHK.TRANS64.TRYWAIT P1, [R4+URZ+0x38880], R21 ;  /* 0x03888015040075a7 */ /* 0x000e24000802017f */
[----:B0-----:R-:W-:Y:S05]  /*104b0*/  @!P1 BRA `(.L_x_2618) ;  /* 0x0000004400c09947 */ /* 0x001fea0003800000 */
.L_x_2711:
        /* <DEDUP_REMOVED lines=29> */
[----:B------:R-:W1:Y:S01]  /*10690*/  SHFL.IDX PT, R14, R9, RZ, 0x181f ;  /* 0x00181fff090e7589 */ /* 0x000e6200000e0000 */
        /* <DEDUP_REMOVED lines=44> */
.L_x_2729:
        /* <DEDUP_REMOVED lines=17> */
.L_x_2620:
[----:B------:R1:W-:Y:S01]  /*10a70*/  SYNCS.ARRIVE.TRANS64.A1T0 RZ, [R4+URZ+0x38870], RZ ;  /* 0x038870ff04ff79a7 */ /* 0x0003e2000810003f */
[----:B------:R-:W-:Y:S05]  /*10a80*/  @!P2 BRA `(.L_x_2621) ;  /* 0x000000000004a947 */ /* 0x000fea0003800000 */
[----:B------:R-:W-:Y:S01]  /*10a90*/  BPT.TRAP 0x1 ;  /* 0x000000040000795c */ /* 0x000fe20000300000 */
.L_x_2621:
[----:B------:R-:W2:Y:S02]  /*10aa0*/  SYNCS.PHASECHK.TRANS64.TRYWAIT P1, [R4+URZ+0x38840], R21 ;  /* 0x03884015040075a7 */ /* 0x000ea4000802017f */
[----:B--2---:R-:W-:Y:S05]  /*10ab0*/  @!P1 BRA `(.L_x_2622) ;  /* 0x00000048007c9947 */ /* 0x004fea0003800000 */
.L_x_2730:
        /* <DEDUP_REMOVED lines=71> */
.L_x_2748:
        /* <DEDUP_REMOVED lines=17> */
.L_x_2624:
[----:B------:R-:W-:Y:S01]  /*11040*/  IMAD.U32 R2, RZ, RZ, UR36 ;  /* 0x00000024ff027e24 */ /* 0x000fe2000f8e00ff */
[----:B------:R0:W-:Y:S04]  /*11050*/  SYNCS.ARRIVE.TRANS64.A1T0 RZ, [R4+URZ+0x38830], RZ ;  /* 0x038830ff04ff79a7 */ /* 0x0001e8000810003f */
[----:B------:R-:W-:-:S04]  /*11060*/  LOP3.LUT R2, R2, 0x1, RZ, 0xfc, !PT ;  /* 0x0000000102027812 */ /* 0x000fc800078efcff */
[----:B------:R-:W-:-:S13]  /*11070*/  ISETP.NE.AND P1, PT, R2, 0x3, PT ;  /* 0x000000030200780c */ /* 0x000fda0003f25270 */
[----:B0-----:R-:W-:Y:S05]  /*11080*/  @!P1 BRA `(.L_x_2625) ;  /* 0x0000000000049947 */ /* 0x001fea0003800000 */
[----:B------:R-:W-:Y:S01]  /*11090*/  BPT.TRAP 0x1 ;  /* 0x000000040000795c */ /* 0x000fe20000300000 */
.L_x_2625:
[----:B------:R-:W-:Y:S02]  /*110a0*/  LOP3.LUT R3, R19, 0x1, RZ, 0x3c, !PT ;  /* 0x0000000113037812 */ /* 0x000fe400078e3cff */
[----:B------:R-:W-:Y:S02]  /*110b0*/  LEA R18, R10, UR44, 0x3 ;  /* 0x0000002c0a127c11 */ /* 0x000fe4000f8e18ff */
[----:B------:R-:W-:-:S04]  /*110c0*/  SHF.L.U32 R3, R3, 0x1f, RZ ;  /* 0x0000001f03037819 */ /* 0x000fc800000006ff */
[----:B------:R-:W0:Y:S02]  /*110d0*/  SYNCS.PHASECHK.TRANS64.TRYWAIT P2, [R18+URZ+0x38870], R3 ;  /* 0x03887003120075a7 */ /* 0x000e24000804017f */
[----:B0-----:R-:W-:Y:S05]  /*110e0*/  @!P2 BRA `(.L_x_2626) ;  /* 0x0000004c0048a947 */ /* 0x001fea0003800000 */
.L_x_2749:
[----:B------:R-:W-:-:S06]  /*110f0*/  ULOP3.LUT UR4, UR36, 0x2, URZ, 0xfc, !UPT ;  /* 0x0000000224047892 */ /* 0x000fcc000f8efc3f */
[----:B------:R-:W-:-:S05]  /*11100*/  IMAD.U32 R2, RZ, RZ, UR4 ;  /* 0x00000004ff027e24 */ /* 0x000fca000f8e00ff */
[----:B------:R-:W-:-:S13]  /*11110*/  ISETP.NE.AND P2, PT, R2, 0x3, PT ;  /* 0x000000030200780c */ /* 0x000fda0003f45270 */
[----:B------:R-:W-:Y:S05]  /*11120*/  @!P2 BRA `(.L_x_2627) ;  /* 0x000000000004a947 */ /* 0x000fea0003800000 */
[----:B------:R-:W-:Y:S01]  /*11130*/  BPT.TRAP 0x1 ;  /* 0x000000040000795c */ /* 0x000fe20000300000 */
.L_x_2627:
[----:B------:R-:W-:Y:S01]  /*11140*/  SHF.L.U32 R5, R19, 0x1f, RZ ;  /* 0x0000001f13057819 */ /* 0x000fe200000006ff */
[----:B0-----:R-:W-:-:S03]  /*11150*/  IMAD.SHL.U32 R3, R10, 0x8000, RZ ;  /* 0x000080000a037824 */ /* 0x001fc600078e00ff */
[----:B------:R-:W0:Y:S02]  /*11160*/  SYNCS.PHASECHK.TRANS64.TRYWAIT P2, [R18+URZ+0x38860], R5 ;  /* 0x03886005120075a7 */ /* 0x000e24000804017f */
[----:B0-----:R-:W-:Y:S05]  /*11170*/  @!P2 BRA `(.L_x_2628) ;  /* 0x0000004c0038a947 */ /* 0x001fea0003800000 */
.L_x_2750:
        /* <DEDUP_REMOVED lines=135> */
.L_x_2629:
[----:B-1----:R1:W-:Y:S01]  /*119f0*/  SYNCS.ARRIVE.TRANS64.A1T0 RZ, [R18+URZ+0x38850], RZ ;  /* 0x038850ff12ff79a7 */ /* 0x0023e2000810003f */
[----:B------:R-:W-:Y:S06]  /*11a00*/  BAR.SYNC.DEFER_BLOCKING 0x2, 0x80 ;  /* 0x0082000000007b1d */ /* 0x000fec0000010000 */
[----:B------:R-:W-:Y:S05]  /*11a10*/  @!P1 BRA `(.L_x_2630) ;  /* 0x0000000000049947 */ /* 0x000fea0003800000 */
[----:B------:R-:W-:Y:S01]  /*11a20*/  BPT.TRAP 0x1 ;  /* 0x000000040000795c */ /* 0x000fe20000300000 */
.L_x_2630:
        /* <DEDUP_REMOVED lines=9> */
.L_x_2616:
[----:B------:R-:W-:-:S07]  /*11ac0*/  IMAD.MOV.U32 R0, RZ, RZ, RZ ;  /* 0x000000ffff007224 */ /* 0x000fce00078e00ff */
.L_x_2632:
[----:B------:R-:W-:-:S06]  /*11ad0*/  ULOP3.LUT UR4, UR36, 0x1, URZ, 0xfc, !UPT ;  /* 0x0000000124047892 */ /* 0x000fcc000f8efc3f */
[----:B--2---:R-:W-:-:S05]  /*11ae0*/  IMAD.U32 R2, RZ, RZ, UR4 ;  /* 0x00000004ff027e24 */ /* 0x004fca000f8e00ff */
[----:B------:R-:W-:-:S13]  /*11af0*/  ISETP.NE.AND P1, PT, R2, 0x3, PT ;  /* 0x000000030200780c */ /* 0x000fda0003f25270 */
[----:B------:R-:W-:Y:S05]  /*11b00*/  @!P1 BRA `(.L_x_2633) ;  /* 0x0000000000049947 */ /* 0x000fea0003800000 */
[----:B------:R-:W-:Y:S01]  /*11b10*/  BPT.TRAP 0x1 ;  /* 0x000000040000795c */ /* 0x000fe20000300000 */
.L_x_2633:
[----:B------:R-:W-:Y:S01]  /*11b20*/  LOP3.LUT R3, R33, 0x1, RZ, 0x3c, !PT ;  /* 0x0000000121037812 */ /* 0x000fe200078e3cff */
[----:B------:R-:W-:Y:S01]  /*11b30*/  BSSY B0, `(.L_x_2634) ;  /* 0x0000005000007945 */ /* 0x000fe20003800000 */
[----:B---3--:R-:W-:Y:S02]  /*11b40*/  LEA R18, R0, UR44, 0x3 ;  /* 0x0000002c00127c11 */ /* 0x008fe4000f8e18ff */
[----:B------:R-:W-:-:S04]  /*11b50*/  SHF.L.U32 R3, R3, 0x1f, RZ ;  /* 0x0000001f03037819 */ /* 0x000fc800000006ff */
[----:B------:R-:W2:Y:S02]  /*11b60*/  SYNCS.PHASECHK.TRANS64.TRYWAIT P0, [R18+URZ+0x38870], R3 ;  /* 0x03887003120075a7 */ /* 0x000ea4000800017f */
[----:B--2---:R-:W-:Y:S05]  /*11b70*/  @!P0 BRA `(.L_x_2635) ;  /* 0x0000004000cc8947 */ /* 0x004fea0003800000 */
.L_x_2751:
[----:B------:R-:W-:Y:S05]  /*11b80*/  BSYNC B0 ;  /* 0x0000000000007941 */ /* 0x000fea0003800000 */
.L_x_2634:
[----:B------:R-:W-:-:S06]  /*11b90*/  ULOP3.LUT UR4, UR36, 0x2, URZ, 0xfc, !UPT ;  /* 0x0000000224047892 */ /* 0x000fcc000f8efc3f */
[----:B------:R-:W-:-:S05]  /*11ba0*/  IMAD.U32 R2, RZ, RZ, UR4 ;  /* 0x00000004ff027e24 */ /* 0x000fca000f8e00ff */
[----:B------:R-:W-:-:S13]  /*11bb0*/  ISETP.NE.AND P0, PT, R2, 0x3, PT ;  /* 0x000000030200780c */ /* 0x000fda0003f05270 */
[----:B------:R-:W-:Y:S05]  /*11bc0*/  @!P0 BRA `(.L_x_2636) ;  /* 0x0000000000048947 */ /* 0x000fea0003800000 */
[----:B------:R-:W-:Y:S01]  /*11bd0*/  BPT.TRAP 0x1 ;  /* 0x000000040000795c */ /* 0x000fe20000300000 */
.L_x_2636:
[----:B--2---:R-:W-:Y:S01]  /*11be0*/  SHF.L.U32 R3, R33, 0x1f, RZ ;  /* 0x0000001f21037819 */ /* 0x004fe200000006ff */
[----:B------:R-:W-:-:S03]  /*11bf0*/  IMAD.SHL.U32 R2, R0, 0x8000, RZ ;  /* 0x0000800000027824 */ /* 0x000fc600078e00ff */
[----:B------:R-:W2:Y:S02]  /*11c00*/  SYNCS.PHASECHK.TRANS64.TRYWAIT P0, [R18+URZ+0x38860], R3 ;  /* 0x03886003120075a7 */ /* 0x000ea4000800017f */
[----:B------:R-:W-:Y:S01]  /*11c10*/  LOP3.LUT R5, R2, R16, RZ, 0xfc, !PT ;  /* 0x0000001002057212 */ /* 0x000fe200078efcff */
[----:B--2---:R-:W-:Y:S06]  /*11c20*/  @!P0 BRA `(.L_x_2637) ;  /* 0x0000004000b48947 */ /* 0x004fec0003800000 */
.L_x_2752:
[----:B01----:R-:W3:Y:S04]  /*11c30*/  LDL.LU R23, [R1+0x10] ;  /* 0x0000100001177983 */ /* 0x003ee80000300800 */
[----:B------:R-:W2:Y:S01]  /*11c40*/  LDL.LU R22, [R1+0x4] ;  /* 0x0000040001167983 */ /* 0x000ea20000300800 */
[----:B------:R-:W-:Y:S05]  /*11c50*/  WARPSYNC.ALL ;  /* 0x0000000000007948 */ /* 0x000fea0003800000 */
[----:B----4-:R-:W0:Y:S01]  /*11c60*/  LDSM.16.MT88.4 R4, [R5+UR44+0x10400] ;  /* 0x0104002c0504783b */ /* 0x010e220008004200 */
[----:B------:R-:W-:Y:S01]  /*11c70*/  VIADD R19, R2, 0x4000 ;  /* 0x0000400002137836 */ /* 0x000fe20000000000 */
[----:B------:R-:W-:Y:S01]  /*11c80*/  IADD3 R17, R30, R2, R31 ;  /* 0x000000021e117210 */ /* 0x000fe20007ffe01f */
[----:B------:R-:W-:Y:S01]  /*11c90*/  VIADD R21, R2, 0x1000 ;  /* 0x0000100002157836 */ /* 0x000fe20000000000 */
[----:B------:R-:W-:-:S02]  /*11ca0*/  ULOP3.LUT UR4, UR36, 0x2, URZ, 0xfc, !UPT ;  /* 0x0000000224047892 */ /* 0x000fc4000f8efc3f */
[-C--:B------:R-:W-:Y:S02]  /*11cb0*/  LOP3.LUT R19, R19, R16.reuse, RZ, 0xfc, !PT ;  /* 0x0000001013137212 */ /* 0x080fe400078efcff */
[----:B------:R-:W-:Y:S02]  /*11cc0*/  LOP3.LUT R21, R21, R16, RZ, 0xfc, !PT ;  /* 0x0000001015157212 */ /* 0x000fe400078efcff */
[C-C-:B0-----:R-:W-:Y:S02]  /*11cd0*/  PRMT R12, R4.reuse, 0x6420, R5.reuse ;  /* 0x00006420040c7816 */ /* 0x141fe40000000005 */
[----:B------:R-:W-:Y:S02]  /*11ce0*/  PRMT R13, R4, 0x7531, R5 ;  /* 0x00007531040d7816 */ /* 0x000fe40000000005 */
[C-C-:B------:R-:W-:Y:S02]  /*11cf0*/  PRMT R14, R6.reuse, 0x6420, R7.reuse ;  /* 0x00006420060e7816 */ /* 0x140fe40000000007 */
[----:B------:R-:W-:-:S02]  /*11d00*/  PRMT R15, R6, 0x7531, R7 ;  /* 0x00007531060f7816 */ /* 0x000fc40000000007 */
[----:B--2---:R-:W-:-:S05]  /*11d10*/  IADD3 R3, R2, R16, R22 ;  /* 0x0000001002037210 */ /* 0x004fca0007ffe016 */
        /* <DEDUP_REMOVED lines=9> */
[----:B---3--:R-:W-:Y:S02]  /*11db0*/  IADD3 R19, R31, R2, R23 ;  /* 0x000000021f137210 */ /* 0x008fe40007ffe017 */
        /* <DEDUP_REMOVED lines=107> */
.L_x_2638:
[----:B-1----:R1:W-:Y:S01]  /*12470*/  SYNCS.ARRIVE.TRANS64.A1T0 RZ, [R18+URZ+0x38850], RZ ;  /* 0x038850ff12ff79a7 */ /* 0x0023e2000810003f */
[----:B------:R-:W-:Y:S06]  /*12480*/  BAR.SYNC.DEFER_BLOCKING 0x2, 0x80 ;  /* 0x0082000000007b1d */ /* 0x000fec0000010000 */
[----:B------:R-:W-:Y:S05]  /*12490*/  @!P1 BRA `(.L_x_2639) ;  /* 0x0000000000049947 */ /* 0x000fea0003800000 */
[----:B------:R-:W-:Y:S01]  /*124a0*/  BPT.TRAP 0x1 ;  /* 0x000000040000795c */ /* 0x000fe20000300000 */
.L_x_2639:
        /* <DEDUP_REMOVED lines=10> */
.L_x_2596:
[----:B------:R-:W1:Y:S01]  /*12550*/  S2R R4, SR_CgaCtaId ;  /* 0x0000000000047919 */ /* 0x000e620000008800 */
[----:B------:R-:W-:Y:S02]  /*12560*/  MOV R3, 0x400 ;  /* 0x0000040000037802 */ /* 0x000fe40000000f00 */
[----:B------:R-:W-:Y:S02]  /*12570*/  SHF.L.U32 R2, R2, 0x1f, RZ ;  /* 0x0000001f02027819 */ /* 0x000fe400000006ff */
[----:B-1----:R-:W-:-:S04]  /*12580*/  LEA R5, R4, R3, 0x18 ;  /* 0x0000000304057211 */ /* 0x002fc800078ec0ff */
[----:B------:R-:W1:Y:S02]  /*12590*/  SYNCS.PHASECHK.TRANS64.TRYWAIT P0, [R5+URZ+0x38820], R2 ;  /* 0x03882002050075a7 */ /* 0x000e64000800017f */
[----:B-1----:R-:W-:Y:S05]  /*125a0*/  @!P0 BRA `(.L_x_2640) ;  /* 0x0000003800688947 */ /* 0x002fea0003800000 */
.L_x_2753:
        /* <DEDUP_REMOVED lines=13> */
.L_x_2641:
[C---:B------:R-:W-:Y:S01]  /*12680*/  IMAD R4, R0.reuse, 0x8, R5 ;  /* 0x0000000800047824 */ /* 0x040fe200078e0205 */
[----:B------:R-:W-:Y:S01]  /*12690*/  SHF.L.U32 R3, R33, 0x1f, RZ ;  /* 0x0000001f21037819 */ /* 0x000fe200000006ff */
[----:B------:R-:W-:-:S03]  /*126a0*/  VIADD R0, R0, 0x1 ;  /* 0x0000000100007836 */ /* 0x000fc60000000000 */
[----:B------:R-:W1:Y:S02]  /*126b0*/  SYNCS.PHASECHK.TRANS64.TRYWAIT P1, [R4+URZ+0x38840], R3 ;  /* 0x03884003040075a7 */ /* 0x000e64000802017f */
[----:B------:R-:W-:-:S04]  /*126c0*/  ISETP.NE.AND P2, PT, R0, 0x2, PT ;  /* 0x000000020000780c */ /* 0x000fc80003f45270 */
[----:B------:R-:W-:Y:S01]  /*126d0*/  SEL R2, RZ, 0x1, P2 ;  /* 0x00000001ff027807 */ /* 0x000fe20001000000 */
[----:B-1----:R-:W-:Y:S08]  /*126e0*/  @!P1 BRA `(.L_x_2642) ;  /* 0x00000038002c9947 */ /* 0x002ff00003800000 */
.L_x_2754:
[----:B------:R-:W-:Y:S02]  /*126f0*/  SEL R0, R0, RZ, P2 ;  /* 0x000000ff00007207 */ /* 0x000fe40001000000 */
[----:B------:R-:W-:Y:S01]  /*12700*/  LOP3.LUT R2, R33, R2, RZ, 0x3c, !PT ;  /* 0x0000000221027212 */ /* 0x000fe200078e3cff */
[----:B------:R-:W-:Y:S06]  /*12710*/  @!P0 BRA `(.L_x_2643) ;  /* 0x0000000000048947 */ /* 0x000fec0003800000 */
[----:B------:R-:W-:Y:S01]  /*12720*/  BPT.TRAP 0x1 ;  /* 0x000000040000795c */ /* 0x000fe20000300000 */
.L_x_2643:
[----:B------:R-:W-:Y:S01]  /*12730*/  IMAD R5, R0, 0x8, R5 ;  /* 0x0000000800057824 */ /* 0x000fe200078e0205 */
[----:B------:R-:W-:-:S04]  /*12740*/  SHF.L.U32 R0, R2, 0x1f, RZ ;  /* 0x0000001f02007819 */ /* 0x000fc800000006ff */
[----:B------:R-:W2:Y:S02]  /*12750*/  SYNCS.PHASECHK.TRANS64.TRYWAIT P1, [R5+URZ+0x38840], R0 ;  /* 0x03884000050075a7 */ /* 0x000ea4000802017f */
[----:B--2---:R-:W-:Y:S05]  /*12760*/  @!P1 BRA `(.L_x_2644) ;  /* 0x0000003800209947 */ /* 0x004fea0003800000 */
.L_x_2755:
[----:B------:R-:W-:Y:S05]  /*12770*/  @!P0 BRA `(.L_x_2645) ;  /* 0x0000000000048947 */ /* 0x000fea0003800000 */
[----:B------:R-:W-:Y:S01]  /*12780*/  BPT.TRAP 0x1 ;  /* 0x000000040000795c */ /* 0x000fe20000300000 */
.L_x_2645:
[----:B------:R-:W3:Y:S02]  /*12790*/  SYNCS.PHASECHK.TRANS64.TRYWAIT P1, [R4+URZ+0x38860], R3 ;  /* 0x03886003040075a7 */ /* 0x000ee4000802017f */
[----:B---3--:R-:W-:Y:S05]  /*127a0*/  @!P1 BRA `(.L_x_2646) ;  /* 0x0000003800249947 */ /* 0x008fea0003800000 */
.L_x_2756:
[----:B------:R-:W-:Y:S05]  /*127b0*/  @!P0 BRA `(.L_x_2647) ;  /* 0x0000000000048947 */ /* 0x000fea0003800000 */
[----:B------:R-:W-:Y:S01]  /*127c0*/  BPT.TRAP 0x1 ;  /* 0x000000040000795c */ /* 0x000fe20000300000 */
.L_x_2647:
[----:B------:R-:W4:Y:S02]  /*127d0*/  SYNCS.PHASECHK.TRANS64.TRYWAIT P1, [R5+URZ+0x38860], R0 ;  /* 0x03886000050075a7 */ /* 0x000f24000802017f */
[----:B----4-:R-:W-:Y:S05]  /*127e0*/  @!P1 BRA `(.L_x_2648) ;  /* 0x0000003800289947 */ /* 0x010fea0003800000 */
.L_x_2757:
[----:B------:R-:W-:Y:S05]  /*127f0*/  @!P0 BRA `(.L_x_2649) ;  /* 0x0000000000048947 */ /* 0x000fea0003800000 */
[----:B------:R-:W-:Y:S01]  /*12800*/  BPT.TRAP 0x1 ;  /* 0x000000040000795c */ /* 0x000fe20000300000 */
.L_x_2649:
[----:B------:R-:W0:Y:S02]  /*12810*/  SYNCS.PHASECHK.TRANS64.TRYWAIT P1, [R4+URZ+0x38880], R3 ;  /* 0x03888003040075a7 */ /* 0x000e24000802017f */
[----:B0-----:R-:W-:Y:S05]  /*12820*/  @!P1 BRA `(.L_x_2650) ;  /* 0x00000038002c9947 */ /* 0x001fea0003800000 */
.L_x_2758:
[----:B------:R-:W-:Y:S05]  /*12830*/  @!P0 BRA `(.L_x_2651) ;  /* 0x0000000000048947 */ /* 0x000fea0003800000 */
[----:B------:R-:W-:Y:S01]  /*12840*/  BPT.TRAP 0x1 ;  /* 0x000000040000795c */ /* 0x000fe20000300000 */
.L_x_2651:
[----:B------:R0:W0:Y:S02]  /*12850*/  SYNCS.PHASECHK.TRANS64.TRYWAIT P0, [R5+URZ+0x38880], R0 ;  /* 0x03888000050075a7 */ /* 0x000024000800017f */
[----:B0-----:R-:W-:Y:S05]  /*12860*/  @!P0 NANOSLEEP.SYNCS 0x989680 ;  /* 0x009896800000895d */ /* 0x001fea0003900000 */
[----:B------:R-:W0:Y:S02]  /*12870*/  @!P0 SYNCS.PHASECHK.TRANS64 P0, [R5+URZ+0x38880], R0 ;  /* 0x03888000050085a7 */ /* 0x000e24000800007f */
[----:B0-----:R-:W-:Y:S05]  /*12880*/  @!P0 BRA `(.L_x_2651) ;  /* 0xfffffffc00f08947 */ /* 0x001fea000383ffff */
.L_x_2552:
[----:B------:R-:W-:Y:S05]  /*12890*/  BSYNC B6 ;  /* 0x0000000000067941 */ /* 0x000fea0003800000 */
.L_x_2549:
[----:B------:R-:W-:Y:S05]  /*128a0*/  EXIT ;  /* 0x000000000000794d */ /* 0x000fea0003800000 */
.L_x_2556:
[----:B0-----:R-:W-:-:S04]  /*128b0*/  IMAD.U32 R3, RZ, RZ, UR41 ;  /* 0x00000029ff037e24 */ /* 0x001fc8000f8e00ff */
[----:B------:R0:W1:Y:S03]  /*128c0*/  SYNCS.PHASECHK.TRANS64.TRYWAIT P0, [R3+URZ+0x38800], R8 ;  /* 0x03880008030075a7 */ /* 0x000066000800017f */
[----:B-1----:R-:W-:Y:S05]  /*128d0*/  @!P0 NANOSLEEP.SYNCS 0x989680 ;  /* 0x009896800000895d */ /* 0x002fea0003900000 */
[----:B------:R-:W1:Y:S02]  /*128e0*/  @!P0 SYNCS.PHASECHK.TRANS64 P0, [R3+URZ+0x38800], R8 ;  /* 0x03880008030085a7 */ /* 0x000e64000800007f */
[----:B-1----:R-:W-:Y:S05]  /*128f0*/  @!P0 BRA `(.L_x_2556) ;  /* 0xfffffffc00ec8947 */ /* 0x002fea000383ffff */
[----:B------:R-:W-:Y:S05]  /*12900*/  BRA `(.L_x_2652) ;  /* 0xfffffeec00dc7947 */ /* 0x000fea000383ffff */
.L_x_2560:
[----:B0-----:R-:W-:-:S04]  /*12910*/  IMAD.U32 R3, RZ, RZ, UR41 ;  /* 0x00000029ff037e24 */ /* 0x001fc8000f8e00ff */
[----:B------:R0:W2:Y:S03]  /*12920*/  SYNCS.PHASECHK.TRANS64.TRYWAIT P1, [R3+URZ+0x38830], R8 ;  /* 0x03883008030075a7 */ /* 0x0000a6000802017f */
[----:B--2---:R-:W-:Y:S05]  /*12930*/  @!P1 NANOSLEEP.SYNCS 0x989680 ;  /* 0x009896800000995d */ /* 0x004fea0003900000 */
[----:B------:R-:W2:Y:S02]  /*12940*/  @!P1 SYNCS.PHASECHK.TRANS64 P1, [R3+URZ+0x38830], R8 ;  /* 0x03883008030095a7 */ /* 0x000ea4000802007f */
[----:B--2---:R-:W-:Y:S05]  /*12950*/  @!P1 BRA `(.L_x_2560) ;  /* 0xfffffffc00ec9947 */ /* 0x004fea000383ffff */
[----:B------:R-:W-:Y:S05]  /*12960*/  BRA `(.L_x_2559) ;  /* 0xfffffeec00f87947 */ /* 0x000fea000383ffff */
.L_x_2565:
[----:B-1----:R-:W-:-:S04]  /*12970*/  IMAD.U32 R9, RZ, RZ, UR41 ;  /* 0x00000029ff097e24 */ /* 0x002fc8000f8e00ff */
[----:B------:R1:W3:Y:S03]  /*12980*/  SYNCS.PHASECHK.TRANS64.TRYWAIT P1, [R9+URZ+0x38850], R8 ;  /* 0x03885008090075a7 */ /* 0x0002e6000802017f */
[----:B---3--:R-:W-:Y:S05]  /*12990*/  @!P1 NANOSLEEP.SYNCS 0x989680 ;  /* 0x009896800000995d */ /* 0x008fea0003900000 */
[----:B------:R-:W3:Y:S02]  /*129a0*/  @!P1 SYNCS.PHASECHK.TRANS64 P1, [R9+URZ+0x38850], R8 ;  /* 0x03885008090095a7 */ /* 0x000ee4000802007f */
[----:B---3--:R-:W-:Y:S05]  /*129b0*/  @!P1 BRA `(.L_x_2565) ;  /* 0xfffffffc00ec9947 */ /* 0x008fea000383ffff */
[----:B------:R-:W-:Y:S05]  /*129c0*/  BRA `(.L_x_2564) ;  /* 0xffffff1000887947 */ /* 0x000fea000383ffff */
.L_x_2571:
[----:B0-----:R-:W-:Y:S02]  /*129d0*/  IMAD.U32 R0, RZ, RZ, UR55 ;  /* 0x00000037ff007e24 */ /* 0x001fe4000f8e00ff */
[----:B------:R-:W-:-:S04]  /*129e0*/  IMAD.U32 R11, RZ, RZ, UR57 ;  /* 0x00000039ff0b7e24 */ /* 0x000fc8000f8e00ff */
[----:B------:R0:W1:Y:S03]  /*129f0*/  SYNCS.PHASECHK.TRANS64.TRYWAIT P1, [R0+URZ+0x38830], R11 ;  /* 0x0388300b000075a7 */ /* 0x000066000802017f */
[----:B-1----:R-:W-:Y:S05]  /*12a00*/  @!P1 NANOSLEEP.SYNCS 0x989680 ;  /* 0x009896800000995d */ /* 0x002fea0003900000 */
[----:B------:R-:W1:Y:S02]  /*12a10*/  @!P1 SYNCS.PHASECHK.TRANS64 P1, [R0+URZ+0x38830], R11 ;  /* 0x0388300b000095a7 */ /* 0x000e64000802007f */
[----:B-1----:R-:W-:Y:S05]  /*12a20*/  @!P1 BRA `(.L_x_2571) ;  /* 0xfffffffc00e89947 */ /* 0x002fea000383ffff */
[----:B------:R-:W-:Y:S05]  /*12a30*/  BRA `(.L_x_2570) ;  /* 0xffffff1400a47947 */ /* 0x000fea000383ffff */
.L_x_2576:
[----:B0-----:R-:W-:Y:S02]  /*12a40*/  IMAD.U32 R8, RZ, RZ, UR55 ;  /* 0x00000037ff087e24 */ /* 0x001fe4000f8e00ff */
[----:B------:R-:W-:-:S04]  /*12a50*/  IMAD.U32 R9, RZ, RZ, UR57 ;  /* 0x00000039ff097e24 */ /* 0x000fc8000f8e00ff */
[----:B------:R0:W2:Y:S03]  /*12a60*/  SYNCS.PHASECHK.TRANS64.TRYWAIT P1, [R8+URZ+0x38850], R9 ;  /* 0x03885009080075a7 */ /* 0x0000a6000802017f */
[----:B--2---:R-:W-:Y:S05]  /*12a70*/  @!P1 NANOSLEEP.SYNCS 0x989680 ;  /* 0x009896800000995d */ /* 0x004fea0003900000 */
[----:B------:R-:W2:Y:S02]  /*12a80*/  @!P1 SYNCS.PHASECHK.TRANS64 P1, [R8+URZ+0x38850], R9 ;  /* 0x03885009080095a7 */ /* 0x000ea4000802007f */
[----:B--2---:R-:W-:Y:S05]  /*12a90*/  @!P1 BRA `(.L_x_2576) ;  /* 0xfffffffc00e89947 */ /* 0x004fea000383ffff */
[----:B------:R-:W-:Y:S05]  /*12aa0*/  BRA `(.L_x_2575) ;  /* 0xffffff3c00947947 */ /* 0x000fea000383ffff */
.L_x_2583:
[----:B---3--:R-:W-:-:S04]  /*12ab0*/  IMAD.U32 R0, RZ, RZ, UR43 ;  /* 0x0000002bff007e24 */ /* 0x008fc8000f8e00ff */
[----:B------:R3:W4:Y:S03]  /*12ac0*/  SYNCS.PHASECHK.TRANS64.TRYWAIT P1, [R0+URZ+0x38830], R5 ;  /* 0x03883005000075a7 */ /* 0x000726000802017f */
[----:B----4-:R-:W-:Y:S05]  /*12ad0*/  @!P1 NANOSLEEP.SYNCS 0x989680 ;  /* 0x009896800000995d */ /* 0x010fea0003900000 */
[----:B------:R-:W4:Y:S02]  /*12ae0*/  @!P1 SYNCS.PHASECHK.TRANS64 P1, [R0+URZ+0x38830], R5 ;  /* 0x03883005000095a7 */ /* 0x000f24000802007f */
[----:B----4-:R-:W-:Y:S05]  /*12af0*/  @!P1 BRA `(.L_x_2583) ;  /* 0xfffffffc00ec9947 */ /* 0x010fea000383ffff */
[----:B------:R-:W-:Y:S05]  /*12b00*/  BRA `(.L_x_2582) ;  /* 0xffffff4000647947 */ /* 0x000fea000383ffff */
.L_x_2588:
[----:B-1----:R-:W-:-:S04]  /*12b10*/  IMAD.U32 R6, RZ, RZ, UR43 ;  /* 0x0000002bff067e24 */ /* 0x002fc8000f8e00ff */
[----:B------:R1:W2:Y:S03]  /*12b20*/  SYNCS.PHASECHK.TRANS64.TRYWAIT P1, [R6+URZ+0x38850], R5 ;  /* 0x03885005060075a7 */ /* 0x0002a6000802017f */
[----:B--2---:R-:W-:Y:S05]  /*12b30*/  @!P1 NANOSLEEP.SYNCS 0x989680 ;  /* 0x009896800000995d */ /* 0x004fea0003900000 */
[----:B------:R-:W2:Y:S02]  /*12b40*/  @!P1 SYNCS.PHASECHK.TRANS64 P1, [R6+URZ+0x38850], R5 ;  /* 0x03885005060095a7 */ /* 0x000ea4000802007f */
[----:B--2---:R-:W-:Y:S05]  /*12b50*/  @!P1 BRA `(.L_x_2588) ;  /* 0xfffffffc00ec9947 */ /* 0x004fea000383ffff */
[----:B------:R-:W-:Y:S05]  /*12b60*/  BRA `(.L_x_2587) ;  /* 0xffffff5c00ec7947 */ /* 0x000fea000383ffff */
.L_x_2602:
[----:B------:R-:W-:Y:S02]  /*12b70*/  IMAD.MOV.U32 R13, RZ, RZ, R22 ;  /* 0x000000ffff0d7224 */ /* 0x000fe400078e0016 */
[----:B------:R-:W-:Y:S02]  /*12b80*/  IMAD.MOV.U32 R12, RZ, RZ, RZ ;  /* 0x000000ffff0c7224 */ /* 0x000fe400078e00ff */
[----:B------:R-:W-:Y:S02]  /*12b90*/  IMAD.MOV.U32 R11, RZ, RZ, 0x1f ;  /* 0x0000001fff0b7424 */ /* 0x000fe400078e00ff */
[----:B------:R-:W-:-:S07]  /*12ba0*/  IMAD.MOV.U32 R15, RZ, RZ, -0x1 ;  /* 0xffffffffff0f7424 */ /* 0x000fce00078e00ff */
[----:B0----5:R-:W-:Y:S05]  /*12bb0*/  WARPSYNC.COLLECTIVE R15, `(.L_x_2653) ;  /* 0x000000000f087348 */ /* 0x021fea0003c00000 */
[----:B------:R1:W2:Y:S02]  /*12bc0*/  SHFL.IDX P6, R14, R13, R12, R11 ;  /* 0x0000000c0d0e7389 */ /* 0x0002a400000c000b */
[----:B012--5:R-:W-:Y:S01]  /*12bd0*/  ENDCOLLECTIVE ;  /* 0x000000000000791b */ /* 0x027fe20003800000 */
.L_x_2653:
[----:B------:R-:W-:Y:S05]  /*12be0*/  BRA `(.L_x_2654) ;  /* 0xffffffb8008c7947 */ /* 0x000fea000383ffff */
.L_x_2604:
[----:B0-----:R0:W1:Y:S02]  /*12bf0*/  SYNCS.PHASECHK.TRANS64.TRYWAIT P0, [R23+URZ+0x38880], R20 ;  /* 0x03888014170075a7 */ /* 0x001064000800017f */
[----:B-1----:R-:W-:Y:S05]  /*12c00*/  @!P0 NANOSLEEP.SYNCS 0x989680 ;  /* 0x009896800000895d */ /* 0x002fea0003900000 */
[----:B------:R-:W1:Y:S02]  /*12c10*/  @!P0 SYNCS.PHASECHK.TRANS64 P0, [R23+URZ+0x38880], R20 ;  /* 0x03888014170085a7 */ /* 0x000e64000800007f */
[----:B-1----:R-:W-:Y:S05]  /*12c20*/  @!P0 BRA `(.L_x_2604) ;  /* 0xfffffffc00f08947 */ /* 0x002fea000383ffff */
[----:B------:R-:W-:Y:S05]  /*12c30*/  BRA `(.L_x_2655) ;  /* 0xffffffb800dc7947 */ /* 0x000fea000383ffff */
.L_x_2605:
        /* <DEDUP_REMOVED lines=8> */
.L_x_2657:
[----:B------:R-:W-:Y:S05]  /*12cc0*/  BSYNC B0 ;  /* 0x0000000000007941 */ /* 0x000fea0003800000 */
.L_x_2656:
        /* <DEDUP_REMOVED lines=14> */
.L_x_2658:
        /* <DEDUP_REMOVED lines=11> */
.L_x_2659:
        /* <DEDUP_REMOVED lines=13> */
.L_x_2660:
[----:B------:R-:W-:Y:S02]  /*12f30*/  IMAD.MOV.U32 R13, RZ, RZ, R7 ;  /* 0x000000ffff0d7224 */ /* 0x000fe400078e0007 */
[----:B------:R-:W-:Y:S01]  /*12f40*/  IMAD.MOV.U32 R12, RZ, RZ, 0x2 ;  /* 0x00000002ff0c7424 */ /* 0x000fe200078e00ff */
[----:B------:R-:W-:-:S13]  /*12f50*/  IADD3 R2, P2, R32, R14, RZ ;  /* 0x0000000e20027210 */ /* 0x000fda0007f5e0ff */
[----:B------:R-:W-:Y:S05]  /*12f60*/  WARPSYNC.COLLECTIVE R15, `(.L_x_2661) ;  /* 0x000000000f087348 */ /* 0x000fea0003c00000 */
[----:B------:R0:W1:Y:S02]  /*12f70*/  SHFL.IDX P6, R14, R13, R12, R11 ;  /* 0x0000000c0d0e7389 */ /* 0x00006400000c000b */
[----:B01----:R-:W-:Y:S01]  /*12f80*/  ENDCOLLECTIVE ;  /* 0x000000000000791b */ /* 0x003fe20003800000 */
.L_x_2661:
        /* <DEDUP_REMOVED lines=13> */
.L_x_2662:
[----:B------:R-:W-:Y:S02]  /*13060*/  IMAD.MOV.U32 R13, RZ, RZ, R7 ;  /* 0x000000ffff0d7224 */ /* 0x000fe400078e0007 */
[----:B------:R-:W-:Y:S01]  /*13070*/  IMAD.MOV.U32 R12, RZ, RZ, 0x3 ;  /* 0x00000003ff0c7424 */ /* 0x000fe200078e00ff */
[----:B------:R-:W-:-:S13]  /*13080*/  IADD3 R2, P2, R32, R14, RZ ;  /* 0x0000000e20027210 */ /* 0x000fda0007f5e0ff */
[----:B------:R-:W-:Y:S05]  /*13090*/  WARPSYNC.COLLECTIVE R15, `(.L_x_2663) ;  /* 0x000000000f087348 */ /* 0x000fea0003c00000 */
[----:B------:R0:W1:Y:S02]  /*130a0*/  SHFL.IDX P6, R14, R13, R12, R11 ;  /* 0x0000000c0d0e7389 */ /* 0x00006400000c000b */
[----:B01----:R-:W-:Y:S01]  /*130b0*/  ENDCOLLECTIVE ;  /* 0x000000000000791b */ /* 0x003fe20003800000 */
.L_x_2663:
        /* <DEDUP_REMOVED lines=13> */
.L_x_2664:
[----:B------:R-:W-:Y:S02]  /*13190*/  IMAD.MOV.U32 R13, RZ, RZ, R7 ;  /* 0x000000ffff0d7224 */ /* 0x000fe400078e0007 */
[----:B------:R-:W-:Y:S01]  /*131a0*/  IMAD.MOV.U32 R12, RZ, RZ, 0x4 ;  /* 0x00000004ff0c7424 */ /* 0x000fe200078e00ff */
[----:B------:R-:W-:-:S13]  /*131b0*/  IADD3 R2, P2, R32, R14, RZ ;  /* 0x0000000e20027210 */ /* 0x000fda0007f5e0ff */
[----:B------:R-:W-:Y:S05]  /*131c0*/  WARPSYNC.COLLECTIVE R15, `(.L_x_2665) ;  /* 0x000000000f087348 */ /* 0x000fea0003c00000 */
[----:B------:R0:W1:Y:S02]  /*131d0*/  SHFL.IDX P6, R14, R13, R12, R11 ;  /* 0x0000000c0d0e7389 */ /* 0x00006400000c000b */
[----:B01----:R-:W-:Y:S01]  /*131e0*/  ENDCOLLECTIVE ;  /* 0x000000000000791b */ /* 0x003fe20003800000 */
.L_x_2665:
        /* <DEDUP_REMOVED lines=13> */
.L_x_2666:
[----:B------:R-:W-:Y:S02]  /*132c0*/  IMAD.MOV.U32 R13, RZ, RZ, R7 ;  /* 0x000000ffff0d7224 */ /* 0x000fe400078e0007 */
[----:B------:R-:W-:Y:S01]  /*132d0*/  IMAD.MOV.U32 R12, RZ, RZ, 0x5 ;  /* 0x00000005ff0c7424 */ /* 0x000fe200078e00ff */
[----:B------:R-:W-:-:S13]  /*132e0*/  IADD3 R2, P2, R32, R14, RZ ;  /* 0x0000000e20027210 */ /* 0x000fda0007f5e0ff */
[----:B------:R-:W-:Y:S05]  /*132f0*/  WARPSYNC.COLLECTIVE R15, `(.L_x_2667) ;  /* 0x000000000f087348 */ /* 0x000fea0003c00000 */
[----:B------:R0:W1:Y:S02]  /*13300*/  SHFL.IDX P6, R14, R13, R12, R11 ;  /* 0x0000000c0d0e7389 */ /* 0x00006400000c000b */
[----:B01----:R-:W-:Y:S01]  /*13310*/  ENDCOLLECTIVE ;  /* 0x000000000000791b */ /* 0x003fe20003800000 */
.L_x_2667:
        /* <DEDUP_REMOVED lines=13> */
.L_x_2668:
[----:B------:R-:W-:Y:S02]  /*133f0*/  IMAD.MOV.U32 R13, RZ, RZ, R7 ;  /* 0x000000ffff0d7224 */ /* 0x000fe400078e0007 */
[----:B------:R-:W-:Y:S01]  /*13400*/  IMAD.MOV.U32 R12, RZ, RZ, 0x6 ;  /* 0x00000006ff0c7424 */ /* 0x000fe200078e00ff */
[----:B------:R-:W-:-:S13]  /*13410*/  IADD3 R2, P2, R32, R14, RZ ;  /* 0x0000000e20027210 */ /* 0x000fda0007f5e0ff */
[----:B------:R-:W-:Y:S05]  /*13420*/  WARPSYNC.COLLECTIVE R15, `(.L_x_2669) ;  /* 0x000000000f087348 */ /* 0x000fea0003c00000 */
[----:B------:R0:W1:Y:S02]  /*13430*/  SHFL.IDX P6, R14, R13, R12, R11 ;  /* 0x0000000c0d0e7389 */ /* 0x00006400000c000b */
[----:B01----:R-:W-:Y:S01]  /*13440*/  ENDCOLLECTIVE ;  /* 0x000000000000791b */ /* 0x003fe20003800000 */
.L_x_2669:
        /* <DEDUP_REMOVED lines=13> */
.L_x_2670:
[----:B------:R-:W-:Y:S02]  /*13520*/  IMAD.MOV.U32 R13, RZ, RZ, R7 ;  /* 0x000000ffff0d7224 */ /* 0x000fe400078e0007 */
[----:B------:R-:W-:Y:S01]  /*13530*/  IMAD.MOV.U32 R12, RZ, RZ, 0x7 ;  /* 0x00000007ff0c7424 */ /* 0x000fe200078e00ff */
[----:B------:R-:W-:-:S13]  /*13540*/  IADD3 R2, P2, R32, R14, RZ ;  /* 0x0000000e20027210 */ /* 0x000fda0007f5e0ff */
[----:B------:R-:W-:Y:S05]  /*13550*/  WARPSYNC.COLLECTIVE R15, `(.L_x_2671) ;  /* 0x000000000f087348 */ /* 0x000fea0003c00000 */
[----:B------:R0:W1:Y:S02]  /*13560*/  SHFL.IDX P6, R14, R13, R12, R11 ;  /* 0x0000000c0d0e7389 */ /* 0x00006400000c000b */
[----:B01----:R-:W-:Y:S01]  /*13570*/  ENDCOLLECTIVE ;  /* 0x000000000000791b */ /* 0x003fe20003800000 */
.L_x_2671:
        /* <DEDUP_REMOVED lines=12> */
.L_x_2672:
        /* <DEDUP_REMOVED lines=10> */
[----:B-1----:R-:W-:Y:S06]  /*136e0*/  BRA `(.L_x_2673) ;  /* 0xffffffb400e07947 */ /* 0x002fec000383ffff */
.L_x_2608:
[----:B-1----:R1:W2:Y:S02]  /*136f0*/  SYNCS.PHASECHK.TRANS64.TRYWAIT P0, [R23+URZ+0x38840], R20 ;  /* 0x03884014170075a7 */ /* 0x0022a4000800017f */
[----:B--2---:R-:W-:Y:S05]  /*13700*/  @!P0 NANOSLEEP.SYNCS 0x989680 ;  /* 0x009896800000895d */ /* 0x004fea0003900000 */
[----:B------:R-:W2:Y:S02]  /*13710*/  @!P0 SYNCS.PHASECHK.TRANS64 P0, [R23+URZ+0x38840], R20 ;  /* 0x03884014170085a7 */ /* 0x000ea4000800007f */
[----:B--2---:R-:W-:Y:S05]  /*13720*/  @!P0 BRA `(.L_x_2608) ;  /* 0xfffffffc00f08947 */ /* 0x004fea000383ffff */
[----:B------:R-:W-:Y:S05]  /*13730*/  BRA `(.L_x_2674) ;  /* 0xffffffb800287947 */ /* 0x000fea000383ffff */
.L_x_2609:
        /* <DEDUP_REMOVED lines=8> */
.L_x_2676:
[----:B------:R-:W-:Y:S05]  /*137c0*/  BSYNC B0 ;  /* 0x0000000000007941 */ /* 0x000fea0003800000 */
.L_x_2675:
        /* <DEDUP_REMOVED lines=8> */
.L_x_2677:
        /* <DEDUP_REMOVED lines=15> */
.L_x_2678:
[----:B------:R-:W-:Y:S02]  /*13940*/  IMAD.MOV.U32 R13, RZ, RZ, R0 ;  /* 0x000000ffff0d7224 */ /* 0x000fe400078e0000 */
[----:B------:R-:W-:-:S07]  /*13950*/  IMAD.MOV.U32 R5, RZ, RZ, R14 ;  /* 0x000000ffff057224 */ /* 0x000fce00078e000e */
[----:B------:R-:W-:Y:S05]  /*13960*/  WARPSYNC.COLLECTIVE R15, `(.L_x_2679) ;  /* 0x000000000f087348 */ /* 0x000fea0003c00000 */
[----:B------:R0:W1:Y:S02]  /*13970*/  SHFL.IDX P6, R14, R13, R12, R11 ;  /* 0x0000000c0d0e7389 */ /* 0x00006400000c000b */
[----:B01----:R-:W-:Y:S01]  /*13980*/  ENDCOLLECTIVE ;  /* 0x000000000000791b */ /* 0x003fe20003800000 */
.L_x_2679:
        /* <DEDUP_REMOVED lines=16> */
.L_x_2680:
[----:B------:R-:W-:Y:S02]  /*13a90*/  IMAD.MOV.U32 R13, RZ, RZ, R0 ;  /* 0x000000ffff0d7224 */ /* 0x000fe400078e0000 */
[----:B------:R-:W-:-:S07]  /*13aa0*/  IMAD.MOV.U32 R5, RZ, RZ, R14 ;  /* 0x000000ffff057224 */ /* 0x000fce00078e000e */
[----:B------:R-:W-:Y:S05]  /*13ab0*/  WARPSYNC.COLLECTIVE R15, `(.L_x_2681) ;  /* 0x000000000f087348 */ /* 0x000fea0003c00000 */
[----:B------:R0:W1:Y:S02]  /*13ac0*/  SHFL.IDX P6, R14, R13, R12, R11 ;  /* 0x0000000c0d0e7389 */ /* 0x00006400000c000b */
[----:B01----:R-:W-:Y:S01]  /*13ad0*/  ENDCOLLECTIVE ;  /* 0x000000000000791b */ /* 0x003fe20003800000 */
.L_x_2681:
        /* <DEDUP_REMOVED lines=16> */
.L_x_2682:
[----:B------:R-:W-:Y:S02]  /*13be0*/  IMAD.MOV.U32 R13, RZ, RZ, R0 ;  /* 0x000000ffff0d7224 */ /* 0x000fe400078e0000 */
[----:B------:R-:W-:-:S07]  /*13bf0*/  IMAD.MOV.U32 R5, RZ, RZ, R14 ;  /* 0x000000ffff057224 */ /* 0x000fce00078e000e */
[----:B------:R-:W-:Y:S05]  /*13c00*/  WARPSYNC.COLLECTIVE R15, `(.L_x_2683) ;  /* 0x000000000f087348 */ /* 0x000fea0003c00000 */
[----:B------:R0:W1:Y:S02]  /*13c10*/  SHFL.IDX P6, R14, R13, R12, R11 ;  /* 0x0000000c0d0e7389 */ /* 0x00006400000c000b */
[----:B01----:R-:W-:Y:S01]  /*13c20*/  ENDCOLLECTIVE ;  /* 0x000000000000791b */ /* 0x003fe20003800000 */
.L_x_2683:
        /* <DEDUP_REMOVED lines=14> */
.L_x_2684:
        /* <DEDUP_REMOVED lines=10> */
.L_x_2685:
[----:B------:R-:W-:Y:S02]  /*13db0*/  IMAD.MOV.U32 R13, RZ, RZ, R4 ;  /* 0x000000ffff0d7224 */ /* 0x000fe400078e0004 */
[----:B------:R-:W-:Y:S01]  /*13dc0*/  IMAD.MOV.U32 R12, RZ, RZ, 0x5 ;  /* 0x00000005ff0c7424 */ /* 0x000fe200078e00ff */
[----:B------:R-:W-:-:S05]  /*13dd0*/  @P4 IADD3 R14, P0, R32, R14, RZ ;  /* 0x0000000e200e4210 */ /* 0x000fca0007f1e0ff */
[----:B------:R-:W-:-:S08]  /*13de0*/  @P4 IMAD.MOV.U32 R2, RZ, RZ, R14 ;  /* 0x000000ffff024224 */ /* 0x000fd000078e000e */
[----:B------:R-:W-:Y:S05]  /*13df0*/  WARPSYNC.COLLECTIVE R15, `(.L_x_2686) ;  /* 0x000000000f087348 */ /* 0x000fea0003c00000 */
[----:B------:R0:W1:Y:S02]  /*13e00*/  SHFL.IDX P6, R14, R13, R12, R11 ;  /* 0x0000000c0d0e7389 */ /* 0x00006400000c000b */
[----:B01----:R-:W-:Y:S01]  /*13e10*/  ENDCOLLECTIVE ;  /* 0x000000000000791b */ /* 0x003fe20003800000 */
.L_x_2686:
        /* <DEDUP_REMOVED lines=12> */
.L_x_2687:
[----:B------:R-:W-:Y:S02]  /*13ee0*/  IMAD.MOV.U32 R13, RZ, RZ, R4 ;  /* 0x000000ffff0d7224 */ /* 0x000fe400078e0004 */
[----:B------:R-:W-:Y:S01]  /*13ef0*/  IMAD.MOV.U32 R12, RZ, RZ, 0x6 ;  /* 0x00000006ff0c7424 */ /* 0x000fe200078e00ff */
[----:B------:R-:W-:-:S13]  /*13f00*/  @P3 IADD3 R6, P0, R32, R14, RZ ;  /* 0x0000000e20063210 */ /* 0x000fda0007f1e0ff */
[----:B------:R-:W-:Y:S05]  /*13f10*/  WARPSYNC.COLLECTIVE R15, `(.L_x_2688) ;  /* 0x000000000f087348 */ /* 0x000fea0003c00000 */
[----:B------:R0:W1:Y:S02]  /*13f20*/  SHFL.IDX P6, R14, R13, R12, R11 ;  /* 0x0000000c0d0e7389 */ /* 0x00006400000c000b */
[----:B01----:R-:W-:Y:S01]  /*13f30*/  ENDCOLLECTIVE ;  /* 0x000000000000791b */ /* 0x003fe20003800000 */
.L_x_2688:
        /* <DEDUP_REMOVED lines=13> */
.L_x_2689:
[----:B------:R-:W-:Y:S02]  /*14010*/  IMAD.MOV.U32 R13, RZ, RZ, R4 ;  /* 0x000000ffff0d7224 */ /* 0x000fe400078e0004 */
[----:B------:R-:W-:Y:S01]  /*14020*/  IMAD.MOV.U32 R12, RZ, RZ, 0x7 ;  /* 0x00000007ff0c7424 */ /* 0x000fe200078e00ff */
[----:B------:R-:W-:-:S05]  /*14030*/  @P2 IADD3 R14, P0, R32, R14, RZ ;  /* 0x0000000e200e2210 */ /* 0x000fca0007f1e0ff */
[----:B------:R-:W-:-:S08]  /*14040*/  @P2 IMAD.MOV.U32 R2, RZ, RZ, R14 ;  /* 0x000000ffff022224 */ /* 0x000fd000078e000e */
[----:B------:R-:W-:Y:S05]  /*14050*/  WARPSYNC.COLLECTIVE R15, `(.L_x_2690) ;  /* 0x000000000f087348 */ /* 0x000fea0003c00000 */
[----:B------:R0:W1:Y:S02]  /*14060*/  SHFL.IDX P6, R14, R13, R12, R11 ;  /* 0x0000000c0d0e7389 */ /* 0x00006400000c000b */
[----:B01----:R-:W-:Y:S01]  /*14070*/  ENDCOLLECTIVE ;  /* 0x000000000000791b */ /* 0x003fe20003800000 */
.L_x_2690:
        /* <DEDUP_REMOVED lines=12> */
.L_x_2691:
[----:B------:R-:W-:Y:S05]  /*14140*/  BRA `(.L_x_2692) ;  /* 0xffffffb400107947 */ /* 0x000fea000383ffff */
.L_x_2612:
[----:B------:R-:W-:Y:S02]  /*14150*/  IMAD.MOV.U32 R13, RZ, RZ, R4 ;  /* 0x000000ffff0d7224 */ /* 0x000fe400078e0004 */
[----:B------:R-:W-:Y:S02]  /*14160*/  IMAD.MOV.U32 R12, RZ, RZ, RZ ;  /* 0x000000ffff0c7224 */ /* 0x000fe400078e00ff */
[----:B------:R-:W-:Y:S02]  /*14170*/  IMAD.MOV.U32 R11, RZ, RZ, 0x181f ;  /* 0x0000181fff0b7424 */ /* 0x000fe400078e00ff */
[----:B------:R-:W-:Y:S02]  /*14180*/  IMAD.MOV.U32 R15, RZ, RZ, -0x1 ;  /* 0xffffffffff0f7424 */ /* 0x000fe400078e00ff */
[----:B------:R-:W-:-:S07]  /*14190*/  IMAD.U32 R3, RZ, RZ, UR46 ;  /* 0x0000002eff037e24 */ /* 0x000fce000f8e00ff */
[----:B01----:R-:W-:Y:S05]  /*141a0*/  WARPSYNC.COLLECTIVE R15, `(.L_x_2693) ;  /* 0x000000000f087348 */ /* 0x003fea0003c00000 */
[----:B------:R2:W3:Y:S02]  /*141b0*/  SHFL.IDX P6, R14, R13, R12, R11 ;  /* 0x0000000c0d0e7389 */ /* 0x0004e400000c000b */
[----:B0123--:R-:W-:Y:S01]  /*141c0*/  ENDCOLLECTIVE ;  /* 0x000000000000791b */ /* 0x00ffe20003800000 */
.L_x_2693:
[----:B------:R-:W-:-:S04]  /*141d0*/  IMAD R6, R3, 0x80, R24 ;  /* 0x0000008003067824 */ /* 0x000fc800078e0218 */
[----:B------:R-:W-:Y:S02]  /*141e0*/  VIADD R8, R6, 0x10 ;  /* 0x0000001006087836 */ /* 0x000fe40000000000 */
[----:B------:R-:W-:Y:S02]  /*141f0*/  IMAD.MOV.U32 R13, RZ, RZ, R0 ;  /* 0x000000ffff0d7224 */ /* 0x000fe400078e0000 */
[----:B------:R-:W-:-:S07]  /*14200*/  IMAD.MOV.U32 R2, RZ, RZ, R14 ;  /* 0x000000ffff027224 */ /* 0x000fce00078e000e */
[----:B------:R-:W-:Y:S05]  /*14210*/  WARPSYNC.COLLECTIVE R15, `(.L_x_2694) ;  /* 0x000000000f087348 */ /* 0x000fea0003c00000 */
[----:B------:R0:W1:Y:S02]  /*14220*/  SHFL.IDX P6, R14, R13, R12, R11 ;  /* 0x0000000c0d0e7389 */ /* 0x00006400000c000b */
[----:B01----:R-:W-:Y:S01]  /*14230*/  ENDCOLLECTIVE ;  /* 0x000000000000791b */ /* 0x003fe20003800000 */
.L_x_2694:
        /* <DEDUP_REMOVED lines=11> */
.L_x_2695:
        /* <DEDUP_REMOVED lines=12> */
.L_x_2696:
[----:B------:R-:W-:Y:S02]  /*143b0*/  IMAD.MOV.U32 R13, RZ, RZ, R4 ;  /* 0x000000ffff0d7224 */ /* 0x000fe400078e0004 */
[----:B------:R-:W-:Y:S01]  /*143c0*/  IMAD.MOV.U32 R12, RZ, RZ, 0x2 ;  /* 0x00000002ff0c7424 */ /* 0x000fe200078e00ff */
[----:B------:R-:W-:-:S05]  /*143d0*/  @!P2 IADD3 R14, P3, R32, R14, RZ ;  /* 0x0000000e200ea210 */ /* 0x000fca0007f7e0ff */
[----:B------:R-:W-:-:S08]  /*143e0*/  @!P2 IMAD.MOV.U32 R2, RZ, RZ, R14 ;  /* 0x000000ffff02a224 */ /* 0x000fd000078e000e */
[----:B------:R-:W-:Y:S05]  /*143f0*/  WARPSYNC.COLLECTIVE R15, `(.L_x_2697) ;  /* 0x000000000f087348 */ /* 0x000fea0003c00000 */
[----:B------:R0:W1:Y:S02]  /*14400*/  SHFL.IDX P6, R14, R13, R12, R11 ;  /* 0x0000000c0d0e7389 */ /* 0x00006400000c000b */
[----:B01----:R-:W-:Y:S01]  /*14410*/  ENDCOLLECTIVE ;  /* 0x000000000000791b */ /* 0x003fe20003800000 */
.L_x_2697:
        /* <DEDUP_REMOVED lines=14> */
.L_x_2698:
[----:B------:R-:W-:Y:S02]  /*14500*/  IMAD.MOV.U32 R13, RZ, RZ, R4 ;  /* 0x000000ffff0d7224 */ /* 0x000fe400078e0004 */
[----:B------:R-:W-:Y:S01]  /*14510*/  IMAD.MOV.U32 R12, RZ, RZ, 0x3 ;  /* 0x00000003ff0c7424 */ /* 0x000fe200078e00ff */
[----:B------:R-:W-:-:S05]  /*14520*/  @!P2 IADD3 R14, P3, R32, R14, RZ ;  /* 0x0000000e200ea210 */ /* 0x000fca0007f7e0ff */
[----:B------:R-:W-:-:S08]  /*14530*/  @!P2 IMAD.MOV.U32 R2, RZ, RZ, R14 ;  /* 0x000000ffff02a224 */ /* 0x000fd000078e000e */
[----:B------:R-:W-:Y:S05]  /*14540*/  WARPSYNC.COLLECTIVE R15, `(.L_x_2699) ;  /* 0x000000000f087348 */ /* 0x000fea0003c00000 */
[----:B------:R0:W1:Y:S02]  /*14550*/  SHFL.IDX P6, R14, R13, R12, R11 ;  /* 0x0000000c0d0e7389 */ /* 0x00006400000c000b */
[----:B01----:R-:W-:Y:S01]  /*14560*/  ENDCOLLECTIVE ;  /* 0x000000000000791b */ /* 0x003fe20003800000 */
.L_x_2699:
        /* <DEDUP_REMOVED lines=14> */
.L_x_2700:
[----:B------:R-:W-:Y:S02]  /*14650*/  IMAD.MOV.U32 R13, RZ, RZ, R4 ;  /* 0x000000ffff0d7224 */ /* 0x000fe400078e0004 */
[----:B------:R-:W-:Y:S01]  /*14660*/  IMAD.MOV.U32 R12, RZ, RZ, 0x4 ;  /* 0x00000004ff0c7424 */ /* 0x000fe200078e00ff */
[----:B------:R-:W-:-:S05]  /*14670*/  @!P2 IADD3 R14, P3, R32, R14, RZ ;  /* 0x0000000e200ea210 */ /* 0x000fca0007f7e0ff */
[----:B------:R-:W-:-:S08]  /*14680*/  @!P2 IMAD.MOV.U32 R2, RZ, RZ, R14 ;  /* 0x000000ffff02a224 */ /* 0x000fd000078e000e */
[----:B------:R-:W-:Y:S05]  /*14690*/  WARPSYNC.COLLECTIVE R15, `(.L_x_2701) ;  /* 0x000000000f087348 */ /* 0x000fea0003c00000 */
[----:B------:R0:W1:Y:S02]  /*146a0*/  SHFL.IDX P6, R14, R13, R12, R11 ;  /* 0x0000000c0d0e7389 */ /* 0x00006400000c000b */
[----:B01----:R-:W-:Y:S01]  /*146b0*/  ENDCOLLECTIVE ;  /* 0x000000000000791b */ /* 0x003fe20003800000 */
.L_x_2701:
        /* <DEDUP_REMOVED lines=14> */
.L_x_2702:
[----:B------:R-:W-:Y:S02]  /*147a0*/  IMAD.MOV.U32 R13, RZ, RZ, R4 ;  /* 0x000000ffff0d7224 */ /* 0x000fe400078e0004 */
[----:B------:R-:W-:Y:S01]  /*147b0*/  IMAD.MOV.U32 R12, RZ, RZ, 0x5 ;  /* 0x00000005ff0c7424 */ /* 0x000fe200078e00ff */
[----:B------:R-:W-:-:S05]  /*147c0*/  @!P2 IADD3 R14, P3, R32, R14, RZ ;  /* 0x0000000e200ea210 */ /* 0x000fca0007f7e0ff */
[----:B------:R-:W-:-:S08]  /*147d0*/  @!P2 IMAD.MOV.U32 R2, RZ, RZ, R14 ;  /* 0x000000ffff02a224 */ /* 0x000fd000078e000e */
[----:B------:R-:W-:Y:S05]  /*147e0*/  WARPSYNC.COLLECTIVE R15, `(.L_x_2703) ;  /* 0x000000000f087348 */ /* 0x000fea0003c00000 */
[----:B------:R0:W1:Y:S02]  /*147f0*/  SHFL.IDX P6, R14, R13, R12, R11 ;  /* 0x0000000c0d0e7389 */ /* 0x00006400000c000b */
[----:B01----:R-:W-:Y:S01]  /*14800*/  ENDCOLLECTIVE ;  /* 0x000000000000791b */ /* 0x003fe20003800000 */
.L_x_2703:
        /* <DEDUP_REMOVED lines=14> */
.L_x_2704:
[----:B------:R-:W-:Y:S02]  /*148f0*/  IMAD.MOV.U32 R13, RZ, RZ, R4 ;  /* 0x000000ffff0d7224 */ /* 0x000fe400078e0004 */
[----:B------:R-:W-:Y:S01]  /*14900*/  IMAD.MOV.U32 R12, RZ, RZ, 0x6 ;  /* 0x00000006ff0c7424 */ /* 0x000fe200078e00ff */
[----:B------:R-:W-:-:S05]  /*14910*/  @!P2 IADD3 R14, P3, R32, R14, RZ ;  /* 0x0000000e200ea210 */ /* 0x000fca0007f7e0ff */
[----:B------:R-:W-:-:S08]  /*14920*/  @!P2 IMAD.MOV.U32 R2, RZ, RZ, R14 ;  /* 0x000000ffff02a224 */ /* 0x000fd000078e000e */
[----:B------:R-:W-:Y:S05]  /*14930*/  WARPSYNC.COLLECTIVE R15, `(.L_x_2705) ;  /* 0x000000000f087348 */ /* 0x000fea0003c00000 */
[----:B------:R0:W1:Y:S02]  /*14940*/  SHFL.IDX P6, R14, R13, R12, R11 ;  /* 0x0000000c0d0e7389 */ /* 0x00006400000c000b */
[----:B01----:R-:W-:Y:S01]  /*14950*/  ENDCOLLECTIVE ;  /* 0x000000000000791b */ /* 0x003fe20003800000 */
.L_x_2705:
        /* <DEDUP_REMOVED lines=13> */
.L_x_2706:
[----:B------:R-:W-:Y:S02]  /*14a30*/  IMAD.MOV.U32 R13, RZ, RZ, R4 ;  /* 0x000000ffff0d7224 */ /* 0x000fe400078e0004 */
[----:B------:R-:W-:Y:S01]  /*14a40*/  IMAD.MOV.U32 R12, RZ, RZ, 0x7 ;  /* 0x00000007ff0c7424 */ /* 0x000fe200078e00ff */
[----:B------:R-:W-:-:S05]  /*14a50*/  @!P2 IADD3 R14, P3, R32, R14, RZ ;  /* 0x0000000e200ea210 */ /* 0x000fca0007f7e0ff */
[----:B------:R-:W-:-:S08]  /*14a60*/  @!P2 IMAD.MOV.U32 R2, RZ, RZ, R14 ;  /* 0x000000ffff02a224 */ /* 0x000fd000078e000e */
[----:B------:R-:W-:Y:S05]  /*14a70*/  WARPSYNC.COLLECTIVE R15, `(.L_x_2707) ;  /* 0x000000000f087348 */ /* 0x000fea0003c00000 */
[----:B------:R0:W1:Y:S02]  /*14a80*/  SHFL.IDX P6, R14, R13, R12, R11 ;  /* 0x0000000c0d0e7389 */ /* 0x00006400000c000b */
[----:B01----:R-:W-:Y:S01]  /*14a90*/  ENDCOLLECTIVE ;  /* 0x000000000000791b */ /* 0x003fe20003800000 */
.L_x_2707:
        /* <DEDUP_REMOVED lines=12> */
.L_x_2708:
[----:B------:R-:W-:Y:S05]  /*14b60*/  BRA `(.L_x_2709) ;  /* 0xffffffb400187947 */ /* 0x000fea000383ffff */
.L_x_2615:
[----:B------:R0:W0:Y:S02]  /*14b70*/  SYNCS.PHASECHK.TRANS64.TRYWAIT P0, [R23+URZ+0x38820], R0 ;  /* 0x03882000170075a7 */ /* 0x000024000800017f */
[----:B0-----:R-:W-:Y:S05]  /*14b80*/  @!P0 NANOSLEEP.SYNCS 0x989680 ;  /* 0x009896800000895d */ /* 0x001fea0003900000 */
[----:B------:R-:W0:Y:S02]  /*14b90*/  @!P0 SYNCS.PHASECHK.TRANS64 P0, [R23+URZ+0x38820], R0 ;  /* 0x03882000170085a7 */ /* 0x000e24000800007f */
[----:B0-----:R-:W-:Y:S05]  /*14ba0*/  @!P0 BRA `(.L_x_2615) ;  /* 0xfffffffc00f08947 */ /* 0x001fea000383ffff */
[----:B------:R-:W-:Y:S05]  /*14bb0*/  BRA `(.L_x_2710) ;  /* 0xffffffb400607947 */ /* 0x000fea000383ffff */
.L_x_2618:
[----:B0-----:R0:W1:Y:S02]  /*14bc0*/  SYNCS.PHASECHK.TRANS64.TRYWAIT P1, [R4+URZ+0x38880], R21 ;  /* 0x03888015040075a7 */ /* 0x001064000802017f */
[----:B-1----:R-:W-:Y:S05]  /*14bd0*/  @!P1 NANOSLEEP.SYNCS 0x989680 ;  /* 0x009896800000995d */ /* 0x002fea0003900000 */
[----:B------:R-:W1:Y:S02]  /*14be0*/  @!P1 SYNCS.PHASECHK.TRANS64 P1, [R4+URZ+0x38880], R21 ;  /* 0x03888015040095a7 */ /* 0x000e64000802007f */
[----:B-1----:R-:W-:Y:S05]  /*14bf0*/  @!P1 BRA `(.L_x_2618) ;  /* 0xfffffffc00f09947 */ /* 0x002fea000383ffff */
[----:B------:R-:W-:Y:S05]  /*14c00*/  BRA `(.L_x_2711) ;  /* 0xffffffb8002c7947 */ /* 0x000fea000383ffff */
.L_x_2619:
        /* <DEDUP_REMOVED lines=8> */
.L_x_2713:
[----:B------:R-:W-:Y:S05]  /*14c90*/  BSYNC B0 ;  /* 0x0000000000007941 */ /* 0x000fea0003800000 */
.L_x_2712:
        /* <DEDUP_REMOVED lines=9> */
.L_x_2714:
[----:B------:R-:W-:Y:S02]  /*14d30*/  IMAD.MOV.U32 R13, RZ, RZ, R8 ;  /* 0x000000ffff0d7224 */ /* 0x000fe400078e0008 */
[----:B------:R-:W-:Y:S01]  /*14d40*/  IMAD.MOV.U32 R12, RZ, RZ, 0x1 ;  /* 0x00000001ff0c7424 */ /* 0x000fe200078e00ff */
[----:B------:R-:W-:-:S13]  /*14d50*/  IADD3 R2, P1, R32, R14, RZ ;  /* 0x0000000e20027210 */ /* 0x000fda0007f3e0ff */
[----:B------:R-:W-:Y:S05]  /*14d60*/  WARPSYNC.COLLECTIVE R15, `(.L_x_2715) ;  /* 0x000000000f087348 */ /* 0x000fea0003c00000 */
[----:B------:R0:W1:Y:S02]  /*14d70*/  SHFL.IDX P6, R14, R13, R12, R11 ;  /* 0x0000000c0d0e7389 */ /* 0x00006400000c000b */
[----:B01----:R-:W-:Y:S01]  /*14d80*/  ENDCOLLECTIVE ;  /* 0x000000000000791b */ /* 0x003fe20003800000 */
.L_x_2715:
        /* <DEDUP_REMOVED lines=11> */
.L_x_2716:
[----:B------:R-:W-:Y:S02]  /*14e40*/  IMAD.MOV.U32 R13, RZ, RZ, R8 ;  /* 0x000000ffff0d7224 */ /* 0x000fe400078e0008 */
[----:B------:R-:W-:Y:S01]  /*14e50*/  IMAD.MOV.U32 R12, RZ, RZ, 0x2 ;  /* 0x00000002ff0c7424 */ /* 0x000fe200078e00ff */
[----:B------:R-:W-:-:S13]  /*14e60*/  IADD3 R2, P1, R32, R14, RZ ;  /* 0x0000000e20027210 */ /* 0x000fda0007f3e0ff */
[----:B------:R-:W-:Y:S05]  /*14e70*/  WARPSYNC.COLLECTIVE R15, `(.L_x_2717) ;  /* 0x000000000f087348 */ /* 0x000fea0003c00000 */
[----:B------:R0:W1:Y:S02]  /*14e80*/  SHFL.IDX P6, R14, R13, R12, R11 ;  /* 0x0000000c0d0e7389 */ /* 0x00006400000c000b */
[----:B01----:R-:W-:Y:S01]  /*14e90*/  ENDCOLLECTIVE ;  /* 0x000000000000791b */ /* 0x003fe20003800000 */
.L_x_2717:
        /* <DEDUP_REMOVED lines=11> */
.L_x_2718:
[----:B------:R-:W-:Y:S02]  /*14f50*/  IMAD.MOV.U32 R13, RZ, RZ, R8 ;  /* 0x000000ffff0d7224 */ /* 0x000fe400078e0008 */
[----:B------:R-:W-:Y:S01]  /*14f60*/  IMAD.MOV.U32 R12, RZ, RZ, 0x3 ;  /* 0x00000003ff0c7424 */ /* 0x000fe200078e00ff */
[----:B------:R-:W-:-:S13]  /*14f70*/  IADD3 R2, P1, R32, R14, RZ ;  /* 0x0000000e20027210 */ /* 0x000fda0007f3e0ff */
[----:B------:R-:W-:Y:S05]  /*14f80*/  WARPSYNC.COLLECTIVE R15, `(.L_x_2719) ;  /* 0x000000000f087348 */ /* 0x000fea0003c00000 */
[----:B------:R0:W1:Y:S02]  /*14f90*/  SHFL.IDX P6, R14, R13, R12, R11 ;  /* 0x0000000c0d0e7389 */ /* 0x00006400000c000b */
[----:B01----:R-:W-:Y:S01]  /*14fa0*/  ENDCOLLECTIVE ;  /* 0x000000000000791b */ /* 0x003fe20003800000 */
.L_x_2719:
        /* <DEDUP_REMOVED lines=11> */
.L_x_2720:
[----:B------:R-:W-:Y:S02]  /*15060*/  IMAD.MOV.U32 R13, RZ, RZ, R8 ;  /* 0x000000ffff0d7224 */ /* 0x000fe400078e0008 */
[----:B------:R-:W-:Y:S01]  /*15070*/  IMAD.MOV.U32 R12, RZ, RZ, 0x4 ;  /* 0x00000004ff0c7424 */ /* 0x000fe200078e00ff */
[----:B------:R-:W-:-:S13]  /*15080*/  IADD3 R2, P1, R32, R14, RZ ;  /* 0x0000000e20027210 */ /* 0x000fda0007f3e0ff */
[----:B------:R-:W-:Y:S05]  /*15090*/  WARPSYNC.COLLECTIVE R15, `(.L_x_2721) ;  /* 0x000000000f087348 */ /* 0x000fea0003c00000 */
[----:B------:R0:W1:Y:S02]  /*150a0*/  SHFL.IDX P6, R14, R13, R12, R11 ;  /* 0x0000000c0d0e7389 */ /* 0x00006400000c000b */
[----:B01----:R-:W-:Y:S01]  /*150b0*/  ENDCOLLECTIVE ;  /* 0x000000000000791b */ /* 0x003fe20003800000 */
.L_x_2721:
        /* <DEDUP_REMOVED lines=11> */
.L_x_2722:
[----:B------:R-:W-:Y:S02]  /*15170*/  IMAD.MOV.U32 R13, RZ, RZ, R8 ;  /* 0x000000ffff0d7224 */ /* 0x000fe400078e0008 */
[----:B------:R-:W-:Y:S01]  /*15180*/  IMAD.MOV.U32 R12, RZ, RZ, 0x5 ;  /* 0x00000005ff0c7424 */ /* 0x000fe200078e00ff */
[----:B------:R-:W-:-:S13]  /*15190*/  IADD3 R2, P1, R32, R14, RZ ;  /* 0x0000000e20027210 */ /* 0x000fda0007f3e0ff */
[----:B------:R-:W-:Y:S05]  /*151a0*/  WARPSYNC.COLLECTIVE R15, `(.L_x_2723) ;  /* 0x000000000f087348 */ /* 0x000fea0003c00000 */
[----:B------:R0:W1:Y:S02]  /*151b0*/  SHFL.IDX P6, R14, R13, R12, R11 ;  /* 0x0000000c0d0e7389 */ /* 0x00006400000c000b */
[----:B01----:R-:W-:Y:S01]  /*151c0*/  ENDCOLLECTIVE ;  /* 0x000000000000791b */ /* 0x003fe20003800000 */
.L_x_2723:
        /* <DEDUP_REMOVED lines=11> */
.L_x_2724:
[----:B------:R-:W-:Y:S02]  /*15280*/  IMAD.MOV.U32 R13, RZ, RZ, R8 ;  /* 0x000000ffff0d7224 */ /* 0x000fe400078e0008 */
[----:B------:R-:W-:Y:S01]  /*15290*/  IMAD.MOV.U32 R12, RZ, RZ, 0x6 ;  /* 0x00000006ff0c7424 */ /* 0x000fe200078e00ff */
[----:B------:R-:W-:-:S13]  /*152a0*/  IADD3 R2, P1, R32, R14, RZ ;  /* 0x0000000e20027210 */ /* 0x000fda0007f3e0ff */
[----:B------:R-:W-:Y:S05]  /*152b0*/  WARPSYNC.COLLECTIVE R15, `(.L_x_2725) ;  /* 0x000000000f087348 */ /* 0x000fea0003c00000 */
[----:B------:R0:W1:Y:S02]  /*152c0*/  SHFL.IDX P6, R14, R13, R12, R11 ;  /* 0x0000000c0d0e7389 */ /* 0x00006400000c000b */
[----:B01----:R-:W-:Y:S01]  /*152d0*/  ENDCOLLECTIVE ;  /* 0x000000000000791b */ /* 0x003fe20003800000 */
.L_x_2725:
        /* <DEDUP_REMOVED lines=11> */
.L_x_2726:
[----:B------:R-:W-:Y:S02]  /*15390*/  IMAD.MOV.U32 R13, RZ, RZ, R8 ;  /* 0x000000ffff0d7224 */ /* 0x000fe400078e0008 */
[----:B------:R-:W-:Y:S01]  /*153a0*/  IMAD.MOV.U32 R12, RZ, RZ, 0x7 ;  /* 0x00000007ff0c7424 */ /* 0x000fe200078e00ff */
[----:B------:R-:W-:-:S13]  /*153b0*/  IADD3 R2, P1, R32, R14, RZ ;  /* 0x0000000e20027210 */ /* 0x000fda0007f3e0ff */
[----:B------:R-:W-:Y:S05]  /*153c0*/  WARPSYNC.COLLECTIVE R15, `(.L_x_2727) ;  /* 0x000000000f087348 */ /* 0x000fea0003c00000 */
[----:B------:R0:W1:Y:S02]  /*153d0*/  SHFL.IDX P6, R14, R13, R12, R11 ;  /* 0x0000000c0d0e7389 */ /* 0x00006400000c000b */
[----:B01----:R-:W-:Y:S01]  /*153e0*/  ENDCOLLECTIVE ;  /* 0x000000000000791b */ /* 0x003fe20003800000 */
.L_x_2727:
        /* <DEDUP_REMOVED lines=11> */
.L_x_2728:
[----:B------:R-:W-:Y:S05]  /*154a0*/  BRA `(.L_x_2729) ;  /* 0xffffffb4002c7947 */ /* 0x000fea000383ffff */
.L_x_2622:
[----:B--2---:R2:W3:Y:S02]  /*154b0*/  SYNCS.PHASECHK.TRANS64.TRYWAIT P1, [R4+URZ+0x38840], R21 ;  /* 0x03884015040075a7 */ /* 0x0044e4000802017f */
[----:B---3--:R-:W-:Y:S05]  /*154c0*/  @!P1 NANOSLEEP.SYNCS 0x989680 ;  /* 0x009896800000995d */ /* 0x008fea0003900000 */
[----:B------:R-:W3:Y:S02]  /*154d0*/  @!P1 SYNCS.PHASECHK.TRANS64 P1, [R4+URZ+0x38840], R21 ;  /* 0x03884015040095a7 */ /* 0x000ee4000802007f */
[----:B---3--:R-:W-:Y:S05]  /*154e0*/  @!P1 BRA `(.L_x_2622) ;  /* 0xfffffffc00f09947 */ /* 0x008fea000383ffff */
[----:B------:R-:W-:Y:S05]  /*154f0*/  BRA `(.L_x_2730) ;  /* 0xffffffb400707947 */ /* 0x000fea000383ffff */
.L_x_2623:
        /* <DEDUP_REMOVED lines=8> */
.L_x_2732:
[----:B------:R-:W-:Y:S05]  /*15580*/  BSYNC B0 ;  /* 0x0000000000007941 */ /* 0x000fea0003800000 */
.L_x_2731:
        /* <DEDUP_REMOVED lines=9> */
.L_x_2733:
[----:B------:R-:W-:Y:S02]  /*15620*/  VIADD R5, R5, UR44 ;  /* 0x0000002c05057c36 */ /* 0x000fe40008000000 */
[----:B------:R-:W-:Y:S02]  /*15630*/  IMAD.MOV.U32 R13, RZ, RZ, R6 ;  /* 0x000000ffff0d7224 */ /* 0x000fe400078e0006 */
[----:B------:R-:W-:Y:S01]  /*15640*/  IMAD.MOV.U32 R12, RZ, RZ, 0x1 ;  /* 0x00000001ff0c7424 */ /* 0x000fe200078e00ff */
[----:B------:R-:W-:-:S13]  /*15650*/  IADD3 R2, P1, R32, R14, RZ ;  /* 0x0000000e20027210 */ /* 0x000fda0007f3e0ff */
[----:B------:R-:W-:Y:S05]  /*15660*/  WARPSYNC.COLLECTIVE R15, `(.L_x_2734) ;  /* 0x000000000f087348 */ /* 0x000fea0003c00000 */
[----:B------:R0:W1:Y:S02]  /*15670*/  SHFL.IDX P6, R14, R13, R12, R11 ;  /* 0x0000000c0d0e7389 */ /* 0x00006400000c000b */
[----:B01----:R-:W-:Y:S01]  /*15680*/  ENDCOLLECTIVE ;  /* 0x000000000000791b */ /* 0x003fe20003800000 */
.L_x_2734:
        /* <DEDUP_REMOVED lines=11> */
.L_x_2735:
[----:B------:R-:W-:Y:S02]  /*15740*/  IMAD.MOV.U32 R13, RZ, RZ, R6 ;  /* 0x000000ffff0d7224 */ /* 0x000fe400078e0006 */
[----:B------:R-:W-:Y:S02]  /*15750*/  IMAD.MOV.U32 R12, RZ, RZ, 0x2 ;  /* 0x00000002ff0c7424 */ /* 0x000fe400078e00ff */
[----:B------:R-:W-:-:S07]  /*15760*/  IMAD.MOV.U32 R21, RZ, RZ, R14 ;  /* 0x000000ffff157224 */ /* 0x000fce00078e000e */
[----:B------:R-:W-:Y:S05]  /*15770*/  WARPSYNC.COLLECTIVE R15, `(.L_x_2736) ;  /* 0x000000000f087348 */ /* 0x000fea0003c00000 */
[----:B------:R0:W1:Y:S02]  /*15780*/  SHFL.IDX P6, R14, R13, R12, R11 ;  /* 0x0000000c0d0e7389 */ /* 0x00006400000c000b */
[----:B01----:R-:W-:Y:S01]  /*15790*/  ENDCOLLECTIVE ;  /* 0x000000000000791b */ /* 0x003fe20003800000 */
.L_x_2736:
        /* <DEDUP_REMOVED lines=12> */
.L_x_2737:
[----:B------:R-:W-:Y:S02]  /*15860*/  IMAD.MOV.U32 R13, RZ, RZ, R6 ;  /* 0x000000ffff0d7224 */ /* 0x000fe400078e0006 */
[----:B------:R-:W-:Y:S01]  /*15870*/  IMAD.MOV.U32 R12, RZ, RZ, 0x3 ;  /* 0x00000003ff0c7424 */ /* 0x000fe200078e00ff */
[----:B------:R-:W-:-:S13]  /*15880*/  IADD3 R2, P1, R32, R14, RZ ;  /* 0x0000000e20027210 */ /* 0x000fda0007f3e0ff */
[----:B------:R-:W-:Y:S05]  /*15890*/  WARPSYNC.COLLECTIVE R15, `(.L_x_2738) ;  /* 0x000000000f087348 */ /* 0x000fea0003c00000 */
[----:B------:R0:W1:Y:S02]  /*158a0*/  SHFL.IDX P6, R14, R13, R12, R11 ;  /* 0x0000000c0d0e7389 */ /* 0x00006400000c000b */
[----:B01----:R-:W-:Y:S01]  /*158b0*/  ENDCOLLECTIVE ;  /* 0x000000000000791b */ /* 0x003fe20003800000 */
.L_x_2738:
        /* <DEDUP_REMOVED lines=11> */
.L_x_2739:
        /* <DEDUP_REMOVED lines=9> */
.L_x_2740:
        /* <DEDUP_REMOVED lines=10> */
.L_x_2741:
[----:B------:R-:W-:Y:S02]  /*15aa0*/  IMAD.MOV.U32 R13, RZ, RZ, R6 ;  /* 0x000000ffff0d7224 */ /* 0x000fe400078e0006 */
[----:B------:R-:W-:Y:S02]  /*15ab0*/  IMAD.MOV.U32 R12, RZ, RZ, 0x5 ;  /* 0x00000005ff0c7424 */ /* 0x000fe400078e00ff */
[----:B------:R-:W-:-:S07]  /*15ac0*/  IMAD.MOV.U32 R21, RZ, RZ, R14 ;  /* 0x000000ffff157224 */ /* 0x000fce00078e000e */
[----:B------:R-:W-:Y:S05]  /*15ad0*/  WARPSYNC.COLLECTIVE R15, `(.L_x_2742) ;  /* 0x000000000f087348 */ /* 0x000fea0003c00000 */
[----:B------:R0:W1:Y:S02]  /*15ae0*/  SHFL.IDX P6, R14, R13, R12, R11 ;  /* 0x0000000c0d0e7389 */ /* 0x00006400000c000b */
[----:B01----:R-:W-:Y:S01]  /*15af0*/  ENDCOLLECTIVE ;  /* 0x000000000000791b */ /* 0x003fe20003800000 */
.L_x_2742:
        /* <DEDUP_REMOVED lines=12> */
.L_x_2743:
[----:B------:R-:W-:Y:S02]  /*15bc0*/  IMAD.MOV.U32 R13, RZ, RZ, R6 ;  /* 0x000000ffff0d7224 */ /* 0x000fe400078e0006 */
[----:B------:R-:W-:Y:S01]  /*15bd0*/  IMAD.MOV.U32 R12, RZ, RZ, 0x6 ;  /* 0x00000006ff0c7424 */ /* 0x000fe200078e00ff */
[----:B------:R-:W-:-:S13]  /*15be0*/  IADD3 R2, P1, R32, R14, RZ ;  /* 0x0000000e20027210 */ /* 0x000fda0007f3e0ff */
[----:B------:R-:W-:Y:S05]  /*15bf0*/  WARPSYNC.COLLECTIVE R15, `(.L_x_2744) ;  /* 0x000000000f087348 */ /* 0x000fea0003c00000 */
[----:B------:R0:W1:Y:S02]  /*15c00*/  SHFL.IDX P6, R14, R13, R12, R11 ;  /* 0x0000000c0d0e7389 */ /* 0x00006400000c000b */
[----:B01----:R-:W-:Y:S01]  /*15c10*/  ENDCOLLECTIVE ;  /* 0x000000000000791b */ /* 0x003fe20003800000 */
.L_x_2744:
        /* <DEDUP_REMOVED lines=11> */
.L_x_2745:
        /* <DEDUP_REMOVED lines=9> */
.L_x_2746:
        /* <DEDUP_REMOVED lines=10> */
.L_x_2747:
[----:B------:R-:W-:Y:S05]  /*15e00*/  BRA `(.L_x_2748) ;  /* 0xffffffb000487947 */ /* 0x000fea000383ffff */
.L_x_2626:
[----:B0-----:R0:W2:Y:S02]  /*15e10*/  SYNCS.PHASECHK.TRANS64.TRYWAIT P2, [R18+URZ+0x38870], R3 ;  /* 0x03887003120075a7 */ /* 0x0010a4000804017f */
[----:B--2---:R-:W-:Y:S05]  /*15e20*/  @!P2 NANOSLEEP.SYNCS 0x989680 ;  /* 0x009896800000a95d */ /* 0x004fea0003900000 */
[----:B------:R-:W2:Y:S02]  /*15e30*/  @!P2 SYNCS.PHASECHK.TRANS64 P2, [R18+URZ+0x38870], R3 ;  /* 0x038870031200a5a7 */ /* 0x000ea4000804007f */
[----:B--2---:R-:W-:Y:S05]  /*15e40*/  @!P2 BRA `(.L_x_2626) ;  /* 0xfffffffc00f0a947 */ /* 0x004fea000383ffff */
[----:B------:R-:W-:Y:S05]  /*15e50*/  BRA `(.L_x_2749) ;  /* 0xffffffb000a47947 */ /* 0x000fea000383ffff */
.L_x_2628:
[----:B0-----:R0:W2:Y:S02]  /*15e60*/  SYNCS.PHASECHK.TRANS64.TRYWAIT P2, [R18+URZ+0x38860], R5 ;  /* 0x03886005120075a7 */ /* 0x0010a4000804017f */
[----:B--2---:R-:W-:Y:S05]  /*15e70*/  @!P2 NANOSLEEP.SYNCS 0x989680 ;  /* 0x009896800000a95d */ /* 0x004fea0003900000 */
[----:B------:R-:W2:Y:S02]  /*15e80*/  @!P2 SYNCS.PHASECHK.TRANS64 P2, [R18+URZ+0x38860], R5 ;  /* 0x038860051200a5a7 */ /* 0x000ea4000804007f */
[----:B--2---:R-:W-:Y:S05]  /*15e90*/  @!P2 BRA `(.L_x_2628) ;  /* 0xfffffffc00f0a947 */ /* 0x004fea000383ffff */
[----:B------:R-:W-:Y:S05]  /*15ea0*/  BRA `(.L_x_2750) ;  /* 0xffffffb000b47947 */ /* 0x000fea000383ffff */
.L_x_2635:
[----:B--2---:R2:W3:Y:S02]  /*15eb0*/  SYNCS.PHASECHK.TRANS64.TRYWAIT P0, [R18+URZ+0x38870], R3 ;  /* 0x03887003120075a7 */ /* 0x0044e4000800017f */
[----:B---3--:R-:W-:Y:S05]  /*15ec0*/  @!P0 NANOSLEEP.SYNCS 0x989680 ;  /* 0x009896800000895d */ /* 0x008fea0003900000 */
[----:B------:R-:W3:Y:S02]  /*15ed0*/  @!P0 SYNCS.PHASECHK.TRANS64 P0, [R18+URZ+0x38870], R3 ;  /* 0x03887003120085a7 */ /* 0x000ee4000800007f */
[----:B---3--:R-:W-:Y:S05]  /*15ee0*/  @!P0 BRA `(.L_x_2635) ;  /* 0xfffffffc00f08947 */ /* 0x008fea000383ffff */
[----:B------:R-:W-:Y:S05]  /*15ef0*/  BRA `(.L_x_2751) ;  /* 0xffffffbc00207947 */ /* 0x000fea000383ffff */
.L_x_2637:
[----:B--2---:R2:W3:Y:S02]  /*15f00*/  SYNCS.PHASECHK.TRANS64.TRYWAIT P0, [R18+URZ+0x38860], R3 ;  /* 0x03886003120075a7 */ /* 0x0044e4000800017f */
[----:B---3--:R-:W-:Y:S05]  /*15f10*/  @!P0 NANOSLEEP.SYNCS 0x989680 ;  /* 0x009896800000895d */ /* 0x008fea0003900000 */
[----:B------:R-:W3:Y:S02]  /*15f20*/  @!P0 SYNCS.PHASECHK.TRANS64 P0, [R18+URZ+0x38860], R3 ;  /* 0x03886003120085a7 */ /* 0x000ee4000800007f */
[----:B---3--:R-:W-:Y:S05]  /*15f30*/  @!P0 BRA `(.L_x_2637) ;  /* 0xfffffffc00f08947 */ /* 0x008fea000383ffff */
[----:B------:R-:W-:Y:S05]  /*15f40*/  BRA `(.L_x_2752) ;  /* 0xffffffbc00387947 */ /* 0x000fea000383ffff */
.L_x_2640:
[----:B-1----:R1:W2:Y:S02]  /*15f50*/  SYNCS.PHASECHK.TRANS64.TRYWAIT P0, [R5+URZ+0x38820], R2 ;  /* 0x03882002050075a7 */ /* 0x0022a4000800017f */
[----:B--2---:R-:W-:Y:S05]  /*15f60*/  @!P0 NANOSLEEP.SYNCS 0x989680 ;  /* 0x009896800000895d */ /* 0x004fea0003900000 */
[----:B------:R-:W2:Y:S02]  /*15f70*/  @!P0 SYNCS.PHASECHK.TRANS64 P0, [R5+URZ+0x38820], R2 ;  /* 0x03882002050085a7 */ /* 0x000ea4000800007f */
[----:B--2---:R-:W-:Y:S05]  /*15f80*/  @!P0 BRA `(.L_x_2640) ;  /* 0xfffffffc00f08947 */ /* 0x004fea000383ffff */
[----:B------:R-:W-:Y:S05]  /*15f90*/  BRA `(.L_x_2753) ;  /* 0xffffffc400847947 */ /* 0x000fea000383ffff */
.L_x_2642:
[----:B-1----:R1:W2:Y:S02]  /*15fa0*/  SYNCS.PHASECHK.TRANS64.TRYWAIT P1, [R4+URZ+0x38840], R3 ;  /* 0x03884003040075a7 */ /* 0x0022a4000802017f */
[----:B--2---:R-:W-:Y:S05]  /*15fb0*/  @!P1 NANOSLEEP.SYNCS 0x989680 ;  /* 0x009896800000995d */ /* 0x004fea0003900000 */
[----:B------:R-:W2:Y:S02]  /*15fc0*/  @!P1 SYNCS.PHASECHK.TRANS64 P1, [R4+URZ+0x38840], R3 ;  /* 0x03884003040095a7 */ /* 0x000ea4000802007f */
[----:B--2---:R-:W-:Y:S05]  /*15fd0*/  @!P1 BRA `(.L_x_2642) ;  /* 0xfffffffc00f09947 */ /* 0x004fea000383ffff */
[----:B------:R-:W-:Y:S05]  /*15fe0*/  BRA `(.L_x_2754) ;  /* 0xffffffc400c07947 */ /* 0x000fea000383ffff */
.L_x_2644:
[----:B--2---:R2:W3:Y:S02]  /*15ff0*/  SYNCS.PHASECHK.TRANS64.TRYWAIT P1, [R5+URZ+0x38840], R0 ;  /* 0x03884000050075a7 */ /* 0x0044e4000802017f */
[----:B---3--:R-:W-:Y:S05]  /*16000*/  @!P1 NANOSLEEP.SYNCS 0x989680 ;  /* 0x009896800000995d */ /* 0x008fea0003900000 */
[----:B------:R-:W3:Y:S02]  /*16010*/  @!P1 SYNCS.PHASECHK.TRANS64 P1, [R5+URZ+0x38840], R0 ;  /* 0x03884000050095a7 */ /* 0x000ee4000802007f */
[----:B---3--:R-:W-:Y:S05]  /*16020*/  @!P1 BRA `(.L_x_2644) ;  /* 0xfffffffc00f09947 */ /* 0x008fea000383ffff */
[----:B------:R-:W-:Y:S05]  /*16030*/  BRA `(.L_x_2755) ;  /* 0xffffffc400cc7947 */ /* 0x000fea000383ffff */
.L_x_2646:
[----:B---3--:R3:W4:Y:S02]  /*16040*/  SYNCS.PHASECHK.TRANS64.TRYWAIT P1, [R4+URZ+0x38860], R3 ;  /* 0x03886003040075a7 */ /* 0x008724000802017f */
[----:B----4-:R-:W-:Y:S05]  /*16050*/  @!P1 NANOSLEEP.SYNCS 0x989680 ;  /* 0x009896800000995d */ /* 0x010fea0003900000 */
[----:B------:R-:W4:Y:S02]  /*16060*/  @!P1 SYNCS.PHASECHK.TRANS64 P1, [R4+URZ+0x38860], R3 ;  /* 0x03886003040095a7 */ /* 0x000f24000802007f */
[----:B----4-:R-:W-:Y:S05]  /*16070*/  @!P1 BRA `(.L_x_2646) ;  /* 0xfffffffc00f09947 */ /* 0x010fea000383ffff */
[----:B------:R-:W-:Y:S05]  /*16080*/  BRA `(.L_x_2756) ;  /* 0xffffffc400c87947 */ /* 0x000fea000383ffff */
.L_x_2648:
[----:B----4-:R4:W0:Y:S02]  /*16090*/  SYNCS.PHASECHK.TRANS64.TRYWAIT P1, [R5+URZ+0x38860], R0 ;  /* 0x03886000050075a7 */ /* 0x010824000802017f */
[----:B0-----:R-:W-:Y:S05]  /*160a0*/  @!P1 NANOSLEEP.SYNCS 0x989680 ;  /* 0x009896800000995d */ /* 0x001fea0003900000 */
[----:B------:R-:W0:Y:S02]  /*160b0*/  @!P1 SYNCS.PHASECHK.TRANS64 P1, [R5+URZ+0x38860], R0 ;  /* 0x03886000050095a7 */ /* 0x000e24000802007f */
[----:B0-----:R-:W-:Y:S05]  /*160c0*/  @!P1 BRA `(.L_x_2648) ;  /* 0xfffffffc00f09947 */ /* 0x001fea000383ffff */
[----:B------:R-:W-:Y:S05]  /*160d0*/  BRA `(.L_x_2757) ;  /* 0xffffffc400c47947 */ /* 0x000fea000383ffff */
.L_x_2650:
[----:B------:R0:W0:Y:S02]  /*160e0*/  SYNCS.PHASECHK.TRANS64.TRYWAIT P1, [R4+URZ+0x38880], R3 ;  /* 0x03888003040075a7 */ /* 0x000024000802017f */
[----:B0-----:R-:W-:Y:S05]  /*160f0*/  @!P1 NANOSLEEP.SYNCS 0x989680 ;  /* 0x009896800000995d */ /* 0x001fea0003900000 */
[----:B------:R-:W0:Y:S02]  /*16100*/  @!P1 SYNCS.PHASECHK.TRANS64 P1, [R4+URZ+0x38880], R3 ;  /* 0x03888003040095a7 */ /* 0x000e24000802007f */
[----:B0-----:R-:W-:Y:S05]  /*16110*/  @!P1 BRA `(.L_x_2650) ;  /* 0xfffffffc00f09947 */ /* 0x001fea000383ffff */
[----:B------:R-:W-:Y:S05]  /*16120*/  BRA `(.L_x_2758) ;  /* 0xffffffc400c07947 */ /* 0x000fea000383ffff */
.L_x_2759:
        /* <DEDUP_REMOVED lines=13> */
.L_x_16272:


//--------------------- .text._ZN7cutlass13device_kernelIN5flash11enable_sm90INS1_16FlashAttnFwdSm90INS1_25CollectiveMainloopFwdSm90ILi2EN4cute5tupleIJNS5_1CILi1EEES8_S8_EEENS6_IJNS7_ILi128EEESA_NS7_ILi256EEEEEELi256ENS_12float_e4m3_tEfNS_4arch4Sm90ELb1ELb0ELb0ELb1ELb1ELb0ELb0ELb1ELb0ELb1ELb1ELb0EEENS1_21CollectiveEpilogueFwdINS6_IJSA_SB_SA_EEES9_NS_10bfloat16_tESF_Li256ELb1ELb1ELb1ELb1EEENS1_36VarlenDynamicPersistentTileSchedulerILi128ELi128ELi256ELi128ELb1ELb1ELb1ELb1ELb1ELb1EEEEEEEEEvNT_6ParamsE --------------------------
	.section	.text._ZN7cutlass13device_kernelIN5flash11enable_sm90INS1_16FlashAttnFwdSm90INS1_25CollectiveMainloopFwdSm90ILi2EN4cute5tupleIJNS5_1CILi1EEES8_S8_EEENS6_IJNS7_ILi128EEESA_NS7_ILi256EEEEEELi256ENS_12float_e4m3_tEfNS_4arch4Sm90ELb1ELb0ELb0ELb1ELb1ELb0ELb0ELb1ELb0ELb1ELb1ELb0EEENS1_21CollectiveEpilogueFwdINS6_IJSA_SB_SA_EEES9_NS_10bfloat16_tESF_Li256ELb1ELb1ELb1ELb1EEENS1_36VarlenDynamicPersistentTileSchedulerILi128ELi128ELi256ELi128ELb1ELb1ELb1ELb1ELb1ELb1EEEEEEEEEvNT_6ParamsE,"ax",@progbits
	.align	128
.text._ZN7cutlass13device_kernelIN5flash11enable_sm90INS1_16FlashAttnFwdSm90INS1_25CollectiveMainloopFwdSm90ILi2EN4cute5tupleIJNS5_1CILi1EEES8_S8_EEENS6_IJNS7_ILi128EEESA_NS7_ILi256EEEEEELi256ENS_12float_e4m3_tEfNS_4arch4Sm90ELb1ELb0ELb0ELb1ELb1ELb0ELb0ELb1ELb0ELb1ELb1ELb0EEENS1_21CollectiveEpilogueFwdINS6_IJSA_SB_SA_EEES9_NS_10bfloat16_tESF_Li256ELb1ELb1ELb1ELb1EEENS1_36VarlenDynamicPersistentTileSchedulerILi128ELi128ELi256ELi128ELb1ELb1ELb1ELb1ELb1ELb1EEEEEEEEEvNT_6ParamsE:
        .type           _ZN7cutlass13device_kernelIN5flash11enable_sm90INS1_16FlashAttnFwdSm90INS1_25CollectiveMainloopFwdSm90ILi2EN4cute5tupleIJNS5_1CILi1EEES8_S8_EEENS6_IJNS7_ILi128EEESA_NS7_ILi256EEEEEELi256ENS_12float_e4m3_tEfNS_4arch4Sm90ELb1ELb0ELb0ELb1ELb1ELb0ELb0ELb1ELb0ELb1ELb1ELb0EEENS1_21CollectiveEpilogueFwdINS6_IJSA_SB_SA_EEES9_NS_10bfloat16_tESF_Li256ELb1ELb1ELb1ELb1EEENS1_36VarlenDynamicPersistentTileSchedulerILi128ELi128ELi256ELi128ELb1ELb1ELb1ELb1ELb1ELb1EEEEEEEEEvNT_6ParamsE,@function
        .size           _ZN7cutlass13device_kernelIN5flash11enable_sm90INS1_16FlashAttnFwdSm90INS1_25CollectiveMainloopFwdSm90ILi2EN4cute5tupleIJNS5_1CILi1EEES8_S8_EEENS6_IJNS7_ILi128EEESA_NS7_ILi256EEEEEELi256ENS_12float_e4m3_tEfNS_4arch4Sm90ELb1ELb0ELb0ELb1ELb1ELb0ELb0ELb1ELb0ELb1ELb1ELb0EEENS1_21CollectiveEpilogueFwdINS6_IJSA_SB_SA_EEES9_NS_10bfloat16_tESF_Li256ELb1ELb1ELb1ELb1EEENS1_36VarlenDynamicPersistentTileSchedulerILi128ELi128ELi256ELi128ELb1ELb1ELb1ELb1ELb1ELb1EEEEEEEEEvNT_6ParamsE,(.L_x_16273 - _ZN7cutlass13device_kernelIN5flash11enable_sm90INS1_16FlashAttnFwdSm90INS1_25CollectiveMainloopFwdSm90ILi2EN4cute5tupleIJNS5_1CILi1EEES8_S8_EEENS6_IJNS7_ILi128EEESA_NS7_ILi256EEEEEELi256ENS_12float_e4m3_tEfNS_4arch4Sm90ELb1ELb0ELb0ELb1ELb1ELb0ELb0ELb1ELb0ELb1ELb1ELb0EEENS1_21CollectiveEpilogueFwdINS6_IJSA_SB_SA_EEES9_NS_10bfloat16_tESF_Li256ELb1ELb1ELb1ELb1EEENS1_36VarlenDynamicPersistentTileSchedulerILi128ELi128ELi256ELi128ELb1ELb1ELb1ELb1ELb1ELb1EEEEEEEEEvNT_6ParamsE)
        .other          _ZN7cutlass13device_kernelIN5flash11enable_sm90INS1_16FlashAttnFwdSm90INS1_25CollectiveMainloopFwdSm90ILi2EN4cute5tupleIJNS5_1CILi1EEES8_S8_EEENS6_IJNS7_ILi128EEESA_NS7_ILi256EEEEEELi256ENS_12float_e4m3_tEfNS_4arch4Sm90ELb1ELb0ELb0ELb1ELb1ELb0ELb0ELb1ELb0ELb1ELb1ELb0EEENS1_21CollectiveEpilogueFwdINS6_IJSA_SB_SA_EEES9_NS_10bfloat16_tESF_Li256ELb1ELb1ELb1ELb1EEENS1_36VarlenDynamicPersistentTileSchedulerILi128ELi128ELi256ELi128ELb1ELb1ELb1ELb1ELb1ELb1EEEEEEEEEvNT_6ParamsE,@"STO_CUDA_ENTRY STV_DEFAULT"
_ZN7cutlass13device_kernelIN5flash11enable_sm90INS1_16FlashAttnFwdSm90INS1_25CollectiveMainloopFwdSm90ILi2EN4cute5tupleIJNS5_1CILi1EEES8_S8_EEENS6_IJNS7_ILi128EEESA_NS7_ILi256EEEEEELi256ENS_12float_e4m3_tEfNS_4arch4Sm90ELb1ELb0ELb0ELb1ELb1ELb0ELb0ELb1ELb0ELb1ELb1ELb0EEENS1_21CollectiveEpilogueFwdINS6_IJSA_SB_SA_EEES9_NS_10bfloat16_tESF_Li256ELb1ELb1ELb1ELb1EEENS1_36VarlenDynamicPersistentTileSchedulerILi128ELi128ELi256ELi128ELb1ELb1ELb1ELb1ELb1ELb1EEEEEEEEEvNT_6ParamsE:
        /* <DEDUP_REMOVED lines=45> */
.L_x_2760:
        /* <DEDUP_REMOVED lines=22> */
.L_x_2761:
        /* <DEDUP_REMOVED lines=18> */
.L_x_2762:
        /* <DEDUP_REMOVED lines=22> */
.L_x_2763:
        /* <DEDUP_REMOVED lines=24> */
.L_x_2764:
        /* <DEDUP_REMOVED lines=8> */
.L_x_2766:
        /* <DEDUP_REMOVED lines=38> */
[----:B------:R-:W-:-:S02]  /*0b10*/  LOP3.LUT R5, R3, 0x3fffff0, RZ, 0xc0, !PT ;  /* 0x03fffff003057812 */ /* 0x000fc400078ec0ff */
[----:B------:R-:W-:Y:S01]  /*0b20*/  SHF.R.S32.HI R4, RZ, 0x4, R3 ;  /* 0x00000004ff047819 */ /* 0x000fe20000011403 */
[----:B------:R-:W-:Y:S01]  /*0b30*/  IMAD.IADD R12, R0, 0x1, -R11 ;  /* 0x00000001000c7824 */ /* 0x000fe200078e0a0b */
[----:B------:R-:W-:Y:S01]  /*0b40*/  LEA.HI R9, R8, R13, RZ, 0x2 ;  /* 0x0000000d08097211 */ /* 0x000fe200078f10ff */
[----:B------:R-:W-:Y:S01]  /*0b50*/  IMAD.IADD R5, R0, 0x1, -R5 ;  /* 0x0000000100057824 */ /* 0x000fe200078e0a05 */
[----:B------:R-:W-:Y:S02]  /*0b60*/  LEA.HI R0, R3, R4, RZ, 0x1 ;  /* 0x0000000403007211 */ /* 0x000fe400078f08ff */
[--C-:B------:R-:W-:Y:S02]  /*0b70*/  SHF.R.S32.HI R10, RZ, 0x2, R9.reuse ;  /* 0x00000002ff0a7819 */ /* 0x100fe40000011409 */
[----:B------:R-:W-:Y:S02]  /*0b80*/  SHF.R.S32.HI R7, RZ, 0x1f, R9 ;  /* 0x0000001fff077819 */ /* 0x000fe40000011409 */
[----:B------:R-:W-:-:S02]  /*0b90*/  SHF.R.S32.HI R3, RZ, 0x7, R2 ;  /* 0x00000007ff037819 */ /* 0x000fc40000011402 */
[----:B------:R-:W-:Y:S02]  /*0ba0*/  LEA.HI R11, R7, R10, RZ, 0x3 ;  /* 0x0000000a070b7211 */ /* 0x000fe400078f18ff */
[----:B------:R-:W-:Y:S02]  /*0bb0*/  LEA.HI R2, R2, R3, RZ, 0x1 ;  /* 0x0000000302027211 */ /* 0x000fe400078f08ff */
[----:B------:R-:W-:Y:S02]  /*0bc0*/  LOP3.LUT R6, R6, 0xfffffc00, RZ, 0xc0, !PT ;  /* 0xfffffc0006067812 */ /* 0x000fe400078ec0ff */
[----:B------:R-:W-:Y:S02]  /*0bd0*/  LOP3.LUT R7, R0, 0x1ffffffe, RZ, 0xc0, !PT ;  /* 0x1ffffffe00077812 */ /* 0x000fe400078ec0ff */
[----:B------:R-:W-:Y:S01]  /*0be0*/  LOP3.LUT R11, R11, 0xfffffff8, RZ, 0xc0, !PT ;  /* 0xfffffff80b0b7812 */ /* 0x000fe200078ec0ff */
[----:B------:R-:W-:Y:S01]  /*0bf0*/  IMAD R6, R5, 0x40, R6 ;  /* 0x0000004005067824 */ /* 0x000fe200078e0206 */
[----:B------:R-:W-:Y:S01]  /*0c00*/  LEA.HI R8, R8, R13, RZ, 0x5 ;  /* 0x0000000d08087211 */ /* 0x000fe200078f28ff */
[----:B------:R-:W-:Y:S01]  /*0c10*/  IMAD.IADD R7, R4, 0x1, -R7 ;  /* 0x0000000104077824 */ /* 0x000fe200078e0a07 */
[----:B------:R-:W-:Y:S01]  /*0c20*/  LOP3.LUT R2, R2, 0x3fffffe, RZ, 0xc0, !PT ;  /* 0x03fffffe02027812 */ /* 0x000fe200078ec0ff */
[----:B------:R-:W-:Y:S01]  /*0c30*/  IMAD.IADD R11, R10, 0x1, -R11 ;  /* 0x000000010a0b7824 */ /* 0x000fe200078e0a0b */
[----:B------:R-:W-:-:S02]  /*0c40*/  LEA.HI R0, R12, R12, RZ, 0x1 ;  /* 0x0000000c0c007211 */ /* 0x000fc400078f08ff */
[----:B------:R-:W-:Y:S01]  /*0c50*/  SHF.R.S32.HI R8, RZ, 0x5, R8 ;  /* 0x00000005ff087819 */ /* 0x000fe20000011408 */
[----:B------:R-:W-:Y:S01]  /*0c60*/  IMAD.IADD R2, R3, 0x1, -R2 ;  /* 0x0000000103027824 */ /* 0x000fe200078e0a02 */
[----:B------:R-:W-:Y:S01]  /*0c70*/  LOP3.LUT R3, R0, 0x1ffffffe, RZ, 0xc0, !PT ;  /* 0x1ffffffe00037812 */ /* 0x000fe200078ec0ff */
[----:B------:R-:W-:Y:S01]  /*0c80*/  IMAD R0, R7, 0x8, R6 ;  /* 0x0000000807007824 */ /* 0x000fe200078e0206 */
[----:B------:R-:W-:Y:S01]  /*0c90*/  LOP3.LUT R9, R9, 0x7ffffffc, RZ, 0xc0, !PT ;  /* 0x7ffffffc09097812 */ /* 0x000fe200078ec0ff */
[----:B------:R-:W-:Y:S02]  /*0ca0*/  IMAD R11, R8, 0x10, R11 ;  /* 0x00000010080b7824 */ /* 0x000fe400078e020b */
[----:B------:R-:W-:Y:S01]  /*0cb0*/  IMAD.IADD R3, R12, 0x1, -R3 ;  /* 0x000000010c037824 */ /* 0x000fe200078e0a03 */
[----:B------:R0:W-:Y:S01]  /*0cc0*/  STL [R1+0x24], R0 ;  /* 0x0000240001007387 */ /* 0x0001e20000100800 */
[----:B------:R-:W-:-:S04]  /*0cd0*/  IMAD.IADD R9, R13, 0x1, -R9 ;  /* 0x000000010d097824 */ /* 0x000fc800078e0a09 */
[----:B------:R-:W-:-:S04]  /*0ce0*/  IMAD.SHL.U32 R17, R9, 0x2, RZ ;  /* 0x0000000209117824 */ /* 0x000fc800078e00ff */
[C---:B------:R-:W-:Y:S02]  /*0cf0*/  VIADD R21, R17.reuse, 0x8 ;  /* 0x0000000811157836 */ /* 0x040fe40000000000 */
[----:B0-----:R-:W-:Y:S02]  /*0d00*/  IMAD R0, R2, 0x40, R11 ;  /* 0x0000004002007824 */ /* 0x001fe400078e020b */
        /* <DEDUP_REMOVED lines=54> */
[----:B0-----:R-:W-:-:S07]  /*1070*/  IMAD R18, R3, 0x8, R0 ;  /* 0x0000000803127824 */ /* 0x001fce00078e0200 */
.L_x_2830:
[----:B------:R-:W-:Y:S01]  /*1080*/  ULDC.64 UR8, c[0x0][0xc88] ;  /* 0x0003220000087ab9 */ /* 0x000fe20000000a00 */
[----:B------:R-:W-:Y:S01]  /*1090*/  ULDC.64 UR10, c[0x0][0xa18] ;  /* 0x00028600000a7ab9 */ /* 0x000fe20000000a00 */
[----:B------:R-:W-:Y:S02]  /*10a0*/  UIMAD.WIDE UR8, UR7, 0x4, UR8 ;  /* 0x00000004070878a5 */ /* 0x000fe4000f8e0208 */
[----:B------:R-:W-:Y:S01]  /*10b0*/  UISETP.NE.U32.AND UP1, UPT, UR10, URZ, UPT ;  /* 0x0000003f0a00728c */ /* 0x000fe2000bf25070 */
[----:B------:R-:W-:Y:S01]  /*10c0*/  ULDC UR4, c[0x0][0x424] ;  /* 0x0001090000047ab9 */ /* 0x000fe20000000800 */
[----:B------:R-:W-:Y:S02]  /*10d0*/  ULDC UR7, c[0x0][0x2f0] ;  /* 0x0000bc0000077ab9 */ /* 0x000fe40000000800 */
[----:B0123--:R-:W-:Y:S02]  /*10e0*/  IMAD.U32 R2, RZ, RZ, UR8 ;  /* 0x00000008ff027e24 */ /* 0x00ffe4000f8e00ff */
[----:B------:R-:W-:Y:S01]  /*10f0*/  IMAD.U32 R3, RZ, RZ, UR9 ;  /* 0x00000009ff037e24 */ /* 0x000fe2000f8e00ff */
[----:B------:R-:W-:-:S04]  /*1100*/  ULDC.64 UR8, c[0x0][0xa28] ;  /* 0x00028a0000087ab9 */ /* 0x000fc80000000a00 */
[----:B------:R-:W2:Y:S01]  /*1110*/  LDG.E R2, desc[UR54][R2.64] ;  /* 0x0000003602027981 */ /* 0x000ea2000c1e1900 */
[----:B------:R-:W-:Y:S02]  /*1120*/  UISETP.NE.U32.AND UP0, UPT, UR8, URZ, UPT ;  /* 0x0000003f0800728c */ /* 0x000fe4000bf05070 */
[----:B------:R-:W-:Y:S02]  /*1130*/  UISETP.NE.AND.EX UP1, UPT, UR11, URZ, UPT, UP1 ;  /* 0x0000003f0b00728c */ /* 0x000fe4000bf25310 */
[----:B------:R-:W-:-:S04]  /*1140*/  UISETP.NE.AND.EX UP0, UPT, UR9, URZ, UPT, UP0 ;  /* 0x0000003f0900728c */ /* 0x000fc8000bf05300 */
[----:B------:R-:W-:Y:S02]  /*1150*/  PLOP3.LUT P2, PT, PT, PT, UP1, 0x80, 0x0 ;  /* 0x000000000000781c */ /* 0x000fe40003f4f018 */
[----:B------:R-:W-:Y:S02]  /*1160*/  PLOP3.LUT P0, PT, PT, PT, UP0, 0x80, 0x0 ;  /* 0x000000000000781c */ /* 0x000fe40003f0f008 */
[----:B--2---:R-:W-:-:S13]  /*1170*/  R2UR UR36, R2 ;  /* 0x00000000022472ca */ /* 0x004fda00000e0000 */
[----:B------:R-:W-:Y:S02]  /*1180*/  USHF.R.S32.HI UR37, URZ, 0x1f, UR36 ;  /* 0x0000001f3f257899 */ /* 0x000fe40008011424 */
[----:B------:R-:W-:-:S04]  /*1190*/  @UP0 ULEA UR8, UP2, UR36, UR8, 0x2 ;  /* 0x0000000824080291 */ /* 0x000fc8000f84103f */
[----:B------:R-:W-:Y:S02]  /*11a0*/  @UP0 ULEA.HI.X UR9, UR36, UR9, UR37, 0x2, UP2 ;  /* 0x0000000924090291 */ /* 0x000fe400090f1425 */
[----:B------:R-:W-:Y:S01]  /*11b0*/  @UP1 ULEA UR10, UP0, UR36, UR10, 0x2 ;  /* 0x0000000a240a1291 */ /* 0x000fe2000f80103f */
[----:B------:R-:W-:-:S03]  /*11c0*/  IMAD.U32 R2, RZ, RZ, UR8 ;  /* 0x00000008ff027e24 */ /* 0x000fc6000f8e00ff */
[----:B------:R-:W-:Y:S01]  /*11d0*/  @UP1 ULEA.HI.X UR11, UR36, UR11, UR37, 0x2, UP0 ;  /* 0x0000000b240b1291 */ /* 0x000fe200080f1425 */
[----:B------:R-:W-:Y:S01]  /*11e0*/  IMAD.U32 R3, RZ, RZ, UR9 ;  /* 0x00000009ff037e24 */ /* 0x000fe2000f8e00ff */
[----:B------:R-:W-:Y:S01]  /*11f0*/  ULDC.64 UR8, c[0x0][0x418] ;  /* 0x0001060000087ab9 */ /* 0x000fe20000000a00 */
[----:B------:R-:W-:-:S03]  /*1200*/  IMAD.U32 R4, RZ, RZ, UR10 ;  /* 0x0000000aff047e24 */ /* 0x000fc6000f8e00ff */
[----:B------:R-:W-:Y:S01]  /*1210*/  IMAD.U32 R5, RZ, RZ, UR11 ;  /* 0x0000000bff057e24 */ /* 0x000fe2000f8e00ff */
[----:B------:R-:W2:Y:S01]  /*1220*/  @P0 LDG.E R2, desc[UR54][R2.64] ;  /* 0x0000003602020981 */ /* 0x000ea2000c1e1900 */
[----:B------:R-:W-:Y:S01]  /*1230*/  UISETP.NE.U32.AND UP0, UPT, UR8, URZ, UPT ;  /* 0x0000003f0800728c */ /* 0x000fe2000bf05070 */
[----:B------:R-:W-:Y:S02]  /*1240*/  ULDC.64 UR10, c[0x0][0xa20] ;  /* 0x00028800000a7ab9 */ /* 0x000fe40000000a00 */
[----:B------:R-:W3:Y:S01]  /*1250*/  @P2 LDG.E R4, desc[UR54][R4.64] ;  /* 0x0000003604042981 */ /* 0x000ee2000c1e1900 */
[----:B------:R-:W-:Y:S01]  /*1260*/  UISETP.NE.AND.EX UP0, UPT, UR9, URZ, UPT, UP0 ;  /* 0x0000003f0900728c */ /* 0x000fe2000bf05300 */
[----:B------:R-:W-:Y:S01]  /*1270*/  ISETP.NE.U32.AND P1, PT, RZ, UR10, PT ;  /* 0x0000000aff007c0c */ /* 0x000fe2000bf25070 */
[----:B------:R-:W-:Y:S01]  /*1280*/  UMOV UR50, URZ ;  /* 0x0000003f00327c82 */ /* 0x000fe20008000000 */
[----:B------:R-:W-:Y:S02]  /*1290*/  ULOP3.LUT UR42, UR5, 0xffff, URZ, 0xc0, !UPT ;  /* 0x0000ffff052a7892 */ /* 0x000fe4000f8ec03f */
[----:B------:R-:W-:Y:S01]  /*12a0*/  USEL UR4, UR4, 0x1, UP0 ;  /* 0x0000000104047887 */ /* 0x000fe20008000000 */
[----:B------:R-:W-:-:S03]  /*12b0*/  ISETP.NE.AND.EX P1, PT, RZ, UR11, PT, P1 ;  /* 0x0000000bff007c0c */ /* 0x000fc6000bf25310 */
[----:B------:R-:W-:Y:S01]  /*12c0*/  UIMAD UR4, UR4, UR7, URZ ;  /* 0x00000007040472a4 */ /* 0x000fe2000f8e023f */
[----:B--2---:R-:W-:Y:S02]  /*12d0*/  @P0 R2UR UR50, R2 ;  /* 0x00000000023202ca */ /* 0x004fe400000e0000 */
[----:B---3--:R-:W-:Y:S01]  /*12e0*/  @P2 R2UR UR51, R4 ;  /* 0x00000000043322ca */ /* 0x008fe200000e0000 */
[----:B----45:R-:W-:-:S14]  /*12f0*/  @P2 BRA `(.L_x_2767) ;  /* 0x0000000000382947 */ /* 0x030fdc0003800000 */
        /* <DEDUP_REMOVED lines=14> */
.L_x_2767:
[----:B------:R-:W-:Y:S05]  /*13e0*/  @!P1 BRA `(.L_x_2768) ;  /* 0x00000000001c9947 */ /* 0x000fea0003800000 */
[----:B------:R-:W-:-:S04]  /*13f0*/  ULEA UR4, UP0, UR36, UR10, 0x2 ;  /* 0x0000000a24047291 */ /* 0x000fc8000f80103f */
[----:B------:R-:W-:Y:S02]  /*1400*/  ULEA.HI.X UR7, UR36, UR11, UR37, 0x2, UP0 ;  /* 0x0000000b24077291 */ /* 0x000fe400080f1425 */
[----:B------:R-:W-:-:S04]  /*1410*/  IMAD.U32 R2, RZ, RZ, UR4 ;  /* 0x00000004ff027e24 */ /* 0x000fc8000f8e00ff */
[----:B------:R-:W-:-:S05]  /*1420*/  IMAD.U32 R3, RZ, RZ, UR7 ;  /* 0x00000007ff037e24 */ /* 0x000fca000f8e00ff */
[----:B------:R-:W2:Y:S02]  /*1430*/  LDG.E R2, desc[UR54][R2.64] ;  /* 0x0000003602027981 */ /* 0x000ea4000c1e1900 */
[----:B--2---:R-:W-:Y:S01]  /*1440*/  R2UR UR4, R2 ;  /* 0x00000000020472ca */ /* 0x004fe200000e0000 */
[----:B------:R-:W-:-:S14]  /*1450*/  BRA `(.L_x_2769) ;  /* 0x0000000000347947 */ /* 0x000fdc0003800000 */
.L_x_2768:
        /* <DEDUP_REMOVED lines=13> */
.L_x_2769:
[----:B------:R-:W-:Y:S01]  /*1530*/  ULDC.64 UR10, c[0x0][0x998] ;  /* 0x00026600000a7ab9 */ /* 0x000fe20000000a00 */
[----:B------:R-:W-:Y:S01]  /*1540*/  ULDC.64 UR8, c[0x0][0x990] ;  /* 0x0002640000087ab9 */ /* 0x000fe20000000a00 */
[----:B------:R-:W-:Y:S01]  /*1550*/  ISETP.NE.U32.AND P1, PT, RZ, UR10, PT ;  /* 0x0000000aff007c0c */ /* 0x000fe2000bf25070 */
[----:B------:R-:W-:Y:S01]  /*1560*/  ULDC UR7, c[0x0][0x448] ;  /* 0x0001120000077ab9 */ /* 0x000fe20000000800 */
[----:B------:R-:W-:Y:S02]  /*1570*/  ISETP.NE.U32.AND P0, PT, RZ, UR8, PT ;  /* 0x00000008ff007c0c */ /* 0x000fe4000bf05070 */
[----:B------:R-:W-:Y:S02]  /*1580*/  ISETP.NE.AND.EX P1, PT, RZ, UR11, PT, P1 ;  /* 0x0000000bff007c0c */ /* 0x000fe4000bf25310 */
[----:B------:R-:W-:-:S11]  /*1590*/  ISETP.NE.AND.EX P0, PT, RZ, UR9, PT, P0 ;  /* 0x00000009ff007c0c */ /* 0x000fd6000bf05300 */
[----:B------:R-:W0:Y:S08]  /*15a0*/  @P1 LDC.64 R8, c[0x0][0x9b8] ;  /* 0x00026e00ff081b82 */ /* 0x000e300000000a00 */
[----:B------:R-:W1:Y:S08]  /*15b0*/  @P0 LDC.64 R6, c[0x0][0x9a8] ;  /* 0x00026a00ff060b82 */ /* 0x000e700000000a00 */
[----:B------:R-:W2:Y:S08]  /*15c0*/  @P0 LDC.64 R10, c[0x0][0x9b0] ;  /* 0x00026c00ff0a0b82 */ /* 0x000eb00000000a00 */
[----:B------:R-:W3:Y:S01]  /*15d0*/  @P1 LDC.64 R12, c[0x0][0x9c0] ;  /* 0x00027000ff0c1b82 */ /* 0x000ee20000000a00 */
[----:B0-----:R-:W-:-:S02]  /*15e0*/  @P1 IMAD R2, R8, UR37, RZ ;  /* 0x0000002508021c24 */ /* 0x001fc4000f8e02ff */
[----:B------:R-:W-:-:S04]  /*15f0*/  @P1 IMAD.WIDE.U32 R4, R8, UR36, RZ ;  /* 0x0000002408041c25 */ /* 0x000fc8000f8e00ff */
[----:B------:R-:W-:Y:S02]  /*1600*/  @P1 IMAD R9, R9, UR36, R2 ;  /* 0x0000002409091c24 */ /* 0x000fe4000f8e0202 */
[C---:B-1----:R-:W-:Y:S02]  /*1610*/  @P0 IMAD R0, R6.reuse, UR37, RZ ;  /* 0x0000002506000c24 */ /* 0x042fe4000f8e02ff */
[----:B------:R-:W-:-:S04]  /*1620*/  @P0 IMAD.WIDE.U32 R2, R6, UR36, RZ ;  /* 0x0000002406020c25 */ /* 0x000fc8000f8e00ff */
[----:B------:R-:W-:Y:S02]  /*1630*/  @P0 IMAD R7, R7, UR36, R0 ;  /* 0x0000002407070c24 */ /* 0x000fe4000f8e0200 */
[----:B------:R-:W-:Y:S02]  /*1640*/  @P1 IMAD.IADD R5, R5, 0x1, R9 ;  /* 0x0000000105051824 */ /* 0x000fe400078e0209 */
[----:B------:R-:W-:Y:S02]  /*1650*/  @P0 IMAD.IADD R3, R3, 0x1, R7 ;  /* 0x0000000103030824 */ /* 0x000fe400078e0207 */
[----:B------:R-:W-:Y:S02]  /*1660*/  IMAD.MOV.U32 R0, RZ, RZ, 0x3f800000 ;  /* 0x3f800000ff007424 */ /* 0x000fe400078e00ff */
[----:B--2---:R-:W-:-:S04]  /*1670*/  @P0 IMAD.WIDE.U32 R2, R10, UR42, R2 ;  /* 0x0000002a0a020c25 */ /* 0x004fc8000f8e0002 */
[----:B---3--:R-:W-:Y:S01]  /*1680*/  @P1 IMAD.WIDE.U32 R6, R12, UR42, R4 ;  /* 0x0000002a0c061c25 */ /* 0x008fe2000f8e0004 */
[----:B------:R-:W-:-:S03]  /*1690*/  @P0 LEA R4, P2, R2, UR8, 0x2 ;  /* 0x0000000802040c11 */ /* 0x000fc6000f8410ff */
[----:B------:R-:W-:Y:S01]  /*16a0*/  @P0 IMAD R5, R11, UR42, R3 ;  /* 0x0000002a0b050c24 */ /* 0x000fe2000f8e0203 */
[----:B------:R-:W-:Y:S01]  /*16b0*/  @P1 LEA R8, P3, R6, UR10, 0x2 ;  /* 0x0000000a06081c11 */ /* 0x000fe2000f8610ff */
[----:B------:R-:W-:-:S03]  /*16c0*/  @P1 IMAD R3, R13, UR42, R7 ;  /* 0x0000002a0d031c24 */ /* 0x000fc6000f8e0207 */
[----:B------:R-:W-:Y:S02]  /*16d0*/  @P0 LEA.HI.X R5, R2, UR9, R5, 0x2, P2 ;  /* 0x0000000902050c11 */ /* 0x000fe400090f1405 */
[----:B------:R-:W-:Y:S01]  /*16e0*/  @P1 LEA.HI.X R9, R6, UR11, R3, 0x2, P3 ;  /* 0x0000000b06091c11 */ /* 0x000fe200098f1403 */
[----:B------:R-:W-:Y:S01]  /*16f0*/  IMAD.MOV.U32 R3, RZ, RZ, 0x3f800000 ;  /* 0x3f800000ff037424 */ /* 0x000fe200078e00ff */
[----:B------:R-:W-:Y:S02]  /*1700*/  UISETP.NE.AND UP0, UPT, UR7, 0x1, UPT ;  /* 0x000000010700788c */ /* 0x000fe4000bf05270 */
[----:B------:R-:W-:Y:S01]  /*1710*/  USHF.L.U32 UR38, UR6, 0x7, URZ ;  /* 0x0000000706267899 */ /* 0x000fe2000800063f */
[----:B------:R-:W2:Y:S01]  /*1720*/  @P1 LDG.E R0, desc[UR54][R8.64] ;  /* 0x0000003608001981 */ /* 0x000ea2000c1e1900 */
[----:B------:R-:W-:Y:S01]  /*1730*/  UIADD3 UR50, -UR50, UR4, URZ ;  /* 0x0000000432327290 */ /* 0x000fe2000fffe13f */
[----:B------:R-:W-:Y:S02]  /*1740*/  ULDC UR11, c[0x0][0x988] ;  /* 0x00026200000b7ab9 */ /* 0x000fe40000000800 */
[----:B------:R-:W2:Y:S01]  /*1750*/  @P0 LDG.E R3, desc[UR54][R4.64] ;  /* 0x0000003604030981 */ /* 0x000ea2000c1e1900 */
[----:B------:R-:W-:-:S03]  /*1760*/  UIADD3 UR8, UR38, 0x7f, URZ ;  /* 0x0000007f26087890 */ /* 0x000fc6000fffe03f */
[----:B------:R-:W-:Y:S01]  /*1770*/  @UP0 ULDC UR6, c[0x0][0x44c] ;  /* 0x0001130000060ab9 */ /* 0x000fe20000000800 */
[----:B------:R-:W-:Y:S01]  /*1780*/  @UP0 ULDC UR4, c[0x0][0x450] ;  /* 0x0001140000040ab9 */ /* 0x000fe20000000800 */
[----:B------:R-:W-:Y:S02]  /*1790*/  UIMAD.WIDE.U32 UR6, UR8, UR6, URZ ;  /* 0x00000006080672a5 */ /* 0x000fe4000f8e003f */
[----:B------:R-:W-:Y:S02]  /*17a0*/  UIADD3 UR9, UR50, 0x80, -UR51 ;  /* 0x0000008032097890 */ /* 0x000fe4000fffe833 */
[----:B------:R-:W-:Y:S02]  /*17b0*/  @UP0 USHF.R.U32.HI UR8, URZ, UR4, UR7 ;  /* 0x000000043f080299 */ /* 0x000fe40008011607 */
[----:B------:R-:W-:Y:S02]  /*17c0*/  UIADD3 UR4, UR50, 0x7f, URZ ;  /* 0x0000007f32047890 */ /* 0x000fe4000fffe03f */
[----:B------:R-:W-:-:S02]  /*17d0*/  UIADD3 UR8, UR9, UR8, URZ ;  /* 0x0000000809087290 */ /* 0x000fc4000fffe03f */
[----:B------:R-:W-:Y:S02]  /*17e0*/  USHF.R.S32.HI UR6, URZ, 0x1f, UR4 ;  /* 0x0000001f3f067899 */ /* 0x000fe40008011404 */
[----:B------:R-:W-:Y:S02]  /*17f0*/  USHF.R.S32.HI UR7, URZ, 0x1f, UR8 ;  /* 0x0000001f3f077899 */ /* 0x000fe40008011408 */
[----:B------:R-:W-:Y:S02]  /*1800*/  ULEA.HI UR6, UR6, UR4, URZ, 0x7 ;  /* 0x0000000406067291 */ /* 0x000fe4000f8f383f */
[----:B------:R-:W-:Y:S02]  /*1810*/  ULEA.HI UR7, UR7, UR8, URZ, 0x7 ;  /* 0x0000000807077291 */ /* 0x000fe4000f8f383f */
[----:B------:R-:W-:Y:S02]  /*1820*/  USHF.R.S32.HI UR6, URZ, 0x7, UR6 ;  /* 0x000000073f067899 */ /* 0x000fe40008011406 */
[----:B------:R-:W-:-:S02]  /*1830*/  USHF.R.S32.HI UR7, URZ, 0x7, UR7 ;  /* 0x000000073f077899 */ /* 0x000fc40008011407 */
[----:B------:R-:W-:Y:S02]  /*1840*/  UP2UR UR52, UPR, URZ, 0x1 ;  /* 0x000000013f347883 */ /* 0x000fe40008000000 */
[----:B------:R-:W-:-:S04]  /*1850*/  UISETP.LT.AND UP0, UPT, UR6, UR7, UPT ;  /* 0x000000070600728c */ /* 0x000fc8000bf01270 */
[----:B------:R-:W-:-:S04]  /*1860*/  USEL UR9, UR6, UR7, UP0 ;  /* 0x0000000706097287 */ /* 0x000fc80008000000 */
[----:B------:R-:W-:Y:S02]  /*1870*/  UISETP.GE.AND UP0, UPT, UR9, 0x1, UPT ;  /* 0x000000010900788c */ /* 0x000fe4000bf06270 */
[----:B------:R-:W-:-:S04]  /*1880*/  ULOP3.LUT UR4, UR5, 0xff000000, URZ, 0xc0, !UPT ;  /* 0xff00000005047892 */ /* 0x000fc8000f8ec03f */
[----:B------:R-:W-:Y:S01]  /*1890*/  PLOP3.LUT P0, PT, PT, PT, UP0, 0x80, 0x0 ;  /* 0x000000000000781c */ /* 0x000fe20003f0f008 */
[----:B------:R-:W-:Y:S02]  /*18a0*/  ULOP3.LUT UR5, UR5, 0xff0000, URZ, 0xc0, !UPT ;  /* 0x00ff000005057892 */ /* 0x000fe4000f8ec03f */
[----:B------:R-:W-:-:S04]  /*18b0*/  USHF.R.U32.HI UR4, URZ, 0x8, UR4 ;  /* 0x000000083f047899 */ /* 0x000fc80008011604 */
[----:B------:R-:W-:-:S03]  /*18c0*/  ULEA.HI UR5, UR5, UR4, URZ, 0x10 ;  /* 0x0000000405057291 */ /* 0x000fc6000f8f803f */
[----:B------:R-:W-:Y:S01]  /*18d0*/  UMOV UR4, URZ ;  /* 0x0000003f00047c82 */ /* 0x000fe20008000000 */
[----:B------:R-:W-:Y:S02]  /*18e0*/  ULOP3.LUT UR39, UR5, 0xff, URZ, 0xc0, !UPT ;  /* 0x000000ff05277892 */ /* 0x000fe4000f8ec03f */
[----:B------:R-:W-:Y:S01]  /*18f0*/  USHF.R.U32.HI UR44, URZ, 0x10, UR5 ;  /* 0x000000103f2c7899 */ /* 0x000fe20008011605 */
[----:B--2---:R-:W-:Y:S01]  /*1900*/  FMUL.FTZ R0, R3, R0 ;  /* 0x0000000003007220 */ /* 0x004fe20000410000 */
[----:B------:R-:W-:Y:S10]  /*1910*/  @!P0 BRA `(.L_x_2770) ;  /* 0x0000000000908947 */ /* 0x000ff40003800000 */
        /* <DEDUP_REMOVED lines=36> */
.L_x_2770:
[----:B------:R-:W-:Y:S01]  /*1b60*/  UIMAD UR40, UR39, UR4, URZ ;  /* 0x00000004272872a4 */ /* 0x000fe2000f8e023f */
[----:B------:R-:W-:Y:S02]  /*1b70*/  IMAD.U32 R2, RZ, RZ, UR9 ;  /* 0x00000009ff027e24 */ /* 0x000fe4000f8e00ff */
[----:B------:R-:W-:Y:S01]  /*1b80*/  FMUL.FTZ R0, R0, UR11 ;  /* 0x0000000b00007c20 */ /* 0x000fe20008410000 */
[----:B------:R-:W-:Y:S01]  /*1b90*/  IMAD.U32 R3, RZ, RZ, UR4 ;  /* 0x00000004ff037e24 */ /* 0x000fe2000f8e00ff */
[----:B------:R-:W-:Y:S02]  /*1ba0*/  PLOP3.LUT P0, PT, PT, PT, PT, 0x80, 0x0 ;  /* 0x000000000000781c */ /* 0x000fe40003f0f070 */
[----:B------:R-:W-:Y:S02]  /*1bb0*/  CS2R R28, SRZ ;  /* 0x00000000001c7805 */ /* 0x000fe4000001ff00 */
[----:B------:R-:W-:Y:S02]  /*1bc0*/  CS2R R24, SRZ ;  /* 0x0000000000187805 */ /* 0x000fe4000001ff00 */
[----:B------:R-:W-:Y:S01]  /*1bd0*/  R2UR UR41, R0 ;  /* 0x00000000002972ca */ /* 0x000fe200000e0000 */
[----:B------:R-:W-:Y:S01]  /*1be0*/  IMAD.MOV.U32 R0, RZ, RZ, RZ ;  /* 0x000000ffff007224 */ /* 0x000fe200078e00ff */
[----:B------:R-:W-:-:S02]  /*1bf0*/  VIADDMNMX R2, R3, UR40, R2, PT ;  /* 0x0000002803027c46 */ /* 0x000fc4000b800102 */
[----:B------:R-:W-:Y:S02]  /*1c00*/  CS2R R30, SRZ ;  /* 0x00000000001e7805 */ /* 0x000fe4000001ff00 */
[----:B------:R-:W-:Y:S02]  /*1c10*/  CS2R R26, SRZ ;  /* 0x00000000001a7805 */ /* 0x000fe4000001ff00 */
[----:B------:R-:W-:Y:S02]  /*1c20*/  CS2R R36, SRZ ;  /* 0x0000000000247805 */ /* 0x000fe4000001ff00 */
[----:B------:R-:W-:Y:S01]  /*1c30*/  R2UR UR57, R2 ;  /* 0x00000000023972ca */ /* 0x000fe200000e0000 */
[----:B------:R-:W-:Y:S01]  /*1c40*/  IMAD.MOV.U32 R2, RZ, RZ, RZ ;  /* 0x000000ffff027224 */ /* 0x000fe200078e00ff */
        /* <DEDUP_REMOVED lines=98> */
.L_x_2772:
        /* <DEDUP_REMOVED lines=9> */
.L_x_2933:
[----:B0-----:R-:W-:Y:S01]  /*2300*/  IMAD.U32 R0, RZ, RZ, UR48 ;  /* 0x00000030ff007e24 */ /* 0x001fe2000f8e00ff */
[----:B------:R-:W-:Y:S05]  /*2310*/  WARPSYNC.ALL ;  /* 0x0000000000007948 */ /* 0x000fea0003800000 */
[----:B------:R0:W-:Y:S01]  /*2320*/  BAR.SYNC.DEFER_BLOCKING R6, 0x100 ;  /* 0x000400060000751d */ /* 0x0001e20000010000 */
[----:B------:R-:W-:-:S13]  /*2330*/  ISETP.NE.AND P0, PT, R0, 0x3, PT ;  /* 0x000000030000780c */ /* 0x000fda0003f05270 */
[----:B0-----:R-:W-:Y:S05]  /*2340*/  @!P0 BRA `(.L_x_2774) ;  /* 0x0000000000048947 */ /* 0x001fea0003800000 */
[----:B------:R-:W-:Y:S01]  /*2350*/  BPT.TRAP 0x1 ;  /* 0x000000040000795c */ /* 0x000fe20000300000 */
.L_x_2774:
[----:B------:R-:W-:Y:S01]  /*2360*/  ULEA UR58, UR45, UR53, 0x3 ;  /* 0x000000352d3a7291 */ /* 0x000fe2000f8e183f */
[----:B------:R-:W-:-:S05]  /*2370*/  IMAD.U32 R7, RZ, RZ, UR46 ;  /* 0x0000002eff077e24 */ /* 0x000fca000f8e00ff */
[----:B------:R-:W-:-:S04]  /*2380*/  SHF.L.U32 R7, R7, 0x1f, RZ ;  /* 0x0000001f07077819 */ /* 0x000fc800000006ff */
[----:B------:R0:W1:Y:S01]  /*2390*/  SYNCS.PHASECHK.TRANS64.TRYWAIT P1, [UR58+0x38830], R7 ;  /* 0x03883007ff0075a7 */ /* 0x000062000802017a */
[----:B------:R-:W-:Y:S05]  /*23a0*/  @!P0 BRA `(.L_x_2775) ;  /* 0x0000000000048947 */ /* 0x000fea0003800000 */
[----:B------:R-:W-:Y:S01]  /*23b0*/  BPT.TRAP 0x1 ;  /* 0x000000040000795c */ /* 0x000fe20000300000 */
.L_x_2775:
[----:B-1----:R-:W-:Y:S05]  /*23c0*/  @P1 BRA `(.L_x_2776) ;  /* 0x0000000000081947 */ /* 0x002fea0003800000 */
[----:B------:R-:W1:Y:S02]  /*23d0*/  SYNCS.PHASECHK.TRANS64.TRYWAIT P1, [UR58+0x38830], R7 ;  /* 0x03883007ff0075a7 */ /* 0x000e64000802017a */
[----:B-1----:R-:W-:Y:S05]  /*23e0*/  @!P1 BRA `(.L_x_2777) ;  /* 0x0000015c003c9947 */ /* 0x002fea0003800000 */
.L_x_2776:
        /* <DEDUP_REMOVED lines=66> */
.L_x_2778:
[----:B------:R-:W-:Y:S01]  /*2810*/  UISETP.NE.AND UP0, UPT, UR52, URZ, UPT ;  /* 0x0000003f3400728c */ /* 0x000fe2000bf05270 */
[----:B------:R-:W-:Y:S02]  /*2820*/  VIADD R0, R18, UR38 ;  /* 0x0000002612007c36 */ /* 0x000fe40008000000 */
[----:B------:R-:W-:-:S03]  /*2830*/  IMAD.U32 R93, RZ, RZ, UR41 ;  /* 0x00000029ff5d7e24 */ /* 0x000fc6000f8e00ff */
        /* <DEDUP_REMOVED lines=8> */
[----:B------:R-:W2:Y:S02]  /*28c0*/  SHFL.IDX PT, R2, R0, 0x1, 0x1c1f ;  /* 0x003c1f0000027f89 */ /* 0x000ea400000e0000 */
[----:B------:R-:W-:Y:S02]  /*28d0*/  UIADD3 UR7, UR50, 0x1, UR6 ;  /* 0x0000000132077890 */ /* 0x000fe4000fffe006 */
[----:B------:R-:W-:Y:S01]  /*28e0*/  IMAD.U32 R8, RZ, RZ, UR6 ;  /* 0x00000006ff087e24 */ /* 0x000fe2000f8e00ff */
[----:B------:R-:W-:Y:S01]  /*28f0*/  SHFL.IDX PT, R0, R0, RZ, 0x1c1f ;  /* 0x001c1fff00007589 */ /* 0x000fe200000e0000 */
[----:B------:R-:W-:-:S02]  /*2900*/  UIADD3 UR6, UR58, 0x38840, URZ ;  /* 0x000388403a067890 */ /* 0x000fc4000fffe03f */
[----:B------:R-:W-:Y:S01]  /*2910*/  IMAD.U32 R4, RZ, RZ, UR7 ;  /* 0x00000007ff047e24 */ /* 0x000fe2000f8e00ff */
[----:B------:R-:W-:Y:S01]  /*2920*/  IADD3 R8, -R17, UR50, R8 ;  /* 0x0000003211087c10 */ /* 0x000fe2000fffe108 */
[----:B------:R-:W-:-:S03]  /*2930*/  UPRMT UR6, UR56, 0x654, UR6 ;  /* 0x0000065438067896 */ /* 0x000fc60008000006 */
[----:B------:R-:W-:-:S06]  /*2940*/  IADD3 R9, R4, -UR51, -R17 ;  /* 0x8000003304097c10 */ /* 0x000fcc000fffe811 */
[----:B------:R-:W-:Y:S01]  /*2950*/  SYNCS.ARRIVE.TRANS64.RED.A1T0 RZ, [UR6], RZ ;  /* 0x000000ffffff79a7 */ /* 0x000fe20008100406 */
[----:B--2---:R-:W-:-:S04]  /*2960*/  VIADDMNMX R2, R2, R9, R8, PT ;  /* 0x0000000902027246 */ /* 0x004fc80003800108 */
        /* <DEDUP_REMOVED lines=93> */
[----:B------:R-:W-:-:S04]  /*2f40*/  FMNMX.FTZ R2, R86, R21, !PT ;  /* 0x0000001556027209 */ /* 0x000fc80007810000 */
[----:B------:R-:W-:-:S05]  /*2f50*/  FMNMX.FTZ R10, R87, R2, !PT ;  /* 0x00000002570a7209 */ /* 0x000fca0007810000 */
[----:B------:R-:W2:Y:S02]  /*2f60*/  SHFL.BFLY PT, R21, R10, 0x2, 0x1f ;  /* 0x0c401f000a157f89 */ /* 0x000ea400000e0000 */
[----:B--2---:R-:W-:-:S05]  /*2f70*/  FMNMX.FTZ R12, R10, R21, !PT ;  /* 0x000000150a0c7209 */ /* 0x004fca0007810000 */
[----:B------:R-:W2:Y:S02]  /*2f80*/  SHFL.BFLY PT, R21, R12, 0x1, 0x1f ;  /* 0x0c201f000c157f89 */ /* 0x000ea400000e0000 */
[----:B--2---:R-:W-:Y:S02]  /*2f90*/  FMNMX.FTZ R4, R12, R21, !PT ;  /* 0x000000150c047209 */ /* 0x004fe40007810000 */
[----:B------:R-:W-:Y:S02]  /*2fa0*/  VIADDMNMX R21, R0, R9, R8, PT ;  /* 0x0000000900157246 */ /* 0x000fe40003800108 */
[C---:B------:R-:W-:Y:S01]  /*2fb0*/  FSETP.NEU.FTZ.AND P1, PT, R4.reuse, -INF , PT ;  /* 0xff8000000400780b */ /* 0x040fe20003f3d000 */
[----:B------:R-:W-:-:S01]  /*2fc0*/  FFMA.FTZ R2, R4, R93, -8 ;  /* 0xc100000004027423 */ /* 0x000fc2000001005d */
[C---:B------:R-:W-:Y:S02]  /*2fd0*/  ISETP.GT.AND P2, PT, R21.reuse, 0x1, PT ;  /* 0x000000011500780c */ /* 0x040fe40003f44270 */
[----:B------:R-:W-:-:S02]  /*2fe0*/  ISETP.GT.AND P3, PT, R21, 0x8, PT ;  /* 0x000000081500780c */ /* 0x000fc40003f64270 */
[----:B------:R-:W-:Y:S02]  /*2ff0*/  FSEL R2, R2, RZ, P1 ;  /* 0x000000ff02027208 */ /* 0x000fe40000800000 */
[----:B------:R-:W-:Y:S02]  /*3000*/  ISETP.GT.AND P1, PT, R21, RZ, PT ;  /* 0x000000ff1500720c */ /* 0x000fe40003f24270 */
[----:B------:R-:W-:Y:S01]  /*3010*/  FSEL R25, R25, -INF , P2 ;  /* 0xff80000019197808 */ /* 0x000fe20001000000 */
[----:B------:R-:W-:-:S01]  /*3020*/  FFMA.FTZ R153, R11, UR41, -R2 ;  /* 0x000000290b997c23 */ /* 0x000fc20008010802 */
[----:B------:R-:W-:Y:S01]  /*3030*/  FSEL R24, R24, -INF , P1 ;  /* 0xff80000018187808 */ /* 0x000fe20000800000 */
[----:B------:R-:W-:-:S01]  /*3040*/  FFMA.FTZ R0, R15, UR41, -R2 ;  /* 0x000000290f007c23 */ /* 0x000fc20008010802 */
[----:B------:R-:W-:Y:S01]  /*3050*/  ISETP.GT.AND P1, PT, R21, 0x9, PT ;  /* 0x000000091500780c */ /* 0x000fe20003f24270 */
[----:B------:R-:W-:-:S01]  /*3060*/  FFMA.FTZ R157, R13, UR41, -R2 ;  /* 0x000000290d9d7c23 */ /* 0x000fc20008010802 */
[----:B------:R-:W-:Y:S01]  /*3070*/  FSEL R28, R28, -INF , P3 ;  /* 0xff8000001c1c7808 */ /* 0x000fe20001800000 */
[----:B------:R-:W-:-:S01]  /*3080*/  FFMA.FTZ R159, R50, UR41, -R2 ;  /* 0x00000029329f7c23 */ /* 0x000fc20008010802 */
[----:B------:R-:W-:Y:S01]  /*3090*/  FMNMX.FTZ R9, R24, R25, !PT ;  /* 0x0000001918097209 */ /* 0x000fe20007810000 */
[----:B------:R-:W-:-:S01]  /*30a0*/  FFMA.FTZ R8, R27, UR41, -R2 ;  /* 0x000000291b087c23 */ /* 0x000fc20008010802 */
[----:B------:R-:W-:Y:S01]  /*30b0*/  ISETP.GT.AND P2, PT, R21, 0x10, PT ;  /* 0x000000101500780c */ /* 0x000fe20003f44270 */
[----:B------:R-:W-:Y:S01]  /*30c0*/  MUFU.EX2 R153, R153 ;  /* 0x0000009900997308 */ /* 0x000fe20000000800 */
[----:B------:R-:W-:Y:S01]  /*30d0*/  FSEL R29, R29, -INF , P1 ;  /* 0xff8000001d1d7808 */ /* 0x000fe20000800000 */
[--C-:B------:R-:W-:Y:S01]  /*30e0*/  FFMA.FTZ R31, R31, UR41, -R2.reuse ;  /* 0x000000291f1f7c23 */ /* 0x100fe20008010802 */
[----:B------:R-:W-:Y:S01]  /*30f0*/  FMNMX.FTZ R10, R28, R9, !PT ;  /* 0x000000091c0a7209 */ /* 0x000fe20007810000 */
[--C-:B------:R-:W-:Y:S01]  /*3100*/  FFMA.FTZ R155, R89, UR41, -R2.reuse ;  /* 0x00000029599b7c23 */ /* 0x100fe20008010802 */
[----:B------:R-:W-:Y:S01]  /*3110*/  ISETP.GT.AND P1, PT, R21, 0x11, PT ;  /* 0x000000111500780c */ /* 0x000fe20003f24270 */
[--C-:B------:R-:W-:Y:S01]  /*3120*/  FFMA.FTZ R91, R91, UR41, -R2.reuse ;  /* 0x000000295b5b7c23 */ /* 0x100fe20008010802 */
[----:B------:R-:W-:Y:S01]  /*3130*/  FSEL R32, R32, -INF , P2 ;  /* 0xff80000020207808 */ /* 0x000fe20001000000 */
[----:B------:R-:W2:Y:S01]  /*3140*/  MUFU.EX2 R8, R8 ;  /* 0x0000000800087308 */ /* 0x000ea20000000800 */
[----:B------:R-:W-:Y:S01]  /*3150*/  FMNMX.FTZ R11, R29, R10, !PT ;  /* 0x0000000a1d0b7209 */ /* 0x000fe20007810000 */
[--C-:B------:R-:W-:Y:S01]  /*3160*/  FFMA.FTZ R34, R55, UR41, -R2.reuse ;  /* 0x0000002937227c23 */ /* 0x100fe20008010802 */
[----:B------:R-:W-:Y:S01]  /*3170*/  ISETP.GT.AND P2, PT, R21, 0x18, PT ;  /* 0x000000181500780c */ /* 0x000fe20003f44270 */
[--C-:B------:R-:W-:Y:S01]  /*3180*/  FFMA.FTZ R161, R58, UR41, -R2.reuse ;  /* 0x000000293aa17c23 */ /* 0x100fe20008010802 */
[----:B------:R-:W-:Y:S01]  /*3190*/  FSEL R33, R33, -INF , P1 ;  /* 0xff80000021217808 */ /* 0x000fe20000800000 */
[--C-:B------:R-:W-:Y:S01]  /*31a0*/  FFMA.FTZ R46, R63, UR41, -R2.reuse ;  /* 0x000000293f2e7c23 */ /* 0x100fe20008010802 */
[----:B------:R-:W-:Y:S01]  /*31b0*/  FMNMX.FTZ R10, R32, R11, !PT ;  /* 0x0000000b200a7209 */ /* 0x000fe20007810000 */
[----:B------:R-:W3:Y:S01]  /*31c0*/  MUFU.EX2 R0, R0 ;  /* 0x0000000000007308 */ /* 0x000ee20000000800 */
[----:B------:R-:W-:Y:S01]  /*31d0*/  ISETP.GT.AND P1, PT, R21, 0x19, PT ;  /* 0x000000191500780c */ /* 0x000fe20003f24270 */
[--C-:B------:R-:W-:Y:S01]  /*31e0*/  FFMA.FTZ R163, R66, UR41, -R2.reuse ;  /* 0x0000002942a37c23 */ /* 0x100fe20008010802 */
[----:B------:R-:W-:Y:S01]  /*31f0*/  FSEL R36, R36, -INF , P2 ;  /* 0xff80000024247808 */ /* 0x000fe20001000000 */
[--C-:B------:R-:W-:Y:S01]  /*3200*/  FFMA.FTZ R27, R70, UR41, -R2.reuse ;  /* 0x00000029461b7c23 */ /* 0x100fe20008010802 */
[----:B------:R-:W-:Y:S01]  /*3210*/  FMNMX.FTZ R11, R33, R10, !PT ;  /* 0x0000000a210b7209 */ /* 0x000fe20007810000 */
[--C-:B------:R-:W-:Y:S01]  /*3220*/  FFMA.FTZ R10, R35, UR41, -R2.reuse ;  /* 0x00000029230a7c23 */ /* 0x100fe20008010802 */
[----:B------:R-:W-:Y:S01]  /*3230*/  ISETP.GT.AND P2, PT, R21, 0x20, PT ;  /* 0x000000201500780c */ /* 0x000fe20003f44270 */
[----:B------:R4:W5:Y:S01]  /*3240*/  MUFU.EX2 R9, R31 ;  /* 0x0000001f00097308 */ /* 0x0009620000000800 */
[----:B------:R-:W-:Y:S01]  /*3250*/  FSEL R37, R37, -INF , P1 ;  /* 0xff80000025257808 */ /* 0x000fe20000800000 */
[--C-:B------:R-:W-:Y:S01]  /*3260*/  FFMA.FTZ R165, R74, UR41, -R2.reuse ;  /* 0x000000294aa57c23 */ /* 0x100fe20008010802 */
[----:B------:R-:W-:Y:S01]  /*3270*/  FMNMX.FTZ R12, R36, R11, !PT ;  /* 0x0000000b240c7209 */ /* 0x000fe20007810000 */
[--C-:B------:R-:W-:Y:S01]  /*3280*/  FFMA.FTZ R58, R79, UR41, -R2.reuse ;  /* 0x000000294f3a7c23 */ /* 0x100fe20008010802 */
[----:B------:R-:W-:Y:S01]  /*3290*/  ISETP.GT.AND P1, PT, R21, 0x21, PT ;  /* 0x000000211500780c */ /* 0x000fe20003f24270 */
[--C-:B------:R-:W-:Y:S01]  /*32a0*/  FFMA.FTZ R167, R82, UR41, -R2.reuse ;  /* 0x0000002952a77c23 */ /* 0x100fe20008010802 */
[----:B------:R-:W-:Y:S01]  /*32b0*/  FSEL R40, R40, -INF , P2 ;  /* 0xff80000028287808 */ /* 0x000fe20001000000 */
[----:B------:R-:W0:Y:S01]  /*32c0*/  MUFU.EX2 R155, R155 ;  /* 0x0000009b009b7308 */ /* 0x000e220000000800 */
[----:B------:R-:W-:Y:S01]  /*32d0*/  FMNMX.FTZ R11, R37, R12, !PT ;  /* 0x0000000c250b7209 */ /* 0x000fe20007810000 */
[----:B----4-:R-:W-:Y:S01]  /*32e0*/  FFMA.FTZ R31, R78, UR41, -R2 ;  /* 0x000000294e1f7c23 */ /* 0x010fe20008010802 */
[----:B------:R-:W-:-:S02]  /*32f0*/  ISETP.GT.AND P2, PT, R21, 0x28, PT ;  /* 0x000000281500780c */ /* 0x000fc40003f44270 */
[----:B------:R-:W-:Y:S02]  /*3300*/  FSEL R41, R41, -INF , P1 ;  /* 0xff80000029297808 */ /* 0x000fe40000800000 */
[----:B------:R-:W-:Y:S01]  /*3310*/  FMNMX.FTZ R12, R40, R11, !PT ;  /* 0x0000000b280c7209 */ /* 0x000fe20007810000 */
[----:B------:R-:W4:Y:S01]  /*3320*/  MUFU.EX2 R10, R10 ;  /* 0x0000000a000a7308 */ /* 0x000f220000000800 */
[----:B------:R-:W-:Y:S02]  /*3330*/  ISETP.GT.AND P1, PT, R21, 0x29, PT ;  /* 0x000000291500780c */ /* 0x000fe40003f24270 */
[----:B------:R-:W-:Y:S02]  /*3340*/  FSEL R44, R44, -INF , P2 ;  /* 0xff8000002c2c7808 */ /* 0x000fe40001000000 */
[----:B------:R-:W-:Y:S01]  /*3350*/  FMNMX.FTZ R15, R41, R12, !PT ;  /* 0x0000000c290f7209 */ /* 0x000fe20007810000 */
[----:B------:R-:W-:Y:S01]  /*3360*/  FFMA.FTZ R12, R39, UR41, -R2 ;  /* 0x00000029270c7c23 */ /* 0x000fe20008010802 */
[----:B------:R-:W-:Y:S01]  /*3370*/  ISETP.GT.AND P2, PT, R21, 0x30, PT ;  /* 0x000000301500780c */ /* 0x000fe20003f44270 */
[----:B------:R-:W1:Y:S01]  /*3380*/  MUFU.EX2 R11, R91 ;  /* 0x0000005b000b7308 */ /* 0x000e620000000800 */
[----:B------:R-:W-:-:S02]  /*3390*/  FSEL R45, R45, -INF , P1 ;  /* 0xff8000002d2d7808 */ /* 0x000fc40000800000 */
[----:B------:R-:W-:Y:S02]  /*33a0*/  FMNMX.FTZ R14, R44, R15, !PT ;  /* 0x0000000f2c0e7209 */ /* 0x000fe40007810000 */
[----:B------:R-:W-:Y:S02]  /*33b0*/  ISETP.GT.AND P1, PT, R21, 0x31, PT ;  /* 0x000000311500780c */ /* 0x000fe40003f24270 */
[----:B------:R-:W-:Y:S01]  /*33c0*/  FSEL R48, R48, -INF , P2 ;  /* 0xff80000030307808 */ /* 0x000fe20001000000 */
[----:B------:R-:W1:Y:S01]  /*33d0*/  MUFU.EX2 R12, R12 ;  /* 0x0000000c000c7308 */ /* 0x000e620000000800 */
[----:B------:R-:W-:Y:S02]  /*33e0*/  FMNMX.FTZ R15, R45, R14, !PT ;  /* 0x0000000e2d0f7209 */ /* 0x000fe40007810000 */
[----:B------:R-:W-:Y:S02]  /*33f0*/  ISETP.GT.AND P2, PT, R21, 0x38, PT ;  /* 0x000000381500780c */ /* 0x000fe40003f44270 */
[----:B------:R-:W-:-:S02]  /*3400*/  FSEL R49, R49, -INF , P1 ;  /* 0xff80000031317808 */ /* 0x000fc40000800000 */
[----:B------:R-:W-:Y:S01]  /*3410*/  FMNMX.FTZ R14, R48, R15, !PT ;  /* 0x0000000f300e7209 */ /* 0x000fe20007810000 */
[----:B------:R-:W-:-:S01]  /*3420*/  FFMA.FTZ R15, R5, UR41, -R2 ;  /* 0x00000029050f7c23 */ /* 0x000fc20008010802 */
[----:B------:R-:W-:Y:S01]  /*3430*/  ISETP.GT.AND P1, PT, R21, 0x39, PT ;  /* 0x000000391500780c */ /* 0x000fe20003f24270 */
[----:B------:R-:W1:Y:S01]  /*3440*/  MUFU.EX2 R157, R157 ;  /* 0x0000009d009d7308 */ /* 0x000e620000000800 */
[----:B------:R-:W-:Y:S02]  /*3450*/  FSEL R52, R52, -INF , P2 ;  /* 0xff80000034347808 */ /* 0x000fe40001000000 */
[----:B------:R-:W-:Y:S01]  /*3460*/  FMNMX.FTZ R13, R49, R14, !PT ;  /* 0x0000000e310d7209 */ /* 0x000fe20007810000 */
[----:B------:R-:W-:-:S01]  /*3470*/  FFMA.FTZ R14, R43, UR41, -R2 ;  /* 0x000000292b0e7c23 */ /* 0x000fc20008010802 */
[----:B------:R-:W-:Y:S02]  /*3480*/  ISETP.GT.AND P2, PT, R21, 0x40, PT ;  /* 0x000000401500780c */ /* 0x000fe40003f44270 */
[----:B------:R-:W-:Y:S01]  /*3490*/  FSEL R53, R53, -INF , P1 ;  /* 0xff80000035357808 */ /* 0x000fe20000800000 */
[----:B------:R-:W-:Y:S01]  /*34a0*/  MUFU.EX2 R159, R159 ;  /* 0x0000009f009f7308 */ /* 0x000fe20000000800 */
[----:B------:R-:W-:-:S02]  /*34b0*/  FMNMX.FTZ R20, R52, R13, !PT ;  /* 0x0000000d34147209 */ /* 0x000fc40007810000 */
[----:B------:R-:W-:Y:S02]  /*34c0*/  ISETP.GT.AND P1, PT, R21, 0x41, PT ;  /* 0x000000411500780c */ /* 0x000fe40003f24270 */
[----:B------:R-:W-:Y:S02]  /*34d0*/  FSEL R56, R56, -INF , P2 ;  /* 0xff80000038387808 */ /* 0x000fe40001000000 */
[----:B------:R-:W-:Y:S01]  /*34e0*/  FMNMX.FTZ R13, R53, R20, !PT ;  /* 0x00000014350d7209 */ /* 0x000fe20007810000 */
[----:B------:R-:W1:Y:S01]  /*34f0*/  MUFU.EX2 R14, R14 ;  /* 0x0000000e000e7308 */ /* 0x000e620000000800 */
[----:B------:R-:W-:Y:S02]  /*3500*/  ISETP.GT.AND P2, PT, R21, 0x48, PT ;  /* 0x000000481500780c */ /* 0x000fe40003f44270 */
[----:B------:R-:W-:Y:S02]  /*3510*/  FSEL R57, R57, -INF , P1 ;  /* 0xff80000039397808 */ /* 0x000fe40000800000 */
[----:B------:R-:W-:-:S02]  /*3520*/  FMNMX.FTZ R20, R56, R13, !PT ;  /* 0x0000000d38147209 */ /* 0x000fc40007810000 */
[----:B------:R-:W-:Y:S01]  /*3530*/  ISETP.GT.AND P1, PT, R21, 0x49, PT ;  /* 0x000000491500780c */ /* 0x000fe20003f24270 */
[----:B------:R2:W1:Y:S01]  /*3540*/  MUFU.EX2 R13, R15 ;  /* 0x0000000f000d7308 */ /* 0x0004620000000800 */
[----:B------:R-:W-:Y:S02]  /*3550*/  FSEL R60, R60, -INF , P2 ;  /* 0xff8000003c3c7808 */ /* 0x000fe40001000000 */
[----:B------:R-:W-:Y:S01]  /*3560*/  FMNMX.FTZ R5, R57, R20, !PT ;  /* 0x0000001439057209 */ /* 0x000fe20007810000 */
[----:B------:R-:W-:-:S01]  /*3570*/  FFMA.FTZ R20, R47, UR41, -R2 ;  /* 0x000000292f147c23 */ /* 0x000fc20008010802 */
[----:B------:R-:W-:Y:S02]  /*3580*/  ISETP.GT.AND P2, PT, R21, 0x50, PT ;  /* 0x000000501500780c */ /* 0x000fe40003f44270 */
[----:B------:R-:W-:Y:S01]  /*3590*/  FSEL R61, R61, -INF , P1 ;  /* 0xff8000003d3d7808 */ /* 0x000fe20000800000 */
[----:B------:R-:W-:Y:S01]  /*35a0*/  MUFU.EX2 R34, R34 ;  /* 0x0000002200227308 */ /* 0x000fe20000000800 */
[----:B------:R-:W-:Y:S01]  /*35b0*/  FMNMX.FTZ R26, R60, R5, !PT ;  /* 0x000000053c1a7209 */ /* 0x000fe20007810000 */
[--C-:B--2---:R-:W-:Y:S01]  /*35c0*/  FFMA.FTZ R15, R54, UR41, -R2.reuse ;  /* 0x00000029360f7c23 */ /* 0x104fe20008010802 */
[----:B------:R-:W-:Y:S01]  /*35d0*/  ISETP.GT.AND P1, PT, R21, 0x51, PT ;  /* 0x000000511500780c */ /* 0x000fe20003f24270 */
[----:B------:R-:W-:Y:S01]  /*35e0*/  FFMA.FTZ R54, R71, UR41, -R2 ;  /* 0x0000002947367c23 */ /* 0x000fe20008010802 */
[----:B------:R-:W-:-:S02]  /*35f0*/  FSEL R64, R64, -INF , P2 ;  /* 0xff80000040407808 */ /* 0x000fc40001000000 */
[----:B------:R-:W-:Y:S01]  /*3600*/  FMNMX.FTZ R5, R61, R26, !PT ;  /* 0x0000001a3d057209 */ /* 0x000fe20007810000 */
[----:B------:R-:W2:Y:S01]  /*3610*/  MUFU.EX2 R20, R20 ;  /* 0x0000001400147308 */ /* 0x000ea20000000800 */
[----:B------:R-:W-:Y:S02]  /*3620*/  ISETP.GT.AND P2, PT, R21, 0x58, PT ;  /* 0x000000581500780c */ /* 0x000fe40003f44270 */
[----:B------:R-:W-:Y:S02]  /*3630*/  FSEL R65, R65, -INF , P1 ;  /* 0xff80000041417808 */ /* 0x000fe40000800000 */
[----:B------:R-:W-:Y:S02]  /*3640*/  FMNMX.FTZ R26, R64, R5, !PT ;  /* 0x00000005401a7209 */ /* 0x000fe40007810000 */
[----:B------:R-:W-:Y:S01]  /*3650*/  ISETP.GT.AND P1, PT, R21, 0x59, PT ;  /* 0x000000591500780c */ /* 0x000fe20003f24270 */
[----:B------:R-:W-:Y:S01]  /*3660*/  MUFU.EX2 R15, R15 ;  /* 0x0000000f000f7308 */ /* 0x000fe20000000800 */
[----:B------:R-:W-:-:S02]  /*3670*/  FSEL R68, R68, -INF , P2 ;  /* 0xff80000044447808 */ /* 0x000fc40001000000 */
[----:B------:R-:W-:Y:S01]  /*3680*/  FMNMX.FTZ R5, R65, R26, !PT ;  /* 0x0000001a41057209 */ /* 0x000fe20007810000 */
[----:B------:R-:W-:-:S01]  /*3690*/  FFMA.FTZ R26, R51, UR41, -R2 ;  /* 0x00000029331a7c23 */ /* 0x000fc20008010802 */
[----:B------:R-:W-:Y:S01]  /*36a0*/  ISETP.GT.AND P2, PT, R21, 0x60, PT ;  /* 0x000000601500780c */ /* 0x000fe20003f44270 */
[----:B------:R-:W-:-:S01]  /*36b0*/  FADD.FTZ R51, R153, R8 ;  /* 0x0000000899337221 */ /* 0x000fc20000010000 */
[----:B------:R-:W-:Y:S01]  /*36c0*/  FSEL R69, R69, -INF , P1 ;  /* 0xff80000045457808 */ /* 0x000fe20000800000 */
[----:B------:R-:W-:Y:S01]  /*36d0*/  MUFU.EX2 R161, R161 ;  /* 0x000000a100a17308 */ /* 0x000fe20000000800 */
[----:B------:R-:W-:Y:S02]  /*36e0*/  FMNMX.FTZ R30, R68, R5, !PT ;  /* 0x00000005441e7209 */ /* 0x000fe40007810000 */
[----:B------:R-:W-:Y:S02]  /*36f0*/  ISETP.GT.AND P1, PT, R21, 0x61, PT ;  /* 0x000000611500780c */ /* 0x000fe40003f24270 */
        /* <DEDUP_REMOVED lines=22> */
[----:B------:R-:W-:-:S01]  /*3860*/  FFMA.FTZ R21, R62, UR41, -R2 ;  /* 0x000000293e157c23 */ /* 0x000fc20008010802 */
[----:B------:R-:W-:Y:S01]  /*3870*/  FSEL R84, R84, -INF , P2 ;  /* 0xff80000054547808 */ /* 0x000fe20001000000 */
[----:B------:R-:W-:Y:S01]  /*3880*/  IMAD.U32 R62, RZ, RZ, UR41 ;  /* 0x00000029ff3e7e24 */ /* 0x000fe2000f8e00ff */
[----:B------:R-:W-:Y:S01]  /*3890*/  FMNMX.FTZ R5, R81, R30, !PT ;  /* 0x0000001e51057209 */ /* 0x000fe20007810000 */
[----:B------:R-:W-:-:S01]  /*38a0*/  FFMA.FTZ R30, R59, UR41, -R2 ;  /* 0x000000293b1e7c23 */ /* 0x000fc20008010802 */
[----:B------:R-:W-:Y:S01]  /*38b0*/  FSEL R85, R85, -INF , P1 ;  /* 0xff80000055557808 */ /* 0x000fe20000800000 */
[----:B------:R-:W-:Y:S01]  /*38c0*/  MUFU.EX2 R21, R21 ;  /* 0x0000001500157308 */ /* 0x000fe20000000800 */
[----:B------:R-:W-:-:S04]  /*38d0*/  FMNMX.FTZ R38, R84, R5, !PT ;  /* 0x0000000554267209 */ /* 0x000fc80007810000 */
[----:B------:R-:W-:Y:S01]  /*38e0*/  FMNMX.FTZ R5, R85, R38, !PT ;  /* 0x0000002655057209 */ /* 0x000fe20007810000 */
[----:B------:R-:W-:-:S02]  /*38f0*/  FFMA.FTZ R38, R67, UR41, -R2 ;  /* 0x0000002943267c23 */ /* 0x000fc40008010802 */
[----:B------:R-:W-:Y:S02]  /*3900*/  MUFU.EX2 R30, R30 ;  /* 0x0000001e001e7308 */ /* 0x000fe40000000800 */
[----:B------:R-:W3:Y:S06]  /*3910*/  SHFL.BFLY PT, R42, R5, 0x2, 0x1f ;  /* 0x0c401f00052a7f89 */ /* 0x000eec00000e0000 */
[----:B------:R-:W-:Y:S08]  /*3920*/  MUFU.EX2 R38, R38 ;  /* 0x0000002600267308 */ /* 0x000ff00000000800 */
[----:B------:R-:W-:Y:S08]  /*3930*/  MUFU.EX2 R54, R54 ;  /* 0x0000003600367308 */ /* 0x000ff00000000800 */
[----:B------:R-:W-:Y:S01]  /*3940*/  MUFU.EX2 R165, R165 ;  /* 0x000000a500a57308 */ /* 0x000fe20000000800 */
[----:B---3--:R-:W-:Y:S01]  /*3950*/  FMNMX.FTZ R35, R5, R42, !PT ;  /* 0x0000002a05237209 */ /* 0x008fe20007810000 */
[----:B------:R-:W-:-:S04]  /*3960*/  FFMA.FTZ R42, R75, UR41, -R2 ;  /* 0x000000294b2a7c23 */ /* 0x000fc80008010802 */
[----:B------:R-:W3:Y:S02]  /*3970*/  SHFL.BFLY PT, R50, R35, 0x1, 0x1f ;  /* 0x0c201f0023327f89 */ /* 0x000ee400000e0000 */
[----:B------:R-:W-:Y:S08]  /*3980*/  MUFU.EX2 R31, R31 ;  /* 0x0000001f001f7308 */ /* 0x000ff00000000800 */
[----:B------:R-:W-:Y:S08]  /*3990*/  MUFU.EX2 R42, R42 ;  /* 0x0000002a002a7308 */ /* 0x000ff00000000800 */
[----:B------:R-:W-:Y:S01]  /*39a0*/  MUFU.EX2 R58, R58 ;  /* 0x0000003a003a7308 */ /* 0x000fe20000000800 */
[----:B---3--:R-:W-:Y:S01]  /*39b0*/  FMNMX.FTZ R5, R35, R50, !PT ;  /* 0x0000003223057209 */ /* 0x008fe20007810000 */
[----:B------:R-:W-:-:S06]  /*39c0*/  FFMA.FTZ R50, R83, UR41, -R2 ;  /* 0x0000002953327c23 */ /* 0x000fcc0008010802 */
[----:B------:R-:W-:Y:S01]  /*39d0*/  MUFU.EX2 R167, R167 ;  /* 0x000000a700a77308 */ /* 0x000fe20000000800 */
[----:B------:R-:W-:-:S01]  /*39e0*/  FFMA.FTZ R35, R86, UR41, -R2 ;  /* 0x0000002956237c23 */ /* 0x000fc20008010802 */
[C---:B------:R-:W-:Y:S01]  /*39f0*/  FSETP.NEU.FTZ.AND P1, PT, R5.reuse, -INF , PT ;  /* 0xff8000000500780b */ /* 0x040fe20003f3d000 */
[----:B------:R-:W-:-:S01]  /*3a00*/  FFMA.FTZ R39, R5, R62, -8 ;  /* 0xc100000005277423 */ /* 0x000fc2000001003e */
[----:B------:R-:W-:-:S04]  /*3a10*/  FFMA.FTZ R2, R87, UR41, -R2 ;  /* 0x0000002957027c23 */ /* 0x000fc80008010802 */
[----:B------:R-:W-:Y:S01]  /*3a20*/  FSEL R39, R39, RZ, P1 ;  /* 0x000000ff27277208 */ /* 0x000fe20000800000 */
[----:B------:R-:W-:Y:S04]  /*3a30*/  MUFU.EX2 R50, R50 ;  /* 0x0000003200327308 */ /* 0x000fe80000000800 */
[----:B------:R-:W-:-:S01]  /*3a40*/  FFMA.FTZ R152, R24, UR41, -R39 ;  /* 0x0000002918987c23 */ /* 0x000fc20008010827 */
[--C-:B------:R-:W-:Y:S01]  /*3a50*/  FFMA.FTZ R25, R25, UR41, -R39.reuse ;  /* 0x0000002919197c23 */ /* 0x100fe20008010827 */
[----:B------:R-:W-:-:S01]  /*3a60*/  FFMA.FTZ R24, R28, UR41, -R39 ;  /* 0x000000291c187c23 */ /* 0x000fc20008010827 */
[--C-:B------:R-:W-:Y:S01]  /*3a70*/  FFMA.FTZ R43, R29, UR41, -R39.reuse ;  /* 0x000000291d2b7c23 */ /* 0x100fe20008010827 */
[----:B------:R-:W-:-:S01]  /*3a80*/  FFMA.FTZ R154, R32, UR41, -R39 ;  /* 0x00000029209a7c23 */ /* 0x000fc20008010827 */
[--C-:B------:R-:W-:Y:S01]  /*3a90*/  FFMA.FTZ R29, R33, UR41, -R39.reuse ;  /* 0x00000029211d7c23 */ /* 0x100fe20008010827 */
[----:B------:R-:W-:Y:S01]  /*3aa0*/  MUFU.EX2 R152, R152 ;  /* 0x0000009800987308 */ /* 0x000fe20000000800 */
[----:B------:R-:W-:-:S01]  /*3ab0*/  FFMA.FTZ R37, R37, UR41, -R39 ;  /* 0x0000002925257c23 */ /* 0x000fc20008010827 */
[----:B------:R-:W-:Y:S01]  /*3ac0*/  FFMA.FTZ R36, R36, UR41, -R39 ;  /* 0x0000002924247c23 */ /* 0x000fe20008010827 */
[----:B------:R-:W-:-:S01]  /*3ad0*/  FADD.FTZ R32, R0, R51 ;  /* 0x0000003300207221 */ /* 0x000fc20000010000 */
[--C-:B------:R-:W-:Y:S01]  /*3ae0*/  FFMA.FTZ R156, R40, UR41, -R39.reuse ;  /* 0x00000029289c7c23 */ /* 0x100fe20008010827 */
[----:B------:R-:W-:-:S01]  /*3af0*/  FFMA.FTZ R33, R41, UR41, -R39 ;  /* 0x0000002929217c23 */ /* 0x000fc20008010827 */
[----:B------:R-:W-:Y:S01]  /*3b00*/  FFMA.FTZ R44, R44, UR41, -R39 ;  /* 0x000000292c2c7c23 */ /* 0x000fe20008010827 */
[----:B-----5:R-:W-:-:S01]  /*3b10*/  FADD.FTZ R32, R9, R32 ;  /* 0x0000002009207221 */ /* 0x020fc20000010000 */
[----:B------:R-:W3:Y:S01]  /*3b20*/  MUFU.EX2 R25, R25 ;  /* 0x0000001900197308 */ /* 0x000ee20000000800 */
[----:B------:R-:W-:-:S01]  /*3b30*/  FFMA.FTZ R45, R45, UR41, -R39 ;  /* 0x000000292d2d7c23 */ /* 0x000fc20008010827 */
[----:B------:R-:W-:Y:S01]  /*3b40*/  FFMA.FTZ R158, R48, UR41, -R39 ;  /* 0x00000029309e7c23 */ /* 0x000fe20008010827 */
[----:B0-----:R-:W-:-:S01]  /*3b50*/  FADD.FTZ R51, R155, R32 ;  /* 0x000000209b337221 */ /* 0x001fc20000010000 */
[--C-:B------:R-:W-:Y:S01]  /*3b60*/  FFMA.FTZ R52, R52, UR41, -R39.reuse ;  /* 0x0000002934347c23 */ /* 0x100fe20008010827 */
[----:B------:R-:W-:-:S01]  /*3b70*/  FFMA.FTZ R53, R53, UR41, -R39 ;  /* 0x0000002935357c23 */ /* 0x000fc20008010827 */
[----:B------:R-:W-:Y:S01]  /*3b80*/  FFMA.FTZ R160, R56, UR41, -R39 ;  /* 0x0000002938a07c23 */ /* 0x000fe20008010827 */
[----:B----4-:R-:W-:-:S01]  /*3b90*/  FADD.FTZ R32, R10, R51 ;  /* 0x000000330a207221 */ /* 0x010fc20000010000 */
[----:B------:R-:W0:Y:S01]  /*3ba0*/  MUFU.EX2 R24, R24 ;  /* 0x0000001800187308 */ /* 0x000e220000000800 */
[----:B------:R-:W-:-:S01]  /*3bb0*/  FFMA.FTZ R41, R57, UR41, -R39 ;  /* 0x0000002939297c23 */ /* 0x000fc20008010827 */
[----:B------:R-:W-:Y:S01]  /*3bc0*/  FFMA.FTZ R60, R60, UR41, -R39 ;  /* 0x000000293c3c7c23 */ /* 0x000fe20008010827 */
[----:B-1----:R-:W-:-:S01]  /*3bd0*/  FADD.FTZ R51, R11, R32 ;  /* 0x000000200b337221 */ /* 0x002fc20000010000 */
[--C-:B------:R-:W-:Y:S01]  /*3be0*/  FFMA.FTZ R61, R61, UR41, -R39.reuse ;  /* 0x000000293d3d7c23 */ /* 0x100fe20008010827 */
[----:B------:R-:W-:-:S01]  /*3bf0*/  FFMA.FTZ R162, R64, UR41, -R39 ;  /* 0x0000002940a27c23 */ /* 0x000fc20008010827 */
[----:B------:R-:W-:Y:S01]  /*3c00*/  FFMA.FTZ R65, R65, UR41, -R39 ;  /* 0x0000002941417c23 */ /* 0x000fe20008010827 */
[----:B------:R-:W-:-:S01]  /*3c10*/  FADD.FTZ R32, R12, R51 ;  /* 0x000000330c207221 */ /* 0x000fc20000010000 */
[----:B------:R-:W1:Y:S01]  /*3c20*/  MUFU.EX2 R43, R43 ;  /* 0x0000002b002b7308 */ /* 0x000e620000000800 */
[----:B------:R-:W-:-:S01]  /*3c30*/  FFMA.FTZ R68, R68, UR41, -R39 ;  /* 0x0000002944447c23 */ /* 0x000fc20008010827 */
[----:B------:R-:W-:Y:S01]  /*3c40*/  FFMA.FTZ R69, R69, UR41, -R39 ;  /* 0x0000002945457c23 */ /* 0x000fe20008010827 */
[----:B------:R-:W-:-:S01]  /*3c50*/  FADD.FTZ R51, R157, R32 ;  /* 0x000000209d337221 */ /* 0x000fc20000010000 */
[--C-:B------:R-:W-:Y:S01]  /*3c60*/  FFMA.FTZ R72, R72, UR41, -R39.reuse ;  /* 0x0000002948487c23 */ /* 0x100fe20008010827 */
[----:B------:R-:W-:-:S01]  /*3c70*/  FFMA.FTZ R73, R73, UR41, -R39 ;  /* 0x0000002949497c23 */ /* 0x000fc20008010827 */
[----:B------:R-:W-:Y:S01]  /*3c80*/  FFMA.FTZ R76, R76, UR41, -R39 ;  /* 0x000000294c4c7c23 */ /* 0x000fe20008010827 */
[----:B------:R-:W-:-:S01]  /*3c90*/  FADD.FTZ R32, R14, R51 ;  /* 0x000000330e207221 */ /* 0x000fc20000010000 */
[----:B------:R-:W4:Y:S01]  /*3ca0*/  MUFU.EX2 R154, R154 ;  /* 0x0000009a009a7308 */ /* 0x000f220000000800 */
[----:B------:R-:W-:-:S01]  /*3cb0*/  FFMA.FTZ R77, R77, UR41, -R39 ;  /* 0x000000294d4d7c23 */ /* 0x000fc20008010827 */
[----:B------:R-:W-:Y:S01]  /*3cc0*/  F2FP.SATFINITE.E4M3.F32.PACK_AB_MERGE_C R40, R12, R11, RZ ;  /* 0x0000000b0c28723e */ /* 0x000fe200048070ff */
[----:B------:R-:W-:-:S01]  /*3cd0*/  FADD.FTZ R51, R13, R32 ;  /* 0x000000200d337221 */ /* 0x000fc20000010000 */
[--C-:B------:R-:W-:Y:S01]  /*3ce0*/  FFMA.FTZ R80, R80, UR41, -R39.reuse ;  /* 0x0000002950507c23 */ /* 0x100fe20008010827 */
[----:B------:R-:W-:-:S01]  /*3cf0*/  FFMA.FTZ R81, R81, UR41, -R39 ;  /* 0x0000002951517c23 */ /* 0x000fc20008010827 */
[----:B------:R-:W-:Y:S01]  /*3d00*/  FFMA.FTZ R84, R84, UR41, -R39 ;  /* 0x0000002954547c23 */ /* 0x000fe20008010827 */
[----:B--2---:R-:W-:-:S01]  /*3d10*/  FADD.FTZ R32, R20, R51 ;  /* 0x0000003314207221 */ /* 0x004fc20000010000 */
[----:B------:R2:W-:Y:S01]  /*3d20*/  MUFU.EX2 R47, R37 ;  /* 0x00000025002f7308 */ /* 0x0005e20000000800 */
[----:B------:R-:W-:-:S02]  /*3d30*/  F2FP.SATFINITE.E4M3.F32.PACK_AB_MERGE_C R13, R20, R13, RZ ;  /* 0x0000000d140d723e */ /* 0x000fc400048070ff */
[----:B------:R-:W-:Y:S01]  /*3d40*/  FADD.FTZ R51, R159, R32 ;  /* 0x000000209f337221 */ /* 0x000fe20000010000 */
[----:B------:R-:W-:Y:S02]  /*3d50*/  F2FP.SATFINITE.E4M3.F32.PACK_AB_MERGE_C R155, R10, R155, R40 ;  /* 0x0000009b0a9b723e */ /* 0x000fe40004807028 */
[----:B------:R-:W-:Y:S01]  /*3d60*/  F2FP.SATFINITE.E4M3.F32.PACK_AB_MERGE_C R157, R14, R157, R13 ;  /* 0x0000009d0e9d723e */ /* 0x000fe2000480700d */
[----:B------:R-:W-:-:S01]  /*3d70*/  FADD.FTZ R32, R26, R51 ;  /* 0x000000331a207221 */ /* 0x000fc20000010000 */
[----:B------:R-:W5:Y:S01]  /*3d80*/  MUFU.EX2 R29, R29 ;  /* 0x0000001d001d7308 */ /* 0x000f620000000800 */
[----:B--2---:R-:W-:-:S01]  /*3d90*/  FFMA.FTZ R37, R49, UR41, -R39 ;  /* 0x0000002931257c23 */ /* 0x004fc20008010827 */
[----:B---3--:R-:W-:Y:S01]  /*3da0*/  FADD.FTZ R49, R152, R25 ;  /* 0x0000001998317221 */ /* 0x008fe20000010000 */
[----:B------:R-:W-:-:S01]  /*3db0*/  FADD.FTZ R51, R15, R32 ;  /* 0x000000200f337221 */ /* 0x000fc20000010000 */
[----:B------:R-:W-:Y:S01]  /*3dc0*/  FFMA.FTZ R39, R85, UR41, -R39 ;  /* 0x0000002955277c23 */ /* 0x000fe20008010827 */
[----:B------:R-:W-:Y:S01]  /*3dd0*/  F2FP.SATFINITE.E4M3.F32.PACK_AB_MERGE_C R15, R34, R15, RZ ;  /* 0x0000000f220f723e */ /* 0x000fe200048070ff */
[----:B0-----:R-:W-:Y:S01]  /*3de0*/  FADD.FTZ R28, R24, R49 ;  /* 0x00000031181c7221 */ /* 0x001fe20000010000 */
[----:B------:R-:W-:-:S01]  /*3df0*/  FADD.FTZ R32, R34, R51 ;  /* 0x0000003322207221 */ /* 0x000fc20000010000 */
[----:B------:R-:W0:Y:S01]  /*3e00*/  MUFU.EX2 R36, R36 ;  /* 0x0000002400247308 */ /* 0x000e220000000800 */
[C---:B-1----:R-:W-:Y:S01]  /*3e10*/  F2FP.SATFINITE.E4M3.F32.PACK_AB_MERGE_C R24, R43.reuse, R24, RZ ;  /* 0x000000182b18723e */ /* 0x042fe200048070ff */
[----:B------:R-:W-:Y:S01]  /*3e20*/  FADD.FTZ R49, R43, R28 ;  /* 0x0000001c2b317221 */ /* 0x000fe20000010000 */
[----:B------:R-:W-:-:S01]  /*3e30*/  FADD.FTZ R51, R161, R32 ;  /* 0x00000020a1337221 */ /* 0x000fc20000010000 */
[----:B------:R-:W-:-:S02]  /*3e40*/  F2FP.SATFINITE.E4M3.F32.PACK_AB_MERGE_C R159, R26, R159, R15 ;  /* 0x0000009f1a9f723e */ /* 0x000fc4000480700f */
[----:B----4-:R-:W-:-:S01]  /*3e50*/  FADD.FTZ R28, R154, R49 ;  /* 0x000000319a1c7221 */ /* 0x010fc20000010000 */
[----:B------:R-:W-:Y:S01]  /*3e60*/  FADD.FTZ R32, R30, R51 ;  /* 0x000000331e207221 */ /* 0x000fe20000010000 */
[----:B------:R-:W1:Y:S01]  /*3e70*/  MUFU.EX2 R156, R156 ;  /* 0x0000009c009c7308 */ /* 0x000e620000000800 */
[----:B------:R-:W-:Y:S01]  /*3e80*/  F2FP.SATFINITE.E4M3.F32.PACK_AB_MERGE_C R152, R25, R152, R24 ;  /* 0x000000981998723e */ /* 0x000fe20004807018 */
[----:B-----5:R-:W-:Y:S01]  /*3e90*/  FADD.FTZ R49, R29, R28 ;  /* 0x0000001c1d317221 */ /* 0x020fe20000010000 */
[----:B------:R-:W-:-:S01]  /*3ea0*/  FADD.FTZ R51, R21, R32 ;  /* 0x0000002015337221 */ /* 0x000fc20000010000 */
[----:B------:R-:W-:-:S03]  /*3eb0*/  F2FP.SATFINITE.E4M3.F32.PACK_AB_MERGE_C R21, R46, R21, RZ ;  /* 0x000000152e15723e */ /* 0x000fc600048070ff */
[----:B------:R-:W-:Y:S01]  /*3ec0*/  FADD.FTZ R32, R46, R51 ;  /* 0x000000332e207221 */ /* 0x000fe20000010000 */
[----:B------:R-:W2:Y:S01]  /*3ed0*/  MUFU.EX2 R33, R33 ;  /* 0x0000002100217308 */ /* 0x000ea20000000800 */
[----:B0-----:R-:W-:-:S01]  /*3ee0*/  FADD.FTZ R28, R36, R49 ;  /* 0x00000031241c7221 */ /* 0x001fc20000010000 */
[----:B------:R-:W-:Y:S01]  /*3ef0*/  F2FP.SATFINITE.E4M3.F32.PACK_AB_MERGE_C R36, R47, R36, RZ ;  /* 0x000000242f24723e */ /* 0x000fe200048070ff */
[----:B------:R-:W-:-:S01]  /*3f00*/  FADD.FTZ R51, R163, R32 ;  /* 0x00000020a3337221 */ /* 0x000fc20000010000 */
[----:B------:R-:W-:Y:S01]  /*3f10*/  F2FP.SATFINITE.E4M3.F32.PACK_AB_MERGE_C R32, R9, R0, RZ ;  /* 0x000000000920723e */ /* 0x000fe200048070ff */
[----:B------:R-:W-:-:S01]  /*3f20*/  FADD.FTZ R49, R47, R28 ;  /* 0x0000001c2f317221 */ /* 0x000fc20000010000 */
[----:B------:R-:W-:Y:S02]  /*3f30*/  F2FP.SATFINITE.E4M3.F32.PACK_AB_MERGE_C R154, R29, R154, R36 ;  /* 0x0000009a1d9a723e */ /* 0x000fe40004807024 */
[----:B------:R-:W0:Y:S01]  /*3f40*/  MUFU.EX2 R44, R44 ;  /* 0x0000002c002c7308 */ /* 0x000e220000000800 */
[----:B-1----:R-:W-:-:S01]  /*3f50*/  FADD.FTZ R28, R156, R49 ;  /* 0x000000319c1c7221 */ /* 0x002fc20000010000 */
[----:B------:R-:W-:-:S02]  /*3f60*/  F2FP.SATFINITE.E4M3.F32.PACK_AB_MERGE_C R153, R8, R153, R32 ;  /* 0x000000990899723e */ /* 0x000fc40004807020 */
[----:B------:R-:W-:-:S04]  /*3f70*/  F2FP.SATFINITE.E4M3.F32.PACK_AB_MERGE_C R161, R30, R161, R21 ;  /* 0x000000a11ea1723e */ /* 0x000fc80004807015 */
        /* <DEDUP_REMOVED lines=25> */
[----:B0-----:R-:W-:-:S01]  /*4110*/  FADD.FTZ R49, R61, R28 ;  /* 0x0000001c3d317221 */ /* 0x001fc20000010000 */
[----:B------:R-:W-:Y:S01]  /*4120*/  FADD.FTZ R28, R38, R51 ;  /* 0x00000033261c7221 */ /* 0x000fe20000010000 */
[----:B------:R-:W-:-:S03]  /*4130*/  F2FP.SATFINITE.E4M3.F32.PACK_AB_MERGE_C R60, R61, R60, RZ ;  /* 0x0000003c3d3c723e */ /* 0x000fc600048070ff */
[----:B------:R-:W-:Y:S01]  /*4140*/  FADD.FTZ R11, R27, R28 ;  /* 0x0000001c1b0b7221 */ /* 0x000fe20000010000 */
[----:B------:R-:W-:Y:S01]  /*4150*/  F2FP.SATFINITE.E4M3.F32.PACK_AB_MERGE_C R27, R54, R27, RZ ;  /* 0x0000001b361b723e */ /* 0x000fe200048070ff */
[----:B------:R-:W0:Y:S01]  /*4160*/  MUFU.EX2 R68, R68 ;  /* 0x0000004400447308 */ /* 0x000e220000000800 */
[----:B-1----:R-:W-:-:S01]  /*4170*/  FADD.FTZ R0, R162, R49 ;  /* 0x00000031a2007221 */ /* 0x002fc20000010000 */
[----:B------:R-:W-:Y:S01]  /*4180*/  FADD.FTZ R12, R54, R11 ;  /* 0x0000000b360c7221 */ /* 0x000fe20000010000 */
[----:B------:R-:W-:Y:S02]  /*4190*/  F2FP.SATFINITE.E4M3.F32.PACK_AB_MERGE_C R160, R41, R160, R60 ;  /* 0x000000a029a0723e */ /* 0x000fe4000480703c */
[----:B------:R-:W-:Y:S01]  /*41a0*/  F2FP.SATFINITE.E4M3.F32.PACK_AB_MERGE_C R163, R38, R163, R27 ;  /* 0x000000a326a3723e */ /* 0x000fe2000480701b */
[----:B------:R-:W-:-:S02]  /*41b0*/  FADD.FTZ R11, R165, R12 ;  /* 0x0000000ca50b7221 */ /* 0x000fc40000010000 */
[----:B------:R-:W1:Y:S01]  /*41c0*/  MUFU.EX2 R69, R69 ;  /* 0x0000004500457308 */ /* 0x000e620000000800 */
[----:B--2---:R-:W-:-:S01]  /*41d0*/  FADD.FTZ R9, R65, R0 ;  /* 0x0000000041097221 */ /* 0x004fc20000010000 */
[----:B------:R-:W-:-:S04]  /*41e0*/  FADD.FTZ R12, R42, R11 ;  /* 0x0000000b2a0c7221 */ /* 0x000fc80000010000 */
[----:B------:R-:W-:Y:S01]  /*41f0*/  FADD.FTZ R11, R31, R12 ;  /* 0x0000000c1f0b7221 */ /* 0x000fe20000010000 */
[----:B------:R-:W-:Y:S01]  /*4200*/  F2FP.SATFINITE.E4M3.F32.PACK_AB_MERGE_C R31, R58, R31, RZ ;  /* 0x0000001f3a1f723e */ /* 0x000fe200048070ff */
[----:B------:R-:W2:Y:S01]  /*4210*/  MUFU.EX2 R72, R72 ;  /* 0x0000004800487308 */ /* 0x000ea20000000800 */
[----:B0-----:R-:W-:-:S01]  /*4220*/  FADD.FTZ R0, R68, R9 ;  /* 0x0000000944007221 */ /* 0x001fc20000010000 */
[----:B------:R-:W-:Y:S01]  /*4230*/  FADD.FTZ R12, R58, R11 ;  /* 0x0000000b3a0c7221 */ /* 0x000fe20000010000 */
[----:B------:R-:W-:-:S03]  /*4240*/  F2FP.SATFINITE.E4M3.F32.PACK_AB_MERGE_C R165, R42, R165, R31 ;  /* 0x000000a52aa5723e */ /* 0x000fc6000480701f */
[----:B------:R-:W-:Y:S02]  /*4250*/  FADD.FTZ R11, R167, R12 ;  /* 0x0000000ca70b7221 */ /* 0x000fe40000010000 */
[----:B------:R-:W0:Y:S01]  /*4260*/  MUFU.EX2 R73, R73 ;  /* 0x0000004900497308 */ /* 0x000e220000000800 */
[----:B-1----:R-:W-:-:S01]  /*4270*/  FADD.FTZ R9, R69, R0 ;  /* 0x0000000045097221 */ /* 0x002fc20000010000 */
[----:B------:R-:W-:Y:S01]  /*4280*/  FADD.FTZ R12, R50, R11 ;  /* 0x0000000b320c7221 */ /* 0x000fe20000010000 */
[----:B------:R-:W-:-:S04]  /*4290*/  F2FP.SATFINITE.E4M3.F32.PACK_AB_MERGE_C R68, R69, R68, RZ ;  /* 0x000000444544723e */ /* 0x000fc800048070ff */
[----:B------:R-:W-:Y:S01]  /*42a0*/  F2FP.SATFINITE.E4M3.F32.PACK_AB_MERGE_C R162, R65, R162, R68 ;  /* 0x000000a241a2723e */ /* 0x000fe20004807044 */
        /* <DEDUP_REMOVED lines=18> */
[C---:B-1----:R-:W-:Y:S01]  /*43d0*/  F2FP.SATFINITE.E4M3.F32.PACK_AB_MERGE_C R35, R2.reuse, R35, RZ ;  /* 0x000000230223723e */ /* 0x042fe200048070ff */
[----:B------:R-:W-:-:S03]  /*43e0*/  FADD.FTZ R0, R2, R11 ;  /* 0x0000000b02007221 */ /* 0x000fc60000010000 */
[----:B------:R-:W-:Y:S02]  /*43f0*/  F2FP.SATFINITE.E4M3.F32.PACK_AB_MERGE_C R167, R50, R167, R35 ;  /* 0x000000a732a7723e */ /* 0x000fe40004807023 */
[C---:B--2---:R-:W-:Y:S01]  /*4400*/  F2FP.SATFINITE.E4M3.F32.PACK_AB_MERGE_C R84, R39.reuse, R84, RZ ;  /* 0x000000542754723e */ /* 0x044fe200048070ff */
[----:B------:R-:W-:-:S03]  /*4410*/  FADD.FTZ R2, R39, R12 ;  /* 0x0000000c27027221 */ /* 0x000fc60000010000 */
[----:B------:R-:W-:Y:S01]  /*4420*/  F2FP.SATFINITE.E4M3.F32.PACK_AB_MERGE_C R166, R81, R80, R84 ;  /* 0x0000005051a6723e */ /* 0x000fe20004807054 */
[----:B------:R-:W-:Y:S06]  /*4430*/  @!P0 BRA `(.L_x_2779) ;  /* 0x0000000000048947 */ /* 0x000fec0003800000 */
[----:B------:R-:W-:Y:S01]  /*4440*/  BPT.TRAP 0x1 ;  /* 0x000000040000795c */ /* 0x000fe20000300000 */
.L_x_2779:
[----:B------:R0:W1:Y:S01]  /*4450*/  SYNCS.PHASECHK.TRANS64.TRYWAIT P1, [UR58+0x38850], R7 ;  /* 0x03885007ff0075a7 */ /* 0x000062000802017a */
[----:B------:R-:W-:Y:S05]  /*4460*/  @!P0 BRA `(.L_x_2780) ;  /* 0x0000000000048947 */ /* 0x000fea0003800000 */
[----:B------:R-:W-:Y:S01]  /*4470*/  BPT.TRAP 0x1 ;  /* 0x000000040000795c */ /* 0x000fe20000300000 */
.L_x_2780:
[----:B-1----:R-:W-:Y:S05]  /*4480*/  @P1 BRA `(.L_x_2781) ;  /* 0x0000000000081947 */ /* 0x002fea0003800000 */
[----:B------:R-:W1:Y:S02]  /*4490*/  SYNCS.PHASECHK.TRANS64.TRYWAIT P1, [UR58+0x38850], R7 ;  /* 0x03885007ff0075a7 */ /* 0x000e64000802017a */
[----:B-1----:R-:W-:Y:S05]  /*44a0*/  @!P1 BRA `(.L_x_2782) ;  /* 0x0000013c00249947 */ /* 0x002fea0003800000 */
.L_x_2781:
        /* <DEDUP_REMOVED lines=31> */
.L_x_2783:
[----:B------:R-:W-:Y:S01]  /*46a0*/  UISETP.NE.AND UP0, UPT, UR52, URZ, UPT ;  /* 0x0000003f3400728c */ /* 0x000fe2000bf05270 */
[----:B------:R-:W-:Y:S01]  /*46b0*/  UMOV UR10, UR38 ;  /* 0x00000026000a7c82 */ /* 0x000fe20008000000 */
[----:B------:R-:W-:Y:S02]  /*46c0*/  UIADD3 UR58, UR58, 0x38860, URZ ;  /* 0x000388603a3a7890 */ /* 0x000fe4000fffe03f */
[----:B------:R-:W-:Y:S02]  /*46d0*/  UIADD3 UR59, UR57, -0x2, URZ ;  /* 0xfffffffe393b7890 */ /* 0x000fe4000fffe03f */
[----:B------:R-:W-:-:S05]  /*46e0*/  UPRMT UR58, UR56, 0x654, UR58 ;  /* 0x00000654383a7896 */ /* 0x000fca000800003a */
[----:B------:R-:W-:Y:S01]  /*46f0*/  @UP0 ULDC UR6, c[0x0][0x44c] ;  /* 0x0001130000060ab9 */ /* 0x000fe20000000800 */
[----:B------:R-:W-:Y:S01]  /*4700*/  @UP0 ULDC UR11, c[0x0][0x450] ;  /* 0x00011400000b0ab9 */ /* 0x000fe20000000800 */
[----:B------:R-:W-:Y:S02]  /*4710*/  UIMAD.WIDE.U32 UR6, UR38, UR6, URZ ;  /* 0x00000006260672a5 */ /* 0x000fe4000f8e003f */
[----:B------:R-:W-:Y:S02]  /*4720*/  SYNCS.ARRIVE.TRANS64.RED.A1T0 RZ, [UR58], RZ ;  /* 0x000000ffffff79a7 */ /* 0x000fe4000810043a */
[----:B------:R-:W-:-:S04]  /*4730*/  @UP0 USHF.R.U32.HI UR10, URZ, UR11, UR7 ;  /* 0x0000000b3f0a0299 */ /* 0x000fc80008011607 */
[----:B------:R-:W-:-:S04]  /*4740*/  UIADD3 UR6, UR10, UR50, -UR51 ;  /* 0x000000320a067290 */ /* 0x000fc8000fffe833 */
        /* <DEDUP_REMOVED lines=8> */
[----:B-1----:R-:W-:Y:S02]  /*47d0*/  IMAD.MOV.U32 R8, RZ, RZ, R4 ;  /* 0x000000ffff087224 */ /* 0x002fe400078e0004 */
[----:B0-----:R-:W-:-:S07]  /*47e0*/  IMAD.MOV.U32 R7, RZ, RZ, R5 ;  /* 0x000000ffff077224 */ /* 0x001fce00078e0005 */
.L_x_2795:
[----:B------:R-:W-:-:S04]  /*47f0*/  UIADD3 UR45, UR45, 0x1, URZ ;  /* 0x000000012d2d7890 */ /* 0x000fc8000fffe03f */
[----:B------:R-:W-:-:S04]  /*4800*/  UISETP.NE.AND UP0, UPT, UR45, 0x2, UPT ;  /* 0x000000022d00788c */ /* 0x000fc8000bf05270 */
[----:B------:R-:W-:Y:S02]  /*4810*/  USEL UR6, URZ, 0x1, UP0 ;  /* 0x000000013f067887 */ /* 0x000fe40008000000 */
[----:B------:R-:W-:Y:S02]  /*4820*/  USEL UR45, UR45, URZ, UP0 ;  /* 0x0000003f2d2d7287 */ /* 0x000fe40008000000 */
[----:B------:R-:W-:Y:S01]  /*4830*/  ULOP3.LUT UR46, UR46, UR6, URZ, 0x3c, !UPT ;  /* 0x000000062e2e7292 */ /* 0x000fe2000f8e3c3f */
[----:B-1----:R-:W-:Y:S11]  /*4840*/  @!P0 BRA `(.L_x_2785) ;  /* 0x0000000000048947 */ /* 0x002ff60003800000 */
[----:B------:R-:W-:Y:S01]  /*4850*/  BPT.TRAP 0x1 ;  /* 0x000000040000795c */ /* 0x000fe20000300000 */
.L_x_2785:
[----:B------:R-:W0:Y:S01]  /*4860*/  S2UR UR57, SR_CgaCtaId ;  /* 0x00000000003979c3 */ /* 0x000e220000008800 */
[----:B------:R-:W-:Y:S01]  /*4870*/  UMOV UR6, 0x400 ;  /* 0x0000040000067882 */ /* 0x000fe20000000000 */
[----:B------:R-:W-:-:S05]  /*4880*/  IMAD.U32 R6, RZ, RZ, UR46 ;  /* 0x0000002eff067e24 */ /* 0x000fca000f8e00ff */
[----:B------:R-:W-:Y:S01]  /*4890*/  SHF.L.U32 R6, R6, 0x1f, RZ ;  /* 0x0000001f06067819 */ /* 0x000fe200000006ff */
[----:B0-----:R-:W-:-:S04]  /*48a0*/  ULEA UR6, UR57, UR6, 0x18 ;  /* 0x0000000639067291 */ /* 0x001fc8000f8ec03f */
[----:B------:R-:W-:-:S09]  /*48b0*/  ULEA UR56, UR45, UR6, 0x3 ;  /* 0x000000062d387291 */ /* 0x000fd2000f8e183f */
[----:B------:R0:W1:Y:S01]  /*48c0*/  SYNCS.PHASECHK.TRANS64.TRYWAIT P1, [UR56+0x38830], R6 ;  /* 0x03883006ff0075a7 */ /* 0x0000620008020178 */
[----:B------:R-:W-:Y:S05]  /*48d0*/  @!P0 BRA `(.L_x_2786) ;  /* 0x0000000000048947 */ /* 0x000fea0003800000 */
[----:B------:R-:W-:Y:S01]  /*48e0*/  BPT.TRAP 0x1 ;  /* 0x000000040000795c */ /* 0x000fe20000300000 */
.L_x_2786:
[----:B-1----:R-:W-:Y:S05]  /*48f0*/  @P1 BRA `(.L_x_2787) ;  /* 0x0000000000081947 */ /* 0x002fea0003800000 */
[----:B------:R-:W1:Y:S02]  /*4900*/  SYNCS.PHASECHK.TRANS64.TRYWAIT P1, [UR56+0x38830], R6 ;  /* 0x03883006ff0075a7 */ /* 0x000e640008020178 */
[----:B-1----:R-:W-:Y:S05]  /*4910*/  @!P1 BRA `(.L_x_2788) ;  /* 0x0000013800209947 */ /* 0x002fea0003800000 */
.L_x_2787:
        /* <DEDUP_REMOVED lines=46> */
.L_x_2789:
[----:B------:R-:W-:Y:S01]  /*4c00*/  UISETP.NE.AND UP0, UPT, UR52, URZ, UPT ;  /* 0x0000003f3400728c */ /* 0x000fe2000bf05270 */
[----:B------:R-:W-:Y:S01]  /*4c10*/  VIADD R4, R18, UR38 ;  /* 0x0000002612047c36 */ /* 0x000fe20008000000 */
[----:B------:R-:W-:Y:S01]  /*4c20*/  LOP3.LUT R16, R16, 0xfffffbff, RZ, 0xc0, !PT ;  /* 0xfffffbff10107812 */ /* 0x000fe200078ec0ff */
[----:B------:R-:W-:-:S03]  /*4c30*/  IMAD.U32 R9, RZ, RZ, UR50 ;  /* 0x00000032ff097e24 */ /* 0x000fc6000f8e00ff */
[----:B------:R-:W-:Y:S02]  /*4c40*/  PLOP3.LUT P1, PT, PT, PT, UP0, 0x80, 0x0 ;  /* 0x000000000000781c */ /* 0x000fe40003f2f008 */
[----:B------:R-:W-:Y:S02]  /*4c50*/  PLOP3.LUT P2, PT, PT, PT, UP0, 0x80, 0x0 ;  /* 0x000000000000781c */ /* 0x000fe40003f4f008 */
[----:B------:R-:W-:Y:S01]  /*4c60*/  @P0 LOP3.LUT R16, R16, 0x400, RZ, 0xfc, !PT ;  /* 0x0000040010100812 */ /* 0x000fe200078efcff */
[----:B------:R-:W-:-:S03]  /*4c70*/  @UP0 ULDC UR6, c[0x0][0x44c] ;  /* 0x0001130000060ab9 */ /* 0x000fc60000000800 */
[----:B------:R-:W-:-:S05]  /*4c80*/  LOP3.LUT R16, R16, 0xfffff7ff, RZ, 0xc0, !PT ;  /* 0xfffff7ff10107812 */ /* 0x000fca00078ec0ff */
[----:B------:R-:W-:Y:S01]  /*4c90*/  @P1 IMAD.HI.U32 R5, R4, UR6, RZ ;  /* 0x0000000604051c27 */ /* 0x000fe2000f8e00ff */
[----:B------:R-:W-:-:S04]  /*4ca0*/  @UP0 ULDC UR6, c[0x0][0x450] ;  /* 0x0001140000060ab9 */ /* 0x000fc80000000800 */
[----:B------:R-:W-:Y:S01]  /*4cb0*/  @P2 SHF.R.U32.HI R4, RZ, UR6, R5 ;  /* 0x00000006ff042c19 */ /* 0x000fe20008011605 */
[----:B------:R-:W-:Y:S02]  /*4cc0*/  UMOV UR6, 0xffffff80 ;  /* 0xffffff8000067882 */ /* 0x000fe40000000000 */
[----:B------:R-:W-:Y:S02]  /*4cd0*/  UIMAD UR6, UR59, UR6, 0x1 ;  /* 0x000000013b0674a4 */ /* 0x000fe4000f8e0206 */
[----:B------:R-:W2:Y:S04]  /*4ce0*/  SHFL.IDX PT, R5, R4, RZ, 0x1c1f ;  /* 0x001c1fff04057589 */ /* 0x000ea800000e0000 */
[----:B------:R-:W-:Y:S01]  /*4cf0*/  IADD3 R9, R9, UR6, -R17 ;  /* 0x0000000609097c10 */ /* 0x000fe2000fffe811 */
[----:B------:R-:W3:Y:S01]  /*4d00*/  SHFL.IDX PT, R4, R4, 0x1, 0x1c1f ;  /* 0x003c1f0004047f89 */ /* 0x000ee200000e0000 */
[----:B------:R-:W-:-:S03]  /*4d10*/  UIADD3 UR6, UR56, 0x38840, URZ ;  /* 0x0003884038067890 */ /* 0x000fc6000fffe03f */
[----:B------:R-:W-:Y:S01]  /*4d20*/  VIADD R10, R9, -UR51 ;  /* 0x80000033090a7c36 */ /* 0x000fe20008000000 */
[----:B------:R-:W-:-:S09]  /*4d30*/  UPRMT UR6, UR57, 0x654, UR6 ;  /* 0x0000065439067896 */ /* 0x000fd20008000006 */
[----:B------:R-:W-:Y:S01]  /*4d40*/  SYNCS.ARRIVE.TRANS64.RED.A1T0 RZ, [UR6], RZ ;  /* 0x000000ffffff79a7 */ /* 0x000fe20008100406 */
[----:B--2---:R-:W-:-:S05]  /*4d50*/  IMAD.IADD R5, R10, 0x1, R5 ;  /* 0x000000010a057824 */ /* 0x004fca00078e0205 */
[C---:B------:R-:W-:Y:S01]  /*4d60*/  ISETP.GT.AND P6, PT, R5.reuse, 0x10, PT ;  /* 0x000000100500780c */ /* 0x040fe20003fc4270 */
[----:B---3--:R-:W-:Y:S01]  /*4d70*/  IMAD.IADD R4, R10, 0x1, R4 ;  /* 0x000000010a047824 */ /* 0x008fe200078e0204 */
[C---:B------:R-:W-:Y:S02]  /*4d80*/  ISETP.GT.AND P4, PT, R5.reuse, RZ, PT ;  /* 0x000000ff0500720c */ /* 0x040fe40003f84270 */
[----:B------:R-:W-:Y:S02]  /*4d90*/  FSEL R160, R160, -INF , P6 ;  /* 0xff800000a0a07808 */ /* 0x000fe40003000000 */
[C---:B------:R-:W-:Y:S02]  /*4da0*/  ISETP.GT.AND P6, PT, R5.reuse, 0x28, PT ;  /* 0x000000280500780c */ /* 0x040fe40003fc4270 */
[----:B------:R-:W-:Y:S02]  /*4db0*/  ISETP.GT.AND P3, PT, R5, 0x1, PT ;  /* 0x000000010500780c */ /* 0x000fe40003f64270 */
[----:B------:R-:W-:-:S02]  /*4dc0*/  FSEL R172, R172, -INF , P6 ;  /* 0xff800000acac7808 */ /* 0x000fc40003000000 */
[C---:B------:R-:W-:Y:S02]  /*4dd0*/  ISETP.GT.AND P6, PT, R5.reuse, 0x40, PT ;  /* 0x000000400500780c */ /* 0x040fe40003fc4270 */
[----:B------:R-:W-:Y:S02]  /*4de0*/  FSEL R152, R152, -INF , P4 ;  /* 0xff80000098987808 */ /* 0x000fe40002000000 */
[----:B------:R-:W-:Y:S02]  /*4df0*/  FSEL R184, R184, -INF , P6 ;  /* 0xff800000b8b87808 */ /* 0x000fe40003000000 */
[----:B------:R-:W-:Y:S02]  /*4e00*/  ISETP.GT.AND P6, PT, R4, RZ, PT ;  /* 0x000000ff0400720c */ /* 0x000fe40003fc4270 */
[----:B------:R-:W-:Y:S02]  /*4e10*/  ISETP.GT.AND P2, PT, R5, 0x8, PT ;  /* 0x000000080500780c */ /* 0x000fe40003f44270 */
[----:B------:R-:W-:-:S02]  /*4e20*/  FSEL R154, R154, -INF , P6 ;  /* 0xff8000009a9a7808 */ /* 0x000fc40003000000 */
[C---:B------:R-:W-:Y:S02]  /*4e30*/  ISETP.GT.AND P6, PT, R4.reuse, 0x1, PT ;  /* 0x000000010400780c */ /* 0x040fe40003fc4270 */
[----:B------:R-:W-:Y:S02]  /*4e40*/  FSEL R9, R153, -INF , P3 ;  /* 0xff80000099097808 */ /* 0x000fe40001800000 */
[----:B------:R-:W-:Y:S02]  /*4e50*/  FSEL R155, R155, -INF , P6 ;  /* 0xff8000009b9b7808 */ /* 0x000fe40003000000 */
[----:B------:R-:W-:Y:S02]  /*4e60*/  ISETP.GT.AND P6, PT, R4, 0x8, PT ;  /* 0x000000080400780c */ /* 0x000fe40003fc4270 */
[----:B------:R-:W-:Y:S02]  /*4e70*/  ISETP.GT.AND P1, PT, R5, 0x9, PT ;  /* 0x000000090500780c */ /* 0x000fe40003f24270 */
[----:B------:R-:W-:-:S02]  /*4e80*/  FSEL R158, R158, -INF , P6 ;  /* 0xff8000009e9e7808 */ /* 0x000fc40003000000 */
[----:B------:R-:W-:Y:S02]  /*4e90*/  ISETP.GT.AND P6, PT, R4, 0x9, PT ;  /* 0x000000090400780c */ /* 0x000fe40003fc4270 */
[----:B------:R-:W-:Y:S02]  /*4ea0*/  FSEL R156, R156, -INF , P2 ;  /* 0xff8000009c9c7808 */ /* 0x000fe40001000000 */
[----:B------:R-:W-:Y:S02]  /*4eb0*/  FSEL R159, R159, -INF , P6 ;  /* 0xff8000009f9f7808 */ /* 0x000fe40003000000 */
[----:B------:R-:W-:Y:S02]  /*4ec0*/  ISETP.GT.AND P6, PT, R4, 0x10, PT ;  /* 0x000000100400780c */ /* 0x000fe40003fc4270 */
[----:B------:R-:W-:Y:S02]  /*4ed0*/  FSEL R157, R157, -INF , P1 ;  /* 0xff8000009d9d7808 */ /* 0x000fe40000800000 */
[----:B------:R-:W-:-:S02]  /*4ee0*/  FSEL R162, R162, -INF , P6 ;  /* 0xff800000a2a27808 */ /* 0x000fc40003000000 */
[C---:B------:R-:W-:Y:S02]  /*4ef0*/  ISETP.GT.AND P6, PT, R4.reuse, 0x11, PT ;  /* 0x000000110400780c */ /* 0x040fe40003fc4270 */
[----:B------:R-:W-:Y:S02]  /*4f00*/  ISETP.GT.AND P5, PT, R5, 0x11, PT ;  /* 0x000000110500780c */ /* 0x000fe40003fa4270 */
[----:B------:R-:W-:Y:S02]  /*4f10*/  FSEL R163, R163, -INF , P6 ;  /* 0xff800000a3a37808 */ /* 0x000fe40003000000 */
[----:B------:R-:W-:Y:S02]  /*4f20*/  ISETP.GT.AND P6, PT, R4, 0x18, PT ;  /* 0x000000180400780c */ /* 0x000fe40003fc4270 */
        /* <DEDUP_REMOVED lines=63> */
[----:B------:R-:W-:Y:S02]  /*5320*/  ISETP.GT.AND P4, PT, R5, 0x48, PT ;  /* 0x000000480500780c */ /* 0x000fe40003f84270 */
        /* <DEDUP_REMOVED lines=10> */
[----:B------:R-:W-:Y:S02]  /*53d0*/  ISETP.GT.AND P6, PT, R4, 0x79, PT ;  /* 0x000000790400780c */ /* 0x000fe40003fc4270 */
[----:B------:R-:W-:Y:S02]  /*53e0*/  FMNMX.FTZ R4, R154, R8, !PT ;  /* 0x000000089a047209 */ /* 0x000fe40007810000 */
[----:B------:R-:W-:Y:S02]  /*53f0*/  FSEL R215, R215, -INF , P6 ;  /* 0xff800000d7d77808 */ /* 0x000fe40003000000 */
[----:B------:R-:W-:Y:S02]  /*5400*/  FMNMX.FTZ R4, R155, R4, !PT ;  /* 0x000000049b047209 */ /* 0x000fe40007810000 */
[----:B------:R-:W-:Y:S02]  /*5410*/  FSEL R188, R188, -INF , P4 ;  /* 0xff800000bcbc7808 */ /* 0x000fe40002000000 */
[----:B------:R-:W-:-:S02]  /*5420*/  FMNMX.FTZ R4, R158, R4, !PT ;  /* 0x000000049e047209 */ /* 0x000fc40007810000 */
[----:B------:R-:W-:Y:S02]  /*5430*/  @P0 LOP3.LUT R16, R16, 0x800, RZ, 0xfc, !PT ;  /* 0x0000080010100812 */ /* 0x000fe400078efcff */
[----:B------:R-:W-:Y:S02]  /*5440*/  FMNMX.FTZ R4, R159, R4, !PT ;  /* 0x000000049f047209 */ /* 0x000fe40007810000 */
[----:B------:R-:W-:Y:S02]  /*5450*/  ISETP.GT.AND P2, PT, R5, 0x50, PT ;  /* 0x000000500500780c */ /* 0x000fe40003f44270 */
[----:B------:R-:W-:Y:S02]  /*5460*/  FMNMX.FTZ R4, R162, R4, !PT ;  /* 0x00000004a2047209 */ /* 0x000fe40007810000 */
[----:B------:R-:W-:Y:S02]  /*5470*/  FSEL R189, R189, -INF , P3 ;  /* 0xff800000bdbd7808 */ /* 0x000fe40001800000 */
[----:B------:R-:W-:-:S02]  /*5480*/  FMNMX.FTZ R4, R163, R4, !PT ;  /* 0x00000004a3047209 */ /* 0x000fc40007810000 */
[----:B------:R-:W-:Y:S02]  /*5490*/  LOP3.LUT R16, R16, 0xffffefff, RZ, 0xc0, !PT ;  /* 0xffffefff10107812 */ /* 0x000fe400078ec0ff */
[----:B------:R-:W-:Y:S02]  /*54a0*/  FMNMX.FTZ R4, R166, R4, !PT ;  /* 0x00000004a6047209 */ /* 0x000fe40007810000 */
[----:B------:R-:W-:Y:S02]  /*54b0*/  ISETP.GT.AND P1, PT, R5, 0x51, PT ;  /* 0x000000510500780c */ /* 0x000fe40003f24270 */
[----:B------:R-:W-:Y:S02]  /*54c0*/  FMNMX.FTZ R4, R167, R4, !PT ;  /* 0x00000004a7047209 */ /* 0x000fe40007810000 */
[----:B------:R-:W-:Y:S02]  /*54d0*/  FSEL R192, R192, -INF , P2 ;  /* 0xff800000c0c07808 */ /* 0x000fe40001000000 */
[----:B------:R-:W-:-:S02]  /*54e0*/  FMNMX.FTZ R4, R170, R4, !PT ;  /* 0x00000004aa047209 */ /* 0x000fc40007810000 */
[----:B------:R-:W-:Y:S02]  /*54f0*/  @P5 LOP3.LUT R16, R16, 0x1000, RZ, 0xfc, !PT ;  /* 0x0000100010105812 */ /* 0x000fe400078efcff */
[----:B------:R-:W-:Y:S02]  /*5500*/  FMNMX.FTZ R4, R171, R4, !PT ;  /* 0x00000004ab047209 */ /* 0x000fe40007810000 */
[----:B------:R-:W-:Y:S02]  /*5510*/  FSEL R193, R193, -INF , P1 ;  /* 0xff800000c1c17808 */ /* 0x000fe40000800000 */
[----:B------:R-:W-:Y:S02]  /*5520*/  FMNMX.FTZ R4, R174, R4, !PT ;  /* 0x00000004ae047209 */ /* 0x000fe40007810000 */
[----:B------:R-:W-:Y:S02]  /*5530*/  ISETP.GT.AND P5, PT, R5, 0x58, PT ;  /* 0x000000580500780c */ /* 0x000fe40003fa4270 */
[----:B------:R-:W-:-:S02]  /*5540*/  FMNMX.FTZ R4, R175, R4, !PT ;  /* 0x00000004af047209 */ /* 0x000fc40007810000 */
[----:B------:R-:W-:Y:S02]  /*5550*/  ISETP.GT.AND P0, PT, R5, 0x59, PT ;  /* 0x000000590500780c */ /* 0x000fe40003f04270 */
[----:B------:R-:W-:Y:S02]  /*5560*/  FMNMX.FTZ R4, R178, R4, !PT ;  /* 0x00000004b2047209 */ /* 0x000fe40007810000 */
[----:B------:R-:W-:Y:S02]  /*5570*/  FSEL R196, R196, -INF , P5 ;  /* 0xff800000c4c47808 */ /* 0x000fe40002800000 */
[----:B------:R-:W-:Y:S02]  /*5580*/  FMNMX.FTZ R4, R179, R4, !PT ;  /* 0x00000004b3047209 */ /* 0x000fe40007810000 */
[----:B------:R-:W-:Y:S02]  /*5590*/  FSEL R197, R197, -INF , P0 ;  /* 0xff800000c5c57808 */ /* 0x000fe40000000000 */
[----:B------:R-:W-:-:S02]  /*55a0*/  FMNMX.FTZ R4, R182, R4, !PT ;  /* 0x00000004b6047209 */ /* 0x000fc40007810000 */
[----:B------:R-:W-:Y:S02]  /*55b0*/  LOP3.LUT P0, RZ, R16, 0x800, RZ, 0xc0, !PT ;  /* 0x0000080010ff7812 */ /* 0x000fe4000780c0ff */
[----:B------:R-:W-:Y:S02]  /*55c0*/  FMNMX.FTZ R4, R183, R4, !PT ;  /* 0x00000004b7047209 */ /* 0x000fe40007810000 */
[C---:B------:R-:W-:Y:S02]  /*55d0*/  ISETP.GT.AND P4, PT, R5.reuse, 0x70, PT ;  /* 0x000000700500780c */ /* 0x040fe40003f84270 */
[----:B------:R-:W-:Y:S02]  /*55e0*/  FMNMX.FTZ R4, R186, R4, !PT ;  /* 0x00000004ba047209 */ /* 0x000fe40007810000 */
[----:B------:R-:W-:Y:S02]  /*55f0*/  ISETP.GT.AND P3, PT, R5, 0x71, PT ;  /* 0x000000710500780c */ /* 0x000fe40003f64270 */
[----:B------:R-:W-:-:S02]  /*5600*/  FMNMX.FTZ R4, R187, R4, !PT ;  /* 0x00000004bb047209 */ /* 0x000fc40007810000 */
[C---:B------:R-:W-:Y:S02]  /*5610*/  ISETP.GT.AND P2, PT, R5.reuse, 0x78, PT ;  /* 0x000000780500780c */ /* 0x040fe40003f44270 */
[----:B------:R-:W-:Y:S02]  /*5620*/  FMNMX.FTZ R4, R190, R4, !PT ;  /* 0x00000004be047209 */ /* 0x000fe40007810000 */
[----:B------:R-:W-:Y:S02]  /*5630*/  ISETP.GT.AND P1, PT, R5, 0x79, PT ;  /* 0x000000790500780c */ /* 0x000fe40003f24270 */
[----:B------:R-:W-:Y:S02]  /*5640*/  FMNMX.FTZ R4, R191, R4, !PT ;  /* 0x00000004bf047209 */ /* 0x000fe40007810000 */
[----:B------:R-:W-:Y:S02]  /*5650*/  FSEL R200, R200, -INF , P0 ;  /* 0xff800000c8c87808 */ /* 0x000fe40000000000 */
[----:B------:R-:W-:-:S02]  /*5660*/  FMNMX.FTZ R4, R194, R4, !PT ;  /* 0x00000004c2047209 */ /* 0x000fc40007810000 */
[----:B------:R-:W-:Y:S02]  /*5670*/  LOP3.LUT P5, RZ, R16, 0x1000, RZ, 0xc0, !PT ;  /* 0x0000100010ff7812 */ /* 0x000fe400078ac0ff */
[----:B------:R-:W-:Y:S02]  /*5680*/  FMNMX.FTZ R4, R195, R4, !PT ;  /* 0x00000004c3047209 */ /* 0x000fe40007810000 */
[----:B------:R-:W-:Y:S02]  /*5690*/  FSEL R205, R205, -INF , P5 ;  /* 0xff800000cdcd7808 */ /* 0x000fe40002800000 */
[----:B------:R-:W-:Y:S02]  /*56a0*/  FMNMX.FTZ R4, R198, R4, !PT ;  /* 0x00000004c6047209 */ /* 0x000fe40007810000 */
[----:B------:R-:W-:Y:S02]  /*56b0*/  FSEL R208, R208, -INF , P4 ;  /* 0xff800000d0d07808 */ /* 0x000fe40002000000 */
[----:B------:R-:W-:-:S02]  /*56c0*/  FMNMX.FTZ R4, R199, R4, !PT ;  /* 0x00000004c7047209 */ /* 0x000fc40007810000 */
[----:B------:R-:W-:Y:S02]  /*56d0*/  FSEL R209, R209, -INF , P3 ;  /* 0xff800000d1d17808 */ /* 0x000fe40001800000 */
[----:B------:R-:W-:Y:S02]  /*56e0*/  FMNMX.FTZ R4, R202, R4, !PT ;  /* 0x00000004ca047209 */ /* 0x000fe40007810000 */
[----:B------:R-:W-:Y:S02]  /*56f0*/  FSEL R212, R212, -INF , P2 ;  /* 0xff800000d4d47808 */ /* 0x000fe40001000000 */
[----:B------:R-:W-:Y:S02]  /*5700*/  FMNMX.FTZ R4, R203, R4, !PT ;  /* 0x00000004cb047209 */ /* 0x000fe40007810000 */
[----:B------:R-:W-:Y:S02]  /*5710*/  FSEL R213, R213, -INF , P1 ;  /* 0xff800000d5d57808 */ /* 0x000fe40000800000 */
[----:B------:R-:W-:-:S02]  /*5720*/  FMNMX.FTZ R4, R206, R4, !PT ;  /* 0x00000004ce047209 */ /* 0x000fc40007810000 */
[----:B------:R-:W-:Y:S02]  /*5730*/  LOP3.LUT P0, RZ, R16, 0x400, RZ, 0xc0, !PT ;  /* 0x0000040010ff7812 */ /* 0x000fe4000780c0ff */
        /* <DEDUP_REMOVED lines=8> */
[----:B--2---:R-:W-:-:S04]  /*57c0*/  FMNMX.FTZ R4, R4, R10, !PT ;  /* 0x0000000a04047209 */ /* 0x004fc80007810000 */
[----:B------:R-:W-:-:S04]  /*57d0*/  FSETP.NEU.FTZ.AND P6, PT, R4, -INF , PT ;  /* 0xff8000000400780b */ /* 0x000fc80003fdd000 */
[----:B------:R-:W-:-:S05]  /*57e0*/  FSEL R10, R4, RZ, P6 ;  /* 0x000000ff040a7208 */ /* 0x000fca0003000000 */
[----:B------:R-:W-:Y:S01]  /*57f0*/  FADD.FTZ R10, -R10, R8 ;  /* 0x000000080a0a7221 */ /* 0x000fe20000010100 */
[----:B------:R-:W-:-:S04]  /*5800*/  IMAD.U32 R8, RZ, RZ, UR41 ;  /* 0x00000029ff087e24 */ /* 0x000fc8000f8e00ff */
[----:B------:R-:W-:-:S05]  /*5810*/  FFMA.FTZ R8, R4, R8, -8 ;  /* 0xc100000004087423 */ /* 0x000fca0000010008 */
[----:B------:R-:W-:Y:S02]  /*5820*/  FSEL R8, R8, RZ, P6 ;  /* 0x000000ff08087208 */ /* 0x000fe40003000000 */
[----:B------:R-:W-:-:S03]  /*5830*/  ISETP.GT.AND P6, PT, R5, 0x61, PT ;  /* 0x000000610500780c */ /* 0x000fc60003fc4270 */
        /* <DEDUP_REMOVED lines=32> */
[----:B------:R-:W-:Y:S01]  /*5a40*/  FMUL.FTZ R8, R10, UR41 ;  /* 0x000000290a087c20 */ /* 0x000fe20008410000 */
[----:B------:R-:W-:Y:S01]  /*5a50*/  FMNMX.FTZ R10, R152, R7, !PT ;  /* 0x00000007980a7209 */ /* 0x000fe20007810000 */
[----:B------:R-:W-:Y:S01]  /*5a60*/  MUFU.EX2 R158, R158 ;  /* 0x0000009e009e7308 */ /* 0x000fe20000000800 */
[----:B------:R-:W-:-:S02]  /*5a70*/  FSEL R201, R201, -INF , P6 ;  /* 0xff800000c9c97808 */ /* 0x000fc40003000000 */
[----:B------:R-:W-:Y:S02]  /*5a80*/  FMNMX.FTZ R10, R9, R10, !PT ;  /* 0x0000000a090a7209 */ /* 0x000fe40007810000 */
[----:B------:R-:W-:Y:S02]  /*5a90*/  ISETP.GT.AND P6, PT, R5, 0x68, PT ;  /* 0x000000680500780c */ /* 0x000fe40003fc4270 */
[----:B------:R-:W-:Y:S01]  /*5aa0*/  FMNMX.FTZ R10, R156, R10, !PT ;  /* 0x0000000a9c0a7209 */ /* 0x000fe20007810000 */
[----:B------:R-:W2:Y:S01]  /*5ab0*/  MUFU.EX2 R159, R159 ;  /* 0x0000009f009f7308 */ /* 0x000ea20000000800 */
[----:B------:R-:W-:Y:S02]  /*5ac0*/  FSEL R204, R204, -INF , P6 ;  /* 0xff800000cccc7808 */ /* 0x000fe40003000000 */
[----:B------:R-:W-:-:S04]  /*5ad0*/  FMNMX.FTZ R10, R157, R10, !PT ;  /* 0x0000000a9d0a7209 */ /* 0x000fc80007810000 */
[----:B------:R-:W-:Y:S01]  /*5ae0*/  FMNMX.FTZ R10, R160, R10, !PT ;  /* 0x0000000aa00a7209 */ /* 0x000fe20007810000 */
[----:B------:R-:W-:Y:S03]  /*5af0*/  MUFU.EX2 R154, R154 ;  /* 0x0000009a009a7308 */ /* 0x000fe60000000800 */
[----:B------:R-:W-:-:S04]  /*5b00*/  FMNMX.FTZ R10, R161, R10, !PT ;  /* 0x0000000aa10a7209 */ /* 0x000fc80007810000 */
[----:B------:R-:W-:Y:S01]  /*5b10*/  FMNMX.FTZ R10, R164, R10, !PT ;  /* 0x0000000aa40a7209 */ /* 0x000fe20007810000 */
[----:B------:R-:W3:Y:S01]  /*5b20*/  MUFU.EX2 R155, R155 ;  /* 0x0000009b009b7308 */ /* 0x000ee20000000800 */
[----:B--2---:R-:W-:Y:S02]  /*5b30*/  F2FP.SATFINITE.E4M3.F32.PACK_AB_MERGE_C R153, R159, R158, RZ ;  /* 0x0000009e9f99723e */ /* 0x004fe400048070ff */
[----:B------:R-:W-:-:S04]  /*5b40*/  FMNMX.FTZ R10, R165, R10, !PT ;  /* 0x0000000aa50a7209 */ /* 0x000fc80007810000 */
[----:B------:R-:W-:Y:S01]  /*5b50*/  FMNMX.FTZ R10, R168, R10, !PT ;  /* 0x0000000aa80a7209 */ /* 0x000fe20007810000 */
[----:B------:R-:W2:Y:S03]  /*5b60*/  MUFU.EX2 R8, R8 ;  /* 0x0000000800087308 */ /* 0x000ea60000000800 */
[----:B------:R-:W-:-:S04]  /*5b70*/  FMNMX.FTZ R10, R169, R10, !PT ;  /* 0x0000000aa90a7209 */ /* 0x000fc80007810000 */
[----:B------:R-:W-:Y:S01]  /*5b80*/  FMNMX.FTZ R10, R172, R10, !PT ;  /* 0x0000000aac0a7209 */ /* 0x000fe20007810000 */
[----:B------:R-:W4:Y:S01]  /*5b90*/  MUFU.EX2 R162, R162 ;  /* 0x000000a200a27308 */ /* 0x000f220000000800 */
[----:B---3--:R-:W-:Y:S02]  /*5ba0*/  F2FP.SATFINITE.E4M3.F32.PACK_AB_MERGE_C R153, R155, R154, R153 ;  /* 0x0000009a9b99723e */ /* 0x008fe40004807099 */
[----:B------:R-:W-:-:S04]  /*5bb0*/  FMNMX.FTZ R10, R173, R10, !PT ;  /* 0x0000000aad0a7209 */ /* 0x000fc80007810000 */
[----:B------:R-:W-:Y:S01]  /*5bc0*/  FMNMX.FTZ R10, R176, R10, !PT ;  /* 0x0000000ab00a7209 */ /* 0x000fe20007810000 */
[----:B------:R-:W3:Y:S01]  /*5bd0*/  MUFU.EX2 R163, R163 ;  /* 0x000000a300a37308 */ /* 0x000ee20000000800 */
[----:B--2---:R-:W-:-:S01]  /*5be0*/  FFMA.FTZ R0, R8, R0, R154 ;  /* 0x0000000008007223 */ /* 0x004fc2000001009a */
[----:B------:R-:W-:Y:S01]  /*5bf0*/  FMUL.FTZ R26, R26, R8 ;  /* 0x000000081a1a7220 */ /* 0x000fe20000410000 */
[----:B------:R-:W-:Y:S01]  /*5c00*/  FMNMX.FTZ R10, R177, R10, !PT ;  /* 0x0000000ab10a7209 */ /* 0x000fe20007810000 */
[----:B------:R-:W-:Y:S01]  /*5c10*/  FMUL.FTZ R27, R27, R8 ;  /* 0x000000081b1b7220 */ /* 0x000fe20000410000 */
[----:B------:R-:W-:-:S01]  /*5c20*/  FADD.FTZ R0, R155, R0 ;  /* 0x000000009b007221 */ /* 0x000fc20000010000 */
[----:B------:R-:W-:Y:S01]  /*5c30*/  FMUL.FTZ R30, R30, R8 ;  /* 0x000000081e1e7220 */ /* 0x000fe20000410000 */
[----:B------:R-:W-:Y:S01]  /*5c40*/  FMNMX.FTZ R10, R180, R10, !PT ;  /* 0x0000000ab40a7209 */ /* 0x000fe20007810000 */
[----:B------:R-:W2:Y:S01]  /*5c50*/  MUFU.EX2 R166, R166 ;  /* 0x000000a600a67308 */ /* 0x000ea20000000800 */
[----:B------:R-:W-:-:S01]  /*5c60*/  FADD.FTZ R0, R158, R0 ;  /* 0x000000009e007221 */ /* 0x000fc20000010000 */
[----:B------:R-:W-:Y:S01]  /*5c70*/  FMUL.FTZ R31, R31, R8 ;  /* 0x000000081f1f7220 */ /* 0x000fe20000410000 */
[----:B------:R-:W-:Y:S01]  /*5c80*/  FMNMX.FTZ R10, R181, R10, !PT ;  /* 0x0000000ab50a7209 */ /* 0x000fe20007810000 */
[----:B------:R-:W-:Y:S01]  /*5c90*/  FMUL.FTZ R34, R34, R8 ;  /* 0x0000000822227220 */ /* 0x000fe20000410000 */
[----:B------:R-:W-:-:S01]  /*5ca0*/  FADD.FTZ R0, R159, R0 ;  /* 0x000000009f007221 */ /* 0x000fc20000010000 */
[----:B------:R-:W-:Y:S01]  /*5cb0*/  FMUL.FTZ R35, R35, R8 ;  /* 0x0000000823237220 */ /* 0x000fe20000410000 */
[----:B------:R-:W-:Y:S01]  /*5cc0*/  FMNMX.FTZ R10, R184, R10, !PT ;  /* 0x0000000ab80a7209 */ /* 0x000fe20007810000 */
[----:B------:R-:W5:Y:S01]  /*5cd0*/  MUFU.EX2 R167, R167 ;  /* 0x000000a700a77308 */ /* 0x000f620000000800 */
[----:B----4-:R-:W-:-:S01]  /*5ce0*/  FADD.FTZ R0, R162, R0 ;  /* 0x00000000a2007221 */ /* 0x010fc20000010000 */
[----:B------:R-:W-:Y:S01]  /*5cf0*/  FMUL.FTZ R38, R38, R8 ;  /* 0x0000000826267220 */ /* 0x000fe20000410000 */
[----:B------:R-:W-:Y:S01]  /*5d00*/  FMNMX.FTZ R10, R185, R10, !PT ;  /* 0x0000000ab90a7209 */ /* 0x000fe20007810000 */
[----:B------:R-:W-:Y:S01]  /*5d10*/  FMUL.FTZ R39, R39, R8 ;  /* 0x0000000827277220 */ /* 0x000fe20000410000 */
[----:B---3--:R-:W-:-:S01]  /*5d20*/  FADD.FTZ R0, R163, R0 ;  /* 0x00000000a3007221 */ /* 0x008fc20000010000 */
[----:B------:R-:W-:Y:S01]  /*5d30*/  FMUL.FTZ R42, R42, R8 ;  /* 0x000000082a2a7220 */ /* 0x000fe20000410000 */
[----:B------:R-:W-:Y:S01]  /*5d40*/  FMNMX.FTZ R10, R188, R10, !PT ;  /* 0x0000000abc0a7209 */ /* 0x000fe20007810000 */
[----:B------:R-:W3:Y:S01]  /*5d50*/  MUFU.EX2 R170, R170 ;  /* 0x000000aa00aa7308 */ /* 0x000ee20000000800 */
[----:B--2---:R-:W-:-:S01]  /*5d60*/  FADD.FTZ R0, R166, R0 ;  /* 0x00000000a6007221 */ /* 0x004fc20000010000 */
[----:B------:R-:W-:Y:S01]  /*5d70*/  FMUL.FTZ R43, R43, R8 ;  /* 0x000000082b2b7220 */ /* 0x000fe20000410000 */
[----:B------:R-:W-:Y:S01]  /*5d80*/  FMNMX.FTZ R10, R189, R10, !PT ;  /* 0x0000000abd0a7209 */ /* 0x000fe20007810000 */
[-C--:B------:R-:W-:Y:S01]  /*5d90*/  FMUL.FTZ R46, R46, R8.reuse ;  /* 0x000000082e2e7220 */ /* 0x080fe20000410000 */
[-C--:B------:R-:W-:Y:S01]  /*5da0*/  FMUL.FTZ R47, R47, R8.reuse ;  /* 0x000000082f2f7220 */ /* 0x080fe20000410000 */
[----:B------:R-:W-:Y:S01]  /*5db0*/  FMUL.FTZ R50, R50, R8 ;  /* 0x0000000832327220 */ /* 0x000fe20000410000 */
[----:B------:R-:W-:Y:S01]  /*5dc0*/  FMNMX.FTZ R10, R192, R10, !PT ;  /* 0x0000000ac00a7209 */ /* 0x000fe20007810000 */
[----:B------:R-:W2:Y:S01]  /*5dd0*/  MUFU.EX2 R171, R171 ;  /* 0x000000ab00ab7308 */ /* 0x000ea20000000800 */
[----:B-----5:R-:W-:-:S01]  /*5de0*/  FADD.FTZ R0, R167, R0 ;  /* 0x00000000a7007221 */ /* 0x020fc20000010000 */
[----:B------:R-:W-:Y:S01]  /*5df0*/  F2FP.SATFINITE.E4M3.F32.PACK_AB_MERGE_C R166, R167, R166, RZ ;  /* 0x000000a6a7a6723e */ /* 0x000fe200048070ff */
[----:B------:R-:W-:Y:S01]  /*5e00*/  FMUL.FTZ R51, R51, R8 ;  /* 0x0000000833337220 */ /* 0x000fe20000410000 */
[----:B------:R-:W-:Y:S01]  /*5e10*/  FMNMX.FTZ R10, R193, R10, !PT ;  /* 0x0000000ac10a7209 */ /* 0x000fe20007810000 */
[-C--:B------:R-:W-:Y:S01]  /*5e20*/  FMUL.FTZ R54, R54, R8.reuse ;  /* 0x0000000836367220 */ /* 0x080fe20000410000 */
[-C--:B------:R-:W-:Y:S01]  /*5e30*/  FMUL.FTZ R55, R55, R8.reuse ;  /* 0x0000000837377220 */ /* 0x080fe20000410000 */
[----:B------:R-:W-:Y:S01]  /*5e40*/  FMUL.FTZ R58, R58, R8 ;  /* 0x000000083a3a7220 */ /* 0x000fe20000410000 */
[----:B------:R-:W-:Y:S01]  /*5e50*/  FMNMX.FTZ R10, R196, R10, !PT ;  /* 0x0000000ac40a7209 */ /* 0x000fe20007810000 */
[----:B------:R-:W4:Y:S01]  /*5e60*/  MUFU.EX2 R174, R174 ;  /* 0x000000ae00ae7308 */ /* 0x000f220000000800 */
[----:B---3--:R-:W-:-:S01]  /*5e70*/  FADD.FTZ R0, R170, R0 ;  /* 0x00000000aa007221 */ /* 0x008fc20000010000 */
[----:B------:R-:W-:Y:S01]  /*5e80*/  FMUL.FTZ R59, R59, R8 ;  /* 0x000000083b3b7220 */ /* 0x000fe20000410000 */
[----:B------:R-:W-:Y:S01]  /*5e90*/  FMNMX.FTZ R5, R197, R10, !PT ;  /* 0x0000000ac5057209 */ /* 0x000fe20007810000 */
[-C--:B------:R-:W-:Y:S01]  /*5ea0*/  FMUL.FTZ R62, R62, R8.reuse ;  /* 0x000000083e3e7220 */ /* 0x080fe20000410000 */
[-C--:B------:R-:W-:Y:S01]  /*5eb0*/  FMUL.FTZ R63, R63, R8.reuse ;  /* 0x000000083f3f7220 */ /* 0x080fe20000410000 */
[----:B------:R-:W-:Y:S01]  /*5ec0*/  FMUL.FTZ R66, R66, R8 ;  /* 0x0000000842427220 */ /* 0x000fe20000410000 */
[----:B------:R-:W-:Y:S01]  /*5ed0*/  FMNMX.FTZ R5, R200, R5, !PT ;  /* 0x00000005c8057209 */ /* 0x000fe20007810000 */
[----:B------:R-:W3:Y:S01]  /*5ee0*/  MUFU.EX2 R175, R175 ;  /* 0x000000af00af7308 */ /* 0x000ee20000000800 */
[----:B--2---:R-:W-:-:S01]  /*5ef0*/  FADD.FTZ R0, R171, R0 ;  /* 0x00000000ab007221 */ /* 0x004fc20000010000 */
[-C--:B------:R-:W-:Y:S01]  /*5f00*/  FMUL.FTZ R67, R67, R8.reuse ;  /* 0x0000000843437220 */ /* 0x080fe20000410000 */
[----:B------:R-:W-:Y:S01]  /*5f10*/  FMNMX.FTZ R5, R201, R5, !PT ;  /* 0x00000005c9057209 */ /* 0x000fe20007810000 */
[-C--:B------:R-:W-:Y:S01]  /*5f20*/  FMUL.FTZ R70, R70, R8.reuse ;  /* 0x0000000846467220 */ /* 0x080fe20000410000 */
[-C--:B------:R-:W-:Y:S01]  /*5f30*/  FMUL.FTZ R71, R71, R8.reuse ;  /* 0x0000000847477220 */ /* 0x080fe20000410000 */
        /* <DEDUP_REMOVED lines=8> */
[----:B------:R-:W-:Y:S01]  /*5fc0*/  FMUL.FTZ R82, R82, R8 ;  /* 0x0000000852527220 */ /* 0x000fe20000410000 */
[----:B------:R-:W-:Y:S01]  /*5fd0*/  FMNMX.FTZ R5, R208, R5, !PT ;  /* 0x00000005d0057209 */ /* 0x000fe20007810000 */
[----:B------:R-:W4:Y:S01]  /*5fe0*/  MUFU.EX2 R179, R179 ;  /* 0x000000b300b37308 */ /* 0x000f220000000800 */
[----:B---3--:R-:W-:-:S01]  /*5ff0*/  FADD.FTZ R0, R175, R0 ;  /* 0x00000000af007221 */ /* 0x008fc20000010000 */
[----:B------:R-:W-:Y:S01]  /*6000*/  F2FP.SATFINITE.E4M3.F32.PACK_AB_MERGE_C R174, R175, R174, RZ ;  /* 0x000000aeafae723e */ /* 0x000fe200048070ff */
[-C--:B------:R-:W-:Y:S01]  /*6010*/  FMUL.FTZ R83, R83, R8.reuse ;  /* 0x0000000853537220 */ /* 0x080fe20000410000 */
        /* <DEDUP_REMOVED lines=11> */
[-C--:B------:R-:W-:Y:S01]  /*60d0*/  FMUL.FTZ R98, R98, R8.reuse ;  /* 0x0000000862627220 */ /* 0x080fe20000410000 */
[----:B------:R-:W-:Y:S01]  /*60e0*/  FMUL.FTZ R99, R99, R8 ;  /* 0x0000000863637220 */ /* 0x000fe20000410000 */
[----:B------:R-:W2:Y:S01]  /*60f0*/  SHFL.BFLY PT, R10, R5, 0x2, 0x1f ;  /* 0x0c401f00050a7f89 */ /* 0x000ea200000e0000 */
        /* <DEDUP_REMOVED lines=23> */
[----:B--2---:R-:W-:Y:S01]  /*6270*/  FMNMX.FTZ R5, R5, R10, !PT ;  /* 0x0000000a05057209 */ /* 0x004fe20007810000 */
[----:B------:R-:W2:Y:S01]  /*6280*/  MUFU.EX2 R190, R190 ;  /* 0x000000be00be7308 */ /* 0x000ea20000000800 */
[----:B----4-:R-:W-:-:S01]  /*6290*/  FADD.FTZ R0, R186, R0 ;  /* 0x00000000ba007221 */ /* 0x010fc20000010000 */
[-C--:B------:R-:W-:Y:S01]  /*62a0*/  FMUL.FTZ R135, R135, R8.reuse ;  /* 0x0000000887877220 */ /* 0x080fe20000410000 */
[-C--:B------:R-:W-:Y:S01]  /*62b0*/  FMUL.FTZ R138, R138, R8.reuse ;  /* 0x000000088a8a7220 */ /* 0x080fe20000410000 */
[----:B------:R-:W4:Y:S01]  /*62c0*/  SHFL.BFLY PT, R10, R5, 0x1, 0x1f ;  /* 0x0c201f00050a7f89 */ /* 0x000f2200000e0000 */
        /* <DEDUP_REMOVED lines=8> */
[----:B------:R-:W-:-:S03]  /*6350*/  FMUL.FTZ R151, R151, R8 ;  /* 0x0000000897977220 */ /* 0x000fc60000410000 */
[----:B------:R-:W3:Y:S01]  /*6360*/  MUFU.EX2 R194, R194 ;  /* 0x000000c200c27308 */ /* 0x000ee20000000800 */
[----:B--2---:R-:W-:-:S07]  /*6370*/  FADD.FTZ R0, R190, R0 ;  /* 0x00000000be007221 */ /* 0x004fce0000010000 */
[----:B------:R-:W2:Y:S01]  /*6380*/  MUFU.EX2 R195, R195 ;  /* 0x000000c300c37308 */ /* 0x000ea20000000800 */
[----:B-----5:R-:W-:-:S01]  /*6390*/  FADD.FTZ R0, R191, R0 ;  /* 0x00000000bf007221 */ /* 0x020fc20000010000 */
[----:B----4-:R-:W-:-:S04]  /*63a0*/  FMNMX.FTZ R5, R5, R10, !PT ;  /* 0x0000000a05057209 */ /* 0x010fc80007810000 */
[----:B------:R-:W-:Y:S02]  /*63b0*/  FSETP.NEU.FTZ.AND P1, PT, R5, -INF , PT ;  /* 0xff8000000500780b */ /* 0x000fe40003f3d000 */
[----:B------:R-:W4:Y:S01]  /*63c0*/  MUFU.EX2 R198, R198 ;  /* 0x000000c600c67308 */ /* 0x000f220000000800 */
[----:B---3--:R-:W-:-:S01]  /*63d0*/  FADD.FTZ R0, R194, R0 ;  /* 0x00000000c2007221 */ /* 0x008fc20000010000 */
[----:B------:R-:W-:-:S05]  /*63e0*/  FSEL R10, R5, RZ, P1 ;  /* 0x000000ff050a7208 */ /* 0x000fca0000800000 */
[----:B------:R-:W-:Y:S01]  /*63f0*/  FADD.FTZ R7, -R10, R7 ;  /* 0x000000070a077221 */ /* 0x000fe20000010100 */
[----:B------:R-:W-:Y:S01]  /*6400*/  IMAD.U32 R10, RZ, RZ, UR41 ;  /* 0x00000029ff0a7e24 */ /* 0x000fe2000f8e00ff */
[----:B------:R-:W-:Y:S01]  /*6410*/  MUFU.EX2 R199, R199 ;  /* 0x000000c700c77308 */ /* 0x000fe20000000800 */
[----:B--2---:R-:W-:-:S01]  /*6420*/  FADD.FTZ R0, R195, R0 ;  /* 0x00000000c3007221 */ /* 0x004fc20000010000 */
[----:B------:R-:W-:Y:S01]  /*6430*/  FMUL.FTZ R7, R7, UR41 ;  /* 0x0000002907077c20 */ /* 0x000fe20008410000 */
[----:B------:R-:W-:-:S02]  /*6440*/  FFMA.FTZ R10, R5, R10, -8 ;  /* 0xc1000000050a7423 */ /* 0x000fc4000001000a */
[----:B----4-:R-:W-:-:S03]  /*6450*/  FADD.FTZ R0, R198, R0 ;  /* 0x00000000c6007221 */ /* 0x010fc60000010000 */
        /* <DEDUP_REMOVED lines=25> */
[----:B--2---:R-:W-:-:S01]  /*65f0*/  FFMA.FTZ R2, R7, R2, R152 ;  /* 0x0000000207027223 */ /* 0x004fc20000010098 */
[--C-:B------:R-:W-:Y:S01]  /*6600*/  FFMA.FTZ R196, R196, UR41, -R10.reuse ;  /* 0x00000029c4c47c23 */ /* 0x100fe2000801080a */
[----:B------:R-:W-:-:S01]  /*6610*/  FFMA.FTZ R197, R197, UR41, -R10 ;  /* 0x00000029c5c57c23 */ /* 0x000fc2000801080a */
[--C-:B------:R-:W-:Y:S01]  /*6620*/  FFMA.FTZ R200, R200, UR41, -R10.reuse ;  /* 0x00000029c8c87c23 */ /* 0x100fe2000801080a */
[----:B------:R-:W-:-:S01]  /*6630*/  FFMA.FTZ R201, R201, UR41, -R10 ;  /* 0x00000029c9c97c23 */ /* 0x000fc2000801080a */
[--C-:B------:R-:W-:Y:S01]  /*6640*/  FFMA.FTZ R204, R204, UR41, -R10.reuse ;  /* 0x00000029cccc7c23 */ /* 0x100fe2000801080a */
[----:B------:R-:W-:-:S01]  /*6650*/  FFMA.FTZ R205, R205, UR41, -R10 ;  /* 0x00000029cdcd7c23 */ /* 0x000fc2000801080a */
[----:B------:R-:W2:Y:S01]  /*6660*/  MUFU.EX2 R12, R12 ;  /* 0x0000000c000c7308 */ /* 0x000ea20000000800 */
[----:B---3--:R-:W-:-:S01]  /*6670*/  FADD.FTZ R2, R9, R2 ;  /* 0x0000000209027221 */ /* 0x008fc20000010000 */
[----:B------:R-:W-:Y:S01]  /*6680*/  FFMA.FTZ R208, R208, UR41, -R10 ;  /* 0x00000029d0d07c23 */ /* 0x000fe2000801080a */
[----:B------:R-:W-:-:S01]  /*6690*/  FADD.FTZ R0, R199, R0 ;  /* 0x00000000c7007221 */ /* 0x000fc20000010000 */
[--C-:B------:R-:W-:Y:S01]  /*66a0*/  FFMA.FTZ R209, R209, UR41, -R10.reuse ;  /* 0x00000029d1d17c23 */ /* 0x100fe2000801080a */
[----:B------:R-:W-:-:S01]  /*66b0*/  FFMA.FTZ R212, R212, UR41, -R10 ;  /* 0x00000029d4d47c23 */ /* 0x000fc2000801080a */
[----:B------:R-:W-:Y:S01]  /*66c0*/  F2FP.SATFINITE.E4M3.F32.PACK_AB_MERGE_C R198, R199, R198, RZ ;  /* 0x000000c6c7c6723e */ /* 0x000fe200048070ff */
        /* <DEDUP_REMOVED lines=9> */
[----:B------:R-:W-:Y:S01]  /*6760*/  MUFU.EX2 R13, R13 ;  /* 0x0000000d000d7308 */ /* 0x000fe20000000800 */
[C---:B--2---:R-:W-:Y:S01]  /*6770*/  F2FP.SATFINITE.E4M3.F32.PACK_AB_MERGE_C R11, R12.reuse, R11, RZ ;  /* 0x0000000b0c0b723e */ /* 0x044fe200048070ff */
[----:B------:R-:W-:Y:S01]  /*6780*/  FADD.FTZ R2, R12, R2 ;  /* 0x000000020c027221 */ /* 0x000fe20000010000 */
[-C--:B------:R-:W-:Y:S01]  /*6790*/  FMUL.FTZ R37, R37, R7.reuse ;  /* 0x0000000725257220 */ /* 0x080fe20000410000 */
[----:B------:R-:W-:Y:S01]  /*67a0*/  FMUL.FTZ R40, R40, R7 ;  /* 0x0000000728287220 */ /* 0x000fe20000410000 */
[----:B------:R-:W-:Y:S01]  /*67b0*/  F2FP.SATFINITE.E4M3.F32.PACK_AB_MERGE_C R152, R9, R152, R11 ;  /* 0x000000980998723e */ /* 0x000fe2000480700b */
[--C-:B------:R-:W-:Y:S01]  /*67c0*/  FFMA.FTZ R9, R161, UR41, -R10.reuse ;  /* 0x00000029a1097c23 */ /* 0x100fe2000801080a */
[----:B------:R-:W-:-:S01]  /*67d0*/  FFMA.FTZ R11, R169, UR41, -R10 ;  /* 0x00000029a90b7c23 */ /* 0x000fc2000801080a */
[----:B------:R-:W-:Y:S01]  /*67e0*/  MUFU.EX2 R15, R15 ;  /* 0x0000000f000f7308 */ /* 0x000fe20000000800 */
[----:B---3--:R-:W-:-:S01]  /*67f0*/  FADD.FTZ R2, R154, R2 ;  /* 0x000000029a027221 */ /* 0x008fc20000010000 */
[----:B------:R-:W-:Y:S01]  /*6800*/  FFMA.FTZ R10, R213, UR41, -R10 ;  /* 0x00000029d50a7c23 */ /* 0x000fe2000801080a */
[----:B------:R-:W-:Y:S01]  /*6810*/  F2FP.SATFINITE.E4M3.F32.PACK_AB_MERGE_C R161, R191, R190, RZ ;  /* 0x000000bebfa1723e */ /* 0x000fe200048070ff */
[-C--:B------:R-:W-:Y:S01]  /*6820*/  FMUL.FTZ R41, R41, R7.reuse ;  /* 0x0000000729297220 */ /* 0x080fe20000410000 */
[-C--:B------:R-:W-:Y:S01]  /*6830*/  FMUL.FTZ R44, R44, R7.reuse ;  /* 0x000000072c2c7220 */ /* 0x080fe20000410000 */
[-C--:B------:R-:W-:Y:S01]  /*6840*/  FMUL.FTZ R45, R45, R7.reuse ;  /* 0x000000072d2d7220 */ /* 0x080fe20000410000 */
[----:B------:R-:W-:Y:S01]  /*6850*/  F2FP.SATFINITE.E4M3.F32.PACK_AB_MERGE_C R161, R187, R186, R161 ;  /* 0x000000babba1723e */ /* 0x000fe200048070a1 */
[----:B------:R-:W2:Y:S01]  /*6860*/  MUFU.EX2 R9, R9 ;  /* 0x0000000900097308 */ /* 0x000ea20000000800 */
        /* <DEDUP_REMOVED lines=19> */
[----:B------:R-:W-:Y:S01]  /*69a0*/  FMUL.FTZ R80, R80, R7 ;  /* 0x0000000750507220 */ /* 0x000fe20000410000 */
[----:B------:R-:W-:-:S01]  /*69b0*/  FADD.FTZ R2, R13, R2 ;  /* 0x000000020d027221 */ /* 0x000fc20000010000 */
[----:B------:R-:W-:Y:S01]  /*69c0*/  F2FP.SATFINITE.E4M3.F32.PACK_AB_MERGE_C R13, R15, R13, RZ ;  /* 0x0000000d0f0d723e */ /* 0x000fe200048070ff */
[----:B------:R-:W-:Y:S01]  /*69d0*/  FMUL.FTZ R81, R81, R7 ;  /* 0x0000000751517220 */ /* 0x000fe20000410000 */
[----:B------:R-:W2:Y:S01]  /*69e0*/  MUFU.EX2 R21, R21 ;  /* 0x0000001500157308 */ /* 0x000ea20000000800 */
[----:B------:R-:W-:-:S01]  /*69f0*/  FADD.FTZ R2, R15, R2 ;  /* 0x000000020f027221 */ /* 0x000fc20000010000 */
[----:B------:R-:W-:Y:S01]  /*6a00*/  F2FP.SATFINITE.E4M3.F32.PACK_AB_MERGE_C R154, R9, R154, R13 ;  /* 0x0000009a099a723e */ /* 0x000fe2000480700d */
[-C--:B------:R-:W-:Y:S01]  /*6a10*/  FMUL.FTZ R84, R84, R7.reuse ;  /* 0x0000000754547220 */ /* 0x080fe20000410000 */
[----:B------:R-:W-:Y:S01]  /*6a20*/  FMUL.FTZ R85, R85, R7 ;  /* 0x0000000755557220 */ /* 0x000fe20000410000 */
[----:B---3--:R-:W-:-:S01]  /*6a30*/  FADD.FTZ R2, R156, R2 ;  /* 0x000000029c027221 */ /* 0x008fc20000010000 */
        /* <DEDUP_REMOVED lines=23> */
[-C--:B------:R-:W-:Y:S01]  /*6bb0*/  FMUL.FTZ R117, R117, R7.reuse ;  /* 0x0000000775757220 */ /* 0x080fe20000410000 */
[----:B------:R-:W-:Y:S01]  /*6bc0*/  F2FP.SATFINITE.E4M3.F32.PACK_AB_MERGE_C R156, R11, R156, R21 ;  /* 0x0000009c0b9c723e */ /* 0x000fe20004807015 */
[----:B------:R-:W-:Y:S01]  /*6bd0*/  FMUL.FTZ R120, R120, R7 ;  /* 0x0000000778787220 */ /* 0x000fe20000410000 */
[----:B------:R-:W3:Y:S01]  /*6be0*/  MUFU.EX2 R157, R157 ;  /* 0x0000009d009d7308 */ /* 0x000ee20000000800 */
[----:B----4-:R-:W-:-:S01]  /*6bf0*/  FADD.FTZ R2, R158, R2 ;  /* 0x000000029e027221 */ /* 0x010fc20000010000 */
[----:B------:R-:W-:Y:S01]  /*6c00*/  F2FP.SATFINITE.E4M3.F32.PACK_AB_MERGE_C R163, R195, R194, R198 ;  /* 0x000000c2c3a3723e */ /* 0x000fe200048070c6 */
        /* <DEDUP_REMOVED lines=18> */
[----:B------:R-:W-:-:S03]  /*6d30*/  FMUL.FTZ R149, R149, R7 ;  /* 0x0000000795957220 */ /* 0x000fc60000410000 */
[----:B------:R-:W3:Y:S01]  /*6d40*/  MUFU.EX2 R20, R20 ;  /* 0x0000001400147308 */ /* 0x000ee20000000800 */
[----:B----4-:R-:W-:-:S01]  /*6d50*/  FADD.FTZ R2, R159, R2 ;  /* 0x000000029f027221 */ /* 0x010fc20000010000 */
[----:B------:R-:W-:Y:S02]  /*6d60*/  F2FP.SATFINITE.E4M3.F32.PACK_AB_MERGE_C R12, R159, R157, RZ ;  /* 0x0000009d9f0c723e */ /* 0x000fe400048070ff */
[----:B------:R-:W-:Y:S02]  /*6d70*/  F2FP.SATFINITE.E4M3.F32.PACK_AB_MERGE_C R159, R183, R182, RZ ;  /* 0x000000b6b79f723e */ /* 0x000fe400048070ff */
[----:B------:R-:W-:Y:S02]  /*6d80*/  F2FP.SATFINITE.E4M3.F32.PACK_AB_MERGE_C R157, R171, R170, R174 ;  /* 0x000000aaab9d723e */ /* 0x000fe400048070ae */
[----:B------:R-:W4:Y:S01]  /*6d90*/  MUFU.EX2 R188, R188 ;  /* 0x000000bc00bc7308 */ /* 0x000f220000000800 */
[----:B--2---:R-:W-:-:S01]  /*6da0*/  FADD.FTZ R2, R160, R2 ;  /* 0x00000002a0027221 */ /* 0x004fc20000010000 */
[----:B------:R-:W-:-:S02]  /*6db0*/  F2FP.SATFINITE.E4M3.F32.PACK_AB_MERGE_C R158, R14, R158, R12 ;  /* 0x0000009e0e9e723e */ /* 0x000fc4000480700c */
[----:B------:R-:W-:-:S04]  /*6dc0*/  F2FP.SATFINITE.E4M3.F32.PACK_AB_MERGE_C R159, R179, R178, R159 ;  /* 0x000000b2b39f723e */ /* 0x000fc8000480709f */
        /* <DEDUP_REMOVED lines=29> */
[C---:B---3--:R-:W-:Y:S01]  /*6fa0*/  F2FP.SATFINITE.E4M3.F32.PACK_AB_MERGE_C R164, R205.reuse, R204, RZ ;  /* 0x000000cccda4723e */ /* 0x048fe200048070ff */
[----:B------:R-:W-:-:S03]  /*6fb0*/  FADD.FTZ R205, R205, R2 ;  /* 0x00000002cdcd7221 */ /* 0x000fc60000010000 */
[----:B------:R-:W-:-:S03]  /*6fc0*/  F2FP.SATFINITE.E4M3.F32.PACK_AB_MERGE_C R164, R201, R200, R164 ;  /* 0x000000c8c9a4723e */ /* 0x000fc600048070a4 */
        /* <DEDUP_REMOVED lines=19> */
[----:B------:R-:W-:Y:S01]  /*7100*/  F2FP.SATFINITE.E4M3.F32.PACK_AB_MERGE_C R167, R211, R210, R167 ;  /* 0x000000d2d3a7723e */ /* 0x000fe200048070a7 */
[----:B---3--:R-:W-:-:S01]  /*7110*/  FADD.FTZ R15, R212, R15 ;  /* 0x0000000fd40f7221 */ /* 0x008fc20000010000 */
[----:B----4-:R-:W-:-:S03]  /*7120*/  F2FP.SATFINITE.E4M3.F32.PACK_AB_MERGE_C R10, R2, R212, RZ ;  /* 0x000000d4020a723e */ /* 0x010fc600048070ff */
[----:B------:R-:W-:Y:S01]  /*7130*/  FADD.FTZ R2, R2, R15 ;  /* 0x0000000f02027221 */ /* 0x000fe20000010000 */
[----:B------:R-:W-:Y:S01]  /*7140*/  F2FP.SATFINITE.E4M3.F32.PACK_AB_MERGE_C R166, R209, R208, R10 ;  /* 0x000000d0d1a6723e */ /* 0x000fe2000480700a */
[----:B------:R-:W-:Y:S06]  /*7150*/  @!P0 BRA `(.L_x_2790) ;  /* 0x0000000000048947 */ /* 0x000fec0003800000 */
[----:B------:R-:W-:Y:S01]  /*7160*/  BPT.TRAP 0x1 ;  /* 0x000000040000795c */ /* 0x000fe20000300000 */
.L_x_2790:
[----:B------:R2:W3:Y:S01]  /*7170*/  SYNCS.PHASECHK.TRANS64.TRYWAIT P1, [UR56+0x38850], R6 ;  /* 0x03885006ff0075a7 */ /* 0x0004e20008020178 */
[----:B------:R-:W-:Y:S05]  /*7180*/  @!P0 BRA `(.L_x_2791) ;  /* 0x0000000000048947 */ /* 0x000fea0003800000 */
[----:B------:R-:W-:Y:S01]  /*7190*/  BPT.TRAP 0x1 ;  /* 0x000000040000795c */ /* 0x000fe20000300000 */
.L_x_2791:
[----:B---3--:R-:W-:Y:S05]  /*71a0*/  @P1 BRA `(.L_x_2792) ;  /* 0x0000000000081947 */ /* 0x008fea0003800000 */
[----:B------:R-:W3:Y:S02]  /*71b0*/  SYNCS.PHASECHK.TRANS64.TRYWAIT P1, [UR56+0x38850], R6 ;  /* 0x03885006ff0075a7 */ /* 0x000ee40008020178 */
[----:B---3--:R-:W-:Y:S05]  /*71c0*/  @!P1 BRA `(.L_x_2793) ;  /* 0x00000110000c9947 */ /* 0x008fea0003800000 */
.L_x_2792:
[----:B---3--:R-:W3:Y:S01]  /*71d0*/  S2R R7, SR_TID.X ;  /* 0x0000000000077919 */ /* 0x008ee20000002100 */
[----:B------:R-:W-:Y:S01]  /*71e0*/  ULEA UR10, UR45, UR53, 0xb ;  /* 0x000000352d0a7291 */ /* 0x000fe2000f8e583f */
[----:B------:R-:W-:-:S06]  /*71f0*/  UMOV UR7, 0x40000040 ;  /* 0x4000004000077882 */ /* 0x000fcc0000000000 */
[----:B------:R-:W-:Y:S01]  /*7200*/  UMOV UR6, UR10 ;  /* 0x0000000a00067c82 */ /* 0x000fe20008000000 */
[----:B---3--:R-:W-:-:S05]  /*7210*/  SHF.R.U32.HI R7, RZ, 0x7, R7 ;  /* 0x00000007ff077819 */ /* 0x008fca0000011607 */
[----:B0-2---:R-:W-:-:S05]  /*7220*/  VIADD R6, R7, 0x8 ;  /* 0x0000000807067836 */ /* 0x005fca0000000000 */
[----:B------:R0:W-:Y:S06]  /*7230*/  BAR.SYNC.DEFER_BLOCKING R6, 0x100 ;  /* 0x000400060000751d */ /* 0x0001ec0000010000 */
        /* <DEDUP_REMOVED lines=21> */
[----:B0-----:R-:W-:Y:S05]  /*7390*/  @!P0 BRA `(.L_x_2794) ;  /* 0x0000000000048947 */ /* 0x001fea0003800000 */
[----:B------:R-:W-:Y:S01]  /*73a0*/  BPT.TRAP 0x1 ;  /* 0x000000040000795c */ /* 0x000fe20000300000 */
.L_x_2794:
        /* <DEDUP_REMOVED lines=9> */
.L_x_2784:
[----:B------:R-:W-:-:S06]  /*7440*/  UISETP.GE.AND UP0, UPT, UR59, UR40, UPT ;  /* 0x000000283b00728c */ /* 0x000fcc000bf06270 */
[----:B------:R-:W-:-:S13]  /*7450*/  PLOP3.LUT P1, PT, PT, PT, UP0, 0x80, 0x0 ;  /* 0x000000000000781c */ /* 0x000fda0003f2f008 */
[----:B------:R-:W-:Y:S05]  /*7460*/  @!P1 BRA `(.L_x_2796) ;  /* 0x00000020009c9947 */ /* 0x000fea0003800000 */
[----:B01----:R-:W-:Y:S02]  /*7470*/  IMAD.MOV.U32 R7, RZ, RZ, R4 ;  /* 0x000000ffff077224 */ /* 0x003fe400078e0004 */
[----:B------:R-:W-:-:S07]  /*7480*/  IMAD.MOV.U32 R8, RZ, RZ, R5 ;  /* 0x000000ffff087224 */ /* 0x000fce00078e0005 */
.L_x_2807:
[----:B------:R-:W-:-:S04]  /*7490*/  UIADD3 UR45, UR45, 0x1, URZ ;  /* 0x000000012d2d7890 */ /* 0x000fc8000fffe03f */
[----:B------:R-:W-:-:S04]  /*74a0*/  UISETP.NE.AND UP0, UPT, UR45, 0x2, UPT ;  /* 0x000000022d00788c */ /* 0x000fc8000bf05270 */
[----:B------:R-:W-:Y:S02]  /*74b0*/  USEL UR6, URZ, 0x1, UP0 ;  /* 0x000000013f067887 */ /* 0x000fe40008000000 */
[----:B------:R-:W-:Y:S02]  /*74c0*/  USEL UR45, UR45, URZ, UP0 ;  /* 0x0000003f2d2d7287 */ /* 0x000fe40008000000 */
[----:B------:R-:W-:Y:S01]  /*74d0*/  ULOP3.LUT UR46, UR46, UR6, URZ, 0x3c, !UPT ;  /* 0x000000062e2e7292 */ /* 0x000fe2000f8e3c3f */
[----:B-1----:R-:W-:Y:S11]  /*74e0*/  @!P0 BRA `(.L_x_2797) ;  /* 0x0000000000048947 */ /* 0x002ff60003800000 */
[----:B------:R-:W-:Y:S01]  /*74f0*/  BPT.TRAP 0x1 ;  /* 0x000000040000795c */ /* 0x000fe20000300000 */
.L_x_2797:
        /* <DEDUP_REMOVED lines=9> */
.L_x_2798:
[----:B-1----:R-:W-:Y:S05]  /*7590*/  @P1 BRA `(.L_x_2799) ;  /* 0x0000000000081947 */ /* 0x002fea0003800000 */
[----:B------:R-:W1:Y:S02]  /*75a0*/  SYNCS.PHASECHK.TRANS64.TRYWAIT P1, [UR50+0x38830], R6 ;  /* 0x03883006ff0075a7 */ /* 0x000e640008020172 */
[----:B-1----:R-:W-:Y:S05]  /*75b0*/  @!P1 BRA `(.L_x_2800) ;  /* 0x0000010c00289947 */ /* 0x002fea0003800000 */
.L_x_2799:
        /* <DEDUP_REMOVED lines=46> */
.L_x_2801:
[----:B------:R-:W-:Y:S01]  /*78a0*/  FMNMX.FTZ R4, R152, R8, !PT ;  /* 0x0000000898047209 */ /* 0x000fe20007810000 */
        /* <DEDUP_REMOVED lines=39> */
[C---:B------:R-:W-:Y:S01]  /*7b20*/  FFMA.FTZ R4, R5.reuse, R4, -8 ;  /* 0xc100000005047423 */ /* 0x040fe20000010004 */
[----:B------:R-:W-:-:S03]  /*7b30*/  FADD.FTZ R8, -R5, R8 ;  /* 0x0000000805087221 */ /* 0x000fc60000010100 */
        /* <DEDUP_REMOVED lines=32> */
[----:B------:R-:W-:Y:S01]  /*7d40*/  FMNMX.FTZ R4, R154, R7, !PT ;  /* 0x000000079a047209 */ /* 0x000fe20007810000 */
[----:B------:R-:W-:Y:S01]  /*7d50*/  FMUL.FTZ R8, R8, UR41 ;  /* 0x0000002908087c20 */ /* 0x000fe20008410000 */
[----:B------:R-:W-:Y:S02]  /*7d60*/  MUFU.EX2 R152, R152 ;  /* 0x0000009800987308 */ /* 0x000fe40000000800 */
[----:B------:R-:W-:-:S04]  /*7d70*/  FMNMX.FTZ R4, R155, R4, !PT ;  /* 0x000000049b047209 */ /* 0x000fc80007810000 */
[----:B------:R-:W-:Y:S02]  /*7d80*/  FMNMX.FTZ R4, R158, R4, !PT ;  /* 0x000000049e047209 */ /* 0x000fe40007810000 */
[----:B------:R-:W2:Y:S02]  /*7d90*/  MUFU.EX2 R8, R8 ;  /* 0x0000000800087308 */ /* 0x000ea40000000800 */
[----:B------:R-:W-:-:S04]  /*7da0*/  FMNMX.FTZ R4, R159, R4, !PT ;  /* 0x000000049f047209 */ /* 0x000fc80007810000 */
[----:B------:R-:W-:Y:S02]  /*7db0*/  FMNMX.FTZ R4, R162, R4, !PT ;  /* 0x00000004a2047209 */ /* 0x000fe40007810000 */
[----:B------:R-:W3:Y:S02]  /*7dc0*/  MUFU.EX2 R153, R153 ;  /* 0x0000009900997308 */ /* 0x000ee40000000800 */
[----:B------:R-:W-:-:S04]  /*7dd0*/  FMNMX.FTZ R4, R163, R4, !PT ;  /* 0x00000004a3047209 */ /* 0x000fc80007810000 */
[----:B------:R-:W-:Y:S02]  /*7de0*/  FMNMX.FTZ R4, R166, R4, !PT ;  /* 0x00000004a6047209 */ /* 0x000fe40007810000 */
[----:B------:R-:W4:Y:S01]  /*7df0*/  MUFU.EX2 R156, R156 ;  /* 0x0000009c009c7308 */ /* 0x000f220000000800 */
[----:B--2---:R-:W-:-:S01]  /*7e00*/  FFMA.FTZ R2, R8, R2, R152 ;  /* 0x0000000208027223 */ /* 0x004fc20000010098 */
[----:B------:R-:W-:Y:S01]  /*7e10*/  FMNMX.FTZ R4, R167, R4, !PT ;  /* 0x00000004a7047209 */ /* 0x000fe20007810000 */
[-C--:B------:R-:W-:Y:S01]  /*7e20*/  FMUL.FTZ R24, R24, R8.reuse ;  /* 0x0000000818187220 */ /* 0x080fe20000410000 */
[-C--:B------:R-:W-:Y:S01]  /*7e30*/  FMUL.FTZ R25, R25, R8.reuse ;  /* 0x0000000819197220 */ /* 0x080fe20000410000 */
[----:B------:R-:W-:Y:S01]  /*7e40*/  FMUL.FTZ R28, R28, R8 ;  /* 0x000000081c1c7220 */ /* 0x000fe20000410000 */
[----:B------:R-:W-:Y:S01]  /*7e50*/  FMNMX.FTZ R4, R170, R4, !PT ;  /* 0x00000004aa047209 */ /* 0x000fe20007810000 */
[----:B------:R-:W-:Y:S01]  /*7e60*/  FMUL.FTZ R29, R29, R8 ;  /* 0x000000081d1d7220 */ /* 0x000fe20000410000 */
[----:B------:R-:W2:Y:S01]  /*7e70*/  MUFU.EX2 R157, R157 ;  /* 0x0000009d009d7308 */ /* 0x000ea20000000800 */
[----:B---3--:R-:W-:-:S01]  /*7e80*/  FADD.FTZ R2, R153, R2 ;  /* 0x0000000299027221 */ /* 0x008fc20000010000 */
[----:B------:R-:W-:Y:S01]  /*7e90*/  FMNMX.FTZ R4, R171, R4, !PT ;  /* 0x00000004ab047209 */ /* 0x000fe20007810000 */
[-C--:B------:R-:W-:Y:S01]  /*7ea0*/  FMUL.FTZ R32, R32, R8.reuse ;  /* 0x0000000820207220 */ /* 0x080fe20000410000 */
[-C--:B------:R-:W-:Y:S01]  /*7eb0*/  FMUL.FTZ R33, R33, R8.reuse ;  /* 0x0000000821217220 */ /* 0x080fe20000410000 */
[----:B------:R-:W-:Y:S01]  /*7ec0*/  FMUL.FTZ R36, R36, R8 ;  /* 0x0000000824247220 */ /* 0x000fe20000410000 */
[----:B------:R-:W-:Y:S01]  /*7ed0*/  FMNMX.FTZ R4, R174, R4, !PT ;  /* 0x00000004ae047209 */ /* 0x000fe20007810000 */
[----:B------:R-:W-:Y:S01]  /*7ee0*/  FMUL.FTZ R37, R37, R8 ;  /* 0x0000000825257220 */ /* 0x000fe20000410000 */
[----:B------:R-:W3:Y:S01]  /*7ef0*/  MUFU.EX2 R160, R160 ;  /* 0x000000a000a07308 */ /* 0x000ee20000000800 */
[----:B----4-:R-:W-:-:S01]  /*7f00*/  FADD.FTZ R2, R156, R2 ;  /* 0x000000029c027221 */ /* 0x010fc20000010000 */
[----:B------:R-:W-:Y:S01]  /*7f10*/  FMNMX.FTZ R4, R175, R4, !PT ;  /* 0x00000004af047209 */ /* 0x000fe20007810000 */
[-C--:B------:R-:W-:Y:S01]  /*7f20*/  FMUL.FTZ R40, R40, R8.reuse ;  /* 0x0000000828287220 */ /* 0x080fe20000410000 */
[-C--:B------:R-:W-:Y:S01]  /*7f30*/  FMUL.FTZ R41, R41, R8.reuse ;  /* 0x0000000829297220 */ /* 0x080fe20000410000 */
[----:B------:R-:W-:Y:S01]  /*7f40*/  FMUL.FTZ R44, R44, R8 ;  /* 0x000000082c2c7220 */ /* 0x000fe20000410000 */
[----:B------:R-:W-:Y:S01]  /*7f50*/  FMNMX.FTZ R4, R178, R4, !PT ;  /* 0x00000004b2047209 */ /* 0x000fe20007810000 */
[----:B------:R-:W-:Y:S01]  /*7f60*/  FMUL.FTZ R45, R45, R8 ;  /* 0x000000082d2d7220 */ /* 0x000fe20000410000 */
[----:B------:R-:W4:Y:S01]  /*7f70*/  MUFU.EX2 R161, R161 ;  /* 0x000000a100a17308 */ /* 0x000f220000000800 */
[----:B--2---:R-:W-:-:S01]  /*7f80*/  FADD.FTZ R2, R157, R2 ;  /* 0x000000029d027221 */ /* 0x004fc20000010000 */
[----:B------:R-:W-:Y:S01]  /*7f90*/  FMNMX.FTZ R4, R179, R4, !PT ;  /* 0x00000004b3047209 */ /* 0x000fe20007810000 */
[----:B------:R-:W-:Y:S01]  /*7fa0*/  FMUL.FTZ R48, R48, R8 ;  /* 0x0000000830307220 */ /* 0x000fe20000410000 */
[----:B------:R-:W-:Y:S01]  /*7fb0*/  F2FP.SATFINITE.E4M3.F32.PACK_AB_MERGE_C R156, R157, R156, RZ ;  /* 0x0000009c9d9c723e */ /* 0x000fe200048070ff */
[----:B------:R-:W-:Y:S01]  /*7fc0*/  FMUL.FTZ R49, R49, R8 ;  /* 0x0000000831317220 */ /* 0x000fe20000410000 */
[----:B------:R-:W-:Y:S01]  /*7fd0*/  FMNMX.FTZ R4, R182, R4, !PT ;  /* 0x00000004b6047209 */ /* 0x000fe20007810000 */
[----:B------:R-:W-:Y:S01]  /*7fe0*/  FMUL.FTZ R52, R52, R8 ;  /* 0x0000000834347220 */ /* 0x000fe20000410000 */
[----:B------:R-:W2:Y:S01]  /*7ff0*/  MUFU.EX2 R164, R164 ;  /* 0x000000a400a47308 */ /* 0x000ea20000000800 */
[----:B---3--:R-:W-:-:S01]  /*8000*/  FADD.FTZ R2, R160, R2 ;  /* 0x00000002a0027221 */ /* 0x008fc20000010000 */
[----:B------:R-:W-:Y:S01]  /*8010*/  FMNMX.FTZ R4, R183, R4, !PT ;  /* 0x00000004b7047209 */ /* 0x000fe20007810000 */
[----:B------:R-:W-:Y:S01]  /*8020*/  FMUL.FTZ R53, R53, R8 ;  /* 0x0000000835357220 */ /* 0x000fe20000410000 */
[----:B------:R-:W-:Y:S01]  /*8030*/  F2FP.SATFINITE.E4M3.F32.PACK_AB_MERGE_C R152, R153, R152, R156 ;  /* 0x000000989998723e */ /* 0x000fe2000480709c */
        /* <DEDUP_REMOVED lines=11> */
[----:B------:R-:W-:Y:S01]  /*80f0*/  MUFU.EX2 R168, R168 ;  /* 0x000000a800a87308 */ /* 0x000fe20000000800 */
[----:B--2---:R-:W-:-:S01]  /*8100*/  FADD.FTZ R10, R164, R2 ;  /* 0x00000002a40a7221 */ /* 0x004fc20000010000 */
[----:B------:R-:W-:Y:S01]  /*8110*/  FMNMX.FTZ R4, R191, R4, !PT ;  /* 0x00000004bf047209 */ /* 0x000fe20007810000 */
[-C--:B------:R-:W-:Y:S01]  /*8120*/  FMUL.FTZ R68, R68, R8.reuse ;  /* 0x0000000844447220 */ /* 0x080fe20000410000 */
[-C--:B------:R-:W-:Y:S01]  /*8130*/  FMUL.FTZ R69, R69, R8.reuse ;  /* 0x0000000845457220 */ /* 0x080fe20000410000 */
[----:B------:R-:W-:Y:S01]  /*8140*/  FMUL.FTZ R72, R72, R8 ;  /* 0x0000000848487220 */ /* 0x000fe20000410000 */
[----:B------:R-:W-:Y:S01]  /*8150*/  FMNMX.FTZ R4, R194, R4, !PT ;  /* 0x00000004c2047209 */ /* 0x000fe20007810000 */
[----:B------:R-:W-:Y:S01]  /*8160*/  FMUL.FTZ R73, R73, R8 ;  /* 0x0000000849497220 */ /* 0x000fe20000410000 */
[----:B------:R-:W-:Y:S01]  /*8170*/  MUFU.EX2 R169, R169 ;  /* 0x000000a900a97308 */ /* 0x000fe20000000800 */
[----:B---3--:R-:W-:Y:S01]  /*8180*/  F2FP.SATFINITE.E4M3.F32.PACK_AB_MERGE_C R164, R165, R164, RZ ;  /* 0x000000a4a5a4723e */ /* 0x008fe200048070ff */
[----:B------:R-:W-:Y:S01]  /*8190*/  FMUL.FTZ R76, R76, R8 ;  /* 0x000000084c4c7220 */ /* 0x000fe20000410000 */
        /* <DEDUP_REMOVED lines=9> */
[-C--:B------:R-:W-:Y:S01]  /*8230*/  FMUL.FTZ R88, R88, R8.reuse ;  /* 0x0000000858587220 */ /* 0x080fe20000410000 */
[-C--:B------:R-:W-:Y:S01]  /*8240*/  FMUL.FTZ R89, R89, R8.reuse ;  /* 0x0000000859597220 */ /* 0x080fe20000410000 */
[----:B------:R-:W-:Y:S01]  /*8250*/  FMUL.FTZ R92, R92, R8 ;  /* 0x000000085c5c7220 */ /* 0x000fe20000410000 */
[----:B------:R-:W-:Y:S01]  /*8260*/  FMNMX.FTZ R4, R202, R4, !PT ;  /* 0x00000004ca047209 */ /* 0x000fe20007810000 */
[----:B------:R-:W2:Y:S01]  /*8270*/  MUFU.EX2 R173, R173 ;  /* 0x000000ad00ad7308 */ /* 0x000ea20000000800 */
[-C--:B------:R-:W-:Y:S01]  /*8280*/  FMUL.FTZ R93, R93, R8.reuse ;  /* 0x000000085d5d7220 */ /* 0x080fe20000410000 */
        /* <DEDUP_REMOVED lines=15> */
[----:B--2---:R-:W-:Y:S01]  /*8380*/  F2FP.SATFINITE.E4M3.F32.PACK_AB_MERGE_C R156, R173, R172, RZ ;  /* 0x000000acad9c723e */ /* 0x004fe200048070ff */
        /* <DEDUP_REMOVED lines=26> */
[----:B------:R-:W-:-:S05]  /*8530*/  F2FP.SATFINITE.E4M3.F32.PACK_AB_MERGE_C R156, R169, R168, R156 ;  /* 0x000000a8a99c723e */ /* 0x000fca000480709c */
[----:B------:R-:W-:Y:S01]  /*8540*/  MUFU.EX2 R185, R185 ;  /* 0x000000b900b97308 */ /* 0x000fe20000000800 */
[----:B--2---:R-:W-:-:S07]  /*8550*/  FMNMX.FTZ R4, R4, R9, !PT ;  /* 0x0000000904047209 */ /* 0x004fce0007810000 */
[----:B------:R-:W-:Y:S01]  /*8560*/  MUFU.EX2 R188, R188 ;  /* 0x000000bc00bc7308 */ /* 0x000fe20000000800 */
[----:B------:R-:W2:Y:S07]  /*8570*/  SHFL.BFLY PT, R9, R4, 0x1, 0x1f ;  /* 0x0c201f0004097f89 */ /* 0x000eae00000e0000 */
[----:B------:R-:W-:Y:S08]  /*8580*/  MUFU.EX2 R189, R189 ;  /* 0x000000bd00bd7308 */ /* 0x000ff00000000800 */
[----:B------:R-:W-:Y:S08]  /*8590*/  MUFU.EX2 R192, R192 ;  /* 0x000000c000c07308 */ /* 0x000ff00000000800 */
[----:B------:R-:W-:Y:S01]  /*85a0*/  MUFU.EX2 R193, R193 ;  /* 0x000000c100c17308 */ /* 0x000fe20000000800 */
[----:B--2---:R-:W-:Y:S01]  /*85b0*/  FMNMX.FTZ R4, R4, R9, !PT ;  /* 0x0000000904047209 */ /* 0x004fe20007810000 */
[----:B------:R-:W-:-:S06]  /*85c0*/  IMAD.U32 R9, RZ, RZ, UR41 ;  /* 0x00000029ff097e24 */ /* 0x000fcc000f8e00ff */
[----:B------:R-:W-:Y:S01]  /*85d0*/  MUFU.EX2 R196, R196 ;  /* 0x000000c400c47308 */ /* 0x000fe20000000800 */
        /* <DEDUP_REMOVED lines=60> */
[----:B------:R-:W-:Y:S01]  /*89a0*/  F2FP.SATFINITE.E4M3.F32.PACK_AB_MERGE_C R158, R181, R180, RZ ;  /* 0x000000b4b59e723e */ /* 0x000fe200048070ff */
[-C--:B------:R-:W-:Y:S01]  /*89b0*/  FMUL.FTZ R51, R51, R7.reuse ;  /* 0x0000000733337220 */ /* 0x080fe20000410000 */
[----:B------:R-:W-:Y:S01]  /*89c0*/  F2FP.SATFINITE.E4M3.F32.PACK_AB_MERGE_C R153, R155, R154, R153 ;  /* 0x0000009a9b99723e */ /* 0x000fe20004807099 */
[----:B------:R-:W-:Y:S01]  /*89d0*/  FMUL.FTZ R54, R54, R7 ;  /* 0x0000000736367220 */ /* 0x000fe20000410000 */
[----:B------:R-:W2:Y:S01]  /*89e0*/  MUFU.EX2 R166, R166 ;  /* 0x000000a600a67308 */ /* 0x000ea20000000800 */
[----:B---3--:R-:W-:-:S01]  /*89f0*/  FADD.FTZ R0, R162, R0 ;  /* 0x00000000a2007221 */ /* 0x008fc20000010000 */
[----:B------:R-:W-:Y:S01]  /*8a00*/  F2FP.SATFINITE.E4M3.F32.PACK_AB_MERGE_C R154, R161, R160, R164 ;  /* 0x000000a0a19a723e */ /* 0x000fe200048070a4 */
        /* <DEDUP_REMOVED lines=48> */
[-C--:B------:R-:W-:Y:S01]  /*8d10*/  FMUL.FTZ R102, R102, R7.reuse ;  /* 0x0000000766667220 */ /* 0x080fe20000410000 */
[-C--:B------:R-:W-:Y:S01]  /*8d20*/  FMUL.FTZ R103, R103, R7.reuse ;  /* 0x0000000767677220 */ /* 0x080fe20000410000 */
[----:B------:R-:W-:Y:S01]  /*8d30*/  FMUL.FTZ R106, R106, R7 ;  /* 0x000000076a6a7220 */ /* 0x000fe20000410000 */
[----:B------:R-:W-:Y:S01]  /*8d40*/  FADD.FTZ R0, R188, R0 ;  /* 0x00000000bc007221 */ /* 0x000fe20000010000 */
[----:B------:R-:W-:Y:S01]  /*8d50*/  F2FP.SATFINITE.E4M3.F32.PACK_AB_MERGE_C R188, R189, R188, RZ ;  /* 0x000000bcbdbc723e */ /* 0x000fe200048070ff */
[----:B------:R-:W3:Y:S01]  /*8d60*/  MUFU.EX2 R179, R179 ;  /* 0x000000b300b37308 */ /* 0x000ee20000000800 */
[----:B----4-:R-:W-:-:S01]  /*8d70*/  FADD.FTZ R2, R175, R2 ;  /* 0x00000002af027221 */ /* 0x010fc20000010000 */
[----:B------:R-:W-:Y:S01]  /*8d80*/  FADD.FTZ R0, R189, R0 ;  /* 0x00000000bd007221 */ /* 0x000fe20000010000 */
[----:B------:R-:W-:Y:S01]  /*8d90*/  F2FP.SATFINITE.E4M3.F32.PACK_AB_MERGE_C R157, R175, R174, RZ ;  /* 0x000000aeaf9d723e */ /* 0x000fe200048070ff */
        /* <DEDUP_REMOVED lines=34> */
[----:B------:R-:W-:Y:S01]  /*8fc0*/  FMUL.FTZ R151, R151, R7 ;  /* 0x0000000797977220 */ /* 0x000fe20000410000 */
[----:B------:R-:W-:Y:S01]  /*8fd0*/  F2FP.SATFINITE.E4M3.F32.PACK_AB_MERGE_C R157, R171, R170, R157 ;  /* 0x000000aaab9d723e */ /* 0x000fe2000480709d */
[----:B------:R-:W2:Y:S01]  /*8fe0*/  MUFU.EX2 R190, R190 ;  /* 0x000000be00be7308 */ /* 0x000ea20000000800 */
[----:B---3--:R-:W-:-:S01]  /*8ff0*/  FADD.FTZ R2, R186, R2 ;  /* 0x00000002ba027221 */ /* 0x008fc20000010000 */
[----:B------:R-:W-:-:S02]  /*9000*/  F2FP.SATFINITE.E4M3.F32.PACK_AB_MERGE_C R158, R177, R176, R158 ;  /* 0x000000b0b19e723e */ /* 0x000fc4000480709e */
[----:B------:R-:W-:Y:S02]  /*9010*/  F2FP.SATFINITE.E4M3.F32.PACK_AB_MERGE_C R159, R179, R178, R159 ;  /* 0x000000b2b39f723e */ /* 0x000fe4000480709f */
[----:B------:R-:W-:Y:S02]  /*9020*/  F2FP.SATFINITE.E4M3.F32.PACK_AB_MERGE_C R160, R185, R184, R188 ;  /* 0x000000b8b9a0723e */ /* 0x000fe400048070bc */
        /* <DEDUP_REMOVED lines=53> */
[C---:B----4-:R-:W-:Y:S01]  /*9380*/  F2FP.SATFINITE.E4M3.F32.PACK_AB_MERGE_C R212, R213.reuse, R212, RZ ;  /* 0x000000d4d5d4723e */ /* 0x050fe200048070ff */
[----:B------:R-:W-:-:S03]  /*9390*/  FADD.FTZ R2, R213, R10 ;  /* 0x0000000ad5027221 */ /* 0x000fc60000010000 */
[----:B------:R-:W-:Y:S01]  /*93a0*/  F2FP.SATFINITE.E4M3.F32.PACK_AB_MERGE_C R166, R209, R208, R212 ;  /* 0x000000d0d1a6723e */ /* 0x000fe200048070d4 */
[----:B--2---:R-:W-:-:S01]  /*93b0*/  FADD.FTZ R0, R214, R0 ;  /* 0x00000000d6007221 */ /* 0x004fc20000010000 */
[----:B---3--:R-:W-:-:S03]  /*93c0*/  F2FP.SATFINITE.E4M3.F32.PACK_AB_MERGE_C R167, R9, R214, RZ ;  /* 0x000000d609a7723e */ /* 0x008fc600048070ff */
[----:B------:R-:W-:Y:S01]  /*93d0*/  FADD.FTZ R0, R9, R0 ;  /* 0x0000000009007221 */ /* 0x000fe20000010000 */
[----:B------:R-:W-:Y:S01]  /*93e0*/  F2FP.SATFINITE.E4M3.F32.PACK_AB_MERGE_C R167, R211, R210, R167 ;  /* 0x000000d2d3a7723e */ /* 0x000fe200048070a7 */
[----:B------:R-:W-:Y:S06]  /*93f0*/  @!P0 BRA `(.L_x_2802) ;  /* 0x0000000000048947 */ /* 0x000fec0003800000 */
[----:B------:R-:W-:Y:S01]  /*9400*/  BPT.TRAP 0x1 ;  /* 0x000000040000795c */ /* 0x000fe20000300000 */
.L_x_2802:
[----:B------:R2:W3:Y:S01]  /*9410*/  SYNCS.PHASECHK.TRANS64.TRYWAIT P1, [UR50+0x38850], R6 ;  /* 0x03885006ff0075a7 */ /* 0x0004e20008020172 */
[----:B------:R-:W-:Y:S05]  /*9420*/  @!P0 BRA `(.L_x_2803) ;  /* 0x0000000000048947 */ /* 0x000fea0003800000 */
[----:B------:R-:W-:Y:S01]  /*9430*/  BPT.TRAP 0x1 ;  /* 0x000000040000795c */ /* 0x000fe20000300000 */
.L_x_2803:
[----:B---3--:R-:W-:Y:S05]  /*9440*/  @P1 BRA `(.L_x_2804) ;  /* 0x0000000000081947 */ /* 0x008fea0003800000 */
[----:B------:R-:W3:Y:S02]  /*9450*/  SYNCS.PHASECHK.TRANS64.TRYWAIT P1, [UR50+0x38850], R6 ;  /* 0x03885006ff0075a7 */ /* 0x000ee40008020172 */
[----:B---3--:R-:W-:Y:S05]  /*9460*/  @!P1 BRA `(.L_x_2805) ;  /* 0x000000ec00949947 */ /* 0x008fea0003800000 */
.L_x_2804:
        /* <DEDUP_REMOVED lines=30> */
.L_x_2806:
        /* <DEDUP_REMOVED lines=9> */
.L_x_2796:
[----:B------:R-:W-:Y:S01]  /*96e0*/  ULDC.64 UR4, c[0x0][0x9a0] ;  /* 0x0002680000047ab9 */ /* 0x000fe20000000a00 */
[----:B------:R2:W-:Y:S08]  /*96f0*/  BAR.ARV R3, 0x100 ;  /* 0x000400030000751d */ /* 0x0005f00000002000 */
[----:B------:R-:W-:Y:S06]  /*9700*/  BAR.ARV 0x8, 0x180 ;  /* 0x0206000000007b1d */ /* 0x000fec0000002000 */
[----:B------:R-:W-:-:S04]  /*9710*/  ISETP.NE.U32.AND P0, PT, RZ, UR4, PT ;  /* 0x00000004ff007c0c */ /* 0x000fc8000bf05070 */
[----:B------:R-:W-:-:S13]  /*9720*/  ISETP.NE.AND.EX P0, PT, RZ, UR5, PT, P0 ;  /* 0x00000005ff007c0c */ /* 0x000fda000bf05300 */
[----:B01----:R-:W0:Y:S08]  /*9730*/  @P0 LDC.64 R6, c[0x0][0x9c8] ;  /* 0x00027200ff060b82 */ /* 0x003e300000000a00 */
[----:B------:R-:W1:Y:S01]  /*9740*/  @P0 LDC.64 R8, c[0x0][0x9d0] ;  /* 0x00027400ff080b82 */ /* 0x000e620000000a00 */
[C---:B0-----:R-:W-:Y:S02]  /*9750*/  @P0 IMAD R12, R6.reuse, UR37, RZ ;  /* 0x00000025060c0c24 */ /* 0x041fe4000f8e02ff */
[----:B------:R-:W-:-:S04]  /*9760*/  @P0 IMAD.WIDE.U32 R10, R6, UR36, RZ ;  /* 0x00000024060a0c25 */ /* 0x000fc8000f8e00ff */
[----:B------:R-:W-:Y:S02]  /*9770*/  @P0 IMAD R7, R7, UR36, R12 ;  /* 0x0000002407070c24 */ /* 0x000fe4000f8e020c */
[----:B------:R-:W-:Y:S02]  /*9780*/  @P0 IMAD.MOV.U32 R6, RZ, RZ, R10 ;  /* 0x000000ffff060224 */ /* 0x000fe400078e000a */
[----:B------:R-:W-:Y:S02]  /*9790*/  @P0 IMAD.IADD R7, R11, 0x1, R7 ;  /* 0x000000010b070824 */ /* 0x000fe400078e0207 */
[----:B-1----:R-:W-:-:S04]  /*97a0*/  @P0 IMAD.WIDE.U32 R6, R8, UR42, R6 ;  /* 0x0000002a08060c25 */ /* 0x002fc8000f8e0006 */
[----:B------:R-:W-:Y:S01]  /*97b0*/  @P0 IMAD R9, R9, UR42, R7 ;  /* 0x0000002a09090c24 */ /* 0x000fe2000f8e0207 */
[----:B------:R-:W-:Y:S01]  /*97c0*/  @P0 LEA R8, P1, R6, UR4, 0x2 ;  /* 0x0000000406080c11 */ /* 0x000fe2000f8210ff */
[----:B------:R-:W-:-:S03]  /*97d0*/  IMAD.MOV.U32 R7, RZ, RZ, 0x3f800000 ;  /* 0x3f800000ff077424 */ /* 0x000fc600078e00ff */
[----:B------:R-:W-:-:S05]  /*97e0*/  @P0 LEA.HI.X R9, R6, UR5, R9, 0x2, P1 ;  /* 0x0000000506090c11 */ /* 0x000fca00088f1409 */
[----:B------:R0:W3:Y:S01]  /*97f0*/  @P0 LDG.E R7, desc[UR54][R8.64] ;  /* 0x0000003608070981 */ /* 0x0000e2000c1e1900 */
[----:B------:R-:W-:Y:S02]  /*9800*/  UIADD3 UR45, UR45, 0x1, URZ ;  /* 0x000000012d2d7890 */ /* 0x000fe4000fffe03f */
[----:B------:R-:W-:Y:S01]  /*9810*/  UIADD3 UR47, UR47, 0x1, URZ ;  /* 0x000000012f2f7890 */ /* 0x000fe2000fffe03f */
[----:B------:R-:W1:Y:S01]  /*9820*/  SHFL.BFLY PT, R11, R2, 0x2, 0x1f ;  /* 0x0c401f00020b7f89 */ /* 0x000e6200000e0000 */
[----:B------:R-:W-:-:S03]  /*9830*/  UISETP.NE.AND UP0, UPT, UR45, 0x2, UPT ;  /* 0x000000022d00788c */ /* 0x000fc6000bf05270 */
[----:B------:R-:W4:Y:S01]  /*9840*/  SHFL.BFLY PT, R13, R0, 0x2, 0x1f ;  /* 0x0c401f00000d7f89 */ /* 0x000f2200000e0000 */
[----:B------:R-:W-:Y:S01]  /*9850*/  USEL UR4, URZ, 0x1, UP0 ;  /* 0x000000013f047887 */ /* 0x000fe20008000000 */
[----:B0-----:R-:W-:Y:S01]  /*9860*/  IMAD.U32 R8, RZ, RZ, UR41 ;  /* 0x00000029ff087e24 */ /* 0x001fe2000f8e00ff */
[----:B------:R-:W-:Y:S02]  /*9870*/  USEL UR45, UR45, URZ, UP0 ;  /* 0x0000003f2d2d7287 */ /* 0x000fe40008000000 */
[----:B------:R-:W-:Y:S01]  /*9880*/  ULOP3.LUT UR46, UR46, UR4, URZ, 0x3c, !UPT ;  /* 0x000000042e2e7292 */ /* 0x000fe2000f8e3c3f */
[----:B-1----:R-:W-:Y:S01]  /*9890*/  FADD.FTZ R11, R11, R2 ;  /* 0x000000020b0b7221 */ /* 0x002fe20000010000 */
[----:B------:R-:W-:Y:S02]  /*98a0*/  IMAD.MOV.U32 R2, RZ, RZ, -0x800000 ;  /* 0xff800000ff027424 */ /* 0x000fe400078e00ff */
[----:B----4-:R-:W-:Y:S02]  /*98b0*/  FADD.FTZ R13, R13, R0 ;  /* 0x000000000d0d7221 */ /* 0x010fe40000010000 */
[----:B------:R-:W0:Y:S01]  /*98c0*/  SHFL.BFLY PT, R6, R11, 0x1, 0x1f ;  /* 0x0c201f000b067f89 */ /* 0x000e2200000e0000 */
[----:B------:R-:W-:-:S03]  /*98d0*/  IMAD.MOV.U32 R0, RZ, RZ, -0x800000 ;  /* 0xff800000ff007424 */ /* 0x000fc600078e00ff */
[----:B------:R-:W1:Y:S01]  /*98e0*/  SHFL.BFLY PT, R10, R13, 0x1, 0x1f ;  /* 0x0c201f000d0a7f89 */ /* 0x000e6200000e0000 */
[----:B0-----:R-:W-:Y:S01]  /*98f0*/  FADD.FTZ R12, R11, R6 ;  /* 0x000000060b0c7221 */ /* 0x001fe20000010000 */
[----:B------:R-:W-:Y:S02]  /*9900*/  IMAD.MOV.U32 R6, RZ, RZ, RZ ;  /* 0x000000ffff067224 */ /* 0x000fe400078e00ff */
[----:B------:R-:W-:Y:S02]  /*9910*/  IMAD.U32 R11, RZ, RZ, UR41 ;  /* 0x00000029ff0b7e24 */ /* 0x000fe4000f8e00ff */
[----:B-1----:R-:W-:Y:S01]  /*9920*/  FADD.FTZ R14, R13, R10 ;  /* 0x0000000a0d0e7221 */ /* 0x002fe20000010000 */
[C---:B------:R-:W-:Y:S01]  /*9930*/  FSETP.NE.FTZ.AND P0, PT, R12.reuse, RZ, PT ;  /* 0x000000ff0c00720b */ /* 0x040fe20003f15000 */
[----:B--2---:R-:W-:Y:S01]  /*9940*/  FMUL.FTZ R3, R12, 0.00390625 ;  /* 0x3b8000000c037820 */ /* 0x004fe20000410000 */
[----:B------:R-:W-:Y:S02]  /*9950*/  IMAD.MOV.U32 R10, RZ, RZ, RZ ;  /* 0x000000ffff0a7224 */ /* 0x000fe400078e00ff */
[----:B------:R-:W-:-:S02]  /*9960*/  FMUL.FTZ R15, R14, 0.00390625 ;  /* 0x3b8000000e0f7820 */ /* 0x000fc40000410000 */
[----:B------:R-:W-:-:S03]  /*9970*/  FSETP.NE.FTZ.AND P1, PT, R3, RZ, PT ;  /* 0x000000ff0300720b */ /* 0x000fc60003f35000 */
[----:B------:R-:W-:-:S04]  /*9980*/  FSETP.NE.FTZ.AND P2, PT, R15, RZ, PT ;  /* 0x000000ff0f00720b */ /* 0x000fc80003f55000 */
        /* <DEDUP_REMOVED lines=142> */
.L_x_2771:
        /* <DEDUP_REMOVED lines=19> */
[----:B------:R-:W-:Y:S01]  /*a3a0*/  ULDC.64 UR14, c[0x0][0xc08] ;  /* 0x00030200000e7ab9 */ /* 0x000fe20000000a00 */
[----:B------:R-:W-:Y:S01]  /*a3b0*/  ULDC UR9, c[0x0][0xbe8] ;  /* 0x0002fa0000097ab9 */ /* 0x000fe20000000800 */
[----:B0-----:R-:W-:-:S05]  /*a3c0*/  IMAD.SHL.U32 R3, R191, 0x4, RZ ;  /* 0x00000004bf037824 */ /* 0x001fca00078e00ff */
[----:B------:R-:W-:Y:S01]  /*a3d0*/  LOP3.LUT R3, R3, 0xc, RZ, 0xc0, !PT ;  /* 0x0000000c03037812 */ /* 0x000fe200078ec0ff */
[----:B------:R-:W-:Y:S03]  /*a3e0*/  BAR.SYNC.DEFER_BLOCKING 0x1, 0x100 ;  /* 0x0044000000007b1d */ /* 0x000fe60000010000 */
[----:B------:R-:W-:-:S05]  /*a3f0*/  IADD3 R4, P0, R3, UR10, RZ ;  /* 0x0000000a03047c10 */ /* 0x000fca000ff1e0ff */
[----:B------:R-:W-:-:S06]  /*a400*/  IMAD.X R5, RZ, RZ, UR11, P0 ;  /* 0x0000000bff057e24 */ /* 0x000fcc00080e06ff */
[----:B------:R0:W3:Y:S01]  /*a410*/  LDG.E.CONSTANT R5, desc[UR54][R4.64] ;  /* 0x0000003604057981 */ /* 0x0000e2000c1e9900 */
[----:B------:R-:W-:Y:S01]  /*a420*/  LOP3.LUT P0, R3, R191, 0x3, RZ, 0xc0, !PT ;  /* 0x00000003bf037812 */ /* 0x000fe2000780c0ff */
[----:B------:R-:W-:Y:S01]  /*a430*/  UMOV UR10, UR8 ;  /* 0x00000008000a7c82 */ /* 0x000fe20008000000 */
[----:B-1----:R-:W-:Y:S01]  /*a440*/  UMOV UR11, UR4 ;  /* 0x00000004000b7c82 */ /* 0x002fe20008000000 */
[----:B------:R-:W-:Y:S01]  /*a450*/  UIMAD.WIDE UR12, UR36, 0x4, UR12 ;  /* 0x00000004240c78a5 */ /* 0x000fe2000f8e020c */
        /* <DEDUP_REMOVED lines=17> */
[----:B------:R-:W-:Y:S01]  /*a570*/  IMAD.MOV.U32 R42, RZ, RZ, 0x2 ;  /* 0x00000002ff2a7424 */ /* 0x000fe200078e00ff */
        /* <DEDUP_REMOVED lines=55> */
[----:B0-----:R-:W-:-:S02]  /*a8f0*/  SEL R4, R24, R25, P0 ;  /* 0x0000001918047207 */ /* 0x001fc40000000000 */
        /* <DEDUP_REMOVED lines=46> */
[----:B--2---:R-:W-:Y:S01]  /*abe0*/  IMAD.WIDE R42, R173, R42, UR10 ;  /* 0x0000000aad2a7e25 */ /* 0x004fe2000f8e022a */
[----:B------:R-:W-:Y:S02]  /*abf0*/  SEL R173, R130, R131, P0 ;  /* 0x0000008382ad7207 */ /* 0x000fe40000000000 */
[----:B------:R-:W-:-:S02]  /*ac00*/  SEL R130, R131, R130, P0 ;  /* 0x0000008283827207 */ /* 0x000fc40000000000 */
[C---:B------:R-:W-:Y:S02]  /*ac10*/  IADD3 R63, P3, R42.reuse, 0xc040, RZ ;  /* 0x0000c0402a3f7810 */ /* 0x040fe40007f7e0ff */
[C---:B------:R-:W-:Y:S02]  /*ac20*/  IADD3 R59, P4, R42.reuse, 0xc060, RZ ;  /* 0x0000c0602a3b7810 */ /* 0x040fe40007f9e0ff */
[----:B------:R-:W-:Y:S02]  /*ac30*/  LOP3.LUT R62, R63, 0x380, RZ, 0xc0, !PT ;  /* 0x000003803f3e7812 */ /* 0x000fe400078ec0ff */
[----:B------:R-:W-:Y:S02]  /*ac40*/  IADD3 R67, P2, R42, 0xc020, RZ ;  /* 0x0000c0202a437810 */ /* 0x000fe40007f5e0ff */
[----:B------:R-:W-:Y:S02]  /*ac50*/  SHF.R.U64 R62, R62, 0x3, RZ ;  /* 0x000000033e3e7819 */ /* 0x000fe400000012ff */
[----:B------:R-:W-:-:S02]  /*ac60*/  LOP3.LUT R58, R59, 0x380, RZ, 0xc0, !PT ;  /* 0x000003803b3a7812 */ /* 0x000fc400078ec0ff */
[----:B------:R-:W-:Y:S01]  /*ac70*/  LOP3.LUT R62, R62, R63, RZ, 0x3c, !PT ;  /* 0x0000003f3e3e7212 */ /* 0x000fe200078e3cff */
[----:B------:R-:W-:Y:S01]  /*ac80*/  IMAD.X R63, RZ, RZ, R43, P3 ;  /* 0x000000ffff3f7224 */ /* 0x000fe200018e062b */
[C---:B------:R-:W-:Y:S02]  /*ac90*/  IADD3 R87, P3, R42.reuse, 0x8000, RZ ;  /* 0x000080002a577810 */ /* 0x040fe40007f7e0ff */
[----:B------:R-:W-:Y:S02]  /*aca0*/  LOP3.LUT R66, R67, 0x380, RZ, 0xc0, !PT ;  /* 0x0000038043427812 */ /* 0x000fe400078ec0ff */
[----:B------:R-:W-:Y:S02]  /*acb0*/  IADD3 R71, P1, R42, 0xc000, RZ ;  /* 0x0000c0002a477810 */ /* 0x000fe40007f3e0ff */
[----:B------:R-:W-:Y:S02]  /*acc0*/  SHF.R.U64 R58, R58, 0x3, RZ ;  /* 0x000000033a3a7819 */ /* 0x000fe400000012ff */
[----:B------:R-:W-:-:S02]  /*acd0*/  LOP3.LUT R86, R87, 0x380, RZ, 0xc0, !PT ;  /* 0x0000038057567812 */ /* 0x000fc400078ec0ff */
[----:B------:R-:W-:Y:S02]  /*ace0*/  SHF.R.U64 R66, R66, 0x3, RZ ;  /* 0x0000000342427819 */ /* 0x000fe400000012ff */
[----:B------:R-:W-:Y:S02]  /*acf0*/  LOP3.LUT R70, R71, 0x380, RZ, 0xc0, !PT ;  /* 0x0000038047467812 */ /* 0x000fe400078ec0ff */
[----:B------:R-:W-:Y:S01]  /*ad00*/  LOP3.LUT R58, R58, R59, RZ, 0x3c, !PT ;  /* 0x0000003b3a3a7212 */ /* 0x000fe200078e3cff */
[--C-:B------:R-:W-:Y:S01]  /*ad10*/  IMAD.X R59, RZ, RZ, R43.reuse, P4 ;  /* 0x000000ffff3b7224 */ /* 0x100fe200020e062b */
[----:B------:R-:W-:Y:S02]  /*ad20*/  SHF.R.U64 R86, R86, 0x3, RZ ;  /* 0x0000000356567819 */ /* 0x000fe400000012ff */
[----:B------:R-:W-:Y:S01]  /*ad30*/  LOP3.LUT R66, R66, R67, RZ, 0x3c, !PT ;  /* 0x0000004342427212 */ /* 0x000fe200078e3cff */
[----:B------:R-:W-:Y:S01]  /*ad40*/  IMAD.X R67, RZ, RZ, R43, P2 ;  /* 0x000000ffff437224 */ /* 0x000fe200010e062b */
[----:B------:R-:W-:-:S02]  /*ad50*/  SHF.R.U64 R70, R70, 0x3, RZ ;  /* 0x0000000346467819 */ /* 0x000fc400000012ff */
[C---:B------:R-:W-:Y:S02]  /*ad60*/  IADD3 R83, P4, R42.reuse, 0x8020, RZ ;  /* 0x000080202a537810 */ /* 0x040fe40007f9e0ff */
[----:B------:R-:W-:Y:S02]  /*ad70*/  IADD3 R91, P2, R42, 0x4060, RZ ;  /* 0x000040602a5b7810 */ /* 0x000fe40007f5e0ff */
[----:B------:R-:W-:Y:S01]  /*ad80*/  LOP3.LUT R86, R86, R87, RZ, 0x3c, !PT ;  /* 0x0000005756567212 */ /* 0x000fe200078e3cff */
[--C-:B------:R-:W-:Y:S01]  /*ad90*/  IMAD.X R87, RZ, RZ, R43.reuse, P3 ;  /* 0x000000ffff577224 */ /* 0x100fe200018e062b */
[----:B------:R-:W-:Y:S01]  /*ada0*/  LOP3.LUT R70, R70, R71, RZ, 0x3c, !PT ;  /* 0x0000004746467212 */ /* 0x000fe200078e3cff */
[----:B------:R-:W-:Y:S01]  /*adb0*/  IMAD.X R71, RZ, RZ, R43, P1 ;  /* 0x000000ffff477224 */ /* 0x000fe200008e062b */
[----:B------:R-:W-:Y:S02]  /*adc0*/  LOP3.LUT R82, R83, 0x380, RZ, 0xc0, !PT ;  /* 0x0000038053527812 */ /* 0x000fe400078ec0ff */
[----:B------:R-:W-:-:S02]  /*add0*/  IADD3 R47, P3, R42, 0x4000, RZ ;  /* 0x000040002a2f7810 */ /* 0x000fc40007f7e0ff */
[----:B------:R-:W-:Y:S02]  /*ade0*/  LOP3.LUT R90, R91, 0x380, RZ, 0xc0, !PT ;  /* 0x000003805b5a7812 */ /* 0x000fe400078ec0ff */
[C---:B------:R-:W-:Y:S01]  /*adf0*/  IADD3 R95, P1, R42.reuse, 0x4040, RZ ;  /* 0x000040402a5f7810 */ /* 0x040fe20007f3e0ff */
[----:B---3--:R-:W-:Y:S01]  /*ae00*/  SHFL.IDX PT, R143, R97, R5, 0x1c1f ;  /* 0x001c1f05618f7589 */ /* 0x008fe200000e0000 */
[C---:B------:R-:W-:Y:S02]  /*ae10*/  IADD3 R75, P6, R42.reuse, 0x8060, RZ ;  /* 0x000080602a4b7810 */ /* 0x040fe40007fde0ff */
[----:B------:R-:W-:Y:S01]  /*ae20*/  IADD3 R79, P5, R42, 0x8040, RZ ;  /* 0x000080402a4f7810 */ /* 0x000fe20007fbe0ff */
[----:B------:R-:W-:Y:S01]  /*ae30*/  SHFL.IDX PT, R113, R113, R5, 0x1c1f ;  /* 0x001c1f0571717589 */ /* 0x000fe200000e0000 */
[----:B------:R-:W-:Y:S02]  /*ae40*/  SHF.R.U64 R82, R82, 0x3, RZ ;  /* 0x0000000352527819 */ /* 0x000fe400000012ff */
[----:B------:R-:W-:Y:S01]  /*ae50*/  LOP3.LUT R46, R47, 0x380, RZ, 0xc0, !PT ;  /* 0x000003802f2e7812 */ /* 0x000fe200078ec0ff */
[----:B------:R-:W-:Y:S01]  /*ae60*/  SHFL.IDX PT, R144, R144, R5, 0x1c1f ;  /* 0x001c1f0590907589 */ /* 0x000fe200000e0000 */
[----:B------:R-:W-:-:S02]  /*ae70*/  SHF.R.U64 R90, R90, 0x3, RZ ;  /* 0x000000035a5a7819 */ /* 0x000fc400000012ff */
[----:B------:R-:W-:Y:S01]  /*ae80*/  LOP3.LUT R94, R95, 0x380, RZ, 0xc0, !PT ;  /* 0x000003805f5e7812 */ /* 0x000fe200078ec0ff */
[----:B------:R-:W-:Y:S01]  /*ae90*/  SHFL.IDX PT, R25, R25, R5, 0x1c1f ;  /* 0x001c1f0519197589 */ /* 0x000fe200000e0000 */
[----:B------:R-:W-:Y:S02]  /*aea0*/  LOP3.LUT R74, R75, 0x380, RZ, 0xc0, !PT ;  /* 0x000003804b4a7812 */ /* 0x000fe400078ec0ff */
[----:B------:R-:W-:Y:S01]  /*aeb0*/  LOP3.LUT R78, R79, 0x380, RZ, 0xc0, !PT ;  /* 0x000003804f4e7812 */ /* 0x000fe200078ec0ff */
[----:B------:R-:W-:Y:S01]  /*aec0*/  SHFL.IDX PT, R29, R29, R5, 0x1c1f ;  /* 0x001c1f051d1d7589 */ /* 0x000fe200000e0000 */
[----:B------:R-:W-:Y:S01]  /*aed0*/  LOP3.LUT R82, R82, R83, RZ, 0x3c, !PT ;  /* 0x0000005352527212 */ /* 0x000fe200078e3cff */
[--C-:B------:R-:W-:Y:S01]  /*aee0*/  IMAD.X R83, RZ, RZ, R43.reuse, P4 ;  /* 0x000000ffff537224 */ /* 0x100fe200020e062b */
[----:B------:R-:W-:Y:S01]  /*aef0*/  SHF.R.U64 R46, R46, 0x3, RZ ;  /* 0x000000032e2e7819 */ /* 0x000fe200000012ff */
[----:B------:R-:W-:Y:S01]  /*af00*/  SHFL.IDX PT, R172, R172, R5, 0x1c1f ;  /* 0x001c1f05acac7589 */ /* 0x000fe200000e0000 */
[----:B------:R-:W-:Y:S01]  /*af10*/  LOP3.LUT R90, R90, R91, RZ, 0x3c, !PT ;  /* 0x0000005b5a5a7212 */ /* 0x000fe200078e3cff */
[----:B------:R-:W-:Y:S01]  /*af20*/  IMAD.X R91, RZ, RZ, R43, P2 ;  /* 0x000000ffff5b7224 */ /* 0x000fe200010e062b */
[----:B------:R-:W-:Y:S01]  /*af30*/  SHF.R.U64 R94, R94, 0x3, RZ ;  /* 0x000000035e5e7819 */ /* 0x000fe200000012ff */
[----:B------:R-:W-:Y:S01]  /*af40*/  SHFL.IDX PT, R24, R24, R5, 0x1c1f ;  /* 0x001c1f0518187589 */ /* 0x000fe200000e0000 */
[----:B------:R-:W-:-:S02]  /*af50*/  IADD3 R55, P4, R42, 0x40, RZ ;  /* 0x000000402a377810 */ /* 0x000fc40007f9e0ff */
[----:B------:R-:W-:Y:S01]  /*af60*/  SHF.R.U64 R74, R74, 0x3, RZ ;  /* 0x000000034a4a7819 */ /* 0x000fe200000012ff */
[----:B------:R-:W-:Y:S01]  /*af70*/  SHFL.IDX PT, R65, R65, R5, 0x1c1f ;  /* 0x001c1f0541417589 */ /* 0x000fe200000e0000 */
[----:B------:R-:W-:Y:S02]  /*af80*/  SHF.R.U64 R78, R78, 0x3, RZ ;  /* 0x000000034e4e7819 */ /* 0x000fe400000012ff */
[----:B------:R-:W-:Y:S01]  /*af90*/  IADD3 R51, P2, R42, 0x60, RZ ;  /* 0x000000602a337810 */ /* 0x000fe20007f5e0ff */
[----:B------:R-:W-:Y:S01]  /*afa0*/  SHFL.IDX PT, R117, R117, R5, 0x1c1f ;  /* 0x001c1f0575757589 */ /* 0x000fe200000e0000 */
[----:B------:R-:W-:Y:S02]  /*afb0*/  LOP3.LUT R46, R46, R47, RZ, 0x3c, !PT ;  /* 0x0000002f2e2e7212 */ /* 0x000fe400078e3cff */
[----:B------:R-:W-:Y:S01]  /*afc0*/  LOP3.LUT R47, R42, 0x380, RZ, 0xc0, !PT ;  /* 0x000003802a2f7812 */ /* 0x000fe200078ec0ff */
[----:B------:R-:W-:Y:S01]  /*afd0*/  SHFL.IDX PT, R137, R137, R5, 0x1c1f ;  /* 0x001c1f0589897589 */ /* 0x000fe200000e0000 */
[----:B------:R-:W-:Y:S01]  /*afe0*/  LOP3.LUT R94, R94, R95, RZ, 0x3c, !PT ;  /* 0x0000005f5e5e7212 */ /* 0x000fe200078e3cff */
[--C-:B------:R-:W-:Y:S01]  /*aff0*/  IMAD.X R95, RZ, RZ, R43.reuse, P1 ;  /* 0x000000ffff5f7224 */ /* 0x100fe200008e062b */
[----:B------:R-:W-:Y:S01]  /*b000*/  LOP3.LUT R54, R55, 0x380, RZ, 0xc0, !PT ;  /* 0x0000038037367812 */ /* 0x000fe200078ec0ff */
[----:B------:R-:W-:Y:S01]  /*b010*/  SHFL.IDX PT, R142, R93, R5, 0x1c1f ;  /* 0x001c1f055d8e7589 */ /* 0x000fe200000e0000 */
[----:B------:R-:W-:Y:S01]  /*b020*/  LOP3.LUT R74, R74, R75, RZ, 0x3c, !PT ;  /* 0x0000004b4a4a7212 */ /* 0x000fe200078e3cff */
[--C-:B------:R-:W-:Y:S01]  /*b030*/  IMAD.X R75, RZ, RZ, R43.reuse, P6 ;  /* 0x000000ffff4b7224 */ /* 0x100fe200030e062b */
[----:B------:R-:W-:Y:S01]  /*b040*/  LOP3.LUT R78, R78, R79, RZ, 0x3c, !PT ;  /* 0x0000004f4e4e7212 */ /* 0x000fe200078e3cff */
[----:B------:R-:W-:Y:S01]  /*b050*/  IMAD.X R79, RZ, RZ, R43, P5 ;  /* 0x000000ffff4f7224 */ /* 0x000fe200028e062b */
[----:B------:R-:W-:Y:S01]  /*b060*/  LOP3.LUT R50, R51, 0x380, RZ, 0xc0, !PT ;  /* 0x0000038033327812 */ /* 0x000fe200078ec0ff */
[----:B------:R-:W-:Y:S01]  /*b070*/  SHFL.IDX PT, R93, R146, R5, 0x1c1f ;  /* 0x001c1f05925d7589 */ /* 0x000fe200000e0000 */
[----:B------:R-:W-:-:S02]  /*b080*/  IADD3 R99, P6, R42, 0x4020, RZ ;  /* 0x000040202a637810 */ /* 0x000fc40007fde0ff */
[----:B------:R-:W-:Y:S01]  /*b090*/  IADD3 R103, P5, R42, 0x20, RZ ;  /* 0x000000202a677810 */ /* 0x000fe20007fbe0ff */
[----:B------:R-:W-:Y:S01]  /*b0a0*/  SHFL.IDX PT, R37, R37, R5, 0x1c1f ;  /* 0x001c1f0525257589 */ /* 0x000fe200000e0000 */
[----:B------:R-:W-:Y:S02]  /*b0b0*/  SHF.R.U64 R47, R47, 0x3, RZ ;  /* 0x000000032f2f7819 */ /* 0x000fe400000012ff */
[----:B------:R-:W-:Y:S01]  /*b0c0*/  SHF.R.U64 R54, R54, 0x3, RZ ;  /* 0x0000000336367819 */ /* 0x000fe200000012ff */
[----:B------:R-:W-:Y:S01]  /*b0d0*/  SHFL.IDX PT, R159, R159, R5, 0x1c1f ;  /* 0x001c1f059f9f7589 */ /* 0x000fe200000e0000 */
[----:B------:R-:W-:Y:S02]  /*b0e0*/  SHF.R.U64 R50, R50, 0x3, RZ ;  /* 0x0000000332327819 */ /* 0x000fe400000012ff */
[----:B------:R-:W-:Y:S01]  /*b0f0*/  MOV R181, R94 ;  /* 0x0000005e00b57202 */ /* 0x000fe20000000f00 */
[----:B------:R-:W-:Y:S01]  /*b100*/  SHFL.IDX PT, R161, R161, R5, 0x1c1f ;  /* 0x001c1f05a1a17589 */ /* 0x000fe200000e0000 */
[----:B------:R-:W-:-:S02]  /*b110*/  LOP3.LUT R98, R99, 0x380, RZ, 0xc0, !PT ;  /* 0x0000038063627812 */ /* 0x000fc400078ec0ff */
        /* <DEDUP_REMOVED lines=10> */
[----:B------:R-:W-:Y:S01]  /*b1c0*/  MOV R190, R58 ;  /* 0x0000003a00be7202 */ /* 0x000fe20000000f00 */
[----:B------:R-:W-:Y:S01]  /*b1d0*/  SHFL.IDX PT, R97, R56, R95, 0x1c1f ;  /* 0x001c1f5f38617589 */ /* 0x000fe200000e0000 */
[----:B------:R-:W-:-:S02]  /*b1e0*/  SHF.R.U64 R98, R98, 0x3, RZ ;  /* 0x0000000362627819 */ /* 0x000fc400000012ff */
[----:B------:R-:W-:Y:S01]  /*b1f0*/  SHF.R.U64 R102, R102, 0x3, RZ ;  /* 0x0000000366667819 */ /* 0x000fe200000012ff */
[----:B------:R-:W-:Y:S01]  /*b200*/  SHFL.IDX PT, R59, R6, R5, 0x1c1f ;  /* 0x001c1f05063b7589 */ /* 0x000fe200000e0000 */
[----:B------:R-:W-:Y:S02]  /*b210*/  MOV R189, R62 ;  /* 0x0000003e00bd7202 */ /* 0x000fe40000000f00 */
[----:B------:R-:W-:Y:S01]  /*b220*/  MOV R182, R90 ;  /* 0x0000005a00b67202 */ /* 0x000fe20000000f00 */
[----:B------:R-:W-:Y:S01]  /*b230*/  SHFL.IDX PT, R6, R81, R5, 0x1c1f ;  /* 0x001c1f0551067589 */ /* 0x000fe200000e0000 */
[----:B------:R-:W-:Y:S02]  /*b240*/  MOV R178, R46 ;  /* 0x0000002e00b27202 */ /* 0x000fe40000000f00 */
[----:B------:R-:W-:Y:S01]  /*b250*/  SEL R149, R149, R148, P0 ;  /* 0x0000009495957207 */ /* 0x000fe20000000000 */
[----:B------:R-:W-:Y:S01]  /*b260*/  SHFL.IDX PT, R81, R14, R95, 0x1c1f ;  /* 0x001c1f5f0e517589 */ /* 0x000fe200000e0000 */
[----:B------:R-:W-:-:S02]  /*b270*/  SEL R131, R134, R135, P0 ;  /* 0x0000008786837207 */ /* 0x000fc40000000000 */
[----:B------:R-:W-:Y:S01]  /*b280*/  MOV R76, R54 ;  /* 0x00000036004c7202 */ /* 0x000fe20000000f00 */
[----:B------:R-:W-:Y:S01]  /*b290*/  SHFL.IDX PT, R63, R109, R5, 0x1c1f ;  /* 0x001c1f056d3f7589 */ /* 0x000fe200000e0000 */
[----:B------:R-:W-:Y:S02]  /*b2a0*/  SEL R69, R69, R68, P0 ;  /* 0x0000004445457207 */ /* 0x000fe40000000000 */
[----:B------:R-:W-:Y:S01]  /*b2b0*/  SEL R135, R135, R134, P0 ;  /* 0x0000008687877207 */ /* 0x000fe20000000000 */
[----:B------:R-:W-:Y:S01]  /*b2c0*/  SHFL.IDX PT, R91, R28, R95, 0x1c1f ;  /* 0x001c1f5f1c5b7589 */ /* 0x000fe200000e0000 */
[----:B------:R-:W-:Y:S01]  /*b2d0*/  LOP3.LUT R98, R98, R99, RZ, 0x3c, !PT ;  /* 0x0000006362627212 */ /* 0x000fe200078e3cff */
[--C-:B------:R-:W-:Y:S01]  /*b2e0*/  IMAD.X R99, RZ, RZ, R43.reuse, P6 ;  /* 0x000000ffff637224 */ /* 0x100fe200030e062b */
[----:B------:R-:W-:Y:S01]  /*b2f0*/  LOP3.LUT R102, R102, R103, RZ, 0x3c, !PT ;  /* 0x0000006766667212 */ /* 0x000fe200078e3cff */
[----:B------:R-:W-:Y:S01]  /*b300*/  SHFL.IDX PT, R14, R116, R95, 0x1c1f ;  /* 0x001c1f5f740e7589 */ /* 0x000fe200000e0000 */
[----:B------:R-:W-:Y:S01]  /*b310*/  MOV R183, R86 ;  /* 0x0000005600b77202 */ /* 0x000fe20000000f00 */
[----:B------:R-:W-:Y:S01]  /*b320*/  IMAD.X R103, RZ, RZ, R43, P5 ;  /* 0x000000ffff677224 */ /* 0x000fe200028e062b */
[----:B------:R-:W-:Y:S01]  /*b330*/  MOV R148, R50 ;  /* 0x0000003200947202 */ /* 0x000fe20000000f00 */
[----:B------:R-:W-:Y:S01]  /*b340*/  SHFL.IDX PT, R58, R7, R5, 0x1c1f ;  /* 0x001c1f05073a7589 */ /* 0x000fe200000e0000 */
[----:B------:R-:W-:-:S02]  /*b350*/  MOV R184, R82 ;  /* 0x0000005200b87202 */ /* 0x000fc40000000f00 */
[----:B------:R-:W-:Y:S01]  /*b360*/  MOV R68, R42 ;  /* 0x0000002a00447202 */ /* 0x000fe20000000f00 */
[----:B------:R-:W0:Y:S01]  /*b370*/  SHFL.IDX PT, R46, R13, R5, 0x1c1f ;  /* 0x001c1f050d2e7589 */ /* 0x000e2200000e0000 */
        /* <DEDUP_REMOVED lines=9> */
[----:B------:R-:W-:Y:S02]  /*b410*/  MOV R180, R98 ;  /* 0x0000006200b47202 */ /* 0x000fe40000000f00 */
[----:B------:R-:W-:Y:S01]  /*b420*/  SEL R174, R138, R139, P0 ;  /* 0x0000008b8aae7207 */ /* 0x000fe20000000000 */
[----:B------:R-:W-:Y:S01]  /*b430*/  SHFL.IDX PT, R62, R4, R5, 0x1c1f ;  /* 0x001c1f05043e7589 */ /* 0x000fe200000e0000 */
[----:B------:R-:W-:Y:S02]  /*b440*/  SEL R139, R139, R138, P0 ;  /* 0x0000008a8b8b7207 */ /* 0x000fe40000000000 */
[----:B------:R-:W-:Y:S01]  /*b450*/  MOV R185, R78 ;  /* 0x0000004e00b97202 */ /* 0x000fe20000000f00 */
[----:B------:R-:W-:Y:S04]  /*b460*/  SHFL.IDX PT, R55, R8, R5, 0x1c1f ;  /* 0x001c1f0508377589 */ /* 0x000fe800000e0000 */
[----:B------:R-:W-:Y:S01]  /*b470*/  SHFL.IDX PT, R54, R9, R5, 0x1c1f ;  /* 0x001c1f0509367589 */ /* 0x000fe200000e0000 */
[----:B0-----:R-:W-:-:S03]  /*b480*/  SEL R98, R46, R97, P0 ;  /* 0x000000612e627207 */ /* 0x001fc60000000000 */
        /* <DEDUP_REMOVED lines=10> */
[----:B------:R-:W-:Y:S01]  /*b530*/  SHFL.IDX PT, R73, R89, R5, 0x1c1f ;  /* 0x001c1f0559497589 */ /* 0x000fe200000e0000 */
[----:B0-----:R-:W-:-:S03]  /*b540*/  SEL R103, R144, R34, P0 ;  /* 0x0000002290677207 */ /* 0x001fc60000000000 */
        /* <DEDUP_REMOVED lines=10> */
[----:B0-----:R-:W-:-:S03]  /*b5f0*/  SEL R129, R91, R59, P0 ;  /* 0x0000003b5b817207 */ /* 0x001fc60000000000 */
[----:B------:R-:W0:Y:S04]  /*b600*/  SHFL.IDX PT, R105, R48, R95, 0x1c1f ;  /* 0x001c1f5f30697589 */ /* 0x000e2800000e0000 */
[----:B------:R-:W1:Y:S04]  /*b610*/  SHFL.IDX PT, R82, R60, R95, 0x1c1f ;  /* 0x001c1f5f3c527589 */ /* 0x000e6800000e0000 */
[----:B------:R-:W-:Y:S04]  /*b620*/  SHFL.IDX PT, R89, R64, R95, 0x1c1f ;  /* 0x001c1f5f40597589 */ /* 0x000fe800000e0000 */
[----:B------:R-:W2:Y:S04]  /*b630*/  SHFL.IDX PT, R80, R30, R95, 0x1c1f ;  /* 0x001c1f5f1e507589 */ /* 0x000ea800000e0000 */
[----:B------:R-:W-:Y:S04]  /*b640*/  SHFL.IDX PT, R35, R35, R95, 0x1c1f ;  /* 0x001c1f5f23237589 */ /* 0x000fe800000e0000 */
[----:B------:R-:W-:Y:S04]  /*b650*/  SHFL.IDX PT, R145, R145, R95, 0x1c1f ;  /* 0x001c1f5f91917589 */ /* 0x000fe800000e0000 */
[----:B------:R-:W-:Y:S01]  /*b660*/  SHFL.IDX PT, R47, R12, R5, 0x1c1f ;  /* 0x001c1f050c2f7589 */ /* 0x000fe200000e0000 */
[----:B0-----:R-:W-:-:S03]  /*b670*/  SEL R104, R105, R50, P0 ;  /* 0x0000003269687207 */ /* 0x001fc60000000000 */
[----:B------:R-:W-:Y:S01]  /*b680*/  SHFL.IDX PT, R27, R157, R5, 0x1c1f ;  /* 0x001c1f059d1b7589 */ /* 0x000fe200000e0000 */
[----:B-1----:R-:W-:-:S03]  /*b690*/  SEL R99, R43, R82, P0 ;  /* 0x000000522b637207 */ /* 0x002fc60000000000 */
[----:B------:R-:W-:Y:S04]  /*b6a0*/  SHFL.IDX PT, R90, R36, R95, 0x1c1f ;  /* 0x001c1f5f245a7589 */ /* 0x000fe800000e0000 */
[----:B------:R-:W0:Y:S01]  /*b6b0*/  SHFL.IDX PT, R83, R52, R95, 0x1c1f ;  /* 0x001c1f5f34537589 */ /* 0x000e2200000e0000 */
[----:B--2---:R-:W-:-:S03]  /*b6c0*/  SEL R125, R80, R61, P0 ;  /* 0x0000003d507d7207 */ /* 0x004fc60000000000 */
[----:B------:R-:W-:Y:S04]  /*b6d0*/  SHFL.IDX PT, R64, R124, R95, 0x1c1f ;  /* 0x001c1f5f7c407589 */ /* 0x000fe800000e0000 */
[----:B------:R-:W-:Y:S04]  /*b6e0*/  SHFL.IDX PT, R30, R152, R95, 0x1c1f ;  /* 0x001c1f5f981e7589 */ /* 0x000fe800000e0000 */
[----:B------:R-:W-:Y:S04]  /*b6f0*/  SHFL.IDX PT, R42, R21, R5, 0x1c1f ;  /* 0x001c1f05152a7589 */ /* 0x000fe800000e0000 */
[----:B------:R-:W1:Y:S04]  /*b700*/  SHFL.IDX PT, R57, R20, R95, 0x1c1f ;  /* 0x001c1f5f14397589 */ /* 0x000e6800000e0000 */
[----:B------:R-:W-:Y:S04]  /*b710*/  SHFL.IDX PT, R124, R26, R95, 0x1c1f ;  /* 0x001c1f5f1a7c7589 */ /* 0x000fe800000e0000 */
[----:B------:R2:W-:Y:S04]  /*b720*/  SHFL.IDX PT, R31, R106, R95, 0x1c1f ;  /* 0x001c1f5f6a1f7589 */ /* 0x0005e800000e0000 */
[----:B------:R3:W-:Y:S04]  /*b730*/  SHFL.IDX PT, R21, R107, R5, 0x1c1f ;  /* 0x001c1f056b157589 */ /* 0x0007e800000e0000 */
[----:B------:R-:W-:Y:S01]  /*b740*/  SHFL.IDX PT, R60, R69, R95, 0x1c1f ;  /* 0x001c1f5f453c7589 */ /* 0x000fe200000e0000 */
[----:B--2---:R-:W-:-:S03]  /*b750*/  SEL R106, R50, R105, P0 ;  /* 0x00000069326a7207 */ /* 0x004fc60000000000 */
[----:B------:R2:W-:Y:S01]  /*b760*/  SHFL.IDX PT, R26, R110, R95, 0x1c1f ;  /* 0x001c1f5f6e1a7589 */ /* 0x0005e200000e0000 */
[----:B0-----:R-:W-:Y:S02]  /*b770*/  SEL R105, R83, R47, P0 ;  /* 0x0000002f53697207 */ /* 0x001fe40000000000 */
[----:B---3--:R-:W-:Y:S01]  /*b780*/  SEL R107, R47, R83, P0 ;  /* 0x000000532f6b7207 */ /* 0x008fe20000000000 */
[----:B------:R0:W-:Y:S01]  /*b790*/  SHFL.IDX PT, R20, R112, R95, 0x1c1f ;  /* 0x001c1f5f70147589 */ /* 0x0001e200000e0000 */
[----:B-1----:R-:W-:-:S03]  /*b7a0*/  SEL R83, R29, R57, P0 ;  /* 0x000000391d537207 */ /* 0x002fc60000000000 */
[----:B------:R-:W-:Y:S01]  /*b7b0*/  SHFL.IDX PT, R155, R140, R95, 0x1c1f ;  /* 0x001c1f5f8c9b7589 */ /* 0x000fe200000e0000 */
[----:B--2---:R-:W-:-:S03]  /*b7c0*/  SEL R110, R109, R108, P0 ;  /* 0x0000006c6d6e7207 */ /* 0x004fc60000000000 */
[----:B------:R-:W-:Y:S01]  /*b7d0*/  SHFL.IDX PT, R11, R41, R5, 0x1c1f ;  /* 0x001c1f05290b7589 */ /* 0x000fe200000e0000 */
[----:B------:R-:W-:Y:S02]  /*b7e0*/  SEL R108, R108, R109, P0 ;  /* 0x0000006d6c6c7207 */ /* 0x000fe40000000000 */
[----:B0-----:R-:W-:Y:S01]  /*b7f0*/  SEL R112, R87, R54, P0 ;  /* 0x0000003657707207 */ /* 0x001fe20000000000 */
[----:B------:R0:W-:Y:S01]  /*b800*/  SHFL.IDX PT, R15, R111, R5, 0x1c1f ;  /* 0x001c1f056f0f7589 */ /* 0x0001e200000e0000 */
[----:B------:R-:W-:-:S03]  /*b810*/  SEL R109, R35, R53, P0 ;  /* 0x00000035236d7207 */ /* 0x000fc60000000000 */
[----:B------:R-:W-:Y:S04]  /*b820*/  SHFL.IDX PT, R177, R177, R95, 0x1c1f ;  /* 0x001c1f5fb1b17589 */ /* 0x000fe800000e0000 */
[----:B------:R1:W2:Y:S01]  /*b830*/  SHFL.IDX PT, R48, R88, R95, 0x1c1f ;  /* 0x001c1f5f58307589 */ /* 0x0002a200000e0000 */
[----:B0-----:R-:W-:-:S03]  /*b840*/  SEL R111, R53, R35, P0 ;  /* 0x00000023356f7207 */ /* 0x001fc60000000000 */
[----:B------:R-:W-:Y:S01]  /*b850*/  SHFL.IDX PT, R157, R136, R95, 0x1c1f ;  /* 0x001c1f5f889d7589 */ /* 0x000fe200000e0000 */
[----:B------:R-:W-:-:S03]  /*b860*/  SEL R35, R8, R28, P0 ;  /* 0x0000001c08237207 */ /* 0x000fc60000000000 */
[----:B------:R0:W-:Y:S01]  /*b870*/  SHFL.IDX PT, R140, R114, R95, 0x1c1f ;  /* 0x001c1f5f728c7589 */ /* 0x0001e200000e0000 */
[----:B-1----:R-:W-:-:S03]  /*b880*/  SEL R88, R89, R42, P0 ;  /* 0x0000002a59587207 */ /* 0x002fc60000000000 */
[----:B------:R1:W-:Y:S04]  /*b890*/  SHFL.IDX PT, R12, R115, R5, 0x1c1f ;  /* 0x001c1f05730c7589 */ /* 0x0003e800000e0000 */
[----:B------:R3:W-:Y:S01]  /*b8a0*/  SHFL.IDX PT, R136, R118, R95, 0x1c1f ;  /* 0x001c1f5f76887589 */ /* 0x0007e200000e0000 */
[----:B0-----:R-:W-:-:S03]  /*b8b0*/  SEL R114, R54, R87, P0 ;  /* 0x0000005736727207 */ /* 0x001fc60000000000 */
[----:B------:R-:W-:Y:S01]  /*b8c0*/  SHFL.IDX PT, R10, R77, R5, 0x1c1f ;  /* 0x001c1f054d0a7589 */ /* 0x000fe200000e0000 */
[----:B------:R-:W-:Y:S02]  /*b8d0*/  SEL R87, R27, R30, P0 ;  /* 0x0000001e1b577207 */ /* 0x000fe40000000000 */
[----:B-1----:R-:W-:Y:S01]  /*b8e0*/  SEL R115, R51, R86, P0 ;  /* 0x0000005633737207 */ /* 0x002fe20000000000 */
[----:B------:R0:W-:Y:S01]  /*b8f0*/  SHFL.IDX PT, R67, R120, R95, 0x1c1f ;  /* 0x001c1f5f78437589 */ /* 0x0001e200000e0000 */
[----:B--2---:R-:W-:Y:S02]  /*b900*/  SEL R50, R11, R48, P0 ;  /* 0x000000300b327207 */ /* 0x004fe40000000000 */
[----:B---3--:R-:W-:Y:S01]  /*b910*/  SEL R118, R113, R116, P0 ;  /* 0x0000007471767207 */ /* 0x008fe20000000000 */
[----:B------:R-:W-:Y:S01]  /*b920*/  SHFL.IDX PT, R66, R119, R5, 0x1c1f ;  /* 0x001c1f0577427589 */ /* 0x000fe200000e0000 */
[----:B------:R-:W-:Y:S02]  /*b930*/  SEL R116, R116, R113, P0 ;  /* 0x0000007174747207 */ /* 0x000fe40000000000 */
[----:B------:R-:W-:Y:S01]  /*b940*/  SEL R113, R86, R51, P0 ;  /* 0x0000003356717207 */ /* 0x000fe20000000000 */
[----:B------:R1:W2:Y:S01]  /*b950*/  SHFL.IDX PT, R71, R122, R95, 0x1c1f ;  /* 0x001c1f5f7a477589 */ /* 0x0002a200000e0000 */
[----:B------:R-:W-:-:S02]  /*b960*/  SEL R86, R85, R145, P0 ;  /* 0x0000009155567207 */ /* 0x000fc40000000000 */
[----:B0-----:R-:W-:Y:S01]  /*b970*/  SEL R120, R121, R58, P0 ;  /* 0x0000003a79787207 */ /* 0x001fe20000000000 */
[----:B------:R-:W0:Y:S01]  /*b980*/  SHFL.IDX PT, R38, R38, R95, 0x1c1f ;  /* 0x001c1f5f26267589 */ /* 0x000e2200000e0000 */
[----:B------:R-:W-:Y:S02]  /*b990*/  SEL R48, R48, R11, P0 ;  /* 0x0000000b30307207 */ /* 0x000fe40000000000 */
[----:B------:R-:W-:Y:S01]  /*b9a0*/  SEL R11, R64, R6, P0 ;  /* 0x00000006400b7207 */ /* 0x000fe20000000000 */
[----:B------:R-:W-:Y:S01]  /*b9b0*/  SHFL.IDX PT, R41, R49, R5, 0x1c1f ;  /* 0x001c1f0531297589 */ /* 0x000fe200000e0000 */
[----:B-1----:R-:W-:-:S03]  /*b9c0*/  SEL R122, R58, R121, P0 ;  /* 0x000000793a7a7207 */ /* 0x002fc60000000000 */
[----:B------:R1:W3:Y:S01]  /*b9d0*/  SHFL.IDX PT, R40, R96, R95, 0x1c1f ;  /* 0x001c1f5f60287589 */ /* 0x0002e200000e0000 */
[----:B------:R-:W-:Y:S02]  /*b9e0*/  SEL R121, R90, R55, P0 ;  /* 0x000000375a797207 */ /* 0x000fe40000000000 */
[----:B------:R-:W-:Y:S01]  /*b9f0*/  SEL R58, R13, R56, P0 ;  /* 0x000000380d3a7207 */ /* 0x000fe20000000000 */
[----:B------:R-:W4:Y:S01]  /*ba00*/  SHFL.IDX PT, R36, R100, R95, 0x1c1f ;  /* 0x001c1f5f64247589 */ /* 0x000f2200000e0000 */
[----:B------:R-:W-:Y:S02]  /*ba10*/  SEL R56, R56, R13, P0 ;  /* 0x0000000d38387207 */ /* 0x000fe40000000000 */
[----:B------:R-:W-:Y:S01]  /*ba20*/  SEL R13, R6, R64, P0 ;  /* 0x00000040060d7207 */ /* 0x000fe20000000000 */
[----:B------:R5:W-:Y:S01]  /*ba30*/  SHFL.IDX PT, R70, R123, R5, 0x1c1f ;  /* 0x001c1f057b467589 */ /* 0x000be200000e0000 */
[----:B-1----:R-:W-:-:S03]  /*ba40*/  SEL R96, R97, R46, P0 ;  /* 0x0000002e61607207 */ /* 0x002fc60000000000 */
[----:B------:R1:W4:Y:S01]  /*ba50*/  SHFL.IDX PT, R69, R126, R95, 0x1c1f ;  /* 0x001c1f5f7e457589 */ /* 0x00032200000e0000 */
[----:B------:R-:W-:Y:S02]  /*ba60*/  SEL R97, R82, R43, P0 ;  /* 0x0000002b52617207 */ /* 0x000fe40000000000 */
[----:B------:R-:W-:Y:S01]  /*ba70*/  SEL R82, R25, R81, P0 ;  /* 0x0000005119527207 */ /* 0x000fe20000000000 */
[----:B------:R0:W-:Y:S01]  /*ba80*/  SHFL.IDX PT, R75, R128, R95, 0x1c1f ;  /* 0x001c1f5f804b7589 */ /* 0x0001e200000e0000 */
[----:B--2---:R-:W-:Y:S02]  /*ba90*/  SEL R6, R71, R66, P0 ;  /* 0x0000004247067207 */ /* 0x004fe40000000000 */
[----:B-----5:R-:W-:Y:S01]  /*baa0*/  SEL R123, R55, R90, P0 ;  /* 0x0000005a377b7207 */ /* 0x020fe20000000000 */
[----:B------:R-:W2:Y:S01]  /*bab0*/  SHFL.IDX PT, R39, R39, R95, 0x1c1f ;  /* 0x001c1f5f27277589 */ /* 0x000ea200000e0000 */
[----:B------:R-:W-:Y:S02]  /*bac0*/  SEL R90, R42, R89, P0 ;  /* 0x000000592a5a7207 */ /* 0x000fe40000000000 */
[----:B------:R-:W-:Y:S01]  /*bad0*/  SEL R89, R60, R24, P0 ;  /* 0x000000183c597207 */ /* 0x000fe20000000000 */
[----:B------:R-:W5:Y:S01]  /*bae0*/  SHFL.IDX PT, R74, R132, R95, 0x1c1f ;  /* 0x001c1f5f844a7589 */ /* 0x000f6200000e0000 */
[----:B-1----:R-:W-:-:S02]  /*baf0*/  SEL R126, R63, R124, P0 ;  /* 0x0000007c3f7e7207 */ /* 0x002fc40000000000 */
[----:B0-----:R-:W-:Y:S01]  /*bb00*/  SEL R128, R177, R62, P0 ;  /* 0x0000003eb1807207 */ /* 0x001fe20000000000 */
[----:B------:R0:W-:Y:S01]  /*bb10*/  SHFL.IDX PT, R151, R101, R5, 0x1c1f ;  /* 0x001c1f0565977589 */ /* 0x0001e200000e0000 */
[----:B------:R-:W-:Y:S02]  /*bb20*/  SEL R124, R124, R63, P0 ;  /* 0x0000003f7c7c7207 */ /* 0x000fe40000000000 */
[----:B------:R-:W-:Y:S01]  /*bb30*/  SEL R119, R117, R38, P0 ;  /* 0x0000002675777207 */ /* 0x000fe20000000000 */
[----:B------:R-:W-:Y:S01]  /*bb40*/  SHFL.IDX PT, R44, R92, R95, 0x1c1f ;  /* 0x001c1f5f5c2c7589 */ /* 0x000fe200000e0000 */
[----:B------:R-:W-:Y:S02]  /*bb50*/  SEL R117, R38, R117, P0 ;  /* 0x0000007526757207 */ /* 0x000fe40000000000 */
[----:B---3--:R-:W-:Y:S01]  /*bb60*/  SEL R42, R41, R40, P0 ;  /* 0x00000028292a7207 */ /* 0x008fe20000000000 */
[----:B------:R1:W-:Y:S01]  /*bb70*/  SHFL.IDX PT, R52, R84, R95, 0x1c1f ;  /* 0x001c1f5f54347589 */ /* 0x0003e200000e0000 */
[----:B------:R-:W-:-:S02]  /*bb80*/  SEL R40, R40, R41, P0 ;  /* 0x0000002928287207 */ /* 0x000fc40000000000 */
[----:B0-----:R-:W-:Y:S01]  /*bb90*/  SEL R101, R34, R144, P0 ;  /* 0x0000009022657207 */ /* 0x001fe20000000000 */
[----:B------:R-:W0:Y:S01]  /*bba0*/  SHFL.IDX PT, R92, R133, R95, 0x1c1f ;  /* 0x001c1f5f855c7589 */ /* 0x000e2200000e0000 */
[----:B------:R-:W-:Y:S02]  /*bbb0*/  SEL R34, R33, R32, P0 ;  /* 0x0000002021227207 */ /* 0x000fe40000000000 */
[----:B------:R-:W-:Y:S01]  /*bbc0*/  SEL R32, R32, R33, P0 ;  /* 0x0000002120207207 */ /* 0x000fe20000000000 */
[----:B------:R3:W-:Y:S01]  /*bbd0*/  SHFL.IDX PT, R152, R127, R95, 0x1c1f ;  /* 0x001c1f5f7f987589 */ /* 0x0007e200000e0000 */
[----:B------:R-:W-:Y:S02]  /*bbe0*/  SEL R33, R28, R8, P0 ;  /* 0x000000081c217207 */ /* 0x000fe40000000000 */
[----:B-1----:R-:W-:Y:S01]  /*bbf0*/  SEL R84, R145, R85, P0 ;  /* 0x0000005591547207 */ /* 0x002fe20000000000 */
[----:B------:R-:W-:Y:S01]  /*bc00*/  SHFL.IDX PT, R49, R147, R5, 0x1c1f ;  /* 0x001c1f0593317589 */ /* 0x000fe200000e0000 */
[----:B------:R-:W-:-:S02]  /*bc10*/  SEL R85, R30, R27, P0 ;  /* 0x0000001b1e557207 */ /* 0x000fc40000000000 */
[----:B------:R-:W-:Y:S01]  /*bc20*/  SEL R30, R172, R31, P0 ;  /* 0x0000001fac1e7207 */ /* 0x000fe20000000000 */
[----:B------:R-:W-:Y:S01]  /*bc30*/  SHFL.IDX PT, R138, R173, R5, 0x1c1f ;  /* 0x001c1f05ad8a7589 */ /* 0x000fe200000e0000 */
[----:B------:R-:W-:Y:S02]  /*bc40*/  SEL R28, R31, R172, P0 ;  /* 0x000000ac1f1c7207 */ /* 0x000fe40000000000 */
[----:B---3--:R-:W-:Y:S01]  /*bc50*/  SEL R127, R61, R80, P0 ;  /* 0x000000503d7f7207 */ /* 0x008fe20000000000 */
[----:B------:R1:W-:Y:S01]  /*bc60*/  SHFL.IDX PT, R77, R131, R5, 0x1c1f ;  /* 0x001c1f05834d7589 */ /* 0x0003e200000e0000 */
[----:B------:R-:W-:Y:S02]  /*bc70*/  SEL R80, R81, R25, P0 ;  /* 0x0000001951507207 */ /* 0x000fe40000000000 */
[----:B------:R-:W-:Y:S01]  /*bc80*/  SEL R81, R57, R29, P0 ;  /* 0x0000001d39517207 */ /* 0x000fe20000000000 */
[----:B------:R-:W3:Y:S01]  /*bc90*/  SHFL.IDX PT, R141, R141, R95, 0x1c1f ;  /* 0x001c1f5f8d8d7589 */ /* 0x000ee200000e0000 */
[----:B------:R-:W-:-:S02]  /*bca0*/  SEL R31, R21, R26, P0 ;  /* 0x0000001a151f7207 */ /* 0x000fc40000000000 */
[----:B------:R-:W-:Y:S01]  /*bcb0*/  SEL R29, R26, R21, P0 ;  /* 0x000000151a1d7207 */ /* 0x000fe20000000000 */
[----:B------:R4:W3:Y:S01]  /*bcc0*/  SHFL.IDX PT, R79, R130, R95, 0x1c1f ;  /* 0x001c1f5f824f7589 */ /* 0x0008e200000e0000 */
[----:B------:R-:W-:Y:S02]  /*bcd0*/  SEL R26, R65, R20, P0 ;  /* 0x00000014411a7207 */ /* 0x000fe40000000000 */
[----:B-1----:R-:W-:Y:S01]  /*bce0*/  SEL R131, R59, R91, P0 ;  /* 0x0000005b3b837207 */ /* 0x002fe20000000000 */
[----:B------:R1:W3:Y:S01]  /*bcf0*/  SHFL.IDX PT, R78, R135, R95, 0x1c1f ;  /* 0x001c1f5f874e7589 */ /* 0x0002e200000e0000 */
[----:B------:R-:W-:Y:S02]  /*bd00*/  SEL R91, R24, R60, P0 ;  /* 0x0000003c185b7207 */ /* 0x000fe40000000000 */
[----:B------:R-:W-:Y:S01]  /*bd10*/  SEL R24, R20, R65, P0 ;  /* 0x0000004114187207 */ /* 0x000fe20000000000 */
[----:B------:R-:W-:Y:S01]  /*bd20*/  SHFL.IDX PT, R156, R156, R95, 0x1c1f ;  /* 0x001c1f5f9c9c7589 */ /* 0x000fe200000e0000 */
[----:B------:R-:W-:-:S02]  /*bd30*/  SEL R27, R7, R14, P0 ;  /* 0x0000000e071b7207 */ /* 0x000fc40000000000 */
[----:B------:R-:W-:Y:S01]  /*bd40*/  SEL R25, R14, R7, P0 ;  /* 0x000000070e197207 */ /* 0x000fe20000000000 */
[----:B------:R-:W3:Y:S01]  /*bd50*/  SHFL.IDX PT, R154, R154, R95, 0x1c1f ;  /* 0x001c1f5f9a9a7589 */ /* 0x000ee200000e0000 */
[----:B----4-:R-:W-:Y:S02]  /*bd60*/  SEL R130, R62, R177, P0 ;  /* 0x000000b13e827207 */ /* 0x010fe40000000000 */
[----:B------:R-:W-:Y:S01]  /*bd70*/  SEL R20, R15, R140, P0 ;  /* 0x0000008c0f147207 */ /* 0x000fe20000000000 */
[----:B------:R-:W-:Y:S01]  /*bd80*/  SHFL.IDX PT, R160, R160, R95, 0x1c1f ;  /* 0x001c1f5fa0a07589 */ /* 0x000fe200000e0000 */
        /* <DEDUP_REMOVED lines=8> */
[----:B------:R-:W-:Y:S01]  /*be10*/  SHFL.IDX PT, R168, R168, R5, 0x1c1f ;  /* 0x001c1f05a8a87589 */ /* 0x000fe200000e0000 */
[----:B------:R-:W-:Y:S02]  /*be20*/  F2FP.BF16.F32.PACK_AB R64, R131, R130 ;  /* 0x000000828340723e */ /* 0x000fe400000010ff */
[----:B------:R-:W-:Y:S01]  /*be30*/  F2FP.BF16.F32.PACK_AB R65, R127, R126 ;  /* 0x0000007e7f41723e */ /* 0x000fe200000010ff */
[----:B------:R-:W-:Y:S01]  /*be40*/  SHFL.IDX PT, R169, R169, R5, 0x1c1f ;  /* 0x001c1f05a9a97589 */ /* 0x000fe200000e0000 */
[----:B------:R-:W-:-:S02]  /*be50*/  F2FP.BF16.F32.PACK_AB R66, R129, R128 ;  /* 0x000000808142723e */ /* 0x000fc400000010ff */
[----:B------:R-:W-:Y:S01]  /*be60*/  F2FP.BF16.F32.PACK_AB R67, R125, R124 ;  /* 0x0000007c7d43723e */ /* 0x000fe200000010ff */
[----:B------:R-:W-:Y:S01]  /*be70*/  SHFL.IDX PT, R164, R164, R95, 0x1c1f ;  /* 0x001c1f5fa4a47589 */ /* 0x000fe200000e0000 */
[----:B------:R-:W-:Y:S02]  /*be80*/  SEL R43, R9, R36, P0 ;  /* 0x00000024092b7207 */ /* 0x000fe40000000000 */
[----:B------:R-:W-:Y:S01]  /*be90*/  SEL R41, R36, R9, P0 ;  /* 0x0000000924297207 */ /* 0x000fe20000000000 */
[----:B------:R-:W4:Y:S01]  /*bea0*/  SHFL.IDX PT, R162, R162, R95, 0x1c1f ;  /* 0x001c1f5fa2a27589 */ /* 0x000f2200000e0000 */
[----:B------:R-:W-:Y:S02]  /*beb0*/  SEL R9, R70, R69, P0 ;  /* 0x0000004546097207 */ /* 0x000fe40000000000 */
[----:B------:R-:W-:Y:S01]  /*bec0*/  SEL R7, R69, R70, P0 ;  /* 0x0000004645077207 */ /* 0x000fe20000000000 */
[----:B------:R-:W-:Y:S01]  /*bed0*/  SHFL.IDX PT, R170, R170, R5, 0x1c1f ;  /* 0x001c1f05aaaa7589 */ /* 0x000fe200000e0000 */
[----:B------:R-:W-:-:S02]  /*bee0*/  F2FP.BF16.F32.PACK_AB R69, R119, R118 ;  /* 0x000000767745723e */ /* 0x000fc400000010ff */
[----:B------:R-:W-:Y:S01]  /*bef0*/  F2FP.BF16.F32.PACK_AB R70, R121, R120 ;  /* 0x000000787946723e */ /* 0x000fe200000010ff */
[----:B------:R-:W-:Y:S01]  /*bf00*/  SHFL.IDX PT, R171, R171, R5, 0x1c1f ;  /* 0x001c1f05abab7589 */ /* 0x000fe200000e0000 */
[----:B------:R-:W-:Y:S02]  /*bf10*/  F2FP.BF16.F32.PACK_AB R71, R117, R116 ;  /* 0x000000747547723e */ /* 0x000fe400000010ff */
[----:B--2---:R-:W-:Y:S01]  /*bf20*/  SEL R102, R137, R39, P0 ;  /* 0x0000002789667207 */ /* 0x004fe20000000000 */
[----:B------:R-:W-:Y:S01]  /*bf30*/  SHFL.IDX PT, R167, R167, R95, 0x1c1f ;  /* 0x001c1f5fa7a77589 */ /* 0x000fe200000e0000 */
[----:B------:R-:W-:Y:S02]  /*bf40*/  SEL R100, R39, R137, P0 ;  /* 0x0000008927647207 */ /* 0x000fe40000000000 */
[----:B------:R-:W-:Y:S01]  /*bf50*/  SEL R136, R134, R75, P0 ;  /* 0x0000004b86887207 */ /* 0x000fe20000000000 */
[----:B------:R-:W2:Y:S01]  /*bf60*/  SHFL.IDX PT, R165, R165, R95, 0x1c1f ;  /* 0x001c1f5fa5a57589 */ /* 0x000ea200000e0000 */
[----:B------:R-:W-:-:S02]  /*bf70*/  SEL R134, R75, R134, P0 ;  /* 0x000000864b867207 */ /* 0x000fc40000000000 */
[----:B-----5:R-:W-:Y:S01]  /*bf80*/  SEL R137, R73, R74, P0 ;  /* 0x0000004a49897207 */ /* 0x020fe20000000000 */
[----:B------:R-:W-:Y:S01]  /*bf90*/  SHFL.IDX PT, R132, R149, R95, 0x1c1f ;  /* 0x001c1f5f95847589 */ /* 0x000fe200000e0000 */
[----:B-1----:R-:W-:Y:S02]  /*bfa0*/  SEL R135, R74, R73, P0 ;  /* 0x000000494a877207 */ /* 0x002fe40000000000 */
[----:B------:R-:W-:Y:S01]  /*bfb0*/  F2FP.BF16.F32.PACK_AB R73, R111, R110 ;  /* 0x0000006e6f49723e */ /* 0x000fe200000010ff */
[----:B------:R-:W-:Y:S01]  /*bfc0*/  SHFL.IDX PT, R146, R174, R5, 0x1c1f ;  /* 0x001c1f05ae927589 */ /* 0x000fe200000e0000 */
[----:B------:R-:W-:Y:S02]  /*bfd0*/  F2FP.BF16.F32.PACK_AB R74, R113, R112 ;  /* 0x00000070714a723e */ /* 0x000fe400000010ff */
[----:B------:R-:W-:Y:S01]  /*bfe0*/  F2FP.BF16.F32.PACK_AB R75, R109, R108 ;  /* 0x0000006c6d4b723e */ /* 0x000fe200000010ff */
[----:B------:R1:W5:Y:S01]  /*bff0*/  SHFL.IDX PT, R149, R139, R95, 0x1c1f ;  /* 0x001c1f5f8b957589 */ /* 0x00036200000e0000 */
[----:B0-----:R-:W-:-:S02]  /*c000*/  SEL R94, R93, R92, P0 ;  /* 0x0000005c5d5e7207 */ /* 0x001fc40000000000 */
[----:B------:R-:W-:Y:S01]  /*c010*/  SEL R92, R92, R93, P0 ;  /* 0x0000005d5c5c7207 */ /* 0x000fe20000000000 */
[----:B------:R-:W0:Y:S01]  /*c020*/  SHFL.IDX PT, R147, R175, R5, 0x1c1f ;  /* 0x001c1f05af937589 */ /* 0x000e2200000e0000 */
[----:B---3--:R-:W-:Y:S02]  /*c030*/  SEL R93, R141, R49, P0 ;  /* 0x000000318d5d7207 */ /* 0x008fe40000000000 */
[----:B------:R-:W-:Y:S01]  /*c040*/  SEL R140, R138, R79, P0 ;  /* 0x0000004f8a8c7207 */ /* 0x000fe20000000000 */
[----:B------:R3:W-:Y:S01]  /*c050*/  STSM.16.M88.4 [R68], R64 ;  /* 0x0000004044007844 */ /* 0x0007e20000000200 */
[----:B------:R-:W-:Y:S02]  /*c060*/  SEL R138, R79, R138, P0 ;  /* 0x0000008a4f8a7207 */ /* 0x000fe40000000000 */
[----:B-1----:R-:W-:Y:S01]  /*c070*/  SEL R139, R78, R77, P0 ;  /* 0x0000004d4e8b7207 */ /* 0x002fe20000000000 */
[----:B------:R-:W-:Y:S01]  /*c080*/  SHFL.IDX PT, R3, R3, R5, 0x1c1f ;  /* 0x001c1f0503037589 */ /* 0x000fe200000e0000 */
[----:B------:R-:W-:-:S02]  /*c090*/  F2FP.BF16.F32.PACK_AB R79, R101, R100 ;  /* 0x00000064654f723e */ /* 0x000fc400000010ff */
[----:B------:R-:W-:Y:S01]  /*c0a0*/  SEL R62, R159, R154, P0 ;  /* 0x0000009a9f3e7207 */ /* 0x000fe20000000000 */
[----:B------:R-:W-:Y:S01]  /*c0b0*/  SHFL.IDX PT, R176, R176, R5, 0x1c1f ;  /* 0x001c1f05b0b07589 */ /* 0x000fe200000e0000 */
[----:B------:R-:W-:Y:S02]  /*c0c0*/  SEL R60, R154, R159, P0 ;  /* 0x0000009f9a3c7207 */ /* 0x000fe40000000000 */
[----:B------:R-:W-:Y:S01]  /*c0d0*/  SEL R63, R161, R156, P0 ;  /* 0x0000009ca13f7207 */ /* 0x000fe20000000000 */
[----:B------:R-:W1:Y:S01]  /*c0e0*/  SHFL.IDX PT, R153, R153, R95, 0x1c1f ;  /* 0x001c1f5f99997589 */ /* 0x000e6200000e0000 */
[----:B------:R-:W-:Y:S02]  /*c0f0*/  SEL R61, R156, R161, P0 ;  /* 0x000000a19c3d7207 */ /* 0x000fe40000000000 */
[----:B------:R-:W-:Y:S01]  /*c100*/  SEL R59, R37, R52, P0 ;  /* 0x00000034253b7207 */ /* 0x000fe20000000000 */
[----:B------:R-:W1:Y:S01]  /*c110*/  SHFL.IDX PT, R5, R150, R95, 0x1c1f ;  /* 0x001c1f5f96057589 */ /* 0x000e6200000e0000 */
[----:B---3--:R-:W-:-:S02]  /*c120*/  F2FP.BF16.F32.PACK_AB R68, R123, R122 ;  /* 0x0000007a7b44723e */ /* 0x008fc400000010ff */
[----:B------:R-:W-:Y:S01]  /*c130*/  SEL R57, R52, R37, P0 ;  /* 0x0000002534397207 */ /* 0x000fe20000000000 */
[----:B------:R3:W1:Y:S01]  /*c140*/  SHFL.IDX PT, R150, R179, R95, 0x1c1f ;  /* 0x001c1f5fb3967589 */ /* 0x00066200000e0000 */
[----:B----4-:R-:W-:Y:S02]  /*c150*/  SEL R54, R163, R158, P0 ;  /* 0x0000009ea3367207 */ /* 0x010fe40000000000 */
[----:B------:R-:W-:Y:S01]  /*c160*/  SEL R52, R158, R163, P0 ;  /* 0x000000a39e347207 */ /* 0x000fe20000000000 */
[----:B------:R4:W-:Y:S01]  /*c170*/  STSM.16.M88.4 [R72], R68 ;  /* 0x0000004448007844 */ /* 0x0009e20000000200 */
[----:B------:R-:W-:Y:S02]  /*c180*/  SEL R55, R166, R160, P0 ;  /* 0x000000a0a6377207 */ /* 0x000fe40000000000 */
[----:B------:R-:W-:Y:S02]  /*c190*/  SEL R53, R160, R166, P0 ;  /* 0x000000a6a0357207 */ /* 0x000fe40000000000 */
[----:B------:R-:W-:-:S02]  /*c1a0*/  F2FP.BF16.F32.PACK_AB R64, R99, R98 ;  /* 0x000000626340723e */ /* 0x000fc400000010ff */
[----:B---3--:R-:W-:Y:S02]  /*c1b0*/  SEL R95, R49, R141, P0 ;  /* 0x0000008d315f7207 */ /* 0x008fe40000000000 */
[----:B------:R-:W-:Y:S02]  /*c1c0*/  SEL R141, R77, R78, P0 ;  /* 0x0000004e4d8d7207 */ /* 0x000fe40000000000 */
[----:B------:R-:W-:Y:S02]  /*c1d0*/  F2FP.BF16.F32.PACK_AB R78, R105, R104 ;  /* 0x00000068694e723e */ /* 0x000fe400000010ff */
[----:B------:R-:W-:Y:S02]  /*c1e0*/  F2FP.BF16.F32.PACK_AB R77, R103, R102 ;  /* 0x00000066674d723e */ /* 0x000fe400000010ff */
[----:B------:R-:W-:Y:S02]  /*c1f0*/  F2FP.BF16.F32.PACK_AB R66, R97, R96 ;  /* 0x000000606142723e */ /* 0x000fe400000010ff */
[----:B----4-:R-:W-:-:S02]  /*c200*/  F2FP.BF16.F32.PACK_AB R72, R115, R114 ;  /* 0x000000727348723e */ /* 0x010fc400000010ff */
[----:B------:R-:W-:Y:S02]  /*c210*/  F2FP.BF16.F32.PACK_AB R67, R93, R92 ;  /* 0x0000005c5d43723e */ /* 0x000fe400000010ff */
[----:B------:R-:W-:Y:S01]  /*c220*/  F2FP.BF16.F32.PACK_AB R65, R95, R94 ;  /* 0x0000005e5f41723e */ /* 0x000fe200000010ff */
[----:B------:R3:W-:Y:S01]  /*c230*/  STSM.16.M88.4 [R76], R72 ;  /* 0x000000484c007844 */ /* 0x0007e20000000200 */
        /* <DEDUP_REMOVED lines=8> */
[----:B---3--:R-:W-:Y:S02]  /*c2c0*/  F2FP.BF16.F32.PACK_AB R76, R107, R106 ;  /* 0x0000006a6b4c723e */ /* 0x008fe400000010ff */
[----:B------:R-:W-:-:S02]  /*c2d0*/  SEL R47, R169, R164, P0 ;  /* 0x000000a4a92f7207 */ /* 0x000fc40000000000 */
[----:B------:R-:W-:Y:S01]  /*c2e0*/  SEL R45, R164, R169, P0 ;  /* 0x000000a9a42d7207 */ /* 0x000fe20000000000 */
[----:B------:R3:W-:Y:S01]  /*c2f0*/  STSM.16.M88.4 [R148], R76 ;  /* 0x0000004c94007844 */ /* 0x0007e20000000200 */
[----:B------:R-:W-:Y:S02]  /*c300*/  F2FP.BF16.F32.PACK_AB R72, R83, R82 ;  /* 0x000000525348723e */ /* 0x000fe400000010ff */
[----:B------:R-:W-:Y:S01]  /*c310*/  F2FP.BF16.F32.PACK_AB R74, R81, R80 ;  /* 0x00000050514a723e */ /* 0x000fe200000010ff */
[----:B------:R4:W-:Y:S01]  /*c320*/  STSM.16.M88.4 [R178], R64 ;  /* 0x00000040b2007844 */ /* 0x0009e20000000200 */
[----:B------:R-:W-:Y:S02]  /*c330*/  F2FP.BF16.F32.PACK_AB R75, R61, R60 ;  /* 0x0000003c3d4b723e */ /* 0x000fe400000010ff */
[----:B------:R-:W-:Y:S01]  /*c340*/  F2FP.BF16.F32.PACK_AB R73, R63, R62 ;  /* 0x0000003e3f49723e */ /* 0x000fe200000010ff */
[----:B------:R1:W-:Y:S01]  /*c350*/  STSM.16.M88.4 [R180], R68 ;  /* 0x00000044b4007844 */ /* 0x0003e20000000200 */
[----:B--2---:R-:W-:-:S02]  /*c360*/  SEL R38, R170, R165, P0 ;  /* 0x000000a5aa267207 */ /* 0x004fc40000000000 */
[----:B------:R-:W-:Y:S01]  /*c370*/  SEL R36, R165, R170, P0 ;  /* 0x000000aaa5247207 */ /* 0x000fe20000000000 */
[----:B------:R2:W-:Y:S01]  /*c380*/  STSM.16.M88.4 [R181], R72 ;  /* 0x00000048b5007844 */ /* 0x0005e20000000200 */
[----:B------:R-:W-:Y:S02]  /*c390*/  SEL R39, R171, R167, P0 ;  /* 0x000000a7ab277207 */ /* 0x000fe40000000000 */
[----:B------:R-:W-:Y:S02]  /*c3a0*/  SEL R37, R167, R171, P0 ;  /* 0x000000aba7257207 */ /* 0x000fe40000000000 */
[----:B---3--:R-:W-:Y:S02]  /*c3b0*/  F2FP.BF16.F32.PACK_AB R76, R59, R58 ;  /* 0x0000003a3b4c723e */ /* 0x008fe400000010ff */
[----:B------:R-:W-:Y:S02]  /*c3c0*/  F2FP.BF16.F32.PACK_AB R78, R57, R56 ;  /* 0x00000038394e723e */ /* 0x000fe400000010ff */
[----:B------:R-:W-:-:S02]  /*c3d0*/  F2FP.BF16.F32.PACK_AB R79, R53, R52 ;  /* 0x00000034354f723e */ /* 0x000fc400000010ff */
[----:B------:R-:W-:Y:S02]  /*c3e0*/  F2FP.BF16.F32.PACK_AB R77, R55, R54 ;  /* 0x00000036374d723e */ /* 0x000fe400000010ff */
[----:B-----5:R-:W-:Y:S02]  /*c3f0*/  SEL R148, R146, R149, P0 ;  /* 0x0000009592947207 */ /* 0x020fe40000000000 */
[----:B------:R-:W-:Y:S01]  /*c400*/  SEL R146, R149, R146, P0 ;  /* 0x0000009295927207 */ /* 0x000fe20000000000 */
[----:B------:R3:W-:Y:S01]  /*c410*/  STSM.16.M88.4 [R182], R76 ;  /* 0x0000004cb6007844 */ /* 0x0007e20000000200 */
[----:B----4-:R-:W-:Y:S02]  /*c420*/  F2FP.BF16.F32.PACK_AB R64, R51, R50 ;  /* 0x000000323340723e */ /* 0x010fe400000010ff */
[----:B------:R-:W-:Y:S02]  /*c430*/  F2FP.BF16.F32.PACK_AB R66, R49, R48 ;  /* 0x000000303142723e */ /* 0x000fe400000010ff */
[----:B------:R-:W-:-:S02]  /*c440*/  F2FP.BF16.F32.PACK_AB R67, R45, R44 ;  /* 0x0000002c2d43723e */ /* 0x000fc400000010ff */
[----:B------:R-:W-:Y:S02]  /*c450*/  F2FP.BF16.F32.PACK_AB R65, R47, R46 ;  /* 0x0000002e2f41723e */ /* 0x000fe400000010ff */
[----:B0-----:R-:W-:Y:S02]  /*c460*/  SEL R149, R147, R152, P0 ;  /* 0x0000009893957207 */ /* 0x001fe40000000000 */
[----:B-1----:R-:W-:Y:S01]  /*c470*/  F2FP.BF16.F32.PACK_AB R68, R43, R42 ;  /* 0x0000002a2b44723e */ /* 0x002fe200000010ff */
[----:B------:R0:W-:Y:S01]  /*c480*/  STSM.16.M88.4 [R183], R64 ;  /* 0x00000040b7007844 */ /* 0x0001e20000000200 */
[----:B------:R-:W-:Y:S02]  /*c490*/  F2FP.BF16.F32.PACK_AB R70, R41, R40 ;  /* 0x000000282946723e */ /* 0x000fe400000010ff */
[----:B------:R-:W-:Y:S02]  /*c4a0*/  F2FP.BF16.F32.PACK_AB R71, R37, R36 ;  /* 0x000000242547723e */ /* 0x000fe400000010ff */
[----:B------:R-:W-:-:S02]  /*c4b0*/  F2FP.BF16.F32.PACK_AB R69, R39, R38 ;  /* 0x000000262745723e */ /* 0x000fc400000010ff */
[----:B------:R-:W-:Y:S02]  /*c4c0*/  SEL R145, R143, R155, P0 ;  /* 0x0000009b8f917207 */ /* 0x000fe40000000000 */
[----:B------:R-:W-:Y:S01]  /*c4d0*/  SEL R147, R152, R147, P0 ;  /* 0x0000009398937207 */ /* 0x000fe20000000000 */
[----:B------:R1:W-:Y:S01]  /*c4e0*/  STSM.16.M88.4 [R184], R68 ;  /* 0x00000044b8007844 */ /* 0x0003e20000000200 */
[----:B--2---:R-:W-:Y:S02]  /*c4f0*/  F2FP.BF16.F32.PACK_AB R72, R35, R34 ;  /* 0x000000222348723e */ /* 0x004fe400000010ff */
[----:B------:R-:W-:Y:S02]  /*c500*/  F2FP.BF16.F32.PACK_AB R74, R33, R32 ;  /* 0x00000020214a723e */ /* 0x000fe400000010ff */
[----:B------:R-:W-:Y:S02]  /*c510*/  F2FP.BF16.F32.PACK_AB R75, R29, R28 ;  /* 0x0000001c1d4b723e */ /* 0x000fe400000010ff */
[----:B------:R-:W-:-:S02]  /*c520*/  F2FP.BF16.F32.PACK_AB R73, R31, R30 ;  /* 0x0000001e1f49723e */ /* 0x000fc400000010ff */
[----:B------:R-:W-:Y:S02]  /*c530*/  SEL R144, R142, R157, P0 ;  /* 0x0000009d8e907207 */ /* 0x000fe40000000000 */
[----:B------:R-:W-:Y:S01]  /*c540*/  SEL R143, R155, R143, P0 ;  /* 0x0000008f9b8f7207 */ /* 0x000fe20000000000 */
[----:B------:R2:W-:Y:S01]  /*c550*/  STSM.16.M88.4 [R185], R72 ;  /* 0x00000048b9007844 */ /* 0x0005e20000000200 */
[----:B------:R-:W-:Y:S02]  /*c560*/  SEL R152, R151, R153, P0 ;  /* 0x0000009997987207 */ /* 0x000fe40000000000 */
[----:B------:R-:W-:Y:S02]  /*c570*/  SEL R154, R153, R151, P0 ;  /* 0x00000097999a7207 */ /* 0x000fe40000000000 */
[----:B---3--:R-:W-:Y:S02]  /*c580*/  F2FP.BF16.F32.PACK_AB R76, R27, R26 ;  /* 0x0000001a1b4c723e */ /* 0x008fe400000010ff */
[----:B------:R-:W-:-:S02]  /*c590*/  F2FP.BF16.F32.PACK_AB R78, R25, R24 ;  /* 0x00000018194e723e */ /* 0x000fc400000010ff */
[----:B------:R-:W-:Y:S02]  /*c5a0*/  F2FP.BF16.F32.PACK_AB R79, R15, R14 ;  /* 0x0000000e0f4f723e */ /* 0x000fe400000010ff */
[----:B------:R-:W-:Y:S02]  /*c5b0*/  F2FP.BF16.F32.PACK_AB R77, R21, R20 ;  /* 0x00000014154d723e */ /* 0x000fe400000010ff */
        /* <DEDUP_REMOVED lines=8> */
[----:B0-----:R-:W-:Y:S02]  /*c640*/  F2FP.BF16.F32.PACK_AB R64, R13, R12 ;  /* 0x0000000c0d40723e */ /* 0x001fe400000010ff */
[----:B------:R-:W-:Y:S02]  /*c650*/  F2FP.BF16.F32.PACK_AB R66, R11, R10 ;  /* 0x0000000a0b42723e */ /* 0x000fe400000010ff */
[----:B------:R-:W-:-:S02]  /*c660*/  F2FP.BF16.F32.PACK_AB R67, R7, R6 ;  /* 0x000000060743723e */ /* 0x000fc400000010ff */
[----:B------:R-:W-:Y:S02]  /*c670*/  F2FP.BF16.F32.PACK_AB R65, R9, R8 ;  /* 0x000000080941723e */ /* 0x000fe400000010ff */
[----:B-1----:R-:W-:Y:S02]  /*c680*/  F2FP.BF16.F32.PACK_AB R68, R137, R136 ;  /* 0x000000888944723e */ /* 0x002fe400000010ff */
[----:B------:R-:W-:Y:S01]  /*c690*/  F2FP.BF16.F32.PACK_AB R70, R135, R134 ;  /* 0x000000868746723e */ /* 0x000fe200000010ff */
[----:B------:R0:W-:Y:S01]  /*c6a0*/  STSM.16.M88.4 [R187], R64 ;  /* 0x00000040bb007844 */ /* 0x0001e20000000200 */
[----:B------:R-:W-:Y:S02]  /*c6b0*/  F2FP.BF16.F32.PACK_AB R71, R139, R138 ;  /* 0x0000008a8b47723e */ /* 0x000fe400000010ff */
[----:B------:R-:W-:Y:S02]  /*c6c0*/  F2FP.BF16.F32.PACK_AB R69, R141, R140 ;  /* 0x0000008c8d45723e */ /* 0x000fe400000010ff */
[----:B--2---:R-:W-:-:S02]  /*c6d0*/  F2FP.BF16.F32.PACK_AB R72, R145, R144 ;  /* 0x000000909148723e */ /* 0x004fc400000010ff */
[----:B------:R-:W-:Y:S01]  /*c6e0*/  F2FP.BF16.F32.PACK_AB R74, R143, R142 ;  /* 0x0000008e8f4a723e */ /* 0x000fe200000010ff */
[----:B------:R-:W-:Y:S01]  /*c6f0*/  STSM.16.M88.4 [R188], R68 ;  /* 0x00000044bc007844 */ /* 0x000fe20000000200 */
[----:B------:R-:W-:Y:S02]  /*c700*/  F2FP.BF16.F32.PACK_AB R75, R147, R146 ;  /* 0x00000092934b723e */ /* 0x000fe400000010ff */
[----:B------:R-:W-:Y:S02]  /*c710*/  F2FP.BF16.F32.PACK_AB R73, R149, R148 ;  /* 0x000000949549723e */ /* 0x000fe400000010ff */
[----:B---3--:R-:W-:Y:S02]  /*c720*/  F2FP.BF16.F32.PACK_AB R77, R133, R132 ;  /* 0x00000084854d723e */ /* 0x008fe400000010ff */
[----:B------:R-:W-:Y:S01]  /*c730*/  F2FP.BF16.F32.PACK_AB R78, R155, R154 ;  /* 0x0000009a9b4e723e */ /* 0x000fe200000010ff */
[----:B------:R1:W-:Y:S01]  /*c740*/  STSM.16.M88.4 [R189], R72 ;  /* 0x00000048bd007844 */ /* 0x0003e20000000200 */
[----:B------:R-:W-:Y:S01]  /*c750*/  F2FP.BF16.F32.PACK_AB R79, R5, R4 ;  /* 0x00000004054f723e */ /* 0x000fe200000010ff */
[----:B0-----:R-:W-:Y:S01]  /*c760*/  IMAD.U32 R64, RZ, RZ, UR12 ;  /* 0x0000000cff407e24 */ /* 0x001fe2000f8e00ff */
[----:B------:R-:W-:Y:S01]  /*c770*/  F2FP.BF16.F32.PACK_AB R76, R153, R152 ;  /* 0x00000098994c723e */ /* 0x000fe200000010ff */
[----:B------:R-:W-:Y:S01]  /*c780*/  IMAD.U32 R65, RZ, RZ, UR13 ;  /* 0x0000000dff417e24 */ /* 0x000fe2000f8e00ff */
[----:B------:R-:W-:-:S03]  /*c790*/  ISETP.NE.U32.AND P0, PT, RZ, UR16, PT ;  /* 0x00000010ff007c0c */ /* 0x000fc6000bf05070 */
[----:B------:R0:W-:Y:S01]  /*c7a0*/  STSM.16.M88.4 [R190], R76 ;  /* 0x0000004cbe007844 */ /* 0x0001e20000000200 */
[----:B------:R-:W-:Y:S01]  /*c7b0*/  BAR.SYNC.DEFER_BLOCKING 0x1, 0x100 ;  /* 0x0044000000007b1d */ /* 0x000fe20000010000 */
[----:B------:R-:W-:Y:S01]  /*c7c0*/  ISETP.NE.AND.EX P0, PT, RZ, UR17, PT, P0 ;  /* 0x00000011ff007c0c */ /* 0x000fe2000bf05300 */
[----:B------:R-:W-:-:S04]  /*c7d0*/  UISETP.NE.U32.AND UP0, UPT, UR14, URZ, UPT ;  /* 0x0000003f0e00728c */ /* 0x000fc8000bf05070 */
[----:B------:R-:W-:-:S08]  /*c7e0*/  UISETP.NE.AND.EX UP0, UPT, UR15, URZ, UPT, UP0 ;  /* 0x0000003f0f00728c */ /* 0x000fd0000bf05300 */
[----:B------:R2:W3:Y:S03]  /*c7f0*/  @P0 LDG.E R3, desc[UR54][R64.64] ;  /* 0x0000003640030981 */ /* 0x0004e6000c1e1900 */
[----:B------:R-:W-:Y:S01]  /*c800*/  @UP0 ULEA UR14, UP1, UR36, UR14, 0x2 ;  /* 0x0000000e240e0291 */ /* 0x000fe2000f82103f */
[----:B------:R-:W-:-:S03]  /*c810*/  PLOP3.LUT P4, PT, PT, PT, UP0, 0x80, 0x0 ;  /* 0x000000000000781c */ /* 0x000fc60003f8f008 */
[----:B------:R-:W-:Y:S02]  /*c820*/  @UP0 ULEA.HI.X UR15, UR36, UR15, UR37, 0x2, UP1 ;  /* 0x0000000f240f0291 */ /* 0x000fe400088f1425 */
[----:B--2---:R-:W-:-:S04]  /*c830*/  IMAD.U32 R64, RZ, RZ, UR14 ;  /* 0x0000000eff407e24 */ /* 0x004fc8000f8e00ff */
[----:B------:R-:W-:-:S05]  /*c840*/  IMAD.U32 R65, RZ, RZ, UR15 ;  /* 0x0000000fff417e24 */ /* 0x000fca000f8e00ff */
[----:B------:R2:W4:Y:S01]  /*c850*/  @P4 LDG.E R66, desc[UR54][R64.64] ;  /* 0x0000003640424981 */ /* 0x000522000c1e1900 */
[----:B------:R-:W-:Y:S01]  /*c860*/  UISETP.NE.AND UP2, UPT, UR9, 0x1, UPT ;  /* 0x000000010900788c */ /* 0x000fe2000bf45270 */
[----:B-1----:R-:W-:Y:S01]  /*c870*/  VIADD R72, R18, UR38 ;  /* 0x0000002612487c36 */ /* 0x002fe20008000000 */
[----:B------:R-:W-:Y:S01]  /*c880*/  UISETP.GT.AND UP1, UPT, UR44, 0x1, UPT ;  /* 0x000000012c00788c */ /* 0x000fe2000bf24270 */
[----:B------:R-:W-:Y:S01]  /*c890*/  UMOV UR23, 0x9b8 ;  /* 0x000009b800177882 */ /* 0x000fe20000000000 */
[----:B------:R-:W-:Y:S02]  /*c8a0*/  UISETP.NE.U32.AND UP0, UPT, UR16, URZ, UPT ;  /* 0x0000003f1000728c */ /* 0x000fe4000bf05070 */
[----:B------:R-:W-:Y:S01]  /*c8b0*/  PLOP3.LUT P1, PT, PT, PT, UP2, 0x80, 0x0 ;  /* 0x000000000000781c */ /* 0x000fe20003f2f028 */
[----:B------:R-:W-:Y:S02]  /*c8c0*/  USEL UR23, UR23, 0x978, UP1 ;  /* 0x0000097817177887 */ /* 0x000fe40008800000 */
[----:B------:R-:W-:Y:S01]  /*c8d0*/  UISETP.NE.AND.EX UP0, UPT, UR17, URZ, UPT, UP0 ;  /* 0x0000003f1100728c */ /* 0x000fe2000bf05300 */
[----:B------:R-:W-:Y:S01]  /*c8e0*/  UMOV UR4, URZ ;  /* 0x0000003f00047c82 */ /* 0x000fe20008000000 */
[----:B------:R-:W-:-:S02]  /*c8f0*/  USEL UR22, UR39, URZ, UP1 ;  /* 0x0000003f27167287 */ /* 0x000fc40008800000 */
[----:B------:R-:W-:Y:S01]  /*c900*/  USEL UR36, UR36, URZ, !UP0 ;  /* 0x0000003f24247287 */ /* 0x000fe2000c000000 */
[----:B------:R-:W-:Y:S01]  /*c910*/  @UP2 ULDC UR26, c[0x0][0xbec] ;  /* 0x0002fb00001a2ab9 */ /* 0x000fe20000000800 */
[----:B------:R-:W-:-:S04]  /*c920*/  USEL UR37, UR37, URZ, !UP0 ;  /* 0x0000003f25257287 */ /* 0x000fc8000c000000 */
[----:B------:R-:W-:Y:S01]  /*c930*/  ULDC.64 UR16, c[0x0][UR23+0x220] ;  /* 0x0000880017107abb */ /* 0x000fe20008000a00 */
[----:B------:R-:W-:Y:S01]  /*c940*/  ULDC.64 UR20, c[0x0][UR23+0x218] ;  /* 0x0000860017147abb */ /* 0x000fe20008000a00 */
[----:B------:R-:W-:Y:S01]  /*c950*/  ULDC.64 UR18, c[0x0][UR23+0x228] ;  /* 0x00008a0017127abb */ /* 0x000fe20008000a00 */
[----:B--2---:R-:W-:Y:S01]  /*c960*/  @P1 IMAD.HI.U32 R64, R72, UR26, RZ ;  /* 0x0000001a48401c27 */ /* 0x004fe2000f8e00ff */
        /* <DEDUP_REMOVED lines=11> */
[----:B------:R-:W-:Y:S01]  /*ca20*/  IMAD.U32 R70, RZ, RZ, UR22 ;  /* 0x00000016ff467e24 */ /* 0x000fe2000f8e00ff */
[----:B---3--:R-:W-:Y:S01]  /*ca30*/  @P0 R2UR UR4, R3 ;  /* 0x00000000030402ca */ /* 0x008fe200000e0000 */
[----:B------:R-:W-:Y:S01]  /*ca40*/  IMAD.MOV.U32 R3, RZ, RZ, R72 ;  /* 0x000000ffff037224 */ /* 0x000fe200078e0048 */
[----:B------:R-:W-:Y:S01]  /*ca50*/  @P1 SHF.R.U32.HI R3, RZ, UR27, R64 ;  /* 0x0000001bff031c19 */ /* 0x000fe20008011640 */
[----:B------:R-:W-:-:S03]  /*ca60*/  IMAD.U32 R64, RZ, RZ, UR24 ;  /* 0x00000018ff407e24 */ /* 0x000fc6000f8e00ff */
[--C-:B------:R-:W-:Y:S01]  /*ca70*/  SHF.R.S32.HI R65, RZ, 0x1f, R3.reuse ;  /* 0x0000001fff417819 */ /* 0x100fe20000011403 */
[----:B------:R-:W-:-:S04]  /*ca80*/  IMAD.MOV R67, RZ, RZ, -R3 ;  /* 0x000000ffff437224 */ /* 0x000fc800078e0a03 */
[----:B------:R-:W-:Y:S02]  /*ca90*/  IMAD R67, R67, UR9, R72 ;  /* 0x0000000943437c24 */ /* 0x000fe4000f8e0248 */
[----:B------:R-:W-:Y:S02]  /*caa0*/  UIADD3 UR14, UP0, UP3, UR18, UR14, UR4 ;  /* 0x0000000e120e7290 */ /* 0x000fe4000fb1e004 */
[----:B------:R-:W-:Y:S01]  /*cab0*/  USHF.R.S32.HI UR17, URZ, 0x1f, UR4 ;  /* 0x0000001f3f117899 */ /* 0x000fe20008011404 */
[----:B------:R-:W-:Y:S01]  /*cac0*/  ULDC.64 UR18, c[0x0][0xba8] ;  /* 0x0002ea0000127ab9 */ /* 0x000fe20000000a00 */
[----:B------:R-:W-:Y:S02]  /*cad0*/  @!UP1 ULDC UR18, c[0x0][0xb50] ;  /* 0x0002d40000129ab9 */ /* 0x000fe40000000800 */
[----:B------:R-:W-:Y:S01]  /*cae0*/  UIADD3.X UR16, UR15, UR16, UR17, UP0, UP3 ;  /* 0x000000100f107290 */ /* 0x000fe200087e6411 */
[----:B------:R-:W-:Y:S01]  /*caf0*/  IADD3 R64, P2, P3, R3, UR14, R64 ;  /* 0x0000000e03407c10 */ /* 0x000fe2000fb5e040 */
[----:B------:R-:W-:Y:S01]  /*cb00*/  @!UP1 ULDC UR19, c[0x0][0xb54] ;  /* 0x0002d50000139ab9 */ /* 0x000fe20000000800 */
[----:B------:R-:W-:Y:S01]  /*cb10*/  ULDC.64 UR14, c[0x0][UR23+0x210] ;  /* 0x00008400170e7abb */ /* 0x000fe20008000a00 */
[----:B------:R-:W-:Y:S01]  /*cb20*/  SHF.R.S32.HI R3, RZ, 0x1f, R67 ;  /* 0x0000001fff037819 */ /* 0x000fe20000011443 */
[----:B------:R-:W-:Y:S01]  /*cb30*/  IMAD R68, R67, UR15, RZ ;  /* 0x0000000f43447c24 */ /* 0x000fe2000f8e02ff */
[----:B------:R-:W-:-:S03]  /*cb40*/  IADD3.X R65, R65, UR16, R70, P2, P3 ;  /* 0x0000001041417c10 */ /* 0x000fc600097e6446 */
[----:B------:R-:W-:Y:S02]  /*cb50*/  IMAD R3, R3, UR14, R68 ;  /* 0x0000000e03037c24 */ /* 0x000fe4000f8e0244 */
[----:B------:R-:W-:Y:S01]  /*cb60*/  IMAD.WIDE.U32 R64, R67, UR14, R64 ;  /* 0x0000000e43407c25 */ /* 0x000fe2000f8e0040 */
[----:B------:R-:W-:Y:S01]  /*cb70*/  ULDC UR14, c[0x0][0xa88] ;  /* 0x0002a200000e7ab9 */ /* 0x000fe20000000800 */
[----:B----4-:R-:W-:Y:S02]  /*cb80*/  @P4 R2UR UR14, R66 ;  /* 0x00000000420e42ca */ /* 0x010fe400000e0000 */
[----:B------:R-:W-:Y:S01]  /*cb90*/  IMAD.IADD R3, R65, 0x1, R3 ;  /* 0x0000000141037824 */ /* 0x000fe200078e0203 */
[----:B------:R-:W-:-:S04]  /*cba0*/  LEA R68, P2, R64, UR18, 0x2 ;  /* 0x0000001240447c11 */ /* 0x000fc8000f8410ff */
[----:B------:R-:W-:Y:S01]  /*cbb0*/  LEA.HI.X R69, R64, UR19, R3, 0x2, P2 ;  /* 0x0000001340457c11 */ /* 0x000fe200090f1403 */
[----:B0-----:R-:W-:Y:S08]  /*cbc0*/  @P4 BRA `(.L_x_2810) ;  /* 0x0000000000284947 */ /* 0x001ff00003800000 */
        /* <DEDUP_REMOVED lines=10> */
.L_x_2810:
[----:B------:R-:W2:Y:S04]  /*cc70*/  LDL R70, [R1+0x20] ;  /* 0x0000200001467983 */ /* 0x000ea80000100800 */
[----:B------:R-:W3:Y:S01]  /*cc80*/  LDL R3, [R1+0x1c] ;  /* 0x00001c0001037983 */ /* 0x000ee20000100800 */
[----:B------:R-:W-:Y:S01]  /*cc90*/  UIMAD UR16, UR14, UR9, URZ ;  /* 0x000000090e1072a4 */ /* 0x000fe2000f8e023f */
[----:B------:R-:W-:Y:S02]  /*cca0*/  PLOP3.LUT P3, PT, PT, PT, UP1, 0x80, 0x0 ;  /* 0x000000000000781c */ /* 0x000fe40003f6f018 */
[----:B------:R-:W-:Y:S04]  /*ccb0*/  SHFL.IDX PT, R64, R68, RZ, 0x1c1f ;  /* 0x001c1fff44407589 */ /* 0x000fe800000e0000 */
[----:B------:R-:W0:Y:S04]  /*ccc0*/  SHFL.IDX PT, R65, R69, RZ, 0x1c1f ;  /* 0x001c1fff45417589 */ /* 0x000e2800000e0000 */
[----:B------:R-:W-:Y:S04]  /*ccd0*/  SHFL.IDX PT, R66, R68, 0x1, 0x1c1f ;  /* 0x003c1f0044427f89 */ /* 0x000fe800000e0000 */
[----:B------:R-:W1:Y:S01]  /*cce0*/  SHFL.IDX PT, R67, R69, 0x1, 0x1c1f ;  /* 0x003c1f0045437f89 */ /* 0x000e6200000e0000 */
[----:B--2---:R-:W-:Y:S01]  /*ccf0*/  VIADD R70, R70, UR38 ;  /* 0x0000002646467c36 */ /* 0x004fe20008000000 */
        /* <DEDUP_REMOVED lines=14> */
[----:B------:R-:W-:Y:S01]  /*cde0*/  SHF.R.S32.HI R21, RZ, 0x3, R3 ;  /* 0x00000003ff157819 */ /* 0x000fe20000011403 */
[----:B------:R-:W-:Y:S02]  /*cdf0*/  IMAD.MOV.U32 R3, RZ, RZ, 0x2 ;  /* 0x00000002ff037424 */ /* 0x000fe400078e00ff */
[----:B------:R-:W-:-:S04]  /*ce00*/  IMAD.IADD R20, R0, 0x1, -R5 ;  /* 0x0000000100147824 */ /* 0x000fc800078e0a05 */
[----:B------:R-:W-:-:S04]  /*ce10*/  IMAD.SHL.U32 R0, R20, 0x8, RZ ;  /* 0x0000000814007824 */ /* 0x000fc800078e00ff */
[----:B------:R-:W-:-:S04]  /*ce20*/  IMAD R2, R21, 0x40, R0 ;  /* 0x0000004015027824 */ /* 0x000fc800078e0200 */
[----:B------:R-:W-:-:S03]  /*ce30*/  IMAD.WIDE R2, R2, R3, UR10 ;  /* 0x0000000a02027e25 */ /* 0x000fc6000f8e0203 */
[C---:B------:R-:W-:Y:S02]  /*ce40*/  IADD3 R25, P2, R2.reuse, 0x3000, RZ ;  /* 0x0000300002197810 */ /* 0x040fe40007f5e0ff */
[C---:B------:R-:W-:Y:S02]  /*ce50*/  IADD3 R9, P4, R2.reuse, 0x1000, RZ ;  /* 0x0000100002097810 */ /* 0x040fe40007f9e0ff */
[----:B------:R-:W-:Y:S02]  /*ce60*/  LOP3.LUT R24, R25, 0x380, RZ, 0xc0, !PT ;  /* 0x0000038019187812 */ /* 0x000fe400078ec0ff */
[----:B------:R-:W-:Y:S02]  /*ce70*/  IADD3 R13, P3, R2, 0x2000, RZ ;  /* 0x00002000020d7810 */ /* 0x000fe40007f7e0ff */
[----:B------:R-:W-:Y:S02]  /*ce80*/  SHF.R.U64 R24, R24, 0x3, RZ ;  /* 0x0000000318187819 */ /* 0x000fe400000012ff */
[----:B------:R-:W-:-:S02]  /*ce90*/  LOP3.LUT R8, R9, 0x380, RZ, 0xc0, !PT ;  /* 0x0000038009087812 */ /* 0x000fc400078ec0ff */
[----:B------:R-:W-:Y:S02]  /*cea0*/  LOP3.LUT R12, R13, 0x380, RZ, 0xc0, !PT ;  /* 0x000003800d0c7812 */ /* 0x000fe400078ec0ff */
[----:B------:R-:W-:Y:S01]  /*ceb0*/  LOP3.LUT R24, R24, R25, RZ, 0x3c, !PT ;  /* 0x0000001918187212 */ /* 0x000fe200078e3cff */
[--C-:B------:R-:W-:Y:S01]  /*cec0*/  IMAD.X R25, RZ, RZ, R3.reuse, P2 ;  /* 0x000000ffff197224 */ /* 0x100fe200010e0603 */
[----:B------:R-:W-:Y:S02]  /*ced0*/  IADD3 R49, P2, R2, 0x9000, RZ ;  /* 0x0000900002317810 */ /* 0x000fe40007f5e0ff */
[----:B------:R-:W-:Y:S02]  /*cee0*/  SHF.R.U64 R8, R8, 0x3, RZ ;  /* 0x0000000308087819 */ /* 0x000fe400000012ff */
[----:B------:R-:W-:Y:S01]  /*cef0*/  SHF.R.U64 R12, R12, 0x3, RZ ;  /* 0x000000030c0c7819 */ /* 0x000fe200000012ff */
[----:B------:R-:W-:Y:S01]  /*cf00*/  UIMAD UR12, UR17, UR14, URZ ;  /* 0x0000000e110c72a4 */ /* 0x000fe2000f8e023f */
[----:B------:R-:W-:Y:S01]  /*cf10*/  LOP3.LUT R48, R49, 0x380, RZ, 0xc0, !PT ;  /* 0x0000038031307812 */ /* 0x000fe200078ec0ff */
[----:B------:R-:W-:Y:S01]  /*cf20*/  UIMAD.WIDE.U32 UR10, UR4, UR14, URZ ;  /* 0x0000000e040a72a5 */ /* 0x000fe2000f8e003f */
[----:B------:R-:W-:Y:S01]  /*cf30*/  LOP3.LUT R8, R8, R9, RZ, 0x3c, !PT ;  /* 0x0000000908087212 */ /* 0x000fe200078e3cff */
[--C-:B------:R-:W-:Y:S01]  /*cf40*/  IMAD.X R9, RZ, RZ, R3.reuse, P4 ;  /* 0x000000ffff097224 */ /* 0x100fe200020e0603 */
[----:B------:R-:W-:Y:S01]  /*cf50*/  LOP3.LUT R12, R12, R13, RZ, 0x3c, !PT ;  /* 0x0000000d0c0c7212 */ /* 0x000fe200078e3cff */
[----:B------:R-:W-:Y:S01]  /*cf60*/  IMAD.X R13, RZ, RZ, R3, P3 ;  /* 0x000000ffff0d7224 */ /* 0x000fe200018e0603 */
[----:B------:R-:W-:-:S02]  /*cf70*/  IADD3 R29, P0, R2, 0x4000, RZ ;  /* 0x00004000021d7810 */ /* 0x000fc40007f1e0ff */
[C---:B------:R-:W-:Y:S02]  /*cf80*/  IADD3 R33, P6, R2.reuse, 0x5000, RZ ;  /* 0x0000500002217810 */ /* 0x040fe40007fde0ff */
[C---:B------:R-:W-:Y:S02]  /*cf90*/  IADD3 R37, P5, R2.reuse, 0x6000, RZ ;  /* 0x0000600002257810 */ /* 0x040fe40007fbe0ff */
[C---:B------:R-:W-:Y:S01]  /*cfa0*/  LOP3.LUT R7, R2.reuse, 0x380, RZ, 0xc0, !PT ;  /* 0x0000038002077812 */ /* 0x040fe200078ec0ff */
[----:B------:R-:W-:Y:S01]  /*cfb0*/  UIMAD UR12, UR4, UR15, UR12 ;  /* 0x0000000f040c72a4 */ /* 0x000fe2000f8e020c */
[C---:B------:R-:W-:Y:S01]  /*cfc0*/  IADD3 R41, P4, R2.reuse, 0x7000, RZ ;  /* 0x0000700002297810 */ /* 0x040fe20007f9e0ff */
[----:B------:R-:W-:Y:S01]  /*cfd0*/  @UP2 ULDC UR14, c[0x0][0xbec] ;  /* 0x0002fb00000e2ab9 */ /* 0x000fe20000000800 */
[----:B------:R-:W-:Y:S01]  /*cfe0*/  IADD3 R45, P3, R2, 0x8000, RZ ;  /* 0x00008000022d7810 */ /* 0x000fe20007f7e0ff */
[----:B------:R-:W5:Y:S01]  /*cff0*/  LD.E.128 R8, desc[UR54][R8.64] ;  /* 0x0000003608087980 */ /* 0x000f62000c101d00 */
[----:B------:R-:W-:-:S02]  /*d000*/  SHF.R.U64 R48, R48, 0x3, RZ ;  /* 0x0000000330307819 */ /* 0x000fc400000012ff */
[----:B------:R-:W-:Y:S01]  /*d010*/  LOP3.LUT R28, R29, 0x380, RZ, 0xc0, !PT ;  /* 0x000003801d1c7812 */ /* 0x000fe200078ec0ff */
[----:B------:R-:W5:Y:S01]  /*d020*/  LD.E.128 R12, desc[UR54][R12.64] ;  /* 0x000000360c0c7980 */ /* 0x000f62000c101d00 */
[----:B------:R-:W-:Y:S02]  /*d030*/  LOP3.LUT R32, R33, 0x380, RZ, 0xc0, !PT ;  /* 0x0000038021207812 */ /* 0x000fe400078ec0ff */
[----:B------:R-:W-:Y:S01]  /*d040*/  LOP3.LUT R36, R37, 0x380, RZ, 0xc0, !PT ;  /* 0x0000038025247812 */ /* 0x000fe200078ec0ff */
[----:B------:R-:W5:Y:S01]  /*d050*/  LD.E.128 R24, desc[UR54][R24.64] ;  /* 0x0000003618187980 */ /* 0x000f62000c101d00 */
[----:B------:R-:W-:Y:S02]  /*d060*/  LOP3.LUT R40, R41, 0x380, RZ, 0xc0, !PT ;  /* 0x0000038029287812 */ /* 0x000fe400078ec0ff */
[----:B------:R-:W-:Y:S02]  /*d070*/  LOP3.LUT R44, R45, 0x380, RZ, 0xc0, !PT ;  /* 0x000003802d2c7812 */ /* 0x000fe400078ec0ff */
[----:B------:R-:W-:Y:S01]  /*d080*/  LOP3.LUT R48, R48, R49, RZ, 0x3c, !PT ;  /* 0x0000003130307212 */ /* 0x000fe200078e3cff */
[----:B------:R-:W-:Y:S01]  /*d090*/  IMAD.X R49, RZ, RZ, R3, P2 ;  /* 0x000000ffff317224 */ /* 0x000fe200010e0603 */
[----:B------:R-:W-:-:S02]  /*d0a0*/  IADD3 R5, P2, R2, 0xf000, RZ ;  /* 0x0000f00002057810 */ /* 0x000fc40007f5e0ff */
[----:B------:R-:W-:Y:S02]  /*d0b0*/  SHF.R.U64 R28, R28, 0x3, RZ ;  /* 0x000000031c1c7819 */ /* 0x000fe400000012ff */
[----:B------:R-:W-:Y:S02]  /*d0c0*/  SHF.R.U64 R32, R32, 0x3, RZ ;  /* 0x0000000320207819 */ /* 0x000fe400000012ff */
[----:B------:R-:W-:Y:S01]  /*d0d0*/  SHF.R.U64 R7, R7, 0x3, RZ ;  /* 0x0000000307077819 */ /* 0x000fe200000012ff */
[----:B------:R-:W-:Y:S01]  /*d0e0*/  UIADD3 UR11, UR11, UR12, URZ ;  /* 0x0000000c0b0b7290 */ /* 0x000fe2000fffe03f */
[----:B------:R-:W-:Y:S01]  /*d0f0*/  SHF.R.U64 R36, R36, 0x3, RZ ;  /* 0x0000000324247819 */ /* 0x000fe200000012ff */
[----:B------:R-:W-:Y:S01]  /*d100*/  USHF.R.S32.HI UR4, URZ, 0x1f, UR36 ;  /* 0x0000001f3f047899 */ /* 0x000fe20008011424 */
[----:B------:R-:W-:Y:S01]  /*d110*/  SHF.R.U64 R40, R40, 0x3, RZ ;  /* 0x0000000328287819 */ /* 0x000fe200000012ff */
[----:B------:R-:W-:Y:S01]  /*d120*/  ULDC.64 UR12, c[0x0][0xae8] ;  /* 0x0002ba00000c7ab9 */ /* 0x000fe20000000a00 */
[----:B------:R-:W-:Y:S01]  /*d130*/  SHF.R.U64 R44, R44, 0x3, RZ ;  /* 0x000000032c2c7819 */ /* 0x000fe200000012ff */
[--C-:B------:R-:W-:Y:S01]  /*d140*/  IMAD.X R73, RZ, RZ, R3.reuse, P2 ;  /* 0x000000ffff497224 */ /* 0x100fe200010e0603 */
[----:B------:R-:W-:Y:S01]  /*d150*/  LOP3.LUT R4, R5, 0x380, RZ, 0xc0, !PT ;  /* 0x0000038005047812 */ /* 0x000fe200078ec0ff */
[----:B------:R-:W5:Y:S01]  /*d160*/  LD.E.128 R48, desc[UR54][R48.64] ;  /* 0x0000003630307980 */ /* 0x000f62000c101d00 */
        /* <DEDUP_REMOVED lines=11> */
[----:B------:R-:W-:Y:S01]  /*d220*/  UIMAD.WIDE.U32 UR10, UR42, UR12, UR10 ;  /* 0x0000000c2a0a72a5 */ /* 0x000fe2000f8e000a */
[C---:B------:R-:W-:Y:S01]  /*d230*/  IADD3 R57, P6, R2.reuse, 0xb000, RZ ;  /* 0x0000b00002397810 */ /* 0x040fe20007fde0ff */
[----:B------:R-:W5:Y:S01]  /*d240*/  LD.E.128 R28, desc[UR54][R28.64] ;  /* 0x000000361c1c7980 */ /* 0x000f62000c101d00 */
[----:B------:R-:W-:-:S02]  /*d250*/  IADD3 R61, P5, R2, 0xc000, RZ ;  /* 0x0000c000023d7810 */ /* 0x000fc40007fbe0ff */
[C---:B------:R-:W-:Y:S01]  /*d260*/  IADD3 R65, P4, R2.reuse, 0xd000, RZ ;  /* 0x0000d00002417810 */ /* 0x040fe20007f9e0ff */
[----:B------:R-:W5:Y:S01]  /*d270*/  LD.E.128 R32, desc[UR54][R32.64] ;  /* 0x0000003620207980 */ /* 0x000f62000c101d00 */
[----:B------:R-:W-:Y:S02]  /*d280*/  IADD3 R69, P3, R2, 0xe000, RZ ;  /* 0x0000e00002457810 */ /* 0x000fe40007f7e0ff */
[----:B------:R-:W-:Y:S01]  /*d290*/  SHF.R.U64 R4, R4, 0x3, RZ ;  /* 0x0000000304047819 */ /* 0x000fe200000012ff */
[----:B------:R-:W5:Y:S01]  /*d2a0*/  LD.E.128 R36, desc[UR54][R36.64] ;  /* 0x0000003624247980 */ /* 0x000f62000c101d00 */
[----:B------:R-:W-:Y:S02]  /*d2b0*/  LOP3.LUT R2, R7, R2, RZ, 0x3c, !PT ;  /* 0x0000000207027212 */ /* 0x000fe400078e3cff */
[----:B------:R-:W-:Y:S01]  /*d2c0*/  LOP3.LUT R72, R4, R5, RZ, 0x3c, !PT ;  /* 0x0000000504487212 */ /* 0x000fe200078e3cff */
[----:B------:R-:W-:Y:S01]  /*d2d0*/  UIMAD UR11, UR42, UR13, UR11 ;  /* 0x0000000d2a0b72a4 */ /* 0x000fe2000f8e020b */
[----:B------:R-:W-:Y:S01]  /*d2e0*/  LOP3.LUT R52, R53, 0x380, RZ, 0xc0, !PT ;  /* 0x0000038035347812 */ /* 0x000fe200078ec0ff */
[----:B------:R0:W5:Y:S01]  /*d2f0*/  LD.E.128 R4, desc[UR54][R2.64] ;  /* 0x0000003602047980 */ /* 0x000162000c101d00 */
[----:B------:R-:W-:Y:S01]  /*d300*/  ULDC.64 UR12, c[0x0][0xaf0] ;  /* 0x0002bc00000c7ab9 */ /* 0x000fe20000000a00 */
[----:B------:R-:W-:Y:S01]  /*d310*/  LOP3.LUT R56, R57, 0x380, RZ, 0xc0, !PT ;  /* 0x0000038039387812 */ /* 0x000fe200078ec0ff */
[----:B------:R-:W-:Y:S01]  /*d320*/  UIMAD UR4, UR4, UR12, URZ ;  /* 0x0000000c040472a4 */ /* 0x000fe2000f8e023f */
[----:B------:R-:W-:Y:S01]  /*d330*/  LOP3.LUT R60, R61, 0x380, RZ, 0xc0, !PT ;  /* 0x000003803d3c7812 */ /* 0x000fe200078ec0ff */
[----:B------:R-:W5:Y:S01]  /*d340*/  LD.E.128 R40, desc[UR54][R40.64] ;  /* 0x0000003628287980 */ /* 0x000f62000c101d00 */
[----:B------:R-:W-:-:S02]  /*d350*/  LOP3.LUT R64, R65, 0x380, RZ, 0xc0, !PT ;  /* 0x0000038041407812 */ /* 0x000fc400078ec0ff */
[----:B------:R-:W-:Y:S01]  /*d360*/  LOP3.LUT R68, R69, 0x380, RZ, 0xc0, !PT ;  /* 0x0000038045447812 */ /* 0x000fe200078ec0ff */
[----:B------:R-:W5:Y:S01]  /*d370*/  LD.E.128 R44, desc[UR54][R44.64] ;  /* 0x000000362c2c7980 */ /* 0x000f62000c101d00 */
[----:B0-----:R-:W-:Y:S01]  /*d380*/  IMAD R2, R20, 0x20, R21 ;  /* 0x0000002014027824 */ /* 0x001fe200078e0215 */
[----:B------:R-:W-:Y:S01]  /*d390*/  UIMAD UR4, UR36, UR13, UR4 ;  /* 0x0000000d240472a4 */ /* 0x000fe2000f8e0204 */
[----:B------:R-:W-:Y:S01]  /*d3a0*/  SHF.R.U64 R52, R52, 0x3, RZ ;  /* 0x0000000334347819 */ /* 0x000fe200000012ff */
[----:B------:R-:W5:Y:S01]  /*d3b0*/  LD.E.128 R72, desc[UR54][R72.64] ;  /* 0x0000003648487980 */ /* 0x000f62000c101d00 */
[----:B------:R-:W-:Y:S01]  /*d3c0*/  VIADD R76, R2, UR38 ;  /* 0x00000026024c7c36 */ /* 0x000fe20008000000 */
[----:B------:R-:W-:Y:S01]  /*d3d0*/  UIMAD.WIDE.U32 UR36, UR36, UR12, UR10 ;  /* 0x0000000c242472a5 */ /* 0x000fe2000f8e000a */
[----:B------:R-:W-:Y:S02]  /*d3e0*/  SHF.R.U64 R56, R56, 0x3, RZ ;  /* 0x0000000338387819 */ /* 0x000fe400000012ff */
[----:B------:R-:W-:Y:S01]  /*d3f0*/  @P1 IMAD.HI.U32 R2, R76, UR14, RZ ;  /* 0x0000000e4c021c27 */ /* 0x000fe2000f8e00ff */
[----:B------:R-:W-:Y:S01]  /*d400*/  @UP2 ULDC UR10, c[0x0][0xbf0] ;  /* 0x0002fc00000a2ab9 */ /* 0x000fe20000000800 */
[----:B------:R-:W-:-:S02]  /*d410*/  SHF.R.U64 R60, R60, 0x3, RZ ;  /* 0x000000033c3c7819 */ /* 0x000fc400000012ff */
[----:B------:R-:W-:Y:S01]  /*d420*/  IMAD.MOV.U32 R77, RZ, RZ, R76 ;  /* 0x000000ffff4d7224 */ /* 0x000fe200078e004c */
[----:B------:R-:W-:Y:S01]  /*d430*/  @P1 SHF.R.U32.HI R77, RZ, UR10, R2 ;  /* 0x0000000aff4d1c19 */ /* 0x000fe20008011602 */
[----:B------:R-:W-:Y:S01]  /*d440*/  UIADD3 UR4, UR37, UR4, URZ ;  /* 0x0000000425047290 */ /* 0x000fe2000fffe03f */
[----:B------:R-:W-:Y:S01]  /*d450*/  SHF.R.U64 R64, R64, 0x3, RZ ;  /* 0x0000000340407819 */ /* 0x000fe200000012ff */
[----:B------:R-:W-:Y:S01]  /*d460*/  ULDC.64 UR10, c[0x0][0xae0] ;  /* 0x0002b800000a7ab9 */ /* 0x000fe20000000a00 */
[----:B------:R-:W-:Y:S01]  /*d470*/  SHF.R.U64 R68, R68, 0x3, RZ ;  /* 0x0000000344447819 */ /* 0x000fe200000012ff */
[--C-:B------:R-:W-:Y:S01]  /*d480*/  IMAD.MOV R79, RZ, RZ, -R77.reuse ;  /* 0x000000ffff4f7224 */ /* 0x100fe200078e0a4d */
[----:B------:R-:W-:Y:S02]  /*d490*/  SHF.R.S32.HI R20, RZ, 0x1f, R77 ;  /* 0x0000001fff147819 */ /* 0x000fe4000001144d */
        /* <DEDUP_REMOVED lines=10> */
[----:B------:R-:W5:Y:S01]  /*d540*/  LD.E.128 R52, desc[UR54][R52.64] ;  /* 0x0000003634347980 */ /* 0x000f62000c101d00 */
[----:B------:R-:W-:-:S02]  /*d550*/  IMAD R20, R20, UR10, RZ ;  /* 0x0000000a14147c24 */ /* 0x000fc4000f8e02ff */
[----:B------:R-:W-:Y:S01]  /*d560*/  IMAD R79, R79, UR9, R76 ;  /* 0x000000094f4f7c24 */ /* 0x000fe2000f8e024c */
[----:B------:R-:W5:Y:S01]  /*d570*/  LD.E.128 R56, desc[UR54][R56.64] ;  /* 0x0000003638387980 */ /* 0x000f62000c101d00 */
[----:B------:R-:W-:Y:S02]  /*d580*/  IMAD.U32 R3, RZ, RZ, UR37 ;  /* 0x00000025ff037e24 */ /* 0x000fe4000f8e00ff */
[----:B------:R-:W-:Y:S01]  /*d590*/  IMAD.U32 R2, RZ, RZ, UR36 ;  /* 0x00000024ff027e24 */ /* 0x000fe2000f8e00ff */
[----:B------:R-:W5:Y:S01]  /*d5a0*/  LD.E.128 R60, desc[UR54][R60.64] ;  /* 0x000000363c3c7980 */ /* 0x000f62000c101d00 */
[----:B------:R-:W-:Y:S02]  /*d5b0*/  IMAD.U32 R3, RZ, RZ, UR4 ;  /* 0x00000004ff037e24 */ /* 0x000fe4000f8e00ff */
[C---:B------:R-:W-:Y:S01]  /*d5c0*/  IMAD R81, R77.reuse, UR11, R20 ;  /* 0x0000000b4d517c24 */ /* 0x040fe2000f8e0214 */
[----:B------:R-:W-:Y:S01]  /*d5d0*/  SHF.R.S32.HI R20, RZ, 0x1f, R79 ;  /* 0x0000001fff147819 */ /* 0x000fe2000001144f */
[----:B------:R-:W-:Y:S01]  /*d5e0*/  IMAD.WIDE.U32 R2, R77, UR10, R2 ;  /* 0x0000000a4d027c25 */ /* 0x000fe2000f8e0002 */
[----:B------:R-:W-:Y:S01]  /*d5f0*/  ULDC.64 UR10, c[0x0][0xad8] ;  /* 0x0002b600000a7ab9 */ /* 0x000fe20000000a00 */
[----:B------:R-:W5:Y:S02]  /*d600*/  LD.E.128 R64, desc[UR54][R64.64] ;  /* 0x0000003640407980 */ /* 0x000f64000c101d00 */
[----:B------:R-:W-:-:S02]  /*d610*/  IMAD.IADD R3, R3, 0x1, R81 ;  /* 0x0000000103037824 */ /* 0x000fc400078e0251 */
[----:B------:R-:W-:Y:S01]  /*d620*/  IMAD R20, R20, UR10, RZ ;  /* 0x0000000a14147c24 */ /* 0x000fe2000f8e02ff */
[----:B------:R-:W5:Y:S01]  /*d630*/  LD.E.128 R68, desc[UR54][R68.64] ;  /* 0x0000003644447980 */ /* 0x000f62000c101d00 */
[----:B------:R-:W-:Y:S01]  /*d640*/  VIADD R82, R21, UR38 ;  /* 0x0000002615527c36 */ /* 0x000fe20008000000 */
[----:B------:R-:W-:Y:S01]  /*d650*/  @!PT LDS RZ, [RZ] ;  /* 0x00000000fffff984 */ /* 0x000fe20000000800 */
[----:B------:R-:W-:Y:S01]  /*d660*/  @!PT LDS RZ, [RZ] ;  /* 0x00000000fffff984 */ /* 0x000fe20000000800 */
[----:B------:R-:W-:Y:S01]  /*d670*/  @!PT LDS RZ, [RZ] ;  /* 0x00000000fffff984 */ /* 0x000fe20000000800 */
[----:B------:R-:W-:Y:S01]  /*d680*/  @!PT LDS RZ, [RZ] ;  /* 0x00000000fffff984 */ /* 0x000fe20000000800 */
[----:B------:R0:W-:Y:S06]  /*d690*/  MEMBAR.ALL.CTA ;  /* 0x0000000000007992 */ /* 0x0001ec0000008000 */
[----:B0-----:R-:W0:Y:S01]  /*d6a0*/  FENCE.VIEW.ASYNC.S ;  /* 0x00000000000073c6 */ /* 0x001e220000000000 */
[----:B------:R-:W-:-:S02]  /*d6b0*/  IMAD R21, R79, UR11, R20 ;  /* 0x0000000b4f157c24 */ /* 0x000fc4000f8e0214 */
[----:B------:R-:W-:Y:S01]  /*d6c0*/  IMAD.WIDE.U32 R2, R79, UR10, R2 ;  /* 0x0000000a4f027c25 */ /* 0x000fe2000f8e0002 */
[----:B------:R-:W-:-:S03]  /*d6d0*/  ULDC.64 UR10, c[0x0][0xa80] ;  /* 0x0002a000000a7ab9 */ /* 0x000fc60000000a00 */
        /* <DEDUP_REMOVED lines=11> */
[----:B0-----:R-:W-:Y:S01]  /*d790*/  SYNCS.ARRIVE.TRANS64.RED.A1T0 RZ, [UR8], RZ ;  /* 0x000000ffffff79a7 */ /* 0x001fe20008100408 */
[----:B------:R0:W1:Y:S01]  /*d7a0*/  SHFL.IDX PT, R83, R80, RZ, 0x181f ;  /* 0x00181fff50537589 */ /* 0x00006200000e0000 */
[----:B------:R-:W-:Y:S03]  /*d7b0*/  BSSY B1, `(.L_x_2812) ;  /* 0x000001a000017945 */ /* 0x000fe60003800000 */
[----:B------:R0:W2:Y:S01]  /*d7c0*/  SHFL.IDX PT, R79, R81, RZ, 0x181f ;  /* 0x00181fff514f7589 */ /* 0x0000a200000e0000 */
        /* <DEDUP_REMOVED lines=24> */
.L_x_2813:
[----:B------:R-:W-:Y:S05]  /*d950*/  BSYNC B1 ;  /* 0x0000000000017941 */ /* 0x000fea0003800000 */
.L_x_2812:
[----:B0-----:R0:W3:Y:S01]  /*d960*/  SHFL.IDX PT, R21, R81, 0x1, 0x181f ;  /* 0x00381f0051157f89 */ /* 0x0010e200000e0000 */
[----:B------:R-:W-:Y:S03]  /*d970*/  BSSY B1, `(.L_x_2814) ;  /* 0x0000014000017945 */ /* 0x000fe60003800000 */
[----:B-----5:R0:W4:Y:S01]  /*d980*/  SHFL.IDX PT, R7, R80, 0x1, 0x181f ;  /* 0x00381f0050077f89 */ /* 0x02012200000e0000 */
[----:B------:R-:W-:Y:S05]  /*d990*/  @P1 BRA `(.L_x_2815) ;  /* 0x0000000000441947 */ /* 0x000fea0003800000 */
[----:B------:R-:W-:Y:S02]  /*d9a0*/  ULDC UR4, c[0x0][0xac8] ;  /* 0x0002b20000047ab9 */ /* 0x000fe40000000800 */
[----:B------:R-:W-:Y:S02]  /*d9b0*/  ISETP.GE.AND P4, PT, R0, UR4, PT ;  /* 0x0000000400007c0c */ /* 0x000fe4000bf86270 */
[----:B------:R-:W-:Y:S02]  /*d9c0*/  ISETP.GE.AND P3, PT, R84, UR4, PT ;  /* 0x0000000454007c0c */ /* 0x000fe4000bf66270 */
[----:B------:R-:W-:Y:S02]  /*d9d0*/  ISETP.GE.AND P2, PT, R86, UR4, PT ;  /* 0x0000000456007c0c */ /* 0x000fe4000bf46270 */
[----:B------:R-:W-:-:S07]  /*d9e0*/  ISETP.GE.AND P1, PT, R88, UR4, PT ;  /* 0x0000000458007c0c */ /* 0x000fce000bf26270 */
[-C--:B----4-:R-:W-:Y:S02]  /*d9f0*/  @!P4 LEA R2, P6, R0, R7.reuse, 0x1 ;  /* 0x000000070002c211 */ /* 0x090fe400078c08ff */
        /* <DEDUP_REMOVED lines=11> */
.L_x_2815:
[----:B------:R-:W-:Y:S05]  /*dab0*/  BSYNC B1 ;  /* 0x0000000000017941 */ /* 0x000fea0003800000 */
.L_x_2814:
[----:B---3--:R3:W0:Y:S01]  /*dac0*/  SHFL.IDX PT, R9, R81, 0x2, 0x181f ;  /* 0x00581f0051097f89 */ /* 0x00862200000e0000 */
[----:B------:R-:W-:Y:S03]  /*dad0*/  BSSY B1, `(.L_x_2816) ;  /* 0x0000014000017945 */ /* 0x000fe60003800000 */
[----:B------:R3:W0:Y:S01]  /*dae0*/  SHFL.IDX PT, R5, R80, 0x2, 0x181f ;  /* 0x00581f0050057f89 */ /* 0x00062200000e0000 */
        /* <DEDUP_REMOVED lines=8> */
[----:B------:R-:W-:Y:S02]  /*db70*/  @!P1 LEA R6, P4, R86, R5, 0x1 ;  /* 0x0000000556069211 */ /* 0x000fe400078808ff */
[----:B------:R-:W-:Y:S02]  /*db80*/  @!P3 LEA.HI.X R3, R0, R9, R90, 0x1, P6 ;  /* 0x000000090003b211 */ /* 0x000fe400030f0c5a */
[----:B------:R-:W-:Y:S02]  /*db90*/  @!P0 LEA R8, P6, R88, R5, 0x1 ;  /* 0x0000000558088211 */ /* 0x000fe400078c08ff */
[-C--:B------:R-:W-:Y:S01]  /*dba0*/  @!P2 LEA.HI.X R5, R84, R9.reuse, R85, 0x1, P5 ;  /* 0x000000095405a211 */ /* 0x080fe200028f0c55 */
[----:B------:R0:W-:Y:S01]  /*dbb0*/  @!P3 ST.E.128 desc[UR54][R2.64], R12 ;  /* 0x0000000c0200b985 */ /* 0x0001e2000c101d36 */
[----:B----4-:R-:W-:-:S02]  /*dbc0*/  @!P1 LEA.HI.X R7, R86, R9, R87, 0x1, P4 ;  /* 0x0000000956079211 */ /* 0x010fc400020f0c57 */
[----:B------:R-:W-:Y:S01]  /*dbd0*/  @!P0 LEA.HI.X R9, R88, R9, R89, 0x1, P6 ;  /* 0x0000000958098211 */ /* 0x000fe200030f0c59 */
[----:B------:R0:W-:Y:S04]  /*dbe0*/  @!P2 ST.E.128 desc[UR54][R4.64], R36 ;  /* 0x000000240400a985 */ /* 0x0001e8000c101d36 */
[----:B------:R0:W-:Y:S04]  /*dbf0*/  @!P1 ST.E.128 desc[UR54][R6.64], R52 ;  /* 0x0000003406009985 */ /* 0x0001e8000c101d36 */
[----:B------:R0:W-:Y:S02]  /*dc00*/  @!P0 ST.E.128 desc[UR54][R8.64], R68 ;  /* 0x0000004408008985 */ /* 0x0001e4000c101d36 */
.L_x_2817:
[----:B------:R-:W-:Y:S05]  /*dc10*/  BSYNC B1 ;  /* 0x0000000000017941 */ /* 0x000fea0003800000 */
.L_x_2816:
[----:B0-----:R-:W-:Y:S01]  /*dc20*/  VIADD R2, R82, 0x60 ;  /* 0x0000006052027836 */ /* 0x001fe20000000000 */
[----:B---3--:R-:W0:Y:S04]  /*dc30*/  SHFL.IDX PT, R81, R81, 0x3, 0x181f ;  /* 0x00781f0051517f89 */ /* 0x008e2800000e0000 */
[----:B------:R-:W-:Y:S01]  /*dc40*/  ISETP.GE.AND P0, PT, R2, UR16, PT ;  /* 0x0000001002007c0c */ /* 0x000fe2000bf06270 */
[----:B------:R3:W0:-:S12]  /*dc50*/  SHFL.IDX PT, R9, R80, 0x3, 0x181f ;  /* 0x00781f0050097f89 */ /* 0x00061800000e0000 */
[----:B---3--:R-:W-:Y:S05]  /*dc60*/  @P0 BRA `(.L_x_2818) ;  /* 0x0000002400f00947 */ /* 0x008fea0003800000 */
[----:B------:R-:W-:Y:S02]  /*dc70*/  ULDC UR4, c[0x0][0xac8] ;  /* 0x0002b20000047ab9 */ /* 0x000fe40000000800 */
[----:B------:R-:W-:Y:S02]  /*dc80*/  ISETP.GE.AND P3, PT, R0, UR4, PT ;  /* 0x0000000400007c0c */ /* 0x000fe4000bf66270 */
[----:B------:R-:W-:Y:S02]  /*dc90*/  ISETP.GE.AND P4, PT, R84, UR4, PT ;  /* 0x0000000454007c0c */ /* 0x000fe4000bf86270 */
[----:B------:R-:W-:-:S09]  /*dca0*/  ISETP.GE.AND P5, PT, R86, UR4, PT ;  /* 0x0000000456007c0c */ /* 0x000fd2000bfa6270 */
[-C--:B0-----:R-:W-:Y:S02]  /*dcb0*/  @!P3 LEA R2, P0, R0, R9.reuse, 0x1 ;  /* 0x000000090002b211 */ /* 0x081fe400078008ff */
[-C--:B------:R-:W-:Y:S02]  /*dcc0*/  @!P4 LEA R4, P1, R84, R9.reuse, 0x1 ;  /* 0x000000095404c211 */ /* 0x080fe400078208ff */
[----:B------:R-:W-:Y:S02]  /*dcd0*/  @!P5 LEA R6, P2, R86, R9, 0x1 ;  /* 0x000000095606d211 */ /* 0x000fe400078408ff */
[-C--:B------:R-:W-:Y:S02]  /*dce0*/  @!P3 LEA.HI.X R3, R0, R81.reuse, R90, 0x1, P0 ;  /* 0x000000510003b211 */ /* 0x080fe400000f0c5a */
[-C--:B------:R-:W-:Y:S02]  /*dcf0*/  @!P4 LEA.HI.X R5, R84, R81.reuse, R85, 0x1, P1 ;  /* 0x000000515405c211 */ /* 0x080fe400008f0c55 */
[----:B----4-:R-:W-:Y:S01]  /*dd00*/  @!P5 LEA.HI.X R7, R86, R81, R87, 0x1, P2 ;  /* 0x000000515607d211 */ /* 0x010fe200010f0c57 */
        /* <DEDUP_REMOVED lines=9> */
.L_x_2811:
[----:B------:R-:W-:Y:S01]  /*dda0*/  ULDC.64 UR14, c[0x0][0xb08] ;  /* 0x0002c200000e7ab9 */ /* 0x000fe20000000a00 */
[----:B0-----:R-:W-:Y:S01]  /*ddb0*/  IMAD.MOV.U32 R65, RZ, RZ, R72 ;  /* 0x000000ffff417224 */ /* 0x001fe200078e0048 */
[----:B------:R-:W-:Y:S01]  /*ddc0*/  UIMAD UR12, UR17, UR14, URZ ;  /* 0x0000000e110c72a4 */ /* 0x000fe2000f8e023f */
[C---:B------:R-:W-:Y:S01]  /*ddd0*/  VIADD R163, R17.reuse, 0x58 ;  /* 0x0000005811a37836 */ /* 0x040fe20000000000 */
[----:B------:R-:W-:Y:S01]  /*dde0*/  UIMAD.WIDE.U32 UR10, UR4, UR14, URZ ;  /* 0x0000000e040a72a5 */ /* 0x000fe2000f8e003f */
[C---:B------:R-:W-:Y:S01]  /*ddf0*/  VIADD R165, R17.reuse, 0x50 ;  /* 0x0000005011a57836 */ /* 0x040fe20000000000 */
[----:B------:R-:W-:Y:S01]  /*de00*/  UIMAD UR12, UR4, UR15, UR12 ;  /* 0x0000000f040c72a4 */ /* 0x000fe2000f8e020c */
[C---:B------:R-:W-:Y:S01]  /*de10*/  VIADD R167, R17.reuse, 0x48 ;  /* 0x0000004811a77836 */ /* 0x040fe20000000000 */
        /* <DEDUP_REMOVED lines=11> */
[C---:B------:R-:W-:Y:S01]  /*ded0*/  VIADD R177, R17.reuse, 0x20 ;  /* 0x0000002011b17836 */ /* 0x040fe20000000000 */
[----:B------:R-:W-:Y:S01]  /*dee0*/  UIMAD UR11, UR42, UR13, UR11 ;  /* 0x0000000d2a0b72a4 */ /* 0x000fe2000f8e020b */
[C---:B------:R-:W-:Y:S01]  /*def0*/  VIADD R179, R17.reuse, 0x18 ;  /* 0x0000001811b37836 */ /* 0x040fe20000000000 */
[----:B------:R-:W-:Y:S01]  /*df00*/  UIADD3 UR8, UR8, 0x38820, URZ ;  /* 0x0003882008087890 */ /* 0x000fe2000fffe03f */
[C---:B------:R-:W-:Y:S01]  /*df10*/  VIADD R181, R17.reuse, 0x10 ;  /* 0x0000001011b57836 */ /* 0x040fe20000000000 */
[----:B------:R-:W-:Y:S01]  /*df20*/  UIMAD.WIDE.U32 UR36, UR36, UR14, UR10 ;  /* 0x0000000e242472a5 */ /* 0x000fe2000f8e000a */
[C---:B------:R-:W-:Y:S01]  /*df30*/  VIADD R183, R17.reuse, 0x8 ;  /* 0x0000000811b77836 */ /* 0x040fe20000000000 */
[----:B------:R-:W-:Y:S01]  /*df40*/  ULDC.64 UR12, c[0x0][0xb48] ;  /* 0x0002d200000c7ab9 */ /* 0x000fe20000000a00 */
[----:B------:R-:W-:Y:S01]  /*df50*/  @UP2 ULDC UR10, c[0x0][0xbec] ;  /* 0x0002fb00000a2ab9 */ /* 0x000fe20000000800 */
[----:B------:R-:W-:Y:S01]  /*df60*/  UIADD3 UR11, UR37, UR4, URZ ;  /* 0x00000004250b7290 */ /* 0x000fe2000fffe03f */
[----:B------:R-:W-:Y:S01]  /*df70*/  @P1 IMAD.HI.U32 R0, R72, UR10, RZ ;  /* 0x0000000a48001c27 */ /* 0x000fe2000f8e00ff */
[----:B------:R-:W-:Y:S01]  /*df80*/  UPRMT UR8, URZ, 0x654, UR8 ;  /* 0x000006543f087896 */ /* 0x000fe20008000008 */
[----:B------:R-:W-:Y:S01]  /*df90*/  BSSY B1, `(.L_x_2819) ;  /* 0x00000cb000017945 */ /* 0x000fe20003800000 */
        /* <DEDUP_REMOVED lines=35> */
[C---:B------:R-:W-:Y:S01]  /*e1d0*/  LEA R0, P1, R2.reuse, UR10, 0x2 ;  /* 0x0000000a02007c11 */ /* 0x040fe2000f8210ff */
[C---:B------:R-:W-:Y:S01]  /*e1e0*/  VIADD R164, R17.reuse, 0x50 ;  /* 0x0000005011a47836 */ /* 0x040fe20000000000 */
[----:B------:R-:W-:Y:S01]  /*e1f0*/  SHF.R.S32.HI R157, RZ, 0x1f, R225 ;  /* 0x0000001fff9d7819 */ /* 0x000fe200000114e1 */
[C---:B------:R-:W-:Y:S01]  /*e200*/  VIADD R166, R17.reuse, 0x48 ;  /* 0x0000004811a67836 */ /* 0x040fe20000000000 */
        /* <DEDUP_REMOVED lines=26> */
[----:B012---:R-:W-:Y:S06]  /*e3b0*/  @P2 BRA `(.L_x_2820) ;  /* 0x0000000800202947 */ /* 0x007fec0003800000 */
[----:B------:R-:W-:Y:S02]  /*e3c0*/  ULDC UR4, c[0x0][0xac8] ;  /* 0x0002b20000047ab9 */ /* 0x000fe40000000800 */
[----:B------:R-:W-:Y:S02]  /*e3d0*/  ISETP.GE.AND P3, PT, R17, UR4, PT ;  /* 0x0000000411007c0c */ /* 0x000fe4000bf66270 */
[----:B------:R-:W-:Y:S02]  /*e3e0*/  ISETP.GE.AND P2, PT, R182, UR4, PT ;  /* 0x00000004b6007c0c */ /* 0x000fe4000bf46270 */
[----:B------:R-:W-:Y:S02]  /*e3f0*/  ISETP.GE.AND P1, PT, R180, UR4, PT ;  /* 0x00000004b4007c0c */ /* 0x000fe4000bf26270 */
[----:B------:R-:W-:-:S07]  /*e400*/  ISETP.GE.AND P4, PT, R178, UR4, PT ;  /* 0x00000004b2007c0c */ /* 0x000fce000bf86270 */
[----:B------:R-:W-:Y:S02]  /*e410*/  @!P3 IMAD.WIDE R64, R17, 0x4, R2 ;  /* 0x000000041140b825 */ /* 0x000fe400078e0202 */
        /* <DEDUP_REMOVED lines=57> */
[----:B-1----:R-:W-:-:S03]  /*e7b0*/  @!P4 LEA R66, P6, R226, R2, 0x2 ;  /* 0x00000002e242c211 */ /* 0x002fc600078c10ff */
[----:B------:R0:W-:Y:S01]  /*e7c0*/  @!P1 ST.E.64 desc[UR54][R64.64], R58 ;  /* 0x0000003a40009985 */ /* 0x0001e2000c101b36 */
[----:B------:R-:W-:-:S05]  /*e7d0*/  @!P4 LEA.HI.X R67, R226, R3, R158, 0x2, P6 ;  /* 0x00000003e243c211 */ /* 0x000fca00030f149e */
[----:B------:R1:W-:Y:S01]  /*e7e0*/  @!P4 ST.E.64 desc[UR54][R66.64], R56 ;  /* 0x000000384200c985 */ /* 0x0003e2000c101b36 */
[----:B------:R-:W-:Y:S02]  /*e7f0*/  ISETP.GE.AND P4, PT, R222, UR4, PT ;  /* 0x00000004de007c0c */ /* 0x000fe4000bf86270 */
[----:B0-----:R-:W-:-:S04]  /*e800*/  @!P3 LEA R58, P1, R225, R2, 0x2 ;  /* 0x00000002e13ab211 */ /* 0x001fc800078210ff */
[-C--:B------:R-:W-:Y:S02]  /*e810*/  @!P3 LEA.HI.X R59, R225, R3.reuse, R157, 0x2, P1 ;  /* 0x00000003e13bb211 */ /* 0x080fe400008f149d */
[----:B------:R-:W-:Y:S02]  /*e820*/  ISETP.GE.AND P1, PT, R221, UR4, PT ;  /* 0x00000004dd007c0c */ /* 0x000fe4000bf26270 */
[CC--:B-1----:R-:W-:Y:S01]  /*e830*/  @!P2 LEA R56, P6, R224.reuse, R2.reuse, 0x2 ;  /* 0x00000002e038a211 */ /* 0x0c2fe200078c10ff */
[----:B------:R0:W-:Y:S01]  /*e840*/  @!P3 ST.E.64 desc[UR54][R58.64], R50 ;  /* 0x000000323a00b985 */ /* 0x0001e2000c101b36 */
[C---:B------:R-:W-:Y:S02]  /*e850*/  @!P5 LEA R70, P3, R223.reuse, R2, 0x2 ;  /* 0x00000002df46d211 */ /* 0x040fe400078610ff */
[-C--:B------:R-:W-:Y:S02]  /*e860*/  @!P2 LEA.HI.X R57, R224, R3.reuse, R156, 0x2, P6 ;  /* 0x00000003e039a211 */ /* 0x080fe400030f149c */
[----:B------:R-:W-:-:S02]  /*e870*/  @!P5 LEA.HI.X R71, R223, R3, R151, 0x2, P3 ;  /* 0x00000003df47d211 */ /* 0x000fc400018f1497 */
[----:B------:R-:W-:Y:S01]  /*e880*/  ISETP.GE.AND P6, PT, R220, UR4, PT ;  /* 0x00000004dc007c0c */ /* 0x000fe2000bfc6270 */
[----:B------:R1:W-:Y:S01]  /*e890*/  @!P2 ST.E.64 desc[UR54][R56.64], R48 ;  /* 0x000000303800a985 */ /* 0x0003e2000c101b36 */
[CC--:B------:R-:W-:Y:S02]  /*e8a0*/  @!P4 LEA R64, P2, R222.reuse, R2.reuse, 0x2 ;  /* 0x00000002de40c211 */ /* 0x0c0fe400078410ff */
[----:B------:R-:W-:Y:S01]  /*e8b0*/  ISETP.GE.AND P3, PT, R219, UR4, PT ;  /* 0x00000004db007c0c */ /* 0x000fe2000bf66270 */
[----:B------:R2:W-:Y:S01]  /*e8c0*/  @!P5 ST.E.64 desc[UR54][R70.64], R42 ;  /* 0x0000002a4600d985 */ /* 0x0005e2000c101b36 */
[C---:B------:R-:W-:Y:S02]  /*e8d0*/  @!P1 LEA R66, P5, R221.reuse, R2, 0x2 ;  /* 0x00000002dd429211 */ /* 0x040fe400078a10ff */
[-C--:B------:R-:W-:Y:S02]  /*e8e0*/  @!P4 LEA.HI.X R65, R222, R3.reuse, R150, 0x2, P2 ;  /* 0x00000003de41c211 */ /* 0x080fe400010f1496 */
[----:B------:R-:W-:-:S02]  /*e8f0*/  @!P1 LEA.HI.X R67, R221, R3, R79, 0x2, P5 ;  /* 0x00000003dd439211 */ /* 0x000fc400028f144f */
[----:B------:R-:W-:Y:S01]  /*e900*/  ISETP.GE.AND P2, PT, R218, UR4, PT ;  /* 0x00000004da007c0c */ /* 0x000fe2000bf46270 */
[----:B------:R3:W-:Y:S01]  /*e910*/  @!P4 ST.E.64 desc[UR54][R64.64], R40 ;  /* 0x000000284000c985 */ /* 0x0007e2000c101b36 */
[----:B------:R-:W-:Y:S02]  /*e920*/  ISETP.GE.AND P4, PT, R217, UR4, PT ;  /* 0x00000004d9007c0c */ /* 0x000fe4000bf86270 */
[CC--:B0-----:R-:W-:Y:S01]  /*e930*/  @!P6 LEA R50, P5, R220.reuse, R2.reuse, 0x2 ;  /* 0x00000002dc32e211 */ /* 0x0c1fe200078a10ff */
[----:B------:R0:W-:Y:S01]  /*e940*/  @!P1 ST.E.64 desc[UR54][R66.64], R34 ;  /* 0x0000002242009985 */ /* 0x0001e2000c101b36 */
[C---:B-1----:R-:W-:Y:S02]  /*e950*/  @!P3 LEA R48, P1, R219.reuse, R2, 0x2 ;  /* 0x00000002db30b211 */ /* 0x042fe400078210ff */
[-C--:B------:R-:W-:Y:S02]  /*e960*/  @!P6 LEA.HI.X R51, R220, R3.reuse, R78, 0x2, P5 ;  /* 0x00000003dc33e211 */ /* 0x080fe400028f144e */
[----:B------:R-:W-:-:S02]  /*e970*/  @!P3 LEA.HI.X R49, R219, R3, R77, 0x2, P1 ;  /* 0x00000003db31b211 */ /* 0x000fc400008f144d */
[----:B------:R-:W-:Y:S01]  /*e980*/  ISETP.GE.AND P1, PT, R216, UR4, PT ;  /* 0x00000004d8007c0c */ /* 0x000fe2000bf26270 */
[----:B------:R1:W-:Y:S01]  /*e990*/  @!P6 ST.E.64 desc[UR54][R50.64], R32 ;  /* 0x000000203200e985 */ /* 0x0003e2000c101b36 */
[CC--:B--2---:R-:W-:Y:S02]  /*e9a0*/  @!P2 LEA R42, P5, R218.reuse, R2.reuse, 0x2 ;  /* 0x00000002da2aa211 */ /* 0x0c4fe400078a10ff */
[----:B---3--:R-:W-:Y:S01]  /*e9b0*/  @!P4 LEA R40, P6, R217, R2, 0x2 ;  /* 0x00000002d928c211 */ /* 0x008fe200078c10ff */
[----:B------:R2:W-:Y:S01]  /*e9c0*/  @!P3 ST.E.64 desc[UR54][R48.64], R26 ;  /* 0x0000001a3000b985 */ /* 0x0005e2000c101b36 */
[----:B------:R-:W-:Y:S02]  /*e9d0*/  ISETP.GE.AND P3, PT, R23, UR4, PT ;  /* 0x0000000417007c0c */ /* 0x000fe4000bf66270 */
[-C--:B------:R-:W-:Y:S02]  /*e9e0*/  @!P2 LEA.HI.X R43, R218, R3.reuse, R76, 0x2, P5 ;  /* 0x00000003da2ba211 */ /* 0x080fe400028f144c */
[----:B------:R-:W-:-:S03]  /*e9f0*/  @!P4 LEA.HI.X R41, R217, R3, R75, 0x2, P6 ;  /* 0x00000003d929c211 */ /* 0x000fc600030f144b */
[----:B------:R-:W-:Y:S01]  /*ea00*/  @!P2 ST.E.64 desc[UR54][R42.64], R24 ;  /* 0x000000182a00a985 */ /* 0x000fe2000c101b36 */
[-C--:B0-----:R-:W-:Y:S01]  /*ea10*/  @!P1 LEA R34, P2, R216, R2.reuse, 0x2 ;  /* 0x00000002d8229211 */ /* 0x081fe200078410ff */
[C---:B-1----:R-:W-:Y:S02]  /*ea20*/  VIADD R51, R17.reuse, 0xe8 ;  /* 0x000000e811337836 */ /* 0x042fe40000000000 */
[----:B------:R0:W-:Y:S01]  /*ea30*/  @!P4 ST.E.64 desc[UR54][R40.64], R12 ;  /* 0x0000000c2800c985 */ /* 0x0001e2000c101b36 */
[----:B------:R-:W-:Y:S01]  /*ea40*/  ISETP.GE.AND P4, PT, R22, UR4, PT ;  /* 0x0000000416007c0c */ /* 0x000fe2000bf86270 */
[----:B--2---:R-:W-:Y:S01]  /*ea50*/  VIADD R27, R17, 0xf0 ;  /* 0x000000f0111b7836 */ /* 0x004fe20000000000 */
[-C--:B------:R-:W-:Y:S02]  /*ea60*/  @!P1 LEA.HI.X R35, R216, R3.reuse, R74, 0x2, P2 ;  /* 0x00000003d8239211 */ /* 0x080fe400010f144a */
[----:B------:R-:W-:Y:S02]  /*ea70*/  @!P3 LEA R32, P5, R23, R2, 0x2 ;  /* 0x000000021720b211 */ /* 0x000fe400078a10ff */
[----:B------:R-:W-:Y:S01]  /*ea80*/  ISETP.GE.AND P2, PT, R19, UR4, PT ;  /* 0x0000000413007c0c */ /* 0x000fe2000bf46270 */
[----:B------:R1:W-:Y:S01]  /*ea90*/  @!P1 ST.E.64 desc[UR54][R34.64], R10 ;  /* 0x0000000a22009985 */ /* 0x0003e2000c101b36 */
[----:B------:R-:W-:-:S02]  /*eaa0*/  @!P3 LEA.HI.X R33, R23, R3, R73, 0x2, P5 ;  /* 0x000000031721b211 */ /* 0x000fc400028f1449 */
[----:B------:R-:W-:Y:S02]  /*eab0*/  ISETP.GE.AND P1, PT, R51, UR4, PT ;  /* 0x0000000433007c0c */ /* 0x000fe4000bf26270 */
[----:B------:R-:W-:Y:S01]  /*eac0*/  SHF.R.S32.HI R26, RZ, 0x1f, R19 ;  /* 0x0000001fff1a7819 */ /* 0x000fe20000011413 */
[----:B------:R2:W-:Y:S01]  /*ead0*/  @!P3 ST.E.64 desc[UR54][R32.64], R136 ;  /* 0x000000882000b985 */ /* 0x0005e2000c101b36 */
[----:B0-----:R-:W-:Y:S01]  /*eae0*/  SHF.R.S32.HI R13, RZ, 0x1f, R22 ;  /* 0x0000001fff0d7819 */ /* 0x001fe20000011416 */
        /* <DEDUP_REMOVED lines=8> */
[----:B-1----:R-:W-:Y:S02]  /*eb70*/  SHF.R.S32.HI R11, RZ, 0x1f, R51 ;  /* 0x0000001fff0b7819 */ /* 0x002fe40000011433 */
[----:B------:R-:W-:Y:S01]  /*eb80*/  @!P1 LEA R10, P5, R51, R2, 0x2 ;  /* 0x00000002330a9211 */ /* 0x000fe200078a10ff */
[----:B------:R0:W-:Y:S01]  /*eb90*/  @!P2 ST.E.64 desc[UR54][R12.64], R144 ;  /* 0x000000900c00a985 */ /* 0x0001e2000c101b36 */
[----:B--2---:R-:W-:-:S02]  /*eba0*/  SHF.R.S32.HI R32, RZ, 0x1f, R27 ;  /* 0x0000001fff207819 */ /* 0x004fc4000001141b */
        /* <DEDUP_REMOVED lines=9> */
.L_x_2820:
[----:B------:R-:W-:Y:S05]  /*ec40*/  BSYNC B1 ;  /* 0x0000000000017941 */ /* 0x000fea0003800000 */
.L_x_2819:
[----:B0-----:R0:W1:Y:S04]  /*ec50*/  SHFL.IDX PT, R3, R68, 0x1, 0x1c1f ;  /* 0x003c1f0044037f89 */ /* 0x00106800000e0000 */
[----:B------:R0:W2:Y:S01]  /*ec60*/  SHFL.IDX PT, R2, R0, 0x1, 0x1c1f ;  /* 0x003c1f0000027f89 */ /* 0x0000a200000e0000 */
[----:B------:R-:W-:Y:S05]  /*ec70*/  @P0 BRA `(.L_x_2818) ;  /* 0x0000001400ec0947 */ /* 0x000fea0003800000 */
[----:B------:R-:W-:Y:S02]  /*ec80*/  ULDC UR4, c[0x0][0xac8] ;  /* 0x0002b20000047ab9 */ /* 0x000fe40000000800 */
[----:B------:R-:W-:Y:S02]  /*ec90*/  ISETP.GE.AND P4, PT, R182, UR4, PT ;  /* 0x00000004b6007c0c */ /* 0x000fe4000bf86270 */
[----:B------:R-:W-:Y:S02]  /*eca0*/  ISETP.GE.AND P6, PT, R17, UR4, PT ;  /* 0x0000000411007c0c */ /* 0x000fe4000bfc6270 */
[----:B------:R-:W-:Y:S02]  /*ecb0*/  ISETP.GE.AND P0, PT, R180, UR4, PT ;  /* 0x00000004b4007c0c */ /* 0x000fe4000bf06270 */
[----:B------:R-:W-:Y:S02]  /*ecc0*/  ISETP.GE.AND P2, PT, R178, UR4, PT ;  /* 0x00000004b2007c0c */ /* 0x000fe4000bf46270 */
[----:B------:R-:W-:-:S05]  /*ecd0*/  ISETP.GE.AND P1, PT, R176, UR4, PT ;  /* 0x00000004b0007c0c */ /* 0x000fca000bf26270 */
[CC--:B--2---:R-:W-:Y:S02]  /*ece0*/  @!P4 LEA R12, P3, R182.reuse, R2.reuse, 0x2 ;  /* 0x00000002b60cc211 */ /* 0x0c4fe400078610ff */
        /* <DEDUP_REMOVED lines=19> */
[-C--:B-1----:R-:W-:Y:S02]  /*ee20*/  @!P4 LEA R10, P5, R172, R2.reuse, 0x2 ;  /* 0x00000002ac0ac211 */ /* 0x082fe400078a10ff */
[----:B------:R-:W-:Y:S01]  /*ee30*/  ISETP.GE.AND P1, PT, R166, UR4, PT ;  /* 0x00000004a6007c0c */ /* 0x000fe2000bf26270 */
[----:B------:R1:W-:Y:S01]  /*ee40*/  @!P3 ST.E.64 desc[UR54][R34.64], R108 ;  /* 0x0000006c2200b985 */ /* 0x0003e2000c101b36 */
[----:B------:R-:W-:Y:S02]  /*ee50*/  @!P4 LEA.HI.X R11, R172, R3, R173, 0x2, P5 ;  /* 0x00000003ac0bc211 */ /* 0x000fe400028f14ad */
[----:B--2---:R-:W-:Y:S02]  /*ee60*/  @!P0 LEA R12, P6, R170, R2, 0x2 ;  /* 0x00000002aa0c8211 */ /* 0x004fe400078c10ff */
[----:B------:R-:W-:Y:S01]  /*ee70*/  ISETP.GE.AND P3, PT, R164, UR4, PT ;  /* 0x00000004a4007c0c */ /* 0x000fe2000bf66270 */
[----:B------:R2:W-:Y:S01]  /*ee80*/  @!P4 ST.E.64 desc[UR54][R10.64], R102 ;  /* 0x000000660a00c985 */ /* 0x0005e2000c101b36 */
[----:B------:R-:W-:-:S02]  /*ee90*/  ISETP.GE.AND P4, PT, R162, UR4, PT ;  /* 0x00000004a2007c0c */ /* 0x000fc4000bf86270 */
[----:B------:R-:W-:Y:S02]  /*eea0*/  @!P0 LEA.HI.X R13, R170, R3, R171, 0x2, P6 ;  /* 0x00000003aa0d8211 */ /* 0x000fe400030f14ab */
[----:B---3--:R-:W-:-:S03]  /*eeb0*/  @!P2 LEA R24, P5, R168, R2, 0x2 ;  /* 0x00000002a818a211 */ /* 0x008fc600078a10ff */
[----:B------:R3:W-:Y:S01]  /*eec0*/  @!P0 ST.E.64 desc[UR54][R12.64], R100 ;  /* 0x000000640c008985 */ /* 0x0007e2000c101b36 */
[-C--:B------:R-:W-:Y:S02]  /*eed0*/  @!P2 LEA.HI.X R25, R168, R3.reuse, R169, 0x2, P5 ;  /* 0x00000003a819a211 */ /* 0x080fe400028f14a9 */
[-C--:B----4-:R-:W-:Y:S02]  /*eee0*/  @!P1 LEA R26, P0, R166, R2.reuse, 0x2 ;  /* 0x00000002a61a9211 */ /* 0x090fe400078010ff */
[-C--:B-----5:R-:W-:Y:S01]  /*eef0*/  @!P3 LEA R32, P6, R164, R2.reuse, 0x2 ;  /* 0x00000002a420b211 */ /* 0x0a0fe200078c10ff */
[----:B------:R4:W-:Y:S01]  /*ef00*/  @!P2 ST.E.64 desc[UR54][R24.64], R94 ;  /* 0x0000005e1800a985 */ /* 0x0009e2000c101b36 */
[-C--:B------:R-:W-:Y:S02]  /*ef10*/  @!P1 LEA.HI.X R27, R166, R3.reuse, R167, 0x2, P0 ;  /* 0x00000003a61b9211 */ /* 0x080fe400000f14a7 */
[----:B------:R-:W-:Y:S02]  /*ef20*/  ISETP.GE.AND P2, PT, R229, UR4, PT ;  /* 0x00000004e5007c0c */ /* 0x000fe4000bf46270 */
[----:B-1----:R-:W-:Y:S01]  /*ef30*/  @!P4 LEA R34, P5, R162, R2, 0x2 ;  /* 0x00000002a222c211 */ /* 0x002fe200078a10ff */
        /* <DEDUP_REMOVED lines=8> */
[----:B--2---:R-:W-:-:S04]  /*efc0*/  @!P2 LEA R10, P3, R229, R2, 0x2 ;  /* 0x00000002e50aa211 */ /* 0x004fc800078610ff */
        /* <DEDUP_REMOVED lines=9> */
[CC--:B-1----:R-:W-:Y:S02]  /*f060*/  @!P4 LEA R26, P5, R226.reuse, R2.reuse, 0x2 ;  /* 0x00000002e21ac211 */ /* 0x0c2fe400078a10ff */
[----:B------:R-:W-:Y:S01]  /*f070*/  ISETP.GE.AND P0, PT, R223, UR4, PT ;  /* 0x00000004df007c0c */ /* 0x000fe2000bf06270 */
[----:B------:R1:W-:Y:S01]  /*f080*/  @!P1 ST.E.64 desc[UR54][R24.64], R54 ;  /* 0x0000003618009985 */ /* 0x0003e2000c101b36 */
[----:B------:R-:W-:Y:S02]  /*f090*/  @!P4 LEA.HI.X R27, R226, R3, R158, 0x2, P5 ;  /* 0x00000003e21bc211 */ /* 0x000fe400028f149e */
[----:B------:R-:W-:Y:S02]  /*f0a0*/  ISETP.GE.AND P1, PT, R222, UR4, PT ;  /* 0x00000004de007c0c */ /* 0x000fe4000bf26270 */
[----:B-----5:R-:W-:Y:S01]  /*f0b0*/  @!P3 LEA R32, P6, R225, R2, 0x2 ;  /* 0x00000002e120b211 */ /* 0x020fe200078c10ff */
[----:B------:R4:W-:Y:S01]  /*f0c0*/  @!P4 ST.E.64 desc[UR54][R26.64], R52 ;  /* 0x000000341a00c985 */ /* 0x0009e2000c101b36 */
[----:B------:R-:W-:-:S02]  /*f0d0*/  ISETP.GE.AND P4, PT, R221, UR4, PT ;  /* 0x00000004dd007c0c */ /* 0x000fc4000bf86270 */
[CC--:B0-----:R-:W-:Y:S02]  /*f0e0*/  @!P2 LEA R34, P5, R224.reuse, R2.reuse, 0x2 ;  /* 0x00000002e022a211 */ /* 0x0c1fe400078a10ff */
[-C--:B------:R-:W-:Y:S02]  /*f0f0*/  @!P3 LEA.HI.X R33, R225, R3.reuse, R157, 0x2, P6 ;  /* 0x00000003e121b211 */ /* 0x080fe400030f149d */
[-C--:B------:R-:W-:Y:S02]  /*f100*/  @!P2 LEA.HI.X R35, R224, R3.reuse, R156, 0x2, P5 ;  /* 0x00000003e023a211 */ /* 0x080fe400028f149c */
[CC--:B--2---:R-:W-:Y:S01]  /*f110*/  @!P0 LEA R10, P5, R223.reuse, R2.reuse, 0x2 ;  /* 0x00000002df0a8211 */ /* 0x0c4fe200078a10ff */
[----:B------:R0:W-:Y:S01]  /*f120*/  @!P3 ST.E.64 desc[UR54][R32.64], R46 ;  /* 0x0000002e2000b985 */ /* 0x0001e2000c101b36 */
[----:B------:R-:W-:Y:S02]  /*f130*/  ISETP.GE.AND P3, PT, R220, UR4, PT ;  /* 0x00000004dc007c0c */ /* 0x000fe4000bf66270 */
[----:B---3--:R-:W-:Y:S01]  /*f140*/  @!P1 LEA R12, P6, R222, R2, 0x2 ;  /* 0x00000002de0c9211 */ /* 0x008fe200078c10ff */
[----:B------:R2:W-:Y:S01]  /*f150*/  @!P2 ST.E.64 desc[UR54][R34.64], R44 ;  /* 0x0000002c2200a985 */ /* 0x0005e2000c101b36 */
[----:B------:R-:W-:-:S02]  /*f160*/  @!P0 LEA.HI.X R11, R223, R3, R151, 0x2, P5 ;  /* 0x00000003df0b8211 */ /* 0x000fc400028f1497 */
[----:B------:R-:W-:Y:S02]  /*f170*/  ISETP.GE.AND P2, PT, R219, UR4, PT ;  /* 0x00000004db007c0c */ /* 0x000fe4000bf46270 */
[CC--:B-1----:R-:W-:Y:S01]  /*f180*/  @!P4 LEA R24, P5, R221.reuse, R2.reuse, 0x2 ;  /* 0x00000002dd18c211 */ /* 0x0c2fe200078a10ff */
[----:B------:R-:W-:Y:S01]  /*f190*/  @!P0 ST.E.64 desc[UR54][R10.64], R38 ;  /* 0x000000260a008985 */ /* 0x000fe2000c101b36 */
[-C--:B------:R-:W-:Y:S02]  /*f1a0*/  @!P1 LEA.HI.X R13, R222, R3.reuse, R150, 0x2, P6 ;  /* 0x00000003de0d9211 */ /* 0x080fe400030f1496 */
[----:B------:R-:W-:Y:S02]  /*f1b0*/  @!P4 LEA.HI.X R25, R221, R3, R79, 0x2, P5 ;  /* 0x00000003dd19c211 */ /* 0x000fe400028f144f */
[----:B------:R-:W-:Y:S01]  /*f1c0*/  ISETP.GE.AND P0, PT, R218, UR4, PT ;  /* 0x00000004da007c0c */ /* 0x000fe2000bf06270 */
[----:B------:R1:W-:Y:S01]  /*f1d0*/  @!P1 ST.E.64 desc[UR54][R12.64], R36 ;  /* 0x000000240c009985 */ /* 0x0003e2000c101b36 */
[----:B----4-:R-:W-:-:S03]  /*f1e0*/  @!P3 LEA R26, P1, R220, R2, 0x2 ;  /* 0x00000002dc1ab211 */ /* 0x010fc600078210ff */
[----:B------:R3:W-:Y:S01]  /*f1f0*/  @!P4 ST.E.64 desc[UR54][R24.64], R30 ;  /* 0x0000001e1800c985 */ /* 0x0007e2000c101b36 */
[----:B------:R-:W-:Y:S02]  /*f200*/  ISETP.GE.AND P4, PT, R217, UR4, PT ;  /* 0x00000004d9007c0c */ /* 0x000fe4000bf86270 */
[CC--:B0-----:R-:W-:Y:S02]  /*f210*/  @!P2 LEA R32, P5, R219.reuse, R2.reuse, 0x2 ;  /* 0x00000002db20a211 */ /* 0x0c1fe400078a10ff */
[-C--:B------:R-:W-:Y:S02]  /*f220*/  @!P3 LEA.HI.X R27, R220, R3.reuse, R78, 0x2, P1 ;  /* 0x00000003dc1bb211 */ /* 0x080fe400008f144e */
[----:B------:R-:W-:Y:S02]  /*f230*/  ISETP.GE.AND P1, PT, R216, UR4, PT ;  /* 0x00000004d8007c0c */ /* 0x000fe4000bf26270 */
[----:B------:R-:W-:Y:S01]  /*f240*/  @!P2 LEA.HI.X R33, R219, R3, R77, 0x2, P5 ;  /* 0x00000003db21a211 */ /* 0x000fe200028f144d */
[----:B------:R-:W-:Y:S01]  /*f250*/  @!P3 ST.E.64 desc[UR54][R26.64], R28 ;  /* 0x0000001c1a00b985 */ /* 0x000fe2000c101b36 */
[----:B--2---:R-:W-:Y:S01]  /*f260*/  @!P0 LEA R34, P6, R218, R2, 0x2 ;  /* 0x00000002da228211 */ /* 0x004fe200078c10ff */
[----:B-1----:R-:W-:-:S02]  /*f270*/  VIADD R37, R17, 0xe8 ;  /* 0x000000e811257836 */ /* 0x002fc40000000000 */
[----:B------:R0:W-:Y:S01]  /*f280*/  @!P2 ST.E.64 desc[UR54][R32.64], R20 ;  /* 0x000000142000a985 */ /* 0x0001e2000c101b36 */
[-C--:B------:R-:W-:Y:S01]  /*f290*/  @!P0 LEA.HI.X R35, R218, R3.reuse, R76, 0x2, P6 ;  /* 0x00000003da238211 */ /* 0x080fe200030f144c */
[----:B---3--:R-:W-:Y:S01]  /*f2a0*/  VIADD R25, R17, 0xf0 ;  /* 0x000000f011197836 */ /* 0x008fe20000000000 */
        /* <DEDUP_REMOVED lines=14> */
[-C--:B-1----:R-:W-:Y:S02]  /*f390*/  @!P2 LEA R14, P5, R23, R2.reuse, 0x2 ;  /* 0x00000002170ea211 */ /* 0x082fe400078a10ff */
[-C--:B------:R-:W-:Y:S02]  /*f3a0*/  @!P0 LEA.HI.X R21, R37, R3.reuse, R0, 0x2, P6 ;  /* 0x0000000325158211 */ /* 0x080fe400030f1400 */
[----:B------:R-:W-:Y:S02]  /*f3b0*/  @!P2 LEA.HI.X R15, R23, R3, R73, 0x2, P5 ;  /* 0x00000003170fa211 */ /* 0x000fe400028f1449 */
[----:B------:R-:W-:Y:S02]  /*f3c0*/  SHF.R.S32.HI R0, RZ, 0x1f, R25 ;  /* 0x0000001fff007819 */ /* 0x000fe40000011419 */
[-C--:B--2---:R-:W-:Y:S01]  /*f3d0*/  @!P3 LEA R10, P6, R25, R2.reuse, 0x2 ;  /* 0x00000002190ab211 */ /* 0x084fe200078c10ff */
[----:B------:R0:W-:Y:S01]  /*f3e0*/  @!P2 ST.E.64 desc[UR54][R14.64], R140 ;  /* 0x0000008c0e00a985 */ /* 0x0001e2000c101b36 */
[----:B------:R-:W-:Y:S01]  /*f3f0*/  SHF.R.S32.HI R9, RZ, 0x1f, R22 ;  /* 0x0000001fff097819 */ /* 0x000fe20000011416 */
[----:B---3--:R-:W-:Y:S01]  /*f400*/  VIADD R13, R17, 0xf8 ;  /* 0x000000f8110d7836 */ /* 0x008fe20000000000 */
[----:B------:R-:W-:-:S02]  /*f410*/  @!P4 LEA R8, P5, R22, R2, 0x2 ;  /* 0x000000021608c211 */ /* 0x000fc400078a10ff */
[-C--:B------:R-:W-:Y:S02]  /*f420*/  @!P3 LEA.HI.X R11, R25, R3.reuse, R0, 0x2, P6 ;  /* 0x00000003190bb211 */ /* 0x080fe400030f1400 */
[-C--:B------:R-:W-:Y:S02]  /*f430*/  @!P4 LEA.HI.X R9, R22, R3.reuse, R9, 0x2, P5 ;  /* 0x000000031609c211 */ /* 0x080fe400028f1409 */
[----:B------:R-:W-:Y:S02]  /*f440*/  SHF.R.S32.HI R0, RZ, 0x1f, R19 ;  /* 0x0000001fff007819 */ /* 0x000fe40000011413 */
[C---:B------:R-:W-:Y:S01]  /*f450*/  @!P1 LEA R6, P5, R19.reuse, R2, 0x2 ;  /* 0x0000000213069211 */ /* 0x040fe200078a10ff */
[----:B------:R0:W-:Y:S03]  /*f460*/  @!P4 ST.E.64 desc[UR54][R8.64], R138 ;  /* 0x0000008a0800c985 */ /* 0x0001e6000c101b36 */
[----:B------:R-:W-:-:S05]  /*f470*/  @!P1 LEA.HI.X R7, R19, R3, R0, 0x2, P5 ;  /* 0x0000000313079211 */ /* 0x000fca00028f1400 */
[----:B------:R0:W-:Y:S04]  /*f480*/  @!P1 ST.E.64 desc[UR54][R6.64], R148 ;  /* 0x0000009406009985 */ /* 0x0001e8000c101b36 */
[----:B------:R0:W-:Y:S01]  /*f490*/  @!P0 ST.E.64 desc[UR54][R20.64], R146 ;  /* 0x0000009214008985 */ /* 0x0001e2000c101b36 */
[----:B------:R-:W-:-:S03]  /*f4a0*/  ISETP.GE.AND P0, PT, R13, UR4, PT ;  /* 0x000000040d007c0c */ /* 0x000fc6000bf06270 */
[----:B------:R0:W-:Y:S10]  /*f4b0*/  @!P3 ST.E.64 desc[UR54][R10.64], R132 ;  /* 0x000000840a00b985 */ /* 0x0001f4000c101b36 */
[----:B------:R-:W-:Y:S05]  /*f4c0*/  @P0 BRA `(.L_x_2818) ;  /* 0x0000000c00d80947 */ /* 0x000fea0003800000 */
[----:B------:R-:W-:Y:S02]  /*f4d0*/  LEA R2, P0, R13, R2, 0x2 ;  /* 0x000000020d027211 */ /* 0x000fe400078010ff */
[----:B------:R-:W-:-:S04]  /*f4e0*/  SHF.R.S32.HI R0, RZ, 0x1f, R13 ;  /* 0x0000001fff007819 */ /* 0x000fc8000001140d */
[----:B------:R-:W-:-:S05]  /*f4f0*/  LEA.HI.X R3, R13, R3, R0, 0x2, P0 ;  /* 0x000000030d037211 */ /* 0x000fca00000f1400 */
[----:B------:R1:W-:Y:S01]  /*f500*/  ST.E.64 desc[UR54][R2.64], R4 ;  /* 0x0000000402007985 */ /* 0x0003e2000c101b36 */
[----:B------:R-:W-:Y:S05]  /*f510*/  BRA `(.L_x_2818) ;  /* 0x0000000c00c47947 */ /* 0x000fea0003800000 */
.L_x_2809:
        /* <DEDUP_REMOVED lines=22> */
[----:B--2---:R-:W-:Y:S01]  /*f680*/  @P1 R2UR UR4, R6 ;  /* 0x00000000060412ca */ /* 0x004fe200000e0000 */
[----:B0-----:R-:W-:-:S05]  /*f690*/  VIADD R6, R7, 0xffffff80 ;  /* 0xffffff8007067836 */ /* 0x001fca0000000000 */
[----:B------:R-:W-:-:S07]  /*f6a0*/  ISETP.GT.AND P0, PT, R6, 0x7f, PT ;  /* 0x0000007f0600780c */ /* 0x000fce0003f04270 */
[----:B------:R-:W-:Y:S01]  /*f6b0*/  USHF.R.S32.HI UR16, URZ, 0x1f, UR4 ;  /* 0x0000001f3f107899 */ /* 0x000fe20008011404 */
[----:B-1----:R-:W-:Y:S11]  /*f6c0*/  @P2 BRA `(.L_x_2821) ;  /* 0x0000000000102947 */ /* 0x002ff60003800000 */
[----:B------:R-:W-:Y:S05]  /*f6d0*/  @!P1 BRA `(.L_x_2821) ;  /* 0x00000000000c9947 */ /* 0x000fea0003800000 */
[----:B------:R-:W2:Y:S04]  /*f6e0*/  LDG.E R5, desc[UR54][R2.64] ;  /* 0x0000003602057981 */ /* 0x000ea8000c1e1900 */
[----:B-----5:R-:W2:Y:S02]  /*f6f0*/  LDG.E R0, desc[UR54][R2.64+0x4] ;  /* 0x0000043602007981 */ /* 0x020ea4000c1e1900 */
[----:B--2---:R-:W-:-:S07]  /*f700*/  IMAD.IADD R0, R0, 0x1, -R5 ;  /* 0x0000000100007824 */ /* 0x004fce00078e0a05 */
.L_x_2821:
[----:B------:R-:W-:Y:S01]  /*f710*/  USEL UR36, UR36, URZ, !UP0 ;  /* 0x0000003f24247287 */ /* 0x000fe2000c000000 */
[----:B------:R-:W-:Y:S01]  /*f720*/  BSSY B1, `(.L_x_2822) ;  /* 0x0000037000017945 */ /* 0x000fe20003800000 */
[----:B------:R-:W-:-:S03]  /*f730*/  USEL UR37, UR37, URZ, !UP0 ;  /* 0x0000003f25257287 */ /* 0x000fc6000c000000 */
[----:B------:R-:W-:Y:S09]  /*f740*/  @P0 BRA `(.L_x_2823) ;  /* 0x0000000000d00947 */ /* 0x000ff20003800000 */
        /* <DEDUP_REMOVED lines=8> */
[----:B------:R-:W-:Y:S01]  /*f7d0*/  IMAD.MOV.U32 R5, RZ, RZ, R4 ;  /* 0x000000ffff057224 */ /* 0x000fe200078e0004 */
[----:B------:R-:W-:Y:S02]  /*f7e0*/  UMOV UR8, 0x9b8 ;  /* 0x000009b800087882 */ /* 0x000fe40000000000 */
        /* <DEDUP_REMOVED lines=19> */
[----:B------:R-:W-:Y:S02]  /*f920*/  IMAD.U32 R3, RZ, RZ, UR21 ;  /* 0x00000015ff037e24 */ /* 0x000fe4000f8e00ff */
[----:B------:R-:W-:Y:S01]  /*f930*/  IMAD.U32 R8, RZ, RZ, UR8 ;  /* 0x00000008ff087e24 */ /* 0x000fe2000f8e00ff */
[----:B------:R-:W-:Y:S01]  /*f940*/  ULDC.64 UR8, c[0x0][UR17+0x210] ;  /* 0x0000840011087abb */ /* 0x000fe20008000a00 */
[----:B-1----:R-:W-:Y:S01]  /*f950*/  @P0 SHF.R.U32.HI R5, RZ, R7, R2 ;  /* 0x00000007ff050219 */ /* 0x002fe20000011602 */
[----:B------:R-:W-:-:S04]  /*f960*/  IMAD.U32 R2, RZ, RZ, UR20 ;  /* 0x00000014ff027e24 */ /* 0x000fc8000f8e00ff */
[--C-:B------:R-:W-:Y:S01]  /*f970*/  IMAD.MOV R7, RZ, RZ, -R5.reuse ;  /* 0x000000ffff077224 */ /* 0x100fe200078e0a05 */
[----:B------:R-:W-:Y:S01]  /*f980*/  IADD3 R2, P0, P1, R5, UR10, R2 ;  /* 0x0000000a05027c10 */ /* 0x000fe2000f91e002 */
[----:B------:R-:W-:Y:S01]  /*f990*/  UIADD3.X UR10, UR13, UR11, UR16, UP0, UP1 ;  /* 0x0000000b0d0a7290 */ /* 0x000fe200087e2410 */
[----:B------:R-:W-:Y:S01]  /*f9a0*/  SHF.R.S32.HI R5, RZ, 0x1f, R5 ;  /* 0x0000001fff057819 */ /* 0x000fe20000011405 */
        /* <DEDUP_REMOVED lines=14> */
.L_x_2823:
[----:B------:R-:W-:Y:S05]  /*fa90*/  BSYNC B1 ;  /* 0x0000000000017941 */ /* 0x000fea0003800000 */
.L_x_2822:
        /* <DEDUP_REMOVED lines=43> */
[----:B------:R-:W-:Y:S01]  /*fd50*/  ULDC.64 UR8, c[0x0][0xad8] ;  /* 0x0002b60000087ab9 */ /* 0x000fe20000000a00 */
[----:B-----5:R-:W-:Y:S02]  /*fd60*/  IMAD R11, R0, R11, RZ ;  /* 0x0000000b000b7224 */ /* 0x020fe400078e02ff */
[----:B------:R-:W-:-:S02]  /*fd70*/  IMAD.IADD R3, R3, 0x1, R9 ;  /* 0x0000000103037824 */ /* 0x000fc400078e0209 */
[----:B------:R-:W-:Y:S02]  /*fd80*/  IMAD R4, R4, UR8, RZ ;  /* 0x0000000804047c24 */ /* 0x000fe4000f8e02ff */
[----:B------:R-:W-:-:S04]  /*fd90*/  IMAD.WIDE.U32 R2, R7, UR8, R2 ;  /* 0x0000000807027c25 */ /* 0x000fc8000f8e0002 */
[----:B------:R-:W-:Y:S01]  /*fda0*/  IMAD R5, R7, UR9, R4 ;  /* 0x0000000907057c24 */ /* 0x000fe2000f8e0204 */
[----:B------:R-:W-:Y:S01]  /*fdb0*/  ULDC.64 UR8, c[0x0][0xa80] ;  /* 0x0002a00000087ab9 */ /* 0x000fe20000000a00 */
[----:B------:R-:W-:Y:S02]  /*fdc0*/  VIADD R4, R6, 0x40 ;  /* 0x0000004006047836 */ /* 0x000fe40000000000 */
[----:B------:R-:W-:Y:S01]  /*fdd0*/  IMAD.IADD R3, R3, 0x1, R5 ;  /* 0x0000000103037824 */ /* 0x000fe200078e0205 */
[----:B------:R-:W-:Y:S01]  /*fde0*/  LEA R5, P2, R2, UR8, 0x1 ;  /* 0x0000000802057c11 */ /* 0x000fe2000f8408ff */
        /* <DEDUP_REMOVED lines=33> */
.L_x_2825:
[----:B------:R-:W-:Y:S05]  /*10000*/  BSYNC B1 ;  /* 0x0000000000017941 */ /* 0x000fea0003800000 */
.L_x_2824:
        /* <DEDUP_REMOVED lines=21> */
.L_x_2827:
[----:B------:R-:W-:Y:S05]  /*10160*/  BSYNC B1 ;  /* 0x0000000000017941 */ /* 0x000fea0003800000 */
.L_x_2826:
        /* <DEDUP_REMOVED lines=21> */
.L_x_2829:
[----:B------:R-:W-:Y:S05]  /*102c0*/  BSYNC B1 ;  /* 0x0000000000017941 */ /* 0x000fea0003800000 */
.L_x_2828:
[----:B0-----:R-:W-:Y:S01]  /*102d0*/  VIADD R0, R6, 0x60 ;  /* 0x0000006006007836 */ /* 0x001fe20000000000 */
[----:B--2-4-:R-:W2:Y:S04]  /*102e0*/  SHFL.IDX PT, R4, R4, 0x3, 0x181f ;  /* 0x00781f0004047f89 */ /* 0x014ea800000e0000 */
[----:B------:R-:W-:Y:S01]  /*102f0*/  ISETP.GE.AND P0, PT, R0, R11, PT ;  /* 0x0000000b0000720c */ /* 0x000fe20003f06270 */
[----:B-1-3--:R1:W3:-:S12]  /*10300*/  SHFL.IDX PT, R2, R5, 0x3, 0x181f ;  /* 0x00781f0005027f89 */ /* 0x00a2d800000e0000 */
[----:B-1----:R-:W-:Y:S05]  /*10310*/  @P0 BRA `(.L_x_2818) ;  /* 0x0000000000440947 */ /* 0x002fea0003800000 */
[----:B------:R-:W-:Y:S02]  /*10320*/  ULDC UR4, c[0x0][0xac8] ;  /* 0x0002b20000047ab9 */ /* 0x000fe40000000800 */
[----:B------:R-:W-:Y:S02]  /*10330*/  ISETP.GE.AND P3, PT, R7, UR4, PT ;  /* 0x0000000407007c0c */ /* 0x000fe4000bf66270 */
[----:B------:R-:W-:Y:S02]  /*10340*/  ISETP.GE.AND P2, PT, R9, UR4, PT ;  /* 0x0000000409007c0c */ /* 0x000fe4000bf46270 */
[----:B------:R-:W-:Y:S02]  /*10350*/  ISETP.GE.AND P1, PT, R13, UR4, PT ;  /* 0x000000040d007c0c */ /* 0x000fe4000bf26270 */
[----:B------:R-:W-:-:S07]  /*10360*/  ISETP.GE.AND P0, PT, R15, UR4, PT ;  /* 0x000000040f007c0c */ /* 0x000fce000bf06270 */
[----:B---3--:R-:W-:-:S04]  /*10370*/  @!P3 LEA R6, P4, R7, R2, 0x1 ;  /* 0x000000020706b211 */ /* 0x008fc800078808ff */
[----:B--2---:R-:W-:Y:S02]  /*10380*/  @!P3 LEA.HI.X R7, R7, R4, R12, 0x1, P4 ;  /* 0x000000040707b211 */ /* 0x004fe400020f0c0c */
        /* <DEDUP_REMOVED lines=10> */
.L_x_2818:
[----:B------:R-:W-:Y:S05]  /*10430*/  BSYNC B0 ;  /* 0x0000000000007941 */ /* 0x000fea0003800000 */
.L_x_2808:
[----:B------:R-:W-:Y:S02]  /*10440*/  ULDC UR4, c[0x0][0xc3c] ;  /* 0x00030f0000047ab9 */ /* 0x000fe40000000800 */
[----:B------:R-:W-:-:S06]  /*10450*/  UISETP.GE.AND UP0, UPT, UR7, UR4, UPT ;  /* 0x000000040700728c */ /* 0x000fcc000bf06270 */
[----:B------:R-:W-:-:S13]  /*10460*/  PLOP3.LUT P0, PT, PT, PT, UP0, 0x80, 0x0 ;  /* 0x000000000000781c */ /* 0x000fda0003f0f008 */
[----:B------:R-:W-:Y:S05]  /*10470*/  @!P0 BRA `(.L_x_2830) ;  /* 0xffffff0c00008947 */ /* 0x000fea000383ffff */
[----:B------:R-:W-:Y:S05]  /*10480*/  EXIT ;  /* 0x000000000000794d */ /* 0x000fea0003800000 */
.L_x_2765:
        /* <DEDUP_REMOVED lines=59> */
.L_x_2834:
        /* <DEDUP_REMOVED lines=38> */
.L_x_2832:
        /* <DEDUP_REMOVED lines=17> */
.L_x_2835:
        /* <DEDUP_REMOVED lines=61> */
.L_x_2836:
        /* <DEDUP_REMOVED lines=63> */
.L_x_2837:
[----:B------:R-:W-:-:S05]  /*11370*/  LOP3.LUT R33, RZ, R2, RZ, 0x33, !PT ;  /* 0x00000002ff217212 */ /* 0x000fca00078e33ff */
[----:B------:R-:W-:Y:S01]  /*11380*/  IMAD.IADD R33, R0, 0x1, R33 ;  /* 0x0000000100217824 */ /* 0x000fe200078e0221 */
[----:B------:R-:W-:Y:S06]  /*11390*/  BRA `(.L_x_2838) ;  /* 0x0000000000107947 */ /* 0x000fec0003800000 */
.L_x_2833:
[----:B------:R-:W-:Y:S01]  /*113a0*/  IMAD.MOV.U32 R32, RZ, RZ, R11 ;  /* 0x000000ffff207224 */ /* 0x000fe200078e000b */
[----:B------:R-:W-:Y:S01]  /*113b0*/  ULDC UR39, c[0x0][0xc3c] ;  /* 0x00030f0000277ab9 */ /* 0x000fe20000000800 */
[----:B------:R-:W-:Y:S02]  /*113c0*/  IMAD.MOV.U32 R33, RZ, RZ, RZ ;  /* 0x000000ffff217224 */ /* 0x000fe400078e00ff */
[----:B------:R-:W-:-:S07]  /*113d0*/  IMAD.MOV.U32 R34, RZ, RZ, RZ ;  /* 0x000000ffff227224 */ /* 0x000fce00078e00ff */
.L_x_2838:
[----:B------:R-:W-:Y:S01]  /*113e0*/  ISETP.NE.AND P0, PT, R7, RZ, PT ;  /* 0x000000ff0700720c */ /* 0x000fe20003f05270 */
[----:B------:R-:W-:-:S12]  /*113f0*/  IMAD.U32 R35, RZ, RZ, UR39 ;  /* 0x00000027ff237e24 */ /* 0x000fd8000f8e00ff */
[----:B------:R-:W0:Y:S01]  /*11400*/  @!P0 S2R R3, SR_CgaCtaId ;  /* 0x0000000000038919 */ /* 0x000e220000008800 */
[----:B------:R-:W-:-:S04]  /*11410*/  @!P0 MOV R0, 0x400 ;  /* 0x0000040000008802 */ /* 0x000fc80000000f00 */
[----:B0-----:R-:W-:-:S05]  /*11420*/  @!P0 LEA R0, R3, R0, 0x18 ;  /* 0x0000000003008211 */ /* 0x001fca00078ec0ff */
[----:B------:R0:W-:Y:S01]  /*11430*/  @!P0 STS.128 [R0+0x388d0], R32 ;  /* 0x0388d02000008388 */ /* 0x0001e20000000c00 */
[----:B------:R-:W-:Y:S06]  /*11440*/  BAR.ARV 0x5, 0x180 ;  /* 0x0146000000007b1d */ /* 0x000fec0000002000 */
.L_x_2831:
        /* <DEDUP_REMOVED lines=10> */
[----:B------:R-:W-:Y:S01]  /*114f0*/  ULOP3.LUT UR42, UR43, 0x2, URZ, 0xfc, !UPT ;  /* 0x000000022b2a7892 */ /* 0x000fe2000f8efc3f */
[----:B------:R-:W-:Y:S01]  /*11500*/  STL [R1+0x18], RZ ;  /* 0x000018ff01007387 */ /* 0x000fe20000100800 */
[----:B------:R-:W-:Y:S01]  /*11510*/  IMAD.MOV.U32 R28, RZ, RZ, 0x1 ;  /* 0x00000001ff1c7424 */ /* 0x000fe200078e00ff */
[----:B------:R-:W-:Y:S01]  /*11520*/  ULOP3.LUT UR44, UR43, 0x1, URZ, 0xfc, !UPT ;  /* 0x000000012b2c7892 */ /* 0x000fe2000f8efc3f */
[----:B------:R-:W-:Y:S01]  /*11530*/  IMAD.MOV.U32 R24, RZ, RZ, RZ ;  /* 0x000000ffff187224 */ /* 0x000fe200078e00ff */
[----:B------:R-:W-:Y:S01]  /*11540*/  ULDC UR46, c[0x0][0xc] ;  /* 0x00000300002e7ab9 */ /* 0x000fe20000000800 */
[----:B--2---:R-:W-:Y:S02]  /*11550*/  IMAD.U32 R36, RZ, RZ, UR4 ;  /* 0x00000004ff247e24 */ /* 0x004fe4000f8e00ff */
[C---:B-1----:R-:W-:Y:S01]  /*11560*/  IMAD.SHL.U32 R17, R8.reuse, 0x80, RZ ;  /* 0x0000008008117824 */ /* 0x042fe200078e00ff */
[C---:B------:R-:W-:Y:S01]  /*11570*/  LOP3.LUT R6, R8.reuse, 0x7f, RZ, 0xc0, !PT ;  /* 0x0000007f08067812 */ /* 0x040fe200078ec0ff */
[C---:B------:R-:W-:Y:S01]  /*11580*/  IMAD.SHL.U32 R5, R8.reuse, 0x10, RZ ;  /* 0x0000001008057824 */ /* 0x040fe200078e00ff */
[C---:B------:R-:W-:Y:S01]  /*11590*/  R2P PR, R8.reuse, 0x6 ;  /* 0x0000000608007804 */ /* 0x040fe20000000000 */
[----:B------:R-:W-:Y:S01]  /*115a0*/  IMAD.SHL.U32 R4, R8, 0x2, RZ ;  /* 0x0000000208047824 */ /* 0x000fe200078e00ff */
[----:B0-----:R-:W-:-:S02]  /*115b0*/  SHF.R.U32.HI R0, RZ, 0x5, R6 ;  /* 0x00000005ff007819 */ /* 0x001fc40000011606 */
[C---:B------:R-:W-:Y:S02]  /*115c0*/  LOP3.LUT R7, R17.reuse, 0x400, RZ, 0xc0, !PT ;  /* 0x0000040011077812 */ /* 0x040fe400078ec0ff */
[----:B------:R-:W-:Y:S02]  /*115d0*/  LOP3.LUT R3, R17, 0x380, RZ, 0xc0, !PT ;  /* 0x0000038011037812 */ /* 0x000fe400078ec0ff */
[----:B------:R-:W-:Y:S01]  /*115e0*/  SEL R37, R37, 0xffffffc0, !P2 ;  /* 0xffffffc025257807 */ /* 0x000fe20005000000 */
[C---:B------:R-:W-:Y:S01]  /*115f0*/  IMAD R7, R0.reuse, 0x800, R7 ;  /* 0x0000080000077824 */ /* 0x040fe200078e0207 */
[----:B------:R-:W-:Y:S01]  /*11600*/  LOP3.LUT R2, R3, 0x10, R8, 0xf8, !PT ;  /* 0x0000001003027812 */ /* 0x000fe200078ef808 */
[----:B------:R-:W-:Y:S01]  /*11610*/  IMAD R0, R0, 0x10, R3 ;  /* 0x0000001000007824 */ /* 0x000fe200078e0203 */
[----:B------:R-:W-:Y:S02]  /*11620*/  LOP3.LUT R3, R5, 0x3f0, RZ, 0xc0, !PT ;  /* 0x000003f005037812 */ /* 0x000fe400078ec0ff */
[----:B------:R-:W-:-:S02]  /*11630*/  LOP3.LUT R2, R2, 0x70, R5, 0x78, !PT ;  /* 0x0000007002027812 */ /* 0x000fc400078e7805 */
[----:B------:R-:W-:Y:S02]  /*11640*/  LOP3.LUT R0, R0, 0x70, R5, 0x78, !PT ;  /* 0x0000007000007812 */ /* 0x000fe400078e7805 */
[----:B------:R-:W-:Y:S01]  /*11650*/  LOP3.LUT R4, R3, 0x70, R4, 0x78, !PT ;  /* 0x0000007003047812 */ /* 0x000fe200078e7804 */
[----:B------:R-:W-:Y:S01]  /*11660*/  IMAD.IADD R26, R7, 0x1, R2 ;  /* 0x00000001071a7824 */ /* 0x000fe200078e0202 */
[----:B------:R-:W-:Y:S01]  /*11670*/  LOP3.LUT R17, R0, 0xc00, R17, 0xf8, !PT ;  /* 0x00000c0000117812 */ /* 0x000fe200078ef811 */
[----:B------:R-:W-:Y:S01]  /*11680*/  IMAD.MOV.U32 R0, RZ, RZ, 0x20 ;  /* 0x00000020ff007424 */ /* 0x000fe200078e00ff */
[----:B------:R-:W-:Y:S02]  /*11690*/  MOV R3, 0x400 ;  /* 0x0000040000037802 */ /* 0x000fe40000000f00 */
[----:B------:R-:W-:Y:S02]  /*116a0*/  SHF.R.U32.HI R6, RZ, 0x3, R6 ;  /* 0x00000003ff067819 */ /* 0x000fe40000011606 */
[----:B------:R-:W-:-:S02]  /*116b0*/  SEL R2, R0, 0xffffffe0, !P1 ;  /* 0xffffffe000027807 */ /* 0x000fc40004800000 */
[--C-:B------:R-:W-:Y:S02]  /*116c0*/  LOP3.LUT R0, R4, 0x400, R5.reuse, 0xf8, !PT ;  /* 0x0000040004007812 */ /* 0x100fe400078ef805 */
[----:B------:R-:W-:Y:S01]  /*116d0*/  LEA R18, R36, R3, 0x18 ;  /* 0x0000000324127211 */ /* 0x000fe200078ec0ff */
        /* <DEDUP_REMOVED lines=11> */
.L_x_2915:
        /* <DEDUP_REMOVED lines=51> */
.L_x_2840:
        /* <DEDUP_REMOVED lines=16> */
.L_x_2841:
        /* <DEDUP_REMOVED lines=9> */
.L_x_2842:
[----:B-1----:R-:W1:Y:S01]  /*11c50*/  LDC R2, c[0x0][0x448] ;  /* 0x00011200ff027b82 */ /* 0x002e620000000800 */
[----:B-----5:R-:W-:Y:S01]  /*11c60*/  IMAD.IADD R19, R0, 0x1, -R31 ;  /* 0x0000000100137824 */ /* 0x020fe200078e0a1f */
[----:B------:R-:W-:-:S03]  /*11c70*/  LOP3.LUT R16, R16, 0xfffffeff, RZ, 0xc0, !PT ;  /* 0xfffffeff10107812 */ /* 0x000fc600078ec0ff */
[----:B------:R-:W-:Y:S01]  /*11c80*/  VIADD R0, R19, 0x7f ;  /* 0x0000007f13007836 */ /* 0x000fe20000000000 */
[----:B-1----:R-:W-:Y:S01]  /*11c90*/  ISETP.NE.AND P0, PT, R2, 0x1, PT ;  /* 0x000000010200780c */ /* 0x002fe20003f05270 */
[----:B------:R-:W-:-:S04]  /*11ca0*/  IMAD.SHL.U32 R2, R33, 0x80, RZ ;  /* 0x0000008021027824 */ /* 0x000fc800078e00ff */
[----:B------:R-:W-:-:S08]  /*11cb0*/  VIADD R2, R2, 0x7f ;  /* 0x0000007f02027836 */ /* 0x000fd00000000000 */
[----:B------:R-:W1:Y:S01]  /*11cc0*/  @P0 LDC R3, c[0x0][0x44c] ;  /* 0x00011300ff030b82 */ /* 0x000e620000000800 */
[----:B------:R-:W-:-:S07]  /*11cd0*/  @P0 LOP3.LUT R16, R16, 0x100, RZ, 0xfc, !PT ;  /* 0x0000010010100812 */ /* 0x000fce00078efcff */
[----:B------:R-:W2:Y:S01]  /*11ce0*/  @P0 LDC R4, c[0x0][0x450] ;  /* 0x00011400ff040b82 */ /* 0x000ea20000000800 */
[----:B-1----:R-:W-:-:S05]  /*11cf0*/  @P0 IMAD.HI.U32 R3, R2, R3, RZ ;  /* 0x0000000302030227 */ /* 0x002fca00078e00ff */
[----:B--2---:R-:W-:Y:S02]  /*11d00*/  @P0 SHF.R.U32.HI R2, RZ, R4, R3 ;  /* 0x00000004ff020219 */ /* 0x004fe40000011603 */
[----:B0-----:R-:W-:-:S05]  /*11d10*/  IADD3 R3, R19, 0x80, -R25 ;  /* 0x0000008013037810 */ /* 0x001fca0007ffe819 */
[----:B------:R-:W-:Y:S01]  /*11d20*/  IMAD.IADD R2, R3, 0x1, R2 ;  /* 0x0000000103027824 */ /* 0x000fe200078e0202 */
[----:B------:R-:W-:-:S04]  /*11d30*/  SHF.R.S32.HI R3, RZ, 0x1f, R0 ;  /* 0x0000001fff037819 */ /* 0x000fc80000011400 */
[----:B------:R-:W-:Y:S02]  /*11d40*/  SHF.R.S32.HI R5, RZ, 0x1f, R2 ;  /* 0x0000001fff057819 */ /* 0x000fe40000011402 */
[----:B------:R-:W-:Y:S02]  /*11d50*/  LEA.HI R3, R3, R0, RZ, 0x7 ;  /* 0x0000000003037211 */ /* 0x000fe400078f38ff */
[----:B------:R-:W-:Y:S02]  /*11d60*/  LEA.HI R5, R5, R2, RZ, 0x7 ;  /* 0x0000000205057211 */ /* 0x000fe400078f38ff */
[----:B------:R-:W-:Y:S02]  /*11d70*/  SHF.R.S32.HI R3, RZ, 0x7, R3 ;  /* 0x00000007ff037819 */ /* 0x000fe40000011403 */
[----:B------:R-:W-:-:S04]  /*11d80*/  SHF.R.S32.HI R0, RZ, 0x7, R5 ;  /* 0x00000007ff007819 */ /* 0x000fc80000011405 */
[----:B------:R-:W-:Y:S02]  /*11d90*/  VIMNMX R5, R3, R0, PT ;  /* 0x0000000003057248 */ /* 0x000fe40003fe0100 */
[C---:B------:R-:W-:Y:S02]  /*11da0*/  LOP3.LUT R0, R34.reuse, 0xff000000, RZ, 0xc0, !PT ;  /* 0xff00000022007812 */ /* 0x040fe400078ec0ff */
[----:B------:R-:W-:Y:S02]  /*11db0*/  ISETP.GE.AND P0, PT, R5, 0x1, PT ;  /* 0x000000010500780c */ /* 0x000fe40003f06270 */
        /* <DEDUP_REMOVED lines=8> */
[----:B------:R-:W0:Y:S02]  /*11e40*/  @!P0 LDC R0, c[0x0][0x9f0] ;  /* 0x00027c00ff008b82 */ /* 0x000e240000000800 */
[-C--:B0-----:R-:W-:Y:S02]  /*11e50*/  IABS R4, R0.reuse ;  /* 0x0000000000047213 */ /* 0x081fe40000000000 */
[----:B------:R-:W-:Y:S02]  /*11e60*/  IADD3 R7, R0, -0x1, R5 ;  /* 0xffffffff00077810 */ /* 0x000fe40007ffe005 */
[----:B------:R-:W0:Y:S02]  /*11e70*/  I2F.RP R6, R4 ;  /* 0x0000000400067306 */ /* 0x000e240000209400 */
[----:B------:R-:W-:-:S04]  /*11e80*/  LOP3.LUT R2, R7, R0, RZ, 0x3c, !PT ;  /* 0x0000000007027212 */ /* 0x000fc800078e3cff */
[----:B------:R-:W-:Y:S01]  /*11e90*/  ISETP.GE.AND P2, PT, R2, RZ, PT ;  /* 0x000000ff0200720c */ /* 0x000fe20003f46270 */
[----:B------:R-:W-:Y:S01]  /*11ea0*/  IMAD.MOV.U32 R2, RZ, RZ, RZ ;  /* 0x000000ffff027224 */ /* 0x000fe200078e00ff */
[----:B0-----:R-:W0:Y:S02]  /*11eb0*/  MUFU.RCP R6, R6 ;  /* 0x0000000600067308 */ /* 0x001e240000001000 */
[----:B0-----:R-:W-:Y:S01]  /*11ec0*/  VIADD R3, R6, 0xffffffe ;  /* 0x0ffffffe06037836 */ /* 0x001fe20000000000 */
[----:B------:R-:W-:-:S05]  /*11ed0*/  IABS R6, R0 ;  /* 0x0000000000067213 */ /* 0x000fca0000000000 */
[----:B------:R-:W0:Y:S01]  /*11ee0*/  F2I.FTZ.U32.TRUNC.NTZ R3, R3 ;  /* 0x0000000300037305 */ /* 0x000e22000021f000 */
[----:B------:R-:W-:Y:S02]  /*11ef0*/  IMAD.MOV R6, RZ, RZ, -R6 ;  /* 0x000000ffff067224 */ /* 0x000fe400078e0a06 */
[----:B0-----:R-:W-:-:S04]  /*11f00*/  IMAD.MOV R9, RZ, RZ, -R3 ;  /* 0x000000ffff097224 */ /* 0x001fc800078e0a03 */
        /* <DEDUP_REMOVED lines=14> */
.L_x_2843:
[-C--:B------:R-:W-:Y:S01]  /*11ff0*/  IMAD R30, R30, R3.reuse, RZ ;  /* 0x000000031e1e7224 */ /* 0x080fe200078e02ff */
[----:B------:R-:W-:Y:S04]  /*12000*/  BSSY B7, `(.L_x_2844) ;  /* 0x00004c9000077945 */ /* 0x000fe80003800000 */
[----:B------:R-:W-:-:S04]  /*12010*/  VIADDMNMX R23, R30, R3, R5, PT ;  /* 0x000000031e177246 */ /* 0x000fc80003800105 */
[----:B------:R-:W-:Y:S01]  /*12020*/  ISETP.GT.AND P0, PT, R23, R30, PT ;  /* 0x0000001e1700720c */ /* 0x000fe20003f04270 */
[----:B------:R0:W-:-:S12]  /*12030*/  STL [R1+0x14], R23 ;  /* 0x0000141701007387 */ /* 0x0001d80000100800 */
[----:B0-----:R-:W-:Y:S05]  /*12040*/  @P0 BRA `(.L_x_2845) ;  /* 0x0000000000440947 */ /* 0x001fea0003800000 */
        /* <DEDUP_REMOVED lines=17> */
.L_x_2845:
        /* <DEDUP_REMOVED lines=20> */
.L_x_2848:
[----:B------:R-:W-:Y:S05]  /*122a0*/  BSYNC B6 ;  /* 0x0000000000067941 */ /* 0x000fea0003800000 */
.L_x_2847:
        /* <DEDUP_REMOVED lines=22> */
.L_x_2850:
[----:B------:R-:W-:Y:S05]  /*12410*/  BSYNC B6 ;  /* 0x0000000000067941 */ /* 0x000fea0003800000 */
.L_x_2849:
        /* <DEDUP_REMOVED lines=20> */
.L_x_2852:
[----:B------:R-:W-:Y:S05]  /*12560*/  BSYNC B6 ;  /* 0x0000000000067941 */ /* 0x000fea0003800000 */
.L_x_2851:
        /* <DEDUP_REMOVED lines=19> */
.L_x_2854:
[----:B------:R-:W-:Y:S05]  /*126a0*/  BSYNC B6 ;  /* 0x0000000000067941 */ /* 0x000fea0003800000 */
.L_x_2853:
[----:B------:R-:W-:Y:S01]  /*126b0*/  ULDC.64 UR4, c[0x0][0x9f8] ;  /* 0x00027e0000047ab9 */ /* 0x000fe20000000a00 */
[----:B------:R-:W0:Y:S01]  /*126c0*/  S2R R20, SR_TID.X ;  /* 0x0000000000147919 */ /* 0x000e220000002100 */
[----:B------:R-:W-:Y:S01]  /*126d0*/  UISETP.NE.U32.AND UP0, UPT, UR4, URZ, UPT ;  /* 0x0000003f0400728c */ /* 0x000fe2000bf05070 */
[----:B------:R-:W1:Y:S03]  /*126e0*/  LDC R8, c[0x0][0x430] ;  /* 0x00010c00ff087b82 */ /* 0x000e660000000800 */
[----:B------:R-:W-:-:S06]  /*126f0*/  UISETP.NE.AND.EX UP0, UPT, UR5, URZ, UPT, UP0 ;  /* 0x0000003f0500728c */ /* 0x000fcc000bf05300 */
[----:B------:R-:W-:-:S05]  /*12700*/  PLOP3.LUT P0, PT, PT, PT, UP0, 0x80, 0x0 ;  /* 0x000000000000781c */ /* 0x000fca0003f0f008 */
[----:B------:R-:W-:-:S04]  /*12710*/  @UP0 UIADD3 UR4, UP1, UR37, UR4, URZ ;  /* 0x0000000425040290 */ /* 0x000fc8000ff3e03f */
[----:B------:R-:W-:Y:S02]  /*12720*/  @UP0 UIADD3.X UR5, UR36, UR5, URZ, UP1, !UPT ;  /* 0x0000000524050290 */ /* 0x000fe40008ffe43f */
[----:B------:R-:W-:-:S04]  /*12730*/  IMAD.U32 R2, RZ, RZ, UR4 ;  /* 0x00000004ff027e24 */ /* 0x000fc8000f8e00ff */
[----:B------:R-:W-:-:S05]  /*12740*/  IMAD.U32 R3, RZ, RZ, UR5 ;  /* 0x00000005ff037e24 */ /* 0x000fca000f8e00ff */
[----:B------:R2:W3:Y:S01]  /*12750*/  @P0 LDG.E R29, desc[UR54][R2.64] ;  /* 0x00000036021d0981 */ /* 0x0004e2000c1e1900 */
[----:B0-----:R-:W-:Y:S02]  /*12760*/  LOP3.LUT R21, R20, 0x7f, RZ, 0xc0, !PT ;  /* 0x0000007f14157812 */ /* 0x001fe400078ec0ff */
[----:B-1----:R-:W-:Y:S01]  /*12770*/  ISETP.NE.AND P1, PT, R8, 0x1, PT ;  /* 0x000000010800780c */ /* 0x002fe20003f25270 */
[----:B------:R-:W-:Y:S01]  /*12780*/  IMAD.SHL.U32 R20, R20, 0x10, RZ ;  /* 0x0000001014147824 */ /* 0x000fe200078e00ff */
[----:B------:R-:W-:Y:S02]  /*12790*/  SHF.R.U32.HI R21, RZ, 0x3, R21 ;  /* 0x00000003ff157819 */ /* 0x000fe40000011615 */
[----:B------:R-:W-:Y:S02]  /*127a0*/  LEA R7, R23, 0xffffff80, 0x7 ;  /* 0xffffff8017077811 */ /* 0x000fe400078e38ff */
[----:B------:R-:W-:-:S04]  /*127b0*/  LOP3.LUT R20, R21, 0x70, R20, 0xf8, !PT ;  /* 0x0000007015147812 */ /* 0x000fc800078ef814 */
[----:B------:R-:W-:-:S03]  /*127c0*/  LOP3.LUT R4, R20, R7, RZ, 0xfc, !PT ;  /* 0x0000000714047212 */ /* 0x000fc600078efcff */
[----:B------:R-:W0:Y:S01]  /*127d0*/  @P1 LDC R6, c[0x0][0x434] ;  /* 0x00010d00ff061b82 */ /* 0x000e220000000800 */
[----:B------:R-:W-:-:S07]  /*127e0*/  ISETP.GE.AND P0, PT, R4, R19, PT ;  /* 0x000000130400720c */ /* 0x000fce0003f06270 */
[----:B------:R-:W1:Y:S01]  /*127f0*/  @P1 LDC R0, c[0x0][0x438] ;  /* 0x00010e00ff001b82 */ /* 0x000e620000000800 */
[----:B------:R-:W-:-:S07]  /*12800*/  IMAD.IADD R5, R4, 0x1, R31 ;  /* 0x0000000104057824 */ /* 0x000fce00078e021f */
[----:B--2---:R-:W2:Y:S01]  /*12810*/  @!P0 LDC.64 R2, c[0x0][0x428] ;  /* 0x00010a00ff028b82 */ /* 0x004ea20000000a00 */
[----:B------:R-:W-:Y:S02]  /*12820*/  IMAD.MOV.U32 R4, RZ, RZ, R5 ;  /* 0x000000ffff047224 */ /* 0x000fe400078e0005 */
[----:B0-----:R-:W-:-:S05]  /*12830*/  @P1 IMAD.HI.U32 R6, R5, R6, RZ ;  /* 0x0000000605061227 */ /* 0x001fca00078e00ff */
[----:B-1----:R-:W-:-:S05]  /*12840*/  @P1 SHF.R.U32.HI R4, RZ, R0, R6 ;  /* 0x00000000ff041219 */ /* 0x002fca0000011606 */
[----:B------:R-:W-:-:S04]  /*12850*/  IMAD.MOV R0, RZ, RZ, -R4 ;  /* 0x000000ffff007224 */ /* 0x000fc800078e0a04 */
[----:B------:R-:W-:Y:S01]  /*12860*/  IMAD R0, R8, R0, R5 ;  /* 0x0000000008007224 */ /* 0x000fe200078e0205 */
[----:B------:R-:W-:Y:S01]  /*12870*/  @!P0 SHF.R.S32.HI R5, RZ, 0x1f, R4 ;  /* 0x0000001fff058819 */ /* 0x000fe20000011404 */
[----:B------:R-:W0:Y:S01]  /*12880*/  LDC R8, c[0x0][0x2f4] ;  /* 0x0000bd00ff087b82 */ /* 0x000e220000000800 */
[----:B------:R-:W-:-:S04]  /*12890*/  LOP3.LUT R16, R16, 0xfffffff7, RZ, 0xc0, !PT ;  /* 0xfffffff710107812 */ /* 0x000fc800078ec0ff */
[----:B------:R-:W-:Y:S02]  /*128a0*/  @P1 LOP3.LUT R16, R16, 0x8, RZ, 0xfc, !PT ;  /* 0x0000000810101812 */ /* 0x000fe400078efcff */
[----:B------:R-:W-:Y:S02]  /*128b0*/  LOP3.LUT R20, R27, 0x80, RZ, 0xfc, !PT ;  /* 0x000000801b147812 */ /* 0x000fe400078efcff */
[----:B------:R-:W-:Y:S01]  /*128c0*/  LOP3.LUT R16, R16, 0xfffffffd, RZ, 0xc0, !PT ;  /* 0xfffffffd10107812 */ /* 0x000fe200078ec0ff */
[----:B------:R-:W-:-:S05]  /*128d0*/  IMAD.U32 R9, RZ, RZ, UR42 ;  /* 0x0000002aff097e24 */ /* 0x000fca000f8e00ff */
[----:B------:R-:W-:Y:S01]  /*128e0*/  ISETP.NE.AND P2, PT, R9, 0x3, PT ;  /* 0x000000030900780c */ /* 0x000fe20003f45270 */
[----:B------:R-:W-:Y:S01]  /*128f0*/  UMOV UR4, 0xffffffff ;  /* 0xffffffff00047882 */ /* 0x000fe20000000000 */
[----:B---3--:R-:W-:Y:S01]  /*12900*/  SHF.R.S32.HI R35, RZ, 0x1f, R29 ;  /* 0x0000001fff237819 */ /* 0x008fe2000001141d */
[----:B--2---:R-:W-:-:S04]  /*12910*/  @!P0 IMAD.WIDE.U32 R4, R29, R2, R4 ;  /* 0x000000021d048225 */ /* 0x004fc800078e0004 */
[----:B------:R-:W-:-:S04]  /*12920*/  @!P0 IMAD R6, R35, R2, RZ ;  /* 0x0000000223068224 */ /* 0x000fc800078e02ff */
[----:B------:R-:W-:Y:S02]  /*12930*/  @!P0 IMAD R6, R29, R3, R6 ;  /* 0x000000031d068224 */ /* 0x000fe400078e0206 */
[----:B------:R-:W1:Y:S02]  /*12940*/  @!P0 LDC.64 R2, c[0x0][0x418] ;  /* 0x00010600ff028b82 */ /* 0x000e640000000a00 */
[----:B------:R-:W-:Y:S01]  /*12950*/  @!P0 IMAD.IADD R6, R5, 0x1, R6 ;  /* 0x0000000105068824 */ /* 0x000fe200078e0206 */
[----:B-1----:R-:W-:-:S04]  /*12960*/  @!P0 LEA R2, P1, R4, R2, 0x2 ;  /* 0x0000000204028211 */ /* 0x002fc800078210ff */
[----:B------:R-:W-:Y:S02]  /*12970*/  @!P0 LEA.HI.X R3, R4, R3, R6, 0x2, P1 ;  /* 0x0000000304038211 */ /* 0x000fe400008f1406 */
[----:B0-----:R-:W-:Y:S01]  /*12980*/  ISETP.GE.AND P1, PT, R27, R8, PT ;  /* 0x000000081b00720c */ /* 0x001fe20003f26270 */
        /* <DEDUP_REMOVED lines=8> */
[----:B0-----:R-:W-:Y:S06]  /*12a10*/  BRA.DIV UR4, `(.L_x_2855) ;  /* 0x0000005a04407947 */ /* 0x001fec000b800000 */
.L_x_2935:
[----:B------:R-:W-:Y:S01]  /*12a20*/  LOP3.LUT R23, R34, 0xffff, RZ, 0xc0, !PT ;  /* 0x0000ffff22177812 */ /* 0x000fe200078ec0ff */
[----:B------:R-:W-:Y:S06]  /*12a30*/  @!P2 BRA `(.L_x_2856) ;  /* 0x000000000004a947 */ /* 0x000fec0003800000 */
[----:B------:R-:W-:Y:S01]  /*12a40*/  BPT.TRAP 0x1 ;  /* 0x000000040000795c */ /* 0x000fe20000300000 */
.L_x_2856:
        /* <DEDUP_REMOVED lines=10> */
.L_x_2936:
[----:B------:R-:W-:Y:S05]  /*12af0*/  BSYNC B0 ;  /* 0x0000000000007941 */ /* 0x000fea0003800000 */
.L_x_2857:
[----:B------:R-:W2:Y:S01]  /*12b00*/  LDL R11, [R1+0x8] ;  /* 0x00000800010b7983 */ /* 0x000ea20000100800 */
[----:B------:R-:W-:Y:S01]  /*12b10*/  ULDC.64 UR4, c[0x0][0x328] ;  /* 0x0000ca0000047ab9 */ /* 0x000fe20000000a00 */
[----:B-----5:R-:W-:Y:S01]  /*12b20*/  SHF.R.S32.HI R10, RZ, 0x1f, R4 ;  /* 0x0000001fff0a7819 */ /* 0x020fe20000011404 */
        /* <DEDUP_REMOVED lines=16> */
[----:B------:R-:W-:Y:S02]  /*12c30*/  IADD3.X R8, R8, UR7, RZ, P0, !PT ;  /* 0x0000000708087c10 */ /* 0x000fe400087fe4ff */
[----:B------:R-:W-:-:S13]  /*12c40*/  ISETP.GE.AND P0, PT, R19, 0x1, PT ;  /* 0x000000011300780c */ /* 0x000fda0003f06270 */
[----:B------:R-:W-:Y:S01]  /*12c50*/  @P0 LOP3.LUT R16, R16, 0x80, RZ, 0xfc, !PT ;  /* 0x0000008010100812 */ /* 0x000fe200078efcff */
[----:B--2---:R-:W-:Y:S01]  /*12c60*/  IMAD R5, R24, 0x8000, R11 ;  /* 0x0000800018057824 */ /* 0x004fe200078e020b */
[----:B------:R-:W-:Y:S06]  /*12c70*/  BRA.DIV UR4, `(.L_x_2859) ;  /* 0x0000005604e87947 */ /* 0x000fec000b800000 */
[----:B------:R-:W1:Y:S01]  /*12c80*/  LDC R12, c[0x0][0x2f4] ;  /* 0x0000bd00ff0c7b82 */ /* 0x000e620000000800 */
[----:B------:R-:W2:Y:S01]  /*12c90*/  SHFL.IDX PT, R2, R7, RZ, 0x181f ;  /* 0x00181fff07027589 */ /* 0x000ea200000e0000 */
[----:B------:R-:W-:Y:S01]  /*12ca0*/  LOP3.LUT R11, R27, 0x80, RZ, 0xfc, !PT ;  /* 0x000000801b0b7812 */ /* 0x000fe200078efcff */
[----:B------:R-:W-:Y:S01]  /*12cb0*/  IMAD.IADD R5, R18, 0x1, R5 ;  /* 0x0000000112057824 */ /* 0x000fe200078e0205 */
[C---:B------:R-:W-:Y:S01]  /*12cc0*/  ISETP.GE.AND P3, PT, R19.reuse, 0x11, PT ;  /* 0x000000111300780c */ /* 0x040fe20003f66270 */
[----:B------:R-:W3:Y:S01]  /*12cd0*/  SHFL.IDX PT, R3, R8, RZ, 0x181f ;  /* 0x00181fff08037589 */ /* 0x000ee200000e0000 */
[----:B------:R-:W-:Y:S02]  /*12ce0*/  LOP3.LUT R16, R16, 0xffffffdf, RZ, 0xc0, !PT ;  /* 0xffffffdf10107812 */ /* 0x000fe400078ec0ff */
[C---:B------:R-:W-:Y:S02]  /*12cf0*/  ISETP.GE.AND P6, PT, R19.reuse, 0x71, PT ;  /* 0x000000711300780c */ /* 0x040fe40003fc6270 */
[----:B------:R-:W-:-:S02]  /*12d00*/  ISETP.GE.AND P5, PT, R19, 0x31, PT ;  /* 0x000000311300780c */ /* 0x000fc40003fa6270 */
[----:B------:R-:W-:-:S05]  /*12d10*/  ISETP.GE.AND P4, PT, R19, 0x41, PT ;  /* 0x000000411300780c */ /* 0x000fca0003f86270 */
[----:B------:R-:W-:Y:S02]  /*12d20*/  @P3 LOP3.LUT R16, R16, 0x20, RZ, 0xfc, !PT ;  /* 0x0000002010103812 */ /* 0x000fe400078efcff */
[----:B------:R-:W-:Y:S02]  /*12d30*/  ISETP.GE.AND P3, PT, R19, 0x51, PT ;  /* 0x000000511300780c */ /* 0x000fe40003f66270 */
[----:B------:R-:W-:Y:S02]  /*12d40*/  LOP3.LUT R16, R16, 0xffffffef, RZ, 0xc0, !PT ;  /* 0xffffffef10107812 */ /* 0x000fe400078ec0ff */
[C---:B-1----:R-:W-:Y:S02]  /*12d50*/  ISETP.GE.AND P1, PT, R27.reuse, R12, PT ;  /* 0x0000000c1b00720c */ /* 0x042fe40003f26270 */
[----:B--2---:R-:W-:Y:S02]  /*12d60*/  IADD3 R2, P0, R27, R2, RZ ;  /* 0x000000021b027210 */ /* 0x004fe40007f1e0ff */
[----:B------:R-:W-:-:S03]  /*12d70*/  ISETP.LT.OR P2, PT, R19, 0x1, P1 ;  /* 0x000000011300780c */ /* 0x000fc60000f41670 */
[----:B---3--:R-:W-:Y:S01]  /*12d80*/  IMAD.X R3, RZ, RZ, R3, P0 ;  /* 0x000000ffff037224 */ /* 0x008fe200000e0603 */
[----:B------:R-:W-:-:S09]  /*12d90*/  ISETP.GE.AND P0, PT, R11, R12, PT ;  /* 0x0000000c0b00720c */ /* 0x000fd20003f06270 */
        /* <DEDUP_REMOVED lines=54> */
[----:B-1----:R1:W2:Y:S10]  /*13100*/  SHFL.IDX PT, R2, R7, 0x7, 0x181f ;  /* 0x00f81f0007027f89 */ /* 0x0022b400000e0000 */
[----:B------:R-:W-:-:S02]  /*13110*/  @P2 LOP3.LUT R16, R16, 0x10, RZ, 0xfc, !PT ;  /* 0x0000001010102812 */ /* 0x000fc400078efcff */
[----:B------:R-:W-:Y:S02]  /*13120*/  ISETP.GE.AND P2, PT, R19, 0x61, PT ;  /* 0x000000611300780c */ /* 0x000fe40003f46270 */
[----:B------:R-:W-:-:S04]  /*13130*/  LOP3.LUT R16, R16, 0xffffffbf, RZ, 0xc0, !PT ;  /* 0xffffffbf10107812 */ /* 0x000fc800078ec0ff */
[----:B-1-3--:R-:W-:-:S07]  /*13140*/  @P6 LOP3.LUT R16, R16, 0x40, RZ, 0xfc, !PT ;  /* 0x0000004010106812 */ /* 0x00afce00078efcff */
.L_x_2954:
        /* <DEDUP_REMOVED lines=11> */
.L_x_2860:
[----:B------:R-:W-:Y:S02]  /*13200*/  PLOP3.LUT P1, PT, P1, P0, PT, 0xa2, 0x0 ;  /* 0x000000000000781c */ /* 0x000fe40000f21472 */
[----:B------:R-:W-:-:S08]  /*13210*/  @P0 R2UR P1, UR4, R6 ;  /* 0x00000000060402ca */ /* 0x000fd00000020000 */
[----:B------:R-:W-:-:S05]  /*13220*/  @P0 PLOP3.LUT P0, PT, P1, PT, PT, 0x80, 0x0 ;  /* 0x000000000000081c */ /* 0x000fca0000f0f070 */
[----:B------:R-:W-:Y:S01]  /*13230*/  @!P1 SYNCS.ARRIVE.TRANS64.RED.A0T1 RZ, [UR4+0x38870], RZ ;  /* 0x038870ffffff99a7 */ /* 0x000fe20008200404 */
[----:B------:R-:W-:Y:S07]  /*13240*/  @!P1 ARRIVES.LDGSTSBAR.64.TRANSCNT [UR4+0x38870] ;  /* 0x03887000ff0099b0 */ /* 0x000fee0008000a84 */
[----:B------:R-:W-:Y:S05]  /*13250*/  @P0 BRA.U.ANY `(.L_x_2860) ;  /* 0xfffffffd00e80947 */ /* 0x000fea000393ffff */
[----:B------:R-:W-:Y:S01]  /*13260*/  NOP ;  /* 0x0000000000007918 */ /* 0x000fe20000000000 */
[----:B-1----:R-:W-:-:S05]  /*13270*/  IMAD.U32 R2, RZ, RZ, UR42 ;  /* 0x0000002aff027e24 */ /* 0x002fca000f8e00ff */
[----:B------:R-:W-:-:S13]  /*13280*/  ISETP.NE.AND P6, PT, R2, 0x3, PT ;  /* 0x000000030200780c */ /* 0x000fda0003fc5270 */
[----:B------:R-:W-:Y:S05]  /*13290*/  @!P6 BRA `(.L_x_2861) ;  /* 0x000000000004e947 */ /* 0x000fea0003800000 */
[----:B------:R-:W-:Y:S01]  /*132a0*/  BPT.TRAP 0x1 ;  /* 0x000000040000795c */ /* 0x000fe20000300000 */
.L_x_2861:
[----:B------:R1:W-:Y:S01]  /*132b0*/  SYNCS.ARRIVE.TRANS64.A1T0 RZ, [R6+URZ+0x38870], RZ ;  /* 0x038870ff06ff79a7 */ /* 0x0003e2000810003f */
[----:B------:R-:W-:Y:S05]  /*132c0*/  @!P6 BRA `(.L_x_2862) ;  /* 0x000000000004e947 */ /* 0x000fea0003800000 */
[----:B------:R-:W-:Y:S01]  /*132d0*/  BPT.TRAP 0x1 ;  /* 0x000000040000795c */ /* 0x000fe20000300000 */
.L_x_2862:
[----:B------:R-:W2:Y:S01]  /*132e0*/  SYNCS.PHASECHK.TRANS64.TRYWAIT P0, [R6+URZ+0x38840], R20 ;  /* 0x03884014060075a7 */ /* 0x000ea2000800017f */
[----:B------:R-:W-:Y:S04]  /*132f0*/  BSSY B0, `(.L_x_2863) ;  /* 0x0000002000007945 */ /* 0x000fe80003800000 */
[----:B--2---:R-:W-:Y:S05]  /*13300*/  @!P0 BRA `(.L_x_2864) ;  /* 0x0000005c00148947 */ /* 0x004fea0003800000 */
.L_x_2955:
[----:B------:R-:W-:Y:S05]  /*13310*/  BSYNC B0 ;  /* 0x0000000000007941 */ /* 0x000fea0003800000 */
.L_x_2863:
[----:B------:R-:W-:Y:S01]  /*13320*/  ULDC.64 UR4, c[0x0][0x300] ;  /* 0x0000c00000047ab9 */ /* 0x000fe20000000a00 */
[----:B------:R-:W3:Y:S01]  /*13330*/  LDC R8, c[0x0][0x2f4] ;  /* 0x0000bd00ff087b82 */ /* 0x000ee20000000800 */
        /* <DEDUP_REMOVED lines=14> */
[----:B---3--:R-:W-:Y:S02]  /*13420*/  ISETP.GE.AND P1, PT, R11, R8, PT ;  /* 0x000000080b00720c */ /* 0x008fe40003f26270 */
[----:B------:R-:W-:Y:S01]  /*13430*/  IMAD R0, R23, UR5, R3 ;  /* 0x0000000517007c24 */ /* 0x000fe2000f8e0203 */
[----:B------:R-:W-:-:S04]  /*13440*/  IADD3 R4, P0, R2, UR6, RZ ;  /* 0x0000000602047c10 */ /* 0x000fc8000ff1e0ff */
[----:B------:R-:W-:Y:S01]  /*13450*/  IADD3.X R0, R0, UR7, RZ, P0, !PT ;  /* 0x0000000700007c10 */ /* 0x000fe200087fe4ff */
[----:B------:R-:W-:Y:S08]  /*13460*/  BRA.DIV UR4, `(.L_x_2865) ;  /* 0x0000005a04d07947 */ /* 0x000ff0000b800000 */
[----:B------:R-:W3:Y:S01]  /*13470*/  SHFL.IDX PT, R3, R4, RZ, 0x181f ;  /* 0x00181fff04037589 */ /* 0x000ee200000e0000 */
[----:B------:R-:W-:Y:S02]  /*13480*/  LOP3.LUT R16, R16, 0xffffefff, RZ, 0xc0, !PT ;  /* 0xffffefff10107812 */ /* 0x000fe400078ec0ff */
[----:B------:R-:W-:Y:S01]  /*13490*/  ISETP.GE.AND P6, PT, R27, R8, PT ;  /* 0x000000081b00720c */ /* 0x000fe20003fc6270 */
[----:B------:R-:W4:Y:S01]  /*134a0*/  SHFL.IDX PT, R2, R0, RZ, 0x181f ;  /* 0x00181fff00027589 */ /* 0x000f2200000e0000 */
[----:B------:R-:W-:-:S04]  /*134b0*/  @P4 LOP3.LUT R16, R16, 0x1000, RZ, 0xfc, !PT ;  /* 0x0000100010104812 */ /* 0x000fc800078efcff */
[C---:B------:R-:W-:Y:S02]  /*134c0*/  LOP3.LUT P4, RZ, R16.reuse, 0x80, RZ, 0xc0, !PT ;  /* 0x0000008010ff7812 */ /* 0x040fe4000788c0ff */
[----:B------:R-:W-:-:S04]  /*134d0*/  LOP3.LUT R16, R16, 0xfffff7ff, RZ, 0xc0, !PT ;  /* 0xfffff7ff10107812 */ /* 0x000fc800078ec0ff */
[----:B------:R-:W-:-:S04]  /*134e0*/  @P3 LOP3.LUT R16, R16, 0x800, RZ, 0xfc, !PT ;  /* 0x0000080010103812 */ /* 0x000fc800078efcff */
[C---:B------:R-:W-:Y:S02]  /*134f0*/  LOP3.LUT P3, RZ, R16.reuse, 0x20, RZ, 0xc0, !PT ;  /* 0x0000002010ff7812 */ /* 0x040fe4000786c0ff */
[----:B------:R-:W-:Y:S02]  /*13500*/  LOP3.LUT R16, R16, 0xfffffbff, RZ, 0xc0, !PT ;  /* 0xfffffbff10107812 */ /* 0x000fe400078ec0ff */
[----:B---3--:R-:W-:Y:S02]  /*13510*/  @P4 IADD3 R3, P0, R27, R3, RZ ;  /* 0x000000031b034210 */ /* 0x008fe40007f1e0ff */
[----:B------:R-:W-:-:S03]  /*13520*/  @P2 LOP3.LUT R16, R16, 0x400, RZ, 0xfc, !PT ;  /* 0x0000040010102812 */ /* 0x000fc600078efcff */
[----:B----4-:R-:W-:Y:S01]  /*13530*/  @P4 IMAD.X R2, RZ, RZ, R2, P0 ;  /* 0x000000ffff024224 */ /* 0x010fe200000e0602 */
        /* <DEDUP_REMOVED lines=8> */
[----:B---3--:R-:W3:Y:S04]  /*135c0*/  SHFL.IDX PT, R3, R4, 0x1, 0x181f ;  /* 0x00381f0004037f89 */ /* 0x008ee800000e0000 */
[----:B------:R-:W4:Y:S01]  /*135d0*/  SHFL.IDX PT, R2, R0, 0x1, 0x181f ;  /* 0x00381f0000027f89 */ /* 0x000f2200000e0000 */
[----:B---3--:R-:W-:-:S05]  /*135e0*/  @P3 IADD3 R3, P0, R27, R3, RZ ;  /* 0x000000031b033210 */ /* 0x008fca0007f1e0ff */
[----:B----4-:R-:W-:-:S05]  /*135f0*/  @P3 IMAD.X R2, RZ, RZ, R2, P0 ;  /* 0x000000ffff023224 */ /* 0x010fca00000e0602 */
[----:B------:R-:W-:-:S04]  /*13600*/  @P3 LOP3.LUT R3, R3, R2, RZ, 0x3c, !PT ;  /* 0x0000000203033212 */ /* 0x000fc800078e3cff */
[----:B------:R-:W-:-:S04]  /*13610*/  @P3 LOP3.LUT R2, R3, R2, RZ, 0x3c, !PT ;  /* 0x0000000203023212 */ /* 0x000fc800078e3cff */
[----:B------:R-:W-:-:S05]  /*13620*/  @P3 LOP3.LUT R3, R3, R2, RZ, 0x3c, !PT ;  /* 0x0000000203033212 */ /* 0x000fca00078e3cff */
        /* <DEDUP_REMOVED lines=21> */
[----:B------:R3:W-:Y:S04]  /*13780*/  @P5 LDGSTS.E.BYPASS.LTC128B.128 [R5+0x2dc00], desc[UR54][R2.64+0x80], !P1 ;  /* 0x2dc0008002055fae */ /* 0x0007e8000c901d76 */
        /* <DEDUP_REMOVED lines=19> */
[----:B------:R-:W4:Y:S04]  /*138c0*/  SHFL.IDX PT, R2, R0, 0x6, 0x181f ;  /* 0x00d81f0000027f89 */ /* 0x000f2800000e0000 */
[----:B------:R-:W0:Y:S04]  /*138d0*/  SHFL.IDX PT, R4, R4, 0x7, 0x181f ;  /* 0x00f81f0004047f89 */ /* 0x000e2800000e0000 */
[----:B------:R-:W0:Y:S01]  /*138e0*/  SHFL.IDX PT, R0, R0, 0x7, 0x181f ;  /* 0x00f81f0000007f89 */ /* 0x000e2200000e0000 */
[----:B---3--:R-:W-:-:S05]  /*138f0*/  @P2 IADD3 R3, P0, R27, R3, RZ ;  /* 0x000000031b032210 */ /* 0x008fca0007f1e0ff */
[----:B----4-:R-:W-:-:S05]  /*13900*/  @P2 IMAD.X R2, RZ, RZ, R2, P0 ;  /* 0x000000ffff022224 */ /* 0x010fca00000e0602 */
[----:B------:R-:W-:-:S04]  /*13910*/  @P2 LOP3.LUT R3, R3, R2, RZ, 0x3c, !PT ;  /* 0x0000000203032212 */ /* 0x000fc800078e3cff */
[----:B------:R-:W-:-:S04]  /*13920*/  @P2 LOP3.LUT R2, R3, R2, RZ, 0x3c, !PT ;  /* 0x0000000203022212 */ /* 0x000fc800078e3cff */
[----:B------:R-:W-:-:S05]  /*13930*/  @P2 LOP3.LUT R3, R3, R2, RZ, 0x3c, !PT ;  /* 0x0000000203032212 */ /* 0x000fca00078e3cff */
[----:B------:R3:W-:Y:S04]  /*13940*/  @P2 LDGSTS.E.BYPASS.LTC128B.128 [R5+0x2b400], desc[UR54][R2.64], !P6 ;  /* 0x2b40000002052fae */ /* 0x0007e8000f101d76 */
[----:B0-----:R3:W-:Y:S02]  /*13950*/  @P2 LDGSTS.E.BYPASS.LTC128B.128 [R5+0x2f400], desc[UR54][R2.64+0x80], !P1 ;  /* 0x2f40008002052fae */ /* 0x0017e4000c901d76 */
.L_x_2973:
[----:B------:R-:W-:Y:S02]  /*13960*/  LOP3.LUT P2, RZ, R16, 0x40, RZ, 0xc0, !PT ;  /* 0x0000004010ff7812 */ /* 0x000fe4000784c0ff */
[----:B------:R-:W-:-:S11]  /*13970*/  ISETP.GE.AND P3, PT, R27, R8, PT ;  /* 0x000000081b00720c */ /* 0x000fd60003f66270 */
[----:B0--3--:R-:W-:-:S05]  /*13980*/  @P2 IADD3 R2, P0, R27, R4, RZ ;  /* 0x000000041b022210 */ /* 0x009fca0007f1e0ff */
        /* <DEDUP_REMOVED lines=9> */
.L_x_2866:
        /* <DEDUP_REMOVED lines=11> */
.L_x_2867:
        /* <DEDUP_REMOVED lines=23> */
[----:B-123--:R-:W-:Y:S02]  /*13c40*/  IMAD.U32 R6, RZ, RZ, UR8 ;  /* 0x00000008ff067e24 */ /* 0x00efe4000f8e00ff */
        /* <DEDUP_REMOVED lines=8> */
.L_x_2869:
[----:B------:R-:W-:Y:S05]  /*13cd0*/  BSYNC B6 ;  /* 0x0000000000067941 */ /* 0x000fea0003800000 */
.L_x_2868:
[----:B------:R4:W5:Y:S01]  /*13ce0*/  LDL R7, [R1+0x10] ;  /* 0x0000100001077983 */ /* 0x0009620000100800 */
[----:B0-----:R-:W0:Y:S01]  /*13cf0*/  S2R R2, SR_TID.X ;  /* 0x0000000000027919 */ /* 0x001e220000002100 */
[C---:B------:R-:W-:Y:S01]  /*13d00*/  R2UR UR8, R23.reuse ;  /* 0x00000000170872ca */ /* 0x040fe200000e0000 */
[----:B------:R-:W4:Y:S01]  /*13d10*/  LDC R5, c[0x0][0x448] ;  /* 0x00011200ff057b82 */ /* 0x000f220000000800 */
[----:B------:R-:W-:Y:S01]  /*13d20*/  R2UR UR9, R23 ;  /* 0x00000000170972ca */ /* 0x000fe200000e0000 */
[----:B------:R-:W-:Y:S01]  /*13d30*/  ULDC.64 UR6, c[0x0][0x2d8] ;  /* 0x0000b60000067ab9 */ /* 0x000fe20000000a00 */
[C---:B0-----:R-:W-:Y:S01]  /*13d40*/  LOP3.LUT R19, R2.reuse, 0x7f, RZ, 0xc0, !PT ;  /* 0x0000007f02137812 */ /* 0x041fe200078ec0ff */
[----:B------:R-:W-:-:S03]  /*13d50*/  IMAD.SHL.U32 R2, R2, 0x10, RZ ;  /* 0x0000001002027824 */ /* 0x000fc600078e00ff */
[----:B--2---:R-:W-:Y:S02]  /*13d60*/  SHF.R.U32.HI R20, RZ, 0x3, R19 ;  /* 0x00000003ff147819 */ /* 0x004fe40000011613 */
[----:B------:R-:W0:Y:S02]  /*13d70*/  LDC R19, c[0x0][0x448] ;  /* 0x00011200ff137b82 */ /* 0x000e240000000800 */
[----:B------:R-:W-:Y:S01]  /*13d80*/  LOP3.LUT R2, R20, 0x70, R2, 0xf8, !PT ;  /* 0x0000007014027812 */ /* 0x000fe200078ef802 */
[----:B------:R-:W-:Y:S01]  /*13d90*/  UMOV UR4, UR36 ;  /* 0x0000002400047c82 */ /* 0x000fe20008000000 */
[----:B------:R-:W-:-:S03]  /*13da0*/  UMOV UR5, UR45 ;  /* 0x0000002d00057c82 */ /* 0x000fc60008000000 */
[----:B------:R-:W-:Y:S01]  /*13db0*/  IMAD R3, R33, 0x80, R2 ;  /* 0x0000008021037824 */ /* 0x000fe200078e0202 */
[----:B0-----:R-:W-:-:S13]  /*13dc0*/  ISETP.NE.AND P6, PT, R19, 0x1, PT ;  /* 0x000000011300780c */ /* 0x001fda0003fc5270 */
[----:B------:R-:W0:Y:S08]  /*13dd0*/  @P6 LDC R4, c[0x0][0x44c] ;  /* 0x00011300ff046b82 */ /* 0x000e300000000800 */
[----:B------:R-:W2:Y:S01]  /*13de0*/  @P6 LDC R0, c[0x0][0x450] ;  /* 0x00011400ff006b82 */ /* 0x000ea20000000800 */
[----:B------:R-:W-:Y:S01]  /*13df0*/  UIMAD.WIDE.U32 UR4, UR8, UR6, UR4 ;  /* 0x00000006080472a5 */ /* 0x000fe2000f8e0004 */
[----:B------:R-:W-:-:S03]  /*13e00*/  IMAD.MOV.U32 R2, RZ, RZ, R3 ;  /* 0x000000ffff027224 */ /* 0x000fc600078e0003 */
[----:B------:R-:W-:-:S03]  /*13e10*/  UIMAD UR5, UR9, UR7, UR5 ;  /* 0x00000007090572a4 */ /* 0x000fc6000f8e0205 */
[----:B------:R-:W-:Y:S02]  /*13e20*/  ULDC.64 UR8, c[0x0][0x2e0] ;  /* 0x0000b80000087ab9 */ /* 0x000fe40000000a00 */
[----:B------:R-:W-:Y:S01]  /*13e30*/  UIMAD UR6, UR40, UR8, URZ ;  /* 0x00000008280672a4 */ /* 0x000fe2000f8e023f */
[----:B0-----:R-:W-:-:S03]  /*13e40*/  @P6 IMAD.HI.U32 R4, R3, R4, RZ ;  /* 0x0000000403046227 */ /* 0x001fc600078e00ff */
[----:B------:R-:W-:Y:S02]  /*13e50*/  UIMAD UR6, UR41, UR9, UR6 ;  /* 0x00000009290672a4 */ /* 0x000fe4000f8e0206 */
[----:B------:R-:W-:Y:S01]  /*13e60*/  UIMAD.WIDE.U32 UR4, UR41, UR8, UR4 ;  /* 0x00000008290472a5 */ /* 0x000fe2000f8e0004 */
[----:B-1-3--:R-:W0:Y:S02]  /*13e70*/  S2R R6, SR_TID.X ;  /* 0x0000000000067919 */ /* 0x00ae240000002100 */
[----:B------:R-:W-:Y:S01]  /*13e80*/  ULDC.64 UR8, c[0x0][0x2d0] ;  /* 0x0000b40000087ab9 */ /* 0x000fe20000000a00 */
[----:B--2---:R-:W-:-:S04]  /*13e90*/  @P6 SHF.R.U32.HI R2, RZ, R0, R4 ;  /* 0x00000000ff026219 */ /* 0x004fc80000011604 */
[--C-:B------:R-:W-:Y:S01]  /*13ea0*/  SHF.R.S32.HI R4, RZ, 0x1f, R2.reuse ;  /* 0x0000001fff047819 */ /* 0x100fe20000011402 */
[----:B------:R-:W-:Y:S01]  /*13eb0*/  IMAD.MOV R0, RZ, RZ, -R2 ;  /* 0x000000ffff007224 */ /* 0x000fe200078e0a02 */
[----:B------:R-:W-:-:S03]  /*13ec0*/  UIADD3 UR5, UR5, UR6, URZ ;  /* 0x0000000605057290 */ /* 0x000fc6000fffe03f */
[----:B----4-:R-:W-:Y:S02]  /*13ed0*/  IMAD R0, R5, R0, R3 ;  /* 0x0000000005007224 */ /* 0x010fe400078e0203 */
        /* <DEDUP_REMOVED lines=23> */
[----:B------:R-:W-:Y:S01]  /*14050*/  IMAD R33, R33, 0x80, R8 ;  /* 0x0000008021217824 */ /* 0x000fe200078e0208 */
        /* <DEDUP_REMOVED lines=77> */
.L_x_2990:
        /* <DEDUP_REMOVED lines=11> */
.L_x_2872:
[----:B------:R-:W-:Y:S05]  /*145e0*/  BSYNC B0 ;  /* 0x0000000000007941 */ /* 0x000fea0003800000 */
.L_x_2871:
[----:B------:R-:W-:Y:S01]  /*145f0*/  NOP ;  /* 0x0000000000007918 */ /* 0x000fe20000000000 */
[----:B------:R-:W-:-:S13]  /*14600*/  PLOP3.LUT P0, PT, PT, PT, PT, 0x80, 0x0 ;  /* 0x000000000000781c */ /* 0x000fda0003f0f070 */
.L_x_2873:
        /* <DEDUP_REMOVED lines=21> */
.L_x_2991:
[----:B------:R-:W-:Y:S05]  /*14760*/  BSYNC B0 ;  /* 0x0000000000007941 */ /* 0x000fea0003800000 */
.L_x_2874:
[----:B------:R-:W-:Y:S05]  /*14770*/  @!P0 BRA `(.L_x_2876) ;  /* 0x00000018004c8947 */ /* 0x000fea0003800000 */
[----:B------:R-:W-:Y:S02]  /*14780*/  IMAD.MOV.U32 R9, RZ, RZ, R24 ;  /* 0x000000ffff097224 */ /* 0x000fe400078e0018 */
[----:B------:R-:W-:-:S07]  /*14790*/  IMAD.MOV.U32 R10, RZ, RZ, R28 ;  /* 0x000000ffff0a7224 */ /* 0x000fce00078e001c */
.L_x_2896:
[----:B-1----:R-:W1:Y:S01]  /*147a0*/  LDC R2, c[0x0][0x430] ;  /* 0x00010c00ff027b82 */ /* 0x002e620000000800 */
[----:B--2---:R-:W2:Y:S01]  /*147b0*/  S2R R0, SR_TID.X ;  /* 0x0000000000007919 */ /* 0x004ea20000002100 */
[----:B------:R-:W-:Y:S05]  /*147c0*/  YIELD ;  /* 0x0000000000007946 */ /* 0x000fea0003800000 */
[----:B------:R-:W-:Y:S02]  /*147d0*/  ULDC.64 UR4, c[0x0][0x428] ;  /* 0x00010a0000047ab9 */ /* 0x000fe40000000a00 */
[----:B0-----:R-:W-:-:S04]  /*147e0*/  IMAD R4, R35, UR4, RZ ;  /* 0x0000000423047c24 */ /* 0x001fc8000f8e02ff */
[----:B------:R-:W-:Y:S01]  /*147f0*/  IMAD R4, R29, UR5, R4 ;  /* 0x000000051d047c24 */ /* 0x000fe2000f8e0204 */
[----:B-1----:R-:W-:Y:S02]  /*14800*/  ISETP.NE.AND P0, PT, R2, 0x1, PT ;  /* 0x000000010200780c */ /* 0x002fe40003f05270 */
[----:B--2---:R-:W-:-:S11]  /*14810*/  LOP3.LUT R0, R0, 0x7f, RZ, 0xc0, !PT ;  /* 0x0000007f00007812 */ /* 0x004fd600078ec0ff */
[----:B0-----:R-:W0:Y:S01]  /*14820*/  @P0 LDC R3, c[0x0][0x434] ;  /* 0x00010d00ff030b82 */ /* 0x001e220000000800 */
        /* <DEDUP_REMOVED lines=30> */
.L_x_2877:
[----:B------:R-:W-:Y:S01]  /*14a10*/  IMAD R0, R24, 0x8, R18 ;  /* 0x0000000818007824 */ /* 0x000fe200078e0212 */
[----:B------:R-:W-:Y:S01]  /*14a20*/  SHF.L.U32 R21, R28, 0x1f, RZ ;  /* 0x0000001f1c157819 */ /* 0x000fe200000006ff */
[----:B------:R-:W-:Y:S01]  /*14a30*/  BSSY B0, `(.L_x_2878) ;  /* 0x0000004000007945 */ /* 0x000fe20003800000 */
[----:B------:R-:W-:Y:S02]  /*14a40*/  SHF.R.S32.HI R19, RZ, 0x1f, R6 ;  /* 0x0000001fff137819 */ /* 0x000fe40000011406 */
[----:B------:R-:W0:Y:S02]  /*14a50*/  SYNCS.PHASECHK.TRANS64.TRYWAIT P0, [R0+URZ+0x38880], R21 ;  /* 0x03888015000075a7 */ /* 0x000e24000800017f */
[----:B0-----:R-:W-:Y:S05]  /*14a60*/  @!P0 BRA `(.L_x_2879) ;  /* 0x0000005800e48947 */ /* 0x001fea0003800000 */
.L_x_2992:
[----:B------:R-:W-:Y:S05]  /*14a70*/  BSYNC B0 ;  /* 0x0000000000007941 */ /* 0x000fea0003800000 */
.L_x_2878:
        /* <DEDUP_REMOVED lines=70> */
.L_x_3010:
        /* <DEDUP_REMOVED lines=9> */
.L_x_2881:
        /* <DEDUP_REMOVED lines=11> */
.L_x_2882:
[----:B------:R2:W-:Y:S01]  /*15020*/  SYNCS.ARRIVE.TRANS64.A1T0 RZ, [R0+URZ+0x38870], RZ ;  /* 0x038870ff00ff79a7 */ /* 0x0005e2000810003f */
[----:B------:R-:W-:Y:S05]  /*15030*/  @!P3 BRA `(.L_x_2883) ;  /* 0x000000000004b947 */ /* 0x000fea0003800000 */
[----:B------:R-:W-:Y:S01]  /*15040*/  BPT.TRAP 0x1 ;  /* 0x000000040000795c */ /* 0x000fe20000300000 */
.L_x_2883:
[----:B------:R-:W3:Y:S01]  /*15050*/  SYNCS.PHASECHK.TRANS64.TRYWAIT P0, [R0+URZ+0x38840], R21 ;  /* 0x03884015000075a7 */ /* 0x000ee2000800017f */
[----:B------:R-:W-:Y:S04]  /*15060*/  BSSY B0, `(.L_x_2884) ;  /* 0x0000002000007945 */ /* 0x000fe80003800000 */
[----:B---3--:R-:W-:Y:S05]  /*15070*/  @!P0 BRA `(.L_x_2885) ;  /* 0x0000005c00bc8947 */ /* 0x008fea0003800000 */
.L_x_3011:
[----:B------:R-:W-:Y:S05]  /*15080*/  BSYNC B0 ;  /* 0x0000000000007941 */ /* 0x000fea0003800000 */
.L_x_2884:
        /* <DEDUP_REMOVED lines=67> */
.L_x_3029:
        /* <DEDUP_REMOVED lines=9> */
.L_x_2887:
        /* <DEDUP_REMOVED lines=11> */
.L_x_2888:
[----:B------:R2:W-:Y:S02]  /*15600*/  SYNCS.ARRIVE.TRANS64.A1T0 RZ, [R0+URZ+0x38830], RZ ;  /* 0x038830ff00ff79a7 */ /* 0x0005e4000810003f */
[----:B--23--:R-:W-:-:S05]  /*15610*/  IMAD.U32 R0, RZ, RZ, UR44 ;  /* 0x0000002cff007e24 */ /* 0x00cfca000f8e00ff */
[----:B------:R-:W-:-:S13]  /*15620*/  ISETP.NE.AND P0, PT, R0, 0x3, PT ;  /* 0x000000030000780c */ /* 0x000fda0003f05270 */
[----:B------:R-:W-:Y:S05]  /*15630*/  @!P0 BRA `(.L_x_2889) ;  /* 0x0000000000048947 */ /* 0x000fea0003800000 */
[----:B------:R-:W-:Y:S01]  /*15640*/  BPT.TRAP 0x1 ;  /* 0x000000040000795c */ /* 0x000fe20000300000 */
.L_x_2889:
[----:B------:R-:W-:Y:S01]  /*15650*/  LOP3.LUT R3, R10, 0x1, RZ, 0x3c, !PT ;  /* 0x000000010a037812 */ /* 0x000fe200078e3cff */
[----:B------:R-:W-:Y:S01]  /*15660*/  IMAD R0, R9, 0x8, R18 ;  /* 0x0000000809007824 */ /* 0x000fe200078e0212 */
[----:B------:R-:W-:Y:S02]  /*15670*/  BSSY B0, `(.L_x_2890) ;  /* 0x0000004000007945 */ /* 0x000fe40003800000 */
[----:B------:R-:W-:-:S04]  /*15680*/  SHF.L.U32 R3, R3, 0x1f, RZ ;  /* 0x0000001f03037819 */ /* 0x000fc800000006ff */
[----:B------:R-:W0:Y:S02]  /*15690*/  SYNCS.PHASECHK.TRANS64.TRYWAIT P2, [R0+URZ+0x38870], R3 ;  /* 0x03887003000075a7 */ /* 0x000e24000804017f */
[----:B0-----:R-:W-:Y:S05]  /*156a0*/  @!P2 BRA `(.L_x_2891) ;  /* 0x000000600088a947 */ /* 0x001fea0003800000 */
.L_x_3030:
[----:B------:R-:W-:Y:S05]  /*156b0*/  BSYNC B0 ;  /* 0x0000000000007941 */ /* 0x000fea0003800000 */
.L_x_2890:
[----:B------:R-:W-:-:S05]  /*156c0*/  IMAD.U32 R2, RZ, RZ, UR42 ;  /* 0x0000002aff027e24 */ /* 0x000fca000f8e00ff */
[----:B------:R-:W-:-:S13]  /*156d0*/  ISETP.NE.AND P2, PT, R2, 0x3, PT ;  /* 0x000000030200780c */ /* 0x000fda0003f45270 */
[----:B------:R-:W-:Y:S05]  /*156e0*/  @!P2 BRA `(.L_x_2892) ;  /* 0x000000000004a947 */ /* 0x000fea0003800000 */
[----:B------:R-:W-:Y:S01]  /*156f0*/  BPT.TRAP 0x1 ;  /* 0x000000040000795c */ /* 0x000fe20000300000 */
.L_x_2892:
[----:B0-----:R-:W-:Y:S01]  /*15700*/  SHF.L.U32 R3, R10, 0x1f, RZ ;  /* 0x0000001f0a037819 */ /* 0x001fe200000006ff */
[----:B------:R-:W-:-:S03]  /*15710*/  IMAD.SHL.U32 R2, R9, 0x8000, RZ ;  /* 0x0000800009027824 */ /* 0x000fc600078e00ff */
[----:B------:R-:W0:Y:S02]  /*15720*/  SYNCS.PHASECHK.TRANS64.TRYWAIT P2, [R0+URZ+0x38860], R3 ;  /* 0x03886003000075a7 */ /* 0x000e24000804017f */
[----:B0-----:R-:W-:Y:S05]  /*15730*/  @!P2 BRA `(.L_x_2893) ;  /* 0x000000600078a947 */ /* 0x001fea0003800000 */
.L_x_3031:
[----:B------:R-:W2:Y:S01]  /*15740*/  LDL R12, [R1+0xc] ;  /* 0x00000c00010c7983 */ /* 0x000ea20000100800 */
[----:B0-----:R-:W-:Y:S01]  /*15750*/  LOP3.LUT R3, R2, R17, RZ, 0xfc, !PT ;  /* 0x0000001102037212 */ /* 0x001fe200078efcff */
[----:B------:R-:W-:Y:S05]  /*15760*/  WARPSYNC.ALL ;  /* 0x0000000000007948 */ /* 0x000fea0003800000 */
[----:B------:R-:W3:Y:S01]  /*15770*/  LDL R21, [R1] ;  /* 0x0000000001157983 */ /* 0x000ee20000100800 */
[----:B------:R-:W-:-:S05]  /*15780*/  IMAD.IADD R14, R18, 0x1, R3 ;  /* 0x00000001120e7824 */ /* 0x000fca00078e0203 */
[----:B-1----:R-:W0:Y:S02]  /*15790*/  LDSM.16.MT88.4 R4, [R14+0x10400] ;  /* 0x010400000e04783b */ /* 0x002e240000004200 */
        /* <DEDUP_REMOVED lines=135> */
.L_x_2894:
[----:B-1----:R1:W-:Y:S01]  /*16010*/  SYNCS.ARRIVE.TRANS64.A1T0 RZ, [R0+URZ+0x38850], RZ ;  /* 0x038850ff00ff79a7 */ /* 0x0023e2000810003f */
[----:B------:R-:W-:Y:S06]  /*16020*/  BAR.SYNC.DEFER_BLOCKING 0x2, 0x80 ;  /* 0x0082000000007b1d */ /* 0x000fec0000010000 */
[----:B------:R-:W-:Y:S05]  /*16030*/  @!P0 BRA `(.L_x_2895) ;  /* 0x0000000000048947 */ /* 0x000fea0003800000 */
[----:B------:R-:W-:Y:S01]  /*16040*/  BPT.TRAP 0x1 ;  /* 0x000000040000795c */ /* 0x000fe20000300000 */
.L_x_2895:
[----:B------:R-:W-:Y:S02]  /*16050*/  VIADD R3, R0, 0x38880 ;  /* 0x0003888000037836 */ /* 0x000fe40000000000 */
[----:B------:R-:W-:Y:S02]  /*16060*/  IMAD.MOV.U32 R9, RZ, RZ, R24 ;  /* 0x000000ffff097224 */ /* 0x000fe400078e0018 */
[----:B------:R-:W-:Y:S01]  /*16070*/  IMAD.MOV.U32 R10, RZ, RZ, R28 ;  /* 0x000000ffff0a7224 */ /* 0x000fe200078e001c */
[----:B------:R-:W-:-:S04]  /*16080*/  PRMT R3, R36, 0x654, R3 ;  /* 0x0000065424037816 */ /* 0x000fc80000000003 */
[----:B------:R2:W-:Y:S01]  /*16090*/  SYNCS.ARRIVE.TRANS64.RED.A1T0 RZ, [R3+URZ], RZ ;  /* 0x000000ff03ff79a7 */ /* 0x0005e2000810043f */
[----:B------:R-:W-:Y:S05]  /*160a0*/  @P1 BRA `(.L_x_2896) ;  /* 0xffffffe400bc1947 */ /* 0x000fea000383ffff */
.L_x_2876:
[----:B-1----:R-:W1:Y:S01]  /*160b0*/  S2R R0, SR_TID.X ;  /* 0x0000000000007919 */ /* 0x002e620000002100 */
        /* <DEDUP_REMOVED lines=18> */
.L_x_2898:
[----:B------:R-:W-:Y:S05]  /*161e0*/  BSYNC B0 ;  /* 0x0000000000007941 */ /* 0x000fea0003800000 */
.L_x_2897:
[----:B------:R-:W-:Y:S05]  /*161f0*/  @!P0 BRA `(.L_x_2899) ;  /* 0x0000000000048947 */ /* 0x000fea0003800000 */
[----:B------:R-:W-:Y:S01]  /*16200*/  BPT.TRAP 0x1 ;  /* 0x000000040000795c */ /* 0x000fe20000300000 */
.L_x_2899:
[----:B0-2---:R-:W-:Y:S01]  /*16210*/  LOP3.LUT R3, R28, 0x1, RZ, 0x3c, !PT ;  /* 0x000000011c037812 */ /* 0x005fe200078e3cff */
[----:B------:R-:W-:Y:S01]  /*16220*/  IMAD R2, R24, 0x8, R18 ;  /* 0x0000000818027824 */ /* 0x000fe200078e0212 */
[----:B------:R-:W-:Y:S02]  /*16230*/  BSSY B0, `(.L_x_2900) ;  /* 0x0000004000007945 */ /* 0x000fe40003800000 */
[----:B------:R-:W-:-:S04]  /*16240*/  SHF.L.U32 R3, R3, 0x1f, RZ ;  /* 0x0000001f03037819 */ /* 0x000fc800000006ff */
[----:B------:R-:W0:Y:S02]  /*16250*/  SYNCS.PHASECHK.TRANS64.TRYWAIT P1, [R2+URZ+0x38870], R3 ;  /* 0x03887003020075a7 */ /* 0x000e24000802017f */
[----:B0-----:R-:W-:Y:S05]  /*16260*/  @!P1 BRA `(.L_x_2901) ;  /* 0x0000005400c09947 */ /* 0x001fea0003800000 */
.L_x_3032:
[----:B------:R-:W-:Y:S05]  /*16270*/  BSYNC B0 ;  /* 0x0000000000007941 */ /* 0x000fea0003800000 */
.L_x_2900:
[----:B------:R-:W-:-:S05]  /*16280*/  IMAD.U32 R0, RZ, RZ, UR42 ;  /* 0x0000002aff007e24 */ /* 0x000fca000f8e00ff */
[----:B------:R-:W-:-:S13]  /*16290*/  ISETP.NE.AND P1, PT, R0, 0x3, PT ;  /* 0x000000030000780c */ /* 0x000fda0003f25270 */
[----:B------:R-:W-:Y:S05]  /*162a0*/  @!P1 BRA `(.L_x_2902) ;  /* 0x0000000000049947 */ /* 0x000fea0003800000 */
[----:B------:R-:W-:Y:S01]  /*162b0*/  BPT.TRAP 0x1 ;  /* 0x000000040000795c */ /* 0x000fe20000300000 */
.L_x_2902:
[----:B0-----:R-:W-:-:S04]  /*162c0*/  SHF.L.U32 R3, R28, 0x1f, RZ ;  /* 0x0000001f1c037819 */ /* 0x001fc800000006ff */
[----:B------:R-:W0:Y:S02]  /*162d0*/  SYNCS.PHASECHK.TRANS64.TRYWAIT P1, [R2+URZ+0x38860], R3 ;  /* 0x03886003020075a7 */ /* 0x000e24000802017f */
[----:B0-----:R-:W-:Y:S05]  /*162e0*/  @!P1 BRA `(.L_x_2903) ;  /* 0x0000005400b49947 */ /* 0x001fea0003800000 */
.L_x_3033:
[----:B------:R-:W2:Y:S01]  /*162f0*/  LDL R0, [R1+0xc] ;  /* 0x00000c0001007983 */ /* 0x000ea20000100800 */
[----:B------:R-:W-:Y:S01]  /*16300*/  IMAD.SHL.U32 R19, R24, 0x8000, RZ ;  /* 0x0000800018137824 */ /* 0x000fe200078e00ff */
[----:B------:R-:W-:Y:S05]  /*16310*/  WARPSYNC.ALL ;  /* 0x0000000000007948 */ /* 0x000fea0003800000 */
[----:B------:R-:W3:Y:S01]  /*16320*/  LDL R21, [R1] ;  /* 0x0000000001157983 */ /* 0x000ee20000100800 */
[----:B0-----:R-:W-:-:S03]  /*16330*/  LOP3.LUT R3, R19, R17, RZ, 0xfc, !PT ;  /* 0x0000001113037212 */ /* 0x001fc600078efcff */
[----:B------:R-:W4:Y:S02]  /*16340*/  LDL R23, [R1+0x4] ;  /* 0x0000040001177983 */ /* 0x000f240000100800 */
[----:B------:R-:W-:-:S06]  /*16350*/  IMAD.IADD R10, R18, 0x1, R3 ;  /* 0x00000001120a7824 */ /* 0x000fcc00078e0203 */
[----:B------:R-:W0:Y:S02]  /*16360*/  LDSM.16.MT88.4 R8, [R10+0x10400] ;  /* 0x010400000a08783b */ /* 0x000e240000004200 */
[C-C-:B0-----:R-:W-:Y:S02]  /*16370*/  PRMT R12, R8.reuse, 0x6420, R9.reuse ;  /* 0x00006420080c7816 */ /* 0x141fe40000000009 */
[----:B------:R-:W-:Y:S02]  /*16380*/  PRMT R13, R8, 0x7531, R9 ;  /* 0x00007531080d7816 */ /* 0x000fe40000000009 */
[C-C-:B------:R-:W-:Y:S02]  /*16390*/  PRMT R14, R10.reuse, 0x6420, R11.reuse ;  /* 0x000064200a0e7816 */ /* 0x140fe4000000000b */
[----:B------:R-:W-:Y:S02]  /*163a0*/  PRMT R15, R10, 0x7531, R11 ;  /* 0x000075310a0f7816 */ /* 0x000fe4000000000b */
[----:B--2---:R-:W-:-:S05]  /*163b0*/  IADD3 R3, R18, R0, R19 ;  /* 0x0000000012037210 */ /* 0x004fca0007ffe013 */
[----:B------:R-:W0:Y:S01]  /*163c0*/  LDSM.16.MT88.4 R4, [R3+0x10400] ;  /* 0x010400000304783b */ /* 0x000e220000004200 */
[----:B------:R-:W-:-:S05]  /*163d0*/  IADD3 R0, R22, R19, R26 ;  /* 0x0000001316007210 */ /* 0x000fca0007ffe01a */
        /* <DEDUP_REMOVED lines=25> */
[----:B------:R-:W2:Y:S01]  /*16570*/  LDSM.16.MT88.4 R4, [R3+0x11400] ;  /* 0x011400000304783b */ /* 0x000ea20000004200 */
[----:B---3--:R-:W-:-:S05]  /*16580*/  IADD3 R21, R26, R19, R21 ;  /* 0x000000131a157210 */ /* 0x008fca0007ffe015 */
[----:B0-----:R-:W-:Y:S01]  /*16590*/  IMAD.IADD R0, R22, 0x1, R21 ;  /* 0x0000000116007824 */ /* 0x001fe200078e0215 */
[C-C-:B-1----:R-:W-:Y:S02]  /*165a0*/  PRMT R12, R8.reuse, 0x6420, R9.reuse ;  /* 0x00006420080c7816 */ /* 0x142fe40000000009 */
[----:B------:R-:W-:Y:S02]  /*165b0*/  PRMT R13, R8, 0x7531, R9 ;  /* 0x00007531080d7816 */ /* 0x000fe40000000009 */
[C-C-:B--2---:R-:W-:Y:S02]  /*165c0*/  PRMT R8, R4.reuse, 0x6420, R5.reuse ;  /* 0x0000642004087816 */ /* 0x144fe40000000005 */
[----:B------:R-:W-:Y:S01]  /*165d0*/  PRMT R9, R4, 0x7531, R5 ;  /* 0x0000753104097816 */ /* 0x000fe20000000005 */
[----:B------:R-:W-:Y:S01]  /*165e0*/  VIADD R4, R19, 0x5000 ;  /* 0x0000500013047836 */ /* 0x000fe20000000000 */
[----:B------:R-:W-:-:S04]  /*165f0*/  PRMT R14, R10, 0x6420, R11 ;  /* 0x000064200a0e7816 */ /* 0x000fc8000000000b */
[----:B------:R-:W-:Y:S02]  /*16600*/  LOP3.LUT R5, R4, R17, RZ, 0xfc, !PT ;  /* 0x0000001104057212 */ /* 0x000fe400078efcff */
[----:B------:R-:W-:Y:S02]  /*16610*/  PRMT R15, R10, 0x7531, R11 ;  /* 0x000075310a0f7816 */ /* 0x000fe4000000000b */
[----:B------:R-:W-:Y:S01]  /*16620*/  PRMT R10, R6, 0x6420, R7 ;  /* 0x00006420060a7816 */ /* 0x000fe20000000007 */
        /* <DEDUP_REMOVED lines=21> */
[----:B------:R-:W-:-:S05]  /*16780*/  IADD3 R21, R26, R19, R37 ;  /* 0x000000131a157210 */ /* 0x000fca0007ffe025 */
        /* <DEDUP_REMOVED lines=31> */
[----:B----4-:R-:W-:Y:S01]  /*16980*/  IADD3 R21, R26, R23, R19 ;  /* 0x000000171a157210 */ /* 0x010fe20007ffe013 */
[----:B0-----:R-:W-:-:S04]  /*16990*/  VIADD R0, R19, 0x7000 ;  /* 0x0000700013007836 */ /* 0x001fc80000000000 */
[----:B------:R-:W-:Y:S01]  /*169a0*/  IMAD.IADD R22, R22, 0x1, R21 ;  /* 0x0000000116167824 */ /* 0x000fe200078e0215 */
[C-C-:B-1----:R-:W-:Y:S02]  /*169b0*/  PRMT R12, R8.reuse, 0x6420, R9.reuse ;  /* 0x00006420080c7816 */ /* 0x142fe40000000009 */
[----:B------:R-:W-:Y:S02]  /*169c0*/  PRMT R13, R8, 0x7531, R9 ;  /* 0x00007531080d7816 */ /* 0x000fe40000000009 */
[C-C-:B--2---:R-:W-:Y:S02]  /*169d0*/  PRMT R8, R4.reuse, 0x6420, R5.reuse ;  /* 0x0000642004087816 */ /* 0x144fe40000000005 */
[----:B------:R-:W-:Y:S02]  /*169e0*/  PRMT R9, R4, 0x7531, R5 ;  /* 0x0000753104097816 */ /* 0x000fe40000000005 */
[----:B------:R-:W-:Y:S02]  /*169f0*/  LOP3.LUT R5, R0, R17, RZ, 0xfc, !PT ;  /* 0x0000001100057212 */ /* 0x000fe400078efcff */
[----:B------:R-:W-:-:S02]  /*16a00*/  PRMT R14, R10, 0x6420, R11 ;  /* 0x000064200a0e7816 */ /* 0x000fc4000000000b */
[----:B------:R-:W-:Y:S01]  /*16a10*/  PRMT R15, R10, 0x7531, R11 ;  /* 0x000075310a0f7816 */ /* 0x000fe2000000000b */
[----:B------:R-:W-:Y:S01]  /*16a20*/  IMAD.IADD R0, R18, 0x1, R5 ;  /* 0x0000000112007824 */ /* 0x000fe200078e0205 */
[C-C-:B------:R-:W-:Y:S02]  /*16a30*/  PRMT R10, R6.reuse, 0x6420, R7.reuse ;  /* 0x00006420060a7816 */ /* 0x140fe40000000007 */
        /* <DEDUP_REMOVED lines=25> */
.L_x_2904:
[----:B-1----:R1:W-:Y:S01]  /*16bd0*/  SYNCS.ARRIVE.TRANS64.A1T0 RZ, [R2+URZ+0x38850], RZ ;  /* 0x038850ff02ff79a7 */ /* 0x0023e2000810003f */
[----:B------:R-:W-:Y:S06]  /*16be0*/  BAR.SYNC.DEFER_BLOCKING 0x2, 0x80 ;  /* 0x0082000000007b1d */ /* 0x000fec0000010000 */
[----:B------:R-:W-:Y:S05]  /*16bf0*/  @!P0 BRA `(.L_x_2905) ;  /* 0x0000000000048947 */ /* 0x000fea0003800000 */
[----:B------:R-:W-:Y:S01]  /*16c00*/  BPT.TRAP 0x1 ;  /* 0x000000040000795c */ /* 0x000fe20000300000 */
.L_x_2905:
        /* <DEDUP_REMOVED lines=8> */
.L_x_2846:
[----:B------:R-:W-:Y:S05]  /*16c90*/  BSYNC B7 ;  /* 0x0000000000077941 */ /* 0x000fea0003800000 */
.L_x_2844:
        /* <DEDUP_REMOVED lines=11> */
.L_x_2906:
        /* <DEDUP_REMOVED lines=45> */
.L_x_2910:
        /* <DEDUP_REMOVED lines=39> */
.L_x_2908:
        /* <DEDUP_REMOVED lines=14> */
.L_x_2911:
        /* <DEDUP_REMOVED lines=60> */
.L_x_2912:
        /* <DEDUP_REMOVED lines=35> */
[-C--:B------:R-:W-:Y:S02]  /*17960*/  IABS R7, R4.reuse ;  /* 0x0000000400077213 */ /* 0x080fe40000000000 */
[----:B------:R-:W-:Y:S02]  /*17970*/  IABS R6, R4 ;  /* 0x0000000400067213 */ /* 0x000fe40000000000 */
[----:B------:R-:W0:Y:S03]  /*17980*/  I2F.RP R9, R7 ;  /* 0x0000000700097306 */ /* 0x000e260000209400 */
[----:B------:R-:W-:-:S05]  /*17990*/  IMAD.MOV R6, RZ, RZ, -R6 ;  /* 0x000000ffff067224 */ /* 0x000fca00078e0a06 */
[----:B0-----:R-:W0:Y:S02]  /*179a0*/  MUFU.RCP R9, R9 ;  /* 0x0000000900097308 */ /* 0x001e240000001000 */
[----:B0-----:R-:W-:Y:S01]  /*179b0*/  VIADD R3, R9, 0xffffffe ;  /* 0x0ffffffe09037836 */ /* 0x001fe20000000000 */
[----:B------:R-:W-:-:S05]  /*179c0*/  IABS R9, R5 ;  /* 0x0000000500097213 */ /* 0x000fca0000000000 */
[----:B------:R-:W0:Y:S02]  /*179d0*/  F2I.FTZ.U32.TRUNC.NTZ R3, R3 ;  /* 0x0000000300037305 */ /* 0x000e24000021f000 */
[----:B0-----:R-:W-:-:S04]  /*179e0*/  IMAD.MOV R2, RZ, RZ, -R3 ;  /* 0x000000ffff027224 */ /* 0x001fc800078e0a03 */
[----:B------:R-:W-:Y:S02]  /*179f0*/  IMAD R11, R2, R7, RZ ;  /* 0x00000007020b7224 */ /* 0x000fe400078e02ff */
[----:B------:R-:W-:-:S04]  /*17a00*/  IMAD.MOV.U32 R2, RZ, RZ, RZ ;  /* 0x000000ffff027224 */ /* 0x000fc800078e00ff */
[----:B------:R-:W-:Y:S01]  /*17a10*/  IMAD.HI.U32 R2, R3, R11, R2 ;  /* 0x0000000b03027227 */ /* 0x000fe200078e0002 */
[----:B------:R-:W-:Y:S02]  /*17a20*/  LOP3.LUT R3, R5, R4, RZ, 0x3c, !PT ;  /* 0x0000000405037212 */ /* 0x000fe400078e3cff */
[----:B------:R-:W-:Y:S02]  /*17a30*/  IADD3 R5, R8, 0x1000000, R5 ;  /* 0x0100000008057810 */ /* 0x000fe40007ffe005 */
        /* <DEDUP_REMOVED lines=13> */
.L_x_2913:
[----:B------:R-:W-:-:S05]  /*17b10*/  LOP3.LUT R33, RZ, R2, RZ, 0x33, !PT ;  /* 0x00000002ff217212 */ /* 0x000fca00078e33ff */
[----:B------:R-:W-:Y:S01]  /*17b20*/  IMAD.IADD R33, R0, 0x1, R33 ;  /* 0x0000000100217824 */ /* 0x000fe200078e0221 */
[----:B------:R-:W-:Y:S06]  /*17b30*/  BRA `(.L_x_2914) ;  /* 0x0000000000107947 */ /* 0x000fec0003800000 */
.L_x_2909:
[----:B------:R-:W-:Y:S01]  /*17b40*/  IMAD.MOV.U32 R32, RZ, RZ, R7 ;  /* 0x000000ffff207224 */ /* 0x000fe200078e0007 */
[----:B------:R-:W-:Y:S01]  /*17b50*/  ULDC UR39, c[0x0][0xc3c] ;  /* 0x00030f0000277ab9 */ /* 0x000fe20000000800 */
[----:B------:R-:W-:Y:S02]  /*17b60*/  IMAD.MOV.U32 R33, RZ, RZ, RZ ;  /* 0x000000ffff217224 */ /* 0x000fe400078e00ff */
[----:B------:R-:W-:-:S07]  /*17b70*/  IMAD.MOV.U32 R34, RZ, RZ, RZ ;  /* 0x000000ffff227224 */ /* 0x000fce00078e00ff */
.L_x_2914:
        /* <DEDUP_REMOVED lines=10> */
.L_x_2907:
[----:B------:R-:W-:Y:S02]  /*17c20*/  ULDC UR4, c[0x0][0xc3c] ;  /* 0x00030f0000047ab9 */ /* 0x000fe40000000800 */
[----:B------:R-:W-:-:S06]  /*17c30*/  UISETP.GE.AND UP0, UPT, UR39, UR4, UPT ;  /* 0x000000042700728c */ /* 0x000fcc000bf06270 */
[----:B------:R-:W-:-:S13]  /*17c40*/  PLOP3.LUT P0, PT, PT, PT, UP0, 0x80, 0x0 ;  /* 0x000000000000781c */ /* 0x000fda0003f0f008 */
[----:B------:R-:W-:Y:S05]  /*17c50*/  @!P0 BRA `(.L_x_2915) ;  /* 0xffffff9800cc8947 */ /* 0x000fea000383ffff */
.L_x_2839:
        /* <DEDUP_REMOVED lines=12> */
.L_x_3034:
[----:B------:R-:W-:Y:S05]  /*17d20*/  BSYNC B0 ;  /* 0x0000000000007941 */ /* 0x000fea0003800000 */
.L_x_2916:
[----:B------:R-:W-:-:S03]  /*17d30*/  UMOV UR4, 0xffffffff ;  /* 0xffffffff00047882 */ /* 0x000fc60000000000 */
[----:B------:R-:W-:Y:S05]  /*17d40*/  BRA.DIV UR4, `(.L_x_2918) ;  /* 0x0000003e04447947 */ /* 0x000fea000b800000 */
[----:B0-----:R-:W0:Y:S02]  /*17d50*/  S2R R0, SR_TID.X ;  /* 0x0000000000007919 */ /* 0x001e240000002100 */
[----:B0-----:R-:W-:-:S04]  /*17d60*/  SHF.R.U32.HI R0, RZ, 0x5, R0 ;  /* 0x00000005ff007819 */ /* 0x001fc80000011600 */
[----:B------:R-:W-:-:S05]  /*17d70*/  LOP3.LUT R0, R0, 0x3, RZ, 0xc0, !PT ;  /* 0x0000000300007812 */ /* 0x000fca00078ec0ff */
[----:B------:R0:W1:Y:S02]  /*17d80*/  SHFL.IDX PT, R14, R0, RZ, 0x1f ;  /* 0x00001fff000e7589 */ /* 0x00006400000e0000 */
.L_x_3037:
[----:B-1----:R-:W-:Y:S01]  /*17d90*/  ISETP.NE.AND P0, PT, R14, RZ, PT ;  /* 0x000000ff0e00720c */ /* 0x002fe20003f05270 */
[----:B------:R-:W-:-:S12]  /*17da0*/  BSSY B0, `(.L_x_2919) ;  /* 0x000002c000007945 */ /* 0x000fd80003800000 */
[----:B------:R-:W-:Y:S05]  /*17db0*/  @P0 BRA `(.L_x_2920) ;  /* 0x0000000000a80947 */ /* 0x000fea0003800000 */
[----:B------:R-:W-:-:S03]  /*17dc0*/  UMOV UR4, 0xffffffff ;  /* 0xffffffff00047882 */ /* 0x000fc60000000000 */
[----:B------:R-:W-:Y:S05]  /*17dd0*/  BRA.DIV UR4, `(.L_x_2921) ;  /* 0x0000003e04547947 */ /* 0x000fea000b800000 */
[----:B------:R-:W-:-:S13]  /*17de0*/  ELECT P6, URZ, PT ;  /* 0x00000000003f782f */ /* 0x000fda00038c0000 */
.L_x_3040:
[----:B------:R-:W-:Y:S05]  /*17df0*/  @!P6 BRA `(.L_x_2920) ;  /* 0x000000000098e947 */ /* 0x000fea0003800000 */
[----:B------:R-:W-:-:S06]  /*17e00*/  ULOP3.LUT UR4, UR43, 0x2, URZ, 0xfc, !UPT ;  /* 0x000000022b047892 */ /* 0x000fcc000f8efc3f */
[----:B0-----:R-:W-:-:S05]  /*17e10*/  IMAD.U32 R0, RZ, RZ, UR4 ;  /* 0x00000004ff007e24 */ /* 0x001fca000f8e00ff */
[----:B------:R-:W-:-:S13]  /*17e20*/  ISETP.NE.AND P0, PT, R0, 0x3, PT ;  /* 0x000000030000780c */ /* 0x000fda0003f05270 */
[----:B------:R-:W-:Y:S05]  /*17e30*/  @!P0 BRA `(.L_x_2922) ;  /* 0x0000000000048947 */ /* 0x000fea0003800000 */
[----:B------:R-:W-:Y:S01]  /*17e40*/  BPT.TRAP 0x1 ;  /* 0x000000040000795c */ /* 0x000fe20000300000 */
.L_x_2922:
[----:B------:R-:W-:Y:S01]  /*17e50*/  IMAD R5, R24, 0x8, R7 ;  /* 0x0000000818057824 */ /* 0x000fe200078e0207 */
[----:B------:R-:W-:Y:S01]  /*17e60*/  SHF.L.U32 R0, R28, 0x1f, RZ ;  /* 0x0000001f1c007819 */ /* 0x000fe200000006ff */
[----:B------:R-:W-:-:S03]  /*17e70*/  VIADD R24, R24, 0x1 ;  /* 0x0000000118187836 */ /* 0x000fc60000000000 */
[----:B------:R-:W0:Y:S02]  /*17e80*/  SYNCS.PHASECHK.TRANS64.TRYWAIT P1, [R5+URZ+0x38840], R0 ;  /* 0x03884000050075a7 */ /* 0x000e24000802017f */
[----:B------:R-:W-:-:S04]  /*17e90*/  ISETP.NE.AND P2, PT, R24, 0x2, PT ;  /* 0x000000021800780c */ /* 0x000fc80003f45270 */
[----:B------:R-:W-:Y:S01]  /*17ea0*/  SEL R3, RZ, 0x1, P2 ;  /* 0x00000001ff037807 */ /* 0x000fe20001000000 */
[----:B0-----:R-:W-:Y:S08]  /*17eb0*/  @!P1 BRA `(.L_x_2923) ;  /* 0x0000003c003c9947 */ /* 0x001ff00003800000 */
.L_x_3041:
[----:B------:R-:W-:Y:S02]  /*17ec0*/  SEL R24, R24, RZ, P2 ;  /* 0x000000ff18187207 */ /* 0x000fe40001000000 */
[----:B------:R-:W-:Y:S01]  /*17ed0*/  LOP3.LUT R2, R28, R3, RZ, 0x3c, !PT ;  /* 0x000000031c027212 */ /* 0x000fe200078e3cff */
[----:B------:R-:W-:Y:S06]  /*17ee0*/  @!P0 BRA `(.L_x_2924) ;  /* 0x0000000000048947 */ /* 0x000fec0003800000 */
[----:B------:R-:W-:Y:S01]  /*17ef0*/  BPT.TRAP 0x1 ;  /* 0x000000040000795c */ /* 0x000fe20000300000 */
.L_x_2924:
[----:B------:R-:W-:Y:S01]  /*17f00*/  IMAD R3, R24, 0x8, R7 ;  /* 0x0000000818037824 */ /* 0x000fe200078e0207 */
[----:B------:R-:W-:-:S04]  /*17f10*/  SHF.L.U32 R2, R2, 0x1f, RZ ;  /* 0x0000001f02027819 */ /* 0x000fc800000006ff */
[----:B------:R-:W1:Y:S02]  /*17f20*/  SYNCS.PHASECHK.TRANS64.TRYWAIT P1, [R3+URZ+0x38840], R2 ;  /* 0x03884002030075a7 */ /* 0x000e64000802017f */
[----:B-1----:R-:W-:Y:S05]  /*17f30*/  @!P1 BRA `(.L_x_2925) ;  /* 0x0000003c00309947 */ /* 0x002fea0003800000 */
.L_x_3042:
[----:B------:R-:W-:Y:S05]  /*17f40*/  @!P0 BRA `(.L_x_2926) ;  /* 0x0000000000048947 */ /* 0x000fea0003800000 */
[----:B------:R-:W-:Y:S01]  /*17f50*/  BPT.TRAP 0x1 ;  /* 0x000000040000795c */ /* 0x000fe20000300000 */
.L_x_2926:
[----:B------:R-:W2:Y:S02]  /*17f60*/  SYNCS.PHASECHK.TRANS64.TRYWAIT P1, [R5+URZ+0x38860], R0 ;  /* 0x03886000050075a7 */ /* 0x000ea4000802017f */
[----:B--2---:R-:W-:Y:S05]  /*17f70*/  @!P1 BRA `(.L_x_2927) ;  /* 0x0000003c00349947 */ /* 0x004fea0003800000 */
.L_x_3043:
[----:B------:R-:W-:Y:S05]  /*17f80*/  @!P0 BRA `(.L_x_2928) ;  /* 0x0000000000048947 */ /* 0x000fea0003800000 */
[----:B------:R-:W-:Y:S01]  /*17f90*/  BPT.TRAP 0x1 ;  /* 0x000000040000795c */ /* 0x000fe20000300000 */
.L_x_2928:
[----:B------:R-:W3:Y:S02]  /*17fa0*/  SYNCS.PHASECHK.TRANS64.TRYWAIT P1, [R3+URZ+0x38860], R2 ;  /* 0x03886002030075a7 */ /* 0x000ee4000802017f */
[----:B---3--:R-:W-:Y:S05]  /*17fb0*/  @!P1 BRA `(.L_x_2929) ;  /* 0x0000003c00389947 */ /* 0x008fea0003800000 */
.L_x_3044:
[----:B------:R-:W-:Y:S05]  /*17fc0*/  @!P0 BRA `(.L_x_2930) ;  /* 0x0000000000048947 */ /* 0x000fea0003800000 */
[----:B------:R-:W-:Y:S01]  /*17fd0*/  BPT.TRAP 0x1 ;  /* 0x000000040000795c */ /* 0x000fe20000300000 */
.L_x_2930:
[----:B------:R-:W4:Y:S02]  /*17fe0*/  SYNCS.PHASECHK.TRANS64.TRYWAIT P1, [R5+URZ+0x38880], R0 ;  /* 0x03888000050075a7 */ /* 0x000f24000802017f */
[----:B----4-:R-:W-:Y:S05]  /*17ff0*/  @!P1 BRA `(.L_x_2931) ;  /* 0x0000003c003c9947 */ /* 0x010fea0003800000 */
.L_x_3045:
[----:B------:R-:W-:Y:S05]  /*18000*/  @!P0 BRA `(.L_x_2932) ;  /* 0x0000000000048947 */ /* 0x000fea0003800000 */
[----:B------:R-:W-:Y:S01]  /*18010*/  BPT.TRAP 0x1 ;  /* 0x000000040000795c */ /* 0x000fe20000300000 */
.L_x_2932:
[----:B------:R0:W0:Y:S02]  /*18020*/  SYNCS.PHASECHK.TRANS64.TRYWAIT P0, [R3+URZ+0x38880], R2 ;  /* 0x03888002030075a7 */ /* 0x000024000800017f */
[----:B0-----:R-:W-:Y:S05]  /*18030*/  @!P0 NANOSLEEP.SYNCS 0x989680 ;  /* 0x009896800000895d */ /* 0x001fea0003900000 */
[----:B------:R-:W0:Y:S02]  /*18040*/  @!P0 SYNCS.PHASECHK.TRANS64 P0, [R3+URZ+0x38880], R2 ;  /* 0x03888002030085a7 */ /* 0x000e24000800007f */
[----:B0-----:R-:W-:Y:S05]  /*18050*/  @!P0 BRA `(.L_x_2932) ;  /* 0xfffffffc00f08947 */ /* 0x001fea000383ffff */
.L_x_2920:
[----:B------:R-:W-:Y:S05]  /*18060*/  BSYNC B0 ;  /* 0x0000000000007941 */ /* 0x000fea0003800000 */
.L_x_2919:
[----:B------:R-:W-:Y:S05]  /*18070*/  EXIT ;  /* 0x000000000000794d */ /* 0x000fea0003800000 */
.L_x_2773:
[----:B0-----:R-:W-:-:S04]  /*18080*/  IMAD.U32 R3, RZ, RZ, UR53 ;  /* 0x00000035ff037e24 */ /* 0x001fc8000f8e00ff */
[----:B------:R0:W1:Y:S03]  /*18090*/  SYNCS.PHASECHK.TRANS64.TRYWAIT P0, [R3+URZ+0x38800], R0 ;  /* 0x03880000030075a7 */ /* 0x000066000800017f */
[----:B-1----:R-:W-:Y:S05]  /*180a0*/  @!P0 NANOSLEEP.SYNCS 0x989680 ;  /* 0x009896800000895d */ /* 0x002fea0003900000 */
[----:B------:R-:W1:Y:S02]  /*180b0*/  @!P0 SYNCS.PHASECHK.TRANS64 P0, [R3+URZ+0x38800], R0 ;  /* 0x03880000030085a7 */ /* 0x000e64000800007f */
[----:B-1----:R-:W-:Y:S05]  /*180c0*/  @!P0 BRA `(.L_x_2773) ;  /* 0xfffffffc00ec8947 */ /* 0x002fea000383ffff */
[----:B------:R-:W-:Y:S05]  /*180d0*/  BRA `(.L_x_2933) ;  /* 0xfffffea000887947 */ /* 0x000fea000383ffff */
.L_x_2777:
[----:B-1----:R-:W-:-:S04]  /*180e0*/  IMAD.U32 R0, RZ, RZ, UR58 ;  /* 0x0000003aff007e24 */ /* 0x002fc8000f8e00ff */
[----:B------:R1:W2:Y:S03]  /*180f0*/  SYNCS.PHASECHK.TRANS64.TRYWAIT P1, [R0+URZ+0x38830], R7 ;  /* 0x03883007000075a7 */ /* 0x0002a6000802017f */
[----:B--2---:R-:W-:Y:S05]  /*18100*/  @!P1 NANOSLEEP.SYNCS 0x989680 ;  /* 0x009896800000995d */ /* 0x004fea0003900000 */
[----:B------:R-:W2:Y:S02]  /*18110*/  @!P1 SYNCS.PHASECHK.TRANS64 P1, [R0+URZ+0x38830], R7 ;  /* 0x03883007000095a7 */ /* 0x000ea4000802007f */
[----:B--2---:R-:W-:Y:S05]  /*18120*/  @!P1 BRA `(.L_x_2777) ;  /* 0xfffffffc00ec9947 */ /* 0x004fea000383ffff */
[----:B------:R-:W-:Y:S05]  /*18130*/  BRA `(.L_x_2776) ;  /* 0xfffffea000ac7947 */ /* 0x000fea000383ffff */
.L_x_2782:
[----:B-1----:R-:W-:-:S04]  /*18140*/  IMAD.U32 R8, RZ, RZ, UR58 ;  /* 0x0000003aff087e24 */ /* 0x002fc8000f8e00ff */
[----:B------:R1:W2:Y:S03]  /*18150*/  SYNCS.PHASECHK.TRANS64.TRYWAIT P1, [R8+URZ+0x38850], R7 ;  /* 0x03885007080075a7 */ /* 0x0002a6000802017f */
[----:B--2---:R-:W-:Y:S05]  /*18160*/  @!P1 NANOSLEEP.SYNCS 0x989680 ;  /* 0x009896800000995d */ /* 0x004fea0003900000 */
[----:B------:R-:W2:Y:S02]  /*18170*/  @!P1 SYNCS.PHASECHK.TRANS64 P1, [R8+URZ+0x38850], R7 ;  /* 0x03885007080095a7 */ /* 0x000ea4000802007f */
[----:B--2---:R-:W-:Y:S05]  /*18180*/  @!P1 BRA `(.L_x_2782) ;  /* 0xfffffffc00ec9947 */ /* 0x004fea000383ffff */
[----:B------:R-:W-:Y:S05]  /*18190*/  BRA `(.L_x_2781) ;  /* 0xfffffec000c47947 */ /* 0x000fea000383ffff */
.L_x_2788:
[----:B-1----:R-:W-:-:S04]  /*181a0*/  IMAD.U32 R3, RZ, RZ, UR56 ;  /* 0x00000038ff037e24 */ /* 0x002fc8000f8e00ff */
[----:B------:R1:W2:Y:S03]  /*181b0*/  SYNCS.PHASECHK.TRANS64.TRYWAIT P1, [R3+URZ+0x38830], R6 ;  /* 0x03883006030075a7 */ /* 0x0002a6000802017f */
[----:B--2---:R-:W-:Y:S05]  /*181c0*/  @!P1 NANOSLEEP.SYNCS 0x989680 ;  /* 0x009896800000995d */ /* 0x004fea0003900000 */
[----:B------:R-:W2:Y:S02]  /*181d0*/  @!P1 SYNCS.PHASECHK.TRANS64 P1, [R3+URZ+0x38830], R6 ;  /* 0x03883006030095a7 */ /* 0x000ea4000802007f */
[----:B--2---:R-:W-:Y:S05]  /*181e0*/  @!P1 BRA `(.L_x_2788) ;  /* 0xfffffffc00ec9947 */ /* 0x004fea000383ffff */
[----:B------:R-:W-:Y:S05]  /*181f0*/  BRA `(.L_x_2787) ;  /* 0xfffffec400c87947 */ /* 0x000fea000383ffff */
.L_x_2793:
[----:B---3--:R-:W-:-:S04]  /*18200*/  IMAD.U32 R7, RZ, RZ, UR56 ;  /* 0x00000038ff077e24 */ /* 0x008fc8000f8e00ff */
[----:B------:R3:W4:Y:S03]  /*18210*/  SYNCS.PHASECHK.TRANS64.TRYWAIT P1, [R7+URZ+0x38850], R6 ;  /* 0x03885006070075a7 */ /* 0x000726000802017f */
[----:B----4-:R-:W-:Y:S05]  /*18220*/  @!P1 NANOSLEEP.SYNCS 0x989680 ;  /* 0x009896800000995d */ /* 0x010fea0003900000 */
[----:B------:R-:W4:Y:S02]  /*18230*/  @!P1 SYNCS.PHASECHK.TRANS64 P1, [R7+URZ+0x38850], R6 ;  /* 0x03885006070095a7 */ /* 0x000f24000802007f */
[----:B----4-:R-:W-:Y:S05]  /*18240*/  @!P1 BRA `(.L_x_2793) ;  /* 0xfffffffc00ec9947 */ /* 0x010fea000383ffff */
[----:B------:R-:W-:Y:S05]  /*18250*/  BRA `(.L_x_2792) ;  /* 0xfffffeec00dc7947 */ /* 0x000fea000383ffff */
.L_x_2800:
[----:B-1----:R-:W-:-:S04]  /*18260*/  IMAD.U32 R3, RZ, RZ, UR50 ;  /* 0x00000032ff037e24 */ /* 0x002fc8000f8e00ff */
[----:B------:R1:W2:Y:S03]  /*18270*/  SYNCS.PHASECHK.TRANS64.TRYWAIT P1, [R3+URZ+0x38830], R6 ;  /* 0x03883006030075a7 */ /* 0x0002a6000802017f */
[----:B--2---:R-:W-:Y:S05]  /*18280*/  @!P1 NANOSLEEP.SYNCS 0x989680 ;  /* 0x009896800000995d */ /* 0x004fea0003900000 */
[----:B------:R-:W2:Y:S02]  /*18290*/  @!P1 SYNCS.PHASECHK.TRANS64 P1, [R3+URZ+0x38830], R6 ;  /* 0x03883006030095a7 */ /* 0x000ea4000802007f */
[----:B--2---:R-:W-:Y:S05]  /*182a0*/  @!P1 BRA `(.L_x_2800) ;  /* 0xfffffffc00ec9947 */ /* 0x004fea000383ffff */
[----:B------:R-:W-:Y:S05]  /*182b0*/  BRA `(.L_x_2799) ;  /* 0xfffffef000c07947 */ /* 0x000fea000383ffff */
.L_x_2805:
[----:B---3--:R-:W-:-:S04]  /*182c0*/  IMAD.U32 R7, RZ, RZ, UR50 ;  /* 0x00000032ff077e24 */ /* 0x008fc8000f8e00ff */
[----:B------:R3:W4:Y:S03]  /*182d0*/  SYNCS.PHASECHK.TRANS64.TRYWAIT P1, [R7+URZ+0x38850], R6 ;  /* 0x03885006070075a7 */ /* 0x000726000802017f */
[----:B----4-:R-:W-:Y:S05]  /*182e0*/  @!P1 NANOSLEEP.SYNCS 0x989680 ;  /* 0x009896800000995d */ /* 0x010fea0003900000 */
[----:B------:R-:W4:Y:S02]  /*182f0*/  @!P1 SYNCS.PHASECHK.TRANS64 P1, [R7+URZ+0x38850], R6 ;  /* 0x03885006070095a7 */ /* 0x000f24000802007f */
[----:B----4-:R-:W-:Y:S05]  /*18300*/  @!P1 BRA `(.L_x_2805) ;  /* 0xfffffffc00ec9947 */ /* 0x010fea000383ffff */
[----:B------:R-:W-:Y:S05]  /*18310*/  BRA `(.L_x_2804) ;  /* 0xffffff1000547947 */ /* 0x000fea000383ffff */
.L_x_2855:
        /* <DEDUP_REMOVED lines=10> */
.L_x_2934:
[----:B------:R-:W-:Y:S05]  /*183c0*/  BRA `(.L_x_2935) ;  /* 0xffffffa400947947 */ /* 0x000fea000383ffff */
.L_x_2858:
[----:B0-----:R0:W1:Y:S02]  /*183d0*/  SYNCS.PHASECHK.TRANS64.TRYWAIT P0, [R6+URZ+0x38880], R20 ;  /* 0x03888014060075a7 */ /* 0x001064000800017f */
[----:B-1----:R-:W-:Y:S05]  /*183e0*/  @!P0 NANOSLEEP.SYNCS 0x989680 ;  /* 0x009896800000895d */ /* 0x002fea0003900000 */
[----:B------:R-:W1:Y:S02]  /*183f0*/  @!P0 SYNCS.PHASECHK.TRANS64 P0, [R6+URZ+0x38880], R20 ;  /* 0x03888014060085a7 */ /* 0x000e64000800007f */
[----:B-1----:R-:W-:Y:S05]  /*18400*/  @!P0 BRA `(.L_x_2858) ;  /* 0xfffffffc00f08947 */ /* 0x002fea000383ffff */
[----:B------:R-:W-:Y:S05]  /*18410*/  BRA `(.L_x_2936) ;  /* 0xffffffa400b47947 */ /* 0x000fea000383ffff */
.L_x_2859:
        /* <DEDUP_REMOVED lines=8> */
.L_x_2938:
[----:B------:R-:W-:Y:S05]  /*184a0*/  BSYNC B0 ;  /* 0x0000000000007941 */ /* 0x000fea0003800000 */
.L_x_2937:
        /* <DEDUP_REMOVED lines=14> */
.L_x_2939:
[C---:B------:R-:W-:Y:S02]  /*18590*/  ISETP.GE.AND P4, PT, R19.reuse, 0x41, PT ;  /* 0x000000411300780c */ /* 0x040fe40003f86270 */
[----:B------:R-:W-:Y:S02]  /*185a0*/  @P3 LOP3.LUT R16, R16, 0x20, RZ, 0xfc, !PT ;  /* 0x0000002010103812 */ /* 0x000fe400078efcff */
[----:B------:R-:W-:Y:S02]  /*185b0*/  ISETP.GE.AND P3, PT, R19, 0x51, PT ;  /* 0x000000511300780c */ /* 0x000fe40003f66270 */
        /* <DEDUP_REMOVED lines=9> */
.L_x_2940:
        /* <DEDUP_REMOVED lines=14> */
.L_x_2941:
[----:B------:R-:W-:Y:S02]  /*18730*/  IMAD.MOV.U32 R13, RZ, RZ, R8 ;  /* 0x000000ffff0d7224 */ /* 0x000fe400078e0008 */
[----:B------:R-:W-:Y:S02]  /*18740*/  IMAD.MOV.U32 R12, RZ, RZ, 0x2 ;  /* 0x00000002ff0c7424 */ /* 0x000fe400078e00ff */
[----:B------:R-:W-:-:S07]  /*18750*/  IMAD.MOV.U32 R2, RZ, RZ, R14 ;  /* 0x000000ffff027224 */ /* 0x000fce00078e000e */
[----:B------:R-:W-:Y:S05]  /*18760*/  WARPSYNC.COLLECTIVE R15, `(.L_x_2942) ;  /* 0x000000000f087348 */ /* 0x000fea0003c00000 */
[----:B------:R0:W1:Y:S02]  /*18770*/  SHFL.IDX P6, R14, R13, R12, R11 ;  /* 0x0000000c0d0e7389 */ /* 0x00006400000c000b */
[----:B01----:R-:W-:Y:S01]  /*18780*/  ENDCOLLECTIVE ;  /* 0x000000000000791b */ /* 0x003fe20003800000 */
.L_x_2942:
        /* <DEDUP_REMOVED lines=14> */
.L_x_2943:
[----:B------:R-:W-:Y:S02]  /*18870*/  IMAD.MOV.U32 R13, RZ, RZ, R8 ;  /* 0x000000ffff0d7224 */ /* 0x000fe400078e0008 */
[----:B------:R-:W-:Y:S02]  /*18880*/  IMAD.MOV.U32 R12, RZ, RZ, 0x3 ;  /* 0x00000003ff0c7424 */ /* 0x000fe400078e00ff */
[----:B------:R-:W-:-:S07]  /*18890*/  IMAD.MOV.U32 R2, RZ, RZ, R14 ;  /* 0x000000ffff027224 */ /* 0x000fce00078e000e */
[----:B------:R-:W-:Y:S05]  /*188a0*/  WARPSYNC.COLLECTIVE R15, `(.L_x_2944) ;  /* 0x000000000f087348 */ /* 0x000fea0003c00000 */
[----:B------:R0:W1:Y:S02]  /*188b0*/  SHFL.IDX P6, R14, R13, R12, R11 ;  /* 0x0000000c0d0e7389 */ /* 0x00006400000c000b */
[----:B01----:R-:W-:Y:S01]  /*188c0*/  ENDCOLLECTIVE ;  /* 0x000000000000791b */ /* 0x003fe20003800000 */
.L_x_2944:
        /* <DEDUP_REMOVED lines=14> */
.L_x_2945:
[----:B------:R-:W-:Y:S02]  /*189b0*/  IMAD.MOV.U32 R13, RZ, RZ, R8 ;  /* 0x000000ffff0d7224 */ /* 0x000fe400078e0008 */
[----:B------:R-:W-:Y:S02]  /*189c0*/  IMAD.MOV.U32 R12, RZ, RZ, 0x4 ;  /* 0x00000004ff0c7424 */ /* 0x000fe400078e00ff */
[----:B------:R-:W-:-:S07]  /*189d0*/  IMAD.MOV.U32 R2, RZ, RZ, R14 ;  /* 0x000000ffff027224 */ /* 0x000fce00078e000e */
[----:B------:R-:W-:Y:S05]  /*189e0*/  WARPSYNC.COLLECTIVE R15, `(.L_x_2946) ;  /* 0x000000000f087348 */ /* 0x000fea0003c00000 */
[----:B------:R0:W1:Y:S02]  /*189f0*/  SHFL.IDX P6, R14, R13, R12, R11 ;  /* 0x0000000c0d0e7389 */ /* 0x00006400000c000b */
[----:B01----:R-:W-:Y:S01]  /*18a00*/  ENDCOLLECTIVE ;  /* 0x000000000000791b */ /* 0x003fe20003800000 */
.L_x_2946:
        /* <DEDUP_REMOVED lines=14> */
.L_x_2947:
[----:B------:R-:W-:Y:S02]  /*18af0*/  IMAD.MOV.U32 R13, RZ, RZ, R8 ;  /* 0x000000ffff0d7224 */ /* 0x000fe400078e0008 */
[----:B------:R-:W-:Y:S02]  /*18b00*/  IMAD.MOV.U32 R12, RZ, RZ, 0x5 ;  /* 0x00000005ff0c7424 */ /* 0x000fe400078e00ff */
[----:B------:R-:W-:-:S07]  /*18b10*/  IMAD.MOV.U32 R2, RZ, RZ, R14 ;  /* 0x000000ffff027224 */ /* 0x000fce00078e000e */
[----:B------:R-:W-:Y:S05]  /*18b20*/  WARPSYNC.COLLECTIVE R15, `(.L_x_2948) ;  /* 0x000000000f087348 */ /* 0x000fea0003c00000 */
[----:B------:R0:W1:Y:S02]  /*18b30*/  SHFL.IDX P6, R14, R13, R12, R11 ;  /* 0x0000000c0d0e7389 */ /* 0x00006400000c000b */
[----:B01----:R-:W-:Y:S01]  /*18b40*/  ENDCOLLECTIVE ;  /* 0x000000000000791b */ /* 0x003fe20003800000 */
.L_x_2948:
        /* <DEDUP_REMOVED lines=14> */
.L_x_2949:
[----:B------:R-:W-:Y:S02]  /*18c30*/  IMAD.MOV.U32 R13, RZ, RZ, R8 ;  /* 0x000000ffff0d7224 */ /* 0x000fe400078e0008 */
[----:B------:R-:W-:Y:S02]  /*18c40*/  IMAD.MOV.U32 R12, RZ, RZ, 0x6 ;  /* 0x00000006ff0c7424 */ /* 0x000fe400078e00ff */
[----:B------:R-:W-:-:S07]  /*18c50*/  IMAD.MOV.U32 R2, RZ, RZ, R14 ;  /* 0x000000ffff027224 */ /* 0x000fce00078e000e */
[----:B------:R-:W-:Y:S05]  /*18c60*/  WARPSYNC.COLLECTIVE R15, `(.L_x_2950) ;  /* 0x000000000f087348 */ /* 0x000fea0003c00000 */
[----:B------:R0:W1:Y:S02]  /*18c70*/  SHFL.IDX P6, R14, R13, R12, R11 ;  /* 0x0000000c0d0e7389 */ /* 0x00006400000c000b */
[----:B01----:R-:W-:Y:S01]  /*18c80*/  ENDCOLLECTIVE ;  /* 0x000000000000791b */ /* 0x003fe20003800000 */
.L_x_2950:
        /* <DEDUP_REMOVED lines=14> */
.L_x_2951:
[----:B------:R-:W-:Y:S02]  /*18d70*/  IMAD.MOV.U32 R13, RZ, RZ, R8 ;  /* 0x000000ffff0d7224 */ /* 0x000fe400078e0008 */
[----:B------:R-:W-:Y:S02]  /*18d80*/  IMAD.MOV.U32 R12, RZ, RZ, 0x7 ;  /* 0x00000007ff0c7424 */ /* 0x000fe400078e00ff */
[----:B------:R-:W-:-:S07]  /*18d90*/  IMAD.MOV.U32 R2, RZ, RZ, R14 ;  /* 0x000000ffff027224 */ /* 0x000fce00078e000e */
[----:B------:R-:W-:Y:S05]  /*18da0*/  WARPSYNC.COLLECTIVE R15, `(.L_x_2952) ;  /* 0x000000000f087348 */ /* 0x000fea0003c00000 */
[----:B------:R0:W1:Y:S02]  /*18db0*/  SHFL.IDX P6, R14, R13, R12, R11 ;  /* 0x0000000c0d0e7389 */ /* 0x00006400000c000b */
[----:B01----:R-:W-:Y:S01]  /*18dc0*/  ENDCOLLECTIVE ;  /* 0x000000000000791b */ /* 0x003fe20003800000 */
.L_x_2952:
        /* <DEDUP_REMOVED lines=13> */
.L_x_2953:
        /* <DEDUP_REMOVED lines=12> */
.L_x_2864:
[----:B--2---:R2:W3:Y:S02]  /*18f60*/  SYNCS.PHASECHK.TRANS64.TRYWAIT P0, [R6+URZ+0x38840], R20 ;  /* 0x03884014060075a7 */ /* 0x0044e4000800017f */
[----:B---3--:R-:W-:Y:S05]  /*18f70*/  @!P0 NANOSLEEP.SYNCS 0x989680 ;  /* 0x009896800000895d */ /* 0x008fea0003900000 */
[----:B------:R-:W3:Y:S02]  /*18f80*/  @!P0 SYNCS.PHASECHK.TRANS64 P0, [R6+URZ+0x38840], R20 ;  /* 0x03884014060085a7 */ /* 0x000ee4000800007f */
[----:B---3--:R-:W-:Y:S05]  /*18f90*/  @!P0 BRA `(.L_x_2864) ;  /* 0xfffffffc00f08947 */ /* 0x008fea000383ffff */
[----:B------:R-:W-:Y:S05]  /*18fa0*/  BRA `(.L_x_2955) ;  /* 0xffffffa000d87947 */ /* 0x000fea000383ffff */
.L_x_2865:
        /* <DEDUP_REMOVED lines=8> */
.L_x_2957:
[----:B------:R-:W-:Y:S05]  /*19030*/  BSYNC B0 ;  /* 0x0000000000007941 */ /* 0x000fea0003800000 */
.L_x_2956:
        /* <DEDUP_REMOVED lines=8> */
.L_x_2958:
        /* <DEDUP_REMOVED lines=18> */
.L_x_2959:
[----:B------:R-:W-:Y:S02]  /*191e0*/  IMAD.MOV.U32 R13, RZ, RZ, R4 ;  /* 0x000000ffff0d7224 */ /* 0x000fe400078e0004 */
[----:B------:R-:W-:-:S07]  /*191f0*/  IMAD.MOV.U32 R2, RZ, RZ, R14 ;  /* 0x000000ffff027224 */ /* 0x000fce00078e000e */
[----:B------:R-:W-:Y:S05]  /*19200*/  WARPSYNC.COLLECTIVE R15, `(.L_x_2960) ;  /* 0x000000000f087348 */ /* 0x000fea0003c00000 */
[----:B------:R0:W1:Y:S02]  /*19210*/  SHFL.IDX P6, R14, R13, R12, R11 ;  /* 0x0000000c0d0e7389 */ /* 0x00006400000c000b */
[----:B01----:R-:W-:Y:S01]  /*19220*/  ENDCOLLECTIVE ;  /* 0x000000000000791b */ /* 0x003fe20003800000 */
.L_x_2960:
        /* <DEDUP_REMOVED lines=18> */
.L_x_2961:
[----:B------:R-:W-:Y:S02]  /*19350*/  IMAD.MOV.U32 R13, RZ, RZ, R4 ;  /* 0x000000ffff0d7224 */ /* 0x000fe400078e0004 */
[----:B------:R-:W-:-:S07]  /*19360*/  IMAD.MOV.U32 R2, RZ, RZ, R14 ;  /* 0x000000ffff027224 */ /* 0x000fce00078e000e */
[----:B------:R-:W-:Y:S05]  /*19370*/  WARPSYNC.COLLECTIVE R15, `(.L_x_2962) ;  /* 0x000000000f087348 */ /* 0x000fea0003c00000 */
[----:B------:R0:W1:Y:S02]  /*19380*/  SHFL.IDX P6, R14, R13, R12, R11 ;  /* 0x0000000c0d0e7389 */ /* 0x00006400000c000b */
[----:B01----:R-:W-:Y:S01]  /*19390*/  ENDCOLLECTIVE ;  /* 0x000000000000791b */ /* 0x003fe20003800000 */
.L_x_2962:
        /* <DEDUP_REMOVED lines=18> */
.L_x_2963:
[----:B------:R-:W-:Y:S02]  /*194c0*/  IMAD.MOV.U32 R13, RZ, RZ, R4 ;  /* 0x000000ffff0d7224 */ /* 0x000fe400078e0004 */
[----:B------:R-:W-:-:S07]  /*194d0*/  IMAD.MOV.U32 R2, RZ, RZ, R14 ;  /* 0x000000ffff027224 */ /* 0x000fce00078e000e */
[----:B------:R-:W-:Y:S05]  /*194e0*/  WARPSYNC.COLLECTIVE R15, `(.L_x_2964) ;  /* 0x000000000f087348 */ /* 0x000fea0003c00000 */
[----:B------:R0:W1:Y:S02]  /*194f0*/  SHFL.IDX P6, R14, R13, R12, R11 ;  /* 0x0000000c0d0e7389 */ /* 0x00006400000c000b */
[----:B01----:R-:W-:Y:S01]  /*19500*/  ENDCOLLECTIVE ;  /* 0x000000000000791b */ /* 0x003fe20003800000 */
.L_x_2964:
        /* <DEDUP_REMOVED lines=16> */
.L_x_2965:
        /* <DEDUP_REMOVED lines=10> */
.L_x_2966:
[----:B------:R-:W-:Y:S02]  /*196b0*/  IMAD.MOV.U32 R13, RZ, RZ, R0 ;  /* 0x000000ffff0d7224 */ /* 0x000fe400078e0000 */
[----:B------:R-:W-:Y:S02]  /*196c0*/  IMAD.MOV.U32 R12, RZ, RZ, 0x5 ;  /* 0x00000005ff0c7424 */ /* 0x000fe400078e00ff */
[----:B------:R-:W-:-:S07]  /*196d0*/  IMAD.MOV.U32 R3, RZ, RZ, R14 ;  /* 0x000000ffff037224 */ /* 0x000fce00078e000e */
[----:B------:R-:W-:Y:S05]  /*196e0*/  WARPSYNC.COLLECTIVE R15, `(.L_x_2967) ;  /* 0x000000000f087348 */ /* 0x000fea0003c00000 */
[----:B------:R0:W1:Y:S02]  /*196f0*/  SHFL.IDX P6, R14, R13, R12, R11 ;  /* 0x0000000c0d0e7389 */ /* 0x00006400000c000b */
[----:B01----:R-:W-:Y:S01]  /*19700*/  ENDCOLLECTIVE ;  /* 0x000000000000791b */ /* 0x003fe20003800000 */
.L_x_2967:
        /* <DEDUP_REMOVED lines=15> */
.L_x_2968:
[----:B------:R-:W-:Y:S02]  /*19800*/  IMAD.MOV.U32 R13, RZ, RZ, R0 ;  /* 0x000000ffff0d7224 */ /* 0x000fe400078e0000 */
[----:B------:R-:W-:Y:S02]  /*19810*/  IMAD.MOV.U32 R12, RZ, RZ, 0x6 ;  /* 0x00000006ff0c7424 */ /* 0x000fe400078e00ff */
[----:B------:R-:W-:-:S07]  /*19820*/  IMAD.MOV.U32 R3, RZ, RZ, R14 ;  /* 0x000000ffff037224 */ /* 0x000fce00078e000e */
[----:B------:R-:W-:Y:S05]  /*19830*/  WARPSYNC.COLLECTIVE R15, `(.L_x_2969) ;  /* 0x000000000f087348 */ /* 0x000fea0003c00000 */
[----:B------:R0:W1:Y:S02]  /*19840*/  SHFL.IDX P6, R14, R13, R12, R11 ;  /* 0x0000000c0d0e7389 */ /* 0x00006400000c000b */
[----:B01----:R-:W-:Y:S01]  /*19850*/  ENDCOLLECTIVE ;  /* 0x000000000000791b */ /* 0x003fe20003800000 */
.L_x_2969:
        /* <DEDUP_REMOVED lines=15> */
.L_x_2970:
[----:B------:R-:W-:Y:S02]  /*19950*/  IMAD.MOV.U32 R13, RZ, RZ, R0 ;  /* 0x000000ffff0d7224 */ /* 0x000fe400078e0000 */
[----:B------:R-:W-:Y:S02]  /*19960*/  IMAD.MOV.U32 R12, RZ, RZ, 0x7 ;  /* 0x00000007ff0c7424 */ /* 0x000fe400078e00ff */
[----:B------:R-:W-:-:S07]  /*19970*/  IMAD.MOV.U32 R3, RZ, RZ, R14 ;  /* 0x000000ffff037224 */ /* 0x000fce00078e000e */
[----:B------:R-:W-:Y:S05]  /*19980*/  WARPSYNC.COLLECTIVE R15, `(.L_x_2971) ;  /* 0x000000000f087348 */ /* 0x000fea0003c00000 */
[----:B------:R0:W1:Y:S02]  /*19990*/  SHFL.IDX P6, R14, R13, R12, R11 ;  /* 0x0000000c0d0e7389 */ /* 0x00006400000c000b */
[----:B01----:R-:W-:Y:S01]  /*199a0*/  ENDCOLLECTIVE ;  /* 0x000000000000791b */ /* 0x003fe20003800000 */
.L_x_2971:
        /* <DEDUP_REMOVED lines=10> */
.L_x_2972:
[----:B------:R-:W-:Y:S01]  /*19a50*/  @!PT LDS RZ, [RZ] ;  /* 0x00000000fffff984 */ /* 0x000fe20000000800 */
[----:B------:R-:W-:Y:S01]  /*19a60*/  @!PT LDS RZ, [RZ] ;  /* 0x00000000fffff984 */ /* 0x000fe20000000800 */
[----:B------:R-:W-:Y:S01]  /*19a70*/  @!PT LDS RZ, [RZ] ;  /* 0x00000000fffff984 */ /* 0x000fe20000000800 */
[----:B------:R0:W-:Y:S04]  /*19a80*/  @P2 LDGSTS.E.BYPASS.LTC128B.128 [R5+0x2b400], desc[UR54][R2.64], !P5 ;  /* 0x2b40000002052fae */ /* 0x0001e8000e901d76 */
[----:B------:R0:W-:Y:S01]  /*19a90*/  @P2 LDGSTS.E.BYPASS.LTC128B.128 [R5+0x2f400], desc[UR54][R2.64+0x80], !P1 ;  /* 0x2f40008002052fae */ /* 0x0001e2000c901d76 */
[----:B------:R-:W-:Y:S01]  /*19aa0*/  IMAD.MOV.U32 R4, RZ, RZ, R14 ;  /* 0x000000ffff047224 */ /* 0x000fe200078e000e */
[----:B------:R-:W-:Y:S06]  /*19ab0*/  BRA `(.L_x_2973) ;  /* 0xffffff9c00a87947 */ /* 0x000fec000383ffff */
.L_x_2870:
[----:B------:R-:W-:Y:S02]  /*19ac0*/  IMAD.MOV.U32 R13, RZ, RZ, R4 ;  /* 0x000000ffff0d7224 */ /* 0x000fe400078e0004 */
[----:B------:R-:W-:Y:S02]  /*19ad0*/  IMAD.MOV.U32 R12, RZ, RZ, RZ ;  /* 0x000000ffff0c7224 */ /* 0x000fe400078e00ff */
[----:B------:R-:W-:Y:S02]  /*19ae0*/  IMAD.MOV.U32 R11, RZ, RZ, 0x181f ;  /* 0x0000181fff0b7424 */ /* 0x000fe400078e00ff */
[----:B------:R-:W-:Y:S02]  /*19af0*/  IMAD.MOV.U32 R15, RZ, RZ, -0x1 ;  /* 0xffffffffff0f7424 */ /* 0x000fe400078e00ff */
[----:B------:R-:W-:Y:S02]  /*19b00*/  IMAD R25, R25, R5, RZ ;  /* 0x0000000519197224 */ /* 0x000fe400078e02ff */
[----:B------:R-:W-:-:S07]  /*19b10*/  IMAD R33, R33, 0x80, R8 ;  /* 0x0000008021217824 */ /* 0x000fce00078e0208 */
[----:B-----5:R-:W-:Y:S05]  /*19b20*/  WARPSYNC.COLLECTIVE R15, `(.L_x_2974) ;  /* 0x000000000f087348 */ /* 0x020fea0003c00000 */
[----:B------:R0:W1:Y:S02]  /*19b30*/  SHFL.IDX P6, R14, R13, R12, R11 ;  /* 0x0000000c0d0e7389 */ /* 0x00006400000c000b */
[----:B01---5:R-:W-:Y:S01]  /*19b40*/  ENDCOLLECTIVE ;  /* 0x000000000000791b */ /* 0x023fe20003800000 */
.L_x_2974:
[C---:B------:R-:W-:Y:S01]  /*19b50*/  VIADD R6, R33.reuse, 0x10 ;  /* 0x0000001021067836 */ /* 0x040fe20000000000 */
[----:B------:R-:W-:Y:S01]  /*19b60*/  ISETP.GE.AND P2, PT, R33, R25, PT ;  /* 0x000000192100720c */ /* 0x000fe20003f46270 */
[----:B------:R-:W-:Y:S02]  /*19b70*/  IMAD.MOV.U32 R13, RZ, RZ, R0 ;  /* 0x000000ffff0d7224 */ /* 0x000fe400078e0000 */
[----:B------:R-:W-:-:S10]  /*19b80*/  IMAD.MOV.U32 R2, RZ, RZ, R14 ;  /* 0x000000ffff027224 */ /* 0x000fd400078e000e */
[----:B------:R-:W-:Y:S05]  /*19b90*/  WARPSYNC.COLLECTIVE R15, `(.L_x_2975) ;  /* 0x000000000f087348 */ /* 0x000fea0003c00000 */
[----:B------:R0:W1:Y:S02]  /*19ba0*/  SHFL.IDX P6, R14, R13, R12, R11 ;  /* 0x0000000c0d0e7389 */ /* 0x00006400000c000b */
[----:B01----:R-:W-:Y:S01]  /*19bb0*/  ENDCOLLECTIVE ;  /* 0x000000000000791b */ /* 0x003fe20003800000 */
.L_x_2975:
[----:B------:R-:W-:Y:S02]  /*19bc0*/  IMAD.MOV.U32 R13, RZ, RZ, R4 ;  /* 0x000000ffff0d7224 */ /* 0x000fe400078e0004 */
[----:B------:R-:W-:Y:S02]  /*19bd0*/  IMAD.MOV.U32 R12, RZ, RZ, 0x1 ;  /* 0x00000001ff0c7424 */ /* 0x000fe400078e00ff */
[----:B------:R-:W-:-:S07]  /*19be0*/  IMAD.MOV.U32 R3, RZ, RZ, R14 ;  /* 0x000000ffff037224 */ /* 0x000fce00078e000e */
[----:B------:R-:W-:Y:S05]  /*19bf0*/  WARPSYNC.COLLECTIVE R15, `(.L_x_2976) ;  /* 0x000000000f087348 */ /* 0x000fea0003c00000 */
[----:B------:R0:W1:Y:S02]  /*19c00*/  SHFL.IDX P6, R14, R13, R12, R11 ;  /* 0x0000000c0d0e7389 */ /* 0x00006400000c000b */
[----:B01----:R-:W-:Y:S01]  /*19c10*/  ENDCOLLECTIVE ;  /* 0x000000000000791b */ /* 0x003fe20003800000 */
.L_x_2976:
        /* <DEDUP_REMOVED lines=17> */
.L_x_2977:
[----:B------:R-:W-:Y:S02]  /*19d30*/  IMAD.MOV.U32 R13, RZ, RZ, R4 ;  /* 0x000000ffff0d7224 */ /* 0x000fe400078e0004 */
[----:B------:R-:W-:Y:S02]  /*19d40*/  IMAD.MOV.U32 R12, RZ, RZ, 0x2 ;  /* 0x00000002ff0c7424 */ /* 0x000fe400078e00ff */
[----:B------:R-:W-:-:S07]  /*19d50*/  IMAD.MOV.U32 R3, RZ, RZ, R14 ;  /* 0x000000ffff037224 */ /* 0x000fce00078e000e */
[----:B------:R-:W-:Y:S05]  /*19d60*/  WARPSYNC.COLLECTIVE R15, `(.L_x_2978) ;  /* 0x000000000f087348 */ /* 0x000fea0003c00000 */
[----:B------:R0:W1:Y:S02]  /*19d70*/  SHFL.IDX P6, R14, R13, R12, R11 ;  /* 0x0000000c0d0e7389 */ /* 0x00006400000c000b */
[----:B01----:R-:W-:Y:S01]  /*19d80*/  ENDCOLLECTIVE ;  /* 0x000000000000791b */ /* 0x003fe20003800000 */
.L_x_2978:
        /* <DEDUP_REMOVED lines=17> */
.L_x_2979:
[----:B------:R-:W-:Y:S02]  /*19ea0*/  IMAD.MOV.U32 R13, RZ, RZ, R4 ;  /* 0x000000ffff0d7224 */ /* 0x000fe400078e0004 */
[----:B------:R-:W-:Y:S02]  /*19eb0*/  IMAD.MOV.U32 R12, RZ, RZ, 0x3 ;  /* 0x00000003ff0c7424 */ /* 0x000fe400078e00ff */
[----:B------:R-:W-:-:S07]  /*19ec0*/  IMAD.MOV.U32 R3, RZ, RZ, R14 ;  /* 0x000000ffff037224 */ /* 0x000fce00078e000e */
[----:B------:R-:W-:Y:S05]  /*19ed0*/  WARPSYNC.COLLECTIVE R15, `(.L_x_2980) ;  /* 0x000000000f087348 */ /* 0x000fea0003c00000 */
[----:B------:R0:W1:Y:S02]  /*19ee0*/  SHFL.IDX P6, R14, R13, R12, R11 ;  /* 0x0000000c0d0e7389 */ /* 0x00006400000c000b */
[----:B01----:R-:W-:Y:S01]  /*19ef0*/  ENDCOLLECTIVE ;  /* 0x000000000000791b */ /* 0x003fe20003800000 */
.L_x_2980:
        /* <DEDUP_REMOVED lines=17> */
.L_x_2981:
[----:B------:R-:W-:Y:S02]  /*1a010*/  IMAD.MOV.U32 R13, RZ, RZ, R4 ;  /* 0x000000ffff0d7224 */ /* 0x000fe400078e0004 */
[----:B------:R-:W-:Y:S02]  /*1a020*/  IMAD.MOV.U32 R12, RZ, RZ, 0x4 ;  /* 0x00000004ff0c7424 */ /* 0x000fe400078e00ff */
[----:B------:R-:W-:-:S07]  /*1a030*/  IMAD.MOV.U32 R3, RZ, RZ, R14 ;  /* 0x000000ffff037224 */ /* 0x000fce00078e000e */
[----:B------:R-:W-:Y:S05]  /*1a040*/  WARPSYNC.COLLECTIVE R15, `(.L_x_2982) ;  /* 0x000000000f087348 */ /* 0x000fea0003c00000 */
[----:B------:R0:W1:Y:S02]  /*1a050*/  SHFL.IDX P6, R14, R13, R12, R11 ;  /* 0x0000000c0d0e7389 */ /* 0x00006400000c000b */
[----:B01----:R-:W-:Y:S01]  /*1a060*/  ENDCOLLECTIVE ;  /* 0x000000000000791b */ /* 0x003fe20003800000 */
.L_x_2982:
        /* <DEDUP_REMOVED lines=17> */
.L_x_2983:
[----:B------:R-:W-:Y:S02]  /*1a180*/  IMAD.MOV.U32 R13, RZ, RZ, R4 ;  /* 0x000000ffff0d7224 */ /* 0x000fe400078e0004 */
[----:B------:R-:W-:Y:S02]  /*1a190*/  IMAD.MOV.U32 R12, RZ, RZ, 0x5 ;  /* 0x00000005ff0c7424 */ /* 0x000fe400078e00ff */
[----:B------:R-:W-:-:S07]  /*1a1a0*/  IMAD.MOV.U32 R3, RZ, RZ, R14 ;  /* 0x000000ffff037224 */ /* 0x000fce00078e000e */
[----:B------:R-:W-:Y:S05]  /*1a1b0*/  WARPSYNC.COLLECTIVE R15, `(.L_x_2984) ;  /* 0x000000000f087348 */ /* 0x000fea0003c00000 */
[----:B------:R0:W1:Y:S02]  /*1a1c0*/  SHFL.IDX P6, R14, R13, R12, R11 ;  /* 0x0000000c0d0e7389 */ /* 0x00006400000c000b */
[----:B01----:R-:W-:Y:S01]  /*1a1d0*/  ENDCOLLECTIVE ;  /* 0x000000000000791b */ /* 0x003fe20003800000 */
.L_x_2984:
        /* <DEDUP_REMOVED lines=17> */
.L_x_2985:
[----:B------:R-:W-:Y:S02]  /*1a2f0*/  IMAD.MOV.U32 R13, RZ, RZ, R4 ;  /* 0x000000ffff0d7224 */ /* 0x000fe400078e0004 */
[----:B------:R-:W-:Y:S02]  /*1a300*/  IMAD.MOV.U32 R12, RZ, RZ, 0x6 ;  /* 0x00000006ff0c7424 */ /* 0x000fe400078e00ff */
[----:B------:R-:W-:-:S07]  /*1a310*/  IMAD.MOV.U32 R3, RZ, RZ, R14 ;  /* 0x000000ffff037224 */ /* 0x000fce00078e000e */
[----:B------:R-:W-:Y:S05]  /*1a320*/  WARPSYNC.COLLECTIVE R15, `(.L_x_2986) ;  /* 0x000000000f087348 */ /* 0x000fea0003c00000 */
[----:B------:R0:W1:Y:S02]  /*1a330*/  SHFL.IDX P6, R14, R13, R12, R11 ;  /* 0x0000000c0d0e7389 */ /* 0x00006400000c000b */
[----:B01----:R-:W-:Y:S01]  /*1a340*/  ENDCOLLECTIVE ;  /* 0x000000000000791b */ /* 0x003fe20003800000 */
.L_x_2986:
        /* <DEDUP_REMOVED lines=16> */
.L_x_2987:
[----:B------:R-:W-:Y:S02]  /*1a450*/  IMAD.MOV.U32 R13, RZ, RZ, R4 ;  /* 0x000000ffff0d7224 */ /* 0x000fe400078e0004 */
[----:B------:R-:W-:Y:S02]  /*1a460*/  IMAD.MOV.U32 R12, RZ, RZ, 0x7 ;  /* 0x00000007ff0c7424 */ /* 0x000fe400078e00ff */
[----:B------:R-:W-:-:S07]  /*1a470*/  IMAD.MOV.U32 R3, RZ, RZ, R14 ;  /* 0x000000ffff037224 */ /* 0x000fce00078e000e */
[----:B------:R-:W-:Y:S05]  /*1a480*/  WARPSYNC.COLLECTIVE R15, `(.L_x_2988) ;  /* 0x000000000f087348 */ /* 0x000fea0003c00000 */
[----:B------:R0:W1:Y:S02]  /*1a490*/  SHFL.IDX P6, R14, R13, R12, R11 ;  /* 0x0000000c0d0e7389 */ /* 0x00006400000c000b */
[----:B01----:R-:W-:Y:S01]  /*1a4a0*/  ENDCOLLECTIVE ;  /* 0x000000000000791b */ /* 0x003fe20003800000 */
.L_x_2988:
        /* <DEDUP_REMOVED lines=15> */
.L_x_2989:
[----:B------:R-:W-:Y:S05]  /*1a5a0*/  BRA `(.L_x_2990) ;  /* 0xffffff9c00e07947 */ /* 0x000fea000383ffff */
.L_x_2875:
[----:B0-----:R0:W1:Y:S02]  /*1a5b0*/  SYNCS.PHASECHK.TRANS64.TRYWAIT P1, [R18+URZ+0x38820], R3 ;  /* 0x03882003120075a7 */ /* 0x001064000802017f */
[----:B-1----:R-:W-:Y:S05]  /*1a5c0*/  @!P1 NANOSLEEP.SYNCS 0x989680 ;  /* 0x009896800000995d */ /* 0x002fea0003900000 */
[----:B------:R-:W1:Y:S02]  /*1a5d0*/  @!P1 SYNCS.PHASECHK.TRANS64 P1, [R18+URZ+0x38820], R3 ;  /* 0x03882003120095a7 */ /* 0x000e64000802007f */
[----:B-1----:R-:W-:Y:S05]  /*1a5e0*/  @!P1 BRA `(.L_x_2875) ;  /* 0xfffffffc00f09947 */ /* 0x002fea000383ffff */
[----:B------:R-:W-:Y:S05]  /*1a5f0*/  BRA `(.L_x_2991) ;  /* 0xffffffa000587947 */ /* 0x000fea000383ffff */
.L_x_2879:
[----:B0-----:R0:W1:Y:S02]  /*1a600*/  SYNCS.PHASECHK.TRANS64.TRYWAIT P0, [R0+URZ+0x38880], R21 ;  /* 0x03888015000075a7 */ /* 0x001064000800017f */
[----:B-1----:R-:W-:Y:S05]  /*1a610*/  @!P0 NANOSLEEP.SYNCS 0x989680 ;  /* 0x009896800000895d */ /* 0x002fea0003900000 */
[----:B------:R-:W1:Y:S02]  /*1a620*/  @!P0 SYNCS.PHASECHK.TRANS64 P0, [R0+URZ+0x38880], R21 ;  /* 0x03888015000085a7 */ /* 0x000e64000800007f */
[----:B-1----:R-:W-:Y:S05]  /*1a630*/  @!P0 BRA `(.L_x_2879) ;  /* 0xfffffffc00f08947 */ /* 0x002fea000383ffff */
[----:B------:R-:W-:Y:S05]  /*1a640*/  BRA `(.L_x_2992) ;  /* 0xffffffa400087947 */ /* 0x000fea000383ffff */
.L_x_2880:
        /* <DEDUP_REMOVED lines=8> */
.L_x_2994:
[----:B------:R-:W-:Y:S05]  /*1a6d0*/  BSYNC B0 ;  /* 0x0000000000007941 */ /* 0x000fea0003800000 */
.L_x_2993:
        /* <DEDUP_REMOVED lines=9> */
.L_x_2995:
[----:B------:R-:W-:Y:S02]  /*1a770*/  IMAD.MOV.U32 R13, RZ, RZ, R7 ;  /* 0x000000ffff0d7224 */ /* 0x000fe400078e0007 */
[----:B------:R-:W-:Y:S02]  /*1a780*/  IMAD.MOV.U32 R12, RZ, RZ, 0x1 ;  /* 0x00000001ff0c7424 */ /* 0x000fe400078e00ff */
[----:B------:R-:W-:-:S07]  /*1a790*/  IMAD.MOV.U32 R2, RZ, RZ, R14 ;  /* 0x000000ffff027224 */ /* 0x000fce00078e000e */
[----:B------:R-:W-:Y:S05]  /*1a7a0*/  WARPSYNC.COLLECTIVE R15, `(.L_x_2996) ;  /* 0x000000000f087348 */ /* 0x000fea0003c00000 */
[----:B------:R0:W1:Y:S02]  /*1a7b0*/  SHFL.IDX P6, R14, R13, R12, R11 ;  /* 0x0000000c0d0e7389 */ /* 0x00006400000c000b */
[----:B01----:R-:W-:Y:S01]  /*1a7c0*/  ENDCOLLECTIVE ;  /* 0x000000000000791b */ /* 0x003fe20003800000 */
.L_x_2996:
        /* <DEDUP_REMOVED lines=12> */
.L_x_2997:
[----:B------:R-:W-:Y:S02]  /*1a890*/  IMAD.MOV.U32 R13, RZ, RZ, R7 ;  /* 0x000000ffff0d7224 */ /* 0x000fe400078e0007 */
[----:B------:R-:W-:Y:S02]  /*1a8a0*/  IMAD.MOV.U32 R12, RZ, RZ, 0x2 ;  /* 0x00000002ff0c7424 */ /* 0x000fe400078e00ff */
[----:B------:R-:W-:-:S07]  /*1a8b0*/  IMAD.MOV.U32 R2, RZ, RZ, R14 ;  /* 0x000000ffff027224 */ /* 0x000fce00078e000e */
[----:B------:R-:W-:Y:S05]  /*1a8c0*/  WARPSYNC.COLLECTIVE R15, `(.L_x_2998) ;  /* 0x000000000f087348 */ /* 0x000fea0003c00000 */
[----:B------:R0:W1:Y:S02]  /*1a8d0*/  SHFL.IDX P6, R14, R13, R12, R11 ;  /* 0x0000000c0d0e7389 */ /* 0x00006400000c000b */
[----:B01----:R-:W-:Y:S01]  /*1a8e0*/  ENDCOLLECTIVE ;  /* 0x000000000000791b */ /* 0x003fe20003800000 */
.L_x_2998:
        /* <DEDUP_REMOVED lines=12> */
.L_x_2999:
[----:B------:R-:W-:Y:S02]  /*1a9b0*/  IMAD.MOV.U32 R13, RZ, RZ, R7 ;  /* 0x000000ffff0d7224 */ /* 0x000fe400078e0007 */
[----:B------:R-:W-:Y:S02]  /*1a9c0*/  IMAD.MOV.U32 R12, RZ, RZ, 0x3 ;  /* 0x00000003ff0c7424 */ /* 0x000fe400078e00ff */
[----:B------:R-:W-:-:S07]  /*1a9d0*/  IMAD.MOV.U32 R2, RZ, RZ, R14 ;  /* 0x000000ffff027224 */ /* 0x000fce00078e000e */
[----:B------:R-:W-:Y:S05]  /*1a9e0*/  WARPSYNC.COLLECTIVE R15, `(.L_x_3000) ;  /* 0x000000000f087348 */ /* 0x000fea0003c00000 */
[----:B------:R0:W1:Y:S02]  /*1a9f0*/  SHFL.IDX P6, R14, R13, R12, R11 ;  /* 0x0000000c0d0e7389 */ /* 0x00006400000c000b */
[----:B01----:R-:W-:Y:S01]  /*1aa00*/  ENDCOLLECTIVE ;  /* 0x000000000000791b */ /* 0x003fe20003800000 */
.L_x_3000:
        /* <DEDUP_REMOVED lines=12> */
.L_x_3001:
[----:B------:R-:W-:Y:S02]  /*1aad0*/  IMAD.MOV.U32 R13, RZ, RZ, R7 ;  /* 0x000000ffff0d7224 */ /* 0x000fe400078e0007 */
[----:B------:R-:W-:Y:S02]  /*1aae0*/  IMAD.MOV.U32 R12, RZ, RZ, 0x4 ;  /* 0x00000004ff0c7424 */ /* 0x000fe400078e00ff */
[----:B------:R-:W-:-:S07]  /*1aaf0*/  IMAD.MOV.U32 R2, RZ, RZ, R14 ;  /* 0x000000ffff027224 */ /* 0x000fce00078e000e */
[----:B------:R-:W-:Y:S05]  /*1ab00*/  WARPSYNC.COLLECTIVE R15, `(.L_x_3002) ;  /* 0x000000000f087348 */ /* 0x000fea0003c00000 */
[----:B------:R0:W1:Y:S02]  /*1ab10*/  SHFL.IDX P6, R14, R13, R12, R11 ;  /* 0x0000000c0d0e7389 */ /* 0x00006400000c000b */
[----:B01----:R-:W-:Y:S01]  /*1ab20*/  ENDCOLLECTIVE ;  /* 0x000000000000791b */ /* 0x003fe20003800000 */
.L_x_3002:
        /* <DEDUP_REMOVED lines=12> */
.L_x_3003:
[----:B------:R-:W-:Y:S02]  /*1abf0*/  IMAD.MOV.U32 R13, RZ, RZ, R7 ;  /* 0x000000ffff0d7224 */ /* 0x000fe400078e0007 */
[----:B------:R-:W-:Y:S02]  /*1ac00*/  IMAD.MOV.U32 R12, RZ, RZ, 0x5 ;  /* 0x00000005ff0c7424 */ /* 0x000fe400078e00ff */
[----:B------:R-:W-:-:S07]  /*1ac10*/  IMAD.MOV.U32 R2, RZ, RZ, R14 ;  /* 0x000000ffff027224 */ /* 0x000fce00078e000e */
[----:B------:R-:W-:Y:S05]  /*1ac20*/  WARPSYNC.COLLECTIVE R15, `(.L_x_3004) ;  /* 0x000000000f087348 */ /* 0x000fea0003c00000 */
[----:B------:R0:W1:Y:S02]  /*1ac30*/  SHFL.IDX P6, R14, R13, R12, R11 ;  /* 0x0000000c0d0e7389 */ /* 0x00006400000c000b */
[----:B01----:R-:W-:Y:S01]  /*1ac40*/  ENDCOLLECTIVE ;  /* 0x000000000000791b */ /* 0x003fe20003800000 */
.L_x_3004:
        /* <DEDUP_REMOVED lines=12> */
.L_x_3005:
[----:B------:R-:W-:Y:S02]  /*1ad10*/  IMAD.MOV.U32 R13, RZ, RZ, R7 ;  /* 0x000000ffff0d7224 */ /* 0x000fe400078e0007 */
[----:B------:R-:W-:Y:S02]  /*1ad20*/  IMAD.MOV.U32 R12, RZ, RZ, 0x6 ;  /* 0x00000006ff0c7424 */ /* 0x000fe400078e00ff */
[----:B------:R-:W-:-:S07]  /*1ad30*/  IMAD.MOV.U32 R2, RZ, RZ, R14 ;  /* 0x000000ffff027224 */ /* 0x000fce00078e000e */
[----:B------:R-:W-:Y:S05]  /*1ad40*/  WARPSYNC.COLLECTIVE R15, `(.L_x_3006) ;  /* 0x000000000f087348 */ /* 0x000fea0003c00000 */
[----:B------:R0:W1:Y:S02]  /*1ad50*/  SHFL.IDX P6, R14, R13, R12, R11 ;  /* 0x0000000c0d0e7389 */ /* 0x00006400000c000b */
[----:B01----:R-:W-:Y:S01]  /*1ad60*/  ENDCOLLECTIVE ;  /* 0x000000000000791b */ /* 0x003fe20003800000 */
.L_x_3006:
        /* <DEDUP_REMOVED lines=12> */
.L_x_3007:
[----:B------:R-:W-:Y:S02]  /*1ae30*/  IMAD.MOV.U32 R13, RZ, RZ, R7 ;  /* 0x000000ffff0d7224 */ /* 0x000fe400078e0007 */
[----:B------:R-:W-:Y:S02]  /*1ae40*/  IMAD.MOV.U32 R12, RZ, RZ, 0x7 ;  /* 0x00000007ff0c7424 */ /* 0x000fe400078e00ff */
[----:B------:R-:W-:-:S07]  /*1ae50*/  IMAD.MOV.U32 R2, RZ, RZ, R14 ;  /* 0x000000ffff027224 */ /* 0x000fce00078e000e */
[----:B------:R-:W-:Y:S05]  /*1ae60*/  WARPSYNC.COLLECTIVE R15, `(.L_x_3008) ;  /* 0x000000000f087348 */ /* 0x000fea0003c00000 */
[----:B------:R0:W1:Y:S02]  /*1ae70*/  SHFL.IDX P6, R14, R13, R12, R11 ;  /* 0x0000000c0d0e7389 */ /* 0x00006400000c000b */
[----:B01----:R-:W-:Y:S01]  /*1ae80*/  ENDCOLLECTIVE ;  /* 0x000000000000791b */ /* 0x003fe20003800000 */
.L_x_3008:
        /* <DEDUP_REMOVED lines=12> */
.L_x_3009:
[----:B------:R-:W-:Y:S01]  /*1af50*/  IMAD.MOV.U32 R2, RZ, RZ, R14 ;  /* 0x000000ffff027224 */ /* 0x000fe200078e000e */
[----:B------:R-:W-:Y:S06]  /*1af60*/  BRA `(.L_x_3010) ;  /* 0xffffff9c00dc7947 */ /* 0x000fec000383ffff */
.L_x_2885:
[----:B---3--:R3:W4:Y:S02]  /*1af70*/  SYNCS.PHASECHK.TRANS64.TRYWAIT P0, [R0+URZ+0x38840], R21 ;  /* 0x03884015000075a7 */ /* 0x008724000800017f */
[----:B----4-:R-:W-:Y:S05]  /*1af80*/  @!P0 NANOSLEEP.SYNCS 0x989680 ;  /* 0x009896800000895d */ /* 0x010fea0003900000 */
[----:B------:R-:W4:Y:S02]  /*1af90*/  @!P0 SYNCS.PHASECHK.TRANS64 P0, [R0+URZ+0x38840], R21 ;  /* 0x03884015000085a7 */ /* 0x000f24000800007f */
[----:B----4-:R-:W-:Y:S05]  /*1afa0*/  @!P0 BRA `(.L_x_2885) ;  /* 0xfffffffc00f08947 */ /* 0x010fea000383ffff */
[----:B------:R-:W-:Y:S05]  /*1afb0*/  BRA `(.L_x_3011) ;  /* 0xffffffa000307947 */ /* 0x000fea000383ffff */
.L_x_2886:
        /* <DEDUP_REMOVED lines=8> */
.L_x_3013:
[----:B------:R-:W-:Y:S05]  /*1b040*/  BSYNC B0 ;  /* 0x0000000000007941 */ /* 0x000fea0003800000 */
.L_x_3012:
        /* <DEDUP_REMOVED lines=8> */
.L_x_3014:
[----:B------:R-:W-:Y:S02]  /*1b0d0*/  IMAD.MOV.U32 R13, RZ, RZ, R5 ;  /* 0x000000ffff0d7224 */ /* 0x000fe400078e0005 */
[----:B------:R-:W-:Y:S02]  /*1b0e0*/  IMAD.MOV.U32 R12, RZ, RZ, 0x1 ;  /* 0x00000001ff0c7424 */ /* 0x000fe400078e00ff */
[----:B------:R-:W-:-:S07]  /*1b0f0*/  IMAD.MOV.U32 R2, RZ, RZ, R14 ;  /* 0x000000ffff027224 */ /* 0x000fce00078e000e */
[----:B------:R-:W-:Y:S05]  /*1b100*/  WARPSYNC.COLLECTIVE R15, `(.L_x_3015) ;  /* 0x000000000f087348 */ /* 0x000fea0003c00000 */
[----:B------:R0:W1:Y:S02]  /*1b110*/  SHFL.IDX P6, R14, R13, R12, R11 ;  /* 0x0000000c0d0e7389 */ /* 0x00006400000c000b */
[----:B01----:R-:W-:Y:S01]  /*1b120*/  ENDCOLLECTIVE ;  /* 0x000000000000791b */ /* 0x003fe20003800000 */
.L_x_3015:
        /* <DEDUP_REMOVED lines=12> */
.L_x_3016:
[----:B------:R-:W-:Y:S02]  /*1b1f0*/  IMAD.MOV.U32 R13, RZ, RZ, R5 ;  /* 0x000000ffff0d7224 */ /* 0x000fe400078e0005 */
[----:B------:R-:W-:Y:S02]  /*1b200*/  IMAD.MOV.U32 R12, RZ, RZ, 0x2 ;  /* 0x00000002ff0c7424 */ /* 0x000fe400078e00ff */
[----:B------:R-:W-:-:S07]  /*1b210*/  IMAD.MOV.U32 R2, RZ, RZ, R14 ;  /* 0x000000ffff027224 */ /* 0x000fce00078e000e */
[----:B------:R-:W-:Y:S05]  /*1b220*/  WARPSYNC.COLLECTIVE R15, `(.L_x_3017) ;  /* 0x000000000f087348 */ /* 0x000fea0003c00000 */
[----:B------:R0:W1:Y:S02]  /*1b230*/  SHFL.IDX P6, R14, R13, R12, R11 ;  /* 0x0000000c0d0e7389 */ /* 0x00006400000c000b */
[----:B01----:R-:W-:Y:S01]  /*1b240*/  ENDCOLLECTIVE ;  /* 0x000000000000791b */ /* 0x003fe20003800000 */
.L_x_3017:
        /* <DEDUP_REMOVED lines=12> */
.L_x_3018:
[----:B------:R-:W-:Y:S02]  /*1b310*/  IMAD.MOV.U32 R13, RZ, RZ, R5 ;  /* 0x000000ffff0d7224 */ /* 0x000fe400078e0005 */
[----:B------:R-:W-:Y:S02]  /*1b320*/  IMAD.MOV.U32 R12, RZ, RZ, 0x3 ;  /* 0x00000003ff0c7424 */ /* 0x000fe400078e00ff */
[----:B------:R-:W-:-:S07]  /*1b330*/  IMAD.MOV.U32 R2, RZ, RZ, R14 ;  /* 0x000000ffff027224 */ /* 0x000fce00078e000e */
[----:B------:R-:W-:Y:S05]  /*1b340*/  WARPSYNC.COLLECTIVE R15, `(.L_x_3019) ;  /* 0x000000000f087348 */ /* 0x000fea0003c00000 */
[----:B------:R0:W1:Y:S02]  /*1b350*/  SHFL.IDX P6, R14, R13, R12, R11 ;  /* 0x0000000c0d0e7389 */ /* 0x00006400000c000b */
[----:B01----:R-:W-:Y:S01]  /*1b360*/  ENDCOLLECTIVE ;  /* 0x000000000000791b */ /* 0x003fe20003800000 */
.L_x_3019:
        /* <DEDUP_REMOVED lines=12> */
.L_x_3020:
[----:B------:R-:W-:Y:S02]  /*1b430*/  IMAD.MOV.U32 R13, RZ, RZ, R5 ;  /* 0x000000ffff0d7224 */ /* 0x000fe400078e0005 */
[----:B------:R-:W-:Y:S02]  /*1b440*/  IMAD.MOV.U32 R12, RZ, RZ, 0x4 ;  /* 0x00000004ff0c7424 */ /* 0x000fe400078e00ff */
[----:B------:R-:W-:-:S07]  /*1b450*/  IMAD.MOV.U32 R2, RZ, RZ, R14 ;  /* 0x000000ffff027224 */ /* 0x000fce00078e000e */
[----:B------:R-:W-:Y:S05]  /*1b460*/  WARPSYNC.COLLECTIVE R15, `(.L_x_3021) ;  /* 0x000000000f087348 */ /* 0x000fea0003c00000 */
[----:B------:R0:W1:Y:S02]  /*1b470*/  SHFL.IDX P6, R14, R13, R12, R11 ;  /* 0x0000000c0d0e7389 */ /* 0x00006400000c000b */
[----:B01----:R-:W-:Y:S01]  /*1b480*/  ENDCOLLECTIVE ;  /* 0x000000000000791b */ /* 0x003fe20003800000 */
.L_x_3021:
        /* <DEDUP_REMOVED lines=12> */
.L_x_3022:
[----:B------:R-:W-:Y:S02]  /*1b550*/  IMAD.MOV.U32 R13, RZ, RZ, R5 ;  /* 0x000000ffff0d7224 */ /* 0x000fe400078e0005 */
[----:B------:R-:W-:Y:S02]  /*1b560*/  IMAD.MOV.U32 R12, RZ, RZ, 0x5 ;  /* 0x00000005ff0c7424 */ /* 0x000fe400078e00ff */
[----:B------:R-:W-:-:S07]  /*1b570*/  IMAD.MOV.U32 R2, RZ, RZ, R14 ;  /* 0x000000ffff027224 */ /* 0x000fce00078e000e */
[----:B------:R-:W-:Y:S05]  /*1b580*/  WARPSYNC.COLLECTIVE R15, `(.L_x_3023) ;  /* 0x000000000f087348 */ /* 0x000fea0003c00000 */
[----:B------:R0:W1:Y:S02]  /*1b590*/  SHFL.IDX P6, R14, R13, R12, R11 ;  /* 0x0000000c0d0e7389 */ /* 0x00006400000c000b */
[----:B01----:R-:W-:Y:S01]  /*1b5a0*/  ENDCOLLECTIVE ;  /* 0x000000000000791b */ /* 0x003fe20003800000 */
.L_x_3023:
        /* <DEDUP_REMOVED lines=12> */
.L_x_3024:
[----:B------:R-:W-:Y:S02]  /*1b670*/  IMAD.MOV.U32 R13, RZ, RZ, R5 ;  /* 0x000000ffff0d7224 */ /* 0x000fe400078e0005 */
[----:B------:R-:W-:Y:S02]  /*1b680*/  IMAD.MOV.U32 R12, RZ, RZ, 0x6 ;  /* 0x00000006ff0c7424 */ /* 0x000fe400078e00ff */
[----:B------:R-:W-:-:S07]  /*1b690*/  IMAD.MOV.U32 R2, RZ, RZ, R14 ;  /* 0x000000ffff027224 */ /* 0x000fce00078e000e */
[----:B------:R-:W-:Y:S05]  /*1b6a0*/  WARPSYNC.COLLECTIVE R15, `(.L_x_3025) ;  /* 0x000000000f087348 */ /* 0x000fea0003c00000 */
[----:B------:R0:W1:Y:S02]  /*1b6b0*/  SHFL.IDX P6, R14, R13, R12, R11 ;  /* 0x0000000c0d0e7389 */ /* 0x00006400000c000b */
[----:B01----:R-:W-:Y:S01]  /*1b6c0*/  ENDCOLLECTIVE ;  /* 0x000000000000791b */ /* 0x003fe20003800000 */
.L_x_3025:
        /* <DEDUP_REMOVED lines=12> */
.L_x_3026:
[----:B------:R-:W-:Y:S02]  /*1b790*/  IMAD.MOV.U32 R13, RZ, RZ, R5 ;  /* 0x000000ffff0d7224 */ /* 0x000fe400078e0005 */
[----:B------:R-:W-:Y:S02]  /*1b7a0*/  IMAD.MOV.U32 R12, RZ, RZ, 0x7 ;  /* 0x00000007ff0c7424 */ /* 0x000fe400078e00ff */
[----:B------:R-:W-:-:S07]  /*1b7b0*/  IMAD.MOV.U32 R2, RZ, RZ, R14 ;  /* 0x000000ffff027224 */ /* 0x000fce00078e000e */
[----:B------:R-:W-:Y:S05]  /*1b7c0*/  WARPSYNC.COLLECTIVE R15, `(.L_x_3027) ;  /* 0x000000000f087348 */ /* 0x000fea0003c00000 */
[----:B------:R0:W1:Y:S02]  /*1b7d0*/  SHFL.IDX P6, R14, R13, R12, R11 ;  /* 0x0000000c0d0e7389 */ /* 0x00006400000c000b */
[----:B01----:R-:W-:Y:S01]  /*1b7e0*/  ENDCOLLECTIVE ;  /* 0x000000000000791b */ /* 0x003fe20003800000 */
.L_x_3027:
        /* <DEDUP_REMOVED lines=12> */
.L_x_3028:
[----:B------:R-:W-:Y:S01]  /*1b8b0*/  IMAD.MOV.U32 R2, RZ, RZ, R14 ;  /* 0x000000ffff027224 */ /* 0x000fe200078e000e */
[----:B------:R-:W-:Y:S06]  /*1b8c0*/  BRA `(.L_x_3029) ;  /* 0xffffff9800fc7947 */ /* 0x000fec000383ffff */
.L_x_2891:
[----:B0-----:R0:W2:Y:S02]  /*1b8d0*/  SYNCS.PHASECHK.TRANS64.TRYWAIT P2, [R0+URZ+0x38870], R3 ;  /* 0x03887003000075a7 */ /* 0x0010a4000804017f */
[----:B--2---:R-:W-:Y:S05]  /*1b8e0*/  @!P2 NANOSLEEP.SYNCS 0x989680 ;  /* 0x009896800000a95d */ /* 0x004fea0003900000 */
[----:B------:R-:W2:Y:S02]  /*1b8f0*/  @!P2 SYNCS.PHASECHK.TRANS64 P2, [R0+URZ+0x38870], R3 ;  /* 0x038870030000a5a7 */ /* 0x000ea4000804007f */
[----:B--2---:R-:W-:Y:S05]  /*1b900*/  @!P2 BRA `(.L_x_2891) ;  /* 0xfffffffc00f0a947 */ /* 0x004fea000383ffff */
[----:B------:R-:W-:Y:S05]  /*1b910*/  BRA `(.L_x_3030) ;  /* 0xffffff9c00647947 */ /* 0x000fea000383ffff */
.L_x_2893:
[----:B0-----:R0:W2:Y:S02]  /*1b920*/  SYNCS.PHASECHK.TRANS64.TRYWAIT P2, [R0+URZ+0x38860], R3 ;  /* 0x03886003000075a7 */ /* 0x0010a4000804017f */
[----:B--2---:R-:W-:Y:S05]  /*1b930*/  @!P2 NANOSLEEP.SYNCS 0x989680 ;  /* 0x009896800000a95d */ /* 0x004fea0003900000 */
[----:B------:R-:W2:Y:S02]  /*1b940*/  @!P2 SYNCS.PHASECHK.TRANS64 P2, [R0+URZ+0x38860], R3 ;  /* 0x038860030000a5a7 */ /* 0x000ea4000804007f */
[----:B--2---:R-:W-:Y:S05]  /*1b950*/  @!P2 BRA `(.L_x_2893) ;  /* 0xfffffffc00f0a947 */ /* 0x004fea000383ffff */
[----:B------:R-:W-:Y:S05]  /*1b960*/  BRA `(.L_x_3031) ;  /* 0xffffff9c00747947 */ /* 0x000fea000383ffff */
.L_x_2901:
[----:B0-----:R0:W1:Y:S02]  /*1b970*/  SYNCS.PHASECHK.TRANS64.TRYWAIT P1, [R2+URZ+0x38870], R3 ;  /* 0x03887003020075a7 */ /* 0x001064000802017f */
[----:B-1----:R-:W-:Y:S05]  /*1b980*/  @!P1 NANOSLEEP.SYNCS 0x989680 ;  /* 0x009896800000995d */ /* 0x002fea0003900000 */
[----:B------:R-:W1:Y:S02]  /*1b990*/  @!P1 SYNCS.PHASECHK.TRANS64 P1, [R2+URZ+0x38870], R3 ;  /* 0x03887003020095a7 */ /* 0x000e64000802007f */
[----:B-1----:R-:W-:Y:S05]  /*1b9a0*/  @!P1 BRA `(.L_x_2901) ;  /* 0xfffffffc00f09947 */ /* 0x002fea000383ffff */
[----:B------:R-:W-:Y:S05]  /*1b9b0*/  BRA `(.L_x_3032) ;  /* 0xffffffa8002c7947 */ /* 0x000fea000383ffff */
.L_x_2903:
[----:B0-----:R0:W1:Y:S02]  /*1b9c0*/  SYNCS.PHASECHK.TRANS64.TRYWAIT P1, [R2+URZ+0x38860], R3 ;  /* 0x03886003020075a7 */ /* 0x001064000802017f */
[----:B-1----:R-:W-:Y:S05]  /*1b9d0*/  @!P1 NANOSLEEP.SYNCS 0x989680 ;  /* 0x009896800000995d */ /* 0x002fea0003900000 */
[----:B------:R-:W1:Y:S02]  /*1b9e0*/  @!P1 SYNCS.PHASECHK.TRANS64 P1, [R2+URZ+0x38860], R3 ;  /* 0x03886003020095a7 */ /* 0x000e64000802007f */
[----:B-1----:R-:W-:Y:S05]  /*1b9f0*/  @!P1 BRA `(.L_x_2903) ;  /* 0xfffffffc00f09947 */ /* 0x002fea000383ffff */
[----:B------:R-:W-:Y:S05]  /*1ba00*/  BRA `(.L_x_3033) ;  /* 0xffffffa800387947 */ /* 0x000fea000383ffff */
.L_x_2917:
[----:B0-----:R0:W1:Y:S02]  /*1ba10*/  SYNCS.PHASECHK.TRANS64.TRYWAIT P0, [R7+URZ+0x38820], R0 ;  /* 0x03882000070075a7 */ /* 0x001064000800017f */
[----:B-1----:R-:W-:Y:S05]  /*1ba20*/  @!P0 NANOSLEEP.SYNCS 0x989680 ;  /* 0x009896800000895d */ /* 0x002fea0003900000 */
[----:B------:R-:W1:Y:S02]  /*1ba30*/  @!P0 SYNCS.PHASECHK.TRANS64 P0, [R7+URZ+0x38820], R0 ;  /* 0x03882000070085a7 */ /* 0x000e64000800007f */
[----:B-1----:R-:W-:Y:S05]  /*1ba40*/  @!P0 BRA `(.L_x_2917) ;  /* 0xfffffffc00f08947 */ /* 0x002fea000383ffff */
[----:B------:R-:W-:Y:S05]  /*1ba50*/  BRA `(.L_x_3034) ;  /* 0xffffffc000b07947 */ /* 0x000fea000383ffff */
.L_x_2918:
        /* <DEDUP_REMOVED lines=11> */
.L_x_3036:
[----:B------:R-:W-:Y:S05]  /*1bb10*/  BSYNC B0 ;  /* 0x0000000000007941 */ /* 0x000fea0003800000 */
.L_x_3035:
[----:B------:R-:W-:Y:S05]  /*1bb20*/  BRA `(.L_x_3037) ;  /* 0xffffffc000987947 */ /* 0x000fea000383ffff */
.L_x_2921:
[----:B------:R-:W-:Y:S01]  /*1bb30*/  BSSY B1, `(.L_x_3038) ;  /* 0x0000006000017945 */ /* 0x000fe20003800000 */
[----:B------:R-:W-:-:S07]  /*1bb40*/  IMAD.MOV.U32 R15, RZ, RZ, -0x1 ;  /* 0xffffffffff0f7424 */ /* 0x000fce00078e00ff */
[----:B0-----:R-:W-:Y:S05]  /*1bb50*/  WARPSYNC.COLLECTIVE R15, `(.L_x_3039) ;  /* 0x000000000f0c7348 */ /* 0x001fea0003c00000 */
[----:B------:R-:W-:Y:S02]  /*1bb60*/  ELECT P6, UR62, PT ;  /* 0x00000000003e782f */ /* 0x000fe400038c0000 */
[----:B------:R-:W-:Y:S01]  /*1bb70*/  MOV R14, UR62 ;  /* 0x0000003e000e7c02 */ /* 0x000fe20008000f00 */
[----:B0-----:R-:W-:Y:S10]  /*1bb80*/  ENDCOLLECTIVE ;  /* 0x000000000000791b */ /* 0x001ff40003800000 */
.L_x_3039:
[----:B------:R-:W-:Y:S05]  /*1bb90*/  BSYNC B1 ;  /* 0x0000000000017941 */ /* 0x000fea0003800000 */
.L_x_3038:
[----:B------:R-:W-:Y:S05]  /*1bba0*/  BRA `(.L_x_3040) ;  /* 0xffffffc000907947 */ /* 0x000fea000383ffff */
.L_x_2923:
[----:B0-----:R0:W1:Y:S02]  /*1bbb0*/  SYNCS.PHASECHK.TRANS64.TRYWAIT P1, [R5+URZ+0x38840], R0 ;  /* 0x03884000050075a7 */ /* 0x001064000802017f */
[----:B-1----:R-:W-:Y:S05]  /*1bbc0*/  @!P1 NANOSLEEP.SYNCS 0x989680 ;  /* 0x009896800000995d */ /* 0x002fea0003900000 */
[----:B------:R-:W1:Y:S02]  /*1bbd0*/  @!P1 SYNCS.PHASECHK.TRANS64 P1, [R5+URZ+0x38840], R0 ;  /* 0x03884000050095a7 */ /* 0x000e64000802007f */
[----:B-1----:R-:W-:Y:S05]  /*1bbe0*/  @!P1 BRA `(.L_x_2923) ;  /* 0xfffffffc00f09947 */ /* 0x002fea000383ffff */
[----:B------:R-:W-:Y:S05]  /*1bbf0*/  BRA `(.L_x_3041) ;  /* 0xffffffc000b07947 */ /* 0x000fea000383ffff */
.L_x_2925:
[----:B-1----:R1:W2:Y:S02]  /*1bc00*/  SYNCS.PHASECHK.TRANS64.TRYWAIT P1, [R3+URZ+0x38840], R2 ;  /* 0x03884002030075a7 */ /* 0x0022a4000802017f */
[----:B--2---:R-:W-:Y:S05]  /*1bc10*/  @!P1 NANOSLEEP.SYNCS 0x989680 ;  /* 0x009896800000995d */ /* 0x004fea0003900000 */
[----:B------:R-:W2:Y:S02]  /*1bc20*/  @!P1 SYNCS.PHASECHK.TRANS64 P1, [R3+URZ+0x38840], R2 ;  /* 0x03884002030095a7 */ /* 0x000ea4000802007f */
[----:B--2---:R-:W-:Y:S05]  /*1bc30*/  @!P1 BRA `(.L_x_2925) ;  /* 0xfffffffc00f09947 */ /* 0x004fea000383ffff */
[----:B------:R-:W-:Y:S05]  /*1bc40*/  BRA `(.L_x_3042) ;  /* 0xffffffc000bc7947 */ /* 0x000fea000383ffff */
.L_x_2927:
[----:B--2---:R2:W3:Y:S02]  /*1bc50*/  SYNCS.PHASECHK.TRANS64.TRYWAIT P1, [R5+URZ+0x38860], R0 ;  /* 0x03886000050075a7 */ /* 0x0044e4000802017f */
[----:B---3--:R-:W-:Y:S05]  /*1bc60*/  @!P1 NANOSLEEP.SYNCS 0x989680 ;  /* 0x009896800000995d */ /* 0x008fea0003900000 */
[----:B------:R-:W3:Y:S02]  /*1bc70*/  @!P1 SYNCS.PHASECHK.TRANS64 P1, [R5+URZ+0x38860], R0 ;  /* 0x03886000050095a7 */ /* 0x000ee4000802007f */
[----:B---3--:R-:W-:Y:S05]  /*1bc80*/  @!P1 BRA `(.L_x_2927) ;  /* 0xfffffffc00f09947 */ /* 0x008fea000383ffff */
[----:B------:R-:W-:Y:S05]  /*1bc90*/  BRA `(.L_x_3043) ;  /* 0xffffffc000b87947 */ /* 0x000fea000383ffff */
.L_x_2929:
[----:B---3--:R3:W4:Y:S02]  /*1bca0*/  SYNCS.PHASECHK.TRANS64.TRYWAIT P1, [R3+URZ+0x38860], R2 ;  /* 0x03886002030075a7 */ /* 0x008724000802017f */
[----:B----4-:R-:W-:Y:S05]  /*1bcb0*/  @!P1 NANOSLEEP.SYNCS 0x989680 ;  /* 0x009896800000995d */ /* 0x010fea0003900000 */
[----:B------:R-:W4:Y:S02]  /*1bcc0*/  @!P1 SYNCS.PHASECHK.TRANS64 P1, [R3+URZ+0x38860], R2 ;  /* 0x03886002030095a7 */ /* 0x000f24000802007f */
[----:B----4-:R-:W-:Y:S05]  /*1bcd0*/  @!P1 BRA `(.L_x_2929) ;  /* 0xfffffffc00f09947 */ /* 0x010fea000383ffff */
[----:B------:R-:W-:Y:S05]  /*1bce0*/  BRA `(.L_x_3044) ;  /* 0xffffffc000b47947 */ /* 0x000fea000383ffff */
.L_x_2931:
[----:B----4-:R4:W0:Y:S02]  /*1bcf0*/  SYNCS.PHASECHK.TRANS64.TRYWAIT P1, [R5+URZ+0x38880], R0 ;  /* 0x03888000050075a7 */ /* 0x010824000802017f */
[----:B0-----:R-:W-:Y:S05]  /*1bd00*/  @!P1 NANOSLEEP.SYNCS 0x989680 ;  /* 0x009896800000995d */ /* 0x001fea0003900000 */
[----:B------:R-:W0:Y:S02]  /*1bd10*/  @!P1 SYNCS.PHASECHK.TRANS64 P1, [R5+URZ+0x38880], R0 ;  /* 0x03888000050095a7 */ /* 0x000e24000802007f */
[----:B0-----:R-:W-:Y:S05]  /*1bd20*/  @!P1 BRA `(.L_x_2931) ;  /* 0xfffffffc00f09947 */ /* 0x001fea000383ffff */
[----:B------:R-:W-:Y:S05]  /*1bd30*/  BRA `(.L_x_3045) ;  /* 0xffffffc000b07947 */ /* 0x000fea000383ffff */
.L_x_3046:
        /* <DEDUP_REMOVED lines=12> */
.L_x_16273:


//--------------------- .text._ZN7cutlass13device_kernelIN5flash11enable_sm90INS1_16FlashAttnFwdSm90INS1_25CollectiveMainloopFwdSm90ILi2EN4cute5tupleIJNS5_1CILi1EEES8_S8_EEENS6_IJNS7_ILi128EEESA_NS7_ILi256EEEEEELi256ENS_12float_e4m3_tEfNS_4arch4Sm90ELb1ELb0ELb0ELb1ELb1ELb1ELb0ELb1ELb0ELb1ELb1ELb0EEENS1_21CollectiveEpilogueFwdINS6_IJSA_SB_SA_EEES9_NS_10bfloat16_tESF_Li256ELb1ELb1ELb1ELb1EEENS1_36VarlenDynamicPersistentTileSchedulerILi128ELi128ELi256ELi128ELb1ELb1ELb1ELb1ELb1ELb1EEEEEEEEEvNT_6ParamsE --------------------------
	.section	.text._ZN7cutlass13device_kernelIN5flash11enable_sm90INS1_16FlashAttnFwdSm90INS1_25CollectiveMainloopFwdSm90ILi2EN4cute5tupleIJNS5_1CILi1EEES8_S8_EEENS6_IJNS7_ILi128EEESA_NS7_ILi256EEEEEELi256ENS_12float_e4m3_tEfNS_4arch4Sm90ELb1ELb0ELb0ELb1ELb1ELb1ELb0ELb1ELb0ELb1ELb1ELb0EEENS1_21CollectiveEpilogueFwdINS6_IJSA_SB_SA_EEES9_NS_10bfloat16_tESF_Li256ELb1ELb1ELb1ELb1EEENS1_36VarlenDynamicPersistentTileSchedulerILi128ELi128ELi256ELi128ELb1ELb1ELb1ELb1ELb1ELb1EEEEEEEEEvNT_6ParamsE,"ax",@progbits
	.align	128
.text._ZN7cutlass13device_kernelIN5flash11enable_sm90INS1_16FlashAttnFwdSm90INS1_25CollectiveMainloopFwdSm90ILi2EN4cute5tupleIJNS5_1CILi1EEES8_S8_EEENS6_IJNS7_ILi128EEESA_NS7_ILi256EEEEEELi256ENS_12float_e4m3_tEfNS_4arch4Sm90ELb1ELb0ELb0ELb1ELb1ELb1ELb0ELb1ELb0ELb1ELb1ELb0EEENS1_21CollectiveEpilogueFwdINS6_IJSA_SB_SA_EEES9_NS_10bfloat16_tESF_Li256ELb1ELb1ELb1ELb1EEENS1_36VarlenDynamicPersistentTileSchedulerILi128ELi128ELi256ELi128ELb1ELb1ELb1ELb1ELb1ELb1EEEEEEEEEvNT_6ParamsE:
        .type           _ZN7cutlass13device_kernelIN5flash11enable_sm90INS1_16FlashAttnFwdSm90INS1_25CollectiveMainloopFwdSm90ILi2EN4cute5tupleIJNS5_1CILi1EEES8_S8_EEENS6_IJNS7_ILi128EEESA_NS7_ILi256EEEEEELi256ENS_12float_e4m3_tEfNS_4arch4Sm90ELb1ELb0ELb0ELb1ELb1ELb1ELb0ELb1ELb0ELb1ELb1ELb0EEENS1_21CollectiveEpilogueFwdINS6_IJSA_SB_SA_EEES9_NS_10bfloat16_tESF_Li256ELb1ELb1ELb1ELb1EEENS1_36VarlenDynamicPersistentTileSchedulerILi128ELi128ELi256ELi128ELb1ELb1ELb1ELb1ELb1ELb1EEEEEEEEEvNT_6ParamsE,@function
        .size           _ZN7cutlass13device_kernelIN5flash11enable_sm90INS1_16FlashAttnFwdSm90INS1_25CollectiveMainloopFwdSm90ILi2EN4cute5tupleIJNS5_1CILi1EEES8_S8_EEENS6_IJNS7_ILi128EEESA_NS7_ILi256EEEEEELi256ENS_12float_e4m3_tEfNS_4arch4Sm90ELb1ELb0ELb0ELb1ELb1ELb1ELb0ELb1ELb0ELb1ELb1ELb0EEENS1_21CollectiveEpilogueFwdINS6_IJSA_SB_SA_EEES9_NS_10bfloat16_tESF_Li256ELb1ELb1ELb1ELb1EEENS1_36VarlenDynamicPersistentTileSchedulerILi128ELi128ELi256ELi128ELb1ELb1ELb1ELb1ELb1ELb1EEEEEEEEEvNT_6ParamsE,(.L_x_16274 - _ZN7cutlass13device_kernelIN5flash11enable_sm90INS1_16FlashAttnFwdSm90INS1_25CollectiveMainloopFwdSm90ILi2EN4cute5tupleIJNS5_1CILi1EEES8_S8_EEENS6_IJNS7_ILi128EEESA_NS7_ILi256EEEEEELi256ENS_12float_e4m3_tEfNS_4arch4Sm90ELb1ELb0ELb0ELb1ELb1ELb1ELb0ELb1ELb0ELb1ELb1ELb0EEENS1_21CollectiveEpilogueFwdINS6_IJSA_SB_SA_EEES9_NS_10bfloat16_tESF_Li256ELb1ELb1ELb1ELb1EEENS1_36VarlenDynamicPersistentTileSchedulerILi128ELi128ELi256ELi128ELb1ELb1ELb1ELb1ELb1ELb1EEEEEEEEEvNT_6ParamsE)
        .other          _ZN7cutlass13device_kernelIN5flash11enable_sm90INS1_16FlashAttnFwdSm90INS1_25CollectiveMainloopFwdSm90ILi2EN4cute5tupleIJNS5_1CILi1EEES8_S8_EEENS6_IJNS7_ILi128EEESA_NS7_ILi256EEEEEELi256ENS_12float_e4m3_tEfNS_4arch4Sm90ELb1ELb0ELb0ELb1ELb1ELb1ELb0ELb1ELb0ELb1ELb1ELb0EEENS1_21CollectiveEpilogueFwdINS6_IJSA_SB_SA_EEES9_NS_10bfloat16_tESF_Li256ELb1ELb1ELb1ELb1EEENS1_36VarlenDynamicPersistentTileSchedulerILi128ELi128ELi256ELi128ELb1ELb1ELb1ELb1ELb1ELb1EEEEEEEEEvNT_6ParamsE,@"STO_CUDA_ENTRY STV_DEFAULT"
_ZN7cutlass13device_kernelIN5flash11enable_sm90INS1_16FlashAttnFwdSm90INS1_25CollectiveMainloopFwdSm90ILi2EN4cute5tupleIJNS5_1CILi1EEES8_S8_EEENS6_IJNS7_ILi128EEESA_NS7_ILi256EEEEEELi256ENS_12float_e4m3_tEfNS_4arch4Sm90ELb1ELb0ELb0ELb1ELb1ELb1ELb0ELb1ELb0ELb1ELb1ELb0EEENS1_21CollectiveEpilogueFwdINS6_IJSA_SB_SA_EEES9_NS_10bfloat16_tESF_Li256ELb1ELb1ELb1ELb1EEENS1_36VarlenDynamicPersistentTileSchedulerILi128ELi128ELi256ELi128ELb1ELb1ELb1ELb1ELb1ELb1EEEEEEEEEvNT_6ParamsE:
        /* <DEDUP_REMOVED lines=18> */
.L_x_3048:
[----:B------:R-:W-:Y:S05]  /*0120*/  BSYNC B0 ;  /* 0x0000000000007941 */ /* 0x000fea0003800000 */
.L_x_3047:
        /* <DEDUP_REMOVED lines=41> */
.L_x_3049:
        /* <DEDUP_REMOVED lines=22> */
.L_x_3050:
        /* <DEDUP_REMOVED lines=18> */
.L_x_3051:
        /* <DEDUP_REMOVED lines=22> */
.L_x_3052:
        /* <DEDUP_REMOVED lines=23> */
.L_x_3053:
[----:B------:R-:W-:Y:S01]  /*0910*/  PLOP3.LUT P0, PT, PT, PT, UP0, 0x80, 0x0 ;  /* 0x000000000000781c */ /* 0x000fe20003f0f008 */
[----:B------:R-:W-:Y:S01]  /*0920*/  UMOV UR36, 0x1 ;  /* 0x0000000100247882 */ /* 0x000fe20000000000 */
[----:B------:R-:W-:Y:S01]  /*0930*/  NOP ;  /* 0x0000000000007918 */ /* 0x000fe20000000000 */
[----:B------:R-:W-:Y:S01]  /*0940*/  USEL UR36, UR36, 0x2, !UP0 ;  /* 0x0000000224247887 */ /* 0x000fe2000c000000 */
[----:B------:R-:W-:Y:S01]  /*0950*/  BSSY B8, `(.L_x_3054) ;  /* 0x0003007000087945 */ /* 0x000fe20003800000 */
[----:B------:R-:W-:Y:S01]  /*0960*/  ULDC.64 UR42, c[0x0][0x208] ;  /* 0x00008200002a7ab9 */ /* 0x000fe20000000a00 */
[----:B01234-:R-:W-:Y:S07]  /*0970*/  BAR.SYNC.DEFER_BLOCKING 0x0 ;  /* 0x0000000000007b1d */ /* 0x01ffee0000010000 */
[----:B------:R-:W-:Y:S05]  /*0980*/  @!P0 BRA `(.L_x_3055) ;  /* 0x0000026c00608947 */ /* 0x000fea0003800000 */
.L_x_3056:
[----:B------:R-:W-:-:S08]  /*0990*/  NOP ;  /* 0x0000000000007918 */ /* 0x000fd00000000000 */
[----:B------:R-:W0:Y:S02]  /*09a0*/  USETMAXREG.TRY_ALLOC.CTAPOOL UP0, 0xe8 ;  /* 0x000000e8000079c8 */ /* 0x000e240008000600 */
[----:B0-----:R-:W-:-:S13]  /*09b0*/  PLOP3.LUT P0, PT, PT, PT, UP0, 0x80, 0x0 ;  /* 0x000000000000781c */ /* 0x001fda0003f0f008 */
[----:B------:R-:W-:Y:S05]  /*09c0*/  @!P0 BRA `(.L_x_3056) ;  /* 0xfffffffc00f08947 */ /* 0x000fea000383ffff */
[----:B------:R-:W0:Y:S01]  /*09d0*/  S2R R0, SR_TID.X ;  /* 0x0000000000007919 */ /* 0x000e220000002100 */
[----:B------:R-:W1:Y:S01]  /*09e0*/  S2UR UR37, SR_CgaCtaId ;  /* 0x00000000002579c3 */ /* 0x000e620000008800 */
[----:B------:R-:W-:Y:S01]  /*09f0*/  UMOV UR4, 0x400 ;  /* 0x0000040000047882 */ /* 0x000fe20000000000 */
[----:B------:R-:W-:-:S06]  /*0a00*/  LOP3.LUT R23, R23, 0xffffffef, RZ, 0xc0, !PT ;  /* 0xffffffef17177812 */ /* 0x000fcc00078ec0ff */
[----:B------:R-:W-:Y:S06]  /*0a10*/  BAR.ARV 0x8, 0x180 ;  /* 0x0206000000007b1d */ /* 0x000fec0000002000 */
[----:B-1----:R-:W-:-:S06]  /*0a20*/  ULEA UR4, UR37, UR4, 0x18 ;  /* 0x0000000425047291 */ /* 0x002fcc000f8ec03f */
[----:B------:R-:W-:Y:S01]  /*0a30*/  IMAD.U32 R216, RZ, RZ, UR4 ;  /* 0x00000004ffd87e24 */ /* 0x000fe2000f8e00ff */
[----:B0-----:R-:W-:Y:S01]  /*0a40*/  SHF.R.U32.HI R0, RZ, 0x7, R0 ;  /* 0x00000007ff007819 */ /* 0x001fe20000011600 */
[----:B------:R-:W-:-:S03]  /*0a50*/  ULDC UR4, c[0x0][0xc3c] ;  /* 0x00030f0000047ab9 */ /* 0x000fc60000000800 */
[----:B------:R-:W-:-:S13]  /*0a60*/  ISETP.NE.AND P0, PT, R0, 0x1, PT ;  /* 0x000000010000780c */ /* 0x000fda0003f05270 */
[----:B------:R-:W-:Y:S01]  /*0a70*/  @P0 LOP3.LUT R23, R23, 0x10, RZ, 0xfc, !PT ;  /* 0x0000001017170812 */ /* 0x000fe200078efcff */
[----:B------:R-:W-:Y:S08]  /*0a80*/  @!P0 BAR.ARV 0x9, 0x100 ;  /* 0x0244000000008b1d */ /* 0x000ff00000002000 */
[----:B------:R-:W-:Y:S06]  /*0a90*/  BAR.SYNC.DEFER_BLOCKING 0x5, 0x180 ;  /* 0x0146000000007b1d */ /* 0x000fec0000010000 */
[----:B------:R-:W0:Y:S02]  /*0aa0*/  LDS.128 R32, [R216+0x388d0] ;  /* 0x0388d000d8207984 */ /* 0x000e240000000c00 */
[----:B------:R-:W-:Y:S06]  /*0ab0*/  BAR.ARV 0x4, 0x180 ;  /* 0x0106000000007b1d */ /* 0x000fec0000002000 */
[----:B0-----:R-:W-:-:S13]  /*0ac0*/  ISETP.GE.AND P0, PT, R35, UR4, PT ;  /* 0x0000000423007c0c */ /* 0x001fda000bf06270 */
[----:B------:R-:W-:Y:S05]  /*0ad0*/  @P0 BRA `(.L_x_3057) ;  /* 0x000002fc00b80947 */ /* 0x000fea0003800000 */
[----:B------:R-:W0:Y:S01]  /*0ae0*/  S2R R0, SR_TID.X ;  /* 0x0000000000007919 */ /* 0x000e220000002100 */
[----:B------:R-:W-:Y:S01]  /*0af0*/  IMAD.MOV.U32 R217, RZ, RZ, RZ ;  /* 0x000000ffffd97224 */ /* 0x000fe200078e00ff */
[----:B------:R-:W-:Y:S01]  /*0b00*/  CS2R R222, SRZ ;  /* 0x0000000000de7805 */ /* 0x000fe2000001ff00 */
[----:B------:R-:W-:Y:S01]  /*0b10*/  IMAD.MOV.U32 R224, RZ, RZ, RZ ;  /* 0x000000ffffe07224 */ /* 0x000fe200078e00ff */
[----:B------:R-:W-:Y:S01]  /*0b20*/  ULOP3.LUT UR38, UR36, 0x1, URZ, 0xfc, !UPT ;  /* 0x0000000124267892 */ /* 0x000fe2000f8efc3f */
[----:B0-----:R-:W-:-:S05]  /*0b30*/  VIADD R0, R0, 0xffffff80 ;  /* 0xffffff8000007836 */ /* 0x001fca0000000000 */
[----:B------:R-:W-:-:S04]  /*0b40*/  SHF.R.S32.HI R3, RZ, 0x1f, R0 ;  /* 0x0000001fff037819 */ /* 0x000fc80000011400 */
[CC--:B------:R-:W-:Y:S02]  /*0b50*/  LEA.HI R2, R3.reuse, R0.reuse, RZ, 0x7 ;  /* 0x0000000003027211 */ /* 0x0c0fe400078f38ff */
[CC--:B------:R-:W-:Y:S02]  /*0b60*/  LEA.HI R4, R3.reuse, R0.reuse, RZ, 0x4 ;  /* 0x0000000003047211 */ /* 0x0c0fe400078f20ff */
[----:B------:R-:W-:Y:S02]  /*0b70*/  LOP3.LUT R5, R2, 0xffffff80, RZ, 0xc0, !PT ;  /* 0xffffff8002057812 */ /* 0x000fe400078ec0ff */
[----:B------:R-:W-:Y:S02]  /*0b80*/  SHF.R.S32.HI R7, RZ, 0x4, R4 ;  /* 0x00000004ff077819 */ /* 0x000fe40000011404 */
[CC--:B------:R-:W-:Y:S01]  /*0b90*/  LEA.HI R220, R3.reuse, R0.reuse, RZ, 0x3 ;  /* 0x0000000003dc7211 */ /* 0x0c0fe200078f18ff */
[----:B------:R-:W-:Y:S01]  /*0ba0*/  IMAD.IADD R14, R0, 0x1, -R5 ;  /* 0x00000001000e7824 */ /* 0x000fe200078e0a05 */
[----:B------:R-:W-:-:S04]  /*0bb0*/  LEA.HI R5, R3, R0, RZ, 0x5 ;  /* 0x0000000003057211 */ /* 0x000fc800078f28ff */
[----:B------:R-:W-:Y:S01]  /*0bc0*/  SHF.R.S32.HI R8, RZ, 0x1f, R14 ;  /* 0x0000001fff087819 */ /* 0x000fe2000001140e */
[----:B------:R-:W-:Y:S01]  /*0bd0*/  IMAD.SHL.U32 R6, R5, 0x20, RZ ;  /* 0x0000002005067824 */ /* 0x000fe200078e00ff */
[----:B------:R-:W-:Y:S01]  /*0be0*/  LOP3.LUT R5, R4, 0x3fffff0, RZ, 0xc0, !PT ;  /* 0x03fffff004057812 */ /* 0x000fe200078ec0ff */
[----:B------:R-:W-:Y:S01]  /*0bf0*/  STL [R1+0x104], R14 ;  /* 0x0001040e01007387 */ /* 0x000fe20000100800 */
[----:B------:R-:W-:Y:S02]  /*0c00*/  LEA.HI R10, R8, R14, RZ, 0x2 ;  /* 0x0000000e080a7211 */ /* 0x000fe400078f10ff */
[----:B------:R-:W-:Y:S01]  /*0c10*/  LOP3.LUT R6, R6, 0xfffffc00, RZ, 0xc0, !PT ;  /* 0xfffffc0006067812 */ /* 0x000fe200078ec0ff */
[----:B------:R-:W-:Y:S01]  /*0c20*/  IMAD.IADD R5, R0, 0x1, -R5 ;  /* 0x0000000100057824 */ /* 0x000fe200078e0a05 */
[----:B------:R-:W-:Y:S02]  /*0c30*/  LEA.HI R4, R4, R7, RZ, 0x1 ;  /* 0x0000000704047211 */ /* 0x000fe400078f08ff */
[----:B------:R-:W-:Y:S01]  /*0c40*/  SHF.R.S32.HI R11, RZ, 0x2, R10 ;  /* 0x00000002ff0b7819 */ /* 0x000fe2000001140a */
[----:B------:R-:W-:Y:S01]  /*0c50*/  IMAD R9, R5, 0x40, R6 ;  /* 0x0000004005097824 */ /* 0x000fe200078e0206 */
[----:B------:R-:W-:-:S02]  /*0c60*/  SHF.R.S32.HI R5, RZ, 0x7, R2 ;  /* 0x00000007ff057819 */ /* 0x000fc40000011402 */
[----:B------:R-:W-:Y:S02]  /*0c70*/  SHF.R.S32.HI R12, RZ, 0x1f, R10 ;  /* 0x0000001fff0c7819 */ /* 0x000fe4000001140a */
[----:B------:R-:W-:Y:S02]  /*0c80*/  LEA.HI R2, R2, R5, RZ, 0x1 ;  /* 0x0000000502027211 */ /* 0x000fe400078f08ff */
[----:B------:R-:W-:Y:S02]  /*0c90*/  LOP3.LUT R4, R4, 0x1ffffffe, RZ, 0xc0, !PT ;  /* 0x1ffffffe04047812 */ /* 0x000fe400078ec0ff */
[----:B------:R-:W-:Y:S02]  /*0ca0*/  LOP3.LUT R2, R2, 0x3fffffe, RZ, 0xc0, !PT ;  /* 0x03fffffe02027812 */ /* 0x000fe400078ec0ff */
[----:B------:R-:W-:Y:S01]  /*0cb0*/  LEA.HI R6, R3, R0, RZ, 0x2 ;  /* 0x0000000003067211 */ /* 0x000fe200078f10ff */
[----:B------:R-:W-:Y:S01]  /*0cc0*/  IMAD.IADD R4, R7, 0x1, -R4 ;  /* 0x0000000107047824 */ /* 0x000fe200078e0a04 */
[----:B------:R-:W-:Y:S01]  /*0cd0*/  LEA.HI R12, R12, R11, RZ, 0x3 ;  /* 0x0000000b0c0c7211 */ /* 0x000fe200078f18ff */
[----:B------:R-:W-:Y:S01]  /*0ce0*/  IMAD.IADD R2, R5, 0x1, -R2 ;  /* 0x0000000105027824 */ /* 0x000fe200078e0a02 */
[----:B------:R-:W-:-:S02]  /*0cf0*/  LOP3.LUT R5, R220, 0xfffffff8, RZ, 0xc0, !PT ;  /* 0xfffffff8dc057812 */ /* 0x000fc400078ec0ff */
[----:B------:R-:W-:Y:S02]  /*0d00*/  LOP3.LUT R7, R6, 0xfffffffc, RZ, 0xc0, !PT ;  /* 0xfffffffc06077812 */ /* 0x000fe400078ec0ff */
[----:B------:R-:W-:Y:S01]  /*0d10*/  LOP3.LUT R12, R12, 0xfffffff8, RZ, 0xc0, !PT ;  /* 0xfffffff80c0c7812 */ /* 0x000fe200078ec0ff */
[----:B------:R-:W-:Y:S01]  /*0d20*/  IMAD.IADD R5, R0, 0x1, -R5 ;  /* 0x0000000100057824 */ /* 0x000fe200078e0a05 */
[----:B------:R-:W-:Y:S02]  /*0d30*/  LEA.HI R8, R8, R14, RZ, 0x5 ;  /* 0x0000000e08087211 */ /* 0x000fe400078f28ff */
[----:B------:R-:W-:Y:S01]  /*0d40*/  IADD3 R7, R0, -R7, RZ ;  /* 0x8000000700077210 */ /* 0x000fe20007ffe0ff */
[----:B------:R-:W-:Y:S01]  /*0d50*/  IMAD.IADD R11, R11, 0x1, -R12 ;  /* 0x000000010b0b7824 */ /* 0x000fe200078e0a0c */
[----:B------:R-:W-:Y:S01]  /*0d60*/  LEA.HI R3, R3, R0, RZ, 0x6 ;  /* 0x0000000003037211 */ /* 0x000fe200078f30ff */
[----:B------:R-:W-:Y:S01]  /*0d70*/  IMAD R0, R4, 0x8, R9 ;  /* 0x0000000804007824 */ /* 0x000fe200078e0209 */
[----:B------:R-:W-:Y:S01]  /*0d80*/  SHF.R.S32.HI R8, RZ, 0x5, R8 ;  /* 0x00000005ff087819 */ /* 0x000fe20000011408 */
[----:B------:R-:W-:Y:S01]  /*0d90*/  IMAD.SHL.U32 R16, R5, 0x10, RZ ;  /* 0x0000001005107824 */ /* 0x000fe200078e00ff */
[----:B------:R-:W-:Y:S01]  /*0da0*/  SHF.R.S32.HI R220, RZ, 0x3, R220 ;  /* 0x00000003ffdc7819 */ /* 0x000fe200000114dc */
[----:B------:R-:W-:Y:S01]  /*0db0*/  IMAD.SHL.U32 R3, R3, 0x10, RZ ;  /* 0x0000001003037824 */ /* 0x000fe200078e00ff */
[----:B------:R-:W-:Y:S01]  /*0dc0*/  LEA.HI R6, R7, R7, RZ, 0x1 ;  /* 0x0000000707067211 */ /* 0x000fe200078f08ff */
[----:B------:R0:W-:Y:S01]  /*0dd0*/  STL [R1+0x194], R0 ;  /* 0x0001940001007387 */ /* 0x0001e20000100800 */
[----:B------:R-:W-:Y:S01]  /*0de0*/  IMAD R11, R8, 0x10, R11 ;  /* 0x00000010080b7824 */ /* 0x000fe200078e020b */
[----:B------:R-:W-:Y:S01]  /*0df0*/  LOP3.LUT R10, R10, 0x7ffffffc, RZ, 0xc0, !PT ;  /* 0x7ffffffc0a0a7812 */ /* 0x000fe200078ec0ff */
[----:B------:R-:W-:Y:S01]  /*0e00*/  VIADD R12, R220, 0x20 ;  /* 0x00000020dc0c7836 */ /* 0x000fe20000000000 */
[----:B------:R-:W-:Y:S01]  /*0e10*/  LOP3.LUT R6, R6, 0x1ffffffe, RZ, 0xc0, !PT ;  /* 0x1ffffffe06067812 */ /* 0x000fe200078ec0ff */
[C---:B------:R-:W-:Y:S01]  /*0e20*/  VIADD R9, R220.reuse, 0x40 ;  /* 0x00000040dc097836 */ /* 0x040fe20000000000 */
[----:B------:R-:W-:Y:S01]  /*0e30*/  LOP3.LUT R13, R3, 0xfffffc00, RZ, 0xc0, !PT ;  /* 0xfffffc00030d7812 */ /* 0x000fe200078ec0ff */
[----:B------:R-:W-:Y:S01]  /*0e40*/  VIADD R8, R220, 0x60 ;  /* 0x00000060dc087836 */ /* 0x000fe20000000000 */
[----:B------:R-:W-:Y:S01]  /*0e50*/  IADD3 R22, R16, 0x80, RZ ;  /* 0x0000008010167810 */ /* 0x000fe20007ffe0ff */
[----:B------:R-:W-:Y:S01]  /*0e60*/  IMAD R11, R2, 0x40, R11 ;  /* 0x00000040020b7824 */ /* 0x000fe200078e020b */
[----:B0-----:R-:W-:Y:S01]  /*0e70*/  SHF.L.U32 R0, R220, 0x7, RZ ;  /* 0x00000007dc007819 */ /* 0x001fe200000006ff */
[----:B------:R-:W-:Y:S01]  /*0e80*/  IMAD.SHL.U32 R3, R9, 0x80, RZ ;  /* 0x0000008009037824 */ /* 0x000fe200078e00ff */
[----:B------:R-:W-:Y:S01]  /*0e90*/  SHF.R.S32.HI R2, RZ, 0x1f, R12 ;  /* 0x0000001fff027819 */ /* 0x000fe2000001140c */
[----:B------:R-:W-:Y:S01]  /*0ea0*/  IMAD.IADD R6, R7, 0x1, -R6 ;  /* 0x0000000107067824 */ /* 0x000fe200078e0a06 */
[----:B------:R-:W-:Y:S01]  /*0eb0*/  LOP3.LUT R15, R0, 0x380, RZ, 0xc0, !PT ;  /* 0x00000380000f7812 */ /* 0x000fe200078ec0ff */
[----:B------:R-:W-:Y:S01]  /*0ec0*/  IMAD.SHL.U32 R0, R12, 0x80, RZ ;  /* 0x000000800c007824 */ /* 0x000fe200078e00ff */
[----:B------:R-:W-:Y:S01]  /*0ed0*/  SHF.R.S32.HI R4, RZ, 0x1f, R9 ;  /* 0x0000001fff047819 */ /* 0x000fe20000011409 */
[----:B------:R-:W-:Y:S01]  /*0ee0*/  IMAD.SHL.U32 R18, R5, 0x8, RZ ;  /* 0x0000000805127824 */ /* 0x000fe200078e00ff */
[----:B------:R-:W-:Y:S01]  /*0ef0*/  SHF.R.S32.HI R7, RZ, 0x1f, R8 ;  /* 0x0000001fff077819 */ /* 0x000fe20000011408 */
[----:B------:R-:W-:Y:S01]  /*0f00*/  STL [R1+0x190], R11 ;  /* 0x0001900b01007387 */ /* 0x000fe20000100800 */
[----:B------:R-:W-:Y:S01]  /*0f10*/  LEA.HI R2, R2, R12, RZ, 0x3 ;  /* 0x0000000c02027211 */ /* 0x000fe200078f18ff */
[----:B------:R-:W-:Y:S01]  /*0f20*/  VIADD R219, R18, 0x40 ;  /* 0x0000004012db7836 */ /* 0x000fe20000000000 */
[----:B------:R-:W-:Y:S01]  /*0f30*/  LEA.HI R4, R4, R9, RZ, 0x3 ;  /* 0x0000000904047211 */ /* 0x000fe200078f18ff */
[----:B------:R-:W-:Y:S01]  /*0f40*/  VIADD R20, R18, 0x80 ;  /* 0x0000008012147836 */ /* 0x000fe20000000000 */
[----:B------:R-:W-:Y:S01]  /*0f50*/  LOP3.LUT R12, R0, 0x380, RZ, 0xc0, !PT ;  /* 0x00000380000c7812 */ /* 0x000fe200078ec0ff */
[----:B------:R-:W-:Y:S01]  /*0f60*/  STL [R1+0x78], RZ ;  /* 0x000078ff01007387 */ /* 0x000fe20000100800 */
[----:B------:R-:W-:Y:S01]  /*0f70*/  LOP3.LUT R9, R3, 0x380, RZ, 0xc0, !PT ;  /* 0x0000038003097812 */ /* 0x000fe200078ec0ff */
[----:B------:R-:W-:Y:S01]  /*0f80*/  IMAD.SHL.U32 R5, R8, 0x80, RZ ;  /* 0x0000008008057824 */ /* 0x000fe200078e00ff */
[----:B------:R-:W-:Y:S01]  /*0f90*/  LOP3.LUT R0, R15, 0x70, R16, 0xf8, !PT ;  /* 0x000000700f007812 */ /* 0x000fe200078ef810 */
[----:B------:R-:W-:Y:S01]  /*0fa0*/  IMAD.SHL.U32 R2, R2, 0x80, RZ ;  /* 0x0000008002027824 */ /* 0x000fe200078e00ff */
[----:B------:R-:W-:Y:S01]  /*0fb0*/  SHF.R.U32.HI R3, RZ, 0x3, R15 ;  /* 0x00000003ff037819 */ /* 0x000fe2000001160f */
[----:B------:R-:W-:Y:S01]  /*0fc0*/  VIADD R15, R18, 0xc0 ;  /* 0x000000c0120f7836 */ /* 0x000fe20000000000 */
[----:B------:R-:W-:Y:S01]  /*0fd0*/  LEA.HI R7, R7, R8, RZ, 0x3 ;  /* 0x0000000807077211 */ /* 0x000fe200078f18ff */
[----:B------:R0:W-:Y:S01]  /*0fe0*/  STL [R1+0x28], R13 ;  /* 0x0000280d01007387 */ /* 0x0001e20000100800 */
[----:B------:R-:W-:Y:S01]  /*0ff0*/  LOP3.LUT R3, R13, R0, R3, 0xf6, !PT ;  /* 0x000000000d037212 */ /* 0x000fe200078ef603 */
[----:B------:R-:W-:Y:S01]  /*1000*/  IMAD.SHL.U32 R4, R4, 0x80, RZ ;  /* 0x0000008004047824 */ /* 0x000fe200078e00ff */
[----:B------:R-:W-:Y:S01]  /*1010*/  SHF.R.S32.HI R21, RZ, 0x1f, R219 ;  /* 0x0000001fff157819 */ /* 0x000fe200000114db */
[----:B------:R1:W-:Y:S01]  /*1020*/  STL [R1+0x40], R20 ;  /* 0x0000401401007387 */ /* 0x0003e20000100800 */
[----:B------:R-:W-:Y:S01]  /*1030*/  IMAD.SHL.U32 R7, R7, 0x80, RZ ;  /* 0x0000008007077824 */ /* 0x000fe200078e00ff */
[----:B------:R-:W-:Y:S01]  /*1040*/  LOP3.LUT R8, R5, 0x380, RZ, 0xc0, !PT ;  /* 0x0000038005087812 */ /* 0x000fe200078ec0ff */
[----:B------:R-:W-:Y:S01]  /*1050*/  IMAD.IADD R10, R14, 0x1, -R10 ;  /* 0x000000010e0a7824 */ /* 0x000fe200078e0a0a */
[----:B------:R2:W-:Y:S01]  /*1060*/  STL [R1+0x44], R15 ;  /* 0x0000440f01007387 */ /* 0x0005e20000100800 */
[----:B------:R-:W-:Y:S01]  /*1070*/  LOP3.LUT R2, R2, 0xfffffc00, RZ, 0xc0, !PT ;  /* 0xfffffc0002027812 */ /* 0x000fe200078ec0ff */
[----:B------:R-:W-:Y:S01]  /*1080*/  IMAD.IADD R14, R216, 0x1, R3 ;  /* 0x00000001d80e7824 */ /* 0x000fe200078e0203 */
[----:B0-----:R-:W-:Y:S01]  /*1090*/  SHF.R.U32.HI R13, RZ, 0x3, R12 ;  /* 0x00000003ff0d7819 */ /* 0x001fe2000001160c */
[----:B------:R-:W-:Y:S01]  /*10a0*/  STL [R1+0x64], R21 ;  /* 0x0000641501007387 */ /* 0x000fe20000100800 */
[----:B------:R-:W-:-:S02]  /*10b0*/  LOP3.LUT R0, R12, 0x70, R16, 0xf8, !PT ;  /* 0x000000700c007812 */ /* 0x000fc400078ef810 */
[----:B-1----:R-:W-:Y:S02]  /*10c0*/  SHF.R.S32.HI R20, RZ, 0x1f, R20 ;  /* 0x0000001fff147819 */ /* 0x002fe40000011414 */
[----:B------:R-:W-:Y:S02]  /*10d0*/  LOP3.LUT R4, R4, 0xfffffc00, RZ, 0xc0, !PT ;  /* 0xfffffc0004047812 */ /* 0x000fe400078ec0ff */
[----:B--2---:R-:W-:Y:S01]  /*10e0*/  SHF.R.S32.HI R15, RZ, 0x1f, R15 ;  /* 0x0000001fff0f7819 */ /* 0x004fe2000001140f */
[----:B------:R0:W-:Y:S01]  /*10f0*/  STL [R1+0x80], R20 ;  /* 0x0000801401007387 */ /* 0x0001e20000100800 */
[----:B------:R-:W-:Y:S02]  /*1100*/  SHF.R.U32.HI R12, RZ, 0x3, R9 ;  /* 0x00000003ff0c7819 */ /* 0x000fe40000011609 */
[----:B------:R-:W-:Y:S01]  /*1110*/  LOP3.LUT R5, R9, 0x70, R16, 0xf8, !PT ;  /* 0x0000007009057812 */ /* 0x000fe200078ef810 */
[----:B------:R-:W-:Y:S01]  /*1120*/  STL [R1+0x7c], R15 ;  /* 0x00007c0f01007387 */ /* 0x000fe20000100800 */
[----:B------:R-:W-:-:S02]  /*1130*/  LOP3.LUT R7, R7, 0xfffffc00, RZ, 0xc0, !PT ;  /* 0xfffffc0007077812 */ /* 0x000fc400078ec0ff */
[----:B------:R-:W-:Y:S01]  /*1140*/  SHF.R.U32.HI R9, RZ, 0x3, R8 ;  /* 0x00000003ff097819 */ /* 0x000fe20000011608 */
[----:B------:R-:W-:Y:S01]  /*1150*/  STL [R1+0x54], R2 ;  /* 0x0000540201007387 */ /* 0x000fe20000100800 */
[----:B------:R-:W-:Y:S02]  /*1160*/  LOP3.LUT R8, R8, 0x70, R16, 0xf8, !PT ;  /* 0x0000007008087812 */ /* 0x000fe400078ef810 */
[----:B------:R-:W-:Y:S01]  /*1170*/  LOP3.LUT R3, R2, R0, R13, 0xf6, !PT ;  /* 0x0000000002037212 */ /* 0x000fe200078ef60d */
[----:B------:R-:W-:Y:S01]  /*1180*/  STL [R1+0x58], R14 ;  /* 0x0000580e01007387 */ /* 0x000fe20000100800 */
[----:B------:R-:W-:Y:S01]  /*1190*/  LOP3.LUT R5, R4, R5, R12, 0xf6, !PT ;  /* 0x0000000504057212 */ /* 0x000fe200078ef60c */
[----:B------:R-:W-:Y:S01]  /*11a0*/  IMAD.SHL.U32 R0, R10, 0x2, RZ ;  /* 0x000000020a007824 */ /* 0x000fe200078e00ff */
[----:B------:R-:W-:Y:S01]  /*11b0*/  SHF.R.S32.HI R19, RZ, 0x1f, R18 ;  /* 0x0000001fff137819 */ /* 0x000fe20000011412 */
[----:B------:R1:W-:Y:S01]  /*11c0*/  STL [R1+0x50], R4 ;  /* 0x0000500401007387 */ /* 0x0003e20000100800 */
[----:B------:R-:W-:Y:S01]  /*11d0*/  SHF.R.S32.HI R17, RZ, 0x1f, R16 ;  /* 0x0000001fff117819 */ /* 0x000fe20000011410 */
[C---:B------:R-:W-:Y:S01]  /*11e0*/  VIADD R43, R0.reuse, 0x8 ;  /* 0x00000008002b7836 */ /* 0x040fe20000000000 */
[C---:B------:R-:W-:Y:S01]  /*11f0*/  IADD3 R32, R0.reuse, 0x48, RZ ;  /* 0x0000004800207810 */ /* 0x040fe20007ffe0ff */
[----:B------:R2:W-:Y:S01]  /*1200*/  STL [R1+0x4c], R7 ;  /* 0x00004c0701007387 */ /* 0x0005e20000100800 */
[C---:B------:R-:W-:Y:S01]  /*1210*/  VIADD R42, R0.reuse, 0x10 ;  /* 0x00000010002a7836 */ /* 0x040fe20000000000 */
[C---:B0-----:R-:W-:Y:S01]  /*1220*/  IADD3 R20, R0.reuse, 0x98, RZ ;  /* 0x0000009800147810 */ /* 0x041fe20007ffe0ff */
[C---:B------:R-:W-:Y:S01]  /*1230*/  VIADD R41, R0.reuse, 0x18 ;  /* 0x0000001800297836 */ /* 0x040fe20000000000 */
[----:B------:R-:W-:Y:S01]  /*1240*/  SHF.R.S32.HI R218, RZ, 0x1f, R22 ;  /* 0x0000001fffda7819 */ /* 0x000fe20000011416 */
[----:B------:R-:W-:-:S02]  /*1250*/  VIADD R40, R0, 0x20 ;  /* 0x0000002000287836 */ /* 0x000fc40000000000 */
[C---:B-1----:R-:W-:Y:S01]  /*1260*/  IMAD.IADD R4, R216.reuse, 0x1, R3 ;  /* 0x00000001d8047824 */ /* 0x042fe200078e0203 */
[----:B------:R-:W-:Y:S01]  /*1270*/  IADD3 R3, R216, R5, RZ ;  /* 0x00000005d8037210 */ /* 0x000fe20007ffe0ff */
[C---:B------:R-:W-:Y:S01]  /*1280*/  VIADD R39, R0.reuse, 0x28 ;  /* 0x0000002800277836 */ /* 0x040fe20000000000 */
[----:B--2---:R-:W-:Y:S01]  /*1290*/  LOP3.LUT R7, R7, R8, R9, 0xf6, !PT ;  /* 0x0000000807077212 */ /* 0x004fe200078ef609 */
[C---:B------:R-:W-:Y:S01]  /*12a0*/  VIADD R38, R0.reuse, 0x30 ;  /* 0x0000003000267836 */ /* 0x040fe20000000000 */
[----:B------:R-:W-:Y:S01]  /*12b0*/  STL [R1+0x18c], R4 ;  /* 0x00018c0401007387 */ /* 0x000fe20000100800 */
[----:B------:R-:W-:Y:S02]  /*12c0*/  VIADD R37, R0, 0x38 ;  /* 0x0000003800257836 */ /* 0x000fe40000000000 */
[----:B------:R-:W-:Y:S01]  /*12d0*/  IMAD.IADD R2, R216, 0x1, R7 ;  /* 0x00000001d8027824 */ /* 0x000fe200078e0207 */
[----:B------:R-:W-:Y:S01]  /*12e0*/  STL [R1+0x48], R0 ;  /* 0x0000480001007387 */ /* 0x000fe20000100800 */
[C---:B------:R-:W-:Y:S01]  /*12f0*/  VIADD R36, R0.reuse, 0x40 ;  /* 0x0000004000247836 */ /* 0x040fe20000000000 */
[----:B------:R-:W-:Y:S01]  /*1300*/  SHF.R.S32.HI R7, RZ, 0x1f, R43 ;  /* 0x0000001fff077819 */ /* 0x000fe2000001142b */
[C---:B------:R-:W-:Y:S01]  /*1310*/  VIADD R31, R0.reuse, 0x50 ;  /* 0x00000050001f7836 */ /* 0x040fe20000000000 */
[----:B------:R0:W-:Y:S01]  /*1320*/  STL [R1+0x188], R3 ;  /* 0x0001880301007387 */ /* 0x0001e20000100800 */
[----:B------:R-:W-:-:S02]  /*1330*/  VIADD R30, R0, 0x58 ;  /* 0x00000058001e7836 */ /* 0x000fc40000000000 */
[C---:B------:R-:W-:Y:S01]  /*1340*/  VIADD R29, R0.reuse, 0x60 ;  /* 0x00000060001d7836 */ /* 0x040fe20000000000 */
[----:B------:R-:W-:Y:S01]  /*1350*/  STL [R1+0x184], R2 ;  /* 0x0001840201007387 */ /* 0x000fe20000100800 */
[C---:B------:R-:W-:Y:S02]  /*1360*/  VIADD R28, R0.reuse, 0x68 ;  /* 0x00000068001c7836 */ /* 0x040fe40000000000 */
[C---:B------:R-:W-:Y:S01]  /*1370*/  VIADD R27, R0.reuse, 0x70 ;  /* 0x00000070001b7836 */ /* 0x040fe20000000000 */
[----:B------:R-:W-:Y:S01]  /*1380*/  STL [R1+0x100], R43 ;  /* 0x0001002b01007387 */ /* 0x000fe20000100800 */
[C---:B------:R-:W-:Y:S01]  /*1390*/  VIADD R26, R0.reuse, 0x78 ;  /* 0x00000078001a7836 */ /* 0x040fe20000000000 */
[C---:B0-----:R-:W-:Y:S01]  /*13a0*/  IADD3 R3, R0.reuse, 0xe8, RZ ;  /* 0x000000e800037810 */ /* 0x041fe20007ffe0ff */
[C---:B------:R-:W-:Y:S01]  /*13b0*/  VIADD R25, R0.reuse, 0x80 ;  /* 0x0000008000197836 */ /* 0x040fe20000000000 */
[----:B------:R0:W-:Y:S01]  /*13c0*/  STL [R1+0xfc], R42 ;  /* 0x0000fc2a01007387 */ /* 0x0001e20000100800 */
[----:B------:R-:W-:-:S02]  /*13d0*/  VIADD R24, R0, 0x88 ;  /* 0x0000008800187836 */ /* 0x000fc40000000000 */
[C---:B------:R-:W-:Y:S01]  /*13e0*/  VIADD R21, R0.reuse, 0x90 ;  /* 0x0000009000157836 */ /* 0x040fe20000000000 */
[----:B------:R-:W-:Y:S01]  /*13f0*/  STL [R1+0xf8], R41 ;  /* 0x0000f82901007387 */ /* 0x000fe20000100800 */
[C---:B------:R-:W-:Y:S02]  /*1400*/  VIADD R15, R0.reuse, 0xa0 ;  /* 0x000000a0000f7836 */ /* 0x040fe40000000000 */
[C---:B------:R-:W-:Y:S01]  /*1410*/  VIADD R14, R0.reuse, 0xa8 ;  /* 0x000000a8000e7836 */ /* 0x040fe20000000000 */
[----:B------:R1:W-:Y:S01]  /*1420*/  STL [R1+0xf4], R40 ;  /* 0x0000f42801007387 */ /* 0x0003e20000100800 */
[C---:B------:R-:W-:Y:S01]  /*1430*/  VIADD R13, R0.reuse, 0xb0 ;  /* 0x000000b0000d7836 */ /* 0x040fe20000000000 */
[----:B0-----:R-:W-:Y:S01]  /*1440*/  SHF.R.S32.HI R42, RZ, 0x1f, R42 ;  /* 0x0000001fff2a7819 */ /* 0x001fe2000001142a */
[C---:B------:R-:W-:Y:S01]  /*1450*/  VIADD R12, R0.reuse, 0xb8 ;  /* 0x000000b8000c7836 */ /* 0x040fe20000000000 */
[----:B------:R0:W-:Y:S01]  /*1460*/  STL [R1+0xf0], R39 ;  /* 0x0000f02701007387 */ /* 0x0001e20000100800 */
[----:B------:R-:W-:-:S02]  /*1470*/  VIADD R10, R0, 0xc0 ;  /* 0x000000c0000a7836 */ /* 0x000fc40000000000 */
[C---:B------:R-:W-:Y:S01]  /*1480*/  VIADD R9, R0.reuse, 0xc8 ;  /* 0x000000c800097836 */ /* 0x040fe20000000000 */
[----:B------:R-:W-:Y:S01]  /*1490*/  STL [R1+0xec], R38 ;  /* 0x0000ec2601007387 */ /* 0x000fe20000100800 */
[C---:B------:R-:W-:Y:S01]  /*14a0*/  VIADD R8, R0.reuse, 0xd0 ;  /* 0x000000d000087836 */ /* 0x040fe20000000000 */
[----:B-1----:R-:W-:Y:S01]  /*14b0*/  SHF.R.S32.HI R40, RZ, 0x1f, R40 ;  /* 0x0000001fff287819 */ /* 0x002fe20000011428 */
[C---:B------:R-:W-:Y:S01]  /*14c0*/  VIADD R5, R0.reuse, 0xd8 ;  /* 0x000000d800057836 */ /* 0x040fe20000000000 */
[----:B------:R1:W-:Y:S01]  /*14d0*/  STL [R1+0xe8], R37 ;  /* 0x0000e82501007387 */ /* 0x0003e20000100800 */
[C---:B------:R-:W-:Y:S01]  /*14e0*/  VIADD R4, R0.reuse, 0xe0 ;  /* 0x000000e000047836 */ /* 0x040fe20000000000 */
[----:B0-----:R-:W-:Y:S01]  /*14f0*/  SHF.R.S32.HI R39, RZ, 0x1f, R39 ;  /* 0x0000001fff277819 */ /* 0x001fe20000011427 */
[C---:B------:R-:W-:Y:S01]  /*1500*/  VIADD R2, R0.reuse, 0xf0 ;  /* 0x000000f000027836 */ /* 0x040fe20000000000 */
[----:B------:R0:W-:Y:S01]  /*1510*/  STL [R1+0xe4], R36 ;  /* 0x0000e42401007387 */ /* 0x0001e20000100800 */
[----:B------:R-:W-:-:S03]  /*1520*/  VIADD R0, R0, 0xf8 ;  /* 0x000000f800007836 */ /* 0x000fc60000000000 */
[----:B------:R-:W-:Y:S01]  /*1530*/  STL [R1+0xe0], R32 ;  /* 0x0000e02001007387 */ /* 0x000fe20000100800 */
[----:B-1----:R-:W-:-:S03]  /*1540*/  SHF.R.S32.HI R37, RZ, 0x1f, R37 ;  /* 0x0000001fff257819 */ /* 0x002fc60000011425 */
[----:B------:R1:W-:Y:S01]  /*1550*/  STL [R1+0xdc], R31 ;  /* 0x0000dc1f01007387 */ /* 0x0003e20000100800 */
[----:B0-----:R-:W-:-:S03]  /*1560*/  SHF.R.S32.HI R36, RZ, 0x1f, R36 ;  /* 0x0000001fff247819 */ /* 0x001fc60000011424 */
[----:B------:R0:W-:Y:S04]  /*1570*/  STL [R1+0xd8], R30 ;  /* 0x0000d81e01007387 */ /* 0x0001e80000100800 */
        /* <DEDUP_REMOVED lines=27> */
[----:B------:R-:W-:Y:S01]  /*1730*/  STL [R1+0x94], R4 ;  /* 0x0000940401007387 */ /* 0x000fe20000100800 */
[----:B0-----:R-:W-:-:S03]  /*1740*/  SHF.R.S32.HI R8, RZ, 0x1f, R8 ;  /* 0x0000001fff087819 */ /* 0x001fc60000011408 */
[----:B------:R-:W-:Y:S04]  /*1750*/  STL [R1+0x90], R3 ;  /* 0x0000900301007387 */ /* 0x000fe80000100800 */
[----:B------:R0:W-:Y:S04]  /*1760*/  STL [R1+0x180], R7 ;  /* 0x0001800701007387 */ /* 0x0001e80000100800 */
[----:B------:R-:W-:Y:S04]  /*1770*/  STL [R1+0x8c], R2 ;  /* 0x00008c0201007387 */ /* 0x000fe80000100800 */
[----:B------:R-:W-:Y:S01]  /*1780*/  STL [R1+0x17c], R42 ;  /* 0x00017c2a01007387 */ /* 0x000fe20000100800 */
[----:B0-----:R-:W-:-:S03]  /*1790*/  SHF.R.S32.HI R7, RZ, 0x1f, R41 ;  /* 0x0000001fff077819 */ /* 0x001fc60000011429 */
[----:B------:R-:W-:Y:S04]  /*17a0*/  STL [R1+0x88], R0 ;  /* 0x0000880001007387 */ /* 0x000fe80000100800 */
        /* <DEDUP_REMOVED lines=34> */
[----:B------:R1:W-:Y:S01]  /*19d0*/  STL [R1+0x118], R7 ;  /* 0x0001180701007387 */ /* 0x0003e20000100800 */
[----:B------:R-:W-:Y:S02]  /*19e0*/  SHF.R.S32.HI R3, RZ, 0x1f, R2 ;  /* 0x0000001fff037819 */ /* 0x000fe40000011402 */
[----:B------:R-:W-:Y:S01]  /*19f0*/  SHF.R.S32.HI R2, RZ, 0x1f, R0 ;  /* 0x0000001fff027819 */ /* 0x000fe20000011400 */
[----:B------:R-:W-:Y:S01]  /*1a00*/  IMAD R0, R6, 0x8, R11 ;  /* 0x0000000806007824 */ /* 0x000fe200078e020b */
[----:B------:R1:W-:Y:S04]  /*1a10*/  STL [R1+0x114], R5 ;  /* 0x0001140501007387 */ /* 0x0003e80000100800 */
[----:B------:R1:W-:Y:S04]  /*1a20*/  STL [R1+0x110], R4 ;  /* 0x0001100401007387 */ /* 0x0003e80000100800 */
[----:B------:R1:W-:Y:S04]  /*1a30*/  STL [R1+0x10c], R3 ;  /* 0x00010c0301007387 */ /* 0x0003e80000100800 */
[----:B------:R1:W-:Y:S04]  /*1a40*/  STL [R1+0x5c], R0 ;  /* 0x00005c0001007387 */ /* 0x0003e80000100800 */
[----:B------:R1:W-:Y:S02]  /*1a50*/  STL [R1+0x108], R2 ;  /* 0x0001080201007387 */ /* 0x0003e40000100800 */
.L_x_3293:
[----:B01----:R-:W0:Y:S02]  /*1a60*/  LDC.64 R2, c[0x0][0xc88] ;  /* 0x00032200ff027b82 */ /* 0x003e240000000a00 */
[----:B0-----:R-:W-:-:S05]  /*1a70*/  IMAD.WIDE R2, R35, 0x4, R2 ;  /* 0x0000000423027825 */ /* 0x001fca00078e0202 */
[----:B--2--5:R-:W2:Y:S01]  /*1a80*/  LDG.E R29, desc[UR42][R2.64] ;  /* 0x0000002a021d7981 */ /* 0x024ea2000c1e1900 */
[----:B------:R-:W-:Y:S05]  /*1a90*/  YIELD ;  /* 0x0000000000007946 */ /* 0x000fea0003800000 */
[----:B------:R-:W-:Y:S01]  /*1aa0*/  ULDC.64 UR4, c[0x0][0xa28] ;  /* 0x00028a0000047ab9 */ /* 0x000fe20000000a00 */
[----:B------:R-:W-:Y:S01]  /*1ab0*/  ULDC.64 UR8, c[0x0][0xa18] ;  /* 0x0002860000087ab9 */ /* 0x000fe20000000a00 */
[----:B------:R-:W-:Y:S01]  /*1ac0*/  ISETP.NE.U32.AND P1, PT, RZ, UR4, PT ;  /* 0x00000004ff007c0c */ /* 0x000fe2000bf25070 */
[----:B---3--:R-:W-:Y:S01]  /*1ad0*/  IMAD.MOV.U32 R9, RZ, RZ, RZ ;  /* 0x000000ffff097224 */ /* 0x008fe200078e00ff */
[----:B------:R-:W-:Y:S01]  /*1ae0*/  ULDC.64 UR6, c[0x0][0xa08] ;  /* 0x0002820000067ab9 */ /* 0x000fe20000000a00 */
[----:B------:R-:W-:Y:S01]  /*1af0*/  IMAD.MOV.U32 R27, RZ, RZ, RZ ;  /* 0x000000ffff1b7224 */ /* 0x000fe200078e00ff */
[----:B------:R-:W-:-:S02]  /*1b00*/  ISETP.NE.AND.EX P1, PT, RZ, UR5, PT, P1 ;  /* 0x00000005ff007c0c */ /* 0x000fc4000bf25310 */
[----:B------:R-:W-:-:S04]  /*1b10*/  ISETP.NE.U32.AND P0, PT, RZ, UR6, PT ;  /* 0x00000006ff007c0c */ /* 0x000fc8000bf05070 */
[----:B------:R-:W-:Y:S02]  /*1b20*/  ISETP.NE.AND.EX P0, PT, RZ, UR7, PT, P0 ;  /* 0x00000007ff007c0c */ /* 0x000fe4000bf05300 */
[----:B--2---:R-:W-:Y:S01]  /*1b30*/  SHF.R.S32.HI R0, RZ, 0x1f, R29 ;  /* 0x0000001fff007819 */ /* 0x004fe2000001141d */
[----:B------:R-:W-:-:S04]  /*1b40*/  IMAD.SHL.U32 R31, R29, 0x4, RZ ;  /* 0x000000041d1f7824 */ /* 0x000fc800078e00ff */
[C---:B------:R-:W-:Y:S01]  /*1b50*/  @P1 LEA R6, P2, R29.reuse, UR4, 0x2 ;  /* 0x000000041d061c11 */ /* 0x040fe2000f8410ff */
[----:B------:R-:W-:Y:S01]  /*1b60*/  STL [R1+0x60], R29 ;  /* 0x0000601d01007387 */ /* 0x000fe20000100800 */
[C-C-:B------:R-:W-:Y:S02]  /*1b70*/  SHF.L.U64.HI R30, R29.reuse, 0x2, R0.reuse ;  /* 0x000000021d1e7819 */ /* 0x140fe40000010200 */
[----:B------:R-:W-:Y:S01]  /*1b80*/  @P1 LEA.HI.X R7, R29, UR5, R0, 0x2, P2 ;  /* 0x000000051d071c11 */ /* 0x000fe200090f1400 */
[----:B------:R-:W-:Y:S01]  /*1b90*/  ULDC UR4, c[0x0][0x288] ;  /* 0x0000a20000047ab9 */ /* 0x000fe20000000800 */
[----:B------:R-:W-:Y:S01]  /*1ba0*/  ISETP.NE.U32.AND P2, PT, RZ, UR8, PT ;  /* 0x00000008ff007c0c */ /* 0x000fe2000bf45070 */
[----:B------:R0:W-:Y:S01]  /*1bb0*/  STL [R1+0x74], R0 ;  /* 0x0000740001007387 */ /* 0x0001e20000100800 */
[----:B------:R-:W-:Y:S02]  /*1bc0*/  IADD3 R4, P3, R31, UR6, RZ ;  /* 0x000000061f047c10 */ /* 0x000fe4000ff7e0ff */
[----:B------:R-:W-:Y:S01]  /*1bd0*/  ISETP.NE.AND.EX P2, PT, RZ, UR9, PT, P2 ;  /* 0x00000009ff007c0c */ /* 0x000fe2000bf45320 */
[----:B------:R-:W5:Y:S01]  /*1be0*/  @P1 LDG.E R9, desc[UR42][R6.64] ;  /* 0x0000002a06091981 */ /* 0x000f62000c1e1900 */
[----:B------:R-:W-:-:S03]  /*1bf0*/  IADD3.X R5, R30, UR7, RZ, P3, !PT ;  /* 0x000000071e057c10 */ /* 0x000fc60009ffe4ff */
[----:B------:R1:W-:Y:S01]  /*1c00*/  STL [R1+0x6c], R31 ;  /* 0x00006c1f01007387 */ /* 0x0003e20000100800 */
[----:B0-----:R-:W-:Y:S01]  /*1c10*/  IMAD.U32 R0, RZ, RZ, UR4 ;  /* 0x00000004ff007e24 */ /* 0x001fe2000f8e00ff */
[----:B------:R-:W-:Y:S02]  /*1c20*/  ULDC.64 UR4, c[0x0][0x418] ;  /* 0x0001060000047ab9 */ /* 0x000fe40000000a00 */
[----:B------:R-:W5:Y:S04]  /*1c30*/  @P0 LDG.E R27, desc[UR42][R4.64] ;  /* 0x0000002a041b0981 */ /* 0x000f68000c1e1900 */
[----:B------:R-:W-:Y:S01]  /*1c40*/  @P2 IADD3 R2, P1, R31, UR8, RZ ;  /* 0x000000081f022c10 */ /* 0x000fe2000ff3e0ff */
[----:B------:R1:W-:Y:S03]  /*1c50*/  STL [R1+0x70], R30 ;  /* 0x0000701e01007387 */ /* 0x0003e60000100800 */
        /* <DEDUP_REMOVED lines=10> */
[----:B------:R-:W-:Y:S01]  /*1d00*/  MOV R28, UR4 ;  /* 0x00000004001c7c02 */ /* 0x000fe20008000f00 */
[----:B--2---:R1:W-:Y:S01]  /*1d10*/  STL [R1+0x24], R0 ;  /* 0x0000240001007387 */ /* 0x0043e20000100800 */
[----:B------:R-:W-:Y:S01]  /*1d20*/  IMAD.MOV.U32 R10, RZ, RZ, R0 ;  /* 0x000000ffff0a7224 */ /* 0x000fe200078e0000 */
[----:B----4-:R-:W-:Y:S06]  /*1d30*/  @P2 BRA `(.L_x_3058) ;  /* 0x0000000000282947 */ /* 0x010fec0003800000 */
[----:B------:R-:W-:Y:S02]  /*1d40*/  ULDC.64 UR4, c[0x0][0xa00] ;  /* 0x0002800000047ab9 */ /* 0x000fe40000000a00 */
[----:B------:R-:W-:-:S04]  /*1d50*/  ISETP.NE.U32.AND P1, PT, RZ, UR4, PT ;  /* 0x00000004ff007c0c */ /* 0x000fc8000bf25070 */
[----:B------:R-:W-:-:S13]  /*1d60*/  ISETP.NE.AND.EX P1, PT, RZ, UR5, PT, P1 ;  /* 0x00000005ff007c0c */ /* 0x000fda000bf25310 */
[----:B------:R-:W-:Y:S05]  /*1d70*/  @!P1 BRA `(.L_x_3058) ;  /* 0x0000000000189947 */ /* 0x000fea0003800000 */
[----:B------:R-:W0:Y:S02]  /*1d80*/  LDC.64 R6, c[0x0][0xa00] ;  /* 0x00028000ff067b82 */ /* 0x000e240000000a00 */
[----:B0-----:R-:W-:-:S05]  /*1d90*/  IMAD.WIDE R6, R29, 0x4, R6 ;  /* 0x000000041d067825 */ /* 0x001fca00078e0206 */
[----:B-1----:R-:W2:Y:S04]  /*1da0*/  LDG.E R0, desc[UR42][R6.64] ;  /* 0x0000002a06007981 */ /* 0x002ea8000c1e1900 */
[----:B------:R-:W2:Y:S02]  /*1db0*/  LDG.E R3, desc[UR42][R6.64+0x4] ;  /* 0x0000042a06037981 */ /* 0x000ea4000c1e1900 */
[----:B--2---:R-:W-:-:S05]  /*1dc0*/  IMAD.IADD R10, R3, 0x1, -R0 ;  /* 0x00000001030a7824 */ /* 0x004fca00078e0a00 */
[----:B------:R0:W-:Y:S02]  /*1dd0*/  STL [R1+0x24], R10 ;  /* 0x0000240a01007387 */ /* 0x0001e40000100800 */
.L_x_3058:
[----:B------:R-:W-:Y:S01]  /*1de0*/  ULDC.64 UR4, c[0x0][0xa20] ;  /* 0x0002880000047ab9 */ /* 0x000fe20000000a00 */
[C---:B------:R-:W-:Y:S02]  /*1df0*/  LOP3.LUT R3, R34.reuse, 0xff000000, RZ, 0xc0, !PT ;  /* 0xff00000022037812 */ /* 0x040fe400078ec0ff */
[----:B------:R-:W-:Y:S02]  /*1e00*/  ISETP.NE.U32.AND P1, PT, RZ, UR4, PT ;  /* 0x00000004ff007c0c */ /* 0x000fe4000bf25070 */
[C---:B-1----:R-:W-:Y:S02]  /*1e10*/  LOP3.LUT R0, R34.reuse, 0xff0000, RZ, 0xc0, !PT ;  /* 0x00ff000022007812 */ /* 0x042fe400078ec0ff */
[----:B------:R-:W-:Y:S02]  /*1e20*/  ISETP.NE.AND.EX P1, PT, RZ, UR5, PT, P1 ;  /* 0x00000005ff007c0c */ /* 0x000fe4000bf25310 */
[----:B------:R-:W-:Y:S02]  /*1e30*/  SHF.R.U32.HI R3, RZ, 0x8, R3 ;  /* 0x00000008ff037819 */ /* 0x000fe40000011603 */
[----:B------:R-:W-:-:S02]  /*1e40*/  LOP3.LUT R221, R34, 0xffff, RZ, 0xc0, !PT ;  /* 0x0000ffff22dd7812 */ /* 0x000fc400078ec0ff */
[----:B------:R-:W-:-:S07]  /*1e50*/  LEA.HI R8, R0, R3, RZ, 0x10 ;  /* 0x0000000300087211 */ /* 0x000fce00078f80ff */
[----:B------:R-:W-:Y:S05]  /*1e60*/  @!P1 BRA `(.L_x_3059) ;  /* 0x0000000000109947 */ /* 0x000fea0003800000 */
[----:B------:R-:W-:-:S04]  /*1e70*/  IADD3 R4, P0, R31, UR4, RZ ;  /* 0x000000041f047c10 */ /* 0x000fc8000ff1e0ff */
[----:B------:R-:W-:-:S05]  /*1e80*/  IADD3.X R5, R30, UR5, RZ, P0, !PT ;  /* 0x000000051e057c10 */ /* 0x000fca00087fe4ff */
[----:B------:R1:W5:Y:S01]  /*1e90*/  LDG.E R28, desc[UR42][R4.64] ;  /* 0x0000002a041c7981 */ /* 0x000362000c1e1900 */
[----:B------:R-:W-:Y:S05]  /*1ea0*/  BRA `(.L_x_3060) ;  /* 0x0000000000107947 */ /* 0x000fea0003800000 */
.L_x_3059:
[----:B------:R-:W-:Y:S05]  /*1eb0*/  @!P0 BRA `(.L_x_3060) ;  /* 0x00000000000c8947 */ /* 0x000fea0003800000 */
[----:B------:R-:W2:Y:S04]  /*1ec0*/  LDG.E R3, desc[UR42][R4.64] ;  /* 0x0000002a04037981 */ /* 0x000ea8000c1e1900 */
[----:B------:R-:W2:Y:S02]  /*1ed0*/  LDG.E R28, desc[UR42][R4.64+0x4] ;  /* 0x0000042a041c7981 */ /* 0x000ea4000c1e1900 */
[----:B--2---:R-:W-:-:S07]  /*1ee0*/  IMAD.IADD R28, R28, 0x1, -R3 ;  /* 0x000000011c1c7824 */ /* 0x004fce00078e0a03 */
.L_x_3060:
[----:B------:R-:W-:Y:S01]  /*1ef0*/  ULDC.64 UR4, c[0x0][0xa10] ;  /* 0x0002840000047ab9 */ /* 0x000fe20000000a00 */
[----:B------:R-:W2:Y:S01]  /*1f00*/  LDC R6, c[0x0][0x448] ;  /* 0x00011200ff067b82 */ /* 0x000ea20000000800 */
[----:B------:R-:W-:-:S04]  /*1f10*/  ISETP.NE.U32.AND P0, PT, RZ, UR4, PT ;  /* 0x00000004ff007c0c */ /* 0x000fc8000bf05070 */
[----:B------:R-:W-:Y:S01]  /*1f20*/  ISETP.NE.AND.EX P0, PT, RZ, UR5, PT, P0 ;  /* 0x00000005ff007c0c */ /* 0x000fe2000bf05300 */
[----:B------:R-:W-:-:S12]  /*1f30*/  ULDC.64 UR4, c[0x0][0xa30] ;  /* 0x00028c0000047ab9 */ /* 0x000fd80000000a00 */
[----:B-1----:R-:W1:Y:S02]  /*1f40*/  @P0 LDC.64 R4, c[0x0][0xa10] ;  /* 0x00028400ff040b82 */ /* 0x002e640000000a00 */
[----:B-1----:R-:W-:-:S05]  /*1f50*/  @P0 IMAD.WIDE R4, R29, 0x4, R4 ;  /* 0x000000041d040825 */ /* 0x002fca00078e0204 */
[----:B------:R-:W3:Y:S04]  /*1f60*/  @P0 LDG.E R0, desc[UR42][R4.64] ;  /* 0x0000002a04000981 */ /* 0x000ee8000c1e1900 */
[----:B------:R1:W3:Y:S01]  /*1f70*/  @P0 LDG.E R3, desc[UR42][R4.64+0x4] ;  /* 0x0000042a04030981 */ /* 0x0002e2000c1e1900 */
[----:B------:R-:W-:Y:S01]  /*1f80*/  ISETP.NE.U32.AND P1, PT, RZ, UR4, PT ;  /* 0x00000004ff007c0c */ /* 0x000fe2000bf25070 */
[----:B-----5:R-:W-:-:S03]  /*1f90*/  IMAD.MOV.U32 R24, RZ, RZ, R28 ;  /* 0x000000ffff187224 */ /* 0x020fc600078e001c */
[----:B------:R-:W-:-:S13]  /*1fa0*/  ISETP.NE.AND.EX P1, PT, RZ, UR5, PT, P1 ;  /* 0x00000005ff007c0c */ /* 0x000fda000bf25310 */
[----:B-1----:R-:W-:-:S04]  /*1fb0*/  @P1 IADD3 R4, P2, R31, UR4, RZ ;  /* 0x000000041f041c10 */ /* 0x002fc8000ff5e0ff */
[----:B------:R-:W-:-:S05]  /*1fc0*/  @P1 IADD3.X R5, R30, UR5, RZ, P2, !PT ;  /* 0x000000051e051c10 */ /* 0x000fca00097fe4ff */
[----:B------:R1:W5:Y:S01]  /*1fd0*/  @P1 LDG.E R24, desc[UR42][R4.64] ;  /* 0x0000002a04181981 */ /* 0x000362000c1e1900 */
[----:B--2---:R-:W-:Y:S01]  /*1fe0*/  ISETP.NE.AND P1, PT, R6, 0x1, PT ;  /* 0x000000010600780c */ /* 0x004fe20003f25270 */
[----:B------:R-:W-:Y:S01]  /*1ff0*/  IMAD.SHL.U32 R12, R33, 0x80, RZ ;  /* 0x00000080210c7824 */ /* 0x000fe200078e00ff */
[----:B------:R-:W-:Y:S01]  /*2000*/  LOP3.LUT R13, R8, 0xff, RZ, 0xc0, !PT ;  /* 0x000000ff080d7812 */ /* 0x000fe200078ec0ff */
[----:B------:R-:W-:Y:S01]  /*2010*/  IMAD.IADD R9, R28, 0x1, -R9 ;  /* 0x000000011c097824 */ /* 0x000fe200078e0a09 */
[----:B------:R-:W-:Y:S01]  /*2020*/  BSSY B0, `(.L_x_3061) ;  /* 0x0000037000007945 */ /* 0x000fe20003800000 */
[----:B------:R-:W-:Y:S01]  /*2030*/  VIADD R6, R12, 0x7f ;  /* 0x0000007f0c067836 */ /* 0x000fe20000000000 */
[----:B------:R-:W-:Y:S07]  /*2040*/  STL [R1+0x2c], R12 ;  /* 0x00002c0c01007387 */ /* 0x000fee0000100800 */
[----:B------:R-:W2:Y:S08]  /*2050*/  @P1 LDC R7, c[0x0][0x44c] ;  /* 0x00011300ff071b82 */ /* 0x000eb00000000800 */
[----:B------:R-:W4:Y:S01]  /*2060*/  @P1 LDC R11, c[0x0][0x450] ;  /* 0x00011400ff0b1b82 */ /* 0x000f220000000800 */
[----:B---3--:R-:W-:-:S02]  /*2070*/  @P0 IMAD.IADD R2, R3, 0x1, -R0 ;  /* 0x0000000103020824 */ /* 0x008fc400078e0a00 */
[----:B--2---:R-:W-:-:S04]  /*2080*/  @P1 IMAD.HI.U32 R0, R6, R7, RZ ;  /* 0x0000000706001227 */ /* 0x004fc800078e00ff */
[----:B-1----:R-:W-:Y:S01]  /*2090*/  IMAD.IADD R4, R9, 0x1, R2 ;  /* 0x0000000109047824 */ /* 0x002fe200078e0202 */
[----:B----4-:R-:W-:-:S03]  /*20a0*/  @P1 SHF.R.U32.HI R6, RZ, R11, R0 ;  /* 0x0000000bff061219 */ /* 0x010fc60000011600 */
[C---:B------:R-:W-:Y:S01]  /*20b0*/  VIADD R0, R4.reuse, 0x7f ;  /* 0x0000007f04007836 */ /* 0x040fe20000000000 */
[----:B------:R-:W-:Y:S01]  /*20c0*/  IADD3 R91, R4, 0x80, -R10 ;  /* 0x00000080045b7810 */ /* 0x000fe20007ffe80a */
[----:B------:R1:W-:Y:S03]  /*20d0*/  STL [R1+0x30], R4 ;  /* 0x0000300401007387 */ /* 0x0003e60000100800 */
[----:B------:R-:W-:Y:S01]  /*20e0*/  IADD3 R6, R91, R6, RZ ;  /* 0x000000065b067210 */ /* 0x000fe20007ffe0ff */
[----:B------:R2:W-:Y:S01]  /*20f0*/  STL [R1+0x84], R13 ;  /* 0x0000840d01007387 */ /* 0x0005e20000100800 */
[----:B------:R-:W-:Y:S02]  /*2100*/  SHF.R.S32.HI R3, RZ, 0x1f, R0 ;  /* 0x0000001fff037819 */ /* 0x000fe40000011400 */
[----:B------:R-:W-:Y:S02]  /*2110*/  SHF.R.S32.HI R5, RZ, 0x1f, R6 ;  /* 0x0000001fff057819 */ /* 0x000fe40000011406 */
[----:B------:R-:W-:Y:S01]  /*2120*/  LEA.HI R3, R3, R0, RZ, 0x7 ;  /* 0x0000000003037211 */ /* 0x000fe200078f38ff */
[----:B------:R-:W-:Y:S01]  /*2130*/  IMAD.MOV.U32 R0, RZ, RZ, RZ ;  /* 0x000000ffff007224 */ /* 0x000fe200078e00ff */
[----:B------:R-:W-:-:S02]  /*2140*/  LEA.HI R5, R5, R6, RZ, 0x7 ;  /* 0x0000000605057211 */ /* 0x000fc400078f38ff */
[----:B-1----:R-:W-:Y:S02]  /*2150*/  SHF.R.U32.HI R4, RZ, 0x10, R8 ;  /* 0x00000010ff047819 */ /* 0x002fe40000011608 */
[----:B------:R-:W-:Y:S02]  /*2160*/  SHF.R.S32.HI R92, RZ, 0x7, R3 ;  /* 0x00000007ff5c7819 */ /* 0x000fe40000011403 */
[----:B------:R-:W-:Y:S01]  /*2170*/  SHF.R.S32.HI R5, RZ, 0x7, R5 ;  /* 0x00000007ff057819 */ /* 0x000fe20000011405 */
[----:B------:R2:W-:Y:S03]  /*2180*/  STL [R1+0x68], R4 ;  /* 0x0000680401007387 */ /* 0x0005e60000100800 */
[----:B0-----:R-:W-:-:S04]  /*2190*/  VIMNMX R10, R92, R5, PT ;  /* 0x000000055c0a7248 */ /* 0x001fc80003fe0100 */
[----:B------:R-:W-:-:S13]  /*21a0*/  ISETP.GE.AND P0, PT, R10, 0x1, PT ;  /* 0x000000010a00780c */ /* 0x000fda0003f06270 */
[----:B--2---:R-:W-:Y:S05]  /*21b0*/  @!P0 BRA `(.L_x_3062) ;  /* 0x0000000000748947 */ /* 0x004fea0003800000 */
[----:B------:R-:W-:Y:S01]  /*21c0*/  ISETP.NE.AND P0, PT, R4, RZ, PT ;  /* 0x000000ff0400720c */ /* 0x000fe20003f05270 */
[----:B------:R-:W-:-:S03]  /*21d0*/  ULDC UR4, c[0x0][0x9f0] ;  /* 0x00027c0000047ab9 */ /* 0x000fc60000000800 */
        /* <DEDUP_REMOVED lines=24> */
[----:B------:R-:W-:-:S05]  /*2360*/  IMAD.MOV.U32 R0, RZ, RZ, R5 ;  /* 0x000000ffff007224 */ /* 0x000fca00078e0005 */
[----:B------:R-:W-:Y:S02]  /*2370*/  @!P2 IADD3 R0, -R0, RZ, RZ ;  /* 0x000000ff0000a210 */ /* 0x000fe40007ffe1ff */
[----:B------:R-:W-:-:S07]  /*2380*/  @!P1 LOP3.LUT R0, RZ, R11, RZ, 0x33, !PT ;  /* 0x0000000bff009212 */ /* 0x000fce00078e33ff */
.L_x_3062:
[----:B------:R-:W-:Y:S05]  /*2390*/  BSYNC B0 ;  /* 0x0000000000007941 */ /* 0x000fea0003800000 */
.L_x_3061:
[----:B------:R-:W-:-:S05]  /*23a0*/  IMAD R3, R13, R0, RZ ;  /* 0x000000000d037224 */ /* 0x000fca00078e02ff */
        /* <DEDUP_REMOVED lines=35> */
.L_x_3065:
[----:B------:R-:W-:Y:S05]  /*25e0*/  BSYNC B6 ;  /* 0x0000000000067941 */ /* 0x000fea0003800000 */
.L_x_3064:
        /* <DEDUP_REMOVED lines=20> */
.L_x_3067:
[----:B------:R-:W-:Y:S05]  /*2730*/  BSYNC B6 ;  /* 0x0000000000067941 */ /* 0x000fea0003800000 */
.L_x_3066:
        /* <DEDUP_REMOVED lines=19> */
[----:B------:R-:W-:-:S04]  /*2870*/  IMAD.SHL.U32 R34, R220, 0x80, RZ ;  /* 0x00000080dc227824 */ /* 0x000fc800078e00ff */
[----:B------:R-:W-:Y:S02]  /*2880*/  IMAD.IADD R5, R16, 0x1, R5 ;  /* 0x0000000110057824 */ /* 0x000fe400078e0205 */
[----:B----4-:R-:W-:-:S05]  /*2890*/  VIADD R6, R29, 0xffffff80 ;  /* 0xffffff801d067836 */ /* 0x010fca0000000000 */
[----:B------:R-:W-:-:S04]  /*28a0*/  SHF.R.S32.HI R3, RZ, 0x1f, R6 ;  /* 0x0000001fff037819 */ /* 0x000fc80000011406 */
[----:B------:R-:W-:-:S04]  /*28b0*/  LEA.HI R3, R3, R6, RZ, 0x3 ;  /* 0x0000000603037211 */ /* 0x000fc800078f18ff */
[----:B------:R-:W-:-:S05]  /*28c0*/  LOP3.LUT R7, R3, 0xfffffff8, RZ, 0xc0, !PT ;  /* 0xfffffff803077812 */ /* 0x000fca00078ec0ff */
[----:B------:R-:W-:Y:S02]  /*28d0*/  IMAD.IADD R37, R6, 0x1, -R7 ;  /* 0x0000000106257824 */ /* 0x000fe400078e0a07 */
[----:B------:R-:W-:Y:S02]  /*28e0*/  IMAD R7, R220, R15, R4 ;  /* 0x0000000fdc077224 */ /* 0x000fe400078e0204 */
[----:B------:R-:W-:-:S04]  /*28f0*/  IMAD R4, R9, R12, RZ ;  /* 0x0000000c09047224 */ /* 0x000fc800078e02ff */
[----:B------:R-:W-:Y:S01]  /*2900*/  IMAD R9, R220, R13, R4 ;  /* 0x0000000ddc097224 */ /* 0x000fe200078e0204 */
[----:B------:R-:W-:Y:S02]  /*2910*/  SHF.R.S32.HI R4, RZ, 0x1f, R5 ;  /* 0x0000001fff047819 */ /* 0x000fe40000011405 */
[----:B------:R-:W-:Y:S02]  /*2920*/  LOP3.LUT R34, R34, 0x380, RZ, 0xc0, !PT ;  /* 0x0000038022227812 */ /* 0x000fe400078ec0ff */
[CC--:B------:R-:W-:Y:S02]  /*2930*/  LEA.HI R77, R4.reuse, R5.reuse, RZ, 0x4 ;  /* 0x00000005044d7211 */ /* 0x0c0fe400078f20ff */
[----:B------:R-:W-:Y:S01]  /*2940*/  LEA.HI R6, R4, R5, RZ, 0x7 ;  /* 0x0000000504067211 */ /* 0x000fe200078f38ff */
[----:B------:R-:W-:Y:S01]  /*2950*/  VIADD R33, R220, 0x20 ;  /* 0x00000020dc217836 */ /* 0x000fe20000000000 */
[----:B------:R-:W-:Y:S01]  /*2960*/  LOP3.LUT R4, R34, 0x70, R77, 0xf8, !PT ;  /* 0x0000007022047812 */ /* 0x000fe200078ef84d */
[----:B------:R-:W-:-:S03]  /*2970*/  VIADD R34, R220, 0x20 ;  /* 0x00000020dc227836 */ /* 0x000fc60000000000 */
[----:B------:R-:W-:Y:S01]  /*2980*/  SHF.L.U32 R33, R33, 0x7, RZ ;  /* 0x0000000721217819 */ /* 0x000fe200000006ff */
[----:B------:R-:W-:Y:S02]  /*2990*/  IMAD.SHL.U32 R34, R34, 0x80, RZ ;  /* 0x0000008022227824 */ /* 0x000fe400078e00ff */
[-C--:B------:R-:W-:Y:S01]  /*29a0*/  IMAD.WIDE.U32 R80, R220, R14.reuse, R16 ;  /* 0x0000000edc507225 */ /* 0x080fe200078e0010 */
[----:B------:R-:W-:Y:S02]  /*29b0*/  LOP3.LUT R33, R33, 0x380, RZ, 0xc0, !PT ;  /* 0x0000038021217812 */ /* 0x000fe400078ec0ff */
[----:B------:R-:W-:Y:S01]  /*29c0*/  LOP3.LUT R34, R34, 0x380, RZ, 0xc0, !PT ;  /* 0x0000038022227812 */ /* 0x000fe200078ec0ff */
[----:B------:R-:W-:Y:S01]  /*29d0*/  IMAD.WIDE.U32 R78, R220, R14, R18 ;  /* 0x0000000edc4e7225 */ /* 0x000fe200078e0012 */
[----:B------:R-:W-:-:S03]  /*29e0*/  LOP3.LUT R5, R33, 0x70, R77, 0xf8, !PT ;  /* 0x0000007021057812 */ /* 0x000fc600078ef84d */
[----:B------:R-:W-:Y:S01]  /*29f0*/  IMAD.SHL.U32 R6, R6, 0x80, RZ ;  /* 0x0000008006067824 */ /* 0x000fe200078e00ff */
[----:B------:R-:W-:Y:S01]  /*2a00*/  SHF.R.U32.HI R34, RZ, 0x3, R34 ;  /* 0x00000003ff227819 */ /* 0x000fe20000011622 */
[----:B------:R-:W-:Y:S01]  /*2a10*/  IMAD.IADD R79, R79, 0x1, R7 ;  /* 0x000000014f4f7824 */ /* 0x000fe200078e0207 */
[----:B------:R-:W-:Y:S02]  /*2a20*/  IADD3 R81, R7, R81, RZ ;  /* 0x0000005107517210 */ /* 0x000fe40007ffe0ff */
[----:B------:R-:W-:Y:S02]  /*2a30*/  LOP3.LUT R7, R6, 0xffffc000, RZ, 0xc0, !PT ;  /* 0xffffc00006077812 */ /* 0x000fe400078ec0ff */
[----:B------:R-:W-:Y:S02]  /*2a40*/  LOP3.LUT R6, R5, R34, RZ, 0x3c, !PT ;  /* 0x0000002205067212 */ /* 0x000fe400078e3cff */
[----:B------:R-:W-:Y:S01]  /*2a50*/  SHF.R.U32.HI R34, RZ, 0x7, R29 ;  /* 0x00000007ff227819 */ /* 0x000fe2000001161d */
[----:B------:R-:W-:-:S03]  /*2a60*/  VIADD R10, R220, 0x60 ;  /* 0x00000060dc0a7836 */ /* 0x000fc60000000000 */
[----:B------:R-:W-:Y:S01]  /*2a70*/  ISETP.NE.AND P6, PT, R34, 0x1, PT ;  /* 0x000000012200780c */ /* 0x000fe20003fc5270 */
[----:B------:R-:W-:Y:S02]  /*2a80*/  IMAD.SHL.U32 R10, R10, 0x80, RZ ;  /* 0x000000800a0a7824 */ /* 0x000fe400078e00ff */
[----:B------:R-:W-:-:S03]  /*2a90*/  IMAD.WIDE.U32 R82, R220, R12, R18 ;  /* 0x0000000cdc527225 */ /* 0x000fc600078e0012 */
[----:B------:R-:W-:Y:S01]  /*2aa0*/  LOP3.LUT R10, R10, 0x380, RZ, 0xc0, !PT ;  /* 0x000003800a0a7812 */ /* 0x000fe200078ec0ff */
[----:B------:R-:W-:-:S04]  /*2ab0*/  IMAD.WIDE.U32 R84, R220, R12, R16 ;  /* 0x0000000cdc547225 */ /* 0x000fc800078e0010 */
[----:B------:R-:W-:Y:S02]  /*2ac0*/  IMAD.IADD R83, R83, 0x1, R9 ;  /* 0x0000000153537824 */ /* 0x000fe400078e0209 */
[----:B------:R-:W-:Y:S01]  /*2ad0*/  IMAD.IADD R85, R9, 0x1, R85 ;  /* 0x0000000109557824 */ /* 0x000fe200078e0255 */
[----:B------:R-:W-:Y:S01]  /*2ae0*/  LOP3.LUT R9, R10, 0x70, R77, 0xf8, !PT ;  /* 0x000000700a097812 */ /* 0x000fe200078ef84d */
[C---:B------:R-:W-:Y:S02]  /*2af0*/  VIADD R8, R220.reuse, 0x40 ;  /* 0x00000040dc087836 */ /* 0x040fe40000000000 */
[C---:B------:R-:W-:Y:S01]  /*2b00*/  VIADD R33, R220.reuse, 0x40 ;  /* 0x00000040dc217836 */ /* 0x040fe20000000000 */
[----:B------:R-:W-:Y:S05]  /*2b10*/  @!P6 WARPSYNC.ALL ;  /* 0x000000000000e948 */ /* 0x000fea0003800000 */
[----:B------:R-:W-:Y:S01]  /*2b20*/  VIADD R10, R220, 0x60 ;  /* 0x00000060dc0a7836 */ /* 0x000fe20000000000 */
[----:B-----5:R-:W-:Y:S01]  /*2b30*/  SHF.R.S32.HI R11, RZ, 0x1f, R24 ;  /* 0x0000001fff0b7819 */ /* 0x020fe20000011418 */
[----:B------:R-:W-:Y:S01]  /*2b40*/  IMAD.SHL.U32 R8, R8, 0x80, RZ ;  /* 0x0000008008087824 */ /* 0x000fe200078e00ff */
[----:B------:R-:W-:Y:S01]  /*2b50*/  ULDC UR4, c[0x0][0x2f4] ;  /* 0x0000bd0000047ab9 */ /* 0x000fe20000000800 */
[----:B------:R-:W-:-:S02]  /*2b60*/  IMAD.SHL.U32 R33, R33, 0x80, RZ ;  /* 0x0000008021217824 */ /* 0x000fc400078e00ff */
[----:B------:R-:W-:Y:S02]  /*2b70*/  IMAD.SHL.U32 R36, R220, 0x80, RZ ;  /* 0x00000080dc247824 */ /* 0x000fe400078e00ff */
[----:B------:R-:W-:Y:S01]  /*2b80*/  IMAD.SHL.U32 R10, R10, 0x80, RZ ;  /* 0x000000800a0a7824 */ /* 0x000fe200078e00ff */
[----:B------:R-:W-:Y:S02]  /*2b90*/  LOP3.LUT R8, R8, 0x380, RZ, 0xc0, !PT ;  /* 0x0000038008087812 */ /* 0x000fe400078ec0ff */
[----:B------:R-:W-:Y:S02]  /*2ba0*/  LOP3.LUT R33, R33, 0x380, RZ, 0xc0, !PT ;  /* 0x0000038021217812 */ /* 0x000fe400078ec0ff */
[----:B------:R-:W-:Y:S02]  /*2bb0*/  LOP3.LUT R36, R36, 0x380, RZ, 0xc0, !PT ;  /* 0x0000038024247812 */ /* 0x000fe400078ec0ff */
[----:B------:R-:W-:Y:S02]  /*2bc0*/  LOP3.LUT R10, R10, 0x380, RZ, 0xc0, !PT ;  /* 0x000003800a0a7812 */ /* 0x000fe400078ec0ff */
[----:B------:R-:W-:Y:S01]  /*2bd0*/  ISETP.GE.AND P2, PT, R22, UR4, PT ;  /* 0x0000000416007c0c */ /* 0x000fe2000bf46270 */
[C---:B------:R-:W-:Y:S01]  /*2be0*/  IMAD R20, R11.reuse, R14, RZ ;  /* 0x0000000e0b147224 */ /* 0x040fe200078e02ff */
[----:B------:R-:W-:Y:S01]  /*2bf0*/  LOP3.LUT R8, R8, 0x70, R77, 0xf8, !PT ;  /* 0x0000007008087812 */ /* 0x000fe200078ef84d */
[----:B------:R-:W-:Y:S01]  /*2c00*/  IMAD R11, R11, R12, RZ ;  /* 0x0000000c0b0b7224 */ /* 0x000fe200078e02ff */
[----:B------:R-:W-:-:S02]  /*2c10*/  SHF.R.U32.HI R36, RZ, 0x3, R36 ;  /* 0x00000003ff247819 */ /* 0x000fc40000011624 */
[----:B------:R-:W-:Y:S02]  /*2c20*/  SHF.R.U32.HI R33, RZ, 0x3, R33 ;  /* 0x00000003ff217819 */ /* 0x000fe40000011621 */
[----:B------:R-:W-:Y:S01]  /*2c30*/  SHF.R.U32.HI R10, RZ, 0x3, R10 ;  /* 0x00000003ff0a7819 */ /* 0x000fe2000001160a */
[----:B------:R-:W-:Y:S01]  /*2c40*/  IMAD R69, R24, R15, R20 ;  /* 0x0000000f18457224 */ /* 0x000fe200078e0214 */
[----:B------:R-:W-:Y:S01]  /*2c50*/  LOP3.LUT R4, R4, R36, RZ, 0x3c, !PT ;  /* 0x0000002404047212 */ /* 0x000fe200078e3cff */
[----:B------:R-:W-:Y:S01]  /*2c60*/  IMAD.WIDE.U32 R78, R24, R14, R78 ;  /* 0x0000000e184e7225 */ /* 0x000fe200078e004e */
[----:B------:R-:W-:Y:S02]  /*2c70*/  LOP3.LUT R8, R8, R33, RZ, 0x3c, !PT ;  /* 0x0000002108087212 */ /* 0x000fe400078e3cff */
[----:B------:R-:W-:Y:S01]  /*2c80*/  LOP3.LUT R10, R9, R10, RZ, 0x3c, !PT ;  /* 0x0000000a090a7212 */ /* 0x000fe200078e3cff */
[C---:B------:R-:W-:Y:S01]  /*2c90*/  IMAD R11, R24.reuse, R13, R11 ;  /* 0x0000000d180b7224 */ /* 0x040fe200078e020b */
[----:B------:R-:W-:Y:S01]  /*2ca0*/  LOP3.LUT R71, R77, 0xfffffff0, RZ, 0xc0, !PT ;  /* 0xfffffff04d477812 */ /* 0x000fe200078ec0ff */
[----:B------:R-:W-:Y:S01]  /*2cb0*/  IMAD.WIDE.U32 R82, R24, R12, R82 ;  /* 0x0000000c18527225 */ /* 0x000fe200078e0052 */
[----:B------:R-:W-:-:S03]  /*2cc0*/  LOP3.LUT R23, R23, 0xfffffffd, RZ, 0xc0, !PT ;  /* 0xfffffffd17177812 */ /* 0x000fc600078ec0ff */
[----:B------:R-:W-:-:S04]  /*2cd0*/  IMAD.WIDE.U32 R80, R24, R14, R80 ;  /* 0x0000000e18507225 */ /* 0x000fc800078e0050 */
[----:B------:R-:W-:Y:S01]  /*2ce0*/  IMAD.WIDE.U32 R84, R24, R12, R84 ;  /* 0x0000000c18547225 */ /* 0x000fe200078e0054 */
[----:B------:R-:W-:-:S03]  /*2cf0*/  SHF.L.U64.HI R9, R14, 0x6, R15 ;  /* 0x000000060e097819 */ /* 0x000fc6000001020f */
[----:B------:R-:W-:Y:S01]  /*2d00*/  VIADD R90, R34, 0x8 ;  /* 0x00000008225a7836 */ /* 0x000fe20000000000 */
[C-C-:B------:R-:W-:Y:S01]  /*2d10*/  SHF.L.U64.HI R29, R12.reuse, 0x6, R13.reuse ;  /* 0x000000060c1d7819 */ /* 0x140fe2000001020d */
[----:B------:R-:W-:Y:S01]  /*2d20*/  IMAD.IADD R3, R27, 0x1, R28 ;  /* 0x000000011b037824 */ /* 0x000fe200078e021c */
[----:B------:R-:W-:Y:S01]  /*2d30*/  SHF.L.U64.HI R28, R12, 0x5, R13 ;  /* 0x000000050c1c7819 */ /* 0x000fe2000001020d */
[----:B------:R-:W-:Y:S01]  /*2d40*/  IMAD.SHL.U32 R34, R35, 0x2, RZ ;  /* 0x0000000223227824 */ /* 0x000fe200078e00ff */
[----:B------:R-:W-:Y:S01]  /*2d50*/  ISETP.GE.AND P1, PT, R16, UR4, PT ;  /* 0x0000000410007c0c */ /* 0x000fe2000bf26270 */
[----:B------:R-:W-:Y:S01]  /*2d60*/  IMAD.IADD R68, R79, 0x1, R69 ;  /* 0x000000014f447824 */ /* 0x000fe200078e0245 */
[----:B------:R-:W-:Y:S01]  /*2d70*/  IADD3 R70, R83, R11, RZ ;  /* 0x0000000b53467210 */ /* 0x000fe20007ffe0ff */
[C---:B------:R-:W-:Y:S01]  /*2d80*/  IMAD.SHL.U32 R20, R14.reuse, 0x20, RZ ;  /* 0x000000200e147824 */ /* 0x040fe200078e00ff */
[----:B------:R-:W-:Y:S01]  /*2d90*/  @P2 LOP3.LUT R23, R23, 0x2, RZ, 0xfc, !PT ;  /* 0x0000000217172812 */ /* 0x000fe200078efcff */
[----:B------:R-:W-:Y:S01]  /*2da0*/  IMAD.SHL.U32 R27, R14, 0x80, RZ ;  /* 0x000000800e1b7824 */ /* 0x000fe200078e00ff */
[----:B------:R-:W-:Y:S01]  /*2db0*/  SHF.R.S32.HI R77, RZ, 0x4, R77 ;  /* 0x00000004ff4d7819 */ /* 0x000fe2000001144d */
[----:B------:R-:W-:Y:S01]  /*2dc0*/  IMAD.SHL.U32 R33, R12, 0x80, RZ ;  /* 0x000000800c217824 */ /* 0x000fe200078e00ff */
[----:B------:R-:W-:Y:S01]  /*2dd0*/  SHF.R.S32.HI R87, RZ, 0x1f, R71 ;  /* 0x0000001fff577819 */ /* 0x000fe20000011447 */
[----:B------:R-:W-:-:S02]  /*2de0*/  IMAD R35, R37, 0x20, R220 ;  /* 0x0000002025237824 */ /* 0x000fc400078e02dc */
[----:B------:R-:W-:Y:S02]  /*2df0*/  IMAD.IADD R69, R69, 0x1, R81 ;  /* 0x0000000145457824 */ /* 0x000fe400078e0251 */
[----:B------:R-:W-:Y:S01]  /*2e00*/  IMAD.IADD R76, R11, 0x1, R85 ;  /* 0x000000010b4c7824 */ /* 0x000fe200078e0255 */
[-C--:B--2---:R-:W-:Y:S01]  /*2e10*/  IADD3 R4, R4, R7.reuse, R32 ;  /* 0x0000000704047210 */ /* 0x084fe20007ffe020 */
[----:B------:R-:W-:Y:S01]  /*2e20*/  IMAD.SHL.U32 R32, R12, 0x40, RZ ;  /* 0x000000400c207824 */ /* 0x000fe200078e00ff */
[-C--:B---3--:R-:W-:Y:S01]  /*2e30*/  IADD3 R5, R6, R7.reuse, R31 ;  /* 0x0000000706057210 */ /* 0x088fe20007ffe01f */
[----:B------:R-:W-:Y:S01]  /*2e40*/  IMAD.SHL.U32 R31, R12, 0x20, RZ ;  /* 0x000000200c1f7824 */ /* 0x000fe200078e00ff */
[-C--:B------:R-:W-:Y:S02]  /*2e50*/  IADD3 R6, R8, R7.reuse, R30 ;  /* 0x0000000708067210 */ /* 0x080fe40007ffe01e */
[----:B------:R-:W-:Y:S02]  /*2e60*/  IADD3 R7, R10, R7, R21 ;  /* 0x000000070a077210 */ /* 0x000fe40007ffe015 */
[----:B------:R-:W-:-:S02]  /*2e70*/  SHF.L.U64.HI R8, R14, 0x5, R15 ;  /* 0x000000050e087819 */ /* 0x000fc4000001020f */
[C---:B------:R-:W-:Y:S02]  /*2e80*/  SHF.L.U64.HI R10, R14.reuse, 0x7, R15 ;  /* 0x000000070e0a7819 */ /* 0x040fe4000001020f */
[----:B------:R-:W-:Y:S02]  /*2e90*/  SHF.L.U32 R21, R14, 0x6, RZ ;  /* 0x000000060e157819 */ /* 0x000fe400000006ff */
[----:B------:R-:W-:Y:S02]  /*2ea0*/  SHF.L.U64.HI R30, R12, 0x7, R13 ;  /* 0x000000070c1e7819 */ /* 0x000fe4000001020d */
[----:B------:R-:W-:Y:S01]  /*2eb0*/  SHF.R.S32.HI R86, RZ, 0x1f, R0 ;  /* 0x0000001fff567819 */ /* 0x000fe20000011400 */
[----:B------:R-:W-:Y:S06]  /*2ec0*/  @!P6 BAR.SYNC.DEFER_BLOCKING 0x9, 0x100 ;  /* 0x024400000000eb1d */ /* 0x000fec0000010000 */
.L_x_3163:
[----:B--2---:R-:W2:Y:S01]  /*2ed0*/  LDL R39, [R1+0x28] ;  /* 0x0000280001277983 */ /* 0x004ea20000100800 */
[----:B0-----:R-:W0:Y:S01]  /*2ee0*/  LDC R94, c[0x0][0x430] ;  /* 0x00010c00ff5e7b82 */ /* 0x001e220000000800 */
[----:B------:R-:W-:Y:S02]  /*2ef0*/  VIADD R38, R26, 0xffffffff ;  /* 0xffffffff1a267836 */ /* 0x000fe40000000000 */
[----:B------:R-:W-:Y:S02]  /*2f00*/  IMAD.MOV.U32 R93, RZ, RZ, RZ ;  /* 0x000000ffff5d7224 */ /* 0x000fe400078e00ff */
[----:B------:R-:W-:-:S03]  /*2f10*/  IMAD R12, R38, 0x80, R35 ;  /* 0x00000080260c7824 */ /* 0x000fc600078e0223 */
[----:B-1----:R-:W1:Y:S01]  /*2f20*/  LDC R101, c[0x0][0x3f4] ;  /* 0x0000fd00ff657b82 */ /* 0x002e620000000800 */
[----:B------:R-:W-:Y:S01]  /*2f30*/  IMAD.IADD R40, R3, 0x1, R12 ;  /* 0x0000000103287824 */ /* 0x000fe200078e020c */
[----:B------:R-:W-:-:S03]  /*2f40*/  ISETP.GE.AND P2, PT, R12, R2, PT ;  /* 0x000000020c00720c */ /* 0x000fc60003f46270 */
[----:B------:R-:W-:Y:S01]  /*2f50*/  IMAD.MOV.U32 R36, RZ, RZ, R40 ;  /* 0x000000ffff247224 */ /* 0x000fe200078e0028 */
[----:B------:R-:W-:Y:S02]  /*2f60*/  ISETP.GT.OR P2, PT, R35, 0x7f, P2 ;  /* 0x0000007f2300780c */ /* 0x000fe40001744670 */
[----:B0-----:R-:W-:-:S11]  /*2f70*/  ISETP.NE.AND P3, PT, R94, 0x1, PT ;  /* 0x000000015e00780c */ /* 0x001fd60003f65270 */
[----:B------:R-:W0:Y:S08]  /*2f80*/  @!P2 LDC.64 R14, c[0x0][0x428] ;  /* 0x00010a00ff0eab82 */ /* 0x000e300000000a00 */
[----:B------:R-:W3:Y:S08]  /*2f90*/  @!P2 LDC.64 R12, c[0x0][0x418] ;  /* 0x00010600ff0cab82 */ /* 0x000ef00000000a00 */
[----:B----4-:R-:W4:Y:S08]  /*2fa0*/  @P3 LDC R11, c[0x0][0x434] ;  /* 0x00010d00ff0b3b82 */ /* 0x010f300000000800 */
[----:B------:R-:W1:Y:S01]  /*2fb0*/  @P3 LDC R26, c[0x0][0x438] ;  /* 0x00010e00ff1a3b82 */ /* 0x000e620000000800 */
[----:B----4-:R-:W-:-:S05]  /*2fc0*/  @P3 IMAD.HI.U32 R11, R40, R11, RZ ;  /* 0x0000000b280b3227 */ /* 0x010fca00078e00ff */
[----:B-1----:R-:W-:Y:S01]  /*2fd0*/  @P3 SHF.R.U32.HI R36, RZ, R26, R11 ;  /* 0x0000001aff243219 */ /* 0x002fe2000001160b */
[----:B0-----:R-:W-:-:S03]  /*2fe0*/  @!P2 IMAD R11, R86, R14, RZ ;  /* 0x0000000e560ba224 */ /* 0x001fc600078e02ff */
[--C-:B------:R-:W-:Y:S01]  /*2ff0*/  @!P2 SHF.R.S32.HI R37, RZ, 0x1f, R36.reuse ;  /* 0x0000001fff25a819 */ /* 0x100fe20000011424 */
[C---:B------:R-:W-:Y:S02]  /*3000*/  @!P2 IMAD R11, R0.reuse, R15, R11 ;  /* 0x0000000f000ba224 */ /* 0x040fe400078e020b */
[----:B------:R-:W-:-:S04]  /*3010*/  @!P2 IMAD.WIDE.U32 R14, R0, R14, R36 ;  /* 0x0000000e000ea225 */ /* 0x000fc800078e0024 */
[----:B------:R-:W-:Y:S01]  /*3020*/  @!P2 IMAD.IADD R11, R15, 0x1, R11 ;  /* 0x000000010f0ba824 */ /* 0x000fe200078e020b */
[----:B---3--:R-:W-:Y:S01]  /*3030*/  @!P2 LEA R12, P3, R14, R12, 0x2 ;  /* 0x0000000c0e0ca211 */ /* 0x008fe200078610ff */
[C---:B------:R-:W-:Y:S02]  /*3040*/  IMAD.SHL.U32 R41, R220.reuse, 0x80, RZ ;  /* 0x00000080dc297824 */ /* 0x040fe400078e00ff */
[----:B------:R-:W-:Y:S01]  /*3050*/  IMAD.SHL.U32 R42, R220, 0x80, RZ ;  /* 0x00000080dc2a7824 */ /* 0x000fe200078e00ff */
[----:B------:R-:W-:Y:S02]  /*3060*/  @!P2 LEA.HI.X R13, R14, R13, R11, 0x2, P3 ;  /* 0x0000000d0e0da211 */ /* 0x000fe400018f140b */
[----:B------:R-:W-:Y:S02]  /*3070*/  LOP3.LUT R41, R41, 0x380, RZ, 0xc0, !PT ;  /* 0x0000038029297812 */ /* 0x000fe400078ec0ff */
[----:B------:R-:W-:Y:S01]  /*3080*/  LOP3.LUT R42, R42, 0x380, RZ, 0xc0, !PT ;  /* 0x000003802a2a7812 */ /* 0x000fe200078ec0ff */
[----:B------:R0:W5:Y:S01]  /*3090*/  @!P2 LDG.E R93, desc[UR42][R12.64] ;  /* 0x0000002a0c5da981 */ /* 0x000162000c1e1900 */
[----:B------:R-:W-:Y:S01]  /*30a0*/  ISETP.GE.AND P2, PT, R101, 0x1, PT ;  /* 0x000000016500780c */ /* 0x000fe20003f46270 */
[----:B------:R-:W-:Y:S05]  /*30b0*/  YIELD ;  /* 0x0000000000007946 */ /* 0x000fea0003800000 */
[----:B------:R-:W-:Y:S01]  /*30c0*/  SHF.R.U32.HI R41, RZ, 0x3, R41 ;  /* 0x00000003ff297819 */ /* 0x000fe20000011629 */
[----:B------:R-:W-:Y:S01]  /*30d0*/  BSSY B0, `(.L_x_3068) ;  /* 0x0000982000007945 */ /* 0x000fe20003800000 */
[----:B------:R-:W-:Y:S01]  /*30e0*/  LOP3.LUT R14, R42, 0x70, R16, 0xf8, !PT ;  /* 0x000000702a0e7812 */ /* 0x000fe200078ef810 */
[----:B------:R-:W-:Y:S01]  /*30f0*/  IMAD.MOV.U32 R26, RZ, RZ, R38 ;  /* 0x000000ffff1a7224 */ /* 0x000fe200078e0026 */
[----:B------:R-:W-:-:S02]  /*3100*/  ISETP.GT.AND P3, PT, R38, R25, PT ;  /* 0x000000192600720c */ /* 0x000fc40003f64270 */
[----:B------:R-:W-:Y:S02]  /*3110*/  IADD3 R11, -R36, RZ, RZ ;  /* 0x000000ff240b7210 */ /* 0x000fe40007ffe1ff */
[----:B------:R-:W-:-:S03]  /*3120*/  LOP3.LUT R23, R23, 0xfffffffb, RZ, 0xc0, !PT ;  /* 0xfffffffb17177812 */ /* 0x000fc600078ec0ff */
[----:B------:R-:W-:-:S06]  /*3130*/  IMAD R94, R94, R11, R40 ;  /* 0x0000000b5e5e7224 */ /* 0x000fcc00078e0228 */
[----:B------:R-:W-:Y:S02]  /*3140*/  @P3 LOP3.LUT R23, R23, 0x4, RZ, 0xfc, !PT ;  /* 0x0000000417173812 */ /* 0x000fe400078efcff */
[----:B--2---:R-:W-:-:S05]  /*3150*/  LOP3.LUT R14, R39, R14, R41, 0xf6, !PT ;  /* 0x0000000e270e7212 */ /* 0x004fca00078ef629 */
[----:B------:R-:W-:-:S04]  /*3160*/  IMAD R89, R217, 0x8000, R14 ;  /* 0x00008000d9597824 */ /* 0x000fc800078e020e */
[----:B------:R-:W-:Y:S01]  /*3170*/  IMAD.IADD R89, R216, 0x1, R89 ;  /* 0x00000001d8597824 */ /* 0x000fe200078e0259 */
        /* <DEDUP_REMOVED lines=14> */
[C---:B------:R-:W-:Y:S01]  /*3260*/  IMAD R11, R93.reuse, UR5, R14 ;  /* 0x000000055d0b7c24 */ /* 0x040fe2000f8e020e */
[----:B------:R-:W-:Y:S01]  /*3270*/  SHF.R.S32.HI R14, RZ, 0x1f, R26 ;  /* 0x0000001fff0e7819 */ /* 0x000fe2000001141a */
[----:B------:R-:W-:Y:S01]  /*3280*/  IMAD.WIDE.U32 R12, R93, UR4, R12 ;  /* 0x000000045d0c7c25 */ /* 0x000fe2000f8e000c */
[----:B------:R-:W-:-:S03]  /*3290*/  ULDC.64 UR4, c[0x0][0x308] ;  /* 0x0000c20000047ab9 */ /* 0x000fc60000000a00 */
[----:B------:R-:W-:Y:S02]  /*32a0*/  IMAD.IADD R13, R13, 0x1, R11 ;  /* 0x000000010d0d7824 */ /* 0x000fe400078e020b */
        /* <DEDUP_REMOVED lines=16> */
[----:B------:R-:W-:Y:S02]  /*33b0*/  LOP3.LUT R23, R23, 0xfffffffe, RZ, 0xc0, !PT ;  /* 0xfffffffe17177812 */ /* 0x000fe400078ec0ff */
[----:B------:R-:W-:Y:S02]  /*33c0*/  CS2R R52, SRZ ;  /* 0x0000000000347805 */ /* 0x000fe4000001ff00 */
[----:B------:R-:W-:Y:S02]  /*33d0*/  CS2R R60, SRZ ;  /* 0x00000000003c7805 */ /* 0x000fe4000001ff00 */
[----:B------:R-:W-:Y:S02]  /*33e0*/  CS2R R64, SRZ ;  /* 0x0000000000407805 */ /* 0x000fe4000001ff00 */
[----:B------:R-:W-:-:S02]  /*33f0*/  CS2R R62, SRZ ;  /* 0x00000000003e7805 */ /* 0x000fc4000001ff00 */
[----:B------:R-:W-:Y:S02]  /*3400*/  CS2R R66, SRZ ;  /* 0x0000000000427805 */ /* 0x000fe4000001ff00 */
[----:B------:R-:W-:Y:S01]  /*3410*/  @P2 LOP3.LUT R23, R23, 0x1, RZ, 0xfc, !PT ;  /* 0x0000000117172812 */ /* 0x000fe200078efcff */
        /* <DEDUP_REMOVED lines=17> */
.L_x_3072:
[----:B------:R-:W-:Y:S05]  /*3530*/  BSYNC B1 ;  /* 0x0000000000017941 */ /* 0x000fea0003800000 */
.L_x_3071:
[----:B0-----:R-:W-:Y:S01]  /*3540*/  VIADD R36, R220, 0x20 ;  /* 0x00000020dc247836 */ /* 0x001fe20000000000 */
[----:B------:R-:W-:Y:S01]  /*3550*/  BSSY B1, `(.L_x_3073) ;  /* 0x0000024000017945 */ /* 0x000fe20003800000 */
[----:B------:R-:W-:Y:S02]  /*3560*/  CS2R R56, SRZ ;  /* 0x0000000000387805 */ /* 0x000fe4000001ff00 */
[----:B------:R-:W-:Y:S02]  /*3570*/  CS2R R54, SRZ ;  /* 0x0000000000367805 */ /* 0x000fe4000001ff00 */
[----:B------:R-:W-:Y:S02]  /*3580*/  CS2R R44, SRZ ;  /* 0x00000000002c7805 */ /* 0x000fe4000001ff00 */
[----:B------:R-:W-:Y:S02]  /*3590*/  ISETP.GE.AND P2, PT, R36, R97, PT ;  /* 0x000000612400720c */ /* 0x000fe40003f46270 */
[----:B------:R-:W-:-:S02]  /*35a0*/  CS2R R36, SRZ ;  /* 0x0000000000247805 */ /* 0x000fc4000001ff00 */
[----:B------:R-:W-:Y:S02]  /*35b0*/  CS2R R48, SRZ ;  /* 0x0000000000307805 */ /* 0x000fe4000001ff00 */
[----:B------:R-:W-:Y:S02]  /*35c0*/  CS2R R46, SRZ ;  /* 0x00000000002e7805 */ /* 0x000fe4000001ff00 */
[----:B------:R-:W-:Y:S02]  /*35d0*/  CS2R R50, SRZ ;  /* 0x0000000000327805 */ /* 0x000fe4000001ff00 */
[----:B------:R-:W-:Y:S02]  /*35e0*/  CS2R R40, SRZ ;  /* 0x0000000000287805 */ /* 0x000fe4000001ff00 */
[----:B------:R-:W-:Y:S02]  /*35f0*/  CS2R R38, SRZ ;  /* 0x0000000000267805 */ /* 0x000fe4000001ff00 */
[----:B------:R-:W-:Y:S01]  /*3600*/  CS2R R42, SRZ ;  /* 0x00000000002a7805 */ /* 0x000fe2000001ff00 */
[----:B-----5:R-:W-:Y:S01]  /*3610*/  IMAD.MOV.U32 R102, RZ, RZ, R60 ;  /* 0x000000ffff667224 */ /* 0x020fe200078e003c */
[----:B------:R-:W-:-:S02]  /*3620*/  MOV R105, R64 ;  /* 0x0000004000697202 */ /* 0x000fc40000000f00 */
[----:B------:R-:W-:Y:S01]  /*3630*/  CS2R R58, SRZ ;  /* 0x00000000003a7805 */ /* 0x000fe2000001ff00 */
[----:B------:R-:W-:Y:S06]  /*3640*/  @P2 BRA `(.L_x_3074) ;  /* 0x0000000000502947 */ /* 0x000fec0003800000 */
        /* <DEDUP_REMOVED lines=20> */
.L_x_3074:
[----:B------:R-:W-:Y:S05]  /*3790*/  BSYNC B1 ;  /* 0x0000000000017941 */ /* 0x000fea0003800000 */
.L_x_3073:
        /* <DEDUP_REMOVED lines=24> */
.L_x_3076:
[----:B------:R-:W-:Y:S05]  /*3920*/  BSYNC B1 ;  /* 0x0000000000017941 */ /* 0x000fea0003800000 */
.L_x_3075:
[----:B0-----:R-:W-:Y:S01]  /*3930*/  VIADD R72, R220, 0x60 ;  /* 0x00000060dc487836 */ /* 0x001fe20000000000 */
[----:B------:R-:W-:Y:S04]  /*3940*/  BSSY B1, `(.L_x_3077) ;  /* 0x000001d000017945 */ /* 0x000fe80003800000 */
[----:B------:R-:W-:-:S13]  /*3950*/  ISETP.GE.AND P4, PT, R72, R97, PT ;  /* 0x000000614800720c */ /* 0x000fda0003f86270 */
[----:B------:R-:W-:Y:S05]  /*3960*/  @P4 BRA `(.L_x_3078) ;  /* 0x0000000000684947 */ /* 0x000fea0003800000 */
[----:B------:R-:W0:Y:S01]  /*3970*/  LDC.64 R36, c[0x0][0x3f8] ;  /* 0x0000fe00ff247b82 */ /* 0x000e220000000a00 */
[----:B------:R-:W-:Y:S01]  /*3980*/  IMAD.MOV.U32 R13, RZ, RZ, R88 ;  /* 0x000000ffff0d7224 */ /* 0x000fe200078e0058 */
        /* <DEDUP_REMOVED lines=24> */
.L_x_3078:
[----:B------:R-:W-:Y:S05]  /*3b10*/  BSYNC B1 ;  /* 0x0000000000017941 */ /* 0x000fea0003800000 */
.L_x_3077:
        /* <DEDUP_REMOVED lines=18> */
.L_x_3079:
[----:B------:R-:W-:Y:S01]  /*3c40*/  IMAD R88, R217, 0x8, R216 ;  /* 0x00000008d9587824 */ /* 0x000fe200078e02d8 */
[----:B------:R-:W-:Y:S01]  /*3c50*/  SHF.L.U32 R98, R224, 0x1f, RZ ;  /* 0x0000001fe0627819 */ /* 0x000fe200000006ff */
[----:B------:R-:W-:Y:S03]  /*3c60*/  BSSY B1, `(.L_x_3080) ;  /* 0x0000003000017945 */ /* 0x000fe60003800000 */
[----:B------:R-:W1:Y:S02]  /*3c70*/  SYNCS.PHASECHK.TRANS64.TRYWAIT P6, [R88+URZ+0x38890], R98 ;  /* 0x03889062580075a7 */ /* 0x000e6400080c017f */
[----:B-1----:R-:W-:Y:S05]  /*3c80*/  @!P6 BRA `(.L_x_3081) ;  /* 0x000002cc0054e947 */ /* 0x002fea0003800000 */
.L_x_3436:
[----:B------:R-:W-:Y:S05]  /*3c90*/  BSYNC B1 ;  /* 0x0000000000017941 */ /* 0x000fea0003800000 */
.L_x_3080:
[----:B------:R-:W-:-:S03]  /*3ca0*/  UMOV UR4, 0xffffffff ;  /* 0xffffffff00047882 */ /* 0x000fc60000000000 */
[----:B------:R-:W-:Y:S05]  /*3cb0*/  BRA.DIV UR4, `(.L_x_3082) ;  /* 0x000002ce045c7947 */ /* 0x000fea000b800000 */
[----:B------:R2:W3:Y:S04]  /*3cc0*/  SHFL.IDX PT, R113, R100, RZ, 0x181f ;  /* 0x00181fff64717589 */ /* 0x0004e800000e0000 */
[----:B------:R2:W4:Y:S02]  /*3cd0*/  SHFL.IDX PT, R11, R99, RZ, 0x181f ;  /* 0x00181fff630b7589 */ /* 0x00052400000e0000 */
.L_x_3440:
[----:B------:R-:W-:Y:S01]  /*3ce0*/  LOP3.LUT P6, RZ, R23, 0x1, RZ, 0xc0, !PT ;  /* 0x0000000117ff7812 */ /* 0x000fe200078cc0ff */
[----:B------:R-:W-:-:S12]  /*3cf0*/  BSSY B1, `(.L_x_3083) ;  /* 0x00000f2000017945 */ /* 0x000fd80003800000 */
        /* <DEDUP_REMOVED lines=10> */
[----:B------:R-:W-:Y:S01]  /*3da0*/  IMAD.U32 R66, R66, 0x10000, RZ ;  /* 0x0001000042427824 */ /* 0x000fe200078e00ff */
[----:B------:R-:W-:Y:S02]  /*3db0*/  SHF.R.U32.HI R65, RZ, 0x18, R65 ;  /* 0x00000018ff417819 */ /* 0x000fe40000011641 */
[--C-:B------:R-:W-:Y:S02]  /*3dc0*/  SHF.R.U32.HI R117, RZ, 0x8, R67.reuse ;  /* 0x00000008ff757819 */ /* 0x100fe40000011643 */
[----:B------:R-:W-:Y:S01]  /*3dd0*/  PRMT R65, R65, 0x654, R116 ;  /* 0x0000065441417816 */ /* 0x000fe20000000074 */
[----:B------:R-:W-:Y:S01]  /*3de0*/  IMAD.SHL.U32 R116, R115, 0x100, RZ ;  /* 0x0000010073747824 */ /* 0x000fe200078e00ff */
[----:B------:R-:W-:-:S02]  /*3df0*/  SHF.R.U32.HI R64, RZ, 0x10, R67 ;  /* 0x00000010ff407819 */ /* 0x000fc40000011643 */
[----:B------:R-:W-:Y:S02]  /*3e00*/  LOP3.LUT R118, R67, 0xff, RZ, 0xc0, !PT ;  /* 0x000000ff43767812 */ /* 0x000fe400078ec0ff */
[----:B------:R-:W-:Y:S01]  /*3e10*/  LOP3.LUT R65, R65, 0xff00, R116, 0xf8, !PT ;  /* 0x0000ff0041417812 */ /* 0x000fe200078ef874 */
[----:B------:R-:W-:Y:S01]  /*3e20*/  IMAD.SHL.U32 R116, R117, 0x100, RZ ;  /* 0x0000010075747824 */ /* 0x000fe200078e00ff */
[----:B------:R-:W-:Y:S01]  /*3e30*/  SHF.R.U32.HI R67, RZ, 0x18, R67 ;  /* 0x00000018ff437819 */ /* 0x000fe20000011643 */
[----:B------:R-:W-:Y:S01]  /*3e40*/  IMAD.U32 R64, R64, 0x10000, RZ ;  /* 0x0001000040407824 */ /* 0x000fe200078e00ff */
[----:B------:R-:W-:Y:S02]  /*3e50*/  LOP3.LUT R65, R65, 0xff0000, R66, 0xf8, !PT ;  /* 0x00ff000041417812 */ /* 0x000fe400078ef842 */
[----:B------:R-:W-:Y:S02]  /*3e60*/  PRMT R67, R67, 0x654, R118 ;  /* 0x0000065443437816 */ /* 0x000fe40000000076 */
[----:B------:R-:W-:-:S02]  /*3e70*/  F2FP.F16.E4M3.UNPACK_B R66, R114.H1 ;  /* 0x00000072ff42723e */ /* 0x000fc400030006ff */
        /* <DEDUP_REMOVED lines=8> */
[--C-:B------:R-:W-:Y:S02]  /*3f00*/  HADD2.F32 R118, -RZ, R116.reuse.H0_H0 ;  /* 0x20000074ff767230 */ /* 0x100fe40000004100 */
[----:B------:R-:W-:Y:S01]  /*3f10*/  FMUL.FTZ R120, R67, R119 ;  /* 0x0000007743787220 */ /* 0x000fe20000410000 */
[----:B------:R-:W-:-:S02]  /*3f20*/  HADD2.F32 R116, -RZ, R116.H1_H1 ;  /* 0x30000074ff747230 */ /* 0x000fc40000004100 */
        /* <DEDUP_REMOVED lines=11> */
[----:B------:R-:W-:Y:S01]  /*3fe0*/  LOP3.LUT R13, R117, 0xff0000, R64, 0xf8, !PT ;  /* 0x00ff0000750d7812 */ /* 0x000fe200078ef840 */
[----:B------:R-:W-:Y:S01]  /*3ff0*/  IMAD.MOV.U32 R64, RZ, RZ, R15 ;  /* 0x000000ffff407224 */ /* 0x000fe200078e000f */
[----:B------:R-:W-:Y:S02]  /*4000*/  F2FP.F16.E4M3.UNPACK_B R15, R65.H1 ;  /* 0x00000041ff0f723e */ /* 0x000fe400030006ff */
[----:B------:R-:W-:-:S02]  /*4010*/  F2FP.F16.E4M3.UNPACK_B R117, R13.H1 ;  /* 0x0000000dff75723e */ /* 0x000fc400030006ff */
[-C--:B------:R-:W-:Y:S01]  /*4020*/  F2FP.F16.E4M3.UNPACK_B R120, R64.reuse ;  /* 0x00000040ff78723e */ /* 0x080fe200020006ff */
[----:B------:R-:W-:Y:S01]  /*4030*/  HADD2.F32 R119, -RZ, R15.H0_H0 ;  /* 0x2000000fff777230 */ /* 0x000fe20000004100 */
[----:B------:R-:W-:Y:S01]  /*4040*/  F2FP.F16.E4M3.UNPACK_B R64, R64.H1 ;  /* 0x00000040ff40723e */ /* 0x000fe200030006ff */
[--C-:B------:R-:W-:Y:S01]  /*4050*/  HADD2.F32 R121, -RZ, R117.reuse.H0_H0 ;  /* 0x20000075ff797230 */ /* 0x100fe20000004100 */
[----:B------:R-:W-:Y:S01]  /*4060*/  F2FP.SATFINITE.E4M3.F32.PACK_AB_MERGE_C R66, R116, R66, RZ ;  /* 0x000000427442723e */ /* 0x000fe200048070ff */
[--C-:B------:R-:W-:Y:S01]  /*4070*/  HADD2.F32 R118, -RZ, R120.reuse.H1_H1 ;  /* 0x30000078ff767230 */ /* 0x100fe20000004100 */
[----:B------:R-:W-:Y:S01]  /*4080*/  F2FP.F16.E4M3.UNPACK_B R13, R13 ;  /* 0x0000000dff0d723e */ /* 0x000fe200020006ff */
[----:B------:R-:W-:Y:S01]  /*4090*/  HADD2.F32 R120, -RZ, R120.H0_H0 ;  /* 0x20000078ff787230 */ /* 0x000fe20000004100 */
[----:B------:R-:W-:Y:S01]  /*40a0*/  F2FP.SATFINITE.E4M3.F32.PACK_AB_MERGE_C R67, R67, R115, R66 ;  /* 0x000000734343723e */ /* 0x000fe20004807042 */
[----:B------:R-:W-:Y:S02]  /*40b0*/  HADD2.F32 R117, -RZ, R117.H1_H1 ;  /* 0x30000075ff757230 */ /* 0x000fe40000004100 */
[----:B------:R-:W-:Y:S01]  /*40c0*/  FMUL.FTZ R122, R118, R121 ;  /* 0x00000079767a7220 */ /* 0x000fe20000410000 */
[----:B------:R-:W-:Y:S01]  /*40d0*/  HADD2.F32 R15, -RZ, R15.H1_H1 ;  /* 0x3000000fff0f7230 */ /* 0x000fe20000004100 */
[----:B------:R-:W-:-:S02]  /*40e0*/  F2FP.F16.E4M3.UNPACK_B R66, R14 ;  /* 0x0000000eff42723e */ /* 0x000fc400020006ff */
[C---:B------:R-:W-:Y:S01]  /*40f0*/  FFMA.FTZ R122, R120.reuse, R119, -R122 ;  /* 0x00000077787a7223 */ /* 0x040fe2000001087a */
[----:B------:R-:W-:Y:S01]  /*4100*/  FMUL.FTZ R120, R120, R121 ;  /* 0x0000007978787220 */ /* 0x000fe20000410000 */
[----:B------:R-:W-:Y:S02]  /*4110*/  F2FP.F16.E4M3.UNPACK_B R65, R65 ;  /* 0x00000041ff41723e */ /* 0x000fe400020006ff */
[----:B------:R-:W-:Y:S01]  /*4120*/  F2FP.F16.E4M3.UNPACK_B R14, R14.H1 ;  /* 0x0000000eff0e723e */ /* 0x000fe200030006ff */
[----:B------:R-:W-:Y:S01]  /*4130*/  FFMA.FTZ R120, R118, R119, R120 ;  /* 0x0000007776787223 */ /* 0x000fe20000010078 */
[--C-:B------:R-:W-:Y:S02]  /*4140*/  HADD2.F32 R118, -RZ, R64.reuse.H1_H1 ;  /* 0x30000040ff767230 */ /* 0x100fe40000004100 */
[----:B------:R-:W-:Y:S02]  /*4150*/  HADD2.F32 R64, -RZ, R64.H0_H0 ;  /* 0x20000040ff407230 */ /* 0x000fe40000004100 */
[----:B------:R-:W-:-:S02]  /*4160*/  HADD2.F32 R115, -RZ, R65.H0_H0 ;  /* 0x20000041ff737230 */ /* 0x000fc40000004100 */
[----:B------:R-:W-:Y:S01]  /*4170*/  FMUL.FTZ R119, R118, R117 ;  /* 0x0000007576777220 */ /* 0x000fe20000410000 */
[----:B------:R-:W-:-:S03]  /*4180*/  HADD2.F32 R65, -RZ, R65.H1_H1 ;  /* 0x30000041ff417230 */ /* 0x000fc60000004100 */
        /* <DEDUP_REMOVED lines=14> */
[--C-:B------:R-:W-:Y:S02]  /*4270*/  HADD2.F32 R15, -RZ, R14.reuse.H1_H1 ;  /* 0x3000000eff0f7230 */ /* 0x100fe40000004100 */
        /* <DEDUP_REMOVED lines=23> */
[-C--:B------:R-:W-:Y:S01]  /*43f0*/  FFMA.FTZ R65, R15, R105.reuse, -R65 ;  /* 0x000000690f417223 */ /* 0x080fe20000010841 */
[----:B------:R-:W-:Y:S01]  /*4400*/  F2FP.SATFINITE.E4M3.F32.PACK_AB_MERGE_C R15, R120, R122, R119 ;  /* 0x0000007a780f723e */ /* 0x000fe20004807077 */
[----:B------:R-:W-:-:S05]  /*4410*/  FFMA.FTZ R114, R12, R105, R114 ;  /* 0x000000690c727223 */ /* 0x000fca0000010072 */
[----:B------:R-:W-:-:S07]  /*4420*/  F2FP.SATFINITE.E4M3.F32.PACK_AB_MERGE_C R12, R114, R65, R115 ;  /* 0x00000041720c723e */ /* 0x000fce0004807073 */
.L_x_3088:
[----:B------:R-:W-:Y:S05]  /*4430*/  BSYNC B3 ;  /* 0x0000000000037941 */ /* 0x000fea0003800000 */
.L_x_3087:
[----:B----4-:R-:W-:-:S05]  /*4440*/  IADD3 R64, P6, R16, R11, RZ ;  /* 0x0000000b10407210 */ /* 0x010fca0007fde0ff */
[----:B---3--:R-:W-:-:S05]  /*4450*/  IMAD.X R65, R113, 0x1, R17, P6 ;  /* 0x0000000171417824 */ /* 0x008fca00030e0611 */
[----:B0-----:R0:W-:Y:S03]  /*4460*/  ST.E.128 desc[UR42][R64.64], R12 ;  /* 0x0000000c40007985 */ /* 0x0011e6000c101d2a */
.L_x_3086:
[----:B------:R-:W-:Y:S05]  /*4470*/  BSYNC B2 ;  /* 0x0000000000027941 */ /* 0x000fea0003800000 */
.L_x_3085:
        /* <DEDUP_REMOVED lines=15> */
[----:B------:R-:W-:Y:S01]  /*4570*/  SHF.L.U32 R11, R11, 0x8, RZ ;  /* 0x000000080b0b7819 */ /* 0x000fe200000006ff */
[----:B------:R-:W-:Y:S01]  /*4580*/  IMAD.SHL.U32 R67, R67, 0x100, RZ ;  /* 0x0000010043437824 */ /* 0x000fe200078e00ff */
[----:B------:R-:W-:Y:S02]  /*4590*/  PRMT R62, R105, 0x654, R62 ;  /* 0x00000654693e7816 */ /* 0x000fe4000000003e */
[----:B------:R-:W-:Y:S01]  /*45a0*/  LOP3.LUT R105, R60, 0xff00, R11, 0xf8, !PT ;  /* 0x0000ff003c697812 */ /* 0x000fe200078ef80b */
[----:B0-----:R-:W-:Y:S01]  /*45b0*/  IMAD.MOV.U32 R60, RZ, RZ, R13 ;  /* 0x000000ffff3c7224 */ /* 0x001fe200078e000d */
[----:B------:R-:W-:Y:S02]  /*45c0*/  LOP3.LUT R62, R62, 0xff00, R67, 0xf8, !PT ;  /* 0x0000ff003e3e7812 */ /* 0x000fe400078ef843 */
[----:B------:R-:W-:-:S02]  /*45d0*/  F2FP.F16.E4M3.UNPACK_B R13, R112.H1 ;  /* 0x00000070ff0d723e */ /* 0x000fc400030006ff */
[----:B------:R-:W-:Y:S02]  /*45e0*/  F2FP.F16.E4M3.UNPACK_B R67, R60 ;  /* 0x0000003cff43723e */ /* 0x000fe400020006ff */
[----:B------:R-:W-:Y:S01]  /*45f0*/  F2FP.F16.E4M3.UNPACK_B R11, R102.H1 ;  /* 0x00000066ff0b723e */ /* 0x000fe200030006ff */
[----:B------:R-:W-:Y:S01]  /*4600*/  HADD2.F32 R115, -RZ, R13.H0_H0 ;  /* 0x2000000dff737230 */ /* 0x000fe20000004100 */
[----:B------:R-:W-:Y:S01]  /*4610*/  F2FP.F16.E4M3.UNPACK_B R60, R60.H1 ;  /* 0x0000003cff3c723e */ /* 0x000fe200030006ff */
[--C-:B------:R-:W-:Y:S01]  /*4620*/  HADD2.F32 R66, -RZ, R67.reuse.H1_H1 ;  /* 0x30000043ff427230 */ /* 0x100fe20000004100 */
[----:B------:R-:W-:Y:S01]  /*4630*/  SHF.R.U32.HI R63, RZ, 0x10, R63 ;  /* 0x00000010ff3f7819 */ /* 0x000fe2000001163f */
[----:B------:R-:W-:Y:S01]  /*4640*/  HADD2.F32 R114, -RZ, R67.H0_H0 ;  /* 0x20000043ff727230 */ /* 0x000fe20000004100 */
[----:B------:R-:W-:Y:S01]  /*4650*/  SHF.R.U32.HI R61, RZ, 0x10, R61 ;  /* 0x00000010ff3d7819 */ /* 0x000fe2000001163d */
[--C-:B------:R-:W-:Y:S02]  /*4660*/  HADD2.F32 R113, -RZ, R11.reuse.H0_H0 ;  /* 0x2000000bff717230 */ /* 0x100fe40000004100 */
[----:B------:R-:W-:Y:S01]  /*4670*/  FMUL.FTZ R67, R66, R115 ;  /* 0x0000007342437220 */ /* 0x000fe20000410000 */
[----:B------:R-:W-:-:S02]  /*4680*/  HADD2.F32 R11, -RZ, R11.H1_H1 ;  /* 0x3000000bff0b7230 */ /* 0x000fc40000004100 */
[C---:B------:R-:W-:Y:S01]  /*4690*/  FMUL.FTZ R115, R114.reuse, R115 ;  /* 0x0000007372737220 */ /* 0x040fe20000410000 */
[----:B------:R-:W-:Y:S02]  /*46a0*/  IMAD.U32 R63, R63, 0x10000, RZ ;  /* 0x000100003f3f7824 */ /* 0x000fe400078e00ff */
[-C--:B------:R-:W-:Y:S01]  /*46b0*/  FFMA.FTZ R67, R114, R113.reuse, -R67 ;  /* 0x0000007172437223 */ /* 0x080fe20000010843 */
[----:B------:R-:W-:Y:S01]  /*46c0*/  F2FP.F16.E4M3.UNPACK_B R112, R112 ;  /* 0x00000070ff70723e */ /* 0x000fe200020006ff */
[----:B------:R-:W-:Y:S01]  /*46d0*/  FFMA.FTZ R66, R66, R113, R115 ;  /* 0x0000007142427223 */ /* 0x000fe20000010073 */
[----:B------:R-:W-:Y:S01]  /*46e0*/  HADD2.F32 R113, -RZ, R13.H1_H1 ;  /* 0x3000000dff717230 */ /* 0x000fe20000004100 */
[----:B------:R-:W-:Y:S01]  /*46f0*/  LOP3.LUT R62, R62, 0xff0000, R63, 0xf8, !PT ;  /* 0x00ff00003e3e7812 */ /* 0x000fe200078ef83f */
[--C-:B------:R-:W-:Y:S01]  /*4700*/  HADD2.F32 R13, -RZ, R60.reuse.H1_H1 ;  /* 0x3000003cff0d7230 */ /* 0x100fe20000004100 */
[----:B------:R-:W-:Y:S01]  /*4710*/  F2FP.F16.E4M3.UNPACK_B R102, R102 ;  /* 0x00000066ff66723e */ /* 0x000fe200020006ff */
        /* <DEDUP_REMOVED lines=9> */
[----:B------:R-:W-:Y:S01]  /*47b0*/  F2FP.F16.E4M3.UNPACK_B R114, R13 ;  /* 0x0000000dff72723e */ /* 0x000fe200020006ff */
[--C-:B------:R-:W-:Y:S01]  /*47c0*/  HADD2.F32 R115, -RZ, R15.reuse.H0_H0 ;  /* 0x2000000fff737230 */ /* 0x100fe20000004100 */
[----:B------:R-:W-:Y:S01]  /*47d0*/  F2FP.F16.E4M3.UNPACK_B R63, R61.H1 ;  /* 0x0000003dff3f723e */ /* 0x000fe200030006ff */
[----:B------:R-:W-:Y:S01]  /*47e0*/  HADD2.F32 R15, -RZ, R15.H1_H1 ;  /* 0x3000000fff0f7230 */ /* 0x000fe20000004100 */
[----:B------:R-:W-:Y:S01]  /*47f0*/  F2FP.F16.E4M3.UNPACK_B R118, R13.H1 ;  /* 0x0000000dff76723e */ /* 0x000fe200030006ff */
[--C-:B------:R-:W-:Y:S01]  /*4800*/  HADD2.F32 R105, -RZ, R114.reuse.H1_H1 ;  /* 0x30000072ff697230 */ /* 0x100fe20000004100 */
[----:B------:R-:W-:Y:S01]  /*4810*/  F2FP.SATFINITE.E4M3.F32.PACK_AB_MERGE_C R11, R11, R60, RZ ;  /* 0x0000003c0b0b723e */ /* 0x000fe200048070ff */
[----:B------:R-:W-:Y:S01]  /*4820*/  HADD2.F32 R114, -RZ, R114.H0_H0 ;  /* 0x20000072ff727230 */ /* 0x000fe20000004100 */
[----:B------:R-:W-:Y:S01]  /*4830*/  F2FP.F16.E4M3.UNPACK_B R62, R62 ;  /* 0x0000003eff3e723e */ /* 0x000fe200020006ff */
[----:B------:R-:W-:-:S02]  /*4840*/  HADD2.F32 R113, -RZ, R63.H0_H0 ;  /* 0x2000003fff717230 */ /* 0x000fc40000004100 */
[C---:B------:R-:W-:Y:S01]  /*4850*/  FMUL.FTZ R116, R105.reuse, R115 ;  /* 0x0000007369747220 */ /* 0x040fe20000410000 */
[----:B------:R-:W-:Y:S01]  /*4860*/  IMAD.MOV.U32 R60, RZ, RZ, R14 ;  /* 0x000000ffff3c7224 */ /* 0x000fe200078e000e */
[----:B------:R-:W-:Y:S01]  /*4870*/  F2FP.SATFINITE.E4M3.F32.PACK_AB_MERGE_C R66, R66, R67, R11 ;  /* 0x000000434242723e */ /* 0x000fe2000480700b */
[----:B------:R-:W-:Y:S02]  /*4880*/  HADD2.F32 R63, -RZ, R63.H1_H1 ;  /* 0x3000003fff3f7230 */ /* 0x000fe40000004100 */
[C---:B------:R-:W-:Y:S01]  /*4890*/  FFMA.FTZ R116, R114.reuse, R113, -R116 ;  /* 0x0000007172747223 */ /* 0x040fe20000010874 */
[----:B------:R-:W-:Y:S01]  /*48a0*/  FMUL.FTZ R114, R114, R115 ;  /* 0x0000007372727220 */ /* 0x000fe20000410000 */
[----:B------:R-:W-:Y:S02]  /*48b0*/  F2FP.F16.E4M3.UNPACK_B R14, R60 ;  /* 0x0000003cff0e723e */ /* 0x000fe400020006ff */
[----:B------:R-:W-:Y:S01]  /*48c0*/  F2FP.F16.E4M3.UNPACK_B R61, R61 ;  /* 0x0000003dff3d723e */ /* 0x000fe200020006ff */
[----:B------:R-:W-:Y:S01]  /*48d0*/  FFMA.FTZ R105, R105, R113, R114 ;  /* 0x0000007169697223 */ /* 0x000fe20000010072 */
[----:B------:R-:W-:-:S02]  /*48e0*/  HADD2.F32 R114, -RZ, R118.H1_H1 ;  /* 0x30000076ff727230 */ /* 0x000fc40000004100 */
[----:B------:R-:W-:Y:S02]  /*48f0*/  HADD2.F32 R118, -RZ, R118.H0_H0 ;  /* 0x20000076ff767230 */ /* 0x000fe40000004100 */
[--C-:B------:R-:W-:Y:S02]  /*4900*/  HADD2.F32 R11, -RZ, R14.reuse.H1_H1 ;  /* 0x3000000eff0b7230 */ /* 0x100fe40000004100 */
[-C--:B------:R-:W-:Y:S01]  /*4910*/  FMUL.FTZ R13, R114, R15.reuse ;  /* 0x0000000f720d7220 */ /* 0x080fe20000410000 */
[----:B------:R-:W-:Y:S02]  /*4920*/  HADD2.F32 R14, -RZ, R14.H0_H0 ;  /* 0x2000000eff0e7230 */ /* 0x000fe40000004100 */
[C---:B------:R-:W-:Y:S01]  /*4930*/  FMUL.FTZ R15, R118.reuse, R15 ;  /* 0x0000000f760f7220 */ /* 0x040fe20000410000 */
[----:B------:R-:W-:-:S03]  /*4940*/  FFMA.FTZ R13, R118, R63, -R13 ;  /* 0x0000003f760d7223 */ /* 0x000fc6000001080d */
[----:B------:R-:W-:Y:S01]  /*4950*/  FFMA.FTZ R114, R114, R63, R15 ;  /* 0x0000003f72727223 */ /* 0x000fe2000001000f */
[----:B------:R-:W-:Y:S02]  /*4960*/  HADD2.F32 R63, -RZ, R62.H0_H0 ;  /* 0x2000003eff3f7230 */ /* 0x000fe40000004100 */
[--C-:B------:R-:W-:Y:S02]  /*4970*/  HADD2.F32 R15, -RZ, R61.reuse.H0_H0 ;  /* 0x2000003dff0f7230 */ /* 0x100fe40000004100 */
[----:B------:R-:W-:Y:S02]  /*4980*/  HADD2.F32 R61, -RZ, R61.H1_H1 ;  /* 0x3000003dff3d7230 */ /* 0x000fe40000004100 */
[CC--:B------:R-:W-:Y:S01]  /*4990*/  FMUL.FTZ R67, R11.reuse, R63.reuse ;  /* 0x0000003f0b437220 */ /* 0x0c0fe20000410000 */
[----:B------:R-:W-:Y:S01]  /*49a0*/  FMUL.FTZ R118, R14, R63 ;  /* 0x0000003f0e767220 */ /* 0x000fe20000410000 */
[----:B------:R-:W-:Y:S02]  /*49b0*/  F2FP.SATFINITE.E4M3.F32.PACK_AB_MERGE_C R13, R114, R13, RZ ;  /* 0x0000000d720d723e */ /* 0x000fe400048070ff */
[-C--:B------:R-:W-:Y:S01]  /*49c0*/  FFMA.FTZ R14, R14, R15.reuse, -R67 ;  /* 0x0000000f0e0e7223 */ /* 0x080fe20000010843 */
[----:B------:R-:W-:Y:S01]  /*49d0*/  FFMA.FTZ R11, R11, R15, R118 ;  /* 0x0000000f0b0b7223 */ /* 0x000fe20000010076 */
[----:B------:R-:W-:Y:S01]  /*49e0*/  F2FP.F16.E4M3.UNPACK_B R15, R60.H1 ;  /* 0x0000003cff0f723e */ /* 0x000fe200030006ff */
[----:B------:R-:W-:-:S02]  /*49f0*/  IMAD.MOV.U32 R60, RZ, RZ, R12 ;  /* 0x000000ffff3c7224 */ /* 0x000fc400078e000c */
[----:B------:R-:W-:Y:S02]  /*4a00*/  HADD2.F32 R12, -RZ, R62.H1_H1 ;  /* 0x3000003eff0c7230 */ /* 0x000fe40000004100 */
[--C-:B------:R-:W-:Y:S02]  /*4a10*/  HADD2.F32 R62, -RZ, R15.reuse.H1_H1 ;  /* 0x3000000fff3e7230 */ /* 0x100fe40000004100 */
[----:B------:R-:W-:Y:S02]  /*4a20*/  HADD2.F32 R15, -RZ, R15.H0_H0 ;  /* 0x2000000fff0f7230 */ /* 0x000fe40000004100 */
[--C-:B------:R-:W-:Y:S02]  /*4a30*/  HADD2.F32 R67, -RZ, R112.reuse.H1_H1 ;  /* 0x30000070ff437230 */ /* 0x100fe40000004100 */
[-C--:B------:R-:W-:Y:S01]  /*4a40*/  FMUL.FTZ R118, R62, R12.reuse ;  /* 0x0000000c3e767220 */ /* 0x080fe20000410000 */
[----:B------:R-:W-:Y:S02]  /*4a50*/  HADD2.F32 R112, -RZ, R112.H0_H0 ;  /* 0x20000070ff707230 */ /* 0x000fe40000004100 */
[C---:B------:R-:W-:Y:S01]  /*4a60*/  FMUL.FTZ R63, R15.reuse, R12 ;  /* 0x0000000c0f3f7220 */ /* 0x040fe20000410000 */
[----:B------:R-:W-:-:S03]  /*4a70*/  FFMA.FTZ R12, R15, R61, -R118 ;  /* 0x0000003d0f0c7223 */ /* 0x000fc60000010876 */
[----:B------:R-:W-:Y:S01]  /*4a80*/  FFMA.FTZ R15, R62, R61, R63 ;  /* 0x0000003d3e0f7223 */ /* 0x000fe2000001003f */
[----:B------:R-:W-:Y:S01]  /*4a90*/  F2FP.F16.E4M3.UNPACK_B R61, R60.H1 ;  /* 0x0000003cff3d723e */ /* 0x000fe200030006ff */
[--C-:B------:R-:W-:Y:S02]  /*4aa0*/  HADD2.F32 R63, -RZ, R102.reuse.H1_H1 ;  /* 0x30000066ff3f7230 */ /* 0x100fe40000004100 */
[----:B------:R-:W-:Y:S01]  /*4ab0*/  HADD2.F32 R102, -RZ, R102.H0_H0 ;  /* 0x20000066ff667230 */ /* 0x000fe20000004100 */
[----:B------:R-:W-:Y:S01]  /*4ac0*/  F2FP.SATFINITE.E4M3.F32.PACK_AB_MERGE_C R15, R15, R12, RZ ;  /* 0x0000000c0f0f723e */ /* 0x000fe200048070ff */
[--C-:B------:R-:W-:Y:S02]  /*4ad0*/  HADD2.F32 R62, -RZ, R61.reuse.H1_H1 ;  /* 0x3000003dff3e7230 */ /* 0x100fe40000004100 */
[----:B------:R-:W-:Y:S01]  /*4ae0*/  HADD2.F32 R61, -RZ, R61.H0_H0 ;  /* 0x2000003dff3d7230 */ /* 0x000fe20000004100 */
[----:B------:R-:W-:Y:S02]  /*4af0*/  F2FP.SATFINITE.E4M3.F32.PACK_AB_MERGE_C R14, R11, R14, R15 ;  /* 0x0000000e0b0e723e */ /* 0x000fe4000480700f */
[-C--:B------:R-:W-:Y:S01]  /*4b00*/  FMUL.FTZ R118, R62, R67.reuse ;  /* 0x000000433e767220 */ /* 0x080fe20000410000 */
[----:B------:R-:W-:Y:S01]  /*4b10*/  F2FP.SATFINITE.E4M3.F32.PACK_AB_MERGE_C R15, R105, R116, R13 ;  /* 0x00000074690f723e */ /* 0x000fe2000480700d */
[----:B------:R-:W-:Y:S01]  /*4b20*/  FMUL.FTZ R67, R61, R67 ;  /* 0x000000433d437220 */ /* 0x000fe20000410000 */
[----:B------:R-:W-:-:S02]  /*4b30*/  IMAD.MOV.U32 R13, RZ, RZ, R66 ;  /* 0x000000ffff0d7224 */ /* 0x000fc400078e0042 */
[-C--:B------:R-:W-:Y:S01]  /*4b40*/  FFMA.FTZ R61, R61, R63.reuse, -R118 ;  /* 0x0000003f3d3d7223 */ /* 0x080fe20000010876 */
[----:B------:R-:W-:Y:S01]  /*4b50*/  FFMA.FTZ R62, R62, R63, R67 ;  /* 0x0000003f3e3e7223 */ /* 0x000fe20000010043 */
[----:B------:R-:W-:-:S04]  /*4b60*/  F2FP.F16.E4M3.UNPACK_B R63, R60 ;  /* 0x0000003cff3f723e */ /* 0x000fc800020006ff */
[----:B------:R-:W-:Y:S01]  /*4b70*/  F2FP.SATFINITE.E4M3.F32.PACK_AB_MERGE_C R61, R62, R61, RZ ;  /* 0x0000003d3e3d723e */ /* 0x000fe200048070ff */
[--C-:B------:R-:W-:Y:S02]  /*4b80*/  HADD2.F32 R60, -RZ, R63.reuse.H1_H1 ;  /* 0x3000003fff3c7230 */ /* 0x100fe40000004100 */
[----:B------:R-:W-:-:S03]  /*4b90*/  HADD2.F32 R63, -RZ, R63.H0_H0 ;  /* 0x2000003fff3f7230 */ /* 0x000fc60000004100 */
[CC--:B------:R-:W-:Y:S02]  /*4ba0*/  FMUL.FTZ R118, R60.reuse, R112.reuse ;  /* 0x000000703c767220 */ /* 0x0c0fe40000410000 */
[C---:B------:R-:W-:Y:S02]  /*4bb0*/  FMUL.FTZ R67, R63.reuse, R112 ;  /* 0x000000703f437220 */ /* 0x040fe40000410000 */
[-C--:B------:R-:W-:Y:S02]  /*4bc0*/  FFMA.FTZ R118, R63, R102.reuse, -R118 ;  /* 0x000000663f767223 */ /* 0x080fe40000010876 */
[----:B------:R-:W-:-:S05]  /*4bd0*/  FFMA.FTZ R67, R60, R102, R67 ;  /* 0x000000663c437223 */ /* 0x000fca0000010043 */
[----:B------:R-:W-:-:S07]  /*4be0*/  F2FP.SATFINITE.E4M3.F32.PACK_AB_MERGE_C R12, R67, R118, R61 ;  /* 0x00000076430c723e */ /* 0x000fce000480703d */
.L_x_3090:
[----:B------:R-:W-:Y:S05]  /*4bf0*/  BSYNC B2 ;  /* 0x0000000000027941 */ /* 0x000fea0003800000 */
.L_x_3089:
[----:B0-----:R0:W-:Y:S02]  /*4c00*/  ST.E.128 desc[UR42][R64.64], R12 ;  /* 0x0000000c40007985 */ /* 0x0011e4000c101d2a */
.L_x_3084:
[----:B------:R-:W-:Y:S05]  /*4c10*/  BSYNC B1 ;  /* 0x0000000000017941 */ /* 0x000fea0003800000 */
.L_x_3083:
[----:B------:R-:W-:-:S03]  /*4c20*/  UMOV UR4, 0xffffffff ;  /* 0xffffffff00047882 */ /* 0x000fc60000000000 */
[----:B------:R-:W-:Y:S05]  /*4c30*/  BRA.DIV UR4, `(.L_x_3091) ;  /* 0x000002be04c87947 */ /* 0x000fea000b800000 */
[----:B------:R1:W1:Y:S04]  /*4c40*/  SHFL.IDX PT, R63, R100, 0x1, 0x181f ;  /* 0x00381f00643f7f89 */ /* 0x00026800000e0000 */
[----:B0-----:R0:W0:Y:S02]  /*4c50*/  SHFL.IDX PT, R65, R99, 0x1, 0x181f ;  /* 0x00381f0063417f89 */ /* 0x00102400000e0000 */
.L_x_3444:
[----:B------:R-:W-:Y:S04]  /*4c60*/  BSSY B1, `(.L_x_3092) ;  /* 0x00000f2000017945 */ /* 0x000fe80003800000 */
[----:B------:R-:W-:Y:S05]  /*4c70*/  @P2 BRA `(.L_x_3093) ;  /* 0x0000000c00c02947 */ /* 0x000fea0003800000 */
[----:B------:R-:W-:Y:S04]  /*4c80*/  BSSY B2, `(.L_x_3094) ;  /* 0x0000078000027945 */ /* 0x000fe80003800000 */
[----:B------:R-:W-:Y:S05]  /*4c90*/  @P1 BRA `(.L_x_3095) ;  /* 0x0000000400d81947 */ /* 0x000fea0003800000 */
[----:B------:R2:W2:Y:S01]  /*4ca0*/  LDS.128 R12, [R89+0x29400] ;  /* 0x02940000590c7984 */ /* 0x0004a20000000c00 */
[----:B0-----:R-:W-:Y:S01]  /*4cb0*/  IADD3 R60, P2, R16, R65, RZ ;  /* 0x00000041103c7210 */ /* 0x001fe20007f5e0ff */
[----:B------:R-:W-:Y:S04]  /*4cc0*/  BSSY B3, `(.L_x_3096) ;  /* 0x0000072000037945 */ /* 0x000fe80003800000 */
[----:B-1----:R-:W-:Y:S01]  /*4cd0*/  IMAD.X R61, R63, 0x1, R17, P2 ;  /* 0x000000013f3d7824 */ /* 0x002fe200010e0611 */
[----:B------:R-:W-:-:S13]  /*4ce0*/  ISETP.GE.AND P2, PT, R18, R101, PT ;  /* 0x000000651200720c */ /* 0x000fda0003f46270 */
[----:B------:R-:W-:Y:S05]  /*4cf0*/  @P2 BRA `(.L_x_3097) ;  /* 0x0000000400b82947 */ /* 0x000fea0003800000 */
[----:B--2---:R-:W-:Y:S02]  /*4d00*/  MOV R102, R13 ;  /* 0x0000000d00667202 */ /* 0x004fe40000000f00 */
[----:B------:R-:W-:Y:S02]  /*4d10*/  F2FP.F16.E4M3.UNPACK_B R112, R111.H1 ;  /* 0x0000006fff70723e */ /* 0x000fe400030006ff */
[----:B------:R-:W-:Y:S02]  /*4d20*/  F2FP.F16.E4M3.UNPACK_B R66, R102 ;  /* 0x00000066ff42723e */ /* 0x000fe400020006ff */
[----:B------:R-:W-:Y:S01]  /*4d30*/  F2FP.F16.E4M3.UNPACK_B R105, R110.H1 ;  /* 0x0000006eff69723e */ /* 0x000fe200030006ff */
[----:B------:R-:W-:Y:S01]  /*4d40*/  HADD2.F32 R116, -RZ, R112.H0_H0 ;  /* 0x20000070ff747230 */ /* 0x000fe20000004100 */
[--C-:B------:R-:W-:Y:S01]  /*4d50*/  SHF.R.U32.HI R67, RZ, 0x18, R59.reuse ;  /* 0x00000018ff437819 */ /* 0x100fe2000001163b */
[--C-:B------:R-:W-:Y:S01]  /*4d60*/  HADD2.F32 R13, -RZ, R66.reuse.H1_H1 ;  /* 0x30000042ff0d7230 */ /* 0x100fe20000004100 */
[----:B------:R-:W-:Y:S01]  /*4d70*/  LOP3.LUT R64, R59, 0xff, RZ, 0xc0, !PT ;  /* 0x000000ff3b407812 */ /* 0x000fe200078ec0ff */
[----:B---3--:R-:W-:Y:S01]  /*4d80*/  HADD2.F32 R113, -RZ, R66.H0_H0 ;  /* 0x20000042ff717230 */ /* 0x008fe20000004100 */
[----:B------:R-:W-:Y:S01]  /*4d90*/  SHF.R.U32.HI R62, RZ, 0x8, R59 ;  /* 0x00000008ff3e7819 */ /* 0x000fe2000001163b */
[----:B------:R-:W-:-:S02]  /*4da0*/  HADD2.F32 R114, -RZ, R105.H0_H0 ;  /* 0x20000069ff727230 */ /* 0x000fc40000004100 */
[-C--:B------:R-:W-:Y:S01]  /*4db0*/  FMUL.FTZ R66, R13, R116.reuse ;  /* 0x000000740d427220 */ /* 0x080fe20000410000 */
[----:B------:R-:W-:Y:S02]  /*4dc0*/  HADD2.F32 R112, -RZ, R112.H1_H1 ;  /* 0x30000070ff707230 */ /* 0x000fe40000004100 */
[C---:B------:R-:W-:Y:S01]  /*4dd0*/  FMUL.FTZ R116, R113.reuse, R116 ;  /* 0x0000007471747220 */ /* 0x040fe20000410000 */
[----:B------:R-:W-:Y:S01]  /*4de0*/  SHF.R.U32.HI R56, RZ, 0x8, R57 ;  /* 0x00000008ff387819 */ /* 0x000fe20000011639 */
[-C--:B------:R-:W-:Y:S01]  /*4df0*/  FFMA.FTZ R66, R113, R114.reuse, -R66 ;  /* 0x0000007271427223 */ /* 0x080fe20000010842 */
[----:B------:R-:W-:Y:S02]  /*4e00*/  HADD2.F32 R105, -RZ, R105.H1_H1 ;  /* 0x30000069ff697230 */ /* 0x000fe40000004100 */
[----:B------:R-:W-:Y:S01]  /*4e10*/  FFMA.FTZ R13, R13, R114, R116 ;  /* 0x000000720d0d7223 */ /* 0x000fe20000010074 */
[----:B------:R-:W-:Y:S01]  /*4e20*/  F2FP.F16.E4M3.UNPACK_B R114, R102.H1 ;  /* 0x00000066ff72723e */ /* 0x000fe200030006ff */
[----:B------:R-:W-:Y:S01]  /*4e30*/  IMAD.MOV.U32 R102, RZ, RZ, R12 ;  /* 0x000000ffff667224 */ /* 0x000fe200078e000c */
[----:B------:R-:W-:Y:S01]  /*4e40*/  SHF.R.U32.HI R59, RZ, 0x10, R59 ;  /* 0x00000010ff3b7819 */ /* 0x000fe2000001163b */
[----:B------:R-:W-:Y:S01]  /*4e50*/  IMAD.SHL.U32 R56, R56, 0x100, RZ ;  /* 0x0000010038387824 */ /* 0x000fe200078e00ff */
[----:B------:R-:W-:Y:S01]  /*4e60*/  PRMT R64, R67, 0x654, R64 ;  /* 0x0000065443407816 */ /* 0x000fe20000000040 */
[--C-:B------:R-:W-:Y:S01]  /*4e70*/  HADD2.F32 R113, -RZ, R114.reuse.H1_H1 ;  /* 0x30000072ff717230 */ /* 0x100fe20000004100 */
[----:B------:R-:W-:Y:S01]  /*4e80*/  SHF.R.U32.HI R58, RZ, 0x18, R57 ;  /* 0x00000018ff3a7819 */ /* 0x000fe20000011639 */
[----:B------:R-:W-:Y:S01]  /*4e90*/  HADD2.F32 R114, -RZ, R114.H0_H0 ;  /* 0x20000072ff727230 */ /* 0x000fe20000004100 */
[----:B----4-:R-:W-:Y:S01]  /*4ea0*/  LOP3.LUT R11, R57, 0xff, RZ, 0xc0, !PT ;  /* 0x000000ff390b7812 */ /* 0x010fe200078ec0ff */
[----:B------:R-:W-:-:S02]  /*4eb0*/  IMAD.SHL.U32 R67, R62, 0x100, RZ ;  /* 0x000001003e437824 */ /* 0x000fc400078e00ff */
[-C--:B------:R-:W-:Y:S01]  /*4ec0*/  FMUL.FTZ R115, R113, R112.reuse ;  /* 0x0000007071737220 */ /* 0x080fe20000410000 */
[----:B------:R-:W-:Y:S01]  /*4ed0*/  SHF.R.U32.HI R57, RZ, 0x10, R57 ;  /* 0x00000010ff397819 */ /* 0x000fe20000011639 */
[----:B------:R-:W-:Y:S01]  /*4ee0*/  FMUL.FTZ R12, R114, R112 ;  /* 0x00000070720c7220 */ /* 0x000fe20000410000 */
[----:B------:R-:W-:Y:S01]  /*4ef0*/  F2FP.F16.E4M3.UNPACK_B R111, R111 ;  /* 0x0000006fff6f723e */ /* 0x000fe200020006ff */
[----:B------:R-:W-:Y:S01]  /*4f00*/  IMAD.U32 R59, R59, 0x10000, RZ ;  /* 0x000100003b3b7824 */ /* 0x000fe200078e00ff */
[----:B------:R-:W-:Y:S01]  /*4f10*/  PRMT R11, R58, 0x654, R11 ;  /* 0x000006543a0b7816 */ /* 0x000fe2000000000b */
[-C--:B------:R-:W-:Y:S01]  /*4f20*/  FFMA.FTZ R113, R113, R105.reuse, R12 ;  /* 0x0000006971717223 */ /* 0x080fe2000001000c */
[----:B------:R-:W-:Y:S01]  /*4f30*/  F2FP.F16.E4M3.UNPACK_B R12, R102.H1 ;  /* 0x00000066ff0c723e */ /* 0x000fe200030006ff */
[----:B------:R-:W-:Y:S01]  /*4f40*/  FFMA.FTZ R112, R114, R105, -R115 ;  /* 0x0000006972707223 */ /* 0x000fe20000010873 */
[----:B------:R-:W-:Y:S01]  /*4f50*/  LOP3.LUT R58, R64, 0xff00, R67, 0xf8, !PT ;  /* 0x0000ff00403a7812 */ /* 0x000fe200078ef843 */
[--C-:B------:R-:W-:Y:S01]  /*4f60*/  HADD2.F32 R116, -RZ, R111.reuse.H1_H1 ;  /* 0x3000006fff747230 */ /* 0x100fe20000004100 */
[----:B------:R-:W-:Y:S01]  /*4f70*/  LOP3.LUT R11, R11, 0xff00, R56, 0xf8, !PT ;  /* 0x0000ff000b0b7812 */ /* 0x000fe200078ef838 */
[--C-:B------:R-:W-:Y:S01]  /*4f80*/  HADD2.F32 R105, -RZ, R12.reuse.H1_H1 ;  /* 0x3000000cff697230 */ /* 0x100fe20000004100 */
[----:B------:R-:W-:Y:S01]  /*4f90*/  F2FP.F16.E4M3.UNPACK_B R110, R110 ;  /* 0x0000006eff6e723e */ /* 0x000fe200020006ff */
[----:B------:R-:W-:Y:S01]  /*4fa0*/  IMAD.U32 R56, R57, 0x10000, RZ ;  /* 0x0001000039387824 */ /* 0x000fe200078e00ff */
[----:B------:R-:W-:Y:S01]  /*4fb0*/  F2FP.F16.E4M3.UNPACK_B R102, R102 ;  /* 0x00000066ff66723e */ /* 0x000fe200020006ff */
[----:B------:R-:W-:Y:S01]  /*4fc0*/  HADD2.F32 R115, -RZ, R12.H0_H0 ;  /* 0x2000000cff737230 */ /* 0x000fe20000004100 */
[----:B------:R-:W-:Y:S01]  /*4fd0*/  LOP3.LUT R58, R58, 0xff0000, R59, 0xf8, !PT ;  /* 0x00ff00003a3a7812 */ /* 0x000fe200078ef83b */
[----:B------:R-:W-:Y:S01]  /*4fe0*/  IMAD.MOV.U32 R59, RZ, RZ, R15 ;  /* 0x000000ffff3b7224 */ /* 0x000fe200078e000f */
[----:B------:R-:W-:Y:S01]  /*4ff0*/  F2FP.SATFINITE.E4M3.F32.PACK_AB_MERGE_C R112, R113, R112, RZ ;  /* 0x000000707170723e */ /* 0x000fe200048070ff */
[----:B------:R-:W-:-:S02]  /*5000*/  HADD2.F32 R113, -RZ, R111.H0_H0 ;  /* 0x2000006fff717230 */ /* 0x000fc40000004100 */
[----:B------:R-:W-:Y:S01]  /*5010*/  FMUL.FTZ R12, R105, R116 ;  /* 0x00000074690c7220 */ /* 0x000fe20000410000 */
[----:B------:R-:W-:Y:S01]  /*5020*/  HADD2.F32 R114, -RZ, R110.H1_H1 ;  /* 0x3000006eff727230 */ /* 0x000fe20000004100 */
[----:B------:R-:W-:Y:S01]  /*5030*/  F2FP.SATFINITE.E4M3.F32.PACK_AB_MERGE_C R13, R13, R66, R112 ;  /* 0x000000420d0d723e */ /* 0x000fe20004807070 */
[--C-:B------:R-:W-:Y:S01]  /*5040*/  HADD2.F32 R111, -RZ, R102.reuse.H1_H1 ;  /* 0x30000066ff6f7230 */ /* 0x100fe20000004100 */
[----:B------:R-:W-:Y:S01]  /*5050*/  LOP3.LUT R57, R11, 0xff0000, R56, 0xf8, !PT ;  /* 0x00ff00000b397812 */ /* 0x000fe200078ef838 */
[C---:B------:R-:W-:Y:S01]  /*5060*/  FMUL.FTZ R116, R115.reuse, R116 ;  /* 0x0000007473747220 */ /* 0x040fe20000410000 */
[----:B------:R-:W-:Y:S01]  /*5070*/  HADD2.F32 R102, -RZ, R102.H0_H0 ;  /* 0x20000066ff667230 */ /* 0x000fe20000004100 */
[----:B------:R-:W-:Y:S01]  /*5080*/  F2FP.F16.E4M3.UNPACK_B R11, R59 ;  /* 0x0000003bff0b723e */ /* 0x000fe200020006ff */
[----:B------:R-:W-:Y:S01]  /*5090*/  FFMA.FTZ R12, R115, R114, -R12 ;  /* 0x00000072730c7223 */ /* 0x000fe2000001080c */
[----:B------:R-:W-:Y:S01]  /*50a0*/  F2FP.F16.E4M3.UNPACK_B R66, R58.H1 ;  /* 0x0000003aff42723e */ /* 0x000fe200030006ff */
[----:B------:R-:W-:Y:S01]  /*50b0*/  FFMA.FTZ R105, R105, R114, R116 ;  /* 0x0000007269697223 */ /* 0x000fe20000010074 */
[----:B------:R-:W-:Y:S01]  /*50c0*/  HADD2.F32 R110, -RZ, R110.H0_H0 ;  /* 0x2000006eff6e7230 */ /* 0x000fe20000004100 */
[----:B------:R-:W-:Y:S01]  /*50d0*/  F2FP.F16.E4M3.UNPACK_B R15, R57.H1 ;  /* 0x00000039ff0f723e */ /* 0x000fe200030006ff */
[-C--:B------:R-:W-:Y:S01]  /*50e0*/  FMUL.FTZ R115, R111, R113.reuse ;  /* 0x000000716f737220 */ /* 0x080fe20000410000 */
[----:B------:R-:W-:Y:S01]  /*50f0*/  FMUL.FTZ R114, R102, R113 ;  /* 0x0000007166727220 */ /* 0x000fe20000410000 */
[----:B------:R-:W-:Y:S01]  /*5100*/  HADD2.F32 R62, -RZ, R11.H1_H1 ;  /* 0x3000000bff3e7230 */ /* 0x000fe20000004100 */
[----:B------:R-:W-:Y:S01]  /*5110*/  F2FP.SATFINITE.E4M3.F32.PACK_AB_MERGE_C R12, R105, R12, RZ ;  /* 0x0000000c690c723e */ /* 0x000fe200048070ff */
[----:B------:R-:W-:-:S02]  /*5120*/  HADD2.F32 R56, -RZ, R66.H0_H0 ;  /* 0x20000042ff387230 */ /* 0x000fc40000004100 */
[-C--:B------:R-:W-:Y:S01]  /*5130*/  FFMA.FTZ R102, R102, R110.reuse, -R115 ;  /* 0x0000006e66667223 */ /* 0x080fe20000010873 */
[----:B------:R-:W-:Y:S02]  /*5140*/  HADD2.F32 R11, -RZ, R11.H0_H0 ;  /* 0x2000000bff0b7230 */ /* 0x000fe40000004100 */
[----:B------:R-:W-:Y:S01]  /*5150*/  FFMA.FTZ R111, R111, R110, R114 ;  /* 0x0000006e6f6f7223 */ /* 0x000fe20000010072 */
[--C-:B------:R-:W-:Y:S02]  /*5160*/  HADD2.F32 R64, -RZ, R15.reuse.H0_H0 ;  /* 0x2000000fff407230 */ /* 0x100fe40000004100 */
[-C--:B------:R-:W-:Y:S01]  /*5170*/  FMUL.FTZ R110, R62, R56.reuse ;  /* 0x000000383e6e7220 */ /* 0x080fe20000410000 */
[----:B------:R-:W-:Y:S02]  /*5180*/  HADD2.F32 R15, -RZ, R15.H1_H1 ;  /* 0x3000000fff0f7230 */ /* 0x000fe40000004100 */
[----:B------:R-:W-:Y:S01]  /*5190*/  FMUL.FTZ R67, R11, R56 ;  /* 0x000000380b437220 */ /* 0x000fe20000410000 */
[----:B------:R-:W-:Y:S01]  /*51a0*/  F2FP.SATFINITE.E4M3.F32.PACK_AB_MERGE_C R12, R111, R102, R12 ;  /* 0x000000666f0c723e */ /* 0x000fe2000480700c */
[----:B------:R-:W-:-:S02]  /*51b0*/  FFMA.FTZ R56, R11, R64, -R110 ;  /* 0x000000400b387223 */ /* 0x000fc4000001086e */
[----:B------:R-:W-:Y:S01]  /*51c0*/  FFMA.FTZ R11, R62, R64, R67 ;  /* 0x000000403e0b7223 */ /* 0x000fe20000010043 */
[----:B------:R-:W-:Y:S01]  /*51d0*/  F2FP.F16.E4M3.UNPACK_B R62, R59.H1 ;  /* 0x0000003bff3e723e */ /* 0x000fe200030006ff */
[----:B------:R-:W-:Y:S01]  /*51e0*/  HADD2.F32 R67, -RZ, R66.H1_H1 ;  /* 0x30000042ff437230 */ /* 0x000fe20000004100 */
[----:B------:R-:W-:Y:S01]  /*51f0*/  F2FP.F16.E4M3.UNPACK_B R66, R58 ;  /* 0x0000003aff42723e */ /* 0x000fe200020006ff */
[----:B------:R-:W-:Y:S01]  /*5200*/  IMAD.MOV.U32 R59, RZ, RZ, R14 ;  /* 0x000000ffff3b7224 */ /* 0x000fe200078e000e */
[----:B------:R-:W-:Y:S01]  /*5210*/  F2FP.F16.E4M3.UNPACK_B R58, R57 ;  /* 0x00000039ff3a723e */ /* 0x000fe200020006ff */
[--C-:B------:R-:W-:Y:S02]  /*5220*/  HADD2.F32 R64, -RZ, R62.reuse.H1_H1 ;  /* 0x3000003eff407230 */ /* 0x100fe40000004100 */
[----:B------:R-:W-:Y:S02]  /*5230*/  HADD2.F32 R62, -RZ, R62.H0_H0 ;  /* 0x2000003eff3e7230 */ /* 0x000fe40000004100 */
[----:B------:R-:W-:-:S02]  /*5240*/  HADD2.F32 R57, -RZ, R66.H1_H1 ;  /* 0x30000042ff397230 */ /* 0x000fc40000004100 */
[-C--:B------:R-:W-:Y:S01]  /*5250*/  FMUL.FTZ R113, R64, R67.reuse ;  /* 0x0000004340717220 */ /* 0x080fe20000410000 */
[----:B------:R-:W-:Y:S02]  /*5260*/  HADD2.F32 R66, -RZ, R66.H0_H0 ;  /* 0x20000042ff427230 */ /* 0x000fe40000004100 */
[C---:B------:R-:W-:Y:S01]  /*5270*/  FMUL.FTZ R67, R62.reuse, R67 ;  /* 0x000000433e437220 */ /* 0x040fe20000410000 */
[----:B------:R-:W-:Y:S01]  /*5280*/  FFMA.FTZ R14, R62, R15, -R113 ;  /* 0x0000000f3e0e7223 */ /* 0x000fe20000010871 */
[----:B------:R-:W-:Y:S02]  /*5290*/  F2FP.F16.E4M3.UNPACK_B R62, R59.H1 ;  /* 0x0000003bff3e723e */ /* 0x000fe400030006ff */
[----:B------:R-:W-:Y:S01]  /*52a0*/  FFMA.FTZ R15, R64, R15, R67 ;  /* 0x0000000f400f7223 */ /* 0x000fe20000010043 */
[--C-:B------:R-:W-:Y:S01]  /*52b0*/  HADD2.F32 R67, -RZ, R58.reuse.H1_H1 ;  /* 0x3000003aff437230 */ /* 0x100fe20000004100 */
[----:B------:R-:W-:Y:S01]  /*52c0*/  F2FP.F16.E4M3.UNPACK_B R59, R59 ;  /* 0x0000003bff3b723e */ /* 0x000fe200020006ff */
[----:B------:R-:W-:-:S02]  /*52d0*/  HADD2.F32 R58, -RZ, R58.H0_H0 ;  /* 0x2000003aff3a7230 */ /* 0x000fc40000004100 */
        /* <DEDUP_REMOVED lines=8> */
[--C-:B------:R-:W-:Y:S02]  /*5360*/  HADD2.F32 R64, -RZ, R59.reuse.H1_H1 ;  /* 0x3000003bff407230 */ /* 0x100fe40000004100 */
[----:B------:R-:W-:Y:S02]  /*5370*/  HADD2.F32 R59, -RZ, R59.H0_H0 ;  /* 0x2000003bff3b7230 */ /* 0x000fe40000004100 */
[----:B------:R-:W-:Y:S01]  /*5380*/  F2FP.SATFINITE.E4M3.F32.PACK_AB_MERGE_C R57, R62, R57, RZ ;  /* 0x000000393e39723e */ /* 0x000fe200048070ff */
[----:B------:R-:W-:-:S02]  /*5390*/  FMUL.FTZ R110, R64, R66 ;  /* 0x00000042406e7220 */ /* 0x000fc40000410000 */
[C---:B------:R-:W-:Y:S02]  /*53a0*/  FMUL.FTZ R67, R59.reuse, R66 ;  /* 0x000000423b437220 */ /* 0x040fe40000410000 */
[-C--:B------:R-:W-:Y:S02]  /*53b0*/  FFMA.FTZ R110, R59, R58.reuse, -R110 ;  /* 0x0000003a3b6e7223 */ /* 0x080fe4000001086e */
[----:B------:R-:W-:-:S05]  /*53c0*/  FFMA.FTZ R67, R64, R58, R67 ;  /* 0x0000003a40437223 */ /* 0x000fca0000010043 */
[----:B------:R-:W-:-:S07]  /*53d0*/  F2FP.SATFINITE.E4M3.F32.PACK_AB_MERGE_C R14, R67, R110, R57 ;  /* 0x0000006e430e723e */ /* 0x000fce0004807039 */
.L_x_3097:
[----:B------:R-:W-:Y:S05]  /*53e0*/  BSYNC B3 ;  /* 0x0000000000037941 */ /* 0x000fea0003800000 */
.L_x_3096:
[----:B--2---:R0:W-:Y:S02]  /*53f0*/  ST.E.128 desc[UR42][R60.64], R12 ;  /* 0x0000000c3c007985 */ /* 0x0041e4000c101d2a */
.L_x_3095:
[----:B------:R-:W-:Y:S05]  /*5400*/  BSYNC B2 ;  /* 0x0000000000027941 */ /* 0x000fea0003800000 */
.L_x_3094:
[----:B------:R-:W-:-:S13]  /*5410*/  LOP3.LUT P2, RZ, R23, 0x2, RZ, 0xc0, !PT ;  /* 0x0000000217ff7812 */ /* 0x000fda000784c0ff */
[----:B------:R-:W-:Y:S05]  /*5420*/  @P2 BRA `(.L_x_3093) ;  /* 0x0000000400d42947 */ /* 0x000fea0003800000 */
[----:B0-----:R0:W0:Y:S01]  /*5430*/  LDS.128 R12, [R89+0x2d400] ;  /* 0x02d40000590c7984 */ /* 0x0010220000000c00 */
[----:B------:R-:W-:Y:S01]  /*5440*/  IADD3 R56, P2, R22, R65, RZ ;  /* 0x0000004116387210 */ /* 0x000fe20007f5e0ff */
[----:B------:R-:W-:Y:S04]  /*5450*/  BSSY B2, `(.L_x_3098) ;  /* 0x0000071000027945 */ /* 0x000fe80003800000 */
[----:B-1----:R-:W-:Y:S01]  /*5460*/  IMAD.X R57, R63, 0x1, R218, P2 ;  /* 0x000000013f397824 */ /* 0x002fe200010e06da */
[----:B------:R-:W-:-:S13]  /*5470*/  ISETP.GE.AND P2, PT, R219, R101, PT ;  /* 0x00000065db00720c */ /* 0x000fda0003f46270 */
[----:B------:R-:W-:Y:S05]  /*5480*/  @P2 BRA `(.L_x_3099) ;  /* 0x0000000400b42947 */ /* 0x000fea0003800000 */
[----:B0---4-:R-:W-:Y:S02]  /*5490*/  F2FP.F16.E4M3.UNPACK_B R11, R13 ;  /* 0x0000000dff0b723e */ /* 0x011fe400020006ff */
[----:B------:R-:W-:Y:S02]  /*54a0*/  F2FP.F16.E4M3.UNPACK_B R60, R109.H1 ;  /* 0x0000006dff3c723e */ /* 0x000fe400030006ff */
[----:B------:R-:W-:Y:S01]  /*54b0*/  F2FP.F16.E4M3.UNPACK_B R59, R108.H1 ;  /* 0x0000006cff3b723e */ /* 0x000fe200030006ff */
[--C-:B------:R-:W-:Y:S01]  /*54c0*/  HADD2.F32 R52, -RZ, R11.reuse.H1_H1 ;  /* 0x3000000bff347230 */ /* 0x100fe20000004100 */
[----:B------:R-:W-:Y:S01]  /*54d0*/  F2FP.F16.E4M3.UNPACK_B R13, R13.H1 ;  /* 0x0000000dff0d723e */ /* 0x000fe200030006ff */
[----:B------:R-:W-:Y:S01]  /*54e0*/  HADD2.F32 R58, -RZ, R60.H0_H0 ;  /* 0x2000003cff3a7230 */ /* 0x000fe20000004100 */
[----:B------:R-:W-:Y:S01]  /*54f0*/  SHF.R.U32.HI R66, RZ, 0x10, R53 ;  /* 0x00000010ff427819 */ /* 0x000fe20000011635 */
[----:B------:R-:W-:Y:S02]  /*5500*/  HADD2.F32 R11, -RZ, R11.H0_H0 ;  /* 0x2000000bff0b7230 */ /* 0x000fe40000004100 */
[----:B------:R-:W-:-:S02]  /*5510*/  HADD2.F32 R54, -RZ, R59.H0_H0 ;  /* 0x2000003bff367230 */ /* 0x000fc40000004100 */
[CC--:B------:R-:W-:Y:S01]  /*5520*/  FMUL.FTZ R62, R52.reuse, R58.reuse ;  /* 0x0000003a343e7220 */ /* 0x0c0fe20000410000 */
[----:B------:R-:W-:Y:S02]  /*5530*/  HADD2.F32 R60, -RZ, R60.H1_H1 ;  /* 0x3000003cff3c7230 */ /* 0x000fe40000004100 */
[C---:B------:R-:W-:Y:S01]  /*5540*/  FMUL.FTZ R61, R11.reuse, R58 ;  /* 0x0000003a0b3d7220 */ /* 0x040fe20000410000 */
[----:B------:R-:W-:Y:S02]  /*5550*/  IMAD.MOV.U32 R58, RZ, RZ, R12 ;  /* 0x000000ffff3a7224 */ /* 0x000fe400078e000c */
[-C--:B------:R-:W-:Y:S01]  /*5560*/  FFMA.FTZ R11, R11, R54.reuse, -R62 ;  /* 0x000000360b0b7223 */ /* 0x080fe2000001083e */
[----:B------:R-:W-:Y:S02]  /*5570*/  HADD2.F32 R59, -RZ, R59.H1_H1 ;  /* 0x3000003bff3b7230 */ /* 0x000fe40000004100 */
[----:B------:R-:W-:Y:S01]  /*5580*/  FFMA.FTZ R52, R52, R54, R61 ;  /* 0x0000003634347223 */ /* 0x000fe2000001003d */
[--C-:B------:R-:W-:Y:S01]  /*5590*/  HADD2.F32 R54, -RZ, R13.reuse.H1_H1 ;  /* 0x3000000dff367230 */ /* 0x100fe20000004100 */
[----:B------:R-:W-:Y:S01]  /*55a0*/  F2FP.F16.E4M3.UNPACK_B R62, R109 ;  /* 0x0000006dff3e723e */ /* 0x000fe200020006ff */
[----:B------:R-:W-:-:S03]  /*55b0*/  HADD2.F32 R13, -RZ, R13.H0_H0 ;  /* 0x2000000dff0d7230 */ /* 0x000fc60000004100 */
[CC--:B------:R-:W-:Y:S01]  /*55c0*/  FMUL.FTZ R12, R54.reuse, R60.reuse ;  /* 0x0000003c360c7220 */ /* 0x0c0fe20000410000 */
[--C-:B------:R-:W-:Y:S02]  /*55d0*/  HADD2.F32 R63, -RZ, R62.reuse.H1_H1 ;  /* 0x3000003eff3f7230 */ /* 0x100fe40000004100 */
[C---:B------:R-:W-:Y:S01]  /*55e0*/  FMUL.FTZ R61, R13.reuse, R60 ;  /* 0x0000003c0d3d7220 */ /* 0x040fe20000410000 */
[----:B------:R-:W-:Y:S01]  /*55f0*/  F2FP.F16.E4M3.UNPACK_B R60, R108 ;  /* 0x0000006cff3c723e */ /* 0x000fe200020006ff */
[-C--:B------:R-:W-:Y:S01]  /*5600*/  FFMA.FTZ R12, R13, R59.reuse, -R12 ;  /* 0x0000003b0d0c7223 */ /* 0x080fe2000001080c */
[----:B------:R-:W-:Y:S02]  /*5610*/  HADD2.F32 R62, -RZ, R62.H0_H0 ;  /* 0x2000003eff3e7230 */ /* 0x000fe40000004100 */
[----:B------:R-:W-:Y:S01]  /*5620*/  FFMA.FTZ R13, R54, R59, R61 ;  /* 0x0000003b360d7223 */ /* 0x000fe2000001003d */
[-C--:B------:R-:W-:Y:S01]  /*5630*/  F2FP.F16.E4M3.UNPACK_B R54, R58.reuse.H1 ;  /* 0x0000003aff36723e */ /* 0x080fe200030006ff */
[--C-:B------:R-:W-:Y:S01]  /*5640*/  HADD2.F32 R61, -RZ, R60.reuse.H1_H1 ;  /* 0x3000003cff3d7230 */ /* 0x100fe20000004100 */
[----:B------:R-:W-:Y:S01]  /*5650*/  F2FP.F16.E4M3.UNPACK_B R58, R58 ;  /* 0x0000003aff3a723e */ /* 0x000fe200020006ff */
[----:B------:R-:W-:Y:S01]  /*5660*/  HADD2.F32 R60, -RZ, R60.H0_H0 ;  /* 0x2000003cff3c7230 */ /* 0x000fe20000004100 */
[----:B------:R-:W-:Y:S01]  /*5670*/  F2FP.SATFINITE.E4M3.F32.PACK_AB_MERGE_C R12, R13, R12, RZ ;  /* 0x0000000c0d0c723e */ /* 0x000fe200048070ff */
[----:B------:R-:W-:-:S02]  /*5680*/  HADD2.F32 R59, -RZ, R54.H1_H1 ;  /* 0x30000036ff3b7230 */ /* 0x000fc40000004100 */
[----:B------:R-:W-:Y:S01]  /*5690*/  HADD2.F32 R54, -RZ, R54.H0_H0 ;  /* 0x20000036ff367230 */ /* 0x000fe20000004100 */
[----:B------:R-:W-:Y:S02]  /*56a0*/  F2FP.SATFINITE.E4M3.F32.PACK_AB_MERGE_C R13, R52, R11, R12 ;  /* 0x0000000b340d723e */ /* 0x000fe4000480700c */
[CC--:B------:R-:W-:Y:S02]  /*56b0*/  FMUL.FTZ R65, R59.reuse, R63.reuse ;  /* 0x0000003f3b417220 */ /* 0x0c0fe40000410000 */
[C---:B------:R-:W-:Y:S02]  /*56c0*/  FMUL.FTZ R64, R54.reuse, R63 ;  /* 0x0000003f36407220 */ /* 0x040fe40000410000 */
[-C--:B------:R-:W-:Y:S01]  /*56d0*/  FFMA.FTZ R54, R54, R61.reuse, -R65 ;  /* 0x0000003d36367223 */ /* 0x080fe20000010841 */
[--C-:B------:R-:W-:Y:S01]  /*56e0*/  SHF.R.U32.HI R65, RZ, 0x18, R53.reuse ;  /* 0x00000018ff417819 */ /* 0x100fe20000011635 */
[----:B------:R-:W-:Y:S01]  /*56f0*/  FFMA.FTZ R59, R59, R61, R64 ;  /* 0x0000003d3b3b7223 */ /* 0x000fe20000010040 */
[--C-:B------:R-:W-:Y:S01]  /*5700*/  HADD2.F32 R61, -RZ, R58.reuse.H1_H1 ;  /* 0x3000003aff3d7230 */ /* 0x100fe20000004100 */
[----:B------:R-:W-:Y:S01]  /*5710*/  SHF.R.U32.HI R64, RZ, 0x8, R53 ;  /* 0x00000008ff407819 */ /* 0x000fe20000011635 */
[----:B------:R-:W-:-:S02]  /*5720*/  HADD2.F32 R58, -RZ, R58.H0_H0 ;  /* 0x2000003aff3a7230 */ /* 0x000fc40000004100 */
[----:B------:R-:W-:Y:S01]  /*5730*/  F2FP.SATFINITE.E4M3.F32.PACK_AB_MERGE_C R54, R59, R54, RZ ;  /* 0x000000363b36723e */ /* 0x000fe200048070ff */
[CC--:B------:R-:W-:Y:S02]  /*5740*/  FMUL.FTZ R63, R61.reuse, R62.reuse ;  /* 0x0000003e3d3f7220 */ /* 0x0c0fe40000410000 */
[C---:B------:R-:W-:Y:S02]  /*5750*/  FMUL.FTZ R62, R58.reuse, R62 ;  /* 0x0000003e3a3e7220 */ /* 0x040fe40000410000 */
[-C--:B------:R-:W-:Y:S01]  /*5760*/  FFMA.FTZ R58, R58, R60.reuse, -R63 ;  /* 0x0000003c3a3a7223 */ /* 0x080fe2000001083f */
[----:B------:R-:W-:Y:S01]  /*5770*/  SHF.R.U32.HI R63, RZ, 0x8, R55 ;  /* 0x00000008ff3f7819 */ /* 0x000fe20000011637 */
[----:B------:R-:W-:Y:S01]  /*5780*/  FFMA.FTZ R61, R61, R60, R62 ;  /* 0x0000003c3d3d7223 */ /* 0x000fe2000001003e */
[----:B------:R-:W-:Y:S02]  /*5790*/  LOP3.LUT R60, R53, 0xff, RZ, 0xc0, !PT ;  /* 0x000000ff353c7812 */ /* 0x000fe400078ec0ff */
[----:B------:R-:W-:-:S02]  /*57a0*/  LOP3.LUT R53, R55, 0xff, RZ, 0xc0, !PT ;  /* 0x000000ff37357812 */ /* 0x000fc400078ec0ff */
[--C-:B------:R-:W-:Y:S02]  /*57b0*/  SHF.R.U32.HI R62, RZ, 0x18, R55.reuse ;  /* 0x00000018ff3e7819 */ /* 0x100fe40000011637 */
[----:B------:R-:W-:Y:S02]  /*57c0*/  SHF.R.U32.HI R55, RZ, 0x10, R55 ;  /* 0x00000010ff377819 */ /* 0x000fe40000011637 */
[----:B------:R-:W-:Y:S02]  /*57d0*/  PRMT R62, R62, 0x654, R53 ;  /* 0x000006543e3e7816 */ /* 0x000fe40000000035 */
[----:B------:R-:W-:Y:S01]  /*57e0*/  SHF.L.U32 R53, R63, 0x8, RZ ;  /* 0x000000083f357819 */ /* 0x000fe200000006ff */
[----:B------:R-:W-:Y:S01]  /*57f0*/  IMAD.U32 R55, R55, 0x10000, RZ ;  /* 0x0001000037377824 */ /* 0x000fe200078e00ff */
[----:B------:R-:W-:Y:S02]  /*5800*/  PRMT R60, R65, 0x654, R60 ;  /* 0x00000654413c7816 */ /* 0x000fe4000000003c */
[----:B------:R-:W-:Y:S01]  /*5810*/  LOP3.LUT R62, R62, 0xff00, R53, 0xf8, !PT ;  /* 0x0000ff003e3e7812 */ /* 0x000fe200078ef835 */
[----:B------:R-:W-:Y:S01]  /*5820*/  IMAD.SHL.U32 R53, R64, 0x100, RZ ;  /* 0x0000010040357824 */ /* 0x000fe200078e00ff */
[----:B------:R-:W-:-:S02]  /*5830*/  F2FP.SATFINITE.E4M3.F32.PACK_AB_MERGE_C R12, R61, R58, R54 ;  /* 0x0000003a3d0c723e */ /* 0x000fc40004807036 */
[----:B------:R-:W-:Y:S01]  /*5840*/  LOP3.LUT R55, R62, 0xff0000, R55, 0xf8, !PT ;  /* 0x00ff00003e377812 */ /* 0x000fe200078ef837 */
[----:B------:R-:W-:Y:S01]  /*5850*/  IMAD.MOV.U32 R62, RZ, RZ, R15 ;  /* 0x000000ffff3e7224 */ /* 0x000fe200078e000f */
[----:B------:R-:W-:Y:S01]  /*5860*/  LOP3.LUT R60, R60, 0xff00, R53, 0xf8, !PT ;  /* 0x0000ff003c3c7812 */ /* 0x000fe200078ef835 */
[----:B------:R-:W-:Y:S01]  /*5870*/  IMAD.U32 R53, R66, 0x10000, RZ ;  /* 0x0001000042357824 */ /* 0x000fe200078e00ff */
[----:B------:R-:W-:Y:S02]  /*5880*/  F2FP.F16.E4M3.UNPACK_B R64, R55.H1 ;  /* 0x00000037ff40723e */ /* 0x000fe400030006ff */
[----:B------:R-:W-:Y:S02]  /*5890*/  F2FP.F16.E4M3.UNPACK_B R15, R62 ;  /* 0x0000003eff0f723e */ /* 0x000fe400020006ff */
[----:B------:R-:W-:Y:S01]  /*58a0*/  LOP3.LUT R53, R60, 0xff0000, R53, 0xf8, !PT ;  /* 0x00ff00003c357812 */ /* 0x000fe200078ef835 */
[----:B------:R-:W-:Y:S02]  /*58b0*/  HADD2.F32 R66, -RZ, R64.H0_H0 ;  /* 0x20000040ff427230 */ /* 0x000fe40000004100 */
[--C-:B------:R-:W-:Y:S01]  /*58c0*/  HADD2.F32 R60, -RZ, R15.reuse.H1_H1 ;  /* 0x3000000fff3c7230 */ /* 0x100fe20000004100 */
[----:B------:R-:W-:Y:S01]  /*58d0*/  F2FP.F16.E4M3.UNPACK_B R65, R53.H1 ;  /* 0x00000035ff41723e */ /* 0x000fe200030006ff */
[----:B------:R-:W-:-:S03]  /*58e0*/  HADD2.F32 R15, -RZ, R15.H0_H0 ;  /* 0x2000000fff0f7230 */ /* 0x000fc60000004100 */
[CC--:B------:R-:W-:Y:S01]  /*58f0*/  FMUL.FTZ R102, R60.reuse, R66.reuse ;  /* 0x000000423c667220 */ /* 0x0c0fe20000410000 */
[--C-:B------:R-:W-:Y:S02]  /*5900*/  HADD2.F32 R63, -RZ, R65.reuse.H0_H0 ;  /* 0x20000041ff3f7230 */ /* 0x100fe40000004100 */
[C---:B------:R-:W-:Y:S01]  /*5910*/  FMUL.FTZ R67, R15.reuse, R66 ;  /* 0x000000420f437220 */ /* 0x040fe20000410000 */
[----:B------:R-:W-:Y:S02]  /*5920*/  HADD2.F32 R65, -RZ, R65.H1_H1 ;  /* 0x30000041ff417230 */ /* 0x000fe40000004100 */
[-C--:B------:R-:W-:Y:S01]  /*5930*/  FFMA.FTZ R15, R15, R63.reuse, -R102 ;  /* 0x0000003f0f0f7223 */ /* 0x080fe20000010866 */
[----:B------:R-:W-:Y:S01]  /*5940*/  FFMA.FTZ R60, R60, R63, R67 ;  /* 0x0000003f3c3c7223 */ /* 0x000fe20000010043 */
[----:B------:R-:W-:Y:S01]  /*5950*/  F2FP.F16.E4M3.UNPACK_B R63, R62.H1 ;  /* 0x0000003eff3f723e */ /* 0x000fe200030006ff */
[----:B------:R-:W-:Y:S02]  /*5960*/  IMAD.MOV.U32 R62, RZ, RZ, R14 ;  /* 0x000000ffff3e7224 */ /* 0x000fe400078e000e */
[----:B------:R-:W-:-:S02]  /*5970*/  HADD2.F32 R14, -RZ, R64.H1_H1 ;  /* 0x30000040ff0e7230 */ /* 0x000fc40000004100 */
[--C-:B------:R-:W-:Y:S02]  /*5980*/  HADD2.F32 R64, -RZ, R63.reuse.H1_H1 ;  /* 0x3000003fff407230 */ /* 0x100fe40000004100 */
[----:B------:R-:W-:-:S03]  /*5990*/  HADD2.F32 R63, -RZ, R63.H0_H0 ;  /* 0x2000003fff3f7230 */ /* 0x000fc60000004100 */
[CC--:B------:R-:W-:Y:S02]  /*59a0*/  FMUL.FTZ R66, R64.reuse, R14.reuse ;  /* 0x0000000e40427220 */ /* 0x0c0fe40000410000 */
[C---:B------:R-:W-:Y:S02]  /*59b0*/  FMUL.FTZ R67, R63.reuse, R14 ;  /* 0x0000000e3f437220 */ /* 0x040fe40000410000 */
[-C--:B------:R-:W-:Y:S02]  /*59c0*/  FFMA.FTZ R14, R63, R65.reuse, -R66 ;  /* 0x000000413f0e7223 */ /* 0x080fe40000010842 */
[----:B------:R-:W-:Y:S01]  /*59d0*/  FFMA.FTZ R63, R64, R65, R67 ;  /* 0x00000041403f7223 */ /* 0x000fe20000010043 */
[----:B------:R-:W-:Y:S02]  /*59e0*/  F2FP.F16.E4M3.UNPACK_B R65, R55 ;  /* 0x00000037ff41723e */ /* 0x000fe400020006ff */
[-C--:B------:R-:W-:Y:S02]  /*59f0*/  F2FP.F16.E4M3.UNPACK_B R55, R62.reuse.H1 ;  /* 0x0000003eff37723e */ /* 0x080fe400030006ff */
[----:B------:R-:W-:Y:S01]  /*5a00*/  F2FP.F16.E4M3.UNPACK_B R64, R53 ;  /* 0x00000035ff40723e */ /* 0x000fe200020006ff */
[----:B------:R-:W-:Y:S01]  /*5a10*/  HADD2.F32 R102, -RZ, R65.H1_H1 ;  /* 0x30000041ff667230 */ /* 0x000fe20000004100 */
[----:B------:R-:W-:Y:S01]  /*5a20*/  F2FP.F16.E4M3.UNPACK_B R62, R62 ;  /* 0x0000003eff3e723e */ /* 0x000fe200020006ff */
        /* <DEDUP_REMOVED lines=11> */
[----:B------:R-:W-:-:S02]  /*5ae0*/  HADD2.F32 R53, -RZ, R62.H1_H1 ;  /* 0x3000003eff357230 */ /* 0x000fc40000004100 */
[----:B------:R-:W-:Y:S02]  /*5af0*/  HADD2.F32 R62, -RZ, R62.H0_H0 ;  /* 0x2000003eff3e7230 */ /* 0x000fe40000004100 */
[----:B------:R-:W-:Y:S01]  /*5b00*/  F2FP.SATFINITE.E4M3.F32.PACK_AB_MERGE_C R67, R67, R108, RZ ;  /* 0x0000006c4343723e */ /* 0x000fe200048070ff */
[CC--:B------:R-:W-:Y:S02]  /*5b10*/  FMUL.FTZ R55, R53.reuse, R65.reuse ;  /* 0x0000004135377220 */ /* 0x0c0fe40000410000 */
[C---:B------:R-:W-:Y:S02]  /*5b20*/  FMUL.FTZ R66, R62.reuse, R65 ;  /* 0x000000413e427220 */ /* 0x040fe40000410000 */
[-C--:B------:R-:W-:Y:S02]  /*5b30*/  FFMA.FTZ R55, R62, R64.reuse, -R55 ;  /* 0x000000403e377223 */ /* 0x080fe40000010837 */
[----:B------:R-:W-:-:S05]  /*5b40*/  FFMA.FTZ R66, R53, R64, R66 ;  /* 0x0000004035427223 */ /* 0x000fca0000010042 */
[----:B------:R-:W-:-:S07]  /*5b50*/  F2FP.SATFINITE.E4M3.F32.PACK_AB_MERGE_C R14, R66, R55, R67 ;  /* 0x00000037420e723e */ /* 0x000fce0004807043 */
.L_x_3099:
[----:B------:R-:W-:Y:S05]  /*5b60*/  BSYNC B2 ;  /* 0x0000000000027941 */ /* 0x000fea0003800000 */
.L_x_3098:
[----:B0-----:R0:W-:Y:S02]  /*5b70*/  ST.E.128 desc[UR42][R56.64], R12 ;  /* 0x0000000c38007985 */ /* 0x0011e4000c101d2a */
.L_x_3093:
[----:B------:R-:W-:Y:S05]  /*5b80*/  BSYNC B1 ;  /* 0x0000000000017941 */ /* 0x000fea0003800000 */
.L_x_3092:
[----:B------:R-:W-:-:S03]  /*5b90*/  UMOV UR4, 0xffffffff ;  /* 0xffffffff00047882 */ /* 0x000fc60000000000 */
[----:B------:R-:W-:Y:S05]  /*5ba0*/  BRA.DIV UR4, `(.L_x_3100) ;  /* 0x000002b204387947 */ /* 0x000fea000b800000 */
[----:B------:R1:W1:Y:S04]  /*5bb0*/  SHFL.IDX PT, R55, R100, 0x2, 0x181f ;  /* 0x00581f0064377f89 */ /* 0x00026800000e0000 */
[----:B0-----:R0:W0:Y:S02]  /*5bc0*/  SHFL.IDX PT, R57, R99, 0x2, 0x181f ;  /* 0x00581f0063397f89 */ /* 0x00102400000e0000 */
.L_x_3448:
        /* <DEDUP_REMOVED lines=10> */
[--C-:B------:R-:W-:Y:S02]  /*5c70*/  SHF.R.U32.HI R56, RZ, 0x8, R49.reuse ;  /* 0x00000008ff387819 */ /* 0x100fe40000011631 */
[----:B----4-:R-:W-:Y:S02]  /*5c80*/  LOP3.LUT R11, R49, 0xff, RZ, 0xc0, !PT ;  /* 0x000000ff310b7812 */ /* 0x010fe400078ec0ff */
[----:B------:R-:W-:Y:S02]  /*5c90*/  SHF.R.U32.HI R48, RZ, 0x18, R49 ;  /* 0x00000018ff307819 */ /* 0x000fe40000011631 */
[--C-:B------:R-:W-:Y:S02]  /*5ca0*/  SHF.R.U32.HI R59, RZ, 0x10, R51.reuse ;  /* 0x00000010ff3b7819 */ /* 0x100fe40000011633 */
[----:B------:R-:W-:Y:S02]  /*5cb0*/  SHF.R.U32.HI R54, RZ, 0x8, R51 ;  /* 0x00000008ff367819 */ /* 0x000fe40000011633 */
[----:B------:R-:W-:-:S02]  /*5cc0*/  LOP3.LUT R50, R51, 0xff, RZ, 0xc0, !PT ;  /* 0x000000ff33327812 */ /* 0x000fc400078ec0ff */
[----:B------:R-:W-:Y:S01]  /*5cd0*/  SHF.R.U32.HI R58, RZ, 0x10, R49 ;  /* 0x00000010ff3a7819 */ /* 0x000fe20000011631 */
[----:B--2---:R-:W-:Y:S01]  /*5ce0*/  IMAD.MOV.U32 R49, RZ, RZ, R15 ;  /* 0x000000ffff317224 */ /* 0x004fe200078e000f */
[----:B------:R-:W-:Y:S01]  /*5cf0*/  SHF.R.U32.HI R51, RZ, 0x18, R51 ;  /* 0x00000018ff337819 */ /* 0x000fe20000011633 */
[----:B------:R-:W-:Y:S01]  /*5d00*/  IMAD.SHL.U32 R15, R56, 0x100, RZ ;  /* 0x00000100380f7824 */ /* 0x000fe200078e00ff */
[----:B------:R-:W-:Y:S01]  /*5d10*/  PRMT R48, R48, 0x654, R11 ;  /* 0x0000065430307816 */ /* 0x000fe2000000000b */
[----:B------:R-:W-:Y:S01]  /*5d20*/  IMAD.MOV.U32 R11, RZ, RZ, R13 ;  /* 0x000000ffff0b7224 */ /* 0x000fe200078e000d */
[----:B------:R-:W-:Y:S01]  /*5d30*/  PRMT R50, R51, 0x654, R50 ;  /* 0x0000065433327816 */ /* 0x000fe20000000032 */
[----:B------:R-:W-:Y:S01]  /*5d40*/  IMAD.MOV.U32 R51, RZ, RZ, R12 ;  /* 0x000000ffff337224 */ /* 0x000fe200078e000c */
[----:B------:R-:W-:Y:S01]  /*5d50*/  SHF.L.U32 R13, R54, 0x8, RZ ;  /* 0x00000008360d7819 */ /* 0x000fe200000006ff */
[----:B------:R-:W-:Y:S01]  /*5d60*/  IMAD.U32 R12, R58, 0x10000, RZ ;  /* 0x000100003a0c7824 */ /* 0x000fe200078e00ff */
[----:B------:R-:W-:-:S02]  /*5d70*/  LOP3.LUT R15, R48, 0xff00, R15, 0xf8, !PT ;  /* 0x0000ff00300f7812 */ /* 0x000fc400078ef80f */
[----:B------:R-:W-:Y:S02]  /*5d80*/  LOP3.LUT R58, R50, 0xff00, R13, 0xf8, !PT ;  /* 0x0000ff00323a7812 */ /* 0x000fe400078ef80d */
[----:B------:R-:W-:Y:S02]  /*5d90*/  F2FP.F16.E4M3.UNPACK_B R54, R107.H1 ;  /* 0x0000006bff36723e */ /* 0x000fe400030006ff */
[----:B------:R-:W-:Y:S02]  /*5da0*/  F2FP.F16.E4M3.UNPACK_B R13, R11 ;  /* 0x0000000bff0d723e */ /* 0x000fe400020006ff */
[----:B------:R-:W-:Y:S01]  /*5db0*/  LOP3.LUT R12, R15, 0xff0000, R12, 0xf8, !PT ;  /* 0x00ff00000f0c7812 */ /* 0x000fe200078ef80c */
[----:B------:R-:W-:Y:S01]  /*5dc0*/  IMAD.U32 R15, R59, 0x10000, RZ ;  /* 0x000100003b0f7824 */ /* 0x000fe200078e00ff */
[-C--:B------:R-:W-:Y:S01]  /*5dd0*/  F2FP.F16.E4M3.UNPACK_B R56, R106.reuse.H1 ;  /* 0x0000006aff38723e */ /* 0x080fe200030006ff */
[----:B------:R-:W-:Y:S01]  /*5de0*/  HADD2.F32 R61, -RZ, R54.H0_H0 ;  /* 0x20000036ff3d7230 */ /* 0x000fe20000004100 */
[----:B------:R-:W-:Y:S01]  /*5df0*/  F2FP.F16.E4M3.UNPACK_B R107, R107 ;  /* 0x0000006bff6b723e */ /* 0x000fe200020006ff */
[--C-:B------:R-:W-:Y:S01]  /*5e00*/  HADD2.F32 R50, -RZ, R13.reuse.H1_H1 ;  /* 0x3000000dff327230 */ /* 0x100fe20000004100 */
[----:B------:R-:W-:Y:S01]  /*5e10*/  F2FP.F16.E4M3.UNPACK_B R106, R106 ;  /* 0x0000006aff6a723e */ /* 0x000fe200020006ff */
[----:B------:R-:W-:Y:S01]  /*5e20*/  HADD2.F32 R48, -RZ, R13.H0_H0 ;  /* 0x2000000dff307230 */ /* 0x000fe20000004100 */
[----:B------:R-:W-:Y:S01]  /*5e30*/  LOP3.LUT R13, R58, 0xff0000, R15, 0xf8, !PT ;  /* 0x00ff00003a0d7812 */ /* 0x000fe200078ef80f */
[----:B------:R-:W-:Y:S01]  /*5e40*/  HADD2.F32 R59, -RZ, R56.H0_H0 ;  /* 0x20000038ff3b7230 */ /* 0x000fe20000004100 */
[----:B------:R-:W-:Y:S01]  /*5e50*/  F2FP.F16.E4M3.UNPACK_B R15, R11.H1 ;  /* 0x0000000bff0f723e */ /* 0x000fe200030006ff */
[-C--:B------:R-:W-:Y:S01]  /*5e60*/  FMUL.FTZ R11, R50, R61.reuse ;  /* 0x0000003d320b7220 */ /* 0x080fe20000410000 */
[C---:B------:R-:W-:Y:S01]  /*5e70*/  FMUL.FTZ R61, R48.reuse, R61 ;  /* 0x0000003d303d7220 */ /* 0x040fe20000410000 */
[----:B------:R-:W-:Y:S01]  /*5e80*/  HADD2.F32 R58, -RZ, R54.H1_H1 ;  /* 0x30000036ff3a7230 */ /* 0x000fe20000004100 */
[----:B------:R-:W-:Y:S01]  /*5e90*/  F2FP.F16.E4M3.UNPACK_B R62, R13.H1 ;  /* 0x0000000dff3e723e */ /* 0x000fe200030006ff */
[----:B------:R-:W-:Y:S01]  /*5ea0*/  FFMA.FTZ R11, R48, R59, -R11 ;  /* 0x0000003b300b7223 */ /* 0x000fe2000001080b */
[----:B------:R-:W-:-:S02]  /*5eb0*/  HADD2.F32 R54, -RZ, R15.H1_H1 ;  /* 0x3000000fff367230 */ /* 0x000fc40000004100 */
[----:B------:R-:W-:Y:S01]  /*5ec0*/  FFMA.FTZ R48, R50, R59, R61 ;  /* 0x0000003b32307223 */ /* 0x000fe2000001003d */
[----:B------:R-:W-:Y:S02]  /*5ed0*/  HADD2.F32 R15, -RZ, R15.H0_H0 ;  /* 0x2000000fff0f7230 */ /* 0x000fe40000004100 */
[----:B------:R-:W-:Y:S01]  /*5ee0*/  HADD2.F32 R50, -RZ, R56.H1_H1 ;  /* 0x30000038ff327230 */ /* 0x000fe20000004100 */
[-C--:B------:R-:W-:Y:S01]  /*5ef0*/  F2FP.F16.E4M3.UNPACK_B R56, R51.reuse.H1 ;  /* 0x00000033ff38723e */ /* 0x080fe200030006ff */
[CC--:B------:R-:W-:Y:S01]  /*5f00*/  FMUL.FTZ R60, R54.reuse, R58.reuse ;  /* 0x0000003a363c7220 */ /* 0x0c0fe20000410000 */
[C---:B------:R-:W-:Y:S01]  /*5f10*/  FMUL.FTZ R59, R15.reuse, R58 ;  /* 0x0000003a0f3b7220 */ /* 0x040fe20000410000 */
[----:B------:R-:W-:Y:S02]  /*5f20*/  HADD2.F32 R63, -RZ, R107.H1_H1 ;  /* 0x3000006bff3f7230 */ /* 0x000fe40000004100 */
[--C-:B------:R-:W-:Y:S02]  /*5f30*/  HADD2.F32 R58, -RZ, R56.reuse.H1_H1 ;  /* 0x30000038ff3a7230 */ /* 0x100fe40000004100 */
[-C--:B------:R-:W-:Y:S01]  /*5f40*/  FFMA.FTZ R15, R15, R50.reuse, -R60 ;  /* 0x000000320f0f7223 */ /* 0x080fe2000001083c */
[----:B------:R-:W-:Y:S01]  /*5f50*/  FFMA.FTZ R50, R54, R50, R59 ;  /* 0x0000003236327223 */ /* 0x000fe2000001003b */
[----:B------:R-:W-:Y:S01]  /*5f60*/  F2FP.F16.E4M3.UNPACK_B R54, R51 ;  /* 0x00000033ff36723e */ /* 0x000fe200020006ff */
[----:B------:R-:W-:-:S02]  /*5f70*/  HADD2.F32 R56, -RZ, R56.H0_H0 ;  /* 0x20000038ff387230 */ /* 0x000fc40000004100 */
[----:B------:R-:W-:Y:S01]  /*5f80*/  FMUL.FTZ R51, R58, R63 ;  /* 0x0000003f3a337220 */ /* 0x000fe20000410000 */
[----:B------:R-:W-:Y:S01]  /*5f90*/  HADD2.F32 R61, -RZ, R106.H1_H1 ;  /* 0x3000006aff3d7230 */ /* 0x000fe20000004100 */
[----:B------:R-:W-:Y:S01]  /*5fa0*/  F2FP.F16.E4M3.UNPACK_B R60, R49 ;  /* 0x00000031ff3c723e */ /* 0x000fe200020006ff */
[----:B------:R-:W-:Y:S02]  /*5fb0*/  HADD2.F32 R107, -RZ, R107.H0_H0 ;  /* 0x2000006bff6b7230 */ /* 0x000fe40000004100 */
[C---:B------:R-:W-:Y:S01]  /*5fc0*/  FMUL.FTZ R65, R56.reuse, R63 ;  /* 0x0000003f38417220 */ /* 0x040fe20000410000 */
[--C-:B------:R-:W-:Y:S02]  /*5fd0*/  HADD2.F32 R59, -RZ, R54.reuse.H1_H1 ;  /* 0x30000036ff3b7230 */ /* 0x100fe40000004100 */
[-C--:B------:R-:W-:Y:S01]  /*5fe0*/  FFMA.FTZ R51, R56, R61.reuse, -R51 ;  /* 0x0000003d38337223 */ /* 0x080fe20000010833 */
[----:B------:R-:W-:Y:S02]  /*5ff0*/  HADD2.F32 R56, -RZ, R54.H0_H0 ;  /* 0x20000036ff387230 */ /* 0x000fe40000004100 */
[----:B------:R-:W-:Y:S01]  /*6000*/  FFMA.FTZ R54, R58, R61, R65 ;  /* 0x0000003d3a367223 */ /* 0x000fe20000010041 */
[----:B------:R-:W-:-:S02]  /*6010*/  HADD2.F32 R106, -RZ, R106.H0_H0 ;  /* 0x2000006aff6a7230 */ /* 0x000fc40000004100 */
[CC--:B------:R-:W-:Y:S01]  /*6020*/  FMUL.FTZ R63, R59.reuse, R107.reuse ;  /* 0x0000006b3b3f7220 */ /* 0x0c0fe20000410000 */
[----:B------:R-:W-:Y:S02]  /*6030*/  HADD2.F32 R61, -RZ, R60.H1_H1 ;  /* 0x3000003cff3d7230 */ /* 0x000fe40000004100 */
[C---:B------:R-:W-:Y:S01]  /*6040*/  FMUL.FTZ R58, R56.reuse, R107 ;  /* 0x0000006b383a7220 */ /* 0x040fe20000410000 */
[----:B------:R-:W-:Y:S02]  /*6050*/  HADD2.F32 R65, -RZ, R62.H0_H0 ;  /* 0x2000003eff417230 */ /* 0x000fe40000004100 */
[----:B------:R-:W-:Y:S01]  /*6060*/  FFMA.FTZ R56, R56, R106, -R63 ;  /* 0x0000006a38387223 */ /* 0x000fe2000001083f */
[----:B------:R-:W-:Y:S01]  /*6070*/  F2FP.F16.E4M3.UNPACK_B R63, R12.H1 ;  /* 0x0000000cff3f723e */ /* 0x000fe200030006ff */
[----:B------:R-:W-:Y:S01]  /*6080*/  FFMA.FTZ R59, R59, R106, R58 ;  /* 0x0000006a3b3b7223 */ /* 0x000fe2000001003a */
[----:B------:R-:W-:Y:S01]  /*6090*/  HADD2.F32 R58, -RZ, R60.H0_H0 ;  /* 0x2000003cff3a7230 */ /* 0x000fe20000004100 */
[----:B------:R-:W-:Y:S01]  /*60a0*/  F2FP.F16.E4M3.UNPACK_B R60, R49.H1 ;  /* 0x00000031ff3c723e */ /* 0x000fe200030006ff */
[----:B------:R-:W-:Y:S01]  /*60b0*/  FMUL.FTZ R67, R61, R65 ;  /* 0x000000413d437220 */ /* 0x000fe20000410000 */
[----:B------:R-:W-:Y:S01]  /*60c0*/  HADD2.F32 R64, -RZ, R63.H0_H0 ;  /* 0x2000003fff407230 */ /* 0x000fe20000004100 */
[----:B------:R-:W-:Y:S01]  /*60d0*/  F2FP.SATFINITE.E4M3.F32.PACK_AB_MERGE_C R50, R50, R15, RZ ;  /* 0x0000000f3232723e */ /* 0x000fe200048070ff */
[----:B------:R-:W-:Y:S01]  /*60e0*/  FMUL.FTZ R66, R58, R65 ;  /* 0x000000413a427220 */ /* 0x000fe20000410000 */
[----:B------:R-:W-:Y:S01]  /*60f0*/  HADD2.F32 R65, -RZ, R62.H1_H1 ;  /* 0x3000003eff417230 */ /* 0x000fe20000004100 */
[----:B------:R-:W-:Y:S01]  /*6100*/  F2FP.SATFINITE.E4M3.F32.PACK_AB_MERGE_C R51, R54, R51, RZ ;  /* 0x000000333633723e */ /* 0x000fe200048070ff */
[----:B------:R-:W-:-:S02]  /*6110*/  HADD2.F32 R62, -RZ, R60.H1_H1 ;  /* 0x3000003cff3e7230 */ /* 0x000fc40000004100 */
[-C--:B------:R-:W-:Y:S01]  /*6120*/  FFMA.FTZ R49, R58, R64.reuse, -R67 ;  /* 0x000000403a317223 */ /* 0x080fe20000010843 */
[----:B------:R-:W-:Y:S02]  /*6130*/  HADD2.F32 R60, -RZ, R60.H0_H0 ;  /* 0x2000003cff3c7230 */ /* 0x000fe40000004100 */
[----:B------:R-:W-:Y:S01]  /*6140*/  FFMA.FTZ R58, R61, R64, R66 ;  /* 0x000000403d3a7223 */ /* 0x000fe20000010042 */
[----:B------:R-:W-:Y:S02]  /*6150*/  HADD2.F32 R63, -RZ, R63.H1_H1 ;  /* 0x3000003fff3f7230 */ /* 0x000fe40000004100 */
[----:B------:R-:W-:Y:S01]  /*6160*/  FMUL.FTZ R61, R62, R65 ;  /* 0x000000413e3d7220 */ /* 0x000fe20000410000 */
[----:B------:R-:W-:Y:S01]  /*6170*/  F2FP.F16.E4M3.UNPACK_B R64, R13 ;  /* 0x0000000dff40723e */ /* 0x000fe200020006ff */
[C---:B------:R-:W-:Y:S01]  /*6180*/  FMUL.FTZ R65, R60.reuse, R65 ;  /* 0x000000413c417220 */ /* 0x040fe20000410000 */
[----:B------:R-:W-:Y:S01]  /*6190*/  F2FP.SATFINITE.E4M3.F32.PACK_AB_MERGE_C R51, R59, R56, R51 ;  /* 0x000000383b33723e */ /* 0x000fe20004807033 */
[-C--:B------:R-:W-:Y:S01]  /*61a0*/  FFMA.FTZ R60, R60, R63.reuse, -R61 ;  /* 0x0000003f3c3c7223 */ /* 0x080fe2000001083d */
[----:B------:R-:W-:Y:S01]  /*61b0*/  F2FP.F16.E4M3.UNPACK_B R61, R14.H1 ;  /* 0x0000000eff3d723e */ /* 0x000fe200030006ff */
[----:B------:R-:W-:Y:S01]  /*61c0*/  FFMA.FTZ R13, R62, R63, R65 ;  /* 0x0000003f3e0d7223 */ /* 0x000fe20000010041 */
[----:B------:R-:W-:Y:S01]  /*61d0*/  F2FP.F16.E4M3.UNPACK_B R63, R12 ;  /* 0x0000000cff3f723e */ /* 0x000fe200020006ff */
[----:B------:R-:W-:Y:S01]  /*61e0*/  HADD2.F32 R65, -RZ, R64.H1_H1 ;  /* 0x30000040ff417230 */ /* 0x000fe20000004100 */
[----:B------:R-:W-:Y:S01]  /*61f0*/  F2FP.F16.E4M3.UNPACK_B R14, R14 ;  /* 0x0000000eff0e723e */ /* 0x000fe200020006ff */
[--C-:B------:R-:W-:Y:S01]  /*6200*/  HADD2.F32 R62, -RZ, R61.reuse.H1_H1 ;  /* 0x3000003dff3e7230 */ /* 0x100fe20000004100 */
[----:B------:R-:W-:Y:S01]  /*6210*/  F2FP.SATFINITE.E4M3.F32.PACK_AB_MERGE_C R60, R13, R60, RZ ;  /* 0x0000003c0d3c723e */ /* 0x000fe200048070ff */
[----:B------:R-:W-:Y:S01]  /*6220*/  HADD2.F32 R61, -RZ, R61.H0_H0 ;  /* 0x2000003dff3d7230 */ /* 0x000fe20000004100 */
[----:B------:R-:W-:Y:S01]  /*6230*/  F2FP.SATFINITE.E4M3.F32.PACK_AB_MERGE_C R13, R48, R11, R50 ;  /* 0x0000000b300d723e */ /* 0x000fe20004807032 */
[----:B------:R-:W-:-:S02]  /*6240*/  HADD2.F32 R12, -RZ, R63.H1_H1 ;  /* 0x3000003fff0c7230 */ /* 0x000fc40000004100 */
[CC--:B------:R-:W-:Y:S01]  /*6250*/  FMUL.FTZ R66, R62.reuse, R65.reuse ;  /* 0x000000413e427220 */ /* 0x0c0fe20000410000 */
[----:B------:R-:W-:Y:S02]  /*6260*/  HADD2.F32 R63, -RZ, R63.H0_H0 ;  /* 0x2000003fff3f7230 */ /* 0x000fe40000004100 */
[C---:B------:R-:W-:Y:S01]  /*6270*/  FMUL.FTZ R65, R61.reuse, R65 ;  /* 0x000000413d417220 */ /* 0x040fe20000410000 */
[-C--:B------:R-:W-:Y:S01]  /*6280*/  FFMA.FTZ R66, R61, R12.reuse, -R66 ;  /* 0x0000000c3d427223 */ /* 0x080fe20000010842 */
[----:B------:R-:W-:Y:S02]  /*6290*/  HADD2.F32 R61, -RZ, R64.H0_H0 ;  /* 0x20000040ff3d7230 */ /* 0x000fe40000004100 */
[----:B------:R-:W-:Y:S01]  /*62a0*/  FFMA.FTZ R65, R62, R12, R65 ;  /* 0x0000000c3e417223 */ /* 0x000fe20000010041 */
[--C-:B------:R-:W-:Y:S02]  /*62b0*/  HADD2.F32 R12, -RZ, R14.reuse.H1_H1 ;  /* 0x3000000eff0c7230 */ /* 0x100fe40000004100 */
[----:B------:R-:W-:-:S02]  /*62c0*/  HADD2.F32 R14, -RZ, R14.H0_H0 ;  /* 0x2000000eff0e7230 */ /* 0x000fc40000004100 */
[----:B------:R-:W-:Y:S01]  /*62d0*/  F2FP.SATFINITE.E4M3.F32.PACK_AB_MERGE_C R65, R65, R66, RZ ;  /* 0x000000424141723e */ /* 0x000fe200048070ff */
[-C--:B------:R-:W-:Y:S02]  /*62e0*/  FMUL.FTZ R15, R12, R61.reuse ;  /* 0x0000003d0c0f7220 */ /* 0x080fe40000410000 */
[C---:B------:R-:W-:Y:S02]  /*62f0*/  FMUL.FTZ R61, R14.reuse, R61 ;  /* 0x0000003d0e3d7220 */ /* 0x040fe40000410000 */
[-C--:B------:R-:W-:Y:S02]  /*6300*/  FFMA.FTZ R15, R14, R63.reuse, -R15 ;  /* 0x0000003f0e0f7223 */ /* 0x080fe4000001080f */
[----:B------:R-:W-:-:S05]  /*6310*/  FFMA.FTZ R12, R12, R63, R61 ;  /* 0x0000003f0c0c7223 */ /* 0x000fca000001003d */
[----:B------:R-:W-:Y:S01]  /*6320*/  F2FP.SATFINITE.E4M3.F32.PACK_AB_MERGE_C R14, R12, R15, R65 ;  /* 0x0000000f0c0e723e */ /* 0x000fe20004807041 */
[----:B------:R-:W-:Y:S01]  /*6330*/  IMAD.MOV.U32 R12, RZ, RZ, R51 ;  /* 0x000000ffff0c7224 */ /* 0x000fe200078e0033 */
[----:B------:R-:W-:-:S07]  /*6340*/  F2FP.SATFINITE.E4M3.F32.PACK_AB_MERGE_C R15, R58, R49, R60 ;  /* 0x000000313a0f723e */ /* 0x000fce000480703c */
.L_x_3106:
[----:B------:R-:W-:Y:S05]  /*6350*/  BSYNC B3 ;  /* 0x0000000000037941 */ /* 0x000fea0003800000 */
.L_x_3105:
[----:B--2---:R0:W-:Y:S02]  /*6360*/  ST.E.128 desc[UR42][R52.64], R12 ;  /* 0x0000000c34007985 */ /* 0x0041e4000c101d2a */
.L_x_3104:
[----:B------:R-:W-:Y:S05]  /*6370*/  BSYNC B2 ;  /* 0x0000000000027941 */ /* 0x000fea0003800000 */
.L_x_3103:
        /* <DEDUP_REMOVED lines=8> */
[----:B------:R-:W-:Y:S02]  /*6400*/  SHF.R.U32.HI R53, RZ, 0x8, R45 ;  /* 0x00000008ff357819 */ /* 0x000fe4000001162d */
[----:B------:R-:W-:Y:S02]  /*6410*/  SHF.R.U32.HI R51, RZ, 0x8, R47 ;  /* 0x00000008ff337819 */ /* 0x000fe4000001162f */
[--C-:B------:R-:W-:Y:S02]  /*6420*/  SHF.R.U32.HI R44, RZ, 0x18, R45.reuse ;  /* 0x00000018ff2c7819 */ /* 0x100fe4000001162d */
[----:B----4-:R-:W-:Y:S01]  /*6430*/  LOP3.LUT R11, R45, 0xff, RZ, 0xc0, !PT ;  /* 0x000000ff2d0b7812 */ /* 0x010fe200078ec0ff */
        /* <DEDUP_REMOVED lines=33> */
[-C--:B------:R-:W-:Y:S01]  /*6650*/  FMUL.FTZ R54, R50, R52.reuse ;  /* 0x0000003432367220 */ /* 0x080fe20000410000 */
[----:B------:R-:W-:Y:S01]  /*6660*/  FMUL.FTZ R57, R47, R52 ;  /* 0x000000342f397220 */ /* 0x000fe20000410000 */
[----:B------:R-:W-:Y:S01]  /*6670*/  F2FP.F16.E4M3.UNPACK_B R46, R45.H1 ;  /* 0x0000002dff2e723e */ /* 0x000fe200030006ff */
[----:B------:R-:W-:-:S02]  /*6680*/  HADD2.F32 R52, -RZ, R104.H1_H1 ;  /* 0x30000068ff347230 */ /* 0x000fc40000004100 */
[-C--:B------:R-:W-:Y:S01]  /*6690*/  FFMA.FTZ R54, R47, R51.reuse, -R54 ;  /* 0x000000332f367223 */ /* 0x080fe20000010836 */
[----:B------:R-:W-:Y:S01]  /*66a0*/  FFMA.FTZ R57, R50, R51, R57 ;  /* 0x0000003332397223 */ /* 0x000fe20000010039 */
[----:B------:R-:W-:Y:S01]  /*66b0*/  F2FP.F16.E4M3.UNPACK_B R45, R45 ;  /* 0x0000002dff2d723e */ /* 0x000fe200020006ff */
[--C-:B------:R-:W-:Y:S01]  /*66c0*/  HADD2.F32 R51, -RZ, R46.reuse.H1_H1 ;  /* 0x3000002eff337230 */ /* 0x100fe20000004100 */
[----:B------:R-:W-:Y:S01]  /*66d0*/  F2FP.F16.E4M3.UNPACK_B R103, R103 ;  /* 0x00000067ff67723e */ /* 0x000fe200020006ff */
[----:B------:R-:W-:Y:S01]  /*66e0*/  HADD2.F32 R50, -RZ, R46.H0_H0 ;  /* 0x2000002eff327230 */ /* 0x000fe20000004100 */
[----:B------:R-:W-:Y:S01]  /*66f0*/  F2FP.F16.E4M3.UNPACK_B R58, R44.H1 ;  /* 0x0000002cff3a723e */ /* 0x000fe200030006ff */
[--C-:B------:R-:W-:Y:S02]  /*6700*/  HADD2.F32 R46, -RZ, R45.reuse.H0_H0 ;  /* 0x2000002dff2e7230 */ /* 0x100fe40000004100 */
[----:B------:R-:W-:Y:S01]  /*6710*/  FMUL.FTZ R55, R51, R52 ;  /* 0x0000003433377220 */ /* 0x000fe20000410000 */
[----:B------:R-:W-:-:S02]  /*6720*/  HADD2.F32 R47, -RZ, R45.H1_H1 ;  /* 0x3000002dff2f7230 */ /* 0x000fc40000004100 */
[----:B------:R-:W-:Y:S01]  /*6730*/  FMUL.FTZ R52, R50, R52 ;  /* 0x0000003432347220 */ /* 0x000fe20000410000 */
[----:B------:R-:W-:Y:S02]  /*6740*/  HADD2.F32 R104, -RZ, R104.H0_H0 ;  /* 0x20000068ff687230 */ /* 0x000fe40000004100 */
[--C-:B------:R-:W-:Y:S02]  /*6750*/  HADD2.F32 R45, -RZ, R103.reuse.H1_H1 ;  /* 0x30000067ff2d7230 */ /* 0x100fe40000004100 */
[----:B------:R-:W-:Y:S02]  /*6760*/  HADD2.F32 R103, -RZ, R103.H0_H0 ;  /* 0x20000067ff677230 */ /* 0x000fe40000004100 */
[-C--:B------:R-:W-:Y:S01]  /*6770*/  FMUL.FTZ R53, R47, R104.reuse ;  /* 0x000000682f357220 */ /* 0x080fe20000410000 */
[----:B------:R-:W-:Y:S01]  /*6780*/  FMUL.FTZ R104, R46, R104 ;  /* 0x000000682e687220 */ /* 0x000fe20000410000 */
[-C--:B------:R-:W-:Y:S01]  /*6790*/  FFMA.FTZ R51, R51, R45.reuse, R52 ;  /* 0x0000002d33337223 */ /* 0x080fe20000010034 */
[----:B------:R-:W-:Y:S01]  /*67a0*/  FFMA.FTZ R50, R50, R45, -R55 ;  /* 0x0000002d32327223 */ /* 0x000fe20000010837 */
[----:B------:R-:W-:Y:S01]  /*67b0*/  F2FP.F16.E4M3.UNPACK_B R52, R15.H1 ;  /* 0x0000000fff34723e */ /* 0x000fe200030006ff */
[-C--:B------:R-:W-:Y:S01]  /*67c0*/  FFMA.FTZ R45, R46, R103.reuse, -R53 ;  /* 0x000000672e2d7223 */ /* 0x080fe20000010835 */
[----:B------:R-:W-:Y:S01]  /*67d0*/  FFMA.FTZ R46, R47, R103, R104 ;  /* 0x000000672f2e7223 */ /* 0x000fe20000010068 */
[----:B------:R-:W-:Y:S01]  /*67e0*/  F2FP.SATFINITE.E4M3.F32.PACK_AB_MERGE_C R47, R57, R54, RZ ;  /* 0x00000036392f723e */ /* 0x000fe200048070ff */
[----:B------:R-:W-:Y:S01]  /*67f0*/  HADD2.F32 R60, -RZ, R58.H1_H1 ;  /* 0x3000003aff3c7230 */ /* 0x000fe20000004100 */
[----:B------:R-:W-:Y:S01]  /*6800*/  F2FP.SATFINITE.E4M3.F32.PACK_AB_MERGE_C R50, R51, R50, RZ ;  /* 0x000000323332723e */ /* 0x000fe200048070ff */
[--C-:B------:R-:W-:Y:S01]  /*6810*/  HADD2.F32 R53, -RZ, R52.reuse.H0_H0 ;  /* 0x20000034ff357230 */ /* 0x100fe20000004100 */
[-C--:B------:R-:W-:Y:S01]  /*6820*/  F2FP.F16.E4M3.UNPACK_B R55, R13.reuse.H1 ;  /* 0x0000000dff37723e */ /* 0x080fe200030006ff */
[----:B------:R-:W-:Y:S01]  /*6830*/  HADD2.F32 R52, -RZ, R52.H1_H1 ;  /* 0x30000034ff347230 */ /* 0x000fe20000004100 */
[----:B------:R-:W-:Y:S01]  /*6840*/  F2FP.F16.E4M3.UNPACK_B R51, R14.H1 ;  /* 0x0000000eff33723e */ /* 0x000fe200030006ff */
[----:B------:R-:W-:Y:S01]  /*6850*/  HADD2.F32 R58, -RZ, R58.H0_H0 ;  /* 0x2000003aff3a7230 */ /* 0x000fe20000004100 */
[----:B------:R-:W-:Y:S01]  /*6860*/  F2FP.F16.E4M3.UNPACK_B R57, R44 ;  /* 0x0000002cff39723e */ /* 0x000fe200020006ff */
        /* <DEDUP_REMOVED lines=13> */
[----:B------:R-:W-:Y:S01]  /*6940*/  FFMA.FTZ R60, R51, R53, -R60 ;  /* 0x00000035333c7223 */ /* 0x000fe2000001083c */
[----:B------:R-:W-:-:S02]  /*6950*/  HADD2.F32 R57, -RZ, R57.H0_H0 ;  /* 0x20000039ff397230 */ /* 0x000fc40000004100 */
[----:B------:R-:W-:Y:S01]  /*6960*/  FFMA.FTZ R59, R44, R53, R59 ;  /* 0x000000352c3b7223 */ /* 0x000fe2000001003b */
[--C-:B------:R-:W-:Y:S02]  /*6970*/  HADD2.F32 R44, -RZ, R15.reuse.H0_H0 ;  /* 0x2000000fff2c7230 */ /* 0x100fe40000004100 */
[----:B------:R-:W-:Y:S01]  /*6980*/  FFMA.FTZ R56, R52, R56, R61 ;  /* 0x0000003834387223 */ /* 0x000fe2000001003d */
[----:B------:R-:W-:Y:S02]  /*6990*/  HADD2.F32 R51, -RZ, R15.H1_H1 ;  /* 0x3000000fff337230 */ /* 0x000fe40000004100 */
[--C-:B------:R-:W-:Y:S01]  /*69a0*/  HADD2.F32 R15, -RZ, R14.reuse.H0_H0 ;  /* 0x2000000eff0f7230 */ /* 0x100fe20000004100 */
[----:B------:R-:W-:Y:S01]  /*69b0*/  F2FP.SATFINITE.E4M3.F32.PACK_AB_MERGE_C R59, R59, R60, RZ ;  /* 0x0000003c3b3b723e */ /* 0x000fe200048070ff */
[----:B------:R-:W-:Y:S02]  /*69c0*/  HADD2.F32 R14, -RZ, R14.H1_H1 ;  /* 0x3000000eff0e7230 */ /* 0x000fe40000004100 */
[----:B------:R-:W-:Y:S01]  /*69d0*/  FMUL.FTZ R53, R51, R58 ;  /* 0x0000003a33357220 */ /* 0x000fe20000410000 */
[----:B------:R-:W-:-:S02]  /*69e0*/  HADD2.F32 R55, -RZ, R55.H0_H0 ;  /* 0x20000037ff377230 */ /* 0x000fc40000004100 */
        /* <DEDUP_REMOVED lines=8> */
[----:B------:R-:W-:Y:S02]  /*6a70*/  F2FP.SATFINITE.E4M3.F32.PACK_AB_MERGE_C R56, R56, R13, RZ ;  /* 0x0000000d3838723e */ /* 0x000fe400048070ff */
[----:B------:R-:W-:-:S02]  /*6a80*/  F2FP.SATFINITE.E4M3.F32.PACK_AB_MERGE_C R13, R12, R11, R47 ;  /* 0x0000000b0c0d723e */ /* 0x000fc4000480702f */
[----:B------:R-:W-:Y:S02]  /*6a90*/  F2FP.SATFINITE.E4M3.F32.PACK_AB_MERGE_C R12, R46, R45, R50 ;  /* 0x0000002d2e0c723e */ /* 0x000fe40004807032 */
[----:B------:R-:W-:Y:S02]  /*6aa0*/  F2FP.SATFINITE.E4M3.F32.PACK_AB_MERGE_C R14, R57, R52, R59 ;  /* 0x00000034390e723e */ /* 0x000fe4000480703b */
[----:B------:R-:W-:-:S07]  /*6ab0*/  F2FP.SATFINITE.E4M3.F32.PACK_AB_MERGE_C R15, R58, R53, R56 ;  /* 0x000000353a0f723e */ /* 0x000fce0004807038 */
.L_x_3108:
[----:B------:R-:W-:Y:S05]  /*6ac0*/  BSYNC B2 ;  /* 0x0000000000027941 */ /* 0x000fea0003800000 */
.L_x_3107:
[----:B0-----:R0:W-:Y:S02]  /*6ad0*/  ST.E.128 desc[UR42][R48.64], R12 ;  /* 0x0000000c30007985 */ /* 0x0011e4000c101d2a */
.L_x_3102:
[----:B------:R-:W-:Y:S05]  /*6ae0*/  BSYNC B1 ;  /* 0x0000000000017941 */ /* 0x000fea0003800000 */
.L_x_3101:
[----:B------:R-:W-:-:S03]  /*6af0*/  UMOV UR4, 0xffffffff ;  /* 0xffffffff00047882 */ /* 0x000fc60000000000 */
[----:B------:R-:W-:Y:S05]  /*6b00*/  BRA.DIV UR4, `(.L_x_3109) ;  /* 0x000002a204ac7947 */ /* 0x000fea000b800000 */
[----:B------:R1:W1:Y:S04]  /*6b10*/  SHFL.IDX PT, R47, R100, 0x3, 0x181f ;  /* 0x00781f00642f7f89 */ /* 0x00026800000e0000 */
[----:B0-2---:R-:W0:Y:S02]  /*6b20*/  SHFL.IDX PT, R99, R99, 0x3, 0x181f ;  /* 0x00781f0063637f89 */ /* 0x005e2400000e0000 */
.L_x_3452:
        /* <DEDUP_REMOVED lines=20> */
[----:B--2---:R-:W-:Y:S01]  /*6c70*/  IMAD.MOV.U32 R11, RZ, RZ, R13 ;  /* 0x000000ffff0b7224 */ /* 0x004fe200078e000d */
[----:B------:R-:W-:Y:S01]  /*6c80*/  PRMT R42, R42, 0x654, R41 ;  /* 0x000006542a2a7816 */ /* 0x000fe20000000029 */
[----:B------:R-:W-:Y:S01]  /*6c90*/  IMAD.MOV.U32 R41, RZ, RZ, R12 ;  /* 0x000000ffff297224 */ /* 0x000fe200078e000c */
[----:B------:R-:W-:Y:S01]  /*6ca0*/  LOP3.LUT R13, R40, 0xff00, R43, 0xf8, !PT ;  /* 0x0000ff00280d7812 */ /* 0x000fe200078ef82b */
[----:B------:R-:W-:Y:S01]  /*6cb0*/  IMAD.U32 R40, R48, 0x10000, RZ ;  /* 0x0001000030287824 */ /* 0x000fe200078e00ff */
[----:B------:R-:W-:Y:S01]  /*6cc0*/  LOP3.LUT R42, R42, 0xff00, R49, 0xf8, !PT ;  /* 0x0000ff002a2a7812 */ /* 0x000fe200078ef831 */
[----:B------:R-:W-:Y:S01]  /*6cd0*/  IMAD.U32 R49, R46, 0x10000, RZ ;  /* 0x000100002e317824 */ /* 0x000fe200078e00ff */
        /* <DEDUP_REMOVED lines=28> */
[----:B------:R-:W-:Y:S01]  /*6ea0*/  F2FP.F16.E4M3.UNPACK_B R54, R40 ;  /* 0x00000028ff36723e */ /* 0x000fe200020006ff */
        /* <DEDUP_REMOVED lines=18> */
[----:B------:R-:W-:Y:S01]  /*6fd0*/  F2FP.F16.E4M3.UNPACK_B R55, R40.H1 ;  /* 0x00000028ff37723e */ /* 0x000fe200030006ff */
[--C-:B------:R-:W-:Y:S01]  /*6fe0*/  HADD2.F32 R50, -RZ, R49.reuse.H0_H0 ;  /* 0x20000031ff327230 */ /* 0x100fe20000004100 */
[-C--:B------:R-:W-:Y:S01]  /*6ff0*/  F2FP.F16.E4M3.UNPACK_B R52, R13.reuse.H1 ;  /* 0x0000000dff34723e */ /* 0x080fe200030006ff */
[----:B------:R-:W-:Y:S01]  /*7000*/  HADD2.F32 R49, -RZ, R49.H1_H1 ;  /* 0x30000031ff317230 */ /* 0x000fe20000004100 */
[----:B------:R-:W-:Y:S01]  /*7010*/  F2FP.F16.E4M3.UNPACK_B R48, R14.H1 ;  /* 0x0000000eff30723e */ /* 0x000fe200030006ff */
[----:B------:R-:W-:Y:S01]  /*7020*/  HADD2.F32 R56, -RZ, R55.H1_H1 ;  /* 0x30000037ff387230 */ /* 0x000fe20000004100 */
[----:B------:R-:W-:Y:S01]  /*7030*/  F2FP.SATFINITE.E4M3.F32.PACK_AB_MERGE_C R46, R53, R46, RZ ;  /* 0x0000002e352e723e */ /* 0x000fe200048070ff */
[----:B------:R-:W-:Y:S01]  /*7040*/  HADD2.F32 R53, -RZ, R52.H1_H1 ;  /* 0x30000034ff357230 */ /* 0x000fe20000004100 */
[----:B------:R-:W-:Y:S01]  /*7050*/  F2FP.F16.E4M3.UNPACK_B R51, R13 ;  /* 0x0000000dff33723e */ /* 0x000fe200020006ff */
[----:B------:R-:W-:-:S02]  /*7060*/  HADD2.F32 R40, -RZ, R48.H1_H1 ;  /* 0x30000030ff287230 */ /* 0x000fc40000004100 */
[-C--:B------:R-:W-:Y:S01]  /*7070*/  FMUL.FTZ R13, R49, R56.reuse ;  /* 0x00000038310d7220 */ /* 0x080fe20000410000 */
[----:B------:R-:W-:Y:S01]  /*7080*/  HADD2.F32 R48, -RZ, R48.H0_H0 ;  /* 0x20000030ff307230 */ /* 0x000fe20000004100 */
[----:B------:R-:W-:Y:S01]  /*7090*/  F2FP.F16.E4M3.UNPACK_B R15, R15 ;  /* 0x0000000fff0f723e */ /* 0x000fe200020006ff */
[C---:B------:R-:W-:Y:S01]  /*70a0*/  FMUL.FTZ R56, R50.reuse, R56 ;  /* 0x0000003832387220 */ /* 0x040fe20000410000 */
[----:B------:R-:W-:Y:S01]  /*70b0*/  FFMA.FTZ R58, R50, R53, -R13 ;  /* 0x00000035323a7223 */ /* 0x000fe2000001080d */
[----:B------:R-:W-:Y:S02]  /*70c0*/  HADD2.F32 R13, -RZ, R51.H1_H1 ;  /* 0x30000033ff0d7230 */ /* 0x000fe40000004100 */
[-C--:B------:R-:W-:Y:S01]  /*70d0*/  FMUL.FTZ R59, R40, R57.reuse ;  /* 0x00000039283b7220 */ /* 0x080fe20000410000 */
[----:B------:R-:W-:Y:S01]  /*70e0*/  FMUL.FTZ R57, R48, R57 ;  /* 0x0000003930397220 */ /* 0x000fe20000410000 */
[----:B------:R-:W-:Y:S01]  /*70f0*/  F2FP.F16.E4M3.UNPACK_B R14, R14 ;  /* 0x0000000eff0e723e */ /* 0x000fe200020006ff */
[----:B------:R-:W-:-:S02]  /*7100*/  HADD2.F32 R55, -RZ, R55.H0_H0 ;  /* 0x20000037ff377230 */ /* 0x000fc40000004100 */
[-C--:B------:R-:W-:Y:S01]  /*7110*/  FFMA.FTZ R59, R48, R13.reuse, -R59 ;  /* 0x0000000d303b7223 */ /* 0x080fe2000001083b */
[----:B------:R-:W-:Y:S01]  /*7120*/  FFMA.FTZ R50, R40, R13, R57 ;  /* 0x0000000d28327223 */ /* 0x000fe20000010039 */
[--C-:B------:R-:W-:Y:S02]  /*7130*/  HADD2.F32 R40, -RZ, R15.reuse.H0_H0 ;  /* 0x2000000fff287230 */ /* 0x100fe40000004100 */
[----:B------:R-:W-:Y:S01]  /*7140*/  FFMA.FTZ R61, R49, R53, R56 ;  /* 0x00000035313d7223 */ /* 0x000fe20000010038 */
[--C-:B------:R-:W-:Y:S02]  /*7150*/  HADD2.F32 R13, -RZ, R14.reuse.H0_H0 ;  /* 0x2000000eff0d7230 */ /* 0x100fe40000004100 */
[----:B------:R-:W-:Y:S02]  /*7160*/  HADD2.F32 R15, -RZ, R15.H1_H1 ;  /* 0x3000000fff0f7230 */ /* 0x000fe40000004100 */
[----:B------:R-:W-:Y:S01]  /*7170*/  FMUL.FTZ R56, R40, R55 ;  /* 0x0000003728387220 */ /* 0x000fe20000410000 */
[----:B------:R-:W-:-:S02]  /*7180*/  HADD2.F32 R14, -RZ, R14.H1_H1 ;  /* 0x3000000eff0e7230 */ /* 0x000fc40000004100 */
[-C--:B------:R-:W-:Y:S01]  /*7190*/  FMUL.FTZ R49, R13, R54.reuse ;  /* 0x000000360d317220 */ /* 0x080fe20000410000 */
[----:B------:R-:W-:Y:S02]  /*71a0*/  HADD2.F32 R52, -RZ, R52.H0_H0 ;  /* 0x20000034ff347230 */ /* 0x000fe40000004100 */
[C---:B------:R-:W-:Y:S01]  /*71b0*/  FMUL.FTZ R53, R15.reuse, R55 ;  /* 0x000000370f357220 */ /* 0x040fe20000410000 */
[----:B------:R-:W-:Y:S02]  /*71c0*/  HADD2.F32 R51, -RZ, R51.H0_H0 ;  /* 0x20000033ff337230 */ /* 0x000fe40000004100 */
[----:B------:R-:W-:Y:S01]  /*71d0*/  FMUL.FTZ R48, R14, R54 ;  /* 0x000000360e307220 */ /* 0x000fe20000410000 */
[----:B------:R-:W-:Y:S01]  /*71e0*/  F2FP.SATFINITE.E4M3.F32.PACK_AB_MERGE_C R50, R50, R59, RZ ;  /* 0x0000003b3232723e */ /* 0x000fe200048070ff */
        /* <DEDUP_REMOVED lines=9> */
.L_x_3114:
[----:B------:R-:W-:Y:S05]  /*7280*/  BSYNC B2 ;  /* 0x0000000000027941 */ /* 0x000fea0003800000 */
.L_x_3113:
[----:B--2---:R2:W-:Y:S02]  /*7290*/  ST.E.128 desc[UR42][R44.64], R12 ;  /* 0x0000000c2c007985 */ /* 0x0045e4000c101d2a */
.L_x_3112:
[----:B------:R-:W-:Y:S05]  /*72a0*/  BSYNC B1 ;  /* 0x0000000000017941 */ /* 0x000fea0003800000 */
.L_x_3111:
[----:B------:R-:W-:-:S13]  /*72b0*/  LOP3.LUT P2, RZ, R23, 0x2, RZ, 0xc0, !PT ;  /* 0x0000000217ff7812 */ /* 0x000fda000784c0ff */
[----:B------:R-:W-:Y:S05]  /*72c0*/  @P2 BRA `(.L_x_3110) ;  /* 0x0000005400882947 */ /* 0x000fea0003800000 */
[----:B--2---:R2:W2:Y:S01]  /*72d0*/  LDS.128 R12, [R89+0x2f400] ;  /* 0x02f40000590c7984 */ /* 0x0044a20000000c00 */
[----:B0-----:R-:W-:Y:S01]  /*72e0*/  IADD3 R40, P2, R22, R99, RZ ;  /* 0x0000006316287210 */ /* 0x001fe20007f5e0ff */
[----:B------:R-:W-:Y:S04]  /*72f0*/  BSSY B1, `(.L_x_3115) ;  /* 0x000006e000017945 */ /* 0x000fe80003800000 */
[----:B-1----:R-:W-:Y:S01]  /*7300*/  IMAD.X R41, R47, 0x1, R218, P2 ;  /* 0x000000012f297824 */ /* 0x002fe200010e06da */
[----:B------:R-:W-:-:S13]  /*7310*/  ISETP.GE.AND P2, PT, R219, R101, PT ;  /* 0x00000065db00720c */ /* 0x000fda0003f46270 */
[----:B------:R-:W-:Y:S05]  /*7320*/  @P2 BRA `(.L_x_3116) ;  /* 0x0000000400a82947 */ /* 0x000fea0003800000 */
[----:B----4-:R-:W-:Y:S02]  /*7330*/  LOP3.LUT R11, R37, 0xff, RZ, 0xc0, !PT ;  /* 0x000000ff250b7812 */ /* 0x010fe400078ec0ff */
[----:B------:R-:W-:Y:S02]  /*7340*/  SHF.R.U32.HI R36, RZ, 0x18, R37 ;  /* 0x00000018ff247819 */ /* 0x000fe40000011625 */
[----:B------:R-:W-:Y:S02]  /*7350*/  SHF.R.U32.HI R38, RZ, 0x8, R39 ;  /* 0x00000008ff267819 */ /* 0x000fe40000011627 */
[--C-:B------:R-:W-:Y:S02]  /*7360*/  SHF.R.U32.HI R44, RZ, 0x8, R37.reuse ;  /* 0x00000008ff2c7819 */ /* 0x100fe40000011625 */
[----:B------:R-:W-:Y:S01]  /*7370*/  SHF.R.U32.HI R45, RZ, 0x10, R37 ;  /* 0x00000010ff2d7819 */ /* 0x000fe20000011625 */
[----:B------:R-:W-:Y:S01]  /*7380*/  IMAD.SHL.U32 R38, R38, 0x100, RZ ;  /* 0x0000010026267824 */ /* 0x000fe200078e00ff */
[----:B------:R-:W-:Y:S01]  /*7390*/  PRMT R36, R36, 0x654, R11 ;  /* 0x0000065424247816 */ /* 0x000fe2000000000b */
[----:B--2---:R-:W-:Y:S01]  /*73a0*/  IMAD.MOV.U32 R37, RZ, RZ, R12 ;  /* 0x000000ffff257224 */ /* 0x004fe200078e000c */
[----:B------:R-:W-:Y:S01]  /*73b0*/  SHF.R.U32.HI R42, RZ, 0x10, R39 ;  /* 0x00000010ff2a7819 */ /* 0x000fe20000011627 */
[----:B------:R-:W-:Y:S01]  /*73c0*/  IMAD.U32 R12, R45, 0x10000, RZ ;  /* 0x000100002d0c7824 */ /* 0x000fe200078e00ff */
[----:B------:R-:W-:-:S02]  /*73d0*/  SHF.L.U32 R11, R44, 0x8, RZ ;  /* 0x000000082c0b7819 */ /* 0x000fc400000006ff */
[----:B------:R-:W-:Y:S02]  /*73e0*/  LOP3.LUT R43, R39, 0xff0000ff, RZ, 0xc0, !PT ;  /* 0xff0000ff272b7812 */ /* 0x000fe400078ec0ff */
[----:B------:R-:W-:Y:S01]  /*73f0*/  LOP3.LUT R39, R36, 0xff00, R11, 0xf8, !PT ;  /* 0x0000ff0024277812 */ /* 0x000fe200078ef80b */
[----:B------:R-:W-:Y:S01]  /*7400*/  IMAD.U32 R36, R42, 0x10000, RZ ;  /* 0x000100002a247824 */ /* 0x000fe200078e00ff */
[----:B------:R-:W-:Y:S02]  /*7410*/  LOP3.LUT R43, R43, 0xff00, R38, 0xf8, !PT ;  /* 0x0000ff002b2b7812 */ /* 0x000fe400078ef826 */
[----:B------:R-:W-:Y:S02]  /*7420*/  F2FP.F16.E4M3.UNPACK_B R38, R73.H1 ;  /* 0x00000049ff26723e */ /* 0x000fe400030006ff */
[-C--:B------:R-:W-:Y:S02]  /*7430*/  F2FP.F16.E4M3.UNPACK_B R11, R13.reuse ;  /* 0x0000000dff0b723e */ /* 0x080fe400020006ff */
[----:B------:R-:W-:Y:S01]  /*7440*/  LOP3.LUT R12, R39, 0xff0000, R12, 0xf8, !PT ;  /* 0x00ff0000270c7812 */ /* 0x000fe200078ef80c */
[--C-:B------:R-:W-:Y:S01]  /*7450*/  HADD2.F32 R44, -RZ, R38.reuse.H1_H1 ;  /* 0x30000026ff2c7230 */ /* 0x100fe20000004100 */
[----:B------:R-:W-:Y:S01]  /*7460*/  LOP3.LUT R45, R43, 0xff0000, R36, 0xf8, !PT ;  /* 0x00ff00002b2d7812 */ /* 0x000fe200078ef824 */
[----:B------:R-:W-:Y:S01]  /*7470*/  HADD2.F32 R43, -RZ, R38.H0_H0 ;  /* 0x20000026ff2b7230 */ /* 0x000fe20000004100 */
[----:B------:R-:W-:Y:S01]  /*7480*/  F2FP.F16.E4M3.UNPACK_B R39, R72.H1 ;  /* 0x00000048ff27723e */ /* 0x000fe200030006ff */
[--C-:B------:R-:W-:Y:S01]  /*7490*/  HADD2.F32 R36, -RZ, R11.reuse.H1_H1 ;  /* 0x3000000bff247230 */ /* 0x100fe20000004100 */
[----:B------:R-:W-:Y:S01]  /*74a0*/  F2FP.F16.E4M3.UNPACK_B R13, R13.H1 ;  /* 0x0000000dff0d723e */ /* 0x000fe200030006ff */
[----:B------:R-:W-:Y:S01]  /*74b0*/  HADD2.F32 R11, -RZ, R11.H0_H0 ;  /* 0x2000000bff0b7230 */ /* 0x000fe20000004100 */
[----:B------:R-:W-:Y:S01]  /*74c0*/  F2FP.F16.E4M3.UNPACK_B R73, R73 ;  /* 0x00000049ff49723e */ /* 0x000fe200020006ff */
[----:B------:R-:W-:-:S02]  /*74d0*/  HADD2.F32 R42, -RZ, R39.H0_H0 ;  /* 0x20000027ff2a7230 */ /* 0x000fc40000004100 */
[-C--:B------:R-:W-:Y:S01]  /*74e0*/  FMUL.FTZ R46, R36, R43.reuse ;  /* 0x0000002b242e7220 */ /* 0x080fe20000410000 */
[--C-:B------:R-:W-:Y:S02]  /*74f0*/  HADD2.F32 R38, -RZ, R13.reuse.H1_H1 ;  /* 0x3000000dff267230 */ /* 0x100fe40000004100 */
[C---:B------:R-:W-:Y:S01]  /*7500*/  FMUL.FTZ R43, R11.reuse, R43 ;  /* 0x0000002b0b2b7220 */ /* 0x040fe20000410000 */
[----:B------:R-:W-:Y:S02]  /*7510*/  HADD2.F32 R13, -RZ, R13.H0_H0 ;  /* 0x2000000dff0d7230 */ /* 0x000fe40000004100 */
[----:B------:R-:W-:Y:S01]  /*7520*/  FFMA.FTZ R11, R11, R42, -R46 ;  /* 0x0000002a0b0b7223 */ /* 0x000fe2000001082e */
[----:B------:R-:W-:Y:S02]  /*7530*/  HADD2.F32 R39, -RZ, R39.H1_H1 ;  /* 0x30000027ff277230 */ /* 0x000fe40000004100 */
[----:B------:R-:W-:Y:S01]  /*7540*/  FMUL.FTZ R46, R38, R44 ;  /* 0x0000002c262e7220 */ /* 0x000fe20000410000 */
[----:B------:R-:W-:Y:S01]  /*7550*/  FFMA.FTZ R36, R36, R42, R43 ;  /* 0x0000002a24247223 */ /* 0x000fe2000001002b */
[C---:B------:R-:W-:Y:S01]  /*7560*/  FMUL.FTZ R47, R13.reuse, R44 ;  /* 0x0000002c0d2f7220 */ /* 0x040fe20000410000 */
[----:B------:R-:W-:Y:S01]  /*7570*/  F2FP.F16.E4M3.UNPACK_B R72, R72 ;  /* 0x00000048ff48723e */ /* 0x000fe200020006ff */
[----:B------:R-:W-:Y:S01]  /*7580*/  FFMA.FTZ R49, R13, R39, -R46 ;  /* 0x000000270d317223 */ /* 0x000fe2000001082e */
[----:B------:R-:W-:Y:S01]  /*7590*/  F2FP.F16.E4M3.UNPACK_B R13, R37.H1 ;  /* 0x00000025ff0d723e */ /* 0x000fe200030006ff */
[----:B------:R-:W-:Y:S01]  /*75a0*/  FFMA.FTZ R50, R38, R39, R47 ;  /* 0x0000002726327223 */ /* 0x000fe2000001002f */
[----:B------:R-:W-:Y:S01]  /*75b0*/  HADD2.F32 R43, -RZ, R73.H1_H1 ;  /* 0x30000049ff2b7230 */ /* 0x000fe20000004100 */
[----:B------:R-:W-:Y:S01]  /*75c0*/  F2FP.F16.E4M3.UNPACK_B R37, R37 ;  /* 0x00000025ff25723e */ /* 0x000fe200020006ff */
[----:B------:R-:W-:-:S02]  /*75d0*/  HADD2.F32 R42, -RZ, R72.H1_H1 ;  /* 0x30000048ff2a7230 */ /* 0x000fc40000004100 */
[--C-:B------:R-:W-:Y:S01]  /*75e0*/  HADD2.F32 R38, -RZ, R13.reuse.H0_H0 ;  /* 0x2000000dff267230 */ /* 0x100fe20000004100 */
[----:B------:R-:W-:Y:S01]  /*75f0*/  F2FP.SATFINITE.E4M3.F32.PACK_AB_MERGE_C R53, R50, R49, RZ ;  /* 0x000000313235723e */ /* 0x000fe200048070ff */
[----:B------:R-:W-:Y:S02]  /*7600*/  HADD2.F32 R39, -RZ, R13.H1_H1 ;  /* 0x3000000dff277230 */ /* 0x000fe40000004100 */
[----:B------:R-:W-:Y:S02]  /*7610*/  HADD2.F32 R13, -RZ, R37.H0_H0 ;  /* 0x20000025ff0d7230 */ /* 0x000fe40000004100 */
[-C--:B------:R-:W-:Y:S01]  /*7620*/  FMUL.FTZ R48, R38, R43.reuse ;  /* 0x0000002b26307220 */ /* 0x080fe20000410000 */
[----:B------:R-:W-:Y:S02]  /*7630*/  HADD2.F32 R44, -RZ, R73.H0_H0 ;  /* 0x20000049ff2c7230 */ /* 0x000fe40000004100 */
[----:B------:R-:W-:Y:S01]  /*7640*/  FMUL.FTZ R47, R39, R43 ;  /* 0x0000002b272f7220 */ /* 0x000fe20000410000 */
[----:B------:R-:W-:-:S02]  /*7650*/  HADD2.F32 R37, -RZ, R37.H1_H1 ;  /* 0x30000025ff257230 */ /* 0x000fc40000004100 */
[-C--:B------:R-:W-:Y:S01]  /*7660*/  FFMA.FTZ R48, R39, R42.reuse, R48 ;  /* 0x0000002a27307223 */ /* 0x080fe20000010030 */
[----:B------:R-:W-:Y:S02]  /*7670*/  HADD2.F32 R72, -RZ, R72.H0_H0 ;  /* 0x20000048ff487230 */ /* 0x000fe40000004100 */
[----:B------:R-:W-:Y:S01]  /*7680*/  FFMA.FTZ R47, R38, R42, -R47 ;  /* 0x0000002a262f7223 */ /* 0x000fe2000001082f */
[----:B------:R-:W-:Y:S01]  /*7690*/  F2FP.F16.E4M3.UNPACK_B R38, R15.H1 ;  /* 0x0000000fff26723e */ /* 0x000fe200030006ff */
[-C--:B------:R-:W-:Y:S01]  /*76a0*/  FMUL.FTZ R46, R37, R44.reuse ;  /* 0x0000002c252e7220 */ /* 0x080fe20000410000 */
[C---:B------:R-:W-:Y:S01]  /*76b0*/  FMUL.FTZ R44, R13.reuse, R44 ;  /* 0x0000002c0d2c7220 */ /* 0x040fe20000410000 */
[----:B------:R-:W-:Y:S02]  /*76c0*/  F2FP.F16.E4M3.UNPACK_B R43, R12 ;  /* 0x0000000cff2b723e */ /* 0x000fe400020006ff */
[----:B------:R-:W-:Y:S01]  /*76d0*/  F2FP.SATFINITE.E4M3.F32.PACK_AB_MERGE_C R52, R48, R47, RZ ;  /* 0x0000002f3034723e */ /* 0x000fe200048070ff */
[-C--:B------:R-:W-:Y:S01]  /*76e0*/  FFMA.FTZ R13, R13, R72.reuse, -R46 ;  /* 0x000000480d0d7223 */ /* 0x080fe2000001082e */
[-C--:B------:R-:W-:Y:S01]  /*76f0*/  F2FP.F16.E4M3.UNPACK_B R47, R45.reuse.H1 ;  /* 0x0000002dff2f723e */ /* 0x080fe200030006ff */
[----:B------:R-:W-:Y:S01]  /*7700*/  FFMA.FTZ R72, R37, R72, R44 ;  /* 0x0000004825487223 */ /* 0x000fe2000001002c */
[----:B------:R-:W-:Y:S01]  /*7710*/  F2FP.F16.E4M3.UNPACK_B R44, R12.H1 ;  /* 0x0000000cff2c723e */ /* 0x000fe200030006ff */
[--C-:B------:R-:W-:Y:S01]  /*7720*/  HADD2.F32 R42, -RZ, R38.reuse.H1_H1 ;  /* 0x30000026ff2a7230 */ /* 0x100fe20000004100 */
[----:B------:R-:W-:Y:S01]  /*7730*/  F2FP.F16.E4M3.UNPACK_B R37, R14.H1 ;  /* 0x0000000eff25723e */ /* 0x000fe200030006ff */
        /* <DEDUP_REMOVED lines=8> */
[----:B------:R-:W-:Y:S02]  /*77c0*/  HADD2.F32 R48, -RZ, R46.H1_H1 ;  /* 0x3000002eff307230 */ /* 0x000fe40000004100 */
[----:B------:R-:W-:Y:S01]  /*77d0*/  FFMA.FTZ R51, R39, R45, -R12 ;  /* 0x0000002d27337223 */ /* 0x000fe2000001080c */
[----:B------:R-:W-:Y:S01]  /*77e0*/  HADD2.F32 R37, -RZ, R37.H0_H0 ;  /* 0x20000025ff257230 */ /* 0x000fe20000004100 */
[----:B------:R-:W-:Y:S01]  /*77f0*/  F2FP.F16.E4M3.UNPACK_B R14, R14 ;  /* 0x0000000eff0e723e */ /* 0x000fe200020006ff */
[----:B------:R-:W-:Y:S02]  /*7800*/  HADD2.F32 R12, -RZ, R43.H1_H1 ;  /* 0x3000002bff0c7230 */ /* 0x000fe40000004100 */
[----:B------:R-:W-:Y:S01]  /*7810*/  FMUL.FTZ R50, R38, R48 ;  /* 0x0000003026327220 */ /* 0x000fe20000410000 */
[----:B------:R-:W-:-:S02]  /*7820*/  HADD2.F32 R44, -RZ, R44.H0_H0 ;  /* 0x2000002cff2c7230 */ /* 0x000fc40000004100 */
[C---:B------:R-:W-:Y:S01]  /*7830*/  FMUL.FTZ R39, R37.reuse, R48 ;  /* 0x0000003025277220 */ /* 0x040fe20000410000 */
[----:B------:R-:W-:Y:S01]  /*7840*/  FFMA.FTZ R48, R42, R45, R49 ;  /* 0x0000002d2a307223 */ /* 0x000fe20000010031 */
[-C--:B------:R-:W-:Y:S01]  /*7850*/  FFMA.FTZ R50, R37, R12.reuse, -R50 ;  /* 0x0000000c25327223 */ /* 0x080fe20000010832 */
[--C-:B------:R-:W-:Y:S02]  /*7860*/  HADD2.F32 R37, -RZ, R15.reuse.H0_H0 ;  /* 0x2000000fff257230 */ /* 0x100fe40000004100 */
[----:B------:R-:W-:Y:S01]  /*7870*/  FFMA.FTZ R49, R38, R12, R39 ;  /* 0x0000000c26317223 */ /* 0x000fe20000010027 */
[--C-:B------:R-:W-:Y:S01]  /*7880*/  HADD2.F32 R12, -RZ, R14.reuse.H0_H0 ;  /* 0x2000000eff0c7230 */ /* 0x100fe20000004100 */
[----:B------:R-:W-:Y:S01]  /*7890*/  F2FP.SATFINITE.E4M3.F32.PACK_AB_MERGE_C R11, R36, R11, R53 ;  /* 0x0000000b240b723e */ /* 0x000fe20004807035 */
[----:B------:R-:W-:Y:S01]  /*78a0*/  HADD2.F32 R15, -RZ, R15.H1_H1 ;  /* 0x3000000fff0f7230 */ /* 0x000fe20000004100 */
[----:B------:R-:W-:Y:S01]  /*78b0*/  F2FP.SATFINITE.E4M3.F32.PACK_AB_MERGE_C R48, R48, R51, RZ ;  /* 0x000000333030723e */ /* 0x000fe200048070ff */
[----:B------:R-:W-:Y:S01]  /*78c0*/  HADD2.F32 R38, -RZ, R47.H0_H0 ;  /* 0x2000002fff267230 */ /* 0x000fe20000004100 */
[----:B------:R-:W-:Y:S01]  /*78d0*/  F2FP.SATFINITE.E4M3.F32.PACK_AB_MERGE_C R49, R49, R50, RZ ;  /* 0x000000323131723e */ /* 0x000fe200048070ff */
[----:B------:R-:W-:-:S02]  /*78e0*/  HADD2.F32 R14, -RZ, R14.H1_H1 ;  /* 0x3000000eff0e7230 */ /* 0x000fc40000004100 */
[----:B------:R-:W-:Y:S02]  /*78f0*/  HADD2.F32 R39, -RZ, R46.H0_H0 ;  /* 0x2000002eff277230 */ /* 0x000fe40000004100 */
[-C--:B------:R-:W-:Y:S01]  /*7900*/  FMUL.FTZ R42, R15, R38.reuse ;  /* 0x000000260f2a7220 */ /* 0x080fe20000410000 */
[----:B------:R-:W-:Y:S02]  /*7910*/  HADD2.F32 R43, -RZ, R43.H0_H0 ;  /* 0x2000002bff2b7230 */ /* 0x000fe40000004100 */
[C---:B------:R-:W-:Y:S01]  /*7920*/  FMUL.FTZ R38, R37.reuse, R38 ;  /* 0x0000002625267220 */ /* 0x040fe20000410000 */
[-C--:B------:R-:W-:Y:S01]  /*7930*/  FMUL.FTZ R45, R14, R39.reuse ;  /* 0x000000270e2d7220 */ /* 0x080fe20000410000 */
[C---:B------:R-:W-:Y:S01]  /*7940*/  FMUL.FTZ R39, R12.reuse, R39 ;  /* 0x000000270c277220 */ /* 0x040fe20000410000 */
[-C--:B------:R-:W-:Y:S01]  /*7950*/  FFMA.FTZ R42, R37, R44.reuse, -R42 ;  /* 0x0000002c252a7223 */ /* 0x080fe2000001082a */
[----:B------:R-:W-:Y:S01]  /*7960*/  FFMA.FTZ R15, R15, R44, R38 ;  /* 0x0000002c0f0f7223 */ /* 0x000fe20000010026 */
[-C--:B------:R-:W-:Y:S01]  /*7970*/  FFMA.FTZ R45, R12, R43.reuse, -R45 ;  /* 0x0000002b0c2d7223 */ /* 0x080fe2000001082d */
[----:B------:R-:W-:Y:S01]  /*7980*/  FFMA.FTZ R14, R14, R43, R39 ;  /* 0x0000002b0e0e7223 */ /* 0x000fe20000010027 */
[----:B------:R-:W-:Y:S01]  /*7990*/  F2FP.SATFINITE.E4M3.F32.PACK_AB_MERGE_C R12, R72, R13, R52 ;  /* 0x0000000d480c723e */ /* 0x000fe20004807034 */
[----:B------:R-:W-:Y:S01]  /*79a0*/  IMAD.MOV.U32 R13, RZ, RZ, R11 ;  /* 0x000000ffff0d7224 */ /* 0x000fe200078e000b */
[----:B------:R-:W-:-:S02]  /*79b0*/  F2FP.SATFINITE.E4M3.F32.PACK_AB_MERGE_C R15, R15, R42, R48 ;  /* 0x0000002a0f0f723e */ /* 0x000fc40004807030 */
[----:B------:R-:W-:-:S07]  /*79c0*/  F2FP.SATFINITE.E4M3.F32.PACK_AB_MERGE_C R14, R14, R45, R49 ;  /* 0x0000002d0e0e723e */ /* 0x000fce0004807031 */
.L_x_3116:
[----:B------:R-:W-:Y:S05]  /*79d0*/  BSYNC B1 ;  /* 0x0000000000017941 */ /* 0x000fea0003800000 */
.L_x_3115:
[----:B--2---:R0:W-:Y:S01]  /*79e0*/  ST.E.128 desc[UR42][R40.64], R12 ;  /* 0x0000000c28007985 */ /* 0x0041e2000c101d2a */
[----:B------:R-:W-:Y:S05]  /*79f0*/  BRA `(.L_x_3110) ;  /* 0x0000004c00bc7947 */ /* 0x000fea0003800000 */
.L_x_3070:
[C---:B------:R-:W-:Y:S01]  /*7a00*/  ISETP.GE.AND P5, PT, R220.reuse, R97, PT ;  /* 0x00000061dc00720c */ /* 0x040fe20003fa6270 */
[C---:B------:R-:W-:Y:S01]  /*7a10*/  VIADD R36, R220.reuse, 0x60 ;  /* 0x00000060dc247836 */ /* 0x040fe20000000000 */
[----:B------:R-:W-:Y:S01]  /*7a20*/  P2R R40, PR, RZ, 0x1 ;  /* 0x00000001ff287803 */ /* 0x000fe20000000000 */
[----:B------:R-:W-:Y:S01]  /*7a30*/  VIADD R41, R220, 0x20 ;  /* 0x00000020dc297836 */ /* 0x000fe20000000000 */
[----:B------:R-:W-:Y:S02]  /*7a40*/  ISETP.GE.OR P5, PT, R16, R101, P5 ;  /* 0x000000651000720c */ /* 0x000fe40002fa6670 */
[----:B------:R-:W-:-:S11]  /*7a50*/  CS2R R42, SRZ ;  /* 0x00000000002a7805 */ /* 0x000fd6000001ff00 */
        /* <DEDUP_REMOVED lines=12> */
[----:B------:R-:W-:-:S04]  /*7b20*/  @!P2 IMAD R37, R37, 0x60, RZ ;  /* 0x000000602525a824 */ /* 0x000fc800078e02ff */
[----:B------:R-:W-:Y:S01]  /*7b30*/  @!P2 IMAD.IADD R36, R39, 0x1, R37 ;  /* 0x000000012724a824 */ /* 0x000fe200078e0225 */
[----:B--2---:R-:W-:-:S04]  /*7b40*/  @!P2 IADD3 R72, P3, P4, R80, R72, R38 ;  /* 0x000000485048a210 */ /* 0x004fc80007c7e026 */
[----:B------:R-:W-:Y:S02]  /*7b50*/  @!P2 IADD3.X R73, R69, R73, R36, P3, P4 ;  /* 0x000000494549a210 */ /* 0x000fe40001fe8424 */
[----:B------:R-:W0:Y:S02]  /*7b60*/  @!P2 LDC.64 R36, c[0x0][0x408] ;  /* 0x00010200ff24ab82 */ /* 0x000e240000000a00 */
[----:B0-----:R-:W-:-:S04]  /*7b70*/  @!P2 IMAD.WIDE.U32 R38, R36, 0x60, R14 ;  /* 0x000000602426a825 */ /* 0x001fc800078e000e */
[----:B------:R-:W-:Y:S01]  /*7b80*/  @!P2 IMAD R37, R37, 0x60, RZ ;  /* 0x000000602525a824 */ /* 0x000fe200078e02ff */
[----:B---3--:R-:W-:-:S04]  /*7b90*/  @!P2 IADD3 R74, P3, P4, R84, R74, R38 ;  /* 0x0000004a544aa210 */ /* 0x008fc80007c7e026 */
[----:B------:R-:W-:-:S04]  /*7ba0*/  @!P2 IADD3 R37, R39, R37, RZ ;  /* 0x000000252725a210 */ /* 0x000fc80007ffe0ff */
[----:B------:R-:W-:Y:S02]  /*7bb0*/  @!P2 IADD3.X R75, R76, R75, R37, P3, P4 ;  /* 0x0000004b4c4ba210 */ /* 0x000fe40001fe8425 */
[----:B-1----:R-:W-:-:S04]  /*7bc0*/  @!P5 IADD3 R46, P3, P4, R84, R46, R14 ;  /* 0x0000002e542ed210 */ /* 0x002fc80007c7e00e */
[----:B------:R-:W-:Y:S02]  /*7bd0*/  @!P5 IADD3.X R47, R76, R47, R11, P3, P4 ;  /* 0x0000002f4c2fd210 */ /* 0x000fe40001fe840b */
[----:B------:R-:W-:Y:S01]  /*7be0*/  ISETP.GE.AND P4, PT, R41, R97, PT ;  /* 0x000000612900720c */ /* 0x000fe20003f86270 */
[----:B------:R-:W-:-:S03]  /*7bf0*/  VIADD R41, R220, 0x40 ;  /* 0x00000040dc297836 */ /* 0x000fc60000000000 */
[----:B------:R-:W-:-:S13]  /*7c00*/  ISETP.GE.OR P4, PT, R16, R101, P4 ;  /* 0x000000651000720c */ /* 0x000fda0002786670 */
[----:B------:R-:W-:Y:S01]  /*7c10*/  @!P4 IADD3 R39, P3, P6, R80, R12, R20 ;  /* 0x0000000c5027c210 */ /* 0x000fe20007e7e014 */
[----:B------:R-:W0:Y:S03]  /*7c20*/  @!P4 LDC.64 R52, c[0x0][0x3e8] ;  /* 0x0000fa00ff34cb82 */ /* 0x000e260000000a00 */
[----:B------:R-:W-:Y:S02]  /*7c30*/  @!P4 IADD3.X R38, R69, R88, R8, P3, P6 ;  /* 0x000000584526c210 */ /* 0x000fe40001fec408 */
[----:B------:R-:W-:-:S03]  /*7c40*/  ISETP.GE.AND P3, PT, R41, R97, PT ;  /* 0x000000612900720c */ /* 0x000fc60003f66270 */
        /* <DEDUP_REMOVED lines=9> */
[----:B------:R-:W-:Y:S02]  /*7ce0*/  ISETP.NE.AND P0, PT, R40, RZ, PT ;  /* 0x000000ff2800720c */ /* 0x000fe40003f05270 */
[----:B------:R-:W-:Y:S01]  /*7cf0*/  CS2R R40, SRZ ;  /* 0x0000000000287805 */ /* 0x000fe2000001ff00 */
[----:B------:R-:W-:Y:S01]  /*7d00*/  @!P4 IMAD.X R53, R38, 0x1, R53, P6 ;  /* 0x000000012635c824 */ /* 0x000fe200030e0635 */
[----:B-1----:R-:W-:Y:S02]  /*7d10*/  @!P4 IADD3 R54, P6, R15, R54, RZ ;  /* 0x000000360f36c210 */ /* 0x002fe40007fde0ff */
[----:B------:R-:W-:Y:S01]  /*7d20*/  CS2R R38, SRZ ;  /* 0x0000000000267805 */ /* 0x000fe2000001ff00 */
[----:B------:R-:W0:Y:S01]  /*7d30*/  @!P3 LDC.64 R14, c[0x0][0x3e8] ;  /* 0x0000fa00ff0ebb82 */ /* 0x000e220000000a00 */
[----:B------:R1:W2:Y:S01]  /*7d40*/  @!P5 LDG.E.128 R40, desc[UR42][R46.64] ;  /* 0x0000002a2e28d981 */ /* 0x0002a2000c1e1d00 */
[----:B------:R-:W-:Y:S01]  /*7d50*/  @!P4 IMAD.X R55, R12, 0x1, R55, P6 ;  /* 0x000000010c37c824 */ /* 0x000fe200030e0637 */
[----:B0-----:R-:W-:-:S05]  /*7d60*/  @!P3 IADD3 R14, P6, R13, R14, RZ ;  /* 0x0000000e0d0eb210 */ /* 0x001fca0007fde0ff */
[----:B------:R-:W0:Y:S01]  /*7d70*/  @!P3 LDC.64 R12, c[0x0][0x400] ;  /* 0x00010000ff0cbb82 */ /* 0x000e220000000a00 */
[----:B------:R-:W-:Y:S01]  /*7d80*/  @!P3 IMAD.X R15, R88, 0x1, R15, P6 ;  /* 0x00000001580fb824 */ /* 0x000fe200030e060f */
[----:B-1----:R-:W-:Y:S02]  /*7d90*/  CS2R R46, SRZ ;  /* 0x00000000002e7805 */ /* 0x002fe4000001ff00 */
[----:B------:R-:W-:Y:S02]  /*7da0*/  CS2R R50, SRZ ;  /* 0x0000000000327805 */ /* 0x000fe4000001ff00 */
[----:B------:R-:W-:Y:S02]  /*7db0*/  CS2R R48, SRZ ;  /* 0x0000000000307805 */ /* 0x000fe4000001ff00 */
[----:B------:R-:W-:Y:S02]  /*7dc0*/  CS2R R58, SRZ ;  /* 0x00000000003a7805 */ /* 0x000fe4000001ff00 */
[----:B------:R-:W-:-:S02]  /*7dd0*/  CS2R R56, SRZ ;  /* 0x0000000000387805 */ /* 0x000fc4000001ff00 */
        /* <DEDUP_REMOVED lines=24> */
[----:B----4-:R-:W-:Y:S01]  /*7f60*/  IMAD.MOV.U32 R101, RZ, RZ, R62 ;  /* 0x000000ffff657224 */ /* 0x010fe200078e003e */
[----:B------:R-:W-:Y:S01]  /*7f70*/  MOV R102, R60 ;  /* 0x0000003c00667202 */ /* 0x000fe20000000f00 */
[----:B-----5:R-:W-:-:S02]  /*7f80*/  IMAD.MOV.U32 R103, RZ, RZ, R66 ;  /* 0x000000ffff677224 */ /* 0x020fc400078e0042 */
[----:B------:R-:W-:Y:S02]  /*7f90*/  IMAD.MOV.U32 R104, RZ, RZ, R64 ;  /* 0x000000ffff687224 */ /* 0x000fe400078e0040 */
[----:B------:R-:W-:Y:S02]  /*7fa0*/  IMAD.MOV.U32 R109, RZ, RZ, R58 ;  /* 0x000000ffff6d7224 */ /* 0x000fe400078e003a */
[----:B------:R-:W-:Y:S02]  /*7fb0*/  IMAD.MOV.U32 R110, RZ, RZ, R56 ;  /* 0x000000ffff6e7224 */ /* 0x000fe400078e0038 */
[----:B------:R-:W-:Y:S02]  /*7fc0*/  IMAD.MOV.U32 R119, RZ, RZ, R38 ;  /* 0x000000ffff777224 */ /* 0x000fe400078e0026 */
[----:B------:R-:W-:Y:S02]  /*7fd0*/  IMAD.MOV.U32 R116, RZ, RZ, R36 ;  /* 0x000000ffff747224 */ /* 0x000fe400078e0024 */
[----:B------:R-:W-:-:S02]  /*7fe0*/  IMAD.MOV.U32 R112, RZ, RZ, R46 ;  /* 0x000000ffff707224 */ /* 0x000fc400078e002e */
[----:B------:R-:W-:Y:S02]  /*7ff0*/  IMAD.MOV.U32 R113, RZ, RZ, R44 ;  /* 0x000000ffff717224 */ /* 0x000fe400078e002c */
[----:B------:R-:W-:Y:S02]  /*8000*/  IMAD.MOV.U32 R107, RZ, RZ, R54 ;  /* 0x000000ffff6b7224 */ /* 0x000fe400078e0036 */
[----:B------:R-:W-:Y:S01]  /*8010*/  IMAD.MOV.U32 R108, RZ, RZ, R52 ;  /* 0x000000ffff6c7224 */ /* 0x000fe200078e0034 */
[----:B------:R-:W-:Y:S06]  /*8020*/  @!P5 BRA `(.L_x_3117) ;  /* 0x000000000004d947 */ /* 0x000fec0003800000 */
[----:B------:R-:W-:Y:S01]  /*8030*/  BPT.TRAP 0x1 ;  /* 0x000000040000795c */ /* 0x000fe20000300000 */
.L_x_3117:
[----:B------:R-:W-:Y:S01]  /*8040*/  IMAD R88, R217, 0x8, R216 ;  /* 0x00000008d9587824 */ /* 0x000fe200078e02d8 */
[----:B------:R-:W-:Y:S01]  /*8050*/  SHF.L.U32 R98, R224, 0x1f, RZ ;  /* 0x0000001fe0627819 */ /* 0x000fe200000006ff */
[----:B------:R-:W0:Y:S01]  /*8060*/  LDC R105, c[0x0][0x2f4] ;  /* 0x0000bd00ff697b82 */ /* 0x000e220000000800 */
[----:B------:R-:W-:Y:S02]  /*8070*/  BSSY B1, `(.L_x_3118) ;  /* 0x0000003000017945 */ /* 0x000fe40003800000 */
[----:B------:R-:W1:Y:S02]  /*8080*/  SYNCS.PHASECHK.TRANS64.TRYWAIT P3, [R88+URZ+0x38890], R98 ;  /* 0x03889062580075a7 */ /* 0x000e64000806017f */
[----:B-1----:R-:W-:Y:S05]  /*8090*/  @!P3 BRA `(.L_x_3119) ;  /* 0x0000028c0094b947 */ /* 0x002fea0003800000 */
.L_x_3453:
[----:B------:R-:W-:Y:S05]  /*80a0*/  BSYNC B1 ;  /* 0x0000000000017941 */ /* 0x000fea0003800000 */
.L_x_3118:
[----:B------:R-:W-:Y:S01]  /*80b0*/  UMOV UR4, 0xffffffff ;  /* 0xffffffff00047882 */ /* 0x000fe20000000000 */
[----:B0-----:R-:W-:Y:S02]  /*80c0*/  IMAD.IADD R106, R105, 0x1, -R34 ;  /* 0x00000001696a7824 */ /* 0x001fe400078e0a22 */
[----:B------:R-:W-:Y:S05]  /*80d0*/  BRA.DIV UR4, `(.L_x_3120) ;  /* 0x0000028e04987947 */ /* 0x000fea000b800000 */
[----:B------:R0:W2:Y:S04]  /*80e0*/  SHFL.IDX PT, R111, R100, RZ, 0x181f ;  /* 0x00181fff646f7589 */ /* 0x0000a800000e0000 */
[----:B------:R0:W3:Y:S02]  /*80f0*/  SHFL.IDX PT, R11, R99, RZ, 0x181f ;  /* 0x00181fff630b7589 */ /* 0x0000e400000e0000 */
.L_x_3457:
        /* <DEDUP_REMOVED lines=14> */
[----:B------:R-:W-:Y:S01]  /*81e0*/  SHF.R.S32.HI R13, RZ, 0x1f, R12 ;  /* 0x0000001fff0d7819 */ /* 0x000fe2000001140c */
[----:B------:R-:W-:-:S03]  /*81f0*/  IMAD.SHL.U32 R120, R12, 0x10, RZ ;  /* 0x000000100c787824 */ /* 0x000fc600078e00ff */
[----:B------:R-:W-:Y:S02]  /*8200*/  LEA.HI R13, R13, R12, RZ, 0x3 ;  /* 0x0000000c0d0d7211 */ /* 0x000fe400078f18ff */
[----:B------:R-:W-:-:S03]  /*8210*/  LOP3.LUT R12, R72, 0x70, R120, 0xf8, !PT ;  /* 0x00000070480c7812 */ /* 0x000fc600078ef878 */
[----:B------:R-:W-:Y:S01]  /*8220*/  IMAD.SHL.U32 R13, R13, 0x800, RZ ;  /* 0x000008000d0d7824 */ /* 0x000fe200078e00ff */
[----:B------:R-:W-:-:S04]  /*8230*/  LOP3.LUT R12, R12, R15, RZ, 0x3c, !PT ;  /* 0x0000000f0c0c7212 */ /* 0x000fc800078e3cff */
[----:B------:R-:W-:-:S04]  /*8240*/  LOP3.LUT R13, R13, 0xffffc000, RZ, 0xc0, !PT ;  /* 0xffffc0000d0d7812 */ /* 0x000fc800078ec0ff */
[----:B----4-:R-:W-:Y:S02]  /*8250*/  IADD3 R12, R12, R13, R14 ;  /* 0x0000000d0c0c7210 */ /* 0x010fe40007ffe00e */
[----:B------:R-:W-:-:S03]  /*8260*/  LEA R13, R217, R4, 0xf ;  /* 0x00000004d90d7211 */ /* 0x000fc600078e78ff */
        /* <DEDUP_REMOVED lines=12> */
[----:B------:R-:W-:Y:S01]  /*8330*/  SHF.R.U32.HI R39, RZ, 0x8, R41 ;  /* 0x00000008ff277819 */ /* 0x000fe20000011629 */
[----:B------:R-:W-:Y:S01]  /*8340*/  IMAD.SHL.U32 R121, R121, 0x100, RZ ;  /* 0x0000010079797824 */ /* 0x000fe200078e00ff */
[----:B------:R-:W-:Y:S01]  /*8350*/  SHF.R.U32.HI R124, RZ, 0x18, R37 ;  /* 0x00000018ff7c7819 */ /* 0x000fe20000011625 */
[----:B------:R-:W-:Y:S01]  /*8360*/  IMAD.U32 R36, R36, 0x10000, RZ ;  /* 0x0001000024247824 */ /* 0x000fe200078e00ff */
[----:B------:R-:W-:Y:S01]  /*8370*/  LOP3.LUT R38, R37, 0xff, RZ, 0xc0, !PT ;  /* 0x000000ff25267812 */ /* 0x000fe200078ec0ff */
[----:B------:R-:W-:Y:S01]  /*8380*/  IMAD.SHL.U32 R39, R39, 0x100, RZ ;  /* 0x0000010027277824 */ /* 0x000fe200078e00ff */
[----:B------:R-:W-:-:S02]  /*8390*/  SHF.R.U32.HI R125, RZ, 0x18, R41 ;  /* 0x00000018ff7d7819 */ /* 0x000fc40000011629 */
[----:B------:R-:W-:Y:S02]  /*83a0*/  LOP3.LUT R126, R41, 0xff, RZ, 0xc0, !PT ;  /* 0x000000ff297e7812 */ /* 0x000fe400078ec0ff */
[----:B------:R-:W-:Y:S02]  /*83b0*/  SHF.R.U32.HI R40, RZ, 0x10, R37 ;  /* 0x00000010ff287819 */ /* 0x000fe40000011625 */
[----:B------:R-:W-:Y:S02]  /*83c0*/  SHF.R.U32.HI R127, RZ, 0x10, R41 ;  /* 0x00000010ff7f7819 */ /* 0x000fe40000011629 */
[----:B------:R-:W-:Y:S01]  /*83d0*/  PRMT R124, R124, 0x654, R38 ;  /* 0x000006547c7c7816 */ /* 0x000fe20000000026 */
[----:B------:R-:W-:Y:S01]  /*83e0*/  IMAD.U32 R40, R40, 0x10000, RZ ;  /* 0x0001000028287824 */ /* 0x000fe200078e00ff */
[----:B------:R-:W-:Y:S01]  /*83f0*/  PRMT R125, R125, 0x654, R126 ;  /* 0x000006547d7d7816 */ /* 0x000fe2000000007e */
[----:B------:R-:W-:Y:S01]  /*8400*/  IMAD.U32 R127, R127, 0x10000, RZ ;  /* 0x000100007f7f7824 */ /* 0x000fe200078e00ff */
[----:B------:R-:W-:-:S02]  /*8410*/  LOP3.LUT R42, R124, 0xff00, R42, 0xf8, !PT ;  /* 0x0000ff007c2a7812 */ /* 0x000fc400078ef82a */
[----:B------:R-:W-:Y:S02]  /*8420*/  LOP3.LUT R39, R125, 0xff00, R39, 0xf8, !PT ;  /* 0x0000ff007d277812 */ /* 0x000fe400078ef827 */
[--C-:B------:R-:W-:Y:S02]  /*8430*/  SHF.R.U32.HI R41, RZ, 0x18, R43.reuse ;  /* 0x00000018ff297819 */ /* 0x100fe4000001162b */
[----:B------:R-:W-:Y:S02]  /*8440*/  LOP3.LUT R128, R43, 0xff, RZ, 0xc0, !PT ;  /* 0x000000ff2b807812 */ /* 0x000fe400078ec0ff */
[--C-:B------:R-:W-:Y:S02]  /*8450*/  SHF.R.U32.HI R37, RZ, 0x8, R43.reuse ;  /* 0x00000008ff257819 */ /* 0x100fe4000001162b */
[----:B------:R-:W-:Y:S02]  /*8460*/  SHF.R.U32.HI R38, RZ, 0x10, R43 ;  /* 0x00000010ff267819 */ /* 0x000fe4000001162b */
[----:B------:R-:W-:Y:S01]  /*8470*/  PRMT R43, R123, 0x654, R122 ;  /* 0x000006547b2b7816 */ /* 0x000fe2000000007a */
[----:B------:R-:W-:Y:S01]  /*8480*/  IMAD.SHL.U32 R37, R37, 0x100, RZ ;  /* 0x0000010025257824 */ /* 0x000fe200078e00ff */
[----:B------:R-:W-:-:S02]  /*8490*/  LOP3.LUT R123, R42, 0xff0000, R40, 0xf8, !PT ;  /* 0x00ff00002a7b7812 */ /* 0x000fc400078ef828 */
[----:B------:R-:W-:Y:S02]  /*84a0*/  LOP3.LUT R42, R39, 0xff0000, R127, 0xf8, !PT ;  /* 0x00ff0000272a7812 */ /* 0x000fe400078ef87f */
[----:B------:R-:W-:Y:S02]  /*84b0*/  LOP3.LUT R43, R43, 0xff00, R121, 0xf8, !PT ;  /* 0x0000ff002b2b7812 */ /* 0x000fe400078ef879 */
[----:B0-----:R-:W-:Y:S02]  /*84c0*/  F2FP.F16.E4M3.UNPACK_B R121, R73 ;  /* 0x00000049ff79723e */ /* 0x001fe400020006ff */
[----:B------:R-:W-:Y:S02]  /*84d0*/  F2FP.F16.E4M3.UNPACK_B R124, R42 ;  /* 0x0000002aff7c723e */ /* 0x000fe400020006ff */
[----:B----4-:R-:W-:Y:S01]  /*84e0*/  F2FP.F16.E4M3.UNPACK_B R39, R13 ;  /* 0x0000000dff27723e */ /* 0x010fe200020006ff */
        /* <DEDUP_REMOVED lines=79> */
[----:B------:R-:W-:-:S02]  /*89e0*/  HADD2.F32 R75, -RZ, R37.H0_H0 ;  /* 0x20000025ff4b7230 */ /* 0x000fc40000004100 */
[----:B------:R-:W-:Y:S02]  /*89f0*/  HADD2.F32 R37, -RZ, R37.H1_H1 ;  /* 0x30000025ff257230 */ /* 0x000fe40000004100 */
[--C-:B------:R-:W-:Y:S02]  /*8a00*/  HADD2.F32 R125, -RZ, R41.reuse.H0_H0 ;  /* 0x20000029ff7d7230 */ /* 0x100fe40000004100 */
[-C--:B------:R-:W-:Y:S01]  /*8a10*/  FMUL.FTZ R128, R75, R127.reuse ;  /* 0x0000007f4b807220 */ /* 0x080fe20000410000 */
[----:B------:R-:W-:Y:S02]  /*8a20*/  HADD2.F32 R41, -RZ, R41.H1_H1 ;  /* 0x30000029ff297230 */ /* 0x000fe40000004100 */
[--C-:B------:R-:W-:Y:S02]  /*8a30*/  HADD2.F32 R123, -RZ, R73.reuse.H0_H0 ;  /* 0x20000049ff7b7230 */ /* 0x100fe40000004100 */
[C---:B------:R-:W-:Y:S01]  /*8a40*/  FFMA.FTZ R128, R125.reuse, R124, -R128 ;  /* 0x0000007c7d807223 */ /* 0x040fe20000010880 */
[----:B------:R-:W-:Y:S01]  /*8a50*/  FMUL.FTZ R125, R125, R127 ;  /* 0x0000007f7d7d7220 */ /* 0x000fe20000410000 */
[----:B------:R-:W-:-:S03]  /*8a60*/  HADD2.F32 R73, -RZ, R73.H1_H1 ;  /* 0x30000049ff497230 */ /* 0x000fc60000004100 */
        /* <DEDUP_REMOVED lines=19> */
[-C--:B------:R-:W-:Y:S02]  /*8ba0*/  FFMA.FTZ R124, R122, R123.reuse, -R124 ;  /* 0x0000007b7a7c7223 */ /* 0x080fe4000001087c */
        /* <DEDUP_REMOVED lines=45> */
[----:B------:R-:W-:-:S03]  /*8e80*/  FFMA.FTZ R124, R116, R117, -R124 ;  /* 0x00000075747c7223 */ /* 0x000fc6000001087c */
[----:B------:R-:W-:Y:S01]  /*8e90*/  FFMA.FTZ R128, R72, R117, R128 ;  /* 0x0000007548807223 */ /* 0x000fe20000010080 */
[CC--:B------:R-:W-:Y:S01]  /*8ea0*/  FMUL.FTZ R72, R43.reuse, R14.reuse ;  /* 0x0000000e2b487220 */ /* 0x0c0fe20000410000 */
[C---:B------:R-:W-:Y:S01]  /*8eb0*/  FMUL.FTZ R14, R42.reuse, R14 ;  /* 0x0000000e2a0e7220 */ /* 0x040fe20000410000 */
[----:B------:R-:W-:Y:S02]  /*8ec0*/  HADD2.F32 R117, -RZ, R118.H0_H0 ;  /* 0x20000076ff757230 */ /* 0x000fe40000004100 */
[-C--:B------:R-:W-:Y:S01]  /*8ed0*/  FFMA.FTZ R42, R42, R73.reuse, -R72 ;  /* 0x000000492a2a7223 */ /* 0x080fe20000010848 */
[----:B------:R-:W-:Y:S01]  /*8ee0*/  FFMA.FTZ R14, R43, R73, R14 ;  /* 0x000000492b0e7223 */ /* 0x000fe2000001000e */
[----:B------:R-:W-:Y:S02]  /*8ef0*/  HADD2.F32 R43, -RZ, R74.H0_H0 ;  /* 0x2000004aff2b7230 */ /* 0x000fe40000004100 */
[----:B------:R-:W-:Y:S01]  /*8f00*/  HADD2.F32 R73, -RZ, R41.H0_H0 ;  /* 0x20000029ff497230 */ /* 0x000fe20000004100 */
[----:B------:R-:W-:Y:S01]  /*8f10*/  F2FP.SATFINITE.E4M3.F32.PACK_AB_MERGE_C R42, R42, R124, RZ ;  /* 0x0000007c2a2a723e */ /* 0x000fe200048070ff */
        /* <DEDUP_REMOVED lines=10> */
[----:B------:R-:W-:Y:S01]  /*8fc0*/  F2FP.SATFINITE.E4M3.F32.PACK_AB_MERGE_C R14, R14, R128, RZ ;  /* 0x000000800e0e723e */ /* 0x000fe200048070ff */
[----:B------:R-:W-:Y:S01]  /*8fd0*/  FMUL.FTZ R118, R41, R118 ;  /* 0x0000007629767220 */ /* 0x000fe20000410000 */
[----:B------:R-:W-:Y:S01]  /*8fe0*/  F2FP.SATFINITE.E4M3.F32.PACK_AB_MERGE_C R73, R39, R40, R13 ;  /* 0x000000282749723e */ /* 0x000fe2000480700d */
[-C--:B------:R-:W-:Y:S01]  /*8ff0*/  FFMA.FTZ R43, R41, R119.reuse, -R43 ;  /* 0x00000077292b7223 */ /* 0x080fe2000001082b */
[----:B------:R-:W-:Y:S02]  /*9000*/  IMAD.MOV.U32 R13, RZ, RZ, R121 ;  /* 0x000000ffff0d7224 */ /* 0x000fe400078e0079 */
[----:B------:R-:W-:Y:S01]  /*9010*/  FFMA.FTZ R118, R74, R119, R118 ;  /* 0x000000774a767223 */ /* 0x000fe20000010076 */
[----:B------:R-:W-:Y:S01]  /*9020*/  IMAD.MOV.U32 R72, RZ, RZ, R36 ;  /* 0x000000ffff487224 */ /* 0x000fe200078e0024 */
[----:B------:R-:W-:-:S03]  /*9030*/  F2FP.SATFINITE.E4M3.F32.PACK_AB_MERGE_C R42, R43, R116, R42 ;  /* 0x000000742b2a723e */ /* 0x000fc6000480702a */
[----:B------:R-:W-:Y:S02]  /*9040*/  F2FP.SATFINITE.E4M3.F32.PACK_AB_MERGE_C R117, R118, R117, R14 ;  /* 0x000000757675723e */ /* 0x000fe4000480700e */
[----:B------:R-:W-:Y:S01]  /*9050*/  F2FP.SATFINITE.E4M3.F32.PACK_AB_MERGE_C R43, R38, R129, R75 ;  /* 0x00000081262b723e */ /* 0x000fe2000480704b */
[----:B------:R-:W-:Y:S01]  /*9060*/  IMAD.MOV.U32 R14, RZ, RZ, R42 ;  /* 0x000000ffff0e7224 */ /* 0x000fe200078e002a */
[----:B------:R-:W-:Y:S01]  /*9070*/  F2FP.SATFINITE.E4M3.F32.PACK_AB_MERGE_C R75, R15, R126, R37 ;  /* 0x0000007e0f4b723e */ /* 0x000fe20004807025 */
[----:B------:R-:W-:Y:S02]  /*9080*/  IMAD.MOV.U32 R74, RZ, RZ, R117 ;  /* 0x000000ffff4a7224 */ /* 0x000fe400078e0075 */
[----:B------:R-:W-:-:S07]  /*9090*/  IMAD.MOV.U32 R15, RZ, RZ, R43 ;  /* 0x000000ffff0f7224 */ /* 0x000fce00078e002b */
.L_x_3124:
[----:B------:R-:W-:Y:S05]  /*90a0*/  BSYNC B2 ;  /* 0x0000000000027941 */ /* 0x000fea0003800000 */
.L_x_3123:
[----:B------:R-:W-:-:S13]  /*90b0*/  ISETP.GE.AND P3, PT, R120, R105, PT ;  /* 0x000000697800720c */ /* 0x000fda0003f66270 */
[----:B---3--:R-:W-:-:S04]  /*90c0*/  @!P3 IADD3 R36, P4, R11, R120, RZ ;  /* 0x000000780b24b210 */ /* 0x008fc80007f9e0ff */
[----:B--2---:R-:W-:Y:S02]  /*90d0*/  @!P3 LEA.HI.X.SX32 R37, R120, R111, 0x1, P4 ;  /* 0x0000006f7825b211 */ /* 0x004fe400020f0eff */
[----:B------:R-:W-:-:S04]  /*90e0*/  IADD3 R38, P4, R71, R11, RZ ;  /* 0x0000000b47267210 */ /* 0x000fc80007f9e0ff */
[----:B------:R-:W-:-:S05]  /*90f0*/  IADD3.X R39, R111, R87, RZ, P4, !PT ;  /* 0x000000576f277210 */ /* 0x000fca00027fe4ff */
[----:B----4-:R4:W-:Y:S04]  /*9100*/  ST.E.128 desc[UR42][R38.64], R12 ;  /* 0x0000000c26007985 */ /* 0x0109e8000c101d2a */
[----:B0-----:R4:W-:Y:S02]  /*9110*/  @!P3 ST.E.128 desc[UR42][R36.64], R72 ;  /* 0x000000482400b985 */ /* 0x0019e4000c101d2a */
.L_x_3122:
[----:B------:R-:W-:Y:S05]  /*9120*/  BSYNC B1 ;  /* 0x0000000000017941 */ /* 0x000fea0003800000 */
.L_x_3121:
[----:B------:R-:W-:-:S03]  /*9130*/  UMOV UR4, 0xffffffff ;  /* 0xffffffff00047882 */ /* 0x000fc60000000000 */
[----:B------:R-:W-:Y:S05]  /*9140*/  BRA.DIV UR4, `(.L_x_3125) ;  /* 0x0000027e04c87947 */ /* 0x000fea000b800000 */
[----:B------:R0:W0:Y:S04]  /*9150*/  SHFL.IDX PT, R43, R100, 0x1, 0x181f ;  /* 0x00381f00642b7f89 */ /* 0x00002800000e0000 */
[----:B------:R0:W0:Y:S02]  /*9160*/  SHFL.IDX PT, R42, R99, 0x1, 0x181f ;  /* 0x00381f00632a7f89 */ /* 0x00002400000e0000 */
.L_x_3461:
[----:B---3--:R-:W-:Y:S01]  /*9170*/  VIADD R11, R220, 0x20 ;  /* 0x00000020dc0b7836 */ /* 0x008fe20000000000 */
[----:B------:R-:W-:Y:S04]  /*9180*/  BSSY B1, `(.L_x_3126) ;  /* 0x00000ff000017945 */ /* 0x000fe80003800000 */
[----:B------:R-:W-:-:S13]  /*9190*/  ISETP.GE.OR P3, PT, R11, R97, P1 ;  /* 0x000000610b00720c */ /* 0x000fda0000f66670 */
[----:B------:R-:W-:Y:S05]  /*91a0*/  @P3 BRA `(.L_x_3127) ;  /* 0x0000000c00f03947 */ /* 0x000fea0003800000 */
[----:B----4-:R-:W3:Y:S01]  /*91b0*/  LDL R14, [R1+0x54] ;  /* 0x00005400010e7983 */ /* 0x010ee20000100800 */
        /* <DEDUP_REMOVED lines=13> */
[----:B------:R-:W-:Y:S01]  /*9290*/  LEA.HI R13, R11, R12, RZ, 0x3 ;  /* 0x0000000c0b0d7211 */ /* 0x000fe200078f18ff */
[----:B------:R-:W-:-:S04]  /*92a0*/  IMAD.SHL.U32 R11, R12, 0x10, RZ ;  /* 0x000000100c0b7824 */ /* 0x000fc800078e00ff */
[----:B------:R-:W-:Y:S01]  /*92b0*/  IMAD.SHL.U32 R13, R13, 0x800, RZ ;  /* 0x000008000d0d7824 */ /* 0x000fe200078e00ff */
[----:B------:R-:W-:-:S04]  /*92c0*/  LOP3.LUT R12, R36, 0x70, R11, 0xf8, !PT ;  /* 0x00000070240c7812 */ /* 0x000fc800078ef80b */
[----:B------:R-:W-:Y:S02]  /*92d0*/  LOP3.LUT R12, R12, R15, RZ, 0x3c, !PT ;  /* 0x0000000f0c0c7212 */ /* 0x000fe400078e3cff */
[----:B------:R-:W-:-:S04]  /*92e0*/  LOP3.LUT R13, R13, 0xffffc000, RZ, 0xc0, !PT ;  /* 0xffffc0000d0d7812 */ /* 0x000fc800078ec0ff */
[----:B---3--:R-:W-:Y:S01]  /*92f0*/  IADD3 R12, R12, R13, R14 ;  /* 0x0000000d0c0c7210 */ /* 0x008fe20007ffe00e */
[----:B------:R-:W-:-:S04]  /*9300*/  IMAD R13, R217, 0x8000, R5 ;  /* 0x00008000d90d7824 */ /* 0x000fc800078e0205 */
[----:B------:R-:W-:Y:S01]  /*9310*/  IMAD R15, R217, 0x8000, R12 ;  /* 0x00008000d90f7824 */ /* 0x000fe200078e020c */
[----:B------:R-:W-:-:S03]  /*9320*/  IADD3 R13, R216, R13, RZ ;  /* 0x0000000dd80d7210 */ /* 0x000fc60007ffe0ff */
[----:B------:R-:W-:-:S03]  /*9330*/  IMAD.IADD R36, R216, 0x1, R15 ;  /* 0x00000001d8247824 */ /* 0x000fc600078e020f */
[----:B------:R-:W3:Y:S04]  /*9340*/  LDS.128 R12, [R13+0x28400] ;  /* 0x028400000d0c7984 */ /* 0x000ee80000000c00 */
[----:B------:R-:W4:Y:S01]  /*9350*/  LDS.128 R36, [R36+0x28400] ;  /* 0x0284000024247984 */ /* 0x000f220000000c00 */
[----:B------:R-:W-:Y:S05]  /*9360*/  @P2 BRA `(.L_x_3129) ;  /* 0x0000000c00602947 */ /* 0x000fea0003800000 */
[--C-:B------:R-:W-:Y:S02]  /*9370*/  SHF.R.U32.HI R41, RZ, 0x10, R45.reuse ;  /* 0x00000010ff297819 */ /* 0x100fe4000001162d */
[--C-:B------:R-:W-:Y:S02]  /*9380*/  SHF.R.U32.HI R44, RZ, 0x8, R45.reuse ;  /* 0x00000008ff2c7819 */ /* 0x100fe4000001162d */
[----:B------:R-:W-:Y:S01]  /*9390*/  LOP3.LUT R48, R45, 0xff, RZ, 0xc0, !PT ;  /* 0x000000ff2d307812 */ /* 0x000fe200078ec0ff */
[----:B------:R-:W-:Y:S01]  /*93a0*/  IMAD.U32 R41, R41, 0x10000, RZ ;  /* 0x0001000029297824 */ /* 0x000fe200078e00ff */
[----:B------:R-:W-:Y:S02]  /*93b0*/  SHF.R.U32.HI R45, RZ, 0x18, R45 ;  /* 0x00000018ff2d7819 */ /* 0x000fe4000001162d */
[--C-:B------:R-:W-:Y:S02]  /*93c0*/  SHF.R.U32.HI R40, RZ, 0x10, R47.reuse ;  /* 0x00000010ff287819 */ /* 0x100fe4000001162f */
[----:B------:R-:W-:-:S02]  /*93d0*/  SHF.R.U32.HI R46, RZ, 0x8, R47 ;  /* 0x00000008ff2e7819 */ /* 0x000fc4000001162f */
[----:B------:R-:W-:Y:S01]  /*93e0*/  LOP3.LUT R72, R47, 0xff, RZ, 0xc0, !PT ;  /* 0x000000ff2f487812 */ /* 0x000fe200078ec0ff */
[----:B------:R-:W-:Y:S01]  /*93f0*/  IMAD.U32 R40, R40, 0x10000, RZ ;  /* 0x0001000028287824 */ /* 0x000fe200078e00ff */
[----:B------:R-:W-:Y:S02]  /*9400*/  SHF.R.U32.HI R75, RZ, 0x18, R47 ;  /* 0x00000018ff4b7819 */ /* 0x000fe4000001162f */
[--C-:B------:R-:W-:Y:S02]  /*9410*/  SHF.R.U32.HI R73, RZ, 0x8, R49.reuse ;  /* 0x00000008ff497819 */ /* 0x100fe40000011631 */
[----:B------:R-:W-:Y:S02]  /*9420*/  PRMT R48, R45, 0x654, R48 ;  /* 0x000006542d307816 */ /* 0x000fe40000000030 */
[----:B------:R-:W-:Y:S02]  /*9430*/  SHF.R.U32.HI R50, RZ, 0x10, R49 ;  /* 0x00000010ff327819 */ /* 0x000fe40000011631 */
[----:B------:R-:W-:-:S02]  /*9440*/  LOP3.LUT R74, R49, 0xff, RZ, 0xc0, !PT ;  /* 0x000000ff314a7812 */ /* 0x000fc400078ec0ff */
[--C-:B------:R-:W-:Y:S02]  /*9450*/  SHF.R.U32.HI R45, RZ, 0x10, R51.reuse ;  /* 0x00000010ff2d7819 */ /* 0x100fe40000011633 */
[--C-:B------:R-:W-:Y:S02]  /*9460*/  SHF.R.U32.HI R47, RZ, 0x8, R51.reuse ;  /* 0x00000008ff2f7819 */ /* 0x100fe40000011633 */
[----:B--2---:R-:W-:Y:S02]  /*9470*/  LOP3.LUT R111, R51, 0xff, RZ, 0xc0, !PT ;  /* 0x000000ff336f7812 */ /* 0x004fe400078ec0ff */
[----:B------:R-:W-:Y:S01]  /*9480*/  SHF.R.U32.HI R116, RZ, 0x18, R51 ;  /* 0x00000018ff747819 */ /* 0x000fe20000011633 */
[----:B------:R-:W-:Y:S01]  /*9490*/  IMAD.SHL.U32 R51, R44, 0x100, RZ ;  /* 0x000001002c337824 */ /* 0x000fe200078e00ff */
[----:B------:R-:W-:Y:S02]  /*94a0*/  SHF.R.U32.HI R49, RZ, 0x18, R49 ;  /* 0x00000018ff317819 */ /* 0x000fe40000011631 */
[----:B------:R-:W-:Y:S01]  /*94b0*/  PRMT R72, R75, 0x654, R72 ;  /* 0x000006544b487816 */ /* 0x000fe20000000048 */
[----:B------:R-:W-:Y:S01]  /*94c0*/  IMAD.SHL.U32 R75, R73, 0x100, RZ ;  /* 0x00000100494b7824 */ /* 0x000fe200078e00ff */
[----:B------:R-:W-:-:S02]  /*94d0*/  PRMT R74, R49, 0x654, R74 ;  /* 0x00000654314a7816 */ /* 0x000fc4000000004a */
[----:B------:R-:W-:Y:S01]  /*94e0*/  LOP3.LUT R48, R48, 0xff00, R51, 0xf8, !PT ;  /* 0x0000ff0030307812 */ /* 0x000fe200078ef833 */
[----:B------:R-:W-:Y:S01]  /*94f0*/  IMAD.SHL.U32 R51, R46, 0x100, RZ ;  /* 0x000001002e337824 */ /* 0x000fe200078e00ff */
[----:B------:R-:W-:Y:S01]  /*9500*/  LOP3.LUT R75, R74, 0xff00, R75, 0xf8, !PT ;  /* 0x0000ff004a4b7812 */ /* 0x000fe200078ef84b */
[----:B------:R-:W-:Y:S01]  /*9510*/  IMAD.U32 R46, R50, 0x10000, RZ ;  /* 0x00010000322e7824 */ /* 0x000fe200078e00ff */
[----:B------:R-:W-:Y:S02]  /*9520*/  LOP3.LUT R48, R48, 0xff0000, R41, 0xf8, !PT ;  /* 0x00ff000030307812 */ /* 0x000fe400078ef829 */
[----:B------:R-:W-:Y:S02]  /*9530*/  LOP3.LUT R73, R72, 0xff00, R51, 0xf8, !PT ;  /* 0x0000ff0048497812 */ /* 0x000fe400078ef833 */
[----:B------:R-:W-:Y:S02]  /*9540*/  LOP3.LUT R46, R75, 0xff0000, R46, 0xf8, !PT ;  /* 0x00ff00004b2e7812 */ /* 0x000fe400078ef82e */
[----:B----4-:R-:W-:-:S02]  /*9550*/  F2FP.F16.E4M3.UNPACK_B R50, R37 ;  /* 0x00000025ff32723e */ /* 0x010fc400020006ff */
[----:B------:R-:W-:Y:S02]  /*9560*/  F2FP.F16.E4M3.UNPACK_B R72, R46 ;  /* 0x0000002eff48723e */ /* 0x000fe400020006ff */
[----:B---3--:R-:W-:Y:S01]  /*9570*/  F2FP.F16.E4M3.UNPACK_B R41, R13 ;  /* 0x0000000dff29723e */ /* 0x008fe200020006ff */
[----:B------:R-:W-:Y:S01]  /*9580*/  HADD2.F32 R44, -RZ, R50.H0_H0 ;  /* 0x20000032ff2c7230 */ /* 0x000fe20000004100 */
[----:B------:R-:W-:Y:S01]  /*9590*/  PRMT R49, R116, 0x654, R111 ;  /* 0x0000065474317816 */ /* 0x000fe2000000006f */
[--C-:B------:R-:W-:Y:S01]  /*95a0*/  HADD2.F32 R111, -RZ, R72.reuse.H0_H0 ;  /* 0x20000048ff6f7230 */ /* 0x100fe20000004100 */
[----:B------:R-:W-:Y:S01]  /*95b0*/  F2FP.F16.E4M3.UNPACK_B R74, R48 ;  /* 0x00000030ff4a723e */ /* 0x000fe200020006ff */
[----:B------:R-:W-:Y:S01]  /*95c0*/  HADD2.F32 R51, -RZ, R41.H0_H0 ;  /* 0x20000029ff337230 */ /* 0x000fe20000004100 */
[----:B------:R-:W-:Y:S01]  /*95d0*/  F2FP.F16.E4M3.UNPACK_B R37, R37.H1 ;  /* 0x00000025ff25723e */ /* 0x000fe200030006ff */
[----:B------:R-:W-:Y:S02]  /*95e0*/  HADD2.F32 R72, -RZ, R72.H1_H1 ;  /* 0x30000048ff487230 */ /* 0x000fe40000004100 */
[----:B------:R-:W-:Y:S01]  /*95f0*/  FMUL.FTZ R116, R44, R111 ;  /* 0x0000006f2c747220 */ /* 0x000fe20000410000 */
[----:B------:R-:W-:-:S02]  /*9600*/  HADD2.F32 R75, -RZ, R74.H0_H0 ;  /* 0x2000004aff4b7230 */ /* 0x000fc40000004100 */
[C---:B------:R-:W-:Y:S01]  /*9610*/  FMUL.FTZ R111, R51.reuse, R111 ;  /* 0x0000006f336f7220 */ /* 0x040fe20000410000 */
[----:B------:R-:W-:Y:S01]  /*9620*/  HADD2.F32 R41, -RZ, R41.H1_H1 ;  /* 0x30000029ff297230 */ /* 0x000fe20000004100 */
[----:B------:R-:W-:Y:S01]  /*9630*/  F2FP.F16.E4M3.UNPACK_B R48, R48.H1 ;  /* 0x00000030ff30723e */ /* 0x000fe200030006ff */
[----:B------:R-:W-:Y:S02]  /*9640*/  HADD2.F32 R74, -RZ, R74.H1_H1 ;  /* 0x3000004aff4a7230 */ /* 0x000fe40000004100 */
[-C--:B------:R-:W-:Y:S01]  /*9650*/  FFMA.FTZ R51, R51, R75.reuse, -R116 ;  /* 0x0000004b33337223 */ /* 0x080fe20000010874 */
[----:B------:R-:W-:Y:S01]  /*9660*/  FFMA.FTZ R44, R44, R75, R111 ;  /* 0x0000004b2c2c7223 */ /* 0x000fe2000001006f */
[----:B------:R-:W-:-:S05]  /*9670*/  HADD2.F32 R75, -RZ, R50.H1_H1 ;  /* 0x30000032ff4b7230 */ /* 0x000fca0000004100 */
        /* <DEDUP_REMOVED lines=16> */
[----:B------:R-:W-:Y:S01]  /*9780*/  FFMA.FTZ R13, R13, R75, R111 ;  /* 0x0000004b0d0d7223 */ /* 0x000fe2000001006f */
[----:B------:R-:W-:Y:S02]  /*9790*/  HADD2.F32 R75, -RZ, R74.H1_H1 ;  /* 0x3000004aff4b7230 */ /* 0x000fe40000004100 */
[----:B------:R-:W-:-:S03]  /*97a0*/  FMUL.FTZ R74, R37, R72 ;  /* 0x00000048254a7220 */ /* 0x000fc60000410000 */
[C---:B------:R-:W-:Y:S01]  /*97b0*/  FMUL.FTZ R116, R75.reuse, R72 ;  /* 0x000000484b747220 */ /* 0x040fe20000410000 */
[-C--:B------:R-:W-:Y:S01]  /*97c0*/  FFMA.FTZ R72, R75, R48.reuse, -R74 ;  /* 0x000000304b487223 */ /* 0x080fe2000001084a */
[----:B------:R-:W-:Y:S01]  /*97d0*/  IMAD.SHL.U32 R74, R47, 0x100, RZ ;  /* 0x000001002f4a7824 */ /* 0x000fe200078e00ff */
[----:B------:R-:W-:Y:S01]  /*97e0*/  LOP3.LUT R47, R73, 0xff0000, R40, 0xf8, !PT ;  /* 0x00ff0000492f7812 */ /* 0x000fe200078ef828 */
[----:B------:R-:W-:Y:S01]  /*97f0*/  FFMA.FTZ R48, R37, R48, R116 ;  /* 0x0000003025307223 */ /* 0x000fe20000010074 */
[----:B------:R-:W-:Y:S01]  /*9800*/  IMAD.U32 R37, R45, 0x10000, RZ ;  /* 0x000100002d257824 */ /* 0x000fe200078e00ff */
[----:B------:R-:W-:Y:S02]  /*9810*/  F2FP.F16.E4M3.UNPACK_B R40, R39 ;  /* 0x00000027ff28723e */ /* 0x000fe400020006ff */
[----:B------:R-:W-:Y:S02]  /*9820*/  LOP3.LUT R74, R49, 0xff00, R74, 0xf8, !PT ;  /* 0x0000ff00314a7812 */ /* 0x000fe400078ef84a */
[----:B------:R-:W-:Y:S01]  /*9830*/  MOV R49, R15 ;  /* 0x0000000f00317202 */ /* 0x000fe20000000f00 */
[----:B------:R-:W-:Y:S01]  /*9840*/  HADD2.F32 R75, -RZ, R40.H0_H0 ;  /* 0x20000028ff4b7230 */ /* 0x000fe20000004100 */
[----:B------:R-:W-:-:S02]  /*9850*/  LOP3.LUT R37, R74, 0xff0000, R37, 0xf8, !PT ;  /* 0x00ff00004a257812 */ /* 0x000fc400078ef825 */
[----:B------:R-:W-:Y:S02]  /*9860*/  F2FP.F16.E4M3.UNPACK_B R15, R49 ;  /* 0x00000031ff0f723e */ /* 0x000fe400020006ff */
[----:B------:R-:W-:Y:S02]  /*9870*/  F2FP.F16.E4M3.UNPACK_B R73, R37 ;  /* 0x00000025ff49723e */ /* 0x000fe400020006ff */
[----:B------:R-:W-:Y:S01]  /*9880*/  F2FP.F16.E4M3.UNPACK_B R74, R47 ;  /* 0x0000002fff4a723e */ /* 0x000fe200020006ff */
[----:B------:R-:W-:Y:S01]  /*9890*/  HADD2.F32 R116, -RZ, R15.H0_H0 ;  /* 0x2000000fff747230 */ /* 0x000fe20000004100 */
[----:B------:R-:W-:Y:S01]  /*98a0*/  F2FP.F16.E4M3.UNPACK_B R39, R39.H1 ;  /* 0x00000027ff27723e */ /* 0x000fe200030006ff */
[--C-:B------:R-:W-:Y:S01]  /*98b0*/  HADD2.F32 R45, -RZ, R73.reuse.H0_H0 ;  /* 0x20000049ff2d7230 */ /* 0x100fe20000004100 */
[----:B------:R-:W-:Y:S01]  /*98c0*/  F2FP.F16.E4M3.UNPACK_B R37, R37.H1 ;  /* 0x00000025ff25723e */ /* 0x000fe200030006ff */
[----:B------:R-:W-:Y:S01]  /*98d0*/  HADD2.F32 R111, -RZ, R74.H0_H0 ;  /* 0x2000004aff6f7230 */ /* 0x000fe20000004100 */
[----:B------:R-:W-:Y:S01]  /*98e0*/  F2FP.F16.E4M3.UNPACK_B R47, R47.H1 ;  /* 0x0000002fff2f723e */ /* 0x000fe200030006ff */
[----:B------:R-:W-:-:S02]  /*98f0*/  HADD2.F32 R73, -RZ, R73.H1_H1 ;  /* 0x30000049ff497230 */ /* 0x000fc40000004100 */
[CC--:B------:R-:W-:Y:S01]  /*9900*/  FMUL.FTZ R117, R75.reuse, R45.reuse ;  /* 0x0000002d4b757220 */ /* 0x0c0fe20000410000 */
[----:B------:R-:W-:Y:S01]  /*9910*/  FMUL.FTZ R45, R116, R45 ;  /* 0x0000002d742d7220 */ /* 0x000fe20000410000 */
[----:B------:R-:W-:Y:S01]  /*9920*/  HADD2.F32 R15, -RZ, R15.H1_H1 ;  /* 0x3000000fff0f7230 */ /* 0x000fe20000004100 */
[----:B------:R-:W-:Y:S01]  /*9930*/  F2FP.SATFINITE.E4M3.F32.PACK_AB_MERGE_C R46, R72, R46, RZ ;  /* 0x0000002e482e723e */ /* 0x000fe200048070ff */
[----:B------:R-:W-:Y:S02]  /*9940*/  HADD2.F32 R74, -RZ, R74.H1_H1 ;  /* 0x3000004aff4a7230 */ /* 0x000fe40000004100 */
[-C--:B------:R-:W-:Y:S01]  /*9950*/  FFMA.FTZ R75, R75, R111.reuse, R45 ;  /* 0x0000006f4b4b7223 */ /* 0x080fe2000001002d */
[----:B------:R-:W-:Y:S02]  /*9960*/  HADD2.F32 R45, -RZ, R40.H1_H1 ;  /* 0x30000028ff2d7230 */ /* 0x000fe40000004100 */
[----:B------:R-:W-:Y:S01]  /*9970*/  FFMA.FTZ R117, R116, R111, -R117 ;  /* 0x0000006f74757223 */ /* 0x000fe20000010875 */
[--C-:B------:R-:W-:Y:S01]  /*9980*/  HADD2.F32 R111, -RZ, R37.reuse.H0_H0 ;  /* 0x20000025ff6f7230 */ /* 0x100fe20000004100 */
[----:B------:R-:W-:Y:S01]  /*9990*/  F2FP.SATFINITE.E4M3.F32.PACK_AB_MERGE_C R50, R50, R51, R46 ;  /* 0x000000333232723e */ /* 0x000fe2000480702e */
[----:B------:R-:W-:-:S02]  /*99a0*/  HADD2.F32 R37, -RZ, R37.H1_H1 ;  /* 0x30000025ff257230 */ /* 0x000fc40000004100 */
[----:B------:R-:W-:Y:S01]  /*99b0*/  FMUL.FTZ R40, R45, R73 ;  /* 0x000000492d287220 */ /* 0x000fe20000410000 */
[----:B------:R-:W-:Y:S02]  /*99c0*/  F2FP.F16.E4M3.UNPACK_B R46, R36.H1 ;  /* 0x00000024ff2e723e */ /* 0x000fe400030006ff */
[----:B------:R-:W-:Y:S01]  /*99d0*/  F2FP.SATFINITE.E4M3.F32.PACK_AB_MERGE_C R13, R48, R13, RZ ;  /* 0x0000000d300d723e */ /* 0x000fe200048070ff */
[CC--:B------:R-:W-:Y:S01]  /*99e0*/  FFMA.FTZ R40, R15.reuse, R74.reuse, -R40 ;  /* 0x0000004a0f287223 */ /* 0x0c0fe20000010828 */
[----:B------:R-:W-:Y:S01]  /*99f0*/  FMUL.FTZ R15, R15, R73 ;  /* 0x000000490f0f7220 */ /* 0x000fe20000410000 */
[--C-:B------:R-:W-:Y:S01]  /*9a00*/  HADD2.F32 R73, -RZ, R47.reuse.H0_H0 ;  /* 0x2000002fff497230 */ /* 0x100fe20000004100 */
[----:B------:R-:W-:Y:S01]  /*9a10*/  F2FP.F16.E4M3.UNPACK_B R48, R113.H1 ;  /* 0x00000071ff30723e */ /* 0x000fe200030006ff */
[----:B------:R-:W-:Y:S02]  /*9a20*/  HADD2.F32 R47, -RZ, R47.H1_H1 ;  /* 0x3000002fff2f7230 */ /* 0x000fe40000004100 */
[----:B------:R-:W-:Y:S01]  /*9a30*/  FFMA.FTZ R15, R45, R74, R15 ;  /* 0x0000004a2d0f7223 */ /* 0x000fe2000001000f */
[----:B------:R-:W-:Y:S01]  /*9a40*/  F2FP.F16.E4M3.UNPACK_B R45, R49.H1 ;  /* 0x00000031ff2d723e */ /* 0x000fe200030006ff */
[--C-:B------:R-:W-:Y:S01]  /*9a50*/  HADD2.F32 R49, -RZ, R39.reuse.H0_H0 ;  /* 0x20000027ff317230 */ /* 0x100fe20000004100 */
[----:B------:R-:W-:Y:S01]  /*9a60*/  F2FP.F16.E4M3.UNPACK_B R36, R36 ;  /* 0x00000024ff24723e */ /* 0x000fe200020006ff */
[----:B------:R-:W-:Y:S01]  /*9a70*/  HADD2.F32 R39, -RZ, R39.H1_H1 ;  /* 0x30000027ff277230 */ /* 0x000fe20000004100 */
[----:B------:R-:W-:Y:S01]  /*9a80*/  F2FP.F16.E4M3.UNPACK_B R113, R113 ;  /* 0x00000071ff71723e */ /* 0x000fe200020006ff */
[----:B------:R-:W-:-:S02]  /*9a90*/  HADD2.F32 R74, -RZ, R45.H0_H0 ;  /* 0x2000002dff4a7230 */ /* 0x000fc40000004100 */
[----:B------:R-:W-:Y:S01]  /*9aa0*/  FMUL.FTZ R116, R49, R111 ;  /* 0x0000006f31747220 */ /* 0x000fe20000410000 */
[----:B------:R-:W-:Y:S02]  /*9ab0*/  HADD2.F32 R45, -RZ, R45.H1_H1 ;  /* 0x3000002dff2d7230 */ /* 0x000fe40000004100 */
[----:B------:R-:W-:Y:S02]  /*9ac0*/  HADD2.F32 R72, -RZ, R48.H0_H0 ;  /* 0x20000030ff487230 */ /* 0x000fe40000004100 */
[C---:B------:R-:W-:Y:S01]  /*9ad0*/  FFMA.FTZ R116, R74.reuse, R73, -R116 ;  /* 0x000000494a747223 */ /* 0x040fe20000010874 */
[----:B------:R-:W-:-:S04]  /*9ae0*/  FMUL.FTZ R74, R74, R111 ;  /* 0x0000006f4a4a7220 */ /* 0x000fc80000410000 */
        /* <DEDUP_REMOVED lines=16> */
[----:B------:R-:W-:Y:S01]  /*9bf0*/  F2FP.SATFINITE.E4M3.F32.PACK_AB_MERGE_C R74, R39, R74, RZ ;  /* 0x0000004a274a723e */ /* 0x000fe200048070ff */
[C---:B------:R-:W-:Y:S01]  /*9c00*/  FMUL.FTZ R111, R51.reuse, R111 ;  /* 0x0000006f336f7220 */ /* 0x040fe20000410000 */
[----:B------:R-:W-:Y:S01]  /*9c10*/  F2FP.SATFINITE.E4M3.F32.PACK_AB_MERGE_C R49, R40, R117, R49 ;  /* 0x000000752831723e */ /* 0x000fe20004807031 */
[-C--:B------:R-:W-:Y:S01]  /*9c20*/  FFMA.FTZ R73, R51, R72.reuse, -R73 ;  /* 0x0000004833497223 */ /* 0x080fe20000010849 */
[----:B------:R-:W-:Y:S01]  /*9c30*/  F2FP.SATFINITE.E4M3.F32.PACK_AB_MERGE_C R39, R15, R75, R74 ;  /* 0x0000004b0f27723e */ /* 0x000fe2000480704a */
[----:B------:R-:W-:Y:S01]  /*9c40*/  FFMA.FTZ R111, R47, R72, R111 ;  /* 0x000000482f6f7223 */ /* 0x000fe2000001006f */
[----:B------:R-:W-:Y:S02]  /*9c50*/  HADD2.F32 R72, -RZ, R45.H1_H1 ;  /* 0x3000002dff487230 */ /* 0x000fe40000004100 */
[----:B------:R-:W-:Y:S01]  /*9c60*/  FMUL.FTZ R45, R46, R37 ;  /* 0x000000252e2d7220 */ /* 0x000fe20000410000 */
[----:B------:R-:W-:-:S02]  /*9c70*/  HADD2.F32 R47, -RZ, R48.H1_H1 ;  /* 0x30000030ff2f7230 */ /* 0x000fc40000004100 */
[--C-:B------:R-:W-:Y:S02]  /*9c80*/  HADD2.F32 R48, -RZ, R12.reuse.H0_H0 ;  /* 0x2000000cff307230 */ /* 0x100fe40000004100 */
[C---:B------:R-:W-:Y:S01]  /*9c90*/  FMUL.FTZ R37, R72.reuse, R37 ;  /* 0x0000002548257220 */ /* 0x040fe20000410000 */
[----:B------:R-:W-:Y:S02]  /*9ca0*/  HADD2.F32 R12, -RZ, R12.H1_H1 ;  /* 0x3000000cff0c7230 */ /* 0x000fe40000004100 */
[-C--:B------:R-:W-:Y:S01]  /*9cb0*/  FFMA.FTZ R45, R72, R47.reuse, -R45 ;  /* 0x0000002f482d7223 */ /* 0x080fe2000001082d */
[----:B------:R-:W-:Y:S02]  /*9cc0*/  HADD2.F32 R72, -RZ, R115.H0_H0 ;  /* 0x20000073ff487230 */ /* 0x000fe40000004100 */
[----:B------:R-:W-:Y:S01]  /*9cd0*/  FFMA.FTZ R37, R46, R47, R37 ;  /* 0x0000002f2e257223 */ /* 0x000fe20000010025 */
[----:B------:R-:W-:Y:S02]  /*9ce0*/  HADD2.F32 R46, -RZ, R36.H0_H0 ;  /* 0x20000024ff2e7230 */ /* 0x000fe40000004100 */
[----:B------:R-:W-:Y:S01]  /*9cf0*/  HADD2.F32 R47, -RZ, R113.H0_H0 ;  /* 0x20000071ff2f7230 */ /* 0x000fe20000004100 */
[----:B------:R-:W-:Y:S01]  /*9d00*/  F2FP.SATFINITE.E4M3.F32.PACK_AB_MERGE_C R73, R45, R73, RZ ;  /* 0x000000492d49723e */ /* 0x000fe200048070ff */
[----:B------:R-:W-:-:S02]  /*9d10*/  HADD2.F32 R115, -RZ, R115.H1_H1 ;  /* 0x30000073ff737230 */ /* 0x000fc40000004100 */
[-C--:B------:R-:W-:Y:S01]  /*9d20*/  FMUL.FTZ R51, R46, R72.reuse ;  /* 0x000000482e337220 */ /* 0x080fe20000410000 */
[C---:B------:R-:W-:Y:S01]  /*9d30*/  FMUL.FTZ R72, R48.reuse, R72 ;  /* 0x0000004830487220 */ /* 0x040fe20000410000 */
[----:B------:R-:W-:Y:S01]  /*9d40*/  HADD2.F32 R36, -RZ, R36.H1_H1 ;  /* 0x30000024ff247230 */ /* 0x000fe20000004100 */
[----:B------:R-:W-:Y:S01]  /*9d50*/  F2FP.SATFINITE.E4M3.F32.PACK_AB_MERGE_C R37, R37, R111, RZ ;  /* 0x0000006f2525723e */ /* 0x000fe200048070ff */
[-C--:B------:R-:W-:Y:S01]  /*9d60*/  FFMA.FTZ R51, R48, R47.reuse, -R51 ;  /* 0x0000002f30337223 */ /* 0x080fe20000010833 */
[----:B------:R-:W-:Y:S01]  /*9d70*/  FFMA.FTZ R72, R46, R47, R72 ;  /* 0x0000002f2e487223 */ /* 0x000fe20000010048 */
[----:B------:R-:W-:Y:S02]  /*9d80*/  HADD2.F32 R113, -RZ, R113.H1_H1 ;  /* 0x30000071ff717230 */ /* 0x000fe40000004100 */
[-C--:B------:R-:W-:Y:S01]  /*9d90*/  FMUL.FTZ R47, R36, R115.reuse ;  /* 0x00000073242f7220 */ /* 0x080fe20000410000 */
[C---:B------:R-:W-:Y:S01]  /*9da0*/  FMUL.FTZ R115, R12.reuse, R115 ;  /* 0x000000730c737220 */ /* 0x040fe20000410000 */
[----:B------:R-:W-:Y:S01]  /*9db0*/  IMAD.MOV.U32 R46, RZ, RZ, R14 ;  /* 0x000000ffff2e7224 */ /* 0x000fe200078e000e */
[----:B------:R-:W-:Y:S01]  /*9dc0*/  F2FP.F16.E4M3.UNPACK_B R48, R38.H1 ;  /* 0x00000026ff30723e */ /* 0x000fe200030006ff */
[-C--:B------:R-:W-:Y:S01]  /*9dd0*/  FFMA.FTZ R12, R12, R113.reuse, -R47 ;  /* 0x000000710c0c7223 */ /* 0x080fe2000001082f */
[-C--:B------:R-:W-:Y:S01]  /*9de0*/  F2FP.F16.E4M3.UNPACK_B R47, R114.reuse.H1 ;  /* 0x00000072ff2f723e */ /* 0x080fe200030006ff */
[----:B------:R-:W-:Y:S01]  /*9df0*/  FFMA.FTZ R45, R36, R113, R115 ;  /* 0x00000071242d7223 */ /* 0x000fe20000010073 */
[----:B------:R-:W-:Y:S01]  /*9e00*/  F2FP.F16.E4M3.UNPACK_B R114, R114 ;  /* 0x00000072ff72723e */ /* 0x000fe200020006ff */
[--C-:B------:R-:W-:Y:S01]  /*9e10*/  HADD2.F32 R36, -RZ, R48.reuse.H0_H0 ;  /* 0x20000030ff247230 */ /* 0x100fe20000004100 */
[----:B------:R-:W-:Y:S01]  /*9e20*/  F2FP.SATFINITE.E4M3.F32.PACK_AB_MERGE_C R12, R12, R51, R73 ;  /* 0x000000330c0c723e */ /* 0x000fe20004807049 */
[--C-:B------:R-:W-:Y:S01]  /*9e30*/  HADD2.F32 R115, -RZ, R47.reuse.H0_H0 ;  /* 0x2000002fff737230 */ /* 0x100fe20000004100 */
[----:B------:R-:W-:Y:S01]  /*9e40*/  F2FP.F16.E4M3.UNPACK_B R51, R46.H1 ;  /* 0x0000002eff33723e */ /* 0x000fe200030006ff */
[----:B------:R-:W-:Y:S01]  /*9e50*/  HADD2.F32 R47, -RZ, R47.H1_H1 ;  /* 0x3000002fff2f7230 */ /* 0x000fe20000004100 */
[----:B------:R-:W-:Y:S01]  /*9e60*/  F2FP.F16.E4M3.UNPACK_B R73, R112.H1 ;  /* 0x00000070ff49723e */ /* 0x000fe200030006ff */
[----:B------:R-:W-:-:S02]  /*9e70*/  HADD2.F32 R48, -RZ, R48.H1_H1 ;  /* 0x30000030ff307230 */ /* 0x000fc40000004100 */
[----:B------:R-:W-:Y:S01]  /*9e80*/  FMUL.FTZ R119, R36, R115 ;  /* 0x0000007324777220 */ /* 0x000fe20000410000 */
[--C-:B------:R-:W-:Y:S01]  /*9e90*/  HADD2.F32 R14, -RZ, R51.reuse.H0_H0 ;  /* 0x20000033ff0e7230 */ /* 0x100fe20000004100 */
[----:B------:R-:W-:Y:S01]  /*9ea0*/  F2FP.F16.E4M3.UNPACK_B R38, R38 ;  /* 0x00000026ff26723e */ /* 0x000fe200020006ff */
[----:B------:R-:W-:Y:S02]  /*9eb0*/  HADD2.F32 R116, -RZ, R51.H1_H1 ;  /* 0x30000033ff747230 */ /* 0x000fe40000004100 */
[----:B------:R-:W-:Y:S01]  /*9ec0*/  FMUL.FTZ R51, R48, R47 ;  /* 0x0000002f30337220 */ /* 0x000fe20000410000 */
[--C-:B------:R-:W-:Y:S02]  /*9ed0*/  HADD2.F32 R113, -RZ, R73.reuse.H0_H0 ;  /* 0x20000049ff717230 */ /* 0x100fe40000004100 */
[----:B------:R-:W-:Y:S01]  /*9ee0*/  FMUL.FTZ R115, R14, R115 ;  /* 0x000000730e737220 */ /* 0x000fe20000410000 */
[----:B------:R-:W-:Y:S02]  /*9ef0*/  HADD2.F32 R73, -RZ, R73.H1_H1 ;  /* 0x30000049ff497230 */ /* 0x000fe40000004100 */
[----:B------:R-:W-:Y:S01]  /*9f00*/  FMUL.FTZ R47, R116, R47 ;  /* 0x0000002f742f7220 */ /* 0x000fe20000410000 */
[----:B------:R-:W-:Y:S01]  /*9f10*/  F2FP.F16.E4M3.UNPACK_B R46, R46 ;  /* 0x0000002eff2e723e */ /* 0x000fe200020006ff */
[-C--:B------:R-:W-:Y:S01]  /*9f20*/  FFMA.FTZ R14, R14, R113.reuse, -R119 ;  /* 0x000000710e0e7223 */ /* 0x080fe20000010877 */
[----:B------:R-:W-:Y:S01]  /*9f30*/  FFMA.FTZ R36, R36, R113, R115 ;  /* 0x0000007124247223 */ /* 0x000fe20000010073 */
[-C--:B------:R-:W-:Y:S01]  /*9f40*/  FFMA.FTZ R47, R48, R73.reuse, R47 ;  /* 0x00000049302f7223 */ /* 0x080fe2000001002f */
[----:B------:R-:W-:Y:S01]  /*9f50*/  FFMA.FTZ R51, R116, R73, -R51 ;  /* 0x0000004974337223 */ /* 0x000fe20000010833 */
[----:B------:R-:W-:Y:S01]  /*9f60*/  F2FP.F16.E4M3.UNPACK_B R112, R112 ;  /* 0x00000070ff70723e */ /* 0x000fe200020006ff */
[----:B------:R-:W-:-:S02]  /*9f70*/  HADD2.F32 R113, -RZ, R114.H0_H0 ;  /* 0x20000072ff717230 */ /* 0x000fc40000004100 */
[----:B------:R-:W-:Y:S01]  /*9f80*/  HADD2.F32 R48, -RZ, R38.H0_H0 ;  /* 0x20000026ff307230 */ /* 0x000fe20000004100 */
[----:B------:R-:W-:Y:S01]  /*9f90*/  F2FP.SATFINITE.E4M3.F32.PACK_AB_MERGE_C R14, R51, R14, RZ ;  /* 0x0000000e330e723e */ /* 0x000fe200048070ff */
        /* <DEDUP_REMOVED lines=10> */
[----:B------:R-:W-:Y:S01]  /*a040*/  HADD2.F32 R73, -RZ, R114.H1_H1 ;  /* 0x30000072ff497230 */ /* 0x000fe20000004100 */
[----:B------:R-:W-:Y:S01]  /*a050*/  F2FP.SATFINITE.E4M3.F32.PACK_AB_MERGE_C R36, R45, R72, R37 ;  /* 0x000000482d24723e */ /* 0x000fe20004807025 */
[----:B------:R-:W-:Y:S01]  /*a060*/  IMAD.MOV.U32 R15, RZ, RZ, R49 ;  /* 0x000000ffff0f7224 */ /* 0x000fe200078e0031 */
[----:B------:R-:W-:Y:S01]  /*a070*/  F2FP.SATFINITE.E4M3.F32.PACK_AB_MERGE_C R37, R41, R44, R13 ;  /* 0x0000002c2925723e */ /* 0x000fe2000480700d */
[----:B------:R-:W-:Y:S02]  /*a080*/  IMAD.MOV.U32 R13, RZ, RZ, R50 ;  /* 0x000000ffff0d7224 */ /* 0x000fe400078e0032 */
[-C--:B------:R-:W-:Y:S01]  /*a090*/  FMUL.FTZ R121, R38, R73.reuse ;  /* 0x0000004926797220 */ /* 0x080fe20000410000 */
[----:B------:R-:W-:-:S03]  /*a0a0*/  FMUL.FTZ R73, R46, R73 ;  /* 0x000000492e497220 */ /* 0x000fc60000410000 */
[-C--:B------:R-:W-:Y:S01]  /*a0b0*/  FFMA.FTZ R46, R46, R119.reuse, -R121 ;  /* 0x000000772e2e7223 */ /* 0x080fe20000010879 */
[----:B------:R-:W-:-:S04]  /*a0c0*/  FFMA.FTZ R38, R38, R119, R73 ;  /* 0x0000007726267223 */ /* 0x000fc80000010049 */
[----:B------:R-:W-:Y:S02]  /*a0d0*/  F2FP.SATFINITE.E4M3.F32.PACK_AB_MERGE_C R14, R46, R115, R14 ;  /* 0x000000732e0e723e */ /* 0x000fe4000480700e */
[----:B------:R-:W-:-:S07]  /*a0e0*/  F2FP.SATFINITE.E4M3.F32.PACK_AB_MERGE_C R38, R38, R113, R47 ;  /* 0x000000712626723e */ /* 0x000fce000480702f */
.L_x_3129:
[----:B------:R-:W-:Y:S05]  /*a0f0*/  BSYNC B2 ;  /* 0x0000000000027941 */ /* 0x000fea0003800000 */
.L_x_3128:
[----:B0-----:R-:W-:-:S05]  /*a100*/  IADD3 R40, P3, R71, R42, RZ ;  /* 0x0000002a47287210 */ /* 0x001fca0007f7e0ff */
[----:B------:R-:W-:Y:S01]  /*a110*/  IMAD.X R41, R43, 0x1, R87, P3 ;  /* 0x000000012b297824 */ /* 0x000fe200018e0657 */
[----:B------:R-:W-:-:S04]  /*a120*/  ISETP.GE.AND P3, PT, R11, R105, PT ;  /* 0x000000690b00720c */ /* 0x000fc80003f66270 */
[----:B---3--:R3:W-:Y:S09]  /*a130*/  ST.E.128 desc[UR42][R40.64], R12 ;  /* 0x0000000c28007985 */ /* 0x0087f2000c101d2a */
[----:B------:R-:W-:-:S04]  /*a140*/  @!P3 IADD3 R42, P4, R11, R42, RZ ;  /* 0x0000002a0b2ab210 */ /* 0x000fc80007f9e0ff */
[----:B------:R-:W-:-:S05]  /*a150*/  @!P3 LEA.HI.X.SX32 R43, R11, R43, 0x1, P4 ;  /* 0x0000002b0b2bb211 */ /* 0x000fca00020f0eff */
[----:B----4-:R3:W-:Y:S04]  /*a160*/  @!P3 ST.E.128 desc[UR42][R42.64], R36 ;  /* 0x000000242a00b985 */ /* 0x0107e8000c101d2a */
.L_x_3127:
[----:B------:R-:W-:Y:S05]  /*a170*/  BSYNC B1 ;  /* 0x0000000000017941 */ /* 0x000fea0003800000 */
.L_x_3126:
[----:B------:R-:W-:-:S03]  /*a180*/  UMOV UR4, 0xffffffff ;  /* 0xffffffff00047882 */ /* 0x000fc60000000000 */
[----:B------:R-:W-:Y:S05]  /*a190*/  BRA.DIV UR4, `(.L_x_3130) ;  /* 0x0000027204007947 */ /* 0x000fea000b800000 */
[----:B------:R1:W1:Y:S04]  /*a1a0*/  SHFL.IDX PT, R44, R100, 0x2, 0x181f ;  /* 0x00581f00642c7f89 */ /* 0x00026800000e0000 */
[----:B0--3--:R0:W3:Y:S02]  /*a1b0*/  SHFL.IDX PT, R42, R99, 0x2, 0x181f ;  /* 0x00581f00632a7f89 */ /* 0x0090e400000e0000 */
.L_x_3465:
[----:B------:R-:W-:Y:S01]  /*a1c0*/  VIADD R11, R220, 0x40 ;  /* 0x00000040dc0b7836 */ /* 0x000fe20000000000 */
[----:B------:R-:W-:Y:S04]  /*a1d0*/  BSSY B1, `(.L_x_3131) ;  /* 0x0000100000017945 */ /* 0x000fe80003800000 */
[----:B------:R-:W-:-:S13]  /*a1e0*/  ISETP.GE.OR P3, PT, R11, R97, P1 ;  /* 0x000000610b00720c */ /* 0x000fda0000f66670 */
[----:B------:R-:W-:Y:S05]  /*a1f0*/  @P3 BRA `(.L_x_3132) ;  /* 0x0000000c00f43947 */ /* 0x000fea0003800000 */
[----:B----4-:R-:W4:Y:S01]  /*a200*/  LDL R14, [R1+0x50] ;  /* 0x00005000010e7983 */ /* 0x010f220000100800 */
[----:B------:R-:W-:Y:S01]  /*a210*/  SEL R11, R34, R106, !P0 ;  /* 0x0000006a220b7207 */ /* 0x000fe20004000000 */
[C---:B------:R-:W-:Y:S01]  /*a220*/  VIADD R15, R220.reuse, 0x40 ;  /* 0x00000040dc0f7836 */ /* 0x040fe20000000000 */
[----:B------:R-:W-:Y:S01]  /*a230*/  IADD3 R36, R220, 0x40, RZ ;  /* 0x00000040dc247810 */ /* 0x000fe20007ffe0ff */
[----:B------:R-:W-:Y:S01]  /*a240*/  BSSY B2, `(.L_x_3133) ;  /* 0x00000f3000027945 */ /* 0x000fe20003800000 */
[----:B------:R-:W-:Y:S01]  /*a250*/  SHF.R.S32.HI R12, RZ, 0x1f, R11 ;  /* 0x0000001fff0c7819 */ /* 0x000fe2000001140b */
[----:B------:R-:W-:Y:S01]  /*a260*/  IMAD.SHL.U32 R15, R15, 0x80, RZ ;  /* 0x000000800f0f7824 */ /* 0x000fe200078e00ff */
[----:B---3--:R-:W-:Y:S01]  /*a270*/  IADD3 R40, P3, R71, R42, RZ ;  /* 0x0000002a47287210 */ /* 0x008fe20007f7e0ff */
[----:B------:R-:W-:Y:S01]  /*a280*/  IMAD.SHL.U32 R36, R36, 0x80, RZ ;  /* 0x0000008024247824 */ /* 0x000fe200078e00ff */
[----:B------:R-:W-:Y:S02]  /*a290*/  LEA.HI R12, R12, R11, RZ, 0x5 ;  /* 0x0000000b0c0c7211 */ /* 0x000fe400078f28ff */
[----:B------:R-:W-:Y:S01]  /*a2a0*/  LOP3.LUT R15, R15, 0x380, RZ, 0xc0, !PT ;  /* 0x000003800f0f7812 */ /* 0x000fe200078ec0ff */
[----:B-1----:R-:W-:Y:S01]  /*a2b0*/  IMAD.X R41, R44, 0x1, R87, P3 ;  /* 0x000000012c297824 */ /* 0x002fe200018e0657 */
[----:B------:R-:W-:-:S02]  /*a2c0*/  LEA.HI.SX32 R12, R12, R77, 0x1b ;  /* 0x0000004d0c0c7211 */ /* 0x000fc400078fdaff */
[----:B------:R-:W-:Y:S02]  /*a2d0*/  LOP3.LUT R36, R36, 0x380, RZ, 0xc0, !PT ;  /* 0x0000038024247812 */ /* 0x000fe400078ec0ff */
[----:B------:R-:W-:Y:S01]  /*a2e0*/  SHF.R.S32.HI R13, RZ, 0x1f, R12 ;  /* 0x0000001fff0d7819 */ /* 0x000fe2000001140c */
[----:B------:R-:W-:Y:S01]  /*a2f0*/  IMAD.SHL.U32 R11, R12, 0x10, RZ ;  /* 0x000000100c0b7824 */ /* 0x000fe200078e00ff */
[----:B------:R-:W-:Y:S02]  /*a300*/  SHF.R.U32.HI R15, RZ, 0x3, R15 ;  /* 0x00000003ff0f7819 */ /* 0x000fe4000001160f */
[----:B------:R-:W-:Y:S02]  /*a310*/  LEA.HI R13, R13, R12, RZ, 0x3 ;  /* 0x0000000c0d0d7211 */ /* 0x000fe400078f18ff */
[----:B------:R-:W-:-:S03]  /*a320*/  LOP3.LUT R12, R36, 0x70, R11, 0xf8, !PT ;  /* 0x00000070240c7812 */ /* 0x000fc600078ef80b */
[----:B------:R-:W-:Y:S01]  /*a330*/  IMAD.SHL.U32 R13, R13, 0x800, RZ ;  /* 0x000008000d0d7824 */ /* 0x000fe200078e00ff */
[----:B------:R-:W-:-:S04]  /*a340*/  LOP3.LUT R12, R12, R15, RZ, 0x3c, !PT ;  /* 0x0000000f0c0c7212 */ /* 0x000fc800078e3cff */
[----:B------:R-:W-:-:S04]  /*a350*/  LOP3.LUT R13, R13, 0xffffc000, RZ, 0xc0, !PT ;  /* 0xffffc0000d0d7812 */ /* 0x000fc800078ec0ff */
[----:B----4-:R-:W-:Y:S01]  /*a360*/  IADD3 R12, R12, R13, R14 ;  /* 0x0000000d0c0c7210 */ /* 0x010fe20007ffe00e */
[----:B------:R-:W-:-:S04]  /*a370*/  IMAD R13, R217, 0x8000, R6 ;  /* 0x00008000d90d7824 */ /* 0x000fc800078e0206 */
[----:B------:R-:W-:Y:S02]  /*a380*/  IMAD R15, R217, 0x8000, R12 ;  /* 0x00008000d90f7824 */ /* 0x000fe400078e020c */
[C---:B------:R-:W-:Y:S02]  /*a390*/  IMAD.IADD R13, R216.reuse, 0x1, R13 ;  /* 0x00000001d80d7824 */ /* 0x040fe400078e020d */
[----:B------:R-:W-:-:S04]  /*a3a0*/  IMAD.IADD R36, R216, 0x1, R15 ;  /* 0x00000001d8247824 */ /* 0x000fc800078e020f */
[----:B------:R-:W1:Y:S04]  /*a3b0*/  LDS.128 R12, [R13+0x28400] ;  /* 0x028400000d0c7984 */ /* 0x000e680000000c00 */
[----:B------:R-:W3:Y:S01]  /*a3c0*/  LDS.128 R36, [R36+0x28400] ;  /* 0x0284000024247984 */ /* 0x000ee20000000c00 */
[----:B------:R-:W-:Y:S05]  /*a3d0*/  @P2 BRA `(.L_x_3134) ;  /* 0x0000000c00642947 */ /* 0x000fea0003800000 */
[----:B---3--:R-:W-:Y:S01]  /*a3e0*/  IMAD.MOV.U32 R72, RZ, RZ, R36 ;  /* 0x000000ffff487224 */ /* 0x008fe200078e0024 */
[--C-:B------:R-:W-:Y:S01]  /*a3f0*/  SHF.R.U32.HI R43, RZ, 0x18, R53.reuse ;  /* 0x00000018ff2b7819 */ /* 0x100fe20000011635 */
[----:B-1----:R-:W-:Y:S01]  /*a400*/  IMAD.MOV.U32 R74, RZ, RZ, R12 ;  /* 0x000000ffff4a7224 */ /* 0x002fe200078e000c */
[----:B------:R-:W-:Y:S02]  /*a410*/  LOP3.LUT R46, R53, 0xff, RZ, 0xc0, !PT ;  /* 0x000000ff352e7812 */ /* 0x000fe400078ec0ff */
[--C-:B------:R-:W-:Y:S02]  /*a420*/  SHF.R.U32.HI R45, RZ, 0x8, R53.reuse ;  /* 0x00000008ff2d7819 */ /* 0x100fe40000011635 */
[----:B------:R-:W-:Y:S02]  /*a430*/  SHF.R.U32.HI R49, RZ, 0x10, R53 ;  /* 0x00000010ff317819 */ /* 0x000fe40000011635 */
[----:B------:R-:W-:Y:S02]  /*a440*/  SHF.R.U32.HI R47, RZ, 0x18, R55 ;  /* 0x00000018ff2f7819 */ /* 0x000fe40000011637 */
[----:B------:R-:W-:-:S02]  /*a450*/  LOP3.LUT R48, R55, 0xff, RZ, 0xc0, !PT ;  /* 0x000000ff37307812 */ /* 0x000fc400078ec0ff */
[--C-:B------:R-:W-:Y:S02]  /*a460*/  SHF.R.U32.HI R50, RZ, 0x8, R55.reuse ;  /* 0x00000008ff327819 */ /* 0x100fe40000011637 */
[----:B------:R-:W-:Y:S02]  /*a470*/  SHF.R.U32.HI R51, RZ, 0x10, R55 ;  /* 0x00000010ff337819 */ /* 0x000fe40000011637 */
[--C-:B------:R-:W-:Y:S02]  /*a480*/  SHF.R.U32.HI R53, RZ, 0x18, R57.reuse ;  /* 0x00000018ff357819 */ /* 0x100fe40000011639 */
[----:B------:R-:W-:Y:S01]  /*a490*/  LOP3.LUT R52, R57, 0xff, RZ, 0xc0, !PT ;  /* 0x000000ff39347812 */ /* 0x000fe200078ec0ff */
[----:B------:R-:W-:Y:S01]  /*a4a0*/  IMAD.U32 R51, R51, 0x10000, RZ ;  /* 0x0001000033337824 */ /* 0x000fe200078e00ff */
[--C-:B------:R-:W-:Y:S02]  /*a4b0*/  SHF.R.U32.HI R54, RZ, 0x8, R57.reuse ;  /* 0x00000008ff367819 */ /* 0x100fe40000011639 */
[----:B------:R-:W-:-:S02]  /*a4c0*/  SHF.R.U32.HI R55, RZ, 0x10, R57 ;  /* 0x00000010ff377819 */ /* 0x000fc40000011639 */
[--C-:B------:R-:W-:Y:S02]  /*a4d0*/  SHF.R.U32.HI R56, RZ, 0x18, R59.reuse ;  /* 0x00000018ff387819 */ /* 0x100fe4000001163b */
[----:B------:R-:W-:Y:S02]  /*a4e0*/  LOP3.LUT R73, R59, 0xff, RZ, 0xc0, !PT ;  /* 0x000000ff3b497812 */ /* 0x000fe400078ec0ff */
[--C-:B------:R-:W-:Y:S02]  /*a4f0*/  SHF.R.U32.HI R57, RZ, 0x8, R59.reuse ;  /* 0x00000008ff397819 */ /* 0x100fe4000001163b */
[----:B------:R-:W-:Y:S02]  /*a500*/  SHF.R.U32.HI R58, RZ, 0x10, R59 ;  /* 0x00000010ff3a7819 */ /* 0x000fe4000001163b */
[----:B------:R-:W-:Y:S02]  /*a510*/  F2FP.F16.E4M3.UNPACK_B R59, R110.H1 ;  /* 0x0000006eff3b723e */ /* 0x000fe400030006ff */
[----:B------:R-:W-:Y:S01]  /*a520*/  F2FP.F16.E4M3.UNPACK_B R75, R72.H1 ;  /* 0x00000048ff4b723e */ /* 0x000fe200030006ff */
[----:B------:R-:W-:Y:S01]  /*a530*/  IMAD.U32 R58, R58, 0x10000, RZ ;  /* 0x000100003a3a7824 */ /* 0x000fe200078e00ff */
[----:B--2---:R-:W-:Y:S01]  /*a540*/  F2FP.F16.E4M3.UNPACK_B R111, R74.H1 ;  /* 0x0000004aff6f723e */ /* 0x004fe200030006ff */
[--C-:B------:R-:W-:Y:S01]  /*a550*/  HADD2.F32 R115, -RZ, R59.reuse.H0_H0 ;  /* 0x2000003bff737230 */ /* 0x100fe20000004100 */
[----:B------:R-:W-:Y:S01]  /*a560*/  F2FP.F16.E4M3.UNPACK_B R112, R108.H1 ;  /* 0x0000006cff70723e */ /* 0x000fe200030006ff */
[----:B------:R-:W-:Y:S01]  /*a570*/  HADD2.F32 R114, -RZ, R59.H1_H1 ;  /* 0x3000003bff727230 */ /* 0x000fe20000004100 */
[----:B------:R-:W-:Y:S01]  /*a580*/  F2FP.F16.E4M3.UNPACK_B R110, R110 ;  /* 0x0000006eff6e723e */ /* 0x000fe200020006ff */
[----:B------:R-:W-:Y:S01]  /*a590*/  HADD2.F32 R12, -RZ, R111.H0_H0 ;  /* 0x2000006fff0c7230 */ /* 0x000fe20000004100 */
[----:B------:R-:W-:Y:S01]  /*a5a0*/  F2FP.F16.E4M3.UNPACK_B R72, R72 ;  /* 0x00000048ff48723e */ /* 0x000fe200020006ff */
[--C-:B------:R-:W-:Y:S01]  /*a5b0*/  HADD2.F32 R59, -RZ, R75.reuse.H1_H1 ;  /* 0x3000004bff3b7230 */ /* 0x100fe20000004100 */
[----:B------:R-:W-:Y:S01]  /*a5c0*/  F2FP.F16.E4M3.UNPACK_B R74, R74 ;  /* 0x0000004aff4a723e */ /* 0x000fe200020006ff */
[----:B------:R-:W-:Y:S01]  /*a5d0*/  HADD2.F32 R36, -RZ, R75.H0_H0 ;  /* 0x2000004bff247230 */ /* 0x000fe20000004100 */
[----:B------:R-:W-:Y:S01]  /*a5e0*/  F2FP.F16.E4M3.UNPACK_B R108, R108 ;  /* 0x0000006cff6c723e */ /* 0x000fe200020006ff */
[----:B------:R-:W-:-:S02]  /*a5f0*/  HADD2.F32 R111, -RZ, R111.H1_H1 ;  /* 0x3000006fff6f7230 */ /* 0x000fc40000004100 */
[-C--:B------:R-:W-:Y:S01]  /*a600*/  FMUL.FTZ R116, R59, R114.reuse ;  /* 0x000000723b747220 */ /* 0x080fe20000410000 */
[--C-:B------:R-:W-:Y:S02]  /*a610*/  HADD2.F32 R113, -RZ, R112.reuse.H0_H0 ;  /* 0x20000070ff717230 */ /* 0x100fe40000004100 */
[-C--:B------:R-:W-:Y:S01]  /*a620*/  FMUL.FTZ R117, R36, R115.reuse ;  /* 0x0000007324757220 */ /* 0x080fe20000410000 */
[----:B------:R-:W-:Y:S02]  /*a630*/  HADD2.F32 R112, -RZ, R112.H1_H1 ;  /* 0x30000070ff707230 */ /* 0x000fe40000004100 */
[C---:B------:R-:W-:Y:S01]  /*a640*/  FMUL.FTZ R114, R111.reuse, R114 ;  /* 0x000000726f727220 */ /* 0x040fe20000410000 */
[C---:B------:R-:W-:Y:S01]  /*a650*/  FMUL.FTZ R115, R12.reuse, R115 ;  /* 0x000000730c737220 */ /* 0x040fe20000410000 */
[-C--:B------:R-:W-:Y:S01]  /*a660*/  FFMA.FTZ R12, R12, R113.reuse, -R117 ;  /* 0x000000710c0c7223 */ /* 0x080fe20000010875 */
[----:B------:R-:W-:Y:S02]  /*a670*/  HADD2.F32 R117, -RZ, R108.H1_H1 ;  /* 0x3000006cff757230 */ /* 0x000fe40000004100 */
[-C--:B------:R-:W-:Y:S01]  /*a680*/  FFMA.FTZ R75, R111, R112.reuse, -R116 ;  /* 0x000000706f4b7223 */ /* 0x080fe20000010874 */
[----:B------:R-:W-:Y:S01]  /*a690*/  FFMA.FTZ R59, R59, R112, R114 ;  /* 0x000000703b3b7223 */ /* 0x000fe20000010072 */
[----:B------:R-:W-:Y:S01]  /*a6a0*/  FFMA.FTZ R36, R36, R113, R115 ;  /* 0x0000007124247223 */ /* 0x000fe20000010073 */
[----:B------:R-:W-:Y:S01]  /*a6b0*/  HADD2.F32 R114, -RZ, R110.H0_H0 ;  /* 0x2000006eff727230 */ /* 0x000fe20000004100 */
[----:B------:R-:W-:Y:S01]  /*a6c0*/  PRMT R48, R47, 0x654, R48 ;  /* 0x000006542f307816 */ /* 0x000fe20000000030 */
[----:B------:R-:W-:Y:S01]  /*a6d0*/  HADD2.F32 R111, -RZ, R72.H0_H0 ;  /* 0x20000048ff6f7230 */ /* 0x000fe20000004100 */
[----:B------:R-:W-:Y:S01]  /*a6e0*/  F2FP.F16.E4M3.UNPACK_B R47, R109.H1 ;  /* 0x0000006dff2f723e */ /* 0x000fe200030006ff */
[----:B------:R-:W-:Y:S01]  /*a6f0*/  HADD2.F32 R113, -RZ, R74.H0_H0 ;  /* 0x2000004aff717230 */ /* 0x000fe20000004100 */
[----:B------:R-:W-:Y:S01]  /*a700*/  PRMT R43, R43, 0x654, R46 ;  /* 0x000006542b2b7816 */ /* 0x000fe2000000002e */
        /* <DEDUP_REMOVED lines=8> */
[----:B------:R-:W-:-:S02]  /*a790*/  IMAD.MOV.U32 R108, RZ, RZ, R38 ;  /* 0x000000ffff6c7224 */ /* 0x000fc400078e0026 */
[-C--:B------:R-:W-:Y:S01]  /*a7a0*/  FMUL.FTZ R119, R72, R115.reuse ;  /* 0x0000007348777220 */ /* 0x080fe20000410000 */
[----:B------:R-:W-:Y:S01]  /*a7b0*/  F2FP.F16.E4M3.UNPACK_B R112, R14.H1 ;  /* 0x0000000eff70723e */ /* 0x000fe200030006ff */
[C---:B------:R-:W-:Y:S01]  /*a7c0*/  FMUL.FTZ R115, R74.reuse, R115 ;  /* 0x000000734a737220 */ /* 0x040fe20000410000 */
[----:B------:R-:W-:Y:S01]  /*a7d0*/  F2FP.F16.E4M3.UNPACK_B R114, R107.H1 ;  /* 0x0000006bff72723e */ /* 0x000fe200030006ff */
[-C--:B------:R-:W-:Y:S01]  /*a7e0*/  FFMA.FTZ R74, R74, R117.reuse, -R119 ;  /* 0x000000754a4a7223 */ /* 0x080fe20000010877 */
[-C--:B------:R-:W-:Y:S01]  /*a7f0*/  F2FP.F16.E4M3.UNPACK_B R110, R108.reuse.H1 ;  /* 0x0000006cff6e723e */ /* 0x080fe200030006ff */
[----:B------:R-:W-:Y:S01]  /*a800*/  FFMA.FTZ R72, R72, R117, R115 ;  /* 0x0000007548487223 */ /* 0x000fe20000010073 */
[--C-:B------:R-:W-:Y:S01]  /*a810*/  HADD2.F32 R117, -RZ, R47.reuse.H0_H0 ;  /* 0x2000002fff757230 */ /* 0x100fe20000004100 */
[----:B------:R-:W-:Y:S01]  /*a820*/  PRMT R73, R56, 0x654, R73 ;  /* 0x0000065438497816 */ /* 0x000fe20000000049 */
[----:B------:R-:W-:Y:S01]  /*a830*/  HADD2.F32 R38, -RZ, R112.H0_H0 ;  /* 0x20000070ff267230 */ /* 0x000fe20000004100 */
[----:B------:R-:W-:Y:S01]  /*a840*/  SHF.L.U32 R56, R45, 0x8, RZ ;  /* 0x000000082d387819 */ /* 0x000fe200000006ff */
[----:B------:R-:W-:Y:S01]  /*a850*/  HADD2.F32 R46, -RZ, R110.H0_H0 ;  /* 0x2000006eff2e7230 */ /* 0x000fe20000004100 */
[----:B------:R-:W-:Y:S01]  /*a860*/  F2FP.F16.E4M3.UNPACK_B R109, R109 ;  /* 0x0000006dff6d723e */ /* 0x000fe200020006ff */
[----:B------:R-:W-:Y:S01]  /*a870*/  HADD2.F32 R115, -RZ, R114.H0_H0 ;  /* 0x20000072ff737230 */ /* 0x000fe20000004100 */
[----:B------:R-:W-:Y:S01]  /*a880*/  F2FP.F16.E4M3.UNPACK_B R108, R108 ;  /* 0x0000006cff6c723e */ /* 0x000fe200020006ff */
[----:B------:R-:W-:-:S02]  /*a890*/  HADD2.F32 R47, -RZ, R47.H1_H1 ;  /* 0x3000002fff2f7230 */ /* 0x000fc40000004100 */
[-C--:B------:R-:W-:Y:S01]  /*a8a0*/  FMUL.FTZ R119, R46, R117.reuse ;  /* 0x000000752e777220 */ /* 0x080fe20000410000 */
[C---:B------:R-:W-:Y:S01]  /*a8b0*/  FMUL.FTZ R117, R38.reuse, R117 ;  /* 0x0000007526757220 */ /* 0x040fe20000410000 */
[----:B------:R-:W-:Y:S01]  /*a8c0*/  HADD2.F32 R110, -RZ, R110.H1_H1 ;  /* 0x3000006eff6e7230 */ /* 0x000fe20000004100 */
[----:B------:R-:W-:Y:S01]  /*a8d0*/  PRMT R52, R53, 0x654, R52 ;  /* 0x0000065435347816 */ /* 0x000fe20000000034 */
[----:B------:R-:W-:Y:S02]  /*a8e0*/  HADD2.F32 R112, -RZ, R112.H1_H1 ;  /* 0x30000070ff707230 */ /* 0x000fe40000004100 */
[-C--:B------:R-:W-:Y:S01]  /*a8f0*/  FFMA.FTZ R38, R38, R115.reuse, -R119 ;  /* 0x0000007326267223 */ /* 0x080fe20000010877 */
[----:B------:R-:W-:Y:S01]  /*a900*/  FFMA.FTZ R46, R46, R115, R117 ;  /* 0x000000732e2e7223 */ /* 0x000fe20000010075 */
[----:B------:R-:W-:Y:S02]  /*a910*/  HADD2.F32 R117, -RZ, R114.H1_H1 ;  /* 0x30000072ff757230 */ /* 0x000fe40000004100 */
[----:B------:R-:W-:Y:S01]  /*a920*/  FMUL.FTZ R115, R110, R47 ;  /* 0x0000002f6e737220 */ /* 0x000fe20000410000 */
[----:B------:R-:W-:-:S02]  /*a930*/  IMAD.SHL.U32 R45, R50, 0x100, RZ ;  /* 0x00000100322d7824 */ /* 0x000fc400078e00ff */
[C---:B------:R-:W-:Y:S01]  /*a940*/  FMUL.FTZ R47, R112.reuse, R47 ;  /* 0x0000002f702f7220 */ /* 0x040fe20000410000 */
[----:B------:R-:W-:Y:S02]  /*a950*/  HADD2.F32 R116, -RZ, R109.H0_H0 ;  /* 0x2000006dff747230 */ /* 0x000fe40000004100 */
[----:B------:R-:W-:Y:S01]  /*a960*/  FFMA.FTZ R115, R112, R117, -R115 ;  /* 0x0000007570737223 */ /* 0x000fe20000010873 */
[----:B------:R-:W-:Y:S01]  /*a970*/  F2FP.F16.E4M3.UNPACK_B R112, R107 ;  /* 0x0000006bff70723e */ /* 0x000fe200020006ff */
[----:B------:R-:W-:Y:S01]  /*a980*/  FFMA.FTZ R47, R110, R117, R47 ;  /* 0x000000756e2f7223 */ /* 0x000fe2000001002f */
[----:B------:R-:W-:Y:S01]  /*a990*/  LOP3.LUT R50, R48, 0xff00, R45, 0xf8, !PT ;  /* 0x0000ff0030327812 */ /* 0x000fe200078ef82d */
[----:B------:R-:W-:Y:S01]  /*a9a0*/  IMAD.SHL.U32 R45, R54, 0x100, RZ ;  /* 0x00000100362d7824 */ /* 0x000fe200078e00ff */
[----:B------:R-:W-:Y:S01]  /*a9b0*/  F2FP.F16.E4M3.UNPACK_B R110, R14 ;  /* 0x0000000eff6e723e */ /* 0x000fe200020006ff */
[----:B------:R-:W-:Y:S01]  /*a9c0*/  HADD2.F32 R107, -RZ, R108.H0_H0 ;  /* 0x2000006cff6b7230 */ /* 0x000fe20000004100 */
[----:B------:R-:W-:Y:S01]  /*a9d0*/  LOP3.LUT R43, R43, 0xff00, R56, 0xf8, !PT ;  /* 0x0000ff002b2b7812 */ /* 0x000fe200078ef838 */
[----:B------:R-:W-:Y:S01]  /*a9e0*/  IMAD.SHL.U32 R48, R57, 0x100, RZ ;  /* 0x0000010039307824 */ /* 0x000fe200078e00ff */
[----:B------:R-:W-:Y:S01]  /*a9f0*/  LOP3.LUT R52, R52, 0xff00, R45, 0xf8, !PT ;  /* 0x0000ff0034347812 */ /* 0x000fe200078ef82d */
[----:B------:R-:W-:-:S02]  /*aa00*/  HADD2.F32 R117, -RZ, R110.H0_H0 ;  /* 0x2000006eff757230 */ /* 0x000fc40000004100 */
[-C--:B------:R-:W-:Y:S01]  /*aa10*/  FMUL.FTZ R14, R107, R116.reuse ;  /* 0x000000746b0e7220 */ /* 0x080fe20000410000 */
[----:B------:R-:W-:Y:S01]  /*aa20*/  HADD2.F32 R114, -RZ, R112.H0_H0 ;  /* 0x20000070ff727230 */ /* 0x000fe20000004100 */
[----:B------:R-:W-:Y:S01]  /*aa30*/  LOP3.LUT R45, R73, 0xff00, R48, 0xf8, !PT ;  /* 0x0000ff00492d7812 */ /* 0x000fe200078ef830 */
[----:B------:R-:W-:Y:S02]  /*aa40*/  HADD2.F32 R109, -RZ, R109.H1_H1 ;  /* 0x3000006dff6d7230 */ /* 0x000fe40000004100 */
[C---:B------:R-:W-:Y:S01]  /*aa50*/  FMUL.FTZ R116, R117.reuse, R116 ;  /* 0x0000007475747220 */ /* 0x040fe20000410000 */
[----:B------:R-:W-:Y:S02]  /*aa60*/  HADD2.F32 R108, -RZ, R108.H1_H1 ;  /* 0x3000006cff6c7230 */ /* 0x000fe40000004100 */
[----:B------:R-:W-:Y:S01]  /*aa70*/  FFMA.FTZ R14, R117, R114, -R14 ;  /* 0x00000072750e7223 */ /* 0x000fe2000001080e */
[----:B------:R-:W-:Y:S01]  /*aa80*/  IMAD.U32 R48, R49, 0x10000, RZ ;  /* 0x0001000031307824 */ /* 0x000fe200078e00ff */
[----:B------:R-:W-:Y:S01]  /*aa90*/  F2FP.SATFINITE.E4M3.F32.PACK_AB_MERGE_C R38, R115, R38, RZ ;  /* 0x000000267326723e */ /* 0x000fe200048070ff */
[----:B------:R-:W-:-:S02]  /*aaa0*/  IMAD.U32 R49, R55, 0x10000, RZ ;  /* 0x0001000037317824 */ /* 0x000fc400078e00ff */
[-C--:B------:R-:W-:Y:S01]  /*aab0*/  FMUL.FTZ R119, R108, R109.reuse ;  /* 0x0000006d6c777220 */ /* 0x080fe20000410000 */
[----:B------:R-:W-:Y:S01]  /*aac0*/  HADD2.F32 R110, -RZ, R110.H1_H1 ;  /* 0x3000006eff6e7230 */ /* 0x000fe20000004100 */
[----:B------:R-:W-:Y:S01]  /*aad0*/  LOP3.LUT R48, R43, 0xff0000, R48, 0xf8, !PT ;  /* 0x00ff00002b307812 */ /* 0x000fe200078ef830 */
[----:B------:R-:W-:Y:S01]  /*aae0*/  HADD2.F32 R117, -RZ, R112.H1_H1 ;  /* 0x30000070ff757230 */ /* 0x000fe20000004100 */
[----:B------:R-:W-:Y:S01]  /*aaf0*/  LOP3.LUT R49, R52, 0xff0000, R49, 0xf8, !PT ;  /* 0x00ff000034317812 */ /* 0x000fe200078ef831 */
[----:B------:R-:W-:Y:S01]  /*ab00*/  FFMA.FTZ R107, R107, R114, R116 ;  /* 0x000000726b6b7223 */ /* 0x000fe20000010074 */
[----:B------:R-:W-:Y:S01]  /*ab10*/  FMUL.FTZ R121, R110, R109 ;  /* 0x0000006d6e797220 */ /* 0x000fe20000410000 */
[----:B------:R-:W-:Y:S01]  /*ab20*/  LOP3.LUT R43, R50, 0xff0000, R51, 0xf8, !PT ;  /* 0x00ff0000322b7812 */ /* 0x000fe200078ef833 */
[----:B------:R-:W-:Y:S01]  /*ab30*/  FFMA.FTZ R109, R110, R117, -R119 ;  /* 0x000000756e6d7223 */ /* 0x000fe20000010877 */
[----:B------:R-:W-:Y:S01]  /*ab40*/  F2FP.F16.E4M3.UNPACK_B R55, R49 ;  /* 0x00000031ff37723e */ /* 0x000fe200020006ff */
[----:B------:R-:W-:Y:S01]  /*ab50*/  FFMA.FTZ R108, R108, R117, R121 ;  /* 0x000000756c6c7223 */ /* 0x000fe20000010079 */
[----:B------:R-:W-:-:S02]  /*ab60*/  F2FP.F16.E4M3.UNPACK_B R50, R13 ;  /* 0x0000000dff32723e */ /* 0x000fc400020006ff */
[----:B------:R-:W-:Y:S02]  /*ab70*/  F2FP.F16.E4M3.UNPACK_B R52, R37 ;  /* 0x00000025ff34723e */ /* 0x000fe400020006ff */
[----:B------:R-:W-:Y:S01]  /*ab80*/  F2FP.SATFINITE.E4M3.F32.PACK_AB_MERGE_C R14, R109, R14, R38 ;  /* 0x0000000e6d0e723e */ /* 0x000fe20004807026 */
[--C-:B------:R-:W-:Y:S01]  /*ab90*/  HADD2.F32 R38, -RZ, R55.reuse.H0_H0 ;  /* 0x20000037ff267230 */ /* 0x100fe20000004100 */
[----:B------:R-:W-:Y:S01]  /*aba0*/  F2FP.F16.E4M3.UNPACK_B R54, R48 ;  /* 0x00000030ff36723e */ /* 0x000fe200020006ff */
[----:B------:R-:W-:Y:S01]  /*abb0*/  HADD2.F32 R51, -RZ, R50.H0_H0 ;  /* 0x20000032ff337230 */ /* 0x000fe20000004100 */
[----:B------:R-:W-:Y:S01]  /*abc0*/  F2FP.SATFINITE.E4M3.F32.PACK_AB_MERGE_C R36, R59, R36, RZ ;  /* 0x000000243b24723e */ /* 0x000fe200048070ff */
[----:B------:R-:W-:Y:S01]  /*abd0*/  HADD2.F32 R53, -RZ, R52.H0_H0 ;  /* 0x20000034ff357230 */ /* 0x000fe20000004100 */
[----:B------:R-:W-:Y:S01]  /*abe0*/  F2FP.SATFINITE.E4M3.F32.PACK_AB_MERGE_C R57, R47, R46, RZ ;  /* 0x0000002e2f39723e */ /* 0x000fe200048070ff */
[----:B------:R-:W-:Y:S01]  /*abf0*/  HADD2.F32 R56, -RZ, R54.H0_H0 ;  /* 0x20000036ff387230 */ /* 0x000fe20000004100 */
[----:B------:R-:W-:Y:S01]  /*ac00*/  F2FP.SATFINITE.E4M3.F32.PACK_AB_MERGE_C R36, R72, R111, R36 ;  /* 0x0000006f4824723e */ /* 0x000fe20004807024 */
[-C--:B------:R-:W-:Y:S01]  /*ac10*/  FMUL.FTZ R72, R51, R38.reuse ;  /* 0x0000002633487220 */ /* 0x080fe20000410000 */
[----:B------:R-:W-:Y:S01]  /*ac20*/  FMUL.FTZ R46, R53, R38 ;  /* 0x00000026352e7220 */ /* 0x000fe20000410000 */
[----:B------:R-:W-:Y:S01]  /*ac30*/  LOP3.LUT R47, R45, 0xff0000, R58, 0xf8, !PT ;  /* 0x00ff00002d2f7812 */ /* 0x000fe200078ef83a */
[----:B------:R-:W-:-:S02]  /*ac40*/  HADD2.F32 R58, -RZ, R55.H1_H1 ;  /* 0x30000037ff3a7230 */ /* 0x000fc40000004100 */
[-C--:B------:R-:W-:Y:S01]  /*ac50*/  FFMA.FTZ R45, R53, R56.reuse, R72 ;  /* 0x00000038352d7223 */ /* 0x080fe20000010048 */
[----:B------:R-:W-:Y:S01]  /*ac60*/  FFMA.FTZ R46, R51, R56, -R46 ;  /* 0x00000038332e7223 */ /* 0x000fe2000001082e */
[----:B------:R-:W-:Y:S01]  /*ac70*/  HADD2.F32 R53, -RZ, R52.H1_H1 ;  /* 0x30000034ff357230 */ /* 0x000fe20000004100 */
[----:B------:R-:W-:Y:S01]  /*ac80*/  F2FP.F16.E4M3.UNPACK_B R52, R37.H1 ;  /* 0x00000025ff34723e */ /* 0x000fe200030006ff */
[----:B------:R-:W-:Y:S01]  /*ac90*/  HADD2.F32 R51, -RZ, R50.H1_H1 ;  /* 0x30000032ff337230 */ /* 0x000fe20000004100 */
[----:B------:R-:W-:Y:S01]  /*aca0*/  F2FP.F16.E4M3.UNPACK_B R55, R49.H1 ;  /* 0x00000031ff37723e */ /* 0x000fe200030006ff */
[----:B------:R-:W-:Y:S01]  /*acb0*/  HADD2.F32 R56, -RZ, R54.H1_H1 ;  /* 0x30000036ff387230 */ /* 0x000fe20000004100 */
[----:B------:R-:W-:Y:S01]  /*acc0*/  F2FP.F16.E4M3.UNPACK_B R50, R13.H1 ;  /* 0x0000000dff32723e */ /* 0x000fe200030006ff */
[----:B------:R-:W-:Y:S01]  /*acd0*/  HADD2.F32 R49, -RZ, R52.H0_H0 ;  /* 0x20000034ff317230 */ /* 0x000fe20000004100 */
[----:B------:R-:W-:Y:S01]  /*ace0*/  F2FP.F16.E4M3.UNPACK_B R54, R48.H1 ;  /* 0x00000030ff36723e */ /* 0x000fe200030006ff */
[-C--:B------:R-:W-:Y:S01]  /*acf0*/  FMUL.FTZ R48, R53, R58.reuse ;  /* 0x0000003a35307220 */ /* 0x080fe20000410000 */
[----:B------:R-:W-:Y:S01]  /*ad00*/  FMUL.FTZ R58, R51, R58 ;  /* 0x0000003a333a7220 */ /* 0x000fe20000410000 */
[----:B------:R-:W-:Y:S01]  /*ad10*/  F2FP.SATFINITE.E4M3.F32.PACK_AB_MERGE_C R12, R75, R12, RZ ;  /* 0x0000000c4b0c723e */ /* 0x000fe200048070ff */
[----:B------:R-:W-:-:S02]  /*ad20*/  HADD2.F32 R72, -RZ, R55.H0_H0 ;  /* 0x20000037ff487230 */ /* 0x000fc40000004100 */
[-C--:B------:R-:W-:Y:S01]  /*ad30*/  FFMA.FTZ R13, R51, R56.reuse, -R48 ;  /* 0x00000038330d7223 */ /* 0x080fe20000010830 */
[----:B------:R-:W-:Y:S01]  /*ad40*/  HADD2.F32 R37, -RZ, R50.H0_H0 ;  /* 0x20000032ff257230 */ /* 0x000fe20000004100 */
[----:B------:R-:W-:Y:S01]  /*ad50*/  F2FP.SATFINITE.E4M3.F32.PACK_AB_MERGE_C R38, R108, R107, R57 ;  /* 0x0000006b6c26723e */ /* 0x000fe20004807039 */
[----:B------:R-:W-:Y:S01]  /*ad60*/  FFMA.FTZ R48, R53, R56, R58 ;  /* 0x0000003835307223 */ /* 0x000fe2000001003a */
[----:B------:R-:W-:Y:S01]  /*ad70*/  F2FP.SATFINITE.E4M3.F32.PACK_AB_MERGE_C R12, R74, R113, R12 ;  /* 0x000000714a0c723e */ /* 0x000fe2000480700c */
[----:B------:R-:W-:Y:S02]  /*ad80*/  HADD2.F32 R56, -RZ, R52.H1_H1 ;  /* 0x30000034ff387230 */ /* 0x000fe40000004100 */
[-C--:B------:R-:W-:Y:S01]  /*ad90*/  FMUL.FTZ R74, R49, R72.reuse ;  /* 0x00000048314a7220 */ /* 0x080fe20000410000 */
[----:B------:R-:W-:Y:S02]  /*ada0*/  HADD2.F32 R57, -RZ, R55.H1_H1 ;  /* 0x30000037ff397230 */ /* 0x000fe40000004100 */
[----:B------:R-:W-:Y:S01]  /*adb0*/  FMUL.FTZ R72, R37, R72 ;  /* 0x0000004825487220 */ /* 0x000fe20000410000 */
[----:B------:R-:W-:Y:S01]  /*adc0*/  HADD2.F32 R50, -RZ, R50.H1_H1 ;  /* 0x30000032ff327230 */ /* 0x000fe20000004100 */
[----:B------:R-:W-:Y:S01]  /*add0*/  F2FP.F16.E4M3.UNPACK_B R53, R39 ;  /* 0x00000027ff35723e */ /* 0x000fe200020006ff */
[--C-:B------:R-:W-:Y:S01]  /*ade0*/  HADD2.F32 R58, -RZ, R54.reuse.H0_H0 ;  /* 0x20000036ff3a7230 */ /* 0x100fe20000004100 */
[----:B------:R-:W-:Y:S01]  /*adf0*/  F2FP.F16.E4M3.UNPACK_B R51, R47 ;  /* 0x0000002fff33723e */ /* 0x000fe200020006ff */
[----:B------:R-:W-:-:S02]  /*ae00*/  HADD2.F32 R55, -RZ, R54.H1_H1 ;  /* 0x30000036ff377230 */ /* 0x000fc40000004100 */
[-C--:B------:R-:W-:Y:S01]  /*ae10*/  FMUL.FTZ R59, R56, R57.reuse ;  /* 0x00000039383b7220 */ /* 0x080fe20000410000 */
[C---:B------:R-:W-:Y:S01]  /*ae20*/  FMUL.FTZ R73, R50.reuse, R57 ;  /* 0x0000003932497220 */ /* 0x040fe20000410000 */
[----:B------:R-:W-:Y:S01]  /*ae30*/  F2FP.F16.E4M3.UNPACK_B R54, R15 ;  /* 0x0000000fff36723e */ /* 0x000fe200020006ff */
[-C--:B------:R-:W-:Y:S01]  /*ae40*/  FFMA.FTZ R37, R37, R58.reuse, -R74 ;  /* 0x0000003a25257223 */ /* 0x080fe2000001084a */
[----:B------:R-:W-:Y:S01]  /*ae50*/  FFMA.FTZ R49, R49, R58, R72 ;  /* 0x0000003a31317223 */ /* 0x000fe20000010048 */
[----:B------:R-:W-:Y:S01]  /*ae60*/  F2FP.F16.E4M3.UNPACK_B R52, R43 ;  /* 0x0000002bff34723e */ /* 0x000fe200020006ff */
[----:B------:R-:W-:Y:S02]  /*ae70*/  HADD2.F32 R58, -RZ, R53.H0_H0 ;  /* 0x20000035ff3a7230 */ /* 0x000fe40000004100 */
[-C--:B------:R-:W-:Y:S01]  /*ae80*/  FFMA.FTZ R50, R50, R55.reuse, -R59 ;  /* 0x0000003732327223 */ /* 0x080fe2000001083b */
[----:B------:R-:W-:Y:S02]  /*ae90*/  HADD2.F32 R57, -RZ, R51.H0_H0 ;  /* 0x20000033ff397230 */ /* 0x000fe40000004100 */
[----:B------:R-:W-:Y:S01]  /*aea0*/  FFMA.FTZ R56, R56, R55, R73 ;  /* 0x0000003738387223 */ /* 0x000fe20000010049 */
[----:B------:R-:W-:-:S02]  /*aeb0*/  HADD2.F32 R55, -RZ, R54.H0_H0 ;  /* 0x20000036ff377230 */ /* 0x000fc40000004100 */
[----:B------:R-:W-:Y:S02]  /*aec0*/  HADD2.F32 R59, -RZ, R52.H0_H0 ;  /* 0x20000034ff3b7230 */ /* 0x000fe40000004100 */
[CC--:B------:R-:W-:Y:S01]  /*aed0*/  FMUL.FTZ R72, R58.reuse, R57.reuse ;  /* 0x000000393a487220 */ /* 0x0c0fe20000410000 */
[----:B------:R-:W-:Y:S02]  /*aee0*/  HADD2.F32 R53, -RZ, R53.H1_H1 ;  /* 0x30000035ff357230 */ /* 0x000fe40000004100 */
[C---:B------:R-:W-:Y:S01]  /*aef0*/  FMUL.FTZ R73, R55.reuse, R57 ;  /* 0x0000003937497220 */ /* 0x040fe20000410000 */
[----:B------:R-:W-:Y:S01]  /*af00*/  F2FP.F16.E4M3.UNPACK_B R57, R39.H1 ;  /* 0x00000027ff39723e */ /* 0x000fe200030006ff */
[----:B------:R-:W-:Y:S01]  /*af10*/  FFMA.FTZ R55, R55, R59, -R72 ;  /* 0x0000003b37377223 */ /* 0x000fe20000010848 */
[----:B------:R-:W-:Y:S01]  /*af20*/  F2FP.F16.E4M3.UNPACK_B R72, R47.H1 ;  /* 0x0000002fff48723e */ /* 0x000fe200030006ff */
[----:B------:R-:W-:Y:S01]  /*af30*/  HADD2.F32 R51, -RZ, R51.H1_H1 ;  /* 0x30000033ff337230 */ /* 0x000fe20000004100 */
[----:B------:R-:W-:Y:S01]  /*af40*/  F2FP.F16.E4M3.UNPACK_B R47, R15.H1 ;  /* 0x0000000fff2f723e */ /* 0x000fe200030006ff */
[----:B------:R-:W-:Y:S01]  /*af50*/  FFMA.FTZ R15, R58, R59, R73 ;  /* 0x0000003b3a0f7223 */ /* 0x000fe20000010049 */
[----:B------:R-:W-:Y:S01]  /*af60*/  F2FP.F16.E4M3.UNPACK_B R59, R43.H1 ;  /* 0x0000002bff3b723e */ /* 0x000fe200030006ff */
[----:B------:R-:W-:Y:S01]  /*af70*/  HADD2.F32 R58, -RZ, R57.H0_H0 ;  /* 0x20000039ff3a7230 */ /* 0x000fe20000004100 */
[----:B------:R-:W-:Y:S01]  /*af80*/  F2FP.SATFINITE.E4M3.F32.PACK_AB_MERGE_C R37, R50, R37, RZ ;  /* 0x000000253225723e */ /* 0x000fe200048070ff */
[----:B------:R-:W-:Y:S01]  /*af90*/  HADD2.F32 R73, -RZ, R72.H0_H0 ;  /* 0x20000048ff497230 */ /* 0x000fe20000004100 */
[----:B------:R-:W-:Y:S01]  /*afa0*/  F2FP.SATFINITE.E4M3.F32.PACK_AB_MERGE_C R49, R56, R49, RZ ;  /* 0x000000313831723e */ /* 0x000fe200048070ff */
[----:B------:R-:W-:Y:S01]  /*afb0*/  HADD2.F32 R39, -RZ, R47.H0_H0 ;  /* 0x2000002fff277230 */ /* 0x000fe20000004100 */
[----:B------:R-:W-:Y:S01]  /*afc0*/  F2FP.SATFINITE.E4M3.F32.PACK_AB_MERGE_C R13, R13, R46, R37 ;  /* 0x0000002e0d0d723e */ /* 0x000fe20004807025 */
[----:B------:R-:W-:-:S02]  /*afd0*/  HADD2.F32 R43, -RZ, R59.H0_H0 ;  /* 0x2000003bff2b7230 */ /* 0x000fc40000004100 */
        /* <DEDUP_REMOVED lines=8> */
[-C--:B------:R-:W-:Y:S01]  /*b060*/  FMUL.FTZ R74, R57, R72.reuse ;  /* 0x00000048394a7220 */ /* 0x080fe20000410000 */
[----:B------:R-:W-:Y:S02]  /*b070*/  HADD2.F32 R54, -RZ, R54.H1_H1 ;  /* 0x30000036ff367230 */ /* 0x000fe40000004100 */
[C---:B------:R-:W-:Y:S01]  /*b080*/  FMUL.FTZ R72, R47.reuse, R72 ;  /* 0x000000482f487220 */ /* 0x040fe20000410000 */
[----:B------:R-:W-:Y:S02]  /*b090*/  HADD2.F32 R52, -RZ, R52.H1_H1 ;  /* 0x30000034ff347230 */ /* 0x000fe40000004100 */
[-C--:B------:R-:W-:Y:S01]  /*b0a0*/  FFMA.FTZ R74, R47, R58.reuse, -R74 ;  /* 0x0000003a2f4a7223 */ /* 0x080fe2000001084a */
[-C--:B------:R-:W-:Y:S01]  /*b0b0*/  FMUL.FTZ R47, R53, R51.reuse ;  /* 0x00000033352f7220 */ /* 0x080fe20000410000 */
[----:B------:R-:W-:Y:S01]  /*b0c0*/  FFMA.FTZ R72, R57, R58, R72 ;  /* 0x0000003a39487223 */ /* 0x000fe20000010048 */
[----:B------:R-:W-:Y:S01]  /*b0d0*/  FMUL.FTZ R58, R54, R51 ;  /* 0x00000033363a7220 */ /* 0x000fe20000410000 */
[----:B------:R-:W-:Y:S01]  /*b0e0*/  F2FP.SATFINITE.E4M3.F32.PACK_AB_MERGE_C R37, R48, R45, R49 ;  /* 0x0000002d3025723e */ /* 0x000fe20004807031 */
[-C--:B------:R-:W-:Y:S01]  /*b0f0*/  FFMA.FTZ R54, R54, R52.reuse, -R47 ;  /* 0x0000003436367223 */ /* 0x080fe2000001082f */
[----:B------:R-:W-:Y:S01]  /*b100*/  F2FP.SATFINITE.E4M3.F32.PACK_AB_MERGE_C R39, R74, R39, RZ ;  /* 0x000000274a27723e */ /* 0x000fe200048070ff */
[----:B------:R-:W-:Y:S01]  /*b110*/  FFMA.FTZ R58, R53, R52, R58 ;  /* 0x00000034353a7223 */ /* 0x000fe2000001003a */
[----:B------:R-:W-:-:S02]  /*b120*/  F2FP.SATFINITE.E4M3.F32.PACK_AB_MERGE_C R43, R72, R43, RZ ;  /* 0x0000002b482b723e */ /* 0x000fc400048070ff */
[----:B------:R-:W-:Y:S02]  /*b130*/  F2FP.SATFINITE.E4M3.F32.PACK_AB_MERGE_C R39, R54, R55, R39 ;  /* 0x000000373627723e */ /* 0x000fe40004807027 */
[----:B------:R-:W-:-:S03]  /*b140*/  F2FP.SATFINITE.E4M3.F32.PACK_AB_MERGE_C R43, R58, R15, R43 ;  /* 0x0000000f3a2b723e */ /* 0x000fc6000480702b */
[----:B------:R-:W-:Y:S02]  /*b150*/  IMAD.MOV.U32 R15, RZ, RZ, R39 ;  /* 0x000000ffff0f7224 */ /* 0x000fe400078e0027 */
[----:B------:R-:W-:-:S07]  /*b160*/  IMAD.MOV.U32 R39, RZ, RZ, R43 ;  /* 0x000000ffff277224 */ /* 0x000fce00078e002b */
.L_x_3134:
[----:B------:R-:W-:Y:S05]  /*b170*/  BSYNC B2 ;  /* 0x0000000000027941 */ /* 0x000fea0003800000 */
.L_x_3133:
[----:B------:R-:W-:Y:S01]  /*b180*/  ISETP.GE.AND P3, PT, R11, R105, PT ;  /* 0x000000690b00720c */ /* 0x000fe20003f66270 */
[----:B-1----:R1:W-:-:S12]  /*b190*/  ST.E.128 desc[UR42][R40.64], R12 ;  /* 0x0000000c28007985 */ /* 0x0023d8000c101d2a */
[----:B------:R-:W-:-:S04]  /*b1a0*/  @!P3 IADD3 R42, P4, R11, R42, RZ ;  /* 0x0000002a0b2ab210 */ /* 0x000fc80007f9e0ff */
[----:B------:R-:W-:-:S05]  /*b1b0*/  @!P3 LEA.HI.X.SX32 R43, R11, R44, 0x1, P4 ;  /* 0x0000002c0b2bb211 */ /* 0x000fca00020f0eff */
[----:B---3--:R1:W-:Y:S04]  /*b1c0*/  @!P3 ST.E.128 desc[UR42][R42.64], R36 ;  /* 0x000000242a00b985 */ /* 0x0083e8000c101d2a */
.L_x_3132:
[----:B------:R-:W-:Y:S05]  /*b1d0*/  BSYNC B1 ;  /* 0x0000000000017941 */ /* 0x000fea0003800000 */
.L_x_3131:
[----:B------:R-:W-:-:S03]  /*b1e0*/  UMOV UR4, 0xffffffff ;  /* 0xffffffff00047882 */ /* 0x000fc60000000000 */
[----:B------:R-:W-:Y:S05]  /*b1f0*/  BRA.DIV UR4, `(.L_x_3135) ;  /* 0x0000026204347947 */ /* 0x000fea000b800000 */
[----:B-1----:R-:W1:Y:S04]  /*b200*/  SHFL.IDX PT, R100, R100, 0x3, 0x181f ;  /* 0x00781f0064647f89 */ /* 0x002e6800000e0000 */
[----:B---3--:R3:W0:Y:S02]  /*b210*/  SHFL.IDX PT, R42, R99, 0x3, 0x181f ;  /* 0x00781f00632a7f89 */ /* 0x00862400000e0000 */
.L_x_3469:
[----:B------:R-:W-:-:S04]  /*b220*/  IADD3 R11, R220, 0x60, RZ ;  /* 0x00000060dc0b7810 */ /* 0x000fc80007ffe0ff */
[----:B------:R-:W-:-:S13]  /*b230*/  ISETP.GE.OR P3, PT, R11, R97, P1 ;  /* 0x000000610b00720c */ /* 0x000fda0000f66670 */
[----:B------:R-:W-:Y:S05]  /*b240*/  @P3 BRA `(.L_x_3110) ;  /* 0x0000001400a83947 */ /* 0x000fea0003800000 */
[----:B----4-:R-:W4:Y:S01]  /*b250*/  LDL R14, [R1+0x4c] ;  /* 0x00004c00010e7983 */ /* 0x010f220000100800 */
[----:B------:R-:W-:Y:S01]  /*b260*/  SEL R106, R34, R106, !P0 ;  /* 0x0000006a226a7207 */ /* 0x000fe20004000000 */
[C---:B------:R-:W-:Y:S01]  /*b270*/  VIADD R15, R220.reuse, 0x60 ;  /* 0x00000060dc0f7836 */ /* 0x040fe20000000000 */
[----:B0-----:R-:W-:Y:S01]  /*b280*/  IADD3 R40, P3, R71, R42, RZ ;  /* 0x0000002a47287210 */ /* 0x001fe20007f7e0ff */
[----:B------:R-:W-:Y:S01]  /*b290*/  VIADD R12, R220, 0x60 ;  /* 0x00000060dc0c7836 */ /* 0x000fe20000000000 */
[----:B------:R-:W-:Y:S01]  /*b2a0*/  SHF.R.S32.HI R11, RZ, 0x1f, R106 ;  /* 0x0000001fff0b7819 */ /* 0x000fe2000001146a */
[----:B------:R-:W-:Y:S01]  /*b2b0*/  IMAD.SHL.U32 R15, R15, 0x80, RZ ;  /* 0x000000800f0f7824 */ /* 0x000fe200078e00ff */
[----:B------:R-:W-:Y:S01]  /*b2c0*/  BSSY B1, `(.L_x_3136) ;  /* 0x00000f2000017945 */ /* 0x000fe20003800000 */
[----:B------:R-:W-:Y:S01]  /*b2d0*/  IMAD.SHL.U32 R12, R12, 0x80, RZ ;  /* 0x000000800c0c7824 */ /* 0x000fe200078e00ff */
[----:B------:R-:W-:Y:S01]  /*b2e0*/  LEA.HI R106, R11, R106, RZ, 0x5 ;  /* 0x0000006a0b6a7211 */ /* 0x000fe200078f28ff */
[----:B-1----:R-:W-:Y:S01]  /*b2f0*/  IMAD.X R41, R100, 0x1, R87, P3 ;  /* 0x0000000164297824 */ /* 0x002fe200018e0657 */
[----:B------:R-:W-:-:S02]  /*b300*/  LOP3.LUT R15, R15, 0x380, RZ, 0xc0, !PT ;  /* 0x000003800f0f7812 */ /* 0x000fc400078ec0ff */
[----:B------:R-:W-:Y:S02]  /*b310*/  LEA.HI.SX32 R106, R106, R77, 0x1b ;  /* 0x0000004d6a6a7211 */ /* 0x000fe400078fdaff */
        /* <DEDUP_REMOVED lines=11> */
[----:B------:R-:W-:Y:S01]  /*b3d0*/  IMAD R15, R217, 0x8000, R12 ;  /* 0x00008000d90f7824 */ /* 0x000fe200078e020c */
[----:B------:R-:W-:-:S03]  /*b3e0*/  IADD3 R13, R216, R13, RZ ;  /* 0x0000000dd80d7210 */ /* 0x000fc60007ffe0ff */
[----:B------:R-:W-:-:S03]  /*b3f0*/  IMAD.IADD R36, R216, 0x1, R15 ;  /* 0x00000001d8247824 */ /* 0x000fc600078e020f */
[----:B------:R-:W0:Y:S04]  /*b400*/  LDS.128 R12, [R13+0x28400] ;  /* 0x028400000d0c7984 */ /* 0x000e280000000c00 */
[----:B------:R-:W1:Y:S01]  /*b410*/  LDS.128 R36, [R36+0x28400] ;  /* 0x0284000024247984 */ /* 0x000e620000000c00 */
[----:B------:R-:W-:Y:S05]  /*b420*/  @P2 BRA `(.L_x_3137) ;  /* 0x0000000c006c2947 */ /* 0x000fea0003800000 */
[--C-:B------:R-:W-:Y:S01]  /*b430*/  SHF.R.U32.HI R59, RZ, 0x8, R61.reuse ;  /* 0x00000008ff3b7819 */ /* 0x100fe2000001163d */
[----:B0-----:R-:W-:Y:S01]  /*b440*/  IMAD.MOV.U32 R47, RZ, RZ, R12 ;  /* 0x000000ffff2f7224 */ /* 0x001fe200078e000c */
[----:B------:R-:W-:Y:S01]  /*b450*/  LOP3.LUT R44, R61, 0xff, RZ, 0xc0, !PT ;  /* 0x000000ff3d2c7812 */ /* 0x000fe200078ec0ff */
[----:B-1----:R-:W-:Y:S01]  /*b460*/  IMAD.MOV.U32 R48, RZ, RZ, R36 ;  /* 0x000000ffff307224 */ /* 0x002fe200078e0024 */
[----:B------:R-:W-:Y:S01]  /*b470*/  SHF.R.U32.HI R49, RZ, 0x18, R61 ;  /* 0x00000018ff317819 */ /* 0x000fe2000001163d */
[----:B------:R-:W-:Y:S01]  /*b480*/  IMAD.SHL.U32 R12, R59, 0x100, RZ ;  /* 0x000001003b0c7824 */ /* 0x000fe200078e00ff */
[----:B------:R-:W-:Y:S01]  /*b490*/  SHF.R.U32.HI R56, RZ, 0x8, R63 ;  /* 0x00000008ff387819 */ /* 0x000fe2000001163f */
[----:B------:R-:W-:Y:S01]  /*b4a0*/  IMAD.MOV.U32 R43, RZ, RZ, R14 ;  /* 0x000000ffff2b7224 */ /* 0x000fe200078e000e */
[----:B------:R-:W-:Y:S01]  /*b4b0*/  PRMT R49, R49, 0x654, R44 ;  /* 0x0000065431317816 */ /* 0x000fe2000000002c */
[----:B------:R-:W-:Y:S01]  /*b4c0*/  IMAD.MOV.U32 R44, RZ, RZ, R38 ;  /* 0x000000ffff2c7224 */ /* 0x000fe200078e0026 */
[----:B------:R-:W-:-:S02]  /*b4d0*/  LOP3.LUT R50, R63, 0xff, RZ, 0xc0, !PT ;  /* 0x000000ff3f327812 */ /* 0x000fc400078ec0ff */
[----:B------:R-:W-:Y:S02]  /*b4e0*/  SHF.R.U32.HI R51, RZ, 0x18, R63 ;  /* 0x00000018ff337819 */ /* 0x000fe4000001163f */
[----:B------:R-:W-:Y:S02]  /*b4f0*/  SHF.R.U32.HI R60, RZ, 0x10, R61 ;  /* 0x00000010ff3c7819 */ /* 0x000fe4000001163d */
[----:B------:R-:W-:Y:S02]  /*b500*/  SHF.R.U32.HI R53, RZ, 0x8, R67 ;  /* 0x00000008ff357819 */ /* 0x000fe40000011643 */
[----:B------:R-:W-:Y:S01]  /*b510*/  LOP3.LUT R49, R49, 0xff00, R12, 0xf8, !PT ;  /* 0x0000ff0031317812 */ /* 0x000fe200078ef80c */
[----:B------:R-:W-:Y:S01]  /*b520*/  IMAD.SHL.U32 R12, R56, 0x100, RZ ;  /* 0x00000100380c7824 */ /* 0x000fe200078e00ff */
[----:B------:R-:W-:Y:S01]  /*b530*/  SHF.R.U32.HI R58, RZ, 0x10, R63 ;  /* 0x00000010ff3a7819 */ /* 0x000fe2000001163f */
[----:B------:R-:W-:Y:S01]  /*b540*/  IMAD.SHL.U32 R38, R53, 0x100, RZ ;  /* 0x0000010035267824 */ /* 0x000fe200078e00ff */
[----:B------:R-:W-:-:S02]  /*b550*/  SHF.R.U32.HI R54, RZ, 0x8, R65 ;  /* 0x00000008ff367819 */ /* 0x000fc40000011641 */
[----:B------:R-:W-:Y:S02]  /*b560*/  PRMT R51, R51, 0x654, R50 ;  /* 0x0000065433337816 */ /* 0x000fe40000000032 */
[----:B------:R-:W-:Y:S01]  /*b570*/  SHF.L.U32 R36, R60, 0x10, RZ ;  /* 0x000000103c247819 */ /* 0x000fe200000006ff */
[----:B------:R-:W-:Y:S01]  /*b580*/  IMAD.SHL.U32 R14, R54, 0x100, RZ ;  /* 0x00000100360e7824 */ /* 0x000fe200078e00ff */
[----:B------:R-:W-:Y:S01]  /*b590*/  LOP3.LUT R53, R51, 0xff00, R12, 0xf8, !PT ;  /* 0x0000ff0033357812 */ /* 0x000fe200078ef80c */
[----:B------:R-:W-:Y:S01]  /*b5a0*/  IMAD.U32 R12, R58, 0x10000, RZ ;  /* 0x000100003a0c7824 */ /* 0x000fe200078e00ff */
[----:B------:R-:W-:Y:S02]  /*b5b0*/  LOP3.LUT R52, R65, 0xff, RZ, 0xc0, !PT ;  /* 0x000000ff41347812 */ /* 0x000fe400078ec0ff */
[----:B------:R-:W-:Y:S02]  /*b5c0*/  SHF.R.U32.HI R55, RZ, 0x18, R65 ;  /* 0x00000018ff377819 */ /* 0x000fe40000011641 */
[----:B------:R-:W-:-:S02]  /*b5d0*/  LOP3.LUT R57, R67, 0xff0000ff, RZ, 0xc0, !PT ;  /* 0xff0000ff43397812 */ /* 0x000fc400078ec0ff */
[----:B------:R-:W-:Y:S02]  /*b5e0*/  LOP3.LUT R36, R49, 0xff0000, R36, 0xf8, !PT ;  /* 0x00ff000031247812 */ /* 0x000fe400078ef824 */
[----:B------:R-:W-:Y:S02]  /*b5f0*/  F2FP.F16.E4M3.UNPACK_B R54, R104.H1 ;  /* 0x00000068ff36723e */ /* 0x000fe400030006ff */
[----:B------:R-:W-:Y:S02]  /*b600*/  F2FP.F16.E4M3.UNPACK_B R51, R48.H1 ;  /* 0x00000030ff33723e */ /* 0x000fe400030006ff */
[----:B------:R-:W-:Y:S02]  /*b610*/  F2FP.F16.E4M3.UNPACK_B R49, R47.H1 ;  /* 0x0000002fff31723e */ /* 0x000fe400030006ff */
[----:B------:R-:W-:Y:S02]  /*b620*/  SHF.R.U32.HI R45, RZ, 0x10, R65 ;  /* 0x00000010ff2d7819 */ /* 0x000fe40000011641 */
[----:B------:R-:W-:Y:S01]  /*b630*/  PRMT R55, R55, 0x654, R52 ;  /* 0x0000065437377816 */ /* 0x000fe20000000034 */
[----:B------:R-:W-:Y:S01]  /*b640*/  HADD2.F32 R52, -RZ, R51.H0_H0 ;  /* 0x20000033ff347230 */ /* 0x000fe20000004100 */
[----:B------:R-:W-:Y:S01]  /*b650*/  LOP3.LUT R61, R57, 0xff00, R38, 0xf8, !PT ;  /* 0x0000ff00393d7812 */ /* 0x000fe200078ef826 */
[----:B------:R-:W-:Y:S01]  /*b660*/  HADD2.F32 R57, -RZ, R54.H0_H0 ;  /* 0x20000036ff397230 */ /* 0x000fe20000004100 */
[----:B------:R-:W-:Y:S01]  /*b670*/  LOP3.LUT R12, R53, 0xff0000, R12, 0xf8, !PT ;  /* 0x00ff0000350c7812 */ /* 0x000fe200078ef80c */
[----:B------:R-:W-:Y:S01]  /*b680*/  HADD2.F32 R50, -RZ, R49.H0_H0 ;  /* 0x20000031ff327230 */ /* 0x000fe20000004100 */
[----:B------:R-:W-:Y:S01]  /*b690*/  F2FP.F16.E4M3.UNPACK_B R53, R102.H1 ;  /* 0x00000066ff35723e */ /* 0x000fe200030006ff */
[----:B------:R-:W-:Y:S01]  /*b6a0*/  IMAD.U32 R38, R45, 0x10000, RZ ;  /* 0x000100002d267824 */ /* 0x000fe200078e00ff */
[----:B------:R-:W-:Y:S01]  /*b6b0*/  SHF.R.U32.HI R46, RZ, 0x10, R67 ;  /* 0x00000010ff2e7819 */ /* 0x000fe20000011643 */
[----:B------:R-:W-:Y:S01]  /*b6c0*/  FMUL.FTZ R45, R52, R57 ;  /* 0x00000039342d7220 */ /* 0x000fe20000410000 */
[----:B------:R-:W-:Y:S01]  /*b6d0*/  LOP3.LUT R59, R55, 0xff00, R14, 0xf8, !PT ;  /* 0x0000ff00373b7812 */ /* 0x000fe200078ef80e */
[----:B------:R-:W-:-:S02]  /*b6e0*/  HADD2.F32 R55, -RZ, R53.H0_H0 ;  /* 0x20000035ff377230 */ /* 0x000fc40000004100 */
[----:B------:R-:W-:Y:S01]  /*b6f0*/  FMUL.FTZ R57, R50, R57 ;  /* 0x0000003932397220 */ /* 0x000fe20000410000 */
[----:B------:R-:W-:Y:S01]  /*b700*/  IMAD.U32 R14, R46, 0x10000, RZ ;  /* 0x000100002e0e7824 */ /* 0x000fe200078e00ff */
[----:B------:R-:W-:Y:S01]  /*b710*/  F2FP.F16.E4M3.UNPACK_B R104, R104 ;  /* 0x00000068ff68723e */ /* 0x000fe200020006ff */
[-C--:B------:R-:W-:Y:S01]  /*b720*/  FFMA.FTZ R45, R50, R55.reuse, -R45 ;  /* 0x00000037322d7223 */ /* 0x080fe2000001082d */
[----:B------:R-:W-:Y:S01]  /*b730*/  FFMA.FTZ R46, R52, R55, R57 ;  /* 0x00000037342e7223 */ /* 0x000fe20000010039 */
[----:B------:R-:W-:Y:S01]  /*b740*/  HADD2.F32 R55, -RZ, R53.H1_H1 ;  /* 0x30000035ff377230 */ /* 0x000fe20000004100 */
[----:B------:R-:W-:Y:S01]  /*b750*/  F2FP.F16.E4M3.UNPACK_B R52, R48 ;  /* 0x00000030ff34723e */ /* 0x000fe200020006ff */
[----:B------:R-:W-:Y:S01]  /*b760*/  HADD2.F32 R53, -RZ, R54.H1_H1 ;  /* 0x30000036ff357230 */ /* 0x000fe20000004100 */
[----:B------:R-:W-:Y:S01]  /*b770*/  F2FP.F16.E4M3.UNPACK_B R102, R102 ;  /* 0x00000066ff66723e */ /* 0x000fe200020006ff */
[----:B------:R-:W-:Y:S01]  /*b780*/  HADD2.F32 R50, -RZ, R49.H1_H1 ;  /* 0x30000031ff327230 */ /* 0x000fe20000004100 */
[----:B------:R-:W-:Y:S01]  /*b790*/  LOP3.LUT R38, R59, 0xff0000, R38, 0xf8, !PT ;  /* 0x00ff00003b267812 */ /* 0x000fe200078ef826 */
[----:B------:R-:W-:Y:S01]  /*b7a0*/  HADD2.F32 R54, -RZ, R51.H1_H1 ;  /* 0x30000033ff367230 */ /* 0x000fe20000004100 */
[----:B------:R-:W-:Y:S01]  /*b7b0*/  F2FP.F16.E4M3.UNPACK_B R51, R47 ;  /* 0x0000002fff33723e */ /* 0x000fe200020006ff */
[----:B------:R-:W-:-:S02]  /*b7c0*/  HADD2.F32 R56, -RZ, R104.H0_H0 ;  /* 0x20000068ff387230 */ /* 0x000fc40000004100 */
[-C--:B------:R-:W-:Y:S01]  /*b7d0*/  FMUL.FTZ R57, R50, R53.reuse ;  /* 0x0000003532397220 */ /* 0x080fe20000410000 */
[----:B------:R-:W-:Y:S02]  /*b7e0*/  HADD2.F32 R104, -RZ, R104.H1_H1 ;  /* 0x30000068ff687230 */ /* 0x000fe40000004100 */
[----:B------:R-:W-:Y:S01]  /*b7f0*/  FMUL.FTZ R47, R54, R53 ;  /* 0x00000035362f7220 */ /* 0x000fe20000410000 */
[----:B------:R-:W-:Y:S01]  /*b800*/  HADD2.F32 R53, -RZ, R52.H0_H0 ;  /* 0x20000034ff357230 */ /* 0x000fe20000004100 */
[----:B------:R-:W-:Y:S01]  /*b810*/  LOP3.LUT R14, R61, 0xff0000, R14, 0xf8, !PT ;  /* 0x00ff00003d0e7812 */ /* 0x000fe200078ef80e */
[----:B------:R-:W-:Y:S02]  /*b820*/  HADD2.F32 R49, -RZ, R51.H0_H0 ;  /* 0x20000033ff317230 */ /* 0x000fe40000004100 */
[-C--:B------:R-:W-:Y:S01]  /*b830*/  FFMA.FTZ R48, R50, R55.reuse, -R47 ;  /* 0x0000003732307223 */ /* 0x080fe2000001082f */
[----:B------:R-:W-:Y:S01]  /*b840*/  FFMA.FTZ R47, R54, R55, R57 ;  /* 0x00000037362f7223 */ /* 0x000fe20000010039 */
[----:B------:R-:W-:-:S02]  /*b850*/  HADD2.F32 R50, -RZ, R102.H0_H0 ;  /* 0x20000066ff327230 */ /* 0x000fc40000004100 */
[-C--:B------:R-:W-:Y:S01]  /*b860*/  FMUL.FTZ R58, R53, R56.reuse ;  /* 0x00000038353a7220 */ /* 0x080fe20000410000 */
[----:B------:R-:W-:Y:S02]  /*b870*/  HADD2.F32 R54, -RZ, R52.H1_H1 ;  /* 0x30000034ff367230 */ /* 0x000fe40000004100 */
[C---:B------:R-:W-:Y:S01]  /*b880*/  FMUL.FTZ R56, R49.reuse, R56 ;  /* 0x0000003831387220 */ /* 0x040fe20000410000 */
[----:B------:R-:W-:Y:S01]  /*b890*/  HADD2.F32 R51, -RZ, R51.H1_H1 ;  /* 0x30000033ff337230 */ /* 0x000fe20000004100 */
[----:B------:R-:W-:Y:S01]  /*b8a0*/  F2FP.F16.E4M3.UNPACK_B R57, R103.H1 ;  /* 0x00000067ff39723e */ /* 0x000fe200030006ff */
[----:B------:R-:W-:Y:S01]  /*b8b0*/  FFMA.FTZ R49, R49, R50, -R58 ;  /* 0x0000003231317223 */ /* 0x000fe2000001083a */
[----:B------:R-:W-:Y:S01]  /*b8c0*/  F2FP.F16.E4M3.UNPACK_B R55, R44.H1 ;  /* 0x0000002cff37723e */ /* 0x000fe200030006ff */
[----:B------:R-:W-:Y:S02]  /*b8d0*/  HADD2.F32 R102, -RZ, R102.H1_H1 ;  /* 0x30000066ff667230 */ /* 0x000fe40000004100 */
[----:B------:R-:W-:Y:S01]  /*b8e0*/  FFMA.FTZ R50, R53, R50, R56 ;  /* 0x0000003235327223 */ /* 0x000fe20000010038 */
[-C--:B------:R-:W-:Y:S01]  /*b8f0*/  FMUL.FTZ R52, R54, R104.reuse ;  /* 0x0000006836347220 */ /* 0x080fe20000410000 */
[----:B------:R-:W-:Y:S01]  /*b900*/  FMUL.FTZ R59, R51, R104 ;  /* 0x00000068333b7220 */ /* 0x000fe20000410000 */
[----:B------:R-:W-:Y:S01]  /*b910*/  F2FP.F16.E4M3.UNPACK_B R58, R101.H1 ;  /* 0x00000065ff3a723e */ /* 0x000fe200030006ff */
[----:B------:R-:W-:Y:S01]  /*b920*/  HADD2.F32 R61, -RZ, R57.H0_H0 ;  /* 0x20000039ff3d7230 */ /* 0x000fe20000004100 */
[----:B------:R-:W-:Y:S01]  /*b930*/  F2FP.F16.E4M3.UNPACK_B R53, R43.H1 ;  /* 0x0000002bff35723e */ /* 0x000fe200030006ff */
[----:B------:R-:W-:-:S02]  /*b940*/  HADD2.F32 R56, -RZ, R55.H0_H0 ;  /* 0x20000037ff387230 */ /* 0x000fc40000004100 */
[-C--:B------:R-:W-:Y:S01]  /*b950*/  FFMA.FTZ R52, R51, R102.reuse, -R52 ;  /* 0x0000006633347223 */ /* 0x080fe20000010834 */
[----:B------:R-:W-:Y:S01]  /*b960*/  FFMA.FTZ R51, R54, R102, R59 ;  /* 0x0000006636337223 */ /* 0x000fe2000001003b */
[----:B------:R-:W-:Y:S01]  /*b970*/  HADD2.F32 R60, -RZ, R57.H1_H1 ;  /* 0x30000039ff3c7230 */ /* 0x000fe20000004100 */
[----:B------:R-:W-:Y:S01]  /*b980*/  F2FP.F16.E4M3.UNPACK_B R103, R103 ;  /* 0x00000067ff67723e */ /* 0x000fe200020006ff */
[----:B------:R-:W-:Y:S02]  /*b990*/  HADD2.F32 R54, -RZ, R53.H0_H0 ;  /* 0x20000035ff367230 */ /* 0x000fe40000004100 */
[----:B------:R-:W-:Y:S01]  /*b9a0*/  FMUL.FTZ R63, R56, R61 ;  /* 0x0000003d383f7220 */ /* 0x000fe20000410000 */
[----:B------:R-:W-:Y:S01]  /*b9b0*/  HADD2.F32 R59, -RZ, R58.H0_H0 ;  /* 0x2000003aff3b7230 */ /* 0x000fe20000004100 */
[----:B------:R-:W-:Y:S01]  /*b9c0*/  F2FP.F16.E4M3.UNPACK_B R43, R43 ;  /* 0x0000002bff2b723e */ /* 0x000fe200020006ff */
[----:B------:R-:W-:Y:S02]  /*b9d0*/  HADD2.F32 R57, -RZ, R55.H1_H1 ;  /* 0x30000037ff397230 */ /* 0x000fe40000004100 */
[----:B------:R-:W-:Y:S01]  /*b9e0*/  FMUL.FTZ R61, R54, R61 ;  /* 0x0000003d363d7220 */ /* 0x000fe20000410000 */
[----:B------:R-:W-:-:S02]  /*b9f0*/  HADD2.F32 R55, -RZ, R53.H1_H1 ;  /* 0x30000035ff377230 */ /* 0x000fc40000004100 */
[----:B------:R-:W-:Y:S01]  /*ba00*/  FFMA.FTZ R53, R54, R59, -R63 ;  /* 0x0000003b36357223 */ /* 0x000fe2000001083f */
[----:B------:R-:W-:Y:S02]  /*ba10*/  HADD2.F32 R58, -RZ, R58.H1_H1 ;  /* 0x3000003aff3a7230 */ /* 0x000fe40000004100 */
[-C--:B------:R-:W-:Y:S01]  /*ba20*/  FMUL.FTZ R54, R57, R60.reuse ;  /* 0x0000003c39367220 */ /* 0x080fe20000410000 */
[----:B------:R-:W-:Y:S01]  /*ba30*/  F2FP.F16.E4M3.UNPACK_B R101, R101 ;  /* 0x00000065ff65723e */ /* 0x000fe200020006ff */
[C---:B------:R-:W-:Y:S01]  /*ba40*/  FMUL.FTZ R60, R55.reuse, R60 ;  /* 0x0000003c373c7220 */ /* 0x040fe20000410000 */
[----:B------:R-:W-:Y:S01]  /*ba50*/  FFMA.FTZ R61, R56, R59, R61 ;  /* 0x0000003b383d7223 */ /* 0x000fe2000001003d */
[----:B------:R-:W-:Y:S01]  /*ba60*/  FFMA.FTZ R62, R55, R58, -R54 ;  /* 0x0000003a373e7223 */ /* 0x000fe20000010836 */
[----:B------:R-:W-:Y:S01]  /*ba70*/  F2FP.F16.E4M3.UNPACK_B R54, R44 ;  /* 0x0000002cff36723e */ /* 0x000fe200020006ff */
[----:B------:R-:W-:Y:S01]  /*ba80*/  FFMA.FTZ R64, R57, R58, R60 ;  /* 0x0000003a39407223 */ /* 0x000fe2000001003c */
[--C-:B------:R-:W-:Y:S01]  /*ba90*/  HADD2.F32 R57, -RZ, R103.reuse.H0_H0 ;  /* 0x20000067ff397230 */ /* 0x100fe20000004100 */
[----:B------:R-:W-:Y:S01]  /*baa0*/  F2FP.SATFINITE.E4M3.F32.PACK_AB_MERGE_C R45, R48, R45, RZ ;  /* 0x0000002d302d723e */ /* 0x000fe200048070ff */
[----:B------:R-:W-:Y:S01]  /*bab0*/  HADD2.F32 R103, -RZ, R103.H1_H1 ;  /* 0x30000067ff677230 */ /* 0x000fe20000004100 */
[----:B------:R-:W-:Y:S01]  /*bac0*/  F2FP.SATFINITE.E4M3.F32.PACK_AB_MERGE_C R62, R62, R53, RZ ;  /* 0x000000353e3e723e */ /* 0x000fe200048070ff */
[--C-:B------:R-:W-:Y:S01]  /*bad0*/  HADD2.F32 R55, -RZ, R54.reuse.H0_H0 ;  /* 0x20000036ff377230 */ /* 0x100fe20000004100 */
[----:B------:R-:W-:Y:S01]  /*bae0*/  F2FP.SATFINITE.E4M3.F32.PACK_AB_MERGE_C R47, R47, R46, RZ ;  /* 0x0000002e2f2f723e */ /* 0x000fe200048070ff */
[----:B------:R-:W-:Y:S01]  /*baf0*/  HADD2.F32 R44, -RZ, R43.H0_H0 ;  /* 0x2000002bff2c7230 */ /* 0x000fe20000004100 */
[----:B------:R-:W-:Y:S01]  /*bb00*/  F2FP.F16.E4M3.UNPACK_B R53, R37 ;  /* 0x00000025ff35723e */ /* 0x000fe200020006ff */
[----:B------:R-:W-:-:S02]  /*bb10*/  HADD2.F32 R54, -RZ, R54.H1_H1 ;  /* 0x30000036ff367230 */ /* 0x000fc40000004100 */
[-C--:B------:R-:W-:Y:S01]  /*bb20*/  FMUL.FTZ R59, R55, R57.reuse ;  /* 0x00000039373b7220 */ /* 0x080fe20000410000 */
[----:B------:R-:W-:Y:S02]  /*bb30*/  HADD2.F32 R43, -RZ, R43.H1_H1 ;  /* 0x3000002bff2b7230 */ /* 0x000fe40000004100 */
[----:B------:R-:W-:Y:S01]  /*bb40*/  FMUL.FTZ R58, R44, R57 ;  /* 0x000000392c3a7220 */ /* 0x000fe20000410000 */
[--C-:B------:R-:W-:Y:S02]  /*bb50*/  HADD2.F32 R56, -RZ, R101.reuse.H0_H0 ;  /* 0x20000065ff387230 */ /* 0x100fe40000004100 */
[-C--:B------:R-:W-:Y:S01]  /*bb60*/  FMUL.FTZ R60, R54, R103.reuse ;  /* 0x00000067363c7220 */ /* 0x080fe20000410000 */
[----:B------:R-:W-:Y:S02]  /*bb70*/  HADD2.F32 R101, -RZ, R101.H1_H1 ;  /* 0x30000065ff657230 */ /* 0x000fe40000004100 */
[C---:B------:R-:W-:Y:S01]  /*bb80*/  FMUL.FTZ R103, R43.reuse, R103 ;  /* 0x000000672b677220 */ /* 0x040fe20000410000 */
[----:B------:R-:W-:Y:S01]  /*bb90*/  F2FP.F16.E4M3.UNPACK_B R48, R13 ;  /* 0x0000000dff30723e */ /* 0x000fe200020006ff */
[----:B------:R-:W-:Y:S01]  /*bba0*/  FFMA.FTZ R44, R44, R56, -R59 ;  /* 0x000000382c2c7223 */ /* 0x000fe2000001083b */
[----:B------:R-:W-:Y:S01]  /*bbb0*/  F2FP.SATFINITE.E4M3.F32.PACK_AB_MERGE_C R46, R52, R49, R45 ;  /* 0x00000031342e723e */ /* 0x000fe2000480702d */
[-C--:B------:R-:W-:Y:S01]  /*bbc0*/  FFMA.FTZ R103, R54, R101.reuse, R103 ;  /* 0x0000006536677223 */ /* 0x080fe20000010067 */
[----:B------:R-:W-:Y:S01]  /*bbd0*/  F2FP.F16.E4M3.UNPACK_B R54, R38 ;  /* 0x00000026ff36723e */ /* 0x000fe200020006ff */
[----:B------:R-:W-:Y:S01]  /*bbe0*/  FFMA.FTZ R43, R43, R101, -R60 ;  /* 0x000000652b2b7223 */ /* 0x000fe2000001083c */
[----:B------:R-:W-:Y:S01]  /*bbf0*/  FFMA.FTZ R58, R55, R56, R58 ;  /* 0x00000038373a7223 */ /* 0x000fe2000001003a */
[----:B------:R-:W-:Y:S01]  /*bc00*/  F2FP.SATFINITE.E4M3.F32.PACK_AB_MERGE_C R45, R51, R50, R47 ;  /* 0x00000032332d723e */ /* 0x000fe2000480702f */
[--C-:B------:R-:W-:Y:S01]  /*bc10*/  HADD2.F32 R49, -RZ, R53.reuse.H0_H0 ;  /* 0x20000035ff317230 */ /* 0x100fe20000004100 */
[----:B------:R-:W-:Y:S01]  /*bc20*/  F2FP.SATFINITE.E4M3.F32.PACK_AB_MERGE_C R61, R64, R61, RZ ;  /* 0x0000003d403d723e */ /* 0x000fe200048070ff */
[----:B------:R-:W-:Y:S01]  /*bc30*/  HADD2.F32 R50, -RZ, R54.H0_H0 ;  /* 0x20000036ff327230 */ /* 0x000fe20000004100 */
[----:B------:R-:W-:Y:S01]  /*bc40*/  F2FP.F16.E4M3.UNPACK_B R51, R36 ;  /* 0x00000024ff33723e */ /* 0x000fe200020006ff */
[----:B------:R-:W-:Y:S01]  /*bc50*/  HADD2.F32 R47, -RZ, R48.H0_H0 ;  /* 0x20000030ff2f7230 */ /* 0x000fe20000004100 */
[----:B------:R-:W-:Y:S01]  /*bc60*/  F2FP.SATFINITE.E4M3.F32.PACK_AB_MERGE_C R44, R43, R44, R62 ;  /* 0x0000002c2b2c723e */ /* 0x000fe2000480703e */
[----:B------:R-:W-:Y:S01]  /*bc70*/  HADD2.F32 R53, -RZ, R53.H1_H1 ;  /* 0x30000035ff357230 */ /* 0x000fe20000004100 */
[----:B------:R-:W-:Y:S01]  /*bc80*/  F2FP.SATFINITE.E4M3.F32.PACK_AB_MERGE_C R43, R103, R58, R61 ;  /* 0x0000003a672b723e */ /* 0x000fe2000480703d */
[----:B------:R-:W-:-:S02]  /*bc90*/  HADD2.F32 R52, -RZ, R51.H0_H0 ;  /* 0x20000033ff347230 */ /* 0x000fc40000004100 */
[-C--:B------:R-:W-:Y:S01]  /*bca0*/  FMUL.FTZ R56, R49, R50.reuse ;  /* 0x0000003231387220 */ /* 0x080fe20000410000 */
[C---:B------:R-:W-:Y:S01]  /*bcb0*/  FMUL.FTZ R58, R47.reuse, R50 ;  /* 0x000000322f3a7220 */ /* 0x040fe20000410000 */
[----:B------:R-:W-:Y:S01]  /*bcc0*/  HADD2.F32 R54, -RZ, R54.H1_H1 ;  /* 0x30000036ff367230 */ /* 0x000fe20000004100 */
[----:B------:R-:W-:Y:S01]  /*bcd0*/  F2FP.F16.E4M3.UNPACK_B R36, R36.H1 ;  /* 0x00000024ff24723e */ /* 0x000fe200030006ff */
        /* <DEDUP_REMOVED lines=8> */
[-C--:B------:R-:W-:Y:S01]  /*bd60*/  FFMA.FTZ R50, R50, R52.reuse, -R55 ;  /* 0x0000003432327223 */ /* 0x080fe20000010837 */
[----:B------:R-:W-:Y:S01]  /*bd70*/  F2FP.F16.E4M3.UNPACK_B R49, R13.H1 ;  /* 0x0000000dff31723e */ /* 0x000fe200030006ff */
[----:B------:R-:W-:Y:S01]  /*bd80*/  FFMA.FTZ R13, R53, R52, R56 ;  /* 0x00000034350d7223 */ /* 0x000fe20000010038 */
[----:B------:R-:W-:Y:S01]  /*bd90*/  HADD2.F32 R38, -RZ, R51.H0_H0 ;  /* 0x20000033ff267230 */ /* 0x000fe20000004100 */
[-C--:B------:R-:W-:Y:S01]  /*bda0*/  F2FP.F16.E4M3.UNPACK_B R60, R14.reuse.H1 ;  /* 0x0000000eff3c723e */ /* 0x080fe200030006ff */
[----:B------:R-:W-:Y:S01]  /*bdb0*/  HADD2.F32 R53, -RZ, R54.H0_H0 ;  /* 0x20000036ff357230 */ /* 0x000fe20000004100 */
[----:B------:R-:W-:Y:S01]  /*bdc0*/  F2FP.F16.E4M3.UNPACK_B R59, R14 ;  /* 0x0000000eff3b723e */ /* 0x000fe200020006ff */
[----:B------:R-:W-:Y:S01]  /*bdd0*/  HADD2.F32 R37, -RZ, R49.H0_H0 ;  /* 0x20000031ff257230 */ /* 0x000fe20000004100 */
[----:B------:R-:W-:Y:S01]  /*bde0*/  F2FP.F16.E4M3.UNPACK_B R14, R12 ;  /* 0x0000000cff0e723e */ /* 0x000fe200020006ff */
[----:B------:R-:W-:-:S02]  /*bdf0*/  HADD2.F32 R52, -RZ, R51.H1_H1 ;  /* 0x30000033ff347230 */ /* 0x000fc40000004100 */
[-C--:B------:R-:W-:Y:S01]  /*be00*/  FMUL.FTZ R56, R38, R53.reuse ;  /* 0x0000003526387220 */ /* 0x080fe20000410000 */
[----:B------:R-:W-:Y:S02]  /*be10*/  HADD2.F32 R55, -RZ, R54.H1_H1 ;  /* 0x30000036ff377230 */ /* 0x000fe40000004100 */
[----:B------:R-:W-:Y:S01]  /*be20*/  FMUL.FTZ R53, R37, R53 ;  /* 0x0000003525357220 */ /* 0x000fe20000410000 */
[----:B------:R-:W-:Y:S02]  /*be30*/  HADD2.F32 R49, -RZ, R49.H1_H1 ;  /* 0x30000031ff317230 */ /* 0x000fe40000004100 */
[--C-:B------:R-:W-:Y:S02]  /*be40*/  HADD2.F32 R51, -RZ, R36.reuse.H0_H0 ;  /* 0x20000024ff337230 */ /* 0x100fe40000004100 */
[-C--:B------:R-:W-:Y:S01]  /*be50*/  FMUL.FTZ R58, R52, R55.reuse ;  /* 0x00000037343a7220 */ /* 0x080fe20000410000 */
[----:B------:R-:W-:Y:S02]  /*be60*/  HADD2.F32 R54, -RZ, R36.H1_H1 ;  /* 0x30000024ff367230 */ /* 0x000fe40000004100 */
[----:B------:R-:W-:Y:S01]  /*be70*/  FMUL.FTZ R55, R49, R55 ;  /* 0x0000003731377220 */ /* 0x000fe20000410000 */
[----:B------:R-:W-:-:S02]  /*be80*/  HADD2.F32 R61, -RZ, R60.H0_H0 ;  /* 0x2000003cff3d7230 */ /* 0x000fc40000004100 */
[-C--:B------:R-:W-:Y:S01]  /*be90*/  FFMA.FTZ R36, R37, R51.reuse, -R56 ;  /* 0x0000003325247223 */ /* 0x080fe20000010838 */
[----:B------:R-:W-:Y:S01]  /*bea0*/  FFMA.FTZ R37, R38, R51, R53 ;  /* 0x0000003326257223 */ /* 0x000fe20000010035 */
[-C--:B------:R-:W-:Y:S01]  /*beb0*/  FFMA.FTZ R49, R49, R54.reuse, -R58 ;  /* 0x0000003631317223 */ /* 0x080fe2000001083a */
[----:B------:R-:W-:Y:S01]  /*bec0*/  FFMA.FTZ R38, R52, R54, R55 ;  /* 0x0000003634267223 */ /* 0x000fe20000010037 */
[----:B------:R-:W-:Y:S01]  /*bed0*/  F2FP.F16.E4M3.UNPACK_B R51, R15 ;  /* 0x0000000fff33723e */ /* 0x000fe200020006ff */
[----:B------:R-:W-:Y:S01]  /*bee0*/  HADD2.F32 R62, -RZ, R59.H0_H0 ;  /* 0x2000003bff3e7230 */ /* 0x000fe20000004100 */
[----:B------:R-:W-:Y:S01]  /*bef0*/  F2FP.F16.E4M3.UNPACK_B R54, R39.H1 ;  /* 0x00000027ff36723e */ /* 0x000fe200030006ff */
[----:B------:R-:W-:Y:S01]  /*bf00*/  HADD2.F32 R58, -RZ, R14.H0_H0 ;  /* 0x2000000eff3a7230 */ /* 0x000fe20000004100 */
[----:B------:R-:W-:Y:S01]  /*bf10*/  F2FP.F16.E4M3.UNPACK_B R15, R15.H1 ;  /* 0x0000000fff0f723e */ /* 0x000fe200030006ff */
[----:B------:R-:W-:Y:S01]  /*bf20*/  HADD2.F32 R60, -RZ, R60.H1_H1 ;  /* 0x3000003cff3c7230 */ /* 0x000fe20000004100 */
[----:B------:R-:W-:Y:S01]  /*bf30*/  F2FP.F16.E4M3.UNPACK_B R53, R39 ;  /* 0x00000027ff35723e */ /* 0x000fe200020006ff */
        /* <DEDUP_REMOVED lines=10> */
[----:B------:R-:W-:Y:S02]  /*bfe0*/  HADD2.F32 R54, -RZ, R54.H1_H1 ;  /* 0x30000036ff367230 */ /* 0x000fe40000004100 */
[-C--:B------:R-:W-:Y:S01]  /*bff0*/  FMUL.FTZ R64, R55, R62.reuse ;  /* 0x0000003e37407220 */ /* 0x080fe20000410000 */
[----:B------:R-:W-:Y:S01]  /*c000*/  FMUL.FTZ R62, R39, R62 ;  /* 0x0000003e273e7220 */ /* 0x000fe20000410000 */
[----:B------:R-:W-:Y:S02]  /*c010*/  HADD2.F32 R15, -RZ, R15.H1_H1 ;  /* 0x3000000fff0f7230 */ /* 0x000fe40000004100 */
[----:B------:R-:W-:Y:S01]  /*c020*/  FFMA.FTZ R61, R12, R57, R61 ;  /* 0x000000390c3d7223 */ /* 0x000fe2000001003d */
[----:B------:R-:W-:-:S02]  /*c030*/  HADD2.F32 R53, -RZ, R53.H1_H1 ;  /* 0x30000035ff357230 */ /* 0x000fc40000004100 */
[-C--:B------:R-:W-:Y:S01]  /*c040*/  FFMA.FTZ R64, R39, R58.reuse, -R64 ;  /* 0x0000003a27407223 */ /* 0x080fe20000010840 */
[----:B------:R-:W-:Y:S02]  /*c050*/  HADD2.F32 R12, -RZ, R59.H1_H1 ;  /* 0x3000003bff0c7230 */ /* 0x000fe40000004100 */
[----:B------:R-:W-:Y:S01]  /*c060*/  FFMA.FTZ R62, R55, R58, R62 ;  /* 0x0000003a373e7223 */ /* 0x000fe2000001003e */
[----:B------:R-:W-:Y:S02]  /*c070*/  HADD2.F32 R51, -RZ, R51.H1_H1 ;  /* 0x30000033ff337230 */ /* 0x000fe40000004100 */
[-C--:B------:R-:W-:Y:S01]  /*c080*/  FMUL.FTZ R58, R54, R60.reuse ;  /* 0x0000003c363a7220 */ /* 0x080fe20000410000 */
[----:B------:R-:W-:Y:S02]  /*c090*/  HADD2.F32 R56, -RZ, R56.H1_H1 ;  /* 0x30000038ff387230 */ /* 0x000fe40000004100 */
[----:B------:R-:W-:Y:S01]  /*c0a0*/  FMUL.FTZ R39, R15, R60 ;  /* 0x0000003c0f277220 */ /* 0x000fe20000410000 */
[----:B------:R-:W-:Y:S01]  /*c0b0*/  FFMA.FTZ R63, R52, R57, -R63 ;  /* 0x00000039343f7223 */ /* 0x000fe2000001083f */
[----:B------:R-:W-:-:S02]  /*c0c0*/  HADD2.F32 R14, -RZ, R14.H1_H1 ;  /* 0x3000000eff0e7230 */ /* 0x000fc40000004100 */
[-C--:B------:R-:W-:Y:S01]  /*c0d0*/  FMUL.FTZ R52, R53, R12.reuse ;  /* 0x0000000c35347220 */ /* 0x080fe20000410000 */
[----:B------:R-:W-:Y:S01]  /*c0e0*/  FMUL.FTZ R12, R51, R12 ;  /* 0x0000000c330c7220 */ /* 0x000fe20000410000 */
[-C--:B------:R-:W-:Y:S01]  /*c0f0*/  FFMA.FTZ R58, R15, R56.reuse, -R58 ;  /* 0x000000380f3a7223 */ /* 0x080fe2000001083a */
[----:B------:R-:W-:Y:S01]  /*c100*/  FFMA.FTZ R54, R54, R56, R39 ;  /* 0x0000003836367223 */ /* 0x000fe20000010027 */
[-C--:B------:R-:W-:Y:S01]  /*c110*/  FFMA.FTZ R51, R51, R14.reuse, -R52 ;  /* 0x0000000e33337223 */ /* 0x080fe20000010834 */
[----:B------:R-:W-:Y:S01]  /*c120*/  FFMA.FTZ R53, R53, R14, R12 ;  /* 0x0000000e35357223 */ /* 0x000fe2000001000c */
[----:B------:R-:W-:Y:S01]  /*c130*/  F2FP.SATFINITE.E4M3.F32.PACK_AB_MERGE_C R47, R50, R47, R36 ;  /* 0x0000002f322f723e */ /* 0x000fe20004807024 */
[----:B------:R-:W-:Y:S01]  /*c140*/  IMAD.MOV.U32 R12, RZ, RZ, R46 ;  /* 0x000000ffff0c7224 */ /* 0x000fe200078e002e */
[----:B------:R-:W-:Y:S01]  /*c150*/  F2FP.SATFINITE.E4M3.F32.PACK_AB_MERGE_C R58, R58, R63, RZ ;  /* 0x0000003f3a3a723e */ /* 0x000fe200048070ff */
[----:B------:R-:W-:Y:S01]  /*c160*/  IMAD.MOV.U32 R36, RZ, RZ, R45 ;  /* 0x000000ffff247224 */ /* 0x000fe200078e002d */
[----:B------:R-:W-:Y:S01]  /*c170*/  F2FP.SATFINITE.E4M3.F32.PACK_AB_MERGE_C R54, R54, R61, RZ ;  /* 0x0000003d3636723e */ /* 0x000fe200048070ff */
[----:B------:R-:W-:Y:S01]  /*c180*/  IMAD.MOV.U32 R14, RZ, RZ, R44 ;  /* 0x000000ffff0e7224 */ /* 0x000fe200078e002c */
[----:B------:R-:W-:Y:S01]  /*c190*/  F2FP.SATFINITE.E4M3.F32.PACK_AB_MERGE_C R37, R13, R48, R37 ;  /* 0x000000300d25723e */ /* 0x000fe20004807025 */
[----:B------:R-:W-:Y:S01]  /*c1a0*/  IMAD.MOV.U32 R13, RZ, RZ, R47 ;  /* 0x000000ffff0d7224 */ /* 0x000fe200078e002f */
[----:B------:R-:W-:Y:S01]  /*c1b0*/  F2FP.SATFINITE.E4M3.F32.PACK_AB_MERGE_C R15, R51, R64, R58 ;  /* 0x00000040330f723e */ /* 0x000fe2000480703a */
[----:B------:R-:W-:Y:S01]  /*c1c0*/  IMAD.MOV.U32 R38, RZ, RZ, R43 ;  /* 0x000000ffff267224 */ /* 0x000fe200078e002b */
[----:B------:R-:W-:-:S07]  /*c1d0*/  F2FP.SATFINITE.E4M3.F32.PACK_AB_MERGE_C R39, R53, R62, R54 ;  /* 0x0000003e3527723e */ /* 0x000fce0004807036 */
.L_x_3137:
[----:B------:R-:W-:Y:S05]  /*c1e0*/  BSYNC B1 ;  /* 0x0000000000017941 */ /* 0x000fea0003800000 */
.L_x_3136:
[----:B0-----:R0:W-:Y:S01]  /*c1f0*/  ST.E.128 desc[UR42][R40.64], R12 ;  /* 0x0000000c28007985 */ /* 0x0011e2000c101d2a */
[----:B------:R-:W-:-:S13]  /*c200*/  ISETP.GE.AND P2, PT, R11, R105, PT ;  /* 0x000000690b00720c */ /* 0x000fda0003f46270 */
[----:B------:R-:W-:Y:S05]  /*c210*/  @P2 BRA `(.L_x_3110) ;  /* 0x0000000400b42947 */ /* 0x000fea0003800000 */
[----:B0-----:R-:W-:-:S04]  /*c220*/  IADD3 R12, P2, R11, R42, RZ ;  /* 0x0000002a0b0c7210 */ /* 0x001fc80007f5e0ff */
[----:B------:R-:W-:-:S05]  /*c230*/  LEA.HI.X.SX32 R13, R11, R100, 0x1, P2 ;  /* 0x000000640b0d7211 */ /* 0x000fca00010f0eff */
[----:B-1----:R0:W-:Y:S01]  /*c240*/  ST.E.128 desc[UR42][R12.64], R36 ;  /* 0x000000240c007985 */ /* 0x0021e2000c101d2a */
[----:B------:R-:W-:Y:S05]  /*c250*/  BRA `(.L_x_3110) ;  /* 0x0000000400a47947 */ /* 0x000fea0003800000 */
.L_x_3069:
[----:B------:R-:W-:-:S06]  /*c260*/  UISETP.NE.AND UP0, UPT, UR38, 0x3, UPT ;  /* 0x000000032600788c */ /* 0x000fcc000bf05270 */
[----:B------:R-:W-:-:S13]  /*c270*/  PLOP3.LUT P5, PT, PT, PT, UP0, 0x80, 0x0 ;  /* 0x000000000000781c */ /* 0x000fda0003faf008 */
[----:B------:R-:W-:Y:S05]  /*c280*/  @!P5 BRA `(.L_x_3138) ;  /* 0x000000000004d947 */ /* 0x000fea0003800000 */
[----:B------:R-:W-:Y:S01]  /*c290*/  BPT.TRAP 0x1 ;  /* 0x000000040000795c */ /* 0x000fe20000300000 */
.L_x_3138:
[----:B------:R-:W-:Y:S01]  /*c2a0*/  IMAD R88, R217, 0x8, R216 ;  /* 0x00000008d9587824 */ /* 0x000fe200078e02d8 */
[----:B------:R-:W-:Y:S01]  /*c2b0*/  SHF.L.U32 R98, R224, 0x1f, RZ ;  /* 0x0000001fe0627819 */ /* 0x000fe200000006ff */
[----:B------:R-:W-:Y:S01]  /*c2c0*/  BSSY B1, `(.L_x_3139) ;  /* 0x0000004000017945 */ /* 0x000fe20003800000 */
[----:B------:R-:W-:Y:S02]  /*c2d0*/  SHF.R.S32.HI R95, RZ, 0x1f, R94 ;  /* 0x0000001fff5f7819 */ /* 0x000fe4000001145e */
[----:B------:R-:W0:Y:S02]  /*c2e0*/  SYNCS.PHASECHK.TRANS64.TRYWAIT P2, [R88+URZ+0x38890], R98 ;  /* 0x03889062580075a7 */ /* 0x000e24000804017f */
[----:B0-----:R-:W-:Y:S05]  /*c2f0*/  @!P2 BRA `(.L_x_3140) ;  /* 0x000002500040a947 */ /* 0x001fea0003800000 */
.L_x_3470:
[----:B------:R-:W-:Y:S05]  /*c300*/  BSYNC B1 ;  /* 0x0000000000017941 */ /* 0x000fea0003800000 */
.L_x_3139:
        /* <DEDUP_REMOVED lines=8> */
[----:B------:R-:W-:Y:S01]  /*c390*/  IMAD R14, R96, UR4, RZ ;  /* 0x00000004600e7c24 */ /* 0x000fe2000f8e02ff */
[----:B------:R-:W-:Y:S02]  /*c3a0*/  IADD3 R13, R13, R11, RZ ;  /* 0x0000000b0d0d7210 */ /* 0x000fe40007ffe0ff */
        /* <DEDUP_REMOVED lines=15> */
.L_x_3474:
        /* <DEDUP_REMOVED lines=13> */
.L_x_3143:
[----:B------:R-:W-:Y:S05]  /*c570*/  BSYNC B1 ;  /* 0x0000000000017941 */ /* 0x000fea0003800000 */
.L_x_3142:
[----:B------:R-:W-:-:S03]  /*c580*/  UMOV UR4, 0xffffffff ;  /* 0xffffffff00047882 */ /* 0x000fc60000000000 */
[----:B------:R-:W-:Y:S05]  /*c590*/  BRA.DIV UR4, `(.L_x_3144) ;  /* 0x0000024e04f47947 */ /* 0x000fea000b800000 */
[----:B--2-4-:R2:W4:Y:S04]  /*c5a0*/  SHFL.IDX PT, R37, R41, 0x1, 0x181f ;  /* 0x00381f0029257f89 */ /* 0x01452800000e0000 */
[----:B---3--:R2:W3:Y:S02]  /*c5b0*/  SHFL.IDX PT, R14, R40, 0x1, 0x181f ;  /* 0x00381f00280e7f89 */ /* 0x0084e400000e0000 */
.L_x_3478:
[----:B------:R-:W-:Y:S01]  /*c5c0*/  ISETP.GE.AND P2, PT, R42, 0x21, PT ;  /* 0x000000212a00780c */ /* 0x000fe20003f46270 */
[----:B------:R-:W-:-:S12]  /*c5d0*/  BSSY B1, `(.L_x_3145) ;  /* 0x000000d000017945 */ /* 0x000fd80003800000 */
[----:B------:R-:W-:Y:S05]  /*c5e0*/  @!P2 BRA `(.L_x_3146) ;  /* 0x00000000002ca947 */ /* 0x000fea0003800000 */
[----:B------:R-:W-:Y:S02]  /*c5f0*/  ULDC UR4, c[0x0][0x2f4] ;  /* 0x0000bd0000047ab9 */ /* 0x000fe40000000800 */
[----:B------:R-:W-:-:S13]  /*c600*/  ISETP.GE.AND P2, PT, R16, UR4, PT ;  /* 0x0000000410007c0c */ /* 0x000fda000bf46270 */
[----:B---3--:R-:W-:-:S05]  /*c610*/  @!P2 IADD3 R38, P3, R16, R14, RZ ;  /* 0x0000000e1026a210 */ /* 0x008fca0007f7e0ff */
[----:B----4-:R-:W-:Y:S01]  /*c620*/  @!P2 IMAD.X R39, R37, 0x1, R17, P3 ;  /* 0x000000012527a824 */ /* 0x010fe200018e0611 */
[----:B------:R-:W-:-:S13]  /*c630*/  ISETP.GE.AND P3, PT, R22, UR4, PT ;  /* 0x0000000416007c0c */ /* 0x000fda000bf66270 */
[----:B------:R-:W-:Y:S02]  /*c640*/  @!P3 IADD3 R36, P4, R22, R14, RZ ;  /* 0x0000000e1624b210 */ /* 0x000fe40007f9e0ff */
[----:B------:R-:W3:Y:S03]  /*c650*/  @!P2 LDS.128 R12, [R89+0x29400] ;  /* 0x02940000590ca984 */ /* 0x000ee60000000c00 */
[----:B------:R-:W-:Y:S01]  /*c660*/  @!P3 IMAD.X R37, R37, 0x1, R218, P4 ;  /* 0x000000012525b824 */ /* 0x000fe200020e06da */
[----:B---3--:R-:W-:Y:S04]  /*c670*/  @!P2 ST.E.128 desc[UR42][R38.64], R12 ;  /* 0x0000000c2600a985 */ /* 0x008fe8000c101d2a */
[----:B------:R-:W3:Y:S04]  /*c680*/  @!P3 LDS.128 R12, [R89+0x2d400] ;  /* 0x02d40000590cb984 */ /* 0x000ee80000000c00 */
[----:B---3--:R3:W-:Y:S02]  /*c690*/  @!P3 ST.E.128 desc[UR42][R36.64], R12 ;  /* 0x0000000c2400b985 */ /* 0x0087e4000c101d2a */
.L_x_3146:
[----:B------:R-:W-:Y:S05]  /*c6a0*/  BSYNC B1 ;  /* 0x0000000000017941 */ /* 0x000fea0003800000 */
.L_x_3145:
[----:B------:R-:W-:-:S03]  /*c6b0*/  UMOV UR4, 0xffffffff ;  /* 0xffffffff00047882 */ /* 0x000fc60000000000 */
[----:B------:R-:W-:Y:S05]  /*c6c0*/  BRA.DIV UR4, `(.L_x_3147) ;  /* 0x0000024e04f07947 */ /* 0x000fea000b800000 */
[----:B---34-:R3:W4:Y:S04]  /*c6d0*/  SHFL.IDX PT, R37, R41, 0x2, 0x181f ;  /* 0x00581f0029257f89 */ /* 0x01872800000e0000 */
[----:B------:R3:W0:Y:S02]  /*c6e0*/  SHFL.IDX PT, R14, R40, 0x2, 0x181f ;  /* 0x00581f00280e7f89 */ /* 0x00062400000e0000 */
.L_x_3482:
        /* <DEDUP_REMOVED lines=14> */
.L_x_3149:
[----:B------:R-:W-:Y:S05]  /*c7d0*/  BSYNC B1 ;  /* 0x0000000000017941 */ /* 0x000fea0003800000 */
.L_x_3148:
[----:B------:R-:W-:-:S03]  /*c7e0*/  UMOV UR4, 0xffffffff ;  /* 0xffffffff00047882 */ /* 0x000fc60000000000 */
[----:B------:R-:W-:Y:S05]  /*c7f0*/  BRA.DIV UR4, `(.L_x_3150) ;  /* 0x0000024e04ec7947 */ /* 0x000fea000b800000 */
[----:B0---4-:R0:W4:Y:S04]  /*c800*/  SHFL.IDX PT, R37, R41, 0x3, 0x181f ;  /* 0x00781f0029257f89 */ /* 0x01112800000e0000 */
[----:B------:R0:W0:Y:S02]  /*c810*/  SHFL.IDX PT, R14, R40, 0x3, 0x181f ;  /* 0x00781f00280e7f89 */ /* 0x00002400000e0000 */
.L_x_3486:
[----:B------:R-:W-:-:S13]  /*c820*/  ISETP.GE.AND P2, PT, R42, 0x61, PT ;  /* 0x000000612a00780c */ /* 0x000fda0003f46270 */
[----:B------:R-:W-:Y:S05]  /*c830*/  @!P2 BRA `(.L_x_3110) ;  /* 0x00000000002ca947 */ /* 0x000fea0003800000 */
[----:B------:R-:W-:Y:S02]  /*c840*/  ULDC UR4, c[0x0][0x2f4] ;  /* 0x0000bd0000047ab9 */ /* 0x000fe40000000800 */
[----:B------:R-:W-:-:S13]  /*c850*/  ISETP.GE.AND P2, PT, R16, UR4, PT ;  /* 0x0000000410007c0c */ /* 0x000fda000bf46270 */
[----:B0-----:R-:W-:-:S05]  /*c860*/  @!P2 IADD3 R38, P3, R16, R14, RZ ;  /* 0x0000000e1026a210 */ /* 0x001fca0007f7e0ff */
[----:B----4-:R-:W-:Y:S01]  /*c870*/  @!P2 IMAD.X R39, R37, 0x1, R17, P3 ;  /* 0x000000012527a824 */ /* 0x010fe200018e0611 */
[----:B------:R-:W-:-:S13]  /*c880*/  ISETP.GE.AND P3, PT, R22, UR4, PT ;  /* 0x0000000416007c0c */ /* 0x000fda000bf66270 */
[----:B------:R-:W-:Y:S02]  /*c890*/  @!P3 IADD3 R36, P4, R22, R14, RZ ;  /* 0x0000000e1624b210 */ /* 0x000fe40007f9e0ff */
[----:B------:R-:W0:Y:S02]  /*c8a0*/  @!P2 LDS.128 R12, [R89+0x2b400] ;  /* 0x02b40000590ca984 */ /* 0x000e240000000c00 */
[----:B------:R-:W-:Y:S02]  /*c8b0*/  @!P3 IADD3.X R37, R37, R218, RZ, P4, !PT ;  /* 0x000000da2525b210 */ /* 0x000fe400027fe4ff */
[----:B0-----:R-:W-:Y:S04]  /*c8c0*/  @!P2 ST.E.128 desc[UR42][R38.64], R12 ;  /* 0x0000000c2600a985 */ /* 0x001fe8000c101d2a */
[----:B------:R-:W0:Y:S04]  /*c8d0*/  @!P3 LDS.128 R12, [R89+0x2f400] ;  /* 0x02f40000590cb984 */ /* 0x000e280000000c00 */
[----:B0-----:R0:W-:Y:S02]  /*c8e0*/  @!P3 ST.E.128 desc[UR42][R36.64], R12 ;  /* 0x0000000c2400b985 */ /* 0x0011e4000c101d2a */
.L_x_3110:
[----:B------:R-:W-:Y:S05]  /*c8f0*/  BSYNC B0 ;  /* 0x0000000000007941 */ /* 0x000fea0003800000 */
.L_x_3068:
[----:B----4-:R-:W4:Y:S01]  /*c900*/  S2R R11, SR_TID.X ;  /* 0x00000000000b7919 */ /* 0x010f220000002100 */
[----:B------:R-:W-:Y:S01]  /*c910*/  @!PT LDS RZ, [RZ] ;  /* 0x00000000fffff984 */ /* 0x000fe20000000800 */
[----:B------:R-:W-:Y:S01]  /*c920*/  @!PT LDS RZ, [RZ] ;  /* 0x00000000fffff984 */ /* 0x000fe20000000800 */
[----:B------:R-:W-:Y:S01]  /*c930*/  @!PT LDS RZ, [RZ] ;  /* 0x00000000fffff984 */ /* 0x000fe20000000800 */
[----:B------:R-:W-:Y:S01]  /*c940*/  @!PT LDS RZ, [RZ] ;  /* 0x00000000fffff984 */ /* 0x000fe20000000800 */
[----:B------:R5:W-:Y:S06]  /*c950*/  MEMBAR.ALL.CTA ;  /* 0x0000000000007992 */ /* 0x000bec0000008000 */
[----:B-----5:R-:W5:Y:S01]  /*c960*/  FENCE.VIEW.ASYNC.S ;  /* 0x00000000000073c6 */ /* 0x020f620000000000 */
[----:B------:R-:W-:Y:S05]  /*c970*/  WARPSYNC.ALL ;  /* 0x0000000000007948 */ /* 0x000fea0003800000 */
[----:B------:R-:W-:Y:S01]  /*c980*/  BSSY B0, `(.L_x_3151) ;  /* 0x0000008000007945 */ /* 0x000fe20003800000 */
[----:B-----5:R0:W-:Y:S01]  /*c990*/  BAR.SYNC.DEFER_BLOCKING R90, 0x80 ;  /* 0x0002005a0000751d */ /* 0x0201e20000010000 */
[----:B----4-:R-:W-:-:S13]  /*c9a0*/  LOP3.LUT P2, RZ, R11, 0x7f, RZ, 0xc0, !PT ;  /* 0x0000007f0bff7812 */ /* 0x010fda000784c0ff */
[----:B------:R-:W-:-:S05]  /*c9b0*/  @!P2 VIADD R11, R88, 0x388a0 ;  /* 0x000388a0580ba836 */ /* 0x000fca0000000000 */
[----:B------:R-:W-:-:S04]  /*c9c0*/  @!P2 PRMT R11, RZ, 0x654, R11 ;  /* 0x00000654ff0ba816 */ /* 0x000fc8000000000b */
[----:B------:R4:W-:Y:S01]  /*c9d0*/  @!P2 SYNCS.ARRIVE.TRANS64.RED.A1T0 RZ, [R11+URZ], RZ ;  /* 0x000000ff0bffa9a7 */ /* 0x0009e2000810043f */
[----:B0-----:R-:W-:Y:S05]  /*c9e0*/  @!P5 BRA `(.L_x_3152) ;  /* 0x000000000004d947 */ /* 0x001fea0003800000 */
[----:B------:R-:W-:Y:S01]  /*c9f0*/  BPT.TRAP 0x1 ;  /* 0x000000040000795c */ /* 0x000fe20000300000 */
.L_x_3152:
[----:B------:R-:W-:Y:S05]  /*ca00*/  BSYNC B0 ;  /* 0x0000000000007941 */ /* 0x000fea0003800000 */
.L_x_3151:
[----:B------:R-:W0:Y:S01]  /*ca10*/  SYNCS.PHASECHK.TRANS64.TRYWAIT P3, [R88+URZ+0x388b0], R98 ;  /* 0x0388b062580075a7 */ /* 0x000e22000806017f */
[----:B------:R-:W-:Y:S01]  /*ca20*/  ULDC UR39, c[0x0][0x2f4] ;  /* 0x0000bd0000277ab9 */ /* 0x000fe20000000800 */
[----:B------:R-:W-:Y:S04]  /*ca30*/  BSSY B0, `(.L_x_3153) ;  /* 0x0000002000007945 */ /* 0x000fe80003800000 */
[----:B0-----:R-:W-:Y:S05]  /*ca40*/  @!P3 BRA `(.L_x_3154) ;  /* 0x0000024c00a0b947 */ /* 0x001fea0003800000 */
.L_x_3487:
[----:B------:R-:W-:Y:S05]  /*ca50*/  BSYNC B0 ;  /* 0x0000000000007941 */ /* 0x000fea0003800000 */
.L_x_3153:
[----:B------:R-:W-:Y:S01]  /*ca60*/  ULDC.64 UR4, c[0x0][0x328] ;  /* 0x0000ca0000047ab9 */ /* 0x000fe20000000a00 */
[----:B------:R-:W-:Y:S01]  /*ca70*/  ULDC.64 UR6, c[0x0][0x318] ;  /* 0x0000c60000067ab9 */ /* 0x000fe20000000a00 */
[----:B------:R-:W-:Y:S01]  /*ca80*/  IMAD R95, R95, UR4, RZ ;  /* 0x000000045f5f7c24 */ /* 0x000fe2000f8e02ff */
[----:B------:R-:W-:Y:S01]  /*ca90*/  BSSY B0, `(.L_x_3155) ;  /* 0x000001d000007945 */ /* 0x000fe20003800000 */
[----:B--2---:R-:W-:-:S04]  /*caa0*/  IMAD.WIDE.U32 R12, R94, UR4, RZ ;  /* 0x000000045e0c7c25 */ /* 0x004fc8000f8e00ff */
[----:B------:R-:W-:Y:S01]  /*cab0*/  IMAD R95, R94, UR5, R95 ;  /* 0x000000055e5f7c24 */ /* 0x000fe2000f8e025f */
[----:B------:R-:W-:Y:S01]  /*cac0*/  ULDC.64 UR4, c[0x0][0x338] ;  /* 0x0000ce0000047ab9 */ /* 0x000fe20000000a00 */
[----:B------:R-:W-:Y:S02]  /*cad0*/  IMAD.IADD R97, R97, 0x1, -R220 ;  /* 0x0000000161617824 */ /* 0x000fe400078e0adc */
[----:B------:R-:W-:Y:S02]  /*cae0*/  IMAD R96, R96, UR4, RZ ;  /* 0x0000000460607c24 */ /* 0x000fe4000f8e02ff */
[----:B------:R-:W-:Y:S02]  /*caf0*/  IMAD.IADD R13, R13, 0x1, R95 ;  /* 0x000000010d0d7824 */ /* 0x000fe400078e025f */
[C---:B----4-:R-:W-:Y:S02]  /*cb00*/  IMAD R11, R93.reuse, UR5, R96 ;  /* 0x000000055d0b7c24 */ /* 0x050fe4000f8e0260 */
[----:B------:R-:W-:Y:S01]  /*cb10*/  IMAD.WIDE.U32 R12, R93, UR4, R12 ;  /* 0x000000045d0c7c25 */ /* 0x000fe2000f8e000c */
[----:B------:R-:W-:-:S03]  /*cb20*/  ULDC.64 UR4, c[0x0][0x330] ;  /* 0x0000cc0000047ab9 */ /* 0x000fc60000000a00 */
[----:B------:R-:W-:Y:S02]  /*cb30*/  IMAD.IADD R13, R13, 0x1, R11 ;  /* 0x000000010d0d7824 */ /* 0x000fe400078e020b */
[----:B------:R-:W-:-:S04]  /*cb40*/  IMAD.WIDE.U32 R12, R221, UR4, R12 ;  /* 0x00000004dd0c7c25 */ /* 0x000fc8000f8e000c */
[----:B------:R-:W-:Y:S01]  /*cb50*/  IMAD R11, R221, UR5, R13 ;  /* 0x00000005dd0b7c24 */ /* 0x000fe2000f8e020d */
[----:B-1-3--:R-:W-:-:S04]  /*cb60*/  IADD3 R40, P3, R12, UR6, RZ ;  /* 0x000000060c287c10 */ /* 0x00afc8000ff7e0ff */
[----:B------:R-:W-:Y:S01]  /*cb70*/  IADD3.X R11, R11, UR7, RZ, P3, !PT ;  /* 0x000000070b0b7c10 */ /* 0x000fe20009ffe4ff */
[----:B------:R0:W1:Y:S01]  /*cb80*/  SHFL.IDX PT, R37, R40, RZ, 0x181f ;  /* 0x00181fff28257589 */ /* 0x00006200000e0000 */
        /* <DEDUP_REMOVED lines=13> */
.L_x_3156:
[----:B------:R-:W-:Y:S05]  /*cc60*/  BSYNC B0 ;  /* 0x0000000000007941 */ /* 0x000fea0003800000 */
.L_x_3155:
        /* <DEDUP_REMOVED lines=15> */
.L_x_3158:
[----:B------:R-:W-:Y:S05]  /*cd60*/  BSYNC B0 ;  /* 0x0000000000007941 */ /* 0x000fea0003800000 */
.L_x_3157:
        /* <DEDUP_REMOVED lines=9> */
[----:B------:R-:W-:-:S04]  /*ce00*/  @!P4 IADD3 R36, P5, R22, R37, RZ ;  /* 0x000000251624c210 */ /* 0x000fc80007fbe0ff */
[----:B------:R-:W-:Y:S02]  /*ce10*/  @!P4 IADD3.X R37, R13, R218, RZ, P5, !PT ;  /* 0x000000da0d25c210 */ /* 0x000fe40002ffe4ff */
[----:B------:R-:W0:Y:S04]  /*ce20*/  @!P3 LDS.128 R12, [R89+0x12400] ;  /* 0x01240000590cb984 */ /* 0x000e280000000c00 */
[----:B0-----:R-:W-:Y:S04]  /*ce30*/  @!P3 ST.E.128 desc[UR42][R38.64], R12 ;  /* 0x0000000c2600b985 */ /* 0x001fe8000c101d2a */
[----:B------:R-:W0:Y:S04]  /*ce40*/  @!P4 LDS.128 R12, [R89+0x16400] ;  /* 0x01640000590cc984 */ /* 0x000e280000000c00 */
[----:B0-----:R0:W-:Y:S02]  /*ce50*/  @!P4 ST.E.128 desc[UR42][R36.64], R12 ;  /* 0x0000000c2400c985 */ /* 0x0011e4000c101d2a */
.L_x_3160:
[----:B------:R-:W-:Y:S05]  /*ce60*/  BSYNC B0 ;  /* 0x0000000000007941 */ /* 0x000fea0003800000 */
.L_x_3159:
        /* <DEDUP_REMOVED lines=15> */
.L_x_3162:
[----:B------:R-:W-:Y:S05]  /*cf60*/  BSYNC B0 ;  /* 0x0000000000007941 */ /* 0x000fea0003800000 */
.L_x_3161:
[----:B------:R-:W-:Y:S01]  /*cf70*/  @!PT LDS RZ, [RZ] ;  /* 0x00000000fffff984 */ /* 0x000fe20000000800 */
[----:B------:R-:W-:Y:S01]  /*cf80*/  @!PT LDS RZ, [RZ] ;  /* 0x00000000fffff984 */ /* 0x000fe20000000800 */
[----:B------:R-:W-:Y:S01]  /*cf90*/  @!PT LDS RZ, [RZ] ;  /* 0x00000000fffff984 */ /* 0x000fe20000000800 */
[----:B------:R-:W-:Y:S01]  /*cfa0*/  @!PT LDS RZ, [RZ] ;  /* 0x00000000fffff984 */ /* 0x000fe20000000800 */
[----:B------:R4:W-:Y:S06]  /*cfb0*/  MEMBAR.ALL.CTA ;  /* 0x0000000000007992 */ /* 0x0009ec0000008000 */
[----:B----4-:R-:W4:Y:S01]  /*cfc0*/  FENCE.VIEW.ASYNC.S ;  /* 0x00000000000073c6 */ /* 0x010f220000000000 */
[----:B------:R-:W-:Y:S01]  /*cfd0*/  @!P2 VIADD R88, R88, 0x388c0 ;  /* 0x000388c05858a836 */ /* 0x000fe20000000000 */
[----:B----4-:R4:W-:Y:S01]  /*cfe0*/  BAR.SYNC.DEFER_BLOCKING R90, 0x80 ;  /* 0x0002005a0000751d */ /* 0x0109e20000010000 */
[----:B------:R-:W-:Y:S01]  /*cff0*/  LOP3.LUT P3, RZ, R23, 0x4, RZ, 0xc0, !PT ;  /* 0x0000000417ff7812 */ /* 0x000fe2000786c0ff */
[----:B------:R-:W-:-:S02]  /*d000*/  VIADD R217, R217, 0x1 ;  /* 0x00000001d9d97836 */ /* 0x000fc40000000000 */
[----:B------:R-:W-:-:S04]  /*d010*/  @!P2 PRMT R88, RZ, 0x654, R88 ;  /* 0x00000654ff58a816 */ /* 0x000fc80000000058 */
[----:B------:R4:W-:Y:S01]  /*d020*/  @!P2 SYNCS.ARRIVE.TRANS64.RED.A1T0 RZ, [R88+URZ], RZ ;  /* 0x000000ff58ffa9a7 */ /* 0x0009e2000810043f */
[----:B------:R-:W-:-:S04]  /*d030*/  ISETP.NE.AND P2, PT, R217, 0x2, PT ;  /* 0x00000002d900780c */ /* 0x000fc80003f45270 */
[----:B---3--:R-:W-:Y:S02]  /*d040*/  SEL R11, RZ, 0x1, P2 ;  /* 0x00000001ff0b7807 */ /* 0x008fe40001000000 */
[----:B------:R-:W-:Y:S02]  /*d050*/  SEL R217, R217, RZ, P2 ;  /* 0x000000ffd9d97207 */ /* 0x000fe40001000000 */
[----:B------:R-:W-:Y:S01]  /*d060*/  LOP3.LUT R224, R224, R11, RZ, 0x3c, !PT ;  /* 0x0000000be0e07212 */ /* 0x000fe200078e3cff */
[----:B------:R-:W-:Y:S06]  /*d070*/  @P3 BRA `(.L_x_3163) ;  /* 0xffffff5c00943947 */ /* 0x000fec000383ffff */
[----:B0-----:R-:W0:Y:S01]  /*d080*/  S2R R12, SR_TID.X ;  /* 0x00000000000c7919 */ /* 0x001e220000002100 */
[----:B------:R-:W-:Y:S02]  /*d090*/  PLOP3.LUT P0, PT, PT, PT, PT, 0x8, 0x0 ;  /* 0x000000000000781c */ /* 0x000fe40003f0e170 */
[----:B0-----:R-:W-:-:S04]  /*d0a0*/  SHF.R.U32.HI R12, RZ, 0x7, R12 ;  /* 0x00000007ff0c7819 */ /* 0x001fc8000001160c */
[----:B------:R-:W-:-:S13]  /*d0b0*/  ISETP.NE.AND P3, PT, R12, 0x1, PT ;  /* 0x000000010c00780c */ /* 0x000fda0003f65270 */
[----:B------:R-:W-:Y:S06]  /*d0c0*/  @!P3 BAR.ARV 0x9, 0x100 ;  /* 0x024400000000bb1d */ /* 0x000fec0000002000 */
.L_x_3063:
[----:B------:R-:W-:Y:S05]  /*d0d0*/  @P0 BRA `(.L_x_3164) ;  /* 0x00000000000c0947 */ /* 0x000fea0003800000 */
[----:B------:R-:W0:Y:S01]  /*d0e0*/  FENCE.VIEW.ASYNC.G ;  /* 0x00000000000073c6 */ /* 0x000e220000000100 */
[----:B------:R-:W-:Y:S05]  /*d0f0*/  WARPSYNC.ALL ;  /* 0x0000000000007948 */ /* 0x000fea0003800000 */
[----:B0-----:R-:W-:Y:S06]  /*d100*/  BAR.ARV 0xc, 0x180 ;  /* 0x0306000000007b1d */ /* 0x001fec0000002000 */
.L_x_3164:
[----:B------:R-:W3:Y:S01]  /*d110*/  LDL R0, [R1+0x74] ;  /* 0x0000740001007983 */ /* 0x000ee20000100800 */
[----:B------:R-:W-:Y:S01]  /*d120*/  ULDC.64 UR6, c[0x0][0x998] ;  /* 0x0002660000067ab9 */ /* 0x000fe20000000a00 */
[----:B------:R-:W-:Y:S02]  /*d130*/  ULDC.64 UR4, c[0x0][0x990] ;  /* 0x0002640000047ab9 */ /* 0x000fe40000000a00 */
[----:B------:R-:W2:Y:S01]  /*d140*/  LDL R14, [R1+0x60] ;  /* 0x00006000010e7983 */ /* 0x000ea20000100800 */
[----:B------:R-:W-:Y:S02]  /*d150*/  ISETP.NE.U32.AND P1, PT, RZ, UR6, PT ;  /* 0x00000006ff007c0c */ /* 0x000fe4000bf25070 */
[----:B------:R-:W-:Y:S01]  /*d160*/  ISETP.NE.U32.AND P0, PT, RZ, UR4, PT ;  /* 0x00000004ff007c0c */ /* 0x000fe2000bf05070 */
[----:B------:R-:W4:Y:S01]  /*d170*/  LDL R12, [R1+0x2c] ;  /* 0x00002c00010c7983 */ /* 0x000f220000100800 */
[----:B------:R-:W-:Y:S02]  /*d180*/  ISETP.NE.AND.EX P1, PT, RZ, UR7, PT, P1 ;  /* 0x00000007ff007c0c */ /* 0x000fe4000bf25310 */
[----:B------:R-:W-:-:S11]  /*d190*/  ISETP.NE.AND.EX P0, PT, RZ, UR5, PT, P0 ;  /* 0x00000005ff007c0c */ /* 0x000fd6000bf05300 */
[----:B------:R-:W3:Y:S08]  /*d1a0*/  @P1 LDC.64 R6, c[0x0][0x9b8] ;  /* 0x00026e00ff061b82 */ /* 0x000ef00000000a00 */
[----:B------:R-:W0:Y:S08]  /*d1b0*/  @P0 LDC.64 R8, c[0x0][0x9a8] ;  /* 0x00026a00ff080b82 */ /* 0x000e300000000a00 */
[----:B------:R-:W1:Y:S08]  /*d1c0*/  @P1 LDC.64 R4, c[0x0][0x9c0] ;  /* 0x00027000ff041b82 */ /* 0x000e700000000a00 */
[----:B------:R-:W1:Y:S01]  /*d1d0*/  @P0 LDC.64 R2, c[0x0][0x9b0] ;  /* 0x00026c00ff020b82 */ /* 0x000e620000000a00 */
[----:B---3--:R-:W-:-:S02]  /*d1e0*/  @P1 IMAD R10, R0, R6, RZ ;  /* 0x00000006000a1224 */ /* 0x008fc400078e02ff */
[----:B0-----:R-:W-:Y:S02]  /*d1f0*/  @P0 IMAD R0, R0, R8, RZ ;  /* 0x0000000800000224 */ /* 0x001fe400078e02ff */
[C---:B--2---:R-:W-:Y:S02]  /*d200*/  @P1 IMAD R13, R14.reuse, R7, R10 ;  /* 0x000000070e0d1224 */ /* 0x044fe400078e020a */
[C---:B------:R-:W-:Y:S02]  /*d210*/  @P0 IMAD R11, R14.reuse, R9, R0 ;  /* 0x000000090e0b0224 */ /* 0x040fe400078e0200 */
[----:B------:R-:W-:-:S04]  /*d220*/  @P1 IMAD.WIDE.U32 R6, R14, R6, RZ ;  /* 0x000000060e061225 */ /* 0x000fc800078e00ff */
[----:B------:R-:W-:-:S04]  /*d230*/  @P0 IMAD.WIDE.U32 R8, R14, R8, RZ ;  /* 0x000000080e080225 */ /* 0x000fc800078e00ff */
[----:B------:R-:W-:Y:S02]  /*d240*/  @P1 IMAD.IADD R7, R7, 0x1, R13 ;  /* 0x0000000107071824 */ /* 0x000fe400078e020d */
[----:B------:R-:W-:Y:S02]  /*d250*/  @P0 IMAD.IADD R9, R9, 0x1, R11 ;  /* 0x0000000109090824 */ /* 0x000fe400078e020b */
[----:B-1----:R-:W-:-:S04]  /*d260*/  @P1 IMAD.WIDE.U32 R6, R221, R4, R6 ;  /* 0x00000004dd061225 */ /* 0x002fc800078e0006 */
[----:B------:R-:W-:Y:S01]  /*d270*/  @P0 IMAD.WIDE.U32 R8, R221, R2, R8 ;  /* 0x00000002dd080225 */ /* 0x000fe200078e0008 */
[----:B------:R-:W-:-:S03]  /*d280*/  @P1 LEA R2, P3, R6, UR6, 0x2 ;  /* 0x0000000606021c11 */ /* 0x000fc6000f8610ff */
[C---:B------:R-:W-:Y:S01]  /*d290*/  @P1 IMAD R5, R221.reuse, R5, R7 ;  /* 0x00000005dd051224 */ /* 0x040fe200078e0207 */
        /* <DEDUP_REMOVED lines=8> */
[----:B------:R1:W2:Y:S04]  /*d320*/  @P1 LDG.E R0, desc[UR42][R2.64] ;  /* 0x0000002a02001981 */ /* 0x0002a8000c1e1900 */
[----:B------:R-:W2:Y:S01]  /*d330*/  @P0 LDG.E R7, desc[UR42][R4.64] ;  /* 0x0000002a04070981 */ /* 0x000ea2000c1e1900 */
[----:B------:R-:W-:Y:S01]  /*d340*/  BSSY B0, `(.L_x_3165) ;  /* 0x000002f000007945 */ /* 0x000fe20003800000 */
[----:B------:R-:W-:Y:S01]  /*d350*/  IMAD.MOV.U32 R168, RZ, RZ, RZ ;  /* 0x000000ffffa87224 */ /* 0x000fe200078e00ff */
[----:B0-----:R-:W-:Y:S01]  /*d360*/  ISETP.NE.AND P0, PT, R6, 0x1, PT ;  /* 0x000000010600780c */ /* 0x001fe20003f05270 */
[----:B----4-:R-:W-:-:S12]  /*d370*/  VIADD R6, R12, 0x7f ;  /* 0x0000007f0c067836 */ /* 0x010fd80000000000 */
[----:B------:R-:W0:Y:S08]  /*d380*/  @P0 LDC R9, c[0x0][0x44c] ;  /* 0x00011300ff090b82 */ /* 0x000e300000000800 */
[----:B------:R-:W3:Y:S01]  /*d390*/  @P0 LDC R8, c[0x0][0x450] ;  /* 0x00011400ff080b82 */ /* 0x000ee20000000800 */
[----:B0-----:R-:W-:-:S05]  /*d3a0*/  @P0 IMAD.HI.U32 R9, R6, R9, RZ ;  /* 0x0000000906090227 */ /* 0x001fca00078e00ff */
[----:B---3--:R-:W-:-:S04]  /*d3b0*/  @P0 SHF.R.U32.HI R6, RZ, R8, R9 ;  /* 0x00000008ff060219 */ /* 0x008fc80000011609 */
[----:B------:R-:W-:-:S04]  /*d3c0*/  IADD3 R6, R91, R6, RZ ;  /* 0x000000065b067210 */ /* 0x000fc80007ffe0ff */
[----:B-1----:R-:W-:-:S04]  /*d3d0*/  SHF.R.S32.HI R3, RZ, 0x1f, R6 ;  /* 0x0000001fff037819 */ /* 0x002fc80000011406 */
[----:B------:R-:W-:-:S04]  /*d3e0*/  LEA.HI R3, R3, R6, RZ, 0x7 ;  /* 0x0000000603037211 */ /* 0x000fc800078f38ff */
[----:B------:R-:W-:-:S04]  /*d3f0*/  SHF.R.S32.HI R3, RZ, 0x7, R3 ;  /* 0x00000007ff037819 */ /* 0x000fc80000011403 */
[----:B------:R-:W-:-:S04]  /*d400*/  VIMNMX R9, R92, R3, PT ;  /* 0x000000035c097248 */ /* 0x000fc80003fe0100 */
[----:B------:R-:W-:Y:S01]  /*d410*/  ISETP.GE.AND P0, PT, R9, 0x1, PT ;  /* 0x000000010900780c */ /* 0x000fe20003f06270 */
[----:B--2---:R-:W-:-:S04]  /*d420*/  FMUL.FTZ R0, R7, R0 ;  /* 0x0000000007007220 */ /* 0x004fc80000410000 */
[----:B------:R-:W-:-:S08]  /*d430*/  FMUL.FTZ R2, R0, UR4 ;  /* 0x0000000400027c20 */ /* 0x000fd00008410000 */
[----:B------:R-:W-:Y:S05]  /*d440*/  @!P0 BRA `(.L_x_3166) ;  /* 0x0000000000788947 */ /* 0x000fea0003800000 */
[----:B------:R-:W2:Y:S01]  /*d450*/  LDL R10, [R1+0x68] ;  /* 0x00006800010a7983 */ /* 0x000ea20000100800 */
[----:B------:R-:W-:Y:S01]  /*d460*/  ULDC UR4, c[0x0][0x9f0] ;  /* 0x00027c0000047ab9 */ /* 0x000fe20000000800 */
[----:B--2---:R-:W-:-:S04]  /*d470*/  ISETP.NE.AND P0, PT, R10, RZ, PT ;  /* 0x000000ff0a00720c */ /* 0x004fc80003f05270 */
[----:B------:R-:W-:-:S04]  /*d480*/  SEL R10, R10, UR4, P0 ;  /* 0x000000040a0a7c07 */ /* 0x000fc80008000000 */
[-C--:B------:R-:W-:Y:S02]  /*d490*/  IABS R6, R10.reuse ;  /* 0x0000000a00067213 */ /* 0x080fe40000000000 */
[----:B------:R-:W-:Y:S02]  /*d4a0*/  IADD3 R0, R10, -0x1, R9 ;  /* 0xffffffff0a007810 */ /* 0x000fe40007ffe009 */
[----:B------:R-:W0:Y:S01]  /*d4b0*/  I2F.RP R3, R6 ;  /* 0x0000000600037306 */ /* 0x000e220000209400 */
[----:B------:R-:W-:Y:S02]  /*d4c0*/  IABS R11, R10 ;  /* 0x0000000a000b7213 */ /* 0x000fe40000000000 */
        /* <DEDUP_REMOVED lines=20> */
[----:B------:R-:W-:-:S04]  /*d610*/  @!P1 LOP3.LUT R5, RZ, R10, RZ, 0x33, !PT ;  /* 0x0000000aff059212 */ /* 0x000fc800078e33ff */
[----:B------:R-:W-:-:S07]  /*d620*/  MOV R168, R5 ;  /* 0x0000000500a87202 */ /* 0x000fce0000000f00 */
.L_x_3166:
[----:B------:R-:W-:Y:S05]  /*d630*/  BSYNC B0 ;  /* 0x0000000000007941 */ /* 0x000fea0003800000 */
.L_x_3165:
[----:B------:R-:W2:Y:S01]  /*d640*/  LDL R0, [R1+0x84] ;  /* 0x0000840001007983 */ /* 0x000ea20000100800 */
[----:B------:R-:W-:Y:S02]  /*d650*/  PLOP3.LUT P0, PT, PT, PT, PT, 0x80, 0x0 ;  /* 0x000000000000781c */ /* 0x000fe40003f0f070 */
[----:B------:R-:W-:Y:S01]  /*d660*/  CS2R R166, SRZ ;  /* 0x0000000000a67805 */ /* 0x000fe2000001ff00 */
[----:B------:R-:W-:Y:S01]  /*d670*/  IMAD.MOV.U32 R5, RZ, RZ, RZ ;  /* 0x000000ffff057224 */ /* 0x000fe200078e00ff */
[----:B------:R-:W-:Y:S02]  /*d680*/  CS2R R146, SRZ ;  /* 0x0000000000927805 */ /* 0x000fe4000001ff00 */
[----:B------:R-:W-:Y:S02]  /*d690*/  CS2R R64, SRZ ;  /* 0x0000000000407805 */ /* 0x000fe4000001ff00 */
[----:B------:R-:W-:Y:S01]  /*d6a0*/  CS2R R28, SRZ ;  /* 0x00000000001c7805 */ /* 0x000fe2000001ff00 */
[----:B------:R-:W-:Y:S01]  /*d6b0*/  IMAD.MOV.U32 R25, RZ, RZ, RZ ;  /* 0x000000ffff197224 */ /* 0x000fe200078e00ff */
[----:B------:R-:W-:-:S02]  /*d6c0*/  CS2R R152, SRZ ;  /* 0x0000000000987805 */ /* 0x000fc4000001ff00 */
[----:B------:R-:W-:Y:S02]  /*d6d0*/  CS2R R158, SRZ ;  /* 0x00000000009e7805 */ /* 0x000fe4000001ff00 */
[----:B------:R-:W-:Y:S02]  /*d6e0*/  CS2R R36, SRZ ;  /* 0x0000000000247805 */ /* 0x000fe4000001ff00 */
[----:B------:R-:W-:Y:S02]  /*d6f0*/  CS2R R6, SRZ ;  /* 0x0000000000067805 */ /* 0x000fe4000001ff00 */
[----:B------:R-:W-:Y:S01]  /*d700*/  CS2R R160, SRZ ;  /* 0x0000000000a07805 */ /* 0x000fe2000001ff00 */
        /* <DEDUP_REMOVED lines=55> */
[----:B--2---:R-:W-:Y:S02]  /*da80*/  IMAD R3, R0, R168, RZ ;  /* 0x000000a800037224 */ /* 0x004fe400078e02ff */
[----:B------:R-:W-:-:S03]  /*da90*/  IMAD.MOV.U32 R0, RZ, RZ, RZ ;  /* 0x000000ffff007224 */ /* 0x000fc600078e00ff */
[----:B------:R0:W-:Y:S01]  /*daa0*/  STL [R1+0x3c], R3 ;  /* 0x00003c0301007387 */ /* 0x0001e20000100800 */
[----:B------:R-:W-:-:S04]  /*dab0*/  VIADDMNMX R168, R3, R168, R9, PT ;  /* 0x000000a803a87246 */ /* 0x000fc80003800109 */
[----:B------:R-:W-:-:S13]  /*dac0*/  ISETP.GT.AND P1, PT, R168, R3, PT ;  /* 0x00000003a800720c */ /* 0x000fda0003f24270 */
[----:B0-----:R-:W-:Y:S05]  /*dad0*/  @!P1 BRA `(.L_x_3167) ;  /* 0x0000012400209947 */ /* 0x001fea0003800000 */
[----:B------:R-:W0:Y:S01]  /*dae0*/  S2R R3, SR_TID.X ;  /* 0x0000000000037919 */ /* 0x000e220000002100 */
[----:B------:R-:W-:Y:S01]  /*daf0*/  UMOV UR4, 0xffffffff ;  /* 0xffffffff00047882 */ /* 0x000fe20000000000 */
[----:B------:R-:W-:Y:S02]  /*db00*/  VIADD R0, R216, 0x20400 ;  /* 0x00020400d8007836 */ /* 0x000fe40000000000 */
[----:B0-----:R-:W-:-:S05]  /*db10*/  VIADD R28, R3, 0xffffff80 ;  /* 0xffffff80031c7836 */ /* 0x001fca0000000000 */
[----:B------:R-:W-:-:S04]  /*db20*/  SHF.R.S32.HI R33, RZ, 0x1f, R28 ;  /* 0x0000001fff217819 */ /* 0x000fc8000001141c */
[----:B------:R-:W-:-:S04]  /*db30*/  LEA.HI R13, R33, R28, RZ, 0x7 ;  /* 0x0000001c210d7211 */ /* 0x000fc800078f38ff */
[----:B------:R-:W-:Y:S01]  /*db40*/  SHF.R.S32.HI R13, RZ, 0x7, R13 ;  /* 0x00000007ff0d7819 */ /* 0x000fe2000001140d */
[----:B------:R-:W-:Y:S06]  /*db50*/  BRA.DIV UR4, `(.L_x_3168) ;  /* 0x0000023e04707947 */ /* 0x000fec000b800000 */
[----:B------:R0:W1:Y:S02]  /*db60*/  SHFL.IDX PT, R14, R13, RZ, 0x1f ;  /* 0x00001fff0d0e7589 */ /* 0x00006400000e0000 */
.L_x_3490:
[----:B-1----:R-:W-:Y:S01]  /*db70*/  LEA.HI R3, R14, R14, RZ, 0x1 ;  /* 0x0000000e0e037211 */ /* 0x002fe200078f08ff */
[----:B------:R-:W-:Y:S01]  /*db80*/  BSSY B6, `(.L_x_3169) ;  /* 0x0000019000067945 */ /* 0x000fe20003800000 */
[----:B------:R-:W-:Y:S02]  /*db90*/  LOP3.LUT P0, RZ, R0, 0x3ff, RZ, 0xc0, !PT ;  /* 0x000003ff00ff7812 */ /* 0x000fe4000780c0ff */
[----:B------:R-:W-:Y:S02]  /*dba0*/  LOP3.LUT R3, R3, 0x1e, RZ, 0xc0, !PT ;  /* 0x0000001e03037812 */ /* 0x000fe400078ec0ff */
[----:B------:R-:W-:-:S03]  /*dbb0*/  P2R R25, PR, RZ, 0x1 ;  /* 0x00000001ff197803 */ /* 0x000fc60000000000 */
[----:B------:R-:W-:-:S04]  /*dbc0*/  IMAD.IADD R3, R14, 0x1, -R3 ;  /* 0x000000010e037824 */ /* 0x000fc800078e0a03 */
[----:B------:R-:W-:-:S05]  /*dbd0*/  IMAD R3, R3, 0x2000, R0 ;  /* 0x0000200003037824 */ /* 0x000fca00078e0200 */
[----:B------:R-:W-:-:S04]  /*dbe0*/  SHF.R.U32.HI R3, RZ, 0x4, R3 ;  /* 0x00000004ff037819 */ /* 0x000fc80000011603 */
[----:B------:R-:W-:Y:S01]  /*dbf0*/  LOP3.LUT R36, R3, 0x3fff, RZ, 0xc0, !PT ;  /* 0x00003fff03247812 */ /* 0x000fe200078ec0ff */
[----:B------:R-:W-:Y:S06]  /*dc00*/  @!P0 BRA `(.L_x_3170) ;  /* 0x0000000000408947 */ /* 0x000fec0003800000 */
[----:B------:R-:W-:Y:S01]  /*dc10*/  MOV R14, 0x0 ;  /* 0x00000000000e7802 */ /* 0x000fe20000000f00 */
[----:B------:R-:W-:Y:S01]  /*dc20*/  ULDC.64 UR4, c[0x4][0x1b0] ;  /* 0x01006c0000047ab9 */ /* 0x000fe20000000a00 */
[----:B------:R-:W-:Y:S01]  /*dc30*/  ULDC.64 UR6, c[0x4][0x1b8] ;  /* 0x01006e0000067ab9 */ /* 0x000fe20000000a00 */
[----:B------:R-:W-:Y:S01]  /*dc40*/  IMAD.U32 R4, RZ, RZ, UR4 ;  /* 0x00000004ff047e24 */ /* 0x000fe2000f8e00ff */
[----:B------:R-:W-:Y:S01]  /*dc50*/  MOV R5, UR5 ;  /* 0x0000000500057c02 */ /* 0x000fe20008000f00 */
[----:B------:R-:W-:Y:S01]  /*dc60*/  ULDC.64 UR4, c[0x4][0x98] ;  /* 0x0100260000047ab9 */ /* 0x000fe20000000a00 */
[----:B------:R-:W1:Y:S01]  /*dc70*/  LDC.64 R14, c[0x4][R14] ;  /* 0x010000000e0e7b82 */ /* 0x000e620000000a00 */
        /* <DEDUP_REMOVED lines=9> */
.L_x_3170:
[----:B------:R-:W-:Y:S05]  /*dd10*/  BSYNC B6 ;  /* 0x0000000000067941 */ /* 0x000fea0003800000 */
.L_x_3169:
        /* <DEDUP_REMOVED lines=13> */
.L_x_3174:
[----:B--2---:R2:W3:Y:S02]  /*ddf0*/  SYNCS.PHASECHK.TRANS64.TRYWAIT P0, [R216+URZ+0x38800], R3 ;  /* 0x03880003d80075a7 */ /* 0x0044e4000800017f */
[----:B---3--:R-:W-:Y:S05]  /*de00*/  @!P0 NANOSLEEP.SYNCS 0x989680 ;  /* 0x009896800000895d */ /* 0x008fea0003900000 */
[----:B------:R-:W3:Y:S02]  /*de10*/  @!P0 SYNCS.PHASECHK.TRANS64 P0, [R216+URZ+0x38800], R3 ;  /* 0x03880003d80085a7 */ /* 0x000ee4000800007f */
[----:B---3--:R-:W-:Y:S05]  /*de20*/  @!P0 BRA `(.L_x_3174) ;  /* 0xfffffffc00f08947 */ /* 0x008fea000383ffff */
.L_x_3173:
[----:B------:R-:W-:Y:S05]  /*de30*/  BSYNC B0 ;  /* 0x0000000000007941 */ /* 0x000fea0003800000 */
.L_x_3172:
[----:B------:R-:W-:Y:S05]  /*de40*/  BRA `(.L_x_3175) ;  /* 0x0000009400d47947 */ /* 0x000fea0003800000 */
.L_x_3171:
[----:B------:R-:W-:Y:S01]  /*de50*/  ISETP.NE.AND P0, PT, R25, RZ, PT ;  /* 0x000000ff1900720c */ /* 0x000fe20003f05270 */
[----:B------:R-:W-:Y:S01]  /*de60*/  ULDC.64 UR4, c[0x0][0x3f8] ;  /* 0x0000fe0000047ab9 */ /* 0x000fe20000000a00 */
[----:B-----5:R-:W-:Y:S01]  /*de70*/  SHF.R.S32.HI R0, RZ, 0x1f, R24 ;  /* 0x0000001fff007819 */ /* 0x020fe20000011418 */
[----:B------:R-:W-:Y:S01]  /*de80*/  ULDC.64 UR6, c[0x0][0x408] ;  /* 0x0001020000067ab9 */ /* 0x000fe20000000a00 */
[----:B------:R-:W-:Y:S01]  /*de90*/  IMAD.WIDE.U32 R26, R24, UR4, RZ ;  /* 0x00000004181a7c25 */ /* 0x000fe2000f8e00ff */
[----:B------:R-:W-:Y:S03]  /*dea0*/  BSSY B6, `(.L_x_3176) ;  /* 0x0000019000067945 */ /* 0x000fe60003800000 */
[C---:B------:R-:W-:Y:S02]  /*deb0*/  IMAD R3, R0.reuse, UR4, RZ ;  /* 0x0000000400037c24 */ /* 0x040fe4000f8e02ff */
[----:B------:R-:W-:-:S02]  /*dec0*/  IMAD R5, R0, UR6, RZ ;  /* 0x0000000600057c24 */ /* 0x000fc4000f8e02ff */
[C---:B------:R-:W-:Y:S02]  /*ded0*/  IMAD R3, R24.reuse, UR5, R3 ;  /* 0x0000000518037c24 */ /* 0x040fe4000f8e0203 */
[C---:B------:R-:W-:Y:S02]  /*dee0*/  IMAD R5, R24.reuse, UR7, R5 ;  /* 0x0000000718057c24 */ /* 0x040fe4000f8e0205 */
[----:B------:R-:W-:-:S04]  /*def0*/  IMAD.WIDE.U32 R24, R24, UR6, RZ ;  /* 0x0000000618187c25 */ /* 0x000fc8000f8e00ff */
[----:B------:R-:W-:Y:S01]  /*df00*/  IMAD.IADD R29, R3, 0x1, R27 ;  /* 0x00000001031d7824 */ /* 0x000fe200078e021b */
[----:B------:R-:W-:Y:S01]  /*df10*/  IADD3 R31, R5, R25, RZ ;  /* 0x00000019051f7210 */ /* 0x000fe20007ffe0ff */
        /* <DEDUP_REMOVED lines=17> */
.L_x_3177:
[----:B------:R-:W-:Y:S05]  /*e030*/  BSYNC B6 ;  /* 0x0000000000067941 */ /* 0x000fea0003800000 */
.L_x_3176:
[----:B------:R-:W2:Y:S01]  /*e040*/  LDL R52, [R1+0x2c] ;  /* 0x00002c0001347983 */ /* 0x000ea20000100800 */
[----:B------:R-:W-:Y:S01]  /*e050*/  ULDC.U8 UR4, c[0x0][0x410] ;  /* 0x0001040000047ab9 */ /* 0x000fe20000000000 */
[----:B------:R-:W-:Y:S01]  /*e060*/  LEA.HI R33, R33, R28, RZ, 0x3 ;  /* 0x0000001c21217211 */ /* 0x000fe200078f18ff */
[----:B------:R-:W-:Y:S01]  /*e070*/  BSSY B0, `(.L_x_3178) ;  /* 0x000094a000007945 */ /* 0x000fe20003800000 */
[----:B------:R-:W-:Y:S02]  /*e080*/  ISETP.NE.AND P0, PT, RZ, UR4, PT ;  /* 0x00000004ff007c0c */ /* 0x000fe4000bf05270 */
[----:B------:R-:W-:-:S05]  /*e090*/  LOP3.LUT R33, R33, 0xfffffff8, RZ, 0xc0, !PT ;  /* 0xfffffff821217812 */ /* 0x000fca00078ec0ff */
[----:B------:R-:W-:Y:S01]  /*e0a0*/  IMAD.IADD R0, R28, 0x1, -R33 ;  /* 0x000000011c007824 */ /* 0x000fe200078e0a21 */
[----:B--2---:R-:W-:-:S05]  /*e0b0*/  IADD3 R10, R220, R52, RZ ;  /* 0x00000034dc0a7210 */ /* 0x004fca0007ffe0ff */
[----:B------:R-:W-:Y:S01]  /*e0c0*/  IMAD R3, R0, 0x20, R10 ;  /* 0x0000002000037824 */ /* 0x000fe200078e020a */
[----:B------:R-:W-:Y:S06]  /*e0d0*/  @!P0 BRA `(.L_x_3179) ;  /* 0x0000004800808947 */ /* 0x000fec0003800000 */
        /* <DEDUP_REMOVED lines=29> */
.L_x_3496:
[----:B------:R-:W5:Y:S01]  /*e2b0*/  LDL R5, [R1+0x24] ;  /* 0x0000240001057983 */ /* 0x000f620000100800 */
[----:B------:R-:W-:Y:S01]  /*e2c0*/  BSSY B1, `(.L_x_3181) ;  /* 0x000001c000017945 */ /* 0x000fe20003800000 */
[----:B------:R-:W-:Y:S02]  /*e2d0*/  CS2R R40, SRZ ;  /* 0x0000000000287805 */ /* 0x000fe4000001ff00 */
[----:B------:R-:W-:Y:S02]  /*e2e0*/  CS2R R44, SRZ ;  /* 0x00000000002c7805 */ /* 0x000fe4000001ff00 */
[----:B------:R-:W-:Y:S02]  /*e2f0*/  CS2R R42, SRZ ;  /* 0x00000000002a7805 */ /* 0x000fe4000001ff00 */
[----:B------:R-:W-:Y:S01]  /*e300*/  CS2R R46, SRZ ;  /* 0x00000000002e7805 */ /* 0x000fe2000001ff00 */
[----:B-----5:R-:W-:-:S05]  /*e310*/  IMAD R50, R5, R50, RZ ;  /* 0x0000003205327224 */ /* 0x020fca00078e02ff */
[----:B------:R-:W-:-:S13]  /*e320*/  ISETP.GE.AND P0, PT, R10, R50, PT ;  /* 0x000000320a00720c */ /* 0x000fda0003f06270 */
[----:B------:R-:W-:Y:S05]  /*e330*/  @P0 BRA `(.L_x_3182) ;  /* 0x0000000000500947 */ /* 0x000fea0003800000 */
[----:B------:R-:W2:Y:S01]  /*e340*/  LDL R11, [R1+0x64] ;  /* 0x00006400010b7983 */ /* 0x000ea20000100800 */
[----:B------:R-:W-:Y:S01]  /*e350*/  ULDC UR4, c[0x0][0x3f4] ;  /* 0x0000fd0000047ab9 */ /* 0x000fe20000000800 */
[----:B------:R-:W-:Y:S02]  /*e360*/  CS2R R40, SRZ ;  /* 0x0000000000287805 */ /* 0x000fe4000001ff00 */
[----:B------:R-:W-:Y:S02]  /*e370*/  ISETP.GE.AND P4, PT, R219, UR4, PT ;  /* 0x00000004db007c0c */ /* 0x000fe4000bf86270 */
[----:B------:R-:W-:Y:S02]  /*e380*/  CS2R R44, SRZ ;  /* 0x00000000002c7805 */ /* 0x000fe4000001ff00 */
[----:B------:R-:W-:-:S09]  /*e390*/  ISETP.GE.AND P3, PT, R18, UR4, PT ;  /* 0x0000000412007c0c */ /* 0x000fd2000bf66270 */
[C---:B---3--:R-:W-:Y:S02]  /*e3a0*/  @!P4 IADD3 R6, P0, R219.reuse, R4, RZ ;  /* 0x00000004db06c210 */ /* 0x048fe40007f1e0ff */
[----:B0-----:R-:W-:Y:S02]  /*e3b0*/  @!P4 IADD3 R8, P2, R219, R14, RZ ;  /* 0x0000000edb08c210 */ /* 0x001fe40007f5e0ff */
[----:B------:R-:W-:Y:S02]  /*e3c0*/  CS2R R46, SRZ ;  /* 0x00000000002e7805 */ /* 0x000fe4000001ff00 */
[----:B------:R-:W-:Y:S01]  /*e3d0*/  CS2R R42, SRZ ;  /* 0x00000000002a7805 */ /* 0x000fe2000001ff00 */
[----:B--2---:R-:W-:Y:S01]  /*e3e0*/  @!P4 IMAD.X R7, R3, 0x1, R11, P0 ;  /* 0x000000010307c824 */ /* 0x004fe200000e060b */
[----:B------:R-:W-:-:S04]  /*e3f0*/  @!P3 IADD3 R4, P0, R18, R4, RZ ;  /* 0x000000041204b210 */ /* 0x000fc80007f1e0ff */
[----:B------:R0:W5:Y:S01]  /*e400*/  @!P4 LD.E.64 R40, desc[UR42][R6.64] ;  /* 0x0000002a0628c980 */ /* 0x000162000c101b00 */
[----:B------:R-:W-:-:S05]  /*e410*/  @!P3 IMAD.X R5, R3, 0x1, R19, P0 ;  /* 0x000000010305b824 */ /* 0x000fca00000e0613 */
[----:B------:R2:W5:Y:S01]  /*e420*/  @!P3 LD.E.64 R44, desc[UR42][R4.64] ;  /* 0x0000002a042cb980 */ /* 0x000562000c101b00 */
[----:B0-----:R-:W-:-:S05]  /*e430*/  @!P3 IADD3 R6, P1, R18, R14, RZ ;  /* 0x0000000e1206b210 */ /* 0x001fca0007f3e0ff */
[C---:B----4-:R-:W-:Y:S02]  /*e440*/  @!P3 IMAD.X R7, R9.reuse, 0x1, R19, P1 ;  /* 0x000000010907b824 */ /* 0x050fe400008e0613 */
[----:B------:R-:W-:-:S03]  /*e450*/  @!P4 IMAD.X R9, R9, 0x1, R11, P2 ;  /* 0x000000010909c824 */ /* 0x000fc600010e060b */
[----:B------:R2:W5:Y:S04]  /*e460*/  @!P3 LD.E.64 R46, desc[UR42][R6.64] ;  /* 0x0000002a062eb980 */ /* 0x000568000c101b00 */
[----:B------:R2:W5:Y:S02]  /*e470*/  @!P4 LD.E.64 R42, desc[UR42][R8.64] ;  /* 0x0000002a082ac980 */ /* 0x000564000c101b00 */
.L_x_3182:
[----:B------:R-:W-:Y:S05]  /*e480*/  BSYNC B1 ;  /* 0x0000000000017941 */ /* 0x000fea0003800000 */
.L_x_3181:
[----:B------:R-:W-:Y:S01]  /*e490*/  UMOV UR4, 0xffffffff ;  /* 0xffffffff00047882 */ /* 0x000fe20000000000 */
[----:B------:R-:W-:Y:S02]  /*e4a0*/  CS2R R30, SRZ ;  /* 0x00000000001e7805 */ /* 0x000fe4000001ff00 */
[----:B------:R-:W-:Y:S05]  /*e4b0*/  BRA.DIV UR4, `(.L_x_3183) ;  /* 0x0000023604ac7947 */ /* 0x000fea000b800000 */
[----:B--2---:R2:W1:Y:S04]  /*e4c0*/  SHFL.IDX PT, R3, R49, 0x1, 0x181f ;  /* 0x00381f0031037f89 */ /* 0x00446800000e0000 */
[----:B---3--:R2:W3:Y:S04]  /*e4d0*/  SHFL.IDX PT, R4, R0, 0x1, 0x181f ;  /* 0x00381f0000047f89 */ /* 0x0084e800000e0000 */
[----:B----4-:R2:W4:Y:S04]  /*e4e0*/  SHFL.IDX PT, R9, R37, 0x1, 0x181f ;  /* 0x00381f0025097f89 */ /* 0x01052800000e0000 */
[----:B0-----:R2:W0:Y:S02]  /*e4f0*/  SHFL.IDX PT, R14, R48, 0x1, 0x181f ;  /* 0x00381f00300e7f89 */ /* 0x00142400000e0000 */
.L_x_3502:
[----:B------:R-:W-:Y:S01]  /*e500*/  VIADD R5, R10, 0x20 ;  /* 0x000000200a057836 */ /* 0x000fe20000000000 */
[----:B------:R-:W-:Y:S01]  /*e510*/  BSSY B1, `(.L_x_3184) ;  /* 0x000001a000017945 */ /* 0x000fe20003800000 */
[----:B------:R-:W-:Y:S02]  /*e520*/  CS2R R34, SRZ ;  /* 0x0000000000227805 */ /* 0x000fe4000001ff00 */
[----:B------:R-:W-:Y:S02]  /*e530*/  CS2R R32, SRZ ;  /* 0x0000000000207805 */ /* 0x000fe4000001ff00 */
[----:B------:R-:W-:Y:S02]  /*e540*/  CS2R R38, SRZ ;  /* 0x0000000000267805 */ /* 0x000fe4000001ff00 */
[----:B------:R-:W-:-:S13]  /*e550*/  ISETP.GE.AND P0, PT, R5, R50, PT ;  /* 0x000000320500720c */ /* 0x000fda0003f06270 */
[----:B------:R-:W-:Y:S05]  /*e560*/  @P0 BRA `(.L_x_3185) ;  /* 0x0000000000500947 */ /* 0x000fea0003800000 */
[----:B------:R-:W1:Y:S01]  /*e570*/  LDL R11, [R1+0x64] ;  /* 0x00006400010b7983 */ /* 0x000e620000100800 */
        /* <DEDUP_REMOVED lines=8> */
[----:B------:R-:W-:Y:S02]  /*e600*/  CS2R R32, SRZ ;  /* 0x0000000000207805 */ /* 0x000fe4000001ff00 */
[----:B-1----:R-:W-:Y:S02]  /*e610*/  @!P4 IADD3.X R7, R3, R11, RZ, P0, !PT ;  /* 0x0000000b0307c210 */ /* 0x002fe400007fe4ff */
[----:B------:R-:W-:-:S03]  /*e620*/  @!P3 IADD3 R4, P0, R18, R4, RZ ;  /* 0x000000041204b210 */ /* 0x000fc60007f1e0ff */
[----:B------:R0:W5:Y:S02]  /*e630*/  @!P4 LD.E.64 R30, desc[UR42][R6.64] ;  /* 0x0000002a061ec980 */ /* 0x000164000c101b00 */
[----:B------:R-:W-:-:S05]  /*e640*/  @!P3 IMAD.X R5, R3, 0x1, R19, P0 ;  /* 0x000000010305b824 */ /* 0x000fca00000e0613 */
[----:B------:R1:W5:Y:S01]  /*e650*/  @!P3 LD.E.64 R34, desc[UR42][R4.64] ;  /* 0x0000002a0422b980 */ /* 0x000362000c101b00 */
[----:B0-----:R-:W-:-:S05]  /*e660*/  @!P3 IADD3 R6, P1, R18, R14, RZ ;  /* 0x0000000e1206b210 */ /* 0x001fca0007f3e0ff */
[C---:B----4-:R-:W-:Y:S02]  /*e670*/  @!P3 IMAD.X R7, R9.reuse, 0x1, R19, P1 ;  /* 0x000000010907b824 */ /* 0x050fe400008e0613 */
[----:B------:R-:W-:-:S03]  /*e680*/  @!P4 IMAD.X R9, R9, 0x1, R11, P2 ;  /* 0x000000010909c824 */ /* 0x000fc600010e060b */
[----:B------:R1:W5:Y:S04]  /*e690*/  @!P3 LD.E.64 R38, desc[UR42][R6.64] ;  /* 0x0000002a0626b980 */ /* 0x000368000c101b00 */
[----:B------:R1:W5:Y:S02]  /*e6a0*/  @!P4 LD.E.64 R32, desc[UR42][R8.64] ;  /* 0x0000002a0820c980 */ /* 0x000364000c101b00 */
.L_x_3185:
[----:B------:R-:W-:Y:S05]  /*e6b0*/  BSYNC B1 ;  /* 0x0000000000017941 */ /* 0x000fea0003800000 */
.L_x_3184:
[----:B------:R-:W-:-:S03]  /*e6c0*/  UMOV UR4, 0xffffffff ;  /* 0xffffffff00047882 */ /* 0x000fc60000000000 */
[----:B------:R-:W-:Y:S05]  /*e6d0*/  BRA.DIV UR4, `(.L_x_3186) ;  /* 0x0000023604947947 */ /* 0x000fea000b800000 */
[----:B-1----:R1:W1:Y:S04]  /*e6e0*/  SHFL.IDX PT, R3, R49, 0x2, 0x181f ;  /* 0x00581f0031037f89 */ /* 0x00226800000e0000 */
[----:B---3--:R3:W1:Y:S04]  /*e6f0*/  SHFL.IDX PT, R4, R0, 0x2, 0x181f ;  /* 0x00581f0000047f89 */ /* 0x00866800000e0000 */
[----:B----4-:R3:W4:Y:S04]  /*e700*/  SHFL.IDX PT, R9, R37, 0x2, 0x181f ;  /* 0x00581f0025097f89 */ /* 0x01072800000e0000 */
[----:B0-----:R3:W0:Y:S02]  /*e710*/  SHFL.IDX PT, R14, R48, 0x2, 0x181f ;  /* 0x00581f00300e7f89 */ /* 0x00162400000e0000 */
.L_x_3508:
        /* <DEDUP_REMOVED lines=8> */
[----:B------:R-:W2:Y:S01]  /*e7a0*/  LDL R11, [R1+0x64] ;  /* 0x00006400010b7983 */ /* 0x000ea20000100800 */
[----:B------:R-:W-:Y:S01]  /*e7b0*/  ULDC UR4, c[0x0][0x3f4] ;  /* 0x0000fd0000047ab9 */ /* 0x000fe20000000800 */
[----:B------:R-:W-:Y:S02]  /*e7c0*/  CS2R R24, SRZ ;  /* 0x0000000000187805 */ /* 0x000fe4000001ff00 */
[----:B------:R-:W-:Y:S02]  /*e7d0*/  ISETP.GE.AND P4, PT, R219, UR4, PT ;  /* 0x00000004db007c0c */ /* 0x000fe4000bf86270 */
[----:B------:R-:W-:Y:S02]  /*e7e0*/  CS2R R26, SRZ ;  /* 0x00000000001a7805 */ /* 0x000fe4000001ff00 */
[----:B------:R-:W-:-:S09]  /*e7f0*/  ISETP.GE.AND P3, PT, R18, UR4, PT ;  /* 0x0000000412007c0c */ /* 0x000fd2000bf66270 */
[C---:B-1----:R-:W-:Y:S02]  /*e800*/  @!P4 IADD3 R6, P0, R219.reuse, R4, RZ ;  /* 0x00000004db06c210 */ /* 0x042fe40007f1e0ff */
        /* <DEDUP_REMOVED lines=13> */
.L_x_3188:
[----:B------:R-:W-:Y:S05]  /*e8e0*/  BSYNC B1 ;  /* 0x0000000000017941 */ /* 0x000fea0003800000 */
.L_x_3187:
[----:B------:R-:W-:Y:S01]  /*e8f0*/  UMOV UR4, 0xffffffff ;  /* 0xffffffff00047882 */ /* 0x000fe20000000000 */
[----:B-1--4-:R-:W-:Y:S02]  /*e900*/  CS2R R8, SRZ ;  /* 0x0000000000087805 */ /* 0x012fe4000001ff00 */
[----:B------:R-:W-:Y:S05]  /*e910*/  BRA.DIV UR4, `(.L_x_3189) ;  /* 0x0000023604747947 */ /* 0x000fea000b800000 */
[----:B------:R1:W4:Y:S04]  /*e920*/  SHFL.IDX PT, R3, R49, 0x3, 0x181f ;  /* 0x00781f0031037f89 */ /* 0x00032800000e0000 */
[----:B------:R1:W0:Y:S04]  /*e930*/  SHFL.IDX PT, R4, R0, 0x3, 0x181f ;  /* 0x00781f0000047f89 */ /* 0x00022800000e0000 */
[----:B--23--:R-:W2:Y:S04]  /*e940*/  SHFL.IDX PT, R37, R37, 0x3, 0x181f ;  /* 0x00781f0025257f89 */ /* 0x00cea800000e0000 */
[----:B-1----:R-:W3:Y:S02]  /*e950*/  SHFL.IDX PT, R48, R48, 0x3, 0x181f ;  /* 0x00781f0030307f89 */ /* 0x002ee400000e0000 */
.L_x_3514:
[----:B------:R-:W4:Y:S01]  /*e960*/  LDL R5, [R1+0x78] ;  /* 0x0000780001057983 */ /* 0x000f220000100800 */
[----:B------:R-:W-:Y:S01]  /*e970*/  VIADD R10, R10, 0x60 ;  /* 0x000000600a0a7836 */ /* 0x000fe20000000000 */
[----:B------:R-:W-:Y:S01]  /*e980*/  BSSY B1, `(.L_x_3190) ;  /* 0x000001e000017945 */ /* 0x000fe20003800000 */
[----:B------:R-:W-:Y:S02]  /*e990*/  CS2R R12, SRZ ;  /* 0x00000000000c7805 */ /* 0x000fe4000001ff00 */
[----:B0-----:R-:W-:Y:S02]  /*e9a0*/  CS2R R14, SRZ ;  /* 0x00000000000e7805 */ /* 0x001fe4000001ff00 */
[----:B------:R-:W-:Y:S02]  /*e9b0*/  ISETP.GE.AND P0, PT, R10, R50, PT ;  /* 0x000000320a00720c */ /* 0x000fe40003f06270 */
[----:B------:R-:W-:Y:S02]  /*e9c0*/  CS2R R10, SRZ ;  /* 0x00000000000a7805 */ /* 0x000fe4000001ff00 */
[----:B----4-:R-:W-:-:S04]  /*e9d0*/  LEA.HI R0, R5, R5, RZ, 0x1 ;  /* 0x0000000505007211 */ /* 0x010fc800078f08ff */
[----:B------:R-:W-:-:S04]  /*e9e0*/  LOP3.LUT R0, R0, 0xfffffffe, RZ, 0xc0, !PT ;  /* 0xfffffffe00007812 */ /* 0x000fc800078ec0ff */
[----:B------:R-:W-:-:S04]  /*e9f0*/  IADD3 R0, R5, -R0, RZ ;  /* 0x8000000005007210 */ /* 0x000fc80007ffe0ff */
[----:B------:R-:W-:Y:S01]  /*ea00*/  SHF.L.U32 R51, R0, 0x1f, RZ ;  /* 0x0000001f00337819 */ /* 0x000fe200000006ff */
[----:B------:R-:W-:Y:S06]  /*ea10*/  @P0 BRA `(.L_x_3191) ;  /* 0x0000000000500947 */ /* 0x000fec0003800000 */
[----:B------:R-:W4:Y:S01]  /*ea20*/  LDL R53, [R1+0x64] ;  /* 0x0000640001357983 */ /* 0x000f220000100800 */
[----:B------:R-:W-:Y:S01]  /*ea30*/  ULDC UR4, c[0x0][0x3f4] ;  /* 0x0000fd0000047ab9 */ /* 0x000fe20000000800 */
[----:B------:R-:W-:Y:S02]  /*ea40*/  CS2R R8, SRZ ;  /* 0x0000000000087805 */ /* 0x000fe4000001ff00 */
[----:B------:R-:W-:Y:S02]  /*ea50*/  ISETP.GE.AND P4, PT, R219, UR4, PT ;  /* 0x00000004db007c0c */ /* 0x000fe4000bf86270 */
[----:B------:R-:W-:Y:S02]  /*ea60*/  CS2R R12, SRZ ;  /* 0x00000000000c7805 */ /* 0x000fe4000001ff00 */
[----:B------:R-:W-:-:S09]  /*ea70*/  ISETP.GE.AND P3, PT, R18, UR4, PT ;  /* 0x0000000412007c0c */ /* 0x000fd2000bf66270 */
[-C--:B------:R-:W-:Y:S02]  /*ea80*/  @!P4 IADD3 R6, P0, R219, R4.reuse, RZ ;  /* 0x00000004db06c210 */ /* 0x080fe40007f1e0ff */
[----:B------:R-:W-:Y:S02]  /*ea90*/  CS2R R14, SRZ ;  /* 0x00000000000e7805 */ /* 0x000fe4000001ff00 */
[----:B------:R-:W-:Y:S01]  /*eaa0*/  CS2R R10, SRZ ;  /* 0x00000000000a7805 */ /* 0x000fe2000001ff00 */
[----:B----4-:R-:W-:Y:S01]  /*eab0*/  @!P4 IMAD.X R7, R3, 0x1, R53, P0 ;  /* 0x000000010307c824 */ /* 0x010fe200000e0635 */
[----:B------:R-:W-:-:S04]  /*eac0*/  @!P3 IADD3 R4, P0, R18, R4, RZ ;  /* 0x000000041204b210 */ /* 0x000fc80007f1e0ff */
[----:B------:R3:W5:Y:S01]  /*ead0*/  @!P4 LD.E.64 R8, desc[UR42][R6.64] ;  /* 0x0000002a0608c980 */ /* 0x000762000c101b00 */
[----:B------:R-:W-:-:S05]  /*eae0*/  @!P3 IMAD.X R5, R3, 0x1, R19, P0 ;  /* 0x000000010305b824 */ /* 0x000fca00000e0613 */
[----:B------:R0:W5:Y:S01]  /*eaf0*/  @!P3 LD.E.64 R12, desc[UR42][R4.64] ;  /* 0x0000002a040cb980 */ /* 0x000162000c101b00 */
[-C--:B---3--:R-:W-:Y:S02]  /*eb00*/  @!P3 IADD3 R6, P1, R18, R48.reuse, RZ ;  /* 0x000000301206b210 */ /* 0x088fe40007f3e0ff */
[----:B------:R-:W-:-:S03]  /*eb10*/  @!P4 IADD3 R48, P2, R219, R48, RZ ;  /* 0x00000030db30c210 */ /* 0x000fc60007f5e0ff */
[C---:B--2---:R-:W-:Y:S02]  /*eb20*/  @!P3 IMAD.X R7, R37.reuse, 0x1, R19, P1 ;  /* 0x000000012507b824 */ /* 0x044fe400008e0613 */
[----:B------:R-:W-:-:S03]  /*eb30*/  @!P4 IMAD.X R49, R37, 0x1, R53, P2 ;  /* 0x000000012531c824 */ /* 0x000fc600010e0635 */
[----:B------:R0:W5:Y:S04]  /*eb40*/  @!P3 LD.E.64 R14, desc[UR42][R6.64] ;  /* 0x0000002a060eb980 */ /* 0x000168000c101b00 */
[----:B------:R0:W5:Y:S02]  /*eb50*/  @!P4 LD.E.64 R10, desc[UR42][R48.64] ;  /* 0x0000002a300ac980 */ /* 0x000164000c101b00 */
.L_x_3191:
[----:B------:R-:W-:Y:S05]  /*eb60*/  BSYNC B1 ;  /* 0x0000000000017941 */ /* 0x000fea0003800000 */
.L_x_3190:
[----:B------:R-:W1:Y:S01]  /*eb70*/  SYNCS.PHASECHK.TRANS64.TRYWAIT P0, [R216+URZ+0x38800], R51 ;  /* 0x03880033d80075a7 */ /* 0x000e62000800017f */
[----:B------:R-:W-:Y:S01]  /*eb80*/  VIADDMNMX R3, R50, -R52, 0x80, PT ;  /* 0x0000008032037446 */ /* 0x000fe20003800934 */
[----:B------:R-:W-:Y:S03]  /*eb90*/  BSSY B1, `(.L_x_3192) ;  /* 0x0000003000017945 */ /* 0x000fe60003800000 */
[----:B------:R-:W-:Y:S01]  /*eba0*/  ISETP.GE.AND P1, PT, R220, R3, PT ;  /* 0x00000003dc00720c */ /* 0x000fe20003f26270 */
[----:B-1----:R-:W-:-:S12]  /*ebb0*/  @!P0 BRA `(.L_x_3193) ;  /* 0x0000023400408947 */ /* 0x002fd80003800000 */
.L_x_3515:
[----:B------:R-:W-:Y:S05]  /*ebc0*/  BSYNC B1 ;  /* 0x0000000000017941 */ /* 0x000fea0003800000 */
.L_x_3192:
[----:B------:R-:W-:Y:S04]  /*ebd0*/  BSSY B1, `(.L_x_3194) ;  /* 0x00000fa000017945 */ /* 0x000fe80003800000 */
[----:B------:R-:W-:Y:S05]  /*ebe0*/  @P1 BRA `(.L_x_3195) ;  /* 0x0000000c00e01947 */ /* 0x000fea0003800000 */
[----:B------:R4:W5:Y:S01]  /*ebf0*/  LDL R61, [R1+0x58] ;  /* 0x00005800013d7983 */ /* 0x0009620000100800 */
[----:B------:R-:W0:Y:S01]  /*ec00*/  LDC R0, c[0x0][0x3f4] ;  /* 0x0000fd00ff007b82 */ /* 0x000e220000000800 */
[----:B------:R-:W-:Y:S01]  /*ec10*/  BSSY B2, `(.L_x_3196) ;  /* 0x000007a000027945 */ /* 0x000fe20003800000 */
[-C--:B0-----:R-:W-:Y:S02]  /*ec20*/  ISETP.GE.AND P0, PT, R18, R0.reuse, PT ;  /* 0x000000001200720c */ /* 0x081fe40003f06270 */
[----:B------:R-:W-:-:S11]  /*ec30*/  ISETP.GE.AND P1, PT, R219, R0, PT ;  /* 0x00000000db00720c */ /* 0x000fd60003f26270 */
[----:B----4-:R-:W-:Y:S05]  /*ec40*/  @P0 BRA `(.L_x_3197) ;  /* 0x0000000400d80947 */ /* 0x010fea0003800000 */
[----:B-----5:R-:W0:Y:S01]  /*ec50*/  LDS.128 R4, [R61+0x20400] ;  /* 0x020400003d047984 */ /* 0x020e220000000c00 */
[----:B------:R-:W-:Y:S02]  /*ec60*/  SHF.R.U32.HI R49, RZ, 0x8, R45 ;  /* 0x00000008ff317819 */ /* 0x000fe4000001162d */
[----:B---3--:R-:W-:Y:S02]  /*ec70*/  LOP3.LUT R48, R45, 0xff, RZ, 0xc0, !PT ;  /* 0x000000ff2d307812 */ /* 0x008fe400078ec0ff */
[----:B------:R-:W-:Y:S02]  /*ec80*/  LOP3.LUT R49, R49, 0xff, RZ, 0xc0, !PT ;  /* 0x000000ff31317812 */ /* 0x000fe400078ec0ff */
[----:B------:R-:W-:Y:S02]  /*ec90*/  SHF.R.U32.HI R53, RZ, 0x8, R47 ;  /* 0x00000008ff357819 */ /* 0x000fe4000001162f */
[----:B--2---:R-:W-:Y:S02]  /*eca0*/  SHF.R.U32.HI R37, RZ, 0x8, R44 ;  /* 0x00000008ff257819 */ /* 0x004fe4000001162c */
[----:B------:R-:W-:-:S02]  /*ecb0*/  PRMT R48, R49, 0x7604, R48 ;  /* 0x0000760431307816 */ /* 0x000fc40000000030 */
[----:B------:R-:W-:Y:S02]  /*ecc0*/  LOP3.LUT R50, R47, 0xff, RZ, 0xc0, !PT ;  /* 0x000000ff2f327812 */ /* 0x000fe400078ec0ff */
[----:B------:R-:W-:Y:S02]  /*ecd0*/  LOP3.LUT R53, R53, 0xff, RZ, 0xc0, !PT ;  /* 0x000000ff35357812 */ /* 0x000fe400078ec0ff */
[----:B------:R-:W-:Y:S02]  /*ece0*/  SHF.R.U32.HI R52, RZ, 0x10, R47 ;  /* 0x00000010ff347819 */ /* 0x000fe4000001162f */
[----:B------:R-:W-:Y:S02]  /*ecf0*/  SHF.R.U32.HI R54, RZ, 0x10, R45 ;  /* 0x00000010ff367819 */ /* 0x000fe4000001162d */
[----:B------:R-:W-:Y:S02]  /*ed00*/  SHF.R.U32.HI R49, RZ, 0x8, R46 ;  /* 0x00000008ff317819 */ /* 0x000fe4000001162e */
[----:B------:R-:W-:-:S02]  /*ed10*/  LOP3.LUT R0, R44, 0xff, RZ, 0xc0, !PT ;  /* 0x000000ff2c007812 */ /* 0x000fc400078ec0ff */
[----:B------:R-:W-:Y:S02]  /*ed20*/  LOP3.LUT R37, R37, 0xff, RZ, 0xc0, !PT ;  /* 0x000000ff25257812 */ /* 0x000fe400078ec0ff */
[----:B------:R-:W-:Y:S01]  /*ed30*/  PRMT R50, R53, 0x7604, R50 ;  /* 0x0000760435327816 */ /* 0x000fe20000000032 */
[----:B------:R-:W-:Y:S01]  /*ed40*/  IMAD.U32 R53, R52, 0x10000, RZ ;  /* 0x0001000034357824 */ /* 0x000fe200078e00ff */
[----:B-1----:R-:W-:Y:S01]  /*ed50*/  LOP3.LUT R51, R49, 0xff, RZ, 0xc0, !PT ;  /* 0x000000ff31337812 */ /* 0x002fe200078ec0ff */
[----:B------:R-:W-:Y:S01]  /*ed60*/  IMAD.U32 R49, R54, 0x10000, RZ ;  /* 0x0001000036317824 */ /* 0x000fe200078e00ff */
[----:B------:R-:W-:Y:S02]  /*ed70*/  PRMT R37, R37, 0x7604, R0 ;  /* 0x0000760425257816 */ /* 0x000fe40000000000 */
[----:B------:R-:W-:Y:S02]  /*ed80*/  LOP3.LUT R0, R46, 0xff, RZ, 0xc0, !PT ;  /* 0x000000ff2e007812 */ /* 0x000fe400078ec0ff */
[----:B------:R-:W-:-:S02]  /*ed90*/  LOP3.LUT R53, R50, 0xff0000, R53, 0xf8, !PT ;  /* 0x00ff000032357812 */ /* 0x000fc400078ef835 */
[----:B------:R-:W-:Y:S02]  /*eda0*/  LOP3.LUT R49, R48, 0xff0000, R49, 0xf8, !PT ;  /* 0x00ff000030317812 */ /* 0x000fe400078ef831 */
[----:B------:R-:W-:Y:S02]  /*edb0*/  PRMT R51, R51, 0x7604, R0 ;  /* 0x0000760433337816 */ /* 0x000fe40000000000 */
[----:B------:R-:W-:Y:S02]  /*edc0*/  LOP3.LUT R53, R53, 0xff000000, R47, 0xf8, !PT ;  /* 0xff00000035357812 */ /* 0x000fe400078ef82f */
[----:B------:R-:W-:Y:S02]  /*edd0*/  LOP3.LUT R49, R49, 0xff000000, R45, 0xf8, !PT ;  /* 0xff00000031317812 */ /* 0x000fe400078ef82d */
[----:B0-----:R-:W-:Y:S02]  /*ede0*/  F2FP.F16.E4M3.UNPACK_B R0, R6.H1 ;  /* 0x00000006ff00723e */ /* 0x001fe400030006ff */
[----:B------:R-:W-:-:S02]  /*edf0*/  LOP3.LUT R51, R51, 0xff0000, R46, 0xf8, !PT ;  /* 0x00ff000033337812 */ /* 0x000fc400078ef82e */
[----:B------:R-:W-:Y:S02]  /*ee00*/  F2FP.F16.E4M3.UNPACK_B R54, R53 ;  /* 0x00000035ff36723e */ /* 0x000fe400020006ff */
[----:B------:R-:W-:Y:S02]  /*ee10*/  F2FP.F16.E4M3.UNPACK_B R50, R49 ;  /* 0x00000031ff32723e */ /* 0x000fe400020006ff */
[----:B------:R-:W-:Y:S01]  /*ee20*/  LOP3.LUT R52, R51, 0xff000000, R46, 0xf8, !PT ;  /* 0xff00000033347812 */ /* 0x000fe200078ef82e */
[--C-:B------:R-:W-:Y:S01]  /*ee30*/  HADD2.F32 R46, -RZ, R0.reuse.H0_H0 ;  /* 0x20000000ff2e7230 */ /* 0x100fe20000004100 */
[--C-:B------:R-:W-:Y:S01]  /*ee40*/  LOP3.LUT R37, R37, 0xff0000, R44.reuse, 0xf8, !PT ;  /* 0x00ff000025257812 */ /* 0x100fe200078ef82c */
[----:B------:R-:W-:Y:S01]  /*ee50*/  HADD2.F32 R0, -RZ, R0.H1_H1 ;  /* 0x30000000ff007230 */ /* 0x000fe20000004100 */
[----:B------:R-:W-:Y:S01]  /*ee60*/  F2FP.F16.E4M3.UNPACK_B R45, R6 ;  /* 0x00000006ff2d723e */ /* 0x000fe200020006ff */
[----:B------:R-:W-:Y:S01]  /*ee70*/  HADD2.F32 R55, -RZ, R54.H1_H1 ;  /* 0x30000036ff377230 */ /* 0x000fe20000004100 */
[----:B------:R-:W-:Y:S01]  /*ee80*/  LOP3.LUT R48, R37, 0xff000000, R44, 0xf8, !PT ;  /* 0xff00000025307812 */ /* 0x000fe200078ef82c */
[----:B------:R-:W-:Y:S01]  /*ee90*/  HADD2.F32 R51, -RZ, R50.H1_H1 ;  /* 0x30000032ff337230 */ /* 0x000fe20000004100 */
[----:B------:R-:W-:Y:S01]  /*eea0*/  F2FP.F16.E4M3.UNPACK_B R37, R5 ;  /* 0x00000005ff25723e */ /* 0x000fe200020006ff */
[----:B------:R-:W-:-:S02]  /*eeb0*/  HADD2.F32 R54, -RZ, R54.H0_H0 ;  /* 0x20000036ff367230 */ /* 0x000fc40000004100 */
[C---:B------:R-:W-:Y:S01]  /*eec0*/  FMUL.FTZ R57, R0.reuse, R55 ;  /* 0x0000003700397220 */ /* 0x040fe20000410000 */
[----:B------:R-:W-:Y:S01]  /*eed0*/  F2FP.F16.E4M3.UNPACK_B R44, R5.H1 ;  /* 0x00000005ff2c723e */ /* 0x000fe200030006ff */
[----:B------:R-:W-:Y:S01]  /*eee0*/  FMUL.FTZ R56, R0, R51 ;  /* 0x0000003300387220 */ /* 0x000fe20000410000 */
[--C-:B------:R-:W-:Y:S01]  /*eef0*/  HADD2.F32 R5, -RZ, R45.reuse.H1_H1 ;  /* 0x3000002dff057230 */ /* 0x100fe20000004100 */
[----:B------:R-:W-:Y:S01]  /*ef00*/  F2FP.F16.E4M3.UNPACK_B R47, R7 ;  /* 0x00000007ff2f723e */ /* 0x000fe200020006ff */
[----:B------:R-:W-:Y:S01]  /*ef10*/  HADD2.F32 R50, -RZ, R50.H0_H0 ;  /* 0x20000032ff327230 */ /* 0x000fe20000004100 */
[----:B------:R-:W-:Y:S01]  /*ef20*/  F2FP.F16.E4M3.UNPACK_B R53, R53.H1 ;  /* 0x00000035ff35723e */ /* 0x000fe200030006ff */
[C---:B------:R-:W-:Y:S01]  /*ef30*/  FFMA.FTZ R0, R46.reuse, R51, -R57 ;  /* 0x000000332e007223 */ /* 0x040fe20000010839 */
[----:B------:R-:W-:Y:S01]  /*ef40*/  FFMA.FTZ R57, R46, R55, R56 ;  /* 0x000000372e397223 */ /* 0x000fe20000010038 */
[----:B------:R-:W-:Y:S01]  /*ef50*/  HADD2.F32 R45, -RZ, R45.H0_H0 ;  /* 0x2000002dff2d7230 */ /* 0x000fe20000004100 */
[----:B------:R-:W-:Y:S01]  /*ef60*/  F2FP.F16.E4M3.UNPACK_B R49, R49.H1 ;  /* 0x00000031ff31723e */ /* 0x000fe200030006ff */
[C---:B------:R-:W-:Y:S01]  /*ef70*/  FMUL.FTZ R46, R5.reuse, R54 ;  /* 0x00000036052e7220 */ /* 0x040fe20000410000 */
[----:B------:R-:W-:Y:S01]  /*ef80*/  FMUL.FTZ R51, R5, R50 ;  /* 0x0000003205337220 */ /* 0x000fe20000410000 */
[----:B------:R-:W-:Y:S01]  /*ef90*/  HADD2.F32 R5, -RZ, R47.H1_H1 ;  /* 0x3000002fff057230 */ /* 0x000fe20000004100 */
[----:B------:R-:W-:Y:S01]  /*efa0*/  F2FP.F16.E4M3.UNPACK_B R7, R7.H1 ;  /* 0x00000007ff07723e */ /* 0x000fe200030006ff */
[----:B------:R-:W-:-:S02]  /*efb0*/  HADD2.F32 R56, -RZ, R53.H0_H0 ;  /* 0x20000035ff387230 */ /* 0x000fc40000004100 */
[C---:B------:R-:W-:Y:S01]  /*efc0*/  FFMA.FTZ R55, R45.reuse, R50, -R46 ;  /* 0x000000322d377223 */ /* 0x040fe2000001082e */
[----:B------:R-:W-:Y:S02]  /*efd0*/  HADD2.F32 R46, -RZ, R49.H0_H0 ;  /* 0x20000031ff2e7230 */ /* 0x000fe40000004100 */
[----:B------:R-:W-:Y:S01]  /*efe0*/  FFMA.FTZ R58, R45, R54, R51 ;  /* 0x000000362d3a7223 */ /* 0x000fe20000010033 */
[----:B------:R-:W-:Y:S02]  /*eff0*/  HADD2.F32 R47, -RZ, R47.H0_H0 ;  /* 0x2000002fff2f7230 */ /* 0x000fe40000004100 */
[C---:B------:R-:W-:Y:S01]  /*f000*/  FMUL.FTZ R50, R5.reuse, R56 ;  /* 0x0000003805327220 */ /* 0x040fe20000410000 */
[----:B------:R-:W-:Y:S02]  /*f010*/  HADD2.F32 R54, -RZ, R53.H1_H1 ;  /* 0x30000035ff367230 */ /* 0x000fe40000004100 */
[----:B------:R-:W-:Y:S01]  /*f020*/  FMUL.FTZ R60, R5, R46 ;  /* 0x0000002e053c7220 */ /* 0x000fe20000410000 */
[----:B------:R-:W-:-:S02]  /*f030*/  HADD2.F32 R45, -RZ, R7.H1_H1 ;  /* 0x30000007ff2d7230 */ /* 0x000fc40000004100 */
[C---:B------:R-:W-:Y:S01]  /*f040*/  FFMA.FTZ R53, R47.reuse, R46, -R50 ;  /* 0x0000002e2f357223 */ /* 0x040fe20000010832 */
[----:B------:R-:W-:Y:S02]  /*f050*/  HADD2.F32 R46, -RZ, R49.H1_H1 ;  /* 0x30000031ff2e7230 */ /* 0x000fe40000004100 */
[----:B------:R-:W-:Y:S01]  /*f060*/  FFMA.FTZ R60, R47, R56, R60 ;  /* 0x000000382f3c7223 */ /* 0x000fe2000001003c */
[----:B------:R-:W-:Y:S01]  /*f070*/  F2FP.F16.E4M3.UNPACK_B R6, R4 ;  /* 0x00000004ff06723e */ /* 0x000fe200020006ff */
[----:B------:R-:W-:Y:S02]  /*f080*/  HADD2.F32 R5, -RZ, R7.H0_H0 ;  /* 0x20000007ff057230 */ /* 0x000fe40000004100 */
[C---:B------:R-:W-:Y:S01]  /*f090*/  FMUL.FTZ R50, R45.reuse, R54 ;  /* 0x000000362d327220 */ /* 0x040fe20000410000 */
[----:B------:R-:W-:Y:S01]  /*f0a0*/  FMUL.FTZ R56, R45, R46 ;  /* 0x0000002e2d387220 */ /* 0x000fe20000410000 */
[----:B------:R-:W-:Y:S02]  /*f0b0*/  F2FP.F16.E4M3.UNPACK_B R4, R4.H1 ;  /* 0x00000004ff04723e */ /* 0x000fe400030006ff */
[----:B------:R-:W-:Y:S01]  /*f0c0*/  F2FP.F16.E4M3.UNPACK_B R47, R52 ;  /* 0x00000034ff2f723e */ /* 0x000fe200020006ff */
[C---:B------:R-:W-:Y:S01]  /*f0d0*/  FFMA.FTZ R59, R5.reuse, R46, -R50 ;  /* 0x0000002e053b7223 */ /* 0x040fe20000010832 */
[----:B------:R-:W-:Y:S01]  /*f0e0*/  F2FP.F16.E4M3.UNPACK_B R45, R48 ;  /* 0x00000030ff2d723e */ /* 0x000fe200020006ff */
[----:B------:R-:W-:Y:S01]  /*f0f0*/  FFMA.FTZ R62, R5, R54, R56 ;  /* 0x00000036053e7223 */ /* 0x000fe20000010038 */
[--C-:B------:R-:W-:Y:S01]  /*f100*/  HADD2.F32 R7, -RZ, R4.reuse.H1_H1 ;  /* 0x30000004ff077230 */ /* 0x100fe20000004100 */
[----:B------:R-:W-:Y:S01]  /*f110*/  F2FP.F16.E4M3.UNPACK_B R48, R48.H1 ;  /* 0x00000030ff30723e */ /* 0x000fe200030006ff */
[----:B------:R-:W-:Y:S01]  /*f120*/  HADD2.F32 R50, -RZ, R47.H1_H1 ;  /* 0x3000002fff327230 */ /* 0x000fe20000004100 */
[----:B------:R-:W-:Y:S01]  /*f130*/  F2FP.F16.E4M3.UNPACK_B R52, R52.H1 ;  /* 0x00000034ff34723e */ /* 0x000fe200030006ff */
[----:B------:R-:W-:Y:S01]  /*f140*/  HADD2.F32 R46, -RZ, R45.H1_H1 ;  /* 0x3000002dff2e7230 */ /* 0x000fe20000004100 */
[----:B------:R-:W-:Y:S01]  /*f150*/  F2FP.SATFINITE.E4M3.F32.PACK_AB_MERGE_C R0, R57, R0, RZ ;  /* 0x000000003900723e */ /* 0x000fe200048070ff */
[----:B------:R-:W-:-:S02]  /*f160*/  HADD2.F32 R5, -RZ, R4.H0_H0 ;  /* 0x20000004ff057230 */ /* 0x000fc40000004100 */
[C---:B------:R-:W-:Y:S01]  /*f170*/  FMUL.FTZ R54, R7.reuse, R50 ;  /* 0x0000003207367220 */ /* 0x040fe20000410000 */
[----:B------:R-:W-:Y:S02]  /*f180*/  HADD2.F32 R47, -RZ, R47.H0_H0 ;  /* 0x2000002fff2f7230 */ /* 0x000fe40000004100 */
[-C--:B------:R-:W-:Y:S01]  /*f190*/  FMUL.FTZ R56, R7, R46.reuse ;  /* 0x0000002e07387220 */ /* 0x080fe20000410000 */
[--C-:B------:R-:W-:Y:S02]  /*f1a0*/  HADD2.F32 R4, -RZ, R6.reuse.H1_H1 ;  /* 0x30000006ff047230 */ /* 0x100fe40000004100 */
[C---:B------:R-:W-:Y:S01]  /*f1b0*/  FFMA.FTZ R54, R5.reuse, R46, -R54 ;  /* 0x0000002e05367223 */ /* 0x040fe20000010836 */
[----:B------:R-:W-:Y:S02]  /*f1c0*/  HADD2.F32 R45, -RZ, R45.H0_H0 ;  /* 0x2000002dff2d7230 */ /* 0x000fe40000004100 */
[----:B------:R-:W-:Y:S01]  /*f1d0*/  FFMA.FTZ R49, R5, R50, R56 ;  /* 0x0000003205317223 */ /* 0x000fe20000010038 */
[----:B------:R-:W-:-:S02]  /*f1e0*/  HADD2.F32 R6, -RZ, R6.H0_H0 ;  /* 0x20000006ff067230 */ /* 0x000fc40000004100 */
[C---:B------:R-:W-:Y:S01]  /*f1f0*/  FMUL.FTZ R7, R4.reuse, R47 ;  /* 0x0000002f04077220 */ /* 0x040fe20000410000 */
[--C-:B------:R-:W-:Y:S02]  /*f200*/  HADD2.F32 R5, -RZ, R44.reuse.H1_H1 ;  /* 0x3000002cff057230 */ /* 0x100fe40000004100 */
[-C--:B------:R-:W-:Y:S01]  /*f210*/  FMUL.FTZ R4, R4, R45.reuse ;  /* 0x0000002d04047220 */ /* 0x080fe20000410000 */
[----:B------:R-:W-:Y:S02]  /*f220*/  HADD2.F32 R44, -RZ, R44.H0_H0 ;  /* 0x2000002cff2c7230 */ /* 0x000fe40000004100 */
[C---:B------:R-:W-:Y:S01]  /*f230*/  FFMA.FTZ R45, R6.reuse, R45, -R7 ;  /* 0x0000002d062d7223 */ /* 0x040fe20000010807 */
[----:B------:R-:W-:Y:S02]  /*f240*/  HADD2.F32 R7, -RZ, R52.H1_H1 ;  /* 0x30000034ff077230 */ /* 0x000fe40000004100 */
[----:B------:R-:W-:Y:S01]  /*f250*/  FFMA.FTZ R46, R6, R47, R4 ;  /* 0x0000002f062e7223 */ /* 0x000fe20000010004 */
[----:B------:R-:W-:-:S02]  /*f260*/  HADD2.F32 R6, -RZ, R48.H1_H1 ;  /* 0x30000030ff067230 */ /* 0x000fc40000004100 */
[----:B------:R-:W-:Y:S02]  /*f270*/  HADD2.F32 R48, -RZ, R48.H0_H0 ;  /* 0x20000030ff307230 */ /* 0x000fe40000004100 */
[CC--:B------:R-:W-:Y:S01]  /*f280*/  FMUL.FTZ R51, R5.reuse, R7.reuse ;  /* 0x0000000705337220 */ /* 0x0c0fe20000410000 */
[----:B------:R-:W-:Y:S02]  /*f290*/  HADD2.F32 R52, -RZ, R52.H0_H0 ;  /* 0x20000034ff347230 */ /* 0x000fe40000004100 */
[-C--:B------:R-:W-:Y:S01]  /*f2a0*/  FMUL.FTZ R56, R5, R6.reuse ;  /* 0x0000000605387220 */ /* 0x080fe20000410000 */
[--C-:B------:R-:W-:Y:S02]  /*f2b0*/  HADD2.F32 R4, -RZ, R37.reuse.H1_H1 ;  /* 0x30000025ff047230 */ /* 0x100fe40000004100 */
[C---:B------:R-:W-:Y:S01]  /*f2c0*/  FFMA.FTZ R51, R44.reuse, R6, -R51 ;  /* 0x000000062c337223 */ /* 0x040fe20000010833 */
[----:B------:R-:W-:Y:S02]  /*f2d0*/  HADD2.F32 R37, -RZ, R37.H0_H0 ;  /* 0x20000025ff257230 */ /* 0x000fe40000004100 */
[----:B------:R-:W-:Y:S01]  /*f2e0*/  FFMA.FTZ R56, R44, R7, R56 ;  /* 0x000000072c387223 */ /* 0x000fe20000010038 */
[----:B------:R-:W-:Y:S01]  /*f2f0*/  F2FP.SATFINITE.E4M3.F32.PACK_AB_MERGE_C R7, R62, R59, RZ ;  /* 0x0000003b3e07723e */ /* 0x000fe200048070ff */
[C---:B------:R-:W-:Y:S01]  /*f300*/  FMUL.FTZ R50, R4.reuse, R52 ;  /* 0x0000003404327220 */ /* 0x040fe20000410000 */
[----:B------:R-:W-:Y:S01]  /*f310*/  FMUL.FTZ R47, R4, R48 ;  /* 0x00000030042f7220 */ /* 0x000fe20000410000 */
[----:B------:R-:W-:-:S02]  /*f320*/  F2FP.SATFINITE.E4M3.F32.PACK_AB_MERGE_C R4, R49, R54, RZ ;  /* 0x000000363104723e */ /* 0x000fc400048070ff */
[C---:B------:R-:W-:Y:S01]  /*f330*/  FFMA.FTZ R5, R37.reuse, R48, -R50 ;  /* 0x0000003025057223 */ /* 0x040fe20000010832 */
[----:B------:R-:W-:Y:S01]  /*f340*/  FFMA.FTZ R52, R37, R52, R47 ;  /* 0x0000003425347223 */ /* 0x000fe2000001002f */
[----:B------:R-:W-:Y:S02]  /*f350*/  F2FP.SATFINITE.E4M3.F32.PACK_AB_MERGE_C R51, R56, R51, RZ ;  /* 0x000000333833723e */ /* 0x000fe400048070ff */
[----:B------:R-:W-:Y:S02]  /*f360*/  F2FP.SATFINITE.E4M3.F32.PACK_AB_MERGE_C R6, R58, R55, R0 ;  /* 0x000000373a06723e */ /* 0x000fe40004807000 */
[----:B------:R-:W-:Y:S02]  /*f370*/  F2FP.SATFINITE.E4M3.F32.PACK_AB_MERGE_C R7, R60, R53, R7 ;  /* 0x000000353c07723e */ /* 0x000fe40004807007 */
[----:B------:R-:W-:Y:S02]  /*f380*/  F2FP.SATFINITE.E4M3.F32.PACK_AB_MERGE_C R4, R46, R45, R4 ;  /* 0x0000002d2e04723e */ /* 0x000fe40004807004 */
[----:B------:R-:W-:-:S05]  /*f390*/  F2FP.SATFINITE.E4M3.F32.PACK_AB_MERGE_C R5, R52, R5, R51 ;  /* 0x000000053405723e */ /* 0x000fca0004807033 */
[----:B------:R0:W-:Y:S02]  /*f3a0*/  STS.128 [R61+0x20400], R4 ;  /* 0x020400043d007388 */ /* 0x0001e40000000c00 */
.L_x_3197:
[----:B------:R-:W-:Y:S05]  /*f3b0*/  BSYNC B2 ;  /* 0x0000000000027941 */ /* 0x000fea0003800000 */
.L_x_3196:
[----:B------:R-:W-:Y:S05]  /*f3c0*/  @P1 BRA `(.L_x_3195) ;  /* 0x0000000400e81947 */ /* 0x000fea0003800000 */
[----:B0----5:R-:W0:Y:S01]  /*f3d0*/  LDS.128 R4, [R61+0x24400] ;  /* 0x024400003d047984 */ /* 0x021e220000000c00 */
[----:B------:R-:W-:Y:S02]  /*f3e0*/  SHF.R.U32.HI R44, RZ, 0x8, R41 ;  /* 0x00000008ff2c7819 */ /* 0x000fe40000011629 */
[----:B---3--:R-:W-:Y:S02]  /*f3f0*/  SHF.R.U32.HI R48, RZ, 0x8, R43 ;  /* 0x00000008ff307819 */ /* 0x008fe4000001162b */
[----:B------:R-:W-:Y:S02]  /*f400*/  LOP3.LUT R45, R41, 0xff, RZ, 0xc0, !PT ;  /* 0x000000ff292d7812 */ /* 0x000fe400078ec0ff */
[----:B------:R-:W-:Y:S02]  /*f410*/  LOP3.LUT R49, R43, 0xff, RZ, 0xc0, !PT ;  /* 0x000000ff2b317812 */ /* 0x000fe400078ec0ff */
[----:B------:R-:W-:Y:S02]  /*f420*/  LOP3.LUT R44, R44, 0xff, RZ, 0xc0, !PT ;  /* 0x000000ff2c2c7812 */ /* 0x000fe400078ec0ff */
[----:B------:R-:W-:-:S02]  /*f430*/  LOP3.LUT R48, R48, 0xff, RZ, 0xc0, !PT ;  /* 0x000000ff30307812 */ /* 0x000fc400078ec0ff */
[----:B------:R-:W-:Y:S02]  /*f440*/  SHF.R.U32.HI R0, RZ, 0x8, R40 ;  /* 0x00000008ff007819 */ /* 0x000fe40000011628 */
[----:B------:R-:W-:Y:S02]  /*f450*/  PRMT R45, R44, 0x7604, R45 ;  /* 0x000076042c2d7816 */ /* 0x000fe4000000002d */
[----:B------:R-:W-:Y:S02]  /*f460*/  PRMT R49, R48, 0x7604, R49 ;  /* 0x0000760430317816 */ /* 0x000fe40000000031 */
[----:B------:R-:W-:Y:S02]  /*f470*/  SHF.R.U32.HI R44, RZ, 0x10, R41 ;  /* 0x00000010ff2c7819 */ /* 0x000fe40000011629 */
[----:B------:R-:W-:Y:S02]  /*f480*/  SHF.R.U32.HI R48, RZ, 0x10, R43 ;  /* 0x00000010ff307819 */ /* 0x000fe4000001162b */
[----:B--2---:R-:W-:-:S02]  /*f490*/  LOP3.LUT R37, R40, 0xff, RZ, 0xc0, !PT ;  /* 0x000000ff28257812 */ /* 0x004fc400078ec0ff */
[----:B------:R-:W-:Y:S02]  /*f4a0*/  LOP3.LUT R0, R0, 0xff, RZ, 0xc0, !PT ;  /* 0x000000ff00007812 */ /* 0x000fe400078ec0ff */
[----:B------:R-:W-:Y:S02]  /*f4b0*/  SHF.R.U32.HI R46, RZ, 0x8, R42 ;  /* 0x00000008ff2e7819 */ /* 0x000fe4000001162a */
[----:B------:R-:W-:Y:S02]  /*f4c0*/  LOP3.LUT R44, R44, 0xff, RZ, 0xc0, !PT ;  /* 0x000000ff2c2c7812 */ /* 0x000fe400078ec0ff */
[----:B------:R-:W-:Y:S02]  /*f4d0*/  LOP3.LUT R48, R48, 0xff, RZ, 0xc0, !PT ;  /* 0x000000ff30307812 */ /* 0x000fe400078ec0ff */
[----:B------:R-:W-:Y:S02]  /*f4e0*/  PRMT R37, R0, 0x7604, R37 ;  /* 0x0000760400257816 */ /* 0x000fe40000000025 */
[----:B------:R-:W-:-:S02]  /*f4f0*/  LOP3.LUT R47, R42, 0xff, RZ, 0xc0, !PT ;  /* 0x000000ff2a2f7812 */ /* 0x000fc400078ec0ff */
[----:B------:R-:W-:Y:S02]  /*f500*/  LOP3.LUT R46, R46, 0xff, RZ, 0xc0, !PT ;  /* 0x000000ff2e2e7812 */ /* 0x000fe400078ec0ff */
[----:B------:R-:W-:Y:S02]  /*f510*/  SHF.R.U32.HI R0, RZ, 0x10, R40 ;  /* 0x00000010ff007819 */ /* 0x000fe40000011628 */
[----:B------:R-:W-:Y:S02]  /*f520*/  PRMT R45, R44, 0x7054, R45 ;  /* 0x000070542c2d7816 */ /* 0x000fe4000000002d */
[----:B------:R-:W-:Y:S02]  /*f530*/  PRMT R49, R48, 0x7054, R49 ;  /* 0x0000705430317816 */ /* 0x000fe40000000031 */
[----:B------:R-:W-:Y:S02]  /*f540*/  PRMT R47, R46, 0x7604, R47 ;  /* 0x000076042e2f7816 */ /* 0x000fe4000000002f */
[----:B------:R-:W-:-:S02]  /*f550*/  LOP3.LUT R0, R0, 0xff, RZ, 0xc0, !PT ;  /* 0x000000ff00007812 */ /* 0x000fc400078ec0ff */
[----:B------:R-:W-:Y:S02]  /*f560*/  SHF.R.U32.HI R46, RZ, 0x10, R42 ;  /* 0x00000010ff2e7819 */ /* 0x000fe4000001162a */
[----:B------:R-:W-:Y:S02]  /*f570*/  LOP3.LUT R49, R49, 0xff000000, R43, 0xf8, !PT ;  /* 0xff00000031317812 */ /* 0x000fe400078ef82b */
[----:B------:R-:W-:Y:S02]  /*f580*/  LOP3.LUT R45, R45, 0xff000000, R41, 0xf8, !PT ;  /* 0xff0000002d2d7812 */ /* 0x000fe400078ef829 */
[----:B------:R-:W-:Y:S02]  /*f590*/  PRMT R37, R0, 0x7054, R37 ;  /* 0x0000705400257816 */ /* 0x000fe40000000025 */
[----:B------:R-:W-:Y:S02]  /*f5a0*/  LOP3.LUT R46, R46, 0xff, RZ, 0xc0, !PT ;  /* 0x000000ff2e2e7812 */ /* 0x000fe400078ec0ff */
[----:B0-----:R-:W-:-:S02]  /*f5b0*/  F2FP.F16.E4M3.UNPACK_B R0, R6.H1 ;  /* 0x00000006ff00723e */ /* 0x001fc400030006ff */
[----:B------:R-:W-:Y:S02]  /*f5c0*/  F2FP.F16.E4M3.UNPACK_B R48, R49 ;  /* 0x00000031ff30723e */ /* 0x000fe400020006ff */
[----:B------:R-:W-:Y:S02]  /*f5d0*/  F2FP.F16.E4M3.UNPACK_B R43, R45 ;  /* 0x0000002dff2b723e */ /* 0x000fe400020006ff */
[----:B------:R-:W-:Y:S01]  /*f5e0*/  PRMT R47, R46, 0x7054, R47 ;  /* 0x000070542e2f7816 */ /* 0x000fe2000000002f */
[----:B------:R-:W-:Y:S01]  /*f5f0*/  HADD2.F32 R50, -RZ, R48.H1_H1 ;  /* 0x30000030ff327230 */ /* 0x000fe20000004100 */
[----:B------:R-:W-:Y:S01]  /*f600*/  LOP3.LUT R44, R37, 0xff000000, R40, 0xf8, !PT ;  /* 0xff000000252c7812 */ /* 0x000fe200078ef828 */
[--C-:B------:R-:W-:Y:S01]  /*f610*/  HADD2.F32 R37, -RZ, R0.reuse.H1_H1 ;  /* 0x30000000ff257230 */ /* 0x100fe20000004100 */
[----:B------:R-:W-:Y:S01]  /*f620*/  F2FP.F16.E4M3.UNPACK_B R6, R6 ;  /* 0x00000006ff06723e */ /* 0x000fe200020006ff */
[--C-:B------:R-:W-:Y:S01]  /*f630*/  HADD2.F32 R46, -RZ, R43.reuse.H1_H1 ;  /* 0x3000002bff2e7230 */ /* 0x100fe20000004100 */
[----:B------:R-:W-:Y:S01]  /*f640*/  LOP3.LUT R47, R47, 0xff000000, R42, 0xf8, !PT ;  /* 0xff0000002f2f7812 */ /* 0x000fe200078ef82a */
[----:B------:R-:W-:Y:S01]  /*f650*/  HADD2.F32 R40, -RZ, R0.H0_H0 ;  /* 0x20000000ff287230 */ /* 0x000fe20000004100 */
[-C--:B------:R-:W-:Y:S01]  /*f660*/  F2FP.F16.E4M3.UNPACK_B R41, R7.reuse ;  /* 0x00000007ff29723e */ /* 0x080fe200020006ff */
[C---:B-1----:R-:W-:Y:S01]  /*f670*/  FMUL.FTZ R51, R37.reuse, R50 ;  /* 0x0000003225337220 */ /* 0x042fe20000410000 */
        /* <DEDUP_REMOVED lines=20> */
[----:B------:R-:W-:-:S02]  /*f7c0*/  HADD2.F32 R49, -RZ, R49.H1_H1 ;  /* 0x30000031ff317230 */ /* 0x000fc40000004100 */
[C---:B------:R-:W-:Y:S01]  /*f7d0*/  FMUL.FTZ R50, R5.reuse, R46 ;  /* 0x0000002e05327220 */ /* 0x040fe20000410000 */
[--C-:B------:R-:W-:Y:S02]  /*f7e0*/  HADD2.F32 R6, -RZ, R42.reuse.H1_H1 ;  /* 0x3000002aff067230 */ /* 0x100fe40000004100 */
[----:B------:R-:W-:Y:S01]  /*f7f0*/  FMUL.FTZ R54, R5, R40 ;  /* 0x0000002805367220 */ /* 0x000fe20000410000 */
[----:B------:R-:W-:Y:S01]  /*f800*/  HADD2.F32 R41, -RZ, R41.H0_H0 ;  /* 0x20000029ff297230 */ /* 0x000fe20000004100 */
[----:B------:R-:W-:Y:S01]  /*f810*/  F2FP.F16.E4M3.UNPACK_B R5, R47 ;  /* 0x0000002fff05723e */ /* 0x000fe200020006ff */
[----:B------:R-:W-:Y:S02]  /*f820*/  HADD2.F32 R45, -RZ, R45.H1_H1 ;  /* 0x3000002dff2d7230 */ /* 0x000fe40000004100 */
[C---:B------:R-:W-:Y:S01]  /*f830*/  FMUL.FTZ R43, R6.reuse, R49 ;  /* 0x00000031062b7220 */ /* 0x040fe20000410000 */
[----:B------:R-:W-:Y:S01]  /*f840*/  HADD2.F32 R42, -RZ, R42.H0_H0 ;  /* 0x2000002aff2a7230 */ /* 0x000fe20000004100 */
[----:B------:R-:W-:Y:S01]  /*f850*/  F2FP.F16.E4M3.UNPACK_B R4, R4.H1 ;  /* 0x00000004ff04723e */ /* 0x000fe200030006ff */
[C---:B------:R-:W-:Y:S01]  /*f860*/  FFMA.FTZ R50, R41.reuse, R40, -R50 ;  /* 0x0000002829327223 */ /* 0x040fe20000010832 */
[----:B------:R-:W-:Y:S01]  /*f870*/  FFMA.FTZ R53, R41, R46, R54 ;  /* 0x0000002e29357223 */ /* 0x000fe20000010036 */
[-C--:B------:R-:W-:Y:S01]  /*f880*/  FMUL.FTZ R41, R6, R45.reuse ;  /* 0x0000002d06297220 */ /* 0x080fe20000410000 */
[----:B------:R-:W-:Y:S01]  /*f890*/  F2FP.F16.E4M3.UNPACK_B R40, R44 ;  /* 0x0000002cff28723e */ /* 0x000fe200020006ff */
[----:B------:R-:W-:Y:S01]  /*f8a0*/  FFMA.FTZ R54, R42, R45, -R43 ;  /* 0x0000002d2a367223 */ /* 0x000fe2000001082b */
[----:B------:R-:W-:-:S02]  /*f8b0*/  HADD2.F32 R45, -RZ, R5.H1_H1 ;  /* 0x30000005ff2d7230 */ /* 0x000fc40000004100 */
[----:B------:R-:W-:Y:S01]  /*f8c0*/  FFMA.FTZ R57, R42, R49, R41 ;  /* 0x000000312a397223 */ /* 0x000fe20000010029 */
[----:B------:R-:W-:Y:S01]  /*f8d0*/  HADD2.F32 R43, -RZ, R5.H0_H0 ;  /* 0x20000005ff2b7230 */ /* 0x000fe20000004100 */
[----:B------:R-:W-:Y:S01]  /*f8e0*/  F2FP.F16.E4M3.UNPACK_B R44, R44.H1 ;  /* 0x0000002cff2c723e */ /* 0x000fe200030006ff */
[--C-:B------:R-:W-:Y:S01]  /*f8f0*/  HADD2.F32 R6, -RZ, R4.reuse.H1_H1 ;  /* 0x30000004ff067230 */ /* 0x100fe20000004100 */
[----:B------:R-:W-:Y:S01]  /*f900*/  F2FP.F16.E4M3.UNPACK_B R47, R47.H1 ;  /* 0x0000002fff2f723e */ /* 0x000fe200030006ff */
[----:B------:R-:W-:Y:S02]  /*f910*/  HADD2.F32 R5, -RZ, R4.H0_H0 ;  /* 0x20000004ff057230 */ /* 0x000fe40000004100 */
[----:B------:R-:W-:Y:S02]  /*f920*/  HADD2.F32 R4, -RZ, R0.H1_H1 ;  /* 0x30000000ff047230 */ /* 0x000fe40000004100 */
[----:B------:R-:W-:Y:S01]  /*f930*/  FMUL.FTZ R46, R6, R45 ;  /* 0x0000002d062e7220 */ /* 0x000fe20000410000 */
[----:B------:R-:W-:-:S02]  /*f940*/  HADD2.F32 R42, -RZ, R40.H1_H1 ;  /* 0x30000028ff2a7230 */ /* 0x000fc40000004100 */
[----:B------:R-:W-:Y:S02]  /*f950*/  HADD2.F32 R41, -RZ, R40.H0_H0 ;  /* 0x20000028ff297230 */ /* 0x000fe40000004100 */
[----:B------:R-:W-:Y:S01]  /*f960*/  FMUL.FTZ R49, R4, R43 ;  /* 0x0000002b04317220 */ /* 0x000fe20000410000 */
[----:B------:R-:W-:Y:S02]  /*f970*/  HADD2.F32 R0, -RZ, R0.H0_H0 ;  /* 0x20000000ff007230 */ /* 0x000fe40000004100 */
[-C--:B------:R-:W-:Y:S01]  /*f980*/  FMUL.FTZ R6, R6, R42.reuse ;  /* 0x0000002a06067220 */ /* 0x080fe20000410000 */
[C---:B------:R-:W-:Y:S01]  /*f990*/  FFMA.FTZ R46, R5.reuse, R42, -R46 ;  /* 0x0000002a052e7223 */ /* 0x040fe2000001082e */
[----:B------:R-:W-:Y:S02]  /*f9a0*/  FMUL.FTZ R4, R4, R41 ;  /* 0x0000002904047220 */ /* 0x000fe40000410000 */
[----:B------:R-:W-:Y:S01]  /*f9b0*/  FFMA.FTZ R45, R5, R45, R6 ;  /* 0x0000002d052d7223 */ /* 0x000fe20000010006 */
[----:B------:R-:W-:-:S02]  /*f9c0*/  HADD2.F32 R5, -RZ, R44.H1_H1 ;  /* 0x3000002cff057230 */ /* 0x000fc40000004100 */
[C---:B------:R-:W-:Y:S01]  /*f9d0*/  FFMA.FTZ R40, R0.reuse, R43, R4 ;  /* 0x0000002b00287223 */ /* 0x040fe20000010004 */
[----:B------:R-:W-:Y:S02]  /*f9e0*/  HADD2.F32 R4, -RZ, R37.H1_H1 ;  /* 0x30000025ff047230 */ /* 0x000fe40000004100 */
[----:B------:R-:W-:Y:S01]  /*f9f0*/  FFMA.FTZ R49, R0, R41, -R49 ;  /* 0x0000002900317223 */ /* 0x000fe20000010831 */
[--C-:B------:R-:W-:Y:S02]  /*fa00*/  HADD2.F32 R6, -RZ, R47.reuse.H1_H1 ;  /* 0x3000002fff067230 */ /* 0x100fe40000004100 */
[----:B------:R-:W-:Y:S02]  /*fa10*/  HADD2.F32 R47, -RZ, R47.H0_H0 ;  /* 0x2000002fff2f7230 */ /* 0x000fe40000004100 */
[C---:B------:R-:W-:Y:S01]  /*fa20*/  FMUL.FTZ R41, R4.reuse, R5 ;  /* 0x0000000504297220 */ /* 0x040fe20000410000 */
[----:B------:R-:W-:Y:S02]  /*fa30*/  HADD2.F32 R0, -RZ, R7.H1_H1 ;  /* 0x30000007ff007230 */ /* 0x000fe40000004100 */
[----:B------:R-:W-:Y:S01]  /*fa40*/  FMUL.FTZ R42, R4, R6 ;  /* 0x00000006042a7220 */ /* 0x000fe20000410000 */
[----:B------:R-:W-:-:S02]  /*fa50*/  HADD2.F32 R44, -RZ, R44.H0_H0 ;  /* 0x2000002cff2c7230 */ /* 0x000fc40000004100 */
        /* <DEDUP_REMOVED lines=17> */
.L_x_3195:
[----:B------:R-:W-:Y:S05]  /*fb70*/  BSYNC B1 ;  /* 0x0000000000017941 */ /* 0x000fea0003800000 */
.L_x_3194:
[----:B------:R-:W-:Y:S01]  /*fb80*/  VIADD R0, R220, 0x20 ;  /* 0x00000020dc007836 */ /* 0x000fe20000000000 */
[----:B------:R-:W-:Y:S04]  /*fb90*/  BSSY B1, `(.L_x_3198) ;  /* 0x00000fb000017945 */ /* 0x000fe80003800000 */
[----:B------:R-:W-:-:S13]  /*fba0*/  ISETP.GE.AND P0, PT, R0, R3, PT ;  /* 0x000000030000720c */ /* 0x000fda0003f06270 */
[----:B------:R-:W-:Y:S05]  /*fbb0*/  @P0 BRA `(.L_x_3199) ;  /* 0x0000000c00e00947 */ /* 0x000fea0003800000 */
[----:B------:R0:W5:Y:S01]  /*fbc0*/  LDL R53, [R1+0x58] ;  /* 0x0000580001357983 */ /* 0x0001620000100800 */
[----:B------:R-:W1:Y:S01]  /*fbd0*/  LDC R0, c[0x0][0x3f4] ;  /* 0x0000fd00ff007b82 */ /* 0x000e620000000800 */
[----:B------:R-:W-:Y:S01]  /*fbe0*/  BSSY B2, `(.L_x_3200) ;  /* 0x000007e000027945 */ /* 0x000fe20003800000 */
[-C--:B-1----:R-:W-:Y:S02]  /*fbf0*/  ISETP.GE.AND P0, PT, R18, R0.reuse, PT ;  /* 0x000000001200720c */ /* 0x082fe40003f06270 */
[----:B------:R-:W-:-:S11]  /*fc00*/  ISETP.GE.AND P1, PT, R219, R0, PT ;  /* 0x00000000db00720c */ /* 0x000fd60003f26270 */
[----:B0-----:R-:W-:Y:S05]  /*fc10*/  @P0 BRA `(.L_x_3201) ;  /* 0x0000000400e80947 */ /* 0x001fea0003800000 */
[----:B----45:R-:W0:Y:S01]  /*fc20*/  LDS.128 R4, [R53+0x21400] ;  /* 0x0214000035047984 */ /* 0x030e220000000c00 */
[----:B------:R-:W-:Y:S02]  /*fc30*/  SHF.R.U32.HI R40, RZ, 0x8, R35 ;  /* 0x00000008ff287819 */ /* 0x000fe40000011623 */
[----:B------:R-:W-:Y:S02]  /*fc40*/  SHF.R.U32.HI R44, RZ, 0x8, R39 ;  /* 0x00000008ff2c7819 */ /* 0x000fe40000011627 */
        /* <DEDUP_REMOVED lines=29> */
[----:B------:R-:W-:Y:S01]  /*fe20*/  F2FP.F16.E4M3.UNPACK_B R39, R41 ;  /* 0x00000029ff27723e */ /* 0x000fe200020006ff */
[----:B------:R-:W-:Y:S01]  /*fe30*/  HADD2.F32 R35, -RZ, R0.H0_H0 ;  /* 0x20000000ff237230 */ /* 0x000fe20000004100 */
[----:B------:R-:W-:Y:S01]  /*fe40*/  PRMT R43, R42, 0x7054, R43 ;  /* 0x000070542a2b7816 */ /* 0x000fe2000000002b */
[----:B------:R-:W-:Y:S01]  /*fe50*/  HADD2.F32 R46, -RZ, R44.H1_H1 ;  /* 0x3000002cff2e7230 */ /* 0x000fe20000004100 */
[----:B------:R-:W-:Y:S01]  /*fe60*/  LOP3.LUT R40, R37, 0xff000000, R34, 0xf8, !PT ;  /* 0xff00000025287812 */ /* 0x000fe200078ef822 */
[----:B------:R-:W-:Y:S01]  /*fe70*/  HADD2.F32 R34, -RZ, R0.H1_H1 ;  /* 0x30000000ff227230 */ /* 0x000fe20000004100 */
[----:B------:R-:W-:Y:S01]  /*fe80*/  F2FP.F16.E4M3.UNPACK_B R6, R6 ;  /* 0x00000006ff06723e */ /* 0x000fe200020006ff */
[--C-:B------:R-:W-:Y:S01]  /*fe90*/  HADD2.F32 R42, -RZ, R39.reuse.H1_H1 ;  /* 0x30000027ff2a7230 */ /* 0x100fe20000004100 */
[----:B------:R-:W-:Y:S01]  /*fea0*/  LOP3.LUT R43, R43, 0xff000000, R38, 0xf8, !PT ;  /* 0xff0000002b2b7812 */ /* 0x000fe200078ef826 */
[----:B------:R-:W-:Y:S01]  /*feb0*/  HADD2.F32 R44, -RZ, R44.H0_H0 ;  /* 0x2000002cff2c7230 */ /* 0x000fe20000004100 */
[-C--:B------:R-:W-:Y:S01]  /*fec0*/  F2FP.F16.E4M3.UNPACK_B R37, R7.reuse ;  /* 0x00000007ff25723e */ /* 0x080fe200020006ff */
[C---:B---3--:R-:W-:Y:S01]  /*fed0*/  FMUL.FTZ R48, R34.reuse, R46 ;  /* 0x0000002e22307220 */ /* 0x048fe20000410000 */
        /* <DEDUP_REMOVED lines=24> */
[----:B------:R-:W-:Y:S01]  /*10060*/  F2FP.F16.E4M3.UNPACK_B R4, R4.H1 ;  /* 0x00000004ff04723e */ /* 0x000fe200030006ff */
[----:B------:R-:W-:-:S02]  /*10070*/  HADD2.F32 R41, -RZ, R41.H1_H1 ;  /* 0x30000029ff297230 */ /* 0x000fc40000004100 */
[C---:B------:R-:W-:Y:S01]  /*10080*/  FMUL.FTZ R35, R6.reuse, R45 ;  /* 0x0000002d06237220 */ /* 0x040fe20000410000 */
[----:B------:R-:W-:Y:S01]  /*10090*/  HADD2.F32 R38, -RZ, R38.H0_H0 ;  /* 0x20000026ff267230 */ /* 0x000fe20000004100 */
[----:B------:R-:W-:Y:S01]  /*100a0*/  F2FP.F16.E4M3.UNPACK_B R5, R43 ;  /* 0x0000002bff05723e */ /* 0x000fe200020006ff */
[C---:B------:R-:W-:Y:S01]  /*100b0*/  FFMA.FTZ R49, R37.reuse, R46, R52 ;  /* 0x0000002e25317223 */ /* 0x040fe20000010034 */
[----:B------:R-:W-:Y:S01]  /*100c0*/  FFMA.FTZ R50, R37, R42, -R50 ;  /* 0x0000002a25327223 */ /* 0x000fe20000010832 */
[-C--:B------:R-:W-:Y:S01]  /*100d0*/  FMUL.FTZ R37, R6, R41.reuse ;  /* 0x0000002906257220 */ /* 0x080fe20000410000 */
[C---:B------:R-:W-:Y:S01]  /*100e0*/  FFMA.FTZ R46, R38.reuse, R41, -R35 ;  /* 0x00000029262e7223 */ /* 0x040fe20000010823 */
[-C--:B------:R-:W-:Y:S01]  /*100f0*/  F2FP.F16.E4M3.UNPACK_B R35, R40.reuse ;  /* 0x00000028ff23723e */ /* 0x080fe200020006ff */
[----:B------:R-:W-:Y:S02]  /*10100*/  HADD2.F32 R6, -RZ, R4.H1_H1 ;  /* 0x30000004ff067230 */ /* 0x000fe40000004100 */
[----:B------:R-:W-:Y:S01]  /*10110*/  FFMA.FTZ R45, R38, R45, R37 ;  /* 0x0000002d262d7223 */ /* 0x000fe20000010025 */
[--C-:B------:R-:W-:Y:S01]  /*10120*/  HADD2.F32 R41, -RZ, R5.reuse.H1_H1 ;  /* 0x30000005ff297230 */ /* 0x100fe20000004100 */
[----:B------:R-:W-:Y:S01]  /*10130*/  F2FP.F16.E4M3.UNPACK_B R40, R40.H1 ;  /* 0x00000028ff28723e */ /* 0x000fe200030006ff */
[----:B------:R-:W-:Y:S01]  /*10140*/  HADD2.F32 R39, -RZ, R5.H0_H0 ;  /* 0x20000005ff277230 */ /* 0x000fe20000004100 */
[----:B------:R-:W-:Y:S01]  /*10150*/  F2FP.F16.E4M3.UNPACK_B R43, R43.H1 ;  /* 0x0000002bff2b723e */ /* 0x000fe200030006ff */
[----:B------:R-:W-:-:S02]  /*10160*/  HADD2.F32 R37, -RZ, R35.H1_H1 ;  /* 0x30000023ff257230 */ /* 0x000fc40000004100 */
[C---:B------:R-:W-:Y:S01]  /*10170*/  FMUL.FTZ R38, R6.reuse, R41 ;  /* 0x0000002906267220 */ /* 0x040fe20000410000 */
[----:B------:R-:W-:Y:S01]  /*10180*/  HADD2.F32 R5, -RZ, R4.H0_H0 ;  /* 0x20000004ff057230 */ /* 0x000fe20000004100 */
[----:B------:R-:W-:Y:S01]  /*10190*/  F2FP.SATFINITE.E4M3.F32.PACK_AB_MERGE_C R48, R51, R48, RZ ;  /* 0x000000303330723e */ /* 0x000fe200048070ff */
[--C-:B------:R-:W-:Y:S02]  /*101a0*/  HADD2.F32 R4, -RZ, R0.reuse.H1_H1 ;  /* 0x30000000ff047230 */ /* 0x100fe40000004100 */
[-C--:B------:R-:W-:Y:S01]  /*101b0*/  FMUL.FTZ R42, R6, R37.reuse ;  /* 0x00000025062a7220 */ /* 0x080fe20000410000 */
[----:B------:R-:W-:Y:S02]  /*101c0*/  HADD2.F32 R35, -RZ, R35.H0_H0 ;  /* 0x20000023ff237230 */ /* 0x000fe40000004100 */
[C---:B------:R-:W-:Y:S01]  /*101d0*/  FFMA.FTZ R6, R5.reuse, R37, -R38 ;  /* 0x0000002505067223 */ /* 0x040fe20000010826 */
[----:B------:R-:W-:Y:S02]  /*101e0*/  HADD2.F32 R0, -RZ, R0.H0_H0 ;  /* 0x20000000ff007230 */ /* 0x000fe40000004100 */
[C---:B------:R-:W-:Y:S01]  /*101f0*/  FMUL.FTZ R37, R4.reuse, R39 ;  /* 0x0000002704257220 */ /* 0x040fe20000410000 */
[----:B------:R-:W-:Y:S01]  /*10200*/  FFMA.FTZ R41, R5, R41, R42 ;  /* 0x0000002905297223 */ /* 0x000fe2000001002a */
[----:B------:R-:W-:Y:S01]  /*10210*/  FMUL.FTZ R4, R4, R35 ;  /* 0x0000002304047220 */ /* 0x000fe20000410000 */
[----:B------:R-:W-:-:S02]  /*10220*/  HADD2.F32 R5, -RZ, R40.H1_H1 ;  /* 0x30000028ff057230 */ /* 0x000fc40000004100 */
[C---:B------:R-:W-:Y:S01]  /*10230*/  FFMA.FTZ R37, R0.reuse, R35, -R37 ;  /* 0x0000002300257223 */ /* 0x040fe20000010825 */
[--C-:B------:R-:W-:Y:S02]  /*10240*/  HADD2.F32 R35, -RZ, R43.reuse.H1_H1 ;  /* 0x3000002bff237230 */ /* 0x100fe40000004100 */
[----:B------:R-:W-:Y:S01]  /*10250*/  FFMA.FTZ R38, R0, R39, R4 ;  /* 0x0000002700267223 */ /* 0x000fe20000010004 */
[----:B------:R-:W-:Y:S02]  /*10260*/  HADD2.F32 R4, -RZ, R34.H1_H1 ;  /* 0x30000022ff047230 */ /* 0x000fe40000004100 */
[----:B------:R-:W-:Y:S02]  /*10270*/  HADD2.F32 R43, -RZ, R43.H0_H0 ;  /* 0x2000002bff2b7230 */ /* 0x000fe40000004100 */
[----:B------:R-:W-:Y:S02]  /*10280*/  HADD2.F32 R0, -RZ, R7.H1_H1 ;  /* 0x30000007ff007230 */ /* 0x000fe40000004100 */
[----:B------:R-:W-:Y:S01]  /*10290*/  FMUL.FTZ R39, R4, R35 ;  /* 0x0000002304277220 */ /* 0x000fe20000410000 */
[----:B------:R-:W-:-:S02]  /*102a0*/  HADD2.F32 R40, -RZ, R40.H0_H0 ;  /* 0x20000028ff287230 */ /* 0x000fc40000004100 */
        /* <DEDUP_REMOVED lines=17> */
.L_x_3201:
[----:B------:R-:W-:Y:S05]  /*103c0*/  BSYNC B2 ;  /* 0x0000000000027941 */ /* 0x000fea0003800000 */
.L_x_3200:
[----:B------:R-:W-:Y:S05]  /*103d0*/  @P1 BRA `(.L_x_3199) ;  /* 0x0000000400d81947 */ /* 0x000fea0003800000 */
[----:B0---45:R-:W0:Y:S01]  /*103e0*/  LDS.128 R4, [R53+0x25400] ;  /* 0x0254000035047984 */ /* 0x031e220000000c00 */
[----:B------:R-:W-:Y:S02]  /*103f0*/  SHF.R.U32.HI R34, RZ, 0x8, R30 ;  /* 0x00000008ff227819 */ /* 0x000fe4000001161e */
[----:B------:R-:W-:Y:S02]  /*10400*/  SHF.R.U32.HI R38, RZ, 0x8, R31 ;  /* 0x00000008ff267819 */ /* 0x000fe4000001161f */
[----:B------:R-:W-:Y:S02]  /*10410*/  LOP3.LUT R35, R34, 0xff, RZ, 0xc0, !PT ;  /* 0x000000ff22237812 */ /* 0x000fe400078ec0ff */
[----:B--2---:R-:W-:Y:S02]  /*10420*/  LOP3.LUT R37, R31, 0xff, RZ, 0xc0, !PT ;  /* 0x000000ff1f257812 */ /* 0x004fe400078ec0ff */
[----:B------:R-:W-:Y:S02]  /*10430*/  LOP3.LUT R34, R38, 0xff, RZ, 0xc0, !PT ;  /* 0x000000ff26227812 */ /* 0x000fe400078ec0ff */
[----:B------:R-:W-:-:S02]  /*10440*/  SHF.R.U32.HI R41, RZ, 0x8, R33 ;  /* 0x00000008ff297819 */ /* 0x000fc40000011621 */
[----:B------:R-:W-:Y:S02]  /*10450*/  PRMT R34, R34, 0x7604, R37 ;  /* 0x0000760422227816 */ /* 0x000fe40000000025 */
[----:B------:R-:W-:Y:S02]  /*10460*/  SHF.R.U32.HI R42, RZ, 0x10, R31 ;  /* 0x00000010ff2a7819 */ /* 0x000fe4000001161f */
[----:B------:R-:W-:Y:S02]  /*10470*/  SHF.R.U32.HI R37, RZ, 0x8, R32 ;  /* 0x00000008ff257819 */ /* 0x000fe40000011620 */
[----:B------:R-:W-:Y:S02]  /*10480*/  LOP3.LUT R38, R33, 0xff, RZ, 0xc0, !PT ;  /* 0x000000ff21267812 */ /* 0x000fe400078ec0ff */
[----:B------:R-:W-:Y:S02]  /*10490*/  LOP3.LUT R41, R41, 0xff, RZ, 0xc0, !PT ;  /* 0x000000ff29297812 */ /* 0x000fe400078ec0ff */
[----:B------:R-:W-:-:S02]  /*104a0*/  SHF.R.U32.HI R40, RZ, 0x10, R33 ;  /* 0x00000010ff287819 */ /* 0x000fc40000011621 */
[----:B------:R-:W-:Y:S01]  /*104b0*/  LOP3.LUT R39, R37, 0xff, RZ, 0xc0, !PT ;  /* 0x000000ff25277812 */ /* 0x000fe200078ec0ff */
[----:B------:R-:W-:Y:S01]  /*104c0*/  IMAD.U32 R37, R42, 0x10000, RZ ;  /* 0x000100002a257824 */ /* 0x000fe200078e00ff */
[----:B------:R-:W-:Y:S01]  /*104d0*/  PRMT R38, R41, 0x7604, R38 ;  /* 0x0000760429267816 */ /* 0x000fe20000000026 */
[----:B------:R-:W-:Y:S01]  /*104e0*/  IMAD.U32 R41, R40, 0x10000, RZ ;  /* 0x0001000028297824 */ /* 0x000fe200078e00ff */
[----:B------:R-:W-:Y:S02]  /*104f0*/  LOP3.LUT R0, R30, 0xff, RZ, 0xc0, !PT ;  /* 0x000000ff1e007812 */ /* 0x000fe400078ec0ff */
[----:B------:R-:W-:Y:S02]  /*10500*/  LOP3.LUT R37, R34, 0xff0000, R37, 0xf8, !PT ;  /* 0x00ff000022257812 */ /* 0x000fe400078ef825 */
[----:B------:R-:W-:Y:S02]  /*10510*/  LOP3.LUT R41, R38, 0xff0000, R41, 0xf8, !PT ;  /* 0x00ff000026297812 */ /* 0x000fe400078ef829 */
[----:B------:R-:W-:-:S02]  /*10520*/  PRMT R35, R35, 0x7604, R0 ;  /* 0x0000760423237816 */ /* 0x000fc40000000000 */
[----:B------:R-:W-:Y:S02]  /*10530*/  LOP3.LUT R0, R32, 0xff, RZ, 0xc0, !PT ;  /* 0x000000ff20007812 */ /* 0x000fe400078ec0ff */
[----:B------:R-:W-:Y:S02]  /*10540*/  LOP3.LUT R41, R41, 0xff000000, R33, 0xf8, !PT ;  /* 0xff00000029297812 */ /* 0x000fe400078ef821 */
[----:B------:R-:W-:Y:S02]  /*10550*/  LOP3.LUT R37, R37, 0xff000000, R31, 0xf8, !PT ;  /* 0xff00000025257812 */ /* 0x000fe400078ef81f */
[----:B------:R-:W-:Y:S02]  /*10560*/  PRMT R39, R39, 0x7604, R0 ;  /* 0x0000760427277816 */ /* 0x000fe40000000000 */
        /* <DEDUP_REMOVED lines=54> */
[--C-:B------:R-:W-:Y:S01]  /*108d0*/  HADD2.F32 R6, -RZ, R4.reuse.H1_H1 ;  /* 0x30000004ff067230 */ /* 0x100fe20000004100 */
[----:B------:R-:W-:Y:S01]  /*108e0*/  F2FP.SATFINITE.E4M3.F32.PACK_AB_MERGE_C R44, R45, R44, RZ ;  /* 0x0000002c2d2c723e */ /* 0x000fe200048070ff */
[----:B------:R-:W-:-:S02]  /*108f0*/  HADD2.F32 R5, -RZ, R4.H0_H0 ;  /* 0x20000004ff057230 */ /* 0x000fc40000004100 */
[--C-:B------:R-:W-:Y:S02]  /*10900*/  HADD2.F32 R32, -RZ, R31.reuse.H1_H1 ;  /* 0x3000001fff207230 */ /* 0x100fe40000004100 */
[C---:B------:R-:W-:Y:S01]  /*10910*/  FMUL.FTZ R38, R6.reuse, R34 ;  /* 0x0000002206267220 */ /* 0x040fe20000410000 */
[--C-:B------:R-:W-:Y:S02]  /*10920*/  HADD2.F32 R4, -RZ, R0.reuse.H1_H1 ;  /* 0x30000000ff047230 */ /* 0x100fe40000004100 */
[----:B------:R-:W-:Y:S02]  /*10930*/  HADD2.F32 R31, -RZ, R31.H0_H0 ;  /* 0x2000001fff1f7230 */ /* 0x000fe40000004100 */
[-C--:B------:R-:W-:Y:S01]  /*10940*/  FMUL.FTZ R6, R6, R32.reuse ;  /* 0x0000002006067220 */ /* 0x080fe20000410000 */
[----:B------:R-:W-:Y:S02]  /*10950*/  HADD2.F32 R0, -RZ, R0.H0_H0 ;  /* 0x20000000ff007230 */ /* 0x000fe40000004100 */
[C---:B------:R-:W-:Y:S01]  /*10960*/  FMUL.FTZ R37, R4.reuse, R33 ;  /* 0x0000002104257220 */ /* 0x040fe20000410000 */
[C---:B------:R-:W-:Y:S01]  /*10970*/  FFMA.FTZ R38, R5.reuse, R32, -R38 ;  /* 0x0000002005267223 */ /* 0x040fe20000010826 */
[-C--:B------:R-:W-:Y:S01]  /*10980*/  FMUL.FTZ R4, R4, R31.reuse ;  /* 0x0000001f04047220 */ /* 0x080fe20000410000 */
[----:B------:R-:W-:Y:S01]  /*10990*/  FFMA.FTZ R41, R5, R34, R6 ;  /* 0x0000002205297223 */ /* 0x000fe20000010006 */
[----:B------:R-:W-:Y:S01]  /*109a0*/  FFMA.FTZ R37, R0, R31, -R37 ;  /* 0x0000001f00257223 */ /* 0x000fe20000010825 */
[----:B------:R-:W-:-:S02]  /*109b0*/  HADD2.F32 R5, -RZ, R35.H1_H1 ;  /* 0x30000023ff057230 */ /* 0x000fc40000004100 */
[----:B------:R-:W-:Y:S01]  /*109c0*/  FFMA.FTZ R32, R0, R33, R4 ;  /* 0x0000002100207223 */ /* 0x000fe20000010004 */
[----:B------:R-:W-:Y:S02]  /*109d0*/  HADD2.F32 R4, -RZ, R30.H1_H1 ;  /* 0x3000001eff047230 */ /* 0x000fe40000004100 */
        /* <DEDUP_REMOVED lines=22> */
.L_x_3199:
[----:B------:R-:W-:Y:S05]  /*10b40*/  BSYNC B1 ;  /* 0x0000000000017941 */ /* 0x000fea0003800000 */
.L_x_3198:
[----:B------:R-:W-:Y:S01]  /*10b50*/  IADD3 R0, R220, 0x40, RZ ;  /* 0x00000040dc007810 */ /* 0x000fe20007ffe0ff */
[----:B------:R-:W-:Y:S03]  /*10b60*/  BSSY B1, `(.L_x_3202) ;  /* 0x00000fb000017945 */ /* 0x000fe60003800000 */
[----:B------:R-:W-:-:S13]  /*10b70*/  ISETP.GE.AND P0, PT, R0, R3, PT ;  /* 0x000000030000720c */ /* 0x000fda0003f06270 */
[----:B------:R-:W-:Y:S05]  /*10b80*/  @P0 BRA `(.L_x_3203) ;  /* 0x0000000c00e00947 */ /* 0x000fea0003800000 */
[----:B-----5:R0:W5:Y:S01]  /*10b90*/  LDL R44, [R1+0x58] ;  /* 0x00005800012c7983 */ /* 0x0201620000100800 */
[----:B------:R-:W1:Y:S01]  /*10ba0*/  LDC R0, c[0x0][0x3f4] ;  /* 0x0000fd00ff007b82 */ /* 0x000e620000000800 */
[----:B------:R-:W-:Y:S01]  /*10bb0*/  BSSY B2, `(.L_x_3204) ;  /* 0x000007a000027945 */ /* 0x000fe20003800000 */
[-C--:B-1----:R-:W-:Y:S02]  /*10bc0*/  ISETP.GE.AND P0, PT, R18, R0.reuse, PT ;  /* 0x000000001200720c */ /* 0x082fe40003f06270 */
[----:B------:R-:W-:-:S11]  /*10bd0*/  ISETP.GE.AND P1, PT, R219, R0, PT ;  /* 0x00000000db00720c */ /* 0x000fd60003f26270 */
[----:B0-----:R-:W-:Y:S05]  /*10be0*/  @P0 BRA `(.L_x_3205) ;  /* 0x0000000400d80947 */ /* 0x001fea0003800000 */
[----:B----45:R-:W0:Y:S01]  /*10bf0*/  LDS.128 R4, [R44+0x22400] ;  /* 0x022400002c047984 */ /* 0x030e220000000c00 */
[----:B------:R-:W-:Y:S02]  /*10c00*/  SHF.R.U32.HI R33, RZ, 0x8, R27 ;  /* 0x00000008ff217819 */ /* 0x000fe4000001161b */
[----:B------:R-:W-:Y:S02]  /*10c10*/  LOP3.LUT R32, R27, 0xff, RZ, 0xc0, !PT ;  /* 0x000000ff1b207812 */ /* 0x000fe400078ec0ff */
[----:B------:R-:W-:Y:S02]  /*10c20*/  LOP3.LUT R33, R33, 0xff, RZ, 0xc0, !PT ;  /* 0x000000ff21217812 */ /* 0x000fe400078ec0ff */
[----:B--2---:R-:W-:Y:S02]  /*10c30*/  SHF.R.U32.HI R37, RZ, 0x8, R29 ;  /* 0x00000008ff257819 */ /* 0x004fe4000001161d */
[----:B------:R-:W-:Y:S02]  /*10c40*/  PRMT R32, R33, 0x7604, R32 ;  /* 0x0000760421207816 */ /* 0x000fe40000000020 */
[----:B------:R-:W-:-:S02]  /*10c50*/  SHF.R.U32.HI R33, RZ, 0x10, R27 ;  /* 0x00000010ff217819 */ /* 0x000fc4000001161b */
[----:B------:R-:W-:Y:S02]  /*10c60*/  LOP3.LUT R34, R29, 0xff, RZ, 0xc0, !PT ;  /* 0x000000ff1d227812 */ /* 0x000fe400078ec0ff */
[----:B------:R-:W-:Y:S01]  /*10c70*/  LOP3.LUT R37, R37, 0xff, RZ, 0xc0, !PT ;  /* 0x000000ff25257812 */ /* 0x000fe200078ec0ff */
[----:B------:R-:W-:Y:S01]  /*10c80*/  IMAD.U32 R33, R33, 0x10000, RZ ;  /* 0x0001000021217824 */ /* 0x000fe200078e00ff */
[----:B------:R-:W-:Y:S02]  /*10c90*/  SHF.R.U32.HI R38, RZ, 0x10, R29 ;  /* 0x00000010ff267819 */ /* 0x000fe4000001161d */
[----:B------:R-:W-:Y:S02]  /*10ca0*/  SHF.R.U32.HI R30, RZ, 0x8, R26 ;  /* 0x00000008ff1e7819 */ /* 0x000fe4000001161a */
[----:B------:R-:W-:Y:S01]  /*10cb0*/  PRMT R34, R37, 0x7604, R34 ;  /* 0x0000760425227816 */ /* 0x000fe20000000022 */
[----:B------:R-:W-:Y:S01]  /*10cc0*/  IMAD.U32 R37, R38, 0x10000, RZ ;  /* 0x0001000026257824 */ /* 0x000fe200078e00ff */
[----:B------:R-:W-:-:S02]  /*10cd0*/  LOP3.LUT R0, R26, 0xff, RZ, 0xc0, !PT ;  /* 0x000000ff1a007812 */ /* 0x000fc400078ec0ff */
[----:B------:R-:W-:Y:S02]  /*10ce0*/  LOP3.LUT R31, R30, 0xff, RZ, 0xc0, !PT ;  /* 0x000000ff1e1f7812 */ /* 0x000fe400078ec0ff */
[----:B------:R-:W-:Y:S02]  /*10cf0*/  SHF.R.U32.HI R30, RZ, 0x8, R28 ;  /* 0x00000008ff1e7819 */ /* 0x000fe4000001161c */
[----:B------:R-:W-:Y:S02]  /*10d00*/  LOP3.LUT R33, R32, 0xff0000, R33, 0xf8, !PT ;  /* 0x00ff000020217812 */ /* 0x000fe400078ef821 */
[----:B------:R-:W-:Y:S02]  /*10d10*/  LOP3.LUT R37, R34, 0xff0000, R37, 0xf8, !PT ;  /* 0x00ff000022257812 */ /* 0x000fe400078ef825 */
[----:B------:R-:W-:Y:S02]  /*10d20*/  PRMT R31, R31, 0x7604, R0 ;  /* 0x000076041f1f7816 */ /* 0x000fe40000000000 */
[----:B------:R-:W-:-:S02]  /*10d30*/  LOP3.LUT R0, R28, 0xff, RZ, 0xc0, !PT ;  /* 0x000000ff1c007812 */ /* 0x000fc400078ec0ff */
        /* <DEDUP_REMOVED lines=97> */
.L_x_3205:
[----:B------:R-:W-:Y:S05]  /*11350*/  BSYNC B2 ;  /* 0x0000000000027941 */ /* 0x000fea0003800000 */
.L_x_3204:
[----:B------:R-:W-:Y:S05]  /*11360*/  @P1 BRA `(.L_x_3203) ;  /* 0x0000000400e81947 */ /* 0x000fea0003800000 */
[----:B0---45:R-:W0:Y:S01]  /*11370*/  LDS.128 R4, [R44+0x26400] ;  /* 0x026400002c047984 */ /* 0x031e220000000c00 */
[----:B------:R-:W-:Y:S02]  /*11380*/  SHF.R.U32.HI R26, RZ, 0x8, R25 ;  /* 0x00000008ff1a7819 */ /* 0x000fe40000011619 */
        /* <DEDUP_REMOVED lines=120> */
.L_x_3203:
[----:B------:R-:W-:Y:S05]  /*11b10*/  BSYNC B1 ;  /* 0x0000000000017941 */ /* 0x000fea0003800000 */
.L_x_3202:
[----:B------:R-:W-:-:S05]  /*11b20*/  VIADD R0, R220, 0x60 ;  /* 0x00000060dc007836 */ /* 0x000fca0000000000 */
        /* <DEDUP_REMOVED lines=130> */
.L_x_3208:
[----:B------:R-:W-:Y:S05]  /*12350*/  BSYNC B1 ;  /* 0x0000000000017941 */ /* 0x000fea0003800000 */
.L_x_3207:
[----:B------:R-:W-:Y:S05]  /*12360*/  @P1 BRA `(.L_x_3206) ;  /* 0x0000005000681947 */ /* 0x000fea0003800000 */
[----:B0---45:R-:W0:Y:S01]  /*12370*/  LDS.128 R4, [R35+0x27400] ;  /* 0x0274000023047984 */ /* 0x031e220000000c00 */
[----:B------:R-:W-:Y:S02]  /*12380*/  SHF.R.U32.HI R13, RZ, 0x8, R9 ;  /* 0x00000008ff0d7819 */ /* 0x000fe40000011609 */
        /* <DEDUP_REMOVED lines=117> */
.L_x_3179:
[----:B------:R-:W1:Y:S01]  /*12ae0*/  LDC R37, c[0x0][0x448] ;  /* 0x00011200ff257b82 */ /* 0x000e620000000800 */
[----:B------:R-:W-:Y:S01]  /*12af0*/  IMAD.MOV.U32 R27, RZ, RZ, R29 ;  /* 0x000000ffff1b7224 */ /* 0x000fe200078e001d */
[----:B------:R-:W-:Y:S01]  /*12b00*/  ULDC.64 UR4, c[0x0][0x3f8] ;  /* 0x0000fe0000047ab9 */ /* 0x000fe20000000a00 */
[----:B------:R-:W-:Y:S01]  /*12b10*/  IMAD.MOV.U32 R25, RZ, RZ, R31 ;  /* 0x000000ffff197224 */ /* 0x000fe200078e001f */
[----:B------:R-:W-:Y:S01]  /*12b20*/  ULDC.64 UR6, c[0x0][0x408] ;  /* 0x0001020000067ab9 */ /* 0x000fe20000000a00 */
        /* <DEDUP_REMOVED lines=10> */
[----:B------:R-:W-:Y:S01]  /*12bd0*/  IMAD R4, R4, UR6, RZ ;  /* 0x0000000604047c24 */ /* 0x000fe2000f8e02ff */
[----:B------:R-:W-:Y:S01]  /*12be0*/  IADD3 R59, P1, R24, UR8, RZ ;  /* 0x00000008183b7c10 */ /* 0x000fe2000ff3e0ff */
[C---:B------:R-:W-:Y:S01]  /*12bf0*/  IMAD R53, R3.reuse, UR5, R6 ;  /* 0x0000000503357c24 */ /* 0x040fe2000f8e0206 */
[----:B------:R-:W-:Y:S01]  /*12c00*/  ULDC.64 UR4, c[0x0][0x3e8] ;  /* 0x0000fa0000047ab9 */ /* 0x000fe20000000a00 */
[----:B------:R-:W-:Y:S01]  /*12c10*/  IMAD R57, R3, UR7, R4 ;  /* 0x0000000703397c24 */ /* 0x000fe2000f8e0204 */
[----:B------:R-:W-:Y:S01]  /*12c20*/  IADD3 R55, P0, R26, UR4, RZ ;  /* 0x000000041a377c10 */ /* 0x000fe2000ff1e0ff */
[----:B------:R-:W-:-:S03]  /*12c30*/  UMOV UR4, 0xffffffff ;  /* 0xffffffff00047882 */ /* 0x000fc60000000000 */
[----:B------:R-:W-:Y:S02]  /*12c40*/  IADD3.X R53, R27, UR5, R53, P0, !PT ;  /* 0x000000051b357c10 */ /* 0x000fe400087fe435 */
[----:B------:R-:W-:Y:S01]  /*12c50*/  IADD3.X R57, R25, UR9, R57, P1, !PT ;  /* 0x0000000919397c10 */ /* 0x000fe20008ffe439 */
[----:B------:R-:W-:Y:S06]  /*12c60*/  BRA.DIV UR4, `(.L_x_3209) ;  /* 0x000001f604287947 */ /* 0x000fec000b800000 */
[----:B------:R-:W2:Y:S01]  /*12c70*/  LDL R6, [R1+0x24] ;  /* 0x0000240001067983 */ /* 0x000ea20000100800 */
[----:B------:R-:W1:Y:S03]  /*12c80*/  LDC R3, c[0x0][0x3f4] ;  /* 0x0000fd00ff037b82 */ /* 0x000e660000000800 */
[----:B------:R-:W3:Y:S04]  /*12c90*/  SHFL.IDX PT, R7, R55, RZ, 0x181f ;  /* 0x00181fff37077589 */ /* 0x000ee800000e0000 */
[----:B------:R-:W4:Y:S04]  /*12ca0*/  SHFL.IDX PT, R14, R59, RZ, 0x181f ;  /* 0x00181fff3b0e7589 */ /* 0x000f2800000e0000 */
[----:B------:R-:W5:Y:S04]  /*12cb0*/  SHFL.IDX PT, R5, R53, RZ, 0x181f ;  /* 0x00181fff35057589 */ /* 0x000f6800000e0000 */
[----:B------:R-:W0:Y:S01]  /*12cc0*/  SHFL.IDX PT, R9, R57, RZ, 0x181f ;  /* 0x00181fff39097589 */ /* 0x000e2200000e0000 */
[----:B-1----:R-:W-:Y:S01]  /*12cd0*/  ISETP.GE.AND P0, PT, R16, R3, PT ;  /* 0x000000031000720c */ /* 0x002fe20003f06270 */
[----:B--2---:R-:W-:-:S05]  /*12ce0*/  IMAD R37, R6, R37, RZ ;  /* 0x0000002506257224 */ /* 0x004fca00078e02ff */
[----:B------:R-:W-:-:S13]  /*12cf0*/  ISETP.GE.OR P1, PT, R10, R37, P0 ;  /* 0x000000250a00720c */ /* 0x000fda0000726670 */
[C---:B---3--:R-:W-:Y:S02]  /*12d00*/  @!P1 IADD3 R4, P2, R16.reuse, R7, RZ ;  /* 0x0000000710049210 */ /* 0x048fe40007f5e0ff */
[----:B----4-:R-:W-:-:S03]  /*12d10*/  @!P1 IADD3 R24, P3, R16, R14, RZ ;  /* 0x0000000e10189210 */ /* 0x010fc60007f7e0ff */
[--C-:B-----5:R-:W-:Y:S02]  /*12d20*/  @!P1 IMAD.X R5, R5, 0x1, R17.reuse, P2 ;  /* 0x0000000105059824 */ /* 0x120fe400010e0611 */
[----:B0-----:R-:W-:-:S04]  /*12d30*/  @!P1 IMAD.X R25, R9, 0x1, R17, P3 ;  /* 0x0000000109199824 */ /* 0x001fc800018e0611 */
[----:B------:R-:W2:Y:S04]  /*12d40*/  @!P1 LD.E.128 R4, desc[UR42][R4.64] ;  /* 0x0000002a04049980 */ /* 0x000ea8000c101d00 */
[----:B------:R-:W3:Y:S01]  /*12d50*/  @!P1 LD.E.128 R24, desc[UR42][R24.64] ;  /* 0x0000002a18189980 */ /* 0x000ee2000c101d00 */
[----:B------:R-:W-:Y:S02]  /*12d60*/  CS2R R44, SRZ ;  /* 0x00000000002c7805 */ /* 0x000fe4000001ff00 */
[----:B------:R-:W-:Y:S02]  /*12d70*/  CS2R R46, SRZ ;  /* 0x00000000002e7805 */ /* 0x000fe4000001ff00 */
[----:B------:R-:W-:Y:S01]  /*12d80*/  CS2R R48, SRZ ;  /* 0x0000000000307805 */ /* 0x000fe2000001ff00 */
[----:B------:R0:W1:Y:S01]  /*12d90*/  SHFL.IDX PT, R9, R53, 0x1, 0x181f ;  /* 0x00381f0035097f89 */ /* 0x00006200000e0000 */
[----:B------:R-:W-:-:S03]  /*12da0*/  CS2R R50, SRZ ;  /* 0x0000000000327805 */ /* 0x000fc6000001ff00 */
[----:B------:R0:W4:Y:S04]  /*12db0*/  SHFL.IDX PT, R21, R55, 0x1, 0x181f ;  /* 0x00381f0037157f89 */ /* 0x00012800000e0000 */
[----:B------:R0:W0:Y:S04]  /*12dc0*/  SHFL.IDX PT, R33, R57, 0x1, 0x181f ;  /* 0x00381f0039217f89 */ /* 0x00002800000e0000 */
[----:B------:R0:W0:Y:S01]  /*12dd0*/  SHFL.IDX PT, R14, R59, 0x1, 0x181f ;  /* 0x00381f003b0e7f89 */ /* 0x00002200000e0000 */
[----:B--2---:R-:W-:Y:S01]  /*12de0*/  @!P1 MOV R44, R4 ;  /* 0x00000004002c9202 */ /* 0x004fe20000000f00 */
        /* <DEDUP_REMOVED lines=8> */
.L_x_3525:
        /* <DEDUP_REMOVED lines=13> */
[----:B------:R-:W-:Y:S01]  /*12f40*/  IMAD.X R29, R9, 0x1, R17, P1 ;  /* 0x00000001091d7824 */ /* 0x000fe200008e0611 */
[----:B------:R-:W-:-:S05]  /*12f50*/  IADD3.X R5, R33, R17, RZ, P2, !PT ;  /* 0x0000001121057210 */ /* 0x000fca00017fe4ff */
[----:B------:R-:W5:Y:S04]  /*12f60*/  LD.E.128 R28, desc[UR42][R28.64] ;  /* 0x0000002a1c1c7980 */ /* 0x000f68000c101d00 */
[----:B------:R-:W5:Y:S02]  /*12f70*/  LD.E.128 R4, desc[UR42][R4.64] ;  /* 0x0000002a04047980 */ /* 0x000f64000c101d00 */
.L_x_3211:
[----:B------:R-:W-:Y:S05]  /*12f80*/  BSYNC B1 ;  /* 0x0000000000017941 */ /* 0x000fea0003800000 */
.L_x_3210:
        /* <DEDUP_REMOVED lines=10> */
[--C-:B--2---:R-:W-:Y:S02]  /*13030*/  @!P1 IMAD.X R9, R9, 0x1, R17.reuse, P2 ;  /* 0x0000000109099824 */ /* 0x104fe400010e0611 */
[----:B---3--:R-:W-:Y:S02]  /*13040*/  @!P1 IMAD.X R33, R25, 0x1, R17, P3 ;  /* 0x0000000119219824 */ /* 0x008fe400018e0611 */
[----:B------:R-:W-:-:S04]  /*13050*/  @!P1 IMAD.MOV.U32 R25, RZ, RZ, R9 ;  /* 0x000000ffff199224 */ /* 0x000fc800078e0009 */
        /* <DEDUP_REMOVED lines=11> */
[----:B--2---:R-:W-:Y:S01]  /*13110*/  @!P1 IMAD.MOV.U32 R40, RZ, RZ, R32 ;  /* 0x000000ffff289224 */ /* 0x004fe200078e0020 */
[----:B------:R-:W-:Y:S01]  /*13120*/  @!P1 MOV R41, R33 ;  /* 0x0000002100299202 */ /* 0x000fe20000000f00 */
[----:B------:R-:W-:Y:S02]  /*13130*/  @!P1 IMAD.MOV.U32 R42, RZ, RZ, R34 ;  /* 0x000000ffff2a9224 */ /* 0x000fe400078e0022 */
[----:B---3--:R-:W-:-:S02]  /*13140*/  @!P1 IMAD.MOV.U32 R20, RZ, RZ, R24 ;  /* 0x000000ffff149224 */ /* 0x008fc400078e0018 */
[----:B------:R-:W-:Y:S02]  /*13150*/  @!P1 IMAD.MOV.U32 R21, RZ, RZ, R25 ;  /* 0x000000ffff159224 */ /* 0x000fe400078e0019 */
[----:B------:R-:W-:Y:S02]  /*13160*/  @!P1 IMAD.MOV.U32 R38, RZ, RZ, R26 ;  /* 0x000000ffff269224 */ /* 0x000fe400078e001a */
[----:B------:R-:W-:Y:S02]  /*13170*/  @!P1 IMAD.MOV.U32 R39, RZ, RZ, R27 ;  /* 0x000000ffff279224 */ /* 0x000fe400078e001b */
[----:B01--4-:R-:W-:-:S07]  /*13180*/  @!P1 IMAD.MOV.U32 R43, RZ, RZ, R35 ;  /* 0x000000ffff2b9224 */ /* 0x013fce00078e0023 */
.L_x_3535:
[----:B------:R-:W2:Y:S01]  /*13190*/  LDL R12, [R1+0x78] ;  /* 0x00007800010c7983 */ /* 0x000ea20000100800 */
[----:B------:R-:W-:Y:S01]  /*131a0*/  VIADD R10, R10, 0x60 ;  /* 0x000000600a0a7836 */ /* 0x000fe20000000000 */
[----:B------:R-:W-:Y:S01]  /*131b0*/  BSSY B1, `(.L_x_3213) ;  /* 0x0000014000017945 */ /* 0x000fe20003800000 */
[----:B------:R-:W-:-:S03]  /*131c0*/  CS2R R14, SRZ ;  /* 0x00000000000e7805 */ /* 0x000fc6000001ff00 */
[----:B------:R-:W-:Y:S02]  /*131d0*/  ISETP.GE.AND P1, PT, R10, R37, PT ;  /* 0x000000250a00720c */ /* 0x000fe40003f26270 */
[----:B--2---:R-:W-:-:S04]  /*131e0*/  LEA.HI R11, R12, R12, RZ, 0x1 ;  /* 0x0000000c0c0b7211 */ /* 0x004fc800078f08ff */
[----:B------:R-:W-:-:S05]  /*131f0*/  LOP3.LUT R11, R11, 0xfffffffe, RZ, 0xc0, !PT ;  /* 0xfffffffe0b0b7812 */ /* 0x000fca00078ec0ff */
[----:B------:R-:W-:Y:S01]  /*13200*/  IMAD.IADD R25, R12, 0x1, -R11 ;  /* 0x000000010c197824 */ /* 0x000fe200078e0a0b */
[----:B------:R-:W-:Y:S02]  /*13210*/  CS2R R10, SRZ ;  /* 0x00000000000a7805 */ /* 0x000fe4000001ff00 */
[----:B------:R-:W-:Y:S02]  /*13220*/  CS2R R12, SRZ ;  /* 0x00000000000c7805 */ /* 0x000fe4000001ff00 */
        /* <DEDUP_REMOVED lines=12> */
.L_x_3214:
[----:B------:R-:W-:Y:S05]  /*132f0*/  BSYNC B1 ;  /* 0x0000000000017941 */ /* 0x000fea0003800000 */
.L_x_3213:
[----:B------:R-:W2:Y:S01]  /*13300*/  LDL R24, [R1+0x2c] ;  /* 0x00002c0001187983 */ /* 0x000ea20000100800 */
[----:B------:R-:W0:Y:S01]  /*13310*/  SYNCS.PHASECHK.TRANS64.TRYWAIT P4, [R216+URZ+0x38800], R25 ;  /* 0x03880019d80075a7 */ /* 0x000e22000808017f */
[C---:B------:R-:W-:Y:S01]  /*13320*/  VIADD R27, R220.reuse, 0x20 ;  /* 0x00000020dc1b7836 */ /* 0x040fe20000000000 */
[----:B------:R-:W-:Y:S01]  /*13330*/  BSSY B1, `(.L_x_3215) ;  /* 0x0000009000017945 */ /* 0x000fe20003800000 */
[C---:B------:R-:W-:Y:S01]  /*13340*/  VIADD R26, R220.reuse, 0x40 ;  /* 0x00000040dc1a7836 */ /* 0x040fe20000000000 */
[----:B--2---:R-:W-:Y:S01]  /*13350*/  VIADDMNMX R37, R37, -R24, 0x80, PT ;  /* 0x0000008025257446 */ /* 0x004fe20003800918 */
[----:B------:R-:W-:-:S03]  /*13360*/  VIADD R24, R220, 0x60 ;  /* 0x00000060dc187836 */ /* 0x000fc60000000000 */
[-C--:B------:R-:W-:Y:S02]  /*13370*/  ISETP.GE.OR P3, PT, R220, R37.reuse, P0 ;  /* 0x00000025dc00720c */ /* 0x080fe40000766670 */
[-C--:B------:R-:W-:Y:S02]  /*13380*/  ISETP.GE.OR P2, PT, R27, R37.reuse, P0 ;  /* 0x000000251b00720c */ /* 0x080fe40000746670 */
[-C--:B------:R-:W-:Y:S02]  /*13390*/  ISETP.GE.OR P1, PT, R26, R37.reuse, P0 ;  /* 0x000000251a00720c */ /* 0x080fe40000726670 */
[----:B------:R-:W-:Y:S01]  /*133a0*/  ISETP.GE.OR P0, PT, R24, R37, P0 ;  /* 0x000000251800720c */ /* 0x000fe20000706670 */
[----:B0-----:R-:W-:-:S12]  /*133b0*/  @!P4 BRA `(.L_x_3216) ;  /* 0x000001f40090c947 */ /* 0x001fd80003800000 */
.L_x_3536:
[----:B------:R-:W-:Y:S05]  /*133c0*/  BSYNC B1 ;  /* 0x0000000000017941 */ /* 0x000fea0003800000 */
.L_x_3215:
[----:B------:R-:W-:Y:S04]  /*133d0*/  BSSY B1, `(.L_x_3217) ;  /* 0x0000107000017945 */ /* 0x000fe80003800000 */
[----:B------:R-:W-:Y:S05]  /*133e0*/  @P3 BRA `(.L_x_3218) ;  /* 0x0000001000143947 */ /* 0x000fea0003800000 */
[----:B------:R-:W2:Y:S04]  /*133f0*/  LDL R37, [R1+0x28] ;  /* 0x0000280001257983 */ /* 0x000ea80000100800 */
[----:B------:R-:W3:Y:S01]  /*13400*/  LDL R77, [R1+0x58] ;  /* 0x00005800014d7983 */ /* 0x000ee20000100800 */
[----:B------:R-:W-:Y:S01]  /*13410*/  SHF.R.U32.HI R24, RZ, 0x8, R44 ;  /* 0x00000008ff187819 */ /* 0x000fe2000001162c */
[----:B------:R-:W-:Y:S01]  /*13420*/  IMAD.SHL.U32 R52, R220, 0x80, RZ ;  /* 0x00000080dc347824 */ /* 0x000fe200078e00ff */
[----:B------:R-:W-:Y:S02]  /*13430*/  LOP3.LUT R26, R44, 0xff, RZ, 0xc0, !PT ;  /* 0x000000ff2c1a7812 */ /* 0x000fe400078ec0ff */
[----:B0-----:R-:W-:Y:S02]  /*13440*/  LOP3.LUT R25, R24, 0xff, RZ, 0xc0, !PT ;  /* 0x000000ff18197812 */ /* 0x001fe400078ec0ff */
[----:B------:R-:W-:-:S02]  /*13450*/  LEA.HI R24, R3, R0, RZ, 0x1c ;  /* 0x0000000003187211 */ /* 0x000fc400078fe0ff */
[----:B------:R-:W-:Y:S02]  /*13460*/  PRMT R53, R25, 0x7604, R26 ;  /* 0x0000760419357816 */ /* 0x000fe4000000001a */
[----:B------:R-:W-:Y:S02]  /*13470*/  SHF.R.S32.HI R25, RZ, 0x1f, R24 ;  /* 0x0000001fff197819 */ /* 0x000fe40000011418 */
[----:B------:R-:W-:Y:S02]  /*13480*/  LOP3.LUT R52, R52, 0x380, RZ, 0xc0, !PT ;  /* 0x0000038034347812 */ /* 0x000fe400078ec0ff */
[----:B------:R-:W-:Y:S02]  /*13490*/  LEA.HI R25, R25, R24, RZ, 0x3 ;  /* 0x0000001819197211 */ /* 0x000fe400078f18ff */
[----:B------:R-:W-:Y:S02]  /*134a0*/  SHF.L.U32 R24, R24, 0x4, RZ ;  /* 0x0000000418187819 */ /* 0x000fe400000006ff */
[----:B------:R-:W-:Y:S01]  /*134b0*/  SHF.R.U32.HI R27, RZ, 0x8, R45 ;  /* 0x00000008ff1b7819 */ /* 0x000fe2000001162d */
[----:B------:R-:W-:Y:S01]  /*134c0*/  IMAD.SHL.U32 R25, R25, 0x800, RZ ;  /* 0x0000080019197824 */ /* 0x000fe200078e00ff */
[----:B------:R-:W-:Y:S01]  /*134d0*/  LOP3.LUT R24, R52, 0x70, R24, 0xf8, !PT ;  /* 0x0000007034187812 */ /* 0x000fe200078ef818 */
[----:B------:R-:W-:Y:S01]  /*134e0*/  IMAD.SHL.U32 R52, R220, 0x80, RZ ;  /* 0x00000080dc347824 */ /* 0x000fe200078e00ff */
[----:B------:R-:W-:-:S02]  /*134f0*/  LOP3.LUT R32, R45, 0xff, RZ, 0xc0, !PT ;  /* 0x000000ff2d207812 */ /* 0x000fc400078ec0ff */
[----:B------:R-:W-:Y:S02]  /*13500*/  LOP3.LUT R27, R27, 0xff, RZ, 0xc0, !PT ;  /* 0x000000ff1b1b7812 */ /* 0x000fe400078ec0ff */
[----:B------:R-:W-:Y:S02]  /*13510*/  LOP3.LUT R52, R52, 0x380, RZ, 0xc0, !PT ;  /* 0x0000038034347812 */ /* 0x000fe400078ec0ff */
[----:B------:R-:W-:Y:S02]  /*13520*/  PRMT R55, R27, 0x7604, R32 ;  /* 0x000076041b377816 */ /* 0x000fe40000000020 */
[----:B------:R-:W-:Y:S02]  /*13530*/  SHF.R.U32.HI R32, RZ, 0x8, R47 ;  /* 0x00000008ff207819 */ /* 0x000fe4000001162f */
[----:B------:R-:W-:Y:S02]  /*13540*/  SHF.R.U32.HI R34, RZ, 0x8, R48 ;  /* 0x00000008ff227819 */ /* 0x000fe40000011630 */
[----:B------:R-:W-:-:S02]  /*13550*/  SHF.R.U32.HI R52, RZ, 0x3, R52 ;  /* 0x00000003ff347819 */ /* 0x000fc40000011634 */
[----:B------:R-:W-:Y:S02]  /*13560*/  LOP3.LUT R33, R47, 0xff, RZ, 0xc0, !PT ;  /* 0x000000ff2f217812 */ /* 0x000fe400078ec0ff */
[----:B------:R-:W-:Y:S02]  /*13570*/  LOP3.LUT R35, R48, 0xff, RZ, 0xc0, !PT ;  /* 0x000000ff30237812 */ /* 0x000fe400078ec0ff */
[----:B------:R-:W-:Y:S02]  /*13580*/  LOP3.LUT R32, R32, 0xff, RZ, 0xc0, !PT ;  /* 0x000000ff20207812 */ /* 0x000fe400078ec0ff */
[----:B------:R-:W-:Y:S02]  /*13590*/  LOP3.LUT R34, R34, 0xff, RZ, 0xc0, !PT ;  /* 0x000000ff22227812 */ /* 0x000fe400078ec0ff */
[----:B------:R-:W-:Y:S02]  /*135a0*/  LOP3.LUT R24, R24, R52, RZ, 0x3c, !PT ;  /* 0x0000003418187212 */ /* 0x000fe400078e3cff */
        /* <DEDUP_REMOVED lines=14> */
[----:B------:R-:W-:Y:S02]  /*13690*/  PRMT R57, R26, 0x7604, R27 ;  /* 0x000076041a397816 */ /* 0x000fe4000000001b */
[----:B------:R-:W-:Y:S02]  /*136a0*/  SHF.R.U32.HI R54, RZ, 0x10, R45 ;  /* 0x00000010ff367819 */ /* 0x000fe4000001162d */
[----:B------:R-:W-:Y:S02]  /*136b0*/  SHF.R.U32.HI R52, RZ, 0x8, R51 ;  /* 0x00000008ff347819 */ /* 0x000fe40000011633 */
[----:B------:R-:W-:Y:S02]  /*136c0*/  SHF.R.U32.HI R56, RZ, 0x10, R46 ;  /* 0x00000010ff387819 */ /* 0x000fe4000001162e */
[----:B------:R-:W-:-:S02]  /*136d0*/  SHF.R.U32.HI R58, RZ, 0x10, R47 ;  /* 0x00000010ff3a7819 */ /* 0x000fc4000001162f */
[----:B------:R-:W-:Y:S02]  /*136e0*/  LOP3.LUT R54, R54, 0xff, RZ, 0xc0, !PT ;  /* 0x000000ff36367812 */ /* 0x000fe400078ec0ff */
[----:B------:R-:W-:Y:S02]  /*136f0*/  LOP3.LUT R67, R51, 0xff, RZ, 0xc0, !PT ;  /* 0x000000ff33437812 */ /* 0x000fe400078ec0ff */
[----:B------:R-:W-:Y:S02]  /*13700*/  LOP3.LUT R52, R52, 0xff, RZ, 0xc0, !PT ;  /* 0x000000ff34347812 */ /* 0x000fe400078ec0ff */
[----:B------:R-:W-:Y:S02]  /*13710*/  LOP3.LUT R56, R56, 0xff, RZ, 0xc0, !PT ;  /* 0x000000ff38387812 */ /* 0x000fe400078ec0ff */
[----:B------:R-:W-:Y:S02]  /*13720*/  LOP3.LUT R58, R58, 0xff, RZ, 0xc0, !PT ;  /* 0x000000ff3a3a7812 */ /* 0x000fe400078ec0ff */
[----:B------:R-:W-:-:S02]  /*13730*/  PRMT R55, R54, 0x7054, R55 ;  /* 0x0000705436377816 */ /* 0x000fc40000000037 */
[----:B------:R-:W-:Y:S02]  /*13740*/  SHF.R.U32.HI R54, RZ, 0x10, R49 ;  /* 0x00000010ff367819 */ /* 0x000fe40000011631 */
[----:B------:R-:W-:Y:S02]  /*13750*/  PRMT R69, R52, 0x7604, R67 ;  /* 0x0000760434457816 */ /* 0x000fe40000000043 */
[----:B------:R-:W-:Y:S02]  /*13760*/  PRMT R57, R56, 0x7054, R57 ;  /* 0x0000705438397816 */ /* 0x000fe40000000039 */
[----:B------:R-:W-:Y:S02]  /*13770*/  PRMT R59, R58, 0x7054, R59 ;  /* 0x000070543a3b7816 */ /* 0x000fe4000000003b */
[----:B------:R-:W-:Y:S02]  /*13780*/  SHF.R.U32.HI R52, RZ, 0x10, R44 ;  /* 0x00000010ff347819 */ /* 0x000fe4000001162c */
[----:B------:R-:W-:-:S02]  /*13790*/  SHF.R.U32.HI R56, RZ, 0x10, R50 ;  /* 0x00000010ff387819 */ /* 0x000fc40000011632 */
[----:B------:R-:W-:Y:S02]  /*137a0*/  SHF.R.U32.HI R58, RZ, 0x10, R51 ;  /* 0x00000010ff3a7819 */ /* 0x000fe40000011633 */
[----:B------:R-:W-:Y:S02]  /*137b0*/  LOP3.LUT R54, R54, 0xff, RZ, 0xc0, !PT ;  /* 0x000000ff36367812 */ /* 0x000fe400078ec0ff */
[----:B------:R-:W-:Y:S02]  /*137c0*/  LOP3.LUT R52, R52, 0xff, RZ, 0xc0, !PT ;  /* 0x000000ff34347812 */ /* 0x000fe400078ec0ff */
[----:B------:R-:W-:Y:S02]  /*137d0*/  LOP3.LUT R56, R56, 0xff, RZ, 0xc0, !PT ;  /* 0x000000ff38387812 */ /* 0x000fe400078ec0ff */
[----:B------:R-:W-:Y:S02]  /*137e0*/  LOP3.LUT R58, R58, 0xff, RZ, 0xc0, !PT ;  /* 0x000000ff3a3a7812 */ /* 0x000fe400078ec0ff */
[----:B------:R-:W-:-:S02]  /*137f0*/  PRMT R63, R54, 0x7054, R63 ;  /* 0x00007054363f7816 */ /* 0x000fc4000000003f */
[----:B------:R-:W-:Y:S02]  /*13800*/  PRMT R53, R52, 0x7054, R53 ;  /* 0x0000705434357816 */ /* 0x000fe40000000035 */
[----:B------:R-:W-:Y:S02]  /*13810*/  PRMT R67, R56, 0x7054, R65 ;  /* 0x0000705438437816 */ /* 0x000fe40000000041 */
[----:B------:R-:W-:Y:S02]  /*13820*/  PRMT R69, R58, 0x7054, R69 ;  /* 0x000070543a457816 */ /* 0x000fe40000000045 */
[----:B------:R-:W-:Y:S02]  /*13830*/  SHF.R.U32.HI R52, RZ, 0x10, R48 ;  /* 0x00000010ff347819 */ /* 0x000fe40000011630 */
[----:B------:R-:W-:Y:S02]  /*13840*/  LOP3.LUT R65, R63, 0xff000000, R49, 0xf8, !PT ;  /* 0xff0000003f417812 */ /* 0x000fe400078ef831 */
[----:B------:R-:W-:-:S02]  /*13850*/  LOP3.LUT R56, R55, 0xff000000, R45, 0xf8, !PT ;  /* 0xff00000037387812 */ /* 0x000fc400078ef82d */
[----:B------:R-:W-:Y:S02]  /*13860*/  LOP3.LUT R69, R69, 0xff000000, R51, 0xf8, !PT ;  /* 0xff00000045457812 */ /* 0x000fe400078ef833 */
[----:B------:R-:W-:Y:S02]  /*13870*/  LOP3.LUT R52, R52, 0xff, RZ, 0xc0, !PT ;  /* 0x000000ff34347812 */ /* 0x000fe400078ec0ff */
[----:B------:R-:W-:Y:S02]  /*13880*/  F2FP.F16.E4M3.UNPACK_B R66, R65 ;  /* 0x00000041ff42723e */ /* 0x000fe400020006ff */
[----:B------:R-:W-:Y:S02]  /*13890*/  F2FP.F16.E4M3.UNPACK_B R60, R56 ;  /* 0x00000038ff3c723e */ /* 0x000fe400020006ff */
[----:B------:R-:W-:Y:S02]  /*138a0*/  LOP3.LUT R58, R59, 0xff000000, R47, 0xf8, !PT ;  /* 0xff0000003b3a7812 */ /* 0x000fe400078ef82f */
[----:B------:R-:W-:Y:S01]  /*138b0*/  LOP3.LUT R45, R67, 0xff000000, R50, 0xf8, !PT ;  /* 0xff000000432d7812 */ /* 0x000fe200078ef832 */
[----:B------:R-:W-:Y:S01]  /*138c0*/  HADD2.F32 R67, -RZ, R66.H0_H0 ;  /* 0x20000042ff437230 */ /* 0x000fe20000004100 */
[----:B------:R-:W-:Y:S01]  /*138d0*/  PRMT R61, R52, 0x7054, R61 ;  /* 0x00007054343d7816 */ /* 0x000fe2000000003d */
[--C-:B------:R-:W-:Y:S01]  /*138e0*/  HADD2.F32 R64, -RZ, R60.reuse.H0_H0 ;  /* 0x2000003cff407230 */ /* 0x100fe20000004100 */
[----:B------:R-:W-:Y:S01]  /*138f0*/  LOP3.LUT R52, R53, 0xff000000, R44, 0xf8, !PT ;  /* 0xff00000035347812 */ /* 0x000fe200078ef82c */
[----:B------:R-:W-:Y:S01]  /*13900*/  HADD2.F32 R60, -RZ, R60.H1_H1 ;  /* 0x3000003cff3c7230 */ /* 0x000fe20000004100 */
[----:B------:R-:W-:Y:S01]  /*13910*/  LOP3.LUT R53, R61, 0xff000000, R48, 0xf8, !PT ;  /* 0xff0000003d357812 */ /* 0x000fe200078ef830 */
[----:B------:R-:W-:Y:S01]  /*13920*/  HADD2.F32 R66, -RZ, R66.H1_H1 ;  /* 0x30000042ff427230 */ /* 0x000fe20000004100 */
[----:B------:R-:W-:-:S02]  /*13930*/  LOP3.LUT R44, R57, 0xff000000, R46, 0xf8, !PT ;  /* 0xff000000392c7812 */ /* 0x000fc400078ef82e */
[----:B------:R-:W-:Y:S02]  /*13940*/  F2FP.F16.E4M3.UNPACK_B R56, R56.H1 ;  /* 0x00000038ff38723e */ /* 0x000fe400030006ff */
[----:B--2---:R-:W-:Y:S02]  /*13950*/  IADD3 R37, R24, R25, R37 ;  /* 0x0000001918257210 */ /* 0x004fe40007ffe025 */
[----:B---3--:R-:W0:Y:S03]  /*13960*/  LDS.128 R24, [R77+0x20400] ;  /* 0x020400004d187984 */ /* 0x008e260000000c00 */
[----:B------:R-:W-:-:S05]  /*13970*/  IMAD.IADD R37, R216, 0x1, R37 ;  /* 0x00000001d8257824 */ /* 0x000fca00078e0225 */
[----:B------:R-:W1:Y:S01]  /*13980*/  LDS.128 R32, [R37+0x20400] ;  /* 0x0204000025207984 */ /* 0x000e620000000c00 */
[-C--:B0-----:R-:W-:Y:S02]  /*13990*/  F2FP.F16.E4M3.UNPACK_B R47, R25.reuse ;  /* 0x00000019ff2f723e */ /* 0x081fe400020006ff */
[----:B------:R-:W-:Y:S02]  /*139a0*/  F2FP.F16.E4M3.UNPACK_B R50, R25.H1 ;  /* 0x00000019ff32723e */ /* 0x000fe400030006ff */
[----:B------:R-:W-:Y:S01]  /*139b0*/  F2FP.F16.E4M3.UNPACK_B R59, R27 ;  /* 0x0000001bff3b723e */ /* 0x000fe200020006ff */
[--C-:B------:R-:W-:Y:S01]  /*139c0*/  HADD2.F32 R48, -RZ, R47.reuse.H0_H0 ;  /* 0x2000002fff307230 */ /* 0x100fe20000004100 */
[-C--:B-1----:R-:W-:Y:S01]  /*139d0*/  F2FP.F16.E4M3.UNPACK_B R51, R33.reuse ;  /* 0x00000021ff33723e */ /* 0x082fe200020006ff */
[----:B------:R-:W-:Y:S01]  /*139e0*/  HADD2.F32 R47, -RZ, R47.H1_H1 ;  /* 0x3000002fff2f7230 */ /* 0x000fe20000004100 */
[----:B------:R-:W-:Y:S02]  /*139f0*/  F2FP.F16.E4M3.UNPACK_B R54, R33.H1 ;  /* 0x00000021ff36723e */ /* 0x000fe400030006ff */
[-C--:B------:R-:W-:Y:S01]  /*13a00*/  F2FP.F16.E4M3.UNPACK_B R49, R32.reuse ;  /* 0x00000020ff31723e */ /* 0x080fe200020006ff */
[----:B------:R-:W-:Y:S01]  /*13a10*/  HADD2.F32 R25, -RZ, R51.H0_H0 ;  /* 0x20000033ff197230 */ /* 0x000fe20000004100 */
[----:B------:R-:W-:-:S02]  /*13a20*/  F2FP.F16.E4M3.UNPACK_B R57, R32.H1 ;  /* 0x00000020ff39723e */ /* 0x000fc400030006ff */
[----:B------:R-:W-:Y:S02]  /*13a30*/  F2FP.F16.E4M3.UNPACK_B R61, R35 ;  /* 0x00000023ff3d723e */ /* 0x000fe400020006ff */
[C---:B------:R-:W-:Y:S01]  /*13a40*/  FMUL.FTZ R33, R25.reuse, R67 ;  /* 0x0000004319217220 */ /* 0x040fe20000410000 */
[-C--:B------:R-:W-:Y:S01]  /*13a50*/  FMUL.FTZ R32, R25, R64.reuse ;  /* 0x0000004019207220 */ /* 0x080fe20000410000 */
[----:B------:R-:W-:Y:S01]  /*13a60*/  F2FP.F16.E4M3.UNPACK_B R63, R35.H1 ;  /* 0x00000023ff3f723e */ /* 0x000fe200030006ff */
[----:B------:R-:W-:Y:S02]  /*13a70*/  HADD2.F32 R35, -RZ, R54.H0_H0 ;  /* 0x20000036ff237230 */ /* 0x000fe40000004100 */
[C---:B------:R-:W-:Y:S01]  /*13a80*/  FFMA.FTZ R25, R48.reuse, R64, -R33 ;  /* 0x0000004030197223 */ /* 0x040fe20000010821 */
[----:B------:R-:W-:Y:S01]  /*13a90*/  FFMA.FTZ R33, R48, R67, R32 ;  /* 0x0000004330217223 */ /* 0x000fe20000010020 */
[----:B------:R-:W-:Y:S01]  /*13aa0*/  F2FP.F16.E4M3.UNPACK_B R67, R65.H1 ;  /* 0x00000041ff43723e */ /* 0x000fe200030006ff */
[----:B------:R-:W-:Y:S01]  /*13ab0*/  HADD2.F32 R32, -RZ, R51.H1_H1 ;  /* 0x30000033ff207230 */ /* 0x000fe20000004100 */
[----:B------:R-:W-:Y:S01]  /*13ac0*/  F2FP.F16.E4M3.UNPACK_B R62, R27.H1 ;  /* 0x0000001bff3e723e */ /* 0x000fe200030006ff */
[----:B------:R-:W-:Y:S01]  /*13ad0*/  HADD2.F32 R64, -RZ, R56.H0_H0 ;  /* 0x20000038ff407230 */ /* 0x000fe20000004100 */
[----:B------:R-:W-:Y:S01]  /*13ae0*/  F2FP.F16.E4M3.UNPACK_B R55, R24.H1 ;  /* 0x00000018ff37723e */ /* 0x000fe200030006ff */
[----:B------:R-:W-:-:S02]  /*13af0*/  HADD2.F32 R68, -RZ, R67.H0_H0 ;  /* 0x20000043ff447230 */ /* 0x000fc40000004100 */
[C---:B------:R-:W-:Y:S01]  /*13b00*/  FMUL.FTZ R48, R32.reuse, R66 ;  /* 0x0000004220307220 */ /* 0x040fe20000410000 */
[----:B------:R-:W-:Y:S02]  /*13b10*/  HADD2.F32 R51, -RZ, R50.H0_H0 ;  /* 0x20000032ff337230 */ /* 0x000fe40000004100 */
[----:B------:R-:W-:Y:S01]  /*13b20*/  FMUL.FTZ R65, R32, R60 ;  /* 0x0000003c20417220 */ /* 0x000fe20000410000 */
[C---:B------:R-:W-:Y:S01]  /*13b30*/  FMUL.FTZ R71, R35.reuse, R64 ;  /* 0x0000004023477220 */ /* 0x040fe20000410000 */
[----:B------:R-:W-:Y:S01]  /*13b40*/  FMUL.FTZ R70, R35, R68 ;  /* 0x0000004423467220 */ /* 0x000fe20000410000 */
[C---:B------:R-:W-:Y:S01]  /*13b50*/  FFMA.FTZ R48, R47.reuse, R60, -R48 ;  /* 0x0000003c2f307223 */ /* 0x040fe20000010830 */
[----:B------:R-:W-:Y:S01]  /*13b60*/  FFMA.FTZ R32, R47, R66, R65 ;  /* 0x000000422f207223 */ /* 0x000fe20000010041 */
[C---:B------:R-:W-:Y:S01]  /*13b70*/  FFMA.FTZ R47, R51.reuse, R68, R71 ;  /* 0x00000044332f7223 */ /* 0x040fe20000010047 */
[----:B------:R-:W-:Y:S01]  /*13b80*/  FFMA.FTZ R35, R51, R64, -R70 ;  /* 0x0000004033237223 */ /* 0x000fe20000010846 */
[----:B------:R-:W-:Y:S01]  /*13b90*/  F2FP.F16.E4M3.UNPACK_B R64, R58 ;  /* 0x0000003aff40723e */ /* 0x000fe200020006ff */
[----:B------:R-:W-:Y:S01]  /*13ba0*/  HADD2.F32 R65, -RZ, R56.H1_H1 ;  /* 0x30000038ff417230 */ /* 0x000fe20000004100 */
[----:B------:R-:W-:Y:S01]  /*13bb0*/  F2FP.F16.E4M3.UNPACK_B R68, R69 ;  /* 0x00000045ff44723e */ /* 0x000fe200020006ff */
[----:B------:R-:W-:Y:S01]  /*13bc0*/  HADD2.F32 R67, -RZ, R67.H1_H1 ;  /* 0x30000043ff437230 */ /* 0x000fe20000004100 */
[----:B------:R-:W-:Y:S01]  /*13bd0*/  F2FP.F16.E4M3.UNPACK_B R46, R24 ;  /* 0x00000018ff2e723e */ /* 0x000fe200020006ff */
[----:B------:R-:W-:Y:S01]  /*13be0*/  HADD2.F32 R54, -RZ, R54.H1_H1 ;  /* 0x30000036ff367230 */ /* 0x000fe20000004100 */
[-C--:B------:R-:W-:Y:S01]  /*13bf0*/  F2FP.F16.E4M3.UNPACK_B R27, R34.reuse ;  /* 0x00000022ff1b723e */ /* 0x080fe200020006ff */
[----:B------:R-:W-:Y:S01]  /*13c00*/  HADD2.F32 R51, -RZ, R61.H0_H0 ;  /* 0x2000003dff337230 */ /* 0x000fe20000004100 */
[----:B------:R-:W-:Y:S01]  /*13c10*/  F2FP.F16.E4M3.UNPACK_B R34, R34.H1 ;  /* 0x00000022ff22723e */ /* 0x000fe200030006ff */
        /* <DEDUP_REMOVED lines=11> */
[C---:B------:R-:W-:Y:S01]  /*13cd0*/  FFMA.FTZ R50, R60.reuse, R70, R75 ;  /* 0x000000463c327223 */ /* 0x040fe2000001004b */
[----:B------:R-:W-:Y:S01]  /*13ce0*/  F2FP.F16.E4M3.UNPACK_B R70, R69.H1 ;  /* 0x00000045ff46723e */ /* 0x000fe200030006ff */
[----:B------:R-:W-:Y:S01]  /*13cf0*/  HADD2.F32 R68, -RZ, R68.H1_H1 ;  /* 0x30000044ff447230 */ /* 0x000fe20000004100 */
[----:B------:R-:W-:Y:S01]  /*13d00*/  F2FP.F16.E4M3.UNPACK_B R64, R58.H1 ;  /* 0x0000003aff40723e */ /* 0x000fe200030006ff */
[----:B------:R-:W-:Y:S02]  /*13d10*/  HADD2.F32 R58, -RZ, R61.H1_H1 ;  /* 0x3000003dff3a7230 */ /* 0x000fe40000004100 */
[----:B------:R-:W-:Y:S01]  /*13d20*/  FFMA.FTZ R51, R60, R66, -R73 ;  /* 0x000000423c337223 */ /* 0x000fe20000010849 */
[----:B------:R-:W-:Y:S01]  /*13d30*/  HADD2.F32 R67, -RZ, R70.H0_H0 ;  /* 0x20000046ff437230 */ /* 0x000fe20000004100 */
[----:B------:R-:W-:Y:S01]  /*13d40*/  F2FP.F16.E4M3.UNPACK_B R24, R26 ;  /* 0x0000001aff18723e */ /* 0x000fe200020006ff */
[----:B------:R-:W-:Y:S02]  /*13d50*/  HADD2.F32 R60, -RZ, R63.H0_H0 ;  /* 0x2000003fff3c7230 */ /* 0x000fe40000004100 */
[----:B------:R-:W-:Y:S01]  /*13d60*/  FMUL.FTZ R72, R58, R68 ;  /* 0x000000443a487220 */ /* 0x000fe20000410000 */
[----:B------:R-:W-:-:S02]  /*13d70*/  HADD2.F32 R59, -RZ, R59.H1_H1 ;  /* 0x3000003bff3b7230 */ /* 0x000fc40000004100 */
[----:B------:R-:W-:Y:S01]  /*13d80*/  FMUL.FTZ R69, R58, R65 ;  /* 0x000000413a457220 */ /* 0x000fe20000410000 */
[----:B------:R-:W-:Y:S02]  /*13d90*/  HADD2.F32 R66, -RZ, R64.H0_H0 ;  /* 0x20000040ff427230 */ /* 0x000fe40000004100 */
[C---:B------:R-:W-:Y:S01]  /*13da0*/  FMUL.FTZ R74, R60.reuse, R67 ;  /* 0x000000433c4a7220 */ /* 0x040fe20000410000 */
[----:B------:R-:W-:Y:S02]  /*13db0*/  HADD2.F32 R61, -RZ, R62.H0_H0 ;  /* 0x2000003eff3d7230 */ /* 0x000fe40000004100 */
[C---:B------:R-:W-:Y:S01]  /*13dc0*/  FFMA.FTZ R58, R59.reuse, R65, -R72 ;  /* 0x000000413b3a7223 */ /* 0x040fe20000010848 */
[----:B------:R-:W-:Y:S01]  /*13dd0*/  FFMA.FTZ R59, R59, R68, R69 ;  /* 0x000000443b3b7223 */ /* 0x000fe20000010045 */
[-C--:B------:R-:W-:Y:S01]  /*13de0*/  FMUL.FTZ R76, R60, R66.reuse ;  /* 0x000000423c4c7220 */ /* 0x080fe20000410000 */
[----:B------:R-:W-:Y:S01]  /*13df0*/  F2FP.F16.E4M3.UNPACK_B R69, R53.H1 ;  /* 0x00000035ff45723e */ /* 0x000fe200030006ff */
[----:B------:R-:W-:Y:S01]  /*13e00*/  FFMA.FTZ R60, R61, R66, -R74 ;  /* 0x000000423d3c7223 */ /* 0x000fe2000001084a */
[----:B------:R-:W-:-:S02]  /*13e10*/  HADD2.F32 R71, -RZ, R70.H1_H1 ;  /* 0x30000046ff477230 */ /* 0x000fc40000004100 */
[----:B------:R-:W-:Y:S01]  /*13e20*/  FFMA.FTZ R61, R61, R67, R76 ;  /* 0x000000433d3d7223 */ /* 0x000fe2000001004c */
[----:B------:R-:W-:Y:S01]  /*13e30*/  HADD2.F32 R67, -RZ, R64.H1_H1 ;  /* 0x30000040ff437230 */ /* 0x000fe20000004100 */
[----:B------:R-:W-:Y:S01]  /*13e40*/  F2FP.F16.E4M3.UNPACK_B R66, R52.H1 ;  /* 0x00000034ff42723e */ /* 0x000fe200030006ff */
[----:B------:R-:W-:Y:S01]  /*13e50*/  HADD2.F32 R64, -RZ, R63.H1_H1 ;  /* 0x3000003fff407230 */ /* 0x000fe20000004100 */
[----:B------:R-:W-:Y:S01]  /*13e60*/  F2FP.F16.E4M3.UNPACK_B R26, R26.H1 ;  /* 0x0000001aff1a723e */ /* 0x000fe200030006ff */
[----:B------:R-:W-:Y:S01]  /*13e70*/  HADD2.F32 R70, -RZ, R69.H0_H0 ;  /* 0x20000045ff467230 */ /* 0x000fe20000004100 */
[----:B------:R-:W-:Y:S01]  /*13e80*/  F2FP.SATFINITE.E4M3.F32.PACK_AB_MERGE_C R35, R54, R35, RZ ;  /* 0x000000233623723e */ /* 0x000fe200048070ff */
[----:B------:R-:W-:Y:S02]  /*13e90*/  HADD2.F32 R63, -RZ, R57.H0_H0 ;  /* 0x20000039ff3f7230 */ /* 0x000fe40000004100 */
[----:B------:R-:W-:Y:S01]  /*13ea0*/  FMUL.FTZ R75, R64, R71 ;  /* 0x00000047404b7220 */ /* 0x000fe20000410000 */
[----:B------:R-:W-:-:S02]  /*13eb0*/  HADD2.F32 R68, -RZ, R66.H0_H0 ;  /* 0x20000042ff447230 */ /* 0x000fc40000004100 */
[----:B------:R-:W-:Y:S01]  /*13ec0*/  FMUL.FTZ R72, R64, R67 ;  /* 0x0000004340487220 */ /* 0x000fe20000410000 */
[----:B------:R-:W-:Y:S02]  /*13ed0*/  HADD2.F32 R65, -RZ, R55.H0_H0 ;  /* 0x20000037ff417230 */ /* 0x000fe40000004100 */
[C---:B------:R-:W-:Y:S01]  /*13ee0*/  FMUL.FTZ R64, R63.reuse, R70 ;  /* 0x000000463f407220 */ /* 0x040fe20000410000 */
[----:B------:R-:W-:Y:S02]  /*13ef0*/  HADD2.F32 R62, -RZ, R62.H1_H1 ;  /* 0x3000003eff3e7230 */ /* 0x000fe40000004100 */
[-C--:B------:R-:W-:Y:S01]  /*13f00*/  FMUL.FTZ R73, R63, R68.reuse ;  /* 0x000000443f497220 */ /* 0x080fe20000410000 */
[----:B------:R-:W-:Y:S02]  /*13f10*/  HADD2.F32 R57, -RZ, R57.H1_H1 ;  /* 0x30000039ff397230 */ /* 0x000fe40000004100 */
[----:B------:R-:W-:Y:S01]  /*13f20*/  FFMA.FTZ R64, R65, R68, -R64 ;  /* 0x0000004441407223 */ /* 0x000fe20000010840 */
[----:B------:R-:W-:-:S02]  /*13f30*/  HADD2.F32 R68, -RZ, R69.H1_H1 ;  /* 0x30000045ff447230 */ /* 0x000fc40000004100 */
[C---:B------:R-:W-:Y:S01]  /*13f40*/  FFMA.FTZ R63, R62.reuse, R67, -R75 ;  /* 0x000000433e3f7223 */ /* 0x040fe2000001084b */
[----:B------:R-:W-:Y:S01]  /*13f50*/  HADD2.F32 R66, -RZ, R66.H1_H1 ;  /* 0x30000042ff427230 */ /* 0x000fe20000004100 */
[----:B------:R-:W-:Y:S01]  /*13f60*/  F2FP.F16.E4M3.UNPACK_B R67, R52 ;  /* 0x00000034ff43723e */ /* 0x000fe200020006ff */
[----:B------:R-:W-:Y:S02]  /*13f70*/  HADD2.F32 R55, -RZ, R55.H1_H1 ;  /* 0x30000037ff377230 */ /* 0x000fe40000004100 */
[----:B------:R-:W-:Y:S01]  /*13f80*/  FFMA.FTZ R62, R62, R71, R72 ;  /* 0x000000473e3e7223 */ /* 0x000fe20000010048 */
[C---:B------:R-:W-:Y:S01]  /*13f90*/  FMUL.FTZ R52, R57.reuse, R68 ;  /* 0x0000004439347220 */ /* 0x040fe20000410000 */
[----:B------:R-:W-:Y:S01]  /*13fa0*/  F2FP.F16.E4M3.UNPACK_B R69, R53 ;  /* 0x00000035ff45723e */ /* 0x000fe200020006ff */
[----:B------:R-:W-:Y:S01]  /*13fb0*/  FMUL.FTZ R71, R57, R66 ;  /* 0x0000004239477220 */ /* 0x000fe20000410000 */
[----:B------:R-:W-:Y:S01]  /*13fc0*/  FFMA.FTZ R65, R65, R70, R73 ;  /* 0x0000004641417223 */ /* 0x000fe20000010049 */
[----:B------:R-:W-:Y:S01]  /*13fd0*/  FFMA.FTZ R53, R55, R66, -R52 ;  /* 0x0000004237357223 */ /* 0x000fe20000010834 */
[----:B------:R-:W-:-:S02]  /*13fe0*/  HADD2.F32 R57, -RZ, R49.H0_H0 ;  /* 0x20000031ff397230 */ /* 0x000fc40000004100 */
[----:B------:R-:W-:Y:S01]  /*13ff0*/  FFMA.FTZ R52, R55, R68, R71 ;  /* 0x0000004437347223 */ /* 0x000fe20000010047 */
[----:B------:R-:W-:Y:S01]  /*14000*/  HADD2.F32 R70, -RZ, R69.H0_H0 ;  /* 0x20000045ff467230 */ /* 0x000fe20000004100 */
[----:B------:R-:W-:Y:S01]  /*14010*/  F2FP.F16.E4M3.UNPACK_B R71, R45.H1 ;  /* 0x0000002dff47723e */ /* 0x000fe200030006ff */
        /* <DEDUP_REMOVED lines=9> */
[----:B------:R-:W-:Y:S01]  /*140b0*/  F2FP.SATFINITE.E4M3.F32.PACK_AB_MERGE_C R61, R62, R61, RZ ;  /* 0x0000003d3e3d723e */ /* 0x000fe200048070ff */
        /* <DEDUP_REMOVED lines=23> */
[----:B------:R-:W-:Y:S01]  /*14230*/  FMUL.FTZ R34, R34, R57 ;  /* 0x0000003922227220 */ /* 0x000fe20000410000 */
[--C-:B------:R-:W-:Y:S01]  /*14240*/  HADD2.F32 R45, -RZ, R44.reuse.H0_H0 ;  /* 0x2000002cff2d7230 */ /* 0x100fe20000004100 */
[----:B------:R-:W-:Y:S01]  /*14250*/  F2FP.SATFINITE.E4M3.F32.PACK_AB_MERGE_C R25, R48, R25, R35 ;  /* 0x000000193019723e */ /* 0x000fe20004807023 */
[C---:B------:R-:W-:Y:S01]  /*14260*/  FFMA.FTZ R73, R26.reuse, R57, -R67 ;  /* 0x000000391a497223 */ /* 0x040fe20000010843 */
[----:B------:R-:W-:Y:S01]  /*14270*/  FFMA.FTZ R75, R26, R71, R34 ;  /* 0x000000471a4b7223 */ /* 0x000fe20000010022 */
[----:B------:R-:W-:Y:S01]  /*14280*/  HADD2.F32 R57, -RZ, R55.H0_H0 ;  /* 0x20000037ff397230 */ /* 0x000fe20000004100 */
[----:B------:R-:W-:Y:S01]  /*14290*/  F2FP.SATFINITE.E4M3.F32.PACK_AB_MERGE_C R33, R32, R33, R47 ;  /* 0x000000212021723e */ /* 0x000fe2000480702f */
[----:B------:R-:W-:Y:S01]  /*142a0*/  HADD2.F32 R34, -RZ, R27.H0_H0 ;  /* 0x2000001bff227230 */ /* 0x000fe20000004100 */
[----:B------:R-:W-:Y:S01]  /*142b0*/  F2FP.SATFINITE.E4M3.F32.PACK_AB_MERGE_C R72, R73, R72, RZ ;  /* 0x000000484948723e */ /* 0x000fe200048070ff */
[----:B------:R-:W-:Y:S01]  /*142c0*/  HADD2.F32 R44, -RZ, R44.H1_H1 ;  /* 0x3000002cff2c7230 */ /* 0x000fe20000004100 */
[----:B------:R-:W-:Y:S01]  /*142d0*/  F2FP.SATFINITE.E4M3.F32.PACK_AB_MERGE_C R74, R75, R74, RZ ;  /* 0x0000004a4b4a723e */ /* 0x000fe200048070ff */
[----:B------:R-:W-:-:S02]  /*142e0*/  HADD2.F32 R55, -RZ, R55.H1_H1 ;  /* 0x30000037ff377230 */ /* 0x000fc40000004100 */
[C---:B------:R-:W-:Y:S01]  /*142f0*/  FMUL.FTZ R67, R34.reuse, R57 ;  /* 0x0000003922437220 */ /* 0x040fe20000410000 */
[----:B------:R-:W-:Y:S02]  /*14300*/  HADD2.F32 R27, -RZ, R27.H1_H1 ;  /* 0x3000001bff1b7230 */ /* 0x000fe40000004100 */
[----:B------:R-:W-:Y:S01]  /*14310*/  FMUL.FTZ R34, R34, R45 ;  /* 0x0000002d22227220 */ /* 0x000fe20000410000 */
[--C-:B------:R-:W-:Y:S01]  /*14320*/  HADD2.F32 R26, -RZ, R24.reuse.H0_H0 ;  /* 0x20000018ff1a7230 */ /* 0x100fe20000004100 */
[----:B------:R-:W-:Y:S01]  /*14330*/  F2FP.SATFINITE.E4M3.F32.PACK_AB_MERGE_C R35, R59, R50, R61 ;  /* 0x000000323b23723e */ /* 0x000fe2000480703d */
        /* <DEDUP_REMOVED lines=16> */
.L_x_3218:
[----:B------:R-:W-:Y:S05]  /*14440*/  BSYNC B1 ;  /* 0x0000000000017941 */ /* 0x000fea0003800000 */
.L_x_3217:
[----:B------:R-:W-:Y:S04]  /*14450*/  BSSY B1, `(.L_x_3219) ;  /* 0x0000101000017945 */ /* 0x000fe80003800000 */
[----:B------:R-:W-:Y:S05]  /*14460*/  @P2 BRA `(.L_x_3220) ;  /* 0x0000000c00fc2947 */ /* 0x000fea0003800000 */
[----:B-1----:R-:W2:Y:S04]  /*14470*/  LDL R35, [R1+0x54] ;  /* 0x0000540001237983 */ /* 0x002ea80000100800 */
[----:B------:R-:W3:Y:S01]  /*14480*/  LDL R68, [R1+0x18c] ;  /* 0x00018c0001447983 */ /* 0x000ee20000100800 */
[----:B0----5:R-:W-:Y:S01]  /*14490*/  SHF.R.U32.HI R25, RZ, 0x8, R28 ;  /* 0x00000008ff197819 */ /* 0x021fe2000001161c */
[----:B------:R-:W-:Y:S01]  /*144a0*/  VIADD R37, R220, 0x20 ;  /* 0x00000020dc257836 */ /* 0x000fe20000000000 */
[----:B------:R-:W-:Y:S02]  /*144b0*/  LOP3.LUT R24, R28, 0xff, RZ, 0xc0, !PT ;  /* 0x000000ff1c187812 */ /* 0x000fe400078ec0ff */
[----:B------:R-:W-:Y:S01]  /*144c0*/  LOP3.LUT R25, R25, 0xff, RZ, 0xc0, !PT ;  /* 0x000000ff19197812 */ /* 0x000fe200078ec0ff */
[----:B------:R-:W-:Y:S01]  /*144d0*/  IMAD.SHL.U32 R37, R37, 0x80, RZ ;  /* 0x0000008025257824 */ /* 0x000fe200078e00ff */
[----:B------:R-:W-:-:S02]  /*144e0*/  LEA.HI R34, R3, R0, RZ, 0x1c ;  /* 0x0000000003227211 */ /* 0x000fc400078fe0ff */
[----:B------:R-:W-:Y:S02]  /*144f0*/  PRMT R45, R25, 0x7604, R24 ;  /* 0x00007604192d7816 */ /* 0x000fe40000000018 */
[----:B------:R-:W-:Y:S01]  /*14500*/  LOP3.LUT R37, R37, 0x380, RZ, 0xc0, !PT ;  /* 0x0000038025257812 */ /* 0x000fe200078ec0ff */
[----:B------:R-:W-:Y:S01]  /*14510*/  IMAD.SHL.U32 R24, R34, 0x10, RZ ;  /* 0x0000001022187824 */ /* 0x000fe200078e00ff */
[----:B------:R-:W-:Y:S02]  /*14520*/  SHF.R.U32.HI R33, RZ, 0x8, R30 ;  /* 0x00000008ff217819 */ /* 0x000fe4000001161e */
[----:B------:R-:W-:Y:S02]  /*14530*/  LOP3.LUT R32, R30, 0xff, RZ, 0xc0, !PT ;  /* 0x000000ff1e207812 */ /* 0x000fe400078ec0ff */
[----:B------:R-:W-:Y:S01]  /*14540*/  LOP3.LUT R24, R37, 0x70, R24, 0xf8, !PT ;  /* 0x0000007025187812 */ /* 0x000fe200078ef818 */
[----:B------:R-:W-:Y:S01]  /*14550*/  VIADD R37, R220, 0x20 ;  /* 0x00000020dc257836 */ /* 0x000fe20000000000 */
[----:B------:R-:W-:-:S02]  /*14560*/  LOP3.LUT R33, R33, 0xff, RZ, 0xc0, !PT ;  /* 0x000000ff21217812 */ /* 0x000fc400078ec0ff */
[----:B------:R-:W-:Y:S01]  /*14570*/  SHF.R.S32.HI R25, RZ, 0x1f, R34 ;  /* 0x0000001fff197819 */ /* 0x000fe20000011422 */
[----:B------:R-:W-:Y:S01]  /*14580*/  IMAD.SHL.U32 R37, R37, 0x80, RZ ;  /* 0x0000008025257824 */ /* 0x000fe200078e00ff */
[----:B------:R-:W-:Y:S02]  /*14590*/  PRMT R49, R33, 0x7604, R32 ;  /* 0x0000760421317816 */ /* 0x000fe40000000020 */
[----:B------:R-:W-:Y:S02]  /*145a0*/  LEA.HI R33, R25, R34, RZ, 0x3 ;  /* 0x0000002219217211 */ /* 0x000fe400078f18ff */
[----:B------:R-:W-:Y:S02]  /*145b0*/  LOP3.LUT R37, R37, 0x380, RZ, 0xc0, !PT ;  /* 0x0000038025257812 */ /* 0x000fe400078ec0ff */
[----:B------:R-:W-:Y:S02]  /*145c0*/  SHF.R.U32.HI R27, RZ, 0x8, R29 ;  /* 0x00000008ff1b7819 */ /* 0x000fe4000001161d */
[----:B------:R-:W-:-:S02]  /*145d0*/  SHF.R.U32.HI R32, RZ, 0x8, R4 ;  /* 0x00000008ff207819 */ /* 0x000fc40000011604 */
[----:B------:R-:W-:Y:S02]  /*145e0*/  SHF.R.U32.HI R37, RZ, 0x3, R37 ;  /* 0x00000003ff257819 */ /* 0x000fe40000011625 */
[----:B------:R-:W-:Y:S02]  /*145f0*/  SHF.L.U32 R33, R33, 0xb, RZ ;  /* 0x0000000b21217819 */ /* 0x000fe400000006ff */
[----:B------:R-:W-:Y:S02]  /*14600*/  LOP3.LUT R26, R29, 0xff, RZ, 0xc0, !PT ;  /* 0x000000ff1d1a7812 */ /* 0x000fe400078ec0ff */
[----:B------:R-:W-:Y:S02]  /*14610*/  LOP3.LUT R27, R27, 0xff, RZ, 0xc0, !PT ;  /* 0x000000ff1b1b7812 */ /* 0x000fe400078ec0ff */
[----:B------:R-:W-:Y:S02]  /*14620*/  LOP3.LUT R34, R32, 0xff, RZ, 0xc0, !PT ;  /* 0x000000ff20227812 */ /* 0x000fe400078ec0ff */
[----:B------:R-:W-:-:S02]  /*14630*/  LOP3.LUT R32, R24, R37, RZ, 0x3c, !PT ;  /* 0x0000002518207212 */ /* 0x000fc400078e3cff */
[----:B------:R-:W-:Y:S02]  /*14640*/  LOP3.LUT R33, R33, 0xffffc000, RZ, 0xc0, !PT ;  /* 0xffffc00021217812 */ /* 0x000fe400078ec0ff */
[----:B------:R-:W-:Y:S02]  /*14650*/  PRMT R44, R27, 0x7604, R26 ;  /* 0x000076041b2c7816 */ /* 0x000fe4000000001a */
[----:B------:R-:W-:Y:S02]  /*14660*/  SHF.R.U32.HI R26, RZ, 0x8, R31 ;  /* 0x00000008ff1a7819 */ /* 0x000fe4000001161f */
        /* <DEDUP_REMOVED lines=16> */
[----:B------:R-:W-:Y:S02]  /*14770*/  SHF.R.U32.HI R53, RZ, 0x10, R5 ;  /* 0x00000010ff357819 */ /* 0x000fe40000011605 */
[----:B------:R-:W-:Y:S02]  /*14780*/  SHF.R.U32.HI R47, RZ, 0x10, R29 ;  /* 0x00000010ff2f7819 */ /* 0x000fe4000001161d */
[----:B------:R-:W-:Y:S01]  /*14790*/  PRMT R59, R51, 0x7604, R50 ;  /* 0x00007604333b7816 */ /* 0x000fe20000000032 */
[----:B------:R-:W-:Y:S01]  /*147a0*/  IMAD.U32 R53, R53, 0x10000, RZ ;  /* 0x0001000035357824 */ /* 0x000fe200078e00ff */
[----:B------:R-:W-:Y:S01]  /*147b0*/  SHF.R.U32.HI R51, RZ, 0x10, R31 ;  /* 0x00000010ff337819 */ /* 0x000fe2000001161f */
[----:B------:R-:W-:Y:S01]  /*147c0*/  IMAD.U32 R47, R47, 0x10000, RZ ;  /* 0x000100002f2f7824 */ /* 0x000fe200078e00ff */
[----:B------:R-:W-:-:S02]  /*147d0*/  LOP3.LUT R45, R45, 0xff0000, R28, 0xf8, !PT ;  /* 0x00ff00002d2d7812 */ /* 0x000fc400078ef81c */
[----:B------:R-:W-:Y:S01]  /*147e0*/  LOP3.LUT R57, R48, 0xff0000, R53, 0xf8, !PT ;  /* 0x00ff000030397812 */ /* 0x000fe200078ef835 */
[----:B------:R-:W-:Y:S01]  /*147f0*/  IMAD.U32 R51, R51, 0x10000, RZ ;  /* 0x0001000033337824 */ /* 0x000fe200078e00ff */
[----:B------:R-:W-:Y:S02]  /*14800*/  LOP3.LUT R47, R44, 0xff0000, R47, 0xf8, !PT ;  /* 0x00ff00002c2f7812 */ /* 0x000fe400078ef82f */
[----:B------:R-:W-:Y:S02]  /*14810*/  LOP3.LUT R49, R49, 0xff0000, R30, 0xf8, !PT ;  /* 0x00ff000031317812 */ /* 0x000fe400078ef81e */
[----:B------:R-:W-:Y:S02]  /*14820*/  LOP3.LUT R51, R46, 0xff0000, R51, 0xf8, !PT ;  /* 0x00ff00002e337812 */ /* 0x000fe400078ef833 */
[----:B------:R-:W-:Y:S02]  /*14830*/  LOP3.LUT R57, R57, 0xff000000, R5, 0xf8, !PT ;  /* 0xff00000039397812 */ /* 0x000fe400078ef805 */
        /* <DEDUP_REMOVED lines=8> */
[-C--:B------:R-:W-:Y:S02]  /*148c0*/  F2FP.F16.E4M3.UNPACK_B R56, R57.reuse ;  /* 0x00000039ff38723e */ /* 0x080fe400020006ff */
[----:B------:R-:W-:Y:S02]  /*148d0*/  LOP3.LUT R45, R45, 0xff000000, R4, 0xf8, !PT ;  /* 0xff0000002d2d7812 */ /* 0x000fe400078ef804 */
[----:B------:R-:W-:Y:S01]  /*148e0*/  LOP3.LUT R4, R59, 0xff000000, R6, 0xf8, !PT ;  /* 0xff0000003b047812 */ /* 0x000fe200078ef806 */
[--C-:B------:R-:W-:Y:S01]  /*148f0*/  HADD2.F32 R58, -RZ, R56.reuse.H0_H0 ;  /* 0x20000038ff3a7230 */ /* 0x100fe20000004100 */
[----:B------:R-:W-:Y:S01]  /*14900*/  LOP3.LUT R61, R52, 0xff0000, R61, 0xf8, !PT ;  /* 0x00ff0000343d7812 */ /* 0x000fe200078ef83d */
[----:B------:R-:W-:Y:S01]  /*14910*/  HADD2.F32 R59, -RZ, R56.H1_H1 ;  /* 0x30000038ff3b7230 */ /* 0x000fe20000004100 */
[----:B------:R-:W-:Y:S02]  /*14920*/  F2FP.F16.E4M3.UNPACK_B R57, R57.H1 ;  /* 0x00000039ff39723e */ /* 0x000fe400030006ff */
[----:B------:R-:W-:-:S03]  /*14930*/  LOP3.LUT R61, R61, 0xff000000, R7, 0xf8, !PT ;  /* 0xff0000003d3d7812 */ /* 0x000fc600078ef807 */
[----:B------:R-:W-:Y:S01]  /*14940*/  HADD2.F32 R56, -RZ, R57.H0_H0 ;  /* 0x20000039ff387230 */ /* 0x000fe20000004100 */
[----:B--2---:R-:W-:Y:S01]  /*14950*/  IADD3 R37, R32, R33, R35 ;  /* 0x0000002120257210 */ /* 0x004fe20007ffe023 */
[----:B---3--:R-:W0:Y:S04]  /*14960*/  LDS.128 R24, [R68+0x20400] ;  /* 0x0204000044187984 */ /* 0x008e280000000c00 */
[----:B------:R-:W-:-:S05]  /*14970*/  IMAD.IADD R37, R216, 0x1, R37 ;  /* 0x00000001d8257824 */ /* 0x000fca00078e0225 */
[----:B------:R-:W1:Y:S01]  /*14980*/  LDS.128 R32, [R37+0x20400] ;  /* 0x0204000025207984 */ /* 0x000e620000000c00 */
[-C--:B0-----:R-:W-:Y:S02]  /*14990*/  F2FP.F16.E4M3.UNPACK_B R51, R27.reuse ;  /* 0x0000001bff33723e */ /* 0x081fe400020006ff */
[----:B------:R-:W-:Y:S02]  /*149a0*/  F2FP.F16.E4M3.UNPACK_B R54, R27.H1 ;  /* 0x0000001bff36723e */ /* 0x000fe400030006ff */
[-C--:B------:R-:W-:Y:S02]  /*149b0*/  F2FP.F16.E4M3.UNPACK_B R27, R24.reuse ;  /* 0x00000018ff1b723e */ /* 0x080fe400020006ff */
[----:B------:R-:W-:Y:S02]  /*149c0*/  F2FP.F16.E4M3.UNPACK_B R46, R24.H1 ;  /* 0x00000018ff2e723e */ /* 0x000fe400030006ff */
[----:B-1----:R-:W-:Y:S02]  /*149d0*/  F2FP.F16.E4M3.UNPACK_B R30, R33 ;  /* 0x00000021ff1e723e */ /* 0x002fe400020006ff */
[----:B------:R-:W-:-:S02]  /*149e0*/  F2FP.F16.E4M3.UNPACK_B R24, R53 ;  /* 0x00000035ff18723e */ /* 0x000fc400020006ff */
[-C--:B------:R-:W-:Y:S01]  /*149f0*/  F2FP.F16.E4M3.UNPACK_B R29, R25.reuse ;  /* 0x00000019ff1d723e */ /* 0x080fe200020006ff */
[----:B------:R-:W-:Y:S01]  /*14a00*/  HADD2.F32 R6, -RZ, R30.H0_H0 ;  /* 0x2000001eff067230 */ /* 0x000fe20000004100 */
[----:B------:R-:W-:Y:S01]  /*14a10*/  F2FP.F16.E4M3.UNPACK_B R47, R25.H1 ;  /* 0x00000019ff2f723e */ /* 0x000fe200030006ff */
[----:B------:R-:W-:Y:S01]  /*14a20*/  HADD2.F32 R31, -RZ, R24.H0_H0 ;  /* 0x20000018ff1f7230 */ /* 0x000fe20000004100 */
[----:B------:R-:W-:Y:S01]  /*14a30*/  F2FP.F16.E4M3.UNPACK_B R48, R33.H1 ;  /* 0x00000021ff30723e */ /* 0x000fe200030006ff */
[----:B------:R-:W-:Y:S01]  /*14a40*/  HADD2.F32 R25, -RZ, R29.H0_H0 ;  /* 0x2000001dff197230 */ /* 0x000fe20000004100 */
[-C--:B------:R-:W-:Y:S01]  /*14a50*/  F2FP.F16.E4M3.UNPACK_B R33, R32.reuse ;  /* 0x00000020ff21723e */ /* 0x080fe200020006ff */
[----:B------:R-:W-:Y:S01]  /*14a60*/  HADD2.F32 R30, -RZ, R30.H1_H1 ;  /* 0x3000001eff1e7230 */ /* 0x000fe20000004100 */
[----:B------:R-:W-:Y:S01]  /*14a70*/  F2FP.F16.E4M3.UNPACK_B R49, R32.H1 ;  /* 0x00000020ff31723e */ /* 0x000fe200030006ff */
[----:B------:R-:W-:Y:S01]  /*14a80*/  FMUL.FTZ R32, R6, R58 ;  /* 0x0000003a06207220 */ /* 0x000fe20000410000 */
[----:B------:R-:W-:-:S02]  /*14a90*/  F2FP.F16.E4M3.UNPACK_B R52, R35 ;  /* 0x00000023ff34723e */ /* 0x000fc400020006ff */
[----:B------:R-:W-:Y:S01]  /*14aa0*/  F2FP.F16.E4M3.UNPACK_B R55, R35.H1 ;  /* 0x00000023ff37723e */ /* 0x000fe200030006ff */
[-C--:B------:R-:W-:Y:S01]  /*14ab0*/  FMUL.FTZ R35, R6, R31.reuse ;  /* 0x0000001f06237220 */ /* 0x080fe20000410000 */
[C---:B------:R-:W-:Y:S01]  /*14ac0*/  FFMA.FTZ R6, R25.reuse, R31, -R32 ;  /* 0x0000001f19067223 */ /* 0x040fe20000010820 */
[----:B------:R-:W-:Y:S01]  /*14ad0*/  F2FP.F16.E4M3.UNPACK_B R53, R53.H1 ;  /* 0x00000035ff35723e */ /* 0x000fe200030006ff */
[----:B------:R-:W-:Y:S01]  /*14ae0*/  FMUL.FTZ R63, R30, R59 ;  /* 0x0000003b1e3f7220 */ /* 0x000fe20000410000 */
[----:B------:R-:W-:Y:S01]  /*14af0*/  FFMA.FTZ R25, R25, R58, R35 ;  /* 0x0000003a19197223 */ /* 0x000fe20000010023 */
[----:B------:R-:W-:Y:S01]  /*14b00*/  HADD2.F32 R35, -RZ, R24.H1_H1 ;  /* 0x30000018ff237230 */ /* 0x000fe20000004100 */
[-C--:B------:R-:W-:Y:S01]  /*14b10*/  F2FP.F16.E4M3.UNPACK_B R7, R34.reuse ;  /* 0x00000022ff07723e */ /* 0x080fe200020006ff */
[----:B------:R-:W-:Y:S01]  /*14b20*/  HADD2.F32 R24, -RZ, R29.H1_H1 ;  /* 0x3000001dff187230 */ /* 0x000fe20000004100 */
[----:B------:R-:W-:Y:S01]  /*14b30*/  F2FP.F16.E4M3.UNPACK_B R34, R34.H1 ;  /* 0x00000022ff22723e */ /* 0x000fe200030006ff */
[----:B------:R-:W-:-:S02]  /*14b40*/  HADD2.F32 R29, -RZ, R48.H0_H0 ;  /* 0x20000030ff1d7230 */ /* 0x000fc40000004100 */
[-C--:B------:R-:W-:Y:S01]  /*14b50*/  FMUL.FTZ R30, R30, R35.reuse ;  /* 0x000000231e1e7220 */ /* 0x080fe20000410000 */
[----:B------:R-:W-:Y:S01]  /*14b60*/  HADD2.F32 R32, -RZ, R53.H0_H0 ;  /* 0x20000035ff207230 */ /* 0x000fe20000004100 */
[----:B------:R-:W-:Y:S01]  /*14b70*/  F2FP.F16.E4M3.UNPACK_B R5, R26 ;  /* 0x0000001aff05723e */ /* 0x000fe200020006ff */
[----:B------:R-:W-:Y:S02]  /*14b80*/  HADD2.F32 R31, -RZ, R47.H0_H0 ;  /* 0x2000002fff1f7230 */ /* 0x000fe40000004100 */
[C---:B------:R-:W-:Y:S01]  /*14b90*/  FMUL.FTZ R58, R29.reuse, R56 ;  /* 0x000000381d3a7220 */ /* 0x040fe20000410000 */
[----:B------:R-:W-:Y:S02]  /*14ba0*/  HADD2.F32 R53, -RZ, R53.H1_H1 ;  /* 0x30000035ff357230 */ /* 0x000fe40000004100 */
[-C--:B------:R-:W-:Y:S01]  /*14bb0*/  FMUL.FTZ R65, R29, R32.reuse ;  /* 0x000000201d417220 */ /* 0x080fe20000410000 */
[C---:B------:R-:W-:Y:S01]  /*14bc0*/  FFMA.FTZ R29, R24.reuse, R35, -R63 ;  /* 0x00000023181d7223 */ /* 0x040fe2000001083f */
[----:B------:R-:W-:Y:S01]  /*14bd0*/  FFMA.FTZ R24, R24, R59, R30 ;  /* 0x0000003b18187223 */ /* 0x000fe2000001001e */
[C---:B------:R-:W-:Y:S01]  /*14be0*/  FFMA.FTZ R30, R31.reuse, R32, -R58 ;  /* 0x000000201f1e7223 */ /* 0x040fe2000001083a */
[----:B------:R-:W-:Y:S01]  /*14bf0*/  FFMA.FTZ R31, R31, R56, R65 ;  /* 0x000000381f1f7223 */ /* 0x000fe20000010041 */
[----:B------:R-:W-:Y:S01]  /*14c00*/  F2FP.F16.E4M3.UNPACK_B R59, R61 ;  /* 0x0000003dff3b723e */ /* 0x000fe200020006ff */
[----:B------:R-:W-:Y:S01]  /*14c10*/  HADD2.F32 R58, -RZ, R57.H1_H1 ;  /* 0x30000039ff3a7230 */ /* 0x000fe20000004100 */
[----:B------:R-:W-:Y:S01]  /*14c20*/  F2FP.F16.E4M3.UNPACK_B R56, R50 ;  /* 0x00000032ff38723e */ /* 0x000fe200020006ff */
[----:B------:R-:W-:Y:S01]  /*14c30*/  HADD2.F32 R48, -RZ, R48.H1_H1 ;  /* 0x30000030ff307230 */ /* 0x000fe20000004100 */
[----:B------:R-:W-:Y:S01]  /*14c40*/  F2FP.F16.E4M3.UNPACK_B R26, R26.H1 ;  /* 0x0000001aff1a723e */ /* 0x000fe200030006ff */
[----:B------:R-:W-:-:S02]  /*14c50*/  HADD2.F32 R60, -RZ, R59.H0_H0 ;  /* 0x2000003bff3c7230 */ /* 0x000fc40000004100 */
[----:B------:R-:W-:Y:S02]  /*14c60*/  HADD2.F32 R35, -RZ, R52.H0_H0 ;  /* 0x20000034ff237230 */ /* 0x000fe40000004100 */
        /* <DEDUP_REMOVED lines=35> */
[----:B------:R-:W-:Y:S01]  /*14ea0*/  F2FP.SATFINITE.E4M3.F32.PACK_AB_MERGE_C R25, R24, R25, R31 ;  /* 0x000000191819723e */ /* 0x000fe2000480701f */
[----:B------:R-:W-:Y:S02]  /*14eb0*/  HADD2.F32 R62, -RZ, R61.H0_H0 ;  /* 0x2000003dff3e7230 */ /* 0x000fe40000004100 */
        /* <DEDUP_REMOVED lines=10> */
[----:B------:R-:W-:Y:S01]  /*14f60*/  F2FP.F16.E4M3.UNPACK_B R60, R45 ;  /* 0x0000002dff3c723e */ /* 0x000fe200020006ff */
[----:B------:R-:W-:Y:S01]  /*14f70*/  FFMA.FTZ R57, R57, R62, R65 ;  /* 0x0000003e39397223 */ /* 0x000fe20000010041 */
[----:B------:R-:W-:Y:S02]  /*14f80*/  HADD2.F32 R62, -RZ, R61.H1_H1 ;  /* 0x3000003dff3e7230 */ /* 0x000fe40000004100 */
[C---:B------:R-:W-:Y:S01]  /*14f90*/  FFMA.FTZ R55, R54.reuse, R59, -R67 ;  /* 0x0000003b36377223 */ /* 0x040fe20000010843 */
[----:B------:R-:W-:Y:S01]  /*14fa0*/  HADD2.F32 R59, -RZ, R58.H1_H1 ;  /* 0x3000003aff3b7230 */ /* 0x000fe20000004100 */
[----:B------:R-:W-:Y:S01]  /*14fb0*/  F2FP.F16.E4M3.UNPACK_B R58, R44 ;  /* 0x0000002cff3a723e */ /* 0x000fe200020006ff */
[----:B------:R-:W-:Y:S02]  /*14fc0*/  HADD2.F32 R46, -RZ, R46.H1_H1 ;  /* 0x3000002eff2e7230 */ /* 0x000fe40000004100 */
[C---:B------:R-:W-:Y:S01]  /*14fd0*/  FMUL.FTZ R45, R49.reuse, R62 ;  /* 0x0000003e312d7220 */ /* 0x040fe20000410000 */
[----:B------:R-:W-:Y:S01]  /*14fe0*/  FFMA.FTZ R54, R54, R63, R64 ;  /* 0x0000003f36367223 */ /* 0x000fe20000010040 */
[----:B------:R-:W-:Y:S01]  /*14ff0*/  FMUL.FTZ R63, R49, R59 ;  /* 0x0000003b313f7220 */ /* 0x000fe20000410000 */
[----:B------:R-:W-:-:S02]  /*15000*/  HADD2.F32 R61, -RZ, R60.H0_H0 ;  /* 0x2000003cff3d7230 */ /* 0x000fc40000004100 */
[C---:B------:R-:W-:Y:S01]  /*15010*/  FFMA.FTZ R45, R46.reuse, R59, -R45 ;  /* 0x0000003b2e2d7223 */ /* 0x040fe2000001082d */
[----:B------:R-:W-:Y:S02]  /*15020*/  HADD2.F32 R49, -RZ, R33.H0_H0 ;  /* 0x20000021ff317230 */ /* 0x000fe40000004100 */
[----:B------:R-:W-:Y:S01]  /*15030*/  FFMA.FTZ R64, R46, R62, R63 ;  /* 0x0000003e2e407223 */ /* 0x000fe2000001003f */
[----:B------:R-:W-:Y:S02]  /*15040*/  HADD2.F32 R59, -RZ, R58.H0_H0 ;  /* 0x2000003aff3b7230 */ /* 0x000fe40000004100 */
[----:B------:R-:W-:Y:S02]  /*15050*/  HADD2.F32 R44, -RZ, R27.H0_H0 ;  /* 0x2000001bff2c7230 */ /* 0x000fe40000004100 */
[C---:B------:R-:W-:Y:S01]  /*15060*/  FMUL.FTZ R63, R49.reuse, R61 ;  /* 0x0000003d313f7220 */ /* 0x040fe20000410000 */
        /* <DEDUP_REMOVED lines=10> */
[-C--:B------:R-:W-:Y:S01]  /*15110*/  FMUL.FTZ R63, R46, R58.reuse ;  /* 0x0000003a2e3f7220 */ /* 0x080fe20000410000 */
[----:B------:R-:W-:Y:S01]  /*15120*/  FFMA.FTZ R62, R27, R58, -R62 ;  /* 0x0000003a1b3e7223 */ /* 0x000fe2000001083e */
[----:B------:R-:W-:Y:S01]  /*15130*/  HADD2.F32 R58, -RZ, R59.H0_H0 ;  /* 0x2000003bff3a7230 */ /* 0x000fe20000004100 */
[----:B------:R-:W-:Y:S01]  /*15140*/  F2FP.F16.E4M3.UNPACK_B R4, R4 ;  /* 0x00000004ff04723e */ /* 0x000fe200020006ff */
        /* <DEDUP_REMOVED lines=8> */
[----:B------:R-:W-:Y:S01]  /*151d0*/  HADD2.F32 R49, -RZ, R49.H1_H1 ;  /* 0x30000031ff317230 */ /* 0x000fe20000004100 */
[----:B------:R-:W-:Y:S01]  /*151e0*/  F2FP.SATFINITE.E4M3.F32.PACK_AB_MERGE_C R57, R64, R57, RZ ;  /* 0x000000394039723e */ /* 0x000fe200048070ff */
[----:B------:R-:W-:-:S02]  /*151f0*/  HADD2.F32 R27, -RZ, R26.H0_H0 ;  /* 0x2000001aff1b7230 */ /* 0x000fc40000004100 */
[C---:B------:R-:W-:Y:S01]  /*15200*/  FMUL.FTZ R63, R34.reuse, R59 ;  /* 0x0000003b223f7220 */ /* 0x040fe20000410000 */
[----:B------:R-:W-:Y:S02]  /*15210*/  HADD2.F32 R26, -RZ, R26.H1_H1 ;  /* 0x3000001aff1a7230 */ /* 0x000fe40000004100 */
[----:B------:R-:W-:Y:S01]  /*15220*/  FMUL.FTZ R34, R34, R49 ;  /* 0x0000003122227220 */ /* 0x000fe20000410000 */
[----:B------:R-:W-:Y:S01]  /*15230*/  F2FP.SATFINITE.E4M3.F32.PACK_AB_MERGE_C R24, R60, R61, R57 ;  /* 0x0000003d3c18723e */ /* 0x000fe20004807039 */
[C---:B------:R-:W-:Y:S01]  /*15240*/  FFMA.FTZ R66, R27.reuse, R46, -R66 ;  /* 0x0000002e1b427223 */ /* 0x040fe20000010842 */
[----:B------:R-:W-:Y:S01]  /*15250*/  FFMA.FTZ R58, R27, R58, R44 ;  /* 0x0000003a1b3a7223 */ /* 0x000fe2000001002c */
[C---:B------:R-:W-:Y:S01]  /*15260*/  FFMA.FTZ R63, R26.reuse, R49, -R63 ;  /* 0x000000311a3f7223 */ /* 0x040fe2000001083f */
[----:B------:R-:W-:Y:S01]  /*15270*/  FFMA.FTZ R65, R26, R59, R34 ;  /* 0x0000003b1a417223 */ /* 0x000fe20000010022 */
[----:B------:R-:W-:Y:S02]  /*15280*/  HADD2.F32 R49, -RZ, R4.H0_H0 ;  /* 0x20000004ff317230 */ /* 0x000fe40000004100 */
[----:B------:R-:W-:Y:S01]  /*15290*/  HADD2.F32 R26, -RZ, R7.H0_H0 ;  /* 0x20000007ff1a7230 */ /* 0x000fe20000004100 */
[----:B------:R-:W-:Y:S01]  /*152a0*/  F2FP.SATFINITE.E4M3.F32.PACK_AB_MERGE_C R63, R63, R66, RZ ;  /* 0x000000423f3f723e */ /* 0x000fe200048070ff */
[----:B------:R-:W-:Y:S01]  /*152b0*/  HADD2.F32 R27, -RZ, R28.H0_H0 ;  /* 0x2000001cff1b7230 */ /* 0x000fe20000004100 */
[----:B------:R-:W-:Y:S01]  /*152c0*/  F2FP.SATFINITE.E4M3.F32.PACK_AB_MERGE_C R58, R65, R58, RZ ;  /* 0x0000003a413a723e */ /* 0x000fe200048070ff */
[----:B------:R-:W-:-:S02]  /*152d0*/  HADD2.F32 R34, -RZ, R4.H1_H1 ;  /* 0x30000004ff227230 */ /* 0x000fc40000004100 */
[C---:B------:R-:W-:Y:S01]  /*152e0*/  FMUL.FTZ R59, R26.reuse, R49 ;  /* 0x000000311a3b7220 */ /* 0x040fe20000410000 */
[----:B------:R-:W-:Y:S02]  /*152f0*/  HADD2.F32 R7, -RZ, R7.H1_H1 ;  /* 0x30000007ff077230 */ /* 0x000fe40000004100 */
[----:B------:R-:W-:Y:S01]  /*15300*/  FMUL.FTZ R26, R26, R27 ;  /* 0x0000001b1a1a7220 */ /* 0x000fe20000410000 */
[----:B------:R-:W-:Y:S02]  /*15310*/  HADD2.F32 R28, -RZ, R28.H1_H1 ;  /* 0x3000001cff1c7230 */ /* 0x000fe40000004100 */
        /* <DEDUP_REMOVED lines=20> */
.L_x_3220:
[----:B------:R-:W-:Y:S05]  /*15460*/  BSYNC B1 ;  /* 0x0000000000017941 */ /* 0x000fea0003800000 */
.L_x_3219:
[----:B------:R-:W-:Y:S04]  /*15470*/  BSSY B1, `(.L_x_3221) ;  /* 0x0000109000017945 */ /* 0x000fe80003800000 */
[----:B------:R-:W-:Y:S05]  /*15480*/  @P1 BRA `(.L_x_3222) ;  /* 0x00000010001c1947 */ /* 0x000fea0003800000 */
[----:B-----5:R-:W3:Y:S04]  /*15490*/  LDL R29, [R1+0x50] ;  /* 0x00005000011d7983 */ /* 0x020ee80000100800 */
[----:B------:R-:W4:Y:S01]  /*154a0*/  LDL R61, [R1+0x188] ;  /* 0x00018800013d7983 */ /* 0x000f220000100800 */
[----:B--2---:R-:W-:Y:S01]  /*154b0*/  SHF.R.U32.HI R4, RZ, 0x8, R20 ;  /* 0x00000008ff047819 */ /* 0x004fe20000011614 */
[----:B------:R-:W-:Y:S01]  /*154c0*/  VIADD R31, R220, 0x40 ;  /* 0x00000040dc1f7836 */ /* 0x000fe20000000000 */
[----:B------:R-:W-:Y:S02]  /*154d0*/  LOP3.LUT R5, R20, 0xff, RZ, 0xc0, !PT ;  /* 0x000000ff14057812 */ /* 0x000fe400078ec0ff */
[----:B------:R-:W-:Y:S01]  /*154e0*/  LOP3.LUT R4, R4, 0xff, RZ, 0xc0, !PT ;  /* 0x000000ff04047812 */ /* 0x000fe200078ec0ff */
[----:B------:R-:W-:Y:S01]  /*154f0*/  IMAD.SHL.U32 R31, R31, 0x80, RZ ;  /* 0x000000801f1f7824 */ /* 0x000fe200078e00ff */
[----:B01----:R-:W-:-:S02]  /*15500*/  LEA.HI R25, R3, R0, RZ, 0x1c ;  /* 0x0000000003197211 */ /* 0x003fc400078fe0ff */
[----:B------:R-:W-:Y:S02]  /*15510*/  PRMT R30, R4, 0x7604, R5 ;  /* 0x00007604041e7816 */ /* 0x000fe40000000005 */
[----:B------:R-:W-:Y:S01]  /*15520*/  SHF.R.U32.HI R4, RZ, 0x8, R38 ;  /* 0x00000008ff047819 */ /* 0x000fe20000011626 */
[----:B------:R-:W-:Y:S01]  /*15530*/  IMAD.SHL.U32 R27, R25, 0x10, RZ ;  /* 0x00000010191b7824 */ /* 0x000fe200078e00ff */
[----:B------:R-:W-:Y:S02]  /*15540*/  LOP3.LUT R31, R31, 0x380, RZ, 0xc0, !PT ;  /* 0x000003801f1f7812 */ /* 0x000fe400078ec0ff */
[----:B------:R-:W-:Y:S02]  /*15550*/  LOP3.LUT R5, R4, 0xff, RZ, 0xc0, !PT ;  /* 0x000000ff04057812 */ /* 0x000fe400078ec0ff */
[----:B------:R-:W-:Y:S01]  /*15560*/  LOP3.LUT R4, R31, 0x70, R27, 0xf8, !PT ;  /* 0x000000701f047812 */ /* 0x000fe200078ef81b */
[----:B------:R-:W-:Y:S01]  /*15570*/  VIADD R31, R220, 0x40 ;  /* 0x00000040dc1f7836 */ /* 0x000fe20000000000 */
[----:B------:R-:W-:-:S02]  /*15580*/  SHF.R.U32.HI R6, RZ, 0x8, R21 ;  /* 0x00000008ff067819 */ /* 0x000fc40000011615 */
[----:B------:R-:W-:Y:S02]  /*15590*/  SHF.R.S32.HI R26, RZ, 0x1f, R25 ;  /* 0x0000001fff1a7819 */ /* 0x000fe40000011419 */
[----:B------:R-:W-:Y:S02]  /*155a0*/  SHF.L.U32 R31, R31, 0x7, RZ ;  /* 0x000000071f1f7819 */ /* 0x000fe400000006ff */
[----:B------:R-:W-:Y:S02]  /*155b0*/  LOP3.LUT R7, R21, 0xff, RZ, 0xc0, !PT ;  /* 0x000000ff15077812 */ /* 0x000fe400078ec0ff */
[----:B------:R-:W-:Y:S02]  /*155c0*/  LOP3.LUT R6, R6, 0xff, RZ, 0xc0, !PT ;  /* 0x000000ff06067812 */ /* 0x000fe400078ec0ff */
[----:B------:R-:W-:Y:S02]  /*155d0*/  LEA.HI R28, R26, R25, RZ, 0x3 ;  /* 0x000000191a1c7211 */ /* 0x000fe400078f18ff */
[----:B------:R-:W-:-:S02]  /*155e0*/  LOP3.LUT R31, R31, 0x380, RZ, 0xc0, !PT ;  /* 0x000003801f1f7812 */ /* 0x000fc400078ec0ff */
[----:B------:R-:W-:Y:S01]  /*155f0*/  PRMT R32, R6, 0x7604, R7 ;  /* 0x0000760406207816 */ /* 0x000fe20000000007 */
[----:B------:R-:W-:Y:S01]  /*15600*/  IMAD.SHL.U32 R28, R28, 0x800, RZ ;  /* 0x000008001c1c7824 */ /* 0x000fe200078e00ff */
[----:B------:R-:W-:Y:S02]  /*15610*/  SHF.R.U32.HI R7, RZ, 0x8, R39 ;  /* 0x00000008ff077819 */ /* 0x000fe40000011627 */
[----:B------:R-:W-:Y:S02]  /*15620*/  SHF.R.U32.HI R25, RZ, 0x8, R40 ;  /* 0x00000008ff197819 */ /* 0x000fe40000011628 */
[----:B------:R-:W-:Y:S02]  /*15630*/  SHF.R.U32.HI R31, RZ, 0x3, R31 ;  /* 0x00000003ff1f7819 */ /* 0x000fe4000001161f */
[----:B------:R-:W-:Y:S02]  /*15640*/  LOP3.LUT R24, R39, 0xff, RZ, 0xc0, !PT ;  /* 0x000000ff27187812 */ /* 0x000fe400078ec0ff */
[----:B------:R-:W-:-:S02]  /*15650*/  LOP3.LUT R26, R40, 0xff, RZ, 0xc0, !PT ;  /* 0x000000ff281a7812 */ /* 0x000fc400078ec0ff */
[----:B------:R-:W-:Y:S02]  /*15660*/  LOP3.LUT R7, R7, 0xff, RZ, 0xc0, !PT ;  /* 0x000000ff07077812 */ /* 0x000fe400078ec0ff */
[----:B------:R-:W-:Y:S02]  /*15670*/  LOP3.LUT R25, R25, 0xff, RZ, 0xc0, !PT ;  /* 0x000000ff19197812 */ /* 0x000fe400078ec0ff */
[----:B------:R-:W-:Y:S02]  /*15680*/  LOP3.LUT R4, R4, R31, RZ, 0x3c, !PT ;  /* 0x0000001f04047212 */ /* 0x000fe400078e3cff */
[----:B------:R-:W-:Y:S02]  /*15690*/  LOP3.LUT R27, R28, 0xffffc000, RZ, 0xc0, !PT ;  /* 0xffffc0001c1b7812 */ /* 0x000fe400078ec0ff */
[----:B------:R-:W-:Y:S02]  /*156a0*/  PRMT R44, R7, 0x7604, R24 ;  /* 0x00007604072c7816 */ /* 0x000fe40000000018 */
[----:B------:R-:W-:-:S02]  /*156b0*/  PRMT R37, R25, 0x7604, R26 ;  /* 0x0000760419257816 */ /* 0x000fc4000000001a */
[----:B------:R-:W-:Y:S02]  /*156c0*/  SHF.R.U32.HI R24, RZ, 0x8, R41 ;  /* 0x00000008ff187819 */ /* 0x000fe40000011629 */
[----:B------:R-:W-:Y:S02]  /*156d0*/  SHF.R.U32.HI R26, RZ, 0x8, R42 ;  /* 0x00000008ff1a7819 */ /* 0x000fe4000001162a */
[----:B------:R-:W-:Y:S02]  /*156e0*/  LOP3.LUT R24, R24, 0xff, RZ, 0xc0, !PT ;  /* 0x000000ff18187812 */ /* 0x000fe400078ec0ff */
[----:B------:R-:W-:Y:S02]  /*156f0*/  LOP3.LUT R26, R26, 0xff, RZ, 0xc0, !PT ;  /* 0x000000ff1a1a7812 */ /* 0x000fe400078ec0ff */
[----:B------:R-:W-:Y:S02]  /*15700*/  LOP3.LUT R6, R38, 0xff, RZ, 0xc0, !PT ;  /* 0x000000ff26067812 */ /* 0x000fe400078ec0ff */
[----:B------:R-:W-:-:S02]  /*15710*/  SHF.R.U32.HI R31, RZ, 0x8, R43 ;  /* 0x00000008ff1f7819 */ /* 0x000fc4000001162b */
[----:B------:R-:W-:Y:S02]  /*15720*/  PRMT R34, R5, 0x7604, R6 ;  /* 0x0000760405227816 */ /* 0x000fe40000000006 */
[----:B------:R-:W-:Y:S02]  /*15730*/  LOP3.LUT R46, R43, 0xff, RZ, 0xc0, !PT ;  /* 0x000000ff2b2e7812 */ /* 0x000fe400078ec0ff */
[----:B------:R-:W-:Y:S02]  /*15740*/  LOP3.LUT R31, R31, 0xff, RZ, 0xc0, !PT ;  /* 0x000000ff1f1f7812 */ /* 0x000fe400078ec0ff */
[----:B------:R-:W-:Y:S02]  /*15750*/  SHF.R.U32.HI R33, RZ, 0x10, R38 ;  /* 0x00000010ff217819 */ /* 0x000fe40000011626 */
[----:B------:R-:W-:Y:S02]  /*15760*/  PRMT R53, R31, 0x7604, R46 ;  /* 0x000076041f357816 */ /* 0x000fe4000000002e */
[----:B------:R-:W-:-:S02]  /*15770*/  SHF.R.U32.HI R31, RZ, 0x10, R21 ;  /* 0x00000010ff1f7819 */ /* 0x000fc40000011615 */
[----:B------:R-:W-:Y:S02]  /*15780*/  LOP3.LUT R33, R33, 0xff, RZ, 0xc0, !PT ;  /* 0x000000ff21217812 */ /* 0x000fe400078ec0ff */
[----:B------:R-:W-:Y:S02]  /*15790*/  LOP3.LUT R31, R31, 0xff, RZ, 0xc0, !PT ;  /* 0x000000ff1f1f7812 */ /* 0x000fe400078ec0ff */
[----:B------:R-:W-:Y:S02]  /*157a0*/  PRMT R33, R33, 0x7054, R34 ;  /* 0x0000705421217816 */ /* 0x000fe40000000022 */
[----:B------:R-:W-:Y:S02]  /*157b0*/  PRMT R31, R31, 0x7054, R32 ;  /* 0x000070541f1f7816 */ /* 0x000fe40000000020 */
[----:B------:R-:W-:Y:S02]  /*157c0*/  SHF.R.U32.HI R32, RZ, 0x10, R41 ;  /* 0x00000010ff207819 */ /* 0x000fe40000011629 */
[----:B------:R-:W-:-:S02]  /*157d0*/  SHF.R.U32.HI R34, RZ, 0x10, R42 ;  /* 0x00000010ff227819 */ /* 0x000fc4000001162a */
[----:B------:R-:W-:Y:S02]  /*157e0*/  LOP3.LUT R32, R32, 0xff, RZ, 0xc0, !PT ;  /* 0x000000ff20207812 */ /* 0x000fe400078ec0ff */
[----:B------:R-:W-:Y:S02]  /*157f0*/  LOP3.LUT R34, R34, 0xff, RZ, 0xc0, !PT ;  /* 0x000000ff22227812 */ /* 0x000fe400078ec0ff */
[----:B------:R-:W-:-:S04]  /*15800*/  SHF.R.U32.HI R35, RZ, 0x10, R39 ;  /* 0x00000010ff237819 */ /* 0x000fc80000011627 */
[----:B------:R-:W-:-:S04]  /*15810*/  LOP3.LUT R35, R35, 0xff, RZ, 0xc0, !PT ;  /* 0x000000ff23237812 */ /* 0x000fc800078ec0ff */
[----:B------:R-:W-:Y:S02]  /*15820*/  PRMT R35, R35, 0x7054, R44 ;  /* 0x0000705423237816 */ /* 0x000fe4000000002c */
[----:B------:R-:W-:-:S04]  /*15830*/  SHF.R.U32.HI R44, RZ, 0x10, R43 ;  /* 0x00000010ff2c7819 */ /* 0x000fc8000001162b */
[----:B------:R-:W-:-:S04]  /*15840*/  LOP3.LUT R44, R44, 0xff, RZ, 0xc0, !PT ;  /* 0x000000ff2c2c7812 */ /* 0x000fc800078ec0ff */
[----:B------:R-:W-:-:S04]  /*15850*/  PRMT R53, R44, 0x7054, R53 ;  /* 0x000070542c357816 */ /* 0x000fc80000000035 */
[----:B------:R-:W-:Y:S02]  /*15860*/  LOP3.LUT R53, R53, 0xff000000, R43, 0xf8, !PT ;  /* 0xff00000035357812 */ /* 0x000fe400078ef82b */
[----:B---3--:R-:W-:Y:S02]  /*15870*/  IADD3 R25, R4, R27, R29 ;  /* 0x0000001b04197210 */ /* 0x008fe40007ffe01d */
[----:B------:R-:W-:Y:S02]  /*15880*/  LOP3.LUT R27, R41, 0xff, RZ, 0xc0, !PT ;  /* 0x000000ff291b7812 */ /* 0x000fe400078ec0ff */
[----:B------:R-:W-:Y:S01]  /*15890*/  LOP3.LUT R29, R42, 0xff, RZ, 0xc0, !PT ;  /* 0x000000ff2a1d7812 */ /* 0x000fe200078ec0ff */
[----:B------:R-:W-:Y:S01]  /*158a0*/  IMAD.IADD R28, R216, 0x1, R25 ;  /* 0x00000001d81c7824 */ /* 0x000fe200078e0219 */
[----:B------:R-:W-:Y:S01]  /*158b0*/  PRMT R45, R24, 0x7604, R27 ;  /* 0x00007604182d7816 */ /* 0x000fe2000000001b */
[----:B----4-:R-:W0:Y:S01]  /*158c0*/  LDS.128 R4, [R61+0x20400] ;  /* 0x020400003d047984 */ /* 0x010e220000000c00 */
[----:B------:R-:W-:-:S02]  /*158d0*/  PRMT R49, R26, 0x7604, R29 ;  /* 0x000076041a317816 */ /* 0x000fc4000000001d */
[----:B------:R-:W-:Y:S01]  /*158e0*/  SHF.R.U32.HI R29, RZ, 0x10, R20 ;  /* 0x00000010ff1d7819 */ /* 0x000fe20000011614 */
[----:B------:R-:W1:Y:S01]  /*158f0*/  LDS.128 R24, [R28+0x20400] ;  /* 0x020400001c187984 */ /* 0x000e620000000c00 */
[----:B------:R-:W-:Y:S02]  /*15900*/  PRMT R47, R32, 0x7054, R45 ;  /* 0x00007054202f7816 */ /* 0x000fe4000000002d */
[----:B------:R-:W-:Y:S02]  /*15910*/  LOP3.LUT R29, R29, 0xff, RZ, 0xc0, !PT ;  /* 0x000000ff1d1d7812 */ /* 0x000fe400078ec0ff */
[----:B------:R-:W-:Y:S02]  /*15920*/  PRMT R51, R34, 0x7054, R49 ;  /* 0x0000705422337816 */ /* 0x000fe40000000031 */
[----:B------:R-:W-:Y:S02]  /*15930*/  PRMT R29, R29, 0x7054, R30 ;  /* 0x000070541d1d7816 */ /* 0x000fe4000000001e */
[----:B------:R-:W-:-:S02]  /*15940*/  SHF.R.U32.HI R30, RZ, 0x10, R40 ;  /* 0x00000010ff1e7819 */ /* 0x000fc40000011628 */
[----:B------:R-:W-:Y:S02]  /*15950*/  LOP3.LUT R50, R47, 0xff000000, R41, 0xf8, !PT ;  /* 0xff0000002f327812 */ /* 0x000fe400078ef829 */
[----:B------:R-:W-:Y:S02]  /*15960*/  LOP3.LUT R30, R30, 0xff, RZ, 0xc0, !PT ;  /* 0x000000ff1e1e7812 */ /* 0x000fe400078ec0ff */
[----:B------:R-:W-:Y:S02]  /*15970*/  LOP3.LUT R29, R29, 0xff000000, R20, 0xf8, !PT ;  /* 0xff0000001d1d7812 */ /* 0x000fe400078ef814 */
[----:B------:R-:W-:Y:S02]  /*15980*/  PRMT R37, R30, 0x7054, R37 ;  /* 0x000070541e257816 */ /* 0x000fe40000000025 */
[----:B------:R-:W-:Y:S02]  /*15990*/  LOP3.LUT R45, R31, 0xff000000, R21, 0xf8, !PT ;  /* 0xff0000001f2d7812 */ /* 0x000fe400078ef815 */
[----:B------:R-:W-:-:S02]  /*159a0*/  LOP3.LUT R20, R33, 0xff000000, R38, 0xf8, !PT ;  /* 0xff00000021147812 */ /* 0x000fc400078ef826 */
[----:B------:R-:W-:Y:S02]  /*159b0*/  LOP3.LUT R21, R51, 0xff000000, R42, 0xf8, !PT ;  /* 0xff00000033157812 */ /* 0x000fe400078ef82a */
[-C--:B------:R-:W-:Y:S02]  /*159c0*/  F2FP.F16.E4M3.UNPACK_B R51, R50.reuse ;  /* 0x00000032ff33723e */ /* 0x080fe400020006ff */
[----:B------:R-:W-:Y:S02]  /*159d0*/  LOP3.LUT R31, R37, 0xff000000, R40, 0xf8, !PT ;  /* 0xff000000251f7812 */ /* 0x000fe400078ef828 */
[-C--:B------:R-:W-:Y:S01]  /*159e0*/  F2FP.F16.E4M3.UNPACK_B R40, R45.reuse ;  /* 0x0000002dff28723e */ /* 0x080fe200020006ff */
[--C-:B------:R-:W-:Y:S01]  /*159f0*/  HADD2.F32 R52, -RZ, R51.reuse.H0_H0 ;  /* 0x20000033ff347230 */ /* 0x100fe20000004100 */
[----:B------:R-:W-:Y:S01]  /*15a00*/  LOP3.LUT R49, R35, 0xff000000, R39, 0xf8, !PT ;  /* 0xff00000023317812 */ /* 0x000fe200078ef827 */
[----:B------:R-:W-:Y:S01]  /*15a10*/  HADD2.F32 R51, -RZ, R51.H1_H1 ;  /* 0x30000033ff337230 */ /* 0x000fe20000004100 */
[----:B------:R-:W-:Y:S01]  /*15a20*/  F2FP.F16.E4M3.UNPACK_B R50, R50.H1 ;  /* 0x00000032ff32723e */ /* 0x000fe200030006ff */
[--C-:B------:R-:W-:Y:S01]  /*15a30*/  HADD2.F32 R48, -RZ, R40.reuse.H0_H0 ;  /* 0x20000028ff307230 */ /* 0x100fe20000004100 */
[----:B------:R-:W-:Y:S01]  /*15a40*/  F2FP.F16.E4M3.UNPACK_B R45, R45.H1 ;  /* 0x0000002dff2d723e */ /* 0x000fe200030006ff */
[----:B------:R-:W-:Y:S01]  /*15a50*/  HADD2.F32 R43, -RZ, R40.H1_H1 ;  /* 0x30000028ff2b7230 */ /* 0x000fe20000004100 */
[----:B0-----:R-:W-:-:S02]  /*15a60*/  F2FP.F16.E4M3.UNPACK_B R32, R5 ;  /* 0x00000005ff20723e */ /* 0x001fc400020006ff */
[----:B------:R-:W-:Y:S01]  /*15a70*/  F2FP.F16.E4M3.UNPACK_B R37, R5.H1 ;  /* 0x00000005ff25723e */ /* 0x000fe200030006ff */
[----:B------:R-:W-:Y:S01]  /*15a80*/  HADD2.F32 R40, -RZ, R45.H0_H0 ;  /* 0x2000002dff287230 */ /* 0x000fe20000004100 */
[-C--:B-1----:R-:W-:Y:S01]  /*15a90*/  F2FP.F16.E4M3.UNPACK_B R38, R25.reuse ;  /* 0x00000019ff26723e */ /* 0x082fe200020006ff */
[----:B------:R-:W-:Y:S01]  /*15aa0*/  HADD2.F32 R33, -RZ, R32.H0_H0 ;  /* 0x20000020ff217230 */ /* 0x000fe20000004100 */
[-C--:B------:R-:W-:Y:S02]  /*15ab0*/  F2FP.F16.E4M3.UNPACK_B R34, R24.reuse ;  /* 0x00000018ff22723e */ /* 0x080fe400020006ff */
[----:B------:R-:W-:Y:S01]  /*15ac0*/  F2FP.F16.E4M3.UNPACK_B R41, R24.H1 ;  /* 0x00000018ff29723e */ /* 0x000fe200030006ff */
[--C-:B------:R-:W-:Y:S01]  /*15ad0*/  HADD2.F32 R5, -RZ, R38.reuse.H0_H0 ;  /* 0x20000026ff057230 */ /* 0x100fe20000004100 */
[----:B------:R-:W-:Y:S01]  /*15ae0*/  F2FP.F16.E4M3.UNPACK_B R39, R25.H1 ;  /* 0x00000019ff27723e */ /* 0x000fe200030006ff */
[----:B------:R-:W-:Y:S01]  /*15af0*/  HADD2.F32 R38, -RZ, R38.H1_H1 ;  /* 0x30000026ff267230 */ /* 0x000fe20000004100 */
[----:B------:R-:W-:-:S02]  /*15b00*/  F2FP.F16.E4M3.UNPACK_B R44, R27 ;  /* 0x0000001bff2c723e */ /* 0x000fc400020006ff */
[C---:B------:R-:W-:Y:S01]  /*15b10*/  FMUL.FTZ R24, R5.reuse, R52 ;  /* 0x0000003405187220 */ /* 0x040fe20000410000 */
[-C--:B------:R-:W-:Y:S01]  /*15b20*/  FMUL.FTZ R25, R5, R48.reuse ;  /* 0x0000003005197220 */ /* 0x080fe20000410000 */
[----:B------:R-:W-:Y:S01]  /*15b30*/  F2FP.F16.E4M3.UNPACK_B R47, R27.H1 ;  /* 0x0000001bff2f723e */ /* 0x000fe200030006ff */
[----:B------:R-:W-:Y:S02]  /*15b40*/  HADD2.F32 R27, -RZ, R39.H0_H0 ;  /* 0x20000027ff1b7230 */ /* 0x000fe40000004100 */
[C---:B------:R-:W-:Y:S01]  /*15b50*/  FFMA.FTZ R5, R33.reuse, R48, -R24 ;  /* 0x0000003021057223 */ /* 0x040fe20000010818 */
[----:B------:R-:W-:Y:S02]  /*15b60*/  HADD2.F32 R48, -RZ, R50.H0_H0 ;  /* 0x20000032ff307230 */ /* 0x000fe40000004100 */
[----:B------:R-:W-:Y:S01]  /*15b70*/  FFMA.FTZ R25, R33, R52, R25 ;  /* 0x0000003421197223 */ /* 0x000fe20000010019 */
[----:B------:R-:W-:Y:S02]  /*15b80*/  HADD2.F32 R33, -RZ, R37.H0_H0 ;  /* 0x20000025ff217230 */ /* 0x000fe40000004100 */
[----:B------:R-:W-:Y:S01]  /*15b90*/  FMUL.FTZ R57, R27, R40 ;  /* 0x000000281b397220 */ /* 0x000fe20000410000 */
[----:B------:R-:W-:-:S02]  /*15ba0*/  HADD2.F32 R24, -RZ, R32.H1_H1 ;  /* 0x30000020ff187230 */ /* 0x000fc40000004100 */
[----:B------:R-:W-:Y:S01]  /*15bb0*/  FMUL.FTZ R52, R27, R48 ;  /* 0x000000301b347220 */ /* 0x000fe20000410000 */
[C---:B------:R-:W-:Y:S01]  /*15bc0*/  FMUL.FTZ R55, R38.reuse, R51 ;  /* 0x0000003326377220 */ /* 0x040fe20000410000 */
[----:B------:R-:W-:Y:S01]  /*15bd0*/  FMUL.FTZ R38, R38, R43 ;  /* 0x0000002b26267220 */ /* 0x000fe20000410000 */
[----:B------:R-:W-:Y:S02]  /*15be0*/  HADD2.F32 R50, -RZ, R50.H1_H1 ;  /* 0x30000032ff327230 */ /* 0x000fe40000004100 */
[C---:B------:R-:W-:Y:S01]  /*15bf0*/  FFMA.FTZ R27, R33.reuse, R40, -R52 ;  /* 0x00000028211b7223 */ /* 0x040fe20000010834 */
[----:B------:R-:W-:Y:S01]  /*15c00*/  HADD2.F32 R40, -RZ, R45.H1_H1 ;  /* 0x3000002dff287230 */ /* 0x000fe20000004100 */
[----:B------:R-:W-:Y:S01]  /*15c10*/  F2FP.F16.E4M3.UNPACK_B R52, R53 ;  /* 0x00000035ff34723e */ /* 0x000fe200020006ff */
[----:B------:R-:W-:Y:S01]  /*15c20*/  HADD2.F32 R39, -RZ, R39.H1_H1 ;  /* 0x30000027ff277230 */ /* 0x000fe20000004100 */
[----:B------:R-:W-:Y:S01]  /*15c30*/  F2FP.F16.E4M3.UNPACK_B R45, R49 ;  /* 0x00000031ff2d723e */ /* 0x000fe200020006ff */
[C---:B------:R-:W-:Y:S01]  /*15c40*/  FFMA.FTZ R32, R24.reuse, R43, -R55 ;  /* 0x0000002b18207223 */ /* 0x040fe20000010837 */
[----:B------:R-:W-:Y:S01]  /*15c50*/  F2FP.F16.E4M3.UNPACK_B R42, R7 ;  /* 0x00000007ff2a723e */ /* 0x000fe200020006ff */
[----:B------:R-:W-:Y:S01]  /*15c60*/  FFMA.FTZ R24, R24, R51, R38 ;  /* 0x0000003318187223 */ /* 0x000fe20000010026 */
[----:B------:R-:W-:Y:S01]  /*15c70*/  FFMA.FTZ R33, R33, R48, R57 ;  /* 0x0000003021217223 */ /* 0x000fe20000010039 */
        /* <DEDUP_REMOVED lines=13> */
[----:B------:R-:W-:Y:S01]  /*15d50*/  F2FP.F16.E4M3.UNPACK_B R50, R53.H1 ;  /* 0x00000035ff32723e */ /* 0x000fe200030006ff */
[C---:B------:R-:W-:Y:S01]  /*15d60*/  FFMA.FTZ R37, R43.reuse, R51, R58 ;  /* 0x000000332b257223 */ /* 0x040fe2000001003a */
[----:B------:R-:W-:Y:S01]  /*15d70*/  HADD2.F32 R53, -RZ, R52.H1_H1 ;  /* 0x30000034ff357230 */ /* 0x000fe20000004100 */
[----:B------:R-:W-:Y:S01]  /*15d80*/  F2FP.F16.E4M3.UNPACK_B R46, R7.H1 ;  /* 0x00000007ff2e723e */ /* 0x000fe200030006ff */
[----:B------:R-:W-:Y:S02]  /*15d90*/  HADD2.F32 R51, -RZ, R45.H1_H1 ;  /* 0x3000002dff337230 */ /* 0x000fe40000004100 */
[----:B------:R-:W-:Y:S01]  /*15da0*/  FFMA.FTZ R39, R43, R48, -R56 ;  /* 0x000000302b277223 */ /* 0x000fe20000010838 */
[----:B------:R-:W-:Y:S02]  /*15db0*/  HADD2.F32 R42, -RZ, R42.H1_H1 ;  /* 0x3000002aff2a7230 */ /* 0x000fe40000004100 */
[----:B------:R-:W-:Y:S01]  /*15dc0*/  FMUL.FTZ R55, R44, R53 ;  /* 0x000000352c377220 */ /* 0x000fe20000410000 */
[----:B------:R-:W-:-:S02]  /*15dd0*/  HADD2.F32 R52, -RZ, R50.H0_H0 ;  /* 0x20000032ff347230 */ /* 0x000fc40000004100 */
[-C--:B------:R-:W-:Y:S01]  /*15de0*/  FMUL.FTZ R54, R44, R51.reuse ;  /* 0x000000332c367220 */ /* 0x080fe20000410000 */
[----:B------:R-:W-:Y:S02]  /*15df0*/  HADD2.F32 R43, -RZ, R47.H0_H0 ;  /* 0x2000002fff2b7230 */ /* 0x000fe40000004100 */
[C---:B------:R-:W-:Y:S01]  /*15e00*/  FFMA.FTZ R44, R42.reuse, R51, -R55 ;  /* 0x000000332a2c7223 */ /* 0x040fe20000010837 */
[----:B------:R-:W-:Y:S02]  /*15e10*/  HADD2.F32 R48, -RZ, R49.H0_H0 ;  /* 0x20000031ff307230 */ /* 0x000fe40000004100 */
[----:B------:R-:W-:Y:S01]  /*15e20*/  FFMA.FTZ R42, R42, R53, R54 ;  /* 0x000000352a2a7223 */ /* 0x000fe20000010036 */
[----:B------:R-:W-:Y:S02]  /*15e30*/  HADD2.F32 R45, -RZ, R46.H0_H0 ;  /* 0x2000002eff2d7230 */ /* 0x000fe40000004100 */
[C---:B------:R-:W-:Y:S01]  /*15e40*/  FMUL.FTZ R56, R43.reuse, R52 ;  /* 0x000000342b387220 */ /* 0x040fe20000410000 */
[----:B------:R-:W-:Y:S01]  /*15e50*/  F2FP.F16.E4M3.UNPACK_B R53, R31.H1 ;  /* 0x0000001fff35723e */ /* 0x000fe200030006ff */
[----:B------:R-:W-:Y:S01]  /*15e60*/  FMUL.FTZ R57, R43, R48 ;  /* 0x000000302b397220 */ /* 0x000fe20000410000 */
[----:B------:R-:W-:-:S02]  /*15e70*/  HADD2.F32 R55, -RZ, R50.H1_H1 ;  /* 0x30000032ff377230 */ /* 0x000fc40000004100 */
[C---:B------:R-:W-:Y:S01]  /*15e80*/  FFMA.FTZ R43, R45.reuse, R48, -R56 ;  /* 0x000000302d2b7223 */ /* 0x040fe20000010838 */
[----:B------:R-:W-:Y:S01]  /*15e90*/  F2FP.F16.E4M3.UNPACK_B R35, R4.H1 ;  /* 0x00000004ff23723e */ /* 0x000fe200030006ff */
[----:B------:R-:W-:Y:S01]  /*15ea0*/  HADD2.F32 R48, -RZ, R46.H1_H1 ;  /* 0x3000002eff307230 */ /* 0x000fe20000004100 */
[----:B------:R-:W-:Y:S01]  /*15eb0*/  F2FP.F16.E4M3.UNPACK_B R50, R29.H1 ;  /* 0x0000001dff32723e */ /* 0x000fe200030006ff */
[----:B------:R-:W-:Y:S02]  /*15ec0*/  HADD2.F32 R54, -RZ, R53.H0_H0 ;  /* 0x20000035ff367230 */ /* 0x000fe40000004100 */
[----:B------:R-:W-:Y:S01]  /*15ed0*/  FFMA.FTZ R45, R45, R52, R57 ;  /* 0x000000342d2d7223 */ /* 0x000fe20000010039 */
[----:B------:R-:W-:Y:S01]  /*15ee0*/  HADD2.F32 R46, -RZ, R41.H0_H0 ;  /* 0x20000029ff2e7230 */ /* 0x000fe20000004100 */
[----:B------:R-:W-:Y:S01]  /*15ef0*/  F2FP.F16.E4M3.UNPACK_B R30, R4 ;  /* 0x00000004ff1e723e */ /* 0x000fe200020006ff */
[----:B------:R-:W-:Y:S01]  /*15f00*/  HADD2.F32 R52, -RZ, R49.H1_H1 ;  /* 0x30000031ff347230 */ /* 0x000fe20000004100 */
[----:B------:R-:W-:Y:S01]  /*15f10*/  F2FP.F16.E4M3.UNPACK_B R4, R6 ;  /* 0x00000006ff04723e */ /* 0x000fe200020006ff */
[----:B------:R-:W-:-:S02]  /*15f20*/  HADD2.F32 R47, -RZ, R47.H1_H1 ;  /* 0x3000002fff2f7230 */ /* 0x000fc40000004100 */
[C---:B------:R-:W-:Y:S01]  /*15f30*/  FMUL.FTZ R56, R46.reuse, R54 ;  /* 0x000000362e387220 */ /* 0x040fe20000410000 */
[----:B------:R-:W-:Y:S01]  /*15f40*/  HADD2.F32 R51, -RZ, R50.H0_H0 ;  /* 0x20000032ff337230 */ /* 0x000fe20000004100 */
[----:B------:R-:W-:Y:S01]  /*15f50*/  F2FP.F16.E4M3.UNPACK_B R7, R6.H1 ;  /* 0x00000006ff07723e */ /* 0x000fe200030006ff */
[----:B------:R-:W-:Y:S02]  /*15f60*/  HADD2.F32 R49, -RZ, R35.H0_H0 ;  /* 0x20000023ff317230 */ /* 0x000fe40000004100 */
[C---:B------:R-:W-:Y:S01]  /*15f70*/  FMUL.FTZ R59, R47.reuse, R55 ;  /* 0x000000372f3b7220 */ /* 0x040fe20000410000 */
[----:B------:R-:W-:Y:S01]  /*15f80*/  FMUL.FTZ R58, R47, R52 ;  /* 0x000000342f3a7220 */ /* 0x000fe20000410000 */
[----:B------:R-:W-:Y:S02]  /*15f90*/  HADD2.F32 R41, -RZ, R41.H1_H1 ;  /* 0x30000029ff297230 */ /* 0x000fe40000004100 */
[-C--:B------:R-:W-:Y:S01]  /*15fa0*/  FMUL.FTZ R57, R46, R51.reuse ;  /* 0x000000332e397220 */ /* 0x080fe20000410000 */
[----:B------:R-:W-:Y:S01]  /*15fb0*/  FFMA.FTZ R47, R49, R51, -R56 ;  /* 0x00000033312f7223 */ /* 0x000fe20000010838 */
[----:B------:R-:W-:-:S02]  /*15fc0*/  HADD2.F32 R56, -RZ, R53.H1_H1 ;  /* 0x30000035ff387230 */ /* 0x000fc40000004100 */
[C---:B------:R-:W-:Y:S01]  /*15fd0*/  FFMA.FTZ R46, R48.reuse, R52, -R59 ;  /* 0x00000034302e7223 */ /* 0x040fe2000001083b */
[----:B------:R-:W-:Y:S01]  /*15fe0*/  FFMA.FTZ R48, R48, R55, R58 ;  /* 0x0000003730307223 */ /* 0x000fe2000001003a */
[----:B------:R-:W-:Y:S01]  /*15ff0*/  HADD2.F32 R52, -RZ, R50.H1_H1 ;  /* 0x30000032ff347230 */ /* 0x000fe20000004100 */
[----:B------:R-:W-:Y:S01]  /*16000*/  F2FP.F16.E4M3.UNPACK_B R51, R31 ;  /* 0x0000001fff33723e */ /* 0x000fe200020006ff */
[----:B------:R-:W-:Y:S01]  /*16010*/  HADD2.F32 R35, -RZ, R35.H1_H1 ;  /* 0x30000023ff237230 */ /* 0x000fe20000004100 */
[----:B------:R-:W-:Y:S01]  /*16020*/  F2FP.F16.E4M3.UNPACK_B R50, R29 ;  /* 0x0000001dff32723e */ /* 0x000fe200020006ff */
[----:B------:R-:W-:Y:S01]  /*16030*/  FMUL.FTZ R58, R41, R56 ;  /* 0x00000038293a7220 */ /* 0x000fe20000410000 */
[----:B------:R-:W-:Y:S01]  /*16040*/  FFMA.FTZ R49, R49, R54, R57 ;  /* 0x0000003631317223 */ /* 0x000fe20000010039 */
[-C--:B------:R-:W-:Y:S01]  /*16050*/  FMUL.FTZ R41, R41, R52.reuse ;  /* 0x0000003429297220 */ /* 0x080fe20000410000 */
[----:B------:R-:W-:Y:S02]  /*16060*/  HADD2.F32 R54, -RZ, R51.H0_H0 ;  /* 0x20000033ff367230 */ /* 0x000fe40000004100 */
        /* <DEDUP_REMOVED lines=11> */
[----:B------:R-:W-:Y:S01]  /*16120*/  HADD2.F32 R31, -RZ, R50.H1_H1 ;  /* 0x30000032ff1f7230 */ /* 0x000fe20000004100 */
[----:B------:R-:W-:Y:S01]  /*16130*/  F2FP.F16.E4M3.UNPACK_B R35, R21.H1 ;  /* 0x00000015ff23723e */ /* 0x000fe200030006ff */
[----:B------:R-:W-:-:S02]  /*16140*/  HADD2.F32 R30, -RZ, R30.H1_H1 ;  /* 0x3000001eff1e7230 */ /* 0x000fc40000004100 */
[C---:B------:R-:W-:Y:S01]  /*16150*/  FMUL.FTZ R41, R34.reuse, R51 ;  /* 0x0000003322297220 */ /* 0x040fe20000410000 */
[C---:B------:R-:W-:Y:S01]  /*16160*/  FFMA.FTZ R56, R29.reuse, R52, -R56 ;  /* 0x000000341d387223 */ /* 0x040fe20000010838 */
[----:B------:R-:W-:Y:S01]  /*16170*/  FFMA.FTZ R58, R29, R54, R58 ;  /* 0x000000361d3a7223 */ /* 0x000fe2000001003a */
[-C--:B------:R-:W-:Y:S01]  /*16180*/  F2FP.F16.E4M3.UNPACK_B R29, R20.reuse.H1 ;  /* 0x00000014ff1d723e */ /* 0x080fe200030006ff */
[-C--:B------:R-:W-:Y:S01]  /*16190*/  FMUL.FTZ R34, R34, R31.reuse ;  /* 0x0000001f22227220 */ /* 0x080fe20000410000 */
[C---:B------:R-:W-:Y:S01]  /*161a0*/  FFMA.FTZ R41, R30.reuse, R31, -R41 ;  /* 0x0000001f1e297223 */ /* 0x040fe20000010829 */
[----:B------:R-:W-:Y:S01]  /*161b0*/  HADD2.F32 R50, -RZ, R35.H0_H0 ;  /* 0x20000023ff327230 */ /* 0x000fe20000004100 */
[----:B------:R-:W-:Y:S01]  /*161c0*/  F2FP.F16.E4M3.UNPACK_B R20, R20 ;  /* 0x00000014ff14723e */ /* 0x000fe200020006ff */
[----:B------:R-:W-:Y:S02]  /*161d0*/  HADD2.F32 R31, -RZ, R26.H0_H0 ;  /* 0x2000001aff1f7230 */ /* 0x000fe40000004100 */
[----:B------:R-:W-:Y:S01]  /*161e0*/  FFMA.FTZ R51, R30, R51, R34 ;  /* 0x000000331e337223 */ /* 0x000fe20000010022 */
[--C-:B------:R-:W-:Y:S01]  /*161f0*/  HADD2.F32 R30, -RZ, R29.reuse.H0_H0 ;  /* 0x2000001dff1e7230 */ /* 0x100fe20000004100 */
[----:B------:R-:W-:Y:S01]  /*16200*/  F2FP.SATFINITE.E4M3.F32.PACK_AB_MERGE_C R27, R38, R27, RZ ;  /* 0x0000001b261b723e */ /* 0x000fe200048070ff */
[----:B------:R-:W-:-:S02]  /*16210*/  HADD2.F32 R34, -RZ, R29.H1_H1 ;  /* 0x3000001dff227230 */ /* 0x000fc40000004100 */
[C---:B------:R-:W-:Y:S01]  /*16220*/  FMUL.FTZ R52, R31.reuse, R50 ;  /* 0x000000321f347220 */ /* 0x040fe20000410000 */
[----:B------:R-:W-:Y:S02]  /*16230*/  HADD2.F32 R29, -RZ, R7.H0_H0 ;  /* 0x20000007ff1d7230 */ /* 0x000fe40000004100 */
[-C--:B------:R-:W-:Y:S01]  /*16240*/  FMUL.FTZ R54, R31, R30.reuse ;  /* 0x0000001e1f367220 */ /* 0x080fe20000410000 */
[----:B------:R-:W-:Y:S01]  /*16250*/  HADD2.F32 R35, -RZ, R35.H1_H1 ;  /* 0x30000023ff237230 */ /* 0x000fe20000004100 */
[----:B------:R-:W-:Y:S01]  /*16260*/  F2FP.SATFINITE.E4M3.F32.PACK_AB_MERGE_C R33, R40, R33, RZ ;  /* 0x000000212821723e */ /* 0x000fe200048070ff */
[----:B------:R-:W-:Y:S02]  /*16270*/  HADD2.F32 R26, -RZ, R26.H1_H1 ;  /* 0x3000001aff1a7230 */ /* 0x000fe40000004100 */
[C---:B------:R-:W-:Y:S01]  /*16280*/  FFMA.FTZ R52, R29.reuse, R30, -R52 ;  /* 0x0000001e1d347223 */ /* 0x040fe20000010834 */
[----:B------:R-:W-:Y:S02]  /*16290*/  HADD2.F32 R7, -RZ, R7.H1_H1 ;  /* 0x30000007ff077230 */ /* 0x000fe40000004100 */
[----:B------:R-:W-:Y:S01]  /*162a0*/  FFMA.FTZ R54, R29, R50, R54 ;  /* 0x000000321d367223 */ /* 0x000fe20000010036 */
[----:B------:R-:W-:-:S02]  /*162b0*/  HADD2.F32 R29, -RZ, R20.H1_H1 ;  /* 0x30000014ff1d7230 */ /* 0x000fc40000004100 */
[C---:B------:R-:W-:Y:S01]  /*162c0*/  FMUL.FTZ R30, R26.reuse, R35 ;  /* 0x000000231a1e7220 */ /* 0x040fe20000410000 */
[-C--:B------:R-:W-:Y:S01]  /*162d0*/  FMUL.FTZ R64, R26, R34.reuse ;  /* 0x000000221a407220 */ /* 0x080fe20000410000 */
[----:B------:R-:W-:Y:S01]  /*162e0*/  F2FP.F16.E4M3.UNPACK_B R26, R21 ;  /* 0x00000015ff1a723e */ /* 0x000fe200020006ff */
[----:B------:R-:W-:Y:S02]  /*162f0*/  HADD2.F32 R21, -RZ, R20.H0_H0 ;  /* 0x20000014ff157230 */ /* 0x000fe40000004100 */
[C---:B------:R-:W-:Y:S01]  /*16300*/  FFMA.FTZ R55, R7.reuse, R34, -R30 ;  /* 0x0000002207377223 */ /* 0x040fe2000001081e */
[----:B------:R-:W-:Y:S01]  /*16310*/  FFMA.FTZ R57, R7, R35, R64 ;  /* 0x0000002307397223 */ /* 0x000fe20000010040 */
[----:B------:R-:W-:Y:S01]  /*16320*/  HADD2.F32 R7, -RZ, R6.H0_H0 ;  /* 0x20000006ff077230 */ /* 0x000fe20000004100 */
[----:B------:R-:W-:Y:S01]  /*16330*/  F2FP.SATFINITE.E4M3.F32.PACK_AB_MERGE_C R45, R48, R45, RZ ;  /* 0x0000002d302d723e */ /* 0x000fe200048070ff */
[--C-:B------:R-:W-:Y:S01]  /*16340*/  HADD2.F32 R30, -RZ, R26.reuse.H0_H0 ;  /* 0x2000001aff1e7230 */ /* 0x100fe20000004100 */
[----:B------:R-:W-:Y:S01]  /*16350*/  F2FP.SATFINITE.E4M3.F32.PACK_AB_MERGE_C R52, R55, R52, RZ ;  /* 0x000000343734723e */ /* 0x000fe200048070ff */
[----:B------:R-:W-:Y:S01]  /*16360*/  HADD2.F32 R31, -RZ, R26.H1_H1 ;  /* 0x3000001aff1f7230 */ /* 0x000fe20000004100 */
[----:B------:R-:W-:Y:S01]  /*16370*/  F2FP.SATFINITE.E4M3.F32.PACK_AB_MERGE_C R49, R62, R49, RZ ;  /* 0x000000313e31723e */ /* 0x000fe200048070ff */
[----:B------:R-:W-:-:S02]  /*16380*/  HADD2.F32 R20, -RZ, R6.H1_H1 ;  /* 0x30000006ff147230 */ /* 0x000fc40000004100 */
[CC--:B------:R-:W-:Y:S01]  /*16390*/  FMUL.FTZ R35, R7.reuse, R30.reuse ;  /* 0x0000001e07237220 */ /* 0x0c0fe20000410000 */
[--C-:B------:R-:W-:Y:S02]  /*163a0*/  HADD2.F32 R6, -RZ, R4.reuse.H0_H0 ;  /* 0x20000004ff067230 */ /* 0x100fe40000004100 */
[----:B------:R-:W-:Y:S01]  /*163b0*/  FMUL.FTZ R7, R7, R21 ;  /* 0x0000001507077220 */ /* 0x000fe20000410000 */
[----:B------:R-:W-:Y:S02]  /*163c0*/  HADD2.F32 R4, -RZ, R4.H1_H1 ;  /* 0x30000004ff047230 */ /* 0x000fe40000004100 */
[C---:B------:R-:W-:Y:S01]  /*163d0*/  FMUL.FTZ R53, R20.reuse, R31 ;  /* 0x0000001f14357220 */ /* 0x040fe20000410000 */
        /* <DEDUP_REMOVED lines=13> */
[----:B------:R-:W-:Y:S02]  /*164b0*/  F2FP.SATFINITE.E4M3.F32.PACK_AB_MERGE_C R27, R42, R37, R45 ;  /* 0x000000252a1b723e */ /* 0x000fe4000480702d */
[----:B------:R-:W-:Y:S01]  /*164c0*/  F2FP.SATFINITE.E4M3.F32.PACK_AB_MERGE_C R24, R51, R58, R49 ;  /* 0x0000003a3318723e */ /* 0x000fe20004807031 */
[----:B------:R3:W-:Y:S01]  /*164d0*/  STS.128 [R61+0x20400], R4 ;  /* 0x020400043d007388 */ /* 0x0007e20000000c00 */
[----:B------:R-:W-:-:S05]  /*164e0*/  F2FP.SATFINITE.E4M3.F32.PACK_AB_MERGE_C R26, R31, R26, R54 ;  /* 0x0000001a1f1a723e */ /* 0x000fca0004807036 */
[----:B------:R3:W-:Y:S02]  /*164f0*/  STS.128 [R28+0x20400], R24 ;  /* 0x020400181c007388 */ /* 0x0007e40000000c00 */
.L_x_3222:
[----:B------:R-:W-:Y:S05]  /*16500*/  BSYNC B1 ;  /* 0x0000000000017941 */ /* 0x000fea0003800000 */
.L_x_3221:
[----:B------:R-:W-:Y:S05]  /*16510*/  @P0 BRA `(.L_x_3206) ;  /* 0x0000000c00fc0947 */ /* 0x000fea0003800000 */
[----:B-123--:R-:W2:Y:S04]  /*16520*/  LDL R26, [R1+0x4c] ;  /* 0x00004c00011a7983 */ /* 0x00eea80000100800 */
[----:B------:R-:W3:Y:S01]  /*16530*/  LDL R47, [R1+0x184] ;  /* 0x00018400012f7983 */ /* 0x000ee20000100800 */
[----:B------:R-:W-:Y:S01]  /*16540*/  LEA.HI R24, R3, R0, RZ, 0x1c ;  /* 0x0000000003187211 */ /* 0x000fe200078fe0ff */
[----:B0-----:R-:W-:Y:S01]  /*16550*/  VIADD R25, R220, 0x60 ;  /* 0x00000060dc197836 */ /* 0x001fe20000000000 */
[----:B-----5:R-:W-:Y:S02]  /*16560*/  SHF.R.U32.HI R3, RZ, 0x8, R12 ;  /* 0x00000008ff037819 */ /* 0x020fe4000001160c */
[----:B------:R-:W-:Y:S01]  /*16570*/  LOP3.LUT R0, R12, 0xff, RZ, 0xc0, !PT ;  /* 0x000000ff0c007812 */ /* 0x000fe200078ec0ff */
[----:B------:R-:W-:Y:S01]  /*16580*/  IMAD.SHL.U32 R25, R25, 0x80, RZ ;  /* 0x0000008019197824 */ /* 0x000fe200078e00ff */
[----:B------:R-:W-:-:S02]  /*16590*/  LOP3.LUT R3, R3, 0xff, RZ, 0xc0, !PT ;  /* 0x000000ff03037812 */ /* 0x000fc400078ec0ff */
[----:B------:R-:W-:Y:S02]  /*165a0*/  SHF.R.U32.HI R7, RZ, 0x8, R14 ;  /* 0x00000008ff077819 */ /* 0x000fe4000001160e */
[----:B------:R-:W-:Y:S01]  /*165b0*/  PRMT R21, R3, 0x7604, R0 ;  /* 0x0000760403157816 */ /* 0x000fe20000000000 */
[----:B------:R-:W-:Y:S01]  /*165c0*/  IMAD.SHL.U32 R0, R24, 0x10, RZ ;  /* 0x0000001018007824 */ /* 0x000fe200078e00ff */
[----:B------:R-:W-:Y:S02]  /*165d0*/  LOP3.LUT R25, R25, 0x380, RZ, 0xc0, !PT ;  /* 0x0000038019197812 */ /* 0x000fe400078ec0ff */
[----:B------:R-:W-:Y:S02]  /*165e0*/  LOP3.LUT R6, R14, 0xff, RZ, 0xc0, !PT ;  /* 0x000000ff0e067812 */ /* 0x000fe400078ec0ff */
[----:B------:R-:W-:Y:S01]  /*165f0*/  LOP3.LUT R0, R25, 0x70, R0, 0xf8, !PT ;  /* 0x0000007019007812 */ /* 0x000fe200078ef800 */
[----:B------:R-:W-:Y:S01]  /*16600*/  VIADD R25, R220, 0x60 ;  /* 0x00000060dc197836 */ /* 0x000fe20000000000 */
[----:B------:R-:W-:-:S02]  /*16610*/  LOP3.LUT R7, R7, 0xff, RZ, 0xc0, !PT ;  /* 0x000000ff07077812 */ /* 0x000fc400078ec0ff */
[----:B------:R-:W-:Y:S01]  /*16620*/  SHF.R.U32.HI R5, RZ, 0x8, R13 ;  /* 0x00000008ff057819 */ /* 0x000fe2000001160d */
[----:B------:R-:W-:Y:S01]  /*16630*/  IMAD.SHL.U32 R25, R25, 0x80, RZ ;  /* 0x0000008019197824 */ /* 0x000fe200078e00ff */
[----:B------:R-:W-:Y:S02]  /*16640*/  SHF.R.S32.HI R3, RZ, 0x1f, R24 ;  /* 0x0000001fff037819 */ /* 0x000fe40000011418 */
[----:B------:R-:W-:Y:S02]  /*16650*/  PRMT R29, R7, 0x7604, R6 ;  /* 0x00007604071d7816 */ /* 0x000fe40000000006 */
[----:B------:R-:W-:Y:S02]  /*16660*/  LOP3.LUT R4, R13, 0xff, RZ, 0xc0, !PT ;  /* 0x000000ff0d047812 */ /* 0x000fe400078ec0ff */
[----:B------:R-:W-:Y:S02]  /*16670*/  LOP3.LUT R5, R5, 0xff, RZ, 0xc0, !PT ;  /* 0x000000ff05057812 */ /* 0x000fe400078ec0ff */
[----:B------:R-:W-:-:S02]  /*16680*/  LEA.HI R7, R3, R24, RZ, 0x3 ;  /* 0x0000001803077211 */ /* 0x000fc400078f18ff */
[----:B------:R-:W-:Y:S02]  /*16690*/  LOP3.LUT R25, R25, 0x380, RZ, 0xc0, !PT ;  /* 0x0000038019197812 */ /* 0x000fe400078ec0ff */
[----:B------:R-:W-:Y:S01]  /*166a0*/  PRMT R20, R5, 0x7604, R4 ;  /* 0x0000760405147816 */ /* 0x000fe20000000004 */
[----:B------:R-:W-:Y:S01]  /*166b0*/  IMAD.SHL.U32 R7, R7, 0x800, RZ ;  /* 0x0000080007077824 */ /* 0x000fe200078e00ff */
[----:B------:R-:W-:Y:S02]  /*166c0*/  SHF.R.U32.HI R4, RZ, 0x8, R15 ;  /* 0x00000008ff047819 */ /* 0x000fe4000001160f */
[----:B------:R-:W-:Y:S02]  /*166d0*/  SHF.R.U32.HI R25, RZ, 0x3, R25 ;  /* 0x00000003ff197819 */ /* 0x000fe40000011619 */
[----:B------:R-:W-:Y:S02]  /*166e0*/  LOP3.LUT R3, R15, 0xff, RZ, 0xc0, !PT ;  /* 0x000000ff0f037812 */ /* 0x000fe400078ec0ff */
[----:B------:R-:W-:-:S02]  /*166f0*/  LOP3.LUT R4, R4, 0xff, RZ, 0xc0, !PT ;  /* 0x000000ff04047812 */ /* 0x000fc400078ec0ff */
[----:B------:R-:W-:Y:S02]  /*16700*/  LOP3.LUT R0, R0, R25, RZ, 0x3c, !PT ;  /* 0x0000001900007212 */ /* 0x000fe400078e3cff */
[----:B------:R-:W-:Y:S02]  /*16710*/  LOP3.LUT R25, R7, 0xffffc000, RZ, 0xc0, !PT ;  /* 0xffffc00007197812 */ /* 0x000fe400078ec0ff */
[----:B------:R-:W-:Y:S02]  /*16720*/  PRMT R28, R4, 0x7604, R3 ;  /* 0x00007604041c7816 */ /* 0x000fe40000000003 */
[----:B------:R-:W-:Y:S02]  /*16730*/  SHF.R.U32.HI R6, RZ, 0x8, R8 ;  /* 0x00000008ff067819 */ /* 0x000fe40000011608 */
[----:B------:R-:W-:Y:S02]  /*16740*/  SHF.R.U32.HI R24, RZ, 0x8, R9 ;  /* 0x00000008ff187819 */ /* 0x000fe40000011609 */
[----:B------:R-:W-:-:S02]  /*16750*/  LOP3.LUT R5, R8, 0xff, RZ, 0xc0, !PT ;  /* 0x000000ff08057812 */ /* 0x000fc400078ec0ff */
[----:B------:R-:W-:Y:S02]  /*16760*/  LOP3.LUT R6, R6, 0xff, RZ, 0xc0, !PT ;  /* 0x000000ff06067812 */ /* 0x000fe400078ec0ff */
[----:B------:R-:W-:Y:S02]  /*16770*/  SHF.R.U32.HI R35, RZ, 0x8, R11 ;  /* 0x00000008ff237819 */ /* 0x000fe4000001160b */
[----:B------:R-:W-:Y:S02]  /*16780*/  PRMT R33, R6, 0x7604, R5 ;  /* 0x0000760406217816 */ /* 0x000fe40000000005 */
        /* <DEDUP_REMOVED lines=8> */
[----:B------:R-:W-:Y:S02]  /*16810*/  LOP3.LUT R31, R10, 0xff, RZ, 0xc0, !PT ;  /* 0x000000ff0a1f7812 */ /* 0x000fe400078ec0ff */
[----:B------:R-:W-:Y:S01]  /*16820*/  LOP3.LUT R32, R32, 0xff, RZ, 0xc0, !PT ;  /* 0x000000ff20207812 */ /* 0x000fe200078ec0ff */
[----:B------:R-:W-:Y:S01]  /*16830*/  IMAD.U32 R39, R39, 0x10000, RZ ;  /* 0x0001000027277824 */ /* 0x000fe200078e00ff */
[----:B------:R-:W-:-:S02]  /*16840*/  LOP3.LUT R21, R21, 0xff0000, R12, 0xf8, !PT ;  /* 0x00ff000015157812 */ /* 0x000fc400078ef80c */
[----:B------:R-:W-:Y:S02]  /*16850*/  PRMT R37, R32, 0x7604, R31 ;  /* 0x0000760420257816 */ /* 0x000fe4000000001f */
[----:B------:R-:W-:Y:S02]  /*16860*/  LOP3.LUT R29, R29, 0xff0000, R14, 0xf8, !PT ;  /* 0x00ff00001d1d7812 */ /* 0x000fe400078ef80e */
[----:B------:R-:W-:Y:S02]  /*16870*/  LOP3.LUT R12, R21, 0xff000000, R12, 0xf8, !PT ;  /* 0xff000000150c7812 */ /* 0x000fe400078ef80c */
[----:B------:R-:W-:Y:S02]  /*16880*/  LOP3.LUT R41, R34, 0xff0000, R39, 0xf8, !PT ;  /* 0x00ff000022297812 */ /* 0x000fe400078ef827 */
[----:B------:R-:W-:Y:S02]  /*16890*/  LOP3.LUT R21, R33, 0xff0000, R8, 0xf8, !PT ;  /* 0x00ff000021157812 */ /* 0x000fe400078ef808 */
[----:B------:R-:W-:-:S02]  /*168a0*/  LOP3.LUT R39, R37, 0xff0000, R10, 0xf8, !PT ;  /* 0x00ff000025277812 */ /* 0x000fc400078ef80a */
[----:B------:R-:W-:Y:S02]  /*168b0*/  SHF.R.U32.HI R31, RZ, 0x10, R15 ;  /* 0x00000010ff1f7819 */ /* 0x000fe4000001160f */
[----:B------:R-:W-:-:S03]  /*168c0*/  LOP3.LUT R42, R41, 0xff000000, R11, 0xf8, !PT ;  /* 0xff000000292a7812 */ /* 0x000fc600078ef80b */
[----:B------:R-:W-:-:S05]  /*168d0*/  IMAD.U32 R31, R31, 0x10000, RZ ;  /* 0x000100001f1f7824 */ /* 0x000fca00078e00ff */
[----:B------:R-:W-:-:S04]  /*168e0*/  LOP3.LUT R31, R28, 0xff0000, R31, 0xf8, !PT ;  /* 0x00ff00001c1f7812 */ /* 0x000fc800078ef81f */
[----:B------:R-:W-:Y:S02]  /*168f0*/  LOP3.LUT R33, R31, 0xff000000, R15, 0xf8, !PT ;  /* 0xff0000001f217812 */ /* 0x000fe400078ef80f */
[----:B--2---:R-:W-:Y:S01]  /*16900*/  IADD3 R3, R0, R25, R26 ;  /* 0x0000001900037210 */ /* 0x004fe20007ffe01a */
[----:B---3--:R-:W0:Y:S04]  /*16910*/  LDS.128 R4, [R47+0x20400] ;  /* 0x020400002f047984 */ /* 0x008e280000000c00 */
[----:B------:R-:W-:Y:S01]  /*16920*/  IMAD.IADD R0, R216, 0x1, R3 ;  /* 0x00000001d8007824 */ /* 0x000fe200078e0203 */
[----:B------:R-:W-:-:S04]  /*16930*/  LOP3.LUT R3, R24, 0xff, RZ, 0xc0, !PT ;  /* 0x000000ff18037812 */ /* 0x000fc800078ec0ff */
[----:B------:R-:W1:Y:S01]  /*16940*/  LDS.128 R24, [R0+0x20400] ;  /* 0x0204000000187984 */ /* 0x000e620000000c00 */
[----:B------:R-:W-:Y:S02]  /*16950*/  PRMT R30, R3, 0x7604, R30 ;  /* 0x00007604031e7816 */ /* 0x000fe4000000001e */
[----:B------:R-:W-:Y:S02]  /*16960*/  SHF.R.U32.HI R3, RZ, 0x10, R13 ;  /* 0x00000010ff037819 */ /* 0x000fe4000001160d */
[----:B------:R-:W-:Y:S02]  /*16970*/  LOP3.LUT R35, R30, 0xff0000, R35, 0xf8, !PT ;  /* 0x00ff00001e237812 */ /* 0x000fe400078ef823 */
[----:B------:R-:W-:Y:S02]  /*16980*/  SHF.L.U32 R3, R3, 0x10, RZ ;  /* 0x0000001003037819 */ /* 0x000fe400000006ff */
[----:B------:R-:W-:Y:S02]  /*16990*/  LOP3.LUT R37, R35, 0xff000000, R9, 0xf8, !PT ;  /* 0xff00000023257812 */ /* 0x000fe400078ef809 */
[----:B------:R-:W-:-:S04]  /*169a0*/  LOP3.LUT R3, R20, 0xff0000, R3, 0xf8, !PT ;  /* 0x00ff000014037812 */ /* 0x000fc800078ef803 */
[----:B------:R-:W-:Y:S02]  /*169b0*/  LOP3.LUT R13, R3, 0xff000000, R13, 0xf8, !PT ;  /* 0xff000000030d7812 */ /* 0x000fe400078ef80d */
[----:B------:R-:W-:Y:S02]  /*169c0*/  LOP3.LUT R3, R29, 0xff000000, R14, 0xf8, !PT ;  /* 0xff0000001d037812 */ /* 0x000fe400078ef80e */
[----:B------:R-:W-:Y:S02]  /*169d0*/  LOP3.LUT R29, R21, 0xff000000, R8, 0xf8, !PT ;  /* 0xff000000151d7812 */ /* 0x000fe400078ef808 */
[----:B------:R-:W-:Y:S02]  /*169e0*/  LOP3.LUT R8, R39, 0xff000000, R10, 0xf8, !PT ;  /* 0xff00000027087812 */ /* 0x000fe400078ef80a */
[----:B------:R-:W-:Y:S02]  /*169f0*/  F2FP.F16.E4M3.UNPACK_B R39, R37 ;  /* 0x00000025ff27723e */ /* 0x000fe400020006ff */
[----:B------:R-:W-:-:S02]  /*16a00*/  F2FP.F16.E4M3.UNPACK_B R14, R13 ;  /* 0x0000000dff0e723e */ /* 0x000fc400020006ff */
[----:B------:R-:W-:Y:S01]  /*16a10*/  F2FP.F16.E4M3.UNPACK_B R37, R37.H1 ;  /* 0x00000025ff25723e */ /* 0x000fe200030006ff */
[--C-:B------:R-:W-:Y:S02]  /*16a20*/  HADD2.F32 R40, -RZ, R39.reuse.H0_H0 ;  /* 0x20000027ff287230 */ /* 0x100fe40000004100 */
[----:B------:R-:W-:Y:S02]  /*16a30*/  HADD2.F32 R28, -RZ, R14.H0_H0 ;  /* 0x2000000eff1c7230 */ /* 0x000fe40000004100 */
[----:B------:R-:W-:Y:S01]  /*16a40*/  HADD2.F32 R39, -RZ, R39.H1_H1 ;  /* 0x30000027ff277230 */ /* 0x000fe20000004100 */
[-C--:B0-----:R-:W-:Y:S02]  /*16a50*/  F2FP.F16.E4M3.UNPACK_B R10, R5.reuse ;  /* 0x00000005ff0a723e */ /* 0x081fe400020006ff */
[----:B------:R-:W-:Y:S02]  /*16a60*/  F2FP.F16.E4M3.UNPACK_B R20, R5.H1 ;  /* 0x00000005ff14723e */ /* 0x000fe400030006ff */
[----:B------:R-:W-:Y:S01]  /*16a70*/  F2FP.F16.E4M3.UNPACK_B R30, R7 ;  /* 0x00000007ff1e723e */ /* 0x000fe200020006ff */
[--C-:B------:R-:W-:Y:S01]  /*16a80*/  HADD2.F32 R9, -RZ, R10.reuse.H0_H0 ;  /* 0x2000000aff097230 */ /* 0x100fe20000004100 */
[-C--:B-1----:R-:W-:Y:S01]  /*16a90*/  F2FP.F16.E4M3.UNPACK_B R11, R25.reuse ;  /* 0x00000019ff0b723e */ /* 0x082fe200020006ff */
[----:B------:R-:W-:Y:S01]  /*16aa0*/  HADD2.F32 R10, -RZ, R10.H1_H1 ;  /* 0x3000000aff0a7230 */ /* 0x000fe20000004100 */
[----:B------:R-:W-:-:S02]  /*16ab0*/  F2FP.F16.E4M3.UNPACK_B R21, R25.H1 ;  /* 0x00000019ff15723e */ /* 0x000fc400030006ff */
[-C--:B------:R-:W-:Y:S01]  /*16ac0*/  F2FP.F16.E4M3.UNPACK_B R25, R24.reuse ;  /* 0x00000018ff19723e */ /* 0x080fe200020006ff */
[--C-:B------:R-:W-:Y:S01]  /*16ad0*/  HADD2.F32 R5, -RZ, R11.reuse.H0_H0 ;  /* 0x2000000bff057230 */ /* 0x100fe20000004100 */
[----:B------:R-:W-:Y:S01]  /*16ae0*/  F2FP.F16.E4M3.UNPACK_B R34, R24.H1 ;  /* 0x00000018ff22723e */ /* 0x000fe200030006ff */
[----:B------:R-:W-:Y:S01]  /*16af0*/  HADD2.F32 R11, -RZ, R11.H1_H1 ;  /* 0x3000000bff0b7230 */ /* 0x000fe20000004100 */
[-C--:B------:R-:W-:Y:S02]  /*16b00*/  F2FP.F16.E4M3.UNPACK_B R31, R27.reuse ;  /* 0x0000001bff1f723e */ /* 0x080fe400020006ff */
[C---:B------:R-:W-:Y:S01]  /*16b10*/  FMUL.FTZ R24, R5.reuse, R40 ;  /* 0x0000002805187220 */ /* 0x040fe20000410000 */
[----:B------:R-:W-:Y:S01]  /*16b20*/  F2FP.F16.E4M3.UNPACK_B R38, R27.H1 ;  /* 0x0000001bff26723e */ /* 0x000fe200030006ff */
[-C--:B------:R-:W-:Y:S01]  /*16b30*/  FMUL.FTZ R27, R5, R28.reuse ;  /* 0x0000001c051b7220 */ /* 0x080fe20000410000 */
[----:B------:R-:W-:Y:S01]  /*16b40*/  FMUL.FTZ R41, R11, R39 ;  /* 0x000000270b297220 */ /* 0x000fe20000410000 */
[C---:B------:R-:W-:Y:S01]  /*16b50*/  FFMA.FTZ R5, R9.reuse, R28, -R24 ;  /* 0x0000001c09057223 */ /* 0x040fe20000010818 */
[----:B------:R-:W-:Y:S01]  /*16b60*/  F2FP.F16.E4M3.UNPACK_B R24, R13.H1 ;  /* 0x0000000dff18723e */ /* 0x000fe200030006ff */
[----:B------:R-:W-:Y:S01]  /*16b70*/  FFMA.FTZ R9, R9, R40, R27 ;  /* 0x0000002809097223 */ /* 0x000fe2000001001b */
[----:B------:R-:W-:Y:S01]  /*16b80*/  HADD2.F32 R27, -RZ, R14.H1_H1 ;  /* 0x3000000eff1b7230 */ /* 0x000fe20000004100 */
[----:B------:R-:W-:Y:S01]  /*16b90*/  F2FP.F16.E4M3.UNPACK_B R35, R7.H1 ;  /* 0x00000007ff23723e */ /* 0x000fe200030006ff */
[----:B------:R-:W-:Y:S01]  /*16ba0*/  HADD2.F32 R40, -RZ, R37.H0_H0 ;  /* 0x20000025ff287230 */ /* 0x000fe20000004100 */
[----:B------:R-:W-:Y:S01]  /*16bb0*/  F2FP.F16.E4M3.UNPACK_B R32, R4.H1 ;  /* 0x00000004ff20723e */ /* 0x000fe200030006ff */
[----:B------:R-:W-:-:S02]  /*16bc0*/  HADD2.F32 R14, -RZ, R21.H0_H0 ;  /* 0x20000015ff0e7230 */ /* 0x000fc40000004100 */
[-C--:B------:R-:W-:Y:S01]  /*16bd0*/  FMUL.FTZ R44, R11, R27.reuse ;  /* 0x0000001b0b2c7220 */ /* 0x080fe20000410000 */
[----:B------:R-:W-:Y:S01]  /*16be0*/  HADD2.F32 R28, -RZ, R24.H0_H0 ;  /* 0x20000018ff1c7230 */ /* 0x000fe20000004100 */
[----:B------:R-:W-:Y:S01]  /*16bf0*/  F2FP.F16.E4M3.UNPACK_B R15, R4 ;  /* 0x00000004ff0f723e */ /* 0x000fe200020006ff */
[----:B------:R-:W-:Y:S02]  /*16c00*/  HADD2.F32 R13, -RZ, R20.H0_H0 ;  /* 0x20000014ff0d7230 */ /* 0x000fe40000004100 */
[C---:B------:R-:W-:Y:S01]  /*16c10*/  FMUL.FTZ R46, R14.reuse, R40 ;  /* 0x000000280e2e7220 */ /* 0x040fe20000410000 */
[----:B------:R-:W-:Y:S01]  /*16c20*/  F2FP.F16.E4M3.UNPACK_B R4, R6 ;  /* 0x00000006ff04723e */ /* 0x000fe200020006ff */
        /* <DEDUP_REMOVED lines=8> */
[----:B------:R-:W-:Y:S02]  /*16cb0*/  HADD2.F32 R27, -RZ, R24.H1_H1 ;  /* 0x30000018ff1b7230 */ /* 0x000fe40000004100 */
[----:B------:R-:W-:Y:S01]  /*16cc0*/  FFMA.FTZ R10, R10, R39, R44 ;  /* 0x000000270a0a7223 */ /* 0x000fe2000001002c */
[----:B------:R-:W-:Y:S01]  /*16cd0*/  HADD2.F32 R20, -RZ, R21.H1_H1 ;  /* 0x30000015ff147230 */ /* 0x000fe20000004100 */
[----:B------:R-:W-:Y:S01]  /*16ce0*/  F2FP.F16.E4M3.UNPACK_B R7, R6.H1 ;  /* 0x00000006ff07723e */ /* 0x000fe200030006ff */
[----:B------:R-:W-:Y:S01]  /*16cf0*/  HADD2.F32 R43, -RZ, R40.H0_H0 ;  /* 0x20000028ff2b7230 */ /* 0x000fe20000004100 */
[----:B------:R-:W-:Y:S01]  /*16d00*/  F2FP.F16.E4M3.UNPACK_B R6, R26 ;  /* 0x0000001aff06723e */ /* 0x000fe200020006ff */
[----:B------:R-:W-:-:S02]  /*16d10*/  HADD2.F32 R24, -RZ, R31.H0_H0 ;  /* 0x2000001fff187230 */ /* 0x000fc40000004100 */
[C---:B------:R-:W-:Y:S01]  /*16d20*/  FMUL.FTZ R45, R20.reuse, R41 ;  /* 0x00000029142d7220 */ /* 0x040fe20000410000 */
[--C-:B------:R-:W-:Y:S02]  /*16d30*/  HADD2.F32 R39, -RZ, R37.reuse.H0_H0 ;  /* 0x20000025ff277230 */ /* 0x100fe40000004100 */
[----:B------:R-:W-:Y:S01]  /*16d40*/  FMUL.FTZ R44, R20, R27 ;  /* 0x0000001b142c7220 */ /* 0x000fe20000410000 */
[----:B------:R-:W-:Y:S02]  /*16d50*/  HADD2.F32 R21, -RZ, R30.H0_H0 ;  /* 0x2000001eff157230 */ /* 0x000fe40000004100 */
[----:B------:R-:W-:Y:S01]  /*16d60*/  FMUL.FTZ R46, R24, R43 ;  /* 0x0000002b182e7220 */ /* 0x000fe20000410000 */
[----:B------:R-:W-:Y:S01]  /*16d70*/  FFMA.FTZ R20, R28, R27, -R45 ;  /* 0x0000001b1c147223 */ /* 0x000fe2000001082d */
[----:B------:R-:W-:Y:S01]  /*16d80*/  FMUL.FTZ R48, R24, R39 ;  /* 0x0000002718307220 */ /* 0x000fe20000410000 */
[----:B------:R-:W-:Y:S01]  /*16d90*/  FFMA.FTZ R28, R28, R41, R44 ;  /* 0x000000291c1c7223 */ /* 0x000fe2000001002c */
[----:B------:R-:W-:Y:S01]  /*16da0*/  FFMA.FTZ R24, R21, R39, -R46 ;  /* 0x0000002715187223 */ /* 0x000fe2000001082e */
[----:B------:R-:W-:Y:S01]  /*16db0*/  HADD2.F32 R39, -RZ, R37.H1_H1 ;  /* 0x30000025ff277230 */ /* 0x000fe20000004100 */
[----:B------:R-:W-:Y:S01]  /*16dc0*/  F2FP.F16.E4M3.UNPACK_B R41, R42.H1 ;  /* 0x0000002aff29723e */ /* 0x000fe200030006ff */
[----:B------:R-:W-:Y:S01]  /*16dd0*/  HADD2.F32 R42, -RZ, R40.H1_H1 ;  /* 0x30000028ff2a7230 */ /* 0x000fe20000004100 */
[----:B------:R-:W-:Y:S01]  /*16de0*/  F2FP.F16.E4M3.UNPACK_B R37, R33.H1 ;  /* 0x00000021ff25723e */ /* 0x000fe200030006ff */
[----:B------:R-:W-:-:S02]  /*16df0*/  HADD2.F32 R31, -RZ, R31.H1_H1 ;  /* 0x3000001fff1f7230 */ /* 0x000fc40000004100 */
[----:B------:R-:W-:Y:S01]  /*16e00*/  FFMA.FTZ R21, R21, R43, R48 ;  /* 0x0000002b15157223 */ /* 0x000fe20000010030 */
[----:B------:R-:W-:Y:S01]  /*16e10*/  HADD2.F32 R44, -RZ, R41.H0_H0 ;  /* 0x20000029ff2c7230 */ /* 0x000fe20000004100 */
[----:B------:R-:W-:Y:S01]  /*16e20*/  F2FP.F16.E4M3.UNPACK_B R26, R26.H1 ;  /* 0x0000001aff1a723e */ /* 0x000fe200030006ff */
[----:B------:R-:W-:Y:S02]  /*16e30*/  HADD2.F32 R27, -RZ, R38.H0_H0 ;  /* 0x20000026ff1b7230 */ /* 0x000fe40000004100 */
[C---:B------:R-:W-:Y:S01]  /*16e40*/  FMUL.FTZ R43, R31.reuse, R42 ;  /* 0x0000002a1f2b7220 */ /* 0x040fe20000410000 */
[----:B------:R-:W-:Y:S02]  /*16e50*/  HADD2.F32 R40, -RZ, R37.H0_H0 ;  /* 0x20000025ff287230 */ /* 0x000fe40000004100 */
[----:B------:R-:W-:Y:S01]  /*16e60*/  FMUL.FTZ R31, R31, R39 ;  /* 0x000000271f1f7220 */ /* 0x000fe20000410000 */
[----:B------:R-:W-:Y:S02]  /*16e70*/  HADD2.F32 R30, -RZ, R30.H1_H1 ;  /* 0x3000001eff1e7230 */ /* 0x000fe40000004100 */
[----:B------:R-:W-:Y:S01]  /*16e80*/  FMUL.FTZ R46, R27, R44 ;  /* 0x0000002c1b2e7220 */ /* 0x000fe20000410000 */
[----:B------:R-:W-:-:S02]  /*16e90*/  HADD2.F32 R33, -RZ, R35.H0_H0 ;  /* 0x20000023ff217230 */ /* 0x000fc40000004100 */
[----:B------:R-:W-:Y:S01]  /*16ea0*/  FMUL.FTZ R45, R27, R40 ;  /* 0x000000281b2d7220 */ /* 0x000fe20000410000 */
[----:B------:R-:W-:Y:S01]  /*16eb0*/  F2FP.SATFINITE.E4M3.F32.PACK_AB_MERGE_C R11, R20, R11, RZ ;  /* 0x0000000b140b723e */ /* 0x000fe200048070ff */
[C---:B------:R-:W-:Y:S01]  /*16ec0*/  FFMA.FTZ R27, R30.reuse, R39, -R43 ;  /* 0x000000271e1b7223 */ /* 0x040fe2000001082b */
[----:B------:R-:W-:Y:S01]  /*16ed0*/  FFMA.FTZ R30, R30, R42, R31 ;  /* 0x0000002a1e1e7223 */ /* 0x000fe2000001001f */
[C---:B------:R-:W-:Y:S01]  /*16ee0*/  FFMA.FTZ R31, R33.reuse, R40, -R46 ;  /* 0x00000028211f7223 */ /* 0x040fe2000001082e */
[----:B------:R-:W-:Y:S01]  /*16ef0*/  F2FP.F16.E4M3.UNPACK_B R43, R29.H1 ;  /* 0x0000001dff2b723e */ /* 0x000fe200030006ff */
[----:B------:R-:W-:Y:S01]  /*16f00*/  HADD2.F32 R42, -RZ, R37.H1_H1 ;  /* 0x30000025ff2a7230 */ /* 0x000fe20000004100 */
[----:B------:R-:W-:Y:S01]  /*16f10*/  F2FP.F16.E4M3.UNPACK_B R40, R12.H1 ;  /* 0x0000000cff28723e */ /* 0x000fe200030006ff */
[----:B------:R-:W-:Y:S02]  /*16f20*/  HADD2.F32 R46, -RZ, R41.H1_H1 ;  /* 0x30000029ff2e7230 */ /* 0x000fe40000004100 */
[----:B------:R-:W-:Y:S01]  /*16f30*/  FFMA.FTZ R33, R33, R44, R45 ;  /* 0x0000002c21217223 */ /* 0x000fe2000001002d */
[----:B------:R-:W-:Y:S01]  /*16f40*/  HADD2.F32 R39, -RZ, R38.H1_H1 ;  /* 0x30000026ff277230 */ /* 0x000fe20000004100 */
[----:B------:R-:W-:Y:S01]  /*16f50*/  F2FP.SATFINITE.E4M3.F32.PACK_AB_MERGE_C R13, R28, R13, RZ ;  /* 0x0000000d1c0d723e */ /* 0x000fe200048070ff */
[----:B------:R-:W-:Y:S01]  /*16f60*/  HADD2.F32 R37, -RZ, R35.H1_H1 ;  /* 0x30000023ff257230 */ /* 0x000fe20000004100 */
[----:B------:R-:W-:Y:S01]  /*16f70*/  F2FP.SATFINITE.E4M3.F32.PACK_AB_MERGE_C R5, R14, R5, R11 ;  /* 0x000000050e05723e */ /* 0x000fe2000480700b */
[----:B------:R-:W-:-:S02]  /*16f80*/  HADD2.F32 R44, -RZ, R43.H0_H0 ;  /* 0x2000002bff2c7230 */ /* 0x000fc40000004100 */
[C---:B------:R-:W-:Y:S01]  /*16f90*/  FMUL.FTZ R50, R39.reuse, R46 ;  /* 0x0000002e27327220 */ /* 0x040fe20000410000 */
[----:B------:R-:W-:Y:S02]  /*16fa0*/  HADD2.F32 R38, -RZ, R34.H0_H0 ;  /* 0x20000022ff267230 */ /* 0x000fe40000004100 */
[-C--:B------:R-:W-:Y:S01]  /*16fb0*/  FMUL.FTZ R45, R39, R42.reuse ;  /* 0x0000002a272d7220 */ /* 0x080fe20000410000 */
[----:B------:R-:W-:Y:S02]  /*16fc0*/  HADD2.F32 R41, -RZ, R40.H0_H0 ;  /* 0x20000028ff297230 */ /* 0x000fe40000004100 */
[C---:B------:R-:W-:Y:S01]  /*16fd0*/  FFMA.FTZ R50, R37.reuse, R42, -R50 ;  /* 0x0000002a25327223 */ /* 0x040fe20000010832 */
[----:B------:R-:W-:Y:S02]  /*16fe0*/  HADD2.F32 R35, -RZ, R32.H0_H0 ;  /* 0x20000020ff237230 */ /* 0x000fe40000004100 */
[C---:B------:R-:W-:Y:S01]  /*16ff0*/  FMUL.FTZ R48, R38.reuse, R44 ;  /* 0x0000002c26307220 */ /* 0x040fe20000410000 */
[----:B------:R-:W-:Y:S01]  /*17000*/  FFMA.FTZ R46, R37, R46, R45 ;  /* 0x0000002e252e7223 */ /* 0x000fe2000001002d */
[----:B------:R-:W-:Y:S01]  /*17010*/  FMUL.FTZ R39, R38, R41 ;  /* 0x0000002926277220 */ /* 0x000fe20000410000 */
[----:B------:R-:W-:Y:S01]  /*17020*/  HADD2.F32 R43, -RZ, R43.H1_H1 ;  /* 0x3000002bff2b7230 */ /* 0x000fe20000004100 */
[----:B------:R-:W-:Y:S01]  /*17030*/  F2FP.F16.E4M3.UNPACK_B R38, R29 ;  /* 0x0000001dff26723e */ /* 0x000fe200020006ff */
[----:B------:R-:W-:-:S02]  /*17040*/  HADD2.F32 R34, -RZ, R34.H1_H1 ;  /* 0x30000022ff227230 */ /* 0x000fc40000004100 */
[C---:B------:R-:W-:Y:S01]  /*17050*/  FFMA.FTZ R48, R35.reuse, R41, -R48 ;  /* 0x0000002923307223 */ /* 0x040fe20000010830 */
[----:B------:R-:W-:Y:S02]  /*17060*/  HADD2.F32 R37, -RZ, R40.H1_H1 ;  /* 0x30000028ff257230 */ /* 0x000fe40000004100 */
[----:B------:R-:W-:Y:S01]  /*17070*/  FFMA.FTZ R44, R35, R44, R39 ;  /* 0x0000002c232c7223 */ /* 0x000fe20000010027 */
        /* <DEDUP_REMOVED lines=29> */
[--C-:B------:R-:W-:Y:S01]  /*17250*/  HADD2.F32 R15, -RZ, R12.reuse.H0_H0 ;  /* 0x2000000cff0f7230 */ /* 0x100fe20000004100 */
[----:B------:R-:W-:Y:S01]  /*17260*/  F2FP.SATFINITE.E4M3.F32.PACK_AB_MERGE_C R11, R30, R21, R33 ;  /* 0x000000151e0b723e */ /* 0x000fe20004807021 */
[----:B------:R-:W-:Y:S02]  /*17270*/  HADD2.F32 R29, -RZ, R12.H1_H1 ;  /* 0x3000000cff1d7230 */ /* 0x000fe40000004100 */
[C---:B------:R-:W-:Y:S01]  /*17280*/  FMUL.FTZ R45, R25.reuse, R32 ;  /* 0x00000020192d7220 */ /* 0x040fe20000410000 */
[----:B------:R-:W-:Y:S02]  /*17290*/  HADD2.F32 R12, -RZ, R7.H0_H0 ;  /* 0x20000007ff0c7230 */ /* 0x000fe40000004100 */
[----:B------:R-:W-:Y:S01]  /*172a0*/  FMUL.FTZ R25, R25, R15 ;  /* 0x0000000f19197220 */ /* 0x000fe20000410000 */
[----:B------:R-:W-:Y:S02]  /*172b0*/  HADD2.F32 R35, -RZ, R35.H1_H1 ;  /* 0x30000023ff237230 */ /* 0x000fe40000004100 */
        /* <DEDUP_REMOVED lines=37> */
.L_x_3206:
[----:B------:R-:W-:Y:S05]  /*17510*/  BSYNC B0 ;  /* 0x0000000000007941 */ /* 0x000fea0003800000 */
.L_x_3178:
        /* <DEDUP_REMOVED lines=8> */
.L_x_3175:
[----:B----4-:R-:W4:Y:S01]  /*175a0*/  S2R R0, SR_TID.X ;  /* 0x0000000000007919 */ /* 0x010f220000002100 */
[----:B------:R-:W-:Y:S05]  /*175b0*/  WARPSYNC.ALL ;  /* 0x0000000000007948 */ /* 0x000fea0003800000 */
[----:B----4-:R-:W-:-:S05]  /*175c0*/  SHF.R.U32.HI R0, RZ, 0x7, R0 ;  /* 0x00000007ff007819 */ /* 0x010fca0000011600 */
[----:B0-23-5:R-:W-:Y:S02]  /*175d0*/  VIADD R5, R0, 0x8 ;  /* 0x0000000800057836 */ /* 0x02dfe40000000000 */
[----:B------:R-:W-:-:S03]  /*175e0*/  IMAD.U32 R0, RZ, RZ, UR38 ;  /* 0x00000026ff007e24 */ /* 0x000fc6000f8e00ff */
[----:B------:R0:W-:Y:S02]  /*175f0*/  BAR.SYNC.DEFER_BLOCKING R5, 0x100 ;  /* 0x000400050000751d */ /* 0x0001e40000010000 */
[----:B------:R-:W-:-:S13]  /*17600*/  ISETP.NE.AND P0, PT, R0, 0x3, PT ;  /* 0x000000030000780c */ /* 0x000fda0003f05270 */
[----:B0-----:R-:W-:Y:S05]  /*17610*/  @!P0 BRA `(.L_x_3223) ;  /* 0x0000000000048947 */ /* 0x001fea0003800000 */
[----:B------:R-:W-:Y:S01]  /*17620*/  BPT.TRAP 0x1 ;  /* 0x000000040000795c */ /* 0x000fe20000300000 */
.L_x_3223:
[----:B------:R-:W-:Y:S01]  /*17630*/  IMAD R4, R222, 0x8, R216 ;  /* 0x00000008de047824 */ /* 0x000fe200078e02d8 */
[----:B------:R-:W-:-:S04]  /*17640*/  SHF.L.U32 R14, R223, 0x1f, RZ ;  /* 0x0000001fdf0e7819 */ /* 0x000fc800000006ff */
[----:B------:R0:W2:Y:S01]  /*17650*/  SYNCS.PHASECHK.TRANS64.TRYWAIT P1, [R4+URZ+0x38830], R14 ;  /* 0x0388300e040075a7 */ /* 0x0000a2000802017f */
[----:B------:R-:W-:Y:S05]  /*17660*/  @!P0 BRA `(.L_x_3224) ;  /* 0x0000000000048947 */ /* 0x000fea0003800000 */
[----:B------:R-:W-:Y:S01]  /*17670*/  BPT.TRAP 0x1 ;  /* 0x000000040000795c */ /* 0x000fe20000300000 */
.L_x_3224:
[----:B--2---:R-:W-:Y:S05]  /*17680*/  @P1 BRA `(.L_x_3225) ;  /* 0x0000000000081947 */ /* 0x004fea0003800000 */
[----:B------:R-:W2:Y:S02]  /*17690*/  SYNCS.PHASECHK.TRANS64.TRYWAIT P1, [R4+URZ+0x38830], R14 ;  /* 0x0388300e040075a7 */ /* 0x000ea4000802017f */
[----:B--2---:R-:W-:Y:S05]  /*176a0*/  @!P1 BRA `(.L_x_3226) ;  /* 0x000001b000e89947 */ /* 0x004fea0003800000 */
.L_x_3225:
[----:B------:R-:W-:Y:S05]  /*176b0*/  WARPSYNC.ALL ;  /* 0x0000000000007948 */ /* 0x000fea0003800000 */
[----:B------:R-:W-:Y:S01]  /*176c0*/  R2UR UR4, R216 ;  /* 0x00000000d80472ca */ /* 0x000fe200000e0000 */
[----:B------:R-:W-:Y:S01]  /*176d0*/  IMAD.MOV.U32 R9, RZ, RZ, 0x40000040 ;  /* 0x40000040ff097424 */ /* 0x000fe200078e00ff */
[----:B------:R-:W-:Y:S01]  /*176e0*/  LOP3.LUT R8, R36, 0x10000, RZ, 0xfc, !PT ;  /* 0x0001000024087812 */ /* 0x000fe200078efcff */
[----:B------:R-:W-:Y:S01]  /*176f0*/  IMAD.MOV.U32 R7, RZ, RZ, 0x40000040 ;  /* 0x40000040ff077424 */ /* 0x000fe200078e00ff */
[----:B------:R-:W-:Y:S01]  /*17700*/  WARPGROUP.ARRIVE ;  /* 0x00000000000079c5 */ /* 0x000fe20000000000 */
[----:B------:R-:W-:Y:S01]  /*17710*/  IMAD.MOV.U32 R93, RZ, RZ, 0x40000040 ;  /* 0x40000040ff5d7424 */ /* 0x000fe200078e00ff */
[----:B------:R-:W-:Y:S01]  /*17720*/  R2UR UR5, R9 ;  /* 0x00000000090572ca */ /* 0x000fe200000e0000 */
[C---:B------:R-:W-:Y:S01]  /*17730*/  VIADD R92, R8.reuse, 0x2 ;  /* 0x00000002085c7836 */ /* 0x040fe20000000000 */
[----:B------:R-:W-:Y:S01]  /*17740*/  R2UR UR7, R7 ;  /* 0x00000000070772ca */ /* 0x000fe200000e0000 */
[----:B------:R-:W-:Y:S01]  /*17750*/  IMAD.MOV.U32 R11, RZ, RZ, 0x40000040 ;  /* 0x40000040ff0b7424 */ /* 0x000fe200078e00ff */
[----:B------:R-:W3:Y:S01]  /*17760*/  S2R R0, SR_TID.X ;  /* 0x0000000000007919 */ /* 0x000ee20000002100 */
[----:B------:R-:W-:-:S02]  /*17770*/  VIADD R90, R8, 0x4 ;  /* 0x00000004085a7836 */ /* 0x000fc40000000000 */
[----:B------:R-:W-:Y:S01]  /*17780*/  UIADD3 UR4, UR4, 0x28400, URZ ;  /* 0x0002840004047890 */ /* 0x000fe2000fffe03f */
[----:B------:R-:W-:Y:S01]  /*17790*/  IMAD.MOV.U32 R91, RZ, RZ, 0x40000040 ;  /* 0x40000040ff5b7424 */ /* 0x000fe200078e00ff */
[----:B------:R-:W-:Y:S01]  /*177a0*/  STL.64 [R1+0x18], R92 ;  /* 0x0000185c01007387 */ /* 0x000fe20000100a00 */
[C---:B------:R-:W-:Y:S01]  /*177b0*/  VIADD R88, R8.reuse, 0x6 ;  /* 0x0000000608587836 */ /* 0x040fe20000000000 */
[----:B------:R-:W-:Y:S01]  /*177c0*/  USHF.R.U32.HI UR4, URZ, 0x4, UR4 ;  /* 0x000000043f047899 */ /* 0x000fe20008011604 */
[----:B------:R-:W-:Y:S01]  /*177d0*/  IMAD.MOV.U32 R89, RZ, RZ, 0x40000040 ;  /* 0x40000040ff597424 */ /* 0x000fe200078e00ff */
[----:B------:R-:W-:Y:S01]  /*177e0*/  STL.64 [R1+0x10], R90 ;  /* 0x0000105a01007387 */ /* 0x000fe20000100a00 */
[C---:B------:R-:W-:Y:S01]  /*177f0*/  VIADD R20, R8.reuse, 0x400 ;  /* 0x0000040008147836 */ /* 0x040fe20000000000 */
[----:B------:R-:W-:Y:S01]  /*17800*/  ULOP3.LUT UR4, UR4, 0x3fff, URZ, 0xc0, !UPT ;  /* 0x00003fff04047892 */ /* 0x000fe2000f8ec03f */
[----:B------:R-:W-:Y:S01]  /*17810*/  IMAD.MOV.U32 R21, RZ, RZ, 0x40000040 ;  /* 0x40000040ff157424 */ /* 0x000fe200078e00ff */
[----:B------:R-:W-:Y:S01]  /*17820*/  STL.64 [R1+0x8], R88 ;  /* 0x0000085801007387 */ /* 0x000fe20000100a00 */
[C---:B------:R-:W-:Y:S01]  /*17830*/  VIADD R228, R8.reuse, 0x402 ;  /* 0x0000040208e47836 */ /* 0x040fe20000000000 */
[----:B------:R-:W-:Y:S01]  /*17840*/  ULOP3.LUT UR40, UR4, 0x10000, URZ, 0xfc, !UPT ;  /* 0x0001000004287892 */ /* 0x000fe2000f8efc3f */
[----:B------:R-:W-:Y:S01]  /*17850*/  IMAD.MOV.U32 R229, RZ, RZ, 0x40000040 ;  /* 0x40000040ffe57424 */ /* 0x000fe200078e00ff */
[----:B------:R4:W-:Y:S01]  /*17860*/  STL.64 [R1], R20 ;  /* 0x0000001401007387 */ /* 0x0009e20000100a00 */
[C---:B------:R-:W-:Y:S01]  /*17870*/  R2UR UR4, R8.reuse ;  /* 0x00000000080472ca */ /* 0x040fe200000e0000 */
[----:B------:R-:W-:-:S02]  /*17880*/  VIADD R226, R8, 0x404 ;  /* 0x0000040408e27836 */ /* 0x000fc40000000000 */
[----:B------:R-:W-:Y:S01]  /*17890*/  LEA R6, R222, UR40, 0xb ;  /* 0x00000028de067c11 */ /* 0x000fe2000f8e58ff */
[----:B------:R-:W-:Y:S02]  /*178a0*/  IMAD.MOV.U32 R227, RZ, RZ, 0x40000040 ;  /* 0x40000040ffe37424 */ /* 0x000fe400078e00ff */
[----:B------:R-:W-:Y:S01]  /*178b0*/  VIADD R12, R8, 0x406 ;  /* 0x00000406080c7836 */ /* 0x000fe20000000000 */
[C---:B------:R-:W-:Y:S01]  /*178c0*/  R2UR UR6, R6.reuse ;  /* 0x00000000060672ca */ /* 0x040fe200000e0000 */
[----:B------:R-:W-:Y:S01]  /*178d0*/  IMAD.MOV.U32 R13, RZ, RZ, 0x40000040 ;  /* 0x40000040ff0d7424 */ /* 0x000fe200078e00ff */
[----:B------:R-:W-:Y:S01]  /*178e0*/  IADD3 R10, R6, 0x2, RZ ;  /* 0x00000002060a7810 */ /* 0x000fe20007ffe0ff */
[----:B------:R-:W-:Y:S01]  /*178f0*/  IMAD.MOV.U32 R7, RZ, RZ, 0x40000040 ;  /* 0x40000040ff077424 */ /* 0x000fe200078e00ff */
[----:B---3--:R-:W-:-:S09]  /*17900*/  SHF.R.U32.HI R0, RZ, 0x7, R0 ;  /* 0x00000007ff007819 */ /* 0x008fd20000011600 */
[----:B------:R-:W-:Y:S01]  /*17910*/  QGMMA.64x128x32.F32.E4M3.E4M3 R24, gdesc[UR4], RZ, !UPT, gsb0 ;  /* 0x01e00000041879f3 */ /* 0x000fe2000c0008ff */
[----:B------:R-:W-:Y:S02]  /*17920*/  R2UR UR4, R92 ;  /* 0x000000005c0472ca */ /* 0x000fe400000e0000 */
[----:B------:R-:W-:Y:S02]  /*17930*/  R2UR UR5, R93 ;  /* 0x000000005d0572ca */ /* 0x000fe400000e0000 */
[----:B------:R-:W-:Y:S01]  /*17940*/  R2UR UR6, R10 ;  /* 0x000000000a0672ca */ /* 0x000fe200000e0000 */
[----:B------:R-:W-:Y:S01]  /*17950*/  VIADD R10, R6, 0x4 ;  /* 0x00000004060a7836 */ /* 0x000fe20000000000 */
[----:B------:R-:W-:Y:S01]  /*17960*/  R2UR UR7, R11 ;  /* 0x000000000b0772ca */ /* 0x000fe200000e0000 */
[----:B------:R-:W-:Y:S01]  /*17970*/  IMAD.MOV.U32 R11, RZ, RZ, 0x40000040 ;  /* 0x40000040ff0b7424 */ /* 0x000fe200078e00ff */
[----:B------:R-:W-:Y:S02]  /*17980*/  WARPGROUP.DEPBAR.LE gsb0, 0x0 ;  /* 0x00008000000079c5 */ /* 0x000fe40000010000 */
[----:B------:R-:W-:-:S09]  /*17990*/  WARPGROUP.ARRIVE ;  /* 0x00000000000079c5 */ /* 0x000fd20000000000 */
[----:B------:R-:W-:Y:S01]  /*179a0*/  QGMMA.64x128x32.F32.E4M3.E4M3 R24, gdesc[UR4], R24, gsb0 ;  /* 0x01e00000041879f3 */ /* 0x000fe20008000818 */
[----:B------:R-:W-:Y:S02]  /*179b0*/  R2UR UR4, R90 ;  /* 0x000000005a0472ca */ /* 0x000fe400000e0000 */
[----:B------:R-:W-:Y:S02]  /*179c0*/  R2UR UR5, R91 ;  /* 0x000000005b0572ca */ /* 0x000fe400000e0000 */
[----:B------:R-:W-:Y:S01]  /*179d0*/  R2UR UR6, R10 ;  /* 0x000000000a0672ca */ /* 0x000fe200000e0000 */
[----:B------:R-:W-:Y:S01]  /*179e0*/  VIADD R10, R6, 0x6 ;  /* 0x00000006060a7836 */ /* 0x000fe20000000000 */
[----:B------:R-:W-:Y:S02]  /*179f0*/  R2UR UR7, R11 ;  /* 0x000000000b0772ca */ /* 0x000fe400000e0000 */
[----:B------:R-:W-:Y:S01]  /*17a00*/  MOV R11, 0x40000040 ;  /* 0x40000040000b7802 */ /* 0x000fe20000000f00 */
[----:B------:R-:W-:-:S02]  /*17a10*/  WARPGROUP.DEPBAR.LE gsb0, 0x0 ;  /* 0x00008000000079c5 */ /* 0x000fc40000010000 */
[----:B------:R-:W-:-:S08]  /*17a20*/  WARPGROUP.ARRIVE ;  /* 0x00000000000079c5 */ /* 0x000fd00000000000 */
[----:B------:R-:W-:Y:S01]  /*17a30*/  QGMMA.64x128x32.F32.E4M3.E4M3 R24, gdesc[UR4], R24, gsb0 ;  /* 0x01e00000041879f3 */ /* 0x000fe20008000818 */
        /* <DEDUP_REMOVED lines=13> */
[----:B------:R-:W-:Y:S01]  /*17b10*/  R2UR UR7, R11 ;  /* 0x000000000b0772ca */ /* 0x000fe200000e0000 */
[----:B------:R-:W-:Y:S01]  /*17b20*/  IMAD.MOV.U32 R11, RZ, RZ, 0x40000040 ;  /* 0x40000040ff0b7424 */ /* 0x000fe200078e00ff */
[----:B----4-:R-:W-:Y:S01]  /*17b30*/  IADD3 R21, -R0, 0xb, RZ ;  /* 0x0000000b00157810 */ /* 0x010fe20007ffe1ff */
[----:B------:R-:W-:-:S02]  /*17b40*/  WARPGROUP.DEPBAR.LE gsb0, 0x0 ;  /* 0x00008000000079c5 */ /* 0x000fc40000010000 */
[----:B------:R-:W-:-:S08]  /*17b50*/  WARPGROUP.ARRIVE ;  /* 0x00000000000079c5 */ /* 0x000fd00000000000 */
[----:B------:R-:W-:Y:S01]  /*17b60*/  QGMMA.64x128x32.F32.E4M3.E4M3 R24, gdesc[UR4], R24, gsb0 ;  /* 0x01e00000041879f3 */ /* 0x000fe20008000818 */
[----:B------:R-:W-:Y:S02]  /*17b70*/  R2UR UR4, R228 ;  /* 0x00000000e40472ca */ /* 0x000fe400000e0000 */
[----:B------:R-:W-:Y:S02]  /*17b80*/  R2UR UR5, R229 ;  /* 0x00000000e50572ca */ /* 0x000fe400000e0000 */
[----:B------:R-:W-:Y:S02]  /*17b90*/  R2UR UR6, R10 ;  /* 0x000000000a0672ca */ /* 0x000fe400000e0000 */
[----:B------:R-:W-:Y:S01]  /*17ba0*/  R2UR UR7, R11 ;  /* 0x000000000b0772ca */ /* 0x000fe200000e0000 */
[----:B------:R-:W-:Y:S01]  /*17bb0*/  IMAD.MOV.U32 R11, RZ, RZ, 0x40000040 ;  /* 0x40000040ff0b7424 */ /* 0x000fe200078e00ff */
[C---:B------:R-:W-:Y:S01]  /*17bc0*/  IADD3 R10, R6.reuse, 0x404, RZ ;  /* 0x00000404060a7810 */ /* 0x040fe20007ffe0ff */
[----:B------:R-:W-:Y:S01]  /*17bd0*/  VIADD R6, R6, 0x406 ;  /* 0x0000040606067836 */ /* 0x000fe20000000000 */
[----:B------:R-:W-:-:S02]  /*17be0*/  WARPGROUP.DEPBAR.LE gsb0, 0x0 ;  /* 0x00008000000079c5 */ /* 0x000fc40000010000 */
[----:B------:R-:W-:-:S07]  /*17bf0*/  WARPGROUP.ARRIVE ;  /* 0x00000000000079c5 */ /* 0x000fce0000000000 */
[----:B------:R-:W-:Y:S01]  /*17c00*/  QGMMA.64x128x32.F32.E4M3.E4M3 R24, gdesc[UR4], R24, gsb0 ;  /* 0x01e00000041879f3 */ /* 0x000fe20008000818 */
[----:B------:R-:W-:Y:S02]  /*17c10*/  R2UR UR4, R226 ;  /* 0x00000000e20472ca */ /* 0x000fe400000e0000 */
[----:B------:R-:W-:Y:S02]  /*17c20*/  R2UR UR5, R227 ;  /* 0x00000000e30572ca */ /* 0x000fe400000e0000 */
[----:B------:R-:W-:Y:S02]  /*17c30*/  R2UR UR6, R10 ;  /* 0x000000000a0672ca */ /* 0x000fe400000e0000 */
[----:B------:R-:W-:Y:S01]  /*17c40*/  R2UR UR7, R11 ;  /* 0x000000000b0772ca */ /* 0x000fe200000e0000 */
[----:B------:R-:W-:Y:S02]  /*17c50*/  WARPGROUP.DEPBAR.LE gsb0, 0x0 ;  /* 0x00008000000079c5 */ /* 0x000fe40000010000 */
[----:B------:R-:W-:-:S10]  /*17c60*/  WARPGROUP.ARRIVE ;  /* 0x00000000000079c5 */ /* 0x000fd40000000000 */
[----:B------:R-:W-:Y:S01]  /*17c70*/  QGMMA.64x128x32.F32.E4M3.E4M3 R24, gdesc[UR4], R24, gsb0 ;  /* 0x01e00000041879f3 */ /* 0x000fe20008000818 */
[----:B------:R-:W-:Y:S02]  /*17c80*/  R2UR UR4, R12 ;  /* 0x000000000c0472ca */ /* 0x000fe400000e0000 */
[----:B------:R-:W-:Y:S02]  /*17c90*/  R2UR UR5, R13 ;  /* 0x000000000d0572ca */ /* 0x000fe400000e0000 */
[----:B------:R-:W-:Y:S02]  /*17ca0*/  R2UR UR6, R6 ;  /* 0x00000000060672ca */ /* 0x000fe400000e0000 */
[----:B------:R-:W-:Y:S01]  /*17cb0*/  R2UR UR7, R7 ;  /* 0x00000000070772ca */ /* 0x000fe200000e0000 */
[----:B------:R-:W-:Y:S02]  /*17cc0*/  WARPGROUP.DEPBAR.LE gsb0, 0x0 ;  /* 0x00008000000079c5 */ /* 0x000fe40000010000 */
[----:B------:R-:W-:-:S10]  /*17cd0*/  WARPGROUP.ARRIVE ;  /* 0x00000000000079c5 */ /* 0x000fd40000000000 */
[----:B------:R-:W-:Y:S03]  /*17ce0*/  QGMMA.64x128x32.F32.E4M3.E4M3 R24, gdesc[UR4], R24, gsb0 ;  /* 0x01e00000041879f3 */ /* 0x000fe60008000818 */
[----:B------:R-:W-:Y:S02]  /*17cf0*/  WARPGROUP.DEPBAR.LE gsb0, 0x0 ;  /* 0x00008000000079c5 */ /* 0x000fe40000010000 */
[----:B------:R3:W-:Y:S06]  /*17d00*/  BAR.ARV R21, 0x100 ;  /* 0x000400150000751d */ /* 0x0007ec0000002000 */
[----:B------:R-:W-:Y:S05]  /*17d10*/  @!P0 BRA `(.L_x_3227) ;  /* 0x0000000000048947 */ /* 0x000fea0003800000 */
[----:B------:R-:W-:Y:S01]  /*17d20*/  BPT.TRAP 0x1 ;  /* 0x000000040000795c */ /* 0x000fe20000300000 */
.L_x_3227:
[----:B------:R-:W4:Y:S01]  /*17d30*/  LDL R6, [R1+0x2c] ;  /* 0x00002c0001067983 */ /* 0x000f220000100800 */
[----:B-1----:R-:W1:Y:S03]  /*17d40*/  LDC R3, c[0x0][0x448] ;  /* 0x00011200ff037b82 */ /* 0x002e660000000800 */
[----:B------:R-:W4:Y:S04]  /*17d50*/  LDL R0, [R1+0x5c] ;  /* 0x00005c0001007983 */ /* 0x000f280000100800 */
[----:B------:R-:W5:Y:S04]  /*17d60*/  LDL R20, [R1+0x30] ;  /* 0x0000300001147983 */ /* 0x000f680000100800 */
[----:B------:R-:W2:Y:S04]  /*17d70*/  LDL R15, [R1+0x48] ;  /* 0x00004800010f7983 */ /* 0x000ea80000100800 */
[----:B------:R-:W3:Y:S01]  /*17d80*/  LDL R11, [R1+0x24] ;  /* 0x00002400010b7983 */ /* 0x000ee20000100800 */
[----:B------:R-:W-:-:S02]  /*17d90*/  LOP3.LUT R23, R23, 0xfffffff7, RZ, 0xc0, !PT ;  /* 0xfffffff717177812 */ /* 0x000fc400078ec0ff */
[----:B-1----:R-:W-:-:S13]  /*17da0*/  ISETP.NE.AND P1, PT, R3, 0x1, PT ;  /* 0x000000010300780c */ /* 0x002fda0003f25270 */
[----:B------:R-:W1:Y:S01]  /*17db0*/  @P1 LDC R3, c[0x0][0x44c] ;  /* 0x00011300ff031b82 */ /* 0x000e620000000800 */
[----:B------:R-:W-:-:S07]  /*17dc0*/  @P1 LOP3.LUT R23, R23, 0x8, RZ, 0xfc, !PT ;  /* 0x0000000817171812 */ /* 0x000fce00078efcff */
[----:B------:R-:W0:Y:S01]  /*17dd0*/  @P1 LDC R7, c[0x0][0x450] ;  /* 0x00011400ff071b82 */ /* 0x000e220000000800 */
[----:B----4-:R-:W-:-:S04]  /*17de0*/  IMAD.IADD R10, R0, 0x1, R6 ;  /* 0x00000001000a7824 */ /* 0x010fc800078e0206 */
[----:B-1----:R-:W-:-:S04]  /*17df0*/  @P1 IMAD.HI.U32 R0, R10, R3, RZ ;  /* 0x000000030a001227 */ /* 0x002fc800078e00ff */
[----:B------:R-:W-:Y:S01]  /*17e00*/  IMAD.MOV.U32 R3, RZ, RZ, -0x80 ;  /* 0xffffff80ff037424 */ /* 0x000fe200078e00ff */
[----:B0-----:R-:W-:-:S03]  /*17e10*/  @P1 SHF.R.U32.HI R10, RZ, R7, R0 ;  /* 0x00000007ff0a1219 */ /* 0x001fc60000011600 */
[----:B------:R-:W-:Y:S02]  /*17e20*/  IMAD R6, R168, R3, 0x80 ;  /* 0x00000080a8067424 */ /* 0x000fe400078e0203 */
[----:B------:R-:W0:Y:S03]  /*17e30*/  SHFL.IDX PT, R0, R10, 0x1, 0x1c1f ;  /* 0x003c1f000a007f89 */ /* 0x000e2600000e0000 */
[----:B-----5:R-:W-:Y:S01]  /*17e40*/  IADD3 R3, R20, 0x1, R6 ;  /* 0x0000000114037810 */ /* 0x020fe20007ffe006 */
[----:B------:R-:W1:Y:S01]  /*17e50*/  SHFL.IDX PT, R10, R10, RZ, 0x1c1f ;  /* 0x001c1fff0a0a7589 */ /* 0x000e6200000e0000 */
[----:B--2---:R-:W-:Y:S02]  /*17e60*/  IADD3 R6, -R15, R6, R20 ;  /* 0x000000060f067210 */ /* 0x004fe40007ffe114 */
[----:B---3--:R-:W-:-:S04]  /*17e70*/  IADD3 R3, -R11, R3, -R15 ;  /* 0x000000030b037210 */ /* 0x008fc80007ffe90f */
        /* <DEDUP_REMOVED lines=94> */
[----:B------:R-:W-:Y:S02]  /*18460*/  FMNMX.FTZ R20, R113, R20, !PT ;  /* 0x0000001471147209 */ /* 0x000fe40007810000 */
[----:B-1----:R-:W-:Y:S02]  /*18470*/  VIADDMNMX R3, R10, R3, R6, PT ;  /* 0x000000030a037246 */ /* 0x002fe40003800106 */
[----:B------:R-:W-:-:S02]  /*18480*/  FMNMX.FTZ R20, R87, R20, !PT ;  /* 0x0000001457147209 */ /* 0x000fc40007810000 */
[C---:B------:R-:W-:Y:S02]  /*18490*/  ISETP.GT.AND P2, PT, R3.reuse, 0x1, PT ;  /* 0x000000010300780c */ /* 0x040fe40003f44270 */
[----:B------:R-:W-:Y:S01]  /*184a0*/  ISETP.GT.AND P3, PT, R3, 0x8, PT ;  /* 0x000000080300780c */ /* 0x000fe20003f64270 */
[----:B------:R-:W0:Y:S01]  /*184b0*/  SHFL.BFLY PT, R115, R20, 0x2, 0x1f ;  /* 0x0c401f0014737f89 */ /* 0x000e2200000e0000 */
[----:B------:R-:W-:Y:S02]  /*184c0*/  FSEL R25, R25, -INF , P2 ;  /* 0xff80000019197808 */ /* 0x000fe40001000000 */
[----:B------:R-:W-:Y:S02]  /*184d0*/  ISETP.GT.AND P2, PT, R3, 0x10, PT ;  /* 0x000000100300780c */ /* 0x000fe40003f44270 */
[----:B------:R-:W-:Y:S02]  /*184e0*/  MOV R70, UR37 ;  /* 0x0000002500467c02 */ /* 0x000fe40008000f00 */
[----:B0-----:R-:W-:-:S05]  /*184f0*/  FMNMX.FTZ R26, R20, R115, !PT ;  /* 0x00000073141a7209 */ /* 0x001fca0007810000 */
[----:B------:R-:W0:Y:S02]  /*18500*/  SHFL.BFLY PT, R115, R26, 0x1, 0x1f ;  /* 0x0c201f001a737f89 */ /* 0x000e2400000e0000 */
[----:B0-----:R-:W-:-:S04]  /*18510*/  FMNMX.FTZ R0, R26, R115, !PT ;  /* 0x000000731a007209 */ /* 0x001fc80007810000 */
[----:B------:R-:W-:Y:S01]  /*18520*/  FSETP.NEU.FTZ.AND P1, PT, R0, -INF , PT ;  /* 0xff8000000000780b */ /* 0x000fe20003f3d000 */
[----:B------:R-:W-:-:S05]  /*18530*/  FFMA.FTZ R115, R2, R0, -8 ;  /* 0xc100000002737423 */ /* 0x000fca0000010000 */
[----:B------:R-:W-:Y:S02]  /*18540*/  FSEL R115, R115, RZ, P1 ;  /* 0x000000ff73737208 */ /* 0x000fe40000800000 */
[----:B------:R-:W-:-:S03]  /*18550*/  ISETP.GT.AND P1, PT, R3, RZ, PT ;  /* 0x000000ff0300720c */ /* 0x000fc60003f24270 */
[C-C-:B------:R-:W-:Y:S01]  /*18560*/  FFMA.FTZ R153, R2.reuse, R7, -R115.reuse ;  /* 0x0000000702997223 */ /* 0x140fe20000010873 */
[----:B------:R-:W-:-:S01]  /*18570*/  FFMA.FTZ R7, R2, R11, -R115 ;  /* 0x0000000b02077223 */ /* 0x000fc20000010873 */
[----:B------:R-:W-:Y:S01]  /*18580*/  FSEL R11, R24, -INF , P1 ;  /* 0xff800000180b7808 */ /* 0x000fe20000800000 */
[----:B------:R-:W-:-:S01]  /*18590*/  FFMA.FTZ R30, R2, R27, -R115 ;  /* 0x0000001b021e7223 */ /* 0x000fc20000010873 */
[----:B------:R-:W-:Y:S01]  /*185a0*/  ISETP.GT.AND P1, PT, R3, 0x9, PT ;  /* 0x000000090300780c */ /* 0x000fe20003f24270 */
[----:B------:R-:W-:-:S01]  /*185b0*/  FFMA.FTZ R10, R2, R31, -R115 ;  /* 0x0000001f020a7223 */ /* 0x000fc20000010873 */
[----:B------:R-:W-:Y:S01]  /*185c0*/  FSEL R27, R28, -INF , P3 ;  /* 0xff8000001c1b7808 */ /* 0x000fe20001800000 */
[----:B------:R-:W-:-:S01]  /*185d0*/  FFMA.FTZ R155, R2, R15, -R115 ;  /* 0x0000000f029b7223 */ /* 0x000fc20000010873 */
[----:B------:R-:W-:Y:S01]  /*185e0*/  FMNMX.FTZ R20, R11, R25, !PT ;  /* 0x000000190b147209 */ /* 0x000fe20007810000 */
[----:B------:R-:W-:-:S01]  /*185f0*/  FFMA.FTZ R28, R2, R35, -R115 ;  /* 0x00000023021c7223 */ /* 0x000fc20000010873 */
[----:B------:R-:W-:Y:S01]  /*18600*/  FSEL R29, R29, -INF , P1 ;  /* 0xff8000001d1d7808 */ /* 0x000fe20000800000 */
[----:B------:R0:W-:Y:S01]  /*18610*/  MUFU.EX2 R6, R30 ;  /* 0x0000001e00067308 */ /* 0x0001e20000000800 */
[----:B------:R-:W-:Y:S01]  /*18620*/  FMNMX.FTZ R20, R27, R20, !PT ;  /* 0x000000141b147209 */ /* 0x000fe20007810000 */
[C-C-:B------:R-:W-:Y:S01]  /*18630*/  FFMA.FTZ R157, R2.reuse, R91, -R115.reuse ;  /* 0x0000005b029d7223 */ /* 0x140fe20000010873 */
[----:B------:R-:W-:Y:S01]  /*18640*/  ISETP.GT.AND P1, PT, R3, 0x11, PT ;  /* 0x000000110300780c */ /* 0x000fe20003f24270 */
[--C-:B------:R-:W-:Y:S01]  /*18650*/  FFMA.FTZ R34, R2, R93, -R115.reuse ;  /* 0x0000005d02227223 */ /* 0x100fe20000010873 */
[----:B------:R-:W-:Y:S01]  /*18660*/  FSEL R31, R32, -INF , P2 ;  /* 0xff800000201f7808 */ /* 0x000fe20001000000 */
[C-C-:B------:R-:W-:Y:S01]  /*18670*/  FFMA.FTZ R32, R2.reuse, R43, -R115.reuse ;  /* 0x0000002b02207223 */ /* 0x140fe20000010873 */
[----:B------:R-:W-:Y:S01]  /*18680*/  FMNMX.FTZ R20, R29, R20, !PT ;  /* 0x000000141d147209 */ /* 0x000fe20007810000 */
[C-C-:B------:R-:W-:Y:S01]  /*18690*/  FFMA.FTZ R159, R2.reuse, R95, -R115.reuse ;  /* 0x0000005f029f7223 */ /* 0x140fe20000010873 */
[----:B------:R-:W-:Y:S01]  /*186a0*/  ISETP.GT.AND P2, PT, R3, 0x18, PT ;  /* 0x000000180300780c */ /* 0x000fe20003f44270 */
[C-C-:B0-----:R-:W-:Y:S01]  /*186b0*/  FFMA.FTZ R30, R2.reuse, R89, -R115.reuse ;  /* 0x00000059021e7223 */ /* 0x141fe20000010873 */
[----:B------:R-:W-:Y:S01]  /*186c0*/  FSEL R33, R33, -INF , P1 ;  /* 0xff80000021217808 */ /* 0x000fe20000800000 */
[C-C-:B------:R-:W-:Y:S01]  /*186d0*/  FFMA.FTZ R161, R2.reuse, R99, -R115.reuse ;  /* 0x0000006302a17223 */ /* 0x140fe20000010873 */
[----:B------:R-:W-:Y:S01]  /*186e0*/  FMNMX.FTZ R20, R31, R20, !PT ;  /* 0x000000141f147209 */ /* 0x000fe20007810000 */
[----:B------:R-:W0:Y:S01]  /*186f0*/  MUFU.EX2 R153, R153 ;  /* 0x0000009900997308 */ /* 0x000e220000000800 */
[----:B------:R-:W-:Y:S01]  /*18700*/  ISETP.GT.AND P1, PT, R3, 0x19, PT ;  /* 0x000000190300780c */ /* 0x000fe20003f24270 */
[--C-:B------:R-:W-:Y:S01]  /*18710*/  FFMA.FTZ R39, R2, R39, -R115.reuse ;  /* 0x0000002702277223 */ /* 0x100fe20000010873 */
[----:B------:R-:W-:Y:S01]  /*18720*/  FSEL R15, R36, -INF , P2 ;  /* 0xff800000240f7808 */ /* 0x000fe20001000000 */
[C-C-:B------:R-:W-:Y:S01]  /*18730*/  FFMA.FTZ R36, R2.reuse, R51, -R115.reuse ;  /* 0x0000003302247223 */ /* 0x140fe20000010873 */
[----:B------:R-:W-:Y:S01]  /*18740*/  FMNMX.FTZ R24, R33, R20, !PT ;  /* 0x0000001421187209 */ /* 0x000fe20007810000 */
[C-C-:B------:R-:W-:Y:S01]  /*18750*/  FFMA.FTZ R47, R2.reuse, R47, -R115.reuse ;  /* 0x0000002f022f7223 */ /* 0x140fe20000010873 */
[----:B------:R-:W-:Y:S01]  /*18760*/  ISETP.GT.AND P2, PT, R3, 0x20, PT ;  /* 0x000000200300780c */ /* 0x000fe20003f44270 */
[----:B------:R1:W-:Y:S01]  /*18770*/  MUFU.EX2 R20, R28 ;  /* 0x0000001c00147308 */ /* 0x0003e20000000800 */
[----:B------:R-:W-:Y:S01]  /*18780*/  FSEL R37, R37, -INF , P1 ;  /* 0xff80000025257808 */ /* 0x000fe20000800000 */
[C-C-:B------:R-:W-:Y:S01]  /*18790*/  FFMA.FTZ R55, R2.reuse, R55, -R115.reuse ;  /* 0x0000003702377223 */ /* 0x140fe20000010873 */
[----:B------:R-:W-:Y:S01]  /*187a0*/  FMNMX.FTZ R24, R15, R24, !PT ;  /* 0x000000180f187209 */ /* 0x000fe20007810000 */
[C-C-:B------:R-:W-:Y:S01]  /*187b0*/  FFMA.FTZ R42, R2.reuse, R101, -R115.reuse ;  /* 0x00000065022a7223 */ /* 0x140fe20000010873 */
[----:B------:R-:W-:Y:S01]  /*187c0*/  ISETP.GT.AND P1, PT, R3, 0x21, PT ;  /* 0x000000210300780c */ /* 0x000fe20003f24270 */
[--C-:B------:R-:W-:Y:S01]  /*187d0*/  FFMA.FTZ R163, R2, R103, -R115.reuse ;  /* 0x0000006702a37223 */ /* 0x100fe20000010873 */
[----:B------:R-:W-:Y:S01]  /*187e0*/  FSEL R35, R40, -INF , P2 ;  /* 0xff80000028237808 */ /* 0x000fe20001000000 */
[C-C-:B------:R-:W-:Y:S01]  /*187f0*/  FFMA.FTZ R40, R2.reuse, R59, -R115.reuse ;  /* 0x0000003b02287223 */ /* 0x140fe20000010873 */
[----:B------:R-:W-:Y:S01]  /*18800*/  FMNMX.FTZ R26, R37, R24, !PT ;  /* 0x00000018251a7209 */ /* 0x000fe20007810000 */
[----:B------:R-:W2:Y:S01]  /*18810*/  MUFU.EX2 R7, R7 ;  /* 0x0000000700077308 */ /* 0x000ea20000000800 */
[----:B------:R-:W-:Y:S01]  /*18820*/  ISETP.GT.AND P2, PT, R3, 0x28, PT ;  /* 0x000000280300780c */ /* 0x000fe20003f44270 */
[C-C-:B------:R-:W-:Y:S01]  /*18830*/  FFMA.FTZ R59, R2.reuse, R63, -R115.reuse ;  /* 0x0000003f023b7223 */ /* 0x140fe20000010873 */
[----:B------:R-:W-:Y:S01]  /*18840*/  FSEL R41, R41, -INF , P1 ;  /* 0xff80000029297808 */ /* 0x000fe20000800000 */
[C-C-:B------:R-:W-:Y:S01]  /*18850*/  FFMA.FTZ R63, R2.reuse, R71, -R115.reuse ;  /* 0x00000047023f7223 */ /* 0x140fe20000010873 */
[----:B------:R-:W-:Y:S01]  /*18860*/  FMNMX.FTZ R26, R35, R26, !PT ;  /* 0x0000001a231a7209 */ /* 0x000fe20007810000 */
[--C-:B------:R-:W-:Y:S01]  /*18870*/  FFMA.FTZ R165, R2, R107, -R115.reuse ;  /* 0x0000006b02a57223 */ /* 0x100fe20000010873 */
[----:B------:R-:W-:Y:S01]  /*18880*/  ISETP.GT.AND P1, PT, R3, 0x29, PT ;  /* 0x000000290300780c */ /* 0x000fe20003f24270 */
[----:B------:R3:W-:Y:S01]  /*18890*/  MUFU.EX2 R24, R30 ;  /* 0x0000001e00187308 */ /* 0x0007e20000000800 */
[----:B------:R-:W-:Y:S01]  /*188a0*/  FSEL R89, R44, -INF , P2 ;  /* 0xff8000002c597808 */ /* 0x000fe20001000000 */
[C-C-:B------:R-:W-:Y:S01]  /*188b0*/  FFMA.FTZ R44, R2.reuse, R105, -R115.reuse ;  /* 0x00000069022c7223 */ /* 0x140fe20000010873 */
[----:B------:R-:W-:Y:S01]  /*188c0*/  FMNMX.FTZ R26, R41, R26, !PT ;  /* 0x0000001a291a7209 */ /* 0x000fe20007810000 */
[C-C-:B------:R-:W-:Y:S01]  /*188d0*/  FFMA.FTZ R46, R2.reuse, R109, -R115.reuse ;  /* 0x0000006d022e7223 */ /* 0x140fe20000010873 */
[----:B------:R-:W-:Y:S01]  /*188e0*/  ISETP.GT.AND P2, PT, R3, 0x30, PT ;  /* 0x000000300300780c */ /* 0x000fe20003f44270 */
[C-C-:B------:R-:W-:Y:S01]  /*188f0*/  FFMA.FTZ R167, R2.reuse, R111, -R115.reuse ;  /* 0x0000006f02a77223 */ /* 0x140fe20000010873 */
[----:B------:R-:W-:Y:S01]  /*18900*/  FSEL R45, R45, -INF , P1 ;  /* 0xff8000002d2d7808 */ /* 0x000fe20000800000 */
[----:B------:R-:W-:Y:S01]  /*18910*/  MUFU.EX2 R10, R10 ;  /* 0x0000000a000a7308 */ /* 0x000fe20000000800 */
[----:B------:R-:W-:Y:S01]  /*18920*/  FMNMX.FTZ R26, R89, R26, !PT ;  /* 0x0000001a591a7209 */ /* 0x000fe20007810000 */
[C-C-:B------:R-:W-:Y:S01]  /*18930*/  FFMA.FTZ R83, R2.reuse, R83, -R115.reuse ;  /* 0x0000005302537223 */ /* 0x140fe20000010873 */
[----:B------:R-:W-:Y:S01]  /*18940*/  ISETP.GT.AND P1, PT, R3, 0x31, PT ;  /* 0x000000310300780c */ /* 0x000fe20003f24270 */
[--C-:B------:R-:W-:Y:S01]  /*18950*/  FFMA.FTZ R71, R2, R87, -R115.reuse ;  /* 0x0000005702477223 */ /* 0x100fe20000010873 */
[----:B------:R-:W-:Y:S01]  /*18960*/  FSEL R117, R48, -INF , P2 ;  /* 0xff80000030757808 */ /* 0x000fe20001000000 */
[----:B------:R-:W-:Y:S01]  /*18970*/  FFMA.FTZ R48, R2, R113, -R115 ;  /* 0x0000007102307223 */ /* 0x000fe20000010873 */
[----:B------:R-:W-:Y:S01]  /*18980*/  FMNMX.FTZ R26, R45, R26, !PT ;  /* 0x0000001a2d1a7209 */ /* 0x000fe20007810000 */
[----:B------:R-:W-:Y:S01]  /*18990*/  MUFU.EX2 R155, R155 ;  /* 0x0000009b009b7308 */ /* 0x000fe20000000800 */
[----:B------:R-:W-:-:S02]  /*189a0*/  ISETP.GT.AND P2, PT, R3, 0x38, PT ;  /* 0x000000380300780c */ /* 0x000fc40003f44270 */
[----:B------:R-:W-:Y:S02]  /*189b0*/  FSEL R49, R49, -INF , P1 ;  /* 0xff80000031317808 */ /* 0x000fe40000800000 */
[----:B------:R-:W-:Y:S02]  /*189c0*/  FMNMX.FTZ R26, R117, R26, !PT ;  /* 0x0000001a751a7209 */ /* 0x000fe40007810000 */
[----:B------:R-:W-:Y:S01]  /*189d0*/  ISETP.GT.AND P1, PT, R3, 0x39, PT ;  /* 0x000000390300780c */ /* 0x000fe20003f24270 */
[----:B------:R-:W-:Y:S01]  /*189e0*/  MUFU.EX2 R39, R39 ;  /* 0x0000002700277308 */ /* 0x000fe20000000800 */
[----:B------:R-:W-:Y:S02]  /*189f0*/  FSEL R91, R52, -INF , P2 ;  /* 0xff800000345b7808 */ /* 0x000fe40001000000 */
[----:B-1----:R-:W-:Y:S02]  /*18a00*/  FMNMX.FTZ R28, R49, R26, !PT ;  /* 0x0000001a311c7209 */ /* 0x002fe40007810000 */
[----:B------:R-:W-:-:S02]  /*18a10*/  ISETP.GT.AND P2, PT, R3, 0x40, PT ;  /* 0x000000400300780c */ /* 0x000fc40003f44270 */
[----:B------:R-:W-:Y:S01]  /*18a20*/  FSEL R53, R53, -INF , P1 ;  /* 0xff80000035357808 */ /* 0x000fe20000800000 */
[----:B------:R-:W-:Y:S01]  /*18a30*/  MUFU.EX2 R26, R32 ;  /* 0x00000020001a7308 */ /* 0x000fe20000000800 */
[----:B------:R-:W-:Y:S02]  /*18a40*/  FMNMX.FTZ R28, R91, R28, !PT ;  /* 0x0000001c5b1c7209 */ /* 0x000fe40007810000 */
[----:B------:R-:W-:Y:S02]  /*18a50*/  ISETP.GT.AND P1, PT, R3, 0x41, PT ;  /* 0x000000410300780c */ /* 0x000fe40003f24270 */
[----:B------:R-:W-:Y:S02]  /*18a60*/  FSEL R43, R56, -INF , P2 ;  /* 0xff800000382b7808 */ /* 0x000fe40001000000 */
[----:B---3--:R-:W-:Y:S01]  /*18a70*/  FMNMX.FTZ R30, R53, R28, !PT ;  /* 0x0000001c351e7209 */ /* 0x008fe20007810000 */
[----:B------:R-:W-:Y:S01]  /*18a80*/  MUFU.EX2 R157, R157 ;  /* 0x0000009d009d7308 */ /* 0x000fe20000000800 */
[----:B------:R-:W-:-:S02]  /*18a90*/  ISETP.GT.AND P2, PT, R3, 0x48, PT ;  /* 0x000000480300780c */ /* 0x000fc40003f44270 */
[----:B------:R-:W-:Y:S02]  /*18aa0*/  FSEL R57, R57, -INF , P1 ;  /* 0xff80000039397808 */ /* 0x000fe40000800000 */
[----:B------:R-:W-:Y:S02]  /*18ab0*/  FMNMX.FTZ R30, R43, R30, !PT ;  /* 0x0000001e2b1e7209 */ /* 0x000fe40007810000 */
[----:B------:R-:W-:Y:S01]  /*18ac0*/  ISETP.GT.AND P1, PT, R3, 0x49, PT ;  /* 0x000000490300780c */ /* 0x000fe20003f24270 */
[----:B------:R1:W-:Y:S01]  /*18ad0*/  MUFU.EX2 R28, R34 ;  /* 0x00000022001c7308 */ /* 0x0003e20000000800 */
[----:B------:R-:W-:Y:S02]  /*18ae0*/  FSEL R93, R60, -INF , P2 ;  /* 0xff8000003c5d7808 */ /* 0x000fe40001000000 */
[----:B------:R-:W-:Y:S02]  /*18af0*/  FMNMX.FTZ R30, R57, R30, !PT ;  /* 0x0000001e391e7209 */ /* 0x000fe40007810000 */
[----:B------:R-:W-:-:S02]  /*18b00*/  ISETP.GT.AND P2, PT, R3, 0x50, PT ;  /* 0x000000500300780c */ /* 0x000fc40003f44270 */
[----:B------:R-:W-:Y:S01]  /*18b10*/  FSEL R61, R61, -INF , P1 ;  /* 0xff8000003d3d7808 */ /* 0x000fe20000800000 */
[----:B------:R-:W-:Y:S01]  /*18b20*/  MUFU.EX2 R47, R47 ;  /* 0x0000002f002f7308 */ /* 0x000fe20000000800 */
[----:B------:R-:W-:Y:S01]  /*18b30*/  FMNMX.FTZ R30, R93, R30, !PT ;  /* 0x0000001e5d1e7209 */ /* 0x000fe20007810000 */
[----:B-1----:R-:W-:Y:S01]  /*18b40*/  FFMA.FTZ R34, R2, R97, -R115 ;  /* 0x0000006102227223 */ /* 0x002fe20000010873 */
[----:B------:R-:W-:Y:S02]  /*18b50*/  ISETP.GT.AND P1, PT, R3, 0x51, PT ;  /* 0x000000510300780c */ /* 0x000fe40003f24270 */
[----:B------:R-:W-:Y:S01]  /*18b60*/  FSEL R119, R64, -INF , P2 ;  /* 0xff80000040777808 */ /* 0x000fe20001000000 */
[----:B0-----:R-:W-:-:S01]  /*18b70*/  FADD.FTZ R64, R153, R6 ;  /* 0x0000000699407221 */ /* 0x001fc20000010000 */
        /* <DEDUP_REMOVED lines=8> */
[----:B------:R-:W-:Y:S02]  /*18c00*/  FMNMX.FTZ R32, R65, R30, !PT ;  /* 0x0000001e41207209 */ /* 0x000fe40007810000 */
[----:B------:R-:W-:-:S02]  /*18c10*/  ISETP.GT.AND P2, PT, R3, 0x60, PT ;  /* 0x000000600300780c */ /* 0x000fc40003f44270 */
[----:B------:R-:W-:Y:S01]  /*18c20*/  FSEL R69, R69, -INF , P1 ;  /* 0xff80000045457808 */ /* 0x000fe20000800000 */
[----:B------:R0:W-:Y:S01]  /*18c30*/  MUFU.EX2 R30, R36 ;  /* 0x00000024001e7308 */ /* 0x0001e20000000800 */
[----:B------:R-:W-:Y:S02]  /*18c40*/  FMNMX.FTZ R32, R95, R32, !PT ;  /* 0x000000205f207209 */ /* 0x000fe40007810000 */
[----:B------:R-:W-:Y:S02]  /*18c50*/  ISETP.GT.AND P1, PT, R3, 0x61, PT ;  /* 0x000000610300780c */ /* 0x000fe40003f24270 */
[----:B------:R-:W-:Y:S02]  /*18c60*/  FSEL R51, R72, -INF , P2 ;  /* 0xff80000048337808 */ /* 0x000fe40001000000 */
        /* <DEDUP_REMOVED lines=11> */
[----:B------:R-:W-:Y:S01]  /*18d20*/  MUFU.EX2 R42, R42 ;  /* 0x0000002a002a7308 */ /* 0x000fe20000000800 */
        /* <DEDUP_REMOVED lines=11> */
[----:B0-----:R-:W-:Y:S02]  /*18de0*/  FMNMX.FTZ R36, R81, R32, !PT ;  /* 0x0000002051247209 */ /* 0x001fe40007810000 */
[----:B------:R-:W-:-:S02]  /*18df0*/  FSEL R85, R85, -INF , P1 ;  /* 0xff80000055557808 */ /* 0x000fc40000800000 */
[----:B------:R-:W-:Y:S01]  /*18e00*/  FMNMX.FTZ R36, R99, R36, !PT ;  /* 0x0000002463247209 */ /* 0x000fe20007810000 */
[----:B------:R0:W-:Y:S03]  /*18e10*/  MUFU.EX2 R32, R40 ;  /* 0x0000002800207308 */ /* 0x0001e60000000800 */
[----:B------:R-:W-:Y:S01]  /*18e20*/  FMNMX.FTZ R3, R85, R36, !PT ;  /* 0x0000002455037209 */ /* 0x000fe20007810000 */
[C-C-:B------:R-:W-:Y:S01]  /*18e30*/  FFMA.FTZ R36, R2.reuse, R67, -R115.reuse ;  /* 0x0000004302247223 */ /* 0x140fe20000010873 */
[----:B------:R-:W-:-:S03]  /*18e40*/  FFMA.FTZ R67, R2, R79, -R115 ;  /* 0x0000004f02437223 */ /* 0x000fc60000010873 */
[----:B------:R-:W0:Y:S01]  /*18e50*/  SHFL.BFLY PT, R38, R3, 0x2, 0x1f ;  /* 0x0c401f0003267f89 */ /* 0x000e2200000e0000 */
[----:B------:R-:W-:Y:S08]  /*18e60*/  MUFU.EX2 R44, R44 ;  /* 0x0000002c002c7308 */ /* 0x000ff00000000800 */
[----:B------:R-:W-:Y:S08]  /*18e70*/  MUFU.EX2 R36, R36 ;  /* 0x0000002400247308 */ /* 0x000ff00000000800 */
[----:B------:R-:W-:Y:S01]  /*18e80*/  MUFU.EX2 R63, R63 ;  /* 0x0000003f003f7308 */ /* 0x000fe20000000800 */
[----:B0-----:R-:W-:Y:S01]  /*18e90*/  FMNMX.FTZ R40, R3, R38, !PT ;  /* 0x0000002603287209 */ /* 0x001fe20007810000 */
[----:B------:R-:W-:-:S06]  /*18ea0*/  FFMA.FTZ R38, R2, R75, -R115 ;  /* 0x0000004b02267223 */ /* 0x000fcc0000010873 */
        /* <DEDUP_REMOVED lines=20> */
[----:B------:R-:W-:Y:S01]  /*18ff0*/  FFMA.FTZ R54, R2, R37, -R50 ;  /* 0x0000002502367223 */ /* 0x000fe20000010832 */
[----:B--2---:R-:W-:-:S01]  /*19000*/  FADD.FTZ R41, R7, R64 ;  /* 0x0000004007297221 */ /* 0x004fc20000010000 */
        /* <DEDUP_REMOVED lines=8> */
[C-C-:B------:R-:W-:Y:S01]  /*19090*/  FFMA.FTZ R160, R2.reuse, R43, -R50.reuse ;  /* 0x0000002b02a07223 */ /* 0x140fe20000010832 */
[----:B------:R-:W-:-:S01]  /*190a0*/  FFMA.FTZ R164, R2, R51, -R50 ;  /* 0x0000003302a47223 */ /* 0x000fc20000010832 */
[C-C-:B------:R-:W-:Y:S01]  /*190b0*/  FFMA.FTZ R33, R2.reuse, R57, -R50.reuse ;  /* 0x0000003902217223 */ /* 0x140fe20000010832 */
[----:B------:R-:W-:-:S01]  /*190c0*/  FFMA.FTZ R43, R2, R93, -R50 ;  /* 0x0000005d022b7223 */ /* 0x000fc20000010832 */
[----:B------:R-:W1:Y:S01]  /*190d0*/  MUFU.EX2 R11, R11 ;  /* 0x0000000b000b7308 */ /* 0x000e620000000800 */
[----:B------:R-:W-:-:S01]  /*190e0*/  FFMA.FTZ R60, R2, R61, -R50 ;  /* 0x0000003d023c7223 */ /* 0x000fc20000010832 */
[C-C-:B------:R-:W-:Y:S01]  /*190f0*/  FFMA.FTZ R162, R2.reuse, R119, -R50.reuse ;  /* 0x0000007702a27223 */ /* 0x140fe20000010832 */
[----:B------:R-:W-:-:S01]  /*19100*/  FFMA.FTZ R49, R2, R95, -R50 ;  /* 0x0000005f02317223 */ /* 0x000fc20000010832 */
[C-C-:B------:R-:W-:Y:S01]  /*19110*/  FFMA.FTZ R166, R2.reuse, R121, -R50.reuse ;  /* 0x0000007902a67223 */ /* 0x140fe20000010832 */
[----:B------:R-:W-:-:S01]  /*19120*/  FFMA.FTZ R81, R2, R81, -R50 ;  /* 0x0000005102517223 */ /* 0x000fc20000010832 */
[C-C-:B------:R-:W-:Y:S01]  /*19130*/  FFMA.FTZ R99, R2.reuse, R99, -R50.reuse ;  /* 0x0000006302637223 */ /* 0x140fe20000010832 */
[----:B------:R-:W-:-:S01]  /*19140*/  FFMA.FTZ R85, R2, R85, -R50 ;  /* 0x0000005502557223 */ /* 0x000fc20000010832 */
[----:B------:R-:W2:Y:S01]  /*19150*/  MUFU.EX2 R52, R52 ;  /* 0x0000003400347308 */ /* 0x000ea20000000800 */
[----:B0-----:R-:W-:-:S07]  /*19160*/  FADD.FTZ R62, R152, R25 ;  /* 0x00000019983e7221 */ /* 0x001fce0000010000 */
[----:B------:R-:W0:Y:S01]  /*19170*/  MUFU.EX2 R154, R154 ;  /* 0x0000009a009a7308 */ /* 0x000e220000000800 */
[----:B-1----:R-:W-:-:S01]  /*19180*/  FADD.FTZ R35, R11, R62 ;  /* 0x0000003e0b237221 */ /* 0x002fc20000010000 */
[----:B------:R-:W-:-:S04]  /*19190*/  FADD.FTZ R62, R10, R41 ;  /* 0x000000290a3e7221 */ /* 0x000fc80000010000 */
[----:B------:R-:W-:Y:S02]  /*191a0*/  FADD.FTZ R41, R155, R62 ;  /* 0x0000003e9b297221 */ /* 0x000fe40000010000 */
[----:B------:R-:W1:Y:S01]  /*191b0*/  MUFU.EX2 R27, R27 ;  /* 0x0000001b001b7308 */ /* 0x000e620000000800 */
[----:B--2---:R-:W-:-:S01]  /*191c0*/  FADD.FTZ R35, R52, R35 ;  /* 0x0000002334237221 */ /* 0x004fc20000010000 */
[----:B------:R-:W-:Y:S01]  /*191d0*/  FADD.FTZ R41, R20, R41 ;  /* 0x0000002914297221 */ /* 0x000fe20000010000 */
[----:B------:R-:W-:-:S03]  /*191e0*/  F2FP.SATFINITE.E4M3.F32.PACK_AB_MERGE_C R52, R52, R11, RZ ;  /* 0x0000000b3434723e */ /* 0x000fc600048070ff */
[----:B------:R-:W-:Y:S01]  /*191f0*/  FADD.FTZ R64, R24, R41 ;  /* 0x0000002918407221 */ /* 0x000fe20000010000 */
[----:B------:R-:W-:Y:S01]  /*19200*/  F2FP.SATFINITE.E4M3.F32.PACK_AB_MERGE_C R24, R39, R24, RZ ;  /* 0x000000182718723e */ /* 0x000fe200048070ff */
[----:B------:R-:W2:Y:S01]  /*19210*/  MUFU.EX2 R31, R31 ;  /* 0x0000001f001f7308 */ /* 0x000ea20000000800 */
[----:B0-----:R-:W-:-:S01]  /*19220*/  FADD.FTZ R62, R154, R35 ;  /* 0x000000239a3e7221 */ /* 0x001fc20000010000 */
[----:B------:R-:W-:Y:S01]  /*19230*/  FADD.FTZ R64, R39, R64 ;  /* 0x0000004027407221 */ /* 0x000fe20000010000 */
[----:B------:R-:W-:-:S01]  /*19240*/  FFMA.FTZ R35, R2, R65, -R50 ;  /* 0x0000004102237223 */ /* 0x000fc20000010832 */
[----:B------:R-:W-:Y:S02]  /*19250*/  F2FP.SATFINITE.E4M3.F32.PACK_AB_MERGE_C R155, R20, R155, R24 ;  /* 0x0000009b149b723e */ /* 0x000fe40004807018 */
[----:B------:R-:W-:-:S01]  /*19260*/  FADD.FTZ R53, R157, R64 ;  /* 0x000000409d357221 */ /* 0x000fc20000010000 */
[----:B------:R-:W-:Y:S01]  /*19270*/  F2FP.SATFINITE.E4M3.F32.PACK_AB_MERGE_C R152, R25, R152, R52 ;  /* 0x000000981998723e */ /* 0x000fe20004807034 */
[----:B------:R-:W0:Y:S01]  /*19280*/  MUFU.EX2 R54, R54 ;  /* 0x0000003600367308 */ /* 0x000e220000000800 */
[----:B-1----:R-:W-:-:S01]  /*19290*/  FADD.FTZ R62, R27, R62 ;  /* 0x0000003e1b3e7221 */ /* 0x002fc20000010000 */
[----:B------:R-:W-:-:S04]  /*192a0*/  FADD.FTZ R53, R26, R53 ;  /* 0x000000351a357221 */ /* 0x000fc80000010000 */
[----:B------:R-:W-:Y:S01]  /*192b0*/  FADD.FTZ R66, R28, R53 ;  /* 0x000000351c427221 */ /* 0x000fe20000010000 */
[----:B------:R-:W-:Y:S01]  /*192c0*/  VIADD R53, R4, 0x38840 ;  /* 0x0003884004357836 */ /* 0x000fe20000000000 */
[----:B------:R-:W1:Y:S01]  /*192d0*/  MUFU.EX2 R156, R156 ;  /* 0x0000009c009c7308 */ /* 0x000e620000000800 */
[----:B--2---:R-:W-:-:S01]  /*192e0*/  FADD.FTZ R41, R31, R62 ;  /* 0x0000003e1f297221 */ /* 0x004fc20000010000 */
[C---:B------:R-:W-:Y:S01]  /*192f0*/  FADD.FTZ R66, R47.reuse, R66 ;  /* 0x000000422f427221 */ /* 0x040fe20000010000 */
[----:B------:R-:W-:Y:S02]  /*19300*/  F2FP.SATFINITE.E4M3.F32.PACK_AB_MERGE_C R28, R47, R28, RZ ;  /* 0x0000001c2f1c723e */ /* 0x000fe400048070ff */
[----:B------:R-:W-:Y:S01]  /*19310*/  PRMT R53, R70, 0x654, R53 ;  /* 0x0000065446357816 */ /* 0x000fe20000000035 */
[----:B------:R-:W-:-:S01]  /*19320*/  FADD.FTZ R51, R159, R66 ;  /* 0x000000429f337221 */ /* 0x000fc20000010000 */
[----:B------:R-:W-:Y:S01]  /*19330*/  F2FP.SATFINITE.E4M3.F32.PACK_AB_MERGE_C R157, R26, R157, R28 ;  /* 0x0000009d1a9d723e */ /* 0x000fe2000480701c */
[----:B------:R-:W2:Y:S01]  /*19340*/  MUFU.EX2 R15, R15 ;  /* 0x0000000f000f7308 */ /* 0x000ea20000000800 */
[----:B0-----:R-:W-:-:S01]  /*19350*/  FADD.FTZ R41, R54, R41 ;  /* 0x0000002936297221 */ /* 0x001fc20000010000 */
[----:B------:R-:W-:Y:S01]  /*19360*/  FADD.FTZ R51, R30, R51 ;  /* 0x000000331e337221 */ /* 0x000fe20000010000 */
[----:B------:R0:W-:Y:S01]  /*19370*/  SYNCS.ARRIVE.TRANS64.RED.A1T0 RZ, [R53+URZ], RZ ;  /* 0x000000ff35ff79a7 */ /* 0x0001e2000810043f */
[----:B------:R-:W-:-:S02]  /*19380*/  F2FP.SATFINITE.E4M3.F32.PACK_AB_MERGE_C R31, R54, R31, RZ ;  /* 0x0000001f361f723e */ /* 0x000fc400048070ff */
[----:B------:R-:W-:Y:S02]  /*19390*/  FADD.FTZ R66, R34, R51 ;  /* 0x0000003322427221 */ /* 0x000fe40000010000 */
[----:B------:R-:W3:Y:S01]  /*193a0*/  MUFU.EX2 R37, R37 ;  /* 0x0000002500257308 */ /* 0x000ee20000000800 */
[----:B-1----:R-:W-:-:S01]  /*193b0*/  FADD.FTZ R62, R156, R41 ;  /* 0x000000299c3e7221 */ /* 0x002fc20000010000 */
[C---:B------:R-:W-:Y:S01]  /*193c0*/  FADD.FTZ R66, R55.reuse, R66 ;  /* 0x0000004237427221 */ /* 0x040fe20000010000 */
[----:B------:R-:W-:Y:S02]  /*193d0*/  F2FP.SATFINITE.E4M3.F32.PACK_AB_MERGE_C R55, R55, R34, RZ ;  /* 0x000000223737723e */ /* 0x000fe400048070ff */
[----:B------:R-:W-:Y:S01]  /*193e0*/  F2FP.SATFINITE.E4M3.F32.PACK_AB_MERGE_C R154, R27, R154, R31 ;  /* 0x0000009a1b9a723e */ /* 0x000fe2000480701f */
[----:B------:R-:W-:-:S01]  /*193f0*/  FADD.FTZ R61, R161, R66 ;  /* 0x00000042a13d7221 */ /* 0x000fc20000010000 */
[----:B------:R-:W-:Y:S01]  /*19400*/  F2FP.SATFINITE.E4M3.F32.PACK_AB_MERGE_C R159, R30, R159, R55 ;  /* 0x0000009f1e9f723e */ /* 0x000fe20004807037 */
[----:B------:R-:W1:Y:S01]  /*19410*/  MUFU.EX2 R56, R56 ;  /* 0x0000003800387308 */ /* 0x000e620000000800 */
[----:B--2---:R-:W-:-:S01]  /*19420*/  FADD.FTZ R64, R15, R62 ;  /* 0x0000003e0f407221 */ /* 0x004fc20000010000 */
[----:B------:R-:W-:Y:S01]  /*19430*/  FADD.FTZ R61, R32, R61 ;  /* 0x0000003d203d7221 */ /* 0x000fe20000010000 */
[----:B------:R-:W-:-:S03]  /*19440*/  FFMA.FTZ R62, R2, R69, -R50 ;  /* 0x00000045023e7223 */ /* 0x000fc60000010832 */
[----:B------:R-:W-:Y:S01]  /*19450*/  FADD.FTZ R68, R42, R61 ;  /* 0x0000003d2a447221 */ /* 0x000fe20000010000 */
[----:B------:R-:W-:Y:S01]  /*19460*/  F2FP.SATFINITE.E4M3.F32.PACK_AB_MERGE_C R42, R59, R42, RZ ;  /* 0x0000002a3b2a723e */ /* 0x000fe200048070ff */
[----:B------:R-:W2:Y:S01]  /*19470*/  MUFU.EX2 R158, R158 ;  /* 0x0000009e009e7308 */ /* 0x000ea20000000800 */
[----:B---3--:R-:W-:-:S01]  /*19480*/  FADD.FTZ R41, R37, R64 ;  /* 0x0000004025297221 */ /* 0x008fc20000010000 */
[----:B------:R-:W-:Y:S01]  /*19490*/  FADD.FTZ R68, R59, R68 ;  /* 0x000000443b447221 */ /* 0x000fe20000010000 */
[----:B------:R-:W-:-:S03]  /*194a0*/  F2FP.SATFINITE.E4M3.F32.PACK_AB_MERGE_C R161, R32, R161, R42 ;  /* 0x000000a120a1723e */ /* 0x000fc6000480702a */
[----:B0-----:R-:W-:Y:S02]  /*194b0*/  FADD.FTZ R53, R163, R68 ;  /* 0x00000044a3357221 */ /* 0x001fe40000010000 */
[----:B------:R-:W0:Y:S01]  /*194c0*/  MUFU.EX2 R29, R29 ;  /* 0x0000001d001d7308 */ /* 0x000e220000000800 */
[----:B-1----:R-:W-:-:S01]  /*194d0*/  FADD.FTZ R41, R56, R41 ;  /* 0x0000002938297221 */ /* 0x002fc20000010000 */
[----:B------:R-:W-:Y:S01]  /*194e0*/  FADD.FTZ R53, R36, R53 ;  /* 0x0000003524357221 */ /* 0x000fe20000010000 */
[----:B------:R-:W-:-:S03]  /*194f0*/  F2FP.SATFINITE.E4M3.F32.PACK_AB_MERGE_C R37, R56, R37, RZ ;  /* 0x000000253825723e */ /* 0x000fc600048070ff */
[----:B------:R-:W-:Y:S01]  /*19500*/  FADD.FTZ R68, R44, R53 ;  /* 0x000000352c447221 */ /* 0x000fe20000010000 */
[----:B------:R-:W-:Y:S01]  /*19510*/  F2FP.SATFINITE.E4M3.F32.PACK_AB_MERGE_C R44, R63, R44, RZ ;  /* 0x0000002c3f2c723e */ /* 0x000fe200048070ff */
[----:B------:R-:W1:Y:S01]  /*19520*/  MUFU.EX2 R45, R45 ;  /* 0x0000002d002d7308 */ /* 0x000e620000000800 */
[----:B--2---:R-:W-:-:S01]  /*19530*/  FADD.FTZ R64, R158, R41 ;  /* 0x000000299e407221 */ /* 0x004fc20000010000 */
[----:B------:R-:W-:Y:S01]  /*19540*/  FFMA.FTZ R41, R2, R73, -R50 ;  /* 0x0000004902297223 */ /* 0x000fe20000010832 */
[----:B------:R-:W-:-:S01]  /*19550*/  FADD.FTZ R68, R63, R68 ;  /* 0x000000443f447221 */ /* 0x000fc20000010000 */
[----:B------:R-:W-:Y:S02]  /*19560*/  F2FP.SATFINITE.E4M3.F32.PACK_AB_MERGE_C R156, R15, R156, R37 ;  /* 0x0000009c0f9c723e */ /* 0x000fe40004807025 */
[----:B------:R-:W-:Y:S01]  /*19570*/  F2FP.SATFINITE.E4M3.F32.PACK_AB_MERGE_C R163, R36, R163, R44 ;  /* 0x000000a324a3723e */ /* 0x000fe2000480702c */
[----:B------:R-:W-:Y:S01]  /*19580*/  FADD.FTZ R39, R165, R68 ;  /* 0x00000044a5277221 */ /* 0x000fe20000010000 */
[----:B------:R-:W2:Y:S01]  /*19590*/  MUFU.EX2 R58, R58 ;  /* 0x0000003a003a7308 */ /* 0x000ea20000000800 */
[----:B0-----:R-:W-:-:S02]  /*195a0*/  FADD.FTZ R64, R29, R64 ;  /* 0x000000401d407221 */ /* 0x001fc40000010000 */
[----:B------:R-:W-:-:S04]  /*195b0*/  FADD.FTZ R39, R38, R39 ;  /* 0x0000002726277221 */ /* 0x000fc80000010000 */
[----:B------:R-:W-:Y:S01]  /*195c0*/  FADD.FTZ R56, R46, R39 ;  /* 0x000000272e387221 */ /* 0x000fe20000010000 */
[----:B------:R-:W0:Y:S01]  /*195d0*/  MUFU.EX2 R160, R160 ;  /* 0x000000a000a07308 */ /* 0x000e220000000800 */
[----:B-1----:R-:W-:-:S01]  /*195e0*/  FADD.FTZ R51, R45, R64 ;  /* 0x000000402d337221 */ /* 0x002fc20000010000 */
[C---:B------:R-:W-:Y:S01]  /*195f0*/  F2FP.SATFINITE.E4M3.F32.PACK_AB_MERGE_C R46, R67.reuse, R46, RZ ;  /* 0x0000002e432e723e */ /* 0x040fe200048070ff */
[----:B------:R-:W-:-:S03]  /*19600*/  FADD.FTZ R56, R67, R56 ;  /* 0x0000003843387221 */ /* 0x000fc60000010000 */
[----:B------:R-:W-:Y:S02]  /*19610*/  F2FP.SATFINITE.E4M3.F32.PACK_AB_MERGE_C R165, R38, R165, R46 ;  /* 0x000000a526a5723e */ /* 0x000fe4000480702e */
[----:B------:R-:W1:Y:S01]  /*19620*/  MUFU.EX2 R33, R33 ;  /* 0x0000002100217308 */ /* 0x000e620000000800 */
[----:B--2---:R-:W-:-:S01]  /*19630*/  FADD.FTZ R57, R58, R51 ;  /* 0x000000333a397221 */ /* 0x004fc20000010000 */
[----:B------:R-:W-:Y:S01]  /*19640*/  FFMA.FTZ R51, R2, R97, -R50 ;  /* 0x0000006102337223 */ /* 0x000fe20000010832 */
[----:B------:R-:W-:-:S04]  /*19650*/  F2FP.SATFINITE.E4M3.F32.PACK_AB_MERGE_C R45, R58, R45, RZ ;  /* 0x0000002d3a2d723e */ /* 0x000fc800048070ff */
[----:B------:R-:W-:Y:S01]  /*19660*/  F2FP.SATFINITE.E4M3.F32.PACK_AB_MERGE_C R158, R29, R158, R45 ;  /* 0x0000009e1d9e723e */ /* 0x000fe2000480702d */
[----:B------:R-:W2:Y:S01]  /*19670*/  MUFU.EX2 R43, R43 ;  /* 0x0000002b002b7308 */ /* 0x000ea20000000800 */
[----:B0-----:R-:W-:-:S07]  /*19680*/  FADD.FTZ R64, R160, R57 ;  /* 0x00000039a0407221 */ /* 0x001fce0000010000 */
[----:B------:R-:W0:Y:S01]  /*19690*/  MUFU.EX2 R60, R60 ;  /* 0x0000003c003c7308 */ /* 0x000e220000000800 */
[----:B-1----:R-:W-:-:S01]  /*196a0*/  FADD.FTZ R66, R33, R64 ;  /* 0x0000004021427221 */ /* 0x002fc20000010000 */
[----:B------:R-:W-:Y:S01]  /*196b0*/  FFMA.FTZ R64, R2, R77, -R50 ;  /* 0x0000004d02407223 */ /* 0x000fe20000010832 */
[----:B------:R-:W-:-:S04]  /*196c0*/  F2FP.SATFINITE.E4M3.F32.PACK_AB_MERGE_C R50, R10, R7, RZ ;  /* 0x000000070a32723e */ /* 0x000fc800048070ff */
[----:B------:R-:W-:Y:S01]  /*196d0*/  F2FP.SATFINITE.E4M3.F32.PACK_AB_MERGE_C R153, R6, R153, R50 ;  /* 0x000000990699723e */ /* 0x000fe20004807032 */
[----:B------:R-:W1:Y:S01]  /*196e0*/  MUFU.EX2 R162, R162 ;  /* 0x000000a200a27308 */ /* 0x000e620000000800 */
[----:B--2---:R-:W-:-:S07]  /*196f0*/  FADD.FTZ R57, R43, R66 ;  /* 0x000000422b397221 */ /* 0x004fce0000010000 */
[----:B------:R-:W2:Y:S01]  /*19700*/  MUFU.EX2 R35, R35 ;  /* 0x0000002300237308 */ /* 0x000ea20000000800 */
[----:B0-----:R-:W-:-:S01]  /*19710*/  FADD.FTZ R57, R60, R57 ;  /* 0x000000393c397221 */ /* 0x001fc20000010000 */
[----:B------:R-:W-:Y:S01]  /*19720*/  F2FP.SATFINITE.E4M3.F32.PACK_AB_MERGE_C R60, R60, R43, RZ ;  /* 0x0000002b3c3c723e */ /* 0x000fe200048070ff */
[----:B------:R-:W-:-:S03]  /*19730*/  FADD.FTZ R43, R167, R56 ;  /* 0x00000038a72b7221 */ /* 0x000fc60000010000 */
[----:B------:R-:W-:Y:S01]  /*19740*/  F2FP.SATFINITE.E4M3.F32.PACK_AB_MERGE_C R160, R33, R160, R60 ;  /* 0x000000a021a0723e */ /* 0x000fe2000480703c */
[----:B------:R-:W-:-:S01]  /*19750*/  FADD.FTZ R43, R40, R43 ;  /* 0x0000002b282b7221 */ /* 0x000fc20000010000 */
        /* <DEDUP_REMOVED lines=28> */
[C---:B-1----:R-:W-:Y:S01]  /*19920*/  FADD.FTZ R10, R71.reuse, R34 ;  /* 0x00000022470a7221 */ /* 0x042fe20000010000 */
[----:B------:R-:W-:-:S04]  /*19930*/  F2FP.SATFINITE.E4M3.F32.PACK_AB_MERGE_C R48, R71, R48, RZ ;  /* 0x000000304730723e */ /* 0x000fc800048070ff */
[----:B------:R-:W-:Y:S02]  /*19940*/  F2FP.SATFINITE.E4M3.F32.PACK_AB_MERGE_C R167, R40, R167, R48 ;  /* 0x000000a728a7723e */ /* 0x000fe40004807030 */
[C---:B--2---:R-:W-:Y:S01]  /*19950*/  F2FP.SATFINITE.E4M3.F32.PACK_AB_MERGE_C R34, R54.reuse, R11, RZ ;  /* 0x0000000b3622723e */ /* 0x044fe200048070ff */
[----:B------:R-:W-:-:S03]  /*19960*/  FADD.FTZ R11, R54, R39 ;  /* 0x00000027360b7221 */ /* 0x000fc60000010000 */
[----:B------:R-:W-:Y:S01]  /*19970*/  F2FP.SATFINITE.E4M3.F32.PACK_AB_MERGE_C R166, R7, R166, R34 ;  /* 0x000000a607a6723e */ /* 0x000fe20004807022 */
[----:B------:R-:W-:Y:S06]  /*19980*/  @!P0 BRA `(.L_x_3228) ;  /* 0x0000000000048947 */ /* 0x000fec0003800000 */
[----:B------:R-:W-:Y:S01]  /*19990*/  BPT.TRAP 0x1 ;  /* 0x000000040000795c */ /* 0x000fe20000300000 */
.L_x_3228:
[----:B------:R0:W1:Y:S01]  /*199a0*/  SYNCS.PHASECHK.TRANS64.TRYWAIT P1, [R4+URZ+0x38850], R14 ;  /* 0x0388500e040075a7 */ /* 0x000062000802017f */
[----:B------:R-:W-:Y:S05]  /*199b0*/  @!P0 BRA `(.L_x_3229) ;  /* 0x0000000000048947 */ /* 0x000fea0003800000 */
[----:B------:R-:W-:Y:S01]  /*199c0*/  BPT.TRAP 0x1 ;  /* 0x000000040000795c */ /* 0x000fe20000300000 */
.L_x_3229:
[----:B------:R-:W-:Y:S04]  /*199d0*/  BSSY B0, `(.L_x_3230) ;  /* 0x0000004000007945 */ /* 0x000fe80003800000 */
[----:B-1----:R-:W-:Y:S05]  /*199e0*/  @P1 BRA `(.L_x_3231) ;  /* 0x0000000000081947 */ /* 0x002fea0003800000 */
[----:B------:R-:W1:Y:S02]  /*199f0*/  SYNCS.PHASECHK.TRANS64.TRYWAIT P1, [R4+URZ+0x38850], R14 ;  /* 0x0388500e040075a7 */ /* 0x000e64000802017f */
[----:B-1----:R-:W-:Y:S05]  /*19a00*/  @!P1 BRA `(.L_x_3232) ;  /* 0x0000019000249947 */ /* 0x002fea0003800000 */
.L_x_3231:
[----:B------:R-:W-:Y:S05]  /*19a10*/  BSYNC B0 ;  /* 0x0000000000007941 */ /* 0x000fea0003800000 */
.L_x_3230:
[----:B------:R-:W-:Y:S05]  /*19a20*/  WARPSYNC.ALL ;  /* 0x0000000000007948 */ /* 0x000fea0003800000 */
[----:B------:R-:W-:Y:S01]  /*19a30*/  R2UR UR4, R216 ;  /* 0x00000000d80472ca */ /* 0x000fe200000e0000 */
[----:B------:R2:W-:Y:S01]  /*19a40*/  BAR.SYNC.DEFER_BLOCKING R5, 0x100 ;  /* 0x000400050000751d */ /* 0x0005e20000010000 */
[----:B------:R-:W-:Y:S02]  /*19a50*/  IMAD.MOV.U32 R25, RZ, RZ, 0x40000040 ;  /* 0x40000040ff197424 */ /* 0x000fe400078e00ff */
[----:B------:R-:W-:Y:S02]  /*19a60*/  IMAD.MOV.U32 R15, RZ, RZ, 0x40000040 ;  /* 0x40000040ff0f7424 */ /* 0x000fe400078e00ff */
[----:B------:R-:W-:Y:S01]  /*19a70*/  IMAD.MOV.U32 R7, RZ, RZ, 0x40000040 ;  /* 0x40000040ff077424 */ /* 0x000fe200078e00ff */
[----:B------:R-:W-:-:S02]  /*19a80*/  R2UR UR7, R25 ;  /* 0x00000000190772ca */ /* 0x000fc400000e0000 */
[----:B------:R-:W-:Y:S02]  /*19a90*/  R2UR UR19, R25 ;  /* 0x00000000191372ca */ /* 0x000fe400000e0000 */
[----:B------:R-:W-:Y:S02]  /*19aa0*/  R2UR UR11, R15 ;  /* 0x000000000f0b72ca */ /* 0x000fe400000e0000 */
[----:B------:R-:W-:Y:S01]  /*19ab0*/  UIADD3 UR4, UR4, 0x400, URZ ;  /* 0x0000040004047890 */ /* 0x000fe2000fffe03f */
[----:B------:R-:W-:-:S03]  /*19ac0*/  R2UR UR15, R7 ;  /* 0x00000000070f72ca */ /* 0x000fc600000e0000 */
[----:B------:R-:W-:-:S04]  /*19ad0*/  USHF.R.U32.HI UR4, URZ, 0x4, UR4 ;  /* 0x000000043f047899 */ /* 0x000fc80008011604 */
[----:B------:R-:W-:-:S04]  /*19ae0*/  ULOP3.LUT UR4, UR4, 0x3fff, URZ, 0xc0, !UPT ;  /* 0x00003fff04047892 */ /* 0x000fc8000f8ec03f */
[----:B------:R-:W-:-:S06]  /*19af0*/  ULOP3.LUT UR41, UR4, 0x10000, URZ, 0xfc, !UPT ;  /* 0x0001000004297892 */ /* 0x000fcc000f8efc3f */
[----:B------:R-:W-:-:S04]  /*19b00*/  LEA R24, R222, UR41, 0xb ;  /* 0x00000029de187c11 */ /* 0x000fc8000f8e58ff */
[C---:B------:R-:W-:Y:S01]  /*19b10*/  R2UR UR6, R24.reuse ;  /* 0x00000000180672ca */ /* 0x040fe200000e0000 */
[C---:B01----:R-:W-:Y:S02]  /*19b20*/  VIADD R14, R24.reuse, 0x2 ;  /* 0x00000002180e7836 */ /* 0x043fe40000000000 */
[C---:B------:R-:W-:Y:S02]  /*19b30*/  VIADD R6, R24.reuse, 0x4 ;  /* 0x0000000418067836 */ /* 0x040fe40000000000 */
[----:B------:R-:W-:Y:S01]  /*19b40*/  VIADD R24, R24, 0x6 ;  /* 0x0000000618187836 */ /* 0x000fe20000000000 */
[----:B------:R-:W-:Y:S02]  /*19b50*/  R2UR UR10, R14 ;  /* 0x000000000e0a72ca */ /* 0x000fe400000e0000 */
[----:B------:R-:W-:Y:S02]  /*19b60*/  R2UR UR14, R6 ;  /* 0x00000000060e72ca */ /* 0x000fe400000e0000 */
[----:B------:R-:W-:-:S02]  /*19b70*/  R2UR UR18, R24 ;  /* 0x00000000181272ca */ /* 0x000fc400000e0000 */
[----:B------:R-:W-:-:S06]  /*19b80*/  WARPGROUP.ARRIVE ;  /* 0x00000000000079c5 */ /* 0x000fcc0000000000 */
        /* <DEDUP_REMOVED lines=14> */
[----:B--2---:R-:W-:Y:S05]  /*19c70*/  @!P0 BRA `(.L_x_3233) ;  /* 0x0000000000048947 */ /* 0x004fea0003800000 */
[----:B------:R-:W-:Y:S01]  /*19c80*/  BPT.TRAP 0x1 ;  /* 0x000000040000795c */ /* 0x000fe20000300000 */
.L_x_3233:
[----:B------:R-:W2:Y:S01]  /*19c90*/  LDL R6, [R1+0x2c] ;  /* 0x00002c0001067983 */ /* 0x000ea20000100800 */
[----:B------:R-:W0:Y:S03]  /*19ca0*/  LDC R5, c[0x0][0x448] ;  /* 0x00011200ff057b82 */ /* 0x000e260000000800 */
[----:B------:R-:W3:Y:S04]  /*19cb0*/  LDL R15, [R1+0x24] ;  /* 0x00002400010f7983 */ /* 0x000ee80000100800 */
[----:B------:R-:W3:Y:S04]  /*19cc0*/  LDL R14, [R1+0x30] ;  /* 0x00003000010e7983 */ /* 0x000ee80000100800 */
[----:B------:R-:W4:Y:S01]  /*19cd0*/  LDL R7, [R1+0x3c] ;  /* 0x00003c0001077983 */ /* 0x000f220000100800 */
[----:B------:R-:W-:Y:S01]  /*19ce0*/  VIADD R4, R4, 0x38860 ;  /* 0x0003886004047836 */ /* 0x000fe20000000000 */
[----:B0-----:R-:W-:Y:S01]  /*19cf0*/  ISETP.NE.AND P1, PT, R5, 0x1, PT ;  /* 0x000000010500780c */ /* 0x001fe20003f25270 */
[----:B------:R-:W-:-:S05]  /*19d00*/  IMAD.U32 R5, RZ, RZ, UR37 ;  /* 0x00000025ff057e24 */ /* 0x000fca000f8e00ff */
[----:B------:R-:W-:-:S04]  /*19d10*/  PRMT R4, R5, 0x654, R4 ;  /* 0x0000065405047816 */ /* 0x000fc80000000004 */
[----:B------:R0:W-:Y:S03]  /*19d20*/  SYNCS.ARRIVE.TRANS64.RED.A1T0 RZ, [R4+URZ], RZ ;  /* 0x000000ff04ff79a7 */ /* 0x0001e6000810043f */
[----:B------:R-:W2:Y:S08]  /*19d30*/  @P1 LDC R5, c[0x0][0x44c] ;  /* 0x00011300ff051b82 */ /* 0x000eb00000000800 */
[----:B0-----:R-:W0:Y:S01]  /*19d40*/  @P1 LDC R4, c[0x0][0x450] ;  /* 0x00011400ff041b82 */ /* 0x001e220000000800 */
[----:B--2---:R-:W-:-:S05]  /*19d50*/  @P1 IMAD.HI.U32 R5, R6, R5, RZ ;  /* 0x0000000506051227 */ /* 0x004fca00078e00ff */
[----:B0-----:R-:W-:-:S04]  /*19d60*/  @P1 SHF.R.U32.HI R6, RZ, R4, R5 ;  /* 0x00000004ff061219 */ /* 0x001fc80000011605 */
[----:B---3--:R-:W-:-:S04]  /*19d70*/  IADD3 R4, R6, R14, -R15 ;  /* 0x0000000e06047210 */ /* 0x008fc80007ffe80f */
[----:B------:R-:W-:-:S04]  /*19d80*/  SHF.R.S32.HI R5, RZ, 0x1f, R4 ;  /* 0x0000001fff057819 */ /* 0x000fc80000011404 */
[----:B------:R-:W-:Y:S01]  /*19d90*/  LEA.HI R5, R5, R4, RZ, 0x7 ;  /* 0x0000000405057211 */ /* 0x000fe200078f38ff */
[----:B------:R-:W-:-:S03]  /*19da0*/  VIADD R4, R168, 0xfffffffe ;  /* 0xfffffffea8047836 */ /* 0x000fc60000000000 */
[----:B------:R-:W-:-:S04]  /*19db0*/  SHF.R.S32.HI R5, RZ, 0x7, R5 ;  /* 0x00000007ff057819 */ /* 0x000fc80000011405 */
[----:B----4-:R-:W-:-:S04]  /*19dc0*/  VIMNMX R7, R7, R5, !PT ;  /* 0x0000000507077248 */ /* 0x010fc80007fe0100 */
[----:B------:R-:W-:Y:S01]  /*19dd0*/  ISETP.GE.AND P1, PT, R4, R7, PT ;  /* 0x000000070400720c */ /* 0x000fe20003f26270 */
[----:B------:R0:W-:-:S12]  /*19de0*/  STL [R1+0x34], R7 ;  /* 0x0000340701007387 */ /* 0x0001d80000100800 */
[----:B0-----:R-:W-:Y:S05]  /*19df0*/  @!P1 BRA `(.L_x_3234) ;  /* 0x0000002c00f89947 */ /* 0x001fea0003800000 */
[----:B------:R-:W-:Y:S01]  /*19e00*/  MOV R15, R0 ;  /* 0x00000000000f7202 */ /* 0x000fe20000000f00 */
[----:B------:R-:W-:-:S07]  /*19e10*/  IMAD.MOV.U32 R14, RZ, RZ, R3 ;  /* 0x000000ffff0e7224 */ /* 0x000fce00078e0003 */
.L_x_3246:
[----:B------:R-:W-:Y:S01]  /*19e20*/  VIADD R222, R222, 0x1 ;  /* 0x00000001dede7836 */ /* 0x000fe20000000000 */
[----:B------:R-:W-:Y:S05]  /*19e30*/  YIELD ;  /* 0x0000000000007946 */ /* 0x000fea0003800000 */
[----:B------:R-:W-:-:S04]  /*19e40*/  ISETP.NE.AND P1, PT, R222, 0x2, PT ;  /* 0x00000002de00780c */ /* 0x000fc80003f25270 */
[----:B------:R-:W-:Y:S02]  /*19e50*/  SEL R7, R222, RZ, P1 ;  /* 0x000000ffde077207 */ /* 0x000fe40000800000 */
[----:B------:R-:W-:-:S03]  /*19e60*/  SEL R0, RZ, 0x1, P1 ;  /* 0x00000001ff007807 */ /* 0x000fc60000800000 */
[----:B------:R-:W-:Y:S01]  /*19e70*/  IMAD.MOV.U32 R222, RZ, RZ, R7 ;  /* 0x000000ffffde7224 */ /* 0x000fe200078e0007 */
[----:B------:R-:W-:Y:S01]  /*19e80*/  LOP3.LUT R223, R223, R0, RZ, 0x3c, !PT ;  /* 0x00000000dfdf7212 */ /* 0x000fe200078e3cff */
[----:B------:R-:W-:Y:S06]  /*19e90*/  @!P0 BRA `(.L_x_3235) ;  /* 0x0000000000048947 */ /* 0x000fec0003800000 */
[----:B------:R-:W-:Y:S01]  /*19ea0*/  BPT.TRAP 0x1 ;  /* 0x000000040000795c */ /* 0x000fe20000300000 */
.L_x_3235:
[----:B------:R-:W-:Y:S01]  /*19eb0*/  IMAD R5, R222, 0x8, R216 ;  /* 0x00000008de057824 */ /* 0x000fe200078e02d8 */
[----:B------:R-:W-:-:S04]  /*19ec0*/  SHF.L.U32 R6, R223, 0x1f, RZ ;  /* 0x0000001fdf067819 */ /* 0x000fc800000006ff */
[----:B------:R0:W1:Y:S01]  /*19ed0*/  SYNCS.PHASECHK.TRANS64.TRYWAIT P1, [R5+URZ+0x38830], R6 ;  /* 0x03883006050075a7 */ /* 0x000062000802017f */
[----:B------:R-:W-:Y:S05]  /*19ee0*/  @!P0 BRA `(.L_x_3236) ;  /* 0x0000000000048947 */ /* 0x000fea0003800000 */
[----:B------:R-:W-:Y:S01]  /*19ef0*/  BPT.TRAP 0x1 ;  /* 0x000000040000795c */ /* 0x000fe20000300000 */
.L_x_3236:
[----:B------:R-:W-:Y:S01]  /*19f00*/  LEA R20, R7, UR40, 0xb ;  /* 0x0000002807147c11 */ /* 0x000fe2000f8e58ff */
[----:B------:R-:W-:-:S04]  /*19f10*/  IMAD.MOV.U32 R21, RZ, RZ, 0x40000040 ;  /* 0x40000040ff157424 */ /* 0x000fc800078e00ff */
[C---:B------:R-:W-:Y:S02]  /*19f20*/  VIADD R152, R20.reuse, 0x2 ;  /* 0x0000000214987836 */ /* 0x040fe40000000000 */
[----:B------:R-:W-:Y:S01]  /*19f30*/  VIADD R0, R20, 0x4 ;  /* 0x0000000414007836 */ /* 0x000fe20000000000 */
[----:B-1----:R-:W-:Y:S06]  /*19f40*/  @P1 BRA `(.L_x_3237) ;  /* 0x0000000000081947 */ /* 0x002fec0003800000 */
[----:B------:R-:W1:Y:S02]  /*19f50*/  SYNCS.PHASECHK.TRANS64.TRYWAIT P1, [R5+URZ+0x38830], R6 ;  /* 0x03883006050075a7 */ /* 0x000e64000802017f */
[----:B-1----:R-:W-:Y:S05]  /*19f60*/  @!P1 BRA `(.L_x_3238) ;  /* 0x0000018800e09947 */ /* 0x002fea0003800000 */
.L_x_3237:
[----:B------:R2:W-:Y:S04]  /*19f70*/  STL.64 [R1+0x1a8], R10 ;  /* 0x0001a80a01007387 */ /* 0x0005e80000100a00 */
[----:B--2---:R-:W2:Y:S04]  /*19f80*/  LDL.64 R10, [R1+0x18] ;  /* 0x00001800010a7983 */ /* 0x004ea80000100a00 */
[----:B------:R0:W-:Y:S04]  /*19f90*/  STL.64 [R1+0x1a0], R6 ;  /* 0x0001a00601007387 */ /* 0x0001e80000100a00 */
[----:B01----:R-:W3:Y:S01]  /*19fa0*/  LDL.64 R6, [R1+0x10] ;  /* 0x0000100001067983 */ /* 0x003ee20000100a00 */
[----:B------:R-:W-:Y:S05]  /*19fb0*/  WARPSYNC.ALL ;  /* 0x0000000000007948 */ /* 0x000fea0003800000 */
[----:B------:R-:W-:Y:S01]  /*19fc0*/  VIADD R154, R20, 0x6 ;  /* 0x00000006149a7836 */ /* 0x000fe20000000000 */
[----:B------:R-:W-:Y:S01]  /*19fd0*/  R2UR UR10, R152 ;  /* 0x00000000980a72ca */ /* 0x000fe200000e0000 */
[----:B------:R-:W-:Y:S01]  /*19fe0*/  IMAD.MOV.U32 R153, RZ, RZ, 0x40000040 ;  /* 0x40000040ff997424 */ /* 0x000fe200078e00ff */
[----:B------:R-:W-:Y:S01]  /*19ff0*/  MOV R152, R0 ;  /* 0x0000000000987202 */ /* 0x000fe20000000f00 */
[----:B------:R-:W-:Y:S01]  /*1a000*/  IMAD.MOV.U32 R155, RZ, RZ, 0x40000040 ;  /* 0x40000040ff9b7424 */ /* 0x000fe200078e00ff */
[C---:B------:R-:W-:Y:S01]  /*1a010*/  R2UR UR6, R20.reuse ;  /* 0x00000000140672ca */ /* 0x040fe200000e0000 */
[----:B------:R-:W-:Y:S01]  /*1a020*/  VIADD R156, R20, 0x404 ;  /* 0x00000404149c7836 */ /* 0x000fe20000000000 */
[----:B------:R-:W-:Y:S01]  /*1a030*/  R2UR UR7, R21 ;  /* 0x00000000150772ca */ /* 0x000fe200000e0000 */
[----:B------:R-:W-:Y:S01]  /*1a040*/  IMAD.MOV.U32 R157, RZ, RZ, 0x40000040 ;  /* 0x40000040ff9d7424 */ /* 0x000fe200078e00ff */
[----:B------:R-:W-:Y:S01]  /*1a050*/  R2UR UR14, R152 ;  /* 0x00000000980e72ca */ /* 0x000fe200000e0000 */
[----:B------:R-:W-:Y:S01]  /*1a060*/  VIADD R152, R20, 0x400 ;  /* 0x0000040014987836 */ /* 0x000fe20000000000 */
[----:B------:R-:W-:Y:S01]  /*1a070*/  R2UR UR4, R8 ;  /* 0x00000000080472ca */ /* 0x000fe200000e0000 */
[----:B------:R0:W-:Y:S01]  /*1a080*/  STL.64 [R1+0x198], R4 ;  /* 0x0001980401007387 */ /* 0x0001e20000100a00 */
[----:B------:R-:W-:-:S02]  /*1a090*/  R2UR UR5, R9 ;  /* 0x00000000090572ca */ /* 0x000fc400000e0000 */
[----:B------:R-:W-:Y:S01]  /*1a0a0*/  R2UR UR18, R154 ;  /* 0x000000009a1272ca */ /* 0x000fe200000e0000 */
[----:B------:R-:W-:Y:S01]  /*1a0b0*/  VIADD R154, R20, 0x402 ;  /* 0x00000402149a7836 */ /* 0x000fe20000000000 */
[C---:B------:R-:W-:Y:S02]  /*1a0c0*/  R2UR UR11, R153.reuse ;  /* 0x00000000990b72ca */ /* 0x040fe400000e0000 */
[----:B------:R-:W-:Y:S02]  /*1a0d0*/  R2UR UR15, R153 ;  /* 0x00000000990f72ca */ /* 0x000fe400000e0000 */
[----:B------:R-:W-:Y:S02]  /*1a0e0*/  R2UR UR19, R155 ;  /* 0x000000009b1372ca */ /* 0x000fe400000e0000 */
[----:B------:R-:W-:Y:S01]  /*1a0f0*/  R2UR UR22, R152 ;  /* 0x00000000981672ca */ /* 0x000fe200000e0000 */
[----:B0-----:R-:W4:Y:S01]  /*1a100*/  LDL.64 R4, [R1+0x8] ;  /* 0x0000080001047983 */ /* 0x001f220000100a00 */
[----:B------:R-:W-:Y:S01]  /*1a110*/  R2UR UR23, R153 ;  /* 0x00000000991772ca */ /* 0x000fe200000e0000 */
[----:B------:R-:W-:Y:S01]  /*1a120*/  VIADD R20, R20, 0x406 ;  /* 0x0000040614147836 */ /* 0x000fe20000000000 */
[----:B------:R-:W-:Y:S01]  /*1a130*/  R2UR UR26, R154 ;  /* 0x000000009a1a72ca */ /* 0x000fe200000e0000 */
[----:B------:R-:W-:Y:S01]  /*1a140*/  IMAD.MOV.U32 R21, RZ, RZ, 0x40000040 ;  /* 0x40000040ff157424 */ /* 0x000fe200078e00ff */
[----:B------:R-:W-:-:S02]  /*1a150*/  R2UR UR27, R155 ;  /* 0x000000009b1b72ca */ /* 0x000fc400000e0000 */
[----:B------:R-:W-:Y:S02]  /*1a160*/  R2UR UR30, R156 ;  /* 0x000000009c1e72ca */ /* 0x000fe400000e0000 */
[----:B------:R-:W-:Y:S02]  /*1a170*/  R2UR UR31, R157 ;  /* 0x000000009d1f72ca */ /* 0x000fe400000e0000 */
[----:B------:R-:W-:Y:S01]  /*1a180*/  WARPGROUP.ARRIVE ;  /* 0x00000000000079c5 */ /* 0x000fe20000000000 */
[----:B------:R-:W-:Y:S02]  /*1a190*/  R2UR UR34, R20 ;  /* 0x00000000142272ca */ /* 0x000fe400000e0000 */
[----:B------:R-:W-:Y:S02]  /*1a1a0*/  R2UR UR35, R21 ;  /* 0x00000000152372ca */ /* 0x000fe400000e0000 */
[----:B------:R-:W4:Y:S01]  /*1a1b0*/  LDL.64 R20, [R1] ;  /* 0x0000000001147983 */ /* 0x000f220000100a00 */
[----:B------:R-:W-:Y:S03]  /*1a1c0*/  QGMMA.64x128x32.F32.E4M3.E4M3 R152, gdesc[UR4], RZ, !UPT, gsb0 ;  /* 0x01e00000049879f3 */ /* 0x000fe6000c0008ff */
[----:B------:R-:W-:-:S02]  /*1a1d0*/  WARPGROUP.DEPBAR.LE gsb0, 0x0 ;  /* 0x00008000000079c5 */ /* 0x000fc40000010000 */
[----:B------:R-:W-:Y:S01]  /*1a1e0*/  WARPGROUP.ARRIVE ;  /* 0x00000000000079c5 */ /* 0x000fe20000000000 */
[----:B--2---:R-:W-:Y:S02]  /*1a1f0*/  R2UR UR8, R10 ;  /* 0x000000000a0872ca */ /* 0x004fe400000e0000 */
[----:B------:R-:W-:Y:S02]  /*1a200*/  R2UR UR9, R11 ;  /* 0x000000000b0972ca */ /* 0x000fe400000e0000 */
[----:B------:R-:W-:Y:S01]  /*1a210*/  R2UR UR24, R228 ;  /* 0x00000000e41872ca */ /* 0x000fe200000e0000 */
[----:B------:R0:W5:Y:S10]  /*1a220*/  LDL.LU.64 R10, [R1+0x1a8] ;  /* 0x0001a800010a7983 */ /* 0x0001740000300a00 */
[----:B------:R-:W-:Y:S01]  /*1a230*/  QGMMA.64x128x32.F32.E4M3.E4M3 R152, gdesc[UR8], R152, gsb0 ;  /* 0x01e00000089879f3 */ /* 0x000fe20008000898 */
[----:B---3--:R-:W-:-:S02]  /*1a240*/  R2UR UR12, R6 ;  /* 0x00000000060c72ca */ /* 0x008fc400000e0000 */
[----:B------:R-:W-:Y:S02]  /*1a250*/  R2UR UR13, R7 ;  /* 0x00000000070d72ca */ /* 0x000fe400000e0000 */
[----:B------:R-:W-:Y:S01]  /*1a260*/  R2UR UR25, R229 ;  /* 0x00000000e51972ca */ /* 0x000fe200000e0000 */
[----:B------:R0:W5:Y:S01]  /*1a270*/  LDL.LU.64 R6, [R1+0x1a0] ;  /* 0x0001a00001067983 */ /* 0x0001620000300a00 */
[----:B------:R-:W-:Y:S02]  /*1a280*/  WARPGROUP.DEPBAR.LE gsb0, 0x0 ;  /* 0x00008000000079c5 */ /* 0x000fe40000010000 */
[----:B------:R-:W-:-:S07]  /*1a290*/  WARPGROUP.ARRIVE ;  /* 0x00000000000079c5 */ /* 0x000fce0000000000 */
[----:B------:R-:W-:Y:S01]  /*1a2a0*/  QGMMA.64x128x32.F32.E4M3.E4M3 R152, gdesc[UR12], R152, gsb0 ;  /* 0x01e000000c9879f3 */ /* 0x000fe20008000898 */
[----:B----4-:R-:W-:Y:S02]  /*1a2b0*/  R2UR UR16, R4 ;  /* 0x00000000041072ca */ /* 0x010fe400000e0000 */
[----:B------:R-:W-:Y:S02]  /*1a2c0*/  R2UR UR17, R5 ;  /* 0x00000000051172ca */ /* 0x000fe400000e0000 */
[----:B------:R-:W-:Y:S01]  /*1a2d0*/  R2UR UR20, R20 ;  /* 0x00000000141472ca */ /* 0x000fe200000e0000 */
[----:B------:R0:W5:Y:S01]  /*1a2e0*/  LDL.LU.64 R4, [R1+0x198] ;  /* 0x0001980001047983 */ /* 0x0001620000300a00 */
[----:B------:R-:W-:Y:S01]  /*1a2f0*/  R2UR UR21, R21 ;  /* 0x00000000151572ca */ /* 0x000fe200000e0000 */
[----:B------:R-:W-:Y:S02]  /*1a300*/  WARPGROUP.DEPBAR.LE gsb0, 0x0 ;  /* 0x00008000000079c5 */ /* 0x000fe40000010000 */
[----:B------:R-:W-:-:S06]  /*1a310*/  WARPGROUP.ARRIVE ;  /* 0x00000000000079c5 */ /* 0x000fcc0000000000 */
[----:B------:R-:W-:Y:S03]  /*1a320*/  QGMMA.64x128x32.F32.E4M3.E4M3 R152, gdesc[UR16], R152, gsb0 ;  /* 0x01e00000109879f3 */ /* 0x000fe60008000898 */
[----:B------:R-:W-:Y:S02]  /*1a330*/  WARPGROUP.DEPBAR.LE gsb0, 0x0 ;  /* 0x00008000000079c5 */ /* 0x000fe40000010000 */
[----:B------:R-:W-:-:S07]  /*1a340*/  WARPGROUP.ARRIVE ;  /* 0x00000000000079c5 */ /* 0x000fce0000000000 */
[----:B------:R-:W-:Y:S01]  /*1a350*/  QGMMA.64x128x32.F32.E4M3.E4M3 R152, gdesc[UR20], R152, gsb0 ;  /* 0x01e00000149879f3 */ /* 0x000fe20008000898 */
[----:B------:R-:W-:Y:S02]  /*1a360*/  R2UR UR28, R226 ;  /* 0x00000000e21c72ca */ /* 0x000fe400000e0000 */
[----:B------:R-:W-:Y:S01]  /*1a370*/  R2UR UR29, R227 ;  /* 0x00000000e31d72ca */ /* 0x000fe200000e0000 */
[----:B------:R-:W-:Y:S02]  /*1a380*/  WARPGROUP.DEPBAR.LE gsb0, 0x0 ;  /* 0x00008000000079c5 */ /* 0x000fe40000010000 */
[----:B------:R-:W-:-:S06]  /*1a390*/  WARPGROUP.ARRIVE ;  /* 0x00000000000079c5 */ /* 0x000fcc0000000000 */
[----:B------:R-:W-:Y:S01]  /*1a3a0*/  QGMMA.64x128x32.F32.E4M3.E4M3 R152, gdesc[UR24], R152, gsb0 ;  /* 0x01e00000189879f3 */ /* 0x000fe20008000898 */
[----:B------:R-:W-:Y:S02]  /*1a3b0*/  R2UR UR32, R12 ;  /* 0x000000000c2072ca */ /* 0x000fe400000e0000 */
[----:B------:R-:W-:Y:S01]  /*1a3c0*/  R2UR UR33, R13 ;  /* 0x000000000d2172ca */ /* 0x000fe200000e0000 */
[----:B------:R-:W-:Y:S02]  /*1a3d0*/  WARPGROUP.DEPBAR.LE gsb0, 0x0 ;  /* 0x00008000000079c5 */ /* 0x000fe40000010000 */
[----:B------:R-:W-:-:S06]  /*1a3e0*/  WARPGROUP.ARRIVE ;  /* 0x00000000000079c5 */ /* 0x000fcc0000000000 */
[----:B------:R-:W-:Y:S03]  /*1a3f0*/  QGMMA.64x128x32.F32.E4M3.E4M3 R152, gdesc[UR28], R152, gsb0 ;  /* 0x01e000001c9879f3 */ /* 0x000fe60008000898 */
[----:B------:R-:W1:Y:S01]  /*1a400*/  S2R R3, SR_TID.X ;  /* 0x0000000000037919 */ /* 0x000e620000002100 */
[----:B------:R-:W-:Y:S02]  /*1a410*/  WARPGROUP.DEPBAR.LE gsb0, 0x0 ;  /* 0x00008000000079c5 */ /* 0x000fe40000010000 */
[----:B------:R-:W-:-:S06]  /*1a420*/  WARPGROUP.ARRIVE ;  /* 0x00000000000079c5 */ /* 0x000fcc0000000000 */
[----:B------:R-:W-:Y:S01]  /*1a430*/  QGMMA.64x128x32.F32.E4M3.E4M3 R152, gdesc[UR32], R152, gsb0 ;  /* 0x01e00000209879f3 */ /* 0x000fe20008000898 */
[----:B-1----:R-:W-:-:S04]  /*1a440*/  SHF.R.U32.HI R3, RZ, 0x7, R3 ;  /* 0x00000007ff037819 */ /* 0x002fc80000011603 */
[----:B------:R-:W-:Y:S01]  /*1a450*/  IADD3 R21, -R3, 0xb, RZ ;  /* 0x0000000b03157810 */ /* 0x000fe20007ffe1ff */
[----:B------:R-:W-:-:S04]  /*1a460*/  WARPGROUP.DEPBAR.LE gsb0, 0x0 ;  /* 0x00008000000079c5 */ /* 0x000fc80000010000 */
[----:B------:R0:W-:Y:S06]  /*1a470*/  BAR.ARV R21, 0x100 ;  /* 0x000400150000751d */ /* 0x0001ec0000002000 */
[----:B------:R-:W-:Y:S05]  /*1a480*/  @!P0 BRA `(.L_x_3239) ;  /* 0x0000000000048947 */ /* 0x000fea0003800000 */
[----:B------:R-:W-:Y:S01]  /*1a490*/  BPT.TRAP 0x1 ;  /* 0x000000040000795c */ /* 0x000fe20000300000 */
.L_x_3239:
[----:B------:R1:W-:Y:S01]  /*1a4a0*/  STL [R1+0x1a0], R8 ;  /* 0x0001a00801007387 */ /* 0x0003e20000100800 */
[----:B------:R-:W2:Y:S03]  /*1a4b0*/  LDC R3, c[0x0][0x448] ;  /* 0x00011200ff037b82 */ /* 0x000ea60000000800 */
[----:B------:R-:W3:Y:S04]  /*1a4c0*/  LDL R0, [R1+0x5c] ;  /* 0x00005c0001007983 */ /* 0x000ee80000100800 */
[----:B-1----:R-:W3:Y:S04]  /*1a4d0*/  LDL R8, [R1+0x2c] ;  /* 0x00002c0001087983 */ /* 0x002ee80000100800 */
[----:B-----5:R1:W-:Y:S04]  /*1a4e0*/  STL [R1+0x19c], R7 ;  /* 0x00019c0701007387 */ /* 0x0203e80000100800 */
[----:B-1----:R-:W4:Y:S04]  /*1a4f0*/  LDL R7, [R1+0x48] ;  /* 0x0000480001077983 */ /* 0x002f280000100800 */
[----:B------:R1:W-:Y:S04]  /*1a500*/  STL [R1+0x198], R6 ;  /* 0x0001980601007387 */ /* 0x0003e80000100800 */
[----:B------:R-:W4:Y:S04]  /*1a510*/  LDL R225, [R1+0x24] ;  /* 0x0000240001e17983 */ /* 0x000f280000100800 */
[----:B-1----:R-:W4:Y:S01]  /*1a520*/  LDL R6, [R1+0x30] ;  /* 0x0000300001067983 */ /* 0x002f220000100800 */
[----:B--2---:R-:W-:-:S13]  /*1a530*/  ISETP.NE.AND P1, PT, R3, 0x1, PT ;  /* 0x000000010300780c */ /* 0x004fda0003f25270 */
[----:B------:R-:W1:Y:S08]  /*1a540*/  @P1 LDC R20, c[0x0][0x44c] ;  /* 0x00011300ff141b82 */ /* 0x000e700000000800 */
[----:B------:R-:W2:Y:S01]  /*1a550*/  @P1 LDC R3, c[0x0][0x450] ;  /* 0x00011400ff031b82 */ /* 0x000ea20000000800 */
[----:B---3--:R-:W-:Y:S01]  /*1a560*/  IMAD.IADD R0, R0, 0x1, R8 ;  /* 0x0000000100007824 */ /* 0x008fe200078e0208 */
[----:B------:R-:W-:Y:S01]  /*1a570*/  LOP3.LUT R23, R23, 0xfffffeff, RZ, 0xc0, !PT ;  /* 0xfffffeff17177812 */ /* 0x000fe200078ec0ff */
[----:B------:R3:W5:Y:S02]  /*1a580*/  LDL.LU R8, [R1+0x1a0] ;  /* 0x0001a00001087983 */ /* 0x0007640000300800 */
[----:B-1----:R-:W-:-:S05]  /*1a590*/  @P1 IMAD.HI.U32 R20, R0, R20, RZ ;  /* 0x0000001400141227 */ /* 0x002fca00078e00ff */
[----:B--2---:R-:W-:-:S05]  /*1a5a0*/  @P1 SHF.R.U32.HI R0, RZ, R3, R20 ;  /* 0x00000003ff001219 */ /* 0x004fca0000011614 */
[----:B------:R-:W1:Y:S01]  /*1a5b0*/  SHFL.IDX PT, R3, R0, RZ, 0x1c1f ;  /* 0x001c1fff00037589 */ /* 0x000e6200000e0000 */
[----:B------:R-:W-:-:S03]  /*1a5c0*/  IMAD.MOV.U32 R20, RZ, RZ, -0x80 ;  /* 0xffffff80ff147424 */ /* 0x000fc600078e00ff */
[----:B------:R-:W2:Y:S01]  /*1a5d0*/  SHFL.IDX PT, R0, R0, 0x1, 0x1c1f ;  /* 0x003c1f0000007f89 */ /* 0x000ea200000e0000 */
[----:B------:R-:W-:-:S05]  /*1a5e0*/  IMAD R20, R4, R20, 0x1 ;  /* 0x0000000104147424 */ /* 0x000fca00078e0214 */
[----:B----4-:R-:W-:Y:S02]  /*1a5f0*/  IADD3 R20, R6, R20, -R7 ;  /* 0x0000001406147210 */ /* 0x010fe40007ffe807 */
[----:B------:R-:W-:Y:S01]  /*1a600*/  @P0 LOP3.LUT R23, R23, 0x100, RZ, 0xfc, !PT ;  /* 0x0000010017170812 */ /* 0x000fe200078efcff */
[----:B------:R3:W5:Y:S01]  /*1a610*/  LDL.LU R7, [R1+0x19c] ;  /* 0x00019c0001077983 */ /* 0x0007620000300800 */
[----:B------:R-:W-:Y:S02]  /*1a620*/  IADD3 R20, R20, -R225, RZ ;  /* 0x800000e114147210 */ /* 0x000fe40007ffe0ff */
[----:B------:R-:W-:Y:S01]  /*1a630*/  LOP3.LUT R23, R23, 0xfffffdff, RZ, 0xc0, !PT ;  /* 0xfffffdff17177812 */ /* 0x000fe200078ec0ff */
[----:B------:R3:W5:Y:S02]  /*1a640*/  LDL.LU R6, [R1+0x198] ;  /* 0x0001980001067983 */ /* 0x0007640000300800 */
[----:B-1----:R-:W-:-:S05]  /*1a650*/  IMAD.IADD R3, R20, 0x1, R3 ;  /* 0x0000000114037824 */ /* 0x002fca00078e0203 */
[C---:B------:R-:W-:Y:S02]  /*1a660*/  ISETP.GT.AND P4, PT, R3.reuse, RZ, PT ;  /* 0x000000ff0300720c */ /* 0x040fe40003f84270 */
[C---:B------:R-:W-:Y:S02]  /*1a670*/  ISETP.GT.AND P3, PT, R3.reuse, 0x1, PT ;  /* 0x000000010300780c */ /* 0x040fe40003f64270 */
[C---:B------:R-:W-:Y:S02]  /*1a680*/  ISETP.GT.AND P2, PT, R3.reuse, 0x8, PT ;  /* 0x000000080300780c */ /* 0x040fe40003f44270 */
[----:B------:R-:W-:Y:S01]  /*1a690*/  ISETP.GT.AND P1, PT, R3, 0x9, PT ;  /* 0x000000090300780c */ /* 0x000fe20003f24270 */
[----:B--2---:R-:W-:Y:S01]  /*1a6a0*/  IMAD.IADD R0, R20, 0x1, R0 ;  /* 0x0000000114007824 */ /* 0x004fe200078e0200 */
[----:B------:R-:W-:Y:S02]  /*1a6b0*/  FSEL R152, R152, -INF , P4 ;  /* 0xff80000098987808 */ /* 0x000fe40002000000 */
[----:B------:R-:W-:-:S02]  /*1a6c0*/  FSEL R20, R153, -INF , P3 ;  /* 0xff80000099147808 */ /* 0x000fc40001800000 */
[----:B------:R-:W-:Y:S02]  /*1a6d0*/  FSEL R156, R156, -INF , P2 ;  /* 0xff8000009c9c7808 */ /* 0x000fe40001000000 */
[----:B------:R-:W-:Y:S02]  /*1a6e0*/  FSEL R157, R157, -INF , P1 ;  /* 0xff8000009d9d7808 */ /* 0x000fe40000800000 */
[C---:B------:R-:W-:Y:S02]  /*1a6f0*/  ISETP.GT.AND P4, PT, R3.reuse, 0x10, PT ;  /* 0x000000100300780c */ /* 0x040fe40003f84270 */
[C---:B------:R-:W-:Y:S02]  /*1a700*/  ISETP.GT.AND P3, PT, R3.reuse, 0x11, PT ;  /* 0x000000110300780c */ /* 0x040fe40003f64270 */
[C---:B------:R-:W-:Y:S02]  /*1a710*/  ISETP.GT.AND P2, PT, R3.reuse, 0x18, PT ;  /* 0x000000180300780c */ /* 0x040fe40003f44270 */
[----:B------:R-:W-:-:S02]  /*1a720*/  ISETP.GT.AND P1, PT, R3, 0x19, PT ;  /* 0x000000190300780c */ /* 0x000fc40003f24270 */
[----:B------:R-:W-:Y:S02]  /*1a730*/  FSEL R160, R160, -INF , P4 ;  /* 0xff800000a0a07808 */ /* 0x000fe40002000000 */
[----:B------:R-:W-:Y:S02]  /*1a740*/  FSEL R161, R161, -INF , P3 ;  /* 0xff800000a1a17808 */ /* 0x000fe40001800000 */
[----:B------:R-:W-:Y:S02]  /*1a750*/  FSEL R164, R164, -INF , P2 ;  /* 0xff800000a4a47808 */ /* 0x000fe40001000000 */
[----:B------:R-:W-:Y:S02]  /*1a760*/  FSEL R165, R165, -INF , P1 ;  /* 0xff800000a5a57808 */ /* 0x000fe40000800000 */
[C---:B------:R-:W-:Y:S02]  /*1a770*/  ISETP.GT.AND P4, PT, R3.reuse, 0x20, PT ;  /* 0x000000200300780c */ /* 0x040fe40003f84270 */
[----:B------:R-:W-:-:S02]  /*1a780*/  ISETP.GT.AND P3, PT, R3, 0x21, PT ;  /* 0x000000210300780c */ /* 0x000fc40003f64270 */
[C---:B------:R-:W-:Y:S02]  /*1a790*/  ISETP.GT.AND P2, PT, R3.reuse, 0x28, PT ;  /* 0x000000280300780c */ /* 0x040fe40003f44270 */
[----:B------:R-:W-:Y:S02]  /*1a7a0*/  ISETP.GT.AND P1, PT, R3, 0x29, PT ;  /* 0x000000290300780c */ /* 0x000fe40003f24270 */
[----:B------:R-:W-:Y:S02]  /*1a7b0*/  FSEL R168, R168, -INF , P4 ;  /* 0xff800000a8a87808 */ /* 0x000fe40002000000 */
[----:B------:R-:W-:Y:S02]  /*1a7c0*/  FSEL R169, R169, -INF , P3 ;  /* 0xff800000a9a97808 */ /* 0x000fe40001800000 */
[----:B------:R-:W-:Y:S02]  /*1a7d0*/  FSEL R172, R172, -INF , P2 ;  /* 0xff800000acac7808 */ /* 0x000fe40001000000 */
[----:B------:R-:W-:-:S02]  /*1a7e0*/  FSEL R173, R173, -INF , P1 ;  /* 0xff800000adad7808 */ /* 0x000fc40000800000 */
[C---:B------:R-:W-:Y:S02]  /*1a7f0*/  ISETP.GT.AND P4, PT, R3.reuse, 0x30, PT ;  /* 0x000000300300780c */ /* 0x040fe40003f84270 */
[C---:B------:R-:W-:Y:S02]  /*1a800*/  ISETP.GT.AND P3, PT, R3.reuse, 0x31, PT ;  /* 0x000000310300780c */ /* 0x040fe40003f64270 */
[C---:B------:R-:W-:Y:S02]  /*1a810*/  ISETP.GT.AND P2, PT, R3.reuse, 0x38, PT ;  /* 0x000000380300780c */ /* 0x040fe40003f44270 */
[----:B------:R-:W-:Y:S02]  /*1a820*/  ISETP.GT.AND P1, PT, R3, 0x39, PT ;  /* 0x000000390300780c */ /* 0x000fe40003f24270 */
        /* <DEDUP_REMOVED lines=20> */
[C---:B------:R-:W-:Y:S02]  /*1a970*/  ISETP.GT.AND P4, PT, R0.reuse, RZ, PT ;  /* 0x000000ff0000720c */ /* 0x040fe40003f84270 */
        /* <DEDUP_REMOVED lines=86> */
[----:B------:R-:W-:Y:S02]  /*1aee0*/  FSEL R210, R210, -INF , P4 ;  /* 0xff800000d2d27808 */ /* 0x000fe40002000000 */
[----:B------:R-:W-:Y:S02]  /*1aef0*/  FMNMX.FTZ R0, R207, R0, !PT ;  /* 0x00000000cf007209 */ /* 0x000fe40007810000 */
[----:B------:R-:W-:Y:S02]  /*1af00*/  FSEL R211, R211, -INF , P3 ;  /* 0xff800000d3d37808 */ /* 0x000fe40001800000 */
[----:B------:R-:W-:Y:S02]  /*1af10*/  FMNMX.FTZ R0, R210, R0, !PT ;  /* 0x00000000d2007209 */ /* 0x000fe40007810000 */
[----:B------:R-:W-:-:S02]  /*1af20*/  FSEL R214, R214, -INF , P2 ;  /* 0xff800000d6d67808 */ /* 0x000fc40001000000 */
[----:B------:R-:W-:Y:S02]  /*1af30*/  FMNMX.FTZ R0, R211, R0, !PT ;  /* 0x00000000d3007209 */ /* 0x000fe40007810000 */
[----:B------:R-:W-:Y:S02]  /*1af40*/  FSEL R215, R215, -INF , P1 ;  /* 0xff800000d7d77808 */ /* 0x000fe40000800000 */
[----:B------:R-:W-:-:S04]  /*1af50*/  FMNMX.FTZ R0, R214, R0, !PT ;  /* 0x00000000d6007209 */ /* 0x000fc80007810000 */
[----:B------:R-:W-:-:S05]  /*1af60*/  FMNMX.FTZ R0, R215, R0, !PT ;  /* 0x00000000d7007209 */ /* 0x000fca0007810000 */
[----:B------:R-:W1:Y:S02]  /*1af70*/  SHFL.BFLY PT, R153, R0, 0x2, 0x1f ;  /* 0x0c401f0000997f89 */ /* 0x000e6400000e0000 */
[----:B-1----:R-:W-:-:S05]  /*1af80*/  FMNMX.FTZ R0, R0, R153, !PT ;  /* 0x0000009900007209 */ /* 0x002fca0007810000 */
[----:B------:R-:W1:Y:S01]  /*1af90*/  SHFL.BFLY PT, R153, R0, 0x1, 0x1f ;  /* 0x0c201f0000997f89 */ /* 0x000e6200000e0000 */
[C---:B------:R-:W-:Y:S02]  /*1afa0*/  ISETP.GT.AND P0, PT, R3.reuse, 0x61, PT ;  /* 0x000000610300780c */ /* 0x040fe40003f04270 */
[----:B------:R-:W-:Y:S02]  /*1afb0*/  ISETP.GT.AND P1, PT, R3, 0x69, PT ;  /* 0x000000690300780c */ /* 0x000fe40003f24270 */
[----:B-1----:R-:W-:-:S04]  /*1afc0*/  FMNMX.FTZ R0, R0, R153, !PT ;  /* 0x0000009900007209 */ /* 0x002fc80007810000 */
[----:B------:R-:W-:-:S04]  /*1afd0*/  FSETP.NEU.FTZ.AND P6, PT, R0, -INF , PT ;  /* 0xff8000000000780b */ /* 0x000fc80003fdd000 */
[----:B------:R-:W-:-:S05]  /*1afe0*/  FSEL R153, R0, RZ, P6 ;  /* 0x000000ff00997208 */ /* 0x000fca0003000000 */
[----:B------:R-:W-:Y:S01]  /*1aff0*/  FADD.FTZ R153, -R153, R15 ;  /* 0x0000000f99997221 */ /* 0x000fe20000010100 */
[----:B------:R-:W-:-:S01]  /*1b000*/  FFMA.FTZ R15, R2, R0, -8 ;  /* 0xc1000000020f7423 */ /* 0x000fc20000010000 */
[----:B------:R-:W-:Y:S02]  /*1b010*/  @P0 LOP3.LUT R23, R23, 0x200, RZ, 0xfc, !PT ;  /* 0x0000020017170812 */ /* 0x000fe400078efcff */
[----:B------:R-:W-:Y:S02]  /*1b020*/  ISETP.GT.AND P2, PT, R3, 0x70, PT ;  /* 0x000000700300780c */ /* 0x000fe40003f44270 */
[----:B------:R-:W-:Y:S02]  /*1b030*/  FSEL R15, R15, RZ, P6 ;  /* 0x000000ff0f0f7208 */ /* 0x000fe40003000000 */
[C---:B------:R-:W-:Y:S02]  /*1b040*/  ISETP.GT.AND P3, PT, R3.reuse, 0x71, PT ;  /* 0x000000710300780c */ /* 0x040fe40003f64270 */
[----:B------:R-:W-:-:S02]  /*1b050*/  ISETP.GT.AND P4, PT, R3, 0x78, PT ;  /* 0x000000780300780c */ /* 0x000fc40003f84270 */
[C---:B------:R-:W-:Y:S02]  /*1b060*/  ISETP.GT.AND P5, PT, R3.reuse, 0x79, PT ;  /* 0x000000790300780c */ /* 0x040fe40003fa4270 */
[C---:B------:R-:W-:Y:S02]  /*1b070*/  ISETP.GT.AND P0, PT, R3.reuse, 0x60, PT ;  /* 0x000000600300780c */ /* 0x040fe40003f04270 */
[----:B------:R-:W-:Y:S02]  /*1b080*/  ISETP.GT.AND P6, PT, R3, 0x68, PT ;  /* 0x000000680300780c */ /* 0x000fe40003fc4270 */
        /* <DEDUP_REMOVED lines=24> */
[----:B------:R-:W-:Y:S02]  /*1b210*/  LOP3.LUT P0, RZ, R23, 0x200, RZ, 0xc0, !PT ;  /* 0x0000020017ff7812 */ /* 0x000fe4000780c0ff */
[----:B------:R-:W-:Y:S01]  /*1b220*/  FMNMX.FTZ R3, R197, R3, !PT ;  /* 0x00000003c5037209 */ /* 0x000fe20007810000 */
[--C-:B------:R-:W-:Y:S01]  /*1b230*/  FFMA.FTZ R158, R2, R158, -R15.reuse ;  /* 0x0000009e029e7223 */ /* 0x100fe2000001080f */
[----:B------:R-:W-:Y:S02]  /*1b240*/  FSEL R201, R201, -INF , P0 ;  /* 0xff800000c9c97808 */ /* 0x000fe40000000000 */
[----:B------:R-:W-:Y:S01]  /*1b250*/  FMNMX.FTZ R3, R200, R3, !PT ;  /* 0x00000003c8037209 */ /* 0x000fe20007810000 */
        /* <DEDUP_REMOVED lines=31> */
[----:B------:R-:W-:Y:S01]  /*1b450*/  FSEL R204, R204, -INF , P6 ;  /* 0xff800000cccc7808 */ /* 0x000fe20003000000 */
[----:B------:R-:W-:Y:S01]  /*1b460*/  FMUL.FTZ R15, R2, R153 ;  /* 0x00000099020f7220 */ /* 0x000fe20000410000 */
[----:B------:R-:W-:Y:S01]  /*1b470*/  FMNMX.FTZ R3, R201, R3, !PT ;  /* 0x00000003c9037209 */ /* 0x000fe20007810000 */
[----:B------:R-:W-:Y:S01]  /*1b480*/  MUFU.EX2 R158, R158 ;  /* 0x0000009e009e7308 */ /* 0x000fe20000000800 */
[----:B------:R-:W-:-:S02]  /*1b490*/  FSEL R205, R205, -INF , P1 ;  /* 0xff800000cdcd7808 */ /* 0x000fc40000800000 */
[----:B------:R-:W-:-:S05]  /*1b4a0*/  FMNMX.FTZ R3, R204, R3, !PT ;  /* 0x00000003cc037209 */ /* 0x000fca0007810000 */
[----:B------:R-:W1:Y:S01]  /*1b4b0*/  MUFU.EX2 R225, R159 ;  /* 0x0000009f00e17308 */ /* 0x000e620000000800 */
[----:B------:R-:W-:Y:S02]  /*1b4c0*/  FSEL R208, R208, -INF , P2 ;  /* 0xff800000d0d07808 */ /* 0x000fe40001000000 */
[----:B------:R-:W-:-:S05]  /*1b4d0*/  FMNMX.FTZ R3, R205, R3, !PT ;  /* 0x00000003cd037209 */ /* 0x000fca0007810000 */
[----:B------:R-:W-:Y:S01]  /*1b4e0*/  MUFU.EX2 R154, R154 ;  /* 0x0000009a009a7308 */ /* 0x000fe20000000800 */
[----:B------:R-:W-:-:S07]  /*1b4f0*/  FSEL R209, R209, -INF , P3 ;  /* 0xff800000d1d17808 */ /* 0x000fce0001800000 */
[----:B------:R-:W2:Y:S01]  /*1b500*/  MUFU.EX2 R155, R155 ;  /* 0x0000009b009b7308 */ /* 0x000ea20000000800 */
[----:B------:R-:W-:-:S07]  /*1b510*/  FMNMX.FTZ R3, R208, R3, !PT ;  /* 0x00000003d0037209 */ /* 0x000fce0007810000 */
[----:B------:R-:W4:Y:S01]  /*1b520*/  MUFU.EX2 R15, R15 ;  /* 0x0000000f000f7308 */ /* 0x000f220000000800 */
[----:B------:R-:W-:Y:S02]  /*1b530*/  FSEL R212, R212, -INF , P4 ;  /* 0xff800000d4d47808 */ /* 0x000fe40002000000 */
[----:B------:R-:W-:Y:S02]  /*1b540*/  FMNMX.FTZ R3, R209, R3, !PT ;  /* 0x00000003d1037209 */ /* 0x000fe40007810000 */
[----:B-1----:R-:W-:Y:S02]  /*1b550*/  F2FP.SATFINITE.E4M3.F32.PACK_AB_MERGE_C R153, R225, R158, RZ ;  /* 0x0000009ee199723e */ /* 0x002fe400048070ff */
[----:B------:R-:W-:Y:S02]  /*1b560*/  FSEL R213, R213, -INF , P5 ;  /* 0xff800000d5d57808 */ /* 0x000fe40002800000 */
[----:B------:R-:W-:Y:S02]  /*1b570*/  FMNMX.FTZ R3, R212, R3, !PT ;  /* 0x00000003d4037209 */ /* 0x000fe40007810000 */
[----:B--2---:R-:W-:Y:S01]  /*1b580*/  F2FP.SATFINITE.E4M3.F32.PACK_AB_MERGE_C R153, R155, R154, R153 ;  /* 0x0000009a9b99723e */ /* 0x004fe20004807099 */
[----:B----4-:R-:W-:-:S01]  /*1b590*/  FFMA.FTZ R10, R15, R10, R154 ;  /* 0x0000000a0f0a7223 */ /* 0x010fc2000001009a */
[----:B------:R-:W-:-:S05]  /*1b5a0*/  FMNMX.FTZ R154, R213, R3, !PT ;  /* 0x00000003d59a7209 */ /* 0x000fca0007810000 */
[----:B------:R-:W1:Y:S02]  /*1b5b0*/  SHFL.BFLY PT, R3, R154, 0x2, 0x1f ;  /* 0x0c401f009a037f89 */ /* 0x000e6400000e0000 */
[----:B-1----:R-:W-:-:S05]  /*1b5c0*/  FMNMX.FTZ R3, R154, R3, !PT ;  /* 0x000000039a037209 */ /* 0x002fca0007810000 */
[----:B------:R-:W1:Y:S02]  /*1b5d0*/  SHFL.BFLY PT, R154, R3, 0x1, 0x1f ;  /* 0x0c201f00039a7f89 */ /* 0x000e6400000e0000 */
[----:B-1----:R-:W-:-:S04]  /*1b5e0*/  FMNMX.FTZ R3, R3, R154, !PT ;  /* 0x0000009a03037209 */ /* 0x002fc80007810000 */
[----:B------:R-:W-:Y:S01]  /*1b5f0*/  FSETP.NEU.FTZ.AND P1, PT, R3, -INF , PT ;  /* 0xff8000000300780b */ /* 0x000fe20003f3d000 */
[----:B------:R-:W-:-:S03]  /*1b600*/  FFMA.FTZ R159, R2, R3, -8 ;  /* 0xc1000000029f7423 */ /* 0x000fc60000010003 */
[----:B------:R-:W-:Y:S02]  /*1b610*/  FSEL R154, R3, RZ, P1 ;  /* 0x000000ff039a7208 */ /* 0x000fe40000800000 */
[----:B------:R-:W-:-:S03]  /*1b620*/  FSEL R159, R159, RZ, P1 ;  /* 0x000000ff9f9f7208 */ /* 0x000fc60000800000 */
[----:B------:R-:W-:Y:S02]  /*1b630*/  FADD.FTZ R14, -R154, R14 ;  /* 0x0000000e9a0e7221 */ /* 0x000fe40000010100 */
[----:B------:R-:W-:-:S02]  /*1b640*/  FFMA.FTZ R152, R2, R152, -R159 ;  /* 0x0000009802987223 */ /* 0x000fc4000001089f */
[C---:B------:R-:W-:Y:S01]  /*1b650*/  FMUL.FTZ R14, R2.reuse, R14 ;  /* 0x0000000e020e7220 */ /* 0x040fe20000410000 */
[----:B------:R-:W-:-:S01]  /*1b660*/  FFMA.FTZ R20, R2, R20, -R159 ;  /* 0x0000001402147223 */ /* 0x000fc2000001089f */
[----:B------:R-:W-:Y:S02]  /*1b670*/  FADD.FTZ R10, R155, R10 ;  /* 0x0000000a9b0a7221 */ /* 0x000fe40000010000 */
[----:B------:R-:W-:Y:S01]  /*1b680*/  MUFU.EX2 R152, R152 ;  /* 0x0000009800987308 */ /* 0x000fe20000000800 */
[----:B------:R-:W-:-:S01]  /*1b690*/  FFMA.FTZ R154, R2, R156, -R159 ;  /* 0x0000009c029a7223 */ /* 0x000fc2000001089f */
[----:B------:R-:W-:-:S06]  /*1b6a0*/  FFMA.FTZ R155, R2, R157, -R159 ;  /* 0x0000009d029b7223 */ /* 0x000fcc000001089f */
[----:B------:R-:W1:Y:S08]  /*1b6b0*/  MUFU.EX2 R14, R14 ;  /* 0x0000000e000e7308 */ /* 0x000e700000000800 */
[----:B------:R-:W2:Y:S08]  /*1b6c0*/  MUFU.EX2 R20, R20 ;  /* 0x0000001400147308 */ /* 0x000eb00000000800 */
[----:B------:R-:W4:Y:S08]  /*1b6d0*/  MUFU.EX2 R154, R154 ;  /* 0x0000009a009a7308 */ /* 0x000f300000000800 */
[----:B------:R-:W0:Y:S01]  /*1b6e0*/  MUFU.EX2 R155, R155 ;  /* 0x0000009b009b7308 */ /* 0x000e220000000800 */
[----:B-1----:R-:W-:-:S04]  /*1b6f0*/  FFMA.FTZ R11, R14, R11, R152 ;  /* 0x0000000b0e0b7223 */ /* 0x002fc80000010098 */
[----:B--2---:R-:W-:-:S04]  /*1b700*/  FADD.FTZ R11, R20, R11 ;  /* 0x0000000b140b7221 */ /* 0x004fc80000010000 */
[----:B----4-:R-:W-:Y:S01]  /*1b710*/  FADD.FTZ R11, R154, R11 ;  /* 0x0000000b9a0b7221 */ /* 0x010fe20000010000 */
[----:B0-----:R-:W-:-:S04]  /*1b720*/  F2FP.SATFINITE.E4M3.F32.PACK_AB_MERGE_C R154, R155, R154, RZ ;  /* 0x0000009a9b9a723e */ /* 0x001fc800048070ff */
[----:B------:R-:W-:Y:S01]  /*1b730*/  F2FP.SATFINITE.E4M3.F32.PACK_AB_MERGE_C R152, R20, R152, R154 ;  /* 0x000000981498723e */ /* 0x000fe2000480709a */
[----:B------:R-:W-:-:S01]  /*1b740*/  FFMA.FTZ R154, R2, R160, -R159 ;  /* 0x000000a0029a7223 */ /* 0x000fc2000001089f */
[C-C-:B------:R-:W-:Y:S01]  /*1b750*/  FFMA.FTZ R20, R2.reuse, R161, -R159.reuse ;  /* 0x000000a102147223 */ /* 0x140fe2000001089f */
[----:B------:R-:W-:Y:S01]  /*1b760*/  MUFU.EX2 R162, R162 ;  /* 0x000000a200a27308 */ /* 0x000fe20000000800 */
[----:B------:R-:W-:-:S01]  /*1b770*/  FFMA.FTZ R156, R2, R164, -R159 ;  /* 0x000000a4029c7223 */ /* 0x000fc2000001089f */
[----:B------:R-:W-:-:S06]  /*1b780*/  FFMA.FTZ R160, R2, R165, -R159 ;  /* 0x000000a502a07223 */ /* 0x000fcc000001089f */
[----:B------:R-:W0:Y:S01]  /*1b790*/  MUFU.EX2 R154, R154 ;  /* 0x0000009a009a7308 */ /* 0x000e220000000800 */
[----:B------:R-:W-:-:S01]  /*1b7a0*/  FADD.FTZ R10, R158, R10 ;  /* 0x0000000a9e0a7221 */ /* 0x000fc20000010000 */
[----:B------:R-:W-:-:S06]  /*1b7b0*/  FFMA.FTZ R157, R2, R168, -R159 ;  /* 0x000000a8029d7223 */ /* 0x000fcc000001089f */
[----:B------:R-:W1:Y:S08]  /*1b7c0*/  MUFU.EX2 R20, R20 ;  /* 0x0000001400147308 */ /* 0x000e700000000800 */
[----:B------:R-:W2:Y:S01]  /*1b7d0*/  MUFU.EX2 R163, R163 ;  /* 0x000000a300a37308 */ /* 0x000ea20000000800 */
[----:B------:R-:W-:-:S01]  /*1b7e0*/  FADD.FTZ R11, R155, R11 ;  /* 0x0000000b9b0b7221 */ /* 0x000fc20000010000 */
[----:B------:R-:W-:-:S06]  /*1b7f0*/  FFMA.FTZ R158, R2, R169, -R159 ;  /* 0x000000a9029e7223 */ /* 0x000fcc000001089f */
[----:B------:R-:W4:Y:S01]  /*1b800*/  MUFU.EX2 R156, R156 ;  /* 0x0000009c009c7308 */ /* 0x000f220000000800 */
[----:B------:R-:W-:-:S07]  /*1b810*/  FADD.FTZ R225, R225, R10 ;  /* 0x0000000ae1e17221 */ /* 0x000fce0000010000 */
[----:B------:R-:W3:Y:S01]  /*1b820*/  MUFU.EX2 R166, R166 ;  /* 0x000000a600a67308 */ /* 0x000ee20000000800 */
[----:B0-----:R-:W-:-:S01]  /*1b830*/  FADD.FTZ R11, R154, R11 ;  /* 0x0000000b9a0b7221 */ /* 0x001fc20000010000 */
[----:B------:R-:W-:-:S06]  /*1b840*/  FFMA.FTZ R165, R2, R172, -R159 ;  /* 0x000000ac02a57223 */ /* 0x000fcc000001089f */
[----:B------:R-:W0:Y:S01]  /*1b850*/  MUFU.EX2 R160, R160 ;  /* 0x000000a000a07308 */ /* 0x000e220000000800 */
[----:B------:R-:W-:-:S07]  /*1b860*/  FADD.FTZ R225, R162, R225 ;  /* 0x000000e1a2e17221 */ /* 0x000fce0000010000 */
[----:B------:R-:W0:Y:S01]  /*1b870*/  MUFU.EX2 R167, R167 ;  /* 0x000000a700a77308 */ /* 0x000e220000000800 */
[----:B-1----:R-:W-:-:S01]  /*1b880*/  FADD.FTZ R11, R20, R11 ;  /* 0x0000000b140b7221 */ /* 0x002fc20000010000 */
[----:B------:R-:W-:-:S06]  /*1b890*/  FFMA.FTZ R168, R2, R173, -R159 ;  /* 0x000000ad02a87223 */ /* 0x000fcc000001089f */
[----:B------:R-:W1:Y:S01]  /*1b8a0*/  MUFU.EX2 R157, R157 ;  /* 0x0000009d009d7308 */ /* 0x000e620000000800 */
[----:B--2---:R-:W-:-:S07]  /*1b8b0*/  FADD.FTZ R225, R163, R225 ;  /* 0x000000e1a3e17221 */ /* 0x004fce0000010000 */
[----:B------:R-:W2:Y:S01]  /*1b8c0*/  MUFU.EX2 R170, R170 ;  /* 0x000000aa00aa7308 */ /* 0x000ea20000000800 */
[----:B----4-:R-:W-:-:S01]  /*1b8d0*/  FADD.FTZ R11, R156, R11 ;  /* 0x0000000b9c0b7221 */ /* 0x010fc20000010000 */
[----:B------:R-:W-:-:S06]  /*1b8e0*/  FFMA.FTZ R161, R2, R176, -R159 ;  /* 0x000000b002a17223 */ /* 0x000fcc000001089f */
[----:B------:R-:W4:Y:S01]  /*1b8f0*/  MUFU.EX2 R158, R158 ;  /* 0x0000009e009e7308 */ /* 0x000f220000000800 */
[----:B---3--:R-:W-:-:S07]  /*1b900*/  FADD.FTZ R225, R166, R225 ;  /* 0x000000e1a6e17221 */ /* 0x008fce0000010000 */
[----:B------:R-:W3:Y:S01]  /*1b910*/  MUFU.EX2 R171, R171 ;  /* 0x000000ab00ab7308 */ /* 0x000ee20000000800 */
[----:B------:R-:W-:Y:S02]  /*1b920*/  VIADD R169, R5, 0x38840 ;  /* 0x0003884005a97836 */ /* 0x000fe40000000000 */
[----:B0-----:R-:W-:Y:S01]  /*1b930*/  FADD.FTZ R11, R160, R11 ;  /* 0x0000000ba00b7221 */ /* 0x001fe20000010000 */
[----:B------:R-:W-:-:S04]  /*1b940*/  IMAD.U32 R172, RZ, RZ, UR37 ;  /* 0x00000025ffac7e24 */ /* 0x000fc8000f8e00ff */
[----:B------:R-:W0:Y:S01]  /*1b950*/  MUFU.EX2 R165, R165 ;  /* 0x000000a500a57308 */ /* 0x000e220000000800 */
[----:B------:R-:W-:-:S01]  /*1b960*/  FFMA.FTZ R164, R2, R177, -R159 ;  /* 0x000000b102a47223 */ /* 0x000fc2000001089f */
[----:B------:R-:W-:-:S06]  /*1b970*/  FADD.FTZ R225, R167, R225 ;  /* 0x000000e1a7e17221 */ /* 0x000fcc0000010000 */
[----:B------:R-:W0:Y:S01]  /*1b980*/  MUFU.EX2 R174, R174 ;  /* 0x000000ae00ae7308 */ /* 0x000e220000000800 */
[----:B-1----:R-:W-:-:S01]  /*1b990*/  FADD.FTZ R11, R157, R11 ;  /* 0x0000000b9d0b7221 */ /* 0x002fc20000010000 */
[----:B------:R-:W-:-:S06]  /*1b9a0*/  PRMT R169, R172, 0x654, R169 ;  /* 0x00000654aca97816 */ /* 0x000fcc00000000a9 */
[----:B------:R-:W1:Y:S01]  /*1b9b0*/  MUFU.EX2 R168, R168 ;  /* 0x000000a800a87308 */ /* 0x000e620000000800 */
[----:B--2---:R-:W-:-:S07]  /*1b9c0*/  FADD.FTZ R225, R170, R225 ;  /* 0x000000e1aae17221 */ /* 0x004fce0000010000 */
[----:B------:R-:W2:Y:S01]  /*1b9d0*/  MUFU.EX2 R175, R175 ;  /* 0x000000af00af7308 */ /* 0x000ea20000000800 */
[----:B------:R-:W-:-:S01]  /*1b9e0*/  FFMA.FTZ R180, R2, R180, -R159 ;  /* 0x000000b402b47223 */ /* 0x000fc2000001089f */
[----:B----4-:R-:W-:-:S06]  /*1b9f0*/  FADD.FTZ R11, R158, R11 ;  /* 0x0000000b9e0b7221 */ /* 0x010fcc0000010000 */
[----:B------:R-:W4:Y:S01]  /*1ba00*/  MUFU.EX2 R161, R161 ;  /* 0x000000a100a17308 */ /* 0x000f220000000800 */
[----:B------:R-:W-:-:S01]  /*1ba10*/  FFMA.FTZ R10, R2, R181, -R159 ;  /* 0x000000b5020a7223 */ /* 0x000fc2000001089f */
[----:B---3--:R-:W-:Y:S01]  /*1ba20*/  FADD.FTZ R225, R171, R225 ;  /* 0x000000e1abe17221 */ /* 0x008fe20000010000 */
[----:B------:R3:W-:Y:S05]  /*1ba30*/  SYNCS.ARRIVE.TRANS64.RED.A1T0 RZ, [R169+URZ], RZ ;  /* 0x000000ffa9ff79a7 */ /* 0x0007ea000810043f */
[----:B------:R-:W4:Y:S01]  /*1ba40*/  MUFU.EX2 R178, R178 ;  /* 0x000000b200b27308 */ /* 0x000f220000000800 */
[----:B------:R-:W-:Y:S01]  /*1ba50*/  F2FP.SATFINITE.E4M3.F32.PACK_AB_MERGE_C R155, R167, R166, RZ ;  /* 0x000000a6a79b723e */ /* 0x000fe200048070ff */
[----:B0-----:R-:W-:-:S06]  /*1ba60*/  FADD.FTZ R11, R165, R11 ;  /* 0x0000000ba50b7221 */ /* 0x001fcc0000010000 */
[----:B------:R-:W0:Y:S01]  /*1ba70*/  MUFU.EX2 R164, R164 ;  /* 0x000000a400a47308 */ /* 0x000e220000000800 */
[----:B------:R-:W-:-:S07]  /*1ba80*/  FADD.FTZ R225, R174, R225 ;  /* 0x000000e1aee17221 */ /* 0x000fce0000010000 */
[----:B------:R-:W0:Y:S01]  /*1ba90*/  MUFU.EX2 R179, R179 ;  /* 0x000000b300b37308 */ /* 0x000e220000000800 */
[----:B------:R-:W-:-:S01]  /*1baa0*/  FFMA.FTZ R184, R2, R184, -R159 ;  /* 0x000000b802b87223 */ /* 0x000fc2000001089f */
[----:B------:R-:W-:Y:S01]  /*1bab0*/  F2FP.SATFINITE.E4M3.F32.PACK_AB_MERGE_C R155, R163, R162, R155 ;  /* 0x000000a2a39b723e */ /* 0x000fe2000480709b */
[----:B-1----:R-:W-:-:S05]  /*1bac0*/  FADD.FTZ R11, R168, R11 ;  /* 0x0000000ba80b7221 */ /* 0x002fca0000010000 */
[----:B---3--:R-:W1:Y:S01]  /*1bad0*/  MUFU.EX2 R169, R180 ;  /* 0x000000b400a97308 */ /* 0x008e620000000800 */
[----:B------:R-:W-:-:S01]  /*1bae0*/  FFMA.FTZ R163, R2, R185, -R159 ;  /* 0x000000b902a37223 */ /* 0x000fc2000001089f */
[----:B--2---:R-:W-:-:S06]  /*1baf0*/  FADD.FTZ R225, R175, R225 ;  /* 0x000000e1afe17221 */ /* 0x004fcc0000010000 */
[----:B------:R-:W2:Y:S01]  /*1bb00*/  MUFU.EX2 R182, R182 ;  /* 0x000000b600b67308 */ /* 0x000ea20000000800 */
[----:B----4-:R-:W-:-:S01]  /*1bb10*/  FADD.FTZ R11, R161, R11 ;  /* 0x0000000ba10b7221 */ /* 0x010fc20000010000 */
[----:B------:R-:W-:-:S06]  /*1bb20*/  FFMA.FTZ R188, R2, R188, -R159 ;  /* 0x000000bc02bc7223 */ /* 0x000fcc000001089f */
[----:B------:R-:W3:Y:S01]  /*1bb30*/  MUFU.EX2 R10, R10 ;  /* 0x0000000a000a7308 */ /* 0x000ee20000000800 */
[----:B------:R-:W-:-:S07]  /*1bb40*/  FADD.FTZ R225, R178, R225 ;  /* 0x000000e1b2e17221 */ /* 0x000fce0000010000 */
[----:B------:R-:W4:Y:S01]  /*1bb50*/  MUFU.EX2 R183, R183 ;  /* 0x000000b700b77308 */ /* 0x000f220000000800 */
[----:B------:R-:W-:Y:S01]  /*1bb60*/  F2FP.SATFINITE.E4M3.F32.PACK_AB_MERGE_C R172, R160, R156, RZ ;  /* 0x0000009ca0ac723e */ /* 0x000fe200048070ff */
[----:B0-----:R-:W-:-:S06]  /*1bb70*/  FADD.FTZ R11, R164, R11 ;  /* 0x0000000ba40b7221 */ /* 0x001fcc0000010000 */
[----:B------:R-:W0:Y:S01]  /*1bb80*/  MUFU.EX2 R162, R184 ;  /* 0x000000b800a27308 */ /* 0x000e220000000800 */
[----:B------:R-:W-:-:S01]  /*1bb90*/  FFMA.FTZ R189, R2, R189, -R159 ;  /* 0x000000bd02bd7223 */ /* 0x000fc2000001089f */
[----:B------:R-:W-:-:S06]  /*1bba0*/  FADD.FTZ R225, R179, R225 ;  /* 0x000000e1b3e17221 */ /* 0x000fcc0000010000 */
[----:B------:R-:W0:Y:S01]  /*1bbb0*/  MUFU.EX2 R186, R186 ;  /* 0x000000ba00ba7308 */ /* 0x000e220000000800 */
[----:B------:R-:W-:Y:S01]  /*1bbc0*/  F2FP.SATFINITE.E4M3.F32.PACK_AB_MERGE_C R154, R20, R154, R172 ;  /* 0x0000009a149a723e */ /* 0x000fe200048070ac */
[----:B-1----:R-:W-:-:S06]  /*1bbd0*/  FADD.FTZ R11, R169, R11 ;  /* 0x0000000ba90b7221 */ /* 0x002fcc0000010000 */
[----:B------:R-:W1:Y:S01]  /*1bbe0*/  MUFU.EX2 R163, R163 ;  /* 0x000000a300a37308 */ /* 0x000e620000000800 */
[----:B------:R-:W-:-:S01]  /*1bbf0*/  FFMA.FTZ R20, R2, R192, -R159 ;  /* 0x000000c002147223 */ /* 0x000fc2000001089f */
[----:B--2---:R-:W-:-:S06]  /*1bc00*/  FADD.FTZ R225, R182, R225 ;  /* 0x000000e1b6e17221 */ /* 0x004fcc0000010000 */
[----:B------:R-:W2:Y:S01]  /*1bc10*/  MUFU.EX2 R187, R187 ;  /* 0x000000bb00bb7308 */ /* 0x000ea20000000800 */
[----:B---3--:R-:W-:-:S01]  /*1bc20*/  FADD.FTZ R11, R10, R11 ;  /* 0x0000000b0a0b7221 */ /* 0x008fc20000010000 */
[----:B------:R-:W-:-:S06]  /*1bc30*/  FFMA.FTZ R166, R2, R193, -R159 ;  /* 0x000000c102a67223 */ /* 0x000fcc000001089f */
[----:B------:R-:W3:Y:S01]  /*1bc40*/  MUFU.EX2 R188, R188 ;  /* 0x000000bc00bc7308 */ /* 0x000ee20000000800 */
[----:B----4-:R-:W-:-:S07]  /*1bc50*/  FADD.FTZ R225, R183, R225 ;  /* 0x000000e1b7e17221 */ /* 0x010fce0000010000 */
[----:B------:R-:W4:Y:S01]  /*1bc60*/  MUFU.EX2 R190, R190 ;  /* 0x000000be00be7308 */ /* 0x000f220000000800 */
        /* <DEDUP_REMOVED lines=43> */
[----:B----4-:R-:W-:-:S01]  /*1bf20*/  FADD.FTZ R225, R202, R225 ;  /* 0x000000e1cae17221 */ /* 0x010fc20000010000 */
[----:B------:R-:W-:-:S06]  /*1bf30*/  FFMA.FTZ R159, R2, R213, -R159 ;  /* 0x000000d5029f7223 */ /* 0x000fcc000001089f */
[----:B------:R-:W4:Y:S01]  /*1bf40*/  MUFU.EX2 R207, R207 ;  /* 0x000000cf00cf7308 */ /* 0x000f220000000800 */
[----:B0-----:R-:W-:-:S01]  /*1bf50*/  FADD.FTZ R11, R201, R11 ;  /* 0x0000000bc90b7221 */ /* 0x001fc20000010000 */
[----:B------:R-:W-:-:S06]  /*1bf60*/  FADD.FTZ R225, R203, R225 ;  /* 0x000000e1cbe17221 */ /* 0x000fcc0000010000 */
[----:B------:R-:W0:Y:S08]  /*1bf70*/  MUFU.EX2 R208, R208 ;  /* 0x000000d000d07308 */ /* 0x000e300000000800 */
[----:B------:R-:W0:Y:S01]  /*1bf80*/  MUFU.EX2 R210, R210 ;  /* 0x000000d200d27308 */ /* 0x000e220000000800 */
[----:B-1----:R-:W-:-:S01]  /*1bf90*/  FADD.FTZ R11, R204, R11 ;  /* 0x0000000bcc0b7221 */ /* 0x002fc20000010000 */
[----:B--2---:R-:W-:-:S06]  /*1bfa0*/  FADD.FTZ R225, R206, R225 ;  /* 0x000000e1cee17221 */ /* 0x004fcc0000010000 */
[----:B------:R-:W1:Y:S08]  /*1bfb0*/  MUFU.EX2 R209, R209 ;  /* 0x000000d100d17308 */ /* 0x000e700000000800 */
[----:B------:R-:W2:Y:S01]  /*1bfc0*/  MUFU.EX2 R211, R211 ;  /* 0x000000d300d37308 */ /* 0x000ea20000000800 */
[----:B---3--:R-:W-:-:S01]  /*1bfd0*/  FADD.FTZ R11, R205, R11 ;  /* 0x0000000bcd0b7221 */ /* 0x008fc20000010000 */
[----:B----4-:R-:W-:-:S06]  /*1bfe0*/  FADD.FTZ R225, R207, R225 ;  /* 0x000000e1cfe17221 */ /* 0x010fcc0000010000 */
[----:B------:R-:W3:Y:S01]  /*1bff0*/  MUFU.EX2 R212, R212 ;  /* 0x000000d400d47308 */ /* 0x000ee20000000800 */
[----:B------:R-:W-:-:S07]  /*1c000*/  LOP3.LUT P0, RZ, R23, 0x100, RZ, 0xc0, !PT ;  /* 0x0000010017ff7812 */ /* 0x000fce000780c0ff */
[----:B------:R-:W4:Y:S08]  /*1c010*/  MUFU.EX2 R214, R214 ;  /* 0x000000d600d67308 */ /* 0x000f300000000800 */
[----:B------:R-:W4:Y:S08]  /*1c020*/  MUFU.EX2 R215, R215 ;  /* 0x000000d700d77308 */ /* 0x000f300000000800 */
[----:B------:R-:W4:Y:S01]  /*1c030*/  MUFU.EX2 R159, R159 ;  /* 0x0000009f009f7308 */ /* 0x000f220000000800 */
[----:B0-----:R-:W-:-:S01]  /*1c040*/  FADD.FTZ R11, R208, R11 ;  /* 0x0000000bd00b7221 */ /* 0x001fc20000010000 */
[----:B------:R-:W-:Y:S01]  /*1c050*/  FADD.FTZ R225, R210, R225 ;  /* 0x000000e1d2e17221 */ /* 0x000fe20000010000 */
[----:B------:R-:W-:-:S02]  /*1c060*/  F2FP.SATFINITE.E4M3.F32.PACK_AB_MERGE_C R169, R10, R169, RZ ;  /* 0x000000a90aa9723e */ /* 0x000fc400048070ff */
[----:B-1----:R-:W-:Y:S01]  /*1c070*/  FADD.FTZ R11, R209, R11 ;  /* 0x0000000bd10b7221 */ /* 0x002fe20000010000 */
[----:B--2---:R-:W-:-:S01]  /*1c080*/  FADD.FTZ R10, R211, R225 ;  /* 0x000000e1d30a7221 */ /* 0x004fc20000010000 */
[----:B------:R-:W-:Y:S02]  /*1c090*/  F2FP.SATFINITE.E4M3.F32.PACK_AB_MERGE_C R156, R168, R165, RZ ;  /* 0x000000a5a89c723e */ /* 0x000fe400048070ff */
[----:B------:R-:W-:Y:S01]  /*1c0a0*/  F2FP.SATFINITE.E4M3.F32.PACK_AB_MERGE_C R160, R189, R188, RZ ;  /* 0x000000bcbda0723e */ /* 0x000fe200048070ff */
[----:B---3--:R-:W-:Y:S01]  /*1c0b0*/  FADD.FTZ R11, R212, R11 ;  /* 0x0000000bd40b7221 */ /* 0x008fe20000010000 */
[----:B------:R-:W-:Y:S01]  /*1c0c0*/  F2FP.SATFINITE.E4M3.F32.PACK_AB_MERGE_C R196, R197, R196, RZ ;  /* 0x000000c4c5c4723e */ /* 0x000fe200048070ff */
[----:B----4-:R-:W-:Y:S01]  /*1c0d0*/  FADD.FTZ R10, R214, R10 ;  /* 0x0000000ad60a7221 */ /* 0x010fe20000010000 */
[----:B------:R-:W-:Y:S02]  /*1c0e0*/  F2FP.SATFINITE.E4M3.F32.PACK_AB_MERGE_C R174, R175, R174, RZ ;  /* 0x000000aeafae723e */ /* 0x000fe400048070ff */
[----:B------:R-:W-:-:S02]  /*1c0f0*/  F2FP.SATFINITE.E4M3.F32.PACK_AB_MERGE_C R182, R183, R182, RZ ;  /* 0x000000b6b7b6723e */ /* 0x000fc400048070ff */
[----:B------:R-:W-:Y:S02]  /*1c100*/  F2FP.SATFINITE.E4M3.F32.PACK_AB_MERGE_C R190, R191, R190, RZ ;  /* 0x000000bebfbe723e */ /* 0x000fe400048070ff */
[----:B------:R-:W-:Y:S02]  /*1c110*/  F2FP.SATFINITE.E4M3.F32.PACK_AB_MERGE_C R198, R199, R198, RZ ;  /* 0x000000c6c7c6723e */ /* 0x000fe400048070ff */
[----:B------:R-:W-:Y:S02]  /*1c120*/  F2FP.SATFINITE.E4M3.F32.PACK_AB_MERGE_C R204, R205, R204, RZ ;  /* 0x000000cccdcc723e */ /* 0x000fe400048070ff */
[----:B------:R-:W-:Y:S02]  /*1c130*/  F2FP.SATFINITE.E4M3.F32.PACK_AB_MERGE_C R165, R207, R206, RZ ;  /* 0x000000cecfa5723e */ /* 0x000fe400048070ff */
[----:B------:R-:W-:Y:S02]  /*1c140*/  F2FP.SATFINITE.E4M3.F32.PACK_AB_MERGE_C R167, R215, R214, RZ ;  /* 0x000000d6d7a7723e */ /* 0x000fe400048070ff */
[C---:B------:R-:W-:Y:S01]  /*1c150*/  F2FP.SATFINITE.E4M3.F32.PACK_AB_MERGE_C R168, R159.reuse, R212, RZ ;  /* 0x000000d49fa8723e */ /* 0x040fe200048070ff */
[----:B------:R-:W-:-:S01]  /*1c160*/  FADD.FTZ R11, R159, R11 ;  /* 0x0000000b9f0b7221 */ /* 0x000fc20000010000 */
[----:B------:R-:W-:-:S02]  /*1c170*/  F2FP.SATFINITE.E4M3.F32.PACK_AB_MERGE_C R156, R158, R157, R156 ;  /* 0x0000009d9e9c723e */ /* 0x000fc4000480709c */
[----:B------:R-:W-:Y:S01]  /*1c180*/  F2FP.SATFINITE.E4M3.F32.PACK_AB_MERGE_C R160, R163, R162, R160 ;  /* 0x000000a2a3a0723e */ /* 0x000fe200048070a0 */
[----:B------:R-:W-:Y:S01]  /*1c190*/  FADD.FTZ R10, R215, R10 ;  /* 0x0000000ad70a7221 */ /* 0x000fe20000010000 */
[----:B------:R-:W-:Y:S01]  /*1c1a0*/  F2FP.SATFINITE.E4M3.F32.PACK_AB_MERGE_C R158, R164, R161, R169 ;  /* 0x000000a1a49e723e */ /* 0x000fe200048070a9 */
[----:B------:R-:W-:Y:S01]  /*1c1b0*/  FMUL.FTZ R24, R24, R14 ;  /* 0x0000000e18187220 */ /* 0x000fe20000410000 */
        /* <DEDUP_REMOVED lines=136> */
[----:B------:R-:W-:Y:S06]  /*1ca40*/  @!P0 BRA `(.L_x_3240) ;  /* 0x0000000000048947 */ /* 0x000fec0003800000 */
[----:B------:R-:W-:Y:S01]  /*1ca50*/  BPT.TRAP 0x1 ;  /* 0x000000040000795c */ /* 0x000fe20000300000 */
.L_x_3240:
[----:B-----5:R0:W1:Y:S01]  /*1ca60*/  SYNCS.PHASECHK.TRANS64.TRYWAIT P1, [R5+URZ+0x38850], R6 ;  /* 0x03885006050075a7 */ /* 0x020062000802017f */
[----:B------:R-:W-:Y:S05]  /*1ca70*/  @!P0 BRA `(.L_x_3241) ;  /* 0x0000000000048947 */ /* 0x000fea0003800000 */
[----:B------:R-:W-:Y:S01]  /*1ca80*/  BPT.TRAP 0x1 ;  /* 0x000000040000795c */ /* 0x000fe20000300000 */
.L_x_3241:
[----:B------:R-:W-:Y:S04]  /*1ca90*/  BSSY B0, `(.L_x_3242) ;  /* 0x0000004000007945 */ /* 0x000fe80003800000 */
[----:B-1----:R-:W-:Y:S05]  /*1caa0*/  @P1 BRA `(.L_x_3243) ;  /* 0x0000000000081947 */ /* 0x002fea0003800000 */
[----:B------:R-:W1:Y:S02]  /*1cab0*/  SYNCS.PHASECHK.TRANS64.TRYWAIT P1, [R5+URZ+0x38850], R6 ;  /* 0x03885006050075a7 */ /* 0x000e64000802017f */
[----:B-1----:R-:W-:Y:S05]  /*1cac0*/  @!P1 BRA `(.L_x_3244) ;  /* 0x00000160001c9947 */ /* 0x002fea0003800000 */
.L_x_3243:
[----:B------:R-:W-:Y:S05]  /*1cad0*/  BSYNC B0 ;  /* 0x0000000000007941 */ /* 0x000fea0003800000 */
.L_x_3242:
[----:B------:R-:W2:Y:S01]  /*1cae0*/  S2R R14, SR_TID.X ;  /* 0x00000000000e7919 */ /* 0x000ea20000002100 */
[----:B01----:R-:W-:Y:S01]  /*1caf0*/  LEA R6, R7, UR41, 0xb ;  /* 0x0000002907067c11 */ /* 0x003fe2000f8e58ff */
[----:B------:R-:W-:Y:S01]  /*1cb00*/  IMAD.MOV.U32 R7, RZ, RZ, 0x40000040 ;  /* 0x40000040ff077424 */ /* 0x000fe200078e00ff */
[----:B------:R-:W-:Y:S05]  /*1cb10*/  WARPSYNC.ALL ;  /* 0x0000000000007948 */ /* 0x000fea0003800000 */
[----:B------:R-:W-:Y:S01]  /*1cb20*/  R2UR UR7, R7 ;  /* 0x00000000070772ca */ /* 0x000fe200000e0000 */
[----:B------:R-:W-:Y:S01]  /*1cb30*/  IMAD.MOV.U32 R15, RZ, RZ, 0x40000040 ;  /* 0x40000040ff0f7424 */ /* 0x000fe200078e00ff */
[----:B------:R-:W-:-:S02]  /*1cb40*/  R2UR UR6, R6 ;  /* 0x00000000060672ca */ /* 0x000fc400000e0000 */
[----:B--2---:R-:W-:-:S05]  /*1cb50*/  SHF.R.U32.HI R14, RZ, 0x7, R14 ;  /* 0x00000007ff0e7819 */ /* 0x004fca000001160e */
        /* <DEDUP_REMOVED lines=9> */
[----:B------:R-:W-:Y:S01]  /*1cbf0*/  VIADD R6, R6, 0x6 ;  /* 0x0000000606067836 */ /* 0x000fe20000000000 */
[----:B------:R-:W-:Y:S01]  /*1cc00*/  MOV R15, 0x40000040 ;  /* 0x40000040000f7802 */ /* 0x000fe20000000f00 */
        /* <DEDUP_REMOVED lines=19> */
.L_x_3245:
[----:B------:R-:W2:Y:S01]  /*1cd40*/  LDL R7, [R1+0x34] ;  /* 0x0000340001077983 */ /* 0x000ea20000100800 */
[----:B------:R-:W-:Y:S02]  /*1cd50*/  VIADD R5, R5, 0x38860 ;  /* 0x0003886005057836 */ /* 0x000fe40000000000 */
[----:B------:R-:W-:Y:S02]  /*1cd60*/  IMAD.U32 R6, RZ, RZ, UR37 ;  /* 0x00000025ff067e24 */ /* 0x000fe4000f8e00ff */
[----:B------:R-:W-:Y:S02]  /*1cd70*/  IMAD.MOV.U32 R15, RZ, RZ, R0 ;  /* 0x000000ffff0f7224 */ /* 0x000fe400078e0000 */
[----:B------:R-:W-:Y:S01]  /*1cd80*/  IMAD.MOV.U32 R14, RZ, RZ, R3 ;  /* 0x000000ffff0e7224 */ /* 0x000fe200078e0003 */
[----:B------:R-:W-:-:S04]  /*1cd90*/  PRMT R5, R6, 0x654, R5 ;  /* 0x0000065406057816 */ /* 0x000fc80000000005 */
[----:B------:R0:W-:Y:S01]  /*1cda0*/  SYNCS.ARRIVE.TRANS64.RED.A1T0 RZ, [R5+URZ], RZ ;  /* 0x000000ff05ff79a7 */ /* 0x0001e2000810043f */
[C---:B--2---:R-:W-:Y:S01]  /*1cdb0*/  ISETP.GT.AND P1, PT, R4.reuse, R7, PT ;  /* 0x000000070400720c */ /* 0x044fe20003f24270 */
[----:B------:R-:W-:-:S12]  /*1cdc0*/  VIADD R4, R4, 0xffffffff ;  /* 0xffffffff04047836 */ /* 0x000fd80000000000 */
[----:B0-----:R-:W-:Y:S05]  /*1cdd0*/  @P1 BRA `(.L_x_3246) ;  /* 0xffffffd000101947 */ /* 0x001fea000383ffff */
.L_x_3234:
[----:B------:R-:W2:Y:S02]  /*1cde0*/  LDL R5, [R1+0x3c] ;  /* 0x00003c0001057983 */ /* 0x000ea40000100800 */
[----:B--2---:R-:W-:-:S13]  /*1cdf0*/  ISETP.GE.AND P1, PT, R4, R5, PT ;  /* 0x000000050400720c */ /* 0x004fda0003f26270 */
[----:B------:R-:W-:Y:S05]  /*1ce00*/  @!P1 BRA `(.L_x_3247) ;  /* 0x0000002400689947 */ /* 0x000fea0003800000 */
[----:B------:R-:W-:Y:S02]  /*1ce10*/  IMAD.MOV.U32 R14, RZ, RZ, R0 ;  /* 0x000000ffff0e7224 */ /* 0x000fe400078e0000 */
[----:B------:R-:W-:-:S07]  /*1ce20*/  IMAD.MOV.U32 R20, RZ, RZ, R3 ;  /* 0x000000ffff147224 */ /* 0x000fce00078e0003 */
.L_x_3259:
[----:B------:R-:W-:Y:S01]  /*1ce30*/  IADD3 R222, R222, 0x1, RZ ;  /* 0x00000001dede7810 */ /* 0x000fe20007ffe0ff */
        /* <DEDUP_REMOVED lines=8> */
.L_x_3248:
[----:B------:R-:W-:Y:S01]  /*1cec0*/  IMAD R5, R222, 0x8, R216 ;  /* 0x00000008de057824 */ /* 0x000fe200078e02d8 */
[----:B------:R-:W-:-:S04]  /*1ced0*/  SHF.L.U32 R6, R223, 0x1f, RZ ;  /* 0x0000001fdf067819 */ /* 0x000fc800000006ff */
[----:B------:R0:W1:Y:S01]  /*1cee0*/  SYNCS.PHASECHK.TRANS64.TRYWAIT P1, [R5+URZ+0x38830], R6 ;  /* 0x03883006050075a7 */ /* 0x000062000802017f */
[----:B------:R-:W-:Y:S05]  /*1cef0*/  @!P0 BRA `(.L_x_3249) ;  /* 0x0000000000048947 */ /* 0x000fea0003800000 */
[----:B------:R-:W-:Y:S01]  /*1cf00*/  BPT.TRAP 0x1 ;  /* 0x000000040000795c */ /* 0x000fe20000300000 */
.L_x_3249:
[----:B------:R-:W-:Y:S01]  /*1cf10*/  LEA R152, R7, UR40, 0xb ;  /* 0x0000002807987c11 */ /* 0x000fe2000f8e58ff */
[----:B------:R-:W-:-:S04]  /*1cf20*/  IMAD.MOV.U32 R153, RZ, RZ, 0x40000040 ;  /* 0x40000040ff997424 */ /* 0x000fc800078e00ff */
[C---:B------:R-:W-:Y:S02]  /*1cf30*/  VIADD R154, R152.reuse, 0x2 ;  /* 0x00000002989a7836 */ /* 0x040fe40000000000 */
[----:B------:R-:W-:Y:S01]  /*1cf40*/  VIADD R0, R152, 0x4 ;  /* 0x0000000498007836 */ /* 0x000fe20000000000 */
[----:B-1----:R-:W-:Y:S06]  /*1cf50*/  @P1 BRA `(.L_x_3250) ;  /* 0x0000000000081947 */ /* 0x002fec0003800000 */
[----:B------:R-:W1:Y:S02]  /*1cf60*/  SYNCS.PHASECHK.TRANS64.TRYWAIT P1, [R5+URZ+0x38830], R6 ;  /* 0x03883006050075a7 */ /* 0x000e64000802017f */
[----:B-1----:R-:W-:Y:S05]  /*1cf70*/  @!P1 BRA `(.L_x_3251) ;  /* 0x0000015c00049947 */ /* 0x002fea0003800000 */
.L_x_3250:
[----:B------:R2:W-:Y:S04]  /*1cf80*/  STL [R1+0x1b0], R14 ;  /* 0x0001b00e01007387 */ /* 0x0005e80000100800 */
[----:B--2---:R-:W2:Y:S04]  /*1cf90*/  LDL.64 R14, [R1+0x18] ;  /* 0x00001800010e7983 */ /* 0x004ea80000100a00 */
[----:B------:R3:W-:Y:S04]  /*1cfa0*/  STL.64 [R1+0x1a8], R10 ;  /* 0x0001a80a01007387 */ /* 0x0007e80000100a00 */
[----:B---3--:R-:W3:Y:S01]  /*1cfb0*/  LDL.64 R10, [R1+0x10] ;  /* 0x00001000010a7983 */ /* 0x008ee20000100a00 */
[----:B------:R-:W-:Y:S05]  /*1cfc0*/  WARPSYNC.ALL ;  /* 0x0000000000007948 */ /* 0x000fea0003800000 */
[----:B------:R-:W-:Y:S01]  /*1cfd0*/  R2UR UR10, R154 ;  /* 0x000000009a0a72ca */ /* 0x000fe200000e0000 */
[C---:B------:R-:W-:Y:S01]  /*1cfe0*/  VIADD R156, R152.reuse, 0x6 ;  /* 0x00000006989c7836 */ /* 0x040fe20000000000 */
[----:B------:R-:W-:Y:S01]  /*1cff0*/  MOV R157, 0x40000040 ;  /* 0x40000040009d7802 */ /* 0x000fe20000000f00 */
[----:B------:R-:W-:Y:S01]  /*1d000*/  IMAD.MOV.U32 R154, RZ, RZ, R0 ;  /* 0x000000ffff9a7224 */ /* 0x000fe200078e0000 */
[C---:B------:R-:W-:Y:S01]  /*1d010*/  R2UR UR6, R152.reuse ;  /* 0x00000000980672ca */ /* 0x040fe200000e0000 */
[----:B------:R-:W-:Y:S01]  /*1d020*/  VIADD R158, R152, 0x404 ;  /* 0x00000404989e7836 */ /* 0x000fe20000000000 */
[----:B------:R-:W-:Y:S01]  /*1d030*/  R2UR UR18, R156 ;  /* 0x000000009c1272ca */ /* 0x000fe200000e0000 */
[----:B------:R-:W-:Y:S01]  /*1d040*/  VIADD R156, R152, 0x402 ;  /* 0x00000402989c7836 */ /* 0x000fe20000000000 */
[----:B------:R-:W-:Y:S01]  /*1d050*/  R2UR UR14, R154 ;  /* 0x000000009a0e72ca */ /* 0x000fe200000e0000 */
[----:B------:R-:W-:Y:S01]  /*1d060*/  VIADD R154, R152, 0x400 ;  /* 0x00000400989a7836 */ /* 0x000fe20000000000 */
[----:B------:R-:W-:Y:S01]  /*1d070*/  R2UR UR7, R153 ;  /* 0x00000000990772ca */ /* 0x000fe200000e0000 */
[----:B------:R-:W-:Y:S01]  /*1d080*/  IMAD.MOV.U32 R155, RZ, RZ, 0x40000040 ;  /* 0x40000040ff9b7424 */ /* 0x000fe200078e00ff */
[----:B------:R-:W-:Y:S01]  /*1d090*/  R2UR UR4, R8 ;  /* 0x00000000080472ca */ /* 0x000fe200000e0000 */
[----:B------:R-:W-:Y:S01]  /*1d0a0*/  VIADD R152, R152, 0x406 ;  /* 0x0000040698987836 */ /* 0x000fe20000000000 */
[----:B------:R-:W-:Y:S01]  /*1d0b0*/  R2UR UR5, R9 ;  /* 0x00000000090572ca */ /* 0x000fe200000e0000 */
[----:B------:R-:W-:Y:S01]  /*1d0c0*/  IMAD.MOV.U32 R159, RZ, RZ, 0x40000040 ;  /* 0x40000040ff9f7424 */ /* 0x000fe200078e00ff */
[----:B------:R0:W-:Y:S01]  /*1d0d0*/  STL.64 [R1+0x1a0], R6 ;  /* 0x0001a00601007387 */ /* 0x0001e20000100a00 */
[----:B------:R-:W-:Y:S01]  /*1d0e0*/  IMAD.MOV.U32 R153, RZ, RZ, 0x40000040 ;  /* 0x40000040ff997424 */ /* 0x000fe200078e00ff */
[----:B------:R-:W-:-:S02]  /*1d0f0*/  R2UR UR11, R155 ;  /* 0x000000009b0b72ca */ /* 0x000fc400000e0000 */
[----:B------:R-:W-:Y:S02]  /*1d100*/  R2UR UR15, R155 ;  /* 0x000000009b0f72ca */ /* 0x000fe400000e0000 */
[----:B------:R-:W-:Y:S02]  /*1d110*/  R2UR UR19, R157 ;  /* 0x000000009d1372ca */ /* 0x000fe400000e0000 */
[----:B------:R-:W-:Y:S02]  /*1d120*/  R2UR UR22, R154 ;  /* 0x000000009a1672ca */ /* 0x000fe400000e0000 */
[----:B------:R-:W-:Y:S02]  /*1d130*/  R2UR UR23, R155 ;  /* 0x000000009b1772ca */ /* 0x000fe400000e0000 */
[----:B------:R-:W-:Y:S01]  /*1d140*/  R2UR UR26, R156 ;  /* 0x000000009c1a72ca */ /* 0x000fe200000e0000 */
[----:B01----:R-:W4:Y:S01]  /*1d150*/  LDL.64 R6, [R1+0x8] ;  /* 0x0000080001067983 */ /* 0x003f220000100a00 */
[----:B------:R-:W-:-:S02]  /*1d160*/  R2UR UR27, R157 ;  /* 0x000000009d1b72ca */ /* 0x000fc400000e0000 */
[----:B------:R-:W-:Y:S01]  /*1d170*/  R2UR UR30, R158 ;  /* 0x000000009e1e72ca */ /* 0x000fe200000e0000 */
[----:B------:R0:W-:Y:S01]  /*1d180*/  STL.64 [R1+0x198], R4 ;  /* 0x0001980401007387 */ /* 0x0001e20000100a00 */
[----:B------:R-:W-:Y:S02]  /*1d190*/  R2UR UR31, R159 ;  /* 0x000000009f1f72ca */ /* 0x000fe400000e0000 */
[----:B------:R-:W-:Y:S02]  /*1d1a0*/  R2UR UR34, R152 ;  /* 0x00000000982272ca */ /* 0x000fe400000e0000 */
[----:B------:R-:W-:Y:S02]  /*1d1b0*/  R2UR UR35, R153 ;  /* 0x00000000992372ca */ /* 0x000fe400000e0000 */
[----:B------:R-:W-:Y:S01]  /*1d1c0*/  WARPGROUP.ARRIVE ;  /* 0x00000000000079c5 */ /* 0x000fe20000000000 */
[----:B0-----:R-:W4:Y:S05]  /*1d1d0*/  LDL.64 R4, [R1] ;  /* 0x0000000001047983 */ /* 0x001f2a0000100a00 */
[----:B------:R-:W-:Y:S03]  /*1d1e0*/  QGMMA.64x128x32.F32.E4M3.E4M3 R152, gdesc[UR4], RZ, !UPT, gsb0 ;  /* 0x01e00000049879f3 */ /* 0x000fe6000c0008ff */
[----:B------:R-:W-:-:S02]  /*1d1f0*/  WARPGROUP.DEPBAR.LE gsb0, 0x0 ;  /* 0x00008000000079c5 */ /* 0x000fc40000010000 */
[----:B------:R-:W-:Y:S01]  /*1d200*/  WARPGROUP.ARRIVE ;  /* 0x00000000000079c5 */ /* 0x000fe20000000000 */
[----:B--2---:R-:W-:Y:S02]  /*1d210*/  R2UR UR8, R14 ;  /* 0x000000000e0872ca */ /* 0x004fe400000e0000 */
[----:B------:R-:W-:Y:S01]  /*1d220*/  R2UR UR9, R15 ;  /* 0x000000000f0972ca */ /* 0x000fe200000e0000 */
[----:B------:R0:W5:-:S12]  /*1d230*/  LDL.LU R14, [R1+0x1b0] ;  /* 0x0001b000010e7983 */ /* 0x0001580000300800 */
[----:B------:R-:W-:Y:S01]  /*1d240*/  QGMMA.64x128x32.F32.E4M3.E4M3 R152, gdesc[UR8], R152, gsb0 ;  /* 0x01e00000089879f3 */ /* 0x000fe20008000898 */
[----:B---3--:R-:W-:Y:S02]  /*1d250*/  R2UR UR12, R10 ;  /* 0x000000000a0c72ca */ /* 0x008fe400000e0000 */
        /* <DEDUP_REMOVED lines=10> */
[----:B------:R-:W-:Y:S02]  /*1d300*/  R2UR UR21, R5 ;  /* 0x00000000051572ca */ /* 0x000fe400000e0000 */
[----:B------:R-:W-:Y:S01]  /*1d310*/  R2UR UR25, R229 ;  /* 0x00000000e51972ca */ /* 0x000fe200000e0000 */
[----:B------:R0:W5:Y:S01]  /*1d320*/  LDL.LU.64 R4, [R1+0x198] ;  /* 0x0001980001047983 */ /* 0x0001620000300a00 */
[----:B------:R-:W-:-:S02]  /*1d330*/  WARPGROUP.DEPBAR.LE gsb0, 0x0 ;  /* 0x00008000000079c5 */ /* 0x000fc40000010000 */
        /* <DEDUP_REMOVED lines=25> */
.L_x_3252:
        /* <DEDUP_REMOVED lines=36> */
[----:B------:R-:W-:Y:S01]  /*1d710*/  FADD.FTZ R0, -R3, R20 ;  /* 0x0000001403007221 */ /* 0x000fe20000010100 */
[----:B------:R-:W-:-:S03]  /*1d720*/  FFMA.FTZ R15, R2, R3, -8 ;  /* 0xc1000000020f7423 */ /* 0x000fc60000010003 */
[C---:B------:R-:W-:Y:S01]  /*1d730*/  FMUL.FTZ R0, R2.reuse, R0 ;  /* 0x0000000002007220 */ /* 0x040fe20000410000 */
[----:B------:R-:W-:-:S01]  /*1d740*/  FFMA.FTZ R152, R2, R152, -R15 ;  /* 0x0000009802987223 */ /* 0x000fc2000001080f */
[C-C-:B------:R-:W-:Y:S01]  /*1d750*/  FFMA.FTZ R153, R2.reuse, R153, -R15.reuse ;  /* 0x0000009902997223 */ /* 0x140fe2000001080f */
[----:B------:R-:W-:-:S01]  /*1d760*/  FFMA.FTZ R156, R2, R156, -R15 ;  /* 0x0000009c029c7223 */ /* 0x000fc2000001080f */
        /* <DEDUP_REMOVED lines=9> */
[----:B-1---5:R-:W-:Y:S01]  /*1d800*/  FMNMX.FTZ R0, R154, R14, !PT ;  /* 0x0000000e9a007209 */ /* 0x022fe20007810000 */
[C-C-:B------:R-:W-:Y:S01]  /*1d810*/  FFMA.FTZ R172, R2.reuse, R172, -R15.reuse ;  /* 0x000000ac02ac7223 */ /* 0x140fe2000001080f */
[----:B------:R-:W-:-:S01]  /*1d820*/  FFMA.FTZ R173, R2, R173, -R15 ;  /* 0x000000ad02ad7223 */ /* 0x000fc2000001080f */
[C-C-:B------:R-:W-:Y:S01]  /*1d830*/  FFMA.FTZ R176, R2.reuse, R176, -R15.reuse ;  /* 0x000000b002b07223 */ /* 0x140fe2000001080f */
[----:B------:R-:W-:Y:S01]  /*1d840*/  FMNMX.FTZ R0, R155, R0, !PT ;  /* 0x000000009b007209 */ /* 0x000fe20007810000 */
[C-C-:B------:R-:W-:Y:S01]  /*1d850*/  FFMA.FTZ R177, R2.reuse, R177, -R15.reuse ;  /* 0x000000b102b17223 */ /* 0x140fe2000001080f */
[----:B------:R-:W-:-:S01]  /*1d860*/  FFMA.FTZ R180, R2, R180, -R15 ;  /* 0x000000b402b47223 */ /* 0x000fc2000001080f */
[----:B------:R-:W1:Y:S01]  /*1d870*/  MUFU.EX2 R153, R153 ;  /* 0x0000009900997308 */ /* 0x000e620000000800 */
[----:B------:R-:W-:Y:S01]  /*1d880*/  FMNMX.FTZ R0, R158, R0, !PT ;  /* 0x000000009e007209 */ /* 0x000fe20007810000 */
[C-C-:B------:R-:W-:Y:S01]  /*1d890*/  FFMA.FTZ R181, R2.reuse, R181, -R15.reuse ;  /* 0x000000b502b57223 */ /* 0x140fe2000001080f */
[----:B------:R-:W-:-:S01]  /*1d8a0*/  FFMA.FTZ R184, R2, R184, -R15 ;  /* 0x000000b802b87223 */ /* 0x000fc2000001080f */
[C-C-:B------:R-:W-:Y:S01]  /*1d8b0*/  FFMA.FTZ R185, R2.reuse, R185, -R15.reuse ;  /* 0x000000b902b97223 */ /* 0x140fe2000001080f */
[----:B------:R-:W-:Y:S01]  /*1d8c0*/  FMNMX.FTZ R0, R159, R0, !PT ;  /* 0x000000009f007209 */ /* 0x000fe20007810000 */
[C-C-:B------:R-:W-:Y:S01]  /*1d8d0*/  FFMA.FTZ R188, R2.reuse, R188, -R15.reuse ;  /* 0x000000bc02bc7223 */ /* 0x140fe2000001080f */
[----:B------:R-:W-:-:S01]  /*1d8e0*/  FFMA.FTZ R189, R2, R189, -R15 ;  /* 0x000000bd02bd7223 */ /* 0x000fc2000001080f */
[----:B------:R-:W3:Y:S01]  /*1d8f0*/  MUFU.EX2 R156, R156 ;  /* 0x0000009c009c7308 */ /* 0x000ee20000000800 */
[----:B------:R-:W-:Y:S01]  /*1d900*/  FMNMX.FTZ R0, R162, R0, !PT ;  /* 0x00000000a2007209 */ /* 0x000fe20007810000 */
[----:B--2---:R-:W-:Y:S01]  /*1d910*/  FFMA.FTZ R11, R20, R11, R152 ;  /* 0x0000000b140b7223 */ /* 0x004fe20000010098 */
[----:B------:R-:W-:-:S01]  /*1d920*/  FFMA.FTZ R192, R2, R192, -R15 ;  /* 0x000000c002c07223 */ /* 0x000fc2000001080f */
[C-C-:B------:R-:W-:Y:S01]  /*1d930*/  FFMA.FTZ R193, R2.reuse, R193, -R15.reuse ;  /* 0x000000c102c17223 */ /* 0x140fe2000001080f */
[----:B------:R-:W-:Y:S01]  /*1d940*/  FMNMX.FTZ R0, R163, R0, !PT ;  /* 0x00000000a3007209 */ /* 0x000fe20007810000 */
[C-C-:B------:R-:W-:Y:S01]  /*1d950*/  FFMA.FTZ R196, R2.reuse, R196, -R15.reuse ;  /* 0x000000c402c47223 */ /* 0x140fe2000001080f */
[----:B------:R-:W-:-:S01]  /*1d960*/  FFMA.FTZ R197, R2, R197, -R15 ;  /* 0x000000c502c57223 */ /* 0x000fc2000001080f */
[----:B------:R-:W2:Y:S01]  /*1d970*/  MUFU.EX2 R157, R157 ;  /* 0x0000009d009d7308 */ /* 0x000ea20000000800 */
[----:B------:R-:W-:Y:S01]  /*1d980*/  FMNMX.FTZ R0, R166, R0, !PT ;  /* 0x00000000a6007209 */ /* 0x000fe20007810000 */
[----:B-1----:R-:W-:Y:S01]  /*1d990*/  FADD.FTZ R11, R153, R11 ;  /* 0x0000000b990b7221 */ /* 0x002fe20000010000 */
[----:B------:R-:W-:-:S01]  /*1d9a0*/  FFMA.FTZ R200, R2, R200, -R15 ;  /* 0x000000c802c87223 */ /* 0x000fc2000001080f */
[C-C-:B------:R-:W-:Y:S01]  /*1d9b0*/  FFMA.FTZ R201, R2.reuse, R201, -R15.reuse ;  /* 0x000000c902c97223 */ /* 0x140fe2000001080f */
[----:B------:R-:W-:Y:S01]  /*1d9c0*/  FMNMX.FTZ R0, R167, R0, !PT ;  /* 0x00000000a7007209 */ /* 0x000fe20007810000 */
[C-C-:B------:R-:W-:Y:S01]  /*1d9d0*/  FFMA.FTZ R204, R2.reuse, R204, -R15.reuse ;  /* 0x000000cc02cc7223 */ /* 0x140fe2000001080f */
[----:B------:R-:W-:-:S01]  /*1d9e0*/  FFMA.FTZ R205, R2, R205, -R15 ;  /* 0x000000cd02cd7223 */ /* 0x000fc2000001080f */
[----:B------:R-:W-:Y:S01]  /*1d9f0*/  FFMA.FTZ R208, R2, R208, -R15 ;  /* 0x000000d002d07223 */ /* 0x000fe2000001080f */
[----:B------:R-:W-:Y:S01]  /*1da00*/  FMNMX.FTZ R0, R170, R0, !PT ;  /* 0x00000000aa007209 */ /* 0x000fe20007810000 */
[----:B---3--:R-:W-:Y:S01]  /*1da10*/  FADD.FTZ R11, R156, R11 ;  /* 0x0000000b9c0b7221 */ /* 0x008fe20000010000 */
[----:B------:R-:W-:-:S01]  /*1da20*/  FFMA.FTZ R209, R2, R209, -R15 ;  /* 0x000000d102d17223 */ /* 0x000fc2000001080f */
[C-C-:B------:R-:W-:Y:S01]  /*1da30*/  FFMA.FTZ R212, R2.reuse, R212, -R15.reuse ;  /* 0x000000d402d47223 */ /* 0x140fe2000001080f */
[----:B------:R-:W-:Y:S01]  /*1da40*/  FMNMX.FTZ R0, R171, R0, !PT ;  /* 0x00000000ab007209 */ /* 0x000fe20007810000 */
[----:B------:R-:W-:Y:S01]  /*1da50*/  FFMA.FTZ R15, R2, R213, -R15 ;  /* 0x000000d5020f7223 */ /* 0x000fe2000001080f */
[----:B------:R-:W-:Y:S01]  /*1da60*/  MUFU.EX2 R161, R161 ;  /* 0x000000a100a17308 */ /* 0x000fe20000000800 */
[----:B------:R-:W-:Y:S01]  /*1da70*/  FMUL.FTZ R24, R24, R20 ;  /* 0x0000001418187220 */ /* 0x000fe20000410000 */
[----:B------:R-:W-:Y:S01]  /*1da80*/  FMNMX.FTZ R0, R174, R0, !PT ;  /* 0x00000000ae007209 */ /* 0x000fe20007810000 */
[----:B--2---:R-:W-:-:S01]  /*1da90*/  FADD.FTZ R11, R157, R11 ;  /* 0x0000000b9d0b7221 */ /* 0x004fc20000010000 */
[----:B------:R-:W-:Y:S01]  /*1daa0*/  F2FP.SATFINITE.E4M3.F32.PACK_AB_MERGE_C R156, R157, R156, RZ ;  /* 0x0000009c9d9c723e */ /* 0x000fe200048070ff */
[----:B------:R-:W-:Y:S01]  /*1dab0*/  FMUL.FTZ R25, R25, R20 ;  /* 0x0000001419197220 */ /* 0x000fe20000410000 */
[----:B------:R-:W-:Y:S01]  /*1dac0*/  FMNMX.FTZ R0, R175, R0, !PT ;  /* 0x00000000af007209 */ /* 0x000fe20007810000 */
[----:B------:R-:W-:Y:S01]  /*1dad0*/  FMUL.FTZ R28, R28, R20 ;  /* 0x000000141c1c7220 */ /* 0x000fe20000410000 */
[----:B------:R-:W-:Y:S01]  /*1dae0*/  F2FP.SATFINITE.E4M3.F32.PACK_AB_MERGE_C R152, R153, R152, R156 ;  /* 0x000000989998723e */ /* 0x000fe2000480709c */
[----:B------:R-:W1:Y:S01]  /*1daf0*/  MUFU.EX2 R213, R160 ;  /* 0x000000a000d57308 */ /* 0x000e620000000800 */
[----:B------:R-:W-:Y:S01]  /*1db00*/  FMNMX.FTZ R0, R178, R0, !PT ;  /* 0x00000000b2007209 */ /* 0x000fe20007810000 */
[-C--:B------:R-:W-:Y:S01]  /*1db10*/  FMUL.FTZ R29, R29, R20.reuse ;  /* 0x000000141d1d7220 */ /* 0x080fe20000410000 */
[-C--:B------:R-:W-:Y:S01]  /*1db20*/  FMUL.FTZ R32, R32, R20.reuse ;  /* 0x0000001420207220 */ /* 0x080fe20000410000 */
[----:B------:R-:W-:Y:S01]  /*1db30*/  FMUL.FTZ R33, R33, R20 ;  /* 0x0000001421217220 */ /* 0x000fe20000410000 */
[----:B------:R-:W-:Y:S01]  /*1db40*/  FMNMX.FTZ R0, R179, R0, !PT ;  /* 0x00000000b3007209 */ /* 0x000fe20007810000 */
[-C--:B------:R-:W-:Y:S01]  /*1db50*/  FMUL.FTZ R36, R36, R20.reuse ;  /* 0x0000001424247220 */ /* 0x080fe20000410000 */
[----:B------:R-:W-:Y:S01]  /*1db60*/  FMUL.FTZ R37, R37, R20 ;  /* 0x0000001425257220 */ /* 0x000fe20000410000 */
[----:B------:R-:W2:Y:S01]  /*1db70*/  MUFU.EX2 R164, R164 ;  /* 0x000000a400a47308 */ /* 0x000ea20000000800 */
[----:B------:R-:W-:Y:S01]  /*1db80*/  FMNMX.FTZ R0, R182, R0, !PT ;  /* 0x00000000b6007209 */ /* 0x000fe20007810000 */
[-C--:B------:R-:W-:Y:S01]  /*1db90*/  FMUL.FTZ R40, R40, R20.reuse ;  /* 0x0000001428287220 */ /* 0x080fe20000410000 */
[-C--:B------:R-:W-:Y:S01]  /*1dba0*/  FMUL.FTZ R41, R41, R20.reuse ;  /* 0x0000001429297220 */ /* 0x080fe20000410000 */
[----:B------:R-:W-:Y:S01]  /*1dbb0*/  FMUL.FTZ R44, R44, R20 ;  /* 0x000000142c2c7220 */ /* 0x000fe20000410000 */
[----:B------:R-:W-:Y:S01]  /*1dbc0*/  FMNMX.FTZ R0, R183, R0, !PT ;  /* 0x00000000b7007209 */ /* 0x000fe20007810000 */
[-C--:B------:R-:W-:Y:S01]  /*1dbd0*/  FMUL.FTZ R45, R45, R20.reuse ;  /* 0x000000142d2d7220 */ /* 0x080fe20000410000 */
[----:B------:R-:W-:Y:S01]  /*1dbe0*/  FMUL.FTZ R48, R48, R20 ;  /* 0x0000001430307220 */ /* 0x000fe20000410000 */
[----:B------:R-:W3:Y:S01]  /*1dbf0*/  MUFU.EX2 R165, R165 ;  /* 0x000000a500a57308 */ /* 0x000ee20000000800 */
[----:B------:R-:W-:Y:S01]  /*1dc00*/  FMNMX.FTZ R0, R186, R0, !PT ;  /* 0x00000000ba007209 */ /* 0x000fe20007810000 */
[----:B-1----:R-:W-:Y:S01]  /*1dc10*/  FADD.FTZ R11, R213, R11 ;  /* 0x0000000bd50b7221 */ /* 0x002fe20000010000 */
[-C--:B------:R-:W-:Y:S01]  /*1dc20*/  FMUL.FTZ R49, R49, R20.reuse ;  /* 0x0000001431317220 */ /* 0x080fe20000410000 */
[----:B------:R-:W-:Y:S01]  /*1dc30*/  FMUL.FTZ R52, R52, R20 ;  /* 0x0000001434347220 */ /* 0x000fe20000410000 */
[----:B------:R-:W-:Y:S01]  /*1dc40*/  FMNMX.FTZ R0, R187, R0, !PT ;  /* 0x00000000bb007209 */ /* 0x000fe20007810000 */
[----:B------:R-:W-:Y:S01]  /*1dc50*/  FADD.FTZ R11, R161, R11 ;  /* 0x0000000ba10b7221 */ /* 0x000fe20000010000 */
[----:B------:R-:W-:Y:S01]  /*1dc60*/  FMUL.FTZ R53, R53, R20 ;  /* 0x0000001435357220 */ /* 0x000fe20000410000 */
[----:B------:R-:W1:Y:S01]  /*1dc70*/  MUFU.EX2 R168, R168 ;  /* 0x000000a800a87308 */ /* 0x000e620000000800 */
[----:B------:R-:W-:Y:S01]  /*1dc80*/  FMNMX.FTZ R0, R190, R0, !PT ;  /* 0x00000000be007209 */ /* 0x000fe20007810000 */
[----:B--2---:R-:W-:Y:S01]  /*1dc90*/  FADD.FTZ R11, R164, R11 ;  /* 0x0000000ba40b7221 */ /* 0x004fe20000010000 */
[-C--:B------:R-:W-:Y:S01]  /*1dca0*/  FMUL.FTZ R56, R56, R20.reuse ;  /* 0x0000001438387220 */ /* 0x080fe20000410000 */
[----:B------:R-:W-:Y:S01]  /*1dcb0*/  FMUL.FTZ R57, R57, R20 ;  /* 0x0000001439397220 */ /* 0x000fe20000410000 */
[----:B------:R-:W-:Y:S01]  /*1dcc0*/  FMNMX.FTZ R0, R191, R0, !PT ;  /* 0x00000000bf007209 */ /* 0x000fe20007810000 */
[-C--:B------:R-:W-:Y:S01]  /*1dcd0*/  FMUL.FTZ R60, R60, R20.reuse ;  /* 0x000000143c3c7220 */ /* 0x080fe20000410000 */
[----:B------:R-:W-:Y:S01]  /*1dce0*/  FMUL.FTZ R61, R61, R20 ;  /* 0x000000143d3d7220 */ /* 0x000fe20000410000 */
[----:B------:R-:W2:Y:S01]  /*1dcf0*/  MUFU.EX2 R169, R169 ;  /* 0x000000a900a97308 */ /* 0x000ea20000000800 */
[----:B------:R-:W-:Y:S01]  /*1dd00*/  FMNMX.FTZ R0, R194, R0, !PT ;  /* 0x00000000c2007209 */ /* 0x000fe20007810000 */
[----:B---3--:R-:W-:Y:S01]  /*1dd10*/  FADD.FTZ R11, R165, R11 ;  /* 0x0000000ba50b7221 */ /* 0x008fe20000010000 */
        /* <DEDUP_REMOVED lines=11> */
[-C--:B------:R-:W-:Y:S01]  /*1ddd0*/  FMUL.FTZ R76, R76, R20.reuse ;  /* 0x000000144c4c7220 */ /* 0x080fe20000410000 */
        /* <DEDUP_REMOVED lines=19> */
[C---:B-1----:R-:W-:Y:S01]  /*1df10*/  FADD.FTZ R11, R173.reuse, R11 ;  /* 0x0000000bad0b7221 */ /* 0x042fe20000010000 */
[----:B------:R-:W-:Y:S01]  /*1df20*/  F2FP.SATFINITE.E4M3.F32.PACK_AB_MERGE_C R172, R173, R172, RZ ;  /* 0x000000acadac723e */ /* 0x000fe200048070ff */
        /* <DEDUP_REMOVED lines=13> */
[----:B---3--:R-:W-:-:S01]  /*1e000*/  FADD.FTZ R11, R177, R11 ;  /* 0x0000000bb10b7221 */ /* 0x008fc20000010000 */
[----:B------:R-:W3:Y:S01]  /*1e010*/  SHFL.BFLY PT, R0, R153, 0x2, 0x1f ;  /* 0x0c401f0099007f89 */ /* 0x000ee200000e0000 */
        /* <DEDUP_REMOVED lines=22> */
[----:B----4-:R-:W-:-:S01]  /*1e180*/  FADD.FTZ R11, R184, R11 ;  /* 0x0000000bb80b7221 */ /* 0x010fc20000010000 */
[----:B---3--:R-:W-:Y:S01]  /*1e190*/  FMNMX.FTZ R0, R153, R0, !PT ;  /* 0x0000000099007209 */ /* 0x008fe20007810000 */
[-C--:B------:R-:W-:Y:S01]  /*1e1a0*/  FMUL.FTZ R141, R141, R20.reuse ;  /* 0x000000148d8d7220 */ /* 0x080fe20000410000 */
[-C--:B------:R-:W-:Y:S01]  /*1e1b0*/  FMUL.FTZ R144, R144, R20.reuse ;  /* 0x0000001490907220 */ /* 0x080fe20000410000 */
[-C--:B------:R-:W-:Y:S01]  /*1e1c0*/  FMUL.FTZ R145, R145, R20.reuse ;  /* 0x0000001491917220 */ /* 0x080fe20000410000 */
[----:B------:R-:W-:Y:S01]  /*1e1d0*/  FMUL.FTZ R148, R148, R20 ;  /* 0x0000001494947220 */ /* 0x000fe20000410000 */
[----:B------:R-:W3:Y:S01]  /*1e1e0*/  SHFL.BFLY PT, R153, R0, 0x1, 0x1f ;  /* 0x0c201f0000997f89 */ /* 0x000ee200000e0000 */
[----:B------:R-:W4:Y:S01]  /*1e1f0*/  MUFU.EX2 R189, R189 ;  /* 0x000000bd00bd7308 */ /* 0x000f220000000800 */
[----:B-1----:R-:W-:-:S01]  /*1e200*/  FADD.FTZ R11, R185, R11 ;  /* 0x0000000bb90b7221 */ /* 0x002fc20000010000 */
[----:B------:R-:W-:-:S06]  /*1e210*/  FMUL.FTZ R149, R149, R20 ;  /* 0x0000001495957220 */ /* 0x000fcc0000410000 */
[----:B------:R-:W1:Y:S01]  /*1e220*/  MUFU.EX2 R192, R192 ;  /* 0x000000c000c07308 */ /* 0x000e620000000800 */
[----:B--2---:R-:W-:-:S07]  /*1e230*/  FADD.FTZ R11, R188, R11 ;  /* 0x0000000bbc0b7221 */ /* 0x004fce0000010000 */
[----:B------:R-:W2:Y:S01]  /*1e240*/  MUFU.EX2 R193, R193 ;  /* 0x000000c100c17308 */ /* 0x000ea20000000800 */
[----:B----4-:R-:W-:-:S01]  /*1e250*/  FADD.FTZ R11, R189, R11 ;  /* 0x0000000bbd0b7221 */ /* 0x010fc20000010000 */
[----:B------:R-:W-:Y:S02]  /*1e260*/  F2FP.SATFINITE.E4M3.F32.PACK_AB_MERGE_C R188, R189, R188, RZ ;  /* 0x000000bcbdbc723e */ /* 0x000fe400048070ff */
[----:B---3--:R-:W-:-:S04]  /*1e270*/  FMNMX.FTZ R0, R0, R153, !PT ;  /* 0x0000009900007209 */ /* 0x008fc80007810000 */
[----:B------:R-:W3:Y:S01]  /*1e280*/  MUFU.EX2 R196, R196 ;  /* 0x000000c400c47308 */ /* 0x000ee20000000800 */
[----:B-1----:R-:W-:-:S01]  /*1e290*/  FADD.FTZ R11, R192, R11 ;  /* 0x0000000bc00b7221 */ /* 0x002fc20000010000 */
[----:B------:R-:W-:Y:S01]  /*1e2a0*/  FADD.FTZ R14, -R0, R14 ;  /* 0x0000000e000e7221 */ /* 0x000fe20000010100 */
[----:B------:R-:W-:-:S03]  /*1e2b0*/  FFMA.FTZ R157, R2, R0, -8 ;  /* 0xc1000000029d7423 */ /* 0x000fc60000010000 */
[C---:B------:R-:W-:Y:S01]  /*1e2c0*/  FMUL.FTZ R14, R2.reuse, R14 ;  /* 0x0000000e020e7220 */ /* 0x040fe20000410000 */
        /* <DEDUP_REMOVED lines=8> */
[----:B------:R-:W-:Y:S01]  /*1e350*/  FFMA.FTZ R174, R2, R175, -R157 ;  /* 0x000000af02ae7223 */ /* 0x000fe2000001089d */
[----:B------:R-:W-:-:S02]  /*1e360*/  IMAD.U32 R171, RZ, RZ, UR37 ;  /* 0x00000025ffab7e24 */ /* 0x000fc4000f8e00ff */
[C-C-:B------:R-:W-:Y:S01]  /*1e370*/  FFMA.FTZ R175, R2.reuse, R187, -R157.reuse ;  /* 0x000000bb02af7223 */ /* 0x140fe2000001089d */
[----:B------:R-:W-:-:S01]  /*1e380*/  FFMA.FTZ R190, R2, R190, -R157 ;  /* 0x000000be02be7223 */ /* 0x000fc2000001089d */
[----:B------:R-:W4:Y:S01]  /*1e390*/  MUFU.EX2 R14, R14 ;  /* 0x0000000e000e7308 */ /* 0x000f220000000800 */
[----:B-1----:R-:W-:-:S01]  /*1e3a0*/  FFMA.FTZ R15, R2, R162, -R157 ;  /* 0x000000a2020f7223 */ /* 0x002fc2000001089d */
        /* <DEDUP_REMOVED lines=15> */
[----:B--2---:R-:W-:-:S01]  /*1e4a0*/  FADD.FTZ R11, R193, R11 ;  /* 0x0000000bc10b7221 */ /* 0x004fc20000010000 */
[C-C-:B------:R-:W-:Y:S01]  /*1e4b0*/  FFMA.FTZ R210, R2.reuse, R210, -R157.reuse ;  /* 0x000000d202d27223 */ /* 0x140fe2000001089d */
[----:B------:R-:W-:-:S01]  /*1e4c0*/  FFMA.FTZ R211, R2, R211, -R157 ;  /* 0x000000d302d37223 */ /* 0x000fc2000001089d */
[----:B------:R-:W-:Y:S01]  /*1e4d0*/  FFMA.FTZ R214, R2, R214, -R157 ;  /* 0x000000d602d67223 */ /* 0x000fe2000001089d */
[----:B---3--:R-:W-:-:S01]  /*1e4e0*/  FADD.FTZ R11, R196, R11 ;  /* 0x0000000bc40b7221 */ /* 0x008fc20000010000 */
[-C--:B----4-:R-:W-:Y:S01]  /*1e4f0*/  FMUL.FTZ R26, R26, R14.reuse ;  /* 0x0000000e1a1a7220 */ /* 0x090fe20000410000 */
[----:B------:R-:W-:Y:S01]  /*1e500*/  FMUL.FTZ R27, R27, R14 ;  /* 0x0000000e1b1b7220 */ /* 0x000fe20000410000 */
[----:B------:R-:W2:Y:S01]  /*1e510*/  MUFU.EX2 R156, R156 ;  /* 0x0000009c009c7308 */ /* 0x000ea20000000800 */
[----:B-1----:R-:W-:-:S01]  /*1e520*/  FFMA.FTZ R10, R14, R10, R153 ;  /* 0x0000000a0e0a7223 */ /* 0x002fc20000010099 */
        /* <DEDUP_REMOVED lines=22> */
[----:B------:R-:W-:Y:S01]  /*1e690*/  MUFU.EX2 R162, R162 ;  /* 0x000000a200a27308 */ /* 0x000fe20000000800 */
[C---:B-1----:R-:W-:Y:S01]  /*1e6a0*/  F2FP.SATFINITE.E4M3.F32.PACK_AB_MERGE_C R156, R155.reuse, R156, RZ ;  /* 0x0000009c9b9c723e */ /* 0x042fe200048070ff */
[----:B------:R-:W-:Y:S01]  /*1e6b0*/  FADD.FTZ R10, R155, R10 ;  /* 0x0000000a9b0a7221 */ /* 0x000fe20000010000 */
[-C--:B------:R-:W-:Y:S01]  /*1e6c0*/  FMUL.FTZ R66, R66, R14.reuse ;  /* 0x0000000e42427220 */ /* 0x080fe20000410000 */
[----:B------:R-:W-:Y:S01]  /*1e6d0*/  FMUL.FTZ R67, R67, R14 ;  /* 0x0000000e43437220 */ /* 0x000fe20000410000 */
[----:B------:R-:W-:Y:S01]  /*1e6e0*/  F2FP.SATFINITE.E4M3.F32.PACK_AB_MERGE_C R153, R154, R153, R156 ;  /* 0x000000999a99723e */ /* 0x000fe2000480709c */
[C-C-:B------:R-:W-:Y:S01]  /*1e6f0*/  FFMA.FTZ R156, R2.reuse, R163, -R157.reuse ;  /* 0x000000a3029c7223 */ /* 0x140fe2000001089d */
[----:B------:R-:W-:-:S01]  /*1e700*/  FFMA.FTZ R163, R2, R178, -R157 ;  /* 0x000000b202a37223 */ /* 0x000fc2000001089d */
[----:B------:R-:W1:Y:S01]  /*1e710*/  MUFU.EX2 R166, R166 ;  /* 0x000000a600a67308 */ /* 0x000e620000000800 */
[----:B0-----:R-:W-:-:S01]  /*1e720*/  FADD.FTZ R10, R15, R10 ;  /* 0x0000000a0f0a7221 */ /* 0x001fc20000010000 */
[----:B------:R-:W-:Y:S01]  /*1e730*/  FFMA.FTZ R178, R2, R182, -R157 ;  /* 0x000000b602b27223 */ /* 0x000fe2000001089d */
[----:B------:R-:W-:-:S02]  /*1e740*/  VIADD R154, R5, 0x38840 ;  /* 0x00038840059a7836 */ /* 0x000fc40000000000 */
[-C--:B------:R-:W-:Y:S01]  /*1e750*/  FMUL.FTZ R70, R70, R14.reuse ;  /* 0x0000000e46467220 */ /* 0x080fe20000410000 */
[-C--:B------:R-:W-:Y:S01]  /*1e760*/  FMUL.FTZ R71, R71, R14.reuse ;  /* 0x0000000e47477220 */ /* 0x080fe20000410000 */
[-C--:B------:R-:W-:Y:S01]  /*1e770*/  FMUL.FTZ R74, R74, R14.reuse ;  /* 0x0000000e4a4a7220 */ /* 0x080fe20000410000 */
[----:B------:R-:W-:Y:S01]  /*1e780*/  FMUL.FTZ R75, R75, R14 ;  /* 0x0000000e4b4b7220 */ /* 0x000fe20000410000 */
[----:B------:R-:W0:Y:S01]  /*1e790*/  MUFU.EX2 R156, R156 ;  /* 0x0000009c009c7308 */ /* 0x000e220000000800 */
[----:B------:R-:W-:Y:S01]  /*1e7a0*/  PRMT R154, R171, 0x654, R154 ;  /* 0x00000654ab9a7816 */ /* 0x000fe2000000009a */
[C-C-:B------:R-:W-:Y:S01]  /*1e7b0*/  FFMA.FTZ R171, R2.reuse, R186, -R157.reuse ;  /* 0x000000ba02ab7223 */ /* 0x140fe2000001089d */
[----:B------:R-:W-:-:S01]  /*1e7c0*/  FFMA.FTZ R157, R2, R215, -R157 ;  /* 0x000000d7029d7223 */ /* 0x000fc2000001089d */
[-C--:B------:R-:W-:Y:S01]  /*1e7d0*/  FMUL.FTZ R78, R78, R14.reuse ;  /* 0x0000000e4e4e7220 */ /* 0x080fe20000410000 */
[----:B------:R2:W-:Y:S01]  /*1e7e0*/  SYNCS.ARRIVE.TRANS64.RED.A1T0 RZ, [R154+URZ], RZ ;  /* 0x000000ff9aff79a7 */ /* 0x0005e2000810043f */
[-C--:B------:R-:W-:Y:S01]  /*1e7f0*/  FMUL.FTZ R79, R79, R14.reuse ;  /* 0x0000000e4f4f7220 */ /* 0x080fe20000410000 */
[----:B------:R-:W-:Y:S01]  /*1e800*/  FMUL.FTZ R82, R82, R14 ;  /* 0x0000000e52527220 */ /* 0x000fe20000410000 */
[----:B------:R-:W3:Y:S01]  /*1e810*/  MUFU.EX2 R159, R159 ;  /* 0x0000009f009f7308 */ /* 0x000ee20000000800 */
[----:B-1----:R-:W-:Y:S01]  /*1e820*/  F2FP.SATFINITE.E4M3.F32.PACK_AB_MERGE_C R155, R166, R162, RZ ;  /* 0x000000a2a69b723e */ /* 0x002fe200048070ff */
[-C--:B------:R-:W-:Y:S01]  /*1e830*/  FMUL.FTZ R83, R83, R14.reuse ;  /* 0x0000000e53537220 */ /* 0x080fe20000410000 */
[-C--:B------:R-:W-:Y:S01]  /*1e840*/  FMUL.FTZ R86, R86, R14.reuse ;  /* 0x0000000e56567220 */ /* 0x080fe20000410000 */
[----:B------:R-:W-:Y:S01]  /*1e850*/  FMUL.FTZ R87, R87, R14 ;  /* 0x0000000e57577220 */ /* 0x000fe20000410000 */
[----:B--2---:R-:W-:Y:S01]  /*1e860*/  F2FP.SATFINITE.E4M3.F32.PACK_AB_MERGE_C R154, R165, R164, RZ ;  /* 0x000000a4a59a723e */ /* 0x004fe200048070ff */
[-C--:B------:R-:W-:Y:S01]  /*1e870*/  FMUL.FTZ R90, R90, R14.reuse ;  /* 0x0000000e5a5a7220 */ /* 0x080fe20000410000 */
[----:B------:R-:W-:Y:S01]  /*1e880*/  FMUL.FTZ R91, R91, R14 ;  /* 0x0000000e5b5b7220 */ /* 0x000fe20000410000 */
[----:B------:R-:W1:Y:S01]  /*1e890*/  MUFU.EX2 R160, R160 ;  /* 0x000000a000a07308 */ /* 0x000e620000000800 */
[----:B0-----:R-:W-:-:S01]  /*1e8a0*/  FADD.FTZ R10, R156, R10 ;  /* 0x0000000a9c0a7221 */ /* 0x001fc20000010000 */
[----:B------:R-:W-:Y:S01]  /*1e8b0*/  F2FP.SATFINITE.E4M3.F32.PACK_AB_MERGE_C R154, R161, R213, R154 ;  /* 0x000000d5a19a723e */ /* 0x000fe2000480709a */
[----:B------:R-:W-:Y:S01]  /*1e8c0*/  FMUL.FTZ R94, R94, R14 ;  /* 0x0000000e5e5e7220 */ /* 0x000fe20000410000 */
[----:B------:R-:W-:Y:S01]  /*1e8d0*/  F2FP.SATFINITE.E4M3.F32.PACK_AB_MERGE_C R155, R156, R15, R155 ;  /* 0x0000000f9c9b723e */ /* 0x000fe2000480709b */
[----:B------:R-:W-:-:S01]  /*1e8e0*/  FADD.FTZ R10, R162, R10 ;  /* 0x0000000aa20a7221 */ /* 0x000fc20000010000 */
[-C--:B------:R-:W-:Y:S01]  /*1e8f0*/  FMUL.FTZ R95, R95, R14.reuse ;  /* 0x0000000e5f5f7220 */ /* 0x080fe20000410000 */
[----:B------:R-:W-:Y:S01]  /*1e900*/  FMUL.FTZ R98, R98, R14 ;  /* 0x0000000e62627220 */ /* 0x000fe20000410000 */
[----:B------:R-:W0:Y:S01]  /*1e910*/  MUFU.EX2 R170, R170 ;  /* 0x000000aa00aa7308 */ /* 0x000e220000000800 */
[----:B------:R-:W-:-:S01]  /*1e920*/  FADD.FTZ R10, R166, R10 ;  /* 0x0000000aa60a7221 */ /* 0x000fc20000010000 */
[-C--:B------:R-:W-:Y:S01]  /*1e930*/  FMUL.FTZ R99, R99, R14.reuse ;  /* 0x0000000e63637220 */ /* 0x080fe20000410000 */
[-C--:B------:R-:W-:Y:S01]  /*1e940*/  FMUL.FTZ R102, R102, R14.reuse ;  /* 0x0000000e66667220 */ /* 0x080fe20000410000 */
[----:B------:R-:W-:Y:S01]  /*1e950*/  FMUL.FTZ R103, R103, R14 ;  /* 0x0000000e67677220 */ /* 0x000fe20000410000 */
[----:B---3--:R-:W-:-:S01]  /*1e960*/  FADD.FTZ R10, R159, R10 ;  /* 0x0000000a9f0a7221 */ /* 0x008fc20000010000 */
[-C--:B------:R-:W-:Y:S01]  /*1e970*/  FMUL.FTZ R106, R106, R14.reuse ;  /* 0x0000000e6a6a7220 */ /* 0x080fe20000410000 */
[----:B------:R-:W-:Y:S01]  /*1e980*/  FMUL.FTZ R107, R107, R14 ;  /* 0x0000000e6b6b7220 */ /* 0x000fe20000410000 */
[----:B------:R-:W2:Y:S01]  /*1e990*/  MUFU.EX2 R174, R174 ;  /* 0x000000ae00ae7308 */ /* 0x000ea20000000800 */
        /* <DEDUP_REMOVED lines=29> */
[----:B------:R-:W-:Y:S01]  /*1eb70*/  FMUL.FTZ R151, R151, R14 ;  /* 0x0000000e97977220 */ /* 0x000fe20000410000 */
[----:B------:R-:W-:Y:S01]  /*1eb80*/  F2FP.SATFINITE.E4M3.F32.PACK_AB_MERGE_C R156, R169, R168, R172 ;  /* 0x000000a8a99c723e */ /* 0x000fe200048070ac */
[----:B------:R-:W1:Y:S01]  /*1eb90*/  MUFU.EX2 R179, R179 ;  /* 0x000000b300b37308 */ /* 0x000e620000000800 */
[----:B0-----:R-:W-:-:S07]  /*1eba0*/  FADD.FTZ R10, R167, R10 ;  /* 0x0000000aa70a7221 */ /* 0x001fce0000010000 */
[----:B------:R-:W0:Y:S01]  /*1ebb0*/  MUFU.EX2 R171, R171 ;  /* 0x000000ab00ab7308 */ /* 0x000e220000000800 */
[----:B--2---:R-:W-:-:S07]  /*1ebc0*/  FADD.FTZ R10, R178, R10 ;  /* 0x0000000ab20a7221 */ /* 0x004fce0000010000 */
[----:B------:R-:W2:Y:S01]  /*1ebd0*/  MUFU.EX2 R175, R175 ;  /* 0x000000af00af7308 */ /* 0x000ea20000000800 */
[----:B-1----:R-:W-:-:S01]  /*1ebe0*/  FADD.FTZ R10, R179, R10 ;  /* 0x0000000ab30a7221 */ /* 0x002fc20000010000 */
[----:B------:R-:W-:-:S06]  /*1ebf0*/  F2FP.SATFINITE.E4M3.F32.PACK_AB_MERGE_C R178, R179, R178, RZ ;  /* 0x000000b2b3b2723e */ /* 0x000fcc00048070ff */
        /* <DEDUP_REMOVED lines=18> */
[----:B------:R-:W-:-:S06]  /*1ed20*/  F2FP.SATFINITE.E4M3.F32.PACK_AB_MERGE_C R198, R199, R198, RZ ;  /* 0x000000c6c7c6723e */ /* 0x000fcc00048070ff */
[----:B------:R-:W2:Y:S01]  /*1ed30*/  MUFU.EX2 R200, R200 ;  /* 0x000000c800c87308 */ /* 0x000ea20000000800 */
[----:B-1----:R-:W-:-:S01]  /*1ed40*/  FADD.FTZ R11, R197, R11 ;  /* 0x0000000bc50b7221 */ /* 0x002fc20000010000 */
        /* <DEDUP_REMOVED lines=32> */
[----:B--2---:R-:W-:Y:S01]  /*1ef50*/  FADD.FTZ R11, R212, R11 ;  /* 0x0000000bd40b7221 */ /* 0x004fe20000010000 */
[----:B------:R-:W-:-:S03]  /*1ef60*/  F2FP.SATFINITE.E4M3.F32.PACK_AB_MERGE_C R166, R158, R212, RZ ;  /* 0x000000d49ea6723e */ /* 0x000fc600048070ff */
[----:B------:R-:W-:Y:S01]  /*1ef70*/  FADD.FTZ R11, R158, R11 ;  /* 0x0000000b9e0b7221 */ /* 0x000fe20000010000 */
[----:B------:R-:W-:Y:S02]  /*1ef80*/  F2FP.SATFINITE.E4M3.F32.PACK_AB_MERGE_C R158, R177, R176, R180 ;  /* 0x000000b0b19e723e */ /* 0x000fe400048070b4 */
[----:B------:R-:W-:Y:S01]  /*1ef90*/  F2FP.SATFINITE.E4M3.F32.PACK_AB_MERGE_C R166, R209, R208, R166 ;  /* 0x000000d0d1a6723e */ /* 0x000fe200048070a6 */
[----:B-1----:R-:W-:-:S01]  /*1efa0*/  FADD.FTZ R10, R157, R10 ;  /* 0x0000000a9d0a7221 */ /* 0x002fc20000010000 */
[----:B------:R-:W-:Y:S02]  /*1efb0*/  F2FP.SATFINITE.E4M3.F32.PACK_AB_MERGE_C R173, R157, R214, RZ ;  /* 0x000000d69dad723e */ /* 0x000fe400048070ff */
[----:B------:R-:W-:Y:S02]  /*1efc0*/  F2FP.SATFINITE.E4M3.F32.PACK_AB_MERGE_C R157, R160, R159, R170 ;  /* 0x0000009fa09d723e */ /* 0x000fe400048070aa */
[----:B------:R-:W-:Y:S02]  /*1efd0*/  F2FP.SATFINITE.E4M3.F32.PACK_AB_MERGE_C R159, R167, R163, R178 ;  /* 0x000000a3a79f723e */ /* 0x000fe400048070b2 */
[----:B------:R-:W-:-:S02]  /*1efe0*/  F2FP.SATFINITE.E4M3.F32.PACK_AB_MERGE_C R160, R185, R184, R188 ;  /* 0x000000b8b9a0723e */ /* 0x000fc400048070bc */
[----:B------:R-:W-:Y:S02]  /*1eff0*/  F2FP.SATFINITE.E4M3.F32.PACK_AB_MERGE_C R163, R195, R194, R198 ;  /* 0x000000c2c3a3723e */ /* 0x000fe400048070c6 */
[----:B------:R-:W-:Y:S01]  /*1f000*/  F2FP.SATFINITE.E4M3.F32.PACK_AB_MERGE_C R167, R211, R210, R173 ;  /* 0x000000d2d3a7723e */ /* 0x000fe200048070ad */
[----:B------:R-:W-:Y:S06]  /*1f010*/  @!P0 BRA `(.L_x_3253) ;  /* 0x0000000000048947 */ /* 0x000fec0003800000 */
[----:B------:R-:W-:Y:S01]  /*1f020*/  BPT.TRAP 0x1 ;  /* 0x000000040000795c */ /* 0x000fe20000300000 */
.L_x_3253:
[----:B------:R0:W1:Y:S01]  /*1f030*/  SYNCS.PHASECHK.TRANS64.TRYWAIT P1, [R5+URZ+0x38850], R6 ;  /* 0x03885006050075a7 */ /* 0x000062000802017f */
[----:B------:R-:W-:Y:S05]  /*1f040*/  @!P0 BRA `(.L_x_3254) ;  /* 0x0000000000048947 */ /* 0x000fea0003800000 */
[----:B------:R-:W-:Y:S01]  /*1f050*/  BPT.TRAP 0x1 ;  /* 0x000000040000795c */ /* 0x000fe20000300000 */
.L_x_3254:
[----:B------:R-:W-:Y:S04]  /*1f060*/  BSSY B0, `(.L_x_3255) ;  /* 0x0000004000007945 */ /* 0x000fe80003800000 */
[----:B-1----:R-:W-:Y:S05]  /*1f070*/  @P1 BRA `(.L_x_3256) ;  /* 0x0000000000081947 */ /* 0x002fea0003800000 */
[----:B------:R-:W1:Y:S02]  /*1f080*/  SYNCS.PHASECHK.TRANS64.TRYWAIT P1, [R5+URZ+0x38850], R6 ;  /* 0x03885006050075a7 */ /* 0x000e64000802017f */
[----:B-1----:R-:W-:Y:S05]  /*1f090*/  @!P1 BRA `(.L_x_3257) ;  /* 0x0000013800d09947 */ /* 0x002fea0003800000 */
.L_x_3256:
[----:B------:R-:W-:Y:S05]  /*1f0a0*/  BSYNC B0 ;  /* 0x0000000000007941 */ /* 0x000fea0003800000 */
.L_x_3255:
        /* <DEDUP_REMOVED lines=8> */
[----:B------:R-:W-:Y:S01]  /*1f130*/  VIADD R7, R14, 0x8 ;  /* 0x000000080e077836 */ /* 0x000fe20000000000 */
[----:B------:R-:W-:-:S04]  /*1f140*/  IADD3 R14, R6, 0x2, RZ ;  /* 0x00000002060e7810 */ /* 0x000fc80007ffe0ff */
[----:B------:R0:W-:Y:S02]  /*1f150*/  BAR.SYNC.DEFER_BLOCKING R7, 0x100 ;  /* 0x000400070000751d */ /* 0x0001e40000010000 */
[----:B0-----:R-:W-:-:S04]  /*1f160*/  IMAD.MOV.U32 R7, RZ, RZ, 0x40000040 ;  /* 0x40000040ff077424 */ /* 0x001fc800078e00ff */
[----:B------:R-:W-:-:S06]  /*1f170*/  WARPGROUP.ARRIVE ;  /* 0x00000000000079c5 */ /* 0x000fcc0000000000 */
[----:B------:R-:W-:Y:S01]  /*1f180*/  QGMMA.64x256x32.F32.E4M3.E4M3 R24, R152, gdesc[UR4], R24, gsb0 ;  /* 0x03e0000498187df3 */ /* 0x000fe20008000818 */
[----:B------:R-:W-:Y:S01]  /*1f190*/  R2UR UR6, R14 ;  /* 0x000000000e0672ca */ /* 0x000fe200000e0000 */
[C---:B------:R-:W-:Y:S01]  /*1f1a0*/  VIADD R14, R6.reuse, 0x4 ;  /* 0x00000004060e7836 */ /* 0x040fe20000000000 */
[----:B------:R-:W-:Y:S01]  /*1f1b0*/  R2UR UR7, R15 ;  /* 0x000000000f0772ca */ /* 0x000fe200000e0000 */
[----:B------:R-:W-:Y:S02]  /*1f1c0*/  IMAD.MOV.U32 R15, RZ, RZ, 0x40000040 ;  /* 0x40000040ff0f7424 */ /* 0x000fe400078e00ff */
[----:B------:R-:W-:Y:S01]  /*1f1d0*/  VIADD R6, R6, 0x6 ;  /* 0x0000000606067836 */ /* 0x000fe20000000000 */
[----:B------:R-:W-:Y:S02]  /*1f1e0*/  WARPGROUP.DEPBAR.LE gsb0, 0x0 ;  /* 0x00008000000079c5 */ /* 0x000fe40000010000 */
[----:B------:R-:W-:-:S15]  /*1f1f0*/  WARPGROUP.ARRIVE ;  /* 0x00000000000079c5 */ /* 0x000fde0000000000 */
[----:B------:R-:W-:-:S04]  /*1f200*/  NOP ;  /* 0x0000000000007918 */ /* 0x000fc80000000000 */
        /* <DEDUP_REMOVED lines=16> */
.L_x_3258:
[----:B------:R-:W2:Y:S01]  /*1f310*/  LDL R7, [R1+0x3c] ;  /* 0x00003c0001077983 */ /* 0x000ea20000100800 */
[----:B------:R-:W-:Y:S01]  /*1f320*/  VIADD R5, R5, 0x38860 ;  /* 0x0003886005057836 */ /* 0x000fe20000000000 */
[----:B------:R-:W-:Y:S01]  /*1f330*/  MOV R20, R3 ;  /* 0x0000000300147202 */ /* 0x000fe20000000f00 */
[----:B------:R-:W-:Y:S02]  /*1f340*/  IMAD.U32 R6, RZ, RZ, UR37 ;  /* 0x00000025ff067e24 */ /* 0x000fe4000f8e00ff */
[----:B------:R-:W-:-:S03]  /*1f350*/  IMAD.MOV.U32 R14, RZ, RZ, R0 ;  /* 0x000000ffff0e7224 */ /* 0x000fc600078e0000 */
[----:B------:R-:W-:-:S04]  /*1f360*/  PRMT R5, R6, 0x654, R5 ;  /* 0x0000065406057816 */ /* 0x000fc80000000005 */
[----:B------:R0:W-:Y:S01]  /*1f370*/  SYNCS.ARRIVE.TRANS64.RED.A1T0 RZ, [R5+URZ], RZ ;  /* 0x000000ff05ff79a7 */ /* 0x0001e2000810043f */
[C---:B--2---:R-:W-:Y:S01]  /*1f380*/  ISETP.GT.AND P1, PT, R4.reuse, R7, PT ;  /* 0x000000070400720c */ /* 0x044fe20003f24270 */
[----:B------:R-:W-:-:S12]  /*1f390*/  VIADD R4, R4, 0xffffffff ;  /* 0xffffffff04047836 */ /* 0x000fd80000000000 */
[----:B0-----:R-:W-:Y:S05]  /*1f3a0*/  @P1 BRA `(.L_x_3259) ;  /* 0xffffffd800a01947 */ /* 0x001fea000383ffff */
.L_x_3247:
[----:B------:R-:W2:Y:S04]  /*1f3b0*/  LDL R152, [R1+0x74] ;  /* 0x0000740001987983 */ /* 0x000ea80000100800 */
[----:B------:R-:W3:Y:S01]  /*1f3c0*/  LDL R15, [R1+0x60] ;  /* 0x00006000010f7983 */ /* 0x000ee20000100800 */
[----:B------:R-:W-:Y:S05]  /*1f3d0*/  WARPSYNC.ALL ;  /* 0x0000000000007948 */ /* 0x000fea0003800000 */
[----:B------:R-:W0:Y:S01]  /*1f3e0*/  SHFL.BFLY PT, R4, R11, 0x2, 0x1f ;  /* 0x0c401f000b047f89 */ /* 0x000e2200000e0000 */
[----:B------:R-:W-:Y:S01]  /*1f3f0*/  CS2R R6, SRZ ;  /* 0x0000000000067805 */ /* 0x000fe2000001ff00 */
[----:B------:R-:W-:Y:S01]  /*1f400*/  IMAD.MOV.U32 R167, RZ, RZ, -0x800000 ;  /* 0xff800000ffa77424 */ /* 0x000fe200078e00ff */
[----:B------:R-:W-:Y:S01]  /*1f410*/  ULDC.64 UR4, c[0x0][0x9a0] ;  /* 0x0002680000047ab9 */ /* 0x000fe20000000a00 */
[----:B------:R-:W-:Y:S01]  /*1f420*/  IMAD.MOV.U32 R166, RZ, RZ, -0x800000 ;  /* 0xff800000ffa67424 */ /* 0x000fe200078e00ff */
[----:B------:R-:W4:Y:S01]  /*1f430*/  LDL.LU R9, [R1+0x78] ;  /* 0x0000780001097983 */ /* 0x000f220000300800 */
[----:B0-----:R-:W-:-:S05]  /*1f440*/  FADD.FTZ R4, R4, R11 ;  /* 0x0000000b04047221 */ /* 0x001fca0000010000 */
[----:B------:R-:W0:Y:S02]  /*1f450*/  SHFL.BFLY PT, R5, R4, 0x1, 0x1f ;  /* 0x0c201f0004057f89 */ /* 0x000e2400000e0000 */
[----:B0-----:R-:W-:Y:S01]  /*1f460*/  FADD.FTZ R5, R4, R5 ;  /* 0x0000000504057221 */ /* 0x001fe20000010000 */
[----:B------:R0:W-:Y:S08]  /*1f470*/  BAR.ARV R21, 0x100 ;  /* 0x000400150000751d */ /* 0x0001f00000002000 */
[----:B------:R-:W-:Y:S06]  /*1f480*/  BAR.ARV 0x8, 0x180 ;  /* 0x0206000000007b1d */ /* 0x000fec0000002000 */
[----:B------:R-:W-:-:S13]  /*1f490*/  FSETP.NE.FTZ.AND P0, PT, R5, RZ, PT ;  /* 0x000000ff0500720b */ /* 0x000fda0003f15000 */
[----:B------:R1:W-:Y:S02]  /*1f4a0*/  @P0 MUFU.RCP R6, R5 ;  /* 0x0000000500060308 */ /* 0x0003e40000001000 */
[----:B-1----:R-:W-:-:S05]  /*1f4b0*/  FMUL.FTZ R5, R5, 0.00390625 ;  /* 0x3b80000005057820 */ /* 0x002fca0000410000 */
[----:B------:R-:W-:-:S13]  /*1f4c0*/  FSETP.NE.FTZ.AND P0, PT, R5, RZ, PT ;  /* 0x000000ff0500720b */ /* 0x000fda0003f15000 */
[----:B------:R1:W5:Y:S02]  /*1f4d0*/  @P0 MUFU.LG2 R4, R5 ;  /* 0x0000000500040308 */ /* 0x0003640000000c00 */
[----:B-1----:R-:W-:Y:S01]  /*1f4e0*/  @P0 FMUL.FTZ R5, R2, 0.69314718246459960938 ;  /* 0x3f31721802050820 */ /* 0x002fe20000410000 */
[----:B-----5:R-:W-:-:S04]  /*1f4f0*/  @P0 FMUL.FTZ R4, R4, 0.69314718246459960938 ;  /* 0x3f31721804040820 */ /* 0x020fc80000410000 */
        /* <DEDUP_REMOVED lines=15> */
[----:B------:R-:W2:Y:S02]  /*1f5f0*/  @P0 LDC.64 R2, c[0x0][0x9c8] ;  /* 0x00027200ff020b82 */ /* 0x000ea40000000a00 */
[----:B--2---:R-:W-:-:S04]  /*1f600*/  @P0 IMAD R4, R152, R2, RZ ;  /* 0x0000000298040224 */ /* 0x004fc800078e02ff */
[C---:B---3--:R-:W-:Y:S02]  /*1f610*/  @P0 IMAD R4, R15.reuse, R3, R4 ;  /* 0x000000030f040224 */ /* 0x048fe400078e0204 */
[----:B------:R-:W-:-:S04]  /*1f620*/  @P0 IMAD.WIDE.U32 R2, R15, R2, RZ ;  /* 0x000000020f020225 */ /* 0x000fc800078e00ff */
[----:B------:R-:W-:Y:S02]  /*1f630*/  @P0 IMAD.IADD R5, R3, 0x1, R4 ;  /* 0x0000000103050824 */ /* 0x000fe400078e0204 */
[----:B------:R-:W-:Y:S02]  /*1f640*/  @P0 IMAD.MOV.U32 R4, RZ, RZ, R2 ;  /* 0x000000ffff040224 */ /* 0x000fe400078e0002 */
[----:B------:R-:W1:Y:S01]  /*1f650*/  @P0 LDC.64 R2, c[0x0][0x9d0] ;  /* 0x00027400ff020b82 */ /* 0x000e620000000a00 */
[----:B------:R-:W-:Y:S02]  /*1f660*/  IMAD.MOV.U32 R0, RZ, RZ, 0x3f800000 ;  /* 0x3f800000ff007424 */ /* 0x000fe400078e00ff */
[----:B-1----:R-:W-:-:S04]  /*1f670*/  @P0 IMAD.WIDE.U32 R4, R221, R2, R4 ;  /* 0x00000002dd040225 */ /* 0x002fc800078e0004 */
[----:B------:R-:W-:Y:S01]  /*1f680*/  @P0 IMAD R3, R221, R3, R5 ;  /* 0x00000003dd030224 */ /* 0x000fe200078e0205 */
[----:B------:R-:W-:-:S04]  /*1f690*/  @P0 LEA R2, P1, R4, UR4, 0x2 ;  /* 0x0000000404020c11 */ /* 0x000fc8000f8210ff */
[----:B------:R-:W-:-:S05]  /*1f6a0*/  @P0 LEA.HI.X R3, R4, UR5, R3, 0x2, P1 ;  /* 0x0000000504030c11 */ /* 0x000fca00088f1403 */
[----:B------:R-:W2:Y:S01]  /*1f6b0*/  @P0 LDG.E R0, desc[UR42][R2.64] ;  /* 0x0000002a02000981 */ /* 0x000ea2000c1e1900 */
[----:B----4-:R-:W-:-:S05]  /*1f6c0*/  VIADD R9, R9, 0x1 ;  /* 0x0000000109097836 */ /* 0x010fca0000000000 */
        /* <DEDUP_REMOVED lines=137> */
.L_x_3167:
        /* <DEDUP_REMOVED lines=38> */
[----:B------:R-:W-:Y:S02]  /*201c0*/  LOP3.LUT R54, R55, R54, RZ, 0x3c, !PT ;  /* 0x0000003637367212 */ /* 0x000fe400078e3cff */
[----:B------:R-:W-:Y:S02]  /*201d0*/  SHF.R.U64 R4, R4, 0x3, RZ ;  /* 0x0000000304047819 */ /* 0x000fe400000012ff */
[----:B------:R-:W-:Y:S02]  /*201e0*/  IADD3 R42, P3, R2, 0xc020, RZ ;  /* 0x0000c020022a7810 */ /* 0x000fe40007f7e0ff */
[----:B------:R-:W-:-:S02]  /*201f0*/  SHF.R.U64 R27, R27, 0x3, RZ ;  /* 0x000000031b1b7819 */ /* 0x000fc400000012ff */
[----:B------:R-:W-:Y:S02]  /*20200*/  IADD3.X R55, RZ, R3, RZ, P0, !PT ;  /* 0x00000003ff377210 */ /* 0x000fe400007fe4ff */
[----:B------:R-:W-:Y:S02]  /*20210*/  LOP3.LUT R20, R4, R20, RZ, 0x3c, !PT ;  /* 0x0000001404147212 */ /* 0x000fe400078e3cff */
[----:B------:R-:W-:Y:S02]  /*20220*/  MOV R9, R50 ;  /* 0x0000003200097202 */ /* 0x000fe40000000f00 */
[----:B------:R-:W-:Y:S02]  /*20230*/  LOP3.LUT R43, R42, 0x380, RZ, 0xc0, !PT ;  /* 0x000003802a2b7812 */ /* 0x000fe400078ec0ff */
[----:B------:R-:W-:Y:S01]  /*20240*/  LOP3.LUT R26, R27, R26, RZ, 0x3c, !PT ;  /* 0x0000001a1b1a7212 */ /* 0x000fe200078e3cff */
[----:B------:R-:W-:Y:S01]  /*20250*/  IMAD.X R27, RZ, RZ, R3, P4 ;  /* 0x000000ffff1b7224 */ /* 0x000fe200020e0603 */
[----:B------:R-:W-:Y:S01]  /*20260*/  MOV R4, R54 ;  /* 0x0000003600047202 */ /* 0x000fe20000000f00 */
[----:B------:R-:W-:Y:S01]  /*20270*/  STL [R1+0x10], R9 ;  /* 0x0000100901007387 */ /* 0x000fe20000100800 */
[----:B------:R-:W-:-:S02]  /*20280*/  IADD3 R50, P4, R2, 0x4020, RZ ;  /* 0x0000402002327810 */ /* 0x000fc40007f9e0ff */
[----:B------:R-:W-:Y:S01]  /*20290*/  IADD3 R30, P2, R2, 0x8040, RZ ;  /* 0x00008040021e7810 */ /* 0x000fe20007f5e0ff */
[----:B------:R0:W-:Y:S01]  /*202a0*/  STL [R1+0xc], R4 ;  /* 0x00000c0401007387 */ /* 0x0001e20000100800 */
[----:B------:R-:W-:Y:S01]  /*202b0*/  SHF.R.U64 R43, R43, 0x3, RZ ;  /* 0x000000032b2b7819 */ /* 0x000fe200000012ff */
[--C-:B------:R-:W-:Y:S01]  /*202c0*/  IMAD.X R51, RZ, RZ, R3.reuse, P4 ;  /* 0x000000ffff337224 */ /* 0x100fe200020e0603 */
[----:B------:R-:W-:Y:S02]  /*202d0*/  LOP3.LUT R31, R30, 0x380, RZ, 0xc0, !PT ;  /* 0x000003801e1f7812 */ /* 0x000fe400078ec0ff */
[----:B------:R-:W-:Y:S01]  /*202e0*/  LOP3.LUT R42, R43, R42, RZ, 0x3c, !PT ;  /* 0x0000002a2b2a7212 */ /* 0x000fe200078e3cff */
[----:B------:R-:W-:Y:S01]  /*202f0*/  IMAD.X R43, RZ, RZ, R3, P3 ;  /* 0x000000ffff2b7224 */ /* 0x000fe200018e0603 */
[----:B------:R-:W-:Y:S02]  /*20300*/  SHF.R.U64 R31, R31, 0x3, RZ ;  /* 0x000000031f1f7819 */ /* 0x000fe400000012ff */
[----:B------:R-:W-:-:S02]  /*20310*/  IADD3 R10, P1, R2, 0x8020, RZ ;  /* 0x00008020020a7810 */ /* 0x000fc40007f3e0ff */
        /* <DEDUP_REMOVED lines=8> */
[----:B------:R-:W-:Y:S02]  /*203a0*/  IADD3 R42, P2, R2, 0x4000, RZ ;  /* 0x00004000022a7810 */ /* 0x000fe40007f5e0ff */
[----:B------:R-:W-:Y:S01]  /*203b0*/  LOP3.LUT R11, R10, 0x380, RZ, 0xc0, !PT ;  /* 0x000003800a0b7812 */ /* 0x000fe200078ec0ff */
[----:B------:R1:W-:Y:S01]  /*203c0*/  STL [R1+0x4], R4 ;  /* 0x0000040401007387 */ /* 0x0003e20000100800 */
[----:B------:R-:W-:Y:S02]  /*203d0*/  IADD3 R12, P0, R2, 0x8000, RZ ;  /* 0x00008000020c7810 */ /* 0x000fe40007f1e0ff */
[----:B------:R-:W-:Y:S01]  /*203e0*/  SHF.R.U64 R11, R11, 0x3, RZ ;  /* 0x000000030b0b7819 */ /* 0x000fe200000012ff */
[----:B0-----:R-:W0:Y:S01]  /*203f0*/  S2R R9, SR_TID.X ;  /* 0x0000000000097919 */ /* 0x001e220000002100 */
[----:B------:R-:W-:Y:S02]  /*20400*/  LOP3.LUT R13, R12, 0x380, RZ, 0xc0, !PT ;  /* 0x000003800c0d7812 */ /* 0x000fe400078ec0ff */
[----:B------:R-:W-:Y:S01]  /*20410*/  LOP3.LUT R10, R11, R10, RZ, 0x3c, !PT ;  /* 0x0000000a0b0a7212 */ /* 0x000fe200078e3cff */
[----:B------:R-:W-:Y:S01]  /*20420*/  IMAD.X R11, RZ, RZ, R3, P1 ;  /* 0x000000ffff0b7224 */ /* 0x000fe200008e0603 */
[----:B------:R-:W-:-:S02]  /*20430*/  SHF.R.U64 R13, R13, 0x3, RZ ;  /* 0x000000030d0d7819 */ /* 0x000fc400000012ff */
[----:B-1----:R-:W-:Y:S02]  /*20440*/  LOP3.LUT R4, R42, 0x380, RZ, 0xc0, !PT ;  /* 0x000003802a047812 */ /* 0x002fe400078ec0ff */
[----:B------:R-:W-:Y:S01]  /*20450*/  LOP3.LUT R12, R13, R12, RZ, 0x3c, !PT ;  /* 0x0000000c0d0c7212 */ /* 0x000fe200078e3cff */
[----:B------:R-:W-:Y:S01]  /*20460*/  IMAD.X R13, RZ, RZ, R3, P0 ;  /* 0x000000ffff0d7224 */ /* 0x000fe200000e0603 */
[----:B------:R-:W-:Y:S02]  /*20470*/  SHF.R.U64 R4, R4, 0x3, RZ ;  /* 0x0000000304047819 */ /* 0x000fe400000012ff */
[----:B------:R-:W-:Y:S02]  /*20480*/  MOV R228, R10 ;  /* 0x0000000a00e47202 */ /* 0x000fe40000000f00 */
[----:B------:R-:W-:Y:S02]  /*20490*/  LOP3.LUT R42, R4, R42, RZ, 0x3c, !PT ;  /* 0x0000002a042a7212 */ /* 0x000fe400078e3cff */
[----:B------:R-:W-:-:S02]  /*204a0*/  MOV R4, R26 ;  /* 0x0000001a00047202 */ /* 0x000fc40000000f00 */
[C---:B------:R-:W-:Y:S02]  /*204b0*/  IADD3 R26, P1, R2.reuse, 0x60, RZ ;  /* 0x00000060021a7810 */ /* 0x040fe40007f3e0ff */
[C---:B------:R-:W-:Y:S01]  /*204c0*/  IADD3 R10, P0, R2.reuse, 0x40, RZ ;  /* 0x00000040020a7810 */ /* 0x040fe20007f1e0ff */
[----:B------:R1:W-:Y:S01]  /*204d0*/  STL [R1], R4 ;  /* 0x0000000401007387 */ /* 0x0003e20000100800 */
[----:B------:R-:W-:Y:S01]  /*204e0*/  IADD3 R14, P3, R2, 0x4060, RZ ;  /* 0x00004060020e7810 */ /* 0x000fe20007f7e0ff */
[--C-:B------:R-:W-:Y:S01]  /*204f0*/  IMAD.X R27, RZ, RZ, R3.reuse, P1 ;  /* 0x000000ffff1b7224 */ /* 0x100fe200008e0603 */
[----:B------:R-:W-:Y:S01]  /*20500*/  IADD3.X R43, RZ, R3, RZ, P2, !PT ;  /* 0x00000003ff2b7210 */ /* 0x000fe200017fe4ff */
[----:B------:R-:W-:Y:S01]  /*20510*/  IMAD.X R11, RZ, RZ, R3, P0 ;  /* 0x000000ffff0b7224 */ /* 0x000fe200000e0603 */
[----:B------:R-:W-:Y:S02]  /*20520*/  LOP3.LUT R15, R14, 0x380, RZ, 0xc0, !PT ;  /* 0x000003800e0f7812 */ /* 0x000fe400078ec0ff */
[----:B------:R-:W-:-:S02]  /*20530*/  MOV R227, R12 ;  /* 0x0000000c00e37202 */ /* 0x000fc40000000f00 */
[----:B------:R-:W-:Y:S02]  /*20540*/  SHF.R.U64 R15, R15, 0x3, RZ ;  /* 0x000000030f0f7819 */ /* 0x000fe400000012ff */
[----:B-1----:R-:W-:Y:S02]  /*20550*/  LOP3.LUT R4, R26, 0x380, RZ, 0xc0, !PT ;  /* 0x000003801a047812 */ /* 0x002fe400078ec0ff */
[----:B------:R-:W-:Y:S01]  /*20560*/  LOP3.LUT R14, R15, R14, RZ, 0x3c, !PT ;  /* 0x0000000e0f0e7212 */ /* 0x000fe200078e3cff */
[----:B------:R-:W-:Y:S01]  /*20570*/  IMAD.X R15, RZ, RZ, R3, P3 ;  /* 0x000000ffff0f7224 */ /* 0x000fe200018e0603 */
[----:B------:R-:W-:Y:S02]  /*20580*/  SHF.R.U64 R4, R4, 0x3, RZ ;  /* 0x0000000304047819 */ /* 0x000fe400000012ff */
[----:B------:R-:W-:Y:S02]  /*20590*/  MOV R225, R20 ;  /* 0x0000001400e17202 */ /* 0x000fe40000000f00 */
[----:B------:R-:W-:-:S02]  /*205a0*/  LOP3.LUT R26, R4, R26, RZ, 0x3c, !PT ;  /* 0x0000001a041a7212 */ /* 0x000fc400078e3cff */
[----:B------:R-:W-:Y:S02]  /*205b0*/  LOP3.LUT R4, R10, 0x380, RZ, 0xc0, !PT ;  /* 0x000003800a047812 */ /* 0x000fe400078ec0ff */
[----:B------:R-:W-:Y:S02]  /*205c0*/  MOV R229, R30 ;  /* 0x0000001e00e57202 */ /* 0x000fe40000000f00 */
[----:B------:R-:W-:Y:S02]  /*205d0*/  SHF.R.U64 R4, R4, 0x3, RZ ;  /* 0x0000000304047819 */ /* 0x000fe400000012ff */
[----:B------:R-:W-:Y:S02]  /*205e0*/  MOV R226, R14 ;  /* 0x0000000e00e27202 */ /* 0x000fe40000000f00 */
[----:B------:R-:W-:Y:S02]  /*205f0*/  LOP3.LUT R10, R4, R10, RZ, 0x3c, !PT ;  /* 0x0000000a040a7212 */ /* 0x000fe400078e3cff */
[----:B------:R-:W-:-:S02]  /*20600*/  MOV R215, R50 ;  /* 0x0000003200d77202 */ /* 0x000fc40000000f00 */
[----:B------:R-:W-:Y:S02]  /*20610*/  MOV R212, R10 ;  /* 0x0000000a00d47202 */ /* 0x000fe40000000f00 */
[----:B------:R-:W-:Y:S02]  /*20620*/  IADD3 R10, P0, R2, 0x20, RZ ;  /* 0x00000020020a7810 */ /* 0x000fe40007f1e0ff */
[----:B------:R-:W-:Y:S02]  /*20630*/  MOV R214, R42 ;  /* 0x0000002a00d67202 */ /* 0x000fe40000000f00 */
[----:B------:R-:W-:Y:S01]  /*20640*/  LOP3.LUT R4, R10, 0x380, RZ, 0xc0, !PT ;  /* 0x000003800a047812 */ /* 0x000fe200078ec0ff */
[----:B------:R-:W-:Y:S01]  /*20650*/  IMAD.X R11, RZ, RZ, R3, P0 ;  /* 0x000000ffff0b7224 */ /* 0x000fe200000e0603 */
[----:B------:R-:W-:Y:S02]  /*20660*/  MOV R213, R26 ;  /* 0x0000001a00d57202 */ /* 0x000fe40000000f00 */
[----:B------:R-:W-:-:S04]  /*20670*/  SHF.R.U64 R4, R4, 0x3, RZ ;  /* 0x0000000304047819 */ /* 0x000fc800000012ff */
[----:B------:R-:W-:Y:S02]  /*20680*/  LOP3.LUT R10, R4, R10, RZ, 0x3c, !PT ;  /* 0x0000000a040a7212 */ /* 0x000fe400078e3cff */
[----:B------:R-:W-:Y:S02]  /*20690*/  LOP3.LUT R4, R2, 0x380, RZ, 0xc0, !PT ;  /* 0x0000038002047812 */ /* 0x000fe400078ec0ff */
[----:B------:R-:W-:Y:S02]  /*206a0*/  MOV R211, R10 ;  /* 0x0000000a00d37202 */ /* 0x000fe40000000f00 */
[----:B------:R-:W-:-:S04]  /*206b0*/  SHF.R.U64 R4, R4, 0x3, RZ ;  /* 0x0000000304047819 */ /* 0x000fc800000012ff */
[----:B------:R-:W-:-:S04]  /*206c0*/  LOP3.LUT R2, R4, R2, RZ, 0x3c, !PT ;  /* 0x0000000204027212 */ /* 0x000fc800078e3cff */
[----:B------:R-:W-:Y:S02]  /*206d0*/  MOV R210, R2 ;  /* 0x0000000200d27202 */ /* 0x000fe40000000f00 */
[----:B0-----:R-:W-:-:S04]  /*206e0*/  LOP3.LUT P0, R2, R9, 0x3, RZ, 0xc0, !PT ;  /* 0x0000000309027812 */ /* 0x001fc8000780c0ff */
[----:B------:R-:W-:Y:S01]  /*206f0*/  ISETP.EQ.OR P0, PT, R2, 0x3, !P0 ;  /* 0x000000030200780c */ /* 0x000fe20004702670 */
[----:B------:R-:W-:-:S03]  /*20700*/  IMAD.SHL.U32 R2, R9, 0x4, RZ ;  /* 0x0000000409027824 */ /* 0x000fc600078e00ff */
[----:B------:R-:W-:Y:S02]  /*20710*/  SEL R13, R0, R29, P0 ;  /* 0x0000001d000d7207 */ /* 0x000fe40000000000 */
[----:B------:R-:W-:Y:S02]  /*20720*/  LOP3.LUT R2, R2, 0xc, RZ, 0xc0, !PT ;  /* 0x0000000c02027812 */ /* 0x000fe400078ec0ff */
[----:B------:R-:W-:Y:S02]  /*20730*/  SEL R21, R29, R0, P0 ;  /* 0x000000001d157207 */ /* 0x000fe40000000000 */
[----:B------:R-:W-:Y:S02]  /*20740*/  IADD3 R2, P1, R2, UR4, RZ ;  /* 0x0000000402027c10 */ /* 0x000fe4000ff3e0ff */
[----:B------:R-:W-:Y:S01]  /*20750*/  SEL R4, R5, R25, P0 ;  /* 0x0000001905047207 */ /* 0x000fe20000000000 */
[----:B------:R-:W-:Y:S01]  /*20760*/  UMOV UR4, 0xffffffff ;  /* 0xffffffff00047882 */ /* 0x000fe20000000000 */
[----:B------:R-:W-:Y:S01]  /*20770*/  SEL R5, R25, R5, P0 ;  /* 0x0000000519057207 */ /* 0x000fe20000000000 */
[----:B------:R-:W-:-:S05]  /*20780*/  IMAD.X R3, RZ, RZ, UR5, P1 ;  /* 0x00000005ff037e24 */ /* 0x000fca00088e06ff */
[----:B------:R0:W5:Y:S01]  /*20790*/  LDG.E.CONSTANT R0, desc[UR42][R2.64] ;  /* 0x0000002a02007981 */ /* 0x000162000c1e9900 */
[----:B------:R-:W-:Y:S05]  /*207a0*/  BRA.DIV UR4, `(.L_x_3262) ;  /* 0x0000012604207947 */ /* 0x000fea000b800000 */
[----:B------:R-:W-:Y:S01]  /*207b0*/  SEL R54, R112, R113, P0 ;  /* 0x0000007170367207 */ /* 0x000fe20000000000 */
[----:B-----5:R-:W-:Y:S01]  /*207c0*/  SHFL.IDX PT, R4, R4, R0, 0x1c1f ;  /* 0x001c1f0004047589 */ /* 0x020fe200000e0000 */
[----:B------:R-:W-:Y:S01]  /*207d0*/  SEL R55, R116, R117, P0 ;  /* 0x0000007574377207 */ /* 0x000fe20000000000 */
[----:B------:R-:W-:Y:S01]  /*207e0*/  IMAD.MOV.U32 R11, RZ, RZ, RZ ;  /* 0x000000ffff0b7224 */ /* 0x000fe200078e00ff */
[----:B------:R-:W-:Y:S01]  /*207f0*/  SEL R112, R113, R112, P0 ;  /* 0x0000007071707207 */ /* 0x000fe20000000000 */
[----:B0-----:R-:W-:Y:S01]  /*20800*/  SHFL.IDX PT, R3, R13, R0, 0x1c1f ;  /* 0x001c1f000d037589 */ /* 0x001fe200000e0000 */
        /* <DEDUP_REMOVED lines=183> */
[----:B0-----:R-:W-:-:S02]  /*21380*/  SEL R173, R47, R92, P0 ;  /* 0x0000005c2fad7207 */ /* 0x001fc40000000000 */
[----:B------:R-:W-:Y:S01]  /*21390*/  SEL R172, R92, R47, P0 ;  /* 0x0000002f5cac7207 */ /* 0x000fe20000000000 */
[----:B------:R-:W-:Y:S01]  /*213a0*/  SHFL.IDX PT, R21, R25, R0, 0x1c1f ;  /* 0x001c1f0019157589 */ /* 0x000fe200000e0000 */
[----:B-1----:R-:W-:Y:S02]  /*213b0*/  SEL R169, R50, R100, P0 ;  /* 0x0000006432a97207 */ /* 0x002fe40000000000 */
[----:B------:R-:W-:Y:S01]  /*213c0*/  SEL R168, R100, R50, P0 ;  /* 0x0000003264a87207 */ /* 0x000fe20000000000 */
[----:B------:R-:W0:Y:S01]  /*213d0*/  SHFL.IDX PT, R25, R44, R2, 0x1c1f ;  /* 0x001c1f022c197589 */ /* 0x000e2200000e0000 */
[----:B--2---:R-:W-:Y:S02]  /*213e0*/  SEL R147, R51, R104, P0 ;  /* 0x0000006833937207 */ /* 0x004fe40000000000 */
[----:B---3--:R-:W-:Y:S01]  /*213f0*/  SEL R47, R58, R62, P0 ;  /* 0x0000003e3a2f7207 */ /* 0x008fe20000000000 */
[----:B------:R-:W-:Y:S01]  /*21400*/  SHFL.IDX PT, R49, R49, R0, 0x1c1f ;  /* 0x001c1f0031317589 */ /* 0x000fe200000e0000 */
[----:B----4-:R-:W-:-:S02]  /*21410*/  SEL R50, R66, R74, P0 ;  /* 0x0000004a42327207 */ /* 0x010fc40000000000 */
[----:B------:R-:W-:Y:S01]  /*21420*/  SEL R192, R43, R52, P0 ;  /* 0x000000342bc07207 */ /* 0x000fe20000000000 */
[----:B------:R-:W1:Y:S01]  /*21430*/  SHFL.IDX PT, R96, R96, R2, 0x1c1f ;  /* 0x001c1f0260607589 */ /* 0x000e6200000e0000 */
        /* <DEDUP_REMOVED lines=31> */
[----:B0-----:R-:W-:Y:S01]  /*21630*/  SEL R196, R21, R25, P0 ;  /* 0x0000001915c47207 */ /* 0x001fe20000000000 */
        /* <DEDUP_REMOVED lines=23> */
[----:B-1----:R-:W-:Y:S01]  /*217b0*/  SEL R171, R49, R96, P0 ;  /* 0x0000006031ab7207 */ /* 0x002fe20000000000 */
[----:B------:R-:W1:Y:S01]  /*217c0*/  SHFL.IDX PT, R144, R144, R2, 0x1c1f ;  /* 0x001c1f0290907589 */ /* 0x000e6200000e0000 */
        /* <DEDUP_REMOVED lines=9> */
[----:B--2---:R-:W-:Y:S02]  /*21860*/  SEL R100, R53, R108, P0 ;  /* 0x0000006c35647207 */ /* 0x004fe40000000000 */
[----:B---3--:R-:W-:Y:S01]  /*21870*/  SEL R3, R54, R112, P0 ;  /* 0x0000007036037207 */ /* 0x008fe20000000000 */
[----:B------:R-:W2:Y:S01]  /*21880*/  SHFL.IDX PT, R159, R159, R2, 0x1c1f ;  /* 0x001c1f029f9f7589 */ /* 0x000ea200000e0000 */
[----:B----4-:R-:W-:-:S02]  /*21890*/  SEL R4, R55, R116, P0 ;  /* 0x0000007437047207 */ /* 0x010fc40000000000 */
[----:B------:R-:W-:Y:S01]  /*218a0*/  SEL R5, R56, R120, P0 ;  /* 0x0000007838057207 */ /* 0x000fe20000000000 */
[----:B------:R-:W-:Y:S01]  /*218b0*/  SHFL.IDX PT, R65, R65, R0, 0x1c1f ;  /* 0x001c1f0041417589 */ /* 0x000fe200000e0000 */
[----:B------:R-:W-:Y:S02]  /*218c0*/  SEL R6, R57, R124, P0 ;  /* 0x0000007c39067207 */ /* 0x000fe40000000000 */
[----:B0-----:R-:W-:Y:S01]  /*218d0*/  SEL R7, R61, R128, P0 ;  /* 0x000000803d077207 */ /* 0x001fe20000000000 */
[----:B------:R-:W0:Y:S01]  /*218e0*/  SHFL.IDX PT, R146, R146, R2, 0x1c1f ;  /* 0x001c1f0292927589 */ /* 0x000e2200000e0000 */
[----:B------:R-:W-:Y:S02]  /*218f0*/  SEL R8, R64, R132, P0 ;  /* 0x0000008440087207 */ /* 0x000fe40000000000 */
[----:B------:R-:W-:Y:S01]  /*21900*/  SEL R9, R69, R136, P0 ;  /* 0x0000008845097207 */ /* 0x000fe20000000000 */
[----:B------:R-:W3:Y:S01]  /*21910*/  SHFL.IDX PT, R44, R153, R2, 0x1c1f ;  /* 0x001c1f02992c7589 */ /* 0x000ee200000e0000 */
[----:B------:R-:W-:-:S02]  /*21920*/  SEL R10, R72, R140, P0 ;  /* 0x0000008c480a7207 */ /* 0x000fc40000000000 */
[----:B-1----:R-:W-:Y:S01]  /*21930*/  SEL R20, R73, R144, P0 ;  /* 0x0000009049147207 */ /* 0x002fe20000000000 */
[----:B------:R-:W-:Y:S01]  /*21940*/  SHFL.IDX PT, R85, R85, R0, 0x1c1f ;  /* 0x001c1f0055557589 */ /* 0x000fe200000e0000 */
[----:B------:R-:W-:Y:S02]  /*21950*/  SEL R21, R77, R148, P0 ;  /* 0x000000944d157207 */ /* 0x000fe40000000000 */
[----:B------:R-:W-:Y:S01]  /*21960*/  SEL R78, R106, R103, P0 ;  /* 0x000000676a4e7207 */ /* 0x000fe20000000000 */
[----:B------:R-:W1:Y:S01]  /*21970*/  SHFL.IDX PT, R154, R154, R2, 0x1c1f ;  /* 0x001c1f029a9a7589 */ /* 0x000e6200000e0000 */
[----:B------:R-:W-:Y:S02]  /*21980*/  SEL R82, R111, R107, P0 ;  /* 0x0000006b6f527207 */ /* 0x000fe40000000000 */
[----:B------:R-:W-:Y:S01]  /*21990*/  SEL R90, R123, R127, P0 ;  /* 0x0000007f7b5a7207 */ /* 0x000fe20000000000 */
[----:B------:R-:W4:Y:S01]  /*219a0*/  SHFL.IDX PT, R89, R155, R2, 0x1c1f ;  /* 0x001c1f029b597589 */ /* 0x000f2200000e0000 */
[----:B--2---:R-:W-:-:S02]  /*219b0*/  SEL R24, R81, R159, P0 ;  /* 0x0000009f51187207 */ /* 0x004fc40000000000 */
[----:B------:R-:W-:Y:S01]  /*219c0*/  SEL R53, R108, R53, P0 ;  /* 0x000000356c357207 */ /* 0x000fe20000000000 */
[----:B------:R-:W-:Y:S01]  /*219d0*/  SHFL.IDX PT, R93, R93, R0, 0x1c1f ;  /* 0x001c1f005d5d7589 */ /* 0x000fe200000e0000 */
[----:B------:R-:W-:Y:S02]  /*219e0*/  SEL R54, R112, R54, P0 ;  /* 0x0000003670367207 */ /* 0x000fe40000000000 */
[----:B------:R-:W-:Y:S01]  /*219f0*/  SEL R55, R116, R55, P0 ;  /* 0x0000003774377207 */ /* 0x000fe20000000000 */
[----:B------:R-:W2:Y:S01]  /*21a00*/  SHFL.IDX PT, R156, R156, R2, 0x1c1f ;  /* 0x001c1f029c9c7589 */ /* 0x000ea200000e0000 */
[----:B0-----:R-:W-:Y:S02]  /*21a10*/  SEL R25, R65, R146, P0 ;  /* 0x0000009241197207 */ /* 0x001fe40000000000 */
[----:B------:R-:W-:Y:S01]  /*21a20*/  SEL R56, R120, R56, P0 ;  /* 0x0000003878387207 */ /* 0x000fe20000000000 */
[----:B------:R-:W-:Y:S01]  /*21a30*/  SHFL.IDX PT, R97, R97, R0, 0x1c1f ;  /* 0x001c1f0061617589 */ /* 0x000fe200000e0000 */
[----:B---3--:R-:W-:-:S02]  /*21a40*/  SEL R26, R40, R44, P0 ;  /* 0x0000002c281a7207 */ /* 0x008fc40000000000 */
[----:B------:R-:W-:Y:S01]  /*21a50*/  SEL R57, R124, R57, P0 ;  /* 0x000000397c397207 */ /* 0x000fe20000000000 */
[----:B------:R-:W0:Y:S01]  /*21a60*/  SHFL.IDX PT, R157, R157, R2, 0x1c1f ;  /* 0x001c1f029d9d7589 */ /* 0x000e2200000e0000 */
[----:B------:R-:W-:Y:S02]  /*21a70*/  SEL R61, R128, R61, P0 ;  /* 0x0000003d803d7207 */ /* 0x000fe40000000000 */
[----:B------:R-:W-:Y:S01]  /*21a80*/  SEL R64, R132, R64, P0 ;  /* 0x0000004084407207 */ /* 0x000fe20000000000 */
[----:B------:R-:W-:Y:S01]  /*21a90*/  SHFL.IDX PT, R101, R101, R0, 0x1c1f ;  /* 0x001c1f0065657589 */ /* 0x000fe200000e0000 */
[----:B-1----:R-:W-:Y:S02]  /*21aa0*/  SEL R27, R85, R154, P0 ;  /* 0x0000009a551b7207 */ /* 0x002fe40000000000 */
[----:B------:R-:W-:Y:S01]  /*21ab0*/  SEL R69, R136, R69, P0 ;  /* 0x0000004588457207 */ /* 0x000fe20000000000 */
[----:B------:R-:W1:Y:S01]  /*21ac0*/  SHFL.IDX PT, R158, R158, R2, 0x1c1f ;  /* 0x001c1f029e9e7589 */ /* 0x000e6200000e0000 */
[----:B----4-:R-:W-:-:S02]  /*21ad0*/  SEL R32, R109, R89, P0 ;  /* 0x000000596d207207 */ /* 0x010fc40000000000 */
[----:B------:R-:W-:Y:S01]  /*21ae0*/  SEL R72, R140, R72, P0 ;  /* 0x000000488c487207 */ /* 0x000fe20000000000 */
[----:B------:R-:W3:Y:S01]  /*21af0*/  SHFL.IDX PT, R59, R59, R2, 0x1c1f ;  /* 0x001c1f023b3b7589 */ /* 0x000ee200000e0000 */
[----:B------:R-:W-:Y:S02]  /*21b00*/  SEL R73, R144, R73, P0 ;  /* 0x0000004990497207 */ /* 0x000fe40000000000 */
[----:B------:R-:W-:Y:S01]  /*21b10*/  SEL R77, R148, R77, P0 ;  /* 0x0000004d944d7207 */ /* 0x000fe20000000000 */
[----:B------:R-:W4:Y:S01]  /*21b20*/  SHFL.IDX PT, R113, R113, R2, 0x1c1f ;  /* 0x001c1f0271717589 */ /* 0x000f2200000e0000 */
[----:B--2---:R-:W-:Y:S02]  /*21b30*/  SEL R36, R93, R156, P0 ;  /* 0x0000009c5d247207 */ /* 0x004fe40000000000 */
[----:B------:R-:W-:Y:S01]  /*21b40*/  SEL R81, R159, R81, P0 ;  /* 0x000000519f517207 */ /* 0x000fe20000000000 */
[----:B------:R-:W-:Y:S01]  /*21b50*/  SHFL.IDX PT, R121, R63, R0, 0x1c1f ;  /* 0x001c1f003f797589 */ /* 0x000fe200000e0000 */
[----:B------:R-:W-:-:S02]  /*21b60*/  SEL R65, R146, R65, P0 ;  /* 0x0000004192417207 */ /* 0x000fc40000000000 */
[----:B------:R-:W-:Y:S01]  /*21b70*/  SEL R44, R44, R40, P0 ;  /* 0x000000282c2c7207 */ /* 0x000fe20000000000 */
[----:B------:R-:W2:Y:S01]  /*21b80*/  SHFL.IDX PT, R70, R70, R2, 0x1c1f ;  /* 0x001c1f0246467589 */ /* 0x000ea200000e0000 */
[----:B0-----:R-:W-:Y:S02]  /*21b90*/  SEL R37, R97, R157, P0 ;  /* 0x0000009d61257207 */ /* 0x001fe40000000000 */
[----:B------:R-:W-:Y:S01]  /*21ba0*/  SEL R85, R154, R85, P0 ;  /* 0x000000559a557207 */ /* 0x000fe20000000000 */
[----:B------:R-:W-:Y:S01]  /*21bb0*/  SHFL.IDX PT, R83, R83, R0, 0x1c1f ;  /* 0x001c1f0053537589 */ /* 0x000fe200000e0000 */
[----:B------:R-:W-:Y:S02]  /*21bc0*/  SEL R89, R89, R109, P0 ;  /* 0x0000006d59597207 */ /* 0x000fe40000000000 */
[----:B------:R-:W-:Y:S01]  /*21bd0*/  SEL R93, R156, R93, P0 ;  /* 0x0000005d9c5d7207 */ /* 0x000fe20000000000 */
[----:B------:R-:W0:Y:S01]  /*21be0*/  SHFL.IDX PT, R94, R94, R2, 0x1c1f ;  /* 0x001c1f025e5e7589 */ /* 0x000e2200000e0000 */
[----:B-1----:R-:W-:-:S02]  /*21bf0*/  SEL R45, R101, R158, P0 ;  /* 0x0000009e652d7207 */ /* 0x002fc40000000000 */
[----:B------:R-:W-:Y:S01]  /*21c00*/  SEL R97, R157, R97, P0 ;  /* 0x000000619d617207 */ /* 0x000fe20000000000 */
[----:B------:R-:W1:Y:S01]  /*21c10*/  SHFL.IDX PT, R102, R102, R2, 0x1c1f ;  /* 0x001c1f0266667589 */ /* 0x000e6200000e0000 */
[----:B---3--:R-:W-:Y:S02]  /*21c20*/  SEL R46, R105, R59, P0 ;  /* 0x0000003b692e7207 */ /* 0x008fe40000000000 */
[----:B------:R-:W-:Y:S01]  /*21c30*/  SEL R101, R158, R101, P0 ;  /* 0x000000659e657207 */ /* 0x000fe20000000000 */
[----:B------:R-:W3:Y:S01]  /*21c40*/  SHFL.IDX PT, R110, R110, R2, 0x1c1f ;  /* 0x001c1f026e6e7589 */ /* 0x000ee200000e0000 */
[----:B----4-:R-:W-:Y:S02]  /*21c50*/  SEL R48, R117, R113, P0 ;  /* 0x0000007175307207 */ /* 0x010fe40000000000 */
[----:B------:R-:W-:Y:S01]  /*21c60*/  SEL R59, R59, R105, P0 ;  /* 0x000000693b3b7207 */ /* 0x000fe20000000000 */
[----:B------:R-:W4:Y:S01]  /*21c70*/  SHFL.IDX PT, R118, R118, R2, 0x1c1f ;  /* 0x001c1f0276767589 */ /* 0x000f2200000e0000 */
[----:B------:R-:W-:-:S02]  /*21c80*/  SEL R113, R113, R117, P0 ;  /* 0x0000007571717207 */ /* 0x000fc40000000000 */
[----:B------:R-:W-:Y:S01]  /*21c90*/  SEL R103, R103, R106, P0 ;  /* 0x0000006a67677207 */ /* 0x000fe20000000000 */
[----:B------:R-:W4:Y:S01]  /*21ca0*/  SHFL.IDX PT, R119, R119, R0, 0x1c1f ;  /* 0x001c1f0077777589 */ /* 0x000f2200000e0000 */
[----:B--2---:R-:W-:Y:S02]  /*21cb0*/  SEL R49, R121, R70, P0 ;  /* 0x0000004679317207 */ /* 0x004fe40000000000 */
[----:B------:R-:W-:Y:S01]  /*21cc0*/  SEL R70, R70, R121, P0 ;  /* 0x0000007946467207 */ /* 0x000fe20000000000 */
[----:B------:R-:W-:Y:S01]  /*21cd0*/  SHFL.IDX PT, R122, R122, R0, 0x1c1f ;  /* 0x001c1f007a7a7589 */ /* 0x000fe200000e0000 */
[----:B------:R-:W-:Y:S02]  /*21ce0*/  SEL R107, R107, R111, P0 ;  /* 0x0000006f6b6b7207 */ /* 0x000fe40000000000 */
[----:B------:R-:W-:Y:S01]  /*21cf0*/  SEL R123, R127, R123, P0 ;  /* 0x0000007b7f7b7207 */ /* 0x000fe20000000000 */
[----:B------:R-:W2:Y:S01]  /*21d00*/  SHFL.IDX PT, R126, R126, R2, 0x1c1f ;  /* 0x001c1f027e7e7589 */ /* 0x000ea200000e0000 */
[----:B0-----:R-:W-:-:S02]  /*21d10*/  SEL R68, R83, R94, P0 ;  /* 0x0000005e53447207 */ /* 0x001fc40000000000 */
[----:B------:R-:W-:Y:S01]  /*21d20*/  SEL R83, R94, R83, P0 ;  /* 0x000000535e537207 */ /* 0x000fe20000000000 */
[----:B------:R-:W-:Y:S01]  /*21d30*/  SHFL.IDX PT, R125, R125, R0, 0x1c1f ;  /* 0x001c1f007d7d7589 */ /* 0x000fe200000e0000 */
[----:B-1----:R-:W-:Y:S02]  /*21d40*/  SEL R76, R87, R102, P0 ;  /* 0x00000066574c7207 */ /* 0x002fe40000000000 */
[----:B------:R-:W-:Y:S01]  /*21d50*/  SEL R87, R102, R87, P0 ;  /* 0x0000005766577207 */ /* 0x000fe20000000000 */
[----:B------:R-:W0:Y:S01]  /*21d60*/  SHFL.IDX PT, R134, R134, R2, 0x1c1f ;  /* 0x001c1f0286867589 */ /* 0x000e2200000e0000 */
[----:B---3--:R-:W-:Y:S02]  /*21d70*/  SEL R80, R91, R110, P0 ;  /* 0x0000006e5b507207 */ /* 0x008fe40000000000 */
[----:B------:R-:W-:Y:S01]  /*21d80*/  SEL R91, R110, R91, P0 ;  /* 0x0000005b6e5b7207 */ /* 0x000fe20000000000 */
[----:B------:R-:W-:Y:S01]  /*21d90*/  SHFL.IDX PT, R130, R133, R0, 0x1c1f ;  /* 0x001c1f0085827589 */ /* 0x000fe200000e0000 */
[----:B----4-:R-:W-:-:S02]  /*21da0*/  SEL R84, R114, R118, P0 ;  /* 0x0000007672547207 */ /* 0x010fc40000000000 */
[----:B------:R-:W-:Y:S01]  /*21db0*/  SEL R114, R118, R114, P0 ;  /* 0x0000007276727207 */ /* 0x000fe20000000000 */
[----:B------:R-:W1:Y:S01]  /*21dc0*/  SHFL.IDX PT, R129, R138, R2, 0x1c1f ;  /* 0x001c1f028a817589 */ /* 0x000e6200000e0000 */
[----:B------:R-:W-:Y:S02]  /*21dd0*/  SEL R86, R119, R115, P0 ;  /* 0x0000007377567207 */ /* 0x000fe40000000000 */
[----:B------:R-:W-:Y:S01]  /*21de0*/  SEL R115, R115, R119, P0 ;  /* 0x0000007773737207 */ /* 0x000fe20000000000 */
[----:B------:R-:W-:Y:S04]  /*21df0*/  SHFL.IDX PT, R131, R131, R0, 0x1c1f ;  /* 0x001c1f0083837589 */ /* 0x000fe800000e0000 */
[----:B------:R-:W3:Y:S01]  /*21e00*/  SHFL.IDX PT, R142, R142, R2, 0x1c1f ;  /* 0x001c1f028e8e7589 */ /* 0x000ee200000e0000 */
[----:B--2---:R-:W-:-:S02]  /*21e10*/  SEL R88, R122, R126, P0 ;  /* 0x0000007e7a587207 */ /* 0x004fc40000000000 */
[----:B------:R-:W-:Y:S01]  /*21e20*/  SEL R122, R126, R122, P0 ;  /* 0x0000007a7e7a7207 */ /* 0x000fe20000000000 */
[----:B------:R-:W-:Y:S04]  /*21e30*/  SHFL.IDX PT, R31, R31, R0, 0x1c1f ;  /* 0x001c1f001f1f7589 */ /* 0x000fe800000e0000 */
[----:B------:R-:W2:Y:S01]  /*21e40*/  SHFL.IDX PT, R30, R30, R2, 0x1c1f ;  /* 0x001c1f021e1e7589 */ /* 0x000ea200000e0000 */
[----:B0-----:R-:W-:Y:S02]  /*21e50*/  SEL R92, R125, R134, P0 ;  /* 0x000000867d5c7207 */ /* 0x001fe40000000000 */
[----:B------:R-:W-:Y:S01]  /*21e60*/  SEL R125, R134, R125, P0 ;  /* 0x0000007d867d7207 */ /* 0x000fe20000000000 */
[----:B------:R-:W-:Y:S04]  /*21e70*/  SHFL.IDX PT, R29, R29, R0, 0x1c1f ;  /* 0x001c1f001d1d7589 */ /* 0x000fe800000e0000 */
[----:B------:R-:W0:Y:S01]  /*21e80*/  SHFL.IDX PT, R28, R28, R2, 0x1c1f ;  /* 0x001c1f021c1c7589 */ /* 0x000e2200000e0000 */
[----:B-1----:R-:W-:-:S02]  /*21e90*/  SEL R96, R130, R129, P0 ;  /* 0x0000008182607207 */ /* 0x002fc40000000000 */
[----:B------:R-:W-:Y:S01]  /*21ea0*/  SEL R129, R129, R130, P0 ;  /* 0x0000008281817207 */ /* 0x000fe20000000000 */
[----:B------:R1:W4:Y:S04]  /*21eb0*/  SHFL.IDX PT, R63, R208, R0, 0x1c1f ;  /* 0x001c1f00d03f7589 */ /* 0x00032800000e0000 */
[----:B------:R1:W1:Y:S01]  /*21ec0*/  SHFL.IDX PT, R95, R95, R0, 0x1c1f ;  /* 0x001c1f005f5f7589 */ /* 0x00026200000e0000 */
[----:B---3--:R-:W-:Y:S02]  /*21ed0*/  SEL R99, R131, R142, P0 ;  /* 0x0000008e83637207 */ /* 0x008fe40000000000 */
[----:B------:R-:W-:Y:S01]  /*21ee0*/  SEL R131, R142, R131, P0 ;  /* 0x000000838e837207 */ /* 0x000fe20000000000 */
[----:B------:R3:W1:Y:S04]  /*21ef0*/  SHFL.IDX PT, R0, R209, R2, 0x1c1f ;  /* 0x001c1f02d1007589 */ /* 0x00066800000e0000 */
[----:B------:R3:W1:Y:S01]  /*21f00*/  SHFL.IDX PT, R150, R150, R2, 0x1c1f ;  /* 0x001c1f0296967589 */ /* 0x00066200000e0000 */
[----:B--2---:R-:W-:-:S02]  /*21f10*/  SEL R190, R31, R30, P0 ;  /* 0x0000001e1fbe7207 */ /* 0x004fc40000000000 */
[----:B------:R-:W-:Y:S02]  /*21f20*/  SEL R191, R30, R31, P0 ;  /* 0x0000001f1ebf7207 */ /* 0x000fe40000000000 */
[----:B0-----:R-:W-:Y:S02]  /*21f30*/  SEL R187, R29, R28, P0 ;  /* 0x0000001c1dbb7207 */ /* 0x001fe40000000000 */
[----:B---3--:R-:W-:-:S07]  /*21f40*/  SEL R186, R28, R29, P0 ;  /* 0x0000001d1cba7207 */ /* 0x008fce0000000000 */
.L_x_3665:
[----:B------:R-:W2:Y:S01]  /*21f50*/  LDL.LU R94, [R1] ;  /* 0x00000000015e7983 */ /* 0x000ea20000300800 */
[----:B------:R-:W-:Y:S05]  /*21f60*/  WARPSYNC.ALL ;  /* 0x0000000000007948 */ /* 0x000fea0003800000 */
[----:B------:R-:W3:Y:S01]  /*21f70*/  LDL.LU R2, [R1+0x4] ;  /* 0x0000040001027983 */ /* 0x000ee20000300800 */
[----:B------:R-:W-:Y:S01]  /*21f80*/  F2FP.BF16.F32.PACK_AB R12, R204, R206 ;  /* 0x000000cecc0c723e */ /* 0x000fe200000010ff */
[----:B------:R-:W-:Y:S01]  /*21f90*/  ULDC.64 UR4, c[0x0][0xc00] ;  /* 0x0003000000047ab9 */ /* 0x000fe20000000a00 */
[----:B------:R-:W-:Y:S01]  /*21fa0*/  F2FP.BF16.F32.PACK_AB R13, R25, R24 ;  /* 0x00000018190d723e */ /* 0x000fe200000010ff */
[----:B------:R-:W4:Y:S01]  /*21fb0*/  LDL.LU R108, [R1+0x8] ;  /* 0x00000800016c7983 */ /* 0x000f220000300800 */
[----:B------:R-:W-:Y:S01]  /*21fc0*/  F2FP.BF16.F32.PACK_AB R14, R205, R207 ;  /* 0x000000cfcd0e723e */ /* 0x000fe200000010ff */
[----:B------:R-:W-:Y:S01]  /*21fd0*/  ULDC.64 UR6, c[0x0][0xc08] ;  /* 0x0003020000067ab9 */ /* 0x000fe20000000a00 */
[----:B------:R-:W-:Y:S01]  /*21fe0*/  F2FP.BF16.F32.PACK_AB R15, R65, R81 ;  /* 0x00000051410f723e */ /* 0x000fe200000010ff */
[----:B------:R-:W-:Y:S01]  /*21ff0*/  BAR.SYNC.DEFER_BLOCKING 0x1, 0x100 ;  /* 0x0044000000007b1d */ /* 0x000fe20000010000 */
[----:B------:R-:W-:-:S02]  /*22000*/  F2FP.BF16.F32.PACK_AB R28, R200, R202 ;  /* 0x000000cac81c723e */ /* 0x000fc400000010ff */
[----:B------:R-:W-:Y:S02]  /*22010*/  F2FP.BF16.F32.PACK_AB R29, R27, R26 ;  /* 0x0000001a1b1d723e */ /* 0x000fe400000010ff */
[----:B------:R-:W-:-:S03]  /*22020*/  F2FP.BF16.F32.PACK_AB R30, R201, R203 ;  /* 0x000000cbc91e723e */ /* 0x000fc600000010ff */
[----:B------:R-:W0:Y:S01]  /*22030*/  LDC R110, c[0x0][0xbe8] ;  /* 0x0002fa00ff6e7b82 */ /* 0x000e220000000800 */
[----:B------:R-:W-:Y:S01]  /*22040*/  F2FP.BF16.F32.PACK_AB R31, R85, R44 ;  /* 0x0000002c551f723e */ /* 0x000fe200000010ff */
[----:B------:R-:W4:Y:S01]  /*22050*/  LDL.LU R106, [R1+0xc] ;  /* 0x00000c00016a7983 */ /* 0x000f220000300800 */
[----:B------:R-:W-:Y:S02]  /*22060*/  F2FP.BF16.F32.PACK_AB R40, R196, R198 ;  /* 0x000000c6c428723e */ /* 0x000fe400000010ff */
[----:B------:R-:W-:Y:S01]  /*22070*/  F2FP.BF16.F32.PACK_AB R41, R36, R32 ;  /* 0x000000202429723e */ /* 0x000fe200000010ff */
[----:B------:R-:W4:Y:S01]  /*22080*/  LDL.LU R105, [R1+0x10] ;  /* 0x0000100001697983 */ /* 0x000f220000300800 */
[----:B------:R-:W-:Y:S02]  /*22090*/  F2FP.BF16.F32.PACK_AB R42, R197, R199 ;  /* 0x000000c7c52a723e */ /* 0x000fe400000010ff */
[----:B------:R-:W-:Y:S01]  /*220a0*/  F2FP.BF16.F32.PACK_AB R43, R93, R89 ;  /* 0x000000595d2b723e */ /* 0x000fe200000010ff */
[----:B------:R-:W4:Y:S04]  /*220b0*/  LDL.LU R102, [R1+0x6c] ;  /* 0x00006c0001667983 */ /* 0x000f280000300800 */
[----:B------:R1:W-:Y:S04]  /*220c0*/  STSM.16.M88.4 [R210], R12 ;  /* 0x0000000cd2007844 */ /* 0x0003e80000000200 */
[----:B------:R1:W-:Y:S04]  /*220d0*/  STSM.16.M88.4 [R211], R28 ;  /* 0x0000001cd3007844 */ /* 0x0003e80000000200 */
[----:B------:R0:W-:Y:S01]  /*220e0*/  STSM.16.M88.4 [R212], R40 ;  /* 0x00000028d4007844 */ /* 0x0001e20000000200 */
[----:B-1----:R-:W-:-:S02]  /*220f0*/  F2FP.BF16.F32.PACK_AB R12, R192, R194 ;  /* 0x000000c2c00c723e */ /* 0x002fc400000010ff */
        /* <DEDUP_REMOVED lines=8> */
[----:B0-----:R-:W-:Y:S02]  /*22180*/  F2FP.BF16.F32.PACK_AB R40, R185, R187 ;  /* 0x000000bbb928723e */ /* 0x001fe400000010ff */
[----:B------:R-:W-:Y:S01]  /*22190*/  F2FP.BF16.F32.PACK_AB R41, R49, R48 ;  /* 0x000000303129723e */ /* 0x000fe200000010ff */
[----:B------:R0:W-:Y:S01]  /*221a0*/  STSM.16.M88.4 [R214], R28 ;  /* 0x0000001cd6007844 */ /* 0x0001e20000000200 */
[----:B------:R-:W-:Y:S02]  /*221b0*/  F2FP.BF16.F32.PACK_AB R42, R184, R186 ;  /* 0x000000bab82a723e */ /* 0x000fe400000010ff */
[----:B------:R-:W-:Y:S02]  /*221c0*/  F2FP.BF16.F32.PACK_AB R43, R70, R113 ;  /* 0x00000071462b723e */ /* 0x000fe400000010ff */
[----:B-1----:R-:W-:-:S03]  /*221d0*/  F2FP.BF16.F32.PACK_AB R12, R181, R183 ;  /* 0x000000b7b50c723e */ /* 0x002fc600000010ff */
[----:B------:R1:W-:Y:S01]  /*221e0*/  STSM.16.M88.4 [R215], R40 ;  /* 0x00000028d7007844 */ /* 0x0003e20000000200 */
[----:B------:R-:W-:Y:S02]  /*221f0*/  F2FP.BF16.F32.PACK_AB R13, R51, R50 ;  /* 0x00000032330d723e */ /* 0x000fe400000010ff */
[----:B------:R-:W-:Y:S02]  /*22200*/  F2FP.BF16.F32.PACK_AB R14, R180, R182 ;  /* 0x000000b6b40e723e */ /* 0x000fe400000010ff */
[----:B------:R-:W-:Y:S02]  /*22210*/  F2FP.BF16.F32.PACK_AB R15, R67, R66 ;  /* 0x00000042430f723e */ /* 0x000fe400000010ff */
[----:B0-----:R-:W-:Y:S02]  /*22220*/  F2FP.BF16.F32.PACK_AB R28, R177, R179 ;  /* 0x000000b3b11c723e */ /* 0x001fe400000010ff */
        /* <DEDUP_REMOVED lines=15> */
[----:B------:R-:W-:Y:S01]  /*22320*/  F2FP.BF16.F32.PACK_AB R29, R80, R78 ;  /* 0x0000004e501d723e */ /* 0x000fe200000010ff */
[----:B------:R-:W-:Y:S01]  /*22330*/  STSM.16.M88.4 [R228], R12 ;  /* 0x0000000ce4007844 */ /* 0x000fe20000000200 */
[----:B------:R-:W-:-:S02]  /*22340*/  F2FP.BF16.F32.PACK_AB R30, R53, R104 ;  /* 0x00000068351e723e */ /* 0x000fc400000010ff */
[----:B------:R-:W-:Y:S02]  /*22350*/  F2FP.BF16.F32.PACK_AB R31, R91, R103 ;  /* 0x000000675b1f723e */ /* 0x000fe400000010ff */
[----:B0-----:R-:W-:Y:S02]  /*22360*/  F2FP.BF16.F32.PACK_AB R40, R4, R3 ;  /* 0x000000030428723e */ /* 0x001fe400000010ff */
[----:B------:R-:W-:Y:S01]  /*22370*/  F2FP.BF16.F32.PACK_AB R41, R84, R82 ;  /* 0x000000525429723e */ /* 0x000fe200000010ff */
[----:B------:R-:W-:Y:S01]  /*22380*/  STSM.16.M88.4 [R229], R28 ;  /* 0x0000001ce5007844 */ /* 0x000fe20000000200 */
[----:B------:R-:W-:Y:S02]  /*22390*/  F2FP.BF16.F32.PACK_AB R42, R55, R54 ;  /* 0x00000036372a723e */ /* 0x000fe400000010ff */
[----:B------:R-:W-:-:S05]  /*223a0*/  F2FP.BF16.F32.PACK_AB R43, R114, R107 ;  /* 0x0000006b722b723e */ /* 0x000fca00000010ff */
[----:B--2---:R0:W-:Y:S04]  /*223b0*/  STSM.16.M88.4 [R94], R40 ;  /* 0x000000285e007844 */ /* 0x0041e80000000200 */
[----:B0-----:R-:W2:Y:S01]  /*223c0*/  LDL.LU R94, [R1+0x70] ;  /* 0x00007000015e7983 */ /* 0x001ea20000300800 */
[----:B------:R-:W-:Y:S02]  /*223d0*/  F2FP.BF16.F32.PACK_AB R12, R6, R5 ;  /* 0x00000005060c723e */ /* 0x000fe400000010ff */
[----:B------:R-:W-:Y:S02]  /*223e0*/  F2FP.BF16.F32.PACK_AB R13, R88, R86 ;  /* 0x00000056580d723e */ /* 0x000fe400000010ff */
[----:B------:R-:W-:Y:S02]  /*223f0*/  F2FP.BF16.F32.PACK_AB R14, R57, R56 ;  /* 0x00000038390e723e */ /* 0x000fe400000010ff */
[----:B------:R-:W-:-:S05]  /*22400*/  F2FP.BF16.F32.PACK_AB R15, R122, R115 ;  /* 0x000000737a0f723e */ /* 0x000fca00000010ff */
[----:B---3--:R0:W-:Y:S04]  /*22410*/  STSM.16.M88.4 [R2], R12 ;  /* 0x0000000c02007844 */ /* 0x0081e80000000200 */
[----:B0-----:R-:W3:Y:S01]  /*22420*/  LDL.LU R2, [R1+0x68] ;  /* 0x0000680001027983 */ /* 0x001ee20000300800 */
[----:B------:R-:W-:Y:S02]  /*22430*/  F2FP.BF16.F32.PACK_AB R28, R8, R7 ;  /* 0x00000007081c723e */ /* 0x000fe400000010ff */
[----:B------:R-:W-:Y:S02]  /*22440*/  F2FP.BF16.F32.PACK_AB R29, R92, R90 ;  /* 0x0000005a5c1d723e */ /* 0x000fe400000010ff */
[----:B------:R-:W-:Y:S02]  /*22450*/  F2FP.BF16.F32.PACK_AB R30, R64, R61 ;  /* 0x0000003d401e723e */ /* 0x000fe400000010ff */
[----:B------:R-:W-:-:S05]  /*22460*/  F2FP.BF16.F32.PACK_AB R31, R125, R123 ;  /* 0x0000007b7d1f723e */ /* 0x000fca00000010ff */
[----:B----4-:R0:W-:Y:S01]  /*22470*/  STSM.16.M88.4 [R108], R28 ;  /* 0x0000001c6c007844 */ /* 0x0101e20000000200 */
[----:B------:R-:W-:Y:S02]  /*22480*/  F2FP.BF16.F32.PACK_AB R40, R10, R9 ;  /* 0x000000090a28723e */ /* 0x000fe400000010ff */
[----:B------:R-:W-:Y:S02]  /*22490*/  F2FP.BF16.F32.PACK_AB R41, R99, R96 ;  /* 0x000000606329723e */ /* 0x000fe400000010ff */
[----:B------:R-:W-:Y:S02]  /*224a0*/  F2FP.BF16.F32.PACK_AB R42, R72, R69 ;  /* 0x00000045482a723e */ /* 0x000fe400000010ff */
[----:B------:R-:W-:Y:S02]  /*224b0*/  F2FP.BF16.F32.PACK_AB R43, R131, R129 ;  /* 0x00000081832b723e */ /* 0x000fe400000010ff */
[----:B------:R-:W-:Y:S02]  /*224c0*/  F2FP.BF16.F32.PACK_AB R12, R21, R20 ;  /* 0x00000014150c723e */ /* 0x000fe400000010ff */
[----:B------:R-:W-:-:S02]  /*224d0*/  F2FP.BF16.F32.PACK_AB R14, R77, R73 ;  /* 0x000000494d0e723e */ /* 0x000fc400000010ff */
[----:B0-----:R-:W-:Y:S02]  /*224e0*/  SEL R28, R63, R0, P0 ;  /* 0x000000003f1c7207 */ /* 0x001fe40000000000 */
[----:B------:R-:W-:Y:S02]  /*224f0*/  SEL R30, R0, R63, P0 ;  /* 0x0000003f001e7207 */ /* 0x000fe40000000000 */
[----:B------:R-:W-:Y:S02]  /*22500*/  SEL R29, R95, R150, P0 ;  /* 0x000000965f1d7207 */ /* 0x000fe40000000000 */
[----:B------:R-:W-:Y:S02]  /*22510*/  SEL R31, R150, R95, P0 ;  /* 0x0000005f961f7207 */ /* 0x000fe40000000000 */
[----:B------:R-:W-:Y:S02]  /*22520*/  F2FP.BF16.F32.PACK_AB R13, R29, R28 ;  /* 0x0000001c1d0d723e */ /* 0x000fe400000010ff */
[----:B------:R-:W-:Y:S01]  /*22530*/  F2FP.BF16.F32.PACK_AB R15, R31, R30 ;  /* 0x0000001e1f0f723e */ /* 0x000fe200000010ff */
[----:B------:R0:W-:Y:S04]  /*22540*/  STSM.16.M88.4 [R106], R40 ;  /* 0x000000286a007844 */ /* 0x0001e80000000200 */
[----:B------:R1:W-:Y:S01]  /*22550*/  STSM.16.M88.4 [R105], R12 ;  /* 0x0000000c69007844 */ /* 0x0003e20000000200 */
[----:B------:R-:W-:Y:S01]  /*22560*/  BAR.SYNC.DEFER_BLOCKING 0x1, 0x100 ;  /* 0x0044000000007b1d */ /* 0x000fe20000010000 */
[----:B------:R-:W-:-:S04]  /*22570*/  ISETP.NE.U32.AND P0, PT, RZ, UR4, PT ;  /* 0x00000004ff007c0c */ /* 0x000fc8000bf05070 */
[----:B------:R-:W-:Y:S02]  /*22580*/  ISETP.NE.AND.EX P0, PT, RZ, UR5, PT, P0 ;  /* 0x00000005ff007c0c */ /* 0x000fe4000bf05300 */
[----:B0-----:R-:W-:-:S04]  /*22590*/  IADD3 R40, P1, R102, UR4, RZ ;  /* 0x0000000466287c10 */ /* 0x001fc8000ff3e0ff */
[----:B--2---:R-:W-:-:S07]  /*225a0*/  IADD3.X R41, R94, UR5, RZ, P1, !PT ;  /* 0x000000055e297c10 */ /* 0x004fce0008ffe4ff */
[----:B------:R-:W5:Y:S01]  /*225b0*/  @P0 LDG.E R11, desc[UR42][R40.64] ;  /* 0x0000002a280b0981 */ /* 0x000f62000c1e1900 */
[----:B------:R-:W-:-:S04]  /*225c0*/  ISETP.NE.U32.AND P3, PT, RZ, UR6, PT ;  /* 0x00000006ff007c0c */ /* 0x000fc8000bf65070 */
[----:B------:R-:W-:-:S13]  /*225d0*/  ISETP.NE.AND.EX P3, PT, RZ, UR7, PT, P3 ;  /* 0x00000007ff007c0c */ /* 0x000fda000bf65330 */
[----:B-1----:R-:W-:Y:S01]  /*225e0*/  @P3 IADD3 R12, P1, R102, UR6, RZ ;  /* 0x00000006660c3c10 */ /* 0x002fe2000ff3e0ff */
[----:B------:R-:W-:-:S03]  /*225f0*/  ULDC UR6, c[0x0][0xa88] ;  /* 0x0002a20000067ab9 */ /* 0x000fc60000000800 */
[----:B------:R-:W-:Y:S01]  /*22600*/  @P3 IADD3.X R13, R94, UR7, RZ, P1, !PT ;  /* 0x000000075e0d3c10 */ /* 0x000fe20008ffe4ff */
[----:B------:R-:W-:Y:S01]  /*22610*/  IMAD.MOV.U32 R94, RZ, RZ, 0x9b8 ;  /* 0x000009b8ff5e7424 */ /* 0x000fe200078e00ff */
[----:B---3--:R-:W-:Y:S01]  /*22620*/  ISETP.GT.AND P2, PT, R2, 0x1, PT ;  /* 0x000000010200780c */ /* 0x008fe20003f44270 */
[----:B------:R-:W-:-:S03]  /*22630*/  IMAD.U32 R0, RZ, RZ, UR6 ;  /* 0x00000006ff007e24 */ /* 0x000fc6000f8e00ff */
[----:B------:R-:W-:-:S03]  /*22640*/  SEL R94, R94, 0x978, P2 ;  /* 0x000009785e5e7807 */ /* 0x000fc60001000000 */
[----:B------:R0:W5:Y:S01]  /*22650*/  @P3 LDG.E R0, desc[UR42][R12.64] ;  /* 0x0000002a0c003981 */ /* 0x000162000c1e1900 */
[----:B------:R1:W2:Y:S08]  /*22660*/  LDC.64 R42, c[0x0][R94+0x220] ;  /* 0x000088005e2a7b82 */ /* 0x0002b00000000a00 */
[----:B------:R1:W3:Y:S08]  /*22670*/  LDC.64 R14, c[0x0][R94+0x228] ;  /* 0x00008a005e0e7b82 */ /* 0x0002f00000000a00 */
[----:B0-----:R1:W0:Y:S01]  /*22680*/  LDC.64 R12, c[0x0][R94+0x218] ;  /* 0x000086005e0c7b82 */ /* 0x0012220000000a00 */
[----:B------:R-:W-:-:S13]  /*22690*/  ISETP.NE.AND P1, PT, R110, 0x1, PT ;  /* 0x000000016e00780c */ /* 0x000fda0003f25270 */
[----:B------:R-:W4:Y:S08]  /*226a0*/  @P1 LDC R2, c[0x0][0xbec] ;  /* 0x0002fb00ff021b82 */ /* 0x000f300000000800 */
[----:B------:R-:W0:Y:S01]  /*226b0*/  @P1 LDC R63, c[0x0][0xbf0] ;  /* 0x0002fc00ff3f1b82 */ /* 0x000e220000000800 */
[----:B-1----:R-:W-:Y:S05]  /*226c0*/  @P3 BRA `(.L_x_3263) ;  /* 0x0000000000103947 */ /* 0x002fea0003800000 */
[----:B------:R-:W-:Y:S05]  /*226d0*/  @!P0 BRA `(.L_x_3263) ;  /* 0x00000000000c8947 */ /* 0x000fea0003800000 */
[----:B-----5:R-:W2:Y:S04]  /*226e0*/  LDG.E R0, desc[UR42][R40.64] ;  /* 0x0000002a28007981 */ /* 0x020ea8000c1e1900 */
[----:B------:R-:W2:Y:S02]  /*226f0*/  LDG.E R40, desc[UR42][R40.64+0x4] ;  /* 0x0000042a28287981 */ /* 0x000ea4000c1e1900 */
[----:B--2---:R-:W-:-:S07]  /*22700*/  IMAD.IADD R0, R40, 0x1, -R0 ;  /* 0x0000000128007824 */ /* 0x004fce00078e0a00 */
.L_x_3263:
[----:B------:R-:W2:Y:S04]  /*22710*/  LDL R40, [R1+0x5c] ;  /* 0x00005c0001287983 */ /* 0x000ea80000100800 */
[----:B------:R-:W3:Y:S04]  /*22720*/  LDL.LU R41, [R1+0x60] ;  /* 0x0000600001297983 */ /* 0x000ee80000300800 */
[----:B------:R-:W4:Y:S04]  /*22730*/  LDL.LU R95, [R1+0x74] ;  /* 0x00007400015f7983 */ /* 0x000f280000300800 */
[----:B------:R-:W2:Y:S04]  /*22740*/  LDL R112, [R1+0x2c] ;  /* 0x00002c0001707983 */ /* 0x000ea80000100800 */
[----:B------:R-:W3:Y:S01]  /*22750*/  LDL R111, [R1+0x84] ;  /* 0x00008400016f7983 */ /* 0x000ee20000100800 */
[----:B------:R-:W-:-:S03]  /*22760*/  ISETP.NE.U32.AND P0, PT, RZ, UR4, PT ;  /* 0x00000004ff007c0c */ /* 0x000fc6000bf05070 */
[----:B------:R-:W3:Y:S01]  /*22770*/  LDL R117, [R1+0x190] ;  /* 0x0001900001757983 */ /* 0x000ee20000100800 */
[----:B------:R-:W-:-:S03]  /*22780*/  ISETP.NE.AND.EX P0, PT, RZ, UR5, PT, P0 ;  /* 0x00000005ff007c0c */ /* 0x000fc6000bf05300 */
[----:B------:R-:W3:Y:S01]  /*22790*/  LDL R116, [R1+0x104] ;  /* 0x0001040001747983 */ /* 0x000ee20000100800 */
[-C--:B0-----:R-:W-:Y:S02]  /*227a0*/  IMAD R106, R13, R221.reuse, RZ ;  /* 0x000000dd0d6a7224 */ /* 0x081fe400078e02ff */
[----:B------:R-:W-:-:S04]  /*227b0*/  IMAD.WIDE.U32 R12, R12, R221, RZ ;  /* 0x000000dd0c0c7225 */ /* 0x000fc800078e00ff */
[----:B------:R-:W-:Y:S02]  /*227c0*/  IMAD.IADD R106, R13, 0x1, R106 ;  /* 0x000000010d6a7824 */ /* 0x000fe400078e026a */
[----:B-----5:R-:W-:Y:S01]  /*227d0*/  IMAD R0, R0, R110, RZ ;  /* 0x0000006e00007224 */ /* 0x020fe200078e02ff */
[----:B----4-:R-:W-:Y:S02]  /*227e0*/  SEL R105, R95, RZ, !P0 ;  /* 0x000000ff5f697207 */ /* 0x010fe40004000000 */
[----:B--2---:R-:W-:-:S05]  /*227f0*/  IADD3 R102, R40, R112, RZ ;  /* 0x0000007028667210 */ /* 0x004fca0007ffe0ff */
[----:B------:R-:W-:-:S04]  /*22800*/  @P1 IMAD.HI.U32 R40, R102, R2, RZ ;  /* 0x0000000266281227 */ /* 0x000fc800078e00ff */
[----:B------:R-:W-:Y:S01]  /*22810*/  IMAD.MOV.U32 R2, RZ, RZ, R102 ;  /* 0x000000ffff027224 */ /* 0x000fe200078e0066 */
[----:B------:R-:W-:Y:S02]  /*22820*/  @P1 SHF.R.U32.HI R2, RZ, R63, R40 ;  /* 0x0000003fff021219 */ /* 0x000fe40000011628 */
[----:B---3--:R-:W-:Y:S02]  /*22830*/  SEL R63, R41, RZ, !P0 ;  /* 0x000000ff293f7207 */ /* 0x008fe40004000000 */
[----:B------:R0:W1:Y:S03]  /*22840*/  LDC.64 R40, c[0x0][R94+0x210] ;  /* 0x000084005e287b82 */ /* 0x0000660000000a00 */
[----:B------:R-:W-:-:S05]  /*22850*/  IMAD R43, R43, R63, RZ ;  /* 0x0000003f2b2b7224 */ /* 0x000fca00078e02ff */
[----:B0-----:R-:W0:Y:S01]  /*22860*/  LDC.64 R94, c[0x0][0xba8] ;  /* 0x0002ea00ff5e7b82 */ /* 0x001e220000000a00 */
[----:B------:R-:W-:Y:S01]  /*22870*/  SEL R109, R111, RZ, P2 ;  /* 0x000000ff6f6d7207 */ /* 0x000fe20001000000 */
[C---:B------:R-:W-:Y:S02]  /*22880*/  IMAD R105, R42.reuse, R105, R43 ;  /* 0x000000692a697224 */ /* 0x040fe400078e022b */
[----:B------:R-:W-:-:S04]  /*22890*/  IMAD.WIDE.U32 R42, R42, R63, RZ ;  /* 0x0000003f2a2a7225 */ /* 0x000fc800078e00ff */
[-C--:B------:R-:W-:Y:S01]  /*228a0*/  IMAD R108, R15, R109.reuse, RZ ;  /* 0x0000006d0f6c7224 */ /* 0x080fe200078e02ff */
[----:B------:R-:W-:Y:S01]  /*228b0*/  IADD3 R42, P0, P3, R42, R12, R11 ;  /* 0x0000000c2a2a7210 */ /* 0x000fe20007b1e00b */
[----:B------:R-:W-:-:S04]  /*228c0*/  IMAD.WIDE.U32 R14, R14, R109, RZ ;  /* 0x0000006d0e0e7225 */ /* 0x000fc800078e00ff */
[----:B------:R-:W-:Y:S01]  /*228d0*/  IMAD.IADD R105, R43, 0x1, R105 ;  /* 0x000000012b697824 */ /* 0x000fe200078e0269 */
[----:B------:R-:W-:Y:S02]  /*228e0*/  IADD3 R14, P4, P5, R2, R42, R14 ;  /* 0x0000002a020e7210 */ /* 0x000fe40007d9e00e */
[----:B------:R-:W-:Y:S01]  /*228f0*/  SHF.R.S32.HI R42, RZ, 0x1f, R11 ;  /* 0x0000001fff2a7819 */ /* 0x000fe2000001140b */
[----:B------:R-:W-:Y:S01]  /*22900*/  IMAD.IADD R108, R15, 0x1, R108 ;  /* 0x000000010f6c7824 */ /* 0x000fe200078e026c */
[----:B------:R-:W-:Y:S02]  /*22910*/  SHF.R.S32.HI R12, RZ, 0x1f, R2 ;  /* 0x0000001fff0c7819 */ /* 0x000fe40000011402 */
[----:B------:R-:W-:Y:S01]  /*22920*/  IADD3.X R105, R105, R106, R42, P0, P3 ;  /* 0x0000006a69697210 */ /* 0x000fe200007e642a */
[----:B0-----:R-:W0:Y:S03]  /*22930*/  @!P2 LDC R94, c[0x0][0xb50] ;  /* 0x0002d400ff5eab82 */ /* 0x001e260000000800 */
[----:B------:R-:W-:Y:S01]  /*22940*/  IADD3.X R15, R12, R105, R108, P4, P5 ;  /* 0x000000690c0f7210 */ /* 0x000fe200027ea46c */
[----:B------:R-:W-:-:S04]  /*22950*/  IMAD.MOV R12, RZ, RZ, -R2 ;  /* 0x000000ffff0c7224 */ /* 0x000fc800078e0a02 */
[----:B------:R-:W2:Y:S01]  /*22960*/  @!P2 LDC R95, c[0x0][0xb54] ;  /* 0x0002d500ff5fab82 */ /* 0x000ea20000000800 */
[----:B------:R-:W-:-:S05]  /*22970*/  IMAD R12, R110, R12, R102 ;  /* 0x0000000c6e0c7224 */ /* 0x000fca00078e0266 */
[----:B------:R-:W-:Y:S01]  /*22980*/  SHF.R.S32.HI R2, RZ, 0x1f, R12 ;  /* 0x0000001fff027819 */ /* 0x000fe2000001140c */
[-C--:B-1----:R-:W-:Y:S02]  /*22990*/  IMAD R13, R41, R12.reuse, RZ ;  /* 0x0000000c290d7224 */ /* 0x082fe400078e02ff */
[----:B------:R-:W-:-:S04]  /*229a0*/  IMAD.WIDE.U32 R14, R40, R12, R14 ;  /* 0x0000000c280e7225 */ /* 0x000fc800078e000e */
[----:B------:R-:W-:Y:S01]  /*229b0*/  IMAD R2, R40, R2, R13 ;  /* 0x0000000228027224 */ /* 0x000fe200078e020d */
[----:B0-----:R-:W-:-:S03]  /*229c0*/  LEA R94, P0, R14, R94, 0x2 ;  /* 0x0000005e0e5e7211 */ /* 0x001fc600078010ff */
[----:B------:R-:W-:-:S05]  /*229d0*/  IMAD.IADD R2, R15, 0x1, R2 ;  /* 0x000000010f027824 */ /* 0x000fca00078e0202 */
[----:B--2---:R-:W-:Y:S01]  /*229e0*/  LEA.HI.X R2, R14, R95, R2, 0x2, P0 ;  /* 0x0000005f0e027211 */ /* 0x004fe200000f1402 */
[----:B------:R-:W-:Y:S01]  /*229f0*/  SHFL.IDX PT, R12, R94, RZ, 0x1c1f ;  /* 0x001c1fff5e0c7589 */ /* 0x000fe200000e0000 */
[----:B------:R-:W-:-:S03]  /*22a00*/  IMAD.IADD R43, R117, 0x1, R112 ;  /* 0x00000001752b7824 */ /* 0x000fc600078e0270 */
[----:B------:R-:W0:Y:S04]  /*22a10*/  SHFL.IDX PT, R13, R2, RZ, 0x1c1f ;  /* 0x001c1fff020d7589 */ /* 0x000e2800000e0000 */
[----:B------:R-:W-:Y:S04]  /*22a20*/  SHFL.IDX PT, R14, R94, 0x1, 0x1c1f ;  /* 0x003c1f005e0e7f89 */ /* 0x000fe800000e0000 */
[----:B------:R1:W2:Y:S01]  /*22a30*/  SHFL.IDX PT, R15, R2, 0x1, 0x1c1f ;  /* 0x003c1f00020f7f89 */ /* 0x0002a200000e0000 */
[----:B------:R-:W-:Y:S01]  /*22a40*/  LOP3.LUT P0, RZ, R116, 0x3, RZ, 0xc0, !PT ;  /* 0x0000000374ff7812 */ /* 0x000fe2000780c0ff */
[----:B-1----:R-:W-:-:S03]  /*22a50*/  VIADD R2, R43, 0x8 ;  /* 0x000000082b027836 */ /* 0x002fc60000000000 */
[-C--:B------:R-:W-:Y:S02]  /*22a60*/  ISETP.GE.OR P3, PT, R43, R0.reuse, P0 ;  /* 0x000000002b00720c */ /* 0x080fe40000766670 */
[----:B------:R-:W-:-:S11]  /*22a70*/  ISETP.GE.OR P0, PT, R2, R0, P0 ;  /* 0x000000000200720c */ /* 0x000fd60000706670 */
[----:B0-----:R0:W-:Y:S04]  /*22a80*/  @!P3 ST.E desc[UR42][R12.64], R167 ;  /* 0x000000a70c00b985 */ /* 0x0011e8000c10192a */
[----:B--2---:R0:W-:Y:S01]  /*22a90*/  @!P0 ST.E desc[UR42][R14.64], R166 ;  /* 0x000000a60e008985 */ /* 0x0041e2000c10192a */
[----:B------:R-:W-:Y:S05]  /*22aa0*/  @P2 BRA `(.L_x_3264) ;  /* 0x00000010004c2947 */ /* 0x000fea0003800000 */
[----:B------:R-:W1:Y:S01]  /*22ab0*/  S2R R116, SR_TID.X ;  /* 0x0000000000747919 */ /* 0x000e620000002100 */
[----:B0-----:R-:W0:Y:S01]  /*22ac0*/  @P1 LDC R15, c[0x0][0xbec] ;  /* 0x0002fb00ff0f1b82 */ /* 0x001e220000000800 */
[----:B------:R-:W-:-:S07]  /*22ad0*/  ULDC.64 UR4, c[0x0][0xaa0] ;  /* 0x0002a80000047ab9 */ /* 0x000fce0000000a00 */
[----:B------:R-:W2:Y:S01]  /*22ae0*/  @P1 LDC R21, c[0x0][0xbf0] ;  /* 0x0002fc00ff151b82 */ /* 0x000ea20000000800 */
[----:B-1----:R-:W-:-:S05]  /*22af0*/  VIADD R9, R116, 0xffffff80 ;  /* 0xffffff8074097836 */ /* 0x002fca0000000000 */
[----:B------:R-:W-:-:S04]  /*22b00*/  SHF.R.S32.HI R2, RZ, 0x1f, R9 ;  /* 0x0000001fff027819 */ /* 0x000fc80000011409 */
[----:B------:R-:W-:-:S04]  /*22b10*/  LEA.HI R2, R2, R9, RZ, 0x3 ;  /* 0x0000000902027211 */ /* 0x000fc800078f18ff */
[----:B------:R-:W-:-:S04]  /*22b20*/  LOP3.LUT R2, R2, 0xfffffff8, RZ, 0xc0, !PT ;  /* 0xfffffff802027812 */ /* 0x000fc800078ec0ff */
[----:B------:R-:W-:-:S05]  /*22b30*/  IADD3 R9, R9, -R2, RZ ;  /* 0x8000000209097210 */ /* 0x000fca0007ffe0ff */
[----:B------:R-:W-:-:S04]  /*22b40*/  IMAD R3, R220, 0x8, R9 ;  /* 0x00000008dc037824 */ /* 0x000fc800078e0209 */
[----:B------:R-:W-:-:S04]  /*22b50*/  IMAD.SHL.U32 R3, R3, 0x8, RZ ;  /* 0x0000000803037824 */ /* 0x000fc800078e00ff */
[----:B------:R-:W-:-:S03]  /*22b60*/  IMAD.WIDE R38, R3, 0x2, R38 ;  /* 0x0000000203267825 */ /* 0x000fc600078e0226 */
[C---:B------:R-:W-:Y:S02]  /*22b70*/  IADD3 R49, P5, R38.reuse, 0x5000, RZ ;  /* 0x0000500026317810 */ /* 0x040fe40007fbe0ff */
[C---:B------:R-:W-:Y:S02]  /*22b80*/  IADD3 R25, P0, R38.reuse, 0x1000, RZ ;  /* 0x0000100026197810 */ /* 0x040fe40007f1e0ff */
[----:B------:R-:W-:Y:S02]  /*22b90*/  LOP3.LUT R48, R49, 0x380, RZ, 0xc0, !PT ;  /* 0x0000038031307812 */ /* 0x000fe400078ec0ff */
[C---:B------:R-:W-:Y:S02]  /*22ba0*/  IADD3 R29, P2, R38.reuse, 0x2000, RZ ;  /* 0x00002000261d7810 */ /* 0x040fe40007f5e0ff */
[C---:B------:R-:W-:Y:S02]  /*22bb0*/  IADD3 R37, P3, R38.reuse, 0x3000, RZ ;  /* 0x0000300026257810 */ /* 0x040fe40007f7e0ff */
[----:B------:R-:W-:-:S02]  /*22bc0*/  IADD3 R45, P4, R38, 0x4000, RZ ;  /* 0x00004000262d7810 */ /* 0x000fc40007f9e0ff */
[----:B------:R-:W-:Y:S02]  /*22bd0*/  SHF.R.U64 R48, R48, 0x3, RZ ;  /* 0x0000000330307819 */ /* 0x000fe400000012ff */
[----:B------:R-:W-:Y:S02]  /*22be0*/  LOP3.LUT R24, R25, 0x380, RZ, 0xc0, !PT ;  /* 0x0000038019187812 */ /* 0x000fe400078ec0ff */
[----:B------:R-:W-:Y:S02]  /*22bf0*/  LOP3.LUT R28, R29, 0x380, RZ, 0xc0, !PT ;  /* 0x000003801d1c7812 */ /* 0x000fe400078ec0ff */
[----:B------:R-:W-:Y:S02]  /*22c00*/  LOP3.LUT R36, R37, 0x380, RZ, 0xc0, !PT ;  /* 0x0000038025247812 */ /* 0x000fe400078ec0ff */
[----:B------:R-:W-:Y:S02]  /*22c10*/  LOP3.LUT R44, R45, 0x380, RZ, 0xc0, !PT ;  /* 0x000003802d2c7812 */ /* 0x000fe400078ec0ff */
[----:B------:R-:W-:Y:S01]  /*22c20*/  LOP3.LUT R48, R48, R49, RZ, 0x3c, !PT ;  /* 0x0000003130307212 */ /* 0x000fe200078e3cff */
[----:B------:R-:W-:Y:S01]  /*22c30*/  IMAD.X R49, RZ, RZ, R39, P5 ;  /* 0x000000ffff317224 */ /* 0x000fe200028e0627 */
[----:B------:R-:W-:-:S02]  /*22c40*/  SHF.R.U64 R24, R24, 0x3, RZ ;  /* 0x0000000318187819 */ /* 0x000fc400000012ff */
[----:B------:R-:W-:Y:S02]  /*22c50*/  SHF.R.U64 R28, R28, 0x3, RZ ;  /* 0x000000031c1c7819 */ /* 0x000fe400000012ff */
[----:B------:R-:W-:Y:S01]  /*22c60*/  SHF.R.U64 R36, R36, 0x3, RZ ;  /* 0x0000000324247819 */ /* 0x000fe200000012ff */
[----:B------:R-:W-:Y:S01]  /*22c70*/  IMAD R42, R42, UR4, RZ ;  /* 0x000000042a2a7c24 */ /* 0x000fe2000f8e02ff */
[----:B------:R-:W-:Y:S01]  /*22c80*/  SHF.R.U64 R44, R44, 0x3, RZ ;  /* 0x000000032c2c7819 */ /* 0x000fe200000012ff */
[----:B------:R-:W5:Y:S01]  /*22c90*/  LD.E.128 R48, desc[UR42][R48.64] ;  /* 0x0000002a30307980 */ /* 0x000f62000c101d00 */
[----:B------:R-:W-:Y:S02]  /*22ca0*/  IADD3 R73, P5, R38, 0xa000, RZ ;  /* 0x0000a00026497810 */ /* 0x000fe40007fbe0ff */
        /* <DEDUP_REMOVED lines=8> */
[----:B------:R-:W-:-:S02]  /*22d30*/  LOP3.LUT R72, R73, 0x380, RZ, 0xc0, !PT ;  /* 0x0000038049487812 */ /* 0x000fc400078ec0ff */
[C---:B------:R-:W-:Y:S01]  /*22d40*/  LOP3.LUT R5, R38.reuse, 0x380, RZ, 0xc0, !PT ;  /* 0x0000038026057812 */ /* 0x040fe200078ec0ff */
[----:B------:R-:W-:Y:S01]  /*22d50*/  IMAD R13, R11, UR5, R42 ;  /* 0x000000050b0d7c24 */ /* 0x000fe2000f8e022a */
[C---:B------:R-:W-:Y:S01]  /*22d60*/  IADD3 R53, P0, R38.reuse, 0x6000, RZ ;  /* 0x0000600026357810 */ /* 0x040fe20007f1e0ff */
[----:B------:R-:W5:Y:S01]  /*22d70*/  LD.E.128 R24, desc[UR42][R24.64] ;  /* 0x0000002a18187980 */ /* 0x000f62000c101d00 */
[C---:B------:R-:W-:Y:S02]  /*22d80*/  IADD3 R57, P2, R38.reuse, 0x7000, RZ ;  /* 0x0000700026397810 */ /* 0x040fe40007f5e0ff */
[C---:B------:R-:W-:Y:S01]  /*22d90*/  IADD3 R65, P3, R38.reuse, 0x8000, RZ ;  /* 0x0000800026417810 */ /* 0x040fe20007f7e0ff */
[----:B------:R-:W5:Y:S01]  /*22da0*/  LD.E.128 R28, desc[UR42][R28.64] ;  /* 0x0000002a1c1c7980 */ /* 0x000f62000c101d00 */
[----:B------:R-:W-:Y:S02]  /*22db0*/  IADD3 R69, P4, R38, 0x9000, RZ ;  /* 0x0000900026457810 */ /* 0x000fe40007f9e0ff */
[----:B------:R-:W-:Y:S01]  /*22dc0*/  SHF.R.U64 R72, R72, 0x3, RZ ;  /* 0x0000000348487819 */ /* 0x000fe200000012ff */
[----:B------:R-:W5:Y:S01]  /*22dd0*/  LD.E.128 R44, desc[UR42][R44.64] ;  /* 0x0000002a2c2c7980 */ /* 0x000f62000c101d00 */
[----:B------:R-:W-:-:S02]  /*22de0*/  LOP3.LUT R52, R53, 0x380, RZ, 0xc0, !PT ;  /* 0x0000038035347812 */ /* 0x000fc400078ec0ff */
[----:B------:R-:W-:Y:S02]  /*22df0*/  LOP3.LUT R56, R57, 0x380, RZ, 0xc0, !PT ;  /* 0x0000038039387812 */ /* 0x000fe400078ec0ff */
[----:B------:R-:W-:Y:S02]  /*22e00*/  LOP3.LUT R64, R65, 0x380, RZ, 0xc0, !PT ;  /* 0x0000038041407812 */ /* 0x000fe400078ec0ff */
[----:B------:R-:W-:Y:S02]  /*22e10*/  LOP3.LUT R68, R69, 0x380, RZ, 0xc0, !PT ;  /* 0x0000038045447812 */ /* 0x000fe400078ec0ff */
[----:B------:R-:W-:Y:S01]  /*22e20*/  LOP3.LUT R72, R72, R73, RZ, 0x3c, !PT ;  /* 0x0000004948487212 */ /* 0x000fe200078e3cff */
[----:B------:R-:W-:Y:S01]  /*22e30*/  IMAD.X R73, RZ, RZ, R39, P5 ;  /* 0x000000ffff497224 */ /* 0x000fe200028e0627 */
[----:B------:R-:W-:Y:S02]  /*22e40*/  SHF.R.U64 R52, R52, 0x3, RZ ;  /* 0x0000000334347819 */ /* 0x000fe400000012ff */
[----:B------:R-:W-:-:S02]  /*22e50*/  SHF.R.U64 R56, R56, 0x3, RZ ;  /* 0x0000000338387819 */ /* 0x000fc400000012ff */
[----:B------:R-:W-:Y:S01]  /*22e60*/  SHF.R.U64 R64, R64, 0x3, RZ ;  /* 0x0000000340407819 */ /* 0x000fe200000012ff */
[----:B------:R-:W5:Y:S01]  /*22e70*/  LD.E.128 R72, desc[UR42][R72.64] ;  /* 0x0000002a48487980 */ /* 0x000f62000c101d00 */
[----:B------:R-:W-:Y:S02]  /*22e80*/  SHF.R.U64 R68, R68, 0x3, RZ ;  /* 0x0000000344447819 */ /* 0x000fe400000012ff */
        /* <DEDUP_REMOVED lines=9> */
[----:B------:R-:W-:Y:S01]  /*22f20*/  LOP3.LUT R2, R3, 0x380, RZ, 0xc0, !PT ;  /* 0x0000038003027812 */ /* 0x000fe200078ec0ff */
[----:B------:R-:W5:Y:S01]  /*22f30*/  LD.E.128 R52, desc[UR42][R52.64] ;  /* 0x0000002a34347980 */ /* 0x000f62000c101d00 */
[----:B------:R-:W-:-:S02]  /*22f40*/  IADD3.X R65, RZ, R39, RZ, P3, !PT ;  /* 0x00000027ff417210 */ /* 0x000fc40001ffe4ff */
        /* <DEDUP_REMOVED lines=13> */
[----:B------:R-:W-:Y:S01]  /*23020*/  IMAD.WIDE.U32 R2, R11, UR4, RZ ;  /* 0x000000040b027c25 */ /* 0x000fe2000f8e00ff */
[----:B------:R-:W-:Y:S01]  /*23030*/  SHF.R.U64 R76, R76, 0x3, RZ ;  /* 0x000000034c4c7819 */ /* 0x000fe200000012ff */
[----:B------:R-:W-:Y:S01]  /*23040*/  ULDC.64 UR4, c[0x0][0xae8] ;  /* 0x0002ba0000047ab9 */ /* 0x000fe20000000a00 */
[----:B------:R-:W-:-:S02]  /*23050*/  SHF.R.U64 R80, R80, 0x3, RZ ;  /* 0x0000000350507819 */ /* 0x000fc400000012ff */
[----:B------:R-:W-:Y:S02]  /*23060*/  SHF.R.U64 R84, R84, 0x3, RZ ;  /* 0x0000000354547819 */ /* 0x000fe400000012ff */
[----:B------:R-:W-:Y:S02]  /*23070*/  SHF.R.U64 R88, R88, 0x3, RZ ;  /* 0x0000000358587819 */ /* 0x000fe400000012ff */
[----:B------:R-:W-:Y:S01]  /*23080*/  SHF.R.U64 R5, R5, 0x3, RZ ;  /* 0x0000000305057819 */ /* 0x000fe200000012ff */
[----:B------:R-:W-:Y:S01]  /*23090*/  IMAD.IADD R3, R3, 0x1, R13 ;  /* 0x0000000103037824 */ /* 0x000fe200078e020d */
[----:B------:R-:W-:Y:S01]  /*230a0*/  LEA R12, R9, R220, 0x5 ;  /* 0x000000dc090c7211 */ /* 0x000fe200078e28ff */
        /* <DEDUP_REMOVED lines=10> */
[----:B------:R-:W-:Y:S01]  /*23150*/  IMAD.MOV.U32 R5, RZ, RZ, R39 ;  /* 0x000000ffff057224 */ /* 0x000fe200078e0027 */
[----:B------:R-:W-:Y:S01]  /*23160*/  SHF.R.S32.HI R10, RZ, 0x1f, R63 ;  /* 0x0000001fff0a7819 */ /* 0x000fe2000001143f */
[C---:B------:R-:W-:Y:S01]  /*23170*/  IMAD.WIDE.U32 R2, R221.reuse, UR4, R2 ;  /* 0x00000004dd027c25 */ /* 0x040fe2000f8e0002 */
[----:B------:R-:W5:Y:S03]  /*23180*/  LD.E.128 R36, desc[UR42][R36.64] ;  /* 0x0000002a24247980 */ /* 0x000f66000c101d00 */
[----:B------:R-:W-:Y:S01]  /*23190*/  IMAD.IADD R12, R112, 0x1, R12 ;  /* 0x00000001700c7824 */ /* 0x000fe200078e020c */
[----:B------:R-:W5:Y:S01]  /*231a0*/  LD.E.128 R4, desc[UR42][R4.64] ;  /* 0x0000002a04047980 */ /* 0x000f62000c101d00 */
[----:B------:R-:W-:Y:S01]  /*231b0*/  IMAD R3, R221, UR5, R3 ;  /* 0x00000005dd037c24 */ /* 0x000fe2000f8e0203 */
[----:B------:R-:W-:Y:S01]  /*231c0*/  ULDC.64 UR4, c[0x0][0xaf0] ;  /* 0x0002bc0000047ab9 */ /* 0x000fe20000000a00 */
[----:B0-----:R-:W-:Y:S01]  /*231d0*/  @P1 IMAD.HI.U32 R8, R12, R15, RZ ;  /* 0x0000000f0c081227 */ /* 0x001fe200078e00ff */
[----:B------:R-:W5:Y:S04]  /*231e0*/  LD.E.128 R76, desc[UR42][R76.64] ;  /* 0x0000002a4c4c7980 */ /* 0x000f68000c101d00 */
[----:B------:R-:W5:Y:S01]  /*231f0*/  LD.E.128 R80, desc[UR42][R80.64] ;  /* 0x0000002a50507980 */ /* 0x000f62000c101d00 */
[----:B------:R-:W-:-:S03]  /*23200*/  IMAD R10, R10, UR4, RZ ;  /* 0x000000040a0a7c24 */ /* 0x000fc6000f8e02ff */
        /* <DEDUP_REMOVED lines=8> */
[----:B------:R-:W-:Y:S01]  /*23290*/  IMAD.MOV.U32 R9, RZ, RZ, R12 ;  /* 0x000000ffff097224 */ /* 0x000fe200078e000c */
[----:B--2---:R-:W-:Y:S01]  /*232a0*/  @P1 SHF.R.U32.HI R9, RZ, R21, R8 ;  /* 0x00000015ff091219 */ /* 0x004fe20000011608 */
[----:B------:R-:W-:-:S02]  /*232b0*/  IMAD R11, R63, UR5, R10 ;  /* 0x000000053f0b7c24 */ /* 0x000fc4000f8e020a */
[----:B------:R-:W-:Y:S01]  /*232c0*/  IMAD.WIDE.U32 R2, R63, UR4, R2 ;  /* 0x000000043f027c25 */ /* 0x000fe2000f8e0002 */
[----:B------:R-:W-:Y:S01]  /*232d0*/  SHF.R.S32.HI R8, RZ, 0x1f, R9 ;  /* 0x0000001fff087819 */ /* 0x000fe20000011409 */
[----:B------:R-:W-:Y:S02]  /*232e0*/  ULDC.64 UR4, c[0x0][0xae0] ;  /* 0x0002b80000047ab9 */ /* 0x000fe40000000a00 */
[----:B------:R-:W-:Y:S02]  /*232f0*/  IMAD.IADD R3, R3, 0x1, R11 ;  /* 0x0000000103037824 */ /* 0x000fe400078e020b */
[----:B------:R-:W-:Y:S02]  /*23300*/  IMAD.MOV R11, RZ, RZ, -R9 ;  /* 0x000000ffff0b7224 */ /* 0x000fe400078e0a09 */
[----:B------:R-:W-:Y:S02]  /*23310*/  IMAD R10, R8, UR4, RZ ;  /* 0x00000004080a7c24 */ /* 0x000fe4000f8e02ff */
[----:B------:R-:W-:-:S02]  /*23320*/  IMAD R11, R110, R11, R12 ;  /* 0x0000000b6e0b7224 */ /* 0x000fc400078e020c */
[----:B------:R-:W-:Y:S02]  /*23330*/  VIADD R8, R216, 0x38820 ;  /* 0x00038820d8087836 */ /* 0x000fe40000000000 */
[----:B------:R-:W-:-:S03]  /*23340*/  IMAD.WIDE.U32 R2, R9, UR4, R2 ;  /* 0x0000000409027c25 */ /* 0x000fc6000f8e0002 */
[----:B------:R-:W-:Y:S01]  /*23350*/  PRMT R8, RZ, 0x654, R8 ;  /* 0x00000654ff087816 */ /* 0x000fe20000000008 */
[----:B------:R-:W-:Y:S01]  /*23360*/  IMAD R13, R9, UR5, R10 ;  /* 0x00000005090d7c24 */ /* 0x000fe2000f8e020a */
[----:B------:R-:W-:Y:S01]  /*23370*/  SHF.R.S32.HI R9, RZ, 0x1f, R11 ;  /* 0x0000001fff097819 */ /* 0x000fe2000001140b */
[----:B------:R-:W-:Y:S01]  /*23380*/  ULDC.64 UR4, c[0x0][0xad8] ;  /* 0x0002b60000047ab9 */ /* 0x000fe20000000a00 */
[----:B0-----:R0:W-:Y:S01]  /*23390*/  SYNCS.ARRIVE.TRANS64.RED.A1T0 RZ, [R8+URZ], RZ ;  /* 0x000000ff08ff79a7 */ /* 0x0011e2000810043f */
[----:B------:R-:W-:Y:S02]  /*233a0*/  IMAD.IADD R3, R3, 0x1, R13 ;  /* 0x0000000103037824 */ /* 0x000fe400078e020d */
[----:B------:R-:W-:-:S04]  /*233b0*/  IMAD.WIDE.U32 R2, R11, UR4, R2 ;  /* 0x000000040b027c25 */ /* 0x000fc8000f8e0002 */
[----:B0-----:R-:W-:-:S04]  /*233c0*/  IMAD R8, R9, UR4, RZ ;  /* 0x0000000409087c24 */ /* 0x001fc8000f8e02ff */
[----:B------:R-:W-:Y:S01]  /*233d0*/  IMAD R11, R11, UR5, R8 ;  /* 0x000000050b0b7c24 */ /* 0x000fe2000f8e0208 */
[----:B------:R-:W-:Y:S02]  /*233e0*/  ULDC.64 UR4, c[0x0][0xa80] ;  /* 0x0002a00000047ab9 */ /* 0x000fe40000000a00 */
[----:B------:R-:W-:Y:S01]  /*233f0*/  LEA R21, P0, R2, UR4, 0x1 ;  /* 0x0000000402157c11 */ /* 0x000fe2000f8008ff */
[----:B------:R-:W-:Y:S01]  /*23400*/  IMAD.IADD R3, R3, 0x1, R11 ;  /* 0x0000000103037824 */ /* 0x000fe200078e020b */
[----:B------:R-:W-:Y:S01]  /*23410*/  UMOV UR4, 0xffffffff ;  /* 0xffffffff00047882 */ /* 0x000fe20000000000 */
[----:B------:R-:W-:-:S03]  /*23420*/  IMAD.IADD R41, R220, 0x1, R112 ;  /* 0x00000001dc297824 */ /* 0x000fc600078e0270 */
[----:B------:R-:W-:Y:S01]  /*23430*/  LEA.HI.X R32, R2, UR5, R3, 0x1, P0 ;  /* 0x0000000502207c11 */ /* 0x000fe200080f0c03 */
[----:B------:R-:W-:Y:S06]  /*23440*/  BRA.DIV UR4, `(.L_x_3265) ;  /* 0x0000013204e87947 */ /* 0x000fec000b800000 */
[----:B------:R0:W1:Y:S04]  /*23450*/  SHFL.IDX PT, R20, R32, RZ, 0x181f ;  /* 0x00181fff20147589 */ /* 0x00006800000e0000 */
[----:B------:R0:W2:Y:S02]  /*23460*/  SHFL.IDX PT, R14, R21, RZ, 0x181f ;  /* 0x00181fff150e7589 */ /* 0x0000a400000e0000 */
.L_x_3668:
        /* <DEDUP_REMOVED lines=11> */
[CC--:B--2---:R-:W-:Y:S02]  /*23520*/  @!P3 LEA R2, P5, R18.reuse, R14.reuse, 0x1 ;  /* 0x0000000e1202b211 */ /* 0x0c4fe400078a08ff */
[----:B------:R-:W-:Y:S02]  /*23530*/  @!P2 LEA R8, P4, R219, R14, 0x1 ;  /* 0x0000000edb08a211 */ /* 0x000fe400078808ff */
[----:B-1----:R-:W-:-:S05]  /*23540*/  @!P3 LEA.HI.X R3, R18, R20, R19, 0x1, P5 ;  /* 0x000000141203b211 */ /* 0x002fca00028f0c13 */
[----:B-----5:R1:W-:Y:S01]  /*23550*/  @!P3 ST.E.128 desc[UR42][R2.64], R4 ;  /* 0x000000040200b985 */ /* 0x0203e2000c101d2a */
[----:B---3--:R-:W-:Y:S02]  /*23560*/  ISETP.GE.AND P1, PT, R42, UR4, PT ;  /* 0x000000042a007c0c */ /* 0x008fe4000bf26270 */
[----:B----4-:R-:W-:Y:S02]  /*23570*/  ISETP.GE.AND P0, PT, R15, UR4, PT ;  /* 0x000000040f007c0c */ /* 0x010fe4000bf06270 */
[----:B------:R-:W-:-:S09]  /*23580*/  @!P2 LEA.HI.X R9, R219, R20, R12, 0x1, P4 ;  /* 0x00000014db09a211 */ /* 0x000fd200020f0c0c */
[CC--:B------:R-:W-:Y:S02]  /*23590*/  @!P1 LEA R10, P5, R42.reuse, R14.reuse, 0x1 ;  /* 0x0000000e2a0a9211 */ /* 0x0c0fe400078a08ff */
[C---:B------:R-:W-:Y:S02]  /*235a0*/  @!P0 LEA R12, P4, R15.reuse, R14, 0x1 ;  /* 0x0000000e0f0c8211 */ /* 0x040fe400078808ff */
[-C--:B------:R-:W-:Y:S02]  /*235b0*/  @!P1 LEA.HI.X R11, R42, R20.reuse, R43, 0x1, P5 ;  /* 0x000000142a0b9211 */ /* 0x080fe400028f0c2b */
[----:B------:R-:W-:Y:S01]  /*235c0*/  @!P0 LEA.HI.X R13, R15, R20, R40, 0x1, P4 ;  /* 0x000000140f0d8211 */ /* 0x000fe200020f0c28 */
[----:B------:R1:W-:Y:S04]  /*235d0*/  @!P2 ST.E.128 desc[UR42][R8.64], R44 ;  /* 0x0000002c0800a985 */ /* 0x0003e8000c101d2a */
[----:B------:R1:W-:Y:S04]  /*235e0*/  @!P1 ST.E.128 desc[UR42][R10.64], R64 ;  /* 0x000000400a009985 */ /* 0x0003e8000c101d2a */
[----:B------:R1:W-:Y:S02]  /*235f0*/  @!P0 ST.E.128 desc[UR42][R12.64], R80 ;  /* 0x000000500c008985 */ /* 0x0003e4000c101d2a */
.L_x_3267:
[----:B------:R-:W-:Y:S05]  /*23600*/  BSYNC B1 ;  /* 0x0000000000017941 */ /* 0x000fea0003800000 */
.L_x_3266:
[----:B------:R-:W-:-:S03]  /*23610*/  UMOV UR4, 0xffffffff ;  /* 0xffffffff00047882 */ /* 0x000fc60000000000 */
[----:B------:R-:W-:Y:S05]  /*23620*/  BRA.DIV UR4, `(.L_x_3268) ;  /* 0x0000013204a47947 */ /* 0x000fea000b800000 */
[----:B-1----:R1:W3:Y:S04]  /*23630*/  SHFL.IDX PT, R9, R32, 0x1, 0x181f ;  /* 0x00381f0020097f89 */ /* 0x0022e800000e0000 */
[----:B--2---:R1:W2:Y:S02]  /*23640*/  SHFL.IDX PT, R14, R21, 0x1, 0x181f ;  /* 0x00381f00150e7f89 */ /* 0x0042a400000e0000 */
.L_x_3672:
        /* <DEDUP_REMOVED lines=26> */
.L_x_3270:
[----:B------:R-:W-:Y:S05]  /*237f0*/  BSYNC B1 ;  /* 0x0000000000017941 */ /* 0x000fea0003800000 */
.L_x_3269:
[----:B------:R-:W-:-:S03]  /*23800*/  UMOV UR4, 0xffffffff ;  /* 0xffffffff00047882 */ /* 0x000fc60000000000 */
[----:B------:R-:W-:Y:S05]  /*23810*/  BRA.DIV UR4, `(.L_x_3271) ;  /* 0x0000013204707947 */ /* 0x000fea000b800000 */
[----:B--23--:R2:W3:Y:S04]  /*23820*/  SHFL.IDX PT, R9, R32, 0x2, 0x181f ;  /* 0x00581f0020097f89 */ /* 0x00c4e800000e0000 */
[----:B------:R2:W4:Y:S02]  /*23830*/  SHFL.IDX PT, R14, R21, 0x2, 0x181f ;  /* 0x00581f00150e7f89 */ /* 0x00052400000e0000 */
.L_x_3676:
[----:B------:R-:W-:Y:S01]  /*23840*/  IADD3 R3, R41, 0x40, RZ ;  /* 0x0000004029037810 */ /* 0x000fe20007ffe0ff */
[----:B------:R-:W-:Y:S03]  /*23850*/  BSSY B1, `(.L_x_3272) ;  /* 0x0000019000017945 */ /* 0x000fe60003800000 */
        /* <DEDUP_REMOVED lines=10> */
[CC--:B----4-:R-:W-:Y:S02]  /*23900*/  @!P3 LEA R2, P5, R18.reuse, R14.reuse, 0x1 ;  /* 0x0000000e1202b211 */ /* 0x0d0fe400078a08ff */
        /* <DEDUP_REMOVED lines=13> */
.L_x_3273:
[----:B------:R-:W-:Y:S05]  /*239e0*/  BSYNC B1 ;  /* 0x0000000000017941 */ /* 0x000fea0003800000 */
.L_x_3272:
[----:B------:R-:W-:-:S03]  /*239f0*/  UMOV UR4, 0xffffffff ;  /* 0xffffffff00047882 */ /* 0x000fc60000000000 */
[----:B------:R-:W-:Y:S05]  /*23a00*/  BRA.DIV UR4, `(.L_x_3274) ;  /* 0x00000132043c7947 */ /* 0x000fea000b800000 */
[----:B---3--:R3:W0:Y:S04]  /*23a10*/  SHFL.IDX PT, R8, R32, 0x3, 0x181f ;  /* 0x00781f0020087f89 */ /* 0x00862800000e0000 */
[----:B----4-:R3:W4:Y:S02]  /*23a20*/  SHFL.IDX PT, R14, R21, 0x3, 0x181f ;  /* 0x00781f00150e7f89 */ /* 0x01072400000e0000 */
.L_x_3680:
[----:B------:R-:W-:-:S05]  /*23a30*/  VIADD R3, R41, 0x60 ;  /* 0x0000006029037836 */ /* 0x000fca0000000000 */
[----:B------:R-:W-:-:S13]  /*23a40*/  ISETP.GE.AND P0, PT, R3, R0, PT ;  /* 0x000000000300720c */ /* 0x000fda0003f06270 */
[----:B------:R-:W-:Y:S05]  /*23a50*/  @P0 BRA `(.L_x_3275) ;  /* 0x0000003c00180947 */ /* 0x000fea0003800000 */
[----:B------:R-:W2:Y:S01]  /*23a60*/  LDL R10, [R1+0x40] ;  /* 0x00004000010a7983 */ /* 0x000ea20000100800 */
[----:B------:R-:W-:-:S03]  /*23a70*/  ULDC UR4, c[0x0][0xac8] ;  /* 0x0002b20000047ab9 */ /* 0x000fc60000000800 */
[----:B------:R-:W3:Y:S04]  /*23a80*/  LDL R12, [R1+0x64] ;  /* 0x00006400010c7983 */ /* 0x000ee80000100800 */
[----:B------:R-:W3:Y:S04]  /*23a90*/  LDL R11, [R1+0x80] ;  /* 0x00008000010b7983 */ /* 0x000ee80000100800 */
[----:B------:R-:W3:Y:S01]  /*23aa0*/  LDL R9, [R1+0x44] ;  /* 0x0000440001097983 */ /* 0x000ee20000100800 */
[----:B------:R-:W-:Y:S02]  /*23ab0*/  ISETP.GE.AND P3, PT, R18, UR4, PT ;  /* 0x0000000412007c0c */ /* 0x000fe4000bf66270 */
[----:B------:R-:W-:-:S11]  /*23ac0*/  ISETP.GE.AND P4, PT, R219, UR4, PT ;  /* 0x00000004db007c0c */ /* 0x000fd6000bf86270 */
[CC--:B----4-:R-:W-:Y:S02]  /*23ad0*/  @!P3 LEA R2, P0, R18.reuse, R14.reuse, 0x1 ;  /* 0x0000000e1202b211 */ /* 0x0d0fe400078008ff */
[----:B-----5:R-:W-:Y:S02]  /*23ae0*/  @!P4 LEA R4, P1, R219, R14, 0x1 ;  /* 0x0000000edb04c211 */ /* 0x020fe400078208ff */
[----:B0-----:R-:W-:-:S05]  /*23af0*/  @!P3 LEA.HI.X R3, R18, R8, R19, 0x1, P0 ;  /* 0x000000081203b211 */ /* 0x001fca00000f0c13 */
[----:B------:R0:W-:Y:S01]  /*23b00*/  @!P3 ST.E.128 desc[UR42][R2.64], R36 ;  /* 0x000000240200b985 */ /* 0x0001e2000c101d2a */
[----:B--2---:R-:W-:Y:S02]  /*23b10*/  ISETP.GE.AND P5, PT, R10, UR4, PT ;  /* 0x000000040a007c0c */ /* 0x004fe4000bfa6270 */
[----:B---3--:R-:W-:-:S11]  /*23b20*/  @!P4 LEA.HI.X R5, R219, R8, R12, 0x1, P1 ;  /* 0x00000008db05c211 */ /* 0x008fd600008f0c0c */
[----:B------:R-:W-:-:S04]  /*23b30*/  @!P5 LEA R6, P2, R10, R14, 0x1 ;  /* 0x0000000e0a06d211 */ /* 0x000fc800078408ff */
[----:B------:R-:W-:Y:S01]  /*23b40*/  @!P5 LEA.HI.X R7, R10, R8, R11, 0x1, P2 ;  /* 0x000000080a07d211 */ /* 0x000fe200010f0c0b */
[----:B------:R0:W-:Y:S04]  /*23b50*/  @!P4 ST.E.128 desc[UR42][R4.64], R56 ;  /* 0x000000380400c985 */ /* 0x0001e8000c101d2a */
[----:B------:R0:W-:Y:S01]  /*23b60*/  @!P5 ST.E.128 desc[UR42][R6.64], R76 ;  /* 0x0000004c0600d985 */ /* 0x0001e2000c101d2a */
[----:B------:R-:W-:-:S13]  /*23b70*/  ISETP.GE.AND P0, PT, R9, UR4, PT ;  /* 0x0000000409007c0c */ /* 0x000fda000bf06270 */
[----:B------:R-:W-:Y:S05]  /*23b80*/  @P0 BRA `(.L_x_3275) ;  /* 0x0000003800cc0947 */ /* 0x000fea0003800000 */
[----:B------:R-:W2:Y:S01]  /*23b90*/  LDL R10, [R1+0x7c] ;  /* 0x00007c00010a7983 */ /* 0x000ea20000100800 */
[----:B------:R-:W-:-:S04]  /*23ba0*/  LEA R14, P0, R9, R14, 0x1 ;  /* 0x0000000e090e7211 */ /* 0x000fc800078008ff */
[----:B--2---:R-:W-:-:S05]  /*23bb0*/  LEA.HI.X R15, R9, R8, R10, 0x1, P0 ;  /* 0x00000008090f7211 */ /* 0x004fca00000f0c0a */
[----:B------:R2:W-:Y:S01]  /*23bc0*/  ST.E.128 desc[UR42][R14.64], R92 ;  /* 0x0000005c0e007985 */ /* 0x0005e2000c101d2a */
[----:B------:R-:W-:Y:S05]  /*23bd0*/  BRA `(.L_x_3275) ;  /* 0x0000003800b87947 */ /* 0x000fea0003800000 */
.L_x_3264:
        /* <DEDUP_REMOVED lines=11> */
[----:B------:R-:W-:Y:S01]  /*23c90*/  IMAD.IADD R13, R13, 0x1, R15 ;  /* 0x000000010d0d7824 */ /* 0x000fe200078e020f */
        /* <DEDUP_REMOVED lines=9> */
[----:B------:R-:W-:Y:S02]  /*23d30*/  IMAD.MOV R11, RZ, RZ, -R14 ;  /* 0x000000ffff0b7224 */ /* 0x000fe400078e0a0e */
[----:B------:R-:W-:-:S04]  /*23d40*/  IMAD.WIDE.U32 R12, R111, UR4, R12 ;  /* 0x000000046f0c7c25 */ /* 0x000fc8000f8e000c */
[----:B------:R-:W-:Y:S01]  /*23d50*/  IMAD R13, R111, UR5, R13 ;  /* 0x000000056f0d7c24 */ /* 0x000fe2000f8e020d */
[----:B------:R-:W-:Y:S01]  /*23d60*/  ULDC.64 UR4, c[0x0][0xb30] ;  /* 0x0002cc0000047ab9 */ /* 0x000fe20000000a00 */
[----:B------:R-:W-:Y:S02]  /*23d70*/  IMAD R11, R110, R11, R102 ;  /* 0x0000000b6e0b7224 */ /* 0x000fe400078e0266 */
[----:B------:R-:W-:Y:S02]  /*23d80*/  IMAD R15, R15, UR4, RZ ;  /* 0x000000040f0f7c24 */ /* 0x000fe4000f8e02ff */
[----:B------:R-:W-:-:S04]  /*23d90*/  IMAD.WIDE.U32 R12, R14, UR4, R12 ;  /* 0x000000040e0c7c25 */ /* 0x000fc8000f8e000c */
[----:B------:R-:W-:Y:S01]  /*23da0*/  IMAD R15, R14, UR5, R15 ;  /* 0x000000050e0f7c24 */ /* 0x000fe2000f8e020f */
[----:B------:R-:W-:Y:S01]  /*23db0*/  ULDC.64 UR4, c[0x0][0xb28] ;  /* 0x0002ca0000047ab9 */ /* 0x000fe20000000a00 */
[----:B------:R-:W-:Y:S02]  /*23dc0*/  VIADD R14, R216, 0x38820 ;  /* 0x00038820d80e7836 */ /* 0x000fe40000000000 */
[----:B------:R-:W-:-:S03]  /*23dd0*/  IMAD.IADD R13, R13, 0x1, R15 ;  /* 0x000000010d0d7824 */ /* 0x000fc600078e020f */
[----:B------:R-:W-:Y:S01]  /*23de0*/  PRMT R14, RZ, 0x654, R14 ;  /* 0x00000654ff0e7816 */ /* 0x000fe2000000000e */
[----:B------:R-:W-:-:S03]  /*23df0*/  IMAD.WIDE.U32 R12, R11, UR4, R12 ;  /* 0x000000040b0c7c25 */ /* 0x000fc6000f8e000c */
[----:B------:R0:W-:Y:S02]  /*23e00*/  SYNCS.ARRIVE.TRANS64.RED.A1T0 RZ, [R14+URZ], RZ ;  /* 0x000000ff0eff79a7 */ /* 0x0001e4000810043f */
[----:B0-----:R-:W-:-:S05]  /*23e10*/  SHF.R.S32.HI R14, RZ, 0x1f, R11 ;  /* 0x0000001fff0e7819 */ /* 0x001fca000001140b */
[----:B------:R-:W-:-:S04]  /*23e20*/  IMAD R14, R14, UR4, RZ ;  /* 0x000000040e0e7c24 */ /* 0x000fc8000f8e02ff */
        /* <DEDUP_REMOVED lines=9> */
.L_x_3683:
        /* <DEDUP_REMOVED lines=41> */
[----:B------:R-:W-:-:S02]  /*24150*/  @!P0 IMAD.MOV.U32 R14, RZ, RZ, R202 ;  /* 0x000000ffff0e8224 */ /* 0x000fc400078e00ca */
[----:B------:R-:W-:Y:S01]  /*24160*/  @!P0 IMAD.MOV.U32 R15, RZ, RZ, R200 ;  /* 0x000000ffff0f8224 */ /* 0x000fe200078e00c8 */
[----:B------:R-:W-:Y:S02]  /*24170*/  @!P0 LEA.HI.X R13, R94, R42, R106, 0x2, P2 ;  /* 0x0000002a5e0d8211 */ /* 0x000fe400010f146a */
[----:B------:R-:W4:Y:S04]  /*24180*/  LDL R94, [R1+0xe4] ;  /* 0x0000e400015e7983 */ /* 0x000f280000100800 */
[----:B------:R1:W-:Y:S01]  /*24190*/  @!P0 ST.E.64 desc[UR42][R12.64], R14 ;  /* 0x0000000e0c008985 */ /* 0x0003e2000c101b2a */
[----:B------:R-:W-:-:S03]  /*241a0*/  ISETP.GE.AND P0, PT, R38, UR4, PT ;  /* 0x0000000426007c0c */ /* 0x000fc6000bf06270 */
[----:B------:R-:W5:Y:S01]  /*241b0*/  LDL R106, [R1+0xd4] ;  /* 0x0000d400016a7983 */ /* 0x000f620000100800 */
[----:B-1----:R-:W-:-:S04]  /*241c0*/  @!P1 LEA R12, P2, R63, R11, 0x2 ;  /* 0x0000000b3f0c9211 */ /* 0x002fc800078410ff */
[----:B------:R-:W-:Y:S02]  /*241d0*/  @!P1 LEA.HI.X R13, R63, R42, R105, 0x2, P2 ;  /* 0x0000002a3f0d9211 */ /* 0x000fe400010f1469 */
[----:B------:R-:W3:Y:S01]  /*241e0*/  LDL R63, [R1+0xe0] ;  /* 0x0000e000013f7983 */ /* 0x000ee20000100800 */
[----:B------:R-:W-:Y:S02]  /*241f0*/  @!P1 IMAD.MOV.U32 R14, RZ, RZ, R203 ;  /* 0x000000ffff0e9224 */ /* 0x000fe400078e00cb */
[----:B------:R-:W-:Y:S01]  /*24200*/  @!P1 IMAD.MOV.U32 R15, RZ, RZ, R201 ;  /* 0x000000ffff0f9224 */ /* 0x000fe200078e00c9 */
[----:B------:R-:W5:Y:S04]  /*24210*/  LDL R105, [R1+0xd8] ;  /* 0x0000d80001697983 */ /* 0x000f680000100800 */
[----:B------:R1:W-:Y:S02]  /*24220*/  @!P1 ST.E.64 desc[UR42][R12.64], R14 ;  /* 0x0000000e0c009985 */ /* 0x0003e4000c101b2a */
[----:B-1----:R-:W-:-:S04]  /*24230*/  @!P0 LEA R12, P2, R38, R11, 0x2 ;  /* 0x0000000b260c8211 */ /* 0x002fc800078410ff */
[----:B------:R-:W-:Y:S02]  /*24240*/  @!P0 LEA.HI.X R13, R38, R42, R102, 0x2, P2 ;  /* 0x0000002a260d8211 */ /* 0x000fe400010f1466 */
[----:B------:R-:W5:Y:S01]  /*24250*/  LDL R102, [R1+0x160] ;  /* 0x0001600001667983 */ /* 0x000f620000100800 */
[----:B------:R-:W-:Y:S01]  /*24260*/  ISETP.GE.AND P1, PT, R39, UR4, PT ;  /* 0x0000000427007c0c */ /* 0x000fe2000bf26270 */
[----:B------:R-:W-:Y:S01]  /*24270*/  @!P0 IMAD.MOV.U32 R14, RZ, RZ, R198 ;  /* 0x000000ffff0e8224 */ /* 0x000fe200078e00c6 */
[----:B------:R-:W-:Y:S01]  /*24280*/  @!P0 MOV R15, R196 ;  /* 0x000000c4000f8202 */ /* 0x000fe20000000f00 */
[----:B------:R-:W5:Y:S04]  /*24290*/  LDL R38, [R1+0xdc] ;  /* 0x0000dc0001267983 */ /* 0x000f680000100800 */
[----:B------:R1:W-:Y:S01]  /*242a0*/  @!P0 ST.E.64 desc[UR42][R12.64], R14 ;  /* 0x0000000e0c008985 */ /* 0x0003e2000c101b2a */
[----:B------:R-:W-:-:S05]  /*242b0*/  ISETP.GE.AND P0, PT, R110, UR4, PT ;  /* 0x000000046e007c0c */ /* 0x000fca000bf06270 */
[CC--:B-1----:R-:W-:Y:S01]  /*242c0*/  @!P1 LEA R12, P2, R39.reuse, R11.reuse, 0x2 ;  /* 0x0000000b270c9211 */ /* 0x0c2fe200078410ff */
[----:B------:R-:W-:Y:S02]  /*242d0*/  @!P1 IMAD.MOV.U32 R14, RZ, RZ, R199 ;  /* 0x000000ffff0e9224 */ /* 0x000fe400078e00c7 */
[----:B------:R-:W-:Y:S01]  /*242e0*/  @!P1 IMAD.MOV.U32 R15, RZ, RZ, R197 ;  /* 0x000000ffff0f9224 */ /* 0x000fe200078e00c5 */
[----:B------:R-:W-:Y:S02]  /*242f0*/  @!P1 LEA.HI.X R13, R39, R42, R43, 0x2, P2 ;  /* 0x0000002a270d9211 */ /* 0x000fe400010f142b */
[----:B------:R-:W5:Y:S04]  /*24300*/  LDL R39, [R1+0x15c] ;  /* 0x00015c0001277983 */ /* 0x000f680000100800 */
[----:B------:R1:W-:Y:S04]  /*24310*/  @!P1 ST.E.64 desc[UR42][R12.64], R14 ;  /* 0x0000000e0c009985 */ /* 0x0003e8000c101b2a */
[----:B------:R-:W5:Y:S01]  /*24320*/  LDL R43, [R1+0xd0] ;  /* 0x0000d000012b7983 */ /* 0x000f620000100800 */
[----:B-1----:R-:W-:Y:S01]  /*24330*/  @!P0 LEA R12, P2, R110, R11, 0x2 ;  /* 0x0000000b6e0c8211 */ /* 0x002fe200078410ff */
[----:B------:R-:W-:-:S02]  /*24340*/  @!P0 IMAD.MOV.U32 R14, RZ, RZ, R194 ;  /* 0x000000ffff0e8224 */ /* 0x000fc400078e00c2 */
[----:B------:R-:W-:Y:S01]  /*24350*/  @!P0 IMAD.MOV.U32 R15, RZ, RZ, R192 ;  /* 0x000000ffff0f8224 */ /* 0x000fe200078e00c0 */
[----:B------:R-:W-:Y:S02]  /*24360*/  @!P0 LEA.HI.X R13, R110, R42, R111, 0x2, P2 ;  /* 0x0000002a6e0d8211 */ /* 0x000fe400010f146f */
[----:B------:R-:W5:Y:S04]  /*24370*/  LDL R110, [R1+0x158] ;  /* 0x00015800016e7983 */ /* 0x000f680000100800 */
[----:B------:R1:W-:Y:S04]  /*24380*/  @!P0 ST.E.64 desc[UR42][R12.64], R14 ;  /* 0x0000000e0c008985 */ /* 0x0003e8000c101b2a */
[----:B------:R-:W5:Y:S01]  /*24390*/  LDL R111, [R1+0x154] ;  /* 0x00015400016f7983 */ /* 0x000f620000100800 */
[----:B--2---:R-:W-:-:S13]  /*243a0*/  ISETP.GE.AND P1, PT, R95, UR4, PT ;  /* 0x000000045f007c0c */ /* 0x004fda000bf26270 */
[C---:B-1----:R-:W-:Y:S01]  /*243b0*/  @!P1 LEA R12, P2, R95.reuse, R11, 0x2 ;  /* 0x0000000b5f0c9211 */ /* 0x042fe200078410ff */
[----:B------:R-:W-:Y:S02]  /*243c0*/  @!P1 IMAD.MOV.U32 R14, RZ, RZ, R195 ;  /* 0x000000ffff0e9224 */ /* 0x000fe400078e00c3 */
[----:B------:R-:W-:Y:S01]  /*243d0*/  @!P1 IMAD.MOV.U32 R15, RZ, RZ, R193 ;  /* 0x000000ffff0f9224 */ /* 0x000fe200078e00c1 */
[----:B------:R-:W-:Y:S02]  /*243e0*/  @!P1 LEA.HI.X R13, R95, R42, R109, 0x2, P2 ;  /* 0x0000002a5f0d9211 */ /* 0x000fe400010f146d */
[----:B------:R-:W2:Y:S01]  /*243f0*/  LDL R95, [R1+0xc8] ;  /* 0x0000c800015f7983 */ /* 0x000ea20000100800 */
[----:B----4-:R-:W-:-:S03]  /*24400*/  ISETP.GE.AND P0, PT, R94, UR4, PT ;  /* 0x000000045e007c0c */ /* 0x010fc6000bf06270 */
[----:B------:R1:W-:Y:S04]  /*24410*/  @!P1 ST.E.64 desc[UR42][R12.64], R14 ;  /* 0x0000000e0c009985 */ /* 0x0003e8000c101b2a */
[----:B------:R-:W4:Y:S06]  /*24420*/  LDL R109, [R1+0xbc] ;  /* 0x0000bc00016d7983 */ /* 0x000f2c0000100800 */
[C---:B-1----:R-:W-:Y:S01]  /*24430*/  @!P0 LEA R12, P1, R94.reuse, R11, 0x2 ;  /* 0x0000000b5e0c8211 */ /* 0x042fe200078210ff */
[----:B------:R-:W-:Y:S01]  /*24440*/  @!P0 IMAD.MOV.U32 R14, RZ, RZ, R190 ;  /* 0x000000ffff0e8224 */ /* 0x000fe200078e00be */
[----:B---3--:R-:W-:Y:S01]  /*24450*/  ISETP.GE.AND P2, PT, R63, UR4, PT ;  /* 0x000000043f007c0c */ /* 0x008fe2000bf46270 */
[----:B------:R-:W-:Y:S01]  /*24460*/  @!P0 IMAD.MOV.U32 R15, RZ, RZ, R188 ;  /* 0x000000ffff0f8224 */ /* 0x000fe200078e00bc */
[----:B------:R-:W-:-:S02]  /*24470*/  @!P0 LEA.HI.X R13, R94, R42, R108, 0x2, P1 ;  /* 0x0000002a5e0d8211 */ /* 0x000fc400008f146c */
[----:B------:R-:W3:Y:S04]  /*24480*/  LDL R94, [R1+0x150] ;  /* 0x00015000015e7983 */ /* 0x000ee80000100800 */
[----:B------:R1:W-:Y:S04]  /*24490*/  @!P0 ST.E.64 desc[UR42][R12.64], R14 ;  /* 0x0000000e0c008985 */ /* 0x0003e8000c101b2a */
[----:B------:R-:W4:Y:S01]  /*244a0*/  LDL R108, [R1+0xc0] ;  /* 0x0000c000016c7983 */ /* 0x000f220000100800 */
[----:B-1----:R-:W-:-:S04]  /*244b0*/  @!P2 LEA R12, P1, R63, R11, 0x2 ;  /* 0x0000000b3f0ca211 */ /* 0x002fc800078210ff */
[----:B-----5:R-:W-:Y:S02]  /*244c0*/  @!P2 LEA.HI.X R13, R63, R42, R102, 0x2, P1 ;  /* 0x0000002a3f0da211 */ /* 0x020fe400008f1466 */
[----:B------:R-:W5:Y:S04]  /*244d0*/  LDL R63, [R1+0xc4] ;  /* 0x0000c400013f7983 */ /* 0x000f680000100800 */
[----:B------:R-:W4:Y:S01]  /*244e0*/  LDL R102, [R1+0x148] ;  /* 0x0001480001667983 */ /* 0x000f220000100800 */
[----:B------:R-:W-:Y:S01]  /*244f0*/  ISETP.GE.AND P0, PT, R38, UR4, PT ;  /* 0x0000000426007c0c */ /* 0x000fe2000bf06270 */
[----:B------:R-:W-:Y:S01]  /*24500*/  @!P2 IMAD.MOV.U32 R14, RZ, RZ, R191 ;  /* 0x000000ffff0ea224 */ /* 0x000fe200078e00bf */
[----:B------:R-:W-:Y:S02]  /*24510*/  @!P2 MOV R15, R189 ;  /* 0x000000bd000fa202 */ /* 0x000fe40000000f00 */
[----:B------:R-:W-:-:S03]  /*24520*/  ISETP.GE.AND P1, PT, R105, UR4, PT ;  /* 0x0000000469007c0c */ /* 0x000fc6000bf26270 */
[----:B------:R1:W-:Y:S01]  /*24530*/  @!P2 ST.E.64 desc[UR42][R12.64], R14 ;  /* 0x0000000e0c00a985 */ /* 0x0003e2000c101b2a */
[----:B------:R-:W-:-:S05]  /*24540*/  ISETP.GE.AND P2, PT, R106, UR4, PT ;  /* 0x000000046a007c0c */ /* 0x000fca000bf46270 */
[----:B-1----:R-:W-:-:S04]  /*24550*/  @!P0 LEA R14, P3, R38, R11, 0x2 ;  /* 0x0000000b260e8211 */ /* 0x002fc800078610ff */
[-C--:B------:R-:W-:Y:S01]  /*24560*/  @!P0 LEA.HI.X R15, R38, R42.reuse, R39, 0x2, P3 ;  /* 0x0000002a260f8211 */ /* 0x080fe200018f1427 */
[----:B------:R-:W-:Y:S02]  /*24570*/  @!P0 IMAD.MOV.U32 R38, RZ, RZ, R187 ;  /* 0x000000ffff268224 */ /* 0x000fe400078e00bb */
[----:B------:R-:W-:Y:S01]  /*24580*/  @!P0 IMAD.MOV.U32 R39, RZ, RZ, R185 ;  /* 0x000000ffff278224 */ /* 0x000fe200078e00b9 */
[----:B------:R-:W-:Y:S02]  /*24590*/  ISETP.GE.AND P3, PT, R43, UR4, PT ;  /* 0x000000042b007c0c */ /* 0x000fe4000bf66270 */
[CC--:B------:R-:W-:Y:S02]  /*245a0*/  @!P1 LEA R12, P4, R105.reuse, R11.reuse, 0x2 ;  /* 0x0000000b690c9211 */ /* 0x0c0fe400078810ff */
[----:B------:R1:W-:Y:S01]  /*245b0*/  @!P0 ST.E.64 desc[UR42][R14.64], R38 ;  /* 0x000000260e008985 */ /* 0x0003e2000c101b2a */
[----:B------:R-:W-:Y:S02]  /*245c0*/  ISETP.GE.AND P0, PT, R116, UR4, PT ;  /* 0x0000000474007c0c */ /* 0x000fe4000bf06270 */
[----:B------:R-:W-:Y:S01]  /*245d0*/  @!P1 LEA.HI.X R13, R105, R42, R110, 0x2, P4 ;  /* 0x0000002a690d9211 */ /* 0x000fe200020f146e */
[----:B-1----:R-:W-:Y:S01]  /*245e0*/  @!P1 IMAD.MOV.U32 R38, RZ, RZ, R186 ;  /* 0x000000ffff269224 */ /* 0x002fe200078e00ba */
[----:B------:R-:W4:Y:S01]  /*245f0*/  LDL R105, [R1+0xb8] ;  /* 0x0000b80001697983 */ /* 0x000f220000100800 */
[----:B------:R-:W-:Y:S01]  /*24600*/  @!P1 IMAD.MOV.U32 R39, RZ, RZ, R184 ;  /* 0x000000ffff279224 */ /* 0x000fe200078e00b8 */
[----:B------:R-:W-:-:S02]  /*24610*/  @!P2 LEA R14, P4, R106, R11, 0x2 ;  /* 0x0000000b6a0ea211 */ /* 0x000fc400078810ff */
[----:B------:R-:W4:Y:S04]  /*24620*/  LDL R110, [R1+0x140] ;  /* 0x00014000016e7983 */ /* 0x000f280000100800 */
[----:B------:R1:W-:Y:S01]  /*24630*/  @!P1 ST.E.64 desc[UR42][R12.64], R38 ;  /* 0x000000260c009985 */ /* 0x0003e2000c101b2a */
[----:B------:R-:W-:-:S03]  /*24640*/  @!P2 LEA.HI.X R15, R106, R42, R111, 0x2, P4 ;  /* 0x0000002a6a0fa211 */ /* 0x000fc600020f146f */
[----:B------:R-:W4:Y:S04]  /*24650*/  LDL R111, [R1+0x13c] ;  /* 0x00013c00016f7983 */ /* 0x000f280000100800 */
[----:B------:R-:W4:Y:S01]  /*24660*/  LDL R106, [R1+0x138] ;  /* 0x00013800016a7983 */ /* 0x000f220000100800 */
        /* <DEDUP_REMOVED lines=8> */
[----:B------:R-:W4:Y:S04]  /*246f0*/  LDL R117, [R1+0x128] ;  /* 0x0001280001757983 */ /* 0x000f280000100800 */
[----:B------:R-:W4:Y:S01]  /*24700*/  LDL R116, [R1+0x124] ;  /* 0x0001240001747983 */ /* 0x000f220000100800 */
[----:B--2---:R-:W-:Y:S02]  /*24710*/  ISETP.GE.AND P1, PT, R95, UR4, PT ;  /* 0x000000045f007c0c */ /* 0x004fe4000bf26270 */
[----:B---3--:R-:W-:Y:S02]  /*24720*/  @!P3 LEA.HI.X R13, R43, R42, R94, 0x2, P5 ;  /* 0x0000002a2b0db211 */ /* 0x008fe400028f145e */
[----:B------:R-:W2:Y:S04]  /*24730*/  LDL R94, [R1+0xb4] ;  /* 0x0000b400015e7983 */ /* 0x000ea80000100800 */
[----:B------:R-:W3:Y:S04]  /*24740*/  LDL R43, [R1+0xb0] ;  /* 0x0000b000012b7983 */ /* 0x000ee80000100800 */
[----:B------:R1:W-:Y:S01]  /*24750*/  @!P3 ST.E.64 desc[UR42][R12.64], R38 ;  /* 0x000000260c00b985 */ /* 0x0003e2000c101b2a */
[----:B-----5:R-:W-:-:S02]  /*24760*/  ISETP.GE.AND P2, PT, R63, UR4, PT ;  /* 0x000000043f007c0c */ /* 0x020fc4000bf46270 */
[C---:B-1----:R-:W-:Y:S01]  /*24770*/  @!P1 LEA R12, P5, R95.reuse, R11, 0x2 ;  /* 0x0000000b5f0c9211 */ /* 0x042fe200078a10ff */
[----:B------:R-:W-:Y:S01]  /*24780*/  @!P0 IMAD.MOV.U32 R38, RZ, RZ, R179 ;  /* 0x000000ffff268224 */ /* 0x000fe200078e00b3 */
[----:B------:R-:W-:Y:S02]  /*24790*/  @!P0 MOV R39, R177 ;  /* 0x000000b100278202 */ /* 0x000fe40000000f00 */
[----:B----4-:R-:W-:Y:S02]  /*247a0*/  @!P1 LEA.HI.X R13, R95, R42, R102, 0x2, P5 ;  /* 0x0000002a5f0d9211 */ /* 0x010fe400028f1466 */
[----:B------:R-:W4:Y:S04]  /*247b0*/  LDL R102, [R1+0x134] ;  /* 0x0001340001667983 */ /* 0x000f280000100800 */
[----:B------:R1:W-:Y:S04]  /*247c0*/  @!P0 ST.E.64 desc[UR42][R14.64], R38 ;  /* 0x000000260e008985 */ /* 0x0003e8000c101b2a */
[----:B------:R-:W5:Y:S01]  /*247d0*/  LDL R95, [R1+0xa8] ;  /* 0x0000a800015f7983 */ /* 0x000f620000100800 */
[----:B-1----:R-:W-:-:S04]  /*247e0*/  @!P2 LEA R14, P4, R63, R11, 0x2 ;  /* 0x0000000b3f0ea211 */ /* 0x002fc800078810ff */
[----:B------:R-:W-:Y:S02]  /*247f0*/  @!P2 LEA.HI.X R15, R63, R42, R112, 0x2, P4 ;  /* 0x0000002a3f0fa211 */ /* 0x000fe400020f1470 */
[----:B------:R-:W5:Y:S01]  /*24800*/  LDL R63, [R1+0x130] ;  /* 0x00013000013f7983 */ /* 0x000f620000100800 */
[----:B------:R-:W-:Y:S01]  /*24810*/  ISETP.GE.AND P3, PT, R108, UR4, PT ;  /* 0x000000046c007c0c */ /* 0x000fe2000bf66270 */
[----:B------:R-:W-:Y:S02]  /*24820*/  @!P1 IMAD.MOV.U32 R38, RZ, RZ, R178 ;  /* 0x000000ffff269224 */ /* 0x000fe400078e00b2 */
[----:B------:R-:W-:Y:S01]  /*24830*/  @!P1 IMAD.MOV.U32 R39, RZ, RZ, R176 ;  /* 0x000000ffff279224 */ /* 0x000fe200078e00b0 */
[----:B------:R-:W-:Y:S01]  /*24840*/  ISETP.GE.AND P0, PT, R109, UR4, PT ;  /* 0x000000046d007c0c */ /* 0x000fe2000bf06270 */
[----:B------:R-:W5:Y:S04]  /*24850*/  LDL R112, [R1+0xa4] ;  /* 0x0000a40001707983 */ /* 0x000f680000100800 */
[----:B------:R1:W-:Y:S01]  /*24860*/  @!P1 ST.E.64 desc[UR42][R12.64], R38 ;  /* 0x000000260c009985 */ /* 0x0003e2000c101b2a */
[----:B------:R-:W-:-:S03]  /*24870*/  ISETP.GE.AND P1, PT, R105, UR4, PT ;  /* 0x0000000469007c0c */ /* 0x000fc6000bf26270 */
[C---:B-1----:R-:W-:Y:S01]  /*24880*/  @!P3 LEA R12, P5, R108.reuse, R11, 0x2 ;  /* 0x0000000b6c0cb211 */ /* 0x042fe200078a10ff */
[----:B------:R-:W-:Y:S02]  /*24890*/  @!P2 IMAD.MOV.U32 R38, RZ, RZ, R175 ;  /* 0x000000ffff26a224 */ /* 0x000fe400078e00af */
[----:B------:R-:W-:Y:S01]  /*248a0*/  @!P2 IMAD.MOV.U32 R39, RZ, RZ, R173 ;  /* 0x000000ffff27a224 */ /* 0x000fe200078e00ad */
[----:B------:R-:W-:Y:S02]  /*248b0*/  @!P3 LEA.HI.X R13, R108, R42, R110, 0x2, P5 ;  /* 0x0000002a6c0db211 */ /* 0x000fe400028f146e */
[----:B------:R-:W5:Y:S04]  /*248c0*/  LDL R110, [R1+0xa0] ;  /* 0x0000a000016e7983 */ /* 0x000f680000100800 */
[----:B------:R1:W-:Y:S04]  /*248d0*/  @!P2 ST.E.64 desc[UR42][R14.64], R38 ;  /* 0x000000260e00a985 */ /* 0x0003e8000c101b2a */
[----:B------:R-:W5:Y:S01]  /*248e0*/  LDL R108, [R1+0x9c] ;  /* 0x00009c00016c7983 */ /* 0x000f620000100800 */
[----:B-1----:R-:W-:-:S02]  /*248f0*/  @!P3 IMAD.MOV.U32 R38, RZ, RZ, R174 ;  /* 0x000000ffff26b224 */ /* 0x002fc400078e00ae */
[----:B------:R-:W-:Y:S01]  /*24900*/  @!P3 IMAD.MOV.U32 R39, RZ, RZ, R172 ;  /* 0x000000ffff27b224 */ /* 0x000fe200078e00ac */
[----:B------:R-:W-:-:S04]  /*24910*/  @!P0 LEA R14, P5, R109, R11, 0x2 ;  /* 0x0000000b6d0e8211 */ /* 0x000fc800078a10ff */
[----:B------:R1:W-:Y:S01]  /*24920*/  @!P3 ST.E.64 desc[UR42][R12.64], R38 ;  /* 0x000000260c00b985 */ /* 0x0003e2000c101b2a */
[----:B------:R-:W-:-:S03]  /*24930*/  @!P0 LEA.HI.X R15, R109, R42, R111, 0x2, P5 ;  /* 0x0000002a6d0f8211 */ /* 0x000fc600028f146f */
[----:B------:R-:W5:Y:S04]  /*24940*/  LDL R111, [R1+0x120] ;  /* 0x00012000016f7983 */ /* 0x000f680000100800 */
[----:B------:R-:W5:Y:S01]  /*24950*/  LDL R109, [R1+0x11c] ;  /* 0x00011c00016d7983 */ /* 0x000f620000100800 */
[C---:B-1----:R-:W-:Y:S01]  /*24960*/  @!P1 LEA R12, P3, R105.reuse, R11, 0x2 ;  /* 0x0000000b690c9211 */ /* 0x042fe200078610ff */
[----:B------:R-:W-:Y:S02]  /*24970*/  @!P0 IMAD.MOV.U32 R38, RZ, RZ, R171 ;  /* 0x000000ffff268224 */ /* 0x000fe400078e00ab */
[----:B------:R-:W-:Y:S01]  /*24980*/  @!P0 IMAD.MOV.U32 R39, RZ, RZ, R169 ;  /* 0x000000ffff278224 */ /* 0x000fe200078e00a9 */
[----:B------:R-:W-:Y:S02]  /*24990*/  @!P1 LEA.HI.X R13, R105, R42, R106, 0x2, P3 ;  /* 0x0000002a690d9211 */ /* 0x000fe400018f146a */
[----:B------:R-:W5:Y:S04]  /*249a0*/  LDL R105, [R1+0x98] ;  /* 0x0000980001697983 */ /* 0x000f680000100800 */
[----:B------:R1:W-:Y:S04]  /*249b0*/  @!P0 ST.E.64 desc[UR42][R14.64], R38 ;  /* 0x000000260e008985 */ /* 0x0003e8000c101b2a */
[----:B------:R-:W5:Y:S01]  /*249c0*/  LDL R106, [R1+0x118] ;  /* 0x00011800016a7983 */ /* 0x000f620000100800 */
[----:B-1----:R-:W-:Y:S01]  /*249d0*/  @!P1 IMAD.MOV.U32 R38, RZ, RZ, R170 ;  /* 0x000000ffff269224 */ /* 0x002fe200078e00aa */
[----:B------:R-:W-:-:S05]  /*249e0*/  @!P1 MOV R39, R168 ;  /* 0x000000a800279202 */ /* 0x000fca0000000f00 */
[----:B------:R1:W-:Y:S01]  /*249f0*/  @!P1 ST.E.64 desc[UR42][R12.64], R38 ;  /* 0x000000260c009985 */ /* 0x0003e2000c101b2a */
[----:B------:R-:W-:Y:S02]  /*24a00*/  ISETP.GE.AND P0, PT, R118, UR4, PT ;  /* 0x0000000476007c0c */ /* 0x000fe4000bf06270 */
[----:B--2---:R-:W-:Y:S02]  /*24a10*/  ISETP.GE.AND P2, PT, R94, UR4, PT ;  /* 0x000000045e007c0c */ /* 0x004fe4000bf46270 */
[----:B---3--:R-:W-:-:S11]  /*24a20*/  ISETP.GE.AND P4, PT, R43, UR4, PT ;  /* 0x000000042b007c0c */ /* 0x008fd6000bf86270 */
[CC--:B------:R-:W-:Y:S01]  /*24a30*/  @!P2 LEA R14, P3, R94.reuse, R11.reuse, 0x2 ;  /* 0x0000000b5e0ea211 */ /* 0x0c0fe200078610ff */
[----:B-1----:R-:W-:Y:S01]  /*24a40*/  @!P2 IMAD.MOV.U32 R38, RZ, RZ, R147 ;  /* 0x000000ffff26a224 */ /* 0x002fe200078e0093 */
[----:B------:R-:W-:Y:S01]  /*24a50*/  @!P4 LEA R12, P5, R43, R11, 0x2 ;  /* 0x0000000b2b0cc211 */ /* 0x000fe200078a10ff */
[----:B------:R-:W-:Y:S02]  /*24a60*/  @!P2 IMAD.MOV.U32 R39, RZ, RZ, R100 ;  /* 0x000000ffff27a224 */ /* 0x000fe400078e0064 */
[----:B------:R-:W2:Y:S01]  /*24a70*/  LDL R100, [R1+0x114] ;  /* 0x0001140001647983 */ /* 0x000ea20000100800 */
[----:B----4-:R-:W-:-:S03]  /*24a80*/  @!P2 LEA.HI.X R15, R94, R42, R102, 0x2, P3 ;  /* 0x0000002a5e0fa211 */ /* 0x010fc600018f1466 */
[----:B------:R-:W3:Y:S04]  /*24a90*/  LDL R102, [R1+0x94] ;  /* 0x0000940001667983 */ /* 0x000ee80000100800 */
[----:B------:R-:W4:Y:S01]  /*24aa0*/  LDL R94, [R1+0x90] ;  /* 0x00009000015e7983 */ /* 0x000f220000100800 */
[----:B-----5:R-:W-:-:S03]  /*24ab0*/  ISETP.GE.AND P1, PT, R95, UR4, PT ;  /* 0x000000045f007c0c */ /* 0x020fc6000bf26270 */
[----:B------:R1:W-:Y:S01]  /*24ac0*/  @!P2 ST.E.64 desc[UR42][R14.64], R38 ;  /* 0x000000260e00a985 */ /* 0x0003e2000c101b2a */
[----:B------:R-:W-:-:S03]  /*24ad0*/  @!P4 LEA.HI.X R13, R43, R42, R63, 0x2, P5 ;  /* 0x0000002a2b0dc211 */ /* 0x000fc600028f143f */
[----:B------:R-:W5:Y:S01]  /*24ae0*/  LDL R63, [R1+0x8c] ;  /* 0x00008c00013f7983 */ /* 0x000f620000100800 */
[----:B-1----:R-:W-:-:S03]  /*24af0*/  @!P4 IMAD.MOV.U32 R14, RZ, RZ, R104 ;  /* 0x000000ffff0ec224 */ /* 0x002fc600078e0068 */
[----:B------:R-:W5:Y:S01]  /*24b00*/  LDL R43, [R1+0x88] ;  /* 0x00008800012b7983 */ /* 0x000f620000100800 */
[----:B------:R-:W-:-:S03]  /*24b10*/  @!P4 IMAD.MOV.U32 R15, RZ, RZ, R53 ;  /* 0x000000ffff0fc224 */ /* 0x000fc600078e0035 */
[----:B------:R-:W5:Y:S04]  /*24b20*/  LDL R53, [R1+0x10c] ;  /* 0x00010c0001357983 */ /* 0x000f680000100800 */
[----:B------:R1:W-:Y:S02]  /*24b30*/  @!P4 ST.E.64 desc[UR42][R12.64], R14 ;  /* 0x0000000e0c00c985 */ /* 0x0003e4000c101b2a */
[----:B-1----:R-:W-:-:S04]  /*24b40*/  @!P1 LEA R12, P5, R95, R11, 0x2 ;  /* 0x0000000b5f0c9211 */ /* 0x002fc800078a10ff */
[----:B------:R-:W-:Y:S02]  /*24b50*/  @!P1 LEA.HI.X R13, R95, R42, R117, 0x2, P5 ;  /* 0x0000002a5f0d9211 */ /* 0x000fe400028f1475 */
[----:B------:R-:W5:Y:S01]  /*24b60*/  LDL R95, [R1+0x110] ;  /* 0x00011000015f7983 */ /* 0x000f620000100800 */
[----:B------:R-:W-:-:S03]  /*24b70*/  @!P0 IMAD.MOV.U32 R14, RZ, RZ, R3 ;  /* 0x000000ffff0e8224 */ /* 0x000fc600078e0003 */
[----:B------:R-:W5:Y:S01]  /*24b80*/  LDL R3, [R1+0x108] ;  /* 0x0001080001037983 */ /* 0x000f620000100800 */
[----:B------:R-:W-:Y:S02]  /*24b90*/  ISETP.GE.AND P2, PT, R112, UR4, PT ;  /* 0x0000000470007c0c */ /* 0x000fe4000bf46270 */
[----:B------:R-:W-:Y:S02]  /*24ba0*/  @!P0 LEA R38, P3, R118, R11, 0x2 ;  /* 0x0000000b76268211 */ /* 0x000fe400078610ff */
[----:B------:R-:W-:Y:S01]  /*24bb0*/  ISETP.GE.AND P4, PT, R110, UR4, PT ;  /* 0x000000046e007c0c */ /* 0x000fe2000bf86270 */
[----:B------:R-:W-:Y:S01]  /*24bc0*/  @!P0 IMAD.MOV.U32 R15, RZ, RZ, R4 ;  /* 0x000000ffff0f8224 */ /* 0x000fe200078e0004 */
[----:B------:R-:W-:Y:S02]  /*24bd0*/  @!P0 LEA.HI.X R39, R118, R42, R119, 0x2, P3 ;  /* 0x0000002a76278211 */ /* 0x000fe400018f1477 */
[----:B------:R-:W-:-:S03]  /*24be0*/  ISETP.GE.AND P3, PT, R108, UR4, PT ;  /* 0x000000046c007c0c */ /* 0x000fc6000bf66270 */
[----:B------:R1:W-:Y:S04]  /*24bf0*/  @!P0 ST.E.64 desc[UR42][R38.64], R14 ;  /* 0x0000000e26008985 */ /* 0x0003e8000c101b2a */
[----:B------:R0:W-:Y:S02]  /*24c00*/  @!P1 ST.E.64 desc[UR42][R12.64], R54 ;  /* 0x000000360c009985 */ /* 0x0001e4000c101b2a */
[-C--:B------:R-:W-:Y:S02]  /*24c10*/  @!P4 LEA R4, P1, R110, R11.reuse, 0x2 ;  /* 0x0000000b6e04c211 */ /* 0x080fe400078210ff */
[----:B-1----:R-:W-:-:S04]  /*24c20*/  @!P2 LEA R14, P0, R112, R11, 0x2 ;  /* 0x0000000b700ea211 */ /* 0x002fc800078010ff */
[-C--:B------:R-:W-:Y:S01]  /*24c30*/  @!P2 LEA.HI.X R15, R112, R42.reuse, R116, 0x2, P0 ;  /* 0x0000002a700fa211 */ /* 0x080fe200000f1474 */
[----:B0-----:R-:W-:Y:S01]  /*24c40*/  @!P2 IMAD.MOV.U32 R12, RZ, RZ, R5 ;  /* 0x000000ffff0ca224 */ /* 0x001fe200078e0005 */
[-C--:B------:R-:W-:Y:S01]  /*24c50*/  @!P4 LEA.HI.X R5, R110, R42.reuse, R111, 0x2, P1 ;  /* 0x0000002a6e05c211 */ /* 0x080fe200008f146f */
[----:B------:R-:W-:Y:S01]  /*24c60*/  @!P2 IMAD.MOV.U32 R13, RZ, RZ, R6 ;  /* 0x000000ffff0da224 */ /* 0x000fe200078e0006 */
[----:B------:R-:W-:Y:S02]  /*24c70*/  ISETP.GE.AND P0, PT, R105, UR4, PT ;  /* 0x0000000469007c0c */ /* 0x000fe4000bf06270 */
[C---:B------:R-:W-:Y:S02]  /*24c80*/  @!P3 LEA R38, P5, R108.reuse, R11, 0x2 ;  /* 0x0000000b6c26b211 */ /* 0x040fe400078a10ff */
[----:B------:R-:W-:Y:S02]  /*24c90*/  @!P2 ST.E.64 desc[UR42][R14.64], R12 ;  /* 0x0000000c0e00a985 */ /* 0x000fe4000c101b2a */
[----:B------:R-:W-:-:S02]  /*24ca0*/  @!P3 LEA.HI.X R39, R108, R42, R109, 0x2, P5 ;  /* 0x0000002a6c27b211 */ /* 0x000fc400028f146d */
[----:B------:R0:W-:Y:S05]  /*24cb0*/  @!P4 ST.E.64 desc[UR42][R4.64], R56 ;  /* 0x000000380400c985 */ /* 0x0001ea000c101b2a */
[C---:B------:R-:W-:Y:S01]  /*24cc0*/  @!P0 LEA R6, P2, R105.reuse, R11, 0x2 ;  /* 0x0000000b69068211 */ /* 0x040fe200078410ff */
[----:B0-----:R-:W-:Y:S01]  /*24cd0*/  @!P3 IMAD.MOV.U32 R4, RZ, RZ, R7 ;  /* 0x000000ffff04b224 */ /* 0x001fe200078e0007 */
[----:B------:R-:W-:Y:S01]  /*24ce0*/  @!P3 MOV R5, R8 ;  /* 0x000000080005b202 */ /* 0x000fe20000000f00 */
[----:B------:R-:W-:Y:S01]  /*24cf0*/  @!P0 IMAD.MOV.U32 R12, RZ, RZ, R61 ;  /* 0x000000ffff0c8224 */ /* 0x000fe200078e003d */
[----:B------:R-:W-:Y:S01]  /*24d00*/  @!P0 LEA.HI.X R7, R105, R42, R106, 0x2, P2 ;  /* 0x0000002a69078211 */ /* 0x000fe200010f146a */
[----:B------:R-:W-:-:S02]  /*24d10*/  @!P0 IMAD.MOV.U32 R13, RZ, RZ, R64 ;  /* 0x000000ffff0d8224 */ /* 0x000fc400078e0040 */
[----:B------:R0:W-:Y:S04]  /*24d20*/  @!P3 ST.E.64 desc[UR42][R38.64], R4 ;  /* 0x000000042600b985 */ /* 0x0001e8000c101b2a */
[----:B------:R1:W-:Y:S01]  /*24d30*/  @!P0 ST.E.64 desc[UR42][R6.64], R12 ;  /* 0x0000000c06008985 */ /* 0x0003e2000c101b2a */
[----:B---3--:R-:W-:Y:S02]  /*24d40*/  ISETP.GE.AND P1, PT, R102, UR4, PT ;  /* 0x0000000466007c0c */ /* 0x008fe4000bf26270 */
[----:B----4-:R-:W-:-:S11]  /*24d50*/  ISETP.GE.AND P4, PT, R94, UR4, PT ;  /* 0x000000045e007c0c */ /* 0x010fd6000bf86270 */
[CC--:B0-----:R-:W-:Y:S01]  /*24d60*/  @!P1 LEA R4, P2, R102.reuse, R11.reuse, 0x2 ;  /* 0x0000000b66049211 */ /* 0x0c1fe200078410ff */
[----:B-1----:R-:W-:Y:S02]  /*24d70*/  @!P1 IMAD.MOV.U32 R6, RZ, RZ, R9 ;  /* 0x000000ffff069224 */ /* 0x002fe400078e0009 */
[----:B------:R-:W-:Y:S01]  /*24d80*/  @!P1 IMAD.MOV.U32 R7, RZ, RZ, R10 ;  /* 0x000000ffff079224 */ /* 0x000fe200078e000a */
[----:B--2---:R-:W-:Y:S02]  /*24d90*/  @!P1 LEA.HI.X R5, R102, R42, R100, 0x2, P2 ;  /* 0x0000002a66059211 */ /* 0x004fe400010f1464 */
[----:B-----5:R-:W-:Y:S02]  /*24da0*/  ISETP.GE.AND P5, PT, R63, UR4, PT ;  /* 0x000000043f007c0c */ /* 0x020fe4000bfa6270 */
[----:B------:R-:W-:Y:S02]  /*24db0*/  ISETP.GE.AND P3, PT, R43, UR4, PT ;  /* 0x000000042b007c0c */ /* 0x000fe4000bf66270 */
[----:B------:R-:W-:Y:S01]  /*24dc0*/  @!P4 LEA R8, P0, R94, R11, 0x2 ;  /* 0x0000000b5e08c211 */ /* 0x000fe200078010ff */
[----:B------:R0:W-:Y:S01]  /*24dd0*/  @!P1 ST.E.64 desc[UR42][R4.64], R6 ;  /* 0x0000000604009985 */ /* 0x0001e2000c101b2a */
[----:B------:R-:W-:-:S07]  /*24de0*/  @!P4 IMAD.MOV.U32 R10, RZ, RZ, R69 ;  /* 0x000000ffff0ac224 */ /* 0x000fce00078e0045 */
[-C--:B0-----:R-:W-:Y:S02]  /*24df0*/  @!P5 LEA R4, P1, R63, R11.reuse, 0x2 ;  /* 0x0000000b3f04d211 */ /* 0x081fe400078210ff */
[----:B------:R-:W-:Y:S01]  /*24e00*/  @!P3 LEA R6, P2, R43, R11, 0x2 ;  /* 0x0000000b2b06b211 */ /* 0x000fe200078410ff */
[----:B------:R-:W-:Y:S01]  /*24e10*/  @!P4 IMAD.MOV.U32 R11, RZ, RZ, R72 ;  /* 0x000000ffff0bc224 */ /* 0x000fe200078e0048 */
[-C--:B------:R-:W-:Y:S02]  /*24e20*/  @!P5 LEA.HI.X R5, R63, R42.reuse, R53, 0x2, P1 ;  /* 0x0000002a3f05d211 */ /* 0x080fe400008f1435 */
[-C--:B------:R-:W-:Y:S02]  /*24e30*/  @!P4 LEA.HI.X R9, R94, R42.reuse, R95, 0x2, P0 ;  /* 0x0000002a5e09c211 */ /* 0x080fe400000f145f */
[----:B------:R-:W-:-:S03]  /*24e40*/  @!P3 LEA.HI.X R7, R43, R42, R3, 0x2, P2 ;  /* 0x0000002a2b07b211 */ /* 0x000fc600010f1403 */
[----:B------:R0:W-:Y:S04]  /*24e50*/  @!P4 ST.E.64 desc[UR42][R8.64], R10 ;  /* 0x0000000a0800c985 */ /* 0x0001e8000c101b2a */
[----:B------:R3:W-:Y:S01]  /*24e60*/  @!P5 ST.E.64 desc[UR42][R4.64], R20 ;  /* 0x000000140400d985 */ /* 0x0007e2000c101b2a */
[----:B0-----:R-:W-:Y:S02]  /*24e70*/  @!P3 IMAD.MOV.U32 R8, RZ, RZ, R73 ;  /* 0x000000ffff08b224 */ /* 0x001fe400078e0049 */
[----:B------:R-:W-:-:S05]  /*24e80*/  @!P3 IMAD.MOV.U32 R9, RZ, RZ, R77 ;  /* 0x000000ffff09b224 */ /* 0x000fca00078e004d */
[----:B------:R3:W-:Y:S02]  /*24e90*/  @!P3 ST.E.64 desc[UR42][R6.64], R8 ;  /* 0x000000080600b985 */ /* 0x0007e4000c101b2a */
.L_x_3278:
[----:B------:R-:W-:Y:S05]  /*24ea0*/  BSYNC B1 ;  /* 0x0000000000017941 */ /* 0x000fea0003800000 */
.L_x_3277:
[----:B------:R-:W-:-:S03]  /*24eb0*/  UMOV UR4, 0xffffffff ;  /* 0xffffffff00047882 */ /* 0x000fc60000000000 */
[----:B------:R-:W-:Y:S05]  /*24ec0*/  BRA.DIV UR4, `(.L_x_3279) ;  /* 0x0000011e048c7947 */ /* 0x000fea000b800000 */
[----:B0-----:R-:W0:Y:S04]  /*24ed0*/  SHFL.IDX PT, R41, R41, 0x1, 0x1c1f ;  /* 0x003c1f0029297f89 */ /* 0x001e2800000e0000 */
[----:B------:R-:W4:Y:S02]  /*24ee0*/  SHFL.IDX PT, R40, R40, 0x1, 0x1c1f ;  /* 0x003c1f0028287f89 */ /* 0x000f2400000e0000 */
.L_x_3687:
        /* <DEDUP_REMOVED lines=15> */
[----:B-1----:R-:W4:Y:S04]  /*24fe0*/  LDL R42, [R1+0x148] ;  /* 0x00014800012a7983 */ /* 0x002f280000100800 */
[----:B------:R-:W4:Y:S04]  /*24ff0*/  LDL R39, [R1+0x140] ;  /* 0x0001400001277983 */ /* 0x000f280000100800 */
        /* <DEDUP_REMOVED lines=23> */
[----:B--2---:R-:W2:Y:S04]  /*25170*/  LDL R11, [R1+0xb8] ;  /* 0x0000b800010b7983 */ /* 0x004ea80000100800 */
[----:B------:R-:W2:Y:S04]  /*25180*/  LDL R10, [R1+0x8c] ;  /* 0x00008c00010a7983 */ /* 0x000ea80000100800 */
[----:B------:R-:W2:Y:S04]  /*25190*/  LDL R8, [R1+0x98] ;  /* 0x0000980001087983 */ /* 0x000ea80000100800 */
[----:B------:R-:W2:Y:S04]  /*251a0*/  LDL R53, [R1+0x138] ;  /* 0x0001380001357983 */ /* 0x000ea80000100800 */
[----:B------:R-:W2:Y:S04]  /*251b0*/  LDL R15, [R1+0x94] ;  /* 0x00009400010f7983 */ /* 0x000ea80000100800 */
[----:B------:R-:W2:Y:S01]  /*251c0*/  LDL R38, [R1+0x118] ;  /* 0x0001180001267983 */ /* 0x000ea20000100800 */
[----:B-----5:R-:W-:Y:S01]  /*251d0*/  IMAD.MOV.U32 R77, RZ, RZ, R73 ;  /* 0x000000ffff4d7224 */ /* 0x020fe200078e0049 */
[----:B----4-:R-:W-:Y:S01]  /*251e0*/  MOV R73, R72 ;  /* 0x0000004800497202 */ /* 0x010fe20000000f00 */
[----:B------:R-:W-:Y:S01]  /*251f0*/  IMAD.MOV.U32 R72, RZ, RZ, R69 ;  /* 0x000000ffff487224 */ /* 0x000fe200078e0045 */
[----:B------:R-:W-:Y:S01]  /*25200*/  ISETP.GE.AND P0, PT, R94, UR4, PT ;  /* 0x000000045e007c0c */ /* 0x000fe2000bf06270 */
[----:B------:R-:W-:-:S02]  /*25210*/  IMAD.MOV.U32 R69, RZ, RZ, R64 ;  /* 0x000000ffff457224 */ /* 0x000fc400078e0040 */
[----:B------:R-:W-:Y:S02]  /*25220*/  IMAD.MOV.U32 R64, RZ, RZ, R63 ;  /* 0x000000ffff407224 */ /* 0x000fe400078e003f */
[----:B------:R-:W-:Y:S02]  /*25230*/  IMAD.MOV.U32 R63, RZ, RZ, R61 ;  /* 0x000000ffff3f7224 */ /* 0x000fe400078e003d */
[----:B------:R-:W-:Y:S02]  /*25240*/  IMAD.MOV.U32 R61, RZ, RZ, R57 ;  /* 0x000000ffff3d7224 */ /* 0x000fe400078e0039 */
[----:B------:R-:W-:Y:S02]  /*25250*/  IMAD.MOV.U32 R57, RZ, RZ, R56 ;  /* 0x000000ffff397224 */ /* 0x000fe400078e0038 */
[----:B------:R-:W-:Y:S02]  /*25260*/  IMAD.MOV.U32 R56, RZ, RZ, R55 ;  /* 0x000000ffff387224 */ /* 0x000fe400078e0037 */
[----:B------:R-:W-:-:S02]  /*25270*/  IMAD.MOV.U32 R55, RZ, RZ, R54 ;  /* 0x000000ffff377224 */ /* 0x000fc400078e0036 */
[----:B------:R-:W-:Y:S01]  /*25280*/  IMAD.MOV.U32 R54, RZ, RZ, R43 ;  /* 0x000000ffff367224 */ /* 0x000fe200078e002b */
[----:B------:R-:W-:Y:S01]  /*25290*/  MOV R43, R42 ;  /* 0x0000002a002b7202 */ /* 0x000fe20000000f00 */
[----:B------:R-:W-:Y:S02]  /*252a0*/  @!P0 IMAD.MOV.U32 R2, RZ, RZ, R40 ;  /* 0x000000ffff028224 */ /* 0x000fe400078e0028 */
[----:B------:R-:W-:Y:S02]  /*252b0*/  IMAD.MOV.U32 R42, RZ, RZ, R39 ;  /* 0x000000ffff2a7224 */ /* 0x000fe400078e0027 */
[----:B---3--:R-:W-:Y:S02]  /*252c0*/  IMAD.MOV.U32 R39, RZ, RZ, R21 ;  /* 0x000000ffff277224 */ /* 0x008fe400078e0015 */
[----:B------:R-:W-:Y:S02]  /*252d0*/  IMAD.MOV.U32 R21, RZ, RZ, R3 ;  /* 0x000000ffff157224 */ /* 0x000fe400078e0003 */
[----:B0-----:R-:W-:Y:S01]  /*252e0*/  @!P0 IMAD.MOV.U32 R3, RZ, RZ, R41 ;  /* 0x000000ffff038224 */ /* 0x001fe200078e0029 */
[----:B------:R-:W-:Y:S01]  /*252f0*/  ISETP.GE.AND P1, PT, R100, UR4, PT ;  /* 0x0000000464007c0c */ /* 0x000fe2000bf26270 */
[----:B------:R-:W-:-:S02]  /*25300*/  IMAD.MOV.U32 R95, RZ, RZ, R77 ;  /* 0x000000ffff5f7224 */ /* 0x000fc400078e004d */
[----:B------:R-:W-:Y:S01]  /*25310*/  IMAD.MOV.U32 R77, RZ, RZ, R72 ;  /* 0x000000ffff4d7224 */ /* 0x000fe200078e0048 */
[----:B------:R-:W-:Y:S01]  /*25320*/  MOV R72, R64 ;  /* 0x0000004000487202 */ /* 0x000fe20000000f00 */
[----:B------:R-:W-:-:S04]  /*25330*/  @!P0 IMAD.WIDE R2, R94, 0x4, R2 ;  /* 0x000000045e028825 */ /* 0x000fc800078e0202 */
        /* <DEDUP_REMOVED lines=14> */
[----:B------:R-:W-:Y:S01]  /*25420*/  IMAD.MOV.U32 R13, RZ, RZ, R4 ;  /* 0x000000ffff0d7224 */ /* 0x000fe200078e0004 */
[C---:B------:R-:W-:Y:S01]  /*25430*/  @!P1 LEA R4, P4, R100.reuse, R40, 0x2 ;  /* 0x0000002864049211 */ /* 0x040fe200078810ff */
[----:B------:R-:W-:Y:S02]  /*25440*/  IMAD.MOV.U32 R21, RZ, RZ, R14 ;  /* 0x000000ffff157224 */ /* 0x000fe400078e000e */
[----:B------:R-:W-:Y:S02]  /*25450*/  IMAD.MOV.U32 R14, RZ, RZ, R12 ;  /* 0x000000ffff0e7224 */ /* 0x000fe400078e000c */
[----:B------:R-:W-:Y:S01]  /*25460*/  IMAD.MOV.U32 R12, RZ, RZ, R5 ;  /* 0x000000ffff0c7224 */ /* 0x000fe200078e0005 */
[----:B------:R-:W-:Y:S01]  /*25470*/  @!P1 LEA.HI.X R5, R100, R41, R102, 0x2, P4 ;  /* 0x0000002964059211 */ /* 0x000fe200020f1466 */
[----:B------:R-:W-:Y:S01]  /*25480*/  IMAD.MOV.U32 R100, RZ, RZ, R94 ;  /* 0x000000ffff647224 */ /* 0x000fe200078e005e */
[----:B------:R-:W-:Y:S01]  /*25490*/  MOV R94, R73 ;  /* 0x00000049005e7202 */ /* 0x000fe20000000f00 */
[----:B------:R-:W-:-:S02]  /*254a0*/  IMAD.MOV.U32 R102, RZ, RZ, R95 ;  /* 0x000000ffff667224 */ /* 0x000fc400078e005f */
[----:B------:R-:W-:Y:S01]  /*254b0*/  IMAD.MOV.U32 R73, RZ, RZ, R69 ;  /* 0x000000ffff497224 */ /* 0x000fe200078e0045 */
[----:B------:R-:W-:Y:S01]  /*254c0*/  ISETP.GE.AND P2, PT, R111, UR4, PT ;  /* 0x000000046f007c0c */ /* 0x000fe2000bf46270 */
[----:B------:R-:W-:Y:S02]  /*254d0*/  IMAD.MOV.U32 R95, RZ, RZ, R77 ;  /* 0x000000ffff5f7224 */ /* 0x000fe400078e004d */
[----:B------:R-:W-:Y:S02]  /*254e0*/  IMAD.MOV.U32 R69, RZ, RZ, R63 ;  /* 0x000000ffff457224 */ /* 0x000fe400078e003f */
[----:B------:R-:W-:Y:S02]  /*254f0*/  IMAD.MOV.U32 R77, RZ, RZ, R72 ;  /* 0x000000ffff4d7224 */ /* 0x000fe400078e0048 */
[----:B------:R-:W-:Y:S02]  /*25500*/  IMAD.MOV.U32 R63, RZ, RZ, R55 ;  /* 0x000000ffff3f7224 */ /* 0x000fe400078e0037 */
[----:B------:R-:W-:-:S02]  /*25510*/  IMAD.MOV.U32 R72, RZ, RZ, R64 ;  /* 0x000000ffff487224 */ /* 0x000fc400078e0040 */
[----:B------:R-:W-:Y:S01]  /*25520*/  IMAD.MOV.U32 R55, RZ, RZ, R43 ;  /* 0x000000ffff377224 */ /* 0x000fe200078e002b */
[----:B------:R-:W-:Y:S01]  /*25530*/  MOV R43, R39 ;  /* 0x00000027002b7202 */ /* 0x000fe20000000f00 */
        /* <DEDUP_REMOVED lines=9> */
[----:B------:R-:W-:Y:S02]  /*255d0*/  @!P1 IMAD.MOV.U32 R6, RZ, RZ, R81 ;  /* 0x000000ffff069224 */ /* 0x000fe400078e0051 */
[----:B------:R-:W-:Y:S01]  /*255e0*/  @!P1 IMAD.MOV.U32 R7, RZ, RZ, R65 ;  /* 0x000000ffff079224 */ /* 0x000fe200078e0041 */
[----:B------:R-:W-:Y:S04]  /*255f0*/  @!P0 ST.E.64 desc[UR42][R2.64], R24 ;  /* 0x0000001802008985 */ /* 0x000fe8000c101b2a */
[----:B------:R0:W-:Y:S02]  /*25600*/  @!P1 ST.E.64 desc[UR42][R4.64], R6 ;  /* 0x0000000604009985 */ /* 0x0001e4000c101b2a */
[----:B0-----:R-:W-:-:S04]  /*25610*/  @!P2 LEA R4, P4, R111, R40, 0x2 ;  /* 0x000000286f04a211 */ /* 0x001fc800078810ff */
[----:B------:R-:W-:Y:S02]  /*25620*/  @!P2 LEA.HI.X R5, R111, R41, R117, 0x2, P4 ;  /* 0x000000296f05a211 */ /* 0x000fe400020f1475 */
[----:B------:R-:W3:Y:S01]  /*25630*/  LDL R117, [R1+0x170] ;  /* 0x0001700001757983 */ /* 0x000ee20000100800 */
[----:B------:R-:W-:Y:S02]  /*25640*/  ISETP.GE.AND P3, PT, R112, UR4, PT ;  /* 0x0000000470007c0c */ /* 0x000fe4000bf66270 */
[----:B------:R-:W-:Y:S01]  /*25650*/  ISETP.GE.AND P1, PT, R108, UR4, PT ;  /* 0x000000046c007c0c */ /* 0x000fe2000bf26270 */
[----:B------:R-:W-:Y:S01]  /*25660*/  @!P2 IMAD.MOV.U32 R6, RZ, RZ, R44 ;  /* 0x000000ffff06a224 */ /* 0x000fe200078e002c */
[----:B------:R-:W-:Y:S01]  /*25670*/  @!P2 MOV R7, R85 ;  /* 0x000000550007a202 */ /* 0x000fe20000000f00 */
[----:B------:R-:W4:Y:S08]  /*25680*/  LDL R111, [R1+0x174] ;  /* 0x00017400016f7983 */ /* 0x000f300000100800 */
[----:B------:R-:W-:-:S04]  /*25690*/  @!P3 LEA R2, P5, R112, R40, 0x2 ;  /* 0x000000287002b211 */ /* 0x000fc800078a10ff */
[----:B------:R-:W-:Y:S02]  /*256a0*/  @!P3 LEA.HI.X R3, R112, R41, R116, 0x2, P5 ;  /* 0x000000297003b211 */ /* 0x000fe400028f1474 */
[----:B------:R-:W-:Y:S01]  /*256b0*/  ISETP.GE.AND P0, PT, R110, UR4, PT ;  /* 0x000000046e007c0c */ /* 0x000fe2000bf06270 */
[----:B------:R-:W5:Y:S04]  /*256c0*/  LDL R116, [R1+0xdc] ;  /* 0x0000dc0001747983 */ /* 0x000f680000100800 */
[----:B------:R-:W-:Y:S04]  /*256d0*/  @!P3 ST.E.64 desc[UR42][R2.64], R26 ;  /* 0x0000001a0200b985 */ /* 0x000fe8000c101b2a */
[----:B------:R0:W-:Y:S04]  /*256e0*/  @!P2 ST.E.64 desc[UR42][R4.64], R6 ;  /* 0x000000060400a985 */ /* 0x0001e8000c101b2a */
[----:B------:R-:W2:Y:S01]  /*256f0*/  LDL R112, [R1+0xd8] ;  /* 0x0000d80001707983 */ /* 0x000ea20000100800 */
[----:B0-----:R-:W-:-:S04]  /*25700*/  @!P1 LEA R6, P4, R108, R40, 0x2 ;  /* 0x000000286c069211 */ /* 0x001fc800078810ff */
[-C--:B---3--:R-:W-:Y:S02]  /*25710*/  @!P1 LEA.HI.X R7, R108, R41.reuse, R117, 0x2, P4 ;  /* 0x000000296c079211 */ /* 0x088fe400020f1475 */
[----:B------:R-:W3:Y:S01]  /*25720*/  LDL R117, [R1+0x16c] ;  /* 0x00016c0001757983 */ /* 0x000ee20000100800 */
[----:B------:R-:W-:Y:S02]  /*25730*/  ISETP.GE.AND P3, PT, R106, UR4, PT ;  /* 0x000000046a007c0c */ /* 0x000fe4000bf66270 */
[CC--:B------:R-:W-:Y:S01]  /*25740*/  @!P0 LEA R2, P5, R110.reuse, R40.reuse, 0x2 ;  /* 0x000000286e028211 */ /* 0x0c0fe200078a10ff */
[----:B------:R-:W-:Y:S02]  /*25750*/  @!P0 IMAD.MOV.U32 R4, RZ, RZ, R32 ;  /* 0x000000ffff048224 */ /* 0x000fe400078e0020 */
[----:B------:R-:W-:Y:S01]  /*25760*/  @!P0 IMAD.MOV.U32 R5, RZ, RZ, R36 ;  /* 0x000000ffff058224 */ /* 0x000fe200078e0024 */
[----:B----4-:R-:W-:Y:S02]  /*25770*/  @!P0 LEA.HI.X R3, R110, R41, R111, 0x2, P5 ;  /* 0x000000296e038211 */ /* 0x010fe400028f146f */
[----:B------:R-:W-:Y:S01]  /*25780*/  ISETP.GE.AND P2, PT, R104, UR4, PT ;  /* 0x0000000468007c0c */ /* 0x000fe2000bf46270 */
[----:B------:R-:W4:Y:S04]  /*25790*/  LDL R110, [R1+0xd0] ;  /* 0x0000d000016e7983 */ /* 0x000f280000100800 */
[----:B------:R0:W-:Y:S02]  /*257a0*/  @!P0 ST.E.64 desc[UR42][R2.64], R4 ;  /* 0x0000000402008985 */ /* 0x0001e4000c101b2a */
[----:B0-----:R-:W-:-:S04]  /*257b0*/  @!P3 LEA R2, P5, R106, R40, 0x2 ;  /* 0x000000286a02b211 */ /* 0x001fc800078a10ff */
[----:B---3--:R-:W-:Y:S02]  /*257c0*/  @!P3 LEA.HI.X R3, R106, R41, R117, 0x2, P5 ;  /* 0x000000296a03b211 */ /* 0x008fe400028f1475 */
[----:B------:R-:W3:Y:S01]  /*257d0*/  LDL R117, [R1+0x168] ;  /* 0x0001680001757983 */ /* 0x000ee20000100800 */
[----:B------:R-:W-:Y:S02]  /*257e0*/  @!P1 IMAD.MOV.U32 R4, RZ, RZ, R89 ;  /* 0x000000ffff049224 */ /* 0x000fe400078e0059 */
[----:B------:R-:W-:-:S05]  /*257f0*/  @!P1 IMAD.MOV.U32 R5, RZ, RZ, R93 ;  /* 0x000000ffff059224 */ /* 0x000fca00078e005d */
[----:B------:R0:W-:Y:S02]  /*25800*/  @!P1 ST.E.64 desc[UR42][R6.64], R4 ;  /* 0x0000000406009985 */ /* 0x0001e4000c101b2a */
[----:B0-----:R-:W-:-:S04]  /*25810*/  @!P2 LEA R6, P4, R104, R40, 0x2 ;  /* 0x000000286806a211 */ /* 0x001fc800078810ff */
[----:B---3--:R-:W-:Y:S02]  /*25820*/  @!P2 LEA.HI.X R7, R104, R41, R117, 0x2, P4 ;  /* 0x000000296807a211 */ /* 0x008fe400020f1475 */
[----:B------:R-:W3:Y:S01]  /*25830*/  LDL R117, [R1+0x164] ;  /* 0x0001640001757983 */ /* 0x000ee20000100800 */
[----:B------:R-:W-:Y:S01]  /*25840*/  ISETP.GE.AND P0, PT, R105, UR4, PT ;  /* 0x0000000469007c0c */ /* 0x000fe2000bf06270 */
[----:B------:R-:W-:Y:S01]  /*25850*/  @!P3 IMAD.MOV.U32 R4, RZ, RZ, R37 ;  /* 0x000000ffff04b224 */ /* 0x000fe200078e0025 */
[----:B------:R-:W-:-:S05]  /*25860*/  @!P3 MOV R5, R45 ;  /* 0x0000002d0005b202 */ /* 0x000fca0000000f00 */
[----:B------:R0:W-:Y:S06]  /*25870*/  @!P3 ST.E.64 desc[UR42][R2.64], R4 ;  /* 0x000000040200b985 */ /* 0x0001ec000c101b2a */
        /* <DEDUP_REMOVED lines=10> */
[----:B-----5:R-:W-:-:S03]  /*25920*/  ISETP.GE.AND P3, PT, R116, UR4, PT ;  /* 0x0000000474007c0c */ /* 0x020fc6000bf66270 */
[----:B------:R0:W-:Y:S10]  /*25930*/  @!P0 ST.E.64 desc[UR42][R2.64], R46 ;  /* 0x0000002e02008985 */ /* 0x0001f4000c101b2a */
[----:B0-----:R-:W-:Y:S01]  /*25940*/  @!P3 LEA R2, P5, R116, R40, 0x2 ;  /* 0x000000287402b211 */ /* 0x001fe200078a10ff */
[----:B------:R-:W-:-:S02]  /*25950*/  IMAD.MOV.U32 R111, RZ, RZ, R102 ;  /* 0x000000ffff6f7224 */ /* 0x000fc400078e0066 */
        /* <DEDUP_REMOVED lines=9> */
[----:B------:R-:W-:Y:S01]  /*259f0*/  MOV R100, R95 ;  /* 0x0000005f00647202 */ /* 0x000fe20000000f00 */
[----:B------:R-:W-:Y:S01]  /*25a00*/  IMAD.MOV.U32 R69, RZ, RZ, R63 ;  /* 0x000000ffff457224 */ /* 0x000fe200078e003f */
[----:B------:R-:W-:Y:S01]  /*25a10*/  MOV R63, R61 ;  /* 0x0000003d003f7202 */ /* 0x000fe20000000f00 */
        /* <DEDUP_REMOVED lines=12> */
[----:B------:R-:W-:Y:S01]  /*25ae0*/  IMAD.MOV.U32 R63, RZ, RZ, R61 ;  /* 0x000000ffff3f7224 */ /* 0x000fe200078e003d */
[----:B---3--:R-:W-:Y:S01]  /*25af0*/  @!P3 LEA.HI.X R3, R116, R41, R117, 0x2, P5 ;  /* 0x000000297403b211 */ /* 0x008fe200028f1475 */
[----:B------:R-:W-:Y:S01]  /*25b00*/  IMAD.MOV.U32 R102, RZ, RZ, R95 ;  /* 0x000000ffff667224 */ /* 0x000fe200078e005f */
[----:B------:R-:W3:Y:S01]  /*25b10*/  LDL R116, [R1+0x158] ;  /* 0x0001580001747983 */ /* 0x000ee20000100800 */
[----:B------:R-:W-:-:S02]  /*25b20*/  IMAD.MOV.U32 R61, RZ, RZ, R55 ;  /* 0x000000ffff3d7224 */ /* 0x000fc400078e0037 */
[----:B------:R-:W-:Y:S01]  /*25b30*/  IMAD.MOV.U32 R95, RZ, RZ, R94 ;  /* 0x000000ffff5f7224 */ /* 0x000fe200078e005e */
[----:B------:R-:W-:Y:S01]  /*25b40*/  MOV R94, R77 ;  /* 0x0000004d005e7202 */ /* 0x000fe20000000f00 */
[----:B------:R-:W-:Y:S01]  /*25b50*/  IMAD.MOV.U32 R55, RZ, RZ, R54 ;  /* 0x000000ffff377224 */ /* 0x000fe200078e0036 */
[----:B------:R-:W-:Y:S01]  /*25b60*/  MOV R54, R43 ;  /* 0x0000002b00367202 */ /* 0x000fe20000000f00 */
[----:B------:R-:W-:Y:S01]  /*25b70*/  IMAD.MOV.U32 R77, RZ, RZ, R73 ;  /* 0x000000ffff4d7224 */ /* 0x000fe200078e0049 */
[----:B------:R-:W-:Y:S01]  /*25b80*/  @!P1 LOP3.LUT R59, R59, R58, RZ, 0x3c, !PT ;  /* 0x0000003a3b3b9212 */ /* 0x000fe200078e3cff */
[----:B------:R-:W-:Y:S01]  /*25b90*/  IMAD.MOV.U32 R43, RZ, RZ, R42 ;  /* 0x000000ffff2b7224 */ /* 0x000fe200078e002a */
[----:B--2---:R-:W-:Y:S01]  /*25ba0*/  ISETP.GE.AND P2, PT, R112, UR4, PT ;  /* 0x0000000470007c0c */ /* 0x004fe2000bf46270 */
[----:B------:R-:W-:Y:S01]  /*25bb0*/  IMAD.MOV.U32 R73, RZ, RZ, R72 ;  /* 0x000000ffff497224 */ /* 0x000fe200078e0048 */
[----:B------:R-:W-:Y:S01]  /*25bc0*/  ISETP.GE.AND P0, PT, R111, UR4, PT ;  /* 0x000000046f007c0c */ /* 0x000fe2000bf06270 */
[----:B------:R-:W-:Y:S01]  /*25bd0*/  IMAD.MOV.U32 R42, RZ, RZ, R21 ;  /* 0x000000ffff2a7224 */ /* 0x000fe200078e0015 */
[----:B------:R-:W2:Y:S01]  /*25be0*/  LDL R12, [R1+0x10c] ;  /* 0x00010c00010c7983 */ /* 0x000ea20000100800 */
[----:B------:R-:W-:-:S02]  /*25bf0*/  IMAD.MOV.U32 R72, RZ, RZ, R69 ;  /* 0x000000ffff487224 */ /* 0x000fc400078e0045 */
[----:B------:R-:W-:Y:S02]  /*25c00*/  IMAD.MOV.U32 R69, RZ, RZ, R61 ;  /* 0x000000ffff457224 */ /* 0x000fe400078e003d */
[----:B------:R-:W-:Y:S02]  /*25c10*/  IMAD.MOV.U32 R61, RZ, RZ, R55 ;  /* 0x000000ffff3d7224 */ /* 0x000fe400078e0037 */
[----:B------:R-:W-:Y:S02]  /*25c20*/  IMAD.MOV.U32 R55, RZ, RZ, R54 ;  /* 0x000000ffff377224 */ /* 0x000fe400078e0036 */
[----:B------:R-:W-:Y:S02]  /*25c30*/  IMAD.MOV.U32 R54, RZ, RZ, R43 ;  /* 0x000000ffff367224 */ /* 0x000fe400078e002b */
[----:B------:R-:W-:Y:S02]  /*25c40*/  IMAD.MOV.U32 R43, RZ, RZ, R42 ;  /* 0x000000ffff2b7224 */ /* 0x000fe400078e002a */
[----:B------:R-:W5:Y:S01]  /*25c50*/  LDL R42, [R1+0xa4] ;  /* 0x0000a400012a7983 */ /* 0x000f620000100800 */
[----:B------:R-:W-:Y:S01]  /*25c60*/  @!P1 LOP3.LUT R58, R59, R58, RZ, 0x3c, !PT ;  /* 0x0000003a3b3a9212 */ /* 0x000fe200078e3cff */
[----:B------:R-:W-:-:S03]  /*25c70*/  IMAD.MOV.U32 R104, RZ, RZ, R94 ;  /* 0x000000ffff687224 */ /* 0x000fc600078e005e */
[----:B------:R-:W-:Y:S01]  /*25c80*/  @!P1 LOP3.LUT R59, R59, R58, RZ, 0x3c, !PT ;  /* 0x0000003a3b3b9212 */ /* 0x000fe200078e3cff */
[----:B------:R-:W-:-:S04]  /*25c90*/  IMAD.MOV.U32 R105, RZ, RZ, R104 ;  /* 0x000000ffff697224 */ /* 0x000fc800078e0068 */
[----:B------:R0:W-:Y:S01]  /*25ca0*/  @!P1 ST.E.64 desc[UR42][R4.64], R58 ;  /* 0x0000003a04009985 */ /* 0x0001e2000c101b2a */
[----:B------:R-:W-:-:S03]  /*25cb0*/  IMAD.MOV.U32 R109, RZ, RZ, R105 ;  /* 0x000000ffff6d7224 */ /* 0x000fc600078e0069 */
[----:B------:R1:W-:Y:S01]  /*25cc0*/  @!P3 ST.E.64 desc[UR42][R2.64], R48 ;  /* 0x000000300200b985 */ /* 0x0003e2000c101b2a */
[-C--:B0-----:R-:W-:Y:S02]  /*25cd0*/  @!P2 LEA R4, P4, R112, R40.reuse, 0x2 ;  /* 0x000000287004a211 */ /* 0x081fe400078810ff */
[----:B-1----:R-:W-:Y:S01]  /*25ce0*/  @!P0 LEA R2, P5, R111, R40, 0x2 ;  /* 0x000000286f028211 */ /* 0x002fe200078a10ff */
[----:B------:R-:W-:Y:S02]  /*25cf0*/  IMAD.MOV.U32 R94, RZ, RZ, R77 ;  /* 0x000000ffff5e7224 */ /* 0x000fe400078e004d */
[----:B------:R-:W-:Y:S02]  /*25d00*/  IMAD.MOV.U32 R21, RZ, RZ, R13 ;  /* 0x000000ffff157224 */ /* 0x000fe400078e000d */
[----:B------:R-:W-:Y:S02]  /*25d10*/  IMAD.MOV.U32 R77, RZ, RZ, R73 ;  /* 0x000000ffff4d7224 */ /* 0x000fe400078e0049 */
[----:B------:R-:W-:-:S02]  /*25d20*/  IMAD.MOV.U32 R13, RZ, RZ, R9 ;  /* 0x000000ffff0d7224 */ /* 0x000fc400078e0009 */
[----:B------:R-:W-:Y:S01]  /*25d30*/  IMAD.MOV.U32 R73, RZ, RZ, R72 ;  /* 0x000000ffff497224 */ /* 0x000fe200078e0048 */
[----:B------:R-:W2:Y:S01]  /*25d40*/  LDL R9, [R1+0xa8] ;  /* 0x0000a80001097983 */ /* 0x000ea20000100800 */
[----:B------:R-:W-:Y:S02]  /*25d50*/  IMAD.MOV.U32 R72, RZ, RZ, R69 ;  /* 0x000000ffff487224 */ /* 0x000fe400078e0045 */
[----:B------:R-:W-:Y:S02]  /*25d60*/  IMAD.MOV.U32 R104, RZ, RZ, R94 ;  /* 0x000000ffff687224 */ /* 0x000fe400078e005e */
[----:B------:R-:W-:Y:S02]  /*25d70*/  IMAD.MOV.U32 R94, RZ, RZ, R77 ;  /* 0x000000ffff5e7224 */ /* 0x000fe400078e004d */
[----:B------:R-:W-:Y:S02]  /*25d80*/  IMAD.MOV.U32 R69, RZ, RZ, R61 ;  /* 0x000000ffff457224 */ /* 0x000fe400078e003d */
[----:B------:R-:W-:Y:S01]  /*25d90*/  IMAD.MOV.U32 R77, RZ, RZ, R73 ;  /* 0x000000ffff4d7224 */ /* 0x000fe200078e0049 */
[----:B------:R-:W-:Y:S01]  /*25da0*/  MOV R73, R72 ;  /* 0x0000004800497202 */ /* 0x000fe20000000f00 */
[----:B------:R-:W-:-:S02]  /*25db0*/  IMAD.MOV.U32 R61, RZ, RZ, R55 ;  /* 0x000000ffff3d7224 */ /* 0x000fc400078e0037 */
[----:B------:R-:W-:Y:S02]  /*25dc0*/  IMAD.MOV.U32 R55, RZ, RZ, R54 ;  /* 0x000000ffff377224 */ /* 0x000fe400078e0036 */
[----:B------:R-:W-:Y:S02]  /*25dd0*/  IMAD.MOV.U32 R105, RZ, RZ, R104 ;  /* 0x000000ffff697224 */ /* 0x000fe400078e0068 */
[----:B------:R-:W-:Y:S02]  /*25de0*/  IMAD.MOV.U32 R104, RZ, RZ, R94 ;  /* 0x000000ffff687224 */ /* 0x000fe400078e005e */
[----:B------:R-:W-:Y:S01]  /*25df0*/  IMAD.MOV.U32 R94, RZ, RZ, R77 ;  /* 0x000000ffff5e7224 */ /* 0x000fe200078e004d */
[----:B------:R-:W-:Y:S01]  /*25e00*/  MOV R77, R73 ;  /* 0x00000049004d7202 */ /* 0x000fe20000000f00 */
[----:B------:R-:W-:Y:S02]  /*25e10*/  IMAD.MOV.U32 R72, RZ, RZ, R69 ;  /* 0x000000ffff487224 */ /* 0x000fe400078e0045 */
[----:B------:R-:W-:-:S02]  /*25e20*/  IMAD.MOV.U32 R69, RZ, RZ, R61 ;  /* 0x000000ffff457224 */ /* 0x000fc400078e003d */
[----:B------:R-:W-:Y:S02]  /*25e30*/  IMAD.MOV.U32 R61, RZ, RZ, R55 ;  /* 0x000000ffff3d7224 */ /* 0x000fe400078e0037 */
[----:B------:R-:W-:Y:S01]  /*25e40*/  IMAD.MOV.U32 R73, RZ, RZ, R72 ;  /* 0x000000ffff497224 */ /* 0x000fe200078e0048 */
[----:B---3--:R-:W-:Y:S01]  /*25e50*/  @!P2 LEA.HI.X R5, R112, R41, R116, 0x2, P4 ;  /* 0x000000297005a211 */ /* 0x008fe200020f1474 */
[----:B------:R-:W-:-:S05]  /*25e60*/  IMAD.MOV.U32 R112, RZ, RZ, R109 ;  /* 0x000000ffff707224 */ /* 0x000fca00078e006d */
[----:B------:R-:W-:Y:S02]  /*25e70*/  @!P0 LEA.HI.X R3, R111, R41, R112, 0x2, P5 ;  /* 0x000000296f038211 */ /* 0x000fe400028f1470 */
[----:B------:R-:W3:Y:S01]  /*25e80*/  LDL R111, [R1+0x150] ;  /* 0x00015000016f7983 */ /* 0x000ee20000100800 */
[----:B------:R-:W-:Y:S02]  /*25e90*/  IMAD.MOV.U32 R109, RZ, RZ, R105 ;  /* 0x000000ffff6d7224 */ /* 0x000fe400078e0069 */
[----:B------:R-:W-:Y:S02]  /*25ea0*/  IMAD.MOV.U32 R105, RZ, RZ, R104 ;  /* 0x000000ffff697224 */ /* 0x000fe400078e0068 */
[----:B------:R-:W-:Y:S02]  /*25eb0*/  IMAD.MOV.U32 R104, RZ, RZ, R94 ;  /* 0x000000ffff687224 */ /* 0x000fe400078e005e */
[----:B------:R-:W-:Y:S02]  /*25ec0*/  IMAD.MOV.U32 R94, RZ, RZ, R77 ;  /* 0x000000ffff5e7224 */ /* 0x000fe400078e004d */
[----:B-----5:R-:W-:Y:S01]  /*25ed0*/  IMAD.MOV.U32 R54, RZ, RZ, R42 ;  /* 0x000000ffff367224 */ /* 0x020fe200078e002a */
[----:B------:R-:W-:Y:S01]  /*25ee0*/  MOV R42, R21 ;  /* 0x00000015002a7202 */ /* 0x000fe20000000f00 */
[----:B------:R-:W-:-:S02]  /*25ef0*/  IMAD.MOV.U32 R21, RZ, RZ, R11 ;  /* 0x000000ffff157224 */ /* 0x000fc400078e000b */
[----:B------:R-:W-:Y:S02]  /*25f00*/  IMAD.MOV.U32 R11, RZ, RZ, R10 ;  /* 0x000000ffff0b7224 */ /* 0x000fe400078e000a */
[----:B------:R-:W-:Y:S02]  /*25f10*/  IMAD.MOV.U32 R10, RZ, RZ, R8 ;  /* 0x000000ffff0a7224 */ /* 0x000fe400078e0008 */
[----:B------:R-:W-:Y:S01]  /*25f20*/  IMAD.MOV.U32 R77, RZ, RZ, R21 ;  /* 0x000000ffff4d7224 */ /* 0x000fe200078e0015 */
[----:B------:R-:W5:Y:S01]  /*25f30*/  LDL R8, [R1+0x88] ;  /* 0x0000880001087983 */ /* 0x000f620000100800 */
[----:B------:R-:W-:-:S03]  /*25f40*/  IMAD.MOV.U32 R21, RZ, RZ, R10 ;  /* 0x000000ffff157224 */ /* 0x000fc600078e000a */
[----:B------:R-:W5:Y:S01]  /*25f50*/  LDL R10, [R1+0x128] ;  /* 0x00012800010a7983 */ /* 0x000f620000100800 */
[----:B------:R-:W-:Y:S02]  /*25f60*/  IMAD.MOV.U32 R55, RZ, RZ, R54 ;  /* 0x000000ffff377224 */ /* 0x000fe400078e0036 */
[----:B------:R-:W-:Y:S02]  /*25f70*/  IMAD.MOV.U32 R54, RZ, RZ, R42 ;  /* 0x000000ffff367224 */ /* 0x000fe400078e002a */
[----:B------:R-:W5:Y:S02]  /*25f80*/  LDL R42, [R1+0x11c] ;  /* 0x00011c00012a7983 */ /* 0x000f640000100800 */
[----:B------:R-:W-:Y:S02]  /*25f90*/  IMAD.MOV.U32 R72, RZ, RZ, R54 ;  /* 0x000000ffff487224 */ /* 0x000fe400078e0036 */
[----:B------:R-:W5:Y:S01]  /*25fa0*/  LDL R54, [R1+0x120] ;  /* 0x0001200001367983 */ /* 0x000f620000100800 */
[----:B------:R-:W-:-:S02]  /*25fb0*/  ISETP.GE.AND P3, PT, R108, UR4, PT ;  /* 0x000000046c007c0c */ /* 0x000fc4000bf66270 */
[----:B----4-:R-:W-:Y:S01]  /*25fc0*/  ISETP.GE.AND P1, PT, R110, UR4, PT ;  /* 0x000000046e007c0c */ /* 0x010fe2000bf26270 */
[----:B------:R-:W-:Y:S01]  /*25fd0*/  @!P2 IMAD.MOV.U32 R7, RZ, RZ, R70 ;  /* 0x000000ffff07a224 */ /* 0x000fe200078e0046 */
[----:B------:R-:W-:-:S05]  /*25fe0*/  @!P2 MOV R6, R113 ;  /* 0x000000710006a202 */ /* 0x000fca0000000f00 */
[----:B------:R0:W-:Y:S01]  /*25ff0*/  @!P2 ST.E.64 desc[UR42][R4.64], R6 ;  /* 0x000000060400a985 */ /* 0x0001e2000c101b2a */
[----:B------:R-:W-:-:S03]  /*26000*/  ISETP.GE.AND P2, PT, R106, UR4, PT ;  /* 0x000000046a007c0c */ /* 0x000fc6000bf46270 */
[----:B------:R1:W-:Y:S01]  /*26010*/  @!P0 ST.E.64 desc[UR42][R2.64], R50 ;  /* 0x0000003202008985 */ /* 0x0003e2000c101b2a */
[----:B------:R-:W-:Y:S02]  /*26020*/  ISETP.GE.AND P0, PT, R100, UR4, PT ;  /* 0x0000000464007c0c */ /* 0x000fe4000bf06270 */
[-C--:B0-----:R-:W-:Y:S02]  /*26030*/  @!P1 LEA R4, P4, R110, R40.reuse, 0x2 ;  /* 0x000000286e049211 */ /* 0x081fe400078810ff */
[----:B-1----:R-:W-:-:S04]  /*26040*/  @!P3 LEA R2, P5, R108, R40, 0x2 ;  /* 0x000000286c02b211 */ /* 0x002fc800078a10ff */
[----:B------:R-:W-:Y:S01]  /*26050*/  @!P3 LEA.HI.X R3, R108, R41, R109, 0x2, P5 ;  /* 0x000000296c03b211 */ /* 0x000fe200028f146d */
[----:B------:R-:W-:Y:S02]  /*26060*/  IMAD.MOV.U32 R108, RZ, RZ, R105 ;  /* 0x000000ffff6c7224 */ /* 0x000fe400078e0069 */
[----:B------:R-:W-:Y:S02]  /*26070*/  IMAD.MOV.U32 R105, RZ, RZ, R94 ;  /* 0x000000ffff697224 */ /* 0x000fe400078e005e */
[----:B------:R-:W-:Y:S02]  /*26080*/  IMAD.MOV.U32 R94, RZ, RZ, R73 ;  /* 0x000000ffff5e7224 */ /* 0x000fe400078e0049 */
[----:B------:R-:W-:Y:S02]  /*26090*/  IMAD.MOV.U32 R73, RZ, RZ, R53 ;  /* 0x000000ffff497224 */ /* 0x000fe400078e0035 */
[----:B------:R-:W-:Y:S02]  /*260a0*/  @!P3 IMAD.MOV.U32 R53, RZ, RZ, R60 ;  /* 0x000000ffff35b224 */ /* 0x000fe400078e003c */
[----:B------:R-:W-:-:S02]  /*260b0*/  @!P2 IMAD.MOV.U32 R6, RZ, RZ, R71 ;  /* 0x000000ffff06a224 */ /* 0x000fc400078e0047 */
[----:B------:R-:W-:Y:S01]  /*260c0*/  @!P2 IMAD.MOV.U32 R7, RZ, RZ, R75 ;  /* 0x000000ffff07a224 */ /* 0x000fe200078e004b */
[----:B---3--:R-:W-:-:S05]  /*260d0*/  @!P1 LEA.HI.X R5, R110, R41, R111, 0x2, P4 ;  /* 0x000000296e059211 */ /* 0x008fca00020f146f */
[----:B------:R0:W-:Y:S01]  /*260e0*/  @!P1 ST.E.64 desc[UR42][R4.64], R66 ;  /* 0x0000004204009985 */ /* 0x0001e2000c101b2a */
[----:B------:R-:W-:-:S03]  /*260f0*/  ISETP.GE.AND P1, PT, R102, UR4, PT ;  /* 0x0000000466007c0c */ /* 0x000fc6000bf26270 */
[----:B------:R1:W-:Y:S01]  /*26100*/  @!P3 ST.E.64 desc[UR42][R2.64], R52 ;  /* 0x000000340200b985 */ /* 0x0003e2000c101b2a */
[----:B------:R-:W-:Y:S02]  /*26110*/  ISETP.GE.AND P3, PT, R95, UR4, PT ;  /* 0x000000045f007c0c */ /* 0x000fe4000bf66270 */
[-C--:B0-----:R-:W-:Y:S02]  /*26120*/  @!P2 LEA R4, P4, R106, R40.reuse, 0x2 ;  /* 0x000000286a04a211 */ /* 0x081fe400078810ff */
[----:B-1----:R-:W-:Y:S02]  /*26130*/  @!P0 LEA R2, P5, R100, R40, 0x2 ;  /* 0x0000002864028211 */ /* 0x002fe400078a10ff */
[-C--:B------:R-:W-:Y:S02]  /*26140*/  @!P2 LEA.HI.X R5, R106, R41.reuse, R108, 0x2, P4 ;  /* 0x000000296a05a211 */ /* 0x080fe400020f146c */
[----:B------:R-:W-:Y:S01]  /*26150*/  @!P0 LEA.HI.X R3, R100, R41, R105, 0x2, P5 ;  /* 0x0000002964038211 */ /* 0x000fe200028f1469 */
[----:B------:R-:W-:Y:S01]  /*26160*/  IMAD.MOV.U32 R100, RZ, RZ, R94 ;  /* 0x000000ffff647224 */ /* 0x000fe200078e005e */
[----:B------:R-:W-:Y:S01]  /*26170*/  MOV R94, R73 ;  /* 0x00000049005e7202 */ /* 0x000fe20000000f00 */
[----:B------:R-:W-:Y:S01]  /*26180*/  IMAD.MOV.U32 R73, RZ, RZ, R63 ;  /* 0x000000ffff497224 */ /* 0x000fe200078e003f */
[----:B------:R0:W-:Y:S01]  /*26190*/  @!P2 ST.E.64 desc[UR42][R4.64], R6 ;  /* 0x000000060400a985 */ /* 0x0001e2000c101b2a */
[----:B------:R-:W-:Y:S01]  /*261a0*/  ISETP.GE.AND P2, PT, R77, UR4, PT ;  /* 0x000000044d007c0c */ /* 0x000fe2000bf46270 */
[----:B------:R-:W-:-:S05]  /*261b0*/  @!P0 IMAD.MOV.U32 R63, RZ, RZ, R68 ;  /* 0x000000ffff3f8224 */ /* 0x000fca00078e0044 */
[----:B------:R1:W-:Y:S01]  /*261c0*/  @!P0 ST.E.64 desc[UR42][R2.64], R62 ;  /* 0x0000003e02008985 */ /* 0x0003e2000c101b2a */
[----:B------:R-:W-:Y:S02]  /*261d0*/  ISETP.GE.AND P0, PT, R72, UR4, PT ;  /* 0x0000000448007c0c */ /* 0x000fe4000bf06270 */
[CC--:B0-----:R-:W-:Y:S01]  /*261e0*/  @!P1 LEA R4, P4, R102.reuse, R40.reuse, 0x2 ;  /* 0x0000002866049211 */ /* 0x0c1fe200078810ff */
[----:B------:R-:W-:Y:S02]  /*261f0*/  @!P1 IMAD.MOV.U32 R6, RZ, RZ, R79 ;  /* 0x000000ffff069224 */ /* 0x000fe400078e004f */
[----:B------:R-:W-:Y:S01]  /*26200*/  @!P1 IMAD.MOV.U32 R7, RZ, RZ, R83 ;  /* 0x000000ffff079224 */ /* 0x000fe200078e0053 */
[----:B------:R-:W-:Y:S02]  /*26210*/  @!P1 LEA.HI.X R5, R102, R41, R104, 0x2, P4 ;  /* 0x0000002966059211 */ /* 0x000fe400020f1468 */
[----:B-1----:R-:W-:Y:S01]  /*26220*/  @!P3 LEA R2, P5, R95, R40, 0x2 ;  /* 0x000000285f02b211 */ /* 0x002fe200078a10ff */
[----:B------:R-:W-:-:S02]  /*26230*/  @!P3 IMAD.MOV.U32 R75, RZ, RZ, R76 ;  /* 0x000000ffff4bb224 */ /* 0x000fc400078e004c */
[----:B------:R0:W-:Y:S01]  /*26240*/  @!P1 ST.E.64 desc[UR42][R4.64], R6 ;  /* 0x0000000604009985 */ /* 0x0001e2000c101b2a */
[----:B------:R-:W-:Y:S02]  /*26250*/  ISETP.GE.AND P1, PT, R64, UR4, PT ;  /* 0x0000000440007c0c */ /* 0x000fe4000bf26270 */
[----:B------:R-:W-:-:S05]  /*26260*/  @!P3 LEA.HI.X R3, R95, R41, R100, 0x2, P5 ;  /* 0x000000295f03b211 */ /* 0x000fca00028f1464 */
[----:B------:R1:W-:Y:S01]  /*26270*/  @!P3 ST.E.64 desc[UR42][R2.64], R74 ;  /* 0x0000004a0200b985 */ /* 0x0003e2000c101b2a */
[CC--:B0-----:R-:W-:Y:S01]  /*26280*/  @!P2 LEA R4, P4, R77.reuse, R40.reuse, 0x2 ;  /* 0x000000284d04a211 */ /* 0x0c1fe200078810ff */
[----:B------:R-:W-:Y:S02]  /*26290*/  @!P2 IMAD.MOV.U32 R6, RZ, RZ, R98 ;  /* 0x000000ffff06a224 */ /* 0x000fe400078e0062 */
[----:B------:R-:W-:Y:S01]  /*262a0*/  @!P2 IMAD.MOV.U32 R7, RZ, RZ, R87 ;  /* 0x000000ffff07a224 */ /* 0x000fe200078e0057 */
[-C--:B------:R-:W-:Y:S02]  /*262b0*/  @!P2 LEA.HI.X R5, R77, R41.reuse, R94, 0x2, P4 ;  /* 0x000000294d05a211 */ /* 0x080fe400020f145e */
[----:B------:R-:W-:Y:S02]  /*262c0*/  ISETP.GE.AND P3, PT, R57, UR4, PT ;  /* 0x0000000439007c0c */ /* 0x000fe4000bf66270 */
[C---:B-1----:R-:W-:Y:S01]  /*262d0*/  @!P0 LEA R2, P5, R72.reuse, R40, 0x2 ;  /* 0x0000002848028211 */ /* 0x042fe200078a10ff */
[----:B------:R0:W-:Y:S01]  /*262e0*/  @!P2 ST.E.64 desc[UR42][R4.64], R6 ;  /* 0x000000060400a985 */ /* 0x0001e2000c101b2a */
[----:B--2---:R-:W-:Y:S01]  /*262f0*/  ISETP.GE.AND P2, PT, R9, UR4, PT ;  /* 0x0000000409007c0c */ /* 0x004fe2000bf46270 */
[----:B------:R-:W-:Y:S01]  /*26300*/  @!P0 IMAD.MOV.U32 R79, RZ, RZ, R80 ;  /* 0x000000ffff4f8224 */ /* 0x000fe200078e0050 */
[----:B------:R-:W-:-:S05]  /*26310*/  @!P0 LEA.HI.X R3, R72, R41, R73, 0x2, P5 ;  /* 0x0000002948038211 */ /* 0x000fca00028f1449 */
[----:B------:R1:W-:Y:S01]  /*26320*/  @!P0 ST.E.64 desc[UR42][R2.64], R78 ;  /* 0x0000004e02008985 */ /* 0x0003e2000c101b2a */
[----:B------:R-:W-:Y:S02]  /*26330*/  ISETP.GE.AND P0, PT, R55, UR4, PT ;  /* 0x0000000437007c0c */ /* 0x000fe4000bf06270 */
[CC--:B0-----:R-:W-:Y:S01]  /*26340*/  @!P1 LEA R4, P4, R64.reuse, R40.reuse, 0x2 ;  /* 0x0000002840049211 */ /* 0x0c1fe200078810ff */
[----:B------:R-:W-:Y:S01]  /*26350*/  @!P1 IMAD.MOV.U32 R6, RZ, RZ, R103 ;  /* 0x000000ffff069224 */ /* 0x000fe200078e0067 */
[----:B------:R-:W-:Y:S02]  /*26360*/  @!P1 MOV R7, R91 ;  /* 0x0000005b00079202 */ /* 0x000fe40000000f00 */
[----:B------:R-:W-:Y:S02]  /*26370*/  @!P1 LEA.HI.X R5, R64, R41, R69, 0x2, P4 ;  /* 0x0000002940059211 */ /* 0x000fe400020f1445 */
[----:B------:R-:W-:Y:S02]  /*26380*/  ISETP.GE.AND P4, PT, R43, UR4, PT ;  /* 0x000000042b007c0c */ /* 0x000fe4000bf86270 */
[----:B-1----:R-:W-:Y:S01]  /*26390*/  @!P3 LEA R2, P5, R57, R40, 0x2 ;  /* 0x000000283902b211 */ /* 0x002fe200078a10ff */
[----:B------:R0:W-:Y:S01]  /*263a0*/  @!P1 ST.E.64 desc[UR42][R4.64], R6 ;  /* 0x0000000604009985 */ /* 0x0001e2000c101b2a */
[----:B------:R-:W-:-:S02]  /*263b0*/  @!P3 IMAD.MOV.U32 R83, RZ, RZ, R84 ;  /* 0x000000ffff53b224 */ /* 0x000fc400078e0054 */
[----:B------:R-:W-:-:S05]  /*263c0*/  @!P3 LEA.HI.X R3, R57, R41, R61, 0x2, P5 ;  /* 0x000000293903b211 */ /* 0x000fca00028f143d */
[----:B------:R1:W-:Y:S01]  /*263d0*/  @!P3 ST.E.64 desc[UR42][R2.64], R82 ;  /* 0x000000520200b985 */ /* 0x0003e2000c101b2a */
[CC--:B0-----:R-:W-:Y:S01]  /*263e0*/  @!P2 LEA R4, P1, R9.reuse, R40.reuse, 0x2 ;  /* 0x000000280904a211 */ /* 0x0c1fe200078210ff */
[----:B------:R-:W-:Y:S02]  /*263f0*/  @!P2 IMAD.MOV.U32 R6, RZ, RZ, R107 ;  /* 0x000000ffff06a224 */ /* 0x000fe400078e006b */
[----:B------:R-:W-:Y:S01]  /*26400*/  @!P2 IMAD.MOV.U32 R7, RZ, RZ, R114 ;  /* 0x000000ffff07a224 */ /* 0x000fe200078e0072 */
[-C--:B-----5:R-:W-:Y:S02]  /*26410*/  @!P2 LEA.HI.X R5, R9, R41.reuse, R10, 0x2, P1 ;  /* 0x000000290905a211 */ /* 0x0a0fe400008f140a */
[----:B------:R-:W-:Y:S02]  /*26420*/  ISETP.GE.AND P1, PT, R39, UR4, PT ;  /* 0x0000000427007c0c */ /* 0x000fe4000bf26270 */
[-C--:B-1----:R-:W-:Y:S01]  /*26430*/  @!P0 LEA R2, P5, R55, R40.reuse, 0x2 ;  /* 0x0000002837028211 */ /* 0x082fe200078a10ff */
[----:B------:R-:W-:Y:S01]  /*26440*/  IMAD.MOV.U32 R10, RZ, RZ, R8 ;  /* 0x000000ffff0a7224 */ /* 0x000fe200078e0008 */
[----:B------:R0:W-:Y:S01]  /*26450*/  @!P2 ST.E.64 desc[UR42][R4.64], R6 ;  /* 0x000000060400a985 */ /* 0x0001e2000c101b2a */
[----:B------:R-:W-:Y:S01]  /*26460*/  @!P4 LEA R8, P3, R43, R40, 0x2 ;  /* 0x000000282b08c211 */ /* 0x000fe200078610ff */
[----:B------:R-:W-:Y:S01]  /*26470*/  @!P0 IMAD.MOV.U32 R87, RZ, RZ, R88 ;  /* 0x000000ffff578224 */ /* 0x000fe200078e0058 */
[----:B------:R-:W-:-:S02]  /*26480*/  @!P0 LEA.HI.X R3, R55, R41, R56, 0x2, P5 ;  /* 0x0000002937038211 */ /* 0x000fc400028f1438 */
[----:B------:R-:W-:Y:S02]  /*26490*/  ISETP.GE.AND P2, PT, R21, UR4, PT ;  /* 0x0000000415007c0c */ /* 0x000fe4000bf46270 */
[-C--:B------:R-:W-:Y:S01]  /*264a0*/  @!P4 LEA.HI.X R9, R43, R41.reuse, R54, 0x2, P3 ;  /* 0x000000292b09c211 */ /* 0x080fe200018f1436 */
[----:B------:R1:W-:Y:S01]  /*264b0*/  @!P0 ST.E.64 desc[UR42][R2.64], R86 ;  /* 0x0000005602008985 */ /* 0x0003e2000c101b2a */
[----:B------:R-:W-:Y:S01]  /*264c0*/  ISETP.GE.AND P3, PT, R15, UR4, PT ;  /* 0x000000040f007c0c */ /* 0x000fe2000bf66270 */
[----:B------:R-:W-:Y:S01]  /*264d0*/  @!P1 IMAD.MOV.U32 R91, RZ, RZ, R92 ;  /* 0x000000ffff5b9224 */ /* 0x000fe200078e005c */
[----:B------:R-:W-:Y:S02]  /*264e0*/  ISETP.GE.AND P5, PT, R13, UR4, PT ;  /* 0x000000040d007c0c */ /* 0x000fe4000bfa6270 */
[C---:B0-----:R-:W-:Y:S01]  /*264f0*/  @!P1 LEA R4, P0, R39.reuse, R40, 0x2 ;  /* 0x0000002827049211 */ /* 0x041fe200078010ff */
[----:B-1----:R-:W-:Y:S02]  /*26500*/  @!P4 IMAD.MOV.U32 R2, RZ, RZ, R115 ;  /* 0x000000ffff02c224 */ /* 0x002fe400078e0073 */
[----:B------:R-:W-:Y:S01]  /*26510*/  @!P4 IMAD.MOV.U32 R3, RZ, RZ, R122 ;  /* 0x000000ffff03c224 */ /* 0x000fe200078e007a */
[----:B------:R-:W-:-:S04]  /*26520*/  @!P1 LEA.HI.X R5, R39, R41, R42, 0x2, P0 ;  /* 0x0000002927059211 */ /* 0x000fc800000f142a */
[----:B------:R0:W-:Y:S01]  /*26530*/  @!P4 ST.E.64 desc[UR42][R8.64], R2 ;  /* 0x000000020800c985 */ /* 0x0001e2000c101b2a */
[----:B------:R-:W-:Y:S01]  /*26540*/  ISETP.GE.AND P4, PT, R11, UR4, PT ;  /* 0x000000040b007c0c */ /* 0x000fe2000bf86270 */
[----:B------:R-:W-:Y:S01]  /*26550*/  @!P2 IMAD.MOV.U32 R6, RZ, RZ, R123 ;  /* 0x000000ffff06a224 */ /* 0x000fe200078e007b */
[----:B------:R-:W-:Y:S01]  /*26560*/  @!P2 MOV R7, R125 ;  /* 0x0000007d0007a202 */ /* 0x000fe20000000f00 */
[----:B------:R1:W-:Y:S01]  /*26570*/  @!P1 ST.E.64 desc[UR42][R4.64], R90 ;  /* 0x0000005a04009985 */ /* 0x0003e2000c101b2a */
[----:B------:R-:W-:Y:S01]  /*26580*/  @!P3 IMAD.MOV.U32 R97, RZ, RZ, R99 ;  /* 0x000000ffff61b224 */ /* 0x000fe200078e0063 */
[----:B0-----:R-:W-:-:S04]  /*26590*/  @!P2 LEA R2, P0, R21, R40, 0x2 ;  /* 0x000000281502a211 */ /* 0x001fc800078010ff */
[----:B------:R-:W-:Y:S02]  /*265a0*/  @!P2 LEA.HI.X R3, R21, R41, R38, 0x2, P0 ;  /* 0x000000291503a211 */ /* 0x000fe400000f1426 */
[----:B-1----:R-:W-:-:S03]  /*265b0*/  @!P3 LEA R4, P0, R15, R40, 0x2 ;  /* 0x000000280f04b211 */ /* 0x002fc600078010ff */
[----:B------:R0:W-:Y:S01]  /*265c0*/  @!P2 ST.E.64 desc[UR42][R2.64], R6 ;  /* 0x000000060200a985 */ /* 0x0001e2000c101b2a */
[----:B------:R-:W-:-:S05]  /*265d0*/  @!P3 LEA.HI.X R5, R15, R41, R20, 0x2, P0 ;  /* 0x000000290f05b211 */ /* 0x000fca00000f1414 */
[----:B------:R1:W-:Y:S01]  /*265e0*/  @!P3 ST.E.64 desc[UR42][R4.64], R96 ;  /* 0x000000600400b985 */ /* 0x0003e2000c101b2a */
[-C--:B0-----:R-:W-:Y:S02]  /*265f0*/  @!P5 LEA R2, P1, R13, R40.reuse, 0x2 ;  /* 0x000000280d02d211 */ /* 0x081fe400078210ff */
[----:B------:R-:W-:Y:S02]  /*26600*/  @!P4 LEA R6, P2, R11, R40, 0x2 ;  /* 0x000000280b06c211 */ /* 0x000fe400078410ff */
[-C--:B------:R-:W-:Y:S01]  /*26610*/  @!P5 LEA.HI.X R3, R13, R41.reuse, R14, 0x2, P1 ;  /* 0x000000290d03d211 */ /* 0x080fe200008f140e */
[----:B-1----:R-:W-:Y:S01]  /*26620*/  @!P5 IMAD.MOV.U32 R4, RZ, RZ, R129 ;  /* 0x000000ffff04d224 */ /* 0x002fe200078e0081 */
[----:B------:R-:W-:Y:S01]  /*26630*/  @!P4 LEA.HI.X R7, R11, R41, R12, 0x2, P2 ;  /* 0x000000290b07c211 */ /* 0x000fe200010f140c */
[----:B------:R-:W-:-:S05]  /*26640*/  @!P5 IMAD.MOV.U32 R5, RZ, RZ, R131 ;  /* 0x000000ffff05d224 */ /* 0x000fca00078e0083 */
        /* <DEDUP_REMOVED lines=9> */
.L_x_3261:
[----:B------:R-:W0:Y:S01]  /*266e0*/  LDL.LU R4, [R1+0x6c] ;  /* 0x00006c0001047983 */ /* 0x000e220000300800 */
[----:B------:R-:W-:Y:S01]  /*266f0*/  ULDC.64 UR6, c[0x0][0xc08] ;  /* 0x0003020000067ab9 */ /* 0x000fe20000000a00 */
[----:B------:R-:W-:Y:S02]  /*26700*/  ULDC.64 UR4, c[0x0][0xc00] ;  /* 0x0003000000047ab9 */ /* 0x000fe40000000a00 */
[----:B------:R-:W2:Y:S01]  /*26710*/  LDL.LU R0, [R1+0x70] ;  /* 0x0000700001007983 */ /* 0x000ea20000300800 */
[----:B------:R-:W-:Y:S02]  /*26720*/  ISETP.NE.U32.AND P1, PT, RZ, UR6, PT ;  /* 0x00000006ff007c0c */ /* 0x000fe4000bf25070 */
[----:B------:R-:W-:Y:S01]  /*26730*/  ISETP.NE.U32.AND P0, PT, RZ, UR4, PT ;  /* 0x00000004ff007c0c */ /* 0x000fe2000bf05070 */
[----:B------:R-:W-:Y:S01]  /*26740*/  IMAD.MOV.U32 R15, RZ, RZ, RZ ;  /* 0x000000ffff0f7224 */ /* 0x000fe200078e00ff */
[----:B------:R-:W-:Y:S01]  /*26750*/  ISETP.NE.AND.EX P1, PT, RZ, UR7, PT, P1 ;  /* 0x00000007ff007c0c */ /* 0x000fe2000bf25310 */
[----:B------:R-:W3:Y:S01]  /*26760*/  LDL R6, [R1+0x68] ;  /* 0x0000680001067983 */ /* 0x000ee20000100800 */
[----:B------:R-:W-:Y:S01]  /*26770*/  ISETP.NE.AND.EX P0, PT, RZ, UR5, PT, P0 ;  /* 0x00000005ff007c0c */ /* 0x000fe2000bf05300 */
[----:B------:R-:W1:Y:S01]  /*26780*/  S2R R28, SR_TID.X ;  /* 0x00000000001c7919 */ /* 0x000e620000002100 */
[----:B0-----:R-:W-:Y:S01]  /*26790*/  IADD3 R2, P2, R4, UR4, RZ ;  /* 0x0000000404027c10 */ /* 0x001fe2000ff5e0ff */
[----:B------:R-:W-:-:S03]  /*267a0*/  ULDC UR4, c[0x0][0xa88] ;  /* 0x0002a20000047ab9 */ /* 0x000fc60000000800 */
[----:B--2---:R-:W-:-:S05]  /*267b0*/  IADD3.X R3, R0, UR5, RZ, P2, !PT ;  /* 0x0000000500037c10 */ /* 0x004fca00097fe4ff */
[----:B------:R-:W-:Y:S01]  /*267c0*/  @P1 IADD3 R4, P2, R4, UR6, RZ ;  /* 0x0000000604041c10 */ /* 0x000fe2000ff5e0ff */
[----:B------:R-:W-:Y:S01]  /*267d0*/  IMAD.U32 R20, RZ, RZ, UR4 ;  /* 0x00000004ff147e24 */ /* 0x000fe2000f8e00ff */
[----:B------:R0:W5:Y:S02]  /*267e0*/  @P0 LDG.E R15, desc[UR42][R2.64] ;  /* 0x0000002a020f0981 */ /* 0x000164000c1e1900 */
[----:B------:R-:W-:-:S05]  /*267f0*/  @P1 IADD3.X R5, R0, UR7, RZ, P2, !PT ;  /* 0x0000000700051c10 */ /* 0x000fca00097fe4ff */
[----:B------:R0:W5:Y:S01]  /*26800*/  @P1 LDG.E R20, desc[UR42][R4.64] ;  /* 0x0000002a04141981 */ /* 0x000162000c1e1900 */
[----:B-1----:R-:W-:Y:S01]  /*26810*/  VIADD R0, R28, 0xffffff80 ;  /* 0xffffff801c007836 */ /* 0x002fe20000000000 */
[----:B---3--:R-:W-:-:S04]  /*26820*/  ISETP.GT.AND P2, PT, R6, 0x1, PT ;  /* 0x000000010600780c */ /* 0x008fc80003f44270 */
[----:B------:R-:W-:Y:S01]  /*26830*/  ISETP.GT.AND P3, PT, R0, 0x7f, PT ;  /* 0x0000007f0000780c */ /* 0x000fe20003f64270 */
[----:B------:R-:W-:-:S12]  /*26840*/  @P1 BRA `(.L_x_3280) ;  /* 0x0000000000101947 */ /* 0x000fd80003800000 */
[----:B------:R-:W-:Y:S05]  /*26850*/  @!P0 BRA `(.L_x_3280) ;  /* 0x00000000000c8947 */ /* 0x000fea0003800000 */
[----:B0-----:R-:W2:Y:S04]  /*26860*/  LDG.E R5, desc[UR42][R2.64] ;  /* 0x0000002a02057981 */ /* 0x001ea8000c1e1900 */
[----:B-----5:R-:W2:Y:S02]  /*26870*/  LDG.E R20, desc[UR42][R2.64+0x4] ;  /* 0x0000042a02147981 */ /* 0x020ea4000c1e1900 */
[----:B--2---:R-:W-:-:S07]  /*26880*/  IMAD.IADD R20, R20, 0x1, -R5 ;  /* 0x0000000114147824 */ /* 0x004fce00078e0a05 */
.L_x_3280:
[----:B0-----:R-:W2:Y:S04]  /*26890*/  LDL.LU R2, [R1+0x60] ;  /* 0x0000600001027983 */ /* 0x001ea80000300800 */
        /* <DEDUP_REMOVED lines=8> */
[----:B0-----:R-:W-:Y:S01]  /*26920*/  IMAD R0, R20, R29, RZ ;  /* 0x0000001d14007224 */ /* 0x001fe200078e02ff */
[----:B--2---:R-:W-:-:S04]  /*26930*/  IADD3 R27, R2, -0x80, R28 ;  /* 0xffffff80021b7810 */ /* 0x004fc80007ffe01c */
[----:B------:R-:W-:-:S13]  /*26940*/  ISETP.GE.AND P0, PT, R27, R0, PT ;  /* 0x000000001b00720c */ /* 0x000fda0003f06270 */
[----:B------:R-:W-:Y:S05]  /*26950*/  @P0 BRA `(.L_x_3282) ;  /* 0x0000000000b00947 */ /* 0x000fea0003800000 */
[----:B------:R-:W2:Y:S01]  /*26960*/  LDL.LU R30, [R1+0x84] ;  /* 0x00008400011e7983 */ /* 0x000ea20000300800 */
        /* <DEDUP_REMOVED lines=20> */
[----:B----4-:R-:W-:Y:S02]  /*26ab0*/  @P0 SHF.R.U32.HI R21, RZ, R37, R0 ;  /* 0x00000025ff150219 */ /* 0x010fe40000011600 */
[----:B------:R-:W-:Y:S01]  /*26ac0*/  IADD3 R10, P0, P1, R12, R10, R15 ;  /* 0x0000000a0c0a7210 */ /* 0x000fe2000791e00f */
[----:B------:R-:W-:Y:S01]  /*26ad0*/  IMAD.IADD R12, R13, 0x1, R3 ;  /* 0x000000010d0c7824 */ /* 0x000fe200078e0203 */
[----:B------:R-:W-:Y:S01]  /*26ae0*/  IADD3 R11, R31, R11, RZ ;  /* 0x0000000b1f0b7210 */ /* 0x000fe20007ffe0ff */
        /* <DEDUP_REMOVED lines=19> */
.L_x_3282:
[----:B------:R-:W-:Y:S05]  /*26c20*/  BSYNC B1 ;  /* 0x0000000000017941 */ /* 0x000fea0003800000 */
.L_x_3281:
[----:B------:R-:W-:Y:S05]  /*26c30*/  @P2 BRA `(.L_x_3275) ;  /* 0x0000000800a02947 */ /* 0x000fea0003800000 */
[----:B0-----:R-:W2:Y:S01]  /*26c40*/  LDL.LU R8, [R1+0x2c] ;  /* 0x00002c0001087983 */ /* 0x001ea20000300800 */
[----:B------:R-:W0:Y:S01]  /*26c50*/  LDC R9, c[0x0][0xbe8] ;  /* 0x0002fa00ff097b82 */ /* 0x000e220000000800 */
        /* <DEDUP_REMOVED lines=17> */
[----:B------:R-:W-:-:S06]  /*26d70*/  IMAD.WIDE.U32 R2, R25, UR4, R2 ;  /* 0x0000000419027c25 */ /* 0x000fcc000f8e0002 */
[----:B------:R-:W0:Y:S08]  /*26d80*/  @P0 LDC R7, c[0x0][0xbec] ;  /* 0x0002fb00ff070b82 */ /* 0x000e300000000800 */
[----:B------:R-:W1:Y:S01]  /*26d90*/  @P0 LDC R11, c[0x0][0xbf0] ;  /* 0x0002fc00ff0b0b82 */ /* 0x000e620000000800 */
[----:B--2---:R-:W-:Y:S01]  /*26da0*/  IADD3 R6, R8, R0, RZ ;  /* 0x0000000008067210 */ /* 0x004fe20007ffe0ff */
[----:B------:R-:W-:-:S04]  /*26db0*/  IMAD.IADD R10, R220, 0x1, R8 ;  /* 0x00000001dc0a7824 */ /* 0x000fc800078e0208 */
[----:B0-----:R-:W-:-:S04]  /*26dc0*/  @P0 IMAD.HI.U32 R0, R6, R7, RZ ;  /* 0x0000000706000227 */ /* 0x001fc800078e00ff */
[----:B------:R-:W-:Y:S01]  /*26dd0*/  IMAD.MOV.U32 R5, RZ, RZ, R6 ;  /* 0x000000ffff057224 */ /* 0x000fe200078e0006 */
[----:B-1----:R-:W-:Y:S01]  /*26de0*/  @P0 SHF.R.U32.HI R5, RZ, R11, R0 ;  /* 0x0000000bff050219 */ /* 0x002fe20000011600 */
[----:B------:R-:W-:Y:S01]  /*26df0*/  IMAD R7, R25, UR5, R4 ;  /* 0x0000000519077c24 */ /* 0x000fe2000f8e0204 */
[----:B------:R-:W-:Y:S02]  /*26e00*/  ULDC.64 UR4, c[0x0][0xae0] ;  /* 0x0002b80000047ab9 */ /* 0x000fe40000000a00 */
[----:B------:R-:W-:Y:S01]  /*26e10*/  SHF.R.S32.HI R0, RZ, 0x1f, R5 ;  /* 0x0000001fff007819 */ /* 0x000fe20000011405 */
[----:B------:R-:W-:Y:S02]  /*26e20*/  IMAD.IADD R3, R3, 0x1, R7 ;  /* 0x0000000103037824 */ /* 0x000fe400078e0207 */
[----:B------:R-:W-:Y:S02]  /*26e30*/  IMAD.MOV R7, RZ, RZ, -R5 ;  /* 0x000000ffff077224 */ /* 0x000fe400078e0a05 */
[----:B------:R-:W-:-:S02]  /*26e40*/  IMAD R0, R0, UR4, RZ ;  /* 0x0000000400007c24 */ /* 0x000fc4000f8e02ff */
[----:B------:R-:W-:Y:S02]  /*26e50*/  IMAD R7, R9, R7, R6 ;  /* 0x0000000709077224 */ /* 0x000fe400078e0206 */
[----:B------:R-:W-:-:S04]  /*26e60*/  IMAD.WIDE.U32 R2, R5, UR4, R2 ;  /* 0x0000000405027c25 */ /* 0x000fc8000f8e0002 */
        /* <DEDUP_REMOVED lines=15> */
.L_x_3690:
        /* <DEDUP_REMOVED lines=12> */
[CC--:B--2---:R-:W-:Y:S02]  /*27020*/  @!P3 LEA R8, P5, R18.reuse, R14.reuse, 0x1 ;  /* 0x0000000e1208b211 */ /* 0x0c4fe400078a08ff */
        /* <DEDUP_REMOVED lines=13> */
.L_x_3285:
[----:B------:R-:W-:Y:S05]  /*27100*/  BSYNC B1 ;  /* 0x0000000000017941 */ /* 0x000fea0003800000 */
.L_x_3284:
[----:B------:R-:W-:-:S03]  /*27110*/  UMOV UR4, 0xffffffff ;  /* 0xffffffff00047882 */ /* 0x000fc60000000000 */
[----:B------:R-:W-:Y:S05]  /*27120*/  BRA.DIV UR4, `(.L_x_3286) ;  /* 0x000000fe04747947 */ /* 0x000fea000b800000 */
[----:B-1----:R1:W3:Y:S04]  /*27130*/  SHFL.IDX PT, R0, R3, 0x1, 0x181f ;  /* 0x00381f0003007f89 */ /* 0x0022e800000e0000 */
[----:B--2---:R1:W2:Y:S02]  /*27140*/  SHFL.IDX PT, R14, R2, 0x1, 0x181f ;  /* 0x00381f00020e7f89 */ /* 0x0042a400000e0000 */
.L_x_3694:
[----:B------:R-:W-:Y:S01]  /*27150*/  VIADD R4, R10, 0x20 ;  /* 0x000000200a047836 */ /* 0x000fe20000000000 */
[----:B------:R-:W-:Y:S04]  /*27160*/  BSSY B1, `(.L_x_3287) ;  /* 0x0000019000017945 */ /* 0x000fe80003800000 */
        /* <DEDUP_REMOVED lines=10> */
[CC--:B--2---:R-:W-:Y:S02]  /*27210*/  @!P3 LEA R8, P5, R18.reuse, R14.reuse, 0x1 ;  /* 0x0000000e1208b211 */ /* 0x0c4fe400078a08ff */
        /* <DEDUP_REMOVED lines=13> */
.L_x_3288:
[----:B------:R-:W-:Y:S05]  /*272f0*/  BSYNC B1 ;  /* 0x0000000000017941 */ /* 0x000fea0003800000 */
.L_x_3287:
[----:B------:R-:W-:-:S03]  /*27300*/  UMOV UR4, 0xffffffff ;  /* 0xffffffff00047882 */ /* 0x000fc60000000000 */
[----:B------:R-:W-:Y:S05]  /*27310*/  BRA.DIV UR4, `(.L_x_3289) ;  /* 0x000000fe04407947 */ /* 0x000fea000b800000 */
[----:B---3--:R3:W4:Y:S04]  /*27320*/  SHFL.IDX PT, R0, R3, 0x2, 0x181f ;  /* 0x00581f0003007f89 */ /* 0x00872800000e0000 */
[----:B--2---:R3:W2:Y:S02]  /*27330*/  SHFL.IDX PT, R14, R2, 0x2, 0x181f ;  /* 0x00581f00020e7f89 */ /* 0x0046a400000e0000 */
.L_x_3698:
[----:B------:R-:W-:Y:S01]  /*27340*/  VIADD R4, R10, 0x40 ;  /* 0x000000400a047836 */ /* 0x000fe20000000000 */
[----:B------:R-:W-:Y:S04]  /*27350*/  BSSY B1, `(.L_x_3290) ;  /* 0x0000019000017945 */ /* 0x000fe80003800000 */
[----:B------:R-:W-:-:S13]  /*27360*/  ISETP.GE.AND P0, PT, R4, R21, PT ;  /* 0x000000150400720c */ /* 0x000fda0003f06270 */
[----:B------:R-:W-:Y:S05]  /*27370*/  @P0 BRA `(.L_x_3291) ;  /* 0x0000000000580947 */ /* 0x000fea0003800000 */
[----:B------:R-:W5:Y:S01]  /*27380*/  LDL R13, [R1+0x40] ;  /* 0x00004000010d7983 */ /* 0x000f620000100800 */
[----:B------:R-:W-:-:S03]  /*27390*/  ULDC UR4, c[0x0][0xac8] ;  /* 0x0002b20000047ab9 */ /* 0x000fc60000000800 */
[----:B------:R-:W3:Y:S04]  /*273a0*/  LDL R11, [R1+0x44] ;  /* 0x00004400010b7983 */ /* 0x000ee80000100800 */
[----:B------:R-:W3:Y:S04]  /*273b0*/  LDL R15, [R1+0x64] ;  /* 0x00006400010f7983 */ /* 0x000ee80000100800 */
[----:B------:R-:W3:Y:S04]  /*273c0*/  LDL R20, [R1+0x80] ;  /* 0x0000800001147983 */ /* 0x000ee80000100800 */
[----:B------:R-:W3:Y:S01]  /*273d0*/  LDL R12, [R1+0x7c] ;  /* 0x00007c00010c7983 */ /* 0x000ee20000100800 */
[----:B------:R-:W-:-:S02]  /*273e0*/  ISETP.GE.AND P3, PT, R18, UR4, PT ;  /* 0x0000000412007c0c */ /* 0x000fc4000bf66270 */
[----:B------:R-:W-:-:S11]  /*273f0*/  ISETP.GE.AND P2, PT, R219, UR4, PT ;  /* 0x00000004db007c0c */ /* 0x000fd6000bf46270 */
[CC--:B--2---:R-:W-:Y:S02]  /*27400*/  @!P3 LEA R8, P5, R18.reuse, R14.reuse, 0x1 ;  /* 0x0000000e1208b211 */ /* 0x0c4fe400078a08ff */
[----:B------:R-:W-:Y:S02]  /*27410*/  @!P2 LEA R6, P4, R219, R14, 0x1 ;  /* 0x0000000edb06a211 */ /* 0x000fe400078808ff */
[----:B----4-:R-:W-:-:S05]  /*27420*/  @!P3 LEA.HI.X R9, R18, R0, R19, 0x1, P5 ;  /* 0x000000001209b211 */ /* 0x010fca00028f0c13 */
[----:B------:R2:W-:Y:S01]  /*27430*/  @!P3 ST.E.128 desc[UR42][R8.64], RZ ;  /* 0x000000ff0800b985 */ /* 0x0005e2000c101d2a */
[----:B-----5:R-:W-:Y:S02]  /*27440*/  ISETP.GE.AND P1, PT, R13, UR4, PT ;  /* 0x000000040d007c0c */ /* 0x020fe4000bf26270 */
[----:B---3--:R-:W-:Y:S02]  /*27450*/  ISETP.GE.AND P0, PT, R11, UR4, PT ;  /* 0x000000040b007c0c */ /* 0x008fe4000bf06270 */
        /* <DEDUP_REMOVED lines=8> */
.L_x_3291:
[----:B------:R-:W-:Y:S05]  /*274e0*/  BSYNC B1 ;  /* 0x0000000000017941 */ /* 0x000fea0003800000 */
.L_x_3290:
[----:B------:R-:W-:-:S03]  /*274f0*/  UMOV UR4, 0xffffffff ;  /* 0xffffffff00047882 */ /* 0x000fc60000000000 */
[----:B------:R-:W-:Y:S05]  /*27500*/  BRA.DIV UR4, `(.L_x_3292) ;  /* 0x000000fe040c7947 */ /* 0x000fea000b800000 */
[----:B----4-:R4:W0:Y:S04]  /*27510*/  SHFL.IDX PT, R0, R3, 0x3, 0x181f ;  /* 0x00781f0003007f89 */ /* 0x01082800000e0000 */
[----:B--2---:R4:W2:Y:S02]  /*27520*/  SHFL.IDX PT, R14, R2, 0x3, 0x181f ;  /* 0x00781f00020e7f89 */ /* 0x0048a400000e0000 */
.L_x_3702:
[----:B01-34-:R-:W-:-:S05]  /*27530*/  VIADD R2, R10, 0x60 ;  /* 0x000000600a027836 */ /* 0x01bfca0000000000 */
        /* <DEDUP_REMOVED lines=12> */
[----:B------:R-:W-:-:S05]  /*27600*/  @!P3 LEA.HI.X R3, R18, R0, R19, 0x1, P5 ;  /* 0x000000001203b211 */ /* 0x000fca00028f0c13 */
[----:B------:R0:W-:Y:S01]  /*27610*/  @!P3 ST.E.128 desc[UR42][R2.64], RZ ;  /* 0x000000ff0200b985 */ /* 0x0001e2000c101d2a */
[----:B---3--:R-:W-:Y:S02]  /*27620*/  ISETP.GE.AND P1, PT, R11, UR4, PT ;  /* 0x000000040b007c0c */ /* 0x008fe4000bf26270 */
[----:B----4-:R-:W-:Y:S02]  /*27630*/  ISETP.GE.AND P0, PT, R8, UR4, PT ;  /* 0x0000000408007c0c */ /* 0x010fe4000bf06270 */
[----:B-----5:R-:W-:-:S09]  /*27640*/  @!P2 LEA.HI.X R5, R219, R0, R13, 0x1, P4 ;  /* 0x00000000db05a211 */ /* 0x020fd200020f0c0d */
[CC--:B------:R-:W-:Y:S02]  /*27650*/  @!P1 LEA R6, P5, R11.reuse, R14.reuse, 0x1 ;  /* 0x0000000e0b069211 */ /* 0x0c0fe400078a08ff */
[C---:B------:R-:W-:Y:S02]  /*27660*/  @!P0 LEA R14, P4, R8.reuse, R14, 0x1 ;  /* 0x0000000e080e8211 */ /* 0x040fe400078808ff */
[-C--:B------:R-:W-:Y:S02]  /*27670*/  @!P1 LEA.HI.X R7, R11, R0.reuse, R12, 0x1, P5 ;  /* 0x000000000b079211 */ /* 0x080fe400028f0c0c */
[----:B------:R-:W-:Y:S01]  /*27680*/  @!P0 LEA.HI.X R15, R8, R0, R9, 0x1, P4 ;  /* 0x00000000080f8211 */ /* 0x000fe200020f0c09 */
[----:B------:R0:W-:Y:S04]  /*27690*/  @!P2 ST.E.128 desc[UR42][R4.64], RZ ;  /* 0x000000ff0400a985 */ /* 0x0001e8000c101d2a */
[----:B------:R0:W-:Y:S04]  /*276a0*/  @!P1 ST.E.128 desc[UR42][R6.64], RZ ;  /* 0x000000ff06009985 */ /* 0x0001e8000c101d2a */
[----:B------:R0:W-:Y:S02]  /*276b0*/  @!P0 ST.E.128 desc[UR42][R14.64], RZ ;  /* 0x000000ff0e008985 */ /* 0x0001e4000c101d2a */
.L_x_3275:
[----:B------:R-:W-:Y:S05]  /*276c0*/  BSYNC B0 ;  /* 0x0000000000007941 */ /* 0x000fea0003800000 */
.L_x_3260:
[----:B------:R-:W-:Y:S02]  /*276d0*/  ULDC UR4, c[0x0][0xc3c] ;  /* 0x00030f0000047ab9 */ /* 0x000fe40000000800 */
[----:B------:R-:W-:-:S13]  /*276e0*/  ISETP.GE.AND P0, PT, R35, UR4, PT ;  /* 0x0000000423007c0c */ /* 0x000fda000bf06270 */
[----:B------:R-:W-:Y:S05]  /*276f0*/  @!P0 BRA `(.L_x_3293) ;  /* 0xfffffda000d88947 */ /* 0x000fea000383ffff */
[----:B------:R-:W-:Y:S05]  /*27700*/  BRA `(.L_x_3057) ;  /* 0x0000009000ac7947 */ /* 0x000fea0003800000 */
.L_x_3055:
        /* <DEDUP_REMOVED lines=15> */
[----:B------:R-:W-:Y:S01]  /*27800*/  MOV R0, RZ ;  /* 0x000000ff00007202 */ /* 0x000fe20000000f00 */
        /* <DEDUP_REMOVED lines=42> */
.L_x_3297:
[----:B------:R-:W0:Y:S01]  /*27ab0*/  LDC R0, c[0x0][0xc3c] ;  /* 0x00030f00ff007b82 */ /* 0x000e220000000800 */
[----:B------:R-:W-:Y:S01]  /*27ac0*/  UIADD3 UR4, UR4, 0x1f, URZ ;  /* 0x0000001f04047890 */ /* 0x000fe2000fffe03f */
[----:B------:R-:W-:Y:S02]  /*27ad0*/  ULDC UR7, c[0x0][0xc3c] ;  /* 0x00030f0000077ab9 */ /* 0x000fe40000000800 */
[----:B-1----:R-:W-:-:S03]  /*27ae0*/  IMAD.U32 R31, RZ, RZ, UR7 ;  /* 0x00000007ff1f7e24 */ /* 0x002fc6000f8e00ff */
[----:B0-----:R-:W-:-:S13]  /*27af0*/  ISETP.LE.AND P6, PT, R0, UR4, PT ;  /* 0x0000000400007c0c */ /* 0x001fda000bfc3270 */
[----:B------:R-:W-:Y:S05]  /*27b00*/  @P6 BRA `(.L_x_3296) ;  /* 0x0000000800a86947 */ /* 0x000fea0003800000 */
[----:B------:R-:W-:-:S04]  /*27b10*/  IADD3 R9, R7, UR4, RZ ;  /* 0x0000000407097c10 */ /* 0x000fc8000fffe0ff */
        /* <DEDUP_REMOVED lines=30> */
.L_x_3295:
[----:B------:R-:W-:Y:S01]  /*27d00*/  IMAD.IADD R3, R6, 0x1, -R3 ;  /* 0x0000000106037824 */ /* 0x000fe200078e0a03 */
[----:B-1----:R-:W-:-:S03]  /*27d10*/  MOV R28, RZ ;  /* 0x000000ff001c7202 */ /* 0x002fc60000000f00 */
        /* <DEDUP_REMOVED lines=11> */
.L_x_3298:
[----:B-1----:R-:W-:Y:S02]  /*27dd0*/  IMAD R28, R28, UR5, R3 ;  /* 0x000000051c1c7c24 */ /* 0x002fe4000f8e0203 */
[----:B------:R-:W-:-:S03]  /*27de0*/  VIADD R31, R31, UR4 ;  /* 0x000000041f1f7c36 */ /* 0x000fc60008000000 */
[----:B0-----:R-:W-:Y:S01]  /*27df0*/  IADD3 R5, -R28, UR6, RZ ;  /* 0x000000061c057c10 */ /* 0x001fe2000fffe1ff */
[----:B------:R-:W-:Y:S06]  /*27e00*/  @!P1 BRA `(.L_x_3299) ;  /* 0x0000000000e89947 */ /* 0x000fec0003800000 */
[-C--:B--2---:R-:W-:Y:S02]  /*27e10*/  IABS R12, R0.reuse ;  /* 0x00000000000c7213 */ /* 0x084fe40000000000 */
[----:B------:R-:W-:Y:S02]  /*27e20*/  IABS R4, R9 ;  /* 0x0000000900047213 */ /* 0x000fe40000000000 */
[----:B------:R-:W0:Y:S01]  /*27e30*/  I2F.RP R6, R12 ;  /* 0x0000000c00067306 */ /* 0x000e220000209400 */
[----:B------:R-:W-:-:S07]  /*27e40*/  IABS R10, R0 ;  /* 0x00000000000a7213 */ /* 0x000fce0000000000 */
[----:B------:R-:W1:Y:S08]  /*27e50*/  I2F.RP R8, R4 ;  /* 0x0000000400087306 */ /* 0x000e700000209400 */
[----:B0-----:R-:W0:Y:S08]  /*27e60*/  MUFU.RCP R6, R6 ;  /* 0x0000000600067308 */ /* 0x001e300000001000 */
[----:B-1----:R-:W-:Y:S01]  /*27e70*/  MUFU.RCP R8, R8 ;  /* 0x0000000800087308 */ /* 0x002fe20000001000 */
        /* <DEDUP_REMOVED lines=19> */
[----:B------:R-:W-:Y:S01]  /*27fb0*/  @P0 IADD3 R2, R2, 0x1, RZ ;  /* 0x0000000102020810 */ /* 0x000fe20007ffe0ff */
[----:B0-----:R-:W-:-:S04]  /*27fc0*/  IMAD.MOV R11, RZ, RZ, -R3 ;  /* 0x000000ffff0b7224 */ /* 0x001fc800078e0a03 */
[----:B------:R-:W-:Y:S01]  /*27fd0*/  IMAD.MOV.U32 R8, RZ, RZ, R2 ;  /* 0x000000ffff087224 */ /* 0x000fe200078e0002 */
[----:B------:R-:W-:Y:S01]  /*27fe0*/  IABS R2, R9 ;  /* 0x0000000900027213 */ /* 0x000fe20000000000 */
[----:B------:R-:W-:Y:S02]  /*27ff0*/  IMAD R11, R11, R4, RZ ;  /* 0x000000040b0b7224 */ /* 0x000fe400078e02ff */
[----:B------:R-:W-:Y:S01]  /*28000*/  @!P2 IMAD.MOV R8, RZ, RZ, -R8 ;  /* 0x000000ffff08a224 */ /* 0x000fe200078e0a08 */
[----:B------:R-:W-:Y:S01]  /*28010*/  @!P1 LOP3.LUT R8, RZ, R0, RZ, 0x33, !PT ;  /* 0x00000000ff089212 */ /* 0x000fe200078e33ff */
[----:B------:R-:W-:Y:S02]  /*28020*/  IMAD.MOV R10, RZ, RZ, -R2 ;  /* 0x000000ffff0a7224 */ /* 0x000fe400078e0a02 */
[----:B------:R-:W-:Y:S01]  /*28030*/  IMAD.MOV.U32 R2, RZ, RZ, RZ ;  /* 0x000000ffff027224 */ /* 0x000fe200078e00ff */
[----:B------:R-:W-:-:S03]  /*28040*/  IABS R6, R8 ;  /* 0x0000000800067213 */ /* 0x000fc60000000000 */
        /* <DEDUP_REMOVED lines=13> */
[----:B------:R-:W-:-:S06]  /*28120*/  @P0 IADD3 R2, R2, 0x1, RZ ;  /* 0x0000000102020810 */ /* 0x000fcc0007ffe0ff */
        /* <DEDUP_REMOVED lines=8> */
.L_x_3299:
        /* <DEDUP_REMOVED lines=19> */
[-C--:B------:R-:W-:Y:S01]  /*282e0*/  @!P1 IADD3 R3, R3, -R10.reuse, RZ ;  /* 0x8000000a03039210 */ /* 0x080fe20007ffe0ff */
        /* <DEDUP_REMOVED lines=25> */
[----:B------:R-:W-:Y:S01]  /*28480*/  IMAD.HI.U32 R2, R3, R5, R2 ;  /* 0x0000000503027227 */ /* 0x000fe200078e0002 */
[----:B------:R-:W-:-:S05]  /*28490*/  IADD3 R3, RZ, -R10, RZ ;  /* 0x8000000aff037210 */ /* 0x000fca0007ffe0ff */
        /* <DEDUP_REMOVED lines=14> */
.L_x_3300:
[----:B------:R-:W-:-:S05]  /*28580*/  LOP3.LUT R29, RZ, R2, RZ, 0x33, !PT ;  /* 0x00000002ff1d7212 */ /* 0x000fca00078e33ff */
[----:B------:R-:W-:Y:S01]  /*28590*/  IMAD.IADD R29, R0, 0x1, R29 ;  /* 0x00000001001d7824 */ /* 0x000fe200078e021d */
[----:B------:R-:W-:Y:S06]  /*285a0*/  BRA `(.L_x_3301) ;  /* 0x00000000000c7947 */ /* 0x000fec0003800000 */
.L_x_3296:
[----:B------:R-:W-:Y:S02]  /*285b0*/  IMAD.MOV.U32 R29, RZ, RZ, RZ ;  /* 0x000000ffff1d7224 */ /* 0x000fe400078e00ff */
[----:B------:R-:W-:Y:S02]  /*285c0*/  IMAD.U32 R28, RZ, RZ, UR6 ;  /* 0x00000006ff1c7e24 */ /* 0x000fe4000f8e00ff */
[----:B------:R-:W-:-:S07]  /*285d0*/  IMAD.MOV.U32 R30, RZ, RZ, RZ ;  /* 0x000000ffff1e7224 */ /* 0x000fce00078e00ff */
.L_x_3301:
[----:B------:R-:W-:-:S13]  /*285e0*/  ISETP.NE.AND P0, PT, R7, RZ, PT ;  /* 0x000000ff0700720c */ /* 0x000fda0003f05270 */
[----:B------:R-:W0:Y:S01]  /*285f0*/  @!P0 S2R R3, SR_CgaCtaId ;  /* 0x0000000000038919 */ /* 0x000e220000008800 */
[----:B------:R-:W-:-:S04]  /*28600*/  @!P0 MOV R0, 0x400 ;  /* 0x0000040000008802 */ /* 0x000fc80000000f00 */
[----:B0-----:R-:W-:-:S05]  /*28610*/  @!P0 LEA R0, R3, R0, 0x18 ;  /* 0x0000000003008211 */ /* 0x001fca00078ec0ff */
[----:B------:R2:W-:Y:S01]  /*28620*/  @!P0 STS.128 [R0+0x388d0], R28 ;  /* 0x0388d01c00008388 */ /* 0x0005e20000000c00 */
[----:B------:R-:W-:Y:S06]  /*28630*/  BAR.ARV 0x5, 0x180 ;  /* 0x0146000000007b1d */ /* 0x000fec0000002000 */
.L_x_3294:
[----:B------:R3:W-:Y:S01]  /*28640*/  STL [R1+0x38], RZ ;  /* 0x000038ff01007387 */ /* 0x0007e20000100800 */
[----:B------:R-:W-:Y:S01]  /*28650*/  ULDC UR4, c[0x0][0xc3c] ;  /* 0x00030f0000047ab9 */ /* 0x000fe20000000800 */
[----:B------:R-:W-:Y:S01]  /*28660*/  MOV R35, 0x1 ;  /* 0x0000000100237802 */ /* 0x000fe20000000f00 */
[----:B------:R-:W-:Y:S01]  /*28670*/  IMAD.MOV.U32 R32, RZ, RZ, RZ ;  /* 0x000000ffff207224 */ /* 0x000fe200078e00ff */
[----:B-1----:R-:W-:-:S13]  /*28680*/  ISETP.GE.AND P0, PT, R31, UR4, PT ;  /* 0x000000041f007c0c */ /* 0x002fda000bf06270 */
[----:B---3--:R-:W-:Y:S05]  /*28690*/  @P0 BRA `(.L_x_3302) ;  /* 0x0000007c00cc0947 */ /* 0x008fea0003800000 */
[----:B------:R-:W1:Y:S01]  /*286a0*/  S2R R11, SR_TID.X ;  /* 0x00000000000b7919 */ /* 0x000e620000002100 */
[----:B------:R-:W3:Y:S01]  /*286b0*/  S2UR UR4, SR_CgaCtaId ;  /* 0x00000000000479c3 */ /* 0x000ee20000008800 */
[----:B------:R-:W-:Y:S01]  /*286c0*/  MOV R16, 0x400 ;  /* 0x0000040000107802 */ /* 0x000fe20000000f00 */
[----:B------:R-:W-:Y:S01]  /*286d0*/  BSSY B7, `(.L_x_3302) ;  /* 0x00007ef000077945 */ /* 0x000fe20003800000 */
[----:B------:R-:W-:Y:S01]  /*286e0*/  IMAD.MOV.U32 R36, RZ, RZ, 0x1 ;  /* 0x00000001ff247424 */ /* 0x000fe200078e00ff */
[----:B------:R-:W-:Y:S01]  /*286f0*/  CS2R R32, SRZ ;  /* 0x0000000000207805 */ /* 0x000fe2000001ff00 */
[----:B------:R-:W-:Y:S01]  /*28700*/  IMAD.MOV.U32 R35, RZ, RZ, 0x1 ;  /* 0x00000001ff237424 */ /* 0x000fe200078e00ff */
[----:B------:R-:W-:Y:S01]  /*28710*/  ULDC.64 UR40, c[0x0][0x198] ;  /* 0x0000660000287ab9 */ /* 0x000fe20000000a00 */
[----:B------:R-:W-:Y:S02]  /*28720*/  ULOP3.LUT UR39, UR36, 0x2, URZ, 0xfc, !UPT ;  /* 0x0000000224277892 */ /* 0x000fe4000f8efc3f */
[----:B------:R-:W-:Y:S01]  /*28730*/  ULOP3.LUT UR37, UR36, 0x1, URZ, 0xfc, !UPT ;  /* 0x0000000124257892 */ /* 0x000fe2000f8efc3f */
[----:B------:R-:W-:Y:S01]  /*28740*/  ULDC UR38, c[0x0][0xc] ;  /* 0x0000030000267ab9 */ /* 0x000fe20000000800 */
[C---:B-1----:R-:W-:Y:S01]  /*28750*/  IMAD.SHL.U32 R19, R11.reuse, 0x80, RZ ;  /* 0x000000800b137824 */ /* 0x042fe200078e00ff */
[----:B------:R-:W-:Y:S01]  /*28760*/  SHF.R.U32.HI R3, RZ, 0x1, R11 ;  /* 0x00000001ff037819 */ /* 0x000fe2000001160b */
[C---:B0-----:R-:W-:Y:S01]  /*28770*/  IMAD.SHL.U32 R2, R11.reuse, 0x10, RZ ;  /* 0x000000100b027824 */ /* 0x041fe200078e00ff */
[C---:B------:R-:W-:Y:S01]  /*28780*/  LOP3.LUT R10, R11.reuse, 0x7f, RZ, 0xc0, !PT ;  /* 0x0000007f0b0a7812 */ /* 0x040fe200078ec0ff */
[----:B------:R-:W-:Y:S01]  /*28790*/  IMAD.SHL.U32 R5, R11, 0x2, RZ ;  /* 0x000000020b057824 */ /* 0x000fe200078e00ff */
[----:B--2---:R-:W-:-:S02]  /*287a0*/  LOP3.LUT R0, R19, 0x380, RZ, 0xc0, !PT ;  /* 0x0000038013007812 */ /* 0x004fc400078ec0ff */
[----:B------:R-:W-:Y:S01]  /*287b0*/  LOP3.LUT R4, R2, 0x3f0, RZ, 0xc0, !PT ;  /* 0x000003f002047812 */ /* 0x000fe200078ec0ff */
[----:B------:R-:W-:Y:S01]  /*287c0*/  IMAD.SHL.U32 R7, R10, 0x40, RZ ;  /* 0x000000400a077824 */ /* 0x000fe200078e00ff */
[----:B------:R-:W-:Y:S01]  /*287d0*/  LOP3.LUT R3, R0, 0x30, R3, 0xf8, !PT ;  /* 0x0000003000037812 */ /* 0x000fe200078ef803 */
[----:B------:R-:W-:Y:S01]  /*287e0*/  IMAD.SHL.U32 R6, R10, 0x10, RZ ;  /* 0x000000100a067824 */ /* 0x000fe200078e00ff */
[----:B------:R-:W-:Y:S02]  /*287f0*/  LOP3.LUT R9, R4, 0x70, R5, 0x78, !PT ;  /* 0x0000007004097812 */ /* 0x000fe400078e7805 */
[----:B------:R-:W-:Y:S02]  /*28800*/  LOP3.LUT R5, R0, 0x10, R11, 0xf8, !PT ;  /* 0x0000001000057812 */ /* 0x000fe400078ef80b */
[----:B------:R-:W-:Y:S02]  /*28810*/  LOP3.LUT R4, R19, 0x400, RZ, 0xc0, !PT ;  /* 0x0000040013047812 */ /* 0x000fe400078ec0ff */
[----:B------:R-:W-:Y:S01]  /*28820*/  LOP3.LUT R0, R3, 0x70, R2, 0x78, !PT ;  /* 0x0000007003007812 */ /* 0x000fe200078e7802 */
[----:B------:R-:W-:Y:S01]  /*28830*/  IMAD.MOV.U32 R3, RZ, RZ, 0x20 ;  /* 0x00000020ff037424 */ /* 0x000fe200078e00ff */
[----:B------:R-:W-:-:S02]  /*28840*/  LOP3.LUT R4, R4, 0x1800, R7, 0xf8, !PT ;  /* 0x0000180004047812 */ /* 0x000fc400078ef807 */
[----:B------:R-:W-:Y:S02]  /*28850*/  LOP3.LUT R5, R5, 0x70, R2, 0x78, !PT ;  /* 0x0000007005057812 */ /* 0x000fe400078e7802 */
[----:B------:R-:W-:Y:S01]  /*28860*/  LOP3.LUT R19, R0, 0xc00, R19, 0xf8, !PT ;  /* 0x00000c0000137812 */ /* 0x000fe200078ef813 */
[----:B------:R-:W-:Y:S01]  /*28870*/  IMAD.MOV.U32 R0, RZ, RZ, 0x40 ;  /* 0x00000040ff007424 */ /* 0x000fe200078e00ff */
[----:B------:R-:W-:Y:S02]  /*28880*/  R2P PR, R11, 0x6 ;  /* 0x000000060b007804 */ /* 0x000fe40000000000 */
[----:B------:R-:W-:Y:S02]  /*28890*/  LOP3.LUT R8, R9, 0x400, R6, 0xf8, !PT ;  /* 0x0000040009087812 */ /* 0x000fe400078ef806 */
[----:B------:R-:W-:Y:S02]  /*288a0*/  LOP3.LUT R22, R4, R5, RZ, 0xfc, !PT ;  /* 0x0000000504167212 */ /* 0x000fe400078efcff */
[----:B---3--:R-:W-:Y:S01]  /*288b0*/  MOV R4, UR4 ;  /* 0x0000000400047c02 */ /* 0x008fe20008000f00 */
[----:B------:R-:W-:Y:S01]  /*288c0*/  STL [R1+0x20], R8 ;  /* 0x0000200801007387 */ /* 0x000fe20000100800 */
[----:B------:R-:W-:-:S02]  /*288d0*/  SEL R0, R0, 0xffffffc0, !P2 ;  /* 0xffffffc000007807 */ /* 0x000fc40005000000 */
[----:B------:R-:W-:Y:S01]  /*288e0*/  SEL R3, R3, 0xffffffe0, !P1 ;  /* 0xffffffe003037807 */ /* 0x000fe20004800000 */
[----:B------:R-:W-:Y:S01]  /*288f0*/  STL [R1+0x38], RZ ;  /* 0x000038ff01007387 */ /* 0x000fe20000100800 */
[----:B------:R-:W-:Y:S02]  /*28900*/  SHF.R.U32.HI R5, RZ, 0x3, R10 ;  /* 0x00000003ff057819 */ /* 0x000fe4000001160a */
[----:B------:R-:W-:Y:S01]  /*28910*/  LEA R16, R4, R16, 0x18 ;  /* 0x0000001004107211 */ /* 0x000fe200078ec0ff */
[----:B------:R-:W-:Y:S01]  /*28920*/  STL [R1+0x14], R0 ;  /* 0x0000140001007387 */ /* 0x000fe20000100800 */
[----:B------:R-:W-:Y:S02]  /*28930*/  LOP3.LUT R34, R2, 0x70, RZ, 0xc0, !PT ;  /* 0x0000007002227812 */ /* 0x000fe400078ec0ff */
[----:B------:R-:W-:Y:S01]  /*28940*/  LOP3.LUT R2, R5, 0x70, R2, 0xf8, !PT ;  /* 0x0000007005027812 */ /* 0x000fe200078ef802 */
[----:B------:R0:W-:Y:S01]  /*28950*/  STL [R1+0x10], R4 ;  /* 0x0000100401007387 */ /* 0x0001e20000100800 */
[----:B------:R-:W-:Y:S01]  /*28960*/  IMAD.IADD R2, R16, 0x1, R8 ;  /* 0x0000000110027824 */ /* 0x000fe200078e0208 */
[----:B------:R-:W-:-:S02]  /*28970*/  LOP3.LUT R37, R22, 0x2000, RZ, 0xfc, !PT ;  /* 0x0000200016257812 */ /* 0x000fc400078efcff */
[----:B------:R1:W-:Y:S01]  /*28980*/  STL [R1+0x18], R3 ;  /* 0x0000180301007387 */ /* 0x0003e20000100800 */
[C---:B0-----:R-:W-:Y:S02]  /*28990*/  IMAD.IADD R4, R0.reuse, 0x1, R3 ;  /* 0x0000000100047824 */ /* 0x041fe400078e0203 */
[----:B------:R-:W-:Y:S01]  /*289a0*/  IMAD.IADD R0, R0, 0x1, R19 ;  /* 0x0000000100007824 */ /* 0x000fe200078e0213 */
[----:B-1----:R-:W-:Y:S02]  /*289b0*/  LOP3.LUT R3, R34, 0x80, RZ, 0xfc, !PT ;  /* 0x0000008022037812 */ /* 0x002fe400078efcff */
[----:B------:R0:W-:Y:S04]  /*289c0*/  STL [R1+0x1c], R4 ;  /* 0x00001c0401007387 */ /* 0x0001e80000100800 */
[----:B------:R0:W-:Y:S04]  /*289d0*/  STL [R1+0x28], R2 ;  /* 0x0000280201007387 */ /* 0x0001e80000100800 */
[----:B------:R0:W-:Y:S02]  /*289e0*/  STL [R1+0x24], R0 ;  /* 0x0000240001007387 */ /* 0x0001e40000100800 */
.L_x_3420:
[----:B-1----:R-:W1:Y:S02]  /*289f0*/  LDC.64 R24, c[0x0][0xc88] ;  /* 0x00032200ff187b82 */ /* 0x002e640000000a00 */
        /* <DEDUP_REMOVED lines=10> */
[----:B0-2---:R-:W-:-:S11]  /*28aa0*/  SHF.R.S32.HI R0, RZ, 0x1f, R24 ;  /* 0x0000001fff007819 */ /* 0x005fd60000011418 */
[C---:B------:R-:W-:Y:S01]  /*28ab0*/  @P0 LEA R2, P1, R24.reuse, UR4, 0x2 ;  /* 0x0000000418020c11 */ /* 0x040fe2000f8210ff */
[C---:B------:R-:W-:Y:S01]  /*28ac0*/  IMAD.SHL.U32 R25, R24.reuse, 0x4, RZ ;  /* 0x0000000418197824 */ /* 0x040fe200078e00ff */
[C-C-:B------:R-:W-:Y:S01]  /*28ad0*/  SHF.L.U64.HI R26, R24.reuse, 0x2, R0.reuse ;  /* 0x00000002181a7819 */ /* 0x140fe20000010200 */
[----:B------:R0:W-:Y:S01]  /*28ae0*/  STL [R1+0x34], R0 ;  /* 0x0000340001007387 */ /* 0x0001e20000100800 */
[----:B------:R-:W-:Y:S01]  /*28af0*/  @P0 LEA.HI.X R3, R24, UR5, R0, 0x2, P1 ;  /* 0x0000000518030c11 */ /* 0x000fe200088f1400 */
[----:B------:R-:W-:-:S04]  /*28b00*/  ULDC.64 UR4, c[0x0][0xa00] ;  /* 0x0002800000047ab9 */ /* 0x000fc80000000a00 */
[----:B------:R1:W2:Y:S01]  /*28b10*/  @P0 LDG.E R10, desc[UR42][R2.64] ;  /* 0x0000002a020a0981 */ /* 0x0002a2000c1e1900 */
[----:B------:R-:W-:Y:S02]  /*28b20*/  ISETP.NE.U32.AND P0, PT, RZ, UR4, PT ;  /* 0x00000004ff007c0c */ /* 0x000fe4000bf05070 */
[----:B------:R-:W-:Y:S01]  /*28b30*/  ISETP.NE.U32.AND P2, PT, RZ, UR8, PT ;  /* 0x00000008ff007c0c */ /* 0x000fe2000bf45070 */
[----:B0-----:R-:W-:Y:S01]  /*28b40*/  IMAD.MOV.U32 R0, RZ, RZ, RZ ;  /* 0x000000ffff007224 */ /* 0x001fe200078e00ff */
[----:B------:R-:W-:Y:S02]  /*28b50*/  ISETP.NE.AND.EX P0, PT, RZ, UR5, PT, P0 ;  /* 0x00000005ff007c0c */ /* 0x000fe4000bf05300 */
[----:B------:R-:W-:Y:S02]  /*28b60*/  ISETP.NE.AND.EX P2, PT, RZ, UR9, PT, P2 ;  /* 0x00000009ff007c0c */ /* 0x000fe4000bf45320 */
[----:B------:R-:W-:Y:S02]  /*28b70*/  ISETP.NE.U32.AND P1, PT, RZ, UR6, PT ;  /* 0x00000006ff007c0c */ /* 0x000fe4000bf25070 */
[----:B-1----:R-:W-:-:S02]  /*28b80*/  IADD3 R2, P3, R25, UR4, RZ ;  /* 0x0000000419027c10 */ /* 0x002fc4000ff7e0ff */
[----:B------:R-:W-:Y:S02]  /*28b90*/  ISETP.NE.AND.EX P1, PT, RZ, UR7, PT, P1 ;  /* 0x00000007ff007c0c */ /* 0x000fe4000bf25310 */
[----:B------:R-:W-:Y:S02]  /*28ba0*/  IADD3.X R3, R26, UR5, RZ, P3, !PT ;  /* 0x000000051a037c10 */ /* 0x000fe40009ffe4ff */
[----:B------:R-:W-:-:S03]  /*28bb0*/  IADD3 R4, P4, R25, UR6, RZ ;  /* 0x0000000619047c10 */ /* 0x000fc6000ff9e0ff */
[----:B------:R-:W3:Y:S01]  /*28bc0*/  @P0 LDG.E R6, desc[UR42][R2.64] ;  /* 0x0000002a02060981 */ /* 0x000ee2000c1e1900 */
[----:B------:R-:W-:Y:S01]  /*28bd0*/  ULDC UR4, c[0x0][0x288] ;  /* 0x0000a20000047ab9 */ /* 0x000fe20000000800 */
[----:B------:R-:W-:Y:S01]  /*28be0*/  IADD3.X R5, R26, UR7, RZ, P4, !PT ;  /* 0x000000071a057c10 */ /* 0x000fe2000a7fe4ff */
[----:B------:R-:W-:Y:S01]  /*28bf0*/  IMAD.U32 R8, RZ, RZ, UR4 ;  /* 0x00000004ff087e24 */ /* 0x000fe2000f8e00ff */
[----:B------:R-:W-:-:S03]  /*28c00*/  ULDC.64 UR4, c[0x0][0x418] ;  /* 0x0001060000047ab9 */ /* 0x000fc60000000a00 */
[----:B------:R-:W5:Y:S04]  /*28c10*/  @P1 LDG.E R0, desc[UR42][R4.64] ;  /* 0x0000002a04001981 */ /* 0x000f68000c1e1900 */
[----:B---3--:R0:W-:Y:S02]  /*28c20*/  STL [R1+0x2c], R6 ;  /* 0x00002c0601007387 */ /* 0x0081e40000100800 */
[----:B0-----:R-:W-:-:S04]  /*28c30*/  @P2 IADD3 R6, P3, R25, UR8, RZ ;  /* 0x0000000819062c10 */ /* 0x001fc8000ff7e0ff */
[----:B------:R-:W-:-:S05]  /*28c40*/  @P2 IADD3.X R7, R26, UR9, RZ, P3, !PT ;  /* 0x000000091a072c10 */ /* 0x000fca0009ffe4ff */
[----:B------:R0:W3:Y:S01]  /*28c50*/  @P2 LDG.E R8, desc[UR42][R6.64] ;  /* 0x0000002a06082981 */ /* 0x0000e2000c1e1900 */
        /* <DEDUP_REMOVED lines=8> */
[----:B---3--:R0:W-:Y:S04]  /*28ce0*/  STL [R1+0x30], R8 ;  /* 0x0000300801007387 */ /* 0x0081e80000100800 */
[----:B--2---:R1:W-:Y:S01]  /*28cf0*/  STL [R1+0x8], R10 ;  /* 0x0000080a01007387 */ /* 0x0043e20000100800 */
[----:B------:R-:W-:Y:S01]  /*28d00*/  MOV R9, R8 ;  /* 0x0000000800097202 */ /* 0x000fe20000000f00 */
[----:B0-----:R-:W-:Y:S01]  /*28d10*/  IMAD.U32 R8, RZ, RZ, UR4 ;  /* 0x00000004ff087e24 */ /* 0x001fe2000f8e00ff */
[----:B------:R-:W-:Y:S06]  /*28d20*/  @P2 BRA `(.L_x_3303) ;  /* 0x0000000000142947 */ /* 0x000fec0003800000 */
[----:B------:R-:W-:Y:S05]  /*28d30*/  @!P0 BRA `(.L_x_3303) ;  /* 0x0000000000108947 */ /* 0x000fea0003800000 */
[----:B------:R-:W2:Y:S04]  /*28d40*/  LDG.E R7, desc[UR42][R2.64] ;  /* 0x0000002a02077981 */ /* 0x000ea8000c1e1900 */
[----:B------:R-:W2:Y:S02]  /*28d50*/  LDG.E R2, desc[UR42][R2.64+0x4] ;  /* 0x0000042a02027981 */ /* 0x000ea4000c1e1900 */
[----:B--2---:R-:W-:-:S05]  /*28d60*/  IMAD.IADD R9, R2, 0x1, -R7 ;  /* 0x0000000102097824 */ /* 0x004fca00078e0a07 */
[----:B------:R0:W-:Y:S02]  /*28d70*/  STL [R1+0x30], R9 ;  /* 0x0000300901007387 */ /* 0x0001e40000100800 */
.L_x_3303:
[----:B------:R-:W-:Y:S01]  /*28d80*/  IMAD.MOV.U32 R12, RZ, RZ, R24 ;  /* 0x000000ffff0c7224 */ /* 0x000fe200078e0018 */
[----:B------:R-:W-:Y:S01]  /*28d90*/  ULDC.64 UR4, c[0x0][0xa20] ;  /* 0x0002880000047ab9 */ /* 0x000fe20000000a00 */
[C---:B------:R-:W-:Y:S02]  /*28da0*/  LOP3.LUT R7, R30.reuse, 0xff000000, RZ, 0xc0, !PT ;  /* 0xff0000001e077812 */ /* 0x040fe400078ec0ff */
[----:B------:R-:W-:Y:S01]  /*28db0*/  ISETP.NE.U32.AND P0, PT, RZ, UR4, PT ;  /* 0x00000004ff007c0c */ /* 0x000fe2000bf05070 */
[----:B------:R2:W-:Y:S01]  /*28dc0*/  STL [R1], R12 ;  /* 0x0000000c01007387 */ /* 0x0005e20000100800 */
[----:B------:R-:W-:Y:S02]  /*28dd0*/  SHF.R.U32.HI R7, RZ, 0x8, R7 ;  /* 0x00000008ff077819 */ /* 0x000fe40000011607 */
[----:B------:R-:W-:Y:S02]  /*28de0*/  ISETP.NE.AND.EX P0, PT, RZ, UR5, PT, P0 ;  /* 0x00000005ff007c0c */ /* 0x000fe4000bf05300 */
[----:B------:R-:W-:-:S02]  /*28df0*/  LOP3.LUT R2, R30, 0xff0000, RZ, 0xc0, !PT ;  /* 0x00ff00001e027812 */ /* 0x000fc400078ec0ff */
[----:B------:R-:W-:Y:S02]  /*28e00*/  LOP3.LUT R17, R30, 0xffff, RZ, 0xc0, !PT ;  /* 0x0000ffff1e117812 */ /* 0x000fe400078ec0ff */
[----:B------:R-:W-:-:S07]  /*28e10*/  LEA.HI R7, R2, R7, RZ, 0x10 ;  /* 0x0000000702077211 */ /* 0x000fce00078f80ff */
[----:B--2---:R-:W-:Y:S05]  /*28e20*/  @!P0 BRA `(.L_x_3304) ;  /* 0x0000000000108947 */ /* 0x004fea0003800000 */
[----:B------:R-:W-:-:S04]  /*28e30*/  IADD3 R2, P0, R25, UR4, RZ ;  /* 0x0000000419027c10 */ /* 0x000fc8000ff1e0ff */
[----:B------:R-:W-:-:S05]  /*28e40*/  IADD3.X R3, R26, UR5, RZ, P0, !PT ;  /* 0x000000051a037c10 */ /* 0x000fca00087fe4ff */
[----:B------:R2:W5:Y:S01]  /*28e50*/  LDG.E R8, desc[UR42][R2.64] ;  /* 0x0000002a02087981 */ /* 0x000562000c1e1900 */
[----:B------:R-:W-:Y:S05]  /*28e60*/  BRA `(.L_x_3305) ;  /* 0x0000000000247947 */ /* 0x000fea0003800000 */
.L_x_3304:
[----:B------:R-:W-:Y:S02]  /*28e70*/  ULDC.64 UR4, c[0x0][0xa08] ;  /* 0x0002820000047ab9 */ /* 0x000fe40000000a00 */
[----:B------:R-:W-:-:S04]  /*28e80*/  ISETP.NE.U32.AND P0, PT, RZ, UR4, PT ;  /* 0x00000004ff007c0c */ /* 0x000fc8000bf05070 */
[----:B------:R-:W-:-:S13]  /*28e90*/  ISETP.NE.AND.EX P0, PT, RZ, UR5, PT, P0 ;  /* 0x00000005ff007c0c */ /* 0x000fda000bf05300 */
[----:B------:R-:W-:Y:S05]  /*28ea0*/  @!P0 BRA `(.L_x_3305) ;  /* 0x0000000000148947 */ /* 0x000fea0003800000 */
[----:B------:R-:W2:Y:S02]  /*28eb0*/  LDC.64 R2, c[0x0][0xa08] ;  /* 0x00028200ff027b82 */ /* 0x000ea40000000a00 */
[----:B--2---:R-:W-:-:S05]  /*28ec0*/  IMAD.WIDE R2, R12, 0x4, R2 ;  /* 0x000000040c027825 */ /* 0x004fca00078e0202 */
[----:B------:R-:W2:Y:S04]  /*28ed0*/  LDG.E R8, desc[UR42][R2.64] ;  /* 0x0000002a02087981 */ /* 0x000ea8000c1e1900 */
[----:B------:R-:W2:Y:S02]  /*28ee0*/  LDG.E R2, desc[UR42][R2.64+0x4] ;  /* 0x0000042a02027981 */ /* 0x000ea4000c1e1900 */
[----:B--2---:R-:W-:-:S07]  /*28ef0*/  IMAD.IADD R8, R2, 0x1, -R8 ;  /* 0x0000000102087824 */ /* 0x004fce00078e0a08 */
.L_x_3305:
[----:B--2---:R-:W2:Y:S01]  /*28f00*/  @P1 LDG.E R2, desc[UR42][R4.64] ;  /* 0x0000002a04021981 */ /* 0x004ea2000c1e1900 */
[----:B------:R-:W3:Y:S03]  /*28f10*/  LDC R3, c[0x0][0x448] ;  /* 0x00011200ff037b82 */ /* 0x000ee60000000800 */
[----:B------:R4:W2:Y:S01]  /*28f20*/  @P1 LDG.E R4, desc[UR42][R4.64+0x4] ;  /* 0x0000042a04041981 */ /* 0x0008a2000c1e1900 */
[----:B------:R-:W-:Y:S01]  /*28f30*/  BSSY B0, `(.L_x_3306) ;  /* 0x0000037000007945 */ /* 0x000fe20003800000 */
[----:B------:R-:W-:Y:S02]  /*28f40*/  LOP3.LUT R21, R7, 0xff, RZ, 0xc0, !PT ;  /* 0x000000ff07157812 */ /* 0x000fe400078ec0ff */
[----:B---3--:R-:W-:-:S13]  /*28f50*/  ISETP.NE.AND P0, PT, R3, 0x1, PT ;  /* 0x000000010300780c */ /* 0x008fda0003f05270 */
[----:B------:R-:W3:Y:S08]  /*28f60*/  @P0 LDC R3, c[0x0][0x44c] ;  /* 0x00011300ff030b82 */ /* 0x000ef00000000800 */
[----:B----4-:R-:W4:Y:S01]  /*28f70*/  @P0 LDC R5, c[0x0][0x450] ;  /* 0x00011400ff050b82 */ /* 0x010f220000000800 */
[----:B--2---:R-:W-:Y:S02]  /*28f80*/  @P1 IMAD.IADD R6, R4, 0x1, -R2 ;  /* 0x0000000104061824 */ /* 0x004fe400078e0a02 */
[----:B------:R-:W-:-:S04]  /*28f90*/  IMAD.SHL.U32 R2, R29, 0x80, RZ ;  /* 0x000000801d027824 */ /* 0x000fc800078e00ff */
[----:B------:R-:W-:-:S04]  /*28fa0*/  VIADD R2, R2, 0x7f ;  /* 0x0000007f02027836 */ /* 0x000fc80000000000 */
[----:B---3--:R-:W-:-:S05]  /*28fb0*/  @P0 IMAD.HI.U32 R3, R2, R3, RZ ;  /* 0x0000000302030227 */ /* 0x008fca00078e00ff */
[----:B----4-:R-:W-:Y:S01]  /*28fc0*/  @P0 SHF.R.U32.HI R2, RZ, R5, R3 ;  /* 0x00000005ff020219 */ /* 0x010fe20000011603 */
[----:B-----5:R-:W-:-:S05]  /*28fd0*/  IMAD.IADD R5, R8, 0x1, -R10 ;  /* 0x0000000108057824 */ /* 0x020fca00078e0a0a */
[----:B------:R-:W-:-:S04]  /*28fe0*/  IADD3 R27, R5, R6, RZ ;  /* 0x00000006051b7210 */ /* 0x000fc80007ffe0ff */
[C---:B------:R-:W-:Y:S01]  /*28ff0*/  IADD3 R18, R27.reuse, 0x80, -R9 ;  /* 0x000000801b127810 */ /* 0x040fe20007ffe809 */
[----:B------:R-:W-:-:S04]  /*29000*/  VIADD R3, R27, 0x7f ;  /* 0x0000007f1b037836 */ /* 0x000fc80000000000 */
[----:B------:R-:W-:Y:S01]  /*29010*/  IMAD.IADD R2, R18, 0x1, R2 ;  /* 0x0000000112027824 */ /* 0x000fe200078e0202 */
[----:B------:R-:W-:-:S04]  /*29020*/  SHF.R.S32.HI R4, RZ, 0x1f, R3 ;  /* 0x0000001fff047819 */ /* 0x000fc80000011403 */
[----:B------:R-:W-:Y:S02]  /*29030*/  LEA.HI R4, R4, R3, RZ, 0x7 ;  /* 0x0000000304047211 */ /* 0x000fe400078f38ff */
[----:B------:R-:W-:Y:S02]  /*29040*/  SHF.R.S32.HI R3, RZ, 0x1f, R2 ;  /* 0x0000001fff037819 */ /* 0x000fe40000011402 */
[----:B------:R-:W-:Y:S02]  /*29050*/  SHF.R.S32.HI R20, RZ, 0x7, R4 ;  /* 0x00000007ff147819 */ /* 0x000fe40000011404 */
[----:B------:R-:W-:Y:S01]  /*29060*/  LEA.HI R3, R3, R2, RZ, 0x7 ;  /* 0x0000000203037211 */ /* 0x000fe200078f38ff */
[----:B------:R-:W-:Y:S01]  /*29070*/  IMAD.MOV.U32 R2, RZ, RZ, RZ ;  /* 0x000000ffff027224 */ /* 0x000fe200078e00ff */
[----:B------:R-:W-:Y:S02]  /*29080*/  SHF.R.U32.HI R4, RZ, 0x10, R7 ;  /* 0x00000010ff047819 */ /* 0x000fe40000011607 */
[----:B------:R-:W-:-:S04]  /*29090*/  SHF.R.S32.HI R3, RZ, 0x7, R3 ;  /* 0x00000007ff037819 */ /* 0x000fc80000011403 */
[----:B------:R-:W-:-:S04]  /*290a0*/  VIMNMX R8, R20, R3, PT ;  /* 0x0000000314087248 */ /* 0x000fc80003fe0100 */
[----:B------:R-:W-:-:S13]  /*290b0*/  ISETP.GE.AND P0, PT, R8, 0x1, PT ;  /* 0x000000010800780c */ /* 0x000fda0003f06270 */
[----:B------:R-:W-:Y:S05]  /*290c0*/  @!P0 BRA `(.L_x_3307) ;  /* 0x0000000000748947 */ /* 0x000fea0003800000 */
[----:B------:R-:W-:Y:S01]  /*290d0*/  ISETP.NE.AND P0, PT, R4, RZ, PT ;  /* 0x000000ff0400720c */ /* 0x000fe20003f05270 */
[----:B------:R-:W-:-:S03]  /*290e0*/  ULDC UR4, c[0x0][0x9f0] ;  /* 0x00027c0000047ab9 */ /* 0x000fc60000000800 */
[----:B------:R-:W-:-:S04]  /*290f0*/  SEL R7, R4, UR4, P0 ;  /* 0x0000000404077c07 */ /* 0x000fc80008000000 */
[----:B0-----:R-:W-:Y:S02]  /*29100*/  IABS R9, R7 ;  /* 0x0000000700097213 */ /* 0x001fe40000000000 */
[----:B-1----:R-:W-:Y:S02]  /*29110*/  IADD3 R10, R7, -0x1, R8 ;  /* 0xffffffff070a7810 */ /* 0x002fe40007ffe008 */
        /* <DEDUP_REMOVED lines=23> */
[----:B------:R-:W-:-:S07]  /*29290*/  @!P2 LOP3.LUT R2, RZ, R7, RZ, 0x33, !PT ;  /* 0x00000007ff02a212 */ /* 0x000fce00078e33ff */
.L_x_3307:
[----:B------:R-:W-:Y:S05]  /*292a0*/  BSYNC B0 ;  /* 0x0000000000007941 */ /* 0x000fea0003800000 */
.L_x_3306:
[-C--:B------:R-:W-:Y:S01]  /*292b0*/  IMAD R3, R21, R2.reuse, RZ ;  /* 0x0000000215037224 */ /* 0x080fe200078e02ff */
        /* <DEDUP_REMOVED lines=19> */
[----:B------:R-:W2:Y:S02]  /*293f0*/  S2R R6, SR_TID.X ;  /* 0x0000000000067919 */ /* 0x000ea40000002100 */
[----:B--2---:R-:W-:-:S04]  /*29400*/  SHF.R.U32.HI R6, RZ, 0x5, R6 ;  /* 0x00000005ff067819 */ /* 0x004fc80000011606 */
[----:B------:R-:W-:-:S05]  /*29410*/  LOP3.LUT R6, R6, 0x3, RZ, 0xc0, !PT ;  /* 0x0000000306067812 */ /* 0x000fca00078ec0ff */
[----:B------:R2:W3:Y:S02]  /*29420*/  SHFL.IDX PT, R14, R6, RZ, 0x1f ;  /* 0x00001fff060e7589 */ /* 0x0004e400000e0000 */
.L_x_3705:
[----:B---3--:R-:W-:Y:S02]  /*29430*/  ISETP.NE.AND P0, PT, R14, RZ, PT ;  /* 0x000000ff0e00720c */ /* 0x008fe40003f05270 */
[----:B------:R-:W-:-:S11]  /*29440*/  PLOP3.LUT P6, PT, PT, PT, PT, 0x8, 0x0 ;  /* 0x000000000000781c */ /* 0x000fd60003fce170 */
[----:B------:R-:W-:Y:S05]  /*29450*/  @P0 BRA `(.L_x_3311) ;  /* 0x00000000000c0947 */ /* 0x000fea0003800000 */
[----:B------:R-:W-:-:S03]  /*29460*/  UMOV UR4, 0xffffffff ;  /* 0xffffffff00047882 */ /* 0x000fc60000000000 */
[----:B------:R-:W-:Y:S05]  /*29470*/  BRA.DIV UR4, `(.L_x_3312) ;  /* 0x000000de04ac7947 */ /* 0x000fea000b800000 */
[----:B------:R-:W-:-:S13]  /*29480*/  ELECT P6, URZ, PT ;  /* 0x00000000003f782f */ /* 0x000fda00038c0000 */
.L_x_3311:
[----:B--2---:R-:W2:Y:S01]  /*29490*/  LDL R6, [R1+0x38] ;  /* 0x0000380001067983 */ /* 0x004ea20000100800 */
[----:B------:R-:W-:Y:S01]  /*294a0*/  BSSY B1, `(.L_x_3313) ;  /* 0x0000008000017945 */ /* 0x000fe20003800000 */
[----:B--2---:R-:W-:-:S05]  /*294b0*/  VIADD R6, R6, 0x1 ;  /* 0x0000000106067836 */ /* 0x004fca0000000000 */
[----:B------:R-:W-:-:S04]  /*294c0*/  LEA.HI R7, R6, R6, RZ, 0x1 ;  /* 0x0000000606077211 */ /* 0x000fc800078f08ff */
[----:B------:R-:W-:-:S05]  /*294d0*/  LOP3.LUT R7, R7, 0xfffffffe, RZ, 0xc0, !PT ;  /* 0xfffffffe07077812 */ /* 0x000fca00078ec0ff */
[----:B------:R-:W-:-:S05]  /*294e0*/  IMAD.IADD R6, R6, 0x1, -R7 ;  /* 0x0000000106067824 */ /* 0x000fca00078e0a07 */
[----:B------:R-:W-:-:S04]  /*294f0*/  SHF.L.U32 R6, R6, 0x1f, RZ ;  /* 0x0000001f06067819 */ /* 0x000fc800000006ff */
[----:B------:R-:W2:Y:S02]  /*29500*/  SYNCS.PHASECHK.TRANS64.TRYWAIT P0, [R16+URZ+0x38820], R6 ;  /* 0x03882006100075a7 */ /* 0x000ea4000800017f */
[----:B--2---:R-:W-:Y:S05]  /*29510*/  @!P0 BRA `(.L_x_3314) ;  /* 0x000000dc00a48947 */ /* 0x004fea0003800000 */
.L_x_3708:
[----:B------:R-:W-:Y:S05]  /*29520*/  BSYNC B1 ;  /* 0x0000000000017941 */ /* 0x000fea0003800000 */
.L_x_3313:
[----:B------:R-:W-:Y:S04]  /*29530*/  BSSY B1, `(.L_x_3315) ;  /* 0x000006c000017945 */ /* 0x000fe80003800000 */
[----:B------:R-:W-:Y:S05]  /*29540*/  @!P6 BRA `(.L_x_3316) ;  /* 0x0000000400a8e947 */ /* 0x000fea0003800000 */
[----:B0-----:R-:W-:Y:S01]  /*29550*/  IMAD R9, R33, 0x8, R16 ;  /* 0x0000000821097824 */ /* 0x001fe200078e0210 */
[----:B------:R-:W-:Y:S01]  /*29560*/  SHF.L.U32 R11, R36, 0x1f, RZ ;  /* 0x0000001f240b7819 */ /* 0x000fe200000006ff */
[----:B------:R-:W0:Y:S01]  /*29570*/  S2R R7, SR_TID.X ;  /* 0x0000000000077919 */ /* 0x000e220000002100 */
[----:B------:R-:W-:Y:S02]  /*29580*/  BSSY B2, `(.L_x_3317) ;  /* 0x0000005000027945 */ /* 0x000fe40003800000 */
[----:B------:R-:W3:Y:S01]  /*29590*/  SYNCS.PHASECHK.TRANS64.TRYWAIT P0, [R9+URZ+0x388a0], R11 ;  /* 0x0388a00b090075a7 */ /* 0x000ee2000800017f */
[----:B0-----:R-:W-:-:S04]  /*295a0*/  LOP3.LUT R7, R7, 0x7f, RZ, 0xc0, !PT ;  /* 0x0000007f07077812 */ /* 0x001fc800078ec0ff */
[----:B------:R-:W-:Y:S01]  /*295b0*/  ISETP.NE.AND P1, PT, R7, RZ, PT ;  /* 0x000000ff0700720c */ /* 0x000fe20003f25270 */
[----:B---3--:R-:W-:-:S12]  /*295c0*/  @!P0 BRA `(.L_x_3318) ;  /* 0x000000dc008c8947 */ /* 0x008fd80003800000 */
.L_x_3709:
[----:B------:R-:W-:Y:S05]  /*295d0*/  BSYNC B2 ;  /* 0x0000000000027941 */ /* 0x000fea0003800000 */
.L_x_3317:
[----:B------:R-:W-:Y:S04]  /*295e0*/  BSSY B2, `(.L_x_3319) ;  /* 0x0000009000027945 */ /* 0x000fe80003800000 */
[----:B------:R-:W-:Y:S05]  /*295f0*/  @P1 BRA `(.L_x_3320) ;  /* 0x00000000001c1947 */ /* 0x000fea0003800000 */
[----:B--2---:R-:W2:Y:S02]  /*29600*/  S2R R6, SR_TID.X ;  /* 0x0000000000067919 */ /* 0x004ea40000002100 */
[----:B--2---:R-:W-:Y:S02]  /*29610*/  LOP3.LUT R7, R6, 0x1f, RZ, 0xc0, !PT ;  /* 0x0000001f06077812 */ /* 0x004fe400078ec0ff */
[----:B------:R-:W-:Y:S02]  /*29620*/  MOV R6, 0x8000 ;  /* 0x0000800000067802 */ /* 0x000fe40000000f00 */
[----:B------:R-:W-:Y:S02]  /*29630*/  ISETP.NE.AND P0, PT, R7, RZ, PT ;  /* 0x000000ff0700720c */ /* 0x000fe40003f05270 */
[----:B------:R3:W-:Y:S11]  /*29640*/  SYNCS.ARRIVE.TRANS64 RZ, [R9+URZ+0x38890], R6 ;  /* 0x0388900609ff79a7 */ /* 0x0007f6000800003f */
[----:B---3--:R-:W-:Y:S05]  /*29650*/  @!P0 BRA `(.L_x_3320) ;  /* 0x0000000000048947 */ /* 0x008fea0003800000 */
[----:B------:R-:W-:Y:S01]  /*29660*/  BPT.TRAP 0x1 ;  /* 0x000000040000795c */ /* 0x000fe20000300000 */
.L_x_3320:
[----:B------:R-:W-:Y:S05]  /*29670*/  BSYNC B2 ;  /* 0x0000000000027941 */ /* 0x000fea0003800000 */
.L_x_3319:
        /* <DEDUP_REMOVED lines=8> */
[----:B--2---:R-:W-:Y:S01]  /*29700*/  VIADD R6, R9, 0x38890 ;  /* 0x0003889009067836 */ /* 0x004fe20000000000 */
[----:B------:R-:W-:Y:S01]  /*29710*/  UMOV UR6, 0x0 ;  /* 0x0000000000067882 */ /* 0x000fe20000000000 */
[----:B-1----:R-:W-:Y:S01]  /*29720*/  VIADD R10, R8, 0x28400 ;  /* 0x00028400080a7836 */ /* 0x002fe20000000000 */
[----:B------:R-:W-:-:S09]  /*29730*/  UMOV UR7, 0x12f00000 ;  /* 0x12f0000000077882 */ /* 0x000fd20000000000 */
.L_x_3321:
        /* <DEDUP_REMOVED lines=10> */
[----:B------:R-:W-:Y:S01]  /*297e0*/  IMAD.MOV.U32 R12, RZ, RZ, 0x80 ;  /* 0x00000080ff0c7424 */ /* 0x000fe200078e00ff */
[----:B------:R-:W-:Y:S01]  /*297f0*/  PLOP3.LUT P0, PT, PT, PT, PT, 0x80, 0x0 ;  /* 0x000000000000781c */ /* 0x000fe20003f0f070 */
[----:B------:R-:W-:Y:S01]  /*29800*/  VIADD R10, R8, 0x2c400 ;  /* 0x0002c400080a7836 */ /* 0x000fe20000000000 */
[----:B------:R-:W-:Y:S01]  /*29810*/  UMOV UR6, 0x0 ;  /* 0x0000000000067882 */ /* 0x000fe20000000000 */
[----:B------:R-:W-:Y:S01]  /*29820*/  UMOV UR7, 0x12f00000 ;  /* 0x12f0000000077882 */ /* 0x000fe20000000000 */
[----:B------:R-:W-:-:S15]  /*29830*/  R2UR UR10, R12 ;  /* 0x000000000c0a72ca */ /* 0x000fde00000e0000 */
.L_x_3322:
        /* <DEDUP_REMOVED lines=10> */
[----:B------:R-:W1:Y:S01]  /*298e0*/  SYNCS.PHASECHK.TRANS64.TRYWAIT P0, [R9+URZ+0x388c0], R11 ;  /* 0x0388c00b090075a7 */ /* 0x000e62000800017f */
[----:B------:R-:W-:Y:S04]  /*298f0*/  BSSY B2, `(.L_x_3323) ;  /* 0x0000002000027945 */ /* 0x000fe80003800000 */
[----:B-1----:R-:W-:Y:S05]  /*29900*/  @!P0 BRA `(.L_x_3324) ;  /* 0x000000d800d08947 */ /* 0x002fea0003800000 */
.L_x_3710:
[----:B------:R-:W-:Y:S05]  /*29910*/  BSYNC B2 ;  /* 0x0000000000027941 */ /* 0x000fea0003800000 */
.L_x_3323:
[----:B------:R-:W-:Y:S01]  /*29920*/  BSSY B2, `(.L_x_3325) ;  /* 0x000000b000027945 */ /* 0x000fe20003800000 */
[----:B------:R-:W-:Y:S01]  /*29930*/  IMAD.MOV.U32 R10, RZ, RZ, 0x0 ;  /* 0x00000000ff0a7424 */ /* 0x000fe200078e00ff */
[----:B01----:R-:W-:Y:S02]  /*29940*/  MOV R11, 0x12f00000 ;  /* 0x12f00000000b7802 */ /* 0x003fe40000000f00 */
[----:B------:R-:W-:Y:S05]  /*29950*/  @P1 BRA `(.L_x_3326) ;  /* 0x00000000001c1947 */ /* 0x000fea0003800000 */
[----:B------:R-:W0:Y:S02]  /*29960*/  S2R R6, SR_TID.X ;  /* 0x0000000000067919 */ /* 0x000e240000002100 */
[----:B0-----:R-:W-:Y:S01]  /*29970*/  LOP3.LUT R14, R6, 0x1f, RZ, 0xc0, !PT ;  /* 0x0000001f060e7812 */ /* 0x001fe200078ec0ff */
[----:B------:R-:W-:-:S03]  /*29980*/  IMAD.MOV.U32 R6, RZ, RZ, 0x8000 ;  /* 0x00008000ff067424 */ /* 0x000fc600078e00ff */
[----:B------:R-:W-:Y:S01]  /*29990*/  ISETP.NE.AND P0, PT, R14, RZ, PT ;  /* 0x000000ff0e00720c */ /* 0x000fe20003f05270 */
[----:B------:R0:W-:-:S12]  /*299a0*/  SYNCS.ARRIVE.TRANS64 RZ, [R9+URZ+0x388b0], R6 ;  /* 0x0388b00609ff79a7 */ /* 0x0001d8000800003f */
[----:B0-----:R-:W-:Y:S05]  /*299b0*/  @!P0 BRA `(.L_x_3326) ;  /* 0x0000000000048947 */ /* 0x001fea0003800000 */
[----:B------:R-:W-:Y:S01]  /*299c0*/  BPT.TRAP 0x1 ;  /* 0x000000040000795c */ /* 0x000fe20000300000 */
.L_x_3326:
[----:B------:R-:W-:Y:S05]  /*299d0*/  BSYNC B2 ;  /* 0x0000000000027941 */ /* 0x000fea0003800000 */
.L_x_3325:
        /* <DEDUP_REMOVED lines=8> */
.L_x_3327:
        /* <DEDUP_REMOVED lines=15> */
.L_x_3328:
        /* <DEDUP_REMOVED lines=9> */
[----:B---3--:R-:W-:Y:S05]  /*29be0*/  @P0 BRA.U.ANY `(.L_x_3328) ;  /* 0xfffffffd00d80947 */ /* 0x008fea000393ffff */
.L_x_3316:
[----:B------:R-:W-:Y:S05]  /*29bf0*/  BSYNC B1 ;  /* 0x0000000000017941 */ /* 0x000fea0003800000 */
.L_x_3315:
[----:B-1----:R-:W-:Y:S01]  /*29c00*/  VIADD R10, R5, 0xfffffffe ;  /* 0xfffffffe050a7836 */ /* 0x002fe20000000000 */
        /* <DEDUP_REMOVED lines=8> */
.L_x_3343:
[----:B------:R-:W-:Y:S05]  /*29c90*/  YIELD ;  /* 0x0000000000007946 */ /* 0x000fea0003800000 */
[----:B------:R-:W-:Y:S04]  /*29ca0*/  BSSY B1, `(.L_x_3329) ;  /* 0x000006b000017945 */ /* 0x000fe80003800000 */
[----:B------:R-:W-:Y:S05]  /*29cb0*/  @!P6 BRA `(.L_x_3330) ;  /* 0x0000000400a4e947 */ /* 0x000fea0003800000 */
[----:B0-----:R-:W-:Y:S01]  /*29cc0*/  IMAD R9, R33, 0x8, R16 ;  /* 0x0000000821097824 */ /* 0x001fe200078e0210 */
[----:B------:R-:W-:Y:S01]  /*29cd0*/  SHF.L.U32 R8, R36, 0x1f, RZ ;  /* 0x0000001f24087819 */ /* 0x000fe200000006ff */
[----:B------:R-:W0:Y:S01]  /*29ce0*/  S2R R5, SR_TID.X ;  /* 0x0000000000057919 */ /* 0x000e220000002100 */
[----:B------:R-:W-:Y:S02]  /*29cf0*/  BSSY B2, `(.L_x_3331) ;  /* 0x0000005000027945 */ /* 0x000fe40003800000 */
[----:B------:R-:W1:Y:S01]  /*29d00*/  SYNCS.PHASECHK.TRANS64.TRYWAIT P1, [R9+URZ+0x388a0], R8 ;  /* 0x0388a008090075a7 */ /* 0x000e62000802017f */
[----:B0-----:R-:W-:-:S04]  /*29d10*/  LOP3.LUT R5, R5, 0x7f, RZ, 0xc0, !PT ;  /* 0x0000007f05057812 */ /* 0x001fc800078ec0ff */
[----:B------:R-:W-:Y:S01]  /*29d20*/  ISETP.NE.AND P2, PT, R5, RZ, PT ;  /* 0x000000ff0500720c */ /* 0x000fe20003f45270 */
[----:B-1----:R-:W-:-:S12]  /*29d30*/  @!P1 BRA `(.L_x_3332) ;  /* 0x000000d400d89947 */ /* 0x002fd80003800000 */
.L_x_3711:
[----:B------:R-:W-:Y:S05]  /*29d40*/  BSYNC B2 ;  /* 0x0000000000027941 */ /* 0x000fea0003800000 */
.L_x_3331:
[----:B------:R-:W-:Y:S04]  /*29d50*/  BSSY B2, `(.L_x_3333) ;  /* 0x0000009000027945 */ /* 0x000fe80003800000 */
[----:B------:R-:W-:Y:S05]  /*29d60*/  @P2 BRA `(.L_x_3334) ;  /* 0x00000000001c2947 */ /* 0x000fea0003800000 */
[----:B------:R-:W2:Y:S02]  /*29d70*/  S2R R5, SR_TID.X ;  /* 0x0000000000057919 */ /* 0x000ea40000002100 */
[----:B--2---:R-:W-:Y:S01]  /*29d80*/  LOP3.LUT R6, R5, 0x1f, RZ, 0xc0, !PT ;  /* 0x0000001f05067812 */ /* 0x004fe200078ec0ff */
[----:B------:R-:W-:-:S03]  /*29d90*/  IMAD.MOV.U32 R5, RZ, RZ, 0x8000 ;  /* 0x00008000ff057424 */ /* 0x000fc600078e00ff */
[----:B------:R-:W-:Y:S01]  /*29da0*/  ISETP.NE.AND P1, PT, R6, RZ, PT ;  /* 0x000000ff0600720c */ /* 0x000fe20003f25270 */
[----:B------:R1:W-:-:S12]  /*29db0*/  SYNCS.ARRIVE.TRANS64 RZ, [R9+URZ+0x38890], R5 ;  /* 0x0388900509ff79a7 */ /* 0x0003d8000800003f */
[----:B-1----:R-:W-:Y:S05]  /*29dc0*/  @!P1 BRA `(.L_x_3334) ;  /* 0x0000000000049947 */ /* 0x002fea0003800000 */
[----:B------:R-:W-:Y:S01]  /*29dd0*/  BPT.TRAP 0x1 ;  /* 0x000000040000795c */ /* 0x000fe20000300000 */
.L_x_3334:
[----:B------:R-:W-:Y:S05]  /*29de0*/  BSYNC B2 ;  /* 0x0000000000027941 */ /* 0x000fea0003800000 */
.L_x_3333:
[----:B------:R-:W-:Y:S01]  /*29df0*/  IMAD.MOV.U32 R14, RZ, RZ, RZ ;  /* 0x000000ffff0e7224 */ /* 0x000fe200078e00ff */
[----:B------:R-:W-:Y:S01]  /*29e00*/  LEA R7, R33, R16, 0xf ;  /* 0x0000001021077211 */ /* 0x000fe200078e78ff */
[----:B------:R-:W-:Y:S01]  /*29e10*/  UIADD3 UR4, UP0, UR40, 0x570, URZ ;  /* 0x0000057028047890 */ /* 0x000fe2000ff1e03f */
[----:B------:R-:W-:Y:S01]  /*29e20*/  PLOP3.LUT P1, PT, PT, PT, PT, 0x80, 0x0 ;  /* 0x000000000000781c */ /* 0x000fe20003f2f070 */
[----:B--2---:R-:W-:Y:S01]  /*29e30*/  IMAD R6, R10, 0x80, R0 ;  /* 0x000000800a067824 */ /* 0x004fe200078e0200 */
[----:B------:R-:W-:Y:S01]  /*29e40*/  R2UR UR10, R14 ;  /* 0x000000000e0a72ca */ /* 0x000fe200000e0000 */
[----:B------:R-:W-:Y:S01]  /*29e50*/  VIADD R5, R9, 0x38890 ;  /* 0x0003889009057836 */ /* 0x000fe20000000000 */
[----:B------:R-:W-:Y:S01]  /*29e60*/  UIADD3.X UR5, URZ, UR41, URZ, UP0, !UPT ;  /* 0x000000293f057290 */ /* 0x000fe200087fe43f */
[----:B------:R-:W-:Y:S01]  /*29e70*/  VIADD R11, R7, 0x28400 ;  /* 0x00028400070b7836 */ /* 0x000fe20000000000 */
[----:B------:R-:W-:Y:S01]  /*29e80*/  UMOV UR6, 0x0 ;  /* 0x0000000000067882 */ /* 0x000fe20000000000 */
[----:B------:R-:W-:-:S10]  /*29e90*/  UMOV UR7, 0x12f00000 ;  /* 0x12f0000000077882 */ /* 0x000fd40000000000 */
.L_x_3335:
        /* <DEDUP_REMOVED lines=16> */
.L_x_3336:
        /* <DEDUP_REMOVED lines=13> */
.L_x_3712:
[----:B------:R-:W-:Y:S05]  /*2a070*/  BSYNC B2 ;  /* 0x0000000000027941 */ /* 0x000fea0003800000 */
.L_x_3337:
        /* <DEDUP_REMOVED lines=11> */
.L_x_3340:
[----:B------:R-:W-:Y:S05]  /*2a130*/  BSYNC B2 ;  /* 0x0000000000027941 */ /* 0x000fea0003800000 */
.L_x_3339:
[----:B------:R-:W-:Y:S01]  /*2a140*/  R2UR UR10, R14 ;  /* 0x000000000e0a72ca */ /* 0x000fe200000e0000 */
[----:B------:R-:W-:Y:S01]  /*2a150*/  UIADD3 UR4, UP0, UR40, 0x670, URZ ;  /* 0x0000067028047890 */ /* 0x000fe2000ff1e03f */
[----:B------:R-:W-:Y:S01]  /*2a160*/  R2UR UR6, R12 ;  /* 0x000000000c0672ca */ /* 0x000fe200000e0000 */
[----:B01----:R-:W-:Y:S01]  /*2a170*/  VIADD R9, R9, 0x388b0 ;  /* 0x000388b009097836 */ /* 0x003fe20000000000 */
[----:B------:R-:W-:Y:S01]  /*2a180*/  R2UR UR7, R13 ;  /* 0x000000000d0772ca */ /* 0x000fe200000e0000 */
[----:B------:R-:W-:Y:S01]  /*2a190*/  UIADD3.X UR5, URZ, UR41, URZ, UP0, !UPT ;  /* 0x000000293f057290 */ /* 0x000fe200087fe43f */
[----:B------:R-:W-:Y:S02]  /*2a1a0*/  PLOP3.LUT P1, PT, PT, PT, PT, 0x80, 0x0 ;  /* 0x000000000000781c */ /* 0x000fe40003f2f070 */
[----:B------:R-:W-:-:S11]  /*2a1b0*/  IADD3 R5, R7, 0x10400, RZ ;  /* 0x0001040007057810 */ /* 0x000fd60007ffe0ff */
.L_x_3341:
        /* <DEDUP_REMOVED lines=15> */
.L_x_3342:
        /* <DEDUP_REMOVED lines=10> */
.L_x_3330:
[----:B------:R-:W-:Y:S05]  /*2a350*/  BSYNC B1 ;  /* 0x0000000000017941 */ /* 0x000fea0003800000 */
.L_x_3329:
[C---:B------:R-:W-:Y:S01]  /*2a360*/  ISETP.GT.AND P2, PT, R10.reuse, R3, PT ;  /* 0x000000030a00720c */ /* 0x040fe20003f44270 */
[----:B------:R-:W-:Y:S02]  /*2a370*/  VIADD R33, R33, 0x1 ;  /* 0x0000000121217836 */ /* 0x000fe40000000000 */
[----:B------:R-:W-:-:S03]  /*2a380*/  VIADD R10, R10, 0xffffffff ;  /* 0xffffffff0a0a7836 */ /* 0x000fc60000000000 */
[----:B------:R-:W-:-:S04]  /*2a390*/  ISETP.NE.AND P1, PT, R33, 0x2, PT ;  /* 0x000000022100780c */ /* 0x000fc80003f25270 */
[----:B------:R-:W-:Y:S02]  /*2a3a0*/  SEL R5, RZ, 0x1, P1 ;  /* 0x00000001ff057807 */ /* 0x000fe40000800000 */
[----:B------:R-:W-:Y:S02]  /*2a3b0*/  SEL R33, R33, RZ, P1 ;  /* 0x000000ff21217207 */ /* 0x000fe40000800000 */
[----:B------:R-:W-:Y:S01]  /*2a3c0*/  LOP3.LUT R36, R36, R5, RZ, 0x3c, !PT ;  /* 0x0000000524247212 */ /* 0x000fe200078e3cff */
[----:B------:R-:W-:Y:S06]  /*2a3d0*/  @P2 BRA `(.L_x_3343) ;  /* 0xfffffff8002c2947 */ /* 0x000fec000383ffff */
.L_x_3309:
[----:B------:R-:W-:Y:S05]  /*2a3e0*/  BSYNC B0 ;  /* 0x0000000000007941 */ /* 0x000fea0003800000 */
.L_x_3308:
[----:B------:R-:W3:Y:S01]  /*2a3f0*/  LDC R0, c[0x0][0x448] ;  /* 0x00011200ff007b82 */ /* 0x000ee20000000800 */
[----:B------:R-:W-:Y:S01]  /*2a400*/  ISETP.NE.AND P2, PT, R4, RZ, PT ;  /* 0x000000ff0400720c */ /* 0x000fe20003f45270 */
[----:B------:R-:W-:Y:S05]  /*2a410*/  @!P0 WARPSYNC.ALL ;  /* 0x0000000000008948 */ /* 0x000fea0003800000 */
[----:B------:R-:W-:Y:S01]  /*2a420*/  BSSY B0, `(.L_x_3344) ;  /* 0x000002b000007945 */ /* 0x000fe20003800000 */
[----:B------:R-:W-:-:S06]  /*2a430*/  IMAD.MOV.U32 R30, RZ, RZ, RZ ;  /* 0x000000ffff1e7224 */ /* 0x000fcc00078e00ff */
[----:B------:R-:W4:Y:S08]  /*2a440*/  @!P2 LDC R4, c[0x0][0x9f0] ;  /* 0x00027c00ff04ab82 */ /* 0x000f300000000800 */
[----:B------:R-:W-:Y:S01]  /*2a450*/  @!P0 BAR.SYNC.DEFER_BLOCKING 0xc, 0x180 ;  /* 0x0306000000008b1d */ /* 0x000fe20000010000 */
[----:B---3--:R-:W-:Y:S02]  /*2a460*/  ISETP.NE.AND P1, PT, R0, 0x1, PT ;  /* 0x000000010000780c */ /* 0x008fe40003f25270 */
[----:B------:R-:W-:-:S11]  /*2a470*/  LEA R0, R29, 0x7f, 0x7 ;  /* 0x0000007f1d007811 */ /* 0x000fd600078e38ff */
[----:B------:R-:W3:Y:S08]  /*2a480*/  @P1 LDC R2, c[0x0][0x44c] ;  /* 0x00011300ff021b82 */ /* 0x000ef00000000800 */
[----:B------:R-:W5:Y:S01]  /*2a490*/  @P1 LDC R3, c[0x0][0x450] ;  /* 0x00011400ff031b82 */ /* 0x000f620000000800 */
[----:B---3--:R-:W-:-:S05]  /*2a4a0*/  @P1 IMAD.HI.U32 R2, R0, R2, RZ ;  /* 0x0000000200021227 */ /* 0x008fca00078e00ff */
[----:B-----5:R-:W-:-:S05]  /*2a4b0*/  @P1 SHF.R.U32.HI R0, RZ, R3, R2 ;  /* 0x00000003ff001219 */ /* 0x020fca0000011602 */
[----:B------:R-:W-:-:S05]  /*2a4c0*/  IMAD.IADD R0, R18, 0x1, R0 ;  /* 0x0000000112007824 */ /* 0x000fca00078e0200 */
[----:B------:R-:W-:-:S04]  /*2a4d0*/  SHF.R.S32.HI R2, RZ, 0x1f, R0 ;  /* 0x0000001fff027819 */ /* 0x000fc80000011400 */
[----:B------:R-:W-:-:S04]  /*2a4e0*/  LEA.HI R2, R2, R0, RZ, 0x7 ;  /* 0x0000000002027211 */ /* 0x000fc800078f38ff */
[----:B------:R-:W-:-:S04]  /*2a4f0*/  SHF.R.S32.HI R2, RZ, 0x7, R2 ;  /* 0x00000007ff027819 */ /* 0x000fc80000011402 */
[----:B------:R-:W-:-:S04]  /*2a500*/  VIMNMX R20, R20, R2, PT ;  /* 0x0000000214147248 */ /* 0x000fc80003fe0100 */
[----:B------:R-:W-:-:S13]  /*2a510*/  ISETP.GE.AND P1, PT, R20, 0x1, PT ;  /* 0x000000011400780c */ /* 0x000fda0003f26270 */
[----:B----4-:R-:W-:Y:S05]  /*2a520*/  @!P1 BRA `(.L_x_3345) ;  /* 0x0000000000689947 */ /* 0x010fea0003800000 */
[-C--:B------:R-:W-:Y:S02]  /*2a530*/  IABS R0, R4.reuse ;  /* 0x0000000400007213 */ /* 0x080fe40000000000 */
[----:B--2---:R-:W-:Y:S02]  /*2a540*/  IABS R6, R4 ;  /* 0x0000000400067213 */ /* 0x004fe40000000000 */
[----:B------:R-:W2:Y:S03]  /*2a550*/  I2F.RP R2, R0 ;  /* 0x0000000000027306 */ /* 0x000ea60000209400 */
[----:B------:R-:W-:-:S05]  /*2a560*/  IMAD.MOV R6, RZ, RZ, -R6 ;  /* 0x000000ffff067224 */ /* 0x000fca00078e0a06 */
[----:B--2---:R-:W2:Y:S02]  /*2a570*/  MUFU.RCP R2, R2 ;  /* 0x0000000200027308 */ /* 0x004ea40000001000 */
[----:B--2---:R-:W-:-:S06]  /*2a580*/  VIADD R2, R2, 0xffffffe ;  /* 0x0ffffffe02027836 */ /* 0x004fcc0000000000 */
[----:B------:R-:W2:Y:S02]  /*2a590*/  F2I.FTZ.U32.TRUNC.NTZ R3, R2 ;  /* 0x0000000200037305 */ /* 0x000ea4000021f000 */
[----:B--2---:R-:W-:-:S04]  /*2a5a0*/  IMAD.MOV R2, RZ, RZ, -R3 ;  /* 0x000000ffff027224 */ /* 0x004fc800078e0a03 */
        /* <DEDUP_REMOVED lines=16> */
[----:B------:R-:W-:-:S05]  /*2a6b0*/  @!P1 LOP3.LUT R5, RZ, R4, RZ, 0x33, !PT ;  /* 0x00000004ff059212 */ /* 0x000fca00078e33ff */
[----:B------:R-:W-:-:S07]  /*2a6c0*/  IMAD.MOV.U32 R30, RZ, RZ, R5 ;  /* 0x000000ffff1e7224 */ /* 0x000fce00078e0005 */
.L_x_3345:
[----:B------:R-:W-:Y:S05]  /*2a6d0*/  BSYNC B0 ;  /* 0x0000000000007941 */ /* 0x000fea0003800000 */
.L_x_3344:
[----:B------:R-:W-:-:S05]  /*2a6e0*/  IMAD R0, R21, R30, RZ ;  /* 0x0000001e15007224 */ /* 0x000fca00078e02ff */
[----:B------:R3:W-:Y:S01]  /*2a6f0*/  STL [R1+0x4], R0 ;  /* 0x0000040001007387 */ /* 0x0007e20000100800 */
[----:B------:R-:W-:-:S04]  /*2a700*/  VIADDMNMX R30, R0, R30, R20, PT ;  /* 0x0000001e001e7246 */ /* 0x000fc80003800114 */
[----:B------:R-:W-:-:S13]  /*2a710*/  ISETP.GT.AND P0, PT, R30, R0, PT ;  /* 0x000000001e00720c */ /* 0x000fda0003f04270 */
[----:B---3--:R-:W-:Y:S05]  /*2a720*/  @P0 BRA `(.L_x_3346) ;  /* 0x0000000000440947 */ /* 0x008fea0003800000 */
[----:B------:R-:W3:Y:S02]  /*2a730*/  S2R R0, SR_TID.X ;  /* 0x0000000000007919 */ /* 0x000ee40000002100 */
[----:B---3--:R-:W-:-:S04]  /*2a740*/  LOP3.LUT R0, R0, 0x7f, RZ, 0xc0, !PT ;  /* 0x0000007f00007812 */ /* 0x008fc800078ec0ff */
[----:B------:R-:W-:-:S13]  /*2a750*/  ISETP.NE.AND P0, PT, R0, RZ, PT ;  /* 0x000000ff0000720c */ /* 0x000fda0003f05270 */
[----:B------:R-:W-:Y:S05]  /*2a760*/  @P0 BRA `(.L_x_3347) ;  /* 0x0000004c00780947 */ /* 0x000fea0003800000 */
[----:B------:R-:W3:Y:S01]  /*2a770*/  S2R R5, SR_LANEID ;  /* 0x0000000000057919 */ /* 0x000ee20000000000 */
[----:B------:R-:W-:Y:S01]  /*2a780*/  VOTEU.ANY UR4, UPT, PT ;  /* 0x0000000000047886 */ /* 0x000fe200038e0100 */
[----:B------:R-:W4:Y:S01]  /*2a790*/  LDC.64 R2, c[0x0][0xc60] ;  /* 0x00031800ff027b82 */ /* 0x000f220000000a00 */
[----:B------:R-:W3:Y:S02]  /*2a7a0*/  FLO.U32 R0, UR4 ;  /* 0x0000000400007d00 */ /* 0x000ee400080e0000 */
[----:B---3--:R-:W-:-:S06]  /*2a7b0*/  ISETP.EQ.U32.AND P0, PT, R0, R5, PT ;  /* 0x000000050000720c */ /* 0x008fcc0003f02070 */
[----:B------:R-:W4:Y:S07]  /*2a7c0*/  POPC R5, UR4 ;  /* 0x0000000400057d09 */ /* 0x000f2e0008000000 */
[----:B----4-:R-:W3:Y:S01]  /*2a7d0*/  @P0 ATOMG.E.ADD.STRONG.GPU PT, R3, desc[UR42][R2.64], R5 ;  /* 0x00000005020309a8 */ /* 0x010ee200081ee1ea */
[----:B------:R-:W4:Y:S02]  /*2a7e0*/  S2R R4, SR_LTMASK ;  /* 0x0000000000047919 */ /* 0x000f240000003900 */
[----:B----4-:R-:W-:-:S04]  /*2a7f0*/  LOP3.LUT R4, R4, UR4, RZ, 0xc0, !PT ;  /* 0x0000000404047c12 */ /* 0x010fc8000f8ec0ff */
[----:B------:R-:W4:Y:S01]  /*2a800*/  POPC R7, R4 ;  /* 0x0000000400077309 */ /* 0x000f220000000000 */
[----:B---3--:R-:W4:Y:S02]  /*2a810*/  SHFL.IDX PT, R0, R3, R0, 0x1f ;  /* 0x00001f0003007589 */ /* 0x008f2400000e0000 */
[----:B----4-:R-:W-:Y:S01]  /*2a820*/  IADD3 R28, R0, UR38, R7 ;  /* 0x00000026001c7c10 */ /* 0x010fe2000fffe007 */
[----:B------:R-:W-:Y:S06]  /*2a830*/  BRA `(.L_x_3347) ;  /* 0x0000004c00447947 */ /* 0x000fec0003800000 */
.L_x_3346:
        /* <DEDUP_REMOVED lines=9> */
[----:B-1----:R-:W-:Y:S01]  /*2a8d0*/  MOV R10, UR4 ;  /* 0x00000004000a7c02 */ /* 0x002fe20008000f00 */
[----:B------:R-:W1:Y:S01]  /*2a8e0*/  LDC.64 R2, c[0x4][R2] ;  /* 0x0100000002027b82 */ /* 0x000e620000000a00 */
[----:B------:R-:W-:Y:S02]  /*2a8f0*/  IMAD.U32 R5, RZ, RZ, UR7 ;  /* 0x00000007ff057e24 */ /* 0x000fe4000f8e00ff */
[----:B--2---:R-:W-:Y:S02]  /*2a900*/  IMAD.U32 R6, RZ, RZ, UR8 ;  /* 0x00000008ff067e24 */ /* 0x004fe4000f8e00ff */
[----:B------:R-:W-:-:S02]  /*2a910*/  IMAD.U32 R7, RZ, RZ, UR9 ;  /* 0x00000009ff077e24 */ /* 0x000fc4000f8e00ff */
[----:B------:R-:W-:Y:S02]  /*2a920*/  IMAD.U32 R11, RZ, RZ, UR5 ;  /* 0x00000005ff0b7e24 */ /* 0x000fe4000f8e00ff */
[----:B------:R-:W-:Y:S02]  /*2a930*/  IMAD.MOV.U32 R8, RZ, RZ, 0x70 ;  /* 0x00000070ff087424 */ /* 0x000fe400078e00ff */
[----:B------:R-:W-:Y:S02]  /*2a940*/  IMAD.MOV.U32 R12, RZ, RZ, 0x1 ;  /* 0x00000001ff0c7424 */ /* 0x000fe400078e00ff */
[----:B------:R-:W-:-:S07]  /*2a950*/  IMAD.MOV.U32 R13, RZ, RZ, RZ ;  /* 0x000000ffff0d7224 */ /* 0x000fce00078e00ff */
[----:B------:R-:W-:-:S07]  /*2a960*/  LEPC R20, `(.L_x_3349) ;  /* 0x000000001014794e */ /* 0x000fce0000000000 */
[----:B01----:R-:W-:Y:S05]  /*2a970*/  CALL.ABS.NOINC R2 ;  /* 0x0000000002007343 */ /* 0x003fea0003c00000 */
.L_x_3349:
[----:B------:R-:W-:Y:S05]  /*2a980*/  BSYNC B6 ;  /* 0x0000000000067941 */ /* 0x000fea0003800000 */
.L_x_3348:
        /* <DEDUP_REMOVED lines=22> */
.L_x_3351:
[----:B------:R-:W-:Y:S05]  /*2aaf0*/  BSYNC B6 ;  /* 0x0000000000067941 */ /* 0x000fea0003800000 */
.L_x_3350:
        /* <DEDUP_REMOVED lines=20> */
.L_x_3353:
[----:B------:R-:W-:Y:S05]  /*2ac40*/  BSYNC B6 ;  /* 0x0000000000067941 */ /* 0x000fea0003800000 */
.L_x_3352:
        /* <DEDUP_REMOVED lines=9> */
[----:B------:R-:W3:Y:S01]  /*2ace0*/  LDC.64 R2, c[0x4][R2] ;  /* 0x0100000002027b82 */ /* 0x000ee20000000a00 */
[----:B------:R-:W-:Y:S02]  /*2acf0*/  IMAD.U32 R5, RZ, RZ, UR5 ;  /* 0x00000005ff057e24 */ /* 0x000fe4000f8e00ff */
[----:B--2---:R-:W-:Y:S02]  /*2ad00*/  IMAD.U32 R6, RZ, RZ, UR6 ;  /* 0x00000006ff067e24 */ /* 0x004fe4000f8e00ff */
[----:B------:R-:W-:-:S02]  /*2ad10*/  IMAD.U32 R7, RZ, RZ, UR7 ;  /* 0x00000007ff077e24 */ /* 0x000fc4000f8e00ff */
[----:B-1----:R-:W-:Y:S02]  /*2ad20*/  IMAD.U32 R10, RZ, RZ, UR8 ;  /* 0x00000008ff0a7e24 */ /* 0x002fe4000f8e00ff */
[----:B------:R-:W-:Y:S02]  /*2ad30*/  IMAD.MOV.U32 R8, RZ, RZ, 0x70 ;  /* 0x00000070ff087424 */ /* 0x000fe400078e00ff */
[----:B------:R-:W-:Y:S02]  /*2ad40*/  IMAD.MOV.U32 R12, RZ, RZ, 0x1 ;  /* 0x00000001ff0c7424 */ /* 0x000fe400078e00ff */
[----:B------:R-:W-:-:S07]  /*2ad50*/  IMAD.MOV.U32 R13, RZ, RZ, RZ ;  /* 0x000000ffff0d7224 */ /* 0x000fce00078e00ff */
[----:B------:R-:W-:-:S07]  /*2ad60*/  LEPC R20, `(.L_x_3355) ;  /* 0x000000001014794e */ /* 0x000fce0000000000 */
[----:B0--3--:R-:W-:Y:S05]  /*2ad70*/  CALL.ABS.NOINC R2 ;  /* 0x0000000002007343 */ /* 0x009fea0003c00000 */
.L_x_3355:
[----:B------:R-:W-:Y:S05]  /*2ad80*/  BSYNC B6 ;  /* 0x0000000000067941 */ /* 0x000fea0003800000 */
.L_x_3354:
[----:B------:R3:W4:Y:S01]  /*2ad90*/  LDL R20, [R1] ;  /* 0x0000000001147983 */ /* 0x0007220000100800 */
[----:B------:R-:W-:Y:S01]  /*2ada0*/  ULDC.64 UR4, c[0x0][0x9f8] ;  /* 0x00027e0000047ab9 */ /* 0x000fe20000000a00 */
[----:B------:R-:W0:Y:S01]  /*2adb0*/  LDC R8, c[0x0][0x430] ;  /* 0x00010c00ff087b82 */ /* 0x000e220000000800 */
[----:B------:R-:W2:Y:S01]  /*2adc0*/  S2R R2, SR_TID.X ;  /* 0x0000000000027919 */ /* 0x000ea20000002100 */
[----:B------:R-:W-:Y:S01]  /*2add0*/  ISETP.NE.U32.AND P0, PT, RZ, UR4, PT ;  /* 0x00000004ff007c0c */ /* 0x000fe2000bf05070 */
[----:B------:R-:W3:Y:S03]  /*2ade0*/  LDL R21, [R1+0x8] ;  /* 0x0000080001157983 */ /* 0x000ee60000100800 */
[----:B------:R-:W-:Y:S02]  /*2adf0*/  ISETP.NE.AND.EX P0, PT, RZ, UR5, PT, P0 ;  /* 0x00000005ff007c0c */ /* 0x000fe4000bf05300 */
[----:B-1----:R-:W1:Y:S01]  /*2ae00*/  LDC R10, c[0x0][0x2f4] ;  /* 0x0000bd00ff0a7b82 */ /* 0x002e620000000800 */
[----:B--2---:R-:W-:-:S10]  /*2ae10*/  LOP3.LUT R0, R2, 0x7f, RZ, 0xc0, !PT ;  /* 0x0000007f02007812 */ /* 0x004fd400078ec0ff */
[----:B------:R-:W-:-:S04]  /*2ae20*/  @P0 IADD3 R2, P1, R25, UR4, RZ ;  /* 0x0000000419020c10 */ /* 0x000fc8000ff3e0ff */
[----:B------:R-:W-:Y:S01]  /*2ae30*/  @P0 IADD3.X R3, R26, UR5, RZ, P1, !PT ;  /* 0x000000051a030c10 */ /* 0x000fe20008ffe4ff */
[----:B------:R-:W2:Y:S04]  /*2ae40*/  S2R R4, SR_TID.X ;  /* 0x0000000000047919 */ /* 0x000ea80000002100 */
[----:B----4-:R-:W4:Y:S01]  /*2ae50*/  @P0 LDG.E R20, desc[UR42][R2.64] ;  /* 0x0000002a02140981 */ /* 0x010f22000c1e1900 */
[----:B0-----:R-:W-:Y:S01]  /*2ae60*/  ISETP.NE.AND P1, PT, R8, 0x1, PT ;  /* 0x000000010800780c */ /* 0x001fe20003f25270 */
[----:B--2---:R-:W-:Y:S01]  /*2ae70*/  IMAD.SHL.U32 R4, R4, 0x10, RZ ;  /* 0x0000001004047824 */ /* 0x004fe200078e00ff */
[----:B------:R-:W-:-:S04]  /*2ae80*/  SHF.R.U32.HI R0, RZ, 0x3, R0 ;  /* 0x00000003ff007819 */ /* 0x000fc80000011600 */
[----:B------:R-:W-:Y:S02]  /*2ae90*/  LOP3.LUT R4, R0, 0x70, R4, 0xf8, !PT ;  /* 0x0000007000047812 */ /* 0x000fe400078ef804 */
[----:B------:R-:W-:-:S04]  /*2aea0*/  LEA R0, R30, 0xffffff80, 0x7 ;  /* 0xffffff801e007811 */ /* 0x000fc800078e38ff */
[----:B------:R-:W-:Y:S01]  /*2aeb0*/  LOP3.LUT R4, R4, R0, RZ, 0xfc, !PT ;  /* 0x0000000004047212 */ /* 0x000fe200078efcff */
[----:B------:R-:W0:Y:S08]  /*2aec0*/  @P1 LDC R5, c[0x0][0x434] ;  /* 0x00010d00ff051b82 */ /* 0x000e300000000800 */
[----:B------:R-:W2:Y:S01]  /*2aed0*/  @P1 LDC R7, c[0x0][0x438] ;  /* 0x00010e00ff071b82 */ /* 0x000ea20000000800 */
[----:B------:R-:W-:-:S02]  /*2aee0*/  LOP3.LUT R23, R23, 0xfffffffd, RZ, 0xc0, !PT ;  /* 0xfffffffd17177812 */ /* 0x000fc400078ec0ff */
[----:B------:R-:W-:-:S04]  /*2aef0*/  MOV R11, UR39 ;  /* 0x00000027000b7c02 */ /* 0x000fc80008000f00 */
[----:B------:R-:W-:Y:S01]  /*2af00*/  ISETP.NE.AND P2, PT, R11, 0x3, PT ;  /* 0x000000030b00780c */ /* 0x000fe20003f45270 */
[----:B------:R-:W-:Y:S01]  /*2af10*/  UMOV UR4, 0xffffffff ;  /* 0xffffffff00047882 */ /* 0x000fe20000000000 */
[----:B----4-:R4:W-:Y:S01]  /*2af20*/  @P0 STL [R1], R20 ;  /* 0x0000001401000387 */ /* 0x0109e20000100800 */
[C---:B------:R-:W-:Y:S01]  /*2af30*/  ISETP.GE.AND P0, PT, R4.reuse, R27, PT ;  /* 0x0000001b0400720c */ /* 0x040fe20003f06270 */
[----:B---3--:R-:W-:-:S12]  /*2af40*/  IMAD.IADD R4, R4, 0x1, R21 ;  /* 0x0000000104047824 */ /* 0x008fd800078e0215 */
[----:B------:R-:W3:Y:S01]  /*2af50*/  @!P0 LDC.64 R2, c[0x0][0x428] ;  /* 0x00010a00ff028b82 */ /* 0x000ee20000000a00 */
[----:B0-----:R-:W-:-:S04]  /*2af60*/  @P1 IMAD.HI.U32 R5, R4, R5, RZ ;  /* 0x0000000504051227 */ /* 0x001fc800078e00ff */
[----:B------:R-:W-:Y:S01]  /*2af70*/  IMAD.MOV.U32 R6, RZ, RZ, R4 ;  /* 0x000000ffff067224 */ /* 0x000fe200078e0004 */
[----:B--2---:R-:W-:Y:S02]  /*2af80*/  @P1 SHF.R.U32.HI R6, RZ, R7, R5 ;  /* 0x00000007ff061219 */ /* 0x004fe40000011605 */
[----:B------:R-:W-:-:S03]  /*2af90*/  SHF.R.S32.HI R9, RZ, 0x1f, R20 ;  /* 0x0000001fff097819 */ /* 0x000fc60000011414 */
[--C-:B------:R-:W-:Y:S01]  /*2afa0*/  IMAD.MOV R5, RZ, RZ, -R6.reuse ;  /* 0x000000ffff057224 */ /* 0x100fe200078e0a06 */
[----:B------:R-:W-:-:S03]  /*2afb0*/  @!P0 SHF.R.S32.HI R7, RZ, 0x1f, R6 ;  /* 0x0000001fff078819 */ /* 0x000fc60000011406 */
[----:B------:R-:W-:Y:S02]  /*2afc0*/  IMAD R4, R8, R5, R4 ;  /* 0x0000000508047224 */ /* 0x000fe400078e0204 */
[-C--:B---3--:R-:W-:Y:S02]  /*2afd0*/  @!P0 IMAD R5, R9, R2.reuse, RZ ;  /* 0x0000000209058224 */ /* 0x088fe400078e02ff */
[----:B------:R-:W-:-:S04]  /*2afe0*/  @!P0 IMAD.WIDE.U32 R6, R20, R2, R6 ;  /* 0x0000000214068225 */ /* 0x000fc800078e0006 */
[----:B------:R-:W-:Y:S02]  /*2aff0*/  @!P0 IMAD R5, R20, R3, R5 ;  /* 0x0000000314058224 */ /* 0x000fe400078e0205 */
[----:B------:R-:W0:Y:S01]  /*2b000*/  @!P0 LDC.64 R2, c[0x0][0x418] ;  /* 0x00010600ff028b82 */ /* 0x000e220000000a00 */
[----:B------:R2:W-:Y:S01]  /*2b010*/  STL [R1+0xc], R9 ;  /* 0x00000c0901007387 */ /* 0x0005e20000100800 */
[----:B----4-:R-:W-:Y:S02]  /*2b020*/  LOP3.LUT R20, R34, 0x80, RZ, 0xfc, !PT ;  /* 0x0000008022147812 */ /* 0x010fe400078efcff */
[----:B0-----:R-:W-:Y:S01]  /*2b030*/  @!P0 LEA R8, P1, R6, R2, 0x2 ;  /* 0x0000000206088211 */ /* 0x001fe200078210ff */
[----:B------:R-:W-:-:S05]  /*2b040*/  @!P0 IMAD.IADD R2, R7, 0x1, R5 ;  /* 0x0000000107028824 */ /* 0x000fca00078e0205 */
[----:B--2---:R-:W-:Y:S02]  /*2b050*/  @!P0 LEA.HI.X R9, R6, R3, R2, 0x2, P1 ;  /* 0x0000000306098211 */ /* 0x004fe400008f1402 */
        /* <DEDUP_REMOVED lines=10> */
.L_x_3715:
[----:B------:R-:W-:Y:S05]  /*2b100*/  @!P2 BRA `(.L_x_3357) ;  /* 0x000000000004a947 */ /* 0x000fea0003800000 */
[----:B------:R-:W-:Y:S01]  /*2b110*/  BPT.TRAP 0x1 ;  /* 0x000000040000795c */ /* 0x000fe20000300000 */
.L_x_3357:
        /* <DEDUP_REMOVED lines=10> */
.L_x_3716:
[----:B------:R-:W-:Y:S05]  /*2b1c0*/  BSYNC B0 ;  /* 0x0000000000007941 */ /* 0x000fea0003800000 */
.L_x_3358:
        /* <DEDUP_REMOVED lines=27> */
[----:B------:R-:W-:Y:S01]  /*2b380*/  ISETP.GE.AND P3, PT, R7, 0x11, PT ;  /* 0x000000110700780c */ /* 0x000fe20003f66270 */
        /* <DEDUP_REMOVED lines=12> */
[----:B------:R-:W-:Y:S01]  /*2b450*/  ISETP.GE.AND P0, PT, R11, R12, PT ;  /* 0x0000000c0b00720c */ /* 0x000fe20003f06270 */
[----:B------:R-:W-:-:S08]  /*2b460*/  IMAD.IADD R5, R16, 0x1, R10 ;  /* 0x0000000110057824 */ /* 0x000fd000078e020a */
        /* <DEDUP_REMOVED lines=30> */
[----:B-1----:R-:W-:-:S04]  /*2b650*/  IADD3 R8, P2, R34, R8, RZ ;  /* 0x0000000822087210 */ /* 0x002fc80007f5e0ff */
[----:B--2---:R-:W-:Y:S02]  /*2b660*/  IADD3.X R9, RZ, R9, RZ, P2, !PT ;  /* 0x00000009ff097210 */ /* 0x004fe400017fe4ff */
        /* <DEDUP_REMOVED lines=16> */
[----:B-1----:R-:W-:-:S05]  /*2b770*/  IADD3 R8, P2, R34, R8, RZ ;  /* 0x0000000822087210 */ /* 0x002fca0007f5e0ff */
        /* <DEDUP_REMOVED lines=10> */
.L_x_3734:
        /* <DEDUP_REMOVED lines=11> */
.L_x_3361:
        /* <DEDUP_REMOVED lines=11> */
.L_x_3362:
[----:B------:R2:W-:Y:S01]  /*2b980*/  SYNCS.ARRIVE.TRANS64.A1T0 RZ, [R6+URZ+0x38870], RZ ;  /* 0x038870ff06ff79a7 */ /* 0x0005e2000810003f */
[----:B------:R-:W-:Y:S05]  /*2b990*/  @!P6 BRA `(.L_x_3363) ;  /* 0x000000000004e947 */ /* 0x000fea0003800000 */
[----:B------:R-:W-:Y:S01]  /*2b9a0*/  BPT.TRAP 0x1 ;  /* 0x000000040000795c */ /* 0x000fe20000300000 */
.L_x_3363:
[----:B------:R-:W3:Y:S01]  /*2b9b0*/  SYNCS.PHASECHK.TRANS64.TRYWAIT P0, [R6+URZ+0x38840], R25 ;  /* 0x03884019060075a7 */ /* 0x000ee2000800017f */
[----:B------:R-:W-:Y:S04]  /*2b9c0*/  BSSY B0, `(.L_x_3364) ;  /* 0x0000002000007945 */ /* 0x000fe80003800000 */
[----:B---3--:R-:W-:Y:S05]  /*2b9d0*/  @!P0 BRA `(.L_x_3365) ;  /* 0x000000c400f08947 */ /* 0x008fea0003800000 */
.L_x_3735:
[----:B------:R-:W-:Y:S05]  /*2b9e0*/  BSYNC B0 ;  /* 0x0000000000007941 */ /* 0x000fea0003800000 */
.L_x_3364:
[----:B------:R-:W-:Y:S01]  /*2b9f0*/  ULDC.64 UR4, c[0x0][0x300] ;  /* 0x0000c00000047ab9 */ /* 0x000fe20000000a00 */
[----:B------:R-:W4:Y:S01]  /*2ba00*/  LDC R7, c[0x0][0x2f4] ;  /* 0x0000bd00ff077b82 */ /* 0x000f220000000800 */
[----:B------:R-:W-:Y:S01]  /*2ba10*/  IMAD R0, R20, UR4, RZ ;  /* 0x0000000414007c24 */ /* 0x000fe2000f8e02ff */
[----:B------:R-:W-:Y:S01]  /*2ba20*/  ULDC.64 UR6, c[0x0][0x2e8] ;  /* 0x0000ba0000067ab9 */ /* 0x000fe20000000a00 */
[----:B-1----:R-:W-:Y:S01]  /*2ba30*/  IMAD.WIDE.U32 R8, R4, UR4, RZ ;  /* 0x0000000404087c25 */ /* 0x002fe2000f8e00ff */
        /* <DEDUP_REMOVED lines=16> */
[----:B------:R-:W-:Y:S08]  /*2bb40*/  BRA.DIV UR4, `(.L_x_3366) ;  /* 0x000000c604a87947 */ /* 0x000ff0000b800000 */
[----:B------:R-:W1:Y:S01]  /*2bb50*/  SHFL.IDX PT, R3, R4, RZ, 0x181f ;  /* 0x00181fff04037589 */ /* 0x000e6200000e0000 */
        /* <DEDUP_REMOVED lines=9> */
[----:B-1----:R-:W-:Y:S02]  /*2bbf0*/  @P4 IADD3 R3, P0, R34, R3, RZ ;  /* 0x0000000322034210 */ /* 0x002fe40007f1e0ff */
        /* <DEDUP_REMOVED lines=10> */
[----:B-1----:R-:W1:Y:S04]  /*2bca0*/  SHFL.IDX PT, R3, R4, 0x1, 0x181f ;  /* 0x00381f0004037f89 */ /* 0x002e6800000e0000 */
[----:B------:R-:W4:Y:S01]  /*2bcb0*/  SHFL.IDX PT, R2, R0, 0x1, 0x181f ;  /* 0x00381f0000027f89 */ /* 0x000f2200000e0000 */
[----:B-1----:R-:W-:-:S05]  /*2bcc0*/  @P3 IADD3 R3, P0, R34, R3, RZ ;  /* 0x0000000322033210 */ /* 0x002fca0007f1e0ff */
[----:B----4-:R-:W-:-:S05]  /*2bcd0*/  @P3 IMAD.X R2, RZ, RZ, R2, P0 ;  /* 0x000000ffff023224 */ /* 0x010fca00000e0602 */
[----:B------:R-:W-:-:S04]  /*2bce0*/  @P3 LOP3.LUT R3, R3, R2, RZ, 0x3c, !PT ;  /* 0x0000000203033212 */ /* 0x000fc800078e3cff */
[----:B------:R-:W-:-:S04]  /*2bcf0*/  @P3 LOP3.LUT R2, R3, R2, RZ, 0x3c, !PT ;  /* 0x0000000203023212 */ /* 0x000fc800078e3cff */
[----:B------:R-:W-:-:S05]  /*2bd00*/  @P3 LOP3.LUT R3, R3, R2, RZ, 0x3c, !PT ;  /* 0x0000000203033212 */ /* 0x000fca00078e3cff */
[----:B------:R-:W-:Y:S04]  /*2bd10*/  @P3 LDGSTS.E.BYPASS.LTC128B.128 [R5+0x28c00], desc[UR42][R2.64], !P6 ;  /* 0x28c0000002053fae */ /* 0x000fe8000f101d6a */
[----:B------:R1:W-:Y:S01]  /*2bd20*/  @P3 LDGSTS.E.BYPASS.LTC128B.128 [R5+0x2cc00], desc[UR42][R2.64+0x80], !P1 ;  /* 0x2cc0008002053fae */ /* 0x0003e2000c901d6a */
[----:B------:R-:W-:-:S03]  /*2bd30*/  LOP3.LUT P3, RZ, R23, 0x200, RZ, 0xc0, !PT ;  /* 0x0000020017ff7812 */ /* 0x000fc6000786c0ff */
[----:B-1----:R-:W1:Y:S04]  /*2bd40*/  SHFL.IDX PT, R3, R4, 0x2, 0x181f ;  /* 0x00581f0004037f89 */ /* 0x002e6800000e0000 */
[----:B------:R-:W4:Y:S01]  /*2bd50*/  SHFL.IDX PT, R2, R0, 0x2, 0x181f ;  /* 0x00581f0000027f89 */ /* 0x000f2200000e0000 */
[----:B-1----:R-:W-:-:S04]  /*2bd60*/  @P2 IADD3 R3, P0, R34, R3, RZ ;  /* 0x0000000322032210 */ /* 0x002fc80007f1e0ff */
[----:B----4-:R-:W-:-:S04]  /*2bd70*/  @P2 IADD3.X R2, RZ, R2, RZ, P0, !PT ;  /* 0x00000002ff022210 */ /* 0x010fc800007fe4ff */
        /* <DEDUP_REMOVED lines=14> */
[----:B------:R1:W-:Y:S04]  /*2be60*/  @P5 LDGSTS.E.BYPASS.LTC128B.128 [R5+0x2dc00], desc[UR42][R2.64+0x80], !P1 ;  /* 0x2dc0008002055fae */ /* 0x0003e8000c901d6a */
        /* <DEDUP_REMOVED lines=19> */
[----:B------:R-:W4:Y:S04]  /*2bfa0*/  SHFL.IDX PT, R2, R0, 0x6, 0x181f ;  /* 0x00d81f0000027f89 */ /* 0x000f2800000e0000 */
[----:B------:R-:W0:Y:S04]  /*2bfb0*/  SHFL.IDX PT, R4, R4, 0x7, 0x181f ;  /* 0x00f81f0004047f89 */ /* 0x000e2800000e0000 */
[----:B------:R-:W0:Y:S01]  /*2bfc0*/  SHFL.IDX PT, R0, R0, 0x7, 0x181f ;  /* 0x00f81f0000007f89 */ /* 0x000e2200000e0000 */
[----:B-1----:R-:W-:-:S05]  /*2bfd0*/  @P2 IADD3 R3, P0, R34, R3, RZ ;  /* 0x0000000322032210 */ /* 0x002fca0007f1e0ff */
[----:B----4-:R-:W-:-:S05]  /*2bfe0*/  @P2 IMAD.X R2, RZ, RZ, R2, P0 ;  /* 0x000000ffff022224 */ /* 0x010fca00000e0602 */
[----:B------:R-:W-:-:S04]  /*2bff0*/  @P2 LOP3.LUT R3, R3, R2, RZ, 0x3c, !PT ;  /* 0x0000000203032212 */ /* 0x000fc800078e3cff */
[----:B------:R-:W-:-:S04]  /*2c000*/  @P2 LOP3.LUT R2, R3, R2, RZ, 0x3c, !PT ;  /* 0x0000000203022212 */ /* 0x000fc800078e3cff */
[----:B------:R-:W-:-:S05]  /*2c010*/  @P2 LOP3.LUT R3, R3, R2, RZ, 0x3c, !PT ;  /* 0x0000000203032212 */ /* 0x000fca00078e3cff */
[----:B------:R1:W-:Y:S04]  /*2c020*/  @P2 LDGSTS.E.BYPASS.LTC128B.128 [R5+0x2b400], desc[UR42][R2.64], !P6 ;  /* 0x2b40000002052fae */ /* 0x0003e8000f101d6a */
[----:B0-----:R1:W-:Y:S02]  /*2c030*/  @P2 LDGSTS.E.BYPASS.LTC128B.128 [R5+0x2f400], desc[UR42][R2.64+0x80], !P1 ;  /* 0x2f40008002052fae */ /* 0x0013e4000c901d6a */
.L_x_3753:
[----:B------:R-:W-:Y:S02]  /*2c040*/  LOP3.LUT P2, RZ, R23, 0x40, RZ, 0xc0, !PT ;  /* 0x0000004017ff7812 */ /* 0x000fe4000784c0ff */
[----:B------:R-:W-:-:S11]  /*2c050*/  ISETP.GE.AND P3, PT, R34, R7, PT ;  /* 0x000000072200720c */ /* 0x000fd60003f66270 */
[----:B01----:R-:W-:-:S05]  /*2c060*/  @P2 IADD3 R2, P0, R34, R4, RZ ;  /* 0x0000000422022210 */ /* 0x003fca0007f1e0ff */
        /* <DEDUP_REMOVED lines=9> */
.L_x_3367:
        /* <DEDUP_REMOVED lines=11> */
.L_x_3368:
[----:B------:R1:W5:Y:S01]  /*2c1b0*/  LDL.LU R4, [R1+0x2c] ;  /* 0x00002c0001047983 */ /* 0x0003620000300800 */
[----:B------:R1:W-:Y:S03]  /*2c1c0*/  SYNCS.ARRIVE.TRANS64.A1T0 RZ, [R6+URZ+0x38830], RZ ;  /* 0x038830ff06ff79a7 */ /* 0x0003e6000810003f */
[----:B0-----:R1:W5:Y:S02]  /*2c1d0*/  LDL.LU R3, [R1+0x34] ;  /* 0x0000340001037983 */ /* 0x0013640000300800 */
[----:B------:R-:W-:Y:S05]  /*2c1e0*/  WARPSYNC.ALL ;  /* 0x0000000000007948 */ /* 0x000fea0003800000 */
[----:B------:R-:W-:Y:S01]  /*2c1f0*/  ULDC.64 UR6, c[0x0][0xa00] ;  /* 0x0002800000067ab9 */ /* 0x000fe20000000a00 */
[----:B------:R-:W-:Y:S01]  /*2c200*/  VIADD R0, R16, 0x20400 ;  /* 0x0002040010007836 */ /* 0x000fe20000000000 */
[----:B------:R-:W-:Y:S01]  /*2c210*/  BAR.SYNC.DEFER_BLOCKING 0x8, 0x180 ;  /* 0x0206000000007b1d */ /* 0x000fe20000010000 */
[----:B------:R-:W-:-:S03]  /*2c220*/  ISETP.NE.U32.AND P0, PT, RZ, UR6, PT ;  /* 0x00000006ff007c0c */ /* 0x000fc6000bf05070 */
[----:B------:R-:W-:Y:S02]  /*2c230*/  LOP3.LUT P1, RZ, R0, 0x3ff, RZ, 0xc0, !PT ;  /* 0x000003ff00ff7812 */ /* 0x000fe4000782c0ff */
[----:B------:R-:W-:Y:S01]  /*2c240*/  ISETP.NE.AND.EX P0, PT, RZ, UR7, PT, P0 ;  /* 0x00000007ff007c0c */ /* 0x000fe2000bf05300 */
[----:B------:R-:W-:Y:S01]  /*2c250*/  ULDC.64 UR4, c[0x0][0x298] ;  /* 0x0000a60000047ab9 */ /* 0x000fe20000000a00 */
[----:B------:R-:W-:Y:S02]  /*2c260*/  BSSY B6, `(.L_x_3369) ;  /* 0x000001a000067945 */ /* 0x000fe40003800000 */
[----:B------:R-:W-:Y:S02]  /*2c270*/  SEL R24, R24, RZ, !P0 ;  /* 0x000000ff18187207 */ /* 0x000fe40004000000 */
[----:B-----5:R-:W-:Y:S01]  /*2c280*/  SHF.R.S32.HI R2, RZ, 0x1f, R4 ;  /* 0x0000001fff027819 */ /* 0x020fe20000011404 */
[----:B------:R-:W-:Y:S01]  /*2c290*/  IMAD.WIDE.U32 R26, R4, UR4, RZ ;  /* 0x00000004041a7c25 */ /* 0x000fe2000f8e00ff */
[----:B------:R-:W-:-:S03]  /*2c2a0*/  SEL R0, R3, RZ, !P0 ;  /* 0x000000ff03007207 */ /* 0x000fc60004000000 */
[----:B------:R-:W-:Y:S02]  /*2c2b0*/  IMAD R2, R2, UR4, RZ ;  /* 0x0000000402027c24 */ /* 0x000fe4000f8e02ff */
[----:B------:R0:W-:Y:S02]  /*2c2c0*/  STL [R1+0x2c], R0 ;  /* 0x00002c0001007387 */ /* 0x0001e40000100800 */
[----:B---3--:R-:W-:-:S04]  /*2c2d0*/  IMAD R25, R4, UR5, R2 ;  /* 0x0000000504197c24 */ /* 0x008fc8000f8e0202 */
[----:B------:R-:W-:Y:S01]  /*2c2e0*/  IMAD.IADD R25, R27, 0x1, R25 ;  /* 0x000000011b197824 */ /* 0x000fe200078e0219 */
[----:B------:R-:W-:Y:S06]  /*2c2f0*/  @!P1 BRA `(.L_x_3370) ;  /* 0x0000000000409947 */ /* 0x000fec0003800000 */
[----:B------:R-:W-:Y:S01]  /*2c300*/  MOV R2, 0x0 ;  /* 0x0000000000027802 */ /* 0x000fe20000000f00 */
[----:B------:R-:W-:Y:S01]  /*2c310*/  ULDC.64 UR4, c[0x4][0x1b0] ;  /* 0x01006c0000047ab9 */ /* 0x000fe20000000a00 */
[----:B------:R-:W-:Y:S01]  /*2c320*/  ULDC.64 UR6, c[0x4][0x1b8] ;  /* 0x01006e0000067ab9 */ /* 0x000fe20000000a00 */
[----:B------:R-:W-:Y:S01]  /*2c330*/  ULDC.64 UR8, c[0x4][0x120] ;  /* 0x0100480000087ab9 */ /* 0x000fe20000000a00 */
[----:B------:R-:W-:Y:S01]  /*2c340*/  MOV R4, UR4 ;  /* 0x0000000400047c02 */ /* 0x000fe20008000f00 */
[----:B------:R-:W-:Y:S01]  /*2c350*/  IMAD.U32 R5, RZ, RZ, UR5 ;  /* 0x00000005ff057e24 */ /* 0x000fe2000f8e00ff */
[----:B------:R-:W3:Y:S01]  /*2c360*/  LDC.64 R2, c[0x4][R2] ;  /* 0x0100000002027b82 */ /* 0x000ee20000000a00 */
[----:B-12---:R-:W-:Y:S02]  /*2c370*/  IMAD.U32 R6, RZ, RZ, UR6 ;  /* 0x00000006ff067e24 */ /* 0x006fe4000f8e00ff */
[----:B------:R-:W-:Y:S02]  /*2c380*/  IMAD.U32 R7, RZ, RZ, UR7 ;  /* 0x00000007ff077e24 */ /* 0x000fe4000f8e00ff */
[----:B------:R-:W-:-:S02]  /*2c390*/  IMAD.U32 R10, RZ, RZ, UR8 ;  /* 0x00000008ff0a7e24 */ /* 0x000fc4000f8e00ff */
[----:B------:R-:W-:Y:S02]  /*2c3a0*/  IMAD.U32 R11, RZ, RZ, UR9 ;  /* 0x00000009ff0b7e24 */ /* 0x000fe4000f8e00ff */
[----:B------:R-:W-:Y:S02]  /*2c3b0*/  IMAD.MOV.U32 R8, RZ, RZ, 0x70 ;  /* 0x00000070ff087424 */ /* 0x000fe400078e00ff */
[----:B------:R-:W-:Y:S02]  /*2c3c0*/  IMAD.MOV.U32 R12, RZ, RZ, 0x1 ;  /* 0x00000001ff0c7424 */ /* 0x000fe400078e00ff */
[----:B------:R-:W-:-:S07]  /*2c3d0*/  IMAD.MOV.U32 R13, RZ, RZ, RZ ;  /* 0x000000ffff0d7224 */ /* 0x000fce00078e00ff */
[----:B------:R-:W-:-:S07]  /*2c3e0*/  LEPC R20, `(.L_x_3370) ;  /* 0x000000001014794e */ /* 0x000fce0000000000 */
[----:B0--3--:R-:W-:Y:S05]  /*2c3f0*/  CALL.ABS.NOINC R2 ;  /* 0x0000000002007343 */ /* 0x009fea0003c00000 */
.L_x_3370:
[----:B------:R-:W-:Y:S05]  /*2c400*/  BSYNC B6 ;  /* 0x0000000000067941 */ /* 0x000fea0003800000 */
.L_x_3369:
[----:B------:R-:W0:Y:S01]  /*2c410*/  LDL.LU R21, [R1+0x2c] ;  /* 0x00002c0001157983 */ /* 0x000e220000300800 */
[----:B------:R-:W3:Y:S01]  /*2c420*/  LDC R7, c[0x0][0x448] ;  /* 0x00011200ff077b82 */ /* 0x000ee20000000800 */
[----:B------:R-:W-:Y:S01]  /*2c430*/  MOV R3, R25 ;  /* 0x0000001900037202 */ /* 0x000fe20000000f00 */
[----:B------:R-:W-:Y:S01]  /*2c440*/  IMAD.MOV.U32 R2, RZ, RZ, R26 ;  /* 0x000000ffff027224 */ /* 0x000fe200078e001a */
[----:B------:R4:W5:Y:S01]  /*2c450*/  LDL R10, [R1+0x30] ;  /* 0x00003000010a7983 */ /* 0x0009620000100800 */
[----:B------:R-:W-:Y:S01]  /*2c460*/  ULDC.64 UR4, c[0x0][0x2d8] ;  /* 0x0000b60000047ab9 */ /* 0x000fe20000000a00 */
[----:B------:R-:W4:Y:S01]  /*2c470*/  S2R R20, SR_TID.X ;  /* 0x0000000000147919 */ /* 0x000f220000002100 */
[C---:B------:R-:W-:Y:S01]  /*2c480*/  IMAD.WIDE.U32 R2, R17.reuse, UR4, R2 ;  /* 0x0000000411027c25 */ /* 0x040fe2000f8e0002 */
[----:B------:R-:W-:Y:S01]  /*2c490*/  LOP3.LUT R9, R34, 0x80, RZ, 0xfc, !PT ;  /* 0x0000008022097812 */ /* 0x000fe200078efcff */
[----:B------:R-:W-:Y:S01]  /*2c4a0*/  ULDC.64 UR6, c[0x0][0x280] ;  /* 0x0000a00000067ab9 */ /* 0x000fe20000000a00 */
[----:B------:R0:W5:Y:S01]  /*2c4b0*/  LDL R8, [R1+0x28] ;  /* 0x0000280001087983 */ /* 0x0001620000100800 */
[----:B------:R-:W-:Y:S01]  /*2c4c0*/  IMAD R3, R17, UR5, R3 ;  /* 0x0000000511037c24 */ /* 0x000fe2000f8e0203 */
[----:B------:R-:W-:Y:S01]  /*2c4d0*/  ULDC.64 UR4, c[0x0][0x2e0] ;  /* 0x0000b80000047ab9 */ /* 0x000fe20000000a00 */
[----:B---3--:R-:W-:Y:S01]  /*2c4e0*/  ISETP.NE.AND P0, PT, R7, 0x1, PT ;  /* 0x000000010700780c */ /* 0x008fe20003f05270 */
[----:B------:R-:W-:-:S12]  /*2c4f0*/  IMAD.WIDE.U32 R2, R24, UR4, R2 ;  /* 0x0000000418027c25 */ /* 0x000fd8000f8e0002 */
[----:B-12---:R-:W1:Y:S01]  /*2c500*/  @P0 LDC R6, c[0x0][0x44c] ;  /* 0x00011300ff060b82 */ /* 0x006e620000000800 */
[----:B0-----:R-:W-:-:S04]  /*2c510*/  IMAD R0, R21, UR4, RZ ;  /* 0x0000000415007c24 */ /* 0x001fc8000f8e02ff */
[----:B------:R-:W-:Y:S01]  /*2c520*/  IMAD R0, R24, UR5, R0 ;  /* 0x0000000518007c24 */ /* 0x000fe2000f8e0200 */
[C---:B----4-:R-:W-:Y:S01]  /*2c530*/  LOP3.LUT R21, R20.reuse, 0x7f, RZ, 0xc0, !PT ;  /* 0x0000007f14157812 */ /* 0x050fe200078ec0ff */
[----:B------:R-:W-:Y:S02]  /*2c540*/  ULDC.64 UR4, c[0x0][0x2d0] ;  /* 0x0000b40000047ab9 */ /* 0x000fe40000000a00 */
[----:B------:R-:W-:Y:S02]  /*2c550*/  IMAD.IADD R3, R3, 0x1, R0 ;  /* 0x0000000103037824 */ /* 0x000fe400078e0200 */
[----:B------:R-:W0:Y:S01]  /*2c560*/  @P0 LDC R0, c[0x0][0x450] ;  /* 0x00011400ff000b82 */ /* 0x000e220000000800 */
[----:B------:R-:W-:Y:S01]  /*2c570*/  IMAD.SHL.U32 R20, R20, 0x10, RZ ;  /* 0x0000001014147824 */ /* 0x000fe200078e00ff */
[----:B------:R-:W-:-:S04]  /*2c580*/  SHF.R.U32.HI R21, RZ, 0x3, R21 ;  /* 0x00000003ff157819 */ /* 0x000fc80000011615 */
[----:B------:R-:W-:-:S05]  /*2c590*/  LOP3.LUT R20, R21, 0x70, R20, 0xf8, !PT ;  /* 0x0000007015147812 */ /* 0x000fca00078ef814 */
[----:B------:R-:W-:-:S04]  /*2c5a0*/  IMAD R5, R29, 0x80, R20 ;  /* 0x000000801d057824 */ /* 0x000fc800078e0214 */
[----:B-1----:R-:W-:-:S04]  /*2c5b0*/  @P0 IMAD.HI.U32 R6, R5, R6, RZ ;  /* 0x0000000605060227 */ /* 0x002fc800078e00ff */
[----:B------:R-:W-:Y:S01]  /*2c5c0*/  IMAD.MOV.U32 R4, RZ, RZ, R5 ;  /* 0x000000ffff047224 */ /* 0x000fe200078e0005 */
[----:B------:R-:W1:Y:S01]  /*2c5d0*/  S2R R20, SR_TID.X ;  /* 0x0000000000147919 */ /* 0x000e620000002100 */
[----:B0-----:R-:W-:-:S05]  /*2c5e0*/  @P0 SHF.R.U32.HI R4, RZ, R0, R6 ;  /* 0x00000000ff040219 */ /* 0x001fca0000011606 */
        /* <DEDUP_REMOVED lines=17> */
[----:B-1----:R-:W-:Y:S02]  /*2c700*/  LOP3.LUT R20, R20, 0x7f, RZ, 0xc0, !PT ;  /* 0x0000007f14147812 */ /* 0x002fe400078ec0ff */
[----:B------:R-:W-:Y:S02]  /*2c710*/  IADD3.X R4, R3, UR7, R4, P2, !PT ;  /* 0x0000000703047c10 */ /* 0x000fe400097fe404 */
[----:B------:R-:W-:Y:S01]  /*2c720*/  SHF.R.U32.HI R9, RZ, 0x3, R20 ;  /* 0x00000003ff097819 */ /* 0x000fe20000011614 */
[----:B------:R-:W-:Y:S06]  /*2c730*/  BRA.DIV UR4, `(.L_x_3371) ;  /* 0x000000c604707947 */ /* 0x000fec000b800000 */
[----:B------:R-:W0:Y:S01]  /*2c740*/  SHFL.IDX PT, R3, R0, RZ, 0x181f ;  /* 0x00181fff00037589 */ /* 0x000e2200000e0000 */
[----:B-----5:R-:W-:Y:S02]  /*2c750*/  IMAD R5, R10, R7, RZ ;  /* 0x000000070a057224 */ /* 0x020fe400078e02ff */
[----:B------:R-:W-:Y:S01]  /*2c760*/  IMAD R29, R29, 0x80, R9 ;  /* 0x000000801d1d7824 */ /* 0x000fe200078e0209 */
        /* <DEDUP_REMOVED lines=71> */
[----:B0-----:R-:W-:-:S04]  /*2cbe0*/  @!P3 IADD3 R3, P2, R34, R3, RZ ;  /* 0x000000032203b210 */ /* 0x001fc80007f5e0ff */
[----:B-1----:R-:W-:-:S04]  /*2cbf0*/  @!P3 IADD3.X R2, RZ, R2, RZ, P2, !PT ;  /* 0x00000002ff02b210 */ /* 0x002fc800017fe4ff */
[----:B------:R-:W-:-:S04]  /*2cc00*/  @!P3 LOP3.LUT R3, R3, R2, RZ, 0x3c, !PT ;  /* 0x000000020303b212 */ /* 0x000fc800078e3cff */
[----:B------:R-:W-:-:S04]  /*2cc10*/  @!P3 LOP3.LUT R2, R3, R2, RZ, 0x3c, !PT ;  /* 0x000000020302b212 */ /* 0x000fc800078e3cff */
[----:B------:R-:W-:-:S05]  /*2cc20*/  @!P3 LOP3.LUT R3, R3, R2, RZ, 0x3c, !PT ;  /* 0x000000020303b212 */ /* 0x000fca00078e3cff */
[----:B------:R0:W-:Y:S04]  /*2cc30*/  @!P3 LDGSTS.E.BYPASS.LTC128B.128 [R8+0x23400], desc[UR42][R2.64], !P0 ;  /* 0x234000000208bfae */ /* 0x0001e8000c101d6a */
[----:B--2---:R0:W-:Y:S02]  /*2cc40*/  @!P3 LDGSTS.E.BYPASS.LTC128B.128 [R8+0x27400], desc[UR42][R2.64+0x80], !P1 ;  /* 0x274000800208bfae */ /* 0x0041e4000c901d6a */
.L_x_3770:
[----:B------:R-:W-:Y:S01]  /*2cc50*/  VIADD R29, R29, 0x70 ;  /* 0x000000701d1d7836 */ /* 0x000fe20000000000 */
[----:B------:R-:W-:Y:S04]  /*2cc60*/  BSSY B0, `(.L_x_3372) ;  /* 0x000000a000007945 */ /* 0x000fe80003800000 */
[----:B------:R-:W-:-:S13]  /*2cc70*/  ISETP.GE.AND P2, PT, R29, R5, PT ;  /* 0x000000051d00720c */ /* 0x000fda0003f46270 */
[----:B------:R-:W-:Y:S05]  /*2cc80*/  @P2 BRA `(.L_x_3373) ;  /* 0x00000000001c2947 */ /* 0x000fea0003800000 */
[----:B01----:R-:W-:-:S05]  /*2cc90*/  IADD3 R2, P2, R34, R0, RZ ;  /* 0x0000000022027210 */ /* 0x003fca0007f5e0ff */
[----:B------:R-:W-:-:S05]  /*2cca0*/  IMAD.X R3, RZ, RZ, R4, P2 ;  /* 0x000000ffff037224 */ /* 0x000fca00010e0604 */
[----:B------:R-:W-:Y:S01]  /*2ccb0*/  @!PT LDS RZ, [RZ] ;  /* 0x00000000fffff984 */ /* 0x000fe20000000800 */
[----:B------:R-:W-:Y:S01]  /*2ccc0*/  @!PT LDS RZ, [RZ] ;  /* 0x00000000fffff984 */ /* 0x000fe20000000800 */
[----:B------:R-:W-:Y:S01]  /*2ccd0*/  @!PT LDS RZ, [RZ] ;  /* 0x00000000fffff984 */ /* 0x000fe20000000800 */
[----:B------:R2:W-:Y:S04]  /*2cce0*/  LDGSTS.E.BYPASS.LTC128B.128 [R8+0x23c00], desc[UR42][R2.64], !P0 ;  /* 0x23c0000002087fae */ /* 0x0005e8000c101d6a */
[----:B------:R2:W-:Y:S02]  /*2ccf0*/  LDGSTS.E.BYPASS.LTC128B.128 [R8+0x27c00], desc[UR42][R2.64+0x80], !P1 ;  /* 0x27c0008002087fae */ /* 0x0005e4000c901d6a */
.L_x_3373:
[----:B------:R-:W-:Y:S05]  /*2cd00*/  BSYNC B0 ;  /* 0x0000000000007941 */ /* 0x000fea0003800000 */
.L_x_3372:
[----:B------:R-:W-:Y:S01]  /*2cd10*/  NOP ;  /* 0x0000000000007918 */ /* 0x000fe20000000000 */
[----:B------:R-:W-:-:S13]  /*2cd20*/  PLOP3.LUT P0, PT, PT, PT, PT, 0x80, 0x0 ;  /* 0x000000000000781c */ /* 0x000fda0003f0f070 */
.L_x_3374:
        /* <DEDUP_REMOVED lines=14> */
[----:B0-----:R-:W2:Y:S01]  /*2ce10*/  LDL R2, [R1+0x4] ;  /* 0x0000040001027983 */ /* 0x001ea20000100800 */
[----:B------:R0:W-:Y:S01]  /*2ce20*/  SYNCS.ARRIVE.TRANS64.A1T0 RZ, [R16+URZ+0x38800], RZ ;  /* 0x038800ff10ff79a7 */ /* 0x0001e2000810003f */
[----:B------:R-:W-:Y:S01]  /*2ce30*/  VIADD R29, R30, 0xfffffffe ;  /* 0xfffffffe1e1d7836 */ /* 0x000fe20000000000 */
[----:B------:R-:W-:Y:S01]  /*2ce40*/  BSSY B0, `(.L_x_3375) ;  /* 0x0000004000007945 */ /* 0x000fe20003800000 */
[----:B------:R-:W1:Y:S03]  /*2ce50*/  SYNCS.PHASECHK.TRANS64.TRYWAIT P0, [R16+URZ+0x38820], R3 ;  /* 0x03882003100075a7 */ /* 0x000e66000800017f */
[----:B--2---:R-:W-:Y:S01]  /*2ce60*/  ISETP.GE.AND P1, PT, R29, R2, PT ;  /* 0x000000021d00720c */ /* 0x004fe20003f26270 */
[----:B01----:R-:W-:-:S12]  /*2ce70*/  @!P0 BRA `(.L_x_3376) ;  /* 0x000000c800608947 */ /* 0x003fd80003800000 */
.L_x_3771:
[----:B------:R-:W-:Y:S05]  /*2ce80*/  BSYNC B0 ;  /* 0x0000000000007941 */ /* 0x000fea0003800000 */
.L_x_3375:
[----:B------:R-:W-:Y:S05]  /*2ce90*/  @!P1 BRA `(.L_x_3377) ;  /* 0x0000001800849947 */ /* 0x000fea0003800000 */
[----:B------:R-:W-:Y:S02]  /*2cea0*/  IMAD.MOV.U32 R9, RZ, RZ, R32 ;  /* 0x000000ffff097224 */ /* 0x000fe400078e0020 */
[----:B------:R-:W-:-:S07]  /*2ceb0*/  IMAD.MOV.U32 R10, RZ, RZ, R35 ;  /* 0x000000ffff0a7224 */ /* 0x000fce00078e0023 */
.L_x_3397:
[----:B-1----:R-:W2:Y:S01]  /*2cec0*/  LDL R2, [R1+0x8] ;  /* 0x0000080001027983 */ /* 0x002ea20000100800 */
[----:B0-----:R-:W1:Y:S03]  /*2ced0*/  LDC R5, c[0x0][0x430] ;  /* 0x00010c00ff057b82 */ /* 0x001e660000000800 */
[----:B------:R-:W3:Y:S04]  /*2cee0*/  LDL R7, [R1+0xc] ;  /* 0x00000c0001077983 */ /* 0x000ee80000100800 */
[----:B------:R-:W4:Y:S01]  /*2cef0*/  LDL R6, [R1] ;  /* 0x0000000001067983 */ /* 0x000f220000100800 */
[----:B------:R-:W5:Y:S03]  /*2cf00*/  S2R R0, SR_TID.X ;  /* 0x0000000000007919 */ /* 0x000f660000002100 */
[----:B------:R-:W4:Y:S01]  /*2cf10*/  LDL R8, [R1+0x4] ;  /* 0x0000040001087983 */ /* 0x000f220000100800 */
[----:B-1----:R-:W-:-:S13]  /*2cf20*/  ISETP.NE.AND P0, PT, R5, 0x1, PT ;  /* 0x000000010500780c */ /* 0x002fda0003f05270 */
[----:B------:R-:W1:Y:S01]  /*2cf30*/  @P0 LDC R4, c[0x0][0x434] ;  /* 0x00010d00ff040b82 */ /* 0x000e620000000800 */
[----:B-----5:R-:W-:-:S04]  /*2cf40*/  LOP3.LUT R0, R0, 0x7f, RZ, 0xc0, !PT ;  /* 0x0000007f00007812 */ /* 0x020fc800078ec0ff */
[----:B0-----:R-:W-:-:S03]  /*2cf50*/  SHF.R.U32.HI R3, RZ, 0x3, R0 ;  /* 0x00000003ff037819 */ /* 0x001fc60000011600 */
[----:B------:R-:W0:Y:S02]  /*2cf60*/  @P0 LDC R0, c[0x0][0x438] ;  /* 0x00010e00ff000b82 */ /* 0x000e240000000800 */
[----:B------:R-:W-:Y:S01]  /*2cf70*/  IMAD R3, R29, 0x80, R3 ;  /* 0x000000801d037824 */ /* 0x000fe200078e0203 */
[----:B------:R-:W-:Y:S05]  /*2cf80*/  YIELD ;  /* 0x0000000000007946 */ /* 0x000fea0003800000 */
[----:B------:R-:W-:Y:S01]  /*2cf90*/  ULDC.64 UR4, c[0x0][0x428] ;  /* 0x00010a0000047ab9 */ /* 0x000fe20000000a00 */
[----:B--2---:R-:W-:-:S05]  /*2cfa0*/  IADD3 R3, R34, R3, R2 ;  /* 0x0000000322037210 */ /* 0x004fca0007ffe002 */
[----:B-1----:R-:W-:-:S04]  /*2cfb0*/  @P0 IMAD.HI.U32 R4, R3, R4, RZ ;  /* 0x0000000403040227 */ /* 0x002fc800078e00ff */
[----:B------:R-:W-:Y:S01]  /*2cfc0*/  IMAD.MOV.U32 R2, RZ, RZ, R3 ;  /* 0x000000ffff027224 */ /* 0x000fe200078e0003 */
[----:B0-----:R-:W-:-:S04]  /*2cfd0*/  @P0 SHF.R.U32.HI R2, RZ, R0, R4 ;  /* 0x00000000ff020219 */ /* 0x001fc80000011604 */
[----:B------:R-:W-:-:S05]  /*2cfe0*/  IADD3 R0, -R2, RZ, RZ ;  /* 0x000000ff02007210 */ /* 0x000fca0007ffe1ff */
[----:B------:R-:W-:Y:S01]  /*2cff0*/  IMAD R5, R5, R0, R3 ;  /* 0x0000000005057224 */ /* 0x000fe200078e0203 */
[----:B------:R-:W-:Y:S01]  /*2d000*/  SHF.R.S32.HI R3, RZ, 0x1f, R2 ;  /* 0x0000001fff037819 */ /* 0x000fe20000011402 */
[----:B---3--:R-:W-:-:S04]  /*2d010*/  IMAD R0, R7, UR4, RZ ;  /* 0x0000000407007c24 */ /* 0x008fc8000f8e02ff */
[C---:B----4-:R-:W-:Y:S02]  /*2d020*/  IMAD R0, R6.reuse, UR5, R0 ;  /* 0x0000000506007c24 */ /* 0x050fe4000f8e0200 */
[----:B------:R-:W-:Y:S01]  /*2d030*/  IMAD.WIDE.U32 R2, R6, UR4, R2 ;  /* 0x0000000406027c25 */ /* 0x000fe2000f8e0002 */
[----:B------:R-:W-:-:S03]  /*2d040*/  ULDC.64 UR4, c[0x0][0x418] ;  /* 0x0001060000047ab9 */ /* 0x000fc60000000a00 */
[----:B------:R-:W-:Y:S01]  /*2d050*/  IMAD.IADD R0, R0, 0x1, R3 ;  /* 0x0000000100007824 */ /* 0x000fe200078e0203 */
[----:B------:R-:W-:-:S04]  /*2d060*/  LEA R6, P0, R2, UR4, 0x2 ;  /* 0x0000000402067c11 */ /* 0x000fc8000f8010ff */
[----:B------:R-:W-:-:S05]  /*2d070*/  LEA.HI.X R7, R2, UR5, R0, 0x2, P0 ;  /* 0x0000000502077c11 */ /* 0x000fca00080f1400 */
[----:B------:R-:W2:Y:S01]  /*2d080*/  LDG.E R6, desc[UR42][R6.64] ;  /* 0x0000002a06067981 */ /* 0x000ea2000c1e1900 */
[----:B------:R-:W-:Y:S01]  /*2d090*/  ISETP.GT.AND P1, PT, R29, R8, PT ;  /* 0x000000081d00720c */ /* 0x000fe20003f24270 */
[----:B------:R-:W-:Y:S02]  /*2d0a0*/  IMAD.U32 R8, RZ, RZ, UR39 ;  /* 0x00000027ff087e24 */ /* 0x000fe4000f8e00ff */
[----:B------:R-:W-:-:S03]  /*2d0b0*/  VIADD R32, R9, 0x1 ;  /* 0x0000000109207836 */ /* 0x000fc60000000000 */
[----:B------:R-:W-:Y:S02]  /*2d0c0*/  ISETP.NE.AND P2, PT, R8, 0x3, PT ;  /* 0x000000030800780c */ /* 0x000fe40003f45270 */
[----:B------:R-:W-:-:S04]  /*2d0d0*/  ISETP.NE.AND P0, PT, R32, 0x2, PT ;  /* 0x000000022000780c */ /* 0x000fc80003f05270 */
[----:B------:R-:W-:Y:S01]  /*2d0e0*/  SEL R35, RZ, 0x1, P0 ;  /* 0x00000001ff237807 */ /* 0x000fe20000000000 */
[----:B------:R-:W-:Y:S01]  /*2d0f0*/  VIADD R29, R29, 0xffffffff ;  /* 0xffffffff1d1d7836 */ /* 0x000fe20000000000 */
[----:B------:R-:W-:Y:S02]  /*2d100*/  SEL R32, R32, RZ, P0 ;  /* 0x000000ff20207207 */ /* 0x000fe40000000000 */
[----:B------:R-:W-:Y:S02]  /*2d110*/  LOP3.LUT R35, R10, R35, RZ, 0x3c, !PT ;  /* 0x000000230a237212 */ /* 0x000fe400078e3cff */
[----:B--2---:R-:W-:Y:S01]  /*2d120*/  SHF.R.S32.HI R21, RZ, 0x1f, R6 ;  /* 0x0000001fff157819 */ /* 0x004fe20000011406 */
[----:B------:R-:W-:Y:S06]  /*2d130*/  @!P2 BRA `(.L_x_3378) ;  /* 0x000000000004a947 */ /* 0x000fec0003800000 */
[----:B------:R-:W-:Y:S01]  /*2d140*/  BPT.TRAP 0x1 ;  /* 0x000000040000795c */ /* 0x000fe20000300000 */
.L_x_3378:
[----:B------:R-:W-:Y:S01]  /*2d150*/  IMAD R0, R32, 0x8, R16 ;  /* 0x0000000820007824 */ /* 0x000fe200078e0210 */
[----:B------:R-:W-:Y:S01]  /*2d160*/  SHF.L.U32 R24, R35, 0x1f, RZ ;  /* 0x0000001f23187819 */ /* 0x000fe200000006ff */
[----:B------:R-:W-:Y:S01]  /*2d170*/  BSSY B0, `(.L_x_3379) ;  /* 0x0000004000007945 */ /* 0x000fe20003800000 */
[----:B------:R-:W-:Y:S02]  /*2d180*/  SHF.R.S32.HI R20, RZ, 0x1f, R5 ;  /* 0x0000001fff147819 */ /* 0x000fe40000011405 */
[----:B------:R-:W0:Y:S02]  /*2d190*/  SYNCS.PHASECHK.TRANS64.TRYWAIT P0, [R0+URZ+0x38880], R24 ;  /* 0x03888018000075a7 */ /* 0x000e24000800017f */
[----:B0-----:R-:W-:Y:S05]  /*2d1a0*/  @!P0 BRA `(.L_x_3380) ;  /* 0x000000c400a88947 */ /* 0x001fea0003800000 */
.L_x_3772:
[----:B------:R-:W-:Y:S05]  /*2d1b0*/  BSYNC B0 ;  /* 0x0000000000007941 */ /* 0x000fea0003800000 */
.L_x_3379:
        /* <DEDUP_REMOVED lines=25> */
[----:B------:R-:W-:-:S03]  /*2d350*/  IADD3 R4, R16, R4, RZ ;  /* 0x0000000410047210 */ /* 0x000fc60007ffe0ff */
        /* <DEDUP_REMOVED lines=44> */
.L_x_3790:
        /* <DEDUP_REMOVED lines=9> */
.L_x_3382:
        /* <DEDUP_REMOVED lines=11> */
.L_x_3383:
[----:B------:R2:W-:Y:S01]  /*2d760*/  SYNCS.ARRIVE.TRANS64.A1T0 RZ, [R0+URZ+0x38870], RZ ;  /* 0x038870ff00ff79a7 */ /* 0x0005e2000810003f */
[----:B------:R-:W-:Y:S05]  /*2d770*/  @!P3 BRA `(.L_x_3384) ;  /* 0x000000000004b947 */ /* 0x000fea0003800000 */
[----:B------:R-:W-:Y:S01]  /*2d780*/  BPT.TRAP 0x1 ;  /* 0x000000040000795c */ /* 0x000fe20000300000 */
.L_x_3384:
[----:B------:R-:W3:Y:S01]  /*2d790*/  SYNCS.PHASECHK.TRANS64.TRYWAIT P0, [R0+URZ+0x38840], R24 ;  /* 0x03884018000075a7 */ /* 0x000ee2000800017f */
[----:B------:R-:W-:Y:S04]  /*2d7a0*/  BSSY B0, `(.L_x_3385) ;  /* 0x0000002000007945 */ /* 0x000fe80003800000 */
[----:B---3--:R-:W-:Y:S05]  /*2d7b0*/  @!P0 BRA `(.L_x_3386) ;  /* 0x000000c800808947 */ /* 0x008fea0003800000 */
.L_x_3791:
[----:B------:R-:W-:Y:S05]  /*2d7c0*/  BSYNC B0 ;  /* 0x0000000000007941 */ /* 0x000fea0003800000 */
.L_x_3385:
        /* <DEDUP_REMOVED lines=12> */
[----:B------:R-:W-:-:S04]  /*2d890*/  ULDC.64 UR4, c[0x0][0x308] ;  /* 0x0000c20000047ab9 */ /* 0x000fc80000000a00 */
[----:B------:R-:W-:Y:S02]  /*2d8a0*/  IADD3 R3, R3, R21, RZ ;  /* 0x0000001503037210 */ /* 0x000fe40007ffe0ff */
[-C--:B-1----:R-:W-:Y:S01]  /*2d8b0*/  ISETP.GE.AND P2, PT, R11, R8.reuse, PT ;  /* 0x000000080b00720c */ /* 0x082fe20003f46270 */
[C---:B------:R-:W-:Y:S01]  /*2d8c0*/  IMAD.WIDE.U32 R2, R17.reuse, UR4, R2 ;  /* 0x0000000411027c25 */ /* 0x040fe2000f8e0002 */
[----:B------:R-:W-:Y:S01]  /*2d8d0*/  UMOV UR4, 0xffffffff ;  /* 0xffffffff00047882 */ /* 0x000fe20000000000 */
[----:B------:R-:W-:Y:S02]  /*2d8e0*/  ISETP.GE.AND P3, PT, R34, R8, PT ;  /* 0x000000082200720c */ /* 0x000fe40003f66270 */
[----:B------:R-:W-:Y:S01]  /*2d8f0*/  IMAD R5, R17, UR5, R3 ;  /* 0x0000000511057c24 */ /* 0x000fe2000f8e0203 */
[----:B------:R-:W-:-:S04]  /*2d900*/  IADD3 R6, P0, R2, UR6, RZ ;  /* 0x0000000602067c10 */ /* 0x000fc8000ff1e0ff */
[----:B------:R-:W-:Y:S01]  /*2d910*/  IADD3.X R5, R5, UR7, RZ, P0, !PT ;  /* 0x0000000705057c10 */ /* 0x000fe200087fe4ff */
[----:B------:R-:W-:Y:S08]  /*2d920*/  BRA.DIV UR4, `(.L_x_3387) ;  /* 0x000000ca04387947 */ /* 0x000ff0000b800000 */
        /* <DEDUP_REMOVED lines=45> */
.L_x_3809:
        /* <DEDUP_REMOVED lines=9> */
.L_x_3388:
        /* <DEDUP_REMOVED lines=11> */
.L_x_3389:
[----:B------:R2:W-:Y:S02]  /*2dd40*/  SYNCS.ARRIVE.TRANS64.A1T0 RZ, [R0+URZ+0x38830], RZ ;  /* 0x038830ff00ff79a7 */ /* 0x0005e4000810003f */
[----:B--23--:R-:W-:-:S04]  /*2dd50*/  MOV R0, UR37 ;  /* 0x0000002500007c02 */ /* 0x00cfc80008000f00 */
[----:B------:R-:W-:-:S13]  /*2dd60*/  ISETP.NE.AND P0, PT, R0, 0x3, PT ;  /* 0x000000030000780c */ /* 0x000fda0003f05270 */
[----:B------:R-:W-:Y:S05]  /*2dd70*/  @!P0 BRA `(.L_x_3390) ;  /* 0x0000000000048947 */ /* 0x000fea0003800000 */
[----:B------:R-:W-:Y:S01]  /*2dd80*/  BPT.TRAP 0x1 ;  /* 0x000000040000795c */ /* 0x000fe20000300000 */
.L_x_3390:
[----:B------:R-:W-:Y:S01]  /*2dd90*/  LOP3.LUT R0, R10, 0x1, RZ, 0x3c, !PT ;  /* 0x000000010a007812 */ /* 0x000fe200078e3cff */
[----:B------:R-:W-:Y:S01]  /*2dda0*/  IMAD R2, R9, 0x8, R16 ;  /* 0x0000000809027824 */ /* 0x000fe200078e0210 */
[----:B------:R-:W-:Y:S02]  /*2ddb0*/  BSSY B0, `(.L_x_3391) ;  /* 0x0000004000007945 */ /* 0x000fe40003800000 */
[----:B------:R-:W-:-:S04]  /*2ddc0*/  SHF.L.U32 R0, R0, 0x1f, RZ ;  /* 0x0000001f00007819 */ /* 0x000fc800000006ff */
[----:B------:R-:W0:Y:S02]  /*2ddd0*/  SYNCS.PHASECHK.TRANS64.TRYWAIT P2, [R2+URZ+0x38870], R0 ;  /* 0x03887000020075a7 */ /* 0x000e24000804017f */
[----:B0-----:R-:W-:Y:S05]  /*2dde0*/  @!P2 BRA `(.L_x_3392) ;  /* 0x000000cc004ca947 */ /* 0x001fea0003800000 */
.L_x_3810:
[----:B------:R-:W-:Y:S05]  /*2ddf0*/  BSYNC B0 ;  /* 0x0000000000007941 */ /* 0x000fea0003800000 */
.L_x_3391:
[----:B------:R-:W-:-:S05]  /*2de00*/  IMAD.U32 R3, RZ, RZ, UR39 ;  /* 0x00000027ff037e24 */ /* 0x000fca000f8e00ff */
[----:B------:R-:W-:-:S13]  /*2de10*/  ISETP.NE.AND P2, PT, R3, 0x3, PT ;  /* 0x000000030300780c */ /* 0x000fda0003f45270 */
[----:B------:R-:W-:Y:S05]  /*2de20*/  @!P2 BRA `(.L_x_3393) ;  /* 0x000000000004a947 */ /* 0x000fea0003800000 */
[----:B------:R-:W-:Y:S01]  /*2de30*/  BPT.TRAP 0x1 ;  /* 0x000000040000795c */ /* 0x000fe20000300000 */
.L_x_3393:
[----:B------:R-:W-:Y:S01]  /*2de40*/  SHF.L.U32 R3, R10, 0x1f, RZ ;  /* 0x0000001f0a037819 */ /* 0x000fe200000006ff */
[----:B0-----:R-:W-:-:S03]  /*2de50*/  IMAD.SHL.U32 R0, R9, 0x8000, RZ ;  /* 0x0000800009007824 */ /* 0x001fc600078e00ff */
[----:B------:R-:W0:Y:S02]  /*2de60*/  SYNCS.PHASECHK.TRANS64.TRYWAIT P2, [R2+URZ+0x38860], R3 ;  /* 0x03886003020075a7 */ /* 0x000e24000804017f */
[----:B0-----:R-:W-:Y:S05]  /*2de70*/  @!P2 BRA `(.L_x_3394) ;  /* 0x000000cc003ca947 */ /* 0x001fea0003800000 */
.L_x_3811:
[----:B------:R-:W2:Y:S01]  /*2de80*/  LDL R8, [R1+0x24] ;  /* 0x0000240001087983 */ /* 0x000ea20000100800 */
[----:B0-----:R-:W-:Y:S01]  /*2de90*/  LOP3.LUT R3, R0, R19, RZ, 0xfc, !PT ;  /* 0x0000001300037212 */ /* 0x001fe200078efcff */
[----:B------:R-:W-:Y:S05]  /*2dea0*/  WARPSYNC.ALL ;  /* 0x0000000000007948 */ /* 0x000fea0003800000 */
[----:B------:R-:W3:Y:S01]  /*2deb0*/  LDL R21, [R1+0x18] ;  /* 0x0000180001157983 */ /* 0x000ee20000100800 */
[----:B------:R-:W-:Y:S02]  /*2dec0*/  IMAD.IADD R3, R16, 0x1, R3 ;  /* 0x0000000110037824 */ /* 0x000fe400078e0203 */
[----:B------:R-:W-:Y:S01]  /*2ded0*/  VIADD R24, R0, 0x2000 ;  /* 0x0000200000187836 */ /* 0x000fe20000000000 */
[----:B------:R-:W4:Y:S04]  /*2dee0*/  LDL R26, [R1+0x14] ;  /* 0x00001400011a7983 */ /* 0x000f280000100800 */
[----:B-1----:R-:W0:Y:S02]  /*2def0*/  LDSM.16.MT88.4 R4, [R3+0x10400] ;  /* 0x010400000304783b */ /* 0x002e240000004200 */
[----:B0-----:R-:W-:-:S02]  /*2df00*/  PRMT R12, R4, 0x6420, R5 ;  /* 0x00006420040c7816 */ /* 0x001fc40000000005 */
[----:B------:R-:W-:Y:S02]  /*2df10*/  PRMT R13, R4, 0x7531, R5 ;  /* 0x00007531040d7816 */ /* 0x000fe40000000005 */
[----:B------:R-:W-:Y:S02]  /*2df20*/  LOP3.LUT R4, R0, R22, RZ, 0xfc, !PT ;  /* 0x0000001600047212 */ /* 0x000fe400078efcff */
[C-C-:B------:R-:W-:Y:S02]  /*2df30*/  PRMT R14, R6.reuse, 0x6420, R7.reuse ;  /* 0x00006420060e7816 */ /* 0x140fe40000000007 */
[----:B------:R-:W-:Y:S01]  /*2df40*/  PRMT R15, R6, 0x7531, R7 ;  /* 0x00007531060f7816 */ /* 0x000fe20000000007 */
[----:B------:R-:W-:Y:S02]  /*2df50*/  IMAD.IADD R4, R18, 0x1, R4 ;  /* 0x0000000112047824 */ /* 0x000fe400078e0204 */
[----:B------:R-:W-:Y:S01]  /*2df60*/  VIADD R20, R0, 0x6000 ;  /* 0x0000600000147836 */ /* 0x000fe20000000000 */
[----:B--2---:R-:W-:-:S05]  /*2df70*/  IADD3 R3, R16, R8, R0 ;  /* 0x0000000810037210 */ /* 0x004fca0007ffe000 */
[----:B------:R-:W0:Y:S04]  /*2df80*/  LDSM.16.MT88.4 R8, [R3+0x10400] ;  /* 0x010400000308783b */ /* 0x000e280000004200 */
[----:B------:R1:W-:Y:S02]  /*2df90*/  STSM.16.M88.4 [R4], R12 ;  /* 0x0000000c04007844 */ /* 0x0003e40000000200 */
[----:B-1----:R-:W-:Y:S01]  /*2dfa0*/  VIADD R12, R0, 0x4000 ;  /* 0x00004000000c7836 */ /* 0x002fe20000000000 */
[C-C-:B0-----:R-:W-:Y:S02]  /*2dfb0*/  PRMT R4, R8.reuse, 0x6420, R9.reuse ;  /* 0x0000642008047816 */ /* 0x141fe40000000009 */
[----:B------:R-:W-:Y:S02]  /*2dfc0*/  PRMT R5, R8, 0x7531, R9 ;  /* 0x0000753108057816 */ /* 0x000fe40000000009 */
[----:B------:R-:W-:-:S02]  /*2dfd0*/  LOP3.LUT R8, R24, R22, RZ, 0xfc, !PT ;  /* 0x0000001618087212 */ /* 0x000fc400078efcff */
[C-C-:B------:R-:W-:Y:S02]  /*2dfe0*/  PRMT R6, R10.reuse, 0x6420, R11.reuse ;  /* 0x000064200a067816 */ /* 0x140fe4000000000b */
[----:B------:R-:W-:Y:S01]  /*2dff0*/  PRMT R7, R10, 0x7531, R11 ;  /* 0x000075310a077816 */ /* 0x000fe2000000000b */
[----:B------:R-:W-:-:S05]  /*2e000*/  IMAD.IADD R8, R18, 0x1, R8 ;  /* 0x0000000112087824 */ /* 0x000fca00078e0208 */
[----:B------:R0:W-:Y:S02]  /*2e010*/  STSM.16.M88.4 [R8], R4 ;  /* 0x0000000408007844 */ /* 0x0001e40000000200 */
[----:B0-----:R-:W-:-:S05]  /*2e020*/  LOP3.LUT R4, R12, R19, RZ, 0xfc, !PT ;  /* 0x000000130c047212 */ /* 0x001fca00078efcff */
[----:B------:R-:W-:-:S05]  /*2e030*/  IMAD.IADD R4, R16, 0x1, R4 ;  /* 0x0000000110047824 */ /* 0x000fca00078e0204 */
[----:B------:R-:W0:Y:S01]  /*2e040*/  LDSM.16.MT88.4 R8, [R4+0x10400] ;  /* 0x010400000408783b */ /* 0x000e220000004200 */
[----:B------:R-:W-:-:S04]  /*2e050*/  LOP3.LUT R12, R12, R22, RZ, 0xfc, !PT ;  /* 0x000000160c0c7212 */ /* 0x000fc800078efcff */
[----:B------:R-:W-:Y:S02]  /*2e060*/  IADD3 R12, R18, R12, RZ ;  /* 0x0000000c120c7210 */ /* 0x000fe40007ffe0ff */
        /* <DEDUP_REMOVED lines=14> */
[----:B------:R-:W-:-:S05]  /*2e150*/  LOP3.LUT R4, R4, R19, RZ, 0xfc, !PT ;  /* 0x0000001304047212 */ /* 0x000fca00078efcff */
[----:B------:R-:W-:-:S05]  /*2e160*/  IMAD.IADD R4, R16, 0x1, R4 ;  /* 0x0000000110047824 */ /* 0x000fca00078e0204 */
[----:B------:R-:W0:Y:S01]  /*2e170*/  LDSM.16.MT88.4 R8, [R4+0x10400] ;  /* 0x010400000408783b */ /* 0x000e220000004200 */
[----:B---3--:R-:W-:-:S05]  /*2e180*/  IMAD.IADD R25, R21, 0x1, R0 ;  /* 0x0000000115197824 */ /* 0x008fca00078e0200 */
        /* <DEDUP_REMOVED lines=31> */
[----:B------:R-:W-:Y:S02]  /*2e380*/  LOP3.LUT R20, R20, R19, RZ, 0xfc, !PT ;  /* 0x0000001314147212 */ /* 0x000fe400078efcff */
[C-C-:B0-----:R-:W-:Y:S02]  /*2e390*/  PRMT R4, R8.reuse, 0x6420, R9.reuse ;  /* 0x0000642008047816 */ /* 0x141fe40000000009 */
[----:B------:R-:W-:Y:S02]  /*2e3a0*/  PRMT R5, R8, 0x7531, R9 ;  /* 0x0000753108057816 */ /* 0x000fe40000000009 */
[----:B------:R-:W-:-:S02]  /*2e3b0*/  PRMT R6, R10, 0x6420, R11 ;  /* 0x000064200a067816 */ /* 0x000fc4000000000b */
[----:B------:R-:W-:Y:S02]  /*2e3c0*/  PRMT R7, R10, 0x7531, R11 ;  /* 0x000075310a077816 */ /* 0x000fe4000000000b */
[----:B------:R-:W0:Y:S02]  /*2e3d0*/  LDSM.16.MT88.4 R8, [R3+0x12400] ;  /* 0x012400000308783b */ /* 0x000e240000004200 */
[C-C-:B0-----:R-:W-:Y:S02]  /*2e3e0*/  PRMT R12, R8.reuse, 0x6420, R9.reuse ;  /* 0x00006420080c7816 */ /* 0x141fe40000000009 */
[----:B------:R-:W-:Y:S02]  /*2e3f0*/  PRMT R13, R8, 0x7531, R9 ;  /* 0x00007531080d7816 */ /* 0x000fe40000000009 */
[----:B------:R-:W-:Y:S02]  /*2e400*/  IADD3 R8, R16, R20, RZ ;  /* 0x0000001410087210 */ /* 0x000fe40007ffe0ff */
[----:B------:R-:W2:Y:S01]  /*2e410*/  LDL R20, [R1+0x1c] ;  /* 0x00001c0001147983 */ /* 0x000ea20000100800 */
[----:B----4-:R-:W-:Y:S01]  /*2e420*/  IMAD.IADD R30, R26, 0x1, R0 ;  /* 0x000000011a1e7824 */ /* 0x010fe200078e0200 */
[----:B------:R-:W-:-:S02]  /*2e430*/  PRMT R14, R10, 0x6420, R11 ;  /* 0x000064200a0e7816 */ /* 0x000fc4000000000b */
[----:B------:R-:W-:Y:S02]  /*2e440*/  PRMT R15, R10, 0x7531, R11 ;  /* 0x000075310a0f7816 */ /* 0x000fe4000000000b */
        /* <DEDUP_REMOVED lines=10> */
[----:B------:R1:W-:Y:S02]  /*2e4f0*/  STSM.16.M88.4 [R21+0x4000], R4 ;  /* 0x0040000415007844 */ /* 0x0003e40000000200 */
[----:B-1----:R-:W-:-:S05]  /*2e500*/  VIADD R4, R0, 0x3000 ;  /* 0x0000300000047836 */ /* 0x002fca0000000000 */
[----:B------:R-:W-:-:S05]  /*2e510*/  LOP3.LUT R4, R4, R19, RZ, 0xfc, !PT ;  /* 0x0000001304047212 */ /* 0x000fca00078efcff */
[----:B------:R-:W-:Y:S01]  /*2e520*/  IMAD.IADD R4, R16, 0x1, R4 ;  /* 0x0000000110047824 */ /* 0x000fe200078e0204 */
[C-C-:B0-----:R-:W-:Y:S02]  /*2e530*/  PRMT R24, R8.reuse, 0x6420, R9.reuse ;  /* 0x0000642008187816 */ /* 0x141fe40000000009 */
[----:B------:R-:W-:Y:S02]  /*2e540*/  PRMT R25, R8, 0x7531, R9 ;  /* 0x0000753108197816 */ /* 0x000fe40000000009 */
[C-C-:B------:R-:W-:Y:S02]  /*2e550*/  PRMT R26, R10.reuse, 0x6420, R11.reuse ;  /* 0x000064200a1a7816 */ /* 0x140fe4000000000b */
[----:B------:R-:W-:-:S05]  /*2e560*/  PRMT R27, R10, 0x7531, R11 ;  /* 0x000075310a1b7816 */ /* 0x000fca000000000b */
        /* <DEDUP_REMOVED lines=8> */
[----:B------:R-:W-:Y:S02]  /*2e5f0*/  PRMT R5, R8, 0x7531, R9 ;  /* 0x0000753108057816 */ /* 0x000fe40000000009 */
[C-C-:B------:R-:W-:Y:S02]  /*2e600*/  PRMT R6, R10.reuse, 0x6420, R11.reuse ;  /* 0x000064200a067816 */ /* 0x140fe4000000000b */
[----:B------:R-:W-:Y:S01]  /*2e610*/  PRMT R7, R10, 0x7531, R11 ;  /* 0x000075310a077816 */ /* 0x000fe2000000000b */
[----:B------:R-:W-:-:S05]  /*2e620*/  IMAD.U32 R30, RZ, RZ, UR39 ;  /* 0x00000027ff1e7e24 */ /* 0x000fca000f8e00ff */
[----:B------:R-:W-:Y:S01]  /*2e630*/  ISETP.NE.AND P2, PT, R30, 0x3, PT ;  /* 0x000000031e00780c */ /* 0x000fe20003f45270 */
        /* <DEDUP_REMOVED lines=28> */
.L_x_3395:
[----:B-1----:R1:W-:Y:S01]  /*2e800*/  SYNCS.ARRIVE.TRANS64.A1T0 RZ, [R2+URZ+0x38850], RZ ;  /* 0x038850ff02ff79a7 */ /* 0x0023e2000810003f */
[----:B------:R-:W-:Y:S06]  /*2e810*/  BAR.SYNC.DEFER_BLOCKING 0x2, 0x80 ;  /* 0x0082000000007b1d */ /* 0x000fec0000010000 */
[----:B------:R-:W-:Y:S05]  /*2e820*/  @!P0 BRA `(.L_x_3396) ;  /* 0x0000000000048947 */ /* 0x000fea0003800000 */
[----:B------:R-:W-:Y:S01]  /*2e830*/  BPT.TRAP 0x1 ;  /* 0x000000040000795c */ /* 0x000fe20000300000 */
.L_x_3396:
[----:B------:R-:W2:Y:S01]  /*2e840*/  LDL R0, [R1+0x10] ;  /* 0x0000100001007983 */ /* 0x000ea20000100800 */
[----:B-1----:R-:W-:Y:S02]  /*2e850*/  VIADD R2, R2, 0x38880 ;  /* 0x0003888002027836 */ /* 0x002fe40000000000 */
[----:B------:R-:W-:Y:S02]  /*2e860*/  IMAD.MOV.U32 R9, RZ, RZ, R32 ;  /* 0x000000ffff097224 */ /* 0x000fe400078e0020 */
[----:B------:R-:W-:Y:S01]  /*2e870*/  IMAD.MOV.U32 R10, RZ, RZ, R35 ;  /* 0x000000ffff0a7224 */ /* 0x000fe200078e0023 */
[----:B--2---:R-:W-:-:S04]  /*2e880*/  PRMT R2, R0, 0x654, R2 ;  /* 0x0000065400027816 */ /* 0x004fc80000000002 */
[----:B------:R1:W-:Y:S01]  /*2e890*/  SYNCS.ARRIVE.TRANS64.RED.A1T0 RZ, [R2+URZ], RZ ;  /* 0x000000ff02ff79a7 */ /* 0x0003e2000810043f */
[----:B------:R-:W-:Y:S05]  /*2e8a0*/  @P1 BRA `(.L_x_3397) ;  /* 0xffffffe400841947 */ /* 0x000fea000383ffff */
.L_x_3377:
[----:B------:R-:W1:Y:S01]  /*2e8b0*/  S2R R0, SR_TID.X ;  /* 0x0000000000007919 */ /* 0x000e620000002100 */
[----:B------:R-:W-:Y:S01]  /*2e8c0*/  BSSY B0, `(.L_x_3398) ;  /* 0x0000012000007945 */ /* 0x000fe20003800000 */
[----:B-1----:R-:W-:Y:S02]  /*2e8d0*/  LOP3.LUT R2, R0, 0x7f, RZ, 0xc0, !PT ;  /* 0x0000007f00027812 */ /* 0x002fe400078ec0ff */
[----:B------:R-:W-:Y:S02]  /*2e8e0*/  MOV R0, UR37 ;  /* 0x0000002500007c02 */ /* 0x000fe40008000f00 */
        /* <DEDUP_REMOVED lines=15> */
.L_x_3399:
[----:B------:R-:W-:Y:S05]  /*2e9e0*/  BSYNC B0 ;  /* 0x0000000000007941 */ /* 0x000fea0003800000 */
.L_x_3398:
[----:B------:R-:W-:Y:S05]  /*2e9f0*/  @!P0 BRA `(.L_x_3400) ;  /* 0x0000000000048947 */ /* 0x000fea0003800000 */
[----:B------:R-:W-:Y:S01]  /*2ea00*/  BPT.TRAP 0x1 ;  /* 0x000000040000795c */ /* 0x000fe20000300000 */
.L_x_3400:
[----:B0-----:R-:W-:Y:S01]  /*2ea10*/  LOP3.LUT R3, R35, 0x1, RZ, 0x3c, !PT ;  /* 0x0000000123037812 */ /* 0x001fe200078e3cff */
[----:B------:R-:W-:Y:S01]  /*2ea20*/  IMAD R0, R32, 0x8, R16 ;  /* 0x0000000820007824 */ /* 0x000fe200078e0210 */
[----:B------:R-:W-:Y:S02]  /*2ea30*/  BSSY B0, `(.L_x_3401) ;  /* 0x0000004000007945 */ /* 0x000fe40003800000 */
[----:B------:R-:W-:-:S04]  /*2ea40*/  SHF.L.U32 R3, R3, 0x1f, RZ ;  /* 0x0000001f03037819 */ /* 0x000fc800000006ff */
[----:B------:R-:W0:Y:S02]  /*2ea50*/  SYNCS.PHASECHK.TRANS64.TRYWAIT P1, [R0+URZ+0x38870], R3 ;  /* 0x03887003000075a7 */ /* 0x000e24000802017f */
[----:B0-----:R-:W-:Y:S05]  /*2ea60*/  @!P1 BRA `(.L_x_3402) ;  /* 0x000000c000549947 */ /* 0x001fea0003800000 */
.L_x_3812:
[----:B------:R-:W-:Y:S05]  /*2ea70*/  BSYNC B0 ;  /* 0x0000000000007941 */ /* 0x000fea0003800000 */
.L_x_3401:
[----:B------:R-:W-:-:S05]  /*2ea80*/  IMAD.U32 R2, RZ, RZ, UR39 ;  /* 0x00000027ff027e24 */ /* 0x000fca000f8e00ff */
[----:B------:R-:W-:-:S13]  /*2ea90*/  ISETP.NE.AND P1, PT, R2, 0x3, PT ;  /* 0x000000030200780c */ /* 0x000fda0003f25270 */
[----:B------:R-:W-:Y:S05]  /*2eaa0*/  @!P1 BRA `(.L_x_3403) ;  /* 0x0000000000049947 */ /* 0x000fea0003800000 */
[----:B------:R-:W-:Y:S01]  /*2eab0*/  BPT.TRAP 0x1 ;  /* 0x000000040000795c */ /* 0x000fe20000300000 */
.L_x_3403:
[----:B0-----:R-:W-:-:S04]  /*2eac0*/  SHF.L.U32 R3, R35, 0x1f, RZ ;  /* 0x0000001f23037819 */ /* 0x001fc800000006ff */
[----:B------:R-:W0:Y:S02]  /*2ead0*/  SYNCS.PHASECHK.TRANS64.TRYWAIT P1, [R0+URZ+0x38860], R3 ;  /* 0x03886003000075a7 */ /* 0x000e24000802017f */
[----:B0-----:R-:W-:Y:S05]  /*2eae0*/  @!P1 BRA `(.L_x_3404) ;  /* 0x000000c000489947 */ /* 0x001fea0003800000 */
.L_x_3813:
[----:B------:R-:W2:Y:S01]  /*2eaf0*/  LDL R2, [R1+0x24] ;  /* 0x0000240001027983 */ /* 0x000ea20000100800 */
[----:B------:R-:W-:Y:S01]  /*2eb00*/  IMAD.SHL.U32 R20, R32, 0x8000, RZ ;  /* 0x0000800020147824 */ /* 0x000fe200078e00ff */
[----:B------:R-:W-:Y:S05]  /*2eb10*/  WARPSYNC.ALL ;  /* 0x0000000000007948 */ /* 0x000fea0003800000 */
[----:B------:R-:W3:Y:S01]  /*2eb20*/  LDL R25, [R1+0x18] ;  /* 0x0000180001197983 */ /* 0x000ee20000100800 */
[----:B0-----:R-:W-:-:S03]  /*2eb30*/  LOP3.LUT R3, R20, R19, RZ, 0xfc, !PT ;  /* 0x0000001314037212 */ /* 0x001fc600078efcff */
[----:B------:R-:W4:Y:S02]  /*2eb40*/  LDL R30, [R1+0x1c] ;  /* 0x00001c00011e7983 */ /* 0x000f240000100800 */
[----:B------:R-:W-:-:S06]  /*2eb50*/  IMAD.IADD R9, R16, 0x1, R3 ;  /* 0x0000000110097824 */ /* 0x000fcc00078e0203 */
        /* <DEDUP_REMOVED lines=9> */
[----:B--2---:R-:W-:-:S05]  /*2ebf0*/  IADD3 R2, R16, R2, R20 ;  /* 0x0000000210027210 */ /* 0x004fca0007ffe014 */
        /* <DEDUP_REMOVED lines=54> */
[----:B------:R-:W0:Y:S04]  /*2ef60*/  LDSM.16.MT88.4 R4, [R2+0x15400] ;  /* 0x015400000204783b */ /* 0x000e280000004200 */
[----:B------:R1:W-:Y:S04]  /*2ef70*/  STSM.16.M88.4 [R17+0x4000], R12 ;  /* 0x0040000c11007844 */ /* 0x0003e80000000200 */
[----:B-1----:R-:W2:Y:S01]  /*2ef80*/  LDL R17, [R1+0x14] ;  /* 0x0000140001117983 */ /* 0x002ea20000100800 */
[----:B------:R-:W-:-:S05]  /*2ef90*/  LOP3.LUT R21, R21, R19, RZ, 0xfc, !PT ;  /* 0x0000001315157212 */ /* 0x000fca00078efcff */
[----:B------:R-:W-:Y:S01]  /*2efa0*/  IMAD.IADD R21, R16, 0x1, R21 ;  /* 0x0000000110157824 */ /* 0x000fe200078e0215 */
[C-C-:B0-----:R-:W-:Y:S02]  /*2efb0*/  PRMT R8, R4.reuse, 0x6420, R5.reuse ;  /* 0x0000642004087816 */ /* 0x141fe40000000005 */
[----:B------:R-:W-:Y:S02]  /*2efc0*/  PRMT R9, R4, 0x7531, R5 ;  /* 0x0000753104097816 */ /* 0x000fe40000000005 */
[C-C-:B------:R-:W-:Y:S02]  /*2efd0*/  PRMT R10, R6.reuse, 0x6420, R7.reuse ;  /* 0x00006420060a7816 */ /* 0x140fe40000000007 */
        /* <DEDUP_REMOVED lines=8> */
[----:B------:R-:W0:Y:S01]  /*2f060*/  LDSM.16.MT88.4 R4, [R2+0x12400] ;  /* 0x012400000204783b */ /* 0x000e220000004200 */
[----:B------:R-:W-:Y:S02]  /*2f070*/  IADD3 R29, R16, R29, RZ ;  /* 0x0000001d101d7210 */ /* 0x000fe40007ffe0ff */
[C-C-:B0-----:R-:W-:Y:S02]  /*2f080*/  PRMT R8, R4.reuse, 0x6420, R5.reuse ;  /* 0x0000642004087816 */ /* 0x141fe40000000005 */
[----:B------:R-:W-:Y:S02]  /*2f090*/  PRMT R9, R4, 0x7531, R5 ;  /* 0x0000753104097816 */ /* 0x000fe40000000005 */
[C-C-:B------:R-:W-:Y:S02]  /*2f0a0*/  PRMT R10, R6.reuse, 0x6420, R7.reuse ;  /* 0x00006420060a7816 */ /* 0x140fe40000000007 */
[----:B------:R-:W-:Y:S01]  /*2f0b0*/  PRMT R11, R6, 0x7531, R7 ;  /* 0x00007531060b7816 */ /* 0x000fe20000000007 */
        /* <DEDUP_REMOVED lines=20> */
[----:B------:R-:W0:Y:S01]  /*2f200*/  LDSM.16.MT88.4 R4, [R24+0x10400] ;  /* 0x010400001804783b */ /* 0x000e220000004200 */
[----:B----4-:R-:W-:Y:S02]  /*2f210*/  IMAD.IADD R21, R30, 0x1, R20 ;  /* 0x000000011e157824 */ /* 0x010fe400078e0214 */
[----:B------:R-:W-:Y:S01]  /*2f220*/  VIADD R20, R20, 0x7000 ;  /* 0x0000700014147836 */ /* 0x000fe20000000000 */
[----:B0-----:R-:W-:-:S02]  /*2f230*/  PRMT R12, R4, 0x6420, R5 ;  /* 0x00006420040c7816 */ /* 0x001fc40000000005 */
[----:B------:R-:W-:Y:S02]  /*2f240*/  PRMT R13, R4, 0x7531, R5 ;  /* 0x00007531040d7816 */ /* 0x000fe40000000005 */
        /* <DEDUP_REMOVED lines=8> */
[----:B------:R-:W-:Y:S02]  /*2f2d0*/  LOP3.LUT R5, R20, R19, RZ, 0xfc, !PT ;  /* 0x0000001314057212 */ /* 0x000fe400078efcff */
[C-C-:B------:R-:W-:Y:S02]  /*2f2e0*/  PRMT R10, R6.reuse, 0x6420, R7.reuse ;  /* 0x00006420060a7816 */ /* 0x140fe40000000007 */
[----:B------:R-:W-:Y:S01]  /*2f2f0*/  PRMT R11, R6, 0x7531, R7 ;  /* 0x00007531060b7816 */ /* 0x000fe20000000007 */
[----:B------:R-:W-:-:S04]  /*2f300*/  IMAD.IADD R17, R16, 0x1, R5 ;  /* 0x0000000110117824 */ /* 0x000fc800078e0205 */
[----:B------:R-:W-:Y:S04]  /*2f310*/  STSM.16.M88.4 [R18], R8 ;  /* 0x0000000812007844 */ /* 0x000fe80000000200 */
        /* <DEDUP_REMOVED lines=22> */
.L_x_3405:
[----:B-1----:R1:W-:Y:S01]  /*2f480*/  SYNCS.ARRIVE.TRANS64.A1T0 RZ, [R0+URZ+0x38850], RZ ;  /* 0x038850ff00ff79a7 */ /* 0x0023e2000810003f */
[----:B------:R-:W-:Y:S06]  /*2f490*/  BAR.SYNC.DEFER_BLOCKING 0x2, 0x80 ;  /* 0x0082000000007b1d */ /* 0x000fec0000010000 */
[----:B------:R-:W-:Y:S05]  /*2f4a0*/  @!P0 BRA `(.L_x_3406) ;  /* 0x0000000000048947 */ /* 0x000fea0003800000 */
[----:B------:R-:W-:Y:S01]  /*2f4b0*/  BPT.TRAP 0x1 ;  /* 0x000000040000795c */ /* 0x000fe20000300000 */
.L_x_3406:
[----:B------:R-:W2:Y:S01]  /*2f4c0*/  LDL R2, [R1+0x10] ;  /* 0x0000100001027983 */ /* 0x000ea20000100800 */
[----:B-1----:R-:W-:Y:S02]  /*2f4d0*/  VIADD R0, R0, 0x38880 ;  /* 0x0003888000007836 */ /* 0x002fe40000000000 */
[----:B------:R-:W-:-:S05]  /*2f4e0*/  VIADD R32, R32, 0x1 ;  /* 0x0000000120207836 */ /* 0x000fca0000000000 */
[----:B------:R-:W-:-:S04]  /*2f4f0*/  ISETP.NE.AND P0, PT, R32, 0x2, PT ;  /* 0x000000022000780c */ /* 0x000fc80003f05270 */
[----:B------:R-:W-:Y:S02]  /*2f500*/  SEL R32, R32, RZ, P0 ;  /* 0x000000ff20207207 */ /* 0x000fe40000000000 */
[----:B--2---:R-:W-:-:S04]  /*2f510*/  PRMT R0, R2, 0x654, R0 ;  /* 0x0000065402007816 */ /* 0x004fc80000000000 */
[----:B------:R1:W-:Y:S02]  /*2f520*/  SYNCS.ARRIVE.TRANS64.RED.A1T0 RZ, [R0+URZ], RZ ;  /* 0x000000ff00ff79a7 */ /* 0x0003e4000810043f */
[----:B-1----:R-:W-:-:S04]  /*2f530*/  SEL R0, RZ, 0x1, P0 ;  /* 0x00000001ff007807 */ /* 0x002fc80000000000 */
[----:B------:R-:W-:-:S07]  /*2f540*/  LOP3.LUT R35, R35, R0, RZ, 0x3c, !PT ;  /* 0x0000000023237212 */ /* 0x000fce00078e3cff */
.L_x_3347:
[----:B------:R-:W-:-:S13]  /*2f550*/  LOP3.LUT P0, RZ, R23, 0x80, RZ, 0xc0, !PT ;  /* 0x0000008017ff7812 */ /* 0x000fda000780c0ff */
[----:B------:R-:W-:Y:S05]  /*2f560*/  @!P0 BRA `(.L_x_3407) ;  /* 0x0000000000288947 */ /* 0x000fea0003800000 */
[----:B------:R-:W-:Y:S05]  /*2f570*/  WARPSYNC.ALL ;  /* 0x0000000000007948 */ /* 0x000fea0003800000 */
[----:B------:R-:W3:Y:S08]  /*2f580*/  S2UR UR4, SR_CgaCtaId ;  /* 0x00000000000479c3 */ /* 0x000ef00000008800 */
[----:B------:R-:W-:Y:S01]  /*2f590*/  BAR.SYNC.DEFER_BLOCKING 0x5, 0x180 ;  /* 0x0146000000007b1d */ /* 0x000fe20000010000 */
[----:B--2---:R-:W-:Y:S01]  /*2f5a0*/  MOV R16, 0x400 ;  /* 0x0000040000107802 */ /* 0x004fe20000000f00 */
[----:B---3--:R-:W-:-:S05]  /*2f5b0*/  IMAD.U32 R0, RZ, RZ, UR4 ;  /* 0x00000004ff007e24 */ /* 0x008fca000f8e00ff */
[----:B------:R-:W-:Y:S01]  /*2f5c0*/  LEA R16, R0, R16, 0x18 ;  /* 0x0000001000107211 */ /* 0x000fe200078ec0ff */
[----:B------:R2:W-:Y:S04]  /*2f5d0*/  STL [R1+0x10], R0 ;  /* 0x0000100001007387 */ /* 0x0005e80000100800 */
[----:B------:R2:W3:Y:S01]  /*2f5e0*/  LDS.128 R28, [R16+0x388d0] ;  /* 0x0388d000101c7984 */ /* 0x0004e20000000c00 */
[----:B------:R-:W-:Y:S06]  /*2f5f0*/  BAR.ARV 0x4, 0x180 ;  /* 0x0106000000007b1d */ /* 0x000fec0000002000 */
[----:B------:R-:W-:Y:S05]  /*2f600*/  BRA `(.L_x_3408) ;  /* 0x0000000c00e07947 */ /* 0x000fea0003800000 */
.L_x_3407:
[----:B------:R-:W0:Y:S01]  /*2f610*/  S2R R0, SR_TID.X ;  /* 0x0000000000007919 */ /* 0x000e220000002100 */
[----:B------:R-:W-:Y:S01]  /*2f620*/  UMOV UR4, 0xffffffff ;  /* 0xffffffff00047882 */ /* 0x000fe20000000000 */
[----:B0-----:R-:W-:-:S04]  /*2f630*/  LOP3.LUT R8, R0, 0x1f, RZ, 0xc0, !PT ;  /* 0x0000001f00087812 */ /* 0x001fc800078ec0ff */
[----:B------:R-:W-:Y:S01]  /*2f640*/  ISETP.NE.AND P0, PT, R8, 0x1f, PT ;  /* 0x0000001f0800780c */ /* 0x000fe20003f05270 */
[----:B------:R-:W-:-:S12]  /*2f650*/  BRA.DIV UR4, `(.L_x_3409) ;  /* 0x000000b604807947 */ /* 0x000fd8000b800000 */
[----:B------:R-:W-:Y:S01]  /*2f660*/  IADD3 R9, R31, R8, RZ ;  /* 0x000000081f097210 */ /* 0x000fe20007ffe0ff */
[----:B------:R-:W-:-:S03]  /*2f670*/  ULDC UR4, c[0x0][0xc3c] ;  /* 0x00030f0000047ab9 */ /* 0x000fc60000000800 */
[----:B------:R-:W-:-:S13]  /*2f680*/  ISETP.GE.OR P1, PT, R9, UR4, !P0 ;  /* 0x0000000409007c0c */ /* 0x000fda000c726670 */
[----:B------:R-:W0:Y:S08]  /*2f690*/  @!P1 LDC.64 R2, c[0x0][0xc80] ;  /* 0x00032000ff029b82 */ /* 0x000e300000000a00 */
[----:B------:R-:W3:Y:S01]  /*2f6a0*/  @!P1 LDC.64 R4, c[0x0][0xc78] ;  /* 0x00031e00ff049b82 */ /* 0x000ee20000000a00 */
[----:B0-----:R-:W-:-:S05]  /*2f6b0*/  @!P1 IMAD.WIDE R2, R9, 0x4, R2 ;  /* 0x0000000409029825 */ /* 0x001fca00078e0202 */
[----:B------:R3:W4:Y:S02]  /*2f6c0*/  @!P1 LDG.E R7, desc[UR42][R2.64] ;  /* 0x0000002a02079981 */ /* 0x000724000c1e1900 */
        /* <DEDUP_REMOVED lines=9> */
[----:B--2---:R0:W-:Y:S02]  /*2f760*/  SHFL.IDX PT, R6, R28, 0x1, 0x1f ;  /* 0x00201f001c067f89 */ /* 0x0041e400000e0000 */
[----:B0-----:R-:W-:Y:S01]  /*2f770*/  MOV R28, RZ ;  /* 0x000000ff001c7202 */ /* 0x001fe20000000f00 */
[----:B----4-:R-:W-:-:S02]  /*2f780*/  @!P1 IMAD.MOV.U32 R29, RZ, RZ, R7 ;  /* 0x000000ffff1d9224 */ /* 0x010fc400078e0007 */
[----:B---3--:R-:W-:Y:S01]  /*2f790*/  @!P1 IMAD.MOV.U32 R5, RZ, RZ, R4 ;  /* 0x000000ffff059224 */ /* 0x008fe200078e0004 */
[----:B------:R-:W-:-:S03]  /*2f7a0*/  ISETP.NE.AND P1, PT, R8, RZ, PT ;  /* 0x000000ff0800720c */ /* 0x000fc60003f25270 */
[----:B------:R-:W-:-:S05]  /*2f7b0*/  IMAD R13, R5, R29, RZ ;  /* 0x0000001d050d7224 */ /* 0x000fca00078e02ff */
        /* <DEDUP_REMOVED lines=15> */
[----:B------:R0:W2:Y:S02]  /*2f8b0*/  SHFL.IDX PT, R14, R2, 0x1f, 0x1f ;  /* 0x03e01f00020e7f89 */ /* 0x0000a400000e0000 */
.L_x_3823:
[----:B------:R-:W-:Y:S02]  /*2f8c0*/  ULDC UR4, c[0x0][0xc38] ;  /* 0x00030e0000047ab9 */ /* 0x000fe40000000800 */
[----:B------:R-:W-:-:S04]  /*2f8d0*/  IMAD.U32 R4, RZ, RZ, UR4 ;  /* 0x00000004ff047e24 */ /* 0x000fc8000f8e00ff */
[----:B--2---:R-:W-:-:S04]  /*2f8e0*/  IMAD R3, R14, R4, RZ ;  /* 0x000000040e037224 */ /* 0x004fc800078e02ff */
[----:B------:R-:W-:-:S05]  /*2f8f0*/  IMAD.IADD R6, R6, 0x1, R3 ;  /* 0x0000000106067824 */ /* 0x000fca00078e0203 */
[----:B------:R-:W-:-:S13]  /*2f900*/  ISETP.GT.AND P6, PT, R6, R0, PT ;  /* 0x000000000600720c */ /* 0x000fda0003fc4270 */
[----:B------:R-:W-:Y:S05]  /*2f910*/  @P6 BRA `(.L_x_3410) ;  /* 0x0000000000a46947 */ /* 0x000fea0003800000 */
.L_x_3413:
[----:B0-----:R-:W0:Y:S01]  /*2f920*/  LDC R2, c[0x0][0xc3c] ;  /* 0x00030f00ff027b82 */ /* 0x001e220000000800 */
[----:B------:R-:W-:-:S05]  /*2f930*/  VIADD R31, R31, 0x1f ;  /* 0x0000001f1f1f7836 */ /* 0x000fca0000000000 */
[----:B0-----:R-:W-:-:S13]  /*2f940*/  ISETP.GE.AND P6, PT, R31, R2, PT ;  /* 0x000000021f00720c */ /* 0x001fda0003fc6270 */
[----:B------:R-:W-:Y:S05]  /*2f950*/  @P6 BRA `(.L_x_3411) ;  /* 0x0000000800c06947 */ /* 0x000fea0003800000 */
[----:B------:R-:W0:Y:S01]  /*2f960*/  S2R R3, SR_TID.X ;  /* 0x0000000000037919 */ /* 0x000e220000002100 */
[----:B------:R-:W-:Y:S01]  /*2f970*/  IMAD.MOV.U32 R29, RZ, RZ, RZ ;  /* 0x000000ffff1d7224 */ /* 0x000fe200078e00ff */
[----:B0-----:R-:W-:-:S05]  /*2f980*/  LOP3.LUT R3, R3, 0x1f, RZ, 0xc0, !PT ;  /* 0x0000001f03037812 */ /* 0x001fca00078ec0ff */
[----:B------:R-:W-:-:S05]  /*2f990*/  IMAD.IADD R7, R31, 0x1, R3 ;  /* 0x000000011f077824 */ /* 0x000fca00078e0203 */
[----:B------:R-:W-:-:S13]  /*2f9a0*/  ISETP.GE.OR P6, PT, R7, R2, !P0 ;  /* 0x000000020700720c */ /* 0x000fda00047c6670 */
[----:B------:R-:W0:Y:S08]  /*2f9b0*/  @!P6 LDC.64 R2, c[0x0][0xc80] ;  /* 0x00032000ff02eb82 */ /* 0x000e300000000a00 */
[----:B------:R-:W2:Y:S01]  /*2f9c0*/  @!P6 LDC.64 R4, c[0x0][0xc78] ;  /* 0x00031e00ff04eb82 */ /* 0x000ea20000000a00 */
[----:B0-----:R-:W-:-:S05]  /*2f9d0*/  @!P6 IMAD.WIDE R2, R7, 0x4, R2 ;  /* 0x000000040702e825 */ /* 0x001fca00078e0202 */
[----:B------:R2:W3:Y:S02]  /*2f9e0*/  @!P6 LDG.E R29, desc[UR42][R2.64] ;  /* 0x0000002a021de981 */ /* 0x0004e4000c1e1900 */
[----:B--2---:R-:W-:-:S04]  /*2f9f0*/  @!P6 IMAD.WIDE R2, R7, 0x4, R4 ;  /* 0x000000040702e825 */ /* 0x004fc800078e0204 */
[----:B------:R-:W-:-:S06]  /*2fa00*/  IMAD.MOV.U32 R5, RZ, RZ, RZ ;  /* 0x000000ffff057224 */ /* 0x000fcc00078e00ff */
[----:B------:R-:W3:Y:S01]  /*2fa10*/  @!P6 LDG.E R5, desc[UR42][R2.64] ;  /* 0x0000002a0205e981 */ /* 0x000ee2000c1e1900 */
[----:B------:R-:W-:Y:S01]  /*2fa20*/  UMOV UR4, 0xffffffff ;  /* 0xffffffff00047882 */ /* 0x000fe20000000000 */
[----:B---3--:R-:W-:Y:S02]  /*2fa30*/  IMAD R13, R5, R29, RZ ;  /* 0x0000001d050d7224 */ /* 0x008fe400078e02ff */
[----:B------:R-:W-:Y:S05]  /*2fa40*/  BRA.DIV UR4, `(.L_x_3412) ;  /* 0x000000b604bc7947 */ /* 0x000fea000b800000 */
        /* <DEDUP_REMOVED lines=15> */
[----:B------:R0:W2:Y:S02]  /*2fb40*/  SHFL.IDX PT, R14, R2, 0x1f, 0x1f ;  /* 0x03e01f00020e7f89 */ /* 0x0000a400000e0000 */
.L_x_3831:
[----:B------:R-:W-:Y:S02]  /*2fb50*/  ULDC UR4, c[0x0][0xc38] ;  /* 0x00030e0000047ab9 */ /* 0x000fe40000000800 */
[----:B------:R-:W-:-:S04]  /*2fb60*/  IMAD.U32 R4, RZ, RZ, UR4 ;  /* 0x00000004ff047e24 */ /* 0x000fc8000f8e00ff */
[----:B--2---:R-:W-:-:S04]  /*2fb70*/  IMAD R3, R14, R4, RZ ;  /* 0x000000040e037224 */ /* 0x004fc800078e02ff */
[----:B------:R-:W-:-:S05]  /*2fb80*/  IMAD.IADD R6, R3, 0x1, R6 ;  /* 0x0000000103067824 */ /* 0x000fca00078e0206 */
[----:B------:R-:W-:-:S13]  /*2fb90*/  ISETP.GT.AND P6, PT, R6, R0, PT ;  /* 0x000000000600720c */ /* 0x000fda0003fc4270 */
[----:B------:R-:W-:Y:S05]  /*2fba0*/  @!P6 BRA `(.L_x_3413) ;  /* 0xfffffffc005ce947 */ /* 0x000fea000383ffff */
.L_x_3410:
        /* <DEDUP_REMOVED lines=10> */
.L_x_3836:
[----:B------:R-:W-:-:S13]  /*2fc50*/  ISETP.NE.AND P0, PT, R3, RZ, PT ;  /* 0x000000ff0300720c */ /* 0x000fda0003f05270 */
[----:B------:R-:W-:Y:S05]  /*2fc60*/  @!P0 BRA `(.L_x_3415) ;  /* 0x0000000000108947 */ /* 0x000fea0003800000 */
[----:B------:R-:W-:Y:S01]  /*2fc70*/  UMOV UR4, 0xffffffff ;  /* 0xffffffff00047882 */ /* 0x000fe20000000000 */
[----:B------:R-:W-:Y:S02]  /*2fc80*/  VIADD R12, R7, 0xffffffff ;  /* 0xffffffff070c7836 */ /* 0x000fe40000000000 */
[----:B------:R-:W-:Y:S05]  /*2fc90*/  BRA.DIV UR4, `(.L_x_3416) ;  /* 0x000000ba04407947 */ /* 0x000fea000b800000 */
[----:B------:R0:W0:Y:S02]  /*2fca0*/  SHFL.IDX PT, R28, R2, R12, 0x1f ;  /* 0x00001f0c021c7589 */ /* 0x00002400000e0000 */
.L_x_3415:
[----:B----4-:R-:W-:Y:S01]  /*2fcb0*/  ISETP.NE.AND P0, PT, R5, 0x1, PT ;  /* 0x000000010500780c */ /* 0x010fe20003f05270 */
[----:B0-----:R-:W-:-:S04]  /*2fcc0*/  IMAD R28, R28, R4, R6 ;  /* 0x000000041c1c7224 */ /* 0x001fc800078e0206 */
[----:B------:R-:W-:-:S08]  /*2fcd0*/  IMAD.IADD R0, R0, 0x1, -R28 ;  /* 0x0000000100007824 */ /* 0x000fd000078e0a1c */
[----:B------:R-:W-:Y:S05]  /*2fce0*/  @!P0 BRA `(.L_x_3417) ;  /* 0x0000000000dc8947 */ /* 0x000fea0003800000 */
[----:B---3--:R-:W-:Y:S02]  /*2fcf0*/  IABS R4, R29 ;  /* 0x0000001d00047213 */ /* 0x008fe40000000000 */
[----:B------:R-:W-:Y:S02]  /*2fd00*/  IABS R6, R5 ;  /* 0x0000000500067213 */ /* 0x000fe40000000000 */
[----:B--2---:R-:W0:Y:S01]  /*2fd10*/  I2F.RP R7, R4 ;  /* 0x0000000400077306 */ /* 0x004e220000209400 */
[----:B------:R-:W-:-:S07]  /*2fd20*/  MOV R2, RZ ;  /* 0x000000ff00027202 */ /* 0x000fce0000000f00 */
[----:B-1----:R-:W-:Y:S08]  /*2fd30*/  I2F.RP R10, R6 ;  /* 0x00000006000a7306 */ /* 0x002ff00000209400 */
        /* <DEDUP_REMOVED lines=16> */
[----:B------:R-:W-:-:S02]  /*2fe40*/  @!P1 IMAD.IADD R9, R9, 0x1, -R4 ;  /* 0x0000000109099824 */ /* 0x000fc400078e0a04 */
[----:B------:R-:W-:Y:S01]  /*2fe50*/  @!P1 VIADD R7, R7, 0x1 ;  /* 0x0000000107079836 */ /* 0x000fe20000000000 */
[----:B------:R-:W-:Y:S02]  /*2fe60*/  ISETP.NE.AND P1, PT, R29, RZ, PT ;  /* 0x000000ff1d00720c */ /* 0x000fe40003f25270 */
[----:B------:R-:W-:Y:S02]  /*2fe70*/  ISETP.GE.U32.AND P0, PT, R9, R4, PT ;  /* 0x000000040900720c */ /* 0x000fe40003f06070 */
[----:B------:R-:W-:Y:S01]  /*2fe80*/  IABS R4, R5 ;  /* 0x0000000500047213 */ /* 0x000fe20000000000 */
[----:B0-----:R-:W-:-:S04]  /*2fe90*/  IMAD.MOV R9, RZ, RZ, -R3 ;  /* 0x000000ffff097224 */ /* 0x001fc800078e0a03 */
[----:B------:R-:W-:Y:S02]  /*2fea0*/  IMAD.MOV R4, RZ, RZ, -R4 ;  /* 0x000000ffff047224 */ /* 0x000fe400078e0a04 */
[----:B------:R-:W-:-:S04]  /*2feb0*/  IMAD R9, R9, R6, RZ ;  /* 0x0000000609097224 */ /* 0x000fc800078e02ff */
[----:B------:R-:W-:Y:S01]  /*2fec0*/  IMAD.HI.U32 R2, R3, R9, R2 ;  /* 0x0000000903027227 */ /* 0x000fe200078e0002 */
[----:B------:R-:W-:-:S03]  /*2fed0*/  LOP3.LUT R3, R0, R29, RZ, 0x3c, !PT ;  /* 0x0000001d00037212 */ /* 0x000fc600078e3cff */
[----:B------:R-:W-:Y:S01]  /*2fee0*/  @P0 VIADD R7, R7, 0x1 ;  /* 0x0000000107070836 */ /* 0x000fe20000000000 */
[----:B------:R-:W-:-:S13]  /*2fef0*/  ISETP.GE.AND P2, PT, R3, RZ, PT ;  /* 0x000000ff0300720c */ /* 0x000fda0003f46270 */
[----:B------:R-:W-:Y:S01]  /*2ff00*/  @!P2 IMAD.MOV R7, RZ, RZ, -R7 ;  /* 0x000000ffff07a224 */ /* 0x000fe200078e0a07 */
[----:B------:R-:W-:-:S04]  /*2ff10*/  @!P1 LOP3.LUT R7, RZ, R29, RZ, 0x33, !PT ;  /* 0x0000001dff079212 */ /* 0x000fc800078e33ff */
[----:B------:R-:W-:-:S05]  /*2ff20*/  IABS R3, R7 ;  /* 0x0000000700037213 */ /* 0x000fca0000000000 */
        /* <DEDUP_REMOVED lines=12> */
[--C-:B------:R-:W-:Y:S02]  /*2fff0*/  IMAD.MOV R4, RZ, RZ, -R2.reuse ;  /* 0x000000ffff047224 */ /* 0x100fe400078e0a02 */
[C---:B------:R-:W-:Y:S02]  /*30000*/  IMAD R30, R5.reuse, 0x1000000, R2 ;  /* 0x01000000051e7824 */ /* 0x040fe400078e0202 */
[--C-:B------:R-:W-:Y:S02]  /*30010*/  IMAD R5, R5, R4, R7.reuse ;  /* 0x0000000405057224 */ /* 0x100fe400078e0207 */
[----:B------:R-:W-:Y:S02]  /*30020*/  IMAD.MOV R2, RZ, RZ, -R7 ;  /* 0x000000ffff027224 */ /* 0x000fe400078e0a07 */
[----:B------:R-:W-:Y:S02]  /*30030*/  IMAD R30, R5, 0x10000, R30 ;  /* 0x00010000051e7824 */ /* 0x000fe400078e021e */
[----:B------:R-:W-:Y:S01]  /*30040*/  IMAD R2, R29, R2, R0 ;  /* 0x000000021d027224 */ /* 0x000fe200078e0200 */
[----:B------:R-:W-:Y:S06]  /*30050*/  BRA `(.L_x_3418) ;  /* 0x0000000000f47947 */ /* 0x000fec0003800000 */
.L_x_3417:
[----:B------:R-:W0:Y:S02]  /*30060*/  LDC.64 R2, c[0x0][0xc90] ;  /* 0x00032400ff027b82 */ /* 0x000e240000000a00 */
[----:B0-----:R-:W-:-:S05]  /*30070*/  IMAD.WIDE R2, R31, 0x4, R2 ;  /* 0x000000041f027825 */ /* 0x001fca00078e0202 */
[----:B--2---:R0:W3:Y:S02]  /*30080*/  LDG.E R7, desc[UR42][R2.64] ;  /* 0x0000002a02077981 */ /* 0x0040e4000c1e1900 */
[----:B0-----:R-:W-:Y:S01]  /*30090*/  MOV R2, RZ ;  /* 0x000000ff00027202 */ /* 0x001fe20000000f00 */
[----:B---3--:R-:W-:-:S05]  /*300a0*/  IMAD R5, R29, R7, RZ ;  /* 0x000000071d057224 */ /* 0x008fca00078e02ff */
[-C--:B------:R-:W-:Y:S02]  /*300b0*/  IABS R6, R5.reuse ;  /* 0x0000000500067213 */ /* 0x080fe40000000000 */
[----:B-1----:R-:W-:Y:S02]  /*300c0*/  IABS R10, R5 ;  /* 0x00000005000a7213 */ /* 0x002fe40000000000 */
[----:B------:R-:W0:Y:S08]  /*300d0*/  I2F.RP R8, R6 ;  /* 0x0000000600087306 */ /* 0x000e300000209400 */
[----:B0-----:R-:W0:Y:S02]  /*300e0*/  MUFU.RCP R8, R8 ;  /* 0x0000000800087308 */ /* 0x001e240000001000 */
[----:B0-----:R-:W-:-:S02]  /*300f0*/  VIADD R9, R8, 0xffffffe ;  /* 0x0ffffffe08097836 */ /* 0x001fc40000000000 */
[----:B------:R-:W-:-:S04]  /*30100*/  IMAD.MOV R8, RZ, RZ, -R10 ;  /* 0x000000ffff087224 */ /* 0x000fc800078e0a0a */
[----:B------:R-:W0:Y:S02]  /*30110*/  F2I.FTZ.U32.TRUNC.NTZ R3, R9 ;  /* 0x0000000900037305 */ /* 0x000e24000021f000 */
[----:B0-----:R-:W-:-:S04]  /*30120*/  IMAD.MOV R11, RZ, RZ, -R3 ;  /* 0x000000ffff0b7224 */ /* 0x001fc800078e0a03 */
[----:B------:R-:W-:-:S04]  /*30130*/  IMAD R11, R11, R6, RZ ;  /* 0x000000060b0b7224 */ /* 0x000fc800078e02ff */
[----:B------:R-:W-:Y:S01]  /*30140*/  IMAD.HI.U32 R3, R3, R11, R2 ;  /* 0x0000000b03037227 */ /* 0x000fe200078e0002 */
[----:B------:R-:W-:-:S05]  /*30150*/  IABS R2, R0 ;  /* 0x0000000000027213 */ /* 0x000fca0000000000 */
[----:B------:R-:W-:-:S04]  /*30160*/  IMAD.HI.U32 R3, R3, R2, RZ ;  /* 0x0000000203037227 */ /* 0x000fc800078e00ff */
        /* <DEDUP_REMOVED lines=9> */
[----:B------:R-:W-:-:S04]  /*30200*/  IMAD.MOV.U32 R2, RZ, RZ, R3 ;  /* 0x000000ffff027224 */ /* 0x000fc800078e0003 */
        /* <DEDUP_REMOVED lines=8> */
[----:B------:R-:W-:-:S04]  /*30290*/  IABS R7, R4 ;  /* 0x0000000400077213 */ /* 0x000fc80000000000 */
[----:B------:R-:W0:Y:S08]  /*302a0*/  I2F.RP R8, R7 ;  /* 0x0000000700087306 */ /* 0x000e300000209400 */
[----:B0-----:R-:W0:Y:S02]  /*302b0*/  MUFU.RCP R8, R8 ;  /* 0x0000000800087308 */ /* 0x001e240000001000 */
[----:B0-----:R-:W-:-:S06]  /*302c0*/  VIADD R3, R8, 0xffffffe ;  /* 0x0ffffffe08037836 */ /* 0x001fcc0000000000 */
[----:B------:R-:W0:Y:S02]  /*302d0*/  F2I.FTZ.U32.TRUNC.NTZ R3, R3 ;  /* 0x0000000300037305 */ /* 0x000e24000021f000 */
[----:B0-----:R-:W-:-:S05]  /*302e0*/  IADD3 R0, RZ, -R3, RZ ;  /* 0x80000003ff007210 */ /* 0x001fca0007ffe0ff */
        /* <DEDUP_REMOVED lines=20> */
.L_x_3418:
[----:B------:R-:W-:-:S05]  /*30430*/  LOP3.LUT R2, RZ, R2, RZ, 0x33, !PT ;  /* 0x00000002ff027212 */ /* 0x000fca00078e33ff */
[----:B------:R-:W-:Y:S01]  /*30440*/  IMAD.IADD R29, R29, 0x1, R2 ;  /* 0x000000011d1d7824 */ /* 0x000fe200078e0202 */
[----:B------:R-:W-:Y:S06]  /*30450*/  BRA `(.L_x_3419) ;  /* 0x00000000001c7947 */ /* 0x000fec0003800000 */
.L_x_3411:
[----:B------:R-:W-:Y:S01]  /*30460*/  UMOV UR4, URZ ;  /* 0x0000003f00047c82 */ /* 0x000fe20008000000 */
[----:B------:R-:W-:Y:S01]  /*30470*/  UMOV UR5, URZ ;  /* 0x0000003f00057c82 */ /* 0x000fe20008000000 */
[----:B------:R-:W-:Y:S01]  /*30480*/  ULDC UR6, c[0x0][0xc3c] ;  /* 0x00030f0000067ab9 */ /* 0x000fe20000000800 */
[----:B------:R-:W-:Y:S01]  /*30490*/  IMAD.MOV.U32 R28, RZ, RZ, R0 ;  /* 0x000000ffff1c7224 */ /* 0x000fe200078e0000 */
[----:B------:R-:W-:Y:S01]  /*304a0*/  MOV R29, UR4 ;  /* 0x00000004001d7c02 */ /* 0x000fe20008000f00 */
[----:B------:R-:W-:Y:S02]  /*304b0*/  IMAD.U32 R30, RZ, RZ, UR5 ;  /* 0x00000005ff1e7e24 */ /* 0x000fe4000f8e00ff */
[----:B------:R-:W-:-:S07]  /*304c0*/  IMAD.U32 R31, RZ, RZ, UR6 ;  /* 0x00000006ff1f7e24 */ /* 0x000fce000f8e00ff */
.L_x_3419:
[----:B------:R0:W2:Y:S01]  /*304d0*/  LDL R2, [R1+0x10] ;  /* 0x0000100001027983 */ /* 0x0000a20000100800 */
[----:B------:R-:W3:Y:S01]  /*304e0*/  S2R R0, SR_TID.X ;  /* 0x0000000000007919 */ /* 0x000ee20000002100 */
[----:B------:R-:W-:Y:S05]  /*304f0*/  WARPSYNC.ALL ;  /* 0x0000000000007948 */ /* 0x000fea0003800000 */
[----:B---3--:R-:W-:Y:S01]  /*30500*/  LOP3.LUT R0, R0, 0x1f, RZ, 0xc0, !PT ;  /* 0x0000001f00007812 */ /* 0x008fe200078ec0ff */
[----:B------:R-:W-:Y:S03]  /*30510*/  BAR.SYNC.DEFER_BLOCKING 0x4, 0x180 ;  /* 0x0106000000007b1d */ /* 0x000fe60000010000 */
[----:B------:R-:W-:-:S13]  /*30520*/  ISETP.NE.AND P0, PT, R0, RZ, PT ;  /* 0x000000ff0000720c */ /* 0x000fda0003f05270 */
[----:B------:R-:W-:Y:S01]  /*30530*/  @!P0 MOV R0, 0x400 ;  /* 0x0000040000008802 */ /* 0x000fe20000000f00 */
[----:B--2---:R-:W2:Y:S03]  /*30540*/  @!P0 S2R R2, SR_CgaCtaId ;  /* 0x0000000000028919 */ /* 0x004ea60000008800 */
[----:B--2---:R-:W-:Y:S01]  /*30550*/  @!P0 LEA R16, R2, R0, 0x18 ;  /* 0x0000000002108211 */ /* 0x004fe200078ec0ff */
[----:B------:R0:W-:Y:S04]  /*30560*/  @!P0 STL [R1+0x10], R2 ;  /* 0x0000100201008387 */ /* 0x0001e80000100800 */
[----:B------:R0:W-:Y:S01]  /*30570*/  @!P0 STS.128 [R16+0x388d0], R28 ;  /* 0x0388d01c10008388 */ /* 0x0001e20000000c00 */
[----:B------:R-:W-:Y:S06]  /*30580*/  BAR.ARV 0x5, 0x180 ;  /* 0x0146000000007b1d */ /* 0x000fec0000002000 */
.L_x_3408:
[----:B------:R-:W-:Y:S02]  /*30590*/  ULDC UR4, c[0x0][0xc3c] ;  /* 0x00030f0000047ab9 */ /* 0x000fe40000000800 */
[----:B---3--:R-:W-:-:S13]  /*305a0*/  ISETP.GE.AND P0, PT, R31, UR4, PT ;  /* 0x000000041f007c0c */ /* 0x008fda000bf06270 */
[----:B------:R-:W-:Y:S05]  /*305b0*/  @!P0 BRA `(.L_x_3420) ;  /* 0xffffff84000c8947 */ /* 0x000fea000383ffff */
[----:B------:R-:W-:Y:S05]  /*305c0*/  BSYNC B7 ;  /* 0x0000000000077941 */ /* 0x000fea0003800000 */
.L_x_3302:
[----:B--2---:R-:W2:Y:S01]  /*305d0*/  LDL.LU R0, [R1+0x38] ;  /* 0x0000380001007983 */ /* 0x004ea20000300800 */
[----:B------:R-:W-:Y:S01]  /*305e0*/  BSSY B0, `(.L_x_3421) ;  /* 0x000000b000007945 */ /* 0x000fe20003800000 */
[----:B------:R-:W3:Y:S01]  /*305f0*/  S2R R5, SR_CgaCtaId ;  /* 0x0000000000057919 */ /* 0x000ee20000008800 */
[----:B--2---:R-:W-:-:S05]  /*30600*/  VIADD R0, R0, 0x1 ;  /* 0x0000000100007836 */ /* 0x004fca0000000000 */
[----:B0-----:R-:W-:-:S04]  /*30610*/  LEA.HI R2, R0, R0, RZ, 0x1 ;  /* 0x0000000000027211 */ /* 0x001fc800078f08ff */
[----:B------:R-:W-:Y:S02]  /*30620*/  LOP3.LUT R3, R2, 0xfffffffe, RZ, 0xc0, !PT ;  /* 0xfffffffe02037812 */ /* 0x000fe400078ec0ff */
[----:B------:R-:W-:-:S03]  /*30630*/  MOV R2, 0x400 ;  /* 0x0000040000027802 */ /* 0x000fc60000000f00 */
[----:B------:R-:W-:Y:S01]  /*30640*/  IMAD.IADD R0, R0, 0x1, -R3 ;  /* 0x0000000100007824 */ /* 0x000fe200078e0a03 */
[----:B---3--:R-:W-:-:S04]  /*30650*/  LEA R5, R5, R2, 0x18 ;  /* 0x0000000205057211 */ /* 0x008fc800078ec0ff */
[----:B------:R-:W-:-:S04]  /*30660*/  SHF.L.U32 R0, R0, 0x1f, RZ ;  /* 0x0000001f00007819 */ /* 0x000fc800000006ff */
[----:B------:R-:W0:Y:S02]  /*30670*/  SYNCS.PHASECHK.TRANS64.TRYWAIT P0, [R5+URZ+0x38820], R0 ;  /* 0x03882000050075a7 */ /* 0x000e24000800017f */
[----:B0-----:R-:W-:Y:S05]  /*30680*/  @!P0 BRA `(.L_x_3422) ;  /* 0x000000ac00ec8947 */ /* 0x001fea0003800000 */
.L_x_3839:
[----:B------:R-:W-:Y:S05]  /*30690*/  BSYNC B0 ;  /* 0x0000000000007941 */ /* 0x000fea0003800000 */
.L_x_3421:
[----:B------:R-:W-:-:S03]  /*306a0*/  UMOV UR4, 0xffffffff ;  /* 0xffffffff00047882 */ /* 0x000fc60000000000 */
[----:B------:R-:W-:Y:S05]  /*306b0*/  BRA.DIV UR4, `(.L_x_3423) ;  /* 0x000000ae04f47947 */ /* 0x000fea000b800000 */
[----:B0-----:R-:W0:Y:S02]  /*306c0*/  S2R R0, SR_TID.X ;  /* 0x0000000000007919 */ /* 0x001e240000002100 */
[----:B0-----:R-:W-:-:S04]  /*306d0*/  SHF.R.U32.HI R0, RZ, 0x5, R0 ;  /* 0x00000005ff007819 */ /* 0x001fc80000011600 */
[----:B------:R-:W-:-:S05]  /*306e0*/  LOP3.LUT R0, R0, 0x3, RZ, 0xc0, !PT ;  /* 0x0000000300007812 */ /* 0x000fca00078ec0ff */
[----:B------:R0:W2:Y:S02]  /*306f0*/  SHFL.IDX PT, R14, R0, RZ, 0x1f ;  /* 0x00001fff000e7589 */ /* 0x0000a400000e0000 */
.L_x_3842:
[----:B--2---:R-:W-:-:S13]  /*30700*/  ISETP.NE.AND P0, PT, R14, RZ, PT ;  /* 0x000000ff0e00720c */ /* 0x004fda0003f05270 */
[----:B------:R-:W-:Y:S05]  /*30710*/  @P0 BRA `(.L_x_3057) ;  /* 0x0000000000a80947 */ /* 0x000fea0003800000 */
[----:B------:R-:W-:-:S03]  /*30720*/  UMOV UR4, 0xffffffff ;  /* 0xffffffff00047882 */ /* 0x000fc60000000000 */
[----:B------:R-:W-:Y:S05]  /*30730*/  BRA.DIV UR4, `(.L_x_3424) ;  /* 0x000000b204087947 */ /* 0x000fea000b800000 */
[----:B------:R-:W-:-:S13]  /*30740*/  ELECT P6, URZ, PT ;  /* 0x00000000003f782f */ /* 0x000fda00038c0000 */
.L_x_3845:
[----:B------:R-:W-:Y:S05]  /*30750*/  @!P6 BRA `(.L_x_3057) ;  /* 0x000000000098e947 */ /* 0x000fea0003800000 */
[----:B------:R-:W-:-:S06]  /*30760*/  ULOP3.LUT UR4, UR36, 0x2, URZ, 0xfc, !UPT ;  /* 0x0000000224047892 */ /* 0x000fcc000f8efc3f */
[----:B0-----:R-:W-:-:S05]  /*30770*/  IMAD.U32 R0, RZ, RZ, UR4 ;  /* 0x00000004ff007e24 */ /* 0x001fca000f8e00ff */
[----:B------:R-:W-:-:S13]  /*30780*/  ISETP.NE.AND P0, PT, R0, 0x3, PT ;  /* 0x000000030000780c */ /* 0x000fda0003f05270 */
[----:B------:R-:W-:Y:S05]  /*30790*/  @!P0 BRA `(.L_x_3425) ;  /* 0x0000000000048947 */ /* 0x000fea0003800000 */
[----:B------:R-:W-:Y:S01]  /*307a0*/  BPT.TRAP 0x1 ;  /* 0x000000040000795c */ /* 0x000fe20000300000 */
.L_x_3425:
[C---:B------:R-:W-:Y:S01]  /*307b0*/  IMAD R3, R32.reuse, 0x8, R5 ;  /* 0x0000000820037824 */ /* 0x040fe200078e0205 */
[----:B------:R-:W-:Y:S01]  /*307c0*/  SHF.L.U32 R2, R35, 0x1f, RZ ;  /* 0x0000001f23027819 */ /* 0x000fe200000006ff */
[----:B------:R-:W-:-:S03]  /*307d0*/  VIADD R32, R32, 0x1 ;  /* 0x0000000120207836 */ /* 0x000fc60000000000 */
[----:B------:R-:W0:Y:S02]  /*307e0*/  SYNCS.PHASECHK.TRANS64.TRYWAIT P1, [R3+URZ+0x38840], R2 ;  /* 0x03884002030075a7 */ /* 0x000e24000802017f */
[----:B------:R-:W-:-:S04]  /*307f0*/  ISETP.NE.AND P2, PT, R32, 0x2, PT ;  /* 0x000000022000780c */ /* 0x000fc80003f45270 */
[----:B------:R-:W-:Y:S01]  /*30800*/  SEL R0, RZ, 0x1, P2 ;  /* 0x00000001ff007807 */ /* 0x000fe20001000000 */
[----:B0-----:R-:W-:Y:S08]  /*30810*/  @!P1 BRA `(.L_x_3426) ;  /* 0x000000ac00f09947 */ /* 0x001ff00003800000 */
.L_x_3846:
[----:B------:R-:W-:Y:S02]  /*30820*/  SEL R32, R32, RZ, P2 ;  /* 0x000000ff20207207 */ /* 0x000fe40001000000 */
[----:B------:R-:W-:Y:S01]  /*30830*/  LOP3.LUT R0, R35, R0, RZ, 0x3c, !PT ;  /* 0x0000000023007212 */ /* 0x000fe200078e3cff */
[----:B------:R-:W-:Y:S06]  /*30840*/  @!P0 BRA `(.L_x_3427) ;  /* 0x0000000000048947 */ /* 0x000fec0003800000 */
[----:B------:R-:W-:Y:S01]  /*30850*/  BPT.TRAP 0x1 ;  /* 0x000000040000795c */ /* 0x000fe20000300000 */
.L_x_3427:
[----:B------:R-:W-:Y:S01]  /*30860*/  IMAD R5, R32, 0x8, R5 ;  /* 0x0000000820057824 */ /* 0x000fe200078e0205 */
[----:B------:R-:W-:-:S04]  /*30870*/  SHF.L.U32 R0, R0, 0x1f, RZ ;  /* 0x0000001f00007819 */ /* 0x000fc800000006ff */
[----:B------:R-:W2:Y:S02]  /*30880*/  SYNCS.PHASECHK.TRANS64.TRYWAIT P1, [R5+URZ+0x38840], R0 ;  /* 0x03884000050075a7 */ /* 0x000ea4000802017f */
[----:B--2---:R-:W-:Y:S05]  /*30890*/  @!P1 BRA `(.L_x_3428) ;  /* 0x000000ac00e49947 */ /* 0x004fea0003800000 */
.L_x_3847:
[----:B------:R-:W-:Y:S05]  /*308a0*/  @!P0 BRA `(.L_x_3429) ;  /* 0x0000000000048947 */ /* 0x000fea0003800000 */
[----:B------:R-:W-:Y:S01]  /*308b0*/  BPT.TRAP 0x1 ;  /* 0x000000040000795c */ /* 0x000fe20000300000 */
.L_x_3429:
[----:B------:R-:W3:Y:S02]  /*308c0*/  SYNCS.PHASECHK.TRANS64.TRYWAIT P1, [R3+URZ+0x38860], R2 ;  /* 0x03886002030075a7 */ /* 0x000ee4000802017f */
[----:B---3--:R-:W-:Y:S05]  /*308d0*/  @!P1 BRA `(.L_x_3430) ;  /* 0x000000ac00e89947 */ /* 0x008fea0003800000 */
.L_x_3848:
[----:B------:R-:W-:Y:S05]  /*308e0*/  @!P0 BRA `(.L_x_3431) ;  /* 0x0000000000048947 */ /* 0x000fea0003800000 */
[----:B------:R-:W-:Y:S01]  /*308f0*/  BPT.TRAP 0x1 ;  /* 0x000000040000795c */ /* 0x000fe20000300000 */
.L_x_3431:
[----:B------:R-:W4:Y:S02]  /*30900*/  SYNCS.PHASECHK.TRANS64.TRYWAIT P1, [R5+URZ+0x38860], R0 ;  /* 0x03886000050075a7 */ /* 0x000f24000802017f */
[----:B----4-:R-:W-:Y:S05]  /*30910*/  @!P1 BRA `(.L_x_3432) ;  /* 0x000000ac00ec9947 */ /* 0x010fea0003800000 */
.L_x_3849:
[----:B------:R-:W-:Y:S05]  /*30920*/  @!P0 BRA `(.L_x_3433) ;  /* 0x0000000000048947 */ /* 0x000fea0003800000 */
[----:B------:R-:W-:Y:S01]  /*30930*/  BPT.TRAP 0x1 ;  /* 0x000000040000795c */ /* 0x000fe20000300000 */
.L_x_3433:
[----:B------:R-:W5:Y:S02]  /*30940*/  SYNCS.PHASECHK.TRANS64.TRYWAIT P1, [R3+URZ+0x38880], R2 ;  /* 0x03888002030075a7 */ /* 0x000f64000802017f */
[----:B-----5:R-:W-:Y:S05]  /*30950*/  @!P1 BRA `(.L_x_3434) ;  /* 0x000000ac00f09947 */ /* 0x020fea0003800000 */
.L_x_3850:
[----:B------:R-:W-:Y:S05]  /*30960*/  @!P0 BRA `(.L_x_3435) ;  /* 0x0000000000048947 */ /* 0x000fea0003800000 */
[----:B------:R-:W-:Y:S01]  /*30970*/  BPT.TRAP 0x1 ;  /* 0x000000040000795c */ /* 0x000fe20000300000 */
.L_x_3435:
[----:B------:R0:W0:Y:S02]  /*30980*/  SYNCS.PHASECHK.TRANS64.TRYWAIT P0, [R5+URZ+0x38880], R0 ;  /* 0x03888000050075a7 */ /* 0x000024000800017f */
[----:B0-----:R-:W-:Y:S05]  /*30990*/  @!P0 NANOSLEEP.SYNCS 0x989680 ;  /* 0x009896800000895d */ /* 0x001fea0003900000 */
[----:B------:R-:W0:Y:S02]  /*309a0*/  @!P0 SYNCS.PHASECHK.TRANS64 P0, [R5+URZ+0x38880], R0 ;  /* 0x03888000050085a7 */ /* 0x000e24000800007f */
[----:B0-----:R-:W-:Y:S05]  /*309b0*/  @!P0 BRA `(.L_x_3435) ;  /* 0xfffffffc00f08947 */ /* 0x001fea000383ffff */
.L_x_3057:
[----:B------:R-:W-:Y:S05]  /*309c0*/  BSYNC B8 ;  /* 0x0000000000087941 */ /* 0x000fea0003800000 */
.L_x_3054:
[----:B------:R-:W-:Y:S05]  /*309d0*/  EXIT ;  /* 0x000000000000794d */ /* 0x000fea0003800000 */
.L_x_3081:
[----:B-1----:R1:W2:Y:S02]  /*309e0*/  SYNCS.PHASECHK.TRANS64.TRYWAIT P6, [R88+URZ+0x38890], R98 ;  /* 0x03889062580075a7 */ /* 0x0022a400080c017f */
[----:B--2---:R-:W-:Y:S05]  /*309f0*/  @!P6 NANOSLEEP.SYNCS 0x989680 ;  /* 0x009896800000e95d */ /* 0x004fea0003900000 */
[----:B------:R-:W2:Y:S02]  /*30a00*/  @!P6 SYNCS.PHASECHK.TRANS64 P6, [R88+URZ+0x38890], R98 ;  /* 0x038890625800e5a7 */ /* 0x000ea400080c007f */
[----:B--2---:R-:W-:Y:S05]  /*30a10*/  @!P6 BRA `(.L_x_3081) ;  /* 0xfffffffc00f0e947 */ /* 0x004fea000383ffff */
[----:B------:R-:W-:Y:S05]  /*30a20*/  BRA `(.L_x_3436) ;  /* 0xfffffd3000987947 */ /* 0x000fea000383ffff */
.L_x_3082:
        /* <DEDUP_REMOVED lines=8> */
.L_x_3438:
[----:B------:R-:W-:Y:S05]  /*30ab0*/  BSYNC B1 ;  /* 0x0000000000017941 */ /* 0x000fea0003800000 */
.L_x_3437:
        /* <DEDUP_REMOVED lines=8> */
.L_x_3439:
[----:B------:R-:W-:Y:S01]  /*30b40*/  IMAD.MOV.U32 R11, RZ, RZ, R14 ;  /* 0x000000ffff0b7224 */ /* 0x000fe200078e000e */
[----:B------:R-:W-:Y:S06]  /*30b50*/  BRA `(.L_x_3440) ;  /* 0xfffffd3000607947 */ /* 0x000fec000383ffff */
.L_x_3091:
[----:B------:R-:W-:Y:S01]  /*30b60*/  BSSY B1, `(.L_x_3441) ;  /* 0x0000008000017945 */ /* 0x000fe20003800000 */
[----:B0-----:R-:W-:Y:S01]  /*30b70*/  IMAD.MOV.U32 R13, RZ, RZ, R100 ;  /* 0x000000ffff0d7224 */ /* 0x001fe200078e0064 */
[----:B------:R-:W-:Y:S01]  /*30b80*/  MOV R12, 0x1 ;  /* 0x00000001000c7802 */ /* 0x000fe20000000f00 */
[----:B----4-:R-:W-:Y:S02]  /*30b90*/  IMAD.MOV.U32 R11, RZ, RZ, 0x181f ;  /* 0x0000181fff0b7424 */ /* 0x010fe400078e00ff */
[----:B------:R-:W-:-:S07]  /*30ba0*/  IMAD.MOV.U32 R15, RZ, RZ, -0x1 ;  /* 0xffffffffff0f7424 */ /* 0x000fce00078e00ff */
[----:B-123--:R-:W-:Y:S05]  /*30bb0*/  WARPSYNC.COLLECTIVE R15, `(.L_x_3442) ;  /* 0x000000000f087348 */ /* 0x00efea0003c00000 */
[----:B------:R0:W4:Y:S02]  /*30bc0*/  SHFL.IDX P6, R14, R13, R12, R11 ;  /* 0x0000000c0d0e7389 */ /* 0x00012400000c000b */
[----:B01234-:R-:W-:Y:S01]  /*30bd0*/  ENDCOLLECTIVE ;  /* 0x000000000000791b */ /* 0x01ffe20003800000 */
.L_x_3442:
[----:B------:R-:W-:Y:S05]  /*30be0*/  BSYNC B1 ;  /* 0x0000000000017941 */ /* 0x000fea0003800000 */
.L_x_3441:
        /* <DEDUP_REMOVED lines=8> */
.L_x_3443:
[----:B------:R-:W-:Y:S01]  /*30c70*/  IMAD.MOV.U32 R65, RZ, RZ, R14 ;  /* 0x000000ffff417224 */ /* 0x000fe200078e000e */
[----:B------:R-:W-:Y:S06]  /*30c80*/  BRA `(.L_x_3444) ;  /* 0xfffffd3c00f47947 */ /* 0x000fec000383ffff */
.L_x_3100:
        /* <DEDUP_REMOVED lines=8> */
.L_x_3446:
[----:B------:R-:W-:Y:S05]  /*30d10*/  BSYNC B1 ;  /* 0x0000000000017941 */ /* 0x000fea0003800000 */
.L_x_3445:
        /* <DEDUP_REMOVED lines=8> */
.L_x_3447:
[----:B------:R-:W-:Y:S01]  /*30da0*/  IMAD.MOV.U32 R57, RZ, RZ, R14 ;  /* 0x000000ffff397224 */ /* 0x000fe200078e000e */
[----:B------:R-:W-:Y:S06]  /*30db0*/  BRA `(.L_x_3448) ;  /* 0xfffffd4c00847947 */ /* 0x000fec000383ffff */
.L_x_3109:
        /* <DEDUP_REMOVED lines=8> */
.L_x_3450:
[----:B------:R-:W-:Y:S05]  /*30e40*/  BSYNC B1 ;  /* 0x0000000000017941 */ /* 0x000fea0003800000 */
.L_x_3449:
        /* <DEDUP_REMOVED lines=8> */
.L_x_3451:
[----:B------:R-:W-:Y:S01]  /*30ed0*/  IMAD.MOV.U32 R99, RZ, RZ, R14 ;  /* 0x000000ffff637224 */ /* 0x000fe200078e000e */
[----:B------:R-:W-:Y:S06]  /*30ee0*/  BRA `(.L_x_3452) ;  /* 0xfffffd5c00107947 */ /* 0x000fec000383ffff */
.L_x_3119:
[----:B-1----:R1:W2:Y:S02]  /*30ef0*/  SYNCS.PHASECHK.TRANS64.TRYWAIT P3, [R88+URZ+0x38890], R98 ;  /* 0x03889062580075a7 */ /* 0x0022a4000806017f */
[----:B--2---:R-:W-:Y:S05]  /*30f00*/  @!P3 NANOSLEEP.SYNCS 0x989680 ;  /* 0x009896800000b95d */ /* 0x004fea0003900000 */
[----:B------:R-:W2:Y:S02]  /*30f10*/  @!P3 SYNCS.PHASECHK.TRANS64 P3, [R88+URZ+0x38890], R98 ;  /* 0x038890625800b5a7 */ /* 0x000ea4000806007f */
[----:B--2---:R-:W-:Y:S05]  /*30f20*/  @!P3 BRA `(.L_x_3119) ;  /* 0xfffffffc00f0b947 */ /* 0x004fea000383ffff */
[----:B------:R-:W-:Y:S05]  /*30f30*/  BRA `(.L_x_3453) ;  /* 0xfffffd7000587947 */ /* 0x000fea000383ffff */
.L_x_3120:
[----:B------:R-:W-:Y:S01]  /*30f40*/  BSSY B1, `(.L_x_3454) ;  /* 0x0000008000017945 */ /* 0x000fe20003800000 */
[----:B------:R-:W-:Y:S01]  /*30f50*/  IMAD.MOV.U32 R13, RZ, RZ, R100 ;  /* 0x000000ffff0d7224 */ /* 0x000fe200078e0064 */
[----:B------:R-:W-:Y:S01]  /*30f60*/  MOV R12, RZ ;  /* 0x000000ff000c7202 */ /* 0x000fe20000000f00 */
[----:B------:R-:W-:Y:S02]  /*30f70*/  IMAD.MOV.U32 R11, RZ, RZ, 0x181f ;  /* 0x0000181fff0b7424 */ /* 0x000fe400078e00ff */
[----:B------:R-:W-:-:S07]  /*30f80*/  IMAD.MOV.U32 R15, RZ, RZ, -0x1 ;  /* 0xffffffffff0f7424 */ /* 0x000fce00078e00ff */
[----:B-1----:R-:W-:Y:S05]  /*30f90*/  WARPSYNC.COLLECTIVE R15, `(.L_x_3455) ;  /* 0x000000000f087348 */ /* 0x002fea0003c00000 */
[----:B------:R0:W2:Y:S02]  /*30fa0*/  SHFL.IDX P6, R14, R13, R12, R11 ;  /* 0x0000000c0d0e7389 */ /* 0x0000a400000c000b */
[----:B012---:R-:W-:Y:S01]  /*30fb0*/  ENDCOLLECTIVE ;  /* 0x000000000000791b */ /* 0x007fe20003800000 */
.L_x_3455:
[----:B------:R-:W-:Y:S05]  /*30fc0*/  BSYNC B1 ;  /* 0x0000000000017941 */ /* 0x000fea0003800000 */
.L_x_3454:
        /* <DEDUP_REMOVED lines=8> */
.L_x_3456:
[----:B------:R-:W-:Y:S01]  /*31050*/  IMAD.MOV.U32 R11, RZ, RZ, R14 ;  /* 0x000000ffff0b7224 */ /* 0x000fe200078e000e */
[----:B------:R-:W-:Y:S06]  /*31060*/  BRA `(.L_x_3457) ;  /* 0xfffffd7000247947 */ /* 0x000fec000383ffff */
.L_x_3125:
[----:B------:R-:W-:Y:S01]  /*31070*/  BSSY B1, `(.L_x_3458) ;  /* 0x0000008000017945 */ /* 0x000fe20003800000 */
[----:B----4-:R-:W-:Y:S01]  /*31080*/  IMAD.MOV.U32 R13, RZ, RZ, R100 ;  /* 0x000000ffff0d7224 */ /* 0x010fe200078e0064 */
[----:B------:R-:W-:Y:S01]  /*31090*/  MOV R12, 0x1 ;  /* 0x00000001000c7802 */ /* 0x000fe20000000f00 */
[----:B---3--:R-:W-:Y:S02]  /*310a0*/  IMAD.MOV.U32 R11, RZ, RZ, 0x181f ;  /* 0x0000181fff0b7424 */ /* 0x008fe400078e00ff */
[----:B------:R-:W-:-:S07]  /*310b0*/  IMAD.MOV.U32 R15, RZ, RZ, -0x1 ;  /* 0xffffffffff0f7424 */ /* 0x000fce00078e00ff */
[----:B012---:R-:W-:Y:S05]  /*310c0*/  WARPSYNC.COLLECTIVE R15, `(.L_x_3459) ;  /* 0x000000000f087348 */ /* 0x007fea0003c00000 */
[----:B------:R3:W4:Y:S02]  /*310d0*/  SHFL.IDX P6, R14, R13, R12, R11 ;  /* 0x0000000c0d0e7389 */ /* 0x00072400000c000b */
[----:B01234-:R-:W-:Y:S01]  /*310e0*/  ENDCOLLECTIVE ;  /* 0x000000000000791b */ /* 0x01ffe20003800000 */
.L_x_3459:
[----:B------:R-:W-:Y:S05]  /*310f0*/  BSYNC B1 ;  /* 0x0000000000017941 */ /* 0x000fea0003800000 */
.L_x_3458:
        /* <DEDUP_REMOVED lines=8> */
.L_x_3460:
[----:B------:R-:W-:Y:S01]  /*31180*/  IMAD.MOV.U32 R42, RZ, RZ, R14 ;  /* 0x000000ffff2a7224 */ /* 0x000fe200078e000e */
[----:B------:R-:W-:Y:S06]  /*31190*/  BRA `(.L_x_3461) ;  /* 0xfffffd7c00f47947 */ /* 0x000fec000383ffff */
.L_x_3130:
[----:B------:R-:W-:Y:S01]  /*311a0*/  BSSY B1, `(.L_x_3462) ;  /* 0x0000008000017945 */ /* 0x000fe20003800000 */
[----:B---34-:R-:W-:Y:S01]  /*311b0*/  IMAD.MOV.U32 R13, RZ, RZ, R100 ;  /* 0x000000ffff0d7224 */ /* 0x018fe200078e0064 */
[----:B------:R-:W-:Y:S01]  /*311c0*/  MOV R12, 0x2 ;  /* 0x00000002000c7802 */ /* 0x000fe20000000f00 */
[----:B------:R-:W-:Y:S02]  /*311d0*/  IMAD.MOV.U32 R11, RZ, RZ, 0x181f ;  /* 0x0000181fff0b7424 */ /* 0x000fe400078e00ff */
[----:B------:R-:W-:-:S07]  /*311e0*/  IMAD.MOV.U32 R15, RZ, RZ, -0x1 ;  /* 0xffffffffff0f7424 */ /* 0x000fce00078e00ff */
[----:B012---:R-:W-:Y:S05]  /*311f0*/  WARPSYNC.COLLECTIVE R15, `(.L_x_3463) ;  /* 0x000000000f087348 */ /* 0x007fea0003c00000 */
[----:B------:R3:W4:Y:S02]  /*31200*/  SHFL.IDX P6, R14, R13, R12, R11 ;  /* 0x0000000c0d0e7389 */ /* 0x00072400000c000b */
[----:B01234-:R-:W-:Y:S01]  /*31210*/  ENDCOLLECTIVE ;  /* 0x000000000000791b */ /* 0x01ffe20003800000 */
.L_x_3463:
[----:B------:R-:W-:Y:S05]  /*31220*/  BSYNC B1 ;  /* 0x0000000000017941 */ /* 0x000fea0003800000 */
.L_x_3462:
        /* <DEDUP_REMOVED lines=8> */
.L_x_3464:
[----:B------:R-:W-:Y:S01]  /*312b0*/  IMAD.MOV.U32 R42, RZ, RZ, R14 ;  /* 0x000000ffff2a7224 */ /* 0x000fe200078e000e */
[----:B------:R-:W-:Y:S06]  /*312c0*/  BRA `(.L_x_3465) ;  /* 0xfffffd8c00bc7947 */ /* 0x000fec000383ffff */
.L_x_3135:
[----:B------:R-:W-:Y:S01]  /*312d0*/  BSSY B1, `(.L_x_3466) ;  /* 0x0000008000017945 */ /* 0x000fe20003800000 */
[----:B-1--4-:R-:W-:Y:S01]  /*312e0*/  IMAD.MOV.U32 R13, RZ, RZ, R100 ;  /* 0x000000ffff0d7224 */ /* 0x012fe200078e0064 */
[----:B------:R-:W-:Y:S01]  /*312f0*/  MOV R12, 0x3 ;  /* 0x00000003000c7802 */ /* 0x000fe20000000f00 */
[----:B------:R-:W-:Y:S02]  /*31300*/  IMAD.MOV.U32 R11, RZ, RZ, 0x181f ;  /* 0x0000181fff0b7424 */ /* 0x000fe400078e00ff */
[----:B------:R-:W-:-:S07]  /*31310*/  IMAD.MOV.U32 R15, RZ, RZ, -0x1 ;  /* 0xffffffffff0f7424 */ /* 0x000fce00078e00ff */
[----:B0-23--:R-:W-:Y:S05]  /*31320*/  WARPSYNC.COLLECTIVE R15, `(.L_x_3467) ;  /* 0x000000000f087348 */ /* 0x00dfea0003c00000 */
[----:B------:R1:W4:Y:S02]  /*31330*/  SHFL.IDX P6, R14, R13, R12, R11 ;  /* 0x0000000c0d0e7389 */ /* 0x00032400000c000b */
[----:B01234-:R-:W-:Y:S01]  /*31340*/  ENDCOLLECTIVE ;  /* 0x000000000000791b */ /* 0x01ffe20003800000 */
.L_x_3467:
[----:B------:R-:W-:Y:S05]  /*31350*/  BSYNC B1 ;  /* 0x0000000000017941 */ /* 0x000fea0003800000 */
.L_x_3466:
        /* <DEDUP_REMOVED lines=8> */
.L_x_3468:
[----:B------:R-:W-:Y:S01]  /*313e0*/  IMAD.MOV.U32 R42, RZ, RZ, R14 ;  /* 0x000000ffff2a7224 */ /* 0x000fe200078e000e */
[----:B------:R-:W-:Y:S06]  /*313f0*/  BRA `(.L_x_3469) ;  /* 0xfffffd9c00887947 */ /* 0x000fec000383ffff */
.L_x_3140:
[----:B0-----:R0:W1:Y:S02]  /*31400*/  SYNCS.PHASECHK.TRANS64.TRYWAIT P2, [R88+URZ+0x38890], R98 ;  /* 0x03889062580075a7 */ /* 0x001064000804017f */
[----:B-1----:R-:W-:Y:S05]  /*31410*/  @!P2 NANOSLEEP.SYNCS 0x989680 ;  /* 0x009896800000a95d */ /* 0x002fea0003900000 */
[----:B------:R-:W1:Y:S02]  /*31420*/  @!P2 SYNCS.PHASECHK.TRANS64 P2, [R88+URZ+0x38890], R98 ;  /* 0x038890625800a5a7 */ /* 0x000e64000804007f */
[----:B-1----:R-:W-:Y:S05]  /*31430*/  @!P2 BRA `(.L_x_3140) ;  /* 0xfffffffc00f0a947 */ /* 0x002fea000383ffff */
[----:B------:R-:W-:Y:S05]  /*31440*/  BRA `(.L_x_3470) ;  /* 0xfffffdac00ac7947 */ /* 0x000fea000383ffff */
.L_x_3141:
[----:B------:R-:W-:Y:S01]  /*31450*/  BSSY B1, `(.L_x_3471) ;  /* 0x0000008000017945 */ /* 0x000fe20003800000 */
[----:B------:R-:W-:Y:S01]  /*31460*/  IMAD.MOV.U32 R13, RZ, RZ, R41 ;  /* 0x000000ffff0d7224 */ /* 0x000fe200078e0029 */
[----:B------:R-:W-:Y:S01]  /*31470*/  MOV R12, RZ ;  /* 0x000000ff000c7202 */ /* 0x000fe20000000f00 */
[----:B------:R-:W-:Y:S02]  /*31480*/  IMAD.MOV.U32 R11, RZ, RZ, 0x181f ;  /* 0x0000181fff0b7424 */ /* 0x000fe400078e00ff */
[----:B------:R-:W-:-:S07]  /*31490*/  IMAD.MOV.U32 R15, RZ, RZ, -0x1 ;  /* 0xffffffffff0f7424 */ /* 0x000fce00078e00ff */
[----:B0-----:R-:W-:Y:S05]  /*314a0*/  WARPSYNC.COLLECTIVE R15, `(.L_x_3472) ;  /* 0x000000000f087348 */ /* 0x001fea0003c00000 */
[----:B------:R1:W2:Y:S02]  /*314b0*/  SHFL.IDX P6, R14, R13, R12, R11 ;  /* 0x0000000c0d0e7389 */ /* 0x0002a400000c000b */
[----:B012---:R-:W-:Y:S01]  /*314c0*/  ENDCOLLECTIVE ;  /* 0x000000000000791b */ /* 0x007fe20003800000 */
.L_x_3472:
[----:B------:R-:W-:Y:S05]  /*314d0*/  BSYNC B1 ;  /* 0x0000000000017941 */ /* 0x000fea0003800000 */
.L_x_3471:
        /* <DEDUP_REMOVED lines=8> */
.L_x_3473:
[----:B------:R-:W-:Y:S05]  /*31560*/  BRA `(.L_x_3474) ;  /* 0xfffffdac00cc7947 */ /* 0x000fea000383ffff */
.L_x_3144:
        /* <DEDUP_REMOVED lines=8> */
.L_x_3476:
[----:B------:R-:W-:Y:S05]  /*315f0*/  BSYNC B1 ;  /* 0x0000000000017941 */ /* 0x000fea0003800000 */
.L_x_3475:
        /* <DEDUP_REMOVED lines=8> */
.L_x_3477:
[----:B------:R-:W-:Y:S05]  /*31680*/  BRA `(.L_x_3478) ;  /* 0xfffffdac00cc7947 */ /* 0x000fea000383ffff */
.L_x_3147:
[----:B------:R-:W-:Y:S01]  /*31690*/  BSSY B1, `(.L_x_3479) ;  /* 0x0000008000017945 */ /* 0x000fe20003800000 */
[----:B---3--:R-:W-:Y:S01]  /*316a0*/  IMAD.MOV.U32 R13, RZ, RZ, R41 ;  /* 0x000000ffff0d7224 */ /* 0x008fe200078e0029 */
[----:B------:R-:W-:Y:S01]  /*316b0*/  MOV R15, 0xffffffff ;  /* 0xffffffff000f7802 */ /* 0x000fe20000000f00 */
[----:B------:R-:W-:Y:S02]  /*316c0*/  IMAD.MOV.U32 R12, RZ, RZ, 0x2 ;  /* 0x00000002ff0c7424 */ /* 0x000fe400078e00ff */
[----:B------:R-:W-:-:S07]  /*316d0*/  IMAD.MOV.U32 R11, RZ, RZ, 0x181f ;  /* 0x0000181fff0b7424 */ /* 0x000fce00078e00ff */
[----:B012-4-:R-:W-:Y:S05]  /*316e0*/  WARPSYNC.COLLECTIVE R15, `(.L_x_3480) ;  /* 0x000000000f087348 */ /* 0x017fea0003c00000 */
[----:B------:R3:W0:Y:S02]  /*316f0*/  SHFL.IDX P6, R14, R13, R12, R11 ;  /* 0x0000000c0d0e7389 */ /* 0x00062400000c000b */
[----:B01234-:R-:W-:Y:S01]  /*31700*/  ENDCOLLECTIVE ;  /* 0x000000000000791b */ /* 0x01ffe20003800000 */
.L_x_3480:
[----:B------:R-:W-:Y:S05]  /*31710*/  BSYNC B1 ;  /* 0x0000000000017941 */ /* 0x000fea0003800000 */
.L_x_3479:
        /* <DEDUP_REMOVED lines=8> */
.L_x_3481:
[----:B------:R-:W-:Y:S05]  /*317a0*/  BRA `(.L_x_3482) ;  /* 0xfffffdac00d07947 */ /* 0x000fea000383ffff */
.L_x_3150:
        /* <DEDUP_REMOVED lines=8> */
.L_x_3484:
[----:B------:R-:W-:Y:S05]  /*31830*/  BSYNC B1 ;  /* 0x0000000000017941 */ /* 0x000fea0003800000 */
.L_x_3483:
        /* <DEDUP_REMOVED lines=8> */
.L_x_3485:
[----:B------:R-:W-:Y:S05]  /*318c0*/  BRA `(.L_x_3486) ;  /* 0xfffffdac00d47947 */ /* 0x000fea000383ffff */
.L_x_3154:
[----:B------:R0:W0:Y:S02]  /*318d0*/  SYNCS.PHASECHK.TRANS64.TRYWAIT P3, [R88+URZ+0x388b0], R98 ;  /* 0x0388b062580075a7 */ /* 0x000024000806017f */
[----:B0-----:R-:W-:Y:S05]  /*318e0*/  @!P3 NANOSLEEP.SYNCS 0x989680 ;  /* 0x009896800000b95d */ /* 0x001fea0003900000 */
[----:B------:R-:W0:Y:S02]  /*318f0*/  @!P3 SYNCS.PHASECHK.TRANS64 P3, [R88+URZ+0x388b0], R98 ;  /* 0x0388b0625800b5a7 */ /* 0x000e24000806007f */
[----:B0-----:R-:W-:Y:S05]  /*31900*/  @!P3 BRA `(.L_x_3154) ;  /* 0xfffffffc00f0b947 */ /* 0x001fea000383ffff */
[----:B------:R-:W-:Y:S05]  /*31910*/  BRA `(.L_x_3487) ;  /* 0xfffffdb0004c7947 */ /* 0x000fea000383ffff */
.L_x_3168:
[----:B------:R-:W-:Y:S01]  /*31920*/  BSSY B0, `(.L_x_3488) ;  /* 0x0000007000007945 */ /* 0x000fe20003800000 */
[----:B------:R-:W-:Y:S02]  /*31930*/  IMAD.MOV.U32 R12, RZ, RZ, RZ ;  /* 0x000000ffff0c7224 */ /* 0x000fe400078e00ff */
[----:B------:R-:W-:Y:S02]  /*31940*/  IMAD.MOV.U32 R11, RZ, RZ, 0x1f ;  /* 0x0000001fff0b7424 */ /* 0x000fe400078e00ff */
[----:B------:R-:W-:-:S07]  /*31950*/  IMAD.MOV.U32 R15, RZ, RZ, -0x1 ;  /* 0xffffffffff0f7424 */ /* 0x000fce00078e00ff */
[----:B-----5:R-:W-:Y:S05]  /*31960*/  WARPSYNC.COLLECTIVE R15, `(.L_x_3489) ;  /* 0x000000000f087348 */ /* 0x020fea0003c00000 */
[----:B------:R0:W1:Y:S02]  /*31970*/  SHFL.IDX P6, R14, R13, R12, R11 ;  /* 0x0000000c0d0e7389 */ /* 0x00006400000c000b */
[----:B01---5:R-:W-:Y:S01]  /*31980*/  ENDCOLLECTIVE ;  /* 0x000000000000791b */ /* 0x023fe20003800000 */
.L_x_3489:
[----:B------:R-:W-:Y:S05]  /*31990*/  BSYNC B0 ;  /* 0x0000000000007941 */ /* 0x000fea0003800000 */
.L_x_3488:
[----:B------:R-:W-:Y:S05]  /*319a0*/  BRA `(.L_x_3490) ;  /* 0xfffffdc000707947 */ /* 0x000fea000383ffff */
.L_x_3180:
        /* <DEDUP_REMOVED lines=8> */
.L_x_3492:
[----:B------:R-:W-:Y:S05]  /*31a30*/  BSYNC B1 ;  /* 0x0000000000017941 */ /* 0x000fea0003800000 */
.L_x_3491:
        /* <DEDUP_REMOVED lines=8> */
.L_x_3493:
[----:B------:R-:W-:Y:S02]  /*31ac0*/  IMAD.MOV.U32 R13, RZ, RZ, R37 ;  /* 0x000000ffff0d7224 */ /* 0x000fe400078e0025 */
[----:B------:R-:W-:-:S07]  /*31ad0*/  IMAD.MOV.U32 R4, RZ, RZ, R14 ;  /* 0x000000ffff047224 */ /* 0x000fce00078e000e */
[----:B------:R-:W-:Y:S05]  /*31ae0*/  WARPSYNC.COLLECTIVE R15, `(.L_x_3494) ;  /* 0x000000000f087348 */ /* 0x000fea0003c00000 */
[----:B------:R0:W1:Y:S02]  /*31af0*/  SHFL.IDX P6, R14, R13, R12, R11 ;  /* 0x0000000c0d0e7389 */ /* 0x00006400000c000b */
[----:B01----:R-:W-:Y:S01]  /*31b00*/  ENDCOLLECTIVE ;  /* 0x000000000000791b */ /* 0x003fe20003800000 */
.L_x_3494:
[----:B------:R-:W-:Y:S01]  /*31b10*/  MOV R13, R48 ;  /* 0x00000030000d7202 */ /* 0x000fe20000000f00 */
[----:B------:R-:W-:-:S07]  /*31b20*/  IMAD.MOV.U32 R9, RZ, RZ, R14 ;  /* 0x000000ffff097224 */ /* 0x000fce00078e000e */
[----:B------:R-:W-:Y:S05]  /*31b30*/  WARPSYNC.COLLECTIVE R15, `(.L_x_3495) ;  /* 0x000000000f087348 */ /* 0x000fea0003c00000 */
[----:B------:R0:W1:Y:S02]  /*31b40*/  SHFL.IDX P6, R14, R13, R12, R11 ;  /* 0x0000000c0d0e7389 */ /* 0x00006400000c000b */
[----:B01----:R-:W-:Y:S01]  /*31b50*/  ENDCOLLECTIVE ;  /* 0x000000000000791b */ /* 0x003fe20003800000 */
.L_x_3495:
[----:B------:R-:W-:Y:S05]  /*31b60*/  BRA `(.L_x_3496) ;  /* 0xfffffdc400d07947 */ /* 0x000fea000383ffff */
.L_x_3183:
[----:B------:R-:W-:Y:S01]  /*31b70*/  BSSY B1, `(.L_x_3497) ;  /* 0x0000008000017945 */ /* 0x000fe20003800000 */
[----:B0-----:R-:W-:Y:S02]  /*31b80*/  IMAD.MOV.U32 R13, RZ, RZ, R49 ;  /* 0x000000ffff0d7224 */ /* 0x001fe400078e0031 */
[----:B------:R-:W-:Y:S02]  /*31b90*/  IMAD.MOV.U32 R12, RZ, RZ, 0x1 ;  /* 0x00000001ff0c7424 */ /* 0x000fe400078e00ff */
[----:B------:R-:W-:Y:S02]  /*31ba0*/  IMAD.MOV.U32 R11, RZ, RZ, 0x181f ;  /* 0x0000181fff0b7424 */ /* 0x000fe400078e00ff */
[----:B------:R-:W-:-:S07]  /*31bb0*/  IMAD.MOV.U32 R15, RZ, RZ, -0x1 ;  /* 0xffffffffff0f7424 */ /* 0x000fce00078e00ff */
[----:B-12345:R-:W-:Y:S05]  /*31bc0*/  WARPSYNC.COLLECTIVE R15, `(.L_x_3498) ;  /* 0x000000000f087348 */ /* 0x03efea0003c00000 */
[----:B------:R0:W0:Y:S02]  /*31bd0*/  SHFL.IDX P6, R14, R13, R12, R11 ;  /* 0x0000000c0d0e7389 */ /* 0x00002400000c000b */
[----:B012345:R-:W-:Y:S01]  /*31be0*/  ENDCOLLECTIVE ;  /* 0x000000000000791b */ /* 0x03ffe20003800000 */
.L_x_3498:
[----:B------:R-:W-:Y:S05]  /*31bf0*/  BSYNC B1 ;  /* 0x0000000000017941 */ /* 0x000fea0003800000 */
.L_x_3497:
        /* <DEDUP_REMOVED lines=8> */
.L_x_3499:
[----:B------:R-:W-:Y:S01]  /*31c80*/  IMAD.MOV.U32 R13, RZ, RZ, R37 ;  /* 0x000000ffff0d7224 */ /* 0x000fe200078e0025 */
[----:B------:R-:W-:-:S07]  /*31c90*/  MOV R4, R14 ;  /* 0x0000000e00047202 */ /* 0x000fce0000000f00 */
[----:B------:R-:W-:Y:S05]  /*31ca0*/  WARPSYNC.COLLECTIVE R15, `(.L_x_3500) ;  /* 0x000000000f087348 */ /* 0x000fea0003c00000 */
[----:B------:R0:W1:Y:S02]  /*31cb0*/  SHFL.IDX P6, R14, R13, R12, R11 ;  /* 0x0000000c0d0e7389 */ /* 0x00006400000c000b */
[----:B01----:R-:W-:Y:S01]  /*31cc0*/  ENDCOLLECTIVE ;  /* 0x000000000000791b */ /* 0x003fe20003800000 */
.L_x_3500:
[----:B------:R-:W-:Y:S02]  /*31cd0*/  IMAD.MOV.U32 R13, RZ, RZ, R48 ;  /* 0x000000ffff0d7224 */ /* 0x000fe400078e0030 */
[----:B------:R-:W-:-:S07]  /*31ce0*/  IMAD.MOV.U32 R9, RZ, RZ, R14 ;  /* 0x000000ffff097224 */ /* 0x000fce00078e000e */
[----:B------:R-:W-:Y:S05]  /*31cf0*/  WARPSYNC.COLLECTIVE R15, `(.L_x_3501) ;  /* 0x000000000f087348 */ /* 0x000fea0003c00000 */
[----:B------:R0:W1:Y:S02]  /*31d00*/  SHFL.IDX P6, R14, R13, R12, R11 ;  /* 0x0000000c0d0e7389 */ /* 0x00006400000c000b */
[----:B01----:R-:W-:Y:S01]  /*31d10*/  ENDCOLLECTIVE ;  /* 0x000000000000791b */ /* 0x003fe20003800000 */
.L_x_3501:
[----:B------:R-:W-:Y:S05]  /*31d20*/  BRA `(.L_x_3502) ;  /* 0xfffffdc400f47947 */ /* 0x000fea000383ffff */
.L_x_3186:
        /* <DEDUP_REMOVED lines=8> */
.L_x_3504:
[----:B------:R-:W-:Y:S05]  /*31db0*/  BSYNC B1 ;  /* 0x0000000000017941 */ /* 0x000fea0003800000 */
.L_x_3503:
        /* <DEDUP_REMOVED lines=8> */
.L_x_3505:
[----:B------:R-:W-:Y:S02]  /*31e40*/  IMAD.MOV.U32 R13, RZ, RZ, R37 ;  /* 0x000000ffff0d7224 */ /* 0x000fe400078e0025 */
[----:B------:R-:W-:-:S07]  /*31e50*/  IMAD.MOV.U32 R4, RZ, RZ, R14 ;  /* 0x000000ffff047224 */ /* 0x000fce00078e000e */
[----:B------:R-:W-:Y:S05]  /*31e60*/  WARPSYNC.COLLECTIVE R15, `(.L_x_3506) ;  /* 0x000000000f087348 */ /* 0x000fea0003c00000 */
[----:B------:R0:W1:Y:S02]  /*31e70*/  SHFL.IDX P6, R14, R13, R12, R11 ;  /* 0x0000000c0d0e7389 */ /* 0x00006400000c000b */
[----:B01----:R-:W-:Y:S01]  /*31e80*/  ENDCOLLECTIVE ;  /* 0x000000000000791b */ /* 0x003fe20003800000 */
.L_x_3506:
[----:B------:R-:W-:Y:S02]  /*31e90*/  IMAD.MOV.U32 R13, RZ, RZ, R48 ;  /* 0x000000ffff0d7224 */ /* 0x000fe400078e0030 */
[----:B------:R-:W-:-:S07]  /*31ea0*/  IMAD.MOV.U32 R9, RZ, RZ, R14 ;  /* 0x000000ffff097224 */ /* 0x000fce00078e000e */
[----:B------:R-:W-:Y:S05]  /*31eb0*/  WARPSYNC.COLLECTIVE R15, `(.L_x_3507) ;  /* 0x000000000f087348 */ /* 0x000fea0003c00000 */
[----:B------:R0:W1:Y:S02]  /*31ec0*/  SHFL.IDX P6, R14, R13, R12, R11 ;  /* 0x0000000c0d0e7389 */ /* 0x00006400000c000b */
[----:B01----:R-:W-:Y:S01]  /*31ed0*/  ENDCOLLECTIVE ;  /* 0x000000000000791b */ /* 0x003fe20003800000 */
.L_x_3507:
[----:B------:R-:W-:Y:S05]  /*31ee0*/  BRA `(.L_x_3508) ;  /* 0xfffffdc8000c7947 */ /* 0x000fea000383ffff */
.L_x_3189:
[----:B------:R-:W-:Y:S01]  /*31ef0*/  BSSY B1, `(.L_x_3509) ;  /* 0x0000008000017945 */ /* 0x000fe20003800000 */
[----:B------:R-:W-:Y:S01]  /*31f00*/  IMAD.MOV.U32 R13, RZ, RZ, R49 ;  /* 0x000000ffff0d7224 */ /* 0x000fe200078e0031 */
[----:B------:R-:W-:Y:S01]  /*31f10*/  MOV R15, 0xffffffff ;  /* 0xffffffff000f7802 */ /* 0x000fe20000000f00 */
[----:B------:R-:W-:Y:S02]  /*31f20*/  IMAD.MOV.U32 R12, RZ, RZ, 0x3 ;  /* 0x00000003ff0c7424 */ /* 0x000fe400078e00ff */
[----:B------:R-:W-:-:S07]  /*31f30*/  IMAD.MOV.U32 R11, RZ, RZ, 0x181f ;  /* 0x0000181fff0b7424 */ /* 0x000fce00078e00ff */
[----:B0-23-5:R-:W-:Y:S05]  /*31f40*/  WARPSYNC.COLLECTIVE R15, `(.L_x_3510) ;  /* 0x000000000f087348 */ /* 0x02dfea0003c00000 */
[----:B0-----:R0:W1:Y:S02]  /*31f50*/  SHFL.IDX P6, R14, R13, R12, R11 ;  /* 0x0000000c0d0e7389 */ /* 0x00106400000c000b */
[----:B0123-5:R-:W-:Y:S01]  /*31f60*/  ENDCOLLECTIVE ;  /* 0x000000000000791b */ /* 0x02ffe20003800000 */
.L_x_3510:
[----:B------:R-:W-:Y:S05]  /*31f70*/  BSYNC B1 ;  /* 0x0000000000017941 */ /* 0x000fea0003800000 */
.L_x_3509:
        /* <DEDUP_REMOVED lines=8> */
.L_x_3511:
[----:B------:R-:W-:Y:S02]  /*32000*/  IMAD.MOV.U32 R13, RZ, RZ, R37 ;  /* 0x000000ffff0d7224 */ /* 0x000fe400078e0025 */
[----:B------:R-:W-:-:S07]  /*32010*/  IMAD.MOV.U32 R4, RZ, RZ, R14 ;  /* 0x000000ffff047224 */ /* 0x000fce00078e000e */
[----:B------:R-:W-:Y:S05]  /*32020*/  WARPSYNC.COLLECTIVE R15, `(.L_x_3512) ;  /* 0x000000000f087348 */ /* 0x000fea0003c00000 */
[----:B------:R0:W1:Y:S02]  /*32030*/  SHFL.IDX P6, R14, R13, R12, R11 ;  /* 0x0000000c0d0e7389 */ /* 0x00006400000c000b */
[----:B01----:R-:W-:Y:S01]  /*32040*/  ENDCOLLECTIVE ;  /* 0x000000000000791b */ /* 0x003fe20003800000 */
.L_x_3512:
[----:B------:R-:W-:Y:S02]  /*32050*/  IMAD.MOV.U32 R13, RZ, RZ, R48 ;  /* 0x000000ffff0d7224 */ /* 0x000fe400078e0030 */
[----:B------:R-:W-:-:S07]  /*32060*/  IMAD.MOV.U32 R37, RZ, RZ, R14 ;  /* 0x000000ffff257224 */ /* 0x000fce00078e000e */
[----:B------:R-:W-:Y:S05]  /*32070*/  WARPSYNC.COLLECTIVE R15, `(.L_x_3513) ;  /* 0x000000000f087348 */ /* 0x000fea0003c00000 */
[----:B------:R0:W1:Y:S02]  /*32080*/  SHFL.IDX P6, R14, R13, R12, R11 ;  /* 0x0000000c0d0e7389 */ /* 0x00006400000c000b */
[----:B01----:R-:W-:Y:S01]  /*32090*/  ENDCOLLECTIVE ;  /* 0x000000000000791b */ /* 0x003fe20003800000 */
.L_x_3513:
[----:B------:R-:W-:Y:S01]  /*320a0*/  MOV R48, R14 ;  /* 0x0000000e00307202 */ /* 0x000fe20000000f00 */
[----:B------:R-:W-:Y:S06]  /*320b0*/  BRA `(.L_x_3514) ;  /* 0xfffffdc800287947 */ /* 0x000fec000383ffff */
.L_x_3193:
[----:B-1----:R1:W4:Y:S02]  /*320c0*/  SYNCS.PHASECHK.TRANS64.TRYWAIT P0, [R216+URZ+0x38800], R51 ;  /* 0x03880033d80075a7 */ /* 0x002324000800017f */
[----:B----4-:R-:W-:Y:S05]  /*320d0*/  @!P0 NANOSLEEP.SYNCS 0x989680 ;  /* 0x009896800000895d */ /* 0x010fea0003900000 */
[----:B------:R-:W4:Y:S02]  /*320e0*/  @!P0 SYNCS.PHASECHK.TRANS64 P0, [R216+URZ+0x38800], R51 ;  /* 0x03880033d80085a7 */ /* 0x000f24000800007f */
[----:B----4-:R-:W-:Y:S05]  /*320f0*/  @!P0 BRA `(.L_x_3193) ;  /* 0xfffffffc00f08947 */ /* 0x010fea000383ffff */
[----:B------:R-:W-:Y:S05]  /*32100*/  BRA `(.L_x_3515) ;  /* 0xfffffdc800ac7947 */ /* 0x000fea000383ffff */
.L_x_3209:
        /* <DEDUP_REMOVED lines=9> */
.L_x_3517:
[----:B------:R-:W-:Y:S05]  /*321a0*/  BSYNC B1 ;  /* 0x0000000000017941 */ /* 0x000fea0003800000 */
.L_x_3516:
[----:B------:R0:W5:Y:S01]  /*321b0*/  LDL R8, [R1+0x24] ;  /* 0x0000240001087983 */ /* 0x0001620000100800 */
[----:B------:R-:W-:Y:S01]  /*321c0*/  IMAD.MOV.U32 R13, RZ, RZ, R55 ;  /* 0x000000ffff0d7224 */ /* 0x000fe200078e0037 */
[----:B------:R-:W-:Y:S01]  /*321d0*/  ISETP.GE.AND P0, PT, R16, R3, PT ;  /* 0x000000031000720c */ /* 0x000fe20003f06270 */
[----:B------:R-:W-:Y:S02]  /*321e0*/  IMAD.MOV.U32 R12, RZ, RZ, RZ ;  /* 0x000000ffff0c7224 */ /* 0x000fe400078e00ff */
[----:B------:R-:W-:Y:S02]  /*321f0*/  IMAD.MOV.U32 R11, RZ, RZ, 0x181f ;  /* 0x0000181fff0b7424 */ /* 0x000fe400078e00ff */
[----:B------:R-:W-:Y:S02]  /*32200*/  IMAD.MOV.U32 R15, RZ, RZ, -0x1 ;  /* 0xffffffffff0f7424 */ /* 0x000fe400078e00ff */
[----:B0-----:R-:W-:-:S07]  /*32210*/  IMAD.MOV.U32 R5, RZ, RZ, R14 ;  /* 0x000000ffff057224 */ /* 0x001fce00078e000e */
[----:B-----5:R-:W-:Y:S05]  /*32220*/  WARPSYNC.COLLECTIVE R15, `(.L_x_3518) ;  /* 0x000000000f087348 */ /* 0x020fea0003c00000 */
[----:B------:R0:W1:Y:S02]  /*32230*/  SHFL.IDX P6, R14, R13, R12, R11 ;  /* 0x0000000c0d0e7389 */ /* 0x00006400000c000b */
[----:B01---5:R-:W-:Y:S01]  /*32240*/  ENDCOLLECTIVE ;  /* 0x000000000000791b */ /* 0x023fe20003800000 */
.L_x_3518:
[----:B------:R-:W-:Y:S01]  /*32250*/  IMAD.MOV.U32 R13, RZ, RZ, R57 ;  /* 0x000000ffff0d7224 */ /* 0x000fe200078e0039 */
[----:B------:R-:W-:-:S07]  /*32260*/  MOV R7, R14 ;  /* 0x0000000e00077202 */ /* 0x000fce0000000f00 */
[----:B------:R-:W-:Y:S05]  /*32270*/  WARPSYNC.COLLECTIVE R15, `(.L_x_3519) ;  /* 0x000000000f087348 */ /* 0x000fea0003c00000 */
[----:B------:R0:W1:Y:S02]  /*32280*/  SHFL.IDX P6, R14, R13, R12, R11 ;  /* 0x0000000c0d0e7389 */ /* 0x00006400000c000b */
[----:B01----:R-:W-:Y:S01]  /*32290*/  ENDCOLLECTIVE ;  /* 0x000000000000791b */ /* 0x003fe20003800000 */
.L_x_3519:
[----:B------:R-:W-:Y:S02]  /*322a0*/  IMAD.MOV.U32 R13, RZ, RZ, R59 ;  /* 0x000000ffff0d7224 */ /* 0x000fe400078e003b */
[----:B------:R-:W-:-:S07]  /*322b0*/  IMAD.MOV.U32 R9, RZ, RZ, R14 ;  /* 0x000000ffff097224 */ /* 0x000fce00078e000e */
[----:B------:R-:W-:Y:S05]  /*322c0*/  WARPSYNC.COLLECTIVE R15, `(.L_x_3520) ;  /* 0x000000000f087348 */ /* 0x000fea0003c00000 */
[----:B------:R0:W1:Y:S02]  /*322d0*/  SHFL.IDX P6, R14, R13, R12, R11 ;  /* 0x0000000c0d0e7389 */ /* 0x00006400000c000b */
[----:B01----:R-:W-:Y:S01]  /*322e0*/  ENDCOLLECTIVE ;  /* 0x000000000000791b */ /* 0x003fe20003800000 */
.L_x_3520:
[----:B------:R-:W-:-:S05]  /*322f0*/  IMAD R37, R8, R37, RZ ;  /* 0x0000002508257224 */ /* 0x000fca00078e02ff */
[----:B------:R-:W-:-:S13]  /*32300*/  ISETP.GE.OR P1, PT, R10, R37, P0 ;  /* 0x000000250a00720c */ /* 0x000fda0000726670 */
[C---:B------:R-:W-:Y:S02]  /*32310*/  @!P1 IADD3 R4, P2, R16.reuse, R7, RZ ;  /* 0x0000000710049210 */ /* 0x040fe40007f5e0ff */
[----:B------:R-:W-:-:S03]  /*32320*/  @!P1 IADD3 R24, P3, R16, R14, RZ ;  /* 0x0000000e10189210 */ /* 0x000fc60007f7e0ff */
[--C-:B------:R-:W-:Y:S02]  /*32330*/  @!P1 IMAD.X R5, R5, 0x1, R17.reuse, P2 ;  /* 0x0000000105059824 */ /* 0x100fe400010e0611 */
[----:B------:R-:W-:-:S04]  /*32340*/  @!P1 IMAD.X R25, R9, 0x1, R17, P3 ;  /* 0x0000000109199824 */ /* 0x000fc800018e0611 */
[----:B------:R-:W5:Y:S04]  /*32350*/  @!P1 LD.E.128 R4, desc[UR42][R4.64] ;  /* 0x0000002a04049980 */ /* 0x000f68000c101d00 */
[----:B------:R-:W5:Y:S01]  /*32360*/  @!P1 LD.E.128 R24, desc[UR42][R24.64] ;  /* 0x0000002a18189980 */ /* 0x000f62000c101d00 */
[----:B------:R-:W-:Y:S01]  /*32370*/  IMAD.MOV.U32 R13, RZ, RZ, R53 ;  /* 0x000000ffff0d7224 */ /* 0x000fe200078e0035 */
[----:B------:R-:W-:Y:S01]  /*32380*/  CS2R R44, SRZ ;  /* 0x00000000002c7805 */ /* 0x000fe2000001ff00 */
[----:B------:R-:W-:Y:S01]  /*32390*/  IMAD.MOV.U32 R12, RZ, RZ, 0x1 ;  /* 0x00000001ff0c7424 */ /* 0x000fe200078e00ff */
[----:B------:R-:W-:Y:S02]  /*323a0*/  CS2R R46, SRZ ;  /* 0x00000000002e7805 */ /* 0x000fe4000001ff00 */
[----:B------:R-:W-:-:S02]  /*323b0*/  CS2R R48, SRZ ;  /* 0x0000000000307805 */ /* 0x000fc4000001ff00 */
[----:B------:R-:W-:-:S07]  /*323c0*/  CS2R R50, SRZ ;  /* 0x0000000000327805 */ /* 0x000fce000001ff00 */
[----:B-----5:R-:W-:Y:S05]  /*323d0*/  WARPSYNC.COLLECTIVE R15, `(.L_x_3521) ;  /* 0x000000000f087348 */ /* 0x020fea0003c00000 */
[----:B------:R0:W1:Y:S02]  /*323e0*/  SHFL.IDX P6, R14, R13, R12, R11 ;  /* 0x0000000c0d0e7389 */ /* 0x00006400000c000b */
[----:B01---5:R-:W-:Y:S01]  /*323f0*/  ENDCOLLECTIVE ;  /* 0x000000000000791b */ /* 0x023fe20003800000 */
.L_x_3521:
[----:B------:R-:W-:Y:S02]  /*32400*/  IMAD.MOV.U32 R13, RZ, RZ, R55 ;  /* 0x000000ffff0d7224 */ /* 0x000fe400078e0037 */
[----:B------:R-:W-:-:S07]  /*32410*/  IMAD.MOV.U32 R9, RZ, RZ, R14 ;  /* 0x000000ffff097224 */ /* 0x000fce00078e000e */
[----:B------:R-:W-:Y:S05]  /*32420*/  WARPSYNC.COLLECTIVE R15, `(.L_x_3522) ;  /* 0x000000000f087348 */ /* 0x000fea0003c00000 */
[----:B------:R0:W1:Y:S02]  /*32430*/  SHFL.IDX P6, R14, R13, R12, R11 ;  /* 0x0000000c0d0e7389 */ /* 0x00006400000c000b */
[----:B01----:R-:W-:Y:S01]  /*32440*/  ENDCOLLECTIVE ;  /* 0x000000000000791b */ /* 0x003fe20003800000 */
.L_x_3522:
[----:B------:R-:W-:Y:S01]  /*32450*/  IMAD.MOV.U32 R13, RZ, RZ, R57 ;  /* 0x000000ffff0d7224 */ /* 0x000fe200078e0039 */
[----:B------:R-:W-:-:S07]  /*32460*/  MOV R21, R14 ;  /* 0x0000000e00157202 */ /* 0x000fce0000000f00 */
[----:B------:R-:W-:Y:S05]  /*32470*/  WARPSYNC.COLLECTIVE R15, `(.L_x_3523) ;  /* 0x000000000f087348 */ /* 0x000fea0003c00000 */
[----:B------:R0:W1:Y:S02]  /*32480*/  SHFL.IDX P6, R14, R13, R12, R11 ;  /* 0x0000000c0d0e7389 */ /* 0x00006400000c000b */
[----:B01----:R-:W-:Y:S01]  /*32490*/  ENDCOLLECTIVE ;  /* 0x000000000000791b */ /* 0x003fe20003800000 */
.L_x_3523:
[----:B------:R-:W-:Y:S02]  /*324a0*/  IMAD.MOV.U32 R13, RZ, RZ, R59 ;  /* 0x000000ffff0d7224 */ /* 0x000fe400078e003b */
[----:B------:R-:W-:-:S07]  /*324b0*/  IMAD.MOV.U32 R33, RZ, RZ, R14 ;  /* 0x000000ffff217224 */ /* 0x000fce00078e000e */
[----:B------:R-:W-:Y:S05]  /*324c0*/  WARPSYNC.COLLECTIVE R15, `(.L_x_3524) ;  /* 0x000000000f087348 */ /* 0x000fea0003c00000 */
[----:B------:R0:W1:Y:S02]  /*324d0*/  SHFL.IDX P6, R14, R13, R12, R11 ;  /* 0x0000000c0d0e7389 */ /* 0x00006400000c000b */
[----:B01----:R-:W-:Y:S01]  /*324e0*/  ENDCOLLECTIVE ;  /* 0x000000000000791b */ /* 0x003fe20003800000 */
.L_x_3524:
[----:B------:R-:W-:Y:S02]  /*324f0*/  @!P1 IMAD.MOV.U32 R44, RZ, RZ, R4 ;  /* 0x000000ffff2c9224 */ /* 0x000fe400078e0004 */
[----:B------:R-:W-:Y:S01]  /*32500*/  @!P1 IMAD.MOV.U32 R45, RZ, RZ, R5 ;  /* 0x000000ffff2d9224 */ /* 0x000fe200078e0005 */
[----:B------:R-:W-:Y:S01]  /*32510*/  CS2R R4, SRZ ;  /* 0x0000000000047805 */ /* 0x000fe2000001ff00 */
[----:B------:R-:W-:Y:S01]  /*32520*/  @!P1 IMAD.MOV.U32 R46, RZ, RZ, R6 ;  /* 0x000000ffff2e9224 */ /* 0x000fe200078e0006 */
[----:B------:R-:W-:Y:S01]  /*32530*/  @!P1 MOV R50, R26 ;  /* 0x0000001a00329202 */ /* 0x000fe20000000f00 */
[----:B------:R-:W-:Y:S02]  /*32540*/  @!P1 IMAD.MOV.U32 R47, RZ, RZ, R7 ;  /* 0x000000ffff2f9224 */ /* 0x000fe400078e0007 */
[----:B------:R-:W-:Y:S02]  /*32550*/  @!P1 IMAD.MOV.U32 R48, RZ, RZ, R24 ;  /* 0x000000ffff309224 */ /* 0x000fe400078e0018 */
[----:B------:R-:W-:-:S02]  /*32560*/  @!P1 IMAD.MOV.U32 R49, RZ, RZ, R25 ;  /* 0x000000ffff319224 */ /* 0x000fc400078e0019 */
[----:B------:R-:W-:Y:S01]  /*32570*/  @!P1 IMAD.MOV.U32 R51, RZ, RZ, R27 ;  /* 0x000000ffff339224 */ /* 0x000fe200078e001b */
[----:B------:R-:W-:Y:S06]  /*32580*/  BRA `(.L_x_3525) ;  /* 0xfffffe0800387947 */ /* 0x000fec000383ffff */
.L_x_3212:
[----:B------:R-:W-:Y:S01]  /*32590*/  BSSY B1, `(.L_x_3526) ;  /* 0x0000008000017945 */ /* 0x000fe20003800000 */
[----:B------:R-:W-:Y:S02]  /*325a0*/  IMAD.MOV.U32 R13, RZ, RZ, R53 ;  /* 0x000000ffff0d7224 */ /* 0x000fe400078e0035 */
[----:B------:R-:W-:Y:S02]  /*325b0*/  IMAD.MOV.U32 R12, RZ, RZ, 0x2 ;  /* 0x00000002ff0c7424 */ /* 0x000fe400078e00ff */
[----:B------:R-:W-:Y:S02]  /*325c0*/  IMAD.MOV.U32 R11, RZ, RZ, 0x181f ;  /* 0x0000181fff0b7424 */ /* 0x000fe400078e00ff */
[----:B------:R-:W-:-:S07]  /*325d0*/  IMAD.MOV.U32 R15, RZ, RZ, -0x1 ;  /* 0xffffffffff0f7424 */ /* 0x000fce00078e00ff */
[----:B-----5:R-:W-:Y:S05]  /*325e0*/  WARPSYNC.COLLECTIVE R15, `(.L_x_3527) ;  /* 0x000000000f087348 */ /* 0x020fea0003c00000 */
[----:B------:R0:W1:Y:S02]  /*325f0*/  SHFL.IDX P6, R14, R13, R12, R11 ;  /* 0x0000000c0d0e7389 */ /* 0x00006400000c000b */
[----:B01---5:R-:W-:Y:S01]  /*32600*/  ENDCOLLECTIVE ;  /* 0x000000000000791b */ /* 0x023fe20003800000 */
.L_x_3527:
[----:B------:R-:W-:Y:S05]  /*32610*/  BSYNC B1 ;  /* 0x0000000000017941 */ /* 0x000fea0003800000 */
.L_x_3526:
[----:B------:R-:W-:Y:S01]  /*32620*/  IMAD.MOV.U32 R13, RZ, RZ, R55 ;  /* 0x000000ffff0d7224 */ /* 0x000fe200078e0037 */
[----:B------:R-:W-:Y:S01]  /*32630*/  MOV R15, 0xffffffff ;  /* 0xffffffff000f7802 */ /* 0x000fe20000000f00 */
[----:B------:R-:W-:Y:S02]  /*32640*/  IMAD.MOV.U32 R12, RZ, RZ, 0x2 ;  /* 0x00000002ff0c7424 */ /* 0x000fe400078e00ff */
[----:B------:R-:W-:Y:S02]  /*32650*/  IMAD.MOV.U32 R11, RZ, RZ, 0x181f ;  /* 0x0000181fff0b7424 */ /* 0x000fe400078e00ff */
[----:B------:R-:W-:Y:S02]  /*32660*/  IMAD.MOV.U32 R9, RZ, RZ, R14 ;  /* 0x000000ffff097224 */ /* 0x000fe400078e000e */
[----:B------:R-:W-:-:S07]  /*32670*/  VIADD R8, R10, 0x40 ;  /* 0x000000400a087836 */ /* 0x000fce0000000000 */
[----:B------:R-:W-:Y:S05]  /*32680*/  WARPSYNC.COLLECTIVE R15, `(.L_x_3528) ;  /* 0x000000000f087348 */ /* 0x000fea0003c00000 */
[----:B------:R0:W1:Y:S02]  /*32690*/  SHFL.IDX P6, R14, R13, R12, R11 ;  /* 0x0000000c0d0e7389 */ /* 0x00006400000c000b */
[----:B01----:R-:W-:Y:S01]  /*326a0*/  ENDCOLLECTIVE ;  /* 0x000000000000791b */ /* 0x003fe20003800000 */
.L_x_3528:
[----:B------:R-:W-:Y:S01]  /*326b0*/  ISETP.GE.OR P1, PT, R8, R37, P0 ;  /* 0x000000250800720c */ /* 0x000fe20000726670 */
[----:B------:R-:W-:Y:S02]  /*326c0*/  IMAD.MOV.U32 R13, RZ, RZ, R57 ;  /* 0x000000ffff0d7224 */ /* 0x000fe400078e0039 */
[----:B------:R-:W-:-:S10]  /*326d0*/  IMAD.MOV.U32 R21, RZ, RZ, R14 ;  /* 0x000000ffff157224 */ /* 0x000fd400078e000e */
[----:B------:R-:W-:Y:S05]  /*326e0*/  WARPSYNC.COLLECTIVE R15, `(.L_x_3529) ;  /* 0x000000000f087348 */ /* 0x000fea0003c00000 */
[----:B------:R0:W1:Y:S02]  /*326f0*/  SHFL.IDX P6, R14, R13, R12, R11 ;  /* 0x0000000c0d0e7389 */ /* 0x00006400000c000b */
[----:B01----:R-:W-:Y:S01]  /*32700*/  ENDCOLLECTIVE ;  /* 0x000000000000791b */ /* 0x003fe20003800000 */
.L_x_3529:
[----:B------:R-:W-:-:S05]  /*32710*/  @!P1 IADD3 R24, P2, R16, R21, RZ ;  /* 0x0000001510189210 */ /* 0x000fca0007f5e0ff */
[----:B------:R-:W-:Y:S02]  /*32720*/  @!P1 IMAD.X R9, R9, 0x1, R17, P2 ;  /* 0x0000000109099824 */ /* 0x000fe400010e0611 */
[----:B------:R-:W-:Y:S02]  /*32730*/  IMAD.MOV.U32 R13, RZ, RZ, R59 ;  /* 0x000000ffff0d7224 */ /* 0x000fe400078e003b */
[----:B------:R-:W-:-:S07]  /*32740*/  IMAD.MOV.U32 R25, RZ, RZ, R14 ;  /* 0x000000ffff197224 */ /* 0x000fce00078e000e */
[----:B------:R-:W-:Y:S05]  /*32750*/  WARPSYNC.COLLECTIVE R15, `(.L_x_3530) ;  /* 0x000000000f087348 */ /* 0x000fea0003c00000 */
[----:B------:R0:W1:Y:S02]  /*32760*/  SHFL.IDX P6, R14, R13, R12, R11 ;  /* 0x0000000c0d0e7389 */ /* 0x00006400000c000b */
[----:B01----:R-:W-:Y:S01]  /*32770*/  ENDCOLLECTIVE ;  /* 0x000000000000791b */ /* 0x003fe20003800000 */
.L_x_3530:
[----:B------:R-:W-:-:S05]  /*32780*/  @!P1 IADD3 R32, P3, R16, R14, RZ ;  /* 0x0000000e10209210 */ /* 0x000fca0007f7e0ff */
[----:B------:R-:W-:Y:S02]  /*32790*/  @!P1 IMAD.X R33, R25, 0x1, R17, P3 ;  /* 0x0000000119219824 */ /* 0x000fe400018e0611 */
[----:B------:R-:W-:-:S04]  /*327a0*/  @!P1 IMAD.MOV.U32 R25, RZ, RZ, R9 ;  /* 0x000000ffff199224 */ /* 0x000fc800078e0009 */
[----:B------:R-:W5:Y:S04]  /*327b0*/  @!P1 LD.E.128 R32, desc[UR42][R32.64] ;  /* 0x0000002a20209980 */ /* 0x000f68000c101d00 */
[----:B------:R-:W5:Y:S01]  /*327c0*/  @!P1 LD.E.128 R24, desc[UR42][R24.64] ;  /* 0x0000002a18189980 */ /* 0x000f62000c101d00 */
[----:B------:R-:W-:Y:S01]  /*327d0*/  IMAD.MOV.U32 R13, RZ, RZ, R53 ;  /* 0x000000ffff0d7224 */ /* 0x000fe200078e0035 */
[----:B------:R-:W-:-:S07]  /*327e0*/  MOV R12, 0x3 ;  /* 0x00000003000c7802 */ /* 0x000fce0000000f00 */
[----:B-----5:R-:W-:Y:S05]  /*327f0*/  WARPSYNC.COLLECTIVE R15, `(.L_x_3531) ;  /* 0x000000000f087348 */ /* 0x020fea0003c00000 */
[----:B------:R0:W1:Y:S02]  /*32800*/  SHFL.IDX P6, R14, R13, R12, R11 ;  /* 0x0000000c0d0e7389 */ /* 0x00006400000c000b */
[----:B01---5:R-:W-:Y:S01]  /*32810*/  ENDCOLLECTIVE ;  /* 0x000000000000791b */ /* 0x023fe20003800000 */
.L_x_3531:
[----:B------:R-:W-:Y:S02]  /*32820*/  IMAD.MOV.U32 R13, RZ, RZ, R55 ;  /* 0x000000ffff0d7224 */ /* 0x000fe400078e0037 */
[----:B------:R-:W-:-:S07]  /*32830*/  IMAD.MOV.U32 R53, RZ, RZ, R14 ;  /* 0x000000ffff357224 */ /* 0x000fce00078e000e */
[----:B------:R-:W-:Y:S05]  /*32840*/  WARPSYNC.COLLECTIVE R15, `(.L_x_3532) ;  /* 0x000000000f087348 */ /* 0x000fea0003c00000 */
[----:B------:R0:W1:Y:S02]  /*32850*/  SHFL.IDX P6, R14, R13, R12, R11 ;  /* 0x0000000c0d0e7389 */ /* 0x00006400000c000b */
[----:B01----:R-:W-:Y:S01]  /*32860*/  ENDCOLLECTIVE ;  /* 0x000000000000791b */ /* 0x003fe20003800000 */
.L_x_3532:
[----:B------:R-:W-:Y:S02]  /*32870*/  IMAD.MOV.U32 R13, RZ, RZ, R57 ;  /* 0x000000ffff0d7224 */ /* 0x000fe400078e0039 */
[----:B------:R-:W-:-:S07]  /*32880*/  IMAD.MOV.U32 R55, RZ, RZ, R14 ;  /* 0x000000ffff377224 */ /* 0x000fce00078e000e */
[----:B------:R-:W-:Y:S05]  /*32890*/  WARPSYNC.COLLECTIVE R15, `(.L_x_3533) ;  /* 0x000000000f087348 */ /* 0x000fea0003c00000 */
[----:B------:R0:W1:Y:S02]  /*328a0*/  SHFL.IDX P6, R14, R13, R12, R11 ;  /* 0x0000000c0d0e7389 */ /* 0x00006400000c000b */
[----:B01----:R-:W-:Y:S01]  /*328b0*/  ENDCOLLECTIVE ;  /* 0x000000000000791b */ /* 0x003fe20003800000 */
.L_x_3533:
[----:B------:R-:W-:Y:S02]  /*328c0*/  IMAD.MOV.U32 R13, RZ, RZ, R59 ;  /* 0x000000ffff0d7224 */ /* 0x000fe400078e003b */
[----:B------:R-:W-:-:S07]  /*328d0*/  IMAD.MOV.U32 R57, RZ, RZ, R14 ;  /* 0x000000ffff397224 */ /* 0x000fce00078e000e */
[----:B------:R-:W-:Y:S05]  /*328e0*/  WARPSYNC.COLLECTIVE R15, `(.L_x_3534) ;  /* 0x000000000f087348 */ /* 0x000fea0003c00000 */
[----:B------:R0:W1:Y:S02]  /*328f0*/  SHFL.IDX P6, R14, R13, R12, R11 ;  /* 0x0000000c0d0e7389 */ /* 0x00006400000c000b */
[----:B01----:R-:W-:Y:S01]  /*32900*/  ENDCOLLECTIVE ;  /* 0x000000000000791b */ /* 0x003fe20003800000 */
.L_x_3534:
        /* <DEDUP_REMOVED lines=8> */
[----:B------:R-:W-:Y:S01]  /*32990*/  @!P1 IMAD.MOV.U32 R20, RZ, RZ, R24 ;  /* 0x000000ffff149224 */ /* 0x000fe200078e0018 */
[----:B------:R-:W-:Y:S01]  /*329a0*/  @!P1 MOV R38, R26 ;  /* 0x0000001a00269202 */ /* 0x000fe20000000f00 */
[----:B------:R-:W-:Y:S02]  /*329b0*/  @!P1 IMAD.MOV.U32 R21, RZ, RZ, R25 ;  /* 0x000000ffff159224 */ /* 0x000fe400078e0019 */
[----:B------:R-:W-:Y:S02]  /*329c0*/  @!P1 IMAD.MOV.U32 R39, RZ, RZ, R27 ;  /* 0x000000ffff279224 */ /* 0x000fe400078e001b */
[----:B------:R-:W-:Y:S02]  /*329d0*/  @!P1 IMAD.MOV.U32 R42, RZ, RZ, R34 ;  /* 0x000000ffff2a9224 */ /* 0x000fe400078e0022 */
[----:B------:R-:W-:Y:S01]  /*329e0*/  @!P1 IMAD.MOV.U32 R43, RZ, RZ, R35 ;  /* 0x000000ffff2b9224 */ /* 0x000fe200078e0023 */
[----:B------:R-:W-:Y:S06]  /*329f0*/  BRA `(.L_x_3535) ;  /* 0xfffffe0400e47947 */ /* 0x000fec000383ffff */
.L_x_3216:
[----:B0-----:R0:W1:Y:S02]  /*32a00*/  SYNCS.PHASECHK.TRANS64.TRYWAIT P4, [R216+URZ+0x38800], R25 ;  /* 0x03880019d80075a7 */ /* 0x001064000808017f */
[----:B-1----:R-:W-:Y:S05]  /*32a10*/  @!P4 NANOSLEEP.SYNCS 0x989680 ;  /* 0x009896800000c95d */ /* 0x002fea0003900000 */
[----:B------:R-:W1:Y:S02]  /*32a20*/  @!P4 SYNCS.PHASECHK.TRANS64 P4, [R216+URZ+0x38800], R25 ;  /* 0x03880019d800c5a7 */ /* 0x000e64000808007f */
[----:B-1----:R-:W-:Y:S05]  /*32a30*/  @!P4 BRA `(.L_x_3216) ;  /* 0xfffffffc00f0c947 */ /* 0x002fea000383ffff */
[----:B------:R-:W-:Y:S05]  /*32a40*/  BRA `(.L_x_3536) ;  /* 0xfffffe08005c7947 */ /* 0x000fea000383ffff */
.L_x_3226:
[----:B--2---:R2:W3:Y:S02]  /*32a50*/  SYNCS.PHASECHK.TRANS64.TRYWAIT P1, [R4+URZ+0x38830], R14 ;  /* 0x0388300e040075a7 */ /* 0x0044e4000802017f */
[----:B---3--:R-:W-:Y:S05]  /*32a60*/  @!P1 NANOSLEEP.SYNCS 0x989680 ;  /* 0x009896800000995d */ /* 0x008fea0003900000 */
[----:B------:R-:W3:Y:S02]  /*32a70*/  @!P1 SYNCS.PHASECHK.TRANS64 P1, [R4+URZ+0x38830], R14 ;  /* 0x0388300e040095a7 */ /* 0x000ee4000802007f */
[----:B---3--:R-:W-:Y:S05]  /*32a80*/  @!P1 BRA `(.L_x_3226) ;  /* 0xfffffffc00f09947 */ /* 0x008fea000383ffff */
[----:B------:R-:W-:Y:S05]  /*32a90*/  BRA `(.L_x_3225) ;  /* 0xfffffe4c00047947 */ /* 0x000fea000383ffff */
.L_x_3232:
[----:B-1----:R1:W2:Y:S02]  /*32aa0*/  SYNCS.PHASECHK.TRANS64.TRYWAIT P1, [R4+URZ+0x38850], R14 ;  /* 0x0388500e040075a7 */ /* 0x0022a4000802017f */
[----:B--2---:R-:W-:Y:S05]  /*32ab0*/  @!P1 NANOSLEEP.SYNCS 0x989680 ;  /* 0x009896800000995d */ /* 0x004fea0003900000 */
[----:B------:R-:W2:Y:S02]  /*32ac0*/  @!P1 SYNCS.PHASECHK.TRANS64 P1, [R4+URZ+0x38850], R14 ;  /* 0x0388500e040095a7 */ /* 0x000ea4000802007f */
[----:B--2---:R-:W-:Y:S05]  /*32ad0*/  @!P1 BRA `(.L_x_3232) ;  /* 0xfffffffc00f09947 */ /* 0x004fea000383ffff */
[----:B------:R-:W-:Y:S05]  /*32ae0*/  BRA `(.L_x_3231) ;  /* 0xfffffe6c00c87947 */ /* 0x000fea000383ffff */
.L_x_3238:
[----:B-1----:R1:W2:Y:S02]  /*32af0*/  SYNCS.PHASECHK.TRANS64.TRYWAIT P1, [R5+URZ+0x38830], R6 ;  /* 0x03883006050075a7 */ /* 0x0022a4000802017f */
[----:B--2---:R-:W-:Y:S05]  /*32b00*/  @!P1 NANOSLEEP.SYNCS 0x989680 ;  /* 0x009896800000995d */ /* 0x004fea0003900000 */
[----:B------:R-:W2:Y:S02]  /*32b10*/  @!P1 SYNCS.PHASECHK.TRANS64 P1, [R5+URZ+0x38830], R6 ;  /* 0x03883006050095a7 */ /* 0x000ea4000802007f */
[----:B--2---:R-:W-:Y:S05]  /*32b20*/  @!P1 BRA `(.L_x_3238) ;  /* 0xfffffffc00f09947 */ /* 0x004fea000383ffff */
[----:B------:R-:W-:Y:S05]  /*32b30*/  BRA `(.L_x_3237) ;  /* 0xfffffe74000c7947 */ /* 0x000fea000383ffff */
.L_x_3244:
[----:B-1----:R1:W2:Y:S02]  /*32b40*/  SYNCS.PHASECHK.TRANS64.TRYWAIT P1, [R5+URZ+0x38850], R6 ;  /* 0x03885006050075a7 */ /* 0x0022a4000802017f */
[----:B--2---:R-:W-:Y:S05]  /*32b50*/  @!P1 NANOSLEEP.SYNCS 0x989680 ;  /* 0x009896800000995d */ /* 0x004fea0003900000 */
[----:B------:R-:W2:Y:S02]  /*32b60*/  @!P1 SYNCS.PHASECHK.TRANS64 P1, [R5+URZ+0x38850], R6 ;  /* 0x03885006050095a7 */ /* 0x000ea4000802007f */
[----:B--2---:R-:W-:Y:S05]  /*32b70*/  @!P1 BRA `(.L_x_3244) ;  /* 0xfffffffc00f09947 */ /* 0x004fea000383ffff */
[----:B------:R-:W-:Y:S05]  /*32b80*/  BRA `(.L_x_3243) ;  /* 0xfffffe9c00d07947 */ /* 0x000fea000383ffff */
.L_x_3251:
[----:B-1----:R1:W2:Y:S02]  /*32b90*/  SYNCS.PHASECHK.TRANS64.TRYWAIT P1, [R5+URZ+0x38830], R6 ;  /* 0x03883006050075a7 */ /* 0x0022a4000802017f */
[----:B--2---:R-:W-:Y:S05]  /*32ba0*/  @!P1 NANOSLEEP.SYNCS 0x989680 ;  /* 0x009896800000995d */ /* 0x004fea0003900000 */
[----:B------:R-:W2:Y:S02]  /*32bb0*/  @!P1 SYNCS.PHASECHK.TRANS64 P1, [R5+URZ+0x38830], R6 ;  /* 0x03883006050095a7 */ /* 0x000ea4000802007f */
[----:B--2---:R-:W-:Y:S05]  /*32bc0*/  @!P1 BRA `(.L_x_3251) ;  /* 0xfffffffc00f09947 */ /* 0x004fea000383ffff */
[----:B------:R-:W-:Y:S05]  /*32bd0*/  BRA `(.L_x_3250) ;  /* 0xfffffea000e87947 */ /* 0x000fea000383ffff */
.L_x_3257:
[----:B-1----:R1:W2:Y:S02]  /*32be0*/  SYNCS.PHASECHK.TRANS64.TRYWAIT P1, [R5+URZ+0x38850], R6 ;  /* 0x03885006050075a7 */ /* 0x0022a4000802017f */
[----:B--2---:R-:W-:Y:S05]  /*32bf0*/  @!P1 NANOSLEEP.SYNCS 0x989680 ;  /* 0x009896800000995d */ /* 0x004fea0003900000 */
[----:B------:R-:W2:Y:S02]  /*32c00*/  @!P1 SYNCS.PHASECHK.TRANS64 P1, [R5+URZ+0x38850], R6 ;  /* 0x03885006050095a7 */ /* 0x000ea4000802007f */
[----:B--2---:R-:W-:Y:S05]  /*32c10*/  @!P1 BRA `(.L_x_3257) ;  /* 0xfffffffc00f09947 */ /* 0x004fea000383ffff */
[----:B------:R-:W-:Y:S05]  /*32c20*/  BRA `(.L_x_3256) ;  /* 0xfffffec4001c7947 */ /* 0x000fea000383ffff */
.L_x_3262:
[----:B-----5:R-:W-:Y:S01]  /*32c30*/  IMAD.MOV.U32 R12, RZ, RZ, R0 ;  /* 0x000000ffff0c7224 */ /* 0x020fe200078e0000 */
[----:B0-----:R-:W-:Y:S01]  /*32c40*/  LOP3.LUT R2, R0, 0x2, RZ, 0x3c, !PT ;  /* 0x0000000200027812 */ /* 0x001fe200078e3cff */
[----:B------:R-:W-:Y:S01]  /*32c50*/  IMAD.MOV.U32 R11, RZ, RZ, 0x1c1f ;  /* 0x00001c1fff0b7424 */ /* 0x000fe200078e00ff */
[----:B------:R-:W-:Y:S01]  /*32c60*/  SEL R208, R6, R147, P0 ;  /* 0x0000009306d07207 */ /* 0x000fe20000000000 */
[----:B------:R-:W-:Y:S01]  /*32c70*/  IMAD.MOV.U32 R15, RZ, RZ, -0x1 ;  /* 0xffffffffff0f7424 */ /* 0x000fe200078e00ff */
[----:B------:R-:W-:Y:S02]  /*32c80*/  SEL R209, R147, R6, P0 ;  /* 0x0000000693d17207 */ /* 0x000fe40000000000 */
[----:B------:R-:W-:-:S07]  /*32c90*/  SEL R10, R7, R8, P0 ;  /* 0x00000008070a7207 */ /* 0x000fce0000000000 */
[----:B------:R-:W-:Y:S05]  /*32ca0*/  WARPSYNC.COLLECTIVE R15, `(.L_x_3537) ;  /* 0x000000000f087348 */ /* 0x000fea0003c00000 */
[----:B------:R0:W1:Y:S02]  /*32cb0*/  SHFL.IDX P6, R14, R13, R12, R11 ;  /* 0x0000000c0d0e7389 */ /* 0x00006400000c000b */
[----:B01----:R-:W-:Y:S01]  /*32cc0*/  ENDCOLLECTIVE ;  /* 0x000000000000791b */ /* 0x003fe20003800000 */
.L_x_3537:
        /* <DEDUP_REMOVED lines=17> */
.L_x_3538:
        /* <DEDUP_REMOVED lines=19> */
.L_x_3539:
        /* <DEDUP_REMOVED lines=18> */
.L_x_3540:
        /* <DEDUP_REMOVED lines=19> */
.L_x_3541:
        /* <DEDUP_REMOVED lines=17> */
.L_x_3542:
        /* <DEDUP_REMOVED lines=19> */
.L_x_3543:
        /* <DEDUP_REMOVED lines=18> */
.L_x_3544:
        /* <DEDUP_REMOVED lines=19> */
.L_x_3545:
        /* <DEDUP_REMOVED lines=17> */
.L_x_3546:
        /* <DEDUP_REMOVED lines=19> */
.L_x_3547:
[----:B------:R-:W-:Y:S02]  /*33830*/  SEL R200, R7, R10, P0 ;  /* 0x0000000a07c87207 */ /* 0x000fe40000000000 */
[----:B------:R-:W-:Y:S01]  /*33840*/  SEL R201, R10, R7, P0 ;  /* 0x000000070ac97207 */ /* 0x000fe20000000000 */
[----:B------:R-:W-:Y:S02]  /*33850*/  IMAD.MOV.U32 R13, RZ, RZ, R40 ;  /* 0x000000ffff0d7224 */ /* 0x000fe400078e0028 */
[----:B------:R-:W-:-:S07]  /*33860*/  IMAD.MOV.U32 R25, RZ, RZ, R14 ;  /* 0x000000ffff197224 */ /* 0x000fce00078e000e */
[----:B------:R-:W-:Y:S05]  /*33870*/  WARPSYNC.COLLECTIVE R15, `(.L_x_3548) ;  /* 0x000000000f087348 */ /* 0x000fea0003c00000 */
[----:B------:R0:W1:Y:S02]  /*33880*/  SHFL.IDX P6, R14, R13, R12, R11 ;  /* 0x0000000c0d0e7389 */ /* 0x00006400000c000b */
[----:B01----:R-:W-:Y:S01]  /*33890*/  ENDCOLLECTIVE ;  /* 0x000000000000791b */ /* 0x003fe20003800000 */
.L_x_3548:
        /* <DEDUP_REMOVED lines=8> */
.L_x_3549:
[----:B------:R-:W-:Y:S02]  /*33920*/  SEL R198, R20, R24, P0 ;  /* 0x0000001814c67207 */ /* 0x000fe40000000000 */
[----:B------:R-:W-:Y:S02]  /*33930*/  SEL R199, R24, R20, P0 ;  /* 0x0000001418c77207 */ /* 0x000fe40000000000 */
[----:B------:R-:W-:Y:S01]  /*33940*/  MOV R13, R32 ;  /* 0x00000020000d7202 */ /* 0x000fe20000000f00 */
[----:B------:R-:W-:-:S07]  /*33950*/  IMAD.MOV.U32 R43, RZ, RZ, R14 ;  /* 0x000000ffff2b7224 */ /* 0x000fce00078e000e */
[----:B------:R-:W-:Y:S05]  /*33960*/  WARPSYNC.COLLECTIVE R15, `(.L_x_3550) ;  /* 0x000000000f087348 */ /* 0x000fea0003c00000 */
[----:B------:R0:W1:Y:S02]  /*33970*/  SHFL.IDX P6, R14, R13, R12, R11 ;  /* 0x0000000c0d0e7389 */ /* 0x00006400000c000b */
[----:B01----:R-:W-:Y:S01]  /*33980*/  ENDCOLLECTIVE ;  /* 0x000000000000791b */ /* 0x003fe20003800000 */
.L_x_3550:
[----:B------:R-:W-:Y:S02]  /*33990*/  IMAD.MOV.U32 R13, RZ, RZ, R52 ;  /* 0x000000ffff0d7224 */ /* 0x000fe400078e0034 */
[----:B------:R-:W-:Y:S02]  /*339a0*/  IMAD.MOV.U32 R12, RZ, RZ, R2 ;  /* 0x000000ffff0c7224 */ /* 0x000fe400078e0002 */
[----:B------:R-:W-:-:S07]  /*339b0*/  IMAD.MOV.U32 R32, RZ, RZ, R14 ;  /* 0x000000ffff207224 */ /* 0x000fce00078e000e */
[----:B------:R-:W-:Y:S05]  /*339c0*/  WARPSYNC.COLLECTIVE R15, `(.L_x_3551) ;  /* 0x000000000f087348 */ /* 0x000fea0003c00000 */
[----:B------:R0:W1:Y:S02]  /*339d0*/  SHFL.IDX P6, R14, R13, R12, R11 ;  /* 0x0000000c0d0e7389 */ /* 0x00006400000c000b */
[----:B01----:R-:W-:Y:S01]  /*339e0*/  ENDCOLLECTIVE ;  /* 0x000000000000791b */ /* 0x003fe20003800000 */
.L_x_3551:
[----:B------:R-:W-:Y:S02]  /*339f0*/  IMAD.MOV.U32 R13, RZ, RZ, R48 ;  /* 0x000000ffff0d7224 */ /* 0x000fe400078e0030 */
[----:B------:R-:W-:-:S07]  /*33a00*/  IMAD.MOV.U32 R52, RZ, RZ, R14 ;  /* 0x000000ffff347224 */ /* 0x000fce00078e000e */
[----:B------:R-:W-:Y:S05]  /*33a10*/  WARPSYNC.COLLECTIVE R15, `(.L_x_3552) ;  /* 0x000000000f087348 */ /* 0x000fea0003c00000 */
[----:B------:R0:W1:Y:S02]  /*33a20*/  SHFL.IDX P6, R14, R13, R12, R11 ;  /* 0x0000000c0d0e7389 */ /* 0x00006400000c000b */
[----:B01----:R-:W-:Y:S01]  /*33a30*/  ENDCOLLECTIVE ;  /* 0x000000000000791b */ /* 0x003fe20003800000 */
.L_x_3552:
        /* <DEDUP_REMOVED lines=8> */
.L_x_3553:
[----:B------:R-:W-:Y:S02]  /*33ac0*/  SEL R194, R32, R48, P0 ;  /* 0x0000003020c27207 */ /* 0x000fe40000000000 */
[----:B------:R-:W-:Y:S02]  /*33ad0*/  SEL R195, R48, R32, P0 ;  /* 0x0000002030c37207 */ /* 0x000fe40000000000 */
[----:B------:R-:W-:Y:S01]  /*33ae0*/  MOV R13, R31 ;  /* 0x0000001f000d7202 */ /* 0x000fe20000000f00 */
[----:B------:R-:W-:-:S07]  /*33af0*/  IMAD.MOV.U32 R42, RZ, RZ, R14 ;  /* 0x000000ffff2a7224 */ /* 0x000fce00078e000e */
[----:B------:R-:W-:Y:S05]  /*33b00*/  WARPSYNC.COLLECTIVE R15, `(.L_x_3554) ;  /* 0x000000000f087348 */ /* 0x000fea0003c00000 */
[----:B------:R0:W1:Y:S02]  /*33b10*/  SHFL.IDX P6, R14, R13, R12, R11 ;  /* 0x0000000c0d0e7389 */ /* 0x00006400000c000b */
[----:B01----:R-:W-:Y:S01]  /*33b20*/  ENDCOLLECTIVE ;  /* 0x000000000000791b */ /* 0x003fe20003800000 */
.L_x_3554:
[----:B------:R-:W-:Y:S02]  /*33b30*/  IMAD.MOV.U32 R13, RZ, RZ, R60 ;  /* 0x000000ffff0d7224 */ /* 0x000fe400078e003c */
[----:B------:R-:W-:Y:S02]  /*33b40*/  IMAD.MOV.U32 R12, RZ, RZ, R2 ;  /* 0x000000ffff0c7224 */ /* 0x000fe400078e0002 */
[----:B------:R-:W-:-:S07]  /*33b50*/  IMAD.MOV.U32 R31, RZ, RZ, R14 ;  /* 0x000000ffff1f7224 */ /* 0x000fce00078e000e */
[----:B------:R-:W-:Y:S05]  /*33b60*/  WARPSYNC.COLLECTIVE R15, `(.L_x_3555) ;  /* 0x000000000f087348 */ /* 0x000fea0003c00000 */
[----:B------:R0:W1:Y:S02]  /*33b70*/  SHFL.IDX P6, R14, R13, R12, R11 ;  /* 0x0000000c0d0e7389 */ /* 0x00006400000c000b */
[----:B01----:R-:W-:Y:S01]  /*33b80*/  ENDCOLLECTIVE ;  /* 0x000000000000791b */ /* 0x003fe20003800000 */
.L_x_3555:
[----:B------:R-:W-:Y:S02]  /*33b90*/  IMAD.MOV.U32 R13, RZ, RZ, R30 ;  /* 0x000000ffff0d7224 */ /* 0x000fe400078e001e */
[----:B------:R-:W-:-:S07]  /*33ba0*/  IMAD.MOV.U32 R60, RZ, RZ, R14 ;  /* 0x000000ffff3c7224 */ /* 0x000fce00078e000e */
[----:B------:R-:W-:Y:S05]  /*33bb0*/  WARPSYNC.COLLECTIVE R15, `(.L_x_3556) ;  /* 0x000000000f087348 */ /* 0x000fea0003c00000 */
[----:B------:R0:W1:Y:S02]  /*33bc0*/  SHFL.IDX P6, R14, R13, R12, R11 ;  /* 0x0000000c0d0e7389 */ /* 0x00006400000c000b */
[----:B01----:R-:W-:Y:S01]  /*33bd0*/  ENDCOLLECTIVE ;  /* 0x000000000000791b */ /* 0x003fe20003800000 */
.L_x_3556:
        /* <DEDUP_REMOVED lines=8> */
.L_x_3557:
[----:B------:R-:W-:Y:S02]  /*33c60*/  SEL R190, R31, R30, P0 ;  /* 0x0000001e1fbe7207 */ /* 0x000fe40000000000 */
[----:B------:R-:W-:Y:S02]  /*33c70*/  SEL R191, R30, R31, P0 ;  /* 0x0000001f1ebf7207 */ /* 0x000fe40000000000 */
[----:B------:R-:W-:Y:S01]  /*33c80*/  MOV R13, R29 ;  /* 0x0000001d000d7202 */ /* 0x000fe20000000f00 */
[----:B------:R-:W-:-:S07]  /*33c90*/  IMAD.MOV.U32 R41, RZ, RZ, R14 ;  /* 0x000000ffff297224 */ /* 0x000fce00078e000e */
[----:B------:R-:W-:Y:S05]  /*33ca0*/  WARPSYNC.COLLECTIVE R15, `(.L_x_3558) ;  /* 0x000000000f087348 */ /* 0x000fea0003c00000 */
[----:B------:R0:W1:Y:S02]  /*33cb0*/  SHFL.IDX P6, R14, R13, R12, R11 ;  /* 0x0000000c0d0e7389 */ /* 0x00006400000c000b */
[----:B01----:R-:W-:Y:S01]  /*33cc0*/  ENDCOLLECTIVE ;  /* 0x000000000000791b */ /* 0x003fe20003800000 */
.L_x_3558:
[----:B------:R-:W-:Y:S02]  /*33cd0*/  IMAD.MOV.U32 R13, RZ, RZ, R68 ;  /* 0x000000ffff0d7224 */ /* 0x000fe400078e0044 */
[----:B------:R-:W-:Y:S02]  /*33ce0*/  IMAD.MOV.U32 R12, RZ, RZ, R2 ;  /* 0x000000ffff0c7224 */ /* 0x000fe400078e0002 */
[----:B------:R-:W-:-:S07]  /*33cf0*/  IMAD.MOV.U32 R29, RZ, RZ, R14 ;  /* 0x000000ffff1d7224 */ /* 0x000fce00078e000e */
[----:B------:R-:W-:Y:S05]  /*33d00*/  WARPSYNC.COLLECTIVE R15, `(.L_x_3559) ;  /* 0x000000000f087348 */ /* 0x000fea0003c00000 */
[----:B------:R0:W1:Y:S02]  /*33d10*/  SHFL.IDX P6, R14, R13, R12, R11 ;  /* 0x0000000c0d0e7389 */ /* 0x00006400000c000b */
[----:B01----:R-:W-:Y:S01]  /*33d20*/  ENDCOLLECTIVE ;  /* 0x000000000000791b */ /* 0x003fe20003800000 */
.L_x_3559:
[----:B------:R-:W-:Y:S02]  /*33d30*/  IMAD.MOV.U32 R13, RZ, RZ, R28 ;  /* 0x000000ffff0d7224 */ /* 0x000fe400078e001c */
[----:B------:R-:W-:-:S07]  /*33d40*/  IMAD.MOV.U32 R68, RZ, RZ, R14 ;  /* 0x000000ffff447224 */ /* 0x000fce00078e000e */
[----:B------:R-:W-:Y:S05]  /*33d50*/  WARPSYNC.COLLECTIVE R15, `(.L_x_3560) ;  /* 0x000000000f087348 */ /* 0x000fea0003c00000 */
[----:B------:R0:W1:Y:S02]  /*33d60*/  SHFL.IDX P6, R14, R13, R12, R11 ;  /* 0x0000000c0d0e7389 */ /* 0x00006400000c000b */
[----:B01----:R-:W-:Y:S01]  /*33d70*/  ENDCOLLECTIVE ;  /* 0x000000000000791b */ /* 0x003fe20003800000 */
.L_x_3560:
        /* <DEDUP_REMOVED lines=8> */
.L_x_3561:
[----:B------:R-:W-:Y:S02]  /*33e00*/  SEL R187, R29, R28, P0 ;  /* 0x0000001c1dbb7207 */ /* 0x000fe40000000000 */
[----:B------:R-:W-:Y:S02]  /*33e10*/  SEL R186, R28, R29, P0 ;  /* 0x0000001d1cba7207 */ /* 0x000fe40000000000 */
[----:B------:R-:W-:Y:S01]  /*33e20*/  MOV R13, R27 ;  /* 0x0000001b000d7202 */ /* 0x000fe20000000f00 */
[----:B------:R-:W-:-:S07]  /*33e30*/  IMAD.MOV.U32 R37, RZ, RZ, R14 ;  /* 0x000000ffff257224 */ /* 0x000fce00078e000e */
[----:B------:R-:W-:Y:S05]  /*33e40*/  WARPSYNC.COLLECTIVE R15, `(.L_x_3562) ;  /* 0x000000000f087348 */ /* 0x000fea0003c00000 */
[----:B------:R0:W1:Y:S02]  /*33e50*/  SHFL.IDX P6, R14, R13, R12, R11 ;  /* 0x0000000c0d0e7389 */ /* 0x00006400000c000b */
[----:B01----:R-:W-:Y:S01]  /*33e60*/  ENDCOLLECTIVE ;  /* 0x000000000000791b */ /* 0x003fe20003800000 */
.L_x_3562:
[----:B------:R-:W-:Y:S02]  /*33e70*/  IMAD.MOV.U32 R13, RZ, RZ, R76 ;  /* 0x000000ffff0d7224 */ /* 0x000fe400078e004c */
[----:B------:R-:W-:Y:S02]  /*33e80*/  IMAD.MOV.U32 R12, RZ, RZ, R2 ;  /* 0x000000ffff0c7224 */ /* 0x000fe400078e0002 */
[----:B------:R-:W-:-:S07]  /*33e90*/  IMAD.MOV.U32 R27, RZ, RZ, R14 ;  /* 0x000000ffff1b7224 */ /* 0x000fce00078e000e */
[----:B------:R-:W-:Y:S05]  /*33ea0*/  WARPSYNC.COLLECTIVE R15, `(.L_x_3563) ;  /* 0x000000000f087348 */ /* 0x000fea0003c00000 */
[----:B------:R0:W1:Y:S02]  /*33eb0*/  SHFL.IDX P6, R14, R13, R12, R11 ;  /* 0x0000000c0d0e7389 */ /* 0x00006400000c000b */
[----:B01----:R-:W-:Y:S01]  /*33ec0*/  ENDCOLLECTIVE ;  /* 0x000000000000791b */ /* 0x003fe20003800000 */
.L_x_3563:
[----:B------:R-:W-:Y:S02]  /*33ed0*/  IMAD.MOV.U32 R13, RZ, RZ, R26 ;  /* 0x000000ffff0d7224 */ /* 0x000fe400078e001a */
[----:B------:R-:W-:-:S07]  /*33ee0*/  IMAD.MOV.U32 R76, RZ, RZ, R14 ;  /* 0x000000ffff4c7224 */ /* 0x000fce00078e000e */
[----:B------:R-:W-:Y:S05]  /*33ef0*/  WARPSYNC.COLLECTIVE R15, `(.L_x_3564) ;  /* 0x000000000f087348 */ /* 0x000fea0003c00000 */
[----:B------:R0:W1:Y:S02]  /*33f00*/  SHFL.IDX P6, R14, R13, R12, R11 ;  /* 0x0000000c0d0e7389 */ /* 0x00006400000c000b */
[----:B01----:R-:W-:Y:S01]  /*33f10*/  ENDCOLLECTIVE ;  /* 0x000000000000791b */ /* 0x003fe20003800000 */
.L_x_3564:
        /* <DEDUP_REMOVED lines=8> */
.L_x_3565:
[----:B------:R-:W-:Y:S02]  /*33fa0*/  SEL R183, R27, R26, P0 ;  /* 0x0000001a1bb77207 */ /* 0x000fe40000000000 */
[----:B------:R-:W-:Y:S02]  /*33fb0*/  SEL R182, R26, R27, P0 ;  /* 0x0000001b1ab67207 */ /* 0x000fe40000000000 */
[----:B------:R-:W-:Y:S01]  /*33fc0*/  MOV R13, R36 ;  /* 0x00000024000d7202 */ /* 0x000fe20000000f00 */
[----:B------:R-:W-:-:S07]  /*33fd0*/  IMAD.MOV.U32 R45, RZ, RZ, R14 ;  /* 0x000000ffff2d7224 */ /* 0x000fce00078e000e */
[----:B------:R-:W-:Y:S05]  /*33fe0*/  WARPSYNC.COLLECTIVE R15, `(.L_x_3566) ;  /* 0x000000000f087348 */ /* 0x000fea0003c00000 */
[----:B------:R0:W1:Y:S02]  /*33ff0*/  SHFL.IDX P6, R14, R13, R12, R11 ;  /* 0x0000000c0d0e7389 */ /* 0x00006400000c000b */
[----:B01----:R-:W-:Y:S01]  /*34000*/  ENDCOLLECTIVE ;  /* 0x000000000000791b */ /* 0x003fe20003800000 */
.L_x_3566:
[----:B------:R-:W-:Y:S02]  /*34010*/  IMAD.MOV.U32 R13, RZ, RZ, R84 ;  /* 0x000000ffff0d7224 */ /* 0x000fe400078e0054 */
[----:B------:R-:W-:Y:S02]  /*34020*/  IMAD.MOV.U32 R12, RZ, RZ, R2 ;  /* 0x000000ffff0c7224 */ /* 0x000fe400078e0002 */
[----:B------:R-:W-:-:S07]  /*34030*/  IMAD.MOV.U32 R36, RZ, RZ, R14 ;  /* 0x000000ffff247224 */ /* 0x000fce00078e000e */
[----:B------:R-:W-:Y:S05]  /*34040*/  WARPSYNC.COLLECTIVE R15, `(.L_x_3567) ;  /* 0x000000000f087348 */ /* 0x000fea0003c00000 */
[----:B------:R0:W1:Y:S02]  /*34050*/  SHFL.IDX P6, R14, R13, R12, R11 ;  /* 0x0000000c0d0e7389 */ /* 0x00006400000c000b */
[----:B01----:R-:W-:Y:S01]  /*34060*/  ENDCOLLECTIVE ;  /* 0x000000000000791b */ /* 0x003fe20003800000 */
.L_x_3567:
[----:B------:R-:W-:Y:S02]  /*34070*/  IMAD.MOV.U32 R13, RZ, RZ, R80 ;  /* 0x000000ffff0d7224 */ /* 0x000fe400078e0050 */
[----:B------:R-:W-:-:S07]  /*34080*/  IMAD.MOV.U32 R84, RZ, RZ, R14 ;  /* 0x000000ffff547224 */ /* 0x000fce00078e000e */
[----:B------:R-:W-:Y:S05]  /*34090*/  WARPSYNC.COLLECTIVE R15, `(.L_x_3568) ;  /* 0x000000000f087348 */ /* 0x000fea0003c00000 */
[----:B------:R0:W1:Y:S02]  /*340a0*/  SHFL.IDX P6, R14, R13, R12, R11 ;  /* 0x0000000c0d0e7389 */ /* 0x00006400000c000b */
[----:B01----:R-:W-:Y:S01]  /*340b0*/  ENDCOLLECTIVE ;  /* 0x000000000000791b */ /* 0x003fe20003800000 */
.L_x_3568:
        /* <DEDUP_REMOVED lines=8> */
.L_x_3569:
[----:B------:R-:W-:Y:S02]  /*34140*/  SEL R179, R36, R80, P0 ;  /* 0x0000005024b37207 */ /* 0x000fe40000000000 */
[----:B------:R-:W-:Y:S02]  /*34150*/  SEL R178, R80, R36, P0 ;  /* 0x0000002450b27207 */ /* 0x000fe40000000000 */
[----:B------:R-:W-:Y:S01]  /*34160*/  MOV R13, R46 ;  /* 0x0000002e000d7202 */ /* 0x000fe20000000f00 */
[----:B------:R-:W-:-:S07]  /*34170*/  IMAD.MOV.U32 R47, RZ, RZ, R14 ;  /* 0x000000ffff2f7224 */ /* 0x000fce00078e000e */
[----:B------:R-:W-:Y:S05]  /*34180*/  WARPSYNC.COLLECTIVE R15, `(.L_x_3570) ;  /* 0x000000000f087348 */ /* 0x000fea0003c00000 */
[----:B------:R0:W1:Y:S02]  /*34190*/  SHFL.IDX P6, R14, R13, R12, R11 ;  /* 0x0000000c0d0e7389 */ /* 0x00006400000c000b */
[----:B01----:R-:W-:Y:S01]  /*341a0*/  ENDCOLLECTIVE ;  /* 0x000000000000791b */ /* 0x003fe20003800000 */
.L_x_3570:
[----:B------:R-:W-:Y:S02]  /*341b0*/  IMAD.MOV.U32 R13, RZ, RZ, R92 ;  /* 0x000000ffff0d7224 */ /* 0x000fe400078e005c */
[----:B------:R-:W-:Y:S02]  /*341c0*/  IMAD.MOV.U32 R12, RZ, RZ, R2 ;  /* 0x000000ffff0c7224 */ /* 0x000fe400078e0002 */
[----:B------:R-:W-:-:S07]  /*341d0*/  IMAD.MOV.U32 R46, RZ, RZ, R14 ;  /* 0x000000ffff2e7224 */ /* 0x000fce00078e000e */
[----:B------:R-:W-:Y:S05]  /*341e0*/  WARPSYNC.COLLECTIVE R15, `(.L_x_3571) ;  /* 0x000000000f087348 */ /* 0x000fea0003c00000 */
[----:B------:R0:W1:Y:S02]  /*341f0*/  SHFL.IDX P6, R14, R13, R12, R11 ;  /* 0x0000000c0d0e7389 */ /* 0x00006400000c000b */
[----:B01----:R-:W-:Y:S01]  /*34200*/  ENDCOLLECTIVE ;  /* 0x000000000000791b */ /* 0x003fe20003800000 */
.L_x_3571:
[----:B------:R-:W-:Y:S02]  /*34210*/  IMAD.MOV.U32 R13, RZ, RZ, R88 ;  /* 0x000000ffff0d7224 */ /* 0x000fe400078e0058 */
[----:B------:R-:W-:-:S07]  /*34220*/  IMAD.MOV.U32 R92, RZ, RZ, R14 ;  /* 0x000000ffff5c7224 */ /* 0x000fce00078e000e */
[----:B------:R-:W-:Y:S05]  /*34230*/  WARPSYNC.COLLECTIVE R15, `(.L_x_3572) ;  /* 0x000000000f087348 */ /* 0x000fea0003c00000 */
[----:B------:R0:W1:Y:S02]  /*34240*/  SHFL.IDX P6, R14, R13, R12, R11 ;  /* 0x0000000c0d0e7389 */ /* 0x00006400000c000b */
[----:B01----:R-:W-:Y:S01]  /*34250*/  ENDCOLLECTIVE ;  /* 0x000000000000791b */ /* 0x003fe20003800000 */
.L_x_3572:
        /* <DEDUP_REMOVED lines=8> */
.L_x_3573:
[----:B------:R-:W-:Y:S02]  /*342e0*/  SEL R175, R46, R88, P0 ;  /* 0x000000582eaf7207 */ /* 0x000fe40000000000 */
[----:B------:R-:W-:Y:S02]  /*342f0*/  SEL R174, R88, R46, P0 ;  /* 0x0000002e58ae7207 */ /* 0x000fe40000000000 */
[----:B------:R-:W-:Y:S01]  /*34300*/  MOV R13, R49 ;  /* 0x00000031000d7202 */ /* 0x000fe20000000f00 */
[----:B------:R-:W-:-:S07]  /*34310*/  IMAD.MOV.U32 R50, RZ, RZ, R14 ;  /* 0x000000ffff327224 */ /* 0x000fce00078e000e */
[----:B------:R-:W-:Y:S05]  /*34320*/  WARPSYNC.COLLECTIVE R15, `(.L_x_3574) ;  /* 0x000000000f087348 */ /* 0x000fea0003c00000 */
[----:B------:R0:W1:Y:S02]  /*34330*/  SHFL.IDX P6, R14, R13, R12, R11 ;  /* 0x0000000c0d0e7389 */ /* 0x00006400000c000b */
[----:B01----:R-:W-:Y:S01]  /*34340*/  ENDCOLLECTIVE ;  /* 0x000000000000791b */ /* 0x003fe20003800000 */
.L_x_3574:
[----:B------:R-:W-:Y:S02]  /*34350*/  IMAD.MOV.U32 R13, RZ, RZ, R100 ;  /* 0x000000ffff0d7224 */ /* 0x000fe400078e0064 */
[----:B------:R-:W-:Y:S02]  /*34360*/  IMAD.MOV.U32 R12, RZ, RZ, R2 ;  /* 0x000000ffff0c7224 */ /* 0x000fe400078e0002 */
[----:B------:R-:W-:-:S07]  /*34370*/  IMAD.MOV.U32 R49, RZ, RZ, R14 ;  /* 0x000000ffff317224 */ /* 0x000fce00078e000e */
[----:B------:R-:W-:Y:S05]  /*34380*/  WARPSYNC.COLLECTIVE R15, `(.L_x_3575) ;  /* 0x000000000f087348 */ /* 0x000fea0003c00000 */
[----:B------:R0:W1:Y:S02]  /*34390*/  SHFL.IDX P6, R14, R13, R12, R11 ;  /* 0x0000000c0d0e7389 */ /* 0x00006400000c000b */
[----:B01----:R-:W-:Y:S01]  /*343a0*/  ENDCOLLECTIVE ;  /* 0x000000000000791b */ /* 0x003fe20003800000 */
.L_x_3575:
[----:B------:R-:W-:Y:S02]  /*343b0*/  IMAD.MOV.U32 R13, RZ, RZ, R96 ;  /* 0x000000ffff0d7224 */ /* 0x000fe400078e0060 */
[----:B------:R-:W-:-:S07]  /*343c0*/  IMAD.MOV.U32 R100, RZ, RZ, R14 ;  /* 0x000000ffff647224 */ /* 0x000fce00078e000e */
[----:B------:R-:W-:Y:S05]  /*343d0*/  WARPSYNC.COLLECTIVE R15, `(.L_x_3576) ;  /* 0x000000000f087348 */ /* 0x000fea0003c00000 */
[----:B------:R0:W1:Y:S02]  /*343e0*/  SHFL.IDX P6, R14, R13, R12, R11 ;  /* 0x0000000c0d0e7389 */ /* 0x00006400000c000b */
[----:B01----:R-:W-:Y:S01]  /*343f0*/  ENDCOLLECTIVE ;  /* 0x000000000000791b */ /* 0x003fe20003800000 */
.L_x_3576:
        /* <DEDUP_REMOVED lines=8> */
.L_x_3577:
[----:B------:R-:W-:Y:S02]  /*34480*/  SEL R171, R49, R96, P0 ;  /* 0x0000006031ab7207 */ /* 0x000fe40000000000 */
[----:B------:R-:W-:Y:S02]  /*34490*/  SEL R170, R96, R49, P0 ;  /* 0x0000003160aa7207 */ /* 0x000fe40000000000 */
[----:B------:R-:W-:Y:S01]  /*344a0*/  MOV R13, R51 ;  /* 0x00000033000d7202 */ /* 0x000fe20000000f00 */
[----:B------:R-:W-:-:S07]  /*344b0*/  IMAD.MOV.U32 R53, RZ, RZ, R14 ;  /* 0x000000ffff357224 */ /* 0x000fce00078e000e */
[----:B------:R-:W-:Y:S05]  /*344c0*/  WARPSYNC.COLLECTIVE R15, `(.L_x_3578) ;  /* 0x000000000f087348 */ /* 0x000fea0003c00000 */
[----:B------:R0:W1:Y:S02]  /*344d0*/  SHFL.IDX P6, R14, R13, R12, R11 ;  /* 0x0000000c0d0e7389 */ /* 0x00006400000c000b */
[----:B01----:R-:W-:Y:S01]  /*344e0*/  ENDCOLLECTIVE ;  /* 0x000000000000791b */ /* 0x003fe20003800000 */
.L_x_3578:
[----:B------:R-:W-:Y:S02]  /*344f0*/  IMAD.MOV.U32 R13, RZ, RZ, R108 ;  /* 0x000000ffff0d7224 */ /* 0x000fe400078e006c */
[----:B------:R-:W-:Y:S02]  /*34500*/  IMAD.MOV.U32 R12, RZ, RZ, R2 ;  /* 0x000000ffff0c7224 */ /* 0x000fe400078e0002 */
[----:B------:R-:W-:-:S07]  /*34510*/  IMAD.MOV.U32 R51, RZ, RZ, R14 ;  /* 0x000000ffff337224 */ /* 0x000fce00078e000e */
[----:B------:R-:W-:Y:S05]  /*34520*/  WARPSYNC.COLLECTIVE R15, `(.L_x_3579) ;  /* 0x000000000f087348 */ /* 0x000fea0003c00000 */
[----:B------:R0:W1:Y:S02]  /*34530*/  SHFL.IDX P6, R14, R13, R12, R11 ;  /* 0x0000000c0d0e7389 */ /* 0x00006400000c000b */
[----:B01----:R-:W-:Y:S01]  /*34540*/  ENDCOLLECTIVE ;  /* 0x000000000000791b */ /* 0x003fe20003800000 */
.L_x_3579:
[----:B------:R-:W-:Y:S02]  /*34550*/  IMAD.MOV.U32 R13, RZ, RZ, R104 ;  /* 0x000000ffff0d7224 */ /* 0x000fe400078e0068 */
[----:B------:R-:W-:-:S07]  /*34560*/  IMAD.MOV.U32 R108, RZ, RZ, R14 ;  /* 0x000000ffff6c7224 */ /* 0x000fce00078e000e */
[----:B------:R-:W-:Y:S05]  /*34570*/  WARPSYNC.COLLECTIVE R15, `(.L_x_3580) ;  /* 0x000000000f087348 */ /* 0x000fea0003c00000 */
[----:B------:R0:W1:Y:S02]  /*34580*/  SHFL.IDX P6, R14, R13, R12, R11 ;  /* 0x0000000c0d0e7389 */ /* 0x00006400000c000b */
[----:B01----:R-:W-:Y:S01]  /*34590*/  ENDCOLLECTIVE ;  /* 0x000000000000791b */ /* 0x003fe20003800000 */
.L_x_3580:
        /* <DEDUP_REMOVED lines=8> */
.L_x_3581:
[----:B------:R-:W-:Y:S02]  /*34620*/  SEL R147, R51, R104, P0 ;  /* 0x0000006833937207 */ /* 0x000fe40000000000 */
[----:B------:R-:W-:Y:S02]  /*34630*/  SEL R104, R104, R51, P0 ;  /* 0x0000003368687207 */ /* 0x000fe40000000000 */
[----:B------:R-:W-:Y:S01]  /*34640*/  MOV R13, R54 ;  /* 0x00000036000d7202 */ /* 0x000fe20000000f00 */
[----:B------:R-:W-:-:S07]  /*34650*/  IMAD.MOV.U32 R55, RZ, RZ, R14 ;  /* 0x000000ffff377224 */ /* 0x000fce00078e000e */
[----:B------:R-:W-:Y:S05]  /*34660*/  WARPSYNC.COLLECTIVE R15, `(.L_x_3582) ;  /* 0x000000000f087348 */ /* 0x000fea0003c00000 */
[----:B------:R0:W1:Y:S02]  /*34670*/  SHFL.IDX P6, R14, R13, R12, R11 ;  /* 0x0000000c0d0e7389 */ /* 0x00006400000c000b */
[----:B01----:R-:W-:Y:S01]  /*34680*/  ENDCOLLECTIVE ;  /* 0x000000000000791b */ /* 0x003fe20003800000 */
.L_x_3582:
[----:B------:R-:W-:Y:S02]  /*34690*/  IMAD.MOV.U32 R13, RZ, RZ, R116 ;  /* 0x000000ffff0d7224 */ /* 0x000fe400078e0074 */
[----:B------:R-:W-:Y:S02]  /*346a0*/  IMAD.MOV.U32 R12, RZ, RZ, R2 ;  /* 0x000000ffff0c7224 */ /* 0x000fe400078e0002 */
[----:B------:R-:W-:-:S07]  /*346b0*/  IMAD.MOV.U32 R54, RZ, RZ, R14 ;  /* 0x000000ffff367224 */ /* 0x000fce00078e000e */
[----:B------:R-:W-:Y:S05]  /*346c0*/  WARPSYNC.COLLECTIVE R15, `(.L_x_3583) ;  /* 0x000000000f087348 */ /* 0x000fea0003c00000 */
[----:B------:R0:W1:Y:S02]  /*346d0*/  SHFL.IDX P6, R14, R13, R12, R11 ;  /* 0x0000000c0d0e7389 */ /* 0x00006400000c000b */
[----:B01----:R-:W-:Y:S01]  /*346e0*/  ENDCOLLECTIVE ;  /* 0x000000000000791b */ /* 0x003fe20003800000 */
.L_x_3583:
[----:B------:R-:W-:Y:S02]  /*346f0*/  IMAD.MOV.U32 R13, RZ, RZ, R112 ;  /* 0x000000ffff0d7224 */ /* 0x000fe400078e0070 */
[----:B------:R-:W-:-:S07]  /*34700*/  IMAD.MOV.U32 R116, RZ, RZ, R14 ;  /* 0x000000ffff747224 */ /* 0x000fce00078e000e */
[----:B------:R-:W-:Y:S05]  /*34710*/  WARPSYNC.COLLECTIVE R15, `(.L_x_3584) ;  /* 0x000000000f087348 */ /* 0x000fea0003c00000 */
[----:B------:R0:W1:Y:S02]  /*34720*/  SHFL.IDX P6, R14, R13, R12, R11 ;  /* 0x0000000c0d0e7389 */ /* 0x00006400000c000b */
[----:B01----:R-:W-:Y:S01]  /*34730*/  ENDCOLLECTIVE ;  /* 0x000000000000791b */ /* 0x003fe20003800000 */
.L_x_3584:
        /* <DEDUP_REMOVED lines=8> */
.L_x_3585:
[----:B------:R-:W-:Y:S02]  /*347c0*/  SEL R3, R54, R112, P0 ;  /* 0x0000007036037207 */ /* 0x000fe40000000000 */
[----:B------:R-:W-:Y:S02]  /*347d0*/  SEL R54, R112, R54, P0 ;  /* 0x0000003670367207 */ /* 0x000fe40000000000 */
[----:B------:R-:W-:Y:S01]  /*347e0*/  MOV R13, R56 ;  /* 0x00000038000d7202 */ /* 0x000fe20000000f00 */
[----:B------:R-:W-:-:S07]  /*347f0*/  IMAD.MOV.U32 R57, RZ, RZ, R14 ;  /* 0x000000ffff397224 */ /* 0x000fce00078e000e */
[----:B------:R-:W-:Y:S05]  /*34800*/  WARPSYNC.COLLECTIVE R15, `(.L_x_3586) ;  /* 0x000000000f087348 */ /* 0x000fea0003c00000 */
[----:B------:R0:W1:Y:S02]  /*34810*/  SHFL.IDX P6, R14, R13, R12, R11 ;  /* 0x0000000c0d0e7389 */ /* 0x00006400000c000b */
[----:B01----:R-:W-:Y:S01]  /*34820*/  ENDCOLLECTIVE ;  /* 0x000000000000791b */ /* 0x003fe20003800000 */
.L_x_3586:
[----:B------:R-:W-:Y:S02]  /*34830*/  IMAD.MOV.U32 R13, RZ, RZ, R124 ;  /* 0x000000ffff0d7224 */ /* 0x000fe400078e007c */
[----:B------:R-:W-:Y:S02]  /*34840*/  IMAD.MOV.U32 R12, RZ, RZ, R2 ;  /* 0x000000ffff0c7224 */ /* 0x000fe400078e0002 */
[----:B------:R-:W-:-:S07]  /*34850*/  IMAD.MOV.U32 R56, RZ, RZ, R14 ;  /* 0x000000ffff387224 */ /* 0x000fce00078e000e */
[----:B------:R-:W-:Y:S05]  /*34860*/  WARPSYNC.COLLECTIVE R15, `(.L_x_3587) ;  /* 0x000000000f087348 */ /* 0x000fea0003c00000 */
[----:B------:R0:W1:Y:S02]  /*34870*/  SHFL.IDX P6, R14, R13, R12, R11 ;  /* 0x0000000c0d0e7389 */ /* 0x00006400000c000b */
[----:B01----:R-:W-:Y:S01]  /*34880*/  ENDCOLLECTIVE ;  /* 0x000000000000791b */ /* 0x003fe20003800000 */
.L_x_3587:
[----:B------:R-:W-:Y:S02]  /*34890*/  IMAD.MOV.U32 R13, RZ, RZ, R120 ;  /* 0x000000ffff0d7224 */ /* 0x000fe400078e0078 */
[----:B------:R-:W-:-:S07]  /*348a0*/  IMAD.MOV.U32 R124, RZ, RZ, R14 ;  /* 0x000000ffff7c7224 */ /* 0x000fce00078e000e */
[----:B------:R-:W-:Y:S05]  /*348b0*/  WARPSYNC.COLLECTIVE R15, `(.L_x_3588) ;  /* 0x000000000f087348 */ /* 0x000fea0003c00000 */
[----:B------:R0:W1:Y:S02]  /*348c0*/  SHFL.IDX P6, R14, R13, R12, R11 ;  /* 0x0000000c0d0e7389 */ /* 0x00006400000c000b */
[----:B01----:R-:W-:Y:S01]  /*348d0*/  ENDCOLLECTIVE ;  /* 0x000000000000791b */ /* 0x003fe20003800000 */
.L_x_3588:
        /* <DEDUP_REMOVED lines=8> */
.L_x_3589:
[----:B------:R-:W-:Y:S02]  /*34960*/  SEL R5, R56, R120, P0 ;  /* 0x0000007838057207 */ /* 0x000fe40000000000 */
[----:B------:R-:W-:Y:S02]  /*34970*/  SEL R56, R120, R56, P0 ;  /* 0x0000003878387207 */ /* 0x000fe40000000000 */
[----:B------:R-:W-:Y:S01]  /*34980*/  MOV R13, R61 ;  /* 0x0000003d000d7202 */ /* 0x000fe20000000f00 */
[----:B------:R-:W-:-:S07]  /*34990*/  IMAD.MOV.U32 R64, RZ, RZ, R14 ;  /* 0x000000ffff407224 */ /* 0x000fce00078e000e */
[----:B------:R-:W-:Y:S05]  /*349a0*/  WARPSYNC.COLLECTIVE R15, `(.L_x_3590) ;  /* 0x000000000f087348 */ /* 0x000fea0003c00000 */
[----:B------:R0:W1:Y:S02]  /*349b0*/  SHFL.IDX P6, R14, R13, R12, R11 ;  /* 0x0000000c0d0e7389 */ /* 0x00006400000c000b */
[----:B01----:R-:W-:Y:S01]  /*349c0*/  ENDCOLLECTIVE ;  /* 0x000000000000791b */ /* 0x003fe20003800000 */
.L_x_3590:
[----:B------:R-:W-:Y:S02]  /*349d0*/  IMAD.MOV.U32 R13, RZ, RZ, R132 ;  /* 0x000000ffff0d7224 */ /* 0x000fe400078e0084 */
[----:B------:R-:W-:Y:S02]  /*349e0*/  IMAD.MOV.U32 R12, RZ, RZ, R2 ;  /* 0x000000ffff0c7224 */ /* 0x000fe400078e0002 */
[----:B------:R-:W-:-:S07]  /*349f0*/  IMAD.MOV.U32 R61, RZ, RZ, R14 ;  /* 0x000000ffff3d7224 */ /* 0x000fce00078e000e */
[----:B------:R-:W-:Y:S05]  /*34a00*/  WARPSYNC.COLLECTIVE R15, `(.L_x_3591) ;  /* 0x000000000f087348 */ /* 0x000fea0003c00000 */
[----:B------:R0:W1:Y:S02]  /*34a10*/  SHFL.IDX P6, R14, R13, R12, R11 ;  /* 0x0000000c0d0e7389 */ /* 0x00006400000c000b */
[----:B01----:R-:W-:Y:S01]  /*34a20*/  ENDCOLLECTIVE ;  /* 0x000000000000791b */ /* 0x003fe20003800000 */
.L_x_3591:
[----:B------:R-:W-:Y:S02]  /*34a30*/  IMAD.MOV.U32 R13, RZ, RZ, R128 ;  /* 0x000000ffff0d7224 */ /* 0x000fe400078e0080 */
[----:B------:R-:W-:-:S07]  /*34a40*/  IMAD.MOV.U32 R132, RZ, RZ, R14 ;  /* 0x000000ffff847224 */ /* 0x000fce00078e000e */
[----:B------:R-:W-:Y:S05]  /*34a50*/  WARPSYNC.COLLECTIVE R15, `(.L_x_3592) ;  /* 0x000000000f087348 */ /* 0x000fea0003c00000 */
[----:B------:R0:W1:Y:S02]  /*34a60*/  SHFL.IDX P6, R14, R13, R12, R11 ;  /* 0x0000000c0d0e7389 */ /* 0x00006400000c000b */
[----:B01----:R-:W-:Y:S01]  /*34a70*/  ENDCOLLECTIVE ;  /* 0x000000000000791b */ /* 0x003fe20003800000 */
.L_x_3592:
        /* <DEDUP_REMOVED lines=8> */
.L_x_3593:
[----:B------:R-:W-:Y:S02]  /*34b00*/  SEL R7, R61, R128, P0 ;  /* 0x000000803d077207 */ /* 0x000fe40000000000 */
[----:B------:R-:W-:Y:S02]  /*34b10*/  SEL R61, R128, R61, P0 ;  /* 0x0000003d803d7207 */ /* 0x000fe40000000000 */
[----:B------:R-:W-:Y:S01]  /*34b20*/  MOV R13, R69 ;  /* 0x00000045000d7202 */ /* 0x000fe20000000f00 */
[----:B------:R-:W-:-:S07]  /*34b30*/  IMAD.MOV.U32 R72, RZ, RZ, R14 ;  /* 0x000000ffff487224 */ /* 0x000fce00078e000e */
[----:B------:R-:W-:Y:S05]  /*34b40*/  WARPSYNC.COLLECTIVE R15, `(.L_x_3594) ;  /* 0x000000000f087348 */ /* 0x000fea0003c00000 */
[----:B------:R0:W1:Y:S02]  /*34b50*/  SHFL.IDX P6, R14, R13, R12, R11 ;  /* 0x0000000c0d0e7389 */ /* 0x00006400000c000b */
[----:B01----:R-:W-:Y:S01]  /*34b60*/  ENDCOLLECTIVE ;  /* 0x000000000000791b */ /* 0x003fe20003800000 */
.L_x_3594:
[----:B------:R-:W-:Y:S02]  /*34b70*/  IMAD.MOV.U32 R13, RZ, RZ, R140 ;  /* 0x000000ffff0d7224 */ /* 0x000fe400078e008c */
[----:B------:R-:W-:Y:S02]  /*34b80*/  IMAD.MOV.U32 R12, RZ, RZ, R2 ;  /* 0x000000ffff0c7224 */ /* 0x000fe400078e0002 */
[----:B------:R-:W-:-:S07]  /*34b90*/  IMAD.MOV.U32 R69, RZ, RZ, R14 ;  /* 0x000000ffff457224 */ /* 0x000fce00078e000e */
[----:B------:R-:W-:Y:S05]  /*34ba0*/  WARPSYNC.COLLECTIVE R15, `(.L_x_3595) ;  /* 0x000000000f087348 */ /* 0x000fea0003c00000 */
[----:B------:R0:W1:Y:S02]  /*34bb0*/  SHFL.IDX P6, R14, R13, R12, R11 ;  /* 0x0000000c0d0e7389 */ /* 0x00006400000c000b */
[----:B01----:R-:W-:Y:S01]  /*34bc0*/  ENDCOLLECTIVE ;  /* 0x000000000000791b */ /* 0x003fe20003800000 */
.L_x_3595:
[----:B------:R-:W-:Y:S02]  /*34bd0*/  IMAD.MOV.U32 R13, RZ, RZ, R136 ;  /* 0x000000ffff0d7224 */ /* 0x000fe400078e0088 */
[----:B------:R-:W-:-:S07]  /*34be0*/  IMAD.MOV.U32 R140, RZ, RZ, R14 ;  /* 0x000000ffff8c7224 */ /* 0x000fce00078e000e */
[----:B------:R-:W-:Y:S05]  /*34bf0*/  WARPSYNC.COLLECTIVE R15, `(.L_x_3596) ;  /* 0x000000000f087348 */ /* 0x000fea0003c00000 */
[----:B------:R0:W1:Y:S02]  /*34c00*/  SHFL.IDX P6, R14, R13, R12, R11 ;  /* 0x0000000c0d0e7389 */ /* 0x00006400000c000b */
[----:B01----:R-:W-:Y:S01]  /*34c10*/  ENDCOLLECTIVE ;  /* 0x000000000000791b */ /* 0x003fe20003800000 */
.L_x_3596:
        /* <DEDUP_REMOVED lines=8> */
.L_x_3597:
[----:B------:R-:W-:Y:S02]  /*34ca0*/  SEL R9, R69, R136, P0 ;  /* 0x0000008845097207 */ /* 0x000fe40000000000 */
[----:B------:R-:W-:Y:S02]  /*34cb0*/  SEL R69, R136, R69, P0 ;  /* 0x0000004588457207 */ /* 0x000fe40000000000 */
[----:B------:R-:W-:Y:S01]  /*34cc0*/  MOV R13, R73 ;  /* 0x00000049000d7202 */ /* 0x000fe20000000f00 */
[----:B------:R-:W-:-:S07]  /*34cd0*/  IMAD.MOV.U32 R77, RZ, RZ, R14 ;  /* 0x000000ffff4d7224 */ /* 0x000fce00078e000e */
[----:B------:R-:W-:Y:S05]  /*34ce0*/  WARPSYNC.COLLECTIVE R15, `(.L_x_3598) ;  /* 0x000000000f087348 */ /* 0x000fea0003c00000 */
[----:B------:R0:W1:Y:S02]  /*34cf0*/  SHFL.IDX P6, R14, R13, R12, R11 ;  /* 0x0000000c0d0e7389 */ /* 0x00006400000c000b */
[----:B01----:R-:W-:Y:S01]  /*34d00*/  ENDCOLLECTIVE ;  /* 0x000000000000791b */ /* 0x003fe20003800000 */
.L_x_3598:
[----:B------:R-:W-:Y:S02]  /*34d10*/  IMAD.MOV.U32 R13, RZ, RZ, R148 ;  /* 0x000000ffff0d7224 */ /* 0x000fe400078e0094 */
[----:B------:R-:W-:Y:S02]  /*34d20*/  IMAD.MOV.U32 R12, RZ, RZ, R2 ;  /* 0x000000ffff0c7224 */ /* 0x000fe400078e0002 */
[----:B------:R-:W-:-:S07]  /*34d30*/  IMAD.MOV.U32 R73, RZ, RZ, R14 ;  /* 0x000000ffff497224 */ /* 0x000fce00078e000e */
[----:B------:R-:W-:Y:S05]  /*34d40*/  WARPSYNC.COLLECTIVE R15, `(.L_x_3599) ;  /* 0x000000000f087348 */ /* 0x000fea0003c00000 */
[----:B------:R0:W1:Y:S02]  /*34d50*/  SHFL.IDX P6, R14, R13, R12, R11 ;  /* 0x0000000c0d0e7389 */ /* 0x00006400000c000b */
[----:B01----:R-:W-:Y:S01]  /*34d60*/  ENDCOLLECTIVE ;  /* 0x000000000000791b */ /* 0x003fe20003800000 */
.L_x_3599:
[----:B------:R-:W-:Y:S02]  /*34d70*/  IMAD.MOV.U32 R13, RZ, RZ, R144 ;  /* 0x000000ffff0d7224 */ /* 0x000fe400078e0090 */
[----:B------:R-:W-:-:S07]  /*34d80*/  IMAD.MOV.U32 R148, RZ, RZ, R14 ;  /* 0x000000ffff947224 */ /* 0x000fce00078e000e */
[----:B------:R-:W-:Y:S05]  /*34d90*/  WARPSYNC.COLLECTIVE R15, `(.L_x_3600) ;  /* 0x000000000f087348 */ /* 0x000fea0003c00000 */
[----:B------:R0:W1:Y:S02]  /*34da0*/  SHFL.IDX P6, R14, R13, R12, R11 ;  /* 0x0000000c0d0e7389 */ /* 0x00006400000c000b */
[----:B01----:R-:W-:Y:S01]  /*34db0*/  ENDCOLLECTIVE ;  /* 0x000000000000791b */ /* 0x003fe20003800000 */
.L_x_3600:
        /* <DEDUP_REMOVED lines=8> */
.L_x_3601:
[----:B------:R-:W-:Y:S02]  /*34e40*/  SEL R20, R73, R144, P0 ;  /* 0x0000009049147207 */ /* 0x000fe40000000000 */
[----:B------:R-:W-:Y:S02]  /*34e50*/  SEL R73, R144, R73, P0 ;  /* 0x0000004990497207 */ /* 0x000fe40000000000 */
[----:B------:R-:W-:Y:S01]  /*34e60*/  MOV R13, R81 ;  /* 0x00000051000d7202 */ /* 0x000fe20000000f00 */
[----:B------:R-:W-:-:S07]  /*34e70*/  IMAD.MOV.U32 R65, RZ, RZ, R14 ;  /* 0x000000ffff417224 */ /* 0x000fce00078e000e */
[----:B------:R-:W-:Y:S05]  /*34e80*/  WARPSYNC.COLLECTIVE R15, `(.L_x_3602) ;  /* 0x000000000f087348 */ /* 0x000fea0003c00000 */
[----:B------:R0:W1:Y:S02]  /*34e90*/  SHFL.IDX P6, R14, R13, R12, R11 ;  /* 0x0000000c0d0e7389 */ /* 0x00006400000c000b */
[----:B01----:R-:W-:Y:S01]  /*34ea0*/  ENDCOLLECTIVE ;  /* 0x000000000000791b */ /* 0x003fe20003800000 */
.L_x_3602:
[----:B------:R-:W-:Y:S02]  /*34eb0*/  IMAD.MOV.U32 R13, RZ, RZ, R146 ;  /* 0x000000ffff0d7224 */ /* 0x000fe400078e0092 */
[----:B------:R-:W-:Y:S02]  /*34ec0*/  IMAD.MOV.U32 R12, RZ, RZ, R2 ;  /* 0x000000ffff0c7224 */ /* 0x000fe400078e0002 */
[----:B------:R-:W-:-:S07]  /*34ed0*/  IMAD.MOV.U32 R81, RZ, RZ, R14 ;  /* 0x000000ffff517224 */ /* 0x000fce00078e000e */
[----:B------:R-:W-:Y:S05]  /*34ee0*/  WARPSYNC.COLLECTIVE R15, `(.L_x_3603) ;  /* 0x000000000f087348 */ /* 0x000fea0003c00000 */
[----:B------:R0:W1:Y:S02]  /*34ef0*/  SHFL.IDX P6, R14, R13, R12, R11 ;  /* 0x0000000c0d0e7389 */ /* 0x00006400000c000b */
[----:B01----:R-:W-:Y:S01]  /*34f00*/  ENDCOLLECTIVE ;  /* 0x000000000000791b */ /* 0x003fe20003800000 */
.L_x_3603:
[----:B------:R-:W-:Y:S02]  /*34f10*/  IMAD.MOV.U32 R13, RZ, RZ, R159 ;  /* 0x000000ffff0d7224 */ /* 0x000fe400078e009f */
[----:B------:R-:W-:-:S07]  /*34f20*/  IMAD.MOV.U32 R146, RZ, RZ, R14 ;  /* 0x000000ffff927224 */ /* 0x000fce00078e000e */
[----:B------:R-:W-:Y:S05]  /*34f30*/  WARPSYNC.COLLECTIVE R15, `(.L_x_3604) ;  /* 0x000000000f087348 */ /* 0x000fea0003c00000 */
[----:B------:R0:W1:Y:S02]  /*34f40*/  SHFL.IDX P6, R14, R13, R12, R11 ;  /* 0x0000000c0d0e7389 */ /* 0x00006400000c000b */
[----:B01----:R-:W-:Y:S01]  /*34f50*/  ENDCOLLECTIVE ;  /* 0x000000000000791b */ /* 0x003fe20003800000 */
.L_x_3604:
        /* <DEDUP_REMOVED lines=8> */
.L_x_3605:
[----:B------:R-:W-:Y:S02]  /*34fe0*/  SEL R24, R81, R159, P0 ;  /* 0x0000009f51187207 */ /* 0x000fe40000000000 */
[----:B------:R-:W-:Y:S02]  /*34ff0*/  SEL R81, R159, R81, P0 ;  /* 0x000000519f517207 */ /* 0x000fe40000000000 */
[----:B------:R-:W-:Y:S01]  /*35000*/  MOV R13, R109 ;  /* 0x0000006d000d7202 */ /* 0x000fe20000000f00 */
[----:B------:R-:W-:-:S07]  /*35010*/  IMAD.MOV.U32 R85, RZ, RZ, R14 ;  /* 0x000000ffff557224 */ /* 0x000fce00078e000e */
[----:B------:R-:W-:Y:S05]  /*35020*/  WARPSYNC.COLLECTIVE R15, `(.L_x_3606) ;  /* 0x000000000f087348 */ /* 0x000fea0003c00000 */
[----:B------:R0:W1:Y:S02]  /*35030*/  SHFL.IDX P6, R14, R13, R12, R11 ;  /* 0x0000000c0d0e7389 */ /* 0x00006400000c000b */
[----:B01----:R-:W-:Y:S01]  /*35040*/  ENDCOLLECTIVE ;  /* 0x000000000000791b */ /* 0x003fe20003800000 */
.L_x_3606:
[----:B------:R-:W-:Y:S02]  /*35050*/  IMAD.MOV.U32 R13, RZ, RZ, R154 ;  /* 0x000000ffff0d7224 */ /* 0x000fe400078e009a */
[----:B------:R-:W-:Y:S02]  /*35060*/  IMAD.MOV.U32 R12, RZ, RZ, R2 ;  /* 0x000000ffff0c7224 */ /* 0x000fe400078e0002 */
[----:B------:R-:W-:-:S07]  /*35070*/  IMAD.MOV.U32 R40, RZ, RZ, R14 ;  /* 0x000000ffff287224 */ /* 0x000fce00078e000e */
[----:B------:R-:W-:Y:S05]  /*35080*/  WARPSYNC.COLLECTIVE R15, `(.L_x_3607) ;  /* 0x000000000f087348 */ /* 0x000fea0003c00000 */
[----:B------:R0:W1:Y:S02]  /*35090*/  SHFL.IDX P6, R14, R13, R12, R11 ;  /* 0x0000000c0d0e7389 */ /* 0x00006400000c000b */
[----:B01----:R-:W-:Y:S01]  /*350a0*/  ENDCOLLECTIVE ;  /* 0x000000000000791b */ /* 0x003fe20003800000 */
.L_x_3607:
[----:B------:R-:W-:Y:S02]  /*350b0*/  IMAD.MOV.U32 R13, RZ, RZ, R153 ;  /* 0x000000ffff0d7224 */ /* 0x000fe400078e0099 */
[----:B------:R-:W-:-:S07]  /*350c0*/  IMAD.MOV.U32 R154, RZ, RZ, R14 ;  /* 0x000000ffff9a7224 */ /* 0x000fce00078e000e */
[----:B------:R-:W-:Y:S05]  /*350d0*/  WARPSYNC.COLLECTIVE R15, `(.L_x_3608) ;  /* 0x000000000f087348 */ /* 0x000fea0003c00000 */
[----:B------:R0:W1:Y:S02]  /*350e0*/  SHFL.IDX P6, R14, R13, R12, R11 ;  /* 0x0000000c0d0e7389 */ /* 0x00006400000c000b */
[----:B01----:R-:W-:Y:S01]  /*350f0*/  ENDCOLLECTIVE ;  /* 0x000000000000791b */ /* 0x003fe20003800000 */
.L_x_3608:
        /* <DEDUP_REMOVED lines=8> */
.L_x_3609:
[----:B------:R-:W-:Y:S02]  /*35180*/  SEL R26, R40, R44, P0 ;  /* 0x0000002c281a7207 */ /* 0x000fe40000000000 */
[----:B------:R-:W-:Y:S02]  /*35190*/  SEL R44, R44, R40, P0 ;  /* 0x000000282c2c7207 */ /* 0x000fe40000000000 */
[----:B------:R-:W-:Y:S01]  /*351a0*/  MOV R13, R89 ;  /* 0x00000059000d7202 */ /* 0x000fe20000000f00 */
[----:B------:R-:W-:-:S07]  /*351b0*/  IMAD.MOV.U32 R93, RZ, RZ, R14 ;  /* 0x000000ffff5d7224 */ /* 0x000fce00078e000e */
[----:B------:R-:W-:Y:S05]  /*351c0*/  WARPSYNC.COLLECTIVE R15, `(.L_x_3610) ;  /* 0x000000000f087348 */ /* 0x000fea0003c00000 */
[----:B------:R0:W1:Y:S02]  /*351d0*/  SHFL.IDX P6, R14, R13, R12, R11 ;  /* 0x0000000c0d0e7389 */ /* 0x00006400000c000b */
[----:B01----:R-:W-:Y:S01]  /*351e0*/  ENDCOLLECTIVE ;  /* 0x000000000000791b */ /* 0x003fe20003800000 */
.L_x_3610:
[----:B------:R-:W-:Y:S02]  /*351f0*/  IMAD.MOV.U32 R13, RZ, RZ, R156 ;  /* 0x000000ffff0d7224 */ /* 0x000fe400078e009c */
[----:B------:R-:W-:Y:S02]  /*35200*/  IMAD.MOV.U32 R12, RZ, RZ, R2 ;  /* 0x000000ffff0c7224 */ /* 0x000fe400078e0002 */
[----:B------:R-:W-:-:S07]  /*35210*/  IMAD.MOV.U32 R109, RZ, RZ, R14 ;  /* 0x000000ffff6d7224 */ /* 0x000fce00078e000e */
[----:B------:R-:W-:Y:S05]  /*35220*/  WARPSYNC.COLLECTIVE R15, `(.L_x_3611) ;  /* 0x000000000f087348 */ /* 0x000fea0003c00000 */
[----:B------:R0:W1:Y:S02]  /*35230*/  SHFL.IDX P6, R14, R13, R12, R11 ;  /* 0x0000000c0d0e7389 */ /* 0x00006400000c000b */
[----:B01----:R-:W-:Y:S01]  /*35240*/  ENDCOLLECTIVE ;  /* 0x000000000000791b */ /* 0x003fe20003800000 */
.L_x_3611:
[----:B------:R-:W-:Y:S02]  /*35250*/  IMAD.MOV.U32 R13, RZ, RZ, R155 ;  /* 0x000000ffff0d7224 */ /* 0x000fe400078e009b */
[----:B------:R-:W-:-:S07]  /*35260*/  IMAD.MOV.U32 R156, RZ, RZ, R14 ;  /* 0x000000ffff9c7224 */ /* 0x000fce00078e000e */
[----:B------:R-:W-:Y:S05]  /*35270*/  WARPSYNC.COLLECTIVE R15, `(.L_x_3612) ;  /* 0x000000000f087348 */ /* 0x000fea0003c00000 */
[----:B------:R0:W1:Y:S02]  /*35280*/  SHFL.IDX P6, R14, R13, R12, R11 ;  /* 0x0000000c0d0e7389 */ /* 0x00006400000c000b */
[----:B01----:R-:W-:Y:S01]  /*35290*/  ENDCOLLECTIVE ;  /* 0x000000000000791b */ /* 0x003fe20003800000 */
.L_x_3612:
        /* <DEDUP_REMOVED lines=8> */
.L_x_3613:
[----:B------:R-:W-:Y:S02]  /*35320*/  SEL R32, R109, R89, P0 ;  /* 0x000000596d207207 */ /* 0x000fe40000000000 */
[----:B------:R-:W-:Y:S02]  /*35330*/  SEL R89, R89, R109, P0 ;  /* 0x0000006d59597207 */ /* 0x000fe40000000000 */
[----:B------:R-:W-:Y:S01]  /*35340*/  MOV R13, R97 ;  /* 0x00000061000d7202 */ /* 0x000fe20000000f00 */
[----:B------:R-:W-:-:S07]  /*35350*/  IMAD.MOV.U32 R101, RZ, RZ, R14 ;  /* 0x000000ffff657224 */ /* 0x000fce00078e000e */
[----:B------:R-:W-:Y:S05]  /*35360*/  WARPSYNC.COLLECTIVE R15, `(.L_x_3614) ;  /* 0x000000000f087348 */ /* 0x000fea0003c00000 */
[----:B------:R0:W1:Y:S02]  /*35370*/  SHFL.IDX P6, R14, R13, R12, R11 ;  /* 0x0000000c0d0e7389 */ /* 0x00006400000c000b */
[----:B01----:R-:W-:Y:S01]  /*35380*/  ENDCOLLECTIVE ;  /* 0x000000000000791b */ /* 0x003fe20003800000 */
.L_x_3614:
[----:B------:R-:W-:Y:S02]  /*35390*/  IMAD.MOV.U32 R13, RZ, RZ, R158 ;  /* 0x000000ffff0d7224 */ /* 0x000fe400078e009e */
[----:B------:R-:W-:Y:S02]  /*353a0*/  IMAD.MOV.U32 R12, RZ, RZ, R2 ;  /* 0x000000ffff0c7224 */ /* 0x000fe400078e0002 */
[----:B------:R-:W-:-:S07]  /*353b0*/  IMAD.MOV.U32 R97, RZ, RZ, R14 ;  /* 0x000000ffff617224 */ /* 0x000fce00078e000e */
[----:B------:R-:W-:Y:S05]  /*353c0*/  WARPSYNC.COLLECTIVE R15, `(.L_x_3615) ;  /* 0x000000000f087348 */ /* 0x000fea0003c00000 */
[----:B------:R0:W1:Y:S02]  /*353d0*/  SHFL.IDX P6, R14, R13, R12, R11 ;  /* 0x0000000c0d0e7389 */ /* 0x00006400000c000b */
[----:B01----:R-:W-:Y:S01]  /*353e0*/  ENDCOLLECTIVE ;  /* 0x000000000000791b */ /* 0x003fe20003800000 */
.L_x_3615:
[----:B------:R-:W-:Y:S02]  /*353f0*/  IMAD.MOV.U32 R13, RZ, RZ, R157 ;  /* 0x000000ffff0d7224 */ /* 0x000fe400078e009d */
[----:B------:R-:W-:-:S07]  /*35400*/  IMAD.MOV.U32 R158, RZ, RZ, R14 ;  /* 0x000000ffff9e7224 */ /* 0x000fce00078e000e */
[----:B------:R-:W-:Y:S05]  /*35410*/  WARPSYNC.COLLECTIVE R15, `(.L_x_3616) ;  /* 0x000000000f087348 */ /* 0x000fea0003c00000 */
[----:B------:R0:W1:Y:S02]  /*35420*/  SHFL.IDX P6, R14, R13, R12, R11 ;  /* 0x0000000c0d0e7389 */ /* 0x00006400000c000b */
[----:B01----:R-:W-:Y:S01]  /*35430*/  ENDCOLLECTIVE ;  /* 0x000000000000791b */ /* 0x003fe20003800000 */
.L_x_3616:
        /* <DEDUP_REMOVED lines=8> */
.L_x_3617:
[----:B------:R-:W-:Y:S02]  /*354c0*/  SEL R37, R97, R157, P0 ;  /* 0x0000009d61257207 */ /* 0x000fe40000000000 */
[----:B------:R-:W-:Y:S02]  /*354d0*/  SEL R97, R157, R97, P0 ;  /* 0x000000619d617207 */ /* 0x000fe40000000000 */
[----:B------:R-:W-:Y:S01]  /*354e0*/  MOV R13, R105 ;  /* 0x00000069000d7202 */ /* 0x000fe20000000f00 */
[----:B------:R-:W-:-:S07]  /*354f0*/  IMAD.MOV.U32 R58, RZ, RZ, R14 ;  /* 0x000000ffff3a7224 */ /* 0x000fce00078e000e */
[----:B------:R-:W-:Y:S05]  /*35500*/  WARPSYNC.COLLECTIVE R15, `(.L_x_3618) ;  /* 0x000000000f087348 */ /* 0x000fea0003c00000 */
[----:B------:R0:W1:Y:S02]  /*35510*/  SHFL.IDX P6, R14, R13, R12, R11 ;  /* 0x0000000c0d0e7389 */ /* 0x00006400000c000b */
[----:B01----:R-:W-:Y:S01]  /*35520*/  ENDCOLLECTIVE ;  /* 0x000000000000791b */ /* 0x003fe20003800000 */
.L_x_3618:
[----:B------:R-:W-:Y:S02]  /*35530*/  IMAD.MOV.U32 R13, RZ, RZ, R62 ;  /* 0x000000ffff0d7224 */ /* 0x000fe400078e003e */
[----:B------:R-:W-:Y:S02]  /*35540*/  IMAD.MOV.U32 R12, RZ, RZ, R2 ;  /* 0x000000ffff0c7224 */ /* 0x000fe400078e0002 */
[----:B------:R-:W-:-:S07]  /*35550*/  IMAD.MOV.U32 R105, RZ, RZ, R14 ;  /* 0x000000ffff697224 */ /* 0x000fce00078e000e */
[----:B------:R-:W-:Y:S05]  /*35560*/  WARPSYNC.COLLECTIVE R15, `(.L_x_3619) ;  /* 0x000000000f087348 */ /* 0x000fea0003c00000 */
[----:B------:R0:W1:Y:S02]  /*35570*/  SHFL.IDX P6, R14, R13, R12, R11 ;  /* 0x0000000c0d0e7389 */ /* 0x00006400000c000b */
[----:B01----:R-:W-:Y:S01]  /*35580*/  ENDCOLLECTIVE ;  /* 0x000000000000791b */ /* 0x003fe20003800000 */
.L_x_3619:
[----:B------:R-:W-:Y:S02]  /*35590*/  IMAD.MOV.U32 R13, RZ, RZ, R59 ;  /* 0x000000ffff0d7224 */ /* 0x000fe400078e003b */
[----:B------:R-:W-:-:S07]  /*355a0*/  IMAD.MOV.U32 R62, RZ, RZ, R14 ;  /* 0x000000ffff3e7224 */ /* 0x000fce00078e000e */
[----:B------:R-:W-:Y:S05]  /*355b0*/  WARPSYNC.COLLECTIVE R15, `(.L_x_3620) ;  /* 0x000000000f087348 */ /* 0x000fea0003c00000 */
[----:B------:R0:W1:Y:S02]  /*355c0*/  SHFL.IDX P6, R14, R13, R12, R11 ;  /* 0x0000000c0d0e7389 */ /* 0x00006400000c000b */
[----:B01----:R-:W-:Y:S01]  /*355d0*/  ENDCOLLECTIVE ;  /* 0x000000000000791b */ /* 0x003fe20003800000 */
.L_x_3620:
        /* <DEDUP_REMOVED lines=8> */
.L_x_3621:
[----:B------:R-:W-:Y:S02]  /*35660*/  SEL R46, R105, R59, P0 ;  /* 0x0000003b692e7207 */ /* 0x000fe40000000000 */
[----:B------:R-:W-:Y:S02]  /*35670*/  SEL R59, R59, R105, P0 ;  /* 0x000000693b3b7207 */ /* 0x000fe40000000000 */
[----:B------:R-:W-:Y:S01]  /*35680*/  MOV R13, R117 ;  /* 0x00000075000d7202 */ /* 0x000fe20000000f00 */
[----:B------:R-:W-:-:S07]  /*35690*/  IMAD.MOV.U32 R121, RZ, RZ, R14 ;  /* 0x000000ffff797224 */ /* 0x000fce00078e000e */
[----:B------:R-:W-:Y:S05]  /*356a0*/  WARPSYNC.COLLECTIVE R15, `(.L_x_3622) ;  /* 0x000000000f087348 */ /* 0x000fea0003c00000 */
[----:B------:R0:W1:Y:S02]  /*356b0*/  SHFL.IDX P6, R14, R13, R12, R11 ;  /* 0x0000000c0d0e7389 */ /* 0x00006400000c000b */
[----:B01----:R-:W-:Y:S01]  /*356c0*/  ENDCOLLECTIVE ;  /* 0x000000000000791b */ /* 0x003fe20003800000 */
.L_x_3622:
[----:B------:R-:W-:Y:S02]  /*356d0*/  IMAD.MOV.U32 R13, RZ, RZ, R70 ;  /* 0x000000ffff0d7224 */ /* 0x000fe400078e0046 */
[----:B------:R-:W-:Y:S02]  /*356e0*/  IMAD.MOV.U32 R12, RZ, RZ, R2 ;  /* 0x000000ffff0c7224 */ /* 0x000fe400078e0002 */
[----:B------:R-:W-:-:S07]  /*356f0*/  IMAD.MOV.U32 R117, RZ, RZ, R14 ;  /* 0x000000ffff757224 */ /* 0x000fce00078e000e */
[----:B------:R-:W-:Y:S05]  /*35700*/  WARPSYNC.COLLECTIVE R15, `(.L_x_3623) ;  /* 0x000000000f087348 */ /* 0x000fea0003c00000 */
[----:B------:R0:W1:Y:S02]  /*35710*/  SHFL.IDX P6, R14, R13, R12, R11 ;  /* 0x0000000c0d0e7389 */ /* 0x00006400000c000b */
[----:B01----:R-:W-:Y:S01]  /*35720*/  ENDCOLLECTIVE ;  /* 0x000000000000791b */ /* 0x003fe20003800000 */
.L_x_3623:
[----:B------:R-:W-:Y:S02]  /*35730*/  IMAD.MOV.U32 R13, RZ, RZ, R113 ;  /* 0x000000ffff0d7224 */ /* 0x000fe400078e0071 */
[----:B------:R-:W-:-:S07]  /*35740*/  IMAD.MOV.U32 R70, RZ, RZ, R14 ;  /* 0x000000ffff467224 */ /* 0x000fce00078e000e */
[----:B------:R-:W-:Y:S05]  /*35750*/  WARPSYNC.COLLECTIVE R15, `(.L_x_3624) ;  /* 0x000000000f087348 */ /* 0x000fea0003c00000 */
[----:B------:R0:W1:Y:S02]  /*35760*/  SHFL.IDX P6, R14, R13, R12, R11 ;  /* 0x0000000c0d0e7389 */ /* 0x00006400000c000b */
[----:B01----:R-:W-:Y:S01]  /*35770*/  ENDCOLLECTIVE ;  /* 0x000000000000791b */ /* 0x003fe20003800000 */
.L_x_3624:
        /* <DEDUP_REMOVED lines=8> */
.L_x_3625:
[----:B------:R-:W-:Y:S02]  /*35800*/  SEL R48, R117, R113, P0 ;  /* 0x0000007175307207 */ /* 0x000fe40000000000 */
[----:B------:R-:W-:Y:S02]  /*35810*/  SEL R113, R113, R117, P0 ;  /* 0x0000007571717207 */ /* 0x000fe40000000000 */
[----:B------:R-:W-:Y:S01]  /*35820*/  MOV R13, R66 ;  /* 0x00000042000d7202 */ /* 0x000fe20000000f00 */
[----:B------:R-:W-:-:S07]  /*35830*/  IMAD.MOV.U32 R67, RZ, RZ, R14 ;  /* 0x000000ffff437224 */ /* 0x000fce00078e000e */
[----:B------:R-:W-:Y:S05]  /*35840*/  WARPSYNC.COLLECTIVE R15, `(.L_x_3626) ;  /* 0x000000000f087348 */ /* 0x000fea0003c00000 */
[----:B------:R0:W1:Y:S02]  /*35850*/  SHFL.IDX P6, R14, R13, R12, R11 ;  /* 0x0000000c0d0e7389 */ /* 0x00006400000c000b */
[----:B01----:R-:W-:Y:S01]  /*35860*/  ENDCOLLECTIVE ;  /* 0x000000000000791b */ /* 0x003fe20003800000 */
.L_x_3626:
[----:B------:R-:W-:Y:S02]  /*35870*/  IMAD.MOV.U32 R13, RZ, RZ, R78 ;  /* 0x000000ffff0d7224 */ /* 0x000fe400078e004e */
[----:B------:R-:W-:Y:S02]  /*35880*/  IMAD.MOV.U32 R12, RZ, RZ, R2 ;  /* 0x000000ffff0c7224 */ /* 0x000fe400078e0002 */
[----:B------:R-:W-:-:S07]  /*35890*/  IMAD.MOV.U32 R66, RZ, RZ, R14 ;  /* 0x000000ffff427224 */ /* 0x000fce00078e000e */
[----:B------:R-:W-:Y:S05]  /*358a0*/  WARPSYNC.COLLECTIVE R15, `(.L_x_3627) ;  /* 0x000000000f087348 */ /* 0x000fea0003c00000 */
[----:B------:R0:W1:Y:S02]  /*358b0*/  SHFL.IDX P6, R14, R13, R12, R11 ;  /* 0x0000000c0d0e7389 */ /* 0x00006400000c000b */
[----:B01----:R-:W-:Y:S01]  /*358c0*/  ENDCOLLECTIVE ;  /* 0x000000000000791b */ /* 0x003fe20003800000 */
.L_x_3627:
[----:B------:R-:W-:Y:S02]  /*358d0*/  IMAD.MOV.U32 R13, RZ, RZ, R74 ;  /* 0x000000ffff0d7224 */ /* 0x000fe400078e004a */
[----:B------:R-:W-:-:S07]  /*358e0*/  IMAD.MOV.U32 R78, RZ, RZ, R14 ;  /* 0x000000ffff4e7224 */ /* 0x000fce00078e000e */
[----:B------:R-:W-:Y:S05]  /*358f0*/  WARPSYNC.COLLECTIVE R15, `(.L_x_3628) ;  /* 0x000000000f087348 */ /* 0x000fea0003c00000 */
[----:B------:R0:W1:Y:S02]  /*35900*/  SHFL.IDX P6, R14, R13, R12, R11 ;  /* 0x0000000c0d0e7389 */ /* 0x00006400000c000b */
[----:B01----:R-:W-:Y:S01]  /*35910*/  ENDCOLLECTIVE ;  /* 0x000000000000791b */ /* 0x003fe20003800000 */
.L_x_3628:
        /* <DEDUP_REMOVED lines=8> */
.L_x_3629:
[----:B------:R-:W-:Y:S02]  /*359a0*/  SEL R50, R66, R74, P0 ;  /* 0x0000004a42327207 */ /* 0x000fe40000000000 */
[----:B------:R-:W-:Y:S02]  /*359b0*/  SEL R66, R74, R66, P0 ;  /* 0x000000424a427207 */ /* 0x000fe40000000000 */
[----:B------:R-:W-:Y:S01]  /*359c0*/  MOV R13, R71 ;  /* 0x00000047000d7202 */ /* 0x000fe20000000f00 */
[----:B------:R-:W-:-:S07]  /*359d0*/  IMAD.MOV.U32 R75, RZ, RZ, R14 ;  /* 0x000000ffff4b7224 */ /* 0x000fce00078e000e */
[----:B------:R-:W-:Y:S05]  /*359e0*/  WARPSYNC.COLLECTIVE R15, `(.L_x_3630) ;  /* 0x000000000f087348 */ /* 0x000fea0003c00000 */
[----:B------:R0:W1:Y:S02]  /*359f0*/  SHFL.IDX P6, R14, R13, R12, R11 ;  /* 0x0000000c0d0e7389 */ /* 0x00006400000c000b */
[----:B01----:R-:W-:Y:S01]  /*35a00*/  ENDCOLLECTIVE ;  /* 0x000000000000791b */ /* 0x003fe20003800000 */
.L_x_3630:
[----:B------:R-:W-:Y:S02]  /*35a10*/  IMAD.MOV.U32 R13, RZ, RZ, R86 ;  /* 0x000000ffff0d7224 */ /* 0x000fe400078e0056 */
[----:B------:R-:W-:Y:S02]  /*35a20*/  IMAD.MOV.U32 R12, RZ, RZ, R2 ;  /* 0x000000ffff0c7224 */ /* 0x000fe400078e0002 */
[----:B------:R-:W-:-:S07]  /*35a30*/  IMAD.MOV.U32 R71, RZ, RZ, R14 ;  /* 0x000000ffff477224 */ /* 0x000fce00078e000e */
[----:B------:R-:W-:Y:S05]  /*35a40*/  WARPSYNC.COLLECTIVE R15, `(.L_x_3631) ;  /* 0x000000000f087348 */ /* 0x000fea0003c00000 */
[----:B------:R0:W1:Y:S02]  /*35a50*/  SHFL.IDX P6, R14, R13, R12, R11 ;  /* 0x0000000c0d0e7389 */ /* 0x00006400000c000b */
[----:B01----:R-:W-:Y:S01]  /*35a60*/  ENDCOLLECTIVE ;  /* 0x000000000000791b */ /* 0x003fe20003800000 */
.L_x_3631:
[----:B------:R-:W-:Y:S02]  /*35a70*/  IMAD.MOV.U32 R13, RZ, RZ, R82 ;  /* 0x000000ffff0d7224 */ /* 0x000fe400078e0052 */
[----:B------:R-:W-:-:S07]  /*35a80*/  IMAD.MOV.U32 R86, RZ, RZ, R14 ;  /* 0x000000ffff567224 */ /* 0x000fce00078e000e */
[----:B------:R-:W-:Y:S05]  /*35a90*/  WARPSYNC.COLLECTIVE R15, `(.L_x_3632) ;  /* 0x000000000f087348 */ /* 0x000fea0003c00000 */
[----:B------:R0:W1:Y:S02]  /*35aa0*/  SHFL.IDX P6, R14, R13, R12, R11 ;  /* 0x0000000c0d0e7389 */ /* 0x00006400000c000b */
[----:B01----:R-:W-:Y:S01]  /*35ab0*/  ENDCOLLECTIVE ;  /* 0x000000000000791b */ /* 0x003fe20003800000 */
.L_x_3632:
        /* <DEDUP_REMOVED lines=8> */
.L_x_3633:
[----:B------:R-:W-:Y:S02]  /*35b40*/  SEL R52, R71, R82, P0 ;  /* 0x0000005247347207 */ /* 0x000fe40000000000 */
[----:B------:R-:W-:Y:S02]  /*35b50*/  SEL R71, R82, R71, P0 ;  /* 0x0000004752477207 */ /* 0x000fe40000000000 */
[----:B------:R-:W-:Y:S01]  /*35b60*/  MOV R13, R79 ;  /* 0x0000004f000d7202 */ /* 0x000fe20000000f00 */
[----:B------:R-:W-:-:S07]  /*35b70*/  IMAD.MOV.U32 R83, RZ, RZ, R14 ;  /* 0x000000ffff537224 */ /* 0x000fce00078e000e */
[----:B------:R-:W-:Y:S05]  /*35b80*/  WARPSYNC.COLLECTIVE R15, `(.L_x_3634) ;  /* 0x000000000f087348 */ /* 0x000fea0003c00000 */
[----:B------:R0:W1:Y:S02]  /*35b90*/  SHFL.IDX P6, R14, R13, R12, R11 ;  /* 0x0000000c0d0e7389 */ /* 0x00006400000c000b */
[----:B01----:R-:W-:Y:S01]  /*35ba0*/  ENDCOLLECTIVE ;  /* 0x000000000000791b */ /* 0x003fe20003800000 */
.L_x_3634:
[----:B------:R-:W-:Y:S02]  /*35bb0*/  IMAD.MOV.U32 R13, RZ, RZ, R94 ;  /* 0x000000ffff0d7224 */ /* 0x000fe400078e005e */
[----:B------:R-:W-:Y:S02]  /*35bc0*/  IMAD.MOV.U32 R12, RZ, RZ, R2 ;  /* 0x000000ffff0c7224 */ /* 0x000fe400078e0002 */
[----:B------:R-:W-:-:S07]  /*35bd0*/  IMAD.MOV.U32 R79, RZ, RZ, R14 ;  /* 0x000000ffff4f7224 */ /* 0x000fce00078e000e */
[----:B------:R-:W-:Y:S05]  /*35be0*/  WARPSYNC.COLLECTIVE R15, `(.L_x_3635) ;  /* 0x000000000f087348 */ /* 0x000fea0003c00000 */
[----:B------:R0:W1:Y:S02]  /*35bf0*/  SHFL.IDX P6, R14, R13, R12, R11 ;  /* 0x0000000c0d0e7389 */ /* 0x00006400000c000b */
[----:B01----:R-:W-:Y:S01]  /*35c00*/  ENDCOLLECTIVE ;  /* 0x000000000000791b */ /* 0x003fe20003800000 */
.L_x_3635:
[----:B------:R-:W-:Y:S02]  /*35c10*/  IMAD.MOV.U32 R13, RZ, RZ, R90 ;  /* 0x000000ffff0d7224 */ /* 0x000fe400078e005a */
[----:B------:R-:W-:-:S07]  /*35c20*/  IMAD.MOV.U32 R94, RZ, RZ, R14 ;  /* 0x000000ffff5e7224 */ /* 0x000fce00078e000e */
[----:B------:R-:W-:Y:S05]  /*35c30*/  WARPSYNC.COLLECTIVE R15, `(.L_x_3636) ;  /* 0x000000000f087348 */ /* 0x000fea0003c00000 */
[----:B------:R0:W1:Y:S02]  /*35c40*/  SHFL.IDX P6, R14, R13, R12, R11 ;  /* 0x0000000c0d0e7389 */ /* 0x00006400000c000b */
[----:B01----:R-:W-:Y:S01]  /*35c50*/  ENDCOLLECTIVE ;  /* 0x000000000000791b */ /* 0x003fe20003800000 */
.L_x_3636:
        /* <DEDUP_REMOVED lines=8> */
.L_x_3637:
[----:B------:R-:W-:Y:S02]  /*35ce0*/  SEL R62, R79, R90, P0 ;  /* 0x0000005a4f3e7207 */ /* 0x000fe40000000000 */
[----:B------:R-:W-:Y:S02]  /*35cf0*/  SEL R79, R90, R79, P0 ;  /* 0x0000004f5a4f7207 */ /* 0x000fe40000000000 */
[----:B------:R-:W-:Y:S01]  /*35d00*/  MOV R13, R129 ;  /* 0x00000081000d7202 */ /* 0x000fe20000000f00 */
[----:B------:R-:W-:-:S07]  /*35d10*/  IMAD.MOV.U32 R87, RZ, RZ, R14 ;  /* 0x000000ffff577224 */ /* 0x000fce00078e000e */
[----:B------:R-:W-:Y:S05]  /*35d20*/  WARPSYNC.COLLECTIVE R15, `(.L_x_3638) ;  /* 0x000000000f087348 */ /* 0x000fea0003c00000 */
[----:B------:R0:W1:Y:S02]  /*35d30*/  SHFL.IDX P6, R14, R13, R12, R11 ;  /* 0x0000000c0d0e7389 */ /* 0x00006400000c000b */
[----:B01----:R-:W-:Y:S01]  /*35d40*/  ENDCOLLECTIVE ;  /* 0x000000000000791b */ /* 0x003fe20003800000 */
.L_x_3638:
[----:B------:R-:W-:Y:S02]  /*35d50*/  IMAD.MOV.U32 R13, RZ, RZ, R102 ;  /* 0x000000ffff0d7224 */ /* 0x000fe400078e0066 */
[----:B------:R-:W-:Y:S02]  /*35d60*/  IMAD.MOV.U32 R12, RZ, RZ, R2 ;  /* 0x000000ffff0c7224 */ /* 0x000fe400078e0002 */
[----:B------:R-:W-:-:S07]  /*35d70*/  IMAD.MOV.U32 R99, RZ, RZ, R14 ;  /* 0x000000ffff637224 */ /* 0x000fce00078e000e */
[----:B------:R-:W-:Y:S05]  /*35d80*/  WARPSYNC.COLLECTIVE R15, `(.L_x_3639) ;  /* 0x000000000f087348 */ /* 0x000fea0003c00000 */
[----:B------:R0:W1:Y:S02]  /*35d90*/  SHFL.IDX P6, R14, R13, R12, R11 ;  /* 0x0000000c0d0e7389 */ /* 0x00006400000c000b */
[----:B01----:R-:W-:Y:S01]  /*35da0*/  ENDCOLLECTIVE ;  /* 0x000000000000791b */ /* 0x003fe20003800000 */
.L_x_3639:
[----:B------:R-:W-:Y:S02]  /*35db0*/  IMAD.MOV.U32 R13, RZ, RZ, R98 ;  /* 0x000000ffff0d7224 */ /* 0x000fe400078e0062 */
[----:B------:R-:W-:-:S07]  /*35dc0*/  IMAD.MOV.U32 R102, RZ, RZ, R14 ;  /* 0x000000ffff667224 */ /* 0x000fce00078e000e */
[----:B------:R-:W-:Y:S05]  /*35dd0*/  WARPSYNC.COLLECTIVE R15, `(.L_x_3640) ;  /* 0x000000000f087348 */ /* 0x000fea0003c00000 */
[----:B------:R0:W1:Y:S02]  /*35de0*/  SHFL.IDX P6, R14, R13, R12, R11 ;  /* 0x0000000c0d0e7389 */ /* 0x00006400000c000b */
[----:B01----:R-:W-:Y:S01]  /*35df0*/  ENDCOLLECTIVE ;  /* 0x000000000000791b */ /* 0x003fe20003800000 */
.L_x_3640:
        /* <DEDUP_REMOVED lines=8> */
.L_x_3641:
[----:B------:R-:W-:Y:S02]  /*35e80*/  SEL R74, R99, R98, P0 ;  /* 0x00000062634a7207 */ /* 0x000fe40000000000 */
[----:B------:R-:W-:Y:S02]  /*35e90*/  SEL R98, R98, R99, P0 ;  /* 0x0000006362627207 */ /* 0x000fe40000000000 */
[----:B------:R-:W-:Y:S01]  /*35ea0*/  MOV R13, R103 ;  /* 0x00000067000d7202 */ /* 0x000fe20000000f00 */
[----:B------:R-:W-:-:S07]  /*35eb0*/  IMAD.MOV.U32 R91, RZ, RZ, R14 ;  /* 0x000000ffff5b7224 */ /* 0x000fce00078e000e */
[----:B------:R-:W-:Y:S05]  /*35ec0*/  WARPSYNC.COLLECTIVE R15, `(.L_x_3642) ;  /* 0x000000000f087348 */ /* 0x000fea0003c00000 */
[----:B------:R0:W1:Y:S02]  /*35ed0*/  SHFL.IDX P6, R14, R13, R12, R11 ;  /* 0x0000000c0d0e7389 */ /* 0x00006400000c000b */
[----:B01----:R-:W-:Y:S01]  /*35ee0*/  ENDCOLLECTIVE ;  /* 0x000000000000791b */ /* 0x003fe20003800000 */
.L_x_3642:
[----:B------:R-:W-:Y:S02]  /*35ef0*/  IMAD.MOV.U32 R13, RZ, RZ, R110 ;  /* 0x000000ffff0d7224 */ /* 0x000fe400078e006e */
[----:B------:R-:W-:Y:S02]  /*35f00*/  IMAD.MOV.U32 R12, RZ, RZ, R2 ;  /* 0x000000ffff0c7224 */ /* 0x000fe400078e0002 */
[----:B------:R-:W-:-:S07]  /*35f10*/  IMAD.MOV.U32 R106, RZ, RZ, R14 ;  /* 0x000000ffff6a7224 */ /* 0x000fce00078e000e */
[----:B------:R-:W-:Y:S05]  /*35f20*/  WARPSYNC.COLLECTIVE R15, `(.L_x_3643) ;  /* 0x000000000f087348 */ /* 0x000fea0003c00000 */
[----:B------:R0:W1:Y:S02]  /*35f30*/  SHFL.IDX P6, R14, R13, R12, R11 ;  /* 0x0000000c0d0e7389 */ /* 0x00006400000c000b */
[----:B01----:R-:W-:Y:S01]  /*35f40*/  ENDCOLLECTIVE ;  /* 0x000000000000791b */ /* 0x003fe20003800000 */
.L_x_3643:
[----:B------:R-:W-:Y:S02]  /*35f50*/  IMAD.MOV.U32 R13, RZ, RZ, R107 ;  /* 0x000000ffff0d7224 */ /* 0x000fe400078e006b */
[----:B------:R-:W-:-:S07]  /*35f60*/  IMAD.MOV.U32 R110, RZ, RZ, R14 ;  /* 0x000000ffff6e7224 */ /* 0x000fce00078e000e */
[----:B------:R-:W-:Y:S05]  /*35f70*/  WARPSYNC.COLLECTIVE R15, `(.L_x_3644) ;  /* 0x000000000f087348 */ /* 0x000fea0003c00000 */
[----:B------:R0:W1:Y:S02]  /*35f80*/  SHFL.IDX P6, R14, R13, R12, R11 ;  /* 0x0000000c0d0e7389 */ /* 0x00006400000c000b */
[----:B01----:R-:W-:Y:S01]  /*35f90*/  ENDCOLLECTIVE ;  /* 0x000000000000791b */ /* 0x003fe20003800000 */
.L_x_3644:
        /* <DEDUP_REMOVED lines=8> */
.L_x_3645:
[----:B------:R-:W-:Y:S02]  /*36020*/  SEL R78, R106, R103, P0 ;  /* 0x000000676a4e7207 */ /* 0x000fe40000000000 */
[----:B------:R-:W-:Y:S02]  /*36030*/  SEL R103, R103, R106, P0 ;  /* 0x0000006a67677207 */ /* 0x000fe40000000000 */
[----:B------:R-:W-:Y:S01]  /*36040*/  MOV R13, R111 ;  /* 0x0000006f000d7202 */ /* 0x000fe20000000f00 */
[----:B------:R-:W-:-:S07]  /*36050*/  IMAD.MOV.U32 R114, RZ, RZ, R14 ;  /* 0x000000ffff727224 */ /* 0x000fce00078e000e */
[----:B------:R-:W-:Y:S05]  /*36060*/  WARPSYNC.COLLECTIVE R15, `(.L_x_3646) ;  /* 0x000000000f087348 */ /* 0x000fea0003c00000 */
[----:B------:R0:W1:Y:S02]  /*36070*/  SHFL.IDX P6, R14, R13, R12, R11 ;  /* 0x0000000c0d0e7389 */ /* 0x00006400000c000b */
[----:B01----:R-:W-:Y:S01]  /*36080*/  ENDCOLLECTIVE ;  /* 0x000000000000791b */ /* 0x003fe20003800000 */
.L_x_3646:
[----:B------:R-:W-:Y:S02]  /*36090*/  IMAD.MOV.U32 R13, RZ, RZ, R118 ;  /* 0x000000ffff0d7224 */ /* 0x000fe400078e0076 */
[----:B------:R-:W-:Y:S02]  /*360a0*/  IMAD.MOV.U32 R12, RZ, RZ, R2 ;  /* 0x000000ffff0c7224 */ /* 0x000fe400078e0002 */
[----:B------:R-:W-:-:S07]  /*360b0*/  IMAD.MOV.U32 R111, RZ, RZ, R14 ;  /* 0x000000ffff6f7224 */ /* 0x000fce00078e000e */
[----:B------:R-:W-:Y:S05]  /*360c0*/  WARPSYNC.COLLECTIVE R15, `(.L_x_3647) ;  /* 0x000000000f087348 */ /* 0x000fea0003c00000 */
[----:B------:R0:W1:Y:S02]  /*360d0*/  SHFL.IDX P6, R14, R13, R12, R11 ;  /* 0x0000000c0d0e7389 */ /* 0x00006400000c000b */
[----:B01----:R-:W-:Y:S01]  /*360e0*/  ENDCOLLECTIVE ;  /* 0x000000000000791b */ /* 0x003fe20003800000 */
.L_x_3647:
[----:B------:R-:W-:Y:S02]  /*360f0*/  IMAD.MOV.U32 R13, RZ, RZ, R115 ;  /* 0x000000ffff0d7224 */ /* 0x000fe400078e0073 */
[----:B------:R-:W-:-:S07]  /*36100*/  IMAD.MOV.U32 R118, RZ, RZ, R14 ;  /* 0x000000ffff767224 */ /* 0x000fce00078e000e */
[----:B------:R-:W-:Y:S05]  /*36110*/  WARPSYNC.COLLECTIVE R15, `(.L_x_3648) ;  /* 0x000000000f087348 */ /* 0x000fea0003c00000 */
[----:B------:R0:W1:Y:S02]  /*36120*/  SHFL.IDX P6, R14, R13, R12, R11 ;  /* 0x0000000c0d0e7389 */ /* 0x00006400000c000b */
[----:B01----:R-:W-:Y:S01]  /*36130*/  ENDCOLLECTIVE ;  /* 0x000000000000791b */ /* 0x003fe20003800000 */
.L_x_3648:
        /* <DEDUP_REMOVED lines=8> */
.L_x_3649:
[----:B------:R-:W-:Y:S02]  /*361c0*/  SEL R82, R111, R107, P0 ;  /* 0x0000006b6f527207 */ /* 0x000fe40000000000 */
[----:B------:R-:W-:Y:S02]  /*361d0*/  SEL R107, R107, R111, P0 ;  /* 0x0000006f6b6b7207 */ /* 0x000fe40000000000 */
[----:B------:R-:W-:Y:S01]  /*361e0*/  MOV R13, R119 ;  /* 0x00000077000d7202 */ /* 0x000fe20000000f00 */
[----:B------:R-:W-:-:S07]  /*361f0*/  IMAD.MOV.U32 R122, RZ, RZ, R14 ;  /* 0x000000ffff7a7224 */ /* 0x000fce00078e000e */
[----:B------:R-:W-:Y:S05]  /*36200*/  WARPSYNC.COLLECTIVE R15, `(.L_x_3650) ;  /* 0x000000000f087348 */ /* 0x000fea0003c00000 */
[----:B------:R0:W1:Y:S02]  /*36210*/  SHFL.IDX P6, R14, R13, R12, R11 ;  /* 0x0000000c0d0e7389 */ /* 0x00006400000c000b */
[----:B01----:R-:W-:Y:S01]  /*36220*/  ENDCOLLECTIVE ;  /* 0x000000000000791b */ /* 0x003fe20003800000 */
.L_x_3650:
[----:B------:R-:W-:Y:S02]  /*36230*/  IMAD.MOV.U32 R13, RZ, RZ, R126 ;  /* 0x000000ffff0d7224 */ /* 0x000fe400078e007e */
[----:B------:R-:W-:Y:S02]  /*36240*/  IMAD.MOV.U32 R12, RZ, RZ, R2 ;  /* 0x000000ffff0c7224 */ /* 0x000fe400078e0002 */
[----:B------:R-:W-:-:S07]  /*36250*/  IMAD.MOV.U32 R119, RZ, RZ, R14 ;  /* 0x000000ffff777224 */ /* 0x000fce00078e000e */
[----:B------:R-:W-:Y:S05]  /*36260*/  WARPSYNC.COLLECTIVE R15, `(.L_x_3651) ;  /* 0x000000000f087348 */ /* 0x000fea0003c00000 */
[----:B------:R0:W1:Y:S02]  /*36270*/  SHFL.IDX P6, R14, R13, R12, R11 ;  /* 0x0000000c0d0e7389 */ /* 0x00006400000c000b */
[----:B01----:R-:W-:Y:S01]  /*36280*/  ENDCOLLECTIVE ;  /* 0x000000000000791b */ /* 0x003fe20003800000 */
.L_x_3651:
[----:B------:R-:W-:Y:S02]  /*36290*/  IMAD.MOV.U32 R13, RZ, RZ, R123 ;  /* 0x000000ffff0d7224 */ /* 0x000fe400078e007b */
[----:B------:R-:W-:-:S07]  /*362a0*/  IMAD.MOV.U32 R126, RZ, RZ, R14 ;  /* 0x000000ffff7e7224 */ /* 0x000fce00078e000e */
[----:B------:R-:W-:Y:S05]  /*362b0*/  WARPSYNC.COLLECTIVE R15, `(.L_x_3652) ;  /* 0x000000000f087348 */ /* 0x000fea0003c00000 */
[----:B------:R0:W1:Y:S02]  /*362c0*/  SHFL.IDX P6, R14, R13, R12, R11 ;  /* 0x0000000c0d0e7389 */ /* 0x00006400000c000b */
[----:B01----:R-:W-:Y:S01]  /*362d0*/  ENDCOLLECTIVE ;  /* 0x000000000000791b */ /* 0x003fe20003800000 */
.L_x_3652:
        /* <DEDUP_REMOVED lines=8> */
.L_x_3653:
[----:B------:R-:W-:Y:S02]  /*36360*/  SEL R86, R119, R115, P0 ;  /* 0x0000007377567207 */ /* 0x000fe40000000000 */
[----:B------:R-:W-:Y:S02]  /*36370*/  SEL R115, R115, R119, P0 ;  /* 0x0000007773737207 */ /* 0x000fe40000000000 */
[----:B------:R-:W-:Y:S01]  /*36380*/  MOV R13, R127 ;  /* 0x0000007f000d7202 */ /* 0x000fe20000000f00 */
[----:B------:R-:W-:-:S07]  /*36390*/  IMAD.MOV.U32 R125, RZ, RZ, R14 ;  /* 0x000000ffff7d7224 */ /* 0x000fce00078e000e */
[----:B------:R-:W-:Y:S05]  /*363a0*/  WARPSYNC.COLLECTIVE R15, `(.L_x_3654) ;  /* 0x000000000f087348 */ /* 0x000fea0003c00000 */
[----:B------:R0:W1:Y:S02]  /*363b0*/  SHFL.IDX P6, R14, R13, R12, R11 ;  /* 0x0000000c0d0e7389 */ /* 0x00006400000c000b */
[----:B01----:R-:W-:Y:S01]  /*363c0*/  ENDCOLLECTIVE ;  /* 0x000000000000791b */ /* 0x003fe20003800000 */
.L_x_3654:
[----:B------:R-:W-:Y:S02]  /*363d0*/  IMAD.MOV.U32 R13, RZ, RZ, R134 ;  /* 0x000000ffff0d7224 */ /* 0x000fe400078e0086 */
[----:B------:R-:W-:Y:S02]  /*363e0*/  IMAD.MOV.U32 R12, RZ, RZ, R2 ;  /* 0x000000ffff0c7224 */ /* 0x000fe400078e0002 */
[----:B------:R-:W-:-:S07]  /*363f0*/  IMAD.MOV.U32 R123, RZ, RZ, R14 ;  /* 0x000000ffff7b7224 */ /* 0x000fce00078e000e */
[----:B------:R-:W-:Y:S05]  /*36400*/  WARPSYNC.COLLECTIVE R15, `(.L_x_3655) ;  /* 0x000000000f087348 */ /* 0x000fea0003c00000 */
[----:B------:R0:W1:Y:S02]  /*36410*/  SHFL.IDX P6, R14, R13, R12, R11 ;  /* 0x0000000c0d0e7389 */ /* 0x00006400000c000b */
[----:B01----:R-:W-:Y:S01]  /*36420*/  ENDCOLLECTIVE ;  /* 0x000000000000791b */ /* 0x003fe20003800000 */
.L_x_3655:
[----:B------:R-:W-:Y:S02]  /*36430*/  IMAD.MOV.U32 R13, RZ, RZ, R130 ;  /* 0x000000ffff0d7224 */ /* 0x000fe400078e0082 */
[----:B------:R-:W-:-:S07]  /*36440*/  IMAD.MOV.U32 R134, RZ, RZ, R14 ;  /* 0x000000ffff867224 */ /* 0x000fce00078e000e */
[----:B------:R-:W-:Y:S05]  /*36450*/  WARPSYNC.COLLECTIVE R15, `(.L_x_3656) ;  /* 0x000000000f087348 */ /* 0x000fea0003c00000 */
[----:B------:R0:W1:Y:S02]  /*36460*/  SHFL.IDX P6, R14, R13, R12, R11 ;  /* 0x0000000c0d0e7389 */ /* 0x00006400000c000b */
[----:B01----:R-:W-:Y:S01]  /*36470*/  ENDCOLLECTIVE ;  /* 0x000000000000791b */ /* 0x003fe20003800000 */
.L_x_3656:
        /* <DEDUP_REMOVED lines=8> */
.L_x_3657:
[----:B------:R-:W-:Y:S02]  /*36500*/  SEL R90, R123, R127, P0 ;  /* 0x0000007f7b5a7207 */ /* 0x000fe40000000000 */
[----:B------:R-:W-:Y:S02]  /*36510*/  SEL R123, R127, R123, P0 ;  /* 0x0000007b7f7b7207 */ /* 0x000fe40000000000 */
[----:B------:R-:W-:Y:S01]  /*36520*/  MOV R13, R133 ;  /* 0x00000085000d7202 */ /* 0x000fe20000000f00 */
[----:B------:R-:W-:-:S07]  /*36530*/  IMAD.MOV.U32 R131, RZ, RZ, R14 ;  /* 0x000000ffff837224 */ /* 0x000fce00078e000e */
[----:B------:R-:W-:Y:S05]  /*36540*/  WARPSYNC.COLLECTIVE R15, `(.L_x_3658) ;  /* 0x000000000f087348 */ /* 0x000fea0003c00000 */
[----:B------:R0:W1:Y:S02]  /*36550*/  SHFL.IDX P6, R14, R13, R12, R11 ;  /* 0x0000000c0d0e7389 */ /* 0x00006400000c000b */
[----:B01----:R-:W-:Y:S01]  /*36560*/  ENDCOLLECTIVE ;  /* 0x000000000000791b */ /* 0x003fe20003800000 */
.L_x_3658:
[----:B------:R-:W-:Y:S02]  /*36570*/  IMAD.MOV.U32 R13, RZ, RZ, R142 ;  /* 0x000000ffff0d7224 */ /* 0x000fe400078e008e */
[----:B------:R-:W-:Y:S02]  /*36580*/  IMAD.MOV.U32 R12, RZ, RZ, R2 ;  /* 0x000000ffff0c7224 */ /* 0x000fe400078e0002 */
[----:B------:R-:W-:-:S07]  /*36590*/  IMAD.MOV.U32 R130, RZ, RZ, R14 ;  /* 0x000000ffff827224 */ /* 0x000fce00078e000e */
[----:B------:R-:W-:Y:S05]  /*365a0*/  WARPSYNC.COLLECTIVE R15, `(.L_x_3659) ;  /* 0x000000000f087348 */ /* 0x000fea0003c00000 */
[----:B------:R0:W1:Y:S02]  /*365b0*/  SHFL.IDX P6, R14, R13, R12, R11 ;  /* 0x0000000c0d0e7389 */ /* 0x00006400000c000b */
[----:B01----:R-:W-:Y:S01]  /*365c0*/  ENDCOLLECTIVE ;  /* 0x000000000000791b */ /* 0x003fe20003800000 */
.L_x_3659:
[----:B------:R-:W-:Y:S02]  /*365d0*/  IMAD.MOV.U32 R13, RZ, RZ, R138 ;  /* 0x000000ffff0d7224 */ /* 0x000fe400078e008a */
[----:B------:R-:W-:-:S07]  /*365e0*/  IMAD.MOV.U32 R142, RZ, RZ, R14 ;  /* 0x000000ffff8e7224 */ /* 0x000fce00078e000e */
[----:B------:R-:W-:Y:S05]  /*365f0*/  WARPSYNC.COLLECTIVE R15, `(.L_x_3660) ;  /* 0x000000000f087348 */ /* 0x000fea0003c00000 */
[----:B------:R0:W1:Y:S02]  /*36600*/  SHFL.IDX P6, R14, R13, R12, R11 ;  /* 0x0000000c0d0e7389 */ /* 0x00006400000c000b */
[----:B01----:R-:W-:Y:S01]  /*36610*/  ENDCOLLECTIVE ;  /* 0x000000000000791b */ /* 0x003fe20003800000 */
.L_x_3660:
        /* <DEDUP_REMOVED lines=8> */
.L_x_3661:
[----:B------:R-:W-:Y:S02]  /*366a0*/  SEL R96, R130, R129, P0 ;  /* 0x0000008182607207 */ /* 0x000fe40000000000 */
[----:B------:R-:W-:Y:S02]  /*366b0*/  SEL R129, R129, R130, P0 ;  /* 0x0000008281817207 */ /* 0x000fe40000000000 */
[----:B------:R-:W-:Y:S01]  /*366c0*/  MOV R13, R208 ;  /* 0x000000d0000d7202 */ /* 0x000fe20000000f00 */
[----:B------:R-:W-:-:S07]  /*366d0*/  IMAD.MOV.U32 R95, RZ, RZ, R14 ;  /* 0x000000ffff5f7224 */ /* 0x000fce00078e000e */
[----:B------:R-:W-:Y:S05]  /*366e0*/  WARPSYNC.COLLECTIVE R15, `(.L_x_3662) ;  /* 0x000000000f087348 */ /* 0x000fea0003c00000 */
[----:B------:R0:W1:Y:S02]  /*366f0*/  SHFL.IDX P6, R14, R13, R12, R11 ;  /* 0x0000000c0d0e7389 */ /* 0x00006400000c000b */
[----:B01----:R-:W-:Y:S01]  /*36700*/  ENDCOLLECTIVE ;  /* 0x000000000000791b */ /* 0x003fe20003800000 */
.L_x_3662:
[----:B------:R-:W-:Y:S02]  /*36710*/  IMAD.MOV.U32 R13, RZ, RZ, R150 ;  /* 0x000000ffff0d7224 */ /* 0x000fe400078e0096 */
[----:B------:R-:W-:Y:S02]  /*36720*/  IMAD.MOV.U32 R12, RZ, RZ, R2 ;  /* 0x000000ffff0c7224 */ /* 0x000fe400078e0002 */
[----:B------:R-:W-:-:S07]  /*36730*/  IMAD.MOV.U32 R63, RZ, RZ, R14 ;  /* 0x000000ffff3f7224 */ /* 0x000fce00078e000e */
[----:B------:R-:W-:Y:S05]  /*36740*/  WARPSYNC.COLLECTIVE R15, `(.L_x_3663) ;  /* 0x000000000f087348 */ /* 0x000fea0003c00000 */
[----:B------:R0:W1:Y:S02]  /*36750*/  SHFL.IDX P6, R14, R13, R12, R11 ;  /* 0x0000000c0d0e7389 */ /* 0x00006400000c000b */
[----:B01----:R-:W-:Y:S01]  /*36760*/  ENDCOLLECTIVE ;  /* 0x000000000000791b */ /* 0x003fe20003800000 */
.L_x_3663:
[----:B------:R-:W-:Y:S02]  /*36770*/  IMAD.MOV.U32 R13, RZ, RZ, R209 ;  /* 0x000000ffff0d7224 */ /* 0x000fe400078e00d1 */
[----:B------:R-:W-:-:S07]  /*36780*/  IMAD.MOV.U32 R150, RZ, RZ, R14 ;  /* 0x000000ffff967224 */ /* 0x000fce00078e000e */
[----:B------:R-:W-:Y:S05]  /*36790*/  WARPSYNC.COLLECTIVE R15, `(.L_x_3664) ;  /* 0x000000000f087348 */ /* 0x000fea0003c00000 */
[----:B------:R0:W1:Y:S02]  /*367a0*/  SHFL.IDX P6, R14, R13, R12, R11 ;  /* 0x0000000c0d0e7389 */ /* 0x00006400000c000b */
[----:B01----:R-:W-:Y:S01]  /*367b0*/  ENDCOLLECTIVE ;  /* 0x000000000000791b */ /* 0x003fe20003800000 */
.L_x_3664:
[----:B------:R-:W-:Y:S02]  /*367c0*/  IMAD.MOV.U32 R11, RZ, RZ, RZ ;  /* 0x000000ffff0b7224 */ /* 0x000fe400078e00ff */
[----:B------:R-:W-:Y:S01]  /*367d0*/  IMAD.MOV.U32 R0, RZ, RZ, R14 ;  /* 0x000000ffff007224 */ /* 0x000fe200078e000e */
[----:B------:R-:W-:Y:S06]  /*367e0*/  BRA `(.L_x_3665) ;  /* 0xfffffeb400d87947 */ /* 0x000fec000383ffff */
.L_x_3265:
[----:B------:R-:W-:Y:S01]  /*367f0*/  IMAD.MOV.U32 R13, RZ, RZ, R32 ;  /* 0x000000ffff0d7224 */ /* 0x000fe200078e0020 */
[----:B------:R-:W-:Y:S01]  /*36800*/  MOV R11, 0x181f ;  /* 0x0000181f000b7802 */ /* 0x000fe20000000f00 */
[----:B------:R-:W-:Y:S02]  /*36810*/  IMAD.MOV.U32 R12, RZ, RZ, RZ ;  /* 0x000000ffff0c7224 */ /* 0x000fe400078e00ff */
[----:B------:R-:W-:-:S07]  /*36820*/  IMAD.MOV.U32 R15, RZ, RZ, -0x1 ;  /* 0xffffffffff0f7424 */ /* 0x000fce00078e00ff */
[----:B-----5:R-:W-:Y:S05]  /*36830*/  WARPSYNC.COLLECTIVE R15, `(.L_x_3666) ;  /* 0x000000000f087348 */ /* 0x020fea0003c00000 */
[----:B------:R0:W1:Y:S02]  /*36840*/  SHFL.IDX P6, R14, R13, R12, R11 ;  /* 0x0000000c0d0e7389 */ /* 0x00006400000c000b */
[----:B01---5:R-:W-:Y:S01]  /*36850*/  ENDCOLLECTIVE ;  /* 0x000000000000791b */ /* 0x023fe20003800000 */
.L_x_3666:
[----:B------:R-:W-:Y:S02]  /*36860*/  IMAD.MOV.U32 R13, RZ, RZ, R21 ;  /* 0x000000ffff0d7224 */ /* 0x000fe400078e0015 */
[----:B------:R-:W-:-:S07]  /*36870*/  IMAD.MOV.U32 R20, RZ, RZ, R14 ;  /* 0x000000ffff147224 */ /* 0x000fce00078e000e */
[----:B------:R-:W-:Y:S05]  /*36880*/  WARPSYNC.COLLECTIVE R15, `(.L_x_3667) ;  /* 0x000000000f087348 */ /* 0x000fea0003c00000 */
[----:B------:R0:W1:Y:S02]  /*36890*/  SHFL.IDX P6, R14, R13, R12, R11 ;  /* 0x0000000c0d0e7389 */ /* 0x00006400000c000b */
[----:B01----:R-:W-:Y:S01]  /*368a0*/  ENDCOLLECTIVE ;  /* 0x000000000000791b */ /* 0x003fe20003800000 */
.L_x_3667:
[----:B------:R-:W-:Y:S05]  /*368b0*/  BRA `(.L_x_3668) ;  /* 0xfffffec800ec7947 */ /* 0x000fea000383ffff */
.L_x_3268:
[----:B------:R-:W-:Y:S01]  /*368c0*/  BSSY B1, `(.L_x_3669) ;  /* 0x0000008000017945 */ /* 0x000fe20003800000 */
[----:B-1----:R-:W-:Y:S02]  /*368d0*/  IMAD.MOV.U32 R13, RZ, RZ, R32 ;  /* 0x000000ffff0d7224 */ /* 0x002fe400078e0020 */
[----:B------:R-:W-:Y:S02]  /*368e0*/  IMAD.MOV.U32 R12, RZ, RZ, 0x1 ;  /* 0x00000001ff0c7424 */ /* 0x000fe400078e00ff */
[----:B------:R-:W-:Y:S02]  /*368f0*/  IMAD.MOV.U32 R11, RZ, RZ, 0x181f ;  /* 0x0000181fff0b7424 */ /* 0x000fe400078e00ff */
[----:B------:R-:W-:-:S07]  /*36900*/  IMAD.MOV.U32 R15, RZ, RZ, -0x1 ;  /* 0xffffffffff0f7424 */ /* 0x000fce00078e00ff */
[----:B0-2--5:R-:W-:Y:S05]  /*36910*/  WARPSYNC.COLLECTIVE R15, `(.L_x_3670) ;  /* 0x000000000f087348 */ /* 0x025fea0003c00000 */
[----:B--2---:R1:W2:Y:S02]  /*36920*/  SHFL.IDX P6, R14, R13, R12, R11 ;  /* 0x0000000c0d0e7389 */ /* 0x0042a400000c000b */
[----:B012--5:R-:W-:Y:S01]  /*36930*/  ENDCOLLECTIVE ;  /* 0x000000000000791b */ /* 0x027fe20003800000 */
.L_x_3670:
[----:B------:R-:W-:Y:S05]  /*36940*/  BSYNC B1 ;  /* 0x0000000000017941 */ /* 0x000fea0003800000 */
.L_x_3669:
        /* <DEDUP_REMOVED lines=8> */
.L_x_3671:
[----:B------:R-:W-:Y:S05]  /*369d0*/  BRA `(.L_x_3672) ;  /* 0xfffffecc001c7947 */ /* 0x000fea000383ffff */
.L_x_3271:
[----:B------:R-:W-:Y:S01]  /*369e0*/  BSSY B1, `(.L_x_3673) ;  /* 0x0000008000017945 */ /* 0x000fe20003800000 */
[----:B------:R-:W-:Y:S02]  /*369f0*/  IMAD.MOV.U32 R13, RZ, RZ, R32 ;  /* 0x000000ffff0d7224 */ /* 0x000fe400078e0020 */
[----:B------:R-:W-:Y:S02]  /*36a00*/  IMAD.MOV.U32 R12, RZ, RZ, 0x2 ;  /* 0x00000002ff0c7424 */ /* 0x000fe400078e00ff */
[----:B------:R-:W-:Y:S02]  /*36a10*/  IMAD.MOV.U32 R11, RZ, RZ, 0x181f ;  /* 0x0000181fff0b7424 */ /* 0x000fe400078e00ff */
[----:B------:R-:W-:-:S07]  /*36a20*/  IMAD.MOV.U32 R15, RZ, RZ, -0x1 ;  /* 0xffffffffff0f7424 */ /* 0x000fce00078e00ff */
[----:B0123-5:R-:W-:Y:S05]  /*36a30*/  WARPSYNC.COLLECTIVE R15, `(.L_x_3674) ;  /* 0x000000000f087348 */ /* 0x02ffea0003c00000 */
[----:B--2---:R2:W4:Y:S02]  /*36a40*/  SHFL.IDX P6, R14, R13, R12, R11 ;  /* 0x0000000c0d0e7389 */ /* 0x00452400000c000b */
[----:B012345:R-:W-:Y:S01]  /*36a50*/  ENDCOLLECTIVE ;  /* 0x000000000000791b */ /* 0x03ffe20003800000 */
.L_x_3674:
[----:B------:R-:W-:Y:S05]  /*36a60*/  BSYNC B1 ;  /* 0x0000000000017941 */ /* 0x000fea0003800000 */
.L_x_3673:
        /* <DEDUP_REMOVED lines=8> */
.L_x_3675:
[----:B------:R-:W-:Y:S05]  /*36af0*/  BRA `(.L_x_3676) ;  /* 0xfffffecc00507947 */ /* 0x000fea000383ffff */
.L_x_3274:
        /* <DEDUP_REMOVED lines=8> */
.L_x_3678:
[----:B------:R-:W-:Y:S05]  /*36b80*/  BSYNC B1 ;  /* 0x0000000000017941 */ /* 0x000fea0003800000 */
.L_x_3677:
        /* <DEDUP_REMOVED lines=8> */
.L_x_3679:
[----:B------:R-:W-:Y:S05]  /*36c10*/  BRA `(.L_x_3680) ;  /* 0xfffffecc00847947 */ /* 0x000fea000383ffff */
.L_x_3276:
[----:B------:R-:W-:Y:S02]  /*36c20*/  IMAD.MOV.U32 R13, RZ, RZ, R41 ;  /* 0x000000ffff0d7224 */ /* 0x000fe400078e0029 */
[----:B------:R-:W-:Y:S02]  /*36c30*/  IMAD.MOV.U32 R12, RZ, RZ, RZ ;  /* 0x000000ffff0c7224 */ /* 0x000fe400078e00ff */
[----:B------:R-:W-:Y:S02]  /*36c40*/  IMAD.MOV.U32 R11, RZ, RZ, 0x1c1f ;  /* 0x00001c1fff0b7424 */ /* 0x000fe400078e00ff */
[----:B------:R-:W-:-:S07]  /*36c50*/  IMAD.MOV.U32 R15, RZ, RZ, -0x1 ;  /* 0xffffffffff0f7424 */ /* 0x000fce00078e00ff */
[----:B------:R-:W-:Y:S05]  /*36c60*/  WARPSYNC.COLLECTIVE R15, `(.L_x_3681) ;  /* 0x000000000f087348 */ /* 0x000fea0003c00000 */
[----:B------:R0:W1:Y:S02]  /*36c70*/  SHFL.IDX P6, R14, R13, R12, R11 ;  /* 0x0000000c0d0e7389 */ /* 0x00006400000c000b */
[----:B01----:R-:W-:Y:S01]  /*36c80*/  ENDCOLLECTIVE ;  /* 0x000000000000791b */ /* 0x003fe20003800000 */
.L_x_3681:
[----:B------:R-:W-:Y:S02]  /*36c90*/  IMAD.MOV.U32 R13, RZ, RZ, R40 ;  /* 0x000000ffff0d7224 */ /* 0x000fe400078e0028 */
[----:B------:R-:W-:-:S07]  /*36ca0*/  IMAD.MOV.U32 R42, RZ, RZ, R14 ;  /* 0x000000ffff2a7224 */ /* 0x000fce00078e000e */
[----:B------:R-:W-:Y:S05]  /*36cb0*/  WARPSYNC.COLLECTIVE R15, `(.L_x_3682) ;  /* 0x000000000f087348 */ /* 0x000fea0003c00000 */
[----:B------:R0:W1:Y:S02]  /*36cc0*/  SHFL.IDX P6, R14, R13, R12, R11 ;  /* 0x0000000c0d0e7389 */ /* 0x00006400000c000b */
[----:B01----:R-:W-:Y:S01]  /*36cd0*/  ENDCOLLECTIVE ;  /* 0x000000000000791b */ /* 0x003fe20003800000 */
.L_x_3682:
[----:B------:R-:W-:Y:S01]  /*36ce0*/  IMAD.MOV.U32 R11, RZ, RZ, R14 ;  /* 0x000000ffff0b7224 */ /* 0x000fe200078e000e */
[----:B------:R-:W-:Y:S06]  /*36cf0*/  BRA `(.L_x_3683) ;  /* 0xfffffed000707947 */ /* 0x000fec000383ffff */
.L_x_3279:
[----:B------:R-:W-:Y:S01]  /*36d00*/  BSSY B1, `(.L_x_3684) ;  /* 0x0000008000017945 */ /* 0x000fe20003800000 */
[----:B------:R-:W-:Y:S01]  /*36d10*/  IMAD.MOV.U32 R13, RZ, RZ, R41 ;  /* 0x000000ffff0d7224 */ /* 0x000fe200078e0029 */
[----:B--2---:R-:W-:Y:S01]  /*36d20*/  MOV R11, 0x1c1f ;  /* 0x00001c1f000b7802 */ /* 0x004fe20000000f00 */
[----:B------:R-:W-:Y:S02]  /*36d30*/  IMAD.MOV.U32 R12, RZ, RZ, 0x1 ;  /* 0x00000001ff0c7424 */ /* 0x000fe400078e00ff */
[----:B------:R-:W-:-:S07]  /*36d40*/  IMAD.MOV.U32 R15, RZ, RZ, -0x1 ;  /* 0xffffffffff0f7424 */ /* 0x000fce00078e00ff */
[----:B01-3--:R-:W-:Y:S05]  /*36d50*/  WARPSYNC.COLLECTIVE R15, `(.L_x_3685) ;  /* 0x000000000f087348 */ /* 0x00bfea0003c00000 */
[----:B------:R2:W4:Y:S02]  /*36d60*/  SHFL.IDX P6, R14, R13, R12, R11 ;  /* 0x0000000c0d0e7389 */ /* 0x00052400000c000b */
[----:B01234-:R-:W-:Y:S01]  /*36d70*/  ENDCOLLECTIVE ;  /* 0x000000000000791b */ /* 0x01ffe20003800000 */
.L_x_3685:
[----:B------:R-:W-:Y:S05]  /*36d80*/  BSYNC B1 ;  /* 0x0000000000017941 */ /* 0x000fea0003800000 */
.L_x_3684:
        /* <DEDUP_REMOVED lines=8> */
.L_x_3686:
[----:B------:R-:W-:Y:S01]  /*36e10*/  IMAD.MOV.U32 R40, RZ, RZ, R14 ;  /* 0x000000ffff287224 */ /* 0x000fe200078e000e */
[----:B------:R-:W-:Y:S06]  /*36e20*/  BRA `(.L_x_3687) ;  /* 0xfffffee000307947 */ /* 0x000fec000383ffff */
.L_x_3283:
[----:B------:R-:W-:Y:S01]  /*36e30*/  IMAD.MOV.U32 R13, RZ, RZ, R3 ;  /* 0x000000ffff0d7224 */ /* 0x000fe200078e0003 */
[----:B------:R-:W-:Y:S01]  /*36e40*/  MOV R11, 0x181f ;  /* 0x0000181f000b7802 */ /* 0x000fe20000000f00 */
[----:B------:R-:W-:Y:S02]  /*36e50*/  IMAD.MOV.U32 R12, RZ, RZ, RZ ;  /* 0x000000ffff0c7224 */ /* 0x000fe400078e00ff */
[----:B------:R-:W-:-:S07]  /*36e60*/  IMAD.MOV.U32 R15, RZ, RZ, -0x1 ;  /* 0xffffffffff0f7424 */ /* 0x000fce00078e00ff */
[----:B------:R-:W-:Y:S05]  /*36e70*/  WARPSYNC.COLLECTIVE R15, `(.L_x_3688) ;  /* 0x000000000f087348 */ /* 0x000fea0003c00000 */
[----:B------:R0:W1:Y:S02]  /*36e80*/  SHFL.IDX P6, R14, R13, R12, R11 ;  /* 0x0000000c0d0e7389 */ /* 0x00006400000c000b */
[----:B01----:R-:W-:Y:S01]  /*36e90*/  ENDCOLLECTIVE ;  /* 0x000000000000791b */ /* 0x003fe20003800000 */
.L_x_3688:
[----:B------:R-:W-:Y:S02]  /*36ea0*/  IMAD.MOV.U32 R13, RZ, RZ, R2 ;  /* 0x000000ffff0d7224 */ /* 0x000fe400078e0002 */
[----:B------:R-:W-:-:S07]  /*36eb0*/  IMAD.MOV.U32 R0, RZ, RZ, R14 ;  /* 0x000000ffff007224 */ /* 0x000fce00078e000e */
[----:B------:R-:W-:Y:S05]  /*36ec0*/  WARPSYNC.COLLECTIVE R15, `(.L_x_3689) ;  /* 0x000000000f087348 */ /* 0x000fea0003c00000 */
[----:B------:R0:W1:Y:S02]  /*36ed0*/  SHFL.IDX P6, R14, R13, R12, R11 ;  /* 0x0000000c0d0e7389 */ /* 0x00006400000c000b */
[----:B01----:R-:W-:Y:S01]  /*36ee0*/  ENDCOLLECTIVE ;  /* 0x000000000000791b */ /* 0x003fe20003800000 */
.L_x_3689:
[----:B------:R-:W-:Y:S05]  /*36ef0*/  BRA `(.L_x_3690) ;  /* 0xffffff0000187947 */ /* 0x000fea000383ffff */
.L_x_3286:
[----:B------:R-:W-:Y:S01]  /*36f00*/  BSSY B1, `(.L_x_3691) ;  /* 0x0000008000017945 */ /* 0x000fe20003800000 */
[----:B------:R-:W-:Y:S02]  /*36f10*/  IMAD.MOV.U32 R13, RZ, RZ, R3 ;  /* 0x000000ffff0d7224 */ /* 0x000fe400078e0003 */
[----:B------:R-:W-:Y:S02]  /*36f20*/  IMAD.MOV.U32 R12, RZ, RZ, 0x1 ;  /* 0x00000001ff0c7424 */ /* 0x000fe400078e00ff */
[----:B------:R-:W-:Y:S02]  /*36f30*/  IMAD.MOV.U32 R11, RZ, RZ, 0x181f ;  /* 0x0000181fff0b7424 */ /* 0x000fe400078e00ff */
[----:B-1----:R-:W-:-:S07]  /*36f40*/  IMAD.MOV.U32 R15, RZ, RZ, -0x1 ;  /* 0xffffffffff0f7424 */ /* 0x002fce00078e00ff */
[----:B0-2---:R-:W-:Y:S05]  /*36f50*/  WARPSYNC.COLLECTIVE R15, `(.L_x_3692) ;  /* 0x000000000f087348 */ /* 0x005fea0003c00000 */
[----:B--2---:R1:W2:Y:S02]  /*36f60*/  SHFL.IDX P6, R14, R13, R12, R11 ;  /* 0x0000000c0d0e7389 */ /* 0x0042a400000c000b */
[----:B012---:R-:W-:Y:S01]  /*36f70*/  ENDCOLLECTIVE ;  /* 0x000000000000791b */ /* 0x007fe20003800000 */
.L_x_3692:
[----:B------:R-:W-:Y:S05]  /*36f80*/  BSYNC B1 ;  /* 0x0000000000017941 */ /* 0x000fea0003800000 */
.L_x_3691:
        /* <DEDUP_REMOVED lines=8> */
.L_x_3693:
[----:B------:R-:W-:Y:S05]  /*37010*/  BRA `(.L_x_3694) ;  /* 0xffffff00004c7947 */ /* 0x000fea000383ffff */
.L_x_3289:
[----:B------:R-:W-:Y:S01]  /*37020*/  BSSY B1, `(.L_x_3695) ;  /* 0x0000008000017945 */ /* 0x000fe20003800000 */
[----:B------:R-:W-:Y:S02]  /*37030*/  IMAD.MOV.U32 R13, RZ, RZ, R3 ;  /* 0x000000ffff0d7224 */ /* 0x000fe400078e0003 */
[----:B------:R-:W-:Y:S02]  /*37040*/  IMAD.MOV.U32 R12, RZ, RZ, 0x2 ;  /* 0x00000002ff0c7424 */ /* 0x000fe400078e00ff */
[----:B------:R-:W-:Y:S02]  /*37050*/  IMAD.MOV.U32 R11, RZ, RZ, 0x181f ;  /* 0x0000181fff0b7424 */ /* 0x000fe400078e00ff */
[----:B--2---:R-:W-:-:S07]  /*37060*/  IMAD.MOV.U32 R15, RZ, RZ, -0x1 ;  /* 0xffffffffff0f7424 */ /* 0x004fce00078e00ff */
[----:B01-3--:R-:W-:Y:S05]  /*37070*/  WARPSYNC.COLLECTIVE R15, `(.L_x_3696) ;  /* 0x000000000f087348 */ /* 0x00bfea0003c00000 */
[----:B------:R2:W4:Y:S02]  /*37080*/  SHFL.IDX P6, R14, R13, R12, R11 ;  /* 0x0000000c0d0e7389 */ /* 0x00052400000c000b */
[----:B01234-:R-:W-:Y:S01]  /*37090*/  ENDCOLLECTIVE ;  /* 0x000000000000791b */ /* 0x01ffe20003800000 */
.L_x_3696:
[----:B------:R-:W-:Y:S05]  /*370a0*/  BSYNC B1 ;  /* 0x0000000000017941 */ /* 0x000fea0003800000 */
.L_x_3695:
        /* <DEDUP_REMOVED lines=8> */
.L_x_3697:
[----:B------:R-:W-:Y:S05]  /*37130*/  BRA `(.L_x_3698) ;  /* 0xffffff0000807947 */ /* 0x000fea000383ffff */
.L_x_3292:
[----:B------:R-:W-:Y:S01]  /*37140*/  BSSY B1, `(.L_x_3699) ;  /* 0x0000008000017945 */ /* 0x000fe20003800000 */
[----:B------:R-:W-:Y:S02]  /*37150*/  IMAD.MOV.U32 R13, RZ, RZ, R3 ;  /* 0x000000ffff0d7224 */ /* 0x000fe400078e0003 */
[----:B------:R-:W-:Y:S02]  /*37160*/  IMAD.MOV.U32 R12, RZ, RZ, 0x3 ;  /* 0x00000003ff0c7424 */ /* 0x000fe400078e00ff */
[----:B------:R-:W-:Y:S02]  /*37170*/  IMAD.MOV.U32 R11, RZ, RZ, 0x181f ;  /* 0x0000181fff0b7424 */ /* 0x000fe400078e00ff */
[----:B--2---:R-:W-:-:S07]  /*37180*/  IMAD.MOV.U32 R15, RZ, RZ, -0x1 ;  /* 0xffffffffff0f7424 */ /* 0x004fce00078e00ff */
[----:B01-34-:R-:W-:Y:S05]  /*37190*/  WARPSYNC.COLLECTIVE R15, `(.L_x_3700) ;  /* 0x000000000f087348 */ /* 0x01bfea0003c00000 */
[----:B------:R2:W0:Y:S02]  /*371a0*/  SHFL.IDX P6, R14, R13, R12, R11 ;  /* 0x0000000c0d0e7389 */ /* 0x00042400000c000b */
[----:B01234-:R-:W-:Y:S01]  /*371b0*/  ENDCOLLECTIVE ;  /* 0x000000000000791b */ /* 0x01ffe20003800000 */
.L_x_3700:
[----:B------:R-:W-:Y:S05]  /*371c0*/  BSYNC B1 ;  /* 0x0000000000017941 */ /* 0x000fea0003800000 */
.L_x_3699:
        /* <DEDUP_REMOVED lines=8> */
.L_x_3701:
[----:B------:R-:W-:Y:S05]  /*37250*/  BRA `(.L_x_3702) ;  /* 0xffffff0000b47947 */ /* 0x000fea000383ffff */
.L_x_3310:
        /* <DEDUP_REMOVED lines=8> */
[----:B01----:R-:W-:Y:S05]  /*372e0*/  WARPSYNC.COLLECTIVE R15, `(.L_x_3704) ;  /* 0x000000000f087348 */ /* 0x003fea0003c00000 */
[----:B------:R2:W3:Y:S02]  /*372f0*/  SHFL.IDX P6, R14, R13, R12, R11 ;  /* 0x0000000c0d0e7389 */ /* 0x0004e400000c000b */
[----:B0123--:R-:W-:Y:S01]  /*37300*/  ENDCOLLECTIVE ;  /* 0x000000000000791b */ /* 0x00ffe20003800000 */
.L_x_3704:
[----:B------:R-:W-:Y:S05]  /*37310*/  BSYNC B1 ;  /* 0x0000000000017941 */ /* 0x000fea0003800000 */
.L_x_3703:
[----:B------:R-:W-:Y:S05]  /*37320*/  BRA `(.L_x_3705) ;  /* 0xffffff2000407947 */ /* 0x000fea000383ffff */
.L_x_3312:
[----:B------:R-:W-:Y:S01]  /*37330*/  BSSY B1, `(.L_x_3706) ;  /* 0x0000006000017945 */ /* 0x000fe20003800000 */
[----:B------:R-:W-:-:S07]  /*37340*/  IMAD.MOV.U32 R15, RZ, RZ, -0x1 ;  /* 0xffffffffff0f7424 */ /* 0x000fce00078e00ff */
[----:B012---:R-:W-:Y:S05]  /*37350*/  WARPSYNC.COLLECTIVE R15, `(.L_x_3707) ;  /* 0x000000000f0c7348 */ /* 0x007fea0003c00000 */
[----:B------:R-:W-:Y:S02]  /*37360*/  ELECT P6, UR62, PT ;  /* 0x00000000003e782f */ /* 0x000fe400038c0000 */
[----:B------:R-:W-:Y:S01]  /*37370*/  MOV R14, UR62 ;  /* 0x0000003e000e7c02 */ /* 0x000fe20008000f00 */
[----:B012---:R-:W-:Y:S10]  /*37380*/  ENDCOLLECTIVE ;  /* 0x000000000000791b */ /* 0x007ff40003800000 */
.L_x_3707:
[----:B------:R-:W-:Y:S05]  /*37390*/  BSYNC B1 ;  /* 0x0000000000017941 */ /* 0x000fea0003800000 */
.L_x_3706:
[----:B------:R-:W-:Y:S05]  /*373a0*/  BRA `(.L_x_3311) ;  /* 0xffffff2000387947 */ /* 0x000fea000383ffff */
.L_x_3314:
[----:B--2---:R2:W3:Y:S02]  /*373b0*/  SYNCS.PHASECHK.TRANS64.TRYWAIT P0, [R16+URZ+0x38820], R6 ;  /* 0x03882006100075a7 */ /* 0x0044e4000800017f */
[----:B---3--:R-:W-:Y:S05]  /*373c0*/  @!P0 NANOSLEEP.SYNCS 0x989680 ;  /* 0x009896800000895d */ /* 0x008fea0003900000 */
[----:B------:R-:W3:Y:S02]  /*373d0*/  @!P0 SYNCS.PHASECHK.TRANS64 P0, [R16+URZ+0x38820], R6 ;  /* 0x03882006100085a7 */ /* 0x000ee4000800007f */
[----:B---3--:R-:W-:Y:S05]  /*373e0*/  @!P0 BRA `(.L_x_3314) ;  /* 0xfffffffc00f08947 */ /* 0x008fea000383ffff */
[----:B------:R-:W-:Y:S05]  /*373f0*/  BRA `(.L_x_3708) ;  /* 0xffffff2000487947 */ /* 0x000fea000383ffff */
.L_x_3318:
[----:B0-----:R0:W3:Y:S02]  /*37400*/  SYNCS.PHASECHK.TRANS64.TRYWAIT P0, [R9+URZ+0x388a0], R11 ;  /* 0x0388a00b090075a7 */ /* 0x0010e4000800017f */
[----:B---3--:R-:W-:Y:S05]  /*37410*/  @!P0 NANOSLEEP.SYNCS 0x989680 ;  /* 0x009896800000895d */ /* 0x008fea0003900000 */
[----:B------:R-:W3:Y:S02]  /*37420*/  @!P0 SYNCS.PHASECHK.TRANS64 P0, [R9+URZ+0x388a0], R11 ;  /* 0x0388a00b090085a7 */ /* 0x000ee4000800007f */
[----:B---3--:R-:W-:Y:S05]  /*37430*/  @!P0 BRA `(.L_x_3318) ;  /* 0xfffffffc00f08947 */ /* 0x008fea000383ffff */
[----:B------:R-:W-:Y:S05]  /*37440*/  BRA `(.L_x_3709) ;  /* 0xffffff2000607947 */ /* 0x000fea000383ffff */
.L_x_3324:
[----:B-1----:R1:W2:Y:S02]  /*37450*/  SYNCS.PHASECHK.TRANS64.TRYWAIT P0, [R9+URZ+0x388c0], R11 ;  /* 0x0388c00b090075a7 */ /* 0x0022a4000800017f */
[----:B--2---:R-:W-:Y:S05]  /*37460*/  @!P0 NANOSLEEP.SYNCS 0x989680 ;  /* 0x009896800000895d */ /* 0x004fea0003900000 */
[----:B------:R-:W2:Y:S02]  /*37470*/  @!P0 SYNCS.PHASECHK.TRANS64 P0, [R9+URZ+0x388c0], R11 ;  /* 0x0388c00b090085a7 */ /* 0x000ea4000800007f */
[----:B--2---:R-:W-:Y:S05]  /*37480*/  @!P0 BRA `(.L_x_3324) ;  /* 0xfffffffc00f08947 */ /* 0x004fea000383ffff */
[----:B------:R-:W-:Y:S05]  /*37490*/  BRA `(.L_x_3710) ;  /* 0xffffff24001c7947 */ /* 0x000fea000383ffff */
.L_x_3332:
[----:B0-----:R0:W1:Y:S02]  /*374a0*/  SYNCS.PHASECHK.TRANS64.TRYWAIT P1, [R9+URZ+0x388a0], R8 ;  /* 0x0388a008090075a7 */ /* 0x001064000802017f */
[----:B-1----:R-:W-:Y:S05]  /*374b0*/  @!P1 NANOSLEEP.SYNCS 0x989680 ;  /* 0x009896800000995d */ /* 0x002fea0003900000 */
[----:B------:R-:W1:Y:S02]  /*374c0*/  @!P1 SYNCS.PHASECHK.TRANS64 P1, [R9+URZ+0x388a0], R8 ;  /* 0x0388a008090095a7 */ /* 0x000e64000802007f */
[----:B-1----:R-:W-:Y:S05]  /*374d0*/  @!P1 BRA `(.L_x_3332) ;  /* 0xfffffffc00f09947 */ /* 0x002fea000383ffff */
[----:B------:R-:W-:Y:S05]  /*374e0*/  BRA `(.L_x_3711) ;  /* 0xffffff2800147947 */ /* 0x000fea000383ffff */
.L_x_3338:
[----:B-1----:R1:W2:Y:S02]  /*374f0*/  SYNCS.PHASECHK.TRANS64.TRYWAIT P1, [R9+URZ+0x388c0], R8 ;  /* 0x0388c008090075a7 */ /* 0x0022a4000802017f */
[----:B--2---:R-:W-:Y:S05]  /*37500*/  @!P1 NANOSLEEP.SYNCS 0x989680 ;  /* 0x009896800000995d */ /* 0x004fea0003900000 */
[----:B------:R-:W2:Y:S02]  /*37510*/  @!P1 SYNCS.PHASECHK.TRANS64 P1, [R9+URZ+0x388c0], R8 ;  /* 0x0388c008090095a7 */ /* 0x000ea4000802007f */
[----:B--2---:R-:W-:Y:S05]  /*37520*/  @!P1 BRA `(.L_x_3338) ;  /* 0xfffffffc00f09947 */ /* 0x004fea000383ffff */
[----:B------:R-:W-:Y:S05]  /*37530*/  BRA `(.L_x_3712) ;  /* 0xffffff2800cc7947 */ /* 0x000fea000383ffff */
.L_x_3356:
        /* <DEDUP_REMOVED lines=11> */
.L_x_3714:
[----:B------:R-:W-:Y:S05]  /*375f0*/  BSYNC B0 ;  /* 0x0000000000007941 */ /* 0x000fea0003800000 */
.L_x_3713:
[----:B------:R-:W-:Y:S05]  /*37600*/  BRA `(.L_x_3715) ;  /* 0xffffff3800bc7947 */ /* 0x000fea000383ffff */
.L_x_3359:
[----:B0-----:R0:W1:Y:S02]  /*37610*/  SYNCS.PHASECHK.TRANS64.TRYWAIT P0, [R6+URZ+0x38880], R25 ;  /* 0x03888019060075a7 */ /* 0x001064000800017f */
[----:B-1----:R-:W-:Y:S05]  /*37620*/  @!P0 NANOSLEEP.SYNCS 0x989680 ;  /* 0x009896800000895d */ /* 0x002fea0003900000 */
[----:B------:R-:W1:Y:S02]  /*37630*/  @!P0 SYNCS.PHASECHK.TRANS64 P0, [R6+URZ+0x38880], R25 ;  /* 0x03888019060085a7 */ /* 0x000e64000800007f */
[----:B-1----:R-:W-:Y:S05]  /*37640*/  @!P0 BRA `(.L_x_3359) ;  /* 0xfffffffc00f08947 */ /* 0x002fea000383ffff */
[----:B------:R-:W-:Y:S05]  /*37650*/  BRA `(.L_x_3716) ;  /* 0xffffff3800d87947 */ /* 0x000fea000383ffff */
.L_x_3360:
[----:B------:R-:W-:Y:S01]  /*37660*/  BSSY B0, `(.L_x_3717) ;  /* 0x0000008000007945 */ /* 0x000fe20003800000 */
[----:B------:R-:W-:Y:S01]  /*37670*/  MOV R13, R2 ;  /* 0x00000002000d7202 */ /* 0x000fe20000000f00 */
[----:B------:R-:W-:Y:S02]  /*37680*/  IMAD.MOV.U32 R12, RZ, RZ, RZ ;  /* 0x000000ffff0c7224 */ /* 0x000fe400078e00ff */
[----:B------:R-:W-:Y:S02]  /*37690*/  IMAD.MOV.U32 R11, RZ, RZ, 0x181f ;  /* 0x0000181fff0b7424 */ /* 0x000fe400078e00ff */
[----:B------:R-:W-:-:S07]  /*376a0*/  IMAD.MOV.U32 R15, RZ, RZ, -0x1 ;  /* 0xffffffffff0f7424 */ /* 0x000fce00078e00ff */
[----:B0-----:R-:W-:Y:S05]  /*376b0*/  WARPSYNC.COLLECTIVE R15, `(.L_x_3718) ;  /* 0x000000000f087348 */ /* 0x001fea0003c00000 */
[----:B------:R1:W2:Y:S02]  /*376c0*/  SHFL.IDX P6, R14, R13, R12, R11 ;  /* 0x0000000c0d0e7389 */ /* 0x0002a400000c000b */
[----:B012---:R-:W-:Y:S01]  /*376d0*/  ENDCOLLECTIVE ;  /* 0x000000000000791b */ /* 0x007fe20003800000 */
.L_x_3718:
[----:B------:R-:W-:Y:S05]  /*376e0*/  BSYNC B0 ;  /* 0x0000000000007941 */ /* 0x000fea0003800000 */
.L_x_3717:
[----:B------:R-:W-:Y:S01]  /*376f0*/  IMAD.MOV.U32 R13, RZ, RZ, R0 ;  /* 0x000000ffff0d7224 */ /* 0x000fe200078e0000 */
[----:B------:R-:W0:Y:S01]  /*37700*/  LDC R27, c[0x0][0x2f4] ;  /* 0x0000bd00ff1b7b82 */ /* 0x000e220000000800 */
[----:B------:R-:W-:Y:S01]  /*37710*/  IMAD.MOV.U32 R12, RZ, RZ, RZ ;  /* 0x000000ffff0c7224 */ /* 0x000fe200078e00ff */
[----:B------:R-:W-:Y:S01]  /*37720*/  LOP3.LUT R26, R34, 0x80, RZ, 0xfc, !PT ;  /* 0x00000080221a7812 */ /* 0x000fe200078efcff */
[----:B------:R-:W-:Y:S01]  /*37730*/  IMAD.MOV.U32 R11, RZ, RZ, 0x181f ;  /* 0x0000181fff0b7424 */ /* 0x000fe200078e00ff */
[----:B------:R-:W-:Y:S01]  /*37740*/  ISETP.GE.AND P3, PT, R7, 0x11, PT ;  /* 0x000000110700780c */ /* 0x000fe20003f66270 */
[----:B------:R-:W-:Y:S01]  /*37750*/  IMAD.MOV.U32 R15, RZ, RZ, -0x1 ;  /* 0xffffffffff0f7424 */ /* 0x000fe200078e00ff */
[----:B------:R-:W-:Y:S01]  /*37760*/  LOP3.LUT R23, R23, 0xffffffef, RZ, 0xc0, !PT ;  /* 0xffffffef17177812 */ /* 0x000fe200078ec0ff */
[----:B------:R-:W-:Y:S01]  /*37770*/  IMAD.MOV.U32 R5, RZ, RZ, R14 ;  /* 0x000000ffff057224 */ /* 0x000fe200078e000e */
[----:B------:R-:W-:-:S13]  /*37780*/  ISETP.GE.AND P5, PT, R7, 0x31, PT ;  /* 0x000000310700780c */ /* 0x000fda0003fa6270 */
[----:B0-----:R-:W-:Y:S05]  /*37790*/  WARPSYNC.COLLECTIVE R15, `(.L_x_3719) ;  /* 0x000000000f087348 */ /* 0x001fea0003c00000 */
[----:B------:R1:W2:Y:S02]  /*377a0*/  SHFL.IDX P6, R14, R13, R12, R11 ;  /* 0x0000000c0d0e7389 */ /* 0x0002a400000c000b */
[----:B012---:R-:W-:Y:S01]  /*377b0*/  ENDCOLLECTIVE ;  /* 0x000000000000791b */ /* 0x007fe20003800000 */
.L_x_3719:
[----:B------:R-:W-:Y:S02]  /*377c0*/  ISETP.GE.AND P4, PT, R7, 0x41, PT ;  /* 0x000000410700780c */ /* 0x000fe40003f86270 */
        /* <DEDUP_REMOVED lines=11> */
.L_x_3720:
[----:B------:R-:W-:-:S04]  /*37880*/  IADD3 R8, P0, R34, R8, RZ ;  /* 0x0000000822087210 */ /* 0x000fc80007f1e0ff */
[----:B------:R-:W-:Y:S01]  /*37890*/  IADD3.X R9, RZ, R5, RZ, P0, !PT ;  /* 0x00000005ff097210 */ /* 0x000fe200007fe4ff */
[----:B------:R-:W-:Y:S01]  /*378a0*/  IMAD.IADD R5, R16, 0x1, R10 ;  /* 0x0000000110057824 */ /* 0x000fe200078e020a */
        /* <DEDUP_REMOVED lines=12> */
.L_x_3721:
[----:B------:R-:W-:Y:S02]  /*37970*/  IMAD.MOV.U32 R13, RZ, RZ, R2 ;  /* 0x000000ffff0d7224 */ /* 0x000fe400078e0002 */
[----:B------:R-:W-:Y:S02]  /*37980*/  IMAD.MOV.U32 R12, RZ, RZ, 0x2 ;  /* 0x00000002ff0c7424 */ /* 0x000fe400078e00ff */
[----:B------:R-:W-:-:S07]  /*37990*/  IMAD.MOV.U32 R8, RZ, RZ, R14 ;  /* 0x000000ffff087224 */ /* 0x000fce00078e000e */
[----:B------:R-:W-:Y:S05]  /*379a0*/  WARPSYNC.COLLECTIVE R15, `(.L_x_3722) ;  /* 0x000000000f087348 */ /* 0x000fea0003c00000 */
[----:B------:R0:W1:Y:S02]  /*379b0*/  SHFL.IDX P6, R14, R13, R12, R11 ;  /* 0x0000000c0d0e7389 */ /* 0x00006400000c000b */
[----:B01----:R-:W-:Y:S01]  /*379c0*/  ENDCOLLECTIVE ;  /* 0x000000000000791b */ /* 0x003fe20003800000 */
.L_x_3722:
        /* <DEDUP_REMOVED lines=14> */
.L_x_3723:
[----:B------:R-:W-:Y:S02]  /*37ab0*/  IMAD.MOV.U32 R13, RZ, RZ, R2 ;  /* 0x000000ffff0d7224 */ /* 0x000fe400078e0002 */
[----:B------:R-:W-:Y:S02]  /*37ac0*/  IMAD.MOV.U32 R12, RZ, RZ, 0x3 ;  /* 0x00000003ff0c7424 */ /* 0x000fe400078e00ff */
[----:B------:R-:W-:-:S07]  /*37ad0*/  IMAD.MOV.U32 R8, RZ, RZ, R14 ;  /* 0x000000ffff087224 */ /* 0x000fce00078e000e */
[----:B------:R-:W-:Y:S05]  /*37ae0*/  WARPSYNC.COLLECTIVE R15, `(.L_x_3724) ;  /* 0x000000000f087348 */ /* 0x000fea0003c00000 */
[----:B------:R0:W1:Y:S02]  /*37af0*/  SHFL.IDX P6, R14, R13, R12, R11 ;  /* 0x0000000c0d0e7389 */ /* 0x00006400000c000b */
[----:B01----:R-:W-:Y:S01]  /*37b00*/  ENDCOLLECTIVE ;  /* 0x000000000000791b */ /* 0x003fe20003800000 */
.L_x_3724:
        /* <DEDUP_REMOVED lines=14> */
.L_x_3725:
[----:B------:R-:W-:Y:S01]  /*37bf0*/  MOV R13, R2 ;  /* 0x00000002000d7202 */ /* 0x000fe20000000f00 */
[----:B------:R-:W-:Y:S02]  /*37c00*/  IMAD.MOV.U32 R12, RZ, RZ, 0x4 ;  /* 0x00000004ff0c7424 */ /* 0x000fe400078e00ff */
[----:B------:R-:W-:-:S07]  /*37c10*/  IMAD.MOV.U32 R8, RZ, RZ, R14 ;  /* 0x000000ffff087224 */ /* 0x000fce00078e000e */
[----:B------:R-:W-:Y:S05]  /*37c20*/  WARPSYNC.COLLECTIVE R15, `(.L_x_3726) ;  /* 0x000000000f087348 */ /* 0x000fea0003c00000 */
[----:B------:R0:W1:Y:S02]  /*37c30*/  SHFL.IDX P6, R14, R13, R12, R11 ;  /* 0x0000000c0d0e7389 */ /* 0x00006400000c000b */
[----:B01----:R-:W-:Y:S01]  /*37c40*/  ENDCOLLECTIVE ;  /* 0x000000000000791b */ /* 0x003fe20003800000 */
.L_x_3726:
        /* <DEDUP_REMOVED lines=14> */
.L_x_3727:
[----:B------:R-:W-:Y:S02]  /*37d30*/  IMAD.MOV.U32 R13, RZ, RZ, R2 ;  /* 0x000000ffff0d7224 */ /* 0x000fe400078e0002 */
[----:B------:R-:W-:Y:S02]  /*37d40*/  IMAD.MOV.U32 R12, RZ, RZ, 0x5 ;  /* 0x00000005ff0c7424 */ /* 0x000fe400078e00ff */
[----:B------:R-:W-:-:S07]  /*37d50*/  IMAD.MOV.U32 R8, RZ, RZ, R14 ;  /* 0x000000ffff087224 */ /* 0x000fce00078e000e */
[----:B------:R-:W-:Y:S05]  /*37d60*/  WARPSYNC.COLLECTIVE R15, `(.L_x_3728) ;  /* 0x000000000f087348 */ /* 0x000fea0003c00000 */
[----:B------:R0:W1:Y:S02]  /*37d70*/  SHFL.IDX P6, R14, R13, R12, R11 ;  /* 0x0000000c0d0e7389 */ /* 0x00006400000c000b */
[----:B01----:R-:W-:Y:S01]  /*37d80*/  ENDCOLLECTIVE ;  /* 0x000000000000791b */ /* 0x003fe20003800000 */
.L_x_3728:
        /* <DEDUP_REMOVED lines=14> */
.L_x_3729:
[----:B------:R-:W-:Y:S02]  /*37e70*/  IMAD.MOV.U32 R13, RZ, RZ, R2 ;  /* 0x000000ffff0d7224 */ /* 0x000fe400078e0002 */
[----:B------:R-:W-:Y:S01]  /*37e80*/  IMAD.MOV.U32 R12, RZ, RZ, 0x6 ;  /* 0x00000006ff0c7424 */ /* 0x000fe200078e00ff */
[----:B------:R-:W-:-:S07]  /*37e90*/  MOV R8, R14 ;  /* 0x0000000e00087202 */ /* 0x000fce0000000f00 */
[----:B------:R-:W-:Y:S05]  /*37ea0*/  WARPSYNC.COLLECTIVE R15, `(.L_x_3730) ;  /* 0x000000000f087348 */ /* 0x000fea0003c00000 */
[----:B------:R0:W1:Y:S02]  /*37eb0*/  SHFL.IDX P6, R14, R13, R12, R11 ;  /* 0x0000000c0d0e7389 */ /* 0x00006400000c000b */
[----:B01----:R-:W-:Y:S01]  /*37ec0*/  ENDCOLLECTIVE ;  /* 0x000000000000791b */ /* 0x003fe20003800000 */
.L_x_3730:
        /* <DEDUP_REMOVED lines=14> */
.L_x_3731:
[----:B------:R-:W-:Y:S01]  /*37fb0*/  IMAD.MOV.U32 R13, RZ, RZ, R2 ;  /* 0x000000ffff0d7224 */ /* 0x000fe200078e0002 */
[----:B------:R-:W-:Y:S01]  /*37fc0*/  MOV R12, 0x7 ;  /* 0x00000007000c7802 */ /* 0x000fe20000000f00 */
[----:B------:R-:W-:-:S07]  /*37fd0*/  IMAD.MOV.U32 R8, RZ, RZ, R14 ;  /* 0x000000ffff087224 */ /* 0x000fce00078e000e */
[----:B------:R-:W-:Y:S05]  /*37fe0*/  WARPSYNC.COLLECTIVE R15, `(.L_x_3732) ;  /* 0x000000000f087348 */ /* 0x000fea0003c00000 */
[----:B------:R0:W1:Y:S02]  /*37ff0*/  SHFL.IDX P6, R14, R13, R12, R11 ;  /* 0x0000000c0d0e7389 */ /* 0x00006400000c000b */
[----:B01----:R-:W-:Y:S01]  /*38000*/  ENDCOLLECTIVE ;  /* 0x000000000000791b */ /* 0x003fe20003800000 */
.L_x_3732:
        /* <DEDUP_REMOVED lines=13> */
.L_x_3733:
        /* <DEDUP_REMOVED lines=10> */
[----:B------:R-:W-:Y:S01]  /*38180*/  @P6 LOP3.LUT R23, R23, 0x40, RZ, 0xfc, !PT ;  /* 0x0000004017176812 */ /* 0x000fe200078efcff */
[----:B0-----:R-:W-:Y:S06]  /*38190*/  BRA `(.L_x_3734) ;  /* 0xffffff3400a07947 */ /* 0x001fec000383ffff */
.L_x_3365:
[----:B---3--:R3:W4:Y:S02]  /*381a0*/  SYNCS.PHASECHK.TRANS64.TRYWAIT P0, [R6+URZ+0x38840], R25 ;  /* 0x03884019060075a7 */ /* 0x008724000800017f */
[----:B----4-:R-:W-:Y:S05]  /*381b0*/  @!P0 NANOSLEEP.SYNCS 0x989680 ;  /* 0x009896800000895d */ /* 0x010fea0003900000 */
[----:B------:R-:W4:Y:S02]  /*381c0*/  @!P0 SYNCS.PHASECHK.TRANS64 P0, [R6+URZ+0x38840], R25 ;  /* 0x03884019060085a7 */ /* 0x000f24000800007f */
[----:B----4-:R-:W-:Y:S05]  /*381d0*/  @!P0 BRA `(.L_x_3365) ;  /* 0xfffffffc00f08947 */ /* 0x010fea000383ffff */
[----:B------:R-:W-:Y:S05]  /*381e0*/  BRA `(.L_x_3735) ;  /* 0xffffff3400fc7947 */ /* 0x000fea000383ffff */
.L_x_3366:
        /* <DEDUP_REMOVED lines=8> */
.L_x_3737:
[----:B------:R-:W-:Y:S05]  /*38270*/  BSYNC B0 ;  /* 0x0000000000007941 */ /* 0x000fea0003800000 */
.L_x_3736:
        /* <DEDUP_REMOVED lines=8> */
.L_x_3738:
        /* <DEDUP_REMOVED lines=18> */
.L_x_3739:
[----:B------:R-:W-:Y:S01]  /*38420*/  MOV R13, R4 ;  /* 0x00000004000d7202 */ /* 0x000fe20000000f00 */
[----:B------:R-:W-:-:S07]  /*38430*/  IMAD.MOV.U32 R2, RZ, RZ, R14 ;  /* 0x000000ffff027224 */ /* 0x000fce00078e000e */
[----:B------:R-:W-:Y:S05]  /*38440*/  WARPSYNC.COLLECTIVE R15, `(.L_x_3740) ;  /* 0x000000000f087348 */ /* 0x000fea0003c00000 */
[----:B------:R0:W1:Y:S02]  /*38450*/  SHFL.IDX P6, R14, R13, R12, R11 ;  /* 0x0000000c0d0e7389 */ /* 0x00006400000c000b */
[----:B01----:R-:W-:Y:S01]  /*38460*/  ENDCOLLECTIVE ;  /* 0x000000000000791b */ /* 0x003fe20003800000 */
.L_x_3740:
        /* <DEDUP_REMOVED lines=18> */
.L_x_3741:
[----:B------:R-:W-:Y:S02]  /*38590*/  IMAD.MOV.U32 R13, RZ, RZ, R4 ;  /* 0x000000ffff0d7224 */ /* 0x000fe400078e0004 */
[----:B------:R-:W-:-:S07]  /*385a0*/  IMAD.MOV.U32 R2, RZ, RZ, R14 ;  /* 0x000000ffff027224 */ /* 0x000fce00078e000e */
[----:B------:R-:W-:Y:S05]  /*385b0*/  WARPSYNC.COLLECTIVE R15, `(.L_x_3742) ;  /* 0x000000000f087348 */ /* 0x000fea0003c00000 */
[----:B------:R0:W1:Y:S02]  /*385c0*/  SHFL.IDX P6, R14, R13, R12, R11 ;  /* 0x0000000c0d0e7389 */ /* 0x00006400000c000b */
[----:B01----:R-:W-:Y:S01]  /*385d0*/  ENDCOLLECTIVE ;  /* 0x000000000000791b */ /* 0x003fe20003800000 */
.L_x_3742:
[----:B------:R-:W-:Y:S01]  /*385e0*/  MOV R13, R0 ;  /* 0x00000000000d7202 */ /* 0x000fe20000000f00 */
        /* <DEDUP_REMOVED lines=17> */
.L_x_3743:
[----:B------:R-:W-:Y:S02]  /*38700*/  IMAD.MOV.U32 R13, RZ, RZ, R4 ;  /* 0x000000ffff0d7224 */ /* 0x000fe400078e0004 */
[----:B------:R-:W-:-:S07]  /*38710*/  IMAD.MOV.U32 R2, RZ, RZ, R14 ;  /* 0x000000ffff027224 */ /* 0x000fce00078e000e */
[----:B------:R-:W-:Y:S05]  /*38720*/  WARPSYNC.COLLECTIVE R15, `(.L_x_3744) ;  /* 0x000000000f087348 */ /* 0x000fea0003c00000 */
[----:B------:R0:W1:Y:S02]  /*38730*/  SHFL.IDX P6, R14, R13, R12, R11 ;  /* 0x0000000c0d0e7389 */ /* 0x00006400000c000b */
[----:B01----:R-:W-:Y:S01]  /*38740*/  ENDCOLLECTIVE ;  /* 0x000000000000791b */ /* 0x003fe20003800000 */
.L_x_3744:
        /* <DEDUP_REMOVED lines=16> */
.L_x_3745:
[----:B------:R-:W-:Y:S01]  /*38850*/  @!PT LDS RZ, [RZ] ;  /* 0x00000000fffff984 */ /* 0x000fe20000000800 */
[----:B------:R-:W-:Y:S01]  /*38860*/  @!PT LDS RZ, [RZ] ;  /* 0x00000000fffff984 */ /* 0x000fe20000000800 */
[----:B------:R-:W-:Y:S01]  /*38870*/  @!PT LDS RZ, [RZ] ;  /* 0x00000000fffff984 */ /* 0x000fe20000000800 */
[----:B------:R0:W-:Y:S01]  /*38880*/  @P5 LDGSTS.E.BYPASS.LTC128B.128 [R5+0x2dc00], desc[UR42][R2.64+0x80], !P1 ;  /* 0x2dc0008002055fae */ /* 0x0001e2000c901d6a */
[----:B------:R-:W-:Y:S02]  /*38890*/  ISETP.GE.AND P5, PT, R34, R7, PT ;  /* 0x000000072200720c */ /* 0x000fe40003fa6270 */
[----:B------:R-:W-:Y:S01]  /*388a0*/  MOV R13, R4 ;  /* 0x00000004000d7202 */ /* 0x000fe20000000f00 */
[----:B0-----:R-:W-:-:S10]  /*388b0*/  IMAD.MOV.U32 R2, RZ, RZ, R14 ;  /* 0x000000ffff027224 */ /* 0x001fd400078e000e */
[----:B------:R-:W-:Y:S05]  /*388c0*/  WARPSYNC.COLLECTIVE R15, `(.L_x_3746) ;  /* 0x000000000f087348 */ /* 0x000fea0003c00000 */
[----:B------:R0:W1:Y:S02]  /*388d0*/  SHFL.IDX P6, R14, R13, R12, R11 ;  /* 0x0000000c0d0e7389 */ /* 0x00006400000c000b */
[----:B01----:R-:W-:Y:S01]  /*388e0*/  ENDCOLLECTIVE ;  /* 0x000000000000791b */ /* 0x003fe20003800000 */
.L_x_3746:
[----:B------:R-:W-:Y:S02]  /*388f0*/  IMAD.MOV.U32 R13, RZ, RZ, R0 ;  /* 0x000000ffff0d7224 */ /* 0x000fe400078e0000 */
[----:B------:R-:W-:Y:S02]  /*38900*/  IMAD.MOV.U32 R12, RZ, RZ, 0x5 ;  /* 0x00000005ff0c7424 */ /* 0x000fe400078e00ff */
[----:B------:R-:W-:-:S07]  /*38910*/  IMAD.MOV.U32 R3, RZ, RZ, R14 ;  /* 0x000000ffff037224 */ /* 0x000fce00078e000e */
[----:B------:R-:W-:Y:S05]  /*38920*/  WARPSYNC.COLLECTIVE R15, `(.L_x_3747) ;  /* 0x000000000f087348 */ /* 0x000fea0003c00000 */
[----:B------:R0:W1:Y:S02]  /*38930*/  SHFL.IDX P6, R14, R13, R12, R11 ;  /* 0x0000000c0d0e7389 */ /* 0x00006400000c000b */
[----:B01----:R-:W-:Y:S01]  /*38940*/  ENDCOLLECTIVE ;  /* 0x000000000000791b */ /* 0x003fe20003800000 */
.L_x_3747:
        /* <DEDUP_REMOVED lines=15> */
.L_x_3748:
[----:B------:R-:W-:Y:S01]  /*38a40*/  MOV R13, R0 ;  /* 0x00000000000d7202 */ /* 0x000fe20000000f00 */
[----:B------:R-:W-:Y:S02]  /*38a50*/  IMAD.MOV.U32 R12, RZ, RZ, 0x6 ;  /* 0x00000006ff0c7424 */ /* 0x000fe400078e00ff */
[----:B------:R-:W-:-:S07]  /*38a60*/  IMAD.MOV.U32 R3, RZ, RZ, R14 ;  /* 0x000000ffff037224 */ /* 0x000fce00078e000e */
[----:B------:R-:W-:Y:S05]  /*38a70*/  WARPSYNC.COLLECTIVE R15, `(.L_x_3749) ;  /* 0x000000000f087348 */ /* 0x000fea0003c00000 */
[----:B------:R0:W1:Y:S02]  /*38a80*/  SHFL.IDX P6, R14, R13, R12, R11 ;  /* 0x0000000c0d0e7389 */ /* 0x00006400000c000b */
[----:B01----:R-:W-:Y:S01]  /*38a90*/  ENDCOLLECTIVE ;  /* 0x000000000000791b */ /* 0x003fe20003800000 */
.L_x_3749:
        /* <DEDUP_REMOVED lines=15> */
.L_x_3750:
[----:B------:R-:W-:Y:S02]  /*38b90*/  IMAD.MOV.U32 R13, RZ, RZ, R0 ;  /* 0x000000ffff0d7224 */ /* 0x000fe400078e0000 */
[----:B------:R-:W-:Y:S02]  /*38ba0*/  IMAD.MOV.U32 R12, RZ, RZ, 0x7 ;  /* 0x00000007ff0c7424 */ /* 0x000fe400078e00ff */
[----:B------:R-:W-:-:S07]  /*38bb0*/  IMAD.MOV.U32 R3, RZ, RZ, R14 ;  /* 0x000000ffff037224 */ /* 0x000fce00078e000e */
[----:B------:R-:W-:Y:S05]  /*38bc0*/  WARPSYNC.COLLECTIVE R15, `(.L_x_3751) ;  /* 0x000000000f087348 */ /* 0x000fea0003c00000 */
[----:B------:R0:W1:Y:S02]  /*38bd0*/  SHFL.IDX P6, R14, R13, R12, R11 ;  /* 0x0000000c0d0e7389 */ /* 0x00006400000c000b */
[----:B01----:R-:W-:Y:S01]  /*38be0*/  ENDCOLLECTIVE ;  /* 0x000000000000791b */ /* 0x003fe20003800000 */
.L_x_3751:
[----:B------:R-:W-:-:S05]  /*38bf0*/  @P2 IADD3 R3, P0, R34, R3, RZ ;  /* 0x0000000322032210 */ /* 0x000fca0007f1e0ff */
[----:B------:R-:W-:-:S05]  /*38c00*/  @P2 IMAD.X R2, RZ, RZ, R2, P0 ;  /* 0x000000ffff022224 */ /* 0x000fca00000e0602 */
[----:B------:R-:W-:Y:S02]  /*38c10*/  @P2 LOP3.LUT R3, R3, R2, RZ, 0x3c, !PT ;  /* 0x0000000203032212 */ /* 0x000fe400078e3cff */
[----:B------:R-:W-:Y:S02]  /*38c20*/  MOV R13, R4 ;  /* 0x00000004000d7202 */ /* 0x000fe40000000f00 */
[----:B------:R-:W-:-:S04]  /*38c30*/  @P2 LOP3.LUT R2, R3, R2, RZ, 0x3c, !PT ;  /* 0x0000000203022212 */ /* 0x000fc800078e3cff */
[----:B------:R-:W-:Y:S01]  /*38c40*/  @P2 LOP3.LUT R3, R3, R2, RZ, 0x3c, !PT ;  /* 0x0000000203032212 */ /* 0x000fe200078e3cff */
[----:B------:R-:W-:-:S07]  /*38c50*/  IMAD.MOV.U32 R0, RZ, RZ, R14 ;  /* 0x000000ffff007224 */ /* 0x000fce00078e000e */
[----:B------:R-:W-:Y:S05]  /*38c60*/  WARPSYNC.COLLECTIVE R15, `(.L_x_3752) ;  /* 0x000000000f087348 */ /* 0x000fea0003c00000 */
[----:B------:R0:W1:Y:S02]  /*38c70*/  SHFL.IDX P6, R14, R13, R12, R11 ;  /* 0x0000000c0d0e7389 */ /* 0x00006400000c000b */
[----:B01----:R-:W-:Y:S01]  /*38c80*/  ENDCOLLECTIVE ;  /* 0x000000000000791b */ /* 0x003fe20003800000 */
.L_x_3752:
[----:B------:R-:W-:Y:S01]  /*38c90*/  @!PT LDS RZ, [RZ] ;  /* 0x00000000fffff984 */ /* 0x000fe20000000800 */
[----:B------:R-:W-:Y:S01]  /*38ca0*/  @!PT LDS RZ, [RZ] ;  /* 0x00000000fffff984 */ /* 0x000fe20000000800 */
[----:B------:R-:W-:Y:S01]  /*38cb0*/  @!PT LDS RZ, [RZ] ;  /* 0x00000000fffff984 */ /* 0x000fe20000000800 */
[----:B------:R0:W-:Y:S04]  /*38cc0*/  @P2 LDGSTS.E.BYPASS.LTC128B.128 [R5+0x2b400], desc[UR42][R2.64], !P5 ;  /* 0x2b40000002052fae */ /* 0x0001e8000e901d6a */
[----:B------:R0:W-:Y:S01]  /*38cd0*/  @P2 LDGSTS.E.BYPASS.LTC128B.128 [R5+0x2f400], desc[UR42][R2.64+0x80], !P1 ;  /* 0x2f40008002052fae */ /* 0x0001e2000c901d6a */
[----:B------:R-:W-:Y:S01]  /*38ce0*/  IMAD.MOV.U32 R4, RZ, RZ, R14 ;  /* 0x000000ffff047224 */ /* 0x000fe200078e000e */
[----:B------:R-:W-:Y:S06]  /*38cf0*/  BRA `(.L_x_3753) ;  /* 0xffffff3000d07947 */ /* 0x000fec000383ffff */
.L_x_3371:
[----:B------:R-:W-:Y:S01]  /*38d00*/  IMAD.MOV.U32 R13, RZ, RZ, R4 ;  /* 0x000000ffff0d7224 */ /* 0x000fe200078e0004 */
[----:B------:R-:W-:Y:S01]  /*38d10*/  LEA R29, R29, R9, 0x7 ;  /* 0x000000091d1d7211 */ /* 0x000fe200078e38ff */
[----:B------:R-:W-:Y:S02]  /*38d20*/  IMAD.MOV.U32 R12, RZ, RZ, RZ ;  /* 0x000000ffff0c7224 */ /* 0x000fe400078e00ff */
[----:B------:R-:W-:Y:S02]  /*38d30*/  IMAD.MOV.U32 R11, RZ, RZ, 0x181f ;  /* 0x0000181fff0b7424 */ /* 0x000fe400078e00ff */
[----:B------:R-:W-:Y:S02]  /*38d40*/  IMAD.MOV.U32 R15, RZ, RZ, -0x1 ;  /* 0xffffffffff0f7424 */ /* 0x000fe400078e00ff */
[----:B-----5:R-:W-:Y:S02]  /*38d50*/  IMAD R5, R10, R7, RZ ;  /* 0x000000070a057224 */ /* 0x020fe400078e02ff */
[----:B------:R-:W-:-:S07]  /*38d60*/  VIADD R6, R29, 0x60 ;  /* 0x000000601d067836 */ /* 0x000fce0000000000 */
[----:B------:R-:W-:Y:S05]  /*38d70*/  WARPSYNC.COLLECTIVE R15, `(.L_x_3754) ;  /* 0x000000000f087348 */ /* 0x000fea0003c00000 */
[----:B------:R0:W1:Y:S02]  /*38d80*/  SHFL.IDX P6, R14, R13, R12, R11 ;  /* 0x0000000c0d0e7389 */ /* 0x00006400000c000b */
[----:B01----:R-:W-:Y:S01]  /*38d90*/  ENDCOLLECTIVE ;  /* 0x000000000000791b */ /* 0x003fe20003800000 */
.L_x_3754:
[----:B------:R-:W-:Y:S01]  /*38da0*/  ISETP.GE.AND P3, PT, R29, R5, PT ;  /* 0x000000051d00720c */ /* 0x000fe20003f66270 */
[----:B------:R-:W-:Y:S02]  /*38db0*/  IMAD.MOV.U32 R13, RZ, RZ, R0 ;  /* 0x000000ffff0d7224 */ /* 0x000fe400078e0000 */
[----:B------:R-:W-:-:S10]  /*38dc0*/  IMAD.MOV.U32 R2, RZ, RZ, R14 ;  /* 0x000000ffff027224 */ /* 0x000fd400078e000e */
[----:B------:R-:W-:Y:S05]  /*38dd0*/  WARPSYNC.COLLECTIVE R15, `(.L_x_3755) ;  /* 0x000000000f087348 */ /* 0x000fea0003c00000 */
[----:B------:R0:W1:Y:S02]  /*38de0*/  SHFL.IDX P6, R14, R13, R12, R11 ;  /* 0x0000000c0d0e7389 */ /* 0x00006400000c000b */
[----:B01----:R-:W-:Y:S01]  /*38df0*/  ENDCOLLECTIVE ;  /* 0x000000000000791b */ /* 0x003fe20003800000 */
.L_x_3755:
[----:B------:R-:W-:Y:S02]  /*38e00*/  IMAD.MOV.U32 R13, RZ, RZ, R4 ;  /* 0x000000ffff0d7224 */ /* 0x000fe400078e0004 */
[----:B------:R-:W-:Y:S02]  /*38e10*/  IMAD.MOV.U32 R12, RZ, RZ, 0x1 ;  /* 0x00000001ff0c7424 */ /* 0x000fe400078e00ff */
[----:B------:R-:W-:-:S07]  /*38e20*/  IMAD.MOV.U32 R3, RZ, RZ, R14 ;  /* 0x000000ffff037224 */ /* 0x000fce00078e000e */
[----:B------:R-:W-:Y:S05]  /*38e30*/  WARPSYNC.COLLECTIVE R15, `(.L_x_3756) ;  /* 0x000000000f087348 */ /* 0x000fea0003c00000 */
[----:B------:R0:W1:Y:S02]  /*38e40*/  SHFL.IDX P6, R14, R13, R12, R11 ;  /* 0x0000000c0d0e7389 */ /* 0x00006400000c000b */
[----:B01----:R-:W-:Y:S01]  /*38e50*/  ENDCOLLECTIVE ;  /* 0x000000000000791b */ /* 0x003fe20003800000 */
.L_x_3756:
        /* <DEDUP_REMOVED lines=17> */
.L_x_3757:
[----:B------:R-:W-:Y:S02]  /*38f70*/  IMAD.MOV.U32 R13, RZ, RZ, R4 ;  /* 0x000000ffff0d7224 */ /* 0x000fe400078e0004 */
[----:B------:R-:W-:Y:S02]  /*38f80*/  IMAD.MOV.U32 R12, RZ, RZ, 0x2 ;  /* 0x00000002ff0c7424 */ /* 0x000fe400078e00ff */
[----:B------:R-:W-:-:S07]  /*38f90*/  IMAD.MOV.U32 R3, RZ, RZ, R14 ;  /* 0x000000ffff037224 */ /* 0x000fce00078e000e */
[----:B------:R-:W-:Y:S05]  /*38fa0*/  WARPSYNC.COLLECTIVE R15, `(.L_x_3758) ;  /* 0x000000000f087348 */ /* 0x000fea0003c00000 */
[----:B------:R0:W1:Y:S02]  /*38fb0*/  SHFL.IDX P6, R14, R13, R12, R11 ;  /* 0x0000000c0d0e7389 */ /* 0x00006400000c000b */
[----:B01----:R-:W-:Y:S01]  /*38fc0*/  ENDCOLLECTIVE ;  /* 0x000000000000791b */ /* 0x003fe20003800000 */
.L_x_3758:
        /* <DEDUP_REMOVED lines=17> */
.L_x_3759:
[----:B------:R-:W-:Y:S01]  /*390e0*/  IMAD.MOV.U32 R13, RZ, RZ, R4 ;  /* 0x000000ffff0d7224 */ /* 0x000fe200078e0004 */
[----:B------:R-:W-:Y:S01]  /*390f0*/  MOV R12, 0x3 ;  /* 0x00000003000c7802 */ /* 0x000fe20000000f00 */
[----:B------:R-:W-:-:S07]  /*39100*/  IMAD.MOV.U32 R3, RZ, RZ, R14 ;  /* 0x000000ffff037224 */ /* 0x000fce00078e000e */
[----:B------:R-:W-:Y:S05]  /*39110*/  WARPSYNC.COLLECTIVE R15, `(.L_x_3760) ;  /* 0x000000000f087348 */ /* 0x000fea0003c00000 */
[----:B------:R0:W1:Y:S02]  /*39120*/  SHFL.IDX P6, R14, R13, R12, R11 ;  /* 0x0000000c0d0e7389 */ /* 0x00006400000c000b */
[----:B01----:R-:W-:Y:S01]  /*39130*/  ENDCOLLECTIVE ;  /* 0x000000000000791b */ /* 0x003fe20003800000 */
.L_x_3760:
        /* <DEDUP_REMOVED lines=17> */
.L_x_3761:
[----:B------:R-:W-:Y:S02]  /*39250*/  IMAD.MOV.U32 R13, RZ, RZ, R4 ;  /* 0x000000ffff0d7224 */ /* 0x000fe400078e0004 */
[----:B------:R-:W-:Y:S02]  /*39260*/  IMAD.MOV.U32 R12, RZ, RZ, 0x4 ;  /* 0x00000004ff0c7424 */ /* 0x000fe400078e00ff */
[----:B------:R-:W-:-:S07]  /*39270*/  IMAD.MOV.U32 R3, RZ, RZ, R14 ;  /* 0x000000ffff037224 */ /* 0x000fce00078e000e */
[----:B------:R-:W-:Y:S05]  /*39280*/  WARPSYNC.COLLECTIVE R15, `(.L_x_3762) ;  /* 0x000000000f087348 */ /* 0x000fea0003c00000 */
[----:B------:R0:W1:Y:S02]  /*39290*/  SHFL.IDX P6, R14, R13, R12, R11 ;  /* 0x0000000c0d0e7389 */ /* 0x00006400000c000b */
[----:B01----:R-:W-:Y:S01]  /*392a0*/  ENDCOLLECTIVE ;  /* 0x000000000000791b */ /* 0x003fe20003800000 */
.L_x_3762:
[----:B------:R-:W-:-:S05]  /*392b0*/  @!P3 IADD3 R3, P2, R34, R3, RZ ;  /* 0x000000032203b210 */ /* 0x000fca0007f5e0ff */
[----:B------:R-:W-:-:S05]  /*392c0*/  @!P3 IMAD.X R2, RZ, RZ, R2, P2 ;  /* 0x000000ffff02b224 */ /* 0x000fca00010e0602 */
        /* <DEDUP_REMOVED lines=15> */
.L_x_3763:
[----:B------:R-:W-:Y:S02]  /*393c0*/  IMAD.MOV.U32 R13, RZ, RZ, R4 ;  /* 0x000000ffff0d7224 */ /* 0x000fe400078e0004 */
[----:B------:R-:W-:Y:S02]  /*393d0*/  IMAD.MOV.U32 R12, RZ, RZ, 0x5 ;  /* 0x00000005ff0c7424 */ /* 0x000fe400078e00ff */
[----:B------:R-:W-:-:S07]  /*393e0*/  IMAD.MOV.U32 R3, RZ, RZ, R14 ;  /* 0x000000ffff037224 */ /* 0x000fce00078e000e */
[----:B------:R-:W-:Y:S05]  /*393f0*/  WARPSYNC.COLLECTIVE R15, `(.L_x_3764) ;  /* 0x000000000f087348 */ /* 0x000fea0003c00000 */
[----:B------:R0:W1:Y:S02]  /*39400*/  SHFL.IDX P6, R14, R13, R12, R11 ;  /* 0x0000000c0d0e7389 */ /* 0x00006400000c000b */
[----:B01----:R-:W-:Y:S01]  /*39410*/  ENDCOLLECTIVE ;  /* 0x000000000000791b */ /* 0x003fe20003800000 */
.L_x_3764:
        /* <DEDUP_REMOVED lines=17> */
.L_x_3765:
[----:B------:R-:W-:Y:S02]  /*39530*/  IMAD.MOV.U32 R13, RZ, RZ, R4 ;  /* 0x000000ffff0d7224 */ /* 0x000fe400078e0004 */
[----:B------:R-:W-:Y:S02]  /*39540*/  IMAD.MOV.U32 R12, RZ, RZ, 0x6 ;  /* 0x00000006ff0c7424 */ /* 0x000fe400078e00ff */
[----:B------:R-:W-:-:S07]  /*39550*/  IMAD.MOV.U32 R3, RZ, RZ, R14 ;  /* 0x000000ffff037224 */ /* 0x000fce00078e000e */
[----:B------:R-:W-:Y:S05]  /*39560*/  WARPSYNC.COLLECTIVE R15, `(.L_x_3766) ;  /* 0x000000000f087348 */ /* 0x000fea0003c00000 */
[----:B------:R0:W1:Y:S02]  /*39570*/  SHFL.IDX P6, R14, R13, R12, R11 ;  /* 0x0000000c0d0e7389 */ /* 0x00006400000c000b */
[----:B01----:R-:W-:Y:S01]  /*39580*/  ENDCOLLECTIVE ;  /* 0x000000000000791b */ /* 0x003fe20003800000 */
.L_x_3766:
        /* <DEDUP_REMOVED lines=16> */
.L_x_3767:
[----:B------:R-:W-:Y:S01]  /*39690*/  IMAD.MOV.U32 R13, RZ, RZ, R4 ;  /* 0x000000ffff0d7224 */ /* 0x000fe200078e0004 */
[----:B------:R-:W-:Y:S01]  /*396a0*/  MOV R12, 0x7 ;  /* 0x00000007000c7802 */ /* 0x000fe20000000f00 */
[----:B------:R-:W-:-:S07]  /*396b0*/  IMAD.MOV.U32 R3, RZ, RZ, R14 ;  /* 0x000000ffff037224 */ /* 0x000fce00078e000e */
[----:B------:R-:W-:Y:S05]  /*396c0*/  WARPSYNC.COLLECTIVE R15, `(.L_x_3768) ;  /* 0x000000000f087348 */ /* 0x000fea0003c00000 */
[----:B------:R0:W1:Y:S02]  /*396d0*/  SHFL.IDX P6, R14, R13, R12, R11 ;  /* 0x0000000c0d0e7389 */ /* 0x00006400000c000b */
[----:B01----:R-:W-:Y:S01]  /*396e0*/  ENDCOLLECTIVE ;  /* 0x000000000000791b */ /* 0x003fe20003800000 */
.L_x_3768:
[----:B------:R-:W-:-:S05]  /*396f0*/  @!P3 IADD3 R3, P2, R34, R3, RZ ;  /* 0x000000032203b210 */ /* 0x000fca0007f5e0ff */
[----:B------:R-:W-:-:S05]  /*39700*/  @!P3 IMAD.X R2, RZ, RZ, R2, P2 ;  /* 0x000000ffff02b224 */ /* 0x000fca00010e0602 */
[----:B------:R-:W-:Y:S01]  /*39710*/  @!P3 LOP3.LUT R3, R3, R2, RZ, 0x3c, !PT ;  /* 0x000000020303b212 */ /* 0x000fe200078e3cff */
[----:B------:R-:W-:-:S03]  /*39720*/  IMAD.MOV.U32 R13, RZ, RZ, R0 ;  /* 0x000000ffff0d7224 */ /* 0x000fc600078e0000 */
[----:B------:R-:W-:-:S04]  /*39730*/  @!P3 LOP3.LUT R2, R3, R2, RZ, 0x3c, !PT ;  /* 0x000000020302b212 */ /* 0x000fc800078e3cff */
[----:B------:R-:W-:Y:S01]  /*39740*/  @!P3 LOP3.LUT R3, R3, R2, RZ, 0x3c, !PT ;  /* 0x000000020303b212 */ /* 0x000fe200078e3cff */
[----:B------:R-:W-:-:S07]  /*39750*/  IMAD.MOV.U32 R4, RZ, RZ, R14 ;  /* 0x000000ffff047224 */ /* 0x000fce00078e000e */
[----:B------:R-:W-:Y:S05]  /*39760*/  WARPSYNC.COLLECTIVE R15, `(.L_x_3769) ;  /* 0x000000000f087348 */ /* 0x000fea0003c00000 */
[----:B------:R0:W1:Y:S02]  /*39770*/  SHFL.IDX P6, R14, R13, R12, R11 ;  /* 0x0000000c0d0e7389 */ /* 0x00006400000c000b */
[----:B01----:R-:W-:Y:S01]  /*39780*/  ENDCOLLECTIVE ;  /* 0x000000000000791b */ /* 0x003fe20003800000 */
.L_x_3769:
[----:B------:R-:W-:Y:S01]  /*39790*/  @!PT LDS RZ, [RZ] ;  /* 0x00000000fffff984 */ /* 0x000fe20000000800 */
[----:B------:R-:W-:Y:S01]  /*397a0*/  @!PT LDS RZ, [RZ] ;  /* 0x00000000fffff984 */ /* 0x000fe20000000800 */
[----:B------:R-:W-:Y:S01]  /*397b0*/  @!PT LDS RZ, [RZ] ;  /* 0x00000000fffff984 */ /* 0x000fe20000000800 */
[----:B------:R1:W-:Y:S04]  /*397c0*/  @!P3 LDGSTS.E.BYPASS.LTC128B.128 [R8+0x23400], desc[UR42][R2.64], !P0 ;  /* 0x234000000208bfae */ /* 0x0003e8000c101d6a */
[----:B------:R1:W-:Y:S01]  /*397d0*/  @!P3 LDGSTS.E.BYPASS.LTC128B.128 [R8+0x27400], desc[UR42][R2.64+0x80], !P1 ;  /* 0x274000800208bfae */ /* 0x0003e2000c901d6a */
[----:B------:R-:W-:Y:S01]  /*397e0*/  IMAD.MOV.U32 R0, RZ, RZ, R14 ;  /* 0x000000ffff007224 */ /* 0x000fe200078e000e */
[----:B------:R-:W-:Y:S06]  /*397f0*/  BRA `(.L_x_3770) ;  /* 0xffffff3400147947 */ /* 0x000fec000383ffff */
.L_x_3376:
[----:B0-----:R0:W1:Y:S02]  /*39800*/  SYNCS.PHASECHK.TRANS64.TRYWAIT P0, [R16+URZ+0x38820], R3 ;  /* 0x03882003100075a7 */ /* 0x001064000800017f */
[----:B-1----:R-:W-:Y:S05]  /*39810*/  @!P0 NANOSLEEP.SYNCS 0x989680 ;  /* 0x009896800000895d */ /* 0x002fea0003900000 */
[----:B------:R-:W1:Y:S02]  /*39820*/  @!P0 SYNCS.PHASECHK.TRANS64 P0, [R16+URZ+0x38820], R3 ;  /* 0x03882003100085a7 */ /* 0x000e64000800007f */
[----:B-1----:R-:W-:Y:S05]  /*39830*/  @!P0 BRA `(.L_x_3376) ;  /* 0xfffffffc00f08947 */ /* 0x002fea000383ffff */
[----:B------:R-:W-:Y:S05]  /*39840*/  BRA `(.L_x_3771) ;  /* 0xffffff34008c7947 */ /* 0x000fea000383ffff */
.L_x_3380:
[----:B0-----:R0:W1:Y:S02]  /*39850*/  SYNCS.PHASECHK.TRANS64.TRYWAIT P0, [R0+URZ+0x38880], R24 ;  /* 0x03888018000075a7 */ /* 0x001064000800017f */
[----:B-1----:R-:W-:Y:S05]  /*39860*/  @!P0 NANOSLEEP.SYNCS 0x989680 ;  /* 0x009896800000895d */ /* 0x002fea0003900000 */
[----:B------:R-:W1:Y:S02]  /*39870*/  @!P0 SYNCS.PHASECHK.TRANS64 P0, [R0+URZ+0x38880], R24 ;  /* 0x03888018000085a7 */ /* 0x000e64000800007f */
[----:B-1----:R-:W-:Y:S05]  /*39880*/  @!P0 BRA `(.L_x_3380) ;  /* 0xfffffffc00f08947 */ /* 0x002fea000383ffff */
[----:B------:R-:W-:Y:S05]  /*39890*/  BRA `(.L_x_3772) ;  /* 0xffffff3800447947 */ /* 0x000fea000383ffff */
.L_x_3381:
        /* <DEDUP_REMOVED lines=8> */
.L_x_3774:
[----:B------:R-:W-:Y:S05]  /*39920*/  BSYNC B0 ;  /* 0x0000000000007941 */ /* 0x000fea0003800000 */
.L_x_3773:
[----:B------:R-:W-:Y:S01]  /*39930*/  MOV R13, R8 ;  /* 0x00000008000d7202 */ /* 0x000fe20000000f00 */
        /* <DEDUP_REMOVED lines=8> */
.L_x_3775:
[----:B------:R-:W-:Y:S02]  /*399c0*/  IMAD.MOV.U32 R13, RZ, RZ, R7 ;  /* 0x000000ffff0d7224 */ /* 0x000fe400078e0007 */
[----:B------:R-:W-:Y:S02]  /*399d0*/  IMAD.MOV.U32 R12, RZ, RZ, 0x1 ;  /* 0x00000001ff0c7424 */ /* 0x000fe400078e00ff */
[----:B------:R-:W-:-:S07]  /*399e0*/  IMAD.MOV.U32 R2, RZ, RZ, R14 ;  /* 0x000000ffff027224 */ /* 0x000fce00078e000e */
[----:B------:R-:W-:Y:S05]  /*399f0*/  WARPSYNC.COLLECTIVE R15, `(.L_x_3776) ;  /* 0x000000000f087348 */ /* 0x000fea0003c00000 */
[----:B------:R0:W1:Y:S02]  /*39a00*/  SHFL.IDX P6, R14, R13, R12, R11 ;  /* 0x0000000c0d0e7389 */ /* 0x00006400000c000b */
[----:B01----:R-:W-:Y:S01]  /*39a10*/  ENDCOLLECTIVE ;  /* 0x000000000000791b */ /* 0x003fe20003800000 */
.L_x_3776:
        /* <DEDUP_REMOVED lines=12> */
.L_x_3777:
[----:B------:R-:W-:Y:S02]  /*39ae0*/  IMAD.MOV.U32 R13, RZ, RZ, R7 ;  /* 0x000000ffff0d7224 */ /* 0x000fe400078e0007 */
[----:B------:R-:W-:Y:S02]  /*39af0*/  IMAD.MOV.U32 R12, RZ, RZ, 0x2 ;  /* 0x00000002ff0c7424 */ /* 0x000fe400078e00ff */
[----:B------:R-:W-:-:S07]  /*39b00*/  IMAD.MOV.U32 R2, RZ, RZ, R14 ;  /* 0x000000ffff027224 */ /* 0x000fce00078e000e */
[----:B------:R-:W-:Y:S05]  /*39b10*/  WARPSYNC.COLLECTIVE R15, `(.L_x_3778) ;  /* 0x000000000f087348 */ /* 0x000fea0003c00000 */
[----:B------:R0:W1:Y:S02]  /*39b20*/  SHFL.IDX P6, R14, R13, R12, R11 ;  /* 0x0000000c0d0e7389 */ /* 0x00006400000c000b */
[----:B01----:R-:W-:Y:S01]  /*39b30*/  ENDCOLLECTIVE ;  /* 0x000000000000791b */ /* 0x003fe20003800000 */
.L_x_3778:
        /* <DEDUP_REMOVED lines=12> */
.L_x_3779:
[----:B------:R-:W-:Y:S02]  /*39c00*/  IMAD.MOV.U32 R13, RZ, RZ, R7 ;  /* 0x000000ffff0d7224 */ /* 0x000fe400078e0007 */
[----:B------:R-:W-:Y:S02]  /*39c10*/  IMAD.MOV.U32 R12, RZ, RZ, 0x3 ;  /* 0x00000003ff0c7424 */ /* 0x000fe400078e00ff */
[----:B------:R-:W-:-:S07]  /*39c20*/  IMAD.MOV.U32 R2, RZ, RZ, R14 ;  /* 0x000000ffff027224 */ /* 0x000fce00078e000e */
[----:B------:R-:W-:Y:S05]  /*39c30*/  WARPSYNC.COLLECTIVE R15, `(.L_x_3780) ;  /* 0x000000000f087348 */ /* 0x000fea0003c00000 */
[----:B------:R0:W1:Y:S02]  /*39c40*/  SHFL.IDX P6, R14, R13, R12, R11 ;  /* 0x0000000c0d0e7389 */ /* 0x00006400000c000b */
[----:B01----:R-:W-:Y:S01]  /*39c50*/  ENDCOLLECTIVE ;  /* 0x000000000000791b */ /* 0x003fe20003800000 */
.L_x_3780:
        /* <DEDUP_REMOVED lines=12> */
.L_x_3781:
[----:B------:R-:W-:Y:S02]  /*39d20*/  IMAD.MOV.U32 R13, RZ, RZ, R7 ;  /* 0x000000ffff0d7224 */ /* 0x000fe400078e0007 */
[----:B------:R-:W-:Y:S02]  /*39d30*/  IMAD.MOV.U32 R12, RZ, RZ, 0x4 ;  /* 0x00000004ff0c7424 */ /* 0x000fe400078e00ff */
[----:B------:R-:W-:-:S07]  /*39d40*/  IMAD.MOV.U32 R2, RZ, RZ, R14 ;  /* 0x000000ffff027224 */ /* 0x000fce00078e000e */
[----:B------:R-:W-:Y:S05]  /*39d50*/  WARPSYNC.COLLECTIVE R15, `(.L_x_3782) ;  /* 0x000000000f087348 */ /* 0x000fea0003c00000 */
[----:B------:R0:W1:Y:S02]  /*39d60*/  SHFL.IDX P6, R14, R13, R12, R11 ;  /* 0x0000000c0d0e7389 */ /* 0x00006400000c000b */
[----:B01----:R-:W-:Y:S01]  /*39d70*/  ENDCOLLECTIVE ;  /* 0x000000000000791b */ /* 0x003fe20003800000 */
.L_x_3782:
        /* <DEDUP_REMOVED lines=12> */
.L_x_3783:
[----:B------:R-:W-:Y:S02]  /*39e40*/  IMAD.MOV.U32 R13, RZ, RZ, R7 ;  /* 0x000000ffff0d7224 */ /* 0x000fe400078e0007 */
[----:B------:R-:W-:Y:S02]  /*39e50*/  IMAD.MOV.U32 R12, RZ, RZ, 0x5 ;  /* 0x00000005ff0c7424 */ /* 0x000fe400078e00ff */
[----:B------:R-:W-:-:S07]  /*39e60*/  IMAD.MOV.U32 R2, RZ, RZ, R14 ;  /* 0x000000ffff027224 */ /* 0x000fce00078e000e */
[----:B------:R-:W-:Y:S05]  /*39e70*/  WARPSYNC.COLLECTIVE R15, `(.L_x_3784) ;  /* 0x000000000f087348 */ /* 0x000fea0003c00000 */
[----:B------:R0:W1:Y:S02]  /*39e80*/  SHFL.IDX P6, R14, R13, R12, R11 ;  /* 0x0000000c0d0e7389 */ /* 0x00006400000c000b */
[----:B01----:R-:W-:Y:S01]  /*39e90*/  ENDCOLLECTIVE ;  /* 0x000000000000791b */ /* 0x003fe20003800000 */
.L_x_3784:
        /* <DEDUP_REMOVED lines=12> */
.L_x_3785:
[----:B------:R-:W-:Y:S02]  /*39f60*/  IMAD.MOV.U32 R13, RZ, RZ, R7 ;  /* 0x000000ffff0d7224 */ /* 0x000fe400078e0007 */
[----:B------:R-:W-:Y:S02]  /*39f70*/  IMAD.MOV.U32 R12, RZ, RZ, 0x6 ;  /* 0x00000006ff0c7424 */ /* 0x000fe400078e00ff */
[----:B------:R-:W-:-:S07]  /*39f80*/  IMAD.MOV.U32 R2, RZ, RZ, R14 ;  /* 0x000000ffff027224 */ /* 0x000fce00078e000e */
[----:B------:R-:W-:Y:S05]  /*39f90*/  WARPSYNC.COLLECTIVE R15, `(.L_x_3786) ;  /* 0x000000000f087348 */ /* 0x000fea0003c00000 */
[----:B------:R0:W1:Y:S02]  /*39fa0*/  SHFL.IDX P6, R14, R13, R12, R11 ;  /* 0x0000000c0d0e7389 */ /* 0x00006400000c000b */
[----:B01----:R-:W-:Y:S01]  /*39fb0*/  ENDCOLLECTIVE ;  /* 0x000000000000791b */ /* 0x003fe20003800000 */
.L_x_3786:
        /* <DEDUP_REMOVED lines=12> */
.L_x_3787:
[----:B------:R-:W-:Y:S02]  /*3a080*/  IMAD.MOV.U32 R13, RZ, RZ, R7 ;  /* 0x000000ffff0d7224 */ /* 0x000fe400078e0007 */
[----:B------:R-:W-:Y:S02]  /*3a090*/  IMAD.MOV.U32 R12, RZ, RZ, 0x7 ;  /* 0x00000007ff0c7424 */ /* 0x000fe400078e00ff */
[----:B------:R-:W-:-:S07]  /*3a0a0*/  IMAD.MOV.U32 R2, RZ, RZ, R14 ;  /* 0x000000ffff027224 */ /* 0x000fce00078e000e */
[----:B------:R-:W-:Y:S05]  /*3a0b0*/  WARPSYNC.COLLECTIVE R15, `(.L_x_3788) ;  /* 0x000000000f087348 */ /* 0x000fea0003c00000 */
[----:B------:R0:W1:Y:S02]  /*3a0c0*/  SHFL.IDX P6, R14, R13, R12, R11 ;  /* 0x0000000c0d0e7389 */ /* 0x00006400000c000b */
[----:B01----:R-:W-:Y:S01]  /*3a0d0*/  ENDCOLLECTIVE ;  /* 0x000000000000791b */ /* 0x003fe20003800000 */
.L_x_3788:
        /* <DEDUP_REMOVED lines=12> */
.L_x_3789:
[----:B------:R-:W-:Y:S01]  /*3a1a0*/  IMAD.MOV.U32 R2, RZ, RZ, R14 ;  /* 0x000000ffff027224 */ /* 0x000fe200078e000e */
[----:B------:R-:W-:Y:S06]  /*3a1b0*/  BRA `(.L_x_3790) ;  /* 0xffffff3400187947 */ /* 0x000fec000383ffff */
.L_x_3386:
[----:B---3--:R3:W4:Y:S02]  /*3a1c0*/  SYNCS.PHASECHK.TRANS64.TRYWAIT P0, [R0+URZ+0x38840], R24 ;  /* 0x03884018000075a7 */ /* 0x008724000800017f */
[----:B----4-:R-:W-:Y:S05]  /*3a1d0*/  @!P0 NANOSLEEP.SYNCS 0x989680 ;  /* 0x009896800000895d */ /* 0x010fea0003900000 */
[----:B------:R-:W4:Y:S02]  /*3a1e0*/  @!P0 SYNCS.PHASECHK.TRANS64 P0, [R0+URZ+0x38840], R24 ;  /* 0x03884018000085a7 */ /* 0x000f24000800007f */
[----:B----4-:R-:W-:Y:S05]  /*3a1f0*/  @!P0 BRA `(.L_x_3386) ;  /* 0xfffffffc00f08947 */ /* 0x010fea000383ffff */
[----:B------:R-:W-:Y:S05]  /*3a200*/  BRA `(.L_x_3791) ;  /* 0xffffff34006c7947 */ /* 0x000fea000383ffff */
.L_x_3387:
        /* <DEDUP_REMOVED lines=8> */
.L_x_3793:
[----:B------:R-:W-:Y:S05]  /*3a290*/  BSYNC B0 ;  /* 0x0000000000007941 */ /* 0x000fea0003800000 */
.L_x_3792:
        /* <DEDUP_REMOVED lines=8> */
.L_x_3794:
[----:B------:R-:W-:Y:S02]  /*3a320*/  IMAD.MOV.U32 R13, RZ, RZ, R5 ;  /* 0x000000ffff0d7224 */ /* 0x000fe400078e0005 */
[----:B------:R-:W-:Y:S02]  /*3a330*/  IMAD.MOV.U32 R12, RZ, RZ, 0x1 ;  /* 0x00000001ff0c7424 */ /* 0x000fe400078e00ff */
[----:B------:R-:W-:-:S07]  /*3a340*/  IMAD.MOV.U32 R2, RZ, RZ, R14 ;  /* 0x000000ffff027224 */ /* 0x000fce00078e000e */
[----:B------:R-:W-:Y:S05]  /*3a350*/  WARPSYNC.COLLECTIVE R15, `(.L_x_3795) ;  /* 0x000000000f087348 */ /* 0x000fea0003c00000 */
[----:B------:R0:W1:Y:S02]  /*3a360*/  SHFL.IDX P6, R14, R13, R12, R11 ;  /* 0x0000000c0d0e7389 */ /* 0x00006400000c000b */
[----:B01----:R-:W-:Y:S01]  /*3a370*/  ENDCOLLECTIVE ;  /* 0x000000000000791b */ /* 0x003fe20003800000 */
.L_x_3795:
        /* <DEDUP_REMOVED lines=12> */
.L_x_3796:
[----:B------:R-:W-:Y:S02]  /*3a440*/  IMAD.MOV.U32 R13, RZ, RZ, R5 ;  /* 0x000000ffff0d7224 */ /* 0x000fe400078e0005 */
[----:B------:R-:W-:Y:S01]  /*3a450*/  IMAD.MOV.U32 R12, RZ, RZ, 0x2 ;  /* 0x00000002ff0c7424 */ /* 0x000fe200078e00ff */
[----:B------:R-:W-:-:S07]  /*3a460*/  MOV R2, R14 ;  /* 0x0000000e00027202 */ /* 0x000fce0000000f00 */
[----:B------:R-:W-:Y:S05]  /*3a470*/  WARPSYNC.COLLECTIVE R15, `(.L_x_3797) ;  /* 0x000000000f087348 */ /* 0x000fea0003c00000 */
[----:B------:R0:W1:Y:S02]  /*3a480*/  SHFL.IDX P6, R14, R13, R12, R11 ;  /* 0x0000000c0d0e7389 */ /* 0x00006400000c000b */
[----:B01----:R-:W-:Y:S01]  /*3a490*/  ENDCOLLECTIVE ;  /* 0x000000000000791b */ /* 0x003fe20003800000 */
.L_x_3797:
        /* <DEDUP_REMOVED lines=12> */
.L_x_3798:
[----:B------:R-:W-:Y:S01]  /*3a560*/  IMAD.MOV.U32 R13, RZ, RZ, R5 ;  /* 0x000000ffff0d7224 */ /* 0x000fe200078e0005 */
[----:B------:R-:W-:Y:S01]  /*3a570*/  MOV R12, 0x3 ;  /* 0x00000003000c7802 */ /* 0x000fe20000000f00 */
[----:B------:R-:W-:-:S07]  /*3a580*/  IMAD.MOV.U32 R2, RZ, RZ, R14 ;  /* 0x000000ffff027224 */ /* 0x000fce00078e000e */
[----:B------:R-:W-:Y:S05]  /*3a590*/  WARPSYNC.COLLECTIVE R15, `(.L_x_3799) ;  /* 0x000000000f087348 */ /* 0x000fea0003c00000 */
[----:B------:R0:W1:Y:S02]  /*3a5a0*/  SHFL.IDX P6, R14, R13, R12, R11 ;  /* 0x0000000c0d0e7389 */ /* 0x00006400000c000b */
[----:B01----:R-:W-:Y:S01]  /*3a5b0*/  ENDCOLLECTIVE ;  /* 0x000000000000791b */ /* 0x003fe20003800000 */
.L_x_3799:
        /* <DEDUP_REMOVED lines=12> */
.L_x_3800:
[----:B------:R-:W-:Y:S02]  /*3a680*/  IMAD.MOV.U32 R13, RZ, RZ, R5 ;  /* 0x000000ffff0d7224 */ /* 0x000fe400078e0005 */
[----:B------:R-:W-:Y:S02]  /*3a690*/  IMAD.MOV.U32 R12, RZ, RZ, 0x4 ;  /* 0x00000004ff0c7424 */ /* 0x000fe400078e00ff */
[----:B------:R-:W-:-:S07]  /*3a6a0*/  IMAD.MOV.U32 R2, RZ, RZ, R14 ;  /* 0x000000ffff027224 */ /* 0x000fce00078e000e */
[----:B------:R-:W-:Y:S05]  /*3a6b0*/  WARPSYNC.COLLECTIVE R15, `(.L_x_3801) ;  /* 0x000000000f087348 */ /* 0x000fea0003c00000 */
[----:B------:R0:W1:Y:S02]  /*3a6c0*/  SHFL.IDX P6, R14, R13, R12, R11 ;  /* 0x0000000c0d0e7389 */ /* 0x00006400000c000b */
[----:B01----:R-:W-:Y:S01]  /*3a6d0*/  ENDCOLLECTIVE ;  /* 0x000000000000791b */ /* 0x003fe20003800000 */
.L_x_3801:
        /* <DEDUP_REMOVED lines=12> */
.L_x_3802:
[----:B------:R-:W-:Y:S02]  /*3a7a0*/  IMAD.MOV.U32 R13, RZ, RZ, R5 ;  /* 0x000000ffff0d7224 */ /* 0x000fe400078e0005 */
[----:B------:R-:W-:Y:S01]  /*3a7b0*/  IMAD.MOV.U32 R12, RZ, RZ, 0x5 ;  /* 0x00000005ff0c7424 */ /* 0x000fe200078e00ff */
[----:B------:R-:W-:-:S07]  /*3a7c0*/  MOV R2, R14 ;  /* 0x0000000e00027202 */ /* 0x000fce0000000f00 */
[----:B------:R-:W-:Y:S05]  /*3a7d0*/  WARPSYNC.COLLECTIVE R15, `(.L_x_3803) ;  /* 0x000000000f087348 */ /* 0x000fea0003c00000 */
[----:B------:R0:W1:Y:S02]  /*3a7e0*/  SHFL.IDX P6, R14, R13, R12, R11 ;  /* 0x0000000c0d0e7389 */ /* 0x00006400000c000b */
[----:B01----:R-:W-:Y:S01]  /*3a7f0*/  ENDCOLLECTIVE ;  /* 0x000000000000791b */ /* 0x003fe20003800000 */
.L_x_3803:
        /* <DEDUP_REMOVED lines=12> */
.L_x_3804:
[----:B------:R-:W-:Y:S01]  /*3a8c0*/  IMAD.MOV.U32 R13, RZ, RZ, R5 ;  /* 0x000000ffff0d7224 */ /* 0x000fe200078e0005 */
[----:B------:R-:W-:Y:S01]  /*3a8d0*/  MOV R12, 0x6 ;  /* 0x00000006000c7802 */ /* 0x000fe20000000f00 */
[----:B------:R-:W-:-:S07]  /*3a8e0*/  IMAD.MOV.U32 R2, RZ, RZ, R14 ;  /* 0x000000ffff027224 */ /* 0x000fce00078e000e */
[----:B------:R-:W-:Y:S05]  /*3a8f0*/  WARPSYNC.COLLECTIVE R15, `(.L_x_3805) ;  /* 0x000000000f087348 */ /* 0x000fea0003c00000 */
[----:B------:R0:W1:Y:S02]  /*3a900*/  SHFL.IDX P6, R14, R13, R12, R11 ;  /* 0x0000000c0d0e7389 */ /* 0x00006400000c000b */
[----:B01----:R-:W-:Y:S01]  /*3a910*/  ENDCOLLECTIVE ;  /* 0x000000000000791b */ /* 0x003fe20003800000 */
.L_x_3805:
        /* <DEDUP_REMOVED lines=12> */
.L_x_3806:
[----:B------:R-:W-:Y:S02]  /*3a9e0*/  IMAD.MOV.U32 R13, RZ, RZ, R5 ;  /* 0x000000ffff0d7224 */ /* 0x000fe400078e0005 */
[----:B------:R-:W-:Y:S02]  /*3a9f0*/  IMAD.MOV.U32 R12, RZ, RZ, 0x7 ;  /* 0x00000007ff0c7424 */ /* 0x000fe400078e00ff */
[----:B------:R-:W-:-:S07]  /*3aa00*/  IMAD.MOV.U32 R2, RZ, RZ, R14 ;  /* 0x000000ffff027224 */ /* 0x000fce00078e000e */
[----:B------:R-:W-:Y:S05]  /*3aa10*/  WARPSYNC.COLLECTIVE R15, `(.L_x_3807) ;  /* 0x000000000f087348 */ /* 0x000fea0003c00000 */
[----:B------:R0:W1:Y:S02]  /*3aa20*/  SHFL.IDX P6, R14, R13, R12, R11 ;  /* 0x0000000c0d0e7389 */ /* 0x00006400000c000b */
[----:B01----:R-:W-:Y:S01]  /*3aa30*/  ENDCOLLECTIVE ;  /* 0x000000000000791b */ /* 0x003fe20003800000 */
.L_x_3807:
        /* <DEDUP_REMOVED lines=12> */
.L_x_3808:
[----:B------:R-:W-:Y:S01]  /*3ab00*/  MOV R2, R14 ;  /* 0x0000000e00027202 */ /* 0x000fe20000000f00 */
[----:B------:R-:W-:Y:S06]  /*3ab10*/  BRA `(.L_x_3809) ;  /* 0xffffff3000387947 */ /* 0x000fec000383ffff */
.L_x_3392:
[----:B0-----:R0:W2:Y:S02]  /*3ab20*/  SYNCS.PHASECHK.TRANS64.TRYWAIT P2, [R2+URZ+0x38870], R0 ;  /* 0x03887000020075a7 */ /* 0x0010a4000804017f */
[----:B--2---:R-:W-:Y:S05]  /*3ab30*/  @!P2 NANOSLEEP.SYNCS 0x989680 ;  /* 0x009896800000a95d */ /* 0x004fea0003900000 */
[----:B------:R-:W2:Y:S02]  /*3ab40*/  @!P2 SYNCS.PHASECHK.TRANS64 P2, [R2+URZ+0x38870], R0 ;  /* 0x038870000200a5a7 */ /* 0x000ea4000804007f */
[----:B--2---:R-:W-:Y:S05]  /*3ab50*/  @!P2 BRA `(.L_x_3392) ;  /* 0xfffffffc00f0a947 */ /* 0x004fea000383ffff */
[----:B------:R-:W-:Y:S05]  /*3ab60*/  BRA `(.L_x_3810) ;  /* 0xffffff3000a07947 */ /* 0x000fea000383ffff */
.L_x_3394:
[----:B0-----:R0:W2:Y:S02]  /*3ab70*/  SYNCS.PHASECHK.TRANS64.TRYWAIT P2, [R2+URZ+0x38860], R3 ;  /* 0x03886003020075a7 */ /* 0x0010a4000804017f */
[----:B--2---:R-:W-:Y:S05]  /*3ab80*/  @!P2 NANOSLEEP.SYNCS 0x989680 ;  /* 0x009896800000a95d */ /* 0x004fea0003900000 */
[----:B------:R-:W2:Y:S02]  /*3ab90*/  @!P2 SYNCS.PHASECHK.TRANS64 P2, [R2+URZ+0x38860], R3 ;  /* 0x038860030200a5a7 */ /* 0x000ea4000804007f */
[----:B--2---:R-:W-:Y:S05]  /*3aba0*/  @!P2 BRA `(.L_x_3394) ;  /* 0xfffffffc00f0a947 */ /* 0x004fea000383ffff */
[----:B------:R-:W-:Y:S05]  /*3abb0*/  BRA `(.L_x_3811) ;  /* 0xffffff3000b07947 */ /* 0x000fea000383ffff */
.L_x_3402:
[----:B0-----:R0:W1:Y:S02]  /*3abc0*/  SYNCS.PHASECHK.TRANS64.TRYWAIT P1, [R0+URZ+0x38870], R3 ;  /* 0x03887003000075a7 */ /* 0x001064000802017f */
[----:B-1----:R-:W-:Y:S05]  /*3abd0*/  @!P1 NANOSLEEP.SYNCS 0x989680 ;  /* 0x009896800000995d */ /* 0x002fea0003900000 */
[----:B------:R-:W1:Y:S02]  /*3abe0*/  @!P1 SYNCS.PHASECHK.TRANS64 P1, [R0+URZ+0x38870], R3 ;  /* 0x03887003000095a7 */ /* 0x000e64000802007f */
[----:B-1----:R-:W-:Y:S05]  /*3abf0*/  @!P1 BRA `(.L_x_3402) ;  /* 0xfffffffc00f09947 */ /* 0x002fea000383ffff */
[----:B------:R-:W-:Y:S05]  /*3ac00*/  BRA `(.L_x_3812) ;  /* 0xffffff3c00987947 */ /* 0x000fea000383ffff */
.L_x_3404:
[----:B0-----:R0:W1:Y:S02]  /*3ac10*/  SYNCS.PHASECHK.TRANS64.TRYWAIT P1, [R0+URZ+0x38860], R3 ;  /* 0x03886003000075a7 */ /* 0x001064000802017f */
[----:B-1----:R-:W-:Y:S05]  /*3ac20*/  @!P1 NANOSLEEP.SYNCS 0x989680 ;  /* 0x009896800000995d */ /* 0x002fea0003900000 */
[----:B------:R-:W1:Y:S02]  /*3ac30*/  @!P1 SYNCS.PHASECHK.TRANS64 P1, [R0+URZ+0x38860], R3 ;  /* 0x03886003000095a7 */ /* 0x000e64000802007f */
[----:B-1----:R-:W-:Y:S05]  /*3ac40*/  @!P1 BRA `(.L_x_3404) ;  /* 0xfffffffc00f09947 */ /* 0x002fea000383ffff */
[----:B------:R-:W-:Y:S05]  /*3ac50*/  BRA `(.L_x_3813) ;  /* 0xffffff3c00a47947 */ /* 0x000fea000383ffff */
.L_x_3409:
[----:B------:R-:W-:Y:S01]  /*3ac60*/  BSSY B0, `(.L_x_3814) ;  /* 0x0000008000007945 */ /* 0x000fe20003800000 */
[----:B------:R-:W-:Y:S02]  /*3ac70*/  IMAD.MOV.U32 R13, RZ, RZ, R28 ;  /* 0x000000ffff0d7224 */ /* 0x000fe400078e001c */
[----:B------:R-:W-:Y:S02]  /*3ac80*/  IMAD.MOV.U32 R12, RZ, RZ, RZ ;  /* 0x000000ffff0c7224 */ /* 0x000fe400078e00ff */
[----:B------:R-:W-:Y:S02]  /*3ac90*/  IMAD.MOV.U32 R11, RZ, RZ, 0x1f ;  /* 0x0000001fff0b7424 */ /* 0x000fe400078e00ff */
[----:B------:R-:W-:-:S07]  /*3aca0*/  IMAD.MOV.U32 R15, RZ, RZ, -0x1 ;  /* 0xffffffffff0f7424 */ /* 0x000fce00078e00ff */
[----:B-12---:R-:W-:Y:S05]  /*3acb0*/  WARPSYNC.COLLECTIVE R15, `(.L_x_3815) ;  /* 0x000000000f087348 */ /* 0x006fea0003c00000 */
[----:B------:R0:W3:Y:S02]  /*3acc0*/  SHFL.IDX P6, R14, R13, R12, R11 ;  /* 0x0000000c0d0e7389 */ /* 0x0000e400000c000b */
[----:B0123--:R-:W-:Y:S01]  /*3acd0*/  ENDCOLLECTIVE ;  /* 0x000000000000791b */ /* 0x00ffe20003800000 */
.L_x_3815:
[----:B------:R-:W-:Y:S05]  /*3ace0*/  BSYNC B0 ;  /* 0x0000000000007941 */ /* 0x000fea0003800000 */
.L_x_3814:
[----:B------:R-:W-:Y:S01]  /*3acf0*/  IMAD.MOV.U32 R13, RZ, RZ, R28 ;  /* 0x000000ffff0d7224 */ /* 0x000fe200078e001c */
[----:B------:R-:W-:Y:S01]  /*3ad00*/  MOV R15, 0xffffffff ;  /* 0xffffffff000f7802 */ /* 0x000fe20000000f00 */
[----:B------:R-:W-:Y:S02]  /*3ad10*/  IMAD.MOV.U32 R12, RZ, RZ, 0x1 ;  /* 0x00000001ff0c7424 */ /* 0x000fe400078e00ff */
[----:B------:R-:W-:Y:S02]  /*3ad20*/  IMAD.MOV.U32 R11, RZ, RZ, 0x1f ;  /* 0x0000001fff0b7424 */ /* 0x000fe400078e00ff */
[----:B------:R-:W-:Y:S02]  /*3ad30*/  IMAD.IADD R9, R31, 0x1, R8 ;  /* 0x000000011f097824 */ /* 0x000fe400078e0208 */
[----:B------:R-:W-:-:S07]  /*3ad40*/  IMAD.MOV.U32 R0, RZ, RZ, R14 ;  /* 0x000000ffff007224 */ /* 0x000fce00078e000e */
[----:B------:R-:W-:Y:S05]  /*3ad50*/  WARPSYNC.COLLECTIVE R15, `(.L_x_3816) ;  /* 0x000000000f087348 */ /* 0x000fea0003c00000 */
[----:B------:R0:W1:Y:S02]  /*3ad60*/  SHFL.IDX P6, R14, R13, R12, R11 ;  /* 0x0000000c0d0e7389 */ /* 0x00006400000c000b */
[----:B01----:R-:W-:Y:S01]  /*3ad70*/  ENDCOLLECTIVE ;  /* 0x000000000000791b */ /* 0x003fe20003800000 */
.L_x_3816:
        /* <DEDUP_REMOVED lines=23> */
.L_x_3817:
[----:B------:R-:W-:Y:S02]  /*3aef0*/  MOV R12, 0x2 ;  /* 0x00000002000c7802 */ /* 0x000fe40000000f00 */
[----:B------:R-:W-:-:S05]  /*3af00*/  SEL R4, R14, RZ, P1 ;  /* 0x000000ff0e047207 */ /* 0x000fca0000800000 */
[----:B------:R-:W-:-:S04]  /*3af10*/  IMAD.IADD R4, R13, 0x1, R4 ;  /* 0x000000010d047824 */ /* 0x000fc800078e0204 */
[----:B------:R-:W-:-:S07]  /*3af20*/  IMAD.MOV.U32 R13, RZ, RZ, R4 ;  /* 0x000000ffff0d7224 */ /* 0x000fce00078e0004 */
[----:B------:R-:W-:Y:S05]  /*3af30*/  WARPSYNC.COLLECTIVE R15, `(.L_x_3818) ;  /* 0x000000000f087348 */ /* 0x000fea0003c00000 */
[----:B------:R0:W1:Y:S02]  /*3af40*/  SHFL.UP P6, R14, R13, R12, R11 ;  /* 0x0400000c0d0e7389 */ /* 0x00006400000c000b */
[----:B01----:R-:W-:Y:S01]  /*3af50*/  ENDCOLLECTIVE ;  /* 0x000000000000791b */ /* 0x003fe20003800000 */
.L_x_3818:
[----:B------:R-:W-:Y:S01]  /*3af60*/  IMAD.MOV.U32 R12, RZ, RZ, 0x4 ;  /* 0x00000004ff0c7424 */ /* 0x000fe200078e00ff */
[----:B------:R-:W-:-:S05]  /*3af70*/  SEL R3, R14, RZ, P2 ;  /* 0x000000ff0e037207 */ /* 0x000fca0001000000 */
[----:B------:R-:W-:-:S04]  /*3af80*/  IMAD.IADD R2, R4, 0x1, R3 ;  /* 0x0000000104027824 */ /* 0x000fc800078e0203 */
[----:B------:R-:W-:-:S07]  /*3af90*/  IMAD.MOV.U32 R13, RZ, RZ, R2 ;  /* 0x000000ffff0d7224 */ /* 0x000fce00078e0002 */
[----:B------:R-:W-:Y:S05]  /*3afa0*/  WARPSYNC.COLLECTIVE R15, `(.L_x_3819) ;  /* 0x000000000f087348 */ /* 0x000fea0003c00000 */
[----:B------:R0:W1:Y:S02]  /*3afb0*/  SHFL.UP P6, R14, R13, R12, R11 ;  /* 0x0400000c0d0e7389 */ /* 0x00006400000c000b */
[----:B01----:R-:W-:Y:S01]  /*3afc0*/  ENDCOLLECTIVE ;  /* 0x000000000000791b */ /* 0x003fe20003800000 */
.L_x_3819:
[----:B------:R-:W-:Y:S01]  /*3afd0*/  IMAD.MOV.U32 R12, RZ, RZ, 0x8 ;  /* 0x00000008ff0c7424 */ /* 0x000fe200078e00ff */
[----:B------:R-:W-:-:S05]  /*3afe0*/  SEL R3, R14, RZ, P3 ;  /* 0x000000ff0e037207 */ /* 0x000fca0001800000 */
[----:B------:R-:W-:-:S04]  /*3aff0*/  IMAD.IADD R3, R2, 0x1, R3 ;  /* 0x0000000102037824 */ /* 0x000fc800078e0203 */
[----:B------:R-:W-:-:S07]  /*3b000*/  IMAD.MOV.U32 R13, RZ, RZ, R3 ;  /* 0x000000ffff0d7224 */ /* 0x000fce00078e0003 */
[----:B------:R-:W-:Y:S05]  /*3b010*/  WARPSYNC.COLLECTIVE R15, `(.L_x_3820) ;  /* 0x000000000f087348 */ /* 0x000fea0003c00000 */
[----:B------:R0:W1:Y:S02]  /*3b020*/  SHFL.UP P6, R14, R13, R12, R11 ;  /* 0x0400000c0d0e7389 */ /* 0x00006400000c000b */
[----:B01----:R-:W-:Y:S01]  /*3b030*/  ENDCOLLECTIVE ;  /* 0x000000000000791b */ /* 0x003fe20003800000 */
.L_x_3820:
[----:B------:R-:W-:Y:S02]  /*3b040*/  MOV R12, 0x10 ;  /* 0x00000010000c7802 */ /* 0x000fe40000000f00 */
[----:B------:R-:W-:-:S05]  /*3b050*/  SEL R4, R14, RZ, P4 ;  /* 0x000000ff0e047207 */ /* 0x000fca0002000000 */
[----:B------:R-:W-:-:S04]  /*3b060*/  IMAD.IADD R4, R3, 0x1, R4 ;  /* 0x0000000103047824 */ /* 0x000fc800078e0204 */
[----:B------:R-:W-:-:S07]  /*3b070*/  IMAD.MOV.U32 R13, RZ, RZ, R4 ;  /* 0x000000ffff0d7224 */ /* 0x000fce00078e0004 */
[----:B------:R-:W-:Y:S05]  /*3b080*/  WARPSYNC.COLLECTIVE R15, `(.L_x_3821) ;  /* 0x000000000f087348 */ /* 0x000fea0003c00000 */
[----:B------:R0:W1:Y:S02]  /*3b090*/  SHFL.UP P6, R14, R13, R12, R11 ;  /* 0x0400000c0d0e7389 */ /* 0x00006400000c000b */
[----:B01----:R-:W-:Y:S01]  /*3b0a0*/  ENDCOLLECTIVE ;  /* 0x000000000000791b */ /* 0x003fe20003800000 */
.L_x_3821:
        /* <DEDUP_REMOVED lines=8> */
.L_x_3822:
[----:B------:R-:W-:Y:S05]  /*3b130*/  BRA `(.L_x_3823) ;  /* 0xffffff4400e07947 */ /* 0x000fea000383ffff */
.L_x_3412:
[----:B------:R-:W-:Y:S01]  /*3b140*/  BSSY B0, `(.L_x_3824) ;  /* 0x0000007000007945 */ /* 0x000fe20003800000 */
[----:B------:R-:W-:Y:S02]  /*3b150*/  IMAD.MOV.U32 R12, RZ, RZ, 0x1 ;  /* 0x00000001ff0c7424 */ /* 0x000fe400078e00ff */
[----:B------:R-:W-:Y:S02]  /*3b160*/  IMAD.MOV.U32 R11, RZ, RZ, RZ ;  /* 0x000000ffff0b7224 */ /* 0x000fe400078e00ff */
[----:B------:R-:W-:-:S07]  /*3b170*/  IMAD.MOV.U32 R15, RZ, RZ, -0x1 ;  /* 0xffffffffff0f7424 */ /* 0x000fce00078e00ff */
[----:B-1----:R-:W-:Y:S05]  /*3b180*/  WARPSYNC.COLLECTIVE R15, `(.L_x_3825) ;  /* 0x000000000f087348 */ /* 0x002fea0003c00000 */
[----:B------:R0:W2:Y:S02]  /*3b190*/  SHFL.UP P6, R14, R13, R12, R11 ;  /* 0x0400000c0d0e7389 */ /* 0x0000a400000c000b */
[----:B012---:R-:W-:Y:S01]  /*3b1a0*/  ENDCOLLECTIVE ;  /* 0x000000000000791b */ /* 0x007fe20003800000 */
.L_x_3825:
[----:B------:R-:W-:Y:S05]  /*3b1b0*/  BSYNC B0 ;  /* 0x0000000000007941 */ /* 0x000fea0003800000 */
.L_x_3824:
        /* <DEDUP_REMOVED lines=8> */
.L_x_3826:
[----:B------:R-:W-:Y:S01]  /*3b240*/  IMAD.MOV.U32 R12, RZ, RZ, 0x4 ;  /* 0x00000004ff0c7424 */ /* 0x000fe200078e00ff */
[----:B------:R-:W-:-:S05]  /*3b250*/  SEL R2, R14, RZ, P2 ;  /* 0x000000ff0e027207 */ /* 0x000fca0001000000 */
[----:B------:R-:W-:-:S04]  /*3b260*/  IMAD.IADD R2, R13, 0x1, R2 ;  /* 0x000000010d027824 */ /* 0x000fc800078e0202 */
[----:B------:R-:W-:-:S07]  /*3b270*/  IMAD.MOV.U32 R13, RZ, RZ, R2 ;  /* 0x000000ffff0d7224 */ /* 0x000fce00078e0002 */
[----:B------:R-:W-:Y:S05]  /*3b280*/  WARPSYNC.COLLECTIVE R15, `(.L_x_3827) ;  /* 0x000000000f087348 */ /* 0x000fea0003c00000 */
[----:B------:R0:W1:Y:S02]  /*3b290*/  SHFL.UP P6, R14, R13, R12, R11 ;  /* 0x0400000c0d0e7389 */ /* 0x00006400000c000b */
[----:B01----:R-:W-:Y:S01]  /*3b2a0*/  ENDCOLLECTIVE ;  /* 0x000000000000791b */ /* 0x003fe20003800000 */
.L_x_3827:
[----:B------:R-:W-:Y:S01]  /*3b2b0*/  IMAD.MOV.U32 R12, RZ, RZ, 0x8 ;  /* 0x00000008ff0c7424 */ /* 0x000fe200078e00ff */
[----:B------:R-:W-:-:S05]  /*3b2c0*/  SEL R3, R14, RZ, P3 ;  /* 0x000000ff0e037207 */ /* 0x000fca0001800000 */
[----:B------:R-:W-:-:S04]  /*3b2d0*/  IMAD.IADD R3, R2, 0x1, R3 ;  /* 0x0000000102037824 */ /* 0x000fc800078e0203 */
[----:B------:R-:W-:-:S07]  /*3b2e0*/  IMAD.MOV.U32 R13, RZ, RZ, R3 ;  /* 0x000000ffff0d7224 */ /* 0x000fce00078e0003 */
[----:B------:R-:W-:Y:S05]  /*3b2f0*/  WARPSYNC.COLLECTIVE R15, `(.L_x_3828) ;  /* 0x000000000f087348 */ /* 0x000fea0003c00000 */
[----:B------:R0:W1:Y:S02]  /*3b300*/  SHFL.UP P6, R14, R13, R12, R11 ;  /* 0x0400000c0d0e7389 */ /* 0x00006400000c000b */
[----:B01----:R-:W-:Y:S01]  /*3b310*/  ENDCOLLECTIVE ;  /* 0x000000000000791b */ /* 0x003fe20003800000 */
.L_x_3828:
[----:B------:R-:W-:Y:S01]  /*3b320*/  IMAD.MOV.U32 R12, RZ, RZ, 0x10 ;  /* 0x00000010ff0c7424 */ /* 0x000fe200078e00ff */
[----:B------:R-:W-:-:S04]  /*3b330*/  SEL R4, R14, RZ, P4 ;  /* 0x000000ff0e047207 */ /* 0x000fc80002000000 */
[----:B------:R-:W-:-:S05]  /*3b340*/  IADD3 R4, R3, R4, RZ ;  /* 0x0000000403047210 */ /* 0x000fca0007ffe0ff */
[----:B------:R-:W-:-:S07]  /*3b350*/  IMAD.MOV.U32 R13, RZ, RZ, R4 ;  /* 0x000000ffff0d7224 */ /* 0x000fce00078e0004 */
[----:B------:R-:W-:Y:S05]  /*3b360*/  WARPSYNC.COLLECTIVE R15, `(.L_x_3829) ;  /* 0x000000000f087348 */ /* 0x000fea0003c00000 */
[----:B------:R0:W1:Y:S02]  /*3b370*/  SHFL.UP P6, R14, R13, R12, R11 ;  /* 0x0400000c0d0e7389 */ /* 0x00006400000c000b */
[----:B01----:R-:W-:Y:S01]  /*3b380*/  ENDCOLLECTIVE ;  /* 0x000000000000791b */ /* 0x003fe20003800000 */
.L_x_3829:
        /* <DEDUP_REMOVED lines=8> */
.L_x_3830:
[----:B------:R-:W-:Y:S05]  /*3b410*/  BRA `(.L_x_3831) ;  /* 0xffffff4400cc7947 */ /* 0x000fea000383ffff */
.L_x_3414:
[----:B------:R-:W-:Y:S01]  /*3b420*/  BSSY B0, `(.L_x_3832) ;  /* 0x0000006000007945 */ /* 0x000fe20003800000 */
[----:B------:R-:W-:Y:S01]  /*3b430*/  PLOP3.LUT P6, PT, P6, PT, PT, 0x8, 0x0 ;  /* 0x000000000000781c */ /* 0x000fe200037ce170 */
[----:B------:R-:W-:-:S12]  /*3b440*/  IMAD.MOV.U32 R15, RZ, RZ, -0x1 ;  /* 0xffffffffff0f7424 */ /* 0x000fd800078e00ff */
[----:B01----:R-:W-:Y:S05]  /*3b450*/  WARPSYNC.COLLECTIVE R15, `(.L_x_3833) ;  /* 0x000000000f087348 */ /* 0x003fea0003c00000 */
[----:B------:R-:W-:Y:S01]  /*3b460*/  VOTE.ANY R14, PT, P6 ;  /* 0x00000000000e7806 */ /* 0x000fe200030e0100 */
[----:B01----:R-:W-:Y:S06]  /*3b470*/  ENDCOLLECTIVE ;  /* 0x000000000000791b */ /* 0x003fec0003800000 */
.L_x_3833:
[----:B------:R-:W-:Y:S05]  /*3b480*/  BSYNC B0 ;  /* 0x0000000000007941 */ /* 0x000fea0003800000 */
.L_x_3832:
[----:B------:R-:W-:Y:S01]  /*3b490*/  IMAD.MOV.U32 R3, RZ, RZ, R14 ;  /* 0x000000ffff037224 */ /* 0x000fe200078e000e */
[----:B------:R-:W-:Y:S01]  /*3b4a0*/  MOV R13, R29 ;  /* 0x0000001d000d7202 */ /* 0x000fe20000000f00 */
[----:B------:R-:W-:Y:S02]  /*3b4b0*/  IMAD.MOV.U32 R11, RZ, RZ, 0x1f ;  /* 0x0000001fff0b7424 */ /* 0x000fe400078e00ff */
[----:B------:R-:W0:Y:S01]  /*3b4c0*/  POPC R7, R3 ;  /* 0x0000000300077309 */ /* 0x000e220000000000 */
[----:B------:R-:W-:Y:S02]  /*3b4d0*/  IMAD.MOV.U32 R15, RZ, RZ, -0x1 ;  /* 0xffffffffff0f7424 */ /* 0x000fe400078e00ff */
[----:B0-----:R-:W-:Y:S02]  /*3b4e0*/  IMAD.MOV.U32 R12, RZ, RZ, R7 ;  /* 0x000000ffff0c7224 */ /* 0x001fe400078e0007 */
[----:B------:R-:W-:-:S07]  /*3b4f0*/  IMAD.IADD R31, R7, 0x1, R31 ;  /* 0x00000001071f7824 */ /* 0x000fce00078e021f */
[----:B------:R-:W-:Y:S05]  /*3b500*/  WARPSYNC.COLLECTIVE R15, `(.L_x_3834) ;  /* 0x000000000f087348 */ /* 0x000fea0003c00000 */
[----:B------:R0:W1:Y:S02]  /*3b510*/  SHFL.IDX P6, R14, R13, R12, R11 ;  /* 0x0000000c0d0e7389 */ /* 0x00006400000c000b */
[----:B01----:R-:W-:Y:S01]  /*3b520*/  ENDCOLLECTIVE ;  /* 0x000000000000791b */ /* 0x003fe20003800000 */
.L_x_3834:
[----:B------:R-:W-:Y:S02]  /*3b530*/  IMAD.MOV.U32 R13, RZ, RZ, R5 ;  /* 0x000000ffff0d7224 */ /* 0x000fe400078e0005 */
[----:B------:R-:W-:-:S07]  /*3b540*/  IMAD.MOV.U32 R29, RZ, RZ, R14 ;  /* 0x000000ffff1d7224 */ /* 0x000fce00078e000e */
[----:B------:R-:W-:Y:S05]  /*3b550*/  WARPSYNC.COLLECTIVE R15, `(.L_x_3835) ;  /* 0x000000000f087348 */ /* 0x000fea0003c00000 */
[----:B------:R0:W1:Y:S02]  /*3b560*/  SHFL.IDX P6, R14, R13, R12, R11 ;  /* 0x0000000c0d0e7389 */ /* 0x00006400000c000b */
[----:B01----:R-:W-:Y:S01]  /*3b570*/  ENDCOLLECTIVE ;  /* 0x000000000000791b */ /* 0x003fe20003800000 */
.L_x_3835:
[----:B------:R-:W-:Y:S01]  /*3b580*/  IMAD.MOV.U32 R5, RZ, RZ, R14 ;  /* 0x000000ffff057224 */ /* 0x000fe200078e000e */
[----:B------:R-:W-:Y:S06]  /*3b590*/  BRA `(.L_x_3836) ;  /* 0xffffff4400ac7947 */ /* 0x000fec000383ffff */
.L_x_3416:
[----:B------:R-:W-:Y:S01]  /*3b5a0*/  BSSY B0, `(.L_x_3837) ;  /* 0x0000007000007945 */ /* 0x000fe20003800000 */
[----:B------:R-:W-:Y:S01]  /*3b5b0*/  IMAD.MOV.U32 R13, RZ, RZ, R2 ;  /* 0x000000ffff0d7224 */ /* 0x000fe200078e0002 */
[----:B------:R-:W-:Y:S01]  /*3b5c0*/  MOV R11, 0x1f ;  /* 0x0000001f000b7802 */ /* 0x000fe20000000f00 */
[----:B------:R-:W-:-:S07]  /*3b5d0*/  IMAD.MOV.U32 R15, RZ, RZ, -0x1 ;  /* 0xffffffffff0f7424 */ /* 0x000fce00078e00ff */
[----:B01234-:R-:W-:Y:S05]  /*3b5e0*/  WARPSYNC.COLLECTIVE R15, `(.L_x_3838) ;  /* 0x000000000f087348 */ /* 0x01ffea0003c00000 */
[----:B------:R0:W0:Y:S02]  /*3b5f0*/  SHFL.IDX P6, R14, R13, R12, R11 ;  /* 0x0000000c0d0e7389 */ /* 0x00002400000c000b */
[----:B01234-:R-:W-:Y:S01]  /*3b600*/  ENDCOLLECTIVE ;  /* 0x000000000000791b */ /* 0x01ffe20003800000 */
.L_x_3838:
[----:B------:R-:W-:Y:S05]  /*3b610*/  BSYNC B0 ;  /* 0x0000000000007941 */ /* 0x000fea0003800000 */
.L_x_3837:
[----:B------:R-:W-:Y:S01]  /*3b620*/  IMAD.MOV.U32 R28, RZ, RZ, R14 ;  /* 0x000000ffff1c7224 */ /* 0x000fe200078e000e */
[----:B------:R-:W-:Y:S06]  /*3b630*/  BRA `(.L_x_3415) ;  /* 0xffffff44009c7947 */ /* 0x000fec000383ffff */
.L_x_3422:
[----:B0-----:R0:W2:Y:S02]  /*3b640*/  SYNCS.PHASECHK.TRANS64.TRYWAIT P0, [R5+URZ+0x38820], R0 ;  /* 0x03882000050075a7 */ /* 0x0010a4000800017f */
[----:B--2---:R-:W-:Y:S05]  /*3b650*/  @!P0 NANOSLEEP.SYNCS 0x989680 ;  /* 0x009896800000895d */ /* 0x004fea0003900000 */
[----:B------:R-:W2:Y:S02]  /*3b660*/  @!P0 SYNCS.PHASECHK.TRANS64 P0, [R5+URZ+0x38820], R0 ;  /* 0x03882000050085a7 */ /* 0x000ea4000800007f */
[----:B--2---:R-:W-:Y:S05]  /*3b670*/  @!P0 BRA `(.L_x_3422) ;  /* 0xfffffffc00f08947 */ /* 0x004fea000383ffff */
[----:B------:R-:W-:Y:S05]  /*3b680*/  BRA `(.L_x_3839) ;  /* 0xffffff5000007947 */ /* 0x000fea000383ffff */
.L_x_3423:
        /* <DEDUP_REMOVED lines=11> */
.L_x_3841:
[----:B------:R-:W-:Y:S05]  /*3b740*/  BSYNC B0 ;  /* 0x0000000000007941 */ /* 0x000fea0003800000 */
.L_x_3840:
[----:B------:R-:W-:Y:S05]  /*3b750*/  BRA `(.L_x_3842) ;  /* 0xffffff4c00e87947 */ /* 0x000fea000383ffff */
.L_x_3424:
[----:B------:R-:W-:Y:S01]  /*3b760*/  BSSY B0, `(.L_x_3843) ;  /* 0x0000006000007945 */ /* 0x000fe20003800000 */
[----:B------:R-:W-:-:S07]  /*3b770*/  IMAD.MOV.U32 R15, RZ, RZ, -0x1 ;  /* 0xffffffffff0f7424 */ /* 0x000fce00078e00ff */
[----:B01----:R-:W-:Y:S05]  /*3b780*/  WARPSYNC.COLLECTIVE R15, `(.L_x_3844) ;  /* 0x000000000f0c7348 */ /* 0x003fea0003c00000 */
[----:B------:R-:W-:Y:S02]  /*3b790*/  ELECT P6, UR62, PT ;  /* 0x00000000003e782f */ /* 0x000fe400038c0000 */
[----:B------:R-:W-:Y:S01]  /*3b7a0*/  MOV R14, UR62 ;  /* 0x0000003e000e7c02 */ /* 0x000fe20008000f00 */
[----:B01----:R-:W-:Y:S10]  /*3b7b0*/  ENDCOLLECTIVE ;  /* 0x000000000000791b */ /* 0x003ff40003800000 */
.L_x_3844:
[----:B------:R-:W-:Y:S05]  /*3b7c0*/  BSYNC B0 ;  /* 0x0000000000007941 */ /* 0x000fea0003800000 */
.L_x_3843:
[----:B------:R-:W-:Y:S05]  /*3b7d0*/  BRA `(.L_x_3845) ;  /* 0xffffff4c00dc7947 */ /* 0x000fea000383ffff */
.L_x_3426:
[----:B0-----:R0:W2:Y:S02]  /*3b7e0*/  SYNCS.PHASECHK.TRANS64.TRYWAIT P1, [R3+URZ+0x38840], R2 ;  /* 0x03884002030075a7 */ /* 0x0010a4000802017f */
[----:B--2---:R-:W-:Y:S05]  /*3b7f0*/  @!P1 NANOSLEEP.SYNCS 0x989680 ;  /* 0x009896800000995d */ /* 0x004fea0003900000 */
[----:B------:R-:W2:Y:S02]  /*3b800*/  @!P1 SYNCS.PHASECHK.TRANS64 P1, [R3+URZ+0x38840], R2 ;  /* 0x03884002030095a7 */ /* 0x000ea4000802007f */
[----:B--2---:R-:W-:Y:S05]  /*3b810*/  @!P1 BRA `(.L_x_3426) ;  /* 0xfffffffc00f09947 */ /* 0x004fea000383ffff */
[----:B------:R-:W-:Y:S05]  /*3b820*/  BRA `(.L_x_3846) ;  /* 0xffffff4c00fc7947 */ /* 0x000fea000383ffff */
.L_x_3428:
[----:B--2---:R2:W3:Y:S02]  /*3b830*/  SYNCS.PHASECHK.TRANS64.TRYWAIT P1, [R5+URZ+0x38840], R0 ;  /* 0x03884000050075a7 */ /* 0x0044e4000802017f */
[----:B---3--:R-:W-:Y:S05]  /*3b840*/  @!P1 NANOSLEEP.SYNCS 0x989680 ;  /* 0x009896800000995d */ /* 0x008fea0003900000 */
[----:B------:R-:W3:Y:S02]  /*3b850*/  @!P1 SYNCS.PHASECHK.TRANS64 P1, [R5+URZ+0x38840], R0 ;  /* 0x03884000050095a7 */ /* 0x000ee4000802007f */
[----:B---3--:R-:W-:Y:S05]  /*3b860*/  @!P1 BRA `(.L_x_3428) ;  /* 0xfffffffc00f09947 */ /* 0x008fea000383ffff */
[----:B------:R-:W-:Y:S05]  /*3b870*/  BRA `(.L_x_3847) ;  /* 0xffffff5000087947 */ /* 0x000fea000383ffff */
.L_x_3430:
[----:B---3--:R3:W4:Y:S02]  /*3b880*/  SYNCS.PHASECHK.TRANS64.TRYWAIT P1, [R3+URZ+0x38860], R2 ;  /* 0x03886002030075a7 */ /* 0x008724000802017f */
[----:B----4-:R-:W-:Y:S05]  /*3b890*/  @!P1 NANOSLEEP.SYNCS 0x989680 ;  /* 0x009896800000995d */ /* 0x010fea0003900000 */
[----:B------:R-:W4:Y:S02]  /*3b8a0*/  @!P1 SYNCS.PHASECHK.TRANS64 P1, [R3+URZ+0x38860], R2 ;  /* 0x03886002030095a7 */ /* 0x000f24000802007f */
[----:B----4-:R-:W-:Y:S05]  /*3b8b0*/  @!P1 BRA `(.L_x_3430) ;  /* 0xfffffffc00f09947 */ /* 0x010fea000383ffff */
[----:B------:R-:W-:Y:S05]  /*3b8c0*/  BRA `(.L_x_3848) ;  /* 0xffffff5000047947 */ /* 0x000fea000383ffff */
.L_x_3432:
[----:B----4-:R4:W0:Y:S02]  /*3b8d0*/  SYNCS.PHASECHK.TRANS64.TRYWAIT P1, [R5+URZ+0x38860], R0 ;  /* 0x03886000050075a7 */ /* 0x010824000802017f */
[----:B0-----:R-:W-:Y:S05]  /*3b8e0*/  @!P1 NANOSLEEP.SYNCS 0x989680 ;  /* 0x009896800000995d */ /* 0x001fea0003900000 */
[----:B------:R-:W0:Y:S02]  /*3b8f0*/  @!P1 SYNCS.PHASECHK.TRANS64 P1, [R5+URZ+0x38860], R0 ;  /* 0x03886000050095a7 */ /* 0x000e24000802007f */
[----:B0-----:R-:W-:Y:S05]  /*3b900*/  @!P1 BRA `(.L_x_3432) ;  /* 0xfffffffc00f09947 */ /* 0x001fea000383ffff */
[----:B------:R-:W-:Y:S05]  /*3b910*/  BRA `(.L_x_3849) ;  /* 0xffffff5000007947 */ /* 0x000fea000383ffff */
.L_x_3434:
[----:B------:R0:W0:Y:S02]  /*3b920*/  SYNCS.PHASECHK.TRANS64.TRYWAIT P1, [R3+URZ+0x38880], R2 ;  /* 0x03888002030075a7 */ /* 0x000024000802017f */
[----:B0-----:R-:W-:Y:S05]  /*3b930*/  @!P1 NANOSLEEP.SYNCS 0x989680 ;  /* 0x009896800000995d */ /* 0x001fea0003900000 */
[----:B------:R-:W0:Y:S02]  /*3b940*/  @!P1 SYNCS.PHASECHK.TRANS64 P1, [R3+URZ+0x38880], R2 ;  /* 0x03888002030095a7 */ /* 0x000e24000802007f */
[----:B0-----:R-:W-:Y:S05]  /*3b950*/  @!P1 BRA `(.L_x_3434) ;  /* 0xfffffffc00f09947 */ /* 0x001fea000383ffff */
[----:B------:R-:W-:Y:S05]  /*3b960*/  BRA `(.L_x_3850) ;  /* 0xffffff4c00fc7947 */ /* 0x000fea000383ffff */
.L_x_3851:
        /* <DEDUP_REMOVED lines=9> */
.L_x_16274:


//--------------------- .text._ZN7cutlass13device_kernelIN5flash11enable_sm90INS1_16FlashAttnFwdSm90INS1_25CollectiveMainloopFwdSm90ILi2EN4cute5tupleIJNS5_1CILi1EEES8_S8_EEENS6_IJNS7_ILi128EEENS7_ILi160EEENS7_ILi192EEEEEELi192ENS_12float_e4m3_tEfNS_4arch4Sm90ELb0ELb0ELb0ELb0ELb1ELb0ELb0ELb1ELb1ELb1ELb1ELb0EEENS1_21CollectiveEpilogueFwdINS6_IJSA_SC_SB_EEES9_NS_10bfloat16_tESG_Li256ELb0ELb1ELb1ELb1EEENS1_19SingleTileSchedulerILb0ELb1ELb1ELi128EEEEEEEEEvNT_6ParamsE --------------------------
	.section	.text._ZN7cutlass13device_kernelIN5flash11enable_sm90INS1_16FlashAttnFwdSm90INS1_25CollectiveMainloopFwdSm90ILi2EN4cute5tupleIJNS5_1CILi1EEES8_S8_EEENS6_IJNS7_ILi128EEENS7_ILi160EEENS7_ILi192EEEEEELi192ENS_12float_e4m3_tEfNS_4arch4Sm90ELb0ELb0ELb0ELb0ELb1ELb0ELb0ELb1ELb1ELb1ELb1ELb0EEENS1_21CollectiveEpilogueFwdINS6_IJSA_SC_SB_EEES9_NS_10bfloat16_tESG_Li256ELb0ELb1ELb1ELb1EEENS1_19SingleTileSchedulerILb0ELb1ELb1ELi128EEEEEEEEEvNT_6ParamsE,"ax",@progbits
	.align	128
.text._ZN7cutlass13device_kernelIN5flash11enable_sm90INS1_16FlashAttnFwdSm90INS1_25CollectiveMainloopFwdSm90ILi2EN4cute5tupleIJNS5_1CILi1EEES8_S8_EEENS6_IJNS7_ILi128EEENS7_ILi160EEENS7_ILi192EEEEEELi192ENS_12float_e4m3_tEfNS_4arch4Sm90ELb0ELb0ELb0ELb0ELb1ELb0ELb0ELb1ELb1ELb1ELb1ELb0EEENS1_21CollectiveEpilogueFwdINS6_IJSA_SC_SB_EEES9_NS_10bfloat16_tESG_Li256ELb0ELb1ELb1ELb1EEENS1_19SingleTileSchedulerILb0ELb1ELb1ELi128EEEEEEEEEvNT_6ParamsE:
        .type           _ZN7cutlass13device_kernelIN5flash11enable_sm90INS1_16FlashAttnFwdSm90INS1_25CollectiveMainloopFwdSm90ILi2EN4cute5tupleIJNS5_1CILi1EEES8_S8_EEENS6_IJNS7_ILi128EEENS7_ILi160EEENS7_ILi192EEEEEELi192ENS_12float_e4m3_tEfNS_4arch4Sm90ELb0ELb0ELb0ELb0ELb1ELb0ELb0ELb1ELb1ELb1ELb1ELb0EEENS1_21CollectiveEpilogueFwdINS6_IJSA_SC_SB_EEES9_NS_10bfloat16_tESG_Li256ELb0ELb1ELb1ELb1EEENS1_19SingleTileSchedulerILb0ELb1ELb1ELi128EEEEEEEEEvNT_6ParamsE,@function
        .size           _ZN7cutlass13device_kernelIN5flash11enable_sm90INS1_16FlashAttnFwdSm90INS1_25CollectiveMainloopFwdSm90ILi2EN4cute5tupleIJNS5_1CILi1EEES8_S8_EEENS6_IJNS7_ILi128EEENS7_ILi160EEENS7_ILi192EEEEEELi192ENS_12float_e4m3_tEfNS_4arch4Sm90ELb0ELb0ELb0ELb0ELb1ELb0ELb0ELb1ELb1ELb1ELb1ELb0EEENS1_21CollectiveEpilogueFwdINS6_IJSA_SC_SB_EEES9_NS_10bfloat16_tESG_Li256ELb0ELb1ELb1ELb1EEENS1_19SingleTileSchedulerILb0ELb1ELb1ELi128EEEEEEEEEvNT_6ParamsE,(.L_x_16275 - _ZN7cutlass13device_kernelIN5flash11enable_sm90INS1_16FlashAttnFwdSm90INS1_25CollectiveMainloopFwdSm90ILi2EN4cute5tupleIJNS5_1CILi1EEES8_S8_EEENS6_IJNS7_ILi128EEENS7_ILi160EEENS7_ILi192EEEEEELi192ENS_12float_e4m3_tEfNS_4arch4Sm90ELb0ELb0ELb0ELb0ELb1ELb0ELb0ELb1ELb1ELb1ELb1ELb0EEENS1_21CollectiveEpilogueFwdINS6_IJSA_SC_SB_EEES9_NS_10bfloat16_tESG_Li256ELb0ELb1ELb1ELb1EEENS1_19SingleTileSchedulerILb0ELb1ELb1ELi128EEEEEEEEEvNT_6ParamsE)
        .other          _ZN7cutlass13device_kernelIN5flash11enable_sm90INS1_16FlashAttnFwdSm90INS1_25CollectiveMainloopFwdSm90ILi2EN4cute5tupleIJNS5_1CILi1EEES8_S8_EEENS6_IJNS7_ILi128EEENS7_ILi160EEENS7_ILi192EEEEEELi192ENS_12float_e4m3_tEfNS_4arch4Sm90ELb0ELb0ELb0ELb0ELb1ELb0ELb0ELb1ELb1ELb1ELb1ELb0EEENS1_21CollectiveEpilogueFwdINS6_IJSA_SC_SB_EEES9_NS_10bfloat16_tESG_Li256ELb0ELb1ELb1ELb1EEENS1_19SingleTileSchedulerILb0ELb1ELb1ELi128EEEEEEEEEvNT_6ParamsE,@"STO_CUDA_ENTRY STV_DEFAULT"
_ZN7cutlass13device_kernelIN5flash11enable_sm90INS1_16FlashAttnFwdSm90INS1_25CollectiveMainloopFwdSm90ILi2EN4cute5tupleIJNS5_1CILi1EEES8_S8_EEENS6_IJNS7_ILi128EEENS7_ILi160EEENS7_ILi192EEEEEELi192ENS_12float_e4m3_tEfNS_4arch4Sm90ELb0ELb0ELb0ELb0ELb1ELb0ELb0ELb1ELb1ELb1ELb1ELb0EEENS1_21CollectiveEpilogueFwdINS6_IJSA_SC_SB_EEES9_NS_10bfloat16_tESG_Li256ELb0ELb1ELb1ELb1EEENS1_19SingleTileSchedulerILb0ELb1ELb1ELi128EEEEEEEEEvNT_6ParamsE:
        /* <DEDUP_REMOVED lines=45> */
.L_x_3852:
        /* <DEDUP_REMOVED lines=22> */
.L_x_3853:
        /* <DEDUP_REMOVED lines=18> */
.L_x_3854:
        /* <DEDUP_REMOVED lines=22> */
.L_x_3855:
        /* <DEDUP_REMOVED lines=23> */
.L_x_3856:
        /* <DEDUP_REMOVED lines=9> */
.L_x_3859:
[----:B------:R-:W-:-:S08]  /*08b0*/  NOP ;  /* 0x0000000000007918 */ /* 0x000fd00000000000 */
[----:B------:R-:W0:Y:S02]  /*08c0*/  USETMAXREG.TRY_ALLOC.CTAPOOL UP0, 0xe8 ;  /* 0x000000e8000079c8 */ /* 0x000e240008000600 */
[----:B0-----:R-:W-:-:S13]  /*08d0*/  PLOP3.LUT P0, PT, PT, PT, UP0, 0x80, 0x0 ;  /* 0x000000000000781c */ /* 0x001fda0003f0f008 */
[----:B------:R-:W-:Y:S05]  /*08e0*/  @!P0 BRA `(.L_x_3859) ;  /* 0xfffffffc00f08947 */ /* 0x000fea000383ffff */
[----:B-1----:R-:W0:Y:S01]  /*08f0*/  S2UR UR6, SR_CTAID.Y ;  /* 0x00000000000679c3 */ /* 0x002e220000002600 */
[----:B------:R-:W-:Y:S01]  /*0900*/  LOP3.LUT R0, R23, 0xffffff80, RZ, 0xc0, !PT ;  /* 0xffffff8017007812 */ /* 0x000fe200078ec0ff */
[----:B------:R-:W-:Y:S02]  /*0910*/  ULDC UR8, c[0x0][0xc50] ;  /* 0x0003140000087ab9 */ /* 0x000fe40000000800 */
[----:B------:R-:W-:-:S04]  /*0920*/  UISETP.NE.AND UP0, UPT, UR8, 0x1, UPT ;  /* 0x000000010800788c */ /* 0x000fc8000bf05270 */
[----:B------:R-:W-:Y:S08]  /*0930*/  BAR.ARV 0x8, 0x180 ;  /* 0x0206000000007b1d */ /* 0x000ff00000002000 */
[----:B------:R-:W1:Y:S01]  /*0940*/  S2UR UR49, SR_CTAID.Z ;  /* 0x00000000003179c3 */ /* 0x000e620000002700 */
[----:B------:R-:W-:Y:S01]  /*0950*/  ISETP.NE.AND P0, PT, R0, 0x80, PT ;  /* 0x000000800000780c */ /* 0x000fe20003f05270 */
[----:B------:R-:W-:Y:S01]  /*0960*/  @UP0 ULDC UR4, c[0x0][0xc54] ;  /* 0x0003150000040ab9 */ /* 0x000fe20000000800 */
[----:B------:R-:W-:Y:S01]  /*0970*/  @UP0 ULDC UR7, c[0x0][0xc58] ;  /* 0x0003160000070ab9 */ /* 0x000fe20000000800 */
[----:B0-----:R-:W-:-:S10]  /*0980*/  UIMAD.WIDE.U32 UR4, UR6, UR4, URZ ;  /* 0x00000004060472a5 */ /* 0x001fd4000f8e003f */
[----:B------:R-:W-:Y:S06]  /*0990*/  @!P0 BAR.ARV 0x9, 0x100 ;  /* 0x0244000000008b1d */ /* 0x000fec0000002000 */
[----:B------:R-:W-:Y:S01]  /*09a0*/  UMOV UR51, UR6 ;  /* 0x0000000600337c82 */ /* 0x000fe20008000000 */
[----:B------:R-:W-:Y:S01]  /*09b0*/  @UP0 USHF.R.U32.HI UR51, URZ, UR7, UR5 ;  /* 0x000000073f330299 */ /* 0x000fe20008011605 */
[----:B-1----:R-:W-:-:S03]  /*09c0*/  ISETP.LE.AND P0, PT, RZ, UR49, PT ;  /* 0x00000031ff007c0c */ /* 0x002fc6000bf03270 */
[----:B------:R-:W-:-:S04]  /*09d0*/  UIADD3 UR4, -UR51, URZ, URZ ;  /* 0x0000003f33047290 */ /* 0x000fc8000fffe13f */
[----:B------:R-:W-:-:S06]  /*09e0*/  UIMAD UR8, UR8, UR4, UR6 ;  /* 0x00000004080872a4 */ /* 0x000fcc000f8e0206 */
[----:B------:R-:W-:Y:S06]  /*09f0*/  @!P0 BRA `(.L_x_3860) ;  /* 0x0000010400a48947 */ /* 0x000fec0003800000 */
        /* <DEDUP_REMOVED lines=53> */
[----:B------:R-:W-:-:S04]  /*0d50*/  UIMAD.WIDE UR4, UR4, 0x66666667, URZ ;  /* 0x66666667040478a5 */ /* 0x000fc8000f8e023f */
[----:B------:R-:W-:Y:S02]  /*0d60*/  USHF.R.U32.HI UR6, URZ, 0x1f, UR5 ;  /* 0x0000001f3f067899 */ /* 0x000fe40008011605 */
[----:B------:R-:W-:Y:S01]  /*0d70*/  ULOP3.LUT UR38, UR8, 0xffff, URZ, 0xc0, !UPT ;  /* 0x0000ffff08267892 */ /* 0x000fe2000f8ec03f */
[----:B------:R-:W-:Y:S01]  /*0d80*/  UMOV UR4, URZ ;  /* 0x0000003f00047c82 */ /* 0x000fe20008000000 */
[----:B------:R-:W-:-:S04]  /*0d90*/  ULEA.HI.SX32 UR6, UR5, UR6, 0x1a ;  /* 0x0000000605067291 */ /* 0x000fc8000f8fd23f */
        /* <DEDUP_REMOVED lines=37> */
.L_x_3861:
        /* <DEDUP_REMOVED lines=9> */
[----:B------:R-:W-:Y:S01]  /*1080*/  VIADDMNMX R2, R3, UR38, R2, PT ;  /* 0x0000002603027c46 */ /* 0x000fe2000b800102 */
[----:B------:R-:W-:Y:S01]  /*1090*/  IMAD.MOV.U32 R9, RZ, RZ, RZ ;  /* 0x000000ffff097224 */ /* 0x000fe200078e00ff */
[----:B------:R-:W-:Y:S01]  /*10a0*/  R2UR UR37, R0 ;  /* 0x00000000002572ca */ /* 0x000fe200000e0000 */
[----:B------:R-:W-:Y:S01]  /*10b0*/  IMAD.MOV.U32 R0, RZ, RZ, RZ ;  /* 0x000000ffff007224 */ /* 0x000fe200078e00ff */
[----:B------:R-:W-:Y:S01]  /*10c0*/  R2UR UR54, R2 ;  /* 0x00000000023672ca */ /* 0x000fe200000e0000 */
[----:B------:R-:W-:Y:S01]  /*10d0*/  IMAD.MOV.U32 R2, RZ, RZ, RZ ;  /* 0x000000ffff027224 */ /* 0x000fe200078e00ff */
[----:B------:R-:W-:Y:S02]  /*10e0*/  CS2R R52, SRZ ;  /* 0x0000000000347805 */ /* 0x000fe4000001ff00 */
[----:B------:R-:W-:Y:S02]  /*10f0*/  CS2R R44, SRZ ;  /* 0x00000000002c7805 */ /* 0x000fe4000001ff00 */
[----:B------:R-:W-:-:S02]  /*1100*/  CS2R R6, SRZ ;  /* 0x0000000000067805 */ /* 0x000fc4000001ff00 */
[----:B------:R-:W-:Y:S02]  /*1110*/  CS2R R10, SRZ ;  /* 0x00000000000a7805 */ /* 0x000fe4000001ff00 */
[----:B------:R-:W-:Y:S02]  /*1120*/  CS2R R48, SRZ ;  /* 0x0000000000307805 */ /* 0x000fe4000001ff00 */
[----:B------:R-:W-:Y:S01]  /*1130*/  CS2R R50, SRZ ;  /* 0x0000000000327805 */ /* 0x000fe2000001ff00 */
[----:B------:R-:W-:Y:S01]  /*1140*/  IMAD.MOV.U32 R17, RZ, RZ, RZ ;  /* 0x000000ffff117224 */ /* 0x000fe200078e00ff */
[----:B------:R-:W-:Y:S01]  /*1150*/  CS2R R56, SRZ ;  /* 0x0000000000387805 */ /* 0x000fe2000001ff00 */
[----:B------:R-:W-:Y:S01]  /*1160*/  IMAD.MOV.U32 R58, RZ, RZ, RZ ;  /* 0x000000ffff3a7224 */ /* 0x000fe200078e00ff */
[----:B------:R-:W-:Y:S02]  /*1170*/  CS2R R18, SRZ ;  /* 0x0000000000127805 */ /* 0x000fe4000001ff00 */
[----:B------:R-:W-:Y:S01]  /*1180*/  CS2R R32, SRZ ;  /* 0x0000000000207805 */ /* 0x000fe2000001ff00 */
[----:B------:R-:W-:Y:S01]  /*1190*/  UISETP.GT.AND UP0, UPT, UR54, UR38, UPT ;  /* 0x000000263600728c */ /* 0x000fe2000bf04270 */
[----:B------:R-:W-:Y:S01]  /*11a0*/  IMAD.MOV.U32 R39, RZ, RZ, RZ ;  /* 0x000000ffff277224 */ /* 0x000fe200078e00ff */
[----:B------:R-:W-:-:S02]  /*11b0*/  CS2R R46, SRZ ;  /* 0x00000000002e7805 */ /* 0x000fc4000001ff00 */
[----:B------:R-:W-:Y:S01]  /*11c0*/  CS2R R20, SRZ ;  /* 0x0000000000147805 */ /* 0x000fe2000001ff00 */
[----:B------:R-:W-:Y:S01]  /*11d0*/  IMAD.MOV.U32 R22, RZ, RZ, RZ ;  /* 0x000000ffff167224 */ /* 0x000fe200078e00ff */
[----:B------:R-:W-:Y:S02]  /*11e0*/  CS2R R54, SRZ ;  /* 0x0000000000367805 */ /* 0x000fe4000001ff00 */
[----:B------:R-:W-:Y:S01]  /*11f0*/  PLOP3.LUT P1, PT, PT, PT, UP0, 0x80, 0x0 ;  /* 0x000000000000781c */ /* 0x000fe20003f2f008 */
[----:B------:R-:W-:Y:S01]  /*1200*/  IMAD.MOV.U32 R15, RZ, RZ, RZ ;  /* 0x000000ffff0f7224 */ /* 0x000fe200078e00ff */
[----:B------:R-:W-:Y:S01]  /*1210*/  CS2R R24, SRZ ;  /* 0x0000000000187805 */ /* 0x000fe2000001ff00 */
[----:B------:R-:W-:Y:S01]  /*1220*/  IMAD.MOV.U32 R29, RZ, RZ, RZ ;  /* 0x000000ffff1d7224 */ /* 0x000fe200078e00ff */
[----:B------:R-:W-:Y:S02]  /*1230*/  CS2R R64, SRZ ;  /* 0x0000000000407805 */ /* 0x000fe4000001ff00 */
[----:B------:R-:W-:Y:S01]  /*1240*/  CS2R R60, SRZ ;  /* 0x00000000003c7805 */ /* 0x000fe2000001ff00 */
[----:B------:R-:W-:Y:S01]  /*1250*/  IMAD.MOV.U32 R37, RZ, RZ, RZ ;  /* 0x000000ffff257224 */ /* 0x000fe200078e00ff */
[----:B------:R-:W-:-:S02]  /*1260*/  CS2R R62, SRZ ;  /* 0x00000000003e7805 */ /* 0x000fc4000001ff00 */
[----:B------:R-:W-:Y:S02]  /*1270*/  CS2R R120, SRZ ;  /* 0x0000000000787805 */ /* 0x000fe4000001ff00 */
[----:B------:R-:W-:Y:S01]  /*1280*/  CS2R R40, SRZ ;  /* 0x0000000000287805 */ /* 0x000fe2000001ff00 */
[----:B------:R-:W-:Y:S01]  /*1290*/  IMAD.MOV.U32 R66, RZ, RZ, RZ ;  /* 0x000000ffff427224 */ /* 0x000fe200078e00ff */
[----:B------:R-:W-:Y:S01]  /*12a0*/  CS2R R70, SRZ ;  /* 0x0000000000467805 */ /* 0x000fe2000001ff00 */
[----:B------:R-:W-:Y:S01]  /*12b0*/  IMAD.MOV.U32 R31, RZ, RZ, RZ ;  /* 0x000000ffff1f7224 */ /* 0x000fe200078e00ff */
        /* <DEDUP_REMOVED lines=17> */
[----:B------:R-:W-:Y:S01]  /*13d0*/  CS2R R98, SRZ ;  /* 0x0000000000627805 */ /* 0x000fe2000001ff00 */
[----:B------:R-:W-:Y:S01]  /*13e0*/  IMAD.MOV.U32 R104, RZ, RZ, RZ ;  /* 0x000000ffff687224 */ /* 0x000fe200078e00ff */
[----:B------:R-:W-:Y:S02]  /*13f0*/  CS2R R108, SRZ ;  /* 0x00000000006c7805 */ /* 0x000fe4000001ff00 */
[----:B------:R-:W-:Y:S01]  /*1400*/  CS2R R110, SRZ ;  /* 0x00000000006e7805 */ /* 0x000fe2000001ff00 */
[----:B------:R-:W-:Y:S01]  /*1410*/  IMAD.MOV.U32 R112, RZ, RZ, RZ ;  /* 0x000000ffff707224 */ /* 0x000fe200078e00ff */
[----:B------:R-:W-:Y:S01]  /*1420*/  CS2R R118, SRZ ;  /* 0x0000000000767805 */ /* 0x000fe2000001ff00 */
[----:B------:R-:W-:Y:S01]  /*1430*/  IMAD.MOV.U32 R124, RZ, RZ, RZ ;  /* 0x000000ffff7c7224 */ /* 0x000fe200078e00ff */
[----:B------:R-:W-:Y:S01]  /*1440*/  CS2R R114, SRZ ;  /* 0x0000000000727805 */ /* 0x000fe2000001ff00 */
        /* <DEDUP_REMOVED lines=36> */
.L_x_3863:
[----:B------:R-:W-:-:S04]  /*1690*/  SHF.L.U32 R2, RZ, 0x1f, RZ ;  /* 0x0000001fff027819 */ /* 0x000fc800000006ff */
[----:B------:R-:W0:Y:S02]  /*16a0*/  SYNCS.PHASECHK.TRANS64.TRYWAIT P0, [UR36+0x33400], R2 ;  /* 0x03340002ff0075a7 */ /* 0x000e240008000164 */
[----:B0-----:R-:W-:Y:S05]  /*16b0*/  @!P0 BRA `(.L_x_3864) ;  /* 0x000000f8007c8947 */ /* 0x001fea0003800000 */
.L_x_3950:
[----:B------:R-:W-:-:S06]  /*16c0*/  ULOP3.LUT UR4, UR48, 0x1, URZ, 0xfc, !UPT ;  /* 0x0000000130047892 */ /* 0x000fcc000f8efc3f */
[----:B------:R-:W-:-:S05]  /*16d0*/  IMAD.U32 R0, RZ, RZ, UR4 ;  /* 0x00000004ff007e24 */ /* 0x000fca000f8e00ff */
[----:B------:R-:W-:-:S13]  /*16e0*/  ISETP.NE.AND P0, PT, R0, 0x3, PT ;  /* 0x000000030000780c */ /* 0x000fda0003f05270 */
[----:B------:R-:W-:Y:S05]  /*16f0*/  @!P0 BRA `(.L_x_3865) ;  /* 0x0000000000048947 */ /* 0x000fea0003800000 */
[----:B------:R-:W-:Y:S01]  /*1700*/  BPT.TRAP 0x1 ;  /* 0x000000040000795c */ /* 0x000fe20000300000 */
.L_x_3865:
[----:B------:R1:W2:Y:S01]  /*1710*/  SYNCS.PHASECHK.TRANS64.TRYWAIT P1, [UR36+0x33430], R2 ;  /* 0x03343002ff0075a7 */ /* 0x0002a20008020164 */
[----:B------:R-:W-:Y:S05]  /*1720*/  @!P0 BRA `(.L_x_3866) ;  /* 0x0000000000048947 */ /* 0x000fea0003800000 */
[----:B------:R-:W-:Y:S01]  /*1730*/  BPT.TRAP 0x1 ;  /* 0x000000040000795c */ /* 0x000fe20000300000 */
.L_x_3866:
[----:B------:R-:W-:Y:S02]  /*1740*/  IMAD.U32 R4, RZ, RZ, UR40 ;  /* 0x00000028ff047e24 */ /* 0x000fe4000f8e00ff */
[----:B------:R-:W-:Y:S01]  /*1750*/  IMAD.MOV.U32 R0, RZ, RZ, RZ ;  /* 0x000000ffff007224 */ /* 0x000fe200078e00ff */
[----:B--2---:R-:W-:Y:S06]  /*1760*/  @P1 BRA `(.L_x_3867) ;  /* 0x0000000000081947 */ /* 0x004fec0003800000 */
[----:B------:R-:W2:Y:S02]  /*1770*/  SYNCS.PHASECHK.TRANS64.TRYWAIT P1, [UR36+0x33430], R2 ;  /* 0x03343002ff0075a7 */ /* 0x000ea40008020164 */
[----:B--2---:R-:W-:Y:S05]  /*1780*/  @!P1 BRA `(.L_x_3868) ;  /* 0x000000f800609947 */ /* 0x004fea0003800000 */
.L_x_3867:
[----:B------:R-:W-:Y:S05]  /*1790*/  WARPSYNC.ALL ;  /* 0x0000000000007948 */ /* 0x000fea0003800000 */
[----:B------:R-:W-:Y:S01]  /*17a0*/  IMAD.MOV.U32 R25, RZ, RZ, RZ ;  /* 0x000000ffff197224 */ /* 0x000fe200078e00ff */
[----:B01----:R-:W-:Y:S01]  /*17b0*/  LOP3.LUT R2, R4, 0x10000, RZ, 0xfc, !PT ;  /* 0x0001000004027812 */ /* 0x003fe200078efcff */
[----:B------:R-:W-:Y:S01]  /*17c0*/  IMAD.MOV.U32 R3, RZ, RZ, -0x7fffffe0 ;  /* 0x80000020ff037424 */ /* 0x000fe200078e00ff */
[----:B------:R-:W-:-:S04]  /*17d0*/  UIADD3 UR4, UR36, 0x24200, URZ ;  /* 0x0002420024047890 */ /* 0x000fc8000fffe03f */
[C---:B------:R-:W-:Y:S01]  /*17e0*/  R2UR UR5, R3.reuse ;  /* 0x00000000030572ca */ /* 0x040fe200000e0000 */
[----:B------:R-:W-:Y:S01]  /*17f0*/  WARPGROUP.ARRIVE ;  /* 0x00000000000079c5 */ /* 0x000fe20000000000 */
[----:B------:R-:W-:Y:S01]  /*1800*/  UMOV UR7, 0x80000020 ;  /* 0x8000002000077882 */ /* 0x000fe20000000000 */
[----:B------:R-:W-:Y:S01]  /*1810*/  USHF.R.U32.HI UR6, URZ, 0x4, UR4 ;  /* 0x000000043f067899 */ /* 0x000fe20008011604 */
[C---:B------:R-:W-:Y:S01]  /*1820*/  R2UR UR8, R2.reuse ;  /* 0x00000000020872ca */ /* 0x040fe200000e0000 */
[----:B------:R-:W-:Y:S01]  /*1830*/  UMOV UR11, 0x80000020 ;  /* 0x80000020000b7882 */ /* 0x000fe20000000000 */
[C---:B------:R-:W-:Y:S01]  /*1840*/  R2UR UR4, R2.reuse ;  /* 0x00000000020472ca */ /* 0x040fe200000e0000 */
[----:B------:R-:W-:Y:S01]  /*1850*/  ULOP3.LUT UR6, UR6, 0x3fff, URZ, 0xc0, !UPT ;  /* 0x00003fff06067892 */ /* 0x000fe2000f8ec03f */
[C---:B------:R-:W-:Y:S01]  /*1860*/  R2UR UR9, R3.reuse ;  /* 0x00000000030972ca */ /* 0x040fe200000e0000 */
[----:B------:R-:W-:Y:S01]  /*1870*/  UMOV UR15, 0x80000020 ;  /* 0x80000020000f7882 */ /* 0x000fe20000000000 */
[C---:B------:R-:W-:Y:S01]  /*1880*/  R2UR UR12, R2.reuse ;  /* 0x00000000020c72ca */ /* 0x040fe200000e0000 */
[----:B------:R-:W-:Y:S01]  /*1890*/  ULOP3.LUT UR52, UR6, 0x10000, URZ, 0xfc, !UPT ;  /* 0x0001000006347892 */ /* 0x000fe2000f8efc3f */
[C---:B------:R-:W-:Y:S01]  /*18a0*/  R2UR UR13, R3.reuse ;  /* 0x00000000030d72ca */ /* 0x040fe200000e0000 */
[----:B------:R-:W-:Y:S01]  /*18b0*/  UMOV UR19, 0x80000020 ;  /* 0x8000002000137882 */ /* 0x000fe20000000000 */
[C---:B------:R-:W-:Y:S01]  /*18c0*/  R2UR UR16, R2.reuse ;  /* 0x00000000021072ca */ /* 0x040fe200000e0000 */
[----:B------:R-:W-:Y:S01]  /*18d0*/  UIADD3 UR10, UR52, 0x80, URZ ;  /* 0x00000080340a7890 */ /* 0x000fe2000fffe03f */
[C---:B------:R-:W-:Y:S01]  /*18e0*/  R2UR UR17, R3.reuse ;  /* 0x00000000031172ca */ /* 0x040fe200000e0000 */
[----:B------:R-:W-:Y:S01]  /*18f0*/  UIADD3 UR14, UR52, 0x100, URZ ;  /* 0x00000100340e7890 */ /* 0x000fe2000fffe03f */
[----:B------:R-:W-:Y:S01]  /*1900*/  R2UR UR20, R2 ;  /* 0x00000000021472ca */ /* 0x000fe200000e0000 */
[----:B------:R-:W-:Y:S01]  /*1910*/  UMOV UR6, UR52 ;  /* 0x0000003400067c82 */ /* 0x000fe20008000000 */
[----:B------:R-:W-:Y:S01]  /*1920*/  UIADD3 UR18, UR52, 0x180, URZ ;  /* 0x0000018034127890 */ /* 0x000fe2000fffe03f */
[----:B------:R-:W-:Y:S01]  /*1930*/  QGMMA.64x32x32.F32.E4M3.E4M3 R92, gdesc[UR4], RZ, !UPT, gsb0 ;  /* 0x00600000045c79f3 */ /* 0x000fe2000c0008ff */
[----:B------:R-:W-:Y:S01]  /*1940*/  R2UR UR21, R3 ;  /* 0x00000000031572ca */ /* 0x000fe200000e0000 */
[----:B------:R-:W-:Y:S01]  /*1950*/  UIADD3 UR22, UR52, 0x200, URZ ;  /* 0x0000020034167890 */ /* 0x000fe2000fffe03f */
[----:B------:R-:W-:Y:S01]  /*1960*/  UMOV UR23, 0x80000020 ;  /* 0x8000002000177882 */ /* 0x000fe20000000000 */
[----:B------:R-:W-:Y:S01]  /*1970*/  UIADD3 UR26, UR52, 0x2, URZ ;  /* 0x00000002341a7890 */ /* 0x000fe2000fffe03f */
[----:B------:R-:W-:Y:S01]  /*1980*/  UMOV UR25, 0x80000020 ;  /* 0x8000002000197882 */ /* 0x000fe20000000000 */
[----:B------:R-:W-:Y:S01]  /*1990*/  UMOV UR27, 0x80000020 ;  /* 0x80000020001b7882 */ /* 0x000fe20000000000 */
[----:B------:R-:W-:Y:S01]  /*19a0*/  UIADD3 UR6, UR52, 0x82, URZ ;  /* 0x0000008234067890 */ /* 0x000fe2000fffe03f */
[----:B------:R-:W-:Y:S01]  /*19b0*/  UMOV UR5, UR25 ;  /* 0x0000001900057c82 */ /* 0x000fe20008000000 */
[----:B------:R-:W-:Y:S01]  /*19c0*/  UMOV UR7, 0x80000020 ;  /* 0x8000002000077882 */ /* 0x000fe20000000000 */
[----:B------:R-:W-:Y:S01]  /*19d0*/  UIADD3 UR30, UR52, 0x280, URZ ;  /* 0x00000280341e7890 */ /* 0x000fe2000fffe03f */
[----:B------:R-:W-:Y:S01]  /*19e0*/  UMOV UR29, 0x80000020 ;  /* 0x80000020001d7882 */ /* 0x000fe20000000000 */
        /* <DEDUP_REMOVED lines=10> */
[----:B------:R-:W-:-:S02]  /*1a90*/  WARPGROUP.DEPBAR.LE gsb0, 0x0 ;  /* 0x00008000000079c5 */ /* 0x000fc40000010000 */
[----:B------:R-:W-:-:S06]  /*1aa0*/  WARPGROUP.ARRIVE ;  /* 0x00000000000079c5 */ /* 0x000fcc0000000000 */
[----:B------:R-:W-:Y:S01]  /*1ab0*/  QGMMA.64x32x32.F32.E4M3.E4M3 R76, gdesc[UR8], RZ, !UPT, gsb0 ;  /* 0x00600000084c79f3 */ /* 0x000fe2000c0008ff */
[----:B------:R-:W-:Y:S01]  /*1ac0*/  UIADD3 UR10, UR52, 0x102, URZ ;  /* 0x00000102340a7890 */ /* 0x000fe2000fffe03f */
[----:B------:R-:W-:Y:S01]  /*1ad0*/  UMOV UR9, UR25 ;  /* 0x0000001900097c82 */ /* 0x000fe20008000000 */
[----:B------:R-:W-:Y:S01]  /*1ae0*/  UMOV UR11, 0x80000020 ;  /* 0x80000020000b7882 */ /* 0x000fe20000000000 */
[----:B------:R-:W-:Y:S02]  /*1af0*/  WARPGROUP.DEPBAR.LE gsb0, 0x0 ;  /* 0x00008000000079c5 */ /* 0x000fe40000010000 */
[----:B------:R-:W-:-:S06]  /*1b00*/  WARPGROUP.ARRIVE ;  /* 0x00000000000079c5 */ /* 0x000fcc0000000000 */
[----:B------:R-:W-:Y:S01]  /*1b10*/  QGMMA.64x32x32.F32.E4M3.E4M3 R60, gdesc[UR12], RZ, !UPT, gsb0 ;  /* 0x006000000c3c79f3 */ /* 0x000fe2000c0008ff */
[----:B------:R-:W-:-:S13]  /*1b20*/  R2UR UR12, R2 ;  /* 0x00000000020c72ca */ /* 0x000fda00000e0000 */
[----:B------:R-:W-:Y:S02]  /*1b30*/  UIADD3 UR24, UR12, 0x2, URZ ;  /* 0x000000020c187890 */ /* 0x000fe4000fffe03f */
[----:B------:R-:W-:Y:S02]  /*1b40*/  UIADD3 UR28, UR12, 0x200, URZ ;  /* 0x000002000c1c7890 */ /* 0x000fe4000fffe03f */
[----:B------:R-:W-:Y:S02]  /*1b50*/  UIADD3 UR32, UR12, 0x202, URZ ;  /* 0x000002020c207890 */ /* 0x000fe4000fffe03f */
[----:B------:R-:W-:Y:S01]  /*1b60*/  UIADD3 UR40, UR12, 0x400, URZ ;  /* 0x000004000c287890 */ /* 0x000fe2000fffe03f */
[----:B------:R-:W-:Y:S01]  /*1b70*/  UMOV UR4, UR24 ;  /* 0x0000001800047c82 */ /* 0x000fe20008000000 */
[----:B------:R-:W-:Y:S01]  /*1b80*/  UMOV UR8, UR24 ;  /* 0x0000001800087c82 */ /* 0x000fe20008000000 */
[----:B------:R-:W-:Y:S01]  /*1b90*/  UIADD3 UR44, UR12, 0x402, URZ ;  /* 0x000004020c2c7890 */ /* 0x000fe2000fffe03f */
[----:B------:R-:W-:-:S02]  /*1ba0*/  WARPGROUP.DEPBAR.LE gsb0, 0x0 ;  /* 0x00008000000079c5 */ /* 0x000fc40000010000 */
[----:B------:R-:W-:-:S06]  /*1bb0*/  WARPGROUP.ARRIVE ;  /* 0x00000000000079c5 */ /* 0x000fcc0000000000 */
[----:B------:R-:W-:Y:S03]  /*1bc0*/  QGMMA.64x32x32.F32.E4M3.E4M3 R44, gdesc[UR16], RZ, !UPT, gsb0 ;  /* 0x00600000102c79f3 */ /* 0x000fe6000c0008ff */
[----:B------:R-:W-:Y:S02]  /*1bd0*/  WARPGROUP.DEPBAR.LE gsb0, 0x0 ;  /* 0x00008000000079c5 */ /* 0x000fe40000010000 */
[----:B------:R-:W-:-:S06]  /*1be0*/  WARPGROUP.ARRIVE ;  /* 0x00000000000079c5 */ /* 0x000fcc0000000000 */
[----:B------:R-:W-:Y:S03]  /*1bf0*/  QGMMA.64x32x32.F32.E4M3.E4M3 R28, gdesc[UR20], RZ, !UPT, gsb0 ;  /* 0x00600000141c79f3 */ /* 0x000fe6000c0008ff */
[----:B------:R-:W-:Y:S02]  /*1c00*/  WARPGROUP.DEPBAR.LE gsb0, 0x0 ;  /* 0x00008000000079c5 */ /* 0x000fe40000010000 */
[----:B------:R-:W-:-:S06]  /*1c10*/  WARPGROUP.ARRIVE ;  /* 0x00000000000079c5 */ /* 0x000fcc0000000000 */
[----:B------:R-:W-:Y:S01]  /*1c20*/  QGMMA.64x32x32.F32.E4M3.E4M3 R92, gdesc[UR24], R92, gsb0 ;  /* 0x00600000185c79f3 */ /* 0x000fe2000800085c */
[----:B------:R-:W-:Y:S01]  /*1c30*/  UIADD3 UR26, UR52, 0x182, URZ ;  /* 0x00000182341a7890 */ /* 0x000fe2000fffe03f */
[----:B------:R-:W-:Y:S01]  /*1c40*/  UMOV UR27, 0x80000020 ;  /* 0x80000020001b7882 */ /* 0x000fe20000000000 */
[----:B------:R-:W-:Y:S02]  /*1c50*/  WARPGROUP.DEPBAR.LE gsb0, 0x0 ;  /* 0x00008000000079c5 */ /* 0x000fe40000010000 */
[----:B------:R-:W-:-:S06]  /*1c60*/  WARPGROUP.ARRIVE ;  /* 0x00000000000079c5 */ /* 0x000fcc0000000000 */
[----:B------:R-:W-:Y:S01]  /*1c70*/  QGMMA.64x32x32.F32.E4M3.E4M3 R76, gdesc[UR4], R76, gsb0 ;  /* 0x00600000044c79f3 */ /* 0x000fe2000800084c */
[----:B------:R-:W-:Y:S02]  /*1c80*/  UIADD3 UR4, UR52, 0x202, URZ ;  /* 0x0000020234047890 */ /* 0x000fe4000fffe03f */
[----:B------:R-:W-:Y:S01]  /*1c90*/  UIADD3 UR6, UR52, 0x300, URZ ;  /* 0x0000030034067890 */ /* 0x000fe2000fffe03f */
[----:B------:R-:W-:Y:S01]  /*1ca0*/  UMOV UR5, UR29 ;  /* 0x0000001d00057c82 */ /* 0x000fe20008000000 */
[----:B------:R-:W-:Y:S01]  /*1cb0*/  UMOV UR7, 0x80000020 ;  /* 0x8000002000077882 */ /* 0x000fe20000000000 */
[----:B------:R-:W-:Y:S02]  /*1cc0*/  WARPGROUP.DEPBAR.LE gsb0, 0x0 ;  /* 0x00008000000079c5 */ /* 0x000fe40000010000 */
[----:B------:R-:W-:-:S06]  /*1cd0*/  WARPGROUP.ARRIVE ;  /* 0x00000000000079c5 */ /* 0x000fcc0000000000 */
[----:B------:R-:W-:Y:S01]  /*1ce0*/  QGMMA.64x32x32.F32.E4M3.E4M3 R60, gdesc[UR8], R60, gsb0 ;  /* 0x00600000083c79f3 */ /* 0x000fe2000800083c */
[----:B------:R-:W-:Y:S01]  /*1cf0*/  UIADD3 UR10, UR52, 0x380, URZ ;  /* 0x00000380340a7890 */ /* 0x000fe2000fffe03f */
[----:B------:R-:W-:Y:S01]  /*1d00*/  UMOV UR8, UR28 ;  /* 0x0000001c00087c82 */ /* 0x000fe20008000000 */
[----:B------:R-:W-:Y:S01]  /*1d10*/  UMOV UR9, UR29 ;  /* 0x0000001d00097c82 */ /* 0x000fe20008000000 */
[----:B------:R-:W-:Y:S01]  /*1d20*/  UMOV UR11, 0x80000020 ;  /* 0x80000020000b7882 */ /* 0x000fe20000000000 */
[----:B------:R-:W-:Y:S02]  /*1d30*/  WARPGROUP.DEPBAR.LE gsb0, 0x0 ;  /* 0x00008000000079c5 */ /* 0x000fe40000010000 */
[----:B------:R-:W-:-:S06]  /*1d40*/  WARPGROUP.ARRIVE ;  /* 0x00000000000079c5 */ /* 0x000fcc0000000000 */
[----:B------:R-:W-:Y:S01]  /*1d50*/  QGMMA.64x32x32.F32.E4M3.E4M3 R44, gdesc[UR24], R44, gsb0 ;  /* 0x00600000182c79f3 */ /* 0x000fe2000800082c */
[----:B------:R-:W-:Y:S01]  /*1d60*/  UMOV UR26, UR4 ;  /* 0x00000004001a7c82 */ /* 0x000fe20008000000 */
[----:B------:R-:W-:Y:S01]  /*1d70*/  UMOV UR27, 0x80000020 ;  /* 0x80000020001b7882 */ /* 0x000fe20000000000 */
[----:B------:R-:W-:Y:S01]  /*1d80*/  UMOV UR4, UR28 ;  /* 0x0000001c00047c82 */ /* 0x000fe20008000000 */
[----:B------:R-:W-:Y:S02]  /*1d90*/  WARPGROUP.DEPBAR.LE gsb0, 0x0 ;  /* 0x00008000000079c5 */ /* 0x000fe40000010000 */
[----:B------:R-:W-:-:S06]  /*1da0*/  WARPGROUP.ARRIVE ;  /* 0x00000000000079c5 */ /* 0x000fcc0000000000 */
[----:B------:R-:W-:Y:S03]  /*1db0*/  QGMMA.64x32x32.F32.E4M3.E4M3 R28, gdesc[UR24], R28, gsb0 ;  /* 0x00600000181c79f3 */ /* 0x000fe6000800081c */
        /* <DEDUP_REMOVED lines=93> */
[----:B------:R-:W-:Y:S02]  /*2390*/  WARPGROUP.DEPBAR.LE gsb0, 0x0 ;  /* 0x00008000000079c5 */ /* 0x000fe40000010000 */
[----:B------:R-:W-:-:S06]  /*23a0*/  WARPGROUP.ARRIVE ;  /* 0x00000000000079c5 */ /* 0x000fcc0000000000 */
[----:B------:R-:W-:Y:S03]  /*23b0*/  QGMMA.64x32x32.F32.E4M3.E4M3 R60, gdesc[UR8], R60, gsb0 ;  /* 0x00600000083c79f3 */ /* 0x000fe6000800083c */
[----:B------:R-:W-:Y:S02]  /*23c0*/  WARPGROUP.DEPBAR.LE gsb0, 0x0 ;  /* 0x00008000000079c5 */ /* 0x000fe40000010000 */
[----:B------:R-:W-:-:S06]  /*23d0*/  WARPGROUP.ARRIVE ;  /* 0x00000000000079c5 */ /* 0x000fcc0000000000 */
[----:B------:R-:W-:Y:S01]  /*23e0*/  QGMMA.64x32x32.F32.E4M3.E4M3 R44, gdesc[UR44], R44, gsb0 ;  /* 0x006000002c2c79f3 */ /* 0x000fe2000800082c */
[----:B------:R-:W-:Y:S01]  /*23f0*/  UMOV UR46, UR4 ;  /* 0x00000004002e7c82 */ /* 0x000fe20008000000 */
[----:B------:R-:W-:Y:S01]  /*2400*/  UMOV UR47, 0x80000020 ;  /* 0x80000020002f7882 */ /* 0x000fe20000000000 */
[----:B------:R-:W-:Y:S02]  /*2410*/  WARPGROUP.DEPBAR.LE gsb0, 0x0 ;  /* 0x00008000000079c5 */ /* 0x000fe40000010000 */
[----:B------:R-:W-:-:S06]  /*2420*/  WARPGROUP.ARRIVE ;  /* 0x00000000000079c5 */ /* 0x000fcc0000000000 */
[----:B------:R-:W-:Y:S03]  /*2430*/  QGMMA.64x32x32.F32.E4M3.E4M3 R28, gdesc[UR44], R28, gsb0 ;  /* 0x006000002c1c79f3 */ /* 0x000fe6000800081c */
[----:B------:R-:W-:Y:S02]  /*2440*/  WARPGROUP.DEPBAR.LE gsb0, 0x0 ;  /* 0x00008000000079c5 */ /* 0x000fe40000010000 */
[----:B------:R-:W-:Y:S05]  /*2450*/  @!P0 BRA `(.L_x_3869) ;  /* 0x0000000000048947 */ /* 0x000fea0003800000 */
[----:B------:R-:W-:Y:S01]  /*2460*/  BPT.TRAP 0x1 ;  /* 0x000000040000795c */ /* 0x000fe20000300000 */
.L_x_3869:
[----:B------:R-:W-:Y:S01]  /*2470*/  LOP3.LUT R4, R17, 0xffffff80, RZ, 0xc0, !PT ;  /* 0xffffff8011047812 */ /* 0x000fe200078ec0ff */
[----:B------:R-:W-:Y:S01]  /*2480*/  IMAD.MOV.U32 R6, RZ, RZ, -0x2 ;  /* 0xfffffffeff067424 */ /* 0x000fe200078e00ff */
[----:B------:R-:W-:Y:S01]  /*2490*/  P2R R15, PR, RZ, 0x1 ;  /* 0x00000001ff0f7803 */ /* 0x000fe20000000000 */
[----:B------:R-:W-:Y:S01]  /*24a0*/  UIADD3 UR58, UR54, -0x2, URZ ;  /* 0xfffffffe363a7890 */ /* 0x000fe2000fffe03f */
[--C-:B------:R-:W-:Y:S01]  /*24b0*/  IMAD.MOV.U32 R113, RZ, RZ, R25.reuse ;  /* 0x000000ffff717224 */ /* 0x100fe200078e0019 */
[----:B------:R-:W-:Y:S01]  /*24c0*/  UIADD3 UR4, UR36, 0x33440, URZ ;  /* 0x0003344024047890 */ /* 0x000fe2000fffe03f */
[----:B------:R-:W-:Y:S01]  /*24d0*/  IMAD.IADD R4, R23, 0x1, -R4 ;  /* 0x0000000117047824 */ /* 0x000fe200078e0a04 */
[----:B------:R-:W-:Y:S01]  /*24e0*/  UISETP.GE.AND UP0, UPT, UR58, UR38, UPT ;  /* 0x000000263a00728c */ /* 0x000fe2000bf06270 */
[--C-:B------:R-:W-:Y:S01]  /*24f0*/  IMAD.MOV.U32 R112, RZ, RZ, R25.reuse ;  /* 0x000000ffff707224 */ /* 0x100fe200078e0019 */
[----:B------:R-:W-:Y:S01]  /*2500*/  UPRMT UR4, UR53, 0x654, UR4 ;  /* 0x0000065435047896 */ /* 0x000fe20008000004 */
[--C-:B------:R-:W-:Y:S01]  /*2510*/  IMAD.MOV.U32 R115, RZ, RZ, R25.reuse ;  /* 0x000000ffff737224 */ /* 0x100fe200078e0019 */
[----:B------:R-:W-:Y:S01]  /*2520*/  SHF.R.S32.HI R5, RZ, 0x1f, R4 ;  /* 0x0000001fff057819 */ /* 0x000fe20000011404 */
[----:B------:R-:W-:-:S02]  /*2530*/  IMAD.MOV.U32 R114, RZ, RZ, R25 ;  /* 0x000000ffff727224 */ /* 0x000fc400078e0019 */
[--C-:B------:R-:W-:Y:S01]  /*2540*/  IMAD.MOV.U32 R117, RZ, RZ, R25.reuse ;  /* 0x000000ffff757224 */ /* 0x100fe200078e0019 */
[----:B------:R-:W-:Y:S01]  /*2550*/  LEA.HI R5, R5, R4, RZ, 0x2 ;  /* 0x0000000405057211 */ /* 0x000fe200078f10ff */
[--C-:B------:R-:W-:Y:S02]  /*2560*/  IMAD.MOV.U32 R116, RZ, RZ, R25.reuse ;  /* 0x000000ffff747224 */ /* 0x100fe400078e0019 */
[----:B------:R-:W-:Y:S01]  /*2570*/  SYNCS.ARRIVE.TRANS64.RED.A1T0 RZ, [UR4], RZ ;  /* 0x000000ffffff79a7 */ /* 0x000fe20008100404 */
[----:B------:R-:W-:Y:S01]  /*2580*/  LOP3.LUT R5, R5, 0x7ffffffc, RZ, 0xc0, !PT ;  /* 0x7ffffffc05057812 */ /* 0x000fe200078ec0ff */
[--C-:B------:R-:W-:Y:S02]  /*2590*/  IMAD.MOV.U32 R119, RZ, RZ, R25.reuse ;  /* 0x000000ffff777224 */ /* 0x100fe400078e0019 */
[----:B------:R-:W-:Y:S02]  /*25a0*/  IMAD.MOV.U32 R118, RZ, RZ, R25 ;  /* 0x000000ffff767224 */ /* 0x000fe400078e0019 */
[----:B------:R-:W-:-:S02]  /*25b0*/  IMAD.IADD R5, R4, 0x1, -R5 ;  /* 0x0000000104057824 */ /* 0x000fc400078e0a05 */
[----:B------:R-:W-:Y:S01]  /*25c0*/  IMAD.U32 R4, RZ, RZ, UR54 ;  /* 0x00000036ff047e24 */ /* 0x000fe2000f8e00ff */
[----:B------:R-:W0:Y:S01]  /*25d0*/  S2UR UR54, SR_CgaCtaId ;  /* 0x00000000003679c3 */ /* 0x000e220000008800 */
[----:B------:R-:W-:-:S04]  /*25e0*/  IMAD R5, R5, R6, 0xa0 ;  /* 0x000000a005057424 */ /* 0x000fc800078e0206 */
[----:B------:R-:W-:Y:S01]  /*25f0*/  VIADD R5, R5, UR55 ;  /* 0x0000003705057c36 */ /* 0x000fe20008000000 */
[----:B------:R-:W-:-:S03]  /*2600*/  UMOV UR55, URZ ;  /* 0x0000003f00377c82 */ /* 0x000fc60008000000 */
        /* <DEDUP_REMOVED lines=68> */
[C---:B------:R-:W-:Y:S02]  /*2a50*/  ISETP.GT.AND P5, PT, R5.reuse, 0x49, PT ;  /* 0x000000490500780c */ /* 0x040fe40003fa4270 */
        /* <DEDUP_REMOVED lines=46> */
[C---:B------:R-:W-:Y:S02]  /*2d40*/  ISETP.GT.AND P0, PT, R5.reuse, 0x79, PT ;  /* 0x000000790500780c */ /* 0x040fe40003f04270 */
[----:B------:R-:W-:Y:S02]  /*2d50*/  FSEL R54, R54, -INF , P1 ;  /* 0xff80000036367808 */ /* 0x000fe40000800000 */
[----:B------:R-:W-:Y:S02]  /*2d60*/  ISETP.GT.AND P1, PT, R5, 0x88, PT ;  /* 0x000000880500780c */ /* 0x000fe40003f24270 */
[----:B------:R-:W-:Y:S02]  /*2d70*/  FSEL R7, R56, -INF , P6 ;  /* 0xff80000038077808 */ /* 0x000fe40003000000 */
[----:B------:R-:W-:Y:S02]  /*2d80*/  FMNMX.FTZ R4, R53, R4, !PT ;  /* 0x0000000435047209 */ /* 0x000fe40007810000 */
[----:B------:R-:W-:-:S02]  /*2d90*/  FSEL R44, R57, -INF , P0 ;  /* 0xff800000392c7808 */ /* 0x000fc40000000000 */
[----:B------:R-:W-:Y:S02]  /*2da0*/  ISETP.GT.AND P0, PT, R5, 0x81, PT ;  /* 0x000000810500780c */ /* 0x000fe40003f04270 */
[----:B------:R-:W-:Y:S02]  /*2db0*/  FSEL R47, R47, -INF , P5 ;  /* 0xff8000002f2f7808 */ /* 0x000fe40002800000 */
[----:B------:R-:W-:Y:S02]  /*2dc0*/  FSEL R68, R32, -INF , P1 ;  /* 0xff80000020447808 */ /* 0x000fe40000800000 */
[----:B------:R-:W-:Y:S02]  /*2dd0*/  P2R R13, PR, RZ, 0x2 ;  /* 0x00000002ff0d7803 */ /* 0x000fe40000000000 */
[----:B------:R-:W-:Y:S02]  /*2de0*/  ISETP.GT.AND P5, PT, R5, 0x80, PT ;  /* 0x000000800500780c */ /* 0x000fe40003fa4270 */
[----:B------:R-:W-:-:S02]  /*2df0*/  FMNMX.FTZ R9, R7, R4, !PT ;  /* 0x0000000407097209 */ /* 0x000fc40007810000 */
[----:B------:R-:W-:Y:S02]  /*2e00*/  ISETP.GT.AND P1, PT, R5, 0x79, PT ;  /* 0x000000790500780c */ /* 0x000fe40003f24270 */
[----:B------:R-:W-:Y:S02]  /*2e10*/  FSEL R61, R29, -INF , P0 ;  /* 0xff8000001d3d7808 */ /* 0x000fe40000000000 */
[----:B------:R-:W-:Y:S02]  /*2e20*/  P2R R14, PR, RZ, 0x1 ;  /* 0x00000001ff0e7803 */ /* 0x000fe40000000000 */
[----:B------:R-:W-:Y:S02]  /*2e30*/  ISETP.GT.AND P0, PT, R5, 0x80, PT ;  /* 0x000000800500780c */ /* 0x000fe40003f04270 */
[----:B------:R-:W-:Y:S02]  /*2e40*/  FSEL R64, R28, -INF , P5 ;  /* 0xff8000001c407808 */ /* 0x000fe40002800000 */
[----:B------:R-:W-:-:S02]  /*2e50*/  FMNMX.FTZ R9, R44, R9, !PT ;  /* 0x000000092c097209 */ /* 0x000fc40007810000 */
[----:B------:R-:W-:Y:S02]  /*2e60*/  FSEL R59, R59, -INF , P1 ;  /* 0xff8000003b3b7808 */ /* 0x000fe40000800000 */
[----:B------:R-:W-:Y:S02]  /*2e70*/  ISETP.NE.AND P1, PT, R13, RZ, PT ;  /* 0x000000ff0d00720c */ /* 0x000fe40003f25270 */
[----:B------:R-:W-:Y:S02]  /*2e80*/  FMNMX.FTZ R13, R94, R95, !PT ;  /* 0x0000005f5e0d7209 */ /* 0x000fe40007810000 */
[----:B------:R-:W-:Y:S02]  /*2e90*/  FSEL R30, R30, -INF , P0 ;  /* 0xff8000001e1e7808 */ /* 0x000fe40000000000 */
[----:B------:R-:W-:Y:S02]  /*2ea0*/  FMNMX.FTZ R4, R64, R9, !PT ;  /* 0x0000000940047209 */ /* 0x000fe40007810000 */
[----:B------:R-:W-:-:S02]  /*2eb0*/  ISETP.NE.AND P0, PT, R14, RZ, PT ;  /* 0x000000ff0e00720c */ /* 0x000fc40003f05270 */
[----:B------:R-:W-:Y:S02]  /*2ec0*/  FMNMX.FTZ R14, R98, R13, !PT ;  /* 0x0000000d620e7209 */ /* 0x000fe40007810000 */
[----:B------:R-:W-:Y:S02]  /*2ed0*/  FSEL R55, R55, -INF , P2 ;  /* 0xff80000037377808 */ /* 0x000fe40001000000 */
[----:B------:R-:W-:Y:S02]  /*2ee0*/  ISETP.GT.AND P2, PT, R5, 0x89, PT ;  /* 0x000000890500780c */ /* 0x000fe40003f44270 */
[----:B------:R-:W-:Y:S02]  /*2ef0*/  FMNMX.FTZ R9, R61, R4, !PT ;  /* 0x000000043d097209 */ /* 0x000fe40007810000 */
[----:B------:R-:W-:Y:S02]  /*2f00*/  FSEL R31, R31, -INF , P0 ;  /* 0xff8000001f1f7808 */ /* 0x000fe40000000000 */
[----:B------:R-:W-:-:S02]  /*2f10*/  ISETP.NE.AND P0, PT, R15, RZ, PT ;  /* 0x000000ff0f00720c */ /* 0x000fc40003f05270 */
[----:B------:R-:W-:Y:S02]  /*2f20*/  FMNMX.FTZ R15, R99, R14, !PT ;  /* 0x0000000e630f7209 */ /* 0x000fe40007810000 */
[----:B------:R-:W-:Y:S02]  /*2f30*/  FSEL R51, R51, -INF , P3 ;  /* 0xff80000033337808 */ /* 0x000fe40001800000 */
[----:B------:R-:W-:Y:S02]  /*2f40*/  FSEL R69, R33, -INF , P2 ;  /* 0xff80000021457808 */ /* 0x000fe40001000000 */
[----:B------:R-:W-:Y:S02]  /*2f50*/  FMNMX.FTZ R4, R68, R9, !PT ;  /* 0x0000000944047209 */ /* 0x000fe40007810000 */
[----:B------:R-:W-:Y:S02]  /*2f60*/  ISETP.GT.AND P3, PT, R5, 0x90, PT ;  /* 0x000000900500780c */ /* 0x000fe40003f64270 */
[----:B------:R-:W-:-:S02]  /*2f70*/  FMNMX.FTZ R18, R102, R15, !PT ;  /* 0x0000000f66127209 */ /* 0x000fc40007810000 */
[----:B------:R-:W-:Y:S02]  /*2f80*/  FSEL R50, R50, -INF , P4 ;  /* 0xff80000032327808 */ /* 0x000fe40002000000 */
[----:B------:R-:W-:Y:S02]  /*2f90*/  FSEL R72, R36, -INF , P3 ;  /* 0xff80000024487808 */ /* 0x000fe40001800000 */
[----:B------:R-:W-:Y:S02]  /*2fa0*/  FMNMX.FTZ R9, R69, R4, !PT ;  /* 0x0000000445097209 */ /* 0x000fe40007810000 */
[----:B------:R-:W-:Y:S02]  /*2fb0*/  ISETP.GT.AND P4, PT, R5, 0x91, PT ;  /* 0x000000910500780c */ /* 0x000fe40003f84270 */
[----:B------:R-:W-:Y:S02]  /*2fc0*/  FMNMX.FTZ R15, R103, R18, !PT ;  /* 0x00000012670f7209 */ /* 0x000fe40007810000 */
[----:B------:R-:W-:-:S02]  /*2fd0*/  FSEL R65, R37, -INF , P4 ;  /* 0xff80000025417808 */ /* 0x000fc40002000000 */
[----:B------:R-:W-:Y:S02]  /*2fe0*/  FMNMX.FTZ R4, R72, R9, !PT ;  /* 0x0000000948047209 */ /* 0x000fe40007810000 */
[----:B------:R-:W-:Y:S02]  /*2ff0*/  ISETP.GT.AND P5, PT, R5, 0x98, PT ;  /* 0x000000980500780c */ /* 0x000fe40003fa4270 */
[----:B------:R-:W-:Y:S02]  /*3000*/  FMNMX.FTZ R18, R106, R15, !PT ;  /* 0x0000000f6a127209 */ /* 0x000fe40007810000 */
[----:B------:R-:W-:Y:S02]  /*3010*/  FSEL R57, R40, -INF , P5 ;  /* 0xff80000028397808 */ /* 0x000fe40002800000 */
[----:B------:R-:W-:Y:S02]  /*3020*/  FMNMX.FTZ R4, R65, R4, !PT ;  /* 0x0000000441047209 */ /* 0x000fe40007810000 */
[----:B------:R-:W-:-:S02]  /*3030*/  ISETP.GT.AND P6, PT, R5, 0x99, PT ;  /* 0x000000990500780c */ /* 0x000fc40003fc4270 */
[----:B------:R-:W-:Y:S02]  /*3040*/  FMNMX.FTZ R17, R107, R18, !PT ;  /* 0x000000126b117209 */ /* 0x000fe40007810000 */
[----:B------:R-:W-:Y:S02]  /*3050*/  FSEL R56, R41, -INF , P6 ;  /* 0xff80000029387808 */ /* 0x000fe40003000000 */
[----:B------:R-:W-:Y:S02]  /*3060*/  FMNMX.FTZ R9, R57, R4, !PT ;  /* 0x0000000439097209 */ /* 0x000fe40007810000 */
[----:B------:R-:W-:Y:S02]  /*3070*/  FMNMX.FTZ R18, R78, R17, !PT ;  /* 0x000000114e127209 */ /* 0x000fe40007810000 */
[----:B------:R-:W-:Y:S02]  /*3080*/  FMNMX.FTZ R9, R56, R9, !PT ;  /* 0x0000000938097209 */ /* 0x000fe40007810000 */
[----:B------:R-:W-:-:S02]  /*3090*/  FMNMX.FTZ R19, R79, R18, !PT ;  /* 0x000000124f137209 */ /* 0x000fc40007810000 */
[----:B------:R-:W-:Y:S01]  /*30a0*/  P2R R10, PR, RZ, 0x8 ;  /* 0x00000008ff0a7803 */ /* 0x000fe20000000000 */
[----:B------:R-:W1:Y:S01]  /*30b0*/  SHFL.BFLY PT, R4, R9, 0x2, 0x1f ;  /* 0x0c401f0009047f89 */ /* 0x000e6200000e0000 */
[----:B------:R-:W-:Y:S02]  /*30c0*/  FMNMX.FTZ R20, R82, R19, !PT ;  /* 0x0000001352147209 */ /* 0x000fe40007810000 */
[----:B------:R-:W-:Y:S02]  /*30d0*/  P2R R12, PR, RZ, 0x4 ;  /* 0x00000004ff0c7803 */ /* 0x000fe40000000000 */
[----:B------:R-:W-:Y:S02]  /*30e0*/  FMNMX.FTZ R19, R83, R20, !PT ;  /* 0x0000001453137209 */ /* 0x000fe40007810000 */
[----:B------:R-:W-:Y:S02]  /*30f0*/  ISETP.GT.AND P2, PT, R5, 0x78, PT ;  /* 0x000000780500780c */ /* 0x000fe40003f44270 */
[----:B------:R-:W-:-:S02]  /*3100*/  FMNMX.FTZ R20, R86, R19, !PT ;  /* 0x0000001356147209 */ /* 0x000fc40007810000 */
[----:B------:R-:W-:Y:S02]  /*3110*/  FSEL R58, R58, -INF , P2 ;  /* 0xff8000003a3a7808 */ /* 0x000fe40001000000 */
[----:B------:R-:W-:Y:S02]  /*3120*/  FMNMX.FTZ R21, R87, R20, !PT ;  /* 0x0000001457157209 */ /* 0x000fe40007810000 */
[----:B------:R-:W-:Y:S02]  /*3130*/  ISETP.NE.AND P2, PT, R12, RZ, PT ;  /* 0x000000ff0c00720c */ /* 0x000fe40003f45270 */
[----:B------:R-:W-:-:S04]  /*3140*/  FMNMX.FTZ R22, R90, R21, !PT ;  /* 0x000000155a167209 */ /* 0x000fc80007810000 */
[----:B------:R-:W-:Y:S02]  /*3150*/  FMNMX.FTZ R21, R91, R22, !PT ;  /* 0x000000165b157209 */ /* 0x000fe40007810000 */
[----:B-1----:R-:W-:Y:S02]  /*3160*/  FMNMX.FTZ R6, R9, R4, !PT ;  /* 0x0000000409067209 */ /* 0x002fe40007810000 */
[----:B------:R-:W-:-:S03]  /*3170*/  FMNMX.FTZ R22, R62, R21, !PT ;  /* 0x000000153e167209 */ /* 0x000fc60007810000 */
[----:B------:R-:W1:Y:S01]  /*3180*/  SHFL.BFLY PT, R11, R6, 0x1, 0x1f ;  /* 0x0c201f00060b7f89 */ /* 0x000e6200000e0000 */
[----:B------:R-:W-:-:S04]  /*3190*/  FMNMX.FTZ R29, R63, R22, !PT ;  /* 0x000000163f1d7209 */ /* 0x000fc80007810000 */
[----:B------:R-:W-:-:S04]  /*31a0*/  FMNMX.FTZ R28, R66, R29, !PT ;  /* 0x0000001d421c7209 */ /* 0x000fc80007810000 */
[----:B------:R-:W-:-:S04]  /*31b0*/  FMNMX.FTZ R29, R67, R28, !PT ;  /* 0x0000001c431d7209 */ /* 0x000fc80007810000 */
[----:B------:R-:W-:-:S04]  /*31c0*/  FMNMX.FTZ R28, R70, R29, !PT ;  /* 0x0000001d461c7209 */ /* 0x000fc80007810000 */
[----:B------:R-:W-:-:S04]  /*31d0*/  FMNMX.FTZ R29, R71, R28, !PT ;  /* 0x0000001c471d7209 */ /* 0x000fc80007810000 */
[----:B------:R-:W-:Y:S02]  /*31e0*/  FMNMX.FTZ R28, R74, R29, !PT ;  /* 0x0000001d4a1c7209 */ /* 0x000fe40007810000 */
[----:B-1----:R-:W-:Y:S01]  /*31f0*/  FMNMX.FTZ R4, R6, R11, !PT ;  /* 0x0000000b06047209 */ /* 0x002fe20007810000 */
[----:B------:R-:W-:Y:S01]  /*3200*/  IMAD.U32 R11, RZ, RZ, UR37 ;  /* 0x00000025ff0b7e24 */ /* 0x000fe2000f8e00ff */
[----:B------:R-:W-:Y:S02]  /*3210*/  FMNMX.FTZ R29, R75, R28, !PT ;  /* 0x0000001c4b1d7209 */ /* 0x000fe40007810000 */
[C---:B------:R-:W-:Y:S01]  /*3220*/  FSETP.NEU.FTZ.AND P3, PT, R4.reuse, -INF , PT ;  /* 0xff8000000400780b */ /* 0x040fe20003f7d000 */
[----:B------:R-:W-:Y:S01]  /*3230*/  FFMA.FTZ R8, R4, R11, -8 ;  /* 0xc100000004087423 */ /* 0x000fe2000001000b */
[----:B------:R-:W-:-:S04]  /*3240*/  FMNMX.FTZ R28, R46, R29, !PT ;  /* 0x0000001d2e1c7209 */ /* 0x000fc80007810000 */
[----:B------:R-:W-:Y:S02]  /*3250*/  FMNMX.FTZ R29, R47, R28, !PT ;  /* 0x0000001c2f1d7209 */ /* 0x000fe40007810000 */
[----:B------:R-:W-:Y:S02]  /*3260*/  FSEL R111, R8, RZ, P3 ;  /* 0x000000ff086f7208 */ /* 0x000fe40001800000 */
[----:B------:R-:W-:Y:S02]  /*3270*/  FMNMX.FTZ R28, R50, R29, !PT ;  /* 0x0000001d321c7209 */ /* 0x000fe40007810000 */
[----:B------:R-:W-:Y:S01]  /*3280*/  ISETP.NE.AND P3, PT, R10, RZ, PT ;  /* 0x000000ff0a00720c */ /* 0x000fe20003f65270 */
[--C-:B------:R-:W-:Y:S01]  /*3290*/  FFMA.FTZ R36, R27, UR37, -R111.reuse ;  /* 0x000000251b247c23 */ /* 0x100fe2000801086f */
[----:B------:R-:W-:Y:S01]  /*32a0*/  FMNMX.FTZ R27, R51, R28, !PT ;  /* 0x0000001c331b7209 */ /* 0x000fe20007810000 */
[--C-:B------:R-:W-:Y:S01]  /*32b0*/  FFMA.FTZ R14, R76, UR37, -R111.reuse ;  /* 0x000000254c0e7c23 */ /* 0x100fe2000801086f */
[--C-:B------:R-:W-:Y:S01]  /*32c0*/  FFMA.FTZ R77, R77, UR37, -R111.reuse ;  /* 0x000000254d4d7c23 */ /* 0x100fe2000801086f */
[----:B------:R1:W-:Y:S01]  /*32d0*/  MUFU.EX2 R29, R36 ;  /* 0x00000024001d7308 */ /* 0x0003e20000000800 */
[----:B------:R-:W-:Y:S01]  /*32e0*/  FMNMX.FTZ R28, R54, R27, !PT ;  /* 0x0000001b361c7209 */ /* 0x000fe20007810000 */
[--C-:B------:R-:W-:Y:S01]  /*32f0*/  FFMA.FTZ R80, R80, UR37, -R111.reuse ;  /* 0x0000002550507c23 */ /* 0x100fe2000801086f */
[----:B------:R-:W-:Y:S01]  /*3300*/  FSEL R76, R34, -INF , P1 ;  /* 0xff800000224c7808 */ /* 0x000fe20000800000 */
[--C-:B------:R-:W-:Y:S01]  /*3310*/  FFMA.FTZ R40, R73, UR37, -R111.reuse ;  /* 0x0000002549287c23 */ /* 0x100fe2000801086f */
[----:B------:R-:W-:Y:S01]  /*3320*/  FMNMX.FTZ R33, R55, R28, !PT ;  /* 0x0000001c37217209 */ /* 0x000fe20007810000 */
[--C-:B------:R-:W-:Y:S01]  /*3330*/  FFMA.FTZ R18, R81, UR37, -R111.reuse ;  /* 0x0000002551127c23 */ /* 0x100fe2000801086f */
[----:B------:R-:W-:Y:S01]  /*3340*/  FSEL R73, R38, -INF , P3 ;  /* 0xff80000026497808 */ /* 0x000fe20001800000 */
[----:B------:R2:W-:Y:S01]  /*3350*/  MUFU.EX2 R15, R77 ;  /* 0x0000004d000f7308 */ /* 0x0005e20000000800 */
[----:B------:R-:W-:Y:S01]  /*3360*/  FMNMX.FTZ R32, R58, R33, !PT ;  /* 0x000000213a207209 */ /* 0x000fe20007810000 */
[--C-:B------:R-:W-:Y:S01]  /*3370*/  FFMA.FTZ R84, R84, UR37, -R111.reuse ;  /* 0x0000002554547c23 */ /* 0x100fe2000801086f */
[----:B------:R-:W-:Y:S01]  /*3380*/  FSEL R81, R42, -INF , P5 ;  /* 0xff8000002a517808 */ /* 0x000fe20002800000 */
[--C-:B------:R-:W-:Y:S01]  /*3390*/  FFMA.FTZ R60, R60, UR37, -R111.reuse ;  /* 0x000000253c3c7c23 */ /* 0x100fe2000801086f */
[----:B------:R-:W-:Y:S01]  /*33a0*/  FMNMX.FTZ R33, R59, R32, !PT ;  /* 0x000000203b217209 */ /* 0x000fe20007810000 */
[--C-:B------:R-:W-:Y:S01]  /*33b0*/  FFMA.FTZ R38, R53, UR37, -R111.reuse ;  /* 0x0000002535267c23 */ /* 0x100fe2000801086f */
[--C-:B------:R-:W-:Y:S01]  /*33c0*/  FFMA.FTZ R5, R92, UR37, -R111.reuse ;  /* 0x000000255c057c23 */ /* 0x100fe2000801086f */
[----:B------:R3:W-:Y:S01]  /*33d0*/  MUFU.EX2 R17, R80 ;  /* 0x0000005000117308 */ /* 0x0007e20000000800 */
[----:B-1----:R-:W-:Y:S01]  /*33e0*/  FMNMX.FTZ R36, R30, R33, !PT ;  /* 0x000000211e247209 */ /* 0x002fe20007810000 */
[--C-:B------:R-:W-:Y:S01]  /*33f0*/  FFMA.FTZ R6, R93, UR37, -R111.reuse ;  /* 0x000000255d067c23 */ /* 0x100fe2000801086f */
[----:B--2---:R-:W-:Y:S01]  /*3400*/  FSEL R77, R35, -INF , P2 ;  /* 0xff800000234d7808 */ /* 0x004fe20001000000 */
[--C-:B------:R-:W-:Y:S01]  /*3410*/  FFMA.FTZ R53, R56, UR37, -R111.reuse ;  /* 0x0000002538357c23 */ /* 0x100fe2000801086f */
[----:B------:R-:W-:Y:S01]  /*3420*/  FMNMX.FTZ R33, R31, R36, !PT ;  /* 0x000000241f217209 */ /* 0x000fe20007810000 */
[--C-:B------:R-:W-:Y:S01]  /*3430*/  FFMA.FTZ R8, R96, UR37, -R111.reuse ;  /* 0x0000002560087c23 */ /* 0x100fe2000801086f */
[--C-:B------:R-:W-:Y:S01]  /*3440*/  FFMA.FTZ R9, R97, UR37, -R111.reuse ;  /* 0x0000002561097c23 */ /* 0x100fe2000801086f */
[----:B------:R1:W-:Y:S01]  /*3450*/  MUFU.EX2 R19, R84 ;  /* 0x0000005400137308 */ /* 0x0003e20000000800 */
[----:B------:R-:W-:Y:S01]  /*3460*/  FMNMX.FTZ R34, R76, R33, !PT ;  /* 0x000000214c227209 */ /* 0x000fe20007810000 */
[--C-:B------:R-:W-:Y:S01]  /*3470*/  FFMA.FTZ R10, R100, UR37, -R111.reuse ;  /* 0x00000025640a7c23 */ /* 0x100fe2000801086f */
[----:B---3--:R-:W-:Y:S01]  /*3480*/  FSEL R80, R39, -INF , P4 ;  /* 0xff80000027507808 */ /* 0x008fe20002000000 */
[--C-:B------:R-:W-:Y:S01]  /*3490*/  FFMA.FTZ R39, R49, UR37, -R111.reuse ;  /* 0x0000002531277c23 */ /* 0x100fe2000801086f */
[----:B------:R-:W-:Y:S01]  /*34a0*/  FMNMX.FTZ R34, R77, R34, !PT ;  /* 0x000000224d227209 */ /* 0x000fe20007810000 */
[--C-:B------:R-:W-:Y:S01]  /*34b0*/  FFMA.FTZ R11, R101, UR37, -R111.reuse ;  /* 0x00000025650b7c23 */ /* 0x100fe2000801086f */
[--C-:B------:R-:W-:Y:S01]  /*34c0*/  FFMA.FTZ R12, R104, UR37, -R111.reuse ;  /* 0x00000025680c7c23 */ /* 0x100fe2000801086f */
[----:B------:R2:W-:Y:S01]  /*34d0*/  MUFU.EX2 R33, R40 ;  /* 0x0000002800217308 */ /* 0x0005e20000000800 */
[----:B------:R-:W-:Y:S01]  /*34e0*/  FMNMX.FTZ R35, R73, R34, !PT ;  /* 0x0000002249237209 */ /* 0x000fe20007810000 */
[--C-:B------:R-:W-:Y:S01]  /*34f0*/  FFMA.FTZ R20, R85, UR37, -R111.reuse ;  /* 0x0000002555147c23 */ /* 0x100fe2000801086f */
[----:B-1----:R-:W-:Y:S01]  /*3500*/  FSEL R84, R43, -INF , P6 ;  /* 0xff8000002b547808 */ /* 0x002fe20003000000 */
[--C-:B------:R-:W-:Y:S01]  /*3510*/  FFMA.FTZ R43, R61, UR37, -R111.reuse ;  /* 0x000000253d2b7c23 */ /* 0x100fe2000801086f */
[----:B------:R-:W-:Y:S01]  /*3520*/  FMNMX.FTZ R36, R80, R35, !PT ;  /* 0x0000002350247209 */ /* 0x000fe20007810000 */
[--C-:B------:R-:W-:Y:S01]  /*3530*/  FFMA.FTZ R105, R105, UR37, -R111.reuse ;  /* 0x0000002569697c23 */ /* 0x100fe2000801086f */
[--C-:B------:R-:W-:Y:S01]  /*3540*/  FFMA.FTZ R35, R45, UR37, -R111.reuse ;  /* 0x000000252d237c23 */ /* 0x100fe2000801086f */
[----:B------:R1:W-:Y:S01]  /*3550*/  MUFU.EX2 R34, R60 ;  /* 0x0000003c00227308 */ /* 0x0003e20000000800 */
[----:B------:R-:W-:Y:S01]  /*3560*/  FMNMX.FTZ R37, R81, R36, !PT ;  /* 0x0000002451257209 */ /* 0x000fe20007810000 */
[--C-:B--2---:R-:W-:Y:S01]  /*3570*/  FFMA.FTZ R40, R7, UR37, -R111.reuse ;  /* 0x0000002507287c23 */ /* 0x104fe2000801086f */
[--C-:B------:R-:W-:Y:S01]  /*3580*/  FFMA.FTZ R7, R44, UR37, -R111.reuse ;  /* 0x000000252c077c23 */ /* 0x100fe2000801086f */
[--C-:B------:R-:W-:Y:S01]  /*3590*/  FFMA.FTZ R36, R48, UR37, -R111.reuse ;  /* 0x0000002530247c23 */ /* 0x100fe2000801086f */
[----:B------:R-:W-:Y:S01]  /*35a0*/  FMNMX.FTZ R41, R84, R37, !PT ;  /* 0x0000002554297209 */ /* 0x000fe20007810000 */
[--C-:B------:R-:W-:Y:S01]  /*35b0*/  FFMA.FTZ R37, R52, UR37, -R111.reuse ;  /* 0x0000002534257c23 */ /* 0x100fe2000801086f */
[--C-:B------:R-:W-:Y:S01]  /*35c0*/  FFMA.FTZ R48, R72, UR37, -R111.reuse ;  /* 0x0000002548307c23 */ /* 0x100fe2000801086f */
[----:B------:R-:W-:Y:S01]  /*35d0*/  MUFU.EX2 R5, R5 ;  /* 0x0000000500057308 */ /* 0x000fe20000000800 */
[----:B-1----:R-:W-:Y:S01]  /*35e0*/  IMAD.U32 R60, RZ, RZ, UR37 ;  /* 0x00000025ff3c7e24 */ /* 0x002fe2000f8e00ff */
[----:B------:R-:W1:Y:S01]  /*35f0*/  SHFL.BFLY PT, R42, R41, 0x2, 0x1f ;  /* 0x0c401f00292a7f89 */ /* 0x000e6200000e0000 */
        /* <DEDUP_REMOVED lines=11> */
[----:B------:R-:W-:-:S02]  /*36b0*/  IMAD.MOV.U32 R89, RZ, RZ, R25 ;  /* 0x000000ffff597224 */ /* 0x000fc400078e0019 */
[----:B------:R-:W-:Y:S01]  /*36c0*/  MUFU.EX2 R8, R8 ;  /* 0x0000000800087308 */ /* 0x000fe20000000800 */
[--C-:B------:R-:W-:Y:S02]  /*36d0*/  IMAD.MOV.U32 R93, RZ, RZ, R25.reuse ;  /* 0x000000ffff5d7224 */ /* 0x100fe400078e0019 */
[--C-:B------:R-:W-:Y:S02]  /*36e0*/  IMAD.MOV.U32 R92, RZ, RZ, R25.reuse ;  /* 0x000000ffff5c7224 */ /* 0x100fe400078e0019 */
[--C-:B------:R-:W-:Y:S02]  /*36f0*/  IMAD.MOV.U32 R97, RZ, RZ, R25.reuse ;  /* 0x000000ffff617224 */ /* 0x100fe400078e0019 */
[--C-:B------:R-:W-:Y:S01]  /*3700*/  IMAD.MOV.U32 R96, RZ, RZ, R25.reuse ;  /* 0x000000ffff607224 */ /* 0x100fe200078e0019 */
[----:B------:R-:W2:Y:S01]  /*3710*/  MUFU.EX2 R9, R9 ;  /* 0x0000000900097308 */ /* 0x000ea20000000800 */
[----:B------:R-:W-:Y:S01]  /*3720*/  IMAD.MOV.U32 R101, RZ, RZ, R25 ;  /* 0x000000ffff657224 */ /* 0x000fe200078e0019 */
[----:B-1----:R-:W-:Y:S01]  /*3730*/  FMNMX.FTZ R49, R41, R42, !PT ;  /* 0x0000002a29317209 */ /* 0x002fe20007810000 */
[----:B------:R-:W-:Y:S01]  /*3740*/  FFMA.FTZ R42, R64, UR37, -R111 ;  /* 0x00000025402a7c23 */ /* 0x000fe2000801086f */
[----:B------:R-:W-:-:S02]  /*3750*/  IMAD.MOV.U32 R100, RZ, RZ, R25 ;  /* 0x000000ffff647224 */ /* 0x000fc400078e0019 */
[--C-:B------:R-:W-:Y:S01]  /*3760*/  IMAD.MOV.U32 R104, RZ, RZ, R25.reuse ;  /* 0x000000ffff687224 */ /* 0x100fe200078e0019 */
[----:B------:R-:W1:Y:S01]  /*3770*/  SHFL.BFLY PT, R52, R49, 0x1, 0x1f ;  /* 0x0c201f0031347f89 */ /* 0x000e6200000e0000 */
[----:B------:R1:W-:Y:S01]  /*3780*/  MUFU.EX2 R41, R7 ;  /* 0x0000000700297308 */ /* 0x0003e20000000800 */
[--C-:B------:R-:W-:Y:S02]  /*3790*/  IMAD.MOV.U32 R109, RZ, RZ, R25.reuse ;  /* 0x000000ffff6d7224 */ /* 0x100fe400078e0019 */
[----:B------:R-:W-:-:S05]  /*37a0*/  IMAD.MOV.U32 R110, RZ, RZ, R25 ;  /* 0x000000ffff6e7224 */ /* 0x000fca00078e0019 */
[----:B------:R-:W3:Y:S01]  /*37b0*/  MUFU.EX2 R10, R10 ;  /* 0x0000000a000a7308 */ /* 0x000ee20000000800 */
[----:B--2---:R-:W-:-:S04]  /*37c0*/  F2FP.SATFINITE.E4M3.F32.PACK_AB_MERGE_C R200, R9, R8, RZ ;  /* 0x0000000809c8723e */ /* 0x004fc800048070ff */
[----:B------:R-:W-:-:S03]  /*37d0*/  F2FP.SATFINITE.E4M3.F32.PACK_AB_MERGE_C R200, R6, R5, R200 ;  /* 0x0000000506c8723e */ /* 0x000fc600048070c8 */
[----:B------:R-:W2:Y:S01]  /*37e0*/  MUFU.EX2 R11, R11 ;  /* 0x0000000b000b7308 */ /* 0x000ea20000000800 */
[----:B-1----:R-:W-:Y:S01]  /*37f0*/  FMNMX.FTZ R7, R49, R52, !PT ;  /* 0x0000003431077209 */ /* 0x002fe20007810000 */
[--C-:B------:R-:W-:Y:S01]  /*3800*/  FFMA.FTZ R52, R57, UR37, -R111.reuse ;  /* 0x0000002539347c23 */ /* 0x100fe2000801086f */
[----:B------:R-:W-:-:S05]  /*3810*/  FFMA.FTZ R49, R65, UR37, -R111 ;  /* 0x0000002541317c23 */ /* 0x000fca000801086f */
[----:B------:R-:W1:Y:S01]  /*3820*/  MUFU.EX2 R12, R12 ;  /* 0x0000000c000c7308 */ /* 0x000e620000000800 */
[C---:B------:R-:W-:Y:S01]  /*3830*/  FSETP.NEU.FTZ.AND P1, PT, R7.reuse, -INF , PT ;  /* 0xff8000000700780b */ /* 0x040fe20003f3d000 */
[----:B------:R-:W-:Y:S01]  /*3840*/  FFMA.FTZ R57, R7, R60, -8 ;  /* 0xc100000007397423 */ /* 0x000fe2000001003c */
[----:B------:R-:W-:-:S04]  /*3850*/  IMAD.MOV.U32 R111, RZ, RZ, R25 ;  /* 0x000000ffff6f7224 */ /* 0x000fc800078e0019 */
[----:B------:R-:W-:Y:S01]  /*3860*/  FSEL R72, R57, RZ, P1 ;  /* 0x000000ff39487208 */ /* 0x000fe20000800000 */
[----:B------:R-:W-:Y:S01]  /*3870*/  MUFU.EX2 R13, R105 ;  /* 0x00000069000d7308 */ /* 0x000fe20000000800 */
        /* <DEDUP_REMOVED lines=9> */
[----:B------:R-:W-:Y:S01]  /*3910*/  FFMA.FTZ R65, R79, UR37, -R72 ;  /* 0x000000254f417c23 */ /* 0x000fe20008010848 */
[----:B------:R-:W-:Y:S01]  /*3920*/  FADD.FTZ R79, R5, R6 ;  /* 0x00000006054f7221 */ /* 0x000fe20000010000 */
[--C-:B------:R-:W-:Y:S01]  /*3930*/  FFMA.FTZ R107, R107, UR37, -R72.reuse ;  /* 0x000000256b6b7c23 */ /* 0x100fe20008010848 */
[--C-:B------:R-:W-:Y:S01]  /*3940*/  FFMA.FTZ R64, R78, UR37, -R72.reuse ;  /* 0x000000254e407c23 */ /* 0x100fe20008010848 */
[--C-:B------:R-:W-:Y:S01]  /*3950*/  FFMA.FTZ R68, R86, UR37, -R72.reuse ;  /* 0x0000002556447c23 */ /* 0x100fe20008010848 */
[----:B------:R-:W-:Y:S01]  /*3960*/  FADD.FTZ R78, R8, R79 ;  /* 0x0000004f084e7221 */ /* 0x000fe20000010000 */
[----:B------:R-:W4:Y:S01]  /*3970*/  MUFU.EX2 R57, R57 ;  /* 0x0000003900397308 */ /* 0x000f220000000800 */
[--C-:B------:R-:W-:Y:S01]  /*3980*/  FFMA.FTZ R82, R82, UR37, -R72.reuse ;  /* 0x0000002552527c23 */ /* 0x100fe20008010848 */
[----:B------:R-:W-:Y:S01]  /*3990*/  FFMA.FTZ R83, R83, UR37, -R72 ;  /* 0x0000002553537c23 */ /* 0x000fe20008010848 */
[----:B------:R-:W-:Y:S01]  /*39a0*/  FADD.FTZ R79, R9, R78 ;  /* 0x0000004e094f7221 */ /* 0x000fe20000010000 */
[--C-:B------:R-:W-:Y:S01]  /*39b0*/  FFMA.FTZ R69, R87, UR37, -R72.reuse ;  /* 0x0000002557457c23 */ /* 0x100fe20008010848 */
[--C-:B------:R-:W-:Y:S01]  /*39c0*/  FFMA.FTZ R90, R90, UR37, -R72.reuse ;  /* 0x000000255a5a7c23 */ /* 0x100fe20008010848 */
[--C-:B------:R-:W-:Y:S01]  /*39d0*/  FFMA.FTZ R91, R91, UR37, -R72.reuse ;  /* 0x000000255b5b7c23 */ /* 0x100fe20008010848 */
[----:B---3--:R-:W-:Y:S01]  /*39e0*/  FADD.FTZ R78, R10, R79 ;  /* 0x0000004f0a4e7221 */ /* 0x008fe20000010000 */
[----:B------:R-:W3:Y:S01]  /*39f0*/  MUFU.EX2 R98, R98 ;  /* 0x0000006200627308 */ /* 0x000ee20000000800 */
[--C-:B------:R-:W-:Y:S01]  /*3a00*/  FFMA.FTZ R62, R62, UR37, -R72.reuse ;  /* 0x000000253e3e7c23 */ /* 0x100fe20008010848 */
[----:B------:R-:W-:Y:S01]  /*3a10*/  FFMA.FTZ R63, R63, UR37, -R72 ;  /* 0x000000253f3f7c23 */ /* 0x000fe20008010848 */
[----:B--2---:R-:W-:Y:S01]  /*3a20*/  FADD.FTZ R79, R11, R78 ;  /* 0x0000004e0b4f7221 */ /* 0x004fe20000010000 */
[--C-:B------:R-:W-:Y:S01]  /*3a30*/  FFMA.FTZ R66, R66, UR37, -R72.reuse ;  /* 0x0000002542427c23 */ /* 0x100fe20008010848 */
[--C-:B------:R-:W-:Y:S01]  /*3a40*/  FFMA.FTZ R67, R67, UR37, -R72.reuse ;  /* 0x0000002543437c23 */ /* 0x100fe20008010848 */
[--C-:B------:R-:W-:Y:S01]  /*3a50*/  FFMA.FTZ R70, R70, UR37, -R72.reuse ;  /* 0x0000002546467c23 */ /* 0x100fe20008010848 */
[----:B-1----:R-:W-:Y:S01]  /*3a60*/  FADD.FTZ R78, R12, R79 ;  /* 0x0000004f0c4e7221 */ /* 0x002fe20000010000 */
[----:B------:R-:W1:Y:S01]  /*3a70*/  MUFU.EX2 R99, R99 ;  /* 0x0000006300637308 */ /* 0x000e620000000800 */
[----:B----4-:R-:W-:Y:S01]  /*3a80*/  FADD.FTZ R85, R56, R57 ;  /* 0x0000003938557221 */ /* 0x010fe20000010000 */
[----:B------:R-:W-:Y:S01]  /*3a90*/  FFMA.FTZ R71, R71, UR37, -R72 ;  /* 0x0000002547477c23 */ /* 0x000fe20008010848 */
[----:B------:R-:W-:Y:S01]  /*3aa0*/  FADD.FTZ R79, R13, R78 ;  /* 0x0000004e0d4f7221 */ /* 0x000fe20000010000 */
[--C-:B------:R-:W-:Y:S01]  /*3ab0*/  FFMA.FTZ R74, R74, UR37, -R72.reuse ;  /* 0x000000254a4a7c23 */ /* 0x100fe20008010848 */
[--C-:B------:R-:W-:Y:S01]  /*3ac0*/  FFMA.FTZ R75, R75, UR37, -R72.reuse ;  /* 0x000000254b4b7c23 */ /* 0x100fe20008010848 */
[--C-:B------:R-:W-:Y:S01]  /*3ad0*/  FFMA.FTZ R46, R46, UR37, -R72.reuse ;  /* 0x000000252e2e7c23 */ /* 0x100fe20008010848 */
[--C-:B------:R-:W-:Y:S01]  /*3ae0*/  FFMA.FTZ R47, R47, UR37, -R72.reuse ;  /* 0x000000252f2f7c23 */ /* 0x100fe20008010848 */
[----:B------:R-:W2:Y:S01]  /*3af0*/  MUFU.EX2 R60, R60 ;  /* 0x0000003c003c7308 */ /* 0x000ea20000000800 */
[----:B---3--:R-:W-:Y:S01]  /*3b00*/  FADD.FTZ R86, R98, R85 ;  /* 0x0000005562567221 */ /* 0x008fe20000010000 */
[--C-:B------:R-:W-:Y:S01]  /*3b10*/  FFMA.FTZ R50, R50, UR37, -R72.reuse ;  /* 0x0000002532327c23 */ /* 0x100fe20008010848 */
[--C-:B------:R-:W-:Y:S01]  /*3b20*/  FFMA.FTZ R51, R51, UR37, -R72.reuse ;  /* 0x0000002533337c23 */ /* 0x100fe20008010848 */
[--C-:B------:R-:W-:Y:S01]  /*3b30*/  FFMA.FTZ R54, R54, UR37, -R72.reuse ;  /* 0x0000002536367c23 */ /* 0x100fe20008010848 */
[--C-:B------:R-:W-:Y:S01]  /*3b40*/  FFMA.FTZ R55, R55, UR37, -R72.reuse ;  /* 0x0000002537377c23 */ /* 0x100fe20008010848 */
[--C-:B------:R-:W-:Y:S01]  /*3b50*/  FFMA.FTZ R58, R58, UR37, -R72.reuse ;  /* 0x000000253a3a7c23 */ /* 0x100fe20008010848 */
[----:B------:R-:W-:Y:S01]  /*3b60*/  FFMA.FTZ R59, R59, UR37, -R72 ;  /* 0x000000253b3b7c23 */ /* 0x000fe20008010848 */
[----:B------:R-:W3:Y:S01]  /*3b70*/  MUFU.EX2 R61, R61 ;  /* 0x0000003d003d7308 */ /* 0x000ee20000000800 */
[----:B-1----:R-:W-:Y:S01]  /*3b80*/  FADD.FTZ R85, R99, R86 ;  /* 0x0000005663557221 */ /* 0x002fe20000010000 */
[--C-:B------:R-:W-:Y:S01]  /*3b90*/  FFMA.FTZ R30, R30, UR37, -R72.reuse ;  /* 0x000000251e1e7c23 */ /* 0x100fe20008010848 */
[--C-:B------:R-:W-:Y:S01]  /*3ba0*/  FFMA.FTZ R31, R31, UR37, -R72.reuse ;  /* 0x000000251f1f7c23 */ /* 0x100fe20008010848 */
[--C-:B------:R-:W-:Y:S01]  /*3bb0*/  FFMA.FTZ R76, R76, UR37, -R72.reuse ;  /* 0x000000254c4c7c23 */ /* 0x100fe20008010848 */
[--C-:B------:R-:W-:Y:S01]  /*3bc0*/  FFMA.FTZ R77, R77, UR37, -R72.reuse ;  /* 0x000000254d4d7c23 */ /* 0x100fe20008010848 */
[--C-:B------:R-:W-:Y:S01]  /*3bd0*/  FFMA.FTZ R73, R73, UR37, -R72.reuse ;  /* 0x0000002549497c23 */ /* 0x100fe20008010848 */
[--C-:B------:R-:W-:Y:S01]  /*3be0*/  FFMA.FTZ R80, R80, UR37, -R72.reuse ;  /* 0x0000002550507c23 */ /* 0x100fe20008010848 */
[----:B------:R-:W1:Y:S01]  /*3bf0*/  MUFU.EX2 R106, R106 ;  /* 0x0000006a006a7308 */ /* 0x000e620000000800 */
[----:B--2---:R-:W-:Y:S01]  /*3c00*/  FADD.FTZ R86, R60, R85 ;  /* 0x000000553c567221 */ /* 0x004fe20000010000 */
[--C-:B------:R-:W-:Y:S01]  /*3c10*/  FFMA.FTZ R81, R81, UR37, -R72.reuse ;  /* 0x0000002551517c23 */ /* 0x100fe20008010848 */
[----:B------:R-:W-:Y:S01]  /*3c20*/  FFMA.FTZ R72, R84, UR37, -R72 ;  /* 0x0000002554487c23 */ /* 0x000fe20008010848 */
[----:B------:R-:W-:Y:S01]  /*3c30*/  F2FP.SATFINITE.E4M3.F32.PACK_AB_MERGE_C R202, R13, R12, RZ ;  /* 0x0000000c0dca723e */ /* 0x000fe200048070ff */
[--C-:B------:R-:W-:Y:S01]  /*3c40*/  IMAD.MOV.U32 R87, RZ, RZ, R25.reuse ;  /* 0x000000ffff577224 */ /* 0x100fe200078e0019 */
[----:B------:R-:W-:Y:S01]  /*3c50*/  F2FP.SATFINITE.E4M3.F32.PACK_AB_MERGE_C R98, R99, R98, RZ ;  /* 0x000000626362723e */ /* 0x000fe200048070ff */
[--C-:B------:R-:W-:Y:S01]  /*3c60*/  IMAD.MOV.U32 R95, RZ, RZ, R25.reuse ;  /* 0x000000ffff5f7224 */ /* 0x100fe200078e0019 */
[----:B------:R-:W2:Y:S01]  /*3c70*/  MUFU.EX2 R107, R107 ;  /* 0x0000006b006b7308 */ /* 0x000ea20000000800 */
[----:B---3--:R-:W-:Y:S01]  /*3c80*/  FADD.FTZ R85, R61, R86 ;  /* 0x000000563d557221 */ /* 0x008fe20000010000 */
[----:B------:R-:W-:Y:S01]  /*3c90*/  F2FP.SATFINITE.E4M3.F32.PACK_AB_MERGE_C R202, R11, R10, R202 ;  /* 0x0000000a0bca723e */ /* 0x000fe200048070ca */
[--C-:B------:R-:W-:Y:S01]  /*3ca0*/  IMAD.MOV.U32 R94, RZ, RZ, R25.reuse ;  /* 0x000000ffff5e7224 */ /* 0x100fe200078e0019 */
[----:B------:R-:W-:Y:S01]  /*3cb0*/  F2FP.SATFINITE.E4M3.F32.PACK_AB_MERGE_C R201, R57, R56, R98 ;  /* 0x0000003839c9723e */ /* 0x000fe20004807062 */
[----:B------:R-:W-:-:S02]  /*3cc0*/  IMAD.MOV.U32 R57, RZ, RZ, R25 ;  /* 0x000000ffff397224 */ /* 0x000fc400078e0019 */
[----:B------:R-:W-:Y:S01]  /*3cd0*/  IMAD.MOV.U32 R56, RZ, RZ, R25 ;  /* 0x000000ffff387224 */ /* 0x000fe200078e0019 */
[----:B------:R-:W3:Y:S01]  /*3ce0*/  MUFU.EX2 R14, R14 ;  /* 0x0000000e000e7308 */ /* 0x000ee20000000800 */
[----:B-1----:R-:W-:Y:S01]  /*3cf0*/  FADD.FTZ R86, R106, R85 ;  /* 0x000000556a567221 */ /* 0x002fe20000010000 */
[--C-:B------:R-:W-:Y:S02]  /*3d00*/  IMAD.MOV.U32 R99, RZ, RZ, R25.reuse ;  /* 0x000000ffff637224 */ /* 0x100fe400078e0019 */
[--C-:B------:R-:W-:Y:S02]  /*3d10*/  IMAD.MOV.U32 R98, RZ, RZ, R25.reuse ;  /* 0x000000ffff627224 */ /* 0x100fe400078e0019 */
[--C-:B------:R-:W-:Y:S02]  /*3d20*/  IMAD.MOV.U32 R103, RZ, RZ, R25.reuse ;  /* 0x000000ffff677224 */ /* 0x100fe400078e0019 */
[----:B------:R-:W1:Y:S01]  /*3d30*/  MUFU.EX2 R64, R64 ;  /* 0x0000004000407308 */ /* 0x000e620000000800 */
[C---:B--2---:R-:W-:Y:S01]  /*3d40*/  FADD.FTZ R85, R107.reuse, R86 ;  /* 0x000000566b557221 */ /* 0x044fe20000010000 */
[----:B------:R-:W-:Y:S01]  /*3d50*/  F2FP.SATFINITE.E4M3.F32.PACK_AB_MERGE_C R106, R107, R106, RZ ;  /* 0x0000006a6b6a723e */ /* 0x000fe200048070ff */
[----:B------:R-:W-:-:S02]  /*3d60*/  IMAD.MOV.U32 R102, RZ, RZ, R25 ;  /* 0x000000ffff667224 */ /* 0x000fc400078e0019 */
[--C-:B------:R-:W-:Y:S01]  /*3d70*/  IMAD.MOV.U32 R105, RZ, RZ, R25.reuse ;  /* 0x000000ffff697224 */ /* 0x100fe200078e0019 */
[----:B------:R-:W-:Y:S01]  /*3d80*/  F2FP.SATFINITE.E4M3.F32.PACK_AB_MERGE_C R203, R61, R60, R106 ;  /* 0x0000003c3dcb723e */ /* 0x000fe2000480706a */
[----:B------:R-:W-:Y:S01]  /*3d90*/  IMAD.MOV.U32 R61, RZ, RZ, R25 ;  /* 0x000000ffff3d7224 */ /* 0x000fe200078e0019 */
[----:B------:R-:W2:Y:S01]  /*3da0*/  MUFU.EX2 R65, R65 ;  /* 0x0000004100417308 */ /* 0x000ea20000000800 */
[----:B---3--:R-:W-:Y:S01]  /*3db0*/  FADD.FTZ R78, R14, R79 ;  /* 0x0000004f0e4e7221 */ /* 0x008fe20000010000 */
[--C-:B------:R-:W-:Y:S02]  /*3dc0*/  IMAD.MOV.U32 R60, RZ, RZ, R25.reuse ;  /* 0x000000ffff3c7224 */ /* 0x100fe400078e0019 */
[--C-:B------:R-:W-:Y:S02]  /*3dd0*/  IMAD.MOV.U32 R107, RZ, RZ, R25.reuse ;  /* 0x000000ffff6b7224 */ /* 0x100fe400078e0019 */
[----:B------:R-:W-:Y:S01]  /*3de0*/  FADD.FTZ R78, R15, R78 ;  /* 0x0000004e0f4e7221 */ /* 0x000fe20000010000 */
[----:B------:R-:W-:Y:S01]  /*3df0*/  IMAD.MOV.U32 R106, RZ, RZ, R25 ;  /* 0x000000ffff6a7224 */ /* 0x000fe200078e0019 */
[----:B------:R-:W3:Y:S01]  /*3e00*/  MUFU.EX2 R82, R82 ;  /* 0x0000005200527308 */ /* 0x000ee20000000800 */
[----:B-1----:R-:W-:Y:S01]  /*3e10*/  FADD.FTZ R86, R64, R85 ;  /* 0x0000005540567221 */ /* 0x002fe20000010000 */
[----:B------:R-:W-:-:S06]  /*3e20*/  FADD.FTZ R85, R17, R78 ;  /* 0x0000004e11557221 */ /* 0x000fcc0000010000 */
[----:B------:R-:W1:Y:S01]  /*3e30*/  MUFU.EX2 R18, R18 ;  /* 0x0000001200127308 */ /* 0x000e620000000800 */
[----:B--2---:R-:W-:-:S07]  /*3e40*/  FADD.FTZ R79, R65, R86 ;  /* 0x00000056414f7221 */ /* 0x004fce0000010000 */
[----:B------:R-:W2:Y:S01]  /*3e50*/  MUFU.EX2 R83, R83 ;  /* 0x0000005300537308 */ /* 0x000ea20000000800 */
[----:B---3--:R-:W-:-:S07]  /*3e60*/  FADD.FTZ R78, R82, R79 ;  /* 0x0000004f524e7221 */ /* 0x008fce0000010000 */
[----:B------:R-:W3:Y:S01]  /*3e70*/  MUFU.EX2 R68, R68 ;  /* 0x0000004400447308 */ /* 0x000ee20000000800 */
[C---:B-1----:R-:W-:Y:S01]  /*3e80*/  FADD.FTZ R86, R18.reuse, R85 ;  /* 0x0000005512567221 */ /* 0x042fe20000010000 */
[----:B------:R-:W-:-:S03]  /*3e90*/  F2FP.SATFINITE.E4M3.F32.PACK_AB_MERGE_C R204, R18, R17, RZ ;  /* 0x0000001112cc723e */ /* 0x000fc600048070ff */
[----:B------:R-:W-:Y:S01]  /*3ea0*/  FADD.FTZ R85, R19, R86 ;  /* 0x0000005613557221 */ /* 0x000fe20000010000 */
[----:B------:R-:W-:Y:S02]  /*3eb0*/  F2FP.SATFINITE.E4M3.F32.PACK_AB_MERGE_C R204, R15, R14, R204 ;  /* 0x0000000e0fcc723e */ /* 0x000fe400048070cc */
[----:B------:R-:W1:Y:S01]  /*3ec0*/  MUFU.EX2 R20, R20 ;  /* 0x0000001400147308 */ /* 0x000e620000000800 */
[C---:B--2---:R-:W-:Y:S01]  /*3ed0*/  FADD.FTZ R79, R83.reuse, R78 ;  /* 0x0000004e534f7221 */ /* 0x044fe20000010000 */
[----:B------:R-:W-:Y:S01]  /*3ee0*/  F2FP.SATFINITE.E4M3.F32.PACK_AB_MERGE_C R82, R83, R82, RZ ;  /* 0x000000525352723e */ /* 0x000fe200048070ff */
[----:B------:R-:W-:-:S03]  /*3ef0*/  IMAD.MOV.U32 R83, RZ, RZ, R25 ;  /* 0x000000ffff537224 */ /* 0x000fc600078e0019 */
[----:B------:R-:W-:Y:S01]  /*3f00*/  F2FP.SATFINITE.E4M3.F32.PACK_AB_MERGE_C R205, R65, R64, R82 ;  /* 0x0000004041cd723e */ /* 0x000fe20004807052 */
[----:B------:R-:W-:Y:S01]  /*3f10*/  IMAD.MOV.U32 R65, RZ, RZ, R25 ;  /* 0x000000ffff417224 */ /* 0x000fe200078e0019 */
[----:B------:R-:W2:Y:S01]  /*3f20*/  MUFU.EX2 R69, R69 ;  /* 0x0000004500457308 */ /* 0x000ea20000000800 */
[----:B---3--:R-:W-:Y:S01]  /*3f30*/  FADD.FTZ R78, R68, R79 ;  /* 0x0000004f444e7221 */ /* 0x008fe20000010000 */
[--C-:B------:R-:W-:Y:S02]  /*3f40*/  IMAD.MOV.U32 R64, RZ, RZ, R25.reuse ;  /* 0x000000ffff407224 */ /* 0x100fe400078e0019 */
[----:B------:R-:W-:-:S04]  /*3f50*/  IMAD.MOV.U32 R82, RZ, RZ, R25 ;  /* 0x000000ffff527224 */ /* 0x000fc800078e0019 */
[----:B------:R3:W4:Y:S01]  /*3f60*/  MUFU.EX2 R21, R88 ;  /* 0x0000005800157308 */ /* 0x0007220000000800 */
[----:B-1----:R-:W-:-:S07]  /*3f70*/  FADD.FTZ R86, R20, R85 ;  /* 0x0000005514567221 */ /* 0x002fce0000010000 */
[----:B------:R-:W1:Y:S01]  /*3f80*/  MUFU.EX2 R90, R90 ;  /* 0x0000005a005a7308 */ /* 0x000e620000000800 */
[----:B--2---:R-:W-:Y:S01]  /*3f90*/  FADD.FTZ R79, R69, R78 ;  /* 0x0000004e454f7221 */ /* 0x004fe20000010000 */
[----:B---3--:R-:W-:-:S06]  /*3fa0*/  IMAD.MOV.U32 R88, RZ, RZ, R25 ;  /* 0x000000ffff587224 */ /* 0x008fcc00078e0019 */
[----:B------:R-:W2:Y:S01]  /*3fb0*/  MUFU.EX2 R22, R22 ;  /* 0x0000001600167308 */ /* 0x000ea20000000800 */
[----:B----4-:R-:W-:Y:S01]  /*3fc0*/  FADD.FTZ R85, R21, R86 ;  /* 0x0000005615557221 */ /* 0x010fe20000010000 */
[----:B------:R-:W-:-:S06]  /*3fd0*/  IMAD.MOV.U32 R86, RZ, RZ, R25 ;  /* 0x000000ffff567224 */ /* 0x000fcc00078e0019 */
[----:B------:R-:W3:Y:S01]  /*3fe0*/  MUFU.EX2 R91, R91 ;  /* 0x0000005b005b7308 */ /* 0x000ee20000000800 */
[----:B-1----:R-:W-:-:S07]  /*3ff0*/  FADD.FTZ R78, R90, R79 ;  /* 0x0000004f5a4e7221 */ /* 0x002fce0000010000 */
[----:B------:R-:W1:Y:S01]  /*4000*/  MUFU.EX2 R23, R23 ;  /* 0x0000001700177308 */ /* 0x000e620000000800 */
[C---:B--2---:R-:W-:Y:S01]  /*4010*/  FADD.FTZ R84, R22.reuse, R85 ;  /* 0x0000005516547221 */ /* 0x044fe20000010000 */
[----:B------:R-:W-:Y:S01]  /*4020*/  F2FP.SATFINITE.E4M3.F32.PACK_AB_MERGE_C R21, R22, R21, RZ ;  /* 0x000000151615723e */ /* 0x000fe200048070ff */
[----:B------:R-:W-:-:S03]  /*4030*/  IMAD.MOV.U32 R85, RZ, RZ, R25 ;  /* 0x000000ffff557224 */ /* 0x000fc600078e0019 */
[----:B------:R-:W-:Y:S02]  /*4040*/  F2FP.SATFINITE.E4M3.F32.PACK_AB_MERGE_C R206, R20, R19, R21 ;  /* 0x0000001314ce723e */ /* 0x000fe40004807015 */
[----:B------:R-:W2:Y:S01]  /*4050*/  MUFU.EX2 R62, R62 ;  /* 0x0000003e003e7308 */ /* 0x000ea20000000800 */
[C---:B---3--:R-:W-:Y:S01]  /*4060*/  FADD.FTZ R9, R91.reuse, R78 ;  /* 0x0000004e5b097221 */ /* 0x048fe20000010000 */
[----:B------:R-:W-:Y:S01]  /*4070*/  F2FP.SATFINITE.E4M3.F32.PACK_AB_MERGE_C R90, R91, R90, RZ ;  /* 0x0000005a5b5a723e */ /* 0x000fe200048070ff */
[--C-:B------:R-:W-:Y:S02]  /*4080*/  IMAD.MOV.U32 R78, RZ, RZ, R25.reuse ;  /* 0x000000ffff4e7224 */ /* 0x100fe400078e0019 */
[--C-:B------:R-:W-:Y:S01]  /*4090*/  IMAD.MOV.U32 R91, RZ, RZ, R25.reuse ;  /* 0x000000ffff5b7224 */ /* 0x100fe200078e0019 */
[----:B------:R-:W-:Y:S01]  /*40a0*/  F2FP.SATFINITE.E4M3.F32.PACK_AB_MERGE_C R207, R69, R68, R90 ;  /* 0x0000004445cf723e */ /* 0x000fe2000480705a */
[--C-:B------:R-:W-:Y:S01]  /*40b0*/  IMAD.MOV.U32 R69, RZ, RZ, R25.reuse ;  /* 0x000000ffff457224 */ /* 0x100fe200078e0019 */
[----:B------:R-:W3:Y:S01]  /*40c0*/  MUFU.EX2 R24, R24 ;  /* 0x0000001800187308 */ /* 0x000ee20000000800 */
[----:B-1----:R-:W-:Y:S01]  /*40d0*/  FADD.FTZ R79, R23, R84 ;  /* 0x00000054174f7221 */ /* 0x002fe20000010000 */
[----:B------:R-:W-:-:S02]  /*40e0*/  IMAD.MOV.U32 R68, RZ, RZ, R25 ;  /* 0x000000ffff447224 */ /* 0x000fc400078e0019 */
[--C-:B------:R-:W-:Y:S02]  /*40f0*/  IMAD.MOV.U32 R84, RZ, RZ, R25.reuse ;  /* 0x000000ffff547224 */ /* 0x100fe400078e0019 */
[----:B------:R-:W-:Y:S02]  /*4100*/  IMAD.MOV.U32 R90, RZ, RZ, R25 ;  /* 0x000000ffff5a7224 */ /* 0x000fe400078e0019 */
[----:B------:R-:W1:Y:S01]  /*4110*/  MUFU.EX2 R63, R63 ;  /* 0x0000003f003f7308 */ /* 0x000e620000000800 */
[----:B--2---:R-:W-:-:S07]  /*4120*/  FADD.FTZ R8, R62, R9 ;  /* 0x000000093e087221 */ /* 0x004fce0000010000 */
[----:B------:R-:W2:Y:S01]  /*4130*/  MUFU.EX2 R26, R26 ;  /* 0x0000001a001a7308 */ /* 0x000ea20000000800 */
[----:B---3--:R-:W-:-:S07]  /*4140*/  FADD.FTZ R79, R24, R79 ;  /* 0x0000004f184f7221 */ /* 0x008fce0000010000 */
[----:B------:R-:W3:Y:S01]  /*4150*/  MUFU.EX2 R66, R66 ;  /* 0x0000004200427308 */ /* 0x000ee20000000800 */
[----:B-1----:R-:W-:-:S07]  /*4160*/  FADD.FTZ R9, R63, R8 ;  /* 0x000000083f097221 */ /* 0x002fce0000010000 */
[----:B------:R-:W1:Y:S01]  /*4170*/  MUFU.EX2 R67, R67 ;  /* 0x0000004300437308 */ /* 0x000e620000000800 */
[----:B--2---:R-:W-:Y:S01]  /*4180*/  FADD.FTZ R8, R26, R79 ;  /* 0x0000004f1a087221 */ /* 0x004fe20000010000 */
[C---:B------:R-:W-:Y:S01]  /*4190*/  F2FP.SATFINITE.E4M3.F32.PACK_AB_MERGE_C R26, R29.reuse, R26, RZ ;  /* 0x0000001a1d1a723e */ /* 0x040fe200048070ff */
[--C-:B------:R-:W-:Y:S02]  /*41a0*/  IMAD.MOV.U32 R79, RZ, RZ, R25.reuse ;  /* 0x000000ffff4f7224 */ /* 0x100fe400078e0019 */
[----:B------:R-:W-:Y:S01]  /*41b0*/  FADD.FTZ R8, R29, R8 ;  /* 0x000000081d087221 */ /* 0x000fe20000010000 */
[----:B------:R-:W-:Y:S01]  /*41c0*/  F2FP.SATFINITE.E4M3.F32.PACK_AB_MERGE_C R208, R24, R23, R26 ;  /* 0x0000001718d0723e */ /* 0x000fe2000480701a */
[----:B------:R-:W-:Y:S01]  /*41d0*/  IMAD.MOV.U32 R24, RZ, RZ, R25 ;  /* 0x000000ffff187224 */ /* 0x000fe200078e0019 */
[----:B------:R2:W4:Y:S01]  /*41e0*/  MUFU.EX2 R27, R108 ;  /* 0x0000006c001b7308 */ /* 0x0005220000000800 */
[----:B---3--:R-:W-:Y:S01]  /*41f0*/  FADD.FTZ R12, R66, R9 ;  /* 0x00000009420c7221 */ /* 0x008fe20000010000 */
[----:B------:R-:W-:-:S02]  /*4200*/  IMAD.MOV.U32 R26, RZ, RZ, R25 ;  /* 0x000000ffff1a7224 */ /* 0x000fc400078e0019 */
[----:B------:R-:W-:-:S04]  /*4210*/  IMAD.MOV.U32 R29, RZ, RZ, R25 ;  /* 0x000000ffff1d7224 */ /* 0x000fc800078e0019 */
[----:B------:R-:W3:Y:S01]  /*4220*/  MUFU.EX2 R70, R70 ;  /* 0x0000004600467308 */ /* 0x000ee20000000800 */
[C---:B-1----:R-:W-:Y:S01]  /*4230*/  FADD.FTZ R9, R67.reuse, R12 ;  /* 0x0000000c43097221 */ /* 0x042fe20000010000 */
[----:B------:R-:W-:Y:S01]  /*4240*/  F2FP.SATFINITE.E4M3.F32.PACK_AB_MERGE_C R66, R67, R66, RZ ;  /* 0x000000424342723e */ /* 0x000fe200048070ff */
[--C-:B------:R-:W-:Y:S02]  /*4250*/  IMAD.MOV.U32 R67, RZ, RZ, R25.reuse ;  /* 0x000000ffff437224 */ /* 0x100fe400078e0019 */
[--C-:B--2---:R-:W-:Y:S01]  /*4260*/  IMAD.MOV.U32 R108, RZ, RZ, R25.reuse ;  /* 0x000000ffff6c7224 */ /* 0x104fe200078e0019 */
[----:B------:R-:W-:Y:S01]  /*4270*/  F2FP.SATFINITE.E4M3.F32.PACK_AB_MERGE_C R209, R63, R62, R66 ;  /* 0x0000003e3fd1723e */ /* 0x000fe20004807042 */
[--C-:B------:R-:W-:Y:S01]  /*4280*/  IMAD.MOV.U32 R63, RZ, RZ, R25.reuse ;  /* 0x000000ffff3f7224 */ /* 0x100fe200078e0019 */
[----:B------:R-:W1:Y:S01]  /*4290*/  MUFU.EX2 R28, R28 ;  /* 0x0000001c001c7308 */ /* 0x000e620000000800 */
[----:B----4-:R-:W-:Y:S01]  /*42a0*/  FADD.FTZ R13, R27, R8 ;  /* 0x000000081b0d7221 */ /* 0x010fe20000010000 */
[----:B------:R-:W-:-:S02]  /*42b0*/  IMAD.MOV.U32 R62, RZ, RZ, R25 ;  /* 0x000000ffff3e7224 */ /* 0x000fc400078e0019 */
[----:B------:R-:W-:-:S04]  /*42c0*/  IMAD.MOV.U32 R66, RZ, RZ, R25 ;  /* 0x000000ffff427224 */ /* 0x000fc800078e0019 */
[----:B------:R-:W2:Y:S01]  /*42d0*/  MUFU.EX2 R71, R71 ;  /* 0x0000004700477308 */ /* 0x000ea20000000800 */
[----:B---3--:R-:W-:-:S07]  /*42e0*/  FADD.FTZ R8, R70, R9 ;  /* 0x0000000946087221 */ /* 0x008fce0000010000 */
[----:B------:R-:W3:Y:S01]  /*42f0*/  MUFU.EX2 R32, R32 ;  /* 0x0000002000207308 */ /* 0x000ee20000000800 */
[----:B-1----:R-:W-:-:S07]  /*4300*/  FADD.FTZ R13, R28, R13 ;  /* 0x0000000d1c0d7221 */ /* 0x002fce0000010000 */
[----:B------:R-:W1:Y:S01]  /*4310*/  MUFU.EX2 R74, R74 ;  /* 0x0000004a004a7308 */ /* 0x000e620000000800 */
[----:B--2---:R-:W-:-:S07]  /*4320*/  FADD.FTZ R9, R71, R8 ;  /* 0x0000000847097221 */ /* 0x004fce0000010000 */
[----:B------:R-:W2:Y:S01]  /*4330*/  MUFU.EX2 R75, R75 ;  /* 0x0000004b004b7308 */ /* 0x000ea20000000800 */
[----:B---3--:R-:W-:Y:S01]  /*4340*/  FADD.FTZ R8, R32, R13 ;  /* 0x0000000d20087221 */ /* 0x008fe20000010000 */
[----:B------:R-:W-:-:S03]  /*4350*/  F2FP.SATFINITE.E4M3.F32.PACK_AB_MERGE_C R32, R33, R32, RZ ;  /* 0x000000202120723e */ /* 0x000fc600048070ff */
[----:B------:R-:W-:Y:S01]  /*4360*/  FADD.FTZ R33, R33, R8 ;  /* 0x0000000821217221 */ /* 0x000fe20000010000 */
[----:B------:R-:W-:Y:S01]  /*4370*/  F2FP.SATFINITE.E4M3.F32.PACK_AB_MERGE_C R210, R28, R27, R32 ;  /* 0x0000001b1cd2723e */ /* 0x000fe20004807020 */
[----:B------:R-:W-:Y:S01]  /*4380*/  IMAD.MOV.U32 R27, RZ, RZ, R25 ;  /* 0x000000ffff1b7224 */ /* 0x000fe200078e0019 */
[----:B------:R-:W3:Y:S01]  /*4390*/  MUFU.EX2 R46, R46 ;  /* 0x0000002e002e7308 */ /* 0x000ee20000000800 */
[----:B-1----:R-:W-:Y:S01]  /*43a0*/  FADD.FTZ R6, R74, R9 ;  /* 0x000000094a067221 */ /* 0x002fe20000010000 */
[--C-:B------:R-:W-:Y:S02]  /*43b0*/  IMAD.MOV.U32 R28, RZ, RZ, R25.reuse ;  /* 0x000000ffff1c7224 */ /* 0x100fe400078e0019 */
[----:B------:R-:W-:-:S04]  /*43c0*/  IMAD.MOV.U32 R32, RZ, RZ, R25 ;  /* 0x000000ffff207224 */ /* 0x000fc800078e0019 */
[----:B------:R-:W1:Y:S01]  /*43d0*/  MUFU.EX2 R35, R35 ;  /* 0x0000002300237308 */ /* 0x000e620000000800 */
[C---:B--2---:R-:W-:Y:S01]  /*43e0*/  F2FP.SATFINITE.E4M3.F32.PACK_AB_MERGE_C R74, R75.reuse, R74, RZ ;  /* 0x0000004a4b4a723e */ /* 0x044fe200048070ff */
[----:B------:R-:W-:Y:S01]  /*43f0*/  FADD.FTZ R75, R75, R6 ;  /* 0x000000064b4b7221 */ /* 0x000fe20000010000 */
[----:B------:R-:W-:Y:S01]  /*4400*/  FADD.FTZ R6, R34, R33 ;  /* 0x0000002122067221 */ /* 0x000fe20000010000 */
[--C-:B------:R-:W-:Y:S01]  /*4410*/  IMAD.MOV.U32 R33, RZ, RZ, R25.reuse ;  /* 0x000000ffff217224 */ /* 0x100fe200078e0019 */
[----:B------:R-:W-:Y:S01]  /*4420*/  F2FP.SATFINITE.E4M3.F32.PACK_AB_MERGE_C R211, R71, R70, R74 ;  /* 0x0000004647d3723e */ /* 0x000fe2000480704a */
[----:B------:R-:W-:Y:S02]  /*4430*/  IMAD.MOV.U32 R71, RZ, RZ, R25 ;  /* 0x000000ffff477224 */ /* 0x000fe400078e0019 */
[----:B------:R-:W2:Y:S01]  /*4440*/  MUFU.EX2 R47, R47 ;  /* 0x0000002f002f7308 */ /* 0x000ea20000000800 */
[----:B---3--:R-:W-:Y:S01]  /*4450*/  FADD.FTZ R8, R46, R75 ;  /* 0x0000004b2e087221 */ /* 0x008fe20000010000 */
[----:B------:R-:W-:-:S02]  /*4460*/  IMAD.MOV.U32 R70, RZ, RZ, R25 ;  /* 0x000000ffff467224 */ /* 0x000fc400078e0019 */
[--C-:B------:R-:W-:Y:S02]  /*4470*/  IMAD.MOV.U32 R75, RZ, RZ, R25.reuse ;  /* 0x000000ffff4b7224 */ /* 0x100fe400078e0019 */
[----:B------:R-:W-:Y:S02]  /*4480*/  IMAD.MOV.U32 R74, RZ, RZ, R25 ;  /* 0x000000ffff4a7224 */ /* 0x000fe400078e0019 */
[----:B------:R-:W3:Y:S01]  /*4490*/  MUFU.EX2 R36, R36 ;  /* 0x0000002400247308 */ /* 0x000ee20000000800 */
[----:B-1----:R-:W-:-:S07]  /*44a0*/  FADD.FTZ R5, R35, R6 ;  /* 0x0000000623057221 */ /* 0x002fce0000010000 */
[----:B------:R-:W1:Y:S01]  /*44b0*/  MUFU.EX2 R50, R50 ;  /* 0x0000003200327308 */ /* 0x000e620000000800 */
[----:B--2---:R-:W-:-:S07]  /*44c0*/  FADD.FTZ R9, R47, R8 ;  /* 0x000000082f097221 */ /* 0x004fce0000010000 */
[----:B------:R-:W2:Y:S01]  /*44d0*/  MUFU.EX2 R39, R39 ;  /* 0x0000002700277308 */ /* 0x000ea20000000800 */
[----:B---3--:R-:W-:-:S07]  /*44e0*/  FADD.FTZ R6, R36, R5 ;  /* 0x0000000524067221 */ /* 0x008fce0000010000 */
[----:B------:R-:W3:Y:S01]  /*44f0*/  MUFU.EX2 R51, R51 ;  /* 0x0000003300337308 */ /* 0x000ee20000000800 */
[----:B-1----:R-:W-:-:S07]  /*4500*/  FADD.FTZ R8, R50, R9 ;  /* 0x0000000932087221 */ /* 0x002fce0000010000 */
[----:B------:R-:W1:Y:S01]  /*4510*/  MUFU.EX2 R37, R37 ;  /* 0x0000002500257308 */ /* 0x000e620000000800 */
[C---:B--2---:R-:W-:Y:S01]  /*4520*/  FADD.FTZ R6, R39.reuse, R6 ;  /* 0x0000000627067221 */ /* 0x044fe20000010000 */
[----:B------:R-:W-:Y:S01]  /*4530*/  F2FP.SATFINITE.E4M3.F32.PACK_AB_MERGE_C R36, R39, R36, RZ ;  /* 0x000000242724723e */ /* 0x000fe200048070ff */
[----:B------:R-:W-:-:S03]  /*4540*/  IMAD.MOV.U32 R39, RZ, RZ, R25 ;  /* 0x000000ffff277224 */ /* 0x000fc600078e0019 */
[----:B------:R-:W-:Y:S01]  /*4550*/  F2FP.SATFINITE.E4M3.F32.PACK_AB_MERGE_C R212, R35, R34, R36 ;  /* 0x0000002223d4723e */ /* 0x000fe20004807024 */
[--C-:B------:R-:W-:Y:S01]  /*4560*/  IMAD.MOV.U32 R35, RZ, RZ, R25.reuse ;  /* 0x000000ffff237224 */ /* 0x100fe200078e0019 */
[----:B------:R-:W2:Y:S01]  /*4570*/  MUFU.EX2 R54, R54 ;  /* 0x0000003600367308 */ /* 0x000ea20000000800 */
[C---:B---3--:R-:W-:Y:S01]  /*4580*/  F2FP.SATFINITE.E4M3.F32.PACK_AB_MERGE_C R50, R51.reuse, R50, RZ ;  /* 0x000000323332723e */ /* 0x048fe200048070ff */
[----:B------:R-:W-:Y:S01]  /*4590*/  FADD.FTZ R51, R51, R8 ;  /* 0x0000000833337221 */ /* 0x000fe20000010000 */
[--C-:B------:R-:W-:Y:S02]  /*45a0*/  IMAD.MOV.U32 R34, RZ, RZ, R25.reuse ;  /* 0x000000ffff227224 */ /* 0x100fe400078e0019 */
[----:B------:R-:W-:Y:S01]  /*45b0*/  F2FP.SATFINITE.E4M3.F32.PACK_AB_MERGE_C R213, R47, R46, R50 ;  /* 0x0000002e2fd5723e */ /* 0x000fe20004807032 */
[--C-:B------:R-:W-:Y:S02]  /*45c0*/  IMAD.MOV.U32 R36, RZ, RZ, R25.reuse ;  /* 0x000000ffff247224 */ /* 0x100fe400078e0019 */
[----:B------:R-:W3:Y:S01]  /*45d0*/  MUFU.EX2 R38, R38 ;  /* 0x0000002600267308 */ /* 0x000ee20000000800 */
[----:B-1----:R-:W-:Y:S01]  /*45e0*/  FADD.FTZ R5, R37, R6 ;  /* 0x0000000625057221 */ /* 0x002fe20000010000 */
[----:B------:R-:W-:-:S02]  /*45f0*/  IMAD.MOV.U32 R47, RZ, RZ, R25 ;  /* 0x000000ffff2f7224 */ /* 0x000fc400078e0019 */
[--C-:B------:R-:W-:Y:S02]  /*4600*/  IMAD.MOV.U32 R46, RZ, RZ, R25.reuse ;  /* 0x000000ffff2e7224 */ /* 0x100fe400078e0019 */
[----:B------:R-:W-:Y:S02]  /*4610*/  IMAD.MOV.U32 R50, RZ, RZ, R25 ;  /* 0x000000ffff327224 */ /* 0x000fe400078e0019 */
[----:B------:R-:W1:Y:S01]  /*4620*/  MUFU.EX2 R55, R55 ;  /* 0x0000003700377308 */ /* 0x000e620000000800 */
[----:B--2---:R-:W-:Y:S01]  /*4630*/  FADD.FTZ R6, R54, R51 ;  /* 0x0000003336067221 */ /* 0x004fe20000010000 */
[----:B------:R-:W-:-:S06]  /*4640*/  IMAD.MOV.U32 R51, RZ, RZ, R25 ;  /* 0x000000ffff337224 */ /* 0x000fcc00078e0019 */
[----:B------:R-:W2:Y:S01]  /*4650*/  MUFU.EX2 R40, R40 ;  /* 0x0000002800287308 */ /* 0x000ea20000000800 */
[----:B---3--:R-:W-:-:S07]  /*4660*/  FADD.FTZ R5, R38, R5 ;  /* 0x0000000526057221 */ /* 0x008fce0000010000 */
[----:B------:R-:W3:Y:S01]  /*4670*/  MUFU.EX2 R58, R58 ;  /* 0x0000003a003a7308 */ /* 0x000ee20000000800 */
[----:B-1----:R-:W-:-:S07]  /*4680*/  FADD.FTZ R9, R55, R6 ;  /* 0x0000000637097221 */ /* 0x002fce0000010000 */
[----:B------:R-:W1:Y:S01]  /*4690*/  MUFU.EX2 R59, R59 ;  /* 0x0000003b003b7308 */ /* 0x000e620000000800 */
[----:B--2---:R-:W-:Y:S01]  /*46a0*/  F2FP.SATFINITE.E4M3.F32.PACK_AB_MERGE_C R8, R41, R40, RZ ;  /* 0x000000282908723e */ /* 0x004fe200048070ff */
[----:B------:R-:W-:-:S03]  /*46b0*/  FADD.FTZ R40, R40, R5 ;  /* 0x0000000528287221 */ /* 0x000fc60000010000 */
[----:B------:R-:W-:Y:S01]  /*46c0*/  F2FP.SATFINITE.E4M3.F32.PACK_AB_MERGE_C R214, R38, R37, R8 ;  /* 0x0000002526d6723e */ /* 0x000fe20004807008 */
[----:B------:R-:W-:Y:S01]  /*46d0*/  FADD.FTZ R41, R41, R40 ;  /* 0x0000002829297221 */ /* 0x000fe20000010000 */
[----:B------:R-:W-:Y:S01]  /*46e0*/  IMAD.MOV.U32 R37, RZ, RZ, R25 ;  /* 0x000000ffff257224 */ /* 0x000fe200078e0019 */
[----:B------:R-:W-:Y:S01]  /*46f0*/  MUFU.EX2 R44, R44 ;  /* 0x0000002c002c7308 */ /* 0x000fe20000000800 */
[----:B---3--:R-:W-:Y:S01]  /*4700*/  FADD.FTZ R6, R58, R9 ;  /* 0x000000093a067221 */ /* 0x008fe20000010000 */
[--C-:B------:R-:W-:Y:S02]  /*4710*/  IMAD.MOV.U32 R38, RZ, RZ, R25.reuse ;  /* 0x000000ffff267224 */ /* 0x100fe400078e0019 */
[----:B------:R-:W-:-:S04]  /*4720*/  IMAD.MOV.U32 R40, RZ, RZ, R25 ;  /* 0x000000ffff287224 */ /* 0x000fc800078e0019 */
[----:B------:R-:W2:Y:S01]  /*4730*/  MUFU.EX2 R45, R45 ;  /* 0x0000002d002d7308 */ /* 0x000ea20000000800 */
[C---:B-1----:R-:W-:Y:S01]  /*4740*/  F2FP.SATFINITE.E4M3.F32.PACK_AB_MERGE_C R58, R59.reuse, R58, RZ ;  /* 0x0000003a3b3a723e */ /* 0x042fe200048070ff */
[----:B------:R-:W-:-:S03]  /*4750*/  FADD.FTZ R59, R59, R6 ;  /* 0x000000063b3b7221 */ /* 0x000fc60000010000 */
[----:B------:R-:W-:Y:S01]  /*4760*/  F2FP.SATFINITE.E4M3.F32.PACK_AB_MERGE_C R215, R55, R54, R58 ;  /* 0x0000003637d7723e */ /* 0x000fe2000480703a */
[--C-:B------:R-:W-:Y:S02]  /*4770*/  IMAD.MOV.U32 R55, RZ, RZ, R25.reuse ;  /* 0x000000ffff377224 */ /* 0x100fe400078e0019 */
[----:B------:R-:W1:Y:S01]  /*4780*/  MUFU.EX2 R42, R42 ;  /* 0x0000002a002a7308 */ /* 0x000e620000000800 */
[--C-:B------:R-:W-:Y:S02]  /*4790*/  IMAD.MOV.U32 R54, RZ, RZ, R25.reuse ;  /* 0x000000ffff367224 */ /* 0x100fe400078e0019 */
[----:B------:R-:W-:-:S05]  /*47a0*/  IMAD.MOV.U32 R58, RZ, RZ, R25 ;  /* 0x000000ffff3a7224 */ /* 0x000fca00078e0019 */
[----:B------:R-:W3:Y:S01]  /*47b0*/  MUFU.EX2 R30, R30 ;  /* 0x0000001e001e7308 */ /* 0x000ee20000000800 */
[----:B--2---:R-:W-:-:S07]  /*47c0*/  F2FP.SATFINITE.E4M3.F32.PACK_AB_MERGE_C R5, R45, R44, RZ ;  /* 0x0000002c2d05723e */ /* 0x004fce00048070ff */
[----:B------:R-:W2:Y:S01]  /*47d0*/  MUFU.EX2 R43, R43 ;  /* 0x0000002b002b7308 */ /* 0x000ea20000000800 */
[----:B-1----:R-:W-:Y:S01]  /*47e0*/  FADD.FTZ R6, R42, R41 ;  /* 0x000000292a067221 */ /* 0x002fe20000010000 */
[----:B------:R-:W-:-:S06]  /*47f0*/  IMAD.MOV.U32 R41, RZ, RZ, R25 ;  /* 0x000000ffff297224 */ /* 0x000fcc00078e0019 */
[----:B------:R-:W1:Y:S01]  /*4800*/  MUFU.EX2 R31, R31 ;  /* 0x0000001f001f7308 */ /* 0x000e620000000800 */
[----:B---3--:R-:W-:Y:S01]  /*4810*/  FADD.FTZ R8, R30, R59 ;  /* 0x0000003b1e087221 */ /* 0x008fe20000010000 */
[----:B------:R-:W-:-:S06]  /*4820*/  IMAD.MOV.U32 R59, RZ, RZ, R25 ;  /* 0x000000ffff3b7224 */ /* 0x000fcc00078e0019 */
[----:B------:R-:W3:Y:S01]  /*4830*/  MUFU.EX2 R76, R76 ;  /* 0x0000004c004c7308 */ /* 0x000ee20000000800 */
[C---:B--2---:R-:W-:Y:S01]  /*4840*/  F2FP.SATFINITE.E4M3.F32.PACK_AB_MERGE_C R216, R43.reuse, R42, R5 ;  /* 0x0000002a2bd8723e */ /* 0x044fe20004807005 */
[----:B------:R-:W-:Y:S01]  /*4850*/  FADD.FTZ R43, R43, R6 ;  /* 0x000000062b2b7221 */ /* 0x000fe20000010000 */
[----:B------:R-:W-:-:S03]  /*4860*/  IMAD.MOV.U32 R42, RZ, RZ, R25 ;  /* 0x000000ffff2a7224 */ /* 0x000fc600078e0019 */
[----:B------:R-:W-:Y:S01]  /*4870*/  FADD.FTZ R44, R44, R43 ;  /* 0x0000002b2c2c7221 */ /* 0x000fe20000010000 */
[--C-:B------:R-:W-:Y:S01]  /*4880*/  IMAD.MOV.U32 R43, RZ, RZ, R25.reuse ;  /* 0x000000ffff2b7224 */ /* 0x100fe200078e0019 */
[----:B------:R-:W2:Y:S01]  /*4890*/  MUFU.EX2 R77, R77 ;  /* 0x0000004d004d7308 */ /* 0x000ea20000000800 */
[----:B-1----:R-:W-:Y:S01]  /*48a0*/  FADD.FTZ R5, R31, R8 ;  /* 0x000000081f057221 */ /* 0x002fe20000010000 */
[----:B------:R-:W-:Y:S01]  /*48b0*/  FADD.FTZ R45, R45, R44 ;  /* 0x0000002c2d2d7221 */ /* 0x000fe20000010000 */
[----:B------:R-:W-:-:S05]  /*48c0*/  IMAD.MOV.U32 R44, RZ, RZ, R25 ;  /* 0x000000ffff2c7224 */ /* 0x000fca00078e0019 */
[----:B------:R-:W1:Y:S01]  /*48d0*/  MUFU.EX2 R48, R48 ;  /* 0x0000003000307308 */ /* 0x000e620000000800 */
[----:B---3--:R-:W-:-:S07]  /*48e0*/  FADD.FTZ R6, R76, R5 ;  /* 0x000000054c067221 */ /* 0x008fce0000010000 */
[----:B------:R-:W3:Y:S01]  /*48f0*/  MUFU.EX2 R73, R73 ;  /* 0x0000004900497308 */ /* 0x000ee20000000800 */
[C---:B--2---:R-:W-:Y:S01]  /*4900*/  FADD.FTZ R6, R77.reuse, R6 ;  /* 0x000000064d067221 */ /* 0x044fe20000010000 */
[----:B------:R-:W-:Y:S01]  /*4910*/  F2FP.SATFINITE.E4M3.F32.PACK_AB_MERGE_C R76, R77, R76, RZ ;  /* 0x0000004c4d4c723e */ /* 0x000fe200048070ff */
[----:B------:R-:W-:-:S03]  /*4920*/  IMAD.MOV.U32 R77, RZ, RZ, R25 ;  /* 0x000000ffff4d7224 */ /* 0x000fc600078e0019 */
[----:B------:R-:W-:Y:S01]  /*4930*/  F2FP.SATFINITE.E4M3.F32.PACK_AB_MERGE_C R217, R31, R30, R76 ;  /* 0x0000001e1fd9723e */ /* 0x000fe2000480704c */
[----:B------:R-:W-:Y:S01]  /*4940*/  IMAD.MOV.U32 R31, RZ, RZ, R25 ;  /* 0x000000ffff1f7224 */ /* 0x000fe200078e0019 */
[----:B------:R-:W2:Y:S01]  /*4950*/  MUFU.EX2 R49, R49 ;  /* 0x0000003100317308 */ /* 0x000ea20000000800 */
[----:B-1----:R-:W-:Y:S01]  /*4960*/  FADD.FTZ R8, R48, R45 ;  /* 0x0000002d30087221 */ /* 0x002fe20000010000 */
[--C-:B------:R-:W-:Y:S02]  /*4970*/  IMAD.MOV.U32 R30, RZ, RZ, R25.reuse ;  /* 0x000000ffff1e7224 */ /* 0x100fe400078e0019 */
[--C-:B------:R-:W-:Y:S02]  /*4980*/  IMAD.MOV.U32 R45, RZ, RZ, R25.reuse ;  /* 0x000000ffff2d7224 */ /* 0x100fe400078e0019 */
[----:B------:R-:W-:Y:S02]  /*4990*/  IMAD.MOV.U32 R76, RZ, RZ, R25 ;  /* 0x000000ffff4c7224 */ /* 0x000fe400078e0019 */
[----:B------:R-:W1:Y:S01]  /*49a0*/  MUFU.EX2 R80, R80 ;  /* 0x0000005000507308 */ /* 0x000e620000000800 */
[----:B---3--:R-:W-:-:S07]  /*49b0*/  FADD.FTZ R5, R73, R6 ;  /* 0x0000000649057221 */ /* 0x008fce0000010000 */
[----:B------:R-:W-:Y:S01]  /*49c0*/  MUFU.EX2 R52, R52 ;  /* 0x0000003400347308 */ /* 0x000fe20000000800 */
[----:B--2---:R-:W-:-:S07]  /*49d0*/  FADD.FTZ R9, R49, R8 ;  /* 0x0000000831097221 */ /* 0x004fce0000010000 */
[----:B------:R-:W2:Y:S01]  /*49e0*/  MUFU.EX2 R53, R53 ;  /* 0x0000003500357308 */ /* 0x000ea20000000800 */
[----:B-1----:R-:W-:-:S07]  /*49f0*/  FADD.FTZ R6, R80, R5 ;  /* 0x0000000550067221 */ /* 0x002fce0000010000 */
[----:B------:R-:W1:Y:S08]  /*4a00*/  MUFU.EX2 R81, R81 ;  /* 0x0000005100517308 */ /* 0x000e700000000800 */
[----:B------:R-:W3:Y:S01]  /*4a10*/  MUFU.EX2 R72, R72 ;  /* 0x0000004800487308 */ /* 0x000ee20000000800 */
[----:B--2---:R-:W-:Y:S01]  /*4a20*/  F2FP.SATFINITE.E4M3.F32.PACK_AB_MERGE_C R8, R53, R52, RZ ;  /* 0x000000343508723e */ /* 0x004fe200048070ff */
[----:B------:R-:W-:-:S03]  /*4a30*/  FADD.FTZ R52, R52, R9 ;  /* 0x0000000934347221 */ /* 0x000fc60000010000 */
[----:B------:R-:W-:Y:S01]  /*4a40*/  F2FP.SATFINITE.E4M3.F32.PACK_AB_MERGE_C R218, R49, R48, R8 ;  /* 0x0000003031da723e */ /* 0x000fe20004807008 */
[--C-:B------:R-:W-:Y:S02]  /*4a50*/  IMAD.MOV.U32 R49, RZ, RZ, R25.reuse ;  /* 0x000000ffff317224 */ /* 0x100fe400078e0019 */
[--C-:B------:R-:W-:Y:S02]  /*4a60*/  IMAD.MOV.U32 R48, RZ, RZ, R25.reuse ;  /* 0x000000ffff307224 */ /* 0x100fe400078e0019 */
[----:B-1----:R-:W-:Y:S01]  /*4a70*/  FADD.FTZ R5, R81, R6 ;  /* 0x0000000651057221 */ /* 0x002fe20000010000 */
[----:B------:R-:W-:Y:S01]  /*4a80*/  FADD.FTZ R6, R53, R52 ;  /* 0x0000003435067221 */ /* 0x000fe20000010000 */
[--C-:B------:R-:W-:Y:S02]  /*4a90*/  IMAD.MOV.U32 R53, RZ, RZ, R25.reuse ;  /* 0x000000ffff357224 */ /* 0x100fe400078e0019 */
[----:B------:R-:W-:Y:S01]  /*4aa0*/  IMAD.MOV.U32 R52, RZ, RZ, R25 ;  /* 0x000000ffff347224 */ /* 0x000fe200078e0019 */
[C---:B---3--:R-:W-:Y:S01]  /*4ab0*/  F2FP.SATFINITE.E4M3.F32.PACK_AB_MERGE_C R10, R72.reuse, R81, RZ ;  /* 0x00000051480a723e */ /* 0x048fe200048070ff */
[----:B------:R-:W-:Y:S01]  /*4ac0*/  FADD.FTZ R5, R72, R5 ;  /* 0x0000000548057221 */ /* 0x000fe20000010000 */
[----:B------:R-:W-:-:S02]  /*4ad0*/  IMAD.MOV.U32 R72, RZ, RZ, R25 ;  /* 0x000000ffff487224 */ /* 0x000fc400078e0019 */
[----:B------:R-:W-:Y:S01]  /*4ae0*/  F2FP.SATFINITE.E4M3.F32.PACK_AB_MERGE_C R219, R80, R73, R10 ;  /* 0x0000004950db723e */ /* 0x000fe2000480700a */
[--C-:B------:R-:W-:Y:S02]  /*4af0*/  IMAD.MOV.U32 R73, RZ, RZ, R25.reuse ;  /* 0x000000ffff497224 */ /* 0x100fe400078e0019 */
[--C-:B------:R-:W-:Y:S02]  /*4b00*/  IMAD.MOV.U32 R81, RZ, RZ, R25.reuse ;  /* 0x000000ffff517224 */ /* 0x100fe400078e0019 */
[----:B------:R-:W-:Y:S01]  /*4b10*/  IMAD.MOV.U32 R80, RZ, RZ, R25 ;  /* 0x000000ffff507224 */ /* 0x000fe200078e0019 */
[----:B0-----:R-:W-:Y:S06]  /*4b20*/  @!P1 BRA `(.L_x_3870) ;  /* 0x00000030009c9947 */ /* 0x001fec0003800000 */
[----:B------:R-:W-:Y:S01]  /*4b30*/  IMAD.MOV.U32 R8, RZ, RZ, R7 ;  /* 0x000000ffff087224 */ /* 0x000fe200078e0007 */
[----:B------:R-:W-:Y:S01]  /*4b40*/  CS2R R118, SRZ ;  /* 0x0000000000767805 */ /* 0x000fe2000001ff00 */
[----:B------:R-:W-:Y:S01]  /*4b50*/  IMAD.MOV.U32 R9, RZ, RZ, R4 ;  /* 0x000000ffff097224 */ /* 0x000fe200078e0004 */
        /* <DEDUP_REMOVED lines=47> */
[----:B------:R-:W-:Y:S01]  /*4e50*/  UMOV UR60, URZ ;  /* 0x0000003f003c7c82 */ /* 0x000fe20008000000 */
[----:B------:R-:W-:-:S05]  /*4e60*/  UMOV UR53, URZ ;  /* 0x0000003f00357c82 */ /* 0x000fca0008000000 */
.L_x_3881:
[----:B------:R-:W-:Y:S01]  /*4e70*/  ISETP.NE.AND P2, PT, RZ, UR50, PT ;  /* 0x00000032ff007c0c */ /* 0x000fe2000bf45270 */
[----:B------:R-:W-:-:S04]  /*4e80*/  UISETP.NE.AND UP0, UPT, UR53, 0x1, UPT ;  /* 0x000000013500788c */ /* 0x000fc8000bf05270 */
[----:B------:R-:W-:-:S04]  /*4e90*/  USEL UR55, URZ, 0x1, UP0 ;  /* 0x000000013f377887 */ /* 0x000fc80008000000 */
[----:B------:R-:W-:-:S04]  /*4ea0*/  ULOP3.LUT UR55, UR60, UR55, URZ, 0x3c, !UPT ;  /* 0x000000373c377292 */ /* 0x000fc8000f8e3c3f */
[----:B------:R-:W-:Y:S08]  /*4eb0*/  @P2 BRA `(.L_x_3871) ;  /* 0x0000000000382947 */ /* 0x000ff00003800000 */
[----:B------:R-:W-:Y:S05]  /*4ec0*/  @!P0 BRA `(.L_x_3872) ;  /* 0x0000000000048947 */ /* 0x000fea0003800000 */
[----:B------:R-:W-:Y:S01]  /*4ed0*/  BPT.TRAP 0x1 ;  /* 0x000000040000795c */ /* 0x000fe20000300000 */
.L_x_3872:
[----:B------:R-:W-:Y:S01]  /*4ee0*/  UIADD3 UR4, UR53, 0x1, URZ ;  /* 0x0000000135047890 */ /* 0x000fe2000fffe03f */
[----:B------:R-:W-:-:S03]  /*4ef0*/  IMAD.U32 R0, RZ, RZ, UR55 ;  /* 0x00000037ff007e24 */ /* 0x000fc6000f8e00ff */
[----:B------:R-:W-:Y:S02]  /*4f00*/  UISETP.NE.AND UP0, UPT, UR4, 0x2, UPT ;  /* 0x000000020400788c */ /* 0x000fe4000bf05270 */
[----:B------:R-:W-:Y:S02]  /*4f10*/  SHF.L.U32 R0, R0, 0x1f, RZ ;  /* 0x0000001f00007819 */ /* 0x000fe400000006ff */
[----:B------:R-:W-:-:S04]  /*4f20*/  USEL UR4, UR4, URZ, UP0 ;  /* 0x0000003f04047287 */ /* 0x000fc80008000000 */
[----:B------:R-:W-:-:S09]  /*4f30*/  ULEA UR4, UR4, UR36, 0x3 ;  /* 0x0000002404047291 */ /* 0x000fd2000f8e183f */
[----:B------:R0:W1:Y:S01]  /*4f40*/  SYNCS.PHASECHK.TRANS64.TRYWAIT P1, [UR4+0x33430], R0 ;  /* 0x03343000ff0075a7 */ /* 0x0000620008020144 */
[----:B------:R-:W-:Y:S05]  /*4f50*/  @!P0 BRA `(.L_x_3873) ;  /* 0x0000000000048947 */ /* 0x000fea0003800000 */
[----:B------:R-:W-:Y:S01]  /*4f60*/  BPT.TRAP 0x1 ;  /* 0x000000040000795c */ /* 0x000fe20000300000 */
.L_x_3873:
[----:B-1----:R-:W-:Y:S05]  /*4f70*/  @P1 BRA `(.L_x_3871) ;  /* 0x0000000000081947 */ /* 0x002fea0003800000 */
[----:B------:R-:W1:Y:S02]  /*4f80*/  SYNCS.PHASECHK.TRANS64.TRYWAIT P1, [UR4+0x33430], R0 ;  /* 0x03343000ff0075a7 */ /* 0x000e640008020144 */
[----:B-1----:R-:W-:Y:S05]  /*4f90*/  @!P1 BRA `(.L_x_3874) ;  /* 0x000000c000749947 */ /* 0x002fea0003800000 */
.L_x_3871:
[----:B01----:R-:W-:Y:S01]  /*4fa0*/  VIADD R0, R16, 0x8 ;  /* 0x0000000810007836 */ /* 0x003fe20000000000 */
[----:B------:R-:W-:Y:S01]  /*4fb0*/  UIADD3 UR59, UR53, 0x1, URZ ;  /* 0x00000001353b7890 */ /* 0x000fe2000fffe03f */
[C---:B------:R-:W-:Y:S01]  /*4fc0*/  R2UR UR4, R2.reuse ;  /* 0x00000000020472ca */ /* 0x040fe200000e0000 */
[----:B------:R-:W-:Y:S01]  /*4fd0*/  UMOV UR7, 0x80000020 ;  /* 0x8000002000077882 */ /* 0x000fe20000000000 */
[C---:B------:R-:W-:Y:S01]  /*4fe0*/  R2UR UR5, R3.reuse ;  /* 0x00000000030572ca */ /* 0x040fe200000e0000 */
[----:B------:R0:W-:Y:S01]  /*4ff0*/  BAR.SYNC.DEFER_BLOCKING R0, 0x100 ;  /* 0x000400000000751d */ /* 0x0001e20000010000 */
[----:B------:R-:W-:Y:S01]  /*5000*/  UISETP.NE.AND UP0, UPT, UR59, 0x2, UPT ;  /* 0x000000023b00788c */ /* 0x000fe2000bf05270 */
[C---:B------:R-:W-:Y:S02]  /*5010*/  R2UR UR8, R2.reuse ;  /* 0x00000000020872ca */ /* 0x040fe400000e0000 */
[C---:B------:R-:W-:Y:S01]  /*5020*/  R2UR UR9, R3.reuse ;  /* 0x00000000030972ca */ /* 0x040fe200000e0000 */
[----:B------:R-:W-:Y:S01]  /*5030*/  USEL UR59, UR59, URZ, UP0 ;  /* 0x0000003f3b3b7287 */ /* 0x000fe20008000000 */
[C---:B------:R-:W-:Y:S01]  /*5040*/  R2UR UR12, R2.reuse ;  /* 0x00000000020c72ca */ /* 0x040fe200000e0000 */
[----:B------:R-:W-:Y:S01]  /*5050*/  UMOV UR11, 0x80000020 ;  /* 0x80000020000b7882 */ /* 0x000fe20000000000 */
[C---:B------:R-:W-:Y:S01]  /*5060*/  R2UR UR13, R3.reuse ;  /* 0x00000000030d72ca */ /* 0x040fe200000e0000 */
[----:B------:R-:W-:Y:S01]  /*5070*/  UIMAD UR61, UR59, 0x780, UR52 ;  /* 0x000007803b3d78a4 */ /* 0x000fe2000f8e0234 */
[C---:B------:R-:W-:Y:S01]  /*5080*/  R2UR UR16, R2.reuse ;  /* 0x00000000021072ca */ /* 0x040fe200000e0000 */
[----:B------:R-:W-:Y:S01]  /*5090*/  UMOV UR15, 0x80000020 ;  /* 0x80000020000f7882 */ /* 0x000fe20000000000 */
[C---:B------:R-:W-:Y:S01]  /*50a0*/  R2UR UR17, R3.reuse ;  /* 0x00000000031172ca */ /* 0x040fe200000e0000 */
[----:B------:R-:W-:Y:S01]  /*50b0*/  UIADD3 UR10, UR61, 0x80, URZ ;  /* 0x000000803d0a7890 */ /* 0x000fe2000fffe03f */
[----:B------:R-:W-:Y:S01]  /*50c0*/  R2UR UR20, R2 ;  /* 0x00000000021472ca */ /* 0x000fe200000e0000 */
[----:B------:R-:W-:Y:S01]  /*50d0*/  UIADD3 UR14, UR61, 0x100, URZ ;  /* 0x000001003d0e7890 */ /* 0x000fe2000fffe03f */
[----:B------:R-:W-:Y:S01]  /*50e0*/  R2UR UR21, R3 ;  /* 0x00000000031572ca */ /* 0x000fe200000e0000 */
[----:B------:R-:W-:Y:S01]  /*50f0*/  UMOV UR6, UR61 ;  /* 0x0000003d00067c82 */ /* 0x000fe20008000000 */
[----:B------:R-:W-:Y:S01]  /*5100*/  UIADD3 UR18, UR61, 0x180, URZ ;  /* 0x000001803d127890 */ /* 0x000fe2000fffe03f */
[----:B0-----:R-:W-:Y:S01]  /*5110*/  IMAD.U32 R0, RZ, RZ, UR59 ;  /* 0x0000003bff007e24 */ /* 0x001fe2000f8e00ff */
[----:B------:R-:W-:Y:S01]  /*5120*/  UMOV UR19, 0x80000020 ;  /* 0x8000002000137882 */ /* 0x000fe20000000000 */
[----:B------:R-:W-:Y:S01]  /*5130*/  UIADD3 UR22, UR61, 0x200, URZ ;  /* 0x000002003d167890 */ /* 0x000fe2000fffe03f */
[----:B------:R-:W-:Y:S01]  /*5140*/  UMOV UR23, 0x80000020 ;  /* 0x8000002000177882 */ /* 0x000fe20000000000 */
[----:B------:R-:W-:Y:S01]  /*5150*/  WARPGROUP.ARRIVE ;  /* 0x00000000000079c5 */ /* 0x000fe20000000000 */
[----:B------:R-:W-:Y:S01]  /*5160*/  UIADD3 UR26, UR61, 0x2, URZ ;  /* 0x000000023d1a7890 */ /* 0x000fe2000fffe03f */
[----:B------:R-:W-:Y:S01]  /*5170*/  UMOV UR27, 0x80000020 ;  /* 0x80000020001b7882 */ /* 0x000fe20000000000 */
[----:B------:R-:W-:-:S03]  /*5180*/  UIADD3 UR30, UR61, 0x280, URZ ;  /* 0x000002803d1e7890 */ /* 0x000fc6000fffe03f */
[----:B------:R-:W-:Y:S01]  /*5190*/  QGMMA.64x32x32.F32.E4M3.E4M3 R184, gdesc[UR4], RZ, !UPT, gsb0 ;  /* 0x0060000004b879f3 */ /* 0x000fe2000c0008ff */
[----:B------:R-:W-:Y:S01]  /*51a0*/  UIADD3 UR6, UR61, 0x82, URZ ;  /* 0x000000823d067890 */ /* 0x000fe2000fffe03f */
[----:B------:R-:W-:Y:S01]  /*51b0*/  UMOV UR4, UR24 ;  /* 0x0000001800047c82 */ /* 0x000fe20008000000 */
[----:B------:R-:W-:Y:S01]  /*51c0*/  UMOV UR5, UR25 ;  /* 0x0000001900057c82 */ /* 0x000fe20008000000 */
[----:B------:R-:W-:Y:S01]  /*51d0*/  UMOV UR7, 0x80000020 ;  /* 0x8000002000077882 */ /* 0x000fe20000000000 */
        /* <DEDUP_REMOVED lines=9> */
[----:B------:R-:W-:Y:S01]  /*5270*/  QGMMA.64x32x32.F32.E4M3.E4M3 R168, gdesc[UR8], RZ, !UPT, gsb0 ;  /* 0x0060000008a879f3 */ /* 0x000fe2000c0008ff */
[----:B------:R-:W-:Y:S02]  /*5280*/  UIADD3 UR8, UR61, 0x102, URZ ;  /* 0x000001023d087890 */ /* 0x000fe4000fffe03f */
[----:B------:R-:W-:Y:S02]  /*5290*/  UIADD3 UR9, UR61, 0x182, URZ ;  /* 0x000001823d097890 */ /* 0x000fe4000fffe03f */
[----:B------:R-:W-:Y:S01]  /*52a0*/  UIADD3 UR10, UR61, 0x202, URZ ;  /* 0x000002023d0a7890 */ /* 0x000fe2000fffe03f */
[----:B------:R-:W-:Y:S02]  /*52b0*/  WARPGROUP.DEPBAR.LE gsb0, 0x0 ;  /* 0x00008000000079c5 */ /* 0x000fe40000010000 */
[----:B------:R-:W-:-:S06]  /*52c0*/  WARPGROUP.ARRIVE ;  /* 0x00000000000079c5 */ /* 0x000fcc0000000000 */
[----:B------:R-:W-:Y:S03]  /*52d0*/  QGMMA.64x32x32.F32.E4M3.E4M3 R152, gdesc[UR12], RZ, !UPT, gsb0 ;  /* 0x006000000c9879f3 */ /* 0x000fe6000c0008ff */
        /* <DEDUP_REMOVED lines=9> */
[----:B------:R-:W-:Y:S01]  /*5370*/  UMOV UR26, UR6 ;  /* 0x00000006001a7c82 */ /* 0x000fe20008000000 */
[----:B------:R-:W-:Y:S01]  /*5380*/  UMOV UR27, 0x80000020 ;  /* 0x80000020001b7882 */ /* 0x000fe20000000000 */
[----:B------:R-:W-:Y:S01]  /*5390*/  UMOV UR6, UR8 ;  /* 0x0000000800067c82 */ /* 0x000fe20008000000 */
[----:B------:R-:W-:Y:S01]  /*53a0*/  UIADD3 UR8, UR61, 0x380, URZ ;  /* 0x000003803d087890 */ /* 0x000fe2000fffe03f */
[----:B------:R-:W-:Y:S02]  /*53b0*/  WARPGROUP.DEPBAR.LE gsb0, 0x0 ;  /* 0x00008000000079c5 */ /* 0x000fe40000010000 */
[----:B------:R-:W-:-:S06]  /*53c0*/  WARPGROUP.ARRIVE ;  /* 0x00000000000079c5 */ /* 0x000fcc0000000000 */
[----:B------:R-:W-:Y:S01]  /*53d0*/  QGMMA.64x32x32.F32.E4M3.E4M3 R168, gdesc[UR24], R168, gsb0 ;  /* 0x0060000018a879f3 */ /* 0x000fe200080008a8 */
[----:B------:R-:W-:Y:S01]  /*53e0*/  UMOV UR26, UR9 ;  /* 0x00000009001a7c82 */ /* 0x000fe20008000000 */
[----:B------:R-:W-:Y:S01]  /*53f0*/  UMOV UR27, 0x80000020 ;  /* 0x80000020001b7882 */ /* 0x000fe20000000000 */
[----:B------:R-:W-:Y:S01]  /*5400*/  UIADD3 UR9, UR61, 0x400, URZ ;  /* 0x000004003d097890 */ /* 0x000fe2000fffe03f */
        /* <DEDUP_REMOVED lines=94> */
[----:B------:R-:W-:Y:S01]  /*59f0*/  UIADD3 UR61, UR61, 0x702, URZ ;  /* 0x000007023d3d7890 */ /* 0x000fe2000fffe03f */
        /* <DEDUP_REMOVED lines=31> */
[----:B------:R-:W-:Y:S05]  /*5bf0*/  @P2 BRA `(.L_x_3875) ;  /* 0x00000000002c2947 */ /* 0x000fea0003800000 */
[----:B------:R-:W-:Y:S05]  /*5c00*/  @!P0 BRA `(.L_x_3876) ;  /* 0x0000000000048947 */ /* 0x000fea0003800000 */
[----:B------:R-:W-:Y:S01]  /*5c10*/  BPT.TRAP 0x1 ;  /* 0x000000040000795c */ /* 0x000fe20000300000 */
.L_x_3876:
[----:B------:R-:W-:Y:S01]  /*5c20*/  ULEA UR4, UR53, UR36, 0x3 ;  /* 0x0000002435047291 */ /* 0x000fe2000f8e183f */
[----:B------:R-:W-:-:S05]  /*5c30*/  IMAD.U32 R4, RZ, RZ, UR60 ;  /* 0x0000003cff047e24 */ /* 0x000fca000f8e00ff */
[----:B------:R-:W-:-:S04]  /*5c40*/  SHF.L.U32 R4, R4, 0x1f, RZ ;  /* 0x0000001f04047819 */ /* 0x000fc800000006ff */
[----:B------:R0:W1:Y:S01]  /*5c50*/  SYNCS.PHASECHK.TRANS64.TRYWAIT P1, [UR4+0x33450], R4 ;  /* 0x03345004ff0075a7 */ /* 0x0000620008020144 */
[----:B------:R-:W-:Y:S05]  /*5c60*/  @!P0 BRA `(.L_x_3877) ;  /* 0x0000000000048947 */ /* 0x000fea0003800000 */
[----:B------:R-:W-:Y:S01]  /*5c70*/  BPT.TRAP 0x1 ;  /* 0x000000040000795c */ /* 0x000fe20000300000 */
.L_x_3877:
[----:B-1----:R-:W-:Y:S05]  /*5c80*/  @P1 BRA `(.L_x_3875) ;  /* 0x0000000000081947 */ /* 0x002fea0003800000 */
[----:B------:R-:W1:Y:S02]  /*5c90*/  SYNCS.PHASECHK.TRANS64.TRYWAIT P1, [UR4+0x33450], R4 ;  /* 0x03345004ff0075a7 */ /* 0x000e640008020144 */
[----:B-1----:R-:W-:Y:S05]  /*5ca0*/  @!P1 BRA `(.L_x_3878) ;  /* 0x000000b400489947 */ /* 0x002fea0003800000 */
.L_x_3875:
[----:B------:R-:W-:Y:S01]  /*5cb0*/  UIADD3 UR4, UR36, 0x200, URZ ;  /* 0x0000020024047890 */ /* 0x000fe2000fffe03f */
[----:B------:R-:W-:Y:S01]  /*5cc0*/  WARPGROUP.ARRIVE ;  /* 0x00000000000079c5 */ /* 0x000fe20000000000 */
[----:B------:R-:W-:Y:S01]  /*5cd0*/  UMOV UR7, 0xc0000010 ;  /* 0xc000001000077882 */ /* 0x000fe20000000000 */
[----:B01----:R-:W-:Y:S01]  /*5ce0*/  IADD3 R4, -R16, 0xb, RZ ;  /* 0x0000000b10047810 */ /* 0x003fe20007ffe1ff */
[----:B------:R-:W-:-:S04]  /*5cf0*/  USHF.R.U32.HI UR4, URZ, 0x4, UR4 ;  /* 0x000000043f047899 */ /* 0x000fc80008011604 */
[----:B------:R-:W-:-:S04]  /*5d00*/  ULOP3.LUT UR4, UR4, 0x3fff, URZ, 0xc0, !UPT ;  /* 0x00003fff04047892 */ /* 0x000fc8000f8ec03f */
[----:B------:R-:W-:-:S04]  /*5d10*/  ULOP3.LUT UR4, UR4, 0x10000, URZ, 0xfc, !UPT ;  /* 0x0001000004047892 */ /* 0x000fc8000f8efc3f */
[----:B------:R-:W-:-:S07]  /*5d20*/  UIMAD UR4, UR53, 0x780, UR4 ;  /* 0x00000780350478a4 */ /* 0x000fce000f8e0204 */
[----:B------:R-:W-:Y:S02]  /*5d30*/  UMOV UR6, UR4 ;  /* 0x0000000400067c82 */ /* 0x000fe40008000000 */
[----:B------:R-:W-:Y:S01]  /*5d40*/  QGMMA.64x192x32.F32.E4M3.E4M3 R24, R200, gdesc[UR4], R24, gsb0 ;  /* 0x02e00004c8187df3 */ /* 0x000fe20008000818 */
[----:B------:R-:W-:Y:S01]  /*5d50*/  UIADD3 UR6, UR4, 0x180, URZ ;  /* 0x0000018004067890 */ /* 0x000fe2000fffe03f */
[----:B------:R-:W-:Y:S01]  /*5d60*/  UMOV UR7, 0xc0000010 ;  /* 0xc000001000077882 */ /* 0x000fe20000000000 */
[----:B------:R-:W-:Y:S02]  /*5d70*/  WARPGROUP.DEPBAR.LE gsb0, 0x0 ;  /* 0x00008000000079c5 */ /* 0x000fe40000010000 */
[----:B------:R-:W-:-:S15]  /*5d80*/  WARPGROUP.ARRIVE ;  /* 0x00000000000079c5 */ /* 0x000fde0000000000 */
        /* <DEDUP_REMOVED lines=15> */
[----:B------:R-:W-:Y:S03]  /*5e80*/  QGMMA.64x192x32.F32.E4M3.E4M3 R24, R216, gdesc[UR4], R24, gsb0 ;  /* 0x02e00004d8187df3 */ /* 0x000fe60008000818 */
[----:B------:R-:W-:Y:S02]  /*5e90*/  WARPGROUP.DEPBAR.LE gsb0, 0x0 ;  /* 0x00008000000079c5 */ /* 0x000fe40000010000 */
[----:B------:R0:W-:Y:S06]  /*5ea0*/  BAR.ARV R4, 0x100 ;  /* 0x000400040000751d */ /* 0x0001ec0000002000 */
[----:B------:R-:W-:Y:S05]  /*5eb0*/  @!P0 BRA `(.L_x_3879) ;  /* 0x0000000000048947 */ /* 0x000fea0003800000 */
[----:B------:R-:W-:Y:S01]  /*5ec0*/  BPT.TRAP 0x1 ;  /* 0x000000040000795c */ /* 0x000fe20000300000 */
.L_x_3879:
[----:B0-----:R-:W-:Y:S01]  /*5ed0*/  FMNMX.FTZ R4, R184, R9, !PT ;  /* 0x00000009b8047209 */ /* 0x001fe20007810000 */
[----:B------:R-:W-:Y:S01]  /*5ee0*/  IMAD.U32 R15, RZ, RZ, UR37 ;  /* 0x00000025ff0f7e24 */ /* 0x000fe2000f8e00ff */
        /* <DEDUP_REMOVED lines=79> */
[----:B------:R-:W-:Y:S01]  /*63e0*/  R2UR UR4, R0 ;  /* 0x00000000000472ca */ /* 0x000fe200000e0000 */
[----:B------:R-:W0:Y:S04]  /*63f0*/  SHFL.BFLY PT, R4, R11, 0x2, 0x1f ;  /* 0x0c401f000b047f89 */ /* 0x000e2800000e0000 */
[----:B------:R-:W1:Y:S08]  /*6400*/  SHFL.BFLY PT, R7, R10, 0x2, 0x1f ;  /* 0x0c401f000a077f89 */ /* 0x000e7000000e0000 */
[----:B------:R-:W-:-:S04]  /*6410*/  ULEA UR4, UR4, UR36, 0x3 ;  /* 0x0000002404047291 */ /* 0x000fc8000f8e183f */
[----:B------:R-:W-:-:S04]  /*6420*/  UIADD3 UR4, UR4, 0x33440, URZ ;  /* 0x0003344004047890 */ /* 0x000fc8000fffe03f */
[----:B------:R-:W-:Y:S01]  /*6430*/  UPRMT UR4, UR54, 0x654, UR4 ;  /* 0x0000065436047896 */ /* 0x000fe20008000004 */
[----:B0-----:R-:W-:Y:S02]  /*6440*/  FMNMX.FTZ R12, R11, R4, !PT ;  /* 0x000000040b0c7209 */ /* 0x001fe40007810000 */
[----:B-1----:R-:W-:-:S06]  /*6450*/  FMNMX.FTZ R13, R10, R7, !PT ;  /* 0x000000070a0d7209 */ /* 0x002fcc0007810000 */
[----:B------:R-:W-:Y:S01]  /*6460*/  SYNCS.ARRIVE.TRANS64.RED.A1T0 RZ, [UR4], RZ ;  /* 0x000000ffffff79a7 */ /* 0x000fe20008100404 */
[----:B------:R-:W0:Y:S04]  /*6470*/  SHFL.BFLY PT, R7, R12, 0x1, 0x1f ;  /* 0x0c201f000c077f89 */ /* 0x000e2800000e0000 */
[----:B------:R-:W1:Y:S01]  /*6480*/  SHFL.BFLY PT, R14, R13, 0x1, 0x1f ;  /* 0x0c201f000d0e7f89 */ /* 0x000e6200000e0000 */
[----:B0-----:R-:W-:Y:S02]  /*6490*/  FMNMX.FTZ R4, R12, R7, !PT ;  /* 0x000000070c047209 */ /* 0x001fe40007810000 */
[----:B-1----:R-:W-:-:S03]  /*64a0*/  FMNMX.FTZ R7, R13, R14, !PT ;  /* 0x0000000e0d077209 */ /* 0x002fc60007810000 */
[C---:B------:R-:W-:Y:S01]  /*64b0*/  FFMA.FTZ R200, R4.reuse, R15, -8 ;  /* 0xc100000004c87423 */ /* 0x040fe2000001000f */
[----:B------:R-:W-:-:S03]  /*64c0*/  FADD.FTZ R9, -R4, R9 ;  /* 0x0000000904097221 */ /* 0x000fc60000010100 */
[--C-:B------:R-:W-:Y:S01]  /*64d0*/  FFMA.FTZ R23, R176, UR37, -R200.reuse ;  /* 0x00000025b0177c23 */ /* 0x100fe200080108c8 */
[----:B------:R-:W-:Y:S02]  /*64e0*/  IMAD.U32 R176, RZ, RZ, UR37 ;  /* 0x00000025ffb07e24 */ /* 0x000fe4000f8e00ff */
[--C-:B------:R-:W-:Y:S01]  /*64f0*/  FFMA.FTZ R22, R173, UR37, -R200.reuse ;  /* 0x00000025ad167c23 */ /* 0x100fe200080108c8 */
[----:B------:R-:W-:-:S01]  /*6500*/  FFMA.FTZ R173, R133, UR37, -R200 ;  /* 0x0000002585ad7c23 */ /* 0x000fc200080108c8 */
[C---:B------:R-:W-:Y:S01]  /*6510*/  FADD.FTZ R8, -R7.reuse, R8 ;  /* 0x0000000807087221 */ /* 0x040fe20000010100 */
[----:B------:R-:W-:-:S01]  /*6520*/  FFMA.FTZ R133, R7, R176, -8 ;  /* 0xc100000007857423 */ /* 0x000fc200000100b0 */
[--C-:B------:R-:W-:Y:S01]  /*6530*/  FFMA.FTZ R19, R168, UR37, -R200.reuse ;  /* 0x00000025a8137c23 */ /* 0x100fe200080108c8 */
[----:B------:R-:W-:Y:S01]  /*6540*/  FMUL.FTZ R9, R9, UR37 ;  /* 0x0000002509097c20 */ /* 0x000fe20008410000 */
[--C-:B------:R-:W-:Y:S01]  /*6550*/  FFMA.FTZ R10, R184, UR37, -R200.reuse ;  /* 0x00000025b80a7c23 */ /* 0x100fe200080108c8 */
[----:B------:R-:W-:-:S01]  /*6560*/  FFMA.FTZ R168, R177, UR37, -R200 ;  /* 0x00000025b1a87c23 */ /* 0x000fc200080108c8 */
[----:B------:R-:W-:Y:S01]  /*6570*/  FMUL.FTZ R8, R8, UR37 ;  /* 0x0000002508087c20 */ /* 0x000fe20008410000 */
[----:B------:R-:W-:-:S01]  /*6580*/  FFMA.FTZ R177, R186, UR37, -R133 ;  /* 0x00000025bab17c23 */ /* 0x000fc20008010885 */
[----:B------:R-:W-:Y:S01]  /*6590*/  FFMA.FTZ R11, R185, UR37, -R200 ;  /* 0x00000025b90b7c23 */ /* 0x000fe200080108c8 */
[----:B------:R-:W-:-:S01]  /*65a0*/  FFMA.FTZ R176, R187, UR37, -R133 ;  /* 0x00000025bbb07c23 */ /* 0x000fc20008010885 */
[----:B------:R-:W-:Y:S01]  /*65b0*/  MUFU.EX2 R9, R9 ;  /* 0x0000000900097308 */ /* 0x000fe20000000800 */
[----:B------:R-:W-:-:S01]  /*65c0*/  FFMA.FTZ R20, R169, UR37, -R200 ;  /* 0x00000025a9147c23 */ /* 0x000fc200080108c8 */
[--C-:B------:R-:W-:Y:S01]  /*65d0*/  FFMA.FTZ R12, R188, UR37, -R200.reuse ;  /* 0x00000025bc0c7c23 */ /* 0x100fe200080108c8 */
[----:B------:R-:W-:-:S01]  /*65e0*/  FFMA.FTZ R169, R180, UR37, -R200 ;  /* 0x00000025b4a97c23 */ /* 0x000fc200080108c8 */
[----:B------:R-:W-:Y:S01]  /*65f0*/  FFMA.FTZ R180, R190, UR37, -R133 ;  /* 0x00000025beb47c23 */ /* 0x000fe20008010885 */
[----:B------:R-:W-:-:S01]  /*6600*/  FFMA.FTZ R21, R172, UR37, -R200 ;  /* 0x00000025ac157c23 */ /* 0x000fc200080108c8 */
[--C-:B------:R-:W-:Y:S01]  /*6610*/  FFMA.FTZ R13, R189, UR37, -R200.reuse ;  /* 0x00000025bd0d7c23 */ /* 0x100fe200080108c8 */
        /* <DEDUP_REMOVED lines=17> */
[----:B------:R-:W1:Y:S01]  /*6730*/  MUFU.EX2 R177, R177 ;  /* 0x000000b100b17308 */ /* 0x000e620000000800 */
[----:B0-----:R-:W-:-:S01]  /*6740*/  FFMA.FTZ R6, R9, R6, R10 ;  /* 0x0000000609067223 */ /* 0x001fc2000001000a */
[--C-:B------:R-:W-:Y:S01]  /*6750*/  FFMA.FTZ R179, R179, UR37, -R133.reuse ;  /* 0x00000025b3b37c23 */ /* 0x100fe20008010885 */
        /* <DEDUP_REMOVED lines=14> */
[----:B-1----:R-:W-:-:S01]  /*6840*/  FFMA.FTZ R5, R8, R5, R177 ;  /* 0x0000000508057223 */ /* 0x002fc200000100b1 */
[----:B------:R-:W-:Y:S01]  /*6850*/  FFMA.FTZ R161, R161, UR37, -R200 ;  /* 0x00000025a1a17c23 */ /* 0x000fe200080108c8 */
[----:B------:R-:W-:-:S01]  /*6860*/  FFMA.FTZ R163, R163, UR37, -R133 ;  /* 0x00000025a3a37c23 */ /* 0x000fc20008010885 */
[----:B------:R-:W-:Y:S01]  /*6870*/  FFMA.FTZ R164, R164, UR37, -R200 ;  /* 0x00000025a4a47c23 */ /* 0x000fe200080108c8 */
[----:B------:R-:W-:-:S01]  /*6880*/  FFMA.FTZ R166, R166, UR37, -R133 ;  /* 0x00000025a6a67c23 */ /* 0x000fc20008010885 */
[----:B------:R-:W-:Y:S01]  /*6890*/  FFMA.FTZ R165, R165, UR37, -R200 ;  /* 0x00000025a5a57c23 */ /* 0x000fe200080108c8 */
[----:B------:R-:W-:-:S01]  /*68a0*/  FFMA.FTZ R167, R167, UR37, -R133 ;  /* 0x00000025a7a77c23 */ /* 0x000fc20008010885 */
[----:B------:R-:W1:Y:S01]  /*68b0*/  MUFU.EX2 R12, R12 ;  /* 0x0000000c000c7308 */ /* 0x000e620000000800 */
[----:B0-----:R-:W-:-:S01]  /*68c0*/  FADD.FTZ R189, R11, R6 ;  /* 0x000000060bbd7221 */ /* 0x001fc20000010000 */
        /* <DEDUP_REMOVED lines=15> */
[----:B-1----:R-:W-:-:S01]  /*69c0*/  FADD.FTZ R6, R12, R189 ;  /* 0x000000bd0c067221 */ /* 0x002fc20000010000 */
        /* <DEDUP_REMOVED lines=12> */
[--C-:B------:R-:W-:Y:S01]  /*6a90*/  FFMA.FTZ R125, R125, UR37, -R200.reuse ;  /* 0x000000257d7d7c23 */ /* 0x100fe200080108c8 */
[----:B------:R-:W-:-:S01]  /*6aa0*/  FFMA.FTZ R128, R128, UR37, -R200 ;  /* 0x0000002580807c23 */ /* 0x000fc200080108c8 */
[----:B------:R-:W0:Y:S01]  /*6ab0*/  MUFU.EX2 R14, R14 ;  /* 0x0000000e000e7308 */ /* 0x000e220000000800 */
[----:B--2---:R-:W-:-:S01]  /*6ac0*/  FADD.FTZ R5, R13, R6 ;  /* 0x000000060d057221 */ /* 0x004fc20000010000 */
[--C-:B------:R-:W-:Y:S01]  /*6ad0*/  FFMA.FTZ R129, R129, UR37, -R200.reuse ;  /* 0x0000002581817c23 */ /* 0x100fe200080108c8 */
[----:B------:R-:W-:-:S01]  /*6ae0*/  FFMA.FTZ R132, R132, UR37, -R200 ;  /* 0x0000002584847c23 */ /* 0x000fc200080108c8 */
[----:B------:R-:W-:-:S04]  /*6af0*/  FFMA.FTZ R134, R134, UR37, -R133 ;  /* 0x0000002586867c23 */ /* 0x000fc80008010885 */
        /* <DEDUP_REMOVED lines=86> */
[--C-:B------:R-:W-:Y:S01]  /*7060*/  FFMA.FTZ R189, R127, UR37, -R133.reuse ;  /* 0x000000257fbd7c23 */ /* 0x100fe20008010885 */
[----:B------:R-:W-:-:S05]  /*7070*/  FFMA.FTZ R127, R130, UR37, -R133 ;  /* 0x00000025827f7c23 */ /* 0x000fca0008010885 */
        /* <DEDUP_REMOVED lines=20> */
[--C-:B------:R-:W-:Y:S01]  /*71c0*/  FFMA.FTZ R130, R131, UR37, -R133.reuse ;  /* 0x0000002583827c23 */ /* 0x100fe20008010885 */
[----:B------:R-:W-:-:S05]  /*71d0*/  FFMA.FTZ R133, R135, UR37, -R133 ;  /* 0x0000002587857c23 */ /* 0x000fca0008010885 */
        /* <DEDUP_REMOVED lines=36> */
[----:B--2---:R-:W-:-:S03]  /*7420*/  FADD.FTZ R6, R173, R6 ;  /* 0x00000006ad067221 */ /* 0x004fc60000010000 */
[----:B-1----:R-:W-:Y:S01]  /*7430*/  FADD.FTZ R5, R133, R5 ;  /* 0x0000000585057221 */ /* 0x002fe20000010000 */
[----:B------:R-:W-:Y:S06]  /*7440*/  @!P0 BRA `(.L_x_3880) ;  /* 0x0000000000048947 */ /* 0x000fec0003800000 */
[----:B------:R-:W-:Y:S01]  /*7450*/  BPT.TRAP 0x1 ;  /* 0x000000040000795c */ /* 0x000fe20000300000 */
.L_x_3880:
[----:B------:R-:W-:Y:S01]  /*7460*/  UISETP.GT.AND UP0, UPT, UR58, UR38, UPT ;  /* 0x000000263a00728c */ /* 0x000fe2000bf04270 */
[----:B------:R-:W-:Y:S01]  /*7470*/  F2FP.SATFINITE.E4M3.F32.PACK_AB_MERGE_C R12, R13, R12, RZ ;  /* 0x0000000c0d0c723e */ /* 0x000fe200048070ff */
[----:B------:R-:W-:Y:S01]  /*7480*/  ULEA UR4, UR53, UR36, 0x3 ;  /* 0x0000002435047291 */ /* 0x000fe2000f8e183f */
[----:B------:R-:W-:Y:S01]  /*7490*/  F2FP.SATFINITE.E4M3.F32.PACK_AB_MERGE_C R180, R181, R180, RZ ;  /* 0x000000b4b5b4723e */ /* 0x000fe200048070ff */
[----:B------:R-:W-:Y:S01]  /*74a0*/  UIADD3 UR58, UR58, -0x1, URZ ;  /* 0xffffffff3a3a7890 */ /* 0x000fe2000fffe03f */
[----:B------:R-:W-:Y:S01]  /*74b0*/  F2FP.SATFINITE.E4M3.F32.PACK_AB_MERGE_C R17, R18, R17, RZ ;  /* 0x000000111211723e */ /* 0x000fe200048070ff */
[----:B------:R-:W-:Y:S01]  /*74c0*/  UIADD3 UR4, UR4, 0x33460, URZ ;  /* 0x0003346004047890 */ /* 0x000fe2000fffe03f */
[----:B------:R-:W-:Y:S01]  /*74d0*/  PLOP3.LUT P1, PT, PT, PT, UP0, 0x80, 0x0 ;  /* 0x000000000000781c */ /* 0x000fe20003f2f008 */
[----:B------:R-:W-:Y:S01]  /*74e0*/  UMOV UR60, UR55 ;  /* 0x00000037003c7c82 */ /* 0x000fe20008000000 */
[----:B------:R-:W-:Y:S01]  /*74f0*/  F2FP.SATFINITE.E4M3.F32.PACK_AB_MERGE_C R186, R187, R186, RZ ;  /* 0x000000babbba723e */ /* 0x000fe200048070ff */
[----:B------:R-:W-:Y:S01]  /*7500*/  UPRMT UR4, UR54, 0x654, UR4 ;  /* 0x0000065436047896 */ /* 0x000fe20008000004 */
[----:B------:R-:W-:Y:S01]  /*7510*/  F2FP.SATFINITE.E4M3.F32.PACK_AB_MERGE_C R21, R22, R21, RZ ;  /* 0x000000151615723e */ /* 0x000fe200048070ff */
[-C--:B------:R-:W-:Y:S01]  /*7520*/  FMUL.FTZ R24, R24, R9.reuse ;  /* 0x0000000918187220 */ /* 0x080fe20000410000 */
[----:B------:R-:W-:Y:S01]  /*7530*/  F2FP.SATFINITE.E4M3.F32.PACK_AB_MERGE_C R174, R175, R174, RZ ;  /* 0x000000aeafae723e */ /* 0x000fe200048070ff */
[----:B------:R-:W-:Y:S01]  /*7540*/  FMUL.FTZ R25, R25, R9 ;  /* 0x0000000919197220 */ /* 0x000fe20000410000 */
[----:B------:R-:W-:Y:S01]  /*7550*/  F2FP.SATFINITE.E4M3.F32.PACK_AB_MERGE_C R169, R172, R169, RZ ;  /* 0x000000a9aca9723e */ /* 0x000fe200048070ff */
[-C--:B------:R-:W-:Y:S01]  /*7560*/  FMUL.FTZ R28, R28, R9.reuse ;  /* 0x000000091c1c7220 */ /* 0x080fe20000410000 */
[----:B------:R-:W-:Y:S01]  /*7570*/  F2FP.SATFINITE.E4M3.F32.PACK_AB_MERGE_C R182, R183, R182, RZ ;  /* 0x000000b6b7b6723e */ /* 0x000fe200048070ff */
[-C--:B------:R-:W-:Y:S01]  /*7580*/  FMUL.FTZ R29, R29, R9.reuse ;  /* 0x000000091d1d7220 */ /* 0x080fe20000410000 */
[----:B------:R-:W-:Y:S01]  /*7590*/  F2FP.SATFINITE.E4M3.F32.PACK_AB_MERGE_C R156, R157, R156, RZ ;  /* 0x0000009c9d9c723e */ /* 0x000fe200048070ff */
[----:B------:R-:W-:Y:S01]  /*75a0*/  SYNCS.ARRIVE.TRANS64.RED.A1T0 RZ, [UR4], RZ ;  /* 0x000000ffffff79a7 */ /* 0x000fe20008100404 */
[----:B------:R-:W-:Y:S01]  /*75b0*/  F2FP.SATFINITE.E4M3.F32.PACK_AB_MERGE_C R158, R159, R158, RZ ;  /* 0x0000009e9f9e723e */ /* 0x000fe200048070ff */
[-C--:B------:R-:W-:Y:S01]  /*75c0*/  FMUL.FTZ R32, R32, R9.reuse ;  /* 0x0000000920207220 */ /* 0x080fe20000410000 */
        /* <DEDUP_REMOVED lines=20> */
[----:B------:R-:W-:Y:S01]  /*7710*/  R2UR UR53, R0 ;  /* 0x00000000003572ca */ /* 0x000fe200000e0000 */
        /* <DEDUP_REMOVED lines=81> */
[----:B------:R-:W-:Y:S01]  /*7c30*/  F2FP.SATFINITE.E4M3.F32.PACK_AB_MERGE_C R200, R11, R10, R12 ;  /* 0x0000000a0bc8723e */ /* 0x000fe2000480700c */
[----:B------:R-:W-:Y:S01]  /*7c40*/  IMAD.MOV.U32 R8, RZ, RZ, R7 ;  /* 0x000000ffff087224 */ /* 0x000fe200078e0007 */
[----:B------:R-:W-:Y:S01]  /*7c50*/  F2FP.SATFINITE.E4M3.F32.PACK_AB_MERGE_C R201, R176, R177, R180 ;  /* 0x000000b1b0c9723e */ /* 0x000fe200048070b4 */
[----:B------:R-:W-:Y:S01]  /*7c60*/  IMAD.MOV.U32 R9, RZ, RZ, R4 ;  /* 0x000000ffff097224 */ /* 0x000fe200078e0004 */
[----:B------:R-:W-:-:S02]  /*7c70*/  F2FP.SATFINITE.E4M3.F32.PACK_AB_MERGE_C R202, R15, R14, R17 ;  /* 0x0000000e0fca723e */ /* 0x000fc40004807011 */
[----:B------:R-:W-:Y:S02]  /*7c80*/  F2FP.SATFINITE.E4M3.F32.PACK_AB_MERGE_C R203, R185, R184, R186 ;  /* 0x000000b8b9cb723e */ /* 0x000fe400048070ba */
[----:B------:R-:W-:Y:S02]  /*7c90*/  F2FP.SATFINITE.E4M3.F32.PACK_AB_MERGE_C R204, R20, R19, R21 ;  /* 0x0000001314cc723e */ /* 0x000fe40004807015 */
[----:B------:R-:W-:Y:S02]  /*7ca0*/  F2FP.SATFINITE.E4M3.F32.PACK_AB_MERGE_C R205, R171, R170, R174 ;  /* 0x000000aaabcd723e */ /* 0x000fe400048070ae */
[----:B------:R-:W-:Y:S02]  /*7cb0*/  F2FP.SATFINITE.E4M3.F32.PACK_AB_MERGE_C R206, R168, R23, R169 ;  /* 0x00000017a8ce723e */ /* 0x000fe400048070a9 */
[----:B------:R-:W-:Y:S02]  /*7cc0*/  F2FP.SATFINITE.E4M3.F32.PACK_AB_MERGE_C R207, R179, R178, R182 ;  /* 0x000000b2b3cf723e */ /* 0x000fe400048070b6 */
        /* <DEDUP_REMOVED lines=11> */
[----:B------:R-:W-:Y:S01]  /*7d80*/  F2FP.SATFINITE.E4M3.F32.PACK_AB_MERGE_C R219, R130, R127, R13 ;  /* 0x0000007f82db723e */ /* 0x000fe2000480700d */
[----:B------:R-:W-:Y:S06]  /*7d90*/  @P1 BRA `(.L_x_3881) ;  /* 0xffffffd000341947 */ /* 0x000fec000383ffff */
.L_x_3870:
[----:B------:R-:W-:Y:S06]  /*7da0*/  BAR.ARV 0x8, 0x180 ;  /* 0x0206000000007b1d */ /* 0x000fec0000002000 */
[----:B------:R-:W-:Y:S05]  /*7db0*/  @!P0 BRA `(.L_x_3882) ;  /* 0x0000000000048947 */ /* 0x000fea0003800000 */
[----:B------:R-:W-:Y:S01]  /*7dc0*/  BPT.TRAP 0x1 ;  /* 0x000000040000795c */ /* 0x000fe20000300000 */
.L_x_3882:
[----:B------:R-:W-:Y:S01]  /*7dd0*/  R2UR UR9, R0 ;  /* 0x00000000000972ca */ /* 0x000fe200000e0000 */
[----:B------:R-:W-:-:S05]  /*7de0*/  IMAD.U32 R2, RZ, RZ, UR55 ;  /* 0x00000037ff027e24 */ /* 0x000fca000f8e00ff */
[----:B------:R-:W-:-:S07]  /*7df0*/  SHF.L.U32 R2, R2, 0x1f, RZ ;  /* 0x0000001f02027819 */ /* 0x000fce00000006ff */
[----:B------:R-:W-:-:S09]  /*7e00*/  ULEA UR9, UR9, UR36, 0x3 ;  /* 0x0000002409097291 */ /* 0x000fd2000f8e183f */
[----:B------:R0:W1:Y:S01]  /*7e10*/  SYNCS.PHASECHK.TRANS64.TRYWAIT P1, [UR9+0x33450], R2 ;  /* 0x03345002ff0075a7 */ /* 0x0000620008020149 */
[----:B------:R-:W-:Y:S05]  /*7e20*/  @!P0 BRA `(.L_x_3883) ;  /* 0x0000000000048947 */ /* 0x000fea0003800000 */
[----:B------:R-:W-:Y:S01]  /*7e30*/  BPT.TRAP 0x1 ;  /* 0x000000040000795c */ /* 0x000fe20000300000 */
.L_x_3883:
[----:B-1----:R-:W-:Y:S05]  /*7e40*/  @P1 BRA `(.L_x_3884) ;  /* 0x0000000000081947 */ /* 0x002fea0003800000 */
[----:B------:R-:W1:Y:S02]  /*7e50*/  SYNCS.PHASECHK.TRANS64.TRYWAIT P1, [UR9+0x33450], R2 ;  /* 0x03345002ff0075a7 */ /* 0x000e640008020149 */
[----:B-1----:R-:W-:Y:S05]  /*7e60*/  @!P1 BRA `(.L_x_3885) ;  /* 0x0000009000f09947 */ /* 0x002fea0003800000 */
.L_x_3884:
[----:B------:R-:W-:Y:S01]  /*7e70*/  UIADD3 UR36, UR36, 0x200, URZ ;  /* 0x0000020024247890 */ /* 0x000fe2000fffe03f */
[----:B------:R-:W-:Y:S01]  /*7e80*/  R2UR UR4, R0 ;  /* 0x00000000000472ca */ /* 0x000fe200000e0000 */
[----:B------:R-:W-:Y:S01]  /*7e90*/  WARPGROUP.ARRIVE ;  /* 0x00000000000079c5 */ /* 0x000fe20000000000 */
[----:B------:R-:W-:Y:S01]  /*7ea0*/  UMOV UR7, 0xc0000010 ;  /* 0xc000001000077882 */ /* 0x000fe20000000000 */
[----:B------:R-:W-:Y:S01]  /*7eb0*/  USHF.R.U32.HI UR36, URZ, 0x4, UR36 ;  /* 0x000000043f247899 */ /* 0x000fe20008011624 */
[----:B------:R-:W-:Y:S01]  /*7ec0*/  IMAD.MOV.U32 R8, RZ, RZ, 0x3f800000 ;  /* 0x3f800000ff087424 */ /* 0x000fe200078e00ff */
[----:B------:R-:W-:Y:S02]  /*7ed0*/  ULDC.64 UR10, c[0x0][0x9a0] ;  /* 0x00026800000a7ab9 */ /* 0x000fe40000000a00 */
[----:B------:R-:W-:Y:S02]  /*7ee0*/  ULOP3.LUT UR36, UR36, 0x3fff, URZ, 0xc0, !UPT ;  /* 0x00003fff24247892 */ /* 0x000fe4000f8ec03f */
[----:B------:R-:W-:-:S02]  /*7ef0*/  UISETP.NE.U32.AND UP0, UPT, UR10, URZ, UPT ;  /* 0x0000003f0a00728c */ /* 0x000fc4000bf05070 */
[----:B------:R-:W-:Y:S02]  /*7f00*/  ULOP3.LUT UR8, UR36, 0x10000, URZ, 0xfc, !UPT ;  /* 0x0001000024087892 */ /* 0x000fe4000f8efc3f */
[----:B------:R-:W-:Y:S02]  /*7f10*/  UISETP.NE.AND.EX UP0, UPT, UR11, URZ, UPT, UP0 ;  /* 0x0000003f0b00728c */ /* 0x000fe4000bf05300 */
[----:B------:R-:W-:-:S04]  /*7f20*/  UIMAD UR8, UR4, 0x780, UR8 ;  /* 0x00000780040878a4 */ /* 0x000fc8000f8e0208 */
[----:B------:R-:W-:Y:S01]  /*7f30*/  UIADD3 UR4, UR8, 0x180, URZ ;  /* 0x0000018008047890 */ /* 0x000fe2000fffe03f */
[----:B------:R-:W-:Y:S02]  /*7f40*/  PLOP3.LUT P1, PT, PT, PT, UP0, 0x80, 0x0 ;  /* 0x000000000000781c */ /* 0x000fe40003f2f008 */
[----:B------:R-:W-:-:S06]  /*7f50*/  UMOV UR6, UR8 ;  /* 0x0000000800067c82 */ /* 0x000fcc0008000000 */
[----:B------:R-:W-:Y:S01]  /*7f60*/  QGMMA.64x192x32.F32.E4M3.E4M3 R24, R200, gdesc[UR4], R24, gsb0 ;  /* 0x02e00004c8187df3 */ /* 0x000fe20008000818 */
[----:B------:R-:W-:Y:S01]  /*7f70*/  UMOV UR7, 0xc0000010 ;  /* 0xc000001000077882 */ /* 0x000fe20000000000 */
[----:B------:R-:W-:Y:S01]  /*7f80*/  UMOV UR6, UR4 ;  /* 0x0000000400067c82 */ /* 0x000fe20008000000 */
[----:B------:R-:W-:Y:S01]  /*7f90*/  UIADD3 UR4, UR8, 0x300, URZ ;  /* 0x0000030008047890 */ /* 0x000fe2000fffe03f */
[----:B------:R-:W-:Y:S01]  /*7fa0*/  @UP0 ULDC.64 UR12, c[0x0][0x9c8] ;  /* 0x00027200000c0ab9 */ /* 0x000fe20000000a00 */
[----:B------:R-:W-:Y:S02]  /*7fb0*/  WARPGROUP.DEPBAR.LE gsb0, 0x0 ;  /* 0x00008000000079c5 */ /* 0x000fe40000010000 */
[----:B------:R-:W-:-:S13]  /*7fc0*/  WARPGROUP.ARRIVE ;  /* 0x00000000000079c5 */ /* 0x000fda0000000000 */
[----:B------:R-:W-:Y:S01]  /*7fd0*/  QGMMA.64x192x32.F32.E4M3.E4M3 R24, R204, gdesc[UR4], R24, gsb0 ;  /* 0x02e00004cc187df3 */ /* 0x000fe20008000818 */
[----:B------:R-:W-:Y:S01]  /*7fe0*/  UMOV UR6, UR4 ;  /* 0x0000000400067c82 */ /* 0x000fe20008000000 */
[----:B------:R-:W-:Y:S01]  /*7ff0*/  UMOV UR7, 0xc0000010 ;  /* 0xc000001000077882 */ /* 0x000fe20000000000 */
[----:B------:R-:W-:Y:S01]  /*8000*/  @UP0 UIMAD.WIDE.U32 UR4, UR49, UR12, URZ ;  /* 0x0000000c310402a5 */ /* 0x000fe2000f8e003f */
[----:B------:R-:W-:Y:S02]  /*8010*/  WARPGROUP.DEPBAR.LE gsb0, 0x0 ;  /* 0x00008000000079c5 */ /* 0x000fe40000010000 */
[----:B------:R-:W-:-:S14]  /*8020*/  WARPGROUP.ARRIVE ;  /* 0x00000000000079c5 */ /* 0x000fdc0000000000 */
[----:B------:R-:W-:Y:S01]  /*8030*/  QGMMA.64x192x32.F32.E4M3.E4M3 R24, R208, gdesc[UR4], R24, gsb0 ;  /* 0x02e00004d0187df3 */ /* 0x000fe20008000818 */
[----:B------:R-:W-:Y:S02]  /*8040*/  @UP0 UIMAD UR6, UR39, UR12, URZ ;  /* 0x0000000c270602a4 */ /* 0x000fe4000f8e023f */
[----:B------:R-:W-:Y:S02]  /*8050*/  @UP0 USHF.R.S32.HI UR7, URZ, 0x1f, UR51 ;  /* 0x0000001f3f070899 */ /* 0x000fe40008011433 */
        /* <DEDUP_REMOVED lines=11> */
[----:B------:R0:W2:Y:S01]  /*8110*/  @P1 LDG.E R8, desc[UR56][R2.64] ;  /* 0x0000003802081981 */ /* 0x0000a2000c1e1900 */
[----:B------:R-:W-:Y:S01]  /*8120*/  UIADD3 UR4, UR8, 0x480, URZ ;  /* 0x0000048008047890 */ /* 0x000fe2000fffe03f */
[----:B------:R-:W-:-:S06]  /*8130*/  UMOV UR7, 0xc0000010 ;  /* 0xc000001000077882 */ /* 0x000fcc0000000000 */
[----:B------:R-:W-:Y:S01]  /*8140*/  UMOV UR6, UR4 ;  /* 0x0000000400067c82 */ /* 0x000fe20008000000 */
[----:B------:R-:W-:Y:S01]  /*8150*/  UIADD3 UR8, UR8, 0x600, URZ ;  /* 0x0000060008087890 */ /* 0x000fe2000fffe03f */
[----:B------:R-:W-:Y:S02]  /*8160*/  WARPGROUP.DEPBAR.LE gsb0, 0x0 ;  /* 0x00008000000079c5 */ /* 0x000fe40000010000 */
[----:B------:R-:W-:-:S06]  /*8170*/  WARPGROUP.ARRIVE ;  /* 0x00000000000079c5 */ /* 0x000fcc0000000000 */
[----:B------:R-:W-:Y:S01]  /*8180*/  QGMMA.64x192x32.F32.E4M3.E4M3 R24, R212, gdesc[UR4], R24, gsb0 ;  /* 0x02e00004d4187df3 */ /* 0x000fe20008000818 */
[----:B------:R-:W-:Y:S01]  /*8190*/  UMOV UR6, UR8 ;  /* 0x0000000800067c82 */ /* 0x000fe20008000000 */
[----:B------:R-:W-:Y:S01]  /*81a0*/  UMOV UR7, 0xc0000010 ;  /* 0xc000001000077882 */ /* 0x000fe20000000000 */
[----:B------:R-:W1:Y:S04]  /*81b0*/  SHFL.BFLY PT, R9, R6, 0x2, 0x1f ;  /* 0x0c401f0006097f89 */ /* 0x000e6800000e0000 */
[----:B------:R-:W3:Y:S01]  /*81c0*/  SHFL.BFLY PT, R10, R5, 0x2, 0x1f ;  /* 0x0c401f00050a7f89 */ /* 0x000ee200000e0000 */
[----:B-1----:R-:W-:Y:S01]  /*81d0*/  FADD.FTZ R9, R9, R6 ;  /* 0x0000000609097221 */ /* 0x002fe20000010000 */
[----:B---3--:R-:W-:-:S04]  /*81e0*/  FADD.FTZ R10, R10, R5 ;  /* 0x000000050a0a7221 */ /* 0x008fc80000010000 */
[----:B------:R-:W1:Y:S04]  /*81f0*/  SHFL.BFLY PT, R0, R9, 0x1, 0x1f ;  /* 0x0c201f0009007f89 */ /* 0x000e6800000e0000 */
[----:B0-----:R-:W0:Y:S01]  /*8200*/  SHFL.BFLY PT, R3, R10, 0x1, 0x1f ;  /* 0x0c201f000a037f89 */ /* 0x001e2200000e0000 */
[----:B-1----:R-:W-:Y:S01]  /*8210*/  FADD.FTZ R11, R9, R0 ;  /* 0x00000000090b7221 */ /* 0x002fe20000010000 */
[----:B0-----:R-:W-:-:S04]  /*8220*/  FADD.FTZ R12, R10, R3 ;  /* 0x000000030a0c7221 */ /* 0x001fc80000010000 */
[C---:B------:R-:W-:Y:S01]  /*8230*/  FSETP.NE.FTZ.AND P1, PT, R11.reuse, RZ, PT ;  /* 0x000000ff0b00720b */ /* 0x040fe20003f35000 */
[----:B------:R-:W-:Y:S01]  /*8240*/  FMUL.FTZ R13, R11, 0.00390625 ;  /* 0x3b8000000b0d7820 */ /* 0x000fe20000410000 */
[----:B------:R-:W-:Y:S01]  /*8250*/  FMUL.FTZ R14, R12, 0.00390625 ;  /* 0x3b8000000c0e7820 */ /* 0x000fe20000410000 */
[----:B------:R-:W-:-:S03]  /*8260*/  IMAD.MOV.U32 R3, RZ, RZ, RZ ;  /* 0x000000ffff037224 */ /* 0x000fc600078e00ff */
[----:B------:R-:W-:Y:S02]  /*8270*/  FSETP.NE.FTZ.AND P2, PT, R13, RZ, PT ;  /* 0x000000ff0d00720b */ /* 0x000fe40003f55000 */
[----:B------:R-:W-:-:S05]  /*8280*/  FSETP.NE.FTZ.AND P3, PT, R14, RZ, PT ;  /* 0x000000ff0e00720b */ /* 0x000fca0003f75000 */
[----:B------:R-:W-:Y:S01]  /*8290*/  @P1 MUFU.RCP R3, R11 ;  /* 0x0000000b00031308 */ /* 0x000fe20000001000 */
[----:B------:R-:W-:Y:S01]  /*82a0*/  FSETP.NE.FTZ.AND P1, PT, R12, RZ, PT ;  /* 0x000000ff0c00720b */ /* 0x000fe20003f35000 */
[----:B------:R-:W-:-:S06]  /*82b0*/  IMAD.MOV.U32 R9, RZ, RZ, RZ ;  /* 0x000000ffff097224 */ /* 0x000fcc00078e00ff */
[----:B------:R-:W0:Y:S01]  /*82c0*/  @P2 MUFU.LG2 R6, R13 ;  /* 0x0000000d00062308 */ /* 0x000e220000000c00 */
[----:B------:R-:W-:Y:S02]  /*82d0*/  WARPGROUP.DEPBAR.LE gsb0, 0x0 ;  /* 0x00008000000079c5 */ /* 0x000fe40000010000 */
[----:B------:R-:W-:-:S06]  /*82e0*/  WARPGROUP.ARRIVE ;  /* 0x00000000000079c5 */ /* 0x000fcc0000000000 */
[----:B------:R-:W-:Y:S01]  /*82f0*/  QGMMA.64x192x32.F32.E4M3.E4M3 R24, R216, gdesc[UR4], R24, gsb0 ;  /* 0x02e00004d8187df3 */ /* 0x000fe20008000818 */
[----:B------:R-:W1:Y:S08]  /*8300*/  @P3 MUFU.LG2 R10, R14 ;  /* 0x0000000e000a3308 */ /* 0x000e700000000c00 */
[----:B------:R-:W3:Y:S01]  /*8310*/  @P1 MUFU.RCP R9, R12 ;  /* 0x0000000c00091308 */ /* 0x000ee20000001000 */
[----:B------:R-:W-:-:S02]  /*8320*/  IMAD.U32 R5, RZ, RZ, UR37 ;  /* 0x00000025ff057e24 */ /* 0x000fc4000f8e00ff */
[----:B------:R-:W-:Y:S02]  /*8330*/  IMAD.U32 R15, RZ, RZ, UR37 ;  /* 0x00000025ff0f7e24 */ /* 0x000fe4000f8e00ff */
[----:B0-----:R-:W-:Y:S01]  /*8340*/  @P2 FMUL.FTZ R6, R6, 0.69314718246459960938 ;  /* 0x3f31721806062820 */ /* 0x001fe20000410000 */
[----:B------:R-:W-:Y:S01]  /*8350*/  @P2 FMUL.FTZ R5, R5, 0.69314718246459960938 ;  /* 0x3f31721805052820 */ /* 0x000fe20000410000 */
[----:B------:R-:W-:Y:S01]  /*8360*/  @P3 FMUL.FTZ R11, R15, 0.69314718246459960938 ;  /* 0x3f3172180f0b3820 */ /* 0x000fe20000410000 */
[----:B-1----:R-:W-:Y:S01]  /*8370*/  @P3 FMUL.FTZ R10, R10, 0.69314718246459960938 ;  /* 0x3f3172180a0a3820 */ /* 0x002fe20000410000 */
[----:B------:R-:W-:Y:S02]  /*8380*/  IMAD.MOV.U32 R2, RZ, RZ, -0x800000 ;  /* 0xff800000ff027424 */ /* 0x000fe400078e00ff */
[----:B--2---:R-:W-:Y:S01]  /*8390*/  FMUL.FTZ R3, R3, R8 ;  /* 0x0000000803037220 */ /* 0x004fe20000410000 */
[----:B------:R-:W-:Y:S02]  /*83a0*/  IMAD.MOV.U32 R0, RZ, RZ, -0x800000 ;  /* 0xff800000ff007424 */ /* 0x000fe400078e00ff */
[----:B------:R-:W-:Y:S01]  /*83b0*/  @P2 FFMA.FTZ R2, R5, R4, R6 ;  /* 0x0000000405022223 */ /* 0x000fe20000010006 */
[----:B------:R-:W-:Y:S01]  /*83c0*/  @P3 FFMA.FTZ R0, R11, R7, R10 ;  /* 0x000000070b003223 */ /* 0x000fe2000001000a */
[----:B---3--:R-:W-:Y:S01]  /*83d0*/  FMUL.FTZ R8, R9, R8 ;  /* 0x0000000809087220 */ /* 0x008fe20000410000 */
[----:B------:R-:W-:-:S02]  /*83e0*/  WARPGROUP.DEPBAR.LE gsb0, 0x0 ;  /* 0x00008000000079c5 */ /* 0x000fc40000010000 */
[----:B------:R-:W-:Y:S05]  /*83f0*/  @!P0 BRA `(.L_x_3886) ;  /* 0x0000000000048947 */ /* 0x000fea0003800000 */
[----:B------:R-:W-:Y:S01]  /*8400*/  BPT.TRAP 0x1 ;  /* 0x000000040000795c */ /* 0x000fe20000300000 */
.L_x_3886:
[----:B------:R-:W-:Y:S01]  /*8410*/  UIADD3 UR4, UR9, 0x33460, URZ ;  /* 0x0003346009047890 */ /* 0x000fe2000fffe03f */
[-C--:B------:R-:W-:Y:S01]  /*8420*/  FMUL.FTZ R122, R69, R3.reuse ;  /* 0x00000003457a7220 */ /* 0x080fe20000410000 */
[-C--:B------:R-:W-:Y:S01]  /*8430*/  FMUL.FTZ R15, R48, R3.reuse ;  /* 0x00000003300f7220 */ /* 0x080fe20000410000 */
[-C--:B------:R-:W-:Y:S01]  /*8440*/  FMUL.FTZ R69, R72, R3.reuse ;  /* 0x0000000348457220 */ /* 0x080fe20000410000 */
[----:B------:R-:W-:Y:S01]  /*8450*/  UPRMT UR4, UR54, 0x654, UR4 ;  /* 0x0000065436047896 */ /* 0x000fe20008000004 */
        /* <DEDUP_REMOVED lines=8> */
[----:B------:R-:W-:Y:S01]  /*84e0*/  SYNCS.ARRIVE.TRANS64.RED.A1T0 RZ, [UR4], RZ ;  /* 0x000000ffffff79a7 */ /* 0x000fe20008100404 */
        /* <DEDUP_REMOVED lines=79> */
[----:B------:R-:W-:Y:S01]  /*89e0*/  PLOP3.LUT P0, PT, PT, PT, PT, 0x8, 0x0 ;  /* 0x000000000000781c */ /* 0x000fe20003f0e170 */
[-C--:B------:R-:W-:Y:S01]  /*89f0*/  FMUL.FTZ R51, R102, R8.reuse ;  /* 0x0000000866337220 */ /* 0x080fe20000410000 */
[-C--:B------:R-:W-:Y:S01]  /*8a00*/  FMUL.FTZ R99, R99, R8.reuse ;  /* 0x0000000863637220 */ /* 0x080fe20000410000 */
[-C--:B------:R-:W-:Y:S01]  /*8a10*/  FMUL.FTZ R110, R110, R8.reuse ;  /* 0x000000086e6e7220 */ /* 0x080fe20000410000 */
[-C--:B------:R-:W-:Y:S01]  /*8a20*/  FMUL.FTZ R86, R107, R8.reuse ;  /* 0x000000086b567220 */ /* 0x080fe20000410000 */
[-C--:B------:R-:W-:Y:S01]  /*8a30*/  FMUL.FTZ R118, R118, R8.reuse ;  /* 0x0000000876767220 */ /* 0x080fe20000410000 */
[----:B------:R-:W-:-:S07]  /*8a40*/  FMUL.FTZ R115, R115, R8 ;  /* 0x0000000873737220 */ /* 0x000fce0000410000 */
.L_x_3862:
[----:B------:R-:W-:Y:S05]  /*8a50*/  @P0 BRA `(.L_x_3887) ;  /* 0x0000002c006c0947 */ /* 0x000fea0003800000 */
[----:B------:R-:W0:Y:S01]  /*8a60*/  S2R R67, SR_TID.X ;  /* 0x0000000000437919 */ /* 0x000e220000002100 */
[----:B------:R-:W-:Y:S01]  /*8a70*/  ULDC.64 UR4, c[0x4][0xd8] ;  /* 0x0100360000047ab9 */ /* 0x000fe20000000a00 */
[----:B------:R-:W1:Y:S01]  /*8a80*/  LDC R113, c[0x0][0xbe8] ;  /* 0x0002fa00ff717b82 */ /* 0x000e620000000800 */
        /* <DEDUP_REMOVED lines=11> */
[----:B-1----:R-:W-:Y:S01]  /*8b40*/  ISETP.NE.AND P2, PT, R113, 0x1, PT ;  /* 0x000000017100780c */ /* 0x002fe20003f45270 */
[----:B------:R-:W-:Y:S01]  /*8b50*/  UIMAD UR6, UR7, UR8, URZ ;  /* 0x00000008070672a4 */ /* 0x000fe2000f8e023f */
[----:B------:R-:W-:Y:S01]  /*8b60*/  ISETP.EQ.OR P0, PT, R8, 0x3, !P0 ;  /* 0x000000030800780c */ /* 0x000fe20004702670 */
[----:B------:R-:W-:Y:S01]  /*8b70*/  UIMAD UR8, UR7, UR10, URZ ;  /* 0x0000000a070872a4 */ /* 0x000fe2000f8e023f */
[----:B------:R-:W-:Y:S01]  /*8b80*/  BSSY B0, `(.L_x_3888) ;  /* 0x000021e000007945 */ /* 0x000fe20003800000 */
[----:B------:R-:W-:Y:S01]  /*8b90*/  UIMAD UR9, UR51, UR9, UR6 ;  /* 0x00000009330972a4 */ /* 0x000fe2000f8e0206 */
[----:B------:R-:W-:Y:S01]  /*8ba0*/  SEL R180, R60, R121, P0 ;  /* 0x000000793cb47207 */ /* 0x000fe20000000000 */
[----:B------:R-:W-:Y:S01]  /*8bb0*/  UIMAD.WIDE.U32 UR6, UR51, UR10, URZ ;  /* 0x0000000a330672a5 */ /* 0x000fe2000f8e003f */
[----:B------:R-:W-:Y:S01]  /*8bc0*/  SEL R23, R121, R60, P0 ;  /* 0x0000003c79177207 */ /* 0x000fe20000000000 */
[----:B------:R-:W-:Y:S01]  /*8bd0*/  UIADD3 UR9, UR5, UR9, URZ ;  /* 0x0000000905097290 */ /* 0x000fe2000fffe03f */
[----:B------:R-:W-:Y:S01]  /*8be0*/  SEL R146, R46, R47, P0 ;  /* 0x0000002f2e927207 */ /* 0x000fe20000000000 */
[----:B------:R-:W-:Y:S01]  /*8bf0*/  UIMAD UR8, UR51, UR11, UR8 ;  /* 0x0000000b330872a4 */ /* 0x000fe2000f8e0208 */
[----:B------:R-:W-:Y:S01]  /*8c00*/  SEL R60, R47, R46, P0 ;  /* 0x0000002e2f3c7207 */ /* 0x000fe20000000000 */
[----:B------:R-:W-:Y:S01]  /*8c10*/  VIADD R46, R67, 0xffffff80 ;  /* 0xffffff80432e7836 */ /* 0x000fe20000000000 */
[----:B------:R-:W-:Y:S01]  /*8c20*/  SEL R148, R56, R7, P0 ;  /* 0x0000000738947207 */ /* 0x000fe20000000000 */
[----:B------:R-:W-:Y:S01]  /*8c30*/  UIADD3 UR8, UR7, UR8, URZ ;  /* 0x0000000807087290 */ /* 0x000fe2000fffe03f */
[----:B------:R-:W-:-:S02]  /*8c40*/  SEL R56, R7, R56, P0 ;  /* 0x0000003807387207 */ /* 0x000fc40000000000 */
[----:B0-----:R-:W-:Y:S02]  /*8c50*/  SHF.R.S32.HI R5, RZ, 0x1f, R46 ;  /* 0x0000001fff057819 */ /* 0x001fe4000001142e */
[----:B------:R-:W-:Y:S02]  /*8c60*/  SEL R8, R9, R10, P0 ;  /* 0x0000000a09087207 */ /* 0x000fe40000000000 */
[----:B------:R-:W-:Y:S02]  /*8c70*/  LEA.HI R4, R5, R46, RZ, 0x7 ;  /* 0x0000002e05047211 */ /* 0x000fe400078f38ff */
[----:B------:R-:W-:Y:S02]  /*8c80*/  SEL R9, R10, R9, P0 ;  /* 0x000000090a097207 */ /* 0x000fe40000000000 */
[----:B------:R-:W-:Y:S02]  /*8c90*/  LOP3.LUT R7, R4, 0xffffff80, RZ, 0xc0, !PT ;  /* 0xffffff8004077812 */ /* 0x000fe400078ec0ff */
[----:B------:R-:W-:-:S02]  /*8ca0*/  SEL R10, R12, R33, P0 ;  /* 0x000000210c0a7207 */ /* 0x000fc40000000000 */
[----:B------:R-:W-:Y:S02]  /*8cb0*/  SEL R36, R11, R22, P0 ;  /* 0x000000160b247207 */ /* 0x000fe40000000000 */
[----:B------:R-:W-:Y:S02]  /*8cc0*/  SEL R16, R22, R11, P0 ;  /* 0x0000000b16107207 */ /* 0x000fe40000000000 */
[----:B------:R-:W-:Y:S02]  /*8cd0*/  SEL R176, R25, R122, P0 ;  /* 0x0000007a19b07207 */ /* 0x000fe40000000000 */
[----:B------:R-:W-:Y:S02]  /*8ce0*/  SEL R12, R33, R12, P0 ;  /* 0x0000000c210c7207 */ /* 0x000fe40000000000 */
[----:B------:R-:W-:Y:S02]  /*8cf0*/  SEL R25, R122, R25, P0 ;  /* 0x000000197a197207 */ /* 0x000fe40000000000 */
[----:B------:R-:W-:-:S02]  /*8d00*/  SHF.R.S32.HI R11, RZ, 0x7, R4 ;  /* 0x00000007ff0b7819 */ /* 0x000fc40000011404 */
[----:B------:R-:W-:Y:S02]  /*8d10*/  SEL R122, R96, R97, P0 ;  /* 0x00000061607a7207 */ /* 0x000fe40000000000 */
[----:B------:R-:W-:Y:S01]  /*8d20*/  SEL R33, R97, R96, P0 ;  /* 0x0000006061217207 */ /* 0x000fe20000000000 */
[----:B------:R-:W-:Y:S01]  /*8d30*/  IMAD.IADD R96, R46, 0x1, -R7 ;  /* 0x000000012e607824 */ /* 0x000fe200078e0a07 */
[----:B------:R-:W-:Y:S02]  /*8d40*/  LEA.HI R5, R5, R46, RZ, 0x2 ;  /* 0x0000002e05057211 */ /* 0x000fe400078f10ff */
[----:B------:R-:W-:Y:S02]  /*8d50*/  LEA.HI R4, R4, R11, RZ, 0x1 ;  /* 0x0000000b04047211 */ /* 0x000fe400078f08ff */
[----:B------:R-:W-:Y:S02]  /*8d60*/  LOP3.LUT R7, R5, 0xfffffffc, RZ, 0xc0, !PT ;  /* 0xfffffffc05077812 */ /* 0x000fe400078ec0ff */
[----:B------:R-:W-:-:S02]  /*8d70*/  SEL R140, R29, R64, P0 ;  /* 0x000000401d8c7207 */ /* 0x000fc40000000000 */
[----:B------:R-:W-:Y:S02]  /*8d80*/  SEL R59, R64, R29, P0 ;  /* 0x0000001d403b7207 */ /* 0x000fe40000000000 */
[----:B------:R-:W-:Y:S02]  /*8d90*/  SEL R28, R17, R18, P0 ;  /* 0x00000012111c7207 */ /* 0x000fe40000000000 */
[----:B------:R-:W-:Y:S02]  /*8da0*/  SHF.R.S32.HI R29, RZ, 0x1f, R96 ;  /* 0x0000001fff1d7819 */ /* 0x000fe40000011460 */
[----:B------:R-:W-:Y:S02]  /*8db0*/  SEL R17, R18, R17, P0 ;  /* 0x0000001112117207 */ /* 0x000fe40000000000 */
[----:B------:R-:W-:Y:S02]  /*8dc0*/  SEL R38, R19, R20, P0 ;  /* 0x0000001413267207 */ /* 0x000fe40000000000 */
[----:B------:R-:W-:-:S02]  /*8dd0*/  SEL R144, R57, R52, P0 ;  /* 0x0000003439907207 */ /* 0x000fc40000000000 */
[----:B------:R-:W-:Y:S02]  /*8de0*/  LOP3.LUT R4, R4, 0x3fffffe, RZ, 0xc0, !PT ;  /* 0x03fffffe04047812 */ /* 0x000fe400078ec0ff */
[----:B------:R-:W-:Y:S02]  /*8df0*/  SEL R19, R20, R19, P0 ;  /* 0x0000001314137207 */ /* 0x000fe40000000000 */
[----:B------:R-:W-:Y:S01]  /*8e00*/  SEL R42, R15, R32, P0 ;  /* 0x000000200f2a7207 */ /* 0x000fe20000000000 */
[----:B------:R-:W-:Y:S01]  /*8e10*/  IMAD.IADD R11, R11, 0x1, -R4 ;  /* 0x000000010b0b7824 */ /* 0x000fe200078e0a04 */
[----:B------:R-:W-:Y:S01]  /*8e20*/  SEL R18, R32, R15, P0 ;  /* 0x0000000f20127207 */ /* 0x000fe20000000000 */
[----:B------:R-:W-:Y:S01]  /*8e30*/  IMAD.IADD R15, R46, 0x1, -R7 ;  /* 0x000000012e0f7824 */ /* 0x000fe200078e0a07 */
[----:B------:R-:W-:Y:S01]  /*8e40*/  SEL R57, R52, R57, P0 ;  /* 0x0000003934397207 */ /* 0x000fe20000000000 */
[----:B------:R-:W-:Y:S01]  /*8e50*/  IMAD.U32 R7, RZ, RZ, UR5 ;  /* 0x00000005ff077e24 */ /* 0x000fe2000f8e00ff */
[----:B------:R-:W-:Y:S01]  /*8e60*/  SEL R178, R37, R40, P0 ;  /* 0x0000002825b27207 */ /* 0x000fe20000000000 */
[----:B------:R-:W-:Y:S01]  /*8e70*/  IMAD.U32 R7, RZ, RZ, UR9 ;  /* 0x00000009ff077e24 */ /* 0x000fe2000f8e00ff */
[----:B------:R-:W-:-:S02]  /*8e80*/  SEL R20, R40, R37, P0 ;  /* 0x0000002528147207 */ /* 0x000fc40000000000 */
[----:B------:R-:W-:Y:S02]  /*8e90*/  SEL R142, R54, R55, P0 ;  /* 0x00000037368e7207 */ /* 0x000fe40000000000 */
[----:B------:R-:W-:Y:S02]  /*8ea0*/  SEL R106, R55, R54, P0 ;  /* 0x00000036376a7207 */ /* 0x000fe40000000000 */
[----:B------:R-:W-:Y:S02]  /*8eb0*/  SEL R138, R62, R63, P0 ;  /* 0x0000003f3e8a7207 */ /* 0x000fe40000000000 */
[----:B------:R-:W-:Y:S02]  /*8ec0*/  SEL R52, R63, R62, P0 ;  /* 0x0000003e3f347207 */ /* 0x000fe40000000000 */
[----:B------:R-:W-:Y:S02]  /*8ed0*/  SEL R54, R31, R68, P0 ;  /* 0x000000441f367207 */ /* 0x000fe40000000000 */
[----:B------:R-:W-:-:S02]  /*8ee0*/  SEL R62, R68, R31, P0 ;  /* 0x0000001f443e7207 */ /* 0x000fc40000000000 */
[----:B------:R-:W-:Y:S01]  /*8ef0*/  LEA.HI R37, R29, R96, RZ, 0x2 ;  /* 0x000000601d257211 */ /* 0x000fe200078f10ff */
[----:B------:R-:W0:Y:S01]  /*8f00*/  S2R R31, SR_CTAID.X ;  /* 0x00000000001f7919 */ /* 0x000e220000002500 */
[----:B------:R-:W-:Y:S02]  /*8f10*/  SEL R14, R13, R6, P0 ;  /* 0x000000060d0e7207 */ /* 0x000fe40000000000 */
[----:B------:R-:W-:Y:S02]  /*8f20*/  SEL R13, R6, R13, P0 ;  /* 0x0000000d060d7207 */ /* 0x000fe40000000000 */
[----:B------:R-:W-:Y:S02]  /*8f30*/  LEA.HI R4, R29, R96, RZ, 0x5 ;  /* 0x000000601d047211 */ /* 0x000fe400078f28ff */
[----:B------:R-:W-:Y:S02]  /*8f40*/  SEL R174, R120, R65, P0 ;  /* 0x0000004178ae7207 */ /* 0x000fe40000000000 */
[----:B------:R-:W-:-:S02]  /*8f50*/  SEL R22, R65, R120, P0 ;  /* 0x0000007841167207 */ /* 0x000fc40000000000 */
[----:B------:R-:W-:Y:S02]  /*8f60*/  SEL R168, R72, R81, P0 ;  /* 0x0000005148a87207 */ /* 0x000fe40000000000 */
[----:B------:R-:W-:Y:S02]  /*8f70*/  SEL R26, R81, R72, P0 ;  /* 0x00000048511a7207 */ /* 0x000fe40000000000 */
[--C-:B------:R-:W-:Y:S02]  /*8f80*/  SHF.R.S32.HI R5, RZ, 0x2, R37.reuse ;  /* 0x00000002ff057819 */ /* 0x100fe40000011425 */
[----:B------:R-:W-:Y:S02]  /*8f90*/  SHF.R.S32.HI R6, RZ, 0x1f, R37 ;  /* 0x0000001fff067819 */ /* 0x000fe40000011425 */
[----:B------:R-:W-:Y:S02]  /*8fa0*/  LEA.HI R29, R15, R15, RZ, 0x1 ;  /* 0x0000000f0f1d7211 */ /* 0x000fe400078f08ff */
        /* <DEDUP_REMOVED lines=10> */
[----:B------:R-:W-:Y:S02]  /*9050*/  LEA.HI R6, R6, R5, RZ, 0x3 ;  /* 0x0000000506067211 */ /* 0x000fe400078f18ff */
[----:B------:R-:W-:Y:S02]  /*9060*/  LOP3.LUT R48, R29, 0x1ffffffe, RZ, 0xc0, !PT ;  /* 0x1ffffffe1d307812 */ /* 0x000fe400078ec0ff */
[----:B------:R-:W-:-:S02]  /*9070*/  SEL R182, R21, R24, P0 ;  /* 0x0000001815b67207 */ /* 0x000fc40000000000 */
[----:B------:R-:W-:Y:S01]  /*9080*/  SEL R68, R98, R99, P0 ;  /* 0x0000006362447207 */ /* 0x000fe20000000000 */
[----:B------:R-:W-:Y:S01]  /*9090*/  IMAD.IADD R48, R15, 0x1, -R48 ;  /* 0x000000010f307824 */ /* 0x000fe200078e0a30 */
[----:B------:R-:W-:Y:S02]  /*90a0*/  SEL R82, R99, R98, P0 ;  /* 0x0000006263527207 */ /* 0x000fe40000000000 */
[----:B------:R-:W-:Y:S02]  /*90b0*/  SEL R70, R51, R104, P0 ;  /* 0x0000006833467207 */ /* 0x000fe40000000000 */
[----:B------:R-:W-:Y:S02]  /*90c0*/  SEL R21, R24, R21, P0 ;  /* 0x0000001518157207 */ /* 0x000fe40000000000 */
[----:B------:R-:W-:Y:S02]  /*90d0*/  SEL R116, R76, R77, P0 ;  /* 0x0000004d4c747207 */ /* 0x000fe40000000000 */
[----:B------:R-:W-:-:S02]  /*90e0*/  SEL R27, R77, R76, P0 ;  /* 0x0000004c4d1b7207 */ /* 0x000fc40000000000 */
[----:B------:R-:W-:Y:S02]  /*90f0*/  SEL R132, R74, R75, P0 ;  /* 0x0000004b4a847207 */ /* 0x000fe40000000000 */
[----:B------:R-:W-:Y:S02]  /*9100*/  SEL R97, R75, R74, P0 ;  /* 0x0000004a4b617207 */ /* 0x000fe40000000000 */
[----:B------:R-:W-:Y:S02]  /*9110*/  LOP3.LUT R6, R6, 0xfffffff8, RZ, 0xc0, !PT ;  /* 0xfffffff806067812 */ /* 0x000fe400078ec0ff */
[----:B------:R-:W-:Y:S02]  /*9120*/  SEL R170, R84, R85, P0 ;  /* 0x0000005554aa7207 */ /* 0x000fe40000000000 */
[----:B------:R-:W-:Y:S01]  /*9130*/  SEL R32, R85, R84, P0 ;  /* 0x0000005455207207 */ /* 0x000fe20000000000 */
[----:B------:R-:W-:Y:S01]  /*9140*/  IMAD.IADD R5, R5, 0x1, -R6 ;  /* 0x0000000105057824 */ /* 0x000fe200078e0a06 */
[----:B------:R-:W-:Y:S01]  /*9150*/  SEL R172, R69, R44, P0 ;  /* 0x0000002c45ac7207 */ /* 0x000fe20000000000 */
[----:B------:R-:W-:Y:S01]  /*9160*/  IMAD.U32 R6, RZ, RZ, UR4 ;  /* 0x00000004ff067e24 */ /* 0x000fe2000f8e00ff */
[----:B------:R-:W-:Y:S01]  /*9170*/  SEL R24, R44, R69, P0 ;  /* 0x000000452c187207 */ /* 0x000fe20000000000 */
[----:B------:R-:W1:Y:S01]  /*9180*/  S2UR UR4, SR_CTAID.Y ;  /* 0x00000000000479c3 */ /* 0x000e620000002600 */
        /* <DEDUP_REMOVED lines=9> */
[----:B------:R-:W-:Y:S01]  /*9220*/  IMAD R46, R4, 0x10, R5 ;  /* 0x00000010042e7824 */ /* 0x000fe200078e0205 */
[----:B------:R-:W-:Y:S01]  /*9230*/  SEL R128, R94, R95, P0 ;  /* 0x0000005f5e807207 */ /* 0x000fe20000000000 */
[----:B------:R-:W-:Y:S01]  /*9240*/  IMAD.U32 R5, RZ, RZ, UR7 ;  /* 0x00000007ff057e24 */ /* 0x000fe2000f8e00ff */
        /* <DEDUP_REMOVED lines=9> */
[----:B0-----:R-:W-:Y:S01]  /*92e0*/  IMAD R48, R31, 0x80, R48 ;  /* 0x000000801f307824 */ /* 0x001fe200078e0230 */
        /* <DEDUP_REMOVED lines=13> */
[----:B------:R-:W-:Y:S01]  /*93c0*/  IMAD R100, R31, 0x80, R11 ;  /* 0x000000801f647824 */ /* 0x000fe200078e020b */
[----:B------:R-:W-:Y:S02]  /*93d0*/  SEL R162, R108, R109, P0 ;  /* 0x0000006d6ca27207 */ /* 0x000fe40000000000 */
[----:B------:R-:W-:Y:S02]  /*93e0*/  SEL R150, R58, R39, P0 ;  /* 0x000000273a967207 */ /* 0x000fe40000000000 */
[----:B------:R-:W-:Y:S02]  /*93f0*/  SEL R126, R90, R43, P0 ;  /* 0x0000002b5a7e7207 */ /* 0x000fe40000000000 */
[----:B------:R-:W-:-:S02]  /*9400*/  SEL R124, R110, R111, P0 ;  /* 0x0000006f6e7c7207 */ /* 0x000fc40000000000 */
[C---:B------:R-:W-:Y:S01]  /*9410*/  LOP3.LUT P1, RZ, R96.reuse, 0x3, RZ, 0xc0, !PT ;  /* 0x0000000360ff7812 */ /* 0x040fe2000782c0ff */
[----:B------:R-:W-:Y:S01]  /*9420*/  IMAD.IADD R96, R96, 0x1, -R37 ;  /* 0x0000000160607824 */ /* 0x000fe200078e0a25 */
[----:B------:R-:W-:Y:S02]  /*9430*/  SEL R44, R109, R108, P0 ;  /* 0x0000006c6d2c7207 */ /* 0x000fe40000000000 */
[----:B------:R-:W-:Y:S01]  /*9440*/  SEL R58, R39, R58, P0 ;  /* 0x0000003a273a7207 */ /* 0x000fe20000000000 */
[----:B------:R-:W-:Y:S01]  /*9450*/  IMAD.SHL.U32 R96, R96, 0x2, RZ ;  /* 0x0000000260607824 */ /* 0x000fe200078e00ff */
[----:B------:R-:W-:Y:S02]  /*9460*/  SEL R90, R43, R90, P0 ;  /* 0x0000005a2b5a7207 */ /* 0x000fe40000000000 */
[----:B------:R-:W-:Y:S02]  /*9470*/  SEL R81, R104, R51, P0 ;  /* 0x0000003368517207 */ /* 0x000fe40000000000 */
[----:B------:R-:W-:-:S02]  /*9480*/  SEL R79, R111, R110, P0 ;  /* 0x0000006e6f4f7207 */ /* 0x000fc40000000000 */
[----:B--2---:R-:W-:Y:S01]  /*9490*/  LOP3.LUT R65, R3, 0x2, RZ, 0x3c, !PT ;  /* 0x0000000203417812 */ /* 0x004fe200078e3cff */
        /* <DEDUP_REMOVED lines=14> */
[----:B------:R-:W2:Y:S01]  /*9580*/  SHFL.IDX PT, R64, R13, R65, 0x1c1f ;  /* 0x001c1f410d407589 */ /* 0x000ea200000e0000 */
[----:B0-----:R-:W-:-:S02]  /*9590*/  SEL R88, R76, R77, P0 ;  /* 0x0000004d4c587207 */ /* 0x001fc40000000000 */
[----:B------:R-:W-:Y:S01]  /*95a0*/  SEL R76, R77, R76, P0 ;  /* 0x0000004c4d4c7207 */ /* 0x000fe20000000000 */
[----:B------:R-:W0:Y:S04]  /*95b0*/  SHFL.IDX PT, R68, R19, R65, 0x1c1f ;  /* 0x001c1f4113447589 */ /* 0x000e2800000e0000 */
[----:B------:R-:W3:Y:S04]  /*95c0*/  SHFL.IDX PT, R70, R21, R65, 0x1c1f ;  /* 0x001c1f4115467589 */ /* 0x000ee800000e0000 */
[----:B------:R-:W-:Y:S04]  /*95d0*/  SHFL.IDX PT, R115, R174, R3, 0x1c1f ;  /* 0x001c1f03ae737589 */ /* 0x000fe800000e0000 */
[----:B------:R-:W-:Y:S04]  /*95e0*/  SHFL.IDX PT, R114, R176, R3, 0x1c1f ;  /* 0x001c1f03b0727589 */ /* 0x000fe800000e0000 */
[----:B------:R-:W-:Y:S04]  /*95f0*/  SHFL.IDX PT, R25, R25, R65, 0x1c1f ;  /* 0x001c1f4119197589 */ /* 0x000fe800000e0000 */
[----:B------:R-:W4:Y:S01]  /*9600*/  SHFL.IDX PT, R22, R22, R65, 0x1c1f ;  /* 0x001c1f4116167589 */ /* 0x000f2200000e0000 */
[----:B--2---:R-:W-:-:S03]  /*9610*/  SEL R95, R63, R64, P0 ;  /* 0x000000403f5f7207 */ /* 0x004fc60000000000 */
[----:B------:R-:W-:Y:S01]  /*9620*/  SHFL.IDX PT, R86, R10, R3, 0x1c1f ;  /* 0x001c1f030a567589 */ /* 0x000fe200000e0000 */
[----:B0-----:R-:W-:Y:S02]  /*9630*/  SEL R89, R67, R68, P0 ;  /* 0x0000004443597207 */ /* 0x001fe40000000000 */
[----:B------:R-:W-:Y:S01]  /*9640*/  SEL R77, R68, R67, P0 ;  /* 0x00000043444d7207 */ /* 0x000fe20000000000 */
[----:B------:R-:W-:Y:S01]  /*9650*/  SHFL.IDX PT, R87, R12, R65, 0x1c1f ;  /* 0x001c1f410c577589 */ /* 0x000fe200000e0000 */
[----:B---3--:R-:W-:-:S03]  /*9660*/  SEL R73, R69, R70, P0 ;  /* 0x0000004645497207 */ /* 0x008fc60000000000 */
[----:B------:R-:W-:Y:S04]  /*9670*/  SHFL.IDX PT, R66, R28, R3, 0x1c1f ;  /* 0x001c1f031c427589 */ /* 0x000fe800000e0000 */
[----:B------:R-:W0:Y:S04]  /*9680*/  SHFL.IDX PT, R17, R17, R65, 0x1c1f ;  /* 0x001c1f4111117589 */ /* 0x000e2800000e0000 */
[----:B------:R-:W-:Y:S04]  /*9690*/  SHFL.IDX PT, R71, R178, R3, 0x1c1f ;  /* 0x001c1f03b2477589 */ /* 0x000fe800000e0000 */
[----:B------:R-:W-:Y:S01]  /*96a0*/  SHFL.IDX PT, R20, R20, R65, 0x1c1f ;  /* 0x001c1f4114147589 */ /* 0x000fe200000e0000 */
[----:B----4-:R-:W-:-:S03]  /*96b0*/  SEL R68, R115, R22, P0 ;  /* 0x0000001673447207 */ /* 0x010fc60000000000 */
[----:B------:R-:W-:Y:S04]  /*96c0*/  SHFL.IDX PT, R112, R180, R3, 0x1c1f ;  /* 0x001c1f03b4707589 */ /* 0x000fe800000e0000 */
[----:B------:R-:W-:Y:S04]  /*96d0*/  SHFL.IDX PT, R117, R172, R3, 0x1c1f ;  /* 0x001c1f03ac757589 */ /* 0x000fe800000e0000 */
[----:B------:R-:W-:Y:S04]  /*96e0*/  SHFL.IDX PT, R116, R116, R3, 0x1c1f ;  /* 0x001c1f0374747589 */ /* 0x000fe800000e0000 */
[----:B------:R-:W2:Y:S01]  /*96f0*/  SHFL.IDX PT, R23, R23, R65, 0x1c1f ;  /* 0x001c1f4117177589 */ /* 0x000ea200000e0000 */
[----:B0-----:R-:W-:-:S03]  /*9700*/  SEL R93, R66, R17, P0 ;  /* 0x00000011425d7207 */ /* 0x001fc60000000000 */
[----:B------:R-:W0:Y:S04]  /*9710*/  SHFL.IDX PT, R27, R27, R65, 0x1c1f ;  /* 0x001c1f411b1b7589 */ /* 0x000e2800000e0000 */
[----:B------:R-:W-:Y:S04]  /*9720*/  SHFL.IDX PT, R24, R24, R65, 0x1c1f ;  /* 0x001c1f4118187589 */ /* 0x000fe800000e0000 */
[----:B------:R-:W-:Y:S04]  /*9730*/  SHFL.IDX PT, R119, R168, R3, 0x1c1f ;  /* 0x001c1f03a8777589 */ /* 0x000fe800000e0000 */
[----:B------:R-:W-:Y:S04]  /*9740*/  SHFL.IDX PT, R118, R170, R3, 0x1c1f ;  /* 0x001c1f03aa767589 */ /* 0x000fe800000e0000 */
        /* <DEDUP_REMOVED lines=28> */
[----:B------:R3:W-:Y:S01]  /*9910*/  SHFL.IDX PT, R11, R92, R3, 0x1c1f ;  /* 0x001c1f035c0b7589 */ /* 0x0007e200000e0000 */
[----:B--2---:R-:W-:-:S03]  /*9920*/  SEL R94, R98, R99, P0 ;  /* 0x00000063625e7207 */ /* 0x004fc60000000000 */
[----:B------:R-:W2:Y:S01]  /*9930*/  SHFL.IDX PT, R40, R40, R65, 0x1c1f ;  /* 0x001c1f4128287589 */ /* 0x000ea200000e0000 */
[----:B------:R-:W-:Y:S02]  /*9940*/  SEL R98, R99, R98, P0 ;  /* 0x0000006263627207 */ /* 0x000fe40000000000 */
[----:B------:R-:W-:Y:S01]  /*9950*/  SEL R99, R64, R63, P0 ;  /* 0x0000003f40637207 */ /* 0x000fe20000000000 */
[----:B------:R-:W4:Y:S01]  /*9960*/  SHFL.IDX PT, R16, R41, R65, 0x1c1f ;  /* 0x001c1f4129107589 */ /* 0x000f2200000e0000 */
[----:B------:R-:W-:Y:S02]  /*9970*/  SEL R64, R22, R115, P0 ;  /* 0x0000007316407207 */ /* 0x000fe40000000000 */
[----:B---3--:R-:W-:Y:S01]  /*9980*/  SEL R3, R72, R9, P0 ;  /* 0x0000000948037207 */ /* 0x008fe20000000000 */
[----:B------:R-:W3:Y:S01]  /*9990*/  SHFL.IDX PT, R12, R49, R65, 0x1c1f ;  /* 0x001c1f41310c7589 */ /* 0x000ee200000e0000 */
[----:B------:R-:W-:Y:S02]  /*99a0*/  SEL R9, R9, R72, P0 ;  /* 0x0000004809097207 */ /* 0x000fe40000000000 */
[----:B------:R-:W-:Y:S01]  /*99b0*/  SEL R72, R74, R75, P0 ;  /* 0x0000004b4a487207 */ /* 0x000fe20000000000 */
[----:B------:R-:W5:Y:S01]  /*99c0*/  SHFL.IDX PT, R18, R53, R65, 0x1c1f ;  /* 0x001c1f4135127589 */ /* 0x000f6200000e0000 */
        /* <DEDUP_REMOVED lines=13> */
[----:B0-----:R-:W-:Y:S01]  /*9aa0*/  SEL R63, R27, R116, P0 ;  /* 0x000000741b3f7207 */ /* 0x001fe20000000000 */
[----:B------:R-:W0:Y:S01]  /*9ab0*/  SHFL.IDX PT, R33, R33, R65, 0x1c1f ;  /* 0x001c1f4121217589 */ /* 0x000e2200000e0000 */
[----:B------:R-:W1:Y:S01]  /*9ac0*/  LDC R112, c[0x0][0xc50] ;  /* 0x00031400ff707b82 */ /* 0x000e620000000800 */
[----:B--2---:R-:W-:Y:S02]  /*9ad0*/  SEL R21, R111, R40, P0 ;  /* 0x000000286f157207 */ /* 0x004fe40000000000 */
[----:B------:R2:W-:Y:S01]  /*9ae0*/  SHFL.IDX PT, R123, R44, R65, 0x1c1f ;  /* 0x001c1f412c7b7589 */ /* 0x0005e200000e0000 */
[----:B------:R-:W-:Y:S01]  /*9af0*/  SEL R23, R40, R111, P0 ;  /* 0x0000006f28177207 */ /* 0x000fe20000000000 */
[----:B------:R-:W-:Y:S01]  /*9b00*/  IMAD R111, RZ, RZ, -UR51 ;  /* 0x80000033ff6f7e24 */ /* 0x000fe2000f8e02ff */
[----:B----4-:R-:W-:Y:S01]  /*9b10*/  SEL R40, R107, R16, P0 ;  /* 0x000000106b287207 */ /* 0x010fe20000000000 */
[----:B------:R-:W-:Y:S01]  /*9b20*/  SHFL.IDX PT, R35, R35, R65, 0x1c1f ;  /* 0x001c1f4123237589 */ /* 0x000fe200000e0000 */
[----:B---3--:R-:W-:-:S02]  /*9b30*/  SEL R41, R105, R12, P0 ;  /* 0x0000000c69297207 */ /* 0x008fc40000000000 */
[----:B-----5:R-:W-:Y:S01]  /*9b40*/  SEL R17, R18, R103, P0 ;  /* 0x0000006712117207 */ /* 0x020fe20000000000 */
[----:B------:R3:W4:Y:S01]  /*9b50*/  SHFL.IDX PT, R125, R45, R65, 0x1c1f ;  /* 0x001c1f412d7d7589 */ /* 0x00072200000e0000 */
[----:B--2---:R-:W-:-:S03]  /*9b60*/  SEL R44, R16, R107, P0 ;  /* 0x0000006b102c7207 */ /* 0x004fc60000000000 */
[----:B------:R2:W-:Y:S01]  /*9b70*/  SHFL.IDX PT, R124, R58, R65, 0x1c1f ;  /* 0x001c1f413a7c7589 */ /* 0x0005e200000e0000 */
[----:B------:R-:W5:Y:S03]  /*9b80*/  @P2 LDC R107, c[0x0][0xbec] ;  /* 0x0002fb00ff6b2b82 */ /* 0x000f660000000800 */
[----:B------:R2:W5:Y:S01]  /*9b90*/  SHFL.IDX PT, R126, R56, R65, 0x1c1f ;  /* 0x001c1f41387e7589 */ /* 0x00056200000e0000 */
[----:B---3--:R-:W-:-:S03]  /*9ba0*/  SEL R45, R12, R105, P0 ;  /* 0x000000690c2d7207 */ /* 0x008fc60000000000 */
[----:B------:R3:W-:Y:S01]  /*9bb0*/  SHFL.IDX PT, R128, R60, R65, 0x1c1f ;  /* 0x001c1f413c807589 */ /* 0x0007e200000e0000 */
[----:B0-----:R-:W-:Y:S02]  /*9bc0*/  SEL R20, R122, R33, P0 ;  /* 0x000000217a147207 */ /* 0x001fe40000000000 */
[----:B--2---:R-:W-:Y:S01]  /*9bd0*/  SEL R58, R119, R26, P0 ;  /* 0x0000001a773a7207 */ /* 0x004fe20000000000 */
[----:B------:R0:W2:Y:S01]  /*9be0*/  SHFL.IDX PT, R127, R57, R65, 0x1c1f ;  /* 0x001c1f41397f7589 */ /* 0x0000a200000e0000 */
[----:B------:R-:W-:Y:S02]  /*9bf0*/  SEL R22, R33, R122, P0 ;  /* 0x0000007a21167207 */ /* 0x000fe40000000000 */
[----:B------:R-:W-:Y:S01]  /*9c00*/  SEL R56, R26, R119, P0 ;  /* 0x000000771a387207 */ /* 0x000fe20000000000 */
[----:B------:R-:W-:Y:S01]  /*9c10*/  SHFL.IDX PT, R106, R106, R65, 0x1c1f ;  /* 0x001c1f416a6a7589 */ /* 0x000fe200000e0000 */
[----:B------:R-:W-:Y:S01]  /*9c20*/  SEL R26, R121, R30, P0 ;  /* 0x0000001e791a7207 */ /* 0x000fe20000000000 */
[----:B-1----:R-:W-:Y:S01]  /*9c30*/  IMAD R119, R112, R111, UR4 ;  /* 0x0000000470777e24 */ /* 0x002fe2000f8e026f */
[----:B---3--:R-:W-:Y:S01]  /*9c40*/  SEL R60, R117, R24, P0 ;  /* 0x00000018753c7207 */ /* 0x008fe20000000000 */
[----:B------:R1:W-:Y:S01]  /*9c50*/  SHFL.IDX PT, R109, R59, R65, 0x1c1f ;  /* 0x001c1f413b6d7589 */ /* 0x0003e200000e0000 */
[----:B----4-:R-:W-:Y:S01]  /*9c60*/  SEL R12, R104, R125, P0 ;  /* 0x0000007d680c7207 */ /* 0x010fe20000000000 */
[----:B------:R-:W-:Y:S01]  /*9c70*/  ULDC.64 UR4, c[0x0][0xbe0] ;  /* 0x0002f80000047ab9 */ /* 0x000fe20000000a00 */
[----:B------:R-:W-:Y:S01]  /*9c80*/  SEL R16, R125, R104, P0 ;  /* 0x000000687d107207 */ /* 0x000fe20000000000 */
[----:B------:R-:W-:Y:S01]  /*9c90*/  SHFL.IDX PT, R52, R52, R65, 0x1c1f ;  /* 0x001c1f4134347589 */ /* 0x000fe200000e0000 */
[----:B------:R-:W-:-:S02]  /*9ca0*/  SEL R32, R110, R35, P0 ;  /* 0x000000236e207207 */ /* 0x000fc40000000000 */
[----:B------:R-:W-:Y:S01]  /*9cb0*/  SEL R34, R35, R110, P0 ;  /* 0x0000006e23227207 */ /* 0x000fe20000000000 */
[----:B------:R3:W4:Y:S01]  /*9cc0*/  SHFL.IDX PT, R49, R61, R65, 0x1c1f ;  /* 0x001c1f413d317589 */ /* 0x00072200000e0000 */
[----:B0-----:R-:W-:Y:S01]  /*9cd0*/  SEL R57, R13, R118, P0 ;  /* 0x000000760d397207 */ /* 0x001fe20000000000 */
[----:B------:R-:W0:Y:S01]  /*9ce0*/  @P2 LDC R110, c[0x0][0xbf0] ;  /* 0x0002fc00ff6e2b82 */ /* 0x000e220000000800 */
[----:B-1----:R-:W-:Y:S01]  /*9cf0*/  SEL R59, R118, R13, P0 ;  /* 0x0000000d763b7207 */ /* 0x002fe20000000000 */
[----:B------:R-:W-:Y:S01]  /*9d00*/  SHFL.IDX PT, R102, R102, R65, 0x1c1f ;  /* 0x001c1f4166667589 */ /* 0x000fe200000e0000 */
[----:B------:R-:W-:Y:S01]  /*9d10*/  SEL R13, R103, R18, P0 ;  /* 0x00000012670d7207 */ /* 0x000fe20000000000 */
[----:B-----5:R-:W-:Y:S01]  /*9d20*/  @P2 IMAD.HI.U32 R103, R48, R107, RZ ;  /* 0x0000006b30672227 */ /* 0x020fe200078e00ff */
[----:B------:R-:W-:Y:S01]  /*9d30*/  SEL R18, R101, R126, P0 ;  /* 0x0000007e65127207 */ /* 0x000fe20000000000 */
[----:B------:R1:W5:Y:S01]  /*9d40*/  SHFL.IDX PT, R53, R62, R65, 0x1c1f ;  /* 0x001c1f413e357589 */ /* 0x00036200000e0000 */
[----:B------:R-:W-:-:S02]  /*9d50*/  SEL R33, R108, R123, P0 ;  /* 0x0000007b6c217207 */ /* 0x000fc40000000000 */
[----:B---3--:R-:W-:Y:S01]  /*9d60*/  SEL R61, R116, R27, P0 ;  /* 0x0000001b743d7207 */ /* 0x008fe20000000000 */
[----:B------:R-:W-:Y:S01]  /*9d70*/  SHFL.IDX PT, R84, R84, R65, 0x1c1f ;  /* 0x001c1f4154547589 */ /* 0x000fe200000e0000 */
[----:B------:R-:W-:Y:S02]  /*9d80*/  SEL R35, R123, R108, P0 ;  /* 0x0000006c7b237207 */ /* 0x000fe40000000000 */
[----:B------:R-:W-:Y:S01]  /*9d90*/  SEL R27, R120, R19, P0 ;  /* 0x00000013781b7207 */ /* 0x000fe20000000000 */
[----:B------:R-:W-:Y:S01]  /*9da0*/  SHFL.IDX PT, R97, R97, R65, 0x1c1f ;  /* 0x001c1f4161617589 */ /* 0x000fe200000e0000 */
[----:B-1----:R-:W-:-:S03]  /*9db0*/  SEL R62, R24, R117, P0 ;  /* 0x00000075183e7207 */ /* 0x002fc60000000000 */
[----:B------:R-:W-:Y:S01]  /*9dc0*/  SHFL.IDX PT, R80, R80, R65, 0x1c1f ;  /* 0x001c1f4150507589 */ /* 0x000fe200000e0000 */
[----:B------:R-:W1:Y:S01]  /*9dd0*/  LDC.64 R116, c[0x0][0xb40] ;  /* 0x0002d000ff747b82 */ /* 0x000e620000000a00 */
[----:B------:R-:W-:Y:S02]  /*9de0*/  SEL R24, R30, R121, P0 ;  /* 0x000000791e187207 */ /* 0x000fe40000000000 */
[----:B------:R-:W-:Y:S01]  /*9df0*/  SHFL.IDX PT, R91, R91, R65, 0x1c1f ;  /* 0x001c1f415b5b7589 */ /* 0x000fe200000e0000 */
[----:B------:R-:W-:-:S03]  /*9e00*/  SEL R30, R126, R101, P0 ;  /* 0x000000657e1e7207 */ /* 0x000fc60000000000 */
[----:B------:R-:W-:Y:S01]  /*9e10*/  SHFL.IDX PT, R85, R85, R65, 0x1c1f ;  /* 0x001c1f4155557589 */ /* 0x000fe200000e0000 */
[----:B------:R-:W3:Y:S03]  /*9e20*/  @P2 LDC R121, c[0x0][0xbec] ;  /* 0x0002fb00ff792b82 */ /* 0x000ee60000000800 */
[----:B------:R-:W-:Y:S04]  /*9e30*/  SHFL.IDX PT, R90, R90, R65, 0x1c1f ;  /* 0x001c1f415a5a7589 */ /* 0x000fe800000e0000 */
[----:B------:R-:W-:Y:S04]  /*9e40*/  SHFL.IDX PT, R81, R81, R65, 0x1c1f ;  /* 0x001c1f4151517589 */ /* 0x000fe800000e0000 */
[----:B------:R-:W-:Y:S04]  /*9e50*/  SHFL.IDX PT, R82, R82, R65, 0x1c1f ;  /* 0x001c1f4152527589 */ /* 0x000fe800000e0000 */
[----:B------:R-:W-:Y:S01]  /*9e60*/  SHFL.IDX PT, R79, R79, R65, 0x1c1f ;  /* 0x001c1f414f4f7589 */ /* 0x000fe200000e0000 */
[----:B-1----:R-:W-:-:S02]  /*9e70*/  IMAD R108, R116, UR39, RZ ;  /* 0x00000027746c7c24 */ /* 0x002fc4000f8e02ff */
[----:B------:R-:W-:Y:S01]  /*9e80*/  IMAD.WIDE.U32 R4, R116, UR49, R4 ;  /* 0x0000003174047c25 */ /* 0x000fe2000f8e0004 */
[----:B------:R-:W-:Y:S03]  /*9e90*/  SHFL.IDX PT, R83, R83, R65, 0x1c1f ;  /* 0x001c1f4153537589 */ /* 0x000fe600000e0000 */
[----:B------:R-:W-:Y:S01]  /*9ea0*/  IMAD R111, R117, UR49, R108 ;  /* 0x00000031756f7c24 */ /* 0x000fe2000f8e026c */
[----:B------:R1:W-:Y:S01]  /*9eb0*/  SHFL.IDX PT, R78, R78, R65, 0x1c1f ;  /* 0x001c1f414e4e7589 */ /* 0x0003e200000e0000 */
[----:B------:R-:W-:Y:S01]  /*9ec0*/  SHF.R.S32.HI R108, RZ, 0x1f, R119 ;  /* 0x0000001fff6c7819 */ /* 0x000fe20000011477 */
[----:B---3--:R-:W-:-:S04]  /*9ed0*/  @P2 IMAD.HI.U32 R121, R48, R121, RZ ;  /* 0x0000007930792227 */ /* 0x008fc800078e00ff */
[----:B------:R-:W-:Y:S02]  /*9ee0*/  IMAD.IADD R111, R5, 0x1, R111 ;  /* 0x00000001056f7824 */ /* 0x000fe400078e026f */
[C---:B------:R-:W-:Y:S01]  /*9ef0*/  IMAD R5, R108.reuse, UR4, RZ ;  /* 0x000000046c057c24 */ /* 0x040fe2000f8e02ff */
[----:B-1----:R-:W-:Y:S01]  /*9f00*/  SEL R65, R25, R114, P0 ;  /* 0x0000007219417207 */ /* 0x002fe20000000000 */
[----:B------:R-:W-:Y:S01]  /*9f10*/  IMAD R108, R108, UR6, RZ ;  /* 0x000000066c6c7c24 */ /* 0x000fe2000f8e02ff */
[----:B------:R-:W1:Y:S01]  /*9f20*/  LDC.64 R114, c[0x0][0xbd8] ;  /* 0x0002f600ff727b82 */ /* 0x000e620000000a00 */
[----:B------:R-:W-:Y:S01]  /*9f30*/  IMAD R107, R119, UR5, R5 ;  /* 0x00000005776b7c24 */ /* 0x000fe2000f8e0205 */
[----:B------:R-:W-:Y:S02]  /*9f40*/  SEL R25, R19, R120, P0 ;  /* 0x0000007813197207 */ /* 0x000fe40000000000 */
[----:B------:R-:W-:Y:S02]  /*9f50*/  SEL R19, R31, R124, P0 ;  /* 0x0000007c1f137207 */ /* 0x000fe40000000000 */
[----:B------:R-:W-:Y:S01]  /*9f60*/  SEL R31, R124, R31, P0 ;  /* 0x0000001f7c1f7207 */ /* 0x000fe20000000000 */
[----:B-1----:R-:W-:-:S04]  /*9f70*/  IMAD R104, R114, UR39, RZ ;  /* 0x0000002772687c24 */ /* 0x002fc8000f8e02ff */
[----:B------:R-:W-:Y:S02]  /*9f80*/  IMAD R101, R115, UR49, R104 ;  /* 0x0000003173657c24 */ /* 0x000fe4000f8e0268 */
[----:B------:R-:W-:Y:S01]  /*9f90*/  IMAD.WIDE.U32 R104, R114, UR49, R6 ;  /* 0x0000003172687c25 */ /* 0x000fe2000f8e0006 */
[----:B--2---:R-:W-:Y:S01]  /*9fa0*/  SEL R6, R42, R127, P0 ;  /* 0x0000007f2a067207 */ /* 0x004fe20000000000 */
[----:B------:R-:W1:Y:S01]  /*9fb0*/  @P2 LDC R114, c[0x0][0xbf0] ;  /* 0x0002fc00ff722b82 */ /* 0x000e620000000800 */
[----:B------:R-:W-:Y:S01]  /*9fc0*/  SEL R7, R43, R128, P0 ;  /* 0x000000802b077207 */ /* 0x000fe20000000000 */
[----:B------:R-:W-:Y:S01]  /*9fd0*/  IMAD.IADD R105, R105, 0x1, R101 ;  /* 0x0000000169697824 */ /* 0x000fe200078e0265 */
[----:B------:R-:W-:Y:S01]  /*9fe0*/  SEL R42, R127, R42, P0 ;  /* 0x0000002a7f2a7207 */ /* 0x000fe20000000000 */
[----:B------:R-:W-:Y:S01]  /*9ff0*/  IMAD.MOV.U32 R101, RZ, RZ, R48 ;  /* 0x000000ffff657224 */ /* 0x000fe200078e0030 */
[----:B0-----:R-:W-:Y:S01]  /*a000*/  @P2 SHF.R.U32.HI R101, RZ, R110, R103 ;  /* 0x0000006eff652219 */ /* 0x001fe20000011667 */
[----:B------:R-:W-:Y:S01]  /*a010*/  IMAD.MOV.U32 R110, RZ, RZ, R4 ;  /* 0x000000ffff6e7224 */ /* 0x000fe200078e0004 */
[----:B------:R-:W-:Y:S01]  /*a020*/  SEL R43, R128, R43, P0 ;  /* 0x0000002b802b7207 */ /* 0x000fe20000000000 */
[----:B------:R-:W-:Y:S01]  /*a030*/  IMAD.WIDE.U32 R4, R119, UR4, R104 ;  /* 0x0000000477047c25 */ /* 0x000fe2000f8e0068 */
[----:B------:R-:W-:Y:S01]  /*a040*/  SHF.R.S32.HI R105, RZ, 0x1f, R101 ;  /* 0x0000001fff697819 */ /* 0x000fe20000011465 */
[----:B------:R-:W-:-:S02]  /*a050*/  ULDC.64 UR4, c[0x0][0xb30] ;  /* 0x0002cc0000047ab9 */ /* 0x000fc40000000a00 */
[----:B------:R-:W-:Y:S02]  /*a060*/  IMAD.MOV.U32 R103, RZ, RZ, R48 ;  /* 0x000000ffff677224 */ /* 0x000fe400078e0030 */
[C---:B------:R-:W-:Y:S02]  /*a070*/  IMAD R115, R119.reuse, UR7, R108 ;  /* 0x0000000777737c24 */ /* 0x040fe4000f8e026c */
[----:B------:R-:W-:Y:S01]  /*a080*/  IMAD.WIDE.U32 R110, R119, UR6, R110 ;  /* 0x00000006776e7c25 */ /* 0x000fe2000f8e006e */
[----:B------:R-:W-:-:S03]  /*a090*/  ULDC.64 UR6, c[0x0][0xbc8] ;  /* 0x0002f20000067ab9 */ /* 0x000fc60000000a00 */
[----:B------:R-:W-:Y:S01]  /*a0a0*/  IMAD.IADD R111, R111, 0x1, R115 ;  /* 0x000000016f6f7824 */ /* 0x000fe200078e0273 */
[----:B-1----:R-:W-:Y:S02]  /*a0b0*/  @P2 SHF.R.U32.HI R103, RZ, R114, R121 ;  /* 0x00000072ff672219 */ /* 0x002fe40000011679 */
[----:B------:R-:W-:Y:S01]  /*a0c0*/  IADD3 R104, P2, R101, R4, RZ ;  /* 0x0000000465687210 */ /* 0x000fe20007f5e0ff */
[----:B------:R-:W-:Y:S01]  /*a0d0*/  IMAD.MOV R101, RZ, RZ, -R101 ;  /* 0x000000ffff657224 */ /* 0x000fe200078e0a65 */
[--C-:B------:R-:W-:Y:S01]  /*a0e0*/  SHF.R.S32.HI R4, RZ, 0x1f, R103.reuse ;  /* 0x0000001fff047819 */ /* 0x100fe20000011467 */
[----:B------:R-:W-:Y:S01]  /*a0f0*/  IMAD.MOV R108, RZ, RZ, -R103 ;  /* 0x000000ffff6c7224 */ /* 0x000fe200078e0a67 */
[----:B------:R-:W-:Y:S01]  /*a100*/  IADD3.X R105, R105, R5, R107, P2, !PT ;  /* 0x0000000569697210 */ /* 0x000fe200017fe46b */
[----:B------:R-:W-:Y:S02]  /*a110*/  IMAD R101, R113, R101, R48 ;  /* 0x0000006571657224 */ /* 0x000fe400078e0230 */
[----:B------:R-:W-:-:S02]  /*a120*/  IMAD R4, R4, UR4, RZ ;  /* 0x0000000404047c24 */ /* 0x000fc4000f8e02ff */
[----:B------:R-:W-:Y:S01]  /*a130*/  IMAD R107, R113, R108, R48 ;  /* 0x0000006c716b7224 */ /* 0x000fe200078e0230 */
[----:B------:R-:W-:Y:S01]  /*a140*/  SHF.R.S32.HI R48, RZ, 0x1f, R101 ;  /* 0x0000001fff307819 */ /* 0x000fe20000011465 */
[C---:B------:R-:W-:Y:S01]  /*a150*/  IMAD R115, R103.reuse, UR5, R4 ;  /* 0x0000000567737c24 */ /* 0x040fe2000f8e0204 */
[----:B------:R-:W0:Y:S01]  /*a160*/  S2UR UR5, SR_CgaCtaId ;  /* 0x00000000000579c3 */ /* 0x000e220000008800 */
[----:B------:R-:W-:Y:S01]  /*a170*/  IMAD.WIDE.U32 R4, R103, UR4, R110 ;  /* 0x0000000467047c25 */ /* 0x000fe2000f8e006e */
[----:B------:R-:W-:Y:S01]  /*a180*/  SHF.R.S32.HI R103, RZ, 0x1f, R107 ;  /* 0x0000001fff677819 */ /* 0x000fe2000001146b */
[----:B------:R-:W-:Y:S02]  /*a190*/  UMOV UR4, 0x400 ;  /* 0x0000040000047882 */ /* 0x000fe40000000000 */
[----:B------:R-:W-:Y:S02]  /*a1a0*/  IMAD R48, R48, UR6, RZ ;  /* 0x0000000630307c24 */ /* 0x000fe4000f8e02ff */
[----:B------:R-:W-:-:S02]  /*a1b0*/  IMAD.IADD R5, R5, 0x1, R115 ;  /* 0x0000000105057824 */ /* 0x000fc400078e0273 */
[----:B------:R-:W-:Y:S02]  /*a1c0*/  IMAD R108, R103, UR8, RZ ;  /* 0x00000008676c7c24 */ /* 0x000fe4000f8e02ff */
[C---:B------:R-:W-:Y:S01]  /*a1d0*/  IMAD R103, R101.reuse, UR7, R48 ;  /* 0x0000000765677c24 */ /* 0x040fe2000f8e0230 */
[----:B----4-:R-:W-:Y:S01]  /*a1e0*/  SEL R48, R50, R49, P0 ;  /* 0x0000003132307207 */ /* 0x010fe20000000000 */
[----:B------:R-:W-:Y:S01]  /*a1f0*/  IMAD.WIDE.U32 R104, R101, UR6, R104 ;  /* 0x0000000665687c25 */ /* 0x000fe2000f8e0068 */
[----:B------:R-:W-:Y:S01]  /*a200*/  ULDC.64 UR6, c[0x0][0xba8] ;  /* 0x0002ea0000067ab9 */ /* 0x000fe20000000a00 */
[----:B------:R-:W-:Y:S02]  /*a210*/  SEL R50, R49, R50, P0 ;  /* 0x0000003231327207 */ /* 0x000fe40000000000 */
[----:B------:R-:W-:Y:S01]  /*a220*/  IMAD.WIDE.U32 R110, R107, UR8, R4 ;  /* 0x000000086b6e7c25 */ /* 0x000fe2000f8e0004 */
[----:B------:R-:W-:Y:S01]  /*a230*/  LEA R112, P2, R104, UR6, 0x2 ;  /* 0x0000000668707c11 */ /* 0x000fe2000f8410ff */
[----:B------:R-:W-:Y:S01]  /*a240*/  ULDC UR6, c[0x0][0xa88] ;  /* 0x0002a20000067ab9 */ /* 0x000fe20000000800 */
[----:B------:R-:W-:Y:S01]  /*a250*/  SEL R4, R46, R109, P0 ;  /* 0x0000006d2e047207 */ /* 0x000fe20000000000 */
[----:B------:R-:W-:Y:S01]  /*a260*/  IMAD.IADD R5, R105, 0x1, R103 ;  /* 0x0000000169057824 */ /* 0x000fe200078e0267 */
[----:B------:R-:W-:Y:S01]  /*a270*/  SEL R46, R109, R46, P0 ;  /* 0x0000002e6d2e7207 */ /* 0x000fe20000000000 */
[----:B------:R-:W-:Y:S01]  /*a280*/  IMAD R101, R107, UR9, R108 ;  /* 0x000000096b657c24 */ /* 0x000fe2000f8e026c */
[----:B------:R-:W-:Y:S01]  /*a290*/  ULDC.64 UR8, c[0x0][0xb00] ;  /* 0x0002c00000087ab9 */ /* 0x000fe20000000a00 */
[----:B------:R-:W-:Y:S01]  /*a2a0*/  SHFL.IDX PT, R108, R112, RZ, 0x1c1f ;  /* 0x001c1fff706c7589 */ /* 0x000fe200000e0000 */
[----:B------:R-:W-:Y:S01]  /*a2b0*/  LEA.HI.X R114, R104, UR7, R5, 0x2, P2 ;  /* 0x0000000768727c11 */ /* 0x000fe200090f1405 */
[----:B------:R-:W-:Y:S01]  /*a2c0*/  IMAD.IADD R107, R111, 0x1, R101 ;  /* 0x000000016f6b7824 */ /* 0x000fe200078e0265 */
[C---:B------:R-:W-:Y:S01]  /*a2d0*/  LEA R103, P3, R110.reuse, UR8, 0x2 ;  /* 0x000000086e677c11 */ /* 0x040fe2000f8610ff */
[----:B0-----:R-:W-:Y:S01]  /*a2e0*/  ULEA UR4, UR5, UR4, 0x18 ;  /* 0x0000000405047291 */ /* 0x001fe2000f8ec03f */
[----:B------:R-:W-:Y:S01]  /*a2f0*/  SEL R5, R47, R106, P0 ;  /* 0x0000006a2f057207 */ /* 0x000fe20000000000 */
[----:B------:R-:W0:Y:S01]  /*a300*/  SHFL.IDX PT, R109, R114, RZ, 0x1c1f ;  /* 0x001c1fff726d7589 */ /* 0x000e2200000e0000 */
[----:B------:R-:W-:Y:S01]  /*a310*/  LEA.HI.X R107, R110, UR9, R107, 0x2, P3 ;  /* 0x000000096e6b7c11 */ /* 0x000fe200098f146b */
[----:B------:R-:W-:Y:S01]  /*a320*/  IMAD R101, R113, UR6, RZ ;  /* 0x0000000671657c24 */ /* 0x000fe2000f8e02ff */
[----:B------:R-:W-:Y:S01]  /*a330*/  SEL R47, R106, R47, P0 ;  /* 0x0000002f6a2f7207 */ /* 0x000fe20000000000 */
[----:B------:R-:W-:Y:S01]  /*a340*/  SHFL.IDX PT, R110, R112, 0x1, 0x1c1f ;  /* 0x003c1f00706e7f89 */ /* 0x000fe200000e0000 */
[C---:B------:R-:W-:Y:S01]  /*a350*/  VIADD R106, R100.reuse, 0x8 ;  /* 0x00000008646a7836 */ /* 0x040fe20000000000 */
[----:B------:R-:W-:Y:S01]  /*a360*/  UIADD3 UR4, UR4, 0x33420, URZ ;  /* 0x0003342004047890 */ /* 0x000fe2000fffe03f */
[CC--:B------:R-:W-:Y:S01]  /*a370*/  ISETP.GE.OR P2, PT, R100.reuse, R101.reuse, P1 ;  /* 0x000000656400720c */ /* 0x0c0fe20000f46670 */
[----:B------:R-:W1:Y:S01]  /*a380*/  SHFL.IDX PT, R111, R114, 0x1, 0x1c1f ;  /* 0x003c1f00726f7f89 */ /* 0x000e6200000e0000 */
[-C--:B------:R-:W-:Y:S01]  /*a390*/  ISETP.GE.AND P3, PT, R100, R101.reuse, PT ;  /* 0x000000656400720c */ /* 0x080fe20003f66270 */
[----:B------:R-:W-:Y:S01]  /*a3a0*/  UPRMT UR4, URZ, 0x654, UR4 ;  /* 0x000006543f047896 */ /* 0x000fe20008000004 */
[----:B------:R-:W-:Y:S01]  /*a3b0*/  ISETP.GE.OR P1, PT, R106, R101, P1 ;  /* 0x000000656a00720c */ /* 0x000fe20000f26670 */
[----:B------:R2:W3:Y:S01]  /*a3c0*/  SHFL.IDX PT, R104, R103, RZ, 0x1c1f ;  /* 0x001c1fff67687589 */ /* 0x0004e200000e0000 */
[----:B------:R-:W-:-:S02]  /*a3d0*/  SEL R49, R51, R52, P0 ;  /* 0x0000003433317207 */ /* 0x000fc40000000000 */
[----:B------:R-:W-:Y:S01]  /*a3e0*/  SEL R51, R52, R51, P0 ;  /* 0x0000003334337207 */ /* 0x000fe20000000000 */
[----:B------:R2:W4:Y:S01]  /*a3f0*/  SHFL.IDX PT, R105, R107, RZ, 0x1c1f ;  /* 0x001c1fff6b697589 */ /* 0x00052200000e0000 */
[----:B-----5:R-:W-:Y:S02]  /*a400*/  SEL R52, R54, R53, P0 ;  /* 0x0000003536347207 */ /* 0x020fe40000000000 */
[----:B------:R-:W-:Y:S01]  /*a410*/  SYNCS.ARRIVE.TRANS64.RED.A1T0 RZ, [UR4], RZ ;  /* 0x000000ffffff79a7 */ /* 0x000fe20008100404 */
[----:B------:R-:W-:Y:S02]  /*a420*/  SEL R54, R53, R54, P0 ;  /* 0x0000003635367207 */ /* 0x000fe40000000000 */
[----:B------:R-:W-:Y:S01]  /*a430*/  SEL R53, R55, R102, P0 ;  /* 0x0000006637357207 */ /* 0x000fe20000000000 */
[----:B0-----:R2:W-:Y:S01]  /*a440*/  @!P2 ST.E desc[UR56][R108.64], R2 ;  /* 0x000000026c00a985 */ /* 0x0015e2000c101938 */
[----:B------:R-:W-:-:S03]  /*a450*/  SEL R55, R102, R55, P0 ;  /* 0x0000003766377207 */ /* 0x000fc60000000000 */
[----:B-1----:R2:W-:Y:S01]  /*a460*/  @!P1 ST.E desc[UR56][R110.64], R0 ;  /* 0x000000006e009985 */ /* 0x0025e2000c101938 */
[----:B------:R-:W-:Y:S05]  /*a470*/  @P3 BRA `(.L_x_3889) ;  /* 0x0000000800383947 */ /* 0x000fea0003800000 */
[C---:B--2---:R-:W-:Y:S01]  /*a480*/  VIADD R0, R96.reuse, 0x8 ;  /* 0x0000000860007836 */ /* 0x044fe20000000000 */
[----:B------:R-:W-:Y:S01]  /*a490*/  ULDC UR4, c[0x0][0xac8] ;  /* 0x0002b20000047ab9 */ /* 0x000fe20000000800 */
[C---:B------:R-:W-:Y:S01]  /*a4a0*/  VIADD R100, R96.reuse, 0x10 ;  /* 0x0000001060647836 */ /* 0x040fe20000000000 */
[C---:B------:R-:W-:Y:S01]  /*a4b0*/  ISETP.GE.AND P4, PT, R96.reuse, UR4, PT ;  /* 0x0000000460007c0c */ /* 0x040fe2000bf86270 */
[----:B------:R-:W-:Y:S01]  /*a4c0*/  VIADD R102, R96, 0x18 ;  /* 0x0000001860667836 */ /* 0x000fe20000000000 */
[----:B------:R-:W-:Y:S01]  /*a4d0*/  ISETP.GE.AND P5, PT, R0, UR4, PT ;  /* 0x0000000400007c0c */ /* 0x000fe2000bfa6270 */
[----:B------:R-:W-:Y:S01]  /*a4e0*/  VIADD R112, R96, 0x20 ;  /* 0x0000002060707836 */ /* 0x000fe20000000000 */
[----:B------:R-:W-:Y:S01]  /*a4f0*/  ISETP.GE.AND P3, PT, R100, UR4, PT ;  /* 0x0000000464007c0c */ /* 0x000fe2000bf66270 */
[----:B------:R-:W-:Y:S01]  /*a500*/  VIADD R114, R96, 0x30 ;  /* 0x0000003060727836 */ /* 0x000fe20000000000 */
[----:B------:R-:W-:Y:S02]  /*a510*/  ISETP.GE.AND P1, PT, R102, UR4, PT ;  /* 0x0000000466007c0c */ /* 0x000fe4000bf26270 */
[----:B------:R-:W-:-:S05]  /*a520*/  ISETP.GE.AND P2, PT, R112, UR4, PT ;  /* 0x0000000470007c0c */ /* 0x000fca000bf46270 */
[--C-:B---34-:R-:W-:Y:S02]  /*a530*/  @!P4 IMAD.WIDE R108, R96, 0x4, R104.reuse ;  /* 0x00000004606cc825 */ /* 0x118fe400078e0268 */
[----:B------:R-:W-:Y:S02]  /*a540*/  @!P5 LEA.HI R0, R0, R0, RZ, 0x1 ;  /* 0x000000000000d211 */ /* 0x000fe400078f08ff */
[----:B------:R-:W-:Y:S01]  /*a550*/  @!P3 LEA.HI R100, R100, R100, RZ, 0x1 ;  /* 0x000000646464b211 */ /* 0x000fe200078f08ff */
[----:B------:R0:W-:Y:S01]  /*a560*/  @!P4 ST.E.64 desc[UR56][R108.64], R94 ;  /* 0x0000005e6c00c985 */ /* 0x0001e2000c101b38 */
[----:B------:R-:W-:Y:S01]  /*a570*/  @!P5 LOP3.LUT R111, R0, 0xfffffffe, RZ, 0xc0, !PT ;  /* 0xfffffffe006fd812 */ /* 0x000fe200078ec0ff */
[----:B------:R-:W-:Y:S01]  /*a580*/  VIADD R0, R96, 0x28 ;  /* 0x0000002860007836 */ /* 0x000fe20000000000 */
[----:B------:R-:W-:Y:S01]  /*a590*/  @!P3 LOP3.LUT R113, R100, 0xfffffffe, RZ, 0xc0, !PT ;  /* 0xfffffffe6471b812 */ /* 0x000fe200078ec0ff */
[----:B------:R-:W-:Y:S01]  /*a5a0*/  VIADD R100, R96, 0x38 ;  /* 0x0000003860647836 */ /* 0x000fe20000000000 */
[----:B------:R-:W-:Y:S01]  /*a5b0*/  @!P1 LEA.HI R102, R102, R102, RZ, 0x1 ;  /* 0x0000006666669211 */ /* 0x000fe200078f08ff */
[----:B------:R-:W-:Y:S01]  /*a5c0*/  @!P5 IMAD.WIDE R110, R111, 0x4, R104 ;  /* 0x000000046f6ed825 */ /* 0x000fe200078e0268 */
[----:B------:R-:W-:-:S02]  /*a5d0*/  ISETP.GE.AND P4, PT, R0, UR4, PT ;  /* 0x0000000400007c0c */ /* 0x000fc4000bf86270 */
[----:B------:R-:W-:Y:S02]  /*a5e0*/  @!P2 LEA.HI R112, R112, R112, RZ, 0x1 ;  /* 0x000000707070a211 */ /* 0x000fe400078f08ff */
[----:B------:R1:W-:Y:S01]  /*a5f0*/  @!P5 ST.E.64 desc[UR56][R110.64], R98 ;  /* 0x000000626e00d985 */ /* 0x0003e2000c101b38 */
[----:B------:R-:W-:Y:S02]  /*a600*/  ISETP.GE.AND P5, PT, R114, UR4, PT ;  /* 0x0000000472007c0c */ /* 0x000fe4000bfa6270 */
[----:B------:R-:W-:Y:S01]  /*a610*/  @!P1 LOP3.LUT R115, R102, 0xfffffffe, RZ, 0xc0, !PT ;  /* 0xfffffffe66739812 */ /* 0x000fe200078ec0ff */
[--C-:B0-----:R-:W-:Y:S01]  /*a620*/  @!P3 IMAD.WIDE R94, R113, 0x4, R104.reuse ;  /* 0x00000004715eb825 */ /* 0x101fe200078e0268 */
[----:B------:R-:W-:Y:S02]  /*a630*/  ISETP.GE.AND P6, PT, R100, UR4, PT ;  /* 0x0000000464007c0c */ /* 0x000fe4000bfc6270 */
[----:B------:R-:W-:Y:S01]  /*a640*/  @!P2 LOP3.LUT R109, R112, 0xfffffffe, RZ, 0xc0, !PT ;  /* 0xfffffffe706da812 */ /* 0x000fe200078ec0ff */
[----:B------:R-:W-:Y:S01]  /*a650*/  VIADD R102, R96, 0x40 ;  /* 0x0000004060667836 */ /* 0x000fe20000000000 */
[----:B------:R-:W-:Y:S01]  /*a660*/  @!P4 LEA.HI R0, R0, R0, RZ, 0x1 ;  /* 0x000000000000c211 */ /* 0x000fe200078f08ff */
[----:B------:R0:W-:Y:S02]  /*a670*/  @!P3 ST.E.64 desc[UR56][R94.64], R92 ;  /* 0x0000005c5e00b985 */ /* 0x0001e4000c101b38 */
[----:B------:R-:W-:Y:S01]  /*a680*/  @!P2 IMAD.WIDE R108, R109, 0x4, R104 ;  /* 0x000000046d6ca825 */ /* 0x000fe200078e0268 */
[----:B------:R-:W-:-:S02]  /*a690*/  ISETP.GE.AND P3, PT, R102, UR4, PT ;  /* 0x0000000466007c0c */ /* 0x000fc4000bf66270 */
[----:B-1----:R-:W-:Y:S01]  /*a6a0*/  @!P4 LOP3.LUT R111, R0, 0xfffffffe, RZ, 0xc0, !PT ;  /* 0xfffffffe006fc812 */ /* 0x002fe200078ec0ff */
[----:B------:R-:W-:Y:S01]  /*a6b0*/  @!P1 IMAD.WIDE R98, R115, 0x4, R104 ;  /* 0x0000000473629825 */ /* 0x000fe200078e0268 */
[----:B------:R-:W-:Y:S02]  /*a6c0*/  @!P5 LEA.HI R114, R114, R114, RZ, 0x1 ;  /* 0x000000727272d211 */ /* 0x000fe400078f08ff */
[----:B------:R-:W-:Y:S01]  /*a6d0*/  @!P6 LEA.HI R100, R100, R100, RZ, 0x1 ;  /* 0x000000646464e211 */ /* 0x000fe200078f08ff */
[C---:B------:R-:W-:Y:S01]  /*a6e0*/  VIADD R110, R96.reuse, 0x48 ;  /* 0x00000048606e7836 */ /* 0x040fe20000000000 */
[----:B------:R1:W-:Y:S01]  /*a6f0*/  @!P1 ST.E.64 desc[UR56][R98.64], R86 ;  /* 0x0000005662009985 */ /* 0x0003e2000c101b38 */
[----:B------:R-:W-:Y:S01]  /*a700*/  VIADD R0, R96, 0x50 ;  /* 0x0000005060007836 */ /* 0x000fe20000000000 */
[----:B0-----:R-:W-:Y:S02]  /*a710*/  @!P5 LOP3.LUT R93, R114, 0xfffffffe, RZ, 0xc0, !PT ;  /* 0xfffffffe725dd812 */ /* 0x001fe400078ec0ff */
[----:B------:R0:W-:Y:S01]  /*a720*/  @!P2 ST.E.64 desc[UR56][R108.64], R88 ;  /* 0x000000586c00a985 */ /* 0x0001e2000c101b38 */
[----:B------:R-:W-:-:S02]  /*a730*/  ISETP.GE.AND P1, PT, R110, UR4, PT ;  /* 0x000000046e007c0c */ /* 0x000fc4000bf26270 */
[----:B------:R-:W-:Y:S02]  /*a740*/  ISETP.GE.AND P2, PT, R0, UR4, PT ;  /* 0x0000000400007c0c */ /* 0x000fe4000bf46270 */
[----:B------:R-:W-:Y:S02]  /*a750*/  @!P6 LOP3.LUT R95, R100, 0xfffffffe, RZ, 0xc0, !PT ;  /* 0xfffffffe645fe812 */ /* 0x000fe400078ec0ff */
[----:B------:R-:W-:Y:S01]  /*a760*/  @!P3 LEA.HI R102, R102, R102, RZ, 0x1 ;  /* 0x000000666666b211 */ /* 0x000fe200078f08ff */
[----:B-1----:R-:W-:-:S04]  /*a770*/  @!P4 IMAD.WIDE R86, R111, 0x4, R104 ;  /* 0x000000046f56c825 */ /* 0x002fc800078e0268 */
[----:B------:R-:W-:Y:S01]  /*a780*/  VIADD R98, R96, 0x58 ;  /* 0x0000005860627836 */ /* 0x000fe20000000000 */
[----:B------:R1:W-:Y:S01]  /*a790*/  @!P4 ST.E.64 desc[UR56][R86.64], R76 ;  /* 0x0000004c5600c985 */ /* 0x0003e2000c101b38 */
[--C-:B0-----:R-:W-:Y:S01]  /*a7a0*/  @!P5 IMAD.WIDE R88, R93, 0x4, R104.reuse ;  /* 0x000000045d58d825 */ /* 0x101fe200078e0268 */
[----:B------:R-:W-:Y:S02]  /*a7b0*/  @!P1 LEA.HI R110, R110, R110, RZ, 0x1 ;  /* 0x0000006e6e6e9211 */ /* 0x000fe400078f08ff */
[----:B------:R-:W-:Y:S01]  /*a7c0*/  ISETP.GE.AND P4, PT, R98, UR4, PT ;  /* 0x0000000462007c0c */ /* 0x000fe2000bf86270 */
[----:B------:R-:W-:Y:S01]  /*a7d0*/  @!P6 IMAD.WIDE R92, R95, 0x4, R104 ;  /* 0x000000045f5ce825 */ /* 0x000fe200078e0268 */
[----:B------:R-:W-:Y:S01]  /*a7e0*/  @!P3 LOP3.LUT R95, R102, 0xfffffffe, RZ, 0xc0, !PT ;  /* 0xfffffffe665fb812 */ /* 0x000fe200078ec0ff */
[----:B------:R0:W-:Y:S01]  /*a7f0*/  @!P5 ST.E.64 desc[UR56][R88.64], R72 ;  /* 0x000000485800d985 */ /* 0x0001e2000c101b38 */
[----:B------:R-:W-:Y:S01]  /*a800*/  @!P2 LEA.HI R0, R0, R0, RZ, 0x1 ;  /* 0x000000000000a211 */ /* 0x000fe200078f08ff */
[----:B------:R-:W-:-:S02]  /*a810*/  VIADD R99, R96, 0x60 ;  /* 0x0000006060637836 */ /* 0x000fc40000000000 */
[--C-:B------:R-:W-:Y:S01]  /*a820*/  @!P3 IMAD.WIDE R94, R95, 0x4, R104.reuse ;  /* 0x000000045f5eb825 */ /* 0x100fe200078e0268 */
[----:B------:R2:W-:Y:S01]  /*a830*/  @!P6 ST.E.64 desc[UR56][R92.64], R74 ;  /* 0x0000004a5c00e985 */ /* 0x0005e2000c101b38 */
[----:B-1----:R-:W-:Y:S02]  /*a840*/  @!P1 LOP3.LUT R77, R110, 0xfffffffe, RZ, 0xc0, !PT ;  /* 0xfffffffe6e4d9812 */ /* 0x002fe400078ec0ff */
[----:B------:R-:W-:Y:S01]  /*a850*/  VIADD R76, R96, 0x70 ;  /* 0x00000070604c7836 */ /* 0x000fe20000000000 */
[----:B------:R-:W-:Y:S01]  /*a860*/  @!P2 LOP3.LUT R87, R0, 0xfffffffe, RZ, 0xc0, !PT ;  /* 0xfffffffe0057a812 */ /* 0x000fe200078ec0ff */
[----:B------:R1:W-:Y:S01]  /*a870*/  @!P3 ST.E.64 desc[UR56][R94.64], R70 ;  /* 0x000000465e00b985 */ /* 0x0003e2000c101b38 */
[----:B------:R-:W-:Y:S01]  /*a880*/  @!P4 LEA.HI R98, R98, R98, RZ, 0x1 ;  /* 0x000000626262c211 */ /* 0x000fe200078f08ff */
[----:B------:R-:W-:Y:S01]  /*a890*/  VIADD R0, R96, 0x68 ;  /* 0x0000006860007836 */ /* 0x000fe20000000000 */
[----:B------:R-:W-:Y:S01]  /*a8a0*/  ISETP.GE.AND P3, PT, R99, UR4, PT ;  /* 0x0000000463007c0c */ /* 0x000fe2000bf66270 */
[----:B0-----:R-:W-:Y:S01]  /*a8b0*/  @!P1 IMAD.WIDE R72, R77, 0x4, R104 ;  /* 0x000000044d489825 */ /* 0x001fe200078e0268 */
[----:B------:R-:W-:-:S03]  /*a8c0*/  ISETP.GE.AND P6, PT, R76, UR4, PT ;  /* 0x000000044c007c0c */ /* 0x000fc6000bfc6270 */
[----:B------:R-:W-:Y:S01]  /*a8d0*/  VIADD R77, R96, 0x78 ;  /* 0x00000078604d7836 */ /* 0x000fe20000000000 */
[----:B------:R0:W-:Y:S01]  /*a8e0*/  @!P1 ST.E.64 desc[UR56][R72.64], R66 ;  /* 0x0000004248009985 */ /* 0x0001e2000c101b38 */
[----:B--2---:R-:W-:Y:S01]  /*a8f0*/  @!P2 IMAD.WIDE R74, R87, 0x4, R104 ;  /* 0x00000004574aa825 */ /* 0x004fe200078e0268 */
[----:B------:R-:W-:Y:S02]  /*a900*/  ISETP.GE.AND P1, PT, R0, UR4, PT ;  /* 0x0000000400007c0c */ /* 0x000fe4000bf26270 */
[----:B------:R-:W-:Y:S01]  /*a910*/  ISETP.GE.AND P5, PT, R77, UR4, PT ;  /* 0x000000044d007c0c */ /* 0x000fe2000bfa6270 */
[----:B------:R-:W-:Y:S01]  /*a920*/  VIADD R86, R96, 0x80 ;  /* 0x0000008060567836 */ /* 0x000fe20000000000 */
[----:B-1----:R-:W-:Y:S01]  /*a930*/  @!P4 LOP3.LUT R71, R98, 0xfffffffe, RZ, 0xc0, !PT ;  /* 0xfffffffe6247c812 */ /* 0x002fe200078ec0ff */
[----:B------:R-:W-:Y:S01]  /*a940*/  VIADD R87, R96, 0x88 ;  /* 0x0000008860577836 */ /* 0x000fe20000000000 */
[----:B------:R1:W-:Y:S01]  /*a950*/  @!P2 ST.E.64 desc[UR56][R74.64], R68 ;  /* 0x000000444a00a985 */ /* 0x0003e2000c101b38 */
[----:B------:R-:W-:-:S02]  /*a960*/  @!P3 LEA.HI R99, R99, R99, RZ, 0x1 ;  /* 0x000000636363b211 */ /* 0x000fc400078f08ff */
[----:B------:R-:W-:Y:S02]  /*a970*/  ISETP.GE.AND P2, PT, R86, UR4, PT ;  /* 0x0000000456007c0c */ /* 0x000fe4000bf46270 */
[----:B------:R-:W-:Y:S01]  /*a980*/  @!P6 LEA.HI R76, R76, R76, RZ, 0x1 ;  /* 0x0000004c4c4ce211 */ /* 0x000fe200078f08ff */
[----:B0-----:R-:W-:Y:S01]  /*a990*/  @!P4 IMAD.WIDE R66, R71, 0x4, R104 ;  /* 0x000000044742c825 */ /* 0x001fe200078e0268 */
[----:B------:R-:W-:Y:S02]  /*a9a0*/  @!P1 LEA.HI R0, R0, R0, RZ, 0x1 ;  /* 0x0000000000009211 */ /* 0x000fe400078f08ff */
[----:B------:R-:W-:Y:S02]  /*a9b0*/  @!P6 LOP3.LUT R73, R76, 0xfffffffe, RZ, 0xc0, !PT ;  /* 0xfffffffe4c49e812 */ /* 0x000fe400078ec0ff */
[----:B------:R0:W-:Y:S01]  /*a9c0*/  @!P4 ST.E.64 desc[UR56][R66.64], R64 ;  /* 0x000000404200c985 */ /* 0x0001e2000c101b38 */
[----:B------:R-:W-:Y:S02]  /*a9d0*/  ISETP.GE.AND P4, PT, R87, UR4, PT ;  /* 0x0000000457007c0c */ /* 0x000fe4000bf86270 */
[----:B-1----:R-:W-:-:S02]  /*a9e0*/  @!P3 LOP3.LUT R69, R99, 0xfffffffe, RZ, 0xc0, !PT ;  /* 0xfffffffe6345b812 */ /* 0x002fc400078ec0ff */
[----:B------:R-:W-:Y:S02]  /*a9f0*/  @!P5 LEA.HI R77, R77, R77, RZ, 0x1 ;  /* 0x0000004d4d4dd211 */ /* 0x000fe400078f08ff */
[----:B------:R-:W-:Y:S01]  /*aa00*/  @!P1 LOP3.LUT R71, R0, 0xfffffffe, RZ, 0xc0, !PT ;  /* 0xfffffffe00479812 */ /* 0x000fe200078ec0ff */
[----:B------:R-:W-:Y:S01]  /*aa10*/  @!P3 IMAD.WIDE R68, R69, 0x4, R104 ;  /* 0x000000044544b825 */ /* 0x000fe200078e0268 */
[----:B------:R-:W-:-:S03]  /*aa20*/  @!P2 LEA.HI R86, R86, R86, RZ, 0x1 ;  /* 0x000000565656a211 */ /* 0x000fc600078f08ff */
[--C-:B------:R-:W-:Y:S01]  /*aa30*/  @!P1 IMAD.WIDE R70, R71, 0x4, R104.reuse ;  /* 0x0000000447469825 */ /* 0x100fe200078e0268 */
[----:B------:R1:W-:Y:S01]  /*aa40*/  @!P3 ST.E.64 desc[UR56][R68.64], R60 ;  /* 0x0000003c4400b985 */ /* 0x0003e2000c101b38 */
[----:B------:R-:W-:Y:S02]  /*aa50*/  @!P4 LEA.HI R87, R87, R87, RZ, 0x1 ;  /* 0x000000575757c211 */ /* 0x000fe400078f08ff */
[----:B0-----:R-:W-:Y:S01]  /*aa60*/  @!P5 LOP3.LUT R67, R77, 0xfffffffe, RZ, 0xc0, !PT ;  /* 0xfffffffe4d43d812 */ /* 0x001fe200078ec0ff */
[--C-:B------:R-:W-:Y:S01]  /*aa70*/  @!P6 IMAD.WIDE R64, R73, 0x4, R104.reuse ;  /* 0x000000044940e825 */ /* 0x100fe200078e0268 */
[----:B------:R-:W-:Y:S01]  /*aa80*/  @!P2 LOP3.LUT R73, R86, 0xfffffffe, RZ, 0xc0, !PT ;  /* 0xfffffffe5649a812 */ /* 0x000fe200078ec0ff */
[----:B------:R0:W-:Y:S01]  /*aa90*/  @!P1 ST.E.64 desc[UR56][R70.64], R62 ;  /* 0x0000003e46009985 */ /* 0x0001e2000c101b38 */
[----:B------:R-:W-:Y:S01]  /*aaa0*/  @!P4 LOP3.LUT R87, R87, 0xfffffffe, RZ, 0xc0, !PT ;  /* 0xfffffffe5757c812 */ /* 0x000fe200078ec0ff */
[----:B------:R-:W-:Y:S02]  /*aab0*/  @!P5 IMAD.WIDE R66, R67, 0x4, R104 ;  /* 0x000000044342d825 */ /* 0x000fe400078e0268 */
[----:B------:R2:W-:Y:S02]  /*aac0*/  @!P6 ST.E.64 desc[UR56][R64.64], R58 ;  /* 0x0000003a4000e985 */ /* 0x0005e4000c101b38 */
[----:B------:R-:W-:-:S02]  /*aad0*/  VIADD R0, R96, 0x90 ;  /* 0x0000009060007836 */ /* 0x000fc40000000000 */
[--C-:B-1----:R-:W-:Y:S01]  /*aae0*/  @!P2 IMAD.WIDE R60, R73, 0x4, R104.reuse ;  /* 0x00000004493ca825 */ /* 0x102fe200078e0268 */
[----:B------:R-:W-:Y:S02]  /*aaf0*/  @!P5 ST.E.64 desc[UR56][R66.64], R56 ;  /* 0x000000384200d985 */ /* 0x000fe4000c101b38 */
[----:B------:R-:W-:Y:S01]  /*ab00*/  ISETP.GE.AND P1, PT, R0, UR4, PT ;  /* 0x0000000400007c0c */ /* 0x000fe2000bf26270 */
[----:B------:R-:W-:Y:S01]  /*ab10*/  VIADD R68, R96, 0x98 ;  /* 0x0000009860447836 */ /* 0x000fe20000000000 */
[----:B------:R-:W-:Y:S01]  /*ab20*/  @!P2 ST.E.64 desc[UR56][R60.64], R26 ;  /* 0x0000001a3c00a985 */ /* 0x000fe2000c101b38 */
[----:B0-----:R-:W-:-:S03]  /*ab30*/  @!P4 IMAD.WIDE R62, R87, 0x4, R104 ;  /* 0x00000004573ec825 */ /* 0x001fc600078e0268 */
[----:B------:R-:W-:Y:S01]  /*ab40*/  ISETP.GE.AND P2, PT, R68, UR4, PT ;  /* 0x0000000444007c0c */ /* 0x000fe2000bf46270 */
[C---:B------:R-:W-:Y:S01]  /*ab50*/  VIADD R69, R96.reuse, 0xa0 ;  /* 0x000000a060457836 */ /* 0x040fe20000000000 */
[----:B------:R0:W-:Y:S01]  /*ab60*/  @!P4 ST.E.64 desc[UR56][R62.64], R24 ;  /* 0x000000183e00c985 */ /* 0x0001e2000c101b38 */
[C---:B------:R-:W-:Y:S02]  /*ab70*/  VIADD R70, R96.reuse, 0xa8 ;  /* 0x000000a860467836 */ /* 0x040fe40000000000 */
[C---:B--2---:R-:W-:Y:S01]  /*ab80*/  VIADD R58, R96.reuse, 0xb0 ;  /* 0x000000b0603a7836 */ /* 0x044fe20000000000 */
[----:B------:R-:W-:Y:S01]  /*ab90*/  ISETP.GE.AND P3, PT, R69, UR4, PT ;  /* 0x0000000445007c0c */ /* 0x000fe2000bf66270 */
[----:B------:R-:W-:Y:S01]  /*aba0*/  VIADD R59, R96, 0xb8 ;  /* 0x000000b8603b7836 */ /* 0x000fe20000000000 */
[----:B------:R-:W-:Y:S02]  /*abb0*/  ISETP.GE.AND P4, PT, R70, UR4, PT ;  /* 0x0000000446007c0c */ /* 0x000fe4000bf86270 */
[----:B------:R-:W-:-:S02]  /*abc0*/  ISETP.GE.AND P5, PT, R58, UR4, PT ;  /* 0x000000043a007c0c */ /* 0x000fc4000bfa6270 */
[----:B------:R-:W-:Y:S02]  /*abd0*/  ISETP.GE.AND P6, PT, R59, UR4, PT ;  /* 0x000000043b007c0c */ /* 0x000fe4000bfc6270 */
[----:B------:R-:W-:Y:S02]  /*abe0*/  @!P1 LEA.HI R0, R0, R0, RZ, 0x1 ;  /* 0x0000000000009211 */ /* 0x000fe400078f08ff */
[----:B------:R-:W-:Y:S02]  /*abf0*/  @!P2 LEA.HI R68, R68, R68, RZ, 0x1 ;  /* 0x000000444444a211 */ /* 0x000fe400078f08ff */
[----:B0-----:R-:W-:Y:S02]  /*ac00*/  @!P1 LOP3.LUT R25, R0, 0xfffffffe, RZ, 0xc0, !PT ;  /* 0xfffffffe00199812 */ /* 0x001fe400078ec0ff */
[----:B------:R-:W-:Y:S02]  /*ac10*/  @!P3 LEA.HI R69, R69, R69, RZ, 0x1 ;  /* 0x000000454545b211 */ /* 0x000fe400078f08ff */
[----:B------:R-:W-:-:S02]  /*ac20*/  @!P4 LEA.HI R70, R70, R70, RZ, 0x1 ;  /* 0x000000464646c211 */ /* 0x000fc400078f08ff */
[----:B------:R-:W-:Y:S02]  /*ac30*/  @!P5 LEA.HI R58, R58, R58, RZ, 0x1 ;  /* 0x0000003a3a3ad211 */ /* 0x000fe400078f08ff */
[----:B------:R-:W-:Y:S02]  /*ac40*/  @!P6 LEA.HI R24, R59, R59, RZ, 0x1 ;  /* 0x0000003b3b18e211 */ /* 0x000fe400078f08ff */
[----:B------:R-:W-:Y:S02]  /*ac50*/  @!P2 LOP3.LUT R27, R68, 0xfffffffe, RZ, 0xc0, !PT ;  /* 0xfffffffe441ba812 */ /* 0x000fe400078ec0ff */
[----:B------:R-:W-:Y:S02]  /*ac60*/  @!P3 LOP3.LUT R57, R69, 0xfffffffe, RZ, 0xc0, !PT ;  /* 0xfffffffe4539b812 */ /* 0x000fe400078ec0ff */
[----:B------:R-:W-:Y:S01]  /*ac70*/  @!P4 LOP3.LUT R59, R70, 0xfffffffe, RZ, 0xc0, !PT ;  /* 0xfffffffe463bc812 */ /* 0x000fe200078ec0ff */
[----:B------:R-:W-:Y:S01]  /*ac80*/  @!P2 IMAD.WIDE R26, R27, 0x4, R104 ;  /* 0x000000041b1aa825 */ /* 0x000fe200078e0268 */
[----:B------:R-:W-:-:S02]  /*ac90*/  @!P5 LOP3.LUT R61, R58, 0xfffffffe, RZ, 0xc0, !PT ;  /* 0xfffffffe3a3dd812 */ /* 0x000fc400078ec0ff */
[----:B------:R-:W-:Y:S01]  /*aca0*/  @!P6 LOP3.LUT R63, R24, 0xfffffffe, RZ, 0xc0, !PT ;  /* 0xfffffffe183fe812 */ /* 0x000fe200078ec0ff */
[----:B------:R-:W-:-:S04]  /*acb0*/  @!P1 IMAD.WIDE R24, R25, 0x4, R104 ;  /* 0x0000000419189825 */ /* 0x000fc800078e0268 */
        /* <DEDUP_REMOVED lines=8> */
[----:B------:R0:W-:Y:S04]  /*ad40*/  @!P5 ST.E.64 desc[UR56][R60.64], R40 ;  /* 0x000000283c00d985 */ /* 0x0001e8000c101b38 */
[----:B------:R0:W-:Y:S02]  /*ad50*/  @!P6 ST.E.64 desc[UR56][R104.64], R44 ;  /* 0x0000002c6800e985 */ /* 0x0001e4000c101b38 */
.L_x_3889:
[----:B------:R-:W-:Y:S05]  /*ad60*/  BSYNC B0 ;  /* 0x0000000000007941 */ /* 0x000fea0003800000 */
.L_x_3888:
[----:B------:R-:W-:Y:S01]  /*ad70*/  ISETP.GE.AND P1, PT, R106, R101, PT ;  /* 0x000000656a00720c */ /* 0x000fe20003f26270 */
[----:B0-----:R1:W0:Y:S01]  /*ad80*/  SHFL.IDX PT, R21, R107, 0x1, 0x1c1f ;  /* 0x003c1f006b157f89 */ /* 0x00122200000e0000 */
[----:B------:R-:W-:Y:S02]  /*ad90*/  SEL R40, R38, R91, P0 ;  /* 0x0000005b26287207 */ /* 0x000fe40000000000 */
[----:B------:R-:W-:Y:S01]  /*ada0*/  SEL R22, R29, R90, P0 ;  /* 0x0000005a1d167207 */ /* 0x000fe20000000000 */
[----:B------:R1:W0:Y:S01]  /*adb0*/  SHFL.IDX PT, R20, R103, 0x1, 0x1c1f ;  /* 0x003c1f0067147f89 */ /* 0x00022200000e0000 */
        /* <DEDUP_REMOVED lines=18> */
[----:B--2---:R-:W-:Y:S02]  /*aee0*/  SEL R2, R11, R78, P0 ;  /* 0x0000004e0b027207 */ /* 0x004fe40000000000 */
[----:B------:R-:W-:Y:S01]  /*aef0*/  SEL R8, R78, R11, P0 ;  /* 0x0000000b4e087207 */ /* 0x000fe20000000000 */
[----:B01----:R-:W-:Y:S06]  /*af00*/  @P1 BRA `(.L_x_3860) ;  /* 0x0000006000601947 */ /* 0x003fec0003800000 */
[C---:B------:R-:W-:Y:S01]  /*af10*/  VIADD R0, R96.reuse, 0x8 ;  /* 0x0000000860007836 */ /* 0x040fe20000000000 */
[----:B------:R-:W-:Y:S01]  /*af20*/  ULDC UR4, c[0x0][0xac8] ;  /* 0x0002b20000047ab9 */ /* 0x000fe20000000800 */
[C---:B------:R-:W-:Y:S01]  /*af30*/  VIADD R32, R96.reuse, 0x10 ;  /* 0x0000001060207836 */ /* 0x040fe20000000000 */
[C---:B------:R-:W-:Y:S01]  /*af40*/  ISETP.GE.AND P0, PT, R96.reuse, UR4, PT ;  /* 0x0000000460007c0c */ /* 0x040fe2000bf06270 */
[----:B------:R-:W-:Y:S01]  /*af50*/  VIADD R33, R96, 0x18 ;  /* 0x0000001860217836 */ /* 0x000fe20000000000 */
[----:B------:R-:W-:Y:S01]  /*af60*/  ISETP.GE.AND P1, PT, R0, UR4, PT ;  /* 0x0000000400007c0c */ /* 0x000fe2000bf26270 */
[----:B------:R-:W-:Y:S01]  /*af70*/  VIADD R56, R96, 0x20 ;  /* 0x0000002060387836 */ /* 0x000fe20000000000 */
[----:B------:R-:W-:Y:S01]  /*af80*/  ISETP.GE.AND P5, PT, R32, UR4, PT ;  /* 0x0000000420007c0c */ /* 0x000fe2000bfa6270 */
[C---:B------:R-:W-:Y:S01]  /*af90*/  VIADD R58, R96.reuse, 0x28 ;  /* 0x00000028603a7836 */ /* 0x040fe20000000000 */
[----:B------:R-:W-:Y:S01]  /*afa0*/  ISETP.GE.AND P6, PT, R33, UR4, PT ;  /* 0x0000000421007c0c */ /* 0x000fe2000bfc6270 */
[----:B------:R-:W-:Y:S01]  /*afb0*/  VIADD R59, R96, 0x30 ;  /* 0x00000030603b7836 */ /* 0x000fe20000000000 */
[----:B------:R-:W-:-:S02]  /*afc0*/  ISETP.GE.AND P2, PT, R56, UR4, PT ;  /* 0x0000000438007c0c */ /* 0x000fc4000bf46270 */
[----:B------:R-:W-:Y:S02]  /*afd0*/  ISETP.GE.AND P3, PT, R58, UR4, PT ;  /* 0x000000043a007c0c */ /* 0x000fe4000bf66270 */
[----:B------:R-:W-:Y:S01]  /*afe0*/  ISETP.GE.AND P4, PT, R59, UR4, PT ;  /* 0x000000043b007c0c */ /* 0x000fe2000bf86270 */
[----:B------:R-:W-:Y:S02]  /*aff0*/  @!P0 IMAD.WIDE R10, R96, 0x4, R20 ;  /* 0x00000004600a8825 */ /* 0x000fe400078e0214 */
[----:B------:R-:W-:Y:S02]  /*b000*/  @!P1 LEA.HI R0, R0, R0, RZ, 0x1 ;  /* 0x0000000000009211 */ /* 0x000fe400078f08ff */
[----:B------:R-:W-:Y:S01]  /*b010*/  @!P5 LEA.HI R32, R32, R32, RZ, 0x1 ;  /* 0x000000202020d211 */ /* 0x000fe200078f08ff */
[----:B------:R0:W-:Y:S01]  /*b020*/  @!P0 ST.E.64 desc[UR56][R10.64], R12 ;  /* 0x0000000c0a008985 */ /* 0x0001e2000c101b38 */
[----:B------:R-:W-:Y:S02]  /*b030*/  @!P6 LEA.HI R44, R33, R33, RZ, 0x1 ;  /* 0x00000021212ce211 */ /* 0x000fe400078f08ff */
[----:B------:R-:W-:Y:S01]  /*b040*/  @!P1 LOP3.LUT R33, R0, 0xfffffffe, RZ, 0xc0, !PT ;  /* 0xfffffffe00219812 */ /* 0x000fe200078ec0ff */
[----:B------:R-:W-:Y:S01]  /*b050*/  VIADD R0, R96, 0x38 ;  /* 0x0000003860007836 */ /* 0x000fe20000000000 */
[----:B------:R-:W-:-:S02]  /*b060*/  @!P5 LOP3.LUT R45, R32, 0xfffffffe, RZ, 0xc0, !PT ;  /* 0xfffffffe202dd812 */ /* 0x000fc400078ec0ff */
[----:B------:R-:W-:Y:S01]  /*b070*/  @!P6 LOP3.LUT R57, R44, 0xfffffffe, RZ, 0xc0, !PT ;  /* 0xfffffffe2c39e812 */ /* 0x000fe200078ec0ff */
[----:B------:R-:W-:Y:S01]  /*b080*/  VIADD R44, R96, 0x40 ;  /* 0x00000040602c7836 */ /* 0x000fe20000000000 */
[----:B------:R-:W-:Y:S02]  /*b090*/  @!P2 LEA.HI R56, R56, R56, RZ, 0x1 ;  /* 0x000000383838a211 */ /* 0x000fe400078f08ff */
[----:B------:R-:W-:Y:S02]  /*b0a0*/  @!P3 LEA.HI R58, R58, R58, RZ, 0x1 ;  /* 0x0000003a3a3ab211 */ /* 0x000fe400078f08ff */
[----:B------:R-:W-:Y:S01]  /*b0b0*/  @!P4 LEA.HI R59, R59, R59, RZ, 0x1 ;  /* 0x0000003b3b3bc211 */ /* 0x000fe200078f08ff */
[----:B0-----:R-:W-:-:S03]  /*b0c0*/  @!P1 IMAD.WIDE R10, R33, 0x4, R20 ;  /* 0x00000004210a9825 */ /* 0x001fc600078e0214 */
[----:B------:R-:W-:Y:S01]  /*b0d0*/  @!P4 LOP3.LUT R59, R59, 0xfffffffe, RZ, 0xc0, !PT ;  /* 0xfffffffe3b3bc812 */ /* 0x000fe200078ec0ff */
[--C-:B------:R-:W-:Y:S01]  /*b0e0*/  @!P5 IMAD.WIDE R12, R45, 0x4, R20.reuse ;  /* 0x000000042d0cd825 */ /* 0x100fe200078e0214 */
[----:B------:R0:W-:Y:S01]  /*b0f0*/  @!P1 ST.E.64 desc[UR56][R10.64], R16 ;  /* 0x000000100a009985 */ /* 0x0001e2000c101b38 */
[----:B------:R-:W-:Y:S02]  /*b100*/  ISETP.GE.AND P1, PT, R44, UR4, PT ;  /* 0x000000042c007c0c */ /* 0x000fe4000bf26270 */
[----:B------:R-:W-:Y:S01]  /*b110*/  @!P6 IMAD.WIDE R32, R57, 0x4, R20 ;  /* 0x000000043920e825 */ /* 0x000fe200078e0214 */
[----:B------:R1:W-:Y:S01]  /*b120*/  @!P5 ST.E.64 desc[UR56][R12.64], R18 ;  /* 0x000000120c00d985 */ /* 0x0003e2000c101b38 */
[----:B------:R-:W-:Y:S02]  /*b130*/  ISETP.GE.AND P5, PT, R0, UR4, PT ;  /* 0x0000000400007c0c */ /* 0x000fe4000bfa6270 */
[----:B------:R-:W-:Y:S01]  /*b140*/  VIADD R57, R96, 0x48 ;  /* 0x0000004860397836 */ /* 0x000fe20000000000 */
[----:B------:R-:W-:Y:S01]  /*b150*/  @!P2 LOP3.LUT R45, R56, 0xfffffffe, RZ, 0xc0, !PT ;  /* 0xfffffffe382da812 */ /* 0x000fe200078ec0ff */
[----:B------:R2:W-:Y:S03]  /*b160*/  @!P6 ST.E.64 desc[UR56][R32.64], R30 ;  /* 0x0000001e2000e985 */ /* 0x0005e6000c101b38 */
[----:B------:R-:W-:-:S02]  /*b170*/  ISETP.GE.AND P0, PT, R57, UR4, PT ;  /* 0x0000000439007c0c */ /* 0x000fc4000bf06270 */
[----:B0-----:R-:W-:Y:S01]  /*b180*/  @!P3 LOP3.LUT R17, R58, 0xfffffffe, RZ, 0xc0, !PT ;  /* 0xfffffffe3a11b812 */ /* 0x001fe200078ec0ff */
[--C-:B------:R-:W-:Y:S01]  /*b190*/  @!P2 IMAD.WIDE R10, R45, 0x4, R20.reuse ;  /* 0x000000042d0aa825 */ /* 0x100fe200078e0214 */
[----:B------:R-:W-:Y:S02]  /*b1a0*/  @!P1 LEA.HI R44, R44, R44, RZ, 0x1 ;  /* 0x0000002c2c2c9211 */ /* 0x000fe400078f08ff */
[----:B------:R-:W-:Y:S01]  /*b1b0*/  @!P5 LEA.HI R0, R0, R0, RZ, 0x1 ;  /* 0x000000000000d211 */ /* 0x000fe200078f08ff */
[--C-:B-1----:R-:W-:Y:S01]  /*b1c0*/  @!P3 IMAD.WIDE R12, R17, 0x4, R20.reuse ;  /* 0x00000004110cb825 */ /* 0x102fe200078e0214 */
[----:B------:R0:W-:Y:S02]  /*b1d0*/  @!P2 ST.E.64 desc[UR56][R10.64], R6 ;  /* 0x000000060a00a985 */ /* 0x0001e4000c101b38 */
[----:B------:R-:W-:Y:S01]  /*b1e0*/  @!P5 LOP3.LUT R19, R0, 0xfffffffe, RZ, 0xc0, !PT ;  /* 0xfffffffe0013d812 */ /* 0x000fe200078ec0ff */
[----:B------:R-:W-:Y:S01]  /*b1f0*/  VIADD R18, R96, 0x50 ;  /* 0x0000005060127836 */ /* 0x000fe20000000000 */
[----:B------:R1:W-:Y:S01]  /*b200*/  @!P3 ST.E.64 desc[UR56][R12.64], R42 ;  /* 0x0000002a0c00b985 */ /* 0x0003e2000c101b38 */
[----:B------:R-:W-:Y:S01]  /*b210*/  @!P4 IMAD.WIDE R16, R59, 0x4, R20 ;  /* 0x000000043b10c825 */ /* 0x000fe200078e0214 */
[----:B------:R-:W-:-:S02]  /*b220*/  @!P0 LEA.HI R57, R57, R57, RZ, 0x1 ;  /* 0x0000003939398211 */ /* 0x000fc400078f08ff */
[----:B------:R-:W-:Y:S01]  /*b230*/  ISETP.GE.AND P2, PT, R18, UR4, PT ;  /* 0x0000000412007c0c */ /* 0x000fe2000bf46270 */
[C---:B------:R-:W-:Y:S01]  /*b240*/  VIADD R0, R96.reuse, 0x58 ;  /* 0x0000005860007836 */ /* 0x040fe20000000000 */
[----:B------:R-:W-:Y:S01]  /*b250*/  @!P0 LOP3.LUT R57, R57, 0xfffffffe, RZ, 0xc0, !PT ;  /* 0xfffffffe39398812 */ /* 0x000fe200078ec0ff */
[----:B------:R5:W-:Y:S01]  /*b260*/  @!P4 ST.E.64 desc[UR56][R16.64], R4 ;  /* 0x000000041000c985 */ /* 0x000be2000c101b38 */
[----:B--2---:R-:W-:Y:S01]  /*b270*/  VIADD R30, R96, 0x60 ;  /* 0x00000060601e7836 */ /* 0x004fe20000000000 */
[----:B0-----:R-:W-:Y:S01]  /*b280*/  @!P1 LOP3.LUT R11, R44, 0xfffffffe, RZ, 0xc0, !PT ;  /* 0xfffffffe2c0b9812 */ /* 0x001fe200078ec0ff */
[----:B------:R-:W-:Y:S01]  /*b290*/  @!P5 IMAD.WIDE R6, R19, 0x4, R20 ;  /* 0x000000041306d825 */ /* 0x000fe200078e0214 */
[----:B------:R-:W-:Y:S02]  /*b2a0*/  ISETP.GE.AND P3, PT, R0, UR4, PT ;  /* 0x0000000400007c0c */ /* 0x000fe4000bf66270 */
[----:B------:R-:W-:Y:S01]  /*b2b0*/  ISETP.GE.AND P4, PT, R30, UR4, PT ;  /* 0x000000041e007c0c */ /* 0x000fe2000bf86270 */
[----:B-1----:R-:W-:Y:S01]  /*b2c0*/  VIADD R12, R96, 0x68 ;  /* 0x00000068600c7836 */ /* 0x002fe20000000000 */
[----:B------:R0:W-:Y:S02]  /*b2d0*/  @!P5 ST.E.64 desc[UR56][R6.64], R46 ;  /* 0x0000002e0600d985 */ /* 0x0001e4000c101b38 */
[----:B------:R-:W-:-:S02]  /*b2e0*/  @!P2 LEA.HI R18, R18, R18, RZ, 0x1 ;  /* 0x000000121212a211 */ /* 0x000fc400078f08ff */
[----:B------:R-:W-:Y:S01]  /*b2f0*/  ISETP.GE.AND P5, PT, R12, UR4, PT ;  /* 0x000000040c007c0c */ /* 0x000fe2000bfa6270 */
[----:B-----5:R-:W-:-:S04]  /*b300*/  @!P1 IMAD.WIDE R4, R11, 0x4, R20 ;  /* 0x000000040b049825 */ /* 0x020fc800078e0214 */
[----:B------:R-:W-:Y:S01]  /*b310*/  VIADD R16, R96, 0x70 ;  /* 0x0000007060107836 */ /* 0x000fe20000000000 */
[----:B------:R1:W-:Y:S01]  /*b320*/  @!P1 ST.E.64 desc[UR56][R4.64], R48 ;  /* 0x0000003004009985 */ /* 0x0003e2000c101b38 */
[----:B------:R-:W-:Y:S01]  /*b330*/  @!P0 IMAD.WIDE R10, R57, 0x4, R20 ;  /* 0x00000004390a8825 */ /* 0x000fe200078e0214 */
[----:B------:R-:W-:Y:S02]  /*b340*/  @!P3 LEA.HI R0, R0, R0, RZ, 0x1 ;  /* 0x000000000000b211 */ /* 0x000fe400078f08ff */
[----:B------:R-:W-:Y:S01]  /*b350*/  ISETP.GE.AND P1, PT, R16, UR4, PT ;  /* 0x0000000410007c0c */ /* 0x000fe2000bf26270 */
[----:B------:R-:W-:Y:S01]  /*b360*/  VIADD R17, R96, 0x78 ;  /* 0x0000007860117836 */ /* 0x000fe20000000000 */
[----:B------:R2:W-:Y:S01]  /*b370*/  @!P0 ST.E.64 desc[UR56][R10.64], R50 ;  /* 0x000000320a008985 */ /* 0x0005e2000c101b38 */
[----:B0-----:R-:W-:Y:S01]  /*b380*/  @!P2 LOP3.LUT R7, R18, 0xfffffffe, RZ, 0xc0, !PT ;  /* 0xfffffffe1207a812 */ /* 0x001fe200078ec0ff */
[----:B------:R-:W-:Y:S01]  /*b390*/  VIADD R18, R96, 0x80 ;  /* 0x0000008060127836 */ /* 0x000fe20000000000 */
[----:B------:R-:W-:-:S02]  /*b3a0*/  @!P3 LOP3.LUT R13, R0, 0xfffffffe, RZ, 0xc0, !PT ;  /* 0xfffffffe000db812 */ /* 0x000fc400078ec0ff */
[----:B------:R-:W-:Y:S02]  /*b3b0*/  ISETP.GE.AND P0, PT, R17, UR4, PT ;  /* 0x0000000411007c0c */ /* 0x000fe4000bf06270 */
[----:B------:R-:W-:Y:S01]  /*b3c0*/  @!P4 LEA.HI R30, R30, R30, RZ, 0x1 ;  /* 0x0000001e1e1ec211 */ /* 0x000fe200078f08ff */
[--C-:B-1----:R-:W-:Y:S01]  /*b3d0*/  @!P2 IMAD.WIDE R4, R7, 0x4, R20.reuse ;  /* 0x000000040704a825 */ /* 0x102fe200078e0214 */
[----:B------:R-:W-:Y:S02]  /*b3e0*/  @!P5 LEA.HI R12, R12, R12, RZ, 0x1 ;  /* 0x0000000c0c0cd211 */ /* 0x000fe400078f08ff */
[----:B------:R-:W-:Y:S01]  /*b3f0*/  @!P1 LEA.HI R16, R16, R16, RZ, 0x1 ;  /* 0x0000001010109211 */ /* 0x000fe200078f08ff */
[----:B------:R-:W-:Y:S01]  /*b400*/  @!P3 IMAD.WIDE R6, R13, 0x4, R20 ;  /* 0x000000040d06b825 */ /* 0x000fe200078e0214 */
[----:B------:R-:W-:Y:S01]  /*b410*/  @!P5 LOP3.LUT R13, R12, 0xfffffffe, RZ, 0xc0, !PT ;  /* 0xfffffffe0c0dd812 */ /* 0x000fe200078ec0ff */
[----:B------:R0:W-:Y:S01]  /*b420*/  @!P2 ST.E.64 desc[UR56][R4.64], R52 ;  /* 0x000000340400a985 */ /* 0x0001e2000c101b38 */
[----:B--2---:R-:W-:-:S02]  /*b430*/  @!P4 LOP3.LUT R11, R30, 0xfffffffe, RZ, 0xc0, !PT ;  /* 0xfffffffe1e0bc812 */ /* 0x004fc400078ec0ff */
        /* <DEDUP_REMOVED lines=18> */
[----:B------:R-:W-:Y:S01]  /*b560*/  VIADD R17, R96, 0xa8 ;  /* 0x000000a860117836 */ /* 0x000fe20000000000 */
[----:B--2---:R-:W-:Y:S01]  /*b570*/  @!P2 LOP3.LUT R11, R18, 0xfffffffe, RZ, 0xc0, !PT ;  /* 0xfffffffe120ba812 */ /* 0x004fe200078ec0ff */
[C---:B------:R-:W-:Y:S02]  /*b580*/  VIADD R10, R96.reuse, 0x98 ;  /* 0x00000098600a7836 */ /* 0x040fe40000000000 */
[C---:B------:R-:W-:Y:S01]  /*b590*/  VIADD R19, R96.reuse, 0xb0 ;  /* 0x000000b060137836 */ /* 0x040fe20000000000 */
[----:B------:R-:W-:Y:S01]  /*b5a0*/  ISETP.GE.AND P5, PT, R17, UR4, PT ;  /* 0x0000000411007c0c */ /* 0x000fe2000bfa6270 */
[----:B0-----:R-:W-:Y:S01]  /*b5b0*/  VIADD R12, R96, 0xa0 ;  /* 0x000000a0600c7836 */ /* 0x001fe20000000000 */
[----:B------:R-:W-:Y:S01]  /*b5c0*/  ISETP.GE.AND P0, PT, R10, UR4, PT ;  /* 0x000000040a007c0c */ /* 0x000fe2000bf06270 */
[----:B------:R-:W-:Y:S01]  /*b5d0*/  VIADD R96, R96, 0xb8 ;  /* 0x000000b860607836 */ /* 0x000fe20000000000 */
[----:B------:R-:W-:Y:S01]  /*b5e0*/  ISETP.GE.AND P6, PT, R19, UR4, PT ;  /* 0x0000000413007c0c */ /* 0x000fe2000bfc6270 */
[----:B-1----:R-:W-:Y:S01]  /*b5f0*/  @!P2 IMAD.WIDE R4, R11, 0x4, R20 ;  /* 0x000000040b04a825 */ /* 0x002fe200078e0214 */
[----:B------:R-:W-:-:S02]  /*b600*/  ISETP.GE.AND P4, PT, R12, UR4, PT ;  /* 0x000000040c007c0c */ /* 0x000fc4000bf86270 */
[----:B------:R-:W-:Y:S02]  /*b610*/  @!P1 LEA.HI R0, R0, R0, RZ, 0x1 ;  /* 0x0000000000009211 */ /* 0x000fe400078f08ff */
[----:B------:R-:W-:Y:S01]  /*b620*/  @!P3 LEA.HI R16, R16, R16, RZ, 0x1 ;  /* 0x000000101010b211 */ /* 0x000fe200078f08ff */
[----:B------:R0:W-:Y:S01]  /*b630*/  @!P2 ST.E.64 desc[UR56][R4.64], R22 ;  /* 0x000000160400a985 */ /* 0x0001e2000c101b38 */
[----:B------:R-:W-:Y:S02]  /*b640*/  @!P1 LOP3.LUT R11, R0, 0xfffffffe, RZ, 0xc0, !PT ;  /* 0xfffffffe000b9812 */ /* 0x000fe400078ec0ff */
[----:B-----5:R-:W-:Y:S02]  /*b650*/  @!P3 LOP3.LUT R7, R16, 0xfffffffe, RZ, 0xc0, !PT ;  /* 0xfffffffe1007b812 */ /* 0x020fe400078ec0ff */
[----:B------:R-:W-:Y:S01]  /*b660*/  @!P0 LEA.HI R0, R10, R10, RZ, 0x1 ;  /* 0x0000000a0a008211 */ /* 0x000fe200078f08ff */
[----:B------:R-:W-:Y:S01]  /*b670*/  @!P1 IMAD.WIDE R10, R11, 0x4, R20 ;  /* 0x000000040b0a9825 */ /* 0x000fe200078e0214 */
[----:B------:R-:W-:-:S02]  /*b680*/  @!P6 LEA.HI R16, R19, R19, RZ, 0x1 ;  /* 0x000000131310e211 */ /* 0x000fc400078f08ff */
[----:B------:R-:W-:Y:S01]  /*b690*/  @!P4 LEA.HI R12, R12, R12, RZ, 0x1 ;  /* 0x0000000c0c0cc211 */ /* 0x000fe200078f08ff */
[--C-:B------:R-:W-:Y:S01]  /*b6a0*/  @!P3 IMAD.WIDE R6, R7, 0x4, R20.reuse ;  /* 0x000000040706b825 */ /* 0x100fe200078e0214 */
[----:B------:R-:W-:Y:S02]  /*b6b0*/  @!P0 LOP3.LUT R13, R0, 0xfffffffe, RZ, 0xc0, !PT ;  /* 0xfffffffe000d8812 */ /* 0x000fe400078ec0ff */
[----:B------:R-:W-:Y:S02]  /*b6c0*/  @!P5 LEA.HI R0, R17, R17, RZ, 0x1 ;  /* 0x000000111100d211 */ /* 0x000fe400078f08ff */
[----:B------:R-:W-:Y:S01]  /*b6d0*/  @!P4 LOP3.LUT R17, R12, 0xfffffffe, RZ, 0xc0, !PT ;  /* 0xfffffffe0c11c812 */ /* 0x000fe200078ec0ff */
[--C-:B------:R-:W-:Y:S01]  /*b6e0*/  @!P0 IMAD.WIDE R12, R13, 0x4, R20.reuse ;  /* 0x000000040d0c8825 */ /* 0x100fe200078e0214 */
[----:B------:R-:W-:Y:S01]  /*b6f0*/  @!P5 LOP3.LUT R19, R0, 0xfffffffe, RZ, 0xc0, !PT ;  /* 0xfffffffe0013d812 */ /* 0x000fe200078ec0ff */
[----:B------:R1:W-:Y:S01]  /*b700*/  @!P3 ST.E.64 desc[UR56][R6.64], R90 ;  /* 0x0000005a0600b985 */ /* 0x0003e2000c101b38 */
[----:B0-----:R-:W-:Y:S01]  /*b710*/  @!P6 LOP3.LUT R23, R16, 0xfffffffe, RZ, 0xc0, !PT ;  /* 0xfffffffe1017e812 */ /* 0x001fe200078ec0ff */
[----:B------:R-:W-:-:S02]  /*b720*/  @!P4 IMAD.WIDE R4, R17, 0x4, R20 ;  /* 0x000000041104c825 */ /* 0x000fc400078e0214 */
[----:B------:R2:W-:Y:S02]  /*b730*/  @!P1 ST.E.64 desc[UR56][R10.64], R26 ;  /* 0x0000001a0a009985 */ /* 0x0005e4000c101b38 */
[----:B------:R-:W-:Y:S02]  /*b740*/  @!P6 IMAD.WIDE R16, R23, 0x4, R20 ;  /* 0x000000041710e825 */ /* 0x000fe400078e0214 */
[----:B------:R2:W-:Y:S01]  /*b750*/  @!P0 ST.E.64 desc[UR56][R12.64], R24 ;  /* 0x000000180c008985 */ /* 0x0005e2000c101b38 */
[----:B------:R-:W-:-:S03]  /*b760*/  ISETP.GE.AND P0, PT, R96, UR4, PT ;  /* 0x0000000460007c0c */ /* 0x000fc6000bf06270 */
[----:B------:R2:W-:Y:S01]  /*b770*/  @!P4 ST.E.64 desc[UR56][R4.64], R14 ;  /* 0x0000000e0400c985 */ /* 0x0005e2000c101b38 */
[----:B-1----:R-:W-:-:S05]  /*b780*/  @!P5 IMAD.WIDE R6, R19, 0x4, R20 ;  /* 0x000000041306d825 */ /* 0x002fca00078e0214 */
[----:B------:R2:W-:Y:S04]  /*b790*/  @!P5 ST.E.64 desc[UR56][R6.64], R28 ;  /* 0x0000001c0600d985 */ /* 0x0005e8000c101b38 */
[----:B------:R2:W-:Y:S01]  /*b7a0*/  @!P6 ST.E.64 desc[UR56][R16.64], R2 ;  /* 0x000000021000e985 */ /* 0x0005e2000c101b38 */
[----:B------:R-:W-:Y:S05]  /*b7b0*/  @P0 BRA `(.L_x_3860) ;  /* 0x0000005800340947 */ /* 0x000fea0003800000 */
[----:B------:R-:W-:-:S04]  /*b7c0*/  LEA.HI R96, R96, R96, RZ, 0x1 ;  /* 0x0000006060607211 */ /* 0x000fc800078f08ff */
[----:B--2---:R-:W-:-:S05]  /*b7d0*/  LOP3.LUT R3, R96, 0xfffffffe, RZ, 0xc0, !PT ;  /* 0xfffffffe60037812 */ /* 0x004fca00078ec0ff */
[----:B------:R-:W-:-:S05]  /*b7e0*/  IMAD.WIDE R20, R3, 0x4, R20 ;  /* 0x0000000403147825 */ /* 0x000fca00078e0214 */
[----:B------:R1:W-:Y:S01]  /*b7f0*/  ST.E.64 desc[UR56][R20.64], R8 ;  /* 0x0000000814007985 */ /* 0x0003e2000c101b38 */
[----:B------:R-:W-:Y:S05]  /*b800*/  BRA `(.L_x_3860) ;  /* 0x0000005800207947 */ /* 0x000fea0003800000 */
.L_x_3887:
        /* <DEDUP_REMOVED lines=58> */
.L_x_3858:
        /* <DEDUP_REMOVED lines=18> */
.L_x_3890:
[----:B------:R-:W-:Y:S01]  /*bcd0*/  ULDC UR7, c[0x0][0xc50] ;  /* 0x0003140000077ab9 */ /* 0x000fe20000000800 */
[----:B------:R-:W-:Y:S01]  /*bce0*/  UMOV UR39, UR6 ;  /* 0x0000000600277c82 */ /* 0x000fe20008000000 */
[----:B------:R-:W-:-:S11]  /*bcf0*/  UISETP.NE.AND UP0, UPT, UR7, 0x1, UPT ;  /* 0x000000010700788c */ /* 0x000fd6000bf05270 */
[----:B------:R-:W-:Y:S01]  /*bd00*/  @UP0 ULDC UR4, c[0x0][0xc54] ;  /* 0x0003150000040ab9 */ /* 0x000fe20000000800 */
[----:B------:R-:W-:Y:S01]  /*bd10*/  @UP0 ULDC UR8, c[0x0][0xc58] ;  /* 0x0003160000080ab9 */ /* 0x000fe20000000800 */
[----:B------:R-:W-:-:S04]  /*bd20*/  UIMAD.WIDE.U32 UR4, UR6, UR4, URZ ;  /* 0x00000004060472a5 */ /* 0x000fc8000f8e003f */
[----:B------:R-:W-:-:S12]  /*bd30*/  @UP0 USHF.R.U32.HI UR39, URZ, UR8, UR5 ;  /* 0x000000083f270299 */ /* 0x000fd80008011605 */
.L_x_3891:
        /* <DEDUP_REMOVED lines=10> */
[----:B------:R-:W-:Y:S01]  /*bde0*/  IMAD.MOV.U32 R19, RZ, RZ, RZ ;  /* 0x000000ffff137224 */ /* 0x000fe200078e00ff */
[----:B0-----:R-:W-:-:S04]  /*bdf0*/  ISETP.NE.U32.AND P0, PT, R2, RZ, PT ;  /* 0x000000ff0200720c */ /* 0x001fc80003f05070 */
[----:B------:R-:W-:Y:S01]  /*be00*/  ISETP.NE.AND.EX P0, PT, R3, RZ, PT, P0 ;  /* 0x000000ff0300720c */ /* 0x000fe20003f05300 */
[----:B------:R-:W-:-:S03]  /*be10*/  UISETP.NE.U32.AND UP0, UPT, UR4, URZ, UPT ;  /* 0x0000003f0400728c */ /* 0x000fc6000bf05070 */
[----:B------:R-:W-:-:S09]  /*be20*/  ULDC UR4, c[0x0][0x424] ;  /* 0x0001090000047ab9 */ /* 0x000fd20000000800 */
        /* <DEDUP_REMOVED lines=10> */
[----:B------:R-:W-:Y:S02]  /*bed0*/  UIMAD.WIDE UR4, UR4, 0x66666667, URZ ;  /* 0x66666667040478a5 */ /* 0x000fe4000f8e023f */
[----:B------:R-:W-:Y:S02]  /*bee0*/  ULOP3.LUT UR43, UR6, 0xffff, URZ, 0xc0, !UPT ;  /* 0x0000ffff062b7892 */ /* 0x000fe4000f8ec03f */
[----:B------:R-:W-:Y:S01]  /*bef0*/  USHF.R.U32.HI UR40, URZ, 0x1f, UR5 ;  /* 0x0000001f3f287899 */ /* 0x000fe20008011605 */
[----:B------:R-:W-:-:S03]  /*bf00*/  UMOV UR38, URZ ;  /* 0x0000003f00267c82 */ /* 0x000fc60008000000 */
[----:B------:R-:W-:-:S04]  /*bf10*/  ULEA.HI.SX32 UR40, UR5, UR40, 0x1a ;  /* 0x0000002805287291 */ /* 0x000fc8000f8fd23f */
[----:B01----:R-:W-:Y:S08]  /*bf20*/  @!P0 BRA `(.L_x_3893) ;  /* 0x0000000000848947 */ /* 0x003ff00003800000 */
[----:B------:R-:W-:Y:S01]  /*bf30*/  USHF.R.U32.HI UR6, URZ, 0x10, UR6 ;  /* 0x000000103f067899 */ /* 0x000fe20008011606 */
[----:B------:R-:W-:-:S03]  /*bf40*/  UMOV UR4, URZ ;  /* 0x0000003f00047c82 */ /* 0x000fc60008000000 */
        /* <DEDUP_REMOVED lines=31> */
.L_x_3893:
[----:B------:R-:W-:Y:S02]  /*c140*/  UIMAD UR44, UR43, UR38, URZ ;  /* 0x000000262b2c72a4 */ /* 0x000fe4000f8e023f */
[----:B------:R-:W-:-:S04]  /*c150*/  IMAD.U32 R3, RZ, RZ, UR38 ;  /* 0x00000026ff037e24 */ /* 0x000fc8000f8e00ff */
[----:B------:R-:W-:-:S05]  /*c160*/  IMAD.U32 R2, RZ, RZ, UR44 ;  /* 0x0000002cff027e24 */ /* 0x000fca000f8e00ff */
[----:B------:R-:W-:Y:S01]  /*c170*/  VIADDMNMX R2, R2, R3, UR40, PT ;  /* 0x0000002802027e46 */ /* 0x000fe2000b800103 */
[----:B------:R-:W-:-:S03]  /*c180*/  IMAD.MOV.U32 R3, RZ, RZ, 0x1 ;  /* 0x00000001ff037424 */ /* 0x000fc600078e00ff */
        /* <DEDUP_REMOVED lines=29> */
.L_x_3894:
        /* <DEDUP_REMOVED lines=20> */
.L_x_3895:
        /* <DEDUP_REMOVED lines=20> */
.L_x_3896:
        /* <DEDUP_REMOVED lines=18> */
.L_x_3897:
[----:B------:R-:W0:Y:S01]  /*c700*/  LDC.64 R2, c[0x0][0x9f8] ;  /* 0x00027e00ff027b82 */ /* 0x000e220000000a00 */
[----:B------:R-:W-:-:S07]  /*c710*/  IMAD.MOV.U32 R33, RZ, RZ, R34 ;  /* 0x000000ffff217224 */ /* 0x000fce00078e0022 */
[----:B------:R-:W1:Y:S01]  /*c720*/  LDC R21, c[0x0][0x430] ;  /* 0x00010c00ff157b82 */ /* 0x000e620000000800 */
[----:B0-----:R-:W-:-:S04]  /*c730*/  ISETP.NE.U32.AND P0, PT, R2, RZ, PT ;  /* 0x000000ff0200720c */ /* 0x001fc80003f05070 */
[----:B------:R-:W-:-:S13]  /*c740*/  ISETP.NE.AND.EX P0, PT, R3, RZ, PT, P0 ;  /* 0x000000ff0300720c */ /* 0x000fda0003f05300 */
[----:B------:R-:W0:Y:S02]  /*c750*/  @P0 LDC.64 R2, c[0x0][0x9f8] ;  /* 0x00027e00ff020b82 */ /* 0x000e240000000a00 */
[----:B0-----:R-:W-:-:S05]  /*c760*/  @P0 IMAD.WIDE R2, R34, 0x4, R2 ;  /* 0x0000000422020825 */ /* 0x001fca00078e0202 */
[----:B------:R0:W5:Y:S01]  /*c770*/  @P0 LDG.E R33, desc[UR56][R2.64] ;  /* 0x0000003802210981 */ /* 0x000162000c1e1900 */
[----:B------:R-:W-:Y:S01]  /*c780*/  UMOV UR4, 0xffffffff ;  /* 0xffffffff00047882 */ /* 0x000fe20000000000 */
[C---:B------:R-:W-:Y:S01]  /*c790*/  LOP3.LUT R18, R23.reuse, 0x7f, RZ, 0xc0, !PT ;  /* 0x0000007f17127812 */ /* 0x040fe200078ec0ff */
[----:B------:R-:W-:-:S03]  /*c7a0*/  IMAD.SHL.U32 R8, R23, 0x20, RZ ;  /* 0x0000002017087824 */ /* 0x000fc600078e00ff */
[----:B------:R-:W-:Y:S01]  /*c7b0*/  SHF.R.U32.HI R31, RZ, 0x2, R18 ;  /* 0x00000002ff1f7819 */ /* 0x000fe20000011612 */
[----:B-1----:R-:W-:Y:S06]  /*c7c0*/  BRA.DIV UR4, `(.L_x_3898) ;  /* 0x0000004a04b07947 */ /* 0x002fec000b800000 */
.L_x_3952:
[----:B------:R-:W-:Y:S01]  /*c7d0*/  UMOV UR4, 0xa0 ;  /* 0x000000a000047882 */ /* 0x000fe20000000000 */
[----:B------:R-:W-:Y:S01]  /*c7e0*/  ISETP.NE.AND P3, PT, R21, 0x1, PT ;  /* 0x000000011500780c */ /* 0x000fe20003f65270 */
[----:B------:R-:W-:Y:S01]  /*c7f0*/  UIMAD UR4, UR45, UR4, -0xa0 ;  /* 0xffffff602d0474a4 */ /* 0x000fe2000f8e0204 */
[----:B------:R-:W-:Y:S02]  /*c800*/  LOP3.LUT R29, R31, 0x60, R8, 0xf8, !PT ;  /* 0x000000601f1d7812 */ /* 0x000fe400078ef808 */
[----:B-----5:R-:W-:Y:S02]  /*c810*/  SHF.R.S32.HI R24, RZ, 0x1f, R33 ;  /* 0x0000001fff187819 */ /* 0x020fe40000011421 */
[C---:B------:R-:W-:Y:S01]  /*c820*/  LOP3.LUT R20, R29.reuse, 0x80, RZ, 0xfc, !PT ;  /* 0x000000801d147812 */ /* 0x040fe200078efcff */
[----:B0-----:R-:W-:Y:S01]  /*c830*/  VIADD R2, R29, UR4 ;  /* 0x000000041d027c36 */ /* 0x001fe20008000000 */
[----:B------:R-:W-:Y:S01]  /*c840*/  LOP3.LUT R22, R22, 0xffffffdf, RZ, 0xc0, !PT ;  /* 0xffffffdf16167812 */ /* 0x000fe200078ec0ff */
[----:B------:R0:W-:Y:S02]  /*c850*/  STL [R1+0x4], R24 ;  /* 0x0000041801007387 */ /* 0x0001e40000100800 */
[C---:B------:R-:W-:Y:S01]  /*c860*/  IMAD.IADD R9, R2.reuse, 0x1, R19 ;  /* 0x0000000102097824 */ /* 0x040fe200078e0213 */
[----:B------:R-:W-:Y:S01]  /*c870*/  ISETP.GE.AND P1, PT, R2, UR36, PT ;  /* 0x0000002402007c0c */ /* 0x000fe2000bf26270 */
[----:B------:R-:W1:Y:S01]  /*c880*/  @P3 LDC R0, c[0x0][0x434] ;  /* 0x00010d00ff003b82 */ /* 0x000e620000000800 */
[----:B------:R-:W-:Y:S01]  /*c890*/  VIADD R6, R20, UR4 ;  /* 0x0000000414067c36 */ /* 0x000fe20008000000 */
[----:B------:R-:W-:Y:S01]  /*c8a0*/  @P3 LOP3.LUT R22, R22, 0x20, RZ, 0xfc, !PT ;  /* 0x0000002016163812 */ /* 0x000fe200078efcff */
[----:B------:R-:W-:Y:S01]  /*c8b0*/  IMAD.MOV.U32 R12, RZ, RZ, R9 ;  /* 0x000000ffff0c7224 */ /* 0x000fe200078e0009 */
[----:B------:R0:W-:Y:S01]  /*c8c0*/  STL [R1+0x8], R20 ;  /* 0x0000081401007387 */ /* 0x0001e20000100800 */
[C---:B------:R-:W-:Y:S01]  /*c8d0*/  IMAD.IADD R13, R6.reuse, 0x1, R19 ;  /* 0x00000001060d7824 */ /* 0x040fe200078e0213 */
[----:B------:R-:W-:-:S02]  /*c8e0*/  ISETP.GE.AND P0, PT, R6, UR36, PT ;  /* 0x0000002406007c0c */ /* 0x000fc4000bf06270 */
[----:B------:R-:W2:Y:S01]  /*c8f0*/  @P3 LDC R3, c[0x0][0x438] ;  /* 0x00010e00ff033b82 */ /* 0x000ea20000000800 */
[----:B------:R-:W-:Y:S01]  /*c900*/  IMAD.MOV.U32 R15, RZ, RZ, R13 ;  /* 0x000000ffff0f7224 */ /* 0x000fe200078e000d */
[----:B------:R-:W-:-:S06]  /*c910*/  ISETP.GT.U32.OR P0, PT, R20, 0x9f, P0 ;  /* 0x0000009f1400780c */ /* 0x000fcc0000704470 */
[----:B------:R-:W3:Y:S01]  /*c920*/  @!P1 LDC.64 R4, c[0x0][0x428] ;  /* 0x00010a00ff049b82 */ /* 0x000ee20000000a00 */
[----:B-1----:R-:W-:-:S07]  /*c930*/  @P3 IMAD.HI.U32 R0, R9, R0, RZ ;  /* 0x0000000009003227 */ /* 0x002fce00078e00ff */
[----:B------:R-:W1:Y:S01]  /*c940*/  @P3 LDC R14, c[0x0][0x434] ;  /* 0x00010d00ff0e3b82 */ /* 0x000e620000000800 */
[----:B--2---:R-:W-:-:S07]  /*c950*/  @P3 SHF.R.U32.HI R12, RZ, R3, R0 ;  /* 0x00000003ff0c3219 */ /* 0x004fce0000011600 */
[----:B------:R-:W2:Y:S01]  /*c960*/  @P3 LDC R17, c[0x0][0x438] ;  /* 0x00010e00ff113b82 */ /* 0x000ea20000000800 */
[--C-:B------:R-:W-:Y:S01]  /*c970*/  @!P1 SHF.R.S32.HI R3, RZ, 0x1f, R12.reuse ;  /* 0x0000001fff039819 */ /* 0x100fe2000001140c */
[----:B------:R-:W-:Y:S02]  /*c980*/  @!P1 IMAD.MOV.U32 R2, RZ, RZ, R12 ;  /* 0x000000ffff029224 */ /* 0x000fe400078e000c */
[----:B---3--:R-:W-:-:S04]  /*c990*/  @!P1 IMAD R0, R24, R4, RZ ;  /* 0x0000000418009224 */ /* 0x008fc800078e02ff */
[----:B------:R-:W3:Y:S01]  /*c9a0*/  @!P0 LDC.64 R10, c[0x0][0x428] ;  /* 0x00010a00ff0a8b82 */ /* 0x000ee20000000a00 */
[----:B------:R-:W-:-:S04]  /*c9b0*/  @!P1 IMAD.WIDE.U32 R2, R33, R4, R2 ;  /* 0x0000000421029225 */ /* 0x000fc800078e0002 */
[----:B------:R-:W-:-:S03]  /*c9c0*/  @!P1 IMAD R7, R33, R5, R0 ;  /* 0x0000000521079224 */ /* 0x000fc600078e0200 */
[----:B------:R-:W4:Y:S01]  /*c9d0*/  @!P1 LDC.64 R4, c[0x0][0x418] ;  /* 0x00010600ff049b82 */ /* 0x000f220000000a00 */
[----:B------:R-:W-:-:S07]  /*c9e0*/  @!P1 IMAD.IADD R0, R3, 0x1, R7 ;  /* 0x0000000103009824 */ /* 0x000fce00078e0207 */
[----:B------:R-:W0:Y:S01]  /*c9f0*/  @!P0 LDC.64 R6, c[0x0][0x418] ;  /* 0x00010600ff068b82 */ /* 0x000e220000000a00 */
[----:B----4-:R-:W-:-:S04]  /*ca00*/  @!P1 LEA R4, P2, R2, R4, 0x2 ;  /* 0x0000000402049211 */ /* 0x010fc800078410ff */
[----:B------:R-:W-:Y:S01]  /*ca10*/  @!P1 LEA.HI.X R5, R2, R5, R0, 0x2, P2 ;  /* 0x0000000502059211 */ /* 0x000fe200010f1400 */
[----:B-1----:R-:W-:-:S05]  /*ca20*/  @P3 IMAD.HI.U32 R0, R13, R14, RZ ;  /* 0x0000000e0d003227 */ /* 0x002fca00078e00ff */
[----:B--2---:R-:W-:Y:S01]  /*ca30*/  @P3 SHF.R.U32.HI R15, RZ, R17, R0 ;  /* 0x00000011ff0f3219 */ /* 0x004fe20000011600 */
[----:B---3--:R-:W-:-:S03]  /*ca40*/  @!P0 IMAD R0, R24, R10, RZ ;  /* 0x0000000a18008224 */ /* 0x008fc600078e02ff */
[--C-:B------:R-:W-:Y:S01]  /*ca50*/  @!P0 SHF.R.S32.HI R3, RZ, 0x1f, R15.reuse ;  /* 0x0000001fff038819 */ /* 0x100fe2000001140f */
[----:B------:R-:W-:Y:S02]  /*ca60*/  @!P0 IMAD.MOV.U32 R2, RZ, RZ, R15 ;  /* 0x000000ffff028224 */ /* 0x000fe400078e000f */
[C---:B------:R-:W-:Y:S02]  /*ca70*/  @!P0 IMAD R11, R33.reuse, R11, R0 ;  /* 0x0000000b210b8224 */ /* 0x040fe400078e0200 */
[----:B------:R-:W-:-:S04]  /*ca80*/  @!P0 IMAD.WIDE.U32 R2, R33, R10, R2 ;  /* 0x0000000a21028225 */ /* 0x000fc800078e0002 */
[----:B------:R-:W-:Y:S01]  /*ca90*/  @!P0 IMAD.IADD R0, R11, 0x1, R3 ;  /* 0x000000010b008824 */ /* 0x000fe200078e0203 */
[----:B0-----:R-:W-:Y:S01]  /*caa0*/  @!P0 LEA R6, P2, R2, R6, 0x2 ;  /* 0x0000000602068211 */ /* 0x001fe200078410ff */
[----:B------:R-:W-:-:S03]  /*cab0*/  IMAD.SHL.U32 R17, R23, 0x40, RZ ;  /* 0x0000004017117824 */ /* 0x000fc600078e00ff */
[----:B------:R-:W-:Y:S01]  /*cac0*/  @!P0 LEA.HI.X R7, R2, R7, R0, 0x2, P2 ;  /* 0x0000000702078211 */ /* 0x000fe200010f1400 */
[----:B------:R-:W-:Y:S01]  /*cad0*/  IMAD.MOV.U32 R0, RZ, RZ, RZ ;  /* 0x000000ffff007224 */ /* 0x000fe200078e00ff */
[----:B------:R-:W-:Y:S02]  /*cae0*/  SHF.R.U32.HI R2, RZ, 0x1, R23 ;  /* 0x00000001ff027819 */ /* 0x000fe40000011617 */
[----:B------:R-:W-:-:S03]  /*caf0*/  LOP3.LUT R3, R17, 0x180, RZ, 0xc0, !PT ;  /* 0x0000018011037812 */ /* 0x000fc600078ec0ff */
[----:B------:R0:W5:Y:S01]  /*cb00*/  @!P1 LDG.E R0, desc[UR56][R4.64] ;  /* 0x0000003804009981 */ /* 0x000162000c1e1900 */
[----:B------:R-:W-:Y:S01]  /*cb10*/  LOP3.LUT R2, R3, 0x30, R2, 0xf8, !PT ;  /* 0x0000003003027812 */ /* 0x000fe200078ef802 */
[----:B------:R-:W-:Y:S02]  /*cb20*/  IMAD.SHL.U32 R3, R23, 0x8, RZ ;  /* 0x0000000817037824 */ /* 0x000fe400078e00ff */
[----:B------:R-:W-:-:S03]  /*cb30*/  IMAD.MOV R10, RZ, RZ, -R12 ;  /* 0x000000ffff0a7224 */ /* 0x000fc600078e0a0c */
[----:B------:R-:W-:Y:S01]  /*cb40*/  LOP3.LUT R2, R2, 0x30, R3, 0x78, !PT ;  /* 0x0000003002027812 */ /* 0x000fe200078e7803 */
[----:B0-----:R-:W-:-:S03]  /*cb50*/  IMAD.MOV.U32 R4, RZ, RZ, RZ ;  /* 0x000000ffff047224 */ /* 0x001fc600078e00ff */
[----:B------:R-:W-:Y:S01]  /*cb60*/  LOP3.LUT R17, R2, 0x640, R17, 0xf8, !PT ;  /* 0x0000064002117812 */ /* 0x000fe200078ef811 */
[----:B------:R-:W-:Y:S01]  /*cb70*/  IMAD.SHL.U32 R3, R18, 0x10, RZ ;  /* 0x0000001012037824 */ /* 0x000fe200078e00ff */
[----:B------:R-:W-:Y:S01]  /*cb80*/  LOP3.LUT R2, R8, 0x80, RZ, 0xc0, !PT ;  /* 0x0000008008027812 */ /* 0x000fe200078ec0ff */
[----:B------:R-:W-:Y:S01]  /*cb90*/  IMAD R5, R21, R10, R9 ;  /* 0x0000000a15057224 */ /* 0x000fe200078e0209 */
[----:B------:R0:W5:Y:S01]  /*cba0*/  @!P0 LDG.E R4, desc[UR56][R6.64] ;  /* 0x0000003806048981 */ /* 0x000162000c1e1900 */
[----:B------:R-:W1:Y:S01]  /*cbb0*/  LDC R9, c[0x0][0x2f4] ;  /* 0x0000bd00ff097b82 */ /* 0x000e620000000800 */
[----:B------:R-:W-:Y:S01]  /*cbc0*/  LOP3.LUT R2, R2, 0x10, R23, 0xf8, !PT ;  /* 0x0000001002027812 */ /* 0x000fe200078ef817 */
[----:B------:R-:W-:Y:S01]  /*cbd0*/  ULOP3.LUT UR4, UR48, 0x2, URZ, 0xfc, !UPT ;  /* 0x0000000230047892 */ /* 0x000fe2000f8efc3f */
[----:B------:R-:W-:Y:S01]  /*cbe0*/  LOP3.LUT R3, R3, 0x600, RZ, 0xc0, !PT ;  /* 0x0000060003037812 */ /* 0x000fe200078ec0ff */
[----:B------:R-:W-:Y:S01]  /*cbf0*/  IMAD.U32 R36, RZ, RZ, UR39 ;  /* 0x00000027ff247e24 */ /* 0x000fe2000f8e00ff */
[----:B------:R-:W-:Y:S01]  /*cc00*/  ISETP.GT.U32.AND P0, PT, R20, 0x9f, PT ;  /* 0x0000009f1400780c */ /* 0x000fe20003f04070 */
[----:B------:R-:W-:Y:S01]  /*cc10*/  IMAD.MOV R12, RZ, RZ, -R15 ;  /* 0x000000ffff0c7224 */ /* 0x000fe200078e0a0f */
[----:B------:R-:W-:Y:S01]  /*cc20*/  LOP3.LUT R22, R22, 0xfffffff7, RZ, 0xc0, !PT ;  /* 0xfffffff716167812 */ /* 0x000fe200078ec0ff */
[----:B0-----:R-:W-:Y:S01]  /*cc30*/  IMAD.SHL.U32 R7, R23, 0x4, RZ ;  /* 0x0000000417077824 */ /* 0x001fe200078e00ff */
[----:B------:R-:W-:Y:S01]  /*cc40*/  SHF.R.S32.HI R36, RZ, 0x1f, R36 ;  /* 0x0000001fff247819 */ /* 0x000fe20000011424 */
[----:B------:R-:W-:-:S03]  /*cc50*/  IMAD R6, R21, R12, R13 ;  /* 0x0000000c15067224 */ /* 0x000fc600078e020d */
[----:B------:R-:W-:Y:S02]  /*cc60*/  LOP3.LUT R2, R2, 0x10, R7, 0x78, !PT ;  /* 0x0000001002027812 */ /* 0x000fe400078e7807 */
[----:B------:R-:W-:-:S03]  /*cc70*/  LOP3.LUT R7, R3, 0x60, R8, 0xf8, !PT ;  /* 0x0000006003077812 */ /* 0x000fc600078ef808 */
[----:B------:R-:W-:Y:S02]  /*cc80*/  @P0 LOP3.LUT R22, R22, 0x8, RZ, 0xfc, !PT ;  /* 0x0000000816160812 */ /* 0x000fe400078efcff */
[----:B------:R-:W-:Y:S01]  /*cc90*/  LOP3.LUT R7, R7, 0x100, R8, 0xf8, !PT ;  /* 0x0000010007077812 */ /* 0x000fe200078ef808 */
[----:B------:R-:W-:Y:S01]  /*cca0*/  IMAD.U32 R8, RZ, RZ, UR4 ;  /* 0x00000004ff087e24 */ /* 0x000fe2000f8e00ff */
[----:B------:R-:W-:Y:S02]  /*ccb0*/  LOP3.LUT R22, R22, 0xffffffef, RZ, 0xc0, !PT ;  /* 0xffffffef16167812 */ /* 0x000fe400078ec0ff */
[----:B------:R-:W-:Y:S01]  /*ccc0*/  LOP3.LUT R18, R7, R2, RZ, 0xfc, !PT ;  /* 0x0000000207127212 */ /* 0x000fe200078efcff */
[----:B------:R-:W-:Y:S01]  /*ccd0*/  IMAD.SHL.U32 R2, R23, 0x10, RZ ;  /* 0x0000001017027824 */ /* 0x000fe200078e00ff */
[----:B------:R-:W-:Y:S01]  /*cce0*/  ISETP.NE.AND P0, PT, R8, 0x3, PT ;  /* 0x000000030800780c */ /* 0x000fe20003f05270 */
[----:B------:R-:W-:Y:S01]  /*ccf0*/  IMAD.U32 R7, RZ, RZ, UR45 ;  /* 0x0000002dff077e24 */ /* 0x000fe2000f8e00ff */
[----:B------:R-:W-:-:S02]  /*cd00*/  SHF.R.U32.HI R23, RZ, 0x3, R23 ;  /* 0x00000003ff177819 */ /* 0x000fc40000011617 */
[----:B------:R-:W-:Y:S01]  /*cd10*/  LOP3.LUT R37, R2, 0x30, RZ, 0xc0, !PT ;  /* 0x0000003002257812 */ /* 0x000fe200078ec0ff */
[----:B------:R-:W-:-:S03]  /*cd20*/  VIADD R7, R7, 0xffffffff ;  /* 0xffffffff07077836 */ /* 0x000fc60000000000 */
[CC--:B-1----:R-:W-:Y:S02]  /*cd30*/  ISETP.GE.AND P3, PT, R37.reuse, R9.reuse, PT ;  /* 0x000000092500720c */ /* 0x0c2fe40003f66270 */
[C---:B------:R-:W-:Y:S02]  /*cd40*/  LOP3.LUT R28, R37.reuse, 0x40, RZ, 0xfc, !PT ;  /* 0x00000040251c7812 */ /* 0x040fe400078efcff */
[----:B------:R-:W-:Y:S02]  /*cd50*/  LOP3.LUT R27, R37, 0x80, RZ, 0xfc, !PT ;  /* 0x00000080251b7812 */ /* 0x000fe400078efcff */
[----:B------:R-:W-:Y:S02]  /*cd60*/  @P0 LOP3.LUT R22, R22, 0x10, RZ, 0xfc, !PT ;  /* 0x0000001016160812 */ /* 0x000fe400078efcff */
[----:B------:R-:W-:Y:S02]  /*cd70*/  ISETP.GE.AND P2, PT, R28, R9, PT ;  /* 0x000000091c00720c */ /* 0x000fe40003f46270 */
[----:B------:R-:W-:-:S02]  /*cd80*/  LOP3.LUT R22, R22, 0xfffffffb, RZ, 0xc0, !PT ;  /* 0xfffffffb16167812 */ /* 0x000fc400078ec0ff */
[----:B------:R-:W-:Y:S02]  /*cd90*/  ISETP.GE.AND P1, PT, R27, R9, PT ;  /* 0x000000091b00720c */ /* 0x000fe40003f26270 */
[----:B------:R-:W-:-:S04]  /*cda0*/  @P3 LOP3.LUT R22, R22, 0x4, RZ, 0xfc, !PT ;  /* 0x0000000416163812 */ /* 0x000fc800078efcff */
[----:B------:R-:W-:-:S04]  /*cdb0*/  LOP3.LUT R22, R22, 0xfffffffd, RZ, 0xc0, !PT ;  /* 0xfffffffd16167812 */ /* 0x000fc800078ec0ff */
[----:B------:R-:W-:-:S04]  /*cdc0*/  @P2 LOP3.LUT R22, R22, 0x2, RZ, 0xfc, !PT ;  /* 0x0000000216162812 */ /* 0x000fc800078efcff */
[----:B------:R-:W-:-:S04]  /*cdd0*/  LOP3.LUT R22, R22, 0xfffffffe, RZ, 0xc0, !PT ;  /* 0xfffffffe16167812 */ /* 0x000fc800078ec0ff */
[----:B------:R-:W-:Y:S01]  /*cde0*/  @P1 LOP3.LUT R22, R22, 0x1, RZ, 0xfc, !PT ;  /* 0x0000000116161812 */ /* 0x000fe200078efcff */
[----:B------:R-:W-:Y:S06]  /*cdf0*/  @!P0 BRA `(.L_x_3899) ;  /* 0x0000000000048947 */ /* 0x000fec0003800000 */
[----:B------:R-:W-:Y:S01]  /*ce00*/  BPT.TRAP 0x1 ;  /* 0x000000040000795c */ /* 0x000fe20000300000 */
.L_x_3899:
[----:B------:R-:W-:Y:S01]  /*ce10*/  IMAD.MOV.U32 R35, RZ, RZ, 0x1 ;  /* 0x00000001ff237424 */ /* 0x000fe200078e00ff */
[----:B------:R-:W-:Y:S01]  /*ce20*/  SHF.R.S32.HI R21, RZ, 0x1f, R5 ;  /* 0x0000001fff157819 */ /* 0x000fe20000011405 */
[----:B------:R-:W-:-:S03]  /*ce30*/  IMAD.SHL.U32 R8, R23, 0x80, RZ ;  /* 0x0000008017087824 */ /* 0x000fc600078e00ff */
[----:B------:R-:W-:Y:S02]  /*ce40*/  SHF.L.U32 R35, R35, 0x1f, RZ ;  /* 0x0000001f23237819 */ /* 0x000fe400000006ff */
[----:B------:R-:W-:Y:S01]  /*ce50*/  LOP3.LUT R9, R8, 0x180, RZ, 0xc0, !PT ;  /* 0x0000018008097812 */ /* 0x000fe200078ec0ff */
[----:B------:R-:W-:Y:S01]  /*ce60*/  IMAD.SHL.U32 R8, R23, 0x10, RZ ;  /* 0x0000001017087824 */ /* 0x000fe200078e00ff */
[----:B------:R-:W0:Y:S02]  /*ce70*/  SYNCS.PHASECHK.TRANS64.TRYWAIT P0, [UR41+0x33480], R35 ;  /* 0x03348023ff0075a7 */ /* 0x000e240008000169 */
[----:B------:R-:W-:Y:S02]  /*ce80*/  LOP3.LUT R9, R9, 0x30, R2, 0xf8, !PT ;  /* 0x0000003009097812 */ /* 0x000fe400078ef802 */
[----:B------:R-:W-:Y:S02]  /*ce90*/  LOP3.LUT R2, R2, 0x40, RZ, 0xc0, !PT ;  /* 0x0000004002027812 */ /* 0x000fe400078ec0ff */
[----:B------:R-:W-:-:S04]  /*cea0*/  LOP3.LUT R8, R9, 0x30, R8, 0x78, !PT ;  /* 0x0000003009087812 */ /* 0x000fc800078e7808 */
[----:B------:R-:W-:-:S05]  /*ceb0*/  IADD3 R2, R8, R3, R2 ;  /* 0x0000000308027210 */ /* 0x000fca0007ffe002 */
[----:B------:R1:W-:Y:S02]  /*cec0*/  STL [R1], R2 ;  /* 0x0000000201007387 */ /* 0x0003e40000100800 */
[----:B01----:R-:W-:Y:S05]  /*ced0*/  @!P0 BRA `(.L_x_3900) ;  /* 0x00000044000c8947 */ /* 0x003fea0003800000 */
.L_x_3953:
[----:B------:R-:W-:Y:S01]  /*cee0*/  ULDC.64 UR4, c[0x0][0x328] ;  /* 0x0000ca0000047ab9 */ /* 0x000fe20000000a00 */
[----:B-----5:R-:W-:Y:S01]  /*cef0*/  SHF.R.S32.HI R24, RZ, 0x1f, R0 ;  /* 0x0000001fff187819 */ /* 0x020fe20000011400 */
[----:B------:R-:W-:Y:S01]  /*cf00*/  IMAD R2, R21, UR4, RZ ;  /* 0x0000000415027c24 */ /* 0x000fe2000f8e02ff */
[----:B------:R-:W-:Y:S01]  /*cf10*/  ULDC.64 UR6, c[0x0][0x338] ;  /* 0x0000ce0000067ab9 */ /* 0x000fe20000000a00 */
[----:B------:R-:W-:Y:S02]  /*cf20*/  SHF.R.S32.HI R25, RZ, 0x1f, R6 ;  /* 0x0000001fff197819 */ /* 0x000fe40000011406 */
[C---:B------:R-:W-:Y:S01]  /*cf30*/  IMAD R9, R5.reuse, UR5, R2 ;  /* 0x0000000505097c24 */ /* 0x040fe2000f8e0202 */
[----:B------:R-:W-:Y:S01]  /*cf40*/  SHF.R.S32.HI R26, RZ, 0x1f, R4 ;  /* 0x0000001fff1a7819 */ /* 0x000fe20000011404 */
[----:B------:R-:W-:Y:S01]  /*cf50*/  IMAD.WIDE.U32 R2, R5, UR4, RZ ;  /* 0x0000000405027c25 */ /* 0x000fe2000f8e00ff */
[----:B------:R-:W-:-:S03]  /*cf60*/  LOP3.LUT R22, R22, 0xffffffbf, RZ, 0xc0, !PT ;  /* 0xffffffbf16167812 */ /* 0x000fc600078ec0ff */
[----:B------:R-:W-:Y:S02]  /*cf70*/  IMAD.IADD R3, R3, 0x1, R9 ;  /* 0x0000000103037824 */ /* 0x000fe400078e0209 */
[----:B------:R-:W-:Y:S02]  /*cf80*/  IMAD R9, R24, UR6, RZ ;  /* 0x0000000618097c24 */ /* 0x000fe4000f8e02ff */
[----:B------:R-:W-:-:S04]  /*cf90*/  IMAD.WIDE.U32 R2, R0, UR6, R2 ;  /* 0x0000000600027c25 */ /* 0x000fc8000f8e0002 */
[----:B------:R-:W-:Y:S02]  /*cfa0*/  IMAD R9, R0, UR7, R9 ;  /* 0x0000000700097c24 */ /* 0x000fe4000f8e0209 */
[----:B------:R-:W-:Y:S02]  /*cfb0*/  IMAD.MOV.U32 R8, RZ, RZ, R2 ;  /* 0x000000ffff087224 */ /* 0x000fe400078e0002 */
[----:B------:R-:W-:Y:S02]  /*cfc0*/  IMAD.IADD R9, R3, 0x1, R9 ;  /* 0x0000000103097824 */ /* 0x000fe400078e0209 */
[----:B------:R-:W-:-:S04]  /*cfd0*/  IMAD R3, R25, UR4, RZ ;  /* 0x0000000419037c24 */ /* 0x000fc8000f8e02ff */
[C---:B------:R-:W-:Y:S02]  /*cfe0*/  IMAD R10, R6.reuse, UR5, R3 ;  /* 0x00000005060a7c24 */ /* 0x040fe4000f8e0203 */
[----:B------:R-:W-:Y:S01]  /*cff0*/  IMAD.WIDE.U32 R2, R6, UR4, RZ ;  /* 0x0000000406027c25 */ /* 0x000fe2000f8e00ff */
[----:B------:R-:W-:-:S03]  /*d000*/  ULDC.64 UR4, c[0x0][0x330] ;  /* 0x0000cc0000047ab9 */ /* 0x000fc60000000a00 */
[----:B------:R-:W-:Y:S02]  /*d010*/  IMAD.IADD R3, R3, 0x1, R10 ;  /* 0x0000000103037824 */ /* 0x000fe400078e020a */
[----:B------:R-:W-:Y:S02]  /*d020*/  IMAD R10, R26, UR6, RZ ;  /* 0x000000061a0a7c24 */ /* 0x000fe4000f8e02ff */
[----:B------:R-:W-:Y:S01]  /*d030*/  IMAD.WIDE.U32 R2, R4, UR6, R2 ;  /* 0x0000000604027c25 */ /* 0x000fe2000f8e0002 */
[----:B------:R-:W-:-:S03]  /*d040*/  R2UR UR6, R36 ;  /* 0x00000000240672ca */ /* 0x000fc600000e0000 */
[----:B------:R-:W-:Y:S02]  /*d050*/  IMAD R10, R4, UR7, R10 ;  /* 0x00000007040a7c24 */ /* 0x000fe4000f8e020a */
[----:B------:R-:W-:Y:S02]  /*d060*/  IMAD.U32 R12, RZ, RZ, UR4 ;  /* 0x00000004ff0c7e24 */ /* 0x000fe4000f8e00ff */
[----:B------:R-:W-:Y:S02]  /*d070*/  IMAD.IADD R3, R3, 0x1, R10 ;  /* 0x0000000103037824 */ /* 0x000fe400078e020a */
[----:B------:R-:W-:-:S04]  /*d080*/  IMAD.WIDE.U32 R10, R12, UR39, R8 ;  /* 0x000000270c0a7c25 */ /* 0x000fc8000f8e0008 */
[----:B------:R-:W-:Y:S01]  /*d090*/  UIMAD UR4, UR6, UR4, URZ ;  /* 0x00000004060472a4 */ /* 0x000fe2000f8e023f */
[----:B------:R-:W-:Y:S02]  /*d0a0*/  IMAD.WIDE.U32 R2, R12, UR39, R2 ;  /* 0x000000270c027c25 */ /* 0x000fe4000f8e0002 */
[----:B------:R-:W-:Y:S01]  /*d0b0*/  ULDC.64 UR6, c[0x0][0x318] ;  /* 0x0000c60000067ab9 */ /* 0x000fe20000000a00 */
[----:B------:R-:W-:Y:S01]  /*d0c0*/  UIMAD UR4, UR39, UR5, UR4 ;  /* 0x00000005270472a4 */ /* 0x000fe2000f8e0204 */
[----:B------:R-:W-:Y:S01]  /*d0d0*/  IMAD.U32 R12, RZ, RZ, UR7 ;  /* 0x00000007ff0c7e24 */ /* 0x000fe2000f8e00ff */
[----:B------:R-:W-:-:S04]  /*d0e0*/  IADD3 R9, P0, R10, UR6, RZ ;  /* 0x000000060a097c10 */ /* 0x000fc8000ff1e0ff */
[----:B------:R-:W-:Y:S02]  /*d0f0*/  IADD3.X R8, R12, UR4, R11, P0, !PT ;  /* 0x000000040c087c10 */ /* 0x000fe400087fe40b */
[----:B------:R-:W-:Y:S01]  /*d100*/  IADD3 R20, P0, R2, UR6, RZ ;  /* 0x0000000602147c10 */ /* 0x000fe2000ff1e0ff */
[----:B------:R-:W-:-:S03]  /*d110*/  IMAD.MOV.U32 R2, RZ, RZ, -0xa0 ;  /* 0xffffff60ff027424 */ /* 0x000fc600078e00ff */
[----:B------:R-:W-:Y:S01]  /*d120*/  IADD3.X R10, R12, UR4, R3, P0, !PT ;  /* 0x000000040c0a7c10 */ /* 0x000fe200087fe403 */
[----:B------:R-:W-:Y:S01]  /*d130*/  IMAD R7, R7, R2, UR36 ;  /* 0x0000002407077e24 */ /* 0x000fe2000f8e0202 */
[----:B------:R-:W-:-:S03]  /*d140*/  UMOV UR4, 0xffffffff ;  /* 0xffffffff00047882 */ /* 0x000fc60000000000 */
[----:B------:R-:W-:-:S05]  /*d150*/  IMAD.IADD R7, R7, 0x1, -R31 ;  /* 0x0000000107077824 */ /* 0x000fca00078e0a1f */
[----:B------:R-:W-:-:S13]  /*d160*/  ISETP.GE.AND P0, PT, R7, 0x1, PT ;  /* 0x000000010700780c */ /* 0x000fda0003f06270 */
[----:B------:R-:W-:Y:S01]  /*d170*/  @P0 LOP3.LUT R22, R22, 0x40, RZ, 0xfc, !PT ;  /* 0x0000004016160812 */ /* 0x000fe200078efcff */
[----:B------:R-:W-:Y:S06]  /*d180*/  BRA.DIV UR4, `(.L_x_3901) ;  /* 0x0000004204747947 */ /* 0x000fec000b800000 */
[----:B------:R-:W2:Y:S01]  /*d190*/  LDL R12, [R1] ;  /* 0x00000000010c7983 */ /* 0x000ea20000100800 */
[----:B------:R-:W1:Y:S01]  /*d1a0*/  LDC R11, c[0x0][0x2f4] ;  /* 0x0000bd00ff0b7b82 */ /* 0x000e620000000800 */
[C---:B------:R-:W-:Y:S02]  /*d1b0*/  ISETP.GE.AND P6, PT, R7.reuse, 0x81, PT ;  /* 0x000000810700780c */ /* 0x040fe40003fc6270 */
[----:B------:R-:W3:Y:S01]  /*d1c0*/  SHFL.IDX PT, R2, R9, RZ, 0x1c1f ;  /* 0x001c1fff09027589 */ /* 0x000ee200000e0000 */
[----:B------:R-:W-:Y:S02]  /*d1d0*/  LOP3.LUT R22, R22, 0xffffff7f, RZ, 0xc0, !PT ;  /* 0xffffff7f16167812 */ /* 0x000fe400078ec0ff */
[C---:B------:R-:W-:Y:S01]  /*d1e0*/  ISETP.GE.AND P5, PT, R7.reuse, 0x21, PT ;  /* 0x000000210700780c */ /* 0x040fe20003fa6270 */
[----:B------:R-:W4:Y:S01]  /*d1f0*/  SHFL.IDX PT, R3, R8, RZ, 0x1c1f ;  /* 0x001c1fff08037589 */ /* 0x000f2200000e0000 */
[----:B------:R-:W-:-:S03]  /*d200*/  ISETP.GE.AND P4, PT, R7, 0x41, PT ;  /* 0x000000410700780c */ /* 0x000fc60003f86270 */
[----:B------:R-:W-:Y:S03]  /*d210*/  SHFL.IDX PT, R10, R10, RZ, 0x1c1f ;  /* 0x001c1fff0a0a7589 */ /* 0x000fe600000e0000 */
[----:B------:R-:W-:Y:S01]  /*d220*/  @P6 LOP3.LUT R22, R22, 0x80, RZ, 0xfc, !PT ;  /* 0x0000008016166812 */ /* 0x000fe200078efcff */
[----:B------:R-:W-:Y:S01]  /*d230*/  SHFL.IDX PT, R14, R20, RZ, 0x1c1f ;  /* 0x001c1fff140e7589 */ /* 0x000fe200000e0000 */
[CC--:B-1----:R-:W-:Y:S02]  /*d240*/  ISETP.GE.AND P2, PT, R37.reuse, R11.reuse, PT ;  /* 0x0000000b2500720c */ /* 0x0c2fe40003f46270 */
[----:B------:R-:W-:Y:S02]  /*d250*/  ISETP.GE.AND P1, PT, R28, R11, PT ;  /* 0x0000000b1c00720c */ /* 0x000fe40003f26270 */
[----:B---3--:R-:W-:Y:S02]  /*d260*/  IADD3 R2, P0, R37, R2, RZ ;  /* 0x0000000225027210 */ /* 0x008fe40007f1e0ff */
[----:B------:R-:W-:-:S03]  /*d270*/  ISETP.LT.OR P3, PT, R7, 0x1, P1 ;  /* 0x000000010700780c */ /* 0x000fc60000f61670 */
[----:B----4-:R-:W-:Y:S01]  /*d280*/  IMAD.X R3, RZ, RZ, R3, P0 ;  /* 0x000000ffff037224 */ /* 0x010fe200000e0603 */
[----:B------:R-:W-:Y:S01]  /*d290*/  ISETP.LT.OR P0, PT, R7, 0x1, P2 ;  /* 0x000000010700780c */ /* 0x000fe20001701670 */
[----:B--2---:R-:W-:-:S12]  /*d2a0*/  VIADD R23, R12, UR41 ;  /* 0x000000290c177c36 */ /* 0x004fd80008000000 */
[----:B------:R-:W-:Y:S01]  /*d2b0*/  LDGSTS.E.BYPASS.LTC128B.128 [R23+0xf200], desc[UR56][R2.64], !P0 ;  /* 0x0f20000002177fae */ /* 0x000fe2000c101d78 */
[----:B------:R-:W-:-:S03]  /*d2c0*/  ISETP.GE.AND P0, PT, R27, R11, PT ;  /* 0x0000000b1b00720c */ /* 0x000fc60003f06270 */
        /* <DEDUP_REMOVED lines=10> */
[----:B------:R-:W-:Y:S01]  /*d370*/  LDGSTS.E.BYPASS.LTC128B.128 [R23+0x12200], desc[UR56][R2.64+0x40], !P3 ;  /* 0x1220004002177fae */ /* 0x000fe2000d901d78 */
[----:B------:R-:W-:-:S13]  /*d380*/  ISETP.LT.OR P3, PT, R7, 0x21, P0 ;  /* 0x000000210700780c */ /* 0x000fda0000761670 */
[----:B------:R1:W-:Y:S04]  /*d390*/  LDGSTS.E.BYPASS.LTC128B.128 [R23+0x14a00], desc[UR56][R2.64+0x80], !P3 ;  /* 0x14a0008002177fae */ /* 0x0003e8000d901d78 */
[----:B-1----:R-:W1:Y:S04]  /*d3a0*/  SHFL.IDX PT, R2, R9, 0x2, 0x1c1f ;  /* 0x005c1f0009027f89 */ /* 0x002e6800000e0000 */
[----:B------:R-:W2:Y:S04]  /*d3b0*/  SHFL.IDX PT, R3, R8, 0x2, 0x1c1f ;  /* 0x005c1f0008037f89 */ /* 0x000ea800000e0000 */
[----:B------:R-:W-:Y:S01]  /*d3c0*/  SHFL.IDX PT, R8, R8, 0x3, 0x1c1f ;  /* 0x007c1f0008087f89 */ /* 0x000fe200000e0000 */
        /* <DEDUP_REMOVED lines=8> */
[----:B-1----:R-:W1:Y:S02]  /*d450*/  SHFL.IDX PT, R2, R9, 0x3, 0x1c1f ;  /* 0x007c1f0009027f89 */ /* 0x002e6400000e0000 */
[----:B-1----:R-:W-:-:S05]  /*d460*/  IADD3 R2, P3, R37, R2, RZ ;  /* 0x0000000225027210 */ /* 0x002fca0007f7e0ff */
[----:B------:R-:W-:Y:S01]  /*d470*/  IMAD.X R3, RZ, RZ, R8, P3 ;  /* 0x000000ffff037224 */ /* 0x000fe200018e0608 */
[----:B------:R-:W-:-:S13]  /*d480*/  ISETP.LT.OR P3, PT, R7, 0x61, P2 ;  /* 0x000000610700780c */ /* 0x000fda0001761670 */
[----:B------:R1:W-:Y:S01]  /*d490*/  LDGSTS.E.BYPASS.LTC128B.128 [R23+0x10a00], desc[UR56][R2.64], !P3 ;  /* 0x10a0000002177fae */ /* 0x0003e2000d901d78 */
[----:B------:R-:W-:-:S13]  /*d4a0*/  ISETP.LT.OR P3, PT, R7, 0x61, P1 ;  /* 0x000000610700780c */ /* 0x000fda0000f61670 */
[----:B------:R1:W-:Y:S01]  /*d4b0*/  LDGSTS.E.BYPASS.LTC128B.128 [R23+0x13200], desc[UR56][R2.64+0x40], !P3 ;  /* 0x1320004002177fae */ /* 0x0003e2000d901d78 */
[----:B------:R-:W-:-:S13]  /*d4c0*/  ISETP.LT.OR P3, PT, R7, 0x61, P0 ;  /* 0x000000610700780c */ /* 0x000fda0000761670 */
[----:B------:R1:W-:Y:S01]  /*d4d0*/  LDGSTS.E.BYPASS.LTC128B.128 [R23+0x15a00], desc[UR56][R2.64+0x80], !P3 ;  /* 0x15a0008002177fae */ /* 0x0003e2000d901d78 */
[----:B------:R-:W-:-:S13]  /*d4e0*/  ISETP.GE.AND P3, PT, R7, 0x61, PT ;  /* 0x000000610700780c */ /* 0x000fda0003f66270 */
.L_x_3965:
[C---:B------:R-:W-:Y:S02]  /*d4f0*/  ISETP.LT.OR P2, PT, R7.reuse, 0x81, P2 ;  /* 0x000000810700780c */ /* 0x040fe40001741670 */
[C---:B------:R-:W-:Y:S02]  /*d500*/  ISETP.LT.OR P1, PT, R7.reuse, 0x81, P1 ;  /* 0x000000810700780c */ /* 0x040fe40000f21670 */
[----:B------:R-:W-:Y:S02]  /*d510*/  ISETP.LT.OR P0, PT, R7, 0x81, P0 ;  /* 0x000000810700780c */ /* 0x000fe40000701670 */
[----:B-12---:R-:W-:-:S05]  /*d520*/  IADD3 R2, P6, R37, R14, RZ ;  /* 0x0000000e25027210 */ /* 0x006fca0007fde0ff */
[----:B------:R-:W-:-:S05]  /*d530*/  IMAD.X R3, RZ, RZ, R10, P6 ;  /* 0x000000ffff037224 */ /* 0x000fca00030e060a */
[----:B------:R-:W-:Y:S01]  /*d540*/  @!PT LDS RZ, [RZ] ;  /* 0x00000000fffff984 */ /* 0x000fe20000000800 */
[----:B------:R-:W-:Y:S01]  /*d550*/  @!PT LDS RZ, [RZ] ;  /* 0x00000000fffff984 */ /* 0x000fe20000000800 */
[----:B------:R-:W-:Y:S01]  /*d560*/  @!PT LDS RZ, [RZ] ;  /* 0x00000000fffff984 */ /* 0x000fe20000000800 */
[----:B------:R1:W-:Y:S04]  /*d570*/  LDGSTS.E.BYPASS.LTC128B.128 [R23+0x11200], desc[UR56][R2.64], !P2 ;  /* 0x1120000002177fae */ /* 0x0003e8000d101d78 */
        /* <DEDUP_REMOVED lines=11> */
.L_x_3902:
[----:B------:R-:W-:Y:S01]  /*d630*/  SYNCS.ARRIVE.TRANS64.A1T0 RZ, [UR41+0x33470], RZ ;  /* 0x033470ffffff79a7 */ /* 0x000fe20008100029 */
[----:B------:R-:W-:Y:S05]  /*d640*/  @!P6 BRA `(.L_x_3903) ;  /* 0x000000000004e947 */ /* 0x000fea0003800000 */
[----:B------:R-:W-:Y:S01]  /*d650*/  BPT.TRAP 0x1 ;  /* 0x000000040000795c */ /* 0x000fe20000300000 */
.L_x_3903:
[----:B------:R-:W1:Y:S02]  /*d660*/  SYNCS.PHASECHK.TRANS64.TRYWAIT P0, [UR41+0x33440], R35 ;  /* 0x03344023ff0075a7 */ /* 0x000e640008000169 */
[----:B-1----:R-:W-:Y:S05]  /*d670*/  @!P0 BRA `(.L_x_3904) ;  /* 0x0000004400388947 */ /* 0x002fea0003800000 */
.L_x_3966:
[----:B------:R-:W-:Y:S01]  /*d680*/  ULDC.64 UR8, c[0x0][0x300] ;  /* 0x0000c00000087ab9 */ /* 0x000fe20000000a00 */
[----:B------:R-:W-:Y:S01]  /*d690*/  ULDC.64 UR10, c[0x0][0x310] ;  /* 0x0000c400000a7ab9 */ /* 0x000fe20000000a00 */
[----:B------:R-:W-:Y:S01]  /*d6a0*/  IMAD R2, R21, UR8, RZ ;  /* 0x0000000815027c24 */ /* 0x000fe2000f8e02ff */
[----:B------:R-:W-:Y:S01]  /*d6b0*/  R2UR UR6, R36 ;  /* 0x00000000240672ca */ /* 0x000fe200000e0000 */
[----:B------:R-:W-:Y:S01]  /*d6c0*/  ULDC.64 UR4, c[0x0][0x308] ;  /* 0x0000c20000047ab9 */ /* 0x000fe20000000a00 */
[----:B------:R-:W-:Y:S02]  /*d6d0*/  IMAD R25, R25, UR8, RZ ;  /* 0x0000000819197c24 */ /* 0x000fe4000f8e02ff */
[C---:B------:R-:W-:Y:S02]  /*d6e0*/  IMAD R7, R5.reuse, UR9, R2 ;  /* 0x0000000905077c24 */ /* 0x040fe4000f8e0202 */
[----:B------:R-:W-:-:S04]  /*d6f0*/  IMAD.WIDE.U32 R2, R5, UR8, RZ ;  /* 0x0000000805027c25 */ /* 0x000fc8000f8e00ff */
[----:B------:R-:W-:Y:S02]  /*d700*/  IMAD.IADD R3, R3, 0x1, R7 ;  /* 0x0000000103037824 */ /* 0x000fe400078e0207 */
[----:B------:R-:W-:Y:S02]  /*d710*/  IMAD R5, R24, UR10, RZ ;  /* 0x0000000a18057c24 */ /* 0x000fe4000f8e02ff */
[----:B------:R-:W-:-:S04]  /*d720*/  IMAD.WIDE.U32 R2, R0, UR10, R2 ;  /* 0x0000000a00027c25 */ /* 0x000fc8000f8e0002 */
[----:B------:R-:W-:Y:S02]  /*d730*/  IMAD R5, R0, UR11, R5 ;  /* 0x0000000b00057c24 */ /* 0x000fe4000f8e0205 */
[----:B------:R-:W-:Y:S01]  /*d740*/  IMAD.U32 R7, RZ, RZ, UR4 ;  /* 0x00000004ff077e24 */ /* 0x000fe2000f8e00ff */
[----:B------:R-:W-:Y:S01]  /*d750*/  UIMAD UR4, UR6, UR4, URZ ;  /* 0x00000004060472a4 */ /* 0x000fe2000f8e023f */
[----:B------:R-:W-:Y:S02]  /*d760*/  IMAD.IADD R3, R3, 0x1, R5 ;  /* 0x0000000103037824 */ /* 0x000fe400078e0205 */
[----:B------:R-:W-:Y:S01]  /*d770*/  ULDC.64 UR6, c[0x0][0x2e8] ;  /* 0x0000ba0000067ab9 */ /* 0x000fe20000000a00 */
[----:B------:R-:W-:Y:S02]  /*d780*/  UIMAD UR4, UR39, UR5, UR4 ;  /* 0x00000005270472a4 */ /* 0x000fe4000f8e0204 */
[----:B------:R-:W-:-:S04]  /*d790*/  IMAD.WIDE.U32 R2, R7, UR39, R2 ;  /* 0x0000002707027c25 */ /* 0x000fc8000f8e0002 */
[----:B------:R-:W-:Y:S01]  /*d7a0*/  IMAD.U32 R8, RZ, RZ, UR7 ;  /* 0x00000007ff087e24 */ /* 0x000fe2000f8e00ff */
[----:B------:R-:W-:Y:S01]  /*d7b0*/  IADD3 R0, P0, R2, UR6, RZ ;  /* 0x0000000602007c10 */ /* 0x000fe2000ff1e0ff */
[----:B------:R-:W-:Y:S02]  /*d7c0*/  IMAD R25, R6, UR9, R25 ;  /* 0x0000000906197c24 */ /* 0x000fe4000f8e0219 */
[----:B------:R-:W-:Y:S01]  /*d7d0*/  IMAD R9, R26, UR10, RZ ;  /* 0x0000000a1a097c24 */ /* 0x000fe2000f8e02ff */
[----:B------:R-:W-:Y:S01]  /*d7e0*/  IADD3.X R5, R8, UR4, R3, P0, !PT ;  /* 0x0000000408057c10 */ /* 0x000fe200087fe403 */
[----:B------:R-:W-:-:S04]  /*d7f0*/  IMAD.WIDE.U32 R2, R6, UR8, RZ ;  /* 0x0000000806027c25 */ /* 0x000fc8000f8e00ff */
[----:B------:R-:W-:Y:S02]  /*d800*/  IMAD.IADD R3, R3, 0x1, R25 ;  /* 0x0000000103037824 */ /* 0x000fe400078e0219 */
[C---:B------:R-:W-:Y:S02]  /*d810*/  IMAD R9, R4.reuse, UR11, R9 ;  /* 0x0000000b04097c24 */ /* 0x040fe4000f8e0209 */
[----:B------:R-:W-:-:S04]  /*d820*/  IMAD.WIDE.U32 R2, R4, UR10, R2 ;  /* 0x0000000a04027c25 */ /* 0x000fc8000f8e0002 */
[----:B------:R-:W-:Y:S02]  /*d830*/  IMAD.IADD R3, R3, 0x1, R9 ;  /* 0x0000000103037824 */ /* 0x000fe400078e0209 */
[----:B------:R-:W-:-:S03]  /*d840*/  IMAD.WIDE.U32 R2, R7, UR39, R2 ;  /* 0x0000002707027c25 */ /* 0x000fc6000f8e0002 */
[----:B------:R-:W-:-:S04]  /*d850*/  IADD3 R4, P0, R2, UR6, RZ ;  /* 0x0000000602047c10 */ /* 0x000fc8000ff1e0ff */
[----:B------:R-:W-:Y:S01]  /*d860*/  IADD3.X R8, R8, UR4, R3, P0, !PT ;  /* 0x0000000408087c10 */ /* 0x000fe200087fe403 */
[----:B------:R-:W-:-:S03]  /*d870*/  UMOV UR4, 0xffffffff ;  /* 0xffffffff00047882 */ /* 0x000fc60000000000 */
[----:B------:R-:W-:Y:S05]  /*d880*/  BRA.DIV UR4, `(.L_x_3905) ;  /* 0x0000004204c87947 */ /* 0x000fea000b800000 */
[----:B------:R-:W2:Y:S01]  /*d890*/  SHFL.IDX PT, R14, R0, RZ, 0x1c1f ;  /* 0x001c1fff000e7589 */ /* 0x000ea200000e0000 */
[----:B------:R-:W3:Y:S01]  /*d8a0*/  LDC R7, c[0x0][0x2f4] ;  /* 0x0000bd00ff077b82 */ /* 0x000ee20000000800 */
[----:B------:R-:W-:Y:S02]  /*d8b0*/  P2R R6, PR, RZ, 0x8 ;  /* 0x00000008ff067803 */ /* 0x000fe40000000000 */
[----:B------:R-:W4:Y:S01]  /*d8c0*/  SHFL.IDX PT, R2, R5, RZ, 0x1c1f ;  /* 0x001c1fff05027589 */ /* 0x000f2200000e0000 */
[----:B------:R-:W-:-:S03]  /*d8d0*/  LOP3.LUT P3, RZ, R22, 0x40, RZ, 0xc0, !PT ;  /* 0x0000004016ff7812 */ /* 0x000fc6000786c0ff */
[----:B------:R-:W-:Y:S10]  /*d8e0*/  SHFL.IDX PT, R8, R8, RZ, 0x1c1f ;  /* 0x001c1fff08087589 */ /* 0x000ff400000e0000 */
[----:B--2---:R-:W-:-:S02]  /*d8f0*/  @P3 IADD3 R14, P0, R37, R14, RZ ;  /* 0x0000000e250e3210 */ /* 0x004fc40007f1e0ff */
[-C--:B---3--:R-:W-:Y:S02]  /*d900*/  ISETP.GE.AND P6, PT, R37, R7.reuse, PT ;  /* 0x000000072500720c */ /* 0x088fe40003fc6270 */
[-C--:B------:R-:W-:Y:S01]  /*d910*/  ISETP.GE.AND P2, PT, R28, R7.reuse, PT ;  /* 0x000000071c00720c */ /* 0x080fe20003f46270 */
[----:B----4-:R-:W-:Y:S01]  /*d920*/  @P3 IMAD.X R3, RZ, RZ, R2, P0 ;  /* 0x000000ffff033224 */ /* 0x010fe200000e0602 */
[----:B------:R-:W-:Y:S01]  /*d930*/  ISETP.GE.AND P1, PT, R27, R7, PT ;  /* 0x000000071b00720c */ /* 0x000fe20003f26270 */
[----:B------:R-:W-:Y:S02]  /*d940*/  @P3 IMAD.MOV.U32 R2, RZ, RZ, R14 ;  /* 0x000000ffff023224 */ /* 0x000fe400078e000e */
[----:B------:R-:W2:Y:S06]  /*d950*/  SHFL.IDX PT, R14, R0, 0x1, 0x1c1f ;  /* 0x003c1f00000e7f89 */ /* 0x000eac00000e0000 */
[----:B------:R-:W-:Y:S04]  /*d960*/  @P3 LDGSTS.E.BYPASS.LTC128B.128 [R23+0x24200], desc[UR56][R2.64], !P6 ;  /* 0x2420000002173fae */ /* 0x000fe8000f101d78 */
[----:B------:R-:W-:Y:S04]  /*d970*/  @P3 LDGSTS.E.BYPASS.LTC128B.128 [R23+0x26a00], desc[UR56][R2.64+0x40], !P2 ;  /* 0x26a0004002173fae */ /* 0x000fe8000d101d78 */
[----:B------:R3:W-:Y:S01]  /*d980*/  @P3 LDGSTS.E.BYPASS.LTC128B.128 [R23+0x29200], desc[UR56][R2.64+0x80], !P1 ;  /* 0x2920008002173fae */ /* 0x0007e2000c901d78 */
[----:B------:R-:W-:-:S03]  /*d990*/  ISETP.NE.AND P3, PT, R6, RZ, PT ;  /* 0x000000ff0600720c */ /* 0x000fc60003f65270 */
[----:B------:R-:W4:Y:S01]  /*d9a0*/  SHFL.IDX PT, R6, R5, 0x1, 0x1c1f ;  /* 0x003c1f0005067f89 */ /* 0x000f2200000e0000 */
[----:B--2---:R-:W-:-:S05]  /*d9b0*/  @P5 IADD3 R14, P0, R37, R14, RZ ;  /* 0x0000000e250e5210 */ /* 0x004fca0007f1e0ff */
[----:B---3--:R-:W-:Y:S02]  /*d9c0*/  @P5 IMAD.MOV.U32 R2, RZ, RZ, R14 ;  /* 0x000000ffff025224 */ /* 0x008fe400078e000e */
[----:B------:R-:W2:Y:S01]  /*d9d0*/  SHFL.IDX PT, R14, R0, 0x2, 0x1c1f ;  /* 0x005c1f00000e7f89 */ /* 0x000ea200000e0000 */
[----:B----4-:R-:W-:-:S03]  /*d9e0*/  @P5 IMAD.X R7, RZ, RZ, R6, P0 ;  /* 0x000000ffff075224 */ /* 0x010fc600000e0606 */
[----:B------:R-:W3:Y:S01]  /*d9f0*/  SHFL.IDX PT, R6, R5, 0x2, 0x1c1f ;  /* 0x005c1f0005067f89 */ /* 0x000ee200000e0000 */
[----:B------:R-:W-:-:S05]  /*da00*/  @P5 IMAD.MOV.U32 R3, RZ, RZ, R7 ;  /* 0x000000ffff035224 */ /* 0x000fca00078e0007 */
[----:B------:R-:W-:Y:S01]  /*da10*/  @P5 LDGSTS.E.BYPASS.LTC128B.128 [R23+0x24a00], desc[UR56][R2.64], !P6 ;  /* 0x24a0000002175fae */ /* 0x000fe2000f101d78 */
[----:B--2---:R-:W-:-:S03]  /*da20*/  @P4 IADD3 R14, P0, R37, R14, RZ ;  /* 0x0000000e250e4210 */ /* 0x004fc60007f1e0ff */
[----:B------:R-:W-:Y:S04]  /*da30*/  @P5 LDGSTS.E.BYPASS.LTC128B.128 [R23+0x27200], desc[UR56][R2.64+0x40], !P2 ;  /* 0x2720004002175fae */ /* 0x000fe8000d101d78 */
[----:B------:R2:W-:Y:S01]  /*da40*/  @P5 LDGSTS.E.BYPASS.LTC128B.128 [R23+0x29a00], desc[UR56][R2.64+0x80], !P1 ;  /* 0x29a0008002175fae */ /* 0x0005e2000c901d78 */
[----:B---3--:R-:W-:-:S03]  /*da50*/  @P4 IMAD.X R7, RZ, RZ, R6, P0 ;  /* 0x000000ffff074224 */ /* 0x008fc600000e0606 */
[----:B------:R-:W-:Y:S01]  /*da60*/  SHFL.IDX PT, R6, R5, 0x3, 0x1c1f ;  /* 0x007c1f0005067f89 */ /* 0x000fe200000e0000 */
[----:B--2---:R-:W-:-:S03]  /*da70*/  @P4 IMAD.MOV.U32 R2, RZ, RZ, R14 ;  /* 0x000000ffff024224 */ /* 0x004fc600078e000e */
[----:B------:R-:W2:Y:S01]  /*da80*/  SHFL.IDX PT, R14, R0, 0x3, 0x1c1f ;  /* 0x007c1f00000e7f89 */ /* 0x000ea200000e0000 */
[----:B------:R-:W-:-:S05]  /*da90*/  @P4 IMAD.MOV.U32 R3, RZ, RZ, R7 ;  /* 0x000000ffff034224 */ /* 0x000fca00078e0007 */
[----:B------:R-:W-:Y:S04]  /*daa0*/  @P4 LDGSTS.E.BYPASS.LTC128B.128 [R23+0x25200], desc[UR56][R2.64], !P6 ;  /* 0x2520000002174fae */ /* 0x000fe8000f101d78 */
[----:B------:R-:W-:Y:S04]  /*dab0*/  @P4 LDGSTS.E.BYPASS.LTC128B.128 [R23+0x27a00], desc[UR56][R2.64+0x40], !P2 ;  /* 0x27a0004002174fae */ /* 0x000fe8000d101d78 */
[----:B------:R3:W-:Y:S01]  /*dac0*/  @P4 LDGSTS.E.BYPASS.LTC128B.128 [R23+0x2a200], desc[UR56][R2.64+0x80], !P1 ;  /* 0x2a20008002174fae */ /* 0x0007e2000c901d78 */
[----:B--2---:R-:W-:-:S05]  /*dad0*/  @P3 IADD3 R14, P0, R37, R14, RZ ;  /* 0x0000000e250e3210 */ /* 0x004fca0007f1e0ff */
[----:B------:R-:W-:Y:S02]  /*dae0*/  @P3 IMAD.X R7, RZ, RZ, R6, P0 ;  /* 0x000000ffff073224 */ /* 0x000fe400000e0606 */
[----:B---3--:R-:W-:Y:S02]  /*daf0*/  @P3 IMAD.MOV.U32 R2, RZ, RZ, R14 ;  /* 0x000000ffff023224 */ /* 0x008fe400078e000e */
[----:B------:R-:W-:Y:S01]  /*db00*/  @P3 IMAD.MOV.U32 R3, RZ, RZ, R7 ;  /* 0x000000ffff033224 */ /* 0x000fe200078e0007 */
[----:B------:R2:W3:Y:S04]  /*db10*/  SHFL.IDX PT, R14, R4, RZ, 0x1c1f ;  /* 0x001c1fff040e7589 */ /* 0x0004e800000e0000 */
[----:B------:R2:W-:Y:S04]  /*db20*/  @P3 LDGSTS.E.BYPASS.LTC128B.128 [R23+0x25a00], desc[UR56][R2.64], !P6 ;  /* 0x25a0000002173fae */ /* 0x0005e8000f101d78 */
[----:B------:R2:W-:Y:S04]  /*db30*/  @P3 LDGSTS.E.BYPASS.LTC128B.128 [R23+0x28200], desc[UR56][R2.64+0x40], !P2 ;  /* 0x2820004002173fae */ /* 0x0005e8000d101d78 */
[----:B------:R2:W-:Y:S02]  /*db40*/  @P3 LDGSTS.E.BYPASS.LTC128B.128 [R23+0x2aa00], desc[UR56][R2.64+0x80], !P1 ;  /* 0x2aa0008002173fae */ /* 0x0005e4000c901d78 */
.L_x_3978:
[----:B------:R-:W-:Y:S01]  /*db50*/  LOP3.LUT P0, RZ, R22, 0x80, RZ, 0xc0, !PT ;  /* 0x0000008016ff7812 */ /* 0x000fe2000780c0ff */
[----:B------:R-:W-:-:S12]  /*db60*/  BSSY B0, `(.L_x_3906) ;  /* 0x000000e000007945 */ /* 0x000fd80003800000 */
[----:B------:R-:W-:Y:S05]  /*db70*/  @!P0 BRA `(.L_x_3907) ;  /* 0x0000000000308947 */ /* 0x000fea0003800000 */
[----:B------:R-:W4:Y:S01]  /*db80*/  LDC R0, c[0x0][0x2f4] ;  /* 0x0000bd00ff007b82 */ /* 0x000f220000000800 */
[----:B--23--:R-:W-:-:S05]  /*db90*/  IADD3 R2, P0, R37, R14, RZ ;  /* 0x0000000e25027210 */ /* 0x00cfca0007f1e0ff */
[----:B------:R-:W-:Y:S01]  /*dba0*/  IMAD.X R3, RZ, RZ, R8, P0 ;  /* 0x000000ffff037224 */ /* 0x000fe200000e0608 */
[-C--:B----4-:R-:W-:Y:S02]  /*dbb0*/  ISETP.GE.AND P3, PT, R37, R0.reuse, PT ;  /* 0x000000002500720c */ /* 0x090fe40003f66270 */
[-C--:B------:R-:W-:Y:S02]  /*dbc0*/  ISETP.GE.AND P2, PT, R28, R0.reuse, PT ;  /* 0x000000001c00720c */ /* 0x080fe40003f46270 */
[----:B------:R-:W-:-:S09]  /*dbd0*/  ISETP.GE.AND P1, PT, R27, R0, PT ;  /* 0x000000001b00720c */ /* 0x000fd20003f26270 */
[----:B------:R-:W-:Y:S01]  /*dbe0*/  @!PT LDS RZ, [RZ] ;  /* 0x00000000fffff984 */ /* 0x000fe20000000800 */
[----:B------:R-:W-:Y:S01]  /*dbf0*/  @!PT LDS RZ, [RZ] ;  /* 0x00000000fffff984 */ /* 0x000fe20000000800 */
[----:B------:R-:W-:Y:S01]  /*dc00*/  @!PT LDS RZ, [RZ] ;  /* 0x00000000fffff984 */ /* 0x000fe20000000800 */
[----:B------:R4:W-:Y:S04]  /*dc10*/  LDGSTS.E.BYPASS.LTC128B.128 [R23+0x26200], desc[UR56][R2.64], !P3 ;  /* 0x2620000002177fae */ /* 0x0009e8000d901d78 */
[----:B------:R4:W-:Y:S04]  /*dc20*/  LDGSTS.E.BYPASS.LTC128B.128 [R23+0x28a00], desc[UR56][R2.64+0x40], !P2 ;  /* 0x28a0004002177fae */ /* 0x0009e8000d101d78 */
[----:B------:R4:W-:Y:S02]  /*dc30*/  LDGSTS.E.BYPASS.LTC128B.128 [R23+0x2b200], desc[UR56][R2.64+0x80], !P1 ;  /* 0x2b20008002177fae */ /* 0x0009e4000c901d78 */
.L_x_3907:
[----:B------:R-:W-:Y:S05]  /*dc40*/  BSYNC B0 ;  /* 0x0000000000007941 */ /* 0x000fea0003800000 */
.L_x_3906:
[----:B------:R-:W-:Y:S01]  /*dc50*/  NOP ;  /* 0x0000000000007918 */ /* 0x000fe20000000000 */
[----:B------:R-:W-:Y:S01]  /*dc60*/  SYNCS.ARRIVE.TRANS64.RED.A0T1 RZ, [UR41+0x33430], RZ ;  /* 0x033430ffffff79a7 */ /* 0x000fe20008200429 */
[----:B------:R-:W-:Y:S01]  /*dc70*/  ARRIVES.LDGSTSBAR.64.TRANSCNT [UR41+0x33430] ;  /* 0x03343000ff0079b0 */ /* 0x000fe20008000aa9 */
[----:B------:R-:W-:Y:S01]  /*dc80*/  NOP ;  /* 0x0000000000007918 */ /* 0x000fe20000000000 */
[----:B------:R-:W-:-:S06]  /*dc90*/  ULOP3.LUT UR4, UR48, 0x2, URZ, 0xfc, !UPT ;  /* 0x0000000230047892 */ /* 0x000fcc000f8efc3f */
[----:B--2-4-:R-:W-:-:S05]  /*dca0*/  IMAD.U32 R2, RZ, RZ, UR4 ;  /* 0x00000004ff027e24 */ /* 0x014fca000f8e00ff */
[----:B------:R-:W-:-:S13]  /*dcb0*/  ISETP.NE.AND P0, PT, R2, 0x3, PT ;  /* 0x000000030200780c */ /* 0x000fda0003f05270 */
[----:B------:R-:W-:Y:S05]  /*dcc0*/  @!P0 BRA `(.L_x_3908) ;  /* 0x0000000000048947 */ /* 0x000fea0003800000 */
[----:B------:R-:W-:Y:S01]  /*dcd0*/  BPT.TRAP 0x1 ;  /* 0x000000040000795c */ /* 0x000fe20000300000 */
.L_x_3908:
        /* <DEDUP_REMOVED lines=29> */
[----:B0123--:R-:W-:Y:S05]  /*deb0*/  CALL.ABS.NOINC R2 ;  /* 0x0000000002007343 */ /* 0x00ffea0003c00000 */
.L_x_3909:
[----:B------:R-:W2:Y:S01]  /*dec0*/  LDC R0, c[0x0][0x448] ;  /* 0x00011200ff007b82 */ /* 0x000ea20000000800 */
[----:B------:R-:W-:Y:S01]  /*ded0*/  ULDC.64 UR4, c[0x0][0x2e0] ;  /* 0x0000b80000047ab9 */ /* 0x000fe20000000a00 */
[----:B------:R-:W-:Y:S02]  /*dee0*/  IMAD R29, R32, 0x80, R29 ;  /* 0x00000080201d7824 */ /* 0x000fe400078e021d */
[----:B------:R-:W-:Y:S02]  /*def0*/  IMAD R7, R24, UR4, RZ ;  /* 0x0000000418077c24 */ /* 0x000fe4000f8e02ff */
[----:B------:R-:W-:Y:S02]  /*df00*/  IMAD.U32 R4, RZ, RZ, UR36 ;  /* 0x00000024ff047e24 */ /* 0x000fe4000f8e00ff */
[----:B------:R-:W-:Y:S02]  /*df10*/  IMAD R9, R34, UR5, R7 ;  /* 0x0000000522097c24 */ /* 0x000fe4000f8e0207 */
[----:B------:R-:W-:-:S02]  /*df20*/  IMAD.U32 R5, RZ, RZ, UR37 ;  /* 0x00000025ff057e24 */ /* 0x000fc4000f8e00ff */
[----:B------:R-:W-:Y:S02]  /*df30*/  IMAD.MOV.U32 R5, RZ, RZ, R29 ;  /* 0x000000ffff057224 */ /* 0x000fe400078e001d */
[----:B------:R-:W-:Y:S02]  /*df40*/  IMAD.U32 R3, RZ, RZ, UR42 ;  /* 0x0000002aff037e24 */ /* 0x000fe4000f8e00ff */
[----:B------:R-:W-:-:S04]  /*df50*/  IMAD.MOV.U32 R2, RZ, RZ, R4 ;  /* 0x000000ffff027224 */ /* 0x000fc800078e0004 */
[----:B------:R-:W-:Y:S01]  /*df60*/  IMAD.WIDE.U32 R2, R34, UR4, R2 ;  /* 0x0000000422027c25 */ /* 0x000fe2000f8e0002 */
[----:B------:R-:W-:Y:S01]  /*df70*/  ULDC.64 UR4, c[0x0][0x2d0] ;  /* 0x0000b40000047ab9 */ /* 0x000fe20000000a00 */
[----:B--2---:R-:W-:Y:S02]  /*df80*/  ISETP.NE.AND P0, PT, R0, 0x1, PT ;  /* 0x000000010000780c */ /* 0x004fe40003f05270 */
[----:B------:R-:W-:-:S11]  /*df90*/  IMAD.IADD R3, R3, 0x1, R9 ;  /* 0x0000000103037824 */ /* 0x000fd600078e0209 */
[----:B------:R-:W2:Y:S08]  /*dfa0*/  @P0 LDC R8, c[0x0][0x44c] ;  /* 0x00011300ff080b82 */ /* 0x000eb00000000800 */
[----:B------:R-:W4:Y:S01]  /*dfb0*/  @P0 LDC R6, c[0x0][0x450] ;  /* 0x00011400ff060b82 */ /* 0x000f220000000800 */
[----:B--2---:R-:W-:-:S05]  /*dfc0*/  @P0 IMAD.HI.U32 R7, R29, R8, RZ ;  /* 0x000000081d070227 */ /* 0x004fca00078e00ff */
[----:B----4-:R-:W-:-:S04]  /*dfd0*/  @P0 SHF.R.U32.HI R5, RZ, R6, R7 ;  /* 0x00000006ff050219 */ /* 0x010fc80000011607 */
[----:B------:R-:W-:Y:S01]  /*dfe0*/  SHF.R.S32.HI R4, RZ, 0x1f, R5 ;  /* 0x0000001fff047819 */ /* 0x000fe20000011405 */
[----:B------:R-:W-:-:S04]  /*dff0*/  IMAD.WIDE.U32 R2, R5, UR4, R2 ;  /* 0x0000000405027c25 */ /* 0x000fc8000f8e0002 */
[----:B------:R-:W-:-:S04]  /*e000*/  IMAD R4, R4, UR4, RZ ;  /* 0x0000000404047c24 */ /* 0x000fc8000f8e02ff */
[----:B------:R-:W-:Y:S01]  /*e010*/  IMAD R7, R5, UR5, R4 ;  /* 0x0000000505077c24 */ /* 0x000fe2000f8e0204 */
[----:B------:R-:W-:Y:S01]  /*e020*/  ULDC.64 UR4, c[0x0][0x2c8] ;  /* 0x0000b20000047ab9 */ /* 0x000fe20000000a00 */
[----:B------:R-:W-:Y:S02]  /*e030*/  IMAD.MOV R4, RZ, RZ, -R5 ;  /* 0x000000ffff047224 */ /* 0x000fe400078e0a05 */
[----:B------:R-:W-:Y:S02]  /*e040*/  IMAD.IADD R3, R3, 0x1, R7 ;  /* 0x0000000103037824 */ /* 0x000fe400078e0207 */
[----:B------:R-:W-:-:S04]  /*e050*/  IMAD R29, R0, R4, R29 ;  /* 0x00000004001d7224 */ /* 0x000fc800078e021d */
        /* <DEDUP_REMOVED lines=8> */
[----:B------:R-:W-:Y:S01]  /*e0e0*/  IADD3.X R5, R3, UR5, R5, P0, !PT ;  /* 0x0000000503057c10 */ /* 0x000fe200087fe405 */
[----:B------:R-:W-:Y:S01]  /*e0f0*/  UMOV UR5, 0xffffffff ;  /* 0xffffffff00057882 */ /* 0x000fe20000000000 */
[----:B------:R-:W-:-:S02]  /*e100*/  ISETP.GE.AND P1, PT, R27, UR4, PT ;  /* 0x000000041b007c0c */ /* 0x000fc4000bf26270 */
[----:B------:R-:W-:Y:S01]  /*e110*/  ISETP.GE.AND P3, PT, R37, UR4, PT ;  /* 0x0000000425007c0c */ /* 0x000fe2000bf66270 */
[----:B------:R-:W-:-:S12]  /*e120*/  BRA.DIV UR5, `(.L_x_3910) ;  /* 0x00000042054c7947 */ /* 0x000fd8000b800000 */
[----:B---3--:R-:W2:Y:S01]  /*e130*/  SHFL.IDX PT, R14, R4, RZ, 0x1c1f ;  /* 0x001c1fff040e7589 */ /* 0x008ea200000e0000 */
[----:B------:R-:W-:Y:S01]  /*e140*/  ULDC UR4, c[0x0][0x288] ;  /* 0x0000a20000047ab9 */ /* 0x000fe20000000800 */
[----:B------:R-:W-:Y:S02]  /*e150*/  IMAD R7, R32, 0x80, R31 ;  /* 0x0000008020077824 */ /* 0x000fe400078e021f */
[----:B------:R-:W3:Y:S01]  /*e160*/  SHFL.IDX PT, R2, R5, RZ, 0x1c1f ;  /* 0x001c1fff05027589 */ /* 0x000ee200000e0000 */
[----:B------:R-:W-:Y:S02]  /*e170*/  IMAD R0, R0, UR4, RZ ;  /* 0x0000000400007c24 */ /* 0x000fe4000f8e02ff */
[C---:B------:R-:W-:Y:S01]  /*e180*/  VIADD R9, R7.reuse, 0x20 ;  /* 0x0000002007097836 */ /* 0x040fe20000000000 */
[----:B------:R-:W-:Y:S02]  /*e190*/  SHFL.IDX PT, R6, R5, 0x1, 0x1c1f ;  /* 0x003c1f0005067f89 */ /* 0x000fe400000e0000 */
[----:B------:R-:W-:-:S13]  /*e1a0*/  ISETP.GE.AND P0, PT, R7, R0, PT ;  /* 0x000000000700720c */ /* 0x000fda0003f06270 */
[----:B--2---:R-:W-:-:S05]  /*e1b0*/  @!P0 IADD3 R14, P4, R37, R14, RZ ;  /* 0x0000000e250e8210 */ /* 0x004fca0007f9e0ff */
[----:B---3--:R-:W-:Y:S02]  /*e1c0*/  @!P0 IMAD.X R3, RZ, RZ, R2, P4 ;  /* 0x000000ffff038224 */ /* 0x008fe400020e0602 */
[----:B------:R-:W-:Y:S02]  /*e1d0*/  @!P0 IMAD.MOV.U32 R2, RZ, RZ, R14 ;  /* 0x000000ffff028224 */ /* 0x000fe400078e000e */
[----:B------:R-:W2:Y:S04]  /*e1e0*/  SHFL.IDX PT, R14, R4, 0x1, 0x1c1f ;  /* 0x003c1f00040e7f89 */ /* 0x000ea800000e0000 */
[----:B------:R-:W-:Y:S04]  /*e1f0*/  @!P0 LDGSTS.E.BYPASS.LTC128B.128 [R23+0x1e200], desc[UR56][R2.64], !P3 ;  /* 0x1e20000002178fae */ /* 0x000fe8000d901d78 */
[----:B------:R-:W-:Y:S04]  /*e200*/  @!P0 LDGSTS.E.BYPASS.LTC128B.128 [R23+0x20200], desc[UR56][R2.64+0x40], !P2 ;  /* 0x2020004002178fae */ /* 0x000fe8000d101d78 */
[----:B------:R3:W-:Y:S01]  /*e210*/  @!P0 LDGSTS.E.BYPASS.LTC128B.128 [R23+0x22200], desc[UR56][R2.64+0x80], !P1 ;  /* 0x2220008002178fae */ /* 0x0007e2000c901d78 */
[----:B------:R-:W-:-:S13]  /*e220*/  ISETP.GE.AND P0, PT, R9, R0, PT ;  /* 0x000000000900720c */ /* 0x000fda0003f06270 */
[----:B--2---:R-:W-:-:S05]  /*e230*/  @!P0 IADD3 R14, P4, R37, R14, RZ ;  /* 0x0000000e250e8210 */ /* 0x004fca0007f9e0ff */
[----:B------:R-:W-:Y:S02]  /*e240*/  @!P0 IMAD.X R9, RZ, RZ, R6, P4 ;  /* 0x000000ffff098224 */ /* 0x000fe400020e0606 */
[----:B---3--:R-:W-:Y:S01]  /*e250*/  @!P0 IMAD.MOV.U32 R2, RZ, RZ, R14 ;  /* 0x000000ffff028224 */ /* 0x008fe200078e000e */
[----:B------:R-:W-:Y:S01]  /*e260*/  SHFL.IDX PT, R6, R5, 0x2, 0x1c1f ;  /* 0x005c1f0005067f89 */ /* 0x000fe200000e0000 */
[----:B------:R-:W-:Y:S02]  /*e270*/  @!P0 IMAD.MOV.U32 R3, RZ, RZ, R9 ;  /* 0x000000ffff038224 */ /* 0x000fe400078e0009 */
[----:B------:R-:W-:Y:S01]  /*e280*/  VIADD R9, R7, 0x40 ;  /* 0x0000004007097836 */ /* 0x000fe20000000000 */
        /* <DEDUP_REMOVED lines=8> */
[----:B------:R2:W3:Y:S01]  /*e310*/  SHFL.IDX PT, R6, R5, 0x3, 0x1c1f ;  /* 0x007c1f0005067f89 */ /* 0x0004e200000e0000 */
[----:B------:R-:W-:-:S03]  /*e320*/  @!P0 IMAD.MOV.U32 R3, RZ, RZ, R9 ;  /* 0x000000ffff038224 */ /* 0x000fc600078e0009 */
[----:B------:R2:W4:Y:S04]  /*e330*/  SHFL.IDX PT, R14, R4, 0x3, 0x1c1f ;  /* 0x007c1f00040e7f89 */ /* 0x00052800000e0000 */
[----:B------:R2:W-:Y:S04]  /*e340*/  @!P0 LDGSTS.E.BYPASS.LTC128B.128 [R23+0x1f200], desc[UR56][R2.64], !P3 ;  /* 0x1f20000002178fae */ /* 0x0005e8000d901d78 */
[----:B------:R2:W-:Y:S04]  /*e350*/  @!P0 LDGSTS.E.BYPASS.LTC128B.128 [R23+0x21200], desc[UR56][R2.64+0x40], !P2 ;  /* 0x2120004002178fae */ /* 0x0005e8000d101d78 */
[----:B------:R2:W-:Y:S02]  /*e360*/  @!P0 LDGSTS.E.BYPASS.LTC128B.128 [R23+0x23200], desc[UR56][R2.64+0x80], !P1 ;  /* 0x2320008002178fae */ /* 0x0005e4000c901d78 */
.L_x_3987:
[----:B------:R-:W-:Y:S01]  /*e370*/  VIADD R7, R7, 0x60 ;  /* 0x0000006007077836 */ /* 0x000fe20000000000 */
[----:B------:R-:W-:Y:S04]  /*e380*/  BSSY B0, `(.L_x_3911) ;  /* 0x000000b000007945 */ /* 0x000fe80003800000 */
[----:B------:R-:W-:-:S13]  /*e390*/  ISETP.GE.AND P0, PT, R7, R0, PT ;  /* 0x000000000700720c */ /* 0x000fda0003f06270 */
[----:B------:R-:W-:Y:S05]  /*e3a0*/  @P0 BRA `(.L_x_3912) ;  /* 0x0000000000200947 */ /* 0x000fea0003800000 */
[----:B--2-4-:R-:W-:-:S05]  /*e3b0*/  IADD3 R2, P0, R37, R14, RZ ;  /* 0x0000000e25027210 */ /* 0x014fca0007f1e0ff */
[----:B---3--:R-:W-:-:S05]  /*e3c0*/  IMAD.X R3, RZ, RZ, R6, P0 ;  /* 0x000000ffff037224 */ /* 0x008fca00000e0606 */
[----:B------:R-:W-:Y:S01]  /*e3d0*/  @!PT LDS RZ, [RZ] ;  /* 0x00000000fffff984 */ /* 0x000fe20000000800 */
[----:B------:R-:W-:Y:S01]  /*e3e0*/  @!PT LDS RZ, [RZ] ;  /* 0x00000000fffff984 */ /* 0x000fe20000000800 */
[----:B------:R-:W-:Y:S01]  /*e3f0*/  @!PT LDS RZ, [RZ] ;  /* 0x00000000fffff984 */ /* 0x000fe20000000800 */
[----:B------:R2:W-:Y:S04]  /*e400*/  LDGSTS.E.BYPASS.LTC128B.128 [R23+0x1fa00], desc[UR56][R2.64], !P3 ;  /* 0x1fa0000002177fae */ /* 0x0005e8000d901d78 */
[----:B------:R2:W-:Y:S04]  /*e410*/  LDGSTS.E.BYPASS.LTC128B.128 [R23+0x21a00], desc[UR56][R2.64+0x40], !P2 ;  /* 0x21a0004002177fae */ /* 0x0005e8000d101d78 */
[----:B------:R2:W-:Y:S02]  /*e420*/  LDGSTS.E.BYPASS.LTC128B.128 [R23+0x23a00], desc[UR56][R2.64+0x80], !P1 ;  /* 0x23a0008002177fae */ /* 0x0005e4000c901d78 */
.L_x_3912:
[----:B------:R-:W-:Y:S05]  /*e430*/  BSYNC B0 ;  /* 0x0000000000007941 */ /* 0x000fea0003800000 */
.L_x_3911:
[----:B------:R-:W-:Y:S01]  /*e440*/  NOP ;  /* 0x0000000000007918 */ /* 0x000fe20000000000 */
[----:B------:R-:W-:Y:S01]  /*e450*/  SYNCS.ARRIVE.TRANS64.RED.A0T1 RZ, [UR41+0x33400], RZ ;  /* 0x033400ffffff79a7 */ /* 0x000fe20008200429 */
[----:B--2---:R-:W-:Y:S01]  /*e460*/  IMAD.MOV.U32 R3, RZ, RZ, 0x1 ;  /* 0x00000001ff037424 */ /* 0x004fe200078e00ff */
[----:B------:R-:W-:Y:S04]  /*e470*/  ARRIVES.LDGSTSBAR.64.TRANSCNT [UR41+0x33400] ;  /* 0x03340000ff0079b0 */ /* 0x000fe80008000aa9 */
[----:B------:R-:W-:Y:S01]  /*e480*/  SHF.L.U32 R3, R3, 0x1f, RZ ;  /* 0x0000001f03037819 */ /* 0x000fe200000006ff */
[----:B------:R-:W-:Y:S01]  /*e490*/  NOP ;  /* 0x0000000000007918 */ /* 0x000fe20000000000 */
[----:B------:R-:W-:Y:S02]  /*e4a0*/  SYNCS.ARRIVE.TRANS64.A1T0 RZ, [UR41+0x33400], RZ ;  /* 0x033400ffffff79a7 */ /* 0x000fe40008100029 */
[----:B------:R-:W2:Y:S02]  /*e4b0*/  SYNCS.PHASECHK.TRANS64.TRYWAIT P0, [UR41+0x33420], R3 ;  /* 0x03342003ff0075a7 */ /* 0x000ea40008000169 */
[----:B--2---:R-:W-:Y:S05]  /*e4c0*/  @!P0 BRA `(.L_x_3913) ;  /* 0x0000004000a48947 */ /* 0x004fea0003800000 */
.L_x_3988:
[----:B------:R-:W-:Y:S01]  /*e4d0*/  UIADD3 UR4, UR45, -0x2, URZ ;  /* 0xfffffffe2d047890 */ /* 0x000fe2000fffe03f */
[----:B------:R-:W-:-:S03]  /*e4e0*/  IMAD.MOV.U32 R32, RZ, RZ, 0x1 ;  /* 0x00000001ff207424 */ /* 0x000fc600078e00ff */
[----:B------:R-:W-:-:S06]  /*e4f0*/  UISETP.GE.AND UP0, UPT, UR4, UR44, UPT ;  /* 0x0000002c0400728c */ /* 0x000fcc000bf06270 */
[----:B------:R-:W-:-:S13]  /*e500*/  PLOP3.LUT P0, PT, PT, PT, UP0, 0x80, 0x0 ;  /* 0x000000000000781c */ /* 0x000fda0003f0f008 */
[----:B------:R-:W-:Y:S05]  /*e510*/  @!P0 BRA `(.L_x_3914) ;  /* 0x0000001800f88947 */ /* 0x000fea0003800000 */
[----:B------:R-:W5:Y:S01]  /*e520*/  S2R R0, SR_TID.X ;  /* 0x0000000000007919 */ /* 0x000f620000002100 */
[----:B------:R-:W-:Y:S01]  /*e530*/  UIADD3 UR4, UR43, 0x1, URZ ;  /* 0x000000012b047890 */ /* 0x000fe2000fffe03f */
[----:B--2---:R-:W-:Y:S01]  /*e540*/  LOP3.LUT R3, RZ, UR40, RZ, 0x33, !PT ;  /* 0x00000028ff037c12 */ /* 0x004fe2000f8e33ff */
[----:B------:R-:W-:Y:S02]  /*e550*/  IMAD.MOV.U32 R25, RZ, RZ, 0x1 ;  /* 0x00000001ff197424 */ /* 0x000fe400078e00ff */
[----:B------:R-:W-:Y:S01]  /*e560*/  UIMAD UR4, UR4, UR38, URZ ;  /* 0x00000026040472a4 */ /* 0x000fe2000f8e023f */
[----:B------:R-:W-:Y:S02]  /*e570*/  IMAD.MOV.U32 R24, RZ, RZ, RZ ;  /* 0x000000ffff187224 */ /* 0x000fe400078e00ff */
[----:B-----5:R-:W-:-:S05]  /*e580*/  IMAD.SHL.U32 R0, R0, 0x20, RZ ;  /* 0x0000002000007824 */ /* 0x020fca00078e00ff */
[----:B------:R-:W-:-:S04]  /*e590*/  LOP3.LUT R0, R0, 0x60, RZ, 0xc0, !PT ;  /* 0x0000006000007812 */ /* 0x000fc800078ec0ff */
[----:B------:R-:W-:Y:S02]  /*e5a0*/  IADD3 R19, R0, R19, R31 ;  /* 0x0000001300137210 */ /* 0x000fe40007ffe01f */
[----:B------:R-:W-:-:S03]  /*e5b0*/  LOP3.LUT R0, RZ, UR4, RZ, 0x33, !PT ;  /* 0x00000004ff007c12 */ /* 0x000fc6000f8e33ff */
[----:B------:R-:W-:Y:S01]  /*e5c0*/  VIADD R19, R19, 0xfffffe20 ;  /* 0xfffffe2013137836 */ /* 0x000fe20000000000 */
[----:B------:R-:W-:-:S04]  /*e5d0*/  VIMNMX R0, R0, R3, !PT ;  /* 0x0000000300007248 */ /* 0x000fc80007fe0100 */
[C---:B------:R-:W-:Y:S01]  /*e5e0*/  IADD3 R34, -R0.reuse, -0x2, RZ ;  /* 0xfffffffe00227810 */ /* 0x040fe20007ffe1ff */
[----:B------:R-:W-:-:S07]  /*e5f0*/  IMAD R19, R0, -0xa0, R19 ;  /* 0xffffff6000137824 */ /* 0x000fce00078e0213 */
.L_x_3929:
[----:B0-2---:R-:W2:Y:S01]  /*e600*/  LDL R8, [R1+0x8] ;  /* 0x0000080001087983 */ /* 0x005ea20000100800 */
[----:B------:R-:W0:Y:S03]  /*e610*/  LDC R0, c[0x0][0x430] ;  /* 0x00010c00ff007b82 */ /* 0x000e260000000800 */
[----:B---3--:R-:W3:Y:S01]  /*e620*/  LDL R6, [R1+0x4] ;  /* 0x0000040001067983 */ /* 0x008ee20000100800 */
[----:B------:R-:W-:Y:S01]  /*e630*/  VIADD R10, R19, 0x80 ;  /* 0x00000080130a7836 */ /* 0x000fe20000000000 */
[----:B------:R-:W-:Y:S01]  /*e640*/  ULDC.64 UR4, c[0x0][0x428] ;  /* 0x00010a0000047ab9 */ /* 0x000fe20000000a00 */
[----:B0-----:R-:W-:-:S13]  /*e650*/  ISETP.NE.AND P0, PT, R0, 0x1, PT ;  /* 0x000000010000780c */ /* 0x001fda0003f05270 */
[----:B------:R-:W0:Y:S08]  /*e660*/  @P0 LDC R0, c[0x0][0x434] ;  /* 0x00010d00ff000b82 */ /* 0x000e300000000800 */
[----:B------:R-:W1:Y:S08]  /*e670*/  @P0 LDC R3, c[0x0][0x438] ;  /* 0x00010e00ff030b82 */ /* 0x000e700000000800 */
[----:B------:R-:W4:Y:S08]  /*e680*/  @P0 LDC R5, c[0x0][0x434] ;  /* 0x00010d00ff050b82 */ /* 0x000f300000000800 */
[----:B------:R-:W4:Y:S01]  /*e690*/  @P0 LDC R9, c[0x0][0x438] ;  /* 0x00010e00ff090b82 */ /* 0x000f220000000800 */
[----:B0-----:R-:W-:-:S04]  /*e6a0*/  @P0 IMAD.HI.U32 R0, R19, R0, RZ ;  /* 0x0000000013000227 */ /* 0x001fc800078e00ff */
[----:B------:R-:W-:Y:S01]  /*e6b0*/  IMAD.MOV.U32 R7, RZ, RZ, R19 ;  /* 0x000000ffff077224 */ /* 0x000fe200078e0013 */
[----:B-1----:R-:W-:Y:S01]  /*e6c0*/  @P0 SHF.R.U32.HI R7, RZ, R3, R0 ;  /* 0x00000003ff070219 */ /* 0x002fe20000011600 */
[----:B----4-:R-:W-:-:S03]  /*e6d0*/  @P0 IMAD.HI.U32 R0, R10, R5, RZ ;  /* 0x000000050a000227 */ /* 0x010fc600078e00ff */
[--C-:B------:R-:W-:Y:S01]  /*e6e0*/  SHF.R.S32.HI R5, RZ, 0x1f, R7.reuse ;  /* 0x0000001fff057819 */ /* 0x100fe20000011407 */
[----:B------:R-:W-:Y:S01]  /*e6f0*/  IMAD.MOV.U32 R4, RZ, RZ, R7 ;  /* 0x000000ffff047224 */ /* 0x000fe200078e0007 */
[----:B------:R-:W-:-:S03]  /*e700*/  @P0 SHF.R.U32.HI R10, RZ, R9, R0 ;  /* 0x00000009ff0a0219 */ /* 0x000fc60000011600 */
[----:B------:R-:W-:Y:S01]  /*e710*/  IMAD.WIDE.U32 R4, R33, UR4, R4 ;  /* 0x0000000421047c25 */ /* 0x000fe2000f8e0004 */
[----:B--2---:R-:W-:-:S03]  /*e720*/  ISETP.GT.U32.AND P1, PT, R8, 0x9f, PT ;  /* 0x0000009f0800780c */ /* 0x004fc60003f24070 */
[----:B---3--:R-:W-:-:S04]  /*e730*/  IMAD R0, R6, UR4, RZ ;  /* 0x0000000406007c24 */ /* 0x008fc8000f8e02ff */
[----:B------:R-:W-:-:S06]  /*e740*/  IMAD R11, R33, UR5, R0 ;  /* 0x00000005210b7c24 */ /* 0x000fcc000f8e0200 */
[--C-:B------:R-:W-:Y:S01]  /*e750*/  @!P1 SHF.R.S32.HI R3, RZ, 0x1f, R10.reuse ;  /* 0x0000001fff039819 */ /* 0x100fe2000001140a */
[----:B------:R-:W-:Y:S02]  /*e760*/  @!P1 IMAD.MOV.U32 R2, RZ, RZ, R10 ;  /* 0x000000ffff029224 */ /* 0x000fe400078e000a */
[----:B------:R-:W-:Y:S02]  /*e770*/  IMAD.IADD R5, R11, 0x1, R5 ;  /* 0x000000010b057824 */ /* 0x000fe400078e0205 */
[----:B------:R-:W-:Y:S01]  /*e780*/  @!P1 IMAD.WIDE.U32 R2, R33, UR4, R2 ;  /* 0x0000000421029c25 */ /* 0x000fe2000f8e0002 */
[----:B------:R-:W-:Y:S02]  /*e790*/  ULDC.64 UR4, c[0x0][0x418] ;  /* 0x0001060000047ab9 */ /* 0x000fe40000000a00 */
[----:B------:R-:W-:-:S04]  /*e7a0*/  LEA R8, P0, R4, UR4, 0x2 ;  /* 0x0000000404087c11 */ /* 0x000fc8000f8010ff */
[----:B------:R-:W-:-:S05]  /*e7b0*/  LEA.HI.X R9, R4, UR5, R5, 0x2, P0 ;  /* 0x0000000504097c11 */ /* 0x000fca00080f1405 */
[----:B------:R-:W2:Y:S01]  /*e7c0*/  LDG.E R8, desc[UR56][R8.64] ;  /* 0x0000003808087981 */ /* 0x000ea2000c1e1900 */
[----:B------:R-:W-:Y:S01]  /*e7d0*/  @!P1 IMAD.IADD R3, R11, 0x1, R3 ;  /* 0x000000010b039824 */ /* 0x000fe200078e0203 */
[----:B------:R-:W-:Y:S01]  /*e7e0*/  ULOP3.LUT UR6, UR48, 0x2, URZ, 0xfc, !UPT ;  /* 0x0000000230067892 */ /* 0x000fe2000f8efc3f */
[----:B------:R-:W-:Y:S01]  /*e7f0*/  @!P1 LEA R4, P0, R2, UR4, 0x2 ;  /* 0x0000000402049c11 */ /* 0x000fe2000f8010ff */
[----:B------:R-:W-:-:S03]  /*e800*/  IMAD.MOV.U32 R6, RZ, RZ, RZ ;  /* 0x000000ffff067224 */ /* 0x000fc600078e00ff */
[----:B------:R-:W-:Y:S01]  /*e810*/  @!P1 LEA.HI.X R5, R2, UR5, R3, 0x2, P0 ;  /* 0x0000000502059c11 */ /* 0x000fe200080f1403 */
[----:B------:R-:W-:-:S04]  /*e820*/  IMAD.U32 R12, RZ, RZ, UR6 ;  /* 0x00000006ff0c7e24 */ /* 0x000fc8000f8e00ff */
[----:B------:R0:W5:Y:S01]  /*e830*/  @!P1 LDG.E R6, desc[UR56][R4.64] ;  /* 0x0000003804069981 */ /* 0x000162000c1e1900 */
[----:B------:R-:W-:Y:S01]  /*e840*/  ISETP.NE.AND P1, PT, R12, 0x3, PT ;  /* 0x000000030c00780c */ /* 0x000fe20003f25270 */
[----:B------:R-:W-:Y:S02]  /*e850*/  VIADD R0, R24, 0x1 ;  /* 0x0000000118007836 */ /* 0x000fe40000000000 */
[----:B------:R-:W-:-:S03]  /*e860*/  VIADD R34, R34, 0xffffffff ;  /* 0xffffffff22227836 */ /* 0x000fc60000000000 */
[----:B------:R-:W-:-:S04]  /*e870*/  ISETP.NE.AND P0, PT, R0, 0x2, PT ;  /* 0x000000020000780c */ /* 0x000fc80003f05270 */
[----:B------:R-:W-:Y:S02]  /*e880*/  SEL R32, RZ, 0x1, P0 ;  /* 0x00000001ff207807 */ /* 0x000fe40000000000 */
[----:B------:R-:W-:Y:S02]  /*e890*/  SEL R0, R0, RZ, P0 ;  /* 0x000000ff00007207 */ /* 0x000fe40000000000 */
[----:B------:R-:W-:Y:S02]  /*e8a0*/  ISETP.GT.AND P2, PT, R34, UR44, PT ;  /* 0x0000002c22007c0c */ /* 0x000fe4000bf44270 */
[----:B------:R-:W-:Y:S02]  /*e8b0*/  LOP3.LUT R32, R25, R32, RZ, 0x3c, !PT ;  /* 0x0000002019207212 */ /* 0x000fe400078e3cff */
[----:B--2---:R-:W-:Y:S01]  /*e8c0*/  SHF.R.S32.HI R27, RZ, 0x1f, R8 ;  /* 0x0000001fff1b7819 */ /* 0x004fe20000011408 */
[----:B0-----:R-:W-:Y:S08]  /*e8d0*/  @!P1 BRA `(.L_x_3915) ;  /* 0x0000000000049947 */ /* 0x001ff00003800000 */
[----:B------:R-:W-:Y:S01]  /*e8e0*/  BPT.TRAP 0x1 ;  /* 0x000000040000795c */ /* 0x000fe20000300000 */
.L_x_3915:
[----:B------:R-:W-:Y:S02]  /*e8f0*/  LEA R4, R0, UR41, 0x3 ;  /* 0x0000002900047c11 */ /* 0x000fe4000f8e18ff */
[----:B------:R-:W-:-:S04]  /*e900*/  SHF.L.U32 R29, R32, 0x1f, RZ ;  /* 0x0000001f201d7819 */ /* 0x000fc800000006ff */
[----:B------:R-:W0:Y:S02]  /*e910*/  SYNCS.PHASECHK.TRANS64.TRYWAIT P0, [R4+URZ+0x33480], R29 ;  /* 0x0334801d040075a7 */ /* 0x000e24000800017f */
[----:B0-----:R-:W-:Y:S05]  /*e920*/  @!P0 BRA `(.L_x_3916) ;  /* 0x0000003c00a08947 */ /* 0x001fea0003800000 */
.L_x_3989:
[----:B------:R-:W-:Y:S01]  /*e930*/  ULDC UR4, c[0x0][0x430] ;  /* 0x00010c0000047ab9 */ /* 0x000fe20000000800 */
[----:B-----5:R-:W-:Y:S01]  /*e940*/  SHF.R.S32.HI R30, RZ, 0x1f, R6 ;  /* 0x0000001fff1e7819 */ /* 0x020fe20000011406 */
[----:B------:R-:W-:Y:S01]  /*e950*/  UIADD3 UR4, -UR4, URZ, URZ ;  /* 0x0000003f04047290 */ /* 0x000fe2000fffe13f */
[----:B------:R-:W-:Y:S01]  /*e960*/  R2UR UR6, R36 ;  /* 0x00000000240672ca */ /* 0x000fe200000e0000 */
[----:B------:R-:W1:Y:S01]  /*e970*/  LDC R13, c[0x0][0x2f4] ;  /* 0x0000bd00ff0d7b82 */ /* 0x000e620000000800 */
[C---:B------:R-:W-:Y:S02]  /*e980*/  LOP3.LUT P3, RZ, R22.reuse, 0x2, RZ, 0xc0, !PT ;  /* 0x0000000216ff7812 */ /* 0x040fe4000786c0ff */
[----:B------:R-:W-:Y:S01]  /*e990*/  LOP3.LUT P1, RZ, R22, 0x1, RZ, 0xc0, !PT ;  /* 0x0000000116ff7812 */ /* 0x000fe2000782c0ff */
[--C-:B------:R-:W-:Y:S02]  /*e9a0*/  IMAD R5, R10, UR4, R19.reuse ;  /* 0x000000040a057c24 */ /* 0x100fe4000f8e0213 */
[----:B------:R-:W-:Y:S01]  /*e9b0*/  IMAD R7, R7, UR4, R19 ;  /* 0x0000000407077c24 */ /* 0x000fe2000f8e0213 */
[----:B------:R-:W-:Y:S01]  /*e9c0*/  ULDC.64 UR4, c[0x0][0x328] ;  /* 0x0000ca0000047ab9 */ /* 0x000fe20000000a00 */
[----:B------:R-:W-:-:S02]  /*e9d0*/  VIADD R5, R5, 0x80 ;  /* 0x0000008005057836 */ /* 0x000fc40000000000 */
[----:B------:R-:W-:Y:S01]  /*e9e0*/  IMAD.WIDE.U32 R10, R7, UR4, RZ ;  /* 0x00000004070a7c25 */ /* 0x000fe2000f8e00ff */
[----:B------:R-:W-:Y:S02]  /*e9f0*/  SHF.R.S32.HI R28, RZ, 0x1f, R7 ;  /* 0x0000001fff1c7819 */ /* 0x000fe40000011407 */
[----:B------:R-:W-:-:S03]  /*ea00*/  SHF.R.S32.HI R31, RZ, 0x1f, R5 ;  /* 0x0000001fff1f7819 */ /* 0x000fc60000011405 */
[----:B------:R-:W-:Y:S02]  /*ea10*/  IMAD R12, R28, UR4, RZ ;  /* 0x000000041c0c7c24 */ /* 0x000fe4000f8e02ff */
[----:B------:R-:W-:Y:S02]  /*ea20*/  IMAD R2, R31, UR4, RZ ;  /* 0x000000041f027c24 */ /* 0x000fe4000f8e02ff */
[----:B------:R-:W-:Y:S02]  /*ea30*/  IMAD R12, R7, UR5, R12 ;  /* 0x00000005070c7c24 */ /* 0x000fe4000f8e020c */
[C---:B------:R-:W-:Y:S02]  /*ea40*/  IMAD R9, R5.reuse, UR5, R2 ;  /* 0x0000000505097c24 */ /* 0x040fe4000f8e0202 */
[----:B------:R-:W-:Y:S01]  /*ea50*/  IMAD.WIDE.U32 R2, R5, UR4, RZ ;  /* 0x0000000405027c25 */ /* 0x000fe2000f8e00ff */
[----:B------:R-:W-:Y:S01]  /*ea60*/  ULDC.64 UR4, c[0x0][0x338] ;  /* 0x0000ce0000047ab9 */ /* 0x000fe20000000a00 */
[----:B-1----:R-:W-:-:S02]  /*ea70*/  ISETP.GE.AND P4, PT, R37, R13, PT ;  /* 0x0000000d2500720c */ /* 0x002fc40003f86270 */
[----:B------:R-:W-:Y:S02]  /*ea80*/  IMAD.IADD R11, R11, 0x1, R12 ;  /* 0x000000010b0b7824 */ /* 0x000fe400078e020c */
[----:B------:R-:W-:Y:S02]  /*ea90*/  IMAD R12, R27, UR4, RZ ;  /* 0x000000041b0c7c24 */ /* 0x000fe4000f8e02ff */
[----:B------:R-:W-:Y:S02]  /*eaa0*/  IMAD.IADD R3, R3, 0x1, R9 ;  /* 0x0000000103037824 */ /* 0x000fe400078e0209 */
[----:B------:R-:W-:Y:S02]  /*eab0*/  IMAD R9, R30, UR4, RZ ;  /* 0x000000041e097c24 */ /* 0x000fe4000f8e02ff */
[C---:B------:R-:W-:Y:S02]  /*eac0*/  IMAD R12, R8.reuse, UR5, R12 ;  /* 0x00000005080c7c24 */ /* 0x040fe4000f8e020c */
[----:B------:R-:W-:-:S04]  /*ead0*/  IMAD.WIDE.U32 R10, R8, UR4, R10 ;  /* 0x00000004080a7c25 */ /* 0x000fc8000f8e000a */
[C---:B------:R-:W-:Y:S02]  /*eae0*/  IMAD R9, R6.reuse, UR5, R9 ;  /* 0x0000000506097c24 */ /* 0x040fe4000f8e0209 */
[----:B------:R-:W-:Y:S01]  /*eaf0*/  IMAD.WIDE.U32 R2, R6, UR4, R2 ;  /* 0x0000000406027c25 */ /* 0x000fe2000f8e0002 */
[----:B------:R-:W-:-:S03]  /*eb00*/  ULDC.64 UR4, c[0x0][0x330] ;  /* 0x0000cc0000047ab9 */ /* 0x000fc60000000a00 */
[----:B------:R-:W-:Y:S02]  /*eb10*/  IMAD.IADD R11, R11, 0x1, R12 ;  /* 0x000000010b0b7824 */ /* 0x000fe400078e020c */
[----:B------:R-:W-:Y:S01]  /*eb20*/  IMAD.U32 R12, RZ, RZ, UR4 ;  /* 0x00000004ff0c7e24 */ /* 0x000fe2000f8e00ff */
[----:B------:R-:W-:Y:S01]  /*eb30*/  UIMAD UR4, UR6, UR4, URZ ;  /* 0x00000004060472a4 */ /* 0x000fe2000f8e023f */
[----:B------:R-:W-:Y:S02]  /*eb40*/  IMAD.IADD R3, R3, 0x1, R9 ;  /* 0x0000000103037824 */ /* 0x000fe400078e0209 */
[----:B------:R-:W-:Y:S01]  /*eb50*/  IMAD.WIDE.U32 R10, R12, UR39, R10 ;  /* 0x000000270c0a7c25 */ /* 0x000fe2000f8e000a */
[----:B------:R-:W-:Y:S01]  /*eb60*/  ULDC.64 UR6, c[0x0][0x318] ;  /* 0x0000c60000067ab9 */ /* 0x000fe20000000a00 */
[----:B------:R-:W-:Y:S02]  /*eb70*/  UIMAD UR4, UR39, UR5, UR4 ;  /* 0x00000005270472a4 */ /* 0x000fe4000f8e0204 */
[----:B------:R-:W-:Y:S01]  /*eb80*/  IMAD.U32 R21, RZ, RZ, UR7 ;  /* 0x00000007ff157e24 */ /* 0x000fe2000f8e00ff */
[----:B------:R-:W-:Y:S01]  /*eb90*/  IADD3 R9, P0, R10, UR6, RZ ;  /* 0x000000060a097c10 */ /* 0x000fe2000ff1e0ff */
[----:B------:R-:W-:-:S03]  /*eba0*/  IMAD.WIDE.U32 R2, R12, UR39, R2 ;  /* 0x000000270c027c25 */ /* 0x000fc6000f8e0002 */
[----:B------:R-:W-:Y:S02]  /*ebb0*/  IADD3.X R20, R21, UR4, R11, P0, !PT ;  /* 0x0000000415147c10 */ /* 0x000fe400087fe40b */
[----:B------:R-:W-:-:S04]  /*ebc0*/  IADD3 R26, P0, R2, UR6, RZ ;  /* 0x00000006021a7c10 */ /* 0x000fc8000ff1e0ff */
[----:B------:R-:W-:Y:S01]  /*ebd0*/  IADD3.X R21, R21, UR4, R3, P0, !PT ;  /* 0x0000000415157c10 */ /* 0x000fe200087fe403 */
[----:B------:R-:W-:-:S03]  /*ebe0*/  UMOV UR4, 0xffffffff ;  /* 0xffffffff00047882 */ /* 0x000fc60000000000 */
[----:B------:R-:W-:Y:S05]  /*ebf0*/  BRA.DIV UR4, `(.L_x_3917) ;  /* 0x0000003e04007947 */ /* 0x000fea000b800000 */
[----:B------:R-:W1:Y:S01]  /*ec00*/  SHFL.IDX PT, R2, R9, RZ, 0x1c1f ;  /* 0x001c1fff09027589 */ /* 0x000e6200000e0000 */
[----:B------:R-:W-:-:S03]  /*ec10*/  IMAD R10, R0, 0x7800, R23 ;  /* 0x00007800000a7824 */ /* 0x000fc600078e0217 */
[----:B------:R-:W2:Y:S04]  /*ec20*/  SHFL.IDX PT, R3, R20, RZ, 0x1c1f ;  /* 0x001c1fff14037589 */ /* 0x000ea800000e0000 */
[----:B------:R-:W-:Y:S04]  /*ec30*/  SHFL.IDX PT, R35, R20, 0x2, 0x1c1f ;  /* 0x005c1f0014237f89 */ /* 0x000fe800000e0000 */
[----:B------:R-:W-:Y:S04]  /*ec40*/  SHFL.IDX PT, R21, R21, RZ, 0x1c1f ;  /* 0x001c1fff15157589 */ /* 0x000fe800000e0000 */
[----:B------:R-:W-:Y:S01]  /*ec50*/  SHFL.IDX PT, R14, R26, RZ, 0x1c1f ;  /* 0x001c1fff1a0e7589 */ /* 0x000fe200000e0000 */
[----:B-1----:R-:W-:-:S05]  /*ec60*/  IADD3 R2, P0, R37, R2, RZ ;  /* 0x0000000225027210 */ /* 0x002fca0007f1e0ff */
[----:B--2---:R-:W-:-:S05]  /*ec70*/  IMAD.X R3, RZ, RZ, R3, P0 ;  /* 0x000000ffff037224 */ /* 0x004fca00000e0603 */
[----:B------:R-:W-:Y:S04]  /*ec80*/  LDGSTS.E.BYPASS.LTC128B.128 [R10+0xf200], desc[UR56][R2.64], !P4 ;  /* 0x0f200000020a7fae */ /* 0x000fe8000e101d78 */
[----:B------:R-:W-:Y:S04]  /*ec90*/  LDGSTS.E.BYPASS.LTC128B.128 [R10+0x11a00], desc[UR56][R2.64+0x40], !P3 ;  /* 0x11a00040020a7fae */ /* 0x000fe8000d901d78 */
[----:B------:R1:W-:Y:S04]  /*eca0*/  LDGSTS.E.BYPASS.LTC128B.128 [R10+0x14200], desc[UR56][R2.64+0x80], !P1 ;  /* 0x14200080020a7fae */ /* 0x0003e8000c901d78 */
[----:B-1----:R-:W1:Y:S04]  /*ecb0*/  SHFL.IDX PT, R2, R9, 0x1, 0x1c1f ;  /* 0x003c1f0009027f89 */ /* 0x002e6800000e0000 */
[----:B------:R-:W2:Y:S01]  /*ecc0*/  SHFL.IDX PT, R3, R20, 0x1, 0x1c1f ;  /* 0x003c1f0014037f89 */ /* 0x000ea200000e0000 */
[----:B-1----:R-:W-:-:S05]  /*ecd0*/  IADD3 R2, P0, R37, R2, RZ ;  /* 0x0000000225027210 */ /* 0x002fca0007f1e0ff */
[----:B--2---:R-:W-:-:S05]  /*ece0*/  IMAD.X R3, RZ, RZ, R3, P0 ;  /* 0x000000ffff037224 */ /* 0x004fca00000e0603 */
[----:B------:R-:W-:Y:S04]  /*ecf0*/  LDGSTS.E.BYPASS.LTC128B.128 [R10+0xfa00], desc[UR56][R2.64], !P4 ;  /* 0x0fa00000020a7fae */ /* 0x000fe8000e101d78 */
[----:B------:R-:W-:Y:S04]  /*ed00*/  LDGSTS.E.BYPASS.LTC128B.128 [R10+0x12200], desc[UR56][R2.64+0x40], !P3 ;  /* 0x12200040020a7fae */ /* 0x000fe8000d901d78 */
[----:B------:R1:W-:Y:S04]  /*ed10*/  LDGSTS.E.BYPASS.LTC128B.128 [R10+0x14a00], desc[UR56][R2.64+0x80], !P1 ;  /* 0x14a00080020a7fae */ /* 0x0003e8000c901d78 */
[----:B-1----:R-:W1:Y:S02]  /*ed20*/  SHFL.IDX PT, R2, R9, 0x2, 0x1c1f ;  /* 0x005c1f0009027f89 */ /* 0x002e6400000e0000 */
[----:B-1----:R-:W-:-:S05]  /*ed30*/  IADD3 R2, P0, R37, R2, RZ ;  /* 0x0000000225027210 */ /* 0x002fca0007f1e0ff */
[----:B------:R-:W-:Y:S02]  /*ed40*/  IMAD.X R3, RZ, RZ, R35, P0 ;  /* 0x000000ffff037224 */ /* 0x000fe400000e0623 */
[----:B------:R-:W-:Y:S04]  /*ed50*/  SHFL.IDX PT, R35, R20, 0x3, 0x1c1f ;  /* 0x007c1f0014237f89 */ /* 0x000fe800000e0000 */
[----:B------:R-:W-:Y:S04]  /*ed60*/  LDGSTS.E.BYPASS.LTC128B.128 [R10+0x10200], desc[UR56][R2.64], !P4 ;  /* 0x10200000020a7fae */ /* 0x000fe8000e101d78 */
[----:B------:R-:W-:Y:S04]  /*ed70*/  LDGSTS.E.BYPASS.LTC128B.128 [R10+0x12a00], desc[UR56][R2.64+0x40], !P3 ;  /* 0x12a00040020a7fae */ /* 0x000fe8000d901d78 */
[----:B------:R1:W-:Y:S04]  /*ed80*/  LDGSTS.E.BYPASS.LTC128B.128 [R10+0x15200], desc[UR56][R2.64+0x80], !P1 ;  /* 0x15200080020a7fae */ /* 0x0003e8000c901d78 */
[----:B-1----:R-:W1:Y:S02]  /*ed90*/  SHFL.IDX PT, R2, R9, 0x3, 0x1c1f ;  /* 0x007c1f0009027f89 */ /* 0x002e6400000e0000 */
[----:B-1----:R-:W-:-:S05]  /*eda0*/  IADD3 R2, P0, R37, R2, RZ ;  /* 0x0000000225027210 */ /* 0x002fca0007f1e0ff */
[----:B------:R-:W-:-:S05]  /*edb0*/  IMAD.X R3, RZ, RZ, R35, P0 ;  /* 0x000000ffff037224 */ /* 0x000fca00000e0623 */
[----:B------:R1:W-:Y:S04]  /*edc0*/  LDGSTS.E.BYPASS.LTC128B.128 [R10+0x10a00], desc[UR56][R2.64], !P4 ;  /* 0x10a00000020a7fae */ /* 0x0003e8000e101d78 */
[----:B------:R1:W-:Y:S04]  /*edd0*/  LDGSTS.E.BYPASS.LTC128B.128 [R10+0x13200], desc[UR56][R2.64+0x40], !P3 ;  /* 0x13200040020a7fae */ /* 0x0003e8000d901d78 */
[----:B------:R1:W-:Y:S02]  /*ede0*/  LDGSTS.E.BYPASS.LTC128B.128 [R10+0x15a00], desc[UR56][R2.64+0x80], !P1 ;  /* 0x15a00080020a7fae */ /* 0x0003e4000c901d78 */
.L_x_4001:
[----:B-1----:R-:W-:Y:S02]  /*edf0*/  IADD3 R2, P0, R37, R14, RZ ;  /* 0x0000000e25027210 */ /* 0x002fe40007f1e0ff */
[----:B------:R-:W-:-:S03]  /*ee00*/  R2UR UR4, R4 ;  /* 0x00000000040472ca */ /* 0x000fc600000e0000 */
        /* <DEDUP_REMOVED lines=16> */
.L_x_3918:
[----:B------:R1:W-:Y:S01]  /*ef10*/  SYNCS.ARRIVE.TRANS64.A1T0 RZ, [R4+URZ+0x33470], RZ ;  /* 0x033470ff04ff79a7 */ /* 0x0003e2000810003f */
[----:B------:R-:W-:Y:S05]  /*ef20*/  @!P1 BRA `(.L_x_3919) ;  /* 0x0000000000049947 */ /* 0x000fea0003800000 */
[----:B------:R-:W-:Y:S01]  /*ef30*/  BPT.TRAP 0x1 ;  /* 0x000000040000795c */ /* 0x000fe20000300000 */
.L_x_3919:
[----:B------:R-:W2:Y:S02]  /*ef40*/  SYNCS.PHASECHK.TRANS64.TRYWAIT P0, [R4+URZ+0x33440], R29 ;  /* 0x0334401d040075a7 */ /* 0x000ea4000800017f */
[----:B--2---:R-:W-:Y:S05]  /*ef50*/  @!P0 BRA `(.L_x_3920) ;  /* 0x0000003c00a48947 */ /* 0x004fea0003800000 */
.L_x_4002:
[----:B------:R-:W-:Y:S01]  /*ef60*/  ULDC.64 UR8, c[0x0][0x310] ;  /* 0x0000c40000087ab9 */ /* 0x000fe20000000a00 */
[----:B------:R-:W-:Y:S01]  /*ef70*/  ULDC.64 UR10, c[0x0][0x300] ;  /* 0x0000c000000a7ab9 */ /* 0x000fe20000000a00 */
[----:B------:R-:W-:Y:S01]  /*ef80*/  IMAD R27, R27, UR8, RZ ;  /* 0x000000081b1b7c24 */ /* 0x000fe2000f8e02ff */
[----:B------:R-:W-:Y:S01]  /*ef90*/  R2UR UR6, R36 ;  /* 0x00000000240672ca */ /* 0x000fe200000e0000 */
[----:B------:R-:W-:Y:S01]  /*efa0*/  IMAD.WIDE.U32 R2, R8, UR8, RZ ;  /* 0x0000000808027c25 */ /* 0x000fe2000f8e00ff */
[----:B------:R-:W-:Y:S01]  /*efb0*/  ULDC.64 UR4, c[0x0][0x308] ;  /* 0x0000c20000047ab9 */ /* 0x000fe20000000a00 */
[----:B------:R-:W3:Y:S01]  /*efc0*/  LDC R10, c[0x0][0x2f4] ;  /* 0x0000bd00ff0a7b82 */ /* 0x000ee20000000800 */
[----:B------:R-:W-:Y:S01]  /*efd0*/  LOP3.LUT P3, RZ, R22, 0x2, RZ, 0xc0, !PT ;  /* 0x0000000216ff7812 */ /* 0x000fe2000786c0ff */
[----:B------:R-:W-:Y:S01]  /*efe0*/  IMAD R27, R8, UR9, R27 ;  /* 0x00000009081b7c24 */ /* 0x000fe2000f8e021b */
[----:B------:R-:W-:Y:S01]  /*eff0*/  LOP3.LUT P1, RZ, R22, 0x1, RZ, 0xc0, !PT ;  /* 0x0000000116ff7812 */ /* 0x000fe2000782c0ff */
[----:B------:R-:W-:-:S02]  /*f000*/  IMAD R28, R28, UR10, RZ ;  /* 0x0000000a1c1c7c24 */ /* 0x000fc4000f8e02ff */
[----:B------:R-:W-:Y:S02]  /*f010*/  IMAD.IADD R3, R3, 0x1, R27 ;  /* 0x0000000103037824 */ /* 0x000fe400078e021b */
[C---:B------:R-:W-:Y:S02]  /*f020*/  IMAD R9, R7.reuse, UR11, R28 ;  /* 0x0000000b07097c24 */ /* 0x040fe4000f8e021c */
[----:B------:R-:W-:-:S04]  /*f030*/  IMAD.WIDE.U32 R2, R7, UR10, R2 ;  /* 0x0000000a07027c25 */ /* 0x000fc8000f8e0002 */
[----:B------:R-:W-:Y:S02]  /*f040*/  IMAD.IADD R3, R3, 0x1, R9 ;  /* 0x0000000103037824 */ /* 0x000fe400078e0209 */
[----:B------:R-:W-:Y:S01]  /*f050*/  IMAD.U32 R7, RZ, RZ, UR4 ;  /* 0x00000004ff077e24 */ /* 0x000fe2000f8e00ff */
[----:B------:R-:W-:-:S03]  /*f060*/  UIMAD UR4, UR6, UR4, URZ ;  /* 0x00000004060472a4 */ /* 0x000fc6000f8e023f */
[----:B------:R-:W-:Y:S01]  /*f070*/  IMAD.WIDE.U32 R2, R7, UR39, R2 ;  /* 0x0000002707027c25 */ /* 0x000fe2000f8e0002 */
[----:B------:R-:W-:Y:S01]  /*f080*/  ULDC.64 UR6, c[0x0][0x2e8] ;  /* 0x0000ba0000067ab9 */ /* 0x000fe20000000a00 */
[----:B------:R-:W-:Y:S02]  /*f090*/  UIMAD UR4, UR39, UR5, UR4 ;  /* 0x00000005270472a4 */ /* 0x000fe4000f8e0204 */
[----:B------:R-:W-:Y:S01]  /*f0a0*/  IMAD.U32 R27, RZ, RZ, UR7 ;  /* 0x00000007ff1b7e24 */ /* 0x000fe2000f8e00ff */
[----:B------:R-:W-:Y:S02]  /*f0b0*/  IADD3 R20, P0, R2, UR6, RZ ;  /* 0x0000000602147c10 */ /* 0x000fe4000ff1e0ff */
[----:B---3--:R-:W-:Y:S02]  /*f0c0*/  ISETP.GE.AND P4, PT, R37, R10, PT ;  /* 0x0000000a2500720c */ /* 0x008fe40003f86270 */
[----:B------:R-:W-:Y:S01]  /*f0d0*/  IADD3.X R21, R27, UR4, R3, P0, !PT ;  /* 0x000000041b157c10 */ /* 0x000fe200087fe403 */
[----:B------:R-:W-:-:S04]  /*f0e0*/  IMAD R3, R30, UR8, RZ ;  /* 0x000000081e037c24 */ /* 0x000fc8000f8e02ff */
[C---:B------:R-:W-:Y:S02]  /*f0f0*/  IMAD R9, R6.reuse, UR9, R3 ;  /* 0x0000000906097c24 */ /* 0x040fe4000f8e0203 */
[----:B------:R-:W-:-:S04]  /*f100*/  IMAD.WIDE.U32 R2, R6, UR8, RZ ;  /* 0x0000000806027c25 */ /* 0x000fc8000f8e00ff */
[----:B------:R-:W-:Y:S02]  /*f110*/  IMAD.IADD R3, R3, 0x1, R9 ;  /* 0x0000000103037824 */ /* 0x000fe400078e0209 */
[----:B------:R-:W-:Y:S02]  /*f120*/  IMAD R6, R31, UR10, RZ ;  /* 0x0000000a1f067c24 */ /* 0x000fe4000f8e02ff */
[----:B------:R-:W-:-:S04]  /*f130*/  IMAD.WIDE.U32 R2, R5, UR10, R2 ;  /* 0x0000000a05027c25 */ /* 0x000fc8000f8e0002 */
[----:B------:R-:W-:-:S04]  /*f140*/  IMAD R9, R5, UR11, R6 ;  /* 0x0000000b05097c24 */ /* 0x000fc8000f8e0206 */
[----:B------:R-:W-:Y:S02]  /*f150*/  IMAD.IADD R3, R3, 0x1, R9 ;  /* 0x0000000103037824 */ /* 0x000fe400078e0209 */
[----:B------:R-:W-:-:S03]  /*f160*/  IMAD.WIDE.U32 R2, R7, UR39, R2 ;  /* 0x0000002707027c25 */ /* 0x000fc6000f8e0002 */
[----:B------:R-:W-:-:S04]  /*f170*/  IADD3 R5, P0, R2, UR6, RZ ;  /* 0x0000000602057c10 */ /* 0x000fc8000ff1e0ff */
[----:B------:R-:W-:Y:S01]  /*f180*/  IADD3.X R27, R27, UR4, R3, P0, !PT ;  /* 0x000000041b1b7c10 */ /* 0x000fe200087fe403 */
[----:B------:R-:W-:-:S03]  /*f190*/  UMOV UR4, 0xffffffff ;  /* 0xffffffff00047882 */ /* 0x000fc60000000000 */
[----:B------:R-:W-:Y:S05]  /*f1a0*/  BRA.DIV UR4, `(.L_x_3921) ;  /* 0x0000003e04247947 */ /* 0x000fea000b800000 */
[----:B------:R-:W3:Y:S04]  /*f1b0*/  LDL R12, [R1] ;  /* 0x00000000010c7983 */ /* 0x000ee80000100800 */
[----:B------:R-:W4:Y:S04]  /*f1c0*/  SHFL.IDX PT, R14, R20, RZ, 0x1c1f ;  /* 0x001c1fff140e7589 */ /* 0x000f2800000e0000 */
[----:B------:R-:W5:Y:S04]  /*f1d0*/  SHFL.IDX PT, R3, R21, RZ, 0x1c1f ;  /* 0x001c1fff15037589 */ /* 0x000f6800000e0000 */
[----:B------:R-:W-:Y:S01]  /*f1e0*/  SHFL.IDX PT, R27, R27, RZ, 0x1c1f ;  /* 0x001c1fff1b1b7589 */ /* 0x000fe200000e0000 */
[----:B----4-:R-:W-:-:S03]  /*f1f0*/  IADD3 R10, P0, R37, R14, RZ ;  /* 0x0000000e250a7210 */ /* 0x010fc60007f1e0ff */
[----:B------:R-:W4:Y:S02]  /*f200*/  SHFL.IDX PT, R14, R20, 0x1, 0x1c1f ;  /* 0x003c1f00140e7f89 */ /* 0x000f2400000e0000 */
[----:B-----5:R-:W-:Y:S02]  /*f210*/  IMAD.X R11, RZ, RZ, R3, P0 ;  /* 0x000000ffff0b7224 */ /* 0x020fe400000e0603 */
[----:B------:R-:W5:Y:S01]  /*f220*/  SHFL.IDX PT, R3, R21, 0x1, 0x1c1f ;  /* 0x003c1f0015037f89 */ /* 0x000f6200000e0000 */
[----:B----4-:R-:W-:-:S03]  /*f230*/  IADD3 R8, P0, R37, R14, RZ ;  /* 0x0000000e25087210 */ /* 0x010fc60007f1e0ff */
[----:B------:R-:W4:Y:S02]  /*f240*/  SHFL.IDX PT, R14, R20, 0x2, 0x1c1f ;  /* 0x005c1f00140e7f89 */ /* 0x000f2400000e0000 */
[----:B-----5:R-:W-:Y:S02]  /*f250*/  IMAD.X R9, RZ, RZ, R3, P0 ;  /* 0x000000ffff097224 */ /* 0x020fe400000e0603 */
[----:B------:R-:W5:Y:S04]  /*f260*/  SHFL.IDX PT, R3, R21, 0x2, 0x1c1f ;  /* 0x005c1f0015037f89 */ /* 0x000f6800000e0000 */
[----:B------:R-:W-:Y:S01]  /*f270*/  SHFL.IDX PT, R21, R21, 0x3, 0x1c1f ;  /* 0x007c1f0015157f89 */ /* 0x000fe200000e0000 */
[----:B----4-:R-:W-:-:S03]  /*f280*/  IADD3 R6, P0, R37, R14, RZ ;  /* 0x0000000e25067210 */ /* 0x010fc60007f1e0ff */
[----:B------:R-:W4:Y:S02]  /*f290*/  SHFL.IDX PT, R14, R20, 0x3, 0x1c1f ;  /* 0x007c1f00140e7f89 */ /* 0x000f2400000e0000 */
[----:B-----5:R-:W-:Y:S01]  /*f2a0*/  IMAD.X R7, RZ, RZ, R3, P0 ;  /* 0x000000ffff077224 */ /* 0x020fe200000e0603 */
[----:B----4-:R-:W-:Y:S02]  /*f2b0*/  IADD3 R2, P0, R37, R14, RZ ;  /* 0x0000000e25027210 */ /* 0x010fe40007f1e0ff */
[----:B------:R4:W0:Y:S03]  /*f2c0*/  SHFL.IDX PT, R14, R5, RZ, 0x1c1f ;  /* 0x001c1fff050e7589 */ /* 0x00082600000e0000 */
[----:B------:R-:W-:Y:S02]  /*f2d0*/  IMAD.X R3, RZ, RZ, R21, P0 ;  /* 0x000000ffff037224 */ /* 0x000fe400000e0615 */
[----:B---3--:R-:W-:-:S04]  /*f2e0*/  IMAD R26, R0, 0x7800, R12 ;  /* 0x00007800001a7824 */ /* 0x008fc800078e020c */
[----:B------:R-:W-:-:S05]  /*f2f0*/  VIADD R26, R26, UR41 ;  /* 0x000000291a1a7c36 */ /* 0x000fca0008000000 */
[----:B------:R4:W-:Y:S04]  /*f300*/  LDGSTS.E.BYPASS.LTC128B.128 [R26+0x24200], desc[UR56][R10.64], !P4 ;  /* 0x242000000a1a7fae */ /* 0x0009e8000e101d78 */
        /* <DEDUP_REMOVED lines=10> */
[----:B0-----:R4:W-:Y:S02]  /*f3b0*/  LDGSTS.E.BYPASS.LTC128B.128 [R26+0x2aa00], desc[UR56][R2.64+0x80], !P1 ;  /* 0x2aa00080021a7fae */ /* 0x0019e4000c901d78 */
.L_x_4014:
[----:B----4-:R-:W-:Y:S02]  /*f3c0*/  IADD3 R2, P0, R37, R14, RZ ;  /* 0x0000000e25027210 */ /* 0x010fe40007f1e0ff */
        /* <DEDUP_REMOVED lines=17> */
.L_x_3922:
[----:B------:R-:W-:Y:S01]  /*f4e0*/  IMAD.U32 R2, RZ, RZ, UR48 ;  /* 0x00000030ff027e24 */ /* 0x000fe2000f8e00ff */
[----:B------:R0:W-:Y:S04]  /*f4f0*/  SYNCS.ARRIVE.TRANS64.A1T0 RZ, [R4+URZ+0x33430], RZ ;  /* 0x033430ff04ff79a7 */ /* 0x0001e8000810003f */
[----:B------:R-:W-:-:S04]  /*f500*/  LOP3.LUT R2, R2, 0x1, RZ, 0xfc, !PT ;  /* 0x0000000102027812 */ /* 0x000fc800078efcff */
[----:B------:R-:W-:-:S13]  /*f510*/  ISETP.NE.AND P0, PT, R2, 0x3, PT ;  /* 0x000000030200780c */ /* 0x000fda0003f05270 */
[----:B0-----:R-:W-:Y:S05]  /*f520*/  @!P0 BRA `(.L_x_3923) ;  /* 0x0000000000048947 */ /* 0x001fea0003800000 */
[----:B------:R-:W-:Y:S01]  /*f530*/  BPT.TRAP 0x1 ;  /* 0x000000040000795c */ /* 0x000fe20000300000 */
.L_x_3923:
[----:B------:R-:W-:Y:S02]  /*f540*/  LOP3.LUT R2, R25, 0x1, RZ, 0x3c, !PT ;  /* 0x0000000119027812 */ /* 0x000fe400078e3cff */
[----:B------:R-:W-:Y:S02]  /*f550*/  LEA R3, R24, UR41, 0x3 ;  /* 0x0000002918037c11 */ /* 0x000fe4000f8e18ff */
[----:B------:R-:W-:-:S04]  /*f560*/  SHF.L.U32 R2, R2, 0x1f, RZ ;  /* 0x0000001f02027819 */ /* 0x000fc800000006ff */
[----:B------:R-:W0:Y:S02]  /*f570*/  SYNCS.PHASECHK.TRANS64.TRYWAIT P1, [R3+URZ+0x33470], R2 ;  /* 0x03347002030075a7 */ /* 0x000e24000802017f */
[----:B0-----:R-:W-:Y:S05]  /*f580*/  @!P1 BRA `(.L_x_3924) ;  /* 0x0000003c00a09947 */ /* 0x001fea0003800000 */
.L_x_4015:
[----:B------:R-:W-:-:S06]  /*f590*/  ULOP3.LUT UR4, UR48, 0x2, URZ, 0xfc, !UPT ;  /* 0x0000000230047892 */ /* 0x000fcc000f8efc3f */
[----:B-12---:R-:W-:-:S05]  /*f5a0*/  IMAD.U32 R4, RZ, RZ, UR4 ;  /* 0x00000004ff047e24 */ /* 0x006fca000f8e00ff */
[----:B------:R-:W-:-:S13]  /*f5b0*/  ISETP.NE.AND P1, PT, R4, 0x3, PT ;  /* 0x000000030400780c */ /* 0x000fda0003f25270 */
[----:B------:R-:W-:Y:S05]  /*f5c0*/  @!P1 BRA `(.L_x_3925) ;  /* 0x0000000000049947 */ /* 0x000fea0003800000 */
[----:B------:R-:W-:Y:S01]  /*f5d0*/  BPT.TRAP 0x1 ;  /* 0x000000040000795c */ /* 0x000fe20000300000 */
.L_x_3925:
[----:B------:R-:W-:Y:S01]  /*f5e0*/  SHF.L.U32 R4, R25, 0x1f, RZ ;  /* 0x0000001f19047819 */ /* 0x000fe200000006ff */
[----:B0-----:R-:W-:-:S03]  /*f5f0*/  IMAD R2, R24, 0x7800, RZ ;  /* 0x0000780018027824 */ /* 0x001fc600078e02ff */
[----:B------:R-:W0:Y:S02]  /*f600*/  SYNCS.PHASECHK.TRANS64.TRYWAIT P1, [R3+URZ+0x33460], R4 ;  /* 0x03346004030075a7 */ /* 0x000e24000802017f */
[----:B0-----:R-:W-:Y:S05]  /*f610*/  @!P1 BRA `(.L_x_3926) ;  /* 0x0000003c00909947 */ /* 0x001fea0003800000 */
.L_x_4016:
[C---:B------:R-:W-:Y:S01]  /*f620*/  LOP3.LUT R12, R2.reuse, R17, RZ, 0xfc, !PT ;  /* 0x00000011020c7212 */ /* 0x040fe200078efcff */
[----:B------:R-:W-:Y:S05]  /*f630*/  WARPSYNC.ALL ;  /* 0x0000000000007948 */ /* 0x000fea0003800000 */
[----:B0-----:R0:W1:Y:S01]  /*f640*/  LDSM.16.MT88.4 R4, [R12+UR41+0xf200] ;  /* 0x00f200290c04783b */ /* 0x0010620008004200 */
[C---:B------:R-:W-:Y:S01]  /*f650*/  VIADD R13, R2.reuse, 0x2800 ;  /* 0x00002800020d7836 */ /* 0x040fe20000000000 */
[----:B------:R-:W-:Y:S01]  /*f660*/  ULOP3.LUT UR4, UR48, 0x2, URZ, 0xfc, !UPT ;  /* 0x0000000230047892 */ /* 0x000fe2000f8efc3f */
[C---:B------:R-:W-:Y:S02]  /*f670*/  VIADD R14, R2.reuse, 0x800 ;  /* 0x00000800020e7836 */ /* 0x040fe40000000000 */
[----:B------:R-:W-:-:S02]  /*f680*/  VIADD R24, R2, 0x5000 ;  /* 0x0000500002187836 */ /* 0x000fc40000000000 */
[----:B0-----:R-:W-:Y:S02]  /*f690*/  VIADD R12, R2, 0x1000 ;  /* 0x00001000020c7836 */ /* 0x001fe40000000000 */
[----:B------:R-:W-:-:S05]  /*f6a0*/  IMAD.U32 R27, RZ, RZ, UR4 ;  /* 0x00000004ff1b7e24 */ /* 0x000fca000f8e00ff */
[----:B------:R-:W-:Y:S02]  /*f6b0*/  ISETP.NE.AND P1, PT, R27, 0x3, PT ;  /* 0x000000031b00780c */ /* 0x000fe40003f25270 */
[C-C-:B-1----:R-:W-:Y:S02]  /*f6c0*/  PRMT R8, R4.reuse, 0x6420, R5.reuse ;  /* 0x0000642004087816 */ /* 0x142fe40000000005 */
[----:B------:R-:W-:Y:S02]  /*f6d0*/  PRMT R9, R4, 0x7531, R5 ;  /* 0x0000753104097816 */ /* 0x000fe40000000005 */
[----:B------:R-:W-:Y:S02]  /*f6e0*/  LOP3.LUT R5, R2, R18, RZ, 0xfc, !PT ;  /* 0x0000001202057212 */ /* 0x000fe400078efcff */
[C-C-:B------:R-:W-:Y:S02]  /*f6f0*/  PRMT R10, R6.reuse, 0x6420, R7.reuse ;  /* 0x00006420060a7816 */ /* 0x140fe40000000007 */
[----:B------:R-:W-:Y:S01]  /*f700*/  PRMT R11, R6, 0x7531, R7 ;  /* 0x00007531060b7816 */ /* 0x000fe20000000007 */
[----:B------:R-:W-:Y:S01]  /*f710*/  IMAD.IADD R15, R16, 0x1, R5 ;  /* 0x00000001100f7824 */ /* 0x000fe200078e0205 */
[----:B------:R-:W-:-:S02]  /*f720*/  LOP3.LUT R4, R13, R17, RZ, 0xfc, !PT ;  /* 0x000000110d047212 */ /* 0x000fc400078efcff */
[----:B------:R-:W-:Y:S02]  /*f730*/  LOP3.LUT R13, R13, R18, RZ, 0xfc, !PT ;  /* 0x000000120d0d7212 */ /* 0x000fe400078efcff */
[----:B------:R0:W-:Y:S03]  /*f740*/  STSM.16.M88.4 [R15], R8 ;  /* 0x000000080f007844 */ /* 0x0001e60000000200 */
[----:B------:R-:W-:Y:S01]  /*f750*/  IMAD.IADD R13, R16, 0x1, R13 ;  /* 0x00000001100d7824 */ /* 0x000fe200078e020d */
[----:B------:R-:W1:Y:S01]  /*f760*/  LDSM.16.MT88.4 R4, [R4+UR41+0xf200] ;  /* 0x00f200290404783b */ /* 0x000e620008004200 */
[----:B0-----:R-:W-:Y:S02]  /*f770*/  LOP3.LUT R15, R24, R17, RZ, 0xfc, !PT ;  /* 0x00000011180f7212 */ /* 0x001fe400078efcff */
[C-C-:B-1----:R-:W-:Y:S02]  /*f780*/  PRMT R8, R4.reuse, 0x6420, R5.reuse ;  /* 0x0000642004087816 */ /* 0x142fe40000000005 */
[----:B------:R-:W-:-:S02]  /*f790*/  PRMT R9, R4, 0x7531, R5 ;  /* 0x0000753104097816 */ /* 0x000fc40000000005 */
[----:B------:R-:W-:Y:S02]  /*f7a0*/  LOP3.LUT R5, R14, R18, RZ, 0xfc, !PT ;  /* 0x000000120e057212 */ /* 0x000fe400078efcff */
[C-C-:B------:R-:W-:Y:S02]  /*f7b0*/  PRMT R10, R6.reuse, 0x6420, R7.reuse ;  /* 0x00006420060a7816 */ /* 0x140fe40000000007 */
[----:B------:R-:W-:Y:S01]  /*f7c0*/  PRMT R11, R6, 0x7531, R7 ;  /* 0x00007531060b7816 */ /* 0x000fe20000000007 */
[----:B------:R-:W-:-:S05]  /*f7d0*/  IMAD.IADD R20, R16, 0x1, R5 ;  /* 0x0000000110147824 */ /* 0x000fca00078e0205 */
[----:B------:R0:W-:Y:S04]  /*f7e0*/  STSM.16.M88.4 [R20], R8 ;  /* 0x0000000814007844 */ /* 0x0001e80000000200 */
[----:B------:R-:W1:Y:S01]  /*f7f0*/  LDSM.16.MT88.4 R4, [R15+UR41+0xf200] ;  /* 0x00f200290f04783b */ /* 0x000e620008004200 */
[----:B0-----:R-:W-:Y:S01]  /*f800*/  VIADD R20, R2, 0x2000 ;  /* 0x0000200002147836 */ /* 0x001fe20000000000 */
[C-C-:B-1----:R-:W-:Y:S02]  /*f810*/  PRMT R8, R4.reuse, 0x6420, R5.reuse ;  /* 0x0000642004087816 */ /* 0x142fe40000000005 */
[----:B------:R-:W-:Y:S02]  /*f820*/  PRMT R9, R4, 0x7531, R5 ;  /* 0x0000753104097816 */ /* 0x000fe40000000005 */
[----:B------:R-:W-:-:S02]  /*f830*/  LOP3.LUT R5, R12, R18, RZ, 0xfc, !PT ;  /* 0x000000120c057212 */ /* 0x000fc400078efcff */
[C-C-:B------:R-:W-:Y:S02]  /*f840*/  PRMT R10, R6.reuse, 0x6420, R7.reuse ;  /* 0x00006420060a7816 */ /* 0x140fe40000000007 */
[----:B------:R-:W-:Y:S01]  /*f850*/  PRMT R11, R6, 0x7531, R7 ;  /* 0x00007531060b7816 */ /* 0x000fe20000000007 */
[----:B------:R-:W-:Y:S01]  /*f860*/  IMAD.IADD R21, R16, 0x1, R5 ;  /* 0x0000000110157824 */ /* 0x000fe200078e0205 */
[-C--:B------:R-:W-:Y:S01]  /*f870*/  LOP3.LUT R4, R14, R17.reuse, RZ, 0xfc, !PT ;  /* 0x000000110e047212 */ /* 0x080fe200078efcff */
[----:B------:R-:W-:Y:S01]  /*f880*/  VIADD R14, R2, 0x1800 ;  /* 0x00001800020e7836 */ /* 0x000fe20000000000 */
[----:B------:R-:W-:Y:S02]  /*f890*/  LOP3.LUT R12, R12, R17, RZ, 0xfc, !PT ;  /* 0x000000110c0c7212 */ /* 0x000fe400078efcff */
[----:B------:R0:W-:Y:S04]  /*f8a0*/  STSM.16.M88.4 [R21], R8 ;  /* 0x0000000815007844 */ /* 0x0001e80000000200 */
[----:B------:R-:W1:Y:S01]  /*f8b0*/  LDSM.16.MT88.4 R4, [R4+UR41+0xf200] ;  /* 0x00f200290404783b */ /* 0x000e620008004200 */
[----:B0-----:R-:W-:Y:S01]  /*f8c0*/  VIADD R21, R2, 0x3000 ;  /* 0x0000300002157836 */ /* 0x001fe20000000000 */
[----:B-1----:R-:W-:-:S02]  /*f8d0*/  PRMT R8, R4, 0x6420, R5 ;  /* 0x0000642004087816 */ /* 0x002fc40000000005 */
[----:B------:R-:W-:Y:S02]  /*f8e0*/  PRMT R9, R4, 0x7531, R5 ;  /* 0x0000753104097816 */ /* 0x000fe40000000005 */
[-C--:B------:R-:W-:Y:S02]  /*f8f0*/  LOP3.LUT R5, R14, R18.reuse, RZ, 0xfc, !PT ;  /* 0x000000120e057212 */ /* 0x080fe400078efcff */
[C-C-:B------:R-:W-:Y:S02]  /*f900*/  PRMT R10, R6.reuse, 0x6420, R7.reuse ;  /* 0x00006420060a7816 */ /* 0x140fe40000000007 */
[----:B------:R-:W-:Y:S01]  /*f910*/  PRMT R11, R6, 0x7531, R7 ;  /* 0x00007531060b7816 */ /* 0x000fe20000000007 */
[----:B------:R-:W-:Y:S01]  /*f920*/  IMAD.IADD R15, R16, 0x1, R5 ;  /* 0x00000001100f7824 */ /* 0x000fe200078e0205 */
[C---:B------:R-:W-:Y:S02]  /*f930*/  LOP3.LUT R5, R21.reuse, R17, RZ, 0xfc, !PT ;  /* 0x0000001115057212 */ /* 0x040fe400078efcff */
[----:B------:R-:W-:-:S02]  /*f940*/  LOP3.LUT R21, R21, R18, RZ, 0xfc, !PT ;  /* 0x0000001215157212 */ /* 0x000fc400078efcff */
[----:B------:R0:W-:Y:S01]  /*f950*/  STSM.16.M88.4 [R15], R8 ;  /* 0x000000080f007844 */ /* 0x0001e20000000200 */
[----:B------:R-:W-:Y:S02]  /*f960*/  LOP3.LUT R14, R14, R17, RZ, 0xfc, !PT ;  /* 0x000000110e0e7212 */ /* 0x000fe400078efcff */
[----:B------:R-:W-:Y:S01]  /*f970*/  IMAD.IADD R21, R16, 0x1, R21 ;  /* 0x0000000110157824 */ /* 0x000fe200078e0215 */
[----:B------:R-:W1:Y:S01]  /*f980*/  LDSM.16.MT88.4 R4, [R5+UR41+0xf200] ;  /* 0x00f200290504783b */ /* 0x000e620008004200 */
[----:B0-----:R-:W-:-:S05]  /*f990*/  VIADD R15, R2, 0x5800 ;  /* 0x00005800020f7836 */ /* 0x001fca0000000000 */
[C---:B------:R-:W-:Y:S02]  /*f9a0*/  LOP3.LUT R26, R15.reuse, R17, RZ, 0xfc, !PT ;  /* 0x000000110f1a7212 */ /* 0x040fe400078efcff */
[----:B------:R-:W-:-:S05]  /*f9b0*/  LOP3.LUT R15, R15, R18, RZ, 0xfc, !PT ;  /* 0x000000120f0f7212 */ /* 0x000fca00078efcff */
[----:B------:R-:W-:Y:S01]  /*f9c0*/  IMAD.IADD R15, R16, 0x1, R15 ;  /* 0x00000001100f7824 */ /* 0x000fe200078e020f */
[C-C-:B-1----:R-:W-:Y:S02]  /*f9d0*/  PRMT R10, R6.reuse, 0x6420, R7.reuse ;  /* 0x00006420060a7816 */ /* 0x142fe40000000007 */
[----:B------:R-:W-:Y:S02]  /*f9e0*/  PRMT R11, R6, 0x7531, R7 ;  /* 0x00007531060b7816 */ /* 0x000fe40000000007 */
[----:B------:R-:W-:Y:S02]  /*f9f0*/  LOP3.LUT R7, R20, R18, RZ, 0xfc, !PT ;  /* 0x0000001214077212 */ /* 0x000fe400078efcff */
[C-C-:B------:R-:W-:Y:S02]  /*fa00*/  PRMT R8, R4.reuse, 0x6420, R5.reuse ;  /* 0x0000642004087816 */ /* 0x140fe40000000005 */
[----:B------:R-:W-:Y:S01]  /*fa10*/  PRMT R9, R4, 0x7531, R5 ;  /* 0x0000753104097816 */ /* 0x000fe20000000005 */
[----:B------:R-:W-:Y:S01]  /*fa20*/  IMAD.IADD R25, R16, 0x1, R7 ;  /* 0x0000000110197824 */ /* 0x000fe200078e0207 */
[----:B------:R-:W-:-:S04]  /*fa30*/  LOP3.LUT R20, R20, R17, RZ, 0xfc, !PT ;  /* 0x0000001114147212 */ /* 0x000fc800078efcff */
[----:B------:R0:W-:Y:S04]  /*fa40*/  STSM.16.M88.4 [R25], R8 ;  /* 0x0000000819007844 */ /* 0x0001e80000000200 */
[----:B------:R1:W2:Y:S01]  /*fa50*/  LDSM.16.MT88.4 R4, [R26+UR41+0xf200] ;  /* 0x00f200291a04783b */ /* 0x0002a20008004200 */
[----:B0-----:R-:W-:-:S05]  /*fa60*/  VIADD R25, R2, 0x3800 ;  /* 0x0000380002197836 */ /* 0x001fca0000000000 */
[C---:B-1----:R-:W-:Y:S02]  /*fa70*/  LOP3.LUT R26, R25.reuse, R17, RZ, 0xfc, !PT ;  /* 0x00000011191a7212 */ /* 0x042fe400078efcff */
[----:B------:R-:W-:-:S05]  /*fa80*/  LOP3.LUT R25, R25, R18, RZ, 0xfc, !PT ;  /* 0x0000001219197212 */ /* 0x000fca00078efcff */
[----:B------:R-:W-:Y:S01]  /*fa90*/  IMAD.IADD R25, R16, 0x1, R25 ;  /* 0x0000000110197824 */ /* 0x000fe200078e0219 */
[C-C-:B--2---:R-:W-:Y:S02]  /*faa0*/  PRMT R8, R4.reuse, 0x6420, R5.reuse ;  /* 0x0000642004087816 */ /* 0x144fe40000000005 */
[----:B------:R-:W-:Y:S02]  /*fab0*/  PRMT R9, R4, 0x7531, R5 ;  /* 0x0000753104097816 */ /* 0x000fe40000000005 */
[C-C-:B------:R-:W-:Y:S02]  /*fac0*/  PRMT R10, R6.reuse, 0x6420, R7.reuse ;  /* 0x00006420060a7816 */ /* 0x140fe40000000007 */
[----:B------:R-:W-:-:S05]  /*fad0*/  PRMT R11, R6, 0x7531, R7 ;  /* 0x00007531060b7816 */ /* 0x000fca0000000007 */
        /* <DEDUP_REMOVED lines=11> */
[----:B------:R-:W1:Y:S01]  /*fb90*/  LDSM.16.MT88.4 R4, [R26+UR41+0xf200] ;  /* 0x00f200291a04783b */ /* 0x000e620008004200 */
[----:B0-----:R-:W-:Y:S01]  /*fba0*/  VIADD R21, R2, 0x4000 ;  /* 0x0000400002157836 */ /* 0x001fe20000000000 */
[C-C-:B-1----:R-:W-:Y:S02]  /*fbb0*/  PRMT R8, R4.reuse, 0x6420, R5.reuse ;  /* 0x0000642004087816 */ /* 0x142fe40000000005 */
[----:B------:R-:W-:Y:S02]  /*fbc0*/  PRMT R9, R4, 0x7531, R5 ;  /* 0x0000753104097816 */ /* 0x000fe40000000005 */
[----:B------:R-:W-:-:S02]  /*fbd0*/  PRMT R10, R6, 0x6420, R7 ;  /* 0x00006420060a7816 */ /* 0x000fc40000000007 */
[----:B------:R-:W-:-:S05]  /*fbe0*/  PRMT R11, R6, 0x7531, R7 ;  /* 0x00007531060b7816 */ /* 0x000fca0000000007 */
[----:B------:R-:W-:Y:S04]  /*fbf0*/  STSM.16.M88.4 [R25], R8 ;  /* 0x0000000819007844 */ /* 0x000fe80000000200 */
[----:B------:R0:W1:Y:S02]  /*fc00*/  LDSM.16.MT88.4 R4, [R12+UR41+0xf200] ;  /* 0x00f200290c04783b */ /* 0x0000640008004200 */
[----:B0-----:R-:W-:Y:S01]  /*fc10*/  VIADD R12, R2, 0x4800 ;  /* 0x00004800020c7836 */ /* 0x001fe20000000000 */
[C-C-:B-1----:R-:W-:Y:S02]  /*fc20*/  PRMT R8, R4.reuse, 0x6420, R5.reuse ;  /* 0x0000642004087816 */ /* 0x142fe40000000005 */
[----:B------:R-:W-:Y:S02]  /*fc30*/  PRMT R9, R4, 0x7531, R5 ;  /* 0x0000753104097816 */ /* 0x000fe40000000005 */
[----:B------:R-:W-:-:S02]  /*fc40*/  LOP3.LUT R5, R21, R18, RZ, 0xfc, !PT ;  /* 0x0000001215057212 */ /* 0x000fc400078efcff */
[C-C-:B------:R-:W-:Y:S02]  /*fc50*/  PRMT R10, R6.reuse, 0x6420, R7.reuse ;  /* 0x00006420060a7816 */ /* 0x140fe40000000007 */
[----:B------:R-:W-:Y:S01]  /*fc60*/  PRMT R11, R6, 0x7531, R7 ;  /* 0x00007531060b7816 */ /* 0x000fe20000000007 */
[----:B------:R-:W-:Y:S01]  /*fc70*/  IMAD.IADD R26, R16, 0x1, R5 ;  /* 0x00000001101a7824 */ /* 0x000fe200078e0205 */
[----:B------:R-:W-:-:S04]  /*fc80*/  LOP3.LUT R21, R21, R17, RZ, 0xfc, !PT ;  /* 0x0000001115157212 */ /* 0x000fc800078efcff */
[----:B------:R-:W-:Y:S04]  /*fc90*/  STSM.16.M88.4 [R26], R8 ;  /* 0x000000081a007844 */ /* 0x000fe80000000200 */
[----:B------:R0:W1:Y:S02]  /*fca0*/  LDSM.16.MT88.4 R4, [R14+UR41+0xf200] ;  /* 0x00f200290e04783b */ /* 0x0000640008004200 */
[C---:B0-----:R-:W-:Y:S02]  /*fcb0*/  VIADD R14, R2.reuse, 0x6800 ;  /* 0x00006800020e7836 */ /* 0x041fe40000000000 */
[----:B------:R-:W-:Y:S01]  /*fcc0*/  VIADD R2, R2, 0x7000 ;  /* 0x0000700002027836 */ /* 0x000fe20000000000 */
[C-C-:B-1----:R-:W-:Y:S02]  /*fcd0*/  PRMT R8, R4.reuse, 0x6420, R5.reuse ;  /* 0x0000642004087816 */ /* 0x142fe40000000005 */
[----:B------:R-:W-:-:S02]  /*fce0*/  PRMT R9, R4, 0x7531, R5 ;  /* 0x0000753104097816 */ /* 0x000fc40000000005 */
[----:B------:R-:W-:Y:S02]  /*fcf0*/  LOP3.LUT R5, R12, R18, RZ, 0xfc, !PT ;  /* 0x000000120c057212 */ /* 0x000fe400078efcff */
[C-C-:B------:R-:W-:Y:S02]  /*fd00*/  PRMT R10, R6.reuse, 0x6420, R7.reuse ;  /* 0x00006420060a7816 */ /* 0x140fe40000000007 */
[----:B------:R-:W-:Y:S01]  /*fd10*/  PRMT R11, R6, 0x7531, R7 ;  /* 0x00007531060b7816 */ /* 0x000fe20000000007 */
[----:B------:R-:W-:Y:S01]  /*fd20*/  IMAD.IADD R25, R16, 0x1, R5 ;  /* 0x0000000110197824 */ /* 0x000fe200078e0205 */
[----:B------:R-:W-:-:S04]  /*fd30*/  LOP3.LUT R12, R12, R17, RZ, 0xfc, !PT ;  /* 0x000000110c0c7212 */ /* 0x000fc800078efcff */
[----:B------:R0:W-:Y:S04]  /*fd40*/  STSM.16.M88.4 [R25], R8 ;  /* 0x0000000819007844 */ /* 0x0001e80000000200 */
[----:B------:R-:W1:Y:S01]  /*fd50*/  LDSM.16.MT88.4 R4, [R21+UR41+0xf200] ;  /* 0x00f200291504783b */ /* 0x000e620008004200 */
[----:B0-----:R-:W-:Y:S02]  /*fd60*/  LOP3.LUT R25, R14, R17, RZ, 0xfc, !PT ;  /* 0x000000110e197212 */ /* 0x001fe400078efcff */
[C-C-:B-1----:R-:W-:Y:S02]  /*fd70*/  PRMT R8, R4.reuse, 0x6420, R5.reuse ;  /* 0x0000642004087816 */ /* 0x142fe40000000005 */
[----:B------:R-:W-:Y:S02]  /*fd80*/  PRMT R9, R4, 0x7531, R5 ;  /* 0x0000753104097816 */ /* 0x000fe40000000005 */
[----:B------:R-:W-:-:S02]  /*fd90*/  LOP3.LUT R5, R24, R18, RZ, 0xfc, !PT ;  /* 0x0000001218057212 */ /* 0x000fc400078efcff */
[C-C-:B------:R-:W-:Y:S02]  /*fda0*/  PRMT R10, R6.reuse, 0x6420, R7.reuse ;  /* 0x00006420060a7816 */ /* 0x140fe40000000007 */
[----:B------:R-:W-:Y:S01]  /*fdb0*/  PRMT R11, R6, 0x7531, R7 ;  /* 0x00007531060b7816 */ /* 0x000fe20000000007 */
[----:B------:R-:W-:-:S05]  /*fdc0*/  IMAD.IADD R24, R16, 0x1, R5 ;  /* 0x0000000110187824 */ /* 0x000fca00078e0205 */
[----:B------:R-:W-:Y:S04]  /*fdd0*/  STSM.16.M88.4 [R24], R8 ;  /* 0x0000000818007844 */ /* 0x000fe80000000200 */
[----:B------:R-:W0:Y:S02]  /*fde0*/  LDSM.16.MT88.4 R4, [R25+UR41+0xf200] ;  /* 0x00f200291904783b */ /* 0x000e240008004200 */
[C-C-:B0-----:R-:W-:Y:S02]  /*fdf0*/  PRMT R8, R4.reuse, 0x6420, R5.reuse ;  /* 0x0000642004087816 */ /* 0x141fe40000000005 */
[----:B------:R-:W-:Y:S02]  /*fe00*/  PRMT R9, R4, 0x7531, R5 ;  /* 0x0000753104097816 */ /* 0x000fe40000000005 */
[----:B------:R-:W-:-:S02]  /*fe10*/  PRMT R10, R6, 0x6420, R7 ;  /* 0x00006420060a7816 */ /* 0x000fc40000000007 */
[----:B------:R-:W-:-:S05]  /*fe20*/  PRMT R11, R6, 0x7531, R7 ;  /* 0x00007531060b7816 */ /* 0x000fca0000000007 */
        /* <DEDUP_REMOVED lines=10> */
[----:B------:R-:W-:-:S02]  /*fed0*/  LOP3.LUT R5, R14, R18, RZ, 0xfc, !PT ;  /* 0x000000120e057212 */ /* 0x000fc400078efcff */
[C-C-:B------:R-:W-:Y:S02]  /*fee0*/  PRMT R10, R6.reuse, 0x6420, R7.reuse ;  /* 0x00006420060a7816 */ /* 0x140fe40000000007 */
[----:B------:R-:W-:Y:S01]  /*fef0*/  PRMT R11, R6, 0x7531, R7 ;  /* 0x00007531060b7816 */ /* 0x000fe20000000007 */
[----:B------:R-:W-:Y:S01]  /*ff00*/  IMAD.IADD R14, R16, 0x1, R5 ;  /* 0x00000001100e7824 */ /* 0x000fe200078e0205 */
[----:B------:R-:W-:-:S04]  /*ff10*/  LOP3.LUT R4, R2, R17, RZ, 0xfc, !PT ;  /* 0x0000001102047212 */ /* 0x000fc800078efcff */
[----:B------:R-:W-:Y:S04]  /*ff20*/  STSM.16.M88.4 [R14], R8 ;  /* 0x000000080e007844 */ /* 0x000fe80000000200 */
[----:B------:R-:W0:Y:S02]  /*ff30*/  LDSM.16.MT88.4 R4, [R4+UR41+0xf200] ;  /* 0x00f200290404783b */ /* 0x000e240008004200 */
[C-C-:B0-----:R-:W-:Y:S02]  /*ff40*/  PRMT R8, R4.reuse, 0x6420, R5.reuse ;  /* 0x0000642004087816 */ /* 0x141fe40000000005 */
[----:B------:R-:W-:Y:S02]  /*ff50*/  PRMT R9, R4, 0x7531, R5 ;  /* 0x0000753104097816 */ /* 0x000fe40000000005 */
[----:B------:R-:W-:-:S02]  /*ff60*/  LOP3.LUT R5, R2, R18, RZ, 0xfc, !PT ;  /* 0x0000001202057212 */ /* 0x000fc400078efcff */
[C-C-:B------:R-:W-:Y:S02]  /*ff70*/  PRMT R10, R6.reuse, 0x6420, R7.reuse ;  /* 0x00006420060a7816 */ /* 0x140fe40000000007 */
[----:B------:R-:W-:Y:S01]  /*ff80*/  PRMT R11, R6, 0x7531, R7 ;  /* 0x00007531060b7816 */ /* 0x000fe20000000007 */
[----:B------:R-:W-:-:S05]  /*ff90*/  IMAD.IADD R5, R16, 0x1, R5 ;  /* 0x0000000110057824 */ /* 0x000fca00078e0205 */
[----:B------:R0:W-:Y:S01]  /*ffa0*/  STSM.16.M88.4 [R5], R8 ;  /* 0x0000000805007844 */ /* 0x0001e20000000200 */
        /* <DEDUP_REMOVED lines=8> */
.L_x_3927:
[----:B-1----:R1:W-:Y:S01]  /*10030*/  SYNCS.ARRIVE.TRANS64.A1T0 RZ, [R3+URZ+0x33450], RZ ;  /* 0x033450ff03ff79a7 */ /* 0x0023e2000810003f */
[----:B------:R-:W-:Y:S06]  /*10040*/  BAR.SYNC.DEFER_BLOCKING 0x2, 0x80 ;  /* 0x0082000000007b1d */ /* 0x000fec0000010000 */
[----:B------:R-:W-:Y:S05]  /*10050*/  @!P0 BRA `(.L_x_3928) ;  /* 0x0000000000048947 */ /* 0x000fea0003800000 */
[----:B------:R-:W-:Y:S01]  /*10060*/  BPT.TRAP 0x1 ;  /* 0x000000040000795c */ /* 0x000fe20000300000 */
.L_x_3928:
[----:B------:R-:W2:Y:S01]  /*10070*/  S2R R2, SR_CgaCtaId ;  /* 0x0000000000027919 */ /* 0x000ea20000008800 */
[----:B-1----:R-:W-:Y:S02]  /*10080*/  VIADD R3, R3, 0x33480 ;  /* 0x0003348003037836 */ /* 0x002fe40000000000 */
[----:B------:R-:W-:Y:S02]  /*10090*/  VIADD R19, R19, 0xffffff60 ;  /* 0xffffff6013137836 */ /* 0x000fe40000000000 */
[----:B------:R-:W-:Y:S02]  /*100a0*/  IMAD.MOV.U32 R25, RZ, RZ, R32 ;  /* 0x000000ffff197224 */ /* 0x000fe400078e0020 */
[----:B------:R-:W-:Y:S01]  /*100b0*/  IMAD.MOV.U32 R24, RZ, RZ, R0 ;  /* 0x000000ffff187224 */ /* 0x000fe200078e0000 */
[----:B--2---:R-:W-:-:S04]  /*100c0*/  PRMT R3, R2, 0x654, R3 ;  /* 0x0000065402037816 */ /* 0x004fc80000000003 */
[----:B------:R2:W-:Y:S01]  /*100d0*/  SYNCS.ARRIVE.TRANS64.RED.A1T0 RZ, [R3+URZ], RZ ;  /* 0x000000ff03ff79a7 */ /* 0x0005e2000810043f */
[----:B------:R-:W-:Y:S05]  /*100e0*/  @P2 BRA `(.L_x_3929) ;  /* 0xffffffe400442947 */ /* 0x000fea000383ffff */
[----:B------:R-:W-:Y:S05]  /*100f0*/  BRA `(.L_x_3930) ;  /* 0x0000000000047947 */ /* 0x000fea0003800000 */
.L_x_3914:
[----:B------:R-:W-:-:S07]  /*10100*/  IMAD.MOV.U32 R0, RZ, RZ, RZ ;  /* 0x000000ffff007224 */ /* 0x000fce00078e00ff */
.L_x_3930:
[----:B------:R-:W-:-:S06]  /*10110*/  ULOP3.LUT UR4, UR48, 0x1, URZ, 0xfc, !UPT ;  /* 0x0000000130047892 */ /* 0x000fcc000f8efc3f */
[----:B------:R-:W-:-:S05]  /*10120*/  IMAD.U32 R2, RZ, RZ, UR4 ;  /* 0x00000004ff027e24 */ /* 0x000fca000f8e00ff */
[----:B------:R-:W-:-:S13]  /*10130*/  ISETP.NE.AND P1, PT, R2, 0x3, PT ;  /* 0x000000030200780c */ /* 0x000fda0003f25270 */
[----:B------:R-:W-:Y:S05]  /*10140*/  @!P1 BRA `(.L_x_3931) ;  /* 0x0000000000049947 */ /* 0x000fea0003800000 */
[----:B------:R-:W-:Y:S01]  /*10150*/  BPT.TRAP 0x1 ;  /* 0x000000040000795c */ /* 0x000fe20000300000 */
.L_x_3931:
[----:B------:R-:W-:Y:S01]  /*10160*/  LOP3.LUT R2, R32, 0x1, RZ, 0x3c, !PT ;  /* 0x0000000120027812 */ /* 0x000fe200078e3cff */
[----:B------:R-:W-:Y:S01]  /*10170*/  BSSY B0, `(.L_x_3932) ;  /* 0x0000005000007945 */ /* 0x000fe20003800000 */
[----:B--2---:R-:W-:Y:S02]  /*10180*/  LEA R3, R0, UR41, 0x3 ;  /* 0x0000002900037c11 */ /* 0x004fe4000f8e18ff */
[----:B------:R-:W-:-:S04]  /*10190*/  SHF.L.U32 R2, R2, 0x1f, RZ ;  /* 0x0000001f02027819 */ /* 0x000fc800000006ff */
[----:B------:R-:W2:Y:S02]  /*101a0*/  SYNCS.PHASECHK.TRANS64.TRYWAIT P0, [R3+URZ+0x33470], R2 ;  /* 0x03347002030075a7 */ /* 0x000ea4000800017f */
[----:B--2---:R-:W-:Y:S05]  /*101b0*/  @!P0 BRA `(.L_x_3933) ;  /* 0x0000003000bc8947 */ /* 0x004fea0003800000 */
.L_x_4017:
[----:B------:R-:W-:Y:S05]  /*101c0*/  BSYNC B0 ;  /* 0x0000000000007941 */ /* 0x000fea0003800000 */
.L_x_3932:
[----:B------:R-:W-:-:S06]  /*101d0*/  ULOP3.LUT UR4, UR48, 0x2, URZ, 0xfc, !UPT ;  /* 0x0000000230047892 */ /* 0x000fcc000f8efc3f */
[----:B------:R-:W-:-:S05]  /*101e0*/  IMAD.U32 R4, RZ, RZ, UR4 ;  /* 0x00000004ff047e24 */ /* 0x000fca000f8e00ff */
[----:B------:R-:W-:-:S13]  /*101f0*/  ISETP.NE.AND P0, PT, R4, 0x3, PT ;  /* 0x000000030400780c */ /* 0x000fda0003f05270 */
[----:B------:R-:W-:Y:S05]  /*10200*/  @!P0 BRA `(.L_x_3934) ;  /* 0x0000000000048947 */ /* 0x000fea0003800000 */
[----:B------:R-:W-:Y:S01]  /*10210*/  BPT.TRAP 0x1 ;  /* 0x000000040000795c */ /* 0x000fe20000300000 */
.L_x_3934:
[----:B------:R-:W-:Y:S01]  /*10220*/  SHF.L.U32 R4, R32, 0x1f, RZ ;  /* 0x0000001f20047819 */ /* 0x000fe200000006ff */
[----:B--2---:R-:W-:-:S03]  /*10230*/  IMAD R2, R0, 0x7800, RZ ;  /* 0x0000780000027824 */ /* 0x004fc600078e02ff */
[----:B------:R-:W2:Y:S02]  /*10240*/  SYNCS.PHASECHK.TRANS64.TRYWAIT P0, [R3+URZ+0x33460], R4 ;  /* 0x03346004030075a7 */ /* 0x000ea4000800017f */
[----:B------:R-:W-:Y:S01]  /*10250*/  LOP3.LUT R12, R2, R17, RZ, 0xfc, !PT ;  /* 0x00000011020c7212 */ /* 0x000fe200078efcff */
[----:B--2---:R-:W-:Y:S06]  /*10260*/  @!P0 BRA `(.L_x_3935) ;  /* 0x0000003000a48947 */ /* 0x004fec0003800000 */
.L_x_4018:
[----:B------:R-:W-:Y:S05]  /*10270*/  WARPSYNC.ALL ;  /* 0x0000000000007948 */ /* 0x000fea0003800000 */
[----:B0-23--:R0:W2:Y:S01]  /*10280*/  LDSM.16.MT88.4 R4, [R12+UR41+0xf200] ;  /* 0x00f200290c04783b */ /* 0x00d0a20008004200 */
[C---:B------:R-:W-:Y:S01]  /*10290*/  LOP3.LUT R15, R2.reuse, R18, RZ, 0xfc, !PT ;  /* 0x00000012020f7212 */ /* 0x040fe200078efcff */
[C---:B------:R-:W-:Y:S01]  /*102a0*/  VIADD R13, R2.reuse, 0x2800 ;  /* 0x00002800020d7836 */ /* 0x040fe20000000000 */
[----:B------:R-:W-:Y:S01]  /*102b0*/  ULOP3.LUT UR4, UR48, 0x2, URZ, 0xfc, !UPT ;  /* 0x0000000230047892 */ /* 0x000fe2000f8efc3f */
[----:B----4-:R-:W-:Y:S02]  /*102c0*/  VIADD R14, R2, 0x800 ;  /* 0x00000800020e7836 */ /* 0x010fe40000000000 */
[----:B------:R-:W-:-:S02]  /*102d0*/  IMAD.IADD R15, R16, 0x1, R15 ;  /* 0x00000001100f7824 */ /* 0x000fc400078e020f */
[----:B------:R-:W-:Y:S01]  /*102e0*/  VIADD R21, R2, 0x5000 ;  /* 0x0000500002157836 */ /* 0x000fe20000000000 */
[-C--:B------:R-:W-:Y:S01]  /*102f0*/  LOP3.LUT R19, R14, R18.reuse, RZ, 0xfc, !PT ;  /* 0x000000120e137212 */ /* 0x080fe200078efcff */
[----:B0-----:R-:W-:Y:S02]  /*10300*/  VIADD R12, R2, 0x1000 ;  /* 0x00001000020c7836 */ /* 0x001fe40000000000 */
[----:B------:R-:W-:Y:S01]  /*10310*/  IMAD.U32 R24, RZ, RZ, UR4 ;  /* 0x00000004ff187e24 */ /* 0x000fe2000f8e00ff */
[C---:B------:R-:W-:Y:S01]  /*10320*/  LOP3.LUT R20, R21.reuse, R17, RZ, 0xfc, !PT ;  /* 0x0000001115147212 */ /* 0x040fe200078efcff */
[----:B------:R-:W-:Y:S01]  /*10330*/  IMAD.IADD R19, R16, 0x1, R19 ;  /* 0x0000000110137824 */ /* 0x000fe200078e0213 */
[----:B------:R-:W-:Y:S02]  /*10340*/  LOP3.LUT R21, R21, R18, RZ, 0xfc, !PT ;  /* 0x0000001215157212 */ /* 0x000fe400078efcff */
[----:B------:R-:W-:-:S03]  /*10350*/  ISETP.NE.AND P0, PT, R24, 0x3, PT ;  /* 0x000000031800780c */ /* 0x000fc60003f05270 */
[----:B------:R-:W-:Y:S01]  /*10360*/  IMAD.IADD R21, R16, 0x1, R21 ;  /* 0x0000000110157824 */ /* 0x000fe200078e0215 */
[C-C-:B--2---:R-:W-:Y:S02]  /*10370*/  PRMT R8, R4.reuse, 0x6420, R5.reuse ;  /* 0x0000642004087816 */ /* 0x144fe40000000005 */
[----:B------:R-:W-:Y:S02]  /*10380*/  PRMT R9, R4, 0x7531, R5 ;  /* 0x0000753104097816 */ /* 0x000fe40000000005 */
[C-C-:B------:R-:W-:Y:S02]  /*10390*/  PRMT R10, R6.reuse, 0x6420, R7.reuse ;  /* 0x00006420060a7816 */ /* 0x140fe40000000007 */
[----:B------:R-:W-:Y:S02]  /*103a0*/  PRMT R11, R6, 0x7531, R7 ;  /* 0x00007531060b7816 */ /* 0x000fe40000000007 */
[C---:B------:R-:W-:Y:S02]  /*103b0*/  LOP3.LUT R4, R13.reuse, R17, RZ, 0xfc, !PT ;  /* 0x000000110d047212 */ /* 0x040fe400078efcff */
[-C--:B------:R-:W-:Y:S01]  /*103c0*/  LOP3.LUT R13, R13, R18.reuse, RZ, 0xfc, !PT ;  /* 0x000000120d0d7212 */ /* 0x080fe200078efcff */
[----:B------:R0:W-:Y:S04]  /*103d0*/  STSM.16.M88.4 [R15], R8 ;  /* 0x000000080f007844 */ /* 0x0001e80000000200 */
[----:B------:R-:W2:Y:S01]  /*103e0*/  LDSM.16.MT88.4 R4, [R4+UR41+0xf200] ;  /* 0x00f200290404783b */ /* 0x000ea20008004200 */
[----:B------:R-:W-:Y:S01]  /*103f0*/  IMAD.IADD R13, R16, 0x1, R13 ;  /* 0x00000001100d7824 */ /* 0x000fe200078e020d */
[----:B0-----:R-:W-:-:S02]  /*10400*/  LOP3.LUT R15, R12, R18, RZ, 0xfc, !PT ;  /* 0x000000120c0f7212 */ /* 0x001fc400078efcff */
[----:B------:R-:W-:-:S03]  /*10410*/  LOP3.LUT R12, R12, R17, RZ, 0xfc, !PT ;  /* 0x000000110c0c7212 */ /* 0x000fc600078efcff */
[----:B------:R-:W-:Y:S02]  /*10420*/  IMAD.IADD R22, R16, 0x1, R15 ;  /* 0x0000000110167824 */ /* 0x000fe400078e020f */
[----:B------:R-:W-:Y:S01]  /*10430*/  VIADD R15, R2, 0x3000 ;  /* 0x00003000020f7836 */ /* 0x000fe20000000000 */
[C-C-:B--2---:R-:W-:Y:S02]  /*10440*/  PRMT R8, R4.reuse, 0x6420, R5.reuse ;  /* 0x0000642004087816 */ /* 0x144fe40000000005 */
[----:B------:R-:W-:Y:S02]  /*10450*/  PRMT R9, R4, 0x7531, R5 ;  /* 0x0000753104097816 */ /* 0x000fe40000000005 */
[C-C-:B------:R-:W-:Y:S02]  /*10460*/  PRMT R10, R6.reuse, 0x6420, R7.reuse ;  /* 0x00006420060a7816 */ /* 0x140fe40000000007 */
[----:B------:R-:W-:-:S05]  /*10470*/  PRMT R11, R6, 0x7531, R7 ;  /* 0x00007531060b7816 */ /* 0x000fca0000000007 */
[----:B------:R-:W-:Y:S04]  /*10480*/  STSM.16.M88.4 [R19], R8 ;  /* 0x0000000813007844 */ /* 0x000fe80000000200 */
[----:B------:R0:W2:Y:S02]  /*10490*/  LDSM.16.MT88.4 R4, [R20+UR41+0xf200] ;  /* 0x00f200291404783b */ /* 0x0000a40008004200 */
[----:B0-----:R-:W-:Y:S01]  /*104a0*/  VIADD R20, R2, 0x2000 ;  /* 0x0000200002147836 */ /* 0x001fe20000000000 */
[C-C-:B--2---:R-:W-:Y:S02]  /*104b0*/  PRMT R8, R4.reuse, 0x6420, R5.reuse ;  /* 0x0000642004087816 */ /* 0x144fe40000000005 */
[----:B------:R-:W-:Y:S02]  /*104c0*/  PRMT R9, R4, 0x7531, R5 ;  /* 0x0000753104097816 */ /* 0x000fe40000000005 */
[----:B------:R-:W-:-:S02]  /*104d0*/  PRMT R10, R6, 0x6420, R7 ;  /* 0x00006420060a7816 */ /* 0x000fc40000000007 */
[----:B------:R-:W-:Y:S02]  /*104e0*/  PRMT R11, R6, 0x7531, R7 ;  /* 0x00007531060b7816 */ /* 0x000fe40000000007 */
[-C--:B------:R-:W-:Y:S01]  /*104f0*/  LOP3.LUT R4, R14, R17.reuse, RZ, 0xfc, !PT ;  /* 0x000000110e047212 */ /* 0x080fe200078efcff */
[----:B------:R-:W-:Y:S02]  /*10500*/  VIADD R14, R2, 0x1800 ;  /* 0x00001800020e7836 */ /* 0x000fe40000000000 */
[----:B------:R-:W-:Y:S03]  /*10510*/  STSM.16.M88.4 [R22], R8 ;  /* 0x0000000816007844 */ /* 0x000fe60000000200 */
[C---:B------:R-:W-:Y:S01]  /*10520*/  LOP3.LUT R19, R14.reuse, R18, RZ, 0xfc, !PT ;  /* 0x000000120e137212 */ /* 0x040fe200078efcff */
[----:B------:R-:W0:Y:S01]  /*10530*/  LDSM.16.MT88.4 R4, [R4+UR41+0xf200] ;  /* 0x00f200290404783b */ /* 0x000e220008004200 */
[----:B------:R-:W-:-:S03]  /*10540*/  LOP3.LUT R14, R14, R17, RZ, 0xfc, !PT ;  /* 0x000000110e0e7212 */ /* 0x000fc600078efcff */
[----:B------:R-:W-:Y:S02]  /*10550*/  IMAD.IADD R23, R16, 0x1, R19 ;  /* 0x0000000110177824 */ /* 0x000fe400078e0213 */
[----:B------:R-:W-:Y:S01]  /*10560*/  VIADD R19, R2, 0x5800 ;  /* 0x0000580002137836 */ /* 0x000fe20000000000 */
[C-C-:B0-----:R-:W-:Y:S02]  /*10570*/  PRMT R8, R4.reuse, 0x6420, R5.reuse ;  /* 0x0000642004087816 */ /* 0x141fe40000000005 */
[----:B------:R-:W-:Y:S02]  /*10580*/  PRMT R9, R4, 0x7531, R5 ;  /* 0x0000753104097816 */ /* 0x000fe40000000005 */
[C-C-:B------:R-:W-:Y:S02]  /*10590*/  PRMT R10, R6.reuse, 0x6420, R7.reuse ;  /* 0x00006420060a7816 */ /* 0x140fe40000000007 */
[----:B------:R-:W-:Y:S02]  /*105a0*/  PRMT R11, R6, 0x7531, R7 ;  /* 0x00007531060b7816 */ /* 0x000fe40000000007 */
[----:B------:R-:W-:-:S02]  /*105b0*/  LOP3.LUT R5, R15, R17, RZ, 0xfc, !PT ;  /* 0x000000110f057212 */ /* 0x000fc400078efcff */
[-C--:B------:R-:W-:Y:S01]  /*105c0*/  LOP3.LUT R15, R15, R18.reuse, RZ, 0xfc, !PT ;  /* 0x000000120f0f7212 */ /* 0x080fe200078efcff */
[----:B------:R0:W-:Y:S04]  /*105d0*/  STSM.16.M88.4 [R23], R8 ;  /* 0x0000000817007844 */ /* 0x0001e80000000200 */
[----:B------:R-:W2:Y:S01]  /*105e0*/  LDSM.16.MT88.4 R4, [R5+UR41+0xf200] ;  /* 0x00f200290504783b */ /* 0x000ea20008004200 */
[----:B------:R-:W-:Y:S01]  /*105f0*/  IMAD.IADD R15, R16, 0x1, R15 ;  /* 0x00000001100f7824 */ /* 0x000fe200078e020f */
[C---:B0-----:R-:W-:Y:S02]  /*10600*/  LOP3.LUT R23, R19.reuse, R17, RZ, 0xfc, !PT ;  /* 0x0000001113177212 */ /* 0x041fe400078efcff */
[----:B------:R-:W-:-:S05]  /*10610*/  LOP3.LUT R19, R19, R18, RZ, 0xfc, !PT ;  /* 0x0000001213137212 */ /* 0x000fca00078efcff */
[----:B------:R-:W-:Y:S01]  /*10620*/  IMAD.IADD R19, R16, 0x1, R19 ;  /* 0x0000000110137824 */ /* 0x000fe200078e0213 */
[C-C-:B--2---:R-:W-:Y:S02]  /*10630*/  PRMT R10, R6.reuse, 0x6420, R7.reuse ;  /* 0x00006420060a7816 */ /* 0x144fe40000000007 */
[----:B------:R-:W-:Y:S02]  /*10640*/  PRMT R11, R6, 0x7531, R7 ;  /* 0x00007531060b7816 */ /* 0x000fe40000000007 */
[----:B------:R-:W-:Y:S02]  /*10650*/  LOP3.LUT R7, R20, R18, RZ, 0xfc, !PT ;  /* 0x0000001214077212 */ /* 0x000fe400078efcff */
[C-C-:B------:R-:W-:Y:S02]  /*10660*/  PRMT R8, R4.reuse, 0x6420, R5.reuse ;  /* 0x0000642004087816 */ /* 0x140fe40000000005 */
[----:B------:R-:W-:Y:S01]  /*10670*/  PRMT R9, R4, 0x7531, R5 ;  /* 0x0000753104097816 */ /* 0x000fe20000000005 */
[----:B------:R-:W-:Y:S01]  /*10680*/  IMAD.IADD R22, R16, 0x1, R7 ;  /* 0x0000000110167824 */ /* 0x000fe200078e0207 */
[----:B------:R-:W-:-:S04]  /*10690*/  LOP3.LUT R20, R20, R17, RZ, 0xfc, !PT ;  /* 0x0000001114147212 */ /* 0x000fc800078efcff */
[----:B------:R0:W-:Y:S04]  /*106a0*/  STSM.16.M88.4 [R22], R8 ;  /* 0x0000000816007844 */ /* 0x0001e80000000200 */
[----:B------:R2:W3:Y:S01]  /*106b0*/  LDSM.16.MT88.4 R4, [R23+UR41+0xf200] ;  /* 0x00f200291704783b */ /* 0x0004e20008004200 */
[----:B0-----:R-:W-:-:S05]  /*106c0*/  VIADD R22, R2, 0x3800 ;  /* 0x0000380002167836 */ /* 0x001fca0000000000 */
[C---:B--2---:R-:W-:Y:S02]  /*106d0*/  LOP3.LUT R23, R22.reuse, R17, RZ, 0xfc, !PT ;  /* 0x0000001116177212 */ /* 0x044fe400078efcff */
[----:B------:R-:W-:-:S05]  /*106e0*/  LOP3.LUT R25, R22, R18, RZ, 0xfc, !PT ;  /* 0x0000001216197212 */ /* 0x000fca00078efcff */
[----:B------:R-:W-:Y:S01]  /*106f0*/  IMAD.IADD R25, R16, 0x1, R25 ;  /* 0x0000000110197824 */ /* 0x000fe200078e0219 */
[C-C-:B---3--:R-:W-:Y:S02]  /*10700*/  PRMT R8, R4.reuse, 0x6420, R5.reuse ;  /* 0x0000642004087816 */ /* 0x148fe40000000005 */
[----:B------:R-:W-:Y:S02]  /*10710*/  PRMT R9, R4, 0x7531, R5 ;  /* 0x0000753104097816 */ /* 0x000fe40000000005 */
[C-C-:B------:R-:W-:Y:S02]  /*10720*/  PRMT R10, R6.reuse, 0x6420, R7.reuse ;  /* 0x00006420060a7816 */ /* 0x140fe40000000007 */
[----:B------:R-:W-:-:S05]  /*10730*/  PRMT R11, R6, 0x7531, R7 ;  /* 0x00007531060b7816 */ /* 0x000fca0000000007 */
        /* <DEDUP_REMOVED lines=11> */
[----:B------:R-:W2:Y:S01]  /*107f0*/  LDSM.16.MT88.4 R4, [R23+UR41+0xf200] ;  /* 0x00f200291704783b */ /* 0x000ea20008004200 */
[----:B0-----:R-:W-:Y:S01]  /*10800*/  VIADD R15, R2, 0x4000 ;  /* 0x00004000020f7836 */ /* 0x001fe20000000000 */
[C-C-:B--2---:R-:W-:Y:S02]  /*10810*/  PRMT R8, R4.reuse, 0x6420, R5.reuse ;  /* 0x0000642004087816 */ /* 0x144fe40000000005 */
[----:B------:R-:W-:Y:S02]  /*10820*/  PRMT R9, R4, 0x7531, R5 ;  /* 0x0000753104097816 */ /* 0x000fe40000000005 */
[----:B------:R-:W-:-:S02]  /*10830*/  PRMT R10, R6, 0x6420, R7 ;  /* 0x00006420060a7816 */ /* 0x000fc40000000007 */
[----:B------:R-:W-:-:S05]  /*10840*/  PRMT R11, R6, 0x7531, R7 ;  /* 0x00007531060b7816 */ /* 0x000fca0000000007 */
[----:B------:R-:W-:Y:S04]  /*10850*/  STSM.16.M88.4 [R25], R8 ;  /* 0x0000000819007844 */ /* 0x000fe80000000200 */
[----:B------:R0:W2:Y:S02]  /*10860*/  LDSM.16.MT88.4 R4, [R12+UR41+0xf200] ;  /* 0x00f200290c04783b */ /* 0x0000a40008004200 */
[----:B0-----:R-:W-:Y:S01]  /*10870*/  VIADD R12, R2, 0x4800 ;  /* 0x00004800020c7836 */ /* 0x001fe20000000000 */
[C-C-:B--2---:R-:W-:Y:S02]  /*10880*/  PRMT R8, R4.reuse, 0x6420, R5.reuse ;  /* 0x0000642004087816 */ /* 0x144fe40000000005 */
[----:B------:R-:W-:Y:S02]  /*10890*/  PRMT R9, R4, 0x7531, R5 ;  /* 0x0000753104097816 */ /* 0x000fe40000000005 */
[----:B------:R-:W-:-:S02]  /*108a0*/  LOP3.LUT R5, R15, R18, RZ, 0xfc, !PT ;  /* 0x000000120f057212 */ /* 0x000fc400078efcff */
[C-C-:B------:R-:W-:Y:S02]  /*108b0*/  PRMT R10, R6.reuse, 0x6420, R7.reuse ;  /* 0x00006420060a7816 */ /* 0x140fe40000000007 */
[----:B------:R-:W-:Y:S01]  /*108c0*/  PRMT R11, R6, 0x7531, R7 ;  /* 0x00007531060b7816 */ /* 0x000fe20000000007 */
[----:B------:R-:W-:Y:S01]  /*108d0*/  IMAD.IADD R22, R16, 0x1, R5 ;  /* 0x0000000110167824 */ /* 0x000fe200078e0205 */
[----:B------:R-:W-:-:S04]  /*108e0*/  LOP3.LUT R15, R15, R17, RZ, 0xfc, !PT ;  /* 0x000000110f0f7212 */ /* 0x000fc800078efcff */
[----:B------:R-:W-:Y:S04]  /*108f0*/  STSM.16.M88.4 [R22], R8 ;  /* 0x0000000816007844 */ /* 0x000fe80000000200 */
[----:B------:R0:W2:Y:S02]  /*10900*/  LDSM.16.MT88.4 R4, [R14+UR41+0xf200] ;  /* 0x00f200290e04783b */ /* 0x0000a40008004200 */
[C---:B0-----:R-:W-:Y:S02]  /*10910*/  VIADD R14, R2.reuse, 0x6800 ;  /* 0x00006800020e7836 */ /* 0x041fe40000000000 */
[----:B------:R-:W-:-:S03]  /*10920*/  VIADD R2, R2, 0x7000 ;  /* 0x0000700002027836 */ /* 0x000fc60000000000 */
[-C--:B------:R-:W-:Y:S02]  /*10930*/  LOP3.LUT R22, R14, R17.reuse, RZ, 0xfc, !PT ;  /* 0x000000110e167212 */ /* 0x080fe400078efcff */
[C-C-:B--2---:R-:W-:Y:S02]  /*10940*/  PRMT R8, R4.reuse, 0x6420, R5.reuse ;  /* 0x0000642004087816 */ /* 0x144fe40000000005 */
[----:B------:R-:W-:Y:S02]  /*10950*/  PRMT R9, R4, 0x7531, R5 ;  /* 0x0000753104097816 */ /* 0x000fe40000000005 */
[----:B------:R-:W-:Y:S02]  /*10960*/  LOP3.LUT R5, R12, R18, RZ, 0xfc, !PT ;  /* 0x000000120c057212 */ /* 0x000fe400078efcff */
[C-C-:B------:R-:W-:Y:S02]  /*10970*/  PRMT R10, R6.reuse, 0x6420, R7.reuse ;  /* 0x00006420060a7816 */ /* 0x140fe40000000007 */
[----:B------:R-:W-:Y:S01]  /*10980*/  PRMT R11, R6, 0x7531, R7 ;  /* 0x00007531060b7816 */ /* 0x000fe20000000007 */
[----:B------:R-:W-:Y:S01]  /*10990*/  IMAD.IADD R23, R16, 0x1, R5 ;  /* 0x0000000110177824 */ /* 0x000fe200078e0205 */
[----:B------:R-:W-:-:S04]  /*109a0*/  LOP3.LUT R12, R12, R17, RZ, 0xfc, !PT ;  /* 0x000000110c0c7212 */ /* 0x000fc800078efcff */
[----:B------:R-:W-:Y:S04]  /*109b0*/  STSM.16.M88.4 [R23], R8 ;  /* 0x0000000817007844 */ /* 0x000fe80000000200 */
[----:B------:R0:W2:Y:S02]  /*109c0*/  LDSM.16.MT88.4 R4, [R15+UR41+0xf200] ;  /* 0x00f200290f04783b */ /* 0x0000a40008004200 */
[----:B0-----:R-:W-:-:S05]  /*109d0*/  LOP3.LUT R15, R14, R18, RZ, 0xfc, !PT ;  /* 0x000000120e0f7212 */ /* 0x001fca00078efcff */
[----:B------:R-:W-:Y:S01]  /*109e0*/  IMAD.IADD R15, R16, 0x1, R15 ;  /* 0x00000001100f7824 */ /* 0x000fe200078e020f */
[C-C-:B--2---:R-:W-:Y:S02]  /*109f0*/  PRMT R8, R4.reuse, 0x6420, R5.reuse ;  /* 0x0000642004087816 */ /* 0x144fe40000000005 */
[----:B------:R-:W-:Y:S02]  /*10a00*/  PRMT R9, R4, 0x7531, R5 ;  /* 0x0000753104097816 */ /* 0x000fe40000000005 */
[C-C-:B------:R-:W-:Y:S02]  /*10a10*/  PRMT R10, R6.reuse, 0x6420, R7.reuse ;  /* 0x00006420060a7816 */ /* 0x140fe40000000007 */
        /* <DEDUP_REMOVED lines=13> */
[----:B------:R0:W-:Y:S04]  /*10af0*/  STSM.16.M88.4 [R13], R8 ;  /* 0x000000080d007844 */ /* 0x0001e80000000200 */
[----:B------:R-:W2:Y:S01]  /*10b00*/  LDSM.16.MT88.4 R4, [R12+UR41+0xf200] ;  /* 0x00f200290c04783b */ /* 0x000ea20008004200 */
[----:B0-----:R-:W-:-:S05]  /*10b10*/  LOP3.LUT R13, R2, R18, RZ, 0xfc, !PT ;  /* 0x00000012020d7212 */ /* 0x001fca00078efcff */
[----:B------:R-:W-:Y:S01]  /*10b20*/  IMAD.IADD R13, R16, 0x1, R13 ;  /* 0x00000001100d7824 */ /* 0x000fe200078e020d */
[C-C-:B--2---:R-:W-:Y:S02]  /*10b30*/  PRMT R8, R4.reuse, 0x6420, R5.reuse ;  /* 0x0000642004087816 */ /* 0x144fe40000000005 */
[----:B------:R-:W-:Y:S02]  /*10b40*/  PRMT R9, R4, 0x7531, R5 ;  /* 0x0000753104097816 */ /* 0x000fe40000000005 */
[C-C-:B------:R-:W-:Y:S02]  /*10b50*/  PRMT R10, R6.reuse, 0x6420, R7.reuse ;  /* 0x00006420060a7816 */ /* 0x140fe40000000007 */
[----:B------:R-:W-:Y:S02]  /*10b60*/  PRMT R11, R6, 0x7531, R7 ;  /* 0x00007531060b7816 */ /* 0x000fe40000000007 */
[----:B------:R-:W-:-:S03]  /*10b70*/  LOP3.LUT R4, R2, R17, RZ, 0xfc, !PT ;  /* 0x0000001102047212 */ /* 0x000fc600078efcff */
[----:B------:R-:W-:Y:S04]  /*10b80*/  STSM.16.M88.4 [R15], R8 ;  /* 0x000000080f007844 */ /* 0x000fe80000000200 */
[----:B------:R-:W0:Y:S02]  /*10b90*/  LDSM.16.MT88.4 R4, [R4+UR41+0xf200] ;  /* 0x00f200290404783b */ /* 0x000e240008004200 */
[C-C-:B0-----:R-:W-:Y:S02]  /*10ba0*/  PRMT R8, R4.reuse, 0x6420, R5.reuse ;  /* 0x0000642004087816 */ /* 0x141fe40000000005 */
[----:B------:R-:W-:Y:S02]  /*10bb0*/  PRMT R9, R4, 0x7531, R5 ;  /* 0x0000753104097816 */ /* 0x000fe40000000005 */
[----:B------:R-:W-:-:S02]  /*10bc0*/  PRMT R10, R6, 0x6420, R7 ;  /* 0x00006420060a7816 */ /* 0x000fc40000000007 */
[----:B------:R-:W-:-:S05]  /*10bd0*/  PRMT R11, R6, 0x7531, R7 ;  /* 0x00007531060b7816 */ /* 0x000fca0000000007 */
[----:B------:R0:W-:Y:S01]  /*10be0*/  STSM.16.M88.4 [R13], R8 ;  /* 0x000000080d007844 */ /* 0x0001e20000000200 */
[----:B------:R-:W-:Y:S01]  /*10bf0*/  @!PT LDS RZ, [RZ] ;  /* 0x00000000fffff984 */ /* 0x000fe20000000800 */
[----:B------:R-:W-:Y:S01]  /*10c00*/  @!PT LDS RZ, [RZ] ;  /* 0x00000000fffff984 */ /* 0x000fe20000000800 */
[----:B------:R-:W-:Y:S01]  /*10c10*/  @!PT LDS RZ, [RZ] ;  /* 0x00000000fffff984 */ /* 0x000fe20000000800 */
[----:B------:R-:W-:Y:S01]  /*10c20*/  @!PT LDS RZ, [RZ] ;  /* 0x00000000fffff984 */ /* 0x000fe20000000800 */
[----:B------:R2:W-:Y:S06]  /*10c30*/  MEMBAR.ALL.CTA ;  /* 0x0000000000007992 */ /* 0x0005ec0000008000 */
[----:B--2---:R-:W2:Y:S01]  /*10c40*/  FENCE.VIEW.ASYNC.S ;  /* 0x00000000000073c6 */ /* 0x004ea20000000000 */
[----:B------:R-:W-:Y:S05]  /*10c50*/  @!P0 BRA `(.L_x_3936) ;  /* 0x0000000000048947 */ /* 0x000fea0003800000 */
[----:B------:R-:W-:Y:S01]  /*10c60*/  BPT.TRAP 0x1 ;  /* 0x000000040000795c */ /* 0x000fe20000300000 */
.L_x_3936:
[----:B--2---:R2:W-:Y:S01]  /*10c70*/  SYNCS.ARRIVE.TRANS64.A1T0 RZ, [R3+URZ+0x33450], RZ ;  /* 0x033450ff03ff79a7 */ /* 0x0045e2000810003f */
[----:B------:R-:W-:Y:S06]  /*10c80*/  BAR.SYNC.DEFER_BLOCKING 0x2, 0x80 ;  /* 0x0082000000007b1d */ /* 0x000fec0000010000 */
[----:B------:R-:W-:Y:S05]  /*10c90*/  @!P1 BRA `(.L_x_3937) ;  /* 0x0000000000049947 */ /* 0x000fea0003800000 */
[----:B------:R-:W-:Y:S01]  /*10ca0*/  BPT.TRAP 0x1 ;  /* 0x000000040000795c */ /* 0x000fe20000300000 */
.L_x_3937:
[----:B------:R-:W3:Y:S01]  /*10cb0*/  S2R R2, SR_CgaCtaId ;  /* 0x0000000000027919 */ /* 0x000ee20000008800 */
[----:B--2---:R-:W-:-:S05]  /*10cc0*/  VIADD R3, R3, 0x33480 ;  /* 0x0003348003037836 */ /* 0x004fca0000000000 */
[----:B---3--:R-:W-:Y:S01]  /*10cd0*/  PRMT R3, R2, 0x654, R3 ;  /* 0x0000065402037816 */ /* 0x008fe20000000003 */
[----:B------:R-:W-:-:S03]  /*10ce0*/  VIADD R2, R0, 0x1 ;  /* 0x0000000100027836 */ /* 0x000fc60000000000 */
[----:B------:R2:W-:Y:S02]  /*10cf0*/  SYNCS.ARRIVE.TRANS64.RED.A1T0 RZ, [R3+URZ], RZ ;  /* 0x000000ff03ff79a7 */ /* 0x0005e4000810043f */
[----:B------:R-:W-:-:S04]  /*10d00*/  ISETP.NE.AND P0, PT, R2, 0x2, PT ;  /* 0x000000020200780c */ /* 0x000fc80003f05270 */
[----:B------:R-:W-:Y:S01]  /*10d10*/  SEL R5, RZ, 0x1, P0 ;  /* 0x00000001ff057807 */ /* 0x000fe20000000000 */
[----:B--2---:R-:W-:Y:S01]  /*10d20*/  IMAD.MOV.U32 R3, RZ, RZ, RZ ;  /* 0x000000ffff037224 */ /* 0x004fe200078e00ff */
[----:B------:R-:W-:Y:S02]  /*10d30*/  SEL R2, R2, RZ, P0 ;  /* 0x000000ff02027207 */ /* 0x000fe40000000000 */
[----:B------:R-:W-:-:S07]  /*10d40*/  LOP3.LUT R0, R32, R5, RZ, 0x3c, !PT ;  /* 0x0000000520007212 */ /* 0x000fce00078e3cff */
.L_x_3892:
[----:B------:R-:W2:Y:S01]  /*10d50*/  S2R R5, SR_CgaCtaId ;  /* 0x0000000000057919 */ /* 0x000ea20000008800 */
[----:B------:R-:W-:Y:S02]  /*10d60*/  MOV R4, 0x400 ;  /* 0x0000040000047802 */ /* 0x000fe40000000f00 */
[----:B------:R-:W-:Y:S02]  /*10d70*/  SHF.L.U32 R3, R3, 0x1f, RZ ;  /* 0x0000001f03037819 */ /* 0x000fe400000006ff */
[----:B--2---:R-:W-:-:S04]  /*10d80*/  LEA R6, R5, R4, 0x18 ;  /* 0x0000000405067211 */ /* 0x004fc800078ec0ff */
[----:B------:R-:W2:Y:S02]  /*10d90*/  SYNCS.PHASECHK.TRANS64.TRYWAIT P0, [R6+URZ+0x33420], R3 ;  /* 0x03342003060075a7 */ /* 0x000ea4000800017f */
[----:B--2---:R-:W-:Y:S05]  /*10da0*/  @!P0 BRA `(.L_x_3938) ;  /* 0x0000002400e88947 */ /* 0x004fea0003800000 */
.L_x_4019:
[----:B------:R-:W3:Y:S02]  /*10db0*/  S2R R4, SR_TID.X ;  /* 0x0000000000047919 */ /* 0x000ee40000002100 */
[----:B---3--:R-:W-:-:S04]  /*10dc0*/  SHF.R.U32.HI R4, RZ, 0x5, R4 ;  /* 0x00000005ff047819 */ /* 0x008fc80000011604 */
[----:B------:R-:W-:-:S05]  /*10dd0*/  LOP3.LUT R4, R4, 0x3, RZ, 0xc0, !PT ;  /* 0x0000000304047812 */ /* 0x000fca00078ec0ff */
[----:B--2---:R-:W2:Y:S02]  /*10de0*/  SHFL.IDX PT, R3, R4, RZ, 0x1f ;  /* 0x00001fff04037589 */ /* 0x004ea400000e0000 */
[----:B--2---:R-:W-:-:S13]  /*10df0*/  ISETP.NE.AND P0, PT, R3, RZ, PT ;  /* 0x000000ff0300720c */ /* 0x004fda0003f05270 */
        /* <DEDUP_REMOVED lines=8> */
.L_x_3939:
[----:B------:R-:W-:Y:S01]  /*10e80*/  IMAD R5, R2, 0x8, R6 ;  /* 0x0000000802057824 */ /* 0x000fe200078e0206 */
[----:B------:R-:W-:Y:S01]  /*10e90*/  SHF.L.U32 R4, R0, 0x1f, RZ ;  /* 0x0000001f00047819 */ /* 0x000fe200000006ff */
[----:B------:R-:W-:-:S03]  /*10ea0*/  VIADD R2, R2, 0x1 ;  /* 0x0000000102027836 */ /* 0x000fc60000000000 */
[----:B------:R-:W2:Y:S02]  /*10eb0*/  SYNCS.PHASECHK.TRANS64.TRYWAIT P1, [R5+URZ+0x33440], R4 ;  /* 0x03344004050075a7 */ /* 0x000ea4000802017f */
[----:B------:R-:W-:-:S04]  /*10ec0*/  ISETP.NE.AND P2, PT, R2, 0x2, PT ;  /* 0x000000020200780c */ /* 0x000fc80003f45270 */
[----:B------:R-:W-:Y:S01]  /*10ed0*/  SEL R3, RZ, 0x1, P2 ;  /* 0x00000001ff037807 */ /* 0x000fe20001000000 */
[----:B--2---:R-:W-:Y:S08]  /*10ee0*/  @!P1 BRA `(.L_x_3940) ;  /* 0x0000002400ac9947 */ /* 0x004ff00003800000 */
.L_x_4020:
[----:B------:R-:W-:Y:S02]  /*10ef0*/  SEL R2, R2, RZ, P2 ;  /* 0x000000ff02027207 */ /* 0x000fe40001000000 */
[----:B------:R-:W-:Y:S01]  /*10f00*/  LOP3.LUT R0, R0, R3, RZ, 0x3c, !PT ;  /* 0x0000000300007212 */ /* 0x000fe200078e3cff */
[----:B------:R-:W-:Y:S06]  /*10f10*/  @!P0 BRA `(.L_x_3941) ;  /* 0x0000000000048947 */ /* 0x000fec0003800000 */
[----:B------:R-:W-:Y:S01]  /*10f20*/  BPT.TRAP 0x1 ;  /* 0x000000040000795c */ /* 0x000fe20000300000 */
.L_x_3941:
[----:B------:R-:W-:Y:S01]  /*10f30*/  IMAD R3, R2, 0x8, R6 ;  /* 0x0000000802037824 */ /* 0x000fe200078e0206 */
[----:B------:R-:W-:-:S04]  /*10f40*/  SHF.L.U32 R0, R0, 0x1f, RZ ;  /* 0x0000001f00007819 */ /* 0x000fc800000006ff */
[----:B------:R-:W3:Y:S02]  /*10f50*/  SYNCS.PHASECHK.TRANS64.TRYWAIT P1, [R3+URZ+0x33440], R0 ;  /* 0x03344000030075a7 */ /* 0x000ee4000802017f */
[----:B---3--:R-:W-:Y:S05]  /*10f60*/  @!P1 BRA `(.L_x_3942) ;  /* 0x0000002400a09947 */ /* 0x008fea0003800000 */
.L_x_4021:
[----:B------:R-:W-:Y:S05]  /*10f70*/  @!P0 BRA `(.L_x_3943) ;  /* 0x0000000000048947 */ /* 0x000fea0003800000 */
[----:B------:R-:W-:Y:S01]  /*10f80*/  BPT.TRAP 0x1 ;  /* 0x000000040000795c */ /* 0x000fe20000300000 */
.L_x_3943:
[----:B------:R-:W4:Y:S02]  /*10f90*/  SYNCS.PHASECHK.TRANS64.TRYWAIT P1, [R5+URZ+0x33460], R4 ;  /* 0x03346004050075a7 */ /* 0x000f24000802017f */
[----:B----4-:R-:W-:Y:S05]  /*10fa0*/  @!P1 BRA `(.L_x_3944) ;  /* 0x0000002400a49947 */ /* 0x010fea0003800000 */
.L_x_4022:
[----:B------:R-:W-:Y:S05]  /*10fb0*/  @!P0 BRA `(.L_x_3945) ;  /* 0x0000000000048947 */ /* 0x000fea0003800000 */
[----:B------:R-:W-:Y:S01]  /*10fc0*/  BPT.TRAP 0x1 ;  /* 0x000000040000795c */ /* 0x000fe20000300000 */
.L_x_3945:
[----:B------:R-:W0:Y:S02]  /*10fd0*/  SYNCS.PHASECHK.TRANS64.TRYWAIT P1, [R3+URZ+0x33460], R0 ;  /* 0x03346000030075a7 */ /* 0x000e24000802017f */
[----:B0-----:R-:W-:Y:S05]  /*10fe0*/  @!P1 BRA `(.L_x_3946) ;  /* 0x0000002400a89947 */ /* 0x001fea0003800000 */
.L_x_4023:
[----:B------:R-:W-:Y:S05]  /*10ff0*/  @!P0 BRA `(.L_x_3947) ;  /* 0x0000000000048947 */ /* 0x000fea0003800000 */
[----:B------:R-:W-:Y:S01]  /*11000*/  BPT.TRAP 0x1 ;  /* 0x000000040000795c */ /* 0x000fe20000300000 */
.L_x_3947:
[----:B------:R-:W0:Y:S02]  /*11010*/  SYNCS.PHASECHK.TRANS64.TRYWAIT P1, [R5+URZ+0x33480], R4 ;  /* 0x03348004050075a7 */ /* 0x000e24000802017f */
[----:B0-----:R-:W-:Y:S05]  /*11020*/  @!P1 BRA `(.L_x_3948) ;  /* 0x0000002400ac9947 */ /* 0x001fea0003800000 */
.L_x_4024:
[----:B------:R-:W-:Y:S05]  /*11030*/  @!P0 BRA `(.L_x_3949) ;  /* 0x0000000000048947 */ /* 0x000fea0003800000 */
[----:B------:R-:W-:Y:S01]  /*11040*/  BPT.TRAP 0x1 ;  /* 0x000000040000795c */ /* 0x000fe20000300000 */
.L_x_3949:
[----:B------:R0:W0:Y:S02]  /*11050*/  SYNCS.PHASECHK.TRANS64.TRYWAIT P0, [R3+URZ+0x33480], R0 ;  /* 0x03348000030075a7 */ /* 0x000024000800017f */
[----:B0-----:R-:W-:Y:S05]  /*11060*/  @!P0 NANOSLEEP.SYNCS 0x989680 ;  /* 0x009896800000895d */ /* 0x001fea0003900000 */
[----:B------:R-:W0:Y:S02]  /*11070*/  @!P0 SYNCS.PHASECHK.TRANS64 P0, [R3+URZ+0x33480], R0 ;  /* 0x03348000030085a7 */ /* 0x000e24000800007f */
[----:B0-----:R-:W-:Y:S05]  /*11080*/  @!P0 BRA `(.L_x_3949) ;  /* 0xfffffffc00f08947 */ /* 0x001fea000383ffff */
.L_x_3860:
[----:B------:R-:W-:Y:S05]  /*11090*/  BSYNC B6 ;  /* 0x0000000000067941 */ /* 0x000fea0003800000 */
.L_x_3857:
[----:B------:R-:W-:Y:S05]  /*110a0*/  EXIT ;  /* 0x000000000000794d */ /* 0x000fea0003800000 */
.L_x_3864:
[----:B0-----:R-:W-:-:S04]  /*110b0*/  IMAD.U32 R3, RZ, RZ, UR36 ;  /* 0x00000024ff037e24 */ /* 0x001fc8000f8e00ff */
[----:B------:R0:W1:Y:S03]  /*110c0*/  SYNCS.PHASECHK.TRANS64.TRYWAIT P0, [R3+URZ+0x33400], R2 ;  /* 0x03340002030075a7 */ /* 0x000066000800017f */
[----:B-1----:R-:W-:Y:S05]  /*110d0*/  @!P0 NANOSLEEP.SYNCS 0x989680 ;  /* 0x009896800000895d */ /* 0x002fea0003900000 */
[----:B------:R-:W1:Y:S02]  /*110e0*/  @!P0 SYNCS.PHASECHK.TRANS64 P0, [R3+URZ+0x33400], R2 ;  /* 0x03340002030085a7 */ /* 0x000e64000800007f */
[----:B-1----:R-:W-:Y:S05]  /*110f0*/  @!P0 BRA `(.L_x_3864) ;  /* 0xfffffffc00ec8947 */ /* 0x002fea000383ffff */
[----:B------:R-:W-:Y:S05]  /*11100*/  BRA `(.L_x_3950) ;  /* 0xffffff04006c7947 */ /* 0x000fea000383ffff */
.L_x_3868:
[----:B0-----:R-:W-:-:S04]  /*11110*/  IMAD.U32 R3, RZ, RZ, UR36 ;  /* 0x00000024ff037e24 */ /* 0x001fc8000f8e00ff */
[----:B------:R0:W2:Y:S03]  /*11120*/  SYNCS.PHASECHK.TRANS64.TRYWAIT P1, [R3+URZ+0x33430], R2 ;  /* 0x03343002030075a7 */ /* 0x0000a6000802017f */
[----:B--2---:R-:W-:Y:S05]  /*11130*/  @!P1 NANOSLEEP.SYNCS 0x989680 ;  /* 0x009896800000995d */ /* 0x004fea0003900000 */
[----:B------:R-:W2:Y:S02]  /*11140*/  @!P1 SYNCS.PHASECHK.TRANS64 P1, [R3+URZ+0x33430], R2 ;  /* 0x03343002030095a7 */ /* 0x000ea4000802007f */
[----:B--2---:R-:W-:Y:S05]  /*11150*/  @!P1 BRA `(.L_x_3868) ;  /* 0xfffffffc00ec9947 */ /* 0x004fea000383ffff */
[----:B------:R-:W-:Y:S05]  /*11160*/  BRA `(.L_x_3867) ;  /* 0xffffff0400887947 */ /* 0x000fea000383ffff */
.L_x_3874:
[----:B-1----:R-:W-:-:S04]  /*11170*/  IMAD.U32 R7, RZ, RZ, UR4 ;  /* 0x00000004ff077e24 */ /* 0x002fc8000f8e00ff */
[----:B------:R1:W2:Y:S03]  /*11180*/  SYNCS.PHASECHK.TRANS64.TRYWAIT P1, [R7+URZ+0x33430], R0 ;  /* 0x03343000070075a7 */ /* 0x0002a6000802017f */
[----:B--2---:R-:W-:Y:S05]  /*11190*/  @!P1 NANOSLEEP.SYNCS 0x989680 ;  /* 0x009896800000995d */ /* 0x004fea0003900000 */
[----:B------:R-:W2:Y:S02]  /*111a0*/  @!P1 SYNCS.PHASECHK.TRANS64 P1, [R7+URZ+0x33430], R0 ;  /* 0x03343000070095a7 */ /* 0x000ea4000802007f */
[----:B--2---:R-:W-:Y:S05]  /*111b0*/  @!P1 BRA `(.L_x_3874) ;  /* 0xfffffffc00ec9947 */ /* 0x004fea000383ffff */
[----:B------:R-:W-:Y:S05]  /*111c0*/  BRA `(.L_x_3871) ;  /* 0xffffff3c00747947 */ /* 0x000fea000383ffff */
.L_x_3878:
[----:B-1----:R-:W-:-:S04]  /*111d0*/  IMAD.U32 R7, RZ, RZ, UR4 ;  /* 0x00000004ff077e24 */ /* 0x002fc8000f8e00ff */
[----:B------:R1:W2:Y:S03]  /*111e0*/  SYNCS.PHASECHK.TRANS64.TRYWAIT P1, [R7+URZ+0x33450], R4 ;  /* 0x03345004070075a7 */ /* 0x0002a6000802017f */
[----:B--2---:R-:W-:Y:S05]  /*111f0*/  @!P1 NANOSLEEP.SYNCS 0x989680 ;  /* 0x009896800000995d */ /* 0x004fea0003900000 */
[----:B------:R-:W2:Y:S02]  /*11200*/  @!P1 SYNCS.PHASECHK.TRANS64 P1, [R7+URZ+0x33450], R4 ;  /* 0x03345004070095a7 */ /* 0x000ea4000802007f */
[----:B--2---:R-:W-:Y:S05]  /*11210*/  @!P1 BRA `(.L_x_3878) ;  /* 0xfffffffc00ec9947 */ /* 0x004fea000383ffff */
[----:B------:R-:W-:Y:S05]  /*11220*/  BRA `(.L_x_3875) ;  /* 0xffffff4800a07947 */ /* 0x000fea000383ffff */
.L_x_3885:
[----:B-1----:R-:W-:-:S04]  /*11230*/  IMAD.U32 R3, RZ, RZ, UR9 ;  /* 0x00000009ff037e24 */ /* 0x002fc8000f8e00ff */
[----:B------:R1:W2:Y:S03]  /*11240*/  SYNCS.PHASECHK.TRANS64.TRYWAIT P1, [R3+URZ+0x33450], R2 ;  /* 0x03345002030075a7 */ /* 0x0002a6000802017f */
[----:B--2---:R-:W-:Y:S05]  /*11250*/  @!P1 NANOSLEEP.SYNCS 0x989680 ;  /* 0x009896800000995d */ /* 0x004fea0003900000 */
[----:B------:R-:W2:Y:S02]  /*11260*/  @!P1 SYNCS.PHASECHK.TRANS64 P1, [R3+URZ+0x33450], R2 ;  /* 0x03345002030095a7 */ /* 0x000ea4000802007f */
[----:B--2---:R-:W-:Y:S05]  /*11270*/  @!P1 BRA `(.L_x_3885) ;  /* 0xfffffffc00ec9947 */ /* 0x004fea000383ffff */
[----:B------:R-:W-:Y:S05]  /*11280*/  BRA `(.L_x_3884) ;  /* 0xffffff6800f87947 */ /* 0x000fea000383ffff */
.L_x_3898:
[----:B------:R-:W-:Y:S02]  /*11290*/  IMAD.MOV.U32 R13, RZ, RZ, R22 ;  /* 0x000000ffff0d7224 */ /* 0x000fe400078e0016 */
[----:B------:R-:W-:Y:S02]  /*112a0*/  IMAD.MOV.U32 R12, RZ, RZ, RZ ;  /* 0x000000ffff0c7224 */ /* 0x000fe400078e00ff */
[----:B------:R-:W-:Y:S02]  /*112b0*/  IMAD.MOV.U32 R11, RZ, RZ, 0x1f ;  /* 0x0000001fff0b7424 */ /* 0x000fe400078e00ff */
[----:B------:R-:W-:-:S07]  /*112c0*/  IMAD.MOV.U32 R15, RZ, RZ, -0x1 ;  /* 0xffffffffff0f7424 */ /* 0x000fce00078e00ff */
[----:B0----5:R-:W-:Y:S05]  /*112d0*/  WARPSYNC.COLLECTIVE R15, `(.L_x_3951) ;  /* 0x000000000f087348 */ /* 0x021fea0003c00000 */
[----:B------:R1:W2:Y:S02]  /*112e0*/  SHFL.IDX P6, R14, R13, R12, R11 ;  /* 0x0000000c0d0e7389 */ /* 0x0002a400000c000b */
[----:B012--5:R-:W-:Y:S01]  /*112f0*/  ENDCOLLECTIVE ;  /* 0x000000000000791b */ /* 0x027fe20003800000 */
.L_x_3951:
[----:B------:R-:W-:Y:S05]  /*11300*/  BRA `(.L_x_3952) ;  /* 0xffffffb400307947 */ /* 0x000fea000383ffff */
.L_x_3900:
[----:B0-----:R0:W1:Y:S02]  /*11310*/  SYNCS.PHASECHK.TRANS64.TRYWAIT P0, [R30+URZ+0x33480], R35 ;  /* 0x033480231e0075a7 */ /* 0x001064000800017f */
[----:B-1----:R-:W-:Y:S05]  /*11320*/  @!P0 NANOSLEEP.SYNCS 0x989680 ;  /* 0x009896800000895d */ /* 0x002fea0003900000 */
[----:B------:R-:W1:Y:S02]  /*11330*/  @!P0 SYNCS.PHASECHK.TRANS64 P0, [R30+URZ+0x33480], R35 ;  /* 0x033480231e0085a7 */ /* 0x000e64000800007f */
[----:B-1----:R-:W-:Y:S05]  /*11340*/  @!P0 BRA `(.L_x_3900) ;  /* 0xfffffffc00f08947 */ /* 0x002fea000383ffff */
[----:B------:R-:W-:Y:S05]  /*11350*/  BRA `(.L_x_3953) ;  /* 0xffffffb800e07947 */ /* 0x000fea000383ffff */
.L_x_3901:
        /* <DEDUP_REMOVED lines=8> */
.L_x_3955:
[----:B------:R-:W-:Y:S05]  /*113e0*/  BSYNC B0 ;  /* 0x0000000000007941 */ /* 0x000fea0003800000 */
.L_x_3954:
[----:B------:R0:W5:Y:S01]  /*113f0*/  LDL R23, [R1] ;  /* 0x0000000001177983 */ /* 0x0001620000100800 */
[----:B------:R-:W-:Y:S01]  /*11400*/  IMAD.MOV.U32 R13, RZ, RZ, R9 ;  /* 0x000000ffff0d7224 */ /* 0x000fe200078e0009 */
[----:B------:R-:W-:Y:S01]  /*11410*/  LOP3.LUT R22, R22, 0xffffff7f, RZ, 0xc0, !PT ;  /* 0xffffff7f16167812 */ /* 0x000fe200078ec0ff */
[----:B------:R-:W-:Y:S01]  /*11420*/  IMAD.MOV.U32 R12, RZ, RZ, RZ ;  /* 0x000000ffff0c7224 */ /* 0x000fe200078e00ff */
[C---:B------:R-:W-:Y:S01]  /*11430*/  ISETP.GE.AND P5, PT, R7.reuse, 0x21, PT ;  /* 0x000000210700780c */ /* 0x040fe20003fa6270 */
[----:B------:R-:W-:Y:S01]  /*11440*/  IMAD.MOV.U32 R11, RZ, RZ, 0x1c1f ;  /* 0x00001c1fff0b7424 */ /* 0x000fe200078e00ff */
[----:B------:R-:W-:Y:S01]  /*11450*/  ISETP.GE.AND P4, PT, R7, 0x41, PT ;  /* 0x000000410700780c */ /* 0x000fe20003f86270 */
[----:B------:R-:W-:Y:S02]  /*11460*/  IMAD.MOV.U32 R15, RZ, RZ, -0x1 ;  /* 0xffffffffff0f7424 */ /* 0x000fe400078e00ff */
[----:B0-----:R-:W-:-:S10]  /*11470*/  IMAD.MOV.U32 R3, RZ, RZ, R14 ;  /* 0x000000ffff037224 */ /* 0x001fd400078e000e */
[----:B-----5:R-:W-:Y:S05]  /*11480*/  WARPSYNC.COLLECTIVE R15, `(.L_x_3956) ;  /* 0x000000000f087348 */ /* 0x020fea0003c00000 */
[----:B------:R0:W1:Y:S02]  /*11490*/  SHFL.IDX P6, R14, R13, R12, R11 ;  /* 0x0000000c0d0e7389 */ /* 0x00006400000c000b */
[----:B01---5:R-:W-:Y:S01]  /*114a0*/  ENDCOLLECTIVE ;  /* 0x000000000000791b */ /* 0x023fe20003800000 */
.L_x_3956:
[----:B------:R-:W0:Y:S01]  /*114b0*/  LDC R15, c[0x0][0x2f4] ;  /* 0x0000bd00ff0f7b82 */ /* 0x000e220000000800 */
[----:B------:R-:W-:Y:S02]  /*114c0*/  IMAD.MOV.U32 R13, RZ, RZ, R8 ;  /* 0x000000ffff0d7224 */ /* 0x000fe400078e0008 */
[----:B------:R-:W-:Y:S02]  /*114d0*/  IMAD.MOV.U32 R12, RZ, RZ, 0x1 ;  /* 0x00000001ff0c7424 */ /* 0x000fe400078e00ff */
[----:B------:R-:W-:-:S05]  /*114e0*/  IMAD.MOV.U32 R2, RZ, RZ, R14 ;  /* 0x000000ffff027224 */ /* 0x000fca00078e000e */
[----:B------:R-:W-:-:S05]  /*114f0*/  IADD3 R2, P0, R37, R2, RZ ;  /* 0x0000000225027210 */ /* 0x000fca0007f1e0ff */
[----:B------:R-:W-:Y:S01]  /*11500*/  IMAD.X R3, RZ, RZ, R3, P0 ;  /* 0x000000ffff037224 */ /* 0x000fe200000e0603 */
[-C--:B0-----:R-:W-:Y:S02]  /*11510*/  ISETP.GE.AND P2, PT, R37, R15.reuse, PT ;  /* 0x0000000f2500720c */ /* 0x081fe40003f46270 */
[----:B------:R-:W-:Y:S02]  /*11520*/  ISETP.GE.AND P1, PT, R28, R15, PT ;  /* 0x0000000f1c00720c */ /* 0x000fe40003f26270 */
[C---:B------:R-:W-:Y:S02]  /*11530*/  ISETP.LT.OR P0, PT, R7.reuse, 0x1, P2 ;  /* 0x000000010700780c */ /* 0x040fe40001701670 */
[----:B------:R-:W-:Y:S01]  /*11540*/  ISETP.LT.OR P3, PT, R7, 0x1, P1 ;  /* 0x000000010700780c */ /* 0x000fe20000f61670 */
[----:B------:R-:W-:-:S10]  /*11550*/  VIADD R23, R23, UR41 ;  /* 0x0000002917177c36 */ /* 0x000fd40008000000 */
[----:B------:R-:W-:Y:S01]  /*11560*/  @!PT LDS RZ, [RZ] ;  /* 0x00000000fffff984 */ /* 0x000fe20000000800 */
[----:B------:R-:W-:Y:S01]  /*11570*/  @!PT LDS RZ, [RZ] ;  /* 0x00000000fffff984 */ /* 0x000fe20000000800 */
[----:B------:R-:W-:Y:S01]  /*11580*/  @!PT LDS RZ, [RZ] ;  /* 0x00000000fffff984 */ /* 0x000fe20000000800 */
[----:B------:R0:W-:Y:S01]  /*11590*/  LDGSTS.E.BYPASS.LTC128B.128 [R23+0xf200], desc[UR56][R2.64], !P0 ;  /* 0x0f20000002177fae */ /* 0x0001e2000c101d78 */
[----:B------:R-:W-:Y:S01]  /*115a0*/  ISETP.GE.AND P0, PT, R27, R15, PT ;  /* 0x0000000f1b00720c */ /* 0x000fe20003f06270 */
[----:B------:R-:W-:Y:S02]  /*115b0*/  IMAD.MOV.U32 R15, RZ, RZ, -0x1 ;  /* 0xffffffffff0f7424 */ /* 0x000fe400078e00ff */
[----:B------:R0:W-:Y:S01]  /*115c0*/  LDGSTS.E.BYPASS.LTC128B.128 [R23+0x11a00], desc[UR56][R2.64+0x40], !P3 ;  /* 0x11a0004002177fae */ /* 0x0001e2000d901d78 */
[----:B------:R-:W-:-:S13]  /*115d0*/  ISETP.LT.OR P3, PT, R7, 0x1, P0 ;  /* 0x000000010700780c */ /* 0x000fda0000761670 */
[----:B0-----:R-:W-:Y:S05]  /*115e0*/  WARPSYNC.COLLECTIVE R15, `(.L_x_3957) ;  /* 0x000000000f087348 */ /* 0x001fea0003c00000 */
[----:B------:R1:W2:Y:S02]  /*115f0*/  SHFL.IDX P6, R14, R13, R12, R11 ;  /* 0x0000000c0d0e7389 */ /* 0x0002a400000c000b */
[----:B012---:R-:W-:Y:S01]  /*11600*/  ENDCOLLECTIVE ;  /* 0x000000000000791b */ /* 0x007fe20003800000 */
.L_x_3957:
[----:B------:R-:W-:Y:S01]  /*11610*/  @!PT LDS RZ, [RZ] ;  /* 0x00000000fffff984 */ /* 0x000fe20000000800 */
[----:B------:R-:W-:Y:S01]  /*11620*/  @!PT LDS RZ, [RZ] ;  /* 0x00000000fffff984 */ /* 0x000fe20000000800 */
[----:B------:R-:W-:Y:S01]  /*11630*/  @!PT LDS RZ, [RZ] ;  /* 0x00000000fffff984 */ /* 0x000fe20000000800 */
[----:B------:R0:W-:Y:S01]  /*11640*/  LDGSTS.E.BYPASS.LTC128B.128 [R23+0x14200], desc[UR56][R2.64+0x80], !P3 ;  /* 0x1420008002177fae */ /* 0x0001e2000d901d78 */
[----:B------:R-:W-:Y:S02]  /*11650*/  IMAD.MOV.U32 R13, RZ, RZ, R9 ;  /* 0x000000ffff0d7224 */ /* 0x000fe400078e0009 */
[----:B0-----:R-:W-:-:S07]  /*11660*/  IMAD.MOV.U32 R3, RZ, RZ, R14 ;  /* 0x000000ffff037224 */ /* 0x001fce00078e000e */
[----:B------:R-:W-:Y:S05]  /*11670*/  WARPSYNC.COLLECTIVE R15, `(.L_x_3958) ;  /* 0x000000000f087348 */ /* 0x000fea0003c00000 */
[----:B------:R0:W1:Y:S02]  /*11680*/  SHFL.IDX P6, R14, R13, R12, R11 ;  /* 0x0000000c0d0e7389 */ /* 0x00006400000c000b */
[----:B01----:R-:W-:Y:S01]  /*11690*/  ENDCOLLECTIVE ;  /* 0x000000000000791b */ /* 0x003fe20003800000 */
.L_x_3958:
[----:B------:R-:W-:Y:S02]  /*116a0*/  IMAD.MOV.U32 R13, RZ, RZ, R8 ;  /* 0x000000ffff0d7224 */ /* 0x000fe400078e0008 */
[----:B------:R-:W-:Y:S02]  /*116b0*/  IMAD.MOV.U32 R12, RZ, RZ, 0x2 ;  /* 0x00000002ff0c7424 */ /* 0x000fe400078e00ff */
[----:B------:R-:W-:-:S07]  /*116c0*/  IMAD.MOV.U32 R2, RZ, RZ, R14 ;  /* 0x000000ffff027224 */ /* 0x000fce00078e000e */
[----:B------:R-:W-:Y:S05]  /*116d0*/  WARPSYNC.COLLECTIVE R15, `(.L_x_3959) ;  /* 0x000000000f087348 */ /* 0x000fea0003c00000 */
[----:B------:R0:W1:Y:S02]  /*116e0*/  SHFL.IDX P6, R14, R13, R12, R11 ;  /* 0x0000000c0d0e7389 */ /* 0x00006400000c000b */
[----:B01----:R-:W-:Y:S01]  /*116f0*/  ENDCOLLECTIVE ;  /* 0x000000000000791b */ /* 0x003fe20003800000 */
.L_x_3959:
        /* <DEDUP_REMOVED lines=9> */
[----:B------:R-:W-:Y:S01]  /*11790*/  LDGSTS.E.BYPASS.LTC128B.128 [R23+0x12200], desc[UR56][R2.64+0x40], !P3 ;  /* 0x1220004002177fae */ /* 0x000fe2000d901d78 */
[----:B------:R-:W-:-:S13]  /*117a0*/  ISETP.LT.OR P3, PT, R7, 0x21, P0 ;  /* 0x000000210700780c */ /* 0x000fda0000761670 */
[----:B------:R0:W-:Y:S02]  /*117b0*/  LDGSTS.E.BYPASS.LTC128B.128 [R23+0x14a00], desc[UR56][R2.64+0x80], !P3 ;  /* 0x14a0008002177fae */ /* 0x0001e4000d901d78 */
[----:B0-----:R-:W-:-:S07]  /*117c0*/  IMAD.MOV.U32 R3, RZ, RZ, R14 ;  /* 0x000000ffff037224 */ /* 0x001fce00078e000e */
[----:B------:R-:W-:Y:S05]  /*117d0*/  WARPSYNC.COLLECTIVE R15, `(.L_x_3960) ;  /* 0x000000000f087348 */ /* 0x000fea0003c00000 */
[----:B------:R0:W1:Y:S02]  /*117e0*/  SHFL.IDX P6, R14, R13, R12, R11 ;  /* 0x0000000c0d0e7389 */ /* 0x00006400000c000b */
[----:B01----:R-:W-:Y:S01]  /*117f0*/  ENDCOLLECTIVE ;  /* 0x000000000000791b */ /* 0x003fe20003800000 */
.L_x_3960:
[----:B------:R-:W-:Y:S02]  /*11800*/  IMAD.MOV.U32 R13, RZ, RZ, R8 ;  /* 0x000000ffff0d7224 */ /* 0x000fe400078e0008 */
[----:B------:R-:W-:Y:S02]  /*11810*/  IMAD.MOV.U32 R12, RZ, RZ, 0x3 ;  /* 0x00000003ff0c7424 */ /* 0x000fe400078e00ff */
[----:B------:R-:W-:-:S07]  /*11820*/  IMAD.MOV.U32 R2, RZ, RZ, R14 ;  /* 0x000000ffff027224 */ /* 0x000fce00078e000e */
[----:B------:R-:W-:Y:S05]  /*11830*/  WARPSYNC.COLLECTIVE R15, `(.L_x_3961) ;  /* 0x000000000f087348 */ /* 0x000fea0003c00000 */
[----:B------:R0:W1:Y:S02]  /*11840*/  SHFL.IDX P6, R14, R13, R12, R11 ;  /* 0x0000000c0d0e7389 */ /* 0x00006400000c000b */
[----:B01----:R-:W-:Y:S01]  /*11850*/  ENDCOLLECTIVE ;  /* 0x000000000000791b */ /* 0x003fe20003800000 */
.L_x_3961:
        /* <DEDUP_REMOVED lines=13> */
.L_x_3962:
[----:B------:R-:W-:Y:S01]  /*11930*/  @!PT LDS RZ, [RZ] ;  /* 0x00000000fffff984 */ /* 0x000fe20000000800 */
[----:B------:R-:W-:Y:S01]  /*11940*/  @!PT LDS RZ, [RZ] ;  /* 0x00000000fffff984 */ /* 0x000fe20000000800 */
[----:B------:R-:W-:Y:S01]  /*11950*/  @!PT LDS RZ, [RZ] ;  /* 0x00000000fffff984 */ /* 0x000fe20000000800 */
[----:B------:R-:W-:Y:S01]  /*11960*/  LDGSTS.E.BYPASS.LTC128B.128 [R23+0x12a00], desc[UR56][R2.64+0x40], !P3 ;  /* 0x12a0004002177fae */ /* 0x000fe2000d901d78 */
[----:B------:R-:W-:Y:S01]  /*11970*/  ISETP.LT.OR P3, PT, R7, 0x41, P0 ;  /* 0x000000410700780c */ /* 0x000fe20000761670 */
[----:B------:R-:W-:Y:S02]  /*11980*/  IMAD.MOV.U32 R13, RZ, RZ, R10 ;  /* 0x000000ffff0d7224 */ /* 0x000fe400078e000a */
[----:B------:R-:W-:-:S10]  /*11990*/  IMAD.MOV.U32 R12, RZ, RZ, RZ ;  /* 0x000000ffff0c7224 */ /* 0x000fd400078e00ff */
[----:B------:R0:W-:Y:S02]  /*119a0*/  LDGSTS.E.BYPASS.LTC128B.128 [R23+0x15200], desc[UR56][R2.64+0x80], !P3 ;  /* 0x1520008002177fae */ /* 0x0001e4000d901d78 */
[----:B0-----:R-:W-:-:S07]  /*119b0*/  IMAD.MOV.U32 R2, RZ, RZ, R14 ;  /* 0x000000ffff027224 */ /* 0x001fce00078e000e */
[----:B------:R-:W-:Y:S05]  /*119c0*/  WARPSYNC.COLLECTIVE R15, `(.L_x_3963) ;  /* 0x000000000f087348 */ /* 0x000fea0003c00000 */
[----:B------:R0:W1:Y:S02]  /*119d0*/  SHFL.IDX P6, R14, R13, R12, R11 ;  /* 0x0000000c0d0e7389 */ /* 0x00006400000c000b */
[----:B01----:R-:W-:Y:S01]  /*119e0*/  ENDCOLLECTIVE ;  /* 0x000000000000791b */ /* 0x003fe20003800000 */
.L_x_3963:
        /* <DEDUP_REMOVED lines=13> */
.L_x_3964:
[----:B------:R-:W-:Y:S01]  /*11ac0*/  @!PT LDS RZ, [RZ] ;  /* 0x00000000fffff984 */ /* 0x000fe20000000800 */
[----:B------:R-:W-:Y:S01]  /*11ad0*/  @!PT LDS RZ, [RZ] ;  /* 0x00000000fffff984 */ /* 0x000fe20000000800 */
[----:B------:R-:W-:Y:S01]  /*11ae0*/  @!PT LDS RZ, [RZ] ;  /* 0x00000000fffff984 */ /* 0x000fe20000000800 */
[----:B------:R2:W-:Y:S01]  /*11af0*/  LDGSTS.E.BYPASS.LTC128B.128 [R23+0x13200], desc[UR56][R2.64+0x40], !P3 ;  /* 0x1320004002177fae */ /* 0x0005e2000d901d78 */
[C---:B------:R-:W-:Y:S02]  /*11b00*/  ISETP.LT.OR P3, PT, R7.reuse, 0x61, P0 ;  /* 0x000000610700780c */ /* 0x040fe40000761670 */
[----:B------:R-:W-:-:S11]  /*11b10*/  ISETP.GE.AND P6, PT, R7, 0x81, PT ;  /* 0x000000810700780c */ /* 0x000fd60003fc6270 */
[----:B------:R2:W-:Y:S01]  /*11b20*/  LDGSTS.E.BYPASS.LTC128B.128 [R23+0x15a00], desc[UR56][R2.64+0x80], !P3 ;  /* 0x15a0008002177fae */ /* 0x0005e2000d901d78 */
[----:B------:R-:W-:Y:S02]  /*11b30*/  ISETP.GE.AND P3, PT, R7, 0x61, PT ;  /* 0x000000610700780c */ /* 0x000fe40003f66270 */
[----:B------:R-:W-:Y:S01]  /*11b40*/  @P6 LOP3.LUT R22, R22, 0x80, RZ, 0xfc, !PT ;  /* 0x0000008016166812 */ /* 0x000fe200078efcff */
[----:B------:R-:W-:Y:S10]  /*11b50*/  BRA `(.L_x_3965) ;  /* 0xffffffb800647947 */ /* 0x000ff4000383ffff */
.L_x_3904:
[----:B-1----:R1:W2:Y:S02]  /*11b60*/  SYNCS.PHASECHK.TRANS64.TRYWAIT P0, [R30+URZ+0x33440], R35 ;  /* 0x033440231e0075a7 */ /* 0x0022a4000800017f */
[----:B--2---:R-:W-:Y:S05]  /*11b70*/  @!P0 NANOSLEEP.SYNCS 0x989680 ;  /* 0x009896800000895d */ /* 0x004fea0003900000 */
[----:B------:R-:W2:Y:S02]  /*11b80*/  @!P0 SYNCS.PHASECHK.TRANS64 P0, [R30+URZ+0x33440], R35 ;  /* 0x033440231e0085a7 */ /* 0x000ea4000800007f */
[----:B--2---:R-:W-:Y:S05]  /*11b90*/  @!P0 BRA `(.L_x_3904) ;  /* 0xfffffffc00f08947 */ /* 0x004fea000383ffff */
[----:B------:R-:W-:Y:S05]  /*11ba0*/  BRA `(.L_x_3966) ;  /* 0xffffffb800b47947 */ /* 0x000fea000383ffff */
.L_x_3905:
        /* <DEDUP_REMOVED lines=8> */
.L_x_3968:
[----:B------:R-:W-:Y:S05]  /*11c30*/  BSYNC B0 ;  /* 0x0000000000007941 */ /* 0x000fea0003800000 */
.L_x_3967:
[----:B------:R-:W-:Y:S01]  /*11c40*/  IMAD.MOV.U32 R13, RZ, RZ, R0 ;  /* 0x000000ffff0d7224 */ /* 0x000fe200078e0000 */
[----:B------:R-:W0:Y:S01]  /*11c50*/  LDC R10, c[0x0][0x2f4] ;  /* 0x0000bd00ff0a7b82 */ /* 0x000e220000000800 */
[----:B------:R-:W-:Y:S02]  /*11c60*/  IMAD.MOV.U32 R12, RZ, RZ, RZ ;  /* 0x000000ffff0c7224 */ /* 0x000fe400078e00ff */
[----:B------:R-:W-:Y:S02]  /*11c70*/  IMAD.MOV.U32 R11, RZ, RZ, 0x1c1f ;  /* 0x00001c1fff0b7424 */ /* 0x000fe400078e00ff */
[----:B------:R-:W-:Y:S02]  /*11c80*/  IMAD.MOV.U32 R15, RZ, RZ, -0x1 ;  /* 0xffffffffff0f7424 */ /* 0x000fe400078e00ff */
[----:B------:R-:W-:-:S07]  /*11c90*/  IMAD.MOV.U32 R2, RZ, RZ, R14 ;  /* 0x000000ffff027224 */ /* 0x000fce00078e000e */
[----:B0-----:R-:W-:Y:S05]  /*11ca0*/  WARPSYNC.COLLECTIVE R15, `(.L_x_3969) ;  /* 0x000000000f087348 */ /* 0x001fea0003c00000 */
[----:B------:R1:W2:Y:S02]  /*11cb0*/  SHFL.IDX P6, R14, R13, R12, R11 ;  /* 0x0000000c0d0e7389 */ /* 0x0002a400000c000b */
[----:B012---:R-:W-:Y:S01]  /*11cc0*/  ENDCOLLECTIVE ;  /* 0x000000000000791b */ /* 0x007fe20003800000 */
.L_x_3969:
[-C--:B------:R-:W-:Y:S01]  /*11cd0*/  ISETP.GE.AND P2, PT, R28, R10.reuse, PT ;  /* 0x0000000a1c00720c */ /* 0x080fe20003f46270 */
[----:B------:R-:W-:Y:S01]  /*11ce0*/  IMAD.MOV.U32 R13, RZ, RZ, R5 ;  /* 0x000000ffff0d7224 */ /* 0x000fe200078e0005 */
[----:B------:R-:W-:Y:S01]  /*11cf0*/  ISETP.GE.AND P1, PT, R27, R10, PT ;  /* 0x0000000a1b00720c */ /* 0x000fe20003f26270 */
        /* <DEDUP_REMOVED lines=10> */
[----:B------:R0:W-:Y:S04]  /*11da0*/  @P6 LDGSTS.E.BYPASS.LTC128B.128 [R23+0x26a00], desc[UR56][R2.64+0x40], !P2 ;  /* 0x26a0004002176fae */ /* 0x0001e8000d101d78 */
[----:B------:R0:W-:Y:S02]  /*11db0*/  @P6 LDGSTS.E.BYPASS.LTC128B.128 [R23+0x29200], desc[UR56][R2.64+0x80], !P1 ;  /* 0x2920008002176fae */ /* 0x0001e4000c901d78 */
[----:B0-----:R-:W-:Y:S05]  /*11dc0*/  WARPSYNC.COLLECTIVE R15, `(.L_x_3970) ;  /* 0x000000000f087348 */ /* 0x001fea0003c00000 */
[----:B------:R1:W2:Y:S02]  /*11dd0*/  SHFL.IDX P6, R14, R13, R12, R11 ;  /* 0x0000000c0d0e7389 */ /* 0x0002a400000c000b */
[----:B012---:R-:W-:Y:S01]  /*11de0*/  ENDCOLLECTIVE ;  /* 0x000000000000791b */ /* 0x007fe20003800000 */
.L_x_3970:
[----:B------:R-:W-:Y:S02]  /*11df0*/  IMAD.MOV.U32 R13, RZ, RZ, R0 ;  /* 0x000000ffff0d7224 */ /* 0x000fe400078e0000 */
[----:B------:R-:W-:-:S07]  /*11e00*/  IMAD.MOV.U32 R6, RZ, RZ, R14 ;  /* 0x000000ffff067224 */ /* 0x000fce00078e000e */
[----:B------:R-:W-:Y:S05]  /*11e10*/  WARPSYNC.COLLECTIVE R15, `(.L_x_3971) ;  /* 0x000000000f087348 */ /* 0x000fea0003c00000 */
[----:B------:R0:W1:Y:S02]  /*11e20*/  SHFL.IDX P6, R14, R13, R12, R11 ;  /* 0x0000000c0d0e7389 */ /* 0x00006400000c000b */
[----:B01----:R-:W-:Y:S01]  /*11e30*/  ENDCOLLECTIVE ;  /* 0x000000000000791b */ /* 0x003fe20003800000 */
.L_x_3971:
        /* <DEDUP_REMOVED lines=14> */
.L_x_3972:
[----:B------:R-:W-:Y:S01]  /*11f20*/  @!PT LDS RZ, [RZ] ;  /* 0x00000000fffff984 */ /* 0x000fe20000000800 */
[----:B------:R-:W-:Y:S01]  /*11f30*/  @!PT LDS RZ, [RZ] ;  /* 0x00000000fffff984 */ /* 0x000fe20000000800 */
[----:B------:R-:W-:Y:S01]  /*11f40*/  @!PT LDS RZ, [RZ] ;  /* 0x00000000fffff984 */ /* 0x000fe20000000800 */
[----:B------:R0:W-:Y:S04]  /*11f50*/  @P5 LDGSTS.E.BYPASS.LTC128B.128 [R23+0x27200], desc[UR56][R2.64+0x40], !P2 ;  /* 0x2720004002175fae */ /* 0x0001e8000d101d78 */
[----:B------:R0:W-:Y:S01]  /*11f60*/  @P5 LDGSTS.E.BYPASS.LTC128B.128 [R23+0x29a00], desc[UR56][R2.64+0x80], !P1 ;  /* 0x29a0008002175fae */ /* 0x0001e2000c901d78 */
[----:B------:R-:W-:Y:S01]  /*11f70*/  ISETP.GE.AND P5, PT, R37, R10, PT ;  /* 0x0000000a2500720c */ /* 0x000fe20003fa6270 */
[----:B------:R-:W-:Y:S02]  /*11f80*/  IMAD.MOV.U32 R13, RZ, RZ, R0 ;  /* 0x000000ffff0d7224 */ /* 0x000fe400078e0000 */
[----:B------:R-:W-:-:S10]  /*11f90*/  IMAD.MOV.U32 R6, RZ, RZ, R14 ;  /* 0x000000ffff067224 */ /* 0x000fd400078e000e */
[----:B0-----:R-:W-:Y:S05]  /*11fa0*/  WARPSYNC.COLLECTIVE R15, `(.L_x_3973) ;  /* 0x000000000f087348 */ /* 0x001fea0003c00000 */
[----:B------:R1:W2:Y:S02]  /*11fb0*/  SHFL.IDX P6, R14, R13, R12, R11 ;  /* 0x0000000c0d0e7389 */ /* 0x0002a400000c000b */
[----:B012---:R-:W-:Y:S01]  /*11fc0*/  ENDCOLLECTIVE ;  /* 0x000000000000791b */ /* 0x007fe20003800000 */
.L_x_3973:
[----:B------:R-:W-:Y:S02]  /*11fd0*/  IMAD.MOV.U32 R13, RZ, RZ, R5 ;  /* 0x000000ffff0d7224 */ /* 0x000fe400078e0005 */
[----:B------:R-:W-:Y:S01]  /*11fe0*/  IMAD.MOV.U32 R12, RZ, RZ, 0x3 ;  /* 0x00000003ff0c7424 */ /* 0x000fe200078e00ff */
[----:B------:R-:W-:-:S05]  /*11ff0*/  @P4 IADD3 R14, P0, R37, R14, RZ ;  /* 0x0000000e250e4210 */ /* 0x000fca0007f1e0ff */
[----:B------:R-:W-:-:S08]  /*12000*/  @P4 IMAD.MOV.U32 R2, RZ, RZ, R14 ;  /* 0x000000ffff024224 */ /* 0x000fd000078e000e */
[----:B------:R-:W-:Y:S05]  /*12010*/  WARPSYNC.COLLECTIVE R15, `(.L_x_3974) ;  /* 0x000000000f087348 */ /* 0x000fea0003c00000 */
[----:B------:R0:W1:Y:S02]  /*12020*/  SHFL.IDX P6, R14, R13, R12, R11 ;  /* 0x0000000c0d0e7389 */ /* 0x00006400000c000b */
[----:B01----:R-:W-:Y:S01]  /*12030*/  ENDCOLLECTIVE ;  /* 0x000000000000791b */ /* 0x003fe20003800000 */
.L_x_3974:
[----:B------:R-:W-:-:S04]  /*12040*/  @P4 IMAD.X R7, RZ, RZ, R6, P0 ;  /* 0x000000ffff074224 */ /* 0x000fc800000e0606 */
[----:B------:R-:W-:-:S05]  /*12050*/  @P4 IMAD.MOV.U32 R3, RZ, RZ, R7 ;  /* 0x000000ffff034224 */ /* 0x000fca00078e0007 */
[----:B------:R-:W-:Y:S01]  /*12060*/  @!PT LDS RZ, [RZ] ;  /* 0x00000000fffff984 */ /* 0x000fe20000000800 */
[----:B------:R-:W-:Y:S01]  /*12070*/  @!PT LDS RZ, [RZ] ;  /* 0x00000000fffff984 */ /* 0x000fe20000000800 */
[----:B------:R-:W-:Y:S01]  /*12080*/  @!PT LDS RZ, [RZ] ;  /* 0x00000000fffff984 */ /* 0x000fe20000000800 */
[----:B------:R0:W-:Y:S01]  /*12090*/  @P4 LDGSTS.E.BYPASS.LTC128B.128 [R23+0x25200], desc[UR56][R2.64], !P5 ;  /* 0x2520000002174fae */ /* 0x0001e2000e901d78 */
[----:B------:R-:W-:-:S03]  /*120a0*/  IMAD.MOV.U32 R13, RZ, RZ, R0 ;  /* 0x000000ffff0d7224 */ /* 0x000fc600078e0000 */
[----:B------:R0:W-:Y:S04]  /*120b0*/  @P4 LDGSTS.E.BYPASS.LTC128B.128 [R23+0x27a00], desc[UR56][R2.64+0x40], !P2 ;  /* 0x27a0004002174fae */ /* 0x0001e8000d101d78 */
[----:B------:R0:W-:Y:S01]  /*120c0*/  @P4 LDGSTS.E.BYPASS.LTC128B.128 [R23+0x2a200], desc[UR56][R2.64+0x80], !P1 ;  /* 0x2a20008002174fae */ /* 0x0001e2000c901d78 */
[----:B------:R-:W-:-:S07]  /*120d0*/  IMAD.MOV.U32 R6, RZ, RZ, R14 ;  /* 0x000000ffff067224 */ /* 0x000fce00078e000e */
[----:B0-----:R-:W-:Y:S05]  /*120e0*/  WARPSYNC.COLLECTIVE R15, `(.L_x_3975) ;  /* 0x000000000f087348 */ /* 0x001fea0003c00000 */
[----:B------:R1:W2:Y:S02]  /*120f0*/  SHFL.IDX P6, R14, R13, R12, R11 ;  /* 0x0000000c0d0e7389 */ /* 0x0002a400000c000b */
[----:B012---:R-:W-:Y:S01]  /*12100*/  ENDCOLLECTIVE ;  /* 0x000000000000791b */ /* 0x007fe20003800000 */
.L_x_3975:
[----:B------:R-:W-:Y:S02]  /*12110*/  IMAD.MOV.U32 R13, RZ, RZ, R8 ;  /* 0x000000ffff0d7224 */ /* 0x000fe400078e0008 */
[----:B------:R-:W-:Y:S01]  /*12120*/  IMAD.MOV.U32 R12, RZ, RZ, RZ ;  /* 0x000000ffff0c7224 */ /* 0x000fe200078e00ff */
[----:B------:R-:W-:-:S05]  /*12130*/  @P3 IADD3 R14, P0, R37, R14, RZ ;  /* 0x0000000e250e3210 */ /* 0x000fca0007f1e0ff */
[----:B------:R-:W-:-:S08]  /*12140*/  @P3 IMAD.MOV.U32 R2, RZ, RZ, R14 ;  /* 0x000000ffff023224 */ /* 0x000fd000078e000e */
[----:B------:R-:W-:Y:S05]  /*12150*/  WARPSYNC.COLLECTIVE R15, `(.L_x_3976) ;  /* 0x000000000f087348 */ /* 0x000fea0003c00000 */
[----:B------:R0:W1:Y:S02]  /*12160*/  SHFL.IDX P6, R14, R13, R12, R11 ;  /* 0x0000000c0d0e7389 */ /* 0x00006400000c000b */
[----:B01----:R-:W-:Y:S01]  /*12170*/  ENDCOLLECTIVE ;  /* 0x000000000000791b */ /* 0x003fe20003800000 */
.L_x_3976:
        /* <DEDUP_REMOVED lines=13> */
.L_x_3977:
[----:B------:R-:W-:Y:S05]  /*12250*/  BRA `(.L_x_3978) ;  /* 0xffffffb8003c7947 */ /* 0x000fea000383ffff */
.L_x_3910:
[----:B------:R-:W-:Y:S02]  /*12260*/  IMAD.MOV.U32 R13, RZ, RZ, R5 ;  /* 0x000000ffff0d7224 */ /* 0x000fe400078e0005 */
[----:B------:R-:W-:Y:S02]  /*12270*/  IMAD.MOV.U32 R12, RZ, RZ, RZ ;  /* 0x000000ffff0c7224 */ /* 0x000fe400078e00ff */
[----:B------:R-:W-:Y:S02]  /*12280*/  IMAD.MOV.U32 R11, RZ, RZ, 0x1c1f ;  /* 0x00001c1fff0b7424 */ /* 0x000fe400078e00ff */
[----:B------:R-:W-:Y:S02]  /*12290*/  IMAD.MOV.U32 R15, RZ, RZ, -0x1 ;  /* 0xffffffffff0f7424 */ /* 0x000fe400078e00ff */
[----:B------:R-:W-:-:S07]  /*122a0*/  IMAD R7, R32, 0x80, R31 ;  /* 0x0000008020077824 */ /* 0x000fce00078e021f */
[----:B01-3--:R-:W-:Y:S05]  /*122b0*/  WARPSYNC.COLLECTIVE R15, `(.L_x_3979) ;  /* 0x000000000f087348 */ /* 0x00bfea0003c00000 */
[----:B---3--:R2:W3:Y:S02]  /*122c0*/  SHFL.IDX P6, R14, R13, R12, R11 ;  /* 0x0000000c0d0e7389 */ /* 0x0084e400000c000b */
[----:B0123--:R-:W-:Y:S01]  /*122d0*/  ENDCOLLECTIVE ;  /* 0x000000000000791b */ /* 0x00ffe20003800000 */
.L_x_3979:
[----:B------:R-:W-:Y:S02]  /*122e0*/  VIADD R9, R7, 0x20 ;  /* 0x0000002007097836 */ /* 0x000fe40000000000 */
[----:B------:R-:W-:Y:S02]  /*122f0*/  IMAD.MOV.U32 R13, RZ, RZ, R4 ;  /* 0x000000ffff0d7224 */ /* 0x000fe400078e0004 */
[----:B------:R-:W-:-:S07]  /*12300*/  IMAD.MOV.U32 R2, RZ, RZ, R14 ;  /* 0x000000ffff027224 */ /* 0x000fce00078e000e */
[----:B------:R-:W-:Y:S05]  /*12310*/  WARPSYNC.COLLECTIVE R15, `(.L_x_3980) ;  /* 0x000000000f087348 */ /* 0x000fea0003c00000 */
[----:B------:R0:W1:Y:S02]  /*12320*/  SHFL.IDX P6, R14, R13, R12, R11 ;  /* 0x0000000c0d0e7389 */ /* 0x00006400000c000b */
[----:B01----:R-:W-:Y:S01]  /*12330*/  ENDCOLLECTIVE ;  /* 0x000000000000791b */ /* 0x003fe20003800000 */
.L_x_3980:
        /* <DEDUP_REMOVED lines=11> */
.L_x_3981:
[----:B------:R-:W-:Y:S01]  /*123f0*/  @!PT LDS RZ, [RZ] ;  /* 0x00000000fffff984 */ /* 0x000fe20000000800 */
[----:B------:R-:W-:Y:S01]  /*12400*/  @!PT LDS RZ, [RZ] ;  /* 0x00000000fffff984 */ /* 0x000fe20000000800 */
[----:B------:R-:W-:Y:S01]  /*12410*/  @!PT LDS RZ, [RZ] ;  /* 0x00000000fffff984 */ /* 0x000fe20000000800 */
[----:B------:R0:W-:Y:S04]  /*12420*/  @!P0 LDGSTS.E.BYPASS.LTC128B.128 [R23+0x1e200], desc[UR56][R2.64], !P3 ;  /* 0x1e20000002178fae */ /* 0x0001e8000d901d78 */
[----:B------:R0:W-:Y:S04]  /*12430*/  @!P0 LDGSTS.E.BYPASS.LTC128B.128 [R23+0x20200], desc[UR56][R2.64+0x40], !P2 ;  /* 0x2020004002178fae */ /* 0x0001e8000d101d78 */
[----:B------:R0:W-:Y:S01]  /*12440*/  @!P0 LDGSTS.E.BYPASS.LTC128B.128 [R23+0x22200], desc[UR56][R2.64+0x80], !P1 ;  /* 0x2220008002178fae */ /* 0x0001e2000c901d78 */
[----:B------:R-:W-:Y:S01]  /*12450*/  ISETP.GE.AND P0, PT, R9, R0, PT ;  /* 0x000000000900720c */ /* 0x000fe20003f06270 */
[----:B------:R-:W-:-:S02]  /*12460*/  IMAD.MOV.U32 R13, RZ, RZ, R4 ;  /* 0x000000ffff0d7224 */ /* 0x000fc400078e0004 */
[----:B------:R-:W-:-:S10]  /*12470*/  IMAD.MOV.U32 R6, RZ, RZ, R14 ;  /* 0x000000ffff067224 */ /* 0x000fd400078e000e */
[----:B0-----:R-:W-:Y:S05]  /*12480*/  WARPSYNC.COLLECTIVE R15, `(.L_x_3982) ;  /* 0x000000000f087348 */ /* 0x001fea0003c00000 */
[----:B------:R1:W2:Y:S02]  /*12490*/  SHFL.IDX P6, R14, R13, R12, R11 ;  /* 0x0000000c0d0e7389 */ /* 0x0002a400000c000b */
[----:B012---:R-:W-:Y:S01]  /*124a0*/  ENDCOLLECTIVE ;  /* 0x000000000000791b */ /* 0x007fe20003800000 */
.L_x_3982:
[----:B------:R-:W-:Y:S02]  /*124b0*/  IMAD.MOV.U32 R13, RZ, RZ, R5 ;  /* 0x000000ffff0d7224 */ /* 0x000fe400078e0005 */
[----:B------:R-:W-:Y:S01]  /*124c0*/  IMAD.MOV.U32 R12, RZ, RZ, 0x2 ;  /* 0x00000002ff0c7424 */ /* 0x000fe200078e00ff */
[----:B------:R-:W-:-:S05]  /*124d0*/  @!P0 IADD3 R14, P4, R37, R14, RZ ;  /* 0x0000000e250e8210 */ /* 0x000fca0007f9e0ff */
[----:B------:R-:W-:-:S08]  /*124e0*/  @!P0 IMAD.MOV.U32 R2, RZ, RZ, R14 ;  /* 0x000000ffff028224 */ /* 0x000fd000078e000e */
[----:B------:R-:W-:Y:S05]  /*124f0*/  WARPSYNC.COLLECTIVE R15, `(.L_x_3983) ;  /* 0x000000000f087348 */ /* 0x000fea0003c00000 */
[----:B------:R0:W1:Y:S02]  /*12500*/  SHFL.IDX P6, R14, R13, R12, R11 ;  /* 0x0000000c0d0e7389 */ /* 0x00006400000c000b */
[----:B01----:R-:W-:Y:S01]  /*12510*/  ENDCOLLECTIVE ;  /* 0x000000000000791b */ /* 0x003fe20003800000 */
.L_x_3983:
[----:B------:R-:W-:-:S04]  /*12520*/  @!P0 IMAD.X R9, RZ, RZ, R6, P4 ;  /* 0x000000ffff098224 */ /* 0x000fc800020e0606 */
[----:B------:R-:W-:Y:S02]  /*12530*/  @!P0 IMAD.MOV.U32 R3, RZ, RZ, R9 ;  /* 0x000000ffff038224 */ /* 0x000fe400078e0009 */
[----:B------:R-:W-:-:S03]  /*12540*/  VIADD R9, R7, 0x40 ;  /* 0x0000004007097836 */ /* 0x000fc60000000000 */
[----:B------:R-:W-:Y:S01]  /*12550*/  @!PT LDS RZ, [RZ] ;  /* 0x00000000fffff984 */ /* 0x000fe20000000800 */
[----:B------:R-:W-:Y:S01]  /*12560*/  @!PT LDS RZ, [RZ] ;  /* 0x00000000fffff984 */ /* 0x000fe20000000800 */
[----:B------:R-:W-:Y:S01]  /*12570*/  @!PT LDS RZ, [RZ] ;  /* 0x00000000fffff984 */ /* 0x000fe20000000800 */
[----:B------:R0:W-:Y:S01]  /*12580*/  @!P0 LDGSTS.E.BYPASS.LTC128B.128 [R23+0x1ea00], desc[UR56][R2.64], !P3 ;  /* 0x1ea0000002178fae */ /* 0x0001e2000d901d78 */
[----:B------:R-:W-:-:S03]  /*12590*/  IMAD.MOV.U32 R13, RZ, RZ, R4 ;  /* 0x000000ffff0d7224 */ /* 0x000fc600078e0004 */
[----:B------:R0:W-:Y:S04]  /*125a0*/  @!P0 LDGSTS.E.BYPASS.LTC128B.128 [R23+0x20a00], desc[UR56][R2.64+0x40], !P2 ;  /* 0x20a0004002178fae */ /* 0x0001e8000d101d78 */
[----:B------:R0:W-:Y:S01]  /*125b0*/  @!P0 LDGSTS.E.BYPASS.LTC128B.128 [R23+0x22a00], desc[UR56][R2.64+0x80], !P1 ;  /* 0x22a0008002178fae */ /* 0x0001e2000c901d78 */
[----:B------:R-:W-:Y:S01]  /*125c0*/  ISETP.GE.AND P0, PT, R9, R0, PT ;  /* 0x000000000900720c */ /* 0x000fe20003f06270 */
[----:B------:R-:W-:-:S12]  /*125d0*/  IMAD.MOV.U32 R6, RZ, RZ, R14 ;  /* 0x000000ffff067224 */ /* 0x000fd800078e000e */
[----:B0-----:R-:W-:Y:S05]  /*125e0*/  WARPSYNC.COLLECTIVE R15, `(.L_x_3984) ;  /* 0x000000000f087348 */ /* 0x001fea0003c00000 */
[----:B------:R1:W2:Y:S02]  /*125f0*/  SHFL.IDX P6, R14, R13, R12, R11 ;  /* 0x0000000c0d0e7389 */ /* 0x0002a400000c000b */
[----:B012---:R-:W-:Y:S01]  /*12600*/  ENDCOLLECTIVE ;  /* 0x000000000000791b */ /* 0x007fe20003800000 */
.L_x_3984:
[----:B------:R-:W-:Y:S02]  /*12610*/  IMAD.MOV.U32 R13, RZ, RZ, R5 ;  /* 0x000000ffff0d7224 */ /* 0x000fe400078e0005 */
[----:B------:R-:W-:Y:S01]  /*12620*/  IMAD.MOV.U32 R12, RZ, RZ, 0x3 ;  /* 0x00000003ff0c7424 */ /* 0x000fe200078e00ff */
[----:B------:R-:W-:-:S05]  /*12630*/  @!P0 IADD3 R14, P4, R37, R14, RZ ;  /* 0x0000000e250e8210 */ /* 0x000fca0007f9e0ff */
[----:B------:R-:W-:-:S08]  /*12640*/  @!P0 IMAD.MOV.U32 R2, RZ, RZ, R14 ;  /* 0x000000ffff028224 */ /* 0x000fd000078e000e */
[----:B------:R-:W-:Y:S05]  /*12650*/  WARPSYNC.COLLECTIVE R15, `(.L_x_3985) ;  /* 0x000000000f087348 */ /* 0x000fea0003c00000 */
[----:B------:R0:W1:Y:S02]  /*12660*/  SHFL.IDX P6, R14, R13, R12, R11 ;  /* 0x0000000c0d0e7389 */ /* 0x00006400000c000b */
[----:B01----:R-:W-:Y:S01]  /*12670*/  ENDCOLLECTIVE ;  /* 0x000000000000791b */ /* 0x003fe20003800000 */
.L_x_3985:
[----:B------:R-:W-:-:S04]  /*12680*/  @!P0 IMAD.X R9, RZ, RZ, R6, P4 ;  /* 0x000000ffff098224 */ /* 0x000fc800020e0606 */
[----:B------:R-:W-:-:S05]  /*12690*/  @!P0 IMAD.MOV.U32 R3, RZ, RZ, R9 ;  /* 0x000000ffff038224 */ /* 0x000fca00078e0009 */
[----:B------:R-:W-:Y:S01]  /*126a0*/  @!PT LDS RZ, [RZ] ;  /* 0x00000000fffff984 */ /* 0x000fe20000000800 */
[----:B------:R-:W-:Y:S01]  /*126b0*/  @!PT LDS RZ, [RZ] ;  /* 0x00000000fffff984 */ /* 0x000fe20000000800 */
[----:B------:R-:W-:Y:S01]  /*126c0*/  @!PT LDS RZ, [RZ] ;  /* 0x00000000fffff984 */ /* 0x000fe20000000800 */
[----:B------:R0:W-:Y:S01]  /*126d0*/  @!P0 LDGSTS.E.BYPASS.LTC128B.128 [R23+0x1f200], desc[UR56][R2.64], !P3 ;  /* 0x1f20000002178fae */ /* 0x0001e2000d901d78 */
[----:B------:R-:W-:-:S03]  /*126e0*/  IMAD.MOV.U32 R13, RZ, RZ, R4 ;  /* 0x000000ffff0d7224 */ /* 0x000fc600078e0004 */
[----:B------:R0:W-:Y:S04]  /*126f0*/  @!P0 LDGSTS.E.BYPASS.LTC128B.128 [R23+0x21200], desc[UR56][R2.64+0x40], !P2 ;  /* 0x2120004002178fae */ /* 0x0001e8000d101d78 */
[----:B------:R0:W-:Y:S01]  /*12700*/  @!P0 LDGSTS.E.BYPASS.LTC128B.128 [R23+0x23200], desc[UR56][R2.64+0x80], !P1 ;  /* 0x2320008002178fae */ /* 0x0001e2000c901d78 */
[----:B------:R-:W-:-:S07]  /*12710*/  IMAD.MOV.U32 R6, RZ, RZ, R14 ;  /* 0x000000ffff067224 */ /* 0x000fce00078e000e */
[----:B0-----:R-:W-:Y:S05]  /*12720*/  WARPSYNC.COLLECTIVE R15, `(.L_x_3986) ;  /* 0x000000000f087348 */ /* 0x001fea0003c00000 */
[----:B------:R1:W2:Y:S02]  /*12730*/  SHFL.IDX P6, R14, R13, R12, R11 ;  /* 0x0000000c0d0e7389 */ /* 0x0002a400000c000b */
[----:B012---:R-:W-:Y:S01]  /*12740*/  ENDCOLLECTIVE ;  /* 0x000000000000791b */ /* 0x007fe20003800000 */
.L_x_3986:
[----:B------:R-:W-:Y:S05]  /*12750*/  BRA `(.L_x_3987) ;  /* 0xffffffbc00047947 */ /* 0x000fea000383ffff */
.L_x_3913:
[----:B--2---:R2:W0:Y:S02]  /*12760*/  SYNCS.PHASECHK.TRANS64.TRYWAIT P0, [R30+URZ+0x33420], R3 ;  /* 0x033420031e0075a7 */ /* 0x004424000800017f */
[----:B0-----:R-:W-:Y:S05]  /*12770*/  @!P0 NANOSLEEP.SYNCS 0x989680 ;  /* 0x009896800000895d */ /* 0x001fea0003900000 */
[----:B------:R-:W0:Y:S02]  /*12780*/  @!P0 SYNCS.PHASECHK.TRANS64 P0, [R30+URZ+0x33420], R3 ;  /* 0x033420031e0085a7 */ /* 0x000e24000800007f */
[----:B0-----:R-:W-:Y:S05]  /*12790*/  @!P0 BRA `(.L_x_3913) ;  /* 0xfffffffc00f08947 */ /* 0x001fea000383ffff */
[----:B------:R-:W-:Y:S05]  /*127a0*/  BRA `(.L_x_3988) ;  /* 0xffffffbc00487947 */ /* 0x000fea000383ffff */
.L_x_3916:
[----:B0-----:R0:W1:Y:S02]  /*127b0*/  SYNCS.PHASECHK.TRANS64.TRYWAIT P0, [R4+URZ+0x33480], R29 ;  /* 0x0334801d040075a7 */ /* 0x001064000800017f */
[----:B-1----:R-:W-:Y:S05]  /*127c0*/  @!P0 NANOSLEEP.SYNCS 0x989680 ;  /* 0x009896800000895d */ /* 0x002fea0003900000 */
[----:B------:R-:W1:Y:S02]  /*127d0*/  @!P0 SYNCS.PHASECHK.TRANS64 P0, [R4+URZ+0x33480], R29 ;  /* 0x0334801d040085a7 */ /* 0x000e64000800007f */
[----:B-1----:R-:W-:Y:S05]  /*127e0*/  @!P0 BRA `(.L_x_3916) ;  /* 0xfffffffc00f08947 */ /* 0x002fea000383ffff */
[----:B------:R-:W-:Y:S05]  /*127f0*/  BRA `(.L_x_3989) ;  /* 0xffffffc0004c7947 */ /* 0x000fea000383ffff */
.L_x_3917:
        /* <DEDUP_REMOVED lines=8> */
.L_x_3991:
[----:B------:R-:W-:Y:S05]  /*12880*/  BSYNC B0 ;  /* 0x0000000000007941 */ /* 0x000fea0003800000 */
.L_x_3990:
        /* <DEDUP_REMOVED lines=9> */
.L_x_3992:
[----:B------:R-:W-:Y:S02]  /*12920*/  IMAD.MOV.U32 R13, RZ, RZ, R20 ;  /* 0x000000ffff0d7224 */ /* 0x000fe400078e0014 */
[----:B------:R-:W-:Y:S02]  /*12930*/  IMAD.MOV.U32 R12, RZ, RZ, 0x1 ;  /* 0x00000001ff0c7424 */ /* 0x000fe400078e00ff */
[----:B------:R-:W-:-:S07]  /*12940*/  IMAD.MOV.U32 R2, RZ, RZ, R14 ;  /* 0x000000ffff027224 */ /* 0x000fce00078e000e */
[----:B------:R-:W-:Y:S05]  /*12950*/  WARPSYNC.COLLECTIVE R15, `(.L_x_3993) ;  /* 0x000000000f087348 */ /* 0x000fea0003c00000 */
[----:B------:R0:W1:Y:S02]  /*12960*/  SHFL.IDX P6, R14, R13, R12, R11 ;  /* 0x0000000c0d0e7389 */ /* 0x00006400000c000b */
[----:B01----:R-:W-:Y:S01]  /*12970*/  ENDCOLLECTIVE ;  /* 0x000000000000791b */ /* 0x003fe20003800000 */
.L_x_3993:
[----:B------:R-:W-:-:S05]  /*12980*/  IADD3 R2, P0, R37, R2, RZ ;  /* 0x0000000225027210 */ /* 0x000fca0007f1e0ff */
[----:B------:R-:W-:-:S05]  /*12990*/  IMAD.X R3, RZ, RZ, R3, P0 ;  /* 0x000000ffff037224 */ /* 0x000fca00000e0603 */
[----:B------:R-:W-:Y:S01]  /*129a0*/  @!PT LDS RZ, [RZ] ;  /* 0x00000000fffff984 */ /* 0x000fe20000000800 */
[----:B------:R-:W-:Y:S01]  /*129b0*/  @!PT LDS RZ, [RZ] ;  /* 0x00000000fffff984 */ /* 0x000fe20000000800 */
[----:B------:R-:W-:Y:S01]  /*129c0*/  @!PT LDS RZ, [RZ] ;  /* 0x00000000fffff984 */ /* 0x000fe20000000800 */
[----:B------:R-:W-:Y:S01]  /*129d0*/  LDGSTS.E.BYPASS.LTC128B.128 [R10+0xf200], desc[UR56][R2.64], !P4 ;  /* 0x0f200000020a7fae */ /* 0x000fe2000e101d78 */
[----:B------:R-:W-:-:S03]  /*129e0*/  IMAD.MOV.U32 R13, RZ, RZ, R9 ;  /* 0x000000ffff0d7224 */ /* 0x000fc600078e0009 */
[----:B------:R-:W-:Y:S04]  /*129f0*/  LDGSTS.E.BYPASS.LTC128B.128 [R10+0x11a00], desc[UR56][R2.64+0x40], !P3 ;  /* 0x11a00040020a7fae */ /* 0x000fe8000d901d78 */
[----:B------:R0:W-:Y:S02]  /*12a00*/  LDGSTS.E.BYPASS.LTC128B.128 [R10+0x14200], desc[UR56][R2.64+0x80], !P1 ;  /* 0x14200080020a7fae */ /* 0x0001e4000c901d78 */
[----:B0-----:R-:W-:-:S07]  /*12a10*/  IMAD.MOV.U32 R3, RZ, RZ, R14 ;  /* 0x000000ffff037224 */ /* 0x001fce00078e000e */
[----:B------:R-:W-:Y:S05]  /*12a20*/  WARPSYNC.COLLECTIVE R15, `(.L_x_3994) ;  /* 0x000000000f087348 */ /* 0x000fea0003c00000 */
[----:B------:R0:W1:Y:S02]  /*12a30*/  SHFL.IDX P6, R14, R13, R12, R11 ;  /* 0x0000000c0d0e7389 */ /* 0x00006400000c000b */
[----:B01----:R-:W-:Y:S01]  /*12a40*/  ENDCOLLECTIVE ;  /* 0x000000000000791b */ /* 0x003fe20003800000 */
.L_x_3994:
[----:B------:R-:W-:Y:S02]  /*12a50*/  IMAD.MOV.U32 R13, RZ, RZ, R20 ;  /* 0x000000ffff0d7224 */ /* 0x000fe400078e0014 */
[----:B------:R-:W-:Y:S02]  /*12a60*/  IMAD.MOV.U32 R12, RZ, RZ, 0x2 ;  /* 0x00000002ff0c7424 */ /* 0x000fe400078e00ff */
[----:B------:R-:W-:-:S07]  /*12a70*/  IMAD.MOV.U32 R2, RZ, RZ, R14 ;  /* 0x000000ffff027224 */ /* 0x000fce00078e000e */
[----:B------:R-:W-:Y:S05]  /*12a80*/  WARPSYNC.COLLECTIVE R15, `(.L_x_3995) ;  /* 0x000000000f087348 */ /* 0x000fea0003c00000 */
[----:B------:R0:W1:Y:S02]  /*12a90*/  SHFL.IDX P6, R14, R13, R12, R11 ;  /* 0x0000000c0d0e7389 */ /* 0x00006400000c000b */
[----:B01----:R-:W-:Y:S01]  /*12aa0*/  ENDCOLLECTIVE ;  /* 0x000000000000791b */ /* 0x003fe20003800000 */
.L_x_3995:
[----:B------:R-:W-:-:S05]  /*12ab0*/  IADD3 R2, P0, R37, R2, RZ ;  /* 0x0000000225027210 */ /* 0x000fca0007f1e0ff */
[----:B------:R-:W-:-:S05]  /*12ac0*/  IMAD.X R3, RZ, RZ, R3, P0 ;  /* 0x000000ffff037224 */ /* 0x000fca00000e0603 */
[----:B------:R-:W-:Y:S01]  /*12ad0*/  @!PT LDS RZ, [RZ] ;  /* 0x00000000fffff984 */ /* 0x000fe20000000800 */
[----:B------:R-:W-:Y:S01]  /*12ae0*/  @!PT LDS RZ, [RZ] ;  /* 0x00000000fffff984 */ /* 0x000fe20000000800 */
[----:B------:R-:W-:Y:S01]  /*12af0*/  @!PT LDS RZ, [RZ] ;  /* 0x00000000fffff984 */ /* 0x000fe20000000800 */
[----:B------:R0:W-:Y:S01]  /*12b00*/  LDGSTS.E.BYPASS.LTC128B.128 [R10+0xfa00], desc[UR56][R2.64], !P4 ;  /* 0x0fa00000020a7fae */ /* 0x0001e2000e101d78 */
[----:B------:R-:W-:-:S03]  /*12b10*/  IMAD.MOV.U32 R13, RZ, RZ, R9 ;  /* 0x000000ffff0d7224 */ /* 0x000fc600078e0009 */
[----:B------:R0:W-:Y:S04]  /*12b20*/  LDGSTS.E.BYPASS.LTC128B.128 [R10+0x12200], desc[UR56][R2.64+0x40], !P3 ;  /* 0x12200040020a7fae */ /* 0x0001e8000d901d78 */
[----:B------:R0:W-:Y:S01]  /*12b30*/  LDGSTS.E.BYPASS.LTC128B.128 [R10+0x14a00], desc[UR56][R2.64+0x80], !P1 ;  /* 0x14a00080020a7fae */ /* 0x0001e2000c901d78 */
[----:B------:R-:W-:-:S07]  /*12b40*/  IMAD.MOV.U32 R35, RZ, RZ, R14 ;  /* 0x000000ffff237224 */ /* 0x000fce00078e000e */
[----:B0-----:R-:W-:Y:S05]  /*12b50*/  WARPSYNC.COLLECTIVE R15, `(.L_x_3996) ;  /* 0x000000000f087348 */ /* 0x001fea0003c00000 */
[----:B------:R1:W2:Y:S02]  /*12b60*/  SHFL.IDX P6, R14, R13, R12, R11 ;  /* 0x0000000c0d0e7389 */ /* 0x0002a400000c000b */
[----:B012---:R-:W-:Y:S01]  /*12b70*/  ENDCOLLECTIVE ;  /* 0x000000000000791b */ /* 0x007fe20003800000 */
.L_x_3996:
[----:B------:R-:W-:Y:S02]  /*12b80*/  IMAD.MOV.U32 R13, RZ, RZ, R20 ;  /* 0x000000ffff0d7224 */ /* 0x000fe400078e0014 */
[----:B------:R-:W-:Y:S02]  /*12b90*/  IMAD.MOV.U32 R12, RZ, RZ, 0x3 ;  /* 0x00000003ff0c7424 */ /* 0x000fe400078e00ff */
[----:B------:R-:W-:-:S07]  /*12ba0*/  IMAD.MOV.U32 R2, RZ, RZ, R14 ;  /* 0x000000ffff027224 */ /* 0x000fce00078e000e */
[----:B------:R-:W-:Y:S05]  /*12bb0*/  WARPSYNC.COLLECTIVE R15, `(.L_x_3997) ;  /* 0x000000000f087348 */ /* 0x000fea0003c00000 */
[----:B------:R0:W1:Y:S02]  /*12bc0*/  SHFL.IDX P6, R14, R13, R12, R11 ;  /* 0x0000000c0d0e7389 */ /* 0x00006400000c000b */
[----:B01----:R-:W-:Y:S01]  /*12bd0*/  ENDCOLLECTIVE ;  /* 0x000000000000791b */ /* 0x003fe20003800000 */
.L_x_3997:
        /* <DEDUP_REMOVED lines=13> */
.L_x_3998:
[----:B------:R-:W-:Y:S02]  /*12cb0*/  IMAD.MOV.U32 R13, RZ, RZ, R21 ;  /* 0x000000ffff0d7224 */ /* 0x000fe400078e0015 */
[----:B------:R-:W-:Y:S02]  /*12cc0*/  IMAD.MOV.U32 R12, RZ, RZ, RZ ;  /* 0x000000ffff0c7224 */ /* 0x000fe400078e00ff */
[----:B------:R-:W-:-:S07]  /*12cd0*/  IMAD.MOV.U32 R2, RZ, RZ, R14 ;  /* 0x000000ffff027224 */ /* 0x000fce00078e000e */
[----:B------:R-:W-:Y:S05]  /*12ce0*/  WARPSYNC.COLLECTIVE R15, `(.L_x_3999) ;  /* 0x000000000f087348 */ /* 0x000fea0003c00000 */
[----:B------:R0:W1:Y:S02]  /*12cf0*/  SHFL.IDX P6, R14, R13, R12, R11 ;  /* 0x0000000c0d0e7389 */ /* 0x00006400000c000b */
[----:B01----:R-:W-:Y:S01]  /*12d00*/  ENDCOLLECTIVE ;  /* 0x000000000000791b */ /* 0x003fe20003800000 */
.L_x_3999:
        /* <DEDUP_REMOVED lines=13> */
.L_x_4000:
[----:B------:R-:W-:Y:S05]  /*12de0*/  BRA `(.L_x_4001) ;  /* 0xffffffc000007947 */ /* 0x000fea000383ffff */
.L_x_3920:
[----:B--2---:R2:W3:Y:S02]  /*12df0*/  SYNCS.PHASECHK.TRANS64.TRYWAIT P0, [R4+URZ+0x33440], R29 ;  /* 0x0334401d040075a7 */ /* 0x0044e4000800017f */
[----:B---3--:R-:W-:Y:S05]  /*12e00*/  @!P0 NANOSLEEP.SYNCS 0x989680 ;  /* 0x009896800000895d */ /* 0x008fea0003900000 */
[----:B------:R-:W3:Y:S02]  /*12e10*/  @!P0 SYNCS.PHASECHK.TRANS64 P0, [R4+URZ+0x33440], R29 ;  /* 0x0334401d040085a7 */ /* 0x000ee4000800007f */
[----:B---3--:R-:W-:Y:S05]  /*12e20*/  @!P0 BRA `(.L_x_3920) ;  /* 0xfffffffc00f08947 */ /* 0x008fea000383ffff */
[----:B------:R-:W-:Y:S05]  /*12e30*/  BRA `(.L_x_4002) ;  /* 0xffffffc000487947 */ /* 0x000fea000383ffff */
.L_x_3921:
        /* <DEDUP_REMOVED lines=8> */
.L_x_4004:
[----:B------:R-:W-:Y:S05]  /*12ec0*/  BSYNC B0 ;  /* 0x0000000000007941 */ /* 0x000fea0003800000 */
.L_x_4003:
[----:B------:R0:W5:Y:S01]  /*12ed0*/  LDL R10, [R1] ;  /* 0x00000000010a7983 */ /* 0x0001620000100800 */
[----:B------:R-:W-:Y:S02]  /*12ee0*/  IMAD.MOV.U32 R13, RZ, RZ, R20 ;  /* 0x000000ffff0d7224 */ /* 0x000fe400078e0014 */
[----:B------:R-:W-:Y:S02]  /*12ef0*/  IMAD.MOV.U32 R12, RZ, RZ, RZ ;  /* 0x000000ffff0c7224 */ /* 0x000fe400078e00ff */
[----:B------:R-:W-:Y:S02]  /*12f00*/  IMAD.MOV.U32 R11, RZ, RZ, 0x1c1f ;  /* 0x00001c1fff0b7424 */ /* 0x000fe400078e00ff */
[----:B------:R-:W-:Y:S02]  /*12f10*/  IMAD.MOV.U32 R15, RZ, RZ, -0x1 ;  /* 0xffffffffff0f7424 */ /* 0x000fe400078e00ff */
[----:B0-----:R-:W-:-:S07]  /*12f20*/  IMAD.MOV.U32 R3, RZ, RZ, R14 ;  /* 0x000000ffff037224 */ /* 0x001fce00078e000e */
[----:B-----5:R-:W-:Y:S05]  /*12f30*/  WARPSYNC.COLLECTIVE R15, `(.L_x_4005) ;  /* 0x000000000f087348 */ /* 0x020fea0003c00000 */
[----:B------:R0:W1:Y:S02]  /*12f40*/  SHFL.IDX P6, R14, R13, R12, R11 ;  /* 0x0000000c0d0e7389 */ /* 0x00006400000c000b */
[----:B01---5:R-:W-:Y:S01]  /*12f50*/  ENDCOLLECTIVE ;  /* 0x000000000000791b */ /* 0x023fe20003800000 */
.L_x_4005:
[----:B------:R-:W-:Y:S02]  /*12f60*/  IMAD.MOV.U32 R13, RZ, RZ, R21 ;  /* 0x000000ffff0d7224 */ /* 0x000fe400078e0015 */
[----:B------:R-:W-:Y:S01]  /*12f70*/  IMAD.MOV.U32 R12, RZ, RZ, 0x1 ;  /* 0x00000001ff0c7424 */ /* 0x000fe200078e00ff */
[----:B------:R-:W-:-:S13]  /*12f80*/  IADD3 R2, P0, R37, R14, RZ ;  /* 0x0000000e25027210 */ /* 0x000fda0007f1e0ff */
[----:B------:R-:W-:Y:S05]  /*12f90*/  WARPSYNC.COLLECTIVE R15, `(.L_x_4006) ;  /* 0x000000000f087348 */ /* 0x000fea0003c00000 */
[----:B------:R0:W1:Y:S02]  /*12fa0*/  SHFL.IDX P6, R14, R13, R12, R11 ;  /* 0x0000000c0d0e7389 */ /* 0x00006400000c000b */
[----:B01----:R-:W-:Y:S01]  /*12fb0*/  ENDCOLLECTIVE ;  /* 0x000000000000791b */ /* 0x003fe20003800000 */
.L_x_4006:
[----:B------:R-:W-:Y:S02]  /*12fc0*/  IMAD.X R3, RZ, RZ, R3, P0 ;  /* 0x000000ffff037224 */ /* 0x000fe400000e0603 */
[----:B------:R-:W-:Y:S02]  /*12fd0*/  IMAD.MOV.U32 R13, RZ, RZ, R20 ;  /* 0x000000ffff0d7224 */ /* 0x000fe400078e0014 */
[----:B------:R-:W-:-:S04]  /*12fe0*/  IMAD R26, R0, 0x7800, R10 ;  /* 0x00007800001a7824 */ /* 0x000fc800078e020a */
[----:B------:R-:W-:-:S05]  /*12ff0*/  VIADD R26, R26, UR41 ;  /* 0x000000291a1a7c36 */ /* 0x000fca0008000000 */
[----:B------:R-:W-:Y:S01]  /*13000*/  @!PT LDS RZ, [RZ] ;  /* 0x00000000fffff984 */ /* 0x000fe20000000800 */
[----:B------:R-:W-:Y:S01]  /*13010*/  @!PT LDS RZ, [RZ] ;  /* 0x00000000fffff984 */ /* 0x000fe20000000800 */
[----:B------:R-:W-:Y:S01]  /*13020*/  @!PT LDS RZ, [RZ] ;  /* 0x00000000fffff984 */ /* 0x000fe20000000800 */
[----:B------:R-:W-:Y:S04]  /*13030*/  LDGSTS.E.BYPASS.LTC128B.128 [R26+0x24200], desc[UR56][R2.64], !P4 ;  /* 0x24200000021a7fae */ /* 0x000fe8000e101d78 */
[----:B------:R-:W-:Y:S04]  /*13040*/  LDGSTS.E.BYPASS.LTC128B.128 [R26+0x26a00], desc[UR56][R2.64+0x40], !P3 ;  /* 0x26a00040021a7fae */ /* 0x000fe8000d901d78 */
[----:B------:R0:W-:Y:S02]  /*13050*/  LDGSTS.E.BYPASS.LTC128B.128 [R26+0x29200], desc[UR56][R2.64+0x80], !P1 ;  /* 0x29200080021a7fae */ /* 0x0001e4000c901d78 */
[----:B0-----:R-:W-:-:S07]  /*13060*/  IMAD.MOV.U32 R3, RZ, RZ, R14 ;  /* 0x000000ffff037224 */ /* 0x001fce00078e000e */
[----:B------:R-:W-:Y:S05]  /*13070*/  WARPSYNC.COLLECTIVE R15, `(.L_x_4007) ;  /* 0x000000000f087348 */ /* 0x000fea0003c00000 */
[----:B------:R0:W1:Y:S02]  /*13080*/  SHFL.IDX P6, R14, R13, R12, R11 ;  /* 0x0000000c0d0e7389 */ /* 0x00006400000c000b */
[----:B01----:R-:W-:Y:S01]  /*13090*/  ENDCOLLECTIVE ;  /* 0x000000000000791b */ /* 0x003fe20003800000 */
.L_x_4007:
[----:B------:R-:W-:Y:S02]  /*130a0*/  IMAD.MOV.U32 R13, RZ, RZ, R21 ;  /* 0x000000ffff0d7224 */ /* 0x000fe400078e0015 */
[----:B------:R-:W-:Y:S01]  /*130b0*/  IMAD.MOV.U32 R12, RZ, RZ, 0x2 ;  /* 0x00000002ff0c7424 */ /* 0x000fe200078e00ff */
[----:B------:R-:W-:-:S13]  /*130c0*/  IADD3 R2, P0, R37, R14, RZ ;  /* 0x0000000e25027210 */ /* 0x000fda0007f1e0ff */
[----:B------:R-:W-:Y:S05]  /*130d0*/  WARPSYNC.COLLECTIVE R15, `(.L_x_4008) ;  /* 0x000000000f087348 */ /* 0x000fea0003c00000 */
[----:B------:R0:W1:Y:S02]  /*130e0*/  SHFL.IDX P6, R14, R13, R12, R11 ;  /* 0x0000000c0d0e7389 */ /* 0x00006400000c000b */
[----:B01----:R-:W-:Y:S01]  /*130f0*/  ENDCOLLECTIVE ;  /* 0x000000000000791b */ /* 0x003fe20003800000 */
.L_x_4008:
[----:B------:R-:W-:-:S05]  /*13100*/  IMAD.X R3, RZ, RZ, R3, P0 ;  /* 0x000000ffff037224 */ /* 0x000fca00000e0603 */
[----:B------:R-:W-:Y:S01]  /*13110*/  @!PT LDS RZ, [RZ] ;  /* 0x00000000fffff984 */ /* 0x000fe20000000800 */
[----:B------:R-:W-:Y:S01]  /*13120*/  @!PT LDS RZ, [RZ] ;  /* 0x00000000fffff984 */ /* 0x000fe20000000800 */
[----:B------:R-:W-:Y:S01]  /*13130*/  @!PT LDS RZ, [RZ] ;  /* 0x00000000fffff984 */ /* 0x000fe20000000800 */
[----:B------:R-:W-:Y:S04]  /*13140*/  LDGSTS.E.BYPASS.LTC128B.128 [R26+0x24a00], desc[UR56][R2.64], !P4 ;  /* 0x24a00000021a7fae */ /* 0x000fe8000e101d78 */
[----:B------:R-:W-:Y:S01]  /*13150*/  LDGSTS.E.BYPASS.LTC128B.128 [R26+0x27200], desc[UR56][R2.64+0x40], !P3 ;  /* 0x27200040021a7fae */ /* 0x000fe2000d901d78 */
[----:B------:R-:W-:-:S03]  /*13160*/  IMAD.MOV.U32 R13, RZ, RZ, R20 ;  /* 0x000000ffff0d7224 */ /* 0x000fc600078e0014 */
[----:B------:R0:W-:Y:S02]  /*13170*/  LDGSTS.E.BYPASS.LTC128B.128 [R26+0x29a00], desc[UR56][R2.64+0x80], !P1 ;  /* 0x29a00080021a7fae */ /* 0x0001e4000c901d78 */
[----:B0-----:R-:W-:-:S07]  /*13180*/  IMAD.MOV.U32 R3, RZ, RZ, R14 ;  /* 0x000000ffff037224 */ /* 0x001fce00078e000e */
[----:B------:R-:W-:Y:S05]  /*13190*/  WARPSYNC.COLLECTIVE R15, `(.L_x_4009) ;  /* 0x000000000f087348 */ /* 0x000fea0003c00000 */
[----:B------:R0:W1:Y:S02]  /*131a0*/  SHFL.IDX P6, R14, R13, R12, R11 ;  /* 0x0000000c0d0e7389 */ /* 0x00006400000c000b */
[----:B01----:R-:W-:Y:S01]  /*131b0*/  ENDCOLLECTIVE ;  /* 0x000000000000791b */ /* 0x003fe20003800000 */
.L_x_4009:
[----:B------:R-:W-:Y:S02]  /*131c0*/  IMAD.MOV.U32 R13, RZ, RZ, R21 ;  /* 0x000000ffff0d7224 */ /* 0x000fe400078e0015 */
[----:B------:R-:W-:Y:S01]  /*131d0*/  IMAD.MOV.U32 R12, RZ, RZ, 0x3 ;  /* 0x00000003ff0c7424 */ /* 0x000fe200078e00ff */
[----:B------:R-:W-:-:S13]  /*131e0*/  IADD3 R2, P0, R37, R14, RZ ;  /* 0x0000000e25027210 */ /* 0x000fda0007f1e0ff */
[----:B------:R-:W-:Y:S05]  /*131f0*/  WARPSYNC.COLLECTIVE R15, `(.L_x_4010) ;  /* 0x000000000f087348 */ /* 0x000fea0003c00000 */
[----:B------:R0:W1:Y:S02]  /*13200*/  SHFL.IDX P6, R14, R13, R12, R11 ;  /* 0x0000000c0d0e7389 */ /* 0x00006400000c000b */
[----:B01----:R-:W-:Y:S01]  /*13210*/  ENDCOLLECTIVE ;  /* 0x000000000000791b */ /* 0x003fe20003800000 */
.L_x_4010:
[----:B------:R-:W-:-:S05]  /*13220*/  IMAD.X R3, RZ, RZ, R3, P0 ;  /* 0x000000ffff037224 */ /* 0x000fca00000e0603 */
[----:B------:R-:W-:Y:S01]  /*13230*/  @!PT LDS RZ, [RZ] ;  /* 0x00000000fffff984 */ /* 0x000fe20000000800 */
[----:B------:R-:W-:Y:S01]  /*13240*/  @!PT LDS RZ, [RZ] ;  /* 0x00000000fffff984 */ /* 0x000fe20000000800 */
[----:B------:R-:W-:Y:S01]  /*13250*/  @!PT LDS RZ, [RZ] ;  /* 0x00000000fffff984 */ /* 0x000fe20000000800 */
[----:B------:R0:W-:Y:S04]  /*13260*/  LDGSTS.E.BYPASS.LTC128B.128 [R26+0x25200], desc[UR56][R2.64], !P4 ;  /* 0x25200000021a7fae */ /* 0x0001e8000e101d78 */
[----:B------:R0:W-:Y:S01]  /*13270*/  LDGSTS.E.BYPASS.LTC128B.128 [R26+0x27a00], desc[UR56][R2.64+0x40], !P3 ;  /* 0x27a00040021a7fae */ /* 0x0001e2000d901d78 */
[----:B------:R-:W-:-:S03]  /*13280*/  IMAD.MOV.U32 R13, RZ, RZ, R20 ;  /* 0x000000ffff0d7224 */ /* 0x000fc600078e0014 */
[----:B------:R0:W-:Y:S01]  /*13290*/  LDGSTS.E.BYPASS.LTC128B.128 [R26+0x2a200], desc[UR56][R2.64+0x80], !P1 ;  /* 0x2a200080021a7fae */ /* 0x0001e2000c901d78 */
[----:B------:R-:W-:-:S07]  /*132a0*/  IMAD.MOV.U32 R21, RZ, RZ, R14 ;  /* 0x000000ffff157224 */ /* 0x000fce00078e000e */
[----:B0-----:R-:W-:Y:S05]  /*132b0*/  WARPSYNC.COLLECTIVE R15, `(.L_x_4011) ;  /* 0x000000000f087348 */ /* 0x001fea0003c00000 */
[----:B------:R1:W2:Y:S02]  /*132c0*/  SHFL.IDX P6, R14, R13, R12, R11 ;  /* 0x0000000c0d0e7389 */ /* 0x0002a400000c000b */
[----:B012---:R-:W-:Y:S01]  /*132d0*/  ENDCOLLECTIVE ;  /* 0x000000000000791b */ /* 0x007fe20003800000 */
.L_x_4011:
[----:B------:R-:W-:Y:S02]  /*132e0*/  IMAD.MOV.U32 R13, RZ, RZ, R27 ;  /* 0x000000ffff0d7224 */ /* 0x000fe400078e001b */
[----:B------:R-:W-:Y:S01]  /*132f0*/  IMAD.MOV.U32 R12, RZ, RZ, RZ ;  /* 0x000000ffff0c7224 */ /* 0x000fe200078e00ff */
[----:B------:R-:W-:-:S13]  /*13300*/  IADD3 R2, P0, R37, R14, RZ ;  /* 0x0000000e25027210 */ /* 0x000fda0007f1e0ff */
[----:B------:R-:W-:Y:S05]  /*13310*/  WARPSYNC.COLLECTIVE R15, `(.L_x_4012) ;  /* 0x000000000f087348 */ /* 0x000fea0003c00000 */
[----:B------:R0:W1:Y:S02]  /*13320*/  SHFL.IDX P6, R14, R13, R12, R11 ;  /* 0x0000000c0d0e7389 */ /* 0x00006400000c000b */
[----:B01----:R-:W-:Y:S01]  /*13330*/  ENDCOLLECTIVE ;  /* 0x000000000000791b */ /* 0x003fe20003800000 */
.L_x_4012:
        /* <DEDUP_REMOVED lines=12> */
.L_x_4013:
[----:B------:R-:W-:Y:S05]  /*13400*/  BRA `(.L_x_4014) ;  /* 0xffffffbc00ec7947 */ /* 0x000fea000383ffff */
.L_x_3924:
[----:B0-----:R0:W3:Y:S02]  /*13410*/  SYNCS.PHASECHK.TRANS64.TRYWAIT P1, [R3+URZ+0x33470], R2 ;  /* 0x03347002030075a7 */ /* 0x0010e4000802017f */
[----:B---3--:R-:W-:Y:S05]  /*13420*/  @!P1 NANOSLEEP.SYNCS 0x989680 ;  /* 0x009896800000995d */ /* 0x008fea0003900000 */
[----:B------:R-:W3:Y:S02]  /*13430*/  @!P1 SYNCS.PHASECHK.TRANS64 P1, [R3+URZ+0x33470], R2 ;  /* 0x03347002030095a7 */ /* 0x000ee4000802007f */
[----:B---3--:R-:W-:Y:S05]  /*13440*/  @!P1 BRA `(.L_x_3924) ;  /* 0xfffffffc00f09947 */ /* 0x008fea000383ffff */
[----:B------:R-:W-:Y:S05]  /*13450*/  BRA `(.L_x_4015) ;  /* 0xffffffc0004c7947 */ /* 0x000fea000383ffff */
.L_x_3926:
[----:B0-----:R0:W1:Y:S02]  /*13460*/  SYNCS.PHASECHK.TRANS64.TRYWAIT P1, [R3+URZ+0x33460], R4 ;  /* 0x03346004030075a7 */ /* 0x001064000802017f */
[----:B-1----:R-:W-:Y:S05]  /*13470*/  @!P1 NANOSLEEP.SYNCS 0x989680 ;  /* 0x009896800000995d */ /* 0x002fea0003900000 */
[----:B------:R-:W1:Y:S02]  /*13480*/  @!P1 SYNCS.PHASECHK.TRANS64 P1, [R3+URZ+0x33460], R4 ;  /* 0x03346004030095a7 */ /* 0x000e64000802007f */
[----:B-1----:R-:W-:Y:S05]  /*13490*/  @!P1 BRA `(.L_x_3926) ;  /* 0xfffffffc00f09947 */ /* 0x002fea000383ffff */
[----:B------:R-:W-:Y:S05]  /*134a0*/  BRA `(.L_x_4016) ;  /* 0xffffffc0005c7947 */ /* 0x000fea000383ffff */
.L_x_3933:
[----:B--2---:R2:W0:Y:S02]  /*134b0*/  SYNCS.PHASECHK.TRANS64.TRYWAIT P0, [R3+URZ+0x33470], R2 ;  /* 0x03347002030075a7 */ /* 0x004424000800017f */
[----:B0-----:R-:W-:Y:S05]  /*134c0*/  @!P0 NANOSLEEP.SYNCS 0x989680 ;  /* 0x009896800000895d */ /* 0x001fea0003900000 */
[----:B------:R-:W0:Y:S02]  /*134d0*/  @!P0 SYNCS.PHASECHK.TRANS64 P0, [R3+URZ+0x33470], R2 ;  /* 0x03347002030085a7 */ /* 0x000e24000800007f */
[----:B0-----:R-:W-:Y:S05]  /*134e0*/  @!P0 BRA `(.L_x_3933) ;  /* 0xfffffffc00f08947 */ /* 0x001fea000383ffff */
[----:B------:R-:W-:Y:S05]  /*134f0*/  BRA `(.L_x_4017) ;  /* 0xffffffcc00307947 */ /* 0x000fea000383ffff */
.L_x_3935:
[----:B--2---:R2:W0:Y:S02]  /*13500*/  SYNCS.PHASECHK.TRANS64.TRYWAIT P0, [R3+URZ+0x33460], R4 ;  /* 0x03346004030075a7 */ /* 0x004424000800017f */
[----:B0-----:R-:W-:Y:S05]  /*13510*/  @!P0 NANOSLEEP.SYNCS 0x989680 ;  /* 0x009896800000895d */ /* 0x001fea0003900000 */
[----:B------:R-:W0:Y:S02]  /*13520*/  @!P0 SYNCS.PHASECHK.TRANS64 P0, [R3+URZ+0x33460], R4 ;  /* 0x03346004030085a7 */ /* 0x000e24000800007f */
[----:B0-----:R-:W-:Y:S05]  /*13530*/  @!P0 BRA `(.L_x_3935) ;  /* 0xfffffffc00f08947 */ /* 0x001fea000383ffff */
[----:B------:R-:W-:Y:S05]  /*13540*/  BRA `(.L_x_4018) ;  /* 0xffffffcc00487947 */ /* 0x000fea000383ffff */
.L_x_3938:
[----:B--2---:R2:W3:Y:S02]  /*13550*/  SYNCS.PHASECHK.TRANS64.TRYWAIT P0, [R6+URZ+0x33420], R3 ;  /* 0x03342003060075a7 */ /* 0x0044e4000800017f */
[----:B---3--:R-:W-:Y:S05]  /*13560*/  @!P0 NANOSLEEP.SYNCS 0x989680 ;  /* 0x009896800000895d */ /* 0x008fea0003900000 */
[----:B------:R-:W3:Y:S02]  /*13570*/  @!P0 SYNCS.PHASECHK.TRANS64 P0, [R6+URZ+0x33420], R3 ;  /* 0x03342003060085a7 */ /* 0x000ee4000800007f */
[----:B---3--:R-:W-:Y:S05]  /*13580*/  @!P0 BRA `(.L_x_3938) ;  /* 0xfffffffc00f08947 */ /* 0x008fea000383ffff */
[----:B------:R-:W-:Y:S05]  /*13590*/  BRA `(.L_x_4019) ;  /* 0xffffffd800047947 */ /* 0x000fea000383ffff */
.L_x_3940:
[----:B--2---:R2:W3:Y:S02]  /*135a0*/  SYNCS.PHASECHK.TRANS64.TRYWAIT P1, [R5+URZ+0x33440], R4 ;  /* 0x03344004050075a7 */ /* 0x0044e4000802017f */
[----:B---3--:R-:W-:Y:S05]  /*135b0*/  @!P1 NANOSLEEP.SYNCS 0x989680 ;  /* 0x009896800000995d */ /* 0x008fea0003900000 */
[----:B------:R-:W3:Y:S02]  /*135c0*/  @!P1 SYNCS.PHASECHK.TRANS64 P1, [R5+URZ+0x33440], R4 ;  /* 0x03344004050095a7 */ /* 0x000ee4000802007f */
[----:B---3--:R-:W-:Y:S05]  /*135d0*/  @!P1 BRA `(.L_x_3940) ;  /* 0xfffffffc00f09947 */ /* 0x008fea000383ffff */
[----:B------:R-:W-:Y:S05]  /*135e0*/  BRA `(.L_x_4020) ;  /* 0xffffffd800407947 */ /* 0x000fea000383ffff */
.L_x_3942:
[----:B---3--:R3:W4:Y:S02]  /*135f0*/  SYNCS.PHASECHK.TRANS64.TRYWAIT P1, [R3+URZ+0x33440], R0 ;  /* 0x03344000030075a7 */ /* 0x008724000802017f */
[----:B----4-:R-:W-:Y:S05]  /*13600*/  @!P1 NANOSLEEP.SYNCS 0x989680 ;  /* 0x009896800000995d */ /* 0x010fea0003900000 */
[----:B------:R-:W4:Y:S02]  /*13610*/  @!P1 SYNCS.PHASECHK.TRANS64 P1, [R3+URZ+0x33440], R0 ;  /* 0x03344000030095a7 */ /* 0x000f24000802007f */
[----:B----4-:R-:W-:Y:S05]  /*13620*/  @!P1 BRA `(.L_x_3942) ;  /* 0xfffffffc00f09947 */ /* 0x010fea000383ffff */
[----:B------:R-:W-:Y:S05]  /*13630*/  BRA `(.L_x_4021) ;  /* 0xffffffd8004c7947 */ /* 0x000fea000383ffff */
.L_x_3944:
[----:B----4-:R4:W0:Y:S02]  /*13640*/  SYNCS.PHASECHK.TRANS64.TRYWAIT P1, [R5+URZ+0x33460], R4 ;  /* 0x03346004050075a7 */ /* 0x010824000802017f */
[----:B0-----:R-:W-:Y:S05]  /*13650*/  @!P1 NANOSLEEP.SYNCS 0x989680 ;  /* 0x009896800000995d */ /* 0x001fea0003900000 */
[----:B------:R-:W0:Y:S02]  /*13660*/  @!P1 SYNCS.PHASECHK.TRANS64 P1, [R5+URZ+0x33460], R4 ;  /* 0x03346004050095a7 */ /* 0x000e24000802007f */
[----:B0-----:R-:W-:Y:S05]  /*13670*/  @!P1 BRA `(.L_x_3944) ;  /* 0xfffffffc00f09947 */ /* 0x001fea000383ffff */
[----:B------:R-:W-:Y:S05]  /*13680*/  BRA `(.L_x_4022) ;  /* 0xffffffd800487947 */ /* 0x000fea000383ffff */
.L_x_3946:
[----:B------:R0:W0:Y:S02]  /*13690*/  SYNCS.PHASECHK.TRANS64.TRYWAIT P1, [R3+URZ+0x33460], R0 ;  /* 0x03346000030075a7 */ /* 0x000024000802017f */
[----:B0-----:R-:W-:Y:S05]  /*136a0*/  @!P1 NANOSLEEP.SYNCS 0x989680 ;  /* 0x009896800000995d */ /* 0x001fea0003900000 */
[----:B------:R-:W0:Y:S02]  /*136b0*/  @!P1 SYNCS.PHASECHK.TRANS64 P1, [R3+URZ+0x33460], R0 ;  /* 0x03346000030095a7 */ /* 0x000e24000802007f */
[----:B0-----:R-:W-:Y:S05]  /*136c0*/  @!P1 BRA `(.L_x_3946) ;  /* 0xfffffffc00f09947 */ /* 0x001fea000383ffff */
[----:B------:R-:W-:Y:S05]  /*136d0*/  BRA `(.L_x_4023) ;  /* 0xffffffd800447947 */ /* 0x000fea000383ffff */
.L_x_3948:
[----:B------:R0:W0:Y:S02]  /*136e0*/  SYNCS.PHASECHK.TRANS64.TRYWAIT P1, [R5+URZ+0x33480], R4 ;  /* 0x03348004050075a7 */ /* 0x000024000802017f */
[----:B0-----:R-:W-:Y:S05]  /*136f0*/  @!P1 NANOSLEEP.SYNCS 0x989680 ;  /* 0x009896800000995d */ /* 0x001fea0003900000 */
[----:B------:R-:W0:Y:S02]  /*13700*/  @!P1 SYNCS.PHASECHK.TRANS64 P1, [R5+URZ+0x33480], R4 ;  /* 0x03348004050095a7 */ /* 0x000e24000802007f */
[----:B0-----:R-:W-:Y:S05]  /*13710*/  @!P1 BRA `(.L_x_3948) ;  /* 0xfffffffc00f09947 */ /* 0x001fea000383ffff */
[----:B------:R-:W-:Y:S05]  /*13720*/  BRA `(.L_x_4024) ;  /* 0xffffffd800407947 */ /* 0x000fea000383ffff */
.L_x_4025:
        /* <DEDUP_REMOVED lines=13> */
.L_x_16275:


//--------------------- .text._ZN7cutlass13device_kernelIN5flash11enable_sm90INS1_16FlashAttnFwdSm90INS1_25CollectiveMainloopFwdSm90ILi2EN4cute5tupleIJNS5_1CILi1EEES8_S8_EEENS6_IJNS7_ILi128EEENS7_ILi160EEENS7_ILi192EEEEEELi192ENS_12float_e4m3_tEfNS_4arch4Sm90ELb0ELb0ELb0ELb1ELb1ELb0ELb0ELb1ELb1ELb1ELb1ELb0EEENS1_21CollectiveEpilogueFwdINS6_IJSA_SC_SB_EEES9_NS_10bfloat16_tESG_Li256ELb1ELb1ELb1ELb1EEENS1_36VarlenDynamicPersistentTileSchedulerILi128ELi160ELi256ELi128ELb1ELb1ELb1ELb0ELb1ELb1EEEEEEEEEvNT_6ParamsE --------------------------
	.section	.text._ZN7cutlass13device_kernelIN5flash11enable_sm90INS1_16FlashAttnFwdSm90INS1_25CollectiveMainloopFwdSm90ILi2EN4cute5tupleIJNS5_1CILi1EEES8_S8_EEENS6_IJNS7_ILi128EEENS7_ILi160EEENS7_ILi192EEEEEELi192ENS_12float_e4m3_tEfNS_4arch4Sm90ELb0ELb0ELb0ELb1ELb1ELb0ELb0ELb1ELb1ELb1ELb1ELb0EEENS1_21CollectiveEpilogueFwdINS6_IJSA_SC_SB_EEES9_NS_10bfloat16_tESG_Li256ELb1ELb1ELb1ELb1EEENS1_36VarlenDynamicPersistentTileSchedulerILi128ELi160ELi256ELi128ELb1ELb1ELb1ELb0ELb1ELb1EEEEEEEEEvNT_6ParamsE,"ax",@progbits
	.align	128
.text._ZN7cutlass13device_kernelIN5flash11enable_sm90INS1_16FlashAttnFwdSm90INS1_25CollectiveMainloopFwdSm90ILi2EN4cute5tupleIJNS5_1CILi1EEES8_S8_EEENS6_IJNS7_ILi128EEENS7_ILi160EEENS7_ILi192EEEEEELi192ENS_12float_e4m3_tEfNS_4arch4Sm90ELb0ELb0ELb0ELb1ELb1ELb0ELb0ELb1ELb1ELb1ELb1ELb0EEENS1_21CollectiveEpilogueFwdINS6_IJSA_SC_SB_EEES9_NS_10bfloat16_tESG_Li256ELb1ELb1ELb1ELb1EEENS1_36VarlenDynamicPersistentTileSchedulerILi128ELi160ELi256ELi128ELb1ELb1ELb1ELb0ELb1ELb1EEEEEEEEEvNT_6ParamsE:
        .type           _ZN7cutlass13device_kernelIN5flash11enable_sm90INS1_16FlashAttnFwdSm90INS1_25CollectiveMainloopFwdSm90ILi2EN4cute5tupleIJNS5_1CILi1EEES8_S8_EEENS6_IJNS7_ILi128EEENS7_ILi160EEENS7_ILi192EEEEEELi192ENS_12float_e4m3_tEfNS_4arch4Sm90ELb0ELb0ELb0ELb1ELb1ELb0ELb0ELb1ELb1ELb1ELb1ELb0EEENS1_21CollectiveEpilogueFwdINS6_IJSA_SC_SB_EEES9_NS_10bfloat16_tESG_Li256ELb1ELb1ELb1ELb1EEENS1_36VarlenDynamicPersistentTileSchedulerILi128ELi160ELi256ELi128ELb1ELb1ELb1ELb0ELb1ELb1EEEEEEEEEvNT_6ParamsE,@function
        .size           _ZN7cutlass13device_kernelIN5flash11enable_sm90INS1_16FlashAttnFwdSm90INS1_25CollectiveMainloopFwdSm90ILi2EN4cute5tupleIJNS5_1CILi1EEES8_S8_EEENS6_IJNS7_ILi128EEENS7_ILi160EEENS7_ILi192EEEEEELi192ENS_12float_e4m3_tEfNS_4arch4Sm90ELb0ELb0ELb0ELb1ELb1ELb0ELb0ELb1ELb1ELb1ELb1ELb0EEENS1_21CollectiveEpilogueFwdINS6_IJSA_SC_SB_EEES9_NS_10bfloat16_tESG_Li256ELb1ELb1ELb1ELb1EEENS1_36VarlenDynamicPersistentTileSchedulerILi128ELi160ELi256ELi128ELb1ELb1ELb1ELb0ELb1ELb1EEEEEEEEEvNT_6ParamsE,(.L_x_16276 - _ZN7cutlass13device_kernelIN5flash11enable_sm90INS1_16FlashAttnFwdSm90INS1_25CollectiveMainloopFwdSm90ILi2EN4cute5tupleIJNS5_1CILi1EEES8_S8_EEENS6_IJNS7_ILi128EEENS7_ILi160EEENS7_ILi192EEEEEELi192ENS_12float_e4m3_tEfNS_4arch4Sm90ELb0ELb0ELb0ELb1ELb1ELb0ELb0ELb1ELb1ELb1ELb1ELb0EEENS1_21CollectiveEpilogueFwdINS6_IJSA_SC_SB_EEES9_NS_10bfloat16_tESG_Li256ELb1ELb1ELb1ELb1EEENS1_36VarlenDynamicPersistentTileSchedulerILi128ELi160ELi256ELi128ELb1ELb1ELb1ELb0ELb1ELb1EEEEEEEEEvNT_6ParamsE)
        .other          _ZN7cutlass13device_kernelIN5flash11enable_sm90INS1_16FlashAttnFwdSm90INS1_25CollectiveMainloopFwdSm90ILi2EN4cute5tupleIJNS5_1CILi1EEES8_S8_EEENS6_IJNS7_ILi128EEENS7_ILi160EEENS7_ILi192EEEEEELi192ENS_12float_e4m3_tEfNS_4arch4Sm90ELb0ELb0ELb0ELb1ELb1ELb0ELb0ELb1ELb1ELb1ELb1ELb0EEENS1_21CollectiveEpilogueFwdINS6_IJSA_SC_SB_EEES9_NS_10bfloat16_tESG_Li256ELb1ELb1ELb1ELb1EEENS1_36VarlenDynamicPersistentTileSchedulerILi128ELi160ELi256ELi128ELb1ELb1ELb1ELb0ELb1ELb1EEEEEEEEEvNT_6ParamsE,@"STO_CUDA_ENTRY STV_DEFAULT"
_ZN7cutlass13device_kernelIN5flash11enable_sm90INS1_16FlashAttnFwdSm90INS1_25CollectiveMainloopFwdSm90ILi2EN4cute5tupleIJNS5_1CILi1EEES8_S8_EEENS6_IJNS7_ILi128EEENS7_ILi160EEENS7_ILi192EEEEEELi192ENS_12float_e4m3_tEfNS_4arch4Sm90ELb0ELb0ELb0ELb1ELb1ELb0ELb0ELb1ELb1ELb1ELb1ELb0EEENS1_21CollectiveEpilogueFwdINS6_IJSA_SC_SB_EEES9_NS_10bfloat16_tESG_Li256ELb1ELb1ELb1ELb1EEENS1_36VarlenDynamicPersistentTileSchedulerILi128ELi160ELi256ELi128ELb1ELb1ELb1ELb0ELb1ELb1EEEEEEEEEvNT_6ParamsE:
        /* <DEDUP_REMOVED lines=45> */
.L_x_4026:
        /* <DEDUP_REMOVED lines=22> */
.L_x_4027:
        /* <DEDUP_REMOVED lines=18> */
.L_x_4028:
        /* <DEDUP_REMOVED lines=22> */
.L_x_4029:
        /* <DEDUP_REMOVED lines=24> */
.L_x_4030:
        /* <DEDUP_REMOVED lines=8> */
.L_x_4032:
        /* <DEDUP_REMOVED lines=9> */
[----:B0-----:R-:W-:-:S04]  /*0940*/  LOP3.LUT R0, R2, 0xffffff80, RZ, 0xc0, !PT ;  /* 0xffffff8002007812 */ /* 0x001fc800078ec0ff */
        /* <DEDUP_REMOVED lines=8> */
[----:B------:R-:W-:Y:S01]  /*09d0*/  VIADD R12, R2, 0xffffff80 ;  /* 0xffffff80020c7836 */ /* 0x000fe20000000000 */
[----:B------:R-:W-:Y:S01]  /*09e0*/  R2UR UR6, R9 ;  /* 0x00000000090672ca */ /* 0x000fe200000e0000 */
[----:B------:R-:W-:Y:S01]  /*09f0*/  ULOP3.LUT UR49, UR43, 0x1, URZ, 0xfc, !UPT ;  /* 0x000000012b317892 */ /* 0x000fe2000f8efc3f */
[----:B------:R-:W-:Y:S01]  /*0a00*/  R2UR UR5, R10 ;  /* 0x000000000a0572ca */ /* 0x000fe200000e0000 */
[----:B------:R-:W-:Y:S01]  /*0a10*/  UMOV UR48, URZ ;  /* 0x0000003f00307c82 */ /* 0x000fe20008000000 */
[----:B------:R-:W-:Y:S01]  /*0a20*/  SHF.R.S32.HI R0, RZ, 0x1f, R12 ;  /* 0x0000001fff007819 */ /* 0x000fe2000001140c */
[----:B------:R-:W-:Y:S01]  /*0a30*/  UMOV UR47, URZ ;  /* 0x0000003f002f7c82 */ /* 0x000fe20008000000 */
[----:B------:R-:W-:Y:S01]  /*0a40*/  R2UR UR7, R11 ;  /* 0x000000000b0772ca */ /* 0x000fe200000e0000 */
[----:B------:R-:W-:Y:S01]  /*0a50*/  UMOV UR46, URZ ;  /* 0x0000003f002e7c82 */ /* 0x000fe20008000000 */
[CC--:B------:R-:W-:Y:S02]  /*0a60*/  LEA.HI R2, R0.reuse, R12.reuse, RZ, 0x7 ;  /* 0x0000000c00027211 */ /* 0x0c0fe400078f38ff */
[----:B------:R-:W-:-:S02]  /*0a70*/  LEA.HI R3, R0, R12, RZ, 0x4 ;  /* 0x0000000c00037211 */ /* 0x000fc400078f20ff */
[----:B------:R-:W-:Y:S02]  /*0a80*/  LOP3.LUT R228, R2, 0xffffff80, RZ, 0xc0, !PT ;  /* 0xffffff8002e47812 */ /* 0x000fe400078ec0ff */
[-C--:B------:R-:W-:Y:S02]  /*0a90*/  LEA.HI R4, R0, R12.reuse, RZ, 0x5 ;  /* 0x0000000c00047211 */ /* 0x080fe400078f28ff */
[----:B------:R-:W-:Y:S01]  /*0aa0*/  SHF.R.S32.HI R6, RZ, 0x4, R3 ;  /* 0x00000004ff067819 */ /* 0x000fe20000011403 */
[----:B------:R-:W-:Y:S01]  /*0ab0*/  IMAD.IADD R228, R12, 0x1, -R228 ;  /* 0x000000010ce47824 */ /* 0x000fe200078e0ae4 */
[----:B------:R-:W-:Y:S01]  /*0ac0*/  LEA.HI R11, R0, R12, RZ, 0x2 ;  /* 0x0000000c000b7211 */ /* 0x000fe200078f10ff */
[----:B------:R-:W-:Y:S01]  /*0ad0*/  IMAD.SHL.U32 R5, R4, 0x20, RZ ;  /* 0x0000002004057824 */ /* 0x000fe200078e00ff */
[----:B------:R-:W-:Y:S02]  /*0ae0*/  LOP3.LUT R4, R3, 0x3fffff0, RZ, 0xc0, !PT ;  /* 0x03fffff003047812 */ /* 0x000fe400078ec0ff */
[----:B------:R-:W-:-:S02]  /*0af0*/  SHF.R.S32.HI R7, RZ, 0x1f, R228 ;  /* 0x0000001fff077819 */ /* 0x000fc400000114e4 */
[----:B------:R-:W-:Y:S01]  /*0b00*/  LEA.HI R3, R3, R6, RZ, 0x1 ;  /* 0x0000000603037211 */ /* 0x000fe200078f08ff */
[----:B------:R-:W-:Y:S01]  /*0b10*/  IMAD.IADD R4, R12, 0x1, -R4 ;  /* 0x000000010c047824 */ /* 0x000fe200078e0a04 */
[----:B------:R-:W-:Y:S02]  /*0b20*/  LEA.HI R8, R7, R228, RZ, 0x2 ;  /* 0x000000e407087211 */ /* 0x000fe400078f10ff */
[----:B------:R-:W-:Y:S02]  /*0b30*/  LOP3.LUT R5, R5, 0xfffffc00, RZ, 0xc0, !PT ;  /* 0xfffffc0005057812 */ /* 0x000fe400078ec0ff */
[----:B------:R-:W-:Y:S02]  /*0b40*/  LOP3.LUT R3, R3, 0x1ffffffe, RZ, 0xc0, !PT ;  /* 0x1ffffffe03037812 */ /* 0x000fe400078ec0ff */
[--C-:B------:R-:W-:Y:S01]  /*0b50*/  SHF.R.S32.HI R9, RZ, 0x2, R8.reuse ;  /* 0x00000002ff097819 */ /* 0x100fe20000011408 */
[----:B------:R-:W-:Y:S01]  /*0b60*/  IMAD R4, R4, 0x40, R5 ;  /* 0x0000004004047824 */ /* 0x000fe200078e0205 */
[----:B------:R-:W-:Y:S01]  /*0b70*/  SHF.R.S32.HI R10, RZ, 0x1f, R8 ;  /* 0x0000001fff0a7819 */ /* 0x000fe20000011408 */
[----:B------:R-:W-:Y:S01]  /*0b80*/  IMAD.IADD R3, R6, 0x1, -R3 ;  /* 0x0000000106037824 */ /* 0x000fe200078e0a03 */
[----:B------:R-:W-:-:S02]  /*0b90*/  SHF.R.S32.HI R13, RZ, 0x7, R2 ;  /* 0x00000007ff0d7819 */ /* 0x000fc40000011402 */
[----:B------:R-:W-:Y:S01]  /*0ba0*/  LEA.HI R10, R10, R9, RZ, 0x3 ;  /* 0x000000090a0a7211 */ /* 0x000fe200078f18ff */
[----:B------:R-:W-:Y:S01]  /*0bb0*/  IMAD R3, R3, 0x8, R4 ;  /* 0x0000000803037824 */ /* 0x000fe200078e0204 */
[----:B------:R-:W-:Y:S02]  /*0bc0*/  LOP3.LUT R11, R11, 0xfffffffc, RZ, 0xc0, !PT ;  /* 0xfffffffc0b0b7812 */ /* 0x000fe400078ec0ff */
[----:B------:R-:W-:Y:S02]  /*0bd0*/  LOP3.LUT R10, R10, 0xfffffff8, RZ, 0xc0, !PT ;  /* 0xfffffff80a0a7812 */ /* 0x000fe400078ec0ff */
[----:B------:R-:W-:Y:S01]  /*0be0*/  LEA.HI R7, R7, R228, RZ, 0x5 ;  /* 0x000000e407077211 */ /* 0x000fe200078f28ff */
[----:B------:R-:W-:Y:S01]  /*0bf0*/  IMAD.IADD R11, R12, 0x1, -R11 ;  /* 0x000000010c0b7824 */ /* 0x000fe200078e0a0b */
[----:B------:R-:W-:Y:S01]  /*0c00*/  LEA.HI R2, R2, R13, RZ, 0x1 ;  /* 0x0000000d02027211 */ /* 0x000fe200078f08ff */
[----:B------:R0:W-:Y:S01]  /*0c10*/  STL [R1+0x2c], R3 ;  /* 0x00002c0301007387 */ /* 0x0001e20000100800 */
[----:B------:R-:W-:Y:S01]  /*0c20*/  SHF.R.S32.HI R7, RZ, 0x5, R7 ;  /* 0x00000005ff077819 */ /* 0x000fe20000011407 */
[----:B------:R-:W-:Y:S01]  /*0c30*/  IMAD.IADD R10, R9, 0x1, -R10 ;  /* 0x00000001090a7824 */ /* 0x000fe200078e0a0a */
[----:B------:R-:W-:-:S02]  /*0c40*/  LOP3.LUT R2, R2, 0x3fffffe, RZ, 0xc0, !PT ;  /* 0x03fffffe02027812 */ /* 0x000fc400078ec0ff */
[----:B------:R-:W-:Y:S01]  /*0c50*/  LEA.HI R5, R11, R11, RZ, 0x1 ;  /* 0x0000000b0b057211 */ /* 0x000fe200078f08ff */
[----:B------:R-:W-:Y:S01]  /*0c60*/  IMAD R7, R7, 0x10, R10 ;  /* 0x0000001007077824 */ /* 0x000fe200078e020a */
[----:B------:R-:W-:Y:S01]  /*0c70*/  LEA.HI R0, R0, R12, RZ, 0x3 ;  /* 0x0000000c00007211 */ /* 0x000fe200078f18ff */
[----:B------:R-:W-:Y:S01]  /*0c80*/  IMAD.IADD R2, R13, 0x1, -R2 ;  /* 0x000000010d027824 */ /* 0x000fe200078e0a02 */
[----:B------:R-:W-:Y:S02]  /*0c90*/  LOP3.LUT R4, R5, 0x1ffffffe, RZ, 0xc0, !PT ;  /* 0x1ffffffe05047812 */ /* 0x000fe400078ec0ff */
[----:B0-----:R-:W-:Y:S01]  /*0ca0*/  LOP3.LUT R3, R8, 0x7ffffffc, RZ, 0xc0, !PT ;  /* 0x7ffffffc08037812 */ /* 0x001fe200078ec0ff */
[----:B------:R-:W-:Y:S01]  /*0cb0*/  IMAD R5, R2, 0x40, R7 ;  /* 0x0000004002057824 */ /* 0x000fe200078e0207 */
[----:B------:R-:W-:Y:S01]  /*0cc0*/  LOP3.LUT R16, R0, 0xfffffff8, RZ, 0xc0, !PT ;  /* 0xfffffff800107812 */ /* 0x000fe200078ec0ff */
[----:B------:R-:W-:Y:S01]  /*0cd0*/  IMAD.IADD R4, R11, 0x1, -R4 ;  /* 0x000000010b047824 */ /* 0x000fe200078e0a04 */
[----:B------:R-:W-:Y:S01]  /*0ce0*/  SHF.R.S32.HI R227, RZ, 0x3, R0 ;  /* 0x00000003ffe37819 */ /* 0x000fe20000011400 */
[----:B------:R-:W-:Y:S01]  /*0cf0*/  IMAD.IADD R3, R228, 0x1, -R3 ;  /* 0x00000001e4037824 */ /* 0x000fe200078e0a03 */
[----:B------:R0:W-:Y:S01]  /*0d00*/  STL [R1+0x24], R5 ;  /* 0x0000240501007387 */ /* 0x0001e20000100800 */
[----:B------:R-:W-:-:S02]  /*0d10*/  IMAD.IADD R16, R12, 0x1, -R16 ;  /* 0x000000010c107824 */ /* 0x000fc400078e0a10 */
[----:B------:R-:W-:-:S04]  /*0d20*/  IMAD.SHL.U32 R2, R3, 0x2, RZ ;  /* 0x0000000203027824 */ /* 0x000fc800078e00ff */
[C---:B------:R-:W-:Y:S02]  /*0d30*/  VIADD R225, R2.reuse, 0x10 ;  /* 0x0000001002e17836 */ /* 0x040fe40000000000 */
[C---:B------:R-:W-:Y:S02]  /*0d40*/  VIADD R222, R2.reuse, 0x90 ;  /* 0x0000009002de7836 */ /* 0x040fe40000000000 */
[C---:B------:R-:W-:Y:S01]  /*0d50*/  VIADD R23, R2.reuse, 0xa8 ;  /* 0x000000a802177836 */ /* 0x040fe20000000000 */
[----:B------:R-:W-:Y:S01]  /*0d60*/  SHF.R.S32.HI R0, RZ, 0x1f, R225 ;  /* 0x0000001fff007819 */ /* 0x000fe200000114e1 */
[C---:B------:R-:W-:Y:S01]  /*0d70*/  VIADD R226, R2.reuse, 0x8 ;  /* 0x0000000802e27836 */ /* 0x040fe20000000000 */
[----:B------:R-:W-:Y:S01]  /*0d80*/  SHF.R.S32.HI R0, RZ, 0x1f, R222 ;  /* 0x0000001fff007819 */ /* 0x000fe200000114de */
[----:B------:R-:W-:Y:S01]  /*0d90*/  VIADD R224, R2, 0x80 ;  /* 0x0000008002e07836 */ /* 0x000fe20000000000 */
[----:B------:R-:W-:Y:S01]  /*0da0*/  SHF.R.S32.HI R0, RZ, 0x1f, R23 ;  /* 0x0000001fff007819 */ /* 0x000fe20000011417 */
[----:B------:R-:W-:Y:S01]  /*0db0*/  IMAD R0, R4, 0x8, R5 ;  /* 0x0000000804007824 */ /* 0x000fe200078e0205 */
        /* <DEDUP_REMOVED lines=15> */
.L_x_4082:
[----:B------:R-:W-:Y:S01]  /*0eb0*/  ULDC.64 UR8, c[0x0][0xc88] ;  /* 0x0003220000087ab9 */ /* 0x000fe20000000a00 */
[----:B------:R-:W-:Y:S01]  /*0ec0*/  ULDC.64 UR14, c[0x0][0x998] ;  /* 0x00026600000e7ab9 */ /* 0x000fe20000000a00 */
[----:B------:R-:W-:Y:S01]  /*0ed0*/  UIMAD.WIDE UR8, UR7, 0x4, UR8 ;  /* 0x00000004070878a5 */ /* 0x000fe2000f8e0208 */
[----:B------:R-:W-:Y:S01]  /*0ee0*/  ISETP.NE.U32.AND P1, PT, RZ, UR14, PT ;  /* 0x0000000eff007c0c */ /* 0x000fe2000bf25070 */
[----:B------:R-:W-:Y:S01]  /*0ef0*/  ULDC.64 UR12, c[0x0][0x990] ;  /* 0x00026400000c7ab9 */ /* 0x000fe20000000a00 */
[----:B------:R-:W-:Y:S01]  /*0f00*/  ULDC.64 UR10, c[0x0][0xa20] ;  /* 0x00028800000a7ab9 */ /* 0x000fe20000000a00 */
[----:B------:R-:W-:Y:S02]  /*0f10*/  ULOP3.LUT UR38, UR5, 0xffff, URZ, 0xc0, !UPT ;  /* 0x0000ffff05267892 */ /* 0x000fe4000f8ec03f */
[----:B0-23--:R-:W-:Y:S01]  /*0f20*/  IMAD.U32 R4, RZ, RZ, UR8 ;  /* 0x00000008ff047e24 */ /* 0x00dfe2000f8e00ff */
        /* <DEDUP_REMOVED lines=13> */
[----:B----4-:R-:W0:Y:S01]  /*1000*/  @P1 LDC.64 R8, c[0x0][0x9b8] ;  /* 0x00026e00ff081b82 */ /* 0x010e220000000a00 */
[----:B------:R-:W-:-:S07]  /*1010*/  PLOP3.LUT P5, PT, PT, PT, UP1, 0x80, 0x0 ;  /* 0x000000000000781c */ /* 0x000fce0003faf018 */
[----:B-1----:R-:W1:Y:S08]  /*1020*/  @P0 LDC.64 R6, c[0x0][0x9a8] ;  /* 0x00026a00ff060b82 */ /* 0x002e700000000a00 */
        /* <DEDUP_REMOVED lines=58> */
.L_x_4033:
[----:B------:R-:W-:Y:S01]  /*13d0*/  UIADD3 UR55, -UR55, UR4, URZ ;  /* 0x0000000437377290 */ /* 0x000fe2000fffe13f */
[----:B-----5:R-:W-:Y:S01]  /*13e0*/  FMUL.FTZ R0, R3, R0 ;  /* 0x0000000003007220 */ /* 0x020fe20000410000 */
[----:B------:R-:W-:Y:S02]  /*13f0*/  ULOP3.LUT UR5, UR5, 0xff0000, URZ, 0xc0, !UPT ;  /* 0x00ff000005057892 */ /* 0x000fe4000f8ec03f */
[----:B------:R-:W-:Y:S02]  /*1400*/  UISETP.GE.AND UP0, UPT, UR55, 0x1, UPT ;  /* 0x000000013700788c */ /* 0x000fe4000bf06270 */
[----:B------:R-:W-:Y:S02]  /*1410*/  UIADD3 UR6, UR55, 0x9f, URZ ;  /* 0x0000009f37067890 */ /* 0x000fe4000fffe03f */
[----:B------:R-:W-:Y:S02]  /*1420*/  USHF.R.U32.HI UR8, URZ, 0x8, UR8 ;  /* 0x000000083f087899 */ /* 0x000fe40008011608 */
[----:B------:R-:W-:Y:S01]  /*1430*/  PLOP3.LUT P0, PT, PT, PT, UP0, 0x80, 0x0 ;  /* 0x000000000000781c */ /* 0x000fe20003f0f008 */
[----:B------:R-:W-:-:S02]  /*1440*/  UIMAD.WIDE UR6, UR6, 0x66666667, URZ ;  /* 0x66666667060678a5 */ /* 0x000fc4000f8e023f */
[----:B------:R-:W-:Y:S02]  /*1450*/  ULEA.HI UR5, UR5, UR8, URZ, 0x10 ;  /* 0x0000000805057291 */ /* 0x000fe4000f8f803f */
[----:B------:R-:W-:Y:S01]  /*1460*/  USHF.R.U32.HI UR6, URZ, 0x1f, UR7 ;  /* 0x0000001f3f067899 */ /* 0x000fe20008011607 */
[----:B------:R-:W-:Y:S01]  /*1470*/  ULDC UR11, c[0x0][0x988] ;  /* 0x00026200000b7ab9 */ /* 0x000fe20000000800 */
[----:B------:R-:W-:Y:S01]  /*1480*/  UMOV UR4, URZ ;  /* 0x0000003f00047c82 */ /* 0x000fe20008000000 */
[----:B------:R-:W-:Y:S02]  /*1490*/  ULOP3.LUT UR39, UR5, 0xff, URZ, 0xc0, !UPT ;  /* 0x000000ff05277892 */ /* 0x000fe4000f8ec03f */
[----:B------:R-:W-:Y:S02]  /*14a0*/  USHF.R.U32.HI UR45, URZ, 0x10, UR5 ;  /* 0x000000103f2d7899 */ /* 0x000fe40008011605 */
[----:B------:R-:W-:Y:S01]  /*14b0*/  ULEA.HI.SX32 UR9, UR7, UR6, 0x1a ;  /* 0x0000000607097291 */ /* 0x000fe2000f8fd23f */
        /* <DEDUP_REMOVED lines=37> */
.L_x_4034:
[----:B------:R-:W-:Y:S01]  /*1710*/  UIMAD UR40, UR39, UR4, URZ ;  /* 0x00000004272872a4 */ /* 0x000fe2000f8e023f */
[----:B------:R-:W-:Y:S02]  /*1720*/  IMAD.U32 R3, RZ, RZ, UR9 ;  /* 0x00000009ff037e24 */ /* 0x000fe4000f8e00ff */
[----:B------:R-:W-:Y:S01]  /*1730*/  FMUL.FTZ R0, R0, UR11 ;  /* 0x0000000b00007c20 */ /* 0x000fe20008410000 */
[----:B------:R-:W-:Y:S01]  /*1740*/  IMAD.U32 R4, RZ, RZ, UR4 ;  /* 0x00000004ff047e24 */ /* 0x000fe2000f8e00ff */
[----:B------:R-:W-:Y:S02]  /*1750*/  PLOP3.LUT P0, PT, PT, PT, PT, 0x80, 0x0 ;  /* 0x000000000000781c */ /* 0x000fe40003f0f070 */
[----:B------:R-:W-:Y:S02]  /*1760*/  CS2R R84, SRZ ;  /* 0x0000000000547805 */ /* 0x000fe4000001ff00 */
[----:B------:R-:W-:Y:S02]  /*1770*/  CS2R R20, SRZ ;  /* 0x0000000000147805 */ /* 0x000fe4000001ff00 */
[----:B------:R-:W-:-:S02]  /*1780*/  R2UR UR41, R0 ;  /* 0x00000000002972ca */ /* 0x000fc400000e0000 */
[----:B------:R-:W-:Y:S02]  /*1790*/  CS2R R126, SRZ ;  /* 0x00000000007e7805 */ /* 0x000fe4000001ff00 */
[----:B------:R-:W-:Y:S01]  /*17a0*/  VIADDMNMX R3, R4, UR40, R3, PT ;  /* 0x0000002804037c46 */ /* 0x000fe2000b800103 */
[----:B------:R-:W-:Y:S01]  /*17b0*/  IMAD.MOV.U32 R63, RZ, RZ, RZ ;  /* 0x000000ffff3f7224 */ /* 0x000fe200078e00ff */
[----:B------:R-:W-:Y:S01]  /*17c0*/  CS2R R92, SRZ ;  /* 0x00000000005c7805 */ /* 0x000fe2000001ff00 */
[----:B------:R-:W-:Y:S01]  /*17d0*/  IMAD.MOV.U32 R112, RZ, RZ, RZ ;  /* 0x000000ffff707224 */ /* 0x000fe200078e00ff */
[----:B------:R-:W-:Y:S01]  /*17e0*/  R2UR UR54, R3 ;  /* 0x00000000033672ca */ /* 0x000fe200000e0000 */
[----:B------:R-:W-:Y:S01]  /*17f0*/  IMAD.MOV.U32 R88, RZ, RZ, RZ ;  /* 0x000000ffff587224 */ /* 0x000fe200078e00ff */
[----:B------:R-:W-:Y:S01]  /*1800*/  CS2R R124, SRZ ;  /* 0x00000000007c7805 */ /* 0x000fe2000001ff00 */
[----:B------:R-:W-:Y:S01]  /*1810*/  IMAD.MOV.U32 R55, RZ, RZ, RZ ;  /* 0x000000ffff377224 */ /* 0x000fe200078e00ff */
[----:B------:R-:W-:Y:S01]  /*1820*/  CS2R R32, SRZ ;  /* 0x0000000000207805 */ /* 0x000fe2000001ff00 */
[----:B------:R-:W-:Y:S01]  /*1830*/  IMAD.MOV.U32 R141, RZ, RZ, RZ ;  /* 0x000000ffff8d7224 */ /* 0x000fe200078e00ff */
[----:B------:R-:W-:-:S02]  /*1840*/  CS2R R36, SRZ ;  /* 0x0000000000247805 */ /* 0x000fc4000001ff00 */
[----:B------:R-:W-:Y:S02]  /*1850*/  CS2R R76, SRZ ;  /* 0x00000000004c7805 */ /* 0x000fe4000001ff00 */
[----:B------:R-:W-:Y:S02]  /*1860*/  CS2R R134, SRZ ;  /* 0x0000000000867805 */ /* 0x000fe4000001ff00 */
[----:B------:R-:W-:Y:S01]  /*1870*/  CS2R R128, SRZ ;  /* 0x0000000000807805 */ /* 0x000fe2000001ff00 */
[----:B------:R-:W-:Y:S01]  /*1880*/  IMAD.MOV.U32 R143, RZ, RZ, RZ ;  /* 0x000000ffff8f7224 */ /* 0x000fe200078e00ff */
[----:B------:R-:W-:Y:S02]  /*1890*/  CS2R R68, SRZ ;  /* 0x0000000000447805 */ /* 0x000fe4000001ff00 */
[----:B------:R-:W-:Y:S01]  /*18a0*/  CS2R R122, SRZ ;  /* 0x00000000007a7805 */ /* 0x000fe2000001ff00 */
[----:B------:R-:W-:Y:S01]  /*18b0*/  UISETP.GT.AND UP0, UPT, UR54, UR40, UPT ;  /* 0x000000283600728c */ /* 0x000fe2000bf04270 */
[----:B------:R-:W-:Y:S01]  /*18c0*/  CS2R R60, SRZ ;  /* 0x00000000003c7805 */ /* 0x000fe2000001ff00 */
[----:B------:R-:W-:Y:S01]  /*18d0*/  IMAD.MOV.U32 R145, RZ, RZ, RZ ;  /* 0x000000ffff917224 */ /* 0x000fe200078e00ff */
[----:B------:R-:W-:Y:S01]  /*18e0*/  CS2R R130, SRZ ;  /* 0x0000000000827805 */ /* 0x000fe2000001ff00 */
[----:B------:R-:W-:Y:S01]  /*18f0*/  IMAD.MOV.U32 R155, RZ, RZ, RZ ;  /* 0x000000ffff9b7224 */ /* 0x000fe200078e00ff */
[----:B------:R-:W-:-:S02]  /*1900*/  CS2R R52, SRZ ;  /* 0x0000000000347805 */ /* 0x000fc4000001ff00 */
[----:B------:R-:W-:Y:S02]  /*1910*/  PLOP3.LUT P1, PT, PT, PT, UP0, 0x80, 0x0 ;  /* 0x000000000000781c */ /* 0x000fe40003f2f008 */
        /* <DEDUP_REMOVED lines=23> */
[----:B------:R-:W-:Y:S01]  /*1a90*/  CS2R R48, SRZ ;  /* 0x0000000000307805 */ /* 0x000fe2000001ff00 */
[----:B------:R-:W-:Y:S01]  /*1aa0*/  IMAD.MOV.U32 R94, RZ, RZ, RZ ;  /* 0x000000ffff5e7224 */ /* 0x000fe200078e00ff */
[----:B------:R-:W-:Y:S01]  /*1ab0*/  CS2R R8, SRZ ;  /* 0x0000000000087805 */ /* 0x000fe2000001ff00 */
[----:B------:R-:W-:Y:S01]  /*1ac0*/  IMAD.MOV.U32 R171, RZ, RZ, RZ ;  /* 0x000000ffffab7224 */ /* 0x000fe200078e00ff */
[----:B------:R-:W-:Y:S02]  /*1ad0*/  CS2R R78, SRZ ;  /* 0x00000000004e7805 */ /* 0x000fe4000001ff00 */
[----:B------:R-:W-:Y:S01]  /*1ae0*/  CS2R R6, SRZ ;  /* 0x0000000000067805 */ /* 0x000fe2000001ff00 */
[----:B------:R-:W-:Y:S01]  /*1af0*/  IMAD.MOV.U32 R90, RZ, RZ, RZ ;  /* 0x000000ffff5a7224 */ /* 0x000fe200078e00ff */
[----:B------:R-:W-:Y:S01]  /*1b00*/  CS2R R4, SRZ ;  /* 0x0000000000047805 */ /* 0x000fe2000001ff00 */
[----:B------:R-:W-:Y:S02]  /*1b10*/  IMAD.MOV.U32 R139, RZ, RZ, RZ ;  /* 0x000000ffff8b7224 */ /* 0x000fe400078e00ff */
[----:B------:R-:W-:-:S02]  /*1b20*/  IMAD.MOV.U32 R80, RZ, RZ, RZ ;  /* 0x000000ffff507224 */ /* 0x000fc400078e00ff */
[----:B------:R-:W-:Y:S02]  /*1b30*/  IMAD.MOV.U32 R86, RZ, RZ, RZ ;  /* 0x000000ffff567224 */ /* 0x000fe400078e00ff */
[----:B------:R-:W-:Y:S02]  /*1b40*/  IMAD.MOV.U32 R116, RZ, RZ, RZ ;  /* 0x000000ffff747224 */ /* 0x000fe400078e00ff */
[----:B------:R-:W-:Y:S02]  /*1b50*/  IMAD.MOV.U32 R82, RZ, RZ, RZ ;  /* 0x000000ffff527224 */ /* 0x000fe400078e00ff */
[----:B------:R-:W-:Y:S02]  /*1b60*/  IMAD.MOV.U32 R3, RZ, RZ, RZ ;  /* 0x000000ffff037224 */ /* 0x000fe400078e00ff */
        /* <DEDUP_REMOVED lines=13> */
[----:B------:R-:W-:-:S05]  /*1c40*/  SHF.R.S32.HI R12, RZ, 0x7, R12 ;  /* 0x00000007ff0c7819 */ /* 0x000fca000001140c */
        /* <DEDUP_REMOVED lines=25> */
.L_x_4036:
[----:B------:R-:W-:Y:S01]  /*1de0*/  ULEA.HI UR4, UR48, UR48, URZ, 0x1 ;  /* 0x0000003030047291 */ /* 0x000fe2000f8f083f */
[----:B------:R-:W-:-:S03]  /*1df0*/  IMAD.U32 R3, RZ, RZ, UR49 ;  /* 0x00000031ff037e24 */ /* 0x000fc6000f8e00ff */
[----:B------:R-:W-:Y:S02]  /*1e00*/  ULOP3.LUT UR4, UR4, 0xfffffffe, URZ, 0xc0, !UPT ;  /* 0xfffffffe04047892 */ /* 0x000fe4000f8ec03f */
[----:B------:R-:W-:Y:S02]  /*1e10*/  ISETP.NE.AND P0, PT, R3, 0x3, PT ;  /* 0x000000030300780c */ /* 0x000fe40003f05270 */
[----:B------:R-:W-:-:S06]  /*1e20*/  UIADD3 UR4, UR48, -UR4, URZ ;  /* 0x8000000430047290 */ /* 0x000fcc000fffe03f */
[----:B------:R-:W-:-:S05]  /*1e30*/  IMAD.U32 R0, RZ, RZ, UR4 ;  /* 0x00000004ff007e24 */ /* 0x000fca000f8e00ff */
[----:B------:R-:W-:-:S04]  /*1e40*/  SHF.L.U32 R0, R0, 0x1f, RZ ;  /* 0x0000001f00007819 */ /* 0x000fc800000006ff */
[----:B------:R-:W0:Y:S02]  /*1e50*/  SYNCS.PHASECHK.TRANS64.TRYWAIT P1, [UR50+0x33400], R0 ;  /* 0x03340000ff0075a7 */ /* 0x000e240008020172 */
[----:B0-----:R-:W-:Y:S05]  /*1e60*/  @!P1 BRA `(.L_x_4037) ;  /* 0x0000013c005c9947 */ /* 0x001fea0003800000 */
.L_x_4183:
[----:B------:R-:W-:Y:S05]  /*1e70*/  @!P0 BRA `(.L_x_4038) ;  /* 0x0000000000048947 */ /* 0x000fea0003800000 */
[----:B------:R-:W-:Y:S01]  /*1e80*/  BPT.TRAP 0x1 ;  /* 0x000000040000795c */ /* 0x000fe20000300000 */
.L_x_4038:
[----:B------:R-:W-:Y:S02]  /*1e90*/  IMAD.U32 R4, RZ, RZ, UR46 ;  /* 0x0000002eff047e24 */ /* 0x000fe4000f8e00ff */
[----:B0-----:R-:W-:-:S03]  /*1ea0*/  IMAD.U32 R3, RZ, RZ, UR47 ;  /* 0x0000002fff037e24 */ /* 0x001fc6000f8e00ff */
[----:B------:R-:W-:Y:S02]  /*1eb0*/  LEA R4, R4, UR50, 0x3 ;  /* 0x0000003204047c11 */ /* 0x000fe4000f8e18ff */
[----:B------:R-:W-:-:S04]  /*1ec0*/  SHF.L.U32 R3, R3, 0x1f, RZ ;  /* 0x0000001f03037819 */ /* 0x000fc800000006ff */
[----:B------:R0:W1:Y:S01]  /*1ed0*/  SYNCS.PHASECHK.TRANS64.TRYWAIT P1, [R4+URZ+0x33430], R3 ;  /* 0x03343003040075a7 */ /* 0x000062000802017f */
[----:B------:R-:W-:Y:S05]  /*1ee0*/  @!P0 BRA `(.L_x_4039) ;  /* 0x0000000000048947 */ /* 0x000fea0003800000 */
[----:B------:R-:W-:Y:S01]  /*1ef0*/  BPT.TRAP 0x1 ;  /* 0x000000040000795c */ /* 0x000fe20000300000 */
.L_x_4039:
[----:B------:R-:W-:Y:S01]  /*1f00*/  IMAD.MOV.U32 R25, RZ, RZ, RZ ;  /* 0x000000ffff197224 */ /* 0x000fe200078e00ff */
[----:B-1----:R-:W-:Y:S06]  /*1f10*/  @P1 BRA `(.L_x_4040) ;  /* 0x0000000000081947 */ /* 0x002fec0003800000 */
[----:B------:R-:W1:Y:S02]  /*1f20*/  SYNCS.PHASECHK.TRANS64.TRYWAIT P1, [R4+URZ+0x33430], R3 ;  /* 0x03343003040075a7 */ /* 0x000e64000802017f */
[----:B-1----:R-:W-:Y:S05]  /*1f30*/  @!P1 BRA `(.L_x_4041) ;  /* 0x0000013c00409947 */ /* 0x002fea0003800000 */
.L_x_4040:
[----:B------:R-:W-:Y:S05]  /*1f40*/  WARPSYNC.ALL ;  /* 0x0000000000007948 */ /* 0x000fea0003800000 */
[----:B------:R-:W-:Y:S01]  /*1f50*/  UIADD3 UR50, UR50, 0x24200, URZ ;  /* 0x0002420032327890 */ /* 0x000fe2000fffe03f */
[----:B------:R-:W-:Y:S01]  /*1f60*/  WARPGROUP.ARRIVE ;  /* 0x00000000000079c5 */ /* 0x000fe20000000000 */
[----:B------:R-:W-:Y:S02]  /*1f70*/  ULOP3.LUT UR28, UR56, 0x10000, URZ, 0xfc, !UPT ;  /* 0x00010000381c7892 */ /* 0x000fe4000f8efc3f */
[----:B------:R-:W-:Y:S01]  /*1f80*/  USHF.R.U32.HI UR50, URZ, 0x4, UR50 ;  /* 0x000000043f327899 */ /* 0x000fe20008011632 */
[----:B------:R-:W-:Y:S01]  /*1f90*/  UMOV UR25, 0x80000020 ;  /* 0x8000002000197882 */ /* 0x000fe20000000000 */
[----:B------:R-:W-:-:S02]  /*1fa0*/  UMOV UR27, 0x80000020 ;  /* 0x80000020001b7882 */ /* 0x000fc40000000000 */
[----:B------:R-:W-:Y:S01]  /*1fb0*/  ULOP3.LUT UR50, UR50, 0x3fff, URZ, 0xc0, !UPT ;  /* 0x00003fff32327892 */ /* 0x000fe2000f8ec03f */
[----:B------:R-:W-:Y:S01]  /*1fc0*/  UMOV UR24, UR28 ;  /* 0x0000001c00187c82 */ /* 0x000fe20008000000 */
[----:B------:R-:W-:Y:S02]  /*1fd0*/  UMOV UR5, UR25 ;  /* 0x0000001900057c82 */ /* 0x000fe40008000000 */
[----:B------:R-:W-:Y:S01]  /*1fe0*/  ULOP3.LUT UR50, UR50, 0x10000, URZ, 0xfc, !UPT ;  /* 0x0001000032327892 */ /* 0x000fe2000f8efc3f */
[----:B------:R-:W-:Y:S01]  /*1ff0*/  UMOV UR4, UR24 ;  /* 0x0000001800047c82 */ /* 0x000fe20008000000 */
[----:B------:R-:W-:Y:S02]  /*2000*/  UMOV UR7, 0x80000020 ;  /* 0x8000002000077882 */ /* 0x000fe40000000000 */
[----:B------:R-:W-:Y:S01]  /*2010*/  UIMAD UR30, UR46, 0x780, UR50 ;  /* 0x000007802e1e78a4 */ /* 0x000fe2000f8e0232 */
[----:B------:R-:W-:Y:S01]  /*2020*/  UMOV UR11, 0x80000020 ;  /* 0x80000020000b7882 */ /* 0x000fe20000000000 */
[----:B------:R-:W-:-:S02]  /*2030*/  UMOV UR15, 0x80000020 ;  /* 0x80000020000f7882 */ /* 0x000fc40000000000 */
[----:B------:R-:W-:Y:S02]  /*2040*/  UIADD3 UR6, UR30, 0x80, URZ ;  /* 0x000000801e067890 */ /* 0x000fe4000fffe03f */
[----:B------:R-:W-:Y:S02]  /*2050*/  UIADD3 UR8, UR30, 0x100, URZ ;  /* 0x000001001e087890 */ /* 0x000fe4000fffe03f */
[----:B------:R-:W-:Y:S01]  /*2060*/  UMOV UR26, UR30 ;  /* 0x0000001e001a7c82 */ /* 0x000fe20008000000 */
[----:B------:R-:W-:Y:S01]  /*2070*/  UIADD3 UR9, UR30, 0x180, URZ ;  /* 0x000001801e097890 */ /* 0x000fe2000fffe03f */
[----:B------:R-:W-:Y:S01]  /*2080*/  QGMMA.64x32x32.F32.E4M3.E4M3 R92, gdesc[UR24], RZ, !UPT, gsb0 ;  /* 0x00600000185c79f3 */ /* 0x000fe2000c0008ff */
[----:B------:R-:W-:Y:S01]  /*2090*/  UMOV UR26, UR6 ;  /* 0x00000006001a7c82 */ /* 0x000fe20008000000 */
[----:B------:R-:W-:Y:S01]  /*20a0*/  UMOV UR27, 0x80000020 ;  /* 0x80000020001b7882 */ /* 0x000fe20000000000 */
[----:B------:R-:W-:Y:S01]  /*20b0*/  UMOV UR6, UR8 ;  /* 0x0000000800067c82 */ /* 0x000fe20008000000 */
[----:B------:R-:W-:-:S02]  /*20c0*/  UIADD3 UR10, UR30, 0x200, URZ ;  /* 0x000002001e0a7890 */ /* 0x000fc4000fffe03f */
[----:B------:R-:W-:Y:S02]  /*20d0*/  UIADD3 UR12, UR30, 0x102, URZ ;  /* 0x000001021e0c7890 */ /* 0x000fe4000fffe03f */
[----:B------:R-:W-:Y:S02]  /*20e0*/  UIADD3 UR13, UR30, 0x182, URZ ;  /* 0x000001821e0d7890 */ /* 0x000fe4000fffe03f */
[----:B------:R-:W-:Y:S02]  /*20f0*/  UIADD3 UR14, UR30, 0x202, URZ ;  /* 0x000002021e0e7890 */ /* 0x000fe4000fffe03f */
[----:B------:R-:W-:Y:S01]  /*2100*/  UIADD3 UR18, UR30, 0x382, URZ ;  /* 0x000003821e127890 */ /* 0x000fe2000fffe03f */
[----:B------:R-:W-:Y:S01]  /*2110*/  UMOV UR19, 0x80000020 ;  /* 0x8000002000137882 */ /* 0x000fe20000000000 */
[----:B------:R-:W-:Y:S01]  /*2120*/  UIADD3 UR22, UR30, 0x600, URZ ;  /* 0x000006001e167890 */ /* 0x000fe2000fffe03f */
[----:B------:R-:W-:Y:S01]  /*2130*/  UMOV UR23, 0x80000020 ;  /* 0x8000002000177882 */ /* 0x000fe20000000000 */
[----:B------:R-:W-:Y:S01]  /*2140*/  UMOV UR31, 0x80000020 ;  /* 0x80000020001f7882 */ /* 0x000fe20000000000 */
[----:B------:R-:W-:-:S02]  /*2150*/  WARPGROUP.DEPBAR.LE gsb0, 0x0 ;  /* 0x00008000000079c5 */ /* 0x000fc40000010000 */
[----:B------:R-:W-:-:S06]  /*2160*/  WARPGROUP.ARRIVE ;  /* 0x00000000000079c5 */ /* 0x000fcc0000000000 */
[----:B------:R-:W-:Y:S01]  /*2170*/  QGMMA.64x32x32.F32.E4M3.E4M3 R76, gdesc[UR24], RZ, !UPT, gsb0 ;  /* 0x00600000184c79f3 */ /* 0x000fe2000c0008ff */
[----:B------:R-:W-:Y:S01]  /*2180*/  UMOV UR26, UR9 ;  /* 0x00000009001a7c82 */ /* 0x000fe20008000000 */
[----:B------:R-:W-:Y:S01]  /*2190*/  UMOV UR27, 0x80000020 ;  /* 0x80000020001b7882 */ /* 0x000fe20000000000 */
[----:B------:R-:W-:Y:S02]  /*21a0*/  WARPGROUP.DEPBAR.LE gsb0, 0x0 ;  /* 0x00008000000079c5 */ /* 0x000fe40000010000 */
[----:B------:R-:W-:-:S06]  /*21b0*/  WARPGROUP.ARRIVE ;  /* 0x00000000000079c5 */ /* 0x000fcc0000000000 */
[----:B------:R-:W-:Y:S01]  /*21c0*/  QGMMA.64x32x32.F32.E4M3.E4M3 R60, gdesc[UR4], RZ, !UPT, gsb0 ;  /* 0x00600000043c79f3 */ /* 0x000fe2000c0008ff */
[----:B------:R-:W-:Y:S02]  /*21d0*/  UIADD3 UR4, UR28, 0x2, URZ ;  /* 0x000000021c047890 */ /* 0x000fe4000fffe03f */
[----:B------:R-:W-:Y:S01]  /*21e0*/  UIADD3 UR6, UR30, 0x2, URZ ;  /* 0x000000021e067890 */ /* 0x000fe2000fffe03f */
[----:B------:R-:W-:Y:S01]  /*21f0*/  UMOV UR5, 0x80000020 ;  /* 0x8000002000057882 */ /* 0x000fe20000000000 */
[----:B------:R-:W-:Y:S01]  /*2200*/  UMOV UR7, 0x80000020 ;  /* 0x8000002000077882 */ /* 0x000fe20000000000 */
[----:B------:R-:W-:Y:S02]  /*2210*/  UMOV UR9, UR5 ;  /* 0x0000000500097c82 */ /* 0x000fe40008000000 */
[----:B------:R-:W-:Y:S01]  /*2220*/  UMOV UR8, UR4 ;  /* 0x0000000400087c82 */ /* 0x000fe20008000000 */
[----:B------:R-:W-:Y:S02]  /*2230*/  WARPGROUP.DEPBAR.LE gsb0, 0x0 ;  /* 0x00008000000079c5 */ /* 0x000fe40000010000 */
[----:B------:R-:W-:-:S06]  /*2240*/  WARPGROUP.ARRIVE ;  /* 0x00000000000079c5 */ /* 0x000fcc0000000000 */
[----:B------:R-:W-:Y:S01]  /*2250*/  QGMMA.64x32x32.F32.E4M3.E4M3 R44, gdesc[UR24], RZ, !UPT, gsb0 ;  /* 0x00600000182c79f3 */ /* 0x000fe2000c0008ff */
[----:B------:R-:W-:Y:S01]  /*2260*/  UMOV UR26, UR10 ;  /* 0x0000000a001a7c82 */ /* 0x000fe20008000000 */
[----:B------:R-:W-:Y:S01]  /*2270*/  UMOV UR27, 0x80000020 ;  /* 0x80000020001b7882 */ /* 0x000fe20000000000 */
[----:B------:R-:W-:Y:S01]  /*2280*/  UIADD3 UR10, UR30, 0x82, URZ ;  /* 0x000000821e0a7890 */ /* 0x000fe2000fffe03f */
        /* <DEDUP_REMOVED lines=16> */
[----:B------:R-:W-:Y:S01]  /*2390*/  QGMMA.64x32x32.F32.E4M3.E4M3 R60, gdesc[UR8], R60, gsb0 ;  /* 0x00600000083c79f3 */ /* 0x000fe2000800083c */
        /* <DEDUP_REMOVED lines=15> */
[----:B------:R-:W-:Y:S02]  /*2490*/  UIADD3 UR6, UR30, 0x300, URZ ;  /* 0x000003001e067890 */ /* 0x000fe4000fffe03f */
        /* <DEDUP_REMOVED lines=97> */
[----:B------:R-:W-:-:S03]  /*2ab0*/  UIADD3 UR6, UR30, 0x702, URZ ;  /* 0x000007021e067890 */ /* 0x000fc6000fffe03f */
        /* <DEDUP_REMOVED lines=20> */
.L_x_4042:
[----:B01----:R-:W-:Y:S01]  /*2c00*/  IMAD.U32 R3, RZ, RZ, UR55 ;  /* 0x00000037ff037e24 */ /* 0x003fe2000f8e00ff */
[----:B------:R-:W-:Y:S01]  /*2c10*/  P2R R6, PR, RZ, 0x1 ;  /* 0x00000001ff067803 */ /* 0x000fe20000000000 */
[----:B------:R-:W-:Y:S01]  /*2c20*/  IMAD.U32 R0, RZ, RZ, UR54 ;  /* 0x00000036ff007e24 */ /* 0x000fe2000f8e00ff */
[----:B------:R-:W-:Y:S01]  /*2c30*/  R2UR UR6, R4 ;  /* 0x00000000040672ca */ /* 0x000fe200000e0000 */
[----:B------:R-:W-:Y:S01]  /*2c40*/  IMAD.U32 R9, RZ, RZ, UR41 ;  /* 0x00000029ff097e24 */ /* 0x000fe2000f8e00ff */
[----:B------:R-:W-:Y:S01]  /*2c50*/  IADD3 R3, R3, 0xa0, -R2 ;  /* 0x000000a003037810 */ /* 0x000fe20007ffe802 */
[----:B------:R-:W-:Y:S01]  /*2c60*/  UIADD3 UR54, UR54, -0x2, URZ ;  /* 0xfffffffe36367890 */ /* 0x000fe2000fffe03f */
[--C-:B------:R-:W-:Y:S02]  /*2c70*/  IMAD.MOV.U32 R109, RZ, RZ, R25.reuse ;  /* 0x000000ffff6d7224 */ /* 0x100fe400078e0019 */
[----:B------:R-:W-:Y:S01]  /*2c80*/  IMAD.MOV.U32 R108, RZ, RZ, R25 ;  /* 0x000000ffff6c7224 */ /* 0x000fe200078e0019 */
[----:B------:R-:W-:Y:S01]  /*2c90*/  UISETP.GE.AND UP0, UPT, UR54, UR40, UPT ;  /* 0x000000283600728c */ /* 0x000fe2000bf06270 */
[----:B------:R-:W-:-:S02]  /*2ca0*/  IMAD R3, R0, -0xa0, R3 ;  /* 0xffffff6000037824 */ /* 0x000fc400078e0203 */
[--C-:B------:R-:W-:Y:S02]  /*2cb0*/  IMAD.MOV.U32 R111, RZ, RZ, R25.reuse ;  /* 0x000000ffff6f7224 */ /* 0x100fe400078e0019 */
[--C-:B------:R-:W-:Y:S01]  /*2cc0*/  IMAD.MOV.U32 R110, RZ, RZ, R25.reuse ;  /* 0x000000ffff6e7224 */ /* 0x100fe200078e0019 */
[C---:B------:R-:W-:Y:S01]  /*2cd0*/  ISETP.GT.AND P6, PT, R3.reuse, RZ, PT ;  /* 0x000000ff0300720c */ /* 0x040fe20003fc4270 */
[----:B------:R-:W-:Y:S01]  /*2ce0*/  UIADD3 UR6, UR6, 0x33440, URZ ;  /* 0x0003344006067890 */ /* 0x000fe2000fffe03f */
[C---:B------:R-:W-:Y:S01]  /*2cf0*/  ISETP.GT.AND P5, PT, R3.reuse, 0x1, PT ;  /* 0x000000010300780c */ /* 0x040fe20003fa4270 */
[--C-:B------:R-:W-:Y:S01]  /*2d00*/  IMAD.MOV.U32 R113, RZ, RZ, R25.reuse ;  /* 0x000000ffff717224 */ /* 0x100fe200078e0019 */
[----:B------:R-:W-:Y:S01]  /*2d10*/  ISETP.GT.AND P4, PT, R3, 0x8, PT ;  /* 0x000000080300780c */ /* 0x000fe20003f84270 */
[----:B------:R-:W-:Y:S01]  /*2d20*/  UPRMT UR6, UR51, 0x654, UR6 ;  /* 0x0000065433067896 */ /* 0x000fe20008000006 */
[----:B------:R-:W-:Y:S01]  /*2d30*/  FSEL R92, R92, -INF , P6 ;  /* 0xff8000005c5c7808 */ /* 0x000fe20003000000 */
[--C-:B------:R-:W-:Y:S01]  /*2d40*/  IMAD.MOV.U32 R112, RZ, RZ, R25.reuse ;  /* 0x000000ffff707224 */ /* 0x100fe200078e0019 */
[----:B------:R-:W-:Y:S01]  /*2d50*/  FSEL R93, R93, -INF , P5 ;  /* 0xff8000005d5d7808 */ /* 0x000fe20002800000 */
[--C-:B------:R-:W-:Y:S01]  /*2d60*/  IMAD.MOV.U32 R115, RZ, RZ, R25.reuse ;  /* 0x000000ffff737224 */ /* 0x100fe200078e0019 */
[C---:B------:R-:W-:Y:S01]  /*2d70*/  ISETP.GT.AND P3, PT, R3.reuse, 0x9, PT ;  /* 0x000000090300780c */ /* 0x040fe20003f64270 */
[--C-:B------:R-:W-:Y:S01]  /*2d80*/  IMAD.MOV.U32 R114, RZ, RZ, R25.reuse ;  /* 0x000000ffff727224 */ /* 0x100fe200078e0019 */
[----:B------:R-:W-:Y:S01]  /*2d90*/  FSEL R96, R96, -INF , P4 ;  /* 0xff80000060607808 */ /* 0x000fe20002000000 */
[--C-:B------:R-:W-:Y:S01]  /*2da0*/  IMAD.MOV.U32 R117, RZ, RZ, R25.reuse ;  /* 0x000000ffff757224 */ /* 0x100fe200078e0019 */
[----:B------:R-:W-:Y:S01]  /*2db0*/  FMNMX.FTZ R5, R92, R93, !PT ;  /* 0x0000005d5c057209 */ /* 0x000fe20007810000 */
[----:B------:R-:W-:Y:S01]  /*2dc0*/  SYNCS.ARRIVE.TRANS64.RED.A1T0 RZ, [UR6], RZ ;  /* 0x000000ffffff79a7 */ /* 0x000fe20008100406 */
[----:B------:R-:W-:Y:S01]  /*2dd0*/  ISETP.GT.AND P1, PT, R3, 0x10, PT ;  /* 0x000000100300780c */ /* 0x000fe20003f24270 */
[--C-:B------:R-:W-:Y:S01]  /*2de0*/  IMAD.MOV.U32 R116, RZ, RZ, R25.reuse ;  /* 0x000000ffff747224 */ /* 0x100fe200078e0019 */
[----:B------:R-:W-:Y:S01]  /*2df0*/  FSEL R97, R97, -INF , P3 ;  /* 0xff80000061617808 */ /* 0x000fe20001800000 */
[--C-:B------:R-:W-:Y:S01]  /*2e00*/  IMAD.MOV.U32 R119, RZ, RZ, R25.reuse ;  /* 0x000000ffff777224 */ /* 0x100fe200078e0019 */
[----:B------:R-:W-:Y:S01]  /*2e10*/  FMNMX.FTZ R0, R96, R5, !PT ;  /* 0x0000000560007209 */ /* 0x000fe20007810000 */
[----:B------:R-:W-:Y:S01]  /*2e20*/  IMAD.MOV.U32 R118, RZ, RZ, R25 ;  /* 0x000000ffff767224 */ /* 0x000fe200078e0019 */
        /* <DEDUP_REMOVED lines=103> */
[----:B------:R-:W-:Y:S02]  /*34a0*/  ISETP.GT.AND P0, PT, R3, 0x79, PT ;  /* 0x000000790300780c */ /* 0x000fe40003f04270 */
[----:B------:R-:W-:Y:S02]  /*34b0*/  FSEL R56, R56, -INF , P6 ;  /* 0xff80000038387808 */ /* 0x000fe40003000000 */
[----:B------:R-:W-:Y:S02]  /*34c0*/  FMNMX.FTZ R5, R53, R0, !PT ;  /* 0x0000000035057209 */ /* 0x000fe40007810000 */
[----:B------:R-:W-:Y:S02]  /*34d0*/  FSEL R47, R47, -INF , P5 ;  /* 0xff8000002f2f7808 */ /* 0x000fe40002800000 */
[----:B------:R-:W-:Y:S02]  /*34e0*/  ISETP.GT.AND P5, PT, R3, 0x80, PT ;  /* 0x000000800300780c */ /* 0x000fe40003fa4270 */
[----:B------:R-:W-:-:S02]  /*34f0*/  FSEL R57, R57, -INF , P0 ;  /* 0xff80000039397808 */ /* 0x000fc40000000000 */
[----:B------:R-:W-:Y:S02]  /*3500*/  FMNMX.FTZ R0, R56, R5, !PT ;  /* 0x0000000538007209 */ /* 0x000fe40007810000 */
        /* <DEDUP_REMOVED lines=12> */
[----:B------:R-:W-:Y:S02]  /*35d0*/  FSEL R33, R33, -INF , P2 ;  /* 0xff80000021217808 */ /* 0x000fe40001000000 */
[----:B------:R-:W-:Y:S02]  /*35e0*/  FMNMX.FTZ R0, R32, R5, !PT ;  /* 0x0000000520007209 */ /* 0x000fe40007810000 */
[----:B------:R-:W-:Y:S02]  /*35f0*/  ISETP.GT.AND P3, PT, R3, 0x90, PT ;  /* 0x000000900300780c */ /* 0x000fe40003f64270 */
[----:B------:R-:W-:Y:S02]  /*3600*/  FSEL R50, R50, -INF , P4 ;  /* 0xff80000032327808 */ /* 0x000fe40002000000 */
[----:B------:R-:W-:-:S02]  /*3610*/  FSEL R36, R36, -INF , P3 ;  /* 0xff80000024247808 */ /* 0x000fc40001800000 */
[----:B------:R-:W-:Y:S02]  /*3620*/  FMNMX.FTZ R5, R33, R0, !PT ;  /* 0x0000000021057209 */ /* 0x000fe40007810000 */
[----:B------:R-:W-:Y:S02]  /*3630*/  ISETP.GT.AND P4, PT, R3, 0x91, PT ;  /* 0x000000910300780c */ /* 0x000fe40003f84270 */
[----:B------:R-:W-:Y:S02]  /*3640*/  FMNMX.FTZ R0, R36, R5, !PT ;  /* 0x0000000524007209 */ /* 0x000fe40007810000 */
[----:B------:R-:W-:Y:S02]  /*3650*/  FSEL R37, R37, -INF , P4 ;  /* 0xff80000025257808 */ /* 0x000fe40002000000 */
[----:B------:R-:W-:Y:S02]  /*3660*/  ISETP.GT.AND P5, PT, R3, 0x98, PT ;  /* 0x000000980300780c */ /* 0x000fe40003fa4270 */
[----:B------:R-:W-:-:S02]  /*3670*/  FMNMX.FTZ R5, R37, R0, !PT ;  /* 0x0000000025057209 */ /* 0x000fc40007810000 */
[----:B------:R-:W-:Y:S02]  /*3680*/  FSEL R40, R40, -INF , P5 ;  /* 0xff80000028287808 */ /* 0x000fe40002800000 */
[----:B------:R-:W-:Y:S02]  /*3690*/  ISETP.GT.AND P6, PT, R3, 0x99, PT ;  /* 0x000000990300780c */ /* 0x000fe40003fc4270 */
[----:B------:R-:W-:Y:S02]  /*36a0*/  FMNMX.FTZ R0, R40, R5, !PT ;  /* 0x0000000528007209 */ /* 0x000fe40007810000 */
[----:B------:R-:W-:Y:S02]  /*36b0*/  FSEL R41, R41, -INF , P6 ;  /* 0xff80000029297808 */ /* 0x000fe40003000000 */
[----:B------:R-:W-:Y:S02]  /*36c0*/  P2R R13, PR, RZ, 0x1 ;  /* 0x00000001ff0d7803 */ /* 0x000fe40000000000 */
[----:B------:R-:W-:-:S02]  /*36d0*/  FMNMX.FTZ R5, R41, R0, !PT ;  /* 0x0000000029057209 */ /* 0x000fc40007810000 */
[----:B------:R-:W-:Y:S02]  /*36e0*/  P2R R12, PR, RZ, 0x2 ;  /* 0x00000002ff0c7803 */ /* 0x000fe40000000000 */
[----:B------:R-:W-:Y:S01]  /*36f0*/  P2R R11, PR, RZ, 0x4 ;  /* 0x00000004ff0b7803 */ /* 0x000fe20000000000 */
[----:B------:R-:W0:Y:S01]  /*3700*/  SHFL.BFLY PT, R0, R5, 0x2, 0x1f ;  /* 0x0c401f0005007f89 */ /* 0x000e2200000e0000 */
[C---:B------:R-:W-:Y:S02]  /*3710*/  ISETP.GT.AND P2, PT, R3.reuse, 0x78, PT ;  /* 0x000000780300780c */ /* 0x040fe40003f44270 */
[C---:B------:R-:W-:Y:S02]  /*3720*/  ISETP.GT.AND P1, PT, R3.reuse, 0x79, PT ;  /* 0x000000790300780c */ /* 0x040fe40003f24270 */
[----:B------:R-:W-:Y:S02]  /*3730*/  ISETP.GT.AND P0, PT, R3, 0x80, PT ;  /* 0x000000800300780c */ /* 0x000fe40003f04270 */
[----:B------:R-:W-:-:S02]  /*3740*/  FMNMX.FTZ R3, R94, R95, !PT ;  /* 0x0000005f5e037209 */ /* 0x000fc40007810000 */
[----:B------:R-:W-:Y:S02]  /*3750*/  P2R R8, PR, RZ, 0x8 ;  /* 0x00000008ff087803 */ /* 0x000fe40000000000 */
[----:B------:R-:W-:Y:S02]  /*3760*/  FMNMX.FTZ R20, R98, R3, !PT ;  /* 0x0000000362147209 */ /* 0x000fe40007810000 */
[----:B------:R-:W-:Y:S02]  /*3770*/  FSEL R30, R30, -INF , P0 ;  /* 0xff8000001e1e7808 */ /* 0x000fe40000000000 */
[----:B------:R-:W-:Y:S02]  /*3780*/  FMNMX.FTZ R3, R99, R20, !PT ;  /* 0x0000001463037209 */ /* 0x000fe40007810000 */
[----:B------:R-:W-:Y:S02]  /*3790*/  ISETP.NE.AND P0, PT, R13, RZ, PT ;  /* 0x000000ff0d00720c */ /* 0x000fe40003f05270 */
[----:B------:R-:W-:-:S02]  /*37a0*/  FMNMX.FTZ R20, R102, R3, !PT ;  /* 0x0000000366147209 */ /* 0x000fc40007810000 */
[----:B------:R-:W-:Y:S02]  /*37b0*/  FSEL R58, R58, -INF , P2 ;  /* 0xff8000003a3a7808 */ /* 0x000fe40001000000 */
[----:B------:R-:W-:Y:S02]  /*37c0*/  FMNMX.FTZ R3, R103, R20, !PT ;  /* 0x0000001467037209 */ /* 0x000fe40007810000 */
[----:B0-----:R-:W-:Y:S02]  /*37d0*/  FMNMX.FTZ R7, R5, R0, !PT ;  /* 0x0000000005077209 */ /* 0x001fe40007810000 */
[----:B------:R-:W-:Y:S02]  /*37e0*/  FMNMX.FTZ R24, R106, R3, !PT ;  /* 0x000000036a187209 */ /* 0x000fe40007810000 */
[----:B------:R-:W-:Y:S01]  /*37f0*/  FSEL R59, R59, -INF , P1 ;  /* 0xff8000003b3b7808 */ /* 0x000fe20000800000 */
[----:B------:R-:W0:Y:S01]  /*3800*/  SHFL.BFLY PT, R0, R7, 0x1, 0x1f ;  /* 0x0c201f0007007f89 */ /* 0x000e2200000e0000 */
[----:B------:R-:W-:-:S02]  /*3810*/  FMNMX.FTZ R3, R107, R24, !PT ;  /* 0x000000186b037209 */ /* 0x000fc40007810000 */
[----:B------:R-:W-:Y:S02]  /*3820*/  ISETP.NE.AND P1, PT, R12, RZ, PT ;  /* 0x000000ff0c00720c */ /* 0x000fe40003f25270 */
[----:B------:R-:W-:Y:S02]  /*3830*/  FMNMX.FTZ R24, R78, R3, !PT ;  /* 0x000000034e187209 */ /* 0x000fe40007810000 */
[----:B------:R-:W-:Y:S02]  /*3840*/  FSEL R31, R31, -INF , P0 ;  /* 0xff8000001f1f7808 */ /* 0x000fe40000000000 */
[----:B------:R-:W-:Y:S02]  /*3850*/  FMNMX.FTZ R3, R79, R24, !PT ;  /* 0x000000184f037209 */ /* 0x000fe40007810000 */
[----:B------:R-:W-:Y:S02]  /*3860*/  ISETP.NE.AND P2, PT, R11, RZ, PT ;  /* 0x000000ff0b00720c */ /* 0x000fe40003f45270 */
[----:B------:R-:W-:-:S02]  /*3870*/  FMNMX.FTZ R26, R82, R3, !PT ;  /* 0x00000003521a7209 */ /* 0x000fc40007810000 */
[----:B------:R-:W-:Y:S02]  /*3880*/  FSEL R35, R35, -INF , P2 ;  /* 0xff80000023237808 */ /* 0x000fe40001000000 */
[----:B------:R-:W-:Y:S02]  /*3890*/  FMNMX.FTZ R3, R83, R26, !PT ;  /* 0x0000001a53037209 */ /* 0x000fe40007810000 */
[----:B------:R-:W-:Y:S02]  /*38a0*/  ISETP.NE.AND P0, PT, R6, RZ, PT ;  /* 0x000000ff0600720c */ /* 0x000fe40003f05270 */
[----:B------:R-:W-:Y:S02]  /*38b0*/  FMNMX.FTZ R26, R86, R3, !PT ;  /* 0x00000003561a7209 */ /* 0x000fe40007810000 */
[----:B0-----:R-:W-:Y:S02]  /*38c0*/  FMNMX.FTZ R0, R7, R0, !PT ;  /* 0x0000000007007209 */ /* 0x001fe40007810000 */
[----:B------:R-:W-:-:S02]  /*38d0*/  FMNMX.FTZ R3, R87, R26, !PT ;  /* 0x0000001a57037209 */ /* 0x000fc40007810000 */
[C---:B------:R-:W-:Y:S01]  /*38e0*/  FSETP.NEU.FTZ.AND P3, PT, R0.reuse, -INF , PT ;  /* 0xff8000000000780b */ /* 0x040fe20003f7d000 */
[----:B------:R-:W-:-:S05]  /*38f0*/  FFMA.FTZ R10, R0, R9, -8 ;  /* 0xc1000000000a7423 */ /* 0x000fca0000010009 */
[----:B------:R-:W-:Y:S02]  /*3900*/  FSEL R10, R10, RZ, P3 ;  /* 0x000000ff0a0a7208 */ /* 0x000fe40001800000 */
[----:B------:R-:W-:-:S03]  /*3910*/  ISETP.NE.AND P3, PT, R8, RZ, PT ;  /* 0x000000ff0800720c */ /* 0x000fc60003f65270 */
        /* <DEDUP_REMOVED lines=11> */
[----:B------:R-:W-:Y:S01]  /*39d0*/  FSEL R84, R43, -INF , P6 ;  /* 0xff8000002b547808 */ /* 0x000fe20003000000 */
        /* <DEDUP_REMOVED lines=32> */
[----:B------:R-:W-:Y:S01]  /*3be0*/  FFMA.FTZ R41, R41, UR41, -R10 ;  /* 0x0000002929297c23 */ /* 0x000fe2000801080a */
[----:B------:R-:W-:Y:S01]  /*3bf0*/  FMNMX.FTZ R3, R47, R80, !PT ;  /* 0x000000502f037209 */ /* 0x000fe20007810000 */
[----:B------:R-:W-:Y:S01]  /*3c00*/  MUFU.EX2 R5, R5 ;  /* 0x0000000500057308 */ /* 0x000fe20000000800 */
[----:B------:R-:W-:-:S02]  /*3c10*/  IMAD.MOV.U32 R92, RZ, RZ, R25 ;  /* 0x000000ffff5c7224 */ /* 0x000fc400078e0019 */
[----:B------:R-:W-:Y:S01]  /*3c20*/  FMNMX.FTZ R80, R50, R3, !PT ;  /* 0x0000000332507209 */ /* 0x000fe20007810000 */
[--C-:B------:R-:W-:Y:S02]  /*3c30*/  IMAD.MOV.U32 R97, RZ, RZ, R25.reuse ;  /* 0x000000ffff617224 */ /* 0x100fe400078e0019 */
[--C-:B------:R-:W-:Y:S01]  /*3c40*/  IMAD.MOV.U32 R96, RZ, RZ, R25.reuse ;  /* 0x000000ffff607224 */ /* 0x100fe200078e0019 */
[----:B------:R-:W-:Y:S01]  /*3c50*/  FMNMX.FTZ R3, R51, R80, !PT ;  /* 0x0000005033037209 */ /* 0x000fe20007810000 */
[----:B------:R-:W-:Y:S01]  /*3c60*/  MUFU.EX2 R6, R6 ;  /* 0x0000000600067308 */ /* 0x000fe20000000800 */
[--C-:B------:R-:W-:Y:S02]  /*3c70*/  IMAD.MOV.U32 R101, RZ, RZ, R25.reuse ;  /* 0x000000ffff657224 */ /* 0x100fe400078e0019 */
[----:B------:R-:W-:Y:S01]  /*3c80*/  FMNMX.FTZ R68, R54, R3, !PT ;  /* 0x0000000336447209 */ /* 0x000fe20007810000 */
[--C-:B------:R-:W-:Y:S02]  /*3c90*/  IMAD.MOV.U32 R100, RZ, RZ, R25.reuse ;  /* 0x000000ffff647224 */ /* 0x100fe400078e0019 */
[--C-:B------:R-:W-:Y:S01]  /*3ca0*/  IMAD.MOV.U32 R105, RZ, RZ, R25.reuse ;  /* 0x000000ffff697224 */ /* 0x100fe200078e0019 */
[----:B------:R-:W-:Y:S01]  /*3cb0*/  FMNMX.FTZ R3, R55, R68, !PT ;  /* 0x0000004437037209 */ /* 0x000fe20007810000 */
[----:B------:R-:W-:Y:S01]  /*3cc0*/  FFMA.FTZ R68, R69, UR41, -R10 ;  /* 0x0000002945447c23 */ /* 0x000fe2000801080a */
[----:B------:R-:W-:Y:S01]  /*3cd0*/  FSEL R69, R34, -INF , P1 ;  /* 0xff80000022457808 */ /* 0x000fe20000800000 */
[----:B------:R-:W-:Y:S01]  /*3ce0*/  MUFU.EX2 R7, R7 ;  /* 0x0000000700077308 */ /* 0x000fe20000000800 */
[----:B------:R-:W-:Y:S01]  /*3cf0*/  FMNMX.FTZ R80, R58, R3, !PT ;  /* 0x000000033a507209 */ /* 0x000fe20007810000 */
[----:B------:R-:W-:-:S03]  /*3d00*/  IMAD.MOV.U32 R104, RZ, RZ, R25 ;  /* 0x000000ffff687224 */ /* 0x000fc600078e0019 */
[----:B------:R-:W-:-:S03]  /*3d10*/  FMNMX.FTZ R3, R59, R80, !PT ;  /* 0x000000503b037209 */ /* 0x000fc60007810000 */
[----:B------:R0:W-:Y:S01]  /*3d20*/  MUFU.EX2 R34, R81 ;  /* 0x0000005100227308 */ /* 0x0001e20000000800 */
[----:B------:R-:W-:-:S04]  /*3d30*/  FMNMX.FTZ R72, R30, R3, !PT ;  /* 0x000000031e487209 */ /* 0x000fc80007810000 */
[----:B------:R-:W-:-:S03]  /*3d40*/  FMNMX.FTZ R72, R31, R72, !PT ;  /* 0x000000481f487209 */ /* 0x000fc60007810000 */
[----:B------:R-:W1:Y:S01]  /*3d50*/  MUFU.EX2 R8, R8 ;  /* 0x0000000800087308 */ /* 0x000e620000000800 */
[----:B------:R-:W-:Y:S02]  /*3d60*/  FMNMX.FTZ R80, R69, R72, !PT ;  /* 0x0000004845507209 */ /* 0x000fe40007810000 */
[----:B------:R-:W-:Y:S01]  /*3d70*/  FSEL R72, R38, -INF , P3 ;  /* 0xff80000026487808 */ /* 0x000fe20001800000 */
[----:B------:R-:W-:-:S01]  /*3d80*/  FFMA.FTZ R38, R44, UR41, -R10 ;  /* 0x000000292c267c23 */ /* 0x000fc2000801080a */
[----:B------:R-:W-:Y:S01]  /*3d90*/  FMNMX.FTZ R3, R35, R80, !PT ;  /* 0x0000005023037209 */ /* 0x000fe20007810000 */
[----:B------:R-:W-:-:S01]  /*3da0*/  FFMA.FTZ R44, R53, UR41, -R10 ;  /* 0x00000029352c7c23 */ /* 0x000fc2000801080a */
[----:B------:R-:W-:Y:S01]  /*3db0*/  FSEL R80, R39, -INF , P4 ;  /* 0xff80000027507808 */ /* 0x000fe20002000000 */
[----:B------:R-:W-:-:S01]  /*3dc0*/  FFMA.FTZ R39, R45, UR41, -R10 ;  /* 0x000000292d277c23 */ /* 0x000fc2000801080a */
[----:B------:R-:W-:Y:S01]  /*3dd0*/  FMNMX.FTZ R3, R72, R3, !PT ;  /* 0x0000000348037209 */ /* 0x000fe20007810000 */
[----:B------:R-:W-:-:S01]  /*3de0*/  FFMA.FTZ R45, R49, UR41, -R10 ;  /* 0x00000029312d7c23 */ /* 0x000fc2000801080a */
[----:B0-----:R-:W-:Y:S01]  /*3df0*/  FSEL R81, R42, -INF , P5 ;  /* 0xff8000002a517808 */ /* 0x001fe20002800000 */
[----:B------:R-:W-:-:S01]  /*3e00*/  FFMA.FTZ R49, R57, UR41, -R10 ;  /* 0x0000002939317c23 */ /* 0x000fc2000801080a */
[----:B------:R-:W-:Y:S01]  /*3e10*/  FMNMX.FTZ R42, R80, R3, !PT ;  /* 0x00000003502a7209 */ /* 0x000fe20007810000 */
[----:B------:R-:W-:Y:S03]  /*3e20*/  MUFU.EX2 R9, R9 ;  /* 0x0000000900097308 */ /* 0x000fe60000000800 */
[----:B------:R-:W-:Y:S01]  /*3e30*/  FMNMX.FTZ R3, R81, R42, !PT ;  /* 0x0000002a51037209 */ /* 0x000fe20007810000 */
[--C-:B------:R-:W-:Y:S01]  /*3e40*/  FFMA.FTZ R42, R48, UR41, -R10.reuse ;  /* 0x00000029302a7c23 */ /* 0x100fe2000801080a */
[----:B------:R-:W-:-:S01]  /*3e50*/  FFMA.FTZ R48, R56, UR41, -R10 ;  /* 0x0000002938307c23 */ /* 0x000fc2000801080a */
[----:B-1----:R-:W-:-:S02]  /*3e60*/  F2FP.SATFINITE.E4M3.F32.PACK_AB_MERGE_C R200, R8, R7, RZ ;  /* 0x0000000708c8723e */ /* 0x002fc400048070ff */
[----:B------:R-:W-:Y:S01]  /*3e70*/  FMNMX.FTZ R3, R84, R3, !PT ;  /* 0x0000000354037209 */ /* 0x000fe20007810000 */
[----:B------:R-:W-:Y:S01]  /*3e80*/  MUFU.EX2 R12, R12 ;  /* 0x0000000c000c7308 */ /* 0x000fe20000000800 */
[----:B------:R-:W-:-:S03]  /*3e90*/  F2FP.SATFINITE.E4M3.F32.PACK_AB_MERGE_C R200, R6, R5, R200 ;  /* 0x0000000506c8723e */ /* 0x000fc600048070c8 */
[----:B------:R-:W0:Y:S04]  /*3ea0*/  SHFL.BFLY PT, R88, R3, 0x2, 0x1f ;  /* 0x0c401f0003587f89 */ /* 0x000e2800000e0000 */
[----:B------:R-:W-:Y:S08]  /*3eb0*/  MUFU.EX2 R11, R11 ;  /* 0x0000000b000b7308 */ /* 0x000ff00000000800 */
[----:B------:R-:W1:Y:S08]  /*3ec0*/  MUFU.EX2 R14, R14 ;  /* 0x0000000e000e7308 */ /* 0x000e700000000800 */
[----:B------:R-:W-:Y:S01]  /*3ed0*/  MUFU.EX2 R13, R13 ;  /* 0x0000000d000d7308 */ /* 0x000fe20000000800 */
[----:B0-----:R-:W-:-:S07]  /*3ee0*/  FMNMX.FTZ R88, R3, R88, !PT ;  /* 0x0000005803587209 */ /* 0x001fce0007810000 */
[----:B------:R-:W-:Y:S01]  /*3ef0*/  MUFU.EX2 R20, R20 ;  /* 0x0000001400147308 */ /* 0x000fe20000000800 */
[----:B------:R-:W0:Y:S01]  /*3f00*/  SHFL.BFLY PT, R3, R88, 0x1, 0x1f ;  /* 0x0c201f0058037f89 */ /* 0x000e2200000e0000 */
[----:B-1----:R-:W-:-:S04]  /*3f10*/  F2FP.SATFINITE.E4M3.F32.PACK_AB_MERGE_C R202, R14, R11, RZ ;  /* 0x0000000b0eca723e */ /* 0x002fc800048070ff */
[----:B------:R-:W-:Y:S02]  /*3f20*/  F2FP.SATFINITE.E4M3.F32.PACK_AB_MERGE_C R202, R12, R9, R202 ;  /* 0x000000090cca723e */ /* 0x000fe400048070ca */
[----:B------:R-:W-:Y:S08]  /*3f30*/  MUFU.EX2 R15, R15 ;  /* 0x0000000f000f7308 */ /* 0x000ff00000000800 */
[----:B------:R-:W1:Y:S08]  /*3f40*/  MUFU.EX2 R24, R24 ;  /* 0x0000001800187308 */ /* 0x000e700000000800 */
[----:B------:R-:W-:Y:S01]  /*3f50*/  MUFU.EX2 R21, R21 ;  /* 0x0000001500157308 */ /* 0x000fe20000000800 */
[----:B0-----:R-:W-:-:S04]  /*3f60*/  FMNMX.FTZ R3, R88, R3, !PT ;  /* 0x0000000358037209 */ /* 0x001fc80007810000 */
[C---:B------:R-:W-:Y:S01]  /*3f70*/  FSETP.NEU.FTZ.AND P1, PT, R3.reuse, -INF , PT ;  /* 0xff8000000300780b */ /* 0x040fe20003f3d000 */
[----:B------:R-:W-:-:S02]  /*3f80*/  FFMA.FTZ R52, R3, R52, -8 ;  /* 0xc100000003347423 */ /* 0x000fc40000010034 */
[----:B------:R-:W-:Y:S01]  /*3f90*/  MUFU.EX2 R26, R26 ;  /* 0x0000001a001a7308 */ /* 0x000fe20000000800 */
[----:B-1----:R-:W-:Y:S02]  /*3fa0*/  F2FP.SATFINITE.E4M3.F32.PACK_AB_MERGE_C R204, R24, R15, RZ ;  /* 0x0000000f18cc723e */ /* 0x002fe400048070ff */
[----:B------:R-:W-:Y:S02]  /*3fb0*/  FSEL R85, R52, RZ, P1 ;  /* 0x000000ff34557208 */ /* 0x000fe40000800000 */
[----:B------:R-:W-:Y:S02]  /*3fc0*/  PLOP3.LUT P1, PT, PT, PT, UP0, 0x80, 0x0 ;  /* 0x000000000000781c */ /* 0x000fe40003f2f008 */
[----:B------:R-:W-:Y:S01]  /*3fd0*/  F2FP.SATFINITE.E4M3.F32.PACK_AB_MERGE_C R204, R20, R13, R204 ;  /* 0x0000000d14cc723e */ /* 0x000fe200048070cc */
        /* <DEDUP_REMOVED lines=16> */
[----:B------:R-:W-:Y:S01]  /*40e0*/  FFMA.FTZ R67, R71, UR41, -R85 ;  /* 0x0000002947437c23 */ /* 0x000fe20008010855 */
[----:B------:R-:W-:-:S01]  /*40f0*/  FADD.FTZ R70, R5, R6 ;  /* 0x0000000605467221 */ /* 0x000fc20000010000 */
[--C-:B------:R-:W-:Y:S01]  /*4100*/  FFMA.FTZ R107, R107, UR41, -R85.reuse ;  /* 0x000000296b6b7c23 */ /* 0x100fe20008010855 */
[----:B------:R-:W-:-:S01]  /*4110*/  FFMA.FTZ R79, R79, UR41, -R85 ;  /* 0x000000294f4f7c23 */ /* 0x000fc20008010855 */
[----:B------:R-:W-:Y:S01]  /*4120*/  FFMA.FTZ R82, R82, UR41, -R85 ;  /* 0x0000002952527c23 */ /* 0x000fe20008010855 */
[----:B------:R-:W-:-:S01]  /*4130*/  FADD.FTZ R93, R7, R70 ;  /* 0x00000046075d7221 */ /* 0x000fc20000010000 */
[----:B------:R-:W1:Y:S01]  /*4140*/  MUFU.EX2 R98, R98 ;  /* 0x0000006200627308 */ /* 0x000e620000000800 */
        /* <DEDUP_REMOVED lines=8> */
[----:B0-----:R-:W-:-:S01]  /*41d0*/  FADD.FTZ R71, R10, R53 ;  /* 0x000000350a477221 */ /* 0x001fc20000010000 */
[--C-:B------:R-:W-:Y:S01]  /*41e0*/  FFMA.FTZ R47, R47, UR41, -R85.reuse ;  /* 0x000000292f2f7c23 */ /* 0x100fe20008010855 */
[----:B------:R-:W-:-:S01]  /*41f0*/  FFMA.FTZ R50, R50, UR41, -R85 ;  /* 0x0000002932327c23 */ /* 0x000fc20008010855 */
[--C-:B------:R-:W-:Y:S01]  /*4200*/  FFMA.FTZ R51, R51, UR41, -R85.reuse ;  /* 0x0000002933337c23 */ /* 0x100fe20008010855 */
[----:B------:R-:W-:-:S01]  /*4210*/  FFMA.FTZ R54, R54, UR41, -R85 ;  /* 0x0000002936367c23 */ /* 0x000fc20008010855 */
[--C-:B------:R-:W-:Y:S01]  /*4220*/  FFMA.FTZ R55, R55, UR41, -R85.reuse ;  /* 0x0000002937377c23 */ /* 0x100fe20008010855 */
[----:B------:R-:W-:-:S01]  /*4230*/  FFMA.FTZ R58, R58, UR41, -R85 ;  /* 0x000000293a3a7c23 */ /* 0x000fc20008010855 */
[----:B------:R-:W0:Y:S01]  /*4240*/  MUFU.EX2 R52, R52 ;  /* 0x0000003400347308 */ /* 0x000e220000000800 */
[----:B-1----:R-:W-:-:S01]  /*4250*/  FADD.FTZ R70, R98, R71 ;  /* 0x0000004762467221 */ /* 0x002fc20000010000 */
[--C-:B------:R-:W-:Y:S01]  /*4260*/  FFMA.FTZ R59, R59, UR41, -R85.reuse ;  /* 0x000000293b3b7c23 */ /* 0x100fe20008010855 */
[----:B------:R-:W-:-:S01]  /*4270*/  FFMA.FTZ R30, R30, UR41, -R85 ;  /* 0x000000291e1e7c23 */ /* 0x000fc20008010855 */
[--C-:B------:R-:W-:Y:S01]  /*4280*/  FFMA.FTZ R31, R31, UR41, -R85.reuse ;  /* 0x000000291f1f7c23 */ /* 0x100fe20008010855 */
        /* <DEDUP_REMOVED lines=8> */
[----:B------:R-:W-:Y:S01]  /*4310*/  F2FP.SATFINITE.E4M3.F32.PACK_AB_MERGE_C R98, R99, R98, RZ ;  /* 0x000000626362723e */ /* 0x000fe200048070ff */
[----:B------:R-:W-:-:S02]  /*4320*/  IMAD.MOV.U32 R85, RZ, RZ, R25 ;  /* 0x000000ffff557224 */ /* 0x000fc400078e0019 */
[----:B------:R-:W2:Y:S01]  /*4330*/  MUFU.EX2 R106, R106 ;  /* 0x0000006a006a7308 */ /* 0x000ea20000000800 */
[----:B0-----:R-:W-:-:S01]  /*4340*/  FADD.FTZ R70, R52, R71 ;  /* 0x0000004734467221 */ /* 0x001fc20000010000 */
[----:B------:R-:W-:Y:S01]  /*4350*/  F2FP.SATFINITE.E4M3.F32.PACK_AB_MERGE_C R201, R53, R10, R98 ;  /* 0x0000000a35c9723e */ /* 0x000fe20004807062 */
[--C-:B------:R-:W-:Y:S02]  /*4360*/  IMAD.MOV.U32 R53, RZ, RZ, R25.reuse ;  /* 0x000000ffff357224 */ /* 0x100fe400078e0019 */
[--C-:B------:R-:W-:Y:S02]  /*4370*/  IMAD.MOV.U32 R95, RZ, RZ, R25.reuse ;  /* 0x000000ffff5f7224 */ /* 0x100fe400078e0019 */
[----:B------:R-:W-:Y:S01]  /*4380*/  IMAD.MOV.U32 R94, RZ, RZ, R25 ;  /* 0x000000ffff5e7224 */ /* 0x000fe200078e0019 */
[----:B------:R0:W-:Y:S01]  /*4390*/  MUFU.EX2 R89, R88 ;  /* 0x0000005800597308 */ /* 0x0001e20000000800 */
[----:B-1----:R-:W-:-:S01]  /*43a0*/  FADD.FTZ R71, R57, R70 ;  /* 0x0000004639477221 */ /* 0x002fc20000010000 */
[----:B------:R-:W-:-:S02]  /*43b0*/  IMAD.MOV.U32 R99, RZ, RZ, R25 ;  /* 0x000000ffff637224 */ /* 0x000fc400078e0019 */
[--C-:B------:R-:W-:Y:S02]  /*43c0*/  IMAD.MOV.U32 R98, RZ, RZ, R25.reuse ;  /* 0x000000ffff627224 */ /* 0x100fe400078e0019 */
[----:B------:R-:W-:Y:S02]  /*43d0*/  IMAD.MOV.U32 R103, RZ, RZ, R25 ;  /* 0x000000ffff677224 */ /* 0x000fe400078e0019 */
[----:B------:R-:W1:Y:S01]  /*43e0*/  MUFU.EX2 R107, R107 ;  /* 0x0000006b006b7308 */ /* 0x000e620000000800 */
[----:B0-----:R-:W-:-:S01]  /*43f0*/  FADD.FTZ R88, R8, R93 ;  /* 0x0000005d08587221 */ /* 0x001fc20000010000 */
[----:B--2---:R-:W-:Y:S01]  /*4400*/  FADD.FTZ R4, R106, R71 ;  /* 0x000000476a047221 */ /* 0x004fe20000010000 */
[----:B------:R-:W-:Y:S02]  /*4410*/  IMAD.MOV.U32 R102, RZ, RZ, R25 ;  /* 0x000000ffff667224 */ /* 0x000fe400078e0019 */
[----:B------:R-:W-:-:S03]  /*4420*/  FADD.FTZ R93, R9, R88 ;  /* 0x00000058095d7221 */ /* 0x000fc60000010000 */
[----:B------:R-:W0:Y:S01]  /*4430*/  MUFU.EX2 R56, R56 ;  /* 0x0000003800387308 */ /* 0x000e220000000800 */
[----:B------:R-:W-:-:S04]  /*4440*/  FADD.FTZ R88, R12, R93 ;  /* 0x0000005d0c587221 */ /* 0x000fc80000010000 */
[----:B------:R-:W-:Y:S01]  /*4450*/  FADD.FTZ R93, R11, R88 ;  /* 0x000000580b5d7221 */ /* 0x000fe20000010000 */
[----:B------:R-:W-:Y:S02]  /*4460*/  IMAD.MOV.U32 R88, RZ, RZ, R25 ;  /* 0x000000ffff587224 */ /* 0x000fe400078e0019 */
[----:B------:R-:W2:Y:S01]  /*4470*/  MUFU.EX2 R79, R79 ;  /* 0x0000004f004f7308 */ /* 0x000ea20000000800 */
[----:B------:R-:W-:-:S01]  /*4480*/  FADD.FTZ R70, R14, R93 ;  /* 0x0000005d0e467221 */ /* 0x000fc20000010000 */
[C---:B-1----:R-:W-:Y:S01]  /*4490*/  FADD.FTZ R71, R107.reuse, R4 ;  /* 0x000000046b477221 */ /* 0x042fe20000010000 */
[----:B------:R-:W-:Y:S01]  /*44a0*/  F2FP.SATFINITE.E4M3.F32.PACK_AB_MERGE_C R106, R107, R106, RZ ;  /* 0x0000006a6b6a723e */ /* 0x000fe200048070ff */
[----:B------:R-:W-:Y:S02]  /*44b0*/  IMAD.MOV.U32 R107, RZ, RZ, R25 ;  /* 0x000000ffff6b7224 */ /* 0x000fe400078e0019 */
[----:B------:R-:W-:-:S01]  /*44c0*/  FADD.FTZ R93, R13, R70 ;  /* 0x000000460d5d7221 */ /* 0x000fc20000010000 */
[----:B------:R-:W-:Y:S01]  /*44d0*/  F2FP.SATFINITE.E4M3.F32.PACK_AB_MERGE_C R203, R57, R52, R106 ;  /* 0x0000003439cb723e */ /* 0x000fe2000480706a */
[----:B------:R-:W1:Y:S01]  /*44e0*/  MUFU.EX2 R82, R82 ;  /* 0x0000005200527308 */ /* 0x000e620000000800 */
[----:B0-----:R-:W-:-:S01]  /*44f0*/  FADD.FTZ R4, R56, R71 ;  /* 0x0000004738047221 */ /* 0x001fc20000010000 */
[----:B------:R-:W-:Y:S01]  /*4500*/  FADD.FTZ R70, R20, R93 ;  /* 0x0000005d14467221 */ /* 0x000fe20000010000 */
[----:B------:R-:W-:-:S02]  /*4510*/  IMAD.MOV.U32 R52, RZ, RZ, R25 ;  /* 0x000000ffff347224 */ /* 0x000fc400078e0019 */
[----:B------:R-:W-:Y:S02]  /*4520*/  IMAD.MOV.U32 R57, RZ, RZ, R25 ;  /* 0x000000ffff397224 */ /* 0x000fe400078e0019 */
[----:B------:R-:W-:-:S01]  /*4530*/  FADD.FTZ R93, R15, R70 ;  /* 0x000000460f5d7221 */ /* 0x000fc20000010000 */
[----:B------:R-:W-:Y:S01]  /*4540*/  IMAD.MOV.U32 R106, RZ, RZ, R25 ;  /* 0x000000ffff6a7224 */ /* 0x000fe200078e0019 */
[----:B------:R-:W0:Y:S01]  /*4550*/  MUFU.EX2 R78, R78 ;  /* 0x0000004e004e7308 */ /* 0x000e220000000800 */
[----:B--2---:R-:W-:-:S01]  /*4560*/  FADD.FTZ R71, R79, R4 ;  /* 0x000000044f477221 */ /* 0x004fc20000010000 */
[----:B------:R-:W-:Y:S01]  /*4570*/  FADD.FTZ R70, R24, R93 ;  /* 0x0000005d18467221 */ /* 0x000fe20000010000 */
[----:B------:R-:W-:-:S03]  /*4580*/  IMAD.MOV.U32 R24, RZ, RZ, R25 ;  /* 0x000000ffff187224 */ /* 0x000fc600078e0019 */
[----:B------:R-:W-:Y:S02]  /*4590*/  FADD.FTZ R93, R21, R70 ;  /* 0x00000046155d7221 */ /* 0x000fe40000010000 */
[----:B------:R-:W2:Y:S01]  /*45a0*/  MUFU.EX2 R83, R83 ;  /* 0x0000005300537308 */ /* 0x000ea20000000800 */
[----:B-1----:R-:W-:-:S01]  /*45b0*/  FADD.FTZ R4, R82, R71 ;  /* 0x0000004752047221 */ /* 0x002fc20000010000 */
[----:B------:R-:W-:Y:S01]  /*45c0*/  FADD.FTZ R70, R26, R93 ;  /* 0x0000005d1a467221 */ /* 0x000fe20000010000 */
[C---:B------:R-:W-:Y:S02]  /*45d0*/  F2FP.SATFINITE.E4M3.F32.PACK_AB_MERGE_C R82, R89.reuse, R82, RZ ;  /* 0x000000525952723e */ /* 0x040fe400048070ff */
[----:B------:R-:W-:Y:S01]  /*45e0*/  FADD.FTZ R71, R89, R4 ;  /* 0x0000000459477221 */ /* 0x000fe20000010000 */
[----:B------:R-:W-:Y:S01]  /*45f0*/  IMAD.MOV.U32 R89, RZ, RZ, R25 ;  /* 0x000000ffff597224 */ /* 0x000fe200078e0019 */
[----:B------:R-:W-:Y:S01]  /*4600*/  F2FP.SATFINITE.E4M3.F32.PACK_AB_MERGE_C R205, R79, R56, R82 ;  /* 0x000000384fcd723e */ /* 0x000fe20004807052 */
[----:B------:R-:W1:Y:S01]  /*4610*/  MUFU.EX2 R27, R27 ;  /* 0x0000001b001b7308 */ /* 0x000e620000000800 */
[----:B0-----:R-:W-:-:S01]  /*4620*/  FADD.FTZ R4, R78, R71 ;  /* 0x000000474e047221 */ /* 0x001fc20000010000 */
[----:B------:R-:W-:-:S02]  /*4630*/  IMAD.MOV.U32 R56, RZ, RZ, R25 ;  /* 0x000000ffff387224 */ /* 0x000fc400078e0019 */
[--C-:B------:R-:W-:Y:S02]  /*4640*/  IMAD.MOV.U32 R79, RZ, RZ, R25.reuse ;  /* 0x000000ffff4f7224 */ /* 0x100fe400078e0019 */
[----:B------:R-:W-:Y:S02]  /*4650*/  IMAD.MOV.U32 R82, RZ, RZ, R25 ;  /* 0x000000ffff527224 */ /* 0x000fe400078e0019 */
[----:B------:R-:W0:Y:S01]  /*4660*/  MUFU.EX2 R90, R90 ;  /* 0x0000005a005a7308 */ /* 0x000e220000000800 */
[----:B--2---:R-:W-:-:S07]  /*4670*/  FADD.FTZ R71, R83, R4 ;  /* 0x0000000453477221 */ /* 0x004fce0000010000 */
[----:B------:R-:W2:Y:S01]  /*4680*/  MUFU.EX2 R76, R76 ;  /* 0x0000004c004c7308 */ /* 0x000ea20000000800 */
[----:B-1----:R-:W-:-:S01]  /*4690*/  FADD.FTZ R93, R27, R70 ;  /* 0x000000461b5d7221 */ /* 0x002fc20000010000 */
[----:B------:R-:W-:-:S06]  /*46a0*/  IMAD.MOV.U32 R70, RZ, RZ, R25 ;  /* 0x000000ffff467224 */ /* 0x000fcc00078e0019 */
[----:B------:R-:W1:Y:S01]  /*46b0*/  MUFU.EX2 R91, R91 ;  /* 0x0000005b005b7308 */ /* 0x000e620000000800 */
[----:B0-----:R-:W-:-:S01]  /*46c0*/  FADD.FTZ R4, R90, R71 ;  /* 0x000000475a047221 */ /* 0x001fc20000010000 */
[----:B------:R-:W-:-:S06]  /*46d0*/  IMAD.MOV.U32 R71, RZ, RZ, R25 ;  /* 0x000000ffff477224 */ /* 0x000fcc00078e0019 */
[----:B------:R-:W0:Y:S01]  /*46e0*/  MUFU.EX2 R60, R60 ;  /* 0x0000003c003c7308 */ /* 0x000e220000000800 */
[----:B--2---:R-:W-:-:S01]  /*46f0*/  FADD.FTZ R93, R76, R93 ;  /* 0x0000005d4c5d7221 */ /* 0x004fc20000010000 */
[----:B------:R-:W-:Y:S01]  /*4700*/  F2FP.SATFINITE.E4M3.F32.PACK_AB_MERGE_C R206, R76, R27, RZ ;  /* 0x0000001b4cce723e */ /* 0x000fe200048070ff */
[--C-:B------:R-:W-:Y:S02]  /*4710*/  IMAD.MOV.U32 R27, RZ, RZ, R25.reuse ;  /* 0x000000ffff1b7224 */ /* 0x100fe400078e0019 */
[--C-:B------:R-:W-:Y:S01]  /*4720*/  IMAD.MOV.U32 R76, RZ, RZ, R25.reuse ;  /* 0x000000ffff4c7224 */ /* 0x100fe200078e0019 */
[----:B------:R-:W-:Y:S01]  /*4730*/  F2FP.SATFINITE.E4M3.F32.PACK_AB_MERGE_C R206, R26, R21, R206 ;  /* 0x000000151ace723e */ /* 0x000fe200048070ce */
[----:B------:R-:W-:Y:S01]  /*4740*/  IMAD.MOV.U32 R26, RZ, RZ, R25 ;  /* 0x000000ffff1a7224 */ /* 0x000fe200078e0019 */
[----:B------:R-:W2:Y:S01]  /*4750*/  MUFU.EX2 R62, R62 ;  /* 0x0000003e003e7308 */ /* 0x000ea20000000800 */
[----:B-1----:R-:W-:-:S01]  /*4760*/  FADD.FTZ R7, R91, R4 ;  /* 0x000000045b077221 */ /* 0x002fc20000010000 */
[----:B------:R-:W-:Y:S01]  /*4770*/  F2FP.SATFINITE.E4M3.F32.PACK_AB_MERGE_C R90, R91, R90, RZ ;  /* 0x0000005a5b5a723e */ /* 0x000fe200048070ff */
[----:B------:R-:W-:-:S03]  /*4780*/  IMAD.MOV.U32 R91, RZ, RZ, R25 ;  /* 0x000000ffff5b7224 */ /* 0x000fc600078e0019 */
[----:B------:R-:W-:Y:S01]  /*4790*/  F2FP.SATFINITE.E4M3.F32.PACK_AB_MERGE_C R207, R83, R78, R90 ;  /* 0x0000004e53cf723e */ /* 0x000fe2000480705a */
[----:B------:R-:W-:Y:S01]  /*47a0*/  IMAD.MOV.U32 R78, RZ, RZ, R25 ;  /* 0x000000ffff4e7224 */ /* 0x000fe200078e0019 */
[----:B------:R-:W1:Y:S01]  /*47b0*/  MUFU.EX2 R61, R61 ;  /* 0x0000003d003d7308 */ /* 0x000e620000000800 */
[----:B0-----:R-:W-:-:S01]  /*47c0*/  FADD.FTZ R4, R60, R93 ;  /* 0x0000005d3c047221 */ /* 0x001fc20000010000 */
[--C-:B------:R-:W-:Y:S02]  /*47d0*/  IMAD.MOV.U32 R83, RZ, RZ, R25.reuse ;  /* 0x000000ffff537224 */ /* 0x100fe400078e0019 */
[--C-:B------:R-:W-:Y:S02]  /*47e0*/  IMAD.MOV.U32 R90, RZ, RZ, R25.reuse ;  /* 0x000000ffff5a7224 */ /* 0x100fe400078e0019 */
[----:B------:R-:W-:Y:S02]  /*47f0*/  IMAD.MOV.U32 R93, RZ, RZ, R25 ;  /* 0x000000ffff5d7224 */ /* 0x000fe400078e0019 */
        /* <DEDUP_REMOVED lines=12> */
[----:B------:R-:W-:Y:S01]  /*48c0*/  F2FP.SATFINITE.E4M3.F32.PACK_AB_MERGE_C R208, R77, R64, RZ ;  /* 0x000000404dd0723e */ /* 0x000fe200048070ff */
[--C-:B------:R-:W-:Y:S02]  /*48d0*/  IMAD.MOV.U32 R64, RZ, RZ, R25.reuse ;  /* 0x000000ffff407224 */ /* 0x100fe400078e0019 */
[--C-:B------:R-:W-:Y:S01]  /*48e0*/  IMAD.MOV.U32 R77, RZ, RZ, R25.reuse ;  /* 0x000000ffff4d7224 */ /* 0x100fe200078e0019 */
[----:B------:R-:W-:Y:S01]  /*48f0*/  F2FP.SATFINITE.E4M3.F32.PACK_AB_MERGE_C R208, R61, R60, R208 ;  /* 0x0000003c3dd0723e */ /* 0x000fe200048070d0 */
[----:B------:R-:W-:Y:S01]  /*4900*/  IMAD.MOV.U32 R61, RZ, RZ, R25 ;  /* 0x000000ffff3d7224 */ /* 0x000fe200078e0019 */
[----:B------:R-:W0:Y:S01]  /*4910*/  MUFU.EX2 R66, R66 ;  /* 0x0000004200427308 */ /* 0x000e220000000800 */
[----:B--2---:R-:W-:-:S01]  /*4920*/  FADD.FTZ R7, R87, R8 ;  /* 0x0000000857077221 */ /* 0x004fc20000010000 */
[----:B------:R-:W-:Y:S01]  /*4930*/  F2FP.SATFINITE.E4M3.F32.PACK_AB_MERGE_C R86, R87, R86, RZ ;  /* 0x000000565756723e */ /* 0x000fe200048070ff */
[----:B------:R-:W-:-:S02]  /*4940*/  IMAD.MOV.U32 R60, RZ, RZ, R25 ;  /* 0x000000ffff3c7224 */ /* 0x000fc400078e0019 */
[--C-:B------:R-:W-:Y:S01]  /*4950*/  IMAD.MOV.U32 R87, RZ, RZ, R25.reuse ;  /* 0x000000ffff577224 */ /* 0x100fe200078e0019 */
[----:B------:R-:W-:Y:S01]  /*4960*/  F2FP.SATFINITE.E4M3.F32.PACK_AB_MERGE_C R209, R63, R62, R86 ;  /* 0x0000003e3fd1723e */ /* 0x000fe20004807056 */
[----:B------:R-:W-:Y:S01]  /*4970*/  IMAD.MOV.U32 R63, RZ, RZ, R25 ;  /* 0x000000ffff3f7224 */ /* 0x000fe200078e0019 */
[----:B------:R-:W2:Y:S01]  /*4980*/  MUFU.EX2 R68, R68 ;  /* 0x0000004400447308 */ /* 0x000ea20000000800 */
[----:B-1----:R-:W-:-:S01]  /*4990*/  FADD.FTZ R11, R65, R4 ;  /* 0x00000004410b7221 */ /* 0x002fc20000010000 */
[--C-:B------:R-:W-:Y:S02]  /*49a0*/  IMAD.MOV.U32 R62, RZ, RZ, R25.reuse ;  /* 0x000000ffff3e7224 */ /* 0x100fe400078e0019 */
[----:B------:R-:W-:-:S04]  /*49b0*/  IMAD.MOV.U32 R86, RZ, RZ, R25 ;  /* 0x000000ffff567224 */ /* 0x000fc800078e0019 */
[----:B------:R-:W1:Y:S01]  /*49c0*/  MUFU.EX2 R67, R67 ;  /* 0x0000004300437308 */ /* 0x000e620000000800 */
[----:B0-----:R-:W-:-:S07]  /*49d0*/  FADD.FTZ R4, R66, R7 ;  /* 0x0000000742047221 */ /* 0x001fce0000010000 */
[----:B------:R-:W0:Y:S01]  /*49e0*/  MUFU.EX2 R74, R74 ;  /* 0x0000004a004a7308 */ /* 0x000e220000000800 */
[----:B--2---:R-:W-:-:S07]  /*49f0*/  FADD.FTZ R11, R68, R11 ;  /* 0x0000000b440b7221 */ /* 0x004fce0000010000 */
[----:B------:R-:W2:Y:S01]  /*4a00*/  MUFU.EX2 R73, R73 ;  /* 0x0000004900497308 */ /* 0x000ea20000000800 */
[----:B-1----:R-:W-:-:S01]  /*4a10*/  FADD.FTZ R7, R67, R4 ;  /* 0x0000000443077221 */ /* 0x002fc20000010000 */
[----:B------:R-:W-:-:S06]  /*4a20*/  FADD.FTZ R4, R34, R11 ;  /* 0x0000000b22047221 */ /* 0x000fcc0000010000 */
[----:B------:R-:W1:Y:S01]  /*4a30*/  MUFU.EX2 R75, R75 ;  /* 0x0000004b004b7308 */ /* 0x000e620000000800 */
[----:B0-----:R-:W-:-:S07]  /*4a40*/  FADD.FTZ R6, R74, R7 ;  /* 0x000000074a067221 */ /* 0x001fce0000010000 */
[----:B------:R-:W0:Y:S01]  /*4a50*/  MUFU.EX2 R38, R38 ;  /* 0x0000002600267308 */ /* 0x000e220000000800 */
[C---:B--2---:R-:W-:Y:S01]  /*4a60*/  F2FP.SATFINITE.E4M3.F32.PACK_AB_MERGE_C R210, R73.reuse, R34, RZ ;  /* 0x0000002249d2723e */ /* 0x044fe200048070ff */
[----:B------:R-:W-:Y:S01]  /*4a70*/  FADD.FTZ R73, R73, R4 ;  /* 0x0000000449497221 */ /* 0x000fe20000010000 */
[--C-:B------:R-:W-:Y:S02]  /*4a80*/  IMAD.MOV.U32 R34, RZ, RZ, R25.reuse ;  /* 0x000000ffff227224 */ /* 0x100fe400078e0019 */
[----:B------:R-:W-:Y:S01]  /*4a90*/  F2FP.SATFINITE.E4M3.F32.PACK_AB_MERGE_C R210, R68, R65, R210 ;  /* 0x0000004144d2723e */ /* 0x000fe200048070d2 */
[--C-:B------:R-:W-:Y:S02]  /*4aa0*/  IMAD.MOV.U32 R65, RZ, RZ, R25.reuse ;  /* 0x000000ffff417224 */ /* 0x100fe400078e0019 */
[----:B------:R-:W2:Y:S01]  /*4ab0*/  MUFU.EX2 R46, R46 ;  /* 0x0000002e002e7308 */ /* 0x000ea20000000800 */
[C---:B-1----:R-:W-:Y:S01]  /*4ac0*/  F2FP.SATFINITE.E4M3.F32.PACK_AB_MERGE_C R74, R75.reuse, R74, RZ ;  /* 0x0000004a4b4a723e */ /* 0x042fe200048070ff */
[----:B------:R-:W-:Y:S01]  /*4ad0*/  FADD.FTZ R75, R75, R6 ;  /* 0x000000064b4b7221 */ /* 0x000fe20000010000 */
[----:B------:R-:W-:-:S02]  /*4ae0*/  IMAD.MOV.U32 R68, RZ, RZ, R25 ;  /* 0x000000ffff447224 */ /* 0x000fc400078e0019 */
[----:B------:R-:W-:Y:S01]  /*4af0*/  F2FP.SATFINITE.E4M3.F32.PACK_AB_MERGE_C R211, R67, R66, R74 ;  /* 0x0000004243d3723e */ /* 0x000fe2000480704a */
[----:B------:R-:W-:Y:S02]  /*4b00*/  IMAD.MOV.U32 R67, RZ, RZ, R25 ;  /* 0x000000ffff437224 */ /* 0x000fe400078e0019 */
[----:B------:R-:W1:Y:S01]  /*4b10*/  MUFU.EX2 R39, R39 ;  /* 0x0000002700277308 */ /* 0x000e620000000800 */
[----:B0-----:R-:W-:-:S01]  /*4b20*/  FADD.FTZ R4, R38, R73 ;  /* 0x0000004926047221 */ /* 0x001fc20000010000 */
[--C-:B------:R-:W-:Y:S02]  /*4b30*/  IMAD.MOV.U32 R66, RZ, RZ, R25.reuse ;  /* 0x000000ffff427224 */ /* 0x100fe400078e0019 */
[--C-:B------:R-:W-:Y:S02]  /*4b40*/  IMAD.MOV.U32 R73, RZ, RZ, R25.reuse ;  /* 0x000000ffff497224 */ /* 0x100fe400078e0019 */
[----:B------:R-:W-:Y:S02]  /*4b50*/  IMAD.MOV.U32 R74, RZ, RZ, R25 ;  /* 0x000000ffff4a7224 */ /* 0x000fe400078e0019 */
[----:B------:R-:W0:Y:S01]  /*4b60*/  MUFU.EX2 R47, R47 ;  /* 0x0000002f002f7308 */ /* 0x000e220000000800 */
[----:B--2---:R-:W-:-:S01]  /*4b70*/  FADD.FTZ R6, R46, R75 ;  /* 0x0000004b2e067221 */ /* 0x004fc20000010000 */
[----:B------:R-:W-:-:S06]  /*4b80*/  IMAD.MOV.U32 R75, RZ, RZ, R25 ;  /* 0x000000ffff4b7224 */ /* 0x000fcc00078e0019 */
        /* <DEDUP_REMOVED lines=14> */
[--C-:B------:R-:W-:Y:S01]  /*4c70*/  IMAD.MOV.U32 R39, RZ, RZ, R25.reuse ;  /* 0x000000ffff277224 */ /* 0x100fe200078e0019 */
[----:B------:R-:W0:Y:S01]  /*4c80*/  MUFU.EX2 R54, R54 ;  /* 0x0000003600367308 */ /* 0x000e220000000800 */
[C---:B--2---:R-:W-:Y:S01]  /*4c90*/  F2FP.SATFINITE.E4M3.F32.PACK_AB_MERGE_C R50, R51.reuse, R50, RZ ;  /* 0x000000323332723e */ /* 0x044fe200048070ff */
[----:B------:R-:W-:Y:S01]  /*4ca0*/  FADD.FTZ R51, R51, R8 ;  /* 0x0000000833337221 */ /* 0x000fe20000010000 */
[----:B------:R-:W-:-:S02]  /*4cb0*/  IMAD.MOV.U32 R38, RZ, RZ, R25 ;  /* 0x000000ffff267224 */ /* 0x000fc400078e0019 */
[----:B------:R-:W-:Y:S01]  /*4cc0*/  F2FP.SATFINITE.E4M3.F32.PACK_AB_MERGE_C R213, R47, R46, R50 ;  /* 0x0000002e2fd5723e */ /* 0x000fe20004807032 */
[----:B------:R-:W-:Y:S02]  /*4cd0*/  IMAD.MOV.U32 R47, RZ, RZ, R25 ;  /* 0x000000ffff2f7224 */ /* 0x000fe400078e0019 */
[----:B------:R-:W2:Y:S01]  /*4ce0*/  MUFU.EX2 R44, R44 ;  /* 0x0000002c002c7308 */ /* 0x000ea20000000800 */
[----:B-1----:R-:W-:-:S01]  /*4cf0*/  FADD.FTZ R5, R43, R6 ;  /* 0x000000062b057221 */ /* 0x002fc20000010000 */
[--C-:B------:R-:W-:Y:S02]  /*4d00*/  IMAD.MOV.U32 R46, RZ, RZ, R25.reuse ;  /* 0x000000ffff2e7224 */ /* 0x100fe400078e0019 */
[----:B------:R-:W-:-:S04]  /*4d10*/  IMAD.MOV.U32 R50, RZ, RZ, R25 ;  /* 0x000000ffff327224 */ /* 0x000fc800078e0019 */
[----:B------:R-:W1:Y:S01]  /*4d20*/  MUFU.EX2 R55, R55 ;  /* 0x0000003700377308 */ /* 0x000e620000000800 */
[----:B0-----:R-:W-:-:S01]  /*4d30*/  FADD.FTZ R6, R54, R51 ;  /* 0x0000003336067221 */ /* 0x001fc20000010000 */
[----:B------:R-:W-:-:S06]  /*4d40*/  IMAD.MOV.U32 R51, RZ, RZ, R25 ;  /* 0x000000ffff337224 */ /* 0x000fcc00078e0019 */
[----:B------:R-:W-:Y:S01]  /*4d50*/  MUFU.EX2 R48, R48 ;  /* 0x0000003000307308 */ /* 0x000fe20000000800 */
[----:B--2---:R-:W-:-:S07]  /*4d60*/  FADD.FTZ R7, R44, R5 ;  /* 0x000000052c077221 */ /* 0x004fce0000010000 */
[----:B------:R-:W0:Y:S01]  /*4d70*/  MUFU.EX2 R49, R49 ;  /* 0x0000003100317308 */ /* 0x000e220000000800 */
[----:B-1----:R-:W-:-:S07]  /*4d80*/  FADD.FTZ R9, R55, R6 ;  /* 0x0000000637097221 */ /* 0x002fce0000010000 */
[----:B------:R-:W1:Y:S08]  /*4d90*/  MUFU.EX2 R58, R58 ;  /* 0x0000003a003a7308 */ /* 0x000e700000000800 */
[----:B------:R-:W2:Y:S01]  /*4da0*/  MUFU.EX2 R59, R59 ;  /* 0x0000003b003b7308 */ /* 0x000ea20000000800 */
[----:B0-----:R-:W-:Y:S01]  /*4db0*/  F2FP.SATFINITE.E4M3.F32.PACK_AB_MERGE_C R8, R49, R48, RZ ;  /* 0x000000303108723e */ /* 0x001fe200048070ff */
[----:B------:R-:W-:-:S03]  /*4dc0*/  FADD.FTZ R48, R48, R7 ;  /* 0x0000000730307221 */ /* 0x000fc60000010000 */
[----:B------:R-:W-:Y:S01]  /*4dd0*/  F2FP.SATFINITE.E4M3.F32.PACK_AB_MERGE_C R214, R44, R43, R8 ;  /* 0x0000002b2cd6723e */ /* 0x000fe20004807008 */
[----:B------:R-:W-:-:S01]  /*4de0*/  FADD.FTZ R49, R49, R48 ;  /* 0x0000003031317221 */ /* 0x000fc20000010000 */
[----:B------:R-:W-:Y:S01]  /*4df0*/  IMAD.MOV.U32 R43, RZ, RZ, R25 ;  /* 0x000000ffff2b7224 */ /* 0x000fe200078e0019 */
[----:B------:R-:W-:Y:S01]  /*4e00*/  MUFU.EX2 R32, R32 ;  /* 0x0000002000207308 */ /* 0x000fe20000000800 */
[----:B-1----:R-:W-:-:S01]  /*4e10*/  FADD.FTZ R6, R58, R9 ;  /* 0x000000093a067221 */ /* 0x002fc20000010000 */
[--C-:B------:R-:W-:Y:S02]  /*4e20*/  IMAD.MOV.U32 R44, RZ, RZ, R25.reuse ;  /* 0x000000ffff2c7224 */ /* 0x100fe400078e0019 */
[----:B------:R-:W-:-:S04]  /*4e30*/  IMAD.MOV.U32 R48, RZ, RZ, R25 ;  /* 0x000000ffff307224 */ /* 0x000fc800078e0019 */
[----:B------:R-:W0:Y:S01]  /*4e40*/  MUFU.EX2 R33, R33 ;  /* 0x0000002100217308 */ /* 0x000e220000000800 */
[C---:B--2---:R-:W-:Y:S01]  /*4e50*/  F2FP.SATFINITE.E4M3.F32.PACK_AB_MERGE_C R58, R59.reuse, R58, RZ ;  /* 0x0000003a3b3a723e */ /* 0x044fe200048070ff */
[----:B------:R-:W-:-:S03]  /*4e60*/  FADD.FTZ R59, R59, R6 ;  /* 0x000000063b3b7221 */ /* 0x000fc60000010000 */
[----:B------:R-:W-:Y:S01]  /*4e70*/  F2FP.SATFINITE.E4M3.F32.PACK_AB_MERGE_C R215, R55, R54, R58 ;  /* 0x0000003637d7723e */ /* 0x000fe2000480703a */
[--C-:B------:R-:W-:Y:S02]  /*4e80*/  IMAD.MOV.U32 R55, RZ, RZ, R25.reuse ;  /* 0x000000ffff377224 */ /* 0x100fe400078e0019 */
[----:B------:R-:W1:Y:S01]  /*4e90*/  MUFU.EX2 R28, R28 ;  /* 0x0000001c001c7308 */ /* 0x000e620000000800 */
[--C-:B------:R-:W-:Y:S02]  /*4ea0*/  IMAD.MOV.U32 R54, RZ, RZ, R25.reuse ;  /* 0x000000ffff367224 */ /* 0x100fe400078e0019 */
[----:B------:R-:W-:-:S05]  /*4eb0*/  IMAD.MOV.U32 R58, RZ, RZ, R25 ;  /* 0x000000ffff3a7224 */ /* 0x000fca00078e0019 */
[----:B------:R-:W2:Y:S01]  /*4ec0*/  MUFU.EX2 R30, R30 ;  /* 0x0000001e001e7308 */ /* 0x000ea20000000800 */
[----:B0-----:R-:W-:-:S07]  /*4ed0*/  F2FP.SATFINITE.E4M3.F32.PACK_AB_MERGE_C R7, R33, R32, RZ ;  /* 0x000000202107723e */ /* 0x001fce00048070ff */
[----:B------:R-:W0:Y:S01]  /*4ee0*/  MUFU.EX2 R29, R29 ;  /* 0x0000001d001d7308 */ /* 0x000e220000000800 */
[----:B-1----:R-:W-:-:S01]  /*4ef0*/  FADD.FTZ R6, R28, R49 ;  /* 0x000000311c067221 */ /* 0x002fc20000010000 */
[----:B------:R-:W-:-:S06]  /*4f00*/  IMAD.MOV.U32 R49, RZ, RZ, R25 ;  /* 0x000000ffff317224 */ /* 0x000fcc00078e0019 */
[----:B------:R-:W1:Y:S01]  /*4f10*/  MUFU.EX2 R31, R31 ;  /* 0x0000001f001f7308 */ /* 0x000e620000000800 */
[----:B--2---:R-:W-:-:S01]  /*4f20*/  FADD.FTZ R8, R30, R59 ;  /* 0x0000003b1e087221 */ /* 0x004fc20000010000 */
[----:B------:R-:W-:-:S06]  /*4f30*/  IMAD.MOV.U32 R59, RZ, RZ, R25 ;  /* 0x000000ffff3b7224 */ /* 0x000fcc00078e0019 */
[----:B------:R-:W2:Y:S01]  /*4f40*/  MUFU.EX2 R69, R69 ;  /* 0x0000004500457308 */ /* 0x000ea20000000800 */
[C---:B0-----:R-:W-:Y:S01]  /*4f50*/  F2FP.SATFINITE.E4M3.F32.PACK_AB_MERGE_C R216, R29.reuse, R28, R7 ;  /* 0x0000001c1dd8723e */ /* 0x041fe20004807007 */
[----:B------:R-:W-:Y:S01]  /*4f60*/  FADD.FTZ R29, R29, R6 ;  /* 0x000000061d1d7221 */ /* 0x000fe20000010000 */
[----:B------:R-:W-:-:S03]  /*4f70*/  IMAD.MOV.U32 R28, RZ, RZ, R25 ;  /* 0x000000ffff1c7224 */ /* 0x000fc600078e0019 */
[----:B------:R-:W-:Y:S01]  /*4f80*/  FADD.FTZ R32, R32, R29 ;  /* 0x0000001d20207221 */ /* 0x000fe20000010000 */
[----:B------:R-:W-:Y:S01]  /*4f90*/  IMAD.MOV.U32 R29, RZ, RZ, R25 ;  /* 0x000000ffff1d7224 */ /* 0x000fe200078e0019 */
[----:B------:R0:W3:Y:S01]  /*4fa0*/  MUFU.EX2 R4, R35 ;  /* 0x0000002300047308 */ /* 0x0000e20000000800 */
[----:B-1----:R-:W-:-:S01]  /*4fb0*/  FADD.FTZ R8, R31, R8 ;  /* 0x000000081f087221 */ /* 0x002fc20000010000 */
[----:B------:R-:W-:Y:S01]  /*4fc0*/  FADD.FTZ R33, R33, R32 ;  /* 0x0000002021217221 */ /* 0x000fe20000010000 */
[----:B------:R-:W-:-:S05]  /*4fd0*/  IMAD.MOV.U32 R32, RZ, RZ, R25 ;  /* 0x000000ffff207224 */ /* 0x000fca00078e0019 */
[----:B------:R-:W-:Y:S01]  /*4fe0*/  MUFU.EX2 R40, R40 ;  /* 0x0000002800287308 */ /* 0x000fe20000000800 */
[----:B--2---:R-:W-:-:S01]  /*4ff0*/  FADD.FTZ R7, R69, R8 ;  /* 0x0000000845077221 */ /* 0x004fc20000010000 */
[----:B0-----:R-:W-:-:S06]  /*5000*/  IMAD.MOV.U32 R35, RZ, RZ, R25 ;  /* 0x000000ffff237224 */ /* 0x001fcc00078e0019 */
[----:B------:R-:W0:Y:S01]  /*5010*/  MUFU.EX2 R41, R41 ;  /* 0x0000002900297308 */ /* 0x000e220000000800 */
[----:B---3--:R-:W-:-:S01]  /*5020*/  FADD.FTZ R7, R4, R7 ;  /* 0x0000000704077221 */ /* 0x008fc20000010000 */
[----:B------:R-:W-:-:S04]  /*5030*/  F2FP.SATFINITE.E4M3.F32.PACK_AB_MERGE_C R69, R4, R69, RZ ;  /* 0x000000450445723e */ /* 0x000fc800048070ff */
[----:B------:R-:W-:Y:S01]  /*5040*/  F2FP.SATFINITE.E4M3.F32.PACK_AB_MERGE_C R217, R31, R30, R69 ;  /* 0x0000001e1fd9723e */ /* 0x000fe20004807045 */
[--C-:B------:R-:W-:Y:S01]  /*5050*/  IMAD.MOV.U32 R31, RZ, RZ, R25.reuse ;  /* 0x000000ffff1f7224 */ /* 0x100fe200078e0019 */
        /* <DEDUP_REMOVED lines=8> */
[----:B------:R1:W3:Y:S01]  /*50e0*/  MUFU.EX2 R5, R80 ;  /* 0x0000005000057308 */ /* 0x0002e20000000800 */
[----:B--2---:R-:W-:-:S07]  /*50f0*/  FADD.FTZ R6, R72, R7 ;  /* 0x0000000748067221 */ /* 0x004fce0000010000 */
[----:B------:R-:W-:Y:S01]  /*5100*/  MUFU.EX2 R81, R81 ;  /* 0x0000005100517308 */ /* 0x000fe20000000800 */
[C---:B0-----:R-:W-:Y:S01]  /*5110*/  F2FP.SATFINITE.E4M3.F32.PACK_AB_MERGE_C R218, R37.reuse, R36, R8 ;  /* 0x0000002425da723e */ /* 0x041fe20004807008 */
[----:B------:R-:W-:Y:S01]  /*5120*/  FADD.FTZ R37, R37, R4 ;  /* 0x0000000425257221 */ /* 0x000fe20000010000 */
[--C-:B------:R-:W-:Y:S02]  /*5130*/  IMAD.MOV.U32 R36, RZ, RZ, R25.reuse ;  /* 0x000000ffff247224 */ /* 0x100fe400078e0019 */
[----:B-1----:R-:W-:Y:S02]  /*5140*/  IMAD.MOV.U32 R80, RZ, RZ, R25 ;  /* 0x000000ffff507224 */ /* 0x002fe400078e0019 */
[----:B------:R-:W-:-:S01]  /*5150*/  FADD.FTZ R4, R40, R37 ;  /* 0x0000002528047221 */ /* 0x000fc20000010000 */
[----:B------:R-:W-:Y:S01]  /*5160*/  IMAD.MOV.U32 R37, RZ, RZ, R25 ;  /* 0x000000ffff257224 */ /* 0x000fe200078e0019 */
[----:B------:R-:W0:Y:S01]  /*5170*/  MUFU.EX2 R84, R84 ;  /* 0x0000005400547308 */ /* 0x000e220000000800 */
[----:B---3--:R-:W-:-:S01]  /*5180*/  FADD.FTZ R6, R5, R6 ;  /* 0x0000000605067221 */ /* 0x008fc20000010000 */
[----:B------:R-:W-:Y:S01]  /*5190*/  FADD.FTZ R4, R41, R4 ;  /* 0x0000000429047221 */ /* 0x000fe20000010000 */
[----:B------:R-:W-:-:S02]  /*51a0*/  IMAD.MOV.U32 R41, RZ, RZ, R25 ;  /* 0x000000ffff297224 */ /* 0x000fc400078e0019 */
[----:B------:R-:W-:Y:S01]  /*51b0*/  IMAD.MOV.U32 R40, RZ, RZ, R25 ;  /* 0x000000ffff287224 */ /* 0x000fe200078e0019 */
[----:B0-----:R-:W-:Y:S01]  /*51c0*/  F2FP.SATFINITE.E4M3.F32.PACK_AB_MERGE_C R7, R84, R81, RZ ;  /* 0x000000515407723e */ /* 0x001fe200048070ff */
[----:B------:R-:W-:-:S03]  /*51d0*/  FADD.FTZ R81, R81, R6 ;  /* 0x0000000651517221 */ /* 0x000fc60000010000 */
[----:B------:R-:W-:Y:S01]  /*51e0*/  F2FP.SATFINITE.E4M3.F32.PACK_AB_MERGE_C R219, R5, R72, R7 ;  /* 0x0000004805db723e */ /* 0x000fe20004807007 */
[----:B------:R-:W-:-:S01]  /*51f0*/  FADD.FTZ R5, R84, R81 ;  /* 0x0000005154057221 */ /* 0x000fc20000010000 */
[--C-:B------:R-:W-:Y:S02]  /*5200*/  IMAD.MOV.U32 R72, RZ, RZ, R25.reuse ;  /* 0x000000ffff487224 */ /* 0x100fe400078e0019 */
[--C-:B------:R-:W-:Y:S02]  /*5210*/  IMAD.MOV.U32 R81, RZ, RZ, R25.reuse ;  /* 0x000000ffff517224 */ /* 0x100fe400078e0019 */
[----:B------:R-:W-:Y:S01]  /*5220*/  IMAD.MOV.U32 R84, RZ, RZ, R25 ;  /* 0x000000ffff547224 */ /* 0x000fe200078e0019 */
[----:B------:R-:W-:Y:S06]  /*5230*/  @!P1 BRA `(.L_x_4043) ;  /* 0x0000003000a49947 */ /* 0x000fec0003800000 */
        /* <DEDUP_REMOVED lines=50> */
[----:B------:R-:W-:Y:S01]  /*5560*/  UMOV UR55, UR47 ;  /* 0x0000002f00377c82 */ /* 0x000fe20008000000 */
[----:B------:R-:W-:-:S05]  /*5570*/  UMOV UR51, UR46 ;  /* 0x0000002e00337c82 */ /* 0x000fca0008000000 */
.L_x_4054:
[----:B------:R-:W-:Y:S01]  /*5580*/  ISETP.NE.AND P2, PT, RZ, UR44, PT ;  /* 0x0000002cff007c0c */ /* 0x000fe2000bf45270 */
[----:B------:R-:W-:-:S04]  /*5590*/  UISETP.NE.AND UP0, UPT, UR51, 0x1, UPT ;  /* 0x000000013300788c */ /* 0x000fc8000bf05270 */
[----:B------:R-:W-:-:S04]  /*55a0*/  USEL UR47, URZ, 0x1, UP0 ;  /* 0x000000013f2f7887 */ /* 0x000fc80008000000 */
[----:B------:R-:W-:-:S04]  /*55b0*/  ULOP3.LUT UR47, UR55, UR47, URZ, 0x3c, !UPT ;  /* 0x0000002f372f7292 */ /* 0x000fc8000f8e3c3f */
[----:B------:R-:W-:Y:S08]  /*55c0*/  @P2 BRA `(.L_x_4044) ;  /* 0x0000000000442947 */ /* 0x000ff00003800000 */
[----:B------:R-:W-:Y:S05]  /*55d0*/  @!P0 BRA `(.L_x_4045) ;  /* 0x0000000000048947 */ /* 0x000fea0003800000 */
[----:B------:R-:W-:Y:S01]  /*55e0*/  BPT.TRAP 0x1 ;  /* 0x000000040000795c */ /* 0x000fe20000300000 */
.L_x_4045:
[----:B------:R-:W0:Y:S01]  /*55f0*/  S2UR UR10, SR_CgaCtaId ;  /* 0x00000000000a79c3 */ /* 0x000e220000008800 */
[----:B------:R-:W-:Y:S01]  /*5600*/  UIADD3 UR6, UR51, 0x1, URZ ;  /* 0x0000000133067890 */ /* 0x000fe2000fffe03f */
[----:B------:R-:W-:Y:S01]  /*5610*/  IMAD.U32 R0, RZ, RZ, UR47 ;  /* 0x0000002fff007e24 */ /* 0x000fe2000f8e00ff */
[----:B------:R-:W-:Y:S02]  /*5620*/  UMOV UR7, 0x400 ;  /* 0x0000040000077882 */ /* 0x000fe40000000000 */
[----:B------:R-:W-:Y:S02]  /*5630*/  UISETP.NE.AND UP0, UPT, UR6, 0x2, UPT ;  /* 0x000000020600788c */ /* 0x000fe4000bf05270 */
[----:B------:R-:W-:Y:S02]  /*5640*/  SHF.L.U32 R0, R0, 0x1f, RZ ;  /* 0x0000001f00007819 */ /* 0x000fe400000006ff */
[----:B------:R-:W-:Y:S02]  /*5650*/  USEL UR6, UR6, URZ, UP0 ;  /* 0x0000003f06067287 */ /* 0x000fe40008000000 */
[----:B0-----:R-:W-:-:S04]  /*5660*/  ULEA UR7, UR10, UR7, 0x18 ;  /* 0x000000070a077291 */ /* 0x001fc8000f8ec03f */
[----:B------:R-:W-:-:S09]  /*5670*/  ULEA UR6, UR6, UR7, 0x3 ;  /* 0x0000000706067291 */ /* 0x000fd2000f8e183f */
[----:B------:R0:W1:Y:S01]  /*5680*/  SYNCS.PHASECHK.TRANS64.TRYWAIT P1, [UR6+0x33430], R0 ;  /* 0x03343000ff0075a7 */ /* 0x0000620008020146 */
[----:B------:R-:W-:Y:S05]  /*5690*/  @!P0 BRA `(.L_x_4046) ;  /* 0x0000000000048947 */ /* 0x000fea0003800000 */
[----:B------:R-:W-:Y:S01]  /*56a0*/  BPT.TRAP 0x1 ;  /* 0x000000040000795c */ /* 0x000fe20000300000 */
.L_x_4046:
[----:B-1----:R-:W-:Y:S05]  /*56b0*/  @P1 BRA `(.L_x_4044) ;  /* 0x0000000000081947 */ /* 0x002fea0003800000 */
[----:B------:R-:W1:Y:S02]  /*56c0*/  SYNCS.PHASECHK.TRANS64.TRYWAIT P1, [UR6+0x33430], R0 ;  /* 0x03343000ff0075a7 */ /* 0x000e640008020146 */
[----:B-1----:R-:W-:Y:S05]  /*56d0*/  @!P1 BRA `(.L_x_4047) ;  /* 0x00000104006c9947 */ /* 0x002fea0003800000 */
.L_x_4044:
[----:B-1----:R-:W1:Y:S01]  /*56e0*/  S2R R3, SR_TID.X ;  /* 0x0000000000037919 */ /* 0x002e620000002100 */
[----:B------:R-:W-:Y:S01]  /*56f0*/  UIADD3 UR46, UR51, 0x1, URZ ;  /* 0x00000001332e7890 */ /* 0x000fe2000fffe03f */
[----:B------:R-:W-:Y:S01]  /*5700*/  UMOV UR27, 0x80000020 ;  /* 0x80000020001b7882 */ /* 0x000fe20000000000 */
[----:B------:R-:W-:Y:S02]  /*5710*/  UMOV UR28, UR24 ;  /* 0x00000018001c7c82 */ /* 0x000fe40008000000 */
[----:B------:R-:W-:Y:S01]  /*5720*/  UISETP.NE.AND UP0, UPT, UR46, 0x2, UPT ;  /* 0x000000022e00788c */ /* 0x000fe2000bf05270 */
[----:B------:R-:W-:Y:S01]  /*5730*/  UMOV UR29, UR25 ;  /* 0x00000019001d7c82 */ /* 0x000fe20008000000 */
[----:B------:R-:W-:Y:S02]  /*5740*/  UMOV UR31, 0x80000020 ;  /* 0x80000020001f7882 */ /* 0x000fe40000000000 */
[----:B------:R-:W-:Y:S01]  /*5750*/  USEL UR46, UR46, URZ, UP0 ;  /* 0x0000003f2e2e7287 */ /* 0x000fe20008000000 */
[----:B------:R-:W-:Y:S01]  /*5760*/  UMOV UR32, UR24 ;  /* 0x0000001800207c82 */ /* 0x000fe20008000000 */
[----:B------:R-:W-:-:S02]  /*5770*/  UMOV UR33, UR25 ;  /* 0x0000001900217c82 */ /* 0x000fc40008000000 */
[----:B------:R-:W-:Y:S01]  /*5780*/  UIMAD UR56, UR46, 0x780, UR50 ;  /* 0x000007802e3878a4 */ /* 0x000fe2000f8e0232 */
[----:B------:R-:W-:Y:S01]  /*5790*/  UMOV UR35, 0x80000020 ;  /* 0x8000002000237882 */ /* 0x000fe20000000000 */
[----:B------:R-:W-:Y:S02]  /*57a0*/  UMOV UR7, 0x80000020 ;  /* 0x8000002000077882 */ /* 0x000fe40000000000 */
[----:B------:R-:W-:Y:S02]  /*57b0*/  UIADD3 UR30, UR56, 0x80, URZ ;  /* 0x00000080381e7890 */ /* 0x000fe4000fffe03f */
[----:B------:R-:W-:Y:S02]  /*57c0*/  UIADD3 UR34, UR56, 0x100, URZ ;  /* 0x0000010038227890 */ /* 0x000fe4000fffe03f */
[----:B------:R-:W-:Y:S01]  /*57d0*/  UMOV UR26, UR56 ;  /* 0x00000038001a7c82 */ /* 0x000fe20008000000 */
[----:B------:R-:W-:Y:S02]  /*57e0*/  UIADD3 UR6, UR56, 0x2, URZ ;  /* 0x0000000238067890 */ /* 0x000fe4000fffe03f */
[----:B------:R-:W-:Y:S01]  /*57f0*/  UIADD3 UR10, UR56, 0x202, URZ ;  /* 0x00000202380a7890 */ /* 0x000fe2000fffe03f */
[----:B------:R-:W-:Y:S01]  /*5800*/  UMOV UR11, 0x80000020 ;  /* 0x80000020000b7882 */ /* 0x000fe20000000000 */
[----:B------:R-:W-:Y:S01]  /*5810*/  UIADD3 UR14, UR56, 0x282, URZ ;  /* 0x00000282380e7890 */ /* 0x000fe2000fffe03f */
[----:B------:R-:W-:Y:S01]  /*5820*/  UMOV UR15, 0x80000020 ;  /* 0x80000020000f7882 */ /* 0x000fe20000000000 */
[----:B------:R-:W-:Y:S01]  /*5830*/  UIADD3 UR18, UR56, 0x500, URZ ;  /* 0x0000050038127890 */ /* 0x000fe2000fffe03f */
[----:B-1----:R-:W-:Y:S01]  /*5840*/  SHF.R.U32.HI R3, RZ, 0x7, R3 ;  /* 0x00000007ff037819 */ /* 0x002fe20000011603 */
[----:B------:R-:W-:Y:S01]  /*5850*/  UMOV UR19, 0x80000020 ;  /* 0x8000002000137882 */ /* 0x000fe20000000000 */
[----:B------:R-:W-:Y:S01]  /*5860*/  UIADD3 UR22, UR56, 0x502, URZ ;  /* 0x0000050238167890 */ /* 0x000fe2000fffe03f */
[----:B------:R-:W-:-:S02]  /*5870*/  UMOV UR23, 0x80000020 ;  /* 0x8000002000177882 */ /* 0x000fc40000000000 */
[----:B0-----:R-:W-:-:S05]  /*5880*/  VIADD R0, R3, 0x8 ;  /* 0x0000000803007836 */ /* 0x001fca0000000000 */
[----:B------:R0:W-:Y:S06]  /*5890*/  BAR.SYNC.DEFER_BLOCKING R0, 0x100 ;  /* 0x000400000000751d */ /* 0x0001ec0000010000 */
[----:B------:R-:W-:-:S06]  /*58a0*/  WARPGROUP.ARRIVE ;  /* 0x00000000000079c5 */ /* 0x000fcc0000000000 */
[----:B------:R-:W-:Y:S01]  /*58b0*/  QGMMA.64x32x32.F32.E4M3.E4M3 R184, gdesc[UR24], RZ, !UPT, gsb0 ;  /* 0x0060000018b879f3 */ /* 0x000fe2000c0008ff */
[----:B------:R-:W-:Y:S01]  /*58c0*/  UIADD3 UR26, UR56, 0x180, URZ ;  /* 0x00000180381a7890 */ /* 0x000fe2000fffe03f */
[----:B------:R-:W-:Y:S01]  /*58d0*/  UMOV UR27, 0x80000020 ;  /* 0x80000020001b7882 */ /* 0x000fe20000000000 */
[----:B------:R-:W-:Y:S02]  /*58e0*/  WARPGROUP.DEPBAR.LE gsb0, 0x0 ;  /* 0x00008000000079c5 */ /* 0x000fe40000010000 */
[----:B------:R-:W-:-:S06]  /*58f0*/  WARPGROUP.ARRIVE ;  /* 0x00000000000079c5 */ /* 0x000fcc0000000000 */
[----:B------:R-:W-:Y:S01]  /*5900*/  QGMMA.64x32x32.F32.E4M3.E4M3 R168, gdesc[UR28], RZ, !UPT, gsb0 ;  /* 0x006000001ca879f3 */ /* 0x000fe2000c0008ff */
[----:B------:R-:W-:Y:S01]  /*5910*/  UIADD3 UR30, UR56, 0x200, URZ ;  /* 0x00000200381e7890 */ /* 0x000fe2000fffe03f */
[----:B------:R-:W-:Y:S01]  /*5920*/  UMOV UR28, UR24 ;  /* 0x00000018001c7c82 */ /* 0x000fe20008000000 */
[----:B------:R-:W-:Y:S01]  /*5930*/  UMOV UR29, UR25 ;  /* 0x00000019001d7c82 */ /* 0x000fe20008000000 */
        /* <DEDUP_REMOVED lines=10> */
[----:B------:R-:W-:Y:S03]  /*59e0*/  QGMMA.64x32x32.F32.E4M3.E4M3 R136, gdesc[UR24], RZ, !UPT, gsb0 ;  /* 0x00600000188879f3 */ /* 0x000fe6000c0008ff */
        /* <DEDUP_REMOVED lines=124> */
[----:B------:R-:W-:Y:S01]  /*61b0*/  UIADD3 UR56, UR56, 0x702, URZ ;  /* 0x0000070238387890 */ /* 0x000fe2000fffe03f */
[----:B------:R-:W-:Y:S02]  /*61c0*/  WARPGROUP.DEPBAR.LE gsb0, 0x0 ;  /* 0x00008000000079c5 */ /* 0x000fe40000010000 */
[----:B------:R-:W-:-:S06]  /*61d0*/  WARPGROUP.ARRIVE ;  /* 0x00000000000079c5 */ /* 0x000fcc0000000000 */
[----:B------:R-:W-:Y:S03]  /*61e0*/  QGMMA.64x32x32.F32.E4M3.E4M3 R168, gdesc[UR28], R168, gsb0 ;  /* 0x006000001ca879f3 */ /* 0x000fe600080008a8 */
        /* <DEDUP_REMOVED lines=12> */
[----:B0-----:R-:W-:Y:S05]  /*62b0*/  @P2 BRA `(.L_x_4048) ;  /* 0x0000000000382947 */ /* 0x001fea0003800000 */
[----:B------:R-:W-:Y:S05]  /*62c0*/  @!P0 BRA `(.L_x_4049) ;  /* 0x0000000000048947 */ /* 0x000fea0003800000 */
[----:B------:R-:W-:Y:S01]  /*62d0*/  BPT.TRAP 0x1 ;  /* 0x000000040000795c */ /* 0x000fe20000300000 */
.L_x_4049:
        /* <DEDUP_REMOVED lines=9> */
.L_x_4050:
[----:B-1----:R-:W-:Y:S05]  /*6370*/  @P1 BRA `(.L_x_4048) ;  /* 0x0000000000081947 */ /* 0x002fea0003800000 */
[----:B------:R-:W1:Y:S02]  /*6380*/  SYNCS.PHASECHK.TRANS64.TRYWAIT P1, [UR6+0x33450], R0 ;  /* 0x03345000ff0075a7 */ /* 0x000e640008020146 */
[----:B-1----:R-:W-:Y:S05]  /*6390*/  @!P1 BRA `(.L_x_4051) ;  /* 0x000000f800549947 */ /* 0x002fea0003800000 */
.L_x_4048:
[----:B------:R-:W2:Y:S01]  /*63a0*/  S2UR UR11, SR_CgaCtaId ;  /* 0x00000000000b79c3 */ /* 0x000ea20000008800 */
[----:B------:R-:W-:Y:S01]  /*63b0*/  UMOV UR6, 0x400 ;  /* 0x0000040000067882 */ /* 0x000fe20000000000 */
[----:B------:R-:W-:Y:S01]  /*63c0*/  WARPGROUP.ARRIVE ;  /* 0x00000000000079c5 */ /* 0x000fe20000000000 */
[----:B------:R-:W-:-:S05]  /*63d0*/  UMOV UR7, 0xc0000010 ;  /* 0xc000001000077882 */ /* 0x000fca0000000000 */
[----:B-1----:R-:W1:Y:S01]  /*63e0*/  S2R R3, SR_TID.X ;  /* 0x0000000000037919 */ /* 0x002e620000002100 */
[----:B--2---:R-:W-:-:S04]  /*63f0*/  ULEA UR14, UR11, UR6, 0x18 ;  /* 0x000000060b0e7291 */ /* 0x004fc8000f8ec03f */
[----:B------:R-:W-:-:S04]  /*6400*/  UIADD3 UR6, UR14, 0x200, URZ ;  /* 0x000002000e067890 */ /* 0x000fc8000fffe03f */
[----:B------:R-:W-:-:S04]  /*6410*/  USHF.R.U32.HI UR6, URZ, 0x4, UR6 ;  /* 0x000000043f067899 */ /* 0x000fc80008011606 */
[----:B------:R-:W-:Y:S01]  /*6420*/  ULOP3.LUT UR6, UR6, 0x3fff, URZ, 0xc0, !UPT ;  /* 0x00003fff06067892 */ /* 0x000fe2000f8ec03f */
[----:B-1----:R-:W-:-:S03]  /*6430*/  SHF.R.U32.HI R3, RZ, 0x7, R3 ;  /* 0x00000007ff037819 */ /* 0x002fc60000011603 */
[----:B------:R-:W-:Y:S01]  /*6440*/  ULOP3.LUT UR6, UR6, 0x10000, URZ, 0xfc, !UPT ;  /* 0x0001000006067892 */ /* 0x000fe2000f8efc3f */
[----:B0-----:R-:W-:-:S03]  /*6450*/  IADD3 R0, -R3, 0xb, RZ ;  /* 0x0000000b03007810 */ /* 0x001fc60007ffe1ff */
        /* <DEDUP_REMOVED lines=27> */
.L_x_4052:
[----:B0-----:R-:W-:Y:S01]  /*6610*/  FMNMX.FTZ R0, R184, R7, !PT ;  /* 0x00000007b8007209 */ /* 0x001fe20007810000 */
[----:B------:R-:W-:-:S03]  /*6620*/  ULEA UR6, UR46, UR14, 0x3 ;  /* 0x0000000e2e067291 */ /* 0x000fc6000f8e183f */
[----:B------:R-:W-:Y:S01]  /*6630*/  FMNMX.FTZ R3, R185, R0, !PT ;  /* 0x00000000b9037209 */ /* 0x000fe20007810000 */
[----:B------:R-:W-:Y:S01]  /*6640*/  UIADD3 UR6, UR6, 0x33440, URZ ;  /* 0x0003344006067890 */ /* 0x000fe2000fffe03f */
[----:B------:R-:W-:-:S03]  /*6650*/  FMNMX.FTZ R0, R186, R6, !PT ;  /* 0x00000006ba007209 */ /* 0x000fc60007810000 */
[----:B------:R-:W-:Y:S01]  /*6660*/  UPRMT UR6, UR11, 0x654, UR6 ;  /* 0x000006540b067896 */ /* 0x000fe20008000006 */
[----:B------:R-:W-:Y:S02]  /*6670*/  FMNMX.FTZ R9, R187, R0, !PT ;  /* 0x00000000bb097209 */ /* 0x000fe40007810000 */
[----:B------:R-:W-:Y:S02]  /*6680*/  FMNMX.FTZ R0, R188, R3, !PT ;  /* 0x00000003bc007209 */ /* 0x000fe40007810000 */
[----:B------:R-:W-:Y:S02]  /*6690*/  FMNMX.FTZ R8, R190, R9, !PT ;  /* 0x00000009be087209 */ /* 0x000fe40007810000 */
[----:B------:R-:W-:Y:S02]  /*66a0*/  FMNMX.FTZ R3, R189, R0, !PT ;  /* 0x00000000bd037209 */ /* 0x000fe40007810000 */
[----:B------:R-:W-:Y:S01]  /*66b0*/  FMNMX.FTZ R9, R191, R8, !PT ;  /* 0x00000008bf097209 */ /* 0x000fe20007810000 */
[----:B------:R-:W-:Y:S01]  /*66c0*/  SYNCS.ARRIVE.TRANS64.RED.A1T0 RZ, [UR6], RZ ;  /* 0x000000ffffff79a7 */ /* 0x000fe20008100406 */
        /* <DEDUP_REMOVED lines=71> */
[----:B------:R-:W-:-:S03]  /*6b40*/  FMNMX.FTZ R8, R135, R8, !PT ;  /* 0x0000000887087209 */ /* 0x000fc60007810000 */
[----:B------:R-:W0:Y:S04]  /*6b50*/  SHFL.BFLY PT, R0, R9, 0x2, 0x1f ;  /* 0x0c401f0009007f89 */ /* 0x000e2800000e0000 */
[----:B------:R-:W1:Y:S01]  /*6b60*/  SHFL.BFLY PT, R3, R8, 0x2, 0x1f ;  /* 0x0c401f0008037f89 */ /* 0x000e6200000e0000 */
[----:B0-----:R-:W-:Y:S01]  /*6b70*/  FMNMX.FTZ R10, R9, R0, !PT ;  /* 0x00000000090a7209 */ /* 0x001fe20007810000 */
[----:B------:R-:W-:Y:S01]  /*6b80*/  IMAD.U32 R9, RZ, RZ, UR41 ;  /* 0x00000029ff097e24 */ /* 0x000fe2000f8e00ff */
[----:B-1----:R-:W-:-:S03]  /*6b90*/  FMNMX.FTZ R11, R8, R3, !PT ;  /* 0x00000003080b7209 */ /* 0x002fc60007810000 */
[----:B------:R-:W0:Y:S04]  /*6ba0*/  SHFL.BFLY PT, R3, R10, 0x1, 0x1f ;  /* 0x0c201f000a037f89 */ /* 0x000e2800000e0000 */
[----:B------:R-:W1:Y:S01]  /*6bb0*/  SHFL.BFLY PT, R12, R11, 0x1, 0x1f ;  /* 0x0c201f000b0c7f89 */ /* 0x000e6200000e0000 */
[----:B0-----:R-:W-:Y:S02]  /*6bc0*/  FMNMX.FTZ R0, R10, R3, !PT ;  /* 0x000000030a007209 */ /* 0x001fe40007810000 */
[----:B-1----:R-:W-:-:S03]  /*6bd0*/  FMNMX.FTZ R3, R11, R12, !PT ;  /* 0x0000000c0b037209 */ /* 0x002fc60007810000 */
[C---:B------:R-:W-:Y:S01]  /*6be0*/  FFMA.FTZ R8, R0.reuse, R9, -8 ;  /* 0xc100000000087423 */ /* 0x040fe20000010009 */
[----:B------:R-:W-:-:S03]  /*6bf0*/  FADD.FTZ R7, -R0, R7 ;  /* 0x0000000700077221 */ /* 0x000fc60000010100 */
[--C-:B------:R-:W-:Y:S01]  /*6c00*/  FFMA.FTZ R11, R188, UR41, -R8.reuse ;  /* 0x00000029bc0b7c23 */ /* 0x100fe20008010808 */
[----:B------:R-:W-:-:S01]  /*6c10*/  FFMA.FTZ R188, R132, UR41, -R8 ;  /* 0x0000002984bc7c23 */ /* 0x000fc20008010808 */
[--C-:B------:R-:W-:Y:S01]  /*6c20*/  FFMA.FTZ R21, R168, UR41, -R8.reuse ;  /* 0x00000029a8157c23 */ /* 0x100fe20008010808 */
[----:B------:R-:W-:Y:S02]  /*6c30*/  IMAD.U32 R132, RZ, RZ, UR41 ;  /* 0x00000029ff847e24 */ /* 0x000fe4000f8e00ff */
[--C-:B------:R-:W-:Y:S01]  /*6c40*/  FFMA.FTZ R168, R169, UR41, -R8.reuse ;  /* 0x00000029a9a87c23 */ /* 0x100fe20008010808 */
[----:B------:R-:W-:-:S01]  /*6c50*/  FFMA.FTZ R169, R172, UR41, -R8 ;  /* 0x00000029aca97c23 */ /* 0x000fc20008010808 */
[----:B------:R-:W-:Y:S01]  /*6c60*/  FFMA.FTZ R172, R173, UR41, -R8 ;  /* 0x00000029adac7c23 */ /* 0x000fe20008010808 */
[----:B------:R-:W-:-:S01]  /*6c70*/  FADD.FTZ R6, -R3, R6 ;  /* 0x0000000603067221 */ /* 0x000fc20000010100 */
[----:B------:R-:W-:Y:S01]  /*6c80*/  FFMA.FTZ R173, R176, UR41, -R8 ;  /* 0x00000029b0ad7c23 */ /* 0x000fe20008010808 */
[----:B------:R-:W-:-:S01]  /*6c90*/  FFMA.FTZ R132, R3, R132, -8 ;  /* 0xc100000003847423 */ /* 0x000fc20000010084 */
[--C-:B------:R-:W-:Y:S01]  /*6ca0*/  FFMA.FTZ R176, R177, UR41, -R8.reuse ;  /* 0x00000029b1b07c23 */ /* 0x100fe20008010808 */
[----:B------:R-:W-:-:S01]  /*6cb0*/  FFMA.FTZ R177, R180, UR41, -R8 ;  /* 0x00000029b4b17c23 */ /* 0x000fc20008010808 */
[----:B------:R-:W-:Y:S01]  /*6cc0*/  FMUL.FTZ R7, R7, UR41 ;  /* 0x0000002907077c20 */ /* 0x000fe20008410000 */
[----:B------:R-:W-:-:S01]  /*6cd0*/  FFMA.FTZ R10, R184, UR41, -R8 ;  /* 0x00000029b80a7c23 */ /* 0x000fc20008010808 */
[----:B------:R-:W-:Y:S01]  /*6ce0*/  FFMA.FTZ R180, R181, UR41, -R8 ;  /* 0x00000029b5b47c23 */ /* 0x000fe20008010808 */
[----:B------:R-:W-:Y:S01]  /*6cf0*/  FMUL.FTZ R6, R6, UR41 ;  /* 0x0000002906067c20 */ /* 0x000fe20008410000 */
[----:B------:R-:W-:Y:S01]  /*6d00*/  FFMA.FTZ R181, R186, UR41, -R132 ;  /* 0x00000029bab57c23 */ /* 0x000fe20008010884 */
[----:B------:R-:W-:-:S01]  /*6d10*/  FFMA.FTZ R9, R185, UR41, -R8 ;  /* 0x00000029b9097c23 */ /* 0x000fc20008010808 */
[--C-:B------:R-:W-:Y:S01]  /*6d20*/  FFMA.FTZ R184, R187, UR41, -R132.reuse ;  /* 0x00000029bbb87c23 */ /* 0x100fe20008010884 */
[----:B------:R-:W-:Y:S01]  /*6d30*/  MUFU.EX2 R7, R7 ;  /* 0x0000000700077308 */ /* 0x000fe20000000800 */
[----:B------:R-:W-:-:S01]  /*6d40*/  FFMA.FTZ R185, R190, UR41, -R132 ;  /* 0x00000029beb97c23 */ /* 0x000fc20008010884 */
[----:B------:R-:W-:Y:S01]  /*6d50*/  FFMA.FTZ R12, R189, UR41, -R8 ;  /* 0x00000029bd0c7c23 */ /* 0x000fe20008010808 */
[----:B------:R-:W-:-:S01]  /*6d60*/  FFMA.FTZ R186, R191, UR41, -R132 ;  /* 0x00000029bfba7c23 */ /* 0x000fc20008010884 */
[----:B------:R-:W-:Y:S01]  /*6d70*/  FFMA.FTZ R13, R192, UR41, -R8 ;  /* 0x00000029c00d7c23 */ /* 0x000fe20008010808 */
        /* <DEDUP_REMOVED lines=31> */
[----:B0-----:R-:W-:Y:S01]  /*6f70*/  FFMA.FTZ R4, R7, R4, R10 ;  /* 0x0000000407047223 */ /* 0x001fe2000001000a */
[----:B------:R-:W-:-:S01]  /*6f80*/  FFMA.FTZ R189, R198, UR41, -R132 ;  /* 0x00000029c6bd7c23 */ /* 0x000fc20008010884 */
[--C-:B------:R-:W-:Y:S01]  /*6f90*/  FFMA.FTZ R190, R199, UR41, -R132.reuse ;  /* 0x00000029c7be7c23 */ /* 0x100fe20008010884 */
[----:B------:R-:W-:-:S01]  /*6fa0*/  FFMA.FTZ R191, R162, UR41, -R132 ;  /* 0x00000029a2bf7c23 */ /* 0x000fc20008010884 */
[----:B------:R-:W0:Y:S01]  /*6fb0*/  MUFU.EX2 R184, R184 ;  /* 0x000000b800b87308 */ /* 0x000e220000000800 */
[----:B-1----:R-:W-:-:S01]  /*6fc0*/  FFMA.FTZ R5, R6, R5, R181 ;  /* 0x0000000506057223 */ /* 0x002fc200000100b5 */
        /* <DEDUP_REMOVED lines=10> */
[--C-:B------:R-:W-:Y:S01]  /*7070*/  FFMA.FTZ R154, R154, UR41, -R132.reuse ;  /* 0x000000299a9a7c23 */ /* 0x100fe20008010884 */
[----:B------:R-:W-:-:S01]  /*7080*/  FFMA.FTZ R155, R155, UR41, -R132 ;  /* 0x000000299b9b7c23 */ /* 0x000fc20008010884 */
[--C-:B------:R-:W-:Y:S01]  /*7090*/  FFMA.FTZ R158, R158, UR41, -R132.reuse ;  /* 0x000000299e9e7c23 */ /* 0x100fe20008010884 */
[----:B------:R-:W-:-:S01]  /*70a0*/  FFMA.FTZ R159, R159, UR41, -R132 ;  /* 0x000000299f9f7c23 */ /* 0x000fc20008010884 */
[----:B------:R-:W-:Y:S01]  /*70b0*/  MUFU.EX2 R185, R185 ;  /* 0x000000b900b97308 */ /* 0x000fe20000000800 */
        /* <DEDUP_REMOVED lines=21> */
[----:B-1----:R-:W-:-:S02]  /*7210*/  FADD.FTZ R5, R11, R4 ;  /* 0x000000040b057221 */ /* 0x002fc40000010000 */
[----:B------:R1:W-:Y:S02]  /*7220*/  MUFU.EX2 R133, R188 ;  /* 0x000000bc00857308 */ /* 0x0003e40000000800 */
[----:B0-----:R-:W-:-:S06]  /*7230*/  FADD.FTZ R4, R12, R5 ;  /* 0x000000050c047221 */ /* 0x001fcc0000010000 */
[----:B------:R-:W0:Y:S01]  /*7240*/  MUFU.EX2 R13, R13 ;  /* 0x0000000d000d7308 */ /* 0x000e220000000800 */
[----:B-1----:R-:W-:-:S01]  /*7250*/  FFMA.FTZ R188, R195, UR41, -R132 ;  /* 0x00000029c3bc7c23 */ /* 0x002fc20008010884 */
[----:B------:R-:W-:Y:S01]  /*7260*/  FFMA.FTZ R132, R135, UR41, -R132 ;  /* 0x0000002987847c23 */ /* 0x000fe20008010884 */
[----:B------:R-:W-:-:S04]  /*7270*/  FADD.FTZ R135, R185, R192 ;  /* 0x000000c0b9877221 */ /* 0x000fc80000010000 */
[----:B--2---:R-:W-:Y:S01]  /*7280*/  FADD.FTZ R192, R186, R135 ;  /* 0x00000087bac07221 */ /* 0x004fe20000010000 */
[----:B------:R-:W1:Y:S08]  /*7290*/  MUFU.EX2 R187, R187 ;  /* 0x000000bb00bb7308 */ /* 0x000e700000000800 */
        /* <DEDUP_REMOVED lines=133> */
[----:B0-----:R-:W-:-:S04]  /*7af0*/  FADD.FTZ R4, R129, R4 ;  /* 0x0000000481047221 */ /* 0x001fc80000010000 */
[----:B------:R-:W-:-:S03]  /*7b00*/  FADD.FTZ R191, R133, R4 ;  /* 0x0000000485bf7221 */ /* 0x000fc60000010000 */
[----:B------:R-:W0:Y:S01]  /*7b10*/  MUFU.EX2 R8, R8 ;  /* 0x0000000800087308 */ /* 0x000e220000000800 */
[----:B-1----:R-:W-:-:S07]  /*7b20*/  FADD.FTZ R5, R131, R192 ;  /* 0x000000c083057221 */ /* 0x002fce0000010000 */
[----:B------:R-:W1:Y:S01]  /*7b30*/  MUFU.EX2 R135, R132 ;  /* 0x0000008400877308 */ /* 0x000e620000000800 */
[----:B--2---:R-:W-:-:S01]  /*7b40*/  FADD.FTZ R192, R134, R5 ;  /* 0x0000000586c07221 */ /* 0x004fc20000010000 */
[----:B0-----:R-:W-:-:S03]  /*7b50*/  FADD.FTZ R4, R8, R191 ;  /* 0x000000bf08047221 */ /* 0x001fc60000010000 */
[----:B-1----:R-:W-:Y:S01]  /*7b60*/  FADD.FTZ R5, R135, R192 ;  /* 0x000000c087057221 */ /* 0x002fe20000010000 */
[----:B------:R-:W-:Y:S06]  /*7b70*/  @!P0 BRA `(.L_x_4053) ;  /* 0x0000000000048947 */ /* 0x000fec0003800000 */
[----:B------:R-:W-:Y:S01]  /*7b80*/  BPT.TRAP 0x1 ;  /* 0x000000040000795c */ /* 0x000fe20000300000 */
.L_x_4053:
        /* <DEDUP_REMOVED lines=12> */
[----:B------:R-:W-:Y:S01]  /*7c50*/  UMOV UR51, UR46 ;  /* 0x0000002e00337c82 */ /* 0x000fe20008000000 */
        /* <DEDUP_REMOVED lines=135> */
.L_x_4043:
[----:B------:R-:W-:Y:S06]  /*84d0*/  BAR.ARV 0x8, 0x180 ;  /* 0x0206000000007b1d */ /* 0x000fec0000002000 */
[----:B------:R-:W-:Y:S05]  /*84e0*/  @!P0 BRA `(.L_x_4055) ;  /* 0x0000000000048947 */ /* 0x000fea0003800000 */
[----:B------:R-:W-:Y:S01]  /*84f0*/  BPT.TRAP 0x1 ;  /* 0x000000040000795c */ /* 0x000fe20000300000 */
.L_x_4055:
        /* <DEDUP_REMOVED lines=9> */
.L_x_4056:
[----:B-1----:R-:W-:Y:S05]  /*8590*/  @P1 BRA `(.L_x_4057) ;  /* 0x0000000000081947 */ /* 0x002fea0003800000 */
[----:B------:R-:W1:Y:S02]  /*85a0*/  SYNCS.PHASECHK.TRANS64.TRYWAIT P1, [UR5+0x33450], R6 ;  /* 0x03345006ff0075a7 */ /* 0x000e640008020145 */
[----:B-1----:R-:W-:Y:S05]  /*85b0*/  @!P1 BRA `(.L_x_4058) ;  /* 0x000000d400e49947 */ /* 0x002fea0003800000 */
.L_x_4057:
[----:B------:R-:W-:Y:S01]  /*85c0*/  UIADD3 UR4, UR4, 0x200, URZ ;  /* 0x0000020004047890 */ /* 0x000fe2000fffe03f */
[----:B------:R-:W-:Y:S01]  /*85d0*/  WARPGROUP.ARRIVE ;  /* 0x00000000000079c5 */ /* 0x000fe20000000000 */
[----:B------:R-:W-:Y:S02]  /*85e0*/  UMOV UR7, 0xc0000010 ;  /* 0xc000001000077882 */ /* 0x000fe40000000000 */
        /* <DEDUP_REMOVED lines=16> */
[----:B------:R-:W-:Y:S02]  /*86f0*/  ULDC.64 UR6, c[0x0][0x9a0] ;  /* 0x0002680000067ab9 */ /* 0x000fe40000000a00 */
[----:B------:R-:W-:-:S04]  /*8700*/  ISETP.NE.U32.AND P1, PT, RZ, UR6, PT ;  /* 0x00000006ff007c0c */ /* 0x000fc8000bf25070 */
[----:B------:R-:W-:-:S13]  /*8710*/  ISETP.NE.AND.EX P1, PT, RZ, UR7, PT, P1 ;  /* 0x00000007ff007c0c */ /* 0x000fda000bf25310 */
[----:B------:R-:W0:Y:S08]  /*8720*/  @P1 LDC.64 R8, c[0x0][0x9c8] ;  /* 0x00027200ff081b82 */ /* 0x000e300000000a00 */
[----:B------:R-:W2:Y:S01]  /*8730*/  @P1 LDC.64 R10, c[0x0][0x9d0] ;  /* 0x00027400ff0a1b82 */ /* 0x000ea20000000a00 */
[----:B01----:R-:W-:-:S04]  /*8740*/  @P1 IMAD R6, R8, UR37, RZ ;  /* 0x0000002508061c24 */ /* 0x003fc8000f8e02ff */
[----:B------:R-:W-:Y:S02]  /*8750*/  @P1 IMAD R9, R9, UR36, R6 ;  /* 0x0000002409091c24 */ /* 0x000fe4000f8e0206 */
[----:B------:R-:W-:-:S04]  /*8760*/  @P1 IMAD.WIDE.U32 R6, R8, UR36, RZ ;  /* 0x0000002408061c25 */ /* 0x000fc8000f8e00ff */
[----:B------:R-:W-:Y:S02]  /*8770*/  @P1 IMAD.IADD R7, R7, 0x1, R9 ;  /* 0x0000000107071824 */ /* 0x000fe400078e0209 */
[----:B--2---:R-:W-:-:S04]  /*8780*/  @P1 IMAD.WIDE.U32 R6, R10, UR38, R6 ;  /* 0x000000260a061c25 */ /* 0x004fc8000f8e0006 */
[----:B------:R-:W-:Y:S01]  /*8790*/  @P1 IMAD R7, R11, UR38, R7 ;  /* 0x000000260b071c24 */ /* 0x000fe2000f8e0207 */
[----:B------:R-:W-:-:S04]  /*87a0*/  @P1 LEA R8, P2, R6, UR6, 0x2 ;  /* 0x0000000606081c11 */ /* 0x000fc8000f8410ff */
[----:B------:R-:W-:Y:S01]  /*87b0*/  @P1 LEA.HI.X R9, R6, UR7, R7, 0x2, P2 ;  /* 0x0000000706091c11 */ /* 0x000fe200090f1407 */
[----:B------:R-:W-:-:S06]  /*87c0*/  IMAD.MOV.U32 R6, RZ, RZ, 0x3f800000 ;  /* 0x3f800000ff067424 */ /* 0x000fcc00078e00ff */
[----:B------:R0:W2:Y:S01]  /*87d0*/  @P1 LDG.E R6, desc[UR52][R8.64] ;  /* 0x0000003408061981 */ /* 0x0000a2000c1e1900 */
[----:B------:R-:W-:Y:S01]  /*87e0*/  UIADD3 UR6, UR4, 0x480, URZ ;  /* 0x0000048004067890 */ /* 0x000fe2000fffe03f */
[----:B------:R-:W-:Y:S01]  /*87f0*/  UMOV UR7, 0xc0000010 ;  /* 0xc000001000077882 */ /* 0x000fe20000000000 */
[----:B------:R-:W-:Y:S02]  /*8800*/  WARPGROUP.DEPBAR.LE gsb0, 0x0 ;  /* 0x00008000000079c5 */ /* 0x000fe40000010000 */
[----:B------:R-:W-:-:S06]  /*8810*/  WARPGROUP.ARRIVE ;  /* 0x00000000000079c5 */ /* 0x000fcc0000000000 */
[----:B------:R-:W-:Y:S01]  /*8820*/  QGMMA.64x192x32.F32.E4M3.E4M3 R24, R212, gdesc[UR4], R24, gsb0 ;  /* 0x02e00004d4187df3 */ /* 0x000fe20008000818 */
[----:B------:R-:W-:Y:S01]  /*8830*/  UIADD3 UR4, UR4, 0x600, URZ ;  /* 0x0000060004047890 */ /* 0x000fe2000fffe03f */
[----:B------:R-:W-:-:S06]  /*8840*/  UMOV UR7, 0xc0000010 ;  /* 0xc000001000077882 */ /* 0x000fcc0000000000 */
[----:B------:R-:W-:Y:S01]  /*8850*/  UMOV UR6, UR4 ;  /* 0x0000000400067c82 */ /* 0x000fe20008000000 */
[----:B------:R-:W1:Y:S04]  /*8860*/  SHFL.BFLY PT, R7, R4, 0x2, 0x1f ;  /* 0x0c401f0004077f89 */ /* 0x000e6800000e0000 */
[----:B------:R-:W3:Y:S01]  /*8870*/  SHFL.BFLY PT, R12, R5, 0x2, 0x1f ;  /* 0x0c401f00050c7f89 */ /* 0x000ee200000e0000 */
[----:B-1----:R-:W-:-:S01]  /*8880*/  FADD.FTZ R7, R7, R4 ;  /* 0x0000000407077221 */ /* 0x002fc20000010000 */
[----:B---3--:R-:W-:-:S04]  /*8890*/  FADD.FTZ R12, R12, R5 ;  /* 0x000000050c0c7221 */ /* 0x008fc80000010000 */
[----:B------:R-:W1:Y:S04]  /*88a0*/  SHFL.BFLY PT, R10, R7, 0x1, 0x1f ;  /* 0x0c201f00070a7f89 */ /* 0x000e6800000e0000 */
[----:B0-----:R-:W0:Y:S01]  /*88b0*/  SHFL.BFLY PT, R9, R12, 0x1, 0x1f ;  /* 0x0c201f000c097f89 */ /* 0x001e2200000e0000 */
[----:B-1----:R-:W-:-:S01]  /*88c0*/  FADD.FTZ R10, R7, R10 ;  /* 0x0000000a070a7221 */ /* 0x002fc20000010000 */
        /* <DEDUP_REMOVED lines=9> */
[----:B------:R-:W-:Y:S01]  /*8960*/  IMAD.MOV.U32 R7, RZ, RZ, RZ ;  /* 0x000000ffff077224 */ /* 0x000fe200078e00ff */
[----:B------:R-:W-:Y:S02]  /*8970*/  WARPGROUP.DEPBAR.LE gsb0, 0x0 ;  /* 0x00008000000079c5 */ /* 0x000fe40000010000 */
[----:B------:R-:W-:-:S06]  /*8980*/  WARPGROUP.ARRIVE ;  /* 0x00000000000079c5 */ /* 0x000fcc0000000000 */
[----:B------:R-:W-:Y:S01]  /*8990*/  QGMMA.64x192x32.F32.E4M3.E4M3 R24, R216, gdesc[UR4], R24, gsb0 ;  /* 0x02e00004d8187df3 */ /* 0x000fe20008000818 */
[----:B------:R-:W0:Y:S08]  /*89a0*/  @P2 MUFU.LG2 R4, R13 ;  /* 0x0000000d00042308 */ /* 0x000e300000000c00 */
        /* <DEDUP_REMOVED lines=9> */
[----:B------:R-:W-:Y:S01]  /*8a40*/  @P2 FFMA.FTZ R20, R5, R0, R4 ;  /* 0x0000000005142223 */ /* 0x000fe20000010004 */
[----:B------:R-:W-:Y:S02]  /*8a50*/  IMAD.MOV.U32 R21, RZ, RZ, -0x800000 ;  /* 0xff800000ff157424 */ /* 0x000fe400078e00ff */
[----:B------:R-:W-:Y:S01]  /*8a60*/  @P3 FFMA.FTZ R21, R15, R3, R8 ;  /* 0x000000030f153223 */ /* 0x000fe20000010008 */
[-C--:B--2---:R-:W-:Y:S01]  /*8a70*/  FMUL.FTZ R9, R9, R6.reuse ;  /* 0x0000000609097220 */ /* 0x084fe20000410000 */
[----:B---3--:R-:W-:Y:S01]  /*8a80*/  FMUL.FTZ R137, R7, R6 ;  /* 0x0000000607897220 */ /* 0x008fe20000410000 */
[----:B------:R-:W-:-:S02]  /*8a90*/  WARPGROUP.DEPBAR.LE gsb0, 0x0 ;  /* 0x00008000000079c5 */ /* 0x000fc40000010000 */
[----:B------:R-:W-:Y:S05]  /*8aa0*/  @!P0 BRA `(.L_x_4059) ;  /* 0x0000000000048947 */ /* 0x000fea0003800000 */
[----:B------:R-:W-:Y:S01]  /*8ab0*/  BPT.TRAP 0x1 ;  /* 0x000000040000795c */ /* 0x000fe20000300000 */
.L_x_4059:
[----:B------:R-:W-:Y:S01]  /*8ac0*/  UIADD3 UR4, UR5, 0x33460, URZ ;  /* 0x0003346005047890 */ /* 0x000fe2000fffe03f */
[-C--:B------:R-:W-:Y:S01]  /*8ad0*/  FMUL.FTZ R122, R48, R9.reuse ;  /* 0x00000009307a7220 */ /* 0x080fe20000410000 */
[-C--:B------:R-:W-:Y:S01]  /*8ae0*/  FMUL.FTZ R48, R93, R9.reuse ;  /* 0x000000095d307220 */ /* 0x080fe20000410000 */
[----:B------:R-:W-:Y:S01]  /*8af0*/  UIADD3 UR46, UR46, 0x1, URZ ;  /* 0x000000012e2e7890 */ /* 0x000fe2000fffe03f */
        /* <DEDUP_REMOVED lines=13> */
[----:B------:R-:W-:Y:S01]  /*8bd0*/  FMUL.FTZ R69, R71, R137 ;  /* 0x0000008947457220 */ /* 0x000fe20000410000 */
[----:B------:R-:W-:Y:S01]  /*8be0*/  UISETP.NE.AND UP0, UPT, UR46, 0x2, UPT ;  /* 0x000000022e00788c */ /* 0x000fe2000bf05270 */
[-C--:B------:R-:W-:Y:S01]  /*8bf0*/  FMUL.FTZ R32, R37, R9.reuse ;  /* 0x0000000925207220 */ /* 0x080fe20000410000 */
[-C--:B------:R-:W-:Y:S01]  /*8c00*/  FMUL.FTZ R40, R64, R9.reuse ;  /* 0x0000000940287220 */ /* 0x080fe20000410000 */
[-C--:B------:R-:W-:Y:S01]  /*8c10*/  FMUL.FTZ R24, R77, R9.reuse ;  /* 0x000000094d187220 */ /* 0x080fe20000410000 */
[-C--:B------:R-:W-:Y:S01]  /*8c20*/  FMUL.FTZ R112, R25, R9.reuse ;  /* 0x0000000919707220 */ /* 0x080fe20000410000 */
[-C--:B------:R-:W-:Y:S01]  /*8c30*/  FMUL.FTZ R101, R57, R9.reuse ;  /* 0x0000000939657220 */ /* 0x080fe20000410000 */
[----:B------:R-:W-:Y:S01]  /*8c40*/  FMUL.FTZ R49, R92, R9 ;  /* 0x000000095c317220 */ /* 0x000fe20000410000 */
        /* <DEDUP_REMOVED lines=70> */
[----:B------:R-:W-:Y:S01]  /*90b0*/  USEL UR4, URZ, 0x1, UP0 ;  /* 0x000000013f047887 */ /* 0x000fe20008000000 */
[-C--:B------:R-:W-:Y:S01]  /*90c0*/  FMUL.FTZ R78, R102, R137.reuse ;  /* 0x00000089664e7220 */ /* 0x080fe20000410000 */
[-C--:B------:R-:W-:Y:S01]  /*90d0*/  FMUL.FTZ R90, R99, R137.reuse ;  /* 0x00000089635a7220 */ /* 0x080fe20000410000 */
[-C--:B------:R-:W-:Y:S01]  /*90e0*/  FMUL.FTZ R139, R110, R137.reuse ;  /* 0x000000896e8b7220 */ /* 0x080fe20000410000 */
[-C--:B------:R-:W-:Y:S01]  /*90f0*/  FMUL.FTZ R86, R107, R137.reuse ;  /* 0x000000896b567220 */ /* 0x080fe20000410000 */
[-C--:B------:R-:W-:Y:S01]  /*9100*/  FMUL.FTZ R27, R118, R137.reuse ;  /* 0x00000089761b7220 */ /* 0x080fe20000410000 */
[----:B------:R-:W-:Y:S01]  /*9110*/  PLOP3.LUT P0, PT, PT, PT, PT, 0x8, 0x0 ;  /* 0x000000000000781c */ /* 0x000fe20003f0e170 */
[----:B------:R-:W-:Y:S01]  /*9120*/  FMUL.FTZ R137, R115, R137 ;  /* 0x0000008973897220 */ /* 0x000fe20000410000 */
[----:B------:R-:W-:-:S02]  /*9130*/  UIADD3 UR48, UR48, 0x1, URZ ;  /* 0x0000000130307890 */ /* 0x000fc4000fffe03f */
[----:B------:R-:W-:Y:S02]  /*9140*/  USEL UR46, UR46, URZ, UP0 ;  /* 0x0000003f2e2e7287 */ /* 0x000fe40008000000 */
[----:B------:R-:W-:-:S12]  /*9150*/  ULOP3.LUT UR47, UR47, UR4, URZ, 0x3c, !UPT ;  /* 0x000000042f2f7292 */ /* 0x000fd8000f8e3c3f */
.L_x_4035:
        /* <DEDUP_REMOVED lines=15> */
[----:B------:R-:W1:Y:S01]  /*9250*/  S2UR UR4, SR_SWINHI ;  /* 0x00000000000479c3 */ /* 0x000e620000002f00 */
[----:B------:R-:W-:Y:S01]  /*9260*/  ULDC.64 UR14, c[0x0][0xc00] ;  /* 0x00030000000e7ab9 */ /* 0x000fe20000000a00 */
[----:B------:R-:W-:Y:S01]  /*9270*/  ULDC.64 UR12, c[0x0][0xc00] ;  /* 0x00030000000c7ab9 */ /* 0x000fe20000000a00 */
[----:B------:R-:W2:Y:S01]  /*9280*/  LDL R148, [R1+0x28] ;  /* 0x0000280001947983 */ /* 0x000ea20000100800 */
[----:B0-----:R-:W-:-:S05]  /*9290*/  IMAD.SHL.U32 R12, R29, 0x4, RZ ;  /* 0x000000041d0c7824 */ /* 0x001fca00078e00ff */
[----:B------:R-:W-:Y:S01]  /*92a0*/  LOP3.LUT R12, R12, 0xc, RZ, 0xc0, !PT ;  /* 0x0000000c0c0c7812 */ /* 0x000fe200078ec0ff */
[----:B------:R-:W-:Y:S03]  /*92b0*/  BAR.SYNC.DEFER_BLOCKING 0x1, 0x100 ;  /* 0x0044000000007b1d */ /* 0x000fe60000010000 */
[----:B------:R-:W-:-:S05]  /*92c0*/  IADD3 R12, P0, R12, UR10, RZ ;  /* 0x0000000a0c0c7c10 */ /* 0x000fca000ff1e0ff */
[----:B------:R-:W-:-:S05]  /*92d0*/  IMAD.X R13, RZ, RZ, UR11, P0 ;  /* 0x0000000bff0d7e24 */ /* 0x000fca00080e06ff */
[----:B------:R0:W3:Y:S01]  /*92e0*/  LDG.E.CONSTANT R28, desc[UR52][R12.64] ;  /* 0x000000340c1c7981 */ /* 0x0000e2000c1e9900 */
[----:B------:R-:W-:-:S03]  /*92f0*/  LOP3.LUT P0, R14, R29, 0x3, RZ, 0xc0, !PT ;  /* 0x000000031d0e7812 */ /* 0x000fc6000780c0ff */
[----:B------:R-:W4:Y:S01]  /*9300*/  LDL R13, [R1+0x2c] ;  /* 0x00002c00010d7983 */ /* 0x000f220000100800 */
[----:B0-----:R-:W-:Y:S01]  /*9310*/  IMAD.MOV.U32 R12, RZ, RZ, 0x2 ;  /* 0x00000002ff0c7424 */ /* 0x001fe200078e00ff */
[----:B------:R-:W-:Y:S01]  /*9320*/  ISETP.EQ.OR P0, PT, R14, 0x3, !P0 ;  /* 0x000000030e00780c */ /* 0x000fe20004702670 */
[----:B------:R-:W-:Y:S01]  /*9330*/  UMOV UR10, UR8 ;  /* 0x00000008000a7c82 */ /* 0x000fe20008000000 */
[----:B-1----:R-:W-:Y:S02]  /*9340*/  UMOV UR11, UR4 ;  /* 0x00000004000b7c82 */ /* 0x002fe40008000000 */
        /* <DEDUP_REMOVED lines=95> */
[----:B------:R-:W-:Y:S01]  /*9940*/  SEL R73, R73, R98, P0 ;  /* 0x0000006249497207 */ /* 0x000fe20000000000 */
[----:B------:R-:W-:Y:S01]  /*9950*/  UIMAD.WIDE UR12, UR36, 0x4, UR12 ;  /* 0x00000004240c78a5 */ /* 0x000fe2000f8e020c */
[----:B----4-:R-:W-:-:S03]  /*9960*/  IMAD.WIDE R12, R13, R12, UR10 ;  /* 0x0000000a0d0c7e25 */ /* 0x010fc6000f8e020c */
[C---:B------:R-:W-:Y:S02]  /*9970*/  LOP3.LUT R3, R12.reuse, 0x380, RZ, 0xc0, !PT ;  /* 0x000003800c037812 */ /* 0x040fe400078ec0ff */
[C---:B------:R-:W-:Y:S02]  /*9980*/  IADD3 R197, P4, R12.reuse, 0x8060, RZ ;  /* 0x000080600cc57810 */ /* 0x040fe40007f9e0ff */
[C---:B------:R-:W-:Y:S02]  /*9990*/  IADD3 R10, P3, R12.reuse, 0x8040, RZ ;  /* 0x000080400c0a7810 */ /* 0x040fe40007f7e0ff */
[C---:B------:R-:W-:Y:S02]  /*99a0*/  IADD3 R195, P6, R12.reuse, 0x8020, RZ ;  /* 0x000080200cc37810 */ /* 0x040fe40007fde0ff */
[C---:B------:R-:W-:Y:S02]  /*99b0*/  IADD3 R193, P5, R12.reuse, 0x8000, RZ ;  /* 0x000080000cc17810 */ /* 0x040fe40007fbe0ff */
[----:B------:R-:W-:-:S02]  /*99c0*/  IADD3 R191, P2, R12, 0x4060, RZ ;  /* 0x000040600cbf7810 */ /* 0x000fc40007f5e0ff */
[----:B------:R-:W-:Y:S01]  /*99d0*/  SHF.R.U64 R3, R3, 0x3, RZ ;  /* 0x0000000303037819 */ /* 0x000fe200000012ff */
[--C-:B------:R-:W-:Y:S01]  /*99e0*/  IMAD.X R27, RZ, RZ, R13.reuse, P4 ;  /* 0x000000ffff1b7224 */ /* 0x100fe200020e060d */
[----:B------:R-:W-:Y:S01]  /*99f0*/  LOP3.LUT R8, R10, 0x380, RZ, 0xc0, !PT ;  /* 0x000003800a087812 */ /* 0x000fe200078ec0ff */
[--C-:B------:R-:W-:Y:S01]  /*9a00*/  IMAD.X R25, RZ, RZ, R13.reuse, P3 ;  /* 0x000000ffff197224 */ /* 0x100fe200018e060d */
[C---:B------:R-:W-:Y:S01]  /*9a10*/  IADD3 R6, P1, R12.reuse, 0x4040, RZ ;  /* 0x000040400c067810 */ /* 0x040fe20007f3e0ff */
[--C-:B------:R-:W-:Y:S01]  /*9a20*/  IMAD.X R137, RZ, RZ, R13.reuse, P6 ;  /* 0x000000ffff897224 */ /* 0x100fe200030e060d */
[C---:B------:R-:W-:Y:S01]  /*9a30*/  IADD3 R189, P4, R12.reuse, 0x4020, RZ ;  /* 0x000040200cbd7810 */ /* 0x040fe20007f9e0ff */
[--C-:B------:R-:W-:Y:S01]  /*9a40*/  IMAD.X R15, RZ, RZ, R13.reuse, P5 ;  /* 0x000000ffff0f7224 */ /* 0x100fe200028e060d */
[C---:B------:R-:W-:Y:S01]  /*9a50*/  IADD3 R187, P3, R12.reuse, 0x4000, RZ ;  /* 0x000040000cbb7810 */ /* 0x040fe20007f7e0ff */
[----:B------:R-:W-:Y:S01]  /*9a60*/  IMAD.X R139, RZ, RZ, R13, P2 ;  /* 0x000000ffff8b7224 */ /* 0x000fe200010e060d */
[----:B------:R-:W-:-:S02]  /*9a70*/  IADD3 R37, P6, R12, 0x20, RZ ;  /* 0x000000200c257810 */ /* 0x000fc40007fde0ff */
[C---:B------:R-:W-:Y:S02]  /*9a80*/  IADD3 R185, P5, R12.reuse, 0x60, RZ ;  /* 0x000000600cb97810 */ /* 0x040fe40007fbe0ff */
[----:B------:R-:W-:Y:S02]  /*9a90*/  IADD3 R4, P2, R12, 0x40, RZ ;  /* 0x000000400c047810 */ /* 0x000fe40007f5e0ff */
[----:B------:R-:W-:Y:S02]  /*9aa0*/  LOP3.LUT R0, R195, 0x380, RZ, 0xc0, !PT ;  /* 0x00000380c3007812 */ /* 0x000fe400078ec0ff */
[----:B------:R-:W-:Y:S02]  /*9ab0*/  LOP3.LUT R12, R3, R12, RZ, 0x3c, !PT ;  /* 0x0000000c030c7212 */ /* 0x000fe400078e3cff */
[----:B------:R-:W-:Y:S02]  /*9ac0*/  SHF.R.U64 R3, R8, 0x3, RZ ;  /* 0x0000000308037819 */ /* 0x000fe400000012ff */
[----:B------:R-:W-:-:S02]  /*9ad0*/  SHF.R.U64 R0, R0, 0x3, RZ ;  /* 0x0000000300007819 */ /* 0x000fc400000012ff */
[----:B------:R-:W-:Y:S02]  /*9ae0*/  LOP3.LUT R14, R197, 0x380, RZ, 0xc0, !PT ;  /* 0x00000380c50e7812 */ /* 0x000fe400078ec0ff */
[----:B------:R-:W-:Y:S02]  /*9af0*/  LOP3.LUT R24, R3, R10, RZ, 0x3c, !PT ;  /* 0x0000000a03187212 */ /* 0x000fe400078e3cff */
[----:B------:R-:W-:Y:S02]  /*9b00*/  LOP3.LUT R10, R193, 0x380, RZ, 0xc0, !PT ;  /* 0x00000380c10a7812 */ /* 0x000fe400078ec0ff */
[----:B------:R-:W-:Y:S02]  /*9b10*/  LOP3.LUT R136, R0, R195, RZ, 0x3c, !PT ;  /* 0x000000c300887212 */ /* 0x000fe400078e3cff */
[----:B------:R-:W-:Y:S02]  /*9b20*/  LOP3.LUT R3, R6, 0x380, RZ, 0xc0, !PT ;  /* 0x0000038006037812 */ /* 0x000fe400078ec0ff */
[----:B------:R-:W-:-:S02]  /*9b30*/  LOP3.LUT R0, R189, 0x380, RZ, 0xc0, !PT ;  /* 0x00000380bd007812 */ /* 0x000fc400078ec0ff */
[----:B------:R-:W-:Y:S02]  /*9b40*/  SHF.R.U64 R14, R14, 0x3, RZ ;  /* 0x000000030e0e7819 */ /* 0x000fe400000012ff */
[----:B------:R-:W-:Y:S02]  /*9b50*/  SHF.R.U64 R10, R10, 0x3, RZ ;  /* 0x000000030a0a7819 */ /* 0x000fe400000012ff */
[----:B------:R-:W-:Y:S02]  /*9b60*/  SHF.R.U64 R3, R3, 0x3, RZ ;  /* 0x0000000303037819 */ /* 0x000fe400000012ff */
[----:B------:R-:W-:Y:S02]  /*9b70*/  SHF.R.U64 R0, R0, 0x3, RZ ;  /* 0x0000000300007819 */ /* 0x000fe400000012ff */
[----:B------:R-:W-:Y:S02]  /*9b80*/  LOP3.LUT R26, R14, R197, RZ, 0x3c, !PT ;  /* 0x000000c50e1a7212 */ /* 0x000fe400078e3cff */
[----:B------:R-:W-:-:S02]  /*9b90*/  LOP3.LUT R14, R10, R193, RZ, 0x3c, !PT ;  /* 0x000000c10a0e7212 */ /* 0x000fc400078e3cff */
[----:B------:R-:W-:Y:S02]  /*9ba0*/  LOP3.LUT R8, R191, 0x380, RZ, 0xc0, !PT ;  /* 0x00000380bf087812 */ /* 0x000fe400078ec0ff */
[----:B------:R-:W-:Y:S02]  /*9bb0*/  LOP3.LUT R10, R3, R6, RZ, 0x3c, !PT ;  /* 0x00000006030a7212 */ /* 0x000fe400078e3cff */
[----:B------:R-:W-:Y:S02]  /*9bc0*/  LOP3.LUT R140, R0, R189, RZ, 0x3c, !PT ;  /* 0x000000bd008c7212 */ /* 0x000fe400078e3cff */
[----:B------:R-:W-:Y:S02]  /*9bd0*/  LOP3.LUT R6, R187, 0x380, RZ, 0xc0, !PT ;  /* 0x00000380bb067812 */ /* 0x000fe400078ec0ff */
[----:B------:R-:W-:Y:S02]  /*9be0*/  LOP3.LUT R0, R37, 0x380, RZ, 0xc0, !PT ;  /* 0x0000038025007812 */ /* 0x000fe400078ec0ff */
[----:B------:R-:W-:-:S02]  /*9bf0*/  LOP3.LUT R44, R185, 0x380, RZ, 0xc0, !PT ;  /* 0x00000380b92c7812 */ /* 0x000fc400078ec0ff */
[----:B------:R-:W-:Y:S02]  /*9c00*/  SHF.R.U64 R8, R8, 0x3, RZ ;  /* 0x0000000308087819 */ /* 0x000fe400000012ff */
[----:B------:R-:W-:Y:S02]  /*9c10*/  LOP3.LUT R3, R4, 0x380, RZ, 0xc0, !PT ;  /* 0x0000038004037812 */ /* 0x000fe400078ec0ff */
[----:B------:R-:W-:Y:S02]  /*9c20*/  SHF.R.U64 R6, R6, 0x3, RZ ;  /* 0x0000000306067819 */ /* 0x000fe400000012ff */
[----:B------:R-:W-:Y:S02]  /*9c30*/  SHF.R.U64 R0, R0, 0x3, RZ ;  /* 0x0000000300007819 */ /* 0x000fe400000012ff */
[----:B------:R-:W-:Y:S02]  /*9c40*/  SHF.R.U64 R44, R44, 0x3, RZ ;  /* 0x000000032c2c7819 */ /* 0x000fe400000012ff */
[----:B---3--:R-:W-:-:S02]  /*9c50*/  LOP3.LUT R94, R28, 0x2, RZ, 0x3c, !PT ;  /* 0x000000021c5e7812 */ /* 0x008fc400078e3cff */
[----:B------:R-:W-:Y:S01]  /*9c60*/  LOP3.LUT R138, R8, R191, RZ, 0x3c, !PT ;  /* 0x000000bf088a7212 */ /* 0x000fe200078e3cff */
[----:B------:R-:W-:Y:S01]  /*9c70*/  SHFL.IDX PT, R120, R133, R28, 0x1c1f ;  /* 0x001c1f1c85787589 */ /* 0x000fe200000e0000 */
[----:B------:R-:W-:Y:S02]  /*9c80*/  SHF.R.U64 R3, R3, 0x3, RZ ;  /* 0x0000000303037819 */ /* 0x000fe400000012ff */
[----:B------:R-:W-:Y:S01]  /*9c90*/  LOP3.LUT R8, R6, R187, RZ, 0x3c, !PT ;  /* 0x000000bb06087212 */ /* 0x000fe200078e3cff */
[----:B------:R-:W-:Y:S01]  /*9ca0*/  SHFL.IDX PT, R132, R81, R28, 0x1c1f ;  /* 0x001c1f1c51847589 */ /* 0x000fe200000e0000 */
[----:B------:R-:W-:Y:S01]  /*9cb0*/  LOP3.LUT R6, R0, R37, RZ, 0x3c, !PT ;  /* 0x0000002500067212 */ /* 0x000fe200078e3cff */
[--C-:B------:R-:W-:Y:S01]  /*9cc0*/  IMAD.X R141, RZ, RZ, R13.reuse, P4 ;  /* 0x000000ffff8d7224 */ /* 0x100fe200020e060d */
[----:B------:R-:W-:Y:S01]  /*9cd0*/  LOP3.LUT R142, R44, R185, RZ, 0x3c, !PT ;  /* 0x000000b92c8e7212 */ /* 0x000fe200078e3cff */
[----:B------:R-:W-:Y:S01]  /*9ce0*/  SHFL.IDX PT, R129, R129, R28, 0x1c1f ;  /* 0x001c1f1c81817589 */ /* 0x000fe200000e0000 */
[----:B------:R-:W-:Y:S01]  /*9cf0*/  MOV R0, R26 ;  /* 0x0000001a00007202 */ /* 0x000fe20000000f00 */
[----:B------:R-:W-:-:S02]  /*9d00*/  IMAD.X R143, RZ, RZ, R13, P5 ;  /* 0x000000ffff8f7224 */ /* 0x000fc400028e060d */
[----:B------:R-:W0:Y:S01]  /*9d10*/  SHFL.IDX PT, R133, R29, R94, 0x1c1f ;  /* 0x001c1f5e1d857589 */ /* 0x000e2200000e0000 */
[--C-:B------:R-:W-:Y:S01]  /*9d20*/  IMAD.X R11, RZ, RZ, R13.reuse, P1 ;  /* 0x000000ffff0b7224 */ /* 0x100fe200008e060d */
[----:B------:R-:W-:Y:S02]  /*9d30*/  LOP3.LUT R4, R3, R4, RZ, 0x3c, !PT ;  /* 0x0000000403047212 */ /* 0x000fe400078e3cff */
[----:B------:R-:W1:Y:S01]  /*9d40*/  SHFL.IDX PT, R128, R55, R94, 0x1c1f ;  /* 0x001c1f5e37807589 */ /* 0x000e6200000e0000 */
[--C-:B------:R-:W-:Y:S02]  /*9d50*/  IMAD.X R9, RZ, RZ, R13.reuse, P3 ;  /* 0x000000ffff097224 */ /* 0x100fe400018e060d */
[--C-:B------:R-:W-:Y:S01]  /*9d60*/  IMAD.X R7, RZ, RZ, R13.reuse, P6 ;  /* 0x000000ffff077224 */ /* 0x100fe200030e060d */
[----:B------:R-:W-:Y:S01]  /*9d70*/  SHFL.IDX PT, R27, R97, R28, 0x1c1f ;  /* 0x001c1f1c611b7589 */ /* 0x000fe200000e0000 */
[----:B------:R-:W-:-:S03]  /*9d80*/  IMAD.X R5, RZ, RZ, R13, P2 ;  /* 0x000000ffff057224 */ /* 0x000fc600010e060d */
[----:B------:R-:W-:Y:S01]  /*9d90*/  SHFL.IDX PT, R44, R125, R28, 0x1c1f ;  /* 0x001c1f1c7d2c7589 */ /* 0x000fe200000e0000 */
[----:B------:R-:W-:-:S03]  /*9da0*/  MOV R3, R24 ;  /* 0x0000001800037202 */ /* 0x000fc60000000f00 */
[----:B------:R-:W-:Y:S01]  /*9db0*/  SHFL.IDX PT, R117, R117, R28, 0x1c1f ;  /* 0x001c1f1c75757589 */ /* 0x000fe200000e0000 */
[----:B------:R-:W-:-:S03]  /*9dc0*/  MOV R136, R136 ;  /* 0x0000008800887202 */ /* 0x000fc60000000f00 */
[----:B------:R-:W-:Y:S04]  /*9dd0*/  SHFL.IDX PT, R124, R83, R28, 0x1c1f ;  /* 0x001c1f1c537c7589 */ /* 0x000fe800000e0000 */
[----:B------:R-:W-:Y:S04]  /*9de0*/  SHFL.IDX PT, R26, R101, R28, 0x1c1f ;  /* 0x001c1f1c651a7589 */ /* 0x000fe800000e0000 */
[----:B------:R-:W-:Y:S04]  /*9df0*/  SHFL.IDX PT, R97, R131, R28, 0x1c1f ;  /* 0x001c1f1c83617589 */ /* 0x000fe800000e0000 */
[----:B------:R-:W3:Y:S04]  /*9e00*/  SHFL.IDX PT, R96, R30, R94, 0x1c1f ;  /* 0x001c1f5e1e607589 */ /* 0x000ee800000e0000 */
[----:B------:R-:W-:Y:S04]  /*9e10*/  SHFL.IDX PT, R125, R31, R94, 0x1c1f ;  /* 0x001c1f5e1f7d7589 */ /* 0x000fe800000e0000 */
[----:B------:R-:W4:Y:S01]  /*9e20*/  SHFL.IDX PT, R56, R56, R94, 0x1c1f ;  /* 0x001c1f5e38387589 */ /* 0x000f2200000e0000 */
[----:B------:R-:W-:-:S03]  /*9e30*/  MOV R137, R14 ;  /* 0x0000000e00897202 */ /* 0x000fc60000000f00 */
[----:B------:R-:W-:Y:S01]  /*9e40*/  SHFL.IDX PT, R100, R95, R28, 0x1c1f ;  /* 0x001c1f1c5f647589 */ /* 0x000fe200000e0000 */
[----:B------:R-:W-:-:S03]  /*9e50*/  MOV R138, R138 ;  /* 0x0000008a008a7202 */ /* 0x000fc60000000f00 */
[----:B------:R-:W-:Y:S01]  /*9e60*/  SHFL.IDX PT, R52, R121, R28, 0x1c1f ;  /* 0x001c1f1c79347589 */ /* 0x000fe200000e0000 */
[----:B------:R-:W-:-:S03]  /*9e70*/  MOV R140, R140 ;  /* 0x0000008c008c7202 */ /* 0x000fc60000000f00 */
[----:B------:R-:W-:Y:S01]  /*9e80*/  SHFL.IDX PT, R116, R33, R94, 0x1c1f ;  /* 0x001c1f5e21747589 */ /* 0x000fe200000e0000 */
[----:B------:R-:W-:-:S03]  /*9e90*/  MOV R142, R142 ;  /* 0x0000008e008e7202 */ /* 0x000fc60000000f00 */
[----:B------:R-:W2:Y:S01]  /*9ea0*/  SHFL.IDX PT, R101, R38, R94, 0x1c1f ;  /* 0x001c1f5e26657589 */ /* 0x000ea200000e0000 */
[----:B------:R-:W-:-:S03]  /*9eb0*/  MOV R13, R12 ;  /* 0x0000000c000d7202 */ /* 0x000fc60000000f00 */
[----:B------:R-:W-:Y:S01]  /*9ec0*/  SHFL.IDX PT, R88, R85, R28, 0x1c1f ;  /* 0x001c1f1c55587589 */ /* 0x000fe200000e0000 */
[----:B------:R-:W-:-:S03]  /*9ed0*/  MOV R139, R10 ;  /* 0x0000000a008b7202 */ /* 0x000fc60000000f00 */
[----:B------:R-:W-:Y:S01]  /*9ee0*/  SHFL.IDX PT, R93, R93, R28, 0x1c1f ;  /* 0x001c1f1c5d5d7589 */ /* 0x000fe200000e0000 */
[----:B------:R-:W-:-:S03]  /*9ef0*/  MOV R141, R8 ;  /* 0x00000008008d7202 */ /* 0x000fc60000000f00 */
[----:B------:R-:W-:Y:S01]  /*9f00*/  SHFL.IDX PT, R153, R153, R28, 0x1c1f ;  /* 0x001c1f1c99997589 */ /* 0x000fe200000e0000 */
[----:B------:R-:W-:-:S03]  /*9f10*/  MOV R37, R6 ;  /* 0x0000000600257202 */ /* 0x000fc60000000f00 */
[----:B------:R-:W-:Y:S01]  /*9f20*/  SHFL.IDX PT, R157, R157, R28, 0x1c1f ;  /* 0x001c1f1c9d9d7589 */ /* 0x000fe200000e0000 */
[----:B------:R-:W-:-:S03]  /*9f30*/  MOV R143, R4 ;  /* 0x00000004008f7202 */ /* 0x000fc60000000f00 */
[----:B------:R-:W-:Y:S04]  /*9f40*/  SHFL.IDX PT, R83, R163, R28, 0x1c1f ;  /* 0x001c1f1ca3537589 */ /* 0x000fe800000e0000 */
[----:B------:R-:W2:Y:S04]  /*9f50*/  SHFL.IDX PT, R95, R32, R94, 0x1c1f ;  /* 0x001c1f5e205f7589 */ /* 0x000ea800000e0000 */
[----:B------:R-:W-:Y:S04]  /*9f60*/  SHFL.IDX PT, R36, R36, R94, 0x1c1f ;  /* 0x001c1f5e24247589 */ /* 0x000fe800000e0000 */
[----:B------:R-:W-:Y:S04]  /*9f70*/  SHFL.IDX PT, R33, R50, R94, 0x1c1f ;  /* 0x001c1f5e32217589 */ /* 0x000fe800000e0000 */
[----:B------:R-:W2:Y:S04]  /*9f80*/  SHFL.IDX PT, R121, R58, R94, 0x1c1f ;  /* 0x001c1f5e3a797589 */ /* 0x000ea800000e0000 */
[----:B------:R-:W2:Y:S04]  /*9f90*/  SHFL.IDX PT, R64, R64, R94, 0x1c1f ;  /* 0x001c1f5e40407589 */ /* 0x000ea800000e0000 */
[----:B------:R-:W2:Y:S04]  /*9fa0*/  SHFL.IDX PT, R66, R66, R94, 0x1c1f ;  /* 0x001c1f5e42427589 */ /* 0x000ea800000e0000 */
[----:B------:R-:W-:Y:S04]  /*9fb0*/  SHFL.IDX PT, R85, R161, R28, 0x1c1f ;  /* 0x001c1f1ca1557589 */ /* 0x000fe800000e0000 */
[----:B------:R-:W-:Y:S04]  /*9fc0*/  SHFL.IDX PT, R25, R169, R28, 0x1c1f ;  /* 0x001c1f1ca9197589 */ /* 0x000fe800000e0000 */
[----:B------:R-:W-:Y:S04]  /*9fd0*/  SHFL.IDX PT, R24, R171, R28, 0x1c1f ;  /* 0x001c1f1cab187589 */ /* 0x000fe800000e0000 */
[----:B------:R-:W2:Y:S04]  /*9fe0*/  SHFL.IDX PT, R98, R39, R94, 0x1c1f ;  /* 0x001c1f5e27627589 */ /* 0x000ea800000e0000 */
[----:B------:R-:W2:Y:S04]  /*9ff0*/  SHFL.IDX PT, R163, R41, R94, 0x1c1f ;  /* 0x001c1f5e29a37589 */ /* 0x000ea800000e0000 */
[----:B------:R-:W-:Y:S04]  /*a000*/  SHFL.IDX PT, R55, R75, R94, 0x1c1f ;  /* 0x001c1f5e4b377589 */ /* 0x000fe800000e0000 */
[----:B------:R-:W2:Y:S04]  /*a010*/  SHFL.IDX PT, R50, R74, R94, 0x1c1f ;  /* 0x001c1f5e4a327589 */ /* 0x000ea800000e0000 */
[----:B------:R-:W-:Y:S04]  /*a020*/  SHFL.IDX PT, R87, R87, R28, 0x1c1f ;  /* 0x001c1f1c57577589 */ /* 0x000fe800000e0000 */
[----:B------:R3:W-:Y:S04]  /*a030*/  SHFL.IDX PT, R90, R135, R28, 0x1c1f ;  /* 0x001c1f1c875a7589 */ /* 0x0007e800000e0000 */
[----:B------:R-:W-:Y:S04]  /*a040*/  SHFL.IDX PT, R147, R147, R28, 0x1c1f ;  /* 0x001c1f1c93937589 */ /* 0x000fe800000e0000 */
[----:B------:R-:W-:Y:S04]  /*a050*/  SHFL.IDX PT, R81, R165, R28, 0x1c1f ;  /* 0x001c1f1ca5517589 */ /* 0x000fe800000e0000 */
        /* <DEDUP_REMOVED lines=16> */
[----:B------:R-:W-:Y:S04]  /*a160*/  SHFL.IDX PT, R47, R47, R94, 0x1c1f ;  /* 0x001c1f5e2f2f7589 */ /* 0x000fe800000e0000 */
[----:B------:R-:W-:Y:S04]  /*a170*/  SHFL.IDX PT, R31, R53, R94, 0x1c1f ;  /* 0x001c1f5e351f7589 */ /* 0x000fe800000e0000 */
[----:B------:R-:W2:Y:S04]  /*a180*/  SHFL.IDX PT, R62, R62, R94, 0x1c1f ;  /* 0x001c1f5e3e3e7589 */ /* 0x000ea800000e0000 */
        /* <DEDUP_REMOVED lines=25> */
[----:B------:R-:W2:Y:S04]  /*a320*/  SHFL.IDX PT, R53, R78, R94, 0x1c1f ;  /* 0x001c1f5e4e357589 */ /* 0x000ea800000e0000 */
[----:B------:R-:W-:Y:S04]  /*a330*/  SHFL.IDX PT, R28, R54, R94, 0x1c1f ;  /* 0x001c1f5e361c7589 */ /* 0x000fe800000e0000 */
[----:B------:R-:W2:Y:S04]  /*a340*/  SHFL.IDX PT, R86, R86, R94, 0x1c1f ;  /* 0x001c1f5e56567589 */ /* 0x000ea800000e0000 */
[----:B------:R2:W2:Y:S04]  /*a350*/  SHFL.IDX PT, R32, R65, R94, 0x1c1f ;  /* 0x001c1f5e41207589 */ /* 0x0004a800000e0000 */
[----:B------:R-:W2:Y:S04]  /*a360*/  SHFL.IDX PT, R51, R79, R94, 0x1c1f ;  /* 0x001c1f5e4f337589 */ /* 0x000ea800000e0000 */
[----:B------:R2:W2:Y:S04]  /*a370*/  SHFL.IDX PT, R35, R82, R94, 0x1c1f ;  /* 0x001c1f5e52237589 */ /* 0x0004a800000e0000 */
[----:B------:R-:W-:Y:S04]  /*a380*/  SHFL.IDX PT, R46, R46, R94, 0x1c1f ;  /* 0x001c1f5e2e2e7589 */ /* 0x000fe800000e0000 */
[----:B------:R-:W2:Y:S04]  /*a390*/  SHFL.IDX PT, R38, R69, R94, 0x1c1f ;  /* 0x001c1f5e45267589 */ /* 0x000ea800000e0000 */
[----:B------:R2:W2:Y:S04]  /*a3a0*/  SHFL.IDX PT, R39, R80, R94, 0x1c1f ;  /* 0x001c1f5e50277589 */ /* 0x0004a800000e0000 */
[----:B------:R2:W2:Y:S04]  /*a3b0*/  SHFL.IDX PT, R146, R43, R94, 0x1c1f ;  /* 0x001c1f5e2b927589 */ /* 0x0004a800000e0000 */
[----:B------:R-:W-:Y:S04]  /*a3c0*/  SHFL.IDX PT, R73, R73, R94, 0x1c1f ;  /* 0x001c1f5e49497589 */ /* 0x000fe800000e0000 */
[----:B------:R2:W2:Y:S01]  /*a3d0*/  SHFL.IDX PT, R72, R72, R94, 0x1c1f ;  /* 0x001c1f5e48487589 */ /* 0x0004a200000e0000 */
[----:B0-----:R-:W-:-:S02]  /*a3e0*/  SEL R134, R132, R133, P0 ;  /* 0x0000008584867207 */ /* 0x001fc40000000000 */
[----:B-1----:R-:W-:Y:S02]  /*a3f0*/  SEL R130, R129, R128, P0 ;  /* 0x0000008081827207 */ /* 0x002fe40000000000 */
[----:B------:R-:W-:Y:S02]  /*a400*/  SEL R132, R133, R132, P0 ;  /* 0x0000008485847207 */ /* 0x000fe40000000000 */
[----:B------:R-:W-:Y:S02]  /*a410*/  SEL R128, R128, R129, P0 ;  /* 0x0000008180807207 */ /* 0x000fe40000000000 */
[----:B---3--:R-:W-:Y:S02]  /*a420*/  SEL R135, R117, R96, P0 ;  /* 0x0000006075877207 */ /* 0x008fe40000000000 */
[----:B------:R-:W-:Y:S02]  /*a430*/  SEL R133, R96, R117, P0 ;  /* 0x0000007560857207 */ /* 0x000fe40000000000 */
[----:B----4-:R-:W-:-:S02]  /*a440*/  SEL R131, R97, R56, P0 ;  /* 0x0000003861837207 */ /* 0x010fc40000000000 */
[----:B------:R-:W-:Y:S02]  /*a450*/  SEL R129, R56, R97, P0 ;  /* 0x0000006138817207 */ /* 0x000fe40000000000 */
[----:B------:R-:W-:Y:S02]  /*a460*/  SEL R126, R124, R125, P0 ;  /* 0x0000007d7c7e7207 */ /* 0x000fe40000000000 */
[----:B------:R-:W-:Y:S02]  /*a470*/  SEL R124, R125, R124, P0 ;  /* 0x0000007c7d7c7207 */ /* 0x000fe40000000000 */
[----:B--2---:R-:W-:Y:S02]  /*a480*/  SEL R102, R100, R101, P0 ;  /* 0x0000006564667207 */ /* 0x004fe40000000000 */
        /* <DEDUP_REMOVED lines=70> */
[----:B------:R0:W-:Y:S01]  /*a8f0*/  STSM.16.M88.4 [R13], R24 ;  /* 0x000000180d007844 */ /* 0x0001e20000000200 */
        /* <DEDUP_REMOVED lines=16> */
[----:B------:R-:W-:Y:S02]  /*aa00*/  SEL R75, R144, R73, P0 ;  /* 0x00000049904b7207 */ /* 0x000fe40000000000 */
[----:B------:R-:W-:Y:S02]  /*aa10*/  F2FP.BF16.F32.PACK_AB R8, R119, R118 ;  /* 0x000000767708723e */ /* 0x000fe400000010ff */
[----:B------:R-:W-:Y:S02]  /*aa20*/  F2FP.BF16.F32.PACK_AB R10, R117, R116 ;  /* 0x00000074750a723e */ /* 0x000fe400000010ff */
[----:B------:R-:W-:Y:S02]  /*aa30*/  F2FP.BF16.F32.PACK_AB R11, R113, R112 ;  /* 0x00000070710b723e */ /* 0x000fe400000010ff */
[----:B------:R-:W-:Y:S02]  /*aa40*/  F2FP.BF16.F32.PACK_AB R9, R115, R114 ;  /* 0x000000727309723e */ /* 0x000fe400000010ff */
[----:B------:R-:W-:-:S02]  /*aa50*/  SEL R72, R72, R145, P0 ;  /* 0x0000009148487207 */ /* 0x000fc40000000000 */
[----:B------:R-:W-:Y:S02]  /*aa60*/  SEL R73, R73, R144, P0 ;  /* 0x0000009049497207 */ /* 0x000fe40000000000 */
[----:B------:R-:W-:Y:S02]  /*aa70*/  SEL R46, R44, R31, P0 ;  /* 0x0000001f2c2e7207 */ /* 0x000fe40000000000 */
[----:B------:R-:W-:Y:S02]  /*aa80*/  F2FP.BF16.F32.PACK_AB R12, R111, R110 ;  /* 0x0000006e6f0c723e */ /* 0x000fe400000010ff */
[----:B------:R-:W-:Y:S02]  /*aa90*/  F2FP.BF16.F32.PACK_AB R14, R109, R108 ;  /* 0x0000006c6d0e723e */ /* 0x000fe400000010ff */
[----:B------:R-:W-:Y:S02]  /*aaa0*/  F2FP.BF16.F32.PACK_AB R15, R105, R104 ;  /* 0x00000068690f723e */ /* 0x000fe400000010ff */
[----:B0-----:R-:W-:-:S02]  /*aab0*/  F2FP.BF16.F32.PACK_AB R13, R107, R106 ;  /* 0x0000006a6b0d723e */ /* 0x001fc400000010ff */
[----:B------:R-:W-:Y:S02]  /*aac0*/  SEL R54, R52, R33, P0 ;  /* 0x0000002134367207 */ /* 0x000fe40000000000 */
[----:B------:R-:W-:Y:S02]  /*aad0*/  SEL R44, R31, R44, P0 ;  /* 0x0000002c1f2c7207 */ /* 0x000fe40000000000 */
[----:B------:R-:W-:Y:S02]  /*aae0*/  F2FP.BF16.F32.PACK_AB R24, R103, R102 ;  /* 0x000000666718723e */ /* 0x000fe400000010ff */
[----:B------:R-:W-:Y:S02]  /*aaf0*/  F2FP.BF16.F32.PACK_AB R26, R101, R100 ;  /* 0x00000064651a723e */ /* 0x000fe400000010ff */
[----:B------:R-:W-:Y:S02]  /*ab00*/  F2FP.BF16.F32.PACK_AB R27, R97, R96 ;  /* 0x00000060611b723e */ /* 0x000fe400000010ff */
[----:B------:R-:W-:Y:S01]  /*ab10*/  F2FP.BF16.F32.PACK_AB R25, R99, R98 ;  /* 0x000000626319723e */ /* 0x000fe200000010ff */
[----:B------:R0:W-:Y:S01]  /*ab20*/  STSM.16.M88.4 [R37], R4 ;  /* 0x0000000425007844 */ /* 0x0001e20000000200 */
[----:B------:R-:W-:-:S02]  /*ab30*/  SEL R52, R33, R52, P0 ;  /* 0x0000003421347207 */ /* 0x000fc40000000000 */
[----:B------:R-:W-:Y:S02]  /*ab40*/  F2FP.BF16.F32.PACK_AB R28, R95, R94 ;  /* 0x0000005e5f1c723e */ /* 0x000fe400000010ff */
[----:B------:R-:W-:Y:S02]  /*ab50*/  F2FP.BF16.F32.PACK_AB R30, R93, R92 ;  /* 0x0000005c5d1e723e */ /* 0x000fe400000010ff */
[----:B------:R-:W-:Y:S02]  /*ab60*/  F2FP.BF16.F32.PACK_AB R31, R89, R88 ;  /* 0x00000058591f723e */ /* 0x000fe400000010ff */
[----:B------:R-:W-:Y:S01]  /*ab70*/  F2FP.BF16.F32.PACK_AB R29, R91, R90 ;  /* 0x0000005a5b1d723e */ /* 0x000fe200000010ff */
[----:B------:R1:W-:Y:S01]  /*ab80*/  STSM.16.M88.4 [R143], R8 ;  /* 0x000000088f007844 */ /* 0x0003e20000000200 */
[----:B------:R-:W-:Y:S02]  /*ab90*/  F2FP.BF16.F32.PACK_AB R32, R87, R86 ;  /* 0x000000565720723e */ /* 0x000fe400000010ff */
[----:B------:R-:W-:-:S02]  /*aba0*/  F2FP.BF16.F32.PACK_AB R34, R85, R84 ;  /* 0x000000545522723e */ /* 0x000fc400000010ff */
[----:B------:R-:W-:Y:S02]  /*abb0*/  F2FP.BF16.F32.PACK_AB R35, R81, R80 ;  /* 0x000000505123723e */ /* 0x000fe400000010ff */
[----:B------:R-:W-:Y:S01]  /*abc0*/  F2FP.BF16.F32.PACK_AB R33, R83, R82 ;  /* 0x000000525321723e */ /* 0x000fe200000010ff */
[----:B------:R2:W-:Y:S01]  /*abd0*/  STSM.16.M88.4 [R142], R12 ;  /* 0x0000000c8e007844 */ /* 0x0005e20000000200 */
[----:B------:R-:W-:Y:S02]  /*abe0*/  F2FP.BF16.F32.PACK_AB R36, R79, R78 ;  /* 0x0000004e4f24723e */ /* 0x000fe400000010ff */
[----:B------:R-:W-:Y:S02]  /*abf0*/  F2FP.BF16.F32.PACK_AB R38, R77, R76 ;  /* 0x0000004c4d26723e */ /* 0x000fe400000010ff */
[----:B------:R-:W-:Y:S02]  /*ac00*/  F2FP.BF16.F32.PACK_AB R39, R73, R72 ;  /* 0x000000484927723e */ /* 0x000fe400000010ff */
[----:B0-----:R-:W-:Y:S01]  /*ac10*/  F2FP.BF16.F32.PACK_AB R37, R75, R74 ;  /* 0x0000004a4b25723e */ /* 0x001fe200000010ff */
[----:B------:R0:W-:Y:S01]  /*ac20*/  STSM.16.M88.4 [R141], R24 ;  /* 0x000000188d007844 */ /* 0x0001e20000000200 */
[----:B------:R-:W-:-:S02]  /*ac30*/  F2FP.BF16.F32.PACK_AB R4, R71, R70 ;  /* 0x000000464704723e */ /* 0x000fc400000010ff */
[----:B------:R-:W-:Y:S02]  /*ac40*/  F2FP.BF16.F32.PACK_AB R6, R69, R68 ;  /* 0x000000444506723e */ /* 0x000fe400000010ff */
[----:B------:R-:W-:Y:S02]  /*ac50*/  F2FP.BF16.F32.PACK_AB R7, R65, R64 ;  /* 0x000000404107723e */ /* 0x000fe400000010ff */
[----:B------:R-:W-:Y:S01]  /*ac60*/  F2FP.BF16.F32.PACK_AB R5, R67, R66 ;  /* 0x000000424305723e */ /* 0x000fe200000010ff */
[----:B------:R3:W-:Y:S01]  /*ac70*/  STSM.16.M88.4 [R140], R28 ;  /* 0x0000001c8c007844 */ /* 0x0007e20000000200 */
[----:B-1----:R-:W-:Y:S02]  /*ac80*/  F2FP.BF16.F32.PACK_AB R8, R63, R62 ;  /* 0x0000003e3f08723e */ /* 0x002fe400000010ff */
[----:B------:R-:W-:Y:S02]  /*ac90*/  F2FP.BF16.F32.PACK_AB R10, R61, R60 ;  /* 0x0000003c3d0a723e */ /* 0x000fe400000010ff */
[----:B------:R-:W-:-:S02]  /*aca0*/  F2FP.BF16.F32.PACK_AB R11, R57, R56 ;  /* 0x00000038390b723e */ /* 0x000fc400000010ff */
[----:B------:R-:W-:Y:S01]  /*acb0*/  F2FP.BF16.F32.PACK_AB R9, R59, R58 ;  /* 0x0000003a3b09723e */ /* 0x000fe200000010ff */
[----:B------:R-:W-:Y:S01]  /*acc0*/  STSM.16.M88.4 [R139], R32 ;  /* 0x000000208b007844 */ /* 0x000fe20000000200 */
[----:B--2---:R-:W-:Y:S02]  /*acd0*/  F2FP.BF16.F32.PACK_AB R12, R55, R54 ;  /* 0x00000036370c723e */ /* 0x004fe400000010ff */
[----:B------:R-:W-:Y:S02]  /*ace0*/  F2FP.BF16.F32.PACK_AB R14, R53, R52 ;  /* 0x00000034350e723e */ /* 0x000fe400000010ff */
[----:B------:R-:W-:Y:S02]  /*acf0*/  F2FP.BF16.F32.PACK_AB R15, R49, R48 ;  /* 0x00000030310f723e */ /* 0x000fe400000010ff */
[----:B------:R-:W-:Y:S01]  /*ad00*/  F2FP.BF16.F32.PACK_AB R13, R51, R50 ;  /* 0x00000032330d723e */ /* 0x000fe200000010ff */
[----:B------:R-:W-:Y:S01]  /*ad10*/  STSM.16.M88.4 [R138], R36 ;  /* 0x000000248a007844 */ /* 0x000fe20000000200 */
[----:B0-----:R-:W-:-:S02]  /*ad20*/  F2FP.BF16.F32.PACK_AB R25, R43, R42 ;  /* 0x0000002a2b19723e */ /* 0x001fc400000010ff */
[----:B------:R-:W-:Y:S02]  /*ad30*/  F2FP.BF16.F32.PACK_AB R26, R45, R44 ;  /* 0x0000002c2d1a723e */ /* 0x000fe400000010ff */
[----:B------:R-:W-:Y:S02]  /*ad40*/  F2FP.BF16.F32.PACK_AB R27, R41, R40 ;  /* 0x00000028291b723e */ /* 0x000fe400000010ff */
[----:B------:R-:W-:Y:S01]  /*ad50*/  F2FP.BF16.F32.PACK_AB R24, R47, R46 ;  /* 0x0000002e2f18723e */ /* 0x000fe200000010ff */
[----:B------:R-:W-:Y:S04]  /*ad60*/  STSM.16.M88.4 [R137], R4 ;  /* 0x0000000489007844 */ /* 0x000fe80000000200 */
[----:B------:R-:W-:Y:S04]  /*ad70*/  STSM.16.M88.4 [R136], R8 ;  /* 0x0000000888007844 */ /* 0x000fe80000000200 */
[----:B------:R0:W-:Y:S04]  /*ad80*/  STSM.16.M88.4 [R3], R12 ;  /* 0x0000000c03007844 */ /* 0x0001e80000000200 */
[----:B------:R1:W-:Y:S01]  /*ad90*/  STSM.16.M88.4 [R0], R24 ;  /* 0x0000001800007844 */ /* 0x0003e20000000200 */
[----:B------:R-:W-:Y:S01]  /*ada0*/  BAR.SYNC.DEFER_BLOCKING 0x1, 0x100 ;  /* 0x0044000000007b1d */ /* 0x000fe20000010000 */
[----:B------:R-:W-:-:S04]  /*adb0*/  ISETP.NE.U32.AND P0, PT, RZ, UR14, PT ;  /* 0x0000000eff007c0c */ /* 0x000fc8000bf05070 */
[----:B------:R-:W-:Y:S01]  /*adc0*/  ISETP.NE.AND.EX P0, PT, RZ, UR15, PT, P0 ;  /* 0x0000000fff007c0c */ /* 0x000fe2000bf05300 */
[----:B---3--:R-:W-:Y:S02]  /*add0*/  IMAD.U32 R28, RZ, RZ, UR12 ;  /* 0x0000000cff1c7e24 */ /* 0x008fe4000f8e00ff */
[----:B------:R-:W-:Y:S01]  /*ade0*/  IMAD.U32 R29, RZ, RZ, UR13 ;  /* 0x0000000dff1d7e24 */ /* 0x000fe2000f8e00ff */
[----:B0-----:R-:W0:Y:S01]  /*adf0*/  LDC R3, c[0x0][0xbe8] ;  /* 0x0002fa00ff037b82 */ /* 0x001e220000000800 */
[----:B------:R-:W-:-:S08]  /*ae00*/  ULDC.64 UR12, c[0x0][0xc08] ;  /* 0x00030200000c7ab9 */ /* 0x000fd00000000a00 */
[----:B------:R-:W2:Y:S01]  /*ae10*/  @P0 LDG.E R30, desc[UR52][R28.64] ;  /* 0x000000341c1e0981 */ /* 0x000ea2000c1e1900 */
[----:B------:R-:W-:-:S04]  /*ae20*/  UISETP.NE.U32.AND UP0, UPT, UR12, URZ, UPT ;  /* 0x0000003f0c00728c */ /* 0x000fc8000bf05070 */
[----:B------:R-:W-:Y:S01]  /*ae30*/  UISETP.NE.AND.EX UP0, UPT, UR13, URZ, UPT, UP0 ;  /* 0x0000003f0d00728c */ /* 0x000fe2000bf05300 */
[----:B0-----:R-:W-:-:S10]  /*ae40*/  ISETP.NE.AND P1, PT, R3, 0x1, PT ;  /* 0x000000010300780c */ /* 0x001fd40003f25270 */
[----:B------:R-:W-:-:S03]  /*ae50*/  @UP0 ULEA UR12, UP1, UR36, UR12, 0x2 ;  /* 0x0000000c240c0291 */ /* 0x000fc6000f82103f */
[----:B-1----:R-:W0:Y:S01]  /*ae60*/  @P1 LDC R0, c[0x0][0xbec] ;  /* 0x0002fb00ff001b82 */ /* 0x002e220000000800 */
[----:B------:R-:W-:Y:S02]  /*ae70*/  @UP0 ULEA.HI.X UR13, UR36, UR13, UR37, 0x2, UP1 ;  /* 0x0000000d240d0291 */ /* 0x000fe400088f1425 */
[----:B------:R-:W-:Y:S01]  /*ae80*/  UISETP.GT.AND UP1, UPT, UR45, 0x1, UPT ;  /* 0x000000012d00788c */ /* 0x000fe2000bf24270 */
[----:B------:R-:W-:-:S04]  /*ae90*/  UMOV UR20, 0x9b8 ;  /* 0x000009b800147882 */ /* 0x000fc80000000000 */
[----:B------:R-:W1:Y:S01]  /*aea0*/  @P1 LDC R9, c[0x0][0xbf0] ;  /* 0x0002fc00ff091b82 */ /* 0x000e620000000800 */
[----:B------:R-:W-:Y:S01]  /*aeb0*/  USEL UR20, UR20, 0x978, UP1 ;  /* 0x0000097814147887 */ /* 0x000fe20008800000 */
[----:B------:R-:W-:Y:S01]  /*aec0*/  PLOP3.LUT P4, PT, PT, PT, UP0, 0x80, 0x0 ;  /* 0x000000000000781c */ /* 0x000fe20003f8f008 */
[----:B------:R-:W-:Y:S01]  /*aed0*/  UISETP.NE.U32.AND UP0, UPT, UR14, URZ, UPT ;  /* 0x0000003f0e00728c */ /* 0x000fe2000bf05070 */
[----:B------:R-:W-:Y:S01]  /*aee0*/  IMAD.U32 R11, RZ, RZ, UR42 ;  /* 0x0000002aff0b7e24 */ /* 0x000fe2000f8e00ff */
[----:B------:R-:W-:Y:S02]  /*aef0*/  ULDC UR4, c[0x0][0xa88] ;  /* 0x0002a20000047ab9 */ /* 0x000fe40000000800 */
[----:B------:R-:W-:Y:S01]  /*af00*/  UISETP.NE.AND.EX UP0, UPT, UR15, URZ, UPT, UP0 ;  /* 0x0000003f0f00728c */ /* 0x000fe2000bf05300 */
[----:B------:R-:W-:Y:S01]  /*af10*/  IMAD.U32 R8, RZ, RZ, UR4 ;  /* 0x00000004ff087e24 */ /* 0x000fe2000f8e00ff */
[----:B------:R-:W-:Y:S01]  /*af20*/  UMOV UR4, URZ ;  /* 0x0000003f00047c82 */ /* 0x000fe20008000000 */
[----:B------:R-:W-:Y:S01]  /*af30*/  USEL UR9, UR39, URZ, UP1 ;  /* 0x0000003f27097287 */ /* 0x000fe20008800000 */
[----:B------:R-:W-:Y:S01]  /*af40*/  IMAD R11, R11, 0x80, R148 ;  /* 0x000000800b0b7824 */ /* 0x000fe200078e0294 */
[----:B------:R-:W-:Y:S01]  /*af50*/  USEL UR36, UR36, URZ, !UP0 ;  /* 0x0000003f24247287 */ /* 0x000fe2000c000000 */
[----:B------:R-:W-:Y:S01]  /*af60*/  IMAD.U32 R4, RZ, RZ, UR12 ;  /* 0x0000000cff047e24 */ /* 0x000fe2000f8e00ff */
[----:B------:R-:W-:Y:S01]  /*af70*/  ULDC.64 UR16, c[0x0][UR20+0x218] ;  /* 0x0000860014107abb */ /* 0x000fe20008000a00 */
[----:B------:R-:W-:Y:S01]  /*af80*/  ULDC.64 UR18, c[0x0][UR20+0x228] ;  /* 0x00008a0014127abb */ /* 0x000fe20008000a00 */
[----:B------:R-:W-:Y:S01]  /*af90*/  IMAD.U32 R5, RZ, RZ, UR13 ;  /* 0x0000000dff057e24 */ /* 0x000fe2000f8e00ff */
[----:B------:R-:W-:Y:S01]  /*afa0*/  ULDC.64 UR14, c[0x0][UR20+0x220] ;  /* 0x00008800140e7abb */ /* 0x000fe20008000a00 */
[----:B------:R-:W-:Y:S01]  /*afb0*/  UIMAD.WIDE.U32 UR12, UR16, UR38, URZ ;  /* 0x00000026100c72a5 */ /* 0x000fe2000f8e003f */
[----:B0-----:R-:W-:Y:S01]  /*afc0*/  @P1 IMAD.HI.U32 R0, R11, R0, RZ ;  /* 0x000000000b001227 */ /* 0x001fe200078e00ff */
[----:B------:R-:W-:Y:S01]  /*afd0*/  UIMAD.WIDE.U32 UR22, UR18, UR9, URZ ;  /* 0x00000009121672a5 */ /* 0x000fe2000f8e003f */
[----:B------:R0:W5:Y:S01]  /*afe0*/  @P4 LDG.E R8, desc[UR52][R4.64] ;  /* 0x0000003404084981 */ /* 0x000162000c1e1900 */
[----:B------:R-:W-:-:S02]  /*aff0*/  UIMAD UR16, UR17, UR38, URZ ;  /* 0x00000026111072a4 */ /* 0x000fc4000f8e023f */
[----:B------:R-:W-:Y:S02]  /*b000*/  UIMAD UR18, UR19, UR9, URZ ;  /* 0x00000009131272a4 */ /* 0x000fe4000f8e023f */
[----:B------:R-:W-:Y:S02]  /*b010*/  USEL UR37, UR37, URZ, !UP0 ;  /* 0x0000003f25257287 */ /* 0x000fe4000c000000 */
[----:B------:R-:W-:Y:S01]  /*b020*/  UIMAD UR9, UR15, UR36, URZ ;  /* 0x000000240f0972a4 */ /* 0x000fe2000f8e023f */
[----:B------:R-:W-:Y:S01]  /*b030*/  IMAD.MOV.U32 R7, RZ, RZ, R11 ;  /* 0x000000ffff077224 */ /* 0x000fe200078e000b */
[----:B------:R-:W-:Y:S01]  /*b040*/  UIADD3 UR13, UR13, UR16, URZ ;  /* 0x000000100d0d7290 */ /* 0x000fe2000fffe03f */
[----:B-1----:R-:W-:Y:S01]  /*b050*/  @P1 SHF.R.U32.HI R7, RZ, R9, R0 ;  /* 0x00000009ff071219 */ /* 0x002fe20000011600 */
[----:B------:R-:W-:Y:S02]  /*b060*/  UIMAD.WIDE.U32 UR16, UR14, UR36, URZ ;  /* 0x000000240e1072a5 */ /* 0x000fe4000f8e003f */
[----:B------:R-:W-:-:S02]  /*b070*/  UIMAD UR9, UR14, UR37, UR9 ;  /* 0x000000250e0972a4 */ /* 0x000fc4000f8e0209 */
[----:B------:R-:W-:Y:S01]  /*b080*/  UIADD3 UR18, UR23, UR18, URZ ;  /* 0x0000001217127290 */ /* 0x000fe2000fffe03f */
[----:B0-----:R-:W-:Y:S01]  /*b090*/  IMAD.U32 R4, RZ, RZ, UR22 ;  /* 0x00000016ff047e24 */ /* 0x001fe2000f8e00ff */
[----:B------:R-:W-:Y:S01]  /*b0a0*/  UIADD3 UR9, UR17, UR9, URZ ;  /* 0x0000000911097290 */ /* 0x000fe2000fffe03f */
[--C-:B------:R-:W-:Y:S02]  /*b0b0*/  IMAD.MOV R0, RZ, RZ, -R7.reuse ;  /* 0x000000ffff007224 */ /* 0x100fe400078e0a07 */
[----:B------:R-:W-:Y:S01]  /*b0c0*/  IMAD.U32 R5, RZ, RZ, UR23 ;  /* 0x00000017ff057e24 */ /* 0x000fe2000f8e00ff */
[----:B------:R-:W-:Y:S01]  /*b0d0*/  SHF.R.S32.HI R5, RZ, 0x1f, R7 ;  /* 0x0000001fff057819 */ /* 0x000fe20000011407 */
[----:B------:R-:W-:Y:S02]  /*b0e0*/  IMAD R9, R3, R0, R11 ;  /* 0x0000000003097224 */ /* 0x000fe400078e020b */
[----:B------:R-:W-:-:S03]  /*b0f0*/  IMAD.U32 R6, RZ, RZ, UR18 ;  /* 0x00000012ff067e24 */ /* 0x000fc6000f8e00ff */
[----:B------:R-:W-:Y:S02]  /*b100*/  SHF.R.S32.HI R0, RZ, 0x1f, R9 ;  /* 0x0000001fff007819 */ /* 0x000fe40000011409 */
[----:B--2---:R-:W-:-:S13]  /*b110*/  @P0 R2UR UR4, R30 ;  /* 0x000000001e0402ca */ /* 0x004fda00000e0000 */
[----:B------:R-:W-:Y:S02]  /*b120*/  UIADD3 UR12, UP0, UP2, UR16, UR12, UR4 ;  /* 0x0000000c100c7290 */ /* 0x000fe4000fa1e004 */
[----:B------:R-:W-:Y:S01]  /*b130*/  USHF.R.S32.HI UR14, URZ, 0x1f, UR4 ;  /* 0x0000001f3f0e7899 */ /* 0x000fe20008011404 */
[----:B------:R-:W-:Y:S01]  /*b140*/  ULDC.64 UR16, c[0x0][0xba8] ;  /* 0x0002ea0000107ab9 */ /* 0x000fe20000000a00 */
[----:B------:R-:W-:Y:S02]  /*b150*/  @!UP1 ULDC UR16, c[0x0][0xb50] ;  /* 0x0002d40000109ab9 */ /* 0x000fe40000000800 */
[----:B------:R-:W-:Y:S01]  /*b160*/  UIADD3.X UR9, UR9, UR13, UR14, UP0, UP2 ;  /* 0x0000000d09097290 */ /* 0x000fe200087e440e */
[----:B------:R-:W-:Y:S01]  /*b170*/  IADD3 R4, P2, P3, R7, UR12, R4 ;  /* 0x0000000c07047c10 */ /* 0x000fe2000fb5e004 */
[----:B------:R-:W-:Y:S01]  /*b180*/  @!UP1 ULDC UR17, c[0x0][0xb54] ;  /* 0x0002d50000119ab9 */ /* 0x000fe20000000800 */
[----:B------:R-:W-:Y:S02]  /*b190*/  ULDC.64 UR12, c[0x0][UR20+0x210] ;  /* 0x00008400140c7abb */ /* 0x000fe40008000a00 */
[----:B------:R-:W-:Y:S01]  /*b1a0*/  IMAD R7, R9, UR13, RZ ;  /* 0x0000000d09077c24 */ /* 0x000fe2000f8e02ff */
[----:B------:R-:W-:-:S03]  /*b1b0*/  IADD3.X R5, R5, UR9, R6, P2, P3 ;  /* 0x0000000905057c10 */ /* 0x000fc600097e6406 */
[----:B------:R-:W-:Y:S02]  /*b1c0*/  IMAD R7, R0, UR12, R7 ;  /* 0x0000000c00077c24 */ /* 0x000fe4000f8e0207 */
[----:B------:R-:W-:-:S04]  /*b1d0*/  IMAD.WIDE.U32 R4, R9, UR12, R4 ;  /* 0x0000000c09047c25 */ /* 0x000fc8000f8e0004 */
[----:B------:R-:W-:Y:S01]  /*b1e0*/  IMAD.IADD R5, R5, 0x1, R7 ;  /* 0x0000000105057824 */ /* 0x000fe200078e0207 */
[----:B------:R-:W-:-:S04]  /*b1f0*/  LEA R10, P2, R4, UR16, 0x2 ;  /* 0x00000010040a7c11 */ /* 0x000fc8000f8410ff */
[----:B------:R-:W-:Y:S01]  /*b200*/  LEA.HI.X R12, R4, UR17, R5, 0x2, P2 ;  /* 0x00000011040c7c11 */ /* 0x000fe200090f1405 */
[----:B------:R-:W-:Y:S08]  /*b210*/  @P4 BRA `(.L_x_4062) ;  /* 0x0000000000104947 */ /* 0x000ff00003800000 */
[----:B------:R-:W-:Y:S05]  /*b220*/  @!P0 BRA `(.L_x_4062) ;  /* 0x00000000000c8947 */ /* 0x000fea0003800000 */
[----:B------:R-:W2:Y:S04]  /*b230*/  LDG.E R5, desc[UR52][R28.64] ;  /* 0x000000341c057981 */ /* 0x000ea8000c1e1900 */
[----:B-----5:R-:W2:Y:S02]  /*b240*/  LDG.E R8, desc[UR52][R28.64+0x4] ;  /* 0x000004341c087981 */ /* 0x020ea4000c1e1900 */
[----:B--2---:R-:W-:-:S07]  /*b250*/  IMAD.IADD R8, R8, 0x1, -R5 ;  /* 0x0000000108087824 */ /* 0x004fce00078e0a05 */
.L_x_4062:
[----:B------:R-:W2:Y:S01]  /*b260*/  LDL R0, [R1+0x24] ;  /* 0x0000240001007983 */ /* 0x000ea20000100800 */
[----:B------:R-:W-:Y:S01]  /*b270*/  IMAD.U32 R13, RZ, RZ, UR42 ;  /* 0x0000002aff0d7e24 */ /* 0x000fe2000f8e00ff */
[----:B------:R-:W-:Y:S02]  /*b280*/  LOP3.LUT P0, RZ, R228, 0x3, RZ, 0xc0, !PT ;  /* 0x00000003e4ff7812 */ /* 0x000fe4000780c0ff */
[----:B------:R-:W-:Y:S01]  /*b290*/  SHFL.IDX PT, R4, R10, RZ, 0x1c1f ;  /* 0x001c1fff0a047589 */ /* 0x000fe200000e0000 */
[----:B------:R-:W-:-:S03]  /*b2a0*/  PLOP3.LUT P3, PT, PT, PT, UP1, 0x80, 0x0 ;  /* 0x000000000000781c */ /* 0x000fc60003f6f018 */
[----:B------:R-:W0:Y:S04]  /*b2b0*/  SHFL.IDX PT, R5, R12, RZ, 0x1c1f ;  /* 0x001c1fff0c057589 */ /* 0x000e2800000e0000 */
[----:B------:R-:W-:Y:S04]  /*b2c0*/  SHFL.IDX PT, R6, R10, 0x1, 0x1c1f ;  /* 0x003c1f000a067f89 */ /* 0x000fe800000e0000 */
[----:B------:R-:W1:Y:S01]  /*b2d0*/  SHFL.IDX PT, R7, R12, 0x1, 0x1c1f ;  /* 0x003c1f000c077f89 */ /* 0x000e6200000e0000 */
[----:B--2---:R-:W-:Y:S02]  /*b2e0*/  IMAD R13, R13, 0x80, R0 ;  /* 0x000000800d0d7824 */ /* 0x004fe400078e0200 */
[----:B-----5:R-:W-:-:S02]  /*b2f0*/  IMAD R0, R8, R3, RZ ;  /* 0x0000000308007224 */ /* 0x020fc400078e02ff */
[----:B------:R-:W-:-:S03]  /*b300*/  VIADD R9, R13, 0x8 ;  /* 0x000000080d097836 */ /* 0x000fc60000000000 */
[-C--:B------:R-:W-:Y:S02]  /*b310*/  ISETP.GE.OR P2, PT, R13, R0.reuse, P0 ;  /* 0x000000000d00720c */ /* 0x080fe40000746670 */
[----:B------:R-:W-:-:S11]  /*b320*/  ISETP.GE.OR P0, PT, R9, R0, P0 ;  /* 0x000000000900720c */ /* 0x000fd60000706670 */
[----:B0-----:R0:W-:Y:S01]  /*b330*/  @!P2 ST.E desc[UR52][R4.64], R20 ;  /* 0x000000140400a985 */ /* 0x0011e2000c101934 */
[----:B------:R-:W-:-:S03]  /*b340*/  ISETP.GE.AND P2, PT, R13, R0, PT ;  /* 0x000000000d00720c */ /* 0x000fc60003f46270 */
[----:B-1----:R0:W-:Y:S01]  /*b350*/  @!P0 ST.E desc[UR52][R6.64], R21 ;  /* 0x0000001506008985 */ /* 0x0021e2000c101934 */
[----:B------:R-:W-:Y:S01]  /*b360*/  ISETP.GE.AND P0, PT, R9, R0, PT ;  /* 0x000000000900720c */ /* 0x000fe20003f06270 */
[----:B------:R-:W-:-:S12]  /*b370*/  @P3 BRA `(.L_x_4063) ;  /* 0x0000000c004c3947 */ /* 0x000fd80003800000 */
[----:B------:R-:W-:Y:S01]  /*b380*/  IMAD.SHL.U32 R66, R16, 0x8, RZ ;  /* 0x0000000810427824 */ /* 0x000fe200078e00ff */
[----:B------:R-:W1:Y:S01]  /*b390*/  @P1 LDC R60, c[0x0][0xbec] ;  /* 0x0002fb00ff3c1b82 */ /* 0x000e620000000800 */
[----:B0-----:R-:W-:Y:S01]  /*b3a0*/  IMAD.MOV.U32 R5, RZ, RZ, 0x2 ;  /* 0x00000002ff057424 */ /* 0x001fe200078e00ff */
[----:B------:R-:W-:Y:S01]  /*b3b0*/  ULDC.64 UR12, c[0x0][0xaa0] ;  /* 0x0002a800000c7ab9 */ /* 0x000fe20000000a00 */
[----:B------:R-:W-:-:S04]  /*b3c0*/  IMAD R4, R227, 0x40, R66 ;  /* 0x00000040e3047824 */ /* 0x000fc800078e0242 */
[----:B------:R-:W-:Y:S01]  /*b3d0*/  IMAD.WIDE R4, R4, R5, UR10 ;  /* 0x0000000a04047e25 */ /* 0x000fe2000f8e0205 */
[----:B------:R-:W0:Y:S01]  /*b3e0*/  @P1 LDC R21, c[0x0][0xbf0] ;  /* 0x0002fc00ff151b82 */ /* 0x000e220000000800 */
[----:B------:R-:W-:Y:S01]  /*b3f0*/  UIMAD UR9, UR14, UR12, URZ ;  /* 0x0000000c0e0972a4 */ /* 0x000fe2000f8e023f */
[C---:B------:R-:W-:Y:S02]  /*b400*/  IADD3 R9, P4, R4.reuse, 0x1000, RZ ;  /* 0x0000100004097810 */ /* 0x040fe40007f9e0ff */
[C---:B------:R-:W-:Y:S02]  /*b410*/  IADD3 R13, P3, R4.reuse, 0x2000, RZ ;  /* 0x00002000040d7810 */ /* 0x040fe40007f7e0ff */
[C---:B------:R-:W-:Y:S02]  /*b420*/  IADD3 R25, P6, R4.reuse, 0x3000, RZ ;  /* 0x0000300004197810 */ /* 0x040fe40007fde0ff */
[C---:B------:R-:W-:Y:S02]  /*b430*/  IADD3 R29, P5, R4.reuse, 0x4000, RZ ;  /* 0x00004000041d7810 */ /* 0x040fe40007fbe0ff */
[----:B------:R-:W-:Y:S01]  /*b440*/  IADD3 R33, P2, R4, 0x5000, RZ ;  /* 0x0000500004217810 */ /* 0x000fe20007f5e0ff */
[----:B------:R-:W-:Y:S01]  /*b450*/  UIMAD.WIDE.U32 UR10, UR4, UR12, URZ ;  /* 0x0000000c040a72a5 */ /* 0x000fe2000f8e003f */
[----:B------:R-:W-:Y:S01]  /*b460*/  LOP3.LUT R8, R9, 0x380, RZ, 0xc0, !PT ;  /* 0x0000038009087812 */ /* 0x000fe200078ec0ff */
[----:B------:R-:W-:Y:S01]  /*b470*/  UIMAD UR9, UR4, UR13, UR9 ;  /* 0x0000000d040972a4 */ /* 0x000fe2000f8e0209 */
[----:B------:R-:W-:Y:S01]  /*b480*/  LOP3.LUT R12, R13, 0x380, RZ, 0xc0, !PT ;  /* 0x000003800d0c7812 */ /* 0x000fe200078ec0ff */
[----:B------:R-:W-:Y:S01]  /*b490*/  IMAD R20, R16, 0x20, R227 ;  /* 0x0000002010147824 */ /* 0x000fe200078e02e3 */
[----:B------:R-:W-:Y:S01]  /*b4a0*/  LOP3.LUT R24, R25, 0x380, RZ, 0xc0, !PT ;  /* 0x0000038019187812 */ /* 0x000fe200078ec0ff */
[----:B------:R-:W-:Y:S01]  /*b4b0*/  IMAD.U32 R63, RZ, RZ, UR42 ;  /* 0x0000002aff3f7e24 */ /* 0x000fe2000f8e00ff */
[----:B------:R-:W-:Y:S01]  /*b4c0*/  LOP3.LUT R28, R29, 0x380, RZ, 0xc0, !PT ;  /* 0x000003801d1c7812 */ /* 0x000fe200078ec0ff */
[----:B------:R-:W-:Y:S01]  /*b4d0*/  ULDC.64 UR14, c[0x0][0xaf0] ;  /* 0x0002bc00000e7ab9 */ /* 0x000fe20000000a00 */
[----:B------:R-:W-:Y:S01]  /*b4e0*/  LOP3.LUT R32, R33, 0x380, RZ, 0xc0, !PT ;  /* 0x0000038021207812 */ /* 0x000fe200078ec0ff */
[----:B------:R-:W-:Y:S01]  /*b4f0*/  UIADD3 UR11, UR11, UR9, URZ ;  /* 0x000000090b0b7290 */ /* 0x000fe2000fffe03f */
[----:B------:R-:W-:Y:S01]  /*b500*/  SHF.R.U64 R8, R8, 0x3, RZ ;  /* 0x0000000308087819 */ /* 0x000fe200000012ff */
[----:B------:R-:W-:Y:S01]  /*b510*/  ULDC.64 UR12, c[0x0][0xae8] ;  /* 0x0002ba00000c7ab9 */ /* 0x000fe20000000a00 */
[----:B------:R-:W-:Y:S01]  /*b520*/  SHF.R.U64 R12, R12, 0x3, RZ ;  /* 0x000000030c0c7819 */ /* 0x000fe200000012ff */
[----:B------:R-:W-:Y:S01]  /*b530*/  IMAD R63, R63, 0x80, R20 ;  /* 0x000000803f3f7824 */ /* 0x000fe200078e0214 */
[----:B------:R-:W-:-:S02]  /*b540*/  SHF.R.U64 R24, R24, 0x3, RZ ;  /* 0x0000000318187819 */ /* 0x000fc400000012ff */
[----:B------:R-:W-:Y:S01]  /*b550*/  SHF.R.U64 R28, R28, 0x3, RZ ;  /* 0x000000031c1c7819 */ /* 0x000fe200000012ff */
[----:B------:R-:W-:Y:S01]  /*b560*/  USHF.R.S32.HI UR4, URZ, 0x1f, UR36 ;  /* 0x0000001f3f047899 */ /* 0x000fe20008011424 */
[----:B------:R-:W-:Y:S01]  /*b570*/  SHF.R.U64 R32, R32, 0x3, RZ ;  /* 0x0000000320207819 */ /* 0x000fe200000012ff */
[----:B------:R-:W-:Y:S01]  /*b580*/  UIMAD.WIDE.U32 UR10, UR38, UR12, UR10 ;  /* 0x0000000c260a72a5 */ /* 0x000fe2000f8e000a */
        /* <DEDUP_REMOVED lines=9> */
[----:B-1----:R-:W-:Y:S01]  /*b620*/  @P1 IMAD.HI.U32 R20, R63, R60, RZ ;  /* 0x0000003c3f141227 */ /* 0x002fe200078e00ff */
[C---:B------:R-:W-:Y:S01]  /*b630*/  IADD3 R37, P0, R4.reuse, 0x6000, RZ ;  /* 0x0000600004257810 */ /* 0x040fe20007f1e0ff */
[----:B------:R-:W-:Y:S01]  /*b640*/  UIMAD UR4, UR4, UR14, URZ ;  /* 0x0000000e040472a4 */ /* 0x000fe2000f8e023f */
[C---:B------:R-:W-:Y:S01]  /*b650*/  IADD3 R41, P4, R4.reuse, 0x7000, RZ ;  /* 0x0000700004297810 */ /* 0x040fe20007f9e0ff */
[----:B------:R-:W-:Y:S01]  /*b660*/  IMAD.X R33, RZ, RZ, R5, P2 ;  /* 0x000000ffff217224 */ /* 0x000fe200010e0605 */
[C---:B------:R-:W-:Y:S01]  /*b670*/  IADD3 R45, P3, R4.reuse, 0x8000, RZ ;  /* 0x00008000042d7810 */ /* 0x040fe20007f7e0ff */
[----:B------:R-:W-:Y:S01]  /*b680*/  UIMAD UR11, UR38, UR13, UR11 ;  /* 0x0000000d260b72a4 */ /* 0x000fe2000f8e020b */
[C---:B------:R-:W-:Y:S01]  /*b690*/  IADD3 R49, P6, R4.reuse, 0x9000, RZ ;  /* 0x0000900004317810 */ /* 0x040fe20007fde0ff */
[----:B------:R-:W-:Y:S01]  /*b6a0*/  IMAD.MOV.U32 R61, RZ, RZ, R63 ;  /* 0x000000ffff3d7224 */ /* 0x000fe200078e003f */
[C---:B------:R-:W-:Y:S01]  /*b6b0*/  IADD3 R53, P5, R4.reuse, 0xa000, RZ ;  /* 0x0000a00004357810 */ /* 0x040fe20007fbe0ff */
[----:B------:R-:W-:Y:S01]  /*b6c0*/  UIMAD UR4, UR36, UR15, UR4 ;  /* 0x0000000f240472a4 */ /* 0x000fe2000f8e0204 */
[----:B------:R-:W-:Y:S01]  /*b6d0*/  IADD3 R7, P2, R4, 0xb000, RZ ;  /* 0x0000b00004077810 */ /* 0x000fe20007f5e0ff */
[----:B------:R-:W-:Y:S01]  /*b6e0*/  UIMAD.WIDE.U32 UR36, UR36, UR14, UR10 ;  /* 0x0000000e242472a5 */ /* 0x000fe2000f8e000a */
[----:B------:R-:W-:Y:S01]  /*b6f0*/  LOP3.LUT R36, R37, 0x380, RZ, 0xc0, !PT ;  /* 0x0000038025247812 */ /* 0x000fe200078ec0ff */
[----:B------:R-:W5:Y:S01]  /*b700*/  LD.E.128 R12, desc[UR52][R12.64] ;  /* 0x000000340c0c7980 */ /* 0x000f62000c101d00 */
[----:B------:R-:W-:Y:S01]  /*b710*/  LOP3.LUT R40, R41, 0x380, RZ, 0xc0, !PT ;  /* 0x0000038029287812 */ /* 0x000fe200078ec0ff */
[----:B------:R-:W-:Y:S01]  /*b720*/  IMAD.X R57, RZ, RZ, R5, P2 ;  /* 0x000000ffff397224 */ /* 0x000fe200010e0605 */
[----:B------:R-:W-:Y:S01]  /*b730*/  LOP3.LUT R44, R45, 0x380, RZ, 0xc0, !PT ;  /* 0x000003802d2c7812 */ /* 0x000fe200078ec0ff */
[----:B------:R-:W5:Y:S01]  /*b740*/  LD.E.128 R24, desc[UR52][R24.64] ;  /* 0x0000003418187980 */ /* 0x000f62000c101d00 */
[----:B------:R-:W-:-:S02]  /*b750*/  LOP3.LUT R48, R49, 0x380, RZ, 0xc0, !PT ;  /* 0x0000038031307812 */ /* 0x000fc400078ec0ff */
[----:B------:R-:W-:Y:S01]  /*b760*/  LOP3.LUT R52, R53, 0x380, RZ, 0xc0, !PT ;  /* 0x0000038035347812 */ /* 0x000fe200078ec0ff */
[----:B------:R-:W5:Y:S01]  /*b770*/  LD.E.128 R28, desc[UR52][R28.64] ;  /* 0x000000341c1c7980 */ /* 0x000f62000c101d00 */
[----:B0-----:R-:W-:Y:S02]  /*b780*/  @P1 SHF.R.U32.HI R61, RZ, R21, R20 ;  /* 0x00000015ff3d1219 */ /* 0x001fe40000011614 */
[----:B------:R-:W-:Y:S01]  /*b790*/  LOP3.LUT R11, R4, 0x380, RZ, 0xc0, !PT ;  /* 0x00000380040b7812 */ /* 0x000fe200078ec0ff */
[----:B------:R-:W5:Y:S01]  /*b7a0*/  LD.E.128 R32, desc[UR52][R32.64] ;  /* 0x0000003420207980 */ /* 0x000f62000c101d00 */
[----:B------:R-:W-:Y:S01]  /*b7b0*/  LOP3.LUT R6, R7, 0x380, RZ, 0xc0, !PT ;  /* 0x0000038007067812 */ /* 0x000fe200078ec0ff */
[----:B------:R-:W-:Y:S01]  /*b7c0*/  UIADD3 UR4, UR37, UR4, URZ ;  /* 0x0000000425047290 */ /* 0x000fe2000fffe03f */
[----:B------:R-:W-:Y:S01]  /*b7d0*/  SHF.R.U64 R36, R36, 0x3, RZ ;  /* 0x0000000324247819 */ /* 0x000fe200000012ff */
[----:B------:R-:W-:Y:S01]  /*b7e0*/  IMAD.MOV R62, RZ, RZ, -R61 ;  /* 0x000000ffff3e7224 */ /* 0x000fe200078e0a3d */
[----:B------:R-:W-:Y:S01]  /*b7f0*/  SHF.R.U64 R40, R40, 0x3, RZ ;  /* 0x0000000328287819 */ /* 0x000fe200000012ff */
[----:B------:R-:W-:Y:S01]  /*b800*/  ULDC.64 UR10, c[0x0][0xae0] ;  /* 0x0002b800000a7ab9 */ /* 0x000fe20000000a00 */
[----:B------:R-:W-:-:S02]  /*b810*/  SHF.R.U64 R44, R44, 0x3, RZ ;  /* 0x000000032c2c7819 */ /* 0x000fc400000012ff */
[----:B------:R-:W-:Y:S02]  /*b820*/  SHF.R.U64 R48, R48, 0x3, RZ ;  /* 0x0000000330307819 */ /* 0x000fe400000012ff */
[----:B------:R-:W-:Y:S02]  /*b830*/  SHF.R.U64 R52, R52, 0x3, RZ ;  /* 0x0000000334347819 */ /* 0x000fe400000012ff */
[----:B------:R-:W-:Y:S02]  /*b840*/  SHF.R.S32.HI R60, RZ, 0x1f, R61 ;  /* 0x0000001fff3c7819 */ /* 0x000fe4000001143d */
[----:B------:R-:W-:Y:S02]  /*b850*/  SHF.R.U64 R11, R11, 0x3, RZ ;  /* 0x000000030b0b7819 */ /* 0x000fe400000012ff */
[----:B------:R-:W-:Y:S01]  /*b860*/  SHF.R.U64 R6, R6, 0x3, RZ ;  /* 0x0000000306067819 */ /* 0x000fe200000012ff */
[----:B------:R-:W-:Y:S01]  /*b870*/  IMAD R60, R60, UR10, RZ ;  /* 0x0000000a3c3c7c24 */ /* 0x000fe2000f8e02ff */
        /* <DEDUP_REMOVED lines=11> */
[----:B------:R-:W-:Y:S01]  /*b930*/  IMAD R3, R3, R62, R63 ;  /* 0x0000003e03037224 */ /* 0x000fe200078e023f */
[----:B------:R-:W-:Y:S01]  /*b940*/  LOP3.LUT R56, R6, R7, RZ, 0x3c, !PT ;  /* 0x0000000706387212 */ /* 0x000fe200078e3cff */
[----:B------:R-:W-:Y:S01]  /*b950*/  IMAD.U32 R21, RZ, RZ, UR37 ;  /* 0x00000025ff157e24 */ /* 0x000fe2000f8e00ff */
[----:B------:R-:W5:Y:S01]  /*b960*/  LD.E.128 R8, desc[UR52][R8.64] ;  /* 0x0000003408087980 */ /* 0x000f62000c101d00 */
[----:B------:R-:W-:-:S02]  /*b970*/  IMAD.U32 R20, RZ, RZ, UR36 ;  /* 0x00000024ff147e24 */ /* 0x000fc4000f8e00ff */
[----:B------:R-:W-:Y:S01]  /*b980*/  IMAD.U32 R21, RZ, RZ, UR4 ;  /* 0x00000004ff157e24 */ /* 0x000fe2000f8e00ff */
[----:B------:R-:W5:Y:S01]  /*b990*/  LD.E.128 R4, desc[UR52][R4.64] ;  /* 0x0000003404047980 */ /* 0x000f62000c101d00 */
[C---:B------:R-:W-:Y:S01]  /*b9a0*/  IMAD R63, R61.reuse, UR11, R60 ;  /* 0x0000000b3d3f7c24 */ /* 0x040fe2000f8e023c */
[----:B------:R-:W-:Y:S01]  /*b9b0*/  SHF.R.S32.HI R60, RZ, 0x1f, R3 ;  /* 0x0000001fff3c7819 */ /* 0x000fe20000011403 */
[----:B------:R-:W-:Y:S01]  /*b9c0*/  IMAD.WIDE.U32 R20, R61, UR10, R20 ;  /* 0x0000000a3d147c25 */ /* 0x000fe2000f8e0014 */
[----:B------:R-:W5:Y:S01]  /*b9d0*/  LD.E.128 R36, desc[UR52][R36.64] ;  /* 0x0000003424247980 */ /* 0x000f62000c101d00 */
[----:B------:R-:W-:Y:S02]  /*b9e0*/  ULDC.64 UR10, c[0x0][0xad8] ;  /* 0x0002b600000a7ab9 */ /* 0x000fe40000000a00 */
[----:B------:R-:W-:Y:S01]  /*b9f0*/  IMAD.U32 R62, RZ, RZ, UR42 ;  /* 0x0000002aff3e7e24 */ /* 0x000fe2000f8e00ff */
[----:B------:R-:W5:Y:S04]  /*ba00*/  LD.E.128 R40, desc[UR52][R40.64] ;  /* 0x0000003428287980 */ /* 0x000f68000c101d00 */
[----:B------:R-:W5:Y:S04]  /*ba10*/  LD.E.128 R44, desc[UR52][R44.64] ;  /* 0x000000342c2c7980 */ /* 0x000f68000c101d00 */
[----:B------:R-:W5:Y:S04]  /*ba20*/  LD.E.128 R48, desc[UR52][R48.64] ;  /* 0x0000003430307980 */ /* 0x000f68000c101d00 */
[----:B------:R-:W5:Y:S04]  /*ba30*/  LD.E.128 R52, desc[UR52][R52.64] ;  /* 0x0000003434347980 */ /* 0x000f68000c101d00 */
[----:B------:R-:W5:Y:S01]  /*ba40*/  LD.E.128 R56, desc[UR52][R56.64] ;  /* 0x0000003438387980 */ /* 0x000f62000c101d00 */
[----:B------:R-:W-:Y:S01]  /*ba50*/  IMAD.IADD R21, R21, 0x1, R63 ;  /* 0x0000000115157824 */ /* 0x000fe200078e023f */
[----:B------:R-:W-:Y:S01]  /*ba60*/  @!PT LDS RZ, [RZ] ;  /* 0x00000000fffff984 */ /* 0x000fe20000000800 */
[----:B------:R-:W-:Y:S01]  /*ba70*/  @!PT LDS RZ, [RZ] ;  /* 0x00000000fffff984 */ /* 0x000fe20000000800 */
[----:B------:R-:W-:Y:S01]  /*ba80*/  @!PT LDS RZ, [RZ] ;  /* 0x00000000fffff984 */ /* 0x000fe20000000800 */
[----:B------:R-:W-:Y:S01]  /*ba90*/  @!PT LDS RZ, [RZ] ;  /* 0x00000000fffff984 */ /* 0x000fe20000000800 */
[----:B------:R0:W-:Y:S06]  /*baa0*/  MEMBAR.ALL.CTA ;  /* 0x0000000000007992 */ /* 0x0001ec0000008000 */
[----:B0-----:R-:W0:Y:S01]  /*bab0*/  FENCE.VIEW.ASYNC.S ;  /* 0x00000000000073c6 */ /* 0x001e220000000000 */
[----:B------:R-:W-:-:S02]  /*bac0*/  IMAD R60, R60, UR10, RZ ;  /* 0x0000000a3c3c7c24 */ /* 0x000fc4000f8e02ff */
[----:B------:R-:W-:Y:S02]  /*bad0*/  IMAD R67, R62, 0x80, R227 ;  /* 0x000000803e437824 */ /* 0x000fe400078e02e3 */
[C---:B------:R-:W-:Y:S02]  /*bae0*/  IMAD R63, R3.reuse, UR11, R60 ;  /* 0x0000000b033f7c24 */ /* 0x040fe4000f8e023c */
[----:B------:R-:W-:Y:S01]  /*baf0*/  IMAD.WIDE.U32 R20, R3, UR10, R20 ;  /* 0x0000000a03147c25 */ /* 0x000fe2000f8e0014 */
[----:B------:R-:W-:Y:S01]  /*bb00*/  UIADD3 UR8, UR8, 0x33420, URZ ;  /* 0x0003342008087890 */ /* 0x000fe2000fffe03f */
[C---:B------:R-:W-:Y:S01]  /*bb10*/  ISETP.GE.AND P2, PT, R67.reuse, R0, PT ;  /* 0x000000004300720c */ /* 0x040fe20003f46270 */
[----:B------:R-:W-:Y:S01]  /*bb20*/  ULDC.64 UR10, c[0x0][0xa80] ;  /* 0x0002a000000a7ab9 */ /* 0x000fe20000000a00 */
[----:B------:R-:W-:Y:S01]  /*bb30*/  VIADD R3, R67, 0x40 ;  /* 0x0000004043037836 */ /* 0x000fe20000000000 */
[----:B------:R-:W-:Y:S01]  /*bb40*/  UPRMT UR8, URZ, 0x654, UR8 ;  /* 0x000006543f087896 */ /* 0x000fe20008000008 */
[----:B------:R-:W-:-:S03]  /*bb50*/  LEA R64, P3, R20, UR10, 0x1 ;  /* 0x0000000a14407c11 */ /* 0x000fc6000f8608ff */
[----:B------:R-:W-:Y:S01]  /*bb60*/  ISETP.GE.AND P1, PT, R3, R0, PT ;  /* 0x000000000300720c */ /* 0x000fe20003f26270 */
[----:B------:R-:W-:Y:S02]  /*bb70*/  IMAD.IADD R3, R21, 0x1, R63 ;  /* 0x0000000115037824 */ /* 0x000fe400078e023f */
[----:B------:R-:W-:-:S03]  /*bb80*/  VIADD R61, R67, 0x20 ;  /* 0x00000020433d7836 */ /* 0x000fc60000000000 */
[----:B------:R-:W-:Y:S01]  /*bb90*/  LEA.HI.X R65, R20, UR11, R3, 0x1, P3 ;  /* 0x0000000b14417c11 */ /* 0x000fe200098f0c03 */
[C---:B------:R-:W-:Y:S01]  /*bba0*/  VIADD R69, R66.reuse, 0x40 ;  /* 0x0000004042457836 */ /* 0x040fe20000000000 */
[----:B0-----:R-:W-:Y:S01]  /*bbb0*/  SYNCS.ARRIVE.TRANS64.RED.A1T0 RZ, [UR8], RZ ;  /* 0x000000ffffff79a7 */ /* 0x001fe20008100408 */
[----:B------:R-:W-:Y:S01]  /*bbc0*/  VIADD R71, R66, 0x80 ;  /* 0x0000008042477836 */ /* 0x000fe20000000000 */
[----:B------:R0:W1:Y:S01]  /*bbd0*/  SHFL.IDX PT, R62, R64, RZ, 0x181f ;  /* 0x00181fff403e7589 */ /* 0x00006200000e0000 */
[----:B------:R-:W-:Y:S03]  /*bbe0*/  BSSY B1, `(.L_x_4064) ;  /* 0x0000014000017945 */ /* 0x000fe60003800000 */
[----:B------:R0:W2:Y:S01]  /*bbf0*/  SHFL.IDX PT, R3, R65, RZ, 0x181f ;  /* 0x00181fff41037589 */ /* 0x0000a200000e0000 */
[----:B------:R-:W-:Y:S02]  /*bc00*/  ISETP.GE.AND P0, PT, R61, R0, PT ;  /* 0x000000003d00720c */ /* 0x000fe40003f06270 */
[----:B------:R-:W-:-:S02]  /*bc10*/  SHF.R.S32.HI R68, RZ, 0x1f, R66 ;  /* 0x0000001fff447819 */ /* 0x000fc40000011442 */
[----:B------:R-:W-:Y:S02]  /*bc20*/  SHF.R.S32.HI R70, RZ, 0x1f, R69 ;  /* 0x0000001fff467819 */ /* 0x000fe40000011445 */
[----:B------:R-:W-:Y:S01]  /*bc30*/  SHF.R.S32.HI R72, RZ, 0x1f, R71 ;  /* 0x0000001fff487819 */ /* 0x000fe20000011447 */
[----:B0-----:R-:W-:Y:S06]  /*bc40*/  @P2 BRA `(.L_x_4065) ;  /* 0x0000000000342947 */ /* 0x001fec0003800000 */
[----:B------:R-:W-:Y:S02]  /*bc50*/  ULDC UR4, c[0x0][0xac8] ;  /* 0x0002b20000047ab9 */ /* 0x000fe40000000800 */
[----:B------:R-:W-:Y:S02]  /*bc60*/  ISETP.GE.AND P4, PT, R66, UR4, PT ;  /* 0x0000000442007c0c */ /* 0x000fe4000bf86270 */
[----:B------:R-:W-:Y:S02]  /*bc70*/  ISETP.GE.AND P3, PT, R69, UR4, PT ;  /* 0x0000000445007c0c */ /* 0x000fe4000bf66270 */
[----:B------:R-:W-:-:S09]  /*bc80*/  ISETP.GE.AND P2, PT, R71, UR4, PT ;  /* 0x0000000447007c0c */ /* 0x000fd2000bf46270 */
[CC--:B-1----:R-:W-:Y:S02]  /*bc90*/  @!P4 LEA R20, P6, R66.reuse, R62.reuse, 0x1 ;  /* 0x0000003e4214c211 */ /* 0x0c2fe400078c08ff */
[-C--:B------:R-:W-:Y:S02]  /*bca0*/  @!P3 LEA R60, P5, R69, R62.reuse, 0x1 ;  /* 0x0000003e453cb211 */ /* 0x080fe400078a08ff */
[-C--:B--2---:R-:W-:Y:S02]  /*bcb0*/  @!P4 LEA.HI.X R21, R66, R3.reuse, R68, 0x1, P6 ;  /* 0x000000034215c211 */ /* 0x084fe400030f0c44 */
[----:B------:R-:W-:Y:S02]  /*bcc0*/  @!P2 LEA R62, P6, R71, R62, 0x1 ;  /* 0x0000003e473ea211 */ /* 0x000fe400078c08ff */
[-C--:B------:R-:W-:Y:S01]  /*bcd0*/  @!P3 LEA.HI.X R61, R69, R3.reuse, R70, 0x1, P5 ;  /* 0x00000003453db211 */ /* 0x080fe200028f0c46 */
[----:B-----5:R0:W-:Y:S01]  /*bce0*/  @!P4 ST.E.128 desc[UR52][R20.64], R4 ;  /* 0x000000041400c985 */ /* 0x0201e2000c101d34 */
[----:B------:R-:W-:-:S03]  /*bcf0*/  @!P2 LEA.HI.X R63, R71, R3, R72, 0x1, P6 ;  /* 0x00000003473fa211 */ /* 0x000fc600030f0c48 */
[----:B------:R0:W-:Y:S04]  /*bd00*/  @!P3 ST.E.128 desc[UR52][R60.64], R28 ;  /* 0x0000001c3c00b985 */ /* 0x0001e8000c101d34 */
[----:B------:R0:W-:Y:S02]  /*bd10*/  @!P2 ST.E.128 desc[UR52][R62.64], R44 ;  /* 0x0000002c3e00a985 */ /* 0x0001e4000c101d34 */
.L_x_4065:
[----:B------:R-:W-:Y:S05]  /*bd20*/  BSYNC B1 ;  /* 0x0000000000017941 */ /* 0x000fea0003800000 */
.L_x_4064:
[----:B--2---:R2:W3:Y:S01]  /*bd30*/  SHFL.IDX PT, R3, R65, 0x1, 0x181f ;  /* 0x00381f0041037f89 */ /* 0x0044e200000e0000 */
[----:B------:R-:W-:Y:S03]  /*bd40*/  BSSY B1, `(.L_x_4066) ;  /* 0x0000010000017945 */ /* 0x000fe60003800000 */
[----:B0-----:R2:W0:Y:S01]  /*bd50*/  SHFL.IDX PT, R20, R64, 0x1, 0x181f ;  /* 0x00381f0040147f89 */ /* 0x00142200000e0000 */
[----:B------:R-:W-:Y:S05]  /*bd60*/  @P0 BRA `(.L_x_4067) ;  /* 0x0000000000340947 */ /* 0x000fea0003800000 */
[----:B------:R-:W-:Y:S02]  /*bd70*/  ULDC UR4, c[0x0][0xac8] ;  /* 0x0002b20000047ab9 */ /* 0x000fe40000000800 */
[----:B------:R-:W-:Y:S02]  /*bd80*/  ISETP.GE.AND P4, PT, R66, UR4, PT ;  /* 0x0000000442007c0c */ /* 0x000fe4000bf86270 */
[----:B------:R-:W-:Y:S02]  /*bd90*/  ISETP.GE.AND P5, PT, R69, UR4, PT ;  /* 0x0000000445007c0c */ /* 0x000fe4000bfa6270 */
[----:B------:R-:W-:-:S09]  /*bda0*/  ISETP.GE.AND P6, PT, R71, UR4, PT ;  /* 0x0000000447007c0c */ /* 0x000fd2000bfc6270 */
[CC--:B0----5:R-:W-:Y:S02]  /*bdb0*/  @!P4 LEA R4, P0, R66.reuse, R20.reuse, 0x1 ;  /* 0x000000144204c211 */ /* 0x0e1fe400078008ff */
[-C--:B------:R-:W-:Y:S02]  /*bdc0*/  @!P5 LEA R6, P2, R69, R20.reuse, 0x1 ;  /* 0x000000144506d211 */ /* 0x080fe400078408ff */
[----:B------:R-:W-:Y:S02]  /*bdd0*/  @!P6 LEA R20, P3, R71, R20, 0x1 ;  /* 0x000000144714e211 */ /* 0x000fe400078608ff */
[-C--:B---3--:R-:W-:Y:S02]  /*bde0*/  @!P4 LEA.HI.X R5, R66, R3.reuse, R68, 0x1, P0 ;  /* 0x000000034205c211 */ /* 0x088fe400000f0c44 */
[-C--:B------:R-:W-:Y:S02]  /*bdf0*/  @!P5 LEA.HI.X R7, R69, R3.reuse, R70, 0x1, P2 ;  /* 0x000000034507d211 */ /* 0x080fe400010f0c46 */
[----:B------:R-:W-:Y:S01]  /*be00*/  @!P6 LEA.HI.X R21, R71, R3, R72, 0x1, P3 ;  /* 0x000000034715e211 */ /* 0x000fe200018f0c48 */
[----:B------:R4:W-:Y:S04]  /*be10*/  @!P4 ST.E.128 desc[UR52][R4.64], R8 ;  /* 0x000000080400c985 */ /* 0x0009e8000c101d34 */
[----:B------:R4:W-:Y:S04]  /*be20*/  @!P5 ST.E.128 desc[UR52][R6.64], R32 ;  /* 0x000000200600d985 */ /* 0x0009e8000c101d34 */
[----:B------:R4:W-:Y:S02]  /*be30*/  @!P6 ST.E.128 desc[UR52][R20.64], R48 ;  /* 0x000000301400e985 */ /* 0x0009e4000c101d34 */
.L_x_4067:
[----:B------:R-:W-:Y:S05]  /*be40*/  BSYNC B1 ;  /* 0x0000000000017941 */ /* 0x000fea0003800000 */
.L_x_4066:
[----:B---3--:R3:W0:Y:S01]  /*be50*/  SHFL.IDX PT, R3, R65, 0x2, 0x181f ;  /* 0x00581f0041037f89 */ /* 0x00862200000e0000 */
[----:B------:R-:W-:Y:S03]  /*be60*/  BSSY B1, `(.L_x_4068) ;  /* 0x0000010000017945 */ /* 0x000fe60003800000 */
[----:B----45:R3:W4:Y:S01]  /*be70*/  SHFL.IDX PT, R8, R64, 0x2, 0x181f ;  /* 0x00581f0040087f89 */ /* 0x03072200000e0000 */
[----:B------:R-:W-:Y:S05]  /*be80*/  @P1 BRA `(.L_x_4069) ;  /* 0x0000000000341947 */ /* 0x000fea0003800000 */
[----:B------:R-:W-:Y:S02]  /*be90*/  ULDC UR4, c[0x0][0xac8] ;  /* 0x0002b20000047ab9 */ /* 0x000fe40000000800 */
[----:B------:R-:W-:Y:S02]  /*bea0*/  ISETP.GE.AND P3, PT, R66, UR4, PT ;  /* 0x0000000442007c0c */ /* 0x000fe4000bf66270 */
[----:B------:R-:W-:Y:S02]  /*beb0*/  ISETP.GE.AND P4, PT, R69, UR4, PT ;  /* 0x0000000445007c0c */ /* 0x000fe4000bf86270 */
[----:B------:R-:W-:-:S09]  /*bec0*/  ISETP.GE.AND P5, PT, R71, UR4, PT ;  /* 0x0000000447007c0c */ /* 0x000fd2000bfa6270 */
[CC--:B----4-:R-:W-:Y:S02]  /*bed0*/  @!P3 LEA R4, P0, R66.reuse, R8.reuse, 0x1 ;  /* 0x000000084204b211 */ /* 0x0d0fe400078008ff */
[-C--:B------:R-:W-:Y:S02]  /*bee0*/  @!P4 LEA R6, P1, R69, R8.reuse, 0x1 ;  /* 0x000000084506c211 */ /* 0x080fe400078208ff */
[----:B------:R-:W-:Y:S02]  /*bef0*/  @!P5 LEA R8, P2, R71, R8, 0x1 ;  /* 0x000000084708d211 */ /* 0x000fe400078408ff */
[-C--:B0-----:R-:W-:Y:S02]  /*bf00*/  @!P3 LEA.HI.X R5, R66, R3.reuse, R68, 0x1, P0 ;  /* 0x000000034205b211 */ /* 0x081fe400000f0c44 */
[-C--:B------:R-:W-:Y:S02]  /*bf10*/  @!P4 LEA.HI.X R7, R69, R3.reuse, R70, 0x1, P1 ;  /* 0x000000034507c211 */ /* 0x080fe400008f0c46 */
[----:B------:R-:W-:Y:S01]  /*bf20*/  @!P5 LEA.HI.X R9, R71, R3, R72, 0x1, P2 ;  /* 0x000000034709d211 */ /* 0x000fe200010f0c48 */
[----:B------:R0:W-:Y:S04]  /*bf30*/  @!P3 ST.E.128 desc[UR52][R4.64], R12 ;  /* 0x0000000c0400b985 */ /* 0x0001e8000c101d34 */
[----:B------:R0:W-:Y:S04]  /*bf40*/  @!P4 ST.E.128 desc[UR52][R6.64], R36 ;  /* 0x000000240600c985 */ /* 0x0001e8000c101d34 */
[----:B------:R0:W-:Y:S02]  /*bf50*/  @!P5 ST.E.128 desc[UR52][R8.64], R52 ;  /* 0x000000340800d985 */ /* 0x0001e4000c101d34 */
.L_x_4069:
[----:B------:R-:W-:Y:S05]  /*bf60*/  BSYNC B1 ;  /* 0x0000000000017941 */ /* 0x000fea0003800000 */
.L_x_4068:
[----:B0-----:R-:W-:Y:S01]  /*bf70*/  VIADD R3, R67, 0x60 ;  /* 0x0000006043037836 */ /* 0x001fe20000000000 */
[----:B--23--:R-:W0:Y:S04]  /*bf80*/  SHFL.IDX PT, R65, R65, 0x3, 0x181f ;  /* 0x00781f0041417f89 */ /* 0x00ce2800000e0000 */
[----:B------:R-:W-:Y:S01]  /*bf90*/  ISETP.GE.AND P0, PT, R3, R0, PT ;  /* 0x000000000300720c */ /* 0x000fe20003f06270 */
[----:B------:R-:W2:-:S12]  /*bfa0*/  SHFL.IDX PT, R64, R64, 0x3, 0x181f ;  /* 0x00781f0040407f89 */ /* 0x000e9800000e0000 */
[----:B------:R-:W-:Y:S05]  /*bfb0*/  @P0 BRA `(.L_x_4070) ;  /* 0x0000002000780947 */ /* 0x000fea0003800000 */
[----:B------:R-:W-:Y:S02]  /*bfc0*/  ULDC UR4, c[0x0][0xac8] ;  /* 0x0002b20000047ab9 */ /* 0x000fe40000000800 */
[----:B------:R-:W-:Y:S02]  /*bfd0*/  ISETP.GE.AND P2, PT, R66, UR4, PT ;  /* 0x0000000442007c0c */ /* 0x000fe4000bf46270 */
[----:B------:R-:W-:-:S11]  /*bfe0*/  ISETP.GE.AND P3, PT, R69, UR4, PT ;  /* 0x0000000445007c0c */ /* 0x000fd6000bf66270 */
[CC--:B--2---:R-:W-:Y:S02]  /*bff0*/  @!P2 LEA R4, P0, R66.reuse, R64.reuse, 0x1 ;  /* 0x000000404204a211 */ /* 0x0c4fe400078008ff */
[C---:B------:R-:W-:Y:S02]  /*c000*/  @!P3 LEA R6, P1, R69.reuse, R64, 0x1 ;  /* 0x000000404506b211 */ /* 0x040fe400078208ff */
[-C--:B0-----:R-:W-:Y:S02]  /*c010*/  @!P2 LEA.HI.X R5, R66, R65.reuse, R68, 0x1, P0 ;  /* 0x000000414205a211 */ /* 0x081fe400000f0c44 */
[----:B------:R-:W-:Y:S02]  /*c020*/  @!P3 LEA.HI.X R7, R69, R65, R70, 0x1, P1 ;  /* 0x000000414507b211 */ /* 0x000fe400008f0c46 */
[----:B------:R-:W-:Y:S01]  /*c030*/  ISETP.GE.AND P0, PT, R71, UR4, PT ;  /* 0x0000000447007c0c */ /* 0x000fe2000bf06270 */
[----:B------:R0:W-:Y:S04]  /*c040*/  @!P2 ST.E.128 desc[UR52][R4.64], R24 ;  /* 0x000000180400a985 */ /* 0x0001e8000c101d34 */
[----:B------:R0:W-:Y:S08]  /*c050*/  @!P3 ST.E.128 desc[UR52][R6.64], R40 ;  /* 0x000000280600b985 */ /* 0x0001f0000c101d34 */
[----:B------:R-:W-:Y:S05]  /*c060*/  @P0 BRA `(.L_x_4070) ;  /* 0x00000020004c0947 */ /* 0x000fea0003800000 */
[----:B0-----:R-:W-:-:S04]  /*c070*/  LEA R4, P0, R71, R64, 0x1 ;  /* 0x0000004047047211 */ /* 0x001fc800078008ff */
[----:B------:R-:W-:-:S05]  /*c080*/  LEA.HI.X R5, R71, R65, R72, 0x1, P0 ;  /* 0x0000004147057211 */ /* 0x000fca00000f0c48 */
[----:B------:R0:W-:Y:S01]  /*c090*/  ST.E.128 desc[UR52][R4.64], R56 ;  /* 0x0000003804007985 */ /* 0x0001e2000c101d34 */
[----:B------:R-:W-:Y:S05]  /*c0a0*/  BRA `(.L_x_4070) ;  /* 0x00000020003c7947 */ /* 0x000fea0003800000 */
.L_x_4063:
[----:B------:R-:W-:Y:S01]  /*c0b0*/  ULDC.64 UR12, c[0x0][0xb08] ;  /* 0x0002c200000c7ab9 */ /* 0x000fe20000000a00 */
[----:B------:R-:W1:Y:S01]  /*c0c0*/  @P1 LDC R0, c[0x0][0xbec] ;  /* 0x0002fb00ff001b82 */ /* 0x000e620000000800 */
[----:B------:R-:W-:Y:S01]  /*c0d0*/  UIMAD UR9, UR14, UR12, URZ ;  /* 0x0000000c0e0972a4 */ /* 0x000fe2000f8e023f */
[----:B0-----:R-:W-:Y:S01]  /*c0e0*/  IMAD.MOV.U32 R7, RZ, RZ, R11 ;  /* 0x000000ffff077224 */ /* 0x001fe200078e000b */
[----:B------:R-:W-:Y:S01]  /*c0f0*/  UIMAD.WIDE.U32 UR10, UR4, UR12, URZ ;  /* 0x0000000c040a72a5 */ /* 0x000fe2000f8e003f */
[----:B------:R-:W-:Y:S01]  /*c100*/  BSSY B1, `(.L_x_4071) ;  /* 0x00000ae000017945 */ /* 0x000fe20003800000 */
[----:B------:R-:W-:Y:S01]  /*c110*/  UIMAD UR9, UR4, UR13, UR9 ;  /* 0x0000000d040972a4 */ /* 0x000fe2000f8e0209 */
[----:B------:R-:W-:Y:S01]  /*c120*/  SHF.R.S32.HI R26, RZ, 0x1f, R22 ;  /* 0x0000001fff1a7819 */ /* 0x000fe20000011416 */
[----:B------:R-:W-:Y:S01]  /*c130*/  USHF.R.S32.HI UR4, URZ, 0x1f, UR36 ;  /* 0x0000001f3f047899 */ /* 0x000fe20008011424 */
[----:B------:R-:W0:Y:S01]  /*c140*/  @P1 LDC R5, c[0x0][0xbf0] ;  /* 0x0002fc00ff051b82 */ /* 0x000e220000000800 */
[----:B------:R-:W-:Y:S01]  /*c150*/  UIADD3 UR11, UR11, UR9, URZ ;  /* 0x000000090b0b7290 */ /* 0x000fe2000fffe03f */
[----:B------:R-:W-:Y:S01]  /*c160*/  SHF.R.S32.HI R28, RZ, 0x1f, R23 ;  /* 0x0000001fff1c7819 */ /* 0x000fe20000011417 */
[----:B------:R-:W-:Y:S01]  /*c170*/  ULDC.64 UR12, c[0x0][0xb38] ;  /* 0x0002ce00000c7ab9 */ /* 0x000fe20000000a00 */
[----:B------:R-:W-:Y:S01]  /*c180*/  UIADD3 UR8, UR8, 0x33420, URZ ;  /* 0x0003342008087890 */ /* 0x000fe2000fffe03f */
[----:B------:R-:W-:Y:S01]  /*c190*/  SHF.R.S32.HI R29, RZ, 0x1f, R220 ;  /* 0x0000001fff1d7819 */ /* 0x000fe200000114dc */
[----:B------:R-:W-:Y:S01]  /*c1a0*/  UIMAD.WIDE.U32 UR10, UR38, UR12, UR10 ;  /* 0x0000000c260a72a5 */ /* 0x000fe2000f8e000a */
[----:B------:R-:W-:Y:S01]  /*c1b0*/  SHF.R.S32.HI R30, RZ, 0x1f, R221 ;  /* 0x0000001fff1e7819 */ /* 0x000fe200000114dd */
[----:B------:R-:W-:Y:S01]  /*c1c0*/  UPRMT UR8, URZ, 0x654, UR8 ;  /* 0x000006543f087896 */ /* 0x000fe20008000008 */
[----:B------:R-:W-:Y:S01]  /*c1d0*/  SHF.R.S32.HI R31, RZ, 0x1f, R222 ;  /* 0x0000001fff1f7819 */ /* 0x000fe200000114de */
[----:B------:R-:W-:Y:S01]  /*c1e0*/  UIMAD UR11, UR38, UR13, UR11 ;  /* 0x0000000d260b72a4 */ /* 0x000fe2000f8e020b */
[----:B------:R-:W-:-:S02]  /*c1f0*/  SHF.R.S32.HI R32, RZ, 0x1f, R223 ;  /* 0x0000001fff207819 */ /* 0x000fc400000114df */
[----:B------:R-:W-:Y:S01]  /*c200*/  ULDC.64 UR12, c[0x0][0xb40] ;  /* 0x0002d000000c7ab9 */ /* 0x000fe20000000a00 */
[----:B------:R-:W-:Y:S01]  /*c210*/  SHF.R.S32.HI R33, RZ, 0x1f, R224 ;  /* 0x0000001fff217819 */ /* 0x000fe200000114e0 */
[----:B------:R-:W-:Y:S01]  /*c220*/  UIMAD UR4, UR4, UR12, URZ ;  /* 0x0000000c040472a4 */ /* 0x000fe2000f8e023f */
[----:B-1----:R-:W-:Y:S01]  /*c230*/  @P1 IMAD.HI.U32 R0, R11, R0, RZ ;  /* 0x000000000b001227 */ /* 0x002fe200078e00ff */
[----:B------:R-:W-:Y:S01]  /*c240*/  SYNCS.ARRIVE.TRANS64.RED.A1T0 RZ, [UR8], RZ ;  /* 0x000000ffffff79a7 */ /* 0x000fe20008100408 */
[----:B------:R-:W-:Y:S01]  /*c250*/  SHF.R.S32.HI R34, RZ, 0x1f, R225 ;  /* 0x0000001fff227819 */ /* 0x000fe200000114e1 */
[----:B------:R-:W-:Y:S01]  /*c260*/  UIMAD UR4, UR36, UR13, UR4 ;  /* 0x0000000d240472a4 */ /* 0x000fe2000f8e0204 */
[----:B------:R-:W-:Y:S01]  /*c270*/  SHF.R.S32.HI R35, RZ, 0x1f, R226 ;  /* 0x0000001fff237819 */ /* 0x000fe200000114e2 */
[----:B------:R-:W-:-:S03]  /*c280*/  UIMAD.WIDE.U32 UR36, UR36, UR12, UR10 ;  /* 0x0000000c242472a5 */ /* 0x000fc6000f8e000a */
[----:B------:R-:W-:Y:S01]  /*c290*/  ULDC.64 UR12, c[0x0][0xb48] ;  /* 0x0002d200000c7ab9 */ /* 0x000fe20000000a00 */
[----:B------:R-:W-:Y:S01]  /*c2a0*/  UIADD3 UR11, UR37, UR4, URZ ;  /* 0x00000004250b7290 */ /* 0x000fe2000fffe03f */
[----:B0-----:R-:W-:Y:S02]  /*c2b0*/  @P1 SHF.R.U32.HI R7, RZ, R5, R0 ;  /* 0x00000005ff071219 */ /* 0x001fe40000011600 */
[----:B------:R-:W-:Y:S02]  /*c2c0*/  UMOV UR10, UR36 ;  /* 0x00000024000a7c82 */ /* 0x000fe40008000000 */
[----:B------:R-:W-:Y:S01]  /*c2d0*/  UIMAD.WIDE.U32 UR10, UR39, UR12, UR10 ;  /* 0x0000000c270a72a5 */ /* 0x000fe2000f8e000a */
[--C-:B------:R-:W-:Y:S01]  /*c2e0*/  SHF.R.S32.HI R0, RZ, 0x1f, R7.reuse ;  /* 0x0000001fff007819 */ /* 0x100fe20000011407 */
[----:B------:R-:W-:Y:S02]  /*c2f0*/  IMAD.MOV R4, RZ, RZ, -R7 ;  /* 0x000000ffff047224 */ /* 0x000fe400078e0a07 */
[----:B------:R-:W-:-:S02]  /*c300*/  UIMAD UR39, UR39, UR13, UR11 ;  /* 0x0000000d272772a4 */ /* 0x000fc4000f8e020b */
[----:B------:R-:W-:Y:S01]  /*c310*/  IMAD R3, R3, R4, R11 ;  /* 0x0000000403037224 */ /* 0x000fe200078e020b */
[----:B------:R-:W-:Y:S01]  /*c320*/  ULDC.64 UR12, c[0x0][0xb30] ;  /* 0x0002cc00000c7ab9 */ /* 0x000fe20000000a00 */
[----:B------:R-:W-:Y:S02]  /*c330*/  IMAD.U32 R5, RZ, RZ, UR11 ;  /* 0x0000000bff057e24 */ /* 0x000fe4000f8e00ff */
[----:B------:R-:W-:Y:S02]  /*c340*/  IMAD R0, R0, UR12, RZ ;  /* 0x0000000c00007c24 */ /* 0x000fe4000f8e02ff */
[----:B------:R-:W-:Y:S01]  /*c350*/  IMAD.U32 R4, RZ, RZ, UR10 ;  /* 0x0000000aff047e24 */ /* 0x000fe2000f8e00ff */
[----:B------:R-:W-:Y:S01]  /*c360*/  ULDC.64 UR10, c[0x0][0xb28] ;  /* 0x0002ca00000a7ab9 */ /* 0x000fe20000000a00 */
[----:B------:R-:W-:Y:S02]  /*c370*/  IMAD.U32 R5, RZ, RZ, UR39 ;  /* 0x00000027ff057e24 */ /* 0x000fe4000f8e00ff */
        /* <DEDUP_REMOVED lines=10> */
[----:B------:R-:W-:Y:S02]  /*c420*/  LEA.HI.X R3, R4, UR11, R3, 0x2, P1 ;  /* 0x0000000b04037c11 */ /* 0x000fe400088f1403 */
[----:B------:R0:W1:Y:S04]  /*c430*/  SHFL.IDX PT, R4, R0, RZ, 0x1c1f ;  /* 0x001c1fff00047589 */ /* 0x00006800000e0000 */
[----:B------:R0:W2:Y:S01]  /*c440*/  SHFL.IDX PT, R5, R3, RZ, 0x1c1f ;  /* 0x001c1fff03057589 */ /* 0x0000a200000e0000 */
[----:B------:R-:W-:Y:S05]  /*c450*/  @P2 BRA `(.L_x_4072) ;  /* 0x0000000400e02947 */ /* 0x000fea0003800000 */
[----:B------:R-:W-:Y:S01]  /*c460*/  ULDC UR4, c[0x0][0xac8] ;  /* 0x0002b20000047ab9 */ /* 0x000fe20000000800 */
[C---:B------:R-:W-:Y:S01]  /*c470*/  VIADD R15, R2.reuse, 0x20 ;  /* 0x00000020020f7836 */ /* 0x040fe20000000000 */
[C---:B------:R-:W-:Y:S01]  /*c480*/  ISETP.GE.AND P1, PT, R2.reuse, UR4, PT ;  /* 0x0000000402007c0c */ /* 0x040fe2000bf26270 */
[----:B------:R-:W-:Y:S01]  /*c490*/  VIADD R21, R2, 0x28 ;  /* 0x0000002802157836 */ /* 0x000fe20000000000 */
[----:B------:R-:W-:Y:S01]  /*c4a0*/  ISETP.GE.AND P2, PT, R226, UR4, PT ;  /* 0x00000004e2007c0c */ /* 0x000fe2000bf46270 */
[C---:B------:R-:W-:Y:S01]  /*c4b0*/  VIADD R25, R2.reuse, 0x30 ;  /* 0x0000003002197836 */ /* 0x040fe20000000000 */
[----:B------:R-:W-:Y:S01]  /*c4c0*/  ISETP.GE.AND P5, PT, R225, UR4, PT ;  /* 0x00000004e1007c0c */ /* 0x000fe2000bfa6270 */
[----:B------:R-:W-:Y:S01]  /*c4d0*/  VIADD R27, R2, 0x40 ;  /* 0x00000040021b7836 */ /* 0x000fe20000000000 */
[----:B------:R-:W-:Y:S02]  /*c4e0*/  ISETP.GE.AND P3, PT, R18, UR4, PT ;  /* 0x0000000412007c0c */ /* 0x000fe4000bf66270 */
[----:B------:R-:W-:-:S02]  /*c4f0*/  ISETP.GE.AND P4, PT, R15, UR4, PT ;  /* 0x000000040f007c0c */ /* 0x000fc4000bf86270 */
[----:B------:R-:W-:Y:S02]  /*c500*/  SHF.R.S32.HI R13, RZ, 0x1f, R18 ;  /* 0x0000001fff0d7819 */ /* 0x000fe40000011412 */
[----:B------:R-:W-:Y:S01]  /*c510*/  SHF.R.S32.HI R20, RZ, 0x1f, R15 ;  /* 0x0000001fff147819 */ /* 0x000fe2000001140f */
[----:B-12---:R-:W-:Y:S01]  /*c520*/  @!P1 IMAD.WIDE R6, R2, 0x4, R4 ;  /* 0x0000000402069825 */ /* 0x006fe200078e0204 */
[----:B------:R-:W-:Y:S02]  /*c530*/  SHF.R.S32.HI R24, RZ, 0x1f, R21 ;  /* 0x0000001fff187819 */ /* 0x000fe40000011415 */
[C---:B------:R-:W-:Y:S02]  /*c540*/  @!P2 LEA R8, P6, R226.reuse, R4, 0x2 ;  /* 0x00000004e208a211 */ /* 0x040fe400078c10ff */
[----:B------:R1:W-:Y:S01]  /*c550*/  @!P1 ST.E.64 desc[UR52][R6.64], R134 ;  /* 0x0000008606009985 */ /* 0x0003e2000c101b34 */
[----:B------:R-:W-:Y:S02]  /*c560*/  ISETP.GE.AND P1, PT, R21, UR4, PT ;  /* 0x0000000415007c0c */ /* 0x000fe4000bf26270 */
[----:B------:R-:W-:-:S02]  /*c570*/  @!P2 LEA.HI.X R9, R226, R5, R35, 0x2, P6 ;  /* 0x00000005e209a211 */ /* 0x000fc400030f1423 */
[----:B------:R-:W-:-:S03]  /*c580*/  @!P3 LEA R12, P6, R18, R4, 0x2 ;  /* 0x00000004120cb211 */ /* 0x000fc600078c10ff */
[----:B------:R2:W-:Y:S01]  /*c590*/  @!P2 ST.E.64 desc[UR52][R8.64], R132 ;  /* 0x000000840800a985 */ /* 0x0005e2000c101b34 */
[CC--:B------:R-:W-:Y:S02]  /*c5a0*/  @!P5 LEA R10, P2, R225.reuse, R4.reuse, 0x2 ;  /* 0x00000004e10ad211 */ /* 0x0c0fe400078410ff */
[-C--:B------:R-:W-:Y:S02]  /*c5b0*/  @!P3 LEA.HI.X R13, R18, R5.reuse, R13, 0x2, P6 ;  /* 0x00000005120db211 */ /* 0x080fe400030f140d */
[-C--:B------:R-:W-:Y:S02]  /*c5c0*/  @!P5 LEA.HI.X R11, R225, R5.reuse, R34, 0x2, P2 ;  /* 0x00000005e10bd211 */ /* 0x080fe400010f1422 */
[-C--:B------:R-:W-:Y:S02]  /*c5d0*/  @!P4 LEA R14, P2, R15, R4.reuse, 0x2 ;  /* 0x000000040f0ec211 */ /* 0x080fe400078410ff */
[----:B-1----:R-:W-:Y:S01]  /*c5e0*/  @!P1 LEA R6, P6, R21, R4, 0x2 ;  /* 0x0000000415069211 */ /* 0x002fe200078c10ff */
[----:B------:R1:W-:Y:S01]  /*c5f0*/  @!P5 ST.E.64 desc[UR52][R10.64], R126 ;  /* 0x0000007e0a00d985 */ /* 0x0003e2000c101b34 */
[----:B------:R-:W-:-:S02]  /*c600*/  @!P4 LEA.HI.X R15, R15, R5, R20, 0x2, P2 ;  /* 0x000000050f0fc211 */ /* 0x000fc400010f1414 */
[----:B------:R-:W-:Y:S01]  /*c610*/  @!P1 LEA.HI.X R7, R21, R5, R24, 0x2, P6 ;  /* 0x0000000515079211 */ /* 0x000fe200030f1418 */
[----:B------:R-:W-:Y:S01]  /*c620*/  VIADD R21, R2, 0x38 ;  /* 0x0000003802157836 */ /* 0x000fe20000000000 */
[----:B------:R-:W-:Y:S01]  /*c630*/  ISETP.GE.AND P2, PT, R25, UR4, PT ;  /* 0x0000000419007c0c */ /* 0x000fe2000bf46270 */
[----:B------:R3:W-:Y:S01]  /*c640*/  @!P3 ST.E.64 desc[UR52][R12.64], R124 ;  /* 0x0000007c0c00b985 */ /* 0x0007e2000c101b34 */
[----:B------:R-:W-:Y:S02]  /*c650*/  ISETP.GE.AND P5, PT, R27, UR4, PT ;  /* 0x000000041b007c0c */ /* 0x000fe4000bfa6270 */
[----:B------:R-:W-:Y:S01]  /*c660*/  ISETP.GE.AND P3, PT, R21, UR4, PT ;  /* 0x0000000415007c0c */ /* 0x000fe2000bf66270 */
[----:B------:R4:W-:Y:S01]  /*c670*/  @!P4 ST.E.64 desc[UR52][R14.64], R118 ;  /* 0x000000760e00c985 */ /* 0x0009e2000c101b34 */
[----:B--2---:R-:W-:Y:S02]  /*c680*/  SHF.R.S32.HI R9, RZ, 0x1f, R25 ;  /* 0x0000001fff097819 */ /* 0x004fe40000011419 */
[----:B------:R-:W-:Y:S01]  /*c690*/  SHF.R.S32.HI R20, RZ, 0x1f, R27 ;  /* 0x0000001fff147819 */ /* 0x000fe2000001141b */
[----:B------:R2:W-:Y:S01]  /*c6a0*/  @!P1 ST.E.64 desc[UR52][R6.64], R116 ;  /* 0x0000007406009985 */ /* 0x0005e2000c101b34 */
[----:B-1----:R-:W-:-:S03]  /*c6b0*/  SHF.R.S32.HI R11, RZ, 0x1f, R21 ;  /* 0x0000001fff0b7819 */ /* 0x002fc60000011415 */
[----:B------:R-:W-:-:S04]  /*c6c0*/  @!P2 LEA R8, P6, R25, R4, 0x2 ;  /* 0x000000041908a211 */ /* 0x000fc800078c10ff */
[-C--:B------:R-:W-:Y:S01]  /*c6d0*/  @!P2 LEA.HI.X R9, R25, R5.reuse, R9, 0x2, P6 ;  /* 0x000000051909a211 */ /* 0x080fe200030f1409 */
[C---:B------:R-:W-:Y:S01]  /*c6e0*/  VIADD R25, R2.reuse, 0x48 ;  /* 0x0000004802197836 */ /* 0x040fe20000000000 */
[-C--:B------:R-:W-:Y:S02]  /*c6f0*/  @!P3 LEA R10, P4, R21, R4.reuse, 0x2 ;  /* 0x00000004150ab211 */ /* 0x080fe400078810ff */
[----:B---3--:R-:W-:Y:S01]  /*c700*/  @!P5 LEA R12, P6, R27, R4, 0x2 ;  /* 0x000000041b0cd211 */ /* 0x008fe200078c10ff */
[----:B------:R1:W-:Y:S01]  /*c710*/  @!P2 ST.E.64 desc[UR52][R8.64], R110 ;  /* 0x0000006e0800a985 */ /* 0x0003e2000c101b34 */
[-C--:B------:R-:W-:Y:S01]  /*c720*/  @!P3 LEA.HI.X R11, R21, R5.reuse, R11, 0x2, P4 ;  /* 0x00000005150bb211 */ /* 0x080fe200020f140b */
[C---:B------:R-:W-:Y:S01]  /*c730*/  VIADD R21, R2.reuse, 0x50 ;  /* 0x0000005002157836 */ /* 0x040fe20000000000 */
[----:B------:R-:W-:Y:S02]  /*c740*/  ISETP.GE.AND P4, PT, R25, UR4, PT ;  /* 0x0000000419007c0c */ /* 0x000fe4000bf86270 */
[----:B------:R-:W-:Y:S01]  /*c750*/  @!P5 LEA.HI.X R13, R27, R5, R20, 0x2, P6 ;  /* 0x000000051b0dd211 */ /* 0x000fe200030f1414 */
[----:B------:R-:W-:Y:S01]  /*c760*/  VIADD R27, R2, 0x58 ;  /* 0x00000058021b7836 */ /* 0x000fe20000000000 */
[----:B------:R-:W-:Y:S01]  /*c770*/  ISETP.GE.AND P1, PT, R21, UR4, PT ;  /* 0x0000000415007c0c */ /* 0x000fe2000bf26270 */
[----:B------:R3:W-:Y:S01]  /*c780*/  @!P3 ST.E.64 desc[UR52][R10.64], R108 ;  /* 0x0000006c0a00b985 */ /* 0x0007e2000c101b34 */
[----:B----4-:R-:W-:-:S02]  /*c790*/  SHF.R.S32.HI R15, RZ, 0x1f, R25 ;  /* 0x0000001fff0f7819 */ /* 0x010fc40000011419 */
[----:B------:R-:W-:Y:S01]  /*c7a0*/  ISETP.GE.AND P2, PT, R27, UR4, PT ;  /* 0x000000041b007c0c */ /* 0x000fe2000bf46270 */
[----:B------:R4:W-:Y:S01]  /*c7b0*/  @!P5 ST.E.64 desc[UR52][R12.64], R102 ;  /* 0x000000660c00d985 */ /* 0x0009e2000c101b34 */
[----:B--2---:R-:W-:Y:S02]  /*c7c0*/  SHF.R.S32.HI R7, RZ, 0x1f, R21 ;  /* 0x0000001fff077819 */ /* 0x004fe40000011415 */
[----:B------:R-:W-:Y:S02]  /*c7d0*/  SHF.R.S32.HI R20, RZ, 0x1f, R27 ;  /* 0x0000001fff147819 */ /* 0x000fe4000001141b */
[----:B------:R-:W-:-:S03]  /*c7e0*/  @!P4 LEA R14, P6, R25, R4, 0x2 ;  /* 0x00000004190ec211 */ /* 0x000fc600078c10ff */
[-C--:B------:R-:W-:Y:S02]  /*c7f0*/  @!P1 LEA R6, P3, R21, R4.reuse, 0x2 ;  /* 0x0000000415069211 */ /* 0x080fe400078610ff */
[-C--:B------:R-:W-:Y:S01]  /*c800*/  @!P4 LEA.HI.X R15, R25, R5.reuse, R15, 0x2, P6 ;  /* 0x00000005190fc211 */ /* 0x080fe200030f140f */
[C---:B------:R-:W-:Y:S01]  /*c810*/  VIADD R25, R2.reuse, 0x60 ;  /* 0x0000006002197836 */ /* 0x040fe20000000000 */
[-C--:B------:R-:W-:Y:S01]  /*c820*/  @!P1 LEA.HI.X R7, R21, R5.reuse, R7, 0x2, P3 ;  /* 0x0000000515079211 */ /* 0x080fe200018f1407 */
[C---:B------:R-:W-:Y:S01]  /*c830*/  VIADD R21, R2.reuse, 0x68 ;  /* 0x0000006802157836 */ /* 0x040fe20000000000 */
[----:B-1----:R-:W-:Y:S01]  /*c840*/  @!P2 LEA R8, P6, R27, R4, 0x2 ;  /* 0x000000041b08a211 */ /* 0x002fe200078c10ff */
[----:B------:R1:W-:Y:S01]  /*c850*/  @!P4 ST.E.64 desc[UR52][R14.64], R100 ;  /* 0x000000640e00c985 */ /* 0x0003e2000c101b34 */
[----:B------:R-:W-:Y:S02]  /*c860*/  ISETP.GE.AND P3, PT, R25, UR4, PT ;  /* 0x0000000419007c0c */ /* 0x000fe4000bf66270 */
[----:B------:R-:W-:Y:S01]  /*c870*/  @!P2 LEA.HI.X R9, R27, R5, R20, 0x2, P6 ;  /* 0x000000051b09a211 */ /* 0x000fe200030f1414 */
[----:B------:R-:W-:Y:S01]  /*c880*/  VIADD R27, R2, 0x70 ;  /* 0x00000070021b7836 */ /* 0x000fe20000000000 */
[----:B------:R-:W-:Y:S01]  /*c890*/  ISETP.GE.AND P5, PT, R21, UR4, PT ;  /* 0x0000000415007c0c */ /* 0x000fe2000bfa6270 */
[----:B------:R2:W-:Y:S01]  /*c8a0*/  @!P1 ST.E.64 desc[UR52][R6.64], R94 ;  /* 0x0000005e06009985 */ /* 0x0005e2000c101b34 */
[----:B---3--:R-:W-:-:S02]  /*c8b0*/  SHF.R.S32.HI R11, RZ, 0x1f, R25 ;  /* 0x0000001fff0b7819 */ /* 0x008fc40000011419 */
[----:B------:R-:W-:Y:S01]  /*c8c0*/  ISETP.GE.AND P4, PT, R27, UR4, PT ;  /* 0x000000041b007c0c */ /* 0x000fe2000bf86270 */
[----:B------:R3:W-:Y:S01]  /*c8d0*/  @!P2 ST.E.64 desc[UR52][R8.64], R92 ;  /* 0x0000005c0800a985 */ /* 0x0007e2000c101b34 */
[----:B------:R-:W-:Y:S02]  /*c8e0*/  ISETP.GE.AND P1, PT, R17, UR4, PT ;  /* 0x0000000411007c0c */ /* 0x000fe4000bf26270 */
[----:B------:R-:W-:Y:S02]  /*c8f0*/  SHF.R.S32.HI R24, RZ, 0x1f, R21 ;  /* 0x0000001fff187819 */ /* 0x000fe40000011415 */
[C---:B------:R-:W-:Y:S02]  /*c900*/  @!P3 LEA R10, P6, R25.reuse, R4, 0x2 ;  /* 0x00000004190ab211 */ /* 0x040fe400078c10ff */
[----:B------:R-:W-:Y:S02]  /*c910*/  ISETP.GE.AND P2, PT, R224, UR4, PT ;  /* 0x00000004e0007c0c */ /* 0x000fe4000bf46270 */
[----:B------:R-:W-:-:S02]  /*c920*/  @!P3 LEA.HI.X R11, R25, R5, R11, 0x2, P6 ;  /* 0x00000005190bb211 */ /* 0x000fc400030f140b */
[CC--:B------:R-:W-:Y:S02]  /*c930*/  @!P5 LEA R20, P6, R21.reuse, R4.reuse, 0x2 ;  /* 0x000000041514d211 */ /* 0x0c0fe400078c10ff */
[----:B----4-:R-:W-:Y:S01]  /*c940*/  SHF.R.S32.HI R13, RZ, 0x1f, R27 ;  /* 0x0000001fff0d7819 */ /* 0x010fe2000001141b */
[----:B------:R4:W-:Y:S01]  /*c950*/  @!P3 ST.E.64 desc[UR52][R10.64], R86 ;  /* 0x000000560a00b985 */ /* 0x0009e2000c101b34 */
[-C--:B------:R-:W-:Y:S02]  /*c960*/  @!P5 LEA.HI.X R21, R21, R5.reuse, R24, 0x2, P6 ;  /* 0x000000051515d211 */ /* 0x080fe400030f1418 */
[C---:B------:R-:W-:Y:S02]  /*c970*/  @!P4 LEA R12, P6, R27.reuse, R4, 0x2 ;  /* 0x000000041b0cc211 */ /* 0x040fe400078c10ff */
[----:B-1----:R-:W-:Y:S01]  /*c980*/  SHF.R.S32.HI R15, RZ, 0x1f, R17 ;  /* 0x0000001fff0f7819 */ /* 0x002fe20000011411 */
[----:B------:R-:W-:Y:S01]  /*c990*/  @!P5 ST.E.64 desc[UR52][R20.64], R84 ;  /* 0x000000541400d985 */ /* 0x000fe2000c101b34 */
[----:B------:R-:W-:-:S02]  /*c9a0*/  @!P4 LEA.HI.X R13, R27, R5, R13, 0x2, P6 ;  /* 0x000000051b0dc211 */ /* 0x000fc400030f140d */
[-C--:B------:R-:W-:Y:S02]  /*c9b0*/  @!P1 LEA R14, P6, R17, R4.reuse, 0x2 ;  /* 0x00000004110e9211 */ /* 0x080fe400078c10ff */
[----:B------:R-:W-:Y:S01]  /*c9c0*/  ISETP.GE.AND P5, PT, R223, UR4, PT ;  /* 0x00000004df007c0c */ /* 0x000fe2000bfa6270 */
[----:B------:R1:W-:Y:S01]  /*c9d0*/  @!P4 ST.E.64 desc[UR52][R12.64], R78 ;  /* 0x0000004e0c00c985 */ /* 0x0003e2000c101b34 */
[----:B------:R-:W-:Y:S02]  /*c9e0*/  ISETP.GE.AND P3, PT, R222, UR4, PT ;  /* 0x00000004de007c0c */ /* 0x000fe4000bf66270 */
[----:B------:R-:W-:Y:S02]  /*c9f0*/  @!P1 LEA.HI.X R15, R17, R5, R15, 0x2, P6 ;  /* 0x00000005110f9211 */ /* 0x000fe400030f140f */
[----:B--2---:R-:W-:-:S03]  /*ca00*/  @!P2 LEA R6, P4, R224, R4, 0x2 ;  /* 0x00000004e006a211 */ /* 0x004fc600078810ff */
[----:B------:R2:W-:Y:S01]  /*ca10*/  @!P1 ST.E.64 desc[UR52][R14.64], R76 ;  /* 0x0000004c0e009985 */ /* 0x0005e2000c101b34 */
[-C--:B------:R-:W-:Y:S02]  /*ca20*/  @!P2 LEA.HI.X R7, R224, R5.reuse, R33, 0x2, P4 ;  /* 0x00000005e007a211 */ /* 0x080fe400020f1421 */
[----:B------:R-:W-:Y:S02]  /*ca30*/  ISETP.GE.AND P1, PT, R221, UR4, PT ;  /* 0x00000004dd007c0c */ /* 0x000fe4000bf26270 */
[CC--:B---3--:R-:W-:Y:S01]  /*ca40*/  @!P5 LEA R8, P6, R223.reuse, R4.reuse, 0x2 ;  /* 0x00000004df08d211 */ /* 0x0c8fe200078c10ff */
[----:B------:R3:W-:Y:S01]  /*ca50*/  @!P2 ST.E.64 desc[UR52][R6.64], R70 ;  /* 0x000000460600a985 */ /* 0x0007e2000c101b34 */
[----:B------:R-:W-:Y:S02]  /*ca60*/  ISETP.GE.AND P2, PT, R220, UR4, PT ;  /* 0x00000004dc007c0c */ /* 0x000fe4000bf46270 */
[----:B----4-:R-:W-:Y:S02]  /*ca70*/  @!P3 LEA R10, P4, R222, R4, 0x2 ;  /* 0x00000004de0ab211 */ /* 0x010fe400078810ff */
[----:B------:R-:W-:-:S02]  /*ca80*/  @!P5 LEA.HI.X R9, R223, R5, R32, 0x2, P6 ;  /* 0x00000005df09d211 */ /* 0x000fc400030f1420 */
[-C--:B------:R-:W-:Y:S02]  /*ca90*/  @!P3 LEA.HI.X R11, R222, R5.reuse, R31, 0x2, P4 ;  /* 0x00000005de0bb211 */ /* 0x080fe400020f141f */
[----:B------:R-:W-:Y:S01]  /*caa0*/  ISETP.GE.AND P6, PT, R22, UR4, PT ;  /* 0x0000000416007c0c */ /* 0x000fe2000bfc6270 */
[----:B------:R4:W-:Y:S01]  /*cab0*/  @!P5 ST.E.64 desc[UR52][R8.64], R68 ;  /* 0x000000440800d985 */ /* 0x0009e2000c101b34 */
[----:B-1----:R-:W-:Y:S02]  /*cac0*/  @!P1 LEA R12, P4, R221, R4, 0x2 ;  /* 0x00000004dd0c9211 */ /* 0x002fe400078810ff */
[----:B------:R-:W-:Y:S01]  /*cad0*/  ISETP.GE.AND P5, PT, R23, UR4, PT ;  /* 0x0000000417007c0c */ /* 0x000fe2000bfa6270 */
[----:B------:R1:W-:Y:S01]  /*cae0*/  @!P3 ST.E.64 desc[UR52][R10.64], R62 ;  /* 0x0000003e0a00b985 */ /* 0x0003e2000c101b34 */
[----:B------:R-:W-:Y:S02]  /*caf0*/  ISETP.GE.AND P3, PT, R19, UR4, PT ;  /* 0x0000000413007c0c */ /* 0x000fe4000bf66270 */
[----:B------:R-:W-:-:S02]  /*cb00*/  @!P1 LEA.HI.X R13, R221, R5, R30, 0x2, P4 ;  /* 0x00000005dd0d9211 */ /* 0x000fc400020f141e */
[----:B--2---:R-:W-:-:S03]  /*cb10*/  @!P2 LEA R14, P4, R220, R4, 0x2 ;  /* 0x00000004dc0ea211 */ /* 0x004fc600078810ff */
[----:B------:R1:W-:Y:S01]  /*cb20*/  @!P1 ST.E.64 desc[UR52][R12.64], R60 ;  /* 0x0000003c0c009985 */ /* 0x0003e2000c101b34 */
[----:B------:R-:W-:-:S03]  /*cb30*/  @!P2 LEA.HI.X R15, R220, R5, R29, 0x2, P4 ;  /* 0x00000005dc0fa211 */ /* 0x000fc600020f141d */
[-C--:B---3--:R-:W-:Y:S02]  /*cb40*/  @!P5 LEA R6, P1, R23, R4.reuse, 0x2 ;  /* 0x000000041706d211 */ /* 0x088fe400078210ff */
[----:B------:R1:W-:Y:S01]  /*cb50*/  @!P2 ST.E.64 desc[UR52][R14.64], R54 ;  /* 0x000000360e00a985 */ /* 0x0003e2000c101b34 */
[CC--:B----4-:R-:W-:Y:S02]  /*cb60*/  @!P6 LEA R8, P2, R22.reuse, R4.reuse, 0x2 ;  /* 0x000000041608e211 */ /* 0x0d0fe400078410ff */
[----:B------:R-:W-:Y:S02]  /*cb70*/  @!P3 LEA R4, P4, R19, R4, 0x2 ;  /* 0x000000041304b211 */ /* 0x000fe400078810ff */
[-C--:B------:R-:W-:Y:S02]  /*cb80*/  @!P5 LEA.HI.X R7, R23, R5.reuse, R28, 0x2, P1 ;  /* 0x000000051707d211 */ /* 0x080fe400008f141c */
[-C--:B------:R-:W-:Y:S02]  /*cb90*/  @!P6 LEA.HI.X R9, R22, R5.reuse, R26, 0x2, P2 ;  /* 0x000000051609e211 */ /* 0x080fe400010f141a */
[----:B------:R-:W-:Y:S01]  /*cba0*/  @!P3 LEA.HI.X R5, R19, R5, R229, 0x2, P4 ;  /* 0x000000051305b211 */ /* 0x000fe200020f14e5 */
[----:B------:R1:W-:Y:S04]  /*cbb0*/  @!P5 ST.E.64 desc[UR52][R6.64], R52 ;  /* 0x000000340600d985 */ /* 0x0003e8000c101b34 */
[----:B------:R1:W-:Y:S04]  /*cbc0*/  @!P6 ST.E.64 desc[UR52][R8.64], R46 ;  /* 0x0000002e0800e985 */ /* 0x0003e8000c101b34 */
[----:B------:R1:W-:Y:S02]  /*cbd0*/  @!P3 ST.E.64 desc[UR52][R4.64], R44 ;  /* 0x0000002c0400b985 */ /* 0x0003e4000c101b34 */
.L_x_4072:
[----:B------:R-:W-:Y:S05]  /*cbe0*/  BSYNC B1 ;  /* 0x0000000000017941 */ /* 0x000fea0003800000 */
.L_x_4071:
[----:B-1----:R1:W3:Y:S04]  /*cbf0*/  SHFL.IDX PT, R7, R3, 0x1, 0x1c1f ;  /* 0x003c1f0003077f89 */ /* 0x0022e800000e0000 */
[----:B------:R1:W4:Y:S01]  /*cc00*/  SHFL.IDX PT, R6, R0, 0x1, 0x1c1f ;  /* 0x003c1f0000067f89 */ /* 0x00032200000e0000 */
[----:B------:R-:W-:Y:S05]  /*cc10*/  @P0 BRA `(.L_x_4070) ;  /* 0x0000001400600947 */ /* 0x000fea0003800000 */
[C---:B01----:R-:W-:Y:S01]  /*cc20*/  VIADD R3, R2.reuse, 0x20 ;  /* 0x0000002002037836 */ /* 0x043fe20000000000 */
[----:B------:R-:W-:Y:S01]  /*cc30*/  ULDC UR4, c[0x0][0xac8] ;  /* 0x0002b20000047ab9 */ /* 0x000fe20000000800 */
[----:B------:R-:W-:Y:S01]  /*cc40*/  VIADD R9, R2, 0x28 ;  /* 0x0000002802097836 */ /* 0x000fe20000000000 */
[----:B------:R-:W-:Y:S01]  /*cc50*/  ISETP.GE.AND P1, PT, R226, UR4, PT ;  /* 0x00000004e2007c0c */ /* 0x000fe2000bf26270 */
[C---:B------:R-:W-:Y:S01]  /*cc60*/  VIADD R25, R2.reuse, 0x30 ;  /* 0x0000003002197836 */ /* 0x040fe20000000000 */
[----:B------:R-:W-:Y:S01]  /*cc70*/  ISETP.GE.AND P2, PT, R3, UR4, PT ;  /* 0x0000000403007c0c */ /* 0x000fe2000bf46270 */
[C---:B------:R-:W-:Y:S01]  /*cc80*/  VIADD R27, R2.reuse, 0x38 ;  /* 0x00000038021b7836 */ /* 0x040fe20000000000 */
[----:B------:R-:W-:Y:S02]  /*cc90*/  ISETP.GE.AND P5, PT, R9, UR4, PT ;  /* 0x0000000409007c0c */ /* 0x000fe4000bfa6270 */
[----:B------:R-:W-:Y:S02]  /*cca0*/  ISETP.GE.AND P3, PT, R2, UR4, PT ;  /* 0x0000000402007c0c */ /* 0x000fe4000bf66270 */
[----:B------:R-:W-:-:S02]  /*ccb0*/  SHF.R.S32.HI R0, RZ, 0x1f, R3 ;  /* 0x0000001fff007819 */ /* 0x000fc40000011403 */
[----:B------:R-:W-:-:S03]  /*ccc0*/  SHF.R.S32.HI R13, RZ, 0x1f, R18 ;  /* 0x0000001fff0d7819 */ /* 0x000fc60000011412 */
[-C--:B----4-:R-:W-:Y:S02]  /*ccd0*/  @!P1 LEA R8, P4, R226, R6.reuse, 0x2 ;  /* 0x00000006e2089211 */ /* 0x090fe400078810ff */
[-C--:B------:R-:W-:Y:S02]  /*cce0*/  @!P2 LEA R14, P0, R3, R6.reuse, 0x2 ;  /* 0x00000006030ea211 */ /* 0x080fe400078010ff */
[----:B------:R-:W-:Y:S02]  /*ccf0*/  @!P5 LEA R20, P6, R9, R6, 0x2 ;  /* 0x000000060914d211 */ /* 0x000fe400078c10ff */
[-C--:B---3--:R-:W-:Y:S01]  /*cd00*/  @!P2 LEA.HI.X R15, R3, R7.reuse, R0, 0x2, P0 ;  /* 0x00000007030fa211 */ /* 0x088fe200000f1400 */
[C---:B--2---:R-:W-:Y:S01]  /*cd10*/  @!P3 IMAD.WIDE R4, R2.reuse, 0x4, R6 ;  /* 0x000000040204b825 */ /* 0x044fe200078e0206 */
[----:B------:R-:W-:Y:S02]  /*cd20*/  SHF.R.S32.HI R0, RZ, 0x1f, R9 ;  /* 0x0000001fff007819 */ /* 0x000fe40000011409 */
[----:B------:R-:W-:Y:S01]  /*cd30*/  ISETP.GE.AND P0, PT, R225, UR4, PT ;  /* 0x00000004e1007c0c */ /* 0x000fe2000bf06270 */
[----:B------:R-:W-:Y:S01]  /*cd40*/  VIADD R3, R2, 0x40 ;  /* 0x0000004002037836 */ /* 0x000fe20000000000 */
[-C--:B------:R-:W-:Y:S01]  /*cd50*/  @!P5 LEA.HI.X R21, R9, R7.reuse, R0, 0x2, P6 ;  /* 0x000000070915d211 */ /* 0x080fe200030f1400 */
[----:B------:R0:W-:Y:S01]  /*cd60*/  @!P3 ST.E.64 desc[UR52][R4.64], R130 ;  /* 0x000000820400b985 */ /* 0x0001e2000c101b34 */
[----:B------:R-:W-:-:S02]  /*cd70*/  @!P1 LEA.HI.X R9, R226, R7, R35, 0x2, P4 ;  /* 0x00000007e2099211 */ /* 0x000fc400020f1423 */
[----:B------:R-:W-:Y:S02]  /*cd80*/  ISETP.GE.AND P4, PT, R18, UR4, PT ;  /* 0x0000000412007c0c */ /* 0x000fe4000bf86270 */
[----:B------:R-:W-:Y:S01]  /*cd90*/  SHF.R.S32.HI R0, RZ, 0x1f, R25 ;  /* 0x0000001fff007819 */ /* 0x000fe20000011419 */
[----:B------:R1:W-:Y:S01]  /*cda0*/  @!P1 ST.E.64 desc[UR52][R8.64], R128 ;  /* 0x0000008008009985 */ /* 0x0003e2000c101b34 */
[----:B------:R-:W-:-:S03]  /*cdb0*/  ISETP.GE.AND P1, PT, R25, UR4, PT ;  /* 0x0000000419007c0c */ /* 0x000fc6000bf26270 */
[----:B------:R-:W-:-:S04]  /*cdc0*/  @!P0 LEA R10, P3, R225, R6, 0x2 ;  /* 0x00000006e10a8211 */ /* 0x000fc800078610ff */
[----:B------:R-:W-:Y:S02]  /*cdd0*/  @!P0 LEA.HI.X R11, R225, R7, R34, 0x2, P3 ;  /* 0x00000007e10b8211 */ /* 0x000fe400018f1422 */
[----:B------:R-:W-:-:S03]  /*cde0*/  @!P4 LEA R12, P3, R18, R6, 0x2 ;  /* 0x00000006120cc211 */ /* 0x000fc600078610ff */
[----:B------:R2:W-:Y:S01]  /*cdf0*/  @!P0 ST.E.64 desc[UR52][R10.64], R122 ;  /* 0x0000007a0a008985 */ /* 0x0005e2000c101b34 */
[-C--:B------:R-:W-:Y:S02]  /*ce00*/  @!P4 LEA.HI.X R13, R18, R7.reuse, R13, 0x2, P3 ;  /* 0x00000007120dc211 */ /* 0x080fe400018f140d */
[----:B------:R-:W-:Y:S02]  /*ce10*/  ISETP.GE.AND P0, PT, R27, UR4, PT ;  /* 0x000000041b007c0c */ /* 0x000fe4000bf06270 */
[----:B------:R-:W-:Y:S01]  /*ce20*/  ISETP.GE.AND P3, PT, R3, UR4, PT ;  /* 0x0000000403007c0c */ /* 0x000fe2000bf66270 */
[----:B------:R3:W-:Y:S01]  /*ce30*/  @!P4 ST.E.64 desc[UR52][R12.64], R120 ;  /* 0x000000780c00c985 */ /* 0x0007e2000c101b34 */
[CC--:B0-----:R-:W-:Y:S02]  /*ce40*/  @!P1 LEA R4, P6, R25.reuse, R6.reuse, 0x2 ;  /* 0x0000000619049211 */ /* 0x0c1fe400078c10ff */
[----:B-1----:R-:W-:Y:S01]  /*ce50*/  SHF.R.S32.HI R9, RZ, 0x1f, R27 ;  /* 0x0000001fff097819 */ /* 0x002fe2000001141b */
[----:B------:R0:W-:Y:S01]  /*ce60*/  @!P2 ST.E.64 desc[UR52][R14.64], R114 ;  /* 0x000000720e00a985 */ /* 0x0001e2000c101b34 */
[----:B------:R-:W-:Y:S01]  /*ce70*/  @!P1 LEA.HI.X R5, R25, R7, R0, 0x2, P6 ;  /* 0x0000000719059211 */ /* 0x000fe200030f1400 */
[----:B------:R-:W-:Y:S01]  /*ce80*/  VIADD R25, R2, 0x48 ;  /* 0x0000004802197836 */ /* 0x000fe20000000000 */
[----:B------:R-:W-:Y:S01]  /*ce90*/  SHF.R.S32.HI R0, RZ, 0x1f, R3 ;  /* 0x0000001fff007819 */ /* 0x000fe20000011403 */
[----:B------:R1:W-:Y:S02]  /*cea0*/  @!P5 ST.E.64 desc[UR52][R20.64], R112 ;  /* 0x000000701400d985 */ /* 0x0003e4000c101b34 */
[----:B------:R-:W-:-:S02]  /*ceb0*/  @!P0 LEA R8, P4, R27, R6, 0x2 ;  /* 0x000000061b088211 */ /* 0x000fc400078810ff */
[----:B--2---:R-:W-:Y:S01]  /*cec0*/  @!P3 LEA R10, P6, R3, R6, 0x2 ;  /* 0x00000006030ab211 */ /* 0x004fe200078c10ff */
[----:B------:R2:W-:Y:S01]  /*ced0*/  @!P1 ST.E.64 desc[UR52][R4.64], R106 ;  /* 0x0000006a04009985 */ /* 0x0005e2000c101b34 */
[-C--:B------:R-:W-:Y:S01]  /*cee0*/  @!P0 LEA.HI.X R9, R27, R7.reuse, R9, 0x2, P4 ;  /* 0x000000071b098211 */ /* 0x080fe200020f1409 */
[C---:B------:R-:W-:Y:S01]  /*cef0*/  VIADD R27, R2.reuse, 0x58 ;  /* 0x00000058021b7836 */ /* 0x040fe20000000000 */
[----:B------:R-:W-:Y:S01]  /*cf00*/  @!P3 LEA.HI.X R11, R3, R7, R0, 0x2, P6 ;  /* 0x00000007030bb211 */ /* 0x000fe200030f1400 */
[----:B------:R-:W-:Y:S01]  /*cf10*/  VIADD R3, R2, 0x50 ;  /* 0x0000005002037836 */ /* 0x000fe20000000000 */
[----:B------:R-:W-:Y:S01]  /*cf20*/  ISETP.GE.AND P4, PT, R25, UR4, PT ;  /* 0x0000000419007c0c */ /* 0x000fe2000bf86270 */
[----:B------:R4:W-:Y:S01]  /*cf30*/  @!P0 ST.E.64 desc[UR52][R8.64], R104 ;  /* 0x0000006808008985 */ /* 0x0009e2000c101b34 */
[----:B------:R-:W-:Y:S02]  /*cf40*/  ISETP.GE.AND P2, PT, R27, UR4, PT ;  /* 0x000000041b007c0c */ /* 0x000fe4000bf46270 */
[----:B------:R-:W-:Y:S01]  /*cf50*/  ISETP.GE.AND P5, PT, R3, UR4, PT ;  /* 0x0000000403007c0c */ /* 0x000fe2000bfa6270 */
[----:B------:R5:W-:Y:S01]  /*cf60*/  @!P3 ST.E.64 desc[UR52][R10.64], R98 ;  /* 0x000000620a00b985 */ /* 0x000be2000c101b34 */
[----:B------:R-:W-:-:S02]  /*cf70*/  SHF.R.S32.HI R0, RZ, 0x1f, R25 ;  /* 0x0000001fff007819 */ /* 0x000fc40000011419 */
[----:B------:R-:W-:-:S05]  /*cf80*/  SHF.R.S32.HI R24, RZ, 0x1f, R27 ;  /* 0x0000001fff187819 */ /* 0x000fca000001141b */
[----:B---3--:R-:W-:-:S04]  /*cf90*/  @!P4 LEA R12, P6, R25, R6, 0x2 ;  /* 0x00000006190cc211 */ /* 0x008fc800078c10ff */
[-C--:B------:R-:W-:Y:S01]  /*cfa0*/  @!P4 LEA.HI.X R13, R25, R7.reuse, R0, 0x2, P6 ;  /* 0x00000007190dc211 */ /* 0x080fe200030f1400 */
[C---:B------:R-:W-:Y:S01]  /*cfb0*/  VIADD R25, R2.reuse, 0x60 ;  /* 0x0000006002197836 */ /* 0x040fe20000000000 */
[----:B------:R-:W-:Y:S02]  /*cfc0*/  SHF.R.S32.HI R0, RZ, 0x1f, R3 ;  /* 0x0000001fff007819 */ /* 0x000fe40000011403 */
[-C--:B0-----:R-:W-:Y:S01]  /*cfd0*/  @!P5 LEA R14, P1, R3, R6.reuse, 0x2 ;  /* 0x00000006030ed211 */ /* 0x081fe200078210ff */
[----:B------:R0:W-:Y:S01]  /*cfe0*/  @!P4 ST.E.64 desc[UR52][R12.64], R96 ;  /* 0x000000600c00c985 */ /* 0x0001e2000c101b34 */
[----:B-1----:R-:W-:Y:S02]  /*cff0*/  @!P2 LEA R20, P6, R27, R6, 0x2 ;  /* 0x000000061b14a211 */ /* 0x002fe400078c10ff */
[----:B------:R-:W-:Y:S01]  /*d000*/  @!P5 LEA.HI.X R15, R3, R7, R0, 0x2, P1 ;  /* 0x00000007030fd211 */ /* 0x000fe200008f1400 */
[----:B------:R-:W-:Y:S01]  /*d010*/  VIADD R3, R2, 0x68 ;  /* 0x0000006802037836 */ /* 0x000fe20000000000 */
[----:B------:R-:W-:-:S02]  /*d020*/  ISETP.GE.AND P1, PT, R25, UR4, PT ;  /* 0x0000000419007c0c */ /* 0x000fc4000bf26270 */
[----:B------:R-:W-:Y:S01]  /*d030*/  @!P2 LEA.HI.X R21, R27, R7, R24, 0x2, P6 ;  /* 0x000000071b15a211 */ /* 0x000fe200030f1418 */
[----:B------:R-:W-:Y:S01]  /*d040*/  VIADD R27, R2, 0x70 ;  /* 0x00000070021b7836 */ /* 0x000fe20000000000 */
[----:B------:R-:W-:Y:S01]  /*d050*/  ISETP.GE.AND P0, PT, R3, UR4, PT ;  /* 0x0000000403007c0c */ /* 0x000fe2000bf06270 */
[----:B------:R-:W-:Y:S01]  /*d060*/  @!P5 ST.E.64 desc[UR52][R14.64], R90 ;  /* 0x0000005a0e00d985 */ /* 0x000fe2000c101b34 */
[----:B------:R-:W-:Y:S02]  /*d070*/  SHF.R.S32.HI R0, RZ, 0x1f, R25 ;  /* 0x0000001fff007819 */ /* 0x000fe40000011419 */
[----:B------:R-:W-:Y:S01]  /*d080*/  ISETP.GE.AND P3, PT, R27, UR4, PT ;  /* 0x000000041b007c0c */ /* 0x000fe2000bf66270 */
[----:B------:R-:W-:Y:S01]  /*d090*/  @!P2 ST.E.64 desc[UR52][R20.64], R88 ;  /* 0x000000581400a985 */ /* 0x000fe2000c101b34 */
[----:B------:R-:W-:Y:S02]  /*d0a0*/  ISETP.GE.AND P5, PT, R17, UR4, PT ;  /* 0x0000000411007c0c */ /* 0x000fe4000bfa6270 */
[----:B------:R-:W-:-:S02]  /*d0b0*/  ISETP.GE.AND P4, PT, R224, UR4, PT ;  /* 0x00000004e0007c0c */ /* 0x000fc4000bf86270 */
[----:B--2---:R-:W-:-:S04]  /*d0c0*/  @!P1 LEA R4, P6, R25, R6, 0x2 ;  /* 0x0000000619049211 */ /* 0x004fc800078c10ff */
[-C--:B------:R-:W-:Y:S02]  /*d0d0*/  @!P1 LEA.HI.X R5, R25, R7.reuse, R0, 0x2, P6 ;  /* 0x0000000719059211 */ /* 0x080fe400030f1400 */
[----:B------:R-:W-:Y:S02]  /*d0e0*/  SHF.R.S32.HI R0, RZ, 0x1f, R3 ;  /* 0x0000001fff007819 */ /* 0x000fe40000011403 */
[----:B------:R-:W-:Y:S01]  /*d0f0*/  @!P0 LEA R24, P6, R3, R6, 0x2 ;  /* 0x0000000603188211 */ /* 0x000fe200078c10ff */
[----:B------:R1:W-:Y:S01]  /*d100*/  @!P1 ST.E.64 desc[UR52][R4.64], R82 ;  /* 0x0000005204009985 */ /* 0x0003e2000c101b34 */
[----:B------:R-:W-:Y:S02]  /*d110*/  ISETP.GE.AND P1, PT, R223, UR4, PT ;  /* 0x00000004df007c0c */ /* 0x000fe4000bf26270 */
[----:B------:R-:W-:Y:S02]  /*d120*/  @!P0 LEA.HI.X R25, R3, R7, R0, 0x2, P6 ;  /* 0x0000000703198211 */ /* 0x000fe400030f1400 */
[----:B------:R-:W-:-:S02]  /*d130*/  SHF.R.S32.HI R0, RZ, 0x1f, R27 ;  /* 0x0000001fff007819 */ /* 0x000fc4000001141b */
[-C--:B----4-:R-:W-:Y:S01]  /*d140*/  @!P3 LEA R8, P6, R27, R6.reuse, 0x2 ;  /* 0x000000061b08b211 */ /* 0x090fe200078c10ff */
[----:B------:R-:W-:Y:S01]  /*d150*/  @!P0 ST.E.64 desc[UR52][R24.64], R80 ;  /* 0x0000005018008985 */ /* 0x000fe2000c101b34 */
[-C--:B-----5:R-:W-:Y:S02]  /*d160*/  @!P5 LEA R10, P2, R17, R6.reuse, 0x2 ;  /* 0x00000006110ad211 */ /* 0x0a0fe400078410ff */
[----:B------:R-:W-:Y:S02]  /*d170*/  @!P3 LEA.HI.X R9, R27, R7, R0, 0x2, P6 ;  /* 0x000000071b09b211 */ /* 0x000fe400030f1400 */
[----:B------:R-:W-:Y:S02]  /*d180*/  SHF.R.S32.HI R0, RZ, 0x1f, R17 ;  /* 0x0000001fff007819 */ /* 0x000fe40000011411 */
[----:B------:R-:W-:Y:S01]  /*d190*/  ISETP.GE.AND P0, PT, R222, UR4, PT ;  /* 0x00000004de007c0c */ /* 0x000fe2000bf06270 */
[----:B------:R2:W-:Y:S01]  /*d1a0*/  @!P3 ST.E.64 desc[UR52][R8.64], R74 ;  /* 0x0000004a0800b985 */ /* 0x0005e2000c101b34 */
[----:B0-----:R-:W-:-:S02]  /*d1b0*/  @!P4 LEA R12, P6, R224, R6, 0x2 ;  /* 0x00000006e00cc211 */ /* 0x001fc400078c10ff */
[-C--:B------:R-:W-:Y:S02]  /*d1c0*/  @!P5 LEA.HI.X R11, R17, R7.reuse, R0, 0x2, P2 ;  /* 0x00000007110bd211 */ /* 0x080fe400010f1400 */
[-C--:B------:R-:W-:Y:S02]  /*d1d0*/  @!P4 LEA.HI.X R13, R224, R7.reuse, R33, 0x2, P6 ;  /* 0x00000007e00dc211 */ /* 0x080fe400030f1421 */
[----:B------:R-:W-:Y:S01]  /*d1e0*/  ISETP.GE.AND P2, PT, R221, UR4, PT ;  /* 0x00000004dd007c0c */ /* 0x000fe2000bf46270 */
[----:B------:R0:W-:Y:S01]  /*d1f0*/  @!P5 ST.E.64 desc[UR52][R10.64], R72 ;  /* 0x000000480a00d985 */ /* 0x0001e2000c101b34 */
[C---:B-1----:R-:W-:Y:S02]  /*d200*/  @!P1 LEA R4, P3, R223.reuse, R6, 0x2 ;  /* 0x00000006df049211 */ /* 0x042fe400078610ff */
[----:B------:R-:W-:Y:S01]  /*d210*/  ISETP.GE.AND P5, PT, R220, UR4, PT ;  /* 0x00000004dc007c0c */ /* 0x000fe2000bfa6270 */
[----:B------:R1:W-:Y:S01]  /*d220*/  @!P4 ST.E.64 desc[UR52][R12.64], R66 ;  /* 0x000000420c00c985 */ /* 0x0003e2000c101b34 */
[----:B------:R-:W-:-:S02]  /*d230*/  @!P1 LEA.HI.X R5, R223, R7, R32, 0x2, P3 ;  /* 0x00000007df059211 */ /* 0x000fc400018f1420 */
[----:B------:R-:W-:Y:S02]  /*d240*/  ISETP.GE.AND P4, PT, R23, UR4, PT ;  /* 0x0000000417007c0c */ /* 0x000fe4000bf86270 */
[----:B------:R-:W-:Y:S01]  /*d250*/  ISETP.GE.AND P3, PT, R22, UR4, PT ;  /* 0x0000000416007c0c */ /* 0x000fe2000bf66270 */
[----:B------:R3:W-:Y:S01]  /*d260*/  @!P1 ST.E.64 desc[UR52][R4.64], R64 ;  /* 0x0000004004009985 */ /* 0x0007e2000c101b34 */
[CC--:B------:R-:W-:Y:S02]  /*d270*/  @!P0 LEA R14, P6, R222.reuse, R6.reuse, 0x2 ;  /* 0x00000006de0e8211 */ /* 0x0c0fe400078c10ff */
[C---:B--2---:R-:W-:Y:S02]  /*d280*/  @!P2 LEA R8, P1, R221.reuse, R6, 0x2 ;  /* 0x00000006dd08a211 */ /* 0x044fe400078210ff */
[-C--:B------:R-:W-:Y:S02]  /*d290*/  @!P0 LEA.HI.X R15, R222, R7.reuse, R31, 0x2, P6 ;  /* 0x00000007de0f8211 */ /* 0x080fe400030f141f */
[----:B------:R-:W-:-:S03]  /*d2a0*/  @!P2 LEA.HI.X R9, R221, R7, R30, 0x2, P1 ;  /* 0x00000007dd09a211 */ /* 0x000fc600008f141e */
[----:B------:R3:W-:Y:S01]  /*d2b0*/  @!P0 ST.E.64 desc[UR52][R14.64], R58 ;  /* 0x0000003a0e008985 */ /* 0x0007e2000c101b34 */
[-C--:B0-----:R-:W-:Y:S02]  /*d2c0*/  @!P5 LEA R10, P0, R220, R6.reuse, 0x2 ;  /* 0x00000006dc0ad211 */ /* 0x081fe400078010ff */
[CC--:B-1----:R-:W-:Y:S01]  /*d2d0*/  @!P4 LEA R12, P1, R23.reuse, R6.reuse, 0x2 ;  /* 0x00000006170cc211 */ /* 0x0c2fe200078210ff */
[----:B------:R3:W-:Y:S01]  /*d2e0*/  @!P2 ST.E.64 desc[UR52][R8.64], R56 ;  /* 0x000000380800a985 */ /* 0x0007e2000c101b34 */
[----:B------:R-:W-:Y:S02]  /*d2f0*/  @!P3 LEA R20, P6, R22, R6, 0x2 ;  /* 0x000000061614b211 */ /* 0x000fe400078c10ff */
[-C--:B------:R-:W-:Y:S02]  /*d300*/  @!P5 LEA.HI.X R11, R220, R7.reuse, R29, 0x2, P0 ;  /* 0x00000007dc0bd211 */ /* 0x080fe400000f141d */
[-C--:B------:R-:W-:Y:S02]  /*d310*/  @!P4 LEA.HI.X R13, R23, R7.reuse, R28, 0x2, P1 ;  /* 0x00000007170dc211 */ /* 0x080fe400008f141c */
[----:B------:R-:W-:Y:S01]  /*d320*/  @!P3 LEA.HI.X R21, R22, R7, R26, 0x2, P6 ;  /* 0x000000071615b211 */ /* 0x000fe200030f141a */
[----:B------:R3:W-:Y:S01]  /*d330*/  @!P5 ST.E.64 desc[UR52][R10.64], R50 ;  /* 0x000000320a00d985 */ /* 0x0007e2000c101b34 */
[----:B------:R-:W-:-:S03]  /*d340*/  ISETP.GE.AND P0, PT, R19, UR4, PT ;  /* 0x0000000413007c0c */ /* 0x000fc6000bf06270 */
[----:B------:R3:W-:Y:S04]  /*d350*/  @!P4 ST.E.64 desc[UR52][R12.64], R48 ;  /* 0x000000300c00c985 */ /* 0x0007e8000c101b34 */
[----:B------:R3:W-:Y:S06]  /*d360*/  @!P3 ST.E.64 desc[UR52][R20.64], R42 ;  /* 0x0000002a1400b985 */ /* 0x0007ec000c101b34 */
[----:B------:R-:W-:Y:S05]  /*d370*/  @P0 BRA `(.L_x_4070) ;  /* 0x0000000c00880947 */ /* 0x000fea0003800000 */
[----:B---3--:R-:W-:-:S04]  /*d380*/  LEA R4, P0, R19, R6, 0x2 ;  /* 0x0000000613047211 */ /* 0x008fc800078010ff */
[----:B------:R-:W-:-:S05]  /*d390*/  LEA.HI.X R5, R19, R7, R229, 0x2, P0 ;  /* 0x0000000713057211 */ /* 0x000fca00000f14e5 */
[----:B------:R0:W-:Y:S01]  /*d3a0*/  ST.E.64 desc[UR52][R4.64], R40 ;  /* 0x0000002804007985 */ /* 0x0001e2000c101b34 */
[----:B------:R-:W-:Y:S05]  /*d3b0*/  BRA `(.L_x_4070) ;  /* 0x0000000c00787947 */ /* 0x000fea0003800000 */
.L_x_4061:
        /* <DEDUP_REMOVED lines=31> */
.L_x_4073:
[----:B------:R-:W-:Y:S01]  /*d5b0*/  USEL UR36, UR36, URZ, !UP0 ;  /* 0x0000003f24247287 */ /* 0x000fe2000c000000 */
[----:B------:R-:W-:Y:S01]  /*d5c0*/  BSSY B1, `(.L_x_4074) ;  /* 0x0000039000017945 */ /* 0x000fe20003800000 */
[----:B------:R-:W-:-:S03]  /*d5d0*/  USEL UR37, UR37, URZ, !UP0 ;  /* 0x0000003f25257287 */ /* 0x000fc6000c000000 */
[----:B------:R-:W-:Y:S09]  /*d5e0*/  @P0 BRA `(.L_x_4075) ;  /* 0x0000000000d80947 */ /* 0x000ff20003800000 */
[----:B------:R-:W0:Y:S01]  /*d5f0*/  S2R R4, SR_TID.X ;  /* 0x0000000000047919 */ /* 0x000e220000002100 */
[----:B------:R-:W1:Y:S01]  /*d600*/  LDC R9, c[0x0][0xbe8] ;  /* 0x0002fa00ff097b82 */ /* 0x000e620000000800 */
[----:B------:R-:W-:-:S04]  /*d610*/  IMAD.U32 R3, RZ, RZ, UR42 ;  /* 0x0000002aff037e24 */ /* 0x000fc8000f8e00ff */
[----:B0-----:R-:W-:Y:S02]  /*d620*/  IMAD R3, R3, 0x80, R4 ;  /* 0x0000008003037824 */ /* 0x001fe400078e0204 */
[----:B-1---5:R-:W-:Y:S02]  /*d630*/  IMAD R4, R0, R9, RZ ;  /* 0x0000000900047224 */ /* 0x022fe400078e02ff */
[----:B------:R-:W-:-:S05]  /*d640*/  VIADD R6, R3, 0xffffff80 ;  /* 0xffffff8003067836 */ /* 0x000fca0000000000 */
        /* <DEDUP_REMOVED lines=48> */
.L_x_4075:
[----:B------:R-:W-:Y:S05]  /*d950*/  BSYNC B1 ;  /* 0x0000000000017941 */ /* 0x000fea0003800000 */
.L_x_4074:
[----:B------:R-:W-:-:S06]  /*d960*/  UISETP.GT.AND UP0, UPT, UR45, 0x1, UPT ;  /* 0x000000012d00788c */ /* 0x000fcc000bf04270 */
[----:B------:R-:W-:-:S13]  /*d970*/  PLOP3.LUT P0, PT, PT, PT, UP0, 0x80, 0x0 ;  /* 0x000000000000781c */ /* 0x000fda0003f0f008 */
[----:B------:R-:W-:Y:S05]  /*d980*/  @P0 BRA `(.L_x_4070) ;  /* 0x0000000800040947 */ /* 0x000fea0003800000 */
[----:B------:R-:W1:Y:S01]  /*d990*/  LDC R11, c[0x0][0xbe8] ;  /* 0x0002fa00ff0b7b82 */ /* 0x000e620000000800 */
[----:B------:R-:W-:Y:S01]  /*d9a0*/  ULDC.64 UR12, c[0x0][0xaa0] ;  /* 0x0002a800000c7ab9 */ /* 0x000fe20000000a00 */
[----:B0-----:R-:W-:Y:S01]  /*d9b0*/  IMAD R3, R16, 0x20, R227 ;  /* 0x0000002010037824 */ /* 0x001fe200078e02e3 */
[----:B------:R-:W-:Y:S01]  /*d9c0*/  UIMAD UR10, UR16, UR12, URZ ;  /* 0x0000000c100a72a4 */ /* 0x000fe2000f8e023f */
[----:B------:R-:W-:Y:S01]  /*d9d0*/  IMAD.U32 R8, RZ, RZ, UR42 ;  /* 0x0000002aff087e24 */ /* 0x000fe2000f8e00ff */
[----:B------:R-:W-:Y:S01]  /*d9e0*/  UIMAD.WIDE.U32 UR8, UR4, UR12, URZ ;  /* 0x0000000c040872a5 */ /* 0x000fe2000f8e003f */
[----:B------:R-:W-:Y:S01]  /*d9f0*/  BSSY B1, `(.L_x_4076) ;  /* 0x0000044000017945 */ /* 0x000fe20003800000 */
[----:B------:R-:W-:Y:S01]  /*da00*/  UIMAD UR10, UR4, UR13, UR10 ;  /* 0x0000000d040a72a4 */ /* 0x000fe2000f8e020a */
[----:B------:R-:W-:-:S03]  /*da10*/  IMAD R8, R8, 0x80, R3 ;  /* 0x0000008008087824 */ /* 0x000fc600078e0203 */
[----:B------:R-:W-:Y:S01]  /*da20*/  UIADD3 UR9, UR9, UR10, URZ ;  /* 0x0000000a09097290 */ /* 0x000fe2000fffe03f */
[----:B------:R-:W-:Y:S02]  /*da30*/  IMAD.MOV.U32 R3, RZ, RZ, R8 ;  /* 0x000000ffff037224 */ /* 0x000fe400078e0008 */
[----:B------:R-:W-:Y:S02]  /*da40*/  ULDC.64 UR10, c[0x0][0xae8] ;  /* 0x0002ba00000a7ab9 */ /* 0x000fe40000000a00 */
[----:B------:R-:W-:-:S04]  /*da50*/  UIMAD.WIDE.U32 UR8, UR38, UR10, UR8 ;  /* 0x0000000a260872a5 */ /* 0x000fc8000f8e0008 */
[----:B------:R-:W-:-:S03]  /*da60*/  UIMAD UR9, UR38, UR11, UR9 ;  /* 0x0000000b260972a4 */ /* 0x000fc6000f8e0209 */
[----:B------:R-:W-:Y:S01]  /*da70*/  ULDC.64 UR10, c[0x0][0xaf0] ;  /* 0x0002bc00000a7ab9 */ /* 0x000fe20000000a00 */
[----:B-1----:R-:W-:Y:S01]  /*da80*/  ISETP.NE.AND P0, PT, R11, 0x1, PT ;  /* 0x000000010b00780c */ /* 0x002fe20003f05270 */
[----:B------:R-:W-:-:S04]  /*da90*/  UIMAD UR37, UR37, UR10, URZ ;  /* 0x0000000a252572a4 */ /* 0x000fc8000f8e023f */
[----:B------:R-:W-:Y:S02]  /*daa0*/  UIMAD UR4, UR36, UR11, UR37 ;  /* 0x0000000b240472a4 */ /* 0x000fe4000f8e0225 */
[----:B------:R-:W-:-:S03]  /*dab0*/  UIMAD.WIDE.U32 UR36, UR36, UR10, UR8 ;  /* 0x0000000a242472a5 */ /* 0x000fc6000f8e0008 */
[----:B------:R-:W-:Y:S01]  /*dac0*/  ULDC.64 UR8, c[0x0][0xae0] ;  /* 0x0002b80000087ab9 */ /* 0x000fe20000000a00 */
[----:B------:R-:W-:Y:S02]  /*dad0*/  UIADD3 UR4, UR37, UR4, URZ ;  /* 0x0000000425047290 */ /* 0x000fe4000fffe03f */
[----:B------:R-:W0:Y:S08]  /*dae0*/  @P0 LDC R5, c[0x0][0xbec] ;  /* 0x0002fb00ff050b82 */ /* 0x000e300000000800 */
[----:B------:R-:W1:Y:S01]  /*daf0*/  @P0 LDC R7, c[0x0][0xbf0] ;  /* 0x0002fc00ff070b82 */ /* 0x000e620000000800 */
[----:B0-----:R-:W-:-:S04]  /*db00*/  @P0 IMAD.HI.U32 R4, R8, R5, RZ ;  /* 0x0000000508040227 */ /* 0x001fc800078e00ff */
[----:B------:R-:W-:Y:S02]  /*db10*/  IMAD.U32 R5, RZ, RZ, UR37 ;  /* 0x00000025ff057e24 */ /* 0x000fe4000f8e00ff */
[----:B------:R-:W-:Y:S01]  /*db20*/  IMAD.U32 R5, RZ, RZ, UR4 ;  /* 0x00000004ff057e24 */ /* 0x000fe2000f8e00ff */
[----:B-1----:R-:W-:-:S04]  /*db30*/  @P0 SHF.R.U32.HI R3, RZ, R7, R4 ;  /* 0x00000007ff030219 */ /* 0x002fc80000011604 */
[--C-:B------:R-:W-:Y:S01]  /*db40*/  SHF.R.S32.HI R4, RZ, 0x1f, R3.reuse ;  /* 0x0000001fff047819 */ /* 0x100fe20000011403 */
[----:B------:R-:W-:-:S04]  /*db50*/  IMAD.MOV R7, RZ, RZ, -R3 ;  /* 0x000000ffff077224 */ /* 0x000fc800078e0a03 */
[----:B------:R-:W-:Y:S02]  /*db60*/  IMAD R6, R4, UR8, RZ ;  /* 0x0000000804067c24 */ /* 0x000fe4000f8e02ff */
[----:B------:R-:W-:Y:S02]  /*db70*/  IMAD.U32 R4, RZ, RZ, UR36 ;  /* 0x00000024ff047e24 */ /* 0x000fe4000f8e00ff */
[----:B------:R-:W-:Y:S02]  /*db80*/  IMAD R7, R11, R7, R8 ;  /* 0x000000070b077224 */ /* 0x000fe400078e0208 */
[C---:B------:R-:W-:Y:S02]  /*db90*/  IMAD R9, R3.reuse, UR9, R6 ;  /* 0x0000000903097c24 */ /* 0x040fe4000f8e0206 */
[----:B------:R-:W-:Y:S01]  /*dba0*/  IMAD.WIDE.U32 R4, R3, UR8, R4 ;  /* 0x0000000803047c25 */ /* 0x000fe2000f8e0004 */
[----:B------:R-:W-:Y:S01]  /*dbb0*/  SHF.R.S32.HI R3, RZ, 0x1f, R7 ;  /* 0x0000001fff037819 */ /* 0x000fe20000011407 */
[----:B------:R-:W-:-:S02]  /*dbc0*/  ULDC.64 UR8, c[0x0][0xad8] ;  /* 0x0002b60000087ab9 */ /* 0x000fc40000000a00 */
[----:B------:R-:W-:Y:S02]  /*dbd0*/  IMAD.U32 R8, RZ, RZ, UR42 ;  /* 0x0000002aff087e24 */ /* 0x000fe4000f8e00ff */
[----:B------:R-:W-:Y:S02]  /*dbe0*/  IMAD.IADD R5, R5, 0x1, R9 ;  /* 0x0000000105057824 */ /* 0x000fe400078e0209 */
[----:B------:R-:W-:Y:S02]  /*dbf0*/  IMAD R8, R8, 0x80, R227 ;  /* 0x0000008008087824 */ /* 0x000fe400078e02e3 */
[----:B------:R-:W-:Y:S02]  /*dc00*/  IMAD R6, R3, UR8, RZ ;  /* 0x0000000803067c24 */ /* 0x000fe4000f8e02ff */
[----:B-----5:R-:W-:Y:S02]  /*dc10*/  IMAD R11, R0, R11, RZ ;  /* 0x0000000b000b7224 */ /* 0x020fe400078e02ff */
[----:B------:R-:W-:-:S02]  /*dc20*/  VIADD R3, R8, 0x40 ;  /* 0x0000004008037836 */ /* 0x000fc40000000000 */
[C---:B------:R-:W-:Y:S01]  /*dc30*/  IMAD R9, R7.reuse, UR9, R6 ;  /* 0x0000000907097c24 */ /* 0x040fe2000f8e0206 */
[-C--:B------:R-:W-:Y:S01]  /*dc40*/  ISETP.GE.AND P2, PT, R8, R11.reuse, PT ;  /* 0x0000000b0800720c */ /* 0x080fe20003f46270 */
[----:B------:R-:W-:Y:S01]  /*dc50*/  IMAD.WIDE.U32 R4, R7, UR8, R4 ;  /* 0x0000000807047c25 */ /* 0x000fe2000f8e0004 */
[----:B------:R-:W-:Y:S01]  /*dc60*/  ISETP.GE.AND P1, PT, R3, R11, PT ;  /* 0x0000000b0300720c */ /* 0x000fe20003f26270 */
[----:B------:R-:W-:Y:S02]  /*dc70*/  ULDC.64 UR8, c[0x0][0xa80] ;  /* 0x0002a00000087ab9 */ /* 0x000fe40000000a00 */
[----:B------:R-:W-:Y:S01]  /*dc80*/  IMAD.IADD R3, R5, 0x1, R9 ;  /* 0x0000000105037824 */ /* 0x000fe200078e0209 */
[----:B------:R-:W-:Y:S01]  /*dc90*/  LEA R6, P3, R4, UR8, 0x1 ;  /* 0x0000000804067c11 */ /* 0x000fe2000f8608ff */
[----:B------:R-:W-:Y:S02]  /*dca0*/  VIADD R0, R8, 0x20 ;  /* 0x0000002008007836 */ /* 0x000fe40000000000 */
[----:B------:R-:W-:Y:S01]  /*dcb0*/  IMAD.SHL.U32 R7, R16, 0x8, RZ ;  /* 0x0000000810077824 */ /* 0x000fe200078e00ff */
[----:B------:R-:W-:-:S02]  /*dcc0*/  LEA.HI.X R3, R4, UR9, R3, 0x1, P3 ;  /* 0x0000000904037c11 */ /* 0x000fc400098f0c03 */
[----:B------:R-:W-:Y:S01]  /*dcd0*/  ISETP.GE.AND P0, PT, R0, R11, PT ;  /* 0x0000000b0000720c */ /* 0x000fe20003f06270 */
[C---:B------:R-:W-:Y:S01]  /*dce0*/  VIADD R9, R7.reuse, 0x40 ;  /* 0x0000004007097836 */ /* 0x040fe20000000000 */
[----:B------:R0:W1:Y:S01]  /*dcf0*/  SHFL.IDX PT, R4, R6, RZ, 0x181f ;  /* 0x00181fff06047589 */ /* 0x00006200000e0000 */
[----:B------:R-:W-:Y:S01]  /*dd00*/  VIADD R13, R7, 0x80 ;  /* 0x00000080070d7836 */ /* 0x000fe20000000000 */
[----:B------:R-:W-:Y:S02]  /*dd10*/  SHF.R.S32.HI R10, RZ, 0x1f, R7 ;  /* 0x0000001fff0a7819 */ /* 0x000fe40000011407 */
[----:B------:R0:W2:Y:S01]  /*dd20*/  SHFL.IDX PT, R0, R3, RZ, 0x181f ;  /* 0x00181fff03007589 */ /* 0x0000a200000e0000 */
[----:B------:R-:W-:Y:S02]  /*dd30*/  SHF.R.S32.HI R12, RZ, 0x1f, R9 ;  /* 0x0000001fff0c7819 */ /* 0x000fe40000011409 */
[----:B------:R-:W-:Y:S01]  /*dd40*/  SHF.R.S32.HI R14, RZ, 0x1f, R13 ;  /* 0x0000001fff0e7819 */ /* 0x000fe2000001140d */
[----:B------:R-:W-:Y:S06]  /*dd50*/  @P2 BRA `(.L_x_4077) ;  /* 0x0000000000342947 */ /* 0x000fec0003800000 */
[----:B------:R-:W-:Y:S02]  /*dd60*/  ULDC UR4, c[0x0][0xac8] ;  /* 0x0002b20000047ab9 */ /* 0x000fe40000000800 */
[----:B------:R-:W-:Y:S02]  /*dd70*/  ISETP.GE.AND P4, PT, R7, UR4, PT ;  /* 0x0000000407007c0c */ /* 0x000fe4000bf86270 */
[----:B------:R-:W-:Y:S02]  /*dd80*/  ISETP.GE.AND P3, PT, R9, UR4, PT ;  /* 0x0000000409007c0c */ /* 0x000fe4000bf66270 */
[----:B------:R-:W-:-:S09]  /*dd90*/  ISETP.GE.AND P2, PT, R13, UR4, PT ;  /* 0x000000040d007c0c */ /* 0x000fd2000bf46270 */
[-C--:B-1----:R-:W-:Y:S02]  /*dda0*/  @!P4 LEA R20, P6, R7, R4.reuse, 0x1 ;  /* 0x000000040714c211 */ /* 0x082fe400078c08ff */
[----:B------:R-:W-:Y:S02]  /*ddb0*/  @!P3 LEA R24, P5, R9, R4, 0x1 ;  /* 0x000000040918b211 */ /* 0x000fe400078a08ff */
[----:B--2---:R-:W-:Y:S02]  /*ddc0*/  @!P4 LEA.HI.X R21, R7, R0, R10, 0x1, P6 ;  /* 0x000000000715c211 */ /* 0x004fe400030f0c0a */
[----:B------:R-:W-:Y:S02]  /*ddd0*/  @!P2 LEA R4, P6, R13, R4, 0x1 ;  /* 0x000000040d04a211 */ /* 0x000fe400078c08ff */
[-C--:B------:R-:W-:Y:S01]  /*dde0*/  @!P3 LEA.HI.X R25, R9, R0.reuse, R12, 0x1, P5 ;  /* 0x000000000919b211 */ /* 0x080fe200028f0c0c */
[----:B------:R3:W-:Y:S01]  /*ddf0*/  @!P4 ST.E.128 desc[UR52][R20.64], RZ ;  /* 0x000000ff1400c985 */ /* 0x0007e2000c101d34 */
[----:B------:R-:W-:-:S03]  /*de00*/  @!P2 LEA.HI.X R5, R13, R0, R14, 0x1, P6 ;  /* 0x000000000d05a211 */ /* 0x000fc600030f0c0e */
[----:B------:R3:W-:Y:S04]  /*de10*/  @!P3 ST.E.128 desc[UR52][R24.64], RZ ;  /* 0x000000ff1800b985 */ /* 0x0007e8000c101d34 */
[----:B------:R3:W-:Y:S02]  /*de20*/  @!P2 ST.E.128 desc[UR52][R4.64], RZ ;  /* 0x000000ff0400a985 */ /* 0x0007e4000c101d34 */
.L_x_4077:
[----:B------:R-:W-:Y:S05]  /*de30*/  BSYNC B1 ;  /* 0x0000000000017941 */ /* 0x000fea0003800000 */
.L_x_4076:
[----:B--2---:R2:W4:Y:S01]  /*de40*/  SHFL.IDX PT, R0, R3, 0x1, 0x181f ;  /* 0x00381f0003007f89 */ /* 0x00452200000e0000 */
[----:B------:R-:W-:Y:S03]  /*de50*/  BSSY B1, `(.L_x_4078) ;  /* 0x0000010000017945 */ /* 0x000fe60003800000 */
[----:B-1-3--:R2:W1:Y:S01]  /*de60*/  SHFL.IDX PT, R4, R6, 0x1, 0x181f ;  /* 0x00381f0006047f89 */ /* 0x00a46200000e0000 */
[----:B------:R-:W-:Y:S05]  /*de70*/  @P0 BRA `(.L_x_4079) ;  /* 0x0000000000340947 */ /* 0x000fea0003800000 */
[----:B------:R-:W-:Y:S02]  /*de80*/  ULDC UR4, c[0x0][0xac8] ;  /* 0x0002b20000047ab9 */ /* 0x000fe40000000800 */
[----:B------:R-:W-:Y:S02]  /*de90*/  ISETP.GE.AND P4, PT, R7, UR4, PT ;  /* 0x0000000407007c0c */ /* 0x000fe4000bf86270 */
[----:B------:R-:W-:Y:S02]  /*dea0*/  ISETP.GE.AND P5, PT, R9, UR4, PT ;  /* 0x0000000409007c0c */ /* 0x000fe4000bfa6270 */
[----:B------:R-:W-:-:S09]  /*deb0*/  ISETP.GE.AND P6, PT, R13, UR4, PT ;  /* 0x000000040d007c0c */ /* 0x000fd2000bfc6270 */
[-C--:B-1----:R-:W-:Y:S02]  /*dec0*/  @!P4 LEA R20, P0, R7, R4.reuse, 0x1 ;  /* 0x000000040714c211 */ /* 0x082fe400078008ff */
[-C--:B------:R-:W-:Y:S02]  /*ded0*/  @!P5 LEA R24, P2, R9, R4.reuse, 0x1 ;  /* 0x000000040918d211 */ /* 0x080fe400078408ff */
[----:B------:R-:W-:Y:S02]  /*dee0*/  @!P6 LEA R4, P3, R13, R4, 0x1 ;  /* 0x000000040d04e211 */ /* 0x000fe400078608ff */
[-C--:B----4-:R-:W-:Y:S02]  /*def0*/  @!P4 LEA.HI.X R21, R7, R0.reuse, R10, 0x1, P0 ;  /* 0x000000000715c211 */ /* 0x090fe400000f0c0a */
[-C--:B------:R-:W-:Y:S02]  /*df00*/  @!P5 LEA.HI.X R25, R9, R0.reuse, R12, 0x1, P2 ;  /* 0x000000000919d211 */ /* 0x080fe400010f0c0c */
[----:B------:R-:W-:Y:S01]  /*df10*/  @!P6 LEA.HI.X R5, R13, R0, R14, 0x1, P3 ;  /* 0x000000000d05e211 */ /* 0x000fe200018f0c0e */
[----:B------:R3:W-:Y:S04]  /*df20*/  @!P4 ST.E.128 desc[UR52][R20.64], RZ ;  /* 0x000000ff1400c985 */ /* 0x0007e8000c101d34 */
[----:B------:R3:W-:Y:S04]  /*df30*/  @!P5 ST.E.128 desc[UR52][R24.64], RZ ;  /* 0x000000ff1800d985 */ /* 0x0007e8000c101d34 */
[----:B------:R3:W-:Y:S02]  /*df40*/  @!P6 ST.E.128 desc[UR52][R4.64], RZ ;  /* 0x000000ff0400e985 */ /* 0x0007e4000c101d34 */
.L_x_4079:
[----:B------:R-:W-:Y:S05]  /*df50*/  BSYNC B1 ;  /* 0x0000000000017941 */ /* 0x000fea0003800000 */
.L_x_4078:
[----:B----4-:R4:W0:Y:S01]  /*df60*/  SHFL.IDX PT, R0, R3, 0x2, 0x181f ;  /* 0x00581f0003007f89 */ /* 0x01082200000e0000 */
        /* <DEDUP_REMOVED lines=10> */
[-C--:B0-----:R-:W-:Y:S02]  /*e010*/  @!P3 LEA.HI.X R21, R7, R0.reuse, R10, 0x1, P0 ;  /* 0x000000000715b211 */ /* 0x081fe400000f0c0a */
[-C--:B------:R-:W-:Y:S02]  /*e020*/  @!P4 LEA.HI.X R25, R9, R0.reuse, R12, 0x1, P1 ;  /* 0x000000000919c211 */ /* 0x080fe400008f0c0c */
[----:B------:R-:W-:Y:S01]  /*e030*/  @!P5 LEA.HI.X R5, R13, R0, R14, 0x1, P2 ;  /* 0x000000000d05d211 */ /* 0x000fe200010f0c0e */
[----:B------:R3:W-:Y:S04]  /*e040*/  @!P3 ST.E.128 desc[UR52][R20.64], RZ ;  /* 0x000000ff1400b985 */ /* 0x0007e8000c101d34 */
[----:B------:R3:W-:Y:S04]  /*e050*/  @!P4 ST.E.128 desc[UR52][R24.64], RZ ;  /* 0x000000ff1800c985 */ /* 0x0007e8000c101d34 */
[----:B------:R3:W-:Y:S02]  /*e060*/  @!P5 ST.E.128 desc[UR52][R4.64], RZ ;  /* 0x000000ff0400d985 */ /* 0x0007e4000c101d34 */
.L_x_4081:
[----:B------:R-:W-:Y:S05]  /*e070*/  BSYNC B1 ;  /* 0x0000000000017941 */ /* 0x000fea0003800000 */
.L_x_4080:
        /* <DEDUP_REMOVED lines=8> */
[----:B------:R-:W-:-:S09]  /*e100*/  ISETP.GE.AND P5, PT, R13, UR4, PT ;  /* 0x000000040d007c0c */ /* 0x000fd2000bfa6270 */
[-C--:B--2---:R-:W-:Y:S02]  /*e110*/  @!P3 LEA R6, P0, R7, R4.reuse, 0x1 ;  /* 0x000000040706b211 */ /* 0x084fe400078008ff */
        /* <DEDUP_REMOVED lines=8> */
.L_x_4070:
[----:B------:R-:W-:Y:S05]  /*e1a0*/  BSYNC B0 ;  /* 0x0000000000007941 */ /* 0x000fea0003800000 */
.L_x_4060:
[----:B------:R-:W-:Y:S02]  /*e1b0*/  ULDC UR4, c[0x0][0xc3c] ;  /* 0x00030f0000047ab9 */ /* 0x000fe40000000800 */
[----:B------:R-:W-:-:S06]  /*e1c0*/  UISETP.GE.AND UP0, UPT, UR7, UR4, UPT ;  /* 0x000000040700728c */ /* 0x000fcc000bf06270 */
[----:B------:R-:W-:-:S13]  /*e1d0*/  PLOP3.LUT P0, PT, PT, PT, UP0, 0x80, 0x0 ;  /* 0x000000000000781c */ /* 0x000fda0003f0f008 */
[----:B------:R-:W-:Y:S05]  /*e1e0*/  @!P0 BRA `(.L_x_4082) ;  /* 0xffffff2c00308947 */ /* 0x000fea000383ffff */
[----:B------:R-:W-:Y:S05]  /*e1f0*/  EXIT ;  /* 0x000000000000794d */ /* 0x000fea0003800000 */
.L_x_4031:
        /* <DEDUP_REMOVED lines=10> */
[----:B------:R-:W0:Y:S04]  /*e2a0*/  @P0 LDS.128 R4, [R2+0x334d0] ;  /* 0x0334d00002040984 */ /* 0x000e280000000c00 */
[----:B0-----:R0:W-:Y:S01]  /*e2b0*/  @P0 STL.64 [R1], R4 ;  /* 0x0000000401000387 */ /* 0x0011e20000100a00 */
[----:B------:R-:W-:-:S03]  /*e2c0*/  IMAD.MOV.U32 R0, RZ, RZ, R7 ;  /* 0x000000ffff007224 */ /* 0x000fc600078e0007 */
[----:B------:R0:W-:Y:S02]  /*e2d0*/  @P0 STL [R1+0x8], R6 ;  /* 0x0000080601000387 */ /* 0x0001e40000100800 */
[----:B------:R-:W-:Y:S01]  /*e2e0*/  @P0 R2UR UR39, R0 ;  /* 0x00000000002702ca */ /* 0x000fe200000e0000 */
[----:B------:R-:W-:Y:S06]  /*e2f0*/  @P0 BAR.ARV 0x4, 0x180 ;  /* 0x0106000000000b1d */ /* 0x000fec0000002000 */
[----:B------:R-:W-:Y:S08]  /*e300*/  @P0 BRA `(.L_x_4083) ;  /* 0x0000000800cc0947 */ /* 0x000ff00003800000 */
[----:B0-----:R-:W0:Y:S01]  /*e310*/  S2R R4, SR_TID.X ;  /* 0x0000000000047919 */ /* 0x001e220000002100 */
        /* <DEDUP_REMOVED lines=44> */
.L_x_4086:
[----:B------:R-:W-:-:S04]  /*e5e0*/  UIADD3 UR4, UR4, 0x1f, URZ ;  /* 0x0000001f04047890 */ /* 0x000fc8000fffe03f */
[----:B------:R-:W-:-:S06]  /*e5f0*/  UISETP.GE.AND UP0, UPT, UR4, UR5, UPT ;  /* 0x000000050400728c */ /* 0x000fcc000bf06270 */
[----:B------:R-:W-:-:S13]  /*e600*/  PLOP3.LUT P6, PT, PT, PT, UP0, 0x40, 0x0 ;  /* 0x000000000000781c */ /* 0x000fda0003fce808 */
[----:B------:R-:W-:Y:S05]  /*e610*/  @!P6 BRA `(.L_x_4085) ;  /* 0x0000000400cce947 */ /* 0x000fea0003800000 */
[----:B------:R-:W-:Y:S01]  /*e620*/  VIADD R9, R7, UR4 ;  /* 0x0000000407097c36 */ /* 0x000fe20008000000 */
[----:B------:R-:W0:Y:S01]  /*e630*/  LDC R12, c[0x0][0xc38] ;  /* 0x00030e00ff0c7b82 */ /* 0x000e220000000800 */
[----:B------:R-:W-:-:S03]  /*e640*/  IMAD.MOV.U32 R0, RZ, RZ, RZ ;  /* 0x000000ffff007224 */ /* 0x000fc600078e00ff */
[----:B------:R-:W-:-:S13]  /*e650*/  ISETP.GE.OR P6, PT, R9, UR5, !P0 ;  /* 0x0000000509007c0c */ /* 0x000fda000c7c6670 */
[----:B------:R-:W1:Y:S08]  /*e660*/  @!P6 LDC.64 R4, c[0x0][0xc80] ;  /* 0x00032000ff04eb82 */ /* 0x000e700000000a00 */
[----:B------:R-:W2:Y:S01]  /*e670*/  @!P6 LDC.64 R2, c[0x0][0xc78] ;  /* 0x00031e00ff02eb82 */ /* 0x000ea20000000a00 */
[----:B-1----:R-:W-:-:S05]  /*e680*/  @!P6 IMAD.WIDE R4, R9, 0x4, R4 ;  /* 0x000000040904e825 */ /* 0x002fca00078e0204 */
[----:B------:R-:W3:Y:S01]  /*e690*/  @!P6 LDG.E R0, desc[UR52][R4.64] ;  /* 0x000000340400e981 */ /* 0x000ee2000c1e1900 */
[----:B--2---:R-:W-:-:S04]  /*e6a0*/  @!P6 IMAD.WIDE R2, R9, 0x4, R2 ;  /* 0x000000040902e825 */ /* 0x004fc800078e0202 */
[----:B------:R-:W-:-:S06]  /*e6b0*/  IMAD.MOV.U32 R9, RZ, RZ, RZ ;  /* 0x000000ffff097224 */ /* 0x000fcc00078e00ff */
[----:B------:R-:W3:Y:S02]  /*e6c0*/  @!P6 LDG.E R9, desc[UR52][R2.64] ;  /* 0x000000340209e981 */ /* 0x000ee4000c1e1900 */
[----:B---3--:R-:W-:-:S05]  /*e6d0*/  IMAD R15, R0, R9, RZ ;  /* 0x00000009000f7224 */ /* 0x008fca00078e02ff */
        /* <DEDUP_REMOVED lines=20> */
.L_x_4084:
        /* <DEDUP_REMOVED lines=21> */
.L_x_4087:
[----:B01----:R-:W-:Y:S01]  /*e970*/  IMAD R5, R8, R12, R11 ;  /* 0x0000000c08057224 */ /* 0x003fe200078e020b */
[----:B------:R-:W-:Y:S01]  /*e980*/  IABS R2, R9 ;  /* 0x0000000900027213 */ /* 0x000fe20000000000 */
[----:B------:R-:W-:Y:S01]  /*e990*/  IMAD.MOV.U32 R11, RZ, RZ, R15 ;  /* 0x000000ffff0b7224 */ /* 0x000fe200078e000f */
[----:B------:R-:W-:Y:S01]  /*e9a0*/  IABS R12, R0 ;  /* 0x00000000000c7213 */ /* 0x000fe20000000000 */
[----:B------:R-:W-:Y:S01]  /*e9b0*/  UIADD3 UR39, UR39, UR4, URZ ;  /* 0x0000000427277290 */ /* 0x000fe2000fffe03f */
[----:B------:R0:W-:Y:S01]  /*e9c0*/  STL [R1], R5 ;  /* 0x0000000501007387 */ /* 0x0001e20000100800 */
[----:B------:R-:W-:Y:S02]  /*e9d0*/  IMAD R11, R11, R4, RZ ;  /* 0x000000040b0b7224 */ /* 0x000fe400078e02ff */
[----:B------:R-:W-:Y:S02]  /*e9e0*/  IMAD.MOV R12, RZ, RZ, -R12 ;  /* 0x000000ffff0c7224 */ /* 0x000fe400078e0a0c */
[----:B0-----:R-:W-:-:S02]  /*e9f0*/  IMAD.IADD R5, R6, 0x1, -R5 ;  /* 0x0000000106057824 */ /* 0x001fc400078e0a05 */
[----:B------:R-:W-:Y:S02]  /*ea00*/  IMAD.MOV.U32 R6, RZ, RZ, R2 ;  /* 0x000000ffff067224 */ /* 0x000fe400078e0002 */
[----:B------:R-:W-:Y:S01]  /*ea10*/  IMAD.MOV.U32 R2, RZ, RZ, RZ ;  /* 0x000000ffff027224 */ /* 0x000fe200078e00ff */
[----:B------:R-:W-:Y:S01]  /*ea20*/  IABS R10, R5 ;  /* 0x00000005000a7213 */ /* 0x000fe20000000000 */
[----:B------:R-:W0:Y:S02]  /*ea30*/  I2F.RP R8, R6 ;  /* 0x0000000600087306 */ /* 0x000e240000209400 */
        /* <DEDUP_REMOVED lines=12> */
[----:B------:R-:W0:Y:S01]  /*eb00*/  F2I.FTZ.U32.TRUNC.NTZ R3, R10 ;  /* 0x0000000a00037305 */ /* 0x000e22000021f000 */
[----:B------:R-:W-:Y:S02]  /*eb10*/  ISETP.NE.AND P1, PT, R0, RZ, PT ;  /* 0x000000ff0000720c */ /* 0x000fe40003f25270 */
[----:B------:R-:W-:-:S07]  /*eb20*/  ISETP.GE.AND P2, PT, R4, RZ, PT ;  /* 0x000000ff0400720c */ /* 0x000fce0003f46270 */
        /* <DEDUP_REMOVED lines=19> */
[----:B------:R-:W-:Y:S01]  /*ec60*/  ISETP.GE.U32.AND P0, PT, R3, R6, PT ;  /* 0x000000060300720c */ /* 0x000fe20003f06070 */
[----:B------:R-:W-:Y:S01]  /*ec70*/  IMAD R6, R0, R8, RZ ;  /* 0x0000000800067224 */ /* 0x000fe200078e02ff */
[----:B------:R-:W-:-:S04]  /*ec80*/  LOP3.LUT R3, R8, R9, RZ, 0x3c, !PT ;  /* 0x0000000908037212 */ /* 0x000fc800078e3cff */
[----:B------:R-:W-:-:S07]  /*ec90*/  ISETP.GE.AND P2, PT, R3, RZ, PT ;  /* 0x000000ff0300720c */ /* 0x000fce0003f46270 */
[----:B------:R-:W-:-:S06]  /*eca0*/  @P0 VIADD R2, R2, 0x1 ;  /* 0x0000000102020836 */ /* 0x000fcc0000000000 */
[----:B------:R-:W-:Y:S01]  /*ecb0*/  @!P2 IMAD.MOV R2, RZ, RZ, -R2 ;  /* 0x000000ffff02a224 */ /* 0x000fe200078e0a02 */
[----:B------:R-:W-:-:S05]  /*ecc0*/  @!P1 LOP3.LUT R2, RZ, R9, RZ, 0x33, !PT ;  /* 0x00000009ff029212 */ /* 0x000fca00078e33ff */
[----:B------:R-:W-:-:S04]  /*ecd0*/  IMAD.MOV R4, RZ, RZ, -R2 ;  /* 0x000000ffff047224 */ /* 0x000fc800078e0a02 */
[C---:B------:R-:W-:Y:S02]  /*ece0*/  IMAD R0, R9.reuse, R4, R8 ;  /* 0x0000000409007224 */ /* 0x040fe400078e0208 */
[----:B------:R-:W-:Y:S02]  /*ecf0*/  IMAD R9, R9, 0x1000000, R2 ;  /* 0x0100000009097824 */ /* 0x000fe400078e0202 */
[----:B------:R-:W-:Y:S02]  /*ed00*/  IMAD.IADD R2, R5, 0x1, -R6 ;  /* 0x0000000105027824 */ /* 0x000fe400078e0a06 */
[----:B------:R-:W-:-:S05]  /*ed10*/  IMAD R0, R0, 0x10000, R9 ;  /* 0x0001000000007824 */ /* 0x000fca00078e0209 */
[----:B------:R0:W-:Y:S04]  /*ed20*/  STL [R1+0x8], R0 ;  /* 0x0000080001007387 */ /* 0x0001e80000100800 */
[----:B------:R0:W-:Y:S01]  /*ed30*/  STL [R1+0x4], R2 ;  /* 0x0000040201007387 */ /* 0x0001e20000100800 */
[----:B------:R-:W-:Y:S05]  /*ed40*/  BRA `(.L_x_4088) ;  /* 0x0000000000107947 */ /* 0x000fea0003800000 */
.L_x_4085:
[----:B------:R1:W-:Y:S01]  /*ed50*/  STL [R1], R6 ;  /* 0x0000000601007387 */ /* 0x0003e20000100800 */
[----:B------:R-:W-:-:S03]  /*ed60*/  ULDC UR39, c[0x0][0xc3c] ;  /* 0x00030f0000277ab9 */ /* 0x000fc60000000800 */
[----:B------:R1:W-:Y:S04]  /*ed70*/  STL [R1+0x4], RZ ;  /* 0x000004ff01007387 */ /* 0x0003e80000100800 */
[----:B------:R1:W-:Y:S02]  /*ed80*/  STL [R1+0x8], RZ ;  /* 0x000008ff01007387 */ /* 0x0003e40000100800 */
.L_x_4088:
[----:B------:R-:W2:Y:S04]  /*ed90*/  LDL R8, [R1] ;  /* 0x0000000001087983 */ /* 0x000ea80000100800 */
[----:B------:R-:W2:Y:S04]  /*eda0*/  LDL R9, [R1+0x4] ;  /* 0x0000040001097983 */ /* 0x000ea80000100800 */
[----:B------:R-:W2:Y:S01]  /*edb0*/  LDL R10, [R1+0x8] ;  /* 0x00000800010a7983 */ /* 0x000ea20000100800 */
[----:B------:R-:W-:Y:S01]  /*edc0*/  ISETP.NE.AND P0, PT, R7, RZ, PT ;  /* 0x000000ff0700720c */ /* 0x000fe20003f05270 */
[----:B0-----:R-:W-:-:S12]  /*edd0*/  IMAD.U32 R2, RZ, RZ, UR39 ;  /* 0x00000027ff027e24 */ /* 0x001fd8000f8e00ff */
[----:B------:R-:W0:Y:S01]  /*ede0*/  @!P0 S2R R3, SR_CgaCtaId ;  /* 0x0000000000038919 */ /* 0x000e220000008800 */
[----:B------:R-:W-:Y:S01]  /*edf0*/  @!P0 MOV R0, 0x400 ;  /* 0x0000040000008802 */ /* 0x000fe20000000f00 */
[----:B------:R-:W-:-:S03]  /*ee00*/  @!P0 IMAD.MOV.U32 R11, RZ, RZ, R2 ;  /* 0x000000ffff0b8224 */ /* 0x000fc600078e0002 */
[----:B0-----:R-:W-:-:S05]  /*ee10*/  @!P0 LEA R0, R3, R0, 0x18 ;  /* 0x0000000003008211 */ /* 0x001fca00078ec0ff */
[----:B--2---:R2:W-:Y:S01]  /*ee20*/  @!P0 STS.128 [R0+0x334d0], R8 ;  /* 0x0334d00800008388 */ /* 0x0045e20000000c00 */
[----:B------:R-:W-:Y:S06]  /*ee30*/  BAR.ARV 0x5, 0x180 ;  /* 0x0146000000007b1d */ /* 0x000fec0000002000 */
.L_x_4083:
[----:B------:R-:W-:Y:S01]  /*ee40*/  ULDC UR4, c[0x0][0xc3c] ;  /* 0x00030f0000047ab9 */ /* 0x000fe20000000800 */
[----:B------:R3:W-:Y:S01]  /*ee50*/  STL [R1+0x20], RZ ;  /* 0x000020ff01007387 */ /* 0x0007e20000100800 */
[----:B------:R-:W-:Y:S01]  /*ee60*/  UISETP.GE.AND UP0, UPT, UR39, UR4, UPT ;  /* 0x000000042700728c */ /* 0x000fe2000bf06270 */
[----:B------:R-:W-:Y:S02]  /*ee70*/  IMAD.MOV.U32 R33, RZ, RZ, 0x1 ;  /* 0x00000001ff217424 */ /* 0x000fe400078e00ff */
[----:B------:R-:W-:-:S03]  /*ee80*/  IMAD.MOV.U32 R30, RZ, RZ, RZ ;  /* 0x000000ffff1e7224 */ /* 0x000fc600078e00ff */
[----:B------:R-:W-:-:S13]  /*ee90*/  PLOP3.LUT P0, PT, PT, PT, UP0, 0x80, 0x0 ;  /* 0x000000000000781c */ /* 0x000fda0003f0f008 */
[----:B---3--:R-:W-:Y:S05]  /*eea0*/  @P0 BRA `(.L_x_4089) ;  /* 0x0000006800440947 */ /* 0x008fea0003800000 */
[----:B--2---:R-:W2:Y:S01]  /*eeb0*/  S2R R8, SR_TID.X ;  /* 0x0000000000087919 */ /* 0x004ea20000002100 */
[----:B------:R-:W3:Y:S01]  /*eec0*/  S2UR UR4, SR_CgaCtaId ;  /* 0x00000000000479c3 */ /* 0x000ee20000008800 */
[----:B------:R-:W-:Y:S01]  /*eed0*/  MOV R18, 0x400 ;  /* 0x0000040000127802 */ /* 0x000fe20000000f00 */
[----:B------:R-:W-:Y:S01]  /*eee0*/  IMAD.MOV.U32 R33, RZ, RZ, 0x1 ;  /* 0x00000001ff217424 */ /* 0x000fe200078e00ff */
[----:B------:R-:W-:Y:S01]  /*eef0*/  STL [R1+0x20], RZ ;  /* 0x000020ff01007387 */ /* 0x000fe20000100800 */
[----:B------:R-:W-:Y:S01]  /*ef00*/  IMAD.MOV.U32 R30, RZ, RZ, RZ ;  /* 0x000000ffff1e7224 */ /* 0x000fe200078e00ff */
[----:B------:R-:W-:Y:S02]  /*ef10*/  ULOP3.LUT UR42, UR43, 0x2, URZ, 0xfc, !UPT ;  /* 0x000000022b2a7892 */ /* 0x000fe4000f8efc3f */
[----:B------:R-:W-:Y:S01]  /*ef20*/  ULOP3.LUT UR44, UR43, 0x1, URZ, 0xfc, !UPT ;  /* 0x000000012b2c7892 */ /* 0x000fe2000f8efc3f */
[----:B------:R-:W-:Y:S01]  /*ef30*/  ULDC UR45, c[0x0][0xc] ;  /* 0x00000300002d7ab9 */ /* 0x000fe20000000800 */
[C---:B--2---:R-:W-:Y:S01]  /*ef40*/  IMAD.SHL.U32 R16, R8.reuse, 0x40, RZ ;  /* 0x0000004008107824 */ /* 0x044fe200078e00ff */
[----:B------:R-:W-:Y:S01]  /*ef50*/  SHF.R.U32.HI R0, RZ, 0x1, R8 ;  /* 0x00000001ff007819 */ /* 0x000fe20000011608 */
[----:B------:R-:W-:-:S02]  /*ef60*/  IMAD.SHL.U32 R36, R8, 0x10, RZ ;  /* 0x0000001008247824 */ /* 0x000fc400078e00ff */
[----:B------:R-:W-:Y:S01]  /*ef70*/  IMAD.SHL.U32 R7, R8, 0x2, RZ ;  /* 0x0000000208077824 */ /* 0x000fe200078e00ff */
[----:B------:R-:W-:Y:S01]  /*ef80*/  LOP3.LUT R3, R16, 0x180, RZ, 0xc0, !PT ;  /* 0x0000018010037812 */ /* 0x000fe200078ec0ff */
[----:B------:R-:W-:Y:S01]  /*ef90*/  IMAD.SHL.U32 R2, R8, 0x20, RZ ;  /* 0x0000002008027824 */ /* 0x000fe200078e00ff */
[----:B01----:R-:W-:Y:S01]  /*efa0*/  LOP3.LUT R6, R36, 0x1b0, RZ, 0xc0, !PT ;  /* 0x000001b024067812 */ /* 0x003fe200078ec0ff */
[C---:B------:R-:W-:Y:S01]  /*efb0*/  IMAD.SHL.U32 R9, R8.reuse, 0x4, RZ ;  /* 0x0000000408097824 */ /* 0x040fe200078e00ff */
[----:B------:R-:W-:Y:S01]  /*efc0*/  LOP3.LUT R0, R3, 0x30, R0, 0xf8, !PT ;  /* 0x0000003003007812 */ /* 0x000fe200078ef800 */
[----:B------:R-:W-:Y:S01]  /*efd0*/  IMAD.SHL.U32 R3, R8, 0x8, RZ ;  /* 0x0000000808037824 */ /* 0x000fe200078e00ff */
[----:B------:R-:W-:Y:S02]  /*efe0*/  LOP3.LUT R7, R6, 0x30, R7, 0x78, !PT ;  /* 0x0000003006077812 */ /* 0x000fe400078e7807 */
[----:B------:R-:W-:Y:S02]  /*eff0*/  LOP3.LUT R4, R2, 0x80, RZ, 0xc0, !PT ;  /* 0x0000008002047812 */ /* 0x000fe400078ec0ff */
[----:B------:R-:W-:-:S02]  /*f000*/  LOP3.LUT R3, R0, 0x30, R3, 0x78, !PT ;  /* 0x0000003000037812 */ /* 0x000fc400078e7803 */
[----:B------:R-:W-:Y:S02]  /*f010*/  LOP3.LUT R0, R7, 0x640, R36, 0xf8, !PT ;  /* 0x0000064007007812 */ /* 0x000fe400078ef824 */
[----:B------:R-:W-:Y:S01]  /*f020*/  LOP3.LUT R16, R3, 0x640, R16, 0xf8, !PT ;  /* 0x0000064003107812 */ /* 0x000fe200078ef810 */
[----:B---3--:R-:W-:Y:S01]  /*f030*/  IMAD.U32 R3, RZ, RZ, UR4 ;  /* 0x00000004ff037e24 */ /* 0x008fe2000f8e00ff */
[----:B------:R-:W-:Y:S02]  /*f040*/  LOP3.LUT R5, R36, 0x600, RZ, 0xc0, !PT ;  /* 0x0000060024057812 */ /* 0x000fe400078ec0ff */
[----:B------:R-:W-:Y:S02]  /*f050*/  LOP3.LUT R4, R4, 0x10, R8, 0xf8, !PT ;  /* 0x0000001004047812 */ /* 0x000fe400078ef808 */
[----:B------:R-:W-:Y:S01]  /*f060*/  LEA R18, R3, R18, 0x18 ;  /* 0x0000001203127211 */ /* 0x000fe200078ec0ff */
[----:B------:R-:W-:Y:S01]  /*f070*/  STL [R1+0x14], R3 ;  /* 0x0000140301007387 */ /* 0x000fe20000100800 */
[----:B------:R-:W-:-:S02]  /*f080*/  LOP3.LUT R5, R5, 0x60, R2, 0xf8, !PT ;  /* 0x0000006005057812 */ /* 0x000fc400078ef802 */
[----:B------:R-:W-:Y:S01]  /*f090*/  LOP3.LUT R4, R4, 0x10, R9, 0x78, !PT ;  /* 0x0000001004047812 */ /* 0x000fe200078e7809 */
[----:B------:R0:W-:Y:S01]  /*f0a0*/  STL [R1+0x18], R0 ;  /* 0x0000180001007387 */ /* 0x0001e20000100800 */
[----:B------:R-:W-:Y:S02]  /*f0b0*/  LOP3.LUT R5, R5, 0x100, R2, 0xf8, !PT ;  /* 0x0000010005057812 */ /* 0x000fe400078ef802 */
[----:B------:R-:W-:Y:S02]  /*f0c0*/  LOP3.LUT R8, R8, 0x7f, RZ, 0xc0, !PT ;  /* 0x0000007f08087812 */ /* 0x000fe400078ec0ff */
[----:B------:R-:W-:Y:S02]  /*f0d0*/  LOP3.LUT R17, R5, R4, RZ, 0xfc, !PT ;  /* 0x0000000405117212 */ /* 0x000fe400078efcff */
[----:B------:R-:W-:Y:S02]  /*f0e0*/  SHF.R.U32.HI R4, RZ, 0x2, R8 ;  /* 0x00000002ff047819 */ /* 0x000fe40000011608 */
[----:B------:R-:W-:Y:S01]  /*f0f0*/  LOP3.LUT R36, R36, 0x30, RZ, 0xc0, !PT ;  /* 0x0000003024247812 */ /* 0x000fe200078ec0ff */
[----:B0-----:R-:W-:Y:S01]  /*f100*/  IMAD.IADD R0, R18, 0x1, R0 ;  /* 0x0000000112007824 */ /* 0x001fe200078e0200 */
[----:B------:R-:W-:-:S02]  /*f110*/  LOP3.LUT R2, R4, 0x60, R2, 0xf8, !PT ;  /* 0x0000006004027812 */ /* 0x000fc400078ef802 */
[C---:B------:R-:W-:Y:S02]  /*f120*/  LOP3.LUT R4, R36.reuse, 0x40, RZ, 0xfc, !PT ;  /* 0x0000004024047812 */ /* 0x040fe400078efcff */
[----:B------:R0:W-:Y:S01]  /*f130*/  STL [R1+0x1c], R0 ;  /* 0x00001c0001007387 */ /* 0x0001e20000100800 */
[----:B------:R-:W-:Y:S02]  /*f140*/  LOP3.LUT R3, R36, 0x80, RZ, 0xfc, !PT ;  /* 0x0000008024037812 */ /* 0x000fe400078efcff */
[----:B------:R-:W-:-:S07]  /*f150*/  LOP3.LUT R2, R2, 0x80, RZ, 0xfc, !PT ;  /* 0x0000008002027812 */ /* 0x000fce00078efcff */
.L_x_4165:
[----:B------:R-:W-:Y:S01]  /*f160*/  ULDC.64 UR4, c[0x0][0xc88] ;  /* 0x0003220000047ab9 */ /* 0x000fe20000000a00 */
[----:B------:R-:W-:Y:S01]  /*f170*/  ULDC.64 UR6, c[0x0][0xa18] ;  /* 0x0002860000067ab9 */ /* 0x000fe20000000a00 */
[----:B------:R-:W-:Y:S01]  /*f180*/  UIMAD.WIDE UR4, UR39, 0x4, UR4 ;  /* 0x00000004270478a5 */ /* 0x000fe2000f8e0204 */
[----:B------:R-:W-:Y:S01]  /*f190*/  IMAD.MOV.U32 R37, RZ, RZ, RZ ;  /* 0x000000ffff257224 */ /* 0x000fe200078e00ff */
[----:B0-----:R-:W0:Y:S04]  /*f1a0*/  LDC R0, c[0x0][0x424] ;  /* 0x00010900ff007b82 */ /* 0x001e280000000800 */
[----:B--2---:R-:W-:Y:S02]  /*f1b0*/  IMAD.U32 R2, RZ, RZ, UR4 ;  /* 0x00000004ff027e24 */ /* 0x004fe4000f8e00ff */
[----:B------:R-:W-:Y:S01]  /*f1c0*/  IMAD.U32 R3, RZ, RZ, UR5 ;  /* 0x00000005ff037e24 */ /* 0x000fe2000f8e00ff */
[----:B------:R-:W-:Y:S01]  /*f1d0*/  ULDC.64 UR4, c[0x0][0xa28] ;  /* 0x00028a0000047ab9 */ /* 0x000fe20000000a00 */
[----:B-1----:R-:W1:Y:S03]  /*f1e0*/  LDC R7, c[0x0][0x2f0] ;  /* 0x0000bc00ff077b82 */ /* 0x002e660000000800 */
        /* <DEDUP_REMOVED lines=21> */
[----:B--2---:R-:W-:-:S03]  /*f340*/  IMAD.U32 R2, RZ, RZ, UR4 ;  /* 0x00000004ff027e24 */ /* 0x004fc6000f8e00ff */
[----:B------:R-:W-:Y:S01]  /*f350*/  UISETP.NE.AND.EX UP0, UPT, UR7, URZ, UPT, UP0 ;  /* 0x0000003f0700728c */ /* 0x000fe2000bf05300 */
[----:B------:R-:W-:-:S05]  /*f360*/  IMAD.U32 R3, RZ, RZ, UR5 ;  /* 0x00000005ff037e24 */ /* 0x000fca000f8e00ff */
[----:B------:R-:W-:Y:S02]  /*f370*/  PLOP3.LUT P1, PT, PT, PT, UP0, 0x80, 0x0 ;  /* 0x000000000000781c */ /* 0x000fe40003f2f008 */
[----:B------:R-:W-:Y:S01]  /*f380*/  PLOP3.LUT P2, PT, PT, PT, UP2, 0x80, 0x0 ;  /* 0x000000000000781c */ /* 0x000fe20003f4f028 */
[----:B------:R-:W5:Y:S02]  /*f390*/  @P0 LDG.E R6, desc[UR52][R2.64] ;  /* 0x0000003402060981 */ /* 0x000f64000c1e1900 */
[----:B------:R-:W-:-:S04]  /*f3a0*/  @UP0 UIADD3 UR4, UP1, UR36, UR6, URZ ;  /* 0x0000000624040290 */ /* 0x000fc8000ff3e03f */
[----:B------:R-:W-:Y:S02]  /*f3b0*/  @UP0 UIADD3.X UR5, UR37, UR7, URZ, UP1, !UPT ;  /* 0x0000000725050290 */ /* 0x000fe40008ffe43f */
[----:B------:R-:W-:-:S04]  /*f3c0*/  IMAD.U32 R4, RZ, RZ, UR4 ;  /* 0x00000004ff047e24 */ /* 0x000fc8000f8e00ff */
        /* <DEDUP_REMOVED lines=12> */
.L_x_4090:
        /* <DEDUP_REMOVED lines=16> */
.L_x_4091:
        /* <DEDUP_REMOVED lines=9> */
.L_x_4092:
[----:B------:R-:W2:Y:S01]  /*f620*/  LDL R22, [R1+0x8] ;  /* 0x0000080001167983 */ /* 0x000ea20000100800 */
[----:B-----5:R-:W-:-:S04]  /*f630*/  IMAD.IADD R23, R0, 0x1, -R37 ;  /* 0x0000000100177824 */ /* 0x020fc800078e0a25 */
[C---:B-1----:R-:W-:Y:S01]  /*f640*/  VIADD R2, R23.reuse, 0x9f ;  /* 0x0000009f17027836 */ /* 0x042fe20000000000 */
[----:B------:R-:W-:-:S03]  /*f650*/  ISETP.GE.AND P0, PT, R23, 0x1, PT ;  /* 0x000000011700780c */ /* 0x000fc60003f06270 */
[----:B------:R-:W-:Y:S01]  /*f660*/  IMAD.HI R2, R2, 0x66666667, RZ ;  /* 0x6666666702027827 */ /* 0x000fe200078e02ff */
[----:B--2---:R-:W-:-:S04]  /*f670*/  LOP3.LUT R0, R22, 0xff000000, RZ, 0xc0, !PT ;  /* 0xff00000016007812 */ /* 0x004fc800078ec0ff */
[----:B------:R-:W-:Y:S02]  /*f680*/  SHF.R.U32.HI R3, RZ, 0x8, R0 ;  /* 0x00000008ff037819 */ /* 0x000fe40000011600 */
[----:B------:R-:W-:-:S04]  /*f690*/  LOP3.LUT R0, R22, 0xff0000, RZ, 0xc0, !PT ;  /* 0x00ff000016007812 */ /* 0x000fc800078ec0ff */
[----:B------:R-:W-:Y:S02]  /*f6a0*/  LEA.HI R5, R0, R3, RZ, 0x10 ;  /* 0x0000000300057211 */ /* 0x000fe400078f80ff */
[----:B------:R-:W-:Y:S02]  /*f6b0*/  SHF.R.U32.HI R3, RZ, 0x1f, R2 ;  /* 0x0000001fff037819 */ /* 0x000fe40000011602 */
[----:B------:R-:W-:Y:S02]  /*f6c0*/  LOP3.LUT R4, R5, 0xff, RZ, 0xc0, !PT ;  /* 0x000000ff05047812 */ /* 0x000fe400078ec0ff */
[----:B------:R-:W-:Y:S01]  /*f6d0*/  LEA.HI.SX32 R0, R2, R3, 0x1a ;  /* 0x0000000302007211 */ /* 0x000fe200078fd2ff */
[----:B------:R-:W-:Y:S01]  /*f6e0*/  IMAD.MOV.U32 R3, RZ, RZ, RZ ;  /* 0x000000ffff037224 */ /* 0x000fe200078e00ff */
        /* <DEDUP_REMOVED lines=8> */
[----:B------:R-:W-:Y:S02]  /*f770*/  ISETP.GE.AND P2, PT, R9, RZ, PT ;  /* 0x000000ff0900720c */ /* 0x000fe40003f46270 */
[----:B-1----:R-:W1:Y:S02]  /*f780*/  MUFU.RCP R7, R7 ;  /* 0x0000000700077308 */ /* 0x002e640000001000 */
[----:B-1----:R-:W-:Y:S01]  /*f790*/  VIADD R2, R7, 0xffffffe ;  /* 0x0ffffffe07027836 */ /* 0x002fe20000000000 */
[----:B------:R-:W-:-:S05]  /*f7a0*/  IABS R7, R5 ;  /* 0x0000000500077213 */ /* 0x000fca0000000000 */
[----:B------:R1:W2:Y:S01]  /*f7b0*/  F2I.FTZ.U32.TRUNC.NTZ R3, R2 ;  /* 0x0000000200037305 */ /* 0x0002a2000021f000 */
[----:B------:R-:W-:Y:S02]  /*f7c0*/  IMAD.MOV R7, RZ, RZ, -R7 ;  /* 0x000000ffff077224 */ /* 0x000fe400078e0a07 */
[----:B-1----:R-:W-:Y:S02]  /*f7d0*/  IMAD.MOV.U32 R2, RZ, RZ, RZ ;  /* 0x000000ffff027224 */ /* 0x002fe400078e00ff */
[----:B--2---:R-:W-:-:S04]  /*f7e0*/  IMAD.MOV R11, RZ, RZ, -R3 ;  /* 0x000000ffff0b7224 */ /* 0x004fc800078e0a03 */
        /* <DEDUP_REMOVED lines=13> */
.L_x_4093:
[-C--:B------:R-:W-:Y:S01]  /*f8c0*/  IMAD R2, R4, R3.reuse, RZ ;  /* 0x0000000304027224 */ /* 0x080fe200078e02ff */
[----:B------:R-:W-:Y:S04]  /*f8d0*/  BSSY B7, `(.L_x_4094) ;  /* 0x0000523000077945 */ /* 0x000fe80003800000 */
[----:B------:R-:W-:Y:S01]  /*f8e0*/  VIADDMNMX R0, R2, R3, R0, PT ;  /* 0x0000000302007246 */ /* 0x000fe20003800100 */
[----:B------:R1:W-:Y:S03]  /*f8f0*/  STL [R1+0x10], R2 ;  /* 0x0000100201007387 */ /* 0x0003e60000100800 */
[----:B------:R-:W-:-:S13]  /*f900*/  R2UR UR46, R0 ;  /* 0x00000000002e72ca */ /* 0x000fda00000e0000 */
[----:B------:R-:W-:-:S13]  /*f910*/  ISETP.LT.AND P0, PT, R2, UR46, PT ;  /* 0x0000002e02007c0c */ /* 0x000fda000bf01270 */
        /* <DEDUP_REMOVED lines=16> */
[----:B-1----:R-:W-:-:S05]  /*fa20*/  IADD3 R0, R0, UR45, R7 ;  /* 0x0000002d00007c10 */ /* 0x002fca000fffe007 */
[----:B------:R1:W-:Y:S01]  /*fa30*/  STL [R1], R0 ;  /* 0x0000000001007387 */ /* 0x0003e20000100800 */
[----:B------:R-:W-:Y:S05]  /*fa40*/  BRA `(.L_x_4096) ;  /* 0x00000050002c7947 */ /* 0x000fea0003800000 */
.L_x_4095:
        /* <DEDUP_REMOVED lines=20> */
.L_x_4098:
[----:B------:R-:W-:Y:S05]  /*fb90*/  BSYNC B6 ;  /* 0x0000000000067941 */ /* 0x000fea0003800000 */
.L_x_4097:
        /* <DEDUP_REMOVED lines=22> */
.L_x_4100:
[----:B------:R-:W-:Y:S05]  /*fd00*/  BSYNC B6 ;  /* 0x0000000000067941 */ /* 0x000fea0003800000 */
.L_x_4099:
        /* <DEDUP_REMOVED lines=20> */
.L_x_4102:
[----:B------:R-:W-:Y:S05]  /*fe50*/  BSYNC B6 ;  /* 0x0000000000067941 */ /* 0x000fea0003800000 */
.L_x_4101:
        /* <DEDUP_REMOVED lines=19> */
.L_x_4104:
[----:B------:R-:W-:Y:S05]  /*ff90*/  BSYNC B6 ;  /* 0x0000000000067941 */ /* 0x000fea0003800000 */
.L_x_4103:
[----:B------:R-:W-:Y:S01]  /*ffa0*/  ULDC.64 UR4, c[0x0][0x9f8] ;  /* 0x00027e0000047ab9 */ /* 0x000fe20000000a00 */
[----:B------:R-:W1:Y:S01]  /*ffb0*/  LDC R9, c[0x0][0x430] ;  /* 0x00010c00ff097b82 */ /* 0x000e620000000800 */
[----:B------:R-:W-:-:S04]  /*ffc0*/  UISETP.NE.U32.AND UP0, UPT, UR4, URZ, UPT ;  /* 0x0000003f0400728c */ /* 0x000fc8000bf05070 */
[----:B------:R-:W-:-:S06]  /*ffd0*/  UISETP.NE.AND.EX UP0, UPT, UR5, URZ, UPT, UP0 ;  /* 0x0000003f0500728c */ /* 0x000fcc000bf05300 */
[----:B------:R-:W-:-:S05]  /*ffe0*/  PLOP3.LUT P0, PT, PT, PT, UP0, 0x80, 0x0 ;  /* 0x000000000000781c */ /* 0x000fca0003f0f008 */
[----:B------:R-:W-:-:S04]  /*fff0*/  @UP0 UIADD3 UR4, UP1, UR36, UR4, URZ ;  /* 0x0000000424040290 */ /* 0x000fc8000ff3e03f */
[----:B------:R-:W-:Y:S02]  /*10000*/  @UP0 UIADD3.X UR5, UR37, UR5, URZ, UP1, !UPT ;  /* 0x0000000525050290 */ /* 0x000fe40008ffe43f */
[----:B------:R-:W-:-:S04]  /*10010*/  IMAD.U32 R2, RZ, RZ, UR4 ;  /* 0x00000004ff027e24 */ /* 0x000fc8000f8e00ff */
[----:B------:R-:W-:-:S05]  /*10020*/  IMAD.U32 R3, RZ, RZ, UR5 ;  /* 0x00000005ff037e24 */ /* 0x000fca000f8e00ff */
[----:B------:R2:W5:Y:S01]  /*10030*/  @P0 LDG.E R32, desc[UR52][R2.64] ;  /* 0x0000003402200981 */ /* 0x000562000c1e1900 */
[----:B-1----:R-:W-:Y:S01]  /*10040*/  ISETP.NE.AND P1, PT, R9, 0x1, PT ;  /* 0x000000010900780c */ /* 0x002fe20003f25270 */
[----:B------:R-:W-:Y:S01]  /*10050*/  UMOV UR4, 0xffffffff ;  /* 0xffffffff00047882 */ /* 0x000fe20000000000 */
[----:B------:R-:W-:-:S11]  /*10060*/  LOP3.LUT R34, R34, 0xffffffbf, RZ, 0xc0, !PT ;  /* 0xffffffbf22227812 */ /* 0x000fd600078ec0ff */
[----:B------:R-:W1:Y:S01]  /*10070*/  @P1 LDC R5, c[0x0][0x434] ;  /* 0x00010d00ff051b82 */ /* 0x000e620000000800 */
[----:B------:R-:W-:Y:S01]  /*10080*/  @P1 LOP3.LUT R34, R34, 0x40, RZ, 0xfc, !PT ;  /* 0x0000004022221812 */ /* 0x000fe200078efcff */
[----:B--2---:R-:W-:Y:S06]  /*10090*/  BRA.DIV UR4, `(.L_x_4105) ;  /* 0x0000005e04447947 */ /* 0x004fec000b800000 */
.L_x_4185:
[----:B------:R-:W2:Y:S01]  /*100a0*/  S2R R0, SR_TID.X ;  /* 0x0000000000007919 */ /* 0x000ea20000002100 */
[----:B------:R-:W3:Y:S01]  /*100b0*/  @P1 LDC R2, c[0x0][0x438] ;  /* 0x00010e00ff021b82 */ /* 0x000ee20000000800 */
[----:B------:R-:W-:Y:S01]  /*100c0*/  UMOV UR4, 0xa0 ;  /* 0x000000a000047882 */ /* 0x000fe20000000000 */
[----:B-----5:R-:W-:Y:S01]  /*100d0*/  SHF.R.S32.HI R11, RZ, 0x1f, R32 ;  /* 0x0000001fff0b7819 */ /* 0x020fe20000011420 */
[----:B------:R-:W4:Y:S01]  /*100e0*/  S2R R3, SR_TID.X ;  /* 0x0000000000037919 */ /* 0x000f220000002100 */
[----:B------:R-:W-:Y:S01]  /*100f0*/  UIMAD UR4, UR46, UR4, -0xa0 ;  /* 0xffffff602e0474a4 */ /* 0x000fe2000f8e0204 */
[----:B------:R-:W0:Y:S03]  /*10100*/  S2R R6, SR_TID.X ;  /* 0x0000000000067919 */ /* 0x000e260000002100 */
[----:B------:R-:W3:Y:S01]  /*10110*/  @P1 LDC R8, c[0x0][0x434] ;  /* 0x00010d00ff081b82 */ /* 0x000ee20000000800 */
[----:B------:R3:W-:Y:S01]  /*10120*/  STL [R1+0xc], R11 ;  /* 0x00000c0b01007387 */ /* 0x0007e20000100800 */
[----:B--2---:R-:W-:-:S04]  /*10130*/  LOP3.LUT R0, R0, 0x7f, RZ, 0xc0, !PT ;  /* 0x0000007f00007812 */ /* 0x004fc800078ec0ff */
[----:B------:R-:W-:Y:S01]  /*10140*/  SHF.R.U32.HI R4, RZ, 0x2, R0 ;  /* 0x00000002ff047819 */ /* 0x000fe20000011600 */
[C---:B----4-:R-:W-:Y:S01]  /*10150*/  IMAD.SHL.U32 R0, R3.reuse, 0x20, RZ ;  /* 0x0000002003007824 */ /* 0x050fe200078e00ff */
[----:B------:R-:W-:Y:S01]  /*10160*/  LOP3.LUT R3, R3, 0x7f, RZ, 0xc0, !PT ;  /* 0x0000007f03037812 */ /* 0x000fe200078ec0ff */
[----:B0-----:R-:W-:-:S03]  /*10170*/  IMAD.SHL.U32 R13, R6, 0x20, RZ ;  /* 0x00000020060d7824 */ /* 0x001fc600078e00ff */
[----:B------:R-:W-:Y:S02]  /*10180*/  LOP3.LUT R0, R4, 0x60, R0, 0xf8, !PT ;  /* 0x0000006004007812 */ /* 0x000fe400078ef800 */
[----:B------:R-:W-:-:S03]  /*10190*/  SHF.R.U32.HI R3, RZ, 0x2, R3 ;  /* 0x00000002ff037819 */ /* 0x000fc60000011603 */
[----:B------:R-:W-:Y:S01]  /*101a0*/  VIADD R4, R0, UR4 ;  /* 0x0000000400047c36 */ /* 0x000fe20008000000 */
[----:B------:R-:W-:-:S03]  /*101b0*/  LOP3.LUT R13, R3, 0x60, R13, 0xf8, !PT ;  /* 0x00000060030d7812 */ /* 0x000fc600078ef80d */
[----:B------:R-:W-:Y:S01]  /*101c0*/  IMAD.IADD R0, R4, 0x1, R37 ;  /* 0x0000000104007824 */ /* 0x000fe200078e0225 */
[----:B------:R-:W-:-:S03]  /*101d0*/  LOP3.LUT R13, R13, 0x80, RZ, 0xfc, !PT ;  /* 0x000000800d0d7812 */ /* 0x000fc600078efcff */
[----:B-1----:R-:W-:-:S04]  /*101e0*/  @P1 IMAD.HI.U32 R5, R0, R5, RZ ;  /* 0x0000000500051227 */ /* 0x002fc800078e00ff */
[----:B------:R-:W-:Y:S01]  /*101f0*/  IMAD.MOV.U32 R10, RZ, RZ, R0 ;  /* 0x000000ffff0a7224 */ /* 0x000fe200078e0000 */
[----:B---3--:R-:W-:Y:S01]  /*10200*/  @P1 SHF.R.U32.HI R10, RZ, R2, R5 ;  /* 0x00000002ff0a1219 */ /* 0x008fe20000011605 */
[----:B------:R-:W-:Y:S01]  /*10210*/  VIADD R6, R13, UR4 ;  /* 0x000000040d067c36 */ /* 0x000fe20008000000 */
[----:B------:R-:W0:Y:S03]  /*10220*/  @P1 LDC R2, c[0x0][0x438] ;  /* 0x00010e00ff021b82 */ /* 0x000e260000000800 */
[C---:B------:R-:W-:Y:S01]  /*10230*/  IMAD.IADD R5, R6.reuse, 0x1, R37 ;  /* 0x0000000106057824 */ /* 0x040fe200078e0225 */
[----:B------:R-:W-:Y:S01]  /*10240*/  ISETP.GE.AND P0, PT, R6, R23, PT ;  /* 0x000000170600720c */ /* 0x000fe20003f06270 */
[----:B------:R-:W-:Y:S02]  /*10250*/  IMAD.MOV R6, RZ, RZ, -R10 ;  /* 0x000000ffff067224 */ /* 0x000fe400078e0a0a */
[----:B------:R-:W-:Y:S01]  /*10260*/  @P1 IMAD.HI.U32 R3, R5, R8, RZ ;  /* 0x0000000805031227 */ /* 0x000fe200078e00ff */
[----:B------:R-:W-:-:S03]  /*10270*/  ISETP.GT.U32.OR P0, PT, R13, 0x9f, P0 ;  /* 0x0000009f0d00780c */ /* 0x000fc60000704470 */
[----:B------:R-:W-:Y:S02]  /*10280*/  IMAD.MOV.U32 R8, RZ, RZ, R5 ;  /* 0x000000ffff087224 */ /* 0x000fe400078e0005 */
[----:B------:R-:W-:Y:S01]  /*10290*/  IMAD R6, R9, R6, R0 ;  /* 0x0000000609067224 */ /* 0x000fe200078e0200 */
[----:B0-----:R-:W-:-:S07]  /*102a0*/  @P1 SHF.R.U32.HI R8, RZ, R2, R3 ;  /* 0x00000002ff081219 */ /* 0x001fce0000011603 */
[----:B------:R-:W0:Y:S01]  /*102b0*/  @!P0 LDC.64 R2, c[0x0][0x428] ;  /* 0x00010a00ff028b82 */ /* 0x000e220000000a00 */
[----:B------:R-:W-:Y:S01]  /*102c0*/  ISETP.GE.AND P1, PT, R4, R23, PT ;  /* 0x000000170400720c */ /* 0x000fe20003f26270 */
[----:B------:R-:W-:-:S04]  /*102d0*/  IMAD.MOV R7, RZ, RZ, -R8 ;  /* 0x000000ffff077224 */ /* 0x000fc800078e0a08 */
[----:B------:R-:W-:Y:S01]  /*102e0*/  IMAD R7, R9, R7, R5 ;  /* 0x0000000709077224 */ /* 0x000fe200078e0205 */
[----:B------:R-:W-:Y:S01]  /*102f0*/  @!P0 SHF.R.S32.HI R9, RZ, 0x1f, R8 ;  /* 0x0000001fff098819 */ /* 0x000fe20000011408 */
[----:B------:R-:W1:Y:S01]  /*10300*/  @!P0 LDC.64 R4, c[0x0][0x418] ;  /* 0x00010600ff048b82 */ /* 0x000e620000000a00 */
[----:B0-----:R-:W-:-:S04]  /*10310*/  @!P0 IMAD R0, R11, R2, RZ ;  /* 0x000000020b008224 */ /* 0x001fc800078e02ff */
[C---:B------:R-:W-:Y:S02]  /*10320*/  @!P0 IMAD R0, R32.reuse, R3, R0 ;  /* 0x0000000320008224 */ /* 0x040fe400078e0200 */
[----:B------:R-:W-:Y:S02]  /*10330*/  @!P0 IMAD.WIDE.U32 R2, R32, R2, R8 ;  /* 0x0000000220028225 */ /* 0x000fe400078e0008 */
[----:B------:R-:W0:Y:S02]  /*10340*/  LDC R9, c[0x0][0x2f4] ;  /* 0x0000bd00ff097b82 */ /* 0x000e240000000800 */
[----:B------:R-:W-:Y:S01]  /*10350*/  @!P0 IMAD.IADD R0, R0, 0x1, R3 ;  /* 0x0000000100008824 */ /* 0x000fe200078e0203 */
[----:B-1----:R-:W-:Y:S01]  /*10360*/  @!P0 LEA R4, P2, R2, R4, 0x2 ;  /* 0x0000000402048211 */ /* 0x002fe200078410ff */
[----:B------:R-:W-:-:S03]  /*10370*/  IMAD.MOV.U32 R8, RZ, RZ, RZ ;  /* 0x000000ffff087224 */ /* 0x000fc600078e00ff */
[----:B------:R-:W-:Y:S02]  /*10380*/  @!P0 LEA.HI.X R5, R2, R5, R0, 0x2, P2 ;  /* 0x0000000502058211 */ /* 0x000fe400010f1400 */
[----:B------:R-:W1:Y:S03]  /*10390*/  @!P1 LDC.64 R2, c[0x0][0x428] ;  /* 0x00010a00ff029b82 */ /* 0x000e660000000a00 */
[----:B------:R2:W5:Y:S05]  /*103a0*/  @!P0 LDG.E R8, desc[UR52][R4.64] ;  /* 0x0000003404088981 */ /* 0x00056a000c1e1900 */
[----:B--2---:R-:W2:Y:S01]  /*103b0*/  @!P1 LDC.64 R4, c[0x0][0x418] ;  /* 0x00010600ff049b82 */ /* 0x004ea20000000a00 */
[----:B-1----:R-:W-:Y:S01]  /*103c0*/  @!P1 IMAD R0, R11, R2, RZ ;  /* 0x000000020b009224 */ /* 0x002fe200078e02ff */
[----:B------:R-:W-:-:S03]  /*103d0*/  @!P1 SHF.R.S32.HI R11, RZ, 0x1f, R10 ;  /* 0x0000001fff0b9819 */ /* 0x000fc6000001140a */
[C---:B------:R-:W-:Y:S02]  /*103e0*/  @!P1 IMAD R0, R32.reuse, R3, R0 ;  /* 0x0000000320009224 */ /* 0x040fe400078e0200 */
[----:B------:R-:W-:Y:S01]  /*103f0*/  @!P1 IMAD.WIDE.U32 R2, R32, R2, R10 ;  /* 0x0000000220029225 */ /* 0x000fe200078e000a */
[----:B------:R-:W-:-:S03]  /*10400*/  ISETP.GT.U32.AND P2, PT, R13, 0x9f, PT ;  /* 0x0000009f0d00780c */ /* 0x000fc60003f44070 */
[----:B------:R-:W-:Y:S01]  /*10410*/  @!P1 IMAD.IADD R0, R3, 0x1, R0 ;  /* 0x0000000103009824 */ /* 0x000fe200078e0200 */
[----:B--2---:R-:W-:-:S04]  /*10420*/  @!P1 LEA R10, P0, R2, R4, 0x2 ;  /* 0x00000004020a9211 */ /* 0x004fc800078010ff */
[----:B------:R-:W-:Y:S01]  /*10430*/  @!P1 LEA.HI.X R11, R2, R5, R0, 0x2, P0 ;  /* 0x00000005020b9211 */ /* 0x000fe200000f1400 */
[----:B------:R-:W-:Y:S01]  /*10440*/  IMAD.MOV.U32 R5, RZ, RZ, RZ ;  /* 0x000000ffff057224 */ /* 0x000fe200078e00ff */
[----:B------:R-:W-:Y:S01]  /*10450*/  LOP3.LUT R34, R34, 0xfffffff7, RZ, 0xc0, !PT ;  /* 0xfffffff722227812 */ /* 0x000fe200078ec0ff */
[----:B------:R-:W-:-:S04]  /*10460*/  IMAD.U32 R14, RZ, RZ, UR42 ;  /* 0x0000002aff0e7e24 */ /* 0x000fc8000f8e00ff */
[----:B------:R1:W5:Y:S01]  /*10470*/  @!P1 LDG.E R5, desc[UR52][R10.64] ;  /* 0x000000340a059981 */ /* 0x000362000c1e1900 */
[----:B0-----:R-:W-:Y:S01]  /*10480*/  ISETP.GE.AND P1, PT, R36, R9, PT ;  /* 0x000000092400720c */ /* 0x001fe20003f26270 */
[----:B------:R-:W-:Y:S01]  /*10490*/  IMAD.U32 R0, RZ, RZ, UR46 ;  /* 0x0000002eff007e24 */ /* 0x000fe2000f8e00ff */
[----:B------:R-:W-:Y:S02]  /*104a0*/  @P2 LOP3.LUT R34, R34, 0x8, RZ, 0xfc, !PT ;  /* 0x0000000822222812 */ /* 0x000fe400078efcff */
[----:B------:R-:W-:Y:S01]  /*104b0*/  ISETP.NE.AND P3, PT, R14, 0x3, PT ;  /* 0x000000030e00780c */ /* 0x000fe20003f65270 */
[----:B------:R-:W-:Y:S01]  /*104c0*/  VIADD R0, R0, 0xffffffff ;  /* 0xffffffff00007836 */ /* 0x000fe20000000000 */
[----:B------:R-:W-:Y:S02]  /*104d0*/  LOP3.LUT R34, R34, 0xffffffef, RZ, 0xc0, !PT ;  /* 0xffffffef22227812 */ /* 0x000fe400078ec0ff */
[----:B------:R-:W-:Y:S02]  /*104e0*/  LOP3.LUT R12, R36, 0x40, RZ, 0xfc, !PT ;  /* 0x00000040240c7812 */ /* 0x000fe400078efcff */
[----:B------:R-:W-:-:S02]  /*104f0*/  LOP3.LUT R34, R34, 0xfffffffb, RZ, 0xc0, !PT ;  /* 0xfffffffb22227812 */ /* 0x000fc400078ec0ff */
[----:B------:R-:W-:Y:S02]  /*10500*/  ISETP.GE.AND P0, PT, R12, R9, PT ;  /* 0x000000090c00720c */ /* 0x000fe40003f06270 */
[----:B------:R-:W-:Y:S02]  /*10510*/  @P1 LOP3.LUT R34, R34, 0x4, RZ, 0xfc, !PT ;  /* 0x0000000422221812 */ /* 0x000fe400078efcff */
[----:B------:R-:W-:Y:S02]  /*10520*/  LOP3.LUT R12, R36, 0x80, RZ, 0xfc, !PT ;  /* 0x00000080240c7812 */ /* 0x000fe400078efcff */
[----:B------:R-:W-:Y:S02]  /*10530*/  @P3 LOP3.LUT R34, R34, 0x10, RZ, 0xfc, !PT ;  /* 0x0000001022223812 */ /* 0x000fe400078efcff */
[----:B------:R-:W-:Y:S02]  /*10540*/  LOP3.LUT R22, R22, 0xffff, RZ, 0xc0, !PT ;  /* 0x0000ffff16167812 */ /* 0x000fe400078ec0ff */
[----:B------:R-:W-:-:S04]  /*10550*/  LOP3.LUT R34, R34, 0xfffffffd, RZ, 0xc0, !PT ;  /* 0xfffffffd22227812 */ /* 0x000fc800078ec0ff */
[----:B------:R-:W-:Y:S02]  /*10560*/  @P0 LOP3.LUT R34, R34, 0x2, RZ, 0xfc, !PT ;  /* 0x0000000222220812 */ /* 0x000fe400078efcff */
[----:B------:R-:W-:Y:S02]  /*10570*/  ISETP.GE.AND P0, PT, R12, R9, PT ;  /* 0x000000090c00720c */ /* 0x000fe40003f06270 */
[----:B------:R-:W-:-:S11]  /*10580*/  LOP3.LUT R34, R34, 0xfffffffe, RZ, 0xc0, !PT ;  /* 0xfffffffe22227812 */ /* 0x000fd600078ec0ff */
[----:B------:R-:W-:Y:S01]  /*10590*/  @P0 LOP3.LUT R34, R34, 0x1, RZ, 0xfc, !PT ;  /* 0x0000000122220812 */ /* 0x000fe200078efcff */
[----:B-1----:R-:W-:Y:S06]  /*105a0*/  @!P3 BRA `(.L_x_4106) ;  /* 0x000000000004b947 */ /* 0x002fec0003800000 */
[----:B------:R-:W-:Y:S01]  /*105b0*/  BPT.TRAP 0x1 ;  /* 0x000000040000795c */ /* 0x000fe20000300000 */
.L_x_4106:
[----:B------:R-:W-:Y:S01]  /*105c0*/  IMAD R4, R30, 0x8, R18 ;  /* 0x000000081e047824 */ /* 0x000fe200078e0212 */
[----:B------:R-:W-:Y:S01]  /*105d0*/  SHF.L.U32 R31, R33, 0x1f, RZ ;  /* 0x0000001f211f7819 */ /* 0x000fe200000006ff */
[----:B------:R-:W-:Y:S01]  /*105e0*/  BSSY B0, `(.L_x_4107) ;  /* 0x0000004000007945 */ /* 0x000fe20003800000 */
[----:B------:R-:W-:Y:S02]  /*105f0*/  SHF.R.S32.HI R25, RZ, 0x1f, R6 ;  /* 0x0000001fff197819 */ /* 0x000fe40000011406 */
[----:B------:R-:W0:Y:S02]  /*10600*/  SYNCS.PHASECHK.TRANS64.TRYWAIT P0, [R4+URZ+0x33480], R31 ;  /* 0x0334801f040075a7 */ /* 0x000e24000800017f */
[----:B0-----:R-:W-:Y:S05]  /*10610*/  @!P0 BRA `(.L_x_4108) ;  /* 0x0000005800108947 */ /* 0x001fea0003800000 */
.L_x_4186:
[----:B------:R-:W-:Y:S05]  /*10620*/  BSYNC B0 ;  /* 0x0000000000007941 */ /* 0x000fea0003800000 */
.L_x_4107:
[----:B------:R-:W2:Y:S01]  /*10630*/  LDL R12, [R1+0x18] ;  /* 0x00001800010c7983 */ /* 0x000ea20000100800 */
[----:B------:R-:W-:Y:S01]  /*10640*/  ULDC.64 UR4, c[0x0][0x328] ;  /* 0x0000ca0000047ab9 */ /* 0x000fe20000000a00 */
[----:B-----5:R-:W-:Y:S01]  /*10650*/  SHF.R.S32.HI R27, RZ, 0x1f, R5 ;  /* 0x0000001fff1b7819 */ /* 0x020fe20000011405 */
[----:B------:R-:W-:Y:S01]  /*10660*/  IMAD R9, R25, UR4, RZ ;  /* 0x0000000419097c24 */ /* 0x000fe2000f8e02ff */
[----:B------:R-:W1:Y:S01]  /*10670*/  S2R R13, SR_TID.X ;  /* 0x00000000000d7919 */ /* 0x000e620000002100 */
[C---:B------:R-:W-:Y:S01]  /*10680*/  IMAD.WIDE.U32 R2, R6.reuse, UR4, RZ ;  /* 0x0000000406027c25 */ /* 0x040fe2000f8e00ff */
[----:B------:R-:W-:Y:S01]  /*10690*/  ULDC.64 UR6, c[0x0][0x338] ;  /* 0x0000ce0000067ab9 */ /* 0x000fe20000000a00 */
[----:B------:R-:W-:Y:S02]  /*106a0*/  SHF.R.S32.HI R26, RZ, 0x1f, R7 ;  /* 0x0000001fff1a7819 */ /* 0x000fe40000011407 */
[----:B------:R-:W-:Y:S01]  /*106b0*/  IMAD R9, R6, UR5, R9 ;  /* 0x0000000506097c24 */ /* 0x000fe2000f8e0209 */
[----:B------:R-:W-:Y:S01]  /*106c0*/  SHF.R.S32.HI R28, RZ, 0x1f, R8 ;  /* 0x0000001fff1c7819 */ /* 0x000fe20000011408 */
[----:B------:R-:W-:Y:S01]  /*106d0*/  IMAD R10, R27, UR6, RZ ;  /* 0x000000061b0a7c24 */ /* 0x000fe2000f8e02ff */
[----:B------:R-:W-:Y:S01]  /*106e0*/  LOP3.LUT R34, R34, 0xffffffdf, RZ, 0xc0, !PT ;  /* 0xffffffdf22227812 */ /* 0x000fe200078ec0ff */
[----:B------:R-:W-:-:S02]  /*106f0*/  IMAD.IADD R3, R3, 0x1, R9 ;  /* 0x0000000103037824 */ /* 0x000fc400078e0209 */
[C---:B------:R-:W-:Y:S02]  /*10700*/  IMAD R10, R5.reuse, UR7, R10 ;  /* 0x00000007050a7c24 */ /* 0x040fe4000f8e020a */
[----:B------:R-:W-:-:S04]  /*10710*/  IMAD.WIDE.U32 R2, R5, UR6, R2 ;  /* 0x0000000605027c25 */ /* 0x000fc8000f8e0002 */
[----:B------:R-:W-:Y:S02]  /*10720*/  IMAD R9, R0, -0xa0, R23 ;  /* 0xffffff6000097824 */ /* 0x000fe400078e0217 */
[----:B------:R-:W-:Y:S02]  /*10730*/  IMAD R0, R26, UR4, RZ ;  /* 0x000000041a007c24 */ /* 0x000fe4000f8e02ff */
[----:B------:R-:W-:Y:S02]  /*10740*/  IMAD.IADD R11, R3, 0x1, R10 ;  /* 0x00000001030b7824 */ /* 0x000fe400078e020a */
[----:B------:R-:W-:Y:S02]  /*10750*/  IMAD.MOV.U32 R10, RZ, RZ, R2 ;  /* 0x000000ffff0a7224 */ /* 0x000fe400078e0002 */
[C---:B------:R-:W-:Y:S02]  /*10760*/  IMAD R0, R7.reuse, UR5, R0 ;  /* 0x0000000507007c24 */ /* 0x040fe4000f8e0200 */
[----:B------:R-:W-:Y:S01]  /*10770*/  IMAD.WIDE.U32 R2, R7, UR4, RZ ;  /* 0x0000000407027c25 */ /* 0x000fe2000f8e00ff */
[----:B------:R-:W-:-:S03]  /*10780*/  ULDC.64 UR4, c[0x0][0x330] ;  /* 0x0000cc0000047ab9 */ /* 0x000fc60000000a00 */
[----:B------:R-:W-:Y:S01]  /*10790*/  IMAD.IADD R3, R3, 0x1, R0 ;  /* 0x0000000103037824 */ /* 0x000fe200078e0200 */
[----:B-1----:R-:W-:Y:S01]  /*107a0*/  LOP3.LUT R13, R13, 0x7f, RZ, 0xc0, !PT ;  /* 0x0000007f0d0d7812 */ /* 0x002fe200078ec0ff */
[----:B------:R-:W-:Y:S02]  /*107b0*/  IMAD R0, R28, UR6, RZ ;  /* 0x000000061c007c24 */ /* 0x000fe4000f8e02ff */
[----:B------:R-:W-:Y:S01]  /*107c0*/  IMAD.WIDE.U32 R2, R8, UR6, R2 ;  /* 0x0000000608027c25 */ /* 0x000fe2000f8e0002 */
[----:B------:R-:W-:-:S03]  /*107d0*/  SHF.R.U32.HI R13, RZ, 0x2, R13 ;  /* 0x00000002ff0d7819 */ /* 0x000fc6000001160d */
[----:B------:R-:W-:Y:S01]  /*107e0*/  IMAD R0, R8, UR7, R0 ;  /* 0x0000000708007c24 */ /* 0x000fe2000f8e0200 */
[----:B------:R-:W-:Y:S01]  /*107f0*/  ULDC.64 UR6, c[0x0][0x318] ;  /* 0x0000c60000067ab9 */ /* 0x000fe20000000a00 */
[----:B------:R-:W-:-:S04]  /*10800*/  IMAD.WIDE.U32 R10, R22, UR4, R10 ;  /* 0x00000004160a7c25 */ /* 0x000fc8000f8e000a */
[----:B------:R-:W-:Y:S01]  /*10810*/  IMAD.IADD R3, R3, 0x1, R0 ;  /* 0x0000000103037824 */ /* 0x000fe200078e0200 */
[----:B------:R-:W-:Y:S01]  /*10820*/  IADD3 R20, P0, R10, UR6, RZ ;  /* 0x000000060a147c10 */ /* 0x000fe2000ff1e0ff */
[C---:B------:R-:W-:Y:S02]  /*10830*/  IMAD R23, R22.reuse, UR5, RZ ;  /* 0x0000000516177c24 */ /* 0x040fe4000f8e02ff */
[----:B------:R-:W-:Y:S01]  /*10840*/  IMAD.WIDE.U32 R2, R22, UR4, R2 ;  /* 0x0000000416027c25 */ /* 0x000fe2000f8e0002 */
[----:B------:R-:W-:Y:S02]  /*10850*/  UMOV UR4, 0xffffffff ;  /* 0xffffffff00047882 */ /* 0x000fe40000000000 */
[----:B------:R-:W-:Y:S01]  /*10860*/  IADD3.X R10, R11, UR7, R23, P0, !PT ;  /* 0x000000070b0a7c10 */ /* 0x000fe200087fe417 */
[----:B------:R-:W-:Y:S01]  /*10870*/  IMAD.IADD R9, R9, 0x1, -R13 ;  /* 0x0000000109097824 */ /* 0x000fe200078e0a0d */
[----:B------:R-:W-:-:S04]  /*10880*/  IADD3 R24, P0, R2, UR6, RZ ;  /* 0x0000000602187c10 */ /* 0x000fc8000ff1e0ff */
[----:B------:R-:W-:Y:S02]  /*10890*/  IADD3.X R23, R23, UR7, R3, P0, !PT ;  /* 0x0000000717177c10 */ /* 0x000fe400087fe403 */
[----:B------:R-:W-:-:S13]  /*108a0*/  ISETP.GE.AND P0, PT, R9, 0x1, PT ;  /* 0x000000010900780c */ /* 0x000fda0003f06270 */
[----:B------:R-:W-:Y:S01]  /*108b0*/  @P0 LOP3.LUT R34, R34, 0x20, RZ, 0xfc, !PT ;  /* 0x0000002022220812 */ /* 0x000fe200078efcff */
[----:B--2---:R-:W-:Y:S01]  /*108c0*/  IMAD R21, R30, 0x7800, R12 ;  /* 0x000078001e157824 */ /* 0x004fe200078e020c */
[----:B------:R-:W-:Y:S06]  /*108d0*/  BRA.DIV UR4, `(.L_x_4109) ;  /* 0x0000005604747947 */ /* 0x000fec000b800000 */
[----:B------:R-:W1:Y:S01]  /*108e0*/  SHFL.IDX PT, R2, R20, RZ, 0x1c1f ;  /* 0x001c1fff14027589 */ /* 0x000e6200000e0000 */
[----:B------:R-:W2:Y:S01]  /*108f0*/  LDC R12, c[0x0][0x2f4] ;  /* 0x0000bd00ff0c7b82 */ /* 0x000ea20000000800 */
[C---:B------:R-:W-:Y:S02]  /*10900*/  LOP3.LUT R13, R36.reuse, 0x40, RZ, 0xfc, !PT ;  /* 0x00000040240d7812 */ /* 0x040fe400078efcff */
[----:B------:R-:W3:Y:S01]  /*10910*/  SHFL.IDX PT, R0, R10, RZ, 0x1c1f ;  /* 0x001c1fff0a007589 */ /* 0x000ee200000e0000 */
[----:B------:R-:W-:Y:S02]  /*10920*/  LOP3.LUT R11, R36, 0x80, RZ, 0xfc, !PT ;  /* 0x00000080240b7812 */ /* 0x000fe400078efcff */
[C---:B------:R-:W-:Y:S01]  /*10930*/  ISETP.GE.AND P6, PT, R9.reuse, 0x81, PT ;  /* 0x000000810900780c */ /* 0x040fe20003fc6270 */
[----:B------:R-:W-:Y:S01]  /*10940*/  SHFL.IDX PT, R23, R23, RZ, 0x1c1f ;  /* 0x001c1fff17177589 */ /* 0x000fe200000e0000 */
[----:B------:R-:W-:Y:S02]  /*10950*/  LOP3.LUT R34, R34, 0xffffff7f, RZ, 0xc0, !PT ;  /* 0xffffff7f22227812 */ /* 0x000fe400078ec0ff */
[----:B------:R-:W-:-:S02]  /*10960*/  ISETP.GE.AND P5, PT, R9, 0x21, PT ;  /* 0x000000210900780c */ /* 0x000fc40003fa6270 */
[----:B------:R-:W-:-:S07]  /*10970*/  ISETP.GE.AND P4, PT, R9, 0x41, PT ;  /* 0x000000410900780c */ /* 0x000fce0003f86270 */
[----:B------:R-:W-:Y:S02]  /*10980*/  @P6 LOP3.LUT R34, R34, 0x80, RZ, 0xfc, !PT ;  /* 0x0000008022226812 */ /* 0x000fe400078efcff */
[C---:B-1----:R-:W-:Y:S02]  /*10990*/  IADD3 R2, P0, R36.reuse, R2, RZ ;  /* 0x0000000224027210 */ /* 0x042fe40007f1e0ff */
[-C--:B--2---:R-:W-:Y:S02]  /*109a0*/  ISETP.GE.AND P2, PT, R36, R12.reuse, PT ;  /* 0x0000000c2400720c */ /* 0x084fe40003f46270 */
[----:B------:R-:W-:Y:S01]  /*109b0*/  ISETP.GE.AND P1, PT, R13, R12, PT ;  /* 0x0000000c0d00720c */ /* 0x000fe20003f26270 */
[----:B---3--:R-:W-:Y:S01]  /*109c0*/  IMAD.X R3, RZ, RZ, R0, P0 ;  /* 0x000000ffff037224 */ /* 0x008fe200000e0600 */
[C---:B------:R-:W-:Y:S01]  /*109d0*/  ISETP.LT.OR P0, PT, R9.reuse, 0x1, P2 ;  /* 0x000000010900780c */ /* 0x040fe20001701670 */
[----:B------:R-:W-:Y:S01]  /*109e0*/  IMAD.IADD R0, R18, 0x1, R21 ;  /* 0x0000000112007824 */ /* 0x000fe200078e0215 */
[----:B------:R-:W-:-:S11]  /*109f0*/  ISETP.LT.OR P3, PT, R9, 0x1, P1 ;  /* 0x000000010900780c */ /* 0x000fd60000f61670 */
        /* <DEDUP_REMOVED lines=30> */
[----:B------:R-:W-:Y:S01]  /*10be0*/  LDGSTS.E.BYPASS.LTC128B.128 [R0+0x10a00], desc[UR52][R2.64], !P3 ;  /* 0x10a0000002007fae */ /* 0x000fe2000d901d74 */
[----:B------:R-:W-:-:S13]  /*10bf0*/  ISETP.LT.OR P3, PT, R9, 0x61, P1 ;  /* 0x000000610900780c */ /* 0x000fda0000f61670 */
[----:B------:R-:W-:Y:S01]  /*10c00*/  LDGSTS.E.BYPASS.LTC128B.128 [R0+0x13200], desc[UR52][R2.64+0x40], !P3 ;  /* 0x1320004002007fae */ /* 0x000fe2000d901d74 */
[----:B------:R-:W-:-:S13]  /*10c10*/  ISETP.LT.OR P3, PT, R9, 0x61, P0 ;  /* 0x000000610900780c */ /* 0x000fda0000761670 */
[----:B------:R1:W-:Y:S01]  /*10c20*/  LDGSTS.E.BYPASS.LTC128B.128 [R0+0x15a00], desc[UR52][R2.64+0x80], !P3 ;  /* 0x15a0008002007fae */ /* 0x0003e2000d901d74 */
[----:B------:R-:W-:-:S03]  /*10c30*/  ISETP.GE.AND P3, PT, R9, 0x61, PT ;  /* 0x000000610900780c */ /* 0x000fc60003f66270 */
[----:B-1----:R1:W2:Y:S10]  /*10c40*/  SHFL.IDX PT, R2, R24, RZ, 0x1c1f ;  /* 0x001c1fff18027589 */ /* 0x0022b400000e0000 */
.L_x_4198:
[C---:B------:R-:W-:Y:S02]  /*10c50*/  ISETP.LT.OR P2, PT, R9.reuse, 0x81, P2 ;  /* 0x000000810900780c */ /* 0x040fe40001741670 */
        /* <DEDUP_REMOVED lines=8> */
[----:B------:R2:W-:Y:S04]  /*10ce0*/  LDGSTS.E.BYPASS.LTC128B.128 [R0+0x13a00], desc[UR52][R2.64+0x40], !P1 ;  /* 0x13a0004002007fae */ /* 0x0005e8000c901d74 */
[----:B------:R2:W-:Y:S01]  /*10cf0*/  LDGSTS.E.BYPASS.LTC128B.128 [R0+0x16200], desc[UR52][R2.64+0x80], !P0 ;  /* 0x1620008002007fae */ /* 0x0005e2000c101d74 */
[----:B------:R-:W-:Y:S01]  /*10d00*/  PLOP3.LUT P0, PT, PT, PT, PT, 0x80, 0x0 ;  /* 0x000000000000781c */ /* 0x000fe20003f0f070 */
[----:B------:R-:W-:-:S12]  /*10d10*/  NOP ;  /* 0x0000000000007918 */ /* 0x000fd80000000000 */
.L_x_4110:
        /* <DEDUP_REMOVED lines=11> */
.L_x_4111:
[----:B------:R2:W-:Y:S01]  /*10dd0*/  SYNCS.ARRIVE.TRANS64.A1T0 RZ, [R4+URZ+0x33470], RZ ;  /* 0x033470ff04ff79a7 */ /* 0x0005e2000810003f */
[----:B------:R-:W-:Y:S05]  /*10de0*/  @!P2 BRA `(.L_x_4112) ;  /* 0x000000000004a947 */ /* 0x000fea0003800000 */
[----:B------:R-:W-:Y:S01]  /*10df0*/  BPT.TRAP 0x1 ;  /* 0x000000040000795c */ /* 0x000fe20000300000 */
.L_x_4112:
[----:B------:R-:W3:Y:S01]  /*10e00*/  SYNCS.PHASECHK.TRANS64.TRYWAIT P0, [R4+URZ+0x33440], R31 ;  /* 0x0334401f040075a7 */ /* 0x000ee2000800017f */
[----:B------:R-:W-:Y:S04]  /*10e10*/  BSSY B0, `(.L_x_4113) ;  /* 0x0000002000007945 */ /* 0x000fe80003800000 */
[----:B---3--:R-:W-:Y:S05]  /*10e20*/  @!P0 BRA `(.L_x_4114) ;  /* 0x00000058002c8947 */ /* 0x008fea0003800000 */
.L_x_4199:
[----:B------:R-:W-:Y:S05]  /*10e30*/  BSYNC B0 ;  /* 0x0000000000007941 */ /* 0x000fea0003800000 */
.L_x_4113:
[----:B------:R-:W-:Y:S01]  /*10e40*/  ULDC.64 UR4, c[0x0][0x300] ;  /* 0x0000c00000047ab9 */ /* 0x000fe20000000a00 */
[----:B------:R-:W-:Y:S01]  /*10e50*/  ULDC.64 UR6, c[0x0][0x310] ;  /* 0x0000c40000067ab9 */ /* 0x000fe20000000a00 */
[----:B------:R-:W-:Y:S02]  /*10e60*/  IMAD R9, R25, UR4, RZ ;  /* 0x0000000419097c24 */ /* 0x000fe4000f8e02ff */
[----:B------:R-:W-:-:S04]  /*10e70*/  IMAD.WIDE.U32 R2, R6, UR4, RZ ;  /* 0x0000000406027c25 */ /* 0x000fc8000f8e00ff */
[----:B------:R-:W-:Y:S02]  /*10e80*/  IMAD R9, R6, UR5, R9 ;  /* 0x0000000506097c24 */ /* 0x000fe4000f8e0209 */
[----:B------:R-:W-:Y:S02]  /*10e90*/  IMAD R27, R27, UR6, RZ ;  /* 0x000000061b1b7c24 */ /* 0x000fe4000f8e02ff */
[----:B------:R-:W-:Y:S02]  /*10ea0*/  IMAD.IADD R3, R3, 0x1, R9 ;  /* 0x0000000103037824 */ /* 0x000fe400078e0209 */
[C---:B------:R-:W-:Y:S02]  /*10eb0*/  IMAD R27, R5.reuse, UR7, R27 ;  /* 0x00000007051b7c24 */ /* 0x040fe4000f8e021b */
[----:B------:R-:W-:-:S04]  /*10ec0*/  IMAD.WIDE.U32 R2, R5, UR6, R2 ;  /* 0x0000000605027c25 */ /* 0x000fc8000f8e0002 */
[----:B------:R-:W-:Y:S02]  /*10ed0*/  IMAD R5, R26, UR4, RZ ;  /* 0x000000041a057c24 */ /* 0x000fe4000f8e02ff */
[----:B------:R-:W-:Y:S02]  /*10ee0*/  IMAD.IADD R11, R3, 0x1, R27 ;  /* 0x00000001030b7824 */ /* 0x000fe400078e021b */
[----:B------:R-:W-:Y:S02]  /*10ef0*/  IMAD.MOV.U32 R10, RZ, RZ, R2 ;  /* 0x000000ffff0a7224 */ /* 0x000fe400078e0002 */
        /* <DEDUP_REMOVED lines=14> */
[----:B------:R-:W-:Y:S02]  /*10fe0*/  IADD3.X R10, R11, UR7, R8, P0, !PT ;  /* 0x000000070b0a7c10 */ /* 0x000fe400087fe408 */
[----:B------:R-:W-:-:S04]  /*10ff0*/  IADD3 R7, P0, R2, UR6, RZ ;  /* 0x0000000602077c10 */ /* 0x000fc8000ff1e0ff */
[----:B------:R-:W-:Y:S01]  /*11000*/  IADD3.X R6, R8, UR7, R3, P0, !PT ;  /* 0x0000000708067c10 */ /* 0x000fe200087fe403 */
[----:B------:R-:W-:Y:S08]  /*11010*/  BRA.DIV UR4, `(.L_x_4115) ;  /* 0x0000005604c47947 */ /* 0x000ff0000b800000 */
[----:B------:R-:W4:Y:S01]  /*11020*/  SHFL.IDX PT, R3, R5, RZ, 0x1c1f ;  /* 0x001c1fff05037589 */ /* 0x000f2200000e0000 */
[----:B------:R-:W-:Y:S01]  /*11030*/  LOP3.LUT R34, R34, 0xfffffdff, RZ, 0xc0, !PT ;  /* 0xfffffdff22227812 */ /* 0x000fe200078ec0ff */
[----:B------:R-:W5:Y:S01]  /*11040*/  LDC R9, c[0x0][0x2f4] ;  /* 0x0000bd00ff097b82 */ /* 0x000f620000000800 */
[----:B------:R-:W-:Y:S01]  /*11050*/  LOP3.LUT R11, R36, 0x40, RZ, 0xfc, !PT ;  /* 0x00000040240b7812 */ /* 0x000fe200078efcff */
[----:B------:R-:W0:Y:S01]  /*11060*/  SHFL.IDX PT, R2, R10, RZ, 0x1c1f ;  /* 0x001c1fff0a027589 */ /* 0x000e2200000e0000 */
[----:B------:R-:W-:Y:S02]  /*11070*/  @P3 LOP3.LUT R34, R34, 0x200, RZ, 0xfc, !PT ;  /* 0x0000020022223812 */ /* 0x000fe400078efcff */
[----:B------:R-:W-:Y:S01]  /*11080*/  LOP3.LUT R8, R36, 0x80, RZ, 0xfc, !PT ;  /* 0x0000008024087812 */ /* 0x000fe200078efcff */
[----:B------:R-:W-:Y:S01]  /*11090*/  SHFL.IDX PT, R6, R6, RZ, 0x1c1f ;  /* 0x001c1fff06067589 */ /* 0x000fe200000e0000 */
[----:B------:R-:W-:-:S03]  /*110a0*/  LOP3.LUT P3, RZ, R34, 0x20, RZ, 0xc0, !PT ;  /* 0x0000002022ff7812 */ /* 0x000fc6000786c0ff */
[----:B------:R-:W-:Y:S10]  /*110b0*/  SHFL.IDX PT, R14, R7, RZ, 0x1c1f ;  /* 0x001c1fff070e7589 */ /* 0x000ff400000e0000 */
[----:B----4-:R-:W-:-:S02]  /*110c0*/  @P3 IADD3 R3, P0, R36, R3, RZ ;  /* 0x0000000324033210 */ /* 0x010fc40007f1e0ff */
[-C--:B-----5:R-:W-:Y:S02]  /*110d0*/  ISETP.GE.AND P6, PT, R36, R9.reuse, PT ;  /* 0x000000092400720c */ /* 0x0a0fe40003fc6270 */
[-C--:B------:R-:W-:Y:S01]  /*110e0*/  ISETP.GE.AND P2, PT, R11, R9.reuse, PT ;  /* 0x000000090b00720c */ /* 0x080fe20003f46270 */
[----:B0-----:R-:W-:Y:S01]  /*110f0*/  @P3 IMAD.X R2, RZ, RZ, R2, P0 ;  /* 0x000000ffff023224 */ /* 0x001fe200000e0602 */
[----:B------:R-:W-:-:S04]  /*11100*/  ISETP.GE.AND P1, PT, R8, R9, PT ;  /* 0x000000090800720c */ /* 0x000fc80003f26270 */
[----:B------:R-:W-:-:S04]  /*11110*/  @P3 LOP3.LUT R3, R3, R2, RZ, 0x3c, !PT ;  /* 0x0000000203033212 */ /* 0x000fc800078e3cff */
[----:B------:R-:W-:-:S04]  /*11120*/  @P3 LOP3.LUT R2, R3, R2, RZ, 0x3c, !PT ;  /* 0x0000000203023212 */ /* 0x000fc800078e3cff */
[----:B------:R-:W-:-:S05]  /*11130*/  @P3 LOP3.LUT R3, R3, R2, RZ, 0x3c, !PT ;  /* 0x0000000203033212 */ /* 0x000fca00078e3cff */
[----:B------:R-:W-:Y:S04]  /*11140*/  @P3 LDGSTS.E.BYPASS.LTC128B.128 [R0+0x24200], desc[UR52][R2.64], !P6 ;  /* 0x2420000002003fae */ /* 0x000fe8000f101d74 */
[----:B------:R-:W-:Y:S04]  /*11150*/  @P3 LDGSTS.E.BYPASS.LTC128B.128 [R0+0x26a00], desc[UR52][R2.64+0x40], !P2 ;  /* 0x26a0004002003fae */ /* 0x000fe8000d101d74 */
[----:B------:R0:W-:Y:S01]  /*11160*/  @P3 LDGSTS.E.BYPASS.LTC128B.128 [R0+0x29200], desc[UR52][R2.64+0x80], !P1 ;  /* 0x2920008002003fae */ /* 0x0001e2000c901d74 */
[----:B------:R-:W-:-:S03]  /*11170*/  LOP3.LUT P3, RZ, R34, 0x200, RZ, 0xc0, !PT ;  /* 0x0000020022ff7812 */ /* 0x000fc6000786c0ff */
[----:B0-----:R-:W0:Y:S04]  /*11180*/  SHFL.IDX PT, R3, R5, 0x1, 0x1c1f ;  /* 0x003c1f0005037f89 */ /* 0x001e2800000e0000 */
[----:B------:R-:W4:Y:S01]  /*11190*/  SHFL.IDX PT, R2, R10, 0x1, 0x1c1f ;  /* 0x003c1f000a027f89 */ /* 0x000f2200000e0000 */
[----:B0-----:R-:W-:-:S05]  /*111a0*/  @P5 IADD3 R3, P0, R36, R3, RZ ;  /* 0x0000000324035210 */ /* 0x001fca0007f1e0ff */
[----:B----4-:R-:W-:-:S05]  /*111b0*/  @P5 IMAD.X R2, RZ, RZ, R2, P0 ;  /* 0x000000ffff025224 */ /* 0x010fca00000e0602 */
[----:B------:R-:W-:-:S04]  /*111c0*/  @P5 LOP3.LUT R3, R3, R2, RZ, 0x3c, !PT ;  /* 0x0000000203035212 */ /* 0x000fc800078e3cff */
[----:B------:R-:W-:-:S04]  /*111d0*/  @P5 LOP3.LUT R2, R3, R2, RZ, 0x3c, !PT ;  /* 0x0000000203025212 */ /* 0x000fc800078e3cff */
[----:B------:R-:W-:-:S05]  /*111e0*/  @P5 LOP3.LUT R3, R3, R2, RZ, 0x3c, !PT ;  /* 0x0000000203035212 */ /* 0x000fca00078e3cff */
[----:B------:R-:W-:Y:S04]  /*111f0*/  @P5 LDGSTS.E.BYPASS.LTC128B.128 [R0+0x24a00], desc[UR52][R2.64], !P6 ;  /* 0x24a0000002005fae */ /* 0x000fe8000f101d74 */
[----:B------:R-:W-:Y:S04]  /*11200*/  @P5 LDGSTS.E.BYPASS.LTC128B.128 [R0+0x27200], desc[UR52][R2.64+0x40], !P2 ;  /* 0x2720004002005fae */ /* 0x000fe8000d101d74 */
[----:B------:R0:W-:Y:S04]  /*11210*/  @P5 LDGSTS.E.BYPASS.LTC128B.128 [R0+0x29a00], desc[UR52][R2.64+0x80], !P1 ;  /* 0x29a0008002005fae */ /* 0x0001e8000c901d74 */
[----:B0-----:R-:W0:Y:S04]  /*11220*/  SHFL.IDX PT, R3, R5, 0x2, 0x1c1f ;  /* 0x005c1f0005037f89 */ /* 0x001e2800000e0000 */
[----:B------:R-:W4:Y:S04]  /*11230*/  SHFL.IDX PT, R2, R10, 0x2, 0x1c1f ;  /* 0x005c1f000a027f89 */ /* 0x000f2800000e0000 */
[----:B------:R-:W5:Y:S04]  /*11240*/  SHFL.IDX PT, R5, R5, 0x3, 0x1c1f ;  /* 0x007c1f0005057f89 */ /* 0x000f6800000e0000 */
[----:B------:R-:W1:Y:S01]  /*11250*/  SHFL.IDX PT, R10, R10, 0x3, 0x1c1f ;  /* 0x007c1f000a0a7f89 */ /* 0x000e6200000e0000 */
[----:B0-----:R-:W-:-:S05]  /*11260*/  @P4 IADD3 R3, P0, R36, R3, RZ ;  /* 0x0000000324034210 */ /* 0x001fca0007f1e0ff */
[----:B----4-:R-:W-:Y:S01]  /*11270*/  @P4 IMAD.X R2, RZ, RZ, R2, P0 ;  /* 0x000000ffff024224 */ /* 0x010fe200000e0602 */
[----:B-----5:R-:W-:-:S04]  /*11280*/  @P3 IADD3 R8, P0, R36, R5, RZ ;  /* 0x0000000524083210 */ /* 0x020fc80007f1e0ff */
[----:B------:R-:W-:Y:S01]  /*11290*/  @P4 LOP3.LUT R3, R3, R2, RZ, 0x3c, !PT ;  /* 0x0000000203034212 */ /* 0x000fe200078e3cff */
[----:B-1----:R-:W-:-:S03]  /*112a0*/  @P3 IMAD.X R9, RZ, RZ, R10, P0 ;  /* 0x000000ffff093224 */ /* 0x002fc600000e060a */
[----:B------:R-:W-:-:S04]  /*112b0*/  @P4 LOP3.LUT R2, R3, R2, RZ, 0x3c, !PT ;  /* 0x0000000203024212 */ /* 0x000fc800078e3cff */
[----:B------:R-:W-:-:S05]  /*112c0*/  @P4 LOP3.LUT R3, R3, R2, RZ, 0x3c, !PT ;  /* 0x0000000203034212 */ /* 0x000fca00078e3cff */
[----:B------:R-:W-:Y:S04]  /*112d0*/  @P4 LDGSTS.E.BYPASS.LTC128B.128 [R0+0x25200], desc[UR52][R2.64], !P6 ;  /* 0x2520000002004fae */ /* 0x000fe8000f101d74 */
[----:B------:R-:W-:Y:S04]  /*112e0*/  @P4 LDGSTS.E.BYPASS.LTC128B.128 [R0+0x27a00], desc[UR52][R2.64+0x40], !P2 ;  /* 0x27a0004002004fae */ /* 0x000fe8000d101d74 */
[----:B------:R0:W-:Y:S02]  /*112f0*/  @P4 LDGSTS.E.BYPASS.LTC128B.128 [R0+0x2a200], desc[UR52][R2.64+0x80], !P1 ;  /* 0x2a20008002004fae */ /* 0x0001e4000c901d74 */
[----:B0-----:R-:W-:-:S02]  /*11300*/  @P3 IMAD.MOV.U32 R2, RZ, RZ, R8 ;  /* 0x000000ffff023224 */ /* 0x001fc400078e0008 */
[----:B------:R-:W-:-:S05]  /*11310*/  @P3 IMAD.MOV.U32 R3, RZ, RZ, R9 ;  /* 0x000000ffff033224 */ /* 0x000fca00078e0009 */
[----:B------:R0:W-:Y:S04]  /*11320*/  @P3 LDGSTS.E.BYPASS.LTC128B.128 [R0+0x25a00], desc[UR52][R2.64], !P6 ;  /* 0x25a0000002003fae */ /* 0x0001e8000f101d74 */
[----:B------:R0:W-:Y:S04]  /*11330*/  @P3 LDGSTS.E.BYPASS.LTC128B.128 [R0+0x28200], desc[UR52][R2.64+0x40], !P2 ;  /* 0x2820004002003fae */ /* 0x0001e8000d101d74 */
[----:B------:R0:W-:Y:S02]  /*11340*/  @P3 LDGSTS.E.BYPASS.LTC128B.128 [R0+0x2aa00], desc[UR52][R2.64+0x80], !P1 ;  /* 0x2aa0008002003fae */ /* 0x0001e4000c901d74 */
.L_x_4211:
[----:B------:R-:W-:Y:S01]  /*11350*/  LOP3.LUT P0, RZ, R34, 0x80, RZ, 0xc0, !PT ;  /* 0x0000008022ff7812 */ /* 0x000fe2000780c0ff */
[----:B------:R-:W-:-:S12]  /*11360*/  BSSY B0, `(.L_x_4116) ;  /* 0x0000010000007945 */ /* 0x000fd80003800000 */
[----:B------:R-:W-:Y:S05]  /*11370*/  @!P0 BRA `(.L_x_4117) ;  /* 0x0000000000388947 */ /* 0x000fea0003800000 */
[----:B------:R-:W1:Y:S01]  /*11380*/  LDC R7, c[0x0][0x2f4] ;  /* 0x0000bd00ff077b82 */ /* 0x000e620000000800 */
[C---:B------:R-:W-:Y:S02]  /*11390*/  LOP3.LUT R8, R36.reuse, 0x40, RZ, 0xfc, !PT ;  /* 0x0000004024087812 */ /* 0x040fe400078efcff */
[C---:B------:R-:W-:Y:S02]  /*113a0*/  LOP3.LUT R5, R36.reuse, 0x80, RZ, 0xfc, !PT ;  /* 0x0000008024057812 */ /* 0x040fe400078efcff */
[----:B0-----:R-:W-:-:S05]  /*113b0*/  IADD3 R2, P0, R36, R14, RZ ;  /* 0x0000000e24027210 */ /* 0x001fca0007f1e0ff */
[----:B------:R-:W-:Y:S01]  /*113c0*/  IMAD.X R3, RZ, RZ, R6, P0 ;  /* 0x000000ffff037224 */ /* 0x000fe200000e0606 */
[-C--:B-1----:R-:W-:Y:S02]  /*113d0*/  ISETP.GE.AND P3, PT, R36, R7.reuse, PT ;  /* 0x000000072400720c */ /* 0x082fe40003f66270 */
        /* <DEDUP_REMOVED lines=8> */
.L_x_4117:
[----:B------:R-:W-:Y:S05]  /*11460*/  BSYNC B0 ;  /* 0x0000000000007941 */ /* 0x000fea0003800000 */
.L_x_4116:
[----:B------:R-:W-:Y:S01]  /*11470*/  NOP ;  /* 0x0000000000007918 */ /* 0x000fe20000000000 */
[----:B------:R-:W-:-:S13]  /*11480*/  PLOP3.LUT P0, PT, PT, PT, PT, 0x80, 0x0 ;  /* 0x000000000000781c */ /* 0x000fda0003f0f070 */
.L_x_4118:
[----:B------:R-:W-:Y:S02]  /*11490*/  PLOP3.LUT P1, PT, P1, P0, PT, 0xa2, 0x0 ;  /* 0x000000000000781c */ /* 0x000fe40000f21472 */
[----:B------:R-:W-:-:S08]  /*114a0*/  @P0 R2UR P1, UR4, R4 ;  /* 0x00000000040402ca */ /* 0x000fd00000020000 */
[----:B------:R-:W-:-:S05]  /*114b0*/  @P0 PLOP3.LUT P0, PT, P1, PT, PT, 0x80, 0x0 ;  /* 0x000000000000081c */ /* 0x000fca0000f0f070 */
[----:B------:R-:W-:Y:S01]  /*114c0*/  @!P1 SYNCS.ARRIVE.TRANS64.RED.A0T1 RZ, [UR4+0x33430], RZ ;  /* 0x033430ffffff99a7 */ /* 0x000fe20008200404 */
[----:B------:R-:W-:Y:S07]  /*114d0*/  @!P1 ARRIVES.LDGSTSBAR.64.TRANSCNT [UR4+0x33430] ;  /* 0x03343000ff0099b0 */ /* 0x000fee0008000a84 */
[----:B------:R-:W-:Y:S05]  /*114e0*/  @P0 BRA.U.ANY `(.L_x_4118) ;  /* 0xfffffffd00e80947 */ /* 0x000fea000393ffff */
[----:B------:R-:W-:Y:S01]  /*114f0*/  NOP ;  /* 0x0000000000007918 */ /* 0x000fe20000000000 */
[----:B01----:R-:W-:-:S05]  /*11500*/  IMAD.U32 R0, RZ, RZ, UR42 ;  /* 0x0000002aff007e24 */ /* 0x003fca000f8e00ff */
[----:B------:R-:W-:-:S13]  /*11510*/  ISETP.NE.AND P2, PT, R0, 0x3, PT ;  /* 0x000000030000780c */ /* 0x000fda0003f45270 */
[----:B------:R-:W-:Y:S05]  /*11520*/  @!P2 BRA `(.L_x_4119) ;  /* 0x000000000004a947 */ /* 0x000fea0003800000 */
[----:B------:R-:W-:Y:S01]  /*11530*/  BPT.TRAP 0x1 ;  /* 0x000000040000795c */ /* 0x000fe20000300000 */
.L_x_4119:
        /* <DEDUP_REMOVED lines=9> */
[----:B------:R-:W-:Y:S02]  /*115d0*/  ULDC.64 UR6, c[0x0][0x298] ;  /* 0x0000a60000067ab9 */ /* 0x000fe40000000a00 */
[----:B------:R-:W-:Y:S02]  /*115e0*/  UIMAD UR4, UR4, UR6, URZ ;  /* 0x00000006040472a4 */ /* 0x000fe4000f8e023f */
[----:B------:R-:W-:Y:S02]  /*115f0*/  UIMAD.WIDE.U32 UR36, UR38, UR6, URZ ;  /* 0x00000006262472a5 */ /* 0x000fe4000f8e003f */
[----:B------:R-:W-:Y:S02]  /*11600*/  UIMAD UR4, UR38, UR7, UR4 ;  /* 0x00000007260472a4 */ /* 0x000fe4000f8e0204 */
[----:B------:R-:W-:-:S02]  /*11610*/  USEL UR38, UR41, URZ, !UP0 ;  /* 0x0000003f29267287 */ /* 0x000fc4000c000000 */
[----:B------:R-:W-:Y:S01]  /*11620*/  UIADD3 UR41, UR37, UR4, URZ ;  /* 0x0000000425297290 */ /* 0x000fe2000fffe03f */
[----:B------:R-:W-:Y:S11]  /*11630*/  @!P0 BRA `(.L_x_4121) ;  /* 0x0000000000408947 */ /* 0x000ff60003800000 */
[----:B------:R-:W-:Y:S01]  /*11640*/  MOV R2, 0x0 ;  /* 0x0000000000027802 */ /* 0x000fe20000000f00 */
[----:B------:R-:W-:Y:S01]  /*11650*/  ULDC.64 UR6, c[0x4][0x1b0] ;  /* 0x01006c0000067ab9 */ /* 0x000fe20000000a00 */
[----:B------:R-:W-:Y:S01]  /*11660*/  ULDC.64 UR8, c[0x4][0x1b8] ;  /* 0x01006e0000087ab9 */ /* 0x000fe20000000a00 */
[----:B------:R-:W-:Y:S01]  /*11670*/  ULDC.64 UR4, c[0x4][0xd0] ;  /* 0x0100340000047ab9 */ /* 0x000fe20000000a00 */
[----:B0-23--:R-:W-:Y:S02]  /*11680*/  IMAD.U32 R4, RZ, RZ, UR6 ;  /* 0x00000006ff047e24 */ /* 0x00dfe4000f8e00ff */
        /* <DEDUP_REMOVED lines=11> */
.L_x_4121:
[----:B------:R-:W-:Y:S05]  /*11740*/  BSYNC B6 ;  /* 0x0000000000067941 */ /* 0x000fea0003800000 */
.L_x_4120:
[----:B------:R-:W4:Y:S01]  /*11750*/  LDL.LU R21, [R1+0x4] ;  /* 0x0000040001157983 */ /* 0x000f220000300800 */
[----:B------:R-:W1:Y:S01]  /*11760*/  LDC R6, c[0x0][0x448] ;  /* 0x00011200ff067b82 */ /* 0x000e620000000800 */
[----:B------:R-:W0:Y:S01]  /*11770*/  S2R R2, SR_TID.X ;  /* 0x0000000000027919 */ /* 0x000e220000002100 */
[----:B------:R-:W2:Y:S01]  /*11780*/  S2R R20, SR_TID.X ;  /* 0x0000000000147919 */ /* 0x000ea20000002100 */
[----:B------:R-:W-:Y:S01]  /*11790*/  R2UR UR8, R22 ;  /* 0x00000000160872ca */ /* 0x000fe200000e0000 */
[----:B------:R-:W-:Y:S01]  /*117a0*/  ULDC.64 UR6, c[0x0][0x2d8] ;  /* 0x0000b60000067ab9 */ /* 0x000fe20000000a00 */
[----:B------:R0:W5:Y:S01]  /*117b0*/  LDL R8, [R1+0x1c] ;  /* 0x00001c0001087983 */ /* 0x0001620000100800 */
[----:B-1----:R-:W-:Y:S02]  /*117c0*/  ISETP.NE.AND P0, PT, R6, 0x1, PT ;  /* 0x000000010600780c */ /* 0x002fe40003f05270 */
[----:B0-----:R-:W-:-:S11]  /*117d0*/  LOP3.LUT R2, R2, 0x7f, RZ, 0xc0, !PT ;  /* 0x0000007f02027812 */ /* 0x001fd600078ec0ff */
[----:B------:R-:W0:Y:S01]  /*117e0*/  @P0 LDC R0, c[0x0][0x450] ;  /* 0x00011400ff000b82 */ /* 0x000e220000000800 */
[----:B------:R-:W-:Y:S01]  /*117f0*/  SHF.R.U32.HI R2, RZ, 0x2, R2 ;  /* 0x00000002ff027819 */ /* 0x000fe20000011602 */
[----:B--2---:R-:W-:-:S05]  /*11800*/  IMAD.SHL.U32 R20, R20, 0x20, RZ ;  /* 0x0000002014147824 */ /* 0x004fca00078e00ff */
[----:B------:R-:W-:Y:S02]  /*11810*/  LOP3.LUT R20, R2, 0x60, R20, 0xf8, !PT ;  /* 0x0000006002147812 */ /* 0x000fe400078ef814 */
[----:B------:R-:W1:Y:S01]  /*11820*/  @P0 LDC R2, c[0x0][0x44c] ;  /* 0x00011300ff020b82 */ /* 0x000e620000000800 */
[----:B------:R-:W-:Y:S01]  /*11830*/  R2UR UR10, R22 ;  /* 0x00000000160a72ca */ /* 0x000fe200000e0000 */
[----:B------:R-:W-:Y:S01]  /*11840*/  UMOV UR4, UR36 ;  /* 0x0000002400047c82 */ /* 0x000fe20008000000 */
[----:B------:R-:W-:Y:S02]  /*11850*/  UMOV UR5, UR41 ;  /* 0x0000002900057c82 */ /* 0x000fe40008000000 */
[----:B------:R-:W-:-:S03]  /*11860*/  UIMAD.WIDE.U32 UR4, UR8, UR6, UR4 ;  /* 0x00000006080472a5 */ /* 0x000fc6000f8e0004 */
[----:B------:R-:W-:Y:S02]  /*11870*/  ULDC.64 UR8, c[0x0][0x2e0] ;  /* 0x0000b80000087ab9 */ /* 0x000fe40000000a00 */
[----:B------:R-:W-:-:S04]  /*11880*/  UIMAD UR6, UR40, UR8, URZ ;  /* 0x00000008280672a4 */ /* 0x000fc8000f8e023f */
[----:B------:R-:W-:Y:S02]  /*11890*/  UIMAD UR5, UR10, UR7, UR5 ;  /* 0x000000070a0572a4 */ /* 0x000fe4000f8e0205 */
[----:B------:R-:W-:Y:S02]  /*118a0*/  UIMAD UR6, UR38, UR9, UR6 ;  /* 0x00000009260672a4 */ /* 0x000fe4000f8e0206 */
[----:B------:R-:W-:-:S04]  /*118b0*/  UIMAD.WIDE.U32 UR4, UR38, UR8, UR4 ;  /* 0x00000008260472a5 */ /* 0x000fc8000f8e0004 */
[----:B------:R-:W-:-:S03]  /*118c0*/  UIADD3 UR5, UR5, UR6, URZ ;  /* 0x0000000605057290 */ /* 0x000fc6000fffe03f */
[----:B------:R-:W-:Y:S01]  /*118d0*/  ULDC.64 UR6, c[0x0][0x2d0] ;  /* 0x0000b40000067ab9 */ /* 0x000fe20000000a00 */
[C---:B------:R-:W-:Y:S02]  /*118e0*/  LOP3.LUT R10, R36.reuse, 0x40, RZ, 0xfc, !PT ;  /* 0x00000040240a7812 */ /* 0x040fe400078efcff */
[----:B------:R-:W-:Y:S01]  /*118f0*/  LOP3.LUT R11, R36, 0x80, RZ, 0xfc, !PT ;  /* 0x00000080240b7812 */ /* 0x000fe200078efcff */
[----:B----4-:R-:W-:-:S05]  /*11900*/  IMAD.SHL.U32 R5, R21, 0x80, RZ ;  /* 0x0000008015057824 */ /* 0x010fca00078e00ff */
[----:B------:R-:W-:-:S05]  /*11910*/  LOP3.LUT R9, R20, R5, RZ, 0xfc, !PT ;  /* 0x0000000514097212 */ /* 0x000fca00078efcff */
[----:B-1----:R-:W-:-:S04]  /*11920*/  @P0 IMAD.HI.U32 R3, R9, R2, RZ ;  /* 0x0000000209030227 */ /* 0x002fc800078e00ff */
[----:B------:R-:W-:Y:S01]  /*11930*/  IMAD.MOV.U32 R2, RZ, RZ, R9 ;  /* 0x000000ffff027224 */ /* 0x000fe200078e0009 */
[----:B0-----:R-:W-:Y:S01]  /*11940*/  @P0 SHF.R.U32.HI R2, RZ, R0, R3 ;  /* 0x00000000ff020219 */ /* 0x001fe20000011603 */
[----:B------:R-:W0:Y:S03]  /*11950*/  S2R R20, SR_TID.X ;  /* 0x0000000000147919 */ /* 0x000e260000002100 */
[----:B------:R-:W-:-:S05]  /*11960*/  SHF.R.S32.HI R0, RZ, 0x1f, R2 ;  /* 0x0000001fff007819 */ /* 0x000fca0000011402 */
[----:B------:R-:W-:Y:S02]  /*11970*/  IMAD R7, R0, UR6, RZ ;  /* 0x0000000600077c24 */ /* 0x000fe4000f8e02ff */
[----:B------:R-:W-:Y:S02]  /*11980*/  IMAD.MOV R0, RZ, RZ, -R2 ;  /* 0x000000ffff007224 */ /* 0x000fe400078e0a02 */
[----:B------:R-:W-:Y:S02]  /*11990*/  IMAD.U32 R3, RZ, RZ, UR6 ;  /* 0x00000006ff037e24 */ /* 0x000fe4000f8e00ff */
[----:B------:R-:W-:Y:S02]  /*119a0*/  IMAD R0, R6, R0, R9 ;  /* 0x0000000006007224 */ /* 0x000fe400078e0209 */
[C---:B------:R-:W-:Y:S02]  /*119b0*/  IMAD R7, R2.reuse, UR7, R7 ;  /* 0x0000000702077c24 */ /* 0x040fe4000f8e0207 */
[----:B------:R-:W-:Y:S01]  /*119c0*/  IMAD.WIDE.U32 R2, R2, R3, UR4 ;  /* 0x0000000402027e25 */ /* 0x000fe2000f8e0003 */
[----:B---3--:R-:W-:Y:S01]  /*119d0*/  SHF.R.S32.HI R4, RZ, 0x1f, R0 ;  /* 0x0000001fff047819 */ /* 0x008fe20000011400 */
[----:B------:R-:W-:-:S02]  /*119e0*/  ULDC.64 UR4, c[0x0][0x2c8] ;  /* 0x0000b20000047ab9 */ /* 0x000fc40000000a00 */
[----:B------:R-:W-:Y:S02]  /*119f0*/  IMAD.IADD R3, R3, 0x1, R7 ;  /* 0x0000000103037824 */ /* 0x000fe400078e0207 */
[----:B------:R-:W-:Y:S02]  /*11a00*/  IMAD R4, R4, UR4, RZ ;  /* 0x0000000404047c24 */ /* 0x000fe4000f8e02ff */
[----:B------:R-:W-:-:S04]  /*11a10*/  IMAD.WIDE.U32 R2, R0, UR4, R2 ;  /* 0x0000000400027c25 */ /* 0x000fc8000f8e0002 */
[----:B------:R-:W-:Y:S01]  /*11a20*/  IMAD R7, R0, UR5, R4 ;  /* 0x0000000500077c24 */ /* 0x000fe2000f8e0204 */
[----:B------:R-:W-:Y:S02]  /*11a30*/  ULDC.64 UR4, c[0x0][0x280] ;  /* 0x0000a00000047ab9 */ /* 0x000fe40000000a00 */
[----:B------:R-:W-:Y:S01]  /*11a40*/  IADD3 R0, P0, R2, UR4, RZ ;  /* 0x0000000402007c10 */ /* 0x000fe2000ff1e0ff */
[----:B------:R-:W-:Y:S01]  /*11a50*/  ULDC UR4, c[0x0][0x2b8] ;  /* 0x0000ae0000047ab9 */ /* 0x000fe20000000800 */
[----:B0-----:R-:W-:Y:S02]  /*11a60*/  LOP3.LUT R20, R20, 0x7f, RZ, 0xc0, !PT ;  /* 0x0000007f14147812 */ /* 0x001fe400078ec0ff */
[----:B------:R-:W-:Y:S01]  /*11a70*/  IADD3.X R4, R3, UR5, R7, P0, !PT ;  /* 0x0000000503047c10 */ /* 0x000fe200087fe407 */
[----:B------:R-:W-:Y:S01]  /*11a80*/  UMOV UR5, 0xffffffff ;  /* 0xffffffff00057882 */ /* 0x000fe20000000000 */
[----:B------:R-:W-:Y:S02]  /*11a90*/  ISETP.GE.AND P3, PT, R36, UR4, PT ;  /* 0x0000000424007c0c */ /* 0x000fe4000bf66270 */
[----:B------:R-:W-:-:S02]  /*11aa0*/  ISETP.GE.AND P2, PT, R10, UR4, PT ;  /* 0x000000040a007c0c */ /* 0x000fc4000bf46270 */
[----:B------:R-:W-:Y:S02]  /*11ab0*/  ISETP.GE.AND P1, PT, R11, UR4, PT ;  /* 0x000000040b007c0c */ /* 0x000fe4000bf26270 */
[----:B------:R-:W-:Y:S01]  /*11ac0*/  SHF.R.U32.HI R10, RZ, 0x2, R20 ;  /* 0x00000002ff0a7819 */ /* 0x000fe20000011614 */
[----:B------:R-:W-:Y:S10]  /*11ad0*/  BRA.DIV UR5, `(.L_x_4122) ;  /* 0x0000005205e87947 */ /* 0x000ff4000b800000 */
[----:B------:R-:W0:Y:S01]  /*11ae0*/  SHFL.IDX PT, R14, R0, RZ, 0x1c1f ;  /* 0x001c1fff000e7589 */ /* 0x000e2200000e0000 */
[----:B------:R-:W-:Y:S02]  /*11af0*/  IMAD R29, R29, R6, RZ ;  /* 0x000000061d1d7224 */ /* 0x000fe400078e02ff */
        /* <DEDUP_REMOVED lines=9> */
[----:B------:R-:W-:Y:S04]  /*11b90*/  @!P0 LDGSTS.E.BYPASS.LTC128B.128 [R8+0x20200], desc[UR52][R2.64+0x40], !P2 ;  /* 0x2020004002088fae */ /* 0x000fe8000d101d74 */
[----:B------:R1:W-:Y:S01]  /*11ba0*/  @!P0 LDGSTS.E.BYPASS.LTC128B.128 [R8+0x22200], desc[UR52][R2.64+0x80], !P1 ;  /* 0x2220008002088fae */ /* 0x0003e2000c901d74 */
[----:B------:R-:W-:Y:S01]  /*11bb0*/  ISETP.GE.AND P0, PT, R6, R29, PT ;  /* 0x0000001d0600720c */ /* 0x000fe20003f06270 */
[----:B------:R-:W-:-:S02]  /*11bc0*/  VIADD R6, R5, 0x40 ;  /* 0x0000004005067836 */ /* 0x000fc40000000000 */
[----:B-1----:R-:W1:Y:S10]  /*11bd0*/  SHFL.IDX PT, R2, R4, 0x1, 0x1c1f ;  /* 0x003c1f0004027f89 */ /* 0x002e7400000e0000 */
[----:B0-----:R-:W-:-:S05]  /*11be0*/  @!P0 IADD3 R14, P4, R36, R14, RZ ;  /* 0x0000000e240e8210 */ /* 0x001fca0007f9e0ff */
[----:B-1----:R-:W-:Y:S02]  /*11bf0*/  @!P0 IMAD.X R7, RZ, RZ, R2, P4 ;  /* 0x000000ffff078224 */ /* 0x002fe400020e0602 */
[----:B------:R-:W-:Y:S02]  /*11c00*/  @!P0 IMAD.MOV.U32 R2, RZ, RZ, R14 ;  /* 0x000000ffff028224 */ /* 0x000fe400078e000e */
[----:B------:R-:W-:Y:S01]  /*11c10*/  @!P0 IMAD.MOV.U32 R3, RZ, RZ, R7 ;  /* 0x000000ffff038224 */ /* 0x000fe200078e0007 */
[----:B------:R-:W0:Y:S04]  /*11c20*/  SHFL.IDX PT, R14, R0, 0x2, 0x1c1f ;  /* 0x005c1f00000e7f89 */ /* 0x000e2800000e0000 */
[----:B------:R-:W-:Y:S04]  /*11c30*/  @!P0 LDGSTS.E.BYPASS.LTC128B.128 [R8+0x1ea00], desc[UR52][R2.64], !P3 ;  /* 0x1ea0000002088fae */ /* 0x000fe8000d901d74 */
        /* <DEDUP_REMOVED lines=11> */
[----:B------:R1:W-:Y:S04]  /*11cf0*/  @!P0 LDGSTS.E.BYPASS.LTC128B.128 [R8+0x21200], desc[UR52][R2.64+0x40], !P2 ;  /* 0x2120004002088fae */ /* 0x0003e8000d101d74 */
[----:B0-----:R1:W-:Y:S02]  /*11d00*/  @!P0 LDGSTS.E.BYPASS.LTC128B.128 [R8+0x23200], desc[UR52][R2.64+0x80], !P1 ;  /* 0x2320008002088fae */ /* 0x0013e4000c901d74 */
.L_x_4220:
        /* <DEDUP_REMOVED lines=10> */
[----:B------:R0:W-:Y:S04]  /*11db0*/  LDGSTS.E.BYPASS.LTC128B.128 [R8+0x21a00], desc[UR52][R2.64+0x40], !P2 ;  /* 0x21a0004002087fae */ /* 0x0001e8000d101d74 */
[----:B------:R0:W-:Y:S02]  /*11dc0*/  LDGSTS.E.BYPASS.LTC128B.128 [R8+0x23a00], desc[UR52][R2.64+0x80], !P1 ;  /* 0x23a0008002087fae */ /* 0x0001e4000c901d74 */
.L_x_4124:
[----:B------:R-:W-:Y:S05]  /*11dd0*/  BSYNC B0 ;  /* 0x0000000000007941 */ /* 0x000fea0003800000 */
.L_x_4123:
[----:B------:R-:W-:Y:S01]  /*11de0*/  NOP ;  /* 0x0000000000007918 */ /* 0x000fe20000000000 */
[----:B------:R-:W-:-:S13]  /*11df0*/  PLOP3.LUT P0, PT, PT, PT, PT, 0x80, 0x0 ;  /* 0x000000000000781c */ /* 0x000fda0003f0f070 */
.L_x_4125:
        /* <DEDUP_REMOVED lines=16> */
[----:B------:R-:W1:Y:S03]  /*11f00*/  SYNCS.PHASECHK.TRANS64.TRYWAIT P0, [R18+URZ+0x33420], R3 ;  /* 0x03342003120075a7 */ /* 0x000e66000800017f */
[----:B01----:R-:W-:Y:S05]  /*11f10*/  @!P0 BRA `(.L_x_4127) ;  /* 0x0000005400148947 */ /* 0x003fea0003800000 */
.L_x_4221:
[----:B------:R-:W-:Y:S05]  /*11f20*/  BSYNC B0 ;  /* 0x0000000000007941 */ /* 0x000fea0003800000 */
.L_x_4126:
[----:B------:R-:W3:Y:S01]  /*11f30*/  LDL R0, [R1+0x10] ;  /* 0x0000100001007983 */ /* 0x000ee20000100800 */
[----:B------:R-:W-:-:S06]  /*11f40*/  UIADD3 UR4, UR46, -0x2, URZ ;  /* 0xfffffffe2e047890 */ /* 0x000fcc000fffe03f */
[----:B---3--:R-:W-:-:S13]  /*11f50*/  ISETP.LE.AND P0, PT, R0, UR4, PT ;  /* 0x0000000400007c0c */ /* 0x008fda000bf03270 */
[----:B------:R-:W-:Y:S05]  /*11f60*/  @!P0 BRA `(.L_x_4128) ;  /* 0x0000001c005c8947 */ /* 0x000fea0003800000 */
[----:B------:R-:W-:Y:S02]  /*11f70*/  IMAD.MOV.U32 R20, RZ, RZ, R30 ;  /* 0x000000ffff147224 */ /* 0x000fe400078e001e */
[----:B------:R-:W-:Y:S02]  /*11f80*/  IMAD.MOV.U32 R21, RZ, RZ, R33 ;  /* 0x000000ffff157224 */ /* 0x000fe400078e0021 */
[----:B------:R-:W-:-:S07]  /*11f90*/  IMAD.U32 R31, RZ, RZ, UR4 ;  /* 0x00000004ff1f7e24 */ /* 0x000fce000f8e00ff */
.L_x_4148:
[----:B---3--:R-:W3:Y:S01]  /*11fa0*/  LDL R9, [R1+0xc] ;  /* 0x00000c0001097983 */ /* 0x008ee20000100800 */
[----:B-1----:R-:W1:Y:S01]  /*11fb0*/  LDC R2, c[0x0][0x430] ;  /* 0x00010c00ff027b82 */ /* 0x002e620000000800 */
[----:B------:R-:W4:Y:S01]  /*11fc0*/  S2R R0, SR_TID.X ;  /* 0x0000000000007919 */ /* 0x000f220000002100 */
[----:B------:R-:W0:Y:S01]  /*11fd0*/  S2R R6, SR_TID.X ;  /* 0x0000000000067919 */ /* 0x000e220000002100 */
[----:B------:R-:W2:Y:S01]  /*11fe0*/  S2R R8, SR_TID.X ;  /* 0x0000000000087919 */ /* 0x000ea20000002100 */
[----:B------:R-:W-:Y:S01]  /*11ff0*/  IMAD R4, R31, 0xa0, R37 ;  /* 0x000000a01f047824 */ /* 0x000fe200078e0225 */
[----:B------:R-:W-:Y:S05]  /*12000*/  YIELD ;  /* 0x0000000000007946 */ /* 0x000fea0003800000 */
[----:B------:R-:W-:Y:S01]  /*12010*/  ULDC.64 UR4, c[0x0][0x428] ;  /* 0x00010a0000047ab9 */ /* 0x000fe20000000a00 */
[----:B------:R-:W-:Y:S01]  /*12020*/  ULDC.64 UR6, c[0x0][0x418] ;  /* 0x0001060000067ab9 */ /* 0x000fe20000000a00 */
[----:B------:R-:W3:Y:S01]  /*12030*/  LDL R11, [R1+0x10] ;  /* 0x00001000010b7983 */ /* 0x000ee20000100800 */
[----:B-1----:R-:W-:-:S02]  /*12040*/  ISETP.NE.AND P0, PT, R2, 0x1, PT ;  /* 0x000000010200780c */ /* 0x002fc40003f05270 */
[----:B----4-:R-:W-:-:S11]  /*12050*/  LOP3.LUT R2, R0, 0x7f, RZ, 0xc0, !PT ;  /* 0x0000007f00027812 */ /* 0x010fd600078ec0ff */
[----:B------:R-:W1:Y:S01]  /*12060*/  @P0 LDC R5, c[0x0][0x434] ;  /* 0x00010d00ff050b82 */ /* 0x000e620000000800 */
[----:B------:R-:W-:Y:S02]  /*12070*/  SHF.R.U32.HI R7, RZ, 0x2, R2 ;  /* 0x00000002ff077819 */ /* 0x000fe40000011602 */
[C---:B0-----:R-:W-:Y:S01]  /*12080*/  LOP3.LUT R2, R6.reuse, 0x7f, RZ, 0xc0, !PT ;  /* 0x0000007f06027812 */ /* 0x041fe200078ec0ff */
[----:B------:R-:W-:-:S04]  /*12090*/  IMAD.SHL.U32 R6, R6, 0x20, RZ ;  /* 0x0000002006067824 */ /* 0x000fc800078e00ff */
[----:B------:R-:W0:Y:S01]  /*120a0*/  @P0 LDC R0, c[0x0][0x438] ;  /* 0x00010e00ff000b82 */ /* 0x000e220000000800 */
[----:B------:R-:W-:Y:S02]  /*120b0*/  LOP3.LUT R6, R7, 0x60, R6, 0xf8, !PT ;  /* 0x0000006007067812 */ /* 0x000fe400078ef806 */
[----:B------:R-:W-:-:S05]  /*120c0*/  SHF.R.U32.HI R7, RZ, 0x2, R2 ;  /* 0x00000002ff077819 */ /* 0x000fca0000011602 */
[----:B------:R-:W4:Y:S01]  /*120d0*/  @P0 LDC R3, c[0x0][0x434] ;  /* 0x00010d00ff030b82 */ /* 0x000f220000000800 */
[----:B--2---:R-:W-:Y:S02]  /*120e0*/  IMAD.SHL.U32 R8, R8, 0x20, RZ ;  /* 0x0000002008087824 */ /* 0x004fe400078e00ff */
[----:B------:R-:W-:-:S05]  /*120f0*/  IMAD.IADD R6, R6, 0x1, R4 ;  /* 0x0000000106067824 */ /* 0x000fca00078e0204 */
[----:B------:R-:W2:Y:S01]  /*12100*/  @P0 LDC R2, c[0x0][0x438] ;  /* 0x00010e00ff020b82 */ /* 0x000ea20000000800 */
[----:B------:R-:W-:Y:S01]  /*12110*/  LOP3.LUT R8, R7, 0x60, R8, 0xf8, !PT ;  /* 0x0000006007087812 */ /* 0x000fe200078ef808 */
[----:B-1----:R-:W-:-:S03]  /*12120*/  @P0 IMAD.HI.U32 R5, R6, R5, RZ ;  /* 0x0000000506050227 */ /* 0x002fc600078e00ff */
[----:B------:R-:W-:Y:S01]  /*12130*/  LOP3.LUT R8, R8, 0x80, RZ, 0xfc, !PT ;  /* 0x0000008008087812 */ /* 0x000fe200078efcff */
[----:B------:R-:W-:Y:S01]  /*12140*/  IMAD.MOV.U32 R7, RZ, RZ, R6 ;  /* 0x000000ffff077224 */ /* 0x000fe200078e0006 */
[----:B0-----:R-:W-:-:S03]  /*12150*/  @P0 SHF.R.U32.HI R7, RZ, R0, R5 ;  /* 0x00000000ff070219 */ /* 0x001fc60000011605 */
[----:B------:R-:W-:-:S04]  /*12160*/  IMAD.IADD R0, R8, 0x1, R4 ;  /* 0x0000000108007824 */ /* 0x000fc800078e0204 */
[----:B----4-:R-:W-:-:S04]  /*12170*/  @P0 IMAD.HI.U32 R3, R0, R3, RZ ;  /* 0x0000000300030227 */ /* 0x010fc800078e00ff */
[----:B------:R-:W-:Y:S01]  /*12180*/  IMAD.MOV.U32 R10, RZ, RZ, R0 ;  /* 0x000000ffff0a7224 */ /* 0x000fe200078e0000 */
[----:B------:R-:W-:Y:S02]  /*12190*/  ISETP.GT.U32.AND P1, PT, R8, 0x9f, PT ;  /* 0x0000009f0800780c */ /* 0x000fe40003f24070 */
[----:B--2---:R-:W-:Y:S01]  /*121a0*/  @P0 SHF.R.U32.HI R10, RZ, R2, R3 ;  /* 0x00000002ff0a0219 */ /* 0x004fe20000011603 */
[--C-:B------:R-:W-:Y:S01]  /*121b0*/  IMAD.MOV.U32 R2, RZ, RZ, R7.reuse ;  /* 0x000000ffff027224 */ /* 0x100fe200078e0007 */
[----:B------:R-:W-:-:S03]  /*121c0*/  SHF.R.S32.HI R3, RZ, 0x1f, R7 ;  /* 0x0000001fff037819 */ /* 0x000fc60000011407 */
[----:B------:R-:W-:-:S03]  /*121d0*/  IMAD.WIDE.U32 R2, R32, UR4, R2 ;  /* 0x0000000420027c25 */ /* 0x000fc6000f8e0002 */
[----:B------:R-:W-:Y:S01]  /*121e0*/  LEA R8, P0, R2, UR6, 0x2 ;  /* 0x0000000602087c11 */ /* 0x000fe2000f8010ff */
[----:B---3--:R-:W-:-:S04]  /*121f0*/  IMAD R5, R9, UR4, RZ ;  /* 0x0000000409057c24 */ /* 0x008fc8000f8e02ff */
[----:B------:R-:W-:-:S04]  /*12200*/  IMAD R4, R32, UR5, R5 ;  /* 0x0000000520047c24 */ /* 0x000fc8000f8e0205 */
[----:B------:R-:W-:-:S05]  /*12210*/  IMAD.IADD R3, R4, 0x1, R3 ;  /* 0x0000000104037824 */ /* 0x000fca00078e0203 */
[----:B------:R-:W-:Y:S01]  /*12220*/  LEA.HI.X R9, R2, UR7, R3, 0x2, P0 ;  /* 0x0000000702097c11 */ /* 0x000fe200080f1403 */
[--C-:B------:R-:W-:Y:S01]  /*12230*/  @!P1 IMAD.MOV.U32 R2, RZ, RZ, R10.reuse ;  /* 0x000000ffff029224 */ /* 0x100fe200078e000a */
[----:B------:R-:W-:-:S03]  /*12240*/  @!P1 SHF.R.S32.HI R3, RZ, 0x1f, R10 ;  /* 0x0000001fff039819 */ /* 0x000fc6000001140a */
[----:B------:R-:W-:Y:S01]  /*12250*/  @!P1 IMAD.WIDE.U32 R2, R32, UR4, R2 ;  /* 0x0000000420029c25 */ /* 0x000fe2000f8e0002 */
[----:B------:R-:W-:-:S03]  /*12260*/  ULDC UR4, c[0x0][0x430] ;  /* 0x00010c0000047ab9 */ /* 0x000fc60000000800 */
[----:B------:R-:W-:Y:S01]  /*12270*/  @!P1 IMAD.IADD R3, R4, 0x1, R3 ;  /* 0x0000000104039824 */ /* 0x000fe200078e0203 */
[----:B------:R-:W-:-:S04]  /*12280*/  @!P1 LEA R4, P0, R2, UR6, 0x2 ;  /* 0x0000000602049c11 */ /* 0x000fc8000f8010ff */
[----:B------:R-:W-:Y:S01]  /*12290*/  @!P1 LEA.HI.X R5, R2, UR7, R3, 0x2, P0 ;  /* 0x0000000702059c11 */ /* 0x000fe200080f1403 */
[----:B------:R-:W-:Y:S02]  /*122a0*/  IMAD.MOV R2, RZ, RZ, -R7 ;  /* 0x000000ffff027224 */ /* 0x000fe400078e0a07 */
[----:B------:R0:W2:Y:S01]  /*122b0*/  LDG.E R7, desc[UR52][R8.64] ;  /* 0x0000003408077981 */ /* 0x0000a2000c1e1900 */
[----:B------:R-:W-:Y:S02]  /*122c0*/  IMAD.U32 R12, RZ, RZ, UR42 ;  /* 0x0000002aff0c7e24 */ /* 0x000fe4000f8e00ff */
[----:B0-----:R-:W-:Y:S02]  /*122d0*/  IMAD.MOV.U32 R8, RZ, RZ, RZ ;  /* 0x000000ffff087224 */ /* 0x001fe400078e00ff */
[----:B------:R-:W-:-:S04]  /*122e0*/  VIADD R30, R20, 0x1 ;  /* 0x00000001141e7836 */ /* 0x000fc80000000000 */
[----:B------:R0:W5:Y:S01]  /*122f0*/  @!P1 LDG.E R8, desc[UR52][R4.64] ;  /* 0x0000003404089981 */ /* 0x000162000c1e1900 */
[----:B------:R-:W-:Y:S01]  /*12300*/  ISETP.NE.AND P1, PT, R12, 0x3, PT ;  /* 0x000000030c00780c */ /* 0x000fe20003f25270 */
[----:B------:R-:W-:Y:S01]  /*12310*/  IMAD.MOV R3, RZ, RZ, -R10 ;  /* 0x000000ffff037224 */ /* 0x000fe200078e0a0a */
[----:B------:R-:W-:Y:S01]  /*12320*/  ISETP.NE.AND P0, PT, R30, 0x2, PT ;  /* 0x000000021e00780c */ /* 0x000fe20003f05270 */
[----:B------:R-:W-:-:S03]  /*12330*/  IMAD R6, R2, UR4, R6 ;  /* 0x0000000402067c24 */ /* 0x000fc6000f8e0206 */
[----:B------:R-:W-:Y:S01]  /*12340*/  SEL R33, RZ, 0x1, P0 ;  /* 0x00000001ff217807 */ /* 0x000fe20000000000 */
[----:B0-----:R-:W-:Y:S02]  /*12350*/  IMAD R5, R3, UR4, R0 ;  /* 0x0000000403057c24 */ /* 0x001fe4000f8e0200 */
[----:B------:R-:W-:Y:S01]  /*12360*/  IMAD.MOV.U32 R0, RZ, RZ, R31 ;  /* 0x000000ffff007224 */ /* 0x000fe200078e001f */
[----:B------:R-:W-:Y:S01]  /*12370*/  SEL R30, R30, RZ, P0 ;  /* 0x000000ff1e1e7207 */ /* 0x000fe20000000000 */
[----:B------:R-:W-:Y:S01]  /*12380*/  VIADD R31, R31, 0xffffffff ;  /* 0xffffffff1f1f7836 */ /* 0x000fe20000000000 */
[----:B------:R-:W-:Y:S02]  /*12390*/  LOP3.LUT R33, R21, R33, RZ, 0x3c, !PT ;  /* 0x0000002115217212 */ /* 0x000fe400078e3cff */
[----:B------:R-:W-:Y:S02]  /*123a0*/  ISETP.GT.AND P2, PT, R0, R11, PT ;  /* 0x0000000b0000720c */ /* 0x000fe40003f44270 */
[----:B--2---:R-:W-:Y:S01]  /*123b0*/  SHF.R.S32.HI R26, RZ, 0x1f, R7 ;  /* 0x0000001fff1a7819 */ /* 0x004fe20000011407 */
[----:B------:R-:W-:Y:S10]  /*123c0*/  @!P1 BRA `(.L_x_4129) ;  /* 0x0000000000049947 */ /* 0x000ff40003800000 */
[----:B------:R-:W-:Y:S01]  /*123d0*/  BPT.TRAP 0x1 ;  /* 0x000000040000795c */ /* 0x000fe20000300000 */
.L_x_4129:
[----:B------:R-:W-:Y:S01]  /*123e0*/  IMAD R4, R30, 0x8, R18 ;  /* 0x000000081e047824 */ /* 0x000fe200078e0212 */
[----:B------:R-:W-:Y:S01]  /*123f0*/  SHF.L.U32 R28, R33, 0x1f, RZ ;  /* 0x0000001f211c7819 */ /* 0x000fe200000006ff */
[----:B------:R-:W-:Y:S01]  /*12400*/  BSSY B0, `(.L_x_4130) ;  /* 0x0000004000007945 */ /* 0x000fe20003800000 */
[----:B------:R-:W-:Y:S02]  /*12410*/  SHF.R.S32.HI R27, RZ, 0x1f, R6 ;  /* 0x0000001fff1b7819 */ /* 0x000fe40000011406 */
[----:B------:R-:W0:Y:S02]  /*12420*/  SYNCS.PHASECHK.TRANS64.TRYWAIT P0, [R4+URZ+0x33480], R28 ;  /* 0x0334801c040075a7 */ /* 0x000e24000800017f */
[----:B0-----:R-:W-:Y:S05]  /*12430*/  @!P0 BRA `(.L_x_4131) ;  /* 0x0000004c00e08947 */ /* 0x001fea0003800000 */
.L_x_4222:
[----:B------:R-:W-:Y:S05]  /*12440*/  BSYNC B0 ;  /* 0x0000000000007941 */ /* 0x000fea0003800000 */
.L_x_4130:
[----:B------:R-:W2:Y:S01]  /*12450*/  LDL R15, [R1+0x18] ;  /* 0x00001800010f7983 */ /* 0x000ea20000100800 */
[----:B------:R-:W-:Y:S01]  /*12460*/  ULDC.64 UR4, c[0x0][0x328] ;  /* 0x0000ca0000047ab9 */ /* 0x000fe20000000a00 */
[----:B------:R-:W-:Y:S01]  /*12470*/  ULDC.64 UR6, c[0x0][0x338] ;  /* 0x0000ce0000067ab9 */ /* 0x000fe20000000a00 */
[----:B------:R-:W-:Y:S01]  /*12480*/  IMAD R0, R27, UR4, RZ ;  /* 0x000000041b007c24 */ /* 0x000fe2000f8e02ff */
[----:B------:R-:W-:Y:S01]  /*12490*/  SHF.R.S32.HI R29, RZ, 0x1f, R5 ;  /* 0x0000001fff1d7819 */ /* 0x000fe20000011405 */
[----:B------:R-:W-:Y:S01]  /*124a0*/  IMAD.WIDE.U32 R2, R6, UR4, RZ ;  /* 0x0000000406027c25 */ /* 0x000fe2000f8e00ff */
[----:B-----5:R-:W-:Y:S01]  /*124b0*/  SHF.R.S32.HI R25, RZ, 0x1f, R8 ;  /* 0x0000001fff197819 */ /* 0x020fe20000011408 */
[----:B------:R-:W1:Y:S01]  /*124c0*/  LDC R12, c[0x0][0x2f4] ;  /* 0x0000bd00ff0c7b82 */ /* 0x000e620000000800 */
[----:B------:R-:W-:Y:S01]  /*124d0*/  LOP3.LUT R14, R36, 0x80, RZ, 0xfc, !PT ;  /* 0x00000080240e7812 */ /* 0x000fe200078efcff */
[----:B------:R-:W-:Y:S01]  /*124e0*/  IMAD R0, R6, UR5, R0 ;  /* 0x0000000506007c24 */ /* 0x000fe2000f8e0200 */
[----:B------:R-:W-:Y:S01]  /*124f0*/  LOP3.LUT R13, R36, 0x40, RZ, 0xfc, !PT ;  /* 0x00000040240d7812 */ /* 0x000fe200078efcff */
[----:B------:R-:W-:-:S02]  /*12500*/  IMAD R10, R26, UR6, RZ ;  /* 0x000000061a0a7c24 */ /* 0x000fc4000f8e02ff */
        /* <DEDUP_REMOVED lines=8> */
[----:B------:R-:W-:Y:S01]  /*12590*/  ULDC.64 UR4, c[0x0][0x330] ;  /* 0x0000cc0000047ab9 */ /* 0x000fe20000000a00 */
[----:B-1----:R-:W-:-:S02]  /*125a0*/  ISETP.GE.AND P1, PT, R14, R12, PT ;  /* 0x0000000c0e00720c */ /* 0x002fc40003f26270 */
[----:B------:R-:W-:Y:S01]  /*125b0*/  IMAD.IADD R3, R3, 0x1, R0 ;  /* 0x0000000103037824 */ /* 0x000fe200078e0200 */
[-C--:B------:R-:W-:Y:S01]  /*125c0*/  ISETP.GE.AND P3, PT, R13, R12.reuse, PT ;  /* 0x0000000c0d00720c */ /* 0x080fe20003f66270 */
[----:B------:R-:W-:Y:S01]  /*125d0*/  IMAD R0, R25, UR6, RZ ;  /* 0x0000000619007c24 */ /* 0x000fe2000f8e02ff */
[----:B------:R-:W-:Y:S01]  /*125e0*/  ISETP.GE.AND P4, PT, R36, R12, PT ;  /* 0x0000000c2400720c */ /* 0x000fe20003f86270 */
        /* <DEDUP_REMOVED lines=12> */
[----:B--2---:R-:W-:Y:S01]  /*126b0*/  IMAD R35, R30, 0x7800, R15 ;  /* 0x000078001e237824 */ /* 0x004fe200078e020f */
[----:B------:R-:W-:Y:S07]  /*126c0*/  BRA.DIV UR4, `(.L_x_4132) ;  /* 0x0000004e04507947 */ /* 0x000fee000b800000 */
[----:B------:R-:W1:Y:S04]  /*126d0*/  SHFL.IDX PT, R2, R9, RZ, 0x1c1f ;  /* 0x001c1fff09027589 */ /* 0x000e6800000e0000 */
[----:B------:R-:W2:Y:S04]  /*126e0*/  SHFL.IDX PT, R0, R10, RZ, 0x1c1f ;  /* 0x001c1fff0a007589 */ /* 0x000ea800000e0000 */
[----:B------:R-:W-:Y:S01]  /*126f0*/  SHFL.IDX PT, R23, R23, RZ, 0x1c1f ;  /* 0x001c1fff17177589 */ /* 0x000fe200000e0000 */
[----:B-1----:R-:W-:-:S05]  /*12700*/  IADD3 R2, P0, R36, R2, RZ ;  /* 0x0000000224027210 */ /* 0x002fca0007f1e0ff */
[----:B--2---:R-:W-:Y:S02]  /*12710*/  IMAD.X R3, RZ, RZ, R0, P0 ;  /* 0x000000ffff037224 */ /* 0x004fe400000e0600 */
[----:B------:R-:W-:Y:S02]  /*12720*/  IMAD.IADD R0, R18, 0x1, R35 ;  /* 0x0000000112007824 */ /* 0x000fe400078e0223 */
[----:B------:R-:W-:Y:S04]  /*12730*/  SHFL.IDX PT, R35, R10, 0x2, 0x1c1f ;  /* 0x005c1f000a237f89 */ /* 0x000fe800000e0000 */
        /* <DEDUP_REMOVED lines=20> */
[----:B------:R-:W-:Y:S04]  /*12880*/  LDGSTS.E.BYPASS.LTC128B.128 [R0+0x10a00], desc[UR52][R2.64], !P4 ;  /* 0x10a0000002007fae */ /* 0x000fe8000e101d74 */
[----:B------:R-:W-:Y:S04]  /*12890*/  LDGSTS.E.BYPASS.LTC128B.128 [R0+0x13200], desc[UR52][R2.64+0x40], !P3 ;  /* 0x1320004002007fae */ /* 0x000fe8000d901d74 */
[----:B------:R1:W-:Y:S04]  /*128a0*/  LDGSTS.E.BYPASS.LTC128B.128 [R0+0x15a00], desc[UR52][R2.64+0x80], !P1 ;  /* 0x15a0008002007fae */ /* 0x0003e8000c901d74 */
[----:B-1----:R1:W2:Y:S02]  /*128b0*/  SHFL.IDX PT, R2, R24, RZ, 0x1c1f ;  /* 0x001c1fff18027589 */ /* 0x0022a400000e0000 */
.L_x_4234:
[----:B--2---:R-:W-:-:S05]  /*128c0*/  IADD3 R2, P0, R36, R2, RZ ;  /* 0x0000000224027210 */ /* 0x004fca0007f1e0ff */
[----:B------:R-:W-:Y:S01]  /*128d0*/  IMAD.X R3, RZ, RZ, R23, P0 ;  /* 0x000000ffff037224 */ /* 0x000fe200000e0617 */
[----:B------:R-:W-:-:S04]  /*128e0*/  PLOP3.LUT P0, PT, PT, PT, PT, 0x80, 0x0 ;  /* 0x000000000000781c */ /* 0x000fc80003f0f070 */
[----:B------:R-:W-:Y:S01]  /*128f0*/  @!PT LDS RZ, [RZ] ;  /* 0x00000000fffff984 */ /* 0x000fe20000000800 */
[----:B------:R-:W-:Y:S01]  /*12900*/  @!PT LDS RZ, [RZ] ;  /* 0x00000000fffff984 */ /* 0x000fe20000000800 */
[----:B------:R-:W-:Y:S01]  /*12910*/  @!PT LDS RZ, [RZ] ;  /* 0x00000000fffff984 */ /* 0x000fe20000000800 */
[----:B------:R2:W-:Y:S04]  /*12920*/  LDGSTS.E.BYPASS.LTC128B.128 [R0+0x11200], desc[UR52][R2.64], !P4 ;  /* 0x1120000002007fae */ /* 0x0005e8000e101d74 */
[----:B------:R2:W-:Y:S04]  /*12930*/  LDGSTS.E.BYPASS.LTC128B.128 [R0+0x13a00], desc[UR52][R2.64+0x40], !P3 ;  /* 0x13a0004002007fae */ /* 0x0005e8000d901d74 */
[----:B------:R2:W-:Y:S01]  /*12940*/  LDGSTS.E.BYPASS.LTC128B.128 [R0+0x16200], desc[UR52][R2.64+0x80], !P1 ;  /* 0x1620008002007fae */ /* 0x0005e2000c901d74 */
[----:B------:R-:W-:Y:S01]  /*12950*/  NOP ;  /* 0x0000000000007918 */ /* 0x000fe20000000000 */
.L_x_4133:
        /* <DEDUP_REMOVED lines=11> */
.L_x_4134:
[----:B------:R2:W-:Y:S01]  /*12a10*/  SYNCS.ARRIVE.TRANS64.A1T0 RZ, [R4+URZ+0x33470], RZ ;  /* 0x033470ff04ff79a7 */ /* 0x0005e2000810003f */
[----:B------:R-:W-:Y:S05]  /*12a20*/  @!P3 BRA `(.L_x_4135) ;  /* 0x000000000004b947 */ /* 0x000fea0003800000 */
[----:B------:R-:W-:Y:S01]  /*12a30*/  BPT.TRAP 0x1 ;  /* 0x000000040000795c */ /* 0x000fe20000300000 */
.L_x_4135:
[----:B------:R-:W3:Y:S01]  /*12a40*/  SYNCS.PHASECHK.TRANS64.TRYWAIT P0, [R4+URZ+0x33440], R28 ;  /* 0x0334401c040075a7 */ /* 0x000ee2000800017f */
[----:B------:R-:W-:Y:S04]  /*12a50*/  BSSY B0, `(.L_x_4136) ;  /* 0x0000002000007945 */ /* 0x000fe80003800000 */
[----:B---3--:R-:W-:Y:S05]  /*12a60*/  @!P0 BRA `(.L_x_4137) ;  /* 0x0000004c00e88947 */ /* 0x008fea0003800000 */
.L_x_4235:
[----:B------:R-:W-:Y:S05]  /*12a70*/  BSYNC B0 ;  /* 0x0000000000007941 */ /* 0x000fea0003800000 */
.L_x_4136:
[----:B------:R-:W-:Y:S01]  /*12a80*/  ULDC.64 UR4, c[0x0][0x310] ;  /* 0x0000c40000047ab9 */ /* 0x000fe20000000a00 */
[----:B------:R-:W-:Y:S01]  /*12a90*/  ULDC.64 UR6, c[0x0][0x300] ;  /* 0x0000c00000067ab9 */ /* 0x000fe20000000a00 */
[----:B------:R-:W-:Y:S01]  /*12aa0*/  IMAD R9, R26, UR4, RZ ;  /* 0x000000041a097c24 */ /* 0x000fe2000f8e02ff */
[----:B------:R-:W4:Y:S01]  /*12ab0*/  LDC R12, c[0x0][0x2f4] ;  /* 0x0000bd00ff0c7b82 */ /* 0x000f220000000800 */
[C---:B------:R-:W-:Y:S01]  /*12ac0*/  IMAD.WIDE.U32 R2, R7.reuse, UR4, RZ ;  /* 0x0000000407027c25 */ /* 0x040fe2000f8e00ff */
[C---:B------:R-:W-:Y:S02]  /*12ad0*/  LOP3.LUT R14, R36.reuse, 0x80, RZ, 0xfc, !PT ;  /* 0x00000080240e7812 */ /* 0x040fe400078efcff */
[----:B------:R-:W-:Y:S01]  /*12ae0*/  LOP3.LUT R13, R36, 0x40, RZ, 0xfc, !PT ;  /* 0x00000040240d7812 */ /* 0x000fe200078efcff */
[----:B------:R-:W-:Y:S02]  /*12af0*/  IMAD R9, R7, UR5, R9 ;  /* 0x0000000507097c24 */ /* 0x000fe4000f8e0209 */
[----:B------:R-:W-:-:S02]  /*12b00*/  IMAD R27, R27, UR6, RZ ;  /* 0x000000061b1b7c24 */ /* 0x000fc4000f8e02ff */
[----:B------:R-:W-:Y:S02]  /*12b10*/  IMAD.IADD R3, R3, 0x1, R9 ;  /* 0x0000000103037824 */ /* 0x000fe400078e0209 */
[----:B------:R-:W-:Y:S02]  /*12b20*/  IMAD R9, R25, UR4, RZ ;  /* 0x0000000419097c24 */ /* 0x000fe4000f8e02ff */
[----:B------:R-:W-:-:S04]  /*12b30*/  IMAD.WIDE.U32 R2, R6, UR6, R2 ;  /* 0x0000000606027c25 */ /* 0x000fc8000f8e0002 */
[----:B------:R-:W-:Y:S02]  /*12b40*/  IMAD R6, R6, UR7, R27 ;  /* 0x0000000706067c24 */ /* 0x000fe4000f8e021b */
[----:B------:R-:W-:Y:S02]  /*12b50*/  IMAD R9, R8, UR5, R9 ;  /* 0x0000000508097c24 */ /* 0x000fe4000f8e0209 */
[----:B------:R-:W-:Y:S02]  /*12b60*/  IMAD.IADD R7, R3, 0x1, R6 ;  /* 0x0000000103077824 */ /* 0x000fe400078e0206 */
[----:B------:R-:W-:Y:S01]  /*12b70*/  IMAD.MOV.U32 R6, RZ, RZ, R2 ;  /* 0x000000ffff067224 */ /* 0x000fe200078e0002 */
[-C--:B----4-:R-:W-:Y:S01]  /*12b80*/  ISETP.GE.AND P1, PT, R14, R12.reuse, PT ;  /* 0x0000000c0e00720c */ /* 0x090fe20003f26270 */
[----:B------:R-:W-:Y:S01]  /*12b90*/  IMAD.WIDE.U32 R2, R8, UR4, RZ ;  /* 0x0000000408027c25 */ /* 0x000fe2000f8e00ff */
[----:B------:R-:W-:Y:S01]  /*12ba0*/  ULDC.64 UR4, c[0x0][0x308] ;  /* 0x0000c20000047ab9 */ /* 0x000fe20000000a00 */
[----:B------:R-:W-:-:S02]  /*12bb0*/  ISETP.GE.AND P3, PT, R13, R12, PT ;  /* 0x0000000c0d00720c */ /* 0x000fc40003f66270 */
[----:B------:R-:W-:Y:S01]  /*12bc0*/  IMAD.IADD R3, R3, 0x1, R9 ;  /* 0x0000000103037824 */ /* 0x000fe200078e0209 */
[----:B------:R-:W-:Y:S01]  /*12bd0*/  ISETP.GE.AND P4, PT, R36, R12, PT ;  /* 0x0000000c2400720c */ /* 0x000fe20003f86270 */
[----:B------:R-:W-:Y:S02]  /*12be0*/  IMAD R10, R29, UR6, RZ ;  /* 0x000000061d0a7c24 */ /* 0x000fe4000f8e02ff */
[----:B------:R-:W-:-:S04]  /*12bf0*/  IMAD.WIDE.U32 R8, R5, UR6, R2 ;  /* 0x0000000605087c25 */ /* 0x000fc8000f8e0002 */
[----:B------:R-:W-:-:S04]  /*12c00*/  IMAD.WIDE.U32 R2, R22, UR4, R6 ;  /* 0x0000000416027c25 */ /* 0x000fc8000f8e0006 */
[----:B------:R-:W-:Y:S01]  /*12c10*/  IMAD R10, R5, UR7, R10 ;  /* 0x00000007050a7c24 */ /* 0x000fe2000f8e020a */
[----:B------:R-:W-:Y:S01]  /*12c20*/  ULDC.64 UR6, c[0x0][0x2e8] ;  /* 0x0000ba0000067ab9 */ /* 0x000fe20000000a00 */
[----:B------:R-:W-:Y:S01]  /*12c30*/  IMAD R11, R22, UR5, RZ ;  /* 0x00000005160b7c24 */ /* 0x000fe2000f8e02ff */
[----:B------:R-:W-:Y:S01]  /*12c40*/  IADD3 R5, P0, R2, UR6, RZ ;  /* 0x0000000602057c10 */ /* 0x000fe2000ff1e0ff */
[----:B------:R-:W-:-:S03]  /*12c50*/  IMAD.MOV.U32 R2, RZ, RZ, R8 ;  /* 0x000000ffff027224 */ /* 0x000fc600078e0008 */
[----:B------:R-:W-:Y:S01]  /*12c60*/  IADD3.X R6, R11, UR7, R3, P0, !PT ;  /* 0x000000070b067c10 */ /* 0x000fe200087fe403 */
[----:B------:R-:W-:Y:S02]  /*12c70*/  IMAD.IADD R3, R9, 0x1, R10 ;  /* 0x0000000109037824 */ /* 0x000fe400078e020a */
[----:B------:R-:W-:Y:S01]  /*12c80*/  IMAD.WIDE.U32 R2, R22, UR4, R2 ;  /* 0x0000000416027c25 */ /* 0x000fe2000f8e0002 */
[----:B------:R-:W-:Y:S02]  /*12c90*/  UMOV UR4, 0xffffffff ;  /* 0xffffffff00047882 */ /* 0x000fe40000000000 */
[----:B------:R-:W-:-:S04]  /*12ca0*/  IADD3 R7, P0, R2, UR6, RZ ;  /* 0x0000000602077c10 */ /* 0x000fc8000ff1e0ff */
[----:B------:R-:W-:Y:S01]  /*12cb0*/  IADD3.X R8, R11, UR7, R3, P0, !PT ;  /* 0x000000070b087c10 */ /* 0x000fe200087fe403 */
[----:B------:R-:W-:Y:S08]  /*12cc0*/  BRA.DIV UR4, `(.L_x_4138) ;  /* 0x0000004e04647947 */ /* 0x000ff0000b800000 */
[----:B------:R-:W4:Y:S04]  /*12cd0*/  SHFL.IDX PT, R2, R5, RZ, 0x1c1f ;  /* 0x001c1fff05027589 */ /* 0x000f2800000e0000 */
[----:B------:R-:W5:Y:S04]  /*12ce0*/  SHFL.IDX PT, R3, R6, RZ, 0x1c1f ;  /* 0x001c1fff06037589 */ /* 0x000f6800000e0000 */
[----:B------:R-:W-:Y:S04]  /*12cf0*/  SHFL.IDX PT, R9, R6, 0x2, 0x1c1f ;  /* 0x005c1f0006097f89 */ /* 0x000fe800000e0000 */
[----:B------:R-:W-:Y:S04]  /*12d00*/  SHFL.IDX PT, R8, R8, RZ, 0x1c1f ;  /* 0x001c1fff08087589 */ /* 0x000fe800000e0000 */
[----:B------:R-:W-:Y:S01]  /*12d10*/  SHFL.IDX PT, R14, R7, RZ, 0x1c1f ;  /* 0x001c1fff070e7589 */ /* 0x000fe200000e0000 */
[----:B----4-:R-:W-:-:S05]  /*12d20*/  IADD3 R2, P0, R36, R2, RZ ;  /* 0x0000000224027210 */ /* 0x010fca0007f1e0ff */
[----:B-----5:R-:W-:-:S05]  /*12d30*/  IMAD.X R3, RZ, RZ, R3, P0 ;  /* 0x000000ffff037224 */ /* 0x020fca00000e0603 */
[----:B------:R-:W-:Y:S04]  /*12d40*/  LDGSTS.E.BYPASS.LTC128B.128 [R0+0x24200], desc[UR52][R2.64], !P4 ;  /* 0x2420000002007fae */ /* 0x000fe8000e101d74 */
[----:B------:R-:W-:Y:S04]  /*12d50*/  LDGSTS.E.BYPASS.LTC128B.128 [R0+0x26a00], desc[UR52][R2.64+0x40], !P3 ;  /* 0x26a0004002007fae */ /* 0x000fe8000d901d74 */
[----:B------:R4:W-:Y:S04]  /*12d60*/  LDGSTS.E.BYPASS.LTC128B.128 [R0+0x29200], desc[UR52][R2.64+0x80], !P1 ;  /* 0x2920008002007fae */ /* 0x0009e8000c901d74 */
[----:B----4-:R-:W4:Y:S04]  /*12d70*/  SHFL.IDX PT, R2, R5, 0x1, 0x1c1f ;  /* 0x003c1f0005027f89 */ /* 0x010f2800000e0000 */
[----:B------:R-:W5:Y:S01]  /*12d80*/  SHFL.IDX PT, R3, R6, 0x1, 0x1c1f ;  /* 0x003c1f0006037f89 */ /* 0x000f6200000e0000 */
[----:B----4-:R-:W-:-:S05]  /*12d90*/  IADD3 R2, P0, R36, R2, RZ ;  /* 0x0000000224027210 */ /* 0x010fca0007f1e0ff */
[----:B-----5:R-:W-:-:S05]  /*12da0*/  IMAD.X R3, RZ, RZ, R3, P0 ;  /* 0x000000ffff037224 */ /* 0x020fca00000e0603 */
[----:B------:R-:W-:Y:S04]  /*12db0*/  LDGSTS.E.BYPASS.LTC128B.128 [R0+0x24a00], desc[UR52][R2.64], !P4 ;  /* 0x24a0000002007fae */ /* 0x000fe8000e101d74 */
[----:B------:R-:W-:Y:S04]  /*12dc0*/  LDGSTS.E.BYPASS.LTC128B.128 [R0+0x27200], desc[UR52][R2.64+0x40], !P3 ;  /* 0x2720004002007fae */ /* 0x000fe8000d901d74 */
[----:B------:R4:W-:Y:S04]  /*12dd0*/  LDGSTS.E.BYPASS.LTC128B.128 [R0+0x29a00], desc[UR52][R2.64+0x80], !P1 ;  /* 0x29a0008002007fae */ /* 0x0009e8000c901d74 */
[----:B----4-:R-:W4:Y:S02]  /*12de0*/  SHFL.IDX PT, R2, R5, 0x2, 0x1c1f ;  /* 0x005c1f0005027f89 */ /* 0x010f2400000e0000 */
[----:B----4-:R-:W-:-:S05]  /*12df0*/  IADD3 R2, P0, R36, R2, RZ ;  /* 0x0000000224027210 */ /* 0x010fca0007f1e0ff */
[----:B------:R-:W-:Y:S02]  /*12e00*/  IMAD.X R3, RZ, RZ, R9, P0 ;  /* 0x000000ffff037224 */ /* 0x000fe400000e0609 */
[----:B------:R-:W-:Y:S04]  /*12e10*/  SHFL.IDX PT, R9, R6, 0x3, 0x1c1f ;  /* 0x007c1f0006097f89 */ /* 0x000fe800000e0000 */
[----:B------:R-:W-:Y:S04]  /*12e20*/  LDGSTS.E.BYPASS.LTC128B.128 [R0+0x25200], desc[UR52][R2.64], !P4 ;  /* 0x2520000002007fae */ /* 0x000fe8000e101d74 */
[----:B------:R-:W-:Y:S04]  /*12e30*/  LDGSTS.E.BYPASS.LTC128B.128 [R0+0x27a00], desc[UR52][R2.64+0x40], !P3 ;  /* 0x27a0004002007fae */ /* 0x000fe8000d901d74 */
[----:B------:R4:W-:Y:S04]  /*12e40*/  LDGSTS.E.BYPASS.LTC128B.128 [R0+0x2a200], desc[UR52][R2.64+0x80], !P1 ;  /* 0x2a20008002007fae */ /* 0x0009e8000c901d74 */
[----:B----4-:R-:W4:Y:S02]  /*12e50*/  SHFL.IDX PT, R2, R5, 0x3, 0x1c1f ;  /* 0x007c1f0005027f89 */ /* 0x010f2400000e0000 */
[----:B----4-:R-:W-:-:S05]  /*12e60*/  IADD3 R2, P0, R36, R2, RZ ;  /* 0x0000000224027210 */ /* 0x010fca0007f1e0ff */
[----:B------:R-:W-:-:S05]  /*12e70*/  IMAD.X R3, RZ, RZ, R9, P0 ;  /* 0x000000ffff037224 */ /* 0x000fca00000e0609 */
[----:B------:R4:W-:Y:S04]  /*12e80*/  LDGSTS.E.BYPASS.LTC128B.128 [R0+0x25a00], desc[UR52][R2.64], !P4 ;  /* 0x25a0000002007fae */ /* 0x0009e8000e101d74 */
[----:B------:R4:W-:Y:S04]  /*12e90*/  LDGSTS.E.BYPASS.LTC128B.128 [R0+0x28200], desc[UR52][R2.64+0x40], !P3 ;  /* 0x2820004002007fae */ /* 0x0009e8000d901d74 */
[----:B------:R4:W-:Y:S02]  /*12ea0*/  LDGSTS.E.BYPASS.LTC128B.128 [R0+0x2aa00], desc[UR52][R2.64+0x80], !P1 ;  /* 0x2aa0008002007fae */ /* 0x0009e4000c901d74 */
.L_x_4247:
[----:B----4-:R-:W-:-:S05]  /*12eb0*/  IADD3 R2, P0, R36, R14, RZ ;  /* 0x0000000e24027210 */ /* 0x010fca0007f1e0ff */
        /* <DEDUP_REMOVED lines=9> */
.L_x_4139:
[----:B------:R-:W-:Y:S02]  /*12f50*/  PLOP3.LUT P1, PT, P1, P0, PT, 0xa2, 0x0 ;  /* 0x000000000000781c */ /* 0x000fe40000f21472 */
[----:B------:R-:W-:-:S08]  /*12f60*/  @P0 R2UR P1, UR4, R4 ;  /* 0x00000000040402ca */ /* 0x000fd00000020000 */
[----:B------:R-:W-:-:S05]  /*12f70*/  @P0 PLOP3.LUT P0, PT, P1, PT, PT, 0x80, 0x0 ;  /* 0x000000000000081c */ /* 0x000fca0000f0f070 */
[----:B------:R-:W-:Y:S01]  /*12f80*/  @!P1 SYNCS.ARRIVE.TRANS64.RED.A0T1 RZ, [UR4+0x33430], RZ ;  /* 0x033430ffffff99a7 */ /* 0x000fe20008200404 */
[----:B------:R-:W-:Y:S07]  /*12f90*/  @!P1 ARRIVES.LDGSTSBAR.64.TRANSCNT [UR4+0x33430] ;  /* 0x03343000ff0099b0 */ /* 0x000fee0008000a84 */
[----:B------:R-:W-:Y:S05]  /*12fa0*/  @P0 BRA.U.ANY `(.L_x_4139) ;  /* 0xfffffffd00e80947 */ /* 0x000fea000393ffff */
[----:B------:R-:W-:Y:S01]  /*12fb0*/  NOP ;  /* 0x0000000000007918 */ /* 0x000fe20000000000 */
[----:B----4-:R-:W-:-:S05]  /*12fc0*/  IMAD.U32 R0, RZ, RZ, UR42 ;  /* 0x0000002aff007e24 */ /* 0x010fca000f8e00ff */
[----:B------:R-:W-:-:S13]  /*12fd0*/  ISETP.NE.AND P3, PT, R0, 0x3, PT ;  /* 0x000000030000780c */ /* 0x000fda0003f65270 */
[----:B------:R-:W-:Y:S05]  /*12fe0*/  @!P3 BRA `(.L_x_4140) ;  /* 0x000000000004b947 */ /* 0x000fea0003800000 */
[----:B------:R-:W-:Y:S01]  /*12ff0*/  BPT.TRAP 0x1 ;  /* 0x000000040000795c */ /* 0x000fe20000300000 */
.L_x_4140:
[----:B------:R-:W-:Y:S01]  /*13000*/  IMAD.U32 R0, RZ, RZ, UR44 ;  /* 0x0000002cff007e24 */ /* 0x000fe2000f8e00ff */
[----:B------:R4:W-:Y:S04]  /*13010*/  SYNCS.ARRIVE.TRANS64.A1T0 RZ, [R4+URZ+0x33430], RZ ;  /* 0x033430ff04ff79a7 */ /* 0x0009e8000810003f */
[----:B------:R-:W-:-:S13]  /*13020*/  ISETP.NE.AND P0, PT, R0, 0x3, PT ;  /* 0x000000030000780c */ /* 0x000fda0003f05270 */
[----:B----4-:R-:W-:Y:S05]  /*13030*/  @!P0 BRA `(.L_x_4141) ;  /* 0x0000000000048947 */ /* 0x010fea0003800000 */
[----:B------:R-:W-:Y:S01]  /*13040*/  BPT.TRAP 0x1 ;  /* 0x000000040000795c */ /* 0x000fe20000300000 */
.L_x_4141:
[----:B------:R-:W-:Y:S01]  /*13050*/  LOP3.LUT R3, R21, 0x1, RZ, 0x3c, !PT ;  /* 0x0000000115037812 */ /* 0x000fe200078e3cff */
[----:B------:R-:W-:Y:S01]  /*13060*/  IMAD R2, R20, 0x8, R18 ;  /* 0x0000000814027824 */ /* 0x000fe200078e0212 */
[----:B------:R-:W-:Y:S02]  /*13070*/  BSSY B0, `(.L_x_4142) ;  /* 0x0000004000007945 */ /* 0x000fe40003800000 */
[----:B------:R-:W-:-:S04]  /*13080*/  SHF.L.U32 R3, R3, 0x1f, RZ ;  /* 0x0000001f03037819 */ /* 0x000fc800000006ff */
[----:B------:R-:W4:Y:S02]  /*13090*/  SYNCS.PHASECHK.TRANS64.TRYWAIT P1, [R2+URZ+0x33470], R3 ;  /* 0x03347003020075a7 */ /* 0x000f24000802017f */
[----:B----4-:R-:W-:Y:S05]  /*130a0*/  @!P1 BRA `(.L_x_4143) ;  /* 0x0000004c00e49947 */ /* 0x010fea0003800000 */
.L_x_4248:
[----:B------:R-:W-:Y:S05]  /*130b0*/  BSYNC B0 ;  /* 0x0000000000007941 */ /* 0x000fea0003800000 */
.L_x_4142:
[----:B------:R-:W-:-:S05]  /*130c0*/  IMAD.U32 R0, RZ, RZ, UR42 ;  /* 0x0000002aff007e24 */ /* 0x000fca000f8e00ff */
[----:B------:R-:W-:-:S13]  /*130d0*/  ISETP.NE.AND P1, PT, R0, 0x3, PT ;  /* 0x000000030000780c */ /* 0x000fda0003f25270 */
[----:B------:R-:W-:Y:S05]  /*130e0*/  @!P1 BRA `(.L_x_4144) ;  /* 0x0000000000049947 */ /* 0x000fea0003800000 */
[----:B------:R-:W-:Y:S01]  /*130f0*/  BPT.TRAP 0x1 ;  /* 0x000000040000795c */ /* 0x000fe20000300000 */
.L_x_4144:
[----:B----4-:R-:W-:Y:S01]  /*13100*/  SHF.L.U32 R3, R21, 0x1f, RZ ;  /* 0x0000001f15037819 */ /* 0x010fe200000006ff */
[----:B------:R-:W-:-:S03]  /*13110*/  IMAD R0, R20, 0x7800, RZ ;  /* 0x0000780014007824 */ /* 0x000fc600078e02ff */
[----:B------:R-:W4:Y:S02]  /*13120*/  SYNCS.PHASECHK.TRANS64.TRYWAIT P1, [R2+URZ+0x33460], R3 ;  /* 0x03346003020075a7 */ /* 0x000f24000802017f */
[----:B----4-:R-:W-:Y:S05]  /*13130*/  @!P1 BRA `(.L_x_4145) ;  /* 0x0000004c00d49947 */ /* 0x010fea0003800000 */
.L_x_4249:
[----:B----4-:R-:W-:Y:S01]  /*13140*/  LOP3.LUT R3, R0, R16, RZ, 0xfc, !PT ;  /* 0x0000001000037212 */ /* 0x010fe200078efcff */
[----:B------:R-:W-:Y:S05]  /*13150*/  WARPSYNC.ALL ;  /* 0x0000000000007948 */ /* 0x000fea0003800000 */
[----:B------:R-:W-:Y:S02]  /*13160*/  IMAD.IADD R6, R18, 0x1, R3 ;  /* 0x0000000112067824 */ /* 0x000fe400078e0203 */
[C---:B------:R-:W-:Y:S02]  /*13170*/  VIADD R3, R0.reuse, 0x2800 ;  /* 0x0000280000037836 */ /* 0x040fe40000000000 */
[----:B------:R-:W-:-:S02]  /*13180*/  VIADD R13, R0, 0x800 ;  /* 0x00000800000d7836 */ /* 0x000fc40000000000 */
[----:B0-23--:R-:W0:Y:S01]  /*13190*/  LDSM.16.MT88.4 R4, [R6+0xf200] ;  /* 0x00f200000604783b */ /* 0x00de220000004200 */
[C---:B------:R-:W-:Y:S02]  /*131a0*/  VIADD R20, R0.reuse, 0x5000 ;  /* 0x0000500000147836 */ /* 0x040fe40000000000 */
[C---:B------:R-:W-:Y:S02]  /*131b0*/  VIADD R21, R0.reuse, 0x3000 ;  /* 0x0000300000157836 */ /* 0x040fe40000000000 */
[C---:B------:R-:W-:Y:S02]  /*131c0*/  VIADD R15, R0.reuse, 0x2000 ;  /* 0x00002000000f7836 */ /* 0x040fe40000000000 */
[----:B------:R-:W-:Y:S02]  /*131d0*/  VIADD R14, R0, 0x5800 ;  /* 0x00005800000e7836 */ /* 0x000fe40000000000 */
[----:B------:R-:W-:-:S05]  /*131e0*/  IMAD.U32 R23, RZ, RZ, UR42 ;  /* 0x0000002aff177e24 */ /* 0x000fca000f8e00ff */
[----:B------:R-:W-:Y:S02]  /*131f0*/  ISETP.NE.AND P1, PT, R23, 0x3, PT ;  /* 0x000000031700780c */ /* 0x000fe40003f25270 */
[C-C-:B0-----:R-:W-:Y:S02]  /*13200*/  PRMT R8, R4.reuse, 0x6420, R5.reuse ;  /* 0x0000642004087816 */ /* 0x141fe40000000005 */
[----:B------:R-:W-:Y:S02]  /*13210*/  PRMT R9, R4, 0x7531, R5 ;  /* 0x0000753104097816 */ /* 0x000fe40000000005 */
[-C--:B------:R-:W-:Y:S02]  /*13220*/  LOP3.LUT R4, R0, R17.reuse, RZ, 0xfc, !PT ;  /* 0x0000001100047212 */ /* 0x080fe400078efcff */
[----:B------:R-:W-:Y:S02]  /*13230*/  LOP3.LUT R5, R3, R16, RZ, 0xfc, !PT ;  /* 0x0000001003057212 */ /* 0x000fe400078efcff */
[C-C-:B------:R-:W-:Y:S01]  /*13240*/  PRMT R10, R6.reuse, 0x6420, R7.reuse ;  /* 0x00006420060a7816 */ /* 0x140fe20000000007 */
[----:B------:R-:W-:Y:S01]  /*13250*/  IMAD.IADD R12, R19, 0x1, R4 ;  /* 0x00000001130c7824 */ /* 0x000fe200078e0204 */
[----:B------:R-:W-:Y:S01]  /*13260*/  PRMT R11, R6, 0x7531, R7 ;  /* 0x00007531060b7816 */ /* 0x000fe20000000007 */
[----:B------:R-:W-:Y:S01]  /*13270*/  IMAD.IADD R7, R18, 0x1, R5 ;  /* 0x0000000112077824 */ /* 0x000fe200078e0205 */
[----:B------:R-:W-:-:S03]  /*13280*/  LOP3.LUT R3, R3, R17, RZ, 0xfc, !PT ;  /* 0x0000001103037212 */ /* 0x000fc600078efcff */
[----:B------:R0:W-:Y:S02]  /*13290*/  STSM.16.M88.4 [R12], R8 ;  /* 0x000000080c007844 */ /* 0x0001e40000000200 */
[----:B------:R-:W-:Y:S02]  /*132a0*/  IMAD.IADD R3, R19, 0x1, R3 ;  /* 0x0000000113037824 */ /* 0x000fe400078e0203 */
[----:B------:R-:W2:Y:S01]  /*132b0*/  LDSM.16.MT88.4 R4, [R7+0xf200] ;  /* 0x00f200000704783b */ /* 0x000ea20000004200 */
[----:B0-----:R-:W-:Y:S01]  /*132c0*/  VIADD R12, R0, 0x1000 ;  /* 0x00001000000c7836 */ /* 0x001fe20000000000 */
[C-C-:B--2---:R-:W-:Y:S02]  /*132d0*/  PRMT R8, R4.reuse, 0x6420, R5.reuse ;  /* 0x0000642004087816 */ /* 0x144fe40000000005 */
[----:B------:R-:W-:Y:S02]  /*132e0*/  PRMT R9, R4, 0x7531, R5 ;  /* 0x0000753104097816 */ /* 0x000fe40000000005 */
[----:B------:R-:W-:-:S02]  /*132f0*/  LOP3.LUT R4, R13, R17, RZ, 0xfc, !PT ;  /* 0x000000110d047212 */ /* 0x000fc400078efcff */
[-C--:B------:R-:W-:Y:S02]  /*13300*/  LOP3.LUT R5, R20, R16.reuse, RZ, 0xfc, !PT ;  /* 0x0000001014057212 */ /* 0x080fe400078efcff */
[C-C-:B------:R-:W-:Y:S01]  /*13310*/  PRMT R10, R6.reuse, 0x6420, R7.reuse ;  /* 0x00006420060a7816 */ /* 0x140fe20000000007 */
[----:B------:R-:W-:Y:S01]  /*13320*/  IMAD.IADD R4, R19, 0x1, R4 ;  /* 0x0000000113047824 */ /* 0x000fe200078e0204 */
[----:B------:R-:W-:Y:S01]  /*13330*/  PRMT R11, R6, 0x7531, R7 ;  /* 0x00007531060b7816 */ /* 0x000fe20000000007 */
[----:B------:R-:W-:Y:S01]  /*13340*/  IMAD.IADD R5, R18, 0x1, R5 ;  /* 0x0000000112057824 */ /* 0x000fe200078e0205 */
[----:B------:R-:W-:Y:S02]  /*13350*/  LOP3.LUT R13, R13, R16, RZ, 0xfc, !PT ;  /* 0x000000100d0d7212 */ /* 0x000fe400078efcff */
[----:B------:R-:W-:Y:S01]  /*13360*/  LOP3.LUT R20, R20, R17, RZ, 0xfc, !PT ;  /* 0x0000001114147212 */ /* 0x000fe200078efcff */
[----:B------:R-:W-:Y:S04]  /*13370*/  STSM.16.M88.4 [R4], R8 ;  /* 0x0000000804007844 */ /* 0x000fe80000000200 */
[----:B------:R-:W0:Y:S01]  /*13380*/  LDSM.16.MT88.4 R4, [R5+0xf200] ;  /* 0x00f200000504783b */ /* 0x000e220000004200 */
[----:B------:R-:W-:Y:S01]  /*13390*/  IMAD.IADD R20, R19, 0x1, R20 ;  /* 0x0000000113147824 */ /* 0x000fe200078e0214 */
[----:B0-----:R-:W-:-:S02]  /*133a0*/  PRMT R8, R4, 0x6420, R5 ;  /* 0x0000642004087816 */ /* 0x001fc40000000005 */
[----:B------:R-:W-:Y:S02]  /*133b0*/  PRMT R9, R4, 0x7531, R5 ;  /* 0x0000753104097816 */ /* 0x000fe40000000005 */
[----:B------:R-:W-:Y:S02]  /*133c0*/  LOP3.LUT R4, R12, R17, RZ, 0xfc, !PT ;  /* 0x000000110c047212 */ /* 0x000fe400078efcff */
[C-C-:B------:R-:W-:Y:S02]  /*133d0*/  PRMT R10, R6.reuse, 0x6420, R7.reuse ;  /* 0x00006420060a7816 */ /* 0x140fe40000000007 */
[----:B------:R-:W-:Y:S01]  /*133e0*/  PRMT R11, R6, 0x7531, R7 ;  /* 0x00007531060b7816 */ /* 0x000fe20000000007 */
[----:B------:R-:W-:Y:S01]  /*133f0*/  IMAD.IADD R4, R19, 0x1, R4 ;  /* 0x0000000113047824 */ /* 0x000fe200078e0204 */
[----:B------:R-:W-:Y:S01]  /*13400*/  LOP3.LUT R12, R12, R16, RZ, 0xfc, !PT ;  /* 0x000000100c0c7212 */ /* 0x000fe200078efcff */
[----:B------:R-:W-:Y:S02]  /*13410*/  IMAD.IADD R6, R18, 0x1, R13 ;  /* 0x0000000112067824 */ /* 0x000fe400078e020d */
[----:B------:R-:W-:Y:S01]  /*13420*/  VIADD R13, R0, 0x1800 ;  /* 0x00001800000d7836 */ /* 0x000fe20000000000 */
[----:B------:R-:W-:Y:S04]  /*13430*/  STSM.16.M88.4 [R4], R8 ;  /* 0x0000000804007844 */ /* 0x000fe80000000200 */
[----:B------:R-:W0:Y:S02]  /*13440*/  LDSM.16.MT88.4 R4, [R6+0xf200] ;  /* 0x00f200000604783b */ /* 0x000e240000004200 */
[----:B0-----:R-:W-:-:S02]  /*13450*/  PRMT R8, R4, 0x6420, R5 ;  /* 0x0000642004087816 */ /* 0x001fc40000000005 */
[----:B------:R-:W-:Y:S02]  /*13460*/  PRMT R9, R4, 0x7531, R5 ;  /* 0x0000753104097816 */ /* 0x000fe40000000005 */
[----:B------:R-:W-:Y:S02]  /*13470*/  LOP3.LUT R4, R13, R17, RZ, 0xfc, !PT ;  /* 0x000000110d047212 */ /* 0x000fe400078efcff */
[C-C-:B------:R-:W-:Y:S02]  /*13480*/  PRMT R10, R6.reuse, 0x6420, R7.reuse ;  /* 0x00006420060a7816 */ /* 0x140fe40000000007 */
[----:B------:R-:W-:Y:S01]  /*13490*/  PRMT R11, R6, 0x7531, R7 ;  /* 0x00007531060b7816 */ /* 0x000fe20000000007 */
[----:B------:R-:W-:Y:S01]  /*134a0*/  IMAD.IADD R4, R19, 0x1, R4 ;  /* 0x0000000113047824 */ /* 0x000fe200078e0204 */
[----:B------:R-:W-:-:S04]  /*134b0*/  LOP3.LUT R13, R13, R16, RZ, 0xfc, !PT ;  /* 0x000000100d0d7212 */ /* 0x000fc800078efcff */
[----:B------:R0:W-:Y:S02]  /*134c0*/  STSM.16.M88.4 [R4], R8 ;  /* 0x0000000804007844 */ /* 0x0001e40000000200 */
[C---:B0-----:R-:W-:Y:S02]  /*134d0*/  LOP3.LUT R4, R21.reuse, R16, RZ, 0xfc, !PT ;  /* 0x0000001015047212 */ /* 0x041fe400078efcff */
[----:B------:R-:W-:-:S03]  /*134e0*/  LOP3.LUT R21, R21, R17, RZ, 0xfc, !PT ;  /* 0x0000001115157212 */ /* 0x000fc600078efcff */
[----:B------:R-:W-:Y:S02]  /*134f0*/  IMAD.IADD R4, R18, 0x1, R4 ;  /* 0x0000000112047824 */ /* 0x000fe400078e0204 */
[----:B------:R-:W-:-:S04]  /*13500*/  IMAD.IADD R21, R19, 0x1, R21 ;  /* 0x0000000113157824 */ /* 0x000fc800078e0215 */
[----:B------:R-:W0:Y:S02]  /*13510*/  LDSM.16.MT88.4 R4, [R4+0xf200] ;  /* 0x00f200000404783b */ /* 0x000e240000004200 */
[C-C-:B0-----:R-:W-:Y:S02]  /*13520*/  PRMT R8, R4.reuse, 0x6420, R5.reuse ;  /* 0x0000642004087816 */ /* 0x141fe40000000005 */
[----:B------:R-:W-:Y:S02]  /*13530*/  PRMT R9, R4, 0x7531, R5 ;  /* 0x0000753104097816 */ /* 0x000fe40000000005 */
[----:B------:R-:W-:Y:S02]  /*13540*/  LOP3.LUT R4, R15, R17, RZ, 0xfc, !PT ;  /* 0x000000110f047212 */ /* 0x000fe400078efcff */
[C-C-:B------:R-:W-:Y:S02]  /*13550*/  PRMT R10, R6.reuse, 0x6420, R7.reuse ;  /* 0x00006420060a7816 */ /* 0x140fe40000000007 */
[----:B------:R-:W-:Y:S01]  /*13560*/  PRMT R11, R6, 0x7531, R7 ;  /* 0x00007531060b7816 */ /* 0x000fe20000000007 */
[----:B------:R-:W-:Y:S01]  /*13570*/  IMAD.IADD R4, R19, 0x1, R4 ;  /* 0x0000000113047824 */ /* 0x000fe200078e0204 */
[----:B------:R-:W-:-:S04]  /*13580*/  LOP3.LUT R15, R15, R16, RZ, 0xfc, !PT ;  /* 0x000000100f0f7212 */ /* 0x000fc800078efcff */
[----:B------:R0:W-:Y:S01]  /*13590*/  STSM.16.M88.4 [R4], R8 ;  /* 0x0000000804007844 */ /* 0x0001e20000000200 */
[----:B------:R-:W-:Y:S01]  /*135a0*/  IMAD.IADD R15, R18, 0x1, R15 ;  /* 0x00000001120f7824 */ /* 0x000fe200078e020f */
[C---:B0-----:R-:W-:Y:S02]  /*135b0*/  LOP3.LUT R4, R14.reuse, R16, RZ, 0xfc, !PT ;  /* 0x000000100e047212 */ /* 0x041fe400078efcff */
[----:B------:R-:W-:-:S03]  /*135c0*/  LOP3.LUT R14, R14, R17, RZ, 0xfc, !PT ;  /* 0x000000110e0e7212 */ /* 0x000fc600078efcff */
[----:B------:R-:W-:Y:S02]  /*135d0*/  IMAD.IADD R4, R18, 0x1, R4 ;  /* 0x0000000112047824 */ /* 0x000fe400078e0204 */
[----:B------:R-:W-:-:S04]  /*135e0*/  IMAD.IADD R14, R19, 0x1, R14 ;  /* 0x00000001130e7824 */ /* 0x000fc800078e020e */
[----:B------:R-:W0:Y:S02]  /*135f0*/  LDSM.16.MT88.4 R4, [R4+0xf200] ;  /* 0x00f200000404783b */ /* 0x000e240000004200 */
[C-C-:B0-----:R-:W-:Y:S02]  /*13600*/  PRMT R8, R4.reuse, 0x6420, R5.reuse ;  /* 0x0000642004087816 */ /* 0x141fe40000000005 */
[----:B------:R-:W-:Y:S01]  /*13610*/  PRMT R9, R4, 0x7531, R5 ;  /* 0x0000753104097816 */ /* 0x000fe20000000005 */
[----:B------:R-:W-:Y:S01]  /*13620*/  IMAD.IADD R4, R18, 0x1, R12 ;  /* 0x0000000112047824 */ /* 0x000fe200078e020c */
[--C-:B------:R-:W-:Y:S01]  /*13630*/  PRMT R10, R6, 0x6420, R7.reuse ;  /* 0x00006420060a7816 */ /* 0x100fe20000000007 */
[----:B------:R-:W-:Y:S01]  /*13640*/  VIADD R12, R0, 0x4800 ;  /* 0x00004800000c7836 */ /* 0x000fe20000000000 */
[----:B------:R-:W-:-:S05]  /*13650*/  PRMT R11, R6, 0x7531, R7 ;  /* 0x00007531060b7816 */ /* 0x000fca0000000007 */
[----:B------:R0:W-:Y:S04]  /*13660*/  STSM.16.M88.4 [R3], R8 ;  /* 0x0000000803007844 */ /* 0x0001e80000000200 */
[----:B------:R-:W2:Y:S01]  /*13670*/  LDSM.16.MT88.4 R4, [R4+0xf200] ;  /* 0x00f200000404783b */ /* 0x000ea20000004200 */
[----:B0-----:R-:W-:Y:S01]  /*13680*/  VIADD R3, R0, 0x3800 ;  /* 0x0000380000037836 */ /* 0x001fe20000000000 */
[C-C-:B--2---:R-:W-:Y:S02]  /*13690*/  PRMT R8, R4.reuse, 0x6420, R5.reuse ;  /* 0x0000642004087816 */ /* 0x144fe40000000005 */
[----:B------:R-:W-:Y:S02]  /*136a0*/  PRMT R9, R4, 0x7531, R5 ;  /* 0x0000753104097816 */ /* 0x000fe40000000005 */
[----:B------:R-:W-:-:S02]  /*136b0*/  LOP3.LUT R4, R3, R16, RZ, 0xfc, !PT ;  /* 0x0000001003047212 */ /* 0x000fc400078efcff */
[C-C-:B------:R-:W-:Y:S02]  /*136c0*/  PRMT R10, R6.reuse, 0x6420, R7.reuse ;  /* 0x00006420060a7816 */ /* 0x140fe40000000007 */
        /* <DEDUP_REMOVED lines=9> */
[----:B------:R-:W-:-:S02]  /*13760*/  PRMT R10, R6, 0x6420, R7 ;  /* 0x00006420060a7816 */ /* 0x000fc40000000007 */
[----:B------:R-:W-:-:S05]  /*13770*/  PRMT R11, R6, 0x7531, R7 ;  /* 0x00007531060b7816 */ /* 0x000fca0000000007 */
[----:B------:R0:W-:Y:S02]  /*13780*/  STSM.16.M88.4 [R3], R8 ;  /* 0x0000000803007844 */ /* 0x0001e40000000200 */
[----:B0-----:R-:W-:-:S05]  /*13790*/  VIADD R3, R0, 0x6000 ;  /* 0x0000600000037836 */ /* 0x001fca0000000000 */
[C---:B------:R-:W-:Y:S02]  /*137a0*/  LOP3.LUT R4, R3.reuse, R16, RZ, 0xfc, !PT ;  /* 0x0000001003047212 */ /* 0x040fe400078efcff */
        /* <DEDUP_REMOVED lines=12> */
[----:B0-----:R-:W-:Y:S02]  /*13870*/  IMAD.IADD R4, R18, 0x1, R13 ;  /* 0x0000000112047824 */ /* 0x001fe400078e020d */
[C---:B------:R-:W-:Y:S02]  /*13880*/  VIADD R13, R0.reuse, 0x6800 ;  /* 0x00006800000d7836 */ /* 0x040fe40000000000 */
[----:B------:R-:W-:Y:S02]  /*13890*/  VIADD R0, R0, 0x7000 ;  /* 0x0000700000007836 */ /* 0x000fe40000000000 */
[----:B------:R-:W0:Y:S02]  /*138a0*/  LDSM.16.MT88.4 R4, [R4+0xf200] ;  /* 0x00f200000404783b */ /* 0x000e240000004200 */
[----:B0-----:R-:W-:-:S02]  /*138b0*/  PRMT R8, R4, 0x6420, R5 ;  /* 0x0000642004087816 */ /* 0x001fc40000000005 */
[----:B------:R-:W-:Y:S02]  /*138c0*/  PRMT R9, R4, 0x7531, R5 ;  /* 0x0000753104097816 */ /* 0x000fe40000000005 */
[----:B------:R-:W-:Y:S02]  /*138d0*/  LOP3.LUT R4, R12, R17, RZ, 0xfc, !PT ;  /* 0x000000110c047212 */ /* 0x000fe400078efcff */
[C-C-:B------:R-:W-:Y:S02]  /*138e0*/  PRMT R10, R6.reuse, 0x6420, R7.reuse ;  /* 0x00006420060a7816 */ /* 0x140fe40000000007 */
[----:B------:R-:W-:Y:S01]  /*138f0*/  PRMT R11, R6, 0x7531, R7 ;  /* 0x00007531060b7816 */ /* 0x000fe20000000007 */
[----:B------:R-:W-:-:S05]  /*13900*/  IMAD.IADD R4, R19, 0x1, R4 ;  /* 0x0000000113047824 */ /* 0x000fca00078e0204 */
[----:B------:R0:W-:Y:S02]  /*13910*/  STSM.16.M88.4 [R4], R8 ;  /* 0x0000000804007844 */ /* 0x0001e40000000200 */
[----:B0-----:R-:W-:-:S06]  /*13920*/  IMAD.IADD R4, R18, 0x1, R21 ;  /* 0x0000000112047824 */ /* 0x001fcc00078e0215 */
[----:B------:R-:W0:Y:S02]  /*13930*/  LDSM.16.MT88.4 R4, [R4+0xf200] ;  /* 0x00f200000404783b */ /* 0x000e240000004200 */
[C-C-:B0-----:R-:W-:Y:S02]  /*13940*/  PRMT R8, R4.reuse, 0x6420, R5.reuse ;  /* 0x0000642004087816 */ /* 0x141fe40000000005 */
[----:B------:R-:W-:Y:S02]  /*13950*/  PRMT R9, R4, 0x7531, R5 ;  /* 0x0000753104097816 */ /* 0x000fe40000000005 */
[C---:B------:R-:W-:Y:S02]  /*13960*/  LOP3.LUT R4, R13.reuse, R16, RZ, 0xfc, !PT ;  /* 0x000000100d047212 */ /* 0x040fe400078efcff */
[C-C-:B------:R-:W-:Y:S02]  /*13970*/  PRMT R10, R6.reuse, 0x6420, R7.reuse ;  /* 0x00006420060a7816 */ /* 0x140fe40000000007 */
[----:B------:R-:W-:Y:S01]  /*13980*/  PRMT R11, R6, 0x7531, R7 ;  /* 0x00007531060b7816 */ /* 0x000fe20000000007 */
[----:B------:R-:W-:Y:S01]  /*13990*/  IMAD.IADD R4, R18, 0x1, R4 ;  /* 0x0000000112047824 */ /* 0x000fe200078e0204 */
[----:B------:R-:W-:-:S03]  /*139a0*/  LOP3.LUT R13, R13, R17, RZ, 0xfc, !PT ;  /* 0x000000110d0d7212 */ /* 0x000fc600078efcff */
[----:B------:R-:W-:Y:S02]  /*139b0*/  STSM.16.M88.4 [R20], R8 ;  /* 0x0000000814007844 */ /* 0x000fe40000000200 */
[----:B------:R-:W-:Y:S02]  /*139c0*/  IMAD.IADD R13, R19, 0x1, R13 ;  /* 0x00000001130d7824 */ /* 0x000fe400078e020d */
[----:B------:R-:W0:Y:S02]  /*139d0*/  LDSM.16.MT88.4 R4, [R4+0xf200] ;  /* 0x00f200000404783b */ /* 0x000e240000004200 */
[C-C-:B0-----:R-:W-:Y:S02]  /*139e0*/  PRMT R8, R4.reuse, 0x6420, R5.reuse ;  /* 0x0000642004087816 */ /* 0x141fe40000000005 */
[----:B------:R-:W-:Y:S02]  /*139f0*/  PRMT R9, R4, 0x7531, R5 ;  /* 0x0000753104097816 */ /* 0x000fe40000000005 */
[----:B------:R-:W-:-:S02]  /*13a00*/  PRMT R10, R6, 0x6420, R7 ;  /* 0x00006420060a7816 */ /* 0x000fc40000000007 */
[----:B------:R-:W-:-:S05]  /*13a10*/  PRMT R11, R6, 0x7531, R7 ;  /* 0x00007531060b7816 */ /* 0x000fca0000000007 */
[----:B------:R-:W-:Y:S04]  /*13a20*/  STSM.16.M88.4 [R14], R8 ;  /* 0x000000080e007844 */ /* 0x000fe80000000200 */
[----:B------:R-:W0:Y:S02]  /*13a30*/  LDSM.16.MT88.4 R4, [R15+0xf200] ;  /* 0x00f200000f04783b */ /* 0x000e240000004200 */
[C-C-:B0-----:R-:W-:Y:S02]  /*13a40*/  PRMT R8, R4.reuse, 0x6420, R5.reuse ;  /* 0x0000642004087816 */ /* 0x141fe40000000005 */
[----:B------:R-:W-:Y:S02]  /*13a50*/  PRMT R9, R4, 0x7531, R5 ;  /* 0x0000753104097816 */ /* 0x000fe40000000005 */
[----:B------:R-:W-:-:S02]  /*13a60*/  LOP3.LUT R5, R12, R16, RZ, 0xfc, !PT ;  /* 0x000000100c057212 */ /* 0x000fc400078efcff */
[C-C-:B------:R-:W-:Y:S02]  /*13a70*/  PRMT R10, R6.reuse, 0x6420, R7.reuse ;  /* 0x00006420060a7816 */ /* 0x140fe40000000007 */
[----:B------:R-:W-:Y:S01]  /*13a80*/  PRMT R11, R6, 0x7531, R7 ;  /* 0x00007531060b7816 */ /* 0x000fe20000000007 */
[----:B------:R-:W-:-:S04]  /*13a90*/  IMAD.IADD R5, R18, 0x1, R5 ;  /* 0x0000000112057824 */ /* 0x000fc800078e0205 */
[----:B------:R0:W-:Y:S04]  /*13aa0*/  STSM.16.M88.4 [R3], R8 ;  /* 0x0000000803007844 */ /* 0x0001e80000000200 */
[----:B------:R-:W2:Y:S01]  /*13ab0*/  LDSM.16.MT88.4 R4, [R5+0xf200] ;  /* 0x00f200000504783b */ /* 0x000ea20000004200 */
[C---:B0-----:R-:W-:Y:S02]  /*13ac0*/  LOP3.LUT R3, R0.reuse, R16, RZ, 0xfc, !PT ;  /* 0x0000001000037212 */ /* 0x041fe400078efcff */
[----:B------:R-:W-:-:S03]  /*13ad0*/  LOP3.LUT R0, R0, R17, RZ, 0xfc, !PT ;  /* 0x0000001100007212 */ /* 0x000fc600078efcff */
[----:B------:R-:W-:Y:S02]  /*13ae0*/  IMAD.IADD R3, R18, 0x1, R3 ;  /* 0x0000000112037824 */ /* 0x000fe400078e0203 */
[----:B------:R-:W-:Y:S01]  /*13af0*/  IMAD.IADD R0, R19, 0x1, R0 ;  /* 0x0000000113007824 */ /* 0x000fe200078e0200 */
[C-C-:B--2---:R-:W-:Y:S02]  /*13b00*/  PRMT R8, R4.reuse, 0x6420, R5.reuse ;  /* 0x0000642004087816 */ /* 0x144fe40000000005 */
[----:B------:R-:W-:Y:S02]  /*13b10*/  PRMT R9, R4, 0x7531, R5 ;  /* 0x0000753104097816 */ /* 0x000fe40000000005 */
[C-C-:B------:R-:W-:Y:S02]  /*13b20*/  PRMT R10, R6.reuse, 0x6420, R7.reuse ;  /* 0x00006420060a7816 */ /* 0x140fe40000000007 */
[----:B------:R-:W-:-:S05]  /*13b30*/  PRMT R11, R6, 0x7531, R7 ;  /* 0x00007531060b7816 */ /* 0x000fca0000000007 */
[----:B------:R-:W-:Y:S04]  /*13b40*/  STSM.16.M88.4 [R13], R8 ;  /* 0x000000080d007844 */ /* 0x000fe80000000200 */
[----:B------:R-:W0:Y:S02]  /*13b50*/  LDSM.16.MT88.4 R4, [R3+0xf200] ;  /* 0x00f200000304783b */ /* 0x000e240000004200 */
        /* <DEDUP_REMOVED lines=13> */
.L_x_4146:
[----:B--2---:R2:W-:Y:S01]  /*13c30*/  SYNCS.ARRIVE.TRANS64.A1T0 RZ, [R2+URZ+0x33450], RZ ;  /* 0x033450ff02ff79a7 */ /* 0x0045e2000810003f */
[----:B------:R-:W-:Y:S06]  /*13c40*/  BAR.SYNC.DEFER_BLOCKING 0x2, 0x80 ;  /* 0x0082000000007b1d */ /* 0x000fec0000010000 */
[----:B------:R-:W-:Y:S05]  /*13c50*/  @!P0 BRA `(.L_x_4147) ;  /* 0x0000000000048947 */ /* 0x000fea0003800000 */
[----:B------:R-:W-:Y:S01]  /*13c60*/  BPT.TRAP 0x1 ;  /* 0x000000040000795c */ /* 0x000fe20000300000 */
.L_x_4147:
[----:B0-----:R-:W3:Y:S01]  /*13c70*/  LDL R0, [R1+0x14] ;  /* 0x0000140001007983 */ /* 0x001ee20000100800 */
[----:B--2---:R-:W-:Y:S02]  /*13c80*/  VIADD R2, R2, 0x33480 ;  /* 0x0003348002027836 */ /* 0x004fe40000000000 */
[----:B------:R-:W-:Y:S02]  /*13c90*/  IMAD.MOV.U32 R20, RZ, RZ, R30 ;  /* 0x000000ffff147224 */ /* 0x000fe400078e001e */
[----:B------:R-:W-:Y:S01]  /*13ca0*/  IMAD.MOV.U32 R21, RZ, RZ, R33 ;  /* 0x000000ffff157224 */ /* 0x000fe200078e0021 */
[----:B---3--:R-:W-:-:S04]  /*13cb0*/  PRMT R2, R0, 0x654, R2 ;  /* 0x0000065400027816 */ /* 0x008fc80000000002 */
[----:B------:R3:W-:Y:S01]  /*13cc0*/  SYNCS.ARRIVE.TRANS64.RED.A1T0 RZ, [R2+URZ], RZ ;  /* 0x000000ff02ff79a7 */ /* 0x0007e2000810043f */
[----:B------:R-:W-:Y:S05]  /*13cd0*/  @P2 BRA `(.L_x_4148) ;  /* 0xffffffe000b02947 */ /* 0x000fea000383ffff */
.L_x_4128:
[----:B------:R-:W3:Y:S01]  /*13ce0*/  S2R R0, SR_TID.X ;  /* 0x0000000000007919 */ /* 0x000ee20000002100 */
[----:B------:R-:W-:Y:S01]  /*13cf0*/  BSSY B0, `(.L_x_4149) ;  /* 0x0000013000007945 */ /* 0x000fe20003800000 */
[----:B---3--:R-:W-:Y:S01]  /*13d00*/  LOP3.LUT R2, R0, 0x7f, RZ, 0xc0, !PT ;  /* 0x0000007f00027812 */ /* 0x008fe200078ec0ff */
[----:B------:R-:W-:-:S03]  /*13d10*/  IMAD.U32 R0, RZ, RZ, UR44 ;  /* 0x0000002cff007e24 */ /* 0x000fc6000f8e00ff */
[----:B------:R-:W-:Y:S02]  /*13d20*/  ISETP.NE.AND P1, PT, R2, RZ, PT ;  /* 0x000000ff0200720c */ /* 0x000fe40003f25270 */
[----:B------:R-:W-:-:S11]  /*13d30*/  ISETP.NE.AND P0, PT, R0, 0x3, PT ;  /* 0x000000030000780c */ /* 0x000fd60003f05270 */
[----:B------:R-:W-:Y:S05]  /*13d40*/  @P1 BRA `(.L_x_4150) ;  /* 0x0000000000341947 */ /* 0x000fea0003800000 */
[----:B------:R-:W3:Y:S01]  /*13d50*/  S2R R5, SR_LANEID ;  /* 0x0000000000057919 */ /* 0x000ee20000000000 */
[----:B------:R-:W-:Y:S01]  /*13d60*/  VOTEU.ANY UR4, UPT, PT ;  /* 0x0000000000047886 */ /* 0x000fe200038e0100 */
[----:B0-----:R-:W0:Y:S01]  /*13d70*/  LDC.64 R2, c[0x0][0xc60] ;  /* 0x00031800ff027b82 */ /* 0x001e220000000a00 */
[----:B------:R-:W3:Y:S02]  /*13d80*/  FLO.U32 R0, UR4 ;  /* 0x0000000400007d00 */ /* 0x000ee400080e0000 */
[----:B---3--:R-:W-:-:S06]  /*13d90*/  ISETP.EQ.U32.AND P1, PT, R0, R5, PT ;  /* 0x000000050000720c */ /* 0x008fcc0003f22070 */
[----:B------:R-:W0:Y:S07]  /*13da0*/  POPC R5, UR4 ;  /* 0x0000000400057d09 */ /* 0x000e2e0008000000 */
[----:B0-----:R-:W3:Y:S01]  /*13db0*/  @P1 ATOMG.E.ADD.STRONG.GPU PT, R3, desc[UR52][R2.64], R5 ;  /* 0x00000005020319a8 */ /* 0x001ee200081ee1f4 */
[----:B------:R-:W0:Y:S02]  /*13dc0*/  S2R R4, SR_LTMASK ;  /* 0x0000000000047919 */ /* 0x000e240000003900 */
[----:B0-----:R-:W-:-:S04]  /*13dd0*/  LOP3.LUT R4, R4, UR4, RZ, 0xc0, !PT ;  /* 0x0000000404047c12 */ /* 0x001fc8000f8ec0ff */
[----:B------:R-:W0:Y:S01]  /*13de0*/  POPC R7, R4 ;  /* 0x0000000400077309 */ /* 0x000e220000000000 */
[----:B---3--:R-:W0:Y:S02]  /*13df0*/  SHFL.IDX PT, R0, R3, R0, 0x1f ;  /* 0x00001f0003007589 */ /* 0x008e2400000e0000 */
[----:B0-----:R-:W-:-:S05]  /*13e00*/  IADD3 R0, R0, UR45, R7 ;  /* 0x0000002d00007c10 */ /* 0x001fca000fffe007 */
[----:B------:R3:W-:Y:S02]  /*13e10*/  STL [R1], R0 ;  /* 0x0000000001007387 */ /* 0x0007e40000100800 */
.L_x_4150:
[----:B------:R-:W-:Y:S05]  /*13e20*/  BSYNC B0 ;  /* 0x0000000000007941 */ /* 0x000fea0003800000 */
.L_x_4149:
[----:B------:R-:W-:Y:S05]  /*13e30*/  @!P0 BRA `(.L_x_4151) ;  /* 0x0000000000048947 */ /* 0x000fea0003800000 */
[----:B------:R-:W-:Y:S01]  /*13e40*/  BPT.TRAP 0x1 ;  /* 0x000000040000795c */ /* 0x000fe20000300000 */
.L_x_4151:
[----:B0-----:R-:W-:Y:S01]  /*13e50*/  LOP3.LUT R3, R33, 0x1, RZ, 0x3c, !PT ;  /* 0x0000000121037812 */ /* 0x001fe200078e3cff */
[----:B---3--:R-:W-:Y:S01]  /*13e60*/  IMAD R0, R30, 0x8, R18 ;  /* 0x000000081e007824 */ /* 0x008fe200078e0212 */
[----:B------:R-:W-:Y:S02]  /*13e70*/  BSSY B0, `(.L_x_4152) ;  /* 0x0000004000007945 */ /* 0x000fe40003800000 */
[----:B------:R-:W-:-:S04]  /*13e80*/  SHF.L.U32 R3, R3, 0x1f, RZ ;  /* 0x0000001f03037819 */ /* 0x000fc800000006ff */
[----:B------:R-:W0:Y:S02]  /*13e90*/  SYNCS.PHASECHK.TRANS64.TRYWAIT P1, [R0+URZ+0x33470], R3 ;  /* 0x03347003000075a7 */ /* 0x000e24000802017f */
[----:B0-----:R-:W-:Y:S05]  /*13ea0*/  @!P1 BRA `(.L_x_4153) ;  /* 0x00000040008c9947 */ /* 0x001fea0003800000 */
.L_x_4250:
[----:B------:R-:W-:Y:S05]  /*13eb0*/  BSYNC B0 ;  /* 0x0000000000007941 */ /* 0x000fea0003800000 */
.L_x_4152:
[----:B------:R-:W-:-:S05]  /*13ec0*/  IMAD.U32 R2, RZ, RZ, UR42 ;  /* 0x0000002aff027e24 */ /* 0x000fca000f8e00ff */
[----:B------:R-:W-:-:S13]  /*13ed0*/  ISETP.NE.AND P1, PT, R2, 0x3, PT ;  /* 0x000000030200780c */ /* 0x000fda0003f25270 */
[----:B------:R-:W-:Y:S05]  /*13ee0*/  @!P1 BRA `(.L_x_4154) ;  /* 0x0000000000049947 */ /* 0x000fea0003800000 */
[----:B------:R-:W-:Y:S01]  /*13ef0*/  BPT.TRAP 0x1 ;  /* 0x000000040000795c */ /* 0x000fe20000300000 */
.L_x_4154:
[----:B0-----:R-:W-:-:S04]  /*13f00*/  SHF.L.U32 R3, R33, 0x1f, RZ ;  /* 0x0000001f21037819 */ /* 0x001fc800000006ff */
[----:B------:R-:W0:Y:S02]  /*13f10*/  SYNCS.PHASECHK.TRANS64.TRYWAIT P1, [R0+URZ+0x33460], R3 ;  /* 0x03346003000075a7 */ /* 0x000e24000802017f */
[----:B0-----:R-:W-:Y:S05]  /*13f20*/  @!P1 BRA `(.L_x_4155) ;  /* 0x0000004000809947 */ /* 0x001fea0003800000 */
.L_x_4251:
[----:B------:R-:W-:Y:S01]  /*13f30*/  IMAD R2, R30, 0x7800, RZ ;  /* 0x000078001e027824 */ /* 0x000fe200078e02ff */
[----:B------:R-:W-:Y:S05]  /*13f40*/  WARPSYNC.ALL ;  /* 0x0000000000007948 */ /* 0x000fea0003800000 */
[CC--:B0-----:R-:W-:Y:S01]  /*13f50*/  LOP3.LUT R3, R2.reuse, R16.reuse, RZ, 0xfc, !PT ;  /* 0x0000001002037212 */ /* 0x0c1fe200078efcff */
[C---:B------:R-:W-:Y:S02]  /*13f60*/  VIADD R13, R2.reuse, 0x2800 ;  /* 0x00002800020d7836 */ /* 0x040fe40000000000 */
[----:B------:R-:W-:Y:S02]  /*13f70*/  VIADD R21, R2, 0x5000 ;  /* 0x0000500002157836 */ /* 0x000fe40000000000 */
[----:B------:R-:W-:Y:S01]  /*13f80*/  IMAD.IADD R5, R18, 0x1, R3 ;  /* 0x0000000112057824 */ /* 0x000fe200078e0203 */
[----:B------:R-:W-:Y:S01]  /*13f90*/  LOP3.LUT R3, R13, R16, RZ, 0xfc, !PT ;  /* 0x000000100d037212 */ /* 0x000fe200078efcff */
[----:B------:R-:W-:-:S02]  /*13fa0*/  VIADD R20, R2, 0x2000 ;  /* 0x0000200002147836 */ /* 0x000fc40000000000 */
[----:B-1----:R-:W-:Y:S02]  /*13fb0*/  IMAD.U32 R24, RZ, RZ, UR42 ;  /* 0x0000002aff187e24 */ /* 0x002fe4000f8e00ff */
[----:B------:R-:W0:Y:S03]  /*13fc0*/  LDSM.16.MT88.4 R4, [R5+0xf200] ;  /* 0x00f200000504783b */ /* 0x000e260000004200 */
[----:B------:R-:W-:Y:S02]  /*13fd0*/  ISETP.NE.AND P1, PT, R24, 0x3, PT ;  /* 0x000000031800780c */ /* 0x000fe40003f25270 */
[C-C-:B0-----:R-:W-:Y:S02]  /*13fe0*/  PRMT R8, R4.reuse, 0x6420, R5.reuse ;  /* 0x0000642004087816 */ /* 0x141fe40000000005 */
[----:B------:R-:W-:Y:S02]  /*13ff0*/  PRMT R9, R4, 0x7531, R5 ;  /* 0x0000753104097816 */ /* 0x000fe40000000005 */
[----:B------:R-:W-:-:S02]  /*14000*/  LOP3.LUT R4, R2, R17, RZ, 0xfc, !PT ;  /* 0x0000001102047212 */ /* 0x000fc400078efcff */
[C-C-:B------:R-:W-:Y:S02]  /*14010*/  PRMT R10, R6.reuse, 0x6420, R7.reuse ;  /* 0x00006420060a7816 */ /* 0x140fe40000000007 */
[----:B------:R-:W-:Y:S01]  /*14020*/  PRMT R11, R6, 0x7531, R7 ;  /* 0x00007531060b7816 */ /* 0x000fe20000000007 */
[----:B------:R-:W-:Y:S02]  /*14030*/  IMAD.IADD R12, R19, 0x1, R4 ;  /* 0x00000001130c7824 */ /* 0x000fe400078e0204 */
[----:B------:R-:W-:Y:S02]  /*14040*/  IMAD.IADD R6, R18, 0x1, R3 ;  /* 0x0000000112067824 */ /* 0x000fe400078e0203 */
[C---:B------:R-:W-:Y:S01]  /*14050*/  VIADD R3, R2.reuse, 0x800 ;  /* 0x0000080002037836 */ /* 0x040fe20000000000 */
[----:B------:R0:W-:Y:S04]  /*14060*/  STSM.16.M88.4 [R12], R8 ;  /* 0x000000080c007844 */ /* 0x0001e80000000200 */
[----:B------:R-:W1:Y:S01]  /*14070*/  LDSM.16.MT88.4 R4, [R6+0xf200] ;  /* 0x00f200000604783b */ /* 0x000e620000004200 */
[----:B0-----:R-:W-:Y:S01]  /*14080*/  VIADD R12, R2, 0x1000 ;  /* 0x00001000020c7836 */ /* 0x001fe20000000000 */
[----:B-1----:R-:W-:-:S02]  /*14090*/  PRMT R8, R4, 0x6420, R5 ;  /* 0x0000642004087816 */ /* 0x002fc40000000005 */
[----:B------:R-:W-:Y:S02]  /*140a0*/  PRMT R9, R4, 0x7531, R5 ;  /* 0x0000753104097816 */ /* 0x000fe40000000005 */
[----:B------:R-:W-:Y:S02]  /*140b0*/  LOP3.LUT R4, R3, R17, RZ, 0xfc, !PT ;  /* 0x0000001103047212 */ /* 0x000fe400078efcff */
[-C--:B------:R-:W-:Y:S02]  /*140c0*/  LOP3.LUT R5, R21, R16.reuse, RZ, 0xfc, !PT ;  /* 0x0000001015057212 */ /* 0x080fe400078efcff */
[C-C-:B------:R-:W-:Y:S01]  /*140d0*/  PRMT R10, R6.reuse, 0x6420, R7.reuse ;  /* 0x00006420060a7816 */ /* 0x140fe20000000007 */
[----:B--2---:R-:W-:Y:S01]  /*140e0*/  IMAD.IADD R14, R19, 0x1, R4 ;  /* 0x00000001130e7824 */ /* 0x004fe200078e0204 */
[----:B------:R-:W-:Y:S01]  /*140f0*/  PRMT R11, R6, 0x7531, R7 ;  /* 0x00007531060b7816 */ /* 0x000fe20000000007 */
[----:B------:R-:W-:Y:S01]  /*14100*/  IMAD.IADD R5, R18, 0x1, R5 ;  /* 0x0000000112057824 */ /* 0x000fe200078e0205 */
[----:B------:R-:W-:-:S03]  /*14110*/  LOP3.LUT R3, R3, R16, RZ, 0xfc, !PT ;  /* 0x0000001003037212 */ /* 0x000fc600078efcff */
[----:B------:R0:W-:Y:S04]  /*14120*/  STSM.16.M88.4 [R14], R8 ;  /* 0x000000080e007844 */ /* 0x0001e80000000200 */
[----:B------:R-:W1:Y:S01]  /*14130*/  LDSM.16.MT88.4 R4, [R5+0xf200] ;  /* 0x00f200000504783b */ /* 0x000e620000004200 */
[----:B0-----:R-:W-:Y:S01]  /*14140*/  VIADD R14, R2, 0x1800 ;  /* 0x00001800020e7836 */ /* 0x001fe20000000000 */
[C-C-:B-1----:R-:W-:Y:S02]  /*14150*/  PRMT R8, R4.reuse, 0x6420, R5.reuse ;  /* 0x0000642004087816 */ /* 0x142fe40000000005 */
        /* <DEDUP_REMOVED lines=13> */
[----:B------:R-:W-:Y:S02]  /*14230*/  LOP3.LUT R5, R3, R16, RZ, 0xfc, !PT ;  /* 0x0000001003057212 */ /* 0x000fe400078efcff */
[C-C-:B------:R-:W-:Y:S01]  /*14240*/  PRMT R10, R6.reuse, 0x6420, R7.reuse ;  /* 0x00006420060a7816 */ /* 0x140fe20000000007 */
[----:B------:R-:W-:Y:S01]  /*14250*/  IMAD.IADD R22, R19, 0x1, R4 ;  /* 0x0000000113167824 */ /* 0x000fe200078e0204 */
[----:B------:R-:W-:Y:S01]  /*14260*/  PRMT R11, R6, 0x7531, R7 ;  /* 0x00007531060b7816 */ /* 0x000fe20000000007 */
[----:B------:R-:W-:-:S04]  /*14270*/  IMAD.IADD R6, R18, 0x1, R5 ;  /* 0x0000000112067824 */ /* 0x000fc800078e0205 */
[----:B------:R-:W-:Y:S04]  /*14280*/  STSM.16.M88.4 [R22], R8 ;  /* 0x0000000816007844 */ /* 0x000fe80000000200 */
[----:B------:R-:W0:Y:S02]  /*14290*/  LDSM.16.MT88.4 R4, [R6+0xf200] ;  /* 0x00f200000604783b */ /* 0x000e240000004200 */
[C-C-:B0-----:R-:W-:Y:S02]  /*142a0*/  PRMT R8, R4.reuse, 0x6420, R5.reuse ;  /* 0x0000642004087816 */ /* 0x141fe40000000005 */
[----:B------:R-:W-:Y:S02]  /*142b0*/  PRMT R9, R4, 0x7531, R5 ;  /* 0x0000753104097816 */ /* 0x000fe40000000005 */
[----:B------:R-:W-:-:S02]  /*142c0*/  LOP3.LUT R4, R20, R17, RZ, 0xfc, !PT ;  /* 0x0000001114047212 */ /* 0x000fc400078efcff */
        /* <DEDUP_REMOVED lines=10> */
[----:B------:R-:W-:Y:S01]  /*14370*/  LOP3.LUT R5, R12, R16, RZ, 0xfc, !PT ;  /* 0x000000100c057212 */ /* 0x000fe200078efcff */
[----:B------:R-:W-:Y:S01]  /*14380*/  VIADD R12, R2, 0x3800 ;  /* 0x00003800020c7836 */ /* 0x000fe20000000000 */
[C-C-:B------:R-:W-:Y:S01]  /*14390*/  PRMT R10, R6.reuse, 0x6420, R7.reuse ;  /* 0x00006420060a7816 */ /* 0x140fe20000000007 */
[----:B------:R-:W-:Y:S01]  /*143a0*/  IMAD.IADD R13, R19, 0x1, R4 ;  /* 0x00000001130d7824 */ /* 0x000fe200078e0204 */
[----:B------:R-:W-:Y:S01]  /*143b0*/  PRMT R11, R6, 0x7531, R7 ;  /* 0x00007531060b7816 */ /* 0x000fe20000000007 */
[----:B------:R-:W-:-:S04]  /*143c0*/  IMAD.IADD R6, R18, 0x1, R5 ;  /* 0x0000000112067824 */ /* 0x000fc800078e0205 */
[----:B------:R0:W-:Y:S04]  /*143d0*/  STSM.16.M88.4 [R13], R8 ;  /* 0x000000080d007844 */ /* 0x0001e80000000200 */
[----:B------:R-:W1:Y:S01]  /*143e0*/  LDSM.16.MT88.4 R4, [R6+0xf200] ;  /* 0x00f200000604783b */ /* 0x000e620000004200 */
[----:B0-----:R-:W-:Y:S01]  /*143f0*/  VIADD R13, R2, 0x6000 ;  /* 0x00006000020d7836 */ /* 0x001fe20000000000 */
[C-C-:B-1----:R-:W-:Y:S02]  /*14400*/  PRMT R8, R4.reuse, 0x6420, R5.reuse ;  /* 0x0000642004087816 */ /* 0x142fe40000000005 */
[----:B------:R-:W-:Y:S02]  /*14410*/  PRMT R9, R4, 0x7531, R5 ;  /* 0x0000753104097816 */ /* 0x000fe40000000005 */
[----:B------:R-:W-:-:S02]  /*14420*/  LOP3.LUT R4, R3, R17, RZ, 0xfc, !PT ;  /* 0x0000001103047212 */ /* 0x000fc400078efcff */
        /* <DEDUP_REMOVED lines=8> */
[----:B------:R-:W1:Y:S01]  /*144b0*/  LDSM.16.MT88.4 R4, [R5+0xf200] ;  /* 0x00f200000504783b */ /* 0x000e620000004200 */
[----:B0-----:R-:W-:Y:S02]  /*144c0*/  LOP3.LUT R3, R13, R16, RZ, 0xfc, !PT ;  /* 0x000000100d037212 */ /* 0x001fe400078efcff */
[C-C-:B-1----:R-:W-:Y:S02]  /*144d0*/  PRMT R10, R6.reuse, 0x6420, R7.reuse ;  /* 0x00006420060a7816 */ /* 0x142fe40000000007 */
[----:B------:R-:W-:Y:S01]  /*144e0*/  PRMT R11, R6, 0x7531, R7 ;  /* 0x00007531060b7816 */ /* 0x000fe20000000007 */
[----:B------:R-:W-:Y:S01]  /*144f0*/  IMAD.IADD R6, R18, 0x1, R3 ;  /* 0x0000000112067824 */ /* 0x000fe200078e0203 */
[--C-:B------:R-:W-:Y:S01]  /*14500*/  PRMT R8, R4, 0x6420, R5.reuse ;  /* 0x0000642004087816 */ /* 0x100fe20000000005 */
[----:B------:R-:W-:Y:S01]  /*14510*/  VIADD R3, R2, 0x4000 ;  /* 0x0000400002037836 */ /* 0x000fe20000000000 */
[----:B------:R-:W-:-:S05]  /*14520*/  PRMT R9, R4, 0x7531, R5 ;  /* 0x0000753104097816 */ /* 0x000fca0000000005 */
[----:B------:R0:W-:Y:S04]  /*14530*/  STSM.16.M88.4 [R12], R8 ;  /* 0x000000080c007844 */ /* 0x0001e80000000200 */
[----:B------:R-:W1:Y:S01]  /*14540*/  LDSM.16.MT88.4 R4, [R6+0xf200] ;  /* 0x00f200000604783b */ /* 0x000e620000004200 */
[----:B0-----:R-:W-:Y:S01]  /*14550*/  VIADD R12, R2, 0x4800 ;  /* 0x00004800020c7836 */ /* 0x001fe20000000000 */
[C-C-:B-1----:R-:W-:Y:S02]  /*14560*/  PRMT R8, R4.reuse, 0x6420, R5.reuse ;  /* 0x0000642004087816 */ /* 0x142fe40000000005 */
[----:B------:R-:W-:Y:S02]  /*14570*/  PRMT R9, R4, 0x7531, R5 ;  /* 0x0000753104097816 */ /* 0x000fe40000000005 */
[----:B------:R-:W-:-:S02]  /*14580*/  LOP3.LUT R4, R3, R17, RZ, 0xfc, !PT ;  /* 0x0000001103047212 */ /* 0x000fc400078efcff */
[-C--:B------:R-:W-:Y:S02]  /*14590*/  LOP3.LUT R5, R14, R16.reuse, RZ, 0xfc, !PT ;  /* 0x000000100e057212 */ /* 0x080fe400078efcff */
[C-C-:B------:R-:W-:Y:S01]  /*145a0*/  PRMT R10, R6.reuse, 0x6420, R7.reuse ;  /* 0x00006420060a7816 */ /* 0x140fe20000000007 */
[----:B------:R-:W-:Y:S01]  /*145b0*/  IMAD.IADD R22, R19, 0x1, R4 ;  /* 0x0000000113167824 */ /* 0x000fe200078e0204 */
[----:B------:R-:W-:Y:S01]  /*145c0*/  PRMT R11, R6, 0x7531, R7 ;  /* 0x00007531060b7816 */ /* 0x000fe20000000007 */
[----:B------:R-:W-:Y:S01]  /*145d0*/  IMAD.IADD R5, R18, 0x1, R5 ;  /* 0x0000000112057824 */ /* 0x000fe200078e0205 */
[----:B------:R-:W-:-:S03]  /*145e0*/  LOP3.LUT R3, R3, R16, RZ, 0xfc, !PT ;  /* 0x0000001003037212 */ /* 0x000fc600078efcff */
[----:B------:R-:W-:Y:S04]  /*145f0*/  STSM.16.M88.4 [R22], R8 ;  /* 0x0000000816007844 */ /* 0x000fe80000000200 */
[----:B------:R-:W0:Y:S02]  /*14600*/  LDSM.16.MT88.4 R4, [R5+0xf200] ;  /* 0x00f200000504783b */ /* 0x000e240000004200 */
        /* <DEDUP_REMOVED lines=8> */
[----:B------:R-:W-:Y:S01]  /*14690*/  STSM.16.M88.4 [R14], R8 ;  /* 0x000000080e007844 */ /* 0x000fe20000000200 */
[----:B------:R-:W-:-:S03]  /*146a0*/  VIADD R2, R2, 0x7000 ;  /* 0x0000700002027836 */ /* 0x000fc60000000000 */
[----:B------:R-:W0:Y:S02]  /*146b0*/  LDSM.16.MT88.4 R4, [R6+0xf200] ;  /* 0x00f200000604783b */ /* 0x000e240000004200 */
[C-C-:B0-----:R-:W-:Y:S02]  /*146c0*/  PRMT R8, R4.reuse, 0x6420, R5.reuse ;  /* 0x0000642004087816 */ /* 0x141fe40000000005 */
        /* <DEDUP_REMOVED lines=54> */
.L_x_4156:
[----:B-1----:R1:W-:Y:S01]  /*14a30*/  SYNCS.ARRIVE.TRANS64.A1T0 RZ, [R0+URZ+0x33450], RZ ;  /* 0x033450ff00ff79a7 */ /* 0x0023e2000810003f */
[----:B------:R-:W-:Y:S06]  /*14a40*/  BAR.SYNC.DEFER_BLOCKING 0x2, 0x80 ;  /* 0x0082000000007b1d */ /* 0x000fec0000010000 */
[----:B------:R-:W-:Y:S05]  /*14a50*/  @!P0 BRA `(.L_x_4157) ;  /* 0x0000000000048947 */ /* 0x000fea0003800000 */
[----:B------:R-:W-:Y:S01]  /*14a60*/  BPT.TRAP 0x1 ;  /* 0x000000040000795c */ /* 0x000fe20000300000 */
.L_x_4157:
[----:B0-----:R-:W2:Y:S01]  /*14a70*/  LDL R2, [R1+0x14] ;  /* 0x0000140001027983 */ /* 0x001ea20000100800 */
[----:B-1----:R-:W-:Y:S02]  /*14a80*/  VIADD R0, R0, 0x33480 ;  /* 0x0003348000007836 */ /* 0x002fe40000000000 */
[----:B------:R-:W-:-:S05]  /*14a90*/  VIADD R30, R30, 0x1 ;  /* 0x000000011e1e7836 */ /* 0x000fca0000000000 */
[----:B------:R-:W-:-:S04]  /*14aa0*/  ISETP.NE.AND P0, PT, R30, 0x2, PT ;  /* 0x000000021e00780c */ /* 0x000fc80003f05270 */
[----:B------:R-:W-:Y:S02]  /*14ab0*/  SEL R30, R30, RZ, P0 ;  /* 0x000000ff1e1e7207 */ /* 0x000fe40000000000 */
[----:B--2---:R-:W-:-:S04]  /*14ac0*/  PRMT R0, R2, 0x654, R0 ;  /* 0x0000065402007816 */ /* 0x004fc80000000000 */
[----:B------:R0:W-:Y:S02]  /*14ad0*/  SYNCS.ARRIVE.TRANS64.RED.A1T0 RZ, [R0+URZ], RZ ;  /* 0x000000ff00ff79a7 */ /* 0x0001e4000810043f */
[----:B0-----:R-:W-:-:S04]  /*14ae0*/  SEL R0, RZ, 0x1, P0 ;  /* 0x00000001ff007807 */ /* 0x001fc80000000000 */
[----:B------:R-:W-:-:S07]  /*14af0*/  LOP3.LUT R33, R33, R0, RZ, 0x3c, !PT ;  /* 0x0000000021217212 */ /* 0x000fce00078e3cff */
.L_x_4096:
[----:B------:R-:W-:Y:S05]  /*14b00*/  BSYNC B7 ;  /* 0x0000000000077941 */ /* 0x000fea0003800000 */
.L_x_4094:
[----:B------:R-:W-:-:S13]  /*14b10*/  LOP3.LUT P0, RZ, R34, 0x100, RZ, 0xc0, !PT ;  /* 0x0000010022ff7812 */ /* 0x000fda000780c0ff */
[----:B------:R-:W-:Y:S05]  /*14b20*/  @!P0 BRA `(.L_x_4158) ;  /* 0x0000000000348947 */ /* 0x000fea0003800000 */
[----:B------:R-:W1:Y:S08]  /*14b30*/  S2UR UR4, SR_CgaCtaId ;  /* 0x00000000000479c3 */ /* 0x000e700000008800 */
[----:B------:R-:W-:Y:S01]  /*14b40*/  BAR.SYNC.DEFER_BLOCKING 0x5, 0x180 ;  /* 0x0146000000007b1d */ /* 0x000fe20000010000 */
[----:B------:R-:W-:Y:S01]  /*14b50*/  MOV R18, 0x400 ;  /* 0x0000040000127802 */ /* 0x000fe20000000f00 */
[----:B-1----:R-:W-:-:S05]  /*14b60*/  IMAD.U32 R0, RZ, RZ, UR4 ;  /* 0x00000004ff007e24 */ /* 0x002fca000f8e00ff */
[----:B------:R-:W-:Y:S01]  /*14b70*/  LEA R18, R0, R18, 0x18 ;  /* 0x0000001200127211 */ /* 0x000fe200078ec0ff */
[----:B------:R-:W-:Y:S04]  /*14b80*/  STL [R1+0x14], R0 ;  /* 0x0000140001007387 */ /* 0x000fe80000100800 */
[----:B------:R-:W1:Y:S04]  /*14b90*/  LDS.128 R4, [R18+0x334d0] ;  /* 0x0334d00012047984 */ /* 0x000e680000000c00 */
[----:B-1----:R1:W-:Y:S01]  /*14ba0*/  STL.64 [R1], R4 ;  /* 0x0000000401007387 */ /* 0x0023e20000100a00 */
[----:B------:R-:W-:-:S03]  /*14bb0*/  IMAD.MOV.U32 R0, RZ, RZ, R7 ;  /* 0x000000ffff007224 */ /* 0x000fc600078e0007 */
[----:B------:R1:W-:Y:S02]  /*14bc0*/  STL [R1+0x8], R6 ;  /* 0x0000080601007387 */ /* 0x0003e40000100800 */
[----:B------:R-:W-:Y:S01]  /*14bd0*/  R2UR UR39, R0 ;  /* 0x00000000002772ca */ /* 0x000fe200000e0000 */
[----:B------:R-:W-:Y:S06]  /*14be0*/  BAR.ARV 0x4, 0x180 ;  /* 0x0106000000007b1d */ /* 0x000fec0000002000 */
[----:B------:R-:W-:Y:S08]  /*14bf0*/  BRA `(.L_x_4159) ;  /* 0x0000000800e07947 */ /* 0x000ff00003800000 */
.L_x_4158:
[----:B-1----:R-:W2:Y:S01]  /*14c00*/  LDL.LU R0, [R1] ;  /* 0x0000000001007983 */ /* 0x002ea20000300800 */
[----:B------:R-:W-:Y:S01]  /*14c10*/  ULDC UR4, c[0x0][0xc3c] ;  /* 0x00030f0000047ab9 */ /* 0x000fe20000000800 */
[----:B------:R-:W1:Y:S02]  /*14c20*/  S2R R2, SR_TID.X ;  /* 0x0000000000027919 */ /* 0x000e640000002100 */
[----:B-1----:R-:W-:-:S04]  /*14c30*/  LOP3.LUT R9, R2, 0x1f, RZ, 0xc0, !PT ;  /* 0x0000001f02097812 */ /* 0x002fc800078ec0ff */
[C---:B------:R-:W-:Y:S01]  /*14c40*/  ISETP.NE.AND P0, PT, R9.reuse, 0x1f, PT ;  /* 0x0000001f0900780c */ /* 0x040fe20003f05270 */
[----:B------:R-:W-:-:S05]  /*14c50*/  VIADD R7, R9, UR39 ;  /* 0x0000002709077c36 */ /* 0x000fca0008000000 */
[----:B------:R-:W-:Y:S01]  /*14c60*/  ISETP.GE.OR P1, PT, R7, UR4, !P0 ;  /* 0x0000000407007c0c */ /* 0x000fe2000c726670 */
[----:B------:R-:W-:-:S12]  /*14c70*/  ULDC UR4, c[0x0][0xc3c] ;  /* 0x00030f0000047ab9 */ /* 0x000fd80000000800 */
[----:B------:R-:W1:Y:S08]  /*14c80*/  @!P1 LDC.64 R2, c[0x0][0xc80] ;  /* 0x00032000ff029b82 */ /* 0x000e700000000a00 */
[----:B------:R-:W3:Y:S01]  /*14c90*/  @!P1 LDC.64 R4, c[0x0][0xc78] ;  /* 0x00031e00ff049b82 */ /* 0x000ee20000000a00 */
[----:B-1----:R-:W-:-:S04]  /*14ca0*/  @!P1 IMAD.WIDE R2, R7, 0x4, R2 ;  /* 0x0000000407029825 */ /* 0x002fc800078e0202 */
[----:B--2---:R-:W-:Y:S02]  /*14cb0*/  IMAD.MOV.U32 R10, RZ, RZ, R0 ;  /* 0x000000ffff0a7224 */ /* 0x004fe400078e0000 */
[----:B------:R-:W-:-:S06]  /*14cc0*/  IMAD.MOV.U32 R0, RZ, RZ, RZ ;  /* 0x000000ffff007224 */ /* 0x000fcc00078e00ff */
[----:B------:R3:W2:Y:S02]  /*14cd0*/  @!P1 LDG.E R0, desc[UR52][R2.64] ;  /* 0x0000003402009981 */ /* 0x0006a4000c1e1900 */
[----:B---3--:R-:W-:-:S04]  /*14ce0*/  @!P1 IMAD.WIDE R2, R7, 0x4, R4 ;  /* 0x0000000407029825 */ /* 0x008fc800078e0204 */
[----:B------:R-:W-:-:S06]  /*14cf0*/  IMAD.MOV.U32 R5, RZ, RZ, RZ ;  /* 0x000000ffff057224 */ /* 0x000fcc00078e00ff */
[----:B------:R-:W2:Y:S01]  /*14d00*/  @!P1 LDG.E R5, desc[UR52][R2.64] ;  /* 0x0000003402059981 */ /* 0x000ea2000c1e1900 */
[C---:B------:R-:W-:Y:S02]  /*14d10*/  ISETP.NE.AND P1, PT, R9.reuse, RZ, PT ;  /* 0x000000ff0900720c */ /* 0x040fe40003f25270 */
[C---:B------:R-:W-:Y:S01]  /*14d20*/  ISETP.GE.U32.AND P2, PT, R9.reuse, 0x2, PT ;  /* 0x000000020900780c */ /* 0x040fe20003f46070 */
[----:B------:R-:W-:Y:S01]  /*14d30*/  SHFL.IDX PT, R11, R10, 0x1, 0x1f ;  /* 0x00201f000a0b7f89 */ /* 0x000fe200000e0000 */
[C---:B------:R-:W-:Y:S02]  /*14d40*/  ISETP.GE.U32.AND P3, PT, R9.reuse, 0x4, PT ;  /* 0x000000040900780c */ /* 0x040fe40003f66070 */
[C---:B------:R-:W-:Y:S02]  /*14d50*/  ISETP.GE.U32.AND P4, PT, R9.reuse, 0x8, PT ;  /* 0x000000080900780c */ /* 0x040fe40003f86070 */
[----:B------:R-:W-:Y:S01]  /*14d60*/  ISETP.GE.U32.AND P5, PT, R9, 0x10, PT ;  /* 0x000000100900780c */ /* 0x000fe20003fa6070 */
        /* <DEDUP_REMOVED lines=9> */
[----:B------:R-:W-:Y:S02]  /*14e00*/  IMAD.IADD R4, R6, 0x1, R3 ;  /* 0x0000000106047824 */ /* 0x000fe400078e0203 */
[----:B------:R-:W-:Y:S04]  /*14e10*/  SHFL.IDX PT, R6, R10, RZ, 0x1f ;  /* 0x00001fff0a067589 */ /* 0x000fe800000e0000 */
[----:B------:R-:W1:Y:S02]  /*14e20*/  SHFL.UP PT, R2, R4, 0x8, RZ ;  /* 0x0500000004027989 */ /* 0x000e6400000e00ff */
[----:B-1----:R-:W-:-:S05]  /*14e30*/  SEL R3, R2, RZ, P4 ;  /* 0x000000ff02037207 */ /* 0x002fca0002000000 */
[----:B------:R-:W-:-:S05]  /*14e40*/  IMAD.IADD R7, R4, 0x1, R3 ;  /* 0x0000000104077824 */ /* 0x000fca00078e0203 */
[----:B------:R-:W1:Y:S02]  /*14e50*/  SHFL.UP PT, R2, R7, 0x10, RZ ;  /* 0x0600000007027989 */ /* 0x000e6400000e00ff */
[----:B-1----:R-:W-:-:S05]  /*14e60*/  SEL R2, R2, RZ, P5 ;  /* 0x000000ff02027207 */ /* 0x002fca0002800000 */
[----:B------:R-:W-:Y:S02]  /*14e70*/  IMAD.IADD R3, R7, 0x1, R2 ;  /* 0x0000000107037824 */ /* 0x000fe400078e0202 */
[----:B------:R-:W1:Y:S01]  /*14e80*/  LDC R2, c[0x0][0xc38] ;  /* 0x00030e00ff027b82 */ /* 0x000e620000000800 */
[----:B------:R-:W-:Y:S02]  /*14e90*/  IMAD.MOV.U32 R7, RZ, RZ, RZ ;  /* 0x000000ffff077224 */ /* 0x000fe400078e00ff */
[----:B------:R-:W1:Y:S02]  /*14ea0*/  SHFL.IDX PT, R9, R3, 0x1f, 0x1f ;  /* 0x03e01f0003097f89 */ /* 0x000e6400000e0000 */
[----:B-1----:R-:W-:-:S04]  /*14eb0*/  IMAD R4, R9, R2, RZ ;  /* 0x0000000209047224 */ /* 0x002fc800078e02ff */
[----:B------:R-:W-:-:S05]  /*14ec0*/  IMAD.IADD R9, R11, 0x1, R4 ;  /* 0x000000010b097824 */ /* 0x000fca00078e0204 */
[----:B------:R-:W-:-:S13]  /*14ed0*/  ISETP.GT.AND P6, PT, R9, R6, PT ;  /* 0x000000060900720c */ /* 0x000fda0003fc4270 */
[----:B------:R-:W-:Y:S05]  /*14ee0*/  @P6 BRA `(.L_x_4160) ;  /* 0x0000000000986947 */ /* 0x000fea0003800000 */
.L_x_4162:
[----:B------:R-:W-:-:S04]  /*14ef0*/  UIADD3 UR39, UR39, 0x1f, URZ ;  /* 0x0000001f27277890 */ /* 0x000fc8000fffe03f */
[----:B------:R-:W-:-:S06]  /*14f00*/  UISETP.GE.AND UP0, UPT, UR39, UR4, UPT ;  /* 0x000000042700728c */ /* 0x000fcc000bf06270 */
[----:B------:R-:W-:-:S13]  /*14f10*/  PLOP3.LUT P6, PT, PT, PT, UP0, 0x40, 0x0 ;  /* 0x000000000000781c */ /* 0x000fda0003fce808 */
[----:B------:R-:W-:Y:S05]  /*14f20*/  @!P6 BRA `(.L_x_4161) ;  /* 0x0000000400b8e947 */ /* 0x000fea0003800000 */
[----:B------:R-:W1:Y:S02]  /*14f30*/  S2R R0, SR_TID.X ;  /* 0x0000000000007919 */ /* 0x000e640000002100 */
[----:B-1----:R-:W-:-:S05]  /*14f40*/  LOP3.LUT R0, R0, 0x1f, RZ, 0xc0, !PT ;  /* 0x0000001f00007812 */ /* 0x002fca00078ec0ff */
[----:B------:R-:W-:Y:S02]  /*14f50*/  VIADD R11, R0, UR39 ;  /* 0x00000027000b7c36 */ /* 0x000fe40008000000 */
[----:B------:R-:W-:-:S03]  /*14f60*/  IMAD.MOV.U32 R0, RZ, RZ, RZ ;  /* 0x000000ffff007224 */ /* 0x000fc600078e00ff */
[----:B------:R-:W-:-:S13]  /*14f70*/  ISETP.GE.OR P6, PT, R11, UR4, !P0 ;  /* 0x000000040b007c0c */ /* 0x000fda000c7c6670 */
[----:B------:R-:W1:Y:S08]  /*14f80*/  @!P6 LDC.64 R2, c[0x0][0xc80] ;  /* 0x00032000ff02eb82 */ /* 0x000e700000000a00 */
[----:B------:R-:W2:Y:S01]  /*14f90*/  @!P6 LDC.64 R4, c[0x0][0xc78] ;  /* 0x00031e00ff04eb82 */ /* 0x000ea20000000a00 */
[----:B-1----:R-:W-:-:S05]  /*14fa0*/  @!P6 IMAD.WIDE R2, R11, 0x4, R2 ;  /* 0x000000040b02e825 */ /* 0x002fca00078e0202 */
[----:B------:R2:W3:Y:S02]  /*14fb0*/  @!P6 LDG.E R0, desc[UR52][R2.64] ;  /* 0x000000340200e981 */ /* 0x0004e4000c1e1900 */
        /* <DEDUP_REMOVED lines=19> */
[----:B------:R-:W1:Y:S03]  /*150f0*/  LDC R2, c[0x0][0xc38] ;  /* 0x00030e00ff027b82 */ /* 0x000e660000000800 */
[----:B------:R-:W1:Y:S02]  /*15100*/  SHFL.IDX PT, R13, R3, 0x1f, 0x1f ;  /* 0x03e01f00030d7f89 */ /* 0x000e6400000e0000 */
[----:B-1----:R-:W-:-:S04]  /*15110*/  IMAD R4, R13, R2, RZ ;  /* 0x000000020d047224 */ /* 0x002fc800078e02ff */
[----:B------:R-:W-:-:S05]  /*15120*/  IMAD.IADD R9, R4, 0x1, R9 ;  /* 0x0000000104097824 */ /* 0x000fca00078e0209 */
[----:B------:R-:W-:-:S13]  /*15130*/  ISETP.GT.AND P6, PT, R9, R6, PT ;  /* 0x000000060900720c */ /* 0x000fda0003fc4270 */
[----:B------:R-:W-:Y:S05]  /*15140*/  @!P6 BRA `(.L_x_4162) ;  /* 0xfffffffc0068e947 */ /* 0x000fea000383ffff */
.L_x_4160:
        /* <DEDUP_REMOVED lines=8> */
[----:B------:R-:W1:Y:S04]  /*151d0*/  SHFL.IDX PT, R0, R0, R13, 0x1f ;  /* 0x00001f0d00007589 */ /* 0x000e6800000e0000 */
[----:B------:R2:W3:Y:S01]  /*151e0*/  SHFL.IDX PT, R5, R5, R10, 0x1f ;  /* 0x00001f0a05057589 */ /* 0x0004e200000e0000 */
[----:B-1----:R-:W-:-:S04]  /*151f0*/  IABS R4, R0 ;  /* 0x0000000000047213 */ /* 0x002fc80000000000 */
[----:B------:R-:W1:Y:S08]  /*15200*/  I2F.RP R8, R4 ;  /* 0x0000000400087306 */ /* 0x000e700000209400 */
[----:B-1----:R-:W1:Y:S02]  /*15210*/  MUFU.RCP R8, R8 ;  /* 0x0000000800087308 */ /* 0x002e640000001000 */
[----:B-1----:R-:W-:-:S06]  /*15220*/  VIADD R11, R8, 0xffffffe ;  /* 0x0ffffffe080b7836 */ /* 0x002fcc0000000000 */
[----:B------:R-:W1:Y:S01]  /*15230*/  F2I.FTZ.U32.TRUNC.NTZ R11, R11 ;  /* 0x0000000b000b7305 */ /* 0x000e62000021f000 */
[----:B--23--:R-:W-:Y:S05]  /*15240*/  @!P0 BRA `(.L_x_4163) ;  /* 0x00000000000c8947 */ /* 0x00cfea0003800000 */
[----:B------:R-:W-:-:S06]  /*15250*/  UIADD3 UR5, UR4, -0x1, URZ ;  /* 0xffffffff04057890 */ /* 0x000fcc000fffe03f */
[----:B------:R-:W-:-:S05]  /*15260*/  IMAD.U32 R8, RZ, RZ, UR5 ;  /* 0x00000005ff087e24 */ /* 0x000fca000f8e00ff */
[----:B------:R2:W3:Y:S02]  /*15270*/  SHFL.IDX PT, R7, R3, R8, 0x1f ;  /* 0x00001f0803077589 */ /* 0x0004e400000e0000 */
.L_x_4163:
[----:B---3--:R-:W-:Y:S01]  /*15280*/  IMAD R10, R7, R2, R9 ;  /* 0x00000002070a7224 */ /* 0x008fe200078e0209 */
[----:B------:R-:W-:Y:S01]  /*15290*/  IABS R7, R5 ;  /* 0x0000000500077213 */ /* 0x000fe20000000000 */
[--C-:B-1----:R-:W-:Y:S01]  /*152a0*/  IMAD.MOV R9, RZ, RZ, -R11.reuse ;  /* 0x000000ffff097224 */ /* 0x102fe200078e0a0b */
[----:B------:R-:W-:Y:S01]  /*152b0*/  UIADD3 UR39, UR4, UR39, URZ ;  /* 0x0000002704277290 */ /* 0x000fe2000fffe03f */
[----:B------:R-:W-:Y:S01]  /*152c0*/  IMAD.MOV.U32 R2, RZ, RZ, RZ ;  /* 0x000000ffff027224 */ /* 0x000fe200078e00ff */
[----:B--2---:R-:W1:Y:S01]  /*152d0*/  I2F.RP R8, R7 ;  /* 0x0000000700087306 */ /* 0x004e620000209400 */
[----:B------:R-:W-:Y:S01]  /*152e0*/  IMAD R9, R9, R4, RZ ;  /* 0x0000000409097224 */ /* 0x000fe200078e02ff */
[----:B------:R2:W-:Y:S01]  /*152f0*/  STL [R1], R10 ;  /* 0x0000000a01007387 */ /* 0x0005e20000100800 */
[----:B------:R-:W-:Y:S02]  /*15300*/  IMAD.MOV.U32 R3, RZ, RZ, R11 ;  /* 0x000000ffff037224 */ /* 0x000fe400078e000b */
[----:B------:R-:W-:Y:S01]  /*15310*/  IMAD.HI.U32 R11, R11, R9, R2 ;  /* 0x000000090b0b7227 */ /* 0x000fe200078e0002 */
[----:B------:R-:W-:-:S03]  /*15320*/  IABS R3, R0 ;  /* 0x0000000000037213 */ /* 0x000fc60000000000 */
[----:B------:R-:W-:Y:S02]  /*15330*/  IMAD.IADD R9, R6, 0x1, -R10 ;  /* 0x0000000106097824 */ /* 0x000fe400078e0a0a */
[----:B------:R-:W-:Y:S01]  /*15340*/  IMAD.MOV R3, RZ, RZ, -R3 ;  /* 0x000000ffff037224 */ /* 0x000fe200078e0a03 */
[----:B-1----:R-:W1:Y:S02]  /*15350*/  MUFU.RCP R8, R8 ;  /* 0x0000000800087308 */ /* 0x002e640000001000 */
[----:B------:R-:W-:-:S05]  /*15360*/  IABS R2, R9 ;  /* 0x0000000900027213 */ /* 0x000fca0000000000 */
[----:B------:R-:W-:-:S04]  /*15370*/  IMAD.HI.U32 R6, R11, R2, RZ ;  /* 0x000000020b067227 */ /* 0x000fc800078e00ff */
[----:B------:R-:W-:-:S05]  /*15380*/  IMAD R11, R6, R3, R2 ;  /* 0x00000003060b7224 */ /* 0x000fca00078e0202 */
[----:B------:R-:W-:Y:S01]  /*15390*/  ISETP.GT.U32.AND P1, PT, R4, R11, PT ;  /* 0x0000000b0400720c */ /* 0x000fe20003f24070 */
[----:B-1----:R-:W-:-:S06]  /*153a0*/  VIADD R3, R8, 0xffffffe ;  /* 0x0ffffffe08037836 */ /* 0x002fcc0000000000 */
[----:B------:R-:W1:Y:S06]  /*153b0*/  F2I.FTZ.U32.TRUNC.NTZ R3, R3 ;  /* 0x0000000300037305 */ /* 0x000e6c000021f000 */
[----:B------:R-:W-:Y:S02]  /*153c0*/  @!P1 IMAD.IADD R11, R11, 0x1, -R4 ;  /* 0x000000010b0b9824 */ /* 0x000fe400078e0a04 */
[----:B------:R-:W-:Y:S01]  /*153d0*/  @!P1 VIADD R6, R6, 0x1 ;  /* 0x0000000106069836 */ /* 0x000fe20000000000 */
[----:B------:R-:W-:Y:S02]  /*153e0*/  ISETP.NE.AND P1, PT, R0, RZ, PT ;  /* 0x000000ff0000720c */ /* 0x000fe40003f25270 */
[----:B------:R-:W-:Y:S01]  /*153f0*/  ISETP.GE.U32.AND P0, PT, R11, R4, PT ;  /* 0x000000040b00720c */ /* 0x000fe20003f06070 */
[----:B-1----:R-:W-:-:S04]  /*15400*/  IMAD.MOV R2, RZ, RZ, -R3 ;  /* 0x000000ffff027224 */ /* 0x002fc800078e0a03 */
[----:B------:R-:W-:Y:S02]  /*15410*/  IMAD R11, R2, R7, RZ ;  /* 0x00000007020b7224 */ /* 0x000fe400078e02ff */
[----:B------:R-:W-:-:S06]  /*15420*/  IMAD.MOV.U32 R2, RZ, RZ, RZ ;  /* 0x000000ffff027224 */ /* 0x000fcc00078e00ff */
        /* <DEDUP_REMOVED lines=30> */
.L_x_4161:
[----:B------:R1:W-:Y:S01]  /*15610*/  STL [R1], R6 ;  /* 0x0000000601007387 */ /* 0x0003e20000100800 */
[----:B------:R-:W-:-:S03]  /*15620*/  ULDC UR39, c[0x0][0xc3c] ;  /* 0x00030f0000277ab9 */ /* 0x000fc60000000800 */
[----:B------:R1:W-:Y:S04]  /*15630*/  STL [R1+0x4], RZ ;  /* 0x000004ff01007387 */ /* 0x0003e80000100800 */
[----:B------:R1:W-:Y:S02]  /*15640*/  STL [R1+0x8], RZ ;  /* 0x000008ff01007387 */ /* 0x0003e40000100800 */
.L_x_4164:
[----:B------:R-:W3:Y:S04]  /*15650*/  LDL R3, [R1+0x4] ;  /* 0x0000040001037983 */ /* 0x000ee80000100800 */
[----:B--2---:R-:W2:Y:S04]  /*15660*/  LDL R2, [R1+0x8] ;  /* 0x0000080001027983 */ /* 0x004ea80000100800 */
[----:B------:R-:W4:Y:S01]  /*15670*/  LDL R4, [R1] ;  /* 0x0000000001047983 */ /* 0x000f220000100800 */
[----:B------:R-:W5:Y:S01]  /*15680*/  S2R R0, SR_TID.X ;  /* 0x0000000000007919 */ /* 0x000f620000002100 */
[----:B------:R-:W-:Y:S01]  /*15690*/  BAR.SYNC.DEFER_BLOCKING 0x4, 0x180 ;  /* 0x0106000000007b1d */ /* 0x000fe20000010000 */
[----:B---3--:R-:W-:-:S02]  /*156a0*/  IMAD.MOV.U32 R5, RZ, RZ, R3 ;  /* 0x000000ffff057224 */ /* 0x008fc400078e0003 */
[----:B--2---:R-:W-:-:S03]  /*156b0*/  IMAD.MOV.U32 R3, RZ, RZ, R2 ;  /* 0x000000ffff037224 */ /* 0x004fc600078e0002 */
[----:B------:R2:W3:Y:S01]  /*156c0*/  LDL R2, [R1+0x14] ;  /* 0x0000140001027983 */ /* 0x0004e20000100800 */
[----:B-----5:R-:W-:Y:S01]  /*156d0*/  LOP3.LUT R0, R0, 0x1f, RZ, 0xc0, !PT ;  /* 0x0000001f00007812 */ /* 0x020fe200078ec0ff */
[----:B-1----:R-:W-:-:S03]  /*156e0*/  IMAD.MOV.U32 R6, RZ, RZ, R3 ;  /* 0x000000ffff067224 */ /* 0x002fc600078e0003 */
[----:B------:R-:W-:-:S13]  /*156f0*/  ISETP.NE.AND P0, PT, R0, RZ, PT ;  /* 0x000000ff0000720c */ /* 0x000fda0003f05270 */
[----:B------:R-:W-:Y:S01]  /*15700*/  @!P0 MOV R0, 0x400 ;  /* 0x0000040000008802 */ /* 0x000fe20000000f00 */
[----:B---3--:R-:W1:Y:S03]  /*15710*/  @!P0 S2R R2, SR_CgaCtaId ;  /* 0x0000000000028919 */ /* 0x008e660000008800 */
[----:B-1----:R-:W-:Y:S01]  /*15720*/  @!P0 LEA R18, R2, R0, 0x18 ;  /* 0x0000000002128211 */ /* 0x002fe200078ec0ff */
[----:B------:R-:W-:Y:S01]  /*15730*/  IMAD.U32 R0, RZ, RZ, UR39 ;  /* 0x00000027ff007e24 */ /* 0x000fe2000f8e00ff */
[----:B------:R2:W-:Y:S03]  /*15740*/  @!P0 STL [R1+0x14], R2 ;  /* 0x0000140201008387 */ /* 0x0005e60000100800 */
[----:B------:R-:W-:-:S05]  /*15750*/  @!P0 IMAD.MOV.U32 R7, RZ, RZ, R0 ;  /* 0x000000ffff078224 */ /* 0x000fca00078e0000 */
[----:B----4-:R2:W-:Y:S01]  /*15760*/  @!P0 STS.128 [R18+0x334d0], R4 ;  /* 0x0334d00412008388 */ /* 0x0105e20000000c00 */
[----:B------:R-:W-:Y:S06]  /*15770*/  BAR.ARV 0x5, 0x180 ;  /* 0x0146000000007b1d */ /* 0x000fec0000002000 */
.L_x_4159:
[----:B------:R-:W-:Y:S02]  /*15780*/  ULDC UR4, c[0x0][0xc3c] ;  /* 0x00030f0000047ab9 */ /* 0x000fe40000000800 */
[----:B------:R-:W-:-:S06]  /*15790*/  UISETP.GE.AND UP0, UPT, UR39, UR4, UPT ;  /* 0x000000042700728c */ /* 0x000fcc000bf06270 */
[----:B------:R-:W-:-:S13]  /*157a0*/  PLOP3.LUT P0, PT, PT, PT, UP0, 0x80, 0x0 ;  /* 0x000000000000781c */ /* 0x000fda0003f0f008 */
[----:B------:R-:W-:Y:S05]  /*157b0*/  @!P0 BRA `(.L_x_4165) ;  /* 0xffffff9800688947 */ /* 0x000fea000383ffff */
.L_x_4089:
[----:B--2---:R-:W2:Y:S01]  /*157c0*/  LDL.LU R0, [R1+0x20] ;  /* 0x0000200001007983 */ /* 0x004ea20000300800 */
[----:B------:R-:W-:Y:S01]  /*157d0*/  BSSY B0, `(.L_x_4166) ;  /* 0x000000b000007945 */ /* 0x000fe20003800000 */
[----:B01----:R-:W0:Y:S01]  /*157e0*/  S2R R5, SR_CgaCtaId ;  /* 0x0000000000057919 */ /* 0x003e220000008800 */
[----:B--2---:R-:W-:-:S05]  /*157f0*/  VIADD R0, R0, 0x1 ;  /* 0x0000000100007836 */ /* 0x004fca0000000000 */
[----:B------:R-:W-:-:S04]  /*15800*/  LEA.HI R2, R0, R0, RZ, 0x1 ;  /* 0x0000000000027211 */ /* 0x000fc800078f08ff */
[----:B------:R-:W-:Y:S02]  /*15810*/  LOP3.LUT R3, R2, 0xfffffffe, RZ, 0xc0, !PT ;  /* 0xfffffffe02037812 */ /* 0x000fe400078ec0ff */
[----:B------:R-:W-:-:S03]  /*15820*/  MOV R2, 0x400 ;  /* 0x0000040000027802 */ /* 0x000fc60000000f00 */
[----:B------:R-:W-:Y:S01]  /*15830*/  IMAD.IADD R0, R0, 0x1, -R3 ;  /* 0x0000000100007824 */ /* 0x000fe200078e0a03 */
[----:B0-----:R-:W-:-:S04]  /*15840*/  LEA R5, R5, R2, 0x18 ;  /* 0x0000000205057211 */ /* 0x001fc800078ec0ff */
[----:B------:R-:W-:-:S04]  /*15850*/  SHF.L.U32 R0, R0, 0x1f, RZ ;  /* 0x0000001f00007819 */ /* 0x000fc800000006ff */
[----:B------:R-:W0:Y:S02]  /*15860*/  SYNCS.PHASECHK.TRANS64.TRYWAIT P0, [R5+URZ+0x33420], R0 ;  /* 0x03342000050075a7 */ /* 0x000e24000800017f */
[----:B0-----:R-:W-:Y:S05]  /*15870*/  @!P0 BRA `(.L_x_4167) ;  /* 0x0000002800408947 */ /* 0x001fea0003800000 */
.L_x_4252:
[----:B------:R-:W-:Y:S05]  /*15880*/  BSYNC B0 ;  /* 0x0000000000007941 */ /* 0x000fea0003800000 */
.L_x_4166:
[----:B------:R-:W-:-:S03]  /*15890*/  UMOV UR4, 0xffffffff ;  /* 0xffffffff00047882 */ /* 0x000fc60000000000 */
[----:B------:R-:W-:Y:S05]  /*158a0*/  BRA.DIV UR4, `(.L_x_4168) ;  /* 0x0000002a04487947 */ /* 0x000fea000b800000 */
[----:B0-----:R-:W0:Y:S02]  /*158b0*/  S2R R0, SR_TID.X ;  /* 0x0000000000007919 */ /* 0x001e240000002100 */
[----:B0-----:R-:W-:-:S04]  /*158c0*/  SHF.R.U32.HI R0, RZ, 0x5, R0 ;  /* 0x00000005ff007819 */ /* 0x001fc80000011600 */
[----:B------:R-:W-:-:S05]  /*158d0*/  LOP3.LUT R0, R0, 0x3, RZ, 0xc0, !PT ;  /* 0x0000000300007812 */ /* 0x000fca00078ec0ff */
[----:B------:R0:W1:Y:S02]  /*158e0*/  SHFL.IDX PT, R14, R0, RZ, 0x1f ;  /* 0x00001fff000e7589 */ /* 0x00006400000e0000 */
.L_x_4255:
[----:B-1----:R-:W-:Y:S01]  /*158f0*/  ISETP.NE.AND P0, PT, R14, RZ, PT ;  /* 0x000000ff0e00720c */ /* 0x002fe20003f05270 */
[----:B------:R-:W-:-:S12]  /*15900*/  BSSY B0, `(.L_x_4169) ;  /* 0x000002c000007945 */ /* 0x000fd80003800000 */
[----:B------:R-:W-:Y:S05]  /*15910*/  @P0 BRA `(.L_x_4170) ;  /* 0x0000000000a80947 */ /* 0x000fea0003800000 */
[----:B------:R-:W-:-:S03]  /*15920*/  UMOV UR4, 0xffffffff ;  /* 0xffffffff00047882 */ /* 0x000fc60000000000 */
[----:B------:R-:W-:Y:S05]  /*15930*/  BRA.DIV UR4, `(.L_x_4171) ;  /* 0x0000002a04587947 */ /* 0x000fea000b800000 */
[----:B------:R-:W-:-:S13]  /*15940*/  ELECT P6, URZ, PT ;  /* 0x00000000003f782f */ /* 0x000fda00038c0000 */
.L_x_4258:
[----:B------:R-:W-:Y:S05]  /*15950*/  @!P6 BRA `(.L_x_4170) ;  /* 0x000000000098e947 */ /* 0x000fea0003800000 */
[----:B------:R-:W-:-:S06]  /*15960*/  ULOP3.LUT UR4, UR43, 0x2, URZ, 0xfc, !UPT ;  /* 0x000000022b047892 */ /* 0x000fcc000f8efc3f */
[----:B0-----:R-:W-:-:S05]  /*15970*/  IMAD.U32 R0, RZ, RZ, UR4 ;  /* 0x00000004ff007e24 */ /* 0x001fca000f8e00ff */
[----:B------:R-:W-:-:S13]  /*15980*/  ISETP.NE.AND P0, PT, R0, 0x3, PT ;  /* 0x000000030000780c */ /* 0x000fda0003f05270 */
[----:B------:R-:W-:Y:S05]  /*15990*/  @!P0 BRA `(.L_x_4172) ;  /* 0x0000000000048947 */ /* 0x000fea0003800000 */
[----:B------:R-:W-:Y:S01]  /*159a0*/  BPT.TRAP 0x1 ;  /* 0x000000040000795c */ /* 0x000fe20000300000 */
.L_x_4172:
[C---:B------:R-:W-:Y:S01]  /*159b0*/  IMAD R3, R30.reuse, 0x8, R5 ;  /* 0x000000081e037824 */ /* 0x040fe200078e0205 */
[----:B------:R-:W-:Y:S01]  /*159c0*/  SHF.L.U32 R2, R33, 0x1f, RZ ;  /* 0x0000001f21027819 */ /* 0x000fe200000006ff */
[----:B------:R-:W-:-:S03]  /*159d0*/  VIADD R30, R30, 0x1 ;  /* 0x000000011e1e7836 */ /* 0x000fc60000000000 */
[----:B------:R-:W0:Y:S02]  /*159e0*/  SYNCS.PHASECHK.TRANS64.TRYWAIT P1, [R3+URZ+0x33440], R2 ;  /* 0x03344002030075a7 */ /* 0x000e24000802017f */
[----:B------:R-:W-:-:S04]  /*159f0*/  ISETP.NE.AND P2, PT, R30, 0x2, PT ;  /* 0x000000021e00780c */ /* 0x000fc80003f45270 */
[----:B------:R-:W-:Y:S01]  /*15a00*/  SEL R0, RZ, 0x1, P2 ;  /* 0x00000001ff007807 */ /* 0x000fe20001000000 */
[----:B0-----:R-:W-:Y:S08]  /*15a10*/  @!P1 BRA `(.L_x_4173) ;  /* 0x0000002800409947 */ /* 0x001ff00003800000 */
.L_x_4259:
[----:B------:R-:W-:Y:S02]  /*15a20*/  SEL R30, R30, RZ, P2 ;  /* 0x000000ff1e1e7207 */ /* 0x000fe40001000000 */
[----:B------:R-:W-:Y:S01]  /*15a30*/  LOP3.LUT R0, R33, R0, RZ, 0x3c, !PT ;  /* 0x0000000021007212 */ /* 0x000fe200078e3cff */
[----:B------:R-:W-:Y:S06]  /*15a40*/  @!P0 BRA `(.L_x_4174) ;  /* 0x0000000000048947 */ /* 0x000fec0003800000 */
[----:B------:R-:W-:Y:S01]  /*15a50*/  BPT.TRAP 0x1 ;  /* 0x000000040000795c */ /* 0x000fe20000300000 */
.L_x_4174:
[----:B------:R-:W-:Y:S01]  /*15a60*/  IMAD R5, R30, 0x8, R5 ;  /* 0x000000081e057824 */ /* 0x000fe200078e0205 */
[----:B------:R-:W-:-:S04]  /*15a70*/  SHF.L.U32 R0, R0, 0x1f, RZ ;  /* 0x0000001f00007819 */ /* 0x000fc800000006ff */
[----:B------:R-:W1:Y:S02]  /*15a80*/  SYNCS.PHASECHK.TRANS64.TRYWAIT P1, [R5+URZ+0x33440], R0 ;  /* 0x03344000050075a7 */ /* 0x000e64000802017f */
[----:B-1----:R-:W-:Y:S05]  /*15a90*/  @!P1 BRA `(.L_x_4175) ;  /* 0x0000002800349947 */ /* 0x002fea0003800000 */
.L_x_4260:
[----:B------:R-:W-:Y:S05]  /*15aa0*/  @!P0 BRA `(.L_x_4176) ;  /* 0x0000000000048947 */ /* 0x000fea0003800000 */
[----:B------:R-:W-:Y:S01]  /*15ab0*/  BPT.TRAP 0x1 ;  /* 0x000000040000795c */ /* 0x000fe20000300000 */
.L_x_4176:
[----:B------:R-:W2:Y:S02]  /*15ac0*/  SYNCS.PHASECHK.TRANS64.TRYWAIT P1, [R3+URZ+0x33460], R2 ;  /* 0x03346002030075a7 */ /* 0x000ea4000802017f */
[----:B--2---:R-:W-:Y:S05]  /*15ad0*/  @!P1 BRA `(.L_x_4177) ;  /* 0x0000002800389947 */ /* 0x004fea0003800000 */
.L_x_4261:
[----:B------:R-:W-:Y:S05]  /*15ae0*/  @!P0 BRA `(.L_x_4178) ;  /* 0x0000000000048947 */ /* 0x000fea0003800000 */
[----:B------:R-:W-:Y:S01]  /*15af0*/  BPT.TRAP 0x1 ;  /* 0x000000040000795c */ /* 0x000fe20000300000 */
.L_x_4178:
[----:B------:R-:W3:Y:S02]  /*15b00*/  SYNCS.PHASECHK.TRANS64.TRYWAIT P1, [R5+URZ+0x33460], R0 ;  /* 0x03346000050075a7 */ /* 0x000ee4000802017f */
[----:B---3--:R-:W-:Y:S05]  /*15b10*/  @!P1 BRA `(.L_x_4179) ;  /* 0x00000028003c9947 */ /* 0x008fea0003800000 */
.L_x_4262:
[----:B------:R-:W-:Y:S05]  /*15b20*/  @!P0 BRA `(.L_x_4180) ;  /* 0x0000000000048947 */ /* 0x000fea0003800000 */
[----:B------:R-:W-:Y:S01]  /*15b30*/  BPT.TRAP 0x1 ;  /* 0x000000040000795c */ /* 0x000fe20000300000 */
.L_x_4180:
[----:B------:R-:W4:Y:S02]  /*15b40*/  SYNCS.PHASECHK.TRANS64.TRYWAIT P1, [R3+URZ+0x33480], R2 ;  /* 0x03348002030075a7 */ /* 0x000f24000802017f */
[----:B----4-:R-:W-:Y:S05]  /*15b50*/  @!P1 BRA `(.L_x_4181) ;  /* 0x0000002800409947 */ /* 0x010fea0003800000 */
.L_x_4263:
[----:B------:R-:W-:Y:S05]  /*15b60*/  @!P0 BRA `(.L_x_4182) ;  /* 0x0000000000048947 */ /* 0x000fea0003800000 */
[----:B------:R-:W-:Y:S01]  /*15b70*/  BPT.TRAP 0x1 ;  /* 0x000000040000795c */ /* 0x000fe20000300000 */
.L_x_4182:
[----:B------:R0:W0:Y:S02]  /*15b80*/  SYNCS.PHASECHK.TRANS64.TRYWAIT P0, [R5+URZ+0x33480], R0 ;  /* 0x03348000050075a7 */ /* 0x000024000800017f */
[----:B0-----:R-:W-:Y:S05]  /*15b90*/  @!P0 NANOSLEEP.SYNCS 0x989680 ;  /* 0x009896800000895d */ /* 0x001fea0003900000 */
[----:B------:R-:W0:Y:S02]  /*15ba0*/  @!P0 SYNCS.PHASECHK.TRANS64 P0, [R5+URZ+0x33480], R0 ;  /* 0x03348000050085a7 */ /* 0x000e24000800007f */
[----:B0-----:R-:W-:Y:S05]  /*15bb0*/  @!P0 BRA `(.L_x_4182) ;  /* 0xfffffffc00f08947 */ /* 0x001fea000383ffff */
.L_x_4170:
[----:B------:R-:W-:Y:S05]  /*15bc0*/  BSYNC B0 ;  /* 0x0000000000007941 */ /* 0x000fea0003800000 */
.L_x_4169:
[----:B------:R-:W-:Y:S05]  /*15bd0*/  EXIT ;  /* 0x000000000000794d */ /* 0x000fea0003800000 */
.L_x_4037:
[----:B0-----:R-:W-:-:S04]  /*15be0*/  IMAD.U32 R3, RZ, RZ, UR50 ;  /* 0x00000032ff037e24 */ /* 0x001fc8000f8e00ff */
[----:B------:R0:W1:Y:S03]  /*15bf0*/  SYNCS.PHASECHK.TRANS64.TRYWAIT P1, [R3+URZ+0x33400], R0 ;  /* 0x03340000030075a7 */ /* 0x000066000802017f */
[----:B-1----:R-:W-:Y:S05]  /*15c00*/  @!P1 NANOSLEEP.SYNCS 0x989680 ;  /* 0x009896800000995d */ /* 0x002fea0003900000 */
[----:B------:R-:W1:Y:S02]  /*15c10*/  @!P1 SYNCS.PHASECHK.TRANS64 P1, [R3+URZ+0x33400], R0 ;  /* 0x03340000030095a7 */ /* 0x000e64000802007f */
[----:B-1----:R-:W-:Y:S05]  /*15c20*/  @!P1 BRA `(.L_x_4037) ;  /* 0xfffffffc00ec9947 */ /* 0x002fea000383ffff */
[----:B------:R-:W-:Y:S05]  /*15c30*/  BRA `(.L_x_4183) ;  /* 0xfffffec0008c7947 */ /* 0x000fea000383ffff */
.L_x_4041:
[----:B-1----:R1:W2:Y:S02]  /*15c40*/  SYNCS.PHASECHK.TRANS64.TRYWAIT P1, [R4+URZ+0x33430], R3 ;  /* 0x03343003040075a7 */ /* 0x0022a4000802017f */
[----:B--2---:R-:W-:Y:S05]  /*15c50*/  @!P1 NANOSLEEP.SYNCS 0x989680 ;  /* 0x009896800000995d */ /* 0x004fea0003900000 */
[----:B------:R-:W2:Y:S02]  /*15c60*/  @!P1 SYNCS.PHASECHK.TRANS64 P1, [R4+URZ+0x33430], R3 ;  /* 0x03343003040095a7 */ /* 0x000ea4000802007f */
[----:B--2---:R-:W-:Y:S05]  /*15c70*/  @!P1 BRA `(.L_x_4041) ;  /* 0xfffffffc00f09947 */ /* 0x004fea000383ffff */
[----:B------:R-:W-:Y:S05]  /*15c80*/  BRA `(.L_x_4040) ;  /* 0xfffffec000ac7947 */ /* 0x000fea000383ffff */
.L_x_4047:
[----:B-1----:R-:W-:-:S04]  /*15c90*/  IMAD.U32 R3, RZ, RZ, UR6 ;  /* 0x00000006ff037e24 */ /* 0x002fc8000f8e00ff */
[----:B------:R1:W2:Y:S03]  /*15ca0*/  SYNCS.PHASECHK.TRANS64.TRYWAIT P1, [R3+URZ+0x33430], R0 ;  /* 0x03343000030075a7 */ /* 0x0002a6000802017f */
[----:B--2---:R-:W-:Y:S05]  /*15cb0*/  @!P1 NANOSLEEP.SYNCS 0x989680 ;  /* 0x009896800000995d */ /* 0x004fea0003900000 */
[----:B------:R-:W2:Y:S02]  /*15cc0*/  @!P1 SYNCS.PHASECHK.TRANS64 P1, [R3+URZ+0x33430], R0 ;  /* 0x03343000030095a7 */ /* 0x000ea4000802007f */
[----:B--2---:R-:W-:Y:S05]  /*15cd0*/  @!P1 BRA `(.L_x_4047) ;  /* 0xfffffffc00ec9947 */ /* 0x004fea000383ffff */
[----:B------:R-:W-:Y:S05]  /*15ce0*/  BRA `(.L_x_4044) ;  /* 0xfffffef8007c7947 */ /* 0x000fea000383ffff */
.L_x_4051:
[----:B-1----:R-:W-:-:S04]  /*15cf0*/  IMAD.U32 R3, RZ, RZ, UR6 ;  /* 0x00000006ff037e24 */ /* 0x002fc8000f8e00ff */
[----:B------:R1:W2:Y:S03]  /*15d00*/  SYNCS.PHASECHK.TRANS64.TRYWAIT P1, [R3+URZ+0x33450], R0 ;  /* 0x03345000030075a7 */ /* 0x0002a6000802017f */
[----:B--2---:R-:W-:Y:S05]  /*15d10*/  @!P1 NANOSLEEP.SYNCS 0x989680 ;  /* 0x009896800000995d */ /* 0x004fea0003900000 */
[----:B------:R-:W2:Y:S02]  /*15d20*/  @!P1 SYNCS.PHASECHK.TRANS64 P1, [R3+URZ+0x33450], R0 ;  /* 0x03345000030095a7 */ /* 0x000ea4000802007f */
[----:B--2---:R-:W-:Y:S05]  /*15d30*/  @!P1 BRA `(.L_x_4051) ;  /* 0xfffffffc00ec9947 */ /* 0x004fea000383ffff */
[----:B------:R-:W-:Y:S05]  /*15d40*/  BRA `(.L_x_4048) ;  /* 0xffffff0400947947 */ /* 0x000fea000383ffff */
.L_x_4058:
[----:B-1----:R-:W-:-:S04]  /*15d50*/  IMAD.U32 R7, RZ, RZ, UR5 ;  /* 0x00000005ff077e24 */ /* 0x002fc8000f8e00ff */
[----:B------:R1:W2:Y:S03]  /*15d60*/  SYNCS.PHASECHK.TRANS64.TRYWAIT P1, [R7+URZ+0x33450], R6 ;  /* 0x03345006070075a7 */ /* 0x0002a6000802017f */
[----:B--2---:R-:W-:Y:S05]  /*15d70*/  @!P1 NANOSLEEP.SYNCS 0x989680 ;  /* 0x009896800000995d */ /* 0x004fea0003900000 */
[----:B------:R-:W2:Y:S02]  /*15d80*/  @!P1 SYNCS.PHASECHK.TRANS64 P1, [R7+URZ+0x33450], R6 ;  /* 0x03345006070095a7 */ /* 0x000ea4000802007f */
[----:B--2---:R-:W-:Y:S05]  /*15d90*/  @!P1 BRA `(.L_x_4058) ;  /* 0xfffffffc00ec9947 */ /* 0x004fea000383ffff */
[----:B------:R-:W-:Y:S05]  /*15da0*/  BRA `(.L_x_4057) ;  /* 0xffffff2800047947 */ /* 0x000fea000383ffff */
.L_x_4105:
[----:B------:R-:W2:Y:S01]  /*15db0*/  S2R R20, SR_TID.X ;  /* 0x0000000000147919 */ /* 0x000ea20000002100 */
[----:B------:R-:W-:Y:S02]  /*15dc0*/  IMAD.MOV.U32 R12, RZ, RZ, RZ ;  /* 0x000000ffff0c7224 */ /* 0x000fe400078e00ff */
[----:B------:R-:W-:Y:S02]  /*15dd0*/  IMAD.MOV.U32 R11, RZ, RZ, 0x1f ;  /* 0x0000001fff0b7424 */ /* 0x000fe400078e00ff */
[----:B------:R-:W-:Y:S01]  /*15de0*/  IMAD.MOV.U32 R15, RZ, RZ, -0x1 ;  /* 0xffffffffff0f7424 */ /* 0x000fe200078e00ff */
[----:B--2---:R-:W-:-:S04]  /*15df0*/  SHF.R.U32.HI R20, RZ, 0x5, R20 ;  /* 0x00000005ff147819 */ /* 0x004fc80000011614 */
[----:B------:R-:W-:-:S05]  /*15e00*/  LOP3.LUT R20, R20, 0x3, RZ, 0xc0, !PT ;  /* 0x0000000314147812 */ /* 0x000fca00078ec0ff */
[----:B------:R-:W-:-:S07]  /*15e10*/  IMAD.MOV.U32 R13, RZ, RZ, R20 ;  /* 0x000000ffff0d7224 */ /* 0x000fce00078e0014 */
[----:B01---5:R-:W-:Y:S05]  /*15e20*/  WARPSYNC.COLLECTIVE R15, `(.L_x_4184) ;  /* 0x000000000f087348 */ /* 0x023fea0003c00000 */
[----:B------:R2:W3:Y:S02]  /*15e30*/  SHFL.IDX P6, R14, R13, R12, R11 ;  /* 0x0000000c0d0e7389 */ /* 0x0004e400000c000b */
[----:B0123-5:R-:W-:Y:S01]  /*15e40*/  ENDCOLLECTIVE ;  /* 0x000000000000791b */ /* 0x02ffe20003800000 */
.L_x_4184:
[----:B------:R-:W-:Y:S05]  /*15e50*/  BRA `(.L_x_4185) ;  /* 0xffffffa000907947 */ /* 0x000fea000383ffff */
.L_x_4108:
[----:B0-----:R0:W1:Y:S02]  /*15e60*/  SYNCS.PHASECHK.TRANS64.TRYWAIT P0, [R4+URZ+0x33480], R31 ;  /* 0x0334801f040075a7 */ /* 0x001064000800017f */
[----:B-1----:R-:W-:Y:S05]  /*15e70*/  @!P0 NANOSLEEP.SYNCS 0x989680 ;  /* 0x009896800000895d */ /* 0x002fea0003900000 */
[----:B------:R-:W1:Y:S02]  /*15e80*/  @!P0 SYNCS.PHASECHK.TRANS64 P0, [R4+URZ+0x33480], R31 ;  /* 0x0334801f040085a7 */ /* 0x000e64000800007f */
[----:B-1----:R-:W-:Y:S05]  /*15e90*/  @!P0 BRA `(.L_x_4108) ;  /* 0xfffffffc00f08947 */ /* 0x002fea000383ffff */
[----:B------:R-:W-:Y:S05]  /*15ea0*/  BRA `(.L_x_4186) ;  /* 0xffffffa400dc7947 */ /* 0x000fea000383ffff */
.L_x_4109:
        /* <DEDUP_REMOVED lines=8> */
.L_x_4188:
[----:B------:R-:W-:Y:S05]  /*15f30*/  BSYNC B0 ;  /* 0x0000000000007941 */ /* 0x000fea0003800000 */
.L_x_4187:
[----:B------:R-:W-:Y:S01]  /*15f40*/  IMAD.MOV.U32 R13, RZ, RZ, R20 ;  /* 0x000000ffff0d7224 */ /* 0x000fe200078e0014 */
[----:B------:R-:W-:Y:S01]  /*15f50*/  LOP3.LUT R35, R36, 0x80, RZ, 0xfc, !PT ;  /* 0x0000008024237812 */ /* 0x000fe200078efcff */
[----:B------:R-:W-:Y:S01]  /*15f60*/  IMAD.MOV.U32 R12, RZ, RZ, RZ ;  /* 0x000000ffff0c7224 */ /* 0x000fe200078e00ff */
[----:B------:R-:W-:Y:S01]  /*15f70*/  LOP3.LUT R34, R34, 0xffffff7f, RZ, 0xc0, !PT ;  /* 0xffffff7f22227812 */ /* 0x000fe200078ec0ff */
[----:B------:R-:W-:Y:S01]  /*15f80*/  IMAD.MOV.U32 R11, RZ, RZ, 0x1c1f ;  /* 0x00001c1fff0b7424 */ /* 0x000fe200078e00ff */
[C---:B------:R-:W-:Y:S01]  /*15f90*/  ISETP.GE.AND P5, PT, R9.reuse, 0x21, PT ;  /* 0x000000210900780c */ /* 0x040fe20003fa6270 */
[----:B------:R-:W-:Y:S01]  /*15fa0*/  IMAD.MOV.U32 R15, RZ, RZ, -0x1 ;  /* 0xffffffffff0f7424 */ /* 0x000fe200078e00ff */
[----:B------:R-:W-:Y:S01]  /*15fb0*/  ISETP.GE.AND P4, PT, R9, 0x41, PT ;  /* 0x000000410900780c */ /* 0x000fe20003f86270 */
[----:B------:R-:W-:-:S12]  /*15fc0*/  IMAD.MOV.U32 R0, RZ, RZ, R14 ;  /* 0x000000ffff007224 */ /* 0x000fd800078e000e */
[----:B------:R-:W-:Y:S05]  /*15fd0*/  WARPSYNC.COLLECTIVE R15, `(.L_x_4189) ;  /* 0x000000000f087348 */ /* 0x000fea0003c00000 */
[----:B------:R0:W1:Y:S02]  /*15fe0*/  SHFL.IDX P6, R14, R13, R12, R11 ;  /* 0x0000000c0d0e7389 */ /* 0x00006400000c000b */
[----:B01----:R-:W-:Y:S01]  /*15ff0*/  ENDCOLLECTIVE ;  /* 0x000000000000791b */ /* 0x003fe20003800000 */
.L_x_4189:
[----:B------:R-:W0:Y:S01]  /*16000*/  LDC R15, c[0x0][0x2f4] ;  /* 0x0000bd00ff0f7b82 */ /* 0x000e220000000800 */
[----:B------:R-:W-:Y:S01]  /*16010*/  LOP3.LUT R11, R36, 0x40, RZ, 0xfc, !PT ;  /* 0x00000040240b7812 */ /* 0x000fe200078efcff */
[----:B------:R-:W-:Y:S02]  /*16020*/  IMAD.MOV.U32 R13, RZ, RZ, R10 ;  /* 0x000000ffff0d7224 */ /* 0x000fe400078e000a */
[----:B------:R-:W-:Y:S02]  /*16030*/  IMAD.MOV.U32 R12, RZ, RZ, 0x1 ;  /* 0x00000001ff0c7424 */ /* 0x000fe400078e00ff */
[----:B------:R-:W-:-:S05]  /*16040*/  IMAD.MOV.U32 R2, RZ, RZ, R14 ;  /* 0x000000ffff027224 */ /* 0x000fca00078e000e */
[----:B------:R-:W-:-:S05]  /*16050*/  IADD3 R2, P0, R36, R2, RZ ;  /* 0x0000000224027210 */ /* 0x000fca0007f1e0ff */
[----:B------:R-:W-:Y:S02]  /*16060*/  IMAD.X R3, RZ, RZ, R0, P0 ;  /* 0x000000ffff037224 */ /* 0x000fe400000e0600 */
[----:B------:R-:W-:Y:S01]  /*16070*/  IMAD.IADD R0, R18, 0x1, R21 ;  /* 0x0000000112007824 */ /* 0x000fe200078e0215 */
[-C--:B0-----:R-:W-:Y:S02]  /*16080*/  ISETP.GE.AND P2, PT, R36, R15.reuse, PT ;  /* 0x0000000f2400720c */ /* 0x081fe40003f46270 */
[----:B------:R-:W-:Y:S01]  /*16090*/  ISETP.GE.AND P1, PT, R11, R15, PT ;  /* 0x0000000f0b00720c */ /* 0x000fe20003f26270 */
[----:B------:R-:W-:Y:S01]  /*160a0*/  IMAD.MOV.U32 R11, RZ, RZ, 0x1c1f ;  /* 0x00001c1fff0b7424 */ /* 0x000fe200078e00ff */
[C---:B------:R-:W-:Y:S02]  /*160b0*/  ISETP.LT.OR P0, PT, R9.reuse, 0x1, P2 ;  /* 0x000000010900780c */ /* 0x040fe40001701670 */
[----:B------:R-:W-:-:S11]  /*160c0*/  ISETP.LT.OR P3, PT, R9, 0x1, P1 ;  /* 0x000000010900780c */ /* 0x000fd60000f61670 */
        /* <DEDUP_REMOVED lines=11> */
.L_x_4190:
        /* <DEDUP_REMOVED lines=9> */
.L_x_4191:
[----:B------:R-:W-:Y:S02]  /*16210*/  IMAD.MOV.U32 R13, RZ, RZ, R10 ;  /* 0x000000ffff0d7224 */ /* 0x000fe400078e000a */
[----:B------:R-:W-:Y:S02]  /*16220*/  IMAD.MOV.U32 R12, RZ, RZ, 0x2 ;  /* 0x00000002ff0c7424 */ /* 0x000fe400078e00ff */
[----:B------:R-:W-:-:S07]  /*16230*/  IMAD.MOV.U32 R2, RZ, RZ, R14 ;  /* 0x000000ffff027224 */ /* 0x000fce00078e000e */
[----:B------:R-:W-:Y:S05]  /*16240*/  WARPSYNC.COLLECTIVE R15, `(.L_x_4192) ;  /* 0x000000000f087348 */ /* 0x000fea0003c00000 */
[----:B------:R0:W1:Y:S02]  /*16250*/  SHFL.IDX P6, R14, R13, R12, R11 ;  /* 0x0000000c0d0e7389 */ /* 0x00006400000c000b */
[----:B01----:R-:W-:Y:S01]  /*16260*/  ENDCOLLECTIVE ;  /* 0x000000000000791b */ /* 0x003fe20003800000 */
.L_x_4192:
        /* <DEDUP_REMOVED lines=16> */
.L_x_4193:
[----:B------:R-:W-:Y:S02]  /*16370*/  IMAD.MOV.U32 R13, RZ, RZ, R10 ;  /* 0x000000ffff0d7224 */ /* 0x000fe400078e000a */
[----:B------:R-:W-:Y:S02]  /*16380*/  IMAD.MOV.U32 R12, RZ, RZ, 0x3 ;  /* 0x00000003ff0c7424 */ /* 0x000fe400078e00ff */
[----:B------:R-:W-:-:S07]  /*16390*/  IMAD.MOV.U32 R2, RZ, RZ, R14 ;  /* 0x000000ffff027224 */ /* 0x000fce00078e000e */
[----:B------:R-:W-:Y:S05]  /*163a0*/  WARPSYNC.COLLECTIVE R15, `(.L_x_4194) ;  /* 0x000000000f087348 */ /* 0x000fea0003c00000 */
[----:B------:R0:W1:Y:S02]  /*163b0*/  SHFL.IDX P6, R14, R13, R12, R11 ;  /* 0x0000000c0d0e7389 */ /* 0x00006400000c000b */
[----:B01----:R-:W-:Y:S01]  /*163c0*/  ENDCOLLECTIVE ;  /* 0x000000000000791b */ /* 0x003fe20003800000 */
.L_x_4194:
        /* <DEDUP_REMOVED lines=13> */
.L_x_4195:
        /* <DEDUP_REMOVED lines=12> */
.L_x_4196:
        /* <DEDUP_REMOVED lines=13> */
.L_x_4197:
[----:B------:R-:W-:Y:S01]  /*16630*/  @!PT LDS RZ, [RZ] ;  /* 0x00000000fffff984 */ /* 0x000fe20000000800 */
[----:B------:R-:W-:Y:S01]  /*16640*/  @!PT LDS RZ, [RZ] ;  /* 0x00000000fffff984 */ /* 0x000fe20000000800 */
[----:B------:R-:W-:Y:S01]  /*16650*/  @!PT LDS RZ, [RZ] ;  /* 0x00000000fffff984 */ /* 0x000fe20000000800 */
[----:B------:R-:W-:Y:S01]  /*16660*/  LDGSTS.E.BYPASS.LTC128B.128 [R0+0x13200], desc[UR52][R2.64+0x40], !P3 ;  /* 0x1320004002007fae */ /* 0x000fe2000d901d74 */
[C---:B------:R-:W-:Y:S02]  /*16670*/  ISETP.LT.OR P3, PT, R9.reuse, 0x61, P0 ;  /* 0x000000610900780c */ /* 0x040fe40000761670 */
[----:B------:R-:W-:-:S11]  /*16680*/  ISETP.GE.AND P6, PT, R9, 0x81, PT ;  /* 0x000000810900780c */ /* 0x000fd60003fc6270 */
[----:B------:R0:W-:Y:S01]  /*16690*/  LDGSTS.E.BYPASS.LTC128B.128 [R0+0x15a00], desc[UR52][R2.64+0x80], !P3 ;  /* 0x15a0008002007fae */ /* 0x0001e2000d901d74 */
[----:B------:R-:W-:Y:S01]  /*166a0*/  ISETP.GE.AND P3, PT, R9, 0x61, PT ;  /* 0x000000610900780c */ /* 0x000fe20003f66270 */
[----:B0-----:R-:W-:Y:S01]  /*166b0*/  IMAD.MOV.U32 R2, RZ, RZ, R14 ;  /* 0x000000ffff027224 */ /* 0x001fe200078e000e */
[----:B------:R-:W-:Y:S01]  /*166c0*/  @P6 LOP3.LUT R34, R34, 0x80, RZ, 0xfc, !PT ;  /* 0x0000008022226812 */ /* 0x000fe200078efcff */
[----:B------:R-:W-:Y:S10]  /*166d0*/  BRA `(.L_x_4198) ;  /* 0xffffffa4005c7947 */ /* 0x000ff4000383ffff */
.L_x_4114:
[----:B---3--:R3:W4:Y:S02]  /*166e0*/  SYNCS.PHASECHK.TRANS64.TRYWAIT P0, [R4+URZ+0x33440], R31 ;  /* 0x0334401f040075a7 */ /* 0x008724000800017f */
[----:B----4-:R-:W-:Y:S05]  /*166f0*/  @!P0 NANOSLEEP.SYNCS 0x989680 ;  /* 0x009896800000895d */ /* 0x010fea0003900000 */
[----:B------:R-:W4:Y:S02]  /*16700*/  @!P0 SYNCS.PHASECHK.TRANS64 P0, [R4+URZ+0x33440], R31 ;  /* 0x0334401f040085a7 */ /* 0x000f24000800007f */
[----:B----4-:R-:W-:Y:S05]  /*16710*/  @!P0 BRA `(.L_x_4114) ;  /* 0xfffffffc00f08947 */ /* 0x010fea000383ffff */
[----:B------:R-:W-:Y:S05]  /*16720*/  BRA `(.L_x_4199) ;  /* 0xffffffa400c07947 */ /* 0x000fea000383ffff */
.L_x_4115:
        /* <DEDUP_REMOVED lines=8> */
.L_x_4201:
[----:B------:R-:W-:Y:S05]  /*167b0*/  BSYNC B0 ;  /* 0x0000000000007941 */ /* 0x000fea0003800000 */
.L_x_4200:
[----:B------:R-:W-:Y:S01]  /*167c0*/  IMAD.MOV.U32 R13, RZ, RZ, R5 ;  /* 0x000000ffff0d7224 */ /* 0x000fe200078e0005 */
[----:B------:R-:W0:Y:S01]  /*167d0*/  LDC R20, c[0x0][0x2f4] ;  /* 0x0000bd00ff147b82 */ /* 0x000e220000000800 */
[----:B------:R-:W-:Y:S01]  /*167e0*/  IMAD.MOV.U32 R12, RZ, RZ, RZ ;  /* 0x000000ffff0c7224 */ /* 0x000fe200078e00ff */
[C---:B------:R-:W-:Y:S01]  /*167f0*/  LOP3.LUT R23, R36.reuse, 0x40, RZ, 0xfc, !PT ;  /* 0x0000004024177812 */ /* 0x040fe200078efcff */
[----:B------:R-:W-:Y:S01]  /*16800*/  IMAD.MOV.U32 R11, RZ, RZ, 0x1c1f ;  /* 0x00001c1fff0b7424 */ /* 0x000fe200078e00ff */
[----:B------:R-:W-:Y:S01]  /*16810*/  LOP3.LUT R21, R36, 0x80, RZ, 0xfc, !PT ;  /* 0x0000008024157812 */ /* 0x000fe200078efcff */
[----:B------:R-:W-:Y:S02]  /*16820*/  IMAD.MOV.U32 R15, RZ, RZ, -0x1 ;  /* 0xffffffffff0f7424 */ /* 0x000fe400078e00ff */
[----:B------:R-:W-:-:S07]  /*16830*/  IMAD.MOV.U32 R2, RZ, RZ, R14 ;  /* 0x000000ffff027224 */ /* 0x000fce00078e000e */
[----:B0-----:R-:W-:Y:S05]  /*16840*/  WARPSYNC.COLLECTIVE R15, `(.L_x_4202) ;  /* 0x000000000f087348 */ /* 0x001fea0003c00000 */
[----:B------:R1:W2:Y:S02]  /*16850*/  SHFL.IDX P6, R14, R13, R12, R11 ;  /* 0x0000000c0d0e7389 */ /* 0x0002a400000c000b */
[----:B012---:R-:W-:Y:S01]  /*16860*/  ENDCOLLECTIVE ;  /* 0x000000000000791b */ /* 0x007fe20003800000 */
.L_x_4202:
[-C--:B------:R-:W-:Y:S01]  /*16870*/  ISETP.GE.AND P2, PT, R23, R20.reuse, PT ;  /* 0x000000141700720c */ /* 0x080fe20003f46270 */
[----:B------:R-:W-:Y:S01]  /*16880*/  IMAD.MOV.U32 R13, RZ, RZ, R10 ;  /* 0x000000ffff0d7224 */ /* 0x000fe200078e000a */
[----:B------:R-:W-:Y:S01]  /*16890*/  ISETP.GE.AND P1, PT, R21, R20, PT ;  /* 0x000000141500720c */ /* 0x000fe20003f26270 */
        /* <DEDUP_REMOVED lines=18> */
.L_x_4203:
[----:B------:R-:W-:Y:S02]  /*169c0*/  IMAD.MOV.U32 R13, RZ, RZ, R5 ;  /* 0x000000ffff0d7224 */ /* 0x000fe400078e0005 */
[----:B------:R-:W-:-:S07]  /*169d0*/  IMAD.MOV.U32 R2, RZ, RZ, R14 ;  /* 0x000000ffff027224 */ /* 0x000fce00078e000e */
[----:B------:R-:W-:Y:S05]  /*169e0*/  WARPSYNC.COLLECTIVE R15, `(.L_x_4204) ;  /* 0x000000000f087348 */ /* 0x000fea0003c00000 */
[----:B------:R0:W1:Y:S02]  /*169f0*/  SHFL.IDX P6, R14, R13, R12, R11 ;  /* 0x0000000c0d0e7389 */ /* 0x00006400000c000b */
[----:B01----:R-:W-:Y:S01]  /*16a00*/  ENDCOLLECTIVE ;  /* 0x000000000000791b */ /* 0x003fe20003800000 */
.L_x_4204:
        /* <DEDUP_REMOVED lines=16> */
.L_x_4205:
[----:B------:R-:W-:Y:S01]  /*16b10*/  @!PT LDS RZ, [RZ] ;  /* 0x00000000fffff984 */ /* 0x000fe20000000800 */
[----:B------:R-:W-:Y:S01]  /*16b20*/  @!PT LDS RZ, [RZ] ;  /* 0x00000000fffff984 */ /* 0x000fe20000000800 */
[----:B------:R-:W-:Y:S01]  /*16b30*/  @!PT LDS RZ, [RZ] ;  /* 0x00000000fffff984 */ /* 0x000fe20000000800 */
[----:B------:R-:W-:Y:S04]  /*16b40*/  @P5 LDGSTS.E.BYPASS.LTC128B.128 [R0+0x27200], desc[UR52][R2.64+0x40], !P2 ;  /* 0x2720004002005fae */ /* 0x000fe8000d101d74 */
[----:B------:R0:W-:Y:S01]  /*16b50*/  @P5 LDGSTS.E.BYPASS.LTC128B.128 [R0+0x29a00], desc[UR52][R2.64+0x80], !P1 ;  /* 0x29a0008002005fae */ /* 0x0001e2000c901d74 */
[----:B------:R-:W-:Y:S01]  /*16b60*/  ISETP.GE.AND P5, PT, R36, R20, PT ;  /* 0x000000142400720c */ /* 0x000fe20003fa6270 */
[----:B------:R-:W-:Y:S02]  /*16b70*/  IMAD.MOV.U32 R13, RZ, RZ, R5 ;  /* 0x000000ffff0d7224 */ /* 0x000fe400078e0005 */
[----:B0-----:R-:W-:-:S10]  /*16b80*/  IMAD.MOV.U32 R2, RZ, RZ, R14 ;  /* 0x000000ffff027224 */ /* 0x001fd400078e000e */
[----:B------:R-:W-:Y:S05]  /*16b90*/  WARPSYNC.COLLECTIVE R15, `(.L_x_4206) ;  /* 0x000000000f087348 */ /* 0x000fea0003c00000 */
[----:B------:R0:W1:Y:S02]  /*16ba0*/  SHFL.IDX P6, R14, R13, R12, R11 ;  /* 0x0000000c0d0e7389 */ /* 0x00006400000c000b */
[----:B01----:R-:W-:Y:S01]  /*16bb0*/  ENDCOLLECTIVE ;  /* 0x000000000000791b */ /* 0x003fe20003800000 */
.L_x_4206:
[----:B------:R-:W-:Y:S02]  /*16bc0*/  IMAD.MOV.U32 R13, RZ, RZ, R10 ;  /* 0x000000ffff0d7224 */ /* 0x000fe400078e000a */
[----:B------:R-:W-:Y:S02]  /*16bd0*/  IMAD.MOV.U32 R12, RZ, RZ, 0x3 ;  /* 0x00000003ff0c7424 */ /* 0x000fe400078e00ff */
[----:B------:R-:W-:-:S07]  /*16be0*/  IMAD.MOV.U32 R3, RZ, RZ, R14 ;  /* 0x000000ffff037224 */ /* 0x000fce00078e000e */
[----:B------:R-:W-:Y:S05]  /*16bf0*/  WARPSYNC.COLLECTIVE R15, `(.L_x_4207) ;  /* 0x000000000f087348 */ /* 0x000fea0003c00000 */
[----:B------:R0:W1:Y:S02]  /*16c00*/  SHFL.IDX P6, R14, R13, R12, R11 ;  /* 0x0000000c0d0e7389 */ /* 0x00006400000c000b */
[----:B01----:R-:W-:Y:S01]  /*16c10*/  ENDCOLLECTIVE ;  /* 0x000000000000791b */ /* 0x003fe20003800000 */
.L_x_4207:
        /* <DEDUP_REMOVED lines=10> */
.L_x_4208:
[----:B------:R-:W-:Y:S01]  /*16cc0*/  @!PT LDS RZ, [RZ] ;  /* 0x00000000fffff984 */ /* 0x000fe20000000800 */
[----:B------:R-:W-:Y:S01]  /*16cd0*/  @!PT LDS RZ, [RZ] ;  /* 0x00000000fffff984 */ /* 0x000fe20000000800 */
[----:B------:R-:W-:Y:S01]  /*16ce0*/  @!PT LDS RZ, [RZ] ;  /* 0x00000000fffff984 */ /* 0x000fe20000000800 */
[----:B------:R0:W-:Y:S04]  /*16cf0*/  @P4 LDGSTS.E.BYPASS.LTC128B.128 [R0+0x25200], desc[UR52][R2.64], !P5 ;  /* 0x2520000002004fae */ /* 0x0001e8000e901d74 */
[----:B------:R0:W-:Y:S04]  /*16d00*/  @P4 LDGSTS.E.BYPASS.LTC128B.128 [R0+0x27a00], desc[UR52][R2.64+0x40], !P2 ;  /* 0x27a0004002004fae */ /* 0x0001e8000d101d74 */
[----:B------:R0:W-:Y:S01]  /*16d10*/  @P4 LDGSTS.E.BYPASS.LTC128B.128 [R0+0x2a200], desc[UR52][R2.64+0x80], !P1 ;  /* 0x2a20008002004fae */ /* 0x0001e2000c901d74 */
[----:B------:R-:W-:Y:S02]  /*16d20*/  IMAD.MOV.U32 R13, RZ, RZ, R6 ;  /* 0x000000ffff0d7224 */ /* 0x000fe400078e0006 */
[----:B------:R-:W-:-:S02]  /*16d30*/  IMAD.MOV.U32 R12, RZ, RZ, RZ ;  /* 0x000000ffff0c7224 */ /* 0x000fc400078e00ff */
[----:B------:R-:W-:-:S07]  /*16d40*/  IMAD.MOV.U32 R5, RZ, RZ, R14 ;  /* 0x000000ffff057224 */ /* 0x000fce00078e000e */
[----:B0-----:R-:W-:Y:S05]  /*16d50*/  WARPSYNC.COLLECTIVE R15, `(.L_x_4209) ;  /* 0x000000000f087348 */ /* 0x001fea0003c00000 */
[----:B------:R1:W2:Y:S02]  /*16d60*/  SHFL.IDX P6, R14, R13, R12, R11 ;  /* 0x0000000c0d0e7389 */ /* 0x0002a400000c000b */
[----:B012---:R-:W-:Y:S01]  /*16d70*/  ENDCOLLECTIVE ;  /* 0x000000000000791b */ /* 0x007fe20003800000 */
.L_x_4209:
[----:B------:R-:W-:-:S05]  /*16d80*/  @P3 IADD3 R8, P0, R36, R5, RZ ;  /* 0x0000000524083210 */ /* 0x000fca0007f1e0ff */
[----:B------:R-:W-:Y:S02]  /*16d90*/  @P3 IMAD.X R9, RZ, RZ, R10, P0 ;  /* 0x000000ffff093224 */ /* 0x000fe400000e060a */
[----:B------:R-:W-:Y:S02]  /*16da0*/  @P3 IMAD.MOV.U32 R2, RZ, RZ, R8 ;  /* 0x000000ffff023224 */ /* 0x000fe400078e0008 */
[----:B------:R-:W-:Y:S02]  /*16db0*/  @P3 IMAD.MOV.U32 R3, RZ, RZ, R9 ;  /* 0x000000ffff033224 */ /* 0x000fe400078e0009 */
[----:B------:R-:W-:-:S03]  /*16dc0*/  IMAD.MOV.U32 R13, RZ, RZ, R7 ;  /* 0x000000ffff0d7224 */ /* 0x000fc600078e0007 */
[----:B------:R-:W-:Y:S01]  /*16dd0*/  @!PT LDS RZ, [RZ] ;  /* 0x00000000fffff984 */ /* 0x000fe20000000800 */
[----:B------:R-:W-:Y:S01]  /*16de0*/  @!PT LDS RZ, [RZ] ;  /* 0x00000000fffff984 */ /* 0x000fe20000000800 */
[----:B------:R-:W-:Y:S01]  /*16df0*/  @!PT LDS RZ, [RZ] ;  /* 0x00000000fffff984 */ /* 0x000fe20000000800 */
[----:B------:R0:W-:Y:S04]  /*16e00*/  @P3 LDGSTS.E.BYPASS.LTC128B.128 [R0+0x25a00], desc[UR52][R2.64], !P5 ;  /* 0x25a0000002003fae */ /* 0x0001e8000e901d74 */
[----:B------:R0:W-:Y:S01]  /*16e10*/  @P3 LDGSTS.E.BYPASS.LTC128B.128 [R0+0x28200], desc[UR52][R2.64+0x40], !P2 ;  /* 0x2820004002003fae */ /* 0x0001e2000d101d74 */
[----:B------:R-:W-:-:S03]  /*16e20*/  IMAD.MOV.U32 R6, RZ, RZ, R14 ;  /* 0x000000ffff067224 */ /* 0x000fc600078e000e */
[----:B------:R0:W-:Y:S04]  /*16e30*/  @P3 LDGSTS.E.BYPASS.LTC128B.128 [R0+0x2aa00], desc[UR52][R2.64+0x80], !P1 ;  /* 0x2aa0008002003fae */ /* 0x0001e8000c901d74 */
[----:B0-----:R-:W-:Y:S05]  /*16e40*/  WARPSYNC.COLLECTIVE R15, `(.L_x_4210) ;  /* 0x000000000f087348 */ /* 0x001fea0003c00000 */
[----:B------:R1:W2:Y:S02]  /*16e50*/  SHFL.IDX P6, R14, R13, R12, R11 ;  /* 0x0000000c0d0e7389 */ /* 0x0002a400000c000b */
[----:B012---:R-:W-:Y:S01]  /*16e60*/  ENDCOLLECTIVE ;  /* 0x000000000000791b */ /* 0x007fe20003800000 */
.L_x_4210:
[----:B------:R-:W-:Y:S05]  /*16e70*/  BRA `(.L_x_4211) ;  /* 0xffffffa400347947 */ /* 0x000fea000383ffff */
.L_x_4122:
        /* <DEDUP_REMOVED lines=9> */
.L_x_4212:
[C---:B------:R-:W-:Y:S01]  /*16f10*/  VIADD R6, R5.reuse, 0x20 ;  /* 0x0000002005067836 */ /* 0x040fe20000000000 */
[----:B------:R-:W-:Y:S01]  /*16f20*/  ISETP.GE.AND P0, PT, R5, R29, PT ;  /* 0x0000001d0500720c */ /* 0x000fe20003f06270 */
[----:B------:R-:W-:Y:S02]  /*16f30*/  IMAD.MOV.U32 R13, RZ, RZ, R0 ;  /* 0x000000ffff0d7224 */ /* 0x000fe400078e0000 */
[----:B------:R-:W-:-:S10]  /*16f40*/  IMAD.MOV.U32 R2, RZ, RZ, R14 ;  /* 0x000000ffff027224 */ /* 0x000fd400078e000e */
[----:B------:R-:W-:Y:S05]  /*16f50*/  WARPSYNC.COLLECTIVE R15, `(.L_x_4213) ;  /* 0x000000000f087348 */ /* 0x000fea0003c00000 */
[----:B------:R0:W1:Y:S02]  /*16f60*/  SHFL.IDX P6, R14, R13, R12, R11 ;  /* 0x0000000c0d0e7389 */ /* 0x00006400000c000b */
[----:B01----:R-:W-:Y:S01]  /*16f70*/  ENDCOLLECTIVE ;  /* 0x000000000000791b */ /* 0x003fe20003800000 */
.L_x_4213:
        /* <DEDUP_REMOVED lines=8> */
.L_x_4214:
[----:B------:R-:W-:Y:S01]  /*17000*/  @!PT LDS RZ, [RZ] ;  /* 0x00000000fffff984 */ /* 0x000fe20000000800 */
[----:B------:R-:W-:Y:S01]  /*17010*/  @!PT LDS RZ, [RZ] ;  /* 0x00000000fffff984 */ /* 0x000fe20000000800 */
[----:B------:R-:W-:Y:S01]  /*17020*/  @!PT LDS RZ, [RZ] ;  /* 0x00000000fffff984 */ /* 0x000fe20000000800 */
[----:B------:R-:W-:Y:S04]  /*17030*/  @!P0 LDGSTS.E.BYPASS.LTC128B.128 [R8+0x1e200], desc[UR52][R2.64], !P3 ;  /* 0x1e20000002088fae */ /* 0x000fe8000d901d74 */
[----:B------:R-:W-:Y:S04]  /*17040*/  @!P0 LDGSTS.E.BYPASS.LTC128B.128 [R8+0x20200], desc[UR52][R2.64+0x40], !P2 ;  /* 0x2020004002088fae */ /* 0x000fe8000d101d74 */
[----:B------:R0:W-:Y:S01]  /*17050*/  @!P0 LDGSTS.E.BYPASS.LTC128B.128 [R8+0x22200], desc[UR52][R2.64+0x80], !P1 ;  /* 0x2220008002088fae */ /* 0x0001e2000c901d74 */
[----:B------:R-:W-:Y:S01]  /*17060*/  ISETP.GE.AND P0, PT, R6, R29, PT ;  /* 0x0000001d0600720c */ /* 0x000fe20003f06270 */
[----:B------:R-:W-:-:S02]  /*17070*/  IMAD.MOV.U32 R13, RZ, RZ, R0 ;  /* 0x000000ffff0d7224 */ /* 0x000fc400078e0000 */
[----:B------:R-:W-:Y:S02]  /*17080*/  VIADD R6, R5, 0x40 ;  /* 0x0000004005067836 */ /* 0x000fe40000000000 */
[----:B0-----:R-:W-:-:S08]  /*17090*/  IMAD.MOV.U32 R2, RZ, RZ, R14 ;  /* 0x000000ffff027224 */ /* 0x001fd000078e000e */
[----:B------:R-:W-:Y:S05]  /*170a0*/  WARPSYNC.COLLECTIVE R15, `(.L_x_4215) ;  /* 0x000000000f087348 */ /* 0x000fea0003c00000 */
[----:B------:R0:W1:Y:S02]  /*170b0*/  SHFL.IDX P6, R14, R13, R12, R11 ;  /* 0x0000000c0d0e7389 */ /* 0x00006400000c000b */
[----:B01----:R-:W-:Y:S01]  /*170c0*/  ENDCOLLECTIVE ;  /* 0x000000000000791b */ /* 0x003fe20003800000 */
.L_x_4215:
        /* <DEDUP_REMOVED lines=8> */
.L_x_4216:
[----:B------:R-:W-:-:S05]  /*17150*/  @!P0 IMAD.MOV.U32 R3, RZ, RZ, R7 ;  /* 0x000000ffff038224 */ /* 0x000fca00078e0007 */
[----:B------:R-:W-:Y:S01]  /*17160*/  @!PT LDS RZ, [RZ] ;  /* 0x00000000fffff984 */ /* 0x000fe20000000800 */
[----:B------:R-:W-:Y:S01]  /*17170*/  @!PT LDS RZ, [RZ] ;  /* 0x00000000fffff984 */ /* 0x000fe20000000800 */
[----:B------:R-:W-:Y:S01]  /*17180*/  @!PT LDS RZ, [RZ] ;  /* 0x00000000fffff984 */ /* 0x000fe20000000800 */
[----:B------:R-:W-:Y:S04]  /*17190*/  @!P0 LDGSTS.E.BYPASS.LTC128B.128 [R8+0x1ea00], desc[UR52][R2.64], !P3 ;  /* 0x1ea0000002088fae */ /* 0x000fe8000d901d74 */
[----:B------:R-:W-:Y:S01]  /*171a0*/  @!P0 LDGSTS.E.BYPASS.LTC128B.128 [R8+0x20a00], desc[UR52][R2.64+0x40], !P2 ;  /* 0x20a0004002088fae */ /* 0x000fe2000d101d74 */
[----:B------:R-:W-:-:S03]  /*171b0*/  IMAD.MOV.U32 R13, RZ, RZ, R0 ;  /* 0x000000ffff0d7224 */ /* 0x000fc600078e0000 */
[----:B------:R0:W-:Y:S01]  /*171c0*/  @!P0 LDGSTS.E.BYPASS.LTC128B.128 [R8+0x22a00], desc[UR52][R2.64+0x80], !P1 ;  /* 0x22a0008002088fae */ /* 0x0001e2000c901d74 */
[----:B------:R-:W-:Y:S01]  /*171d0*/  ISETP.GE.AND P0, PT, R6, R29, PT ;  /* 0x0000001d0600720c */ /* 0x000fe20003f06270 */
[----:B0-----:R-:W-:-:S12]  /*171e0*/  IMAD.MOV.U32 R2, RZ, RZ, R14 ;  /* 0x000000ffff027224 */ /* 0x001fd800078e000e */
[----:B------:R-:W-:Y:S05]  /*171f0*/  WARPSYNC.COLLECTIVE R15, `(.L_x_4217) ;  /* 0x000000000f087348 */ /* 0x000fea0003c00000 */
[----:B------:R0:W1:Y:S02]  /*17200*/  SHFL.IDX P6, R14, R13, R12, R11 ;  /* 0x0000000c0d0e7389 */ /* 0x00006400000c000b */
[----:B01----:R-:W-:Y:S01]  /*17210*/  ENDCOLLECTIVE ;  /* 0x000000000000791b */ /* 0x003fe20003800000 */
.L_x_4217:
        /* <DEDUP_REMOVED lines=8> */
.L_x_4218:
[----:B------:R-:W-:-:S05]  /*172a0*/  @!P0 IMAD.MOV.U32 R3, RZ, RZ, R7 ;  /* 0x000000ffff038224 */ /* 0x000fca00078e0007 */
[----:B------:R-:W-:Y:S01]  /*172b0*/  @!PT LDS RZ, [RZ] ;  /* 0x00000000fffff984 */ /* 0x000fe20000000800 */
[----:B------:R-:W-:Y:S01]  /*172c0*/  @!PT LDS RZ, [RZ] ;  /* 0x00000000fffff984 */ /* 0x000fe20000000800 */
[----:B------:R-:W-:Y:S01]  /*172d0*/  @!PT LDS RZ, [RZ] ;  /* 0x00000000fffff984 */ /* 0x000fe20000000800 */
[----:B------:R0:W-:Y:S04]  /*172e0*/  @!P0 LDGSTS.E.BYPASS.LTC128B.128 [R8+0x1f200], desc[UR52][R2.64], !P3 ;  /* 0x1f20000002088fae */ /* 0x0001e8000d901d74 */
[----:B------:R0:W-:Y:S01]  /*172f0*/  @!P0 LDGSTS.E.BYPASS.LTC128B.128 [R8+0x21200], desc[UR52][R2.64+0x40], !P2 ;  /* 0x2120004002088fae */ /* 0x0001e2000d101d74 */
[----:B------:R-:W-:-:S03]  /*17300*/  IMAD.MOV.U32 R13, RZ, RZ, R0 ;  /* 0x000000ffff0d7224 */ /* 0x000fc600078e0000 */
[----:B------:R0:W-:Y:S01]  /*17310*/  @!P0 LDGSTS.E.BYPASS.LTC128B.128 [R8+0x23200], desc[UR52][R2.64+0x80], !P1 ;  /* 0x2320008002088fae */ /* 0x0001e2000c901d74 */
[----:B------:R-:W-:-:S07]  /*17320*/  IMAD.MOV.U32 R4, RZ, RZ, R14 ;  /* 0x000000ffff047224 */ /* 0x000fce00078e000e */
[----:B0-----:R-:W-:Y:S05]  /*17330*/  WARPSYNC.COLLECTIVE R15, `(.L_x_4219) ;  /* 0x000000000f087348 */ /* 0x001fea0003c00000 */
[----:B------:R1:W2:Y:S02]  /*17340*/  SHFL.IDX P6, R14, R13, R12, R11 ;  /* 0x0000000c0d0e7389 */ /* 0x0002a400000c000b */
[----:B012---:R-:W-:Y:S01]  /*17350*/  ENDCOLLECTIVE ;  /* 0x000000000000791b */ /* 0x007fe20003800000 */
.L_x_4219:
[----:B------:R-:W-:Y:S05]  /*17360*/  BRA `(.L_x_4220) ;  /* 0xffffffa800687947 */ /* 0x000fea000383ffff */
.L_x_4127:
[----:B0-----:R0:W1:Y:S02]  /*17370*/  SYNCS.PHASECHK.TRANS64.TRYWAIT P0, [R18+URZ+0x33420], R3 ;  /* 0x03342003120075a7 */ /* 0x001064000800017f */
[----:B-1----:R-:W-:Y:S05]  /*17380*/  @!P0 NANOSLEEP.SYNCS 0x989680 ;  /* 0x009896800000895d */ /* 0x002fea0003900000 */
[----:B------:R-:W1:Y:S02]  /*17390*/  @!P0 SYNCS.PHASECHK.TRANS64 P0, [R18+URZ+0x33420], R3 ;  /* 0x03342003120085a7 */ /* 0x000e64000800007f */
[----:B-1----:R-:W-:Y:S05]  /*173a0*/  @!P0 BRA `(.L_x_4127) ;  /* 0xfffffffc00f08947 */ /* 0x002fea000383ffff */
[----:B------:R-:W-:Y:S05]  /*173b0*/  BRA `(.L_x_4221) ;  /* 0xffffffa800d87947 */ /* 0x000fea000383ffff */
.L_x_4131:
[----:B0-----:R0:W1:Y:S02]  /*173c0*/  SYNCS.PHASECHK.TRANS64.TRYWAIT P0, [R4+URZ+0x33480], R28 ;  /* 0x0334801c040075a7 */ /* 0x001064000800017f */
[----:B-1----:R-:W-:Y:S05]  /*173d0*/  @!P0 NANOSLEEP.SYNCS 0x989680 ;  /* 0x009896800000895d */ /* 0x002fea0003900000 */
[----:B------:R-:W1:Y:S02]  /*173e0*/  @!P0 SYNCS.PHASECHK.TRANS64 P0, [R4+URZ+0x33480], R28 ;  /* 0x0334801c040085a7 */ /* 0x000e64000800007f */
[----:B-1----:R-:W-:Y:S05]  /*173f0*/  @!P0 BRA `(.L_x_4131) ;  /* 0xfffffffc00f08947 */ /* 0x002fea000383ffff */
[----:B------:R-:W-:Y:S05]  /*17400*/  BRA `(.L_x_4222) ;  /* 0xffffffb0000c7947 */ /* 0x000fea000383ffff */
.L_x_4132:
        /* <DEDUP_REMOVED lines=8> */
.L_x_4224:
[----:B------:R-:W-:Y:S05]  /*17490*/  BSYNC B0 ;  /* 0x0000000000007941 */ /* 0x000fea0003800000 */
.L_x_4223:
        /* <DEDUP_REMOVED lines=8> */
.L_x_4225:
[----:B------:R-:W-:Y:S02]  /*17520*/  IMAD.MOV.U32 R13, RZ, RZ, R10 ;  /* 0x000000ffff0d7224 */ /* 0x000fe400078e000a */
[----:B------:R-:W-:Y:S02]  /*17530*/  IMAD.MOV.U32 R12, RZ, RZ, 0x1 ;  /* 0x00000001ff0c7424 */ /* 0x000fe400078e00ff */
[----:B------:R-:W-:-:S07]  /*17540*/  IMAD.MOV.U32 R2, RZ, RZ, R14 ;  /* 0x000000ffff027224 */ /* 0x000fce00078e000e */
[----:B------:R-:W-:Y:S05]  /*17550*/  WARPSYNC.COLLECTIVE R15, `(.L_x_4226) ;  /* 0x000000000f087348 */ /* 0x000fea0003c00000 */
[----:B------:R0:W1:Y:S02]  /*17560*/  SHFL.IDX P6, R14, R13, R12, R11 ;  /* 0x0000000c0d0e7389 */ /* 0x00006400000c000b */
[----:B01----:R-:W-:Y:S01]  /*17570*/  ENDCOLLECTIVE ;  /* 0x000000000000791b */ /* 0x003fe20003800000 */
.L_x_4226:
[----:B------:R-:W-:-:S05]  /*17580*/  IADD3 R2, P0, R36, R2, RZ ;  /* 0x0000000224027210 */ /* 0x000fca0007f1e0ff */
[----:B------:R-:W-:Y:S02]  /*17590*/  IMAD.X R3, RZ, RZ, R0, P0 ;  /* 0x000000ffff037224 */ /* 0x000fe400000e0600 */
[----:B------:R-:W-:Y:S02]  /*175a0*/  IMAD.IADD R0, R18, 0x1, R35 ;  /* 0x0000000112007824 */ /* 0x000fe400078e0223 */
[----:B------:R-:W-:-:S03]  /*175b0*/  IMAD.MOV.U32 R13, RZ, RZ, R9 ;  /* 0x000000ffff0d7224 */ /* 0x000fc600078e0009 */
        /* <DEDUP_REMOVED lines=10> */
.L_x_4227:
[----:B------:R-:W-:Y:S02]  /*17660*/  IMAD.MOV.U32 R13, RZ, RZ, R10 ;  /* 0x000000ffff0d7224 */ /* 0x000fe400078e000a */
[----:B------:R-:W-:Y:S02]  /*17670*/  IMAD.MOV.U32 R12, RZ, RZ, 0x2 ;  /* 0x00000002ff0c7424 */ /* 0x000fe400078e00ff */
[----:B------:R-:W-:-:S07]  /*17680*/  IMAD.MOV.U32 R2, RZ, RZ, R14 ;  /* 0x000000ffff027224 */ /* 0x000fce00078e000e */
[----:B------:R-:W-:Y:S05]  /*17690*/  WARPSYNC.COLLECTIVE R15, `(.L_x_4228) ;  /* 0x000000000f087348 */ /* 0x000fea0003c00000 */
[----:B------:R0:W1:Y:S02]  /*176a0*/  SHFL.IDX P6, R14, R13, R12, R11 ;  /* 0x0000000c0d0e7389 */ /* 0x00006400000c000b */
[----:B01----:R-:W-:Y:S01]  /*176b0*/  ENDCOLLECTIVE ;  /* 0x000000000000791b */ /* 0x003fe20003800000 */
.L_x_4228:
        /* <DEDUP_REMOVED lines=13> */
.L_x_4229:
[----:B------:R-:W-:Y:S02]  /*17790*/  IMAD.MOV.U32 R13, RZ, RZ, R10 ;  /* 0x000000ffff0d7224 */ /* 0x000fe400078e000a */
[----:B------:R-:W-:Y:S02]  /*177a0*/  IMAD.MOV.U32 R12, RZ, RZ, 0x3 ;  /* 0x00000003ff0c7424 */ /* 0x000fe400078e00ff */
[----:B------:R-:W-:-:S07]  /*177b0*/  IMAD.MOV.U32 R2, RZ, RZ, R14 ;  /* 0x000000ffff027224 */ /* 0x000fce00078e000e */
[----:B------:R-:W-:Y:S05]  /*177c0*/  WARPSYNC.COLLECTIVE R15, `(.L_x_4230) ;  /* 0x000000000f087348 */ /* 0x000fea0003c00000 */
[----:B------:R0:W1:Y:S02]  /*177d0*/  SHFL.IDX P6, R14, R13, R12, R11 ;  /* 0x0000000c0d0e7389 */ /* 0x00006400000c000b */
[----:B01----:R-:W-:Y:S01]  /*177e0*/  ENDCOLLECTIVE ;  /* 0x000000000000791b */ /* 0x003fe20003800000 */
.L_x_4230:
        /* <DEDUP_REMOVED lines=13> */
.L_x_4231:
[----:B------:R-:W-:Y:S02]  /*178c0*/  IMAD.MOV.U32 R13, RZ, RZ, R23 ;  /* 0x000000ffff0d7224 */ /* 0x000fe400078e0017 */
[----:B------:R-:W-:Y:S02]  /*178d0*/  IMAD.MOV.U32 R12, RZ, RZ, RZ ;  /* 0x000000ffff0c7224 */ /* 0x000fe400078e00ff */
[----:B------:R-:W-:-:S07]  /*178e0*/  IMAD.MOV.U32 R2, RZ, RZ, R14 ;  /* 0x000000ffff027224 */ /* 0x000fce00078e000e */
[----:B------:R-:W-:Y:S05]  /*178f0*/  WARPSYNC.COLLECTIVE R15, `(.L_x_4232) ;  /* 0x000000000f087348 */ /* 0x000fea0003c00000 */
[----:B------:R0:W1:Y:S02]  /*17900*/  SHFL.IDX P6, R14, R13, R12, R11 ;  /* 0x0000000c0d0e7389 */ /* 0x00006400000c000b */
[----:B01----:R-:W-:Y:S01]  /*17910*/  ENDCOLLECTIVE ;  /* 0x000000000000791b */ /* 0x003fe20003800000 */
.L_x_4232:
        /* <DEDUP_REMOVED lines=13> */
.L_x_4233:
[----:B------:R-:W-:Y:S01]  /*179f0*/  IMAD.MOV.U32 R2, RZ, RZ, R14 ;  /* 0x000000ffff027224 */ /* 0x000fe200078e000e */
[----:B------:R-:W-:Y:S06]  /*17a00*/  BRA `(.L_x_4234) ;  /* 0xffffffac00ac7947 */ /* 0x000fec000383ffff */
.L_x_4137:
[----:B---3--:R3:W4:Y:S02]  /*17a10*/  SYNCS.PHASECHK.TRANS64.TRYWAIT P0, [R4+URZ+0x33440], R28 ;  /* 0x0334401c040075a7 */ /* 0x008724000800017f */
[----:B----4-:R-:W-:Y:S05]  /*17a20*/  @!P0 NANOSLEEP.SYNCS 0x989680 ;  /* 0x009896800000895d */ /* 0x010fea0003900000 */
[----:B------:R-:W4:Y:S02]  /*17a30*/  @!P0 SYNCS.PHASECHK.TRANS64 P0, [R4+URZ+0x33440], R28 ;  /* 0x0334401c040085a7 */ /* 0x000f24000800007f */
[----:B----4-:R-:W-:Y:S05]  /*17a40*/  @!P0 BRA `(.L_x_4137) ;  /* 0xfffffffc00f08947 */ /* 0x010fea000383ffff */
[----:B------:R-:W-:Y:S05]  /*17a50*/  BRA `(.L_x_4235) ;  /* 0xffffffb000047947 */ /* 0x000fea000383ffff */
.L_x_4138:
        /* <DEDUP_REMOVED lines=8> */
.L_x_4237:
[----:B------:R-:W-:Y:S05]  /*17ae0*/  BSYNC B0 ;  /* 0x0000000000007941 */ /* 0x000fea0003800000 */
.L_x_4236:
        /* <DEDUP_REMOVED lines=8> */
.L_x_4238:
[----:B------:R-:W-:Y:S02]  /*17b70*/  IMAD.MOV.U32 R13, RZ, RZ, R6 ;  /* 0x000000ffff0d7224 */ /* 0x000fe400078e0006 */
[----:B------:R-:W-:Y:S02]  /*17b80*/  IMAD.MOV.U32 R12, RZ, RZ, 0x1 ;  /* 0x00000001ff0c7424 */ /* 0x000fe400078e00ff */
[----:B------:R-:W-:-:S07]  /*17b90*/  IMAD.MOV.U32 R2, RZ, RZ, R14 ;  /* 0x000000ffff027224 */ /* 0x000fce00078e000e */
[----:B------:R-:W-:Y:S05]  /*17ba0*/  WARPSYNC.COLLECTIVE R15, `(.L_x_4239) ;  /* 0x000000000f087348 */ /* 0x000fea0003c00000 */
[----:B------:R0:W1:Y:S02]  /*17bb0*/  SHFL.IDX P6, R14, R13, R12, R11 ;  /* 0x0000000c0d0e7389 */ /* 0x00006400000c000b */
[----:B01----:R-:W-:Y:S01]  /*17bc0*/  ENDCOLLECTIVE ;  /* 0x000000000000791b */ /* 0x003fe20003800000 */
.L_x_4239:
        /* <DEDUP_REMOVED lines=13> */
.L_x_4240:
[----:B------:R-:W-:Y:S02]  /*17ca0*/  IMAD.MOV.U32 R13, RZ, RZ, R6 ;  /* 0x000000ffff0d7224 */ /* 0x000fe400078e0006 */
[----:B------:R-:W-:Y:S02]  /*17cb0*/  IMAD.MOV.U32 R12, RZ, RZ, 0x2 ;  /* 0x00000002ff0c7424 */ /* 0x000fe400078e00ff */
[----:B------:R-:W-:-:S07]  /*17cc0*/  IMAD.MOV.U32 R2, RZ, RZ, R14 ;  /* 0x000000ffff027224 */ /* 0x000fce00078e000e */
[----:B------:R-:W-:Y:S05]  /*17cd0*/  WARPSYNC.COLLECTIVE R15, `(.L_x_4241) ;  /* 0x000000000f087348 */ /* 0x000fea0003c00000 */
[----:B------:R0:W1:Y:S02]  /*17ce0*/  SHFL.IDX P6, R14, R13, R12, R11 ;  /* 0x0000000c0d0e7389 */ /* 0x00006400000c000b */
[----:B01----:R-:W-:Y:S01]  /*17cf0*/  ENDCOLLECTIVE ;  /* 0x000000000000791b */ /* 0x003fe20003800000 */
.L_x_4241:
        /* <DEDUP_REMOVED lines=13> */
.L_x_4242:
[----:B------:R-:W-:Y:S02]  /*17dd0*/  IMAD.MOV.U32 R13, RZ, RZ, R6 ;  /* 0x000000ffff0d7224 */ /* 0x000fe400078e0006 */
[----:B------:R-:W-:Y:S02]  /*17de0*/  IMAD.MOV.U32 R12, RZ, RZ, 0x3 ;  /* 0x00000003ff0c7424 */ /* 0x000fe400078e00ff */
[----:B------:R-:W-:-:S07]  /*17df0*/  IMAD.MOV.U32 R2, RZ, RZ, R14 ;  /* 0x000000ffff027224 */ /* 0x000fce00078e000e */
[----:B------:R-:W-:Y:S05]  /*17e00*/  WARPSYNC.COLLECTIVE R15, `(.L_x_4243) ;  /* 0x000000000f087348 */ /* 0x000fea0003c00000 */
[----:B------:R0:W1:Y:S02]  /*17e10*/  SHFL.IDX P6, R14, R13, R12, R11 ;  /* 0x0000000c0d0e7389 */ /* 0x00006400000c000b */
[----:B01----:R-:W-:Y:S01]  /*17e20*/  ENDCOLLECTIVE ;  /* 0x000000000000791b */ /* 0x003fe20003800000 */
.L_x_4243:
        /* <DEDUP_REMOVED lines=13> */
.L_x_4244:
[----:B------:R-:W-:Y:S02]  /*17f00*/  IMAD.MOV.U32 R13, RZ, RZ, R8 ;  /* 0x000000ffff0d7224 */ /* 0x000fe400078e0008 */
[----:B------:R-:W-:Y:S02]  /*17f10*/  IMAD.MOV.U32 R12, RZ, RZ, RZ ;  /* 0x000000ffff0c7224 */ /* 0x000fe400078e00ff */
[----:B------:R-:W-:-:S07]  /*17f20*/  IMAD.MOV.U32 R2, RZ, RZ, R14 ;  /* 0x000000ffff027224 */ /* 0x000fce00078e000e */
[----:B------:R-:W-:Y:S05]  /*17f30*/  WARPSYNC.COLLECTIVE R15, `(.L_x_4245) ;  /* 0x000000000f087348 */ /* 0x000fea0003c00000 */
[----:B------:R0:W1:Y:S02]  /*17f40*/  SHFL.IDX P6, R14, R13, R12, R11 ;  /* 0x0000000c0d0e7389 */ /* 0x00006400000c000b */
[----:B01----:R-:W-:Y:S01]  /*17f50*/  ENDCOLLECTIVE ;  /* 0x000000000000791b */ /* 0x003fe20003800000 */
.L_x_4245:
        /* <DEDUP_REMOVED lines=13> */
.L_x_4246:
[----:B------:R-:W-:Y:S05]  /*18030*/  BRA `(.L_x_4247) ;  /* 0xffffffac009c7947 */ /* 0x000fea000383ffff */
.L_x_4143:
[----:B----4-:R4:W0:Y:S02]  /*18040*/  SYNCS.PHASECHK.TRANS64.TRYWAIT P1, [R2+URZ+0x33470], R3 ;  /* 0x03347003020075a7 */ /* 0x010824000802017f */
[----:B0-----:R-:W-:Y:S05]  /*18050*/  @!P1 NANOSLEEP.SYNCS 0x989680 ;  /* 0x009896800000995d */ /* 0x001fea0003900000 */
[----:B------:R-:W0:Y:S02]  /*18060*/  @!P1 SYNCS.PHASECHK.TRANS64 P1, [R2+URZ+0x33470], R3 ;  /* 0x03347003020095a7 */ /* 0x000e24000802007f */
[----:B0-----:R-:W-:Y:S05]  /*18070*/  @!P1 BRA `(.L_x_4143) ;  /* 0xfffffffc00f09947 */ /* 0x001fea000383ffff */
[----:B------:R-:W-:Y:S05]  /*18080*/  BRA `(.L_x_4248) ;  /* 0xffffffb000087947 */ /* 0x000fea000383ffff */
.L_x_4145:
[----:B----4-:R4:W0:Y:S02]  /*18090*/  SYNCS.PHASECHK.TRANS64.TRYWAIT P1, [R2+URZ+0x33460], R3 ;  /* 0x03346003020075a7 */ /* 0x010824000802017f */
[----:B0-----:R-:W-:Y:S05]  /*180a0*/  @!P1 NANOSLEEP.SYNCS 0x989680 ;  /* 0x009896800000995d */ /* 0x001fea0003900000 */
[----:B------:R-:W0:Y:S02]  /*180b0*/  @!P1 SYNCS.PHASECHK.TRANS64 P1, [R2+URZ+0x33460], R3 ;  /* 0x03346003020095a7 */ /* 0x000e24000802007f */
[----:B0-----:R-:W-:Y:S05]  /*180c0*/  @!P1 BRA `(.L_x_4145) ;  /* 0xfffffffc00f09947 */ /* 0x001fea000383ffff */
[----:B------:R-:W-:Y:S05]  /*180d0*/  BRA `(.L_x_4249) ;  /* 0xffffffb000187947 */ /* 0x000fea000383ffff */
.L_x_4153:
[----:B0-----:R0:W3:Y:S02]  /*180e0*/  SYNCS.PHASECHK.TRANS64.TRYWAIT P1, [R0+URZ+0x33470], R3 ;  /* 0x03347003000075a7 */ /* 0x0010e4000802017f */
[----:B---3--:R-:W-:Y:S05]  /*180f0*/  @!P1 NANOSLEEP.SYNCS 0x989680 ;  /* 0x009896800000995d */ /* 0x008fea0003900000 */
[----:B------:R-:W3:Y:S02]  /*18100*/  @!P1 SYNCS.PHASECHK.TRANS64 P1, [R0+URZ+0x33470], R3 ;  /* 0x03347003000095a7 */ /* 0x000ee4000802007f */
[----:B---3--:R-:W-:Y:S05]  /*18110*/  @!P1 BRA `(.L_x_4153) ;  /* 0xfffffffc00f09947 */ /* 0x008fea000383ffff */
[----:B------:R-:W-:Y:S05]  /*18120*/  BRA `(.L_x_4250) ;  /* 0xffffffbc00607947 */ /* 0x000fea000383ffff */
.L_x_4155:
[----:B0-----:R0:W3:Y:S02]  /*18130*/  SYNCS.PHASECHK.TRANS64.TRYWAIT P1, [R0+URZ+0x33460], R3 ;  /* 0x03346003000075a7 */ /* 0x0010e4000802017f */
[----:B---3--:R-:W-:Y:S05]  /*18140*/  @!P1 NANOSLEEP.SYNCS 0x989680 ;  /* 0x009896800000995d */ /* 0x008fea0003900000 */
[----:B------:R-:W3:Y:S02]  /*18150*/  @!P1 SYNCS.PHASECHK.TRANS64 P1, [R0+URZ+0x33460], R3 ;  /* 0x03346003000095a7 */ /* 0x000ee4000802007f */
[----:B---3--:R-:W-:Y:S05]  /*18160*/  @!P1 BRA `(.L_x_4155) ;  /* 0xfffffffc00f09947 */ /* 0x008fea000383ffff */
[----:B------:R-:W-:Y:S05]  /*18170*/  BRA `(.L_x_4251) ;  /* 0xffffffbc006c7947 */ /* 0x000fea000383ffff */
.L_x_4167:
[----:B0-----:R0:W1:Y:S02]  /*18180*/  SYNCS.PHASECHK.TRANS64.TRYWAIT P0, [R5+URZ+0x33420], R0 ;  /* 0x03342000050075a7 */ /* 0x001064000800017f */
[----:B-1----:R-:W-:Y:S05]  /*18190*/  @!P0 NANOSLEEP.SYNCS 0x989680 ;  /* 0x009896800000895d */ /* 0x002fea0003900000 */
[----:B------:R-:W1:Y:S02]  /*181a0*/  @!P0 SYNCS.PHASECHK.TRANS64 P0, [R5+URZ+0x33420], R0 ;  /* 0x03342000050085a7 */ /* 0x000e64000800007f */
[----:B-1----:R-:W-:Y:S05]  /*181b0*/  @!P0 BRA `(.L_x_4167) ;  /* 0xfffffffc00f08947 */ /* 0x002fea000383ffff */
[----:B------:R-:W-:Y:S05]  /*181c0*/  BRA `(.L_x_4252) ;  /* 0xffffffd400ac7947 */ /* 0x000fea000383ffff */
.L_x_4168:
        /* <DEDUP_REMOVED lines=11> */
.L_x_4254:
[----:B------:R-:W-:Y:S05]  /*18280*/  BSYNC B0 ;  /* 0x0000000000007941 */ /* 0x000fea0003800000 */
.L_x_4253:
[----:B------:R-:W-:Y:S05]  /*18290*/  BRA `(.L_x_4255) ;  /* 0xffffffd400947947 */ /* 0x000fea000383ffff */
.L_x_4171:
[----:B------:R-:W-:Y:S01]  /*182a0*/  BSSY B1, `(.L_x_4256) ;  /* 0x0000006000017945 */ /* 0x000fe20003800000 */
[----:B------:R-:W-:-:S07]  /*182b0*/  IMAD.MOV.U32 R15, RZ, RZ, -0x1 ;  /* 0xffffffffff0f7424 */ /* 0x000fce00078e00ff */
[----:B0-----:R-:W-:Y:S05]  /*182c0*/  WARPSYNC.COLLECTIVE R15, `(.L_x_4257) ;  /* 0x000000000f0c7348 */ /* 0x001fea0003c00000 */
[----:B------:R-:W-:Y:S02]  /*182d0*/  ELECT P6, UR62, PT ;  /* 0x00000000003e782f */ /* 0x000fe400038c0000 */
[----:B------:R-:W-:Y:S01]  /*182e0*/  MOV R14, UR62 ;  /* 0x0000003e000e7c02 */ /* 0x000fe20008000f00 */
[----:B0-----:R-:W-:Y:S10]  /*182f0*/  ENDCOLLECTIVE ;  /* 0x000000000000791b */ /* 0x001ff40003800000 */
.L_x_4257:
[----:B------:R-:W-:Y:S05]  /*18300*/  BSYNC B1 ;  /* 0x0000000000017941 */ /* 0x000fea0003800000 */
.L_x_4256:
[----:B------:R-:W-:Y:S05]  /*18310*/  BRA `(.L_x_4258) ;  /* 0xffffffd4008c7947 */ /* 0x000fea000383ffff */
.L_x_4173:
[----:B0-----:R0:W1:Y:S02]  /*18320*/  SYNCS.PHASECHK.TRANS64.TRYWAIT P1, [R3+URZ+0x33440], R2 ;  /* 0x03344002030075a7 */ /* 0x001064000802017f */
[----:B-1----:R-:W-:Y:S05]  /*18330*/  @!P1 NANOSLEEP.SYNCS 0x989680 ;  /* 0x009896800000995d */ /* 0x002fea0003900000 */
[----:B------:R-:W1:Y:S02]  /*18340*/  @!P1 SYNCS.PHASECHK.TRANS64 P1, [R3+URZ+0x33440], R2 ;  /* 0x03344002030095a7 */ /* 0x000e64000802007f */
[----:B-1----:R-:W-:Y:S05]  /*18350*/  @!P1 BRA `(.L_x_4173) ;  /* 0xfffffffc00f09947 */ /* 0x002fea000383ffff */
[----:B------:R-:W-:Y:S05]  /*18360*/  BRA `(.L_x_4259) ;  /* 0xffffffd400ac7947 */ /* 0x000fea000383ffff */
.L_x_4175:
[----:B-1----:R1:W2:Y:S02]  /*18370*/  SYNCS.PHASECHK.TRANS64.TRYWAIT P1, [R5+URZ+0x33440], R0 ;  /* 0x03344000050075a7 */ /* 0x0022a4000802017f */
[----:B--2---:R-:W-:Y:S05]  /*18380*/  @!P1 NANOSLEEP.SYNCS 0x989680 ;  /* 0x009896800000995d */ /* 0x004fea0003900000 */
[----:B------:R-:W2:Y:S02]  /*18390*/  @!P1 SYNCS.PHASECHK.TRANS64 P1, [R5+URZ+0x33440], R0 ;  /* 0x03344000050095a7 */ /* 0x000ea4000802007f */
[----:B--2---:R-:W-:Y:S05]  /*183a0*/  @!P1 BRA `(.L_x_4175) ;  /* 0xfffffffc00f09947 */ /* 0x004fea000383ffff */
[----:B------:R-:W-:Y:S05]  /*183b0*/  BRA `(.L_x_4260) ;  /* 0xffffffd400b87947 */ /* 0x000fea000383ffff */
.L_x_4177:
[----:B--2---:R2:W3:Y:S02]  /*183c0*/  SYNCS.PHASECHK.TRANS64.TRYWAIT P1, [R3+URZ+0x33460], R2 ;  /* 0x03346002030075a7 */ /* 0x0044e4000802017f */
[----:B---3--:R-:W-:Y:S05]  /*183d0*/  @!P1 NANOSLEEP.SYNCS 0x989680 ;  /* 0x009896800000995d */ /* 0x008fea0003900000 */
[----:B------:R-:W3:Y:S02]  /*183e0*/  @!P1 SYNCS.PHASECHK.TRANS64 P1, [R3+URZ+0x33460], R2 ;  /* 0x03346002030095a7 */ /* 0x000ee4000802007f */
[----:B---3--:R-:W-:Y:S05]  /*183f0*/  @!P1 BRA `(.L_x_4177) ;  /* 0xfffffffc00f09947 */ /* 0x008fea000383ffff */
[----:B------:R-:W-:Y:S05]  /*18400*/  BRA `(.L_x_4261) ;  /* 0xffffffd400b47947 */ /* 0x000fea000383ffff */
.L_x_4179:
[----:B---3--:R3:W4:Y:S02]  /*18410*/  SYNCS.PHASECHK.TRANS64.TRYWAIT P1, [R5+URZ+0x33460], R0 ;  /* 0x03346000050075a7 */ /* 0x008724000802017f */
[----:B----4-:R-:W-:Y:S05]  /*18420*/  @!P1 NANOSLEEP.SYNCS 0x989680 ;  /* 0x009896800000995d */ /* 0x010fea0003900000 */
[----:B------:R-:W4:Y:S02]  /*18430*/  @!P1 SYNCS.PHASECHK.TRANS64 P1, [R5+URZ+0x33460], R0 ;  /* 0x03346000050095a7 */ /* 0x000f24000802007f */
[----:B----4-:R-:W-:Y:S05]  /*18440*/  @!P1 BRA `(.L_x_4179) ;  /* 0xfffffffc00f09947 */ /* 0x010fea000383ffff */
[----:B------:R-:W-:Y:S05]  /*18450*/  BRA `(.L_x_4262) ;  /* 0xffffffd400b07947 */ /* 0x000fea000383ffff */
.L_x_4181:
[----:B----4-:R4:W0:Y:S02]  /*18460*/  SYNCS.PHASECHK.TRANS64.TRYWAIT P1, [R3+URZ+0x33480], R2 ;  /* 0x03348002030075a7 */ /* 0x010824000802017f */
[----:B0-----:R-:W-:Y:S05]  /*18470*/  @!P1 NANOSLEEP.SYNCS 0x989680 ;  /* 0x009896800000995d */ /* 0x001fea0003900000 */
[----:B------:R-:W0:Y:S02]  /*18480*/  @!P1 SYNCS.PHASECHK.TRANS64 P1, [R3+URZ+0x33480], R2 ;  /* 0x03348002030095a7 */ /* 0x000e24000802007f */
[----:B0-----:R-:W-:Y:S05]  /*18490*/  @!P1 BRA `(.L_x_4181) ;  /* 0xfffffffc00f09947 */ /* 0x001fea000383ffff */
[----:B------:R-:W-:Y:S05]  /*184a0*/  BRA `(.L_x_4263) ;  /* 0xffffffd400ac7947 */ /* 0x000fea000383ffff */
.L_x_4264:
        /* <DEDUP_REMOVED lines=13> */
.L_x_16276:


//--------------------- .text._ZN7cutlass13device_kernelIN5flash11enable_sm90INS1_16FlashAttnFwdSm90INS1_25CollectiveMainloopFwdSm90ILi2EN4cute5tupleIJNS5_1CILi1EEES8_S8_EEENS6_IJNS7_ILi128EEENS7_ILi160EEENS7_ILi192EEEEEELi192ENS_12float_e4m3_tEfNS_4arch4Sm90ELb0ELb0ELb0ELb1ELb1ELb1ELb0ELb1ELb1ELb1ELb1ELb0EEENS1_21CollectiveEpilogueFwdINS6_IJSA_SC_SB_EEES9_NS_10bfloat16_tESG_Li256ELb1ELb1ELb1ELb1EEENS1_36VarlenDynamicPersistentTileSchedulerILi128ELi160ELi256ELi128ELb1ELb1ELb1ELb0ELb1ELb1EEEEEEEEEvNT_6ParamsE --------------------------
	.section	.text._ZN7cutlass13device_kernelIN5flash11enable_sm90INS1_16FlashAttnFwdSm90INS1_25CollectiveMainloopFwdSm90ILi2EN4cute5tupleIJNS5_1CILi1EEES8_S8_EEENS6_IJNS7_ILi128EEENS7_ILi160EEENS7_ILi192EEEEEELi192ENS_12float_e4m3_tEfNS_4arch4Sm90ELb0ELb0ELb0ELb1ELb1ELb1ELb0ELb1ELb1ELb1ELb1ELb0EEENS1_21CollectiveEpilogueFwdINS6_IJSA_SC_SB_EEES9_NS_10bfloat16_tESG_Li256ELb1ELb1ELb1ELb1EEENS1_36VarlenDynamicPersistentTileSchedulerILi128ELi160ELi256ELi128ELb1ELb1ELb1ELb0ELb1ELb1EEEEEEEEEvNT_6ParamsE,"ax",@progbits
	.align	128
.text._ZN7cutlass13device_kernelIN5flash11enable_sm90INS1_16FlashAttnFwdSm90INS1_25CollectiveMainloopFwdSm90ILi2EN4cute5tupleIJNS5_1CILi1EEES8_S8_EEENS6_IJNS7_ILi128EEENS7_ILi160EEENS7_ILi192EEEEEELi192ENS_12float_e4m3_tEfNS_4arch4Sm90ELb0ELb0ELb0ELb1ELb1ELb1ELb0ELb1ELb1ELb1ELb1ELb0EEENS1_21CollectiveEpilogueFwdINS6_IJSA_SC_SB_EEES9_NS_10bfloat16_tESG_Li256ELb1ELb1ELb1ELb1EEENS1_36VarlenDynamicPersistentTileSchedulerILi128ELi160ELi256ELi128ELb1ELb1ELb1ELb0ELb1ELb1EEEEEEEEEvNT_6ParamsE:
        .type           _ZN7cutlass13device_kernelIN5flash11enable_sm90INS1_16FlashAttnFwdSm90INS1_25CollectiveMainloopFwdSm90ILi2EN4cute5tupleIJNS5_1CILi1EEES8_S8_EEENS6_IJNS7_ILi128EEENS7_ILi160EEENS7_ILi192EEEEEELi192ENS_12float_e4m3_tEfNS_4arch4Sm90ELb0ELb0ELb0ELb1ELb1ELb1ELb0ELb1ELb1ELb1ELb1ELb0EEENS1_21CollectiveEpilogueFwdINS6_IJSA_SC_SB_EEES9_NS_10bfloat16_tESG_Li256ELb1ELb1ELb1ELb1EEENS1_36VarlenDynamicPersistentTileSchedulerILi128ELi160ELi256ELi128ELb1ELb1ELb1ELb0ELb1ELb1EEEEEEEEEvNT_6ParamsE,@function
        .size           _ZN7cutlass13device_kernelIN5flash11enable_sm90INS1_16FlashAttnFwdSm90INS1_25CollectiveMainloopFwdSm90ILi2EN4cute5tupleIJNS5_1CILi1EEES8_S8_EEENS6_IJNS7_ILi128EEENS7_ILi160EEENS7_ILi192EEEEEELi192ENS_12float_e4m3_tEfNS_4arch4Sm90ELb0ELb0ELb0ELb1ELb1ELb1ELb0ELb1ELb1ELb1ELb1ELb0EEENS1_21CollectiveEpilogueFwdINS6_IJSA_SC_SB_EEES9_NS_10bfloat16_tESG_Li256ELb1ELb1ELb1ELb1EEENS1_36VarlenDynamicPersistentTileSchedulerILi128ELi160ELi256ELi128ELb1ELb1ELb1ELb0ELb1ELb1EEEEEEEEEvNT_6ParamsE,(.L_x_16277 - _ZN7cutlass13device_kernelIN5flash11enable_sm90INS1_16FlashAttnFwdSm90INS1_25CollectiveMainloopFwdSm90ILi2EN4cute5tupleIJNS5_1CILi1EEES8_S8_EEENS6_IJNS7_ILi128EEENS7_ILi160EEENS7_ILi192EEEEEELi192ENS_12float_e4m3_tEfNS_4arch4Sm90ELb0ELb0ELb0ELb1ELb1ELb1ELb0ELb1ELb1ELb1ELb1ELb0EEENS1_21CollectiveEpilogueFwdINS6_IJSA_SC_SB_EEES9_NS_10bfloat16_tESG_Li256ELb1ELb1ELb1ELb1EEENS1_36VarlenDynamicPersistentTileSchedulerILi128ELi160ELi256ELi128ELb1ELb1ELb1ELb0ELb1ELb1EEEEEEEEEvNT_6ParamsE)
        .other          _ZN7cutlass13device_kernelIN5flash11enable_sm90INS1_16FlashAttnFwdSm90INS1_25CollectiveMainloopFwdSm90ILi2EN4cute5tupleIJNS5_1CILi1EEES8_S8_EEENS6_IJNS7_ILi128EEENS7_ILi160EEENS7_ILi192EEEEEELi192ENS_12float_e4m3_tEfNS_4arch4Sm90ELb0ELb0ELb0ELb1ELb1ELb1ELb0ELb1ELb1ELb1ELb1ELb0EEENS1_21CollectiveEpilogueFwdINS6_IJSA_SC_SB_EEES9_NS_10bfloat16_tESG_Li256ELb1ELb1ELb1ELb1EEENS1_36VarlenDynamicPersistentTileSchedulerILi128ELi160ELi256ELi128ELb1ELb1ELb1ELb0ELb1ELb1EEEEEEEEEvNT_6ParamsE,@"STO_CUDA_ENTRY STV_DEFAULT"
_ZN7cutlass13device_kernelIN5flash11enable_sm90INS1_16FlashAttnFwdSm90INS1_25CollectiveMainloopFwdSm90ILi2EN4cute5tupleIJNS5_1CILi1EEES8_S8_EEENS6_IJNS7_ILi128EEENS7_ILi160EEENS7_ILi192EEEEEELi192ENS_12float_e4m3_tEfNS_4arch4Sm90ELb0ELb0ELb0ELb1ELb1ELb1ELb0ELb1ELb1ELb1ELb1ELb0EEENS1_21CollectiveEpilogueFwdINS6_IJSA_SC_SB_EEES9_NS_10bfloat16_tESG_Li256ELb1ELb1ELb1ELb1EEENS1_36VarlenDynamicPersistentTileSchedulerILi128ELi160ELi256ELi128ELb1ELb1ELb1ELb0ELb1ELb1EEEEEEEEEvNT_6ParamsE:
        /* <DEDUP_REMOVED lines=18> */
.L_x_4266:
[----:B------:R-:W-:Y:S05]  /*0120*/  BSYNC B0 ;  /* 0x0000000000007941 */ /* 0x000fea0003800000 */
.L_x_4265:
        /* <DEDUP_REMOVED lines=41> */
.L_x_4267:
        /* <DEDUP_REMOVED lines=22> */
.L_x_4268:
        /* <DEDUP_REMOVED lines=18> */
.L_x_4269:
        /* <DEDUP_REMOVED lines=22> */
.L_x_4270:
        /* <DEDUP_REMOVED lines=23> */
.L_x_4271:
        /* <DEDUP_REMOVED lines=8> */
.L_x_4274:
[----:B------:R-:W-:-:S08]  /*0990*/  NOP ;  /* 0x0000000000007918 */ /* 0x000fd00000000000 */
[----:B------:R-:W0:Y:S02]  /*09a0*/  USETMAXREG.TRY_ALLOC.CTAPOOL UP0, 0xe8 ;  /* 0x000000e8000079c8 */ /* 0x000e240008000600 */
[----:B0-----:R-:W-:-:S13]  /*09b0*/  PLOP3.LUT P0, PT, PT, PT, UP0, 0x80, 0x0 ;  /* 0x000000000000781c */ /* 0x001fda0003f0f008 */
[----:B------:R-:W-:Y:S05]  /*09c0*/  @!P0 BRA `(.L_x_4274) ;  /* 0xfffffffc00f08947 */ /* 0x000fea000383ffff */
[----:B------:R-:W2:Y:S01]  /*09d0*/  LDL.LU R0, [R1+0x8] ;  /* 0x0000080001007983 */ /* 0x000ea20000300800 */
[----:B------:R-:W0:Y:S01]  /*09e0*/  S2R R2, SR_TID.X ;  /* 0x0000000000027919 */ /* 0x000e220000002100 */
[----:B------:R-:W1:Y:S01]  /*09f0*/  S2UR UR38, SR_CgaCtaId ;  /* 0x00000000002679c3 */ /* 0x000e620000008800 */
[----:B------:R-:W-:Y:S01]  /*0a00*/  UMOV UR4, 0x400 ;  /* 0x0000040000047882 */ /* 0x000fe20000000000 */
[----:B0-----:R-:W-:-:S06]  /*0a10*/  SHF.R.U32.HI R2, RZ, 0x7, R2 ;  /* 0x00000007ff027819 */ /* 0x001fcc0000011602 */
[----:B------:R-:W-:Y:S06]  /*0a20*/  BAR.ARV 0x8, 0x180 ;  /* 0x0206000000007b1d */ /* 0x000fec0000002000 */
[----:B------:R-:W-:-:S13]  /*0a30*/  ISETP.NE.AND P0, PT, R2, 0x1, PT ;  /* 0x000000010200780c */ /* 0x000fda0003f05270 */
[----:B------:R-:W-:Y:S08]  /*0a40*/  @!P0 BAR.ARV 0x9, 0x100 ;  /* 0x0244000000008b1d */ /* 0x000ff00000002000 */
[----:B------:R-:W-:Y:S01]  /*0a50*/  BAR.SYNC.DEFER_BLOCKING 0x5, 0x180 ;  /* 0x0146000000007b1d */ /* 0x000fe20000010000 */
[----:B-1----:R-:W-:-:S06]  /*0a60*/  ULEA UR4, UR38, UR4, 0x18 ;  /* 0x0000000426047291 */ /* 0x002fcc000f8ec03f */
[----:B------:R-:W-:Y:S01]  /*0a70*/  IMAD.U32 R18, RZ, RZ, UR4 ;  /* 0x00000004ff127e24 */ /* 0x000fe2000f8e00ff */
[----:B------:R-:W-:-:S04]  /*0a80*/  ULDC UR4, c[0x0][0xc3c] ;  /* 0x00030f0000047ab9 */ /* 0x000fc80000000800 */
[----:B------:R-:W0:Y:S01]  /*0a90*/  LDS.128 R128, [R18+0x334d0] ;  /* 0x0334d00012807984 */ /* 0x000e220000000c00 */
[----:B------:R-:W-:Y:S06]  /*0aa0*/  BAR.ARV 0x4, 0x180 ;  /* 0x0106000000007b1d */ /* 0x000fec0000002000 */
[----:B--2---:R-:W-:-:S04]  /*0ab0*/  LOP3.LUT R0, R0, 0xffffffef, RZ, 0xc0, !PT ;  /* 0xffffffef00007812 */ /* 0x004fc800078ec0ff */
[----:B------:R-:W-:-:S05]  /*0ac0*/  @P0 LOP3.LUT R0, R0, 0x10, RZ, 0xfc, !PT ;  /* 0x0000001000000812 */ /* 0x000fca00078efcff */
[----:B------:R1:W-:Y:S01]  /*0ad0*/  STL [R1+0x8], R0 ;  /* 0x0000080001007387 */ /* 0x0003e20000100800 */
[----:B0-----:R-:W-:-:S13]  /*0ae0*/  ISETP.GE.AND P0, PT, R131, UR4, PT ;  /* 0x0000000483007c0c */ /* 0x001fda000bf06270 */
[----:B-1----:R-:W-:Y:S05]  /*0af0*/  @P0 BRA `(.L_x_4275) ;  /* 0x000002f000700947 */ /* 0x002fea0003800000 */
[----:B------:R-:W0:Y:S01]  /*0b00*/  S2R R0, SR_TID.X ;  /* 0x0000000000007919 */ /* 0x000e220000002100 */
[----:B------:R-:W-:Y:S01]  /*0b10*/  R2UR UR48, R18 ;  /* 0x00000000123072ca */ /* 0x000fe200000e0000 */
[----:B------:R-:W-:Y:S01]  /*0b20*/  IMAD.MOV.U32 R19, RZ, RZ, RZ ;  /* 0x000000ffff137224 */ /* 0x000fe200078e00ff */
[----:B------:R-:W-:Y:S01]  /*0b30*/  ULOP3.LUT UR49, UR36, 0x1, URZ, 0xfc, !UPT ;  /* 0x0000000124317892 */ /* 0x000fe2000f8efc3f */
[----:B------:R-:W-:-:S10]  /*0b40*/  UMOV UR37, URZ ;  /* 0x0000003f00257c82 */ /* 0x000fd40008000000 */
[----:B------:R-:W-:Y:S01]  /*0b50*/  UIADD3 UR48, UR48, 0x1e200, URZ ;  /* 0x0001e20030307890 */ /* 0x000fe2000fffe03f */
[----:B0-----:R-:W-:-:S05]  /*0b60*/  VIADD R0, R0, 0xffffff80 ;  /* 0xffffff8000007836 */ /* 0x001fca0000000000 */
[----:B------:R-:W-:Y:S02]  /*0b70*/  SHF.R.S32.HI R3, RZ, 0x1f, R0 ;  /* 0x0000001fff037819 */ /* 0x000fe40000011400 */
[-C--:B------:R-:W-:Y:S02]  /*0b80*/  LEA.HI R4, R0, R0.reuse, RZ, 0x1 ;  /* 0x0000000000047211 */ /* 0x080fe400078f08ff */
[CC--:B------:R-:W-:Y:S02]  /*0b90*/  LEA.HI R7, R3.reuse, R0.reuse, RZ, 0x5 ;  /* 0x0000000003077211 */ /* 0x0c0fe400078f28ff */
[CC--:B------:R-:W-:Y:S02]  /*0ba0*/  LEA.HI R2, R3.reuse, R0.reuse, RZ, 0x7 ;  /* 0x0000000003027211 */ /* 0x0c0fe400078f38ff */
[-C--:B------:R-:W-:Y:S01]  /*0bb0*/  LEA.HI R6, R3, R0.reuse, RZ, 0x4 ;  /* 0x0000000003067211 */ /* 0x080fe200078f20ff */
[----:B------:R-:W-:Y:S01]  /*0bc0*/  IMAD.SHL.U32 R8, R7, 0x20, RZ ;  /* 0x0000002007087824 */ /* 0x000fe200078e00ff */
[----:B------:R-:W-:-:S02]  /*0bd0*/  LEA.HI R5, R3, R0, RZ, 0x2 ;  /* 0x0000000003057211 */ /* 0x000fc400078f10ff */
[----:B------:R-:W-:Y:S02]  /*0be0*/  LOP3.LUT R3, R4, 0xfffffffe, RZ, 0xc0, !PT ;  /* 0xfffffffe04037812 */ /* 0x000fe400078ec0ff */
[----:B------:R-:W-:Y:S02]  /*0bf0*/  LOP3.LUT R7, R6, 0x3fffff0, RZ, 0xc0, !PT ;  /* 0x03fffff006077812 */ /* 0x000fe400078ec0ff */
[----:B------:R-:W-:Y:S01]  /*0c00*/  LOP3.LUT R9, R2, 0xffffff80, RZ, 0xc0, !PT ;  /* 0xffffff8002097812 */ /* 0x000fe200078ec0ff */
[C---:B------:R-:W-:Y:S01]  /*0c10*/  IMAD.IADD R16, R0.reuse, 0x1, -R3 ;  /* 0x0000000100107824 */ /* 0x040fe200078e0a03 */
[----:B------:R-:W-:Y:S01]  /*0c20*/  LOP3.LUT R11, R5, 0xfffffffc, RZ, 0xc0, !PT ;  /* 0xfffffffc050b7812 */ /* 0x000fe200078ec0ff */
[C---:B------:R-:W-:Y:S01]  /*0c30*/  IMAD.IADD R7, R0.reuse, 0x1, -R7 ;  /* 0x0000000100077824 */ /* 0x040fe200078e0a07 */
[----:B------:R-:W-:Y:S01]  /*0c40*/  SHF.R.S32.HI R10, RZ, 0x1, R4 ;  /* 0x00000001ff0a7819 */ /* 0x000fe20000011404 */
[C---:B------:R-:W-:Y:S01]  /*0c50*/  IMAD.IADD R20, R0.reuse, 0x1, -R9 ;  /* 0x0000000100147824 */ /* 0x040fe200078e0a09 */
[----:B------:R-:W-:Y:S01]  /*0c60*/  IADD3 R11, R0, -R11, RZ ;  /* 0x8000000b000b7210 */ /* 0x000fe20007ffe0ff */
[----:B------:R-:W-:Y:S01]  /*0c70*/  IMAD.SHL.U32 R224, R16, 0x8, RZ ;  /* 0x0000000810e07824 */ /* 0x000fe200078e00ff */
[--C-:B------:R-:W-:Y:S01]  /*0c80*/  SHF.R.S32.HI R0, RZ, 0x2, R5.reuse ;  /* 0x00000002ff007819 */ /* 0x100fe20000011405 */
[----:B------:R-:W-:Y:S01]  /*0c90*/  VIADD R13, R10, 0x80 ;  /* 0x000000800a0d7836 */ /* 0x000fe20000000000 */
[----:B------:R-:W-:Y:S01]  /*0ca0*/  LOP3.LUT R8, R8, 0xfffffc00, RZ, 0xc0, !PT ;  /* 0xfffffc0008087812 */ /* 0x000fe200078ec0ff */
[----:B------:R-:W-:Y:S01]  /*0cb0*/  STL [R1+0xc4], R20 ;  /* 0x0000c41401007387 */ /* 0x000fe20000100800 */
[----:B------:R-:W-:Y:S01]  /*0cc0*/  SHF.R.S32.HI R5, RZ, 0x1f, R5 ;  /* 0x0000001fff057819 */ /* 0x000fe20000011405 */
[----:B------:R-:W-:Y:S01]  /*0cd0*/  IMAD.SHL.U32 R16, R16, 0x10, RZ ;  /* 0x0000001010107824 */ /* 0x000fe200078e00ff */
[----:B------:R-:W-:Y:S01]  /*0ce0*/  LEA.HI R4, R4, R10, RZ, 0x1 ;  /* 0x0000000a04047211 */ /* 0x000fe200078f08ff */
[----:B------:R-:W-:Y:S01]  /*0cf0*/  IMAD R9, R7, 0x40, R8 ;  /* 0x0000004007097824 */ /* 0x000fe200078e0208 */
[----:B------:R-:W-:Y:S01]  /*0d00*/  SHF.R.S32.HI R3, RZ, 0x7, R2 ;  /* 0x00000007ff037819 */ /* 0x000fe20000011402 */
[C---:B------:R-:W-:Y:S01]  /*0d10*/  VIADD R23, R16.reuse, 0x60 ;  /* 0x0000006010177836 */ /* 0x040fe20000000000 */
[----:B------:R-:W-:Y:S01]  /*0d20*/  LEA.HI R5, R5, R0, RZ, 0x2 ;  /* 0x0000000005057211 */ /* 0x000fe200078f10ff */
[C---:B------:R-:W-:Y:S01]  /*0d30*/  VIADD R22, R16.reuse, 0x80 ;  /* 0x0000008010167836 */ /* 0x040fe20000000000 */
[----:B------:R-:W-:Y:S01]  /*0d40*/  SHF.R.S32.HI R7, RZ, 0x4, R6 ;  /* 0x00000004ff077819 */ /* 0x000fe20000011406 */
[----:B------:R-:W-:Y:S01]  /*0d50*/  VIADD R220, R16, 0xa0 ;  /* 0x000000a010dc7836 */ /* 0x000fe20000000000 */
[----:B------:R-:W-:-:S02]  /*0d60*/  LOP3.LUT R4, R4, 0x3fffffe, RZ, 0xc0, !PT ;  /* 0x03fffffe04047812 */ /* 0x000fc400078ec0ff */
[----:B------:R-:W-:Y:S02]  /*0d70*/  LEA.HI R2, R2, R3, RZ, 0x1 ;  /* 0x0000000302027211 */ /* 0x000fe400078f08ff */
[----:B------:R-:W-:Y:S01]  /*0d80*/  LOP3.LUT R5, R5, 0xfffffffc, RZ, 0xc0, !PT ;  /* 0xfffffffc05057812 */ /* 0x000fe200078ec0ff */
[----:B------:R-:W-:Y:S01]  /*0d90*/  IMAD.IADD R4, R10, 0x1, -R4 ;  /* 0x000000010a047824 */ /* 0x000fe200078e0a04 */
[----:B------:R-:W-:Y:S02]  /*0da0*/  LEA.HI R6, R6, R7, RZ, 0x1 ;  /* 0x0000000706067211 */ /* 0x000fe400078f08ff */
[----:B------:R-:W-:Y:S01]  /*0db0*/  LOP3.LUT R2, R2, 0x3fffffe, RZ, 0xc0, !PT ;  /* 0x03fffffe02027812 */ /* 0x000fe200078ec0ff */
[----:B------:R-:W-:Y:S01]  /*0dc0*/  IMAD.IADD R5, R0, 0x1, -R5 ;  /* 0x0000000100057824 */ /* 0x000fe200078e0a05 */
[----:B------:R-:W-:Y:S01]  /*0dd0*/  LOP3.LUT R6, R6, 0x1ffffffe, RZ, 0xc0, !PT ;  /* 0x1ffffffe06067812 */ /* 0x000fe200078ec0ff */
[----:B------:R-:W-:Y:S01]  /*0de0*/  IMAD R12, R7, 0x8, R4 ;  /* 0x00000008070c7824 */ /* 0x000fe200078e0204 */
[----:B------:R-:W-:Y:S01]  /*0df0*/  SHF.R.S32.HI R0, RZ, 0x1f, R20 ;  /* 0x0000001fff007819 */ /* 0x000fe20000011414 */
[----:B------:R-:W-:Y:S01]  /*0e00*/  IMAD.IADD R2, R3, 0x1, -R2 ;  /* 0x0000000103027824 */ /* 0x000fe200078e0a02 */
[----:B------:R-:W-:Y:S01]  /*0e10*/  SHF.R.S32.HI R4, RZ, 0x1f, R13 ;  /* 0x0000001fff047819 */ /* 0x000fe2000001140d */
[----:B------:R-:W-:Y:S01]  /*0e20*/  IMAD.IADD R6, R7, 0x1, -R6 ;  /* 0x0000000107067824 */ /* 0x000fe200078e0a06 */
[----:B------:R-:W-:Y:S01]  /*0e30*/  LEA.HI R3, R0, R20, RZ, 0x2 ;  /* 0x0000001400037211 */ /* 0x000fe200078f10ff */
[----:B------:R-:W-:Y:S01]  /*0e40*/  IMAD.SHL.U32 R5, R5, 0x80, RZ ;  /* 0x0000008005057824 */ /* 0x000fe200078e00ff */
[----:B------:R-:W-:Y:S01]  /*0e50*/  LEA.HI R10, R4, R13, RZ, 0x3 ;  /* 0x0000000d040a7211 */ /* 0x000fe200078f18ff */
[----:B------:R-:W-:Y:S01]  /*0e60*/  IMAD.SHL.U32 R36, R12, 0x40, RZ ;  /* 0x000000400c247824 */ /* 0x000fe200078e00ff */
[----:B------:R-:W-:-:S02]  /*0e70*/  SHF.R.S32.HI R4, RZ, 0x2, R3 ;  /* 0x00000002ff047819 */ /* 0x000fc40000011403 */
[----:B------:R-:W-:Y:S01]  /*0e80*/  SHF.R.S32.HI R7, RZ, 0x1f, R3 ;  /* 0x0000001fff077819 */ /* 0x000fe20000011403 */
[----:B------:R-:W-:Y:S01]  /*0e90*/  IMAD.SHL.U32 R10, R10, 0x40, RZ ;  /* 0x000000400a0a7824 */ /* 0x000fe200078e00ff */
[----:B------:R-:W-:Y:S02]  /*0ea0*/  LEA R6, R6, R9, 0x3 ;  /* 0x0000000906067211 */ /* 0x000fe400078e18ff */
[----:B------:R-:W-:Y:S02]  /*0eb0*/  LEA.HI R8, R13, R13, RZ, 0x1 ;  /* 0x0000000d0d087211 */ /* 0x000fe400078f08ff */
[----:B------:R-:W-:Y:S01]  /*0ec0*/  LEA.HI R7, R7, R4, RZ, 0x3 ;  /* 0x0000000407077211 */ /* 0x000fe200078f18ff */
[----:B------:R0:W-:Y:S01]  /*0ed0*/  STL [R1+0x138], R6 ;  /* 0x0001380601007387 */ /* 0x0001e20000100800 */
[----:B------:R-:W-:Y:S02]  /*0ee0*/  LOP3.LUT R9, R8, 0x3fffffe, RZ, 0xc0, !PT ;  /* 0x03fffffe08097812 */ /* 0x000fe400078ec0ff */
[----:B------:R-:W-:-:S02]  /*0ef0*/  LOP3.LUT R7, R7, 0xfffffff8, RZ, 0xc0, !PT ;  /* 0xfffffff807077812 */ /* 0x000fc400078ec0ff */
[----:B------:R-:W-:Y:S01]  /*0f00*/  LEA.HI R0, R0, R20, RZ, 0x5 ;  /* 0x0000001400007211 */ /* 0x000fe200078f28ff */
[----:B------:R-:W-:Y:S01]  /*0f10*/  IMAD.IADD R9, R13, 0x1, -R9 ;  /* 0x000000010d097824 */ /* 0x000fe200078e0a09 */
[----:B------:R-:W-:Y:S01]  /*0f20*/  LOP3.LUT R10, R10, 0xfffffe00, RZ, 0xc0, !PT ;  /* 0xfffffe000a0a7812 */ /* 0x000fe200078ec0ff */
[----:B------:R-:W-:Y:S01]  /*0f30*/  VIADD R13, R224, 0x20 ;  /* 0x00000020e00d7836 */ /* 0x000fe20000000000 */
[----:B------:R-:W-:Y:S02]  /*0f40*/  IADD3 R7, R4, -R7, RZ ;  /* 0x8000000704077210 */ /* 0x000fe40007ffe0ff */
[----:B0-----:R-:W-:Y:S01]  /*0f50*/  LEA.HI R6, R11, R11, RZ, 0x1 ;  /* 0x0000000b0b067211 */ /* 0x001fe200078f08ff */
[----:B------:R-:W-:Y:S01]  /*0f60*/  IMAD R9, R9, 0x40, R10 ;  /* 0x0000004009097824 */ /* 0x000fe200078e020a */
[----:B------:R-:W-:Y:S01]  /*0f70*/  SHF.R.S32.HI R0, RZ, 0x5, R0 ;  /* 0x00000005ff007819 */ /* 0x000fe20000011400 */
[----:B------:R-:W-:Y:S01]  /*0f80*/  IMAD.IADD R221, R224, 0x1, R13 ;  /* 0x00000001e0dd7824 */ /* 0x000fe200078e020d */
[----:B------:R-:W-:-:S02]  /*0f90*/  LOP3.LUT R6, R6, 0x1ffffffe, RZ, 0xc0, !PT ;  /* 0x1ffffffe06067812 */ /* 0x000fc400078ec0ff */
[----:B------:R-:W-:Y:S01]  /*0fa0*/  LOP3.LUT R15, R5, 0x180, RZ, 0xc0, !PT ;  /* 0x00000180050f7812 */ /* 0x000fe200078ec0ff */
[----:B------:R-:W-:Y:S01]  /*0fb0*/  IMAD R7, R0, 0x10, R7 ;  /* 0x0000001000077824 */ /* 0x000fe200078e0207 */
[----:B------:R-:W-:Y:S01]  /*0fc0*/  STL [R1+0x38], R9 ;  /* 0x0000380901007387 */ /* 0x000fe20000100800 */
[----:B------:R-:W-:Y:S01]  /*0fd0*/  IMAD.IADD R6, R11, 0x1, -R6 ;  /* 0x000000010b067824 */ /* 0x000fe200078e0a06 */
[----:B------:R-:W-:Y:S01]  /*0fe0*/  SHF.R.U32.HI R14, RZ, 0x3, R15 ;  /* 0x00000003ff0e7819 */ /* 0x000fe2000001160f */
[C---:B------:R-:W-:Y:S01]  /*0ff0*/  VIADD R11, R224.reuse, 0x40 ;  /* 0x00000040e00b7836 */ /* 0x040fe20000000000 */
[----:B------:R0:W-:Y:S01]  /*1000*/  STL [R1+0x14], R13 ;  /* 0x0000140d01007387 */ /* 0x0001e20000100800 */
[----:B------:R-:W-:Y:S01]  /*1010*/  LOP3.LUT R3, R3, 0x7ffffffc, RZ, 0xc0, !PT ;  /* 0x7ffffffc03037812 */ /* 0x000fe200078ec0ff */
[C---:B------:R-:W-:Y:S01]  /*1020*/  VIADD R0, R224.reuse, 0x30 ;  /* 0x00000030e0007836 */ /* 0x040fe20000000000 */
[----:B------:R-:W-:Y:S01]  /*1030*/  SHF.R.S32.HI R8, RZ, 0x1, R8 ;  /* 0x00000001ff087819 */ /* 0x000fe20000011408 */
[----:B------:R1:W-:Y:S01]  /*1040*/  STL [R1+0x10], R11 ;  /* 0x0000100b01007387 */ /* 0x0003e20000100800 */
[----:B------:R-:W-:Y:S01]  /*1050*/  IMAD.IADD R222, R224, 0x1, R11 ;  /* 0x00000001e0de7824 */ /* 0x000fe200078e020b */
[----:B------:R-:W-:Y:S01]  /*1060*/  SHF.R.S32.HI R4, RZ, 0x1f, R221 ;  /* 0x0000001fff047819 */ /* 0x000fe200000114dd */
[----:B------:R-:W-:Y:S01]  /*1070*/  IMAD.IADD R3, R20, 0x1, -R3 ;  /* 0x0000000114037824 */ /* 0x000fe200078e0a03 */
[----:B------:R-:W-:Y:S01]  /*1080*/  STL [R1+0x2c], R36 ;  /* 0x00002c2401007387 */ /* 0x000fe20000100800 */
[----:B------:R-:W-:Y:S01]  /*1090*/  IMAD.SHL.U32 R8, R8, 0x80, RZ ;  /* 0x0000008008087824 */ /* 0x000fe200078e00ff */
[----:B0-----:R-:W-:Y:S01]  /*10a0*/  LEA R13, R2, R7, 0x6 ;  /* 0x00000007020d7211 */ /* 0x001fe200078e30ff */
[----:B------:R-:W-:Y:S01]  /*10b0*/  VIADD R2, R224, 0x10 ;  /* 0x00000010e0027836 */ /* 0x000fe20000000000 */
[----:B------:R-:W-:Y:S01]  /*10c0*/  STL [R1+0x24], R15 ;  /* 0x0000240f01007387 */ /* 0x000fe20000100800 */
[----:B------:R-:W-:Y:S01]  /*10d0*/  IMAD.SHL.U32 R37, R3, 0x2, RZ ;  /* 0x0000000203257824 */ /* 0x000fe200078e00ff */
[----:B------:R-:W-:-:S02]  /*10e0*/  SHF.R.S32.HI R9, RZ, 0x1f, R222 ;  /* 0x0000001fff097819 */ /* 0x000fc400000114de */
[----:B------:R-:W-:Y:S01]  /*10f0*/  STL [R1+0x28], R14 ;  /* 0x0000280e01007387 */ /* 0x000fe20000100800 */
[----:B------:R-:W-:Y:S01]  /*1100*/  VIADD R35, R37, 0x8 ;  /* 0x0000000825237836 */ /* 0x000fe20000000000 */
[-C--:B------:R-:W-:Y:S01]  /*1110*/  LEA.HI R10, R9, R222.reuse, RZ, 0x6 ;  /* 0x000000de090a7211 */ /* 0x080fe200078f30ff */
[C---:B------:R-:W-:Y:S01]  /*1120*/  VIADD R34, R37.reuse, 0x10 ;  /* 0x0000001025227836 */ /* 0x040fe20000000000 */
[----:B------:R-:W-:Y:S01]  /*1130*/  STL [R1+0x130], R13 ;  /* 0x0001300d01007387 */ /* 0x000fe20000100800 */
[CC--:B------:R-:W-:Y:S01]  /*1140*/  LEA.HI R5, R4.reuse, R221.reuse, RZ, 0x6 ;  /* 0x000000dd04057211 */ /* 0x0c0fe200078f30ff */
[----:B------:R-:W-:Y:S01]  /*1150*/  VIADD R33, R37, 0x18 ;  /* 0x0000001825217836 */ /* 0x000fe20000000000 */
[----:B------:R-:W-:Y:S01]  /*1160*/  LEA.HI R227, R9, R222, RZ, 0x4 ;  /* 0x000000de09e37211 */ /* 0x000fe200078f20ff */
[----:B------:R-:W-:Y:S01]  /*1170*/  STL [R1+0x4], RZ ;  /* 0x000004ff01007387 */ /* 0x000fe20000100800 */
[C---:B------:R-:W-:Y:S01]  /*1180*/  VIADD R32, R37.reuse, 0x20 ;  /* 0x0000002025207836 */ /* 0x040fe20000000000 */
[----:B------:R-:W-:Y:S01]  /*1190*/  LEA.HI R4, R4, R221, RZ, 0x4 ;  /* 0x000000dd04047211 */ /* 0x000fe200078f20ff */
[C---:B------:R-:W-:Y:S01]  /*11a0*/  VIADD R30, R37.reuse, 0x30 ;  /* 0x00000030251e7836 */ /* 0x040fe20000000000 */
[----:B------:R-:W-:Y:S01]  /*11b0*/  STL [R1+0x30], RZ ;  /* 0x000030ff01007387 */ /* 0x000fe20000100800 */
[----:B------:R-:W-:Y:S01]  /*11c0*/  IADD3 R31, R37, 0x28, RZ ;  /* 0x00000028251f7810 */ /* 0x000fe20007ffe0ff */
[----:B------:R-:W-:Y:S01]  /*11d0*/  IMAD.SHL.U32 R12, R10, 0x80, RZ ;  /* 0x000000800a0c7824 */ /* 0x000fe200078e00ff */
[----:B-1----:R-:W-:Y:S01]  /*11e0*/  LOP3.LUT R11, R15, 0x30, R227, 0xf8, !PT ;  /* 0x000000300f0b7812 */ /* 0x002fe200078ef8e3 */
[----:B------:R-:W-:Y:S01]  /*11f0*/  STL [R1+0x20], RZ ;  /* 0x000020ff01007387 */ /* 0x000fe20000100800 */
[C---:B------:R-:W-:Y:S01]  /*1200*/  VIADD R29, R37.reuse, 0x38 ;  /* 0x00000038251d7836 */ /* 0x040fe20000000000 */
[----:B------:R-:W-:Y:S01]  /*1210*/  IADD3 R21, R37, 0x68, RZ ;  /* 0x0000006825157810 */ /* 0x000fe20007ffe0ff */
[----:B------:R-:W-:Y:S01]  /*1220*/  IMAD.SHL.U32 R9, R5, 0x80, RZ ;  /* 0x0000008005097824 */ /* 0x000fe200078e00ff */
[----:B------:R0:W-:Y:S01]  /*1230*/  STL [R1+0xc], R2 ;  /* 0x00000c0201007387 */ /* 0x0001e20000100800 */
[----:B------:R-:W-:Y:S01]  /*1240*/  VIADD R28, R37, 0x40 ;  /* 0x00000040251c7836 */ /* 0x000fe20000000000 */
[----:B------:R-:W-:Y:S01]  /*1250*/  LOP3.LUT R5, R15, 0x30, R4, 0xf8, !PT ;  /* 0x000000300f057812 */ /* 0x000fe200078ef804 */
[C---:B------:R-:W-:Y:S01]  /*1260*/  VIADD R27, R37.reuse, 0x48 ;  /* 0x00000048251b7836 */ /* 0x040fe20000000000 */
[----:B------:R1:W-:Y:S01]  /*1270*/  STL [R1+0x18], R0 ;  /* 0x0000180001007387 */ /* 0x0003e20000100800 */
[C---:B------:R-:W-:Y:S01]  /*1280*/  VIADD R26, R37.reuse, 0x50 ;  /* 0x00000050251a7836 */ /* 0x040fe20000000000 */
[----:B------:R-:W-:Y:S01]  /*1290*/  LOP3.LUT R12, R12, 0xffffe000, RZ, 0xc0, !PT ;  /* 0xffffe0000c0c7812 */ /* 0x000fe200078ec0ff */
[----:B------:R-:W-:Y:S01]  /*12a0*/  VIADD R25, R37, 0x58 ;  /* 0x0000005825197836 */ /* 0x000fe20000000000 */
[-C--:B------:R-:W-:Y:S01]  /*12b0*/  LOP3.LUT R11, R11, R14.reuse, RZ, 0x3c, !PT ;  /* 0x0000000e0b0b7212 */ /* 0x080fe200078e3cff */
[C---:B------:R-:W-:Y:S01]  /*12c0*/  VIADD R24, R37.reuse, 0x60 ;  /* 0x0000006025187836 */ /* 0x040fe20000000000 */
[----:B0-----:R-:W-:Y:S01]  /*12d0*/  IADD3 R2, R224, 0x50, RZ ;  /* 0x00000050e0027810 */ /* 0x001fe20007ffe0ff */
[----:B------:R-:W-:Y:S01]  /*12e0*/  VIADD R20, R37, 0x70 ;  /* 0x0000007025147836 */ /* 0x000fe20000000000 */
[----:B------:R-:W-:Y:S01]  /*12f0*/  LOP3.LUT R9, R9, 0xffffe000, RZ, 0xc0, !PT ;  /* 0xffffe00009097812 */ /* 0x000fe200078ec0ff */
[----:B------:R-:W-:Y:S01]  /*1300*/  VIADD R7, R37, 0xa0 ;  /* 0x000000a025077836 */ /* 0x000fe20000000000 */
[----:B-1----:R-:W-:Y:S01]  /*1310*/  SHF.R.S32.HI R0, RZ, 0x1f, R23 ;  /* 0x0000001fff007819 */ /* 0x002fe20000011417 */
[----:B------:R0:W-:Y:S01]  /*1320*/  STL [R1+0x1c], R2 ;  /* 0x00001c0201007387 */ /* 0x0001e20000100800 */
[----:B------:R-:W-:-:S02]  /*1330*/  LOP3.LUT R10, R5, R14, RZ, 0x3c, !PT ;  /* 0x0000000e050a7212 */ /* 0x000fc400078e3cff */
[-C--:B------:R-:W-:Y:S01]  /*1340*/  IADD3 R11, R11, R36.reuse, R12 ;  /* 0x000000240b0b7210 */ /* 0x080fe20007ffe00c */
[----:B------:R1:W-:Y:S01]  /*1350*/  STL [R1], R0 ;  /* 0x0000000001007387 */ /* 0x0003e20000100800 */
[----:B------:R-:W-:Y:S01]  /*1360*/  IADD3 R9, R10, R36, R9 ;  /* 0x000000240a097210 */ /* 0x000fe20007ffe009 */
[C---:B------:R-:W-:Y:S01]  /*1370*/  VIADD R12, R37.reuse, 0x88 ;  /* 0x00000088250c7836 */ /* 0x040fe20000000000 */
[----:B------:R-:W-:Y:S01]  /*1380*/  SHF.R.S32.HI R226, RZ, 0x4, R4 ;  /* 0x00000004ffe27819 */ /* 0x000fe20000011404 */
[C---:B------:R-:W-:Y:S01]  /*1390*/  VIADD R10, R37.reuse, 0x90 ;  /* 0x00000090250a7836 */ /* 0x040fe20000000000 */
[C---:B------:R-:W-:Y:S01]  /*13a0*/  IADD3 R5, R37.reuse, 0xa8, RZ ;  /* 0x000000a825057810 */ /* 0x040fe20007ffe0ff */
[C---:B------:R-:W-:Y:S01]  /*13b0*/  VIADD R4, R37.reuse, 0xb0 ;  /* 0x000000b025047836 */ /* 0x040fe20000000000 */
[----:B0-----:R-:W-:Y:S01]  /*13c0*/  LOP3.LUT R2, R8, 0x180, RZ, 0xc0, !PT ;  /* 0x0000018008027812 */ /* 0x001fe200078ec0ff */
[----:B------:R-:W-:Y:S01]  /*13d0*/  VIADD R8, R37, 0x98 ;  /* 0x0000009825087836 */ /* 0x000fe20000000000 */
[----:B------:R-:W-:-:S02]  /*13e0*/  SHF.R.S32.HI R17, RZ, 0x1f, R16 ;  /* 0x0000001fff117819 */ /* 0x000fc40000011410 */
[C---:B-1----:R-:W-:Y:S01]  /*13f0*/  LOP3.LUT R0, R15.reuse, 0x10, R16, 0xf8, !PT ;  /* 0x000000100f007812 */ /* 0x042fe200078ef810 */
[----:B------:R0:W-:Y:S01]  /*1400*/  STL [R1+0x34], R2 ;  /* 0x0000340201007387 */ /* 0x0001e20000100800 */
[----:B------:R-:W-:Y:S02]  /*1410*/  SHF.R.S32.HI R229, RZ, 0x1f, R22 ;  /* 0x0000001fffe57819 */ /* 0x000fe40000011416 */
[----:B------:R-:W-:Y:S01]  /*1420*/  LOP3.LUT R0, R0, R14, RZ, 0x3c, !PT ;  /* 0x0000000e00007212 */ /* 0x000fe200078e3cff */
[----:B------:R1:W-:Y:S01]  /*1430*/  STL [R1+0x64], R37 ;  /* 0x0000642501007387 */ /* 0x0003e20000100800 */
[----:B------:R-:W-:Y:S02]  /*1440*/  SHF.R.S32.HI R228, RZ, 0x1f, R220 ;  /* 0x0000001fffe47819 */ /* 0x000fe400000114dc */
[----:B------:R-:W-:Y:S01]  /*1450*/  SHF.R.S32.HI R227, RZ, 0x4, R227 ;  /* 0x00000004ffe37819 */ /* 0x000fe200000114e3 */
[----:B------:R-:W-:Y:S01]  /*1460*/  STL [R1+0xc0], R35 ;  /* 0x0000c02301007387 */ /* 0x000fe20000100800 */
[----:B0-----:R-:W-:Y:S01]  /*1470*/  LOP3.LUT R2, R15, 0x30, R16, 0xf8, !PT ;  /* 0x000000300f027812 */ /* 0x001fe200078ef810 */
[----:B------:R-:W-:-:S02]  /*1480*/  VIADD R15, R37, 0x78 ;  /* 0x00000078250f7836 */ /* 0x000fc40000000000 */
[----:B------:R-:W-:Y:S01]  /*1490*/  STL [R1+0xbc], R34 ;  /* 0x0000bc2201007387 */ /* 0x000fe20000100800 */
[----:B------:R-:W-:Y:S01]  /*14a0*/  LOP3.LUT R3, R2, R14, RZ, 0x3c, !PT ;  /* 0x0000000e02037212 */ /* 0x000fe200078e3cff */
[C---:B------:R-:W-:Y:S02]  /*14b0*/  VIADD R14, R37.reuse, 0x80 ;  /* 0x00000080250e7836 */ /* 0x040fe40000000000 */
[----:B------:R-:W-:Y:S01]  /*14c0*/  STL [R1+0xb8], R33 ;  /* 0x0000b82101007387 */ /* 0x000fe20000100800 */
[----:B------:R-:W-:Y:S02]  /*14d0*/  VIADD R2, R37, 0xb8 ;  /* 0x000000b825027836 */ /* 0x000fe40000000000 */
[----:B-1----:R-:W-:Y:S01]  /*14e0*/  IMAD.IADD R37, R36, 0x1, R0 ;  /* 0x0000000124257824 */ /* 0x002fe200078e0200 */
[----:B------:R0:W-:Y:S01]  /*14f0*/  STL [R1+0xb4], R32 ;  /* 0x0000b42001007387 */ /* 0x0001e20000100800 */
[----:B------:R-:W-:Y:S02]  /*1500*/  IADD3 R0, R18, R36, R3 ;  /* 0x0000002412007210 */ /* 0x000fe40007ffe003 */
[----:B------:R-:W-:Y:S01]  /*1510*/  SHF.R.S32.HI R3, RZ, 0x1f, R35 ;  /* 0x0000001fff037819 */ /* 0x000fe20000011423 */
[----:B------:R-:W-:Y:S04]  /*1520*/  STL [R1+0xb0], R31 ;  /* 0x0000b01f01007387 */ /* 0x000fe80000100800 */
[----:B------:R-:W-:Y:S01]  /*1530*/  STL [R1+0xac], R30 ;  /* 0x0000ac1e01007387 */ /* 0x000fe20000100800 */
[----:B0-----:R-:W-:-:S03]  /*1540*/  SHF.R.S32.HI R32, RZ, 0x1f, R32 ;  /* 0x0000001fff207819 */ /* 0x001fc60000011420 */
[----:B------:R0:W-:Y:S04]  /*1550*/  STL [R1+0xa8], R29 ;  /* 0x0000a81d01007387 */ /* 0x0001e80000100800 */
        /* <DEDUP_REMOVED lines=19> */
[----:B------:R-:W-:Y:S04]  /*1690*/  STL [R1+0x44], R37 ;  /* 0x0000442501007387 */ /* 0x000fe80000100800 */
[----:B------:R0:W-:Y:S04]  /*16a0*/  STL [R1+0x6c], R4 ;  /* 0x00006c0401007387 */ /* 0x0001e80000100800 */
[----:B------:R1:W-:Y:S04]  /*16b0*/  STL [R1+0x12c], R0 ;  /* 0x00012c0001007387 */ /* 0x0003e80000100800 */
[----:B------:R-:W-:Y:S01]  /*16c0*/  STL [R1+0x68], R2 ;  /* 0x0000680201007387 */ /* 0x000fe20000100800 */
[----:B0-----:R-:W-:-:S03]  /*16d0*/  SHF.R.S32.HI R4, RZ, 0x1f, R4 ;  /* 0x0000001fff047819 */ /* 0x001fc60000011404 */
[----:B------:R0:W-:Y:S01]  /*16e0*/  STL [R1+0x120], R3 ;  /* 0x0001200301007387 */ /* 0x0001e20000100800 */
[----:B-1----:R-:W-:-:S05]  /*16f0*/  SHF.R.S32.HI R0, RZ, 0x1f, R34 ;  /* 0x0000001fff007819 */ /* 0x002fca0000011422 */
[----:B------:R1:W-:Y:S01]  /*1700*/  STL [R1+0x11c], R0 ;  /* 0x00011c0001007387 */ /* 0x0003e20000100800 */
[----:B0-----:R-:W-:-:S05]  /*1710*/  SHF.R.S32.HI R3, RZ, 0x1f, R33 ;  /* 0x0000001fff037819 */ /* 0x001fca0000011421 */
[----:B------:R0:W-:Y:S01]  /*1720*/  STL [R1+0x118], R3 ;  /* 0x0001180301007387 */ /* 0x0001e20000100800 */
[----:B-1----:R-:W-:-:S03]  /*1730*/  SHF.R.S32.HI R0, RZ, 0x1f, R31 ;  /* 0x0000001fff007819 */ /* 0x002fc6000001141f */
[----:B------:R-:W-:Y:S04]  /*1740*/  STL [R1+0x114], R32 ;  /* 0x0001142001007387 */ /* 0x000fe80000100800 */
        /* <DEDUP_REMOVED lines=29> */
[----:B------:R-:W-:Y:S01]  /*1920*/  STL [R1+0xcc], R4 ;  /* 0x0000cc0401007387 */ /* 0x000fe20000100800 */
[----:B------:R-:W-:-:S03]  /*1930*/  IMAD.IADD R2, R18, 0x1, R11 ;  /* 0x0000000112027824 */ /* 0x000fc600078e020b */
[----:B------:R1:W-:Y:S01]  /*1940*/  STL [R1+0xc8], R0 ;  /* 0x0000c80001007387 */ /* 0x0003e20000100800 */
[----:B0-----:R-:W-:-:S05]  /*1950*/  IMAD.IADD R3, R18, 0x1, R9 ;  /* 0x0000000112037824 */ /* 0x001fca00078e0209 */
[----:B------:R0:W-:Y:S01]  /*1960*/  STL [R1+0x128], R3 ;  /* 0x0001280301007387 */ /* 0x0001e20000100800 */
[----:B-1----:R-:W-:-:S03]  /*1970*/  IMAD R0, R6, 0x8, R13 ;  /* 0x0000000806007824 */ /* 0x002fc600078e020d */
[----:B------:R0:W-:Y:S04]  /*1980*/  STL [R1+0x124], R2 ;  /* 0x0001240201007387 */ /* 0x0001e80000100800 */
[----:B------:R0:W-:Y:S02]  /*1990*/  STL [R1+0x134], R0 ;  /* 0x0001340001007387 */ /* 0x0001e40000100800 */
.L_x_4487:
[----:B01-3--:R-:W0:Y:S02]  /*19a0*/  LDC.64 R2, c[0x0][0xc88] ;  /* 0x00032200ff027b82 */ /* 0x00be240000000a00 */
[----:B0-----:R-:W-:-:S05]  /*19b0*/  IMAD.WIDE R2, R131, 0x4, R2 ;  /* 0x0000000483027825 */ /* 0x001fca00078e0202 */
[----:B--2---:R-:W2:Y:S01]  /*19c0*/  LDG.E R27, desc[UR50][R2.64] ;  /* 0x00000032021b7981 */ /* 0x004ea2000c1e1900 */
[----:B------:R-:W-:Y:S05]  /*19d0*/  YIELD ;  /* 0x0000000000007946 */ /* 0x000fea0003800000 */
[----:B------:R-:W-:Y:S01]  /*19e0*/  ULDC.64 UR4, c[0x0][0xa28] ;  /* 0x00028a0000047ab9 */ /* 0x000fe20000000a00 */
[----:B------:R-:W-:Y:S01]  /*19f0*/  ULDC.64 UR8, c[0x0][0xa18] ;  /* 0x0002860000087ab9 */ /* 0x000fe20000000a00 */
[----:B------:R-:W-:Y:S01]  /*1a00*/  ISETP.NE.U32.AND P1, PT, RZ, UR4, PT ;  /* 0x00000004ff007c0c */ /* 0x000fe2000bf25070 */
[----:B------:R-:W-:Y:S01]  /*1a10*/  ULDC.64 UR6, c[0x0][0xa08] ;  /* 0x0002820000067ab9 */ /* 0x000fe20000000a00 */
[----:B------:R-:W-:Y:S01]  /*1a20*/  MOV R10, RZ ;  /* 0x000000ff000a7202 */ /* 0x000fe20000000f00 */
[----:B------:R-:W-:Y:S01]  /*1a30*/  IMAD.MOV.U32 R118, RZ, RZ, RZ ;  /* 0x000000ffff767224 */ /* 0x000fe200078e00ff */
[----:B------:R-:W-:-:S02]  /*1a40*/  ISETP.NE.AND.EX P1, PT, RZ, UR5, PT, P1 ;  /* 0x00000005ff007c0c */ /* 0x000fc4000bf25310 */
[----:B------:R-:W-:-:S04]  /*1a50*/  ISETP.NE.U32.AND P0, PT, RZ, UR6, PT ;  /* 0x00000006ff007c0c */ /* 0x000fc8000bf05070 */
[----:B------:R-:W-:Y:S02]  /*1a60*/  ISETP.NE.AND.EX P0, PT, RZ, UR7, PT, P0 ;  /* 0x00000007ff007c0c */ /* 0x000fe4000bf05300 */
[----:B--2---:R-:W-:Y:S01]  /*1a70*/  SHF.R.S32.HI R0, RZ, 0x1f, R27 ;  /* 0x0000001fff007819 */ /* 0x004fe2000001141b */
[----:B------:R-:W-:-:S04]  /*1a80*/  IMAD.SHL.U32 R29, R27, 0x4, RZ ;  /* 0x000000041b1d7824 */ /* 0x000fc800078e00ff */
[C---:B------:R-:W-:Y:S01]  /*1a90*/  @P1 LEA R4, P2, R27.reuse, UR4, 0x2 ;  /* 0x000000041b041c11 */ /* 0x040fe2000f8410ff */
[----:B------:R0:W-:Y:S01]  /*1aa0*/  STL [R1+0x48], R27 ;  /* 0x0000481b01007387 */ /* 0x0001e20000100800 */
[C-C-:B------:R-:W-:Y:S02]  /*1ab0*/  SHF.L.U64.HI R28, R27.reuse, 0x2, R0.reuse ;  /* 0x000000021b1c7819 */ /* 0x140fe40000010200 */
[----:B------:R-:W-:Y:S01]  /*1ac0*/  @P1 LEA.HI.X R5, R27, UR5, R0, 0x2, P2 ;  /* 0x000000051b051c11 */ /* 0x000fe200090f1400 */
[----:B------:R-:W-:Y:S01]  /*1ad0*/  ULDC UR4, c[0x0][0x288] ;  /* 0x0000a20000047ab9 */ /* 0x000fe20000000800 */
[----:B------:R-:W-:Y:S01]  /*1ae0*/  ISETP.NE.U32.AND P2, PT, RZ, UR8, PT ;  /* 0x00000008ff007c0c */ /* 0x000fe2000bf45070 */
[----:B------:R0:W-:Y:S01]  /*1af0*/  STL [R1+0x58], R0 ;  /* 0x0000580001007387 */ /* 0x0001e20000100800 */
[C---:B------:R-:W-:Y:S02]  /*1b00*/  IADD3 R8, P3, R29.reuse, UR6, RZ ;  /* 0x000000061d087c10 */ /* 0x040fe4000ff7e0ff */
[----:B------:R-:W-:Y:S01]  /*1b10*/  ISETP.NE.AND.EX P2, PT, RZ, UR9, PT, P2 ;  /* 0x00000009ff007c0c */ /* 0x000fe2000bf45320 */
[----:B------:R0:W5:Y:S01]  /*1b20*/  @P1 LDG.E R10, desc[UR50][R4.64] ;  /* 0x00000032040a1981 */ /* 0x000162000c1e1900 */
[----:B------:R-:W-:Y:S01]  /*1b30*/  IMAD.U32 R132, RZ, RZ, UR4 ;  /* 0x00000004ff847e24 */ /* 0x000fe2000f8e00ff */
[C---:B------:R-:W-:Y:S01]  /*1b40*/  IADD3.X R9, R28.reuse, UR7, RZ, P3, !PT ;  /* 0x000000071c097c10 */ /* 0x040fe20009ffe4ff */
[----:B------:R-:W-:Y:S01]  /*1b50*/  ULDC.64 UR4, c[0x0][0x418] ;  /* 0x0001060000047ab9 */ /* 0x000fe20000000a00 */
[----:B------:R0:W-:Y:S04]  /*1b60*/  STL [R1+0x50], R29 ;  /* 0x0000501d01007387 */ /* 0x0001e80000100800 */
[----:B------:R0:W5:Y:S04]  /*1b70*/  @P0 LDG.E R118, desc[UR50][R8.64] ;  /* 0x0000003208760981 */ /* 0x000168000c1e1900 */
[----:B------:R-:W-:Y:S01]  /*1b80*/  @P2 IADD3 R6, P1, R29, UR8, RZ ;  /* 0x000000081d062c10 */ /* 0x000fe2000ff3e0ff */
[----:B------:R-:W-:Y:S01]  /*1b90*/  UISETP.NE.U32.AND UP0, UPT, UR4, URZ, UPT ;  /* 0x0000003f0400728c */ /* 0x000fe2000bf05070 */
[----:B------:R0:W-:Y:S02]  /*1ba0*/  STL [R1+0x54], R28 ;  /* 0x0000541c01007387 */ /* 0x0001e40000100800 */
[----:B------:R-:W-:Y:S01]  /*1bb0*/  @P2 IADD3.X R7, R28, UR9, RZ, P1, !PT ;  /* 0x000000091c072c10 */ /* 0x000fe20008ffe4ff */
[----:B------:R-:W-:-:S04]  /*1bc0*/  ULDC UR4, c[0x0][0x424] ;  /* 0x0001090000047ab9 */ /* 0x000fc80000000800 */
[----:B------:R0:W5:Y:S01]  /*1bd0*/  @P2 LDG.E R132, desc[UR50][R6.64] ;  /* 0x0000003206842981 */ /* 0x000162000c1e1900 */
[----:B------:R-:W-:-:S03]  /*1be0*/  UISETP.NE.AND.EX UP0, UPT, UR5, URZ, UPT, UP0 ;  /* 0x0000003f0500728c */ /* 0x000fc6000bf05300 */
[----:B------:R-:W-:Y:S01]  /*1bf0*/  ULDC UR5, c[0x0][0x2f0] ;  /* 0x0000bc0000057ab9 */ /* 0x000fe20000000800 */
[----:B------:R-:W-:-:S04]  /*1c00*/  USEL UR4, UR4, 0x1, UP0 ;  /* 0x0000000104047887 */ /* 0x000fc80008000000 */
[----:B------:R-:W-:-:S03]  /*1c10*/  UIMAD UR4, UR4, UR5, URZ ;  /* 0x00000005040472a4 */ /* 0x000fc6000f8e023f */
[----:B------:R-:W-:Y:S02]  /*1c20*/  ULDC UR5, c[0x0][0x348] ;  /* 0x0000d20000057ab9 */ /* 0x000fe40000000800 */
[----:B------:R-:W-:Y:S02]  /*1c30*/  IMAD.U32 R2, RZ, RZ, UR5 ;  /* 0x00000005ff027e24 */ /* 0x000fe4000f8e00ff */
[----:B------:R-:W-:Y:S01]  /*1c40*/  IMAD.U32 R25, RZ, RZ, UR4 ;  /* 0x00000004ff197e24 */ /* 0x000fe2000f8e00ff */
        /* <DEDUP_REMOVED lines=10> */
.L_x_4276:
        /* <DEDUP_REMOVED lines=14> */
.L_x_4277:
[----:B------:R-:W-:Y:S05]  /*1dd0*/  @!P0 BRA `(.L_x_4278) ;  /* 0x00000000000c8947 */ /* 0x000fea0003800000 */
[----:B------:R-:W2:Y:S04]  /*1de0*/  LDG.E R0, desc[UR50][R8.64] ;  /* 0x0000003208007981 */ /* 0x000ea8000c1e1900 */
[----:B------:R-:W2:Y:S02]  /*1df0*/  LDG.E R25, desc[UR50][R8.64+0x4] ;  /* 0x0000043208197981 */ /* 0x000ea4000c1e1900 */
[----:B--2---:R-:W-:-:S07]  /*1e00*/  IMAD.IADD R25, R25, 0x1, -R0 ;  /* 0x0000000119197824 */ /* 0x004fce00078e0a00 */
.L_x_4278:
[----:B------:R-:W-:Y:S01]  /*1e10*/  ULDC.64 UR4, c[0x0][0xa10] ;  /* 0x0002840000047ab9 */ /* 0x000fe20000000a00 */
[----:B------:R-:W2:Y:S01]  /*1e20*/  LDL.LU R26, [R1+0x8] ;  /* 0x00000800011a7983 */ /* 0x000ea20000300800 */
[----:B------:R-:W-:-:S04]  /*1e30*/  ISETP.NE.U32.AND P0, PT, RZ, UR4, PT ;  /* 0x00000004ff007c0c */ /* 0x000fc8000bf05070 */
[----:B------:R-:W-:Y:S01]  /*1e40*/  ISETP.NE.AND.EX P0, PT, RZ, UR5, PT, P0 ;  /* 0x00000005ff007c0c */ /* 0x000fe2000bf05300 */
[----:B------:R-:W-:-:S12]  /*1e50*/  ULDC.64 UR4, c[0x0][0xa30] ;  /* 0x00028c0000047ab9 */ /* 0x000fd80000000a00 */
[----:B0-----:R-:W0:Y:S02]  /*1e60*/  @P0 LDC.64 R4, c[0x0][0xa10] ;  /* 0x00028400ff040b82 */ /* 0x001e240000000a00 */
[----:B0-----:R-:W-:-:S05]  /*1e70*/  @P0 IMAD.WIDE R4, R27, 0x4, R4 ;  /* 0x000000041b040825 */ /* 0x001fca00078e0204 */
[----:B------:R-:W3:Y:S04]  /*1e80*/  @P0 LDG.E R0, desc[UR50][R4.64] ;  /* 0x0000003204000981 */ /* 0x000ee8000c1e1900 */
[----:B------:R-:W3:Y:S01]  /*1e90*/  @P0 LDG.E R3, desc[UR50][R4.64+0x4] ;  /* 0x0000043204030981 */ /* 0x000ee2000c1e1900 */
[----:B------:R-:W-:Y:S01]  /*1ea0*/  ISETP.NE.U32.AND P1, PT, RZ, UR4, PT ;  /* 0x00000004ff007c0c */ /* 0x000fe2000bf25070 */
[----:B-----5:R-:W-:-:S03]  /*1eb0*/  IMAD.MOV.U32 R130, RZ, RZ, R25 ;  /* 0x000000ffff827224 */ /* 0x020fc600078e0019 */
[----:B------:R-:W-:-:S13]  /*1ec0*/  ISETP.NE.AND.EX P1, PT, RZ, UR5, PT, P1 ;  /* 0x00000005ff007c0c */ /* 0x000fda000bf25310 */
[----:B------:R-:W-:-:S04]  /*1ed0*/  @P1 IADD3 R6, P2, R29, UR4, RZ ;  /* 0x000000041d061c10 */ /* 0x000fc8000ff5e0ff */
[----:B------:R-:W-:-:S05]  /*1ee0*/  @P1 IADD3.X R7, R28, UR5, RZ, P2, !PT ;  /* 0x000000051c071c10 */ /* 0x000fca00097fe4ff */
[----:B------:R0:W5:Y:S01]  /*1ef0*/  @P1 LDG.E R130, desc[UR50][R6.64] ;  /* 0x0000003206821981 */ /* 0x000162000c1e1900 */
[----:B------:R-:W-:Y:S01]  /*1f00*/  IADD3 R9, R25, -R10, RZ ;  /* 0x8000000a19097210 */ /* 0x000fe20007ffe0ff */
[----:B------:R-:W-:Y:S01]  /*1f10*/  BSSY B0, `(.L_x_4279) ;  /* 0x000002e000007945 */ /* 0x000fe20003800000 */
[----:B------:R-:W-:Y:S02]  /*1f20*/  LOP3.LUT R12, R11, 0xff, RZ, 0xc0, !PT ;  /* 0x000000ff0b0c7812 */ /* 0x000fe400078ec0ff */
[----:B------:R-:W-:-:S03]  /*1f30*/  SHF.R.U32.HI R8, RZ, 0x10, R11 ;  /* 0x00000010ff087819 */ /* 0x000fc6000001160b */
[----:B------:R0:W-:Y:S01]  /*1f40*/  STL [R1+0x60], R12 ;  /* 0x0000600c01007387 */ /* 0x0001e20000100800 */
[----:B--2---:R-:W-:Y:S01]  /*1f50*/  LOP3.LUT R26, R26, 0xfffffff7, RZ, 0xc0, !PT ;  /* 0xfffffff71a1a7812 */ /* 0x004fe200078ec0ff */
[----:B---3--:R-:W-:-:S04]  /*1f60*/  @P0 IMAD.IADD R2, R3, 0x1, -R0 ;  /* 0x0000000103020824 */ /* 0x008fc800078e0a00 */
[----:B------:R-:W-:-:S04]  /*1f70*/  IMAD.IADD R144, R9, 0x1, R2 ;  /* 0x0000000109907824 */ /* 0x000fc800078e0202 */
[C---:B------:R-:W-:Y:S01]  /*1f80*/  VIADD R0, R144.reuse, 0x9f ;  /* 0x0000009f90007836 */ /* 0x040fe20000000000 */
[----:B------:R-:W-:-:S03]  /*1f90*/  ISETP.GE.AND P3, PT, R144, 0x1, PT ;  /* 0x000000019000780c */ /* 0x000fc60003f66270 */
[----:B------:R-:W-:-:S05]  /*1fa0*/  IMAD.HI R0, R0, 0x66666667, RZ ;  /* 0x6666666700007827 */ /* 0x000fca00078e02ff */
[----:B------:R-:W-:-:S04]  /*1fb0*/  SHF.R.U32.HI R131, RZ, 0x1f, R0 ;  /* 0x0000001fff837819 */ /* 0x000fc80000011600 */
[----:B------:R-:W-:Y:S01]  /*1fc0*/  LEA.HI.SX32 R131, R0, R131, 0x1a ;  /* 0x0000008300837211 */ /* 0x000fe200078fd2ff */
[----:B------:R-:W-:Y:S01]  /*1fd0*/  IMAD.MOV.U32 R0, RZ, RZ, RZ ;  /* 0x000000ffff007224 */ /* 0x000fe200078e00ff */
[----:B------:R-:W-:-:S05]  /*1fe0*/  @P3 LOP3.LUT R26, R26, 0x8, RZ, 0xfc, !PT ;  /* 0x000000081a1a3812 */ /* 0x000fca00078efcff */
[----:B------:R0:W-:Y:S04]  /*1ff0*/  STL [R1+0x8], R26 ;  /* 0x0000081a01007387 */ /* 0x0001e80000100800 */
[----:B------:R0:W-:Y:S01]  /*2000*/  STL [R1+0x4c], R8 ;  /* 0x00004c0801007387 */ /* 0x0001e20000100800 */
[----:B------:R-:W-:Y:S05]  /*2010*/  @!P3 BRA `(.L_x_4280) ;  /* 0x000000000074b947 */ /* 0x000fea0003800000 */
[----:B------:R-:W-:Y:S01]  /*2020*/  ISETP.NE.AND P0, PT, R8, RZ, PT ;  /* 0x000000ff0800720c */ /* 0x000fe20003f05270 */
[----:B------:R-:W-:-:S03]  /*2030*/  ULDC UR4, c[0x0][0x9f0] ;  /* 0x00027c0000047ab9 */ /* 0x000fc60000000800 */
[----:B------:R-:W-:-:S04]  /*2040*/  SEL R10, R8, UR4, P0 ;  /* 0x00000004080a7c07 */ /* 0x000fc80008000000 */
[-C--:B0-----:R-:W-:Y:S02]  /*2050*/  IABS R6, R10.reuse ;  /* 0x0000000a00067213 */ /* 0x081fe40000000000 */
        /* <DEDUP_REMOVED lines=10> */
[----:B0-----:R-:W-:Y:S01]  /*2100*/  MOV R4, RZ ;  /* 0x000000ff00047202 */ /* 0x001fe20000000f00 */
        /* <DEDUP_REMOVED lines=14> */
.L_x_4280:
[----:B------:R-:W-:Y:S05]  /*21f0*/  BSYNC B0 ;  /* 0x0000000000007941 */ /* 0x000fea0003800000 */
.L_x_4279:
[----:B------:R-:W-:-:S05]  /*2200*/  IMAD R3, R12, R0, RZ ;  /* 0x000000000c037224 */ /* 0x000fca00078e02ff */
[C---:B------:R-:W-:Y:S01]  /*2210*/  VIADDMNMX R0, R3.reuse, R0, R131, PT ;  /* 0x0000000003007246 */ /* 0x040fe20003800183 */
[----:B------:R-:W-:-:S04]  /*2220*/  IMAD R3, R3, 0xa0, -R9 ;  /* 0x000000a003037824 */ /* 0x000fc800078e0a09 */
[----:B------:R-:W-:Y:S01]  /*2230*/  IMAD R5, R0, 0xa0, -R9 ;  /* 0x000000a000057824 */ /* 0x000fe200078e0a09 */
[----:B------:R-:W-:-:S04]  /*2240*/  VIMNMX R3, RZ, R3, !PT ;  /* 0x00000003ff037248 */ /* 0x000fc80007fe0100 */
[----:B------:R-:W-:Y:S01]  /*2250*/  VIMNMX R0, R5, R2, PT ;  /* 0x0000000205007248 */ /* 0x000fe20003fe0100 */
[----:B------:R-:W-:-:S03]  /*2260*/  IMAD.WIDE.U32 R4, R3, -0x33333333, RZ ;  /* 0xcccccccd03047825 */ /* 0x000fc600078e00ff */
[----:B------:R-:W-:Y:S02]  /*2270*/  ISETP.GT.AND P0, PT, R0, R3, PT ;  /* 0x000000030000720c */ /* 0x000fe40003f04270 */
[----:B------:R-:W-:-:S05]  /*2280*/  SHF.R.U32.HI R115, RZ, 0x7, R5 ;  /* 0x00000007ff737819 */ /* 0x000fca0000011605 */
[----:B------:R-:W-:-:S06]  /*2290*/  IMAD.MOV.U32 R24, RZ, RZ, R115 ;  /* 0x000000ffff187224 */ /* 0x000fcc00078e0073 */
[----:B------:R-:W-:-:S04]  /*22a0*/  @P0 VIADD R0, R0, 0x9f ;  /* 0x0000009f00000836 */ /* 0x000fc80000000000 */
[----:B------:R-:W-:-:S05]  /*22b0*/  @P0 IMAD.HI R0, R0, 0x66666667, RZ ;  /* 0x6666666700000827 */ /* 0x000fca00078e02ff */
[----:B------:R-:W-:-:S04]  /*22c0*/  @P0 SHF.R.U32.HI R3, RZ, 0x1f, R0 ;  /* 0x0000001fff030819 */ /* 0x000fc80000011600 */
[----:B------:R-:W-:Y:S02]  /*22d0*/  @P0 LEA.HI.SX32 R24, R0, R3, 0x1a ;  /* 0x0000000300180211 */ /* 0x000fe400078fd2ff */
[----:B------:R-:W-:Y:S02]  /*22e0*/  PLOP3.LUT P0, PT, PT, PT, PT, 0x80, 0x0 ;  /* 0x000000000000781c */ /* 0x000fe40003f0f070 */
[----:B------:R-:W-:-:S13]  /*22f0*/  ISETP.GT.AND P1, PT, R24, R115, PT ;  /* 0x000000731800720c */ /* 0x000fda0003f24270 */
[----:B------:R-:W-:Y:S05]  /*2300*/  @!P1 BRA `(.L_x_4281) ;  /* 0x000000f000749947 */ /* 0x000fea0003800000 */
[----:B------:R-:W-:Y:S01]  /*2310*/  IADD3 R0, R18, 0x24200, RZ ;  /* 0x0002420012007810 */ /* 0x000fe20007ffe0ff */
[----:B------:R-:W-:Y:S03]  /*2320*/  BSSY B6, `(.L_x_4282) ;  /* 0x0000013000067945 */ /* 0x000fe60003800000 */
[----:B------:R-:W-:-:S13]  /*2330*/  LOP3.LUT P0, RZ, R0, 0x1bf, RZ, 0xc0, !PT ;  /* 0x000001bf00ff7812 */ /* 0x000fda000780c0ff */
[----:B------:R-:W-:Y:S05]  /*2340*/  @!P0 BRA `(.L_x_4283) ;  /* 0x0000000000408947 */ /* 0x000fea0003800000 */
[----:B------:R-:W-:Y:S01]  /*2350*/  MOV R14, 0x0 ;  /* 0x00000000000e7802 */ /* 0x000fe20000000f00 */
[----:B------:R-:W-:Y:S01]  /*2360*/  ULDC.64 UR4, c[0x4][0x1b0] ;  /* 0x01006c0000047ab9 */ /* 0x000fe20000000a00 */
[----:B------:R-:W-:Y:S01]  /*2370*/  ULDC.64 UR6, c[0x4][0xc8] ;  /* 0x0100320000067ab9 */ /* 0x000fe20000000a00 */
[----:B------:R-:W-:Y:S01]  /*2380*/  IMAD.U32 R4, RZ, RZ, UR4 ;  /* 0x00000004ff047e24 */ /* 0x000fe2000f8e00ff */
[----:B0-----:R-:W-:Y:S01]  /*2390*/  MOV R12, 0x1 ;  /* 0x00000001000c7802 */ /* 0x001fe20000000f00 */
        /* <DEDUP_REMOVED lines=8> */
[----:B------:R-:W-:-:S07]  /*2420*/  IMAD.MOV.U32 R13, RZ, RZ, RZ ;  /* 0x000000ffff0d7224 */ /* 0x000fce00078e00ff */
[----:B------:R-:W-:-:S07]  /*2430*/  LEPC R20, `(.L_x_4283) ;  /* 0x000000001014794e */ /* 0x000fce0000000000 */
[----:B0----5:R-:W-:Y:S05]  /*2440*/  CALL.ABS.NOINC R14 ;  /* 0x000000000e007343 */ /* 0x021fea0003c00000 */
.L_x_4283:
[----:B------:R-:W-:Y:S05]  /*2450*/  BSYNC B6 ;  /* 0x0000000000067941 */ /* 0x000fea0003800000 */
.L_x_4282:
        /* <DEDUP_REMOVED lines=13> */
[----:B0-----:R-:W-:-:S02]  /*2530*/  IMAD.U32 R6, RZ, RZ, UR4 ;  /* 0x00000004ff067e24 */ /* 0x001fc4000f8e00ff */
[----:B------:R-:W-:Y:S02]  /*2540*/  IMAD.U32 R7, RZ, RZ, UR5 ;  /* 0x00000005ff077e24 */ /* 0x000fe4000f8e00ff */
[----:B------:R-:W-:Y:S02]  /*2550*/  IMAD.MOV.U32 R8, RZ, RZ, 0x70 ;  /* 0x00000070ff087424 */ /* 0x000fe400078e00ff */
[----:B------:R-:W-:Y:S02]  /*2560*/  IMAD.MOV.U32 R12, RZ, RZ, 0x1 ;  /* 0x00000001ff0c7424 */ /* 0x000fe400078e00ff */
[----:B------:R-:W-:-:S07]  /*2570*/  IMAD.MOV.U32 R13, RZ, RZ, RZ ;  /* 0x000000ffff0d7224 */ /* 0x000fce00078e00ff */
[----:B------:R-:W-:-:S07]  /*2580*/  LEPC R20, `(.L_x_4285) ;  /* 0x000000001014794e */ /* 0x000fce0000000000 */
[----:B-1---5:R-:W-:Y:S05]  /*2590*/  CALL.ABS.NOINC R14 ;  /* 0x000000000e007343 */ /* 0x022fea0003c00000 */
.L_x_4285:
[----:B------:R-:W-:Y:S05]  /*25a0*/  BSYNC B6 ;  /* 0x0000000000067941 */ /* 0x000fea0003800000 */
.L_x_4284:
[----:B------:R-:W2:Y:S01]  /*25b0*/  LDL R33, [R1+0x24] ;  /* 0x0000240001217983 */ /* 0x000ea20000100800 */
[----:B------:R-:W-:Y:S01]  /*25c0*/  ULDC.64 UR4, c[0x0][0x9f8] ;  /* 0x00027e0000047ab9 */ /* 0x000fe20000000a00 */
[----:B------:R-:W-:Y:S01]  /*25d0*/  IMAD.MOV.U32 R0, RZ, RZ, R27 ;  /* 0x000000ffff007224 */ /* 0x000fe200078e001b */
[----:B------:R-:W-:Y:S01]  /*25e0*/  ISETP.NE.U32.AND P0, PT, RZ, UR4, PT ;  /* 0x00000004ff007c0c */ /* 0x000fe2000bf05070 */
[----:B------:R-:W3:Y:S01]  /*25f0*/  LDL R14, [R1+0x28] ;  /* 0x00002800010e7983 */ /* 0x000ee20000100800 */
[----:B------:R-:W1:Y:S01]  /*2600*/  LDC R27, c[0x0][0x3f4] ;  /* 0x0000fd00ff1b7b82 */ /* 0x000e620000000800 */
[----:B------:R-:W-:Y:S01]  /*2610*/  IMAD.MOV.U32 R21, RZ, RZ, R26 ;  /* 0x000000ffff157224 */ /* 0x000fe200078e001a */
[----:B------:R-:W-:Y:S01]  /*2620*/  ISETP.NE.AND.EX P0, PT, RZ, UR5, PT, P0 ;  /* 0x00000005ff007c0c */ /* 0x000fe2000bf05300 */
[----:B------:R-:W4:Y:S04]  /*2630*/  LDL R32, [R1+0x34] ;  /* 0x0000340001207983 */ /* 0x000f280000100800 */
[----:B------:R-:W4:Y:S01]  /*2640*/  LDL R31, [R1+0x2c] ;  /* 0x00002c00011f7983 */ /* 0x000f220000100800 */
[----:B------:R-:W1:Y:S03]  /*2650*/  LDC.64 R102, c[0x0][0x3f8] ;  /* 0x0000fe00ff667b82 */ /* 0x000e660000000a00 */
[----:B------:R-:W4:Y:S04]  /*2660*/  LDL R15, [R1+0x38] ;  /* 0x00003800010f7983 */ /* 0x000f280000100800 */
[----:B------:R-:W-:Y:S01]  /*2670*/  @P0 IADD3 R4, P1, R29, UR4, RZ ;  /* 0x000000041d040c10 */ /* 0x000fe2000ff3e0ff */
[----:B------:R-:W0:Y:S03]  /*2680*/  S2R R20, SR_TID.X ;  /* 0x0000000000147919 */ /* 0x000e260000002100 */
[----:B------:R-:W-:-:S05]  /*2690*/  @P0 IADD3.X R5, R28, UR5, RZ, P1, !PT ;  /* 0x000000051c050c10 */ /* 0x000fca0008ffe4ff */
[----:B------:R1:W4:Y:S01]  /*26a0*/  @P0 LDG.E R0, desc[UR50][R4.64] ;  /* 0x0000003204000981 */ /* 0x000322000c1e1900 */
[----:B------:R-:W-:Y:S01]  /*26b0*/  IMAD.IADD R118, R118, 0x1, R25 ;  /* 0x0000000176767824 */ /* 0x000fe200078e0219 */
[----:B0-----:R-:W-:Y:S01]  /*26c0*/  SHF.R.U32.HI R30, RZ, 0x7, R20 ;  /* 0x00000007ff1e7819 */ /* 0x001fe20000011614 */
[C---:B------:R-:W-:Y:S02]  /*26d0*/  VIADD R3, R20.reuse, 0xffffff80 ;  /* 0xffffff8014037836 */ /* 0x040fe40000000000 */
[----:B------:R-:W-:Y:S01]  /*26e0*/  VIADD R29, R20, 0xffffff80 ;  /* 0xffffff80141d7836 */ /* 0x000fe20000000000 */
[----:B------:R-:W-:Y:S01]  /*26f0*/  ISETP.NE.AND P6, PT, R30, 0x1, PT ;  /* 0x000000011e00780c */ /* 0x000fe20003fc5270 */
[----:B------:R-:W-:Y:S01]  /*2700*/  VIADD R20, R20, 0xffffff80 ;  /* 0xffffff8014147836 */ /* 0x000fe20000000000 */
[----:B------:R-:W-:Y:S02]  /*2710*/  SHF.R.S32.HI R8, RZ, 0x1f, R3 ;  /* 0x0000001fff087819 */ /* 0x000fe40000011403 */
[----:B------:R-:W-:-:S02]  /*2720*/  LEA.HI R6, R3, R3, RZ, 0x1 ;  /* 0x0000000303067211 */ /* 0x000fc400078f08ff */
[----:B------:R-:W-:Y:S02]  /*2730*/  LEA.HI R8, R8, R3, RZ, 0x2 ;  /* 0x0000000308087211 */ /* 0x000fe400078f10ff */
[----:B------:R-:W-:Y:S02]  /*2740*/  LOP3.LUT R6, R6, 0xfffffffe, RZ, 0xc0, !PT ;  /* 0xfffffffe06067812 */ /* 0x000fe400078ec0ff */
[--C-:B------:R-:W-:Y:S02]  /*2750*/  SHF.R.S32.HI R116, RZ, 0x2, R8.reuse ;  /* 0x00000002ff747819 */ /* 0x100fe40000011408 */
[----:B------:R-:W-:Y:S01]  /*2760*/  SHF.R.S32.HI R7, RZ, 0x1f, R8 ;  /* 0x0000001fff077819 */ /* 0x000fe20000011408 */
[----:B------:R-:W-:Y:S05]  /*2770*/  @!P6 WARPSYNC.ALL ;  /* 0x000000000000e948 */ /* 0x000fea0003800000 */
[----:B------:R-:W-:Y:S01]  /*2780*/  ULDC UR4, c[0x0][0x2f4] ;  /* 0x0000bd0000047ab9 */ /* 0x000fe20000000800 */
[----:B------:R-:W-:Y:S01]  /*2790*/  IADD3 R109, R3, -R6, RZ ;  /* 0x80000006036d7210 */ /* 0x000fe20007ffe0ff */
[----:B------:R-:W0:Y:S01]  /*27a0*/  LDC.64 R8, c[0x0][0x408] ;  /* 0x00010200ff087b82 */ /* 0x000e220000000a00 */
[----:B------:R-:W-:-:S02]  /*27b0*/  ISETP.GE.AND P1, PT, R221, UR4, PT ;  /* 0x00000004dd007c0c */ /* 0x000fc4000bf26270 */
[----:B------:R-:W-:Y:S02]  /*27c0*/  ISETP.GE.AND P0, PT, R16, UR4, PT ;  /* 0x0000000410007c0c */ /* 0x000fe4000bf06270 */
[----:B------:R-:W-:Y:S02]  /*27d0*/  SEL R3, RZ, 0xffffffff, P1 ;  /* 0xffffffffff037807 */ /* 0x000fe40000800000 */
[----:B------:R-:W-:Y:S02]  /*27e0*/  LEA.HI R7, R7, R116, RZ, 0x2 ;  /* 0x0000007407077211 */ /* 0x000fe400078f10ff */
[----:B-1----:R-:W-:Y:S01]  /*27f0*/  SEL R4, RZ, 0x1, P0 ;  /* 0x00000001ff047807 */ /* 0x002fe20000000000 */
[----:B------:R-:W-:Y:S01]  /*2800*/  IMAD.SHL.U32 R3, R3, 0x2, RZ ;  /* 0x0000000203037824 */ /* 0x000fe200078e00ff */
[----:B------:R-:W-:Y:S02]  /*2810*/  LOP3.LUT R7, R7, 0xfffffffc, RZ, 0xc0, !PT ;  /* 0xfffffffc07077812 */ /* 0x000fe400078ec0ff */
[----:B------:R-:W-:-:S02]  /*2820*/  ISETP.GE.AND P0, PT, R222, UR4, PT ;  /* 0x00000004de007c0c */ /* 0x000fc4000bf06270 */
[----:B------:R-:W-:Y:S02]  /*2830*/  ISETP.GE.AND P1, PT, R23, UR4, PT ;  /* 0x0000000417007c0c */ /* 0x000fe4000bf26270 */
[----:B------:R-:W-:Y:S01]  /*2840*/  LOP3.LUT R4, R3, 0x2, R4, 0xe2, !PT ;  /* 0x0000000203047812 */ /* 0x000fe200078ee204 */
[----:B------:R-:W-:Y:S01]  /*2850*/  IMAD.IADD R116, R116, 0x1, -R7 ;  /* 0x0000000174747824 */ /* 0x000fe200078e0a07 */
[----:B------:R-:W-:Y:S02]  /*2860*/  SEL R3, RZ, 0x4, P0 ;  /* 0x00000004ff037807 */ /* 0x000fe40000000000 */
[----:B------:R-:W-:Y:S02]  /*2870*/  SEL R5, RZ, 0x8, P1 ;  /* 0x00000008ff057807 */ /* 0x000fe40000800000 */
[----:B------:R-:W-:Y:S02]  /*2880*/  ISETP.GE.AND P0, PT, R22, UR4, PT ;  /* 0x0000000416007c0c */ /* 0x000fe4000bf06270 */
[----:B------:R-:W-:-:S02]  /*2890*/  LEA.HI R20, R20, R29, RZ, 0x1 ;  /* 0x0000001d14147211 */ /* 0x000fc400078f08ff */
[----:B------:R-:W-:Y:S02]  /*28a0*/  LOP3.LUT R3, R5, R4, R3, 0xfe, !PT ;  /* 0x0000000405037212 */ /* 0x000fe400078efe03 */
[----:B------:R-:W-:Y:S02]  /*28b0*/  SEL R4, RZ, 0x10, P0 ;  /* 0x00000010ff047807 */ /* 0x000fe40000000000 */
[----:B------:R-:W-:Y:S02]  /*28c0*/  LOP3.LUT P0, RZ, R116, 0x2, RZ, 0xc0, !PT ;  /* 0x0000000274ff7812 */ /* 0x000fe4000780c0ff */
[----:B------:R-:W-:-:S04]  /*28d0*/  SHF.R.S32.HI R20, RZ, 0x1, R20 ;  /* 0x00000001ff147819 */ /* 0x000fc80000011414 */
[----:B------:R-:W-:Y:S02]  /*28e0*/  SHF.R.S32.HI R7, RZ, 0x1f, R20 ;  /* 0x0000001fff077819 */ /* 0x000fe40000011414 */
[----:B------:R-:W-:Y:S02]  /*28f0*/  LOP3.LUT R28, R3, R4, RZ, 0xfc, !PT ;  /* 0x00000004031c7212 */ /* 0x000fe400078efcff */
[----:B------:R-:W-:Y:S01]  /*2900*/  LOP3.LUT R21, R21, 0xfffffffb, RZ, 0xc0, !PT ;  /* 0xfffffffb15157812 */ /* 0x000fe200078ec0ff */
[-C--:B0-----:R-:W-:Y:S01]  /*2910*/  IMAD R4, R7, R8.reuse, RZ ;  /* 0x0000000807047224 */ /* 0x081fe200078e02ff */
[----:B------:R-:W-:Y:S02]  /*2920*/  SHF.R.S32.HI R225, RZ, 0x1f, R224 ;  /* 0x0000001fffe17819 */ /* 0x000fe400000114e0 */
[----:B------:R-:W-:Y:S01]  /*2930*/  ISETP.GE.AND P1, PT, R221, R27, PT ;  /* 0x0000001bdd00720c */ /* 0x000fe20003f26270 */
[C---:B------:R-:W-:Y:S01]  /*2940*/  IMAD R5, R20.reuse, R9, R4 ;  /* 0x0000000914057224 */ /* 0x040fe200078e0204 */
[----:B------:R-:W-:Y:S01]  /*2950*/  @P0 LOP3.LUT R21, R21, 0x4, RZ, 0xfc, !PT ;  /* 0x0000000415150812 */ /* 0x000fe200078efcff */
[----:B------:R-:W-:Y:S01]  /*2960*/  IMAD.WIDE.U32 R96, R20, R8, R16 ;  /* 0x0000000814607225 */ /* 0x000fe200078e0010 */
[----:B------:R-:W-:-:S02]  /*2970*/  ISETP.GE.AND P2, PT, R222, R27, PT ;  /* 0x0000001bde00720c */ /* 0x000fc40003f46270 */
[----:B------:R-:W-:Y:S01]  /*2980*/  ISETP.GE.AND P0, PT, R16, R27, PT ;  /* 0x0000001b1000720c */ /* 0x000fe20003f06270 */
[----:B------:R-:W-:Y:S01]  /*2990*/  IMAD.WIDE.U32 R98, R20, R8, R224 ;  /* 0x0000000814627225 */ /* 0x000fe200078e00e0 */
[C---:B------:R-:W-:Y:S02]  /*29a0*/  SEL R4, R27.reuse, RZ, P1 ;  /* 0x000000ff1b047207 */ /* 0x040fe40000800000 */
[----:B------:R-:W-:Y:S01]  /*29b0*/  SEL R3, R27, RZ, P0 ;  /* 0x000000ff1b037207 */ /* 0x000fe20000000000 */
[----:B------:R-:W-:Y:S01]  /*29c0*/  IMAD.IADD R99, R99, 0x1, R5 ;  /* 0x0000000163637824 */ /* 0x000fe200078e0205 */
[----:B------:R-:W-:Y:S01]  /*29d0*/  IADD3 R97, R5, R97, RZ ;  /* 0x0000006105617210 */ /* 0x000fe20007ffe0ff */
[----:B------:R-:W-:Y:S02]  /*29e0*/  IMAD R6, R7, R102, RZ ;  /* 0x0000006607067224 */ /* 0x000fe400078e02ff */
[----:B------:R-:W-:Y:S01]  /*29f0*/  IMAD.IADD R5, R221, 0x1, R4 ;  /* 0x00000001dd057824 */ /* 0x000fe200078e0204 */
[----:B------:R-:W-:Y:S01]  /*2a00*/  LOP3.LUT R21, R21, 0xfffffffe, RZ, 0xc0, !PT ;  /* 0xfffffffe15157812 */ /* 0x000fe200078ec0ff */
[----:B------:R-:W-:-:S02]  /*2a10*/  IMAD.IADD R3, R16, 0x1, R3 ;  /* 0x0000000110037824 */ /* 0x000fc400078e0203 */
[----:B------:R-:W-:Y:S01]  /*2a20*/  IMAD R11, R20, R103, R6 ;  /* 0x00000067140b7224 */ /* 0x000fe200078e0206 */
[----:B------:R-:W-:Y:S02]  /*2a30*/  SHF.R.S32.HI R6, RZ, 0x1f, R5 ;  /* 0x0000001fff067819 */ /* 0x000fe40000011405 */
[----:B------:R-:W-:Y:S02]  /*2a40*/  @P2 LOP3.LUT R21, R21, 0x1, RZ, 0xfc, !PT ;  /* 0x0000000115152812 */ /* 0x000fe400078efcff */
[----:B------:R-:W-:Y:S02]  /*2a50*/  SEL R7, R27, RZ, P2 ;  /* 0x000000ff1b077207 */ /* 0x000fe40001000000 */
[----:B------:R-:W-:Y:S02]  /*2a60*/  SHF.R.S32.HI R4, RZ, 0x1f, R3 ;  /* 0x0000001fff047819 */ /* 0x000fe40000011403 */
[CC--:B------:R-:W-:Y:S01]  /*2a70*/  LEA.HI R25, R6.reuse, R5.reuse, RZ, 0x4 ;  /* 0x0000000506197211 */ /* 0x0c0fe200078f20ff */
[----:B------:R0:W-:Y:S01]  /*2a80*/  STL [R1+0x8], R21 ;  /* 0x0000081501007387 */ /* 0x0001e20000100800 */
[----:B------:R-:W-:Y:S01]  /*2a90*/  LEA.HI R6, R6, R5, RZ, 0x6 ;  /* 0x0000000506067211 */ /* 0x000fe200078f30ff */
[----:B------:R-:W-:-:S03]  /*2aa0*/  IMAD.IADD R12, R222, 0x1, R7 ;  /* 0x00000001de0c7824 */ /* 0x000fc600078e0207 */
[----:B------:R-:W-:Y:S02]  /*2ab0*/  SHF.R.S32.HI R7, RZ, 0x6, R6 ;  /* 0x00000006ff077819 */ /* 0x000fe40000011406 */
[CC--:B0-----:R-:W-:Y:S02]  /*2ac0*/  LEA.HI R21, R4.reuse, R3.reuse, RZ, 0x4 ;  /* 0x0000000304157211 */ /* 0x0c1fe400078f20ff */
[----:B------:R-:W-:Y:S01]  /*2ad0*/  LEA.HI R4, R4, R3, RZ, 0x6 ;  /* 0x0000000304047211 */ /* 0x000fe200078f30ff */
[----:B------:R-:W-:-:S03]  /*2ae0*/  IMAD.WIDE.U32 R106, R20, R102, R224 ;  /* 0x00000066146a7225 */ /* 0x000fc600078e00e0 */
[----:B------:R-:W-:Y:S01]  /*2af0*/  SHF.R.S32.HI R5, RZ, 0x6, R4 ;  /* 0x00000006ff057819 */ /* 0x000fe20000011404 */
[----:B------:R-:W-:Y:S01]  /*2b00*/  IMAD.WIDE.U32 R104, R20, R102, R16 ;  /* 0x0000006614687225 */ /* 0x000fe200078e0010 */
[----:B------:R-:W-:-:S03]  /*2b10*/  SHF.R.S32.HI R13, RZ, 0x1f, R12 ;  /* 0x0000001fff0d7819 */ /* 0x000fc6000001140c */
[----:B------:R-:W-:Y:S02]  /*2b20*/  IMAD.IADD R107, R107, 0x1, R11 ;  /* 0x000000016b6b7824 */ /* 0x000fe400078e020b */
[----:B------:R-:W-:Y:S01]  /*2b30*/  IMAD.IADD R105, R11, 0x1, R105 ;  /* 0x000000010b697824 */ /* 0x000fe200078e0269 */
[CC--:B------:R-:W-:Y:S02]  /*2b40*/  LEA.HI R26, R13.reuse, R12.reuse, RZ, 0x4 ;  /* 0x0000000c0d1a7211 */ /* 0x0c0fe400078f20ff */
[----:B------:R-:W-:Y:S01]  /*2b50*/  LEA.HI R12, R13, R12, RZ, 0x6 ;  /* 0x0000000c0d0c7211 */ /* 0x000fe200078f30ff */
[----:B------:R-:W-:-:S03]  /*2b60*/  IMAD.WIDE.U32 R100, R8, 0xa0, RZ ;  /* 0x000000a008647825 */ /* 0x000fc600078e00ff */
[----:B------:R-:W-:Y:S02]  /*2b70*/  SHF.R.S32.HI R12, RZ, 0x6, R12 ;  /* 0x00000006ff0c7819 */ /* 0x000fe4000001140c */
[----:B------:R-:W-:Y:S01]  /*2b80*/  ISETP.GE.AND P2, PT, R220, UR4, PT ;  /* 0x00000004dc007c0c */ /* 0x000fe2000bf46270 */
[----:B------:R-:W-:Y:S01]  /*2b90*/  IMAD R121, R103, 0xa0, RZ ;  /* 0x000000a067797824 */ /* 0x000fe200078e02ff */
[----:B------:R-:W-:Y:S01]  /*2ba0*/  SHF.R.S32.HI R112, RZ, 0x4, R21 ;  /* 0x00000004ff707819 */ /* 0x000fe20000011415 */
[CC--:B-----5:R-:W-:Y:S01]  /*2bb0*/  IMAD.WIDE.U32 R106, R130.reuse, R102.reuse, R106 ;  /* 0x00000066826a7225 */ /* 0x0e0fe200078e006a */
[----:B------:R-:W-:Y:S02]  /*2bc0*/  SHF.R.S32.HI R111, RZ, 0x4, R25 ;  /* 0x00000004ff6f7819 */ /* 0x000fe40000011419 */
[----:B------:R-:W-:Y:S01]  /*2bd0*/  SHF.R.S32.HI R110, RZ, 0x4, R26 ;  /* 0x00000004ff6e7819 */ /* 0x000fe2000001141a */
[----:B------:R-:W-:Y:S01]  /*2be0*/  IMAD.WIDE.U32 R104, R130, R102, R104 ;  /* 0x0000006682687225 */ /* 0x000fe200078e0068 */
[----:B------:R-:W-:-:S03]  /*2bf0*/  LEA R109, R109, R20, 0x7 ;  /* 0x000000146d6d7211 */ /* 0x000fc600078e38ff */
[----:B------:R-:W-:-:S04]  /*2c00*/  IMAD.WIDE.U32 R98, R130, R8, R98 ;  /* 0x0000000882627225 */ /* 0x000fc800078e0062 */
[----:B------:R-:W-:-:S04]  /*2c10*/  IMAD.WIDE.U32 R96, R130, R8, R96 ;  /* 0x0000000882607225 */ /* 0x000fc800078e0060 */
[----:B------:R-:W-:Y:S02]  /*2c20*/  VIADD R138, R30, 0x8 ;  /* 0x000000081e8a7836 */ /* 0x000fe40000000000 */
[----:B------:R-:W-:Y:S01]  /*2c30*/  IMAD.SHL.U32 R114, R27, 0x2, RZ ;  /* 0x000000021b727824 */ /* 0x000fe200078e00ff */
[C---:B--2---:R-:W-:Y:S02]  /*2c40*/  LOP3.LUT R6, R33.reuse, 0x30, R25, 0xf8, !PT ;  /* 0x0000003021067812 */ /* 0x044fe400078ef819 */
[--C-:B------:R-:W-:Y:S02]  /*2c50*/  LOP3.LUT R4, R33, 0x30, R21.reuse, 0xf8, !PT ;  /* 0x0000003021047812 */ /* 0x100fe400078ef815 */
[----:B---3--:R-:W-:Y:S02]  /*2c60*/  LOP3.LUT R6, R6, R14, RZ, 0x3c, !PT ;  /* 0x0000000e06067212 */ /* 0x008fe400078e3cff */
[----:B----4-:R-:W-:Y:S02]  /*2c70*/  SHF.R.U32.HI R3, RZ, 0x3, R32 ;  /* 0x00000003ff037819 */ /* 0x010fe40000011620 */
[----:B------:R-:W-:Y:S01]  /*2c80*/  LOP3.LUT R10, R32, 0x30, R21, 0xf8, !PT ;  /* 0x00000030200a7812 */ /* 0x000fe200078ef815 */
[----:B------:R-:W-:-:S02]  /*2c90*/  IMAD R127, R7, 0x2800, R31 ;  /* 0x00002800077f7824 */ /* 0x000fc400078e021f */
[C---:B------:R-:W-:Y:S02]  /*2ca0*/  IMAD R128, R5.reuse, 0x2800, R31 ;  /* 0x0000280005807824 */ /* 0x040fe400078e021f */
[----:B------:R-:W-:Y:S01]  /*2cb0*/  IMAD R126, R5, 0x2800, R15 ;  /* 0x00002800057e7824 */ /* 0x000fe200078e020f */
[----:B------:R-:W-:Y:S01]  /*2cc0*/  LOP3.LUT R5, R4, R14, RZ, 0x3c, !PT ;  /* 0x0000000e04057212 */ /* 0x000fe200078e3cff */
[----:B------:R-:W-:Y:S01]  /*2cd0*/  IMAD.IADD R127, R127, 0x1, R6 ;  /* 0x000000017f7f7824 */ /* 0x000fe200078e0206 */
[-C--:B------:R-:W-:Y:S02]  /*2ce0*/  LOP3.LUT R11, R10, R3.reuse, RZ, 0x3c, !PT ;  /* 0x000000030a0b7212 */ /* 0x080fe400078e3cff */
[----:B------:R-:W-:Y:S01]  /*2cf0*/  LOP3.LUT R6, R32, 0x30, R25, 0xf8, !PT ;  /* 0x0000003020067812 */ /* 0x000fe200078ef819 */
[----:B------:R-:W-:Y:S02]  /*2d00*/  IMAD.IADD R128, R128, 0x1, R5 ;  /* 0x0000000180807824 */ /* 0x000fe400078e0205 */
[----:B------:R-:W-:Y:S01]  /*2d10*/  IMAD.IADD R126, R126, 0x1, R11 ;  /* 0x000000017e7e7824 */ /* 0x000fe200078e020b */
[----:B------:R-:W-:Y:S01]  /*2d20*/  LOP3.LUT R5, R6, R3, RZ, 0x3c, !PT ;  /* 0x0000000306057212 */ /* 0x000fe200078e3cff */
[----:B------:R-:W-:Y:S01]  /*2d30*/  IMAD R124, R7, 0x2800, R15 ;  /* 0x00002800077c7824 */ /* 0x000fe200078e020f */
[----:B------:R-:W-:-:S02]  /*2d40*/  SHF.R.S32.HI R11, RZ, 0x1f, R130 ;  /* 0x0000001fff0b7819 */ /* 0x000fc40000011482 */
[--C-:B------:R-:W-:Y:S01]  /*2d50*/  LOP3.LUT R4, R33, 0x30, R26.reuse, 0xf8, !PT ;  /* 0x0000003021047812 */ /* 0x100fe200078ef81a */
[----:B------:R-:W-:Y:S02]  /*2d60*/  IMAD.IADD R124, R124, 0x1, R5 ;  /* 0x000000017c7c7824 */ /* 0x000fe400078e0205 */
[C---:B------:R-:W-:Y:S02]  /*2d70*/  IMAD R5, R11.reuse, R102, RZ ;  /* 0x000000660b057224 */ /* 0x040fe400078e02ff */
[----:B------:R-:W-:Y:S02]  /*2d80*/  IMAD R6, R11, R8, RZ ;  /* 0x000000080b067224 */ /* 0x000fe400078e02ff */
[----:B------:R-:W-:Y:S01]  /*2d90*/  IMAD R11, R9, 0xa0, RZ ;  /* 0x000000a0090b7824 */ /* 0x000fe200078e02ff */
[----:B------:R-:W-:Y:S01]  /*2da0*/  LOP3.LUT R10, R32, 0x30, R26, 0xf8, !PT ;  /* 0x00000030200a7812 */ /* 0x000fe200078ef81a */
[----:B------:R-:W-:Y:S01]  /*2db0*/  IMAD R125, R12, 0x2800, R31 ;  /* 0x000028000c7d7824 */ /* 0x000fe200078e021f */
[----:B------:R-:W-:Y:S01]  /*2dc0*/  LOP3.LUT R4, R4, R14, RZ, 0x3c, !PT ;  /* 0x0000000e04047212 */ /* 0x000fe200078e3cff */
[----:B------:R-:W-:Y:S01]  /*2dd0*/  IMAD.IADD R122, R101, 0x1, R11 ;  /* 0x00000001657a7824 */ /* 0x000fe200078e020b */
[----:B------:R-:W-:Y:S01]  /*2de0*/  SEL R11, RZ, 0x20, P2 ;  /* 0x00000020ff0b7807 */ /* 0x000fe20001000000 */
[----:B------:R-:W-:Y:S01]  /*2df0*/  IMAD R13, R130, R103, R5 ;  /* 0x00000067820d7224 */ /* 0x000fe200078e0205 */
[----:B------:R-:W-:Y:S01]  /*2e00*/  LOP3.LUT R10, R10, R3, RZ, 0x3c, !PT ;  /* 0x000000030a0a7212 */ /* 0x000fe200078e3cff */
[----:B------:R-:W-:Y:S01]  /*2e10*/  IMAD R123, R12, 0x2800, R15 ;  /* 0x000028000c7b7824 */ /* 0x000fe200078e020f */
[----:B------:R-:W-:Y:S01]  /*2e20*/  IADD3 R125, R125, R4, RZ ;  /* 0x000000047d7d7210 */ /* 0x000fe20007ffe0ff */
[C---:B------:R-:W-:Y:S01]  /*2e30*/  IMAD.SHL.U32 R5, R102.reuse, 0x80, RZ ;  /* 0x0000008066057824 */ /* 0x040fe200078e00ff */
[C---:B------:R-:W-:Y:S01]  /*2e40*/  SHF.L.U64.HI R4, R102.reuse, 0x7, R103 ;  /* 0x0000000766047819 */ /* 0x040fe20000010267 */
[----:B------:R-:W-:Y:S01]  /*2e50*/  IMAD.WIDE.U32 R102, R102, 0xa0, RZ ;  /* 0x000000a066667825 */ /* 0x000fe200078e00ff */
[----:B------:R-:W-:-:S02]  /*2e60*/  LOP3.LUT R21, R21, 0xfffffff0, RZ, 0xc0, !PT ;  /* 0xfffffff015157812 */ /* 0x000fc400078ec0ff */
[----:B------:R-:W-:Y:S01]  /*2e70*/  LOP3.LUT R25, R25, 0xfffffff0, RZ, 0xc0, !PT ;  /* 0xfffffff019197812 */ /* 0x000fe200078ec0ff */
[----:B------:R-:W-:Y:S01]  /*2e80*/  IMAD R15, R130, R9, R6 ;  /* 0x00000009820f7224 */ /* 0x000fe200078e0206 */
[----:B------:R-:W-:Y:S02]  /*2e90*/  LOP3.LUT R26, R26, 0xfffffff0, RZ, 0xc0, !PT ;  /* 0xfffffff01a1a7812 */ /* 0x000fe400078ec0ff */
[----:B------:R-:W-:Y:S01]  /*2ea0*/  LOP3.LUT R11, R28, R11, RZ, 0xfc, !PT ;  /* 0x0000000b1c0b7212 */ /* 0x000fe200078efcff */
[----:B------:R-:W-:Y:S01]  /*2eb0*/  IMAD.IADD R123, R123, 0x1, R10 ;  /* 0x000000017b7b7824 */ /* 0x000fe200078e020a */
[C---:B------:R-:W-:Y:S01]  /*2ec0*/  SHF.L.U64.HI R6, R8.reuse, 0x7, R9 ;  /* 0x0000000708067819 */ /* 0x040fe20000010209 */
[----:B------:R-:W-:Y:S01]  /*2ed0*/  IMAD.SHL.U32 R7, R8, 0x80, RZ ;  /* 0x0000008008077824 */ /* 0x000fe200078e00ff */
[----:B------:R-:W-:Y:S01]  /*2ee0*/  SHF.R.S32.HI R117, RZ, 0x1f, R0 ;  /* 0x0000001fff757819 */ /* 0x000fe20000011400 */
[----:B------:R-:W-:Y:S01]  /*2ef0*/  IMAD.IADD R121, R103, 0x1, R121 ;  /* 0x0000000167797824 */ /* 0x000fe200078e0279 */
[----:B------:R-:W-:Y:S01]  /*2f00*/  SHF.R.S32.HI R108, RZ, 0x1f, R21 ;  /* 0x0000001fff6c7819 */ /* 0x000fe20000011415 */
[----:B------:R-:W-:Y:S01]  /*2f10*/  IMAD.IADD R8, R107, 0x1, R13 ;  /* 0x000000016b087824 */ /* 0x000fe200078e020d */
[----:B------:R-:W-:Y:S01]  /*2f20*/  SHF.R.S32.HI R95, RZ, 0x1f, R25 ;  /* 0x0000001fff5f7819 */ /* 0x000fe20000011419 */
[----:B------:R-:W-:Y:S01]  /*2f30*/  IMAD.IADD R9, R13, 0x1, R105 ;  /* 0x000000010d097824 */ /* 0x000fe200078e0269 */
[----:B------:R-:W-:Y:S01]  /*2f40*/  SHF.R.S32.HI R27, RZ, 0x1f, R26 ;  /* 0x0000001fff1b7819 */ /* 0x000fe2000001141a */
[----:B------:R-:W-:Y:S01]  /*2f50*/  IMAD.IADD R10, R99, 0x1, R15 ;  /* 0x00000001630a7824 */ /* 0x000fe200078e020f */
[----:B------:R-:W-:Y:S01]  /*2f60*/  LOP3.LUT R28, R28, 0x1, RZ, 0xc0, !PT ;  /* 0x000000011c1c7812 */ /* 0x000fe200078ec0ff */
[----:B------:R-:W-:Y:S01]  /*2f70*/  IMAD.IADD R20, R15, 0x1, R97 ;  /* 0x000000010f147824 */ /* 0x000fe200078e0261 */
[----:B------:R-:W-:-:S02]  /*2f80*/  LOP3.LUT R29, R11, 0x2, RZ, 0xc0, !PT ;  /* 0x000000020b1d7812 */ /* 0x000fc400078ec0ff */
[C---:B------:R-:W-:Y:S02]  /*2f90*/  LOP3.LUT R30, R11.reuse, 0x4, RZ, 0xc0, !PT ;  /* 0x000000040b1e7812 */ /* 0x040fe400078ec0ff */
[C---:B------:R-:W-:Y:S02]  /*2fa0*/  LOP3.LUT R31, R11.reuse, 0x8, RZ, 0xc0, !PT ;  /* 0x000000080b1f7812 */ /* 0x040fe400078ec0ff */
[C---:B------:R-:W-:Y:S02]  /*2fb0*/  LOP3.LUT R32, R11.reuse, 0x10, RZ, 0xc0, !PT ;  /* 0x000000100b207812 */ /* 0x040fe400078ec0ff */
[----:B------:R-:W-:Y:S01]  /*2fc0*/  LOP3.LUT R33, R11, 0x20, RZ, 0xc0, !PT ;  /* 0x000000200b217812 */ /* 0x000fe200078ec0ff */
[----:B------:R-:W-:Y:S06]  /*2fd0*/  @!P6 BAR.SYNC.DEFER_BLOCKING 0x9, 0x100 ;  /* 0x024400000000eb1d */ /* 0x000fec0000010000 */
.L_x_4391:
[----:B------:R-:W2:Y:S01]  /*2fe0*/  LDL R40, [R1+0x44] ;  /* 0x0000440001287983 */ /* 0x000ea20000100800 */
[----:B0-----:R-:W0:Y:S03]  /*2ff0*/  LDC R36, c[0x0][0x430] ;  /* 0x00010c00ff247b82 */ /* 0x001e260000000800 */
[----:B------:R-:W3:Y:S01]  /*3000*/  LDL.LU R38, [R1+0x8] ;  /* 0x0000080001267983 */ /* 0x000ee20000300800 */
[----:B------:R-:W-:-:S04]  /*3010*/  VIADD R24, R24, 0xffffffff ;  /* 0xffffffff18187836 */ /* 0x000fc80000000000 */
[----:B------:R-:W-:Y:S01]  /*3020*/  IMAD R15, R24, 0xa0, R109 ;  /* 0x000000a0180f7824 */ /* 0x000fe200078e026d */
[----:B------:R-:W1:Y:S03]  /*3030*/  LDC R113, c[0x0][0x3f4] ;  /* 0x0000fd00ff717b82 */ /* 0x000e660000000800 */
[----:B------:R-:W-:-:S04]  /*3040*/  IMAD.IADD R39, R118, 0x1, R15 ;  /* 0x0000000176277824 */ /* 0x000fc800078e020f */
[----:B------:R-:W-:Y:S01]  /*3050*/  IMAD.MOV.U32 R11, RZ, RZ, R39 ;  /* 0x000000ffff0b7224 */ /* 0x000fe200078e0027 */
[----:B0-----:R-:W-:-:S13]  /*3060*/  ISETP.NE.AND P2, PT, R36, 0x1, PT ;  /* 0x000000012400780c */ /* 0x001fda0003f45270 */
[----:B------:R-:W0:Y:S08]  /*3070*/  @P2 LDC R12, c[0x0][0x434] ;  /* 0x00010d00ff0c2b82 */ /* 0x000e300000000800 */
[----:B----4-:R-:W4:Y:S01]  /*3080*/  @P2 LDC R13, c[0x0][0x438] ;  /* 0x00010e00ff0d2b82 */ /* 0x010f220000000800 */
[----:B0-----:R-:W-:-:S05]  /*3090*/  @P2 IMAD.HI.U32 R12, R39, R12, RZ ;  /* 0x0000000c270c2227 */ /* 0x001fca00078e00ff */
[----:B----4-:R-:W-:Y:S02]  /*30a0*/  @P2 SHF.R.U32.HI R11, RZ, R13, R12 ;  /* 0x0000000dff0b2219 */ /* 0x010fe4000001160c */
[----:B------:R-:W-:-:S04]  /*30b0*/  ISETP.GE.AND P2, PT, R15, R2, PT ;  /* 0x000000020f00720c */ /* 0x000fc80003f46270 */
[----:B------:R-:W-:-:S13]  /*30c0*/  ISETP.GT.OR P2, PT, R109, 0x9f, P2 ;  /* 0x0000009f6d00780c */ /* 0x000fda0001744670 */
[----:B------:R-:W0:Y:S01]  /*30d0*/  @!P2 LDC.64 R14, c[0x0][0x428] ;  /* 0x00010a00ff0eab82 */ /* 0x000e220000000a00 */
[----:B------:R-:W-:-:S07]  /*30e0*/  @!P2 SHF.R.S32.HI R35, RZ, 0x1f, R11 ;  /* 0x0000001fff23a819 */ /* 0x000fce000001140b */
[----:B------:R-:W4:Y:S01]  /*30f0*/  @!P2 LDC.64 R12, c[0x0][0x418] ;  /* 0x00010600ff0cab82 */ /* 0x000f220000000a00 */
[----:B0-----:R-:W-:-:S04]  /*3100*/  @!P2 IMAD R34, R117, R14, RZ ;  /* 0x0000000e7522a224 */ /* 0x001fc800078e02ff */
[----:B------:R-:W-:Y:S01]  /*3110*/  @!P2 IMAD R37, R0, R15, R34 ;  /* 0x0000000f0025a224 */ /* 0x000fe200078e0222 */
[----:B------:R-:W-:-:S05]  /*3120*/  @!P2 MOV R34, R11 ;  /* 0x0000000b0022a202 */ /* 0x000fca0000000f00 */
[----:B------:R-:W-:-:S04]  /*3130*/  @!P2 IMAD.WIDE.U32 R14, R0, R14, R34 ;  /* 0x0000000e000ea225 */ /* 0x000fc800078e0022 */
[----:B------:R-:W-:Y:S01]  /*3140*/  @!P2 IMAD.IADD R15, R15, 0x1, R37 ;  /* 0x000000010f0fa824 */ /* 0x000fe200078e0225 */
[----:B----4-:R-:W-:Y:S01]  /*3150*/  @!P2 LEA R12, P3, R14, R12, 0x2 ;  /* 0x0000000c0e0ca211 */ /* 0x010fe200078610ff */
[----:B------:R-:W-:-:S03]  /*3160*/  IMAD.MOV.U32 R34, RZ, RZ, RZ ;  /* 0x000000ffff227224 */ /* 0x000fc600078e00ff */
[----:B------:R-:W-:-:S05]  /*3170*/  @!P2 LEA.HI.X R13, R14, R13, R15, 0x2, P3 ;  /* 0x0000000d0e0da211 */ /* 0x000fca00018f140f */
[----:B-----5:R0:W5:Y:S01]  /*3180*/  @!P2 LDG.E R34, desc[UR50][R12.64] ;  /* 0x000000320c22a981 */ /* 0x020162000c1e1900 */
[----:B------:R-:W-:Y:S01]  /*3190*/  ISETP.GT.AND P2, PT, R24, R115, PT ;  /* 0x000000731800720c */ /* 0x000fe20003f44270 */
[----:B------:R-:W-:Y:S01]  /*31a0*/  IMAD.MOV R35, RZ, RZ, -R11 ;  /* 0x000000ffff237224 */ /* 0x000fe200078e0a0b */
[----:B------:R-:W-:Y:S01]  /*31b0*/  LOP3.LUT P4, RZ, R116, 0x2, RZ, 0xc0, !PT ;  /* 0x0000000274ff7812 */ /* 0x000fe2000788c0ff */
[----:B------:R-:W-:Y:S05]  /*31c0*/  YIELD ;  /* 0x0000000000007946 */ /* 0x000fea0003800000 */
[----:B------:R-:W-:Y:S01]  /*31d0*/  BSSY B0, `(.L_x_4286) ;  /* 0x0000d9e000007945 */ /* 0x000fe20003800000 */
[----:B------:R-:W-:-:S02]  /*31e0*/  IMAD R35, R36, R35, R39 ;  /* 0x0000002324237224 */ /* 0x000fc400078e0227 */
[----:B--2---:R-:W-:Y:S01]  /*31f0*/  IMAD R11, R19, 0x7800, R40 ;  /* 0x00007800130b7824 */ /* 0x004fe200078e0228 */
[----:B---3--:R-:W-:-:S03]  /*3200*/  LOP3.LUT R38, R38, 0xfffffffd, RZ, 0xc0, !PT ;  /* 0xfffffffd26267812 */ /* 0x008fc600078ec0ff */
[C---:B------:R-:W-:Y:S02]  /*3210*/  VIADD R89, R11.reuse, 0x20 ;  /* 0x000000200b597836 */ /* 0x040fe40000000000 */
[----:B------:R-:W-:Y:S01]  /*3220*/  @P4 VIADD R89, R11, 0xffffffe0 ;  /* 0xffffffe00b594836 */ /* 0x000fe20000000000 */
[----:B------:R-:W-:Y:S01]  /*3230*/  @P2 LOP3.LUT R38, R38, 0x2, RZ, 0xfc, !PT ;  /* 0x0000000226262812 */ /* 0x000fe200078efcff */
[C---:B------:R-:W-:Y:S01]  /*3240*/  IMAD.IADD R88, R18.reuse, 0x1, R11 ;  /* 0x0000000112587824 */ /* 0x040fe200078e020b */
[----:B-1----:R-:W-:Y:S01]  /*3250*/  ISETP.GE.AND P2, PT, R113, 0x1, PT ;  /* 0x000000017100780c */ /* 0x002fe20003f46270 */
[----:B------:R-:W-:Y:S02]  /*3260*/  IMAD.IADD R89, R18, 0x1, R89 ;  /* 0x0000000112597824 */ /* 0x000fe400078e0259 */
[----:B------:R0:W-:Y:S10]  /*3270*/  STL [R1+0x8], R38 ;  /* 0x0000082601007387 */ /* 0x0001f40000100800 */
[----:B0-----:R-:W-:Y:S05]  /*3280*/  @!P2 BRA `(.L_x_4287) ;  /* 0x000000d0006ca947 */ /* 0x001fea0003800000 */
[----:B------:R-:W-:Y:S01]  /*3290*/  SHF.R.S32.HI R90, RZ, 0x1f, R35 ;  /* 0x0000001fff5a7819 */ /* 0x000fe20000011423 */
[----:B------:R-:W-:Y:S01]  /*32a0*/  ULDC.64 UR4, c[0x0][0x300] ;  /* 0x0000c00000047ab9 */ /* 0x000fe20000000a00 */
[----:B-----5:R-:W-:Y:S01]  /*32b0*/  SHF.R.S32.HI R91, RZ, 0x1f, R34 ;  /* 0x0000001fff5b7819 */ /* 0x020fe20000011422 */
[----:B------:R-:W-:Y:S01]  /*32c0*/  IMAD.WIDE.U32 R12, R35, UR4, RZ ;  /* 0x00000004230c7c25 */ /* 0x000fe2000f8e00ff */
[----:B------:R-:W-:-:S03]  /*32d0*/  ULDC.64 UR6, c[0x0][0x2e8] ;  /* 0x0000ba0000067ab9 */ /* 0x000fc60000000a00 */
[----:B------:R-:W-:Y:S02]  /*32e0*/  IMAD R14, R90, UR4, RZ ;  /* 0x000000045a0e7c24 */ /* 0x000fe4000f8e02ff */
[----:B------:R-:W-:Y:S02]  /*32f0*/  IMAD R92, R24, -0xa0, R2 ;  /* 0xffffff60185c7824 */ /* 0x000fe400078e0202 */
[----:B------:R-:W-:Y:S01]  /*3300*/  IMAD R11, R35, UR5, R14 ;  /* 0x00000005230b7c24 */ /* 0x000fe2000f8e020e */
[----:B------:R-:W-:Y:S02]  /*3310*/  ULDC.64 UR4, c[0x0][0x310] ;  /* 0x0000c40000047ab9 */ /* 0x000fe40000000a00 */
[----:B------:R-:W-:Y:S01]  /*3320*/  IMAD R15, R91, UR4, RZ ;  /* 0x000000045b0f7c24 */ /* 0x000fe2000f8e02ff */
[----:B------:R-:W-:Y:S02]  /*3330*/  VIMNMX R92, R92, 0xa0, PT ;  /* 0x000000a05c5c7848 */ /* 0x000fe40003fe0100 */
[----:B------:R-:W-:Y:S01]  /*3340*/  IADD3 R13, R13, R11, RZ ;  /* 0x0000000b0d0d7210 */ /* 0x000fe20007ffe0ff */
[C---:B------:R-:W-:Y:S01]  /*3350*/  IMAD R15, R34.reuse, UR5, R15 ;  /* 0x00000005220f7c24 */ /* 0x040fe2000f8e020f */
[----:B------:R-:W-:Y:S01]  /*3360*/  SHF.R.S32.HI R11, RZ, 0x1f, R24 ;  /* 0x0000001fff0b7819 */ /* 0x000fe20000011418 */
[----:B------:R-:W-:Y:S01]  /*3370*/  IMAD.WIDE.U32 R12, R34, UR4, R12 ;  /* 0x00000004220c7c25 */ /* 0x000fe2000f8e000c */
[----:B------:R-:W-:-:S03]  /*3380*/  ULDC.64 UR4, c[0x0][0x308] ;  /* 0x0000c20000047ab9 */ /* 0x000fc60000000a00 */
[----:B------:R-:W-:Y:S02]  /*3390*/  IMAD.IADD R13, R13, 0x1, R15 ;  /* 0x000000010d0d7824 */ /* 0x000fe400078e020f */
[----:B------:R-:W-:-:S04]  /*33a0*/  IMAD.WIDE.U32 R14, R102, R24, RZ ;  /* 0x00000018660e7225 */ /* 0x000fc800078e00ff */
[----:B------:R-:W-:Y:S01]  /*33b0*/  IMAD.WIDE.U32 R12, R223, UR4, R12 ;  /* 0x00000004df0c7c25 */ /* 0x000fe2000f8e000c */
[----:B------:R-:W-:-:S03]  /*33c0*/  ULDC.U8 UR4, c[0x0][0x410] ;  /* 0x0001040000047ab9 */ /* 0x000fc60000000000 */
[----:B------:R-:W-:Y:S01]  /*33d0*/  IMAD R119, R223, UR5, R13 ;  /* 0x00000005df777c24 */ /* 0x000fe2000f8e020d */
[----:B------:R-:W-:Y:S01]  /*33e0*/  IADD3 R120, P2, R12, UR6, RZ ;  /* 0x000000060c787c10 */ /* 0x000fe2000ff5e0ff */
[-C--:B------:R-:W-:Y:S02]  /*33f0*/  IMAD R12, R121, R24.reuse, RZ ;  /* 0x00000018790c7224 */ /* 0x080fe400078e02ff */
[----:B------:R-:W-:Y:S01]  /*3400*/  IMAD R13, R122, R24, RZ ;  /* 0x000000187a0d7224 */ /* 0x000fe200078e02ff */
[----:B------:R-:W-:Y:S01]  /*3410*/  IADD3.X R119, R119, UR7, RZ, P2, !PT ;  /* 0x0000000777777c10 */ /* 0x000fe200097fe4ff */
[C---:B------:R-:W-:Y:S01]  /*3420*/  IMAD R37, R11.reuse, R102, R12 ;  /* 0x000000660b257224 */ /* 0x040fe200078e020c */
[----:B------:R-:W-:Y:S01]  /*3430*/  ISETP.NE.AND P2, PT, RZ, UR4, PT ;  /* 0x00000004ff007c0c */ /* 0x000fe2000bf45270 */
[----:B------:R-:W-:Y:S02]  /*3440*/  IMAD R39, R11, R100, R13 ;  /* 0x000000640b277224 */ /* 0x000fe400078e020d */
[----:B------:R-:W-:-:S04]  /*3450*/  IMAD.WIDE.U32 R12, R100, R24, RZ ;  /* 0x00000018640c7225 */ /* 0x000fc800078e00ff */
[----:B------:R-:W-:Y:S02]  /*3460*/  IMAD.IADD R11, R15, 0x1, R37 ;  /* 0x000000010f0b7824 */ /* 0x000fe400078e0225 */
[----:B------:R-:W-:-:S04]  /*3470*/  IMAD.IADD R86, R13, 0x1, R39 ;  /* 0x000000010d567824 */ /* 0x000fc800078e0227 */
[----:B------:R-:W-:Y:S05]  /*3480*/  @!P2 BRA `(.L_x_4288) ;  /* 0x000000640088a947 */ /* 0x000fea0003800000 */
[----:B------:R0:W5:Y:S04]  /*3490*/  LDL R94, [R1+0xc] ;  /* 0x00000c00015e7983 */ /* 0x0001680000100800 */
[----:B------:R0:W5:Y:S04]  /*34a0*/  LDL R93, [R1+0x14] ;  /* 0x00001400015d7983 */ /* 0x0001680000100800 */
[----:B------:R0:W5:Y:S01]  /*34b0*/  LDL R87, [R1+0x18] ;  /* 0x0000180001577983 */ /* 0x0001620000100800 */
[----:B------:R-:W-:Y:S01]  /*34c0*/  BSSY B1, `(.L_x_4289) ;  /* 0x0000046000017945 */ /* 0x000fe20003800000 */
[----:B------:R-:W-:-:S02]  /*34d0*/  CS2R R36, SRZ ;  /* 0x0000000000247805 */ /* 0x000fc4000001ff00 */
[----:B------:R-:W-:Y:S01]  /*34e0*/  CS2R R60, SRZ ;  /* 0x00000000003c7805 */ /* 0x000fe2000001ff00 */
[----:B------:R-:W1:Y:S01]  /*34f0*/  S2R R50, SR_TID.X ;  /* 0x0000000000327919 */ /* 0x000e620000002100 */
        /* <DEDUP_REMOVED lines=21> */
[C---:B-1----:R-:W-:Y:S02]  /*3650*/  VIADD R85, R50.reuse, 0xffffff80 ;  /* 0xffffff8032557836 */ /* 0x042fe40000000000 */
[----:B------:R-:W-:Y:S01]  /*3660*/  VIADD R84, R50, 0xffffff80 ;  /* 0xffffff8032547836 */ /* 0x000fe20000000000 */
[----:B------:R-:W-:-:S04]  /*3670*/  CS2R R50, SRZ ;  /* 0x0000000000327805 */ /* 0x000fc8000001ff00 */
[----:B------:R-:W-:-:S04]  /*3680*/  LEA.HI R84, R84, R85, RZ, 0x1 ;  /* 0x0000005554547211 */ /* 0x000fc800078f08ff */
[----:B------:R-:W-:-:S04]  /*3690*/  SHF.R.S32.HI R84, RZ, 0x1, R84 ;  /* 0x00000001ff547819 */ /* 0x000fc80000011454 */
[----:B------:R-:W-:-:S13]  /*36a0*/  ISETP.GE.AND P3, PT, R84, R92, PT ;  /* 0x0000005c5400720c */ /* 0x000fda0003f66270 */
[----:B0-----:R-:W-:Y:S05]  /*36b0*/  @P3 BRA `(.L_x_4290) ;  /* 0x0000000000983947 */ /* 0x001fea0003800000 */
[----:B------:R-:W2:Y:S01]  /*36c0*/  LDL R134, [R1+0x10] ;  /* 0x0000100001867983 */ /* 0x000ea20000100800 */
[----:B------:R-:W-:-:S03]  /*36d0*/  ULDC.64 UR4, c[0x0][0x3e8] ;  /* 0x0000fa0000047ab9 */ /* 0x000fc60000000a00 */
[----:B------:R-:W3:Y:S01]  /*36e0*/  LDL R133, [R1+0x1c] ;  /* 0x00001c0001857983 */ /* 0x000ee20000100800 */
[----:B------:R-:W-:Y:S02]  /*36f0*/  IADD3 R62, P2, P4, R106, UR4, R14 ;  /* 0x000000046a3e7c10 */ /* 0x000fe4000fc5e00e */
[----:B------:R-:W-:Y:S02]  /*3700*/  CS2R R80, SRZ ;  /* 0x0000000000507805 */ /* 0x000fe4000001ff00 */
        /* <DEDUP_REMOVED lines=8> */
[----:B------:R-:W5:Y:S04]  /*3790*/  @!P2 LDG.E.64 R80, desc[UR50][R62.64] ;  /* 0x000000323e50a981 */ /* 0x000f68000c1e1b00 */
[----:B------:R-:W5:Y:S02]  /*37a0*/  @!P2 LDG.E.64 R82, desc[UR50][R84.64] ;  /* 0x000000325452a981 */ /* 0x000f64000c1e1b00 */
[----:B-----5:R-:W-:Y:S02]  /*37b0*/  ISETP.GE.AND P2, PT, R94, R113, PT ;  /* 0x000000715e00720c */ /* 0x020fe40003f46270 */
[----:B------:R-:W-:Y:S02]  /*37c0*/  CS2R R72, SRZ ;  /* 0x0000000000487805 */ /* 0x000fe4000001ff00 */
[----:B------:R-:W-:-:S09]  /*37d0*/  CS2R R74, SRZ ;  /* 0x00000000004a7805 */ /* 0x000fd2000001ff00 */
[----:B------:R-:W5:Y:S04]  /*37e0*/  @!P2 LDG.E.64 R76, desc[UR50][R62.64+0x10] ;  /* 0x000010323e4ca981 */ /* 0x000f68000c1e1b00 */
[----:B------:R-:W5:Y:S01]  /*37f0*/  @!P2 LDG.E.64 R78, desc[UR50][R84.64+0x10] ;  /* 0x00001032544ea981 */ /* 0x000f62000c1e1b00 */
[----:B------:R-:W-:Y:S02]  /*3800*/  ISETP.GE.AND P2, PT, R93, R113, PT ;  /* 0x000000715d00720c */ /* 0x000fe40003f46270 */
        /* <DEDUP_REMOVED lines=9> */
[----:B------:R-:W-:Y:S02]  /*38a0*/  CS2R R60, SRZ ;  /* 0x00000000003c7805 */ /* 0x000fe4000001ff00 */
[----:B--2---:R-:W-:-:S13]  /*38b0*/  ISETP.GE.AND P2, PT, R134, R113, PT ;  /* 0x000000718600720c */ /* 0x004fda0003f46270 */
[----:B------:R-:W5:Y:S04]  /*38c0*/  @!P2 LDG.E.64 R64, desc[UR50][R62.64+0x40] ;  /* 0x000040323e40a981 */ /* 0x000f68000c1e1b00 */
[----:B------:R-:W5:Y:S01]  /*38d0*/  @!P2 LDG.E.64 R66, desc[UR50][R84.64+0x40] ;  /* 0x000040325442a981 */ /* 0x000f62000c1e1b00 */
[----:B---3--:R-:W-:-:S13]  /*38e0*/  ISETP.GE.AND P2, PT, R133, R113, PT ;  /* 0x000000718500720c */ /* 0x008fda0003f46270 */
[----:B------:R0:W5:Y:S02]  /*38f0*/  @!P2 LDG.E.64 R60, desc[UR50][R62.64+0x50] ;  /* 0x000050323e3ca981 */ /* 0x000164000c1e1b00 */
[----:B0-----:R-:W-:-:S06]  /*3900*/  CS2R R62, SRZ ;  /* 0x00000000003e7805 */ /* 0x001fcc000001ff00 */
[----:B------:R0:W5:Y:S02]  /*3910*/  @!P2 LDG.E.64 R62, desc[UR50][R84.64+0x50] ;  /* 0x00005032543ea981 */ /* 0x000164000c1e1b00 */
.L_x_4290:
[----:B------:R-:W-:Y:S05]  /*3920*/  BSYNC B1 ;  /* 0x0000000000017941 */ /* 0x000fea0003800000 */
.L_x_4289:
[----:B0-----:R-:W0:Y:S01]  /*3930*/  S2R R84, SR_TID.X ;  /* 0x0000000000547919 */ /* 0x001e220000002100 */
[----:B------:R-:W-:Y:S01]  /*3940*/  BSSY B1, `(.L_x_4291) ;  /* 0x0000032000017945 */ /* 0x000fe20003800000 */
[C---:B0-----:R-:W-:Y:S02]  /*3950*/  VIADD R85, R84.reuse, 0xffffff80 ;  /* 0xffffff8054557836 */ /* 0x041fe40000000000 */
[----:B------:R-:W-:-:S05]  /*3960*/  VIADD R84, R84, 0xffffff80 ;  /* 0xffffff8054547836 */ /* 0x000fca0000000000 */
[----:B------:R-:W-:-:S04]  /*3970*/  LEA.HI R84, R84, R85, RZ, 0x1 ;  /* 0x0000005554547211 */ /* 0x000fc800078f08ff */
[----:B------:R-:W-:-:S04]  /*3980*/  SHF.R.S32.HI R84, RZ, 0x1, R84 ;  /* 0x00000001ff547819 */ /* 0x000fc80000011454 */
[----:B------:R-:W-:-:S04]  /*3990*/  IADD3 R84, R84, 0x80, RZ ;  /* 0x0000008054547810 */ /* 0x000fc80007ffe0ff */
[----:B------:R-:W-:-:S13]  /*39a0*/  ISETP.GE.AND P4, PT, R84, R92, PT ;  /* 0x0000005c5400720c */ /* 0x000fda0003f86270 */
[----:B------:R-:W-:Y:S05]  /*39b0*/  @P4 BRA `(.L_x_4292) ;  /* 0x0000000000a84947 */ /* 0x000fea0003800000 */
[----:B------:R-:W2:Y:S04]  /*39c0*/  LDL R85, [R1+0x10] ;  /* 0x0000100001557983 */ /* 0x000ea80000100800 */
[----:B------:R-:W3:Y:S01]  /*39d0*/  LDL R84, [R1+0x1c] ;  /* 0x00001c0001547983 */ /* 0x000ee20000100800 */
[----:B------:R-:W-:Y:S01]  /*39e0*/  IADD3 R14, P2, P5, R106, R14, R5 ;  /* 0x0000000e6a0e7210 */ /* 0x000fe20007d5e005 */
[----:B------:R-:W-:-:S03]  /*39f0*/  ULDC.64 UR4, c[0x0][0x3e8] ;  /* 0x0000fa0000047ab9 */ /* 0x000fc60000000a00 */
        /* <DEDUP_REMOVED lines=10> */
[----:B------:R-:W-:Y:S02]  /*3aa0*/  CS2R R58, SRZ ;  /* 0x00000000003a7805 */ /* 0x000fe4000001ff00 */
[----:B------:R-:W-:Y:S02]  /*3ab0*/  CS2R R52, SRZ ;  /* 0x0000000000347805 */ /* 0x000fe4000001ff00 */
[----:B------:R-:W-:-:S05]  /*3ac0*/  CS2R R54, SRZ ;  /* 0x0000000000367805 */ /* 0x000fca000001ff00 */
[----:B------:R0:W5:Y:S04]  /*3ad0*/  @!P2 LDG.E.64 R56, desc[UR50][R14.64] ;  /* 0x000000320e38a981 */ /* 0x000168000c1e1b00 */
[----:B------:R0:W5:Y:S02]  /*3ae0*/  @!P2 LDG.E.64 R58, desc[UR50][R12.64] ;  /* 0x000000320c3aa981 */ /* 0x000164000c1e1b00 */
[----:B-----5:R-:W-:Y:S02]  /*3af0*/  ISETP.GE.AND P2, PT, R94, R113, PT ;  /* 0x000000715e00720c */ /* 0x020fe40003f46270 */
[----:B------:R-:W-:Y:S02]  /*3b00*/  CS2R R48, SRZ ;  /* 0x0000000000307805 */ /* 0x000fe4000001ff00 */
[----:B------:R-:W-:-:S09]  /*3b10*/  CS2R R50, SRZ ;  /* 0x0000000000327805 */ /* 0x000fd2000001ff00 */
[----:B------:R0:W5:Y:S04]  /*3b20*/  @!P2 LDG.E.64 R52, desc[UR50][R14.64+0x10] ;  /* 0x000010320e34a981 */ /* 0x000168000c1e1b00 */
[----:B------:R0:W5:Y:S01]  /*3b30*/  @!P2 LDG.E.64 R54, desc[UR50][R12.64+0x10] ;  /* 0x000010320c36a981 */ /* 0x000162000c1e1b00 */
[----:B------:R-:W-:Y:S02]  /*3b40*/  ISETP.GE.AND P2, PT, R93, R113, PT ;  /* 0x000000715d00720c */ /* 0x000fe40003f46270 */
        /* <DEDUP_REMOVED lines=9> */
[----:B------:R-:W-:Y:S02]  /*3be0*/  CS2R R36, SRZ ;  /* 0x0000000000247805 */ /* 0x000fe4000001ff00 */
[----:B------:R-:W-:Y:S02]  /*3bf0*/  CS2R R38, SRZ ;  /* 0x0000000000267805 */ /* 0x000fe4000001ff00 */
[----:B--2---:R-:W-:-:S13]  /*3c00*/  ISETP.GE.AND P2, PT, R85, R113, PT ;  /* 0x000000715500720c */ /* 0x004fda0003f46270 */
[----:B------:R0:W5:Y:S04]  /*3c10*/  @!P2 LDG.E.64 R40, desc[UR50][R14.64+0x40] ;  /* 0x000040320e28a981 */ /* 0x000168000c1e1b00 */
[----:B------:R0:W5:Y:S01]  /*3c20*/  @!P2 LDG.E.64 R42, desc[UR50][R12.64+0x40] ;  /* 0x000040320c2aa981 */ /* 0x000162000c1e1b00 */
[----:B---3--:R-:W-:-:S13]  /*3c30*/  ISETP.GE.AND P2, PT, R84, R113, PT ;  /* 0x000000715400720c */ /* 0x008fda0003f46270 */
[----:B------:R0:W5:Y:S04]  /*3c40*/  @!P2 LDG.E.64 R36, desc[UR50][R14.64+0x50] ;  /* 0x000050320e24a981 */ /* 0x000168000c1e1b00 */
[----:B------:R0:W5:Y:S02]  /*3c50*/  @!P2 LDG.E.64 R38, desc[UR50][R12.64+0x50] ;  /* 0x000050320c26a981 */ /* 0x000164000c1e1b00 */
.L_x_4292:
[----:B------:R-:W-:Y:S05]  /*3c60*/  BSYNC B1 ;  /* 0x0000000000017941 */ /* 0x000fea0003800000 */
.L_x_4291:
[----:B------:R-:W-:Y:S01]  /*3c70*/  UISETP.NE.AND UP0, UPT, UR49, 0x3, UPT ;  /* 0x000000033100788c */ /* 0x000fe2000bf05270 */
[----:B-----5:R-:W-:Y:S01]  /*3c80*/  IMAD.MOV.U32 R142, RZ, RZ, R60 ;  /* 0x000000ffff8e7224 */ /* 0x020fe200078e003c */
[----:B------:R-:W-:Y:S01]  /*3c90*/  MOV R147, R66 ;  /* 0x0000004200937202 */ /* 0x000fe20000000f00 */
[----:B------:R-:W-:Y:S01]  /*3ca0*/  IMAD.MOV.U32 R146, RZ, RZ, R64 ;  /* 0x000000ffff927224 */ /* 0x000fe200078e0040 */
[----:B------:R-:W-:Y:S01]  /*3cb0*/  MOV R135, R48 ;  /* 0x0000003000877202 */ /* 0x000fe20000000f00 */
[----:B------:R-:W-:Y:S01]  /*3cc0*/  IMAD.MOV.U32 R148, RZ, RZ, R68 ;  /* 0x000000ffff947224 */ /* 0x000fe200078e0044 */
[----:B------:R-:W-:Y:S01]  /*3cd0*/  PLOP3.LUT P2, PT, PT, PT, UP0, 0x80, 0x0 ;  /* 0x000000000000781c */ /* 0x000fe20003f4f008 */
        /* <DEDUP_REMOVED lines=21> */
.L_x_4293:
[----:B------:R-:W2:Y:S01]  /*3e30*/  LDL R11, [R1+0x4] ;  /* 0x00000400010b7983 */ /* 0x000ea20000100800 */
[----:B------:R-:W-:Y:S01]  /*3e40*/  IMAD R93, R19, 0x8, R18 ;  /* 0x00000008135d7824 */ /* 0x000fe200078e0212 */
[----:B------:R-:W-:Y:S01]  /*3e50*/  BSSY B1, `(.L_x_4294) ;  /* 0x0000004000017945 */ /* 0x000fe20003800000 */
[----:B--2---:R-:W-:-:S04]  /*3e60*/  SHF.L.U32 R94, R11, 0x1f, RZ ;  /* 0x0000001f0b5e7819 */ /* 0x004fc800000006ff */
[----:B------:R-:W1:Y:S02]  /*3e70*/  SYNCS.PHASECHK.TRANS64.TRYWAIT P5, [R93+URZ+0x33490], R94 ;  /* 0x0334905e5d0075a7 */ /* 0x000e6400080a017f */
[----:B-1----:R-:W-:Y:S05]  /*3e80*/  @!P5 BRA `(.L_x_4295) ;  /* 0x000002bc0094d947 */ /* 0x002fea0003800000 */
.L_x_4632:
[----:B------:R-:W-:Y:S05]  /*3e90*/  BSYNC B1 ;  /* 0x0000000000017941 */ /* 0x000fea0003800000 */
.L_x_4294:
[----:B------:R-:W-:-:S03]  /*3ea0*/  UMOV UR4, 0xffffffff ;  /* 0xffffffff00047882 */ /* 0x000fc60000000000 */
[----:B------:R-:W-:Y:S05]  /*3eb0*/  BRA.DIV UR4, `(.L_x_4296) ;  /* 0x000002be049c7947 */ /* 0x000fea000b800000 */
[----:B------:R2:W3:Y:S04]  /*3ec0*/  SHFL.IDX PT, R145, R119, RZ, 0x1e1f ;  /* 0x001e1fff77917589 */ /* 0x0004e800000e0000 */
[----:B------:R2:W4:Y:S02]  /*3ed0*/  SHFL.IDX PT, R11, R120, RZ, 0x1e1f ;  /* 0x001e1fff780b7589 */ /* 0x00052400000e0000 */
.L_x_4636:
[----:B------:R-:W-:Y:S04]  /*3ee0*/  BSSY B1, `(.L_x_4297) ;  /* 0x00002e2000017945 */ /* 0x000fe80003800000 */
[----:B------:R-:W-:Y:S05]  /*3ef0*/  @P3 BRA `(.L_x_4298) ;  /* 0x0000002c00803947 */ /* 0x000fea0003800000 */
[----:B------:R-:W-:Y:S01]  /*3f00*/  ISETP.NE.AND P3, PT, R28, RZ, PT ;  /* 0x000000ff1c00720c */ /* 0x000fe20003f65270 */
[----:B------:R-:W-:-:S12]  /*3f10*/  BSSY B2, `(.L_x_4299) ;  /* 0x0000079000027945 */ /* 0x000fd80003800000 */
[----:B------:R-:W-:Y:S05]  /*3f20*/  @!P3 BRA `(.L_x_4300) ;  /* 0x0000000400dcb947 */ /* 0x000fea0003800000 */
        /* <DEDUP_REMOVED lines=12> */
[--C-:B------:R-:W-:Y:S01]  /*3ff0*/  SHF.R.U32.HI R80, RZ, 0x10, R83.reuse ;  /* 0x00000010ff507819 */ /* 0x100fe20000011653 */
[----:B------:R-:W-:Y:S01]  /*4000*/  IMAD.SHL.U32 R158, R158, 0x100, RZ ;  /* 0x000001009e9e7824 */ /* 0x000fe200078e00ff */
[----:B------:R-:W-:Y:S02]  /*4010*/  LOP3.LUT R159, R83, 0xff, RZ, 0xc0, !PT ;  /* 0x000000ff539f7812 */ /* 0x000fe400078ec0ff */
[----:B------:R-:W-:Y:S02]  /*4020*/  LOP3.LUT R81, R81, 0xff00, R156, 0xf8, !PT ;  /* 0x0000ff0051517812 */ /* 0x000fe400078ef89c */
[----:B------:R-:W-:Y:S02]  /*4030*/  SHF.R.U32.HI R83, RZ, 0x18, R83 ;  /* 0x00000018ff537819 */ /* 0x000fe40000011653 */
[----:B------:R-:W-:Y:S02]  /*4040*/  LOP3.LUT R81, R81, 0xff0000, R82, 0xf8, !PT ;  /* 0x00ff000051517812 */ /* 0x000fe400078ef852 */
[----:B------:R-:W-:-:S02]  /*4050*/  PRMT R83, R83, 0x654, R159 ;  /* 0x0000065453537816 */ /* 0x000fc4000000009f */
[----:B------:R-:W-:Y:S02]  /*4060*/  F2FP.F16.E4M3.UNPACK_B R82, R155.H1 ;  /* 0x0000009bff52723e */ /* 0x000fe400030006ff */
        /* <DEDUP_REMOVED lines=39> */
[----:B------:R-:W-:Y:S02]  /*42e0*/  F2FP.F16.E4M3.UNPACK_B R82, R14 ;  /* 0x0000000eff52723e */ /* 0x000fe400020006ff */
        /* <DEDUP_REMOVED lines=10> */
[CC--:B------:R-:W-:Y:S01]  /*4390*/  FFMA.FTZ R160, R80.reuse, R15.reuse, -R160 ;  /* 0x0000000f50a07223 */ /* 0x0c0fe200000108a0 */
        /* <DEDUP_REMOVED lines=26> */
[C---:B------:R-:W-:Y:S01]  /*4540*/  FMUL.FTZ R156, R15.reuse, R159 ;  /* 0x0000009f0f9c7220 */ /* 0x040fe20000410000 */
[----:B------:R-:W-:Y:S01]  /*4550*/  F2FP.SATFINITE.E4M3.F32.PACK_AB_MERGE_C R157, R158, R157, R13 ;  /* 0x0000009d9e9d723e */ /* 0x000fe2000480700d */
[C---:B------:R-:W-:Y:S01]  /*4560*/  FMUL.FTZ R159, R82.reuse, R159 ;  /* 0x0000009f529f7220 */ /* 0x040fe20000410000 */
[----:B------:R-:W-:Y:S01]  /*4570*/  MOV R13, R83 ;  /* 0x00000053000d7202 */ /* 0x000fe20000000f00 */
[-C--:B------:R-:W-:Y:S02]  /*4580*/  FFMA.FTZ R156, R82, R81.reuse, -R156 ;  /* 0x00000051529c7223 */ /* 0x080fe4000001089c */
        /* <DEDUP_REMOVED lines=11> */
[----:B------:R-:W-:-:S05]  /*4640*/  F2FP.SATFINITE.E4M3.F32.PACK_AB_MERGE_C R81, R155, R81, R156 ;  /* 0x000000519b51723e */ /* 0x000fca000480709c */
[----:B------:R-:W-:-:S07]  /*4650*/  IMAD.MOV.U32 R12, RZ, RZ, R81 ;  /* 0x000000ffff0c7224 */ /* 0x000fce00078e0051 */
.L_x_4302:
[----:B------:R-:W-:Y:S05]  /*4660*/  BSYNC B3 ;  /* 0x0000000000037941 */ /* 0x000fea0003800000 */
.L_x_4301:
[----:B----4-:R-:W-:-:S05]  /*4670*/  IADD3 R80, P3, R16, R11, RZ ;  /* 0x0000000b10507210 */ /* 0x010fca0007f7e0ff */
[----:B---3--:R-:W-:-:S05]  /*4680*/  IMAD.X R81, R145, 0x1, R17, P3 ;  /* 0x0000000191517824 */ /* 0x008fca00018e0611 */
[----:B0-----:R0:W-:Y:S03]  /*4690*/  ST.E.128 desc[UR50][R80.64], R12 ;  /* 0x0000000c50007985 */ /* 0x0011e6000c101d32 */
.L_x_4300:
[----:B------:R-:W-:Y:S05]  /*46a0*/  BSYNC B2 ;  /* 0x0000000000027941 */ /* 0x000fea0003800000 */
.L_x_4299:
[----:B------:R-:W-:Y:S01]  /*46b0*/  ISETP.NE.AND P3, PT, R29, RZ, PT ;  /* 0x000000ff1d00720c */ /* 0x000fe20003f65270 */
[----:B------:R-:W-:-:S12]  /*46c0*/  BSSY B2, `(.L_x_4303) ;  /* 0x000007b000027945 */ /* 0x000fd80003800000 */
[----:B------:R-:W-:Y:S05]  /*46d0*/  @!P3 BRA `(.L_x_4304) ;  /* 0x0000000400e4b947 */ /* 0x000fea0003800000 */
[----:B0-----:R-:W5:Y:S01]  /*46e0*/  LDL R80, [R1+0xc] ;  /* 0x00000c0001507983 */ /* 0x001f620000100800 */
[----:B------:R-:W-:Y:S03]  /*46f0*/  BSSY B3, `(.L_x_4305) ;  /* 0x0000073000037945 */ /* 0x000fe60003800000 */
[----:B------:R0:W0:Y:S01]  /*4700*/  LDS.128 R12, [R89+0x24200] ;  /* 0x02420000590c7984 */ /* 0x0000220000000c00 */
[----:B-----5:R-:W-:-:S13]  /*4710*/  ISETP.GE.AND P3, PT, R80, R113, PT ;  /* 0x000000715000720c */ /* 0x020fda0003f66270 */
[----:B0-----:R-:W-:Y:S05]  /*4720*/  @P3 BRA `(.L_x_4306) ;  /* 0x0000000400bc3947 */ /* 0x001fea0003800000 */
[--C-:B------:R-:W-:Y:S02]  /*4730*/  SHF.R.U32.HI R80, RZ, 0x8, R77.reuse ;  /* 0x00000008ff507819 */ /* 0x100fe4000001164d */
[--C-:B------:R-:W-:Y:S02]  /*4740*/  SHF.R.U32.HI R81, RZ, 0x18, R77.reuse ;  /* 0x00000018ff517819 */ /* 0x100fe4000001164d */
[----:B------:R-:W-:Y:S01]  /*4750*/  LOP3.LUT R78, R77, 0xff, RZ, 0xc0, !PT ;  /* 0x000000ff4d4e7812 */ /* 0x000fe200078ec0ff */
[----:B------:R-:W-:Y:S01]  /*4760*/  IMAD.SHL.U32 R80, R80, 0x100, RZ ;  /* 0x0000010050507824 */ /* 0x000fe200078e00ff */
[----:B------:R-:W-:Y:S02]  /*4770*/  SHF.R.U32.HI R77, RZ, 0x10, R77 ;  /* 0x00000010ff4d7819 */ /* 0x000fe4000001164d */
[----:B------:R-:W-:Y:S02]  /*4780*/  PRMT R78, R81, 0x654, R78 ;  /* 0x00000654514e7816 */ /* 0x000fe4000000004e */
[----:B------:R-:W-:Y:S01]  /*4790*/  SHF.R.U32.HI R154, RZ, 0x8, R79 ;  /* 0x00000008ff9a7819 */ /* 0x000fe2000001164f */
[----:B------:R-:W-:Y:S01]  /*47a0*/  IMAD.U32 R77, R77, 0x10000, RZ ;  /* 0x000100004d4d7824 */ /* 0x000fe200078e00ff */
[----:B------:R-:W-:-:S02]  /*47b0*/  LOP3.LUT R78, R78, 0xff00, R80, 0xf8, !PT ;  /* 0x0000ff004e4e7812 */ /* 0x000fc400078ef850 */
[----:B------:R-:W-:Y:S01]  /*47c0*/  SHF.R.U32.HI R82, RZ, 0x18, R79 ;  /* 0x00000018ff527819 */ /* 0x000fe2000001164f */
[----:B------:R-:W-:Y:S01]  /*47d0*/  IMAD.SHL.U32 R154, R154, 0x100, RZ ;  /* 0x000001009a9a7824 */ /* 0x000fe200078e00ff */
[----:B------:R-:W-:Y:S02]  /*47e0*/  LOP3.LUT R83, R79, 0xff, RZ, 0xc0, !PT ;  /* 0x000000ff4f537812 */ /* 0x000fe400078ec0ff */
[----:B------:R-:W-:Y:S02]  /*47f0*/  LOP3.LUT R77, R78, 0xff0000, R77, 0xf8, !PT ;  /* 0x00ff00004e4d7812 */ /* 0x000fe400078ef84d */
[----:B------:R-:W-:Y:S02]  /*4800*/  PRMT R82, R82, 0x654, R83 ;  /* 0x0000065452527816 */ /* 0x000fe40000000053 */
[----:B------:R-:W-:Y:S02]  /*4810*/  F2FP.F16.E4M3.UNPACK_B R78, R152.H1 ;  /* 0x00000098ff4e723e */ /* 0x000fe400030006ff */
[----:B------:R-:W-:-:S02]  /*4820*/  F2FP.F16.E4M3.UNPACK_B R80, R13 ;  /* 0x0000000dff50723e */ /* 0x000fc400020006ff */
[----:B------:R-:W-:Y:S02]  /*4830*/  SHF.R.U32.HI R76, RZ, 0x10, R79 ;  /* 0x00000010ff4c7819 */ /* 0x000fe4000001164f */
        /* <DEDUP_REMOVED lines=21> */
[----:B------:R-:W-:Y:S01]  /*4990*/  IMAD.U32 R13, R76, 0x10000, RZ ;  /* 0x000100004c0d7824 */ /* 0x000fe200078e00ff */
[----:B------:R-:W-:Y:S02]  /*49a0*/  MOV R76, R15 ;  /* 0x0000000f004c7202 */ /* 0x000fe40000000f00 */
        /* <DEDUP_REMOVED lines=71> */
.L_x_4306:
[----:B------:R-:W-:Y:S05]  /*4e20*/  BSYNC B3 ;  /* 0x0000000000037941 */ /* 0x000fea0003800000 */
.L_x_4305:
[----:B------:R-:W-:-:S05]  /*4e30*/  IMAD.SHL.U32 R77, R226, 0x10, RZ ;  /* 0x00000010e24d7824 */ /* 0x000fca00078e00ff */
[----:B----4-:R-:W-:-:S04]  /*4e40*/  IADD3 R76, P3, R11, R77, RZ ;  /* 0x0000004d0b4c7210 */ /* 0x010fc80007f7e0ff */
[----:B---3--:R-:W-:-:S05]  /*4e50*/  LEA.HI.X.SX32 R77, R77, R145, 0x1, P3 ;  /* 0x000000914d4d7211 */ /* 0x008fca00018f0eff */
[----:B------:R0:W-:Y:S04]  /*4e60*/  ST.E.128 desc[UR50][R76.64], R12 ;  /* 0x0000000c4c007985 */ /* 0x0001e8000c101d32 */
.L_x_4304:
[----:B------:R-:W-:Y:S05]  /*4e70*/  BSYNC B2 ;  /* 0x0000000000027941 */ /* 0x000fea0003800000 */
.L_x_4303:
        /* <DEDUP_REMOVED lines=13> */
[----:B------:R-:W-:Y:S02]  /*4f50*/  SHF.R.U32.HI R78, RZ, 0x8, R75 ;  /* 0x00000008ff4e7819 */ /* 0x000fe4000001164b */
[----:B------:R-:W-:-:S02]  /*4f60*/  PRMT R73, R73, 0x654, R77 ;  /* 0x0000065449497816 */ /* 0x000fc4000000004d */
[--C-:B------:R-:W-:Y:S01]  /*4f70*/  SHF.R.U32.HI R72, RZ, 0x10, R75.reuse ;  /* 0x00000010ff487819 */ /* 0x100fe2000001164b */
[----:B------:R-:W-:Y:S01]  /*4f80*/  IMAD.SHL.U32 R78, R78, 0x100, RZ ;  /* 0x000001004e4e7824 */ /* 0x000fe200078e00ff */
[----:B------:R-:W-:Y:S02]  /*4f90*/  LOP3.LUT R79, R75, 0xff, RZ, 0xc0, !PT ;  /* 0x000000ff4b4f7812 */ /* 0x000fe400078ec0ff */
[----:B------:R-:W-:Y:S02]  /*4fa0*/  LOP3.LUT R73, R73, 0xff00, R76, 0xf8, !PT ;  /* 0x0000ff0049497812 */ /* 0x000fe400078ef84c */
[----:B------:R-:W-:Y:S02]  /*4fb0*/  SHF.L.U32 R74, R74, 0x10, RZ ;  /* 0x000000104a4a7819 */ /* 0x000fe400000006ff */
[----:B------:R-:W-:Y:S02]  /*4fc0*/  SHF.R.U32.HI R75, RZ, 0x18, R75 ;  /* 0x00000018ff4b7819 */ /* 0x000fe4000001164b */
[----:B------:R-:W-:-:S02]  /*4fd0*/  LOP3.LUT R73, R73, 0xff0000, R74, 0xf8, !PT ;  /* 0x00ff000049497812 */ /* 0x000fc400078ef84a */
[----:B------:R-:W-:Y:S02]  /*4fe0*/  PRMT R75, R75, 0x654, R79 ;  /* 0x000006544b4b7816 */ /* 0x000fe4000000004f */
[----:B------:R-:W-:Y:S02]  /*4ff0*/  F2FP.F16.E4M3.UNPACK_B R74, R151.H1 ;  /* 0x00000097ff4a723e */ /* 0x000fe400030006ff */
[----:B------:R-:W-:Y:S02]  /*5000*/  F2FP.F16.E4M3.UNPACK_B R76, R13 ;  /* 0x0000000dff4c723e */ /* 0x000fe400020006ff */
        /* <DEDUP_REMOVED lines=94> */
.L_x_4310:
[----:B------:R-:W-:Y:S05]  /*55f0*/  BSYNC B3 ;  /* 0x0000000000037941 */ /* 0x000fea0003800000 */
.L_x_4309:
[----:B------:R-:W-:-:S05]  /*5600*/  IMAD.SHL.U32 R73, R227, 0x10, RZ ;  /* 0x00000010e3497824 */ /* 0x000fca00078e00ff */
[----:B----4-:R-:W-:-:S04]  /*5610*/  IADD3 R72, P3, R11, R73, RZ ;  /* 0x000000490b487210 */ /* 0x010fc80007f7e0ff */
[----:B---3--:R-:W-:-:S05]  /*5620*/  LEA.HI.X.SX32 R73, R73, R145, 0x1, P3 ;  /* 0x0000009149497211 */ /* 0x008fca00018f0eff */
[----:B------:R0:W-:Y:S04]  /*5630*/  ST.E.128 desc[UR50][R72.64], R12 ;  /* 0x0000000c48007985 */ /* 0x0001e8000c101d32 */
.L_x_4308:
[----:B------:R-:W-:Y:S05]  /*5640*/  BSYNC B2 ;  /* 0x0000000000027941 */ /* 0x000fea0003800000 */
.L_x_4307:
        /* <DEDUP_REMOVED lines=17> */
[----:B------:R-:W-:Y:S01]  /*5760*/  SHF.R.U32.HI R74, RZ, 0x18, R71 ;  /* 0x00000018ff4a7819 */ /* 0x000fe20000011647 */
[----:B------:R-:W-:Y:S01]  /*5770*/  IMAD.SHL.U32 R76, R76, 0x100, RZ ;  /* 0x000001004c4c7824 */ /* 0x000fe200078e00ff */
[----:B------:R-:W-:Y:S02]  /*5780*/  LOP3.LUT R75, R71, 0xff, RZ, 0xc0, !PT ;  /* 0x000000ff474b7812 */ /* 0x000fe400078ec0ff */
[----:B------:R-:W-:Y:S02]  /*5790*/  LOP3.LUT R69, R70, 0xff0000, R69, 0xf8, !PT ;  /* 0x00ff000046457812 */ /* 0x000fe400078ef845 */
[----:B------:R-:W-:Y:S02]  /*57a0*/  PRMT R74, R74, 0x654, R75 ;  /* 0x000006544a4a7816 */ /* 0x000fe4000000004b */
[----:B------:R-:W-:-:S02]  /*57b0*/  F2FP.F16.E4M3.UNPACK_B R70, R149.H1 ;  /* 0x00000095ff46723e */ /* 0x000fc400030006ff */
[----:B------:R-:W-:Y:S02]  /*57c0*/  F2FP.F16.E4M3.UNPACK_B R72, R13 ;  /* 0x0000000dff48723e */ /* 0x000fe400020006ff */
        /* <DEDUP_REMOVED lines=88> */
[-C--:B------:R-:W-:Y:S01]  /*5d50*/  FFMA.FTZ R69, R15, R148.reuse, -R69 ;  /* 0x000000940f457223 */ /* 0x080fe20000010845 */
[----:B------:R-:W-:Y:S01]  /*5d60*/  F2FP.SATFINITE.E4M3.F32.PACK_AB_MERGE_C R15, R77, R79, R68 ;  /* 0x0000004f4d0f723e */ /* 0x000fe20004807044 */
[----:B------:R-:W-:-:S05]  /*5d70*/  FFMA.FTZ R149, R12, R148, R149 ;  /* 0x000000940c957223 */ /* 0x000fca0000010095 */
[----:B------:R-:W-:-:S07]  /*5d80*/  F2FP.SATFINITE.E4M3.F32.PACK_AB_MERGE_C R12, R149, R69, R72 ;  /* 0x00000045950c723e */ /* 0x000fce0004807048 */
.L_x_4314:
[----:B------:R-:W-:Y:S05]  /*5d90*/  BSYNC B3 ;  /* 0x0000000000037941 */ /* 0x000fea0003800000 */
.L_x_4313:
[----:B------:R-:W3:Y:S01]  /*5da0*/  LDL R70, [R1] ;  /* 0x0000000001467983 */ /* 0x000ee20000100800 */
[----:B----4-:R-:W-:-:S05]  /*5db0*/  IADD3 R68, P3, R23, R11, RZ ;  /* 0x0000000b17447210 */ /* 0x010fca0007f7e0ff */
[----:B---3--:R-:W-:-:S05]  /*5dc0*/  IMAD.X R69, R145, 0x1, R70, P3 ;  /* 0x0000000191457824 */ /* 0x008fca00018e0646 */
[----:B------:R0:W-:Y:S03]  /*5dd0*/  ST.E.128 desc[UR50][R68.64], R12 ;  /* 0x0000000c44007985 */ /* 0x0001e6000c101d32 */
.L_x_4312:
[----:B------:R-:W-:Y:S05]  /*5de0*/  BSYNC B2 ;  /* 0x0000000000027941 */ /* 0x000fea0003800000 */
.L_x_4311:
        /* <DEDUP_REMOVED lines=10> */
[----:B------:R-:W-:Y:S01]  /*5e90*/  SHF.R.U32.HI R73, RZ, 0x18, R65 ;  /* 0x00000018ff497819 */ /* 0x000fe20000011641 */
[----:B------:R-:W-:Y:S01]  /*5ea0*/  IMAD.SHL.U32 R64, R64, 0x100, RZ ;  /* 0x0000010040407824 */ /* 0x000fe200078e00ff */
[----:B------:R-:W-:Y:S02]  /*5eb0*/  LOP3.LUT R69, R67, 0xff, RZ, 0xc0, !PT ;  /* 0x000000ff43457812 */ /* 0x000fe400078ec0ff */
[--C-:B------:R-:W-:Y:S02]  /*5ec0*/  SHF.R.U32.HI R70, RZ, 0x18, R67.reuse ;  /* 0x00000018ff467819 */ /* 0x100fe40000011643 */
[----:B------:R-:W-:-:S02]  /*5ed0*/  SHF.R.U32.HI R71, RZ, 0x8, R67 ;  /* 0x00000008ff477819 */ /* 0x000fc40000011643 */
[----:B------:R-:W-:Y:S02]  /*5ee0*/  SHF.R.U32.HI R66, RZ, 0x10, R65 ;  /* 0x00000010ff427819 */ /* 0x000fe40000011641 */
[----:B------:R-:W-:Y:S02]  /*5ef0*/  SHF.R.U32.HI R65, RZ, 0x10, R67 ;  /* 0x00000010ff417819 */ /* 0x000fe40000011643 */
[----:B------:R-:W-:Y:S02]  /*5f00*/  PRMT R67, R73, 0x654, R68 ;  /* 0x0000065449437816 */ /* 0x000fe40000000044 */
[----:B------:R-:W-:Y:S02]  /*5f10*/  PRMT R70, R70, 0x654, R69 ;  /* 0x0000065446467816 */ /* 0x000fe40000000045 */
[----:B------:R-:W-:Y:S02]  /*5f20*/  SHF.L.U32 R69, R71, 0x8, RZ ;  /* 0x0000000847457819 */ /* 0x000fe400000006ff */
[----:B------:R-:W-:-:S02]  /*5f30*/  LOP3.LUT R68, R67, 0xff00, R64, 0xf8, !PT ;  /* 0x0000ff0043447812 */ /* 0x000fc400078ef840 */
[----:B------:R-:W-:Y:S02]  /*5f40*/  LOP3.LUT R67, R70, 0xff00, R69, 0xf8, !PT ;  /* 0x0000ff0046437812 */ /* 0x000fe400078ef845 */
[----:B------:R-:W-:Y:S02]  /*5f50*/  F2FP.F16.E4M3.UNPACK_B R64, R147.H1 ;  /* 0x00000093ff40723e */ /* 0x000fe400030006ff */
[----:B------:R-:W-:Y:S02]  /*5f60*/  F2FP.F16.E4M3.UNPACK_B R70, R13 ;  /* 0x0000000dff46723e */ /* 0x000fe400020006ff */
[-C--:B------:R-:W-:Y:S01]  /*5f70*/  F2FP.F16.E4M3.UNPACK_B R71, R146.reuse.H1 ;  /* 0x00000092ff47723e */ /* 0x080fe200030006ff */
[----:B------:R-:W-:Y:S01]  /*5f80*/  HADD2.F32 R73, -RZ, R64.H0_H0 ;  /* 0x20000040ff497230 */ /* 0x000fe20000004100 */
[----:B------:R-:W-:Y:S01]  /*5f90*/  F2FP.F16.E4M3.UNPACK_B R147, R147 ;  /* 0x00000093ff93723e */ /* 0x000fe200020006ff */
[--C-:B------:R-:W-:Y:S01]  /*5fa0*/  HADD2.F32 R69, -RZ, R70.reuse.H1_H1 ;  /* 0x30000046ff457230 */ /* 0x100fe20000004100 */
[----:B------:R-:W-:Y:S01]  /*5fb0*/  F2FP.F16.E4M3.UNPACK_B R146, R146 ;  /* 0x00000092ff92723e */ /* 0x000fe200020006ff */
        /* <DEDUP_REMOVED lines=13> */
[----:B------:R-:W-:Y:S01]  /*6090*/  FFMA.FTZ R64, R64, R71, -R73 ;  /* 0x0000004740407223 */ /* 0x000fe20000010849 */
[----:B------:R-:W-:Y:S01]  /*60a0*/  F2FP.F16.E4M3.UNPACK_B R73, R15 ;  /* 0x0000000fff49723e */ /* 0x000fe200020006ff */
[----:B------:R-:W-:Y:S01]  /*60b0*/  FFMA.FTZ R13, R13, R71, R72 ;  /* 0x000000470d0d7223 */ /* 0x000fe20000010048 */
[----:B------:R-:W-:Y:S01]  /*60c0*/  IMAD.U32 R71, R66, 0x10000, RZ ;  /* 0x0001000042477824 */ /* 0x000fe200078e00ff */
[----:B------:R-:W-:Y:S01]  /*60d0*/  F2FP.F16.E4M3.UNPACK_B R15, R15.H1 ;  /* 0x0000000fff0f723e */ /* 0x000fe200030006ff */
[----:B------:R-:W-:Y:S02]  /*60e0*/  IMAD.U32 R66, R65, 0x10000, RZ ;  /* 0x0001000041427824 */ /* 0x000fe400078e00ff */
[----:B------:R-:W-:-:S02]  /*60f0*/  F2FP.SATFINITE.E4M3.F32.PACK_AB_MERGE_C R13, R13, R64, RZ ;  /* 0x000000400d0d723e */ /* 0x000fc400048070ff */
[----:B------:R-:W-:Y:S01]  /*6100*/  LOP3.LUT R65, R68, 0xff0000, R71, 0xf8, !PT ;  /* 0x00ff000044417812 */ /* 0x000fe200078ef847 */
[--C-:B------:R-:W-:Y:S01]  /*6110*/  HADD2.F32 R71, -RZ, R73.reuse.H1_H1 ;  /* 0x30000049ff477230 */ /* 0x100fe20000004100 */
[----:B------:R-:W-:Y:S01]  /*6120*/  LOP3.LUT R66, R67, 0xff0000, R66, 0xf8, !PT ;  /* 0x00ff000043427812 */ /* 0x000fe200078ef842 */
[----:B------:R-:W-:Y:S01]  /*6130*/  HADD2.F32 R73, -RZ, R73.H0_H0 ;  /* 0x20000049ff497230 */ /* 0x000fe20000004100 */
[----:B------:R-:W-:Y:S02]  /*6140*/  F2FP.F16.E4M3.UNPACK_B R68, R65.H1 ;  /* 0x00000041ff44723e */ /* 0x000fe400030006ff */
[-C--:B------:R-:W-:Y:S02]  /*6150*/  F2FP.F16.E4M3.UNPACK_B R67, R66.reuse.H1 ;  /* 0x00000042ff43723e */ /* 0x080fe400030006ff */
[----:B------:R-:W-:Y:S01]  /*6160*/  F2FP.F16.E4M3.UNPACK_B R66, R66 ;  /* 0x00000042ff42723e */ /* 0x000fe200020006ff */
[----:B------:R-:W-:Y:S01]  /*6170*/  HADD2.F32 R72, -RZ, R68.H0_H0 ;  /* 0x20000044ff487230 */ /* 0x000fe20000004100 */
[----:B------:R-:W-:Y:S01]  /*6180*/  F2FP.SATFINITE.E4M3.F32.PACK_AB_MERGE_C R13, R69, R70, R13 ;  /* 0x00000046450d723e */ /* 0x000fe2000480700d */
[----:B------:R-:W-:-:S02]  /*6190*/  HADD2.F32 R74, -RZ, R67.H0_H0 ;  /* 0x20000043ff4a7230 */ /* 0x000fc40000004100 */
[----:B------:R-:W-:Y:S02]  /*61a0*/  HADD2.F32 R67, -RZ, R67.H1_H1 ;  /* 0x30000043ff437230 */ /* 0x000fe40000004100 */
[----:B------:R-:W-:Y:S02]  /*61b0*/  HADD2.F32 R68, -RZ, R68.H1_H1 ;  /* 0x30000044ff447230 */ /* 0x000fe40000004100 */
[----:B------:R-:W-:-:S04]  /*61c0*/  FMUL.FTZ R75, R71, R74 ;  /* 0x0000004a474b7220 */ /* 0x000fc80000410000 */
[C---:B------:R-:W-:Y:S01]  /*61d0*/  FFMA.FTZ R75, R73.reuse, R72, -R75 ;  /* 0x00000048494b7223 */ /* 0x040fe2000001084b */
[----:B------:R-:W-:-:S04]  /*61e0*/  FMUL.FTZ R73, R73, R74 ;  /* 0x0000004a49497220 */ /* 0x000fc80000410000 */
[----:B------:R-:W-:Y:S01]  /*61f0*/  FFMA.FTZ R73, R71, R72, R73 ;  /* 0x0000004847497223 */ /* 0x000fe20000010049 */
[--C-:B------:R-:W-:Y:S02]  /*6200*/  HADD2.F32 R71, -RZ, R15.reuse.H1_H1 ;  /* 0x3000000fff477230 */ /* 0x100fe40000004100 */
[----:B------:R-:W-:-:S03]  /*6210*/  HADD2.F32 R15, -RZ, R15.H0_H0 ;  /* 0x2000000fff0f7230 */ /* 0x000fc60000004100 */
[----:B------:R-:W-:-:S04]  /*6220*/  FMUL.FTZ R72, R71, R67 ;  /* 0x0000004347487220 */ /* 0x000fc80000410000 */
[C---:B------:R-:W-:Y:S01]  /*6230*/  FFMA.FTZ R72, R15.reuse, R68, -R72 ;  /* 0x000000440f487223 */ /* 0x040fe20000010848 */
[----:B------:R-:W-:Y:S01]  /*6240*/  FMUL.FTZ R15, R15, R67 ;  /* 0x000000430f0f7220 */ /* 0x000fe20000410000 */
[----:B------:R-:W-:-:S03]  /*6250*/  F2FP.F16.E4M3.UNPACK_B R67, R65 ;  /* 0x00000041ff43723e */ /* 0x000fc600020006ff */
[----:B------:R-:W-:Y:S01]  /*6260*/  FFMA.FTZ R15, R71, R68, R15 ;  /* 0x00000044470f7223 */ /* 0x000fe2000001000f */
[-C--:B------:R-:W-:Y:S01]  /*6270*/  F2FP.F16.E4M3.UNPACK_B R68, R14.reuse ;  /* 0x0000000eff44723e */ /* 0x080fe200020006ff */
[----:B------:R-:W-:Y:S01]  /*6280*/  HADD2.F32 R71, -RZ, R66.H0_H0 ;  /* 0x20000042ff477230 */ /* 0x000fe20000004100 */
[----:B------:R-:W-:Y:S01]  /*6290*/  F2FP.F16.E4M3.UNPACK_B R14, R14.H1 ;  /* 0x0000000eff0e723e */ /* 0x000fe200030006ff */
[--C-:B------:R-:W-:Y:S01]  /*62a0*/  HADD2.F32 R69, -RZ, R67.reuse.H0_H0 ;  /* 0x20000043ff457230 */ /* 0x100fe20000004100 */
[----:B------:R-:W-:Y:S01]  /*62b0*/  F2FP.SATFINITE.E4M3.F32.PACK_AB_MERGE_C R72, R15, R72, RZ ;  /* 0x000000480f48723e */ /* 0x000fe200048070ff */
[--C-:B------:R-:W-:Y:S02]  /*62c0*/  HADD2.F32 R64, -RZ, R68.reuse.H1_H1 ;  /* 0x30000044ff407230 */ /* 0x100fe40000004100 */
[----:B------:R-:W-:Y:S01]  /*62d0*/  HADD2.F32 R68, -RZ, R68.H0_H0 ;  /* 0x20000044ff447230 */ /* 0x000fe20000004100 */
[----:B------:R-:W-:Y:S01]  /*62e0*/  F2FP.SATFINITE.E4M3.F32.PACK_AB_MERGE_C R15, R73, R75, R72 ;  /* 0x0000004b490f723e */ /* 0x000fe20004807048 */
[----:B------:R-:W-:-:S02]  /*62f0*/  HADD2.F32 R67, -RZ, R67.H1_H1 ;  /* 0x30000043ff437230 */ /* 0x000fc40000004100 */
[-C--:B------:R-:W-:Y:S01]  /*6300*/  FMUL.FTZ R65, R64, R71.reuse ;  /* 0x0000004740417220 */ /* 0x080fe20000410000 */
[----:B------:R-:W-:-:S03]  /*6310*/  FMUL.FTZ R71, R68, R71 ;  /* 0x0000004744477220 */ /* 0x000fc60000410000 */
[-C--:B------:R-:W-:Y:S01]  /*6320*/  FFMA.FTZ R65, R68, R69.reuse, -R65 ;  /* 0x0000004544417223 */ /* 0x080fe20000010841 */
[----:B------:R-:W-:Y:S01]  /*6330*/  F2FP.F16.E4M3.UNPACK_B R68, R12.H1 ;  /* 0x0000000cff44723e */ /* 0x000fe200030006ff */
[----:B------:R-:W-:Y:S01]  /*6340*/  FFMA.FTZ R64, R64, R69, R71 ;  /* 0x0000004540407223 */ /* 0x000fe20000010047 */
[----:B------:R-:W-:Y:S02]  /*6350*/  HADD2.F32 R69, -RZ, R66.H1_H1 ;  /* 0x30000042ff457230 */ /* 0x000fe40000004100 */
[--C-:B------:R-:W-:Y:S02]  /*6360*/  HADD2.F32 R66, -RZ, R14.reuse.H1_H1 ;  /* 0x3000000eff427230 */ /* 0x100fe40000004100 */
[----:B------:R-:W-:-:S03]  /*6370*/  HADD2.F32 R14, -RZ, R14.H0_H0 ;  /* 0x2000000eff0e7230 */ /* 0x000fc60000004100 */
[-C--:B------:R-:W-:Y:S02]  /*6380*/  FMUL.FTZ R71, R66, R69.reuse ;  /* 0x0000004542477220 */ /* 0x080fe40000410000 */
[C---:B------:R-:W-:Y:S02]  /*6390*/  FMUL.FTZ R69, R14.reuse, R69 ;  /* 0x000000450e457220 */ /* 0x040fe40000410000 */
[-C--:B------:R-:W-:Y:S01]  /*63a0*/  FFMA.FTZ R14, R14, R67.reuse, -R71 ;  /* 0x000000430e0e7223 */ /* 0x080fe20000010847 */
[----:B------:R-:W-:Y:S02]  /*63b0*/  HADD2.F32 R71, -RZ, R147.H1_H1 ;  /* 0x30000093ff477230 */ /* 0x000fe40000004100 */
[----:B------:R-:W-:Y:S01]  /*63c0*/  FFMA.FTZ R67, R66, R67, R69 ;  /* 0x0000004342437223 */ /* 0x000fe20000010045 */
[--C-:B------:R-:W-:Y:S02]  /*63d0*/  HADD2.F32 R66, -RZ, R68.reuse.H1_H1 ;  /* 0x30000044ff427230 */ /* 0x100fe40000004100 */
[----:B------:R-:W-:-:S02]  /*63e0*/  HADD2.F32 R68, -RZ, R68.H0_H0 ;  /* 0x20000044ff447230 */ /* 0x000fc40000004100 */
[--C-:B------:R-:W-:Y:S02]  /*63f0*/  HADD2.F32 R69, -RZ, R146.reuse.H1_H1 ;  /* 0x30000092ff457230 */ /* 0x100fe40000004100 */
[-C--:B------:R-:W-:Y:S01]  /*6400*/  FMUL.FTZ R77, R66, R71.reuse ;  /* 0x00000047424d7220 */ /* 0x080fe20000410000 */
[----:B------:R-:W-:Y:S02]  /*6410*/  HADD2.F32 R147, -RZ, R147.H0_H0 ;  /* 0x20000093ff937230 */ /* 0x000fe40000004100 */
[C---:B------:R-:W-:Y:S01]  /*6420*/  FMUL.FTZ R71, R68.reuse, R71 ;  /* 0x0000004744477220 */ /* 0x040fe20000410000 */
[----:B------:R-:W-:Y:S01]  /*6430*/  F2FP.SATFINITE.E4M3.F32.PACK_AB_MERGE_C R14, R67, R14, RZ ;  /* 0x0000000e430e723e */ /* 0x000fe200048070ff */
[-C--:B------:R-:W-:Y:S02]  /*6440*/  FFMA.FTZ R68, R68, R69.reuse, -R77 ;  /* 0x0000004544447223 */ /* 0x080fe4000001084d */
[----:B------:R-:W-:Y:S01]  /*6450*/  FFMA.FTZ R71, R66, R69, R71 ;  /* 0x0000004542477223 */ /* 0x000fe20000010047 */
[----:B------:R-:W-:Y:S01]  /*6460*/  F2FP.F16.E4M3.UNPACK_B R66, R12 ;  /* 0x0000000cff42723e */ /* 0x000fe200020006ff */
[----:B------:R-:W-:Y:S01]  /*6470*/  HADD2.F32 R69, -RZ, R146.H0_H0 ;  /* 0x20000092ff457230 */ /* 0x000fe20000004100 */
[----:B------:R-:W-:-:S02]  /*6480*/  F2FP.SATFINITE.E4M3.F32.PACK_AB_MERGE_C R14, R64, R65, R14 ;  /* 0x00000041400e723e */ /* 0x000fc4000480700e */
        /* <DEDUP_REMOVED lines=8> */
.L_x_4318:
[----:B------:R-:W-:Y:S05]  /*6510*/  BSYNC B3 ;  /* 0x0000000000037941 */ /* 0x000fea0003800000 */
.L_x_4317:
[----:B----4-:R-:W-:-:S05]  /*6520*/  IADD3 R64, P3, R22, R11, RZ ;  /* 0x0000000b16407210 */ /* 0x010fca0007f7e0ff */
[----:B---3--:R-:W-:-:S05]  /*6530*/  IMAD.X R65, R145, 0x1, R229, P3 ;  /* 0x0000000191417824 */ /* 0x008fca00018e06e5 */
[----:B------:R0:W-:Y:S03]  /*6540*/  ST.E.128 desc[UR50][R64.64], R12 ;  /* 0x0000000c40007985 */ /* 0x0001e6000c101d32 */
.L_x_4316:
[----:B------:R-:W-:Y:S05]  /*6550*/  BSYNC B2 ;  /* 0x0000000000027941 */ /* 0x000fea0003800000 */
.L_x_4315:
[----:B------:R-:W-:-:S13]  /*6560*/  ISETP.NE.AND P3, PT, R33, RZ, PT ;  /* 0x000000ff2100720c */ /* 0x000fda0003f65270 */
[----:B------:R-:W-:Y:S05]  /*6570*/  @!P3 BRA `(.L_x_4298) ;  /* 0x0000000400e0b947 */ /* 0x000fea0003800000 */
[----:B------:R-:W5:Y:S01]  /*6580*/  LDL R66, [R1+0x1c] ;  /* 0x00001c0001427983 */ /* 0x000f620000100800 */
[----:B0---4-:R-:W-:Y:S01]  /*6590*/  IADD3 R64, P3, R220, R11, RZ ;  /* 0x0000000bdc407210 */ /* 0x011fe20007f7e0ff */
[----:B------:R-:W-:Y:S02]  /*65a0*/  BSSY B2, `(.L_x_4319) ;  /* 0x0000074000027945 */ /* 0x000fe40003800000 */
[----:B------:R0:W4:Y:S02]  /*65b0*/  LDS.128 R12, [R89+0x29200] ;  /* 0x02920000590c7984 */ /* 0x0001240000000c00 */
[----:B---3--:R-:W-:Y:S01]  /*65c0*/  IMAD.X R65, R145, 0x1, R228, P3 ;  /* 0x0000000191417824 */ /* 0x008fe200018e06e4 */
[----:B-----5:R-:W-:-:S13]  /*65d0*/  ISETP.GE.AND P3, PT, R66, R113, PT ;  /* 0x000000714200720c */ /* 0x020fda0003f66270 */
[----:B0---4-:R-:W-:Y:S05]  /*65e0*/  @P3 BRA `(.L_x_4320) ;  /* 0x0000000400bc3947 */ /* 0x011fea0003800000 */
[----:B------:R-:W-:Y:S01]  /*65f0*/  IMAD.MOV.U32 R60, RZ, RZ, R13 ;  /* 0x000000ffff3c7224 */ /* 0x000fe200078e000d */
[----:B------:R-:W-:Y:S02]  /*6600*/  F2FP.F16.E4M3.UNPACK_B R13, R143.H1 ;  /* 0x0000008fff0d723e */ /* 0x000fe400030006ff */
[----:B------:R-:W-:Y:S02]  /*6610*/  F2FP.F16.E4M3.UNPACK_B R11, R142.H1 ;  /* 0x0000008eff0b723e */ /* 0x000fe400030006ff */
[----:B------:R-:W-:Y:S01]  /*6620*/  F2FP.F16.E4M3.UNPACK_B R62, R60 ;  /* 0x0000003cff3e723e */ /* 0x000fe200020006ff */
[----:B------:R-:W-:Y:S01]  /*6630*/  HADD2.F32 R68, -RZ, R13.H0_H0 ;  /* 0x2000000dff447230 */ /* 0x000fe20000004100 */
[----:B------:R-:W-:Y:S01]  /*6640*/  SHF.R.U32.HI R73, RZ, 0x18, R61 ;  /* 0x00000018ff497819 */ /* 0x000fe2000001163d */
[----:B------:R-:W-:Y:S02]  /*6650*/  HADD2.F32 R66, -RZ, R11.H0_H0 ;  /* 0x2000000bff427230 */ /* 0x000fe40000004100 */
[----:B------:R-:W-:-:S02]  /*6660*/  HADD2.F32 R67, -RZ, R62.H1_H1 ;  /* 0x3000003eff437230 */ /* 0x000fc40000004100 */
[----:B------:R-:W-:Y:S02]  /*6670*/  HADD2.F32 R62, -RZ, R62.H0_H0 ;  /* 0x2000003eff3e7230 */ /* 0x000fe40000004100 */
[----:B------:R-:W-:Y:S02]  /*6680*/  HADD2.F32 R13, -RZ, R13.H1_H1 ;  /* 0x3000000dff0d7230 */ /* 0x000fe40000004100 */
[-C--:B------:R-:W-:Y:S01]  /*6690*/  FMUL.FTZ R69, R67, R68.reuse ;  /* 0x0000004443457220 */ /* 0x080fe20000410000 */
[----:B------:R-:W-:Y:S02]  /*66a0*/  HADD2.F32 R11, -RZ, R11.H1_H1 ;  /* 0x3000000bff0b7230 */ /* 0x000fe40000004100 */
[C---:B------:R-:W-:Y:S01]  /*66b0*/  FMUL.FTZ R68, R62.reuse, R68 ;  /* 0x000000443e447220 */ /* 0x040fe20000410000 */
[----:B------:R-:W-:-:S03]  /*66c0*/  FFMA.FTZ R62, R62, R66, -R69 ;  /* 0x000000423e3e7223 */ /* 0x000fc60000010845 */
[----:B------:R-:W-:Y:S01]  /*66d0*/  FFMA.FTZ R67, R67, R66, R68 ;  /* 0x0000004243437223 */ /* 0x000fe20000010044 */
[----:B------:R-:W-:Y:S01]  /*66e0*/  F2FP.F16.E4M3.UNPACK_B R66, R60.H1 ;  /* 0x0000003cff42723e */ /* 0x000fe200030006ff */
[----:B------:R-:W-:-:S04]  /*66f0*/  IMAD.MOV.U32 R60, RZ, RZ, R12 ;  /* 0x000000ffff3c7224 */ /* 0x000fc800078e000c */
[--C-:B------:R-:W-:Y:S02]  /*6700*/  HADD2.F32 R68, -RZ, R66.reuse.H1_H1 ;  /* 0x30000042ff447230 */ /* 0x100fe40000004100 */
[----:B------:R-:W-:-:S03]  /*6710*/  HADD2.F32 R66, -RZ, R66.H0_H0 ;  /* 0x20000042ff427230 */ /* 0x000fc60000004100 */
[-C--:B------:R-:W-:Y:S02]  /*6720*/  FMUL.FTZ R69, R68, R13.reuse ;  /* 0x0000000d44457220 */ /* 0x080fe40000410000 */
[C---:B------:R-:W-:Y:S02]  /*6730*/  FMUL.FTZ R71, R66.reuse, R13 ;  /* 0x0000000d42477220 */ /* 0x040fe40000410000 */
[----:B------:R-:W-:Y:S01]  /*6740*/  FFMA.FTZ R13, R66, R11, -R69 ;  /* 0x0000000b420d7223 */ /* 0x000fe20000010845 */
[----:B------:R-:W-:Y:S01]  /*6750*/  F2FP.F16.E4M3.UNPACK_B R69, R143 ;  /* 0x0000008fff45723e */ /* 0x000fe200020006ff */
[----:B------:R-:W-:Y:S01]  /*6760*/  FFMA.FTZ R68, R68, R11, R71 ;  /* 0x0000000b44447223 */ /* 0x000fe20000010047 */
[----:B------:R-:W-:Y:S02]  /*6770*/  F2FP.F16.E4M3.UNPACK_B R11, R60.H1 ;  /* 0x0000003cff0b723e */ /* 0x000fe400030006ff */
[----:B------:R-:W-:Y:S01]  /*6780*/  F2FP.F16.E4M3.UNPACK_B R66, R142 ;  /* 0x0000008eff42723e */ /* 0x000fe200020006ff */
[----:B------:R-:W-:Y:S01]  /*6790*/  HADD2.F32 R71, -RZ, R69.H1_H1 ;  /* 0x30000045ff477230 */ /* 0x000fe20000004100 */
[----:B------:R-:W-:Y:S01]  /*67a0*/  F2FP.F16.E4M3.UNPACK_B R60, R60 ;  /* 0x0000003cff3c723e */ /* 0x000fe200020006ff */
[----:B------:R-:W-:-:S02]  /*67b0*/  HADD2.F32 R12, -RZ, R11.H1_H1 ;  /* 0x3000000bff0c7230 */ /* 0x000fc40000004100 */
[----:B------:R-:W-:Y:S02]  /*67c0*/  HADD2.F32 R11, -RZ, R11.H0_H0 ;  /* 0x2000000bff0b7230 */ /* 0x000fe40000004100 */
[--C-:B------:R-:W-:Y:S02]  /*67d0*/  HADD2.F32 R70, -RZ, R66.reuse.H1_H1 ;  /* 0x30000042ff467230 */ /* 0x100fe40000004100 */
[CC--:B------:R-:W-:Y:S01]  /*67e0*/  FMUL.FTZ R72, R12.reuse, R71.reuse ;  /* 0x000000470c487220 */ /* 0x0c0fe20000410000 */
[----:B------:R-:W-:Y:S02]  /*67f0*/  HADD2.F32 R69, -RZ, R69.H0_H0 ;  /* 0x20000045ff457230 */ /* 0x000fe40000004100 */
[C---:B------:R-:W-:Y:S01]  /*6800*/  FMUL.FTZ R71, R11.reuse, R71 ;  /* 0x000000470b477220 */ /* 0x040fe20000410000 */
[----:B------:R-:W-:Y:S02]  /*6810*/  HADD2.F32 R66, -RZ, R66.H0_H0 ;  /* 0x20000042ff427230 */ /* 0x000fe40000004100 */
[-C--:B------:R-:W-:Y:S01]  /*6820*/  FFMA.FTZ R11, R11, R70.reuse, -R72 ;  /* 0x000000460b0b7223 */ /* 0x080fe20000010848 */
[----:B------:R-:W-:Y:S01]  /*6830*/  FFMA.FTZ R12, R12, R70, R71 ;  /* 0x000000460c0c7223 */ /* 0x000fe20000010047 */
[----:B------:R-:W-:Y:S01]  /*6840*/  F2FP.SATFINITE.E4M3.F32.PACK_AB_MERGE_C R70, R68, R13, RZ ;  /* 0x0000000d4446723e */ /* 0x000fe200048070ff */
[----:B------:R-:W-:-:S02]  /*6850*/  HADD2.F32 R13, -RZ, R60.H1_H1 ;  /* 0x3000003cff0d7230 */ /* 0x000fc40000004100 */
[----:B------:R-:W-:Y:S01]  /*6860*/  HADD2.F32 R60, -RZ, R60.H0_H0 ;  /* 0x2000003cff3c7230 */ /* 0x000fe20000004100 */
[----:B------:R-:W-:Y:S02]  /*6870*/  F2FP.SATFINITE.E4M3.F32.PACK_AB_MERGE_C R62, R67, R62, R70 ;  /* 0x0000003e433e723e */ /* 0x000fe40004807046 */
[CC--:B------:R-:W-:Y:S01]  /*6880*/  FMUL.FTZ R71, R13.reuse, R69.reuse ;  /* 0x000000450d477220 */ /* 0x0c0fe20000410000 */
[----:B------:R-:W-:Y:S01]  /*6890*/  SHF.R.U32.HI R70, RZ, 0x18, R63 ;  /* 0x00000018ff467819 */ /* 0x000fe2000001163f */
[C---:B------:R-:W-:Y:S01]  /*68a0*/  FMUL.FTZ R68, R60.reuse, R69 ;  /* 0x000000453c447220 */ /* 0x040fe20000410000 */
[----:B------:R-:W-:Y:S01]  /*68b0*/  SHF.R.U32.HI R69, RZ, 0x10, R61 ;  /* 0x00000010ff457819 */ /* 0x000fe2000001163d */
[-C--:B------:R-:W-:Y:S01]  /*68c0*/  FFMA.FTZ R60, R60, R66.reuse, -R71 ;  /* 0x000000423c3c7223 */ /* 0x080fe20000010847 */
[----:B------:R-:W-:Y:S01]  /*68d0*/  SHF.R.U32.HI R71, RZ, 0x8, R61 ;  /* 0x00000008ff477819 */ /* 0x000fe2000001163d */
[----:B------:R-:W-:Y:S01]  /*68e0*/  FFMA.FTZ R13, R13, R66, R68 ;  /* 0x000000420d0d7223 */ /* 0x000fe20000010044 */
[----:B------:R-:W-:-:S02]  /*68f0*/  LOP3.LUT R66, R61, 0xff, RZ, 0xc0, !PT ;  /* 0x000000ff3d427812 */ /* 0x000fc400078ec0ff */
[----:B------:R-:W-:Y:S02]  /*6900*/  LOP3.LUT R61, R63, 0xff, RZ, 0xc0, !PT ;  /* 0x000000ff3f3d7812 */ /* 0x000fe400078ec0ff */
[--C-:B------:R-:W-:Y:S02]  /*6910*/  SHF.R.U32.HI R68, RZ, 0x8, R63.reuse ;  /* 0x00000008ff447819 */ /* 0x100fe4000001163f */
[----:B------:R-:W-:Y:S02]  /*6920*/  SHF.R.U32.HI R67, RZ, 0x10, R63 ;  /* 0x00000010ff437819 */ /* 0x000fe4000001163f */
[----:B------:R-:W-:Y:S01]  /*6930*/  PRMT R63, R70, 0x654, R61 ;  /* 0x00000654463f7816 */ /* 0x000fe2000000003d */
[----:B------:R-:W-:Y:S01]  /*6940*/  IMAD.SHL.U32 R61, R71, 0x100, RZ ;  /* 0x00000100473d7824 */ /* 0x000fe200078e00ff */
[----:B------:R-:W-:Y:S02]  /*6950*/  SHF.L.U32 R68, R68, 0x8, RZ ;  /* 0x0000000844447819 */ /* 0x000fe400000006ff */
[----:B------:R-:W-:-:S02]  /*6960*/  PRMT R66, R73, 0x654, R66 ;  /* 0x0000065449427816 */ /* 0x000fc40000000042 */
[----:B------:R-:W-:Y:S01]  /*6970*/  LOP3.LUT R63, R63, 0xff00, R68, 0xf8, !PT ;  /* 0x0000ff003f3f7812 */ /* 0x000fe200078ef844 */
[----:B------:R-:W-:Y:S01]  /*6980*/  IMAD.U32 R68, R67, 0x10000, RZ ;  /* 0x0001000043447824 */ /* 0x000fe200078e00ff */
[----:B------:R-:W-:Y:S01]  /*6990*/  LOP3.LUT R61, R66, 0xff00, R61, 0xf8, !PT ;  /* 0x0000ff00423d7812 */ /* 0x000fe200078ef83d */
[----:B------:R-:W-:Y:S01]  /*69a0*/  IMAD.U32 R66, R69, 0x10000, RZ ;  /* 0x0001000045427824 */ /* 0x000fe200078e00ff */
[----:B------:R-:W-:Y:S01]  /*69b0*/  F2FP.SATFINITE.E4M3.F32.PACK_AB_MERGE_C R11, R12, R11, RZ ;  /* 0x0000000b0c0b723e */ /* 0x000fe200048070ff */
[----:B------:R-:W-:Y:S01]  /*69c0*/  IMAD.MOV.U32 R67, RZ, RZ, R15 ;  /* 0x000000ffff437224 */ /* 0x000fe200078e000f */
[----:B------:R-:W-:Y:S02]  /*69d0*/  LOP3.LUT R63, R63, 0xff0000, R68, 0xf8, !PT ;  /* 0x00ff00003f3f7812 */ /* 0x000fe400078ef844 */
[----:B------:R-:W-:Y:S02]  /*69e0*/  LOP3.LUT R61, R61, 0xff0000, R66, 0xf8, !PT ;  /* 0x00ff00003d3d7812 */ /* 0x000fe400078ef842 */
[----:B------:R-:W-:-:S02]  /*69f0*/  F2FP.F16.E4M3.UNPACK_B R15, R67 ;  /* 0x00000043ff0f723e */ /* 0x000fc400020006ff */
[----:B------:R-:W-:Y:S02]  /*6a00*/  F2FP.F16.E4M3.UNPACK_B R71, R63.H1 ;  /* 0x0000003fff47723e */ /* 0x000fe400030006ff */
[----:B------:R-:W-:Y:S01]  /*6a10*/  F2FP.F16.E4M3.UNPACK_B R68, R61.H1 ;  /* 0x0000003dff44723e */ /* 0x000fe200030006ff */
[----:B------:R-:W-:Y:S01]  /*6a20*/  HADD2.F32 R69, -RZ, R15.H1_H1 ;  /* 0x3000000fff457230 */ /* 0x000fe20000004100 */
[----:B------:R-:W-:Y:S01]  /*6a30*/  F2FP.SATFINITE.E4M3.F32.PACK_AB_MERGE_C R12, R13, R60, R11 ;  /* 0x0000003c0d0c723e */ /* 0x000fe2000480700b */
[----:B------:R-:W-:Y:S02]  /*6a40*/  HADD2.F32 R66, -RZ, R71.H0_H0 ;  /* 0x20000047ff427230 */ /* 0x000fe40000004100 */
[----:B------:R-:W-:Y:S02]  /*6a50*/  HADD2.F32 R15, -RZ, R15.H0_H0 ;  /* 0x2000000fff0f7230 */ /* 0x000fe40000004100 */
[----:B------:R-:W-:Y:S02]  /*6a60*/  HADD2.F32 R70, -RZ, R68.H0_H0 ;  /* 0x20000044ff467230 */ /* 0x000fe40000004100 */
[----:B------:R-:W-:Y:S01]  /*6a70*/  FMUL.FTZ R72, R69, R66 ;  /* 0x0000004245487220 */ /* 0x000fe20000410000 */
[----:B------:R-:W-:-:S02]  /*6a80*/  HADD2.F32 R71, -RZ, R71.H1_H1 ;  /* 0x30000047ff477230 */ /* 0x000fc40000004100 */
[C---:B------:R-:W-:Y:S01]  /*6a90*/  FMUL.FTZ R74, R15.reuse, R66 ;  /* 0x000000420f4a7220 */ /* 0x040fe20000410000 */
[----:B------:R-:W-:Y:S02]  /*6aa0*/  HADD2.F32 R68, -RZ, R68.H1_H1 ;  /* 0x30000044ff447230 */ /* 0x000fe40000004100 */
[-C--:B------:R-:W-:Y:S01]  /*6ab0*/  FFMA.FTZ R66, R15, R70.reuse, -R72 ;  /* 0x000000460f427223 */ /* 0x080fe20000010848 */
[----:B------:R-:W-:Y:S01]  /*6ac0*/  F2FP.F16.E4M3.UNPACK_B R72, R63 ;  /* 0x0000003fff48723e */ /* 0x000fe200020006ff */
[----:B------:R-:W-:Y:S01]  /*6ad0*/  FFMA.FTZ R15, R69, R70, R74 ;  /* 0x00000046450f7223 */ /* 0x000fe2000001004a */
[----:B------:R-:W-:Y:S01]  /*6ae0*/  F2FP.F16.E4M3.UNPACK_B R69, R67.H1 ;  /* 0x00000043ff45723e */ /* 0x000fe200030006ff */
[----:B------:R-:W-:Y:S01]  /*6af0*/  IMAD.MOV.U32 R67, RZ, RZ, R14 ;  /* 0x000000ffff437224 */ /* 0x000fe200078e000e */
[----:B------:R-:W-:Y:S01]  /*6b00*/  F2FP.F16.E4M3.UNPACK_B R63, R61 ;  /* 0x0000003dff3f723e */ /* 0x000fe200020006ff */
[----:B------:R-:W-:Y:S02]  /*6b10*/  HADD2.F32 R61, -RZ, R72.H1_H1 ;  /* 0x30000048ff3d7230 */ /* 0x000fe40000004100 */
[----:B------:R-:W-:-:S02]  /*6b20*/  HADD2.F32 R70, -RZ, R69.H1_H1 ;  /* 0x30000045ff467230 */ /* 0x000fc40000004100 */
[----:B------:R-:W-:Y:S02]  /*6b30*/  HADD2.F32 R69, -RZ, R69.H0_H0 ;  /* 0x20000045ff457230 */ /* 0x000fe40000004100 */
[----:B------:R-:W-:Y:S02]  /*6b40*/  HADD2.F32 R72, -RZ, R72.H0_H0 ;  /* 0x20000048ff487230 */ /* 0x000fe40000004100 */
[-C--:B------:R-:W-:Y:S01]  /*6b50*/  FMUL.FTZ R14, R70, R71.reuse ;  /* 0x00000047460e7220 */ /* 0x080fe20000410000 */
[----:B------:R-:W-:Y:S02]  /*6b60*/  IMAD.MOV.U32 R13, RZ, RZ, R62 ;  /* 0x000000ffff0d7224 */ /* 0x000fe400078e003e */
[C---:B------:R-:W-:Y:S01]  /*6b70*/  FMUL.FTZ R71, R69.reuse, R71 ;  /* 0x0000004745477220 */ /* 0x040fe20000410000 */
[----:B------:R-:W-:-:S03]  /*6b80*/  FFMA.FTZ R14, R69, R68, -R14 ;  /* 0x00000044450e7223 */ /* 0x000fc6000001080e */
[----:B------:R-:W-:Y:S01]  /*6b90*/  FFMA.FTZ R69, R70, R68, R71 ;  /* 0x0000004446457223 */ /* 0x000fe20000010047 */
[-C--:B------:R-:W-:Y:S01]  /*6ba0*/  F2FP.F16.E4M3.UNPACK_B R68, R67.reuse.H1 ;  /* 0x00000043ff44723e */ /* 0x080fe200030006ff */
[--C-:B------:R-:W-:Y:S01]  /*6bb0*/  HADD2.F32 R71, -RZ, R63.reuse.H1_H1 ;  /* 0x3000003fff477230 */ /* 0x100fe20000004100 */
[----:B------:R-:W-:Y:S01]  /*6bc0*/  F2FP.F16.E4M3.UNPACK_B R67, R67 ;  /* 0x00000043ff43723e */ /* 0x000fe200020006ff */
[----:B------:R-:W-:Y:S01]  /*6bd0*/  HADD2.F32 R63, -RZ, R63.H0_H0 ;  /* 0x2000003fff3f7230 */ /* 0x000fe20000004100 */
[----:B------:R-:W-:Y:S01]  /*6be0*/  F2FP.SATFINITE.E4M3.F32.PACK_AB_MERGE_C R69, R69, R14, RZ ;  /* 0x0000000e4545723e */ /* 0x000fe200048070ff */
[--C-:B------:R-:W-:Y:S02]  /*6bf0*/  HADD2.F32 R70, -RZ, R68.reuse.H1_H1 ;  /* 0x30000044ff467230 */ /* 0x100fe40000004100 */
[----:B------:R-:W-:Y:S01]  /*6c00*/  HADD2.F32 R68, -RZ, R68.H0_H0 ;  /* 0x20000044ff447230 */ /* 0x000fe20000004100 */
[----:B------:R-:W-:Y:S02]  /*6c10*/  F2FP.SATFINITE.E4M3.F32.PACK_AB_MERGE_C R15, R15, R66, R69 ;  /* 0x000000420f0f723e */ /* 0x000fe40004807045 */
[----:B------:R-:W-:-:S02]  /*6c20*/  FMUL.FTZ R73, R70, R61 ;  /* 0x0000003d46497220 */ /* 0x000fc40000410000 */
        /* <DEDUP_REMOVED lines=11> */
.L_x_4320:
[----:B------:R-:W-:Y:S05]  /*6ce0*/  BSYNC B2 ;  /* 0x0000000000027941 */ /* 0x000fea0003800000 */
.L_x_4319:
[----:B------:R0:W-:Y:S02]  /*6cf0*/  ST.E.128 desc[UR50][R64.64], R12 ;  /* 0x0000000c40007985 */ /* 0x0001e4000c101d32 */
.L_x_4298:
[----:B------:R-:W-:Y:S05]  /*6d00*/  BSYNC B1 ;  /* 0x0000000000017941 */ /* 0x000fea0003800000 */
.L_x_4297:
[----:B------:R-:W-:-:S03]  /*6d10*/  UMOV UR4, 0xffffffff ;  /* 0xffffffff00047882 */ /* 0x000fc60000000000 */
[----:B------:R-:W-:Y:S05]  /*6d20*/  BRA.DIV UR4, `(.L_x_4321) ;  /* 0x00000292044c7947 */ /* 0x000fea000b800000 */
[----:B--2---:R-:W2:Y:S04]  /*6d30*/  SHFL.IDX PT, R119, R119, 0x1, 0x1e1f ;  /* 0x003e1f0077777f89 */ /* 0x004ea800000e0000 */
[----:B------:R-:W0:Y:S02]  /*6d40*/  SHFL.IDX PT, R120, R120, 0x1, 0x1e1f ;  /* 0x003e1f0078787f89 */ /* 0x000e2400000e0000 */
.L_x_4640:
[----:B------:R-:W-:Y:S05]  /*6d50*/  @P4 BRA `(.L_x_4322) ;  /* 0x0000009c00944947 */ /* 0x000fea0003800000 */
[----:B------:R-:W-:Y:S01]  /*6d60*/  ISETP.NE.AND P3, PT, R28, RZ, PT ;  /* 0x000000ff1c00720c */ /* 0x000fe20003f65270 */
[----:B------:R-:W-:-:S12]  /*6d70*/  BSSY B1, `(.L_x_4323) ;  /* 0x0000077000017945 */ /* 0x000fd80003800000 */
[----:B------:R-:W-:Y:S05]  /*6d80*/  @!P3 BRA `(.L_x_4324) ;  /* 0x0000000400d4b947 */ /* 0x000fea0003800000 */
[----:B0-----:R0:W0:Y:S01]  /*6d90*/  LDS.128 R12, [R88+0x26200] ;  /* 0x02620000580c7984 */ /* 0x0010220000000c00 */
[----:B------:R-:W-:Y:S01]  /*6da0*/  IADD3 R60, P3, R16, R120, RZ ;  /* 0x00000078103c7210 */ /* 0x000fe20007f7e0ff */
[----:B------:R-:W-:Y:S04]  /*6db0*/  BSSY B2, `(.L_x_4325) ;  /* 0x0000071000027945 */ /* 0x000fe80003800000 */
[----:B--2---:R-:W-:Y:S01]  /*6dc0*/  IMAD.X R61, R119, 0x1, R17, P3 ;  /* 0x00000001773d7824 */ /* 0x004fe200018e0611 */
        /* <DEDUP_REMOVED lines=8> */
[--C-:B------:R-:W-:Y:S01]  /*6e50*/  SHF.R.U32.HI R71, RZ, 0x18, R57.reuse ;  /* 0x00000018ff477819 */ /* 0x100fe20000011639 */
[----:B------:R-:W-:Y:S01]  /*6e60*/  HADD2.F32 R11, -RZ, R11.H0_H0 ;  /* 0x2000000bff0b7230 */ /* 0x000fe20000004100 */
[----:B------:R-:W-:Y:S01]  /*6e70*/  SHF.R.U32.HI R70, RZ, 0x8, R57 ;  /* 0x00000008ff467819 */ /* 0x000fe20000011639 */
        /* <DEDUP_REMOVED lines=29> */
[----:B------:R-:W-:Y:S01]  /*7050*/  SHF.R.U32.HI R69, RZ, 0x10, R57 ;  /* 0x00000010ff457819 */ /* 0x000fe20000011639 */
        /* <DEDUP_REMOVED lines=12> */
[----:B------:R-:W-:Y:S02]  /*7120*/  SHF.R.U32.HI R66, RZ, 0x8, R59 ;  /* 0x00000008ff427819 */ /* 0x000fe4000001163b */
[----:B------:R-:W-:Y:S02]  /*7130*/  PRMT R57, R68, 0x654, R57 ;  /* 0x0000065444397816 */ /* 0x000fe40000000039 */
[----:B------:R-:W-:Y:S02]  /*7140*/  SHF.L.U32 R66, R66, 0x8, RZ ;  /* 0x0000000842427819 */ /* 0x000fe400000006ff */
[----:B------:R-:W-:Y:S02]  /*7150*/  PRMT R64, R71, 0x654, R64 ;  /* 0x0000065447407816 */ /* 0x000fe40000000040 */
[----:B------:R-:W-:Y:S01]  /*7160*/  LOP3.LUT R59, R57, 0xff00, R66, 0xf8, !PT ;  /* 0x0000ff00393b7812 */ /* 0x000fe200078ef842 */
[----:B------:R-:W-:Y:S01]  /*7170*/  IMAD.U32 R66, R67, 0x10000, RZ ;  /* 0x0001000043427824 */ /* 0x000fe200078e00ff */
[----:B------:R-:W-:Y:S01]  /*7180*/  F2FP.SATFINITE.E4M3.F32.PACK_AB_MERGE_C R12, R65, R62, R58 ;  /* 0x0000003e410c723e */ /* 0x000fe2000480703a */
[----:B------:R-:W-:-:S03]  /*7190*/  IMAD.SHL.U32 R57, R70, 0x100, RZ ;  /* 0x0000010046397824 */ /* 0x000fc600078e00ff */
        /* <DEDUP_REMOVED lines=34> */
[----:B------:R-:W-:Y:S02]  /*73c0*/  HADD2.F32 R70, -RZ, R69.H1_H1 ;  /* 0x30000045ff467230 */ /* 0x000fe40000004100 */
[CC--:B------:R-:W-:Y:S01]  /*73d0*/  FMUL.FTZ R72, R68.reuse, R57.reuse ;  /* 0x0000003944487220 */ /* 0x0c0fe20000410000 */
[----:B------:R-:W-:Y:S02]  /*73e0*/  HADD2.F32 R71, -RZ, R71.H0_H0 ;  /* 0x20000047ff477230 */ /* 0x000fe40000004100 */
[C---:B------:R-:W-:Y:S01]  /*73f0*/  FMUL.FTZ R73, R59.reuse, R57 ;  /* 0x000000393b497220 */ /* 0x040fe20000410000 */
[----:B------:R-:W-:Y:S02]  /*7400*/  HADD2.F32 R69, -RZ, R69.H0_H0 ;  /* 0x20000045ff457230 */ /* 0x000fe40000004100 */
[-C--:B------:R-:W-:Y:S01]  /*7410*/  FFMA.FTZ R57, R59, R70.reuse, -R72 ;  /* 0x000000463b397223 */ /* 0x080fe20000010848 */
[--C-:B------:R-:W-:Y:S02]  /*7420*/  HADD2.F32 R59, -RZ, R66.reuse.H1_H1 ;  /* 0x30000042ff3b7230 */ /* 0x100fe40000004100 */
[----:B------:R-:W-:Y:S01]  /*7430*/  FFMA.FTZ R70, R68, R70, R73 ;  /* 0x0000004644467223 */ /* 0x000fe20000010049 */
[----:B------:R-:W-:Y:S01]  /*7440*/  HADD2.F32 R66, -RZ, R66.H0_H0 ;  /* 0x20000042ff427230 */ /* 0x000fe20000004100 */
[----:B------:R-:W-:Y:S01]  /*7450*/  F2FP.SATFINITE.E4M3.F32.PACK_AB_MERGE_C R15, R64, R15, R67 ;  /* 0x0000000f400f723e */ /* 0x000fe20004807043 */
[----:B------:R-:W-:-:S02]  /*7460*/  FMUL.FTZ R73, R59, R71 ;  /* 0x000000473b497220 */ /* 0x000fc40000410000 */
[----:B------:R-:W-:Y:S01]  /*7470*/  F2FP.SATFINITE.E4M3.F32.PACK_AB_MERGE_C R57, R70, R57, RZ ;  /* 0x000000394639723e */ /* 0x000fe200048070ff */
[C---:B------:R-:W-:Y:S01]  /*7480*/  FMUL.FTZ R68, R66.reuse, R71 ;  /* 0x0000004742447220 */ /* 0x040fe20000410000 */
[----:B------:R-:W-:-:S03]  /*7490*/  FFMA.FTZ R73, R66, R69, -R73 ;  /* 0x0000004542497223 */ /* 0x000fc60000010849 */
[----:B------:R-:W-:-:S05]  /*74a0*/  FFMA.FTZ R68, R59, R69, R68 ;  /* 0x000000453b447223 */ /* 0x000fca0000010044 */
[----:B------:R-:W-:-:S07]  /*74b0*/  F2FP.SATFINITE.E4M3.F32.PACK_AB_MERGE_C R14, R68, R73, R57 ;  /* 0x00000049440e723e */ /* 0x000fce0004807039 */
.L_x_4326:
[----:B------:R-:W-:Y:S05]  /*74c0*/  BSYNC B2 ;  /* 0x0000000000027941 */ /* 0x000fea0003800000 */
.L_x_4325:
[----:B0-----:R0:W-:Y:S02]  /*74d0*/  ST.E.128 desc[UR50][R60.64], R12 ;  /* 0x0000000c3c007985 */ /* 0x0011e4000c101d32 */
.L_x_4324:
[----:B------:R-:W-:Y:S05]  /*74e0*/  BSYNC B1 ;  /* 0x0000000000017941 */ /* 0x000fea0003800000 */
.L_x_4323:
[----:B------:R-:W-:Y:S01]  /*74f0*/  ISETP.NE.AND P3, PT, R29, RZ, PT ;  /* 0x000000ff1d00720c */ /* 0x000fe20003f65270 */
[----:B------:R-:W-:-:S12]  /*7500*/  BSSY B1, `(.L_x_4327) ;  /* 0x0000078000017945 */ /* 0x000fd80003800000 */
[----:B------:R-:W-:Y:S05]  /*7510*/  @!P3 BRA `(.L_x_4328) ;  /* 0x0000000400d8b947 */ /* 0x000fea0003800000 */
[----:B------:R-:W5:Y:S01]  /*7520*/  LDL R58, [R1+0xc] ;  /* 0x00000c00013a7983 */ /* 0x000f620000100800 */
[----:B----4-:R-:W-:Y:S01]  /*7530*/  IMAD.SHL.U32 R11, R226, 0x10, RZ ;  /* 0x00000010e20b7824 */ /* 0x010fe200078e00ff */
[----:B------:R-:W-:Y:S02]  /*7540*/  BSSY B2, `(.L_x_4329) ;  /* 0x0000072000027945 */ /* 0x000fe40003800000 */
[----:B0-----:R0:W4:Y:S02]  /*7550*/  LDS.128 R12, [R89+0x26200] ;  /* 0x02620000590c7984 */ /* 0x0011240000000c00 */
[----:B------:R-:W-:-:S04]  /*7560*/  IADD3 R56, P3, R11, R120, RZ ;  /* 0x000000780b387210 */ /* 0x000fc80007f7e0ff */
[----:B--2---:R-:W-:Y:S02]  /*7570*/  LEA.HI.X.SX32 R57, R11, R119, 0x1, P3 ;  /* 0x000000770b397211 */ /* 0x004fe400018f0eff */
[----:B-----5:R-:W-:-:S13]  /*7580*/  ISETP.GE.AND P3, PT, R58, R113, PT ;  /* 0x000000713a00720c */ /* 0x020fda0003f66270 */
[----:B0---4-:R-:W-:Y:S05]  /*7590*/  @P3 BRA `(.L_x_4330) ;  /* 0x0000000400b03947 */ /* 0x011fea0003800000 */
[----:B------:R-:W-:Y:S02]  /*75a0*/  SHF.R.U32.HI R61, RZ, 0x8, R53 ;  /* 0x00000008ff3d7819 */ /* 0x000fe40000011635 */
[----:B------:R-:W-:Y:S02]  /*75b0*/  LOP3.LUT R52, R55, 0xff, RZ, 0xc0, !PT ;  /* 0x000000ff37347812 */ /* 0x000fe400078ec0ff */
[--C-:B------:R-:W-:Y:S02]  /*75c0*/  SHF.R.U32.HI R59, RZ, 0x18, R55.reuse ;  /* 0x00000018ff3b7819 */ /* 0x100fe40000011637 */
[----:B------:R-:W-:Y:S02]  /*75d0*/  SHF.R.U32.HI R54, RZ, 0x8, R55 ;  /* 0x00000008ff367819 */ /* 0x000fe40000011637 */
[----:B------:R-:W-:Y:S02]  /*75e0*/  LOP3.LUT R11, R53, 0xff, RZ, 0xc0, !PT ;  /* 0x000000ff350b7812 */ /* 0x000fe400078ec0ff */
[----:B------:R-:W-:-:S02]  /*75f0*/  SHF.R.U32.HI R60, RZ, 0x18, R53 ;  /* 0x00000018ff3c7819 */ /* 0x000fc40000011635 */
[----:B------:R-:W-:Y:S01]  /*7600*/  SHF.R.U32.HI R62, RZ, 0x10, R53 ;  /* 0x00000010ff3e7819 */ /* 0x000fe20000011635 */
[----:B------:R-:W-:Y:S01]  /*7610*/  IMAD.MOV.U32 R53, RZ, RZ, R12 ;  /* 0x000000ffff357224 */ /* 0x000fe200078e000c */
[----:B------:R-:W-:Y:S01]  /*7620*/  PRMT R59, R59, 0x654, R52 ;  /* 0x000006543b3b7816 */ /* 0x000fe20000000034 */
[----:B------:R-:W-:Y:S01]  /*7630*/  IMAD.SHL.U32 R52, R61, 0x100, RZ ;  /* 0x000001003d347824 */ /* 0x000fe200078e00ff */
[----:B------:R-:W-:Y:S02]  /*7640*/  SHF.R.U32.HI R58, RZ, 0x10, R55 ;  /* 0x00000010ff3a7819 */ /* 0x000fe40000011637 */
[----:B------:R-:W-:Y:S02]  /*7650*/  SHF.L.U32 R54, R54, 0x8, RZ ;  /* 0x0000000836367819 */ /* 0x000fe400000006ff */
[----:B------:R-:W-:Y:S01]  /*7660*/  PRMT R55, R60, 0x654, R11 ;  /* 0x000006543c377816 */ /* 0x000fe2000000000b */
[----:B------:R-:W-:Y:S01]  /*7670*/  IMAD.MOV.U32 R11, RZ, RZ, R13 ;  /* 0x000000ffff0b7224 */ /* 0x000fe200078e000d */
[----:B------:R-:W-:Y:S01]  /*7680*/  LOP3.LUT R59, R59, 0xff00, R54, 0xf8, !PT ;  /* 0x0000ff003b3b7812 */ /* 0x000fe200078ef836 */
[----:B------:R-:W-:Y:S01]  /*7690*/  IMAD.U32 R13, R62, 0x10000, RZ ;  /* 0x000100003e0d7824 */ /* 0x000fe200078e00ff */
[----:B------:R-:W-:Y:S01]  /*76a0*/  LOP3.LUT R52, R55, 0xff00, R52, 0xf8, !PT ;  /* 0x0000ff0037347812 */ /* 0x000fe200078ef834 */
[----:B------:R-:W-:Y:S01]  /*76b0*/  IMAD.U32 R54, R58, 0x10000, RZ ;  /* 0x000100003a367824 */ /* 0x000fe200078e00ff */
[----:B------:R-:W-:-:S02]  /*76c0*/  F2FP.F16.E4M3.UNPACK_B R55, R139.H1 ;  /* 0x0000008bff37723e */ /* 0x000fc400030006ff */
        /* <DEDUP_REMOVED lines=20> */
[----:B------:R-:W-:-:S02]  /*7810*/  F2FP.F16.E4M3.UNPACK_B R54, R53.H1 ;  /* 0x00000035ff36723e */ /* 0x000fc400030006ff */
[-C--:B------:R-:W-:Y:S01]  /*7820*/  FFMA.FTZ R63, R55, R59.reuse, -R62 ;  /* 0x0000003b373f7223 */ /* 0x080fe2000001083e */
[----:B------:R-:W-:Y:S01]  /*7830*/  FFMA.FTZ R66, R58, R59, R65 ;  /* 0x0000003b3a427223 */ /* 0x000fe20000010041 */
[----:B------:R-:W-:Y:S01]  /*7840*/  HADD2.F32 R62, -RZ, R139.H1_H1 ;  /* 0x3000008bff3e7230 */ /* 0x000fe20000004100 */
[----:B------:R-:W-:Y:S01]  /*7850*/  F2FP.F16.E4M3.UNPACK_B R137, R137 ;  /* 0x00000089ff89723e */ /* 0x000fe200020006ff */
[--C-:B------:R-:W-:Y:S01]  /*7860*/  HADD2.F32 R59, -RZ, R54.reuse.H1_H1 ;  /* 0x30000036ff3b7230 */ /* 0x100fe20000004100 */
[----:B------:R-:W-:Y:S01]  /*7870*/  F2FP.F16.E4M3.UNPACK_B R53, R53 ;  /* 0x00000035ff35723e */ /* 0x000fe200020006ff */
[----:B------:R-:W-:Y:S02]  /*7880*/  HADD2.F32 R55, -RZ, R54.H0_H0 ;  /* 0x20000036ff377230 */ /* 0x000fe40000004100 */
[----:B------:R-:W-:Y:S02]  /*7890*/  HADD2.F32 R60, -RZ, R137.H1_H1 ;  /* 0x30000089ff3c7230 */ /* 0x000fe40000004100 */
[----:B------:R-:W-:Y:S01]  /*78a0*/  FMUL.FTZ R64, R59, R62 ;  /* 0x0000003e3b407220 */ /* 0x000fe20000410000 */
[----:B------:R-:W-:-:S02]  /*78b0*/  HADD2.F32 R139, -RZ, R139.H0_H0 ;  /* 0x2000008bff8b7230 */ /* 0x000fc40000004100 */
[C---:B------:R-:W-:Y:S01]  /*78c0*/  FMUL.FTZ R62, R55.reuse, R62 ;  /* 0x0000003e373e7220 */ /* 0x040fe20000410000 */
[--C-:B------:R-:W-:Y:S02]  /*78d0*/  HADD2.F32 R58, -RZ, R53.reuse.H1_H1 ;  /* 0x30000035ff3a7230 */ /* 0x100fe40000004100 */
[-C--:B------:R-:W-:Y:S01]  /*78e0*/  FFMA.FTZ R64, R55, R60.reuse, -R64 ;  /* 0x0000003c37407223 */ /* 0x080fe20000010840 */
[----:B------:R-:W-:Y:S02]  /*78f0*/  HADD2.F32 R54, -RZ, R53.H0_H0 ;  /* 0x20000035ff367230 */ /* 0x000fe40000004100 */
[----:B------:R-:W-:Y:S01]  /*7900*/  FFMA.FTZ R61, R59, R60, R62 ;  /* 0x0000003c3b3d7223 */ /* 0x000fe2000001003e */
[----:B------:R-:W-:Y:S01]  /*7910*/  HADD2.F32 R137, -RZ, R137.H0_H0 ;  /* 0x20000089ff897230 */ /* 0x000fe20000004100 */
[----:B------:R-:W-:Y:S01]  /*7920*/  F2FP.F16.E4M3.UNPACK_B R59, R15.H1 ;  /* 0x0000000fff3b723e */ /* 0x000fe200030006ff */
[-C--:B------:R-:W-:Y:S01]  /*7930*/  FMUL.FTZ R53, R58, R139.reuse ;  /* 0x0000008b3a357220 */ /* 0x080fe20000410000 */
[----:B------:R-:W-:Y:S01]  /*7940*/  F2FP.F16.E4M3.UNPACK_B R62, R52.H1 ;  /* 0x00000034ff3e723e */ /* 0x000fe200030006ff */
[----:B------:R-:W-:Y:S01]  /*7950*/  FMUL.FTZ R139, R54, R139 ;  /* 0x0000008b368b7220 */ /* 0x000fe20000410000 */
[----:B------:R-:W-:Y:S01]  /*7960*/  F2FP.SATFINITE.E4M3.F32.PACK_AB_MERGE_C R55, R66, R63, RZ ;  /* 0x0000003f4237723e */ /* 0x000fe200048070ff */
[----:B------:R-:W-:Y:S01]  /*7970*/  FFMA.FTZ R53, R54, R137, -R53 ;  /* 0x0000008936357223 */ /* 0x000fe20000010835 */
[--C-:B------:R-:W-:Y:S01]  /*7980*/  HADD2.F32 R65, -RZ, R59.reuse.H0_H0 ;  /* 0x2000003bff417230 */ /* 0x100fe20000004100 */
[----:B------:R-:W-:Y:S01]  /*7990*/  F2FP.SATFINITE.E4M3.F32.PACK_AB_MERGE_C R54, R61, R64, RZ ;  /* 0x000000403d36723e */ /* 0x000fe200048070ff */
[----:B------:R-:W-:Y:S01]  /*79a0*/  HADD2.F32 R66, -RZ, R59.H1_H1 ;  /* 0x3000003bff427230 */ /* 0x000fe20000004100 */
[----:B------:R-:W-:Y:S01]  /*79b0*/  F2FP.F16.E4M3.UNPACK_B R59, R13.H1 ;  /* 0x0000000dff3b723e */ /* 0x000fe200030006ff */
[----:B------:R-:W-:Y:S01]  /*79c0*/  HADD2.F32 R67, -RZ, R62.H1_H1 ;  /* 0x3000003eff437230 */ /* 0x000fe20000004100 */
[----:B------:R-:W-:Y:S01]  /*79d0*/  F2FP.F16.E4M3.UNPACK_B R60, R14.H1 ;  /* 0x0000000eff3c723e */ /* 0x000fe200030006ff */
[----:B------:R-:W-:Y:S01]  /*79e0*/  FFMA.FTZ R58, R58, R137, R139 ;  /* 0x000000893a3a7223 */ /* 0x000fe2000001008b */
        /* <DEDUP_REMOVED lines=9> */
[----:B------:R-:W-:Y:S01]  /*7a80*/  HADD2.F32 R67, -RZ, R52.H1_H1 ;  /* 0x30000034ff437230 */ /* 0x000fe20000004100 */
[----:B------:R-:W-:Y:S01]  /*7a90*/  F2FP.F16.E4M3.UNPACK_B R14, R14 ;  /* 0x0000000eff0e723e */ /* 0x000fe200020006ff */
[----:B------:R-:W-:Y:S01]  /*7aa0*/  FMUL.FTZ R70, R64, R69 ;  /* 0x0000004540467220 */ /* 0x000fe20000410000 */
[----:B------:R-:W-:Y:S01]  /*7ab0*/  F2FP.F16.E4M3.UNPACK_B R65, R15 ;  /* 0x0000000fff41723e */ /* 0x000fe200020006ff */
[----:B------:R-:W-:Y:S01]  /*7ac0*/  FFMA.FTZ R60, R66, R68, R71 ;  /* 0x00000044423c7223 */ /* 0x000fe20000010047 */
[----:B------:R-:W-:-:S02]  /*7ad0*/  HADD2.F32 R66, -RZ, R62.H0_H0 ;  /* 0x2000003eff427230 */ /* 0x000fc40000004100 */
[C---:B------:R-:W-:Y:S01]  /*7ae0*/  FMUL.FTZ R69, R63.reuse, R69 ;  /* 0x000000453f457220 */ /* 0x040fe20000410000 */
[----:B------:R-:W-:Y:S01]  /*7af0*/  FFMA.FTZ R15, R63, R67, -R70 ;  /* 0x000000433f0f7223 */ /* 0x000fe20000010846 */
[--C-:B------:R-:W-:Y:S01]  /*7b00*/  HADD2.F32 R62, -RZ, R14.reuse.H0_H0 ;  /* 0x2000000eff3e7230 */ /* 0x100fe20000004100 */
[----:B------:R-:W-:Y:S01]  /*7b10*/  F2FP.SATFINITE.E4M3.F32.PACK_AB_MERGE_C R60, R60, R13, RZ ;  /* 0x0000000d3c3c723e */ /* 0x000fe200048070ff */
[----:B------:R-:W-:Y:S02]  /*7b20*/  HADD2.F32 R63, -RZ, R65.H0_H0 ;  /* 0x20000041ff3f7230 */ /* 0x000fe40000004100 */
[----:B------:R-:W-:Y:S01]  /*7b30*/  FFMA.FTZ R68, R64, R67, R69 ;  /* 0x0000004340447223 */ /* 0x000fe20000010045 */
[----:B------:R-:W-:Y:S01]  /*7b40*/  HADD2.F32 R14, -RZ, R14.H1_H1 ;  /* 0x3000000eff0e7230 */ /* 0x000fe20000004100 */
[----:B------:R-:W-:Y:S01]  /*7b50*/  F2FP.SATFINITE.E4M3.F32.PACK_AB_MERGE_C R13, R12, R11, R55 ;  /* 0x0000000b0c0d723e */ /* 0x000fe20004807037 */
[----:B------:R-:W-:Y:S01]  /*7b60*/  HADD2.F32 R61, -RZ, R61.H0_H0 ;  /* 0x2000003dff3d7230 */ /* 0x000fe20000004100 */
[----:B------:R-:W-:Y:S01]  /*7b70*/  F2FP.SATFINITE.E4M3.F32.PACK_AB_MERGE_C R12, R58, R53, R54 ;  /* 0x000000353a0c723e */ /* 0x000fe20004807036 */
[----:B------:R-:W-:Y:S01]  /*7b80*/  HADD2.F32 R65, -RZ, R65.H1_H1 ;  /* 0x30000041ff417230 */ /* 0x000fe20000004100 */
[----:B------:R-:W-:Y:S01]  /*7b90*/  F2FP.SATFINITE.E4M3.F32.PACK_AB_MERGE_C R15, R68, R15, RZ ;  /* 0x0000000f440f723e */ /* 0x000fe200048070ff */
[----:B------:R-:W-:-:S02]  /*7ba0*/  HADD2.F32 R64, -RZ, R59.H0_H0 ;  /* 0x2000003bff407230 */ /* 0x000fc40000004100 */
[-C--:B------:R-:W-:Y:S01]  /*7bb0*/  FMUL.FTZ R67, R14, R61.reuse ;  /* 0x0000003d0e437220 */ /* 0x080fe20000410000 */
[----:B------:R-:W-:Y:S02]  /*7bc0*/  HADD2.F32 R59, -RZ, R52.H0_H0 ;  /* 0x20000034ff3b7230 */ /* 0x000fe40000004100 */
[-C--:B------:R-:W-:Y:S01]  /*7bd0*/  FMUL.FTZ R52, R65, R66.reuse ;  /* 0x0000004241347220 */ /* 0x080fe20000410000 */
[C---:B------:R-:W-:Y:S01]  /*7be0*/  FMUL.FTZ R61, R62.reuse, R61 ;  /* 0x0000003d3e3d7220 */ /* 0x040fe20000410000 */
[C---:B------:R-:W-:Y:S01]  /*7bf0*/  FMUL.FTZ R66, R63.reuse, R66 ;  /* 0x000000423f427220 */ /* 0x040fe20000410000 */
[-C--:B------:R-:W-:Y:S02]  /*7c00*/  FFMA.FTZ R67, R62, R59.reuse, -R67 ;  /* 0x0000003b3e437223 */ /* 0x080fe40000010843 */
[----:B------:R-:W-:Y:S01]  /*7c10*/  FFMA.FTZ R14, R14, R59, R61 ;  /* 0x0000003b0e0e7223 */ /* 0x000fe2000001003d */
[-C--:B------:R-:W-:Y:S01]  /*7c20*/  FFMA.FTZ R52, R63, R64.reuse, -R52 ;  /* 0x000000403f347223 */ /* 0x080fe20000010834 */
[----:B------:R-:W-:-:S03]  /*7c30*/  FFMA.FTZ R65, R65, R64, R66 ;  /* 0x0000004041417223 */ /* 0x000fc60000010042 */
[----:B------:R-:W-:Y:S02]  /*7c40*/  F2FP.SATFINITE.E4M3.F32.PACK_AB_MERGE_C R14, R14, R67, R15 ;  /* 0x000000430e0e723e */ /* 0x000fe4000480700f */
[----:B------:R-:W-:-:S07]  /*7c50*/  F2FP.SATFINITE.E4M3.F32.PACK_AB_MERGE_C R15, R65, R52, R60 ;  /* 0x00000034410f723e */ /* 0x000fce000480703c */
.L_x_4330:
[----:B------:R-:W-:Y:S05]  /*7c60*/  BSYNC B2 ;  /* 0x0000000000027941 */ /* 0x000fea0003800000 */
.L_x_4329:
[----:B------:R0:W-:Y:S02]  /*7c70*/  ST.E.128 desc[UR50][R56.64], R12 ;  /* 0x0000000c38007985 */ /* 0x0001e4000c101d32 */
.L_x_4328:
[----:B------:R-:W-:Y:S05]  /*7c80*/  BSYNC B1 ;  /* 0x0000000000017941 */ /* 0x000fea0003800000 */
.L_x_4327:
        /* <DEDUP_REMOVED lines=21> */
[----:B------:R-:W-:Y:S02]  /*7de0*/  PRMT R48, R48, 0x654, R11 ;  /* 0x0000065430307816 */ /* 0x000fe4000000000b */
[----:B------:R-:W-:Y:S01]  /*7df0*/  PRMT R50, R50, 0x654, R49 ;  /* 0x0000065432327816 */ /* 0x000fe20000000031 */
[----:B------:R-:W-:Y:S01]  /*7e00*/  IMAD.MOV.U32 R49, RZ, RZ, R12 ;  /* 0x000000ffff317224 */ /* 0x000fe200078e000c */
[----:B------:R-:W-:Y:S02]  /*7e10*/  MOV R11, R13 ;  /* 0x0000000d000b7202 */ /* 0x000fe40000000f00 */
        /* <DEDUP_REMOVED lines=94> */
.L_x_4334:
[----:B------:R-:W-:Y:S05]  /*8400*/  BSYNC B2 ;  /* 0x0000000000027941 */ /* 0x000fea0003800000 */
.L_x_4333:
[----:B------:R0:W-:Y:S02]  /*8410*/  ST.E.128 desc[UR50][R52.64], R12 ;  /* 0x0000000c34007985 */ /* 0x0001e4000c101d32 */
.L_x_4332:
[----:B------:R-:W-:Y:S05]  /*8420*/  BSYNC B1 ;  /* 0x0000000000017941 */ /* 0x000fea0003800000 */
.L_x_4331:
[----:B------:R-:W-:Y:S01]  /*8430*/  ISETP.NE.AND P3, PT, R31, RZ, PT ;  /* 0x000000ff1f00720c */ /* 0x000fe20003f65270 */
[----:B------:R-:W-:-:S12]  /*8440*/  BSSY B1, `(.L_x_4335) ;  /* 0x0000078000017945 */ /* 0x000fd80003800000 */
[----:B------:R-:W-:Y:S05]  /*8450*/  @!P3 BRA `(.L_x_4336) ;  /* 0x0000000400d8b947 */ /* 0x000fea0003800000 */
[----:B0-----:R-:W2:Y:S04]  /*8460*/  LDL R12, [R1] ;  /* 0x00000000010c7983 */ /* 0x001ea80000100800 */
[----:B----4-:R-:W4:Y:S01]  /*8470*/  LDL R11, [R1+0x18] ;  /* 0x00001800010b7983 */ /* 0x010f220000100800 */
[----:B------:R-:W-:Y:S01]  /*8480*/  IADD3 R48, P3, R23, R120, RZ ;  /* 0x0000007817307210 */ /* 0x000fe20007f7e0ff */
[----:B------:R-:W-:Y:S04]  /*8490*/  BSSY B2, `(.L_x_4337) ;  /* 0x0000071000027945 */ /* 0x000fe80003800000 */
[----:B--2---:R-:W-:-:S02]  /*84a0*/  IMAD.X R49, R119, 0x1, R12, P3 ;  /* 0x0000000177317824 */ /* 0x004fc400018e060c */
[----:B------:R0:W2:Y:S01]  /*84b0*/  LDS.128 R12, [R89+0x28a00] ;  /* 0x028a0000590c7984 */ /* 0x0000a20000000c00 */
[----:B----4-:R-:W-:-:S13]  /*84c0*/  ISETP.GE.AND P3, PT, R11, R113, PT ;  /* 0x000000710b00720c */ /* 0x010fda0003f66270 */
[----:B0-----:R-:W-:Y:S05]  /*84d0*/  @P3 BRA `(.L_x_4338) ;  /* 0x0000000400b03947 */ /* 0x001fea0003800000 */
[----:B------:R-:W-:Y:S02]  /*84e0*/  SHF.R.U32.HI R53, RZ, 0x8, R45 ;  /* 0x00000008ff357819 */ /* 0x000fe4000001162d */
[----:B------:R-:W-:Y:S02]  /*84f0*/  LOP3.LUT R44, R47, 0xff, RZ, 0xc0, !PT ;  /* 0x000000ff2f2c7812 */ /* 0x000fe400078ec0ff */
[----:B------:R-:W-:Y:S02]  /*8500*/  SHF.R.U32.HI R51, RZ, 0x18, R47 ;  /* 0x00000018ff337819 */ /* 0x000fe4000001162f */
[----:B------:R-:W-:Y:S02]  /*8510*/  LOP3.LUT R11, R45, 0xff, RZ, 0xc0, !PT ;  /* 0x000000ff2d0b7812 */ /* 0x000fe400078ec0ff */
[----:B------:R-:W-:Y:S02]  /*8520*/  SHF.R.U32.HI R52, RZ, 0x18, R45 ;  /* 0x00000018ff347819 */ /* 0x000fe4000001162d */
[----:B------:R-:W-:-:S02]  /*8530*/  SHF.R.U32.HI R46, RZ, 0x8, R47 ;  /* 0x00000008ff2e7819 */ /* 0x000fc4000001162f */
[----:B------:R-:W-:Y:S02]  /*8540*/  SHF.R.U32.HI R50, RZ, 0x10, R47 ;  /* 0x00000010ff327819 */ /* 0x000fe4000001162f */
[----:B------:R-:W-:Y:S01]  /*8550*/  PRMT R51, R51, 0x654, R44 ;  /* 0x0000065433337816 */ /* 0x000fe2000000002c */
[----:B------:R-:W-:Y:S01]  /*8560*/  IMAD.SHL.U32 R44, R53, 0x100, RZ ;  /* 0x00000100352c7824 */ /* 0x000fe200078e00ff */
[----:B------:R-:W-:Y:S01]  /*8570*/  PRMT R47, R52, 0x654, R11 ;  /* 0x00000654342f7816 */ /* 0x000fe2000000000b */
[----:B------:R-:W-:Y:S01]  /*8580*/  IMAD.SHL.U32 R46, R46, 0x100, RZ ;  /* 0x000001002e2e7824 */ /* 0x000fe200078e00ff */
[----:B------:R-:W-:Y:S01]  /*8590*/  SHF.R.U32.HI R54, RZ, 0x10, R45 ;  /* 0x00000010ff367819 */ /* 0x000fe2000001162d */
[----:B--2---:R-:W-:Y:S01]  /*85a0*/  IMAD.MOV.U32 R11, RZ, RZ, R13 ;  /* 0x000000ffff0b7224 */ /* 0x004fe200078e000d */
[----:B------:R-:W-:Y:S01]  /*85b0*/  LOP3.LUT R47, R47, 0xff00, R44, 0xf8, !PT ;  /* 0x0000ff002f2f7812 */ /* 0x000fe200078ef82c */
[----:B------:R-:W-:Y:S01]  /*85c0*/  IMAD.U32 R13, R50, 0x10000, RZ ;  /* 0x00010000320d7824 */ /* 0x000fe200078e00ff */
[----:B------:R-:W-:-:S02]  /*85d0*/  LOP3.LUT R46, R51, 0xff00, R46, 0xf8, !PT ;  /* 0x0000ff00332e7812 */ /* 0x000fc400078ef82e */
[----:B------:R-:W-:Y:S02]  /*85e0*/  F2FP.F16.E4M3.UNPACK_B R50, R134.H1 ;  /* 0x00000086ff32723e */ /* 0x000fe400030006ff */
[----:B------:R-:W-:Y:S02]  /*85f0*/  F2FP.F16.E4M3.UNPACK_B R44, R11 ;  /* 0x0000000bff2c723e */ /* 0x000fe400020006ff */
[----:B------:R-:W-:Y:S01]  /*8600*/  MOV R45, R12 ;  /* 0x0000000c002d7202 */ /* 0x000fe20000000f00 */
[----:B------:R-:W-:Y:S01]  /*8610*/  IMAD.U32 R12, R54, 0x10000, RZ ;  /* 0x00010000360c7824 */ /* 0x000fe200078e00ff */
[----:B------:R-:W-:Y:S01]  /*8620*/  LOP3.LUT R13, R46, 0xff0000, R13, 0xf8, !PT ;  /* 0x00ff00002e0d7812 */ /* 0x000fe200078ef80d */
[----:B------:R-:W-:Y:S01]  /*8630*/  HADD2.F32 R55, -RZ, R50.H0_H0 ;  /* 0x20000032ff377230 */ /* 0x000fe20000004100 */
[----:B------:R-:W-:Y:S01]  /*8640*/  F2FP.F16.E4M3.UNPACK_B R51, R133.H1 ;  /* 0x00000085ff33723e */ /* 0x000fe200030006ff */
[--C-:B------:R-:W-:Y:S01]  /*8650*/  HADD2.F32 R46, -RZ, R44.reuse.H1_H1 ;  /* 0x3000002cff2e7230 */ /* 0x100fe20000004100 */
[----:B------:R-:W-:Y:S01]  /*8660*/  F2FP.F16.E4M3.UNPACK_B R11, R11.H1 ;  /* 0x0000000bff0b723e */ /* 0x000fe200030006ff */
[----:B------:R-:W-:Y:S01]  /*8670*/  HADD2.F32 R44, -RZ, R44.H0_H0 ;  /* 0x2000002cff2c7230 */ /* 0x000fe20000004100 */
[----:B------:R-:W-:Y:S01]  /*8680*/  LOP3.LUT R12, R47, 0xff0000, R12, 0xf8, !PT ;  /* 0x00ff00002f0c7812 */ /* 0x000fe200078ef80c */
[----:B------:R-:W-:-:S02]  /*8690*/  HADD2.F32 R53, -RZ, R51.H0_H0 ;  /* 0x20000033ff357230 */ /* 0x000fc40000004100 */
[-C--:B------:R-:W-:Y:S01]  /*86a0*/  FMUL.FTZ R57, R46, R55.reuse ;  /* 0x000000372e397220 */ /* 0x080fe20000410000 */
[----:B------:R-:W-:Y:S02]  /*86b0*/  HADD2.F32 R52, -RZ, R50.H1_H1 ;  /* 0x30000032ff347230 */ /* 0x000fe40000004100 */
        /* <DEDUP_REMOVED lines=36> */
[----:B------:R-:W-:Y:S01]  /*8900*/  F2FP.F16.E4M3.UNPACK_B R55, R12.H1 ;  /* 0x0000000cff37723e */ /* 0x000fe200030006ff */
[----:B------:R-:W-:Y:S01]  /*8910*/  HADD2.F32 R52, -RZ, R52.H1_H1 ;  /* 0x30000034ff347230 */ /* 0x000fe20000004100 */
[----:B------:R-:W-:Y:S01]  /*8920*/  F2FP.F16.E4M3.UNPACK_B R51, R14.H1 ;  /* 0x0000000eff33723e */ /* 0x000fe200030006ff */
[----:B------:R-:W-:Y:S01]  /*8930*/  HADD2.F32 R58, -RZ, R58.H0_H0 ;  /* 0x2000003aff3a7230 */ /* 0x000fe20000004100 */
[----:B------:R-:W-:Y:S01]  /*8940*/  F2FP.F16.E4M3.UNPACK_B R57, R13 ;  /* 0x0000000dff39723e */ /* 0x000fe200020006ff */
[----:B------:R-:W-:Y:S01]  /*8950*/  HADD2.F32 R56, -RZ, R55.H1_H1 ;  /* 0x30000037ff387230 */ /* 0x000fe20000004100 */
[----:B------:R-:W-:Y:S01]  /*8960*/  F2FP.F16.E4M3.UNPACK_B R54, R12 ;  /* 0x0000000cff36723e */ /* 0x000fe200020006ff */
[----:B------:R-:W-:-:S02]  /*8970*/  HADD2.F32 R13, -RZ, R51.H1_H1 ;  /* 0x30000033ff0d7230 */ /* 0x000fc40000004100 */
[CC--:B------:R-:W-:Y:S01]  /*8980*/  FMUL.FTZ R12, R52.reuse, R59.reuse ;  /* 0x0000003b340c7220 */ /* 0x0c0fe20000410000 */
[----:B------:R-:W-:Y:S02]  /*8990*/  HADD2.F32 R60, -RZ, R57.H1_H1 ;  /* 0x30000039ff3c7230 */ /* 0x000fe40000004100 */
[C---:B------:R-:W-:Y:S01]  /*89a0*/  FMUL.FTZ R59, R53.reuse, R59 ;  /* 0x0000003b353b7220 */ /* 0x040fe20000410000 */
[----:B------:R-:W-:Y:S02]  /*89b0*/  HADD2.F32 R51, -RZ, R51.H0_H0 ;  /* 0x20000033ff337230 */ /* 0x000fe40000004100 */
[----:B------:R-:W-:Y:S01]  /*89c0*/  FFMA.FTZ R61, R53, R56, -R12 ;  /* 0x00000038353d7223 */ /* 0x000fe2000001080c */
[----:B------:R-:W-:Y:S02]  /*89d0*/  HADD2.F32 R12, -RZ, R54.H1_H1 ;  /* 0x30000036ff0c7230 */ /* 0x000fe40000004100 */
[-C--:B------:R-:W-:Y:S01]  /*89e0*/  FMUL.FTZ R62, R13, R60.reuse ;  /* 0x0000003c0d3e7220 */ /* 0x080fe20000410000 */
[----:B------:R-:W-:Y:S01]  /*89f0*/  F2FP.F16.E4M3.UNPACK_B R15, R15 ;  /* 0x0000000fff0f723e */ /* 0x000fe200020006ff */
[C---:B------:R-:W-:Y:S01]  /*8a00*/  FMUL.FTZ R60, R51.reuse, R60 ;  /* 0x0000003c333c7220 */ /* 0x040fe20000410000 */
[----:B------:R-:W-:Y:S01]  /*8a10*/  F2FP.F16.E4M3.UNPACK_B R14, R14 ;  /* 0x0000000eff0e723e */ /* 0x000fe200020006ff */
[----:B------:R-:W-:Y:S01]  /*8a20*/  FFMA.FTZ R56, R52, R56, R59 ;  /* 0x0000003834387223 */ /* 0x000fe2000001003b */
[-C--:B------:R-:W-:Y:S01]  /*8a30*/  FFMA.FTZ R62, R51, R12.reuse, -R62 ;  /* 0x0000000c333e7223 */ /* 0x080fe2000001083e */
[----:B------:R-:W-:Y:S01]  /*8a40*/  FFMA.FTZ R59, R13, R12, R60 ;  /* 0x0000000c0d3b7223 */ /* 0x000fe2000001003c */
[----:B------:R-:W-:-:S02]  /*8a50*/  HADD2.F32 R13, -RZ, R15.H0_H0 ;  /* 0x2000000fff0d7230 */ /* 0x000fc40000004100 */
[--C-:B------:R-:W-:Y:S01]  /*8a60*/  HADD2.F32 R12, -RZ, R14.reuse.H0_H0 ;  /* 0x2000000eff0c7230 */ /* 0x100fe20000004100 */
[----:B------:R-:W-:Y:S01]  /*8a70*/  F2FP.SATFINITE.E4M3.F32.PACK_AB_MERGE_C R56, R56, R61, RZ ;  /* 0x0000003d3838723e */ /* 0x000fe200048070ff */
[----:B------:R-:W-:Y:S01]  /*8a80*/  HADD2.F32 R15, -RZ, R15.H1_H1 ;  /* 0x3000000fff0f7230 */ /* 0x000fe20000004100 */
[----:B------:R-:W-:Y:S01]  /*8a90*/  F2FP.SATFINITE.E4M3.F32.PACK_AB_MERGE_C R59, R59, R62, RZ ;  /* 0x0000003e3b3b723e */ /* 0x000fe200048070ff */
[----:B------:R-:W-:Y:S02]  /*8aa0*/  HADD2.F32 R14, -RZ, R14.H1_H1 ;  /* 0x3000000eff0e7230 */ /* 0x000fe40000004100 */
[----:B------:R-:W-:Y:S02]  /*8ab0*/  HADD2.F32 R57, -RZ, R57.H0_H0 ;  /* 0x20000039ff397230 */ /* 0x000fe40000004100 */
[----:B------:R-:W-:Y:S02]  /*8ac0*/  HADD2.F32 R51, -RZ, R54.H0_H0 ;  /* 0x20000036ff337230 */ /* 0x000fe40000004100 */
[----:B------:R-:W-:Y:S01]  /*8ad0*/  FMUL.FTZ R54, R15, R58 ;  /* 0x0000003a0f367220 */ /* 0x000fe20000410000 */
[----:B------:R-:W-:-:S02]  /*8ae0*/  HADD2.F32 R52, -RZ, R55.H0_H0 ;  /* 0x20000037ff347230 */ /* 0x000fc40000004100 */
[-C--:B------:R-:W-:Y:S01]  /*8af0*/  FMUL.FTZ R53, R14, R57.reuse ;  /* 0x000000390e357220 */ /* 0x080fe20000410000 */
[C---:B------:R-:W-:Y:S01]  /*8b00*/  FMUL.FTZ R58, R13.reuse, R58 ;  /* 0x0000003a0d3a7220 */ /* 0x040fe20000410000 */
[C---:B------:R-:W-:Y:S01]  /*8b10*/  FMUL.FTZ R57, R12.reuse, R57 ;  /* 0x000000390c397220 */ /* 0x040fe20000410000 */
[-C--:B------:R-:W-:Y:S02]  /*8b20*/  FFMA.FTZ R54, R13, R52.reuse, -R54 ;  /* 0x000000340d367223 */ /* 0x080fe40000010836 */
[----:B------:R-:W-:Y:S01]  /*8b30*/  FFMA.FTZ R15, R15, R52, R58 ;  /* 0x000000340f0f7223 */ /* 0x000fe2000001003a */
[-C--:B------:R-:W-:Y:S01]  /*8b40*/  FFMA.FTZ R53, R12, R51.reuse, -R53 ;  /* 0x000000330c357223 */ /* 0x080fe20000010835 */
[----:B------:R-:W-:Y:S01]  /*8b50*/  FFMA.FTZ R14, R14, R51, R57 ;  /* 0x000000330e0e7223 */ /* 0x000fe20000010039 */
[----:B------:R-:W-:Y:S02]  /*8b60*/  F2FP.SATFINITE.E4M3.F32.PACK_AB_MERGE_C R13, R44, R11, R47 ;  /* 0x0000000b2c0d723e */ /* 0x000fe4000480702f */
[----:B------:R-:W-:-:S02]  /*8b70*/  F2FP.SATFINITE.E4M3.F32.PACK_AB_MERGE_C R12, R46, R45, R50 ;  /* 0x0000002d2e0c723e */ /* 0x000fc40004807032 */
[----:B------:R-:W-:Y:S02]  /*8b80*/  F2FP.SATFINITE.E4M3.F32.PACK_AB_MERGE_C R14, R14, R53, R59 ;  /* 0x000000350e0e723e */ /* 0x000fe4000480703b */
[----:B------:R-:W-:-:S07]  /*8b90*/  F2FP.SATFINITE.E4M3.F32.PACK_AB_MERGE_C R15, R15, R54, R56 ;  /* 0x000000360f0f723e */ /* 0x000fce0004807038 */
.L_x_4338:
[----:B------:R-:W-:Y:S05]  /*8ba0*/  BSYNC B2 ;  /* 0x0000000000027941 */ /* 0x000fea0003800000 */
.L_x_4337:
[----:B--2---:R0:W-:Y:S02]  /*8bb0*/  ST.E.128 desc[UR50][R48.64], R12 ;  /* 0x0000000c30007985 */ /* 0x0041e4000c101d32 */
.L_x_4336:
[----:B------:R-:W-:Y:S05]  /*8bc0*/  BSYNC B1 ;  /* 0x0000000000017941 */ /* 0x000fea0003800000 */
.L_x_4335:
[----:B------:R-:W-:Y:S01]  /*8bd0*/  ISETP.NE.AND P3, PT, R32, RZ, PT ;  /* 0x000000ff2000720c */ /* 0x000fe20003f65270 */
[----:B------:R-:W-:-:S12]  /*8be0*/  BSSY B1, `(.L_x_4339) ;  /* 0x0000077000017945 */ /* 0x000fd80003800000 */
[----:B------:R-:W-:Y:S05]  /*8bf0*/  @!P3 BRA `(.L_x_4340) ;  /* 0x0000000400d4b947 */ /* 0x000fea0003800000 */
[----:B----4-:R-:W4:Y:S01]  /*8c00*/  LDL R11, [R1+0x10] ;  /* 0x00001000010b7983 */ /* 0x010f220000100800 */
[----:B0-----:R-:W-:Y:S01]  /*8c10*/  IADD3 R44, P3, R22, R120, RZ ;  /* 0x00000078162c7210 */ /* 0x001fe20007f7e0ff */
[----:B------:R-:W-:Y:S02]  /*8c20*/  BSSY B2, `(.L_x_4341) ;  /* 0x0000071000027945 */ /* 0x000fe40003800000 */
[----:B------:R0:W0:Y:S02]  /*8c30*/  LDS.128 R12, [R88+0x2b200] ;  /* 0x02b20000580c7984 */ /* 0x0000240000000c00 */
[----:B--2---:R-:W-:Y:S01]  /*8c40*/  IMAD.X R45, R119, 0x1, R229, P3 ;  /* 0x00000001772d7824 */ /* 0x004fe200018e06e5 */
[----:B----4-:R-:W-:-:S13]  /*8c50*/  ISETP.GE.AND P3, PT, R11, R113, PT ;  /* 0x000000710b00720c */ /* 0x010fda0003f66270 */
[----:B0-----:R-:W-:Y:S05]  /*8c60*/  @P3 BRA `(.L_x_4342) ;  /* 0x0000000400b03947 */ /* 0x001fea0003800000 */
        /* <DEDUP_REMOVED lines=11> */
[----:B------:R-:W-:Y:S01]  /*8d20*/  IMAD.MOV.U32 R11, RZ, RZ, R13 ;  /* 0x000000ffff0b7224 */ /* 0x000fe200078e000d */
[----:B------:R-:W-:Y:S01]  /*8d30*/  PRMT R42, R42, 0x654, R41 ;  /* 0x000006542a2a7816 */ /* 0x000fe20000000029 */
[----:B------:R-:W-:Y:S01]  /*8d40*/  IMAD.MOV.U32 R41, RZ, RZ, R12 ;  /* 0x000000ffff297224 */ /* 0x000fe200078e000c */
[----:B------:R-:W-:Y:S02]  /*8d50*/  LOP3.LUT R13, R40, 0xff00, R43, 0xf8, !PT ;  /* 0x0000ff00280d7812 */ /* 0x000fe400078ef82b */
[----:B------:R-:W-:Y:S01]  /*8d60*/  LOP3.LUT R42, R42, 0xff00, R47, 0xf8, !PT ;  /* 0x0000ff002a2a7812 */ /* 0x000fe200078ef82f */
[----:B------:R-:W-:Y:S01]  /*8d70*/  IMAD.U32 R47, R46, 0x10000, RZ ;  /* 0x000100002e2f7824 */ /* 0x000fe200078e00ff */
[----:B------:R-:W-:-:S02]  /*8d80*/  SHF.L.U32 R40, R48, 0x10, RZ ;  /* 0x0000001030287819 */ /* 0x000fc400000006ff */
        /* <DEDUP_REMOVED lines=27> */
[----:B------:R-:W-:-:S02]  /*8f40*/  HADD2.F32 R46, -RZ, R42.H0_H0 ;  /* 0x2000002aff2e7230 */ /* 0x000fc40000004100 */
[----:B------:R-:W-:Y:S02]  /*8f50*/  HADD2.F32 R47, -RZ, R42.H1_H1 ;  /* 0x3000002aff2f7230 */ /* 0x000fe40000004100 */
[----:B------:R-:W-:Y:S02]  /*8f60*/  HADD2.F32 R87, -RZ, R87.H0_H0 ;  /* 0x20000057ff577230 */ /* 0x000fe40000004100 */
[-C--:B------:R-:W-:Y:S01]  /*8f70*/  FMUL.FTZ R50, R46, R48.reuse ;  /* 0x000000302e327220 */ /* 0x080fe20000410000 */
[--C-:B------:R-:W-:Y:S02]  /*8f80*/  HADD2.F32 R43, -RZ, R41.reuse.H1_H1 ;  /* 0x30000029ff2b7230 */ /* 0x100fe40000004100 */
[----:B------:R-:W-:Y:S01]  /*8f90*/  FMUL.FTZ R51, R47, R48 ;  /* 0x000000302f337220 */ /* 0x000fe20000410000 */
[----:B------:R-:W-:Y:S02]  /*8fa0*/  HADD2.F32 R42, -RZ, R41.H0_H0 ;  /* 0x20000029ff2a7230 */ /* 0x000fe40000004100 */
[----:B------:R-:W-:-:S02]  /*8fb0*/  HADD2.F32 R41, -RZ, R86.H1_H1 ;  /* 0x30000056ff297230 */ /* 0x000fc40000004100 */
[-C--:B------:R-:W-:Y:S01]  /*8fc0*/  FMUL.FTZ R49, R43, R87.reuse ;  /* 0x000000572b317220 */ /* 0x080fe20000410000 */
[----:B------:R-:W-:Y:S02]  /*8fd0*/  HADD2.F32 R86, -RZ, R86.H0_H0 ;  /* 0x20000056ff567230 */ /* 0x000fe40000004100 */
[----:B------:R-:W-:Y:S01]  /*8fe0*/  FMUL.FTZ R48, R42, R87 ;  /* 0x000000572a307220 */ /* 0x000fe20000410000 */
[-C--:B------:R-:W-:Y:S01]  /*8ff0*/  FFMA.FTZ R51, R46, R41.reuse, -R51 ;  /* 0x000000292e337223 */ /* 0x080fe20000010833 */
[----:B------:R-:W-:Y:S01]  /*9000*/  FFMA.FTZ R50, R47, R41, R50 ;  /* 0x000000292f327223 */ /* 0x000fe20000010032 */
[-C--:B------:R-:W-:Y:S01]  /*9010*/  FFMA.FTZ R41, R42, R86.reuse, -R49 ;  /* 0x000000562a297223 */ /* 0x080fe20000010831 */
[----:B------:R-:W-:Y:S01]  /*9020*/  FFMA.FTZ R42, R43, R86, R48 ;  /* 0x000000562b2a7223 */ /* 0x000fe20000010030 */
[----:B------:R-:W-:Y:S02]  /*9030*/  F2FP.F16.E4M3.UNPACK_B R47, R15.H1 ;  /* 0x0000000fff2f723e */ /* 0x000fe400030006ff */
[----:B------:R-:W-:-:S02]  /*9040*/  F2FP.SATFINITE.E4M3.F32.PACK_AB_MERGE_C R43, R53, R52, RZ ;  /* 0x00000034352b723e */ /* 0x000fc400048070ff */
[----:B------:R-:W-:Y:S01]  /*9050*/  F2FP.F16.E4M3.UNPACK_B R53, R40.H1 ;  /* 0x00000028ff35723e */ /* 0x000fe200030006ff */
[--C-:B------:R-:W-:Y:S01]  /*9060*/  HADD2.F32 R48, -RZ, R47.reuse.H0_H0 ;  /* 0x2000002fff307230 */ /* 0x100fe20000004100 */
[----:B------:R-:W-:Y:S01]  /*9070*/  F2FP.SATFINITE.E4M3.F32.PACK_AB_MERGE_C R58, R50, R51, RZ ;  /* 0x00000033323a723e */ /* 0x000fe200048070ff */
[----:B------:R-:W-:Y:S01]  /*9080*/  HADD2.F32 R47, -RZ, R47.H1_H1 ;  /* 0x3000002fff2f7230 */ /* 0x000fe20000004100 */
[-C--:B------:R-:W-:Y:S01]  /*9090*/  F2FP.F16.E4M3.UNPACK_B R50, R13.reuse.H1 ;  /* 0x0000000dff32723e */ /* 0x080fe200030006ff */
[--C-:B------:R-:W-:Y:S01]  /*90a0*/  HADD2.F32 R54, -RZ, R53.reuse.H1_H1 ;  /* 0x30000035ff367230 */ /* 0x100fe20000004100 */
[----:B------:R-:W-:Y:S01]  /*90b0*/  F2FP.F16.E4M3.UNPACK_B R46, R14.H1 ;  /* 0x0000000eff2e723e */ /* 0x000fe200030006ff */
[----:B------:R-:W-:Y:S01]  /*90c0*/  HADD2.F32 R53, -RZ, R53.H0_H0 ;  /* 0x20000035ff357230 */ /* 0x000fe20000004100 */
[----:B------:R-:W-:Y:S01]  /*90d0*/  F2FP.F16.E4M3.UNPACK_B R52, R40 ;  /* 0x00000028ff34723e */ /* 0x000fe200020006ff */
[----:B------:R-:W-:Y:S01]  /*90e0*/  HADD2.F32 R51, -RZ, R50.H1_H1 ;  /* 0x30000032ff337230 */ /* 0x000fe20000004100 */
[----:B------:R-:W-:Y:S01]  /*90f0*/  F2FP.F16.E4M3.UNPACK_B R49, R13 ;  /* 0x0000000dff31723e */ /* 0x000fe200020006ff */
[----:B------:R-:W-:-:S02]  /*9100*/  HADD2.F32 R40, -RZ, R46.H1_H1 ;  /* 0x3000002eff287230 */ /* 0x000fc40000004100 */
[----:B------:R-:W-:Y:S01]  /*9110*/  FMUL.FTZ R13, R47, R54 ;  /* 0x000000362f0d7220 */ /* 0x000fe20000410000 */
[----:B------:R-:W-:Y:S01]  /*9120*/  HADD2.F32 R55, -RZ, R52.H1_H1 ;  /* 0x30000034ff377230 */ /* 0x000fe20000004100 */
[----:B------:R-:W-:Y:S01]  /*9130*/  F2FP.F16.E4M3.UNPACK_B R15, R15 ;  /* 0x0000000fff0f723e */ /* 0x000fe200020006ff */
[----:B------:R-:W-:Y:S02]  /*9140*/  HADD2.F32 R46, -RZ, R46.H0_H0 ;  /* 0x2000002eff2e7230 */ /* 0x000fe40000004100 */
[----:B------:R-:W-:Y:S01]  /*9150*/  FFMA.FTZ R56, R48, R51, -R13 ;  /* 0x0000003330387223 */ /* 0x000fe2000001080d */
[----:B------:R-:W-:Y:S02]  /*9160*/  HADD2.F32 R13, -RZ, R49.H1_H1 ;  /* 0x30000031ff0d7230 */ /* 0x000fe40000004100 */
[-C--:B------:R-:W-:Y:S01]  /*9170*/  FMUL.FTZ R57, R40, R55.reuse ;  /* 0x0000003728397220 */ /* 0x080fe20000410000 */
[----:B------:R-:W-:Y:S01]  /*9180*/  F2FP.F16.E4M3.UNPACK_B R14, R14 ;  /* 0x0000000eff0e723e */ /* 0x000fe200020006ff */
[----:B------:R-:W-:Y:S01]  /*9190*/  FMUL.FTZ R55, R46, R55 ;  /* 0x000000372e377220 */ /* 0x000fe20000410000 */
[----:B------:R-:W-:Y:S01]  /*91a0*/  FMUL.FTZ R54, R48, R54 ;  /* 0x0000003630367220 */ /* 0x000fe20000410000 */
[----:B------:R-:W-:Y:S01]  /*91b0*/  FFMA.FTZ R57, R46, R13, -R57 ;  /* 0x0000000d2e397223 */ /* 0x000fe20000010839 */
[----:B------:R-:W-:-:S02]  /*91c0*/  HADD2.F32 R52, -RZ, R52.H0_H0 ;  /* 0x20000034ff347230 */ /* 0x000fc40000004100 */
[----:B------:R-:W-:Y:S01]  /*91d0*/  FFMA.FTZ R48, R40, R13, R55 ;  /* 0x0000000d28307223 */ /* 0x000fe20000010037 */
[--C-:B------:R-:W-:Y:S02]  /*91e0*/  HADD2.F32 R40, -RZ, R15.reuse.H0_H0 ;  /* 0x2000000fff287230 */ /* 0x100fe40000004100 */
[----:B------:R-:W-:Y:S01]  /*91f0*/  FFMA.FTZ R59, R47, R51, R54 ;  /* 0x000000332f3b7223 */ /* 0x000fe20000010036 */
[--C-:B------:R-:W-:Y:S02]  /*9200*/  HADD2.F32 R13, -RZ, R14.reuse.H0_H0 ;  /* 0x2000000eff0d7230 */ /* 0x100fe40000004100 */
[----:B------:R-:W-:Y:S02]  /*9210*/  HADD2.F32 R15, -RZ, R15.H1_H1 ;  /* 0x3000000fff0f7230 */ /* 0x000fe40000004100 */
[----:B------:R-:W-:Y:S01]  /*9220*/  FMUL.FTZ R54, R40, R53 ;  /* 0x0000003528367220 */ /* 0x000fe20000410000 */
[----:B------:R-:W-:Y:S02]  /*9230*/  HADD2.F32 R14, -RZ, R14.H1_H1 ;  /* 0x3000000eff0e7230 */ /* 0x000fe40000004100 */
[----:B------:R-:W-:Y:S01]  /*9240*/  FMUL.FTZ R47, R13, R52 ;  /* 0x000000340d2f7220 */ /* 0x000fe20000410000 */
[----:B------:R-:W-:-:S02]  /*9250*/  HADD2.F32 R50, -RZ, R50.H0_H0 ;  /* 0x20000032ff327230 */ /* 0x000fc40000004100 */
        /* <DEDUP_REMOVED lines=13> */
.L_x_4342:
[----:B------:R-:W-:Y:S05]  /*9330*/  BSYNC B2 ;  /* 0x0000000000027941 */ /* 0x000fea0003800000 */
.L_x_4341:
[----:B------:R0:W-:Y:S02]  /*9340*/  ST.E.128 desc[UR50][R44.64], R12 ;  /* 0x0000000c2c007985 */ /* 0x0001e4000c101d32 */
.L_x_4340:
[----:B------:R-:W-:Y:S05]  /*9350*/  BSYNC B1 ;  /* 0x0000000000017941 */ /* 0x000fea0003800000 */
.L_x_4339:
[----:B------:R-:W-:-:S13]  /*9360*/  ISETP.NE.AND P3, PT, R33, RZ, PT ;  /* 0x000000ff2100720c */ /* 0x000fda0003f65270 */
        /* <DEDUP_REMOVED lines=8> */
[--C-:B------:R-:W-:Y:S02]  /*93f0*/  SHF.R.U32.HI R43, RZ, 0x8, R37.reuse ;  /* 0x00000008ff2b7819 */ /* 0x100fe40000011625 */
[----:B------:R-:W-:Y:S02]  /*9400*/  LOP3.LUT R11, R37, 0xff, RZ, 0xc0, !PT ;  /* 0x000000ff250b7812 */ /* 0x000fe400078ec0ff */
[----:B------:R-:W-:Y:S02]  /*9410*/  SHF.R.U32.HI R38, RZ, 0x18, R37 ;  /* 0x00000018ff267819 */ /* 0x000fe40000011625 */
[----:B------:R-:W-:Y:S02]  /*9420*/  SHF.R.U32.HI R36, RZ, 0x8, R39 ;  /* 0x00000008ff247819 */ /* 0x000fe40000011627 */
[----:B------:R-:W-:Y:S01]  /*9430*/  PRMT R38, R38, 0x654, R11 ;  /* 0x0000065426267816 */ /* 0x000fe2000000000b */
[----:B------:R-:W-:Y:S01]  /*9440*/  IMAD.SHL.U32 R11, R43, 0x100, RZ ;  /* 0x000001002b0b7824 */ /* 0x000fe200078e00ff */
[----:B------:R-:W-:-:S02]  /*9450*/  SHF.R.U32.HI R44, RZ, 0x10, R39 ;  /* 0x00000010ff2c7819 */ /* 0x000fc40000011627 */
[----:B------:R-:W-:Y:S01]  /*9460*/  LOP3.LUT R42, R39, 0xff0000ff, RZ, 0xc0, !PT ;  /* 0xff0000ff272a7812 */ /* 0x000fe200078ec0ff */
[----:B------:R-:W-:Y:S01]  /*9470*/  IMAD.SHL.U32 R39, R36, 0x100, RZ ;  /* 0x0000010024277824 */ /* 0x000fe200078e00ff */
[----:B------:R-:W-:Y:S01]  /*9480*/  SHF.R.U32.HI R45, RZ, 0x10, R37 ;  /* 0x00000010ff2d7819 */ /* 0x000fe20000011625 */
[----:B------:R-:W-:Y:S01]  /*9490*/  IMAD.MOV.U32 R36, RZ, RZ, R12 ;  /* 0x000000ffff247224 */ /* 0x000fe200078e000c */
[----:B------:R-:W-:Y:S01]  /*94a0*/  LOP3.LUT R37, R38, 0xff00, R11, 0xf8, !PT ;  /* 0x0000ff0026257812 */ /* 0x000fe200078ef80b */
[----:B------:R-:W-:Y:S01]  /*94b0*/  IMAD.U32 R38, R44, 0x10000, RZ ;  /* 0x000100002c267824 */ /* 0x000fe200078e00ff */
[----:B------:R-:W-:Y:S01]  /*94c0*/  LOP3.LUT R43, R42, 0xff00, R39, 0xf8, !PT ;  /* 0x0000ff002a2b7812 */ /* 0x000fe200078ef827 */
[----:B------:R-:W-:Y:S01]  /*94d0*/  IMAD.U32 R12, R45, 0x10000, RZ ;  /* 0x000100002d0c7824 */ /* 0x000fe200078e00ff */
[----:B------:R-:W-:Y:S02]  /*94e0*/  F2FP.F16.E4M3.UNPACK_B R39, R85.H1 ;  /* 0x00000055ff27723e */ /* 0x000fe400030006ff */
[----:B------:R-:W-:-:S02]  /*94f0*/  F2FP.F16.E4M3.UNPACK_B R11, R13 ;  /* 0x0000000dff0b723e */ /* 0x000fc400020006ff */
[----:B------:R-:W-:Y:S01]  /*9500*/  LOP3.LUT R45, R43, 0xff0000, R38, 0xf8, !PT ;  /* 0x00ff00002b2d7812 */ /* 0x000fe200078ef826 */
[----:B------:R-:W-:Y:S01]  /*9510*/  HADD2.F32 R43, -RZ, R39.H0_H0 ;  /* 0x20000027ff2b7230 */ /* 0x000fe20000004100 */
[----:B------:R-:W-:Y:S01]  /*9520*/  LOP3.LUT R42, R37, 0xff0000, R12, 0xf8, !PT ;  /* 0x00ff0000252a7812 */ /* 0x000fe200078ef80c */
[----:B------:R-:W-:Y:S01]  /*9530*/  HADD2.F32 R12, -RZ, R11.H1_H1 ;  /* 0x3000000bff0c7230 */ /* 0x000fe20000004100 */
[----:B------:R-:W-:Y:S01]  /*9540*/  F2FP.F16.E4M3.UNPACK_B R38, R84.H1 ;  /* 0x00000054ff26723e */ /* 0x000fe200030006ff */
[----:B------:R-:W-:Y:S01]  /*9550*/  HADD2.F32 R44, -RZ, R39.H1_H1 ;  /* 0x30000027ff2c7230 */ /* 0x000fe20000004100 */
[----:B------:R-:W-:Y:S01]  /*9560*/  F2FP.F16.E4M3.UNPACK_B R13, R13.H1 ;  /* 0x0000000dff0d723e */ /* 0x000fe200030006ff */
[----:B------:R-:W-:Y:S02]  /*9570*/  HADD2.F32 R11, -RZ, R11.H0_H0 ;  /* 0x2000000bff0b7230 */ /* 0x000fe40000004100 */
[----:B------:R-:W-:Y:S01]  /*9580*/  FMUL.FTZ R46, R12, R43 ;  /* 0x0000002b0c2e7220 */ /* 0x000fe20000410000 */
[----:B------:R-:W-:Y:S01]  /*9590*/  HADD2.F32 R39, -RZ, R38.H0_H0 ;  /* 0x20000026ff277230 */ /* 0x000fe20000004100 */
[----:B------:R-:W-:Y:S01]  /*95a0*/  F2FP.F16.E4M3.UNPACK_B R85, R85 ;  /* 0x00000055ff55723e */ /* 0x000fe200020006ff */
[----:B------:R-:W-:-:S02]  /*95b0*/  HADD2.F32 R37, -RZ, R13.H1_H1 ;  /* 0x3000000dff257230 */ /* 0x000fc40000004100 */
[C---:B------:R-:W-:Y:S01]  /*95c0*/  FMUL.FTZ R43, R11.reuse, R43 ;  /* 0x0000002b0b2b7220 */ /* 0x040fe20000410000 */
[----:B------:R-:W-:Y:S02]  /*95d0*/  HADD2.F32 R13, -RZ, R13.H0_H0 ;  /* 0x2000000dff0d7230 */ /* 0x000fe40000004100 */
[-C--:B------:R-:W-:Y:S01]  /*95e0*/  FFMA.FTZ R11, R11, R39.reuse, -R46 ;  /* 0x000000270b0b7223 */ /* 0x080fe2000001082e */
[----:B------:R-:W-:Y:S02]  /*95f0*/  HADD2.F32 R38, -RZ, R38.H1_H1 ;  /* 0x30000026ff267230 */ /* 0x000fe40000004100 */
[-C--:B------:R-:W-:Y:S01]  /*9600*/  FMUL.FTZ R46, R37, R44.reuse ;  /* 0x0000002c252e7220 */ /* 0x080fe20000410000 */
[----:B------:R-:W-:Y:S01]  /*9610*/  FFMA.FTZ R12, R12, R39, R43 ;  /* 0x000000270c0c7223 */ /* 0x000fe2000001002b */
[C---:B------:R-:W-:Y:S01]  /*9620*/  FMUL.FTZ R44, R13.reuse, R44 ;  /* 0x0000002c0d2c7220 */ /* 0x040fe20000410000 */
[--C-:B------:R-:W-:Y:S02]  /*9630*/  HADD2.F32 R43, -RZ, R85.reuse.H1_H1 ;  /* 0x30000055ff2b7230 */ /* 0x100fe40000004100 */
[----:B------:R-:W-:Y:S01]  /*9640*/  FFMA.FTZ R47, R13, R38, -R46 ;  /* 0x000000260d2f7223 */ /* 0x000fe2000001082e */
[----:B------:R-:W-:Y:S01]  /*9650*/  F2FP.F16.E4M3.UNPACK_B R13, R36.H1 ;  /* 0x00000024ff0d723e */ /* 0x000fe200030006ff */
[----:B------:R-:W-:Y:S01]  /*9660*/  FFMA.FTZ R50, R37, R38, R44 ;  /* 0x0000002625327223 */ /* 0x000fe2000001002c */
[----:B------:R-:W-:Y:S01]  /*9670*/  F2FP.F16.E4M3.UNPACK_B R36, R36 ;  /* 0x00000024ff24723e */ /* 0x000fe200020006ff */
[----:B------:R-:W-:Y:S01]  /*9680*/  HADD2.F32 R85, -RZ, R85.H0_H0 ;  /* 0x20000055ff557230 */ /* 0x000fe20000004100 */
[----:B------:R-:W-:Y:S01]  /*9690*/  F2FP.F16.E4M3.UNPACK_B R84, R84 ;  /* 0x00000054ff54723e */ /* 0x000fe200020006ff */
[--C-:B------:R-:W-:Y:S01]  /*96a0*/  HADD2.F32 R37, -RZ, R13.reuse.H0_H0 ;  /* 0x2000000dff257230 */ /* 0x100fe20000004100 */
[----:B------:R-:W-:Y:S01]  /*96b0*/  F2FP.SATFINITE.E4M3.F32.PACK_AB_MERGE_C R53, R50, R47, RZ ;  /* 0x0000002f3235723e */ /* 0x000fe200048070ff */
[----:B------:R-:W-:-:S02]  /*96c0*/  HADD2.F32 R38, -RZ, R13.H1_H1 ;  /* 0x3000000dff267230 */ /* 0x000fc40000004100 */
[--C-:B------:R-:W-:Y:S02]  /*96d0*/  HADD2.F32 R13, -RZ, R36.reuse.H0_H0 ;  /* 0x20000024ff0d7230 */ /* 0x100fe40000004100 */
[----:B------:R-:W-:Y:S02]  /*96e0*/  HADD2.F32 R36, -RZ, R36.H1_H1 ;  /* 0x30000024ff247230 */ /* 0x000fe40000004100 */
[-C--:B------:R-:W-:Y:S01]  /*96f0*/  FMUL.FTZ R46, R38, R43.reuse ;  /* 0x0000002b262e7220 */ /* 0x080fe20000410000 */
[--C-:B------:R-:W-:Y:S02]  /*9700*/  HADD2.F32 R39, -RZ, R84.reuse.H1_H1 ;  /* 0x30000054ff277230 */ /* 0x100fe40000004100 */
        /* <DEDUP_REMOVED lines=8> */
[----:B------:R-:W-:-:S02]  /*9790*/  F2FP.F16.E4M3.UNPACK_B R36, R15.H1 ;  /* 0x0000000fff24723e */ /* 0x000fc400030006ff */
[-C--:B------:R-:W-:Y:S02]  /*97a0*/  F2FP.F16.E4M3.UNPACK_B R44, R45.reuse.H1 ;  /* 0x0000002dff2c723e */ /* 0x080fe400030006ff */
[----:B------:R-:W-:Y:S01]  /*97b0*/  F2FP.F16.E4M3.UNPACK_B R39, R42.H1 ;  /* 0x0000002aff27723e */ /* 0x000fe200030006ff */
[----:B------:R-:W-:Y:S01]  /*97c0*/  HADD2.F32 R38, -RZ, R36.H1_H1 ;  /* 0x30000024ff267230 */ /* 0x000fe20000004100 */
[----:B------:R-:W-:Y:S01]  /*97d0*/  F2FP.F16.E4M3.UNPACK_B R13, R14.H1 ;  /* 0x0000000eff0d723e */ /* 0x000fe200030006ff */
[----:B------:R-:W-:Y:S01]  /*97e0*/  HADD2.F32 R47, -RZ, R44.H1_H1 ;  /* 0x3000002cff2f7230 */ /* 0x000fe20000004100 */
[----:B------:R-:W-:Y:S01]  /*97f0*/  F2FP.F16.E4M3.UNPACK_B R45, R45 ;  /* 0x0000002dff2d723e */ /* 0x000fe200020006ff */
[----:B------:R-:W-:Y:S01]  /*9800*/  HADD2.F32 R37, -RZ, R36.H0_H0 ;  /* 0x20000024ff257230 */ /* 0x000fe20000004100 */
        /* <DEDUP_REMOVED lines=19> */
[--C-:B------:R-:W-:Y:S02]  /*9940*/  HADD2.F32 R13, -RZ, R14.reuse.H0_H0 ;  /* 0x2000000eff0d7230 */ /* 0x100fe40000004100 */
[----:B------:R-:W-:Y:S01]  /*9950*/  HADD2.F32 R15, -RZ, R15.H1_H1 ;  /* 0x3000000fff0f7230 */ /* 0x000fe20000004100 */
[----:B------:R-:W-:Y:S01]  /*9960*/  F2FP.SATFINITE.E4M3.F32.PACK_AB_MERGE_C R47, R47, R50, RZ ;  /* 0x000000322f2f723e */ /* 0x000fe200048070ff */
        /* <DEDUP_REMOVED lines=13> */
[----:B------:R-:W-:-:S02]  /*9a40*/  F2FP.SATFINITE.E4M3.F32.PACK_AB_MERGE_C R13, R12, R11, R53 ;  /* 0x0000000b0c0d723e */ /* 0x000fc40004807035 */
[----:B------:R-:W-:Y:S02]  /*9a50*/  F2FP.SATFINITE.E4M3.F32.PACK_AB_MERGE_C R12, R85, R48, R52 ;  /* 0x00000030550c723e */ /* 0x000fe40004807034 */
[----:B------:R-:W-:Y:S02]  /*9a60*/  F2FP.SATFINITE.E4M3.F32.PACK_AB_MERGE_C R14, R45, R38, R47 ;  /* 0x000000262d0e723e */ /* 0x000fe4000480702f */
[----:B------:R-:W-:-:S07]  /*9a70*/  F2FP.SATFINITE.E4M3.F32.PACK_AB_MERGE_C R15, R44, R37, R46 ;  /* 0x000000252c0f723e */ /* 0x000fce000480702e */
.L_x_4344:
[----:B------:R-:W-:Y:S05]  /*9a80*/  BSYNC B1 ;  /* 0x0000000000017941 */ /* 0x000fea0003800000 */
.L_x_4343:
[----:B------:R0:W-:Y:S01]  /*9a90*/  ST.E.128 desc[UR50][R40.64], R12 ;  /* 0x0000000c28007985 */ /* 0x0001e2000c101d32 */
[----:B------:R-:W-:Y:S05]  /*9aa0*/  BRA `(.L_x_4322) ;  /* 0x0000007000407947 */ /* 0x000fea0003800000 */
.L_x_4288:
[----:B------:R-:W0:Y:S01]  /*9ab0*/  S2R R64, SR_TID.X ;  /* 0x0000000000407919 */ /* 0x000e220000002100 */
[----:B------:R-:W-:Y:S01]  /*9ac0*/  BSSY B1, `(.L_x_4345) ;  /* 0x0000034000017945 */ /* 0x000fe20003800000 */
        /* <DEDUP_REMOVED lines=17> */
[C---:B0-----:R-:W-:Y:S01]  /*9be0*/  VIADD R72, R64.reuse, 0xffffff80 ;  /* 0xffffff8040487836 */ /* 0x041fe20000000000 */
[----:B------:R-:W-:-:S02]  /*9bf0*/  IADD3 R73, R64, -0x80, RZ ;  /* 0xffffff8040497810 */ /* 0x000fc40007ffe0ff */
[----:B------:R-:W-:Y:S02]  /*9c00*/  CS2R R64, SRZ ;  /* 0x0000000000407805 */ /* 0x000fe4000001ff00 */
[----:B------:R-:W-:-:S04]  /*9c10*/  LEA.HI R72, R72, R73, RZ, 0x1 ;  /* 0x0000004948487211 */ /* 0x000fc800078f08ff */
[----:B------:R-:W-:-:S04]  /*9c20*/  SHF.R.S32.HI R72, RZ, 0x1, R72 ;  /* 0x00000001ff487819 */ /* 0x000fc80000011448 */
[----:B------:R-:W-:-:S13]  /*9c30*/  ISETP.GE.AND P3, PT, R72, R92, PT ;  /* 0x0000005c4800720c */ /* 0x000fda0003f66270 */
[----:B------:R-:W-:Y:S05]  /*9c40*/  @P3 BRA `(.L_x_4346) ;  /* 0x00000000006c3947 */ /* 0x000fea0003800000 */
[----:B------:R-:W-:Y:S01]  /*9c50*/  ULDC.64 UR4, c[0x0][0x3e8] ;  /* 0x0000fa0000047ab9 */ /* 0x000fe20000000a00 */
[----:B------:R-:W-:Y:S02]  /*9c60*/  CS2R R46, SRZ ;  /* 0x00000000002e7805 */ /* 0x000fe4000001ff00 */
[----:B------:R-:W-:Y:S02]  /*9c70*/  IADD3 R72, P2, P4, R104, UR4, R14 ;  /* 0x0000000468487c10 */ /* 0x000fe4000fc5e00e */
[----:B------:R-:W-:Y:S02]  /*9c80*/  CS2R R44, SRZ ;  /* 0x00000000002c7805 */ /* 0x000fe4000001ff00 */
[----:B------:R-:W-:Y:S02]  /*9c90*/  CS2R R58, SRZ ;  /* 0x00000000003a7805 */ /* 0x000fe4000001ff00 */
[----:B------:R-:W-:Y:S02]  /*9ca0*/  CS2R R56, SRZ ;  /* 0x0000000000387805 */ /* 0x000fe4000001ff00 */
[----:B------:R-:W-:Y:S01]  /*9cb0*/  IADD3.X R73, R9, UR5, R11, P2, P4 ;  /* 0x0000000509497c10 */ /* 0x000fe200097e840b */
[----:B------:R-:W-:-:S02]  /*9cc0*/  ULDC.64 UR4, c[0x0][0x400] ;  /* 0x0001000000047ab9 */ /* 0x000fc40000000a00 */
[----:B------:R-:W-:-:S04]  /*9cd0*/  IADD3 R74, P2, P4, R96, UR4, R12 ;  /* 0x00000004604a7c10 */ /* 0x000fc8000fc5e00c */
[----:B------:R-:W-:Y:S02]  /*9ce0*/  IADD3.X R75, R20, UR5, R86, P2, P4 ;  /* 0x00000005144b7c10 */ /* 0x000fe400097e8456 */
[----:B------:R-:W-:Y:S02]  /*9cf0*/  ISETP.GE.AND P2, PT, R16, R113, PT ;  /* 0x000000711000720c */ /* 0x000fe40003f46270 */
[----:B------:R-:W-:Y:S02]  /*9d00*/  CS2R R42, SRZ ;  /* 0x00000000002a7805 */ /* 0x000fe4000001ff00 */
[----:B------:R-:W-:Y:S02]  /*9d10*/  CS2R R40, SRZ ;  /* 0x0000000000287805 */ /* 0x000fe4000001ff00 */
[----:B------:R-:W-:Y:S02]  /*9d20*/  CS2R R54, SRZ ;  /* 0x0000000000367805 */ /* 0x000fe4000001ff00 */
[----:B------:R-:W-:-:S05]  /*9d30*/  CS2R R52, SRZ ;  /* 0x0000000000347805 */ /* 0x000fca000001ff00 */
[----:B------:R0:W5:Y:S04]  /*9d40*/  @!P2 LDG.E.128 R44, desc[UR50][R72.64] ;  /* 0x00000032482ca981 */ /* 0x000168000c1e1d00 */
[----:B------:R0:W5:Y:S01]  /*9d50*/  @!P2 LDG.E.128 R56, desc[UR50][R74.64] ;  /* 0x000000324a38a981 */ /* 0x000162000c1e1d00 */
[----:B------:R-:W-:Y:S02]  /*9d60*/  ISETP.GE.AND P2, PT, R221, R113, PT ;  /* 0x00000071dd00720c */ /* 0x000fe40003f46270 */
[----:B------:R-:W-:Y:S02]  /*9d70*/  CS2R R38, SRZ ;  /* 0x0000000000267805 */ /* 0x000fe4000001ff00 */
[----:B------:R-:W-:Y:S02]  /*9d80*/  CS2R R36, SRZ ;  /* 0x0000000000247805 */ /* 0x000fe4000001ff00 */
[----:B------:R-:W-:-:S02]  /*9d90*/  CS2R R50, SRZ ;  /* 0x0000000000327805 */ /* 0x000fc4000001ff00 */
[----:B------:R-:W-:-:S05]  /*9da0*/  CS2R R48, SRZ ;  /* 0x0000000000307805 */ /* 0x000fca000001ff00 */
[----:B------:R0:W5:Y:S04]  /*9db0*/  @!P2 LDG.E.128 R40, desc[UR50][R72.64+0x20] ;  /* 0x000020324828a981 */ /* 0x000168000c1e1d00 */
[----:B------:R0:W5:Y:S01]  /*9dc0*/  @!P2 LDG.E.128 R52, desc[UR50][R74.64+0x20] ;  /* 0x000020324a34a981 */ /* 0x000162000c1e1d00 */
[----:B------:R-:W-:-:S13]  /*9dd0*/  ISETP.GE.AND P2, PT, R222, R113, PT ;  /* 0x00000071de00720c */ /* 0x000fda0003f46270 */
[----:B------:R0:W5:Y:S04]  /*9de0*/  @!P2 LDG.E.128 R36, desc[UR50][R72.64+0x40] ;  /* 0x000040324824a981 */ /* 0x000168000c1e1d00 */
[----:B------:R0:W5:Y:S02]  /*9df0*/  @!P2 LDG.E.128 R48, desc[UR50][R74.64+0x40] ;  /* 0x000040324a30a981 */ /* 0x000164000c1e1d00 */
.L_x_4346:
[----:B------:R-:W-:Y:S05]  /*9e00*/  BSYNC B1 ;  /* 0x0000000000017941 */ /* 0x000fea0003800000 */
.L_x_4345:
[----:B------:R-:W1:Y:S01]  /*9e10*/  S2R R76, SR_TID.X ;  /* 0x00000000004c7919 */ /* 0x000e620000002100 */
[----:B------:R-:W-:Y:S01]  /*9e20*/  BSSY B1, `(.L_x_4347) ;  /* 0x000002d000017945 */ /* 0x000fe20003800000 */
[----:B0-----:R-:W-:Y:S02]  /*9e30*/  CS2R R74, SRZ ;  /* 0x00000000004a7805 */ /* 0x001fe4000001ff00 */
[----:B------:R-:W-:Y:S02]  /*9e40*/  CS2R R72, SRZ ;  /* 0x0000000000487805 */ /* 0x000fe4000001ff00 */
[----:B------:R-:W-:Y:S02]  /*9e50*/  CS2R R78, SRZ ;  /* 0x00000000004e7805 */ /* 0x000fe4000001ff00 */
[----:B------:R-:W-:Y:S02]  /*9e60*/  CS2R R82, SRZ ;  /* 0x0000000000527805 */ /* 0x000fe4000001ff00 */
[----:B------:R-:W-:Y:S01]  /*9e70*/  CS2R R80, SRZ ;  /* 0x0000000000507805 */ /* 0x000fe2000001ff00 */
[----:B-1----:R-:W-:-:S02]  /*9e80*/  VIADD R85, R76, 0xffffff80 ;  /* 0xffffff804c557836 */ /* 0x002fc40000000000 */
[----:B------:R-:W-:Y:S01]  /*9e90*/  VIADD R84, R76, 0xffffff80 ;  /* 0xffffff804c547836 */ /* 0x000fe20000000000 */
[----:B------:R-:W-:-:S04]  /*9ea0*/  CS2R R76, SRZ ;  /* 0x00000000004c7805 */ /* 0x000fc8000001ff00 */
[----:B------:R-:W-:-:S04]  /*9eb0*/  LEA.HI R84, R84, R85, RZ, 0x1 ;  /* 0x0000005554547211 */ /* 0x000fc800078f08ff */
[----:B------:R-:W-:-:S05]  /*9ec0*/  SHF.R.S32.HI R84, RZ, 0x1, R84 ;  /* 0x00000001ff547819 */ /* 0x000fca0000011454 */
[----:B------:R-:W-:-:S05]  /*9ed0*/  VIADD R84, R84, 0x80 ;  /* 0x0000008054547836 */ /* 0x000fca0000000000 */
[----:B------:R-:W-:-:S13]  /*9ee0*/  ISETP.GE.AND P4, PT, R84, R92, PT ;  /* 0x0000005c5400720c */ /* 0x000fda0003f86270 */
[----:B------:R-:W-:Y:S05]  /*9ef0*/  @P4 BRA `(.L_x_4348) ;  /* 0x00000000007c4947 */ /* 0x000fea0003800000 */
[----:B------:R-:W-:Y:S01]  /*9f00*/  IADD3 R14, P2, P5, R104, R14, R5 ;  /* 0x0000000e680e7210 */ /* 0x000fe20007d5e005 */
[----:B------:R-:W-:Y:S01]  /*9f10*/  ULDC.64 UR4, c[0x0][0x3e8] ;  /* 0x0000fa0000047ab9 */ /* 0x000fe20000000a00 */
[----:B------:R-:W-:Y:S02]  /*9f20*/  CS2R R70, SRZ ;  /* 0x0000000000467805 */ /* 0x000fe4000001ff00 */
[----:B------:R-:W-:Y:S02]  /*9f30*/  CS2R R68, SRZ ;  /* 0x0000000000447805 */ /* 0x000fe4000001ff00 */
[----:B------:R-:W-:Y:S02]  /*9f40*/  IADD3.X R11, R9, R11, R4, P2, P5 ;  /* 0x0000000b090b7210 */ /* 0x000fe400017ea404 */
[----:B------:R-:W-:Y:S02]  /*9f50*/  CS2R R82, SRZ ;  /* 0x0000000000527805 */ /* 0x000fe4000001ff00 */
[----:B------:R-:W-:-:S02]  /*9f60*/  IADD3 R12, P2, P5, R96, R12, R7 ;  /* 0x0000000c600c7210 */ /* 0x000fc40007d5e007 */
[----:B------:R-:W-:Y:S02]  /*9f70*/  CS2R R80, SRZ ;  /* 0x0000000000507805 */ /* 0x000fe4000001ff00 */
        /* <DEDUP_REMOVED lines=23> */
.L_x_4348:
[----:B------:R-:W-:Y:S05]  /*a0f0*/  BSYNC B1 ;  /* 0x0000000000017941 */ /* 0x000fea0003800000 */
.L_x_4347:
        /* <DEDUP_REMOVED lines=28> */
.L_x_4349:
[----:B------:R-:W2:Y:S01]  /*a2c0*/  LDL R11, [R1+0x4] ;  /* 0x00000400010b7983 */ /* 0x000ea20000100800 */
[----:B------:R-:W-:Y:S01]  /*a2d0*/  IMAD R93, R19, 0x8, R18 ;  /* 0x00000008135d7824 */ /* 0x000fe200078e0212 */
[----:B------:R-:W-:Y:S01]  /*a2e0*/  BSSY B1, `(.L_x_4350) ;  /* 0x0000004000017945 */ /* 0x000fe20003800000 */
[----:B--2---:R-:W-:-:S04]  /*a2f0*/  SHF.L.U32 R94, R11, 0x1f, RZ ;  /* 0x0000001f0b5e7819 */ /* 0x004fc800000006ff */
[----:B------:R-:W1:Y:S02]  /*a300*/  SYNCS.PHASECHK.TRANS64.TRYWAIT P5, [R93+URZ+0x33490], R94 ;  /* 0x0334905e5d0075a7 */ /* 0x000e6400080a017f */
[----:B-1----:R-:W-:Y:S05]  /*a310*/  @!P5 BRA `(.L_x_4351) ;  /* 0x0000025c001cd947 */ /* 0x002fea0003800000 */
.L_x_4641:
[----:B------:R-:W-:Y:S05]  /*a320*/  BSYNC B1 ;  /* 0x0000000000017941 */ /* 0x000fea0003800000 */
.L_x_4350:
[----:B------:R-:W2:Y:S01]  /*a330*/  LDC R133, c[0x0][0x2f4] ;  /* 0x0000bd00ff857b82 */ /* 0x000ea20000000800 */
[----:B------:R-:W-:Y:S01]  /*a340*/  UMOV UR4, 0xffffffff ;  /* 0xffffffff00047882 */ /* 0x000fe20000000000 */
[----:B--2---:R-:W-:Y:S02]  /*a350*/  IMAD.IADD R139, R133, 0x1, -R114 ;  /* 0x00000001858b7824 */ /* 0x004fe400078e0a72 */
[----:B------:R-:W-:Y:S05]  /*a360*/  BRA.DIV UR4, `(.L_x_4352) ;  /* 0x0000025e041c7947 */ /* 0x000fea000b800000 */
[----:B------:R2:W3:Y:S04]  /*a370*/  SHFL.IDX PT, R149, R119, RZ, 0x1e1f ;  /* 0x001e1fff77957589 */ /* 0x0004e800000e0000 */
[----:B------:R2:W4:Y:S02]  /*a380*/  SHFL.IDX PT, R11, R120, RZ, 0x1e1f ;  /* 0x001e1fff780b7589 */ /* 0x00052400000e0000 */
.L_x_4645:
[----:B------:R-:W-:Y:S04]  /*a390*/  BSSY B1, `(.L_x_4353) ;  /* 0x000030e000017945 */ /* 0x000fe80003800000 */
[----:B------:R-:W-:Y:S05]  /*a3a0*/  @P3 BRA `(.L_x_4354) ;  /* 0x0000003000303947 */ /* 0x000fea0003800000 */
[----:B------:R-:W-:Y:S01]  /*a3b0*/  ISETP.NE.AND P3, PT, R28, RZ, PT ;  /* 0x000000ff1c00720c */ /* 0x000fe20003f65270 */
[----:B------:R-:W-:-:S12]  /*a3c0*/  BSSY B2, `(.L_x_4355) ;  /* 0x0000101000027945 */ /* 0x000fd80003800000 */
[----:B------:R-:W-:Y:S05]  /*a3d0*/  @!P3 BRA `(.L_x_4356) ;  /* 0x0000000c00fcb947 */ /* 0x000fea0003800000 */
[----:B------:R-:W5:Y:S04]  /*a3e0*/  LDL R84, [R1+0x24] ;  /* 0x0000240001547983 */ /* 0x000f680000100800 */
[----:B0-----:R-:W2:Y:S04]  /*a3f0*/  LDL R15, [R1+0x2c] ;  /* 0x00002c00010f7983 */ /* 0x001ea80000100800 */
[----:B------:R-:W3:Y:S01]  /*a400*/  LDL R14, [R1+0x28] ;  /* 0x00002800010e7983 */ /* 0x000ee20000100800 */
[----:B------:R-:W-:Y:S01]  /*a410*/  SEL R12, R114, R139, !P0 ;  /* 0x0000008b720c7207 */ /* 0x000fe20004000000 */
[----:B------:R-:W-:Y:S01]  /*a420*/  BSSY B3, `(.L_x_4357) ;  /* 0x00000f3000037945 */ /* 0x000fe20003800000 */
[----:B------:R-:W-:-:S02]  /*a430*/  ISETP.GE.AND P3, PT, R16, R113, PT ;  /* 0x000000711000720c */ /* 0x000fc40003f66270 */
[----:B------:R-:W-:-:S04]  /*a440*/  SHF.R.S32.HI R13, RZ, 0x1f, R12 ;  /* 0x0000001fff0d7819 */ /* 0x000fc8000001140c */
[----:B------:R-:W-:-:S04]  /*a450*/  LEA.HI R13, R13, R12, RZ, 0x5 ;  /* 0x0000000c0d0d7211 */ /* 0x000fc800078f28ff */
[----:B------:R-:W-:-:S04]  /*a460*/  LEA.HI.SX32 R162, R13, R112, 0x1b ;  /* 0x000000700da27211 */ /* 0x000fc800078fdaff */
[----:B------:R-:W-:-:S04]  /*a470*/  SHF.R.S32.HI R13, RZ, 0x1f, R162 ;  /* 0x0000001fff0d7819 */ /* 0x000fc800000114a2 */
[----:B------:R-:W-:Y:S01]  /*a480*/  LEA.HI R13, R13, R162, RZ, 0x2 ;  /* 0x000000a20d0d7211 */ /* 0x000fe200078f10ff */
[----:B------:R-:W-:-:S03]  /*a490*/  IMAD.SHL.U32 R162, R162, 0x10, RZ ;  /* 0x00000010a2a27824 */ /* 0x000fc600078e00ff */
[----:B------:R-:W-:Y:S02]  /*a4a0*/  SHF.R.S32.HI R13, RZ, 0x2, R13 ;  /* 0x00000002ff0d7819 */ /* 0x000fe4000001140d */
[----:B-----5:R-:W-:-:S03]  /*a4b0*/  LOP3.LUT R12, R84, 0x30, R162, 0xf8, !PT ;  /* 0x00000030540c7812 */ /* 0x020fc600078ef8a2 */
[----:B--2---:R-:W-:Y:S01]  /*a4c0*/  IMAD R13, R13, 0x2800, R15 ;  /* 0x000028000d0d7824 */ /* 0x004fe200078e020f */
[----:B---3--:R-:W-:-:S04]  /*a4d0*/  LOP3.LUT R12, R12, R14, RZ, 0x3c, !PT ;  /* 0x0000000e0c0c7212 */ /* 0x008fc800078e3cff */
[----:B------:R-:W-:-:S05]  /*a4e0*/  IADD3 R12, R13, R12, RZ ;  /* 0x0000000c0d0c7210 */ /* 0x000fca0007ffe0ff */
[C---:B------:R-:W-:Y:S02]  /*a4f0*/  IMAD R84, R19.reuse, 0x7800, R12 ;  /* 0x0000780013547824 */ /* 0x040fe400078e020c */
[----:B------:R-:W-:Y:S02]  /*a500*/  IMAD R12, R19, 0x7800, R128 ;  /* 0x00007800130c7824 */ /* 0x000fe400078e0280 */
[C---:B------:R-:W-:Y:S02]  /*a510*/  IMAD.IADD R84, R18.reuse, 0x1, R84 ;  /* 0x0000000112547824 */ /* 0x040fe400078e0254 */
[----:B------:R-:W-:-:S04]  /*a520*/  IMAD.IADD R12, R18, 0x1, R12 ;  /* 0x00000001120c7824 */ /* 0x000fc800078e020c */
[----:B------:R-:W0:Y:S04]  /*a530*/  LDS.128 R84, [R84+0x24200] ;  /* 0x0242000054547984 */ /* 0x000e280000000c00 */
[----:B------:R-:W2:Y:S01]  /*a540*/  LDS.128 R12, [R12+0x24200] ;  /* 0x024200000c0c7984 */ /* 0x000ea20000000c00 */
[----:B------:R-:W-:Y:S05]  /*a550*/  @P3 BRA `(.L_x_4358) ;  /* 0x0000000c007c3947 */ /* 0x000fea0003800000 */
[--C-:B------:R-:W-:Y:S02]  /*a560*/  SHF.R.U32.HI R58, RZ, 0x8, R45.reuse ;  /* 0x00000008ff3a7819 */ /* 0x100fe4000001162d */
[----:B------:R-:W-:Y:S02]  /*a570*/  SHF.R.U32.HI R56, RZ, 0x10, R45 ;  /* 0x00000010ff387819 */ /* 0x000fe4000001162d */
[----:B------:R-:W-:Y:S01]  /*a580*/  LOP3.LUT R46, R45, 0xff, RZ, 0xc0, !PT ;  /* 0x000000ff2d2e7812 */ /* 0x000fe200078ec0ff */
[----:B------:R-:W-:Y:S01]  /*a590*/  IMAD.SHL.U32 R58, R58, 0x100, RZ ;  /* 0x000001003a3a7824 */ /* 0x000fe200078e00ff */
[--C-:B------:R-:W-:Y:S01]  /*a5a0*/  SHF.R.U32.HI R44, RZ, 0x10, R47.reuse ;  /* 0x00000010ff2c7819 */ /* 0x100fe2000001162f */
[----:B------:R-:W-:Y:S01]  /*a5b0*/  IMAD.U32 R56, R56, 0x10000, RZ ;  /* 0x0001000038387824 */ /* 0x000fe200078e00ff */
[--C-:B------:R-:W-:Y:S02]  /*a5c0*/  SHF.R.U32.HI R163, RZ, 0x8, R47.reuse ;  /* 0x00000008ffa37819 */ /* 0x100fe4000001162f */
[----:B------:R-:W-:Y:S01]  /*a5d0*/  LOP3.LUT R164, R47, 0xff, RZ, 0xc0, !PT ;  /* 0x000000ff2fa47812 */ /* 0x000fe200078ec0ff */
[----:B------:R-:W-:Y:S01]  /*a5e0*/  IMAD.U32 R44, R44, 0x10000, RZ ;  /* 0x000100002c2c7824 */ /* 0x000fe200078e00ff */
[----:B------:R-:W-:-:S02]  /*a5f0*/  SHF.R.U32.HI R166, RZ, 0x18, R47 ;  /* 0x00000018ffa67819 */ /* 0x000fc4000001162f */
[----:B------:R-:W-:Y:S02]  /*a600*/  SHF.R.U32.HI R165, RZ, 0x8, R57 ;  /* 0x00000008ffa57819 */ /* 0x000fe40000011639 */
[----:B------:R-:W-:Y:S02]  /*a610*/  SHF.R.U32.HI R45, RZ, 0x18, R45 ;  /* 0x00000018ff2d7819 */ /* 0x000fe4000001162d */
[--C-:B------:R-:W-:Y:S01]  /*a620*/  SHF.R.U32.HI R47, RZ, 0x10, R57.reuse ;  /* 0x00000010ff2f7819 */ /* 0x100fe20000011639 */
[----:B------:R-:W-:Y:S01]  /*a630*/  IMAD.SHL.U32 R165, R165, 0x100, RZ ;  /* 0x00000100a5a57824 */ /* 0x000fe200078e00ff */
[----:B------:R-:W-:Y:S02]  /*a640*/  LOP3.LUT R167, R57, 0xff, RZ, 0xc0, !PT ;  /* 0x000000ff39a77812 */ /* 0x000fe400078ec0ff */
[----:B------:R-:W-:Y:S01]  /*a650*/  SHF.R.U32.HI R57, RZ, 0x18, R57 ;  /* 0x00000018ff397819 */ /* 0x000fe20000011639 */
[----:B------:R-:W-:Y:S01]  /*a660*/  IMAD.U32 R47, R47, 0x10000, RZ ;  /* 0x000100002f2f7824 */ /* 0x000fe200078e00ff */
[----:B------:R-:W-:-:S02]  /*a670*/  PRMT R168, R45, 0x654, R46 ;  /* 0x000006542da87816 */ /* 0x000fc4000000002e */
[----:B------:R-:W-:Y:S02]  /*a680*/  PRMT R167, R57, 0x654, R167 ;  /* 0x0000065439a77816 */ /* 0x000fe400000000a7 */
[----:B------:R-:W-:Y:S02]  /*a690*/  LOP3.LUT R58, R168, 0xff00, R58, 0xf8, !PT ;  /* 0x0000ff00a83a7812 */ /* 0x000fe400078ef83a */
[----:B------:R-:W-:Y:S02]  /*a6a0*/  LOP3.LUT R167, R167, 0xff00, R165, 0xf8, !PT ;  /* 0x0000ff00a7a77812 */ /* 0x000fe400078ef8a5 */
[--C-:B------:R-:W-:Y:S02]  /*a6b0*/  SHF.R.U32.HI R45, RZ, 0x10, R59.reuse ;  /* 0x00000010ff2d7819 */ /* 0x100fe4000001163b */
[--C-:B------:R-:W-:Y:S02]  /*a6c0*/  SHF.R.U32.HI R46, RZ, 0x8, R59.reuse ;  /* 0x00000008ff2e7819 */ /* 0x100fe4000001163b */
[----:B------:R-:W-:Y:S01]  /*a6d0*/  LOP3.LUT R169, R59, 0xff, RZ, 0xc0, !PT ;  /* 0x000000ff3ba97812 */ /* 0x000fe200078ec0ff */
[----:B------:R-:W-:Y:S01]  /*a6e0*/  IMAD.U32 R45, R45, 0x10000, RZ ;  /* 0x000100002d2d7824 */ /* 0x000fe200078e00ff */
[----:B------:R-:W-:-:S02]  /*a6f0*/  SHF.R.U32.HI R59, RZ, 0x18, R59 ;  /* 0x00000018ff3b7819 */ /* 0x000fc4000001163b */
[----:B------:R-:W-:Y:S02]  /*a700*/  LOP3.LUT R165, R58, 0xff0000, R56, 0xf8, !PT ;  /* 0x00ff00003aa57812 */ /* 0x000fe400078ef838 */
[----:B------:R-:W-:Y:S02]  /*a710*/  LOP3.LUT R58, R167, 0xff0000, R47, 0xf8, !PT ;  /* 0x00ff0000a73a7812 */ /* 0x000fe400078ef82f */
[----:B------:R-:W-:Y:S01]  /*a720*/  PRMT R57, R59, 0x654, R169 ;  /* 0x000006543b397816 */ /* 0x000fe200000000a9 */
[----:B------:R-:W-:Y:S01]  /*a730*/  IMAD.SHL.U32 R59, R163, 0x100, RZ ;  /* 0x00000100a33b7824 */ /* 0x000fe200078e00ff */
[----:B------:R-:W-:Y:S02]  /*a740*/  PRMT R164, R166, 0x654, R164 ;  /* 0x00000654a6a47816 */ /* 0x000fe400000000a4 */
[----:B0-----:R-:W-:Y:S02]  /*a750*/  F2FP.F16.E4M3.UNPACK_B R163, R85 ;  /* 0x00000055ffa3723e */ /* 0x001fe400020006ff */
[----:B------:R-:W-:-:S02]  /*a760*/  F2FP.F16.E4M3.UNPACK_B R166, R58 ;  /* 0x0000003affa6723e */ /* 0x000fc400020006ff */
[----:B--2---:R-:W-:Y:S01]  /*a770*/  F2FP.F16.E4M3.UNPACK_B R47, R13 ;  /* 0x0000000dff2f723e */ /* 0x004fe200020006ff */
[----:B------:R-:W-:Y:S01]  /*a780*/  HADD2.F32 R56, -RZ, R163.H0_H0 ;  /* 0x200000a3ff387230 */ /* 0x000fe20000004100 */
[----:B------:R-:W-:Y:S01]  /*a790*/  LOP3.LUT R59, R164, 0xff00, R59, 0xf8, !PT ;  /* 0x0000ff00a43b7812 */ /* 0x000fe200078ef83b */
        /* <DEDUP_REMOVED lines=13> */
[----:B------:R-:W-:Y:S01]  /*a870*/  HADD2.F32 R168, -RZ, R163.H1_H1 ;  /* 0x300000a3ffa87230 */ /* 0x000fe20000004100 */
[----:B------:R-:W-:Y:S02]  /*a880*/  SHF.L.U32 R46, R46, 0x8, RZ ;  /* 0x000000082e2e7819 */ /* 0x000fe400000006ff */
[----:B------:R-:W-:-:S02]  /*a890*/  LOP3.LUT R59, R59, 0xff0000, R44, 0xf8, !PT ;  /* 0x00ff00003b3b7812 */ /* 0x000fc400078ef82c */
[CC--:B------:R-:W-:Y:S01]  /*a8a0*/  FMUL.FTZ R163, R168.reuse, R166.reuse ;  /* 0x000000a6a8a37220 */ /* 0x0c0fe20000410000 */
[----:B------:R-:W-:Y:S01]  /*a8b0*/  FMUL.FTZ R166, R47, R166 ;  /* 0x000000a62fa67220 */ /* 0x000fe20000410000 */
[----:B------:R-:W-:Y:S02]  /*a8c0*/  LOP3.LUT R57, R57, 0xff00, R46, 0xf8, !PT ;  /* 0x0000ff0039397812 */ /* 0x000fe400078ef82e */
[-C--:B------:R-:W-:Y:S01]  /*a8d0*/  FFMA.FTZ R163, R47, R167.reuse, -R163 ;  /* 0x000000a72fa37223 */ /* 0x080fe200000108a3 */
[----:B------:R-:W-:Y:S01]  /*a8e0*/  FFMA.FTZ R47, R168, R167, R166 ;  /* 0x000000a7a82f7223 */ /* 0x000fe200000100a6 */
[----:B------:R-:W-:Y:S01]  /*a8f0*/  F2FP.F16.E4M3.UNPACK_B R166, R58.H1 ;  /* 0x0000003affa6723e */ /* 0x000fe200030006ff */
[----:B------:R-:W-:Y:S01]  /*a900*/  HADD2.F32 R168, -RZ, R165.H0_H0 ;  /* 0x200000a5ffa87230 */ /* 0x000fe20000004100 */
[----:B------:R-:W-:Y:S01]  /*a910*/  F2FP.F16.E4M3.UNPACK_B R167, R13.H1 ;  /* 0x0000000dffa7723e */ /* 0x000fe200030006ff */
[----:B------:R-:W-:Y:S01]  /*a920*/  HADD2.F32 R13, -RZ, R85.H0_H0 ;  /* 0x20000055ff0d7230 */ /* 0x000fe20000004100 */
[----:B------:R-:W-:Y:S01]  /*a930*/  LOP3.LUT R44, R57, 0xff0000, R45, 0xf8, !PT ;  /* 0x00ff0000392c7812 */ /* 0x000fe200078ef82d */
[----:B------:R-:W-:-:S02]  /*a940*/  HADD2.F32 R169, -RZ, R166.H0_H0 ;  /* 0x200000a6ffa97230 */ /* 0x000fc40000004100 */
[----:B------:R-:W-:Y:S02]  /*a950*/  HADD2.F32 R58, -RZ, R167.H0_H0 ;  /* 0x200000a7ff3a7230 */ /* 0x000fe40000004100 */
[----:B------:R-:W-:Y:S02]  /*a960*/  HADD2.F32 R85, -RZ, R85.H1_H1 ;  /* 0x30000055ff557230 */ /* 0x000fe40000004100 */
[-C--:B------:R-:W-:Y:S01]  /*a970*/  FMUL.FTZ R170, R13, R169.reuse ;  /* 0x000000a90daa7220 */ /* 0x080fe20000410000 */
[----:B------:R-:W-:Y:S02]  /*a980*/  HADD2.F32 R166, -RZ, R166.H1_H1 ;  /* 0x300000a6ffa67230 */ /* 0x000fe40000004100 */
[C---:B------:R-:W-:Y:S01]  /*a990*/  FMUL.FTZ R169, R58.reuse, R169 ;  /* 0x000000a93aa97220 */ /* 0x040fe20000410000 */
[----:B------:R-:W-:Y:S02]  /*a9a0*/  IMAD.MOV.U32 R45, RZ, RZ, R87 ;  /* 0x000000ffff2d7224 */ /* 0x000fe400078e0057 */
[----:B------:R-:W-:Y:S01]  /*a9b0*/  FFMA.FTZ R58, R58, R168, -R170 ;  /* 0x000000a83a3a7223 */ /* 0x000fe200000108aa */
[----:B------:R-:W-:-:S02]  /*a9c0*/  IMAD.MOV.U32 R87, RZ, RZ, R15 ;  /* 0x000000ffff577224 */ /* 0x000fc400078e000f */
[----:B------:R-:W-:Y:S01]  /*a9d0*/  FFMA.FTZ R13, R13, R168, R169 ;  /* 0x000000a80d0d7223 */ /* 0x000fe200000100a9 */
[----:B------:R-:W-:Y:S01]  /*a9e0*/  HADD2.F32 R168, -RZ, R167.H1_H1 ;  /* 0x300000a7ffa87230 */ /* 0x000fe20000004100 */
[----:B------:R-:W-:Y:S01]  /*a9f0*/  F2FP.F16.E4M3.UNPACK_B R46, R45 ;  /* 0x0000002dff2e723e */ /* 0x000fe200020006ff */
[----:B------:R-:W-:Y:S02]  /*aa00*/  HADD2.F32 R167, -RZ, R165.H1_H1 ;  /* 0x300000a5ffa77230 */ /* 0x000fe40000004100 */
[-C--:B------:R-:W-:Y:S01]  /*aa10*/  FMUL.FTZ R165, R85, R166.reuse ;  /* 0x000000a655a57220 */ /* 0x080fe20000410000 */
[----:B------:R-:W-:Y:S01]  /*aa20*/  F2FP.F16.E4M3.UNPACK_B R15, R87 ;  /* 0x00000057ff0f723e */ /* 0x000fe200020006ff */
[C---:B------:R-:W-:Y:S01]  /*aa30*/  FMUL.FTZ R166, R168.reuse, R166 ;  /* 0x000000a6a8a67220 */ /* 0x040fe20000410000 */
[----:B------:R-:W-:Y:S01]  /*aa40*/  F2FP.F16.E4M3.UNPACK_B R45, R45.H1 ;  /* 0x0000002dff2d723e */ /* 0x000fe200030006ff */
[----:B------:R-:W-:Y:S01]  /*aa50*/  FFMA.FTZ R165, R168, R167, -R165 ;  /* 0x000000a7a8a57223 */ /* 0x000fe200000108a5 */
[----:B------:R-:W-:-:S02]  /*aa60*/  HADD2.F32 R168, -RZ, R46.H0_H0 ;  /* 0x2000002effa87230 */ /* 0x000fc40000004100 */
[----:B------:R-:W-:Y:S01]  /*aa70*/  FFMA.FTZ R85, R85, R167, R166 ;  /* 0x000000a755557223 */ /* 0x000fe200000100a6 */
[-C--:B------:R-:W-:Y:S01]  /*aa80*/  F2FP.F16.E4M3.UNPACK_B R166, R44.reuse ;  /* 0x0000002cffa6723e */ /* 0x080fe200020006ff */
[--C-:B------:R-:W-:Y:S01]  /*aa90*/  HADD2.F32 R170, -RZ, R15.reuse.H0_H0 ;  /* 0x2000000fffaa7230 */ /* 0x100fe20000004100 */
[-C--:B------:R-:W-:Y:S01]  /*aaa0*/  F2FP.F16.E4M3.UNPACK_B R167, R59.reuse ;  /* 0x0000003bffa7723e */ /* 0x080fe200020006ff */
[----:B------:R-:W-:Y:S01]  /*aab0*/  HADD2.F32 R15, -RZ, R15.H1_H1 ;  /* 0x3000000fff0f7230 */ /* 0x000fe20000004100 */
[----:B------:R-:W-:Y:S01]  /*aac0*/  F2FP.F16.E4M3.UNPACK_B R44, R44.H1 ;  /* 0x0000002cff2c723e */ /* 0x000fe200030006ff */
[--C-:B------:R-:W-:Y:S01]  /*aad0*/  HADD2.F32 R57, -RZ, R166.reuse.H0_H0 ;  /* 0x200000a6ff397230 */ /* 0x100fe20000004100 */
[----:B------:R-:W-:Y:S01]  /*aae0*/  F2FP.F16.E4M3.UNPACK_B R59, R59.H1 ;  /* 0x0000003bff3b723e */ /* 0x000fe200030006ff */
[----:B------:R-:W-:Y:S01]  /*aaf0*/  HADD2.F32 R169, -RZ, R167.H0_H0 ;  /* 0x200000a7ffa97230 */ /* 0x000fe20000004100 */
[----:B------:R-:W-:Y:S01]  /*ab00*/  F2FP.SATFINITE.E4M3.F32.PACK_AB_MERGE_C R58, R165, R58, RZ ;  /* 0x0000003aa53a723e */ /* 0x000fe200048070ff */
[----:B------:R-:W-:-:S02]  /*ab10*/  HADD2.F32 R166, -RZ, R166.H1_H1 ;  /* 0x300000a6ffa67230 */ /* 0x000fc40000004100 */
        /* <DEDUP_REMOVED lines=131> */
.L_x_4358:
[----:B------:R-:W-:Y:S05]  /*b350*/  BSYNC B3 ;  /* 0x0000000000037941 */ /* 0x000fea0003800000 */
.L_x_4357:
[----:B----4-:R-:W-:-:S05]  /*b360*/  IADD3 R44, P3, R21, R11, RZ ;  /* 0x0000000b152c7210 */ /* 0x010fca0007f7e0ff */
[----:B------:R-:W-:Y:S01]  /*b370*/  IMAD.X R45, R149, 0x1, R108, P3 ;  /* 0x00000001952d7824 */ /* 0x000fe200018e066c */
[----:B------:R-:W-:-:S04]  /*b380*/  ISETP.GE.AND P3, PT, R162, R133, PT ;  /* 0x00000085a200720c */ /* 0x000fc80003f66270 */
[----:B--2---:R2:W-:Y:S09]  /*b390*/  ST.E.128 desc[UR50][R44.64], R12 ;  /* 0x0000000c2c007985 */ /* 0x0045f2000c101d32 */
[----:B------:R-:W-:-:S04]  /*b3a0*/  @!P3 IADD3 R46, P5, R11, R162, RZ ;  /* 0x000000a20b2eb210 */ /* 0x000fc80007fbe0ff */
[----:B------:R-:W-:-:S05]  /*b3b0*/  @!P3 LEA.HI.X.SX32 R47, R162, R149, 0x1, P5 ;  /* 0x00000095a22fb211 */ /* 0x000fca00028f0eff */
[----:B0-----:R2:W-:Y:S04]  /*b3c0*/  @!P3 ST.E.128 desc[UR50][R46.64], R84 ;  /* 0x000000542e00b985 */ /* 0x0015e8000c101d32 */
.L_x_4356:
[----:B------:R-:W-:Y:S05]  /*b3d0*/  BSYNC B2 ;  /* 0x0000000000027941 */ /* 0x000fea0003800000 */
.L_x_4355:
[----:B------:R-:W-:Y:S01]  /*b3e0*/  ISETP.NE.AND P3, PT, R29, RZ, PT ;  /* 0x000000ff1d00720c */ /* 0x000fe20003f65270 */
[----:B------:R-:W-:-:S12]  /*b3f0*/  BSSY B2, `(.L_x_4359) ;  /* 0x0000101000027945 */ /* 0x000fd80003800000 */
[----:B------:R-:W-:Y:S05]  /*b400*/  @!P3 BRA `(.L_x_4360) ;  /* 0x0000000c00fcb947 */ /* 0x000fea0003800000 */
[----:B--2---:R-:W2:Y:S04]  /*b410*/  LDL R44, [R1+0x24] ;  /* 0x00002400012c7983 */ /* 0x004ea80000100800 */
[----:B0-----:R-:W5:Y:S04]  /*b420*/  LDL R15, [R1+0x2c] ;  /* 0x00002c00010f7983 */ /* 0x001f680000100800 */
        /* <DEDUP_REMOVED lines=11> */
[----:B--2---:R-:W-:-:S03]  /*b4e0*/  LOP3.LUT R12, R44, 0x30, R56, 0xf8, !PT ;  /* 0x000000302c0c7812 */ /* 0x004fc600078ef838 */
[----:B-----5:R-:W-:Y:S01]  /*b4f0*/  IMAD R13, R13, 0x2800, R15 ;  /* 0x000028000d0d7824 */ /* 0x020fe200078e020f */
        /* <DEDUP_REMOVED lines=37> */
[----:B------:R-:W-:Y:S01]  /*b750*/  LOP3.LUT R59, R54, 0xff0000, R52, 0xf8, !PT ;  /* 0x00ff0000363b7812 */ /* 0x000fe200078ef834 */
[----:B------:R-:W-:Y:S01]  /*b760*/  IMAD.U32 R42, R42, 0x10000, RZ ;  /* 0x000100002a2a7824 */ /* 0x000fe200078e00ff */
[----:B------:R-:W-:-:S02]  /*b770*/  LOP3.LUT R52, R43, 0xff0000, R87, 0xf8, !PT ;  /* 0x00ff00002b347812 */ /* 0x000fc400078ef857 */
[----:B0-----:R-:W-:Y:S02]  /*b780*/  MOV R54, R45 ;  /* 0x0000002d00367202 */ /* 0x001fe40000000f00 */
[----:B------:R-:W-:Y:S02]  /*b790*/  LOP3.LUT R55, R55, 0xff00, R57, 0xf8, !PT ;  /* 0x0000ff0037377812 */ /* 0x000fe400078ef839 */
[----:B------:R-:W-:Y:S02]  /*b7a0*/  F2FP.F16.E4M3.UNPACK_B R57, R54 ;  /* 0x00000036ff39723e */ /* 0x000fe400020006ff */
[----:B------:R-:W-:Y:S02]  /*b7b0*/  F2FP.F16.E4M3.UNPACK_B R84, R52 ;  /* 0x00000034ff54723e */ /* 0x000fe400020006ff */
[----:B--2---:R-:W-:Y:S01]  /*b7c0*/  F2FP.F16.E4M3.UNPACK_B R43, R13 ;  /* 0x0000000dff2b723e */ /* 0x004fe200020006ff */
[----:B------:R-:W-:Y:S01]  /*b7d0*/  HADD2.F32 R45, -RZ, R57.H0_H0 ;  /* 0x20000039ff2d7230 */ /* 0x000fe20000004100 */
[----:B------:R-:W-:Y:S01]  /*b7e0*/  F2FP.F16.E4M3.UNPACK_B R85, R59 ;  /* 0x0000003bff55723e */ /* 0x000fe200020006ff */
[----:B------:R-:W-:Y:S01]  /*b7f0*/  HADD2.F32 R87, -RZ, R84.H0_H0 ;  /* 0x20000054ff577230 */ /* 0x000fe20000004100 */
[----:B------:R-:W-:Y:S01]  /*b800*/  PRMT R53, R53, 0x654, R158 ;  /* 0x0000065435357816 */ /* 0x000fe2000000009e */
[----:B------:R-:W-:Y:S01]  /*b810*/  HADD2.F32 R58, -RZ, R43.H0_H0 ;  /* 0x2000002bff3a7230 */ /* 0x000fe20000004100 */
[----:B------:R-:W-:Y:S01]  /*b820*/  F2FP.F16.E4M3.UNPACK_B R54, R54.H1 ;  /* 0x00000036ff36723e */ /* 0x000fe200030006ff */
        /* <DEDUP_REMOVED lines=10> */
[----:B------:R-:W-:Y:S02]  /*b8d0*/  LOP3.LUT R41, R53, 0xff00, R41, 0xf8, !PT ;  /* 0x0000ff0035297812 */ /* 0x000fe400078ef829 */
[CC--:B------:R-:W-:Y:S01]  /*b8e0*/  FMUL.FTZ R57, R86.reuse, R84.reuse ;  /* 0x0000005456397220 */ /* 0x0c0fe20000410000 */
[----:B------:R-:W-:Y:S01]  /*b8f0*/  FMUL.FTZ R84, R43, R84 ;  /* 0x000000542b547220 */ /* 0x000fe20000410000 */
[----:B------:R-:W-:Y:S01]  /*b900*/  LOP3.LUT R53, R55, 0xff0000, R40, 0xf8, !PT ;  /* 0x00ff000037357812 */ /* 0x000fe200078ef828 */
        /* <DEDUP_REMOVED lines=9> */
[----:B------:R-:W-:Y:S01]  /*b9a0*/  F2FP.F16.E4M3.UNPACK_B R15, R55 ;  /* 0x00000037ff0f723e */ /* 0x000fe200020006ff */
[----:B------:R-:W-:-:S02]  /*b9b0*/  HADD2.F32 R52, -RZ, R85.H0_H0 ;  /* 0x20000055ff347230 */ /* 0x000fc40000004100 */
[----:B------:R-:W-:Y:S02]  /*b9c0*/  HADD2.F32 R54, -RZ, R54.H1_H1 ;  /* 0x30000036ff367230 */ /* 0x000fe40000004100 */
[CC--:B------:R-:W-:Y:S01]  /*b9d0*/  FMUL.FTZ R158, R13.reuse, R87.reuse ;  /* 0x000000570d9e7220 */ /* 0x0c0fe20000410000 */
[----:B------:R-:W-:Y:S02]  /*b9e0*/  HADD2.F32 R84, -RZ, R84.H1_H1 ;  /* 0x30000054ff547230 */ /* 0x000fe40000004100 */
[C---:B------:R-:W-:Y:S01]  /*b9f0*/  FMUL.FTZ R87, R52.reuse, R87 ;  /* 0x0000005734577220 */ /* 0x040fe20000410000 */
[----:B------:R-:W-:Y:S02]  /*ba00*/  IMAD.MOV.U32 R41, RZ, RZ, R47 ;  /* 0x000000ffff297224 */ /* 0x000fe400078e002f */
[-C--:B------:R-:W-:Y:S01]  /*ba10*/  FFMA.FTZ R52, R52, R86.reuse, -R158 ;  /* 0x0000005634347223 */ /* 0x080fe2000001089e */
[----:B------:R-:W-:Y:S02]  /*ba20*/  HADD2.F32 R158, -RZ, R15.H0_H0 ;  /* 0x2000000fff9e7230 */ /* 0x000fe40000004100 */
[----:B------:R-:W-:Y:S01]  /*ba30*/  FFMA.FTZ R13, R13, R86, R87 ;  /* 0x000000560d0d7223 */ /* 0x000fe20000010057 */
[----:B------:R-:W-:Y:S01]  /*ba40*/  HADD2.F32 R86, -RZ, R85.H1_H1 ;  /* 0x30000055ff567230 */ /* 0x000fe20000004100 */
[----:B------:R-:W-:Y:S01]  /*ba50*/  F2FP.F16.E4M3.UNPACK_B R42, R41 ;  /* 0x00000029ff2a723e */ /* 0x000fe200020006ff */
[----:B------:R-:W-:-:S02]  /*ba60*/  HADD2.F32 R85, -RZ, R59.H1_H1 ;  /* 0x3000003bff557230 */ /* 0x000fc40000004100 */
[-C--:B------:R-:W-:Y:S01]  /*ba70*/  FMUL.FTZ R59, R54, R84.reuse ;  /* 0x00000054363b7220 */ /* 0x080fe20000410000 */
[----:B------:R-:W-:Y:S02]  /*ba80*/  HADD2.F32 R15, -RZ, R15.H1_H1 ;  /* 0x3000000fff0f7230 */ /* 0x000fe40000004100 */
[C---:B------:R-:W-:Y:S01]  /*ba90*/  FMUL.FTZ R84, R86.reuse, R84 ;  /* 0x0000005456547220 */ /* 0x040fe20000410000 */
[----:B------:R-:W-:Y:S01]  /*baa0*/  F2FP.F16.E4M3.UNPACK_B R41, R41.H1 ;  /* 0x00000029ff29723e */ /* 0x000fe200030006ff */
[-C--:B------:R-:W-:Y:S01]  /*bab0*/  FFMA.FTZ R59, R86, R85.reuse, -R59 ;  /* 0x00000055563b7223 */ /* 0x080fe2000001083b */
[----:B------:R-:W-:Y:S02]  /*bac0*/  HADD2.F32 R86, -RZ, R42.H0_H0 ;  /* 0x2000002aff567230 */ /* 0x000fe40000004100 */
[----:B------:R-:W-:Y:S01]  /*bad0*/  FFMA.FTZ R54, R54, R85, R84 ;  /* 0x0000005536367223 */ /* 0x000fe20000010054 */
[----:B------:R-:W-:Y:S02]  /*bae0*/  F2FP.F16.E4M3.UNPACK_B R84, R40 ;  /* 0x00000028ff54723e */ /* 0x000fe400020006ff */
[----:B------:R-:W-:-:S02]  /*baf0*/  F2FP.F16.E4M3.UNPACK_B R85, R53 ;  /* 0x00000035ff55723e */ /* 0x000fc400020006ff */
        /* <DEDUP_REMOVED lines=29> */
[----:B------:R-:W-:Y:S01]  /*bcd0*/  HADD2.F32 R41, -RZ, R41.H1_H1 ;  /* 0x30000029ff297230 */ /* 0x000fe20000004100 */
[----:B------:R-:W-:Y:S01]  /*bce0*/  MOV R13, R57 ;  /* 0x00000039000d7202 */ /* 0x000fe20000000f00 */
[----:B------:R-:W-:-:S02]  /*bcf0*/  HADD2.F32 R85, -RZ, R47.H0_H0 ;  /* 0x2000002fff557230 */ /* 0x000fc40000004100 */
        /* <DEDUP_REMOVED lines=50> */
[-C--:B------:R-:W-:Y:S01]  /*c020*/  FFMA.FTZ R52, R12, R156.reuse, -R52 ;  /* 0x0000009c0c347223 */ /* 0x080fe20000010834 */
[----:B------:R-:W-:Y:S01]  /*c030*/  F2FP.SATFINITE.E4M3.F32.PACK_AB_MERGE_C R40, R40, R87, RZ ;  /* 0x000000572828723e */ /* 0x000fe200048070ff */
[----:B------:R-:W-:Y:S01]  /*c040*/  FFMA.FTZ R12, R44, R156, R154 ;  /* 0x0000009c2c0c7223 */ /* 0x000fe2000001009a */
[----:B------:R-:W-:Y:S01]  /*c050*/  IMAD.MOV.U32 R44, RZ, RZ, R14 ;  /* 0x000000ffff2c7224 */ /* 0x000fe200078e000e */
[-C--:B------:R-:W-:Y:S01]  /*c060*/  F2FP.F16.E4M3.UNPACK_B R14, R155.reuse.H1 ;  /* 0x0000009bff0e723e */ /* 0x080fe200030006ff */
        /* <DEDUP_REMOVED lines=13> */
[CC--:B------:R-:W-:Y:S01]  /*c140*/  FMUL.FTZ R156, R53.reuse, R158.reuse ;  /* 0x0000009e359c7220 */ /* 0x0c0fe20000410000 */
[----:B------:R-:W-:Y:S02]  /*c150*/  HADD2.F32 R47, -RZ, R47.H1_H1 ;  /* 0x3000002fff2f7230 */ /* 0x000fe40000004100 */
[----:B------:R-:W-:Y:S01]  /*c160*/  FMUL.FTZ R158, R84, R158 ;  /* 0x0000009e549e7220 */ /* 0x000fe20000410000 */
        /* <DEDUP_REMOVED lines=22> */
[----:B------:R-:W-:Y:S01]  /*c2d0*/  F2FP.SATFINITE.E4M3.F32.PACK_AB_MERGE_C R14, R14, R158, RZ ;  /* 0x0000009e0e0e723e */ /* 0x000fe200048070ff */
[C---:B------:R-:W-:Y:S01]  /*c2e0*/  FMUL.FTZ R155, R44.reuse, R155 ;  /* 0x0000009b2c9b7220 */ /* 0x040fe20000410000 */
[----:B------:R-:W-:Y:S02]  /*c2f0*/  IMAD.MOV.U32 R15, RZ, RZ, R42 ;  /* 0x000000ffff0f7224 */ /* 0x000fe400078e002a */
[----:B------:R-:W-:Y:S01]  /*c300*/  FFMA.FTZ R52, R44, R157, -R52 ;  /* 0x0000009d2c347223 */ /* 0x000fe20000010834 */
[----:B------:R-:W-:-:S02]  /*c310*/  IMAD.MOV.U32 R44, RZ, RZ, R40 ;  /* 0x000000ffff2c7224 */ /* 0x000fc400078e0028 */
[----:B------:R-:W-:Y:S02]  /*c320*/  FFMA.FTZ R155, R46, R157, R155 ;  /* 0x0000009d2e9b7223 */ /* 0x000fe4000001009b */
[----:B------:R-:W-:-:S03]  /*c330*/  F2FP.SATFINITE.E4M3.F32.PACK_AB_MERGE_C R47, R52, R84, R47 ;  /* 0x00000054342f723e */ /* 0x000fc6000480702f */
[----:B------:R-:W-:Y:S02]  /*c340*/  F2FP.SATFINITE.E4M3.F32.PACK_AB_MERGE_C R154, R155, R154, R14 ;  /* 0x0000009a9b9a723e */ /* 0x000fe4000480700e */
[----:B------:R-:W-:-:S03]  /*c350*/  IMAD.MOV.U32 R14, RZ, RZ, R47 ;  /* 0x000000ffff0e7224 */ /* 0x000fc600078e002f */
[----:B------:R-:W-:Y:S02]  /*c360*/  IMAD.MOV.U32 R46, RZ, RZ, R154 ;  /* 0x000000ffff2e7224 */ /* 0x000fe400078e009a */
[----:B------:R-:W-:-:S07]  /*c370*/  IMAD.MOV.U32 R47, RZ, RZ, R41 ;  /* 0x000000ffff2f7224 */ /* 0x000fce00078e0029 */
.L_x_4362:
[----:B------:R-:W-:Y:S05]  /*c380*/  BSYNC B3 ;  /* 0x0000000000037941 */ /* 0x000fea0003800000 */
.L_x_4361:
[----:B----4-:R-:W-:-:S05]  /*c390*/  IADD3 R40, P3, R25, R11, RZ ;  /* 0x0000000b19287210 */ /* 0x010fca0007f7e0ff */
[----:B------:R-:W-:Y:S01]  /*c3a0*/  IMAD.X R41, R149, 0x1, R95, P3 ;  /* 0x0000000195297824 */ /* 0x000fe200018e065f */
[----:B------:R-:W-:-:S04]  /*c3b0*/  ISETP.GE.AND P3, PT, R56, R133, PT ;  /* 0x000000853800720c */ /* 0x000fc80003f66270 */
[----:B--2---:R2:W-:Y:S09]  /*c3c0*/  ST.E.128 desc[UR50][R40.64], R12 ;  /* 0x0000000c28007985 */ /* 0x0045f2000c101d32 */
[----:B------:R-:W-:-:S04]  /*c3d0*/  @!P3 IADD3 R42, P5, R11, R56, RZ ;  /* 0x000000380b2ab210 */ /* 0x000fc80007fbe0ff */
[----:B------:R-:W-:-:S05]  /*c3e0*/  @!P3 LEA.HI.X.SX32 R43, R56, R149, 0x1, P5 ;  /* 0x00000095382bb211 */ /* 0x000fca00028f0eff */
[----:B0-----:R2:W-:Y:S04]  /*c3f0*/  @!P3 ST.E.128 desc[UR50][R42.64], R44 ;  /* 0x0000002c2a00b985 */ /* 0x0015e8000c101d32 */
.L_x_4360:
[----:B------:R-:W-:Y:S05]  /*c400*/  BSYNC B2 ;  /* 0x0000000000027941 */ /* 0x000fea0003800000 */
.L_x_4359:
[----:B------:R-:W-:-:S13]  /*c410*/  ISETP.NE.AND P3, PT, R30, RZ, PT ;  /* 0x000000ff1e00720c */ /* 0x000fda0003f65270 */
[----:B------:R-:W-:Y:S05]  /*c420*/  @!P3 BRA `(.L_x_4354) ;  /* 0x000000100010b947 */ /* 0x000fea0003800000 */
[----:B0-2---:R-:W2:Y:S04]  /*c430*/  LDL R12, [R1+0x8] ;  /* 0x00000800010c7983 */ /* 0x005ea80000100800 */
[----:B------:R-:W5:Y:S04]  /*c440*/  LDL R15, [R1+0x24] ;  /* 0x00002400010f7983 */ /* 0x000f680000100800 */
[----:B------:R-:W3:Y:S04]  /*c450*/  LDL R14, [R1+0x2c] ;  /* 0x00002c00010e7983 */ /* 0x000ee80000100800 */
[----:B------:R-:W4:Y:S01]  /*c460*/  LDL R13, [R1+0x28] ;  /* 0x00002800010d7983 */ /* 0x000f220000100800 */
[----:B------:R-:W-:Y:S01]  /*c470*/  ISETP.GE.AND P3, PT, R222, R113, PT ;  /* 0x00000071de00720c */ /* 0x000fe20003f66270 */
[----:B------:R-:W-:Y:S01]  /*c480*/  BSSY B2, `(.L_x_4363) ;  /* 0x00000f7000027945 */ /* 0x000fe20003800000 */
[----:B--2---:R-:W-:-:S04]  /*c490*/  LOP3.LUT P5, RZ, R12, 0x1, RZ, 0xc0, !PT ;  /* 0x000000010cff7812 */ /* 0x004fc800078ac0ff */
[----:B------:R-:W-:Y:S01]  /*c4a0*/  SEL R12, R114, R139, !P5 ;  /* 0x0000008b720c7207 */ /* 0x000fe20006800000 */
[----:B-----5:R-:W-:Y:S01]  /*c4b0*/  IMAD.MOV.U32 R40, RZ, RZ, R15 ;  /* 0x000000ffff287224 */ /* 0x020fe200078e000f */
[----:B---3--:R-:W-:Y:S01]  /*c4c0*/  MOV R15, R14 ;  /* 0x0000000e000f7202 */ /* 0x008fe20000000f00 */
[----:B----4-:R-:W-:Y:S01]  /*c4d0*/  IMAD.MOV.U32 R14, RZ, RZ, R13 ;  /* 0x000000ffff0e7224 */ /* 0x010fe200078e000d */
[----:B------:R-:W-:-:S04]  /*c4e0*/  SHF.R.S32.HI R13, RZ, 0x1f, R12 ;  /* 0x0000001fff0d7819 */ /* 0x000fc8000001140c */
[----:B------:R-:W-:-:S04]  /*c4f0*/  LEA.HI R13, R13, R12, RZ, 0x5 ;  /* 0x0000000c0d0d7211 */ /* 0x000fc800078f28ff */
[----:B------:R-:W-:-:S04]  /*c500*/  LEA.HI.SX32 R13, R13, R110, 0x1b ;  /* 0x0000006e0d0d7211 */ /* 0x000fc800078fdaff */
[----:B------:R-:W-:Y:S01]  /*c510*/  SHF.R.S32.HI R12, RZ, 0x1f, R13 ;  /* 0x0000001fff0c7819 */ /* 0x000fe2000001140d */
[----:B------:R-:W-:-:S03]  /*c520*/  IMAD.SHL.U32 R44, R13, 0x10, RZ ;  /* 0x000000100d2c7824 */ /* 0x000fc600078e00ff */
[----:B------:R-:W-:-:S04]  /*c530*/  LEA.HI R12, R12, R13, RZ, 0x2 ;  /* 0x0000000d0c0c7211 */ /* 0x000fc800078f10ff */
[----:B------:R-:W-:Y:S02]  /*c540*/  SHF.R.S32.HI R13, RZ, 0x2, R12 ;  /* 0x00000002ff0d7819 */ /* 0x000fe4000001140c */
[----:B------:R-:W-:-:S03]  /*c550*/  LOP3.LUT R12, R40, 0x30, R44, 0xf8, !PT ;  /* 0x00000030280c7812 */ /* 0x000fc600078ef82c */
[----:B------:R-:W-:Y:S01]  /*c560*/  IMAD R13, R13, 0x2800, R15 ;  /* 0x000028000d0d7824 */ /* 0x000fe200078e020f */
[----:B------:R-:W-:-:S05]  /*c570*/  LOP3.LUT R12, R12, R14, RZ, 0x3c, !PT ;  /* 0x0000000e0c0c7212 */ /* 0x000fca00078e3cff */
[----:B------:R-:W-:Y:S02]  /*c580*/  IMAD.IADD R12, R13, 0x1, R12 ;  /* 0x000000010d0c7824 */ /* 0x000fe400078e020c */
        /* <DEDUP_REMOVED lines=8> */
[--C-:B------:R-:W-:Y:S02]  /*c610*/  SHF.R.U32.HI R46, RZ, 0x8, R37.reuse ;  /* 0x00000008ff2e7819 */ /* 0x100fe40000011625 */
[----:B------:R-:W-:Y:S01]  /*c620*/  LOP3.LUT R38, R37, 0xff, RZ, 0xc0, !PT ;  /* 0x000000ff25267812 */ /* 0x000fe200078ec0ff */
[----:B------:R-:W-:Y:S01]  /*c630*/  IMAD.U32 R45, R45, 0x10000, RZ ;  /* 0x000100002d2d7824 */ /* 0x000fe200078e00ff */
[----:B------:R-:W-:Y:S02]  /*c640*/  SHF.R.U32.HI R37, RZ, 0x18, R37 ;  /* 0x00000018ff257819 */ /* 0x000fe40000011625 */
[----:B------:R-:W-:Y:S02]  /*c650*/  LOP3.LUT R48, R39, 0xff, RZ, 0xc0, !PT ;  /* 0x000000ff27307812 */ /* 0x000fe400078ec0ff */
[----:B------:R-:W-:-:S02]  /*c660*/  SHF.R.U32.HI R52, RZ, 0x18, R39 ;  /* 0x00000018ff347819 */ /* 0x000fc40000011627 */
[--C-:B------:R-:W-:Y:S02]  /*c670*/  SHF.R.U32.HI R36, RZ, 0x10, R39.reuse ;  /* 0x00000010ff247819 */ /* 0x100fe40000011627 */
[----:B------:R-:W-:Y:S02]  /*c680*/  SHF.R.U32.HI R47, RZ, 0x8, R39 ;  /* 0x00000008ff2f7819 */ /* 0x000fe40000011627 */
[--C-:B------:R-:W-:Y:S01]  /*c690*/  SHF.R.U32.HI R39, RZ, 0x10, R49.reuse ;  /* 0x00000010ff277819 */ /* 0x100fe20000011631 */
[----:B------:R-:W-:Y:S01]  /*c6a0*/  IMAD.U32 R36, R36, 0x10000, RZ ;  /* 0x0001000024247824 */ /* 0x000fe200078e00ff */
[--C-:B------:R-:W-:Y:S01]  /*c6b0*/  SHF.R.U32.HI R50, RZ, 0x8, R49.reuse ;  /* 0x00000008ff327819 */ /* 0x100fe20000011631 */
[----:B------:R-:W-:Y:S01]  /*c6c0*/  IMAD.SHL.U32 R47, R47, 0x100, RZ ;  /* 0x000001002f2f7824 */ /* 0x000fe200078e00ff */
[----:B------:R-:W-:Y:S01]  /*c6d0*/  LOP3.LUT R53, R49, 0xff, RZ, 0xc0, !PT ;  /* 0x000000ff31357812 */ /* 0x000fe200078ec0ff */
[----:B------:R-:W-:Y:S01]  /*c6e0*/  IMAD.U32 R39, R39, 0x10000, RZ ;  /* 0x0001000027277824 */ /* 0x000fe200078e00ff */
[----:B------:R-:W-:-:S02]  /*c6f0*/  SHF.R.U32.HI R49, RZ, 0x18, R49 ;  /* 0x00000018ff317819 */ /* 0x000fc40000011631 */
[----:B------:R-:W-:Y:S02]  /*c700*/  PRMT R54, R37, 0x654, R38 ;  /* 0x0000065425367816 */ /* 0x000fe40000000026 */
[--C-:B------:R-:W-:Y:S02]  /*c710*/  SHF.R.U32.HI R37, RZ, 0x10, R51.reuse ;  /* 0x00000010ff257819 */ /* 0x100fe40000011633 */
[--C-:B------:R-:W-:Y:S02]  /*c720*/  SHF.R.U32.HI R38, RZ, 0x8, R51.reuse ;  /* 0x00000008ff267819 */ /* 0x100fe40000011633 */
[----:B------:R-:W-:Y:S01]  /*c730*/  LOP3.LUT R55, R51, 0xff, RZ, 0xc0, !PT ;  /* 0x000000ff33377812 */ /* 0x000fe200078ec0ff */
[----:B------:R-:W-:Y:S01]  /*c740*/  IMAD.U32 R37, R37, 0x10000, RZ ;  /* 0x0001000025257824 */ /* 0x000fe200078e00ff */
[----:B------:R-:W-:Y:S01]  /*c750*/  PRMT R48, R52, 0x654, R48 ;  /* 0x0000065434307816 */ /* 0x000fe20000000030 */
[----:B------:R-:W-:Y:S01]  /*c760*/  IMAD.SHL.U32 R52, R46, 0x100, RZ ;  /* 0x000001002e347824 */ /* 0x000fe200078e00ff */
[----:B------:R-:W-:Y:S01]  /*c770*/  SHF.R.U32.HI R51, RZ, 0x18, R51 ;  /* 0x00000018ff337819 */ /* 0x000fe20000011633 */
[----:B------:R-:W-:Y:S01]  /*c780*/  IMAD.SHL.U32 R38, R38, 0x100, RZ ;  /* 0x0000010026267824 */ /* 0x000fe200078e00ff */
[----:B------:R-:W-:-:S02]  /*c790*/  PRMT R49, R49, 0x654, R53 ;  /* 0x0000065431317816 */ /* 0x000fc40000000035 */
[----:B------:R-:W-:Y:S02]  /*c7a0*/  SHF.L.U32 R50, R50, 0x8, RZ ;  /* 0x0000000832327819 */ /* 0x000fe400000006ff */
[----:B------:R-:W-:Y:S02]  /*c7b0*/  PRMT R46, R51, 0x654, R55 ;  /* 0x00000654332e7816 */ /* 0x000fe40000000037 */
[----:B------:R-:W-:Y:S02]  /*c7c0*/  LOP3.LUT R51, R54, 0xff00, R52, 0xf8, !PT ;  /* 0x0000ff0036337812 */ /* 0x000fe400078ef834 */
[----:B------:R-:W-:Y:S02]  /*c7d0*/  LOP3.LUT R49, R49, 0xff00, R50, 0xf8, !PT ;  /* 0x0000ff0031317812 */ /* 0x000fe400078ef832 */
[----:B------:R-:W-:Y:S01]  /*c7e0*/  LOP3.LUT R48, R48, 0xff00, R47, 0xf8, !PT ;  /* 0x0000ff0030307812 */ /* 0x000fe200078ef82f */
[----:B--2---:R-:W-:Y:S01]  /*c7f0*/  IMAD.MOV.U32 R47, RZ, RZ, R41 ;  /* 0x000000ffff2f7224 */ /* 0x004fe200078e0029 */
[----:B------:R-:W-:-:S02]  /*c800*/  LOP3.LUT R51, R51, 0xff0000, R45, 0xf8, !PT ;  /* 0x00ff000033337812 */ /* 0x000fc400078ef82d */
[----:B------:R-:W-:Y:S02]  /*c810*/  LOP3.LUT R45, R49, 0xff0000, R39, 0xf8, !PT ;  /* 0x00ff0000312d7812 */ /* 0x000fe400078ef827 */
[----:B------:R-:W-:Y:S02]  /*c820*/  F2FP.F16.E4M3.UNPACK_B R49, R47 ;  /* 0x0000002fff31723e */ /* 0x000fe400020006ff */
[----:B------:R-:W-:Y:S02]  /*c830*/  F2FP.F16.E4M3.UNPACK_B R52, R45 ;  /* 0x0000002dff34723e */ /* 0x000fe400020006ff */
[----:B0-----:R-:W-:Y:S01]  /*c840*/  F2FP.F16.E4M3.UNPACK_B R39, R13 ;  /* 0x0000000dff27723e */ /* 0x001fe200020006ff */
[----:B------:R-:W-:Y:S01]  /*c850*/  HADD2.F32 R41, -RZ, R49.H0_H0 ;  /* 0x20000031ff297230 */ /* 0x000fe20000004100 */
[----:B------:R-:W-:Y:S01]  /*c860*/  F2FP.F16.E4M3.UNPACK_B R53, R51 ;  /* 0x00000033ff35723e */ /* 0x000fe200020006ff */
[----:B------:R-:W-:Y:S01]  /*c870*/  HADD2.F32 R55, -RZ, R52.H0_H0 ;  /* 0x20000034ff377230 */ /* 0x000fe20000004100 */
[----:B------:R-:W-:Y:S01]  /*c880*/  F2FP.F16.E4M3.UNPACK_B R47, R47.H1 ;  /* 0x0000002fff2f723e */ /* 0x000fe200030006ff */
        /* <DEDUP_REMOVED lines=11> */
[----:B------:R-:W-:-:S02]  /*c940*/  LOP3.LUT R38, R46, 0xff00, R38, 0xf8, !PT ;  /* 0x0000ff002e267812 */ /* 0x000fc400078ef826 */
[----:B------:R-:W-:Y:S02]  /*c950*/  LOP3.LUT R46, R48, 0xff0000, R36, 0xf8, !PT ;  /* 0x00ff0000302e7812 */ /* 0x000fe400078ef824 */
[-C--:B------:R-:W-:Y:S01]  /*c960*/  FMUL.FTZ R49, R54, R52.reuse ;  /* 0x0000003436317220 */ /* 0x080fe20000410000 */
[C---:B------:R-:W-:Y:S01]  /*c970*/  FMUL.FTZ R52, R39.reuse, R52 ;  /* 0x0000003427347220 */ /* 0x040fe20000410000 */
        /* <DEDUP_REMOVED lines=8> */
[----:B------:R-:W-:Y:S01]  /*ca00*/  MOV R48, R15 ;  /* 0x0000000f00307202 */ /* 0x000fe20000000f00 */
        /* <DEDUP_REMOVED lines=12> */
[----:B------:R-:W-:Y:S02]  /*cad0*/  HADD2.F32 R54, -RZ, R53.H1_H1 ;  /* 0x30000035ff367230 */ /* 0x000fe40000004100 */
[----:B------:R-:W-:-:S02]  /*cae0*/  HADD2.F32 R53, -RZ, R51.H1_H1 ;  /* 0x30000033ff357230 */ /* 0x000fc40000004100 */
[CC--:B------:R-:W-:Y:S01]  /*caf0*/  FMUL.FTZ R51, R47.reuse, R52.reuse ;  /* 0x000000342f337220 */ /* 0x0c0fe20000410000 */
[----:B------:R-:W-:Y:S02]  /*cb00*/  HADD2.F32 R15, -RZ, R15.H1_H1 ;  /* 0x3000000fff0f7230 */ /* 0x000fe40000004100 */
[C---:B------:R-:W-:Y:S01]  /*cb10*/  FMUL.FTZ R52, R54.reuse, R52 ;  /* 0x0000003436347220 */ /* 0x040fe20000410000 */
        /* <DEDUP_REMOVED lines=25> */
[C---:B------:R-:W-:Y:S01]  /*ccb0*/  FFMA.FTZ R38, R15.reuse, R53, -R38 ;  /* 0x000000350f267223 */ /* 0x040fe20000010826 */
        /* <DEDUP_REMOVED lines=39> */
[-C--:B------:R-:W-:Y:S01]  /*cf30*/  FMUL.FTZ R46, R45, R36.reuse ;  /* 0x000000242d2e7220 */ /* 0x080fe20000410000 */
        /* <DEDUP_REMOVED lines=72> */
[----:B------:R-:W-:Y:S01]  /*d3c0*/  IMAD.MOV.U32 R14, RZ, RZ, R43 ;  /* 0x000000ffff0e7224 */ /* 0x000fe200078e002b */
[----:B------:R-:W-:Y:S02]  /*d3d0*/  MOV R43, R57 ;  /* 0x00000039002b7202 */ /* 0x000fe40000000f00 */
[----:B------:R-:W-:-:S07]  /*d3e0*/  IMAD.MOV.U32 R42, RZ, RZ, R56 ;  /* 0x000000ffff2a7224 */ /* 0x000fce00078e0038 */
.L_x_4364:
[----:B------:R-:W-:Y:S05]  /*d3f0*/  BSYNC B2 ;  /* 0x0000000000027941 */ /* 0x000fea0003800000 */
.L_x_4363:
[----:B------:R-:W-:-:S13]  /*d400*/  ISETP.GE.AND P3, PT, R44, R133, PT ;  /* 0x000000852c00720c */ /* 0x000fda0003f66270 */
[----:B------:R-:W-:-:S04]  /*d410*/  @!P3 IADD3 R36, P5, R11, R44, RZ ;  /* 0x0000002c0b24b210 */ /* 0x000fc80007fbe0ff */
[----:B------:R-:W-:Y:S02]  /*d420*/  @!P3 LEA.HI.X.SX32 R37, R44, R149, 0x1, P5 ;  /* 0x000000952c25b211 */ /* 0x000fe400028f0eff */
[----:B------:R-:W-:-:S05]  /*d430*/  IADD3 R38, P5, R26, R11, RZ ;  /* 0x0000000b1a267210 */ /* 0x000fca0007fbe0ff */
[----:B------:R-:W-:-:S05]  /*d440*/  IMAD.X R39, R149, 0x1, R27, P5 ;  /* 0x0000000195277824 */ /* 0x000fca00028e061b */
[----:B0-----:R0:W-:Y:S04]  /*d450*/  ST.E.128 desc[UR50][R38.64], R12 ;  /* 0x0000000c26007985 */ /* 0x0011e8000c101d32 */
[----:B--2---:R0:W-:Y:S02]  /*d460*/  @!P3 ST.E.128 desc[UR50][R36.64], R40 ;  /* 0x000000282400b985 */ /* 0x0041e4000c101d32 */
.L_x_4354:
[----:B------:R-:W-:Y:S05]  /*d470*/  BSYNC B1 ;  /* 0x0000000000017941 */ /* 0x000fea0003800000 */
.L_x_4353:
[----:B------:R-:W-:-:S03]  /*d480*/  UMOV UR4, 0xffffffff ;  /* 0xffffffff00047882 */ /* 0x000fc60000000000 */
[----:B------:R-:W-:Y:S05]  /*d490*/  BRA.DIV UR4, `(.L_x_4365) ;  /* 0x0000022e041c7947 */ /* 0x000fea000b800000 */
[----:B--2---:R-:W2:Y:S04]  /*d4a0*/  SHFL.IDX PT, R119, R119, 0x1, 0x1e1f ;  /* 0x003e1f0077777f89 */ /* 0x004ea800000e0000 */
[----:B------:R-:W0:Y:S02]  /*d4b0*/  SHFL.IDX PT, R120, R120, 0x1, 0x1e1f ;  /* 0x003e1f0078787f89 */ /* 0x000e2400000e0000 */
.L_x_4649:
[----:B------:R-:W-:Y:S05]  /*d4c0*/  @P4 BRA `(.L_x_4322) ;  /* 0x0000003400b84947 */ /* 0x000fea0003800000 */
[----:B------:R-:W-:Y:S01]  /*d4d0*/  ISETP.NE.AND P3, PT, R28, RZ, PT ;  /* 0x000000ff1c00720c */ /* 0x000fe20003f65270 */
[----:B------:R-:W-:-:S12]  /*d4e0*/  BSSY B1, `(.L_x_4366) ;  /* 0x00000f8000017945 */ /* 0x000fd80003800000 */
[----:B------:R-:W-:Y:S05]  /*d4f0*/  @!P3 BRA `(.L_x_4367) ;  /* 0x0000000c00d8b947 */ /* 0x000fea0003800000 */
[----:B0-----:R-:W5:Y:S04]  /*d500*/  LDL R15, [R1+0x34] ;  /* 0x00003400010f7983 */ /* 0x001f680000100800 */
[----:B------:R-:W3:Y:S01]  /*d510*/  LDL R14, [R1+0x38] ;  /* 0x00003800010e7983 */ /* 0x000ee20000100800 */
[----:B----4-:R-:W-:Y:S01]  /*d520*/  SEL R11, R114, R139, !P0 ;  /* 0x0000008b720b7207 */ /* 0x010fe20004000000 */
[----:B------:R-:W-:Y:S01]  /*d530*/  BSSY B2, `(.L_x_4368) ;  /* 0x00000ed000027945 */ /* 0x000fe20003800000 */
[----:B------:R-:W-:Y:S02]  /*d540*/  IADD3 R40, P3, R21, R120, RZ ;  /* 0x0000007815287210 */ /* 0x000fe40007f7e0ff */
[----:B------:R-:W-:-:S03]  /*d550*/  SHF.R.S32.HI R12, RZ, 0x1f, R11 ;  /* 0x0000001fff0c7819 */ /* 0x000fc6000001140b */
[----:B--2---:R-:W-:Y:S01]  /*d560*/  IMAD.X R41, R119, 0x1, R108, P3 ;  /* 0x0000000177297824 */ /* 0x004fe200018e066c */
[----:B------:R-:W-:Y:S02]  /*d570*/  LEA.HI R11, R12, R11, RZ, 0x5 ;  /* 0x0000000b0c0b7211 */ /* 0x000fe400078f28ff */
[----:B------:R-:W-:Y:S02]  /*d580*/  ISETP.GE.AND P3, PT, R16, R113, PT ;  /* 0x000000711000720c */ /* 0x000fe40003f66270 */
[----:B------:R-:W-:-:S04]  /*d590*/  LEA.HI.SX32 R11, R11, R112, 0x1b ;  /* 0x000000700b0b7211 */ /* 0x000fc800078fdaff */
[----:B------:R-:W-:-:S04]  /*d5a0*/  SHF.R.S32.HI R12, RZ, 0x1f, R11 ;  /* 0x0000001fff0c7819 */ /* 0x000fc8000001140b */
[----:B------:R-:W-:Y:S01]  /*d5b0*/  LEA.HI R12, R12, R11, RZ, 0x2 ;  /* 0x0000000b0c0c7211 */ /* 0x000fe200078f10ff */
[----:B------:R-:W-:-:S03]  /*d5c0*/  IMAD.SHL.U32 R11, R11, 0x10, RZ ;  /* 0x000000100b0b7824 */ /* 0x000fc600078e00ff */
[----:B------:R-:W-:Y:S02]  /*d5d0*/  SHF.R.S32.HI R13, RZ, 0x2, R12 ;  /* 0x00000002ff0d7819 */ /* 0x000fe4000001140c */
[----:B-----5:R-:W-:-:S04]  /*d5e0*/  LOP3.LUT R12, R15, 0x30, R11, 0xf8, !PT ;  /* 0x000000300f0c7812 */ /* 0x020fc800078ef80b */
[----:B------:R-:W-:Y:S01]  /*d5f0*/  LOP3.LUT R12, R12, R3, RZ, 0x3c, !PT ;  /* 0x000000030c0c7212 */ /* 0x000fe200078e3cff */
[----:B---3--:R-:W-:-:S04]  /*d600*/  IMAD R13, R13, 0x2800, R14 ;  /* 0x000028000d0d7824 */ /* 0x008fc800078e020e */
        /* <DEDUP_REMOVED lines=9> */
[----:B------:R-:W-:Y:S02]  /*d6a0*/  SHF.R.U32.HI R44, RZ, 0x18, R81 ;  /* 0x00000018ff2c7819 */ /* 0x000fe40000011651 */
[----:B------:R-:W-:Y:S02]  /*d6b0*/  LOP3.LUT R43, R81, 0xff, RZ, 0xc0, !PT ;  /* 0x000000ff512b7812 */ /* 0x000fe400078ec0ff */
[----:B------:R-:W-:Y:S02]  /*d6c0*/  SHF.R.U32.HI R49, RZ, 0x18, R69 ;  /* 0x00000018ff317819 */ /* 0x000fe40000011645 */
[----:B------:R-:W-:Y:S02]  /*d6d0*/  LOP3.LUT R42, R69, 0xff, RZ, 0xc0, !PT ;  /* 0x000000ff452a7812 */ /* 0x000fe400078ec0ff */
[----:B------:R-:W-:-:S02]  /*d6e0*/  SHF.R.U32.HI R45, RZ, 0x8, R81 ;  /* 0x00000008ff2d7819 */ /* 0x000fc40000011651 */
[----:B------:R-:W-:Y:S01]  /*d6f0*/  PRMT R44, R44, 0x654, R43 ;  /* 0x000006542c2c7816 */ /* 0x000fe2000000002b */
[----:B------:R-:W-:Y:S01]  /*d700*/  IMAD.SHL.U32 R43, R48, 0x100, RZ ;  /* 0x00000100302b7824 */ /* 0x000fe200078e00ff */
[----:B------:R-:W-:Y:S02]  /*d710*/  SHF.R.U32.HI R46, RZ, 0x10, R81 ;  /* 0x00000010ff2e7819 */ /* 0x000fe40000011651 */
[----:B------:R-:W-:Y:S02]  /*d720*/  PRMT R42, R49, 0x654, R42 ;  /* 0x00000654312a7816 */ /* 0x000fe4000000002a */
[----:B------:R-:W-:Y:S02]  /*d730*/  SHF.R.U32.HI R47, RZ, 0x10, R69 ;  /* 0x00000010ff2f7819 */ /* 0x000fe40000011645 */
[----:B------:R-:W-:Y:S02]  /*d740*/  SHF.L.U32 R45, R45, 0x8, RZ ;  /* 0x000000082d2d7819 */ /* 0x000fe400000006ff */
[----:B------:R-:W-:Y:S01]  /*d750*/  LOP3.LUT R42, R42, 0xff00, R43, 0xf8, !PT ;  /* 0x0000ff002a2a7812 */ /* 0x000fe200078ef82b */
[----:B------:R-:W-:Y:S01]  /*d760*/  IMAD.U32 R43, R46, 0x10000, RZ ;  /* 0x000100002e2b7824 */ /* 0x000fe200078e00ff */
[----:B------:R-:W-:Y:S01]  /*d770*/  LOP3.LUT R44, R44, 0xff00, R45, 0xf8, !PT ;  /* 0x0000ff002c2c7812 */ /* 0x000fe200078ef82d */
[----:B------:R-:W-:Y:S01]  /*d780*/  IMAD.U32 R45, R47, 0x10000, RZ ;  /* 0x000100002f2d7824 */ /* 0x000fe200078e00ff */
[----:B------:R-:W-:Y:S01]  /*d790*/  SHF.R.U32.HI R54, RZ, 0x18, R83 ;  /* 0x00000018ff367819 */ /* 0x000fe20000011653 */
[----:B--2---:R-:W-:Y:S01]  /*d7a0*/  IMAD.MOV.U32 R47, RZ, RZ, R37 ;  /* 0x000000ffff2f7224 */ /* 0x004fe200078e0025 */
[----:B------:R-:W-:-:S02]  /*d7b0*/  LOP3.LUT R46, R44, 0xff0000, R43, 0xf8, !PT ;  /* 0x00ff00002c2e7812 */ /* 0x000fc400078ef82b */
[----:B0-----:R-:W-:Y:S02]  /*d7c0*/  F2FP.F16.E4M3.UNPACK_B R43, R13 ;  /* 0x0000000dff2b723e */ /* 0x001fe400020006ff */
[-C--:B------:R-:W-:Y:S02]  /*d7d0*/  F2FP.F16.E4M3.UNPACK_B R49, R47.reuse ;  /* 0x0000002fff31723e */ /* 0x080fe400020006ff */
[-C--:B------:R-:W-:Y:S01]  /*d7e0*/  F2FP.F16.E4M3.UNPACK_B R48, R46.reuse ;  /* 0x0000002eff30723e */ /* 0x080fe200020006ff */
[----:B------:R-:W-:Y:S01]  /*d7f0*/  HADD2.F32 R44, -RZ, R43.H0_H0 ;  /* 0x2000002bff2c7230 */ /* 0x000fe20000004100 */
[----:B------:R-:W-:Y:S01]  /*d800*/  LOP3.LUT R45, R42, 0xff0000, R45, 0xf8, !PT ;  /* 0x00ff00002a2d7812 */ /* 0x000fe200078ef82d */
[--C-:B------:R-:W-:Y:S01]  /*d810*/  HADD2.F32 R42, -RZ, R49.reuse.H0_H0 ;  /* 0x20000031ff2a7230 */ /* 0x100fe20000004100 */
[----:B------:R-:W-:Y:S01]  /*d820*/  F2FP.F16.E4M3.UNPACK_B R47, R47.H1 ;  /* 0x0000002fff2f723e */ /* 0x000fe200030006ff */
[----:B------:R-:W-:Y:S01]  /*d830*/  HADD2.F32 R49, -RZ, R49.H1_H1 ;  /* 0x30000031ff317230 */ /* 0x000fe20000004100 */
[-C--:B------:R-:W-:Y:S01]  /*d840*/  F2FP.F16.E4M3.UNPACK_B R37, R45.reuse ;  /* 0x0000002dff25723e */ /* 0x080fe200020006ff */
[--C-:B------:R-:W-:Y:S01]  /*d850*/  HADD2.F32 R50, -RZ, R48.reuse.H1_H1 ;  /* 0x30000030ff327230 */ /* 0x100fe20000004100 */
[----:B------:R-:W-:Y:S01]  /*d860*/  F2FP.F16.E4M3.UNPACK_B R46, R46.H1 ;  /* 0x0000002eff2e723e */ /* 0x000fe200030006ff */
[----:B------:R-:W-:Y:S01]  /*d870*/  HADD2.F32 R43, -RZ, R43.H1_H1 ;  /* 0x3000002bff2b7230 */ /* 0x000fe20000004100 */
[----:B------:R-:W-:Y:S01]  /*d880*/  F2FP.F16.E4M3.UNPACK_B R45, R45.H1 ;  /* 0x0000002dff2d723e */ /* 0x000fe200030006ff */
[----:B------:R-:W-:-:S02]  /*d890*/  HADD2.F32 R53, -RZ, R48.H0_H0 ;  /* 0x20000030ff357230 */ /* 0x000fc40000004100 */
[-C--:B------:R-:W-:Y:S01]  /*d8a0*/  FMUL.FTZ R52, R49, R50.reuse ;  /* 0x0000003231347220 */ /* 0x080fe20000410000 */
[--C-:B------:R-:W-:Y:S02]  /*d8b0*/  HADD2.F32 R48, -RZ, R37.reuse.H1_H1 ;  /* 0x30000025ff307230 */ /* 0x100fe40000004100 */
[C---:B------:R-:W-:Y:S01]  /*d8c0*/  FMUL.FTZ R50, R43.reuse, R50 ;  /* 0x000000322b327220 */ /* 0x040fe20000410000 */
[----:B------:R-:W-:Y:S02]  /*d8d0*/  HADD2.F32 R51, -RZ, R37.H0_H0 ;  /* 0x20000025ff337230 */ /* 0x000fe40000004100 */
[-C--:B------:R-:W-:Y:S01]  /*d8e0*/  FMUL.FTZ R55, R42, R53.reuse ;  /* 0x000000352a377220 */ /* 0x080fe20000410000 */
[----:B------:R-:W-:Y:S01]  /*d8f0*/  FMUL.FTZ R53, R44, R53 ;  /* 0x000000352c357220 */ /* 0x000fe20000410000 */
[-C--:B------:R-:W-:Y:S01]  /*d900*/  FFMA.FTZ R43, R43, R48.reuse, -R52 ;  /* 0x000000302b2b7223 */ /* 0x080fe20000010834 */
[----:B------:R-:W-:Y:S01]  /*d910*/  FFMA.FTZ R37, R49, R48, R50 ;  /* 0x0000003031257223 */ /* 0x000fe20000010032 */
[----:B------:R-:W-:Y:S01]  /*d920*/  F2FP.F16.E4M3.UNPACK_B R48, R13.H1 ;  /* 0x0000000dff30723e */ /* 0x000fe200030006ff */
[----:B------:R-:W-:-:S02]  /*d930*/  HADD2.F32 R13, -RZ, R47.H0_H0 ;  /* 0x2000002fff0d7230 */ /* 0x000fc40000004100 */
[-C--:B------:R-:W-:Y:S01]  /*d940*/  FFMA.FTZ R44, R44, R51.reuse, -R55 ;  /* 0x000000332c2c7223 */ /* 0x080fe20000010837 */
[--C-:B------:R-:W-:Y:S02]  /*d950*/  HADD2.F32 R50, -RZ, R46.reuse.H0_H0 ;  /* 0x2000002eff327230 */ /* 0x100fe40000004100 */
[----:B------:R-:W-:Y:S01]  /*d960*/  FFMA.FTZ R42, R42, R51, R53 ;  /* 0x000000332a2a7223 */ /* 0x000fe20000010035 */
[----:B------:R-:W-:Y:S01]  /*d970*/  HADD2.F32 R47, -RZ, R47.H1_H1 ;  /* 0x3000002fff2f7230 */ /* 0x000fe20000004100 */
[----:B------:R-:W-:Y:S01]  /*d980*/  SHF.R.U32.HI R55, RZ, 0x18, R71 ;  /* 0x00000018ff377819 */ /* 0x000fe20000011647 */
[----:B------:R-:W-:Y:S02]  /*d990*/  HADD2.F32 R46, -RZ, R46.H1_H1 ;  /* 0x3000002eff2e7230 */ /* 0x000fe40000004100 */
[----:B------:R-:W-:Y:S01]  /*d9a0*/  FMUL.FTZ R51, R13, R50 ;  /* 0x000000320d337220 */ /* 0x000fe20000410000 */
[----:B------:R-:W-:Y:S02]  /*d9b0*/  HADD2.F32 R52, -RZ, R48.H0_H0 ;  /* 0x20000030ff347230 */ /* 0x000fe40000004100 */
[----:B------:R-:W-:-:S02]  /*d9c0*/  HADD2.F32 R49, -RZ, R45.H0_H0 ;  /* 0x2000002dff317230 */ /* 0x000fc40000004100 */
[----:B------:R-:W-:Y:S01]  /*d9d0*/  FMUL.FTZ R53, R47, R46 ;  /* 0x0000002e2f357220 */ /* 0x000fe20000410000 */
[----:B------:R-:W-:Y:S02]  /*d9e0*/  HADD2.F32 R48, -RZ, R48.H1_H1 ;  /* 0x30000030ff307230 */ /* 0x000fe40000004100 */
[C---:B------:R-:W-:Y:S01]  /*d9f0*/  FMUL.FTZ R50, R52.reuse, R50 ;  /* 0x0000003234327220 */ /* 0x040fe20000410000 */
[----:B------:R-:W-:Y:S02]  /*da00*/  HADD2.F32 R45, -RZ, R45.H1_H1 ;  /* 0x3000002dff2d7230 */ /* 0x000fe40000004100 */
[-C--:B------:R-:W-:Y:S01]  /*da10*/  FFMA.FTZ R52, R52, R49.reuse, -R51 ;  /* 0x0000003134347223 */ /* 0x080fe20000010833 */
[----:B------:R-:W-:Y:S01]  /*da20*/  LOP3.LUT R51, R83, 0xff, RZ, 0xc0, !PT ;  /* 0x000000ff53337812 */ /* 0x000fe200078ec0ff */
[C---:B------:R-:W-:Y:S01]  /*da30*/  FMUL.FTZ R46, R48.reuse, R46 ;  /* 0x0000002e302e7220 */ /* 0x040fe20000410000 */
[----:B------:R-:W-:Y:S01]  /*da40*/  FFMA.FTZ R13, R13, R49, R50 ;  /* 0x000000310d0d7223 */ /* 0x000fe20000010032 */
[-C--:B------:R-:W-:Y:S01]  /*da50*/  FFMA.FTZ R53, R48, R45.reuse, -R53 ;  /* 0x0000002d30357223 */ /* 0x080fe20000010835 */
[----:B------:R-:W-:Y:S01]  /*da60*/  SHF.R.U32.HI R48, RZ, 0x8, R71 ;  /* 0x00000008ff307819 */ /* 0x000fe20000011647 */
[----:B------:R-:W-:Y:S01]  /*da70*/  FFMA.FTZ R45, R47, R45, R46 ;  /* 0x0000002d2f2d7223 */ /* 0x000fe2000001002e */
[----:B------:R-:W-:-:S02]  /*da80*/  LOP3.LUT R50, R71, 0xff, RZ, 0xc0, !PT ;  /* 0x000000ff47327812 */ /* 0x000fc400078ec0ff */
[----:B------:R-:W-:Y:S02]  /*da90*/  SHF.R.U32.HI R49, RZ, 0x8, R83 ;  /* 0x00000008ff317819 */ /* 0x000fe40000011653 */
[----:B------:R-:W-:Y:S01]  /*daa0*/  PRMT R54, R54, 0x654, R51 ;  /* 0x0000065436367816 */ /* 0x000fe20000000033 */
[----:B------:R-:W-:Y:S01]  /*dab0*/  IMAD.SHL.U32 R51, R48, 0x100, RZ ;  /* 0x0000010030337824 */ /* 0x000fe200078e00ff */
[----:B------:R-:W-:Y:S01]  /*dac0*/  SHF.R.U32.HI R47, RZ, 0x10, R83 ;  /* 0x00000010ff2f7819 */ /* 0x000fe20000011653 */
[----:B------:R-:W-:Y:S01]  /*dad0*/  IMAD.SHL.U32 R49, R49, 0x100, RZ ;  /* 0x0000010031317824 */ /* 0x000fe200078e00ff */
[----:B------:R-:W-:Y:S02]  /*dae0*/  PRMT R50, R55, 0x654, R50 ;  /* 0x0000065437327816 */ /* 0x000fe40000000032 */
[----:B------:R-:W-:Y:S02]  /*daf0*/  SHF.R.U32.HI R46, RZ, 0x10, R71 ;  /* 0x00000010ff2e7819 */ /* 0x000fe40000011647 */
[----:B------:R-:W-:Y:S01]  /*db00*/  LOP3.LUT R51, R50, 0xff00, R51, 0xf8, !PT ;  /* 0x0000ff0032337812 */ /* 0x000fe200078ef833 */
[----:B------:R-:W-:Y:S01]  /*db10*/  IMAD.U32 R50, R47, 0x10000, RZ ;  /* 0x000100002f327824 */ /* 0x000fe200078e00ff */
[----:B------:R-:W-:Y:S01]  /*db20*/  LOP3.LUT R49, R54, 0xff00, R49, 0xf8, !PT ;  /* 0x0000ff0036317812 */ /* 0x000fe200078ef831 */
[----:B------:R-:W-:Y:S01]  /*db30*/  IMAD.U32 R46, R46, 0x10000, RZ ;  /* 0x000100002e2e7824 */ /* 0x000fe200078e00ff */
[----:B------:R-:W-:-:S02]  /*db40*/  F2FP.F16.E4M3.UNPACK_B R48, R15 ;  /* 0x0000000fff30723e */ /* 0x000fc400020006ff */
[----:B------:R-:W-:Y:S02]  /*db50*/  LOP3.LUT R50, R49, 0xff0000, R50, 0xf8, !PT ;  /* 0x00ff000031327812 */ /* 0x000fe400078ef832 */
[----:B------:R-:W-:Y:S01]  /*db60*/  LOP3.LUT R51, R51, 0xff0000, R46, 0xf8, !PT ;  /* 0x00ff000033337812 */ /* 0x000fe200078ef82e */
[--C-:B------:R-:W-:Y:S01]  /*db70*/  HADD2.F32 R49, -RZ, R48.reuse.H0_H0 ;  /* 0x20000030ff317230 */ /* 0x100fe20000004100 */
[----:B------:R-:W-:Y:S01]  /*db80*/  F2FP.F16.E4M3.UNPACK_B R46, R39 ;  /* 0x00000027ff2e723e */ /* 0x000fe200020006ff */
[----:B------:R-:W-:Y:S01]  /*db90*/  HADD2.F32 R48, -RZ, R48.H1_H1 ;  /* 0x30000030ff307230 */ /* 0x000fe20000004100 */
[-C--:B------:R-:W-:Y:S02]  /*dba0*/  F2FP.F16.E4M3.UNPACK_B R54, R50.reuse ;  /* 0x00000032ff36723e */ /* 0x080fe400020006ff */
[-C--:B------:R-:W-:Y:S01]  /*dbb0*/  F2FP.F16.E4M3.UNPACK_B R55, R51.reuse ;  /* 0x00000033ff37723e */ /* 0x080fe200020006ff */
[----:B------:R-:W-:Y:S01]  /*dbc0*/  HADD2.F32 R47, -RZ, R46.H0_H0 ;  /* 0x2000002eff2f7230 */ /* 0x000fe20000004100 */
[----:B------:R-:W-:Y:S01]  /*dbd0*/  F2FP.F16.E4M3.UNPACK_B R50, R50.H1 ;  /* 0x00000032ff32723e */ /* 0x000fe200030006ff */
[----:B------:R-:W-:Y:S01]  /*dbe0*/  HADD2.F32 R57, -RZ, R54.H0_H0 ;  /* 0x20000036ff397230 */ /* 0x000fe20000004100 */
[----:B------:R-:W-:Y:S01]  /*dbf0*/  F2FP.F16.E4M3.UNPACK_B R51, R51.H1 ;  /* 0x00000033ff33723e */ /* 0x000fe200030006ff */
[----:B------:R-:W-:Y:S01]  /*dc00*/  HADD2.F32 R56, -RZ, R55.H0_H0 ;  /* 0x20000037ff387230 */ /* 0x000fe20000004100 */
[----:B------:R-:W-:Y:S01]  /*dc10*/  F2FP.SATFINITE.E4M3.F32.PACK_AB_MERGE_C R52, R53, R52, RZ ;  /* 0x000000343534723e */ /* 0x000fe200048070ff */
[----:B------:R-:W-:-:S02]  /*dc20*/  HADD2.F32 R46, -RZ, R46.H1_H1 ;  /* 0x3000002eff2e7230 */ /* 0x000fc40000004100 */
[-C--:B------:R-:W-:Y:S01]  /*dc30*/  FMUL.FTZ R58, R47, R57.reuse ;  /* 0x000000392f3a7220 */ /* 0x080fe20000410000 */
[C---:B------:R-:W-:Y:S01]  /*dc40*/  FMUL.FTZ R57, R49.reuse, R57 ;  /* 0x0000003931397220 */ /* 0x040fe20000410000 */
[----:B------:R-:W-:Y:S01]  /*dc50*/  HADD2.F32 R55, -RZ, R55.H1_H1 ;  /* 0x30000037ff377230 */ /* 0x000fe20000004100 */
[----:B------:R-:W-:Y:S01]  /*dc60*/  F2FP.F16.E4M3.UNPACK_B R53, R148.H1 ;  /* 0x00000094ff35723e */ /* 0x000fe200030006ff */
[-C--:B------:R-:W-:Y:S01]  /*dc70*/  FFMA.FTZ R49, R49, R56.reuse, -R58 ;  /* 0x0000003831317223 */ /* 0x080fe2000001083a */
[----:B------:R-:W-:Y:S01]  /*dc80*/  FFMA.FTZ R47, R47, R56, R57 ;  /* 0x000000382f2f7223 */ /* 0x000fe20000010039 */
[----:B------:R-:W-:Y:S01]  /*dc90*/  HADD2.F32 R57, -RZ, R54.H1_H1 ;  /* 0x30000036ff397230 */ /* 0x000fe20000004100 */
[----:B------:R-:W-:Y:S01]  /*dca0*/  F2FP.F16.E4M3.UNPACK_B R54, R39.H1 ;  /* 0x00000027ff36723e */ /* 0x000fe200030006ff */
[----:B------:R-:W-:Y:S01]  /*dcb0*/  HADD2.F32 R56, -RZ, R51.H0_H0 ;  /* 0x20000033ff387230 */ /* 0x000fe20000004100 */
[----:B------:R-:W-:Y:S01]  /*dcc0*/  F2FP.F16.E4M3.UNPACK_B R148, R148 ;  /* 0x00000094ff94723e */ /* 0x000fe200020006ff */
[----:B------:R-:W-:-:S02]  /*dcd0*/  HADD2.F32 R69, -RZ, R53.H0_H0 ;  /* 0x20000035ff457230 */ /* 0x000fc40000004100 */
[-C--:B------:R-:W-:Y:S01]  /*dce0*/  FMUL.FTZ R59, R46, R57.reuse ;  /* 0x000000392e3b7220 */ /* 0x080fe20000410000 */
[C---:B------:R-:W-:Y:S01]  /*dcf0*/  FMUL.FTZ R57, R48.reuse, R57 ;  /* 0x0000003930397220 */ /* 0x040fe20000410000 */
[----:B------:R-:W-:Y:S01]  /*dd00*/  HADD2.F32 R53, -RZ, R53.H1_H1 ;  /* 0x30000035ff357230 */ /* 0x000fe20000004100 */
[----:B------:R-:W-:Y:S01]  /*dd10*/  F2FP.SATFINITE.E4M3.F32.PACK_AB_MERGE_C R45, R45, R13, RZ ;  /* 0x0000000d2d2d723e */ /* 0x000fe200048070ff */
[-C--:B------:R-:W-:Y:S01]  /*dd20*/  FFMA.FTZ R48, R48, R55.reuse, -R59 ;  /* 0x0000003730307223 */ /* 0x080fe2000001083b */
[----:B------:R-:W-:Y:S01]  /*dd30*/  FFMA.FTZ R46, R46, R55, R57 ;  /* 0x000000372e2e7223 */ /* 0x000fe20000010039 */
[----:B------:R-:W-:Y:S01]  /*dd40*/  F2FP.F16.E4M3.UNPACK_B R55, R15.H1 ;  /* 0x0000000fff37723e */ /* 0x000fe200030006ff */
[----:B------:R-:W-:Y:S01]  /*dd50*/  HADD2.F32 R15, -RZ, R54.H0_H0 ;  /* 0x20000036ff0f7230 */ /* 0x000fe20000004100 */
[----:B------:R-:W-:Y:S01]  /*dd60*/  F2FP.SATFINITE.E4M3.F32.PACK_AB_MERGE_C R13, R43, R44, R52 ;  /* 0x0000002c2b0d723e */ /* 0x000fe20004807034 */
[----:B------:R-:W-:Y:S01]  /*dd70*/  HADD2.F32 R57, -RZ, R50.H0_H0 ;  /* 0x20000032ff397230 */ /* 0x000fe20000004100 */
[----:B------:R-:W-:Y:S01]  /*dd80*/  F2FP.SATFINITE.E4M3.F32.PACK_AB_MERGE_C R37, R37, R42, R45 ;  /* 0x0000002a2525723e */ /* 0x000fe2000480702d */
[----:B------:R-:W-:-:S02]  /*dd90*/  HADD2.F32 R39, -RZ, R55.H0_H0 ;  /* 0x20000037ff277230 */ /* 0x000fc40000004100 */
[----:B------:R-:W-:Y:S02]  /*dda0*/  HADD2.F32 R54, -RZ, R54.H1_H1 ;  /* 0x30000036ff367230 */ /* 0x000fe40000004100 */
[-C--:B------:R-:W-:Y:S01]  /*ddb0*/  FMUL.FTZ R58, R15, R57.reuse ;  /* 0x000000390f3a7220 */ /* 0x080fe20000410000 */
[----:B------:R-:W-:-:S03]  /*ddc0*/  FMUL.FTZ R57, R39, R57 ;  /* 0x0000003927397220 */ /* 0x000fc60000410000 */
[-C--:B------:R-:W-:Y:S01]  /*ddd0*/  FFMA.FTZ R39, R39, R56.reuse, -R58 ;  /* 0x0000003827277223 */ /* 0x080fe2000001083a */
[----:B------:R-:W-:Y:S01]  /*dde0*/  FFMA.FTZ R15, R15, R56, R57 ;  /* 0x000000380f0f7223 */ /* 0x000fe20000010039 */
[----:B------:R-:W-:Y:S02]  /*ddf0*/  HADD2.F32 R57, -RZ, R50.H1_H1 ;  /* 0x30000032ff397230 */ /* 0x000fe40000004100 */
[----:B------:R-:W-:Y:S02]  /*de00*/  HADD2.F32 R50, -RZ, R55.H1_H1 ;  /* 0x30000037ff327230 */ /* 0x000fe40000004100 */
[----:B------:R-:W-:Y:S02]  /*de10*/  HADD2.F32 R55, -RZ, R51.H1_H1 ;  /* 0x30000033ff377230 */ /* 0x000fe40000004100 */
[-C--:B------:R-:W-:Y:S01]  /*de20*/  FMUL.FTZ R51, R54, R57.reuse ;  /* 0x0000003936337220 */ /* 0x080fe20000410000 */
[----:B------:R-:W-:-:S03]  /*de30*/  FMUL.FTZ R57, R50, R57 ;  /* 0x0000003932397220 */ /* 0x000fc60000410000 */
[-C--:B------:R-:W-:Y:S01]  /*de40*/  FFMA.FTZ R51, R50, R55.reuse, -R51 ;  /* 0x0000003732337223 */ /* 0x080fe20000010833 */
[----:B------:R-:W-:Y:S01]  /*de50*/  FFMA.FTZ R50, R54, R55, R57 ;  /* 0x0000003736327223 */ /* 0x000fe20000010039 */
[----:B------:R-:W-:Y:S02]  /*de60*/  F2FP.F16.E4M3.UNPACK_B R55, R36.H1 ;  /* 0x00000024ff37723e */ /* 0x000fe400030006ff */
[----:B------:R-:W-:Y:S02]  /*de70*/  F2FP.F16.E4M3.UNPACK_B R54, R12.H1 ;  /* 0x0000000cff36723e */ /* 0x000fe400030006ff */
        /* <DEDUP_REMOVED lines=13> */
[-C--:B------:R-:W-:Y:S01]  /*df50*/  FMUL.FTZ R56, R55, R53.reuse ;  /* 0x0000003537387220 */ /* 0x080fe20000410000 */
[----:B------:R-:W-:Y:S01]  /*df60*/  FMUL.FTZ R53, R54, R53 ;  /* 0x0000003536357220 */ /* 0x000fe20000410000 */
[----:B------:R-:W-:Y:S01]  /*df70*/  F2FP.F16.E4M3.UNPACK_B R146, R146 ;  /* 0x00000092ff92723e */ /* 0x000fe200020006ff */
[----:B------:R-:W-:-:S02]  /*df80*/  HADD2.F32 R59, -RZ, R148.H0_H0 ;  /* 0x20000094ff3b7230 */ /* 0x000fc40000004100 */
[-C--:B------:R-:W-:Y:S01]  /*df90*/  FFMA.FTZ R54, R54, R57.reuse, -R56 ;  /* 0x0000003936367223 */ /* 0x080fe20000010838 */
[----:B------:R-:W-:Y:S01]  /*dfa0*/  FFMA.FTZ R53, R55, R57, R53 ;  /* 0x0000003937357223 */ /* 0x000fe20000010035 */
        /* <DEDUP_REMOVED lines=13> */
[----:B------:R-:W-:Y:S02]  /*e080*/  MOV R36, R14 ;  /* 0x0000000e00247202 */ /* 0x000fe40000000f00 */
[-C--:B------:R-:W-:Y:S02]  /*e090*/  F2FP.F16.E4M3.UNPACK_B R14, R147.reuse.H1 ;  /* 0x00000093ff0e723e */ /* 0x080fe400030006ff */
[-C--:B------:R-:W-:Y:S01]  /*e0a0*/  FMUL.FTZ R12, R55, R148.reuse ;  /* 0x00000094370c7220 */ /* 0x080fe20000410000 */
[----:B------:R-:W-:Y:S01]  /*e0b0*/  FMUL.FTZ R148, R57, R148 ;  /* 0x0000009439947220 */ /* 0x000fe20000410000 */
[----:B------:R-:W-:Y:S01]  /*e0c0*/  F2FP.F16.E4M3.UNPACK_B R147, R147 ;  /* 0x00000093ff93723e */ /* 0x000fe200020006ff */
[----:B------:R-:W-:-:S02]  /*e0d0*/  HADD2.F32 R80, -RZ, R14.H0_H0 ;  /* 0x2000000eff507230 */ /* 0x000fc40000004100 */
[-C--:B------:R-:W-:Y:S01]  /*e0e0*/  FFMA.FTZ R57, R57, R146.reuse, -R12 ;  /* 0x0000009239397223 */ /* 0x080fe2000001080c */
[----:B------:R-:W-:Y:S01]  /*e0f0*/  FFMA.FTZ R12, R55, R146, R148 ;  /* 0x00000092370c7223 */ /* 0x000fe20000010094 */
[-C--:B------:R-:W-:Y:S01]  /*e100*/  F2FP.F16.E4M3.UNPACK_B R55, R38.reuse.H1 ;  /* 0x00000026ff37723e */ /* 0x080fe200030006ff */
[----:B------:R-:W-:Y:S01]  /*e110*/  HADD2.F32 R14, -RZ, R14.H1_H1 ;  /* 0x3000000eff0e7230 */ /* 0x000fe20000004100 */
[----:B------:R-:W-:Y:S02]  /*e120*/  F2FP.F16.E4M3.UNPACK_B R38, R38 ;  /* 0x00000026ff26723e */ /* 0x000fe400020006ff */
[----:B------:R-:W-:Y:S01]  /*e130*/  F2FP.SATFINITE.E4M3.F32.PACK_AB_MERGE_C R58, R57, R58, R54 ;  /* 0x0000003a393a723e */ /* 0x000fe20004807036 */
[--C-:B------:R-:W-:Y:S01]  /*e140*/  HADD2.F32 R56, -RZ, R55.reuse.H0_H0 ;  /* 0x20000037ff387230 */ /* 0x100fe20000004100 */
[----:B------:R-:W-:Y:S01]  /*e150*/  F2FP.F16.E4M3.UNPACK_B R54, R36.H1 ;  /* 0x00000024ff36723e */ /* 0x000fe200030006ff */
[----:B------:R-:W-:Y:S01]  /*e160*/  HADD2.F32 R55, -RZ, R55.H1_H1 ;  /* 0x30000037ff377230 */ /* 0x000fe20000004100 */
[----:B------:R-:W-:-:S02]  /*e170*/  F2FP.F16.E4M3.UNPACK_B R57, R145.H1 ;  /* 0x00000091ff39723e */ /* 0x000fc400030006ff */
[----:B------:R-:W-:Y:S01]  /*e180*/  FMUL.FTZ R71, R56, R80 ;  /* 0x0000005038477220 */ /* 0x000fe20000410000 */
[--C-:B------:R-:W-:Y:S01]  /*e190*/  HADD2.F32 R68, -RZ, R54.reuse.H0_H0 ;  /* 0x20000036ff447230 */ /* 0x100fe20000004100 */
[----:B------:R-:W-:Y:S01]  /*e1a0*/  F2FP.F16.E4M3.UNPACK_B R36, R36 ;  /* 0x00000024ff24723e */ /* 0x000fe200020006ff */
[--C-:B------:R-:W-:Y:S01]  /*e1b0*/  HADD2.F32 R70, -RZ, R57.reuse.H0_H0 ;  /* 0x20000039ff467230 */ /* 0x100fe20000004100 */
[----:B------:R-:W-:Y:S01]  /*e1c0*/  F2FP.F16.E4M3.UNPACK_B R145, R145 ;  /* 0x00000091ff91723e */ /* 0x000fe200020006ff */
[----:B------:R-:W-:Y:S02]  /*e1d0*/  HADD2.F32 R81, -RZ, R54.H1_H1 ;  /* 0x30000036ff517230 */ /* 0x000fe40000004100 */
[C---:B------:R-:W-:Y:S01]  /*e1e0*/  FMUL.FTZ R80, R68.reuse, R80 ;  /* 0x0000005044507220 */ /* 0x040fe20000410000 */
[----:B------:R-:W-:Y:S01]  /*e1f0*/  FMUL.FTZ R54, R55, R14 ;  /* 0x0000000e37367220 */ /* 0x000fe20000410000 */
[-C--:B------:R-:W-:Y:S01]  /*e200*/  FFMA.FTZ R71, R68, R70.reuse, -R71 ;  /* 0x0000004644477223 */ /* 0x080fe20000010847 */
[----:B------:R-:W-:Y:S01]  /*e210*/  F2FP.SATFINITE.E4M3.F32.PACK_AB_MERGE_C R50, R50, R15, RZ ;  /* 0x0000000f3232723e */ /* 0x000fe200048070ff */
[----:B------:R-:W-:Y:S01]  /*e220*/  FFMA.FTZ R80, R56, R70, R80 ;  /* 0x0000004638507223 */ /* 0x000fe20000010050 */
[----:B------:R-:W-:-:S02]  /*e230*/  HADD2.F32 R56, -RZ, R57.H1_H1 ;  /* 0x30000039ff387230 */ /* 0x000fc40000004100 */
[----:B------:R-:W-:Y:S01]  /*e240*/  FMUL.FTZ R14, R81, R14 ;  /* 0x0000000e510e7220 */ /* 0x000fe20000410000 */
[----:B------:R-:W-:Y:S01]  /*e250*/  HADD2.F32 R70, -RZ, R147.H0_H0 ;  /* 0x20000093ff467230 */ /* 0x000fe20000004100 */
[----:B------:R-:W-:Y:S01]  /*e260*/  F2FP.SATFINITE.E4M3.F32.PACK_AB_MERGE_C R15, R48, R49, R39 ;  /* 0x00000031300f723e */ /* 0x000fe20004807027 */
[----:B------:R-:W-:Y:S02]  /*e270*/  HADD2.F32 R57, -RZ, R36.H0_H0 ;  /* 0x20000024ff397230 */ /* 0x000fe40000004100 */
[-C--:B------:R-:W-:Y:S01]  /*e280*/  FFMA.FTZ R14, R55, R56.reuse, R14 ;  /* 0x00000038370e7223 */ /* 0x080fe2000001000e */
[----:B------:R-:W-:Y:S02]  /*e290*/  HADD2.F32 R55, -RZ, R38.H0_H0 ;  /* 0x20000026ff377230 */ /* 0x000fe40000004100 */
[----:B------:R-:W-:Y:S01]  /*e2a0*/  FFMA.FTZ R54, R81, R56, -R54 ;  /* 0x0000003851367223 */ /* 0x000fe20000010836 */
[----:B------:R-:W-:Y:S01]  /*e2b0*/  HADD2.F32 R56, -RZ, R145.H0_H0 ;  /* 0x20000091ff387230 */ /* 0x000fe20000004100 */
[----:B------:R-:W-:Y:S01]  /*e2c0*/  F2FP.SATFINITE.E4M3.F32.PACK_AB_MERGE_C R39, R46, R47, R50 ;  /* 0x0000002f2e27723e */ /* 0x000fe20004807032 */
[----:B------:R-:W-:-:S02]  /*e2d0*/  HADD2.F32 R147, -RZ, R147.H1_H1 ;  /* 0x30000093ff937230 */ /* 0x000fc40000004100 */
[-C--:B------:R-:W-:Y:S01]  /*e2e0*/  FMUL.FTZ R68, R55, R70.reuse ;  /* 0x0000004637447220 */ /* 0x080fe20000410000 */
[----:B------:R-:W-:Y:S01]  /*e2f0*/  FMUL.FTZ R70, R57, R70 ;  /* 0x0000004639467220 */ /* 0x000fe20000410000 */
[----:B------:R-:W-:Y:S01]  /*e300*/  HADD2.F32 R38, -RZ, R38.H1_H1 ;  /* 0x30000026ff267230 */ /* 0x000fe20000004100 */
[----:B------:R-:W-:Y:S01]  /*e310*/  F2FP.SATFINITE.E4M3.F32.PACK_AB_MERGE_C R54, R54, R71, RZ ;  /* 0x000000473636723e */ /* 0x000fe200048070ff */
[----:B------:R-:W-:Y:S02]  /*e320*/  HADD2.F32 R36, -RZ, R36.H1_H1 ;  /* 0x30000024ff247230 */ /* 0x000fe40000004100 */
[-C--:B------:R-:W-:Y:S01]  /*e330*/  FFMA.FTZ R70, R55, R56.reuse, R70 ;  /* 0x0000003837467223 */ /* 0x080fe20000010046 */
[----:B------:R-:W-:Y:S02]  /*e340*/  HADD2.F32 R145, -RZ, R145.H1_H1 ;  /* 0x30000091ff917230 */ /* 0x000fe40000004100 */
[-C--:B------:R-:W-:Y:S01]  /*e350*/  FMUL.FTZ R55, R38, R147.reuse ;  /* 0x0000009326377220 */ /* 0x080fe20000410000 */
[----:B------:R-:W-:Y:S01]  /*e360*/  FFMA.FTZ R68, R57, R56, -R68 ;  /* 0x0000003839447223 */ /* 0x000fe20000010844 */
[----:B------:R-:W-:Y:S01]  /*e370*/  FMUL.FTZ R147, R36, R147 ;  /* 0x0000009324937220 */ /* 0x000fe20000410000 */
[----:B------:R-:W-:Y:S01]  /*e380*/  F2FP.SATFINITE.E4M3.F32.PACK_AB_MERGE_C R80, R14, R80, RZ ;  /* 0x000000500e50723e */ /* 0x000fe200048070ff */
[----:B------:R-:W-:Y:S01]  /*e390*/  FFMA.FTZ R55, R36, R145, -R55 ;  /* 0x0000009124377223 */ /* 0x000fe20000010837 */
[----:B------:R-:W-:Y:S01]  /*e3a0*/  F2FP.SATFINITE.E4M3.F32.PACK_AB_MERGE_C R36, R53, R69, RZ ;  /* 0x000000453524723e */ /* 0x000fe200048070ff */
[----:B------:R-:W-:-:S03]  /*e3b0*/  FFMA.FTZ R145, R38, R145, R147 ;  /* 0x0000009126917223 */ /* 0x000fc60000010093 */
[----:B------:R-:W-:Y:S01]  /*e3c0*/  F2FP.SATFINITE.E4M3.F32.PACK_AB_MERGE_C R36, R12, R59, R36 ;  /* 0x0000003b0c24723e */ /* 0x000fe20004807024 */
[----:B------:R-:W-:Y:S01]  /*e3d0*/  IMAD.MOV.U32 R12, RZ, RZ, R58 ;  /* 0x000000ffff0c7224 */ /* 0x000fe200078e003a */
[----:B------:R-:W-:Y:S02]  /*e3e0*/  F2FP.SATFINITE.E4M3.F32.PACK_AB_MERGE_C R14, R55, R68, R54 ;  /* 0x00000044370e723e */ /* 0x000fe40004807036 */
[----:B------:R-:W-:-:S07]  /*e3f0*/  F2FP.SATFINITE.E4M3.F32.PACK_AB_MERGE_C R38, R145, R70, R80 ;  /* 0x000000469126723e */ /* 0x000fce0004807050 */
.L_x_4369:
[----:B------:R-:W-:Y:S05]  /*e400*/  BSYNC B2 ;  /* 0x0000000000027941 */ /* 0x000fea0003800000 */
.L_x_4368:
[----:B------:R-:W-:Y:S01]  /*e410*/  ISETP.GE.AND P3, PT, R11, R133, PT ;  /* 0x000000850b00720c */ /* 0x000fe20003f66270 */
[----:B0-----:R0:W-:-:S12]  /*e420*/  ST.E.128 desc[UR50][R40.64], R12 ;  /* 0x0000000c28007985 */ /* 0x0011d8000c101d32 */
[----:B------:R-:W-:-:S04]  /*e430*/  @!P3 IADD3 R42, P4, R11, R120, RZ ;  /* 0x000000780b2ab210 */ /* 0x000fc80007f9e0ff */
[----:B------:R-:W-:-:S05]  /*e440*/  @!P3 LEA.HI.X.SX32 R43, R11, R119, 0x1, P4 ;  /* 0x000000770b2bb211 */ /* 0x000fca00020f0eff */
[----:B--2---:R0:W-:Y:S04]  /*e450*/  @!P3 ST.E.128 desc[UR50][R42.64], R36 ;  /* 0x000000242a00b985 */ /* 0x0041e8000c101d32 */
.L_x_4367:
[----:B------:R-:W-:Y:S05]  /*e460*/  BSYNC B1 ;  /* 0x0000000000017941 */ /* 0x000fea0003800000 */
.L_x_4366:
        /* <DEDUP_REMOVED lines=13> */
[----:B------:R-:W-:Y:S01]  /*e540*/  SHF.R.S32.HI R11, RZ, 0x1f, R12 ;  /* 0x0000001fff0b7819 */ /* 0x000fe2000001140c */
[----:B------:R-:W-:-:S03]  /*e550*/  IMAD.SHL.U32 R44, R12, 0x10, RZ ;  /* 0x000000100c2c7824 */ /* 0x000fc600078e00ff */
[----:B------:R-:W-:-:S04]  /*e560*/  LEA.HI R11, R11, R12, RZ, 0x2 ;  /* 0x0000000c0b0b7211 */ /* 0x000fc800078f10ff */
        /* <DEDUP_REMOVED lines=8> */
[----:B------:R-:W-:-:S03]  /*e5f0*/  IMAD.IADD R36, R18, 0x1, R13 ;  /* 0x0000000112247824 */ /* 0x000fc600078e020d */
[----:B------:R0:W2:Y:S04]  /*e600*/  LDS.128 R12, [R11+0x24200] ;  /* 0x024200000b0c7984 */ /* 0x0000a80000000c00 */
[----:B------:R-:W3:Y:S01]  /*e610*/  LDS.128 R36, [R36+0x24200] ;  /* 0x0242000024247984 */ /* 0x000ee20000000c00 */
[----:B------:R-:W-:Y:S05]  /*e620*/  @P3 BRA `(.L_x_4373) ;  /* 0x0000000c00683947 */ /* 0x000fea0003800000 */
[----:B------:R-:W-:Y:S01]  /*e630*/  SHF.R.U32.HI R52, RZ, 0x8, R65 ;  /* 0x00000008ff347819 */ /* 0x000fe20000011641 */
[----:B--2---:R-:W-:Y:S01]  /*e640*/  IMAD.MOV.U32 R46, RZ, RZ, R12 ;  /* 0x000000ffff2e7224 */ /* 0x004fe200078e000c */
[----:B------:R-:W-:Y:S01]  /*e650*/  SHF.R.U32.HI R50, RZ, 0x8, R77 ;  /* 0x00000008ff327819 */ /* 0x000fe2000001164d */
[----:B------:R-:W-:Y:S01]  /*e660*/  IMAD.MOV.U32 R42, RZ, RZ, R14 ;  /* 0x000000ffff2a7224 */ /* 0x000fe200078e000e */
[----:B------:R-:W-:Y:S01]  /*e670*/  LOP3.LUT R53, R65, 0xff, RZ, 0xc0, !PT ;  /* 0x000000ff41357812 */ /* 0x000fe200078ec0ff */
[----:B------:R-:W-:Y:S01]  /*e680*/  IMAD.SHL.U32 R52, R52, 0x100, RZ ;  /* 0x0000010034347824 */ /* 0x000fe200078e00ff */
[----:B------:R-:W-:Y:S01]  /*e690*/  SHF.R.U32.HI R64, RZ, 0x18, R65 ;  /* 0x00000018ff407819 */ /* 0x000fe20000011641 */
[----:B------:R-:W-:Y:S01]  /*e6a0*/  IMAD.SHL.U32 R50, R50, 0x100, RZ ;  /* 0x0000010032327824 */ /* 0x000fe200078e00ff */
[----:B------:R-:W-:Y:S02]  /*e6b0*/  LOP3.LUT R55, R77, 0xff, RZ, 0xc0, !PT ;  /* 0x000000ff4d377812 */ /* 0x000fe400078ec0ff */
[----:B------:R-:W-:-:S02]  /*e6c0*/  SHF.R.U32.HI R58, RZ, 0x18, R77 ;  /* 0x00000018ff3a7819 */ /* 0x000fc4000001164d */
[--C-:B------:R-:W-:Y:S02]  /*e6d0*/  SHF.R.U32.HI R51, RZ, 0x8, R79.reuse ;  /* 0x00000008ff337819 */ /* 0x100fe4000001164f */
[----:B------:R-:W-:Y:S02]  /*e6e0*/  LOP3.LUT R56, R79, 0xff, RZ, 0xc0, !PT ;  /* 0x000000ff4f387812 */ /* 0x000fe400078ec0ff */
[----:B------:R-:W-:Y:S01]  /*e6f0*/  SHF.R.U32.HI R57, RZ, 0x18, R79 ;  /* 0x00000018ff397819 */ /* 0x000fe2000001164f */
[----:B------:R-:W-:Y:S01]  /*e700*/  IMAD.SHL.U32 R51, R51, 0x100, RZ ;  /* 0x0000010033337824 */ /* 0x000fe200078e00ff */
[----:B------:R-:W-:Y:S02]  /*e710*/  SHF.R.U32.HI R48, RZ, 0x10, R65 ;  /* 0x00000010ff307819 */ /* 0x000fe40000011641 */
[----:B------:R-:W-:Y:S02]  /*e720*/  SHF.R.U32.HI R49, RZ, 0x8, R67 ;  /* 0x00000008ff317819 */ /* 0x000fe40000011643 */
[----:B------:R-:W-:Y:S01]  /*e730*/  PRMT R53, R64, 0x654, R53 ;  /* 0x0000065440357816 */ /* 0x000fe20000000035 */
[----:B------:R-:W-:Y:S01]  /*e740*/  IMAD.U32 R14, R48, 0x10000, RZ ;  /* 0x00010000300e7824 */ /* 0x000fe200078e00ff */
[----:B------:R-:W-:Y:S01]  /*e750*/  PRMT R55, R58, 0x654, R55 ;  /* 0x000006543a377816 */ /* 0x000fe20000000037 */
[----:B------:R-:W-:Y:S01]  /*e760*/  IMAD.SHL.U32 R49, R49, 0x100, RZ ;  /* 0x0000010031317824 */ /* 0x000fe200078e00ff */
[----:B---3--:R-:W-:-:S02]  /*e770*/  MOV R47, R36 ;  /* 0x00000024002f7202 */ /* 0x008fc40000000f00 */
[----:B------:R-:W-:Y:S02]  /*e780*/  LOP3.LUT R54, R67, 0xff, RZ, 0xc0, !PT ;  /* 0x000000ff43367812 */ /* 0x000fe400078ec0ff */
[--C-:B------:R-:W-:Y:S02]  /*e790*/  SHF.R.U32.HI R59, RZ, 0x18, R67.reuse ;  /* 0x00000018ff3b7819 */ /* 0x100fe40000011643 */
[----:B------:R-:W-:Y:S02]  /*e7a0*/  PRMT R56, R57, 0x654, R56 ;  /* 0x0000065439387816 */ /* 0x000fe40000000038 */
[----:B0-----:R-:W-:Y:S02]  /*e7b0*/  SHF.R.U32.HI R11, RZ, 0x10, R67 ;  /* 0x00000010ff0b7819 */ /* 0x001fe40000011643 */
[----:B------:R-:W-:Y:S02]  /*e7c0*/  LOP3.LUT R53, R53, 0xff00, R52, 0xf8, !PT ;  /* 0x0000ff0035357812 */ /* 0x000fe400078ef834 */
[----:B------:R-:W-:Y:S01]  /*e7d0*/  LOP3.LUT R57, R55, 0xff00, R50, 0xf8, !PT ;  /* 0x0000ff0037397812 */ /* 0x000fe200078ef832 */
[----:B------:R-:W-:Y:S01]  /*e7e0*/  IMAD.U32 R11, R11, 0x10000, RZ ;  /* 0x000100000b0b7824 */ /* 0x000fe200078e00ff */
[----:B------:R-:W-:-:S02]  /*e7f0*/  F2FP.F16.E4M3.UNPACK_B R55, R143.H1 ;  /* 0x0000008fff37723e */ /* 0x000fc400030006ff */
[----:B------:R-:W-:Y:S02]  /*e800*/  F2FP.F16.E4M3.UNPACK_B R52, R47.H1 ;  /* 0x0000002fff34723e */ /* 0x000fe400030006ff */
[----:B------:R-:W-:Y:S01]  /*e810*/  PRMT R54, R59, 0x654, R54 ;  /* 0x000006543b367816 */ /* 0x000fe20000000036 */
[--C-:B------:R-:W-:Y:S01]  /*e820*/  HADD2.F32 R12, -RZ, R55.reuse.H0_H0 ;  /* 0x20000037ff0c7230 */ /* 0x100fe20000004100 */
[----:B------:R-:W-:Y:S01]  /*e830*/  F2FP.F16.E4M3.UNPACK_B R48, R46.H1 ;  /* 0x0000002eff30723e */ /* 0x000fe200030006ff */
[--C-:B------:R-:W-:Y:S01]  /*e840*/  HADD2.F32 R50, -RZ, R52.reuse.H0_H0 ;  /* 0x20000034ff327230 */ /* 0x100fe20000004100 */
[----:B------:R-:W-:Y:S01]  /*e850*/  SHF.R.U32.HI R43, RZ, 0x10, R77 ;  /* 0x00000010ff2b7819 */ /* 0x000fe2000001164d */
[----:B------:R-:W-:Y:S01]  /*e860*/  HADD2.F32 R55, -RZ, R55.H1_H1 ;  /* 0x30000037ff377230 */ /* 0x000fe20000004100 */
[----:B------:R-:W-:Y:S01]  /*e870*/  SHF.R.U32.HI R45, RZ, 0x10, R79 ;  /* 0x00000010ff2d7819 */ /* 0x000fe2000001164f */
[----:B------:R-:W-:Y:S01]  /*e880*/  HADD2.F32 R52, -RZ, R52.H1_H1 ;  /* 0x30000034ff347230 */ /* 0x000fe20000004100 */
[----:B------:R-:W-:-:S02]  /*e890*/  LOP3.LUT R56, R56, 0xff00, R51, 0xf8, !PT ;  /* 0x0000ff0038387812 */ /* 0x000fc400078ef833 */
[----:B------:R-:W-:Y:S02]  /*e8a0*/  F2FP.F16.E4M3.UNPACK_B R51, R141.H1 ;  /* 0x0000008dff33723e */ /* 0x000fe400030006ff */
[----:B------:R-:W-:Y:S01]  /*e8b0*/  LOP3.LUT R54, R54, 0xff00, R49, 0xf8, !PT ;  /* 0x0000ff0036367812 */ /* 0x000fe200078ef831 */
[--C-:B------:R-:W-:Y:S01]  /*e8c0*/  HADD2.F32 R49, -RZ, R48.reuse.H0_H0 ;  /* 0x20000030ff317230 */ /* 0x100fe20000004100 */
[----:B------:R-:W-:Y:S01]  /*e8d0*/  SHF.L.U32 R36, R43, 0x10, RZ ;  /* 0x000000102b247819 */ /* 0x000fe200000006ff */
[----:B------:R-:W-:Y:S01]  /*e8e0*/  IMAD.U32 R43, R45, 0x10000, RZ ;  /* 0x000100002d2b7824 */ /* 0x000fe200078e00ff */
[----:B------:R-:W-:Y:S01]  /*e8f0*/  LOP3.LUT R11, R54, 0xff0000, R11, 0xf8, !PT ;  /* 0x00ff0000360b7812 */ /* 0x000fe200078ef80b */
[----:B------:R-:W-:Y:S01]  /*e900*/  HADD2.F32 R45, -RZ, R51.H0_H0 ;  /* 0x20000033ff2d7230 */ /* 0x000fe20000004100 */
[----:B------:R-:W-:Y:S01]  /*e910*/  LOP3.LUT R14, R53, 0xff0000, R14, 0xf8, !PT ;  /* 0x00ff0000350e7812 */ /* 0x000fe200078ef80e */
[-C--:B------:R-:W-:Y:S01]  /*e920*/  FMUL.FTZ R54, R50, R12.reuse ;  /* 0x0000000c32367220 */ /* 0x080fe20000410000 */
[----:B------:R-:W-:Y:S01]  /*e930*/  FMUL.FTZ R53, R49, R12 ;  /* 0x0000000c31357220 */ /* 0x000fe20000410000 */
[----:B------:R-:W-:Y:S01]  /*e940*/  LOP3.LUT R12, R56, 0xff0000, R43, 0xf8, !PT ;  /* 0x00ff0000380c7812 */ /* 0x000fe200078ef82b */
[----:B------:R-:W-:-:S02]  /*e950*/  HADD2.F32 R48, -RZ, R48.H1_H1 ;  /* 0x30000030ff307230 */ /* 0x000fc40000004100 */
[-C--:B------:R-:W-:Y:S01]  /*e960*/  FFMA.FTZ R43, R49, R45.reuse, -R54 ;  /* 0x0000002d312b7223 */ /* 0x080fe20000010836 */
[----:B------:R-:W-:Y:S01]  /*e970*/  FFMA.FTZ R45, R50, R45, R53 ;  /* 0x0000002d322d7223 */ /* 0x000fe20000010035 */
[----:B------:R-:W-:Y:S01]  /*e980*/  HADD2.F32 R53, -RZ, R51.H1_H1 ;  /* 0x30000033ff357230 */ /* 0x000fe20000004100 */
[----:B------:R-:W-:Y:S02]  /*e990*/  F2FP.F16.E4M3.UNPACK_B R143, R143 ;  /* 0x0000008fff8f723e */ /* 0x000fe400020006ff */
[----:B------:R-:W-:Y:S02]  /*e9a0*/  F2FP.F16.E4M3.UNPACK_B R51, R47 ;  /* 0x0000002fff33723e */ /* 0x000fe400020006ff */
[----:B------:R-:W-:Y:S01]  /*e9b0*/  F2FP.F16.E4M3.UNPACK_B R50, R46 ;  /* 0x0000002eff32723e */ /* 0x000fe200020006ff */
[----:B------:R-:W-:Y:S01]  /*e9c0*/  HADD2.F32 R46, -RZ, R143.H0_H0 ;  /* 0x2000008fff2e7230 */ /* 0x000fe20000004100 */
[----:B------:R-:W-:Y:S01]  /*e9d0*/  F2FP.F16.E4M3.UNPACK_B R141, R141 ;  /* 0x0000008dff8d723e */ /* 0x000fe200020006ff */
[----:B------:R-:W-:Y:S01]  /*e9e0*/  HADD2.F32 R49, -RZ, R51.H0_H0 ;  /* 0x20000033ff317230 */ /* 0x000fe20000004100 */
[----:B------:R-:W-:Y:S01]  /*e9f0*/  LOP3.LUT R36, R57, 0xff0000, R36, 0xf8, !PT ;  /* 0x00ff000039247812 */ /* 0x000fe200078ef824 */
[----:B------:R-:W-:-:S02]  /*ea00*/  HADD2.F32 R47, -RZ, R50.H0_H0 ;  /* 0x20000032ff2f7230 */ /* 0x000fc40000004100 */
        /* <DEDUP_REMOVED lines=9> */
[----:B------:R-:W-:Y:S01]  /*eaa0*/  F2FP.F16.E4M3.UNPACK_B R57, R142.H1 ;  /* 0x0000008eff39723e */ /* 0x000fe200030006ff */
[----:B------:R-:W-:Y:S01]  /*eab0*/  HADD2.F32 R143, -RZ, R143.H1_H1 ;  /* 0x3000008fff8f7230 */ /* 0x000fe20000004100 */
[----:B------:R-:W-:Y:S01]  /*eac0*/  F2FP.F16.E4M3.UNPACK_B R53, R38.H1 ;  /* 0x00000026ff35723e */ /* 0x000fe200030006ff */
[----:B------:R-:W-:Y:S01]  /*ead0*/  HADD2.F32 R52, -RZ, R51.H1_H1 ;  /* 0x30000033ff347230 */ /* 0x000fe20000004100 */
[----:B------:R-:W-:Y:S01]  /*eae0*/  F2FP.F16.E4M3.UNPACK_B R54, R42.H1 ;  /* 0x0000002aff36723e */ /* 0x000fe200030006ff */
[----:B------:R-:W-:Y:S01]  /*eaf0*/  HADD2.F32 R50, -RZ, R50.H1_H1 ;  /* 0x30000032ff327230 */ /* 0x000fe20000004100 */
[----:B------:R-:W-:Y:S01]  /*eb00*/  F2FP.F16.E4M3.UNPACK_B R56, R140.H1 ;  /* 0x0000008cff38723e */ /* 0x000fe200030006ff */
[----:B------:R-:W-:-:S02]  /*eb10*/  HADD2.F32 R141, -RZ, R141.H1_H1 ;  /* 0x3000008dff8d7230 */ /* 0x000fc40000004100 */
[-C--:B------:R-:W-:Y:S01]  /*eb20*/  FMUL.FTZ R59, R52, R143.reuse ;  /* 0x0000008f343b7220 */ /* 0x080fe20000410000 */
[----:B------:R-:W-:Y:S02]  /*eb30*/  HADD2.F32 R64, -RZ, R57.H0_H0 ;  /* 0x20000039ff407230 */ /* 0x000fe40000004100 */
[C---:B------:R-:W-:Y:S01]  /*eb40*/  FMUL.FTZ R143, R50.reuse, R143 ;  /* 0x0000008f328f7220 */ /* 0x040fe20000410000 */
[----:B------:R-:W-:Y:S02]  /*eb50*/  HADD2.F32 R55, -RZ, R53.H0_H0 ;  /* 0x20000035ff377230 */ /* 0x000fe40000004100 */
[----:B------:R-:W-:Y:S01]  /*eb60*/  FFMA.FTZ R50, R50, R141, -R59 ;  /* 0x0000008d32327223 */ /* 0x000fe2000001083b */
[----:B------:R-:W-:Y:S01]  /*eb70*/  HADD2.F32 R51, -RZ, R54.H0_H0 ;  /* 0x20000036ff337230 */ /* 0x000fe20000004100 */
[----:B------:R-:W-:Y:S01]  /*eb80*/  F2FP.F16.E4M3.UNPACK_B R142, R142 ;  /* 0x0000008eff8e723e */ /* 0x000fe200020006ff */
[----:B------:R-:W-:Y:S02]  /*eb90*/  HADD2.F32 R58, -RZ, R56.H0_H0 ;  /* 0x20000038ff3a7230 */ /* 0x000fe40000004100 */
        /* <DEDUP_REMOVED lines=8> */
[-C--:B------:R-:W-:Y:S01]  /*ec20*/  FMUL.FTZ R65, R57, R59.reuse ;  /* 0x0000003b39417220 */ /* 0x080fe20000410000 */
[----:B------:R-:W-:Y:S01]  /*ec30*/  F2FP.F16.E4M3.UNPACK_B R55, R38 ;  /* 0x00000026ff37723e */ /* 0x000fe200020006ff */
[C---:B------:R-:W-:Y:S01]  /*ec40*/  FMUL.FTZ R64, R54.reuse, R59 ;  /* 0x0000003b36407220 */ /* 0x040fe20000410000 */
[----:B------:R-:W-:Y:S01]  /*ec50*/  F2FP.F16.E4M3.UNPACK_B R140, R140 ;  /* 0x0000008cff8c723e */ /* 0x000fe200020006ff */
[----:B------:R-:W-:Y:S01]  /*ec60*/  FFMA.FTZ R38, R54, R58, -R65 ;  /* 0x0000003a36267223 */ /* 0x000fe20000010841 */
[----:B------:R-:W-:Y:S01]  /*ec70*/  F2FP.F16.E4M3.UNPACK_B R42, R42 ;  /* 0x0000002aff2a723e */ /* 0x000fe200020006ff */
[----:B------:R-:W-:-:S02]  /*ec80*/  HADD2.F32 R65, -RZ, R142.H0_H0 ;  /* 0x2000008eff417230 */ /* 0x000fc40000004100 */
[----:B------:R-:W-:Y:S01]  /*ec90*/  FFMA.FTZ R64, R57, R58, R64 ;  /* 0x0000003a39407223 */ /* 0x000fe20000010040 */
[--C-:B------:R-:W-:Y:S01]  /*eca0*/  HADD2.F32 R56, -RZ, R55.reuse.H0_H0 ;  /* 0x20000037ff387230 */ /* 0x100fe20000004100 */
        /* <DEDUP_REMOVED lines=8> */
[----:B------:R-:W-:Y:S01]  /*ed30*/  FFMA.FTZ R52, R52, R141, R143 ;  /* 0x0000008d34347223 */ /* 0x000fe2000001008f */
[----:B------:R-:W-:Y:S02]  /*ed40*/  HADD2.F32 R55, -RZ, R42.H1_H1 ;  /* 0x3000002aff377230 */ /* 0x000fe40000004100 */
[----:B------:R-:W-:Y:S01]  /*ed50*/  FFMA.FTZ R42, R54, R59, -R67 ;  /* 0x0000003b362a7223 */ /* 0x000fe20000010843 */
[----:B------:R-:W-:Y:S02]  /*ed60*/  HADD2.F32 R140, -RZ, R140.H1_H1 ;  /* 0x3000008cff8c7230 */ /* 0x000fe40000004100 */
[-C--:B------:R-:W-:Y:S01]  /*ed70*/  FMUL.FTZ R54, R57, R142.reuse ;  /* 0x0000008e39367220 */ /* 0x080fe20000410000 */
[----:B------:R-:W-:Y:S01]  /*ed80*/  F2FP.SATFINITE.E4M3.F32.PACK_AB_MERGE_C R45, R50, R47, R43 ;  /* 0x0000002f322d723e */ /* 0x000fe2000480702b */
[C---:B------:R-:W-:Y:S01]  /*ed90*/  FMUL.FTZ R142, R55.reuse, R142 ;  /* 0x0000008e378e7220 */ /* 0x040fe20000410000 */
[----:B------:R-:W-:Y:S01]  /*eda0*/  F2FP.F16.E4M3.UNPACK_B R48, R37 ;  /* 0x00000025ff30723e */ /* 0x000fe200020006ff */
[----:B------:R-:W-:Y:S01]  /*edb0*/  FFMA.FTZ R55, R55, R140, -R54 ;  /* 0x0000008c37377223 */ /* 0x000fe20000010836 */
[----:B------:R-:W-:Y:S01]  /*edc0*/  F2FP.F16.E4M3.UNPACK_B R54, R36 ;  /* 0x00000024ff36723e */ /* 0x000fe200020006ff */
[----:B------:R-:W-:Y:S01]  /*edd0*/  FFMA.FTZ R65, R56, R59, R65 ;  /* 0x0000003b38417223 */ /* 0x000fe20000010041 */
[----:B------:R-:W-:Y:S01]  /*ede0*/  F2FP.F16.E4M3.UNPACK_B R47, R13 ;  /* 0x0000000dff2f723e */ /* 0x000fe200020006ff */
[----:B------:R-:W-:Y:S01]  /*edf0*/  FFMA.FTZ R142, R57, R140, R142 ;  /* 0x0000008c398e7223 */ /* 0x000fe2000001008e */
[----:B------:R-:W-:Y:S01]  /*ee00*/  F2FP.SATFINITE.E4M3.F32.PACK_AB_MERGE_C R38, R38, R51, RZ ;  /* 0x000000332626723e */ /* 0x000fe200048070ff */
[----:B------:R-:W-:Y:S01]  /*ee10*/  HADD2.F32 R50, -RZ, R48.H0_H0 ;  /* 0x20000030ff327230 */ /* 0x000fe20000004100 */
[----:B------:R-:W-:Y:S01]  /*ee20*/  F2FP.SATFINITE.E4M3.F32.PACK_AB_MERGE_C R43, R52, R49, R46 ;  /* 0x00000031342b723e */ /* 0x000fe2000480702e */
[----:B------:R-:W-:Y:S01]  /*ee30*/  HADD2.F32 R49, -RZ, R54.H0_H0 ;  /* 0x20000036ff317230 */ /* 0x000fe20000004100 */
[----:B------:R-:W-:Y:S01]  /*ee40*/  F2FP.SATFINITE.E4M3.F32.PACK_AB_MERGE_C R53, R64, R53, RZ ;  /* 0x000000354035723e */ /* 0x000fe200048070ff */
[----:B------:R-:W-:Y:S01]  /*ee50*/  HADD2.F32 R46, -RZ, R47.H0_H0 ;  /* 0x2000002fff2e7230 */ /* 0x000fe20000004100 */
[----:B------:R-:W-:Y:S01]  /*ee60*/  F2FP.F16.E4M3.UNPACK_B R52, R14 ;  /* 0x0000000eff34723e */ /* 0x000fe200020006ff */
[----:B------:R-:W-:Y:S01]  /*ee70*/  HADD2.F32 R51, -RZ, R48.H1_H1 ;  /* 0x30000030ff337230 */ /* 0x000fe20000004100 */
[----:B------:R-:W-:Y:S01]  /*ee80*/  F2FP.SATFINITE.E4M3.F32.PACK_AB_MERGE_C R42, R55, R42, R38 ;  /* 0x0000002a372a723e */ /* 0x000fe20004807026 */
[----:B------:R-:W-:Y:S01]  /*ee90*/  FMUL.FTZ R55, R50, R49 ;  /* 0x0000003132377220 */ /* 0x000fe20000410000 */
[----:B------:R-:W-:Y:S01]  /*eea0*/  F2FP.SATFINITE.E4M3.F32.PACK_AB_MERGE_C R38, R142, R65, R53 ;  /* 0x000000418e26723e */ /* 0x000fe20004807035 */
[----:B------:R-:W-:-:S02]  /*eeb0*/  HADD2.F32 R53, -RZ, R52.H0_H0 ;  /* 0x20000034ff357230 */ /* 0x000fc40000004100 */
        /* <DEDUP_REMOVED lines=8> */
[C---:B------:R-:W-:Y:S01]  /*ef40*/  FMUL.FTZ R54, R49.reuse, R54 ;  /* 0x0000003631367220 */ /* 0x040fe20000410000 */
[----:B------:R-:W-:Y:S01]  /*ef50*/  F2FP.F16.E4M3.UNPACK_B R50, R37.H1 ;  /* 0x00000025ff32723e */ /* 0x000fe200030006ff */
[----:B------:R-:W-:Y:S01]  /*ef60*/  HADD2.F32 R37, -RZ, R48.H0_H0 ;  /* 0x20000030ff257230 */ /* 0x000fe20000004100 */
[----:B------:R-:W-:Y:S01]  /*ef70*/  F2FP.F16.E4M3.UNPACK_B R53, R36.H1 ;  /* 0x00000024ff35723e */ /* 0x000fe200030006ff */
[-C--:B------:R-:W-:Y:S01]  /*ef80*/  FFMA.FTZ R13, R49, R52.reuse, -R56 ;  /* 0x00000034310d7223 */ /* 0x080fe20000010838 */
[----:B------:R-:W-:Y:S01]  /*ef90*/  FFMA.FTZ R36, R51, R52, R54 ;  /* 0x0000003433247223 */ /* 0x000fe20000010036 */
[----:B------:R-:W-:Y:S01]  /*efa0*/  F2FP.F16.E4M3.UNPACK_B R14, R14.H1 ;  /* 0x0000000eff0e723e */ /* 0x000fe200030006ff */
[--C-:B------:R-:W-:Y:S01]  /*efb0*/  HADD2.F32 R49, -RZ, R50.reuse.H0_H0 ;  /* 0x20000032ff317230 */ /* 0x100fe20000004100 */
[-C--:B------:R-:W-:Y:S01]  /*efc0*/  F2FP.F16.E4M3.UNPACK_B R59, R12.reuse ;  /* 0x0000000cff3b723e */ /* 0x080fe200020006ff */
[----:B------:R-:W-:Y:S01]  /*efd0*/  HADD2.F32 R52, -RZ, R53.H0_H0 ;  /* 0x20000035ff347230 */ /* 0x000fe20000004100 */
[----:B------:R-:W-:Y:S01]  /*efe0*/  F2FP.F16.E4M3.UNPACK_B R57, R11.H1 ;  /* 0x0000000bff39723e */ /* 0x000fe200030006ff */
[----:B------:R-:W-:Y:S01]  /*eff0*/  HADD2.F32 R51, -RZ, R50.H1_H1 ;  /* 0x30000032ff337230 */ /* 0x000fe20000004100 */
[----:B------:R-:W-:Y:S01]  /*f000*/  F2FP.F16.E4M3.UNPACK_B R64, R12.H1 ;  /* 0x0000000cff40723e */ /* 0x000fe200030006ff */
[----:B------:R-:W-:-:S02]  /*f010*/  HADD2.F32 R50, -RZ, R14.H0_H0 ;  /* 0x2000000eff327230 */ /* 0x000fc40000004100 */
[-C--:B------:R-:W-:Y:S01]  /*f020*/  FMUL.FTZ R56, R49, R52.reuse ;  /* 0x0000003431387220 */ /* 0x080fe20000410000 */
[----:B------:R-:W-:Y:S02]  /*f030*/  HADD2.F32 R54, -RZ, R53.H1_H1 ;  /* 0x30000035ff367230 */ /* 0x000fe40000004100 */
[C---:B------:R-:W-:Y:S01]  /*f040*/  FMUL.FTZ R52, R37.reuse, R52 ;  /* 0x0000003425347220 */ /* 0x040fe20000410000 */
        /* <DEDUP_REMOVED lines=56> */
.L_x_4373:
[----:B------:R-:W-:Y:S05]  /*f3d0*/  BSYNC B2 ;  /* 0x0000000000027941 */ /* 0x000fea0003800000 */
.L_x_4372:
[----:B------:R-:W-:Y:S01]  /*f3e0*/  ISETP.GE.AND P3, PT, R44, R133, PT ;  /* 0x000000852c00720c */ /* 0x000fe20003f66270 */
[----:B--2---:R2:W-:-:S12]  /*f3f0*/  ST.E.128 desc[UR50][R40.64], R12 ;  /* 0x0000000c28007985 */ /* 0x0045d8000c101d32 */
[----:B------:R-:W-:-:S04]  /*f400*/  @!P3 IADD3 R42, P4, R44, R120, RZ ;  /* 0x000000782c2ab210 */ /* 0x000fc80007f9e0ff */
[----:B------:R-:W-:-:S05]  /*f410*/  @!P3 LEA.HI.X.SX32 R43, R44, R119, 0x1, P4 ;  /* 0x000000772c2bb211 */ /* 0x000fca00020f0eff */
[----:B---3--:R2:W-:Y:S04]  /*f420*/  @!P3 ST.E.128 desc[UR50][R42.64], R36 ;  /* 0x000000242a00b985 */ /* 0x0085e8000c101d32 */
.L_x_4371:
[----:B------:R-:W-:Y:S05]  /*f430*/  BSYNC B1 ;  /* 0x0000000000017941 */ /* 0x000fea0003800000 */
.L_x_4370:
[----:B------:R-:W-:-:S13]  /*f440*/  ISETP.NE.AND P3, PT, R30, RZ, PT ;  /* 0x000000ff1e00720c */ /* 0x000fda0003f65270 */
[----:B------:R-:W-:Y:S05]  /*f450*/  @!P3 BRA `(.L_x_4322) ;  /* 0x0000001400d4b947 */ /* 0x000fea0003800000 */
[----:B0---4-:R-:W4:Y:S04]  /*f460*/  LDL R11, [R1+0x8] ;  /* 0x00000800010b7983 */ /* 0x011f280000100800 */
[----:B--2---:R-:W2:Y:S04]  /*f470*/  LDL R13, [R1+0x34] ;  /* 0x00003400010d7983 */ /* 0x004ea80000100800 */
[----:B------:R-:W5:Y:S01]  /*f480*/  LDL R12, [R1+0x38] ;  /* 0x00003800010c7983 */ /* 0x000f620000100800 */
[----:B------:R-:W-:-:S05]  /*f490*/  IADD3 R40, P3, R26, R120, RZ ;  /* 0x000000781a287210 */ /* 0x000fca0007f7e0ff */
[----:B------:R-:W-:Y:S01]  /*f4a0*/  IMAD.X R41, R119, 0x1, R27, P3 ;  /* 0x0000000177297824 */ /* 0x000fe200018e061b */
[----:B------:R-:W-:Y:S01]  /*f4b0*/  ISETP.GE.AND P3, PT, R222, R113, PT ;  /* 0x00000071de00720c */ /* 0x000fe20003f66270 */
[----:B------:R-:W-:Y:S01]  /*f4c0*/  BSSY B1, `(.L_x_4374) ;  /* 0x00000f0000017945 */ /* 0x000fe20003800000 */
[----:B----4-:R-:W-:-:S04]  /*f4d0*/  LOP3.LUT P4, RZ, R11, 0x1, RZ, 0xc0, !PT ;  /* 0x000000010bff7812 */ /* 0x010fc8000788c0ff */
[----:B------:R-:W-:Y:S01]  /*f4e0*/  SEL R139, R114, R139, !P4 ;  /* 0x0000008b728b7207 */ /* 0x000fe20006000000 */
[----:B--2---:R-:W-:Y:S02]  /*f4f0*/  IMAD.MOV.U32 R14, RZ, RZ, R13 ;  /* 0x000000ffff0e7224 */ /* 0x004fe400078e000d */
[----:B-----5:R-:W-:Y:S01]  /*f500*/  IMAD.MOV.U32 R13, RZ, RZ, R12 ;  /* 0x000000ffff0d7224 */ /* 0x020fe200078e000c */
[----:B------:R-:W-:-:S04]  /*f510*/  SHF.R.S32.HI R12, RZ, 0x1f, R139 ;  /* 0x0000001fff0c7819 */ /* 0x000fc8000001148b */
[----:B------:R-:W-:-:S04]  /*f520*/  LEA.HI R139, R12, R139, RZ, 0x5 ;  /* 0x0000008b0c8b7211 */ /* 0x000fc800078f28ff */
[----:B------:R-:W-:-:S04]  /*f530*/  LEA.HI.SX32 R139, R139, R110, 0x1b ;  /* 0x0000006e8b8b7211 */ /* 0x000fc800078fdaff */
[----:B------:R-:W-:Y:S02]  /*f540*/  SHF.R.S32.HI R12, RZ, 0x1f, R139 ;  /* 0x0000001fff0c7819 */ /* 0x000fe4000001148b */
[----:B------:R-:W-:Y:S02]  /*f550*/  SHF.L.U32 R42, R139, 0x4, RZ ;  /* 0x000000048b2a7819 */ /* 0x000fe400000006ff */
        /* <DEDUP_REMOVED lines=9> */
[----:B------:R-:W-:-:S03]  /*f5f0*/  IMAD.IADD R36, R18, 0x1, R13 ;  /* 0x0000000112247824 */ /* 0x000fc600078e020d */
[----:B------:R0:W2:Y:S04]  /*f600*/  LDS.128 R12, [R11+0x24200] ;  /* 0x024200000b0c7984 */ /* 0x0000a80000000c00 */
[----:B------:R-:W4:Y:S01]  /*f610*/  LDS.128 R36, [R36+0x24200] ;  /* 0x0242000024247984 */ /* 0x000f220000000c00 */
[----:B------:R-:W-:Y:S05]  /*f620*/  @P3 BRA `(.L_x_4375) ;  /* 0x0000000c00643947 */ /* 0x000fea0003800000 */
[----:B------:R-:W-:Y:S01]  /*f630*/  SHF.R.U32.HI R44, RZ, 0x8, R61 ;  /* 0x00000008ff2c7819 */ /* 0x000fe2000001163d */
[----:B--2---:R-:W-:Y:S01]  /*f640*/  IMAD.MOV.U32 R46, RZ, RZ, R12 ;  /* 0x000000ffff2e7224 */ /* 0x004fe200078e000c */
[----:B------:R-:W-:Y:S01]  /*f650*/  SHF.R.U32.HI R53, RZ, 0x8, R75 ;  /* 0x00000008ff357819 */ /* 0x000fe2000001164b */
[----:B----4-:R-:W-:Y:S01]  /*f660*/  IMAD.MOV.U32 R47, RZ, RZ, R36 ;  /* 0x000000ffff2f7224 */ /* 0x010fe200078e0024 */
[----:B------:R-:W-:Y:S01]  /*f670*/  SHF.R.U32.HI R60, RZ, 0x18, R61 ;  /* 0x00000018ff3c7819 */ /* 0x000fe2000001163d */
[----:B------:R-:W-:Y:S01]  /*f680*/  IMAD.SHL.U32 R12, R44, 0x100, RZ ;  /* 0x000001002c0c7824 */ /* 0x000fe200078e00ff */
[----:B0-----:R-:W-:Y:S01]  /*f690*/  LOP3.LUT R11, R61, 0xff, RZ, 0xc0, !PT ;  /* 0x000000ff3d0b7812 */ /* 0x001fe200078ec0ff */
[----:B------:R-:W-:Y:S01]  /*f6a0*/  IMAD.SHL.U32 R53, R53, 0x100, RZ ;  /* 0x0000010035357824 */ /* 0x000fe200078e00ff */
[----:B------:R-:W-:Y:S01]  /*f6b0*/  SHF.R.U32.HI R54, RZ, 0x8, R63 ;  /* 0x00000008ff367819 */ /* 0x000fe2000001163f */
[----:B------:R-:W-:Y:S01]  /*f6c0*/  IMAD.MOV.U32 R43, RZ, RZ, R14 ;  /* 0x000000ffff2b7224 */ /* 0x000fe200078e000e */
[----:B------:R-:W-:-:S02]  /*f6d0*/  SHF.R.U32.HI R52, RZ, 0x18, R73 ;  /* 0x00000018ff347819 */ /* 0x000fc40000011649 */
[----:B------:R-:W-:Y:S02]  /*f6e0*/  LOP3.LUT R49, R73, 0xff, RZ, 0xc0, !PT ;  /* 0x000000ff49317812 */ /* 0x000fe400078ec0ff */
[----:B------:R-:W-:Y:S02]  /*f6f0*/  SHF.R.U32.HI R57, RZ, 0x18, R63 ;  /* 0x00000018ff397819 */ /* 0x000fe4000001163f */
[----:B------:R-:W-:Y:S02]  /*f700*/  LOP3.LUT R48, R63, 0xff, RZ, 0xc0, !PT ;  /* 0x000000ff3f307812 */ /* 0x000fe400078ec0ff */
[----:B------:R-:W-:Y:S02]  /*f710*/  SHF.R.U32.HI R58, RZ, 0x10, R61 ;  /* 0x00000010ff3a7819 */ /* 0x000fe4000001163d */
[----:B------:R-:W-:Y:S02]  /*f720*/  SHF.R.U32.HI R51, RZ, 0x8, R73 ;  /* 0x00000008ff337819 */ /* 0x000fe40000011649 */
[----:B------:R-:W-:Y:S01]  /*f730*/  SHF.R.U32.HI R56, RZ, 0x10, R63 ;  /* 0x00000010ff387819 */ /* 0x000fe2000001163f */
[----:B------:R-:W-:Y:S01]  /*f740*/  IMAD.U32 R14, R58, 0x10000, RZ ;  /* 0x000100003a0e7824 */ /* 0x000fe200078e00ff */
[----:B------:R-:W-:Y:S01]  /*f750*/  PRMT R11, R60, 0x654, R11 ;  /* 0x000006543c0b7816 */ /* 0x000fe2000000000b */
[----:B------:R-:W-:Y:S01]  /*f760*/  IMAD.SHL.U32 R51, R51, 0x100, RZ ;  /* 0x0000010033337824 */ /* 0x000fe200078e00ff */
[----:B------:R-:W-:Y:S01]  /*f770*/  PRMT R36, R52, 0x654, R49 ;  /* 0x0000065434247816 */ /* 0x000fe20000000031 */
[----:B------:R-:W-:Y:S01]  /*f780*/  IMAD.SHL.U32 R49, R54, 0x100, RZ ;  /* 0x0000010036317824 */ /* 0x000fe200078e00ff */
[----:B------:R-:W-:-:S02]  /*f790*/  LOP3.LUT R50, R75, 0xff0000ff, RZ, 0xc0, !PT ;  /* 0xff0000ff4b327812 */ /* 0x000fc400078ec0ff */
[----:B------:R-:W-:Y:S02]  /*f7a0*/  PRMT R48, R57, 0x654, R48 ;  /* 0x0000065439307816 */ /* 0x000fe40000000030 */
[----:B------:R-:W-:Y:S01]  /*f7b0*/  LOP3.LUT R11, R11, 0xff00, R12, 0xf8, !PT ;  /* 0x0000ff000b0b7812 */ /* 0x000fe200078ef80c */
[----:B------:R-:W-:Y:S01]  /*f7c0*/  IMAD.U32 R12, R56, 0x10000, RZ ;  /* 0x00010000380c7824 */ /* 0x000fe200078e00ff */
[----:B------:R-:W-:Y:S02]  /*f7d0*/  LOP3.LUT R54, R50, 0xff00, R53, 0xf8, !PT ;  /* 0x0000ff0032367812 */ /* 0x000fe400078ef835 */
[----:B------:R-:W-:Y:S02]  /*f7e0*/  LOP3.LUT R49, R48, 0xff00, R49, 0xf8, !PT ;  /* 0x0000ff0030317812 */ /* 0x000fe400078ef831 */
[----:B------:R-:W-:Y:S02]  /*f7f0*/  F2FP.F16.E4M3.UNPACK_B R52, R134.H1 ;  /* 0x00000086ff34723e */ /* 0x000fe400030006ff */
[----:B------:R-:W-:-:S02]  /*f800*/  F2FP.F16.E4M3.UNPACK_B R50, R47.H1 ;  /* 0x0000002fff32723e */ /* 0x000fc400030006ff */
[----:B------:R-:W-:Y:S02]  /*f810*/  F2FP.F16.E4M3.UNPACK_B R48, R46.H1 ;  /* 0x0000002eff30723e */ /* 0x000fe400030006ff */
[----:B------:R-:W-:Y:S02]  /*f820*/  SHF.R.U32.HI R45, RZ, 0x10, R73 ;  /* 0x00000010ff2d7819 */ /* 0x000fe40000011649 */
[----:B------:R-:W-:Y:S02]  /*f830*/  LOP3.LUT R36, R36, 0xff00, R51, 0xf8, !PT ;  /* 0x0000ff0024247812 */ /* 0x000fe400078ef833 */
[----:B------:R-:W-:Y:S01]  /*f840*/  LOP3.LUT R14, R11, 0xff0000, R14, 0xf8, !PT ;  /* 0x00ff00000b0e7812 */ /* 0x000fe200078ef80e */
[----:B------:R-:W-:Y:S01]  /*f850*/  IMAD.U32 R53, R45, 0x10000, RZ ;  /* 0x000100002d357824 */ /* 0x000fe200078e00ff */
[----:B------:R-:W-:Y:S01]  /*f860*/  LOP3.LUT R11, R49, 0xff0000, R12, 0xf8, !PT ;  /* 0x00ff0000310b7812 */ /* 0x000fe200078ef80c */
[----:B------:R-:W-:Y:S01]  /*f870*/  HADD2.F32 R12, -RZ, R52.H0_H0 ;  /* 0x20000034ff0c7230 */ /* 0x000fe20000004100 */
[----:B------:R-:W-:Y:S01]  /*f880*/  F2FP.F16.E4M3.UNPACK_B R51, R136.H1 ;  /* 0x00000088ff33723e */ /* 0x000fe200030006ff */
[----:B------:R-:W-:Y:S01]  /*f890*/  HADD2.F32 R49, -RZ, R50.H0_H0 ;  /* 0x20000032ff317230 */ /* 0x000fe20000004100 */
[----:B------:R-:W-:Y:S01]  /*f8a0*/  SHF.R.U32.HI R55, RZ, 0x10, R75 ;  /* 0x00000010ff377819 */ /* 0x000fe2000001164b */
[----:B------:R-:W-:Y:S01]  /*f8b0*/  HADD2.F32 R52, -RZ, R52.H1_H1 ;  /* 0x30000034ff347230 */ /* 0x000fe20000004100 */
[----:B------:R-:W-:Y:S01]  /*f8c0*/  MOV R44, R38 ;  /* 0x00000026002c7202 */ /* 0x000fe20000000f00 */
[----:B------:R-:W-:-:S02]  /*f8d0*/  HADD2.F32 R38, -RZ, R48.H0_H0 ;  /* 0x20000030ff267230 */ /* 0x000fc40000004100 */
[-C--:B------:R-:W-:Y:S01]  /*f8e0*/  FMUL.FTZ R57, R49, R12.reuse ;  /* 0x0000000c31397220 */ /* 0x080fe20000410000 */
[--C-:B------:R-:W-:Y:S01]  /*f8f0*/  HADD2.F32 R45, -RZ, R51.reuse.H0_H0 ;  /* 0x20000033ff2d7230 */ /* 0x100fe20000004100 */
[----:B------:R-:W-:Y:S01]  /*f900*/  LOP3.LUT R36, R36, 0xff0000, R53, 0xf8, !PT ;  /* 0x00ff000024247812 */ /* 0x000fe200078ef835 */
[----:B------:R-:W-:Y:S02]  /*f910*/  IMAD.U32 R55, R55, 0x10000, RZ ;  /* 0x0001000037377824 */ /* 0x000fe400078e00ff */
[C---:B------:R-:W-:Y:S01]  /*f920*/  FMUL.FTZ R56, R38.reuse, R12 ;  /* 0x0000000c26387220 */ /* 0x040fe20000410000 */
[----:B------:R-:W-:Y:S02]  /*f930*/  HADD2.F32 R53, -RZ, R50.H1_H1 ;  /* 0x30000032ff357230 */ /* 0x000fe40000004100 */
[-C--:B------:R-:W-:Y:S01]  /*f940*/  FFMA.FTZ R38, R38, R45.reuse, -R57 ;  /* 0x0000002d26267223 */ /* 0x080fe20000010839 */
[----:B------:R-:W-:Y:S01]  /*f950*/  F2FP.F16.E4M3.UNPACK_B R134, R134 ;  /* 0x00000086ff86723e */ /* 0x000fe200020006ff */
[----:B------:R-:W-:Y:S01]  /*f960*/  FFMA.FTZ R45, R49, R45, R56 ;  /* 0x0000002d312d7223 */ /* 0x000fe20000010038 */
[----:B------:R-:W-:Y:S01]  /*f970*/  LOP3.LUT R12, R54, 0xff0000, R55, 0xf8, !PT ;  /* 0x00ff0000360c7812 */ /* 0x000fe200078ef837 */
[----:B------:R-:W-:Y:S01]  /*f980*/  HADD2.F32 R54, -RZ, R51.H1_H1 ;  /* 0x30000033ff367230 */ /* 0x000fe20000004100 */
[----:B------:R-:W-:Y:S01]  /*f990*/  F2FP.F16.E4M3.UNPACK_B R51, R47 ;  /* 0x0000002fff33723e */ /* 0x000fe200020006ff */
[----:B------:R-:W-:Y:S01]  /*f9a0*/  HADD2.F32 R49, -RZ, R48.H1_H1 ;  /* 0x30000030ff317230 */ /* 0x000fe20000004100 */
[----:B------:R-:W-:Y:S01]  /*f9b0*/  F2FP.F16.E4M3.UNPACK_B R50, R46 ;  /* 0x0000002eff32723e */ /* 0x000fe200020006ff */
[----:B------:R-:W-:Y:S01]  /*f9c0*/  FMUL.FTZ R46, R53, R52 ;  /* 0x00000034352e7220 */ /* 0x000fe20000410000 */
[----:B------:R-:W-:Y:S01]  /*f9d0*/  F2FP.F16.E4M3.UNPACK_B R136, R136 ;  /* 0x00000088ff88723e */ /* 0x000fe200020006ff */
[----:B------:R-:W-:-:S02]  /*f9e0*/  HADD2.F32 R55, -RZ, R134.H0_H0 ;  /* 0x20000086ff377230 */ /* 0x000fc40000004100 */
[C---:B------:R-:W-:Y:S01]  /*f9f0*/  FMUL.FTZ R56, R49.reuse, R52 ;  /* 0x0000003431387220 */ /* 0x040fe20000410000 */
[----:B------:R-:W-:Y:S02]  /*fa00*/  HADD2.F32 R52, -RZ, R51.H0_H0 ;  /* 0x20000033ff347230 */ /* 0x000fe40000004100 */
[-C--:B------:R-:W-:Y:S01]  /*fa10*/  FFMA.FTZ R47, R49, R54.reuse, -R46 ;  /* 0x00000036312f7223 */ /* 0x080fe2000001082e */
[----:B------:R-:W-:Y:S02]  /*fa20*/  HADD2.F32 R48, -RZ, R50.H0_H0 ;  /* 0x20000032ff307230 */ /* 0x000fe40000004100 */
[----:B------:R-:W-:Y:S01]  /*fa30*/  FFMA.FTZ R46, R53, R54, R56 ;  /* 0x00000036352e7223 */ /* 0x000fe20000010038 */
[----:B------:R-:W-:Y:S02]  /*fa40*/  HADD2.F32 R49, -RZ, R136.H0_H0 ;  /* 0x20000088ff317230 */ /* 0x000fe40000004100 */
[----:B------:R-:W-:Y:S01]  /*fa50*/  FMUL.FTZ R57, R52, R55 ;  /* 0x0000003734397220 */ /* 0x000fe20000410000 */
[----:B------:R-:W-:-:S02]  /*fa60*/  HADD2.F32 R134, -RZ, R134.H1_H1 ;  /* 0x30000086ff867230 */ /* 0x000fc40000004100 */
[C---:B------:R-:W-:Y:S01]  /*fa70*/  FMUL.FTZ R55, R48.reuse, R55 ;  /* 0x0000003730377220 */ /* 0x040fe20000410000 */
[----:B------:R-:W-:Y:S02]  /*fa80*/  HADD2.F32 R53, -RZ, R51.H1_H1 ;  /* 0x30000033ff357230 */ /* 0x000fe40000004100 */
[----:B------:R-:W-:Y:S01]  /*fa90*/  FFMA.FTZ R48, R48, R49, -R57 ;  /* 0x0000003130307223 */ /* 0x000fe20000010839 */
[----:B------:R-:W-:Y:S01]  /*faa0*/  HADD2.F32 R50, -RZ, R50.H1_H1 ;  /* 0x30000032ff327230 */ /* 0x000fe20000004100 */
[----:B------:R-:W-:Y:S01]  /*fab0*/  F2FP.F16.E4M3.UNPACK_B R57, R135.H1 ;  /* 0x00000087ff39723e */ /* 0x000fe200030006ff */
[----:B------:R-:W-:Y:S01]  /*fac0*/  HADD2.F32 R136, -RZ, R136.H1_H1 ;  /* 0x30000088ff887230 */ /* 0x000fe20000004100 */
[----:B------:R-:W-:Y:S01]  /*fad0*/  F2FP.F16.E4M3.UNPACK_B R54, R44.H1 ;  /* 0x0000002cff36723e */ /* 0x000fe200030006ff */
        /* <DEDUP_REMOVED lines=9> */
[----:B------:R-:W-:Y:S01]  /*fb70*/  HADD2.F32 R58, -RZ, R56.H0_H0 ;  /* 0x20000038ff3a7230 */ /* 0x000fe20000004100 */
[----:B------:R-:W-:Y:S01]  /*fb80*/  F2FP.F16.E4M3.UNPACK_B R135, R135 ;  /* 0x00000087ff87723e */ /* 0x000fe200020006ff */
[----:B------:R-:W-:Y:S02]  /*fb90*/  HADD2.F32 R53, -RZ, R52.H0_H0 ;  /* 0x20000034ff357230 */ /* 0x000fe40000004100 */
[-C--:B------:R-:W-:Y:S01]  /*fba0*/  FMUL.FTZ R62, R55, R60.reuse ;  /* 0x0000003c373e7220 */ /* 0x080fe20000410000 */
[----:B------:R-:W-:Y:S01]  /*fbb0*/  HADD2.F32 R57, -RZ, R57.H1_H1 ;  /* 0x30000039ff397230 */ /* 0x000fe20000004100 */
[----:B------:R-:W-:Y:S01]  /*fbc0*/  F2FP.F16.E4M3.UNPACK_B R43, R43 ;  /* 0x0000002bff2b723e */ /* 0x000fe200020006ff */
[----:B------:R-:W-:Y:S02]  /*fbd0*/  HADD2.F32 R54, -RZ, R54.H1_H1 ;  /* 0x30000036ff367230 */ /* 0x000fe40000004100 */
[C---:B------:R-:W-:Y:S01]  /*fbe0*/  FMUL.FTZ R60, R53.reuse, R60 ;  /* 0x0000003c353c7220 */ /* 0x040fe20000410000 */
[----:B------:R-:W-:Y:S01]  /*fbf0*/  FFMA.FTZ R62, R53, R58, -R62 ;  /* 0x0000003a353e7223 */ /* 0x000fe2000001083e */
[----:B------:R-:W-:Y:S01]  /*fc00*/  HADD2.F32 R52, -RZ, R52.H1_H1 ;  /* 0x30000034ff347230 */ /* 0x000fe20000004100 */
[----:B------:R-:W-:Y:S01]  /*fc10*/  F2FP.F16.E4M3.UNPACK_B R137, R137 ;  /* 0x00000089ff89723e */ /* 0x000fe200020006ff */
[----:B------:R-:W-:-:S02]  /*fc20*/  HADD2.F32 R53, -RZ, R56.H1_H1 ;  /* 0x30000038ff357230 */ /* 0x000fc40000004100 */
[-C--:B------:R-:W-:Y:S01]  /*fc30*/  FMUL.FTZ R59, R54, R57.reuse ;  /* 0x00000039363b7220 */ /* 0x080fe20000410000 */
[----:B------:R-:W-:Y:S01]  /*fc40*/  FFMA.FTZ R60, R55, R58, R60 ;  /* 0x0000003a373c7223 */ /* 0x000fe2000001003c */
[C---:B------:R-:W-:Y:S01]  /*fc50*/  FMUL.FTZ R57, R52.reuse, R57 ;  /* 0x0000003934397220 */ /* 0x040fe20000410000 */
[--C-:B------:R-:W-:Y:S02]  /*fc60*/  HADD2.F32 R55, -RZ, R135.reuse.H0_H0 ;  /* 0x20000087ff377230 */ /* 0x100fe40000004100 */
[-C--:B------:R-:W-:Y:S01]  /*fc70*/  FFMA.FTZ R59, R52, R53.reuse, -R59 ;  /* 0x00000035343b7223 */ /* 0x080fe2000001083b */
[----:B------:R-:W-:Y:S01]  /*fc80*/  F2FP.F16.E4M3.UNPACK_B R52, R44 ;  /* 0x0000002cff34723e */ /* 0x000fe200020006ff */
[----:B------:R-:W-:Y:S01]  /*fc90*/  FFMA.FTZ R61, R54, R53, R57 ;  /* 0x00000035363d7223 */ /* 0x000fe20000010039 */
[----:B------:R-:W-:Y:S01]  /*fca0*/  HADD2.F32 R135, -RZ, R135.H1_H1 ;  /* 0x30000087ff877230 */ /* 0x000fe20000004100 */
[----:B------:R-:W-:Y:S01]  /*fcb0*/  F2FP.SATFINITE.E4M3.F32.PACK_AB_MERGE_C R38, R47, R38, RZ ;  /* 0x000000262f26723e */ /* 0x000fe200048070ff */
[----:B------:R-:W-:Y:S01]  /*fcc0*/  HADD2.F32 R44, -RZ, R43.H0_H0 ;  /* 0x2000002bff2c7230 */ /* 0x000fe20000004100 */
[----:B------:R-:W-:Y:S01]  /*fcd0*/  F2FP.F16.E4M3.UNPACK_B R47, R13 ;  /* 0x0000000dff2f723e */ /* 0x000fe200020006ff */
[--C-:B------:R-:W-:Y:S01]  /*fce0*/  HADD2.F32 R53, -RZ, R52.reuse.H0_H0 ;  /* 0x20000034ff357230 */ /* 0x100fe20000004100 */
[----:B------:R-:W-:Y:S01]  /*fcf0*/  F2FP.SATFINITE.E4M3.F32.PACK_AB_MERGE_C R60, R61, R60, RZ ;  /* 0x0000003c3d3c723e */ /* 0x000fe200048070ff */
[----:B------:R-:W-:-:S02]  /*fd00*/  HADD2.F32 R52, -RZ, R52.H1_H1 ;  /* 0x30000034ff347230 */ /* 0x000fc40000004100 */
[-C--:B------:R-:W-:Y:S01]  /*fd10*/  FMUL.FTZ R56, R44, R55.reuse ;  /* 0x000000372c387220 */ /* 0x080fe20000410000 */
[----:B------:R-:W-:Y:S02]  /*fd20*/  HADD2.F32 R43, -RZ, R43.H1_H1 ;  /* 0x3000002bff2b7230 */ /* 0x000fe40000004100 */
[----:B------:R-:W-:Y:S01]  /*fd30*/  FMUL.FTZ R57, R53, R55 ;  /* 0x0000003735397220 */ /* 0x000fe20000410000 */
[--C-:B------:R-:W-:Y:S02]  /*fd40*/  HADD2.F32 R54, -RZ, R137.reuse.H0_H0 ;  /* 0x20000089ff367230 */ /* 0x100fe40000004100 */
[-C--:B------:R-:W-:Y:S01]  /*fd50*/  FMUL.FTZ R58, R52, R135.reuse ;  /* 0x00000087343a7220 */ /* 0x080fe20000410000 */
[----:B------:R-:W-:Y:S02]  /*fd60*/  HADD2.F32 R137, -RZ, R137.H1_H1 ;  /* 0x30000089ff897230 */ /* 0x000fe40000004100 */
[----:B------:R-:W-:Y:S01]  /*fd70*/  FMUL.FTZ R135, R43, R135 ;  /* 0x000000872b877220 */ /* 0x000fe20000410000 */
[-C--:B------:R-:W-:Y:S01]  /*fd80*/  FFMA.FTZ R57, R44, R54.reuse, -R57 ;  /* 0x000000362c397223 */ /* 0x080fe20000010839 */
[----:B------:R-:W-:-:S02]  /*fd90*/  FFMA.FTZ R56, R53, R54, R56 ;  /* 0x0000003635387223 */ /* 0x000fc40000010038 */
[----:B------:R-:W-:Y:S01]  /*fda0*/  FFMA.FTZ R135, R52, R137, R135 ;  /* 0x0000008934877223 */ /* 0x000fe20000010087 */
[----:B------:R-:W-:Y:S01]  /*fdb0*/  F2FP.SATFINITE.E4M3.F32.PACK_AB_MERGE_C R44, R46, R45, RZ ;  /* 0x0000002d2e2c723e */ /* 0x000fe200048070ff */
[----:B------:R-:W-:Y:S01]  /*fdc0*/  FFMA.FTZ R58, R43, R137, -R58 ;  /* 0x000000892b3a7223 */ /* 0x000fe2000001083a */
[----:B------:R-:W-:Y:S01]  /*fdd0*/  F2FP.F16.E4M3.UNPACK_B R52, R37 ;  /* 0x00000025ff34723e */ /* 0x000fe200020006ff */
[----:B------:R-:W-:Y:S01]  /*fde0*/  HADD2.F32 R46, -RZ, R47.H0_H0 ;  /* 0x2000002fff2e7230 */ /* 0x000fe20000004100 */
[----:B------:R-:W-:Y:S02]  /*fdf0*/  F2FP.F16.E4M3.UNPACK_B R53, R36 ;  /* 0x00000024ff35723e */ /* 0x000fe400020006ff */
[----:B------:R-:W-:Y:S01]  /*fe00*/  F2FP.SATFINITE.E4M3.F32.PACK_AB_MERGE_C R45, R51, R48, R38 ;  /* 0x00000030332d723e */ /* 0x000fe20004807026 */
[--C-:B------:R-:W-:Y:S01]  /*fe10*/  HADD2.F32 R48, -RZ, R52.reuse.H0_H0 ;  /* 0x20000034ff307230 */ /* 0x100fe20000004100 */
[----:B------:R-:W-:Y:S01]  /*fe20*/  F2FP.SATFINITE.E4M3.F32.PACK_AB_MERGE_C R44, R50, R49, R44 ;  /* 0x00000031322c723e */ /* 0x000fe2000480702c */
[--C-:B------:R-:W-:Y:S01]  /*fe30*/  HADD2.F32 R49, -RZ, R53.reuse.H0_H0 ;  /* 0x20000035ff317230 */ /* 0x100fe20000004100 */
[----:B------:R-:W-:Y:S01]  /*fe40*/  F2FP.SATFINITE.E4M3.F32.PACK_AB_MERGE_C R43, R59, R62, RZ ;  /* 0x0000003e3b2b723e */ /* 0x000fe200048070ff */
[----:B------:R-:W-:Y:S01]  /*fe50*/  HADD2.F32 R52, -RZ, R52.H1_H1 ;  /* 0x30000034ff347230 */ /* 0x000fe20000004100 */
[----:B------:R-:W-:Y:S01]  /*fe60*/  F2FP.F16.E4M3.UNPACK_B R50, R14 ;  /* 0x0000000eff32723e */ /* 0x000fe200020006ff */
[----:B------:R-:W-:Y:S01]  /*fe70*/  HADD2.F32 R53, -RZ, R53.H1_H1 ;  /* 0x30000035ff357230 */ /* 0x000fe20000004100 */
[----:B------:R-:W-:Y:S01]  /*fe80*/  F2FP.SATFINITE.E4M3.F32.PACK_AB_MERGE_C R43, R58, R57, R43 ;  /* 0x000000393a2b723e */ /* 0x000fe2000480702b */
[-C--:B------:R-:W-:Y:S01]  /*fe90*/  FMUL.FTZ R55, R48, R49.reuse ;  /* 0x0000003130377220 */ /* 0x080fe20000410000 */
[----:B------:R-:W-:Y:S01]  /*fea0*/  FMUL.FTZ R57, R46, R49 ;  /* 0x000000312e397220 */ /* 0x000fe20000410000 */
[----:B------:R-:W-:-:S02]  /*feb0*/  HADD2.F32 R51, -RZ, R50.H0_H0 ;  /* 0x20000032ff337230 */ /* 0x000fc40000004100 */
[----:B------:R-:W-:Y:S01]  /*fec0*/  FMUL.FTZ R54, R52, R53 ;  /* 0x0000003534367220 */ /* 0x000fe20000410000 */
[----:B------:R-:W-:Y:S01]  /*fed0*/  HADD2.F32 R49, -RZ, R47.H1_H1 ;  /* 0x3000002fff317230 */ /* 0x000fe20000004100 */
[----:B------:R-:W-:Y:S01]  /*fee0*/  F2FP.F16.E4M3.UNPACK_B R14, R14.H1 ;  /* 0x0000000eff0e723e */ /* 0x000fe200030006ff */
[-C--:B------:R-:W-:Y:S01]  /*fef0*/  FFMA.FTZ R46, R46, R51.reuse, -R55 ;  /* 0x000000332e2e7223 */ /* 0x080fe20000010837 */
[----:B------:R-:W-:Y:S01]  /*ff00*/  FFMA.FTZ R47, R48, R51, R57 ;  /* 0x00000033302f7223 */ /* 0x000fe20000010039 */
[----:B------:R-:W-:Y:S02]  /*ff10*/  HADD2.F32 R51, -RZ, R50.H1_H1 ;  /* 0x30000032ff337230 */ /* 0x000fe40000004100 */
[C---:B------:R-:W-:Y:S01]  /*ff20*/  FMUL.FTZ R55, R49.reuse, R53 ;  /* 0x0000003531377220 */ /* 0x040fe20000410000 */
[----:B------:R-:W-:Y:S02]  /*ff30*/  F2FP.F16.E4M3.UNPACK_B R48, R13.H1 ;  /* 0x0000000dff30723e */ /* 0x000fe400030006ff */
[----:B------:R-:W-:Y:S01]  /*ff40*/  F2FP.F16.E4M3.UNPACK_B R50, R37.H1 ;  /* 0x00000025ff32723e */ /* 0x000fe200030006ff */
[-C--:B------:R-:W-:Y:S01]  /*ff50*/  FFMA.FTZ R13, R49, R51.reuse, -R54 ;  /* 0x00000033310d7223 */ /* 0x080fe20000010836 */
[----:B------:R-:W-:Y:S01]  /*ff60*/  F2FP.F16.E4M3.UNPACK_B R53, R36.H1 ;  /* 0x00000024ff35723e */ /* 0x000fe200030006ff */
[----:B------:R-:W-:Y:S01]  /*ff70*/  FFMA.FTZ R36, R52, R51, R55 ;  /* 0x0000003334247223 */ /* 0x000fe20000010037 */
[----:B------:R-:W-:Y:S01]  /*ff80*/  HADD2.F32 R37, -RZ, R48.H0_H0 ;  /* 0x20000030ff257230 */ /* 0x000fe20000004100 */
[----:B------:R-:W-:Y:S01]  /*ff90*/  F2FP.SATFINITE.E4M3.F32.PACK_AB_MERGE_C R38, R135, R56, R60 ;  /* 0x000000388726723e */ /* 0x000fe2000480703c */
[----:B------:R-:W-:Y:S01]  /*ffa0*/  HADD2.F32 R49, -RZ, R50.H0_H0 ;  /* 0x20000032ff317230 */ /* 0x000fe20000004100 */
[----:B------:R-:W-:Y:S01]  /*ffb0*/  F2FP.F16.E4M3.UNPACK_B R58, R12.H1 ;  /* 0x0000000cff3a723e */ /* 0x000fe200030006ff */
[----:B------:R-:W-:-:S02]  /*ffc0*/  HADD2.F32 R54, -RZ, R53.H0_H0 ;  /* 0x20000035ff367230 */ /* 0x000fc40000004100 */
[----:B------:R-:W-:Y:S02]  /*ffd0*/  HADD2.F32 R48, -RZ, R48.H1_H1 ;  /* 0x30000030ff307230 */ /* 0x000fe40000004100 */
[----:B------:R-:W-:Y:S02]  /*ffe0*/  HADD2.F32 R51, -RZ, R53.H1_H1 ;  /* 0x30000035ff337230 */ /* 0x000fe40000004100 */
[-C--:B------:R-:W-:Y:S01]  /*fff0*/  FMUL.FTZ R56, R49, R54.reuse ;  /* 0x0000003631387220 */ /* 0x080fe20000410000 */
[----:B------:R-:W-:Y:S02]  /*10000*/  HADD2.F32 R50, -RZ, R50.H1_H1 ;  /* 0x30000032ff327230 */ /* 0x000fe40000004100 */
[----:B------:R-:W-:Y:S01]  /*10010*/  FMUL.FTZ R54, R37, R54 ;  /* 0x0000003625367220 */ /* 0x000fe20000410000 */
[--C-:B------:R-:W-:Y:S02]  /*10020*/  HADD2.F32 R52, -RZ, R14.reuse.H0_H0 ;  /* 0x2000000eff347230 */ /* 0x100fe40000004100 */
[----:B------:R-:W-:Y:S01]  /*10030*/  FMUL.FTZ R57, R48, R51 ;  /* 0x0000003330397220 */ /* 0x000fe20000410000 */
[----:B------:R-:W-:-:S02]  /*10040*/  HADD2.F32 R53, -RZ, R14.H1_H1 ;  /* 0x3000000eff357230 */ /* 0x000fc40000004100 */
[C---:B------:R-:W-:Y:S01]  /*10050*/  FMUL.FTZ R55, R50.reuse, R51 ;  /* 0x0000003332377220 */ /* 0x040fe20000410000 */
[----:B------:R-:W-:Y:S01]  /*10060*/  F2FP.F16.E4M3.UNPACK_B R51, R39 ;  /* 0x00000027ff33723e */ /* 0x000fe200020006ff */
[-C--:B------:R-:W-:Y:S01]  /*10070*/  FFMA.FTZ R14, R37, R52.reuse, -R56 ;  /* 0x00000034250e7223 */ /* 0x080fe20000010838 */
[----:B------:R-:W-:Y:S01]  /*10080*/  FFMA.FTZ R37, R49, R52, R54 ;  /* 0x0000003431257223 */ /* 0x000fe20000010036 */
[-C--:B------:R-:W-:Y:S01]  /*10090*/  FFMA.FTZ R62, R50, R53.reuse, R57 ;  /* 0x00000035323e7223 */ /* 0x080fe20000010039 */
[----:B------:R-:W-:Y:S01]  /*100a0*/  FFMA.FTZ R49, R48, R53, -R55 ;  /* 0x0000003530317223 */ /* 0x000fe20000010837 */
[----:B------:R-:W-:Y:S01]  /*100b0*/  F2FP.F16.E4M3.UNPACK_B R57, R12 ;  /* 0x0000000cff39723e */ /* 0x000fe200020006ff */
[----:B------:R-:W-:Y:S01]  /*100c0*/  HADD2.F32 R53, -RZ, R51.H0_H0 ;  /* 0x20000033ff357230 */ /* 0x000fe20000004100 */
[-C--:B------:R-:W-:Y:S01]  /*100d0*/  F2FP.F16.E4M3.UNPACK_B R48, R15.reuse ;  /* 0x0000000fff30723e */ /* 0x080fe200020006ff */
[----:B------:R-:W-:Y:S01]  /*100e0*/  HADD2.F32 R59, -RZ, R58.H0_H0 ;  /* 0x2000003aff3b7230 */ /* 0x000fe20000004100 */
[----:B------:R-:W-:Y:S01]  /*100f0*/  F2FP.F16.E4M3.UNPACK_B R15, R15.H1 ;  /* 0x0000000fff0f723e */ /* 0x000fe200030006ff */
[----:B------:R-:W-:Y:S01]  /*10100*/  HADD2.F32 R60, -RZ, R57.H0_H0 ;  /* 0x20000039ff3c7230 */ /* 0x000fe20000004100 */
[----:B------:R-:W-:Y:S01]  /*10110*/  F2FP.F16.E4M3.UNPACK_B R52, R39.H1 ;  /* 0x00000027ff34723e */ /* 0x000fe200030006ff */
[----:B------:R-:W-:Y:S01]  /*10120*/  HADD2.F32 R39, -RZ, R48.H0_H0 ;  /* 0x20000030ff277230 */ /* 0x000fe20000004100 */
[-C--:B------:R-:W-:Y:S01]  /*10130*/  F2FP.F16.E4M3.UNPACK_B R12, R11.reuse ;  /* 0x0000000bff0c723e */ /* 0x080fe200020006ff */
[----:B------:R-:W-:Y:S01]  /*10140*/  HADD2.F32 R50, -RZ, R15.H0_H0 ;  /* 0x2000000fff327230 */ /* 0x000fe20000004100 */
[----:B------:R-:W-:Y:S01]  /*10150*/  F2FP.F16.E4M3.UNPACK_B R54, R11.H1 ;  /* 0x0000000bff36723e */ /* 0x000fe200030006ff */
[----:B------:R-:W-:-:S02]  /*10160*/  HADD2.F32 R11, -RZ, R52.H0_H0 ;  /* 0x20000034ff0b7230 */ /* 0x000fc40000004100 */
[-C--:B------:R-:W-:Y:S01]  /*10170*/  FMUL.FTZ R64, R53, R60.reuse ;  /* 0x0000003c35407220 */ /* 0x080fe20000410000 */
[----:B------:R-:W-:Y:S02]  /*10180*/  HADD2.F32 R56, -RZ, R12.H0_H0 ;  /* 0x2000000cff387230 */ /* 0x000fe40000004100 */
[----:B------:R-:W-:Y:S01]  /*10190*/  FMUL.FTZ R60, R39, R60 ;  /* 0x0000003c273c7220 */ /* 0x000fe20000410000 */
        /* <DEDUP_REMOVED lines=18> */
[----:B------:R-:W-:Y:S01]  /*102c0*/  FMUL.FTZ R50, R48, R57 ;  /* 0x0000003930327220 */ /* 0x000fe20000410000 */
        /* <DEDUP_REMOVED lines=8> */
[----:B------:R-:W-:Y:S01]  /*10350*/  F2FP.SATFINITE.E4M3.F32.PACK_AB_MERGE_C R13, R13, R46, R14 ;  /* 0x0000002e0d0d723e */ /* 0x000fe2000480700e */
[----:B------:R-:W-:Y:S01]  /*10360*/  IMAD.MOV.U32 R14, RZ, RZ, R43 ;  /* 0x000000ffff0e7224 */ /* 0x000fe200078e002b */
[----:B------:R-:W-:Y:S01]  /*10370*/  F2FP.SATFINITE.E4M3.F32.PACK_AB_MERGE_C R37, R36, R47, R37 ;  /* 0x0000002f2425723e */ /* 0x000fe20004807025 */
[----:B------:R-:W-:Y:S01]  /*10380*/  IMAD.MOV.U32 R36, RZ, RZ, R44 ;  /* 0x000000ffff247224 */ /* 0x000fe200078e002c */
[----:B------:R-:W-:-:S02]  /*10390*/  F2FP.SATFINITE.E4M3.F32.PACK_AB_MERGE_C R15, R11, R64, R56 ;  /* 0x000000400b0f723e */ /* 0x000fc40004807038 */
[----:B------:R-:W-:Y:S02]  /*103a0*/  F2FP.SATFINITE.E4M3.F32.PACK_AB_MERGE_C R39, R51, R60, R39 ;  /* 0x0000003c3327723e */ /* 0x000fe40004807027 */
[----:B------:R-:W-:-:S07]  /*103b0*/  MOV R12, R45 ;  /* 0x0000002d000c7202 */ /* 0x000fce0000000f00 */
.L_x_4375:
[----:B------:R-:W-:Y:S05]  /*103c0*/  BSYNC B1 ;  /* 0x0000000000017941 */ /* 0x000fea0003800000 */
.L_x_4374:
[----:B--2---:R2:W-:Y:S01]  /*103d0*/  ST.E.128 desc[UR50][R40.64], R12 ;  /* 0x0000000c28007985 */ /* 0x0045e2000c101d32 */
[----:B------:R-:W-:-:S13]  /*103e0*/  ISETP.GE.AND P3, PT, R42, R133, PT ;  /* 0x000000852a00720c */ /* 0x000fda0003f66270 */
[----:B------:R-:W-:Y:S05]  /*103f0*/  @P3 BRA `(.L_x_4322) ;  /* 0x0000000400ec3947 */ /* 0x000fea0003800000 */
[----:B--2---:R-:W-:-:S04]  /*10400*/  IADD3 R12, P3, R42, R120, RZ ;  /* 0x000000782a0c7210 */ /* 0x004fc80007f7e0ff */
[----:B------:R-:W-:-:S05]  /*10410*/  LEA.HI.X.SX32 R13, R42, R119, 0x1, P3 ;  /* 0x000000772a0d7211 */ /* 0x000fca00018f0eff */
[----:B----4-:R2:W-:Y:S01]  /*10420*/  ST.E.128 desc[UR50][R12.64], R36 ;  /* 0x000000240c007985 */ /* 0x0105e2000c101d32 */
[----:B------:R-:W-:Y:S05]  /*10430*/  BRA `(.L_x_4322) ;  /* 0x0000000400dc7947 */ /* 0x000fea0003800000 */
.L_x_4287:
[----:B------:R-:W-:-:S06]  /*10440*/  UISETP.NE.AND UP0, UPT, UR49, 0x3, UPT ;  /* 0x000000033100788c */ /* 0x000fcc000bf05270 */
[----:B------:R-:W-:-:S13]  /*10450*/  PLOP3.LUT P2, PT, PT, PT, UP0, 0x80, 0x0 ;  /* 0x000000000000781c */ /* 0x000fda0003f4f008 */
[----:B------:R-:W-:Y:S05]  /*10460*/  @!P2 BRA `(.L_x_4376) ;  /* 0x000000000004a947 */ /* 0x000fea0003800000 */
[----:B------:R-:W-:Y:S01]  /*10470*/  BPT.TRAP 0x1 ;  /* 0x000000040000795c */ /* 0x000fe20000300000 */
.L_x_4376:
[----:B------:R-:W2:Y:S01]  /*10480*/  LDL R11, [R1+0x4] ;  /* 0x00000400010b7983 */ /* 0x000ea20000100800 */
[----:B------:R-:W-:Y:S01]  /*10490*/  IMAD R93, R19, 0x8, R18 ;  /* 0x00000008135d7824 */ /* 0x000fe200078e0212 */
[----:B------:R-:W-:Y:S01]  /*104a0*/  BSSY B1, `(.L_x_4377) ;  /* 0x0000005000017945 */ /* 0x000fe20003800000 */
[----:B------:R-:W-:Y:S02]  /*104b0*/  SHF.R.S32.HI R90, RZ, 0x1f, R35 ;  /* 0x0000001fff5a7819 */ /* 0x000fe40000011423 */
[----:B--2---:R-:W-:-:S04]  /*104c0*/  SHF.L.U32 R94, R11, 0x1f, RZ ;  /* 0x0000001f0b5e7819 */ /* 0x004fc800000006ff */
[----:B------:R-:W0:Y:S02]  /*104d0*/  SYNCS.PHASECHK.TRANS64.TRYWAIT P3, [R93+URZ+0x33490], R94 ;  /* 0x0334905e5d0075a7 */ /* 0x000e24000806017f */
[----:B0-----:R-:W-:Y:S05]  /*104e0*/  @!P3 BRA `(.L_x_4378) ;  /* 0x000001fc0054b947 */ /* 0x001fea0003800000 */
.L_x_4650:
[----:B------:R-:W-:Y:S05]  /*104f0*/  BSYNC B1 ;  /* 0x0000000000017941 */ /* 0x000fea0003800000 */
.L_x_4377:
[----:B------:R-:W1:Y:S01]  /*10500*/  S2R R36, SR_TID.X ;  /* 0x0000000000247919 */ /* 0x000e620000002100 */
        /* <DEDUP_REMOVED lines=15> */
[----:B------:R-:W-:Y:S01]  /*10600*/  IMAD.WIDE.U32 R12, R223, UR4, R12 ;  /* 0x00000004df0c7c25 */ /* 0x000fe2000f8e000c */
[----:B------:R-:W-:-:S03]  /*10610*/  UMOV UR4, 0xffffffff ;  /* 0xffffffff00047882 */ /* 0x000fc60000000000 */
[----:B------:R-:W-:Y:S01]  /*10620*/  IMAD R44, R223, UR5, R13 ;  /* 0x00000005df2c7c24 */ /* 0x000fe2000f8e020d */
[----:B------:R-:W-:Y:S01]  /*10630*/  IADD3 R42, P3, R12, UR6, RZ ;  /* 0x000000060c2a7c10 */ /* 0x000fe2000ff7e0ff */
[C---:B-1----:R-:W-:Y:S02]  /*10640*/  VIADD R37, R36.reuse, 0xffffff80 ;  /* 0xffffff8024257836 */ /* 0x042fe40000000000 */
[----:B------:R-:W-:Y:S01]  /*10650*/  VIADD R36, R36, 0xffffff80 ;  /* 0xffffff8024247836 */ /* 0x000fe20000000000 */
[----:B------:R-:W-:-:S04]  /*10660*/  IADD3.X R44, R44, UR7, RZ, P3, !PT ;  /* 0x000000072c2c7c10 */ /* 0x000fc80009ffe4ff */
[----:B------:R-:W-:-:S04]  /*10670*/  LEA.HI R36, R36, R37, RZ, 0x1 ;  /* 0x0000002524247211 */ /* 0x000fc800078f08ff */
[----:B------:R-:W-:-:S04]  /*10680*/  SHF.R.S32.HI R36, RZ, 0x1, R36 ;  /* 0x00000001ff247819 */ /* 0x000fc80000011424 */
[----:B------:R-:W-:-:S04]  /*10690*/  IADD3 R47, -R36, R92, RZ ;  /* 0x0000005c242f7210 */ /* 0x000fc80007ffe1ff */
[----:B------:R-:W-:Y:S01]  /*106a0*/  ISETP.GE.AND P3, PT, R47, 0x1, PT ;  /* 0x000000012f00780c */ /* 0x000fe20003f66270 */
[----:B------:R-:W-:-:S12]  /*106b0*/  BRA.DIV UR4, `(.L_x_4379) ;  /* 0x000001fa04f47947 */ /* 0x000fd8000b800000 */
[----:B------:R1:W2:Y:S04]  /*106c0*/  SHFL.IDX PT, R43, R44, RZ, 0x1e1f ;  /* 0x001e1fff2c2b7589 */ /* 0x0002a800000e0000 */
[----:B------:R1:W3:Y:S02]  /*106d0*/  SHFL.IDX PT, R45, R42, RZ, 0x1e1f ;  /* 0x001e1fff2a2d7589 */ /* 0x0002e400000e0000 */
.L_x_4654:
[----:B------:R-:W-:Y:S04]  /*106e0*/  BSSY B1, `(.L_x_4380) ;  /* 0x0000024000017945 */ /* 0x000fe80003800000 */
[----:B------:R-:W-:Y:S05]  /*106f0*/  @!P3 BRA `(.L_x_4381) ;  /* 0x000000000088b947 */ /* 0x000fea0003800000 */
[----:B------:R-:W4:Y:S01]  /*10700*/  LDL R11, [R1] ;  /* 0x00000000010b7983 */ /* 0x000f220000100800 */
[----:B------:R-:W-:Y:S02]  /*10710*/  ULDC UR4, c[0x0][0x2f4] ;  /* 0x0000bd0000047ab9 */ /* 0x000fe40000000800 */
[----:B------:R-:W-:-:S13]  /*10720*/  ISETP.GE.AND P5, PT, R16, UR4, PT ;  /* 0x0000000410007c0c */ /* 0x000fda000bfa6270 */
[----:B------:R-:W5:Y:S01]  /*10730*/  @!P5 LDS.128 R12, [R88+0x24200] ;  /* 0x02420000580cd984 */ /* 0x000f620000000c00 */
[----:B---3--:R-:W-:-:S05]  /*10740*/  @!P5 IADD3 R40, P3, R16, R45, RZ ;  /* 0x0000002d1028d210 */ /* 0x008fca0007f7e0ff */
[----:B--2---:R-:W-:Y:S01]  /*10750*/  @!P5 IMAD.X R41, R43, 0x1, R17, P3 ;  /* 0x000000012b29d824 */ /* 0x004fe200018e0611 */
[----:B------:R-:W-:-:S13]  /*10760*/  ISETP.GE.AND P3, PT, R23, UR4, PT ;  /* 0x0000000417007c0c */ /* 0x000fda000bf66270 */
[----:B------:R-:W-:Y:S01]  /*10770*/  @!P3 IADD3 R38, P4, R23, R45, RZ ;  /* 0x0000002d1726b210 */ /* 0x000fe20007f9e0ff */
[----:B-----5:R2:W-:Y:S01]  /*10780*/  @!P5 ST.E.128 desc[UR50][R40.64], R12 ;  /* 0x0000000c2800d985 */ /* 0x0205e2000c101d32 */
[----:B------:R-:W-:-:S13]  /*10790*/  ISETP.GE.AND P5, PT, R221, UR4, PT ;  /* 0x00000004dd007c0c */ /* 0x000fda000bfa6270 */
[----:B------:R-:W3:Y:S01]  /*107a0*/  @!P5 LDS.128 R12, [R89+0x24200] ;  /* 0x02420000590cd984 */ /* 0x000ee20000000c00 */
[----:B------:R-:W-:Y:S02]  /*107b0*/  @!P5 IMAD.SHL.U32 R46, R226, 0x10, RZ ;  /* 0x00000010e22ed824 */ /* 0x000fe400078e00ff */
[----:B----4-:R-:W-:Y:S01]  /*107c0*/  @!P3 IMAD.X R39, R43, 0x1, R11, P4 ;  /* 0x000000012b27b824 */ /* 0x010fe200020e060b */
[----:B------:R-:W-:-:S13]  /*107d0*/  ISETP.GE.AND P4, PT, R22, UR4, PT ;  /* 0x0000000416007c0c */ /* 0x000fda000bf86270 */
[----:B------:R-:W-:-:S05]  /*107e0*/  @!P4 IADD3 R36, P6, R22, R45, RZ ;  /* 0x0000002d1624c210 */ /* 0x000fca0007fde0ff */
[----:B------:R-:W-:Y:S01]  /*107f0*/  @!P4 IMAD.X R37, R43, 0x1, R229, P6 ;  /* 0x000000012b25c824 */ /* 0x000fe200030e06e5 */
[----:B--2---:R-:W-:-:S04]  /*10800*/  @!P5 IADD3 R40, P6, R46, R45, RZ ;  /* 0x0000002d2e28d210 */ /* 0x004fc80007fde0ff */
[----:B------:R-:W-:-:S05]  /*10810*/  @!P5 LEA.HI.X.SX32 R41, R46, R43, 0x1, P6 ;  /* 0x0000002b2e29d211 */ /* 0x000fca00030f0eff */
[----:B---3--:R2:W-:Y:S01]  /*10820*/  @!P5 ST.E.128 desc[UR50][R40.64], R12 ;  /* 0x0000000c2800d985 */ /* 0x0085e2000c101d32 */
[----:B------:R-:W-:-:S13]  /*10830*/  ISETP.GE.AND P5, PT, R222, UR4, PT ;  /* 0x00000004de007c0c */ /* 0x000fda000bfa6270 */
[----:B------:R-:W3:Y:S01]  /*10840*/  @!P5 LDS.128 R12, [R88+0x26a00] ;  /* 0x026a0000580cd984 */ /* 0x000ee20000000c00 */
[----:B------:R-:W-:-:S05]  /*10850*/  @!P5 IMAD.SHL.U32 R46, R227, 0x10, RZ ;  /* 0x00000010e32ed824 */ /* 0x000fca00078e00ff */
[----:B--2---:R-:W-:-:S04]  /*10860*/  @!P5 IADD3 R40, P6, R46, R45, RZ ;  /* 0x0000002d2e28d210 */ /* 0x004fc80007fde0ff */
[----:B------:R-:W-:-:S05]  /*10870*/  @!P5 LEA.HI.X.SX32 R41, R46, R43, 0x1, P6 ;  /* 0x0000002b2e29d211 */ /* 0x000fca00030f0eff */
[----:B---3--:R2:W-:Y:S01]  /*10880*/  @!P5 ST.E.128 desc[UR50][R40.64], R12 ;  /* 0x0000000c2800d985 */ /* 0x0085e2000c101d32 */
[----:B------:R-:W-:-:S03]  /*10890*/  ISETP.GE.AND P5, PT, R220, UR4, PT ;  /* 0x00000004dc007c0c */ /* 0x000fc6000bfa6270 */
[----:B------:R-:W3:Y:S10]  /*108a0*/  @!P3 LDS.128 R12, [R89+0x26a00] ;  /* 0x026a0000590cb984 */ /* 0x000ef40000000c00 */
[----:B--2---:R-:W-:-:S05]  /*108b0*/  @!P5 IADD3 R40, P6, R220, R45, RZ ;  /* 0x0000002ddc28d210 */ /* 0x004fca0007fde0ff */
[----:B------:R-:W-:Y:S01]  /*108c0*/  @!P5 IMAD.X R41, R43, 0x1, R228, P6 ;  /* 0x000000012b29d824 */ /* 0x000fe200030e06e4 */
[----:B---3--:R-:W-:Y:S04]  /*108d0*/  @!P3 ST.E.128 desc[UR50][R38.64], R12 ;  /* 0x0000000c2600b985 */ /* 0x008fe8000c101d32 */
[----:B------:R-:W2:Y:S04]  /*108e0*/  @!P4 LDS.128 R12, [R88+0x29200] ;  /* 0x02920000580cc984 */ /* 0x000ea80000000c00 */
[----:B--2---:R-:W-:Y:S04]  /*108f0*/  @!P4 ST.E.128 desc[UR50][R36.64], R12 ;  /* 0x0000000c2400c985 */ /* 0x004fe8000c101d32 */
[----:B------:R-:W2:Y:S04]  /*10900*/  @!P5 LDS.128 R12, [R89+0x29200] ;  /* 0x02920000590cd984 */ /* 0x000ea80000000c00 */
[----:B--2---:R4:W-:Y:S02]  /*10910*/  @!P5 ST.E.128 desc[UR50][R40.64], R12 ;  /* 0x0000000c2800d985 */ /* 0x0049e4000c101d32 */
.L_x_4381:
[----:B------:R-:W-:Y:S05]  /*10920*/  BSYNC B1 ;  /* 0x0000000000017941 */ /* 0x000fea0003800000 */
.L_x_4380:
[----:B------:R-:W-:-:S03]  /*10930*/  UMOV UR4, 0xffffffff ;  /* 0xffffffff00047882 */ /* 0x000fc60000000000 */
[----:B------:R-:W-:Y:S05]  /*10940*/  BRA.DIV UR4, `(.L_x_4382) ;  /* 0x000001fa049c7947 */ /* 0x000fea000b800000 */
[----:B--2---:R2:W0:Y:S04]  /*10950*/  SHFL.IDX PT, R43, R44, 0x1, 0x1e1f ;  /* 0x003e1f002c2b7f89 */ /* 0x00442800000e0000 */
[----:B---3--:R2:W3:Y:S02]  /*10960*/  SHFL.IDX PT, R45, R42, 0x1, 0x1e1f ;  /* 0x003e1f002a2d7f89 */ /* 0x0084e400000e0000 */
.L_x_4658:
[----:B------:R-:W-:-:S13]  /*10970*/  ISETP.GE.AND P3, PT, R47, 0x81, PT ;  /* 0x000000812f00780c */ /* 0x000fda0003f66270 */
[----:B------:R-:W-:Y:S05]  /*10980*/  @!P3 BRA `(.L_x_4322) ;  /* 0x000000000088b947 */ /* 0x000fea0003800000 */
[----:B------:R-:W5:Y:S01]  /*10990*/  LDL R11, [R1] ;  /* 0x00000000010b7983 */ /* 0x000f620000100800 */
[----:B------:R-:W-:Y:S02]  /*109a0*/  ULDC UR4, c[0x0][0x2f4] ;  /* 0x0000bd0000047ab9 */ /* 0x000fe40000000800 */
[----:B------:R-:W-:-:S13]  /*109b0*/  ISETP.GE.AND P5, PT, R16, UR4, PT ;  /* 0x0000000410007c0c */ /* 0x000fda000bfa6270 */
[----:B----4-:R-:W4:Y:S01]  /*109c0*/  @!P5 LDS.128 R12, [R88+0x26200] ;  /* 0x02620000580cd984 */ /* 0x010f220000000c00 */
[----:B---3--:R-:W-:-:S05]  /*109d0*/  @!P5 IADD3 R40, P3, R16, R45, RZ ;  /* 0x0000002d1028d210 */ /* 0x008fca0007f7e0ff */
[----:B0-----:R-:W-:Y:S01]  /*109e0*/  @!P5 IMAD.X R41, R43, 0x1, R17, P3 ;  /* 0x000000012b29d824 */ /* 0x001fe200018e0611 */
[----:B------:R-:W-:-:S13]  /*109f0*/  ISETP.GE.AND P3, PT, R23, UR4, PT ;  /* 0x0000000417007c0c */ /* 0x000fda000bf66270 */
[----:B------:R-:W-:Y:S01]  /*10a00*/  @!P3 IADD3 R38, P4, R23, R45, RZ ;  /* 0x0000002d1726b210 */ /* 0x000fe20007f9e0ff */
[----:B----4-:R0:W-:Y:S01]  /*10a10*/  @!P5 ST.E.128 desc[UR50][R40.64], R12 ;  /* 0x0000000c2800d985 */ /* 0x0101e2000c101d32 */
[----:B------:R-:W-:-:S13]  /*10a20*/  ISETP.GE.AND P5, PT, R221, UR4, PT ;  /* 0x00000004dd007c0c */ /* 0x000fda000bfa6270 */
[----:B------:R-:W3:Y:S01]  /*10a30*/  @!P5 LDS.128 R12, [R89+0x26200] ;  /* 0x02620000590cd984 */ /* 0x000ee20000000c00 */
[----:B-12---:R-:W-:Y:S01]  /*10a40*/  @!P5 IMAD.SHL.U32 R42, R226, 0x10, RZ ;  /* 0x00000010e22ad824 */ /* 0x006fe200078e00ff */
[----:B-----5:R-:W-:Y:S02]  /*10a50*/  @!P3 IADD3.X R39, R43, R11, RZ, P4, !PT ;  /* 0x0000000b2b27b210 */ /* 0x020fe400027fe4ff */
[----:B------:R-:W-:-:S13]  /*10a60*/  ISETP.GE.AND P4, PT, R22, UR4, PT ;  /* 0x0000000416007c0c */ /* 0x000fda000bf86270 */
[----:B------:R-:W-:-:S05]  /*10a70*/  @!P4 IADD3 R36, P6, R22, R45, RZ ;  /* 0x0000002d1624c210 */ /* 0x000fca0007fde0ff */
[----:B------:R-:W-:Y:S01]  /*10a80*/  @!P4 IMAD.X R37, R43, 0x1, R229, P6 ;  /* 0x000000012b25c824 */ /* 0x000fe200030e06e5 */
[----:B0-----:R-:W-:-:S04]  /*10a90*/  @!P5 IADD3 R40, P6, R42, R45, RZ ;  /* 0x0000002d2a28d210 */ /* 0x001fc80007fde0ff */
[----:B------:R-:W-:-:S05]  /*10aa0*/  @!P5 LEA.HI.X.SX32 R41, R42, R43, 0x1, P6 ;  /* 0x0000002b2a29d211 */ /* 0x000fca00030f0eff */
[----:B---3--:R0:W-:Y:S01]  /*10ab0*/  @!P5 ST.E.128 desc[UR50][R40.64], R12 ;  /* 0x0000000c2800d985 */ /* 0x0081e2000c101d32 */
[----:B------:R-:W-:-:S13]  /*10ac0*/  ISETP.GE.AND P5, PT, R222, UR4, PT ;  /* 0x00000004de007c0c */ /* 0x000fda000bfa6270 */
[----:B------:R-:W1:Y:S01]  /*10ad0*/  @!P5 LDS.128 R12, [R88+0x28a00] ;  /* 0x028a0000580cd984 */ /* 0x000e620000000c00 */
[----:B------:R-:W-:-:S05]  /*10ae0*/  @!P5 IMAD.SHL.U32 R42, R227, 0x10, RZ ;  /* 0x00000010e32ad824 */ /* 0x000fca00078e00ff */
[----:B0-----:R-:W-:-:S04]  /*10af0*/  @!P5 IADD3 R40, P6, R42, R45, RZ ;  /* 0x0000002d2a28d210 */ /* 0x001fc80007fde0ff */
[----:B------:R-:W-:-:S05]  /*10b00*/  @!P5 LEA.HI.X.SX32 R41, R42, R43, 0x1, P6 ;  /* 0x0000002b2a29d211 */ /* 0x000fca00030f0eff */
[----:B-1----:R0:W-:Y:S01]  /*10b10*/  @!P5 ST.E.128 desc[UR50][R40.64], R12 ;  /* 0x0000000c2800d985 */ /* 0x0021e2000c101d32 */
[----:B------:R-:W-:-:S03]  /*10b20*/  ISETP.GE.AND P5, PT, R220, UR4, PT ;  /* 0x00000004dc007c0c */ /* 0x000fc6000bfa6270 */
[----:B------:R-:W1:Y:S10]  /*10b30*/  @!P3 LDS.128 R12, [R89+0x28a00] ;  /* 0x028a0000590cb984 */ /* 0x000e740000000c00 */
[----:B0-----:R-:W-:-:S05]  /*10b40*/  @!P5 IADD3 R40, P6, R220, R45, RZ ;  /* 0x0000002ddc28d210 */ /* 0x001fca0007fde0ff */
[----:B------:R-:W-:Y:S01]  /*10b50*/  @!P5 IMAD.X R41, R43, 0x1, R228, P6 ;  /* 0x000000012b29d824 */ /* 0x000fe200030e06e4 */
[----:B-1----:R-:W-:Y:S04]  /*10b60*/  @!P3 ST.E.128 desc[UR50][R38.64], R12 ;  /* 0x0000000c2600b985 */ /* 0x002fe8000c101d32 */
[----:B------:R-:W0:Y:S04]  /*10b70*/  @!P4 LDS.128 R12, [R88+0x2b200] ;  /* 0x02b20000580cc984 */ /* 0x000e280000000c00 */
[----:B0-----:R-:W-:Y:S04]  /*10b80*/  @!P4 ST.E.128 desc[UR50][R36.64], R12 ;  /* 0x0000000c2400c985 */ /* 0x001fe8000c101d32 */
[----:B------:R-:W0:Y:S04]  /*10b90*/  @!P5 LDS.128 R12, [R89+0x2b200] ;  /* 0x02b20000590cd984 */ /* 0x000e280000000c00 */
[----:B0-----:R0:W-:Y:S02]  /*10ba0*/  @!P5 ST.E.128 desc[UR50][R40.64], R12 ;  /* 0x0000000c2800d985 */ /* 0x0011e4000c101d32 */
.L_x_4322:
[----:B------:R-:W-:Y:S05]  /*10bb0*/  BSYNC B0 ;  /* 0x0000000000007941 */ /* 0x000fea0003800000 */
.L_x_4286:
[----:B0---4-:R-:W0:Y:S01]  /*10bc0*/  S2R R11, SR_TID.X ;  /* 0x00000000000b7919 */ /* 0x011e220000002100 */
[----:B------:R-:W-:Y:S01]  /*10bd0*/  @!PT LDS RZ, [RZ] ;  /* 0x00000000fffff984 */ /* 0x000fe20000000800 */
[----:B------:R-:W-:Y:S01]  /*10be0*/  @!PT LDS RZ, [RZ] ;  /* 0x00000000fffff984 */ /* 0x000fe20000000800 */
[----:B------:R-:W-:Y:S01]  /*10bf0*/  @!PT LDS RZ, [RZ] ;  /* 0x00000000fffff984 */ /* 0x000fe20000000800 */
[----:B------:R-:W-:Y:S01]  /*10c00*/  @!PT LDS RZ, [RZ] ;  /* 0x00000000fffff984 */ /* 0x000fe20000000800 */
[----:B------:R4:W-:Y:S06]  /*10c10*/  MEMBAR.ALL.CTA ;  /* 0x0000000000007992 */ /* 0x0009ec0000008000 */
[----:B----4-:R-:W4:Y:S01]  /*10c20*/  FENCE.VIEW.ASYNC.S ;  /* 0x00000000000073c6 */ /* 0x010f220000000000 */
[----:B------:R-:W-:Y:S05]  /*10c30*/  WARPSYNC.ALL ;  /* 0x0000000000007948 */ /* 0x000fea0003800000 */
[----:B------:R-:W-:Y:S01]  /*10c40*/  BSSY B0, `(.L_x_4383) ;  /* 0x0000008000007945 */ /* 0x000fe20003800000 */
[----:B----4-:R4:W-:Y:S01]  /*10c50*/  BAR.SYNC.DEFER_BLOCKING R138, 0x80 ;  /* 0x0002008a0000751d */ /* 0x0109e20000010000 */
[----:B0-----:R-:W-:-:S13]  /*10c60*/  LOP3.LUT P3, RZ, R11, 0x7f, RZ, 0xc0, !PT ;  /* 0x0000007f0bff7812 */ /* 0x001fda000786c0ff */
[----:B------:R-:W-:-:S05]  /*10c70*/  @!P3 VIADD R11, R93, 0x334a0 ;  /* 0x000334a05d0bb836 */ /* 0x000fca0000000000 */
[----:B------:R-:W-:-:S04]  /*10c80*/  @!P3 PRMT R11, RZ, 0x654, R11 ;  /* 0x00000654ff0bb816 */ /* 0x000fc8000000000b */
[----:B------:R4:W-:Y:S01]  /*10c90*/  @!P3 SYNCS.ARRIVE.TRANS64.RED.A1T0 RZ, [R11+URZ], RZ ;  /* 0x000000ff0bffb9a7 */ /* 0x0009e2000810043f */
[----:B------:R-:W-:Y:S05]  /*10ca0*/  @!P2 BRA `(.L_x_4384) ;  /* 0x000000000004a947 */ /* 0x000fea0003800000 */
[----:B------:R-:W-:Y:S01]  /*10cb0*/  BPT.TRAP 0x1 ;  /* 0x000000040000795c */ /* 0x000fe20000300000 */
.L_x_4384:
[----:B------:R-:W-:Y:S05]  /*10cc0*/  BSYNC B0 ;  /* 0x0000000000007941 */ /* 0x000fea0003800000 */
.L_x_4383:
[----:B------:R-:W0:Y:S01]  /*10cd0*/  SYNCS.PHASECHK.TRANS64.TRYWAIT P2, [R93+URZ+0x334b0], R94 ;  /* 0x0334b05e5d0075a7 */ /* 0x000e22000804017f */
[----:B------:R-:W-:Y:S01]  /*10ce0*/  ULDC UR39, c[0x0][0x2f4] ;  /* 0x0000bd0000277ab9 */ /* 0x000fe20000000800 */
[----:B------:R-:W-:Y:S04]  /*10cf0*/  BSSY B0, `(.L_x_4385) ;  /* 0x0000002000007945 */ /* 0x000fe80003800000 */
[----:B0-----:R-:W-:Y:S05]  /*10d00*/  @!P2 BRA `(.L_x_4386) ;  /* 0x000001f400f8a947 */ /* 0x001fea0003800000 */
.L_x_4659:
[----:B------:R-:W-:Y:S05]  /*10d10*/  BSYNC B0 ;  /* 0x0000000000007941 */ /* 0x000fea0003800000 */
.L_x_4385:
[----:B-12---:R0:W5:Y:S01]  /*10d20*/  LDL R44, [R1] ;  /* 0x00000000012c7983 */ /* 0x0061620000100800 */
[----:B------:R-:W-:Y:S01]  /*10d30*/  ULDC.64 UR4, c[0x0][0x328] ;  /* 0x0000ca0000047ab9 */ /* 0x000fe20000000a00 */
[----:B------:R-:W-:Y:S01]  /*10d40*/  ULDC.64 UR6, c[0x0][0x318] ;  /* 0x0000c60000067ab9 */ /* 0x000fe20000000a00 */
[----:B------:R-:W-:Y:S01]  /*10d50*/  IMAD R90, R90, UR4, RZ ;  /* 0x000000045a5a7c24 */ /* 0x000fe2000f8e02ff */
[----:B----4-:R-:W1:Y:S01]  /*10d60*/  S2R R11, SR_TID.X ;  /* 0x00000000000b7919 */ /* 0x010e620000002100 */
[C---:B------:R-:W-:Y:S01]  /*10d70*/  IMAD.WIDE.U32 R12, R35.reuse, UR4, RZ ;  /* 0x00000004230c7c25 */ /* 0x040fe2000f8e00ff */
[----:B------:R-:W-:Y:S03]  /*10d80*/  BSSY B0, `(.L_x_4387) ;  /* 0x0000036000007945 */ /* 0x000fe60003800000 */
[----:B------:R-:W-:Y:S01]  /*10d90*/  IMAD R35, R35, UR5, R90 ;  /* 0x0000000523237c24 */ /* 0x000fe2000f8e025a */
[----:B------:R-:W-:-:S02]  /*10da0*/  ULDC.64 UR4, c[0x0][0x338] ;  /* 0x0000ce0000047ab9 */ /* 0x000fc40000000a00 */
[----:B------:R-:W-:Y:S02]  /*10db0*/  IMAD R91, R91, UR4, RZ ;  /* 0x000000045b5b7c24 */ /* 0x000fe4000f8e02ff */
[----:B------:R-:W-:Y:S02]  /*10dc0*/  IMAD.IADD R13, R13, 0x1, R35 ;  /* 0x000000010d0d7824 */ /* 0x000fe400078e0223 */
[C---:B------:R-:W-:Y:S02]  /*10dd0*/  IMAD R91, R34.reuse, UR5, R91 ;  /* 0x00000005225b7c24 */ /* 0x040fe4000f8e025b */
[----:B------:R-:W-:Y:S01]  /*10de0*/  IMAD.WIDE.U32 R12, R34, UR4, R12 ;  /* 0x00000004220c7c25 */ /* 0x000fe2000f8e000c */
[----:B------:R-:W-:-:S03]  /*10df0*/  ULDC.64 UR4, c[0x0][0x330] ;  /* 0x0000cc0000047ab9 */ /* 0x000fc60000000a00 */
[----:B------:R-:W-:Y:S02]  /*10e00*/  IMAD.IADD R13, R13, 0x1, R91 ;  /* 0x000000010d0d7824 */ /* 0x000fe400078e025b */
[----:B------:R-:W-:-:S03]  /*10e10*/  IMAD.WIDE.U32 R12, R223, UR4, R12 ;  /* 0x00000004df0c7c25 */ /* 0x000fc6000f8e000c */
[----:B------:R-:W-:Y:S01]  /*10e20*/  IADD3 R40, P2, R12, UR6, RZ ;  /* 0x000000060c287c10 */ /* 0x000fe2000ff5e0ff */
[C---:B-1----:R-:W-:Y:S01]  /*10e30*/  VIADD R14, R11.reuse, 0xffffff80 ;  /* 0xffffff800b0e7836 */ /* 0x042fe20000000000 */
[----:B------:R-:W-:Y:S01]  /*10e40*/  IADD3 R15, R11, -0x80, RZ ;  /* 0xffffff800b0f7810 */ /* 0x000fe20007ffe0ff */
[----:B------:R-:W-:Y:S02]  /*10e50*/  IMAD R11, R223, UR5, R13 ;  /* 0x00000005df0b7c24 */ /* 0x000fe4000f8e020d */
[----:B------:R0:W1:Y:S01]  /*10e60*/  SHFL.IDX PT, R43, R40, RZ, 0x1e1f ;  /* 0x001e1fff282b7589 */ /* 0x00006200000e0000 */
[----:B------:R-:W-:Y:S02]  /*10e70*/  LEA.HI R14, R14, R15, RZ, 0x1 ;  /* 0x0000000f0e0e7211 */ /* 0x000fe400078f08ff */
[----:B------:R-:W-:Y:S02]  /*10e80*/  IADD3.X R11, R11, UR7, RZ, P2, !PT ;  /* 0x000000070b0b7c10 */ /* 0x000fe400097fe4ff */
[----:B------:R-:W-:-:S03]  /*10e90*/  SHF.R.S32.HI R14, RZ, 0x1, R14 ;  /* 0x00000001ff0e7819 */ /* 0x000fc6000001140e */
[----:B------:R0:W2:Y:S02]  /*10ea0*/  SHFL.IDX PT, R41, R11, RZ, 0x1e1f ;  /* 0x001e1fff0b297589 */ /* 0x0000a400000e0000 */
[----:B------:R-:W-:-:S05]  /*10eb0*/  IMAD.IADD R92, R92, 0x1, -R14 ;  /* 0x000000015c5c7824 */ /* 0x000fca00078e0a0e */
[----:B------:R-:W-:-:S13]  /*10ec0*/  ISETP.GE.AND P2, PT, R92, 0x1, PT ;  /* 0x000000015c00780c */ /* 0x000fda0003f46270 */
[----:B01----:R-:W-:Y:S05]  /*10ed0*/  @!P2 BRA `(.L_x_4388) ;  /* 0x000000000080a947 */ /* 0x003fea0003800000 */
[----:B------:R-:W-:-:S13]  /*10ee0*/  ISETP.GE.AND P5, PT, R16, UR39, PT ;  /* 0x0000002710007c0c */ /* 0x000fda000bfa6270 */
[----:B------:R-:W0:Y:S01]  /*10ef0*/  @!P5 LDS.128 R12, [R88+0xf200] ;  /* 0x00f20000580cd984 */ /* 0x000e220000000c00 */
[----:B------:R-:W-:-:S05]  /*10f00*/  @!P5 IADD3 R38, P2, R16, R43, RZ ;  /* 0x0000002b1026d210 */ /* 0x000fca0007f5e0ff */
[----:B--2---:R-:W-:Y:S01]  /*10f10*/  @!P5 IMAD.X R39, R41, 0x1, R17, P2 ;  /* 0x000000012927d824 */ /* 0x004fe200010e0611 */
[----:B------:R-:W-:-:S13]  /*10f20*/  ISETP.GE.AND P2, PT, R23, UR39, PT ;  /* 0x0000002717007c0c */ /* 0x000fda000bf46270 */
[----:B------:R-:W-:-:S05]  /*10f30*/  @!P2 IADD3 R36, P4, R23, R43, RZ ;  /* 0x0000002b1724a210 */ /* 0x000fca0007f9e0ff */
[----:B-----5:R-:W-:Y:S01]  /*10f40*/  @!P2 IMAD.X R37, R41, 0x1, R44, P4 ;  /* 0x000000012925a824 */ /* 0x020fe200020e062c */
[----:B------:R-:W-:-:S13]  /*10f50*/  ISETP.GE.AND P4, PT, R22, UR39, PT ;  /* 0x0000002716007c0c */ /* 0x000fda000bf86270 */
[----:B------:R-:W-:Y:S01]  /*10f60*/  @!P4 IADD3 R34, P6, R22, R43, RZ ;  /* 0x0000002b1622c210 */ /* 0x000fe20007fde0ff */
[----:B0-----:R0:W-:Y:S01]  /*10f70*/  @!P5 ST.E.128 desc[UR50][R38.64], R12 ;  /* 0x0000000c2600d985 */ /* 0x0011e2000c101d32 */
[----:B------:R-:W-:-:S03]  /*10f80*/  ISETP.GE.AND P5, PT, R221, UR39, PT ;  /* 0x00000027dd007c0c */ /* 0x000fc6000bfa6270 */
[----:B------:R-:W-:-:S10]  /*10f90*/  @!P4 IMAD.X R35, R41, 0x1, R229, P6 ;  /* 0x000000012923c824 */ /* 0x000fd400030e06e5 */
[----:B------:R-:W1:Y:S01]  /*10fa0*/  @!P5 LDS.128 R12, [R89+0xf200] ;  /* 0x00f20000590cd984 */ /* 0x000e620000000c00 */
[----:B------:R-:W-:-:S05]  /*10fb0*/  @!P5 IMAD.SHL.U32 R42, R226, 0x10, RZ ;  /* 0x00000010e22ad824 */ /* 0x000fca00078e00ff */
[----:B0-----:R-:W-:-:S04]  /*10fc0*/  @!P5 IADD3 R38, P6, R42, R43, RZ ;  /* 0x0000002b2a26d210 */ /* 0x001fc80007fde0ff */
[----:B------:R-:W-:-:S05]  /*10fd0*/  @!P5 LEA.HI.X.SX32 R39, R42, R41, 0x1, P6 ;  /* 0x000000292a27d211 */ /* 0x000fca00030f0eff */
[----:B-1----:R0:W-:Y:S01]  /*10fe0*/  @!P5 ST.E.128 desc[UR50][R38.64], R12 ;  /* 0x0000000c2600d985 */ /* 0x0021e2000c101d32 */
        /* <DEDUP_REMOVED lines=8> */
[----:B0-----:R-:W-:-:S04]  /*11070*/  @!P5 IADD3 R38, P6, R220, R43, RZ ;  /* 0x0000002bdc26d210 */ /* 0x001fc80007fde0ff */
[----:B------:R-:W-:Y:S01]  /*11080*/  @!P5 IADD3.X R39, R41, R228, RZ, P6, !PT ;  /* 0x000000e42927d210 */ /* 0x000fe200037fe4ff */
[----:B-1----:R-:W-:Y:S04]  /*11090*/  @!P2 ST.E.128 desc[UR50][R36.64], R12 ;  /* 0x0000000c2400a985 */ /* 0x002fe8000c101d32 */
[----:B------:R-:W0:Y:S04]  /*110a0*/  @!P4 LDS.128 R12, [R88+0x14200] ;  /* 0x01420000580cc984 */ /* 0x000e280000000c00 */
[----:B0-----:R-:W-:Y:S04]  /*110b0*/  @!P4 ST.E.128 desc[UR50][R34.64], R12 ;  /* 0x0000000c2200c985 */ /* 0x001fe8000c101d32 */
[----:B------:R-:W0:Y:S04]  /*110c0*/  @!P5 LDS.128 R12, [R89+0x14200] ;  /* 0x01420000590cd984 */ /* 0x000e280000000c00 */
[----:B0-----:R0:W-:Y:S02]  /*110d0*/  @!P5 ST.E.128 desc[UR50][R38.64], R12 ;  /* 0x0000000c2600d985 */ /* 0x0011e4000c101d32 */
.L_x_4388:
[----:B------:R-:W-:Y:S05]  /*110e0*/  BSYNC B0 ;  /* 0x0000000000007941 */ /* 0x000fea0003800000 */
.L_x_4387:
[----:B------:R-:W-:Y:S01]  /*110f0*/  ISETP.GE.AND P2, PT, R92, 0x81, PT ;  /* 0x000000815c00780c */ /* 0x000fe20003f46270 */
[----:B------:R-:W1:Y:S01]  /*11100*/  SHFL.IDX PT, R11, R11, 0x1, 0x1e1f ;  /* 0x003e1f000b0b7f89 */ /* 0x000e6200000e0000 */
[----:B------:R-:W-:Y:S03]  /*11110*/  BSSY B0, `(.L_x_4389) ;  /* 0x0000023000007945 */ /* 0x000fe60003800000 */
[----:B--2---:R2:W4:Y:S08]  /*11120*/  SHFL.IDX PT, R41, R40, 0x1, 0x1e1f ;  /* 0x003e1f0028297f89 */ /* 0x00453000000e0000 */
[----:B--2---:R-:W-:Y:S05]  /*11130*/  @!P2 BRA `(.L_x_4390) ;  /* 0x000000000080a947 */ /* 0x004fea0003800000 */
[----:B------:R-:W-:-:S13]  /*11140*/  ISETP.GE.AND P5, PT, R16, UR39, PT ;  /* 0x0000002710007c0c */ /* 0x000fda000bfa6270 */
[----:B0-----:R-:W0:Y:S01]  /*11150*/  @!P5 LDS.128 R12, [R88+0x11200] ;  /* 0x01120000580cd984 */ /* 0x001e220000000c00 */
[----:B----4-:R-:W-:-:S05]  /*11160*/  @!P5 IADD3 R38, P2, R16, R41, RZ ;  /* 0x000000291026d210 */ /* 0x010fca0007f5e0ff */
[----:B-1----:R-:W-:Y:S01]  /*11170*/  @!P5 IMAD.X R39, R11, 0x1, R17, P2 ;  /* 0x000000010b27d824 */ /* 0x002fe200010e0611 */
        /* <DEDUP_REMOVED lines=28> */
.L_x_4390:
[----:B------:R-:W-:Y:S05]  /*11340*/  BSYNC B0 ;  /* 0x0000000000007941 */ /* 0x000fea0003800000 */
.L_x_4389:
[----:B-1----:R-:W3:Y:S04]  /*11350*/  LDL R11, [R1+0x8] ;  /* 0x00000800010b7983 */ /* 0x002ee80000100800 */
[----:B0-2---:R-:W2:Y:S01]  /*11360*/  LDL.LU R12, [R1+0x4] ;  /* 0x00000400010c7983 */ /* 0x005ea20000300800 */
[----:B------:R-:W-:Y:S01]  /*11370*/  IADD3 R19, R19, 0x1, RZ ;  /* 0x0000000113137810 */ /* 0x000fe20007ffe0ff */
[----:B------:R-:W-:Y:S01]  /*11380*/  @!P3 VIADD R93, R93, 0x334c0 ;  /* 0x000334c05d5db836 */ /* 0x000fe20000000000 */
[----:B------:R-:W-:Y:S01]  /*11390*/  @!PT LDS RZ, [RZ] ;  /* 0x00000000fffff984 */ /* 0x000fe20000000800 */
[----:B------:R-:W-:Y:S01]  /*113a0*/  @!PT LDS RZ, [RZ] ;  /* 0x00000000fffff984 */ /* 0x000fe20000000800 */
[----:B------:R-:W-:Y:S01]  /*113b0*/  @!PT LDS RZ, [RZ] ;  /* 0x00000000fffff984 */ /* 0x000fe20000000800 */
[----:B------:R-:W-:Y:S01]  /*113c0*/  @!PT LDS RZ, [RZ] ;  /* 0x00000000fffff984 */ /* 0x000fe20000000800 */
[----:B------:R0:W-:Y:S06]  /*113d0*/  MEMBAR.ALL.CTA ;  /* 0x0000000000007992 */ /* 0x0001ec0000008000 */
[----:B0-----:R-:W0:Y:S02]  /*113e0*/  FENCE.VIEW.ASYNC.S ;  /* 0x00000000000073c6 */ /* 0x001e240000000000 */
[----:B0-----:R0:W-:Y:S01]  /*113f0*/  BAR.SYNC.DEFER_BLOCKING R138, 0x80 ;  /* 0x0002008a0000751d */ /* 0x0011e20000010000 */
[----:B------:R-:W-:-:S02]  /*11400*/  ISETP.NE.AND P2, PT, R19, 0x2, PT ;  /* 0x000000021300780c */ /* 0x000fc40003f45270 */
[----:B------:R-:W-:Y:S02]  /*11410*/  @!P3 PRMT R93, RZ, 0x654, R93 ;  /* 0x00000654ff5db816 */ /* 0x000fe4000000005d */
[----:B------:R-:W-:Y:S02]  /*11420*/  SEL R19, R19, RZ, P2 ;  /* 0x000000ff13137207 */ /* 0x000fe40001000000 */
[----:B------:R0:W-:Y:S01]  /*11430*/  @!P3 SYNCS.ARRIVE.TRANS64.RED.A1T0 RZ, [R93+URZ], RZ ;  /* 0x000000ff5dffb9a7 */ /* 0x0001e2000810043f */
[----:B---3--:R-:W-:Y:S02]  /*11440*/  LOP3.LUT P4, RZ, R11, 0x2, RZ, 0xc0, !PT ;  /* 0x000000020bff7812 */ /* 0x008fe4000788c0ff */
[----:B------:R-:W-:-:S04]  /*11450*/  SEL R11, RZ, 0x1, P2 ;  /* 0x00000001ff0b7807 */ /* 0x000fc80001000000 */
[----:B--2---:R-:W-:-:S05]  /*11460*/  LOP3.LUT R12, R12, R11, RZ, 0x3c, !PT ;  /* 0x0000000b0c0c7212 */ /* 0x004fca00078e3cff */
[----:B------:R0:W-:Y:S02]  /*11470*/  STL [R1+0x4], R12 ;  /* 0x0000040c01007387 */ /* 0x0001e40000100800 */
[----:B------:R-:W-:Y:S05]  /*11480*/  @P4 BRA `(.L_x_4391) ;  /* 0xffffff1800d44947 */ /* 0x000fea000383ffff */
[----:B0-----:R-:W0:Y:S01]  /*11490*/  S2R R12, SR_TID.X ;  /* 0x00000000000c7919 */ /* 0x001e220000002100 */
[----:B------:R-:W-:Y:S02]  /*114a0*/  PLOP3.LUT P0, PT, PT, PT, PT, 0x8, 0x0 ;  /* 0x000000000000781c */ /* 0x000fe40003f0e170 */
[----:B0-----:R-:W-:-:S04]  /*114b0*/  SHF.R.U32.HI R12, RZ, 0x7, R12 ;  /* 0x00000007ff0c7819 */ /* 0x001fc8000001160c */
[----:B------:R-:W-:-:S13]  /*114c0*/  ISETP.NE.AND P4, PT, R12, 0x1, PT ;  /* 0x000000010c00780c */ /* 0x000fda0003f85270 */
[----:B------:R-:W-:Y:S06]  /*114d0*/  @!P4 BAR.ARV 0x9, 0x100 ;  /* 0x024400000000cb1d */ /* 0x000fec0000002000 */
.L_x_4281:
[----:B------:R-:W-:Y:S05]  /*114e0*/  @P0 BRA `(.L_x_4392) ;  /* 0x00000000000c0947 */ /* 0x000fea0003800000 */
[----:B------:R-:W1:Y:S01]  /*114f0*/  FENCE.VIEW.ASYNC.G ;  /* 0x00000000000073c6 */ /* 0x000e620000000100 */
[----:B------:R-:W-:Y:S05]  /*11500*/  WARPSYNC.ALL ;  /* 0x0000000000007948 */ /* 0x000fea0003800000 */
[----:B-1----:R-:W-:Y:S06]  /*11510*/  BAR.ARV 0xc, 0x180 ;  /* 0x0306000000007b1d */ /* 0x002fec0000002000 */
.L_x_4392:
[----:B------:R-:W2:Y:S01]  /*11520*/  LDL R0, [R1+0x8] ;  /* 0x0000080001007983 */ /* 0x000ea20000100800 */
[----:B------:R-:W-:Y:S01]  /*11530*/  ULDC.64 UR4, c[0x0][0x990] ;  /* 0x0002640000047ab9 */ /* 0x000fe20000000a00 */
[----:B------:R-:W-:Y:S02]  /*11540*/  ULDC.64 UR6, c[0x0][0x998] ;  /* 0x0002660000067ab9 */ /* 0x000fe40000000a00 */
[----:B------:R-:W3:Y:S04]  /*11550*/  LDL R4, [R1+0x58] ;  /* 0x0000580001047983 */ /* 0x000ee80000100800 */
[----:B0-----:R-:W4:Y:S01]  /*11560*/  LDL R6, [R1+0x48] ;  /* 0x0000480001067983 */ /* 0x001f220000100800 */
        /* <DEDUP_REMOVED lines=25> */
[----:B------:R-:W-:Y:S01]  /*11700*/  @P1 LEA.HI.X R11, R8, UR7, R3, 0x2, P3 ;  /* 0x00000007080b1c11 */ /* 0x000fe200098f1403 */
[----:B------:R-:W-:Y:S01]  /*11710*/  IMAD.MOV.U32 R3, RZ, RZ, 0x3f800000 ;  /* 0x3f800000ff037424 */ /* 0x000fe200078e00ff */
[----:B------:R-:W-:-:S03]  /*11720*/  @P0 LEA.HI.X R7, R4, UR5, R5, 0x2, P2 ;  /* 0x0000000504070c11 */ /* 0x000fc600090f1405 */
[----:B------:R-:W2:Y:S04]  /*11730*/  @P1 LDG.E R0, desc[UR50][R10.64] ;  /* 0x000000320a001981 */ /* 0x000ea8000c1e1900 */
[----:B------:R-:W2:Y:S01]  /*11740*/  @P0 LDG.E R3, desc[UR50][R6.64] ;  /* 0x0000003206030981 */ /* 0x000ea2000c1e1900 */
[----:B------:R-:W-:Y:S01]  /*11750*/  BSSY B0, `(.L_x_4393) ;  /* 0x0000023000007945 */ /* 0x000fe20003800000 */
[----:B------:R-:W-:Y:S02]  /*11760*/  IMAD.MOV.U32 R4, RZ, RZ, RZ ;  /* 0x000000ffff047224 */ /* 0x000fe400078e00ff */
        /* <DEDUP_REMOVED lines=15> */
[----:B0-----:R-:W-:Y:S01]  /*11860*/  VIADD R4, R3, 0xffffffe ;  /* 0x0ffffffe03047836 */ /* 0x001fe20000000000 */
[----:B------:R-:W-:-:S05]  /*11870*/  IADD3 R3, RZ, -R10, RZ ;  /* 0x8000000aff037210 */ /* 0x000fca0007ffe0ff */
        /* <DEDUP_REMOVED lines=16> */
.L_x_4394:
[----:B------:R-:W-:Y:S05]  /*11980*/  BSYNC B0 ;  /* 0x0000000000007941 */ /* 0x000fea0003800000 */
.L_x_4393:
[----:B------:R-:W2:Y:S01]  /*11990*/  LDL R0, [R1+0x60] ;  /* 0x0000600001007983 */ /* 0x000ea20000100800 */
[----:B------:R-:W-:Y:S01]  /*119a0*/  PLOP3.LUT P0, PT, PT, PT, PT, 0x80, 0x0 ;  /* 0x000000000000781c */ /* 0x000fe20003f0f070 */
[----:B------:R-:W-:Y:S01]  /*119b0*/  IMAD.MOV.U32 R69, RZ, RZ, RZ ;  /* 0x000000ffff457224 */ /* 0x000fe200078e00ff */
[----:B------:R-:W-:Y:S02]  /*119c0*/  CS2R R146, SRZ ;  /* 0x0000000000927805 */ /* 0x000fe4000001ff00 */
[----:B------:R-:W-:Y:S02]  /*119d0*/  CS2R R12, SRZ ;  /* 0x00000000000c7805 */ /* 0x000fe4000001ff00 */
[----:B------:R-:W-:Y:S02]  /*119e0*/  CS2R R136, SRZ ;  /* 0x0000000000887805 */ /* 0x000fe4000001ff00 */
[----:B------:R-:W-:Y:S02]  /*119f0*/  CS2R R64, SRZ ;  /* 0x0000000000407805 */ /* 0x000fe4000001ff00 */
[----:B------:R-:W-:-:S02]  /*11a00*/  CS2R R122, SRZ ;  /* 0x00000000007a7805 */ /* 0x000fc4000001ff00 */
[----:B------:R-:W-:Y:S02]  /*11a10*/  MOV R145, RZ ;  /* 0x000000ff00917202 */ /* 0x000fe40000000f00 */
[----:B------:R-:W-:Y:S01]  /*11a20*/  CS2R R92, SRZ ;  /* 0x00000000005c7805 */ /* 0x000fe2000001ff00 */
[----:B------:R-:W-:Y:S01]  /*11a30*/  IMAD.MOV.U32 R138, RZ, RZ, RZ ;  /* 0x000000ffff8a7224 */ /* 0x000fe200078e00ff */
        /* <DEDUP_REMOVED lines=24> */
[----:B-----5:R-:W-:Y:S02]  /*11bc0*/  CS2R R44, SRZ ;  /* 0x00000000002c7805 */ /* 0x020fe4000001ff00 */
[----:B------:R-:W-:Y:S02]  /*11bd0*/  CS2R R28, SRZ ;  /* 0x00000000001c7805 */ /* 0x000fe4000001ff00 */
[----:B------:R-:W-:Y:S01]  /*11be0*/  CS2R R56, SRZ ;  /* 0x0000000000387805 */ /* 0x000fe2000001ff00 */
[----:B------:R-:W-:Y:S01]  /*11bf0*/  IMAD.MOV.U32 R87, RZ, RZ, RZ ;  /* 0x000000ffff577224 */ /* 0x000fe200078e00ff */
        /* <DEDUP_REMOVED lines=12> */
[----:B------:R-:W-:Y:S01]  /*11cc0*/  CS2R R6, SRZ ;  /* 0x0000000000067805 */ /* 0x000fe2000001ff00 */
[----:B------:R-:W-:Y:S01]  /*11cd0*/  IMAD.MOV.U32 R118, RZ, RZ, RZ ;  /* 0x000000ffff767224 */ /* 0x000fe200078e00ff */
        /* <DEDUP_REMOVED lines=14> */
[----:B------:R-:W0:Y:S04]  /*11dc0*/  SHFL.IDX PT, R0, R13, RZ, 0x1f ;  /* 0x00001fff0d007589 */ /* 0x000e2800000e0000 */
[----:B0-----:R0:W-:Y:S02]  /*11dd0*/  STL [R1+0x40], R0 ;  /* 0x0000400001007387 */ /* 0x0011e40000100800 */
.L_x_4662:
[----:B------:R-:W0:Y:S01]  /*11de0*/  LDL R3, [R1+0x40] ;  /* 0x0000400001037983 */ /* 0x000e220000100800 */
[----:B------:R-:W-:-:S06]  /*11df0*/  ULOP3.LUT UP0, URZ, UR48, 0x9f, URZ, 0xc0, !UPT ;  /* 0x0000009f303f7892 */ /* 0x000fcc000f80c03f */
[----:B------:R-:W-:Y:S02]  /*11e00*/  PLOP3.LUT P0, PT, PT, PT, UP0, 0x80, 0x0 ;  /* 0x000000000000781c */ /* 0x000fe40003f0f008 */
[----:B0-----:R-:W-:-:S04]  /*11e10*/  LEA.HI R0, R3, R3, RZ, 0x1 ;  /* 0x0000000303007211 */ /* 0x001fc800078f08ff */
[----:B------:R-:W-:-:S04]  /*11e20*/  LOP3.LUT R0, R0, 0x3e, RZ, 0xc0, !PT ;  /* 0x0000003e00007812 */ /* 0x000fc800078ec0ff */
[----:B------:R-:W-:-:S04]  /*11e30*/  IADD3 R0, R3, -R0, RZ ;  /* 0x8000000003007210 */ /* 0x000fc80007ffe0ff */
[----:B------:R-:W-:-:S04]  /*11e40*/  LEA R0, R0, UR48, 0xc ;  /* 0x0000003000007c11 */ /* 0x000fc8000f8e60ff */
[----:B------:R-:W-:-:S04]  /*11e50*/  SHF.R.U32.HI R0, RZ, 0x4, R0 ;  /* 0x00000004ff007819 */ /* 0x000fc80000011600 */
[----:B------:R-:W-:Y:S01]  /*11e60*/  LOP3.LUT R44, R0, 0x3fff, RZ, 0xc0, !PT ;  /* 0x00003fff002c7812 */ /* 0x000fe200078ec0ff */
[----:B------:R-:W-:Y:S06]  /*11e70*/  @!P0 BRA `(.L_x_4397) ;  /* 0x0000000000408947 */ /* 0x000fec0003800000 */
[----:B-1----:R-:W-:Y:S01]  /*11e80*/  MOV R14, 0x0 ;  /* 0x00000000000e7802 */ /* 0x002fe20000000f00 */
[----:B------:R-:W-:Y:S01]  /*11e90*/  ULDC.64 UR4, c[0x4][0x1b0] ;  /* 0x01006c0000047ab9 */ /* 0x000fe20000000a00 */
[----:B------:R-:W-:Y:S01]  /*11ea0*/  ULDC.64 UR6, c[0x4][0x1b8] ;  /* 0x01006e0000067ab9 */ /* 0x000fe20000000a00 */
[----:B------:R-:W-:Y:S01]  /*11eb0*/  IMAD.U32 R4, RZ, RZ, UR4 ;  /* 0x00000004ff047e24 */ /* 0x000fe2000f8e00ff */
[----:B------:R-:W-:Y:S01]  /*11ec0*/  MOV R12, 0x1 ;  /* 0x00000001000c7802 */ /* 0x000fe20000000f00 */
        /* <DEDUP_REMOVED lines=10> */
[----:B0-----:R-:W-:Y:S05]  /*11f70*/  CALL.ABS.NOINC R14 ;  /* 0x000000000e007343 */ /* 0x001fea0003c00000 */
.L_x_4397:
[----:B------:R-:W-:Y:S02]  /*11f80*/  ULDC UR4, c[0x0][0x3f4] ;  /* 0x0000fd0000047ab9 */ /* 0x000fe40000000800 */
[----:B------:R-:W-:-:S13]  /*11f90*/  ISETP.LT.AND P0, PT, RZ, UR4, PT ;  /* 0x00000004ff007c0c */ /* 0x000fda000bf01270 */
[----:B------:R-:W-:Y:S05]  /*11fa0*/  @P0 BRA `(.L_x_4398) ;  /* 0x0000000000400947 */ /* 0x000fea0003800000 */
[----:B------:R-:W-:-:S04]  /*11fb0*/  ULEA.HI UR4, UR37, UR37, URZ, 0x1 ;  /* 0x0000002525047291 */ /* 0x000fc8000f8f083f */
[----:B------:R-:W-:-:S04]  /*11fc0*/  ULOP3.LUT UR4, UR4, 0xfffffffe, URZ, 0xc0, !UPT ;  /* 0xfffffffe04047892 */ /* 0x000fc8000f8ec03f */
[----:B------:R-:W-:-:S06]  /*11fd0*/  UIADD3 UR4, UR37, -UR4, URZ ;  /* 0x8000000425047290 */ /* 0x000fcc000fffe03f */
[----:B------:R-:W-:-:S05]  /*11fe0*/  IMAD.U32 R3, RZ, RZ, UR4 ;  /* 0x00000004ff037e24 */ /* 0x000fca000f8e00ff */
[----:B------:R-:W-:-:S04]  /*11ff0*/  SHF.L.U32 R3, R3, 0x1f, RZ ;  /* 0x0000001f03037819 */ /* 0x000fc800000006ff */
[----:B------:R0:W2:Y:S03]  /*12000*/  SYNCS.PHASECHK.TRANS64.TRYWAIT P0, [R18+URZ+0x33400], R3 ;  /* 0x03340003120075a7 */ /* 0x0000a6000800017f */
[----:B--2---:R-:W-:Y:S05]  /*12010*/  @!P0 NANOSLEEP.SYNCS 0x989680 ;  /* 0x009896800000895d */ /* 0x004fea0003900000 */
[----:B------:R-:W2:Y:S01]  /*12020*/  @!P0 SYNCS.PHASECHK.TRANS64 P0, [R18+URZ+0x33400], R3 ;  /* 0x03340003120085a7 */ /* 0x000ea2000800007f */
[----:B------:R-:W-:Y:S04]  /*12030*/  BSSY B0, `(.L_x_4399) ;  /* 0x0000006000007945 */ /* 0x000fe80003800000 */
[----:B--2---:R-:W-:Y:S05]  /*12040*/  @P0 BRA `(.L_x_4400) ;  /* 0x0000000000100947 */ /* 0x004fea0003800000 */
.L_x_4401:
[----:B--2---:R2:W3:Y:S02]  /*12050*/  SYNCS.PHASECHK.TRANS64.TRYWAIT P0, [R18+URZ+0x33400], R3 ;  /* 0x03340003120075a7 */ /* 0x0044e4000800017f */
[----:B---3--:R-:W-:Y:S05]  /*12060*/  @!P0 NANOSLEEP.SYNCS 0x989680 ;  /* 0x009896800000895d */ /* 0x008fea0003900000 */
[----:B------:R-:W3:Y:S02]  /*12070*/  @!P0 SYNCS.PHASECHK.TRANS64 P0, [R18+URZ+0x33400], R3 ;  /* 0x03340003120085a7 */ /* 0x000ee4000800007f */
[----:B---3--:R-:W-:Y:S05]  /*12080*/  @!P0 BRA `(.L_x_4401) ;  /* 0xfffffffc00f08947 */ /* 0x008fea000383ffff */
.L_x_4400:
[----:B------:R-:W-:Y:S05]  /*12090*/  BSYNC B0 ;  /* 0x0000000000007941 */ /* 0x000fea0003800000 */
.L_x_4399:
[----:B------:R-:W-:Y:S05]  /*120a0*/  BRA `(.L_x_4402) ;  /* 0x0000006c00807947 */ /* 0x000fea0003800000 */
.L_x_4398:
[----:B------:R-:W0:Y:S01]  /*120b0*/  LDC.64 R24, c[0x0][0x3e8] ;  /* 0x0000fa00ff187b82 */ /* 0x000e220000000a00 */
[----:B------:R-:W-:Y:S01]  /*120c0*/  ULOP3.LUT UP0, URZ, UR48, 0x1bf, URZ, 0xc0, !UPT ;  /* 0x000001bf303f7892 */ /* 0x000fe2000f80c03f */
[----:B------:R-:W-:Y:S01]  /*120d0*/  SHF.R.S32.HI R0, RZ, 0x1f, R130 ;  /* 0x0000001fff007819 */ /* 0x000fe20000011482 */
[----:B------:R-:W-:Y:S01]  /*120e0*/  ULDC.64 UR4, c[0x0][0x3f8] ;  /* 0x0000fe0000047ab9 */ /* 0x000fe20000000a00 */
[----:B------:R-:W-:-:S03]  /*120f0*/  ULDC.64 UR6, c[0x0][0x408] ;  /* 0x0001020000067ab9 */ /* 0x000fc60000000a00 */
[----:B------:R-:W-:Y:S01]  /*12100*/  PLOP3.LUT P0, PT, PT, PT, UP0, 0x80, 0x0 ;  /* 0x000000000000781c */ /* 0x000fe20003f0f008 */
[----:B------:R-:W2:Y:S01]  /*12110*/  LDC.64 R26, c[0x0][0x400] ;  /* 0x00010000ff1a7b82 */ /* 0x000ea20000000a00 */
[C---:B------:R-:W-:Y:S02]  /*12120*/  IMAD R3, R0.reuse, UR4, RZ ;  /* 0x0000000400037c24 */ /* 0x040fe4000f8e02ff */
[----:B------:R-:W-:Y:S02]  /*12130*/  IMAD R5, R0, UR6, RZ ;  /* 0x0000000600057c24 */ /* 0x000fe4000f8e02ff */
[C---:B------:R-:W-:Y:S02]  /*12140*/  IMAD R3, R130.reuse, UR5, R3 ;  /* 0x0000000582037c24 */ /* 0x040fe4000f8e0203 */
[C---:B------:R-:W-:Y:S02]  /*12150*/  IMAD R5, R130.reuse, UR7, R5 ;  /* 0x0000000782057c24 */ /* 0x040fe4000f8e0205 */
[----:B0-----:R-:W-:-:S04]  /*12160*/  IMAD.WIDE.U32 R24, R130, UR4, R24 ;  /* 0x0000000482187c25 */ /* 0x001fc8000f8e0018 */
[----:B------:R-:W-:Y:S02]  /*12170*/  IMAD.IADD R28, R3, 0x1, R25 ;  /* 0x00000001031c7824 */ /* 0x000fe400078e0219 */
[----:B--2---:R-:W-:-:S04]  /*12180*/  IMAD.WIDE.U32 R26, R130, UR6, R26 ;  /* 0x00000006821a7c25 */ /* 0x004fc8000f8e001a */
[----:B------:R-:W-:Y:S01]  /*12190*/  IMAD.IADD R45, R5, 0x1, R27 ;  /* 0x00000001052d7824 */ /* 0x000fe200078e021b */
[----:B------:R-:W-:Y:S06]  /*121a0*/  @!P0 BRA `(.L_x_4403) ;  /* 0x0000000000408947 */ /* 0x000fec0003800000 */
[----:B-1----:R-:W-:Y:S01]  /*121b0*/  MOV R14, 0x0 ;  /* 0x00000000000e7802 */ /* 0x002fe20000000f00 */
        /* <DEDUP_REMOVED lines=14> */
[----:B0-----:R-:W-:Y:S05]  /*122a0*/  CALL.ABS.NOINC R14 ;  /* 0x000000000e007343 */ /* 0x001fea0003c00000 */
.L_x_4403:
[----:B------:R-:W0:Y:S01]  /*122b0*/  S2R R20, SR_TID.X ;  /* 0x0000000000147919 */ /* 0x000e220000002100 */
[----:B------:R-:W-:Y:S01]  /*122c0*/  ULDC.U8 UR4, c[0x0][0x410] ;  /* 0x0001040000047ab9 */ /* 0x000fe20000000000 */
[----:B------:R-:W-:Y:S01]  /*122d0*/  BSSY B0, `(.L_x_4404) ;  /* 0x00006b5000007945 */ /* 0x000fe20003800000 */
[----:B------:R-:W-:Y:S01]  /*122e0*/  ISETP.NE.AND P0, PT, RZ, UR4, PT ;  /* 0x00000004ff007c0c */ /* 0x000fe2000bf05270 */
[C---:B0-----:R-:W-:Y:S02]  /*122f0*/  VIADD R42, R20.reuse, 0xffffff80 ;  /* 0xffffff80142a7836 */ /* 0x041fe40000000000 */
[----:B------:R-:W-:-:S05]  /*12300*/  VIADD R40, R20, 0xffffff80 ;  /* 0xffffff8014287836 */ /* 0x000fca0000000000 */
[----:B------:R-:W-:-:S04]  /*12310*/  LEA.HI R40, R40, R42, RZ, 0x1 ;  /* 0x0000002a28287211 */ /* 0x000fc800078f08ff */
[----:B------:R-:W-:-:S04]  /*12320*/  SHF.R.S32.HI R40, RZ, 0x1, R40 ;  /* 0x00000001ff287819 */ /* 0x000fc80000011428 */
[----:B------:R-:W-:Y:S01]  /*12330*/  LEA R4, R129, R40, 0x7 ;  /* 0x0000002881047211 */ /* 0x000fe200078e38ff */
[----:B------:R-:W-:Y:S06]  /*12340*/  @!P0 BRA `(.L_x_4405) ;  /* 0x00000034007c8947 */ /* 0x000fec0003800000 */
[----:B------:R-:W-:-:S03]  /*12350*/  UMOV UR4, 0xffffffff ;  /* 0xffffffff00047882 */ /* 0x000fc60000000000 */
[----:B------:R-:W-:Y:S05]  /*12360*/  BRA.DIV UR4, `(.L_x_4406) ;  /* 0x000001e2049c7947 */ /* 0x000fea000b800000 */
[----:B------:R0:W2:Y:S04]  /*12370*/  SHFL.IDX PT, R7, R24, RZ, 0x1e1f ;  /* 0x001e1fff18077589 */ /* 0x0000a800000e0000 */
[----:B------:R0:W3:Y:S04]  /*12380*/  SHFL.IDX PT, R39, R26, RZ, 0x1e1f ;  /* 0x001e1fff1a277589 */ /* 0x0000e800000e0000 */
[----:B------:R0:W4:Y:S04]  /*12390*/  SHFL.IDX PT, R0, R28, RZ, 0x1e1f ;  /* 0x001e1fff1c007589 */ /* 0x00012800000e0000 */
[----:B------:R0:W0:Y:S02]  /*123a0*/  SHFL.IDX PT, R3, R45, RZ, 0x1e1f ;  /* 0x001e1fff2d037589 */ /* 0x00002400000e0000 */
.L_x_4668:
[----:B------:R-:W-:Y:S01]  /*123b0*/  ULDC UR4, c[0x0][0x448] ;  /* 0x0001120000047ab9 */ /* 0x000fe20000000800 */
[----:B------:R-:W-:Y:S01]  /*123c0*/  BSSY B1, `(.L_x_4407) ;  /* 0x0000052000017945 */ /* 0x000fe20003800000 */
[----:B------:R-:W-:Y:S01]  /*123d0*/  IMAD R132, R132, UR4, RZ ;  /* 0x0000000484847c24 */ /* 0x000fe2000f8e02ff */
[----:B------:R-:W-:Y:S02]  /*123e0*/  CS2R R8, SRZ ;  /* 0x0000000000087805 */ /* 0x000fe4000001ff00 */
[----:B------:R-:W-:Y:S02]  /*123f0*/  CS2R R12, SRZ ;  /* 0x00000000000c7805 */ /* 0x000fe4000001ff00 */
[----:B------:R-:W-:Y:S02]  /*12400*/  CS2R R20, SRZ ;  /* 0x0000000000147805 */ /* 0x000fe4000001ff00 */
[----:B0-----:R-:W-:Y:S02]  /*12410*/  CS2R R26, SRZ ;  /* 0x00000000001a7805 */ /* 0x001fe4000001ff00 */
[----:B------:R-:W-:-:S02]  /*12420*/  ISETP.GE.AND P0, PT, R4, R132, PT ;  /* 0x000000840400720c */ /* 0x000fc40003f06270 */
[----:B------:R-:W-:Y:S02]  /*12430*/  CS2R R30, SRZ ;  /* 0x00000000001e7805 */ /* 0x000fe4000001ff00 */
[----:B------:R-:W-:Y:S02]  /*12440*/  CS2R R36, SRZ ;  /* 0x0000000000247805 */ /* 0x000fe4000001ff00 */
[----:B------:R-:W-:Y:S02]  /*12450*/  CS2R R10, SRZ ;  /* 0x00000000000a7805 */ /* 0x000fe4000001ff00 */
[----:B-1----:R-:W-:Y:S02]  /*12460*/  CS2R R14, SRZ ;  /* 0x00000000000e7805 */ /* 0x002fe4000001ff00 */
[----:B------:R-:W-:Y:S02]  /*12470*/  CS2R R24, SRZ ;  /* 0x0000000000187805 */ /* 0x000fe4000001ff00 */
[----:B------:R-:W-:-:S02]  /*12480*/  CS2R R28, SRZ ;  /* 0x00000000001c7805 */ /* 0x000fc4000001ff00 */
[----:B------:R-:W-:Y:S02]  /*12490*/  CS2R R32, SRZ ;  /* 0x0000000000207805 */ /* 0x000fe4000001ff00 */
[----:B------:R-:W-:Y:S01]  /*124a0*/  CS2R R34, SRZ ;  /* 0x0000000000227805 */ /* 0x000fe2000001ff00 */
[----:B------:R-:W-:Y:S06]  /*124b0*/  @P0 BRA `(.L_x_4408) ;  /* 0x0000000400080947 */ /* 0x000fec0003800000 */
[----:B------:R-:W2:Y:S01]  /*124c0*/  LDL R46, [R1+0xc] ;  /* 0x00000c00012e7983 */ /* 0x000ea20000100800 */
[----:B------:R-:W-:-:S03]  /*124d0*/  ULDC UR4, c[0x0][0x3f4] ;  /* 0x0000fd0000047ab9 */ /* 0x000fc60000000800 */
[----:B------:R-:W3:Y:S04]  /*124e0*/  LDL R45, [R1+0x14] ;  /* 0x00001400012d7983 */ /* 0x000ee80000100800 */
[----:B------:R-:W4:Y:S04]  /*124f0*/  LDL R43, [R1+0x18] ;  /* 0x00001800012b7983 */ /* 0x000f280000100800 */
[----:B------:R-:W4:Y:S04]  /*12500*/  LDL R42, [R1+0x10] ;  /* 0x00001000012a7983 */ /* 0x000f280000100800 */
[----:B------:R-:W4:Y:S01]  /*12510*/  LDL R38, [R1+0x1c] ;  /* 0x00001c0001267983 */ /* 0x000f220000100800 */
[----:B------:R-:W-:-:S02]  /*12520*/  CS2R R30, SRZ ;  /* 0x00000000001e7805 */ /* 0x000fc4000001ff00 */
[----:B------:R-:W-:Y:S02]  /*12530*/  CS2R R32, SRZ ;  /* 0x0000000000207805 */ /* 0x000fe4000001ff00 */
[----:B------:R-:W-:Y:S02]  /*12540*/  CS2R R26, SRZ ;  /* 0x00000000001a7805 */ /* 0x000fe4000001ff00 */
[----:B------:R-:W-:Y:S02]  /*12550*/  CS2R R36, SRZ ;  /* 0x0000000000247805 */ /* 0x000fe4000001ff00 */
[----:B--2---:R-:W-:Y:S02]  /*12560*/  ISETP.GE.AND P4, PT, R46, UR4, PT ;  /* 0x000000042e007c0c */ /* 0x004fe4000bf86270 */
[----:B------:R-:W-:Y:S02]  /*12570*/  SHF.R.S32.HI R6, RZ, 0x1f, R46 ;  /* 0x0000001fff067819 */ /* 0x000fe4000001142e */
[----:B---3--:R-:W-:-:S02]  /*12580*/  ISETP.GE.AND P3, PT, R45, UR4, PT ;  /* 0x000000042d007c0c */ /* 0x008fc4000bf66270 */
[----:B----4-:R-:W-:-:S07]  /*12590*/  ISETP.GE.AND P2, PT, R43, UR4, PT ;  /* 0x000000042b007c0c */ /* 0x010fce000bf46270 */
[C---:B------:R-:W-:Y:S02]  /*125a0*/  @!P4 IADD3 R4, P0, R46.reuse, R7, RZ ;  /* 0x000000072e04c210 */ /* 0x040fe40007f1e0ff */
[----:B------:R-:W-:-:S03]  /*125b0*/  @!P4 IADD3 R8, P1, R46, R39, RZ ;  /* 0x000000272e08c210 */ /* 0x000fc60007f3e0ff */
[--C-:B------:R-:W-:Y:S02]  /*125c0*/  @!P4 IMAD.X R5, R0, 0x1, R6.reuse, P0 ;  /* 0x000000010005c824 */ /* 0x100fe400000e0606 */
[----:B------:R-:W-:Y:S01]  /*125d0*/  @!P4 IMAD.X R9, R3, 0x1, R6, P1 ;  /* 0x000000010309c824 */ /* 0x000fe200008e0606 */
[----:B------:R-:W-:Y:S02]  /*125e0*/  ISETP.GE.AND P1, PT, R42, UR4, PT ;  /* 0x000000042a007c0c */ /* 0x000fe4000bf26270 */
[----:B------:R0:W5:Y:S01]  /*125f0*/  @!P4 LD.E.64 R30, desc[UR50][R4.64] ;  /* 0x00000032041ec980 */ /* 0x000162000c101b00 */
[----:B------:R-:W-:-:S03]  /*12600*/  SHF.R.S32.HI R10, RZ, 0x1f, R45 ;  /* 0x0000001fff0a7819 */ /* 0x000fc6000001142d */
[----:B------:R1:W5:Y:S01]  /*12610*/  @!P4 LD.E.64 R32, desc[UR50][R8.64] ;  /* 0x000000320820c980 */ /* 0x000362000c101b00 */
[C---:B------:R-:W-:Y:S02]  /*12620*/  @!P3 IADD3 R20, P4, R45.reuse, R7, RZ ;  /* 0x000000072d14b210 */ /* 0x040fe40007f9e0ff */
[----:B------:R-:W-:Y:S02]  /*12630*/  @!P3 IADD3 R24, P5, R45, R39, RZ ;  /* 0x000000272d18b210 */ /* 0x000fe40007fbe0ff */
[----:B------:R-:W-:Y:S01]  /*12640*/  SHF.R.S32.HI R11, RZ, 0x1f, R43 ;  /* 0x0000001fff0b7819 */ /* 0x000fe2000001142b */
[--C-:B------:R-:W-:Y:S01]  /*12650*/  @!P3 IMAD.X R21, R0, 0x1, R10.reuse, P4 ;  /* 0x000000010015b824 */ /* 0x100fe200020e060a */
[----:B------:R-:W-:Y:S01]  /*12660*/  ISETP.GE.AND P0, PT, R224, UR4, PT ;  /* 0x00000004e0007c0c */ /* 0x000fe2000bf06270 */
[----:B------:R-:W-:Y:S01]  /*12670*/  @!P3 IMAD.X R25, R3, 0x1, R10, P5 ;  /* 0x000000010319b824 */ /* 0x000fe200028e060a */
[C---:B------:R-:W-:Y:S02]  /*12680*/  @!P2 IADD3 R12, P4, R43.reuse, R7, RZ ;  /* 0x000000072b0ca210 */ /* 0x040fe40007f9e0ff */
[----:B------:R-:W-:Y:S01]  /*12690*/  @!P2 IADD3 R14, P5, R43, R39, RZ ;  /* 0x000000272b0ea210 */ /* 0x000fe20007fbe0ff */
[----:B------:R2:W5:Y:S01]  /*126a0*/  @!P3 LD.E.64 R26, desc[UR50][R20.64] ;  /* 0x00000032141ab980 */ /* 0x000562000c101b00 */
[----:B------:R-:W-:Y:S01]  /*126b0*/  SHF.R.S32.HI R6, RZ, 0x1f, R42 ;  /* 0x0000001fff067819 */ /* 0x000fe2000001142a */
[--C-:B------:R-:W-:Y:S01]  /*126c0*/  @!P2 IMAD.X R13, R0, 0x1, R11.reuse, P4 ;  /* 0x00000001000da824 */ /* 0x100fe200020e060b */
[C---:B------:R-:W-:Y:S01]  /*126d0*/  @!P1 IADD3 R34, P4, R42.reuse, R7, RZ ;  /* 0x000000072a229210 */ /* 0x040fe20007f9e0ff */
[----:B------:R-:W-:Y:S01]  /*126e0*/  @!P2 IMAD.X R15, R3, 0x1, R11, P5 ;  /* 0x00000001030fa824 */ /* 0x000fe200028e060b */
[----:B------:R-:W-:-:S02]  /*126f0*/  @!P1 IADD3 R10, P5, R42, R39, RZ ;  /* 0x000000272a0a9210 */ /* 0x000fc40007fbe0ff */
[----:B------:R-:W-:Y:S01]  /*12700*/  SHF.R.S32.HI R28, RZ, 0x1f, R38 ;  /* 0x0000001fff1c7819 */ /* 0x000fe20000011426 */
[----:B------:R-:W-:Y:S01]  /*12710*/  @!P1 IMAD.X R35, R0, 0x1, R6, P4 ;  /* 0x0000000100239824 */ /* 0x000fe200020e0606 */
[----:B------:R-:W-:Y:S02]  /*12720*/  ISETP.GE.AND P4, PT, R38, UR4, PT ;  /* 0x0000000426007c0c */ /* 0x000fe4000bf86270 */
[----:B------:R-:W-:Y:S02]  /*12730*/  @!P1 IADD3.X R11, R3, R6, RZ, P5, !PT ;  /* 0x00000006030b9210 */ /* 0x000fe40002ffe4ff */
[----:B0-----:R-:W-:Y:S02]  /*12740*/  @!P0 SHF.R.S32.HI R5, RZ, 0x1f, R224 ;  /* 0x0000001fff058819 */ /* 0x001fe400000114e0 */
[----:B-1----:R-:W-:-:S05]  /*12750*/  @!P0 IADD3 R8, P5, R224, R7, RZ ;  /* 0x00000007e0088210 */ /* 0x002fca0007fbe0ff */
[--C-:B------:R-:W-:Y:S01]  /*12760*/  @!P0 IMAD.X R9, R0, 0x1, R5.reuse, P5 ;  /* 0x0000000100098824 */ /* 0x100fe200028e0605 */
[----:B------:R-:W-:Y:S02]  /*12770*/  @!P0 IADD3 R4, P5, R224, R39, RZ ;  /* 0x00000027e0048210 */ /* 0x000fe40007fbe0ff */
[----:B--2---:R-:W-:Y:S02]  /*12780*/  CS2R R20, SRZ ;  /* 0x0000000000147805 */ /* 0x004fe4000001ff00 */
[----:B------:R-:W5:Y:S01]  /*12790*/  @!P0 LD.E.64 R36, desc[UR50][R8.64] ;  /* 0x0000003208248980 */ /* 0x000f62000c101b00 */
[----:B------:R-:W-:Y:S01]  /*127a0*/  @!P0 IMAD.X R5, R3, 0x1, R5, P5 ;  /* 0x0000000103058824 */ /* 0x000fe200028e0605 */
[----:B------:R-:W-:Y:S02]  /*127b0*/  @!P4 IADD3 R6, P5, R38, R7, RZ ;  /* 0x000000072606c210 */ /* 0x000fe40007fbe0ff */
[----:B------:R0:W5:Y:S03]  /*127c0*/  @!P2 LD.E.64 R20, desc[UR50][R12.64] ;  /* 0x000000320c14a980 */ /* 0x000166000c101b00 */
[----:B------:R-:W-:Y:S01]  /*127d0*/  @!P4 IMAD.X R7, R0, 0x1, R28, P5 ;  /* 0x000000010007c824 */ /* 0x000fe200028e061c */
[----:B------:R-:W-:-:S05]  /*127e0*/  @!P4 IADD3 R38, P5, R38, R39, RZ ;  /* 0x000000272626c210 */ /* 0x000fca0007fbe0ff */
[----:B------:R-:W-:Y:S01]  /*127f0*/  @!P4 IMAD.X R39, R3, 0x1, R28, P5 ;  /* 0x000000010327c824 */ /* 0x000fe200028e061c */
[----:B------:R-:W-:-:S06]  /*12800*/  CS2R R28, SRZ ;  /* 0x00000000001c7805 */ /* 0x000fcc000001ff00 */
[----:B------:R1:W5:Y:S01]  /*12810*/  @!P3 LD.E.64 R28, desc[UR50][R24.64] ;  /* 0x00000032181cb980 */ /* 0x000362000c101b00 */
[----:B0-----:R-:W-:Y:S02]  /*12820*/  CS2R R12, SRZ ;  /* 0x00000000000c7805 */ /* 0x001fe4000001ff00 */
[----:B------:R-:W-:-:S04]  /*12830*/  CS2R R8, SRZ ;  /* 0x0000000000087805 */ /* 0x000fc8000001ff00 */
[----:B------:R0:W5:Y:S01]  /*12840*/  @!P1 LD.E.64 R12, desc[UR50][R34.64] ;  /* 0x00000032220c9980 */ /* 0x000162000c101b00 */
[----:B-1----:R-:W-:-:S03]  /*12850*/  CS2R R24, SRZ ;  /* 0x0000000000187805 */ /* 0x002fc6000001ff00 */
[----:B------:R-:W5:Y:S04]  /*12860*/  @!P4 LD.E.64 R8, desc[UR50][R6.64] ;  /* 0x000000320608c980 */ /* 0x000f68000c101b00 */
[----:B------:R1:W5:Y:S01]  /*12870*/  @!P2 LD.E.64 R24, desc[UR50][R14.64] ;  /* 0x000000320e18a980 */ /* 0x000362000c101b00 */
[----:B0-----:R-:W-:-:S06]  /*12880*/  CS2R R34, SRZ ;  /* 0x0000000000227805 */ /* 0x001fcc000001ff00 */
[----:B------:R-:W5:Y:S01]  /*12890*/  @!P0 LD.E.64 R34, desc[UR50][R4.64] ;  /* 0x0000003204228980 */ /* 0x000f62000c101b00 */
[----:B-1----:R-:W-:-:S06]  /*128a0*/  CS2R R14, SRZ ;  /* 0x00000000000e7805 */ /* 0x002fcc000001ff00 */
[----:B------:R0:W5:Y:S02]  /*128b0*/  @!P1 LD.E.64 R14, desc[UR50][R10.64] ;  /* 0x000000320a0e9980 */ /* 0x000164000c101b00 */
[----:B0-----:R-:W-:-:S06]  /*128c0*/  CS2R R10, SRZ ;  /* 0x00000000000a7805 */ /* 0x001fcc000001ff00 */
[----:B------:R0:W5:Y:S02]  /*128d0*/  @!P4 LD.E.64 R10, desc[UR50][R38.64] ;  /* 0x00000032260ac980 */ /* 0x000164000c101b00 */
.L_x_4408:
[----:B------:R-:W-:Y:S05]  /*128e0*/  BSYNC B1 ;  /* 0x0000000000017941 */ /* 0x000fea0003800000 */
.L_x_4407:
[----:B------:R-:W-:Y:S01]  /*128f0*/  ULEA.HI UR4, UR37, UR37, URZ, 0x1 ;  /* 0x0000002525047291 */ /* 0x000fe2000f8f083f */
[----:B----4-:R-:W-:Y:S01]  /*12900*/  IMAD R0, R129, -0x80, R132 ;  /* 0xffffff8081007824 */ /* 0x010fe200078e0284 */
[----:B------:R-:W-:Y:S02]  /*12910*/  BSSY B1, `(.L_x_4409) ;  /* 0x0000009000017945 */ /* 0x000fe40003800000 */
[----:B------:R-:W-:Y:S02]  /*12920*/  ULOP3.LUT UR4, UR4, 0xfffffffe, URZ, 0xc0, !UPT ;  /* 0xfffffffe04047892 */ /* 0x000fe4000f8ec03f */
[----:B------:R-:W-:Y:S02]  /*12930*/  VIMNMX R0, R0, 0x80, PT ;  /* 0x0000008000007848 */ /* 0x000fe40003fe0100 */
[----:B------:R-:W-:Y:S02]  /*12940*/  UIADD3 UR4, UR37, -UR4, URZ ;  /* 0x8000000425047290 */ /* 0x000fe4000fffe03f */
[----:B------:R-:W-:-:S04]  /*12950*/  ISETP.GE.AND P1, PT, R40, R0, PT ;  /* 0x000000002800720c */ /* 0x000fc80003f26270 */
[----:B------:R-:W-:-:S05]  /*12960*/  IMAD.U32 R3, RZ, RZ, UR4 ;  /* 0x00000004ff037e24 */ /* 0x000fca000f8e00ff */
[----:B------:R-:W-:-:S04]  /*12970*/  SHF.L.U32 R3, R3, 0x1f, RZ ;  /* 0x0000001f03037819 */ /* 0x000fc800000006ff */
[----:B------:R-:W1:Y:S02]  /*12980*/  SYNCS.PHASECHK.TRANS64.TRYWAIT P0, [R18+URZ+0x33400], R3 ;  /* 0x03340003120075a7 */ /* 0x000e64000800017f */
[----:B-1----:R-:W-:Y:S05]  /*12990*/  @!P0 BRA `(.L_x_4410) ;  /* 0x000001dc00848947 */ /* 0x002fea0003800000 */
.L_x_4669:
[----:B------:R-:W-:Y:S05]  /*129a0*/  BSYNC B1 ;  /* 0x0000000000017941 */ /* 0x000fea0003800000 */
.L_x_4409:
[----:B------:R-:W-:Y:S05]  /*129b0*/  @P1 BRA `(.L_x_4411) ;  /* 0x0000006400181947 */ /* 0x000fea0003800000 */
[----:B------:R-:W1:Y:S01]  /*129c0*/  LDL R40, [R1+0x44] ;  /* 0x0000440001287983 */ /* 0x000e620000100800 */
[----:B------:R-:W4:Y:S03]  /*129d0*/  LDC R5, c[0x0][0x3f4] ;  /* 0x0000fd00ff057b82 */ /* 0x000f260000000800 */
[----:B0--3--:R-:W3:Y:S04]  /*129e0*/  LDL R39, [R1+0xc] ;  /* 0x00000c0001277983 */ /* 0x009ee80000100800 */
[----:B------:R-:W3:Y:S04]  /*129f0*/  LDL R38, [R1+0x14] ;  /* 0x0000140001267983 */ /* 0x000ee80000100800 */
[----:B--2---:R-:W2:Y:S04]  /*12a00*/  LDL R7, [R1+0x18] ;  /* 0x0000180001077983 */ /* 0x004ea80000100800 */
[----:B------:R-:W2:Y:S04]  /*12a10*/  LDL R6, [R1+0x10] ;  /* 0x0000100001067983 */ /* 0x000ea80000100800 */
[----:B------:R-:W2:Y:S01]  /*12a20*/  LDL R4, [R1+0x1c] ;  /* 0x00001c0001047983 */ /* 0x000ea20000100800 */
[----:B------:R-:W-:Y:S01]  /*12a30*/  LEA.HI R41, R41, R48, RZ, 0x2 ;  /* 0x0000003029297211 */ /* 0x000fe200078f10ff */
[----:B------:R-:W-:Y:S03]  /*12a40*/  BSSY B1, `(.L_x_4412) ;  /* 0x0000086000017945 */ /* 0x000fe60003800000 */
[----:B------:R-:W-:-:S02]  /*12a50*/  SHF.R.S32.HI R0, RZ, 0x2, R41 ;  /* 0x00000002ff007819 */ /* 0x000fc40000011429 */
[----:B------:R-:W-:Y:S02]  /*12a60*/  SHF.R.S32.HI R41, RZ, 0x1f, R41 ;  /* 0x0000001fff297819 */ /* 0x000fe40000011429 */
[----:B----4-:R-:W-:Y:S02]  /*12a70*/  ISETP.GE.AND P6, PT, R224, R5, PT ;  /* 0x00000005e000720c */ /* 0x010fe40003fc6270 */
[----:B------:R-:W-:-:S04]  /*12a80*/  LEA.HI R41, R41, R0, RZ, 0x2 ;  /* 0x0000000029297211 */ /* 0x000fc800078f10ff */
[----:B------:R-:W-:-:S05]  /*12a90*/  LOP3.LUT R41, R41, 0xfffffffc, RZ, 0xc0, !PT ;  /* 0xfffffffc29297812 */ /* 0x000fca00078ec0ff */
[----:B------:R-:W-:-:S05]  /*12aa0*/  IMAD.IADD R41, R0, 0x1, -R41 ;  /* 0x0000000100297824 */ /* 0x000fca00078e0a29 */
[----:B------:R-:W-:Y:S01]  /*12ab0*/  LOP3.LUT P0, RZ, R41, 0x2, RZ, 0xc0, !PT ;  /* 0x0000000229ff7812 */ /* 0x000fe2000780c0ff */
[----:B-1----:R-:W-:Y:S01]  /*12ac0*/  IMAD.IADD R3, R18, 0x1, R40 ;  /* 0x0000000112037824 */ /* 0x002fe200078e0228 */
[----:B---3--:R-:W-:-:S04]  /*12ad0*/  ISETP.GE.AND P1, PT, R39, R5, PT ;  /* 0x000000052700720c */ /* 0x008fc80003f26270 */
[----:B------:R-:W-:Y:S02]  /*12ae0*/  IADD3 R0, R3, 0x20, RZ ;  /* 0x0000002003007810 */ /* 0x000fe40007ffe0ff */
[-C--:B------:R-:W-:Y:S02]  /*12af0*/  ISETP.GE.AND P2, PT, R38, R5.reuse, PT ;  /* 0x000000052600720c */ /* 0x080fe40003f46270 */
[-C--:B--2---:R-:W-:Y:S02]  /*12b00*/  ISETP.GE.AND P3, PT, R7, R5.reuse, PT ;  /* 0x000000050700720c */ /* 0x084fe40003f66270 */
[-C--:B------:R-:W-:Y:S02]  /*12b10*/  ISETP.GE.AND P4, PT, R6, R5.reuse, PT ;  /* 0x000000050600720c */ /* 0x080fe40003f86270 */
[----:B------:R-:W-:Y:S01]  /*12b20*/  ISETP.GE.AND P5, PT, R4, R5, PT ;  /* 0x000000050400720c */ /* 0x000fe20003fa6270 */
[----:B------:R-:W-:-:S12]  /*12b30*/  @P6 BRA `(.L_x_4413) ;  /* 0x0000000400d86947 */ /* 0x000fd80003800000 */
[----:B------:R-:W0:Y:S01]  /*12b40*/  LDS.128 R4, [R3+0x1e200] ;  /* 0x01e2000003047984 */ /* 0x000e220000000c00 */
        /* <DEDUP_REMOVED lines=24> */
[----:B0-----:R-:W-:Y:S02]  /*12cd0*/  F2FP.F16.E4M3.UNPACK_B R38, R6.H1 ;  /* 0x00000006ff26723e */ /* 0x001fe400030006ff */
[----:B------:R-:W-:Y:S02]  /*12ce0*/  LOP3.LUT R39, R39, 0xff0000, R36, 0xf8, !PT ;  /* 0x00ff000027277812 */ /* 0x000fe400078ef824 */
[----:B------:R-:W-:Y:S01]  /*12cf0*/  LOP3.LUT R43, R43, 0xff0000, R34, 0xf8, !PT ;  /* 0x00ff00002b2b7812 */ /* 0x000fe200078ef822 */
[--C-:B------:R-:W-:Y:S01]  /*12d00*/  HADD2.F32 R37, -RZ, R38.reuse.H0_H0 ;  /* 0x20000026ff257230 */ /* 0x100fe20000004100 */
[----:B------:R-:W-:Y:S01]  /*12d10*/  F2FP.F16.E4M3.UNPACK_B R47, R46 ;  /* 0x0000002eff2f723e */ /* 0x000fe200020006ff */
[----:B------:R-:W-:Y:S01]  /*12d20*/  HADD2.F32 R38, -RZ, R38.H1_H1 ;  /* 0x30000026ff267230 */ /* 0x000fe20000004100 */
[----:B------:R-:W-:-:S02]  /*12d30*/  F2FP.F16.E4M3.UNPACK_B R42, R41 ;  /* 0x00000029ff2a723e */ /* 0x000fc400020006ff */
[----:B------:R-:W-:Y:S01]  /*12d40*/  LOP3.LUT R40, R39, 0xff000000, R36, 0xf8, !PT ;  /* 0xff00000027287812 */ /* 0x000fe200078ef824 */
[--C-:B------:R-:W-:Y:S01]  /*12d50*/  HADD2.F32 R48, -RZ, R47.reuse.H1_H1 ;  /* 0x3000002fff307230 */ /* 0x100fe20000004100 */
[----:B------:R-:W-:Y:S01]  /*12d60*/  LOP3.LUT R45, R43, 0xff000000, R34, 0xf8, !PT ;  /* 0xff0000002b2d7812 */ /* 0x000fe200078ef822 */
[----:B------:R-:W-:Y:S01]  /*12d70*/  HADD2.F32 R43, -RZ, R42.H1_H1 ;  /* 0x3000002aff2b7230 */ /* 0x000fe20000004100 */
[----:B------:R-:W-:Y:S01]  /*12d80*/  F2FP.F16.E4M3.UNPACK_B R36, R6 ;  /* 0x00000006ff24723e */ /* 0x000fe200020006ff */
[----:B------:R-:W-:Y:S01]  /*12d90*/  HADD2.F32 R47, -RZ, R47.H0_H0 ;  /* 0x2000002fff2f7230 */ /* 0x000fe20000004100 */
[-C--:B------:R-:W-:Y:S01]  /*12da0*/  F2FP.F16.E4M3.UNPACK_B R34, R5.reuse ;  /* 0x00000005ff22723e */ /* 0x080fe200020006ff */
[C---:B------:R-:W-:Y:S01]  /*12db0*/  FMUL.FTZ R50, R38.reuse, R48 ;  /* 0x0000003026327220 */ /* 0x040fe20000410000 */
[----:B------:R-:W-:Y:S01]  /*12dc0*/  F2FP.F16.E4M3.UNPACK_B R35, R5.H1 ;  /* 0x00000005ff23723e */ /* 0x000fe200030006ff */
[----:B------:R-:W-:Y:S01]  /*12dd0*/  FMUL.FTZ R51, R38, R43 ;  /* 0x0000002b26337220 */ /* 0x000fe20000410000 */
[----:B------:R-:W-:Y:S01]  /*12de0*/  HADD2.F32 R5, -RZ, R36.H1_H1 ;  /* 0x30000024ff057230 */ /* 0x000fe20000004100 */
        /* <DEDUP_REMOVED lines=9> */
[----:B------:R-:W-:Y:S01]  /*12e80*/  F2FP.F16.E4M3.UNPACK_B R7, R7.H1 ;  /* 0x00000007ff07723e */ /* 0x000fe200030006ff */
[----:B------:R-:W-:-:S02]  /*12e90*/  HADD2.F32 R5, -RZ, R39.H1_H1 ;  /* 0x30000027ff057230 */ /* 0x000fc40000004100 */
[C---:B------:R-:W-:Y:S01]  /*12ea0*/  FFMA.FTZ R43, R36.reuse, R42, -R37 ;  /* 0x0000002a242b7223 */ /* 0x040fe20000010825 */
[--C-:B------:R-:W-:Y:S02]  /*12eb0*/  HADD2.F32 R48, -RZ, R46.reuse.H0_H0 ;  /* 0x2000002eff307230 */ /* 0x100fe40000004100 */
[----:B------:R-:W-:Y:S01]  /*12ec0*/  FFMA.FTZ R50, R36, R47, R38 ;  /* 0x0000002f24327223 */ /* 0x000fe20000010026 */
[----:B------:R-:W-:Y:S01]  /*12ed0*/  HADD2.F32 R38, -RZ, R41.H0_H0 ;  /* 0x20000029ff267230 */ /* 0x000fe20000004100 */
[----:B------:R-:W-:Y:S01]  /*12ee0*/  F2FP.F16.E4M3.UNPACK_B R6, R4 ;  /* 0x00000004ff06723e */ /* 0x000fe200020006ff */
        /* <DEDUP_REMOVED lines=8> */
[----:B------:R-:W-:Y:S02]  /*12f70*/  HADD2.F32 R5, -RZ, R7.H0_H0 ;  /* 0x20000007ff057230 */ /* 0x000fe40000004100 */
[C---:B------:R-:W-:Y:S01]  /*12f80*/  FMUL.FTZ R38, R36.reuse, R46 ;  /* 0x0000002e24267220 */ /* 0x040fe20000410000 */
[----:B------:R-:W-:Y:S01]  /*12f90*/  F2FP.F16.E4M3.UNPACK_B R37, R45 ;  /* 0x0000002dff25723e */ /* 0x000fe200020006ff */
[-C--:B------:R-:W-:Y:S01]  /*12fa0*/  FMUL.FTZ R56, R36, R41.reuse ;  /* 0x0000002924387220 */ /* 0x080fe20000410000 */
[----:B------:R-:W-:Y:S01]  /*12fb0*/  F2FP.F16.E4M3.UNPACK_B R36, R40 ;  /* 0x00000028ff24723e */ /* 0x000fe200020006ff */
[----:B------:R-:W-:Y:S01]  /*12fc0*/  FFMA.FTZ R54, R39, R48, R54 ;  /* 0x0000003027367223 */ /* 0x000fe20000010036 */
[C---:B------:R-:W-:Y:S01]  /*12fd0*/  FFMA.FTZ R48, R5.reuse, R41, -R38 ;  /* 0x0000002905307223 */ /* 0x040fe20000010826 */
[----:B------:R-:W-:Y:S01]  /*12fe0*/  FFMA.FTZ R51, R5, R46, R56 ;  /* 0x0000002e05337223 */ /* 0x000fe20000010038 */
[----:B------:R-:W-:Y:S01]  /*12ff0*/  HADD2.F32 R7, -RZ, R4.H1_H1 ;  /* 0x30000004ff077230 */ /* 0x000fe20000004100 */
[----:B------:R-:W-:Y:S01]  /*13000*/  F2FP.F16.E4M3.UNPACK_B R40, R40.H1 ;  /* 0x00000028ff28723e */ /* 0x000fe200030006ff */
[----:B------:R-:W-:Y:S01]  /*13010*/  HADD2.F32 R42, -RZ, R37.H1_H1 ;  /* 0x30000025ff2a7230 */ /* 0x000fe20000004100 */
[----:B------:R-:W-:Y:S01]  /*13020*/  F2FP.F16.E4M3.UNPACK_B R45, R45.H1 ;  /* 0x0000002dff2d723e */ /* 0x000fe200030006ff */
[----:B------:R-:W-:-:S02]  /*13030*/  HADD2.F32 R38, -RZ, R36.H1_H1 ;  /* 0x30000024ff267230 */ /* 0x000fc40000004100 */
[----:B------:R-:W-:Y:S02]  /*13040*/  HADD2.F32 R5, -RZ, R4.H0_H0 ;  /* 0x20000004ff057230 */ /* 0x000fe40000004100 */
[----:B------:R-:W-:Y:S01]  /*13050*/  FMUL.FTZ R46, R7, R42 ;  /* 0x0000002a072e7220 */ /* 0x000fe20000410000 */
[----:B------:R-:W-:Y:S02]  /*13060*/  HADD2.F32 R39, -RZ, R37.H0_H0 ;  /* 0x20000025ff277230 */ /* 0x000fe40000004100 */
[----:B------:R-:W-:Y:S02]  /*13070*/  HADD2.F32 R4, -RZ, R6.H1_H1 ;  /* 0x30000006ff047230 */ /* 0x000fe40000004100 */
[-C--:B------:R-:W-:Y:S01]  /*13080*/  FFMA.FTZ R46, R5, R38.reuse, -R46 ;  /* 0x00000026052e7223 */ /* 0x080fe2000001082e */
[----:B------:R-:W-:Y:S02]  /*13090*/  HADD2.F32 R37, -RZ, R36.H0_H0 ;  /* 0x20000024ff257230 */ /* 0x000fe40000004100 */
[----:B------:R-:W-:Y:S01]  /*130a0*/  FMUL.FTZ R36, R7, R38 ;  /* 0x0000002607247220 */ /* 0x000fe20000410000 */
[----:B------:R-:W-:-:S02]  /*130b0*/  HADD2.F32 R6, -RZ, R6.H0_H0 ;  /* 0x20000006ff067230 */ /* 0x000fc40000004100 */
[C---:B------:R-:W-:Y:S01]  /*130c0*/  FMUL.FTZ R7, R4.reuse, R39 ;  /* 0x0000002704077220 */ /* 0x040fe20000410000 */
[-C--:B------:R-:W-:Y:S01]  /*130d0*/  FMUL.FTZ R4, R4, R37.reuse ;  /* 0x0000002504047220 */ /* 0x080fe20000410000 */
[----:B------:R-:W-:Y:S02]  /*130e0*/  FFMA.FTZ R41, R5, R42, R36 ;  /* 0x0000002a05297223 */ /* 0x000fe40000010024 */
[C---:B------:R-:W-:Y:S01]  /*130f0*/  FFMA.FTZ R37, R6.reuse, R37, -R7 ;  /* 0x0000002506257223 */ /* 0x040fe20000010807 */
[----:B------:R-:W-:Y:S02]  /*13100*/  HADD2.F32 R5, -RZ, R35.H1_H1 ;  /* 0x30000023ff057230 */ /* 0x000fe40000004100 */
[----:B------:R-:W-:Y:S01]  /*13110*/  FFMA.FTZ R38, R6, R39, R4 ;  /* 0x0000002706267223 */ /* 0x000fe20000010004 */
[----:B------:R-:W-:Y:S02]  /*13120*/  HADD2.F32 R6, -RZ, R40.H1_H1 ;  /* 0x30000028ff067230 */ /* 0x000fe40000004100 */
[----:B------:R-:W-:-:S02]  /*13130*/  HADD2.F32 R36, -RZ, R45.H1_H1 ;  /* 0x3000002dff247230 */ /* 0x000fc40000004100 */
[----:B------:R-:W-:Y:S02]  /*13140*/  HADD2.F32 R45, -RZ, R45.H0_H0 ;  /* 0x2000002dff2d7230 */ /* 0x000fe40000004100 */
[C---:B------:R-:W-:Y:S01]  /*13150*/  FMUL.FTZ R39, R5.reuse, R6 ;  /* 0x0000000605277220 */ /* 0x040fe20000410000 */
[----:B------:R-:W-:Y:S02]  /*13160*/  HADD2.F32 R4, -RZ, R34.H1_H1 ;  /* 0x30000022ff047230 */ /* 0x000fe40000004100 */
[----:B------:R-:W-:Y:S02]  /*13170*/  HADD2.F32 R7, -RZ, R40.H0_H0 ;  /* 0x20000028ff077230 */ /* 0x000fe40000004100 */
[----:B------:R-:W-:Y:S01]  /*13180*/  FMUL.FTZ R40, R5, R36 ;  /* 0x0000002405287220 */ /* 0x000fe20000410000 */
[----:B------:R-:W-:Y:S02]  /*13190*/  HADD2.F32 R35, -RZ, R35.H0_H0 ;  /* 0x20000023ff237230 */ /* 0x000fe40000004100 */
[----:B------:R-:W-:Y:S01]  /*131a0*/  FMUL.FTZ R5, R4, R45 ;  /* 0x0000002d04057220 */ /* 0x000fe20000410000 */
[----:B------:R-:W-:-:S02]  /*131b0*/  HADD2.F32 R34, -RZ, R34.H0_H0 ;  /* 0x20000022ff227230 */ /* 0x000fc40000004100 */
[-C--:B------:R-:W-:Y:S01]  /*131c0*/  FMUL.FTZ R4, R4, R7.reuse ;  /* 0x0000000704047220 */ /* 0x080fe20000410000 */
[C---:B------:R-:W-:Y:S01]  /*131d0*/  FFMA.FTZ R40, R35.reuse, R6, -R40 ;  /* 0x0000000623287223 */ /* 0x040fe20000010828 */
[----:B------:R-:W-:Y:S01]  /*131e0*/  FFMA.FTZ R39, R35, R36, R39 ;  /* 0x0000002423277223 */ /* 0x000fe20000010027 */
[C---:B------:R-:W-:Y:S01]  /*131f0*/  FFMA.FTZ R5, R34.reuse, R7, -R5 ;  /* 0x0000000722057223 */ /* 0x040fe20000010805 */
[----:B------:R-:W-:Y:S01]  /*13200*/  FFMA.FTZ R34, R34, R45, R4 ;  /* 0x0000002d22227223 */ /* 0x000fe20000010004 */
[----:B------:R-:W-:Y:S02]  /*13210*/  F2FP.SATFINITE.E4M3.F32.PACK_AB_MERGE_C R6, R52, R49, RZ ;  /* 0x000000313406723e */ /* 0x000fe400048070ff */
[----:B------:R-:W-:Y:S02]  /*13220*/  F2FP.SATFINITE.E4M3.F32.PACK_AB_MERGE_C R7, R51, R48, RZ ;  /* 0x000000303307723e */ /* 0x000fe400048070ff */
[----:B------:R-:W-:Y:S02]  /*13230*/  F2FP.SATFINITE.E4M3.F32.PACK_AB_MERGE_C R4, R41, R46, RZ ;  /* 0x0000002e2904723e */ /* 0x000fe400048070ff */
[----:B------:R-:W-:-:S02]  /*13240*/  F2FP.SATFINITE.E4M3.F32.PACK_AB_MERGE_C R39, R39, R40, RZ ;  /* 0x000000282727723e */ /* 0x000fc400048070ff */
[----:B------:R-:W-:Y:S02]  /*13250*/  F2FP.SATFINITE.E4M3.F32.PACK_AB_MERGE_C R6, R50, R43, R6 ;  /* 0x0000002b3206723e */ /* 0x000fe40004807006 */
[----:B------:R-:W-:Y:S02]  /*13260*/  F2FP.SATFINITE.E4M3.F32.PACK_AB_MERGE_C R7, R54, R47, R7 ;  /* 0x0000002f3607723e */ /* 0x000fe40004807007 */
[----:B------:R-:W-:Y:S02]  /*13270*/  F2FP.SATFINITE.E4M3.F32.PACK_AB_MERGE_C R4, R38, R37, R4 ;  /* 0x000000252604723e */ /* 0x000fe40004807004 */
[----:B------:R-:W-:-:S05]  /*13280*/  F2FP.SATFINITE.E4M3.F32.PACK_AB_MERGE_C R5, R34, R5, R39 ;  /* 0x000000052205723e */ /* 0x000fca0004807027 */
[----:B------:R0:W-:Y:S02]  /*13290*/  STS.128 [R3+0x1e200], R4 ;  /* 0x01e2000403007388 */ /* 0x0001e40000000c00 */
.L_x_4413:
[----:B------:R-:W-:Y:S05]  /*132a0*/  BSYNC B1 ;  /* 0x0000000000017941 */ /* 0x000fea0003800000 */
.L_x_4412:
[----:B------:R-:W-:Y:S01]  /*132b0*/  BSSY B1, `(.L_x_4414) ;  /* 0x000007d000017945 */ /* 0x000fe20003800000 */
[----:B------:R-:W-:-:S03]  /*132c0*/  @P0 VIADD R0, R3, 0xffffffe0 ;  /* 0xffffffe003000836 */ /* 0x000fc60000000000 */
[----:B------:R-:W-:Y:S05]  /*132d0*/  @P1 BRA `(.L_x_4415) ;  /* 0x0000000400e81947 */ /* 0x000fea0003800000 */
[----:B0-----:R-:W0:Y:S01]  /*132e0*/  LDS.128 R4, [R0+0x1e200] ;  /* 0x01e2000000047984 */ /* 0x001e220000000c00 */
        /* <DEDUP_REMOVED lines=11> */
[----:B------:R-:W-:-:S02]  /*133a0*/  LOP3.LUT R35, R30, 0xff, RZ, 0xc0, !PT ;  /* 0x000000ff1e237812 */ /* 0x000fc400078ec0ff */
[----:B------:R-:W-:Y:S02]  /*133b0*/  LOP3.LUT R34, R34, 0xff, RZ, 0xc0, !PT ;  /* 0x000000ff22227812 */ /* 0x000fe400078ec0ff */
[----:B------:R-:W-:Y:S02]  /*133c0*/  SHF.R.U32.HI R36, RZ, 0x10, R31 ;  /* 0x00000010ff247819 */ /* 0x000fe4000001161f */
[----:B------:R-:W-:Y:S02]  /*133d0*/  LOP3.LUT R39, R32, 0xff, RZ, 0xc0, !PT ;  /* 0x000000ff20277812 */ /* 0x000fe400078ec0ff */
[----:B------:R-:W-:Y:S02]  /*133e0*/  LOP3.LUT R38, R38, 0xff, RZ, 0xc0, !PT ;  /* 0x000000ff26267812 */ /* 0x000fe400078ec0ff */
[----:B------:R-:W-:Y:S02]  /*133f0*/  LOP3.LUT R40, R40, 0xff, RZ, 0xc0, !PT ;  /* 0x000000ff28287812 */ /* 0x000fe400078ec0ff */
[----:B------:R-:W-:-:S02]  /*13400*/  PRMT R35, R34, 0x7604, R35 ;  /* 0x0000760422237816 */ /* 0x000fc40000000023 */
[----:B------:R-:W-:Y:S02]  /*13410*/  LOP3.LUT R36, R36, 0xff, RZ, 0xc0, !PT ;  /* 0x000000ff24247812 */ /* 0x000fe400078ec0ff */
[----:B------:R-:W-:Y:S02]  /*13420*/  SHF.R.U32.HI R34, RZ, 0x10, R30 ;  /* 0x00000010ff227819 */ /* 0x000fe4000001161e */
[----:B------:R-:W-:Y:S02]  /*13430*/  PRMT R39, R38, 0x7604, R39 ;  /* 0x0000760426277816 */ /* 0x000fe40000000027 */
        /* <DEDUP_REMOVED lines=8> */
[----:B0-----:R-:W-:-:S02]  /*134c0*/  F2FP.F16.E4M3.UNPACK_B R34, R6.H1 ;  /* 0x00000006ff22723e */ /* 0x001fc400030006ff */
[----:B------:R-:W-:Y:S02]  /*134d0*/  PRMT R39, R38, 0x7054, R39 ;  /* 0x0000705426277816 */ /* 0x000fe40000000027 */
[----:B------:R-:W-:Y:S01]  /*134e0*/  F2FP.F16.E4M3.UNPACK_B R42, R41 ;  /* 0x00000029ff2a723e */ /* 0x000fe200020006ff */
[--C-:B------:R-:W-:Y:S01]  /*134f0*/  HADD2.F32 R33, -RZ, R34.reuse.H0_H0 ;  /* 0x20000022ff217230 */ /* 0x100fe20000004100 */
[----:B------:R-:W-:Y:S01]  /*13500*/  F2FP.F16.E4M3.UNPACK_B R38, R37 ;  /* 0x00000025ff26723e */ /* 0x000fe200020006ff */
[----:B------:R-:W-:Y:S01]  /*13510*/  HADD2.F32 R34, -RZ, R34.H1_H1 ;  /* 0x30000022ff227230 */ /* 0x000fe20000004100 */
[----:B------:R-:W-:Y:S01]  /*13520*/  LOP3.LUT R40, R39, 0xff000000, R32, 0xf8, !PT ;  /* 0xff00000027287812 */ /* 0x000fe200078ef820 */
[----:B------:R-:W-:Y:S01]  /*13530*/  HADD2.F32 R43, -RZ, R42.H1_H1 ;  /* 0x3000002aff2b7230 */ /* 0x000fe20000004100 */
[----:B------:R-:W-:Y:S01]  /*13540*/  F2FP.F16.E4M3.UNPACK_B R32, R6 ;  /* 0x00000006ff20723e */ /* 0x000fe200020006ff */
[----:B------:R-:W-:Y:S01]  /*13550*/  HADD2.F32 R39, -RZ, R38.H1_H1 ;  /* 0x30000026ff277230 */ /* 0x000fe20000004100 */
[----:B------:R-:W-:Y:S01]  /*13560*/  LOP3.LUT R36, R35, 0xff000000, R30, 0xf8, !PT ;  /* 0xff00000023247812 */ /* 0x000fe200078ef81e */
[----:B------:R-:W-:-:S02]  /*13570*/  HADD2.F32 R42, -RZ, R42.H0_H0 ;  /* 0x2000002aff2a7230 */ /* 0x000fc40000004100 */
[C---:B------:R-:W-:Y:S01]  /*13580*/  FMUL.FTZ R46, R34.reuse, R43 ;  /* 0x0000002b222e7220 */ /* 0x040fe20000410000 */
[----:B------:R-:W-:Y:S01]  /*13590*/  F2FP.F16.E4M3.UNPACK_B R30, R5 ;  /* 0x00000005ff1e723e */ /* 0x000fe200020006ff */
[----:B------:R-:W-:Y:S01]  /*135a0*/  FMUL.FTZ R34, R34, R39 ;  /* 0x0000002722227220 */ /* 0x000fe20000410000 */
[----:B------:R-:W-:Y:S01]  /*135b0*/  F2FP.F16.E4M3.UNPACK_B R31, R5.H1 ;  /* 0x00000005ff1f723e */ /* 0x000fe200030006ff */
[----:B------:R-:W-:Y:S01]  /*135c0*/  HADD2.F32 R5, -RZ, R32.H1_H1 ;  /* 0x30000020ff057230 */ /* 0x000fe20000004100 */
[----:B------:R-:W-:Y:S01]  /*135d0*/  F2FP.F16.E4M3.UNPACK_B R35, R7 ;  /* 0x00000007ff23723e */ /* 0x000fe200020006ff */
[----:B------:R-:W-:Y:S01]  /*135e0*/  HADD2.F32 R38, -RZ, R38.H0_H0 ;  /* 0x20000026ff267230 */ /* 0x000fe20000004100 */
[----:B------:R-:W-:Y:S01]  /*135f0*/  F2FP.F16.E4M3.UNPACK_B R41, R41.H1 ;  /* 0x00000029ff29723e */ /* 0x000fe200030006ff */
[C---:B------:R-:W-:Y:S01]  /*13600*/  FFMA.FTZ R45, R33.reuse, R39, -R46 ;  /* 0x00000027212d7223 */ /* 0x040fe2000001082e */
[----:B------:R-:W-:Y:S01]  /*13610*/  F2FP.F16.E4M3.UNPACK_B R37, R37.H1 ;  /* 0x00000025ff25723e */ /* 0x000fe200030006ff */
[----:B------:R-:W-:Y:S01]  /*13620*/  FFMA.FTZ R50, R33, R43, R34 ;  /* 0x0000002b21327223 */ /* 0x000fe20000010022 */
[----:B------:R-:W-:-:S02]  /*13630*/  HADD2.F32 R32, -RZ, R32.H0_H0 ;  /* 0x20000020ff207230 */ /* 0x000fc40000004100 */
[C---:B------:R-:W-:Y:S01]  /*13640*/  FMUL.FTZ R33, R5.reuse, R42 ;  /* 0x0000002a05217220 */ /* 0x040fe20000410000 */
[-C--:B------:R-:W-:Y:S01]  /*13650*/  FMUL.FTZ R39, R5, R38.reuse ;  /* 0x0000002605277220 */ /* 0x080fe20000410000 */
[----:B------:R-:W-:Y:S01]  /*13660*/  F2FP.F16.E4M3.UNPACK_B R7, R7.H1 ;  /* 0x00000007ff07723e */ /* 0x000fe200030006ff */
[----:B------:R-:W-:Y:S02]  /*13670*/  HADD2.F32 R5, -RZ, R35.H1_H1 ;  /* 0x30000023ff057230 */ /* 0x000fe40000004100 */
[C---:B------:R-:W-:Y:S01]  /*13680*/  FFMA.FTZ R43, R32.reuse, R38, -R33 ;  /* 0x00000026202b7223 */ /* 0x040fe20000010821 */
[----:B------:R-:W-:Y:S02]  /*13690*/  HADD2.F32 R46, -RZ, R41.H0_H0 ;  /* 0x20000029ff2e7230 */ /* 0x000fe40000004100 */
[----:B------:R-:W-:Y:S01]  /*136a0*/  FFMA.FTZ R48, R32, R42, R39 ;  /* 0x0000002a20307223 */ /* 0x000fe20000010027 */
[----:B------:R-:W-:Y:S01]  /*136b0*/  HADD2.F32 R34, -RZ, R37.H0_H0 ;  /* 0x20000025ff227230 */ /* 0x000fe20000004100 */
[----:B------:R-:W-:Y:S01]  /*136c0*/  F2FP.F16.E4M3.UNPACK_B R6, R4 ;  /* 0x00000004ff06723e */ /* 0x000fe200020006ff */
[----:B------:R-:W-:-:S02]  /*136d0*/  HADD2.F32 R35, -RZ, R35.H0_H0 ;  /* 0x20000023ff237230 */ /* 0x000fc40000004100 */
[C---:B------:R-:W-:Y:S01]  /*136e0*/  FMUL.FTZ R38, R5.reuse, R46 ;  /* 0x0000002e05267220 */ /* 0x040fe20000410000 */
        /* <DEDUP_REMOVED lines=8> */
[----:B------:R-:W-:Y:S01]  /*13770*/  F2FP.F16.E4M3.UNPACK_B R4, R4.H1 ;  /* 0x00000004ff04723e */ /* 0x000fe200030006ff */
[-C--:B------:R-:W-:Y:S01]  /*13780*/  FMUL.FTZ R42, R32, R37.reuse ;  /* 0x00000025202a7220 */ /* 0x080fe20000410000 */
[----:B------:R-:W-:Y:S01]  /*13790*/  F2FP.F16.E4M3.UNPACK_B R33, R40 ;  /* 0x00000028ff21723e */ /* 0x000fe200020006ff */
[C---:B------:R-:W-:Y:S01]  /*137a0*/  FFMA.FTZ R49, R5.reuse, R37, -R34 ;  /* 0x0000002505317223 */ /* 0x040fe20000010822 */
[-C--:B------:R-:W-:Y:S01]  /*137b0*/  F2FP.F16.E4M3.UNPACK_B R32, R36.reuse ;  /* 0x00000024ff20723e */ /* 0x080fe200020006ff */
        /* <DEDUP_REMOVED lines=44> */
.L_x_4415:
[----:B------:R-:W-:Y:S05]  /*13a80*/  BSYNC B1 ;  /* 0x0000000000017941 */ /* 0x000fea0003800000 */
.L_x_4414:
[----:B------:R-:W-:Y:S04]  /*13a90*/  BSSY B1, `(.L_x_4416) ;  /* 0x0000078000017945 */ /* 0x000fe80003800000 */
[----:B------:R-:W-:Y:S05]  /*13aa0*/  @P2 BRA `(.L_x_4417) ;  /* 0x0000000400d82947 */ /* 0x000fea0003800000 */
[----:B01----:R-:W0:Y:S01]  /*13ab0*/  LDS.128 R4, [R3+0x20200] ;  /* 0x0202000003047984 */ /* 0x003e220000000c00 */
[----:B-----5:R-:W-:Y:S02]  /*13ac0*/  SHF.R.U32.HI R33, RZ, 0x8, R27 ;  /* 0x00000008ff217819 */ /* 0x020fe4000001161b */
[----:B------:R-:W-:Y:S02]  /*13ad0*/  LOP3.LUT R32, R27, 0xff, RZ, 0xc0, !PT ;  /* 0x000000ff1b207812 */ /* 0x000fe400078ec0ff */
[----:B------:R-:W-:Y:S02]  /*13ae0*/  LOP3.LUT R33, R33, 0xff, RZ, 0xc0, !PT ;  /* 0x000000ff21217812 */ /* 0x000fe400078ec0ff */
[----:B------:R-:W-:Y:S02]  /*13af0*/  SHF.R.U32.HI R37, RZ, 0x8, R29 ;  /* 0x00000008ff257819 */ /* 0x000fe4000001161d */
[----:B------:R-:W-:Y:S02]  /*13b00*/  PRMT R32, R33, 0x7604, R32 ;  /* 0x0000760421207816 */ /* 0x000fe40000000020 */
[----:B------:R-:W-:-:S02]  /*13b10*/  LOP3.LUT R34, R29, 0xff, RZ, 0xc0, !PT ;  /* 0x000000ff1d227812 */ /* 0x000fc400078ec0ff */
[----:B------:R-:W-:Y:S02]  /*13b20*/  LOP3.LUT R37, R37, 0xff, RZ, 0xc0, !PT ;  /* 0x000000ff25257812 */ /* 0x000fe400078ec0ff */
[----:B------:R-:W-:Y:S02]  /*13b30*/  SHF.R.U32.HI R36, RZ, 0x10, R29 ;  /* 0x00000010ff247819 */ /* 0x000fe4000001161d */
[----:B------:R-:W-:Y:S02]  /*13b40*/  SHF.R.U32.HI R38, RZ, 0x10, R27 ;  /* 0x00000010ff267819 */ /* 0x000fe4000001161b */
[----:B------:R-:W-:Y:S02]  /*13b50*/  SHF.R.U32.HI R33, RZ, 0x8, R28 ;  /* 0x00000008ff217819 */ /* 0x000fe4000001161c */
[----:B------:R-:W-:Y:S02]  /*13b60*/  SHF.R.U32.HI R31, RZ, 0x8, R26 ;  /* 0x00000008ff1f7819 */ /* 0x000fe4000001161a */
[----:B------:R-:W-:Y:S01]  /*13b70*/  PRMT R34, R37, 0x7604, R34 ;  /* 0x0000760425227816 */ /* 0x000fe20000000022 */
[----:B------:R-:W-:Y:S01]  /*13b80*/  IMAD.U32 R37, R36, 0x10000, RZ ;  /* 0x0001000024257824 */ /* 0x000fe200078e00ff */
[----:B------:R-:W-:Y:S01]  /*13b90*/  LOP3.LUT R35, R33, 0xff, RZ, 0xc0, !PT ;  /* 0x000000ff21237812 */ /* 0x000fe200078ec0ff */
[----:B------:R-:W-:Y:S01]  /*13ba0*/  IMAD.U32 R33, R38, 0x10000, RZ ;  /* 0x0001000026217824 */ /* 0x000fe200078e00ff */
[----:B------:R-:W-:-:S02]  /*13bb0*/  LOP3.LUT R30, R26, 0xff, RZ, 0xc0, !PT ;  /* 0x000000ff1a1e7812 */ /* 0x000fc400078ec0ff */
[----:B------:R-:W-:Y:S02]  /*13bc0*/  LOP3.LUT R31, R31, 0xff, RZ, 0xc0, !PT ;  /* 0x000000ff1f1f7812 */ /* 0x000fe400078ec0ff */
[----:B------:R-:W-:Y:S02]  /*13bd0*/  LOP3.LUT R37, R34, 0xff0000, R37, 0xf8, !PT ;  /* 0x00ff000022257812 */ /* 0x000fe400078ef825 */
[----:B------:R-:W-:Y:S02]  /*13be0*/  PRMT R31, R31, 0x7604, R30 ;  /* 0x000076041f1f7816 */ /* 0x000fe4000000001e */
[----:B------:R-:W-:Y:S02]  /*13bf0*/  LOP3.LUT R30, R28, 0xff, RZ, 0xc0, !PT ;  /* 0x000000ff1c1e7812 */ /* 0x000fe400078ec0ff */
[----:B------:R-:W-:Y:S02]  /*13c00*/  LOP3.LUT R33, R32, 0xff0000, R33, 0xf8, !PT ;  /* 0x00ff000020217812 */ /* 0x000fe400078ef821 */
[----:B------:R-:W-:-:S02]  /*13c10*/  LOP3.LUT R37, R37, 0xff000000, R29, 0xf8, !PT ;  /* 0xff00000025257812 */ /* 0x000fc400078ef81d */
[----:B------:R-:W-:Y:S02]  /*13c20*/  PRMT R35, R35, 0x7604, R30 ;  /* 0x0000760423237816 */ /* 0x000fe4000000001e */
[----:B------:R-:W-:Y:S02]  /*13c30*/  LOP3.LUT R33, R33, 0xff000000, R27, 0xf8, !PT ;  /* 0xff00000021217812 */ /* 0x000fe400078ef81b */
[-C--:B0-----:R-:W-:Y:S02]  /*13c40*/  F2FP.F16.E4M3.UNPACK_B R30, R6.reuse.H1 ;  /* 0x00000006ff1e723e */ /* 0x081fe400030006ff */
[----:B------:R-:W-:Y:S02]  /*13c50*/  F2FP.F16.E4M3.UNPACK_B R38, R37 ;  /* 0x00000025ff26723e */ /* 0x000fe400020006ff */
[----:B------:R-:W-:Y:S01]  /*13c60*/  LOP3.LUT R35, R35, 0xff0000, R28, 0xf8, !PT ;  /* 0x00ff000023237812 */ /* 0x000fe200078ef81c */
[--C-:B------:R-:W-:Y:S01]  /*13c70*/  HADD2.F32 R29, -RZ, R30.reuse.H0_H0 ;  /* 0x2000001eff1d7230 */ /* 0x100fe20000004100 */
        /* <DEDUP_REMOVED lines=8> */
[----:B------:R-:W-:Y:S01]  /*13d00*/  LOP3.LUT R32, R31, 0xff000000, R26, 0xf8, !PT ;  /* 0xff0000001f207812 */ /* 0x000fe200078ef81a */
        /* <DEDUP_REMOVED lines=80> */
.L_x_4417:
[----:B------:R-:W-:Y:S05]  /*14210*/  BSYNC B1 ;  /* 0x0000000000017941 */ /* 0x000fea0003800000 */
.L_x_4416:
[----:B------:R-:W-:Y:S04]  /*14220*/  BSSY B1, `(.L_x_4418) ;  /* 0x000007c000017945 */ /* 0x000fe80003800000 */
[----:B------:R-:W-:Y:S05]  /*14230*/  @P3 BRA `(.L_x_4419) ;  /* 0x0000000400e83947 */ /* 0x000fea0003800000 */
[----:B012---:R-:W0:Y:S01]  /*14240*/  LDS.128 R4, [R0+0x20200] ;  /* 0x0202000000047984 */ /* 0x007e220000000c00 */
        /* <DEDUP_REMOVED lines=121> */
.L_x_4419:
[----:B------:R-:W-:Y:S05]  /*149e0*/  BSYNC B1 ;  /* 0x0000000000017941 */ /* 0x000fea0003800000 */
.L_x_4418:
[----:B------:R-:W-:Y:S04]  /*149f0*/  BSSY B1, `(.L_x_4420) ;  /* 0x0000078000017945 */ /* 0x000fe80003800000 */
[----:B------:R-:W-:Y:S05]  /*14a00*/  @P4 BRA `(.L_x_4421) ;  /* 0x0000000400d84947 */ /* 0x000fea0003800000 */
[----:B0123--:R-:W0:Y:S01]  /*14a10*/  LDS.128 R4, [R3+0x22200] ;  /* 0x0222000003047984 */ /* 0x00fe220000000c00 */
        /* <DEDUP_REMOVED lines=117> */
.L_x_4421:
[----:B------:R-:W-:Y:S05]  /*15170*/  BSYNC B1 ;  /* 0x0000000000017941 */ /* 0x000fea0003800000 */
.L_x_4420:
[----:B------:R-:W-:Y:S05]  /*15180*/  @P5 BRA `(.L_x_4411) ;  /* 0x0000003c00245947 */ /* 0x000fea0003800000 */
[----:B01234-:R-:W0:Y:S01]  /*15190*/  LDS.128 R4, [R0+0x22200] ;  /* 0x0222000000047984 */ /* 0x01fe220000000c00 */
        /* <DEDUP_REMOVED lines=120> */
[----:B------:R0:W-:Y:S01]  /*15920*/  STS.128 [R0+0x22200], R4 ;  /* 0x0222000400007388 */ /* 0x0001e20000000c00 */
[----:B------:R-:W-:Y:S05]  /*15930*/  BRA `(.L_x_4411) ;  /* 0x0000003400387947 */ /* 0x000fea0003800000 */
.L_x_4405:
[----:B------:R-:W-:-:S03]  /*15940*/  UMOV UR4, 0xffffffff ;  /* 0xffffffff00047882 */ /* 0x000fc60000000000 */
[----:B------:R-:W-:Y:S05]  /*15950*/  BRA.DIV UR4, `(.L_x_4422) ;  /* 0x000001ae04a87947 */ /* 0x000fea000b800000 */
[----:B------:R0:W2:Y:S04]  /*15960*/  SHFL.IDX PT, R37, R24, RZ, 0x1e1f ;  /* 0x001e1fff18257589 */ /* 0x0000a800000e0000 */
[----:B------:R0:W3:Y:S04]  /*15970*/  SHFL.IDX PT, R47, R26, RZ, 0x1e1f ;  /* 0x001e1fff1a2f7589 */ /* 0x0000e800000e0000 */
[----:B------:R0:W4:Y:S04]  /*15980*/  SHFL.IDX PT, R3, R28, RZ, 0x1e1f ;  /* 0x001e1fff1c037589 */ /* 0x00012800000e0000 */
[----:B------:R-:W0:Y:S02]  /*15990*/  SHFL.IDX PT, R45, R45, RZ, 0x1e1f ;  /* 0x001e1fff2d2d7589 */ /* 0x000e2400000e0000 */
.L_x_4675:
[----:B------:R-:W-:Y:S01]  /*159a0*/  ULDC UR4, c[0x0][0x448] ;  /* 0x0001120000047ab9 */ /* 0x000fe20000000800 */
[----:B------:R-:W-:Y:S01]  /*159b0*/  BSSY B1, `(.L_x_4423) ;  /* 0x0000036000017945 */ /* 0x000fe20003800000 */
[----:B------:R-:W-:Y:S01]  /*159c0*/  IMAD R0, R132, UR4, RZ ;  /* 0x0000000484007c24 */ /* 0x000fe2000f8e02ff */
[----:B0-----:R-:W-:Y:S02]  /*159d0*/  CS2R R28, SRZ ;  /* 0x00000000001c7805 */ /* 0x001fe4000001ff00 */
[----:B------:R-:W-:Y:S02]  /*159e0*/  CS2R R30, SRZ ;  /* 0x00000000001e7805 */ /* 0x000fe4000001ff00 */
[----:B------:R-:W-:Y:S02]  /*159f0*/  CS2R R6, SRZ ;  /* 0x0000000000067805 */ /* 0x000fe4000001ff00 */
[----:B------:R-:W-:Y:S02]  /*15a00*/  CS2R R8, SRZ ;  /* 0x0000000000087805 */ /* 0x000fe4000001ff00 */
[----:B------:R-:W-:-:S02]  /*15a10*/  ISETP.GE.AND P0, PT, R4, R0, PT ;  /* 0x000000000400720c */ /* 0x000fc40003f06270 */
[----:B------:R-:W-:Y:S02]  /*15a20*/  CS2R R4, SRZ ;  /* 0x0000000000047805 */ /* 0x000fe4000001ff00 */
[----:B------:R-:W-:Y:S02]  /*15a30*/  CS2R R10, SRZ ;  /* 0x00000000000a7805 */ /* 0x000fe4000001ff00 */
[----:B------:R-:W-:Y:S02]  /*15a40*/  CS2R R32, SRZ ;  /* 0x0000000000207805 */ /* 0x000fe4000001ff00 */
[----:B------:R-:W-:Y:S02]  /*15a50*/  CS2R R34, SRZ ;  /* 0x0000000000227805 */ /* 0x000fe4000001ff00 */
[----:B------:R-:W-:Y:S02]  /*15a60*/  CS2R R12, SRZ ;  /* 0x00000000000c7805 */ /* 0x000fe4000001ff00 */
[----:B-1----:R-:W-:-:S02]  /*15a70*/  CS2R R14, SRZ ;  /* 0x00000000000e7805 */ /* 0x002fc4000001ff00 */
[----:B------:R-:W-:Y:S02]  /*15a80*/  CS2R R24, SRZ ;  /* 0x0000000000187805 */ /* 0x000fe4000001ff00 */
[----:B------:R-:W-:Y:S01]  /*15a90*/  CS2R R26, SRZ ;  /* 0x00000000001a7805 */ /* 0x000fe2000001ff00 */
[----:B------:R-:W-:Y:S06]  /*15aa0*/  @P0 BRA `(.L_x_4424) ;  /* 0x0000000000980947 */ /* 0x000fec0003800000 */
[----:B------:R-:W-:Y:S01]  /*15ab0*/  ULDC UR4, c[0x0][0x3f4] ;  /* 0x0000fd0000047ab9 */ /* 0x000fe20000000800 */
[----:B------:R-:W-:Y:S02]  /*15ac0*/  CS2R R32, SRZ ;  /* 0x0000000000207805 */ /* 0x000fe4000001ff00 */
[----:B------:R-:W-:Y:S02]  /*15ad0*/  ISETP.GE.AND P1, PT, R221, UR4, PT ;  /* 0x00000004dd007c0c */ /* 0x000fe4000bf26270 */
[----:B------:R-:W-:Y:S02]  /*15ae0*/  CS2R R34, SRZ ;  /* 0x0000000000227805 */ /* 0x000fe4000001ff00 */
[----:B------:R-:W-:Y:S02]  /*15af0*/  ISETP.GE.AND P2, PT, R16, UR4, PT ;  /* 0x0000000410007c0c */ /* 0x000fe4000bf46270 */
[----:B------:R-:W-:Y:S02]  /*15b00*/  CS2R R28, SRZ ;  /* 0x00000000001c7805 */ /* 0x000fe4000001ff00 */
[----:B------:R-:W-:-:S02]  /*15b10*/  ISETP.GE.AND P0, PT, R222, UR4, PT ;  /* 0x00000004de007c0c */ /* 0x000fc4000bf06270 */
[----:B------:R-:W-:Y:S02]  /*15b20*/  CS2R R30, SRZ ;  /* 0x00000000001e7805 */ /* 0x000fe4000001ff00 */
[----:B------:R-:W-:Y:S02]  /*15b30*/  CS2R R12, SRZ ;  /* 0x00000000000c7805 */ /* 0x000fe4000001ff00 */
[----:B------:R-:W-:Y:S02]  /*15b40*/  CS2R R14, SRZ ;  /* 0x00000000000e7805 */ /* 0x000fe4000001ff00 */
[----:B------:R-:W-:Y:S02]  /*15b50*/  @!P1 SHF.L.U32 R20, R226, 0x4, RZ ;  /* 0x00000004e2149819 */ /* 0x000fe400000006ff */
[----:B--2---:R-:W-:-:S03]  /*15b60*/  @!P2 IADD3 R40, P3, R16, R37, RZ ;  /* 0x000000251028a210 */ /* 0x004fc60007f7e0ff */
[----:B------:R-:W-:Y:S01]  /*15b70*/  @!P0 IMAD.SHL.U32 R38, R227, 0x10, RZ ;  /* 0x00000010e3268824 */ /* 0x000fe200078e00ff */
[----:B------:R-:W-:Y:S02]  /*15b80*/  @!P1 SHF.R.S32.HI R4, RZ, 0x1f, R20 ;  /* 0x0000001fff049819 */ /* 0x000fe40000011414 */
[C---:B------:R-:W-:Y:S01]  /*15b90*/  @!P1 IADD3 R42, P5, R20.reuse, R37, RZ ;  /* 0x00000025142a9210 */ /* 0x040fe20007fbe0ff */
[C---:B----4-:R-:W-:Y:S01]  /*15ba0*/  @!P2 IMAD.X R41, R3.reuse, 0x1, R17, P3 ;  /* 0x000000010329a824 */ /* 0x050fe200018e0611 */
[----:B---3--:R-:W-:Y:S02]  /*15bb0*/  @!P1 IADD3 R20, P4, R20, R47, RZ ;  /* 0x0000002f14149210 */ /* 0x008fe40007f9e0ff */
[C---:B------:R-:W-:Y:S01]  /*15bc0*/  @!P0 IADD3 R36, P3, R38.reuse, R37, RZ ;  /* 0x0000002526248210 */ /* 0x040fe20007f7e0ff */
[----:B------:R-:W-:Y:S01]  /*15bd0*/  @!P1 IMAD.X R43, R3, 0x1, R4, P5 ;  /* 0x00000001032b9824 */ /* 0x000fe200028e0604 */
[----:B------:R-:W-:Y:S01]  /*15be0*/  @!P0 SHF.R.S32.HI R6, RZ, 0x1f, R38 ;  /* 0x0000001fff068819 */ /* 0x000fe20000011426 */
[----:B------:R-:W-:Y:S01]  /*15bf0*/  @!P1 IMAD.X R21, R45, 0x1, R4, P4 ;  /* 0x000000012d159824 */ /* 0x000fe200020e0604 */
[----:B------:R-:W-:-:S02]  /*15c00*/  @!P0 IADD3 R38, P5, R38, R47, RZ ;  /* 0x0000002f26268210 */ /* 0x000fc40007fbe0ff */
[----:B------:R-:W-:Y:S02]  /*15c10*/  CS2R R24, SRZ ;  /* 0x0000000000187805 */ /* 0x000fe4000001ff00 */
[----:B------:R-:W-:Y:S01]  /*15c20*/  @!P2 IADD3 R46, P4, R16, R47, RZ ;  /* 0x0000002f102ea210 */ /* 0x000fe20007f9e0ff */
[--C-:B------:R-:W-:Y:S01]  /*15c30*/  @!P0 IMAD.X R37, R3, 0x1, R6.reuse, P3 ;  /* 0x0000000103258824 */ /* 0x100fe200018e0606 */
[----:B------:R-:W-:Y:S01]  /*15c40*/  CS2R R4, SRZ ;  /* 0x0000000000047805 */ /* 0x000fe2000001ff00 */
[----:B------:R-:W-:Y:S01]  /*15c50*/  @!P0 IMAD.X R39, R45, 0x1, R6, P5 ;  /* 0x000000012d278824 */ /* 0x000fe200028e0606 */
[----:B------:R-:W-:Y:S02]  /*15c60*/  CS2R R6, SRZ ;  /* 0x0000000000067805 */ /* 0x000fe4000001ff00 */
[----:B------:R-:W-:Y:S02]  /*15c70*/  CS2R R26, SRZ ;  /* 0x00000000001a7805 */ /* 0x000fe4000001ff00 */
[----:B------:R-:W-:-:S02]  /*15c80*/  CS2R R8, SRZ ;  /* 0x0000000000087805 */ /* 0x000fc4000001ff00 */
[----:B------:R-:W-:Y:S01]  /*15c90*/  CS2R R10, SRZ ;  /* 0x00000000000a7805 */ /* 0x000fe2000001ff00 */
[----:B------:R-:W-:Y:S01]  /*15ca0*/  @!P2 IMAD.X R47, R45, 0x1, R17, P4 ;  /* 0x000000012d2fa824 */ /* 0x000fe200020e0611 */
[----:B------:R0:W5:Y:S04]  /*15cb0*/  @!P2 LD.E.128 R32, desc[UR50][R40.64] ;  /* 0x000000322820a980 */ /* 0x000168000c101d00 */
[----:B------:R0:W5:Y:S04]  /*15cc0*/  @!P2 LD.E.128 R28, desc[UR50][R46.64] ;  /* 0x000000322e1ca980 */ /* 0x000168000c101d00 */
[----:B------:R0:W5:Y:S04]  /*15cd0*/  @!P1 LD.E.128 R12, desc[UR50][R42.64] ;  /* 0x000000322a0c9980 */ /* 0x000168000c101d00 */
[----:B------:R0:W5:Y:S04]  /*15ce0*/  @!P1 LD.E.128 R4, desc[UR50][R20.64] ;  /* 0x0000003214049980 */ /* 0x000168000c101d00 */
[----:B------:R0:W5:Y:S04]  /*15cf0*/  @!P0 LD.E.128 R24, desc[UR50][R36.64] ;  /* 0x0000003224188980 */ /* 0x000168000c101d00 */
[----:B------:R0:W5:Y:S02]  /*15d00*/  @!P0 LD.E.128 R8, desc[UR50][R38.64] ;  /* 0x0000003226088980 */ /* 0x000164000c101d00 */
.L_x_4424:
[----:B------:R-:W-:Y:S05]  /*15d10*/  BSYNC B1 ;  /* 0x0000000000017941 */ /* 0x000fea0003800000 */
.L_x_4423:
[----:B------:R-:W-:Y:S01]  /*15d20*/  ULEA.HI UR4, UR37, UR37, URZ, 0x1 ;  /* 0x0000002525047291 */ /* 0x000fe2000f8f083f */
[----:B0-----:R-:W0:Y:S01]  /*15d30*/  S2R R20, SR_TID.X ;  /* 0x0000000000147919 */ /* 0x001e220000002100 */
[----:B------:R-:W-:Y:S01]  /*15d40*/  IMAD R0, R129, -0x80, R0 ;  /* 0xffffff8081007824 */ /* 0x000fe200078e0200 */
[----:B------:R-:W-:Y:S01]  /*15d50*/  BSSY B1, `(.L_x_4425) ;  /* 0x000000d000017945 */ /* 0x000fe20003800000 */
[----:B------:R-:W-:-:S03]  /*15d60*/  ULOP3.LUT UR4, UR4, 0xfffffffe, URZ, 0xc0, !UPT ;  /* 0xfffffffe04047892 */ /* 0x000fc6000f8ec03f */
[----:B------:R-:W-:Y:S01]  /*15d70*/  VIMNMX R0, R0, 0x80, PT ;  /* 0x0000008000007848 */ /* 0x000fe20003fe0100 */
[----:B------:R-:W-:-:S06]  /*15d80*/  UIADD3 UR4, UR37, -UR4, URZ ;  /* 0x8000000425047290 */ /* 0x000fcc000fffe03f */
[----:B----4-:R-:W-:-:S04]  /*15d90*/  MOV R3, UR4 ;  /* 0x0000000400037c02 */ /* 0x010fc80008000f00 */
[----:B------:R-:W-:-:S04]  /*15da0*/  SHF.L.U32 R3, R3, 0x1f, RZ ;  /* 0x0000001f03037819 */ /* 0x000fc800000006ff */
[----:B------:R-:W1:Y:S01]  /*15db0*/  SYNCS.PHASECHK.TRANS64.TRYWAIT P0, [R18+URZ+0x33400], R3 ;  /* 0x03340003120075a7 */ /* 0x000e62000800017f */
[C---:B0-----:R-:W-:Y:S02]  /*15dc0*/  VIADD R21, R20.reuse, 0xffffff80 ;  /* 0xffffff8014157836 */ /* 0x041fe40000000000 */
[----:B------:R-:W-:-:S05]  /*15dd0*/  VIADD R20, R20, 0xffffff80 ;  /* 0xffffff8014147836 */ /* 0x000fca0000000000 */
[----:B------:R-:W-:-:S04]  /*15de0*/  LEA.HI R20, R20, R21, RZ, 0x1 ;  /* 0x0000001514147211 */ /* 0x000fc800078f08ff */
[----:B------:R-:W-:-:S04]  /*15df0*/  SHF.R.S32.HI R20, RZ, 0x1, R20 ;  /* 0x00000001ff147819 */ /* 0x000fc80000011414 */
[----:B------:R-:W-:Y:S01]  /*15e00*/  ISETP.GE.AND P1, PT, R20, R0, PT ;  /* 0x000000001400720c */ /* 0x000fe20003f26270 */
[----:B-1----:R-:W-:-:S12]  /*15e10*/  @!P0 BRA `(.L_x_4426) ;  /* 0x000001a800ec8947 */ /* 0x002fd80003800000 */
.L_x_4676:
[----:B------:R-:W-:Y:S05]  /*15e20*/  BSYNC B1 ;  /* 0x0000000000017941 */ /* 0x000fea0003800000 */
.L_x_4425:
[----:B------:R-:W-:Y:S05]  /*15e30*/  @P1 BRA `(.L_x_4411) ;  /* 0x0000002c00f81947 */ /* 0x000fea0003800000 */
[----:B------:R1:W5:Y:S01]  /*15e40*/  LDL R69, [R1+0x24] ;  /* 0x0000240001457983 */ /* 0x0003620000100800 */
[----:B0-----:R-:W0:Y:S03]  /*15e50*/  LDC R3, c[0x0][0x3f4] ;  /* 0x0000fd00ff037b82 */ /* 0x001e260000000800 */
[----:B------:R1:W5:Y:S04]  /*15e60*/  LDL R68, [R1+0x28] ;  /* 0x0000280001447983 */ /* 0x0003680000100800 */
[----:B------:R1:W5:Y:S01]  /*15e70*/  LDL R67, [R1+0x2c] ;  /* 0x00002c0001437983 */ /* 0x0003620000100800 */
[----:B------:R-:W-:Y:S01]  /*15e80*/  BSSY B1, `(.L_x_4427) ;  /* 0x00000ff000017945 */ /* 0x000fe20003800000 */
[----:B0-----:R-:W-:-:S02]  /*15e90*/  ISETP.GE.AND P0, PT, R16, R3, PT ;  /* 0x000000031000720c */ /* 0x001fc40003f06270 */
[-C--:B------:R-:W-:Y:S02]  /*15ea0*/  ISETP.GE.AND P1, PT, R221, R3.reuse, PT ;  /* 0x00000003dd00720c */ /* 0x080fe40003f26270 */
[----:B------:R-:W-:-:S09]  /*15eb0*/  ISETP.GE.AND P2, PT, R222, R3, PT ;  /* 0x00000003de00720c */ /* 0x000fd20003f46270 */
[----:B-1----:R-:W-:Y:S05]  /*15ec0*/  @P0 BRA `(.L_x_4428) ;  /* 0x0000000c00e80947 */ /* 0x002fea0003800000 */
[----:B------:R-:W4:Y:S01]  /*15ed0*/  LDL R70, [R1+0x12c] ;  /* 0x00012c0001467983 */ /* 0x000f220000100800 */
[----:B------:R-:W-:Y:S02]  /*15ee0*/  LEA.HI R0, R48, R48, RZ, 0x1 ;  /* 0x0000003030007211 */ /* 0x000fe400078f08ff */
[----:B-----5:R-:W-:Y:S02]  /*15ef0*/  LOP3.LUT R20, R32, 0xff, RZ, 0xc0, !PT ;  /* 0x000000ff20147812 */ /* 0x020fe400078ec0ff */
[----:B------:R-:W-:Y:S02]  /*15f00*/  LOP3.LUT R21, R0, 0xfffffffe, RZ, 0xc0, !PT ;  /* 0xfffffffe00157812 */ /* 0x000fe400078ec0ff */
[----:B------:R-:W-:Y:S02]  /*15f10*/  SHF.R.U32.HI R0, RZ, 0x8, R32 ;  /* 0x00000008ff007819 */ /* 0x000fe40000011620 */
[----:B--2---:R-:W-:Y:S01]  /*15f20*/  SHF.R.U32.HI R37, RZ, 0x8, R33 ;  /* 0x00000008ff257819 */ /* 0x004fe20000011621 */
[----:B------:R-:W-:Y:S01]  /*15f30*/  IMAD.IADD R48, R48, 0x1, -R21 ;  /* 0x0000000130307824 */ /* 0x000fe200078e0a15 */
[----:B------:R-:W-:-:S02]  /*15f40*/  LOP3.LUT R21, R0, 0xff, RZ, 0xc0, !PT ;  /* 0x000000ff00157812 */ /* 0x000fc400078ec0ff */
[----:B------:R-:W-:Y:S02]  /*15f50*/  SHF.R.U32.HI R39, RZ, 0x8, R34 ;  /* 0x00000008ff277819 */ /* 0x000fe40000011622 */
[----:B------:R-:W-:Y:S02]  /*15f60*/  LEA.HI R0, R3, R48, RZ, 0x1c ;  /* 0x0000003003007211 */ /* 0x000fe400078fe0ff */
[----:B------:R-:W-:Y:S02]  /*15f70*/  PRMT R45, R21, 0x7604, R20 ;  /* 0x00007604152d7816 */ /* 0x000fe40000000014 */
[----:B------:R-:W-:Y:S02]  /*15f80*/  SHF.R.S32.HI R21, RZ, 0x1f, R0 ;  /* 0x0000001fff157819 */ /* 0x000fe40000011400 */
[----:B------:R-:W-:Y:S02]  /*15f90*/  LOP3.LUT R36, R33, 0xff, RZ, 0xc0, !PT ;  /* 0x000000ff21247812 */ /* 0x000fe400078ec0ff */
[----:B------:R-:W-:Y:S01]  /*15fa0*/  LEA.HI R21, R21, R0, RZ, 0x2 ;  /* 0x0000000015157211 */ /* 0x000fe200078f10ff */
[----:B------:R-:W-:Y:S01]  /*15fb0*/  IMAD.SHL.U32 R0, R0, 0x10, RZ ;  /* 0x0000001000007824 */ /* 0x000fe200078e00ff */
[----:B------:R-:W-:-:S02]  /*15fc0*/  LOP3.LUT R38, R34, 0xff, RZ, 0xc0, !PT ;  /* 0x000000ff22267812 */ /* 0x000fc400078ec0ff */
[----:B------:R-:W-:Y:S01]  /*15fd0*/  LOP3.LUT R37, R37, 0xff, RZ, 0xc0, !PT ;  /* 0x000000ff25257812 */ /* 0x000fe200078ec0ff */
[----:B------:R-:W-:Y:S01]  /*15fe0*/  IMAD.SHL.U32 R21, R21, 0x800, RZ ;  /* 0x0000080015157824 */ /* 0x000fe200078e00ff */
[----:B------:R-:W-:Y:S02]  /*15ff0*/  LOP3.LUT R0, R69, 0x30, R0, 0xf8, !PT ;  /* 0x0000003045007812 */ /* 0x000fe400078ef800 */
[----:B------:R-:W-:Y:S02]  /*16000*/  LOP3.LUT R39, R39, 0xff, RZ, 0xc0, !PT ;  /* 0x000000ff27277812 */ /* 0x000fe400078ec0ff */
[----:B------:R-:W-:Y:S02]  /*16010*/  LOP3.LUT R0, R0, R68, RZ, 0x3c, !PT ;  /* 0x0000004400007212 */ /* 0x000fe400078e3cff */
[----:B------:R-:W-:Y:S02]  /*16020*/  LOP3.LUT R21, R21, 0xffffe000, RZ, 0xc0, !PT ;  /* 0xffffe00015157812 */ /* 0x000fe400078ec0ff */
[----:B------:R-:W-:-:S02]  /*16030*/  PRMT R20, R37, 0x7604, R36 ;  /* 0x0000760425147816 */ /* 0x000fc40000000024 */
[----:B------:R-:W-:Y:S02]  /*16040*/  IADD3 R21, R0, R67, R21 ;  /* 0x0000004300157210 */ /* 0x000fe40007ffe015 */
[----:B---3--:R-:W-:Y:S02]  /*16050*/  PRMT R47, R39, 0x7604, R38 ;  /* 0x00007604272f7816 */ /* 0x008fe40000000026 */
[----:B------:R-:W-:Y:S01]  /*16060*/  SHF.R.U32.HI R37, RZ, 0x8, R35 ;  /* 0x00000008ff257819 */ /* 0x000fe20000011623 */
[----:B------:R-:W-:Y:S01]  /*16070*/  IMAD.IADD R0, R18, 0x1, R21 ;  /* 0x0000000112007824 */ /* 0x000fe200078e0215 */
[----:B------:R-:W-:Y:S02]  /*16080*/  SHF.R.U32.HI R39, RZ, 0x8, R28 ;  /* 0x00000008ff277819 */ /* 0x000fe4000001161c */
[----:B------:R-:W-:Y:S02]  /*16090*/  SHF.R.U32.HI R40, RZ, 0x8, R29 ;  /* 0x00000008ff287819 */ /* 0x000fe4000001161d */
[----:B------:R-:W-:-:S02]  /*160a0*/  LOP3.LUT R36, R35, 0xff, RZ, 0xc0, !PT ;  /* 0x000000ff23247812 */ /* 0x000fc400078ec0ff */
[----:B------:R-:W-:Y:S02]  /*160b0*/  LOP3.LUT R38, R28, 0xff, RZ, 0xc0, !PT ;  /* 0x000000ff1c267812 */ /* 0x000fe400078ec0ff */
[----:B------:R-:W-:Y:S02]  /*160c0*/  LOP3.LUT R37, R37, 0xff, RZ, 0xc0, !PT ;  /* 0x000000ff25257812 */ /* 0x000fe400078ec0ff */
[----:B------:R-:W-:Y:S02]  /*160d0*/  LOP3.LUT R39, R39, 0xff, RZ, 0xc0, !PT ;  /* 0x000000ff27277812 */ /* 0x000fe400078ec0ff */
[----:B------:R-:W-:Y:S02]  /*160e0*/  LOP3.LUT R21, R40, 0xff, RZ, 0xc0, !PT ;  /* 0x000000ff28157812 */ /* 0x000fe400078ec0ff */
[----:B------:R-:W0:Y:S01]  /*160f0*/  LDS.128 R40, [R0+0x1e200] ;  /* 0x01e2000000287984 */ /* 0x000e220000000c00 */
[----:B------:R-:W-:Y:S02]  /*16100*/  PRMT R46, R37, 0x7604, R36 ;  /* 0x00007604252e7816 */ /* 0x000fe40000000024 */
[----:B------:R-:W-:-:S02]  /*16110*/  PRMT R51, R39, 0x7604, R38 ;  /* 0x0000760427337816 */ /* 0x000fc40000000026 */
[----:B------:R-:W-:Y:S02]  /*16120*/  SHF.R.U32.HI R53, RZ, 0x8, R31 ;  /* 0x00000008ff357819 */ /* 0x000fe4000001161f */
[----:B------:R-:W-:Y:S02]  /*16130*/  LOP3.LUT R52, R31, 0xff, RZ, 0xc0, !PT ;  /* 0x000000ff1f347812 */ /* 0x000fe400078ec0ff */
[----:B------:R-:W-:Y:S02]  /*16140*/  LOP3.LUT R53, R53, 0xff, RZ, 0xc0, !PT ;  /* 0x000000ff35357812 */ /* 0x000fe400078ec0ff */
[----:B------:R-:W-:Y:S02]  /*16150*/  LOP3.LUT R48, R29, 0xff, RZ, 0xc0, !PT ;  /* 0x000000ff1d307812 */ /* 0x000fe400078ec0ff */
[----:B------:R-:W-:Y:S02]  /*16160*/  SHF.R.U32.HI R50, RZ, 0x8, R30 ;  /* 0x00000008ff327819 */ /* 0x000fe4000001161e */
[----:B------:R-:W-:-:S02]  /*16170*/  PRMT R52, R53, 0x7604, R52 ;  /* 0x0000760435347816 */ /* 0x000fc40000000034 */
[----:B------:R-:W-:Y:S02]  /*16180*/  SHF.R.U32.HI R53, RZ, 0x10, R29 ;  /* 0x00000010ff357819 */ /* 0x000fe4000001161d */
[----:B------:R-:W-:Y:S02]  /*16190*/  PRMT R48, R21, 0x7604, R48 ;  /* 0x0000760415307816 */ /* 0x000fe40000000030 */
[----:B------:R-:W-:Y:S01]  /*161a0*/  LOP3.LUT R49, R30, 0xff, RZ, 0xc0, !PT ;  /* 0x000000ff1e317812 */ /* 0x000fe200078ec0ff */
[----:B------:R-:W-:Y:S01]  /*161b0*/  IMAD.U32 R53, R53, 0x10000, RZ ;  /* 0x0001000035357824 */ /* 0x000fe200078e00ff */
[----:B------:R-:W-:Y:S02]  /*161c0*/  LOP3.LUT R50, R50, 0xff, RZ, 0xc0, !PT ;  /* 0x000000ff32327812 */ /* 0x000fe400078ec0ff */
[----:B------:R-:W-:Y:S02]  /*161d0*/  SHF.R.U32.HI R21, RZ, 0x10, R33 ;  /* 0x00000010ff157819 */ /* 0x000fe40000011621 */
[----:B------:R-:W-:-:S02]  /*161e0*/  PRMT R57, R50, 0x7604, R49 ;  /* 0x0000760432397816 */ /* 0x000fc40000000031 */
[----:B------:R-:W-:Y:S01]  /*161f0*/  SHF.R.U32.HI R49, RZ, 0x10, R35 ;  /* 0x00000010ff317819 */ /* 0x000fe20000011623 */
[----:B------:R-:W-:Y:S01]  /*16200*/  IMAD.U32 R21, R21, 0x10000, RZ ;  /* 0x0001000015157824 */ /* 0x000fe200078e00ff */
[----:B------:R-:W-:Y:S02]  /*16210*/  SHF.R.U32.HI R59, RZ, 0x10, R31 ;  /* 0x00000010ff3b7819 */ /* 0x000fe4000001161f */
[----:B------:R-:W-:Y:S02]  /*16220*/  LOP3.LUT R45, R45, 0xff0000, R32, 0xf8, !PT ;  /* 0x00ff00002d2d7812 */ /* 0x000fe400078ef820 */
[----:B------:R-:W-:Y:S01]  /*16230*/  LOP3.LUT R55, R48, 0xff0000, R53, 0xf8, !PT ;  /* 0x00ff000030377812 */ /* 0x000fe200078ef835 */
[----:B------:R-:W-:Y:S01]  /*16240*/  IMAD.U32 R59, R59, 0x10000, RZ ;  /* 0x000100003b3b7824 */ /* 0x000fe200078e00ff */
[----:B------:R-:W-:Y:S02]  /*16250*/  SHF.L.U32 R49, R49, 0x10, RZ ;  /* 0x0000001031317819 */ /* 0x000fe400000006ff */
        /* <DEDUP_REMOVED lines=11> */
[----:B------:R-:W-:Y:S01]  /*16310*/  LOP3.LUT R53, R49, 0xff000000, R35, 0xf8, !PT ;  /* 0xff00000031357812 */ /* 0x000fe200078ef823 */
[----:B------:R-:W-:Y:S01]  /*16320*/  HADD2.F32 R58, -RZ, R56.H0_H0 ;  /* 0x20000038ff3a7230 */ /* 0x000fe20000004100 */
[----:B------:R-:W-:Y:S01]  /*16330*/  F2FP.F16.E4M3.UNPACK_B R35, R50 ;  /* 0x00000032ff23723e */ /* 0x000fe200020006ff */
[----:B------:R-:W-:Y:S01]  /*16340*/  HADD2.F32 R29, -RZ, R34.H0_H0 ;  /* 0x20000022ff1d7230 */ /* 0x000fe20000004100 */
[----:B------:R-:W-:Y:S01]  /*16350*/  LOP3.LUT R59, R59, 0xff000000, R31, 0xf8, !PT ;  /* 0xff0000003b3b7812 */ /* 0x000fe200078ef81f */
[----:B------:R-:W-:Y:S01]  /*16360*/  HADD2.F32 R56, -RZ, R56.H1_H1 ;  /* 0x30000038ff387230 */ /* 0x000fe20000004100 */
[----:B------:R-:W-:Y:S01]  /*16370*/  F2FP.F16.E4M3.UNPACK_B R54, R40.H1 ;  /* 0x00000028ff36723e */ /* 0x000fe200030006ff */
[----:B------:R-:W-:Y:S01]  /*16380*/  HADD2.F32 R34, -RZ, R34.H1_H1 ;  /* 0x30000022ff227230 */ /* 0x000fe20000004100 */
[----:B------:R-:W-:-:S02]  /*16390*/  LOP3.LUT R21, R57, 0xff0000, R30, 0xf8, !PT ;  /* 0x00ff000039157812 */ /* 0x000fc400078ef81e */
[----:B------:R-:W-:Y:S02]  /*163a0*/  F2FP.F16.E4M3.UNPACK_B R41, R41.H1 ;  /* 0x00000029ff29723e */ /* 0x000fe400030006ff */
[-C--:B------:R-:W-:Y:S02]  /*163b0*/  F2FP.F16.E4M3.UNPACK_B R49, R43.reuse ;  /* 0x0000002bff31723e */ /* 0x080fe400020006ff */
[----:B------:R-:W-:Y:S02]  /*163c0*/  F2FP.F16.E4M3.UNPACK_B R55, R43.H1 ;  /* 0x0000002bff37723e */ /* 0x000fe400030006ff */
[----:B------:R-:W-:Y:S02]  /*163d0*/  F2FP.F16.E4M3.UNPACK_B R57, R51.H1 ;  /* 0x00000033ff39723e */ /* 0x000fe400030006ff */
[----:B------:R-:W-:Y:S02]  /*163e0*/  F2FP.F16.E4M3.UNPACK_B R50, R50.H1 ;  /* 0x00000032ff32723e */ /* 0x000fe400030006ff */
[----:B------:R-:W-:Y:S01]  /*163f0*/  LOP3.LUT R45, R45, 0xff000000, R28, 0xf8, !PT ;  /* 0xff0000002d2d7812 */ /* 0x000fe200078ef81c */
[--C-:B------:R-:W-:Y:S01]  /*16400*/  HADD2.F32 R51, -RZ, R57.reuse.H0_H0 ;  /* 0x20000039ff337230 */ /* 0x100fe20000004100 */
[----:B------:R-:W-:Y:S01]  /*16410*/  LOP3.LUT R21, R21, 0xff000000, R30, 0xf8, !PT ;  /* 0xff00000015157812 */ /* 0x000fe200078ef81e */
[----:B------:R-:W-:Y:S01]  /*16420*/  HADD2.F32 R57, -RZ, R57.H1_H1 ;  /* 0x30000039ff397230 */ /* 0x000fe20000004100 */
[----:B------:R-:W-:-:S02]  /*16430*/  F2FP.F16.E4M3.UNPACK_B R30, R42 ;  /* 0x0000002aff1e723e */ /* 0x000fc400020006ff */
[----:B------:R-:W-:Y:S01]  /*16440*/  F2FP.F16.E4M3.UNPACK_B R42, R42.H1 ;  /* 0x0000002aff2a723e */ /* 0x000fe200030006ff */
[----:B----4-:R-:W0:Y:S02]  /*16450*/  LDS.128 R36, [R70+0x1e200] ;  /* 0x01e2000046247984 */ /* 0x010e240000000c00 */
[-C--:B0-----:R-:W-:Y:S02]  /*16460*/  F2FP.F16.E4M3.UNPACK_B R31, R37.reuse ;  /* 0x00000025ff1f723e */ /* 0x081fe400020006ff */
[----:B------:R-:W-:Y:S02]  /*16470*/  F2FP.F16.E4M3.UNPACK_B R46, R37.H1 ;  /* 0x00000025ff2e723e */ /* 0x000fe400030006ff */
[-C--:B------:R-:W-:Y:S01]  /*16480*/  F2FP.F16.E4M3.UNPACK_B R37, R36.reuse ;  /* 0x00000024ff25723e */ /* 0x080fe200020006ff */
[----:B------:R-:W-:Y:S01]  /*16490*/  HADD2.F32 R33, -RZ, R31.H0_H0 ;  /* 0x2000001fff217230 */ /* 0x000fe20000004100 */
[----:B------:R-:W-:Y:S01]  /*164a0*/  F2FP.F16.E4M3.UNPACK_B R47, R36.H1 ;  /* 0x00000024ff2f723e */ /* 0x000fe200030006ff */
[----:B------:R-:W-:Y:S01]  /*164b0*/  HADD2.F32 R36, -RZ, R35.H0_H0 ;  /* 0x20000023ff247230 */ /* 0x000fe20000004100 */
[-C--:B------:R-:W-:Y:S01]  /*164c0*/  F2FP.F16.E4M3.UNPACK_B R48, R39.reuse ;  /* 0x00000027ff30723e */ /* 0x080fe200020006ff */
[----:B------:R-:W-:Y:S01]  /*164d0*/  HADD2.F32 R31, -RZ, R31.H1_H1 ;  /* 0x3000001fff1f7230 */ /* 0x000fe20000004100 */
[----:B------:R-:W-:-:S02]  /*164e0*/  F2FP.F16.E4M3.UNPACK_B R52, R39.H1 ;  /* 0x00000027ff34723e */ /* 0x000fc400030006ff */
[----:B------:R-:W-:Y:S01]  /*164f0*/  F2FP.F16.E4M3.UNPACK_B R39, R40 ;  /* 0x00000028ff27723e */ /* 0x000fe200020006ff */
[C---:B------:R-:W-:Y:S01]  /*16500*/  FMUL.FTZ R40, R29.reuse, R58 ;  /* 0x0000003a1d287220 */ /* 0x040fe20000410000 */
[----:B------:R-:W-:Y:S01]  /*16510*/  FMUL.FTZ R43, R29, R36 ;  /* 0x000000241d2b7220 */ /* 0x000fe20000410000 */
[----:B------:R-:W-:Y:S02]  /*16520*/  F2FP.F16.E4M3.UNPACK_B R28, R38 ;  /* 0x00000026ff1c723e */ /* 0x000fe400020006ff */
[C---:B------:R-:W-:Y:S01]  /*16530*/  FFMA.FTZ R29, R33.reuse, R36, -R40 ;  /* 0x00000024211d7223 */ /* 0x040fe20000010828 */
[----:B------:R-:W-:Y:S02]  /*16540*/  HADD2.F32 R40, -RZ, R35.H1_H1 ;  /* 0x30000023ff287230 */ /* 0x000fe40000004100 */
[----:B------:R-:W-:Y:S01]  /*16550*/  FFMA.FTZ R33, R33, R58, R43 ;  /* 0x0000003a21217223 */ /* 0x000fe2000001002b */
[----:B------:R-:W-:Y:S02]  /*16560*/  HADD2.F32 R36, -RZ, R41.H0_H0 ;  /* 0x20000029ff247230 */ /* 0x000fe40000004100 */
[----:B------:R-:W-:Y:S01]  /*16570*/  FMUL.FTZ R58, R34, R56 ;  /* 0x00000038223a7220 */ /* 0x000fe20000410000 */
[----:B------:R-:W-:-:S02]  /*16580*/  HADD2.F32 R43, -RZ, R50.H0_H0 ;  /* 0x20000032ff2b7230 */ /* 0x000fc40000004100 */
[-C--:B------:R-:W-:Y:S01]  /*16590*/  FMUL.FTZ R61, R34, R40.reuse ;  /* 0x00000028223d7220 */ /* 0x080fe20000410000 */
[--C-:B------:R-:W-:Y:S02]  /*165a0*/  HADD2.F32 R35, -RZ, R46.reuse.H0_H0 ;  /* 0x2000002eff237230 */ /* 0x100fe40000004100 */
[C---:B------:R-:W-:Y:S01]  /*165b0*/  FMUL.FTZ R60, R36.reuse, R51 ;  /* 0x00000033243c7220 */ /* 0x040fe20000410000 */
[----:B------:R-:W-:Y:S02]  /*165c0*/  HADD2.F32 R46, -RZ, R46.H1_H1 ;  /* 0x3000002eff2e7230 */ /* 0x000fe40000004100 */
[-C--:B------:R-:W-:Y:S01]  /*165d0*/  FMUL.FTZ R62, R36, R43.reuse ;  /* 0x0000002b243e7220 */ /* 0x080fe20000410000 */
[C---:B------:R-:W-:Y:S01]  /*165e0*/  FFMA.FTZ R36, R31.reuse, R40, -R58 ;  /* 0x000000281f247223 */ /* 0x040fe2000001083a */
[----:B------:R-:W-:Y:S01]  /*165f0*/  FFMA.FTZ R34, R31, R56, R61 ;  /* 0x000000381f227223 */ /* 0x000fe2000001003d */
[C---:B------:R-:W-:Y:S01]  /*16600*/  FFMA.FTZ R31, R35.reuse, R43, -R60 ;  /* 0x0000002b231f7223 */ /* 0x040fe2000001083c */
[----:B------:R-:W-:Y:S01]  /*16610*/  F2FP.F16.E4M3.UNPACK_B R58, R59 ;  /* 0x0000003bff3a723e */ /* 0x000fe200020006ff */
[----:B------:R-:W-:Y:S01]  /*16620*/  FFMA.FTZ R35, R35, R51, R62 ;  /* 0x0000003323237223 */ /* 0x000fe2000001003e */
[----:B------:R-:W-:Y:S01]  /*16630*/  HADD2.F32 R40, -RZ, R41.H1_H1 ;  /* 0x30000029ff287230 */ /* 0x000fe20000004100 */
[----:B------:R-:W-:Y:S01]  /*16640*/  F2FP.F16.E4M3.UNPACK_B R38, R38.H1 ;  /* 0x00000026ff26723e */ /* 0x000fe200030006ff */
[----:B------:R-:W-:Y:S01]  /*16650*/  HADD2.F32 R51, -RZ, R50.H1_H1 ;  /* 0x30000032ff337230 */ /* 0x000fe20000004100 */
[----:B------:R-:W-:Y:S01]  /*16660*/  F2FP.F16.E4M3.UNPACK_B R50, R53 ;  /* 0x00000035ff32723e */ /* 0x000fe200020006ff */
[----:B------:R-:W-:-:S02]  /*16670*/  HADD2.F32 R60, -RZ, R58.H0_H0 ;  /* 0x2000003aff3c7230 */ /* 0x000fc40000004100 */
[C---:B------:R-:W-:Y:S01]  /*16680*/  FMUL.FTZ R61, R40.reuse, R57 ;  /* 0x00000039283d7220 */ /* 0x040fe20000410000 */
[----:B------:R-:W-:Y:S02]  /*16690*/  HADD2.F32 R43, -RZ, R49.H0_H0 ;  /* 0x20000031ff2b7230 */ /* 0x000fe40000004100 */
[-C--:B------:R-:W-:Y:S01]  /*166a0*/  FMUL.FTZ R62, R40, R51.reuse ;  /* 0x00000033283e7220 */ /* 0x080fe20000410000 */
[----:B------:R-:W-:Y:S02]  /*166b0*/  HADD2.F32 R56, -RZ, R50.H0_H0 ;  /* 0x20000032ff387230 */ /* 0x000fe40000004100 */
[----:B------:R-:W-:Y:S01]  /*166c0*/  FFMA.FTZ R40, R46, R51, -R61 ;  /* 0x000000332e287223 */ /* 0x000fe2000001083d */
[----:B------:R-:W-:Y:S02]  /*166d0*/  HADD2.F32 R41, -RZ, R48.H0_H0 ;  /* 0x20000030ff297230 */ /* 0x000fe40000004100 */
[C---:B------:R-:W-:Y:S01]  /*166e0*/  FMUL.FTZ R64, R43.reuse, R60 ;  /* 0x0000003c2b407220 */ /* 0x040fe20000410000 */
[----:B------:R-:W-:Y:S01]  /*166f0*/  F2FP.F16.E4M3.UNPACK_B R61, R59.H1 ;  /* 0x0000003bff3d723e */ /* 0x000fe200030006ff */
[-C--:B------:R-:W-:Y:S01]  /*16700*/  FMUL.FTZ R63, R43, R56.reuse ;  /* 0x000000382b3f7220 */ /* 0x080fe20000410000 */
[----:B------:R-:W-:Y:S01]  /*16710*/  F2FP.F16.E4M3.UNPACK_B R53, R53.H1 ;  /* 0x00000035ff35723e */ /* 0x000fe200030006ff */
[----:B------:R-:W-:Y:S01]  /*16720*/  FFMA.FTZ R43, R41, R56, -R64 ;  /* 0x00000038292b7223 */ /* 0x000fe20000010840 */
[----:B------:R-:W-:-:S02]  /*16730*/  HADD2.F32 R58, -RZ, R58.H1_H1 ;  /* 0x3000003aff3a7230 */ /* 0x000fc40000004100 */
[----:B------:R-:W-:Y:S01]  /*16740*/  FFMA.FTZ R46, R46, R57, R62 ;  /* 0x000000392e2e7223 */ /* 0x000fe2000001003e */
[----:B------:R-:W-:Y:S02]  /*16750*/  HADD2.F32 R49, -RZ, R49.H1_H1 ;  /* 0x30000031ff317230 */ /* 0x000fe40000004100 */
[----:B------:R-:W-:Y:S01]  /*16760*/  FFMA.FTZ R41, R41, R60, R63 ;  /* 0x0000003c29297223 */ /* 0x000fe2000001003f */
[----:B------:R-:W-:Y:S01]  /*16770*/  HADD2.F32 R56, -RZ, R50.H1_H1 ;  /* 0x30000032ff387230 */ /* 0x000fe20000004100 */
[----:B------:R-:W-:Y:S01]  /*16780*/  F2FP.SATFINITE.E4M3.F32.PACK_AB_MERGE_C R31, R40, R31, RZ ;  /* 0x0000001f281f723e */ /* 0x000fe200048070ff */
[----:B------:R-:W-:Y:S02]  /*16790*/  HADD2.F32 R59, -RZ, R61.H0_H0 ;  /* 0x2000003dff3b7230 */ /* 0x000fe40000004100 */
[C---:B------:R-:W-:Y:S01]  /*167a0*/  FMUL.FTZ R63, R49.reuse, R58 ;  /* 0x0000003a313f7220 */ /* 0x040fe20000410000 */
[----:B------:R-:W-:Y:S02]  /*167b0*/  HADD2.F32 R50, -RZ, R55.H0_H0 ;  /* 0x20000037ff327230 */ /* 0x000fe40000004100 */
[----:B------:R-:W-:Y:S01]  /*167c0*/  FMUL.FTZ R49, R49, R56 ;  /* 0x0000003831317220 */ /* 0x000fe20000410000 */
[----:B------:R-:W-:Y:S01]  /*167d0*/  HADD2.F32 R57, -RZ, R53.H0_H0 ;  /* 0x20000035ff397230 */ /* 0x000fe20000004100 */
[----:B------:R-:W-:Y:S01]  /*167e0*/  F2FP.SATFINITE.E4M3.F32.PACK_AB_MERGE_C R35, R46, R35, RZ ;  /* 0x000000232e23723e */ /* 0x000fe200048070ff */
[----:B------:R-:W-:-:S02]  /*167f0*/  HADD2.F32 R48, -RZ, R48.H1_H1 ;  /* 0x30000030ff307230 */ /* 0x000fc40000004100 */
[C---:B------:R-:W-:Y:S01]  /*16800*/  FMUL.FTZ R60, R50.reuse, R59 ;  /* 0x0000003b323c7220 */ /* 0x040fe20000410000 */
[----:B------:R-:W-:Y:S02]  /*16810*/  HADD2.F32 R51, -RZ, R52.H0_H0 ;  /* 0x20000034ff337230 */ /* 0x000fe40000004100 */
[----:B------:R-:W-:Y:S01]  /*16820*/  FMUL.FTZ R62, R50, R57 ;  /* 0x00000039323e7220 */ /* 0x000fe20000410000 */
[----:B------:R-:W-:Y:S01]  /*16830*/  F2FP.SATFINITE.E4M3.F32.PACK_AB_MERGE_C R29, R36, R29, R31 ;  /* 0x0000001d241d723e */ /* 0x000fe2000480701f */
[C---:B------:R-:W-:Y:S01]  /*16840*/  FFMA.FTZ R50, R48.reuse, R56, -R63 ;  /* 0x0000003830327223 */ /* 0x040fe2000001083f */
[----:B------:R-:W-:Y:S01]  /*16850*/  FFMA.FTZ R48, R48, R58, R49 ;  /* 0x0000003a30307223 */ /* 0x000fe20000010031 */
[C---:B------:R-:W-:Y:S01]  /*16860*/  FFMA.FTZ R49, R51.reuse, R57, -R60 ;  /* 0x0000003933317223 */ /* 0x040fe2000001083c */
[----:B------:R-:W-:Y:S01]  /*16870*/  F2FP.F16.E4M3.UNPACK_B R60, R45.H1 ;  /* 0x0000002dff3c723e */ /* 0x000fe200030006ff */
[----:B------:R-:W-:Y:S01]  /*16880*/  FFMA.FTZ R51, R51, R59, R62 ;  /* 0x0000003b33337223 */ /* 0x000fe2000001003e */
[----:B------:R-:W-:Y:S01]  /*16890*/  F2FP.F16.E4M3.UNPACK_B R57, R32.H1 ;  /* 0x00000020ff39723e */ /* 0x000fe200030006ff */
[----:B------:R-:W-:Y:S01]  /*168a0*/  HADD2.F32 R59, -RZ, R53.H1_H1 ;  /* 0x30000035ff3b7230 */ /* 0x000fe20000004100 */
[----:B------:R-:W-:Y:S01]  /*168b0*/  F2FP.SATFINITE.E4M3.F32.PACK_AB_MERGE_C R33, R34, R33, R35 ;  /* 0x000000212221723e */ /* 0x000fe20004807023 */
[----:B------:R-:W-:-:S02]  /*168c0*/  HADD2.F32 R62, -RZ, R61.H1_H1 ;  /* 0x3000003dff3e7230 */ /* 0x000fc40000004100 */
[----:B------:R-:W-:Y:S02]  /*168d0*/  HADD2.F32 R56, -RZ, R55.H1_H1 ;  /* 0x30000037ff387230 */ /* 0x000fe40000004100 */
[----:B------:R-:W-:Y:S02]  /*168e0*/  HADD2.F32 R61, -RZ, R60.H0_H0 ;  /* 0x2000003cff3d7230 */ /* 0x000fe40000004100 */
[----:B------:R-:W-:Y:S02]  /*168f0*/  HADD2.F32 R55, -RZ, R54.H0_H0 ;  /* 0x20000036ff377230 */ /* 0x000fe40000004100 */
[C---:B------:R-:W-:Y:S01]  /*16900*/  FMUL.FTZ R64, R56.reuse, R62 ;  /* 0x0000003e38407220 */ /* 0x040fe20000410000 */
[----:B------:R-:W-:Y:S02]  /*16910*/  HADD2.F32 R58, -RZ, R57.H0_H0 ;  /* 0x20000039ff3a7230 */ /* 0x000fe40000004100 */
[----:B------:R-:W-:Y:S01]  /*16920*/  FMUL.FTZ R65, R56, R59 ;  /* 0x0000003b38417220 */ /* 0x000fe20000410000 */
[----:B------:R-:W-:-:S02]  /*16930*/  HADD2.F32 R53, -RZ, R52.H1_H1 ;  /* 0x30000034ff357230 */ /* 0x000fc40000004100 */
[C---:B------:R-:W-:Y:S01]  /*16940*/  FMUL.FTZ R63, R55.reuse, R61 ;  /* 0x0000003d373f7220 */ /* 0x040fe20000410000 */
[----:B------:R-:W-:Y:S02]  /*16950*/  HADD2.F32 R52, -RZ, R47.H0_H0 ;  /* 0x2000002fff347230 */ /* 0x000fe40000004100 */
[----:B------:R-:W-:Y:S01]  /*16960*/  FMUL.FTZ R56, R55, R58 ;  /* 0x0000003a37387220 */ /* 0x000fe20000410000 */
[----:B------:R-:W-:Y:S02]  /*16970*/  HADD2.F32 R60, -RZ, R60.H1_H1 ;  /* 0x3000003cff3c7230 */ /* 0x000fe40000004100 */
[C---:B------:R-:W-:Y:S01]  /*16980*/  FFMA.FTZ R64, R53.reuse, R59, -R64 ;  /* 0x0000003b35407223 */ /* 0x040fe20000010840 */
[----:B------:R-:W-:Y:S02]  /*16990*/  HADD2.F32 R54, -RZ, R54.H1_H1 ;  /* 0x30000036ff367230 */ /* 0x000fe40000004100 */
[----:B------:R-:W-:Y:S01]  /*169a0*/  FFMA.FTZ R66, R53, R62, R65 ;  /* 0x0000003e35427223 */ /* 0x000fe20000010041 */
[----:B------:R-:W-:-:S02]  /*169b0*/  HADD2.F32 R57, -RZ, R57.H1_H1 ;  /* 0x30000039ff397230 */ /* 0x000fc40000004100 */
[C---:B------:R-:W-:Y:S01]  /*169c0*/  FFMA.FTZ R63, R52.reuse, R58, -R63 ;  /* 0x0000003a343f7223 */ /* 0x040fe2000001083f */
[----:B------:R-:W-:Y:S01]  /*169d0*/  FFMA.FTZ R61, R52, R61, R56 ;  /* 0x0000003d343d7223 */ /* 0x000fe20000010038 */
[----:B------:R-:W-:Y:S01]  /*169e0*/  F2FP.F16.E4M3.UNPACK_B R53, R45 ;  /* 0x0000002dff35723e */ /* 0x000fe200020006ff */
[----:B------:R-:W-:Y:S01]  /*169f0*/  HADD2.F32 R47, -RZ, R47.H1_H1 ;  /* 0x3000002fff2f7230 */ /* 0x000fe20000004100 */
[----:B------:R-:W-:Y:S01]  /*16a00*/  F2FP.F16.E4M3.UNPACK_B R52, R32 ;  /* 0x00000020ff34723e */ /* 0x000fe200020006ff */
[CC--:B------:R-:W-:Y:S01]  /*16a10*/  FMUL.FTZ R32, R54.reuse, R60.reuse ;  /* 0x0000003c36207220 */ /* 0x0c0fe20000410000 */
[----:B------:R-:W-:Y:S01]  /*16a20*/  FMUL.FTZ R55, R54, R57 ;  /* 0x0000003936377220 */ /* 0x000fe20000410000 */
[----:B------:R-:W-:Y:S01]  /*16a30*/  HADD2.F32 R54, -RZ, R53.H0_H0 ;  /* 0x20000035ff367230 */ /* 0x000fe20000004100 */
[----:B------:R-:W-:Y:S01]  /*16a40*/  F2FP.SATFINITE.E4M3.F32.PACK_AB_MERGE_C R49, R64, R49, RZ ;  /* 0x000000314031723e */ /* 0x000fe200048070ff */
[----:B------:R-:W-:Y:S02]  /*16a50*/  HADD2.F32 R45, -RZ, R39.H0_H0 ;  /* 0x20000027ff2d7230 */ /* 0x000fe40000004100 */
[C---:B------:R-:W-:Y:S01]  /*16a60*/  FFMA.FTZ R62, R47.reuse, R57, -R32 ;  /* 0x000000392f3e7223 */ /* 0x040fe20000010820 */
[----:B------:R-:W-:Y:S01]  /*16a70*/  FFMA.FTZ R60, R47, R60, R55 ;  /* 0x0000003c2f3c7223 */ /* 0x000fe20000010037 */
[----:B------:R-:W-:Y:S01]  /*16a80*/  HADD2.F32 R47, -RZ, R52.H0_H0 ;  /* 0x20000034ff2f7230 */ /* 0x000fe20000004100 */
[----:B------:R-:W-:Y:S01]  /*16a90*/  F2FP.SATFINITE.E4M3.F32.PACK_AB_MERGE_C R51, R66, R51, RZ ;  /* 0x000000334233723e */ /* 0x000fe200048070ff */
[----:B------:R-:W-:-:S02]  /*16aa0*/  HADD2.F32 R32, -RZ, R37.H0_H0 ;  /* 0x20000025ff207230 */ /* 0x000fc40000004100 */
[C---:B------:R-:W-:Y:S01]  /*16ab0*/  FMUL.FTZ R55, R45.reuse, R54 ;  /* 0x000000362d377220 */ /* 0x040fe20000410000 */
[----:B------:R-:W-:Y:S02]  /*16ac0*/  HADD2.F32 R56, -RZ, R53.H1_H1 ;  /* 0x30000035ff387230 */ /* 0x000fe40000004100 */
[-C--:B------:R-:W-:Y:S01]  /*16ad0*/  FMUL.FTZ R45, R45, R47.reuse ;  /* 0x0000002f2d2d7220 */ /* 0x080fe20000410000 */
[----:B------:R-:W-:Y:S02]  /*16ae0*/  HADD2.F32 R39, -RZ, R39.H1_H1 ;  /* 0x30000027ff277230 */ /* 0x000fe40000004100 */
[C---:B------:R-:W-:Y:S01]  /*16af0*/  FFMA.FTZ R55, R32.reuse, R47, -R55 ;  /* 0x0000002f20377223 */ /* 0x040fe20000010837 */
[----:B------:R-:W-:Y:S01]  /*16b00*/  HADD2.F32 R52, -RZ, R52.H1_H1 ;  /* 0x30000034ff347230 */ /* 0x000fe20000004100 */
[----:B------:R-:W-:Y:S01]  /*16b10*/  F2FP.F16.E4M3.UNPACK_B R47, R21.H1 ;  /* 0x00000015ff2f723e */ /* 0x000fe200030006ff */
[----:B------:R-:W-:Y:S02]  /*16b20*/  HADD2.F32 R37, -RZ, R37.H1_H1 ;  /* 0x30000025ff257230 */ /* 0x000fe40000004100 */
[C---:B------:R-:W-:Y:S01]  /*16b30*/  FMUL.FTZ R58, R39.reuse, R56 ;  /* 0x00000038273a7220 */ /* 0x040fe20000410000 */
        /* <DEDUP_REMOVED lines=27> */
[----:B------:R-:W-:Y:S01]  /*16cf0*/  HADD2.F32 R37, -RZ, R20.H1_H1 ;  /* 0x30000014ff257230 */ /* 0x000fe20000004100 */
[----:B------:R-:W-:Y:S01]  /*16d00*/  F2FP.SATFINITE.E4M3.F32.PACK_AB_MERGE_C R56, R56, R57, RZ ;  /* 0x000000393838723e */ /* 0x000fe200048070ff */
[----:B------:R-:W-:Y:S02]  /*16d10*/  HADD2.F32 R39, -RZ, R39.H1_H1 ;  /* 0x30000027ff277230 */ /* 0x000fe40000004100 */
[----:B------:R-:W-:Y:S01]  /*16d20*/  FMUL.FTZ R45, R21, R38 ;  /* 0x00000026152d7220 */ /* 0x000fe20000410000 */
[----:B------:R-:W-:Y:S01]  /*16d30*/  HADD2.F32 R30, -RZ, R30.H1_H1 ;  /* 0x3000001eff1e7230 */ /* 0x000fe20000004100 */
[----:B------:R-:W-:Y:S01]  /*16d40*/  F2FP.SATFINITE.E4M3.F32.PACK_AB_MERGE_C R52, R59, R52, RZ ;  /* 0x000000343b34723e */ /* 0x000fe200048070ff */
[----:B------:R-:W-:Y:S02]  /*16d50*/  HADD2.F32 R32, -RZ, R20.H0_H0 ;  /* 0x20000014ff207230 */ /* 0x000fe40000004100 */
[--C-:B------:R-:W-:Y:S02]  /*16d60*/  HADD2.F32 R20, -RZ, R28.reuse.H0_H0 ;  /* 0x2000001cff147230 */ /* 0x100fe40000004100 */
[----:B------:R-:W-:Y:S01]  /*16d70*/  FMUL.FTZ R47, R30, R39 ;  /* 0x000000271e2f7220 */ /* 0x000fe20000410000 */
[----:B------:R-:W-:-:S02]  /*16d80*/  HADD2.F32 R28, -RZ, R28.H1_H1 ;  /* 0x3000001cff1c7230 */ /* 0x000fc40000004100 */
[----:B------:R-:W-:Y:S01]  /*16d90*/  FMUL.FTZ R42, R30, R37 ;  /* 0x000000251e2a7220 */ /* 0x000fe20000410000 */
[-C--:B------:R-:W-:Y:S01]  /*16da0*/  FMUL.FTZ R21, R21, R32.reuse ;  /* 0x0000002015157220 */ /* 0x080fe20000410000 */
[----:B------:R-:W-:Y:S01]  /*16db0*/  FFMA.FTZ R30, R20, R32, -R45 ;  /* 0x00000020141e7223 */ /* 0x000fe2000001082d */
[----:B------:R-:W-:Y:S01]  /*16dc0*/  F2FP.SATFINITE.E4M3.F32.PACK_AB_MERGE_C R32, R60, R61, RZ ;  /* 0x0000003d3c20723e */ /* 0x000fe200048070ff */
[C---:B------:R-:W-:Y:S01]  /*16dd0*/  FFMA.FTZ R47, R28.reuse, R37, -R47 ;  /* 0x000000251c2f7223 */ /* 0x040fe2000001082f */
[----:B------:R-:W-:Y:S01]  /*16de0*/  FFMA.FTZ R42, R28, R39, R42 ;  /* 0x000000271c2a7223 */ /* 0x000fe2000001002a */
[----:B------:R-:W-:Y:S01]  /*16df0*/  FFMA.FTZ R21, R20, R38, R21 ;  /* 0x0000002614157223 */ /* 0x000fe20000010015 */
[----:B------:R-:W-:Y:S02]  /*16e00*/  F2FP.SATFINITE.E4M3.F32.PACK_AB_MERGE_C R28, R62, R63, RZ ;  /* 0x0000003f3e1c723e */ /* 0x000fe400048070ff */
[----:B------:R-:W-:Y:S02]  /*16e10*/  F2FP.SATFINITE.E4M3.F32.PACK_AB_MERGE_C R30, R47, R30, R56 ;  /* 0x0000001e2f1e723e */ /* 0x000fe40004807038 */
[----:B------:R-:W-:-:S02]  /*16e20*/  F2FP.SATFINITE.E4M3.F32.PACK_AB_MERGE_C R28, R58, R55, R28 ;  /* 0x000000373a1c723e */ /* 0x000fc4000480701c */
[----:B------:R-:W-:Y:S02]  /*16e30*/  F2FP.SATFINITE.E4M3.F32.PACK_AB_MERGE_C R32, R53, R54, R32 ;  /* 0x000000363520723e */ /* 0x000fe40004807020 */
[----:B------:R-:W-:Y:S01]  /*16e40*/  F2FP.SATFINITE.E4M3.F32.PACK_AB_MERGE_C R34, R42, R21, R52 ;  /* 0x000000152a22723e */ /* 0x000fe20004807034 */
[----:B------:R0:W-:Y:S04]  /*16e50*/  STS.128 [R70+0x1e200], R28 ;  /* 0x01e2001c46007388 */ /* 0x0001e80000000c00 */
[----:B------:R0:W-:Y:S02]  /*16e60*/  STS.128 [R0+0x1e200], R32 ;  /* 0x01e2002000007388 */ /* 0x0001e40000000c00 */
.L_x_4428:
[----:B------:R-:W-:Y:S05]  /*16e70*/  BSYNC B1 ;  /* 0x0000000000017941 */ /* 0x000fea0003800000 */
.L_x_4427:
[----:B------:R-:W-:Y:S04]  /*16e80*/  BSSY B1, `(.L_x_4429) ;  /* 0x0000101000017945 */ /* 0x000fe80003800000 */
[----:B------:R-:W-:Y:S05]  /*16e90*/  @P1 BRA `(.L_x_4430) ;  /* 0x0000000c00fc1947 */ /* 0x000fea0003800000 */
[----:B------:R-:W4:Y:S01]  /*16ea0*/  LDL R59, [R1+0x128] ;  /* 0x00012800013b7983 */ /* 0x000f220000100800 */
[----:B0----5:R-:W-:Y:S02]  /*16eb0*/  SHF.R.U32.HI R0, RZ, 0x8, R12 ;  /* 0x00000008ff007819 */ /* 0x021fe4000001160c */
[----:B------:R-:W-:Y:S02]  /*16ec0*/  LOP3.LUT R21, R12, 0xff, RZ, 0xc0, !PT ;  /* 0x000000ff0c157812 */ /* 0x000fe400078ec0ff */
[----:B------:R-:W-:Y:S02]  /*16ed0*/  LOP3.LUT R20, R0, 0xff, RZ, 0xc0, !PT ;  /* 0x000000ff00147812 */ /* 0x000fe400078ec0ff */
[----:B------:R-:W-:Y:S02]  /*16ee0*/  LEA.HI R0, R3, R226, RZ, 0x1c ;  /* 0x000000e203007211 */ /* 0x000fe400078fe0ff */
[----:B--2---:R-:W-:Y:S02]  /*16ef0*/  PRMT R37, R20, 0x7604, R21 ;  /* 0x0000760414257816 */ /* 0x004fe40000000015 */
[----:B------:R-:W-:-:S02]  /*16f00*/  SHF.R.S32.HI R21, RZ, 0x1f, R0 ;  /* 0x0000001fff157819 */ /* 0x000fc40000011400 */
[----:B------:R-:W-:Y:S02]  /*16f10*/  SHF.R.U32.HI R28, RZ, 0x8, R13 ;  /* 0x00000008ff1c7819 */ /* 0x000fe4000001160d */
[----:B------:R-:W-:Y:S01]  /*16f20*/  LEA.HI R21, R21, R0, RZ, 0x2 ;  /* 0x0000000015157211 */ /* 0x000fe200078f10ff */
[----:B------:R-:W-:Y:S01]  /*16f30*/  IMAD.SHL.U32 R0, R0, 0x10, RZ ;  /* 0x0000001000007824 */ /* 0x000fe200078e00ff */
[----:B------:R-:W-:Y:S02]  /*16f40*/  LOP3.LUT R29, R13, 0xff, RZ, 0xc0, !PT ;  /* 0x000000ff0d1d7812 */ /* 0x000fe400078ec0ff */
[----:B------:R-:W-:Y:S01]  /*16f50*/  LOP3.LUT R28, R28, 0xff, RZ, 0xc0, !PT ;  /* 0x000000ff1c1c7812 */ /* 0x000fe200078ec0ff */
[----:B------:R-:W-:Y:S01]  /*16f60*/  IMAD.SHL.U32 R21, R21, 0x800, RZ ;  /* 0x0000080015157824 */ /* 0x000fe200078e00ff */
[----:B------:R-:W-:Y:S02]  /*16f70*/  LOP3.LUT R0, R69, 0x30, R0, 0xf8, !PT ;  /* 0x0000003045007812 */ /* 0x000fe400078ef800 */
[----:B------:R-:W-:-:S02]  /*16f80*/  SHF.R.U32.HI R30, RZ, 0x8, R4 ;  /* 0x00000008ff1e7819 */ /* 0x000fc40000011604 */
[----:B------:R-:W-:Y:S02]  /*16f90*/  LOP3.LUT R0, R0, R68, RZ, 0x3c, !PT ;  /* 0x0000004400007212 */ /* 0x000fe400078e3cff */
[----:B------:R-:W-:Y:S02]  /*16fa0*/  LOP3.LUT R21, R21, 0xffffe000, RZ, 0xc0, !PT ;  /* 0xffffe00015157812 */ /* 0x000fe400078ec0ff */
[----:B------:R-:W-:Y:S02]  /*16fb0*/  SHF.R.U32.HI R20, RZ, 0x8, R14 ;  /* 0x00000008ff147819 */ /* 0x000fe4000001160e */
[----:B------:R-:W-:Y:S02]  /*16fc0*/  PRMT R36, R28, 0x7604, R29 ;  /* 0x000076041c247816 */ /* 0x000fe4000000001d */
[----:B------:R-:W-:Y:S02]  /*16fd0*/  LOP3.LUT R33, R4, 0xff, RZ, 0xc0, !PT ;  /* 0x000000ff04217812 */ /* 0x000fe400078ec0ff */
[----:B------:R-:W-:-:S02]  /*16fe0*/  LOP3.LUT R30, R30, 0xff, RZ, 0xc0, !PT ;  /* 0x000000ff1e1e7812 */ /* 0x000fc400078ec0ff */
[----:B------:R-:W-:Y:S02]  /*16ff0*/  IADD3 R21, R0, R67, R21 ;  /* 0x0000004300157210 */ /* 0x000fe40007ffe015 */
[----:B------:R-:W-:Y:S02]  /*17000*/  LOP3.LUT R29, R14, 0xff, RZ, 0xc0, !PT ;  /* 0x000000ff0e1d7812 */ /* 0x000fe400078ec0ff */
[----:B------:R-:W-:Y:S02]  /*17010*/  LOP3.LUT R20, R20, 0xff, RZ, 0xc0, !PT ;  /* 0x000000ff14147812 */ /* 0x000fe400078ec0ff */
[----:B------:R-:W-:Y:S02]  /*17020*/  SHF.R.U32.HI R0, RZ, 0x8, R5 ;  /* 0x00000008ff007819 */ /* 0x000fe40000011605 */
[----:B------:R-:W-:Y:S02]  /*17030*/  PRMT R45, R30, 0x7604, R33 ;  /* 0x000076041e2d7816 */ /* 0x000fe40000000021 */
[----:B------:R-:W-:-:S02]  /*17040*/  SHF.R.U32.HI R28, RZ, 0x8, R15 ;  /* 0x00000008ff1c7819 */ /* 0x000fc4000001160f */
[----:B------:R-:W-:Y:S02]  /*17050*/  PRMT R39, R20, 0x7604, R29 ;  /* 0x0000760414277816 */ /* 0x000fe4000000001d */
[----:B------:R-:W-:Y:S02]  /*17060*/  LOP3.LUT R33, R5, 0xff, RZ, 0xc0, !PT ;  /* 0x000000ff05217812 */ /* 0x000fe400078ec0ff */
[----:B------:R-:W-:Y:S02]  /*17070*/  SHF.R.U32.HI R32, RZ, 0x8, R7 ;  /* 0x00000008ff207819 */ /* 0x000fe40000011607 */
[----:B------:R-:W-:Y:S02]  /*17080*/  LOP3.LUT R0, R0, 0xff, RZ, 0xc0, !PT ;  /* 0x000000ff00007812 */ /* 0x000fe400078ec0ff */
[----:B------:R-:W-:Y:S02]  /*17090*/  SHF.R.U32.HI R20, RZ, 0x8, R6 ;  /* 0x00000008ff147819 */ /* 0x000fe40000011606 */
[----:B------:R-:W-:-:S02]  /*170a0*/  LOP3.LUT R31, R15, 0xff, RZ, 0xc0, !PT ;  /* 0x000000ff0f1f7812 */ /* 0x000fc400078ec0ff */
[----:B------:R-:W-:Y:S02]  /*170b0*/  LOP3.LUT R28, R28, 0xff, RZ, 0xc0, !PT ;  /* 0x000000ff1c1c7812 */ /* 0x000fe400078ec0ff */
[----:B------:R-:W-:Y:S02]  /*170c0*/  LOP3.LUT R35, R6, 0xff, RZ, 0xc0, !PT ;  /* 0x000000ff06237812 */ /* 0x000fe400078ec0ff */
[----:B------:R-:W-:Y:S02]  /*170d0*/  LOP3.LUT R32, R32, 0xff, RZ, 0xc0, !PT ;  /* 0x000000ff20207812 */ /* 0x000fe400078ec0ff */
[----:B---3--:R-:W-:Y:S01]  /*170e0*/  PRMT R47, R0, 0x7604, R33 ;  /* 0x00007604002f7816 */ /* 0x008fe20000000021 */
[----:B------:R-:W-:Y:S01]  /*170f0*/  IMAD.IADD R0, R18, 0x1, R21 ;  /* 0x0000000112007824 */ /* 0x000fe200078e0215 */
[----:B------:R-:W-:Y:S02]  /*17100*/  LOP3.LUT R20, R20, 0xff, RZ, 0xc0, !PT ;  /* 0x000000ff14147812 */ /* 0x000fe400078ec0ff */
[----:B------:R-:W-:-:S02]  /*17110*/  LOP3.LUT R41, R7, 0xff, RZ, 0xc0, !PT ;  /* 0x000000ff07297812 */ /* 0x000fc400078ec0ff */
[----:B------:R-:W-:Y:S02]  /*17120*/  PRMT R43, R28, 0x7604, R31 ;  /* 0x000076041c2b7816 */ /* 0x000fe4000000001f */
[----:B------:R-:W-:Y:S02]  /*17130*/  PRMT R49, R20, 0x7604, R35 ;  /* 0x0000760414317816 */ /* 0x000fe40000000023 */
[----:B------:R-:W-:Y:S02]  /*17140*/  PRMT R42, R32, 0x7604, R41 ;  /* 0x00007604202a7816 */ /* 0x000fe40000000029 */
[----:B------:R-:W0:Y:S01]  /*17150*/  LDS.128 R32, [R0+0x1e200] ;  /* 0x01e2000000207984 */ /* 0x000e220000000c00 */
[----:B------:R-:W-:Y:S02]  /*17160*/  SHF.R.U32.HI R21, RZ, 0x10, R13 ;  /* 0x00000010ff157819 */ /* 0x000fe4000001160d */
[----:B------:R-:W-:Y:S02]  /*17170*/  SHF.R.U32.HI R38, RZ, 0x10, R14 ;  /* 0x00000010ff267819 */ /* 0x000fe4000001160e */
[----:B------:R-:W-:-:S02]  /*17180*/  LOP3.LUT R21, R21, 0xff, RZ, 0xc0, !PT ;  /* 0x000000ff15157812 */ /* 0x000fc400078ec0ff */
[----:B------:R-:W-:Y:S02]  /*17190*/  LOP3.LUT R38, R38, 0xff, RZ, 0xc0, !PT ;  /* 0x000000ff26267812 */ /* 0x000fe400078ec0ff */
[----:B------:R-:W-:Y:S02]  /*171a0*/  PRMT R21, R21, 0x7054, R36 ;  /* 0x0000705415157816 */ /* 0x000fe40000000024 */
[----:B------:R-:W-:Y:S02]  /*171b0*/  SHF.R.U32.HI R20, RZ, 0x10, R12 ;  /* 0x00000010ff147819 */ /* 0x000fe4000001160c */
[----:B------:R-:W-:Y:S02]  /*171c0*/  SHF.R.U32.HI R36, RZ, 0x10, R5 ;  /* 0x00000010ff247819 */ /* 0x000fe40000011605 */
[----:B------:R-:W-:Y:S02]  /*171d0*/  SHF.R.U32.HI R40, RZ, 0x10, R15 ;  /* 0x00000010ff287819 */ /* 0x000fe4000001160f */
[----:B------:R-:W-:-:S02]  /*171e0*/  PRMT R41, R38, 0x7054, R39 ;  /* 0x0000705426297816 */ /* 0x000fc40000000027 */
        /* <DEDUP_REMOVED lines=9> */
[----:B------:R-:W-:Y:S02]  /*17280*/  PRMT R43, R40, 0x7054, R43 ;  /* 0x00007054282b7816 */ /* 0x000fe4000000002b */
[----:B------:R-:W-:Y:S02]  /*17290*/  LOP3.LUT R38, R38, 0xff, RZ, 0xc0, !PT ;  /* 0x000000ff26267812 */ /* 0x000fe400078ec0ff */
[----:B------:R-:W-:-:S02]  /*172a0*/  PRMT R51, R39, 0x7054, R42 ;  /* 0x0000705427337816 */ /* 0x000fc4000000002a */
[----:B------:R-:W-:Y:S02]  /*172b0*/  LOP3.LUT R47, R47, 0xff000000, R5, 0xf8, !PT ;  /* 0xff0000002f2f7812 */ /* 0x000fe400078ef805 */
[----:B------:R-:W-:Y:S02]  /*172c0*/  LOP3.LUT R20, R20, 0xff, RZ, 0xc0, !PT ;  /* 0x000000ff14147812 */ /* 0x000fe400078ec0ff */
[----:B------:R-:W-:Y:S02]  /*172d0*/  LOP3.LUT R39, R21, 0xff000000, R13, 0xf8, !PT ;  /* 0xff00000015277812 */ /* 0x000fe400078ef80d */
[----:B------:R-:W-:Y:S02]  /*172e0*/  LOP3.LUT R46, R43, 0xff000000, R15, 0xf8, !PT ;  /* 0xff0000002b2e7812 */ /* 0x000fe400078ef80f */
[----:B------:R-:W-:Y:S02]  /*172f0*/  PRMT R49, R38, 0x7054, R49 ;  /* 0x0000705426317816 */ /* 0x000fe40000000031 */
[----:B------:R-:W-:-:S02]  /*17300*/  F2FP.F16.E4M3.UNPACK_B R48, R47 ;  /* 0x0000002fff30723e */ /* 0x000fc400020006ff */
[----:B0-----:R-:W-:Y:S02]  /*17310*/  F2FP.F16.E4M3.UNPACK_B R15, R33 ;  /* 0x00000021ff0f723e */ /* 0x001fe400020006ff */
[----:B------:R-:W-:Y:S02]  /*17320*/  PRMT R45, R20, 0x7054, R45 ;  /* 0x00007054142d7816 */ /* 0x000fe4000000002d */
[----:B------:R-:W-:Y:S02]  /*17330*/  LOP3.LUT R20, R37, 0xff000000, R12, 0xf8, !PT ;  /* 0xff00000025147812 */ /* 0x000fe400078ef80c */
[----:B------:R-:W-:Y:S02]  /*17340*/  LOP3.LUT R12, R41, 0xff000000, R14, 0xf8, !PT ;  /* 0xff000000290c7812 */ /* 0x000fe400078ef80e */
[----:B------:R-:W-:Y:S01]  /*17350*/  LOP3.LUT R5, R49, 0xff000000, R6, 0xf8, !PT ;  /* 0xff00000031057812 */ /* 0x000fe200078ef806 */
[--C-:B------:R-:W-:Y:S01]  /*17360*/  HADD2.F32 R6, -RZ, R15.reuse.H0_H0 ;  /* 0x2000000fff067230 */ /* 0x100fe20000004100 */
[----:B------:R-:W-:Y:S01]  /*17370*/  LOP3.LUT R37, R45, 0xff000000, R4, 0xf8, !PT ;  /* 0xff0000002d257812 */ /* 0x000fe200078ef804 */
[----:B------:R-:W-:Y:S01]  /*17380*/  HADD2.F32 R15, -RZ, R15.H1_H1 ;  /* 0x3000000fff0f7230 */ /* 0x000fe20000004100 */
[----:B------:R-:W-:-:S02]  /*17390*/  F2FP.F16.E4M3.UNPACK_B R42, R35 ;  /* 0x00000023ff2a723e */ /* 0x000fc400020006ff */
[----:B------:R-:W-:Y:S02]  /*173a0*/  F2FP.F16.E4M3.UNPACK_B R45, R35.H1 ;  /* 0x00000023ff2d723e */ /* 0x000fe400030006ff */
[-C--:B------:R-:W-:Y:S02]  /*173b0*/  F2FP.F16.E4M3.UNPACK_B R35, R32.reuse ;  /* 0x00000020ff23723e */ /* 0x080fe400020006ff */
[----:B------:R-:W-:Y:S02]  /*173c0*/  F2FP.F16.E4M3.UNPACK_B R43, R32.H1 ;  /* 0x00000020ff2b723e */ /* 0x000fe400030006ff */
[----:B------:R-:W-:Y:S02]  /*173d0*/  F2FP.F16.E4M3.UNPACK_B R33, R33.H1 ;  /* 0x00000021ff21723e */ /* 0x000fe400030006ff */
[----:B------:R-:W-:Y:S02]  /*173e0*/  F2FP.F16.E4M3.UNPACK_B R47, R47.H1 ;  /* 0x0000002fff2f723e */ /* 0x000fe400030006ff */
[----:B------:R-:W-:-:S02]  /*173f0*/  LOP3.LUT R51, R51, 0xff000000, R7, 0xf8, !PT ;  /* 0xff00000033337812 */ /* 0x000fc400078ef807 */
[-C--:B------:R-:W-:Y:S01]  /*17400*/  F2FP.F16.E4M3.UNPACK_B R7, R34.reuse ;  /* 0x00000022ff07723e */ /* 0x080fe200020006ff */
[----:B------:R-:W-:Y:S01]  /*17410*/  HADD2.F32 R49, -RZ, R47.H0_H0 ;  /* 0x2000002fff317230 */ /* 0x000fe20000004100 */
[----:B------:R-:W-:Y:S01]  /*17420*/  F2FP.F16.E4M3.UNPACK_B R34, R34.H1 ;  /* 0x00000022ff22723e */ /* 0x000fe200030006ff */
[----:B----4-:R-:W0:Y:S02]  /*17430*/  LDS.128 R28, [R59+0x1e200] ;  /* 0x01e200003b1c7984 */ /* 0x010e240000000c00 */
[-C--:B0-----:R-:W-:Y:S02]  /*17440*/  F2FP.F16.E4M3.UNPACK_B R21, R28.reuse ;  /* 0x0000001cff15723e */ /* 0x081fe400020006ff */
[----:B------:R-:W-:Y:S02]  /*17450*/  F2FP.F16.E4M3.UNPACK_B R40, R28.H1 ;  /* 0x0000001cff28723e */ /* 0x000fe400030006ff */
[----:B------:R-:W-:Y:S02]  /*17460*/  F2FP.F16.E4M3.UNPACK_B R28, R39 ;  /* 0x00000027ff1c723e */ /* 0x000fe400020006ff */
[----:B------:R-:W-:-:S02]  /*17470*/  F2FP.F16.E4M3.UNPACK_B R14, R29 ;  /* 0x0000001dff0e723e */ /* 0x000fc400020006ff */
[-C--:B------:R-:W-:Y:S02]  /*17480*/  F2FP.F16.E4M3.UNPACK_B R38, R31.reuse ;  /* 0x0000001fff26723e */ /* 0x080fe400020006ff */
[----:B------:R-:W-:Y:S01]  /*17490*/  F2FP.F16.E4M3.UNPACK_B R41, R31.H1 ;  /* 0x0000001fff29723e */ /* 0x000fe200030006ff */
[----:B------:R-:W-:Y:S01]  /*174a0*/  HADD2.F32 R31, -RZ, R48.H0_H0 ;  /* 0x20000030ff1f7230 */ /* 0x000fe20000004100 */
[----:B------:R-:W-:Y:S01]  /*174b0*/  F2FP.F16.E4M3.UNPACK_B R36, R29.H1 ;  /* 0x0000001dff24723e */ /* 0x000fe200030006ff */
[----:B------:R-:W-:Y:S01]  /*174c0*/  HADD2.F32 R29, -RZ, R28.H0_H0 ;  /* 0x2000001cff1d7230 */ /* 0x000fe20000004100 */
[----:B------:R-:W-:Y:S01]  /*174d0*/  F2FP.F16.E4M3.UNPACK_B R39, R39.H1 ;  /* 0x00000027ff27723e */ /* 0x000fe200030006ff */
[----:B------:R-:W-:Y:S02]  /*174e0*/  HADD2.F32 R13, -RZ, R14.H0_H0 ;  /* 0x2000000eff0d7230 */ /* 0x000fe40000004100 */
[----:B------:R-:W-:Y:S01]  /*174f0*/  FMUL.FTZ R32, R6, R31 ;  /* 0x0000001f06207220 */ /* 0x000fe20000410000 */
[----:B------:R-:W-:-:S02]  /*17500*/  HADD2.F32 R48, -RZ, R48.H1_H1 ;  /* 0x30000030ff307230 */ /* 0x000fc40000004100 */
[-C--:B------:R-:W-:Y:S01]  /*17510*/  FMUL.FTZ R50, R6, R29.reuse ;  /* 0x0000001d06327220 */ /* 0x080fe20000410000 */
[----:B------:R-:W-:Y:S02]  /*17520*/  HADD2.F32 R14, -RZ, R14.H1_H1 ;  /* 0x3000000eff0e7230 */ /* 0x000fe40000004100 */
[C---:B------:R-:W-:Y:S01]  /*17530*/  FFMA.FTZ R6, R13.reuse, R29, -R32 ;  /* 0x0000001d0d067223 */ /* 0x040fe20000010820 */
[----:B------:R-:W-:Y:S02]  /*17540*/  HADD2.F32 R32, -RZ, R39.H0_H0 ;  /* 0x20000027ff207230 */ /* 0x000fe40000004100 */
[----:B------:R-:W-:Y:S01]  /*17550*/  FFMA.FTZ R13, R13, R31, R50 ;  /* 0x0000001f0d0d7223 */ /* 0x000fe20000010032 */
[----:B------:R-:W-:Y:S02]  /*17560*/  HADD2.F32 R31, -RZ, R28.H1_H1 ;  /* 0x3000001cff1f7230 */ /* 0x000fe40000004100 */
[----:B------:R-:W-:Y:S01]  /*17570*/  FMUL.FTZ R53, R15, R48 ;  /* 0x000000300f357220 */ /* 0x000fe20000410000 */
[----:B------:R-:W-:Y:S01]  /*17580*/  HADD2.F32 R28, -RZ, R33.H0_H0 ;  /* 0x20000021ff1c7230 */ /* 0x000fe20000004100 */
[----:B------:R-:W-:Y:S01]  /*17590*/  F2FP.F16.E4M3.UNPACK_B R4, R30 ;  /* 0x0000001eff04723e */ /* 0x000fe200020006ff */
[----:B------:R-:W-:-:S02]  /*175a0*/  HADD2.F32 R29, -RZ, R36.H0_H0 ;  /* 0x20000024ff1d7230 */ /* 0x000fc40000004100 */
[-C--:B------:R-:W-:Y:S01]  /*175b0*/  FMUL.FTZ R55, R15, R31.reuse ;  /* 0x0000001f0f377220 */ /* 0x080fe20000410000 */
[----:B------:R-:W-:Y:S01]  /*175c0*/  FFMA.FTZ R15, R14, R31, -R53 ;  /* 0x0000001f0e0f7223 */ /* 0x000fe20000010835 */
[C---:B------:R-:W-:Y:S01]  /*175d0*/  FMUL.FTZ R50, R28.reuse, R49 ;  /* 0x000000311c327220 */ /* 0x040fe20000410000 */
[----:B------:R-:W-:Y:S01]  /*175e0*/  FMUL.FTZ R52, R28, R32 ;  /* 0x000000201c347220 */ /* 0x000fe20000410000 */
[----:B------:R-:W-:Y:S02]  /*175f0*/  HADD2.F32 R39, -RZ, R39.H1_H1 ;  /* 0x30000027ff277230 */ /* 0x000fe40000004100 */
[----:B------:R-:W-:Y:S01]  /*17600*/  FFMA.FTZ R14, R14, R48, R55 ;  /* 0x000000300e0e7223 */ /* 0x000fe20000010037 */
[C---:B------:R-:W-:Y:S01]  /*17610*/  FFMA.FTZ R28, R29.reuse, R32, -R50 ;  /* 0x000000201d1c7223 */ /* 0x040fe20000010832 */
[----:B------:R-:W-:Y:S01]  /*17620*/  F2FP.F16.E4M3.UNPACK_B R50, R51 ;  /* 0x00000033ff32723e */ /* 0x000fe200020006ff */
[----:B------:R-:W-:Y:S01]  /*17630*/  FFMA.FTZ R29, R29, R49, R52 ;  /* 0x000000311d1d7223 */ /* 0x000fe20000010034 */
[----:B------:R-:W-:Y:S01]  /*17640*/  HADD2.F32 R49, -RZ, R47.H1_H1 ;  /* 0x3000002fff317230 */ /* 0x000fe20000004100 */
[----:B------:R-:W-:Y:S01]  /*17650*/  F2FP.F16.E4M3.UNPACK_B R47, R46 ;  /* 0x0000002eff2f723e */ /* 0x000fe200020006ff */
        /* <DEDUP_REMOVED lines=13> */
[----:B------:R-:W-:Y:S01]  /*17730*/  FFMA.FTZ R33, R32, R48, -R33 ;  /* 0x0000003020217223 */ /* 0x000fe20000010821 */
[----:B------:R-:W-:Y:S02]  /*17740*/  HADD2.F32 R48, -RZ, R47.H1_H1 ;  /* 0x3000002fff307230 */ /* 0x000fe40000004100 */
[C---:B------:R-:W-:Y:S01]  /*17750*/  FFMA.FTZ R31, R36.reuse, R39, -R53 ;  /* 0x00000027241f7223 */ /* 0x040fe20000010835 */
[----:B------:R-:W-:Y:S01]  /*17760*/  F2FP.F16.E4M3.UNPACK_B R47, R46.H1 ;  /* 0x0000002eff2f723e */ /* 0x000fe200030006ff */
[----:B------:R-:W-:Y:S02]  /*17770*/  HADD2.F32 R39, -RZ, R38.H1_H1 ;  /* 0x30000026ff277230 */ /* 0x000fe40000004100 */
[----:B------:R-:W-:Y:S01]  /*17780*/  FFMA.FTZ R36, R36, R49, R54 ;  /* 0x0000003124247223 */ /* 0x000fe20000010036 */
[----:B------:R-:W-:Y:S02]  /*17790*/  HADD2.F32 R38, -RZ, R42.H1_H1 ;  /* 0x3000002aff267230 */ /* 0x000fe40000004100 */
[----:B------:R-:W-:Y:S01]  /*177a0*/  FFMA.FTZ R32, R32, R52, R55 ;  /* 0x0000003420207223 */ /* 0x000fe20000010037 */
[----:B------:R-:W-:-:S02]  /*177b0*/  HADD2.F32 R53, -RZ, R51.H0_H0 ;  /* 0x20000033ff357230 */ /* 0x000fc40000004100 */
[----:B------:R-:W-:Y:S02]  /*177c0*/  HADD2.F32 R46, -RZ, R45.H0_H0 ;  /* 0x2000002dff2e7230 */ /* 0x000fe40000004100 */
[C---:B------:R-:W-:Y:S01]  /*177d0*/  FMUL.FTZ R52, R38.reuse, R50 ;  /* 0x0000003226347220 */ /* 0x040fe20000410000 */
[----:B------:R-:W-:Y:S02]  /*177e0*/  HADD2.F32 R49, -RZ, R47.H0_H0 ;  /* 0x2000002fff317230 */ /* 0x000fe40000004100 */
[-C--:B------:R-:W-:Y:S01]  /*177f0*/  FMUL.FTZ R55, R38, R48.reuse ;  /* 0x0000003026377220 */ /* 0x080fe20000410000 */
[----:B------:R-:W-:Y:S02]  /*17800*/  HADD2.F32 R42, -RZ, R41.H0_H0 ;  /* 0x20000029ff2a7230 */ /* 0x000fe40000004100 */
[C---:B------:R-:W-:Y:S01]  /*17810*/  FMUL.FTZ R57, R46.reuse, R53 ;  /* 0x000000352e397220 */ /* 0x040fe20000410000 */
[C---:B------:R-:W-:Y:S01]  /*17820*/  FFMA.FTZ R38, R39.reuse, R48, -R52 ;  /* 0x0000003027267223 */ /* 0x040fe20000010834 */
[-C--:B------:R-:W-:Y:S01]  /*17830*/  FMUL.FTZ R46, R46, R49.reuse ;  /* 0x000000312e2e7220 */ /* 0x080fe20000410000 */
[----:B------:R-:W-:Y:S01]  /*17840*/  FFMA.FTZ R39, R39, R50, R55 ;  /* 0x0000003227277223 */ /* 0x000fe20000010037 */
[C---:B------:R-:W-:Y:S01]  /*17850*/  FFMA.FTZ R57, R42.reuse, R49, -R57 ;  /* 0x000000312a397223 */ /* 0x040fe20000010839 */
[----:B------:R-:W-:Y:S01]  /*17860*/  HADD2.F32 R49, -RZ, R47.H1_H1 ;  /* 0x3000002fff317230 */ /* 0x000fe20000004100 */
[----:B------:R-:W-:Y:S01]  /*17870*/  F2FP.F16.E4M3.UNPACK_B R50, R37.H1 ;  /* 0x00000025ff32723e */ /* 0x000fe200030006ff */
[----:B------:R-:W-:Y:S01]  /*17880*/  FFMA.FTZ R53, R42, R53, R46 ;  /* 0x000000352a357223 */ /* 0x000fe2000001002e */
[----:B------:R-:W-:Y:S01]  /*17890*/  F2FP.F16.E4M3.UNPACK_B R47, R20.H1 ;  /* 0x00000014ff2f723e */ /* 0x000fe200030006ff */
[----:B------:R-:W-:Y:S01]  /*178a0*/  HADD2.F32 R51, -RZ, R51.H1_H1 ;  /* 0x30000033ff337230 */ /* 0x000fe20000004100 */
[----:B------:R-:W-:Y:S01]  /*178b0*/  F2FP.SATFINITE.E4M3.F32.PACK_AB_MERGE_C R29, R36, R29, RZ ;  /* 0x0000001d241d723e */ /* 0x000fe200048070ff */
[----:B------:R-:W-:-:S02]  /*178c0*/  HADD2.F32 R46, -RZ, R45.H1_H1 ;  /* 0x3000002dff2e7230 */ /* 0x000fc40000004100 */
[----:B------:R-:W-:Y:S01]  /*178d0*/  HADD2.F32 R52, -RZ, R50.H0_H0 ;  /* 0x20000032ff347230 */ /* 0x000fe20000004100 */
[----:B------:R-:W-:Y:S01]  /*178e0*/  F2FP.SATFINITE.E4M3.F32.PACK_AB_MERGE_C R13, R14, R13, R29 ;  /* 0x0000000d0e0d723e */ /* 0x000fe2000480701d */
[----:B------:R-:W-:Y:S02]  /*178f0*/  HADD2.F32 R45, -RZ, R43.H0_H0 ;  /* 0x2000002bff2d7230 */ /* 0x000fe40000004100 */
[C---:B------:R-:W-:Y:S01]  /*17900*/  FMUL.FTZ R55, R46.reuse, R51 ;  /* 0x000000332e377220 */ /* 0x040fe20000410000 */
[----:B------:R-:W-:Y:S02]  /*17910*/  HADD2.F32 R42, -RZ, R41.H1_H1 ;  /* 0x30000029ff2a7230 */ /* 0x000fe40000004100 */
[----:B------:R-:W-:Y:S01]  /*17920*/  FMUL.FTZ R54, R46, R49 ;  /* 0x000000312e367220 */ /* 0x000fe20000410000 */
[----:B------:R-:W-:Y:S02]  /*17930*/  HADD2.F32 R48, -RZ, R47.H0_H0 ;  /* 0x2000002fff307230 */ /* 0x000fe40000004100 */
[----:B------:R-:W-:Y:S01]  /*17940*/  FMUL.FTZ R46, R45, R52 ;  /* 0x000000342d2e7220 */ /* 0x000fe20000410000 */
[----:B------:R-:W-:-:S02]  /*17950*/  HADD2.F32 R41, -RZ, R40.H0_H0 ;  /* 0x20000028ff297230 */ /* 0x000fc40000004100 */
[C---:B------:R-:W-:Y:S01]  /*17960*/  FFMA.FTZ R56, R42.reuse, R49, -R55 ;  /* 0x000000312a387223 */ /* 0x040fe20000010837 */
[----:B------:R-:W-:Y:S01]  /*17970*/  FFMA.FTZ R58, R42, R51, R54 ;  /* 0x000000332a3a7223 */ /* 0x000fe20000010036 */
[-C--:B------:R-:W-:Y:S01]  /*17980*/  FMUL.FTZ R45, R45, R48.reuse ;  /* 0x000000302d2d7220 */ /* 0x080fe20000410000 */
[----:B------:R-:W-:Y:S01]  /*17990*/  HADD2.F32 R50, -RZ, R50.H1_H1 ;  /* 0x30000032ff327230 */ /* 0x000fe20000004100 */
[----:B------:R-:W-:Y:S01]  /*179a0*/  F2FP.F16.E4M3.UNPACK_B R42, R37 ;  /* 0x00000025ff2a723e */ /* 0x000fe200020006ff */
[----:B------:R-:W-:Y:S02]  /*179b0*/  HADD2.F32 R43, -RZ, R43.H1_H1 ;  /* 0x3000002bff2b7230 */ /* 0x000fe40000004100 */
        /* <DEDUP_REMOVED lines=42> */
[----:B------:R-:W-:Y:S02]  /*17c60*/  HADD2.F32 R20, -RZ, R12.H0_H0 ;  /* 0x2000000cff147230 */ /* 0x000fe40000004100 */
[C---:B------:R-:W-:Y:S01]  /*17c70*/  FMUL.FTZ R21, R34.reuse, R41 ;  /* 0x0000002922157220 */ /* 0x040fe20000410000 */
[----:B------:R-:W-:-:S03]  /*17c80*/  FMUL.FTZ R34, R34, R37 ;  /* 0x0000002522227220 */ /* 0x000fc60000410000 */
[C---:B------:R-:W-:Y:S01]  /*17c90*/  FFMA.FTZ R54, R30.reuse, R37, -R21 ;  /* 0x000000251e367223 */ /* 0x040fe20000010815 */
[----:B------:R-:W-:Y:S02]  /*17ca0*/  HADD2.F32 R21, -RZ, R12.H1_H1 ;  /* 0x3000000cff157230 */ /* 0x000fe40000004100 */
[----:B------:R-:W-:Y:S01]  /*17cb0*/  FFMA.FTZ R41, R30, R41, R34 ;  /* 0x000000291e297223 */ /* 0x000fe20000010022 */
[----:B------:R-:W-:Y:S02]  /*17cc0*/  HADD2.F32 R12, -RZ, R7.H0_H0 ;  /* 0x20000007ff0c7230 */ /* 0x000fe40000004100 */
[--C-:B------:R-:W-:Y:S01]  /*17cd0*/  HADD2.F32 R30, -RZ, R5.reuse.H0_H0 ;  /* 0x20000005ff1e7230 */ /* 0x100fe20000004100 */
[----:B------:R-:W-:Y:S01]  /*17ce0*/  F2FP.SATFINITE.E4M3.F32.PACK_AB_MERGE_C R51, R54, R51, RZ ;  /* 0x000000333633723e */ /* 0x000fe200048070ff */
[----:B------:R-:W-:Y:S02]  /*17cf0*/  HADD2.F32 R34, -RZ, R5.H1_H1 ;  /* 0x30000005ff227230 */ /* 0x000fe40000004100 */
[----:B------:R-:W-:Y:S01]  /*17d00*/  FMUL.FTZ R35, R12, R20 ;  /* 0x000000140c237220 */ /* 0x000fe20000410000 */
[----:B------:R-:W-:-:S02]  /*17d10*/  HADD2.F32 R7, -RZ, R7.H1_H1 ;  /* 0x30000007ff077230 */ /* 0x000fc40000004100 */
[----:B------:R-:W-:Y:S01]  /*17d20*/  FMUL.FTZ R40, R12, R30 ;  /* 0x0000001e0c287220 */ /* 0x000fe20000410000 */
[--C-:B------:R-:W-:Y:S01]  /*17d30*/  HADD2.F32 R5, -RZ, R4.reuse.H0_H0 ;  /* 0x20000004ff057230 */ /* 0x100fe20000004100 */
[----:B------:R-:W-:Y:S01]  /*17d40*/  F2FP.SATFINITE.E4M3.F32.PACK_AB_MERGE_C R12, R49, R52, RZ ;  /* 0x00000034310c723e */ /* 0x000fe200048070ff */
        /* <DEDUP_REMOVED lines=20> */
.L_x_4430:
[----:B------:R-:W-:Y:S05]  /*17e90*/  BSYNC B1 ;  /* 0x0000000000017941 */ /* 0x000fea0003800000 */
.L_x_4429:
[----:B------:R-:W-:Y:S05]  /*17ea0*/  @P2 BRA `(.L_x_4411) ;  /* 0x0000000c00dc2947 */ /* 0x000fea0003800000 */
[----:B---3--:R-:W3:Y:S01]  /*17eb0*/  LDL R47, [R1+0x124] ;  /* 0x00012400012f7983 */ /* 0x008ee20000100800 */
[----:B-1---5:R-:W-:Y:S02]  /*17ec0*/  SHF.R.U32.HI R4, RZ, 0x8, R24 ;  /* 0x00000008ff047819 */ /* 0x022fe40000011618 */
[----:B0-----:R-:W-:Y:S02]  /*17ed0*/  LOP3.LUT R0, R24, 0xff, RZ, 0xc0, !PT ;  /* 0x000000ff18007812 */ /* 0x001fe400078ec0ff */
[----:B------:R-:W-:Y:S02]  /*17ee0*/  LOP3.LUT R5, R4, 0xff, RZ, 0xc0, !PT ;  /* 0x000000ff04057812 */ /* 0x000fe400078ec0ff */
[----:B------:R-:W-:Y:S02]  /*17ef0*/  LEA.HI R3, R3, R227, RZ, 0x1c ;  /* 0x000000e303037211 */ /* 0x000fe400078fe0ff */
[----:B------:R-:W-:Y:S02]  /*17f00*/  PRMT R21, R5, 0x7604, R0 ;  /* 0x0000760405157816 */ /* 0x000fe40000000000 */
[----:B------:R-:W-:-:S02]  /*17f10*/  SHF.R.S32.HI R0, RZ, 0x1f, R3 ;  /* 0x0000001fff007819 */ /* 0x000fc40000011403 */
[----:B------:R-:W-:Y:S02]  /*17f20*/  SHF.R.U32.HI R7, RZ, 0x8, R25 ;  /* 0x00000008ff077819 */ /* 0x000fe40000011619 */
[----:B------:R-:W-:Y:S01]  /*17f30*/  LEA.HI R0, R0, R3, RZ, 0x2 ;  /* 0x0000000300007211 */ /* 0x000fe200078f10ff */
[----:B------:R-:W-:Y:S01]  /*17f40*/  IMAD.SHL.U32 R3, R3, 0x10, RZ ;  /* 0x0000001003037824 */ /* 0x000fe200078e00ff */
[----:B------:R-:W-:Y:S02]  /*17f50*/  LOP3.LUT R6, R25, 0xff, RZ, 0xc0, !PT ;  /* 0x000000ff19067812 */ /* 0x000fe400078ec0ff */
[----:B------:R-:W-:Y:S01]  /*17f60*/  SHF.R.U32.HI R12, RZ, 0x8, R26 ;  /* 0x00000008ff0c7819 */ /* 0x000fe2000001161a */
[----:B------:R-:W-:Y:S01]  /*17f70*/  IMAD.SHL.U32 R0, R0, 0x800, RZ ;  /* 0x0000080000007824 */ /* 0x000fe200078e00ff */
[----:B------:R-:W-:Y:S02]  /*17f80*/  LOP3.LUT R3, R69, 0x30, R3, 0xf8, !PT ;  /* 0x0000003045037812 */ /* 0x000fe400078ef803 */
[----:B------:R-:W-:-:S02]  /*17f90*/  LOP3.LUT R7, R7, 0xff, RZ, 0xc0, !PT ;  /* 0x000000ff07077812 */ /* 0x000fc400078ec0ff */
[----:B------:R-:W-:Y:S02]  /*17fa0*/  LOP3.LUT R3, R3, R68, RZ, 0x3c, !PT ;  /* 0x0000004403037212 */ /* 0x000fe400078e3cff */
[----:B------:R-:W-:Y:S02]  /*17fb0*/  LOP3.LUT R0, R0, 0xffffe000, RZ, 0xc0, !PT ;  /* 0xffffe00000007812 */ /* 0x000fe400078ec0ff */
[----:B------:R-:W-:Y:S02]  /*17fc0*/  LOP3.LUT R4, R26, 0xff, RZ, 0xc0, !PT ;  /* 0x000000ff1a047812 */ /* 0x000fe400078ec0ff */
[----:B------:R-:W-:Y:S02]  /*17fd0*/  IADD3 R3, R3, R67, R0 ;  /* 0x0000004303037210 */ /* 0x000fe40007ffe000 */
[----:B------:R-:W-:Y:S02]  /*17fe0*/  LOP3.LUT R13, R12, 0xff, RZ, 0xc0, !PT ;  /* 0x000000ff0c0d7812 */ /* 0x000fe400078ec0ff */
[----:B------:R-:W-:-:S02]  /*17ff0*/  PRMT R20, R7, 0x7604, R6 ;  /* 0x0000760407147816 */ /* 0x000fc40000000006 */
[----:B------:R-:W-:Y:S02]  /*18000*/  SHF.R.U32.HI R5, RZ, 0x8, R27 ;  /* 0x00000008ff057819 */ /* 0x000fe4000001161b */
[----:B------:R-:W-:Y:S02]  /*18010*/  SHF.R.U32.HI R7, RZ, 0x8, R8 ;  /* 0x00000008ff077819 */ /* 0x000fe40000011608 */
[----:B------:R-:W-:Y:S02]  /*18020*/  SHF.R.U32.HI R12, RZ, 0x8, R9 ;  /* 0x00000008ff0c7819 */ /* 0x000fe40000011609 */
[----:B------:R-:W-:Y:S02]  /*18030*/  IADD3 R0, R18, R3, RZ ;  /* 0x0000000312007210 */ /* 0x000fe40007ffe0ff */
[----:B------:R-:W-:Y:S02]  /*18040*/  PRMT R29, R13, 0x7604, R4 ;  /* 0x000076040d1d7816 */ /* 0x000fe40000000004 */
        /* <DEDUP_REMOVED lines=12> */
[----:B------:R-:W-:Y:S02]  /*18110*/  PRMT R34, R35, 0x7604, R34 ;  /* 0x0000760423227816 */ /* 0x000fe40000000022 */
[----:B------:R-:W-:-:S02]  /*18120*/  SHF.R.U32.HI R35, RZ, 0x10, R9 ;  /* 0x00000010ff237819 */ /* 0x000fc40000011609 */
[----:B------:R-:W-:Y:S02]  /*18130*/  PRMT R30, R3, 0x7604, R30 ;  /* 0x00007604031e7816 */ /* 0x000fe4000000001e */
[----:B------:R-:W-:Y:S01]  /*18140*/  SHF.R.U32.HI R3, RZ, 0x10, R25 ;  /* 0x00000010ff037819 */ /* 0x000fe20000011619 */
[----:B------:R-:W-:Y:S01]  /*18150*/  IMAD.U32 R35, R35, 0x10000, RZ ;  /* 0x0001000023237824 */ /* 0x000fe200078e00ff */
[----:B------:R-:W-:Y:S02]  /*18160*/  SHF.R.U32.HI R41, RZ, 0x10, R11 ;  /* 0x00000010ff297819 */ /* 0x000fe4000001160b */
[----:B------:R-:W-:Y:S01]  /*18170*/  SHF.R.U32.HI R32, RZ, 0x8, R10 ;  /* 0x00000008ff207819 */ /* 0x000fe2000001160a */
[----:B------:R-:W-:Y:S01]  /*18180*/  IMAD.U32 R3, R3, 0x10000, RZ ;  /* 0x0001000003037824 */ /* 0x000fe200078e00ff */
[----:B------:R-:W-:Y:S01]  /*18190*/  LOP3.LUT R31, R10, 0xff, RZ, 0xc0, !PT ;  /* 0x000000ff0a1f7812 */ /* 0x000fe200078ec0ff */
[----:B------:R-:W-:Y:S01]  /*181a0*/  IMAD.U32 R41, R41, 0x10000, RZ ;  /* 0x0001000029297824 */ /* 0x000fe200078e00ff */
[----:B------:R-:W-:-:S02]  /*181b0*/  LOP3.LUT R32, R32, 0xff, RZ, 0xc0, !PT ;  /* 0x000000ff20207812 */ /* 0x000fc400078ec0ff */
[----:B--2---:R-:W-:Y:S02]  /*181c0*/  LOP3.LUT R37, R30, 0xff0000, R35, 0xf8, !PT ;  /* 0x00ff00001e257812 */ /* 0x004fe400078ef823 */
[----:B------:R-:W-:Y:S02]  /*181d0*/  LOP3.LUT R21, R21, 0xff0000, R24, 0xf8, !PT ;  /* 0x00ff000015157812 */ /* 0x000fe400078ef818 */
        /* <DEDUP_REMOVED lines=10> */
[----:B------:R-:W-:Y:S02]  /*18280*/  F2FP.F16.E4M3.UNPACK_B R38, R37 ;  /* 0x00000025ff26723e */ /* 0x000fe400020006ff */
[----:B0-----:R-:W-:Y:S02]  /*18290*/  F2FP.F16.E4M3.UNPACK_B R11, R13 ;  /* 0x0000000dff0b723e */ /* 0x001fe400020006ff */
[----:B------:R-:W-:Y:S01]  /*182a0*/  SHF.R.U32.HI R31, RZ, 0x10, R27 ;  /* 0x00000010ff1f7819 */ /* 0x000fe2000001161b */
[--C-:B------:R-:W-:Y:S01]  /*182b0*/  HADD2.F32 R40, -RZ, R38.reuse.H0_H0 ;  /* 0x20000026ff287230 */ /* 0x100fe20000004100 */
[----:B------:R-:W-:Y:S01]  /*182c0*/  LOP3.LUT R3, R29, 0xff000000, R26, 0xf8, !PT ;  /* 0xff0000001d037812 */ /* 0x000fe200078ef81a */
[----:B------:R-:W-:Y:S01]  /*182d0*/  HADD2.F32 R38, -RZ, R38.H1_H1 ;  /* 0x30000026ff267230 */ /* 0x000fe20000004100 */
[----:B------:R-:W-:Y:S01]  /*182e0*/  LOP3.LUT R39, R33, 0xff000000, R8, 0xf8, !PT ;  /* 0xff00000021277812 */ /* 0x000fe200078ef808 */
[----:B------:R-:W-:Y:S01]  /*182f0*/  IMAD.U32 R31, R31, 0x10000, RZ ;  /* 0x000100001f1f7824 */ /* 0x000fe200078e00ff */
[----:B------:R-:W-:-:S02]  /*18300*/  LOP3.LUT R8, R21, 0xff000000, R10, 0xf8, !PT ;  /* 0xff00000015087812 */ /* 0x000fc400078ef80a */
[----:B------:R-:W-:Y:S02]  /*18310*/  F2FP.F16.E4M3.UNPACK_B R26, R30 ;  /* 0x0000001eff1a723e */ /* 0x000fe400020006ff */
[-C--:B------:R-:W-:Y:S02]  /*18320*/  F2FP.F16.E4M3.UNPACK_B R32, R12.reuse ;  /* 0x0000000cff20723e */ /* 0x080fe400020006ff */
[----:B------:R-:W-:Y:S01]  /*18330*/  F2FP.F16.E4M3.UNPACK_B R33, R12.H1 ;  /* 0x0000000cff21723e */ /* 0x000fe200030006ff */
[--C-:B------:R-:W-:Y:S01]  /*18340*/  HADD2.F32 R36, -RZ, R26.reuse.H0_H0 ;  /* 0x2000001aff247230 */ /* 0x100fe20000004100 */
[----:B------:R-:W-:Y:S01]  /*18350*/  LOP3.LUT R31, R28, 0xff0000, R31, 0xf8, !PT ;  /* 0x00ff00001c1f7812 */ /* 0x000fe200078ef81f */
[----:B------:R-:W-:Y:S01]  /*18360*/  HADD2.F32 R26, -RZ, R26.H1_H1 ;  /* 0x3000001aff1a7230 */ /* 0x000fe20000004100 */
[----:B------:R-:W-:Y:S02]  /*18370*/  F2FP.F16.E4M3.UNPACK_B R25, R13.H1 ;  /* 0x0000000dff19723e */ /* 0x000fe400030006ff */
[----:B------:R-:W-:-:S02]  /*18380*/  F2FP.F16.E4M3.UNPACK_B R37, R37.H1 ;  /* 0x00000025ff25723e */ /* 0x000fc400030006ff */
[----:B------:R-:W-:Y:S02]  /*18390*/  F2FP.F16.E4M3.UNPACK_B R30, R30.H1 ;  /* 0x0000001eff1e723e */ /* 0x000fe400030006ff */
[----:B------:R-:W-:Y:S02]  /*183a0*/  LOP3.LUT R35, R31, 0xff000000, R27, 0xf8, !PT ;  /* 0xff0000001f237812 */ /* 0x000fe400078ef81b */
[-C--:B------:R-:W-:Y:S02]  /*183b0*/  F2FP.F16.E4M3.UNPACK_B R31, R15.reuse ;  /* 0x0000000fff1f723e */ /* 0x080fe400020006ff */
[----:B------:R-:W-:Y:S01]  /*183c0*/  F2FP.F16.E4M3.UNPACK_B R34, R15.H1 ;  /* 0x0000000fff22723e */ /* 0x000fe200030006ff */
[--C-:B------:R-:W-:Y:S02]  /*183d0*/  HADD2.F32 R15, -RZ, R30.reuse.H0_H0 ;  /* 0x2000001eff0f7230 */ /* 0x100fe40000004100 */
[----:B------:R-:W-:Y:S01]  /*183e0*/  HADD2.F32 R30, -RZ, R30.H1_H1 ;  /* 0x3000001eff1e7230 */ /* 0x000fe20000004100 */
[----:B---3--:R-:W0:Y:S02]  /*183f0*/  LDS.128 R4, [R47+0x1e200] ;  /* 0x01e200002f047984 */ /* 0x008e240000000c00 */
        /* <DEDUP_REMOVED lines=9> */
[----:B------:R-:W-:Y:S02]  /*18490*/  F2FP.F16.E4M3.UNPACK_B R27, R4.H1 ;  /* 0x00000004ff1b723e */ /* 0x000fe400030006ff */
[----:B------:R-:W-:Y:S01]  /*184a0*/  FFMA.FTZ R5, R9, R36, -R12 ;  /* 0x0000002409057223 */ /* 0x000fe2000001080c */
[----:B------:R-:W-:-:S02]  /*184b0*/  HADD2.F32 R12, -RZ, R10.H1_H1 ;  /* 0x3000000aff0c7230 */ /* 0x000fc40000004100 */
[----:B------:R-:W-:Y:S01]  /*184c0*/  FFMA.FTZ R9, R9, R40, R13 ;  /* 0x0000002809097223 */ /* 0x000fe2000001000d */
[----:B------:R-:W-:Y:S02]  /*184d0*/  HADD2.F32 R36, -RZ, R37.H0_H0 ;  /* 0x20000025ff247230 */ /* 0x000fe40000004100 */
[C---:B------:R-:W-:Y:S01]  /*184e0*/  FMUL.FTZ R43, R11.reuse, R38 ;  /* 0x000000260b2b7220 */ /* 0x040fe20000410000 */
[----:B------:R-:W-:Y:S02]  /*184f0*/  HADD2.F32 R10, -RZ, R25.H0_H0 ;  /* 0x20000019ff0a7230 */ /* 0x000fe40000004100 */
[----:B------:R-:W-:Y:S01]  /*18500*/  FMUL.FTZ R11, R11, R26 ;  /* 0x0000001a0b0b7220 */ /* 0x000fe20000410000 */
[--C-:B------:R-:W-:Y:S01]  /*18510*/  HADD2.F32 R13, -RZ, R24.reuse.H0_H0 ;  /* 0x20000018ff0d7230 */ /* 0x100fe20000004100 */
[----:B------:R-:W-:Y:S01]  /*18520*/  F2FP.F16.E4M3.UNPACK_B R21, R4 ;  /* 0x00000004ff15723e */ /* 0x000fe200020006ff */
[C---:B------:R-:W-:Y:S01]  /*18530*/  FMUL.FTZ R40, R10.reuse, R36 ;  /* 0x000000240a287220 */ /* 0x040fe20000410000 */
        /* <DEDUP_REMOVED lines=18> */
[----:B------:R-:W-:Y:S02]  /*18660*/  HADD2.F32 R25, -RZ, R28.H0_H0 ;  /* 0x2000001cff197230 */ /* 0x000fe40000004100 */
[C---:B------:R-:W-:Y:S01]  /*18670*/  FMUL.FTZ R46, R24.reuse, R42 ;  /* 0x0000002a182e7220 */ /* 0x040fe20000410000 */
[----:B------:R-:W-:Y:S01]  /*18680*/  F2FP.F16.E4M3.UNPACK_B R6, R14 ;  /* 0x0000000eff06723e */ /* 0x000fe200020006ff */
[-C--:B------:R-:W-:Y:S01]  /*18690*/  FMUL.FTZ R45, R24, R37.reuse ;  /* 0x00000025182d7220 */ /* 0x080fe20000410000 */
[C---:B------:R-:W-:Y:S01]  /*186a0*/  FFMA.FTZ R24, R26.reuse, R30, -R43 ;  /* 0x0000001e1a187223 */ /* 0x040fe2000001082b */
[----:B------:R-:W-:Y:S01]  /*186b0*/  FFMA.FTZ R26, R26, R38, R15 ;  /* 0x000000261a1a7223 */ /* 0x000fe2000001000f */
[----:B------:R-:W-:Y:S01]  /*186c0*/  FFMA.FTZ R15, R25, R37, -R46 ;  /* 0x00000025190f7223 */ /* 0x000fe2000001082e */
[----:B------:R-:W-:Y:S01]  /*186d0*/  HADD2.F32 R37, -RZ, R36.H1_H1 ;  /* 0x30000024ff257230 */ /* 0x000fe20000004100 */
[----:B------:R-:W-:Y:S01]  /*186e0*/  F2FP.F16.E4M3.UNPACK_B R36, R35.H1 ;  /* 0x00000023ff24723e */ /* 0x000fe200030006ff */
[----:B------:R-:W-:-:S02]  /*186f0*/  HADD2.F32 R30, -RZ, R28.H1_H1 ;  /* 0x3000001cff1e7230 */ /* 0x000fc40000004100 */
[----:B------:R-:W-:Y:S01]  /*18700*/  FFMA.FTZ R25, R25, R42, R45 ;  /* 0x0000002a19197223 */ /* 0x000fe2000001002d */
[----:B------:R-:W-:Y:S01]  /*18710*/  HADD2.F32 R43, -RZ, R40.H1_H1 ;  /* 0x30000028ff2b7230 */ /* 0x000fe20000004100 */
[----:B------:R-:W-:Y:S01]  /*18720*/  F2FP.F16.E4M3.UNPACK_B R14, R14.H1 ;  /* 0x0000000eff0e723e */ /* 0x000fe200030006ff */
[----:B------:R-:W-:Y:S01]  /*18730*/  HADD2.F32 R28, -RZ, R31.H1_H1 ;  /* 0x3000001fff1c7230 */ /* 0x000fe20000004100 */
[----:B------:R-:W-:Y:S01]  /*18740*/  F2FP.SATFINITE.E4M3.F32.PACK_AB_MERGE_C R11, R24, R11, RZ ;  /* 0x0000000b180b723e */ /* 0x000fe200048070ff */
[----:B------:R-:W-:Y:S01]  /*18750*/  HADD2.F32 R40, -RZ, R41.H0_H0 ;  /* 0x20000029ff287230 */ /* 0x000fe20000004100 */
[----:B------:R-:W-:Y:S01]  /*18760*/  F2FP.SATFINITE.E4M3.F32.PACK_AB_MERGE_C R13, R26, R13, RZ ;  /* 0x0000000d1a0d723e */ /* 0x000fe200048070ff */
[----:B------:R-:W-:Y:S02]  /*18770*/  HADD2.F32 R35, -RZ, R34.H0_H0 ;  /* 0x20000022ff237230 */ /* 0x000fe40000004100 */
[----:B------:R-:W-:Y:S01]  /*18780*/  FMUL.FTZ R45, R28, R43 ;  /* 0x0000002b1c2d7220 */ /* 0x000fe20000410000 */
[----:B------:R-:W-:-:S02]  /*18790*/  HADD2.F32 R38, -RZ, R36.H0_H0 ;  /* 0x20000024ff267230 */ /* 0x000fc40000004100 */
[-C--:B------:R-:W-:Y:S01]  /*187a0*/  FMUL.FTZ R42, R28, R37.reuse ;  /* 0x000000251c2a7220 */ /* 0x080fe20000410000 */
[----:B------:R-:W-:Y:S02]  /*187b0*/  HADD2.F32 R31, -RZ, R29.H0_H0 ;  /* 0x2000001dff1f7230 */ /* 0x000fe40000004100 */
[C---:B------:R-:W-:Y:S01]  /*187c0*/  FMUL.FTZ R46, R35.reuse, R40 ;  /* 0x00000028232e7220 */ /* 0x040fe20000410000 */
[C---:B------:R-:W-:Y:S01]  /*187d0*/  FFMA.FTZ R28, R30.reuse, R37, -R45 ;  /* 0x000000251e1c7223 */ /* 0x040fe2000001082d */
[-C--:B------:R-:W-:Y:S01]  /*187e0*/  FMUL.FTZ R35, R35, R38.reuse ;  /* 0x0000002623237220 */ /* 0x080fe20000410000 */
[----:B------:R-:W-:Y:S01]  /*187f0*/  FFMA.FTZ R30, R30, R43, R42 ;  /* 0x0000002b1e1e7223 */ /* 0x000fe2000001002a */
[C---:B------:R-:W-:Y:S01]  /*18800*/  FFMA.FTZ R43, R31.reuse, R38, -R46 ;  /* 0x000000261f2b7223 */ /* 0x040fe2000001082e */
[----:B------:R-:W-:Y:S02]  /*18810*/  HADD2.F32 R38, -RZ, R36.H1_H1 ;  /* 0x30000024ff267230 */ /* 0x000fe40000004100 */
[----:B------:R-:W-:Y:S01]  /*18820*/  FFMA.FTZ R45, R31, R40, R35 ;  /* 0x000000281f2d7223 */ /* 0x000fe20000010023 */
[-C--:B------:R-:W-:Y:S01]  /*18830*/  F2FP.F16.E4M3.UNPACK_B R40, R39.reuse.H1 ;  /* 0x00000027ff28723e */ /* 0x080fe200030006ff */
[----:B------:R-:W-:Y:S01]  /*18840*/  HADD2.F32 R42, -RZ, R41.H1_H1 ;  /* 0x30000029ff2a7230 */ /* 0x000fe20000004100 */
[----:B------:R-:W-:Y:S01]  /*18850*/  F2FP.F16.E4M3.UNPACK_B R36, R20.H1 ;  /* 0x00000014ff24723e */ /* 0x000fe200030006ff */
[----:B------:R-:W-:Y:S01]  /*18860*/  HADD2.F32 R35, -RZ, R34.H1_H1 ;  /* 0x30000022ff237230 */ /* 0x000fe20000004100 */
[----:B------:R-:W-:Y:S01]  /*18870*/  F2FP.F16.E4M3.UNPACK_B R39, R39 ;  /* 0x00000027ff27723e */ /* 0x000fe200020006ff */
[----:B------:R-:W-:Y:S01]  /*18880*/  HADD2.F32 R31, -RZ, R29.H1_H1 ;  /* 0x3000001dff1f7230 */ /* 0x000fe20000004100 */
[----:B------:R-:W-:Y:S01]  /*18890*/  F2FP.SATFINITE.E4M3.F32.PACK_AB_MERGE_C R5, R10, R5, R11 ;  /* 0x000000050a05723e */ /* 0x000fe2000480700b */
[----:B------:R-:W-:-:S02]  /*188a0*/  HADD2.F32 R41, -RZ, R40.H0_H0 ;  /* 0x20000028ff297230 */ /* 0x000fc40000004100 */
[C---:B------:R-:W-:Y:S01]  /*188b0*/  FMUL.FTZ R48, R35.reuse, R42 ;  /* 0x0000002a23307220 */ /* 0x040fe20000410000 */
[--C-:B------:R-:W-:Y:S02]  /*188c0*/  HADD2.F32 R34, -RZ, R33.reuse.H0_H0 ;  /* 0x20000021ff227230 */ /* 0x100fe40000004100 */
[-C--:B------:R-:W-:Y:S01]  /*188d0*/  FMUL.FTZ R35, R35, R38.reuse ;  /* 0x0000002623237220 */ /* 0x080fe20000410000 */
[----:B------:R-:W-:Y:S02]  /*188e0*/  HADD2.F32 R37, -RZ, R36.H0_H0 ;  /* 0x20000024ff257230 */ /* 0x000fe40000004100 */
[----:B------:R-:W-:Y:S01]  /*188f0*/  FFMA.FTZ R48, R31, R38, -R48 ;  /* 0x000000261f307223 */ /* 0x000fe20000010830 */
[----:B------:R-:W-:Y:S02]  /*18900*/  HADD2.F32 R40, -RZ, R40.H1_H1 ;  /* 0x30000028ff287230 */ /* 0x000fe40000004100 */
[----:B------:R-:W-:Y:S01]  /*18910*/  FMUL.FTZ R46, R34, R41 ;  /* 0x00000029222e7220 */ /* 0x000fe20000410000 */
[----:B------:R-:W-:-:S02]  /*18920*/  HADD2.F32 R33, -RZ, R33.H1_H1 ;  /* 0x30000021ff217230 */ /* 0x000fc40000004100 */
[----:B------:R-:W-:Y:S01]  /*18930*/  FFMA.FTZ R50, R31, R42, R35 ;  /* 0x0000002a1f327223 */ /* 0x000fe20000010023 */
[----:B------:R-:W-:Y:S02]  /*18940*/  HADD2.F32 R36, -RZ, R36.H1_H1 ;  /* 0x30000024ff247230 */ /* 0x000fe40000004100 */
[-C--:B------:R-:W-:Y:S01]  /*18950*/  FMUL.FTZ R34, R34, R37.reuse ;  /* 0x0000002522227220 */ /* 0x080fe20000410000 */
[--C-:B------:R-:W-:Y:S01]  /*18960*/  HADD2.F32 R29, -RZ, R27.reuse.H0_H0 ;  /* 0x2000001bff1d7230 */ /* 0x100fe20000004100 */
[----:B------:R-:W-:Y:S01]  /*18970*/  F2FP.F16.E4M3.UNPACK_B R31, R20 ;  /* 0x00000014ff1f723e */ /* 0x000fe200020006ff */
[----:B------:R-:W-:Y:S02]  /*18980*/  HADD2.F32 R27, -RZ, R27.H1_H1 ;  /* 0x3000001bff1b7230 */ /* 0x000fe40000004100 */
[C---:B------:R-:W-:Y:S01]  /*18990*/  FMUL.FTZ R20, R33.reuse, R40 ;  /* 0x0000002821147220 */ /* 0x040fe20000410000 */
[----:B------:R-:W-:Y:S01]  /*189a0*/  FMUL.FTZ R35, R33, R36 ;  /* 0x0000002421237220 */ /* 0x000fe20000410000 */
[C---:B------:R-:W-:Y:S01]  /*189b0*/  FFMA.FTZ R46, R29.reuse, R37, -R46 ;  /* 0x000000251d2e7223 */ /* 0x040fe2000001082e */
[----:B------:R-:W-:Y:S01]  /*189c0*/  FFMA.FTZ R41, R29, R41, R34 ;  /* 0x000000291d297223 */ /* 0x000fe20000010022 */
        /* <DEDUP_REMOVED lines=10> */
[----:B------:R-:W-:Y:S01]  /*18a70*/  HADD2.F32 R20, -RZ, R21.H0_H0 ;  /* 0x20000015ff147230 */ /* 0x000fe20000004100 */
[----:B------:R-:W-:Y:S01]  /*18a80*/  F2FP.SATFINITE.E4M3.F32.PACK_AB_MERGE_C R45, R50, R45, RZ ;  /* 0x0000002d322d723e */ /* 0x000fe200048070ff */
[----:B------:R-:W-:-:S02]  /*18a90*/  HADD2.F32 R31, -RZ, R31.H1_H1 ;  /* 0x3000001fff1f7230 */ /* 0x000fc40000004100 */
[----:B------:R-:W-:Y:S01]  /*18aa0*/  FMUL.FTZ R36, R32, R39 ;  /* 0x0000002720247220 */ /* 0x000fe20000410000 */
[----:B------:R-:W-:Y:S02]  /*18ab0*/  HADD2.F32 R21, -RZ, R21.H1_H1 ;  /* 0x30000015ff157230 */ /* 0x000fe40000004100 */
[C---:B------:R-:W-:Y:S01]  /*18ac0*/  FFMA.FTZ R35, R20.reuse, R27, -R35 ;  /* 0x0000001b14237223 */ /* 0x040fe20000010823 */
        /* <DEDUP_REMOVED lines=20> */
[C---:B------:R-:W-:Y:S01]  /*18c10*/  FMUL.FTZ R38, R14.reuse, R34 ;  /* 0x000000220e267220 */ /* 0x040fe20000410000 */
[-C--:B------:R-:W-:Y:S01]  /*18c20*/  FMUL.FTZ R21, R14, R29.reuse ;  /* 0x0000001d0e157220 */ /* 0x080fe20000410000 */
[----:B------:R-:W-:Y:S01]  /*18c30*/  F2FP.F16.E4M3.UNPACK_B R14, R8 ;  /* 0x00000008ff0e723e */ /* 0x000fe200020006ff */
[----:B------:R-:W-:Y:S02]  /*18c40*/  HADD2.F32 R8, -RZ, R3.H0_H0 ;  /* 0x20000003ff087230 */ /* 0x000fe40000004100 */
[C---:B------:R-:W-:Y:S01]  /*18c50*/  FFMA.FTZ R38, R7.reuse, R29, -R38 ;  /* 0x0000001d07267223 */ /* 0x040fe20000010826 */
[----:B------:R-:W-:Y:S01]  /*18c60*/  FFMA.FTZ R42, R7, R34, R21 ;  /* 0x00000022072a7223 */ /* 0x000fe20000010015 */
[----:B------:R-:W-:-:S02]  /*18c70*/  HADD2.F32 R7, -RZ, R6.H0_H0 ;  /* 0x20000006ff077230 */ /* 0x000fc40000004100 */
[--C-:B------:R-:W-:Y:S01]  /*18c80*/  HADD2.F32 R20, -RZ, R14.reuse.H0_H0 ;  /* 0x2000000eff147230 */ /* 0x100fe20000004100 */
        /* <DEDUP_REMOVED lines=25> */
.L_x_4411:
[----:B------:R-:W-:Y:S05]  /*18e20*/  BSYNC B0 ;  /* 0x0000000000007941 */ /* 0x000fea0003800000 */
.L_x_4404:
        /* <DEDUP_REMOVED lines=8> */
.L_x_4402:
[----:B0--34-:R-:W-:-:S05]  /*18eb0*/  IMAD.U32 R0, RZ, RZ, UR49 ;  /* 0x00000031ff007e24 */ /* 0x019fca000f8e00ff */
[----:B------:R-:W-:-:S13]  /*18ec0*/  ISETP.NE.AND P0, PT, R0, 0x3, PT ;  /* 0x000000030000780c */ /* 0x000fda0003f05270 */
[----:B------:R-:W-:Y:S05]  /*18ed0*/  @!P0 BRA `(.L_x_4431) ;  /* 0x0000000000048947 */ /* 0x000fea0003800000 */
[----:B------:R-:W-:Y:S01]  /*18ee0*/  BPT.TRAP 0x1 ;  /* 0x000000040000795c */ /* 0x000fe20000300000 */
.L_x_4431:
[----:B------:R-:W3:Y:S04]  /*18ef0*/  LDL R0, [R1+0x20] ;  /* 0x0000200001007983 */ /* 0x000ee80000100800 */
[----:B--2---:R-:W2:Y:S01]  /*18f00*/  LDL R3, [R1+0x30] ;  /* 0x0000300001037983 */ /* 0x004ea20000100800 */
[----:B---3--:R-:W-:Y:S01]  /*18f10*/  IMAD R0, R0, 0x8, R18 ;  /* 0x0000000800007824 */ /* 0x008fe200078e0212 */
[----:B--2---:R-:W-:-:S04]  /*18f20*/  SHF.L.U32 R3, R3, 0x1f, RZ ;  /* 0x0000001f03037819 */ /* 0x004fc800000006ff */
[----:B------:R0:W2:Y:S01]  /*18f30*/  SYNCS.PHASECHK.TRANS64.TRYWAIT P1, [R0+URZ+0x33430], R3 ;  /* 0x03343003000075a7 */ /* 0x0000a2000802017f */
[----:B------:R-:W-:Y:S05]  /*18f40*/  @!P0 BRA `(.L_x_4432) ;  /* 0x0000000000048947 */ /* 0x000fea0003800000 */
[----:B------:R-:W-:Y:S01]  /*18f50*/  BPT.TRAP 0x1 ;  /* 0x000000040000795c */ /* 0x000fe20000300000 */
.L_x_4432:
[----:B-----5:R-:W-:Y:S01]  /*18f60*/  IMAD.MOV.U32 R25, RZ, RZ, RZ ;  /* 0x000000ffff197224 */ /* 0x020fe200078e00ff */
[----:B--2---:R-:W-:Y:S06]  /*18f70*/  @P1 BRA `(.L_x_4433) ;  /* 0x0000000000081947 */ /* 0x004fec0003800000 */
[----:B------:R-:W2:Y:S02]  /*18f80*/  SYNCS.PHASECHK.TRANS64.TRYWAIT P1, [R0+URZ+0x33430], R3 ;  /* 0x03343003000075a7 */ /* 0x000ea4000802017f */
[----:B--2---:R-:W-:Y:S05]  /*18f90*/  @!P1 BRA `(.L_x_4434) ;  /* 0x0000017800a09947 */ /* 0x004fea0003800000 */
.L_x_4433:
[----:B------:R-:W-:Y:S05]  /*18fa0*/  WARPSYNC.ALL ;  /* 0x0000000000007948 */ /* 0x000fea0003800000 */
[----:B------:R-:W3:Y:S01]  /*18fb0*/  LDL R120, [R1+0x20] ;  /* 0x0000200001787983 */ /* 0x000ee20000100800 */
[----:B0-2---:R-:W-:Y:S01]  /*18fc0*/  IADD3 R3, R18, 0x24200, RZ ;  /* 0x0002420012037810 */ /* 0x005fe20007ffe0ff */
[----:B------:R-:W-:Y:S01]  /*18fd0*/  IMAD.MOV.U32 R5, RZ, RZ, -0x7fffffe0 ;  /* 0x80000020ff057424 */ /* 0x000fe200078e00ff */
[----:B------:R-:W-:Y:S01]  /*18fe0*/  R2UR UR28, R44 ;  /* 0x000000002c1c72ca */ /* 0x000fe200000e0000 */
[----:B------:R-:W-:Y:S01]  /*18ff0*/  WARPGROUP.ARRIVE ;  /* 0x00000000000079c5 */ /* 0x000fe20000000000 */
[----:B------:R-:W-:Y:S01]  /*19000*/  SHF.R.U32.HI R3, RZ, 0x4, R3 ;  /* 0x00000004ff037819 */ /* 0x000fe20000011603 */
[----:B------:R-:W-:Y:S01]  /*19010*/  UMOV UR29, 0x80000020 ;  /* 0x80000020001d7882 */ /* 0x000fe20000000000 */
[----:B------:R-:W-:Y:S01]  /*19020*/  R2UR UR31, R5 ;  /* 0x00000000051f72ca */ /* 0x000fe200000e0000 */
[----:B------:R-:W-:Y:S01]  /*19030*/  IMAD.MOV.U32 R7, RZ, RZ, -0x7fffffe0 ;  /* 0x80000020ff077424 */ /* 0x000fe200078e00ff */
[----:B------:R-:W-:Y:S01]  /*19040*/  LOP3.LUT R3, R3, 0x3fff, RZ, 0xc0, !PT ;  /* 0x00003fff03037812 */ /* 0x000fe200078ec0ff */
[----:B------:R-:W-:Y:S01]  /*19050*/  UMOV UR5, UR29 ;  /* 0x0000001d00057c82 */ /* 0x000fe20008000000 */
[----:B------:R-:W-:Y:S01]  /*19060*/  IMAD.MOV.U32 R9, RZ, RZ, -0x7fffffe0 ;  /* 0x80000020ff097424 */ /* 0x000fe200078e00ff */
[----:B------:R-:W-:Y:S01]  /*19070*/  UMOV UR9, UR29 ;  /* 0x0000001d00097c82 */ /* 0x000fe20008000000 */
[----:B------:R-:W-:Y:S01]  /*19080*/  LOP3.LUT R13, R3, 0x10000, RZ, 0xfc, !PT ;  /* 0x00010000030d7812 */ /* 0x000fe200078efcff */
[----:B------:R-:W-:Y:S01]  /*19090*/  UMOV UR13, UR29 ;  /* 0x0000001d000d7c82 */ /* 0x000fe20008000000 */
[----:B------:R-:W-:Y:S01]  /*190a0*/  R2UR UR7, R7 ;  /* 0x00000000070772ca */ /* 0x000fe200000e0000 */
[----:B------:R-:W-:Y:S01]  /*190b0*/  ULOP3.LUT UR28, UR28, 0x10000, URZ, 0xfc, !UPT ;  /* 0x000100001c1c7892 */ /* 0x000fe2000f8efc3f */
[----:B------:R-:W-:Y:S01]  /*190c0*/  R2UR UR11, R9 ;  /* 0x00000000090b72ca */ /* 0x000fe200000e0000 */
[----:B------:R-:W-:Y:S01]  /*190d0*/  UMOV UR17, UR29 ;  /* 0x0000001d00117c82 */ /* 0x000fe20008000000 */
[----:B------:R-:W-:Y:S01]  /*190e0*/  R2UR UR15, R7 ;  /* 0x00000000070f72ca */ /* 0x000fe200000e0000 */
[----:B------:R-:W-:Y:S01]  /*190f0*/  IMAD.MOV.U32 R7, RZ, RZ, -0x7fffffe0 ;  /* 0x80000020ff077424 */ /* 0x000fe200078e00ff */
[----:B------:R-:W-:Y:S01]  /*19100*/  R2UR UR19, R9 ;  /* 0x00000000091372ca */ /* 0x000fe200000e0000 */
[----:B------:R-:W-:Y:S01]  /*19110*/  UIADD3 UR44, UR28, 0x2, URZ ;  /* 0x000000021c2c7890 */ /* 0x000fe2000fffe03f */
[----:B------:R-:W-:Y:S01]  /*19120*/  IMAD.MOV.U32 R9, RZ, RZ, -0x7fffffe0 ;  /* 0x80000020ff097424 */ /* 0x000fe200078e00ff */
[----:B------:R-:W-:Y:S01]  /*19130*/  UMOV UR4, UR28 ;  /* 0x0000001c00047c82 */ /* 0x000fe20008000000 */
[----:B------:R-:W-:Y:S01]  /*19140*/  UMOV UR8, UR28 ;  /* 0x0000001c00087c82 */ /* 0x000fe20008000000 */
[----:B------:R-:W-:Y:S01]  /*19150*/  UMOV UR12, UR28 ;  /* 0x0000001c000c7c82 */ /* 0x000fe20008000000 */
[----:B------:R-:W-:Y:S01]  /*19160*/  UMOV UR16, UR28 ;  /* 0x0000001c00107c82 */ /* 0x000fe20008000000 */
[----:B------:R-:W-:Y:S01]  /*19170*/  R2UR UR47, R7 ;  /* 0x00000000072f72ca */ /* 0x000fe200000e0000 */
[----:B------:R-:W-:Y:S01]  /*19180*/  UMOV UR45, 0x80000020 ;  /* 0x80000020002d7882 */ /* 0x000fe20000000000 */
[----:B------:R-:W-:Y:S01]  /*19190*/  IMAD.MOV.U32 R11, RZ, RZ, -0x7fffffe0 ;  /* 0x80000020ff0b7424 */ /* 0x000fe200078e00ff */
[----:B------:R-:W-:Y:S01]  /*191a0*/  MOV R7, 0x80000020 ;  /* 0x8000002000077802 */ /* 0x000fe20000000f00 */
[----:B------:R-:W-:-:S05]  /*191b0*/  IMAD.MOV.U32 R5, RZ, RZ, -0x7fffffe0 ;  /* 0x80000020ff057424 */ /* 0x000fca00078e00ff */
[----:B------:R-:W-:Y:S01]  /*191c0*/  R2UR UR43, R5 ;  /* 0x00000000052b72ca */ /* 0x000fe200000e0000 */
[----:B---3--:R-:W-:-:S04]  /*191d0*/  IMAD R4, R120, 0x780, R13 ;  /* 0x0000078078047824 */ /* 0x008fc800078e020d */
[C---:B------:R-:W-:Y:S01]  /*191e0*/  VIADD R6, R4.reuse, 0x80 ;  /* 0x0000008004067836 */ /* 0x040fe20000000000 */
[C---:B------:R-:W-:Y:S01]  /*191f0*/  R2UR UR30, R4.reuse ;  /* 0x00000000041e72ca */ /* 0x040fe200000e0000 */
[C---:B------:R-:W-:Y:S02]  /*19200*/  VIADD R8, R4.reuse, 0x100 ;  /* 0x0000010004087836 */ /* 0x040fe40000000000 */
[----:B------:R-:W-:Y:S01]  /*19210*/  VIADD R10, R4, 0x102 ;  /* 0x00000102040a7836 */ /* 0x000fe20000000000 */
[----:B------:R-:W-:Y:S01]  /*19220*/  R2UR UR6, R6 ;  /* 0x00000000060672ca */ /* 0x000fe200000e0000 */
[----:B------:R-:W-:Y:S01]  /*19230*/  VIADD R6, R4, 0x180 ;  /* 0x0000018004067836 */ /* 0x000fe20000000000 */
[----:B------:R-:W-:Y:S01]  /*19240*/  R2UR UR10, R8 ;  /* 0x00000000080a72ca */ /* 0x000fe200000e0000 */
[----:B------:R-:W-:-:S03]  /*19250*/  VIADD R8, R4, 0x200 ;  /* 0x0000020004087836 */ /* 0x000fc60000000000 */
[----:B------:R-:W-:Y:S02]  /*19260*/  R2UR UR14, R6 ;  /* 0x00000000060e72ca */ /* 0x000fe400000e0000 */
[----:B------:R-:W-:Y:S01]  /*19270*/  R2UR UR18, R8 ;  /* 0x00000000081272ca */ /* 0x000fe200000e0000 */
[----:B------:R-:W-:Y:S01]  /*19280*/  QGMMA.64x32x32.F32.E4M3.E4M3 R92, gdesc[UR28], RZ, !UPT, gsb0 ;  /* 0x006000001c5c79f3 */ /* 0x000fe2000c0008ff */
[C---:B------:R-:W-:Y:S01]  /*19290*/  IADD3 R6, R4.reuse, 0x2, RZ ;  /* 0x0000000204067810 */ /* 0x040fe20007ffe0ff */
[----:B------:R-:W-:-:S03]  /*192a0*/  VIADD R8, R4, 0x82 ;  /* 0x0000008204087836 */ /* 0x000fc60000000000 */
[----:B------:R-:W-:Y:S01]  /*192b0*/  R2UR UR46, R6 ;  /* 0x00000000062e72ca */ /* 0x000fe200000e0000 */
[----:B------:R-:W-:Y:S01]  /*192c0*/  VIADD R6, R4, 0x182 ;  /* 0x0000018204067836 */ /* 0x000fe20000000000 */
[----:B------:R-:W-:Y:S02]  /*192d0*/  WARPGROUP.DEPBAR.LE gsb0, 0x0 ;  /* 0x00008000000079c5 */ /* 0x000fe40000010000 */
[----:B------:R-:W-:-:S06]  /*192e0*/  WARPGROUP.ARRIVE ;  /* 0x00000000000079c5 */ /* 0x000fcc0000000000 */
[----:B------:R-:W-:Y:S01]  /*192f0*/  QGMMA.64x32x32.F32.E4M3.E4M3 R76, gdesc[UR4], RZ, !UPT, gsb0 ;  /* 0x00600000044c79f3 */ /* 0x000fe2000c0008ff */
[----:B------:R-:W-:Y:S01]  /*19300*/  R2UR UR6, R8 ;  /* 0x00000000080672ca */ /* 0x000fe200000e0000 */
[----:B------:R-:W-:Y:S01]  /*19310*/  UMOV UR4, UR44 ;  /* 0x0000002c00047c82 */ /* 0x000fe20008000000 */
[----:B------:R-:W-:Y:S01]  /*19320*/  R2UR UR7, R9 ;  /* 0x00000000090772ca */ /* 0x000fe200000e0000 */
[----:B------:R-:W-:Y:S01]  /*19330*/  UMOV UR5, UR45 ;  /* 0x0000002d00057c82 */ /* 0x000fe20008000000 */
[----:B------:R-:W-:Y:S02]  /*19340*/  VIADD R8, R4, 0x202 ;  /* 0x0000020204087836 */ /* 0x000fe40000000000 */
[----:B------:R-:W-:Y:S01]  /*19350*/  IMAD.MOV.U32 R9, RZ, RZ, -0x7fffffe0 ;  /* 0x80000020ff097424 */ /* 0x000fe200078e00ff */
[----:B------:R-:W-:Y:S02]  /*19360*/  WARPGROUP.DEPBAR.LE gsb0, 0x0 ;  /* 0x00008000000079c5 */ /* 0x000fe40000010000 */
[----:B------:R-:W-:-:S06]  /*19370*/  WARPGROUP.ARRIVE ;  /* 0x00000000000079c5 */ /* 0x000fcc0000000000 */
[----:B------:R-:W-:Y:S01]  /*19380*/  QGMMA.64x32x32.F32.E4M3.E4M3 R60, gdesc[UR8], RZ, !UPT, gsb0 ;  /* 0x00600000083c79f3 */ /* 0x000fe2000c0008ff */
[----:B------:R-:W-:Y:S01]  /*19390*/  R2UR UR10, R10 ;  /* 0x000000000a0a72ca */ /* 0x000fe200000e0000 */
[----:B------:R-:W-:Y:S01]  /*193a0*/  UMOV UR8, UR44 ;  /* 0x0000002c00087c82 */ /* 0x000fe20008000000 */
[----:B------:R-:W-:Y:S01]  /*193b0*/  R2UR UR11, R11 ;  /* 0x000000000b0b72ca */ /* 0x000fe200000e0000 */
[----:B------:R-:W-:Y:S01]  /*193c0*/  UMOV UR9, UR45 ;  /* 0x0000002d00097c82 */ /* 0x000fe20008000000 */
[----:B------:R-:W-:Y:S01]  /*193d0*/  VIADD R10, R4, 0x380 ;  /* 0x00000380040a7836 */ /* 0x000fe20000000000 */
[----:B------:R-:W-:Y:S01]  /*193e0*/  MOV R11, 0x80000020 ;  /* 0x80000020000b7802 */ /* 0x000fe20000000f00 */
        /* <DEDUP_REMOVED lines=20> */
[----:B------:R-:W-:Y:S03]  /*19530*/  QGMMA.64x32x32.F32.E4M3.E4M3 R92, gdesc[UR44], R92, gsb0 ;  /* 0x006000002c5c79f3 */ /* 0x000fe6000800085c */
[----:B------:R-:W-:Y:S02]  /*19540*/  WARPGROUP.DEPBAR.LE gsb0, 0x0 ;  /* 0x00008000000079c5 */ /* 0x000fe40000010000 */
[----:B------:R-:W-:-:S06]  /*19550*/  WARPGROUP.ARRIVE ;  /* 0x00000000000079c5 */ /* 0x000fcc0000000000 */
[----:B------:R-:W-:Y:S01]  /*19560*/  QGMMA.64x32x32.F32.E4M3.E4M3 R76, gdesc[UR4], R76, gsb0 ;  /* 0x00600000044c79f3 */ /* 0x000fe2000800084c */
[----:B------:R-:W-:Y:S01]  /*19570*/  R2UR UR6, R6 ;  /* 0x00000000060672ca */ /* 0x000fe200000e0000 */
[----:B------:R-:W-:Y:S01]  /*19580*/  UIADD3 UR4, UR28, 0x200, URZ ;  /* 0x000002001c047890 */ /* 0x000fe2000fffe03f */
[----:B------:R-:W-:Y:S01]  /*19590*/  R2UR UR7, R7 ;  /* 0x00000000070772ca */ /* 0x000fe200000e0000 */
[----:B------:R-:W-:Y:S01]  /*195a0*/  UMOV UR5, 0x80000020 ;  /* 0x8000002000057882 */ /* 0x000fe20000000000 */
[----:B------:R-:W-:Y:S01]  /*195b0*/  VIADD R6, R4, 0x400 ;  /* 0x0000040004067836 */ /* 0x000fe20000000000 */
[----:B------:R-:W-:Y:S01]  /*195c0*/  UMOV UR21, UR5 ;  /* 0x0000000500157c82 */ /* 0x000fe20008000000 */
[----:B------:R-:W-:Y:S02]  /*195d0*/  IMAD.MOV.U32 R7, RZ, RZ, -0x7fffffe0 ;  /* 0x80000020ff077424 */ /* 0x000fe400078e00ff */
[----:B------:R-:W-:Y:S01]  /*195e0*/  UMOV UR20, UR4 ;  /* 0x0000000400147c82 */ /* 0x000fe20008000000 */
[----:B------:R-:W-:-:S02]  /*195f0*/  WARPGROUP.DEPBAR.LE gsb0, 0x0 ;  /* 0x00008000000079c5 */ /* 0x000fc40000010000 */
[----:B------:R-:W-:-:S06]  /*19600*/  WARPGROUP.ARRIVE ;  /* 0x00000000000079c5 */ /* 0x000fcc0000000000 */
[----:B------:R-:W-:Y:S01]  /*19610*/  QGMMA.64x32x32.F32.E4M3.E4M3 R60, gdesc[UR8], R60, gsb0 ;  /* 0x00600000083c79f3 */ /* 0x000fe2000800083c */
[----:B------:R-:W-:Y:S01]  /*19620*/  R2UR UR10, R8 ;  /* 0x00000000080a72ca */ /* 0x000fe200000e0000 */
[----:B------:R-:W-:Y:S01]  /*19630*/  UMOV UR8, UR4 ;  /* 0x0000000400087c82 */ /* 0x000fe20008000000 */
[----:B------:R-:W-:Y:S01]  /*19640*/  R2UR UR11, R9 ;  /* 0x00000000090b72ca */ /* 0x000fe200000e0000 */
[----:B------:R-:W-:Y:S01]  /*19650*/  UMOV UR9, UR5 ;  /* 0x0000000500097c82 */ /* 0x000fe20008000000 */
[----:B------:R-:W-:Y:S02]  /*19660*/  VIADD R8, R4, 0x480 ;  /* 0x0000048004087836 */ /* 0x000fe40000000000 */
[----:B------:R-:W-:-:S03]  /*19670*/  IMAD.MOV.U32 R9, RZ, RZ, -0x7fffffe0 ;  /* 0x80000020ff097424 */ /* 0x000fc600078e00ff */
[----:B------:R-:W-:Y:S01]  /*19680*/  R2UR UR22, R8 ;  /* 0x00000000081672ca */ /* 0x000fe200000e0000 */
[----:B------:R-:W-:Y:S01]  /*19690*/  VIADD R8, R4, 0x302 ;  /* 0x0000030204087836 */ /* 0x000fe20000000000 */
[----:B------:R-:W-:Y:S02]  /*196a0*/  R2UR UR23, R9 ;  /* 0x00000000091772ca */ /* 0x000fe400000e0000 */
[----:B------:R-:W-:Y:S01]  /*196b0*/  MOV R9, 0x80000020 ;  /* 0x8000002000097802 */ /* 0x000fe20000000f00 */
[----:B------:R-:W-:Y:S02]  /*196c0*/  WARPGROUP.DEPBAR.LE gsb0, 0x0 ;  /* 0x00008000000079c5 */ /* 0x000fe40000010000 */
[----:B------:R-:W-:-:S06]  /*196d0*/  WARPGROUP.ARRIVE ;  /* 0x00000000000079c5 */ /* 0x000fcc0000000000 */
[----:B------:R-:W-:Y:S01]  /*196e0*/  QGMMA.64x32x32.F32.E4M3.E4M3 R44, gdesc[UR12], R44, gsb0 ;  /* 0x006000000c2c79f3 */ /* 0x000fe2000800082c */
        /* <DEDUP_REMOVED lines=40> */
[----:B------:R-:W-:Y:S01]  /*19970*/  R2UR UR27, R9 ;  /* 0x00000000091b72ca */ /* 0x000fe200000e0000 */
        /* <DEDUP_REMOVED lines=8> */
[----:B------:R-:W-:Y:S01]  /*19a00*/  IMAD.MOV.U32 R11, RZ, RZ, -0x7fffffe0 ;  /* 0x80000020ff0b7424 */ /* 0x000fe200078e00ff */
[----:B------:R-:W-:Y:S01]  /*19a10*/  IADD3 R10, R4, 0x600, RZ ;  /* 0x00000600040a7810 */ /* 0x000fe20007ffe0ff */
        /* <DEDUP_REMOVED lines=64> */
[C---:B------:R-:W-:Y:S01]  /*19e20*/  VIADD R6, R4.reuse, 0x682 ;  /* 0x0000068204067836 */ /* 0x040fe20000000000 */
[----:B------:R-:W-:Y:S01]  /*19e30*/  MOV R7, 0x80000020 ;  /* 0x8000002000077802 */ /* 0x000fe20000000f00 */
[----:B------:R-:W-:Y:S01]  /*19e40*/  VIADD R4, R4, 0x702 ;  /* 0x0000070204047836 */ /* 0x000fe20000000000 */
[----:B------:R-:W-:Y:S01]  /*19e50*/  UMOV UR41, UR17 ;  /* 0x0000001100297c82 */ /* 0x000fe20008000000 */
[----:B------:R-:W-:-:S03]  /*19e60*/  UMOV UR40, UR16 ;  /* 0x0000001000287c82 */ /* 0x000fc60008000000 */
[----:B------:R-:W-:Y:S01]  /*19e70*/  R2UR UR42, R4 ;  /* 0x00000000042a72ca */ /* 0x000fe200000e0000 */
[----:B------:R-:W-:Y:S02]  /*19e80*/  WARPGROUP.DEPBAR.LE gsb0, 0x0 ;  /* 0x00008000000079c5 */ /* 0x000fe40000010000 */
[----:B------:R-:W-:-:S06]  /*19e90*/  WARPGROUP.ARRIVE ;  /* 0x00000000000079c5 */ /* 0x000fcc0000000000 */
[----:B------:R-:W-:Y:S01]  /*19ea0*/  QGMMA.64x32x32.F32.E4M3.E4M3 R60, gdesc[UR20], R60, gsb0 ;  /* 0x00600000143c79f3 */ /* 0x000fe2000800083c */
[----:B------:R-:W-:Y:S01]  /*19eb0*/  R2UR UR22, R8 ;  /* 0x00000000081672ca */ /* 0x000fe200000e0000 */
[----:B------:R-:W-:Y:S01]  /*19ec0*/  UMOV UR20, UR16 ;  /* 0x0000001000147c82 */ /* 0x000fe20008000000 */
[----:B------:R-:W-:Y:S01]  /*19ed0*/  R2UR UR23, R9 ;  /* 0x00000000091772ca */ /* 0x000fe200000e0000 */
[----:B------:R-:W-:Y:S01]  /*19ee0*/  UMOV UR21, UR17 ;  /* 0x0000001100157c82 */ /* 0x000fe20008000000 */
        /* <DEDUP_REMOVED lines=30> */
[----:B------:R-:W-:Y:S05]  /*1a0d0*/  @!P0 BRA `(.L_x_4435) ;  /* 0x0000000000048947 */ /* 0x000fea0003800000 */
[----:B------:R-:W-:Y:S01]  /*1a0e0*/  BPT.TRAP 0x1 ;  /* 0x000000040000795c */ /* 0x000fe20000300000 */
.L_x_4435:
[----:B------:R-:W2:Y:S01]  /*1a0f0*/  LDL R3, [R1+0x64] ;  /* 0x0000640001037983 */ /* 0x000ea20000100800 */
[----:B------:R-:W-:-:S03]  /*1a100*/  P2R R6, PR, RZ, 0x1 ;  /* 0x00000001ff067803 */ /* 0x000fc60000000000 */
[----:B------:R-:W3:Y:S01]  /*1a110*/  LDL R110, [R1+0x3c] ;  /* 0x00003c00016e7983 */ /* 0x000ee20000100800 */
[----:B--2---:R-:W-:-:S05]  /*1a120*/  IADD3 R144, R144, 0xa0, -R3 ;  /* 0x000000a090907810 */ /* 0x004fca0007ffe803 */
        /* <DEDUP_REMOVED lines=149> */
[----:B------:R-:W-:-:S04]  /*1aa80*/  FSEL R41, R41, -INF , P6 ;  /* 0xff80000029297808 */ /* 0x000fc80003000000 */
[----:B------:R-:W-:-:S05]  /*1aa90*/  FMNMX.FTZ R12, R41, R4, !PT ;  /* 0x00000004290c7209 */ /* 0x000fca0007810000 */
[----:B------:R-:W1:Y:S02]  /*1aaa0*/  SHFL.BFLY PT, R37, R12, 0x2, 0x1f ;  /* 0x0c401f000c257f89 */ /* 0x000e6400000e0000 */
[----:B-1----:R-:W-:-:S05]  /*1aab0*/  FMNMX.FTZ R14, R12, R37, !PT ;  /* 0x000000250c0e7209 */ /* 0x002fca0007810000 */
[----:B------:R-:W0:Y:S01]  /*1aac0*/  SHFL.BFLY PT, R37, R14, 0x1, 0x1f ;  /* 0x0c201f000e257f89 */ /* 0x000e2200000e0000 */
[----:B------:R-:W-:Y:S02]  /*1aad0*/  P2R R24, PR, RZ, 0x4 ;  /* 0x00000004ff187803 */ /* 0x000fe40000000000 */
[----:B0-----:R-:W-:Y:S02]  /*1aae0*/  FMNMX.FTZ R4, R14, R37, !PT ;  /* 0x000000250e047209 */ /* 0x001fe40007810000 */
[----:B------:R-:W-:-:S04]  /*1aaf0*/  FMNMX.FTZ R14, R9, R95, !PT ;  /* 0x0000005f090e7209 */ /* 0x000fc80007810000 */
[----:B------:R-:W-:-:S04]  /*1ab00*/  FMNMX.FTZ R14, R15, R14, !PT ;  /* 0x0000000e0f0e7209 */ /* 0x000fc80007810000 */
[----:B------:R-:W-:-:S04]  /*1ab10*/  FMNMX.FTZ R14, R99, R14, !PT ;  /* 0x0000000e630e7209 */ /* 0x000fc80007810000 */
[----:B------:R-:W-:Y:S01]  /*1ab20*/  FMNMX.FTZ R14, R27, R14, !PT ;  /* 0x0000000e1b0e7209 */ /* 0x000fe20007810000 */
[----:B------:R-:W-:-:S03]  /*1ab30*/  FFMA.FTZ R20, R2, R4, -8 ;  /* 0xc100000002147423 */ /* 0x000fc60000010004 */
[----:B------:R-:W-:Y:S02]  /*1ab40*/  FMNMX.FTZ R14, R103, R14, !PT ;  /* 0x0000000e670e7209 */ /* 0x000fe40007810000 */
[----:B------:R-:W-:Y:S02]  /*1ab50*/  FSETP.NEU.FTZ.AND P2, PT, R4, -INF , PT ;  /* 0xff8000000400780b */ /* 0x000fe40003f5d000 */
[----:B------:R-:W-:Y:S02]  /*1ab60*/  FMNMX.FTZ R14, R77, R14, !PT ;  /* 0x0000000e4d0e7209 */ /* 0x000fe40007810000 */
[----:B------:R-:W-:Y:S02]  /*1ab70*/  P2R R28, PR, RZ, 0x1 ;  /* 0x00000001ff1c7803 */ /* 0x000fe40000000000 */
[----:B------:R-:W-:Y:S02]  /*1ab80*/  P2R R26, PR, RZ, 0x2 ;  /* 0x00000002ff1a7803 */ /* 0x000fe40000000000 */
[----:B------:R-:W-:-:S02]  /*1ab90*/  ISETP.GT.AND P1, PT, R3, 0x79, PT ;  /* 0x000000790300780c */ /* 0x000fc40003f24270 */
[----:B------:R-:W-:Y:S02]  /*1aba0*/  ISETP.GT.AND P0, PT, R3, 0x80, PT ;  /* 0x000000800300780c */ /* 0x000fe40003f04270 */
[----:B------:R-:W-:Y:S02]  /*1abb0*/  FSEL R3, R20, RZ, P2 ;  /* 0x000000ff14037208 */ /* 0x000fe40001000000 */
        /* <DEDUP_REMOVED lines=8> */
[----:B------:R-:W-:Y:S02]  /*1ac40*/  ISETP.NE.AND P2, PT, R24, RZ, PT ;  /* 0x000000ff1800720c */ /* 0x000fe40003f45270 */
        /* <DEDUP_REMOVED lines=20> */
[----:B------:R-:W-:Y:S02]  /*1ad90*/  FMNMX.FTZ R28, R59, R26, !PT ;  /* 0x0000001a3b1c7209 */ /* 0x000fe40007810000 */
[----:B------:R-:W-:-:S02]  /*1ada0*/  FSEL R31, R31, -INF , P0 ;  /* 0xff8000001f1f7808 */ /* 0x000fc40000000000 */
[----:B------:R-:W-:Y:S02]  /*1adb0*/  FMNMX.FTZ R28, R37, R28, !PT ;  /* 0x0000001c251c7209 */ /* 0x000fe40007810000 */
[----:B------:R-:W-:Y:S02]  /*1adc0*/  FSEL R163, R34, -INF , P1 ;  /* 0xff80000022a37808 */ /* 0x000fe40000800000 */
[----:B------:R-:W-:Y:S01]  /*1add0*/  FMNMX.FTZ R28, R31, R28, !PT ;  /* 0x0000001c1f1c7209 */ /* 0x000fe20007810000 */
[----:B------:R-:W-:-:S01]  /*1ade0*/  FFMA.FTZ R216, R2, R5, -R3 ;  /* 0x0000000502d87223 */ /* 0x000fc20000010803 */
[C-C-:B------:R-:W-:Y:S01]  /*1adf0*/  FFMA.FTZ R5, R2.reuse, R73, -R3.reuse ;  /* 0x0000004902057223 */ /* 0x140fe20000010803 */
[----:B------:R-:W-:Y:S02]  /*1ae00*/  FSEL R73, R35, -INF , P2 ;  /* 0xff80000023497808 */ /* 0x000fe40001000000 */
[----:B------:R-:W-:Y:S01]  /*1ae10*/  FMNMX.FTZ R28, R163, R28, !PT ;  /* 0x0000001ca31c7209 */ /* 0x000fe20007810000 */
[----:B------:R-:W-:-:S01]  /*1ae20*/  FFMA.FTZ R214, R2, R117, -R3 ;  /* 0x0000007502d67223 */ /* 0x000fc20000010803 */
[----:B------:R-:W-:Y:S01]  /*1ae30*/  FSEL R117, R38, -INF , P3 ;  /* 0xff80000026757808 */ /* 0x000fe20001800000 */
[----:B------:R-:W-:-:S01]  /*1ae40*/  FFMA.FTZ R218, R2, R11, -R3 ;  /* 0x0000000b02da7223 */ /* 0x000fc20000010803 */
[----:B------:R-:W-:Y:S01]  /*1ae50*/  FMNMX.FTZ R28, R73, R28, !PT ;  /* 0x0000001c491c7209 */ /* 0x000fe20007810000 */
[----:B------:R-:W-:-:S01]  /*1ae60*/  FFMA.FTZ R11, R2, R101, -R3 ;  /* 0x00000065020b7223 */ /* 0x000fc20000010803 */
[----:B------:R-:W-:Y:S01]  /*1ae70*/  FFMA.FTZ R101, R2, R119, -R3 ;  /* 0x0000007702657223 */ /* 0x000fe20000010803 */
[----:B------:R-:W-:-:S02]  /*1ae80*/  FSEL R119, R39, -INF , P4 ;  /* 0xff80000027777808 */ /* 0x000fc40002000000 */
[----:B------:R-:W-:Y:S01]  /*1ae90*/  FMNMX.FTZ R28, R117, R28, !PT ;  /* 0x0000001c751c7209 */ /* 0x000fe20007810000 */
[----:B------:R-:W-:-:S01]  /*1aea0*/  FFMA.FTZ R200, R2, R125, -R3 ;  /* 0x0000007d02c87223 */ /* 0x000fc20000010803 */
[----:B------:R-:W-:Y:S01]  /*1aeb0*/  FFMA.FTZ R129, R2, R129, -R3 ;  /* 0x0000008102817223 */ /* 0x000fe20000010803 */
[----:B------:R-:W-:Y:S02]  /*1aec0*/  FSEL R125, R42, -INF , P5 ;  /* 0xff8000002a7d7808 */ /* 0x000fe40002800000 */
[----:B------:R-:W-:Y:S01]  /*1aed0*/  FMNMX.FTZ R28, R119, R28, !PT ;  /* 0x0000001c771c7209 */ /* 0x000fe20007810000 */
[----:B------:R0:W-:Y:S03]  /*1aee0*/  MUFU.EX2 R24, R129 ;  /* 0x0000008100187308 */ /* 0x0001e60000000800 */
[----:B------:R-:W-:Y:S02]  /*1aef0*/  FMNMX.FTZ R28, R125, R28, !PT ;  /* 0x0000001c7d1c7209 */ /* 0x000fe40007810000 */
[----:B0-----:R-:W-:-:S03]  /*1af00*/  FSEL R129, R43, -INF , P6 ;  /* 0xff8000002b817808 */ /* 0x001fc60003000000 */
[----:B------:R0:W-:Y:S02]  /*1af10*/  MUFU.EX2 R35, R5 ;  /* 0x0000000500237308 */ /* 0x0001e40000000800 */
[----:B0-----:R-:W-:-:S05]  /*1af20*/  FMNMX.FTZ R5, R129, R28, !PT ;  /* 0x0000001c81057209 */ /* 0x001fca0007810000 */
[----:B------:R-:W0:Y:S02]  /*1af30*/  SHFL.BFLY PT, R30, R5, 0x2, 0x1f ;  /* 0x0c401f00051e7f89 */ /* 0x000e2400000e0000 */
[----:B0-----:R-:W-:-:S05]  /*1af40*/  FMNMX.FTZ R40, R5, R30, !PT ;  /* 0x0000001e05287209 */ /* 0x001fca0007810000 */
[----:B------:R-:W0:Y:S01]  /*1af50*/  SHFL.BFLY PT, R5, R40, 0x1, 0x1f ;  /* 0x0c201f0028057f89 */ /* 0x000e2200000e0000 */
[----:B------:R-:W-:-:S01]  /*1af60*/  FFMA.FTZ R93, R2, R93, -R3 ;  /* 0x0000005d025d7223 */ /* 0x000fc20000010803 */
[C-C-:B------:R-:W-:Y:S01]  /*1af70*/  FFMA.FTZ R39, R2.reuse, R45, -R3.reuse ;  /* 0x0000002d02277223 */ /* 0x140fe20000010803 */
[----:B------:R-:W-:-:S01]  /*1af80*/  FFMA.FTZ R45, R2, R32, -R3 ;  /* 0x00000020022d7223 */ /* 0x000fc20000010803 */
[----:B------:R-:W-:Y:S01]  /*1af90*/  ISETP.NE.AND P0, PT, R6, RZ, PT ;  /* 0x000000ff0600720c */ /* 0x000fe20003f05270 */
[----:B------:R-:W-:-:S01]  /*1afa0*/  FFMA.FTZ R6, R2, R7, -R3 ;  /* 0x0000000702067223 */ /* 0x000fc20000010803 */
[----:B------:R-:W-:Y:S01]  /*1afb0*/  MUFU.EX2 R216, R216 ;  /* 0x000000d800d87308 */ /* 0x000fe20000000800 */
[----:B0-----:R-:W-:-:S04]  /*1afc0*/  FMNMX.FTZ R5, R40, R5, !PT ;  /* 0x0000000528057209 */ /* 0x001fc80007810000 */
[----:B------:R-:W-:Y:S01]  /*1afd0*/  FSETP.NEU.FTZ.AND P1, PT, R5, -INF , PT ;  /* 0xff8000000500780b */ /* 0x000fe20003f3d000 */
[----:B------:R-:W-:-:S05]  /*1afe0*/  FFMA.FTZ R46, R2, R5, -8 ;  /* 0xc1000000022e7423 */ /* 0x000fca0000010005 */
[----:B------:R-:W-:Y:S01]  /*1aff0*/  FSEL R46, R46, RZ, P1 ;  /* 0x000000ff2e2e7208 */ /* 0x000fe20000800000 */
[----:B------:R-:W0:Y:S04]  /*1b000*/  MUFU.EX2 R93, R93 ;  /* 0x0000005d005d7308 */ /* 0x000e280000000800 */
[----:B------:R-:W-:-:S01]  /*1b010*/  FFMA.FTZ R217, R2, R9, -R46 ;  /* 0x0000000902d97223 */ /* 0x000fc2000001082e */
[C-C-:B------:R-:W-:Y:S01]  /*1b020*/  FFMA.FTZ R32, R2.reuse, R95, -R46.reuse ;  /* 0x0000005f02207223 */ /* 0x140fe2000001082e */
[----:B------:R-:W-:-:S01]  /*1b030*/  FFMA.FTZ R9, R2, R15, -R46 ;  /* 0x0000000f02097223 */ /* 0x000fc2000001082e */
[C---:B------:R-:W-:Y:S01]  /*1b040*/  FFMA.FTZ R7, R2.reuse, R97, -R3 ;  /* 0x0000006102077223 */ /* 0x040fe20000010803 */
[----:B------:R-:W-:Y:S01]  /*1b050*/  MUFU.EX2 R6, R6 ;  /* 0x0000000600067308 */ /* 0x000fe20000000800 */
[----:B------:R-:W-:-:S01]  /*1b060*/  FFMA.FTZ R48, R2, R99, -R46 ;  /* 0x0000006302307223 */ /* 0x000fc2000001082e */
[----:B------:R-:W-:-:S06]  /*1b070*/  FFMA.FTZ R219, R2, R27, -R46 ;  /* 0x0000001b02db7223 */ /* 0x000fcc000001082e */
[----:B------:R-:W-:Y:S08]  /*1b080*/  MUFU.EX2 R217, R217 ;  /* 0x000000d900d97308 */ /* 0x000ff00000000800 */
[----:B------:R-:W1:Y:S01]  /*1b090*/  MUFU.EX2 R32, R32 ;  /* 0x0000002000207308 */ /* 0x000e620000000800 */
[----:B------:R-:W-:-:S01]  /*1b0a0*/  FFMA.FTZ R43, R2, R36, -R3 ;  /* 0x00000024022b7223 */ /* 0x000fc20000010803 */
[----:B------:R-:W-:-:S06]  /*1b0b0*/  FFMA.FTZ R36, R2, R103, -R46 ;  /* 0x0000006702247223 */ /* 0x000fcc000001082e */
[----:B------:R-:W2:Y:S01]  /*1b0c0*/  MUFU.EX2 R9, R9 ;  /* 0x0000000900097308 */ /* 0x000ea20000000800 */
[----:B------:R-:W-:-:S07]  /*1b0d0*/  FFMA.FTZ R12, R2, R21, -R3 ;  /* 0x00000015020c7223 */ /* 0x000fce0000010803 */
[----:B------:R-:W4:Y:S01]  /*1b0e0*/  MUFU.EX2 R7, R7 ;  /* 0x0000000700077308 */ /* 0x000f220000000800 */
[----:B------:R-:W-:-:S01]  /*1b0f0*/  FFMA.FTZ R44, R2, R63, -R46 ;  /* 0x0000003f022c7223 */ /* 0x000fc2000001082e */
[----:B------:R-:W-:-:S06]  /*1b100*/  FFMA.FTZ R15, R2, R77, -R46 ;  /* 0x0000004d020f7223 */ /* 0x000fcc000001082e */
[----:B------:R-:W5:Y:S01]  /*1b110*/  MUFU.EX2 R48, R48 ;  /* 0x0000003000307308 */ /* 0x000f620000000800 */
[----:B0-----:R-:W-:-:S01]  /*1b120*/  FADD.FTZ R63, R216, R93 ;  /* 0x0000005dd83f7221 */ /* 0x001fc20000010000 */
[----:B------:R-:W-:-:S06]  /*1b130*/  FFMA.FTZ R97, R2, R105, -R3 ;  /* 0x0000006902617223 */ /* 0x000fcc0000010803 */
[----:B------:R-:W0:Y:S01]  /*1b140*/  MUFU.EX2 R218, R218 ;  /* 0x000000da00da7308 */ /* 0x000e220000000800 */
[----:B-1----:R-:W-:-:S01]  /*1b150*/  FADD.FTZ R62, R217, R32 ;  /* 0x00000020d93e7221 */ /* 0x002fc20000010000 */
[----:B------:R-:W-:-:S06]  /*1b160*/  FFMA.FTZ R50, R2, R107, -R46 ;  /* 0x0000006b02327223 */ /* 0x000fcc000001082e */
[----:B------:R-:W1:Y:S01]  /*1b170*/  MUFU.EX2 R219, R219 ;  /* 0x000000db00db7308 */ /* 0x000e620000000800 */
[----:B------:R-:W-:-:S01]  /*1b180*/  FADD.FTZ R64, R6, R63 ;  /* 0x0000003f06407221 */ /* 0x000fc20000010000 */
[----:B------:R-:W-:-:S06]  /*1b190*/  FFMA.FTZ R212, R2, R109, -R3 ;  /* 0x0000006d02d47223 */ /* 0x000fcc0000010803 */
[----:B------:R-:W3:Y:S01]  /*1b1a0*/  MUFU.EX2 R11, R11 ;  /* 0x0000000b000b7308 */ /* 0x000ee20000000800 */
[----:B--2---:R-:W-:-:S01]  /*1b1b0*/  FADD.FTZ R63, R9, R62 ;  /* 0x0000003e093f7221 */ /* 0x004fc20000010000 */
[----:B------:R-:W-:-:S06]  /*1b1c0*/  FFMA.FTZ R205, R2, R49, -R46 ;  /* 0x0000003102cd7223 */ /* 0x000fcc000001082e */
[----:B------:R-:W2:Y:S01]  /*1b1d0*/  MUFU.EX2 R36, R36 ;  /* 0x0000002400247308 */ /* 0x000ea20000000800 */
[----:B------:R-:W-:-:S01]  /*1b1e0*/  FFMA.FTZ R213, R2, R81, -R46 ;  /* 0x0000005102d57223 */ /* 0x000fc2000001082e */
[----:B----4-:R-:W-:-:S06]  /*1b1f0*/  FADD.FTZ R49, R7, R64 ;  /* 0x0000004007317221 */ /* 0x010fcc0000010000 */
[----:B------:R-:W4:Y:S01]  /*1b200*/  MUFU.EX2 R12, R12 ;  /* 0x0000000c000c7308 */ /* 0x000f220000000800 */
[----:B------:R-:W-:-:S01]  /*1b210*/  FFMA.FTZ R21, R2, R111, -R3 ;  /* 0x0000006f02157223 */ /* 0x000fc20000010803 */
[----:B-----5:R-:W-:-:S06]  /*1b220*/  FADD.FTZ R62, R48, R63 ;  /* 0x0000003f303e7221 */ /* 0x020fcc0000010000 */
[----:B------:R-:W5:Y:S01]  /*1b230*/  MUFU.EX2 R15, R15 ;  /* 0x0000000f000f7308 */ /* 0x000f620000000800 */
[----:B------:R-:W-:-:S01]  /*1b240*/  FFMA.FTZ R40, R2, R79, -R46 ;  /* 0x0000004f02287223 */ /* 0x000fc2000001082e */
[----:B0-----:R-:W-:-:S06]  /*1b250*/  FADD.FTZ R64, R218, R49 ;  /* 0x00000031da407221 */ /* 0x001fcc0000010000 */
[----:B------:R-:W0:Y:S01]  /*1b260*/  MUFU.EX2 R97, R97 ;  /* 0x0000006100617308 */ /* 0x000e220000000800 */
[----:B------:R-:W-:-:S01]  /*1b270*/  FFMA.FTZ R113, R2, R113, -R3 ;  /* 0x0000007102717223 */ /* 0x000fc20000010803 */
[----:B-1----:R-:W-:Y:S01]  /*1b280*/  FADD.FTZ R63, R219, R62 ;  /* 0x0000003edb3f7221 */ /* 0x002fe20000010000 */
[----:B------:R-:W-:-:S05]  /*1b290*/  FFMA.FTZ R49, R2, R47, -R46 ;  /* 0x0000002f02317223 */ /* 0x000fca000001082e */
[----:B------:R-:W1:Y:S01]  /*1b2a0*/  MUFU.EX2 R50, R50 ;  /* 0x0000003200327308 */ /* 0x000e620000000800 */
[----:B------:R-:W-:-:S01]  /*1b2b0*/  FFMA.FTZ R27, R2, R85, -R46 ;  /* 0x00000055021b7223 */ /* 0x000fc2000001082e */
[----:B---3--:R-:W-:-:S06]  /*1b2c0*/  FADD.FTZ R47, R11, R64 ;  /* 0x000000400b2f7221 */ /* 0x008fcc0000010000 */
[----:B------:R-:W3:Y:S01]  /*1b2d0*/  MUFU.EX2 R212, R212 ;  /* 0x000000d400d47308 */ /* 0x000ee20000000800 */
[----:B------:R-:W-:-:S01]  /*1b2e0*/  FFMA.FTZ R105, R2, R115, -R3 ;  /* 0x0000007302697223 */ /* 0x000fc20000010803 */
[----:B------:R-:W-:Y:S01]  /*1b2f0*/  FFMA.FTZ R201, R2, R65, -R46 ;  /* 0x0000004102c97223 */ /* 0x000fe2000001082e */
[----:B------:R-:W-:-:S05]  /*1b300*/  VIADD R0, R0, 0x33440 ;  /* 0x0003344000007836 */ /* 0x000fca0000000000 */
[----:B------:R-:W-:Y:S01]  /*1b310*/  MUFU.EX2 R213, R213 ;  /* 0x000000d500d57308 */ /* 0x000fe20000000800 */
[----:B------:R-:W-:Y:S02]  /*1b320*/  IMAD.U32 R65, RZ, RZ, UR38 ;  /* 0x00000026ff417e24 */ /* 0x000fe4000f8e00ff */
[----:B--2---:R-:W-:Y:S01]  /*1b330*/  FADD.FTZ R62, R36, R63 ;  /* 0x0000003f243e7221 */ /* 0x004fe20000010000 */
[----:B------:R-:W-:-:S04]  /*1b340*/  FFMA.FTZ R52, R2, R83, -R46 ;  /* 0x0000005302347223 */ /* 0x000fc8000001082e */
[----:B------:R-:W2:Y:S01]  /*1b350*/  MUFU.EX2 R21, R21 ;  /* 0x0000001500157308 */ /* 0x000ea20000000800 */
[----:B----4-:R-:W-:-:S01]  /*1b360*/  FADD.FTZ R66, R12, R47 ;  /* 0x0000002f0c427221 */ /* 0x010fc20000010000 */
[----:B------:R-:W-:Y:S01]  /*1b370*/  FFMA.FTZ R47, R2, R53, -R46 ;  /* 0x00000035022f7223 */ /* 0x000fe2000001082e */
[----:B-----5:R-:W-:-:S05]  /*1b380*/  FADD.FTZ R53, R15, R62 ;  /* 0x0000003e0f357221 */ /* 0x020fca0000010000 */
[----:B------:R-:W-:Y:S01]  /*1b390*/  MUFU.EX2 R40, R40 ;  /* 0x0000002800287308 */ /* 0x000fe20000000800 */
[----:B------:R-:W-:-:S01]  /*1b3a0*/  FFMA.FTZ R64, R2, R51, -R46 ;  /* 0x0000003302407223 */ /* 0x000fc2000001082e */
[----:B------:R-:W-:Y:S01]  /*1b3b0*/  FFMA.FTZ R215, R2, R89, -R46 ;  /* 0x0000005902d77223 */ /* 0x000fe2000001082e */
[----:B------:R-:W-:-:S05]  /*1b3c0*/  PRMT R0, R65, 0x654, R0 ;  /* 0x0000065441007816 */ /* 0x000fca0000000000 */
[----:B------:R-:W4:Y:S01]  /*1b3d0*/  MUFU.EX2 R14, R113 ;  /* 0x00000071000e7308 */ /* 0x000f220000000800 */
[----:B0-----:R-:W-:-:S01]  /*1b3e0*/  FADD.FTZ R51, R97, R66 ;  /* 0x0000004261337221 */ /* 0x001fc20000010000 */
[----:B-1----:R-:W-:Y:S01]  /*1b3f0*/  FADD.FTZ R66, R50, R53 ;  /* 0x0000003532427221 */ /* 0x002fe20000010000 */
[----:B------:R-:W-:-:S01]  /*1b400*/  FFMA.FTZ R42, R2, R87, -R46 ;  /* 0x00000057022a7223 */ /* 0x000fc2000001082e */
[----:B------:R-:W-:-:S04]  /*1b410*/  FFMA.FTZ R30, R2, R10, -R3 ;  /* 0x0000000a021e7223 */ /* 0x000fc80000010803 */
[----:B------:R-:W0:Y:S01]  /*1b420*/  MUFU.EX2 R27, R27 ;  /* 0x0000001b001b7308 */ /* 0x000e220000000800 */
[----:B---3--:R-:W-:-:S01]  /*1b430*/  FADD.FTZ R68, R212, R51 ;  /* 0x00000033d4447221 */ /* 0x008fc20000010000 */
[----:B------:R1:W-:Y:S06]  /*1b440*/  SYNCS.ARRIVE.TRANS64.RED.A1T0 RZ, [R0+URZ], RZ ;  /* 0x000000ff00ff79a7 */ /* 0x0003ec000810043f */
[----:B------:R-:W3:Y:S01]  /*1b450*/  MUFU.EX2 R105, R105 ;  /* 0x0000006900697308 */ /* 0x000ee20000000800 */
[----:B------:R-:W-:-:S01]  /*1b460*/  FFMA.FTZ R10, R2, R8, -R3 ;  /* 0x00000008020a7223 */ /* 0x000fc20000010803 */
[C-C-:B------:R-:W-:Y:S01]  /*1b470*/  FFMA.FTZ R121, R2.reuse, R121, -R3.reuse ;  /* 0x0000007902797223 */ /* 0x140fe20000010803 */
[----:B------:R-:W-:-:S05]  /*1b480*/  FFMA.FTZ R8, R2, R33, -R3 ;  /* 0x0000002102087223 */ /* 0x000fca0000010803 */
[----:B------:R-:W5:Y:S01]  /*1b490*/  MUFU.EX2 R52, R52 ;  /* 0x0000003400347308 */ /* 0x000f620000000800 */
[----:B------:R-:W-:-:S01]  /*1b4a0*/  FFMA.FTZ R33, R2, R61, -R46 ;  /* 0x0000003d02217223 */ /* 0x000fc2000001082e */
[----:B--2---:R-:W-:-:S06]  /*1b4b0*/  FADD.FTZ R51, R21, R68 ;  /* 0x0000004415337221 */ /* 0x004fcc0000010000 */
[----:B------:R-:W2:Y:S01]  /*1b4c0*/  MUFU.EX2 R214, R214 ;  /* 0x000000d600d67308 */ /* 0x000ea20000000800 */
[----:B------:R-:W-:-:S01]  /*1b4d0*/  FFMA.FTZ R111, R2, R123, -R3 ;  /* 0x0000007b026f7223 */ /* 0x000fc20000010803 */
[----:B------:R-:W-:-:S06]  /*1b4e0*/  FFMA.FTZ R56, R2, R91, -R46 ;  /* 0x0000005b02387223 */ /* 0x000fcc000001082e */
[----:B------:R-:W2:Y:S01]  /*1b4f0*/  MUFU.EX2 R215, R215 ;  /* 0x000000d700d77308 */ /* 0x000ea20000000800 */
[----:B----4-:R-:W-:-:S07]  /*1b500*/  FADD.FTZ R68, R14, R51 ;  /* 0x000000330e447221 */ /* 0x010fce0000010000 */
[----:B-1----:R1:W-:Y:S01]  /*1b510*/  MUFU.EX2 R0, R49 ;  /* 0x0000003100007308 */ /* 0x0023e20000000800 */
[----:B------:R-:W-:-:S07]  /*1b520*/  FFMA.FTZ R209, R2, R37, -R46 ;  /* 0x0000002502d17223 */ /* 0x000fce000001082e */
[----:B------:R-:W4:Y:S01]  /*1b530*/  MUFU.EX2 R101, R101 ;  /* 0x0000006500657308 */ /* 0x000f220000000800 */
[----:B-1----:R-:W-:-:S04]  /*1b540*/  FADD.FTZ R49, R213, R66 ;  /* 0x00000042d5317221 */ /* 0x002fc80000010000 */
[----:B------:R-:W-:-:S03]  /*1b550*/  FADD.FTZ R66, R40, R49 ;  /* 0x0000003128427221 */ /* 0x000fc60000010000 */
[----:B------:R-:W1:Y:S01]  /*1b560*/  MUFU.EX2 R42, R42 ;  /* 0x0000002a002a7308 */ /* 0x000e620000000800 */
[----:B0-----:R-:W-:-:S01]  /*1b570*/  FADD.FTZ R37, R27, R66 ;  /* 0x000000421b257221 */ /* 0x001fc20000010000 */
[----:B---3--:R-:W-:-:S06]  /*1b580*/  FADD.FTZ R49, R105, R68 ;  /* 0x0000004469317221 */ /* 0x008fcc0000010000 */
[----:B------:R0:W3:Y:S01]  /*1b590*/  MUFU.EX2 R20, R121 ;  /* 0x0000007900147308 */ /* 0x0000e20000000800 */
[----:B------:R-:W-:-:S01]  /*1b5a0*/  FFMA.FTZ R109, R2, R127, -R3 ;  /* 0x0000007f026d7223 */ /* 0x000fc20000010803 */
[----:B-----5:R-:W-:-:S06]  /*1b5b0*/  FADD.FTZ R66, R52, R37 ;  /* 0x0000002534427221 */ /* 0x020fcc0000010000 */
[----:B------:R-:W5:Y:S01]  /*1b5c0*/  MUFU.EX2 R33, R33 ;  /* 0x0000002100217308 */ /* 0x000f620000000800 */
[----:B--2---:R-:W-:-:S01]  /*1b5d0*/  FADD.FTZ R68, R214, R49 ;  /* 0x00000031d6447221 */ /* 0x004fc20000010000 */
[----:B------:R-:W-:-:S06]  /*1b5e0*/  FFMA.FTZ R38, R2, R57, -R3 ;  /* 0x0000003902267223 */ /* 0x000fcc0000010803 */
[----:B------:R-:W2:Y:S01]  /*1b5f0*/  MUFU.EX2 R111, R111 ;  /* 0x0000006f006f7308 */ /* 0x000ea20000000800 */
[----:B------:R-:W-:-:S01]  /*1b600*/  FFMA.FTZ R115, R2, R133, -R3 ;  /* 0x0000008502737223 */ /* 0x000fc20000010803 */
[C-C-:B------:R-:W-:Y:S01]  /*1b610*/  FFMA.FTZ R202, R2.reuse, R135, -R3.reuse ;  /* 0x0000008702ca7223 */ /* 0x140fe20000010803 */
[----:B------:R-:W-:-:S01]  /*1b620*/  FFMA.FTZ R113, R2, R137, -R3 ;  /* 0x0000008902717223 */ /* 0x000fc20000010803 */
[----:B------:R-:W-:-:S04]  /*1b630*/  FFMA.FTZ R139, R2, R139, -R3 ;  /* 0x0000008b028b7223 */ /* 0x000fc80000010803 */
[----:B------:R-:W2:Y:S01]  /*1b640*/  MUFU.EX2 R56, R56 ;  /* 0x0000003800387308 */ /* 0x000ea20000000800 */
[----:B------:R-:W-:-:S01]  /*1b650*/  FFMA.FTZ R204, R2, R143, -R3 ;  /* 0x0000008f02cc7223 */ /* 0x000fc20000010803 */
[C-C-:B------:R-:W-:Y:S01]  /*1b660*/  FFMA.FTZ R147, R2.reuse, R147, -R3.reuse ;  /* 0x0000009302937223 */ /* 0x140fe20000010803 */
[----:B------:R-:W-:-:S01]  /*1b670*/  FFMA.FTZ R123, R2, R149, -R3 ;  /* 0x00000095027b7223 */ /* 0x000fc20000010803 */
[C-C-:B------:R-:W-:Y:S01]  /*1b680*/  FFMA.FTZ R206, R2.reuse, R151, -R3.reuse ;  /* 0x0000009702ce7223 */ /* 0x140fe20000010803 */
[----:B0-----:R-:W-:-:S03]  /*1b690*/  FFMA.FTZ R121, R2, R153, -R3 ;  /* 0x0000009902797223 */ /* 0x001fc60000010803 */
[----:B------:R-:W0:Y:S01]  /*1b6a0*/  MUFU.EX2 R200, R200 ;  /* 0x000000c800c87308 */ /* 0x000e220000000800 */
[----:B------:R-:W-:-:S01]  /*1b6b0*/  FFMA.FTZ R127, R2, R155, -R3 ;  /* 0x0000009b027f7223 */ /* 0x000fc20000010803 */
[C-C-:B------:R-:W-:Y:S01]  /*1b6c0*/  FFMA.FTZ R57, R2.reuse, R159, -R3.reuse ;  /* 0x0000009f02397223 */ /* 0x140fe20000010803 */
[----:B------:R-:W-:-:S01]  /*1b6d0*/  FFMA.FTZ R34, R2, R161, -R3 ;  /* 0x000000a102227223 */ /* 0x000fc20000010803 */
[----:B------:R-:W-:Y:S01]  /*1b6e0*/  FFMA.FTZ R3, R2, R41, -R3 ;  /* 0x0000002902037223 */ /* 0x000fe20000010803 */
[----:B------:R-:W-:-:S01]  /*1b6f0*/  FADD.FTZ R37, R215, R66 ;  /* 0x00000042d7257221 */ /* 0x000fc20000010000 */
[----:B------:R-:W-:Y:S02]  /*1b700*/  FFMA.FTZ R41, R2, R69, -R46 ;  /* 0x0000004502297223 */ /* 0x000fe4000001082e */
[----:B------:R-:W0:Y:S01]  /*1b710*/  MUFU.EX2 R201, R201 ;  /* 0x000000c900c97308 */ /* 0x000e220000000800 */
[----:B----4-:R-:W-:-:S01]  /*1b720*/  FADD.FTZ R49, R101, R68 ;  /* 0x0000004465317221 */ /* 0x010fc20000010000 */
[----:B-1----:R-:W-:Y:S01]  /*1b730*/  FADD.FTZ R66, R42, R37 ;  /* 0x000000252a427221 */ /* 0x002fe20000010000 */
[----:B------:R-:W-:-:S05]  /*1b740*/  FFMA.FTZ R58, R2, R67, -R46 ;  /* 0x00000043023a7223 */ /* 0x000fca000001082e */
[----:B------:R-:W1:Y:S01]  /*1b750*/  MUFU.EX2 R109, R109 ;  /* 0x0000006d006d7308 */ /* 0x000e620000000800 */
[----:B---3--:R-:W-:-:S01]  /*1b760*/  FADD.FTZ R68, R20, R49 ;  /* 0x0000003114447221 */ /* 0x008fc20000010000 */
[----:B-----5:R-:W-:-:S06]  /*1b770*/  FADD.FTZ R37, R33, R66 ;  /* 0x0000004221257221 */ /* 0x020fcc0000010000 */
[----:B------:R-:W3:Y:S01]  /*1b780*/  MUFU.EX2 R44, R44 ;  /* 0x0000002c002c7308 */ /* 0x000ee20000000800 */
[----:B------:R-:W-:-:S01]  /*1b790*/  FFMA.FTZ R203, R2, R141, -R46 ;  /* 0x0000008d02cb7223 */ /* 0x000fc2000001082e */
[----:B--2---:R-:W-:Y:S01]  /*1b7a0*/  FADD.FTZ R49, R111, R68 ;  /* 0x000000446f317221 */ /* 0x004fe20000010000 */
[----:B------:R-:W-:-:S05]  /*1b7b0*/  FADD.FTZ R66, R56, R37 ;  /* 0x0000002538427221 */ /* 0x000fca0000010000 */
[----:B------:R-:W2:Y:S01]  /*1b7c0*/  MUFU.EX2 R115, R115 ;  /* 0x0000007300737308 */ /* 0x000ea20000000800 */
[----:B------:R-:W-:-:S01]  /*1b7d0*/  FFMA.FTZ R54, R2, R71, -R46 ;  /* 0x0000004702367223 */ /* 0x000fc2000001082e */
[----:B0-----:R-:W-:-:S06]  /*1b7e0*/  FADD.FTZ R68, R200, R49 ;  /* 0x00000031c8447221 */ /* 0x001fcc0000010000 */
[----:B------:R-:W-:Y:S01]  /*1b7f0*/  MUFU.EX2 R41, R41 ;  /* 0x0000002900297308 */ /* 0x000fe20000000800 */
[----:B------:R-:W-:Y:S01]  /*1b800*/  F2FP.SATFINITE.E4M3.F32.PACK_AB_MERGE_C R51, R7, R6, RZ ;  /* 0x000000060733723e */ /* 0x000fe200048070ff */
[----:B------:R-:W-:-:S06]  /*1b810*/  FADD.FTZ R7, R201, R66 ;  /* 0x00000042c9077221 */ /* 0x000fcc0000010000 */
[----:B------:R-:W-:Y:S01]  /*1b820*/  MUFU.EX2 R58, R58 ;  /* 0x0000003a003a7308 */ /* 0x000fe20000000800 */
[----:B------:R-:W-:-:S01]  /*1b830*/  FFMA.FTZ R60, R2, R145, -R46 ;  /* 0x00000091023c7223 */ /* 0x000fc2000001082e */
[----:B-1----:R-:W-:-:S06]  /*1b840*/  FADD.FTZ R37, R109, R68 ;  /* 0x000000446d257221 */ /* 0x002fcc0000010000 */
[----:B------:R-:W0:Y:S01]  /*1b850*/  MUFU.EX2 R202, R202 ;  /* 0x000000ca00ca7308 */ /* 0x000e220000000800 */
[----:B------:R-:W-:-:S01]  /*1b860*/  FFMA.FTZ R29, R2, R29, -R46 ;  /* 0x0000001d021d7223 */ /* 0x000fc2000001082e */
[----:B------:R-:W-:Y:S01]  /*1b870*/  F2FP.SATFINITE.E4M3.F32.PACK_AB_MERGE_C R97, R97, R12, RZ ;  /* 0x0000000c6161723e */ /* 0x000fe200048070ff */
[----:B---3--:R-:W-:-:S05]  /*1b880*/  FADD.FTZ R12, R44, R7 ;  /* 0x000000072c0c7221 */ /* 0x008fca0000010000 */
[----:B------:R-:W1:Y:S01]  /*1b890*/  MUFU.EX2 R203, R203 ;  /* 0x000000cb00cb7308 */ /* 0x000e620000000800 */
[----:B------:R-:W-:Y:S01]  /*1b8a0*/  F2FP.SATFINITE.E4M3.F32.PACK_AB_MERGE_C R105, R105, R14, RZ ;  /* 0x0000000e6969723e */ /* 0x000fe200048070ff */
[----:B------:R-:W-:Y:S01]  /*1b8b0*/  FFMA.FTZ R61, R2, R75, -R46 ;  /* 0x0000004b023d7223 */ /* 0x000fe2000001082e */
[----:B------:R-:W-:-:S05]  /*1b8c0*/  FADD.FTZ R14, R24, R37 ;  /* 0x00000025180e7221 */ /* 0x000fca0000010000 */
[----:B------:R-:W3:Y:S01]  /*1b8d0*/  MUFU.EX2 R113, R113 ;  /* 0x0000007100717308 */ /* 0x000ee20000000800 */
[----:B------:R-:W-:Y:S02]  /*1b8e0*/  F2FP.SATFINITE.E4M3.F32.PACK_AB_MERGE_C R9, R48, R9, RZ ;  /* 0x000000093009723e */ /* 0x000fe400048070ff */
[----:B--2---:R-:W-:-:S05]  /*1b8f0*/  F2FP.SATFINITE.E4M3.F32.PACK_AB_MERGE_C R48, R115, R24, RZ ;  /* 0x000000187330723e */ /* 0x004fca00048070ff */
[----:B------:R-:W2:Y:S01]  /*1b900*/  MUFU.EX2 R54, R54 ;  /* 0x0000003600367308 */ /* 0x000ea20000000800 */
[----:B------:R-:W-:-:S07]  /*1b910*/  FADD.FTZ R115, R115, R14 ;  /* 0x0000000e73737221 */ /* 0x000fce0000010000 */
[----:B------:R-:W4:Y:S01]  /*1b920*/  MUFU.EX2 R26, R139 ;  /* 0x0000008b001a7308 */ /* 0x000f220000000800 */
[----:B0-----:R-:W-:-:S07]  /*1b930*/  FADD.FTZ R14, R202, R115 ;  /* 0x00000073ca0e7221 */ /* 0x001fce0000010000 */
[----:B------:R-:W0:Y:S08]  /*1b940*/  MUFU.EX2 R60, R60 ;  /* 0x0000003c003c7308 */ /* 0x000e300000000800 */
[----:B------:R5:W-:Y:S02]  /*1b950*/  MUFU.EX2 R6, R29 ;  /* 0x0000001d00067308 */ /* 0x000be40000000800 */
[----:B-----5:R-:W-:-:S06]  /*1b960*/  FADD.FTZ R29, R41, R12 ;  /* 0x0000000c291d7221 */ /* 0x020fcc0000010000 */
[----:B------:R-:W5:Y:S01]  /*1b970*/  MUFU.EX2 R61, R61 ;  /* 0x0000003d003d7308 */ /* 0x000f620000000800 */
[----:B------:R-:W-:-:S07]  /*1b980*/  FADD.FTZ R12, R58, R29 ;  /* 0x0000001d3a0c7221 */ /* 0x000fce0000010000 */
[----:B------:R-:W5:Y:S01]  /*1b990*/  MUFU.EX2 R204, R204 ;  /* 0x000000cc00cc7308 */ /* 0x000f620000000800 */
[----:B-1----:R-:W-:-:S01]  /*1b9a0*/  FADD.FTZ R29, R203, R12 ;  /* 0x0000000ccb1d7221 */ /* 0x002fc20000010000 */
[----:B---3--:R-:W-:-:S06]  /*1b9b0*/  FADD.FTZ R37, R113, R14 ;  /* 0x0000000e71257221 */ /* 0x008fcc0000010000 */
[----:B------:R-:W1:Y:S01]  /*1b9c0*/  MUFU.EX2 R205, R205 ;  /* 0x000000cd00cd7308 */ /* 0x000e620000000800 */
[----:B--2---:R-:W-:-:S01]  /*1b9d0*/  FADD.FTZ R29, R54, R29 ;  /* 0x0000001d361d7221 */ /* 0x004fc20000010000 */
[----:B----4-:R-:W-:-:S06]  /*1b9e0*/  FADD.FTZ R14, R26, R37 ;  /* 0x000000251a0e7221 */ /* 0x010fcc0000010000 */
[----:B------:R-:W2:Y:S01]  /*1b9f0*/  MUFU.EX2 R39, R39 ;  /* 0x0000002700277308 */ /* 0x000ea20000000800 */
[----:B------:R-:W-:Y:S01]  /*1ba00*/  F2FP.SATFINITE.E4M3.F32.PACK_AB_MERGE_C R111, R111, R20, RZ ;  /* 0x000000146f6f723e */ /* 0x000fe200048070ff */
[----:B0-----:R-:W-:Y:S01]  /*1ba10*/  FADD.FTZ R20, R60, R29 ;  /* 0x0000001d3c147221 */ /* 0x001fe20000010000 */
[----:B------:R-:W-:-:S05]  /*1ba20*/  F2FP.SATFINITE.E4M3.F32.PACK_AB_MERGE_C R26, R35, R26, RZ ;  /* 0x0000001a231a723e */ /* 0x000fca00048070ff */
[----:B------:R-:W0:Y:S01]  /*1ba30*/  MUFU.EX2 R28, R147 ;  /* 0x00000093001c7308 */ /* 0x000e220000000800 */
[----:B------:R-:W-:-:S01]  /*1ba40*/  FFMA.FTZ R207, R2, R157, -R46 ;  /* 0x0000009d02cf7223 */ /* 0x000fc2000001082e */
[----:B------:R-:W-:Y:S01]  /*1ba50*/  FADD.FTZ R35, R35, R14 ;  /* 0x0000000e23237221 */ /* 0x000fe20000010000 */
[----:B-----5:R-:W-:-:S05]  /*1ba60*/  FADD.FTZ R20, R61, R20 ;  /* 0x000000143d147221 */ /* 0x020fca0000010000 */
[----:B------:R-:W-:Y:S01]  /*1ba70*/  MUFU.EX2 R123, R123 ;  /* 0x0000007b007b7308 */ /* 0x000fe20000000800 */
[----:B------:R-:W-:-:S01]  /*1ba80*/  FFMA.FTZ R62, R2, R55, -R46 ;  /* 0x00000037023e7223 */ /* 0x000fc2000001082e */
[----:B------:R-:W-:-:S06]  /*1ba90*/  FADD.FTZ R14, R204, R35 ;  /* 0x00000023cc0e7221 */ /* 0x000fcc0000010000 */
[----:B------:R-:W3:Y:S01]  /*1baa0*/  MUFU.EX2 R47, R47 ;  /* 0x0000002f002f7308 */ /* 0x000ee20000000800 */
[----:B------:R-:W-:Y:S01]  /*1bab0*/  F2FP.SATFINITE.E4M3.F32.PACK_AB_MERGE_C R218, R11, R218, R97 ;  /* 0x000000da0bda723e */ /* 0x000fe20004807061 */
[----:B-1----:R-:W-:-:S06]  /*1bac0*/  FADD.FTZ R11, R205, R20 ;  /* 0x00000014cd0b7221 */ /* 0x002fcc0000010000 */
[----:B------:R-:W1:Y:S01]  /*1bad0*/  MUFU.EX2 R64, R64 ;  /* 0x0000004000407308 */ /* 0x000e620000000800 */
[----:B------:R-:W-:Y:S01]  /*1bae0*/  F2FP.SATFINITE.E4M3.F32.PACK_AB_MERGE_C R212, R21, R212, R105 ;  /* 0x000000d415d4723e */ /* 0x000fe20004807069 */
[----:B--2---:R-:W-:-:S06]  /*1baf0*/  FADD.FTZ R21, R39, R14 ;  /* 0x0000000e27157221 */ /* 0x004fcc0000010000 */
[----:B------:R-:W2:Y:S01]  /*1bb00*/  MUFU.EX2 R206, R206 ;  /* 0x000000ce00ce7308 */ /* 0x000ea20000000800 */
[----:B------:R-:W-:-:S01]  /*1bb10*/  FADD.FTZ R20, R0, R11 ;  /* 0x0000000b00147221 */ /* 0x000fc20000010000 */
[----:B0-----:R-:W-:-:S06]  /*1bb20*/  FADD.FTZ R24, R28, R21 ;  /* 0x000000151c187221 */ /* 0x001fcc0000010000 */
[----:B------:R-:W0:Y:S01]  /*1bb30*/  MUFU.EX2 R207, R207 ;  /* 0x000000cf00cf7308 */ /* 0x000e220000000800 */
[----:B------:R-:W-:-:S07]  /*1bb40*/  FFMA.FTZ R59, R2, R59, -R46 ;  /* 0x0000003b023b7223 */ /* 0x000fce000001082e */
[----:B------:R-:W4:Y:S01]  /*1bb50*/  MUFU.EX2 R121, R121 ;  /* 0x0000007900797308 */ /* 0x000f220000000800 */
[----:B---3--:R-:W-:-:S01]  /*1bb60*/  FADD.FTZ R11, R47, R20 ;  /* 0x000000142f0b7221 */ /* 0x008fc20000010000 */
[----:B------:R-:W-:-:S06]  /*1bb70*/  F2FP.SATFINITE.E4M3.F32.PACK_AB_MERGE_C R28, R123, R28, RZ ;  /* 0x0000001c7b1c723e */ /* 0x000fcc00048070ff */
[----:B------:R-:W-:Y:S01]  /*1bb80*/  MUFU.EX2 R127, R127 ;  /* 0x0000007f007f7308 */ /* 0x000fe20000000800 */
[----:B------:R-:W-:-:S07]  /*1bb90*/  FADD.FTZ R123, R123, R24 ;  /* 0x000000187b7b7221 */ /* 0x000fce0000010000 */
[----:B------:R-:W3:Y:S08]  /*1bba0*/  MUFU.EX2 R38, R38 ;  /* 0x0000002600267308 */ /* 0x000ef00000000800 */
[----:B------:R-:W5:Y:S01]  /*1bbb0*/  MUFU.EX2 R62, R62 ;  /* 0x0000003e003e7308 */ /* 0x000f620000000800 */
[C---:B-1----:R-:W-:Y:S01]  /*1bbc0*/  F2FP.SATFINITE.E4M3.F32.PACK_AB_MERGE_C R47, R64.reuse, R47, RZ ;  /* 0x0000002f402f723e */ /* 0x042fe200048070ff */
[----:B------:R-:W-:Y:S01]  /*1bbd0*/  FADD.FTZ R64, R64, R11 ;  /* 0x0000000b40407221 */ /* 0x000fe20000010000 */
[----:B--2---:R-:W-:-:S01]  /*1bbe0*/  FADD.FTZ R20, R206, R123 ;  /* 0x0000007bce147221 */ /* 0x004fc20000010000 */
[----:B------:R-:W-:-:S04]  /*1bbf0*/  FFMA.FTZ R31, R2, R31, -R46 ;  /* 0x0000001f021f7223 */ /* 0x000fc8000001082e */
[----:B------:R-:W-:Y:S01]  /*1bc00*/  MUFU.EX2 R45, R45 ;  /* 0x0000002d002d7308 */ /* 0x000fe20000000800 */
[----:B0-----:R-:W-:-:S01]  /*1bc10*/  FADD.FTZ R11, R207, R64 ;  /* 0x00000040cf0b7221 */ /* 0x001fc20000010000 */
[----:B------:R-:W-:-:S06]  /*1bc20*/  FFMA.FTZ R163, R2, R163, -R46 ;  /* 0x000000a302a37223 */ /* 0x000fcc000001082e */
[----:B------:R-:W-:Y:S01]  /*1bc30*/  MUFU.EX2 R30, R30 ;  /* 0x0000001e001e7308 */ /* 0x000fe20000000800 */
[----:B----4-:R-:W-:-:S07]  /*1bc40*/  FADD.FTZ R24, R121, R20 ;  /* 0x0000001479187221 */ /* 0x010fce0000010000 */
[----:B------:R-:W0:Y:S08]  /*1bc50*/  MUFU.EX2 R7, R59 ;  /* 0x0000003b00077308 */ /* 0x000e300000000800 */
[----:B------:R-:W1:Y:S01]  /*1bc60*/  MUFU.EX2 R57, R57 ;  /* 0x0000003900397308 */ /* 0x000e620000000800 */
[----:B---3--:R-:W-:Y:S01]  /*1bc70*/  F2FP.SATFINITE.E4M3.F32.PACK_AB_MERGE_C R21, R38, R127, RZ ;  /* 0x0000007f2615723e */ /* 0x008fe200048070ff */
[----:B-----5:R-:W-:-:S06]  /*1bc80*/  FADD.FTZ R11, R62, R11 ;  /* 0x0000000b3e0b7221 */ /* 0x020fcc0000010000 */
[----:B------:R-:W-:Y:S01]  /*1bc90*/  MUFU.EX2 R34, R34 ;  /* 0x0000002200227308 */ /* 0x000fe20000000800 */
[----:B------:R-:W-:-:S07]  /*1bca0*/  FADD.FTZ R127, R127, R24 ;  /* 0x000000187f7f7221 */ /* 0x000fce0000010000 */
[----:B------:R-:W2:Y:S01]  /*1bcb0*/  MUFU.EX2 R209, R209 ;  /* 0x000000d100d17308 */ /* 0x000ea20000000800 */
[----:B------:R-:W-:-:S01]  /*1bcc0*/  FFMA.FTZ R73, R2, R73, -R46 ;  /* 0x0000004902497223 */ /* 0x000fc2000001082e */
[----:B------:R-:W-:-:S06]  /*1bcd0*/  FADD.FTZ R24, R6, R11 ;  /* 0x0000000b06187221 */ /* 0x000fcc0000010000 */
[----:B------:R-:W3:Y:S01]  /*1bce0*/  MUFU.EX2 R12, R31 ;  /* 0x0000001f000c7308 */ /* 0x000ee20000000800 */
[----:B------:R-:W-:-:S01]  /*1bcf0*/  FADD.FTZ R38, R38, R127 ;  /* 0x0000007f26267221 */ /* 0x000fc20000010000 */
[C---:B0-----:R-:W-:Y:S01]  /*1bd00*/  F2FP.SATFINITE.E4M3.F32.PACK_AB_MERGE_C R11, R7.reuse, R6, RZ ;  /* 0x00000006070b723e */ /* 0x041fe200048070ff */
[----:B------:R-:W-:-:S05]  /*1bd10*/  FADD.FTZ R24, R7, R24 ;  /* 0x0000001807187221 */ /* 0x000fca0000010000 */
[----:B------:R-:W0:Y:S01]  /*1bd20*/  MUFU.EX2 R163, R163 ;  /* 0x000000a300a37308 */ /* 0x000e220000000800 */
[----:B------:R-:W-:Y:S01]  /*1bd30*/  F2FP.SATFINITE.E4M3.F32.PACK_AB_MERGE_C R208, R30, R45, RZ ;  /* 0x0000002d1ed0723e */ /* 0x000fe200048070ff */
[----:B-1----:R-:W-:Y:S01]  /*1bd40*/  FADD.FTZ R7, R57, R38 ;  /* 0x0000002639077221 */ /* 0x002fe20000010000 */
[----:B------:R-:W-:-:S05]  /*1bd50*/  F2FP.SATFINITE.E4M3.F32.PACK_AB_MERGE_C R217, R32, R217, R9 ;  /* 0x000000d920d9723e */ /* 0x000fca0004807009 */
[----:B------:R-:W1:Y:S01]  /*1bd60*/  MUFU.EX2 R14, R73 ;  /* 0x00000049000e7308 */ /* 0x000e620000000800 */
[----:B--2---:R-:W-:-:S01]  /*1bd70*/  FADD.FTZ R9, R209, R24 ;  /* 0x00000018d1097221 */ /* 0x004fc20000010000 */
[C---:B------:R-:W-:Y:S01]  /*1bd80*/  F2FP.SATFINITE.E4M3.F32.PACK_AB_MERGE_C R208, R34.reuse, R57, R208 ;  /* 0x0000003922d0723e */ /* 0x040fe200048070d0 */
[----:B------:R-:W-:-:S05]  /*1bd90*/  FADD.FTZ R34, R34, R7 ;  /* 0x0000000722227221 */ /* 0x000fca0000010000 */
[----:B------:R-:W-:Y:S01]  /*1bda0*/  MUFU.EX2 R43, R43 ;  /* 0x0000002b002b7308 */ /* 0x000fe20000000800 */
[----:B------:R-:W-:-:S07]  /*1bdb0*/  FFMA.FTZ R117, R2, R117, -R46 ;  /* 0x0000007502757223 */ /* 0x000fce000001082e */
[----:B------:R-:W-:Y:S08]  /*1bdc0*/  MUFU.EX2 R8, R8 ;  /* 0x0000000800087308 */ /* 0x000ff00000000800 */
[----:B------:R-:W2:Y:S01]  /*1bdd0*/  MUFU.EX2 R3, R3 ;  /* 0x0000000300037308 */ /* 0x000ea20000000800 */
[----:B---3--:R-:W-:-:S01]  /*1bde0*/  FADD.FTZ R6, R12, R9 ;  /* 0x000000090c067221 */ /* 0x008fc20000010000 */
[----:B------:R-:W-:-:S06]  /*1bdf0*/  FADD.FTZ R45, R45, R34 ;  /* 0x000000222d2d7221 */ /* 0x000fcc0000010000 */
[----:B------:R-:W3:Y:S01]  /*1be00*/  MUFU.EX2 R10, R10 ;  /* 0x0000000a000a7308 */ /* 0x000ee20000000800 */
[----:B------:R-:W-:-:S01]  /*1be10*/  FFMA.FTZ R119, R2, R119, -R46 ;  /* 0x0000007702777223 */ /* 0x000fc2000001082e */
[----:B0-----:R-:W-:Y:S01]  /*1be20*/  FADD.FTZ R7, R163, R6 ;  /* 0x00000006a3077221 */ /* 0x001fe20000010000 */
[----:B------:R-:W-:-:S01]  /*1be30*/  FFMA.FTZ R125, R2, R125, -R46 ;  /* 0x0000007d027d7223 */ /* 0x000fc2000001082e */
[----:B------:R-:W-:Y:S01]  /*1be40*/  FADD.FTZ R30, R30, R45 ;  /* 0x0000002d1e1e7221 */ /* 0x000fe20000010000 */
[----:B------:R-:W-:-:S03]  /*1be50*/  FFMA.FTZ R46, R2, R129, -R46 ;  /* 0x00000081022e7223 */ /* 0x000fc6000001082e */
[----:B------:R-:W0:Y:S01]  /*1be60*/  MUFU.EX2 R117, R117 ;  /* 0x0000007500757308 */ /* 0x000e220000000800 */
[C---:B-1----:R-:W-:Y:S01]  /*1be70*/  F2FP.SATFINITE.E4M3.F32.PACK_AB_MERGE_C R163, R14.reuse, R163, RZ ;  /* 0x000000a30ea3723e */ /* 0x042fe200048070ff */
[----:B------:R-:W-:Y:S01]  /*1be80*/  FADD.FTZ R14, R14, R7 ;  /* 0x000000070e0e7221 */ /* 0x000fe20000010000 */
[----:B--2---:R-:W-:Y:S01]  /*1be90*/  F2FP.SATFINITE.E4M3.F32.PACK_AB_MERGE_C R210, R3, R8, RZ ;  /* 0x0000000803d2723e */ /* 0x004fe200048070ff */
[----:B------:R-:W-:-:S04]  /*1bea0*/  FADD.FTZ R7, R43, R30 ;  /* 0x0000001e2b077221 */ /* 0x000fc80000010000 */
[----:B------:R-:W1:Y:S01]  /*1beb0*/  MUFU.EX2 R20, R119 ;  /* 0x0000007700147308 */ /* 0x000e620000000800 */
[C---:B---3--:R-:W-:Y:S01]  /*1bec0*/  F2FP.SATFINITE.E4M3.F32.PACK_AB_MERGE_C R210, R10.reuse, R43, R210 ;  /* 0x0000002b0ad2723e */ /* 0x048fe200048070d2 */
[----:B------:R-:W-:Y:S01]  /*1bed0*/  FADD.FTZ R7, R10, R7 ;  /* 0x000000070a077221 */ /* 0x000fe20000010000 */
[----:B------:R-:W-:-:S05]  /*1bee0*/  VIADD R10, R131, 0xfffffffe ;  /* 0xfffffffe830a7836 */ /* 0x000fca0000000000 */
[----:B------:R-:W2:Y:S01]  /*1bef0*/  MUFU.EX2 R125, R125 ;  /* 0x0000007d007d7308 */ /* 0x000ea20000000800 */
[----:B------:R-:W-:-:S07]  /*1bf00*/  ISETP.GE.AND P1, PT, R10, R110, PT ;  /* 0x0000006e0a00720c */ /* 0x000fce0003f26270 */
[----:B------:R-:W3:Y:S01]  /*1bf10*/  MUFU.EX2 R46, R46 ;  /* 0x0000002e002e7308 */ /* 0x000ee20000000800 */
[----:B0-----:R-:W-:-:S01]  /*1bf20*/  FADD.FTZ R9, R117, R14 ;  /* 0x0000000e75097221 */ /* 0x001fc20000010000 */
[----:B------:R-:W-:-:S03]  /*1bf30*/  F2FP.SATFINITE.E4M3.F32.PACK_AB_MERGE_C R205, R0, R205, R47 ;  /* 0x000000cd00cd723e */ /* 0x000fc6000480702f */
[----:B-1----:R-:W-:Y:S01]  /*1bf40*/  FADD.FTZ R0, R20, R9 ;  /* 0x0000000914007221 */ /* 0x002fe20000010000 */
[----:B------:R-:W-:Y:S01]  /*1bf50*/  F2FP.SATFINITE.E4M3.F32.PACK_AB_MERGE_C R207, R62, R207, R11 ;  /* 0x000000cf3ecf723e */ /* 0x000fe2000480700b */
[----:B------:R-:W-:Y:S01]  /*1bf60*/  FADD.FTZ R8, R8, R7 ;  /* 0x0000000708087221 */ /* 0x000fe20000010000 */
[----:B------:R-:W-:Y:S01]  /*1bf70*/  F2FP.SATFINITE.E4M3.F32.PACK_AB_MERGE_C R15, R50, R15, RZ ;  /* 0x0000000f320f723e */ /* 0x000fe200048070ff */
[----:B--2---:R-:W-:Y:S01]  /*1bf80*/  FADD.FTZ R11, R125, R0 ;  /* 0x000000007d0b7221 */ /* 0x004fe20000010000 */
[----:B------:R-:W-:Y:S02]  /*1bf90*/  F2FP.SATFINITE.E4M3.F32.PACK_AB_MERGE_C R27, R52, R27, RZ ;  /* 0x0000001b341b723e */ /* 0x000fe400048070ff */
[----:B------:R-:W-:Y:S02]  /*1bfa0*/  F2FP.SATFINITE.E4M3.F32.PACK_AB_MERGE_C R33, R56, R33, RZ ;  /* 0x000000213821723e */ /* 0x000fe400048070ff */
[----:B------:R-:W-:Y:S02]  /*1bfb0*/  F2FP.SATFINITE.E4M3.F32.PACK_AB_MERGE_C R41, R58, R41, RZ ;  /* 0x000000293a29723e */ /* 0x000fe400048070ff */
[----:B------:R-:W-:-:S02]  /*1bfc0*/  F2FP.SATFINITE.E4M3.F32.PACK_AB_MERGE_C R60, R61, R60, RZ ;  /* 0x0000003c3d3c723e */ /* 0x000fc400048070ff */
[C---:B---3--:R-:W-:Y:S01]  /*1bfd0*/  F2FP.SATFINITE.E4M3.F32.PACK_AB_MERGE_C R211, R46.reuse, R125, RZ ;  /* 0x0000007d2ed3723e */ /* 0x048fe200048070ff */
[----:B------:R-:W-:Y:S01]  /*1bfe0*/  FADD.FTZ R11, R46, R11 ;  /* 0x0000000b2e0b7221 */ /* 0x000fe20000010000 */
[----:B------:R-:W-:Y:S01]  /*1bff0*/  F2FP.SATFINITE.E4M3.F32.PACK_AB_MERGE_C R216, R93, R216, R51 ;  /* 0x000000d85dd8723e */ /* 0x000fe20004807033 */
[----:B------:R-:W-:Y:S01]  /*1c000*/  IMAD.MOV.U32 R24, RZ, RZ, R25 ;  /* 0x000000ffff187224 */ /* 0x000fe200078e0019 */
[----:B------:R-:W-:Y:S01]  /*1c010*/  F2FP.SATFINITE.E4M3.F32.PACK_AB_MERGE_C R214, R101, R214, R111 ;  /* 0x000000d665d6723e */ /* 0x000fe2000480706f */
[--C-:B------:R-:W-:Y:S01]  /*1c020*/  IMAD.MOV.U32 R31, RZ, RZ, R25.reuse ;  /* 0x000000ffff1f7224 */ /* 0x100fe200078e0019 */
[----:B------:R-:W-:Y:S01]  /*1c030*/  F2FP.SATFINITE.E4M3.F32.PACK_AB_MERGE_C R200, R109, R200, R48 ;  /* 0x000000c86dc8723e */ /* 0x000fe20004807030 */
[--C-:B------:R-:W-:Y:S01]  /*1c040*/  IMAD.MOV.U32 R30, RZ, RZ, R25.reuse ;  /* 0x000000ffff1e7224 */ /* 0x100fe200078e0019 */
[----:B------:R-:W-:Y:S01]  /*1c050*/  F2FP.SATFINITE.E4M3.F32.PACK_AB_MERGE_C R202, R113, R202, R26 ;  /* 0x000000ca71ca723e */ /* 0x000fe2000480701a */
[--C-:B------:R-:W-:Y:S01]  /*1c060*/  IMAD.MOV.U32 R26, RZ, RZ, R25.reuse ;  /* 0x000000ffff1a7224 */ /* 0x100fe200078e0019 */
[----:B------:R-:W-:Y:S01]  /*1c070*/  F2FP.SATFINITE.E4M3.F32.PACK_AB_MERGE_C R204, R39, R204, R28 ;  /* 0x000000cc27cc723e */ /* 0x000fe2000480701c */
[----:B------:R-:W-:Y:S01]  /*1c080*/  IMAD.MOV.U32 R28, RZ, RZ, R25 ;  /* 0x000000ffff1c7224 */ /* 0x000fe200078e0019 */
[----:B------:R-:W-:Y:S01]  /*1c090*/  F2FP.SATFINITE.E4M3.F32.PACK_AB_MERGE_C R219, R36, R219, R15 ;  /* 0x000000db24db723e */ /* 0x000fe2000480700f */
[----:B------:R-:W-:Y:S01]  /*1c0a0*/  IMAD.MOV.U32 R32, RZ, RZ, R25 ;  /* 0x000000ffff207224 */ /* 0x000fe200078e0019 */
[----:B------:R-:W-:Y:S01]  /*1c0b0*/  F2FP.SATFINITE.E4M3.F32.PACK_AB_MERGE_C R213, R40, R213, R27 ;  /* 0x000000d528d5723e */ /* 0x000fe2000480701b */
[----:B------:R-:W-:Y:S01]  /*1c0c0*/  IMAD.MOV.U32 R27, RZ, RZ, R25 ;  /* 0x000000ffff1b7224 */ /* 0x000fe200078e0019 */
[----:B------:R-:W-:Y:S01]  /*1c0d0*/  F2FP.SATFINITE.E4M3.F32.PACK_AB_MERGE_C R215, R42, R215, R33 ;  /* 0x000000d72ad7723e */ /* 0x000fe20004807021 */
[----:B------:R-:W-:Y:S01]  /*1c0e0*/  IMAD.MOV.U32 R33, RZ, RZ, R25 ;  /* 0x000000ffff217224 */ /* 0x000fe200078e0019 */
[----:B------:R-:W-:Y:S01]  /*1c0f0*/  F2FP.SATFINITE.E4M3.F32.PACK_AB_MERGE_C R201, R44, R201, R41 ;  /* 0x000000c92cc9723e */ /* 0x000fe20004807029 */
[--C-:B------:R-:W-:Y:S01]  /*1c100*/  IMAD.MOV.U32 R35, RZ, RZ, R25.reuse ;  /* 0x000000ffff237224 */ /* 0x100fe200078e0019 */
[----:B------:R-:W-:Y:S01]  /*1c110*/  F2FP.SATFINITE.E4M3.F32.PACK_AB_MERGE_C R203, R54, R203, R60 ;  /* 0x000000cb36cb723e */ /* 0x000fe2000480703c */
[----:B------:R-:W-:Y:S01]  /*1c120*/  IMAD.MOV.U32 R34, RZ, RZ, R25 ;  /* 0x000000ffff227224 */ /* 0x000fe200078e0019 */
[----:B------:R-:W-:Y:S01]  /*1c130*/  F2FP.SATFINITE.E4M3.F32.PACK_AB_MERGE_C R209, R12, R209, R163 ;  /* 0x000000d10cd1723e */ /* 0x000fe200048070a3 */
[----:B------:R-:W-:Y:S01]  /*1c140*/  FADD.FTZ R12, R3, R8 ;  /* 0x00000008030c7221 */ /* 0x000fe20000010000 */
[----:B------:R-:W-:Y:S01]  /*1c150*/  F2FP.SATFINITE.E4M3.F32.PACK_AB_MERGE_C R211, R20, R117, R211 ;  /* 0x0000007514d3723e */ /* 0x000fe200048070d3 */
[----:B------:R-:W-:Y:S01]  /*1c160*/  IMAD.MOV.U32 R36, RZ, RZ, R25 ;  /* 0x000000ffff247224 */ /* 0x000fe200078e0019 */
[----:B------:R-:W-:Y:S01]  /*1c170*/  F2FP.SATFINITE.E4M3.F32.PACK_AB_MERGE_C R206, R121, R206, R21 ;  /* 0x000000ce79ce723e */ /* 0x000fe20004807015 */
[--C-:B------:R-:W-:Y:S01]  /*1c180*/  IMAD.MOV.U32 R39, RZ, RZ, R25.reuse ;  /* 0x000000ffff277224 */ /* 0x100fe200078e0019 */
[-C--:B------:R-:W-:Y:S01]  /*1c190*/  MOV R29, R25.reuse ;  /* 0x00000019001d7202 */ /* 0x080fe20000000f00 */
        /* <DEDUP_REMOVED lines=21> */
[----:B------:R-:W-:Y:S01]  /*1c2f0*/  MOV R117, R25 ;  /* 0x0000001900757202 */ /* 0x000fe20000000f00 */
[----:B------:R-:W-:-:S02]  /*1c300*/  IMAD.MOV.U32 R50, RZ, RZ, R25 ;  /* 0x000000ffff327224 */ /* 0x000fc400078e0019 */
[--C-:B------:R-:W-:Y:S02]  /*1c310*/  IMAD.MOV.U32 R52, RZ, RZ, R25.reuse ;  /* 0x000000ffff347224 */ /* 0x100fe400078e0019 */
[--C-:B------:R-:W-:Y:S02]  /*1c320*/  IMAD.MOV.U32 R55, RZ, RZ, R25.reuse ;  /* 0x000000ffff377224 */ /* 0x100fe400078e0019 */
[--C-:B------:R-:W-:Y:S02]  /*1c330*/  IMAD.MOV.U32 R54, RZ, RZ, R25.reuse ;  /* 0x000000ffff367224 */ /* 0x100fe400078e0019 */
[--C-:B------:R-:W-:Y:S02]  /*1c340*/  IMAD.MOV.U32 R57, RZ, RZ, R25.reuse ;  /* 0x000000ffff397224 */ /* 0x100fe400078e0019 */
[--C-:B------:R-:W-:Y:S02]  /*1c350*/  IMAD.MOV.U32 R56, RZ, RZ, R25.reuse ;  /* 0x000000ffff387224 */ /* 0x100fe400078e0019 */
        /* <DEDUP_REMOVED lines=53> */
[----:B------:R-:W-:Y:S01]  /*1c6b0*/  IMAD.MOV.U32 R118, RZ, RZ, R25 ;  /* 0x000000ffff767224 */ /* 0x000fe200078e0019 */
[----:B------:R-:W-:Y:S06]  /*1c6c0*/  @!P1 BRA `(.L_x_4436) ;  /* 0x0000003800389947 */ /* 0x000fec0003800000 */
[----:B------:R0:W5:Y:S01]  /*1c6d0*/  LDL.LU R3, [R1+0x30] ;  /* 0x0000300001037983 */ /* 0x0001620000300800 */
[----:B------:R-:W-:Y:S01]  /*1c6e0*/  IMAD.MOV.U32 R9, RZ, RZ, R5 ;  /* 0x000000ffff097224 */ /* 0x000fe200078e0005 */
[----:B------:R-:W-:Y:S01]  /*1c6f0*/  CS2R R118, SRZ ;  /* 0x0000000000767805 */ /* 0x000fe2000001ff00 */
[----:B------:R-:W-:Y:S01]  /*1c700*/  IMAD.MOV.U32 R8, RZ, RZ, R4 ;  /* 0x000000ffff087224 */ /* 0x000fe200078e0004 */
[----:B------:R-:W-:Y:S01]  /*1c710*/  CS2R R116, SRZ ;  /* 0x0000000000747805 */ /* 0x000fe2000001ff00 */
[----:B------:R-:W-:Y:S01]  /*1c720*/  IMAD.MOV.U32 R0, RZ, RZ, R120 ;  /* 0x000000ffff007224 */ /* 0x000fe200078e0078 */
        /* <DEDUP_REMOVED lines=45> */
[----:B0-----:R-:W-:-:S07]  /*1ca00*/  CS2R R24, SRZ ;  /* 0x0000000000187805 */ /* 0x001fce000001ff00 */
.L_x_4448:
[----:B------:R-:W2:Y:S01]  /*1ca10*/  LDL R5, [R1+0x40] ;  /* 0x0000400001057983 */ /* 0x000ea20000100800 */
[----:B------:R-:W-:Y:S01]  /*1ca20*/  ISETP.NE.AND P1, PT, R0, 0x1, PT ;  /* 0x000000010000780c */ /* 0x000fe20003f25270 */
[----:B------:R-:W-:Y:S05]  /*1ca30*/  YIELD ;  /* 0x0000000000007946 */ /* 0x000fea0003800000 */
[----:B------:R-:W-:-:S04]  /*1ca40*/  SEL R4, RZ, 0x1, P1 ;  /* 0x00000001ff047807 */ /* 0x000fc80000800000 */
[----:B-----5:R-:W-:-:S05]  /*1ca50*/  LOP3.LUT R6, R3, R4, RZ, 0x3c, !PT ;  /* 0x0000000403067212 */ /* 0x020fca00078e3cff */
[----:B------:R0:W-:Y:S01]  /*1ca60*/  STL [R1+0x30], R6 ;  /* 0x0000300601007387 */ /* 0x0001e20000100800 */
[----:B--2---:R-:W-:-:S13]  /*1ca70*/  ISETP.NE.AND P1, PT, R5, RZ, PT ;  /* 0x000000ff0500720c */ /* 0x004fda0003f25270 */
[----:B0-----:R-:W-:Y:S05]  /*1ca80*/  @P1 BRA `(.L_x_4437) ;  /* 0x00000000003c1947 */ /* 0x001fea0003800000 */
[----:B------:R-:W-:Y:S05]  /*1ca90*/  @!P0 BRA `(.L_x_4438) ;  /* 0x0000000000048947 */ /* 0x000fea0003800000 */
[----:B------:R-:W-:Y:S01]  /*1caa0*/  BPT.TRAP 0x1 ;  /* 0x000000040000795c */ /* 0x000fe20000300000 */
.L_x_4438:
[----:B------:R-:W-:-:S05]  /*1cab0*/  VIADD R4, R0, 0x1 ;  /* 0x0000000100047836 */ /* 0x000fca0000000000 */
[----:B------:R-:W-:-:S04]  /*1cac0*/  ISETP.NE.AND P2, PT, R4, 0x2, PT ;  /* 0x000000020400780c */ /* 0x000fc80003f45270 */
[----:B------:R-:W-:Y:S02]  /*1cad0*/  SEL R5, R4, RZ, P2 ;  /* 0x000000ff04057207 */ /* 0x000fe40001000000 */
[----:B------:R-:W-:Y:S02]  /*1cae0*/  SHF.L.U32 R4, R6, 0x1f, RZ ;  /* 0x0000001f06047819 */ /* 0x000fe400000006ff */
[----:B------:R-:W-:-:S04]  /*1caf0*/  LEA R5, R5, R18, 0x3 ;  /* 0x0000001205057211 */ /* 0x000fc800078e18ff */
[----:B------:R0:W1:Y:S01]  /*1cb00*/  SYNCS.PHASECHK.TRANS64.TRYWAIT P2, [R5+URZ+0x33430], R4 ;  /* 0x03343004050075a7 */ /* 0x000062000804017f */
[----:B------:R-:W-:Y:S05]  /*1cb10*/  @!P0 BRA `(.L_x_4439) ;  /* 0x0000000000048947 */ /* 0x000fea0003800000 */
[----:B------:R-:W-:Y:S01]  /*1cb20*/  BPT.TRAP 0x1 ;  /* 0x000000040000795c */ /* 0x000fe20000300000 */
.L_x_4439:
[----:B------:R-:W-:Y:S04]  /*1cb30*/  BSSY B0, `(.L_x_4437) ;  /* 0x0000004000007945 */ /* 0x000fe80003800000 */
[----:B-1----:R-:W-:Y:S05]  /*1cb40*/  @P2 BRA `(.L_x_4440) ;  /* 0x0000000000082947 */ /* 0x002fea0003800000 */
[----:B------:R-:W1:Y:S02]  /*1cb50*/  SYNCS.PHASECHK.TRANS64.TRYWAIT P2, [R5+URZ+0x33430], R4 ;  /* 0x03343004050075a7 */ /* 0x000e64000804017f */
[----:B-1----:R-:W-:Y:S05]  /*1cb60*/  @!P2 BRA `(.L_x_4441) ;  /* 0x0000013c00c0a947 */ /* 0x002fea0003800000 */
.L_x_4440:
[----:B------:R-:W-:Y:S05]  /*1cb70*/  BSYNC B0 ;  /* 0x0000000000007941 */ /* 0x000fea0003800000 */
.L_x_4437:
[----:B01----:R-:W0:Y:S01]  /*1cb80*/  S2R R4, SR_TID.X ;  /* 0x0000000000047919 */ /* 0x003e220000002100 */
[----:B------:R-:W-:Y:S05]  /*1cb90*/  WARPSYNC.ALL ;  /* 0x0000000000007948 */ /* 0x000fea0003800000 */
[----:B------:R-:W-:Y:S01]  /*1cba0*/  IMAD.MOV.U32 R5, RZ, RZ, -0x7fffffe0 ;  /* 0x80000020ff057424 */ /* 0x000fe200078e00ff */
[----:B------:R-:W-:Y:S01]  /*1cbb0*/  UMOV UR20, UR28 ;  /* 0x0000001c00147c82 */ /* 0x000fe20008000000 */
[----:B------:R-:W-:Y:S01]  /*1cbc0*/  UMOV UR21, UR29 ;  /* 0x0000001d00157c82 */ /* 0x000fe20008000000 */
[----:B------:R-:W-:Y:S01]  /*1cbd0*/  IMAD.MOV.U32 R21, RZ, RZ, -0x7fffffe0 ;  /* 0x80000020ff157424 */ /* 0x000fe200078e00ff */
[----:B------:R-:W-:Y:S01]  /*1cbe0*/  UMOV UR24, UR28 ;  /* 0x0000001c00187c82 */ /* 0x000fe20008000000 */
[----:B------:R-:W-:Y:S01]  /*1cbf0*/  R2UR UR23, R5 ;  /* 0x00000000051772ca */ /* 0x000fe200000e0000 */
[----:B------:R-:W-:Y:S01]  /*1cc00*/  UMOV UR25, UR29 ;  /* 0x0000001d00197c82 */ /* 0x000fe20008000000 */
[----:B------:R-:W-:Y:S01]  /*1cc10*/  IMAD.MOV.U32 R7, RZ, RZ, -0x7fffffe0 ;  /* 0x80000020ff077424 */ /* 0x000fe200078e00ff */
[----:B------:R-:W-:Y:S01]  /*1cc20*/  R2UR UR27, R21 ;  /* 0x00000000151b72ca */ /* 0x000fe200000e0000 */
[----:B------:R-:W-:Y:S01]  /*1cc30*/  IMAD.MOV.U32 R15, RZ, RZ, -0x7fffffe0 ;  /* 0x80000020ff0f7424 */ /* 0x000fe200078e00ff */
[----:B------:R-:W-:Y:S01]  /*1cc40*/  UMOV UR32, UR28 ;  /* 0x0000001c00207c82 */ /* 0x000fe20008000000 */
[----:B------:R-:W-:Y:S01]  /*1cc50*/  UMOV UR33, UR29 ;  /* 0x0000001d00217c82 */ /* 0x000fe20008000000 */
[----:B------:R-:W-:Y:S01]  /*1cc60*/  R2UR UR31, R7 ;  /* 0x00000000071f72ca */ /* 0x000fe200000e0000 */
[----:B------:R-:W-:Y:S01]  /*1cc70*/  UMOV UR40, UR28 ;  /* 0x0000001c00287c82 */ /* 0x000fe20008000000 */
[----:B------:R-:W-:Y:S01]  /*1cc80*/  R2UR UR35, R15 ;  /* 0x000000000f2372ca */ /* 0x000fe200000e0000 */
[----:B------:R-:W-:Y:S01]  /*1cc90*/  UMOV UR41, UR29 ;  /* 0x0000001d00297c82 */ /* 0x000fe20008000000 */
[----:B------:R-:W-:Y:S01]  /*1cca0*/  R2UR UR43, R21 ;  /* 0x00000000152b72ca */ /* 0x000fe200000e0000 */
[----:B------:R-:W-:Y:S01]  /*1ccb0*/  IMAD.MOV.U32 R15, RZ, RZ, -0x7fffffe0 ;  /* 0x80000020ff0f7424 */ /* 0x000fe200078e00ff */
[----:B------:R-:W-:Y:S01]  /*1ccc0*/  R2UR UR47, R7 ;  /* 0x00000000072f72ca */ /* 0x000fe200000e0000 */
[----:B------:R-:W-:-:S02]  /*1ccd0*/  IMAD.MOV.U32 R7, RZ, RZ, -0x7fffffe0 ;  /* 0x80000020ff077424 */ /* 0x000fc400078e00ff */
[----:B------:R-:W-:Y:S01]  /*1cce0*/  IMAD.MOV.U32 R5, RZ, RZ, -0x7fffffe0 ;  /* 0x80000020ff057424 */ /* 0x000fe200078e00ff */
[----:B0-----:R-:W-:Y:S01]  /*1ccf0*/  SHF.R.U32.HI R14, RZ, 0x7, R4 ;  /* 0x00000007ff0e7819 */ /* 0x001fe20000011604 */
[----:B------:R-:W-:-:S04]  /*1cd00*/  VIADD R4, R0, 0x1 ;  /* 0x0000000100047836 */ /* 0x000fc80000000000 */
[----:B------:R-:W-:-:S05]  /*1cd10*/  VIADD R120, R14, 0x8 ;  /* 0x000000080e787836 */ /* 0x000fca0000000000 */
[----:B------:R0:W-:Y:S01]  /*1cd20*/  BAR.SYNC.DEFER_BLOCKING R120, 0x100 ;  /* 0x000400780000751d */ /* 0x0001e20000010000 */
[----:B------:R-:W-:-:S04]  /*1cd30*/  ISETP.NE.AND P2, PT, R4, 0x2, PT ;  /* 0x000000020400780c */ /* 0x000fc80003f45270 */
[----:B------:R-:W-:-:S05]  /*1cd40*/  SEL R6, R4, RZ, P2 ;  /* 0x000000ff04067207 */ /* 0x000fca0001000000 */
[----:B------:R-:W-:Y:S01]  /*1cd50*/  IMAD R4, R6, 0x780, R13 ;  /* 0x0000078006047824 */ /* 0x000fe200078e020d */
[----:B------:R1:W-:Y:S03]  /*1cd60*/  STL [R1+0x20], R6 ;  /* 0x0000200601007387 */ /* 0x0003e60000100800 */
[C---:B------:R-:W-:Y:S01]  /*1cd70*/  VIADD R20, R4.reuse, 0x80 ;  /* 0x0000008004147836 */ /* 0x040fe20000000000 */
[C---:B------:R-:W-:Y:S01]  /*1cd80*/  R2UR UR22, R4.reuse ;  /* 0x00000000041672ca */ /* 0x040fe200000e0000 */
[----:B------:R-:W-:-:S03]  /*1cd90*/  VIADD R14, R4, 0x180 ;  /* 0x00000180040e7836 */ /* 0x000fc60000000000 */
[----:B------:R-:W-:Y:S01]  /*1cda0*/  R2UR UR26, R20 ;  /* 0x00000000141a72ca */ /* 0x000fe200000e0000 */
[----:B-1----:R-:W-:Y:S01]  /*1cdb0*/  VIADD R6, R4, 0x100 ;  /* 0x0000010004067836 */ /* 0x002fe20000000000 */
[----:B------:R-:W-:Y:S01]  /*1cdc0*/  R2UR UR34, R14 ;  /* 0x000000000e2272ca */ /* 0x000fe200000e0000 */
[C---:B------:R-:W-:Y:S01]  /*1cdd0*/  VIADD R14, R4.reuse, 0x82 ;  /* 0x00000082040e7836 */ /* 0x040fe20000000000 */
[----:B------:R-:W-:Y:S01]  /*1cde0*/  WARPGROUP.ARRIVE ;  /* 0x00000000000079c5 */ /* 0x000fe20000000000 */
[----:B------:R-:W-:Y:S02]  /*1cdf0*/  IADD3 R20, R4, 0x200, RZ ;  /* 0x0000020004147810 */ /* 0x000fe40007ffe0ff */
[----:B------:R-:W-:Y:S01]  /*1ce00*/  R2UR UR30, R6 ;  /* 0x00000000061e72ca */ /* 0x000fe200000e0000 */
[----:B------:R-:W-:Y:S01]  /*1ce10*/  VIADD R6, R4, 0x2 ;  /* 0x0000000204067836 */ /* 0x000fe20000000000 */
[----:B------:R-:W-:Y:S01]  /*1ce20*/  R2UR UR42, R20 ;  /* 0x00000000142a72ca */ /* 0x000fe200000e0000 */
[----:B------:R-:W-:Y:S01]  /*1ce30*/  QGMMA.64x32x32.F32.E4M3.E4M3 R184, gdesc[UR20], RZ, !UPT, gsb0 ;  /* 0x0060000014b879f3 */ /* 0x000fe2000c0008ff */
[----:B------:R-:W-:Y:S01]  /*1ce40*/  R2UR UR22, R14 ;  /* 0x000000000e1672ca */ /* 0x000fe200000e0000 */
[----:B------:R-:W-:Y:S01]  /*1ce50*/  UMOV UR20, UR44 ;  /* 0x0000002c00147c82 */ /* 0x000fe20008000000 */
[----:B------:R-:W-:Y:S01]  /*1ce60*/  R2UR UR46, R6 ;  /* 0x00000000062e72ca */ /* 0x000fe200000e0000 */
[----:B------:R-:W-:Y:S01]  /*1ce70*/  UMOV UR21, UR45 ;  /* 0x0000002d00157c82 */ /* 0x000fe20008000000 */
[----:B------:R-:W-:Y:S01]  /*1ce80*/  R2UR UR23, R15 ;  /* 0x000000000f1772ca */ /* 0x000fe200000e0000 */
[----:B------:R-:W-:Y:S01]  /*1ce90*/  VIADD R6, R4, 0x102 ;  /* 0x0000010204067836 */ /* 0x000fe20000000000 */
[----:B------:R-:W-:-:S02]  /*1cea0*/  WARPGROUP.DEPBAR.LE gsb0, 0x0 ;  /* 0x00008000000079c5 */ /* 0x000fc40000010000 */
[----:B------:R-:W-:-:S06]  /*1ceb0*/  WARPGROUP.ARRIVE ;  /* 0x00000000000079c5 */ /* 0x000fcc0000000000 */
[----:B------:R-:W-:Y:S01]  /*1cec0*/  QGMMA.64x32x32.F32.E4M3.E4M3 R168, gdesc[UR24], RZ, !UPT, gsb0 ;  /* 0x0060000018a879f3 */ /* 0x000fe2000c0008ff */
        /* <DEDUP_REMOVED lines=8> */
[----:B------:R-:W-:Y:S03]  /*1cf50*/  QGMMA.64x32x32.F32.E4M3.E4M3 R152, gdesc[UR28], RZ, !UPT, gsb0 ;  /* 0x006000001c9879f3 */ /* 0x000fe6000c0008ff */
        /* <DEDUP_REMOVED lines=10> */
[----:B0-----:R-:W-:-:S06]  /*1d000*/  WARPGROUP.ARRIVE ;  /* 0x00000000000079c5 */ /* 0x001fcc0000000000 */
[----:B------:R-:W-:Y:S01]  /*1d010*/  QGMMA.64x32x32.F32.E4M3.E4M3 R120, gdesc[UR40], RZ, !UPT, gsb0 ;  /* 0x00600000287879f3 */ /* 0x000fe2000c0008ff */
        /* <DEDUP_REMOVED lines=49> */
[----:B------:R-:W-:Y:S02]  /*1d330*/  R2UR UR10, R6 ;  /* 0x00000000060a72ca */ /* 0x000fe400000e0000 */
[----:B------:R-:W-:Y:S01]  /*1d340*/  R2UR UR11, R7 ;  /* 0x00000000070b72ca */ /* 0x000fe200000e0000 */
        /* <DEDUP_REMOVED lines=40> */
[----:B------:R-:W-:-:S04]  /*1d5d0*/  IADD3 R6, R4, 0x500, RZ ;  /* 0x0000050004067810 */ /* 0x000fc80007ffe0ff */
        /* <DEDUP_REMOVED lines=67> */
[C---:B------:R-:W-:Y:S01]  /*1da10*/  IADD3 R6, R4.reuse, 0x682, RZ ;  /* 0x0000068204067810 */ /* 0x040fe20007ffe0ff */
[----:B------:R-:W-:Y:S01]  /*1da20*/  VIADD R4, R4, 0x702 ;  /* 0x0000070204047836 */ /* 0x000fe20000000000 */
        /* <DEDUP_REMOVED lines=30> */
[----:B------:R-:W-:Y:S05]  /*1dc10*/  @P1 BRA `(.L_x_4442) ;  /* 0x0000000000281947 */ /* 0x000fea0003800000 */
[----:B------:R-:W-:Y:S05]  /*1dc20*/  @!P0 BRA `(.L_x_4443) ;  /* 0x0000000000048947 */ /* 0x000fea0003800000 */
[----:B------:R-:W-:Y:S01]  /*1dc30*/  BPT.TRAP 0x1 ;  /* 0x000000040000795c */ /* 0x000fe20000300000 */
.L_x_4443:
[----:B------:R-:W-:Y:S01]  /*1dc40*/  SHF.L.U32 R3, R3, 0x1f, RZ ;  /* 0x0000001f03037819 */ /* 0x000fe200000006ff */
[----:B------:R-:W-:-:S04]  /*1dc50*/  IMAD R4, R0, 0x8, R18 ;  /* 0x0000000800047824 */ /* 0x000fc800078e0212 */
[----:B------:R0:W1:Y:S01]  /*1dc60*/  SYNCS.PHASECHK.TRANS64.TRYWAIT P1, [R4+URZ+0x33450], R3 ;  /* 0x03345003040075a7 */ /* 0x000062000802017f */
[----:B------:R-:W-:Y:S05]  /*1dc70*/  @!P0 BRA `(.L_x_4444) ;  /* 0x0000000000048947 */ /* 0x000fea0003800000 */
[----:B------:R-:W-:Y:S01]  /*1dc80*/  BPT.TRAP 0x1 ;  /* 0x000000040000795c */ /* 0x000fe20000300000 */
.L_x_4444:
[----:B-1----:R-:W-:Y:S05]  /*1dc90*/  @P1 BRA `(.L_x_4442) ;  /* 0x0000000000081947 */ /* 0x002fea0003800000 */
[----:B------:R-:W1:Y:S02]  /*1dca0*/  SYNCS.PHASECHK.TRANS64.TRYWAIT P1, [R4+URZ+0x33450], R3 ;  /* 0x03345003040075a7 */ /* 0x000e64000802017f */
[----:B-1----:R-:W-:Y:S05]  /*1dcb0*/  @!P1 BRA `(.L_x_4445) ;  /* 0x0000012c00809947 */ /* 0x002fea0003800000 */
.L_x_4442:
[----:B01----:R-:W-:Y:S01]  /*1dcc0*/  VIADD R3, R18, 0x200 ;  /* 0x0000020012037836 */ /* 0x003fe20000000000 */
[----:B------:R-:W-:Y:S05]  /*1dcd0*/  WARPSYNC.ALL ;  /* 0x0000000000007948 */ /* 0x000fea0003800000 */
[----:B------:R-:W-:Y:S01]  /*1dce0*/  SHF.R.U32.HI R3, RZ, 0x4, R3 ;  /* 0x00000004ff037819 */ /* 0x000fe20000011603 */
[----:B------:R-:W-:Y:S01]  /*1dcf0*/  IMAD.MOV.U32 R5, RZ, RZ, -0x3ffffff0 ;  /* 0xc0000010ff057424 */ /* 0x000fe200078e00ff */
[----:B------:R-:W-:Y:S01]  /*1dd00*/  WARPGROUP.ARRIVE ;  /* 0x00000000000079c5 */ /* 0x000fe20000000000 */
[----:B------:R-:W-:-:S05]  /*1dd10*/  MOV R7, 0xc0000010 ;  /* 0xc000001000077802 */ /* 0x000fca0000000f00 */
[----:B------:R-:W0:Y:S01]  /*1dd20*/  S2R R14, SR_TID.X ;  /* 0x00000000000e7919 */ /* 0x000e220000002100 */
[----:B------:R-:W-:Y:S02]  /*1dd30*/  LOP3.LUT R3, R3, 0x3fff, RZ, 0xc0, !PT ;  /* 0x00003fff03037812 */ /* 0x000fe400078ec0ff */
[----:B------:R-:W-:Y:S01]  /*1dd40*/  R2UR UR7, R5 ;  /* 0x00000000050772ca */ /* 0x000fe200000e0000 */
[----:B------:R-:W-:Y:S01]  /*1dd50*/  IMAD.MOV.U32 R5, RZ, RZ, -0x3ffffff0 ;  /* 0xc0000010ff057424 */ /* 0x000fe200078e00ff */
[----:B------:R-:W-:-:S05]  /*1dd60*/  LOP3.LUT R3, R3, 0x10000, RZ, 0xfc, !PT ;  /* 0x0001000003037812 */ /* 0x000fca00078efcff */
[----:B------:R-:W-:-:S04]  /*1dd70*/  IMAD R4, R0, 0x780, R3 ;  /* 0x0000078000047824 */ /* 0x000fc800078e0203 */
[C---:B------:R-:W-:Y:S01]  /*1dd80*/  VIADD R6, R4.reuse, 0x180 ;  /* 0x0000018004067836 */ /* 0x040fe20000000000 */
[----:B------:R-:W-:-:S13]  /*1dd90*/  R2UR UR6, R4 ;  /* 0x00000000040672ca */ /* 0x000fda00000e0000 */
[----:B------:R-:W-:Y:S01]  /*1dda0*/  QGMMA.64x192x32.F32.E4M3.E4M3 R24, R216, gdesc[UR4], R24, gsb0 ;  /* 0x02e00004d8187df3 */ /* 0x000fe20008000818 */
[----:B------:R-:W-:Y:S01]  /*1ddb0*/  R2UR UR6, R6 ;  /* 0x00000000060672ca */ /* 0x000fe200000e0000 */
[----:B------:R-:W-:Y:S01]  /*1ddc0*/  VIADD R6, R4, 0x300 ;  /* 0x0000030004067836 */ /* 0x000fe20000000000 */
[----:B------:R-:W-:Y:S01]  /*1ddd0*/  R2UR UR7, R7 ;  /* 0x00000000070772ca */ /* 0x000fe200000e0000 */
[----:B------:R-:W-:Y:S01]  /*1dde0*/  IMAD.MOV.U32 R7, RZ, RZ, -0x3ffffff0 ;  /* 0xc0000010ff077424 */ /* 0x000fe200078e00ff */
[----:B0-----:R-:W-:-:S04]  /*1ddf0*/  SHF.R.U32.HI R14, RZ, 0x7, R14 ;  /* 0x00000007ff0e7819 */ /* 0x001fc8000001160e */
[----:B------:R-:W-:Y:S01]  /*1de00*/  IADD3 R3, -R14, 0xb, RZ ;  /* 0x0000000b0e037810 */ /* 0x000fe20007ffe1ff */
[----:B------:R-:W-:Y:S02]  /*1de10*/  WARPGROUP.DEPBAR.LE gsb0, 0x0 ;  /* 0x00008000000079c5 */ /* 0x000fe40000010000 */
[----:B------:R-:W-:-:S08]  /*1de20*/  WARPGROUP.ARRIVE ;  /* 0x00000000000079c5 */ /* 0x000fd00000000000 */
[----:B------:R-:W-:Y:S01]  /*1de30*/  QGMMA.64x192x32.F32.E4M3.E4M3 R24, R212, gdesc[UR4], R24, gsb0 ;  /* 0x02e00004d4187df3 */ /* 0x000fe20008000818 */
[----:B------:R-:W-:Y:S01]  /*1de40*/  R2UR UR6, R6 ;  /* 0x00000000060672ca */ /* 0x000fe200000e0000 */
[C---:B------:R-:W-:Y:S01]  /*1de50*/  VIADD R6, R4.reuse, 0x480 ;  /* 0x0000048004067836 */ /* 0x040fe20000000000 */
[----:B------:R-:W-:Y:S01]  /*1de60*/  R2UR UR7, R7 ;  /* 0x00000000070772ca */ /* 0x000fe200000e0000 */
[----:B------:R-:W-:Y:S02]  /*1de70*/  IMAD.MOV.U32 R7, RZ, RZ, -0x3ffffff0 ;  /* 0xc0000010ff077424 */ /* 0x000fe400078e00ff */
[----:B------:R-:W-:Y:S01]  /*1de80*/  VIADD R4, R4, 0x600 ;  /* 0x0000060004047836 */ /* 0x000fe20000000000 */
[----:B------:R-:W-:Y:S02]  /*1de90*/  WARPGROUP.DEPBAR.LE gsb0, 0x0 ;  /* 0x00008000000079c5 */ /* 0x000fe40000010000 */
[----:B------:R-:W-:-:S11]  /*1dea0*/  WARPGROUP.ARRIVE ;  /* 0x00000000000079c5 */ /* 0x000fd60000000000 */
[----:B------:R-:W-:Y:S01]  /*1deb0*/  QGMMA.64x192x32.F32.E4M3.E4M3 R24, R200, gdesc[UR4], R24, gsb0 ;  /* 0x02e00004c8187df3 */ /* 0x000fe20008000818 */
[----:B------:R-:W-:Y:S02]  /*1dec0*/  R2UR UR6, R6 ;  /* 0x00000000060672ca */ /* 0x000fe400000e0000 */
[----:B------:R-:W-:Y:S01]  /*1ded0*/  R2UR UR7, R7 ;  /* 0x00000000070772ca */ /* 0x000fe200000e0000 */
[----:B------:R-:W-:Y:S02]  /*1dee0*/  WARPGROUP.DEPBAR.LE gsb0, 0x0 ;  /* 0x00008000000079c5 */ /* 0x000fe40000010000 */
[----:B------:R-:W-:-:S14]  /*1def0*/  WARPGROUP.ARRIVE ;  /* 0x00000000000079c5 */ /* 0x000fdc0000000000 */
[----:B------:R-:W-:Y:S01]  /*1df00*/  QGMMA.64x192x32.F32.E4M3.E4M3 R24, R204, gdesc[UR4], R24, gsb0 ;  /* 0x02e00004cc187df3 */ /* 0x000fe20008000818 */
[----:B------:R-:W-:Y:S02]  /*1df10*/  R2UR UR6, R4 ;  /* 0x00000000040672ca */ /* 0x000fe400000e0000 */
[----:B------:R-:W-:Y:S01]  /*1df20*/  R2UR UR7, R5 ;  /* 0x00000000050772ca */ /* 0x000fe200000e0000 */
[----:B------:R-:W-:Y:S02]  /*1df30*/  WARPGROUP.DEPBAR.LE gsb0, 0x0 ;  /* 0x00008000000079c5 */ /* 0x000fe40000010000 */
[----:B------:R-:W-:-:S14]  /*1df40*/  WARPGROUP.ARRIVE ;  /* 0x00000000000079c5 */ /* 0x000fdc0000000000 */
[----:B------:R-:W-:Y:S03]  /*1df50*/  QGMMA.64x192x32.F32.E4M3.E4M3 R24, R208, gdesc[UR4], R24, gsb0 ;  /* 0x02e00004d0187df3 */ /* 0x000fe60008000818 */
[----:B------:R-:W-:Y:S02]  /*1df60*/  WARPGROUP.DEPBAR.LE gsb0, 0x0 ;  /* 0x00008000000079c5 */ /* 0x000fe40000010000 */
[----:B------:R0:W-:Y:S06]  /*1df70*/  BAR.ARV R3, 0x100 ;  /* 0x000400030000751d */ /* 0x0001ec0000002000 */
[----:B------:R-:W-:Y:S05]  /*1df80*/  @!P0 BRA `(.L_x_4446) ;  /* 0x0000000000048947 */ /* 0x000fea0003800000 */
[----:B------:R-:W-:Y:S01]  /*1df90*/  BPT.TRAP 0x1 ;  /* 0x000000040000795c */ /* 0x000fe20000300000 */
.L_x_4446:
[----:B------:R-:W0:Y:S01]  /*1dfa0*/  LDL R14, [R1+0x20] ;  /* 0x00002000010e7983 */ /* 0x000e220000100800 */
[----:B------:R-:W-:Y:S02]  /*1dfb0*/  IMAD.U32 R4, RZ, RZ, UR38 ;  /* 0x00000026ff047e24 */ /* 0x000fe4000f8e00ff */
[----:B0-----:R-:W-:-:S05]  /*1dfc0*/  IMAD R3, R14, 0x8, R18 ;  /* 0x000000080e037824 */ /* 0x001fca00078e0212 */
[----:B------:R-:W-:-:S04]  /*1dfd0*/  IADD3 R3, R3, 0x33440, RZ ;  /* 0x0003344003037810 */ /* 0x000fc80007ffe0ff */
[----:B------:R-:W-:-:S04]  /*1dfe0*/  PRMT R3, R4, 0x654, R3 ;  /* 0x0000065404037816 */ /* 0x000fc80000000003 */
[----:B------:R0:W-:Y:S02]  /*1dff0*/  SYNCS.ARRIVE.TRANS64.RED.A1T0 RZ, [R3+URZ], RZ ;  /* 0x000000ff03ff79a7 */ /* 0x0001e4000810043f */
[----:B0-----:R-:W-:-:S04]  /*1e000*/  FMNMX.FTZ R3, R184, R8, !PT ;  /* 0x00000008b8037209 */ /* 0x001fc80007810000 */
        /* <DEDUP_REMOVED lines=39> */
[----:B------:R-:W0:Y:S02]  /*1e280*/  SHFL.BFLY PT, R4, R3, 0x2, 0x1f ;  /* 0x0c401f0003047f89 */ /* 0x000e2400000e0000 */
[----:B0-----:R-:W-:-:S05]  /*1e290*/  FMNMX.FTZ R4, R3, R4, !PT ;  /* 0x0000000403047209 */ /* 0x001fca0007810000 */
[----:B------:R-:W0:Y:S02]  /*1e2a0*/  SHFL.BFLY PT, R3, R4, 0x1, 0x1f ;  /* 0x0c201f0004037f89 */ /* 0x000e2400000e0000 */
[----:B0-----:R-:W-:Y:S02]  /*1e2b0*/  FMNMX.FTZ R4, R4, R3, !PT ;  /* 0x0000000304047209 */ /* 0x001fe40007810000 */
[----:B------:R-:W-:-:S03]  /*1e2c0*/  FMNMX.FTZ R3, R186, R9, !PT ;  /* 0x00000009ba037209 */ /* 0x000fc60007810000 */
[----:B------:R-:W-:Y:S01]  /*1e2d0*/  FADD.FTZ R6, -R4, R8 ;  /* 0x0000000804067221 */ /* 0x000fe20000010100 */
[----:B------:R-:W-:-:S03]  /*1e2e0*/  FMNMX.FTZ R3, R187, R3, !PT ;  /* 0x00000003bb037209 */ /* 0x000fc60007810000 */
[----:B------:R-:W-:Y:S01]  /*1e2f0*/  FMUL.FTZ R6, R2, R6 ;  /* 0x0000000602067220 */ /* 0x000fe20000410000 */
[----:B------:R-:W-:-:S04]  /*1e300*/  FMNMX.FTZ R3, R190, R3, !PT ;  /* 0x00000003be037209 */ /* 0x000fc80007810000 */
[----:B------:R-:W-:Y:S01]  /*1e310*/  FMNMX.FTZ R3, R191, R3, !PT ;  /* 0x00000003bf037209 */ /* 0x000fe20007810000 */
[----:B------:R-:W-:Y:S03]  /*1e320*/  MUFU.EX2 R6, R6 ;  /* 0x0000000600067308 */ /* 0x000fe60000000800 */
        /* <DEDUP_REMOVED lines=39> */
[----:B0-----:R-:W-:Y:S01]  /*1e5a0*/  FMNMX.FTZ R5, R5, R3, !PT ;  /* 0x0000000305057209 */ /* 0x001fe20007810000 */
[----:B------:R-:W-:-:S04]  /*1e5b0*/  FFMA.FTZ R3, R2, R4, -8 ;  /* 0xc100000002037423 */ /* 0x000fc80000010004 */
[----:B------:R-:W-:Y:S01]  /*1e5c0*/  FADD.FTZ R7, -R5, R9 ;  /* 0x0000000905077221 */ /* 0x000fe20000010100 */
[----:B------:R-:W-:-:S01]  /*1e5d0*/  FFMA.FTZ R9, R2, R5, -8 ;  /* 0xc100000002097423 */ /* 0x000fc20000010005 */
[C-C-:B------:R-:W-:Y:S01]  /*1e5e0*/  FFMA.FTZ R184, R2.reuse, R184, -R3.reuse ;  /* 0x000000b802b87223 */ /* 0x140fe20000010803 */
[----:B------:R-:W-:-:S01]  /*1e5f0*/  FFMA.FTZ R185, R2, R185, -R3 ;  /* 0x000000b902b97223 */ /* 0x000fc20000010803 */
[C---:B------:R-:W-:Y:S01]  /*1e600*/  FMUL.FTZ R7, R2.reuse, R7 ;  /* 0x0000000702077220 */ /* 0x040fe20000410000 */
[----:B------:R-:W-:-:S01]  /*1e610*/  FFMA.FTZ R186, R2, R186, -R9 ;  /* 0x000000ba02ba7223 */ /* 0x000fc20000010809 */
[C---:B------:R-:W-:Y:S01]  /*1e620*/  FFMA.FTZ R187, R2.reuse, R187, -R9 ;  /* 0x000000bb02bb7223 */ /* 0x040fe20000010809 */
[----:B------:R-:W-:-:S01]  /*1e630*/  FFMA.FTZ R188, R2, R188, -R3 ;  /* 0x000000bc02bc7223 */ /* 0x000fc20000010803 */
[----:B------:R-:W0:Y:S01]  /*1e640*/  MUFU.EX2 R184, R184 ;  /* 0x000000b800b87308 */ /* 0x000e220000000800 */
[----:B------:R-:W-:-:S01]  /*1e650*/  FFMA.FTZ R190, R2, R190, -R9 ;  /* 0x000000be02be7223 */ /* 0x000fc20000010809 */
[C---:B------:R-:W-:Y:S01]  /*1e660*/  FFMA.FTZ R189, R2.reuse, R189, -R3 ;  /* 0x000000bd02bd7223 */ /* 0x040fe20000010803 */
[----:B------:R-:W-:-:S01]  /*1e670*/  FFMA.FTZ R191, R2, R191, -R9 ;  /* 0x000000bf02bf7223 */ /* 0x000fc20000010809 */
[C---:B------:R-:W-:Y:S01]  /*1e680*/  FFMA.FTZ R192, R2.reuse, R192, -R3 ;  /* 0x000000c002c07223 */ /* 0x040fe20000010803 */
[----:B------:R-:W-:-:S01]  /*1e690*/  FFMA.FTZ R194, R2, R194, -R9 ;  /* 0x000000c202c27223 */ /* 0x000fc20000010809 */
[C---:B------:R-:W-:Y:S01]  /*1e6a0*/  FFMA.FTZ R193, R2.reuse, R193, -R3 ;  /* 0x000000c102c17223 */ /* 0x040fe20000010803 */
[----:B------:R-:W-:-:S01]  /*1e6b0*/  FFMA.FTZ R195, R2, R195, -R9 ;  /* 0x000000c302c37223 */ /* 0x000fc20000010809 */
[----:B------:R-:W-:Y:S01]  /*1e6c0*/  MUFU.EX2 R7, R7 ;  /* 0x0000000700077308 */ /* 0x000fe20000000800 */
[----:B------:R-:W-:-:S01]  /*1e6d0*/  FFMA.FTZ R196, R2, R196, -R3 ;  /* 0x000000c402c47223 */ /* 0x000fc20000010803 */
[C---:B------:R-:W-:Y:S01]  /*1e6e0*/  FFMA.FTZ R198, R2.reuse, R198, -R9 ;  /* 0x000000c602c67223 */ /* 0x040fe20000010809 */
[----:B------:R-:W-:-:S01]  /*1e6f0*/  FFMA.FTZ R197, R2, R197, -R3 ;  /* 0x000000c502c57223 */ /* 0x000fc20000010803 */
[C---:B------:R-:W-:Y:S01]  /*1e700*/  FFMA.FTZ R199, R2.reuse, R199, -R9 ;  /* 0x000000c702c77223 */ /* 0x040fe20000010809 */
[----:B------:R-:W-:-:S01]  /*1e710*/  FFMA.FTZ R168, R2, R168, -R3 ;  /* 0x000000a802a87223 */ /* 0x000fc20000010803 */
[C---:B------:R-:W-:Y:S01]  /*1e720*/  FFMA.FTZ R170, R2.reuse, R170, -R9 ;  /* 0x000000aa02aa7223 */ /* 0x040fe20000010809 */
[----:B------:R-:W-:-:S01]  /*1e730*/  FFMA.FTZ R169, R2, R169, -R3 ;  /* 0x000000a902a97223 */ /* 0x000fc20000010803 */
[----:B------:R-:W1:Y:S01]  /*1e740*/  MUFU.EX2 R186, R186 ;  /* 0x000000ba00ba7308 */ /* 0x000e620000000800 */
[----:B0-----:R-:W-:-:S01]  /*1e750*/  FFMA.FTZ R12, R6, R12, R184 ;  /* 0x0000000c060c7223 */ /* 0x001fc200000100b8 */
[C---:B------:R-:W-:Y:S01]  /*1e760*/  FFMA.FTZ R171, R2.reuse, R171, -R9 ;  /* 0x000000ab02ab7223 */ /* 0x040fe20000010809 */
[----:B------:R-:W-:-:S01]  /*1e770*/  FFMA.FTZ R172, R2, R172, -R3 ;  /* 0x000000ac02ac7223 */ /* 0x000fc20000010803 */
[C---:B------:R-:W-:Y:S01]  /*1e780*/  FFMA.FTZ R174, R2.reuse, R174, -R9 ;  /* 0x000000ae02ae7223 */ /* 0x040fe20000010809 */
        /* <DEDUP_REMOVED lines=11> */
[----:B------:R-:W2:Y:S01]  /*1e840*/  MUFU.EX2 R187, R187 ;  /* 0x000000bb00bb7308 */ /* 0x000ea20000000800 */
[----:B-1----:R-:W-:-:S01]  /*1e850*/  FFMA.FTZ R11, R7, R11, R186 ;  /* 0x0000000b070b7223 */ /* 0x002fc200000100ba */
[C---:B------:R-:W-:Y:S01]  /*1e860*/  FFMA.FTZ R152, R2.reuse, R152, -R3 ;  /* 0x0000009802987223 */ /* 0x040fe20000010803 */
[----:B------:R-:W-:-:S01]  /*1e870*/  FFMA.FTZ R154, R2, R154, -R9 ;  /* 0x0000009a029a7223 */ /* 0x000fc20000010809 */
[C---:B------:R-:W-:Y:S01]  /*1e880*/  FFMA.FTZ R153, R2.reuse, R153, -R3 ;  /* 0x0000009902997223 */ /* 0x040fe20000010803 */
[----:B------:R-:W-:-:S01]  /*1e890*/  FFMA.FTZ R155, R2, R155, -R9 ;  /* 0x0000009b029b7223 */ /* 0x000fc20000010809 */
[C---:B------:R-:W-:Y:S01]  /*1e8a0*/  FFMA.FTZ R156, R2.reuse, R156, -R3 ;  /* 0x0000009c029c7223 */ /* 0x040fe20000010803 */
[----:B------:R-:W-:-:S01]  /*1e8b0*/  FFMA.FTZ R158, R2, R158, -R9 ;  /* 0x0000009e029e7223 */ /* 0x000fc20000010809 */
[----:B------:R-:W1:Y:S01]  /*1e8c0*/  MUFU.EX2 R188, R188 ;  /* 0x000000bc00bc7308 */ /* 0x000e620000000800 */
[----:B0-----:R-:W-:-:S01]  /*1e8d0*/  FADD.FTZ R8, R185, R12 ;  /* 0x0000000cb9087221 */ /* 0x001fc20000010000 */
[C---:B------:R-:W-:Y:S01]  /*1e8e0*/  FFMA.FTZ R157, R2.reuse, R157, -R3 ;  /* 0x0000009d029d7223 */ /* 0x040fe20000010803 */
[----:B------:R-:W-:-:S01]  /*1e8f0*/  FFMA.FTZ R159, R2, R159, -R9 ;  /* 0x0000009f029f7223 */ /* 0x000fc20000010809 */
[C---:B------:R-:W-:Y:S01]  /*1e900*/  FFMA.FTZ R160, R2.reuse, R160, -R3 ;  /* 0x000000a002a07223 */ /* 0x040fe20000010803 */
[----:B------:R-:W-:-:S01]  /*1e910*/  FFMA.FTZ R162, R2, R162, -R9 ;  /* 0x000000a202a27223 */ /* 0x000fc20000010809 */
[C---:B------:R-:W-:Y:S01]  /*1e920*/  FFMA.FTZ R161, R2.reuse, R161, -R3 ;  /* 0x000000a102a17223 */ /* 0x040fe20000010803 */
[----:B------:R-:W-:-:S01]  /*1e930*/  FFMA.FTZ R163, R2, R163, -R9 ;  /* 0x000000a302a37223 */ /* 0x000fc20000010809 */
[----:B------:R-:W0:Y:S01]  /*1e940*/  MUFU.EX2 R190, R190 ;  /* 0x000000be00be7308 */ /* 0x000e220000000800 */
[----:B--2---:R-:W-:-:S01]  /*1e950*/  FADD.FTZ R11, R187, R11 ;  /* 0x0000000bbb0b7221 */ /* 0x004fc20000010000 */
[C---:B------:R-:W-:Y:S01]  /*1e960*/  FFMA.FTZ R164, R2.reuse, R164, -R3 ;  /* 0x000000a402a47223 */ /* 0x040fe20000010803 */
[----:B------:R-:W-:-:S01]  /*1e970*/  FFMA.FTZ R166, R2, R166, -R9 ;  /* 0x000000a602a67223 */ /* 0x000fc20000010809 */
[C---:B------:R-:W-:Y:S01]  /*1e980*/  FFMA.FTZ R165, R2.reuse, R165, -R3 ;  /* 0x000000a502a57223 */ /* 0x040fe20000010803 */
[----:B------:R-:W-:-:S01]  /*1e990*/  FFMA.FTZ R167, R2, R167, -R9 ;  /* 0x000000a702a77223 */ /* 0x000fc20000010809 */
[C---:B------:R-:W-:Y:S01]  /*1e9a0*/  FFMA.FTZ R136, R2.reuse, R136, -R3 ;  /* 0x0000008802887223 */ /* 0x040fe20000010803 */
[----:B------:R-:W-:-:S01]  /*1e9b0*/  FFMA.FTZ R138, R2, R138, -R9 ;  /* 0x0000008a028a7223 */ /* 0x000fc20000010809 */
[----:B------:R-:W2:Y:S01]  /*1e9c0*/  MUFU.EX2 R189, R189 ;  /* 0x000000bd00bd7308 */ /* 0x000ea20000000800 */
[----:B-1----:R-:W-:-:S01]  /*1e9d0*/  FADD.FTZ R8, R188, R8 ;  /* 0x00000008bc087221 */ /* 0x002fc20000010000 */
        /* <DEDUP_REMOVED lines=180> */
.L_x_4447:
[----:B------:R-:W2:Y:S01]  /*1f520*/  LDL R15, [R1+0x3c] ;  /* 0x00003c00010f7983 */ /* 0x000ea20000100800 */
[----:B------:R-:W-:Y:S01]  /*1f530*/  F2FP.SATFINITE.E4M3.F32.PACK_AB_MERGE_C R3, R3, R132, RZ ;  /* 0x000000840303723e */ /* 0x000fe200048070ff */
[----:B------:R-:W-:Y:S01]  /*1f540*/  IMAD R0, R0, 0x8, R18 ;  /* 0x0000000800007824 */ /* 0x000fe200078e0212 */
[----:B------:R-:W-:Y:S01]  /*1f550*/  F2FP.SATFINITE.E4M3.F32.PACK_AB_MERGE_C R188, R189, R188, RZ ;  /* 0x000000bcbdbc723e */ /* 0x000fe200048070ff */
[----:B------:R-:W-:Y:S01]  /*1f560*/  IMAD.U32 R8, RZ, RZ, UR38 ;  /* 0x00000026ff087e24 */ /* 0x000fe2000f8e00ff */
[----:B------:R-:W-:Y:S01]  /*1f570*/  F2FP.SATFINITE.E4M3.F32.PACK_AB_MERGE_C R128, R129, R128, R3 ;  /* 0x000000808180723e */ /* 0x000fe20004807003 */
[----:B------:R-:W-:Y:S01]  /*1f580*/  VIADD R0, R0, 0x33460 ;  /* 0x0003346000007836 */ /* 0x000fe20000000000 */
[----:B------:R0:W5:Y:S01]  /*1f590*/  LDL R3, [R1+0x30] ;  /* 0x0000300001037983 */ /* 0x0001620000100800 */
[----:B------:R-:W-:Y:S01]  /*1f5a0*/  F2FP.SATFINITE.E4M3.F32.PACK_AB_MERGE_C R190, R191, R190, RZ ;  /* 0x000000bebfbe723e */ /* 0x000fe200048070ff */
[----:B------:R-:W-:Y:S01]  /*1f5b0*/  FMUL.FTZ R24, R24, R6 ;  /* 0x0000000618187220 */ /* 0x000fe20000410000 */
        /* <DEDUP_REMOVED lines=33> */
[-C--:B------:R-:W-:Y:S01]  /*1f7d0*/  FMUL.FTZ R57, R57, R6.reuse ;  /* 0x0000000639397220 */ /* 0x080fe20000410000 */
[----:B------:R-:W-:Y:S01]  /*1f7e0*/  PRMT R0, R8, 0x654, R0 ;  /* 0x0000065408007816 */ /* 0x000fe20000000000 */
[----:B------:R-:W-:Y:S01]  /*1f7f0*/  FMUL.FTZ R60, R60, R6 ;  /* 0x000000063c3c7220 */ /* 0x000fe20000410000 */
[----:B------:R-:W-:Y:S01]  /*1f800*/  F2FP.SATFINITE.E4M3.F32.PACK_AB_MERGE_C R188, R185, R184, R188 ;  /* 0x000000b8b9bc723e */ /* 0x000fe200048070bc */
[----:B------:R-:W-:Y:S01]  /*1f810*/  FMUL.FTZ R61, R61, R6 ;  /* 0x000000063d3d7220 */ /* 0x000fe20000410000 */
[----:B------:R-:W-:Y:S01]  /*1f820*/  F2FP.SATFINITE.E4M3.F32.PACK_AB_MERGE_C R190, R187, R186, R190 ;  /* 0x000000babbbe723e */ /* 0x000fe200048070be */
[----:B------:R1:W-:Y:S01]  /*1f830*/  SYNCS.ARRIVE.TRANS64.RED.A1T0 RZ, [R0+URZ], RZ ;  /* 0x000000ff00ff79a7 */ /* 0x0003e2000810043f */
        /* <DEDUP_REMOVED lines=93> */
[----:B------:R-:W-:Y:S01]  /*1fe10*/  IMAD.MOV.U32 R9, RZ, RZ, R5 ;  /* 0x000000ffff097224 */ /* 0x000fe200078e0005 */
[----:B-1----:R-:W-:Y:S01]  /*1fe20*/  MOV R0, R14 ;  /* 0x0000000e00007202 */ /* 0x002fe20000000f00 */
[----:B------:R-:W-:Y:S01]  /*1fe30*/  IMAD.MOV.U32 R8, RZ, RZ, R4 ;  /* 0x000000ffff087224 */ /* 0x000fe200078e0004 */
[----:B------:R-:W-:Y:S01]  /*1fe40*/  MOV R215, R182 ;  /* 0x000000b600d77202 */ /* 0x000fe20000000f00 */
[----:B------:R-:W-:Y:S01]  /*1fe50*/  IMAD.MOV.U32 R216, RZ, RZ, R188 ;  /* 0x000000ffffd87224 */ /* 0x000fe200078e00bc */
[----:B------:R-:W-:Y:S01]  /*1fe60*/  MOV R207, R150 ;  /* 0x0000009600cf7202 */ /* 0x000fe20000000f00 */
        /* <DEDUP_REMOVED lines=16> */
[----:B------:R-:W-:Y:S01]  /*1ff70*/  IMAD.MOV.U32 R211, RZ, RZ, R130 ;  /* 0x000000ffffd37224 */ /* 0x000fe200078e0082 */
[C---:B--2---:R-:W-:Y:S01]  /*1ff80*/  ISETP.GT.AND P1, PT, R10.reuse, R15, PT ;  /* 0x0000000f0a00720c */ /* 0x044fe20003f24270 */
[----:B------:R-:W-:-:S12]  /*1ff90*/  VIADD R10, R10, 0xffffffff ;  /* 0xffffffff0a0a7836 */ /* 0x000fd80000000000 */
[----:B0-----:R-:W-:Y:S05]  /*1ffa0*/  @P1 BRA `(.L_x_4448) ;  /* 0xffffffc800981947 */ /* 0x001fea000383ffff */
.L_x_4436:
[----:B------:R-:W-:Y:S05]  /*1ffb0*/  WARPSYNC.ALL ;  /* 0x0000000000007948 */ /* 0x000fea0003800000 */
[----:B------:R-:W-:Y:S06]  /*1ffc0*/  BAR.ARV 0x8, 0x180 ;  /* 0x0206000000007b1d */ /* 0x000fec0000002000 */
[----:B------:R-:W-:Y:S05]  /*1ffd0*/  @!P0 BRA `(.L_x_4449) ;  /* 0x0000000000048947 */ /* 0x000fea0003800000 */
[----:B------:R-:W-:Y:S01]  /*1ffe0*/  BPT.TRAP 0x1 ;  /* 0x000000040000795c */ /* 0x000fe20000300000 */
.L_x_4449:
[----:B------:R-:W2:Y:S04]  /*1fff0*/  LDL R0, [R1+0x30] ;  /* 0x0000300001007983 */ /* 0x000ea80000100800 */
[----:B-----5:R-:W3:Y:S01]  /*20000*/  LDL R3, [R1+0x20] ;  /* 0x0000200001037983 */ /* 0x020ee20000100800 */
[----:B--2---:R-:W-:Y:S01]  /*20010*/  SHF.L.U32 R0, R0, 0x1f, RZ ;  /* 0x0000001f00007819 */ /* 0x004fe200000006ff */
[----:B---3--:R-:W-:-:S04]  /*20020*/  IMAD R3, R3, 0x8, R18 ;  /* 0x0000000803037824 */ /* 0x008fc800078e0212 */
[----:B------:R0:W1:Y:S01]  /*20030*/  SYNCS.PHASECHK.TRANS64.TRYWAIT P1, [R3+URZ+0x33450], R0 ;  /* 0x03345000030075a7 */ /* 0x000062000802017f */
[----:B------:R-:W-:Y:S05]  /*20040*/  @!P0 BRA `(.L_x_4450) ;  /* 0x0000000000048947 */ /* 0x000fea0003800000 */
[----:B------:R-:W-:Y:S01]  /*20050*/  BPT.TRAP 0x1 ;  /* 0x000000040000795c */ /* 0x000fe20000300000 */
.L_x_4450:
[----:B------:R-:W-:-:S05]  /*20060*/  VIADD R18, R18, 0x200 ;  /* 0x0000020012127836 */ /* 0x000fca0000000000 */
[----:B------:R-:W-:-:S04]  /*20070*/  SHF.R.U32.HI R18, RZ, 0x4, R18 ;  /* 0x00000004ff127819 */ /* 0x000fc80000011612 */
[----:B------:R-:W-:-:S04]  /*20080*/  LOP3.LUT R18, R18, 0x3fff, RZ, 0xc0, !PT ;  /* 0x00003fff12127812 */ /* 0x000fc800078ec0ff */
[----:B------:R-:W-:Y:S01]  /*20090*/  LOP3.LUT R18, R18, 0x10000, RZ, 0xfc, !PT ;  /* 0x0001000012127812 */ /* 0x000fe200078efcff */
[----:B-1----:R-:W-:Y:S06]  /*200a0*/  @P1 BRA `(.L_x_4451) ;  /* 0x0000000000081947 */ /* 0x002fec0003800000 */
[----:B------:R-:W1:Y:S02]  /*200b0*/  SYNCS.PHASECHK.TRANS64.TRYWAIT P1, [R3+URZ+0x33450], R0 ;  /* 0x03345000030075a7 */ /* 0x000e64000802017f */
[----:B-1----:R-:W-:Y:S05]  /*200c0*/  @!P1 BRA `(.L_x_4452) ;  /* 0x0000010800909947 */ /* 0x002fea0003800000 */
.L_x_4451:
[----:B------:R-:W2:Y:S01]  /*200d0*/  LDL R128, [R1+0x20] ;  /* 0x0000200001807983 */ /* 0x000ea20000100800 */
[----:B------:R-:W-:Y:S01]  /*200e0*/  IMAD.MOV.U32 R7, RZ, RZ, -0x3ffffff0 ;  /* 0xc0000010ff077424 */ /* 0x000fe200078e00ff */
[----:B------:R-:W-:Y:S05]  /*200f0*/  WARPSYNC.ALL ;  /* 0x0000000000007948 */ /* 0x000fea0003800000 */
[----:B------:R-:W-:Y:S01]  /*20100*/  R2UR UR7, R7 ;  /* 0x00000000070772ca */ /* 0x000fe200000e0000 */
[----:B------:R-:W-:Y:S01]  /*20110*/  WARPGROUP.ARRIVE ;  /* 0x00000000000079c5 */ /* 0x000fe20000000000 */
[----:B------:R-:W0:Y:S04]  /*20120*/  LDL R13, [R1+0x58] ;  /* 0x00005800010d7983 */ /* 0x000e280000100800 */
[----:B------:R-:W3:Y:S01]  /*20130*/  LDL R10, [R1+0x48] ;  /* 0x00004800010a7983 */ /* 0x000ee20000100800 */
[----:B------:R-:W-:Y:S01]  /*20140*/  IMAD.MOV.U32 R9, RZ, RZ, -0x3ffffff0 ;  /* 0xc0000010ff097424 */ /* 0x000fe200078e00ff */
[----:B------:R-:W-:Y:S01]  /*20150*/  ULDC.64 UR4, c[0x0][0x9a0] ;  /* 0x0002680000047ab9 */ /* 0x000fe20000000a00 */
[----:B--2---:R-:W-:-:S05]  /*20160*/  IMAD R6, R128, 0x780, R18 ;  /* 0x0000078080067824 */ /* 0x004fca00078e0212 */
[----:B------:R-:W-:-:S13]  /*20170*/  R2UR UR6, R6 ;  /* 0x00000000060672ca */ /* 0x000fda00000e0000 */
[----:B------:R-:W-:Y:S01]  /*20180*/  QGMMA.64x192x32.F32.E4M3.E4M3 R24, R216, gdesc[UR4], R24, gsb0 ;  /* 0x02e00004d8187df3 */ /* 0x000fe20008000818 */
[----:B------:R-:W-:Y:S02]  /*20190*/  IADD3 R8, R6, 0x180, RZ ;  /* 0x0000018006087810 */ /* 0x000fe40007ffe0ff */
[----:B------:R-:W-:Y:S02]  /*201a0*/  R2UR UR7, R9 ;  /* 0x00000000090772ca */ /* 0x000fe400000e0000 */
[----:B------:R-:W-:Y:S01]  /*201b0*/  R2UR UR6, R8 ;  /* 0x00000000080672ca */ /* 0x000fe200000e0000 */
[----:B------:R-:W-:Y:S02]  /*201c0*/  VIADD R8, R6, 0x300 ;  /* 0x0000030006087836 */ /* 0x000fe40000000000 */
[----:B------:R-:W-:Y:S01]  /*201d0*/  IMAD.MOV.U32 R9, RZ, RZ, -0x3ffffff0 ;  /* 0xc0000010ff097424 */ /* 0x000fe200078e00ff */
[----:B------:R-:W-:-:S04]  /*201e0*/  ISETP.NE.U32.AND P1, PT, RZ, UR4, PT ;  /* 0x00000004ff007c0c */ /* 0x000fc8000bf25070 */
[----:B------:R-:W-:-:S13]  /*201f0*/  ISETP.NE.AND.EX P1, PT, RZ, UR5, PT, P1 ;  /* 0x00000005ff007c0c */ /* 0x000fda000bf25310 */
[----:B------:R-:W0:Y:S01]  /*20200*/  @P1 LDC.64 R14, c[0x0][0x9c8] ;  /* 0x00027200ff0e1b82 */ /* 0x000e220000000a00 */
[----:B------:R-:W-:Y:S02]  /*20210*/  WARPGROUP.DEPBAR.LE gsb0, 0x0 ;  /* 0x00008000000079c5 */ /* 0x000fe40000010000 */
[----:B------:R-:W-:-:S06]  /*20220*/  WARPGROUP.ARRIVE ;  /* 0x00000000000079c5 */ /* 0x000fcc0000000000 */
[----:B------:R-:W-:Y:S01]  /*20230*/  QGMMA.64x192x32.F32.E4M3.E4M3 R24, R212, gdesc[UR4], R24, gsb0 ;  /* 0x02e00004d4187df3 */ /* 0x000fe20008000818 */
[----:B------:R-:W-:Y:S02]  /*20240*/  R2UR UR6, R8 ;  /* 0x00000000080672ca */ /* 0x000fe400000e0000 */
[----:B------:R-:W-:Y:S02]  /*20250*/  R2UR UR7, R9 ;  /* 0x00000000090772ca */ /* 0x000fe400000e0000 */
[----:B------:R-:W2:Y:S01]  /*20260*/  @P1 LDC.64 R8, c[0x0][0x9d0] ;  /* 0x00027400ff081b82 */ /* 0x000ea20000000a00 */
[----:B01----:R-:W-:-:S04]  /*20270*/  @P1 IMAD R0, R13, R14, RZ ;  /* 0x0000000e0d001224 */ /* 0x003fc800078e02ff */
[C---:B---3--:R-:W-:Y:S02]  /*20280*/  @P1 IMAD R7, R10.reuse, R15, R0 ;  /* 0x0000000f0a071224 */ /* 0x048fe400078e0200 */
[----:B------:R-:W-:-:S04]  /*20290*/  @P1 IMAD.WIDE.U32 R14, R10, R14, RZ ;  /* 0x0000000e0a0e1225 */ /* 0x000fc800078e00ff */
[----:B------:R-:W-:Y:S02]  /*202a0*/  @P1 IMAD.IADD R15, R15, 0x1, R7 ;  /* 0x000000010f0f1824 */ /* 0x000fe400078e0207 */
[----:B------:R-:W-:Y:S02]  /*202b0*/  IMAD.MOV.U32 R0, RZ, RZ, 0x3f800000 ;  /* 0x3f800000ff007424 */ /* 0x000fe400078e00ff */
[----:B--2---:R-:W-:-:S04]  /*202c0*/  @P1 IMAD.WIDE.U32 R14, R223, R8, R14 ;  /* 0x00000008df0e1225 */ /* 0x004fc800078e000e */
[----:B------:R-:W-:Y:S01]  /*202d0*/  @P1 IMAD R9, R223, R9, R15 ;  /* 0x00000009df091224 */ /* 0x000fe200078e020f */
[----:B------:R-:W-:-:S04]  /*202e0*/  @P1 LEA R8, P2, R14, UR4, 0x2 ;  /* 0x000000040e081c11 */ /* 0x000fc8000f8410ff */
[----:B------:R-:W-:-:S05]  /*202f0*/  @P1 LEA.HI.X R9, R14, UR5, R9, 0x2, P2 ;  /* 0x000000050e091c11 */ /* 0x000fca00090f1409 */
[----:B------:R0:W2:Y:S02]  /*20300*/  @P1 LDG.E R0, desc[UR50][R8.64] ;  /* 0x0000003208001981 */ /* 0x0000a4000c1e1900 */
[----:B0-----:R-:W-:Y:S02]  /*20310*/  VIADD R8, R6, 0x480 ;  /* 0x0000048006087836 */ /* 0x001fe40000000000 */
[----:B------:R-:W-:Y:S01]  /*20320*/  IMAD.MOV.U32 R9, RZ, RZ, -0x3ffffff0 ;  /* 0xc0000010ff097424 */ /* 0x000fe200078e00ff */
[----:B------:R-:W-:Y:S02]  /*20330*/  WARPGROUP.DEPBAR.LE gsb0, 0x0 ;  /* 0x00008000000079c5 */ /* 0x000fe40000010000 */
[----:B------:R-:W-:-:S06]  /*20340*/  WARPGROUP.ARRIVE ;  /* 0x00000000000079c5 */ /* 0x000fcc0000000000 */
[----:B------:R-:W-:Y:S01]  /*20350*/  QGMMA.64x192x32.F32.E4M3.E4M3 R24, R200, gdesc[UR4], R24, gsb0 ;  /* 0x02e00004c8187df3 */ /* 0x000fe20008000818 */
[----:B------:R-:W-:Y:S02]  /*20360*/  R2UR UR6, R8 ;  /* 0x00000000080672ca */ /* 0x000fe400000e0000 */
[----:B------:R-:W-:Y:S01]  /*20370*/  R2UR UR7, R9 ;  /* 0x00000000090772ca */ /* 0x000fe200000e0000 */
[----:B------:R-:W-:Y:S01]  /*20380*/  IMAD.MOV.U32 R7, RZ, RZ, -0x3ffffff0 ;  /* 0xc0000010ff077424 */ /* 0x000fe200078e00ff */
[----:B------:R-:W-:Y:S01]  /*20390*/  IADD3 R6, R6, 0x600, RZ ;  /* 0x0000060006067810 */ /* 0x000fe20007ffe0ff */
[----:B------:R-:W0:Y:S01]  /*203a0*/  SHFL.BFLY PT, R10, R11, 0x2, 0x1f ;  /* 0x0c401f000b0a7f89 */ /* 0x000e2200000e0000 */
[----:B------:R-:W-:Y:S02]  /*203b0*/  WARPGROUP.DEPBAR.LE gsb0, 0x0 ;  /* 0x00008000000079c5 */ /* 0x000fe40000010000 */
[----:B------:R-:W-:-:S11]  /*203c0*/  WARPGROUP.ARRIVE ;  /* 0x00000000000079c5 */ /* 0x000fd60000000000 */
[----:B------:R-:W-:Y:S01]  /*203d0*/  QGMMA.64x192x32.F32.E4M3.E4M3 R24, R204, gdesc[UR4], R24, gsb0 ;  /* 0x02e00004cc187df3 */ /* 0x000fe20008000818 */
[----:B------:R-:W-:Y:S02]  /*203e0*/  R2UR UR6, R6 ;  /* 0x00000000060672ca */ /* 0x000fe400000e0000 */
[----:B------:R-:W-:Y:S02]  /*203f0*/  R2UR UR7, R7 ;  /* 0x00000000070772ca */ /* 0x000fe400000e0000 */
[----:B------:R-:W1:Y:S01]  /*20400*/  SHFL.BFLY PT, R7, R12, 0x2, 0x1f ;  /* 0x0c401f000c077f89 */ /* 0x000e6200000e0000 */
[----:B0-----:R-:W-:-:S05]  /*20410*/  FADD.FTZ R10, R10, R11 ;  /* 0x0000000b0a0a7221 */ /* 0x001fca0000010000 */
[----:B------:R-:W0:Y:S01]  /*20420*/  SHFL.BFLY PT, R9, R10, 0x1, 0x1f ;  /* 0x0c201f000a097f89 */ /* 0x000e2200000e0000 */
[----:B-1----:R-:W-:-:S05]  /*20430*/  FADD.FTZ R7, R7, R12 ;  /* 0x0000000c07077221 */ /* 0x002fca0000010000 */
[----:B------:R-:W1:Y:S01]  /*20440*/  SHFL.BFLY PT, R6, R7, 0x1, 0x1f ;  /* 0x0c201f0007067f89 */ /* 0x000e6200000e0000 */
[----:B0-----:R-:W-:-:S01]  /*20450*/  FADD.FTZ R14, R10, R9 ;  /* 0x000000090a0e7221 */ /* 0x001fc20000010000 */
[----:B------:R-:W-:-:S03]  /*20460*/  IMAD.MOV.U32 R9, RZ, RZ, RZ ;  /* 0x000000ffff097224 */ /* 0x000fc600078e00ff */
[----:B------:R-:W-:Y:S01]  /*20470*/  FMUL.FTZ R12, R14, 0.00390625 ;  /* 0x3b8000000e0c7820 */ /* 0x000fe20000410000 */
[----:B-1----:R-:W-:-:S05]  /*20480*/  FADD.FTZ R13, R7, R6 ;  /* 0x00000006070d7221 */ /* 0x002fca0000010000 */
[C---:B------:R-:W-:Y:S01]  /*20490*/  FSETP.NE.FTZ.AND P1, PT, R13.reuse, RZ, PT ;  /* 0x000000ff0d00720b */ /* 0x040fe20003f35000 */
[----:B------:R-:W-:Y:S01]  /*204a0*/  FMUL.FTZ R15, R13, 0.00390625 ;  /* 0x3b8000000d0f7820 */ /* 0x000fe20000410000 */
[----:B------:R-:W-:-:S04]  /*204b0*/  FSETP.NE.FTZ.AND P3, PT, R12, RZ, PT ;  /* 0x000000ff0c00720b */ /* 0x000fc80003f75000 */
[----:B------:R-:W-:-:S07]  /*204c0*/  FSETP.NE.FTZ.AND P2, PT, R15, RZ, PT ;  /* 0x000000ff0f00720b */ /* 0x000fce0003f55000 */
        /* <DEDUP_REMOVED lines=9> */
[C---:B------:R-:W-:Y:S01]  /*20560*/  @P2 FMUL.FTZ R7, R2.reuse, 0.69314718246459960938 ;  /* 0x3f31721802072820 */ /* 0x040fe20000410000 */
[----:B------:R-:W-:Y:S01]  /*20570*/  @P3 FMUL.FTZ R21, R2, 0.69314718246459960938 ;  /* 0x3f31721802153820 */ /* 0x000fe20000410000 */
[----:B0-----:R-:W-:Y:S01]  /*20580*/  @P2 FMUL.FTZ R6, R6, 0.69314718246459960938 ;  /* 0x3f31721806062820 */ /* 0x001fe20000410000 */
[----:B------:R-:W-:-:S02]  /*20590*/  IMAD.MOV.U32 R146, RZ, RZ, -0x800000 ;  /* 0xff800000ff927424 */ /* 0x000fc400078e00ff */
[----:B--2---:R-:W-:Y:S01]  /*205a0*/  FMUL.FTZ R2, R9, R0 ;  /* 0x0000000009027220 */ /* 0x004fe20000410000 */
[----:B------:R-:W-:Y:S02]  /*205b0*/  IMAD.MOV.U32 R147, RZ, RZ, -0x800000 ;  /* 0xff800000ff937424 */ /* 0x000fe400078e00ff */
[----:B-1----:R-:W-:Y:S01]  /*205c0*/  @P3 FMUL.FTZ R8, R8, 0.69314718246459960938 ;  /* 0x3f31721808083820 */ /* 0x002fe20000410000 */
[----:B------:R-:W-:-:S03]  /*205d0*/  @P2 FFMA.FTZ R146, R7, R4, R6 ;  /* 0x0000000407922223 */ /* 0x000fc60000010006 */
[----:B------:R-:W-:Y:S01]  /*205e0*/  @P3 FFMA.FTZ R147, R21, R5, R8 ;  /* 0x0000000515933223 */ /* 0x000fe20000010008 */
[----:B---3--:R-:W-:Y:S01]  /*205f0*/  FMUL.FTZ R0, R11, R0 ;  /* 0x000000000b007220 */ /* 0x008fe20000410000 */
[----:B------:R-:W-:Y:S02]  /*20600*/  WARPGROUP.DEPBAR.LE gsb0, 0x0 ;  /* 0x00008000000079c5 */ /* 0x000fe40000010000 */
[----:B------:R-:W-:Y:S05]  /*20610*/  @!P0 BRA `(.L_x_4453) ;  /* 0x0000000000048947 */ /* 0x000fea0003800000 */
[----:B------:R-:W-:Y:S01]  /*20620*/  BPT.TRAP 0x1 ;  /* 0x000000040000795c */ /* 0x000fe20000300000 */
.L_x_4453:
[----:B------:R-:W2:Y:S01]  /*20630*/  LDL.LU R18, [R1+0x30] ;  /* 0x0000300001127983 */ /* 0x000ea20000300800 */
[----:B------:R-:W-:Y:S02]  /*20640*/  VIADD R3, R3, 0x33460 ;  /* 0x0003346003037836 */ /* 0x000fe40000000000 */
[-C--:B------:R-:W-:Y:S01]  /*20650*/  FMUL.FTZ R13, R24, R2.reuse ;  /* 0x00000002180d7220 */ /* 0x080fe20000410000 */
[----:B------:R-:W-:Y:S02]  /*20660*/  IMAD.U32 R4, RZ, RZ, UR38 ;  /* 0x00000026ff047e24 */ /* 0x000fe4000f8e00ff */
[-C--:B------:R-:W-:Y:S01]  /*20670*/  FMUL.FTZ R121, R53, R2.reuse ;  /* 0x0000000235797220 */ /* 0x080fe20000410000 */
[-C--:B------:R-:W-:Y:S01]  /*20680*/  FMUL.FTZ R123, R61, R2.reuse ;  /* 0x000000023d7b7220 */ /* 0x080fe20000410000 */
[-C--:B------:R-:W-:Y:S01]  /*20690*/  FMUL.FTZ R24, R69, R2.reuse ;  /* 0x0000000245187220 */ /* 0x080fe20000410000 */
[-C--:B------:R-:W-:Y:S01]  /*206a0*/  FMUL.FTZ R53, R96, R2.reuse ;  /* 0x0000000260357220 */ /* 0x080fe20000410000 */
[----:B------:R-:W-:Y:S01]  /*206b0*/  PRMT R3, R4, 0x654, R3 ;  /* 0x0000065404037816 */ /* 0x000fe20000000003 */
        /* <DEDUP_REMOVED lines=43> */
[----:B------:R-:W-:Y:S01]  /*20970*/  IADD3 R2, R128, 0x1, RZ ;  /* 0x0000000180027810 */ /* 0x000fe20007ffe0ff */
[----:B------:R0:W-:Y:S01]  /*20980*/  SYNCS.ARRIVE.TRANS64.RED.A1T0 RZ, [R3+URZ], RZ ;  /* 0x000000ff03ff79a7 */ /* 0x0001e2000810043f */
[-C--:B------:R-:W-:Y:S01]  /*20990*/  FMUL.FTZ R88, R39, R0.reuse ;  /* 0x0000000027587220 */ /* 0x080fe20000410000 */
[-C--:B------:R-:W-:Y:S01]  /*209a0*/  FMUL.FTZ R41, R98, R0.reuse ;  /* 0x0000000062297220 */ /* 0x080fe20000410000 */
[----:B------:R-:W-:Y:S01]  /*209b0*/  ISETP.NE.AND P1, PT, R2, 0x2, PT ;  /* 0x000000020200780c */ /* 0x000fe20003f25270 */
[-C--:B------:R-:W-:Y:S01]  /*209c0*/  FMUL.FTZ R36, R111, R0.reuse ;  /* 0x000000006f247220 */ /* 0x080fe20000410000 */
[-C--:B------:R-:W-:Y:S01]  /*209d0*/  FMUL.FTZ R80, R42, R0.reuse ;  /* 0x000000002a507220 */ /* 0x080fe20000410000 */
[-C--:B------:R-:W-:Y:S01]  /*209e0*/  FMUL.FTZ R76, R47, R0.reuse ;  /* 0x000000002f4c7220 */ /* 0x080fe20000410000 */
[-C--:B------:R-:W-:Y:S01]  /*209f0*/  FMUL.FTZ R45, R82, R0.reuse ;  /* 0x00000000522d7220 */ /* 0x080fe20000410000 */
[----:B0-----:R-:W-:Y:S01]  /*20a00*/  SEL R3, RZ, 0x1, P1 ;  /* 0x00000001ff037807 */ /* 0x001fe20000800000 */
        /* <DEDUP_REMOVED lines=42> */
[----:B------:R-:W-:Y:S01]  /*20cb0*/  SEL R0, R2, RZ, P1 ;  /* 0x000000ff02007207 */ /* 0x000fe20000800000 */
[----:B------:R-:W-:Y:S01]  /*20cc0*/  UIADD3 UR37, UR37, 0x1, URZ ;  /* 0x0000000125257890 */ /* 0x000fe2000fffe03f */
[----:B------:R-:W-:-:S03]  /*20cd0*/  PLOP3.LUT P0, PT, PT, PT, PT, 0x8, 0x0 ;  /* 0x000000000000781c */ /* 0x000fc60003f0e170 */
[----:B------:R0:W-:Y:S01]  /*20ce0*/  STL [R1+0x20], R0 ;  /* 0x0000200001007387 */ /* 0x0001e20000100800 */
[----:B--2---:R-:W-:-:S05]  /*20cf0*/  LOP3.LUT R18, R18, R3, RZ, 0x3c, !PT ;  /* 0x0000000312127212 */ /* 0x004fca00078e3cff */
[----:B------:R0:W-:Y:S04]  /*20d00*/  STL [R1+0x30], R18 ;  /* 0x0000301201007387 */ /* 0x0001e80000100800 */
.L_x_4395:
[----:B------:R-:W-:Y:S05]  /*20d10*/  WARPSYNC.ALL ;  /* 0x0000000000007948 */ /* 0x000fea0003800000 */
[----:B------:R-:W2:Y:S01]  /*20d20*/  LDL R162, [R1+0x4c] ;  /* 0x00004c0001a27983 */ /* 0x000ea20000100800 */
[----:B------:R-:W1:Y:S01]  /*20d30*/  S2UR UR38, SR_CgaCtaId ;  /* 0x00000000002679c3 */ /* 0x000e620000008800 */
[----:B------:R-:W-:Y:S01]  /*20d40*/  UMOV UR4, 0x400 ;  /* 0x0000040000047882 */ /* 0x000fe20000000000 */
[----:B------:R-:W-:Y:S01]  /*20d50*/  BSSY B0, `(.L_x_4454) ;  /* 0x00005b9000007945 */ /* 0x000fe20003800000 */
[----:B-1----:R-:W-:-:S06]  /*20d60*/  ULEA UR4, UR38, UR4, 0x18 ;  /* 0x0000000426047291 */ /* 0x002fcc000f8ec03f */
[----:B0-----:R-:W-:Y:S01]  /*20d70*/  IMAD.U32 R18, RZ, RZ, UR4 ;  /* 0x00000004ff127e24 */ /* 0x001fe2000f8e00ff */
        /* <DEDUP_REMOVED lines=9> */
[----:B------:R-:W1:Y:S01]  /*20e10*/  S2R R163, SR_TID.X ;  /* 0x0000000000a37919 */ /* 0x000e620000002100 */
[----:B------:R-:W3:Y:S01]  /*20e20*/  S2R R27, SR_SWINHI ;  /* 0x00000000001b7919 */ /* 0x000ee20000002f00 */
[----:B-1----:R-:W-:Y:S01]  /*20e30*/  IMAD.SHL.U32 R0, R163, 0x4, RZ ;  /* 0x00000004a3007824 */ /* 0x002fe200078e00ff */
[----:B------:R-:W-:Y:S02]  /*20e40*/  MOV R78, R18 ;  /* 0x00000012004e7202 */ /* 0x000fe40000000f00 */
[----:B---3--:R-:W-:Y:S02]  /*20e50*/  MOV R79, R27 ;  /* 0x0000001b004f7202 */ /* 0x008fe40000000f00 */
[----:B------:R-:W-:-:S04]  /*20e60*/  LOP3.LUT R0, R0, 0xc, RZ, 0xc0, !PT ;  /* 0x0000000c00007812 */ /* 0x000fc800078ec0ff */
[----:B------:R-:W-:-:S05]  /*20e70*/  IADD3 R2, P0, R0, UR4, RZ ;  /* 0x0000000400027c10 */ /* 0x000fca000ff1e0ff */
[----:B------:R-:W-:Y:S01]  /*20e80*/  IMAD.X R3, RZ, RZ, UR5, P0 ;  /* 0x00000005ff037e24 */ /* 0x000fe200080e06ff */
[----:B------:R-:W-:-:S04]  /*20e90*/  LOP3.LUT P0, R26, R163, 0x3, RZ, 0xc0, !PT ;  /* 0x00000003a31a7812 */ /* 0x000fc8000780c0ff */
[----:B------:R-:W-:Y:S01]  /*20ea0*/  ISETP.EQ.OR P0, PT, R26, 0x3, !P0 ;  /* 0x000000031a00780c */ /* 0x000fe20004702670 */
[----:B------:R1:W5:Y:S01]  /*20eb0*/  LDG.E.CONSTANT R0, desc[UR50][R2.64] ;  /* 0x0000003202007981 */ /* 0x000362000c1e9900 */
[----:B------:R-:W-:Y:S02]  /*20ec0*/  UMOV UR4, 0xffffffff ;  /* 0xffffffff00047882 */ /* 0x000fe40000000000 */
[----:B------:R-:W-:Y:S02]  /*20ed0*/  SEL R144, R122, R69, P0 ;  /* 0x000000457a907207 */ /* 0x000fe40000000000 */
[----:B-1----:R-:W-:Y:S02]  /*20ee0*/  SEL R2, R13, R145, P0 ;  /* 0x000000910d027207 */ /* 0x002fe40000000000 */
[----:B------:R-:W-:Y:S02]  /*20ef0*/  SEL R145, R145, R13, P0 ;  /* 0x0000000d91917207 */ /* 0x000fe40000000000 */
[----:B------:R-:W-:Y:S01]  /*20f00*/  SEL R13, R69, R122, P0 ;  /* 0x0000007a450d7207 */ /* 0x000fe20000000000 */
[----:B--2---:R-:W-:-:S03]  /*20f10*/  IMAD.WIDE R54, R30, 0x2, R78 ;  /* 0x000000021e367825 */ /* 0x004fc600078e024e */
[C---:B------:R-:W-:Y:S02]  /*20f20*/  IADD3 R59, P3, R54.reuse, 0x8060, RZ ;  /* 0x00008060363b7810 */ /* 0x040fe40007f7e0ff */
[C---:B------:R-:W-:Y:S02]  /*20f30*/  IADD3 R63, P4, R54.reuse, 0x8040, RZ ;  /* 0x00008040363f7810 */ /* 0x040fe40007f9e0ff */
[----:B------:R-:W-:Y:S02]  /*20f40*/  LOP3.LUT R58, R59, 0x380, RZ, 0xc0, !PT ;  /* 0x000003803b3a7812 */ /* 0x000fe400078ec0ff */
[----:B------:R-:W-:Y:S02]  /*20f50*/  IADD3 R67, P5, R54, 0x8020, RZ ;  /* 0x0000802036437810 */ /* 0x000fe40007fbe0ff */
[----:B------:R-:W-:Y:S02]  /*20f60*/  SHF.R.U64 R58, R58, 0x3, RZ ;  /* 0x000000033a3a7819 */ /* 0x000fe400000012ff */
[----:B------:R-:W-:-:S02]  /*20f70*/  IADD3 R69, P1, R54, 0x8000, RZ ;  /* 0x0000800036457810 */ /* 0x000fc40007f3e0ff */
[----:B------:R-:W-:Y:S01]  /*20f80*/  LOP3.LUT R58, R58, R59, RZ, 0x3c, !PT ;  /* 0x0000003b3a3a7212 */ /* 0x000fe200078e3cff */
[----:B------:R-:W-:Y:S01]  /*20f90*/  IMAD.X R59, RZ, RZ, R55, P3 ;  /* 0x000000ffff3b7224 */ /* 0x000fe200018e0637 */
[C---:B------:R-:W-:Y:S02]  /*20fa0*/  IADD3 R71, P2, R54.reuse, 0x4060, RZ ;  /* 0x0000406036477810 */ /* 0x040fe40007f5e0ff */
[----:B------:R-:W-:Y:S02]  /*20fb0*/  IADD3 R73, P3, R54, 0x4040, RZ ;  /* 0x0000404036497810 */ /* 0x000fe40007f7e0ff */
[----:B------:R-:W-:Y:S02]  /*20fc0*/  LOP3.LUT R62, R63, 0x380, RZ, 0xc0, !PT ;  /* 0x000003803f3e7812 */ /* 0x000fe400078ec0ff */
[----:B------:R-:W-:Y:S02]  /*20fd0*/  LOP3.LUT R66, R67, 0x380, RZ, 0xc0, !PT ;  /* 0x0000038043427812 */ /* 0x000fe400078ec0ff */
[----:B------:R-:W-:-:S02]  /*20fe0*/  LOP3.LUT R68, R69, 0x380, RZ, 0xc0, !PT ;  /* 0x0000038045447812 */ /* 0x000fc400078ec0ff */
[----:B------:R-:W-:Y:S02]  /*20ff0*/  LOP3.LUT R70, R71, 0x380, RZ, 0xc0, !PT ;  /* 0x0000038047467812 */ /* 0x000fe400078ec0ff */
        /* <DEDUP_REMOVED lines=12> */
[----:B------:R-:W-:Y:S02]  /*210c0*/  LOP3.LUT R70, R70, R71, RZ, 0x3c, !PT ;  /* 0x0000004746467212 */ /* 0x000fe400078e3cff */
[----:B------:R-:W-:Y:S01]  /*210d0*/  LOP3.LUT R72, R72, R73, RZ, 0x3c, !PT ;  /* 0x0000004948487212 */ /* 0x000fe200078e3cff */
[----:B------:R-:W-:Y:S01]  /*210e0*/  IMAD.X R73, RZ, RZ, R55, P3 ;  /* 0x000000ffff497224 */ /* 0x000fe200018e0637 */
[----:B------:R-:W-:-:S02]  /*210f0*/  IADD3.X R71, RZ, R55, RZ, P2, !PT ;  /* 0x00000037ff477210 */ /* 0x000fc400017fe4ff */
        /* <DEDUP_REMOVED lines=10> */
[----:B------:R-:W-:Y:S02]  /*211a0*/  LOP3.LUT R3, R54, 0x380, RZ, 0xc0, !PT ;  /* 0x0000038036037812 */ /* 0x000fe400078ec0ff */
[----:B------:R-:W-:-:S02]  /*211b0*/  SHF.R.U64 R74, R74, 0x3, RZ ;  /* 0x000000034a4a7819 */ /* 0x000fc400000012ff */
        /* <DEDUP_REMOVED lines=16> */
[----:B------:R-:W-:Y:S02]  /*212c0*/  MOV R161, R58 ;  /* 0x0000003a00a17202 */ /* 0x000fe40000000f00 */
[----:B------:R-:W-:Y:S02]  /*212d0*/  MOV R160, R62 ;  /* 0x0000003e00a07202 */ /* 0x000fe40000000f00 */
[----:B------:R-:W-:Y:S02]  /*212e0*/  MOV R159, R66 ;  /* 0x00000042009f7202 */ /* 0x000fe40000000f00 */
[----:B------:R-:W-:Y:S02]  /*212f0*/  MOV R158, R68 ;  /* 0x00000044009e7202 */ /* 0x000fe40000000f00 */
[----:B------:R-:W-:Y:S02]  /*21300*/  MOV R157, R70 ;  /* 0x00000046009d7202 */ /* 0x000fe40000000f00 */
[----:B------:R-:W-:-:S02]  /*21310*/  MOV R156, R72 ;  /* 0x00000048009c7202 */ /* 0x000fc40000000f00 */
[----:B------:R-:W-:Y:S02]  /*21320*/  MOV R155, R74 ;  /* 0x0000004a009b7202 */ /* 0x000fe40000000f00 */
[----:B------:R-:W-:Y:S02]  /*21330*/  MOV R154, R26 ;  /* 0x0000001a009a7202 */ /* 0x000fe40000000f00 */
[----:B------:R-:W-:Y:S02]  /*21340*/  MOV R151, R54 ;  /* 0x0000003600977202 */ /* 0x000fe40000000f00 */
[----:B------:R-:W-:Y:S02]  /*21350*/  MOV R153, R30 ;  /* 0x0000001e00997202 */ /* 0x000fe40000000f00 */
[----:B------:R-:W-:Y:S02]  /*21360*/  MOV R152, R34 ;  /* 0x0000002200987202 */ /* 0x000fe40000000f00 */
[----:B------:R-:W-:Y:S01]  /*21370*/  MOV R150, R50 ;  /* 0x0000003200967202 */ /* 0x000fe20000000f00 */
[----:B------:R-:W-:Y:S06]  /*21380*/  BRA.DIV UR4, `(.L_x_4456) ;  /* 0x000000f604f47947 */ /* 0x000fec000b800000 */
[----:B------:R-:W-:Y:S02]  /*21390*/  SEL R3, R5, R96, P0 ;  /* 0x0000006005037207 */ /* 0x000fe40000000000 */
[----:B------:R-:W-:Y:S02]  /*213a0*/  SEL R75, R104, R121, P0 ;  /* 0x00000079684b7207 */ /* 0x000fe40000000000 */
[----:B------:R-:W-:Y:S02]  /*213b0*/  SEL R62, R116, R4, P0 ;  /* 0x00000004743e7207 */ /* 0x000fe40000000000 */
[----:B------:R-:W-:Y:S02]  /*213c0*/  SEL R63, R4, R116, P0 ;  /* 0x00000074043f7207 */ /* 0x000fe40000000000 */
[----:B------:R-:W-:Y:S02]  /*213d0*/  SEL R143, R96, R5, P0 ;  /* 0x00000005608f7207 */ /* 0x000fe40000000000 */
[----:B------:R-:W-:Y:S01]  /*213e0*/  SEL R121, R121, R104, P0 ;  /* 0x0000006879797207 */ /* 0x000fe20000000000 */
[----:B-----5:R-:W-:Y:S01]  /*213f0*/  SHFL.IDX PT, R62, R62, R0, 0x1c1f ;  /* 0x001c1f003e3e7589 */ /* 0x020fe200000e0000 */
[----:B------:R-:W-:-:S02]  /*21400*/  LOP3.LUT R116, R0, 0x2, RZ, 0x3c, !PT ;  /* 0x0000000200747812 */ /* 0x000fc400078e3cff */
[----:B------:R-:W-:Y:S02]  /*21410*/  SEL R5, R120, R127, P0 ;  /* 0x0000007f78057207 */ /* 0x000fe40000000000 */
        /* <DEDUP_REMOVED lines=37> */
[----:B------:R1:W3:Y:S01]  /*21670*/  SHFL.IDX PT, R7, R120, R0, 0x1c1f ;  /* 0x001c1f0078077589 */ /* 0x0002e200000e0000 */
[----:B------:R-:W-:Y:S01]  /*21680*/  SEL R94, R45, R98, P0 ;  /* 0x000000622d5e7207 */ /* 0x000fe20000000000 */
[----:B------:R-:W-:Y:S01]  /*21690*/  IMAD.MOV.U32 R125, RZ, RZ, RZ ;  /* 0x000000ffff7d7224 */ /* 0x000fe200078e00ff */
        /* <DEDUP_REMOVED lines=35> */
[----:B-1----:R-:W-:Y:S02]  /*218d0*/  SEL R120, R3, R4, P0 ;  /* 0x0000000403787207 */ /* 0x002fe40000000000 */
[----:B------:R-:W-:Y:S01]  /*218e0*/  SEL R3, R4, R3, P0 ;  /* 0x0000000304037207 */ /* 0x000fe20000000000 */
[----:B------:R-:W1:Y:S01]  /*218f0*/  SHFL.IDX PT, R35, R35, R116, 0x1c1f ;  /* 0x001c1f7423237589 */ /* 0x000e6200000e0000 */
[----:B--2---:R-:W-:Y:S02]  /*21900*/  SEL R4, R5, R6, P0 ;  /* 0x0000000605047207 */ /* 0x004fe40000000000 */
[----:B------:R-:W-:Y:S01]  /*21910*/  SEL R64, R65, R138, P0 ;  /* 0x0000008a41407207 */ /* 0x000fe20000000000 */
[----:B------:R-:W-:Y:S01]  /*21920*/  SHFL.IDX PT, R52, R52, R0, 0x1c1f ;  /* 0x001c1f0034347589 */ /* 0x000fe200000e0000 */
[----:B------:R-:W-:-:S02]  /*21930*/  SEL R5, R6, R5, P0 ;  /* 0x0000000506057207 */ /* 0x000fc40000000000 */
[----:B------:R-:W-:Y:S01]  /*21940*/  SEL R65, R138, R65, P0 ;  /* 0x000000418a417207 */ /* 0x000fe20000000000 */
[----:B------:R-:W2:Y:S01]  /*21950*/  SHFL.IDX PT, R53, R53, R116, 0x1c1f ;  /* 0x001c1f7435357589 */ /* 0x000ea200000e0000 */
[----:B---3--:R-:W-:Y:S02]  /*21960*/  SEL R6, R7, R8, P0 ;  /* 0x0000000807067207 */ /* 0x008fe40000000000 */
        /* <DEDUP_REMOVED lines=10> */
[----:B------:R-:W3:Y:S01]  /*21a10*/  SHFL.IDX PT, R57, R57, R116, 0x1c1f ;  /* 0x001c1f7439397589 */ /* 0x000ee200000e0000 */
[----:B----4-:R-:W-:Y:S02]  /*21a20*/  SEL R10, R20, R21, P0 ;  /* 0x00000015140a7207 */ /* 0x010fe40000000000 */
        /* <DEDUP_REMOVED lines=62> */
[----:B-1----:R-:W-:Y:S02]  /*21e10*/  SEL R33, R34, R35, P0 ;  /* 0x0000002322217207 */ /* 0x002fe40000000000 */
[----:B------:R-:W-:Y:S01]  /*21e20*/  SEL R34, R35, R34, P0 ;  /* 0x0000002223227207 */ /* 0x000fe20000000000 */
[----:B------:R-:W0:Y:S01]  /*21e30*/  SHFL.IDX PT, R89, R143, R116, 0x1c1f ;  /* 0x001c1f748f597589 */ /* 0x000e2200000e0000 */
[----:B--2---:R-:W-:-:S02]  /*21e40*/  SEL R35, R52, R53, P0 ;  /* 0x0000003534237207 */ /* 0x004fc40000000000 */
[----:B------:R-:W-:Y:S01]  /*21e50*/  SEL R52, R53, R52, P0 ;  /* 0x0000003435347207 */ /* 0x000fe20000000000 */
[----:B------:R-:W1:Y:S01]  /*21e60*/  SHFL.IDX PT, R83, R141, R116, 0x1c1f ;  /* 0x001c1f748d537589 */ /* 0x000e6200000e0000 */
[----:B---3--:R-:W-:Y:S02]  /*21e70*/  SEL R53, R54, R55, P0 ;  /* 0x0000003736357207 */ /* 0x008fe40000000000 */
[----:B------:R-:W-:Y:S01]  /*21e80*/  SEL R54, R55, R54, P0 ;  /* 0x0000003637367207 */ /* 0x000fe20000000000 */
[----:B------:R-:W2:Y:S01]  /*21e90*/  SHFL.IDX PT, R85, R142, R116, 0x1c1f ;  /* 0x001c1f748e557589 */ /* 0x000ea200000e0000 */
[----:B------:R-:W-:Y:S02]  /*21ea0*/  SEL R55, R56, R57, P0 ;  /* 0x0000003938377207 */ /* 0x000fe40000000000 */
[----:B------:R-:W-:Y:S01]  /*21eb0*/  SEL R56, R57, R56, P0 ;  /* 0x0000003839387207 */ /* 0x000fe20000000000 */
[----:B------:R-:W-:Y:S01]  /*21ec0*/  SHFL.IDX PT, R81, R139, R116, 0x1c1f ;  /* 0x001c1f748b517589 */ /* 0x000fe200000e0000 */
[----:B----4-:R-:W-:-:S02]  /*21ed0*/  SEL R57, R58, R59, P0 ;  /* 0x0000003b3a397207 */ /* 0x010fc40000000000 */
[----:B------:R-:W-:Y:S01]  /*21ee0*/  SEL R58, R59, R58, P0 ;  /* 0x0000003a3b3a7207 */ /* 0x000fe20000000000 */
[----:B------:R-:W3:Y:S01]  /*21ef0*/  SHFL.IDX PT, R73, R73, R116, 0x1c1f ;  /* 0x001c1f7449497589 */ /* 0x000ee200000e0000 */
        /* <DEDUP_REMOVED lines=22> */
[----:B-1----:R-:W-:Y:S01]  /*22060*/  SEL R112, R114, R83, P0 ;  /* 0x0000005372707207 */ /* 0x002fe20000000000 */
[----:B------:R-:W-:Y:S01]  /*22070*/  SHFL.IDX PT, R90, R90, R0, 0x1c1f ;  /* 0x001c1f005a5a7589 */ /* 0x000fe200000e0000 */
[----:B--2---:R-:W-:-:S02]  /*22080*/  SEL R117, R119, R85, P0 ;  /* 0x0000005577757207 */ /* 0x004fc40000000000 */
[----:B---3--:R-:W-:Y:S01]  /*22090*/  SEL R71, R72, R73, P0 ;  /* 0x0000004948477207 */ /* 0x008fe20000000000 */
[----:B------:R-:W-:Y:S01]  /*220a0*/  SHFL.IDX PT, R92, R92, R0, 0x1c1f ;  /* 0x001c1f005c5c7589 */ /* 0x000fe200000e0000 */
[----:B----4-:R-:W-:Y:S02]  /*220b0*/  SEL R75, R76, R77, P0 ;  /* 0x0000004d4c4b7207 */ /* 0x010fe40000000000 */
[----:B------:R-:W-:Y:S01]  /*220c0*/  SEL R115, R89, R115, P0 ;  /* 0x0000007359737207 */ /* 0x000fe20000000000 */
[----:B------:R-:W-:Y:S01]  /*220d0*/  SHFL.IDX PT, R94, R94, R0, 0x1c1f ;  /* 0x001c1f005e5e7589 */ /* 0x000fe200000e0000 */
[----:B------:R-:W-:Y:S02]  /*220e0*/  SEL R114, R83, R114, P0 ;  /* 0x0000007253727207 */ /* 0x000fe40000000000 */
[----:B------:R-:W-:Y:S01]  /*220f0*/  SEL R119, R85, R119, P0 ;  /* 0x0000007755777207 */ /* 0x000fe20000000000 */
[----:B------:R-:W-:Y:S01]  /*22100*/  SHFL.IDX PT, R96, R96, R0, 0x1c1f ;  /* 0x001c1f0060607589 */ /* 0x000fe200000e0000 */
[----:B------:R-:W-:-:S02]  /*22110*/  SEL R72, R73, R72, P0 ;  /* 0x0000004849487207 */ /* 0x000fc40000000000 */
[----:B------:R-:W-:Y:S01]  /*22120*/  SEL R76, R77, R76, P0 ;  /* 0x0000004c4d4c7207 */ /* 0x000fe20000000000 */
[----:B------:R-:W-:Y:S04]  /*22130*/  SHFL.IDX PT, R98, R98, R0, 0x1c1f ;  /* 0x001c1f0062627589 */ /* 0x000fe800000e0000 */
[----:B------:R-:W-:Y:S04]  /*22140*/  SHFL.IDX PT, R100, R100, R0, 0x1c1f ;  /* 0x001c1f0064647589 */ /* 0x000fe800000e0000 */
[----:B------:R-:W-:Y:S04]  /*22150*/  SHFL.IDX PT, R102, R102, R0, 0x1c1f ;  /* 0x001c1f0066667589 */ /* 0x000fe800000e0000 */
[----:B------:R-:W-:Y:S04]  /*22160*/  SHFL.IDX PT, R104, R104, R0, 0x1c1f ;  /* 0x001c1f0068687589 */ /* 0x000fe800000e0000 */
[----:B------:R-:W-:Y:S04]  /*22170*/  SHFL.IDX PT, R106, R106, R0, 0x1c1f ;  /* 0x001c1f006a6a7589 */ /* 0x000fe800000e0000 */
[----:B------:R-:W-:Y:S04]  /*22180*/  SHFL.IDX PT, R108, R108, R0, 0x1c1f ;  /* 0x001c1f006c6c7589 */ /* 0x000fe800000e0000 */
[----:B------:R-:W0:Y:S04]  /*22190*/  SHFL.IDX PT, R50, R50, R116, 0x1c1f ;  /* 0x001c1f7432327589 */ /* 0x000e2800000e0000 */
[----:B------:R-:W1:Y:S04]  /*221a0*/  SHFL.IDX PT, R48, R48, R116, 0x1c1f ;  /* 0x001c1f7430307589 */ /* 0x000e6800000e0000 */
[----:B------:R-:W-:Y:S04]  /*221b0*/  SHFL.IDX PT, R51, R51, R116, 0x1c1f ;  /* 0x001c1f7433337589 */ /* 0x000fe800000e0000 */
[----:B------:R-:W2:Y:S04]  /*221c0*/  SHFL.IDX PT, R46, R46, R116, 0x1c1f ;  /* 0x001c1f742e2e7589 */ /* 0x000ea800000e0000 */
[----:B------:R-:W3:Y:S04]  /*221d0*/  SHFL.IDX PT, R49, R49, R116, 0x1c1f ;  /* 0x001c1f7431317589 */ /* 0x000ee800000e0000 */
[----:B------:R-:W-:Y:S04]  /*221e0*/  SHFL.IDX PT, R44, R44, R116, 0x1c1f ;  /* 0x001c1f742c2c7589 */ /* 0x000fe800000e0000 */
[----:B------:R-:W4:Y:S01]  /*221f0*/  SHFL.IDX PT, R47, R47, R116, 0x1c1f ;  /* 0x001c1f742f2f7589 */ /* 0x000f2200000e0000 */
[----:B0-----:R-:W-:-:S02]  /*22200*/  SEL R73, R74, R50, P0 ;  /* 0x000000324a497207 */ /* 0x001fc40000000000 */
[----:B------:R-:W-:Y:S01]  /*22210*/  SEL R74, R50, R74, P0 ;  /* 0x0000004a324a7207 */ /* 0x000fe20000000000 */
[----:B------:R-:W0:Y:S01]  /*22220*/  SHFL.IDX PT, R42, R42, R116, 0x1c1f ;  /* 0x001c1f742a2a7589 */ /* 0x000e2200000e0000 */
[----:B-1----:R-:W-:Y:S02]  /*22230*/  SEL R77, R80, R48, P0 ;  /* 0x00000030504d7207 */ /* 0x002fe40000000000 */
[----:B------:R-:W-:Y:S01]  /*22240*/  SEL R80, R48, R80, P0 ;  /* 0x0000005030507207 */ /* 0x000fe20000000000 */
[----:B------:R-:W1:Y:S04]  /*22250*/  SHFL.IDX PT, R45, R45, R116, 0x1c1f ;  /* 0x001c1f742d2d7589 */ /* 0x000e6800000e0000 */
[----:B------:R-:W1:Y:S01]  /*22260*/  SHFL.IDX PT, R40, R40, R116, 0x1c1f ;  /* 0x001c1f7428287589 */ /* 0x000e6200000e0000 */
[----:B--2---:R-:W-:-:S02]  /*22270*/  SEL R83, R84, R46, P0 ;  /* 0x0000002e54537207 */ /* 0x004fc40000000000 */
[----:B------:R-:W-:Y:S01]  /*22280*/  SEL R84, R46, R84, P0 ;  /* 0x000000542e547207 */ /* 0x000fe20000000000 */
[----:B------:R-:W2:Y:S01]  /*22290*/  SHFL.IDX PT, R43, R43, R116, 0x1c1f ;  /* 0x001c1f742b2b7589 */ /* 0x000ea200000e0000 */
[----:B---3--:R-:W-:Y:S02]  /*222a0*/  SEL R85, R86, R49, P0 ;  /* 0x0000003156557207 */ /* 0x008fe40000000000 */
[----:B------:R-:W-:Y:S01]  /*222b0*/  SEL R86, R49, R86, P0 ;  /* 0x0000005631567207 */ /* 0x000fe20000000000 */
[----:B------:R-:W3:Y:S04]  /*222c0*/  SHFL.IDX PT, R38, R38, R116, 0x1c1f ;  /* 0x001c1f7426267589 */ /* 0x000ee800000e0000 */
[----:B------:R-:W3:Y:S01]  /*222d0*/  SHFL.IDX PT, R41, R41, R116, 0x1c1f ;  /* 0x001c1f7429297589 */ /* 0x000ee200000e0000 */
[----:B----4-:R-:W-:-:S02]  /*222e0*/  SEL R89, R90, R47, P0 ;  /* 0x0000002f5a597207 */ /* 0x010fc40000000000 */
[----:B------:R-:W-:Y:S01]  /*222f0*/  SEL R90, R47, R90, P0 ;  /* 0x0000005a2f5a7207 */ /* 0x000fe20000000000 */
[----:B------:R-:W4:Y:S01]  /*22300*/  SHFL.IDX PT, R37, R37, R116, 0x1c1f ;  /* 0x001c1f7425257589 */ /* 0x000f2200000e0000 */
[----:B0-----:R-:W-:Y:S02]  /*22310*/  SEL R91, R92, R42, P0 ;  /* 0x0000002a5c5b7207 */ /* 0x001fe40000000000 */
[----:B------:R-:W-:Y:S01]  /*22320*/  SEL R92, R42, R92, P0 ;  /* 0x0000005c2a5c7207 */ /* 0x000fe20000000000 */
[----:B------:R-:W0:Y:S01]  /*22330*/  SHFL.IDX PT, R39, R39, R116, 0x1c1f ;  /* 0x001c1f7427277589 */ /* 0x000e2200000e0000 */
[----:B-1----:R-:W-:Y:S02]  /*22340*/  SEL R93, R94, R45, P0 ;  /* 0x0000002d5e5d7207 */ /* 0x002fe40000000000 */
[----:B------:R-:W-:Y:S01]  /*22350*/  SEL R94, R45, R94, P0 ;  /* 0x0000005e2d5e7207 */ /* 0x000fe20000000000 */
[----:B------:R-:W1:Y:S01]  /*22360*/  SHFL.IDX PT, R36, R36, R116, 0x1c1f ;  /* 0x001c1f7424247589 */ /* 0x000e6200000e0000 */
[----:B------:R-:W-:-:S02]  /*22370*/  SEL R95, R96, R40, P0 ;  /* 0x00000028605f7207 */ /* 0x000fc40000000000 */
[----:B------:R-:W-:Y:S01]  /*22380*/  SEL R96, R40, R96, P0 ;  /* 0x0000006028607207 */ /* 0x000fe20000000000 */
[----:B------:R-:W0:Y:S01]  /*22390*/  SHFL.IDX PT, R124, R148, R0, 0x1c1f ;  /* 0x001c1f00947c7589 */ /* 0x000e2200000e0000 */
[----:B--2---:R-:W-:Y:S02]  /*223a0*/  SEL R97, R98, R43, P0 ;  /* 0x0000002b62617207 */ /* 0x004fe40000000000 */
[----:B------:R-:W-:Y:S01]  /*223b0*/  SEL R98, R43, R98, P0 ;  /* 0x000000622b627207 */ /* 0x000fe20000000000 */
[----:B------:R2:W0:Y:S01]  /*223c0*/  SHFL.IDX PT, R111, R111, R0, 0x1c1f ;  /* 0x001c1f006f6f7589 */ /* 0x00042200000e0000 */
[----:B---3--:R-:W-:Y:S02]  /*223d0*/  SEL R99, R100, R38, P0 ;  /* 0x0000002664637207 */ /* 0x008fe40000000000 */
[----:B------:R-:W-:Y:S01]  /*223e0*/  SEL R100, R38, R100, P0 ;  /* 0x0000006426647207 */ /* 0x000fe20000000000 */
[----:B------:R-:W3:Y:S01]  /*223f0*/  SHFL.IDX PT, R11, R149, R116, 0x1c1f ;  /* 0x001c1f74950b7589 */ /* 0x000ee200000e0000 */
[----:B------:R-:W-:-:S02]  /*22400*/  SEL R101, R102, R41, P0 ;  /* 0x0000002966657207 */ /* 0x000fc40000000000 */
[----:B------:R-:W-:Y:S01]  /*22410*/  SEL R102, R41, R102, P0 ;  /* 0x0000006629667207 */ /* 0x000fe20000000000 */
[----:B------:R1:W3:Y:S01]  /*22420*/  SHFL.IDX PT, R123, R123, R116, 0x1c1f ;  /* 0x001c1f747b7b7589 */ /* 0x0002e200000e0000 */
[----:B----4-:R-:W-:Y:S02]  /*22430*/  SEL R103, R104, R37, P0 ;  /* 0x0000002568677207 */ /* 0x010fe40000000000 */
[----:B--2---:R-:W-:Y:S02]  /*22440*/  SEL R0, R110, R2, P0 ;  /* 0x000000026e007207 */ /* 0x004fe40000000000 */
[----:B------:R-:W-:Y:S02]  /*22450*/  SEL R110, R2, R110, P0 ;  /* 0x0000006e026e7207 */ /* 0x000fe40000000000 */
[----:B------:R-:W-:Y:S02]  /*22460*/  SEL R2, R109, R87, P0 ;  /* 0x000000576d027207 */ /* 0x000fe40000000000 */
[----:B------:R-:W-:-:S02]  /*22470*/  SEL R109, R87, R109, P0 ;  /* 0x0000006d576d7207 */ /* 0x000fc40000000000 */
[----:B-1----:R-:W-:Y:S02]  /*22480*/  SEL R116, R118, R81, P0 ;  /* 0x0000005176747207 */ /* 0x002fe40000000000 */
[----:B------:R-:W-:Y:S02]  /*22490*/  SEL R118, R81, R118, P0 ;  /* 0x0000007651767207 */ /* 0x000fe40000000000 */
[----:B------:R-:W-:Y:S02]  /*224a0*/  SEL R81, R82, R51, P0 ;  /* 0x0000003352517207 */ /* 0x000fe40000000000 */
[----:B------:R-:W-:Y:S02]  /*224b0*/  SEL R87, R88, R44, P0 ;  /* 0x0000002c58577207 */ /* 0x000fe40000000000 */
[----:B0-----:R-:W-:Y:S02]  /*224c0*/  SEL R105, R106, R39, P0 ;  /* 0x000000276a697207 */ /* 0x001fe40000000000 */
[----:B------:R-:W-:-:S02]  /*224d0*/  SEL R107, R108, R36, P0 ;  /* 0x000000246c6b7207 */ /* 0x000fc40000000000 */
[----:B------:R-:W-:Y:S02]  /*224e0*/  SEL R82, R51, R82, P0 ;  /* 0x0000005233527207 */ /* 0x000fe40000000000 */
[----:B------:R-:W-:Y:S02]  /*224f0*/  SEL R88, R44, R88, P0 ;  /* 0x000000582c587207 */ /* 0x000fe40000000000 */
[----:B------:R-:W-:Y:S02]  /*22500*/  SEL R104, R37, R104, P0 ;  /* 0x0000006825687207 */ /* 0x000fe40000000000 */
[----:B------:R-:W-:Y:S02]  /*22510*/  SEL R106, R39, R106, P0 ;  /* 0x0000006a276a7207 */ /* 0x000fe40000000000 */
[----:B---3--:R-:W-:-:S07]  /*22520*/  SEL R108, R36, R108, P0 ;  /* 0x0000006c246c7207 */ /* 0x008fce0000000000 */
.L_x_4773:
[----:B------:R-:W2:Y:S04]  /*22530*/  LDL.LU R127, [R1+0x50] ;  /* 0x00005000017f7983 */ /* 0x000ea80000300800 */
[----:B------:R-:W3:Y:S01]  /*22540*/  LDL.LU R126, [R1+0x54] ;  /* 0x00005400017e7983 */ /* 0x000ee20000300800 */
[----:B------:R-:W-:Y:S05]  /*22550*/  WARPSYNC.ALL ;  /* 0x0000000000007948 */ /* 0x000fea0003800000 */
[----:B------:R-:W-:Y:S01]  /*22560*/  F2FP.BF16.F32.PACK_AB R12, R2, R0 ;  /* 0x00000000020c723e */ /* 0x000fe200000010ff */
[----:B------:R-:W-:Y:S01]  /*22570*/  ULDC.64 UR4, c[0x0][0xc00] ;  /* 0x0003000000047ab9 */ /* 0x000fe20000000a00 */
[----:B------:R-:W-:Y:S01]  /*22580*/  F2FP.BF16.F32.PACK_AB R13, R65, R63 ;  /* 0x0000003f410d723e */ /* 0x000fe200000010ff */
[----:B------:R-:W-:Y:S01]  /*22590*/  ULDC.64 UR6, c[0x0][0xc08] ;  /* 0x0003020000067ab9 */ /* 0x000fe20000000a00 */
[----:B------:R-:W-:-:S02]  /*225a0*/  F2FP.BF16.F32.PACK_AB R14, R109, R110 ;  /* 0x0000006e6d0e723e */ /* 0x000fc400000010ff */
[----:B------:R-:W-:Y:S01]  /*225b0*/  F2FP.BF16.F32.PACK_AB R15, R66, R64 ;  /* 0x00000040420f723e */ /* 0x000fe200000010ff */
[----:B------:R-:W-:Y:S01]  /*225c0*/  BAR.SYNC.DEFER_BLOCKING 0x1, 0x100 ;  /* 0x0044000000007b1d */ /* 0x000fe20000010000 */
        /* <DEDUP_REMOVED lines=11> */
[----:B------:R-:W-:Y:S01]  /*22680*/  F2FP.BF16.F32.PACK_AB R47, R80, R76 ;  /* 0x0000004c502f723e */ /* 0x000fe200000010ff */
[----:B------:R0:W-:Y:S01]  /*22690*/  STSM.16.M88.4 [R151], R12 ;  /* 0x0000000c97007844 */ /* 0x0001e20000000200 */
[----:B------:R-:W-:Y:S02]  /*226a0*/  F2FP.BF16.F32.PACK_AB R48, R6, R4 ;  /* 0x000000040630723e */ /* 0x000fe400000010ff */
[----:B------:R-:W-:Y:S01]  /*226b0*/  F2FP.BF16.F32.PACK_AB R49, R83, R81 ;  /* 0x000000515331723e */ /* 0x000fe200000010ff */
[----:B------:R1:W-:Y:S01]  /*226c0*/  STSM.16.M88.4 [R150], R36 ;  /* 0x0000002496007844 */ /* 0x0003e20000000200 */
[----:B------:R-:W-:Y:S02]  /*226d0*/  F2FP.BF16.F32.PACK_AB R50, R7, R5 ;  /* 0x000000050732723e */ /* 0x000fe400000010ff */
[----:B------:R-:W-:Y:S01]  /*226e0*/  F2FP.BF16.F32.PACK_AB R51, R84, R82 ;  /* 0x000000525433723e */ /* 0x000fe200000010ff */
[----:B------:R4:W-:Y:S04]  /*226f0*/  STSM.16.M88.4 [R152], R40 ;  /* 0x0000002898007844 */ /* 0x0009e80000000200 */
[----:B------:R-:W-:Y:S04]  /*22700*/  STSM.16.M88.4 [R153], R44 ;  /* 0x0000002c99007844 */ /* 0x000fe80000000200 */
[----:B------:R4:W-:Y:S01]  /*22710*/  STSM.16.M88.4 [R154], R48 ;  /* 0x000000309a007844 */ /* 0x0009e20000000200 */
[----:B0-----:R-:W-:-:S02]  /*22720*/  F2FP.BF16.F32.PACK_AB R12, R25, R21 ;  /* 0x00000015190c723e */ /* 0x001fc400000010ff */
[----:B------:R-:W-:Y:S02]  /*22730*/  F2FP.BF16.F32.PACK_AB R13, R91, R89 ;  /* 0x000000595b0d723e */ /* 0x000fe400000010ff */
[----:B-1----:R-:W-:Y:S02]  /*22740*/  F2FP.BF16.F32.PACK_AB R36, R10, R8 ;  /* 0x000000080a24723e */ /* 0x002fe400000010ff */
[----:B------:R-:W-:Y:S02]  /*22750*/  F2FP.BF16.F32.PACK_AB R37, R87, R85 ;  /* 0x000000555725723e */ /* 0x000fe400000010ff */
[----:B------:R-:W-:Y:S02]  /*22760*/  F2FP.BF16.F32.PACK_AB R38, R20, R9 ;  /* 0x000000091426723e */ /* 0x000fe400000010ff */
[----:B------:R-:W-:Y:S02]  /*22770*/  F2FP.BF16.F32.PACK_AB R39, R88, R86 ;  /* 0x000000565827723e */ /* 0x000fe400000010ff */
[----:B------:R-:W-:-:S02]  /*22780*/  F2FP.BF16.F32.PACK_AB R14, R26, R24 ;  /* 0x000000181a0e723e */ /* 0x000fc400000010ff */
[----:B------:R-:W-:Y:S01]  /*22790*/  F2FP.BF16.F32.PACK_AB R15, R92, R90 ;  /* 0x0000005a5c0f723e */ /* 0x000fe200000010ff */
[----:B------:R0:W-:Y:S01]  /*227a0*/  STSM.16.M88.4 [R155], R36 ;  /* 0x000000249b007844 */ /* 0x0001e20000000200 */
[----:B----4-:R-:W-:Y:S02]  /*227b0*/  F2FP.BF16.F32.PACK_AB R40, R29, R27 ;  /* 0x0000001b1d28723e */ /* 0x010fe400000010ff */
[----:B------:R-:W-:Y:S01]  /*227c0*/  F2FP.BF16.F32.PACK_AB R41, R95, R93 ;  /* 0x0000005d5f29723e */ /* 0x000fe200000010ff */
[----:B------:R1:W-:Y:S01]  /*227d0*/  STSM.16.M88.4 [R156], R12 ;  /* 0x0000000c9c007844 */ /* 0x0003e20000000200 */
[----:B------:R-:W-:Y:S02]  /*227e0*/  F2FP.BF16.F32.PACK_AB R42, R30, R28 ;  /* 0x0000001c1e2a723e */ /* 0x000fe400000010ff */
[----:B------:R-:W-:Y:S02]  /*227f0*/  F2FP.BF16.F32.PACK_AB R43, R96, R94 ;  /* 0x0000005e602b723e */ /* 0x000fe400000010ff */
[----:B------:R-:W-:-:S02]  /*22800*/  SEL R48, R124, R11, P0 ;  /* 0x0000000b7c307207 */ /* 0x000fc40000000000 */
[----:B------:R-:W-:Y:S01]  /*22810*/  SEL R50, R11, R124, P0 ;  /* 0x0000007c0b327207 */ /* 0x000fe20000000000 */
[----:B------:R-:W-:Y:S01]  /*22820*/  STSM.16.M88.4 [R157], R40 ;  /* 0x000000289d007844 */ /* 0x000fe20000000200 */
[----:B------:R-:W-:Y:S02]  /*22830*/  SEL R49, R111, R123, P0 ;  /* 0x0000007b6f317207 */ /* 0x000fe40000000000 */
[----:B------:R-:W-:Y:S02]  /*22840*/  SEL R51, R123, R111, P0 ;  /* 0x0000006f7b337207 */ /* 0x000fe40000000000 */
[----:B0-----:R-:W-:Y:S01]  /*22850*/  F2FP.BF16.F32.PACK_AB R36, R33, R31 ;  /* 0x0000001f2124723e */ /* 0x001fe200000010ff */
[----:B------:R-:W0:Y:S01]  /*22860*/  LDC R111, c[0x0][0xbe8] ;  /* 0x0002fa00ff6f7b82 */ /* 0x000e220000000800 */
[----:B------:R-:W-:Y:S02]  /*22870*/  F2FP.BF16.F32.PACK_AB R37, R99, R97 ;  /* 0x000000616325723e */ /* 0x000fe400000010ff */
[----:B------:R-:W-:-:S02]  /*22880*/  F2FP.BF16.F32.PACK_AB R38, R34, R32 ;  /* 0x000000202226723e */ /* 0x000fc400000010ff */
[----:B------:R-:W-:Y:S02]  /*22890*/  F2FP.BF16.F32.PACK_AB R39, R100, R98 ;  /* 0x000000626427723e */ /* 0x000fe400000010ff */
[----:B------:R-:W-:Y:S02]  /*228a0*/  F2FP.BF16.F32.PACK_AB R44, R53, R35 ;  /* 0x00000023352c723e */ /* 0x000fe400000010ff */
[----:B------:R-:W-:Y:S01]  /*228b0*/  F2FP.BF16.F32.PACK_AB R45, R103, R101 ;  /* 0x00000065672d723e */ /* 0x000fe200000010ff */
[----:B------:R4:W-:Y:S01]  /*228c0*/  STSM.16.M88.4 [R158], R36 ;  /* 0x000000249e007844 */ /* 0x0009e20000000200 */
[----:B------:R-:W-:Y:S02]  /*228d0*/  F2FP.BF16.F32.PACK_AB R46, R54, R52 ;  /* 0x00000034362e723e */ /* 0x000fe400000010ff */
[----:B------:R-:W-:Y:S02]  /*228e0*/  F2FP.BF16.F32.PACK_AB R47, R104, R102 ;  /* 0x00000066682f723e */ /* 0x000fe400000010ff */
[----:B-1----:R-:W-:-:S02]  /*228f0*/  F2FP.BF16.F32.PACK_AB R12, R57, R55 ;  /* 0x00000037390c723e */ /* 0x002fc400000010ff */
[----:B------:R-:W-:Y:S01]  /*22900*/  F2FP.BF16.F32.PACK_AB R13, R107, R105 ;  /* 0x000000696b0d723e */ /* 0x000fe200000010ff */
[----:B------:R-:W-:Y:S01]  /*22910*/  STSM.16.M88.4 [R159], R44 ;  /* 0x0000002c9f007844 */ /* 0x000fe20000000200 */
[----:B------:R-:W-:Y:S02]  /*22920*/  F2FP.BF16.F32.PACK_AB R14, R58, R56 ;  /* 0x000000383a0e723e */ /* 0x000fe400000010ff */
[----:B------:R-:W-:Y:S02]  /*22930*/  F2FP.BF16.F32.PACK_AB R15, R108, R106 ;  /* 0x0000006a6c0f723e */ /* 0x000fe400000010ff */
[----:B------:R-:W-:Y:S02]  /*22940*/  ISETP.NE.U32.AND P0, PT, RZ, UR4, PT ;  /* 0x00000004ff007c0c */ /* 0x000fe4000bf05070 */
[----:B----4-:R-:W-:Y:S01]  /*22950*/  F2FP.BF16.F32.PACK_AB R36, R61, R59 ;  /* 0x0000003b3d24723e */ /* 0x010fe200000010ff */
[----:B------:R-:W-:Y:S01]  /*22960*/  STSM.16.M88.4 [R160], R12 ;  /* 0x0000000ca0007844 */ /* 0x000fe20000000200 */
[----:B------:R-:W-:-:S02]  /*22970*/  F2FP.BF16.F32.PACK_AB R38, R62, R60 ;  /* 0x0000003c3e26723e */ /* 0x000fc400000010ff */
[----:B------:R-:W-:Y:S02]  /*22980*/  F2FP.BF16.F32.PACK_AB R37, R49, R48 ;  /* 0x000000303125723e */ /* 0x000fe400000010ff */
[----:B------:R-:W-:Y:S02]  /*22990*/  F2FP.BF16.F32.PACK_AB R39, R51, R50 ;  /* 0x000000323327723e */ /* 0x000fe400000010ff */
[----:B------:R-:W-:-:S03]  /*229a0*/  ISETP.NE.AND.EX P0, PT, RZ, UR5, PT, P0 ;  /* 0x00000005ff007c0c */ /* 0x000fc6000bf05300 */
[----:B------:R1:W-:Y:S01]  /*229b0*/  STSM.16.M88.4 [R161], R36 ;  /* 0x00000024a1007844 */ /* 0x0003e20000000200 */
[----:B------:R-:W-:Y:S01]  /*229c0*/  BAR.SYNC.DEFER_BLOCKING 0x1, 0x100 ;  /* 0x0044000000007b1d */ /* 0x000fe20000010000 */
[----:B--2---:R-:W-:-:S04]  /*229d0*/  IADD3 R40, P1, R127, UR4, RZ ;  /* 0x000000047f287c10 */ /* 0x004fc8000ff3e0ff */
[----:B---3--:R-:W-:-:S05]  /*229e0*/  IADD3.X R41, R126, UR5, RZ, P1, !PT ;  /* 0x000000057e297c10 */ /* 0x008fca0008ffe4ff */
[----:B------:R-:W5:Y:S01]  /*229f0*/  @P0 LDG.E R125, desc[UR50][R40.64] ;  /* 0x00000032287d0981 */ /* 0x000f62000c1e1900 */
[----:B------:R-:W-:-:S04]  /*22a00*/  ISETP.NE.U32.AND P3, PT, RZ, UR6, PT ;  /* 0x00000006ff007c0c */ /* 0x000fc8000bf65070 */
[----:B------:R-:W-:Y:S01]  /*22a10*/  ISETP.NE.AND.EX P3, PT, RZ, UR7, PT, P3 ;  /* 0x00000007ff007c0c */ /* 0x000fe2000bf65330 */
[----:B-1----:R-:W-:Y:S01]  /*22a20*/  IMAD.MOV.U32 R38, RZ, RZ, 0x9b8 ;  /* 0x000009b8ff267424 */ /* 0x002fe200078e00ff */
[----:B------:R-:W-:-:S04]  /*22a30*/  ISETP.GT.AND P2, PT, R162, 0x1, PT ;  /* 0x00000001a200780c */ /* 0x000fc80003f44270 */
[----:B------:R-:W-:-:S07]  /*22a40*/  SEL R38, R38, 0x978, P2 ;  /* 0x0000097826267807 */ /* 0x000fce0001000000 */
[----:B------:R-:W-:Y:S01]  /*22a50*/  @P3 IADD3 R12, P1, R127, UR6, RZ ;  /* 0x000000067f0c3c10 */ /* 0x000fe2000ff3e0ff */
[----:B------:R-:W-:Y:S02]  /*22a60*/  ULDC UR6, c[0x0][0xa88] ;  /* 0x0002a20000067ab9 */ /* 0x000fe40000000800 */
[----:B------:R-:W-:Y:S02]  /*22a70*/  MOV R43, UR6 ;  /* 0x00000006002b7c02 */ /* 0x000fe40008000f00 */
[----:B------:R-:W-:Y:S01]  /*22a80*/  @P3 IADD3.X R13, R126, UR7, RZ, P1, !PT ;  /* 0x000000077e0d3c10 */ /* 0x000fe20008ffe4ff */
[----:B------:R1:W2:Y:S04]  /*22a90*/  LDC.64 R36, c[0x0][R38+0x218] ;  /* 0x0000860026247b82 */ /* 0x0002a80000000a00 */
[----:B------:R3:W5:Y:S01]  /*22aa0*/  @P3 LDG.E R43, desc[UR50][R12.64] ;  /* 0x000000320c2b3981 */ /* 0x000762000c1e1900 */
[----:B0-----:R-:W-:-:S03]  /*22ab0*/  ISETP.NE.AND P1, PT, R111, 0x1, PT ;  /* 0x000000016f00780c */ /* 0x001fc60003f25270 */
[----:B------:R1:W0:Y:S08]  /*22ac0*/  LDC.64 R14, c[0x0][R38+0x228] ;  /* 0x00008a00260e7b82 */ /* 0x0002300000000a00 */
[----:B---3--:R1:W3:Y:S01]  /*22ad0*/  LDC.64 R12, c[0x0][R38+0x220] ;  /* 0x00008800260c7b82 */ /* 0x0082e20000000a00 */
[----:B------:R-:W-:Y:S05]  /*22ae0*/  @P3 BRA `(.L_x_4457) ;  /* 0x0000000000103947 */ /* 0x000fea0003800000 */
[----:B------:R-:W-:Y:S05]  /*22af0*/  @!P0 BRA `(.L_x_4457) ;  /* 0x00000000000c8947 */ /* 0x000fea0003800000 */
[----:B------:R-:W4:Y:S04]  /*22b00*/  LDG.E R42, desc[UR50][R40.64] ;  /* 0x00000032282a7981 */ /* 0x000f28000c1e1900 */
[----:B-----5:R-:W4:Y:S02]  /*22b10*/  LDG.E R43, desc[UR50][R40.64+0x4] ;  /* 0x00000432282b7981 */ /* 0x020f24000c1e1900 */
[----:B----4-:R-:W-:-:S07]  /*22b20*/  IMAD.IADD R43, R43, 0x1, -R42 ;  /* 0x000000012b2b7824 */ /* 0x010fce00078e0a2a */
.L_x_4457:
[----:B------:R-:W4:Y:S01]  /*22b30*/  LDL.LU R11, [R1+0x48] ;  /* 0x00004800010b7983 */ /* 0x000f220000300800 */
[----:B------:R-:W-:Y:S01]  /*22b40*/  ISETP.NE.U32.AND P0, PT, RZ, UR4, PT ;  /* 0x00000004ff007c0c */ /* 0x000fe2000bf05070 */
[----:B-1----:R-:W1:Y:S02]  /*22b50*/  LDC.64 R38, c[0x0][R38+0x210] ;  /* 0x0000840026267b82 */ /* 0x002e640000000a00 */
[----:B------:R-:W2:Y:S04]  /*22b60*/  LDL.LU R40, [R1+0x58] ;  /* 0x0000580001287983 */ /* 0x000ea80000300800 */
[----:B------:R-:W3:Y:S02]  /*22b70*/  LDL R42, [R1+0x134] ;  /* 0x00013400012a7983 */ /* 0x000ee40000100800 */
[----:B------:R-:W0:Y:S02]  /*22b80*/  @P1 LDC R123, c[0x0][0xbec] ;  /* 0x0002fb00ff7b1b82 */ /* 0x000e240000000800 */
[----:B------:R-:W3:Y:S04]  /*22b90*/  LDL R126, [R1+0x5c] ;  /* 0x00005c00017e7983 */ /* 0x000ee80000100800 */
[----:B------:R-:W3:Y:S01]  /*22ba0*/  LDL R124, [R1+0x60] ;  /* 0x00006000017c7983 */ /* 0x000ee20000100800 */
[----:B------:R-:W-:Y:S01]  /*22bb0*/  ISETP.NE.AND.EX P0, PT, RZ, UR5, PT, P0 ;  /* 0x00000005ff007c0c */ /* 0x000fe2000bf05300 */
[----:B------:R-:W1:Y:S02]  /*22bc0*/  @P1 LDC R127, c[0x0][0xbf0] ;  /* 0x0002fc00ff7f1b82 */ /* 0x000e640000000800 */
[----:B------:R-:W3:Y:S04]  /*22bd0*/  LDL R132, [R1+0x130] ;  /* 0x0001300001847983 */ /* 0x000ee80000100800 */
[----:B------:R-:W3:Y:S01]  /*22be0*/  LDL R128, [R1+0xc4] ;  /* 0x0000c40001807983 */ /* 0x000ee20000100800 */
[----:B----4-:R-:W-:-:S02]  /*22bf0*/  SEL R11, R11, RZ, !P0 ;  /* 0x000000ff0b0b7207 */ /* 0x010fc40004000000 */
[----:B--2---:R-:W-:-:S03]  /*22c00*/  SEL R45, R40, RZ, !P0 ;  /* 0x000000ff282d7207 */ /* 0x004fc60004000000 */
[----:B---3--:R-:W-:Y:S01]  /*22c10*/  IMAD R13, R13, R11, RZ ;  /* 0x0000000b0d0d7224 */ /* 0x008fe200078e02ff */
[----:B------:R-:W2:Y:S03]  /*22c20*/  LDC.64 R40, c[0x0][0xba8] ;  /* 0x0002ea00ff287b82 */ /* 0x000ea60000000a00 */
[C---:B------:R-:W-:Y:S02]  /*22c30*/  IMAD R47, R12.reuse, R45, R13 ;  /* 0x0000002d0c2f7224 */ /* 0x040fe400078e020d */
[----:B------:R-:W-:Y:S02]  /*22c40*/  IMAD R45, R37, R223, RZ ;  /* 0x000000df252d7224 */ /* 0x000fe400078e02ff */
[----:B------:R-:W-:-:S04]  /*22c50*/  IMAD.WIDE.U32 R12, R12, R11, RZ ;  /* 0x0000000b0c0c7225 */ /* 0x000fc800078e00ff */
[----:B------:R-:W-:-:S04]  /*22c60*/  IMAD.WIDE.U32 R36, R36, R223, RZ ;  /* 0x000000df24247225 */ /* 0x000fc800078e00ff */
[----:B------:R-:W-:Y:S01]  /*22c70*/  IMAD R42, R126, 0x80, R42 ;  /* 0x000000807e2a7824 */ /* 0x000fe200078e022a */
[----:B-----5:R-:W-:Y:S01]  /*22c80*/  IADD3 R44, P0, P3, R12, R36, R125 ;  /* 0x000000240c2c7210 */ /* 0x020fe20007b1e07d */
[----:B------:R-:W-:Y:S02]  /*22c90*/  IMAD.IADD R46, R13, 0x1, R47 ;  /* 0x000000010d2e7824 */ /* 0x000fe400078e022f */
[----:B0-----:R-:W-:Y:S01]  /*22ca0*/  @P1 IMAD.HI.U32 R12, R42, R123, RZ ;  /* 0x0000007b2a0c1227 */ /* 0x001fe200078e00ff */
[----:B------:R-:W-:-:S03]  /*22cb0*/  SEL R13, R124, RZ, P2 ;  /* 0x000000ff7c0d7207 */ /* 0x000fc60001000000 */
[----:B------:R-:W-:Y:S01]  /*22cc0*/  IMAD.IADD R45, R37, 0x1, R45 ;  /* 0x00000001252d7824 */ /* 0x000fe200078e022d */
[----:B--2---:R-:W0:Y:S01]  /*22cd0*/  @!P2 LDC R40, c[0x0][0xb50] ;  /* 0x0002d400ff28ab82 */ /* 0x004e220000000800 */
[----:B------:R-:W-:Y:S01]  /*22ce0*/  IMAD.MOV.U32 R37, RZ, RZ, R42 ;  /* 0x000000ffff257224 */ /* 0x000fe200078e002a */
[----:B-1----:R-:W-:Y:S01]  /*22cf0*/  @P1 SHF.R.U32.HI R37, RZ, R127, R12 ;  /* 0x0000007fff251219 */ /* 0x002fe2000001160c */
[-C--:B------:R-:W-:Y:S01]  /*22d00*/  IMAD R47, R15, R13.reuse, RZ ;  /* 0x0000000d0f2f7224 */ /* 0x080fe200078e02ff */
[----:B------:R-:W-:Y:S01]  /*22d10*/  SHF.R.S32.HI R36, RZ, 0x1f, R125 ;  /* 0x0000001fff247819 */ /* 0x000fe2000001147d */
[----:B------:R-:W-:-:S03]  /*22d20*/  IMAD.WIDE.U32 R14, R14, R13, RZ ;  /* 0x0000000d0e0e7225 */ /* 0x000fc600078e00ff */
[----:B------:R-:W1:Y:S01]  /*22d30*/  @!P2 LDC R41, c[0x0][0xb54] ;  /* 0x0002d500ff29ab82 */ /* 0x000e620000000800 */
[--C-:B------:R-:W-:Y:S01]  /*22d40*/  IMAD.MOV R13, RZ, RZ, -R37.reuse ;  /* 0x000000ffff0d7224 */ /* 0x100fe200078e0a25 */
[----:B------:R-:W-:Y:S02]  /*22d50*/  IADD3.X R45, R46, R45, R36, P0, P3 ;  /* 0x0000002d2e2d7210 */ /* 0x000fe400007e6424 */
[----:B------:R-:W-:Y:S01]  /*22d60*/  IADD3 R47, R15, R47, RZ ;  /* 0x0000002f0f2f7210 */ /* 0x000fe20007ffe0ff */
[----:B------:R-:W-:Y:S01]  /*22d70*/  IMAD R13, R111, R13, R42 ;  /* 0x0000000d6f0d7224 */ /* 0x000fe200078e022a */
[----:B------:R-:W-:Y:S02]  /*22d80*/  IADD3 R14, P0, P3, R37, R44, R14 ;  /* 0x0000002c250e7210 */ /* 0x000fe40007b1e00e */
[----:B------:R-:W-:Y:S02]  /*22d90*/  SHF.R.S32.HI R12, RZ, 0x1f, R37 ;  /* 0x0000001fff0c7819 */ /* 0x000fe40000011425 */
[----:B------:R-:W-:-:S02]  /*22da0*/  SHF.R.S32.HI R37, RZ, 0x1f, R13 ;  /* 0x0000001fff257819 */ /* 0x000fc4000001140d */
[----:B------:R-:W-:Y:S01]  /*22db0*/  IADD3.X R15, R12, R45, R47, P0, P3 ;  /* 0x0000002d0c0f7210 */ /* 0x000fe200007e642f */
[----:B------:R-:W-:-:S04]  /*22dc0*/  IMAD R12, R39, R13, RZ ;  /* 0x0000000d270c7224 */ /* 0x000fc800078e02ff */
[C---:B------:R-:W-:Y:S02]  /*22dd0*/  IMAD R37, R38.reuse, R37, R12 ;  /* 0x0000002526257224 */ /* 0x040fe400078e020c */
[----:B------:R-:W-:-:S04]  /*22de0*/  IMAD.WIDE.U32 R14, R38, R13, R14 ;  /* 0x0000000d260e7225 */ /* 0x000fc800078e000e */
[----:B------:R-:W-:Y:S01]  /*22df0*/  IMAD.IADD R12, R15, 0x1, R37 ;  /* 0x000000010f0c7824 */ /* 0x000fe200078e0225 */
[----:B0-----:R-:W-:-:S04]  /*22e00*/  LEA R40, P0, R14, R40, 0x2 ;  /* 0x000000280e287211 */ /* 0x001fc800078010ff */
[----:B-1----:R-:W-:Y:S02]  /*22e10*/  LEA.HI.X R41, R14, R41, R12, 0x2, P0 ;  /* 0x000000290e297211 */ /* 0x002fe400000f140c */
[----:B------:R-:W-:Y:S01]  /*22e20*/  SHFL.IDX PT, R12, R40, RZ, 0x1c1f ;  /* 0x001c1fff280c7589 */ /* 0x000fe200000e0000 */
[----:B------:R-:W-:-:S03]  /*22e30*/  IMAD R37, R126, 0x80, R132 ;  /* 0x000000807e257824 */ /* 0x000fc600078e0284 */
        /* <DEDUP_REMOVED lines=11> */
[----:B------:R-:W-:Y:S01]  /*22ef0*/  VIADD R0, R163, 0xffffff80 ;  /* 0xffffff80a3007836 */ /* 0x000fe20000000000 */
[----:B0-----:R-:W0:Y:S01]  /*22f00*/  @P1 LDC R13, c[0x0][0xbec] ;  /* 0x0002fb00ff0d1b82 */ /* 0x001e220000000800 */
[----:B------:R-:W-:-:S03]  /*22f10*/  ULDC.64 UR4, c[0x0][0xaa0] ;  /* 0x0002a80000047ab9 */ /* 0x000fc60000000a00 */
[----:B------:R-:W-:-:S04]  /*22f20*/  SHF.R.S32.HI R3, RZ, 0x1f, R0 ;  /* 0x0000001fff037819 */ /* 0x000fc80000011400 */
[----:B------:R-:W-:Y:S01]  /*22f30*/  LEA.HI R3, R3, R0, RZ, 0x3 ;  /* 0x0000000003037211 */ /* 0x000fe200078f18ff */
[----:B------:R-:W1:Y:S03]  /*22f40*/  @P1 LDC R15, c[0x0][0xbf0] ;  /* 0x0002fc00ff0f1b82 */ /* 0x000e660000000800 */
[----:B------:R-:W-:Y:S02]  /*22f50*/  LOP3.LUT R5, R3, 0xfffffff8, RZ, 0xc0, !PT ;  /* 0xfffffff803057812 */ /* 0x000fe400078ec0ff */
[----:B------:R-:W-:-:S03]  /*22f60*/  SHF.R.S32.HI R8, RZ, 0x3, R3 ;  /* 0x00000003ff087819 */ /* 0x000fc60000011403 */
[----:B------:R-:W-:-:S04]  /*22f70*/  IMAD.IADD R21, R0, 0x1, -R5 ;  /* 0x0000000100157824 */ /* 0x000fc800078e0a05 */
[----:B------:R-:W-:-:S04]  /*22f80*/  IMAD.SHL.U32 R37, R21, 0x8, RZ ;  /* 0x0000000815257824 */ /* 0x000fc800078e00ff */
[----:B------:R-:W-:-:S04]  /*22f90*/  IMAD R3, R8, 0x40, R37 ;  /* 0x0000004008037824 */ /* 0x000fc800078e0225 */
[----:B------:R-:W-:-:S03]  /*22fa0*/  IMAD.WIDE R78, R3, 0x2, R78 ;  /* 0x00000002034e7825 */ /* 0x000fc600078e024e */
[C---:B------:R-:W-:Y:S02]  /*22fb0*/  IADD3 R25, P3, R78.reuse, 0x1000, RZ ;  /* 0x000010004e197810 */ /* 0x040fe40007f7e0ff */
[C---:B------:R-:W-:Y:S02]  /*22fc0*/  IADD3 R29, P4, R78.reuse, 0x2000, RZ ;  /* 0x000020004e1d7810 */ /* 0x040fe40007f9e0ff */
[----:B------:R-:W-:Y:S02]  /*22fd0*/  LOP3.LUT R24, R25, 0x380, RZ, 0xc0, !PT ;  /* 0x0000038019187812 */ /* 0x000fe400078ec0ff */
[----:B------:R-:W-:Y:S02]  /*22fe0*/  IADD3 R33, P5, R78, 0x3000, RZ ;  /* 0x000030004e217810 */ /* 0x000fe40007fbe0ff */
[----:B------:R-:W-:Y:S02]  /*22ff0*/  SHF.R.U64 R24, R24, 0x3, RZ ;  /* 0x0000000318187819 */ /* 0x000fe400000012ff */
[----:B------:R-:W-:-:S02]  /*23000*/  IADD3 R41, P0, R78, 0x4000, RZ ;  /* 0x000040004e297810 */ /* 0x000fc40007f1e0ff */
[----:B------:R-:W-:Y:S02]  /*23010*/  LOP3.LUT R24, R24, R25, RZ, 0x3c, !PT ;  /* 0x0000001918187212 */ /* 0x000fe400078e3cff */
[----:B------:R-:W-:Y:S02]  /*23020*/  IADD3.X R25, RZ, R79, RZ, P3, !PT ;  /* 0x0000004fff197210 */ /* 0x000fe40001ffe4ff */
[C---:B------:R-:W-:Y:S02]  /*23030*/  IADD3 R49, P3, R78.reuse, 0x6000, RZ ;  /* 0x000060004e317810 */ /* 0x040fe40007f7e0ff */
[----:B------:R-:W-:Y:S02]  /*23040*/  IADD3 R45, P2, R78, 0x5000, RZ ;  /* 0x000050004e2d7810 */ /* 0x000fe40007f5e0ff */
[----:B------:R-:W-:Y:S01]  /*23050*/  LOP3.LUT R48, R49, 0x380, RZ, 0xc0, !PT ;  /* 0x0000038031307812 */ /* 0x000fe200078ec0ff */
[----:B------:R-:W-:Y:S01]  /*23060*/  IMAD R36, R36, UR4, RZ ;  /* 0x0000000424247c24 */ /* 0x000fe2000f8e02ff */
[----:B------:R-:W-:Y:S01]  /*23070*/  LOP3.LUT R28, R29, 0x380, RZ, 0xc0, !PT ;  /* 0x000003801d1c7812 */ /* 0x000fe200078ec0ff */
[----:B------:R-:W5:Y:S01]  /*23080*/  LD.E.128 R24, desc[UR50][R24.64] ;  /* 0x0000003218187980 */ /* 0x000f62000c101d00 */
        /* <DEDUP_REMOVED lines=18> */
[----:B------:R-:W-:-:S02]  /*231b0*/  IADD3 R3, P3, R78, 0xb000, RZ ;  /* 0x0000b0004e037810 */ /* 0x000fc40007f7e0ff */
[C---:B------:R-:W-:Y:S01]  /*231c0*/  LOP3.LUT R5, R78.reuse, 0x380, RZ, 0xc0, !PT ;  /* 0x000003804e057812 */ /* 0x040fe200078ec0ff */
[----:B------:R-:W-:Y:S01]  /*231d0*/  IMAD R9, R125, UR5, R36 ;  /* 0x000000057d097c24 */ /* 0x000fe2000f8e0224 */
[C---:B------:R-:W-:Y:S01]  /*231e0*/  IADD3 R53, P4, R78.reuse, 0x7000, RZ ;  /* 0x000070004e357810 */ /* 0x040fe20007f9e0ff */
[----:B------:R-:W-:Y:S01]  /*231f0*/  IMAD.X R69, RZ, RZ, R79, P3 ;  /* 0x000000ffff457224 */ /* 0x000fe200018e064f */
[C---:B------:R-:W-:Y:S01]  /*23200*/  IADD3 R57, P5, R78.reuse, 0x8000, RZ ;  /* 0x000080004e397810 */ /* 0x040fe20007fbe0ff */
[----:B------:R-:W5:Y:S01]  /*23210*/  LD.E.128 R28, desc[UR50][R28.64] ;  /* 0x000000321c1c7980 */ /* 0x000f62000c101d00 */
[C---:B------:R-:W-:Y:S02]  /*23220*/  IADD3 R61, P0, R78.reuse, 0x9000, RZ ;  /* 0x000090004e3d7810 */ /* 0x040fe40007f1e0ff */
[----:B------:R-:W-:Y:S01]  /*23230*/  IADD3 R65, P2, R78, 0xa000, RZ ;  /* 0x0000a0004e417810 */ /* 0x000fe20007f5e0ff */
[----:B------:R-:W5:Y:S01]  /*23240*/  LD.E.128 R32, desc[UR50][R32.64] ;  /* 0x0000003220207980 */ /* 0x000f62000c101d00 */
[----:B------:R-:W-:-:S02]  /*23250*/  LOP3.LUT R0, R3, 0x380, RZ, 0xc0, !PT ;  /* 0x0000038003007812 */ /* 0x000fc400078ec0ff */
[----:B------:R-:W-:Y:S01]  /*23260*/  LOP3.LUT R52, R53, 0x380, RZ, 0xc0, !PT ;  /* 0x0000038035347812 */ /* 0x000fe200078ec0ff */
[----:B------:R-:W5:Y:S01]  /*23270*/  LD.E.128 R40, desc[UR50][R40.64] ;  /* 0x0000003228287980 */ /* 0x000f62000c101d00 */
[----:B------:R-:W-:Y:S02]  /*23280*/  LOP3.LUT R56, R57, 0x380, RZ, 0xc0, !PT ;  /* 0x0000038039387812 */ /* 0x000fe400078ec0ff */
[----:B------:R-:W-:Y:S01]  /*23290*/  LOP3.LUT R60, R61, 0x380, RZ, 0xc0, !PT ;  /* 0x000003803d3c7812 */ /* 0x000fe200078ec0ff */
[----:B------:R-:W5:Y:S01]  /*232a0*/  LD.E.128 R44, desc[UR50][R44.64] ;  /* 0x000000322c2c7980 */ /* 0x000f62000c101d00 */
[----:B------:R-:W-:Y:S02]  /*232b0*/  LOP3.LUT R64, R65, 0x380, RZ, 0xc0, !PT ;  /* 0x0000038041407812 */ /* 0x000fe400078ec0ff */
[----:B------:R-:W-:Y:S01]  /*232c0*/  SHF.R.U64 R0, R0, 0x3, RZ ;  /* 0x0000000300007819 */ /* 0x000fe200000012ff */
[----:B------:R-:W5:Y:S01]  /*232d0*/  LD.E.128 R48, desc[UR50][R48.64] ;  /* 0x0000003230307980 */ /* 0x000f62000c101d00 */
[----:B------:R-:W-:-:S02]  /*232e0*/  SHF.R.U64 R52, R52, 0x3, RZ ;  /* 0x0000000334347819 */ /* 0x000fc400000012ff */
[----:B------:R-:W-:Y:S02]  /*232f0*/  SHF.R.U64 R56, R56, 0x3, RZ ;  /* 0x0000000338387819 */ /* 0x000fe400000012ff */
[----:B------:R-:W-:Y:S02]  /*23300*/  SHF.R.U64 R60, R60, 0x3, RZ ;  /* 0x000000033c3c7819 */ /* 0x000fe400000012ff */
[----:B------:R-:W-:Y:S02]  /*23310*/  SHF.R.U64 R64, R64, 0x3, RZ ;  /* 0x0000000340407819 */ /* 0x000fe400000012ff */
[----:B------:R-:W-:Y:S02]  /*23320*/  SHF.R.U64 R5, R5, 0x3, RZ ;  /* 0x0000000305057819 */ /* 0x000fe400000012ff */
[----:B------:R-:W-:Y:S01]  /*23330*/  LOP3.LUT R68, R0, R3, RZ, 0x3c, !PT ;  /* 0x0000000300447212 */ /* 0x000fe200078e3cff */
[----:B------:R-:W-:Y:S01]  /*23340*/  IMAD.WIDE.U32 R2, R125, UR4, RZ ;  /* 0x000000047d027c25 */ /* 0x000fe2000f8e00ff */
[----:B------:R-:W-:Y:S01]  /*23350*/  LOP3.LUT R52, R52, R53, RZ, 0x3c, !PT ;  /* 0x0000003534347212 */ /* 0x000fe200078e3cff */
[----:B------:R-:W-:Y:S01]  /*23360*/  ULDC.64 UR4, c[0x0][0xae8] ;  /* 0x0002ba0000047ab9 */ /* 0x000fe20000000a00 */
[----:B------:R-:W-:Y:S01]  /*23370*/  LOP3.LUT R56, R56, R57, RZ, 0x3c, !PT ;  /* 0x0000003938387212 */ /* 0x000fe200078e3cff */
[----:B------:R-:W-:Y:S01]  /*23380*/  IMAD R0, R21, 0x20, R8 ;  /* 0x0000002015007824 */ /* 0x000fe200078e0208 */
[----:B------:R-:W-:Y:S01]  /*23390*/  LOP3.LUT R60, R60, R61, RZ, 0x3c, !PT ;  /* 0x0000003d3c3c7212 */ /* 0x000fe200078e3cff */
[--C-:B------:R-:W-:Y:S01]  /*233a0*/  IMAD.X R53, RZ, RZ, R79.reuse, P4 ;  /* 0x000000ffff357224 */ /* 0x100fe200020e064f */
[----:B------:R-:W-:Y:S01]  /*233b0*/  LOP3.LUT R64, R64, R65, RZ, 0x3c, !PT ;  /* 0x0000004140407212 */ /* 0x000fe200078e3cff */
[--C-:B------:R-:W-:Y:S01]  /*233c0*/  IMAD.X R57, RZ, RZ, R79.reuse, P5 ;  /* 0x000000ffff397224 */ /* 0x100fe200028e064f */
[----:B------:R-:W-:Y:S01]  /*233d0*/  IADD3.X R61, RZ, R79, RZ, P0, !PT ;  /* 0x0000004fff3d7210 */ /* 0x000fe200007fe4ff */
[----:B------:R-:W-:Y:S01]  /*233e0*/  IMAD.X R65, RZ, RZ, R79, P2 ;  /* 0x000000ffff417224 */ /* 0x000fe200010e064f */
[----:B------:R-:W-:Y:S01]  /*233f0*/  LOP3.LUT R78, R5, R78, RZ, 0x3c, !PT ;  /* 0x0000004e054e7212 */ /* 0x000fe200078e3cff */
[----:B------:R-:W-:Y:S01]  /*23400*/  IMAD.IADD R3, R3, 0x1, R9 ;  /* 0x0000000103037824 */ /* 0x000fe200078e0209 */
[----:B------:R-:W5:Y:S01]  /*23410*/  LD.E.128 R52, desc[UR50][R52.64] ;  /* 0x0000003234347980 */ /* 0x000f62000c101d00 */
[----:B------:R-:W-:-:S02]  /*23420*/  IMAD R14, R126, 0x80, R0 ;  /* 0x000000807e0e7824 */ /* 0x000fc400078e0200 */
[C---:B------:R-:W-:Y:S01]  /*23430*/  IMAD.WIDE.U32 R2, R223.reuse, UR4, R2 ;  /* 0x00000004df027c25 */ /* 0x040fe2000f8e0002 */
[----:B------:R2:W5:Y:S01]  /*23440*/  LD.E.128 R4, desc[UR50][R78.64] ;  /* 0x000000324e047980 */ /* 0x000562000c101d00 */
[----:B------:R-:W-:Y:S02]  /*23450*/  SHF.R.S32.HI R10, RZ, 0x1f, R11 ;  /* 0x0000001fff0a7819 */ /* 0x000fe4000001140b */
[----:B0-----:R-:W-:Y:S01]  /*23460*/  @P1 IMAD.HI.U32 R0, R14, R13, RZ ;  /* 0x0000000d0e001227 */ /* 0x001fe200078e00ff */
        /* <DEDUP_REMOVED lines=10> */
[----:B------:R-:W-:Y:S01]  /*23510*/  IMAD R3, R223, UR5, R3 ;  /* 0x00000005df037c24 */ /* 0x000fe2000f8e0203 */
[----:B------:R-:W-:Y:S01]  /*23520*/  ULDC.64 UR4, c[0x0][0xaf0] ;  /* 0x0002bc0000047ab9 */ /* 0x000fe20000000a00 */
[----:B------:R-:W-:Y:S01]  /*23530*/  IMAD.MOV.U32 R9, RZ, RZ, R14 ;  /* 0x000000ffff097224 */ /* 0x000fe200078e000e */
[----:B-1----:R-:W-:Y:S01]  /*23540*/  @P1 SHF.R.U32.HI R9, RZ, R15, R0 ;  /* 0x0000000fff091219 */ /* 0x002fe20000011600 */
[----:B------:R-:W-:-:S03]  /*23550*/  IMAD R10, R10, UR4, RZ ;  /* 0x000000040a0a7c24 */ /* 0x000fc6000f8e02ff */
[----:B------:R-:W-:Y:S01]  /*23560*/  SHF.R.S32.HI R0, RZ, 0x1f, R9 ;  /* 0x0000001fff007819 */ /* 0x000fe20000011409 */
[----:B------:R-:W-:Y:S01]  /*23570*/  IMAD R13, R11, UR5, R10 ;  /* 0x000000050b0d7c24 */ /* 0x000fe2000f8e020a */
[----:B------:R-:W-:Y:S01]  /*23580*/  IADD3 R12, -R9, RZ, RZ ;  /* 0x000000ff090c7210 */ /* 0x000fe20007ffe1ff */
[----:B------:R-:W-:Y:S01]  /*23590*/  IMAD.WIDE.U32 R2, R11, UR4, R2 ;  /* 0x000000040b027c25 */ /* 0x000fe2000f8e0002 */
[----:B------:R-:W-:-:S03]  /*235a0*/  ULDC.64 UR4, c[0x0][0xae0] ;  /* 0x0002b80000047ab9 */ /* 0x000fc60000000a00 */
[----:B------:R-:W-:Y:S02]  /*235b0*/  IMAD R10, R0, UR4, RZ ;  /* 0x00000004000a7c24 */ /* 0x000fe4000f8e02ff */
[----:B------:R-:W-:Y:S02]  /*235c0*/  IMAD.IADD R3, R3, 0x1, R13 ;  /* 0x0000000103037824 */ /* 0x000fe400078e020d */
[----:B------:R-:W-:Y:S02]  /*235d0*/  IMAD R111, R111, R12, R14 ;  /* 0x0000000c6f6f7224 */ /* 0x000fe400078e020e */
        /* <DEDUP_REMOVED lines=8> */
[----:B0-----:R-:W-:Y:S02]  /*23660*/  IMAD R0, R9, UR4, RZ ;  /* 0x0000000409007c24 */ /* 0x001fe4000f8e02ff */
[----:B------:R-:W-:-:S04]  /*23670*/  IMAD.WIDE.U32 R2, R111, UR4, R2 ;  /* 0x000000046f027c25 */ /* 0x000fc8000f8e0002 */
[----:B------:R-:W-:Y:S01]  /*23680*/  IMAD R21, R111, UR5, R0 ;  /* 0x000000056f157c24 */ /* 0x000fe2000f8e0200 */
[----:B------:R-:W-:Y:S02]  /*23690*/  ULDC.64 UR4, c[0x0][0xa80] ;  /* 0x0002a00000047ab9 */ /* 0x000fe40000000a00 */
[----:B------:R-:W-:Y:S01]  /*236a0*/  LEA R20, P0, R2, UR4, 0x1 ;  /* 0x0000000402147c11 */ /* 0x000fe2000f8008ff */
[----:B------:R-:W-:Y:S01]  /*236b0*/  IMAD.IADD R21, R3, 0x1, R21 ;  /* 0x0000000103157824 */ /* 0x000fe200078e0215 */
[----:B------:R-:W-:Y:S01]  /*236c0*/  UMOV UR4, 0xffffffff ;  /* 0xffffffff00047882 */ /* 0x000fe20000000000 */
[----:B------:R-:W-:-:S03]  /*236d0*/  VIADD R73, R37, 0x80 ;  /* 0x0000008025497836 */ /* 0x000fc60000000000 */
[----:B------:R-:W-:Y:S01]  /*236e0*/  LEA.HI.X R21, R2, UR5, R21, 0x1, P0 ;  /* 0x0000000502157c11 */ /* 0x000fe200080f0c15 */
[----:B--2---:R-:W-:Y:S06]  /*236f0*/  BRA.DIV UR4, `(.L_x_4459) ;  /* 0x0000010204487947 */ /* 0x004fec000b800000 */
[----:B------:R0:W1:Y:S04]  /*23700*/  SHFL.IDX PT, R0, R21, RZ, 0x181f ;  /* 0x00181fff15007589 */ /* 0x00006800000e0000 */
[----:B------:R0:W2:Y:S02]  /*23710*/  SHFL.IDX PT, R14, R20, RZ, 0x181f ;  /* 0x00181fff140e7589 */ /* 0x0000a400000e0000 */
.L_x_4776:
[----:B------:R-:W-:Y:S01]  /*23720*/  IMAD R39, R126, 0x80, R8 ;  /* 0x000000807e277824 */ /* 0x000fe200078e0208 */
[----:B------:R-:W-:Y:S01]  /*23730*/  BSSY B1, `(.L_x_4460) ;  /* 0x0000016000017945 */ /* 0x000fe20003800000 */
[----:B------:R-:W-:Y:S01]  /*23740*/  VIADD R75, R37, 0x40 ;  /* 0x00000040254b7836 */ /* 0x000fe20000000000 */
[----:B------:R-:W-:Y:S02]  /*23750*/  SHF.R.S32.HI R36, RZ, 0x1f, R73 ;  /* 0x0000001fff247819 */ /* 0x000fe40000011449 */
[----:B------:R-:W-:-:S13]  /*23760*/  ISETP.GE.AND P0, PT, R39, R38, PT ;  /* 0x000000262700720c */ /* 0x000fda0003f06270 */
[----:B------:R-:W-:Y:S05]  /*23770*/  @P0 BRA `(.L_x_4461) ;  /* 0x0000000000440947 */ /* 0x000fea0003800000 */
[C---:B------:R-:W-:Y:S01]  /*23780*/  VIADD R9, R37.reuse, 0x40 ;  /* 0x0000004025097836 */ /* 0x040fe20000000000 */
[----:B------:R-:W-:Y:S01]  /*23790*/  ULDC UR4, c[0x0][0xac8] ;  /* 0x0002b20000047ab9 */ /* 0x000fe20000000800 */
[----:B------:R-:W-:Y:S02]  /*237a0*/  SHF.R.S32.HI R3, RZ, 0x1f, R37 ;  /* 0x0000001fff037819 */ /* 0x000fe40000011425 */
[----:B------:R-:W-:Y:S02]  /*237b0*/  ISETP.GE.AND P0, PT, R37, UR4, PT ;  /* 0x0000000425007c0c */ /* 0x000fe4000bf06270 */
[----:B------:R-:W-:Y:S02]  /*237c0*/  ISETP.GE.AND P1, PT, R9, UR4, PT ;  /* 0x0000000409007c0c */ /* 0x000fe4000bf26270 */
[----:B------:R-:W-:Y:S02]  /*237d0*/  ISETP.GE.AND P2, PT, R73, UR4, PT ;  /* 0x0000000449007c0c */ /* 0x000fe4000bf46270 */
[----:B------:R-:W-:-:S02]  /*237e0*/  SHF.R.S32.HI R12, RZ, 0x1f, R9 ;  /* 0x0000001fff0c7819 */ /* 0x000fc40000011409 */
[----:B------:R-:W-:-:S05]  /*237f0*/  SHF.R.S32.HI R11, RZ, 0x1f, R73 ;  /* 0x0000001fff0b7819 */ /* 0x000fca0000011449 */
[-C--:B--2---:R-:W-:Y:S02]  /*23800*/  @!P0 LEA R2, P3, R37, R14.reuse, 0x1 ;  /* 0x0000000e25028211 */ /* 0x084fe400078608ff */
[-C--:B------:R-:W-:Y:S02]  /*23810*/  @!P1 LEA R8, P4, R9, R14.reuse, 0x1 ;  /* 0x0000000e09089211 */ /* 0x080fe400078808ff */
[----:B------:R-:W-:Y:S02]  /*23820*/  @!P2 LEA R10, P5, R73, R14, 0x1 ;  /* 0x0000000e490aa211 */ /* 0x000fe400078a08ff */
[-C--:B-1----:R-:W-:Y:S02]  /*23830*/  @!P0 LEA.HI.X R3, R37, R0.reuse, R3, 0x1, P3 ;  /* 0x0000000025038211 */ /* 0x082fe400018f0c03 */
[-C--:B------:R-:W-:Y:S02]  /*23840*/  @!P1 LEA.HI.X R9, R9, R0.reuse, R12, 0x1, P4 ;  /* 0x0000000009099211 */ /* 0x080fe400020f0c0c */
[----:B------:R-:W-:Y:S01]  /*23850*/  @!P2 LEA.HI.X R11, R73, R0, R11, 0x1, P5 ;  /* 0x00000000490ba211 */ /* 0x000fe200028f0c0b */
[----:B-----5:R3:W-:Y:S04]  /*23860*/  @!P0 ST.E.128 desc[UR50][R2.64], R4 ;  /* 0x0000000402008985 */ /* 0x0207e8000c101d32 */
[----:B------:R3:W-:Y:S04]  /*23870*/  @!P1 ST.E.128 desc[UR50][R8.64], R40 ;  /* 0x0000002808009985 */ /* 0x0007e8000c101d32 */
[----:B------:R3:W-:Y:S02]  /*23880*/  @!P2 ST.E.128 desc[UR50][R10.64], R56 ;  /* 0x000000380a00a985 */ /* 0x0007e4000c101d32 */
.L_x_4461:
[----:B------:R-:W-:Y:S05]  /*23890*/  BSYNC B1 ;  /* 0x0000000000017941 */ /* 0x000fea0003800000 */
.L_x_4460:
[----:B------:R-:W-:Y:S01]  /*238a0*/  UMOV UR4, 0xffffffff ;  /* 0xffffffff00047882 */ /* 0x000fe20000000000 */
[----:B---3-5:R-:W-:Y:S02]  /*238b0*/  SHF.R.S32.HI R7, RZ, 0x1f, R37 ;  /* 0x0000001fff077819 */ /* 0x028fe40000011425 */
[----:B------:R-:W-:Y:S01]  /*238c0*/  SHF.R.S32.HI R6, RZ, 0x1f, R75 ;  /* 0x0000001fff067819 */ /* 0x000fe2000001144b */
[----:B------:R-:W-:Y:S06]  /*238d0*/  BRA.DIV UR4, `(.L_x_4462) ;  /* 0x0000010204047947 */ /* 0x000fec000b800000 */
[----:B-1----:R1:W3:Y:S04]  /*238e0*/  SHFL.IDX PT, R0, R21, 0x1, 0x181f ;  /* 0x00381f0015007f89 */ /* 0x0022e800000e0000 */
[----:B--2---:R1:W2:Y:S02]  /*238f0*/  SHFL.IDX PT, R14, R20, 0x1, 0x181f ;  /* 0x00381f00140e7f89 */ /* 0x0042a400000e0000 */
.L_x_4780:
[----:B------:R-:W-:Y:S01]  /*23900*/  IADD3 R3, R39, 0x20, RZ ;  /* 0x0000002027037810 */ /* 0x000fe20007ffe0ff */
[----:B------:R-:W-:Y:S03]  /*23910*/  BSSY B1, `(.L_x_4463) ;  /* 0x0000010000017945 */ /* 0x000fe60003800000 */
[----:B------:R-:W-:-:S13]  /*23920*/  ISETP.GE.AND P0, PT, R3, R38, PT ;  /* 0x000000260300720c */ /* 0x000fda0003f06270 */
[----:B------:R-:W-:Y:S05]  /*23930*/  @P0 BRA `(.L_x_4464) ;  /* 0x0000000000340947 */ /* 0x000fea0003800000 */
[----:B------:R-:W-:Y:S02]  /*23940*/  ULDC UR4, c[0x0][0xac8] ;  /* 0x0002b20000047ab9 */ /* 0x000fe40000000800 */
[----:B------:R-:W-:Y:S02]  /*23950*/  ISETP.GE.AND P3, PT, R37, UR4, PT ;  /* 0x0000000425007c0c */ /* 0x000fe4000bf66270 */
[----:B------:R-:W-:Y:S02]  /*23960*/  ISETP.GE.AND P4, PT, R75, UR4, PT ;  /* 0x000000044b007c0c */ /* 0x000fe4000bf86270 */
[----:B------:R-:W-:-:S09]  /*23970*/  ISETP.GE.AND P5, PT, R73, UR4, PT ;  /* 0x0000000449007c0c */ /* 0x000fd2000bfa6270 */
[-C--:B--2---:R-:W-:Y:S02]  /*23980*/  @!P3 LEA R4, P0, R37, R14.reuse, 0x1 ;  /* 0x0000000e2504b211 */ /* 0x084fe400078008ff */
        /* <DEDUP_REMOVED lines=8> */
.L_x_4464:
[----:B------:R-:W-:Y:S05]  /*23a10*/  BSYNC B1 ;  /* 0x0000000000017941 */ /* 0x000fea0003800000 */
.L_x_4463:
[----:B------:R-:W-:-:S03]  /*23a20*/  UMOV UR4, 0xffffffff ;  /* 0xffffffff00047882 */ /* 0x000fc60000000000 */
[----:B------:R-:W-:Y:S05]  /*23a30*/  BRA.DIV UR4, `(.L_x_4465) ;  /* 0x000000fe04f47947 */ /* 0x000fea000b800000 */
[----:B---3--:R3:W0:Y:S04]  /*23a40*/  SHFL.IDX PT, R0, R21, 0x2, 0x181f ;  /* 0x00581f0015007f89 */ /* 0x00862800000e0000 */
[----:B--2-4-:R3:W2:Y:S02]  /*23a50*/  SHFL.IDX PT, R14, R20, 0x2, 0x181f ;  /* 0x00581f00140e7f89 */ /* 0x0146a400000e0000 */
.L_x_4784:
[----:B------:R-:W-:Y:S01]  /*23a60*/  VIADD R3, R39, 0x40 ;  /* 0x0000004027037836 */ /* 0x000fe20000000000 */
[----:B------:R-:W-:Y:S04]  /*23a70*/  BSSY B1, `(.L_x_4466) ;  /* 0x0000010000017945 */ /* 0x000fe80003800000 */
        /* <DEDUP_REMOVED lines=15> */
.L_x_4467:
[----:B------:R-:W-:Y:S05]  /*23b70*/  BSYNC B1 ;  /* 0x0000000000017941 */ /* 0x000fea0003800000 */
.L_x_4466:
[----:B------:R-:W-:-:S03]  /*23b80*/  UMOV UR4, 0xffffffff ;  /* 0xffffffff00047882 */ /* 0x000fc60000000000 */
[----:B------:R-:W-:Y:S05]  /*23b90*/  BRA.DIV UR4, `(.L_x_4468) ;  /* 0x000000fe04e47947 */ /* 0x000fea000b800000 */
[----:B0-----:R0:W0:Y:S04]  /*23ba0*/  SHFL.IDX PT, R0, R21, 0x3, 0x181f ;  /* 0x00781f0015007f89 */ /* 0x00102800000e0000 */
[----:B--2-4-:R2:W4:Y:S02]  /*23bb0*/  SHFL.IDX PT, R14, R20, 0x3, 0x181f ;  /* 0x00781f00140e7f89 */ /* 0x01452400000e0000 */
.L_x_4788:
[----:B------:R-:W-:-:S05]  /*23bc0*/  VIADD R3, R39, 0x60 ;  /* 0x0000006027037836 */ /* 0x000fca0000000000 */
[----:B------:R-:W-:-:S13]  /*23bd0*/  ISETP.GE.AND P0, PT, R3, R38, PT ;  /* 0x000000260300720c */ /* 0x000fda0003f06270 */
[----:B------:R-:W-:Y:S05]  /*23be0*/  @P0 BRA `(.L_x_4469) ;  /* 0x0000002c003c0947 */ /* 0x000fea0003800000 */
[----:B------:R-:W-:Y:S02]  /*23bf0*/  ULDC UR4, c[0x0][0xac8] ;  /* 0x0002b20000047ab9 */ /* 0x000fe40000000800 */
[----:B------:R-:W-:Y:S02]  /*23c00*/  ISETP.GE.AND P2, PT, R37, UR4, PT ;  /* 0x0000000425007c0c */ /* 0x000fe4000bf46270 */
[----:B------:R-:W-:-:S11]  /*23c10*/  ISETP.GE.AND P3, PT, R75, UR4, PT ;  /* 0x000000044b007c0c */ /* 0x000fd6000bf66270 */
[-C--:B----4-:R-:W-:Y:S02]  /*23c20*/  @!P2 LEA R2, P0, R37, R14.reuse, 0x1 ;  /* 0x0000000e2502a211 */ /* 0x090fe400078008ff */
[----:B------:R-:W-:Y:S02]  /*23c30*/  @!P3 LEA R4, P1, R75, R14, 0x1 ;  /* 0x0000000e4b04b211 */ /* 0x000fe400078208ff */
[-C--:B0-----:R-:W-:Y:S02]  /*23c40*/  @!P2 LEA.HI.X R3, R37, R0.reuse, R7, 0x1, P0 ;  /* 0x000000002503a211 */ /* 0x081fe400000f0c07 */
[----:B------:R-:W-:Y:S02]  /*23c50*/  @!P3 LEA.HI.X R5, R75, R0, R6, 0x1, P1 ;  /* 0x000000004b05b211 */ /* 0x000fe400008f0c06 */
[----:B------:R-:W-:Y:S01]  /*23c60*/  ISETP.GE.AND P0, PT, R73, UR4, PT ;  /* 0x0000000449007c0c */ /* 0x000fe2000bf06270 */
[----:B------:R0:W-:Y:S04]  /*23c70*/  @!P2 ST.E.128 desc[UR50][R2.64], R32 ;  /* 0x000000200200a985 */ /* 0x0001e8000c101d32 */
[----:B------:R0:W-:Y:S08]  /*23c80*/  @!P3 ST.E.128 desc[UR50][R4.64], R52 ;  /* 0x000000340400b985 */ /* 0x0001f0000c101d32 */
[----:B------:R-:W-:Y:S05]  /*23c90*/  @P0 BRA `(.L_x_4469) ;  /* 0x0000002c00100947 */ /* 0x000fea0003800000 */
[----:B------:R-:W-:-:S04]  /*23ca0*/  LEA R14, P0, R73, R14, 0x1 ;  /* 0x0000000e490e7211 */ /* 0x000fc800078008ff */
[----:B------:R-:W-:-:S05]  /*23cb0*/  LEA.HI.X R15, R73, R0, R36, 0x1, P0 ;  /* 0x00000000490f7211 */ /* 0x000fca00000f0c24 */
[----:B------:R4:W-:Y:S01]  /*23cc0*/  ST.E.128 desc[UR50][R14.64], R68 ;  /* 0x000000440e007985 */ /* 0x0009e2000c101d32 */
[----:B------:R-:W-:Y:S05]  /*23cd0*/  BRA `(.L_x_4469) ;  /* 0x0000002c00007947 */ /* 0x000fea0003800000 */
.L_x_4458:
[----:B------:R-:W-:Y:S01]  /*23ce0*/  ULDC.64 UR4, c[0x0][0xb08] ;  /* 0x0002c20000047ab9 */ /* 0x000fe20000000a00 */
[----:B------:R-:W1:Y:S01]  /*23cf0*/  @P1 LDC R41, c[0x0][0xbec] ;  /* 0x0002fb00ff291b82 */ /* 0x000e620000000800 */
[----:B------:R-:W-:Y:S01]  /*23d00*/  IMAD R36, R36, UR4, RZ ;  /* 0x0000000424247c24 */ /* 0x000fe2000f8e02ff */
[----:B0-----:R-:W-:Y:S01]  /*23d10*/  SHF.R.S32.HI R14, RZ, 0x1f, R11 ;  /* 0x0000001fff0e7819 */ /* 0x001fe2000001140b */
[----:B------:R-:W-:-:S04]  /*23d20*/  IMAD.WIDE.U32 R12, R125, UR4, RZ ;  /* 0x000000047d0c7c25 */ /* 0x000fc8000f8e00ff */
[----:B------:R-:W-:Y:S01]  /*23d30*/  IMAD R125, R125, UR5, R36 ;  /* 0x000000057d7d7c24 */ /* 0x000fe2000f8e0224 */
[----:B------:R-:W-:Y:S01]  /*23d40*/  ULDC.64 UR4, c[0x0][0xb38] ;  /* 0x0002ce0000047ab9 */ /* 0x000fe20000000a00 */
[----:B------:R-:W0:Y:S02]  /*23d50*/  @P1 LDC R36, c[0x0][0xbf0] ;  /* 0x0002fc00ff241b82 */ /* 0x000e240000000800 */
[----:B------:R-:W-:Y:S02]  /*23d60*/  IMAD.IADD R13, R13, 0x1, R125 ;  /* 0x000000010d0d7824 */ /* 0x000fe400078e027d */
[----:B------:R-:W-:-:S04]  /*23d70*/  IMAD.WIDE.U32 R12, R223, UR4, R12 ;  /* 0x00000004df0c7c25 */ /* 0x000fc8000f8e000c */
[----:B------:R-:W-:Y:S01]  /*23d80*/  IMAD R13, R223, UR5, R13 ;  /* 0x00000005df0d7c24 */ /* 0x000fe2000f8e020d */
[----:B------:R-:W-:Y:S02]  /*23d90*/  ULDC.64 UR4, c[0x0][0xb40] ;  /* 0x0002d00000047ab9 */ /* 0x000fe40000000a00 */
[----:B------:R-:W-:Y:S02]  /*23da0*/  IMAD R14, R14, UR4, RZ ;  /* 0x000000040e0e7c24 */ /* 0x000fe4000f8e02ff */
[----:B------:R-:W-:-:S04]  /*23db0*/  IMAD.WIDE.U32 R12, R11, UR4, R12 ;  /* 0x000000040b0c7c25 */ /* 0x000fc8000f8e000c */
[----:B------:R-:W-:Y:S01]  /*23dc0*/  IMAD R15, R11, UR5, R14 ;  /* 0x000000050b0f7c24 */ /* 0x000fe2000f8e020e */
[----:B------:R-:W-:Y:S01]  /*23dd0*/  ULDC.64 UR4, c[0x0][0xb48] ;  /* 0x0002d20000047ab9 */ /* 0x000fe20000000a00 */
[----:B-1----:R-:W-:-:S04]  /*23de0*/  @P1 IMAD.HI.U32 R41, R42, R41, RZ ;  /* 0x000000292a291227 */ /* 0x002fc800078e00ff */
[----:B------:R-:W-:Y:S02]  /*23df0*/  IMAD.IADD R13, R13, 0x1, R15 ;  /* 0x000000010d0d7824 */ /* 0x000fe400078e020f */
[----:B------:R-:W-:Y:S01]  /*23e00*/  IMAD.MOV.U32 R11, RZ, RZ, R42 ;  /* 0x000000ffff0b7224 */ /* 0x000fe200078e002a */
[----:B0-----:R-:W-:Y:S01]  /*23e10*/  @P1 SHF.R.U32.HI R11, RZ, R36, R41 ;  /* 0x00000024ff0b1219 */ /* 0x001fe20000011629 */
[----:B------:R-:W-:-:S03]  /*23e20*/  IMAD.WIDE.U32 R12, R124, UR4, R12 ;  /* 0x000000047c0c7c25 */ /* 0x000fc6000f8e000c */
[--C-:B------:R-:W-:Y:S01]  /*23e30*/  SHF.R.S32.HI R14, RZ, 0x1f, R11.reuse ;  /* 0x0000001fff0e7819 */ /* 0x100fe2000001140b */
[----:B------:R-:W-:Y:S02]  /*23e40*/  IMAD.MOV R15, RZ, RZ, -R11 ;  /* 0x000000ffff0f7224 */ /* 0x000fe400078e0a0b */
[----:B------:R-:W-:Y:S01]  /*23e50*/  IMAD R13, R124, UR5, R13 ;  /* 0x000000057c0d7c24 */ /* 0x000fe2000f8e020d */
[----:B------:R-:W-:Y:S01]  /*23e60*/  ULDC.64 UR4, c[0x0][0xb30] ;  /* 0x0002cc0000047ab9 */ /* 0x000fe20000000a00 */
[----:B------:R-:W-:Y:S02]  /*23e70*/  IMAD R111, R111, R15, R42 ;  /* 0x0000000f6f6f7224 */ /* 0x000fe400078e022a */
[----:B------:R-:W-:Y:S02]  /*23e80*/  IMAD R14, R14, UR4, RZ ;  /* 0x000000040e0e7c24 */ /* 0x000fe4000f8e02ff */
[----:B------:R-:W-:-:S04]  /*23e90*/  IMAD.WIDE.U32 R12, R11, UR4, R12 ;  /* 0x000000040b0c7c25 */ /* 0x000fc8000f8e000c */
[----:B------:R-:W-:Y:S01]  /*23ea0*/  IMAD R15, R11, UR5, R14 ;  /* 0x000000050b0f7c24 */ /* 0x000fe2000f8e020e */
[----:B------:R-:W-:Y:S01]  /*23eb0*/  SHF.R.S32.HI R11, RZ, 0x1f, R111 ;  /* 0x0000001fff0b7819 */ /* 0x000fe2000001146f */
[----:B------:R-:W-:Y:S01]  /*23ec0*/  ULDC.64 UR4, c[0x0][0xb28] ;  /* 0x0002ca0000047ab9 */ /* 0x000fe20000000a00 */
[----:B------:R-:W-:Y:S02]  /*23ed0*/  VIADD R36, R18, 0x33420 ;  /* 0x0003342012247836 */ /* 0x000fe40000000000 */
[----:B------:R-:W-:Y:S01]  /*23ee0*/  IADD3 R13, R13, R15, RZ ;  /* 0x0000000f0d0d7210 */ /* 0x000fe20007ffe0ff */
[----:B------:R-:W-:Y:S02]  /*23ef0*/  IMAD R14, R11, UR4, RZ ;  /* 0x000000040b0e7c24 */ /* 0x000fe4000f8e02ff */
[----:B------:R-:W-:Y:S01]  /*23f00*/  PRMT R36, RZ, 0x654, R36 ;  /* 0x00000654ff247816 */ /* 0x000fe20000000024 */
[----:B------:R-:W-:-:S03]  /*23f10*/  IMAD.WIDE.U32 R12, R111, UR4, R12 ;  /* 0x000000046f0c7c25 */ /* 0x000fc6000f8e000c */
[----:B------:R0:W-:Y:S01]  /*23f20*/  SYNCS.ARRIVE.TRANS64.RED.A1T0 RZ, [R36+URZ], RZ ;  /* 0x000000ff24ff79a7 */ /* 0x0001e2000810043f */
        /* <DEDUP_REMOVED lines=9> */
.L_x_4791:
[----:B------:R-:W-:Y:S01]  /*23fc0*/  ISETP.GE.AND P0, PT, R37, R38, PT ;  /* 0x000000262500720c */ /* 0x000fe20003f06270 */
[----:B------:R-:W-:-:S12]  /*23fd0*/  BSSY B1, `(.L_x_4471) ;  /* 0x00000c0000017945 */ /* 0x000fd80003800000 */
[----:B------:R-:W-:Y:S05]  /*23fe0*/  @P0 BRA `(.L_x_4472) ;  /* 0x0000000800f80947 */ /* 0x000fea0003800000 */
[----:B------:R-:W3:Y:S01]  /*23ff0*/  LDL R44, [R1+0xc0] ;  /* 0x0000c000012c7983 */ /* 0x000ee20000100800 */
[----:B------:R-:W-:-:S03]  /*24000*/  ULDC UR4, c[0x0][0xac8] ;  /* 0x0002b20000047ab9 */ /* 0x000fc60000000800 */
[----:B------:R-:W4:Y:S04]  /*24010*/  LDL R36, [R1+0x64] ;  /* 0x0000640001247983 */ /* 0x000f280000100800 */
[----:B------:R-:W1:Y:S04]  /*24020*/  LDL R45, [R1+0x120] ;  /* 0x00012000012d7983 */ /* 0x000e680000100800 */
        /* <DEDUP_REMOVED lines=11> */
[----:B---3--:R-:W-:-:S02]  /*240e0*/  ISETP.GE.AND P3, PT, R44, UR4, PT ;  /* 0x000000042c007c0c */ /* 0x008fc4000bf66270 */
[----:B----4-:R-:W-:-:S11]  /*240f0*/  ISETP.GE.AND P2, PT, R36, UR4, PT ;  /* 0x0000000424007c0c */ /* 0x010fd6000bf46270 */
[C---:B--2---:R-:W-:Y:S02]  /*24100*/  @!P3 LEA R12, P4, R44.reuse, R43, 0x2 ;  /* 0x0000002b2c0cb211 */ /* 0x044fe400078810ff */
[----:B-----5:R-:W-:Y:S02]  /*24110*/  ISETP.GE.AND P1, PT, R47, UR4, PT ;  /* 0x000000042f007c0c */ /* 0x020fe4000bf26270 */
[----:B-1----:R-:W-:Y:S01]  /*24120*/  @!P3 LEA.HI.X R13, R44, R42, R45, 0x2, P4 ;  /* 0x0000002a2c0db211 */ /* 0x002fe200020f142d */
[----:B------:R-:W-:Y:S01]  /*24130*/  @!P2 IMAD.MOV.U32 R14, RZ, RZ, R43 ;  /* 0x000000ffff0ea224 */ /* 0x000fe200078e002b */
[----:B------:R-:W2:Y:S01]  /*24140*/  LDL R44, [R1+0xa4] ;  /* 0x0000a400012c7983 */ /* 0x000ea20000100800 */
[----:B------:R-:W-:Y:S02]  /*24150*/  @!P2 IMAD.MOV.U32 R15, RZ, RZ, R42 ;  /* 0x000000ffff0fa224 */ /* 0x000fe400078e002a */
[----:B------:R-:W-:Y:S01]  /*24160*/  @!P2 IMAD.MOV.U32 R37, RZ, RZ, R2 ;  /* 0x000000ffff25a224 */ /* 0x000fe200078e0002 */
[----:B------:R-:W3:Y:S01]  /*24170*/  LDL R45, [R1+0xa0] ;  /* 0x0000a000012d7983 */ /* 0x000ee20000100800 */
[----:B------:R-:W-:-:S03]  /*24180*/  @!P2 IMAD.WIDE R14, R36, 0x4, R14 ;  /* 0x00000004240ea825 */ /* 0x000fc600078e020e */
[----:B------:R-:W4:Y:S01]  /*24190*/  LDL R2, [R1+0x108] ;  /* 0x0001080001027983 */ /* 0x000f220000100800 */
[----:B------:R-:W-:Y:S02]  /*241a0*/  @!P2 IMAD.MOV.U32 R36, RZ, RZ, R0 ;  /* 0x000000ffff24a224 */ /* 0x000fe400078e0000 */
[----:B------:R-:W-:Y:S01]  /*241b0*/  @!P3 IMAD.MOV.U32 R111, RZ, RZ, R109 ;  /* 0x000000ffff6fb224 */ /* 0x000fe200078e006d */
[----:B------:R-:W-:Y:S01]  /*241c0*/  ISETP.GE.AND P0, PT, R11, UR4, PT ;  /* 0x000000040b007c0c */ /* 0x000fe2000bf06270 */
[----:B------:R-:W5:Y:S04]  /*241d0*/  LDL R0, [R1+0x90] ;  /* 0x0000900001007983 */ /* 0x000f680000100800 */
[----:B------:R1:W-:Y:S04]  /*241e0*/  @!P2 ST.E.64 desc[UR50][R14.64], R36 ;  /* 0x000000240e00a985 */ /* 0x0003e8000c101b32 */
[----:B------:R0:W-:Y:S01]  /*241f0*/  @!P3 ST.E.64 desc[UR50][R12.64], R110 ;  /* 0x0000006e0c00b985 */ /* 0x0001e2000c101b32 */
[----:B------:R-:W-:-:S03]  /*24200*/  @!P1 LOP3.LUT R115, R115, R114, RZ, 0x3c, !PT ;  /* 0x0000007273739212 */ /* 0x000fc600078e3cff */
[----:B------:R-:W5:Y:S04]  /*24210*/  LDL R109, [R1+0xec] ;  /* 0x0000ec00016d7983 */ /* 0x000f680000100800 */
[----:B-1----:R-:W5:Y:S01]  /*24220*/  LDL R37, [R1+0x100] ;  /* 0x0001000001257983 */ /* 0x002f620000100800 */
[----:B0-----:R-:W-:-:S03]  /*24230*/  @!P1 LEA R12, P5, R47, R43, 0x2 ;  /* 0x0000002b2f0c9211 */ /* 0x001fc600078a10ff */
[----:B------:R-:W5:Y:S01]  /*24240*/  LDL R36, [R1+0x98] ;  /* 0x0000980001247983 */ /* 0x000f620000100800 */
[----:B------:R-:W-:-:S03]  /*24250*/  @!P1 LEA.HI.X R13, R47, R42, R127, 0x2, P5 ;  /* 0x0000002a2f0d9211 */ /* 0x000fc600028f147f */
[----:B------:R-:W5:Y:S04]  /*24260*/  LDL R111, [R1+0xf8] ;  /* 0x0000f800016f7983 */ /* 0x000f680000100800 */
[----:B------:R-:W5:Y:S01]  /*24270*/  LDL R47, [R1+0x104] ;  /* 0x00010400012f7983 */ /* 0x000f620000100800 */
[----:B------:R-:W-:Y:S02]  /*24280*/  ISETP.GE.AND P2, PT, R125, UR4, PT ;  /* 0x000000047d007c0c */ /* 0x000fe4000bf46270 */
[----:B------:R-:W-:Y:S01]  /*24290*/  @!P0 LOP3.LUT R113, R113, R112, RZ, 0x3c, !PT ;  /* 0x0000007071718212 */ /* 0x000fe200078e3cff */
[----:B------:R-:W5:Y:S01]  /*242a0*/  LDL R110, [R1+0xf4] ;  /* 0x0000f400016e7983 */ /* 0x000f620000100800 */
[----:B------:R-:W-:Y:S02]  /*242b0*/  ISETP.GE.AND P3, PT, R46, UR4, PT ;  /* 0x000000042e007c0c */ /* 0x000fe4000bf66270 */
[----:B------:R-:W-:-:S02]  /*242c0*/  @!P0 LEA R14, P4, R11, R43, 0x2 ;  /* 0x0000002b0b0e8211 */ /* 0x000fc400078810ff */
[----:B------:R-:W-:Y:S02]  /*242d0*/  @!P0 LOP3.LUT R112, R113, R112, RZ, 0x3c, !PT ;  /* 0x0000007071708212 */ /* 0x000fe400078e3cff */
[----:B------:R-:W-:Y:S02]  /*242e0*/  @!P1 LOP3.LUT R114, R115, R114, RZ, 0x3c, !PT ;  /* 0x0000007273729212 */ /* 0x000fe400078e3cff */
[----:B------:R-:W-:Y:S02]  /*242f0*/  @!P0 LEA.HI.X R15, R11, R42, R128, 0x2, P4 ;  /* 0x0000002a0b0f8211 */ /* 0x000fe400020f1480 */
[----:B------:R-:W-:Y:S01]  /*24300*/  @!P0 LOP3.LUT R113, R113, R112, RZ, 0x3c, !PT ;  /* 0x0000007071718212 */ /* 0x000fe200078e3cff */
[----:B------:R-:W5:Y:S01]  /*24310*/  LDL R11, [R1+0x9c] ;  /* 0x00009c00010b7983 */ /* 0x000f620000100800 */
[----:B------:R-:W-:Y:S02]  /*24320*/  @!P1 LOP3.LUT R115, R115, R114, RZ, 0x3c, !PT ;  /* 0x0000007273739212 */ /* 0x000fe400078e3cff */
[-C--:B------:R-:W-:Y:S01]  /*24330*/  @!P2 LOP3.LUT R117, R117, R116.reuse, RZ, 0x3c, !PT ;  /* 0x000000747575a212 */ /* 0x080fe200078e3cff */
[----:B------:R0:W-:Y:S04]  /*24340*/  @!P0 ST.E.64 desc[UR50][R14.64], R112 ;  /* 0x000000700e008985 */ /* 0x0001e8000c101b32 */
[----:B------:R1:W-:Y:S01]  /*24350*/  @!P1 ST.E.64 desc[UR50][R12.64], R114 ;  /* 0x000000720c009985 */ /* 0x0003e2000c101b32 */
[----:B------:R-:W-:-:S02]  /*24360*/  @!P2 LOP3.LUT R116, R117, R116, RZ, 0x3c, !PT ;  /* 0x000000747574a212 */ /* 0x000fc400078e3cff */
[----:B------:R-:W-:Y:S02]  /*24370*/  @!P3 LOP3.LUT R119, R119, R118, RZ, 0x3c, !PT ;  /* 0x000000767777b212 */ /* 0x000fe400078e3cff */
[----:B------:R-:W-:Y:S02]  /*24380*/  @!P2 LOP3.LUT R117, R117, R116, RZ, 0x3c, !PT ;  /* 0x000000747575a212 */ /* 0x000fe400078e3cff */
[CC--:B0-----:R-:W-:Y:S01]  /*24390*/  @!P2 LEA R14, P4, R125.reuse, R43.reuse, 0x2 ;  /* 0x0000002b7d0ea211 */ /* 0x0c1fe200078810ff */
[----:B------:R-:W5:Y:S01]  /*243a0*/  LDL R112, [R1+0xfc] ;  /* 0x0000fc0001707983 */ /* 0x000f620000100800 */
[C---:B-1----:R-:W-:Y:S02]  /*243b0*/  @!P3 LEA R12, P5, R46.reuse, R43, 0x2 ;  /* 0x0000002b2e0cb211 */ /* 0x042fe400078a10ff */
[-C--:B------:R-:W-:Y:S02]  /*243c0*/  @!P2 LEA.HI.X R15, R125, R42.reuse, R126, 0x2, P4 ;  /* 0x0000002a7d0fa211 */ /* 0x080fe400020f147e */
[----:B------:R-:W-:-:S02]  /*243d0*/  @!P3 LEA.HI.X R13, R46, R42, R124, 0x2, P5 ;  /* 0x0000002a2e0db211 */ /* 0x000fc400028f147c */
[----:B------:R-:W5:Y:S01]  /*243e0*/  LDL R46, [R1+0x94] ;  /* 0x00009400012e7983 */ /* 0x000f620000100800 */
[----:B------:R-:W-:Y:S02]  /*243f0*/  ISETP.GE.AND P0, PT, R79, UR4, PT ;  /* 0x000000044f007c0c */ /* 0x000fe4000bf06270 */
[----:B------:R-:W-:Y:S01]  /*24400*/  ISETP.GE.AND P1, PT, R78, UR4, PT ;  /* 0x000000044e007c0c */ /* 0x000fe2000bf26270 */
[----:B------:R0:W-:Y:S01]  /*24410*/  @!P2 ST.E.64 desc[UR50][R14.64], R116 ;  /* 0x000000740e00a985 */ /* 0x0001e2000c101b32 */
[----:B------:R-:W-:-:S04]  /*24420*/  @!P3 LOP3.LUT R118, R119, R118, RZ, 0x3c, !PT ;  /* 0x000000767776b212 */ /* 0x000fc800078e3cff */
[----:B------:R-:W-:-:S05]  /*24430*/  @!P3 LOP3.LUT R119, R119, R118, RZ, 0x3c, !PT ;  /* 0x000000767777b212 */ /* 0x000fca00078e3cff */
[----:B------:R1:W-:Y:S01]  /*24440*/  @!P3 ST.E.64 desc[UR50][R12.64], R118 ;  /* 0x000000760c00b985 */ /* 0x0003e2000c101b32 */
[-C--:B0-----:R-:W-:Y:S02]  /*24450*/  @!P0 LEA R14, P4, R79, R43.reuse, 0x2 ;  /* 0x0000002b4f0e8211 */ /* 0x081fe400078810ff */
[----:B------:R-:W-:Y:S02]  /*24460*/  @!P0 LOP3.LUT R121, R121, R120, RZ, 0x3c, !PT ;  /* 0x0000007879798212 */ /* 0x000fe400078e3cff */
[----:B------:R-:W-:Y:S02]  /*24470*/  @!P0 LEA.HI.X R15, R79, R42, R123, 0x2, P4 ;  /* 0x0000002a4f0f8211 */ /* 0x000fe400020f147b */
[----:B-1----:R-:W-:Y:S01]  /*24480*/  @!P1 LEA R12, P5, R78, R43, 0x2 ;  /* 0x0000002b4e0c9211 */ /* 0x002fe200078a10ff */
[----:B------:R-:W-:Y:S01]  /*24490*/  @!P1 IMAD.MOV.U32 R123, RZ, RZ, R3 ;  /* 0x000000ffff7b9224 */ /* 0x000fe200078e0003 */
[C---:B------:R-:W-:Y:S01]  /*244a0*/  @!P0 LOP3.LUT R120, R121.reuse, R120, RZ, 0x3c, !PT ;  /* 0x0000007879788212 */ /* 0x040fe200078e3cff */
[----:B------:R-:W5:Y:S03]  /*244b0*/  LDL R79, [R1+0x8c] ;  /* 0x00008c00014f7983 */ /* 0x000f660000100800 */
[----:B------:R-:W-:-:S05]  /*244c0*/  @!P0 LOP3.LUT R121, R121, R120, RZ, 0x3c, !PT ;  /* 0x0000007879798212 */ /* 0x000fca00078e3cff */
[----:B------:R0:W-:Y:S01]  /*244d0*/  @!P0 ST.E.64 desc[UR50][R14.64], R120 ;  /* 0x000000780e008985 */ /* 0x0001e2000c101b32 */
[----:B--2---:R-:W-:Y:S02]  /*244e0*/  ISETP.GE.AND P2, PT, R44, UR4, PT ;  /* 0x000000042c007c0c */ /* 0x004fe4000bf46270 */
[----:B----4-:R-:W-:Y:S02]  /*244f0*/  @!P1 LEA.HI.X R13, R78, R42, R2, 0x2, P5 ;  /* 0x0000002a4e0d9211 */ /* 0x010fe400028f1402 */
[C---:B---3--:R-:W-:Y:S01]  /*24500*/  ISETP.GE.AND P3, PT, R45.reuse, UR4, PT ;  /* 0x000000042d007c0c */ /* 0x048fe2000bf66270 */
[----:B------:R-:W2:Y:S08]  /*24510*/  LDL R78, [R1+0x88] ;  /* 0x00008800014e7983 */ /* 0x000eb00000100800 */
[-C--:B------:R-:W-:Y:S01]  /*24520*/  @!P2 LEA R2, P4, R44, R43.reuse, 0x2 ;  /* 0x0000002b2c02a211 */ /* 0x080fe200078810ff */
[----:B0-----:R-:W-:Y:S01]  /*24530*/  @!P2 IMAD.MOV.U32 R15, RZ, RZ, R6 ;  /* 0x000000ffff0fa224 */ /* 0x001fe200078e0006 */
[----:B------:R-:W-:Y:S01]  /*24540*/  @!P2 MOV R14, R4 ;  /* 0x00000004000ea202 */ /* 0x000fe20000000f00 */
[----:B------:R0:W-:Y:S02]  /*24550*/  @!P1 ST.E.64 desc[UR50][R12.64], R122 ;  /* 0x0000007a0c009985 */ /* 0x0001e4000c101b32 */
[----:B0-----:R-:W-:-:S02]  /*24560*/  @!P3 LEA R12, P5, R45, R43, 0x2 ;  /* 0x0000002b2d0cb211 */ /* 0x001fc400078a10ff */
[-C--:B-----5:R-:W-:Y:S02]  /*24570*/  @!P2 LEA.HI.X R3, R44, R42.reuse, R47, 0x2, P4 ;  /* 0x0000002a2c03a211 */ /* 0x0a0fe400020f142f */
[----:B------:R-:W3:Y:S01]  /*24580*/  LDL R44, [R1+0xf0] ;  /* 0x0000f000012c7983 */ /* 0x000ee20000100800 */
[----:B------:R-:W-:-:S03]  /*24590*/  @!P3 LEA.HI.X R13, R45, R42, R37, 0x2, P5 ;  /* 0x0000002a2d0db211 */ /* 0x000fc600028f1425 */
[----:B------:R0:W-:Y:S01]  /*245a0*/  @!P2 ST.E.64 desc[UR50][R2.64], R14 ;  /* 0x0000000e0200a985 */ /* 0x0001e2000c101b32 */
[----:B------:R-:W-:-:S03]  /*245b0*/  ISETP.GE.AND P1, PT, R36, UR4, PT ;  /* 0x0000000424007c0c */ /* 0x000fc6000bf26270 */
[----:B------:R-:W4:Y:S04]  /*245c0*/  LDL R47, [R1+0x84] ;  /* 0x00008400012f7983 */ /* 0x000f280000100800 */
[----:B------:R-:W5:Y:S01]  /*245d0*/  LDL R45, [R1+0x80] ;  /* 0x00008000012d7983 */ /* 0x000f620000100800 */
[C---:B------:R-:W-:Y:S02]  /*245e0*/  ISETP.GE.AND P0, PT, R11.reuse, UR4, PT ;  /* 0x000000040b007c0c */ /* 0x040fe4000bf06270 */
[----:B------:R-:W-:Y:S01]  /*245f0*/  ISETP.GE.AND P4, PT, R0, UR4, PT ;  /* 0x0000000400007c0c */ /* 0x000fe2000bf86270 */
[----:B------:R-:W5:Y:S01]  /*24600*/  LDL R37, [R1+0x7c] ;  /* 0x00007c0001257983 */ /* 0x000f620000100800 */
[----:B0-----:R-:W-:Y:S02]  /*24610*/  @!P3 IMAD.MOV.U32 R2, RZ, RZ, R5 ;  /* 0x000000ffff02b224 */ /* 0x001fe400078e0005 */
[----:B------:R-:W-:Y:S01]  /*24620*/  @!P3 IMAD.MOV.U32 R3, RZ, RZ, R7 ;  /* 0x000000ffff03b224 */ /* 0x000fe200078e0007 */
[----:B------:R-:W5:Y:S04]  /*24630*/  LDL R15, [R1+0x74] ;  /* 0x00007400010f7983 */ /* 0x000f680000100800 */
[----:B------:R0:W-:Y:S04]  /*24640*/  @!P3 ST.E.64 desc[UR50][R12.64], R2 ;  /* 0x000000020c00b985 */ /* 0x0001e8000c101b32 */
[----:B------:R-:W5:Y:S04]  /*24650*/  LDL R14, [R1+0xd0] ;  /* 0x0000d000010e7983 */ /* 0x000f680000100800 */
[----:B0-----:R-:W4:Y:S01]  /*24660*/  LDL R12, [R1+0xe8] ;  /* 0x0000e800010c7983 */ /* 0x001f220000100800 */
[----:B------:R-:W-:-:S02]  /*24670*/  @!P0 LEA R4, P5, R11, R43, 0x2 ;  /* 0x0000002b0b048211 */ /* 0x000fc400078a10ff */
[----:B------:R-:W-:Y:S01]  /*24680*/  ISETP.GE.AND P2, PT, R46, UR4, PT ;  /* 0x000000042e007c0c */ /* 0x000fe2000bf46270 */
[----:B------:R-:W5:Y:S01]  /*24690*/  LDL R13, [R1+0x70] ;  /* 0x00007000010d7983 */ /* 0x000f620000100800 */
[-C--:B------:R-:W-:Y:S01]  /*246a0*/  @!P0 LEA.HI.X R5, R11, R42.reuse, R112, 0x2, P5 ;  /* 0x0000002a0b058211 */ /* 0x080fe200028f1470 */
[----:B------:R-:W-:Y:S01]  /*246b0*/  @!P0 IMAD.MOV.U32 R11, RZ, RZ, R10 ;  /* 0x000000ffff0b8224 */ /* 0x000fe200078e000a */
[C---:B------:R-:W-:Y:S01]  /*246c0*/  @!P1 LEA R2, P3, R36.reuse, R43, 0x2 ;  /* 0x0000002b24029211 */ /* 0x040fe200078610ff */
[----:B------:R-:W-:Y:S02]  /*246d0*/  @!P0 IMAD.MOV.U32 R10, RZ, RZ, R8 ;  /* 0x000000ffff0a8224 */ /* 0x000fe400078e0008 */
[----:B------:R-:W5:Y:S01]  /*246e0*/  LDL R8, [R1+0xe4] ;  /* 0x0000e40001087983 */ /* 0x000f620000100800 */
[----:B------:R-:W-:-:S03]  /*246f0*/  @!P1 LEA.HI.X R3, R36, R42, R111, 0x2, P3 ;  /* 0x0000002a24039211 */ /* 0x000fc600018f146f */
[----:B------:R0:W-:Y:S02]  /*24700*/  @!P0 ST.E.64 desc[UR50][R4.64], R10 ;  /* 0x0000000a04008985 */ /* 0x0001e4000c101b32 */
[C---:B------:R-:W-:Y:S02]  /*24710*/  @!P2 LEA R6, P3, R46.reuse, R43, 0x2 ;  /* 0x0000002b2e06a211 */ /* 0x040fe400078610ff */
[----:B------:R-:W5:Y:S02]  /*24720*/  LDL R36, [R1+0x78] ;  /* 0x0000780001247983 */ /* 0x000f640000100800 */
[----:B------:R-:W-:Y:S02]  /*24730*/  @!P2 LEA.HI.X R7, R46, R42, R110, 0x2, P3 ;  /* 0x0000002a2e07a211 */ /* 0x000fe400018f146e */
[----:B------:R-:W5:Y:S01]  /*24740*/  LDL R46, [R1+0xe0] ;  /* 0x0000e000012e7983 */ /* 0x000f620000100800 */
[----:B0-----:R-:W-:-:S03]  /*24750*/  @!P1 IMAD.MOV.U32 R4, RZ, RZ, R9 ;  /* 0x000000ffff049224 */ /* 0x001fc600078e0009 */
[----:B------:R-:W5:Y:S01]  /*24760*/  LDL R11, [R1+0x6c] ;  /* 0x00006c00010b7983 */ /* 0x000f620000100800 */
[----:B------:R-:W-:-:S03]  /*24770*/  @!P1 IMAD.MOV.U32 R5, RZ, RZ, R20 ;  /* 0x000000ffff059224 */ /* 0x000fc600078e0014 */
[----:B------:R-:W5:Y:S04]  /*24780*/  LDL R20, [R1+0xd4] ;  /* 0x0000d40001147983 */ /* 0x000f680000100800 */
[----:B------:R0:W-:Y:S04]  /*24790*/  @!P1 ST.E.64 desc[UR50][R2.64], R4 ;  /* 0x0000000402009985 */ /* 0x0001e8000c101b32 */
[----:B------:R-:W5:Y:S01]  /*247a0*/  LDL R10, [R1+0xc8] ;  /* 0x0000c800010a7983 */ /* 0x000f620000100800 */
[----:B0-----:R-:W-:Y:S02]  /*247b0*/  @!P4 LEA R2, P5, R0, R43, 0x2 ;  /* 0x0000002b0002c211 */ /* 0x001fe400078a10ff */
[----:B------:R-:W-:-:S02]  /*247c0*/  @!P2 MOV R4, R21 ;  /* 0x000000150004a202 */ /* 0x000fc40000000f00 */
[----:B------:R-:W5:Y:S01]  /*247d0*/  LDL R21, [R1+0xd8] ;  /* 0x0000d80001157983 */ /* 0x000f620000100800 */
[----:B------:R-:W-:Y:S02]  /*247e0*/  @!P2 IMAD.MOV.U32 R5, RZ, RZ, R25 ;  /* 0x000000ffff05a224 */ /* 0x000fe400078e0019 */
[----:B------:R-:W-:-:S03]  /*247f0*/  @!P4 IMAD.MOV.U32 R25, RZ, RZ, R26 ;  /* 0x000000ffff19c224 */ /* 0x000fc600078e001a */
[----:B------:R-:W-:Y:S01]  /*24800*/  @!P2 ST.E.64 desc[UR50][R6.64], R4 ;  /* 0x000000040600a985 */ /* 0x000fe2000c101b32 */
[----:B--2---:R-:W-:Y:S02]  /*24810*/  ISETP.GE.AND P1, PT, R78, UR4, PT ;  /* 0x000000044e007c0c */ /* 0x004fe4000bf26270 */
[----:B---3--:R-:W-:Y:S02]  /*24820*/  @!P4 LEA.HI.X R3, R0, R42, R44, 0x2, P5 ;  /* 0x0000002a0003c211 */ /* 0x008fe400028f142c */
[----:B------:R-:W2:Y:S04]  /*24830*/  LDL R44, [R1+0xdc] ;  /* 0x0000dc00012c7983 */ /* 0x000ea80000100800 */
[----:B------:R-:W3:Y:S04]  /*24840*/  LDL R0, [R1+0x68] ;  /* 0x0000680001007983 */ /* 0x000ee80000100800 */
[----:B------:R0:W-:Y:S02]  /*24850*/  @!P4 ST.E.64 desc[UR50][R2.64], R24 ;  /* 0x000000180200c985 */ /* 0x0001e4000c101b32 */
[----:B0-----:R-:W-:-:S04]  /*24860*/  @!P1 LEA R2, P5, R78, R43, 0x2 ;  /* 0x0000002b4e029211 */ /* 0x001fc800078a10ff */
[----:B----4-:R-:W-:Y:S02]  /*24870*/  @!P1 LEA.HI.X R3, R78, R42, R12, 0x2, P5 ;  /* 0x0000002a4e039211 */ /* 0x010fe400028f140c */
[----:B------:R-:W4:Y:S01]  /*24880*/  LDL R12, [R1+0xcc] ;  /* 0x0000cc00010c7983 */ /* 0x000f220000100800 */
[----:B------:R-:W-:Y:S02]  /*24890*/  ISETP.GE.AND P0, PT, R79, UR4, PT ;  /* 0x000000044f007c0c */ /* 0x000fe4000bf06270 */
[----:B------:R-:W-:Y:S02]  /*248a0*/  ISETP.GE.AND P2, PT, R47, UR4, PT ;  /* 0x000000042f007c0c */ /* 0x000fe4000bf46270 */
[----:B-----5:R-:W-:-:S09]  /*248b0*/  ISETP.GE.AND P4, PT, R45, UR4, PT ;  /* 0x000000042d007c0c */ /* 0x020fd2000bf86270 */
[C---:B------:R-:W-:Y:S01]  /*248c0*/  @!P0 LEA R4, P3, R79.reuse, R43, 0x2 ;  /* 0x0000002b4f048211 */ /* 0x040fe200078610ff */
[----:B------:R-:W-:Y:S02]  /*248d0*/  @!P0 IMAD.MOV.U32 R6, RZ, RZ, R27 ;  /* 0x000000ffff068224 */ /* 0x000fe400078e001b */
[----:B------:R-:W-:Y:S01]  /*248e0*/  @!P0 IMAD.MOV.U32 R7, RZ, RZ, R29 ;  /* 0x000000ffff078224 */ /* 0x000fe200078e001d */
[----:B------:R-:W-:Y:S01]  /*248f0*/  @!P0 LEA.HI.X R5, R79, R42, R109, 0x2, P3 ;  /* 0x0000002a4f058211 */ /* 0x000fe200018f146d */
[----:B------:R-:W-:Y:S01]  /*24900*/  @!P1 IMAD.MOV.U32 R29, RZ, RZ, R30 ;  /* 0x000000ffff1d9224 */ /* 0x000fe200078e001e */
[----:B------:R-:W-:-:S03]  /*24910*/  ISETP.GE.AND P3, PT, R37, UR4, PT ;  /* 0x0000000425007c0c */ /* 0x000fc6000bf66270 */
[----:B------:R0:W-:Y:S04]  /*24920*/  @!P0 ST.E.64 desc[UR50][R4.64], R6 ;  /* 0x0000000604008985 */ /* 0x0001e8000c101b32 */
[----:B------:R1:W-:Y:S01]  /*24930*/  @!P1 ST.E.64 desc[UR50][R2.64], R28 ;  /* 0x0000001c02009985 */ /* 0x0003e2000c101b32 */
[----:B0-----:R-:W-:-:S04]  /*24940*/  @!P2 LEA R4, P0, R47, R43, 0x2 ;  /* 0x0000002b2f04a211 */ /* 0x001fc800078010ff */
[-C--:B------:R-:W-:Y:S02]  /*24950*/  @!P2 LEA.HI.X R5, R47, R42.reuse, R8, 0x2, P0 ;  /* 0x0000002a2f05a211 */ /* 0x080fe400000f1408 */
[C---:B-1----:R-:W-:Y:S02]  /*24960*/  @!P4 LEA R2, P1, R45.reuse, R43, 0x2 ;  /* 0x0000002b2d02c211 */ /* 0x042fe400078210ff */
[----:B------:R-:W-:Y:S01]  /*24970*/  ISETP.GE.AND P0, PT, R36, UR4, PT ;  /* 0x0000000424007c0c */ /* 0x000fe2000bf06270 */
[----:B------:R-:W-:Y:S01]  /*24980*/  @!P2 IMAD.MOV.U32 R6, RZ, RZ, R31 ;  /* 0x000000ffff06a224 */ /* 0x000fe200078e001f */
[----:B------:R-:W-:Y:S01]  /*24990*/  @!P4 LEA.HI.X R3, R45, R42, R46, 0x2, P1 ;  /* 0x0000002a2d03c211 */ /* 0x000fe200008f142e */
[----:B------:R-:W-:Y:S01]  /*249a0*/  @!P2 IMAD.MOV.U32 R7, RZ, RZ, R33 ;  /* 0x000000ffff07a224 */ /* 0x000fe200078e0021 */
[----:B------:R-:W-:Y:S02]  /*249b0*/  @!P4 MOV R33, R34 ;  /* 0x000000220021c202 */ /* 0x000fe40000000f00 */
[----:B------:R-:W-:-:S02]  /*249c0*/  ISETP.GE.AND P1, PT, R15, UR4, PT ;  /* 0x000000040f007c0c */ /* 0x000fc4000bf26270 */
[-C--:B------:R-:W-:Y:S01]  /*249d0*/  @!P3 LEA R8, P5, R37, R43.reuse, 0x2 ;  /* 0x0000002b2508b211 */ /* 0x080fe200078a10ff */
[----:B------:R0:W-:Y:S04]  /*249e0*/  @!P2 ST.E.64 desc[UR50][R4.64], R6 ;  /* 0x000000060400a985 */ /* 0x0001e8000c101b32 */
[----:B------:R1:W-:Y:S01]  /*249f0*/  @!P4 ST.E.64 desc[UR50][R2.64], R32 ;  /* 0x000000200200c985 */ /* 0x0003e2000c101b32 */
[----:B------:R-:W-:Y:S02]  /*24a00*/  ISETP.GE.AND P4, PT, R13, UR4, PT ;  /* 0x000000040d007c0c */ /* 0x000fe4000bf86270 */
[C---:B0-----:R-:W-:Y:S01]  /*24a10*/  @!P0 LEA R4, P2, R36.reuse, R43, 0x2 ;  /* 0x0000002b24048211 */ /* 0x041fe200078410ff */
[----:B-1----:R-:W-:Y:S02]  /*24a20*/  @!P3 IMAD.MOV.U32 R2, RZ, RZ, R35 ;  /* 0x000000ffff02b224 */ /* 0x002fe400078e0023 */
[----:B------:R-:W-:Y:S01]  /*24a30*/  @!P3 IMAD.MOV.U32 R3, RZ, RZ, R53 ;  /* 0x000000ffff03b224 */ /* 0x000fe200078e0035 */
[-C--:B------:R-:W-:Y:S01]  /*24a40*/  @!P0 LEA.HI.X R5, R36, R42.reuse, R21, 0x2, P2 ;  /* 0x0000002a24058211 */ /* 0x080fe200010f1415 */
[----:B------:R-:W-:Y:S01]  /*24a50*/  @!P0 IMAD.MOV.U32 R53, RZ, RZ, R54 ;  /* 0x000000ffff358224 */ /* 0x000fe200078e0036 */
[----:B--2---:R-:W-:-:S02]  /*24a60*/  @!P3 LEA.HI.X R9, R37, R42, R44, 0x2, P5 ;  /* 0x0000002a2509b211 */ /* 0x004fc400028f142c */
[----:B------:R-:W-:-:S03]  /*24a70*/  ISETP.GE.AND P5, PT, R11, UR4, PT ;  /* 0x000000040b007c0c */ /* 0x000fc6000bfa6270 */
[----:B------:R0:W-:Y:S01]  /*24a80*/  @!P3 ST.E.64 desc[UR50][R8.64], R2 ;  /* 0x000000020800b985 */ /* 0x0001e2000c101b32 */
[----:B---3--:R-:W-:-:S03]  /*24a90*/  ISETP.GE.AND P3, PT, R0, UR4, PT ;  /* 0x0000000400007c0c */ /* 0x008fc6000bf66270 */
[----:B------:R1:W-:Y:S01]  /*24aa0*/  @!P0 ST.E.64 desc[UR50][R4.64], R52 ;  /* 0x0000003404008985 */ /* 0x0003e2000c101b32 */
[-C--:B------:R-:W-:Y:S02]  /*24ab0*/  @!P4 LEA R6, P0, R13, R43.reuse, 0x2 ;  /* 0x0000002b0d06c211 */ /* 0x080fe400078010ff */
[----:B0-----:R-:W-:-:S04]  /*24ac0*/  @!P1 LEA R2, P2, R15, R43, 0x2 ;  /* 0x0000002b0f029211 */ /* 0x001fc800078410ff */
[-C--:B------:R-:W-:Y:S01]  /*24ad0*/  @!P1 LEA.HI.X R3, R15, R42.reuse, R20, 0x2, P2 ;  /* 0x0000002a0f039211 */ /* 0x080fe200010f1414 */
[----:B-1----:R-:W-:Y:S02]  /*24ae0*/  @!P1 IMAD.MOV.U32 R4, RZ, RZ, R55 ;  /* 0x000000ffff049224 */ /* 0x002fe400078e0037 */
[----:B------:R-:W-:Y:S01]  /*24af0*/  @!P1 IMAD.MOV.U32 R5, RZ, RZ, R57 ;  /* 0x000000ffff059224 */ /* 0x000fe200078e0039 */
[----:B------:R-:W-:Y:S01]  /*24b00*/  @!P4 LEA.HI.X R7, R13, R42, R14, 0x2, P0 ;  /* 0x0000002a0d07c211 */ /* 0x000fe200000f140e */
[----:B------:R-:W-:-:S03]  /*24b10*/  @!P4 IMAD.MOV.U32 R57, RZ, RZ, R58 ;  /* 0x000000ffff39c224 */ /* 0x000fc600078e003a */
[----:B------:R0:W-:Y:S04]  /*24b20*/  @!P1 ST.E.64 desc[UR50][R2.64], R4 ;  /* 0x0000000402009985 */ /* 0x0001e8000c101b32 */
[----:B------:R1:W-:Y:S01]  /*24b30*/  @!P4 ST.E.64 desc[UR50][R6.64], R56 ;  /* 0x000000380600c985 */ /* 0x0003e2000c101b32 */
[CC--:B0-----:R-:W-:Y:S02]  /*24b40*/  @!P5 LEA R2, P1, R11.reuse, R43.reuse, 0x2 ;  /* 0x0000002b0b02d211 */ /* 0x0c1fe400078210ff */
[C---:B------:R-:W-:Y:S02]  /*24b50*/  @!P3 LEA R4, P2, R0.reuse, R43, 0x2 ;  /* 0x0000002b0004b211 */ /* 0x040fe400078410ff */
[-C--:B----4-:R-:W-:Y:S01]  /*24b60*/  @!P5 LEA.HI.X R3, R11, R42.reuse, R12, 0x2, P1 ;  /* 0x0000002a0b03d211 */ /* 0x090fe200008f140c */
[----:B-1----:R-:W-:Y:S01]  /*24b70*/  @!P5 IMAD.MOV.U32 R6, RZ, RZ, R59 ;  /* 0x000000ffff06d224 */ /* 0x002fe200078e003b */
[----:B------:R-:W-:Y:S01]  /*24b80*/  @!P5 MOV R7, R61 ;  /* 0x0000003d0007d202 */ /* 0x000fe20000000f00 */
[----:B------:R-:W-:Y:S01]  /*24b90*/  @!P3 IMAD.MOV.U32 R61, RZ, RZ, R62 ;  /* 0x000000ffff3db224 */ /* 0x000fe200078e003e */
[----:B------:R-:W-:-:S03]  /*24ba0*/  @!P3 LEA.HI.X R5, R0, R42, R10, 0x2, P2 ;  /* 0x0000002a0005b211 */ /* 0x000fc600010f140a */
[----:B------:R3:W-:Y:S04]  /*24bb0*/  @!P5 ST.E.64 desc[UR50][R2.64], R6 ;  /* 0x000000060200d985 */ /* 0x0007e8000c101b32 */
[----:B------:R3:W-:Y:S02]  /*24bc0*/  @!P3 ST.E.64 desc[UR50][R4.64], R60 ;  /* 0x0000003c0400b985 */ /* 0x0007e4000c101b32 */
.L_x_4472:
[----:B------:R-:W-:Y:S05]  /*24bd0*/  BSYNC B1 ;  /* 0x0000000000017941 */ /* 0x000fea0003800000 */
.L_x_4471:
[----:B------:R-:W-:-:S03]  /*24be0*/  UMOV UR4, 0xffffffff ;  /* 0xffffffff00047882 */ /* 0x000fc60000000000 */
[----:B------:R-:W-:Y:S05]  /*24bf0*/  BRA.DIV UR4, `(.L_x_4473) ;  /* 0x000000f2044c7947 */ /* 0x000fea000b800000 */
[----:B0-----:R-:W0:Y:S04]  /*24c00*/  SHFL.IDX PT, R41, R41, 0x1, 0x1c1f ;  /* 0x003c1f0029297f89 */ /* 0x001e2800000e0000 */
[----:B------:R4:W0:Y:S02]  /*24c10*/  SHFL.IDX PT, R14, R40, 0x1, 0x1c1f ;  /* 0x003c1f00280e7f89 */ /* 0x00082400000e0000 */
.L_x_4795:
[----:B------:R-:W-:-:S13]  /*24c20*/  ISETP.GE.AND P0, PT, R39, R38, PT ;  /* 0x000000262700720c */ /* 0x000fda0003f06270 */
[----:B------:R-:W-:Y:S05]  /*24c30*/  @P0 BRA `(.L_x_4469) ;  /* 0x0000001c00280947 */ /* 0x000fea0003800000 */
[----:B--2---:R-:W2:Y:S01]  /*24c40*/  LDL R43, [R1+0x64] ;  /* 0x00006400012b7983 */ /* 0x004ea20000100800 */
[----:B------:R-:W-:-:S03]  /*24c50*/  ULDC UR4, c[0x0][0xac8] ;  /* 0x0002b20000047ab9 */ /* 0x000fc60000000800 */
[----:B------:R-:W5:Y:S04]  /*24c60*/  LDL R55, [R1+0xc0] ;  /* 0x0000c00001377983 */ /* 0x000f680000100800 */
[----:B----4-:R-:W4:Y:S04]  /*24c70*/  LDL R40, [R1+0x120] ;  /* 0x0001200001287983 */ /* 0x010f280000100800 */
        /* <DEDUP_REMOVED lines=36> */
[----:B--2---:R-:W-:-:S02]  /*24ec0*/  ISETP.GE.AND P3, PT, R43, UR4, PT ;  /* 0x000000042b007c0c */ /* 0x004fc4000bf66270 */
[----:B-----5:R-:W-:Y:S01]  /*24ed0*/  ISETP.GE.AND P0, PT, R55, UR4, PT ;  /* 0x0000000437007c0c */ /* 0x020fe2000bf06270 */
[----:B----4-:R-:W-:-:S10]  /*24ee0*/  IMAD.MOV.U32 R60, RZ, RZ, R40 ;  /* 0x000000ffff3c7224 */ /* 0x010fd400078e0028 */
[----:B0-----:R-:W-:Y:S02]  /*24ef0*/  @!P3 IMAD.MOV.U32 R2, RZ, RZ, R14 ;  /* 0x000000ffff02b224 */ /* 0x001fe400078e000e */
[----:B------:R-:W-:Y:S02]  /*24f00*/  @!P3 IMAD.MOV.U32 R3, RZ, RZ, R41 ;  /* 0x000000ffff03b224 */ /* 0x000fe400078e0029 */
[----:B---3--:R-:W-:Y:S02]  /*24f10*/  IMAD.MOV.U32 R53, RZ, RZ, R36 ;  /* 0x000000ffff357224 */ /* 0x008fe400078e0024 */
[----:B------:R-:W-:Y:S01]  /*24f20*/  IMAD.MOV.U32 R40, RZ, RZ, R6 ;  /* 0x000000ffff287224 */ /* 0x000fe200078e0006 */
[----:B------:R-:W-:Y:S01]  /*24f30*/  MOV R47, R32 ;  /* 0x00000020002f7202 */ /* 0x000fe20000000f00 */
[----:B------:R-:W2:Y:S01]  /*24f40*/  LDL R36, [R1+0x10c] ;  /* 0x00010c0001247983 */ /* 0x000ea20000100800 */
[----:B------:R-:W-:Y:S01]  /*24f50*/  @!P0 LEA R6, P4, R55, R14, 0x2 ;  /* 0x0000000e37068211 */ /* 0x000fe200078810ff */
[----:B------:R-:W-:-:S04]  /*24f60*/  @!P3 IMAD.WIDE R2, R43, 0x4, R2 ;  /* 0x000000042b02b825 */ /* 0x000fc800078e0202 */
[----:B------:R-:W-:Y:S02]  /*24f70*/  IMAD.MOV.U32 R45, RZ, RZ, R27 ;  /* 0x000000ffff2d7224 */ /* 0x000fe400078e001b */
[----:B------:R-:W-:Y:S02]  /*24f80*/  IMAD.MOV.U32 R43, RZ, RZ, R5 ;  /* 0x000000ffff2b7224 */ /* 0x000fe400078e0005 */
[----:B------:R-:W-:Y:S02]  /*24f90*/  IMAD.MOV.U32 R27, RZ, RZ, R13 ;  /* 0x000000ffff1b7224 */ /* 0x000fe400078e000d */
[----:B------:R-:W-:Y:S01]  /*24fa0*/  IMAD.MOV.U32 R13, RZ, RZ, R7 ;  /* 0x000000ffff0d7224 */ /* 0x000fe200078e0007 */
[----:B------:R-:W-:Y:S01]  /*24fb0*/  @!P0 LEA.HI.X R7, R55, R41, R60, 0x2, P4 ;  /* 0x0000002937078211 */ /* 0x000fe200020f143c */
[----:B------:R-:W-:Y:S02]  /*24fc0*/  IMAD.MOV.U32 R55, RZ, RZ, R47 ;  /* 0x000000ffff377224 */ /* 0x000fe400078e002f */
[----:B------:R-:W-:Y:S01]  /*24fd0*/  IMAD.MOV.U32 R47, RZ, RZ, R43 ;  /* 0x000000ffff2f7224 */ /* 0x000fe200078e002b */
[----:B------:R-:W-:Y:S01]  /*24fe0*/  MOV R43, R34 ;  /* 0x00000022002b7202 */ /* 0x000fe20000000f00 */
[----:B------:R-:W-:-:S02]  /*24ff0*/  IMAD.MOV.U32 R34, RZ, RZ, R31 ;  /* 0x000000ffff227224 */ /* 0x000fc400078e001f */
[----:B------:R-:W3:Y:S01]  /*25000*/  LDL R31, [R1+0xfc] ;  /* 0x0000fc00011f7983 */ /* 0x000ee20000100800 */
[----:B------:R-:W-:Y:S01]  /*25010*/  ISETP.GE.AND P1, PT, R59, UR4, PT ;  /* 0x000000043b007c0c */ /* 0x000fe2000bf26270 */
[----:B------:R-:W-:Y:S02]  /*25020*/  @!P3 IMAD.MOV.U32 R5, RZ, RZ, R65 ;  /* 0x000000ffff05b224 */ /* 0x000fe400078e0041 */
[----:B------:R-:W-:Y:S01]  /*25030*/  IMAD.MOV.U32 R32, RZ, RZ, R25 ;  /* 0x000000ffff207224 */ /* 0x000fe200078e0019 */
[----:B------:R-:W-:Y:S01]  /*25040*/  MOV R25, R4 ;  /* 0x0000000400197202 */ /* 0x000fe20000000f00 */
[----:B------:R-:W-:Y:S02]  /*25050*/  @!P3 IMAD.MOV.U32 R4, RZ, RZ, R63 ;  /* 0x000000ffff04b224 */ /* 0x000fe400078e003f */
[----:B------:R-:W-:-:S03]  /*25060*/  IMAD.MOV.U32 R60, RZ, RZ, R53 ;  /* 0x000000ffff3c7224 */ /* 0x000fc600078e0035 */
[----:B------:R0:W-:Y:S01]  /*25070*/  @!P3 ST.E.64 desc[UR50][R2.64], R4 ;  /* 0x000000040200b985 */ /* 0x0001e2000c101b32 */
[----:B------:R-:W-:Y:S02]  /*25080*/  IMAD.MOV.U32 R53, RZ, RZ, R45 ;  /* 0x000000ffff357224 */ /* 0x000fe400078e002d */
[----:B0-----:R-:W-:-:S04]  /*25090*/  @!P1 LEA R2, P5, R59, R14, 0x2 ;  /* 0x0000000e3b029211 */ /* 0x001fc800078a10ff */
[----:B------:R-:W-:Y:S01]  /*250a0*/  @!P1 LEA.HI.X R3, R59, R41, R60, 0x2, P5 ;  /* 0x000000293b039211 */ /* 0x000fe200028f143c */
[----:B------:R-:W-:Y:S02]  /*250b0*/  IMAD.MOV.U32 R59, RZ, RZ, R55 ;  /* 0x000000ffff3b7224 */ /* 0x000fe400078e0037 */
[----:B------:R-:W-:Y:S02]  /*250c0*/  IMAD.MOV.U32 R55, RZ, RZ, R53 ;  /* 0x000000ffff377224 */ /* 0x000fe400078e0035 */
[----:B------:R-:W-:Y:S02]  /*250d0*/  IMAD.MOV.U32 R53, RZ, RZ, R47 ;  /* 0x000000ffff357224 */ /* 0x000fe400078e002f */
[----:B--2---:R-:W-:Y:S02]  /*250e0*/  IMAD.MOV.U32 R45, RZ, RZ, R36 ;  /* 0x000000ffff2d7224 */ /* 0x004fe400078e0024 */
[----:B------:R-:W-:Y:S02]  /*250f0*/  IMAD.MOV.U32 R36, RZ, RZ, R33 ;  /* 0x000000ffff247224 */ /* 0x000fe400078e0021 */
[----:B------:R-:W-:Y:S01]  /*25100*/  IMAD.MOV.U32 R33, RZ, RZ, R29 ;  /* 0x000000ffff217224 */ /* 0x000fe200078e001d */
[----:B------:R-:W-:Y:S01]  /*25110*/  MOV R47, R45 ;  /* 0x0000002d002f7202 */ /* 0x000fe20000000f00 */
[----:B------:R-:W-:Y:S01]  /*25120*/  IMAD.MOV.U32 R45, RZ, RZ, R43 ;  /* 0x000000ffff2d7224 */ /* 0x000fe200078e002b */
[----:B------:R-:W-:Y:S01]  /*25130*/  ISETP.GE.AND P2, PT, R58, UR4, PT ;  /* 0x000000043a007c0c */ /* 0x000fe2000bf46270 */
[----:B------:R-:W-:-:S02]  /*25140*/  IMAD.MOV.U32 R43, RZ, RZ, R36 ;  /* 0x000000ffff2b7224 */ /* 0x000fc400078e0024 */
[----:B------:R-:W-:Y:S02]  /*25150*/  @!P0 IMAD.MOV.U32 R65, RZ, RZ, R66 ;  /* 0x000000ffff418224 */ /* 0x000fe400078e0042 */
[----:B------:R-:W-:Y:S01]  /*25160*/  IMAD.MOV.U32 R44, RZ, RZ, R42 ;  /* 0x000000ffff2c7224 */ /* 0x000fe200078e002a */
[----:B------:R-:W-:Y:S01]  /*25170*/  ISETP.GE.AND P3, PT, R57, UR4, PT ;  /* 0x0000000439007c0c */ /* 0x000fe2000bf66270 */
[----:B------:R-:W-:Y:S01]  /*25180*/  IMAD.MOV.U32 R36, RZ, RZ, R33 ;  /* 0x000000ffff247224 */ /* 0x000fe200078e0021 */
[----:B------:R-:W2:Y:S01]  /*25190*/  LDL R29, [R1+0x7c] ;  /* 0x00007c00011d7983 */ /* 0x000ea20000100800 */
[----:B---3--:R-:W-:-:S03]  /*251a0*/  IMAD.MOV.U32 R33, RZ, RZ, R31 ;  /* 0x000000ffff217224 */ /* 0x008fc600078e001f */
[----:B------:R-:W3:Y:S04]  /*251b0*/  LDL R31, [R1+0xf0] ;  /* 0x0000f000011f7983 */ /* 0x000ee80000100800 */
[----:B------:R0:W-:Y:S01]  /*251c0*/  @!P0 ST.E.64 desc[UR50][R6.64], R64 ;  /* 0x0000004006008985 */ /* 0x0001e2000c101b32 */
[----:B------:R-:W-:Y:S02]  /*251d0*/  IMAD.MOV.U32 R42, RZ, RZ, R37 ;  /* 0x000000ffff2a7224 */ /* 0x000fe400078e0025 */
[----:B------:R-:W-:Y:S02]  /*251e0*/  IMAD.MOV.U32 R37, RZ, RZ, R24 ;  /* 0x000000ffff257224 */ /* 0x000fe400078e0018 */
[----:B------:R-:W4:Y:S01]  /*251f0*/  LDL R24, [R1+0x8c] ;  /* 0x00008c0001187983 */ /* 0x000f220000100800 */
[----:B0-----:R-:W-:-:S04]  /*25200*/  @!P2 LEA R6, P4, R58, R14, 0x2 ;  /* 0x0000000e3a06a211 */ /* 0x001fc800078810ff */
[----:B------:R-:W-:Y:S01]  /*25210*/  @!P2 LEA.HI.X R7, R58, R41, R59, 0x2, P4 ;  /* 0x000000293a07a211 */ /* 0x000fe200020f143b */
[----:B------:R-:W-:Y:S01]  /*25220*/  IMAD.MOV.U32 R58, RZ, RZ, R55 ;  /* 0x000000ffff3a7224 */ /* 0x000fe200078e0037 */
[----:B------:R-:W-:Y:S01]  /*25230*/  MOV R55, R53 ;  /* 0x0000003500377202 */ /* 0x000fe20000000f00 */
[----:B------:R-:W-:Y:S02]  /*25240*/  IMAD.MOV.U32 R53, RZ, RZ, R47 ;  /* 0x000000ffff357224 */ /* 0x000fe400078e002f */
[----:B------:R-:W-:Y:S02]  /*25250*/  IMAD.MOV.U32 R47, RZ, RZ, R45 ;  /* 0x000000ffff2f7224 */ /* 0x000fe400078e002d */
[----:B------:R-:W-:Y:S02]  /*25260*/  IMAD.MOV.U32 R45, RZ, RZ, R43 ;  /* 0x000000ffff2d7224 */ /* 0x000fe400078e002b */
[----:B------:R-:W-:Y:S02]  /*25270*/  IMAD.MOV.U32 R43, RZ, RZ, R36 ;  /* 0x000000ffff2b7224 */ /* 0x000fe400078e0024 */
[----:B------:R-:W-:-:S02]  /*25280*/  IMAD.MOV.U32 R36, RZ, RZ, R33 ;  /* 0x000000ffff247224 */ /* 0x000fc400078e0021 */
[----:B------:R-:W-:Y:S02]  /*25290*/  @!P1 IMAD.MOV.U32 R4, RZ, RZ, R67 ;  /* 0x000000ffff049224 */ /* 0x000fe400078e0043 */
[----:B------:R-:W-:-:S05]  /*252a0*/  @!P1 IMAD.MOV.U32 R5, RZ, RZ, R69 ;  /* 0x000000ffff059224 */ /* 0x000fca00078e0045 */
[----:B------:R0:W-:Y:S02]  /*252b0*/  @!P1 ST.E.64 desc[UR50][R2.64], R4 ;  /* 0x0000000402009985 */ /* 0x0001e4000c101b32 */
[----:B0-----:R-:W-:-:S04]  /*252c0*/  @!P3 LEA R2, P5, R57, R14, 0x2 ;  /* 0x0000000e3902b211 */ /* 0x001fc800078a10ff */
[----:B------:R-:W-:Y:S01]  /*252d0*/  @!P3 LEA.HI.X R3, R57, R41, R58, 0x2, P5 ;  /* 0x000000293903b211 */ /* 0x000fe200028f143a */
[----:B------:R-:W-:Y:S02]  /*252e0*/  IMAD.MOV.U32 R57, RZ, RZ, R55 ;  /* 0x000000ffff397224 */ /* 0x000fe400078e0037 */
[----:B------:R-:W-:Y:S02]  /*252f0*/  IMAD.MOV.U32 R55, RZ, RZ, R53 ;  /* 0x000000ffff377224 */ /* 0x000fe400078e0035 */
[----:B------:R-:W-:Y:S02]  /*25300*/  IMAD.MOV.U32 R53, RZ, RZ, R47 ;  /* 0x000000ffff357224 */ /* 0x000fe400078e002f */
[----:B------:R-:W-:Y:S02]  /*25310*/  IMAD.MOV.U32 R47, RZ, RZ, R43 ;  /* 0x000000ffff2f7224 */ /* 0x000fe400078e002b */
[----:B------:R-:W-:Y:S02]  /*25320*/  IMAD.MOV.U32 R43, RZ, RZ, R36 ;  /* 0x000000ffff2b7224 */ /* 0x000fe400078e0024 */
[----:B---3--:R-:W-:-:S02]  /*25330*/  IMAD.MOV.U32 R33, RZ, RZ, R31 ;  /* 0x000000ffff217224 */ /* 0x008fc400078e001f */
[----:B------:R-:W-:Y:S01]  /*25340*/  IMAD.MOV.U32 R31, RZ, RZ, R21 ;  /* 0x000000ffff1f7224 */ /* 0x000fe200078e0015 */
[----:B------:R-:W-:Y:S01]  /*25350*/  MOV R21, R12 ;  /* 0x0000000c00157202 */ /* 0x000fe20000000f00 */
[----:B------:R-:W-:Y:S02]  /*25360*/  IMAD.MOV.U32 R12, RZ, RZ, R8 ;  /* 0x000000ffff0c7224 */ /* 0x000fe400078e0008 */
[----:B------:R-:W3:Y:S01]  /*25370*/  LDL R8, [R1+0xdc] ;  /* 0x0000dc0001087983 */ /* 0x000ee20000100800 */
[----:B------:R-:W-:Y:S01]  /*25380*/  MOV R36, R33 ;  /* 0x0000002100247202 */ /* 0x000fe20000000f00 */
[----:B------:R-:W-:Y:S02]  /*25390*/  IMAD.MOV.U32 R33, RZ, RZ, R21 ;  /* 0x000000ffff217224 */ /* 0x000fe400078e0015 */
[----:B------:R-:W5:Y:S01]  /*253a0*/  LDL R21, [R1+0x70] ;  /* 0x0000700001157983 */ /* 0x000f620000100800 */
[----:B------:R-:W-:Y:S01]  /*253b0*/  ISETP.GE.AND P0, PT, R56, UR4, PT ;  /* 0x0000000438007c0c */ /* 0x000fe2000bf06270 */
[----:B------:R-:W-:Y:S01]  /*253c0*/  @!P2 IMAD.MOV.U32 R69, RZ, RZ, R70 ;  /* 0x000000ffff45a224 */ /* 0x000fe200078e0046 */
[----:B------:R-:W-:Y:S01]  /*253d0*/  ISETP.GE.AND P1, PT, R54, UR4, PT ;  /* 0x0000000436007c0c */ /* 0x000fe2000bf26270 */
[----:B------:R-:W-:-:S03]  /*253e0*/  @!P3 IMAD.MOV.U32 R4, RZ, RZ, R71 ;  /* 0x000000ffff04b224 */ /* 0x000fc600078e0047 */
[----:B------:R0:W-:Y:S01]  /*253f0*/  @!P2 ST.E.64 desc[UR50][R6.64], R68 ;  /* 0x000000440600a985 */ /* 0x0001e2000c101b32 */
[----:B------:R-:W-:Y:S01]  /*25400*/  ISETP.GE.AND P2, PT, R52, UR4, PT ;  /* 0x0000000434007c0c */ /* 0x000fe2000bf46270 */
[----:B------:R-:W-:-:S05]  /*25410*/  @!P3 IMAD.MOV.U32 R5, RZ, RZ, R73 ;  /* 0x000000ffff05b224 */ /* 0x000fca00078e0049 */
[----:B------:R1:W-:Y:S01]  /*25420*/  @!P3 ST.E.64 desc[UR50][R2.64], R4 ;  /* 0x000000040200b985 */ /* 0x0003e2000c101b32 */
[----:B------:R-:W-:Y:S01]  /*25430*/  @!P0 IMAD.MOV.U32 R73, RZ, RZ, R74 ;  /* 0x000000ffff498224 */ /* 0x000fe200078e004a */
[----:B------:R-:W-:Y:S02]  /*25440*/  ISETP.GE.AND P3, PT, R46, UR4, PT ;  /* 0x000000042e007c0c */ /* 0x000fe4000bf66270 */
[----:B0-----:R-:W-:-:S04]  /*25450*/  @!P0 LEA R6, P4, R56, R14, 0x2 ;  /* 0x0000000e38068211 */ /* 0x001fc800078810ff */
[-C--:B------:R-:W-:Y:S02]  /*25460*/  @!P0 LEA.HI.X R7, R56, R41.reuse, R57, 0x2, P4 ;  /* 0x0000002938078211 */ /* 0x080fe400020f1439 */
[C---:B-1----:R-:W-:Y:S01]  /*25470*/  @!P1 LEA R2, P5, R54.reuse, R14, 0x2 ;  /* 0x0000000e36029211 */ /* 0x042fe200078a10ff */
[----:B------:R-:W-:Y:S02]  /*25480*/  @!P1 IMAD.MOV.U32 R4, RZ, RZ, R75 ;  /* 0x000000ffff049224 */ /* 0x000fe400078e004b */
[----:B------:R0:W-:Y:S01]  /*25490*/  @!P0 ST.E.64 desc[UR50][R6.64], R72 ;  /* 0x0000004806008985 */ /* 0x0001e2000c101b32 */
[----:B------:R-:W-:Y:S01]  /*254a0*/  @!P1 IMAD.MOV.U32 R5, RZ, RZ, R77 ;  /* 0x000000ffff059224 */ /* 0x000fe200078e004d */
[----:B------:R-:W-:Y:S02]  /*254b0*/  @!P1 LEA.HI.X R3, R54, R41, R55, 0x2, P5 ;  /* 0x0000002936039211 */ /* 0x000fe400028f1437 */
[----:B------:R-:W-:Y:S01]  /*254c0*/  ISETP.GE.AND P0, PT, R44, UR4, PT ;  /* 0x000000042c007c0c */ /* 0x000fe2000bf06270 */
[----:B------:R-:W-:-:S02]  /*254d0*/  @!P2 IMAD.MOV.U32 R77, RZ, RZ, R80 ;  /* 0x000000ffff4da224 */ /* 0x000fc400078e0050 */
[----:B------:R1:W-:Y:S01]  /*254e0*/  @!P1 ST.E.64 desc[UR50][R2.64], R4 ;  /* 0x0000000402009985 */ /* 0x0003e2000c101b32 */
[----:B------:R-:W-:Y:S02]  /*254f0*/  ISETP.GE.AND P1, PT, R42, UR4, PT ;  /* 0x000000042a007c0c */ /* 0x000fe4000bf26270 */
[----:B0-----:R-:W-:-:S04]  /*25500*/  @!P2 LEA R6, P4, R52, R14, 0x2 ;  /* 0x0000000e3406a211 */ /* 0x001fc800078810ff */
[----:B------:R-:W-:Y:S02]  /*25510*/  @!P2 LEA.HI.X R7, R52, R41, R53, 0x2, P4 ;  /* 0x000000293407a211 */ /* 0x000fe400020f1435 */
[----:B-1----:R-:W-:-:S03]  /*25520*/  @!P3 LEA R2, P5, R46, R14, 0x2 ;  /* 0x0000000e2e02b211 */ /* 0x002fc600078a10ff */
[----:B------:R0:W-:Y:S01]  /*25530*/  @!P2 ST.E.64 desc[UR50][R6.64], R76 ;  /* 0x0000004c0600a985 */ /* 0x0001e2000c101b32 */
[----:B------:R-:W-:Y:S01]  /*25540*/  ISETP.GE.AND P2, PT, R37, UR4, PT ;  /* 0x0000000425007c0c */ /* 0x000fe2000bf46270 */
[----:B------:R-:W-:Y:S01]  /*25550*/  @!P3 IMAD.MOV.U32 R5, RZ, RZ, R83 ;  /* 0x000000ffff05b224 */ /* 0x000fe200078e0053 */
[----:B------:R-:W-:Y:S02]  /*25560*/  @!P3 LEA.HI.X R3, R46, R41, R47, 0x2, P5 ;  /* 0x000000292e03b211 */ /* 0x000fe400028f142f */
[----:B------:R-:W-:Y:S01]  /*25570*/  @!P3 MOV R4, R81 ;  /* 0x000000510004b202 */ /* 0x000fe20000000f00 */
[----:B------:R-:W-:Y:S01]  /*25580*/  @!P0 IMAD.MOV.U32 R83, RZ, RZ, R84 ;  /* 0x000000ffff538224 */ /* 0x000fe200078e0054 */
[----:B------:R-:W-:-:S03]  /*25590*/  ISETP.GE.AND P4, PT, R32, UR4, PT ;  /* 0x0000000420007c0c */ /* 0x000fc6000bf86270 */
[----:B------:R1:W-:Y:S01]  /*255a0*/  @!P3 ST.E.64 desc[UR50][R2.64], R4 ;  /* 0x000000040200b985 */ /* 0x0003e2000c101b32 */
[----:B0-----:R-:W-:-:S04]  /*255b0*/  @!P0 LEA R6, P5, R44, R14, 0x2 ;  /* 0x0000000e2c068211 */ /* 0x001fc800078a10ff */
[----:B------:R-:W-:Y:S02]  /*255c0*/  @!P0 LEA.HI.X R7, R44, R41, R45, 0x2, P5 ;  /* 0x000000292c078211 */ /* 0x000fe400028f142d */
[----:B-1----:R-:W-:-:S03]  /*255d0*/  @!P1 LEA R2, P3, R42, R14, 0x2 ;  /* 0x0000000e2a029211 */ /* 0x002fc600078610ff */
[----:B------:R0:W-:Y:S01]  /*255e0*/  @!P0 ST.E.64 desc[UR50][R6.64], R82 ;  /* 0x0000005206008985 */ /* 0x0001e2000c101b32 */
[----:B------:R-:W-:Y:S01]  /*255f0*/  @!P1 IMAD.MOV.U32 R4, RZ, RZ, R85 ;  /* 0x000000ffff049224 */ /* 0x000fe200078e0055 */
[----:B------:R-:W-:Y:S01]  /*25600*/  @!P1 LEA.HI.X R3, R42, R41, R43, 0x2, P3 ;  /* 0x000000292a039211 */ /* 0x000fe200018f142b */
[----:B------:R-:W-:Y:S01]  /*25610*/  @!P1 IMAD.MOV.U32 R5, RZ, RZ, R87 ;  /* 0x000000ffff059224 */ /* 0x000fe200078e0057 */
[----:B------:R-:W-:Y:S01]  /*25620*/  ISETP.GE.AND P0, PT, R35, UR4, PT ;  /* 0x0000000423007c0c */ /* 0x000fe2000bf06270 */
[----:B------:R-:W-:-:S03]  /*25630*/  @!P2 IMAD.MOV.U32 R87, RZ, RZ, R88 ;  /* 0x000000ffff57a224 */ /* 0x000fc600078e0058 */
[----:B------:R1:W-:Y:S01]  /*25640*/  @!P1 ST.E.64 desc[UR50][R2.64], R4 ;  /* 0x0000000402009985 */ /* 0x0003e2000c101b32 */
[CC--:B0-----:R-:W-:Y:S02]  /*25650*/  @!P2 LEA R6, P3, R37.reuse, R14.reuse, 0x2 ;  /* 0x0000000e2506a211 */ /* 0x0c1fe400078610ff */
[----:B----4-:R-:W-:Y:S02]  /*25660*/  ISETP.GE.AND P1, PT, R24, UR4, PT ;  /* 0x0000000418007c0c */ /* 0x010fe4000bf26270 */
[----:B------:R-:W-:Y:S02]  /*25670*/  @!P2 LEA.HI.X R7, R37, R41, R40, 0x2, P3 ;  /* 0x000000292507a211 */ /* 0x000fe400018f1428 */
[----:B-1----:R-:W-:-:S03]  /*25680*/  @!P4 LEA R2, P5, R32, R14, 0x2 ;  /* 0x0000000e2002c211 */ /* 0x002fc600078a10ff */
[----:B------:R0:W-:Y:S01]  /*25690*/  @!P2 ST.E.64 desc[UR50][R6.64], R86 ;  /* 0x000000560600a985 */ /* 0x0001e2000c101b32 */
[----:B------:R-:W-:Y:S02]  /*256a0*/  ISETP.GE.AND P2, PT, R12, UR4, PT ;  /* 0x000000040c007c0c */ /* 0x000fe4000bf46270 */
[----:B------:R-:W-:Y:S01]  /*256b0*/  @!P4 LEA.HI.X R3, R32, R41, R34, 0x2, P5 ;  /* 0x000000292003c211 */ /* 0x000fe200028f1422 */
[----:B------:R-:W-:Y:S02]  /*256c0*/  IMAD.MOV.U32 R34, RZ, RZ, R30 ;  /* 0x000000ffff227224 */ /* 0x000fe400078e001e */
[----:B------:R-:W-:Y:S01]  /*256d0*/  @!P1 LEA R4, P5, R24, R14, 0x2 ;  /* 0x0000000e18049211 */ /* 0x000fe200078a10ff */
[----:B------:R-:W-:Y:S02]  /*256e0*/  IMAD.MOV.U32 R32, RZ, RZ, R9 ;  /* 0x000000ffff207224 */ /* 0x000fe400078e0009 */
[----:B0-----:R-:W-:Y:S02]  /*256f0*/  @!P4 IMAD.MOV.U32 R6, RZ, RZ, R89 ;  /* 0x000000ffff06c224 */ /* 0x001fe400078e0059 */
[----:B------:R-:W-:-:S02]  /*25700*/  @!P4 IMAD.MOV.U32 R7, RZ, RZ, R91 ;  /* 0x000000ffff07c224 */ /* 0x000fc400078e005b */
[----:B------:R-:W-:-:S03]  /*25710*/  @!P0 IMAD.MOV.U32 R91, RZ, RZ, R92 ;  /* 0x000000ffff5b8224 */ /* 0x000fc600078e005c */
[----:B------:R0:W-:Y:S01]  /*25720*/  @!P4 ST.E.64 desc[UR50][R2.64], R6 ;  /* 0x000000060200c985 */ /* 0x0001e2000c101b32 */
[----:B------:R-:W-:Y:S02]  /*25730*/  ISETP.GE.AND P4, PT, R33, UR4, PT ;  /* 0x0000000421007c0c */ /* 0x000fe4000bf86270 */
[----:B------:R-:W-:Y:S01]  /*25740*/  @!P1 LEA.HI.X R5, R24, R41, R26, 0x2, P5 ;  /* 0x0000002918059211 */ /* 0x000fe200028f141a */
[----:B------:R-:W-:Y:S02]  /*25750*/  IMAD.MOV.U32 R26, RZ, RZ, R10 ;  /* 0x000000ffff1a7224 */ /* 0x000fe400078e000a */
[----:B------:R-:W-:Y:S02]  /*25760*/  IMAD.MOV.U32 R24, RZ, RZ, R11 ;  /* 0x000000ffff187224 */ /* 0x000fe400078e000b */
[----:B0-----:R-:W-:Y:S02]  /*25770*/  @!P1 IMAD.MOV.U32 R2, RZ, RZ, R93 ;  /* 0x000000ffff029224 */ /* 0x001fe400078e005d */
[----:B------:R-:W-:Y:S01]  /*25780*/  @!P1 IMAD.MOV.U32 R3, RZ, RZ, R95 ;  /* 0x000000ffff039224 */ /* 0x000fe200078e005f */
[----:B------:R-:W-:-:S02]  /*25790*/  @!P2 MOV R95, R96 ;  /* 0x00000060005fa202 */ /* 0x000fc40000000f00 */
[----:B---3--:R-:W-:Y:S02]  /*257a0*/  MOV R30, R8 ;  /* 0x00000008001e7202 */ /* 0x008fe40000000f00 */
[----:B------:R-:W-:-:S04]  /*257b0*/  @!P0 LEA R8, P3, R35, R14, 0x2 ;  /* 0x0000000e23088211 */ /* 0x000fc800078610ff */
[----:B------:R-:W-:Y:S02]  /*257c0*/  @!P0 LEA.HI.X R9, R35, R41, R36, 0x2, P3 ;  /* 0x0000002923098211 */ /* 0x000fe400018f1424 */
[----:B------:R-:W-:-:S03]  /*257d0*/  ISETP.GE.AND P3, PT, R31, UR4, PT ;  /* 0x000000041f007c0c */ /* 0x000fc6000bf66270 */
[----:B------:R-:W-:Y:S01]  /*257e0*/  @!P0 ST.E.64 desc[UR50][R8.64], R90 ;  /* 0x0000005a08008985 */ /* 0x000fe2000c101b32 */
[----:B------:R-:W-:-:S03]  /*257f0*/  @!P2 LEA R10, P0, R12, R14, 0x2 ;  /* 0x0000000e0c0aa211 */ /* 0x000fc600078010ff */
[----:B------:R0:W-:Y:S01]  /*25800*/  @!P1 ST.E.64 desc[UR50][R4.64], R2 ;  /* 0x0000000204009985 */ /* 0x0001e2000c101b32 */
[-C--:B------:R-:W-:Y:S02]  /*25810*/  @!P2 LEA.HI.X R11, R12, R41.reuse, R13, 0x2, P0 ;  /* 0x000000290c0ba211 */ /* 0x080fe400000f140d */
[-C--:B------:R-:W-:Y:S02]  /*25820*/  @!P4 LEA R6, P1, R33, R14.reuse, 0x2 ;  /* 0x0000000e2106c211 */ /* 0x080fe400078210ff */
[----:B--2---:R-:W-:Y:S02]  /*25830*/  ISETP.GE.AND P0, PT, R29, UR4, PT ;  /* 0x000000041d007c0c */ /* 0x004fe4000bf06270 */
[----:B------:R-:W-:Y:S02]  /*25840*/  @!P4 LEA.HI.X R7, R33, R41, R34, 0x2, P1 ;  /* 0x000000292107c211 */ /* 0x000fe400008f1422 */
[----:B------:R-:W-:Y:S02]  /*25850*/  ISETP.GE.AND P1, PT, R27, UR4, PT ;  /* 0x000000041b007c0c */ /* 0x000fe4000bf26270 */
[----:B------:R-:W-:Y:S01]  /*25860*/  @!P3 LEA R12, P5, R31, R14, 0x2 ;  /* 0x0000000e1f0cb211 */ /* 0x000fe200078a10ff */
[----:B0-----:R-:W-:-:S02]  /*25870*/  @!P4 IMAD.MOV.U32 R2, RZ, RZ, R97 ;  /* 0x000000ffff02c224 */ /* 0x001fc400078e0061 */
[----:B------:R-:W-:Y:S01]  /*25880*/  @!P4 IMAD.MOV.U32 R3, RZ, RZ, R99 ;  /* 0x000000ffff03c224 */ /* 0x000fe200078e0063 */
[----:B------:R-:W-:Y:S01]  /*25890*/  @!P3 LEA.HI.X R13, R31, R41, R32, 0x2, P5 ;  /* 0x000000291f0db211 */ /* 0x000fe200028f1420 */
[----:B------:R-:W-:Y:S01]  /*258a0*/  @!P3 IMAD.MOV.U32 R99, RZ, RZ, R100 ;  /* 0x000000ffff63b224 */ /* 0x000fe200078e0064 */
[----:B------:R-:W-:Y:S01]  /*258b0*/  @!P2 ST.E.64 desc[UR50][R10.64], R94 ;  /* 0x0000005e0a00a985 */ /* 0x000fe2000c101b32 */
[----:B------:R-:W-:-:S03]  /*258c0*/  @!P0 LEA R4, P2, R29, R14, 0x2 ;  /* 0x0000000e1d048211 */ /* 0x000fc600078410ff */
[----:B------:R0:W-:Y:S01]  /*258d0*/  @!P4 ST.E.64 desc[UR50][R6.64], R2 ;  /* 0x000000020600c985 */ /* 0x0001e2000c101b32 */
[----:B------:R-:W-:Y:S02]  /*258e0*/  ISETP.GE.AND P4, PT, R25, UR4, PT ;  /* 0x0000000419007c0c */ /* 0x000fe4000bf86270 */
[----:B-----5:R-:W-:Y:S01]  /*258f0*/  ISETP.GE.AND P5, PT, R21, UR4, PT ;  /* 0x0000000415007c0c */ /* 0x020fe2000bfa6270 */
[----:B------:R1:W-:Y:S01]  /*25900*/  @!P3 ST.E.64 desc[UR50][R12.64], R98 ;  /* 0x000000620c00b985 */ /* 0x0003e2000c101b32 */
[----:B------:R-:W-:Y:S02]  /*25910*/  ISETP.GE.AND P3, PT, R15, UR4, PT ;  /* 0x000000040f007c0c */ /* 0x000fe4000bf66270 */
[----:B------:R-:W-:Y:S02]  /*25920*/  @!P0 LEA.HI.X R5, R29, R41, R30, 0x2, P2 ;  /* 0x000000291d058211 */ /* 0x000fe400010f141e */
[----:B------:R-:W-:-:S04]  /*25930*/  @!P1 LEA R8, P2, R27, R14, 0x2 ;  /* 0x0000000e1b089211 */ /* 0x000fc800078410ff */
[----:B------:R-:W-:Y:S01]  /*25940*/  @!P1 LEA.HI.X R9, R27, R41, R28, 0x2, P2 ;  /* 0x000000291b099211 */ /* 0x000fe200010f141c */
[----:B0-----:R-:W-:Y:S02]  /*25950*/  @!P0 IMAD.MOV.U32 R2, RZ, RZ, R101 ;  /* 0x000000ffff028224 */ /* 0x001fe400078e0065 */
[----:B------:R-:W-:Y:S02]  /*25960*/  @!P0 IMAD.MOV.U32 R3, RZ, RZ, R103 ;  /* 0x000000ffff038224 */ /* 0x000fe400078e0067 */
[----:B------:R-:W-:-:S03]  /*25970*/  @!P1 IMAD.MOV.U32 R103, RZ, RZ, R104 ;  /* 0x000000ffff679224 */ /* 0x000fc600078e0068 */
[----:B------:R0:W-:Y:S01]  /*25980*/  @!P0 ST.E.64 desc[UR50][R4.64], R2 ;  /* 0x0000000204008985 */ /* 0x0001e2000c101b32 */
[----:B------:R-:W-:-:S03]  /*25990*/  @!P4 LEA R6, P0, R25, R14, 0x2 ;  /* 0x0000000e1906c211 */ /* 0x000fc600078010ff */
[----:B------:R2:W-:Y:S01]  /*259a0*/  @!P1 ST.E.64 desc[UR50][R8.64], R102 ;  /* 0x0000006608009985 */ /* 0x0005e2000c101b32 */
[-C--:B------:R-:W-:Y:S02]  /*259b0*/  @!P5 LEA R10, P1, R21, R14.reuse, 0x2 ;  /* 0x0000000e150ad211 */ /* 0x080fe400078210ff */
[----:B-1----:R-:W-:Y:S02]  /*259c0*/  @!P3 LEA R12, P2, R15, R14, 0x2 ;  /* 0x0000000e0f0cb211 */ /* 0x002fe400078410ff */
[-C--:B------:R-:W-:Y:S02]  /*259d0*/  @!P4 LEA.HI.X R7, R25, R41.reuse, R26, 0x2, P0 ;  /* 0x000000291907c211 */ /* 0x080fe400000f141a */
[----:B------:R-:W-:Y:S01]  /*259e0*/  @!P5 LEA.HI.X R11, R21, R41, R24, 0x2, P1 ;  /* 0x00000029150bd211 */ /* 0x000fe200008f1418 */
[----:B0-----:R-:W-:Y:S01]  /*259f0*/  @!P4 IMAD.MOV.U32 R2, RZ, RZ, R105 ;  /* 0x000000ffff02c224 */ /* 0x001fe200078e0069 */
[----:B------:R-:W-:Y:S01]  /*25a00*/  @!P4 MOV R3, R107 ;  /* 0x0000006b0003c202 */ /* 0x000fe20000000f00 */
[----:B------:R-:W-:Y:S01]  /*25a10*/  @!P5 IMAD.MOV.U32 R107, RZ, RZ, R108 ;  /* 0x000000ffff6bd224 */ /* 0x000fe200078e006c */
[----:B------:R-:W-:-:S03]  /*25a20*/  @!P3 LEA.HI.X R13, R15, R41, R20, 0x2, P2 ;  /* 0x000000290f0db211 */ /* 0x000fc600010f1414 */
[----:B------:R2:W-:Y:S04]  /*25a30*/  @!P4 ST.E.64 desc[UR50][R6.64], R2 ;  /* 0x000000020600c985 */ /* 0x0005e8000c101b32 */
[----:B------:R2:W-:Y:S04]  /*25a40*/  @!P5 ST.E.64 desc[UR50][R10.64], R106 ;  /* 0x0000006a0a00d985 */ /* 0x0005e8000c101b32 */
[----:B------:R2:W-:Y:S01]  /*25a50*/  @!P3 ST.E.64 desc[UR50][R12.64], R48 ;  /* 0x000000300c00b985 */ /* 0x0005e2000c101b32 */
[----:B------:R-:W-:-:S13]  /*25a60*/  ISETP.GE.AND P0, PT, R0, UR4, PT ;  /* 0x0000000400007c0c */ /* 0x000fda000bf06270 */
[----:B--2---:R-:W-:Y:S05]  /*25a70*/  @P0 BRA `(.L_x_4469) ;  /* 0x0000000c00980947 */ /* 0x004fea0003800000 */
[----:B------:R-:W2:Y:S01]  /*25a80*/  LDL R20, [R1+0xc8] ;  /* 0x0000c80001147983 */ /* 0x000ea20000100800 */
[----:B------:R-:W-:-:S04]  /*25a90*/  LEA R14, P0, R0, R14, 0x2 ;  /* 0x0000000e000e7211 */ /* 0x000fc800078010ff */
[----:B--2---:R-:W-:-:S05]  /*25aa0*/  LEA.HI.X R15, R0, R41, R20, 0x2, P0 ;  /* 0x00000029000f7211 */ /* 0x004fca00000f1414 */
[----:B------:R0:W-:Y:S01]  /*25ab0*/  ST.E.64 desc[UR50][R14.64], R50 ;  /* 0x000000320e007985 */ /* 0x0001e2000c101b32 */
[----:B------:R-:W-:Y:S05]  /*25ac0*/  BRA `(.L_x_4469) ;  /* 0x0000000c00847947 */ /* 0x000fea0003800000 */
.L_x_4455:
[----:B------:R-:W2:Y:S01]  /*25ad0*/  LDL.LU R4, [R1+0x50] ;  /* 0x0000500001047983 */ /* 0x000ea20000300800 */
[----:B------:R-:W-:Y:S01]  /*25ae0*/  ULDC.64 UR6, c[0x0][0xc08] ;  /* 0x0003020000067ab9 */ /* 0x000fe20000000a00 */
[----:B------:R-:W-:Y:S02]  /*25af0*/  ULDC.64 UR4, c[0x0][0xc00] ;  /* 0x0003000000047ab9 */ /* 0x000fe40000000a00 */
[----:B------:R-:W3:Y:S01]  /*25b00*/  LDL.LU R0, [R1+0x54] ;  /* 0x0000540001007983 */ /* 0x000ee20000300800 */
[----:B------:R-:W-:Y:S01]  /*25b10*/  ISETP.NE.U32.AND P1, PT, RZ, UR6, PT ;  /* 0x00000006ff007c0c */ /* 0x000fe2000bf25070 */
[----:B------:R-:W-:Y:S01]  /*25b20*/  IMAD.MOV.U32 R15, RZ, RZ, RZ ;  /* 0x000000ffff0f7224 */ /* 0x000fe200078e00ff */
[----:B------:R-:W-:Y:S02]  /*25b30*/  ISETP.NE.U32.AND P0, PT, RZ, UR4, PT ;  /* 0x00000004ff007c0c */ /* 0x000fe4000bf05070 */
[----:B------:R-:W-:Y:S02]  /*25b40*/  ISETP.NE.AND.EX P1, PT, RZ, UR7, PT, P1 ;  /* 0x00000007ff007c0c */ /* 0x000fe4000bf25310 */
[----:B------:R-:W-:Y:S01]  /*25b50*/  ISETP.NE.AND.EX P0, PT, RZ, UR5, PT, P0 ;  /* 0x00000005ff007c0c */ /* 0x000fe2000bf05300 */
[----:B------:R-:W1:Y:S01]  /*25b60*/  S2R R28, SR_TID.X ;  /* 0x00000000001c7919 */ /* 0x000e620000002100 */
[----:B--2---:R-:W-:Y:S01]  /*25b70*/  IADD3 R2, P2, R4, UR4, RZ ;  /* 0x0000000404027c10 */ /* 0x004fe2000ff5e0ff */
[----:B------:R-:W-:-:S03]  /*25b80*/  ULDC UR4, c[0x0][0xa88] ;  /* 0x0002a20000047ab9 */ /* 0x000fc60000000800 */
[----:B---3--:R-:W-:-:S05]  /*25b90*/  IADD3.X R3, R0, UR5, RZ, P2, !PT ;  /* 0x0000000500037c10 */ /* 0x008fca00097fe4ff */
[----:B------:R-:W-:Y:S01]  /*25ba0*/  @P1 IADD3 R4, P2, R4, UR6, RZ ;  /* 0x0000000604041c10 */ /* 0x000fe2000ff5e0ff */
[----:B------:R-:W-:Y:S01]  /*25bb0*/  IMAD.U32 R20, RZ, RZ, UR4 ;  /* 0x00000004ff147e24 */ /* 0x000fe2000f8e00ff */
[----:B------:R2:W5:Y:S02]  /*25bc0*/  @P0 LDG.E R15, desc[UR50][R2.64] ;  /* 0x00000032020f0981 */ /* 0x000564000c1e1900 */
[----:B------:R-:W-:-:S05]  /*25bd0*/  @P1 IADD3.X R5, R0, UR7, RZ, P2, !PT ;  /* 0x0000000700051c10 */ /* 0x000fca00097fe4ff */
[----:B------:R2:W5:Y:S01]  /*25be0*/  @P1 LDG.E R20, desc[UR50][R4.64] ;  /* 0x0000003204141981 */ /* 0x000562000c1e1900 */
[----:B-1----:R-:W-:Y:S01]  /*25bf0*/  VIADD R0, R28, 0xffffff80 ;  /* 0xffffff801c007836 */ /* 0x002fe20000000000 */
[----:B------:R-:W-:-:S04]  /*25c00*/  ISETP.GT.AND P2, PT, R162, 0x1, PT ;  /* 0x00000001a200780c */ /* 0x000fc80003f44270 */
[----:B------:R-:W-:Y:S01]  /*25c10*/  ISETP.GT.AND P3, PT, R0, 0x7f, PT ;  /* 0x0000007f0000780c */ /* 0x000fe20003f64270 */
[----:B------:R-:W-:-:S12]  /*25c20*/  @P1 BRA `(.L_x_4474) ;  /* 0x0000000000101947 */ /* 0x000fd80003800000 */
[----:B------:R-:W-:Y:S05]  /*25c30*/  @!P0 BRA `(.L_x_4474) ;  /* 0x00000000000c8947 */ /* 0x000fea0003800000 */
[----:B--2---:R-:W2:Y:S04]  /*25c40*/  LDG.E R5, desc[UR50][R2.64] ;  /* 0x0000003202057981 */ /* 0x004ea8000c1e1900 */
[----:B-----5:R-:W2:Y:S02]  /*25c50*/  LDG.E R20, desc[UR50][R2.64+0x4] ;  /* 0x0000043202147981 */ /* 0x020ea4000c1e1900 */
[----:B--2---:R-:W-:-:S07]  /*25c60*/  IMAD.IADD R20, R20, 0x1, -R5 ;  /* 0x0000000114147824 */ /* 0x004fce00078e0a05 */
.L_x_4474:
[----:B--2---:R-:W2:Y:S04]  /*25c70*/  LDL.LU R2, [R1+0x48] ;  /* 0x0000480001027983 */ /* 0x004ea80000300800 */
[----:B------:R-:W3:Y:S01]  /*25c80*/  LDL.LU R0, [R1+0x58] ;  /* 0x0000580001007983 */ /* 0x000ee20000300800 */
[----:B------:R-:W-:Y:S01]  /*25c90*/  BSSY B1, `(.L_x_4475) ;  /* 0x0000038000017945 */ /* 0x000fe20003800000 */
[----:B-----5:R-:W-:Y:S02]  /*25ca0*/  SHF.R.S32.HI R14, RZ, 0x1f, R15 ;  /* 0x0000001fff0e7819 */ /* 0x020fe4000001140f */
[----:B--2---:R-:W-:Y:S02]  /*25cb0*/  SEL R25, R2, RZ, !P0 ;  /* 0x000000ff02197207 */ /* 0x004fe40004000000 */
[----:B---3--:R-:W-:Y:S01]  /*25cc0*/  SEL R24, R0, RZ, !P0 ;  /* 0x000000ff00187207 */ /* 0x008fe20004000000 */
[----:B------:R-:W-:Y:S06]  /*25cd0*/  @P3 BRA `(.L_x_4476) ;  /* 0x0000000000cc3947 */ /* 0x000fec0003800000 */
[----:B------:R-:W2:Y:S01]  /*25ce0*/  LDL R0, [R1+0x5c] ;  /* 0x00005c0001007983 */ /* 0x000ea20000100800 */
[----:B------:R-:W1:Y:S02]  /*25cf0*/  LDC R29, c[0x0][0xbe8] ;  /* 0x0002fa00ff1d7b82 */ /* 0x000e640000000800 */
[----:B-1----:R-:W-:Y:S02]  /*25d00*/  IMAD R2, R20, R29, RZ ;  /* 0x0000001d14027224 */ /* 0x002fe400078e02ff */
[----:B--2---:R-:W-:-:S04]  /*25d10*/  IMAD R0, R0, 0x80, R28 ;  /* 0x0000008000007824 */ /* 0x004fc800078e021c */
[----:B------:R-:W-:-:S05]  /*25d20*/  VIADD R27, R0, 0xffffff80 ;  /* 0xffffff80001b7836 */ /* 0x000fca0000000000 */
[----:B------:R-:W-:-:S13]  /*25d30*/  ISETP.GE.AND P0, PT, R27, R2, PT ;  /* 0x000000021b00720c */ /* 0x000fda0003f06270 */
[----:B------:R-:W-:Y:S05]  /*25d40*/  @P0 BRA `(.L_x_4476) ;  /* 0x0000000000b00947 */ /* 0x000fea0003800000 */
[----:B------:R-:W2:Y:S01]  /*25d50*/  LDL.LU R30, [R1+0x60] ;  /* 0x00006000011e7983 */ /* 0x000ea20000300800 */
[----:B------:R-:W-:Y:S01]  /*25d60*/  ISETP.GT.AND P3, PT, R162, 0x1, PT ;  /* 0x00000001a200780c */ /* 0x000fe20003f64270 */
[----:B------:R-:W1:Y:S01]  /*25d70*/  LDC.64 R2, c[0x0][0xba8] ;  /* 0x0002ea00ff027b82 */ /* 0x000e620000000a00 */
[----:B------:R-:W-:Y:S01]  /*25d80*/  MOV R0, 0x9b8 ;  /* 0x000009b800007802 */ /* 0x000fe20000000f00 */
[----:B------:R-:W-:Y:S01]  /*25d90*/  IMAD.MOV.U32 R21, RZ, RZ, R27 ;  /* 0x000000ffff157224 */ /* 0x000fe200078e001b */
[----:B------:R-:W-:Y:S02]  /*25da0*/  ISETP.NE.AND P0, PT, R29, 0x1, PT ;  /* 0x000000011d00780c */ /* 0x000fe40003f05270 */
[----:B------:R-:W-:-:S04]  /*25db0*/  SEL R26, R0, 0x978, P3 ;  /* 0x00000978001a7807 */ /* 0x000fc80001800000 */
[----:B------:R-:W3:Y:S08]  /*25dc0*/  LDC.64 R10, c[0x0][R26+0x220] ;  /* 0x000088001a0a7b82 */ /* 0x000ef00000000a00 */
[----:B------:R-:W4:Y:S08]  /*25dd0*/  LDC.64 R8, c[0x0][R26+0x218] ;  /* 0x000086001a087b82 */ /* 0x000f300000000a00 */
[----:B------:R-:W5:Y:S08]  /*25de0*/  LDC.64 R6, c[0x0][R26+0x228] ;  /* 0x00008a001a067b82 */ /* 0x000f700000000a00 */
[----:B------:R-:W0:Y:S08]  /*25df0*/  LDC.64 R4, c[0x0][R26+0x210] ;  /* 0x000084001a047b82 */ /* 0x000e300000000a00 */
[----:B------:R-:W4:Y:S08]  /*25e00*/  @P0 LDC R0, c[0x0][0xbec] ;  /* 0x0002fb00ff000b82 */ /* 0x000f300000000800 */
[----:B------:R-:W5:Y:S01]  /*25e10*/  @P0 LDC R33, c[0x0][0xbf0] ;  /* 0x0002fc00ff210b82 */ /* 0x000f620000000800 */
[----:B---3--:R-:W-:-:S07]  /*25e20*/  IMAD R11, R11, R25, RZ ;  /* 0x000000190b0b7224 */ /* 0x008fce00078e02ff */
[----:B-1----:R-:W1:Y:S01]  /*25e30*/  @!P3 LDC R2, c[0x0][0xb50] ;  /* 0x0002d400ff02bb82 */ /* 0x002e620000000800 */
[----:B------:R-:W-:Y:S02]  /*25e40*/  IMAD R11, R10, R24, R11 ;  /* 0x000000180a0b7224 */ /* 0x000fe400078e020b */
[----:B----4-:R-:W-:-:S05]  /*25e50*/  @P0 IMAD.HI.U32 R0, R27, R0, RZ ;  /* 0x000000001b000227 */ /* 0x010fca00078e00ff */
[----:B------:R-:W3:Y:S01]  /*25e60*/  @!P3 LDC R3, c[0x0][0xb54] ;  /* 0x0002d500ff03bb82 */ /* 0x000ee20000000800 */
[-C--:B------:R-:W-:Y:S02]  /*25e70*/  IMAD R31, R9, R223.reuse, RZ ;  /* 0x000000df091f7224 */ /* 0x080fe400078e02ff */
[----:B------:R-:W-:Y:S01]  /*25e80*/  IMAD.WIDE.U32 R12, R8, R223, RZ ;  /* 0x000000df080c7225 */ /* 0x000fe200078e00ff */
[----:B-----5:R-:W-:-:S03]  /*25e90*/  @P0 SHF.R.U32.HI R21, RZ, R33, R0 ;  /* 0x00000021ff150219 */ /* 0x020fc60000011600 */
[----:B------:R-:W-:-:S04]  /*25ea0*/  IMAD.WIDE.U32 R8, R10, R25, RZ ;  /* 0x000000190a087225 */ /* 0x000fc800078e00ff */
[----:B------:R-:W-:Y:S01]  /*25eb0*/  IMAD.IADD R13, R31, 0x1, R13 ;  /* 0x000000011f0d7824 */ /* 0x000fe200078e020d */
[----:B------:R-:W-:Y:S01]  /*25ec0*/  IADD3 R12, P0, P1, R8, R12, R15 ;  /* 0x0000000c080c7210 */ /* 0x000fe2000791e00f */
[----:B------:R-:W-:Y:S02]  /*25ed0*/  IMAD.MOV R0, RZ, RZ, -R21 ;  /* 0x000000ffff007224 */ /* 0x000fe400078e0a15 */
[----:B------:R-:W-:Y:S02]  /*25ee0*/  IMAD.IADD R11, R9, 0x1, R11 ;  /* 0x00000001090b7824 */ /* 0x000fe400078e020b */
[----:B------:R-:W-:-:S03]  /*25ef0*/  IMAD R9, R29, R0, R27 ;  /* 0x000000001d097224 */ /* 0x000fc600078e021b */
[----:B------:R-:W-:Y:S02]  /*25f00*/  IADD3.X R0, R11, R13, R14, P0, P1 ;  /* 0x0000000d0b007210 */ /* 0x000fe400007e240e */
        /* <DEDUP_REMOVED lines=8> */
[----:B0-----:R-:W-:-:S04]  /*25f90*/  IMAD R0, R5, R9, RZ ;  /* 0x0000000905007224 */ /* 0x001fc800078e02ff */
[C---:B------:R-:W-:Y:S02]  /*25fa0*/  IMAD R11, R4.reuse, R11, R0 ;  /* 0x0000000b040b7224 */ /* 0x040fe400078e0200 */
[----:B------:R-:W-:-:S04]  /*25fb0*/  IMAD.WIDE.U32 R4, R4, R9, R6 ;  /* 0x0000000904047225 */ /* 0x000fc800078e0006 */
[----:B------:R-:W-:Y:S01]  /*25fc0*/  IMAD.IADD R0, R5, 0x1, R11 ;  /* 0x0000000105007824 */ /* 0x000fe200078e020b */
[----:B-1----:R-:W-:Y:S01]  /*25fd0*/  LEA R2, P0, R4, R2, 0x2 ;  /* 0x0000000204027211 */ /* 0x002fe200078010ff */
[----:B------:R-:W-:-:S03]  /*25fe0*/  IMAD.MOV.U32 R5, RZ, RZ, -0x800000 ;  /* 0xff800000ff057424 */ /* 0x000fc600078e00ff */
[----:B---3--:R-:W-:-:S05]  /*25ff0*/  LEA.HI.X R3, R4, R3, R0, 0x2, P0 ;  /* 0x0000000304037211 */ /* 0x008fca00000f1400 */
[----:B------:R1:W-:Y:S04]  /*26000*/  STG.E desc[UR50][R2.64], R5 ;  /* 0x0000000502007986 */ /* 0x0003e8000c101932 */
.L_x_4476:
[----:B------:R-:W-:Y:S05]  /*26010*/  BSYNC B1 ;  /* 0x0000000000017941 */ /* 0x000fea0003800000 */
.L_x_4475:
[----:B------:R-:W-:Y:S05]  /*26020*/  @P2 BRA `(.L_x_4469) ;  /* 0x00000008002c2947 */ /* 0x000fea0003800000 */
[----:B------:R-:W2:Y:S01]  /*26030*/  LDL R26, [R1+0x5c] ;  /* 0x00005c00011a7983 */ /* 0x000ea20000100800 */
[----:B------:R-:W3:Y:S01]  /*26040*/  LDC R21, c[0x0][0xbe8] ;  /* 0x0002fa00ff157b82 */ /* 0x000ee20000000800 */
[----:B------:R-:W-:Y:S01]  /*26050*/  IADD3 R4, R28, -0x80, RZ ;  /* 0xffffff801c047810 */ /* 0x000fe20007ffe0ff */
[----:B------:R-:W-:Y:S01]  /*26060*/  ULDC.64 UR4, c[0x0][0xaa0] ;  /* 0x0002a80000047ab9 */ /* 0x000fe20000000a00 */
[----:B------:R-:W-:Y:S01]  /*26070*/  ULDC.64 UR6, c[0x0][0xaf0] ;  /* 0x0002bc0000067ab9 */ /* 0x000fe20000000a00 */
[----:B------:R-:W-:Y:S01]  /*26080*/  IMAD R0, R14, UR4, RZ ;  /* 0x000000040e007c24 */ /* 0x000fe2000f8e02ff */
[----:B-1----:R-:W-:-:S03]  /*26090*/  SHF.R.S32.HI R3, RZ, 0x1f, R4 ;  /* 0x0000001fff037819 */ /* 0x002fc60000011404 */
[----:B------:R-:W-:Y:S01]  /*260a0*/  IMAD R5, R15, UR5, R0 ;  /* 0x000000050f057c24 */ /* 0x000fe2000f8e0200 */
[----:B------:R-:W-:Y:S01]  /*260b0*/  LEA.HI R7, R3, R4, RZ, 0x3 ;  /* 0x0000000403077211 */ /* 0x000fe200078f18ff */
[----:B------:R-:W-:Y:S01]  /*260c0*/  IMAD.WIDE.U32 R2, R15, UR4, RZ ;  /* 0x000000040f027c25 */ /* 0x000fe2000f8e00ff */
[----:B------:R-:W-:Y:S02]  /*260d0*/  ULDC.64 UR4, c[0x0][0xae8] ;  /* 0x0002ba0000047ab9 */ /* 0x000fe40000000a00 */
[----:B------:R-:W-:Y:S01]  /*260e0*/  LOP3.LUT R9, R7, 0xfffffff8, RZ, 0xc0, !PT ;  /* 0xfffffff807097812 */ /* 0x000fe200078ec0ff */
[----:B------:R-:W-:Y:S01]  /*260f0*/  IMAD.IADD R3, R3, 0x1, R5 ;  /* 0x0000000103037824 */ /* 0x000fe200078e0205 */
[----:B------:R-:W-:-:S03]  /*26100*/  SHF.R.S32.HI R27, RZ, 0x3, R7 ;  /* 0x00000003ff1b7819 */ /* 0x000fc60000011407 */
[----:B------:R-:W-:Y:S02]  /*26110*/  IMAD.IADD R8, R4, 0x1, -R9 ;  /* 0x0000000104087824 */ /* 0x000fe400078e0a09 */
[----:B------:R-:W-:Y:S01]  /*26120*/  IMAD.WIDE.U32 R2, R223, UR4, R2 ;  /* 0x00000004df027c25 */ /* 0x000fe2000f8e0002 */
[----:B---3--:R-:W-:-:S03]  /*26130*/  ISETP.NE.AND P0, PT, R21, 0x1, PT ;  /* 0x000000011500780c */ /* 0x008fc60003f05270 */
[----:B------:R-:W-:Y:S02]  /*26140*/  IMAD R0, R8, 0x20, R27 ;  /* 0x0000002008007824 */ /* 0x000fe400078e021b */
[----:B------:R-:W-:Y:S01]  /*26150*/  IMAD R3, R223, UR5, R3 ;  /* 0x00000005df037c24 */ /* 0x000fe2000f8e0203 */
[----:B------:R-:W-:Y:S01]  /*26160*/  ULDC.64 UR4, c[0x0][0xae0] ;  /* 0x0002b80000047ab9 */ /* 0x000fe20000000a00 */
[----:B------:R-:W-:Y:S02]  /*26170*/  IMAD R4, R24, UR6, RZ ;  /* 0x0000000618047c24 */ /* 0x000fe4000f8e02ff */
[----:B------:R-:W-:-:S04]  /*26180*/  IMAD.WIDE.U32 R2, R25, UR6, R2 ;  /* 0x0000000619027c25 */ /* 0x000fc8000f8e0002 */
[----:B------:R-:W-:Y:S01]  /*26190*/  IMAD R7, R25, UR7, R4 ;  /* 0x0000000719077c24 */ /* 0x000fe2000f8e0204 */
[----:B------:R-:W1:Y:S03]  /*261a0*/  @P0 LDC R6, c[0x0][0xbec] ;  /* 0x0002fb00ff060b82 */ /* 0x000e660000000800 */
[----:B------:R-:W-:-:S05]  /*261b0*/  IMAD.IADD R3, R3, 0x1, R7 ;  /* 0x0000000103037824 */ /* 0x000fca00078e0207 */
[----:B------:R-:W3:Y:S01]  /*261c0*/  @P0 LDC R11, c[0x0][0xbf0] ;  /* 0x0002fc00ff0b0b82 */ /* 0x000ee20000000800 */
[----:B--2---:R-:W-:-:S04]  /*261d0*/  IMAD R9, R26, 0x80, R0 ;  /* 0x000000801a097824 */ /* 0x004fc800078e0200 */
[----:B-1----:R-:W-:-:S04]  /*261e0*/  @P0 IMAD.HI.U32 R0, R9, R6, RZ ;  /* 0x0000000609000227 */ /* 0x002fc800078e00ff */
[----:B------:R-:W-:Y:S01]  /*261f0*/  IMAD.MOV.U32 R5, RZ, RZ, R9 ;  /* 0x000000ffff057224 */ /* 0x000fe200078e0009 */
[----:B---3--:R-:W-:-:S04]  /*26200*/  @P0 SHF.R.U32.HI R5, RZ, R11, R0 ;  /* 0x0000000bff050219 */ /* 0x008fc80000011600 */
[--C-:B------:R-:W-:Y:S01]  /*26210*/  SHF.R.S32.HI R0, RZ, 0x1f, R5.reuse ;  /* 0x0000001fff007819 */ /* 0x100fe20000011405 */
[----:B------:R-:W-:Y:S02]  /*26220*/  IMAD.MOV R4, RZ, RZ, -R5 ;  /* 0x000000ffff047224 */ /* 0x000fe400078e0a05 */
[----:B------:R-:W-:-:S04]  /*26230*/  IMAD.WIDE.U32 R2, R5, UR4, R2 ;  /* 0x0000000405027c25 */ /* 0x000fc8000f8e0002 */
[----:B------:R-:W-:Y:S02]  /*26240*/  IMAD R0, R0, UR4, RZ ;  /* 0x0000000400007c24 */ /* 0x000fe4000f8e02ff */
[----:B------:R-:W-:Y:S02]  /*26250*/  IMAD R7, R21, R4, R9 ;  /* 0x0000000415077224 */ /* 0x000fe400078e0209 */
[----:B------:R-:W-:Y:S01]  /*26260*/  IMAD R5, R5, UR5, R0 ;  /* 0x0000000505057c24 */ /* 0x000fe2000f8e0200 */
[----:B------:R-:W-:Y:S02]  /*26270*/  ULDC.64 UR4, c[0x0][0xad8] ;  /* 0x0002b60000047ab9 */ /* 0x000fe40000000a00 */
[----:B------:R-:W-:Y:S02]  /*26280*/  SHF.R.S32.HI R0, RZ, 0x1f, R7 ;  /* 0x0000001fff007819 */ /* 0x000fe40000011407 */
[----:B------:R-:W-:-:S03]  /*26290*/  IADD3 R3, R3, R5, RZ ;  /* 0x0000000503037210 */ /* 0x000fc60007ffe0ff */
[----:B------:R-:W-:Y:S02]  /*262a0*/  IMAD R0, R0, UR4, RZ ;  /* 0x0000000400007c24 */ /* 0x000fe4000f8e02ff */
[----:B------:R-:W-:-:S04]  /*262b0*/  IMAD.WIDE.U32 R4, R7, UR4, R2 ;  /* 0x0000000407047c25 */ /* 0x000fc8000f8e0002 */
[----:B------:R-:W-:Y:S01]  /*262c0*/  IMAD R9, R7, UR5, R0 ;  /* 0x0000000507097c24 */ /* 0x000fe2000f8e0200 */
[----:B------:R-:W-:Y:S01]  /*262d0*/  ULDC.64 UR4, c[0x0][0xa80] ;  /* 0x0002a00000047ab9 */ /* 0x000fe20000000a00 */
[----:B------:R-:W-:Y:S01]  /*262e0*/  IMAD.SHL.U32 R7, R8, 0x8, RZ ;  /* 0x0000000808077824 */ /* 0x000fe200078e00ff */
[C---:B------:R-:W-:Y:S01]  /*262f0*/  LEA R2, P0, R4.reuse, UR4, 0x1 ;  /* 0x0000000404027c11 */ /* 0x040fe2000f8008ff */
[----:B------:R-:W-:Y:S01]  /*26300*/  IMAD.IADD R3, R5, 0x1, R9 ;  /* 0x0000000105037824 */ /* 0x000fe200078e0209 */
[----:B------:R-:W-:Y:S01]  /*26310*/  UMOV UR4, 0xffffffff ;  /* 0xffffffff00047882 */ /* 0x000fe20000000000 */
[C---:B------:R-:W-:Y:S01]  /*26320*/  VIADD R5, R7.reuse, 0x80 ;  /* 0x0000008007057836 */ /* 0x040fe20000000000 */
[----:B------:R-:W-:Y:S01]  /*26330*/  SHF.R.S32.HI R10, RZ, 0x1f, R7 ;  /* 0x0000001fff0a7819 */ /* 0x000fe20000011407 */
[----:B------:R-:W-:Y:S01]  /*26340*/  VIADD R9, R7, 0x40 ;  /* 0x0000004007097836 */ /* 0x000fe20000000000 */
[----:B------:R-:W-:Y:S02]  /*26350*/  LEA.HI.X R3, R4, UR5, R3, 0x1, P0 ;  /* 0x0000000504037c11 */ /* 0x000fe400080f0c03 */
[----:B------:R-:W-:-:S02]  /*26360*/  SHF.R.S32.HI R8, RZ, 0x1f, R5 ;  /* 0x0000001fff087819 */ /* 0x000fc40000011405 */
[----:B------:R-:W-:Y:S01]  /*26370*/  SHF.R.S32.HI R24, RZ, 0x1f, R9 ;  /* 0x0000001fff187819 */ /* 0x000fe20000011409 */
[----:B------:R-:W-:Y:S06]  /*26380*/  BRA.DIV UR4, `(.L_x_4477) ;  /* 0x000000da04b07947 */ /* 0x000fec000b800000 */
[----:B------:R1:W2:Y:S04]  /*26390*/  SHFL.IDX PT, R0, R3, RZ, 0x181f ;  /* 0x00181fff03007589 */ /* 0x0002a800000e0000 */
[----:B------:R1:W3:Y:S02]  /*263a0*/  SHFL.IDX PT, R14, R2, RZ, 0x181f ;  /* 0x00181fff020e7589 */ /* 0x0002e400000e0000 */
.L_x_4798:
[----:B------:R-:W-:Y:S01]  /*263b0*/  IMAD R21, R20, R21, RZ ;  /* 0x0000001514157224 */ /* 0x000fe200078e02ff */
[----:B------:R-:W-:Y:S01]  /*263c0*/  BSSY B1, `(.L_x_4478) ;  /* 0x0000011000017945 */ /* 0x000fe20003800000 */
[----:B------:R-:W-:-:S05]  /*263d0*/  IMAD R6, R26, 0x80, R27 ;  /* 0x000000801a067824 */ /* 0x000fca00078e021b */
[----:B------:R-:W-:-:S13]  /*263e0*/  ISETP.GE.AND P0, PT, R6, R21, PT ;  /* 0x000000150600720c */ /* 0x000fda0003f06270 */
[----:B------:R-:W-:Y:S05]  /*263f0*/  @P0 BRA `(.L_x_4479) ;  /* 0x0000000000340947 */ /* 0x000fea0003800000 */
[----:B------:R-:W-:Y:S02]  /*26400*/  ULDC UR4, c[0x0][0xac8] ;  /* 0x0002b20000047ab9 */ /* 0x000fe40000000800 */
[----:B------:R-:W-:Y:S02]  /*26410*/  ISETP.GE.AND P3, PT, R7, UR4, PT ;  /* 0x0000000407007c0c */ /* 0x000fe4000bf66270 */
[----:B------:R-:W-:Y:S02]  /*26420*/  ISETP.GE.AND P4, PT, R9, UR4, PT ;  /* 0x0000000409007c0c */ /* 0x000fe4000bf86270 */
[----:B------:R-:W-:-:S09]  /*26430*/  ISETP.GE.AND P5, PT, R5, UR4, PT ;  /* 0x0000000405007c0c */ /* 0x000fd2000bfa6270 */
[-C--:B---3--:R-:W-:Y:S02]  /*26440*/  @!P3 LEA R12, P0, R7, R14.reuse, 0x1 ;  /* 0x0000000e070cb211 */ /* 0x088fe400078008ff */
[-C--:B------:R-:W-:Y:S02]  /*26450*/  @!P4 LEA R26, P1, R9, R14.reuse, 0x1 ;  /* 0x0000000e091ac211 */ /* 0x080fe400078208ff */
[----:B------:R-:W-:Y:S02]  /*26460*/  @!P5 LEA R14, P2, R5, R14, 0x1 ;  /* 0x0000000e050ed211 */ /* 0x000fe400078408ff */
[-C--:B--2---:R-:W-:Y:S02]  /*26470*/  @!P3 LEA.HI.X R13, R7, R0.reuse, R10, 0x1, P0 ;  /* 0x00000000070db211 */ /* 0x084fe400000f0c0a */
[-C--:B------:R-:W-:Y:S02]  /*26480*/  @!P4 LEA.HI.X R27, R9, R0.reuse, R24, 0x1, P1 ;  /* 0x00000000091bc211 */ /* 0x080fe400008f0c18 */
[----:B------:R-:W-:Y:S01]  /*26490*/  @!P5 LEA.HI.X R15, R5, R0, R8, 0x1, P2 ;  /* 0x00000000050fd211 */ /* 0x000fe200010f0c08 */
[----:B------:R4:W-:Y:S04]  /*264a0*/  @!P3 ST.E.128 desc[UR50][R12.64], RZ ;  /* 0x000000ff0c00b985 */ /* 0x0009e8000c101d32 */
[----:B------:R4:W-:Y:S04]  /*264b0*/  @!P4 ST.E.128 desc[UR50][R26.64], RZ ;  /* 0x000000ff1a00c985 */ /* 0x0009e8000c101d32 */
[----:B------:R4:W-:Y:S02]  /*264c0*/  @!P5 ST.E.128 desc[UR50][R14.64], RZ ;  /* 0x000000ff0e00d985 */ /* 0x0009e4000c101d32 */
.L_x_4479:
[----:B------:R-:W-:Y:S05]  /*264d0*/  BSYNC B1 ;  /* 0x0000000000017941 */ /* 0x000fea0003800000 */
.L_x_4478:
[----:B------:R-:W-:-:S03]  /*264e0*/  UMOV UR4, 0xffffffff ;  /* 0xffffffff00047882 */ /* 0x000fc60000000000 */
[----:B------:R-:W-:Y:S05]  /*264f0*/  BRA.DIV UR4, `(.L_x_4480) ;  /* 0x000000da04887947 */ /* 0x000fea000b800000 */
[----:B--2---:R2:W0:Y:S04]  /*26500*/  SHFL.IDX PT, R0, R3, 0x1, 0x181f ;  /* 0x00381f0003007f89 */ /* 0x00442800000e0000 */
[----:B---34-:R2:W3:Y:S02]  /*26510*/  SHFL.IDX PT, R14, R2, 0x1, 0x181f ;  /* 0x00381f00020e7f89 */ /* 0x0184e400000e0000 */
.L_x_4802:
        /* <DEDUP_REMOVED lines=17> */
.L_x_4482:
[----:B------:R-:W-:Y:S05]  /*26630*/  BSYNC B1 ;  /* 0x0000000000017941 */ /* 0x000fea0003800000 */
.L_x_4481:
[----:B------:R-:W-:-:S03]  /*26640*/  UMOV UR4, 0xffffffff ;  /* 0xffffffff00047882 */ /* 0x000fc60000000000 */
[----:B------:R-:W-:Y:S05]  /*26650*/  BRA.DIV UR4, `(.L_x_4483) ;  /* 0x000000da04787947 */ /* 0x000fea000b800000 */
[----:B0-----:R0:W0:Y:S04]  /*26660*/  SHFL.IDX PT, R0, R3, 0x2, 0x181f ;  /* 0x00581f0003007f89 */ /* 0x00102800000e0000 */
[----:B---34-:R3:W4:Y:S02]  /*26670*/  SHFL.IDX PT, R14, R2, 0x2, 0x181f ;  /* 0x00581f00020e7f89 */ /* 0x01872400000e0000 */
.L_x_4806:
        /* <DEDUP_REMOVED lines=8> */
[-C--:B----4-:R-:W-:Y:S02]  /*26700*/  @!P3 LEA R12, P0, R7, R14.reuse, 0x1 ;  /* 0x0000000e070cb211 */ /* 0x090fe400078008ff */
        /* <DEDUP_REMOVED lines=8> */
.L_x_4485:
[----:B------:R-:W-:Y:S05]  /*26790*/  BSYNC B1 ;  /* 0x0000000000017941 */ /* 0x000fea0003800000 */
.L_x_4484:
[----:B------:R-:W-:-:S03]  /*267a0*/  UMOV UR4, 0xffffffff ;  /* 0xffffffff00047882 */ /* 0x000fc60000000000 */
[----:B------:R-:W-:Y:S05]  /*267b0*/  BRA.DIV UR4, `(.L_x_4486) ;  /* 0x000000da04687947 */ /* 0x000fea000b800000 */
[----:B0-----:R0:W0:Y:S04]  /*267c0*/  SHFL.IDX PT, R0, R3, 0x3, 0x181f ;  /* 0x00781f0003007f89 */ /* 0x00102800000e0000 */
[----:B----4-:R4:W0:Y:S02]  /*267d0*/  SHFL.IDX PT, R14, R2, 0x3, 0x181f ;  /* 0x00781f00020e7f89 */ /* 0x01082400000e0000 */
.L_x_4810:
[----:B-1234-:R-:W-:-:S04]  /*267e0*/  IADD3 R2, R6, 0x60, RZ ;  /* 0x0000006006027810 */ /* 0x01efc80007ffe0ff */
[----:B------:R-:W-:-:S13]  /*267f0*/  ISETP.GE.AND P0, PT, R2, R21, PT ;  /* 0x000000150200720c */ /* 0x000fda0003f06270 */
[----:B------:R-:W-:Y:S05]  /*26800*/  @P0 BRA `(.L_x_4469) ;  /* 0x0000000000340947 */ /* 0x000fea0003800000 */
        /* <DEDUP_REMOVED lines=9> */
[----:B------:R-:W-:Y:S01]  /*268a0*/  @!P5 LEA.HI.X R15, R5, R0, R8, 0x1, P2 ;  /* 0x00000000050fd211 */ /* 0x000fe200010f0c08 */
[----:B------:R0:W-:Y:S04]  /*268b0*/  @!P3 ST.E.128 desc[UR50][R2.64], RZ ;  /* 0x000000ff0200b985 */ /* 0x0001e8000c101d32 */
[----:B------:R0:W-:Y:S04]  /*268c0*/  @!P4 ST.E.128 desc[UR50][R6.64], RZ ;  /* 0x000000ff0600c985 */ /* 0x0001e8000c101d32 */
[----:B------:R0:W-:Y:S02]  /*268d0*/  @!P5 ST.E.128 desc[UR50][R14.64], RZ ;  /* 0x000000ff0e00d985 */ /* 0x0001e4000c101d32 */
.L_x_4469:
[----:B------:R-:W-:Y:S05]  /*268e0*/  BSYNC B0 ;  /* 0x0000000000007941 */ /* 0x000fea0003800000 */
.L_x_4454:
[----:B------:R-:W-:Y:S02]  /*268f0*/  ULDC UR4, c[0x0][0xc3c] ;  /* 0x00030f0000047ab9 */ /* 0x000fe40000000800 */
[----:B------:R-:W-:-:S13]  /*26900*/  ISETP.GE.AND P0, PT, R131, UR4, PT ;  /* 0x0000000483007c0c */ /* 0x000fda000bf06270 */
[----:B------:R-:W-:Y:S05]  /*26910*/  @!P0 BRA `(.L_x_4487) ;  /* 0xfffffdb000208947 */ /* 0x000fea000383ffff */
[----:B------:R-:W-:Y:S05]  /*26920*/  BRA `(.L_x_4275) ;  /* 0x0000009000e47947 */ /* 0x000fea0003800000 */
.L_x_4273:
[----:B------:R-:W-:-:S08]  /*26930*/  NOP ;  /* 0x0000000000007918 */ /* 0x000fd00000000000 */
[----:B------:R-:W0:-:S00]  /*26940*/  USETMAXREG.DEALLOC.CTAPOOL 0x28 ;  /* 0x00000028000079c8 */ /* 0x000e0000080e0500 */
[----:B0-----:R-:W2:Y:S01]  /*26950*/  LDL.LU R3, [R1+0x8] ;  /* 0x0000080001037983 */ /* 0x001ea20000300800 */
[----:B------:R-:W-:-:S06]  /*26960*/  LOP3.LUT R0, R0, 0x3, RZ, 0xc0, !PT ;  /* 0x0000000300007812 */ /* 0x000fcc00078ec0ff */
[----:B------:R-:W0:Y:S02]  /*26970*/  SHFL.IDX PT, R0, R0, RZ, 0x1f ;  /* 0x00001fff00007589 */ /* 0x000e2400000e0000 */
[----:B0-----:R-:W-:-:S13]  /*26980*/  ISETP.NE.AND P0, PT, R0, RZ, PT ;  /* 0x000000ff0000720c */ /* 0x001fda0003f05270 */
[----:B------:R-:W-:Y:S01]  /*26990*/  @P0 BAR.SYNC.DEFER_BLOCKING 0x5, 0x180 ;  /* 0x0146000000000b1d */ /* 0x000fe20000010000 */
[----:B--2---:R-:W-:-:S04]  /*269a0*/  LOP3.LUT R3, R3, 0xffffff7f, RZ, 0xc0, !PT ;  /* 0xffffff7f03037812 */ /* 0x004fc800078ec0ff */
[----:B------:R-:W-:-:S05]  /*269b0*/  @P0 LOP3.LUT R3, R3, 0x80, RZ, 0xfc, !PT ;  /* 0x0000008003030812 */ /* 0x000fca00078efcff */
[----:B------:R0:W-:Y:S02]  /*269c0*/  STL [R1+0x8], R3 ;  /* 0x0000080301007387 */ /* 0x0001e40000100800 */
        /* <DEDUP_REMOVED lines=44> */
[----:B---3--:R-:W-:Y:S02]  /*26c90*/  ISETP.GT.AND P6, PT, R6, UR6, PT ;  /* 0x0000000606007c0c */ /* 0x008fe4000bfc4270 */
[----:B------:R-:W-:-:S11]  /*26ca0*/  MOV R3, R6 ;  /* 0x0000000600037202 */ /* 0x000fd60000000f00 */
[----:B------:R-:W-:Y:S05]  /*26cb0*/  @P6 BRA `(.L_x_4489) ;  /* 0x0000000000a06947 */ /* 0x000fea0003800000 */
[----:B------:R-:W-:Y:S01]  /*26cc0*/  IMAD.MOV.U32 R6, RZ, RZ, R3 ;  /* 0x000000ffff067224 */ /* 0x000fe200078e0003 */
[----:B------:R-:W-:Y:S01]  /*26cd0*/  UMOV UR4, URZ ;  /* 0x0000003f00047c82 */ /* 0x000fe20008000000 */
[----:B------:R-:W-:-:S05]  /*26ce0*/  ULDC UR5, c[0x0][0xc38] ;  /* 0x00030e0000057ab9 */ /* 0x000fca0000000800 */
.L_x_4491:
[----:B------:R-:W0:Y:S01]  /*26cf0*/  LDC R0, c[0x0][0xc3c] ;  /* 0x00030f00ff007b82 */ /* 0x000e220000000800 */
[----:B------:R-:W-:Y:S01]  /*26d00*/  UIADD3 UR4, UR4, 0x1f, URZ ;  /* 0x0000001f04047890 */ /* 0x000fe2000fffe03f */
[----:B------:R-:W-:Y:S02]  /*26d10*/  ULDC UR7, c[0x0][0xc3c] ;  /* 0x00030f0000077ab9 */ /* 0x000fe40000000800 */
[----:B-1----:R-:W-:-:S03]  /*26d20*/  IMAD.U32 R27, RZ, RZ, UR7 ;  /* 0x00000007ff1b7e24 */ /* 0x002fc6000f8e00ff */
        /* <DEDUP_REMOVED lines=33> */
.L_x_4489:
        /* <DEDUP_REMOVED lines=16> */
[----:B------:R-:W-:-:S06]  /*27040*/  IADD3 R24, R27, -0x1, RZ ;  /* 0xffffffff1b187810 */ /* 0x000fcc0007ffe0ff */
[----:B------:R0:W1:Y:S02]  /*27050*/  SHFL.IDX PT, R24, R5, R24, 0x1f ;  /* 0x00001f1805187589 */ /* 0x00006400000e0000 */
.L_x_4492:
        /* <DEDUP_REMOVED lines=26> */
[----:B------:R-:W-:Y:S01]  /*27200*/  @P0 IADD3 R2, R2, 0x1, RZ ;  /* 0x0000000102020810 */ /* 0x000fe20007ffe0ff */
[----:B------:R-:W-:-:S04]  /*27210*/  IMAD.MOV R8, RZ, RZ, -R8 ;  /* 0x000000ffff087224 */ /* 0x000fc800078e0a08 */
[----:B------:R-:W-:Y:S02]  /*27220*/  IMAD.MOV.U32 R6, RZ, RZ, R2 ;  /* 0x000000ffff067224 */ /* 0x000fe400078e0002 */
[----:B-1----:R-:W-:Y:S02]  /*27230*/  IMAD.MOV R2, RZ, RZ, -R3 ;  /* 0x000000ffff027224 */ /* 0x002fe400078e0a03 */
[----:B------:R-:W-:Y:S01]  /*27240*/  @!P2 IMAD.MOV R6, RZ, RZ, -R6 ;  /* 0x000000ffff06a224 */ /* 0x000fe200078e0a06 */
[----:B------:R-:W-:Y:S01]  /*27250*/  @!P1 LOP3.LUT R6, RZ, R0, RZ, 0x33, !PT ;  /* 0x00000000ff069212 */ /* 0x000fe200078e33ff */
[----:B------:R-:W-:Y:S02]  /*27260*/  IMAD R11, R2, R5, RZ ;  /* 0x00000005020b7224 */ /* 0x000fe400078e02ff */
[----:B------:R-:W-:Y:S01]  /*27270*/  IMAD.MOV.U32 R2, RZ, RZ, RZ ;  /* 0x000000ffff027224 */ /* 0x000fe200078e00ff */
[-C--:B------:R-:W-:Y:S01]  /*27280*/  IABS R4, R6.reuse ;  /* 0x0000000600047213 */ /* 0x080fe20000000000 */
[----:B------:R-:W-:-:S02]  /*27290*/  IMAD R0, R0, R6, RZ ;  /* 0x0000000600007224 */ /* 0x000fc400078e02ff */
[----:B------:R-:W-:-:S04]  /*272a0*/  IMAD.HI.U32 R2, R3, R11, R2 ;  /* 0x0000000b03027227 */ /* 0x000fc800078e0002 */
[----:B------:R-:W-:Y:S02]  /*272b0*/  IMAD.MOV.U32 R3, RZ, RZ, R4 ;  /* 0x000000ffff037224 */ /* 0x000fe400078e0004 */
[----:B------:R-:W-:Y:S02]  /*272c0*/  IMAD.MOV.U32 R4, RZ, RZ, R8 ;  /* 0x000000ffff047224 */ /* 0x000fe400078e0008 */
[----:B------:R-:W-:-:S04]  /*272d0*/  IMAD.HI.U32 R2, R2, R3, RZ ;  /* 0x0000000302027227 */ /* 0x000fc800078e00ff */
[----:B------:R-:W-:Y:S01]  /*272e0*/  IMAD R4, R2, R4, R3 ;  /* 0x0000000402047224 */ /* 0x000fe200078e0203 */
[----:B------:R-:W-:Y:S01]  /*272f0*/  LOP3.LUT R3, R6, R9, RZ, 0x3c, !PT ;  /* 0x0000000906037212 */ /* 0x000fe200078e3cff */
[----:B------:R-:W-:-:S03]  /*27300*/  IMAD.IADD R25, R25, 0x1, -R0 ;  /* 0x0000000119197824 */ /* 0x000fc600078e0a00 */
        /* <DEDUP_REMOVED lines=11> */
[----:B------:R-:W-:-:S05]  /*273c0*/  IMAD R9, R9, 0x1000000, R2 ;  /* 0x0100000009097824 */ /* 0x000fca00078e0202 */
[----:B------:R-:W-:Y:S01]  /*273d0*/  LEA R26, R26, R9, 0x10 ;  /* 0x000000091a1a7211 */ /* 0x000fe200078e80ff */
[----:B------:R-:W-:Y:S06]  /*273e0*/  BRA `(.L_x_4493) ;  /* 0x00000000000c7947 */ /* 0x000fec0003800000 */
.L_x_4490:
[----:B------:R-:W-:Y:S02]  /*273f0*/  IMAD.MOV.U32 R25, RZ, RZ, RZ ;  /* 0x000000ffff197224 */ /* 0x000fe400078e00ff */
[----:B------:R-:W-:Y:S02]  /*27400*/  IMAD.U32 R24, RZ, RZ, UR6 ;  /* 0x00000006ff187e24 */ /* 0x000fe4000f8e00ff */
[----:B------:R-:W-:-:S07]  /*27410*/  IMAD.MOV.U32 R26, RZ, RZ, RZ ;  /* 0x000000ffff1a7224 */ /* 0x000fce00078e00ff */
.L_x_4493:
[----:B------:R-:W-:-:S13]  /*27420*/  ISETP.NE.AND P0, PT, R7, RZ, PT ;  /* 0x000000ff0700720c */ /* 0x000fda0003f05270 */
[----:B------:R-:W0:Y:S01]  /*27430*/  @!P0 S2R R3, SR_CgaCtaId ;  /* 0x0000000000038919 */ /* 0x000e220000008800 */
[----:B------:R-:W-:-:S04]  /*27440*/  @!P0 MOV R0, 0x400 ;  /* 0x0000040000008802 */ /* 0x000fc80000000f00 */
[----:B0-----:R-:W-:-:S05]  /*27450*/  @!P0 LEA R0, R3, R0, 0x18 ;  /* 0x0000000003008211 */ /* 0x001fca00078ec0ff */
[----:B------:R2:W-:Y:S01]  /*27460*/  @!P0 STS.128 [R0+0x334d0], R24 ;  /* 0x0334d01800008388 */ /* 0x0005e20000000c00 */
[----:B------:R-:W-:Y:S06]  /*27470*/  BAR.ARV 0x5, 0x180 ;  /* 0x0146000000007b1d */ /* 0x000fec0000002000 */
.L_x_4488:
[----:B------:R3:W-:Y:S01]  /*27480*/  STL [R1+0x34], RZ ;  /* 0x000034ff01007387 */ /* 0x0007e20000100800 */
[----:B------:R-:W-:Y:S01]  /*27490*/  ULDC UR4, c[0x0][0xc3c] ;  /* 0x00030f0000047ab9 */ /* 0x000fe20000000800 */
[----:B------:R-:W-:Y:S01]  /*274a0*/  IMAD.MOV.U32 R37, RZ, RZ, 0x1 ;  /* 0x00000001ff257424 */ /* 0x000fe200078e00ff */
[----:B-1----:R-:W-:Y:S01]  /*274b0*/  ISETP.GE.AND P0, PT, R27, UR4, PT ;  /* 0x000000041b007c0c */ /* 0x002fe2000bf06270 */
[----:B------:R-:W-:-:S12]  /*274c0*/  IMAD.MOV.U32 R32, RZ, RZ, RZ ;  /* 0x000000ffff207224 */ /* 0x000fd800078e00ff */
[----:B---3--:R-:W-:Y:S05]  /*274d0*/  @P0 BRA `(.L_x_4494) ;  /* 0x0000008000fc0947 */ /* 0x008fea0003800000 */
[----:B------:R-:W1:Y:S01]  /*274e0*/  S2R R9, SR_TID.X ;  /* 0x0000000000097919 */ /* 0x000e620000002100 */
[----:B------:R-:W3:Y:S01]  /*274f0*/  S2UR UR4, SR_CgaCtaId ;  /* 0x00000000000479c3 */ /* 0x000ee20000008800 */
[----:B------:R-:W-:Y:S01]  /*27500*/  MOV R17, 0x400 ;  /* 0x0000040000117802 */ /* 0x000fe20000000f00 */
[----:B------:R-:W-:Y:S01]  /*27510*/  BSSY B7, `(.L_x_4494) ;  /* 0x000083b000077945 */ /* 0x000fe20003800000 */
[----:B------:R-:W-:Y:S01]  /*27520*/  IMAD.MOV.U32 R35, RZ, RZ, RZ ;  /* 0x000000ffff237224 */ /* 0x000fe200078e00ff */
[----:B------:R-:W-:Y:S01]  /*27530*/  MOV R32, RZ ;  /* 0x000000ff00207202 */ /* 0x000fe20000000f00 */
[----:B------:R-:W-:Y:S01]  /*27540*/  IMAD.MOV.U32 R37, RZ, RZ, 0x1 ;  /* 0x00000001ff257424 */ /* 0x000fe200078e00ff */
[----:B------:R-:W-:Y:S01]  /*27550*/  ULDC.64 UR40, c[0x0][0x198] ;  /* 0x0000660000287ab9 */ /* 0x000fe20000000a00 */
[----:B------:R-:W-:Y:S02]  /*27560*/  ULOP3.LUT UR39, UR36, 0x2, URZ, 0xfc, !UPT ;  /* 0x0000000224277892 */ /* 0x000fe4000f8efc3f */
[----:B------:R-:W-:Y:S01]  /*27570*/  ULOP3.LUT UR37, UR36, 0x1, URZ, 0xfc, !UPT ;  /* 0x0000000124257892 */ /* 0x000fe2000f8efc3f */
[----:B------:R-:W-:Y:S01]  /*27580*/  ULDC UR38, c[0x0][0xc] ;  /* 0x0000030000267ab9 */ /* 0x000fe20000000800 */
[C---:B-1----:R-:W-:Y:S01]  /*27590*/  IMAD.SHL.U32 R22, R9.reuse, 0x40, RZ ;  /* 0x0000004009167824 */ /* 0x042fe200078e00ff */
[----:B0-----:R-:W-:Y:S01]  /*275a0*/  SHF.R.U32.HI R2, RZ, 0x1, R9 ;  /* 0x00000001ff027819 */ /* 0x001fe20000011609 */
[C---:B--2---:R-:W-:Y:S01]  /*275b0*/  IMAD.SHL.U32 R0, R9.reuse, 0x10, RZ ;  /* 0x0000001009007824 */ /* 0x044fe200078e00ff */
[C---:B------:R-:W-:Y:S01]  /*275c0*/  LOP3.LUT R11, R9.reuse, 0x7f, RZ, 0xc0, !PT ;  /* 0x0000007f090b7812 */ /* 0x040fe200078ec0ff */
[----:B------:R-:W-:Y:S01]  /*275d0*/  IMAD.SHL.U32 R8, R9, 0x4, RZ ;  /* 0x0000000409087824 */ /* 0x000fe200078e00ff */
[----:B------:R-:W-:-:S02]  /*275e0*/  LOP3.LUT R3, R22, 0x180, RZ, 0xc0, !PT ;  /* 0x0000018016037812 */ /* 0x000fc400078ec0ff */
[----:B------:R-:W-:Y:S01]  /*275f0*/  SHF.L.U32 R6, R9, 0x1, RZ ;  /* 0x0000000109067819 */ /* 0x000fe200000006ff */
[----:B------:R-:W-:Y:S01]  /*27600*/  IMAD.SHL.U32 R4, R11, 0x10, RZ ;  /* 0x000000100b047824 */ /* 0x000fe200078e00ff */
[----:B------:R-:W-:Y:S01]  /*27610*/  LOP3.LUT R3, R3, 0x30, R2, 0xf8, !PT ;  /* 0x0000003003037812 */ /* 0x000fe200078ef802 */
[C---:B------:R-:W-:Y:S01]  /*27620*/  IMAD.SHL.U32 R2, R9.reuse, 0x20, RZ ;  /* 0x0000002009027824 */ /* 0x040fe200078e00ff */
[----:B------:R-:W-:Y:S02]  /*27630*/  LOP3.LUT R5, R0, 0x1b0, RZ, 0xc0, !PT ;  /* 0x000001b000057812 */ /* 0x000fe400078ec0ff */
[----:B------:R-:W-:Y:S01]  /*27640*/  LOP3.LUT R7, R4, 0x600, RZ, 0xc0, !PT ;  /* 0x0000060004077812 */ /* 0x000fe200078ec0ff */
[----:B------:R-:W-:Y:S01]  /*27650*/  IMAD.SHL.U32 R4, R9, 0x8, RZ ;  /* 0x0000000809047824 */ /* 0x000fe200078e00ff */
[----:B------:R-:W-:Y:S02]  /*27660*/  LOP3.LUT R6, R5, 0x30, R6, 0x78, !PT ;  /* 0x0000003005067812 */ /* 0x000fe400078e7806 */
[----:B------:R-:W-:-:S02]  /*27670*/  LOP3.LUT R5, R2, 0x80, RZ, 0xc0, !PT ;  /* 0x0000008002057812 */ /* 0x000fc400078ec0ff */
[----:B------:R-:W-:Y:S02]  /*27680*/  LOP3.LUT R3, R3, 0x30, R4, 0x78, !PT ;  /* 0x0000003003037812 */ /* 0x000fe400078e7804 */
[----:B------:R-:W-:Y:S02]  /*27690*/  LOP3.LUT R5, R5, 0x10, R9, 0xf8, !PT ;  /* 0x0000001005057812 */ /* 0x000fe400078ef809 */
[----:B------:R-:W-:Y:S02]  /*276a0*/  LOP3.LUT R9, R7, 0x40, R0, 0xf8, !PT ;  /* 0x0000004007097812 */ /* 0x000fe400078ef800 */
[----:B------:R-:W-:Y:S01]  /*276b0*/  LOP3.LUT R22, R3, 0x640, R22, 0xf8, !PT ;  /* 0x0000064003167812 */ /* 0x000fe200078ef816 */
[----:B------:R-:W-:Y:S01]  /*276c0*/  IMAD.MOV.U32 R3, RZ, RZ, 0x1 ;  /* 0x00000001ff037424 */ /* 0x000fe200078e00ff */
[----:B------:R-:W-:Y:S02]  /*276d0*/  LOP3.LUT R10, R9, R6, RZ, 0xfc, !PT ;  /* 0x00000006090a7212 */ /* 0x000fe400078efcff */
[----:B------:R-:W-:-:S02]  /*276e0*/  LOP3.LUT R7, R7, 0x60, R2, 0xf8, !PT ;  /* 0x0000006007077812 */ /* 0x000fc400078ef802 */
[----:B------:R-:W-:Y:S01]  /*276f0*/  SHF.R.U32.HI R4, RZ, 0x2, R11 ;  /* 0x00000002ff047819 */ /* 0x000fe2000001160b */
[----:B------:R-:W-:Y:S01]  /*27700*/  STL [R1+0x18], R10 ;  /* 0x0000180a01007387 */ /* 0x000fe20000100800 */
[----:B------:R-:W-:Y:S02]  /*27710*/  LOP3.LUT R0, R0, 0x30, RZ, 0xc0, !PT ;  /* 0x0000003000007812 */ /* 0x000fe400078ec0ff */
[--C-:B------:R-:W-:Y:S01]  /*27720*/  LOP3.LUT R16, R7, 0x100, R2.reuse, 0xf8, !PT ;  /* 0x0000010007107812 */ /* 0x100fe200078ef802 */
[----:B------:R-:W-:Y:S01]  /*27730*/  STL [R1+0x34], RZ ;  /* 0x000034ff01007387 */ /* 0x000fe20000100800 */
[----:B------:R-:W-:Y:S02]  /*27740*/  LOP3.LUT R2, R4, 0x60, R2, 0xf8, !PT ;  /* 0x0000006004027812 */ /* 0x000fe400078ef802 */
[----:B------:R-:W-:Y:S01]  /*27750*/  LOP3.LUT R4, R0, 0x40, RZ, 0xfc, !PT ;  /* 0x0000004000047812 */ /* 0x000fe200078efcff */
[----:B------:R3:W-:Y:S01]  /*27760*/  STL [R1], R3 ;  /* 0x0000000301007387 */ /* 0x0007e20000100800 */
[----:B------:R-:W-:-:S02]  /*27770*/  LOP3.LUT R5, R5, 0x10, R8, 0x78, !PT ;  /* 0x0000001005057812 */ /* 0x000fc400078e7808 */
[----:B------:R-:W-:Y:S02]  /*27780*/  LOP3.LUT R2, R2, 0x80, RZ, 0xfc, !PT ;  /* 0x0000008002027812 */ /* 0x000fe400078efcff */
[----:B------:R-:W-:Y:S01]  /*27790*/  LOP3.LUT R16, R16, R5, RZ, 0xfc, !PT ;  /* 0x0000000510107212 */ /* 0x000fe200078efcff */
[----:B---3--:R-:W-:-:S05]  /*277a0*/  IMAD.U32 R3, RZ, RZ, UR4 ;  /* 0x00000004ff037e24 */ /* 0x008fca000f8e00ff */
[----:B------:R-:W-:Y:S01]  /*277b0*/  LEA R17, R3, R17, 0x18 ;  /* 0x0000001103117211 */ /* 0x000fe200078ec0ff */
[----:B------:R0:W-:Y:S02]  /*277c0*/  STL [R1+0x14], R3 ;  /* 0x0000140301007387 */ /* 0x0001e40000100800 */
[----:B0-----:R-:W-:Y:S02]  /*277d0*/  LOP3.LUT R3, R0, 0x80, RZ, 0xfc, !PT ;  /* 0x0000008000037812 */ /* 0x001fe400078efcff */
[----:B------:R-:W-:-:S05]  /*277e0*/  IMAD.IADD R0, R17, 0x1, R10 ;  /* 0x0000000111007824 */ /* 0x000fca00078e020a */
[----:B------:R0:W-:Y:S02]  /*277f0*/  STL [R1+0x1c], R0 ;  /* 0x00001c0001007387 */ /* 0x0001e40000100800 */
.L_x_4616:
[----:B012---:R-:W1:Y:S02]  /*27800*/  LDC.64 R2, c[0x0][0xc88] ;  /* 0x00032200ff027b82 */ /* 0x007e640000000a00 */
[----:B-1----:R-:W-:-:S05]  /*27810*/  IMAD.WIDE R2, R27, 0x4, R2 ;  /* 0x000000041b027825 */ /* 0x002fca00078e0202 */
[----:B------:R-:W0:Y:S01]  /*27820*/  LDG.E R23, desc[UR50][R2.64] ;  /* 0x0000003202177981 */ /* 0x000e22000c1e1900 */
[----:B------:R-:W-:Y:S05]  /*27830*/  YIELD ;  /* 0x0000000000007946 */ /* 0x000fea0003800000 */
[----:B------:R-:W-:Y:S01]  /*27840*/  ULDC.64 UR4, c[0x0][0xa28] ;  /* 0x00028a0000047ab9 */ /* 0x000fe20000000a00 */
[----:B------:R-:W-:Y:S01]  /*27850*/  ULDC.64 UR8, c[0x0][0xa18] ;  /* 0x0002860000087ab9 */ /* 0x000fe20000000a00 */
[----:B------:R-:W-:Y:S01]  /*27860*/  ISETP.NE.U32.AND P0, PT, RZ, UR4, PT ;  /* 0x00000004ff007c0c */ /* 0x000fe2000bf05070 */
[----:B------:R-:W-:Y:S01]  /*27870*/  IMAD.MOV.U32 R9, RZ, RZ, RZ ;  /* 0x000000ffff097224 */ /* 0x000fe200078e00ff */
[----:B------:R-:W-:-:S02]  /*27880*/  ULDC.64 UR6, c[0x0][0xa10] ;  /* 0x0002840000067ab9 */ /* 0x000fc40000000a00 */
[----:B------:R-:W-:Y:S02]  /*27890*/  ISETP.NE.AND.EX P0, PT, RZ, UR5, PT, P0 ;  /* 0x00000005ff007c0c */ /* 0x000fe4000bf05300 */
[----:B------:R-:W-:-:S04]  /*278a0*/  ISETP.NE.U32.AND P2, PT, RZ, UR6, PT ;  /* 0x00000006ff007c0c */ /* 0x000fc8000bf45070 */
[----:B------:R-:W-:Y:S01]  /*278b0*/  ISETP.NE.AND.EX P2, PT, RZ, UR7, PT, P2 ;  /* 0x00000007ff007c0c */ /* 0x000fe2000bf45320 */
[----:B------:R-:W-:Y:S01]  /*278c0*/  IMAD.MOV.U32 R30, RZ, RZ, RZ ;  /* 0x000000ffff1e7224 */ /* 0x000fe200078e00ff */
[----:B0--3--:R-:W-:-:S05]  /*278d0*/  SHF.R.S32.HI R0, RZ, 0x1f, R23 ;  /* 0x0000001fff007819 */ /* 0x009fca0000011417 */
[C---:B------:R-:W-:Y:S01]  /*278e0*/  @P0 LEA R2, P1, R23.reuse, UR4, 0x2 ;  /* 0x0000000417020c11 */ /* 0x040fe2000f8210ff */
[C---:B------:R-:W-:Y:S01]  /*278f0*/  IMAD.SHL.U32 R28, R23.reuse, 0x4, RZ ;  /* 0x00000004171c7824 */ /* 0x040fe200078e00ff */
[C-C-:B------:R-:W-:Y:S01]  /*27900*/  SHF.L.U64.HI R29, R23.reuse, 0x2, R0.reuse ;  /* 0x00000002171d7819 */ /* 0x140fe20000010200 */
[----:B------:R0:W-:Y:S01]  /*27910*/  STL [R1+0x2c], R0 ;  /* 0x00002c0001007387 */ /* 0x0001e20000100800 */
[----:B------:R-:W-:Y:S01]  /*27920*/  @P0 LEA.HI.X R3, R23, UR5, R0, 0x2, P1 ;  /* 0x0000000517030c11 */ /* 0x000fe200088f1400 */
[----:B------:R-:W-:Y:S01]  /*27930*/  ULDC.64 UR4, c[0x0][0xa00] ;  /* 0x0002800000047ab9 */ /* 0x000fe20000000a00 */
[----:B------:R-:W-:-:S03]  /*27940*/  ISETP.NE.U32.AND P1, PT, RZ, UR8, PT ;  /* 0x00000008ff007c0c */ /* 0x000fc6000bf25070 */
[----:B------:R1:W2:Y:S01]  /*27950*/  @P0 LDG.E R9, desc[UR50][R2.64] ;  /* 0x0000003202090981 */ /* 0x0002a2000c1e1900 */
[----:B------:R-:W-:Y:S02]  /*27960*/  ISETP.NE.AND.EX P1, PT, RZ, UR9, PT, P1 ;  /* 0x00000009ff007c0c */ /* 0x000fe4000bf25310 */
[----:B------:R-:W-:Y:S01]  /*27970*/  ISETP.NE.U32.AND P0, PT, RZ, UR4, PT ;  /* 0x00000004ff007c0c */ /* 0x000fe2000bf05070 */
[----:B0-----:R-:W-:Y:S01]  /*27980*/  IMAD.MOV.U32 R0, RZ, RZ, RZ ;  /* 0x000000ffff007224 */ /* 0x001fe200078e00ff */
[C---:B------:R-:W-:Y:S02]  /*27990*/  IADD3 R4, P4, R28.reuse, UR6, RZ ;  /* 0x000000061c047c10 */ /* 0x040fe4000ff9e0ff */
[----:B------:R-:W-:Y:S02]  /*279a0*/  ISETP.NE.AND.EX P0, PT, RZ, UR5, PT, P0 ;  /* 0x00000005ff007c0c */ /* 0x000fe4000bf05300 */
[----:B------:R-:W-:Y:S02]  /*279b0*/  IADD3.X R5, R29, UR7, RZ, P4, !PT ;  /* 0x000000071d057c10 */ /* 0x000fe4000a7fe4ff */
[----:B-1----:R-:W-:Y:S01]  /*279c0*/  IADD3 R2, P3, R28, UR4, RZ ;  /* 0x000000041c027c10 */ /* 0x002fe2000ff7e0ff */
[----:B------:R-:W-:-:S02]  /*279d0*/  ULDC UR4, c[0x0][0x288] ;  /* 0x0000a20000047ab9 */ /* 0x000fc40000000800 */
[----:B------:R-:W5:Y:S01]  /*279e0*/  @P2 LDG.E R0, desc[UR50][R4.64] ;  /* 0x0000003204002981 */ /* 0x000f62000c1e1900 */
[C---:B------:R-:W-:Y:S02]  /*279f0*/  IADD3.X R3, R29.reuse, UR5, RZ, P3, !PT ;  /* 0x000000051d037c10 */ /* 0x040fe40009ffe4ff */
[----:B------:R-:W-:Y:S01]  /*27a00*/  @P1 IADD3 R6, P3, R28, UR8, RZ ;  /* 0x000000081c061c10 */ /* 0x000fe2000ff7e0ff */
[----:B------:R-:W-:Y:S01]  /*27a10*/  IMAD.U32 R8, RZ, RZ, UR4 ;  /* 0x00000004ff087e24 */ /* 0x000fe2000f8e00ff */
[----:B------:R-:W-:Y:S01]  /*27a20*/  ULDC.64 UR4, c[0x0][0x418] ;  /* 0x0001060000047ab9 */ /* 0x000fe20000000a00 */
[----:B------:R-:W5:Y:S01]  /*27a30*/  @P0 LDG.E R30, desc[UR50][R2.64] ;  /* 0x00000032021e0981 */ /* 0x000f62000c1e1900 */
        /* <DEDUP_REMOVED lines=9> */
[----:B0-----:R-:W-:Y:S01]  /*27ad0*/  MOV R6, UR5 ;  /* 0x0000000500067c02 */ /* 0x001fe20008000f00 */
[----:B--2---:R-:W-:Y:S04]  /*27ae0*/  STL [R1+0x4], R9 ;  /* 0x0000040901007387 */ /* 0x004fe80000100800 */
[----:B---3--:R0:W-:Y:S02]  /*27af0*/  STL [R1+0x30], R8 ;  /* 0x0000300801007387 */ /* 0x0081e40000100800 */
[----:B0-----:R-:W-:Y:S01]  /*27b00*/  IMAD.U32 R8, RZ, RZ, UR4 ;  /* 0x00000004ff087e24 */ /* 0x001fe2000f8e00ff */
[----:B------:R-:W-:Y:S06]  /*27b10*/  @P1 BRA `(.L_x_4495) ;  /* 0x0000000000141947 */ /* 0x000fec0003800000 */
[----:B------:R-:W-:Y:S05]  /*27b20*/  @!P0 BRA `(.L_x_4495) ;  /* 0x0000000000108947 */ /* 0x000fea0003800000 */
[----:B------:R-:W2:Y:S04]  /*27b30*/  LDG.E R7, desc[UR50][R2.64] ;  /* 0x0000003202077981 */ /* 0x000ea8000c1e1900 */
[----:B------:R-:W2:Y:S02]  /*27b40*/  LDG.E R2, desc[UR50][R2.64+0x4] ;  /* 0x0000043202027981 */ /* 0x000ea4000c1e1900 */
[----:B--2---:R-:W-:-:S05]  /*27b50*/  IMAD.IADD R2, R2, 0x1, -R7 ;  /* 0x0000000102027824 */ /* 0x004fca00078e0a07 */
[----:B------:R0:W-:Y:S02]  /*27b60*/  STL [R1+0x30], R2 ;  /* 0x0000300201007387 */ /* 0x0001e40000100800 */
.L_x_4495:
        /* <DEDUP_REMOVED lines=14> */
.L_x_4496:
        /* <DEDUP_REMOVED lines=9> */
.L_x_4497:
[----:B0-----:R-:W2:Y:S04]  /*27ce0*/  @P2 LDG.E R2, desc[UR50][R4.64] ;  /* 0x0000003204022981 */ /* 0x001ea8000c1e1900 */
[----:B------:R0:W2:Y:S01]  /*27cf0*/  @P2 LDG.E R4, desc[UR50][R4.64+0x4] ;  /* 0x0000043204042981 */ /* 0x0000a2000c1e1900 */
[----:B-----5:R-:W-:Y:S01]  /*27d00*/  IMAD.IADD R8, R8, 0x1, -R9 ;  /* 0x0000000108087824 */ /* 0x020fe200078e0a09 */
[----:B------:R-:W-:Y:S01]  /*27d10*/  BSSY B0, `(.L_x_4498) ;  /* 0x0000029000007945 */ /* 0x000fe20003800000 */
[----:B------:R-:W-:Y:S01]  /*27d20*/  IMAD.MOV.U32 R3, RZ, RZ, RZ ;  /* 0x000000ffff037224 */ /* 0x000fe200078e00ff */
[----:B0-----:R-:W-:Y:S01]  /*27d30*/  SHF.R.U32.HI R5, RZ, 0x10, R7 ;  /* 0x00000010ff057819 */ /* 0x001fe20000011607 */
[----:B--2---:R-:W-:Y:S01]  /*27d40*/  @P2 IMAD.IADD R6, R4, 0x1, -R2 ;  /* 0x0000000104062824 */ /* 0x004fe200078e0a02 */
[----:B------:R-:W-:-:S03]  /*27d50*/  LOP3.LUT R4, R7, 0xff, RZ, 0xc0, !PT ;  /* 0x000000ff07047812 */ /* 0x000fc600078ec0ff */
[----:B------:R-:W-:-:S05]  /*27d60*/  IMAD.IADD R26, R8, 0x1, R6 ;  /* 0x00000001081a7824 */ /* 0x000fca00078e0206 */
[C---:B------:R-:W-:Y:S02]  /*27d70*/  ISETP.GE.AND P1, PT, R26.reuse, 0x1, PT ;  /* 0x000000011a00780c */ /* 0x040fe40003f26270 */
[----:B------:R-:W-:-:S05]  /*27d80*/  IADD3 R31, R26, 0x9f, RZ ;  /* 0x0000009f1a1f7810 */ /* 0x000fca0007ffe0ff */
[----:B------:R-:W-:-:S05]  /*27d90*/  IMAD.HI R31, R31, 0x66666667, RZ ;  /* 0x666666671f1f7827 */ /* 0x000fca00078e02ff */
[----:B------:R-:W-:-:S04]  /*27da0*/  SHF.R.U32.HI R2, RZ, 0x1f, R31 ;  /* 0x0000001fff027819 */ /* 0x000fc8000001161f */
[----:B------:R-:W-:Y:S01]  /*27db0*/  LEA.HI.SX32 R31, R31, R2, 0x1a ;  /* 0x000000021f1f7211 */ /* 0x000fe200078fd2ff */
        /* <DEDUP_REMOVED lines=30> */
.L_x_4499:
[----:B------:R-:W-:Y:S05]  /*27fa0*/  BSYNC B0 ;  /* 0x0000000000007941 */ /* 0x000fea0003800000 */
.L_x_4498:
[-C--:B------:R-:W-:Y:S01]  /*27fb0*/  IMAD R2, R4, R3.reuse, RZ ;  /* 0x0000000304027224 */ /* 0x080fe200078e02ff */
[----:B------:R-:W-:Y:S04]  /*27fc0*/  BSSY B0, `(.L_x_4500) ;  /* 0x0000157000007945 */ /* 0x000fe80003800000 */
[C---:B------:R-:W-:Y:S01]  /*27fd0*/  VIADDMNMX R3, R2.reuse, R3, R31, PT ;  /* 0x0000000302037246 */ /* 0x040fe2000380011f */
[----:B------:R-:W-:-:S04]  /*27fe0*/  IMAD R2, R2, 0xa0, -R8 ;  /* 0x000000a002027824 */ /* 0x000fc800078e0a08 */
[----:B------:R-:W-:-:S05]  /*27ff0*/  IMAD R3, R3, 0xa0, -R8 ;  /* 0x000000a003037824 */ /* 0x000fca00078e0a08 */
[----:B------:R-:W-:Y:S02]  /*28000*/  VIMNMX R3, R3, R6, PT ;  /* 0x0000000603037248 */ /* 0x000fe40003fe0100 */
[----:B------:R-:W-:-:S04]  /*28010*/  VIMNMX R6, RZ, R2, !PT ;  /* 0x00000002ff067248 */ /* 0x000fc80007fe0100 */
[----:B------:R-:W-:Y:S01]  /*28020*/  ISETP.GT.AND P0, PT, R3, R6, PT ;  /* 0x000000060300720c */ /* 0x000fe20003f04270 */
[----:B------:R-:W-:-:S05]  /*28030*/  IMAD.WIDE.U32 R6, R6, -0x33333333, RZ ;  /* 0xcccccccd06067825 */ /* 0x000fca00078e00ff */
[----:B------:R-:W-:-:S07]  /*28040*/  SHF.R.U32.HI R6, RZ, 0x7, R7 ;  /* 0x00000007ff067819 */ /* 0x000fce0000011607 */
[----:B------:R-:W-:Y:S02]  /*28050*/  @P0 VIADD R2, R3, 0x9f ;  /* 0x0000009f03020836 */ /* 0x000fe40000000000 */
[----:B------:R-:W-:Y:S02]  /*28060*/  IMAD.MOV.U32 R3, RZ, RZ, R6 ;  /* 0x000000ffff037224 */ /* 0x000fe400078e0006 */
[----:B------:R-:W-:-:S05]  /*28070*/  @P0 IMAD.HI R2, R2, 0x66666667, RZ ;  /* 0x6666666702020827 */ /* 0x000fca00078e02ff */
[----:B------:R-:W-:-:S04]  /*28080*/  @P0 SHF.R.U32.HI R7, RZ, 0x1f, R2 ;  /* 0x0000001fff070819 */ /* 0x000fc80000011602 */
[----:B------:R-:W-:Y:S02]  /*28090*/  @P0 LEA.HI.SX32 R3, R2, R7, 0x1a ;  /* 0x0000000702030211 */ /* 0x000fe400078fd2ff */
        /* <DEDUP_REMOVED lines=10> */
.L_x_4813:
[----:B-1----:R-:W-:Y:S02]  /*28140*/  ISETP.NE.AND P0, PT, R14, RZ, PT ;  /* 0x000000ff0e00720c */ /* 0x002fe40003f05270 */
[----:B------:R-:W-:-:S11]  /*28150*/  PLOP3.LUT P6, PT, PT, PT, PT, 0x8, 0x0 ;  /* 0x000000000000781c */ /* 0x000fd60003fce170 */
[----:B------:R-:W-:Y:S05]  /*28160*/  @P0 BRA `(.L_x_4503) ;  /* 0x00000000000c0947 */ /* 0x000fea0003800000 */
[----:B------:R-:W-:-:S03]  /*28170*/  UMOV UR4, 0xffffffff ;  /* 0xffffffff00047882 */ /* 0x000fc60000000000 */
[----:B------:R-:W-:Y:S05]  /*28180*/  BRA.DIV UR4, `(.L_x_4504) ;  /* 0x000000c204707947 */ /* 0x000fea000b800000 */
[----:B------:R-:W-:-:S13]  /*28190*/  ELECT P6, URZ, PT ;  /* 0x00000000003f782f */ /* 0x000fda00038c0000 */
.L_x_4503:
        /* <DEDUP_REMOVED lines=9> */
.L_x_4816:
[----:B------:R-:W-:Y:S05]  /*28230*/  BSYNC B1 ;  /* 0x0000000000017941 */ /* 0x000fea0003800000 */
.L_x_4505:
[----:B------:R-:W-:Y:S04]  /*28240*/  BSSY B1, `(.L_x_4507) ;  /* 0x000008c000017945 */ /* 0x000fe80003800000 */
[----:B------:R-:W-:Y:S05]  /*28250*/  @!P6 BRA `(.L_x_4508) ;  /* 0x000000080028e947 */ /* 0x000fea0003800000 */
[----:B------:R-:W2:Y:S01]  /*28260*/  LDL R9, [R1] ;  /* 0x0000000001097983 */ /* 0x000ea20000100800 */
[----:B------:R-:W-:Y:S01]  /*28270*/  IMAD R11, R35, 0x8, R17 ;  /* 0x00000008230b7824 */ /* 0x000fe200078e0211 */
[----:B------:R-:W1:Y:S01]  /*28280*/  S2R R8, SR_TID.X ;  /* 0x0000000000087919 */ /* 0x000e620000002100 */
[----:B------:R-:W-:Y:S01]  /*28290*/  BSSY B2, `(.L_x_4509) ;  /* 0x0000006000027945 */ /* 0x000fe20003800000 */
[----:B-1----:R-:W-:-:S04]  /*282a0*/  LOP3.LUT R8, R8, 0x7f, RZ, 0xc0, !PT ;  /* 0x0000007f08087812 */ /* 0x002fc800078ec0ff */
[----:B------:R-:W-:Y:S02]  /*282b0*/  ISETP.NE.AND P2, PT, R8, RZ, PT ;  /* 0x000000ff0800720c */ /* 0x000fe40003f45270 */
[----:B--2---:R-:W-:-:S04]  /*282c0*/  SHF.L.U32 R10, R9, 0x1f, RZ ;  /* 0x0000001f090a7819 */ /* 0x004fc800000006ff */
[----:B------:R-:W1:Y:S02]  /*282d0*/  SYNCS.PHASECHK.TRANS64.TRYWAIT P0, [R11+URZ+0x334a0], R10 ;  /* 0x0334a00a0b0075a7 */ /* 0x000e64000800017f */
[----:B-1----:R-:W-:Y:S05]  /*282e0*/  @!P0 BRA `(.L_x_4510) ;  /* 0x000000c0004c8947 */ /* 0x002fea0003800000 */
.L_x_4817:
[----:B------:R-:W-:Y:S05]  /*282f0*/  BSYNC B2 ;  /* 0x0000000000027941 */ /* 0x000fea0003800000 */
.L_x_4509:
[----:B------:R-:W-:Y:S04]  /*28300*/  BSSY B2, `(.L_x_4511) ;  /* 0x0000009000027945 */ /* 0x000fe80003800000 */
[----:B------:R-:W-:Y:S05]  /*28310*/  @P2 BRA `(.L_x_4512) ;  /* 0x00000000001c2947 */ /* 0x000fea0003800000 */
[----:B0-----:R-:W0:Y:S02]  /*28320*/  S2R R7, SR_TID.X ;  /* 0x0000000000077919 */ /* 0x001e240000002100 */
[----:B0-----:R-:W-:Y:S02]  /*28330*/  LOP3.LUT R8, R7, 0x1f, RZ, 0xc0, !PT ;  /* 0x0000001f07087812 */ /* 0x001fe400078ec0ff */
[----:B------:R-:W-:Y:S02]  /*28340*/  MOV R7, 0x7800 ;  /* 0x0000780000077802 */ /* 0x000fe40000000f00 */
[----:B------:R-:W-:Y:S02]  /*28350*/  ISETP.NE.AND P0, PT, R8, RZ, PT ;  /* 0x000000ff0800720c */ /* 0x000fe40003f05270 */
[----:B------:R2:W-:Y:S11]  /*28360*/  SYNCS.ARRIVE.TRANS64 RZ, [R11+URZ+0x33490], R7 ;  /* 0x033490070bff79a7 */ /* 0x0005f6000800003f */
[----:B--2---:R-:W-:Y:S05]  /*28370*/  @!P0 BRA `(.L_x_4512) ;  /* 0x0000000000048947 */ /* 0x004fea0003800000 */
[----:B------:R-:W-:Y:S01]  /*28380*/  BPT.TRAP 0x1 ;  /* 0x000000040000795c */ /* 0x000fe20000300000 */
.L_x_4512:
[----:B------:R-:W-:Y:S05]  /*28390*/  BSYNC B2 ;  /* 0x0000000000027941 */ /* 0x000fea0003800000 */
.L_x_4511:
        /* <DEDUP_REMOVED lines=8> */
[----:B0-----:R-:W-:Y:S01]  /*28420*/  VIADD R7, R11, 0x33490 ;  /* 0x000334900b077836 */ /* 0x001fe20000000000 */
[----:B------:R-:W-:Y:S01]  /*28430*/  UMOV UR6, 0x0 ;  /* 0x0000000000067882 */ /* 0x000fe20000000000 */
[----:B------:R-:W-:Y:S01]  /*28440*/  VIADD R12, R9, 0x24200 ;  /* 0x00024200090c7836 */ /* 0x000fe20000000000 */
[----:B------:R-:W-:-:S09]  /*28450*/  UMOV UR7, 0x12f00000 ;  /* 0x12f0000000077882 */ /* 0x000fd20000000000 */
.L_x_4513:
        /* <DEDUP_REMOVED lines=16> */
.L_x_4514:
        /* <DEDUP_REMOVED lines=12> */
[----:B------:R-:W-:Y:S01]  /*28620*/  UMOV UR6, 0x0 ;  /* 0x0000000000067882 */ /* 0x000fe20000000000 */
[----:B------:R-:W-:Y:S01]  /*28630*/  IADD3 R12, R9, 0x29200, RZ ;  /* 0x00029200090c7810 */ /* 0x000fe20007ffe0ff */
[----:B------:R-:W-:Y:S01]  /*28640*/  UMOV UR7, 0x12f00000 ;  /* 0x12f0000000077882 */ /* 0x000fe20000000000 */
[----:B------:R-:W-:-:S15]  /*28650*/  R2UR UR10, R14 ;  /* 0x000000000e0a72ca */ /* 0x000fde00000e0000 */
.L_x_4515:
        /* <DEDUP_REMOVED lines=13> */
.L_x_4818:
[----:B------:R-:W-:Y:S05]  /*28730*/  BSYNC B2 ;  /* 0x0000000000027941 */ /* 0x000fea0003800000 */
.L_x_4516:
        /* <DEDUP_REMOVED lines=11> */
.L_x_4519:
[----:B------:R-:W-:Y:S05]  /*287f0*/  BSYNC B2 ;  /* 0x0000000000027941 */ /* 0x000fea0003800000 */
.L_x_4518:
[----:B------:R-:W-:Y:S01]  /*28800*/  R2UR UR10, R19 ;  /* 0x00000000130a72ca */ /* 0x000fe200000e0000 */
[----:B------:R-:W-:Y:S01]  /*28810*/  UIADD3 UR4, UP0, UR40, 0x670, URZ ;  /* 0x0000067028047890 */ /* 0x000fe2000ff1e03f */
[----:B------:R-:W-:Y:S01]  /*28820*/  R2UR UR6, R12 ;  /* 0x000000000c0672ca */ /* 0x000fe200000e0000 */
[----:B01----:R-:W-:Y:S01]  /*28830*/  VIADD R11, R11, 0x334b0 ;  /* 0x000334b00b0b7836 */ /* 0x003fe20000000000 */
[----:B------:R-:W-:Y:S01]  /*28840*/  R2UR UR7, R13 ;  /* 0x000000000d0772ca */ /* 0x000fe200000e0000 */
[----:B------:R-:W-:Y:S01]  /*28850*/  VIADD R7, R9, 0xf200 ;  /* 0x0000f20009077836 */ /* 0x000fe20000000000 */
[----:B------:R-:W-:Y:S01]  /*28860*/  PLOP3.LUT P0, PT, PT, PT, PT, 0x80, 0x0 ;  /* 0x000000000000781c */ /* 0x000fe20003f0f070 */
[----:B------:R-:W-:-:S12]  /*28870*/  UIADD3.X UR5, URZ, UR41, URZ, UP0, !UPT ;  /* 0x000000293f057290 */ /* 0x000fd800087fe43f */
.L_x_4520:
        /* <DEDUP_REMOVED lines=15> */
.L_x_4521:
        /* <DEDUP_REMOVED lines=15> */
.L_x_4522:
        /* <DEDUP_REMOVED lines=10> */
.L_x_4508:
[----:B------:R-:W-:Y:S05]  /*28b00*/  BSYNC B1 ;  /* 0x0000000000017941 */ /* 0x000fea0003800000 */
.L_x_4507:
[----:B0-----:R-:W2:Y:S01]  /*28b10*/  LDL.LU R7, [R1] ;  /* 0x0000000001077983 */ /* 0x001ea20000300800 */
[----:B------:R-:W-:Y:S01]  /*28b20*/  IADD3 R35, R35, 0x1, RZ ;  /* 0x0000000123237810 */ /* 0x000fe20007ffe0ff */
[----:B------:R-:W-:Y:S01]  /*28b30*/  VIADD R11, R3, 0xfffffffe ;  /* 0xfffffffe030b7836 */ /* 0x000fe20000000000 */
[----:B------:R-:W-:Y:S02]  /*28b40*/  PLOP3.LUT P0, PT, PT, PT, PT, 0x8, 0x0 ;  /* 0x000000000000781c */ /* 0x000fe40003f0e170 */
[----:B------:R-:W-:Y:S02]  /*28b50*/  ISETP.NE.AND P2, PT, R35, 0x2, PT ;  /* 0x000000022300780c */ /* 0x000fe40003f45270 */
[----:B------:R-:W-:Y:S02]  /*28b60*/  ISETP.GE.AND P3, PT, R11, R6, PT ;  /* 0x000000060b00720c */ /* 0x000fe40003f66270 */
[----:B------:R-:W-:Y:S02]  /*28b70*/  SEL R3, RZ, 0x1, P2 ;  /* 0x00000001ff037807 */ /* 0x000fe40001000000 */
[----:B------:R-:W-:-:S02]  /*28b80*/  SEL R35, R35, RZ, P2 ;  /* 0x000000ff23237207 */ /* 0x000fc40001000000 */
[----:B--2---:R-:W-:-:S05]  /*28b90*/  LOP3.LUT R7, R7, R3, RZ, 0x3c, !PT ;  /* 0x0000000307077212 */ /* 0x004fca00078e3cff */
[----:B------:R0:W-:Y:S02]  /*28ba0*/  STL [R1], R7 ;  /* 0x0000000701007387 */ /* 0x0001e40000100800 */
[----:B------:R-:W-:Y:S05]  /*28bb0*/  @!P3 BRA `(.L_x_4501) ;  /* 0x00000008005cb947 */ /* 0x000fea0003800000 */
.L_x_4539:
[----:B------:R-:W-:Y:S05]  /*28bc0*/  YIELD ;  /* 0x0000000000007946 */ /* 0x000fea0003800000 */
[----:B------:R-:W-:Y:S04]  /*28bd0*/  BSSY B1, `(.L_x_4523) ;  /* 0x000008b000017945 */ /* 0x000fe80003800000 */
[----:B-1----:R-:W-:Y:S05]  /*28be0*/  @!P6 BRA `(.L_x_4524) ;  /* 0x000000080024e947 */ /* 0x002fea0003800000 */
[----:B0-----:R-:W2:Y:S01]  /*28bf0*/  LDL R7, [R1] ;  /* 0x0000000001077983 */ /* 0x001ea20000100800 */
[----:B------:R-:W-:Y:S01]  /*28c00*/  IMAD R10, R35, 0x8, R17 ;  /* 0x00000008230a7824 */ /* 0x000fe200078e0211 */
[----:B------:R-:W0:Y:S01]  /*28c10*/  S2R R3, SR_TID.X ;  /* 0x0000000000037919 */ /* 0x000e220000002100 */
[----:B------:R-:W-:Y:S01]  /*28c20*/  BSSY B2, `(.L_x_4525) ;  /* 0x0000006000027945 */ /* 0x000fe20003800000 */
[----:B0-----:R-:W-:-:S04]  /*28c30*/  LOP3.LUT R3, R3, 0x7f, RZ, 0xc0, !PT ;  /* 0x0000007f03037812 */ /* 0x001fc800078ec0ff */
[----:B------:R-:W-:Y:S02]  /*28c40*/  ISETP.NE.AND P3, PT, R3, RZ, PT ;  /* 0x000000ff0300720c */ /* 0x000fe40003f65270 */
[----:B--2---:R-:W-:-:S04]  /*28c50*/  SHF.L.U32 R9, R7, 0x1f, RZ ;  /* 0x0000001f07097819 */ /* 0x004fc800000006ff */
[----:B------:R-:W0:Y:S02]  /*28c60*/  SYNCS.PHASECHK.TRANS64.TRYWAIT P2, [R10+URZ+0x334a0], R9 ;  /* 0x0334a0090a0075a7 */ /* 0x000e24000804017f */
[----:B0-----:R-:W-:Y:S05]  /*28c70*/  @!P2 BRA `(.L_x_4526) ;  /* 0x000000b80010a947 */ /* 0x001fea0003800000 */
.L_x_4819:
[----:B------:R-:W-:Y:S05]  /*28c80*/  BSYNC B2 ;  /* 0x0000000000027941 */ /* 0x000fea0003800000 */
.L_x_4525:
[----:B------:R-:W-:Y:S04]  /*28c90*/  BSSY B2, `(.L_x_4527) ;  /* 0x0000009000027945 */ /* 0x000fe80003800000 */
[----:B------:R-:W-:Y:S05]  /*28ca0*/  @P3 BRA `(.L_x_4528) ;  /* 0x00000000001c3947 */ /* 0x000fea0003800000 */
[----:B------:R-:W1:Y:S02]  /*28cb0*/  S2R R3, SR_TID.X ;  /* 0x0000000000037919 */ /* 0x000e640000002100 */
[----:B-1----:R-:W-:Y:S01]  /*28cc0*/  LOP3.LUT R7, R3, 0x1f, RZ, 0xc0, !PT ;  /* 0x0000001f03077812 */ /* 0x002fe200078ec0ff */
[----:B------:R-:W-:-:S03]  /*28cd0*/  IMAD.MOV.U32 R3, RZ, RZ, 0x7800 ;  /* 0x00007800ff037424 */ /* 0x000fc600078e00ff */
[----:B------:R-:W-:Y:S01]  /*28ce0*/  ISETP.NE.AND P2, PT, R7, RZ, PT ;  /* 0x000000ff0700720c */ /* 0x000fe20003f45270 */
[----:B------:R1:W-:-:S12]  /*28cf0*/  SYNCS.ARRIVE.TRANS64 RZ, [R10+URZ+0x33490], R3 ;  /* 0x033490030aff79a7 */ /* 0x0003d8000800003f */
[----:B-1----:R-:W-:Y:S05]  /*28d00*/  @!P2 BRA `(.L_x_4528) ;  /* 0x000000000004a947 */ /* 0x002fea0003800000 */
[----:B------:R-:W-:Y:S01]  /*28d10*/  BPT.TRAP 0x1 ;  /* 0x000000040000795c */ /* 0x000fe20000300000 */
.L_x_4528:
[----:B------:R-:W-:Y:S05]  /*28d20*/  BSYNC B2 ;  /* 0x0000000000027941 */ /* 0x000fea0003800000 */
.L_x_4527:
        /* <DEDUP_REMOVED lines=8> */
[----:B------:R-:W-:Y:S01]  /*28db0*/  VIADD R12, R8, 0x24200 ;  /* 0x00024200080c7836 */ /* 0x000fe20000000000 */
[----:B------:R-:W-:Y:S01]  /*28dc0*/  UMOV UR6, 0x0 ;  /* 0x0000000000067882 */ /* 0x000fe20000000000 */
[----:B------:R-:W-:-:S10]  /*28dd0*/  UMOV UR7, 0x12f00000 ;  /* 0x12f0000000077882 */ /* 0x000fd40000000000 */
.L_x_4529:
        /* <DEDUP_REMOVED lines=12> */
[----:B------:R-:W-:Y:S01]  /*28ea0*/  UMOV UR6, 0x0 ;  /* 0x0000000000067882 */ /* 0x000fe20000000000 */
[----:B------:R-:W-:Y:S01]  /*28eb0*/  IADD3 R12, R8, 0x26a00, RZ ;  /* 0x00026a00080c7810 */ /* 0x000fe20007ffe0ff */
[----:B------:R-:W-:Y:S01]  /*28ec0*/  UMOV UR7, 0x12f00000 ;  /* 0x12f0000000077882 */ /* 0x000fe20000000000 */
[----:B------:R-:W-:-:S15]  /*28ed0*/  R2UR UR10, R19 ;  /* 0x00000000130a72ca */ /* 0x000fde00000e0000 */
.L_x_4530:
        /* <DEDUP_REMOVED lines=16> */
.L_x_4531:
        /* <DEDUP_REMOVED lines=13> */
.L_x_4820:
[----:B------:R-:W-:Y:S05]  /*290b0*/  BSYNC B2 ;  /* 0x0000000000027941 */ /* 0x000fea0003800000 */
.L_x_4532:
        /* <DEDUP_REMOVED lines=11> */
.L_x_4535:
[----:B------:R-:W-:Y:S05]  /*29170*/  BSYNC B2 ;  /* 0x0000000000027941 */ /* 0x000fea0003800000 */
.L_x_4534:
        /* <DEDUP_REMOVED lines=8> */
.L_x_4536:
        /* <DEDUP_REMOVED lines=10> */
[----:B------:R-:W-:Y:S02]  /*292a0*/  R2UR UR10, R19 ;  /* 0x00000000130a72ca */ /* 0x000fe400000e0000 */
[----:B------:R-:W-:Y:S02]  /*292b0*/  R2UR UR6, R12 ;  /* 0x000000000c0672ca */ /* 0x000fe400000e0000 */
[----:B------:R-:W-:Y:S02]  /*292c0*/  R2UR UR7, R13 ;  /* 0x000000000d0772ca */ /* 0x000fe400000e0000 */
[----:B------:R-:W-:Y:S02]  /*292d0*/  PLOP3.LUT P2, PT, PT, PT, PT, 0x80, 0x0 ;  /* 0x000000000000781c */ /* 0x000fe40003f4f070 */
[----:B------:R-:W-:-:S11]  /*292e0*/  IADD3 R3, R8, 0x11a00, RZ ;  /* 0x00011a0008037810 */ /* 0x000fd60007ffe0ff */
.L_x_4537:
        /* <DEDUP_REMOVED lines=15> */
.L_x_4538:
        /* <DEDUP_REMOVED lines=10> */
.L_x_4524:
[----:B------:R-:W-:Y:S05]  /*29480*/  BSYNC B1 ;  /* 0x0000000000017941 */ /* 0x000fea0003800000 */
.L_x_4523:
[----:B------:R-:W2:Y:S01]  /*29490*/  LDL.LU R9, [R1] ;  /* 0x0000000001097983 */ /* 0x000ea20000300800 */
[----:B------:R-:W-:Y:S01]  /*294a0*/  VIADD R35, R35, 0x1 ;  /* 0x0000000123237836 */ /* 0x000fe20000000000 */
[C---:B------:R-:W-:Y:S01]  /*294b0*/  ISETP.GT.AND P3, PT, R11.reuse, R6, PT ;  /* 0x000000060b00720c */ /* 0x040fe20003f64270 */
[----:B------:R-:W-:-:S03]  /*294c0*/  VIADD R11, R11, 0xffffffff ;  /* 0xffffffff0b0b7836 */ /* 0x000fc60000000000 */
[----:B------:R-:W-:-:S04]  /*294d0*/  ISETP.NE.AND P2, PT, R35, 0x2, PT ;  /* 0x000000022300780c */ /* 0x000fc80003f45270 */
[----:B------:R-:W-:Y:S02]  /*294e0*/  SEL R3, RZ, 0x1, P2 ;  /* 0x00000001ff037807 */ /* 0x000fe40001000000 */
[----:B------:R-:W-:Y:S02]  /*294f0*/  SEL R35, R35, RZ, P2 ;  /* 0x000000ff23237207 */ /* 0x000fe40001000000 */
[----:B--2---:R-:W-:-:S05]  /*29500*/  LOP3.LUT R9, R9, R3, RZ, 0x3c, !PT ;  /* 0x0000000309097212 */ /* 0x004fca00078e3cff */
[----:B------:R1:W-:Y:S01]  /*29510*/  STL [R1], R9 ;  /* 0x0000000901007387 */ /* 0x0003e20000100800 */
[----:B------:R-:W-:Y:S05]  /*29520*/  @P3 BRA `(.L_x_4539) ;  /* 0xfffffff400a43947 */ /* 0x000fea000383ffff */
.L_x_4501:
[----:B------:R-:W-:Y:S05]  /*29530*/  BSYNC B0 ;  /* 0x0000000000007941 */ /* 0x000fea0003800000 */
.L_x_4500:
[----:B------:R-:W-:Y:S05]  /*29540*/  @!P0 WARPSYNC.ALL ;  /* 0x0000000000008948 */ /* 0x000fea0003800000 */
[----:B------:R-:W-:Y:S01]  /*29550*/  @!P0 BAR.SYNC.DEFER_BLOCKING 0xc, 0x180 ;  /* 0x0306000000008b1d */ /* 0x000fe20000010000 */
[----:B------:R-:W-:-:S05]  /*29560*/  IMAD.MOV.U32 R0, RZ, RZ, RZ ;  /* 0x000000ffff007224 */ /* 0x000fca00078e00ff */
[----:B------:R-:W-:Y:S04]  /*29570*/  BSSY B0, `(.L_x_4540) ;  /* 0x000001e000007945 */ /* 0x000fe80003800000 */
[----:B------:R-:W-:Y:S05]  /*29580*/  @!P1 BRA `(.L_x_4541) ;  /* 0x0000000000709947 */ /* 0x000fea0003800000 */
[----:B------:R-:W-:-:S13]  /*29590*/  ISETP.NE.AND P0, PT, R5, RZ, PT ;  /* 0x000000ff0500720c */ /* 0x000fda0003f05270 */
[----:B------:R-:W2:Y:S02]  /*295a0*/  @!P0 LDC R5, c[0x0][0x9f0] ;  /* 0x00027c00ff058b82 */ /* 0x000ea40000000800 */
[-C--:B--2---:R-:W-:Y:S02]  /*295b0*/  IABS R0, R5.reuse ;  /* 0x0000000500007213 */ /* 0x084fe40000000000 */
[----:B0-----:R-:W-:Y:S02]  /*295c0*/  IABS R7, R5 ;  /* 0x0000000500077213 */ /* 0x001fe40000000000 */
[----:B------:R-:W0:Y:S02]  /*295d0*/  I2F.RP R2, R0 ;  /* 0x0000000000027306 */ /* 0x000e240000209400 */
[----:B------:R-:W-:-:S06]  /*295e0*/  IADD3 R7, RZ, -R7, RZ ;  /* 0x80000007ff077210 */ /* 0x000fcc0007ffe0ff */
[----:B0-----:R-:W0:Y:S02]  /*295f0*/  MUFU.RCP R2, R2 ;  /* 0x0000000200027308 */ /* 0x001e240000001000 */
[----:B0-----:R-:W-:-:S06]  /*29600*/  VIADD R2, R2, 0xffffffe ;  /* 0x0ffffffe02027836 */ /* 0x001fcc0000000000 */
        /* <DEDUP_REMOVED lines=20> */
.L_x_4541:
[----:B------:R-:W-:Y:S05]  /*29750*/  BSYNC B0 ;  /* 0x0000000000007941 */ /* 0x000fea0003800000 */
.L_x_4540:
[----:B------:R-:W-:-:S05]  /*29760*/  IMAD R2, R4, R0, RZ ;  /* 0x0000000004027224 */ /* 0x000fca00078e02ff */
[----:B------:R2:W-:Y:S01]  /*29770*/  STL [R1+0x10], R2 ;  /* 0x0000100201007387 */ /* 0x0005e20000100800 */
[----:B------:R-:W-:-:S04]  /*29780*/  VIADDMNMX R31, R2, R0, R31, PT ;  /* 0x00000000021f7246 */ /* 0x000fc8000380011f */
[----:B------:R-:W-:-:S13]  /*29790*/  ISETP.GT.AND P0, PT, R31, R2, PT ;  /* 0x000000021f00720c */ /* 0x000fda0003f04270 */
        /* <DEDUP_REMOVED lines=14> */
[----:B0-----:R-:W0:Y:S01]  /*29880*/  POPC R7, R4 ;  /* 0x0000000400077309 */ /* 0x001e220000000000 */
[----:B--2---:R-:W0:Y:S02]  /*29890*/  SHFL.IDX PT, R0, R3, R0, 0x1f ;  /* 0x00001f0003007589 */ /* 0x004e2400000e0000 */
[----:B0-----:R-:W-:Y:S01]  /*298a0*/  IADD3 R24, R0, UR38, R7 ;  /* 0x0000002600187c10 */ /* 0x001fe2000fffe007 */
[----:B------:R-:W-:Y:S06]  /*298b0*/  BRA `(.L_x_4543) ;  /* 0x0000005000e87947 */ /* 0x000fec0003800000 */
.L_x_4542:
        /* <DEDUP_REMOVED lines=19> */
[----:B-12---:R-:W-:Y:S05]  /*299f0*/  CALL.ABS.NOINC R2 ;  /* 0x0000000002007343 */ /* 0x006fea0003c00000 */
.L_x_4545:
[----:B------:R-:W-:Y:S05]  /*29a00*/  BSYNC B6 ;  /* 0x0000000000067941 */ /* 0x000fea0003800000 */
.L_x_4544:
[----:B------:R-:W2:Y:S01]  /*29a10*/  LDL.LU R33, [R1+0x8] ;  /* 0x0000080001217983 */ /* 0x000ea20000300800 */
[----:B------:R-:W-:Y:S01]  /*29a20*/  IADD3 R0, R17, 0xf200, RZ ;  /* 0x0000f20011007810 */ /* 0x000fe20007ffe0ff */
[----:B------:R-:W-:Y:S03]  /*29a30*/  BSSY B6, `(.L_x_4546) ;  /* 0x0000016000067945 */ /* 0x000fe60003800000 */
[----:B------:R-:W-:Y:S02]  /*29a40*/  LOP3.LUT P0, RZ, R0, 0x1bf, RZ, 0xc0, !PT ;  /* 0x000001bf00ff7812 */ /* 0x000fe4000780c0ff */
[----:B--2---:R-:W-:-:S11]  /*29a50*/  LOP3.LUT R33, R33, 0xfffffffe, RZ, 0xc0, !PT ;  /* 0xfffffffe21217812 */ /* 0x004fd600078ec0ff */
[----:B------:R-:W-:-:S05]  /*29a60*/  @P0 LOP3.LUT R33, R33, 0x1, RZ, 0xfc, !PT ;  /* 0x0000000121210812 */ /* 0x000fca00078efcff */
[----:B------:R2:W-:Y:S01]  /*29a70*/  STL [R1+0x8], R33 ;  /* 0x0000082101007387 */ /* 0x0005e20000100800 */
[----:B------:R-:W-:Y:S05]  /*29a80*/  @!P0 BRA `(.L_x_4547) ;  /* 0x0000000000408947 */ /* 0x000fea0003800000 */
[----:B------:R-:W-:Y:S01]  /*29a90*/  MOV R2, 0x0 ;  /* 0x0000000000027802 */ /* 0x000fe20000000f00 */
[----:B------:R-:W-:Y:S01]  /*29aa0*/  ULDC.64 UR6, c[0x4][0x1b0] ;  /* 0x01006c0000067ab9 */ /* 0x000fe20000000a00 */
[----:B------:R-:W-:Y:S01]  /*29ab0*/  ULDC.64 UR8, c[0x4][0x1b8] ;  /* 0x01006e0000087ab9 */ /* 0x000fe20000000a00 */
[----:B------:R-:W-:Y:S01]  /*29ac0*/  ULDC.64 UR4, c[0x4][0xb8] ;  /* 0x01002e0000047ab9 */ /* 0x000fe20000000a00 */
[----:B------:R-:W-:Y:S01]  /*29ad0*/  IMAD.U32 R4, RZ, RZ, UR6 ;  /* 0x00000006ff047e24 */ /* 0x000fe2000f8e00ff */
[----:B------:R-:W-:Y:S01]  /*29ae0*/  MOV R12, 0x1 ;  /* 0x00000001000c7802 */ /* 0x000fe20000000f00 */
[----:B------:R-:W3:Y:S01]  /*29af0*/  LDC.64 R2, c[0x4][R2] ;  /* 0x0100000002027b82 */ /* 0x000ee20000000a00 */
[----:B------:R-:W-:Y:S02]  /*29b00*/  IMAD.U32 R5, RZ, RZ, UR7 ;  /* 0x00000007ff057e24 */ /* 0x000fe4000f8e00ff */
[----:B------:R-:W-:Y:S02]  /*29b10*/  IMAD.U32 R6, RZ, RZ, UR8 ;  /* 0x00000008ff067e24 */ /* 0x000fe4000f8e00ff */
[----:B0-----:R-:W-:-:S02]  /*29b20*/  IMAD.U32 R7, RZ, RZ, UR9 ;  /* 0x00000009ff077e24 */ /* 0x001fc4000f8e00ff */
[----:B------:R-:W-:Y:S02]  /*29b30*/  IMAD.U32 R10, RZ, RZ, UR4 ;  /* 0x00000004ff0a7e24 */ /* 0x000fe4000f8e00ff */
[----:B------:R-:W-:Y:S02]  /*29b40*/  IMAD.U32 R11, RZ, RZ, UR5 ;  /* 0x00000005ff0b7e24 */ /* 0x000fe4000f8e00ff */
[----:B------:R-:W-:Y:S02]  /*29b50*/  IMAD.MOV.U32 R8, RZ, RZ, 0x70 ;  /* 0x00000070ff087424 */ /* 0x000fe400078e00ff */
[----:B------:R-:W-:-:S07]  /*29b60*/  IMAD.MOV.U32 R13, RZ, RZ, RZ ;  /* 0x000000ffff0d7224 */ /* 0x000fce00078e00ff */
[----:B------:R-:W-:-:S07]  /*29b70*/  LEPC R20, `(.L_x_4547) ;  /* 0x000000001014794e */ /* 0x000fce0000000000 */
[----:B-123--:R-:W-:Y:S05]  /*29b80*/  CALL.ABS.NOINC R2 ;  /* 0x0000000002007343 */ /* 0x00efea0003c00000 */
.L_x_4547:
[----:B------:R-:W-:Y:S05]  /*29b90*/  BSYNC B6 ;  /* 0x0000000000067941 */ /* 0x000fea0003800000 */
.L_x_4546:
        /* <DEDUP_REMOVED lines=12> */
[----:B------:R-:W-:Y:S02]  /*29c60*/  IMAD.U32 R6, RZ, RZ, UR8 ;  /* 0x00000008ff067e24 */ /* 0x000fe4000f8e00ff */
[----:B0-----:R-:W-:-:S02]  /*29c70*/  IMAD.U32 R7, RZ, RZ, UR9 ;  /* 0x00000009ff077e24 */ /* 0x001fc4000f8e00ff */
[----:B------:R-:W-:Y:S02]  /*29c80*/  IMAD.U32 R10, RZ, RZ, UR4 ;  /* 0x00000004ff0a7e24 */ /* 0x000fe4000f8e00ff */
[----:B------:R-:W-:Y:S02]  /*29c90*/  IMAD.MOV.U32 R8, RZ, RZ, 0x70 ;  /* 0x00000070ff087424 */ /* 0x000fe400078e00ff */
[----:B------:R-:W-:Y:S02]  /*29ca0*/  IMAD.MOV.U32 R12, RZ, RZ, 0x1 ;  /* 0x00000001ff0c7424 */ /* 0x000fe400078e00ff */
[----:B------:R-:W-:-:S07]  /*29cb0*/  IMAD.MOV.U32 R13, RZ, RZ, RZ ;  /* 0x000000ffff0d7224 */ /* 0x000fce00078e00ff */
[----:B------:R-:W-:-:S07]  /*29cc0*/  LEPC R20, `(.L_x_4549) ;  /* 0x000000001014794e */ /* 0x000fce0000000000 */
[----:B-123--:R-:W-:Y:S05]  /*29cd0*/  CALL.ABS.NOINC R2 ;  /* 0x0000000002007343 */ /* 0x00efea0003c00000 */
.L_x_4549:
[----:B------:R-:W-:Y:S05]  /*29ce0*/  BSYNC B6 ;  /* 0x0000000000067941 */ /* 0x000fea0003800000 */
.L_x_4548:
        /* <DEDUP_REMOVED lines=19> */
.L_x_4551:
[----:B------:R-:W-:Y:S05]  /*29e20*/  BSYNC B6 ;  /* 0x0000000000067941 */ /* 0x000fea0003800000 */
.L_x_4550:
[----:B------:R-:W3:Y:S01]  /*29e30*/  LDL R21, [R1+0x4] ;  /* 0x0000040001157983 */ /* 0x000ee20000100800 */
[----:B------:R-:W-:Y:S01]  /*29e40*/  ULDC.64 UR4, c[0x0][0x9f8] ;  /* 0x00027e0000047ab9 */ /* 0x000fe20000000a00 */
[----:B------:R-:W4:Y:S01]  /*29e50*/  LDC R12, c[0x0][0x430] ;  /* 0x00010c00ff0c7b82 */ /* 0x000f220000000800 */
[----:B------:R-:W-:Y:S01]  /*29e60*/  ISETP.NE.U32.AND P0, PT, RZ, UR4, PT ;  /* 0x00000004ff007c0c */ /* 0x000fe2000bf05070 */
[----:B------:R-:W0:Y:S03]  /*29e70*/  S2R R2, SR_TID.X ;  /* 0x0000000000027919 */ /* 0x000e260000002100 */
[----:B------:R-:W-:-:S13]  /*29e80*/  ISETP.NE.AND.EX P0, PT, RZ, UR5, PT, P0 ;  /* 0x00000005ff007c0c */ /* 0x000fda000bf05300 */
[----:B------:R-:W-:-:S04]  /*29e90*/  @P0 IADD3 R28, P1, R28, UR4, RZ ;  /* 0x000000041c1c0c10 */ /* 0x000fc8000ff3e0ff */
[----:B------:R-:W-:-:S05]  /*29ea0*/  @P0 IADD3.X R29, R29, UR5, RZ, P1, !PT ;  /* 0x000000051d1d0c10 */ /* 0x000fca0008ffe4ff */
[----:B------:R-:W3:Y:S01]  /*29eb0*/  @P0 LDG.E R36, desc[UR50][R28.64] ;  /* 0x000000321c240981 */ /* 0x000ee2000c1e1900 */
[----:B----4-:R-:W-:Y:S01]  /*29ec0*/  ISETP.NE.AND P0, PT, R12, 0x1, PT ;  /* 0x000000010c00780c */ /* 0x010fe20003f05270 */
[----:B------:R-:W-:Y:S01]  /*29ed0*/  IMAD.MOV.U32 R5, RZ, RZ, 0xa0 ;  /* 0x000000a0ff057424 */ /* 0x000fe200078e00ff */
[----:B------:R-:W4:Y:S03]  /*29ee0*/  S2R R34, SR_TID.X ;  /* 0x0000000000227919 */ /* 0x000f260000002100 */
[----:B------:R-:W-:Y:S01]  /*29ef0*/  IMAD R5, R31, R5, -0xa0 ;  /* 0xffffff601f057424 */ /* 0x000fe200078e0205 */
[C---:B0-----:R-:W-:Y:S01]  /*29f00*/  LOP3.LUT R20, R2.reuse, 0x7f, RZ, 0xc0, !PT ;  /* 0x0000007f02147812 */ /* 0x041fe200078ec0ff */
[----:B------:R-:W-:-:S03]  /*29f10*/  IMAD.SHL.U32 R2, R2, 0x20, RZ ;  /* 0x0000002002027824 */ /* 0x000fc600078e00ff */
[----:B------:R-:W-:-:S03]  /*29f20*/  SHF.R.U32.HI R20, RZ, 0x2, R20 ;  /* 0x00000002ff147819 */ /* 0x000fc60000011614 */
[----:B------:R-:W0:Y:S01]  /*29f30*/  @P0 LDC R3, c[0x0][0x434] ;  /* 0x00010d00ff030b82 */ /* 0x000e220000000800 */
[----:B------:R-:W-:Y:S02]  /*29f40*/  LOP3.LUT R2, R20, 0x60, R2, 0xf8, !PT ;  /* 0x0000006014027812 */ /* 0x000fe400078ef802 */
[----:B------:R-:W2:Y:S03]  /*29f50*/  S2R R20, SR_TID.X ;  /* 0x0000000000147919 */ /* 0x000ea60000002100 */
[----:B------:R-:W-:Y:S02]  /*29f60*/  IMAD.IADD R2, R2, 0x1, R5 ;  /* 0x0000000102027824 */ /* 0x000fe400078e0205 */
[----:B------:R-:W0:Y:S03]  /*29f70*/  @P0 LDC R0, c[0x0][0x438] ;  /* 0x00010e00ff000b82 */ /* 0x000e260000000800 */
[----:B------:R-:W-:-:S05]  /*29f80*/  ISETP.GE.AND P1, PT, R2, R26, PT ;  /* 0x0000001a0200720c */ /* 0x000fca0003f26270 */
[----:B-1----:R-:W1:Y:S01]  /*29f90*/  @P0 LDC R9, c[0x0][0x434] ;  /* 0x00010d00ff090b82 */ /* 0x002e620000000800 */
[----:B--2---:R-:W-:-:S04]  /*29fa0*/  LOP3.LUT R20, R20, 0x7f, RZ, 0xc0, !PT ;  /* 0x0000007f14147812 */ /* 0x004fc800078ec0ff */
[----:B------:R-:W-:Y:S01]  /*29fb0*/  SHF.R.U32.HI R4, RZ, 0x2, R20 ;  /* 0x00000002ff047819 */ /* 0x000fe20000011614 */
[----:B----4-:R-:W-:-:S05]  /*29fc0*/  IMAD.SHL.U32 R20, R34, 0x20, RZ ;  /* 0x0000002022147824 */ /* 0x010fca00078e00ff */
[----:B------:R-:W-:Y:S02]  /*29fd0*/  LOP3.LUT R20, R4, 0x60, R20, 0xf8, !PT ;  /* 0x0000006004147812 */ /* 0x000fe400078ef814 */
[----:B------:R-:W2:Y:S02]  /*29fe0*/  @P0 LDC R4, c[0x0][0x438] ;  /* 0x00010e00ff040b82 */ /* 0x000ea40000000800 */
[----:B------:R-:W-:-:S05]  /*29ff0*/  LOP3.LUT R20, R20, 0x80, RZ, 0xfc, !PT ;  /* 0x0000008014147812 */ /* 0x000fca00078efcff */
[----:B------:R-:W-:Y:S01]  /*2a000*/  IMAD.IADD R5, R20, 0x1, R5 ;  /* 0x0000000114057824 */ /* 0x000fe200078e0205 */
[----:B------:R-:W-:Y:S01]  /*2a010*/  LOP3.LUT R33, R33, 0xfffffff7, RZ, 0xc0, !PT ;  /* 0xfffffff721217812 */ /* 0x000fe200078ec0ff */
[----:B------:R-:W-:Y:S01]  /*2a020*/  UMOV UR4, 0xffffffff ;  /* 0xffffffff00047882 */ /* 0x000fe20000000000 */
[----:B---3--:R-:W-:Y:S01]  /*2a030*/  IADD3 R6, R2, R21, RZ ;  /* 0x0000001502067210 */ /* 0x008fe20007ffe0ff */
[----:B------:R-:W-:-:S04]  /*2a040*/  IMAD.IADD R7, R5, 0x1, R21 ;  /* 0x0000000105077824 */ /* 0x000fc800078e0215 */
[----:B0-----:R-:W-:-:S04]  /*2a050*/  @P0 IMAD.HI.U32 R3, R6, R3, RZ ;  /* 0x0000000306030227 */ /* 0x001fc800078e00ff */
[----:B------:R-:W-:Y:S01]  /*2a060*/  IMAD.MOV.U32 R8, RZ, RZ, R6 ;  /* 0x000000ffff087224 */ /* 0x000fe200078e0006 */
[----:B------:R-:W-:Y:S01]  /*2a070*/  @P0 SHF.R.U32.HI R8, RZ, R0, R3 ;  /* 0x00000000ff080219 */ /* 0x000fe20000011603 */
[----:B-1----:R-:W-:Y:S01]  /*2a080*/  @P0 IMAD.HI.U32 R9, R7, R9, RZ ;  /* 0x0000000907090227 */ /* 0x002fe200078e00ff */
[----:B------:R-:W0:Y:S03]  /*2a090*/  @!P1 LDC.64 R2, c[0x0][0x428] ;  /* 0x00010a00ff029b82 */ /* 0x000e260000000a00 */
[----:B------:R-:W-:Y:S01]  /*2a0a0*/  IMAD.MOV.U32 R0, RZ, RZ, R7 ;  /* 0x000000ffff007224 */ /* 0x000fe200078e0007 */
[----:B--2---:R-:W-:Y:S01]  /*2a0b0*/  @P0 SHF.R.U32.HI R0, RZ, R4, R9 ;  /* 0x00000004ff000219 */ /* 0x004fe20000011609 */
[--C-:B------:R-:W-:Y:S01]  /*2a0c0*/  @!P1 IMAD.MOV.U32 R4, RZ, RZ, R8.reuse ;  /* 0x000000ffff049224 */ /* 0x100fe200078e0008 */
[----:B------:R-:W-:Y:S02]  /*2a0d0*/  ISETP.GE.AND P0, PT, R5, R26, PT ;  /* 0x0000001a0500720c */ /* 0x000fe40003f06270 */
[----:B------:R-:W-:-:S02]  /*2a0e0*/  @!P1 SHF.R.S32.HI R5, RZ, 0x1f, R8 ;  /* 0x0000001fff059819 */ /* 0x000fc40000011408 */
[----:B------:R-:W-:Y:S02]  /*2a0f0*/  ISETP.GT.U32.OR P0, PT, R20, 0x9f, P0 ;  /* 0x0000009f1400780c */ /* 0x000fe40000704470 */
[----:B------:R-:W-:-:S05]  /*2a100*/  SHF.R.S32.HI R13, RZ, 0x1f, R36 ;  /* 0x0000001fff0d7819 */ /* 0x000fca0000011424 */
[----:B------:R1:W-:Y:S01]  /*2a110*/  STL [R1+0xc], R13 ;  /* 0x00000c0d01007387 */ /* 0x0003e20000100800 */
[-C--:B0-----:R-:W-:Y:S02]  /*2a120*/  @!P1 IMAD R9, R13, R2.reuse, RZ ;  /* 0x000000020d099224 */ /* 0x081fe400078e02ff */
[----:B------:R-:W-:-:S04]  /*2a130*/  @!P1 IMAD.WIDE.U32 R4, R36, R2, R4 ;  /* 0x0000000224049225 */ /* 0x000fc800078e0004 */
[----:B------:R-:W-:Y:S02]  /*2a140*/  @!P1 IMAD R9, R36, R3, R9 ;  /* 0x0000000324099224 */ /* 0x000fe400078e0209 */
[----:B------:R-:W0:Y:S02]  /*2a150*/  @!P1 LDC.64 R2, c[0x0][0x418] ;  /* 0x00010600ff029b82 */ /* 0x000e240000000a00 */
[----:B0-----:R-:W-:Y:S01]  /*2a160*/  @!P1 LEA R10, P2, R4, R2, 0x2 ;  /* 0x00000002040a9211 */ /* 0x001fe200078410ff */
[----:B------:R-:W-:Y:S01]  /*2a170*/  @!P1 IMAD.IADD R2, R5, 0x1, R9 ;  /* 0x0000000105029824 */ /* 0x000fe200078e0209 */
[----:B------:R-:W-:-:S04]  /*2a180*/  @!P0 SHF.R.S32.HI R9, RZ, 0x1f, R0 ;  /* 0x0000001fff098819 */ /* 0x000fc80000011400 */
[----:B------:R-:W-:Y:S02]  /*2a190*/  @!P1 LEA.HI.X R11, R4, R3, R2, 0x2, P2 ;  /* 0x00000003040b9211 */ /* 0x000fe400010f1402 */
[----:B------:R-:W-:Y:S01]  /*2a1a0*/  IADD3 R2, -R8, RZ, RZ ;  /* 0x000000ff08027210 */ /* 0x000fe20007ffe1ff */
[----:B------:R-:W0:Y:S01]  /*2a1b0*/  @!P0 LDC.64 R4, c[0x0][0x418] ;  /* 0x00010600ff048b82 */ /* 0x000e220000000a00 */
[----:B------:R-:W-:-:S03]  /*2a1c0*/  @!P0 IMAD.MOV.U32 R8, RZ, RZ, R0 ;  /* 0x000000ffff088224 */ /* 0x000fc600078e0000 */
[C---:B------:R-:W-:Y:S02]  /*2a1d0*/  IMAD R6, R12.reuse, R2, R6 ;  /* 0x000000020c067224 */ /* 0x040fe400078e0206 */
[----:B------:R-:W-:Y:S02]  /*2a1e0*/  IMAD.MOV R2, RZ, RZ, -R0 ;  /* 0x000000ffff027224 */ /* 0x000fe400078e0a00 */
[----:B------:R-:W2:Y:S02]  /*2a1f0*/  LDC R0, c[0x0][0x2f4] ;  /* 0x0000bd00ff007b82 */ /* 0x000ea40000000800 */
[----:B------:R-:W-:-:S06]  /*2a200*/  IMAD R7, R12, R2, R7 ;  /* 0x000000020c077224 */ /* 0x000fcc00078e0207 */
[----:B------:R-:W3:Y:S02]  /*2a210*/  @!P0 LDC.64 R2, c[0x0][0x428] ;  /* 0x00010a00ff028b82 */ /* 0x000ee40000000a00 */
[----:B---3--:R-:W-:-:S04]  /*2a220*/  @!P0 IMAD.WIDE.U32 R8, R36, R2, R8 ;  /* 0x0000000224088225 */ /* 0x008fc800078e0008 */
[----:B------:R-:W-:-:S04]  /*2a230*/  @!P0 IMAD R2, R13, R2, RZ ;  /* 0x000000020d028224 */ /* 0x000fc800078e02ff */
[----:B------:R-:W-:Y:S01]  /*2a240*/  @!P0 IMAD R3, R36, R3, R2 ;  /* 0x0000000324038224 */ /* 0x000fe200078e0202 */
[----:B0-----:R-:W-:-:S03]  /*2a250*/  @!P0 LEA R2, P2, R8, R4, 0x2 ;  /* 0x0000000408028211 */ /* 0x001fc600078410ff */
[----:B------:R-:W-:-:S05]  /*2a260*/  @!P0 IMAD.IADD R3, R3, 0x1, R9 ;  /* 0x0000000103038824 */ /* 0x000fca00078e0209 */
[----:B------:R-:W-:Y:S01]  /*2a270*/  @!P0 LEA.HI.X R3, R8, R5, R3, 0x2, P2 ;  /* 0x0000000508038211 */ /* 0x000fe200010f1403 */
[----:B-1----:R-:W-:Y:S01]  /*2a280*/  IMAD.SHL.U32 R13, R34, 0x10, RZ ;  /* 0x00000010220d7824 */ /* 0x002fe200078e00ff */
[----:B------:R-:W-:Y:S01]  /*2a290*/  ISETP.GT.U32.AND P2, PT, R20, 0x9f, PT ;  /* 0x0000009f1400780c */ /* 0x000fe20003f44070 */
[----:B------:R-:W-:Y:S02]  /*2a2a0*/  IMAD.MOV.U32 R8, RZ, RZ, RZ ;  /* 0x000000ffff087224 */ /* 0x000fe400078e00ff */
[----:B------:R-:W-:Y:S01]  /*2a2b0*/  IMAD.MOV.U32 R5, RZ, RZ, RZ ;  /* 0x000000ffff057224 */ /* 0x000fe200078e00ff */
[----:B------:R-:W-:Y:S01]  /*2a2c0*/  LOP3.LUT R13, R13, 0x30, RZ, 0xc0, !PT ;  /* 0x000000300d0d7812 */ /* 0x000fe200078ec0ff */
[----:B------:R-:W-:Y:S02]  /*2a2d0*/  IMAD.SHL.U32 R21, R34, 0x10, RZ ;  /* 0x0000001022157824 */ /* 0x000fe400078e00ff */
[----:B------:R-:W5:Y:S01]  /*2a2e0*/  @!P1 LDG.E R8, desc[UR50][R10.64] ;  /* 0x000000320a089981 */ /* 0x000f62000c1e1900 */
[----:B--2---:R-:W-:-:S03]  /*2a2f0*/  ISETP.GE.AND P1, PT, R13, R0, PT ;  /* 0x000000000d00720c */ /* 0x004fc60003f26270 */
[----:B------:R0:W5:Y:S01]  /*2a300*/  @!P0 LDG.E R5, desc[UR50][R2.64] ;  /* 0x0000003202058981 */ /* 0x000162000c1e1900 */
[----:B------:R-:W-:Y:S02]  /*2a310*/  LOP3.LUT R21, R21, 0x30, RZ, 0xc0, !PT ;  /* 0x0000003015157812 */ /* 0x000fe400078ec0ff */
[----:B------:R-:W-:Y:S02]  /*2a320*/  @P2 LOP3.LUT R33, R33, 0x8, RZ, 0xfc, !PT ;  /* 0x0000000821212812 */ /* 0x000fe400078efcff */
[----:B------:R-:W-:Y:S02]  /*2a330*/  LOP3.LUT R14, R21, 0x40, RZ, 0xfc, !PT ;  /* 0x00000040150e7812 */ /* 0x000fe400078efcff */
[----:B------:R-:W-:Y:S02]  /*2a340*/  LOP3.LUT R33, R33, 0xffffffef, RZ, 0xc0, !PT ;  /* 0xffffffef21217812 */ /* 0x000fe400078ec0ff */
[----:B------:R-:W-:Y:S02]  /*2a350*/  ISETP.GE.AND P0, PT, R14, R0, PT ;  /* 0x000000000e00720c */ /* 0x000fe40003f06270 */
[----:B0-----:R-:W-:-:S02]  /*2a360*/  MOV R2, UR39 ;  /* 0x0000002700027c02 */ /* 0x001fc40008000f00 */
[----:B------:R-:W-:Y:S02]  /*2a370*/  LOP3.LUT R33, R33, 0xfffffffb, RZ, 0xc0, !PT ;  /* 0xfffffffb21217812 */ /* 0x000fe400078ec0ff */
[----:B------:R-:W-:Y:S02]  /*2a380*/  ISETP.NE.AND P3, PT, R2, 0x3, PT ;  /* 0x000000030200780c */ /* 0x000fe40003f65270 */
[----:B------:R-:W-:Y:S02]  /*2a390*/  @P1 LOP3.LUT R33, R33, 0x4, RZ, 0xfc, !PT ;  /* 0x0000000421211812 */ /* 0x000fe400078efcff */
[----:B------:R-:W-:-:S09]  /*2a3a0*/  LOP3.LUT R13, R13, 0x80, RZ, 0xfc, !PT ;  /* 0x000000800d0d7812 */ /* 0x000fd200078efcff */
[----:B------:R-:W-:-:S04]  /*2a3b0*/  @P3 LOP3.LUT R33, R33, 0x10, RZ, 0xfc, !PT ;  /* 0x0000001021213812 */ /* 0x000fc800078efcff */
[----:B------:R-:W-:-:S04]  /*2a3c0*/  LOP3.LUT R33, R33, 0xfffffffd, RZ, 0xc0, !PT ;  /* 0xfffffffd21217812 */ /* 0x000fc800078ec0ff */
[----:B------:R-:W-:Y:S02]  /*2a3d0*/  @P0 LOP3.LUT R33, R33, 0x2, RZ, 0xfc, !PT ;  /* 0x0000000221210812 */ /* 0x000fe400078efcff */
[----:B------:R-:W-:Y:S02]  /*2a3e0*/  ISETP.GE.AND P0, PT, R13, R0, PT ;  /* 0x000000000d00720c */ /* 0x000fe40003f06270 */
[----:B------:R-:W-:-:S11]  /*2a3f0*/  LOP3.LUT R33, R33, 0xfffffffe, RZ, 0xc0, !PT ;  /* 0xfffffffe21217812 */ /* 0x000fd600078ec0ff */
[----:B------:R-:W-:-:S05]  /*2a400*/  @P0 LOP3.LUT R33, R33, 0x1, RZ, 0xfc, !PT ;  /* 0x0000000121210812 */ /* 0x000fca00078efcff */
[----:B------:R0:W-:Y:S01]  /*2a410*/  STL [R1+0x8], R33 ;  /* 0x0000082101007387 */ /* 0x0001e20000100800 */
[----:B------:R-:W-:Y:S05]  /*2a420*/  BRA.DIV UR4, `(.L_x_4552) ;  /* 0x000000a2044c7947 */ /* 0x000fea000b800000 */
.L_x_4823:
[----:B------:R-:W-:Y:S01]  /*2a430*/  VIADD R9, R31, 0xffffffff ;  /* 0xffffffff1f097836 */ /* 0x000fe20000000000 */
[----:B------:R-:W-:Y:S06]  /*2a440*/  @!P3 BRA `(.L_x_4553) ;  /* 0x000000000004b947 */ /* 0x000fec0003800000 */
[----:B------:R-:W-:Y:S01]  /*2a450*/  BPT.TRAP 0x1 ;  /* 0x000000040000795c */ /* 0x000fe20000300000 */
.L_x_4553:
[----:B------:R-:W-:Y:S01]  /*2a460*/  IMAD R4, R32, 0x8, R17 ;  /* 0x0000000820047824 */ /* 0x000fe200078e0211 */
[----:B------:R-:W-:Y:S01]  /*2a470*/  SHF.L.U32 R0, R37, 0x1f, RZ ;  /* 0x0000001f25007819 */ /* 0x000fe200000006ff */
[----:B------:R-:W-:Y:S03]  /*2a480*/  BSSY B0, `(.L_x_4554) ;  /* 0x0000006000007945 */ /* 0x000fe60003800000 */
[----:B------:R1:W2:Y:S01]  /*2a490*/  SYNCS.PHASECHK.TRANS64.TRYWAIT P0, [R4+URZ+0x33480], R0 ;  /* 0x03348000040075a7 */ /* 0x0002a2000800017f */
[----:B------:R1:W-:Y:S02]  /*2a4a0*/  STL [R1+0x28], R0 ;  /* 0x0000280001007387 */ /* 0x0003e40000100800 */
[----:B-1----:R-:W-:-:S05]  /*2a4b0*/  SHF.R.S32.HI R0, RZ, 0x1f, R6 ;  /* 0x0000001fff007819 */ /* 0x002fca0000011406 */
[----:B------:R1:W-:Y:S02]  /*2a4c0*/  STL [R1+0x24], R0 ;  /* 0x0000240001007387 */ /* 0x0003e40000100800 */
[----:B-12---:R-:W-:Y:S05]  /*2a4d0*/  @!P0 BRA `(.L_x_4555) ;  /* 0x000000a000508947 */ /* 0x006fea0003800000 */
.L_x_4824:
[----:B------:R-:W-:Y:S05]  /*2a4e0*/  BSYNC B0 ;  /* 0x0000000000007941 */ /* 0x000fea0003800000 */
.L_x_4554:
[----:B-1----:R-:W2:Y:S01]  /*2a4f0*/  LDL R0, [R1+0x24] ;  /* 0x0000240001007983 */ /* 0x002ea20000100800 */
[----:B------:R-:W-:-:S03]  /*2a500*/  ULDC.64 UR4, c[0x0][0x328] ;  /* 0x0000ca0000047ab9 */ /* 0x000fc60000000a00 */
[----:B------:R-:W3:Y:S01]  /*2a510*/  LDL R13, [R1+0x18] ;  /* 0x00001800010d7983 */ /* 0x000ee20000100800 */
[----:B-----5:R-:W-:Y:S01]  /*2a520*/  SHF.R.S32.HI R29, RZ, 0x1f, R8 ;  /* 0x0000001fff1d7819 */ /* 0x020fe20000011408 */
[----:B------:R-:W-:Y:S02]  /*2a530*/  ULDC.64 UR6, c[0x0][0x338] ;  /* 0x0000ce0000067ab9 */ /* 0x000fe40000000a00 */
[----:B------:R-:W4:Y:S01]  /*2a540*/  LDL.LU R12, [R1+0x8] ;  /* 0x00000800010c7983 */ /* 0x000f220000300800 */
[----:B------:R-:W-:Y:S01]  /*2a550*/  IMAD.WIDE.U32 R2, R6, UR4, RZ ;  /* 0x0000000406027c25 */ /* 0x000fe2000f8e00ff */
[----:B------:R-:W1:Y:S01]  /*2a560*/  S2R R14, SR_TID.X ;  /* 0x00000000000e7919 */ /* 0x000e620000002100 */
[----:B0-----:R-:W-:Y:S02]  /*2a570*/  SHF.R.S32.HI R33, RZ, 0x1f, R5 ;  /* 0x0000001fff217819 */ /* 0x001fe40000011405 */
[----:B------:R-:W-:Y:S01]  /*2a580*/  SHF.R.S32.HI R34, RZ, 0x1f, R7 ;  /* 0x0000001fff227819 */ /* 0x000fe20000011407 */
[----:B------:R-:W-:Y:S01]  /*2a590*/  IMAD R9, R9, -0xa0, R26 ;  /* 0xffffff6009097824 */ /* 0x000fe200078e021a */
[----:B-1----:R-:W-:-:S04]  /*2a5a0*/  LOP3.LUT R14, R14, 0x7f, RZ, 0xc0, !PT ;  /* 0x0000007f0e0e7812 */ /* 0x002fc800078ec0ff */
[----:B------:R-:W-:-:S04]  /*2a5b0*/  SHF.R.U32.HI R14, RZ, 0x2, R14 ;  /* 0x00000002ff0e7819 */ /* 0x000fc8000001160e */
[----:B------:R-:W-:Y:S01]  /*2a5c0*/  IADD3 R9, -R14, R9, RZ ;  /* 0x000000090e097210 */ /* 0x000fe20007ffe1ff */
[----:B--2---:R-:W-:-:S04]  /*2a5d0*/  IMAD R0, R0, UR4, RZ ;  /* 0x0000000400007c24 */ /* 0x004fc8000f8e02ff */
[----:B------:R-:W-:-:S04]  /*2a5e0*/  IMAD R0, R6, UR5, R0 ;  /* 0x0000000506007c24 */ /* 0x000fc8000f8e0200 */
[----:B------:R-:W-:Y:S02]  /*2a5f0*/  IMAD.IADD R3, R3, 0x1, R0 ;  /* 0x0000000103037824 */ /* 0x000fe400078e0200 */
[----:B------:R-:W-:Y:S02]  /*2a600*/  IMAD R0, R29, UR6, RZ ;  /* 0x000000061d007c24 */ /* 0x000fe4000f8e02ff */
[----:B------:R-:W-:-:S04]  /*2a610*/  IMAD.WIDE.U32 R2, R8, UR6, R2 ;  /* 0x0000000608027c25 */ /* 0x000fc8000f8e0002 */
[----:B------:R-:W-:-:S04]  /*2a620*/  IMAD R0, R8, UR7, R0 ;  /* 0x0000000708007c24 */ /* 0x000fc8000f8e0200 */
[----:B------:R-:W-:Y:S02]  /*2a630*/  IMAD.IADD R11, R3, 0x1, R0 ;  /* 0x00000001030b7824 */ /* 0x000fe400078e0200 */
[----:B------:R-:W-:Y:S02]  /*2a640*/  IMAD R0, R33, UR6, RZ ;  /* 0x0000000621007c24 */ /* 0x000fe4000f8e02ff */
        /* <DEDUP_REMOVED lines=9> */
[----:B------:R-:W-:-:S04]  /*2a6e0*/  IMAD.WIDE.U32 R10, R18, UR4, R10 ;  /* 0x00000004120a7c25 */ /* 0x000fc8000f8e000a */
[----:B------:R-:W-:Y:S01]  /*2a6f0*/  IMAD.IADD R3, R3, 0x1, R0 ;  /* 0x0000000103037824 */ /* 0x000fe200078e0200 */
[----:B------:R-:W-:Y:S01]  /*2a700*/  IADD3 R10, P0, R10, UR6, RZ ;  /* 0x000000060a0a7c10 */ /* 0x000fe2000ff1e0ff */
[C---:B------:R-:W-:Y:S02]  /*2a710*/  IMAD R0, R18.reuse, UR5, RZ ;  /* 0x0000000512007c24 */ /* 0x040fe4000f8e02ff */
[----:B------:R-:W-:-:S03]  /*2a720*/  IMAD.WIDE.U32 R2, R18, UR4, R2 ;  /* 0x0000000412027c25 */ /* 0x000fc6000f8e0002 */
[----:B------:R-:W-:Y:S02]  /*2a730*/  IADD3.X R20, R11, UR7, R0, P0, !PT ;  /* 0x000000070b147c10 */ /* 0x000fe400087fe400 */
[----:B------:R-:W-:-:S04]  /*2a740*/  IADD3 R28, P0, R2, UR6, RZ ;  /* 0x00000006021c7c10 */ /* 0x000fc8000ff1e0ff */
[----:B------:R-:W-:Y:S02]  /*2a750*/  IADD3.X R26, R0, UR7, R3, P0, !PT ;  /* 0x00000007001a7c10 */ /* 0x000fe400087fe403 */
[----:B------:R-:W-:Y:S02]  /*2a760*/  ISETP.GE.AND P0, PT, R9, 0x1, PT ;  /* 0x000000010900780c */ /* 0x000fe40003f06270 */
[----:B----4-:R-:W-:-:S11]  /*2a770*/  LOP3.LUT R12, R12, 0xffffffdf, RZ, 0xc0, !PT ;  /* 0xffffffdf0c0c7812 */ /* 0x010fd600078ec0ff */
[----:B------:R-:W-:-:S05]  /*2a780*/  @P0 LOP3.LUT R12, R12, 0x20, RZ, 0xfc, !PT ;  /* 0x000000200c0c0812 */ /* 0x000fca00078efcff */
[----:B------:R0:W-:Y:S01]  /*2a790*/  STL [R1+0x8], R12 ;  /* 0x0000080c01007387 */ /* 0x0001e20000100800 */
[----:B------:R-:W-:Y:S01]  /*2a7a0*/  UMOV UR4, 0xffffffff ;  /* 0xffffffff00047882 */ /* 0x000fe20000000000 */
[----:B---3--:R-:W-:Y:S02]  /*2a7b0*/  IMAD R21, R32, 0x7800, R13 ;  /* 0x0000780020157824 */ /* 0x008fe400078e020d */
[----:B------:R-:W-:Y:S05]  /*2a7c0*/  BRA.DIV UR4, `(.L_x_4556) ;  /* 0x0000009e04ac7947 */ /* 0x000fea000b800000 */
[----:B------:R-:W0:Y:S01]  /*2a7d0*/  S2R R11, SR_TID.X ;  /* 0x00000000000b7919 */ /* 0x000e220000002100 */
[----:B------:R-:W1:Y:S01]  /*2a7e0*/  LDC R13, c[0x0][0x2f4] ;  /* 0x0000bd00ff0d7b82 */ /* 0x000e620000000800 */
[----:B------:R-:W2:Y:S04]  /*2a7f0*/  SHFL.IDX PT, R2, R10, RZ, 0x1c1f ;  /* 0x001c1fff0a027589 */ /* 0x000ea800000e0000 */
[----:B------:R-:W3:Y:S01]  /*2a800*/  SHFL.IDX PT, R0, R20, RZ, 0x1c1f ;  /* 0x001c1fff14007589 */ /* 0x000ee200000e0000 */
[C---:B0-----:R-:W-:Y:S02]  /*2a810*/  IMAD.SHL.U32 R12, R11.reuse, 0x10, RZ ;  /* 0x000000100b0c7824 */ /* 0x041fe400078e00ff */
[----:B------:R-:W-:-:S03]  /*2a820*/  IMAD.SHL.U32 R11, R11, 0x10, RZ ;  /* 0x000000100b0b7824 */ /* 0x000fc600078e00ff */
[----:B------:R-:W-:Y:S02]  /*2a830*/  LOP3.LUT R12, R12, 0x30, RZ, 0xc0, !PT ;  /* 0x000000300c0c7812 */ /* 0x000fe400078ec0ff */
[----:B------:R-:W-:Y:S02]  /*2a840*/  LOP3.LUT R11, R11, 0x30, RZ, 0xc0, !PT ;  /* 0x000000300b0b7812 */ /* 0x000fe400078ec0ff */
[C---:B--2---:R-:W-:Y:S02]  /*2a850*/  IADD3 R2, P0, R12.reuse, R2, RZ ;  /* 0x000000020c027210 */ /* 0x044fe40007f1e0ff */
[----:B-1----:R-:W-:Y:S02]  /*2a860*/  ISETP.GE.AND P3, PT, R12, R13, PT ;  /* 0x0000000d0c00720c */ /* 0x002fe40003f66270 */
[----:B------:R-:W-:Y:S01]  /*2a870*/  LOP3.LUT R14, R11, 0x40, RZ, 0xfc, !PT ;  /* 0x000000400b0e7812 */ /* 0x000fe200078efcff */
[----:B---3--:R-:W-:Y:S01]  /*2a880*/  IMAD.X R3, RZ, RZ, R0, P0 ;  /* 0x000000ffff037224 */ /* 0x008fe200000e0600 */
[----:B------:R-:W-:Y:S01]  /*2a890*/  ISETP.LT.OR P0, PT, R9, 0x1, P3 ;  /* 0x000000010900780c */ /* 0x000fe20001f01670 */
[----:B------:R-:W-:Y:S01]  /*2a8a0*/  IMAD.IADD R0, R17, 0x1, R21 ;  /* 0x0000000111007824 */ /* 0x000fe200078e0215 */
[----:B------:R-:W-:-:S02]  /*2a8b0*/  LOP3.LUT R11, R11, 0x80, RZ, 0xfc, !PT ;  /* 0x000000800b0b7812 */ /* 0x000fc400078efcff */
[----:B------:R-:W-:-:S09]  /*2a8c0*/  ISETP.GE.AND P2, PT, R14, R13, PT ;  /* 0x0000000d0e00720c */ /* 0x000fd20003f46270 */
[----:B------:R-:W-:Y:S01]  /*2a8d0*/  @!PT LDS RZ, [RZ] ;  /* 0x00000000fffff984 */ /* 0x000fe20000000800 */
[----:B------:R-:W-:Y:S01]  /*2a8e0*/  LDGSTS.E.BYPASS.LTC128B.128 [R0+0xf200], desc[UR50][R2.64], !P0 ;  /* 0x0f20000002007fae */ /* 0x000fe2000c101d72 */
[----:B------:R-:W-:-:S03]  /*2a8f0*/  ISETP.GE.AND P0, PT, R11, R13, PT ;  /* 0x0000000d0b00720c */ /* 0x000fc60003f06270 */
[----:B------:R-:W2:Y:S01]  /*2a900*/  LDL.LU R11, [R1+0x8] ;  /* 0x00000800010b7983 */ /* 0x000ea20000300800 */
[C---:B------:R-:W-:Y:S02]  /*2a910*/  ISETP.LT.OR P1, PT, R9.reuse, 0x1, P2 ;  /* 0x000000010900780c */ /* 0x040fe40001721670 */
[C---:B------:R-:W-:Y:S02]  /*2a920*/  ISETP.GE.AND P6, PT, R9.reuse, 0x81, PT ;  /* 0x000000810900780c */ /* 0x040fe40003fc6270 */
[C---:B------:R-:W-:Y:S02]  /*2a930*/  ISETP.GE.AND P5, PT, R9.reuse, 0x21, PT ;  /* 0x000000210900780c */ /* 0x040fe40003fa6270 */
[----:B------:R-:W-:-:S07]  /*2a940*/  ISETP.GE.AND P4, PT, R9, 0x41, PT ;  /* 0x000000410900780c */ /* 0x000fce0003f86270 */
[----:B------:R-:W-:Y:S01]  /*2a950*/  LDGSTS.E.BYPASS.LTC128B.128 [R0+0x11a00], desc[UR50][R2.64+0x40], !P1 ;  /* 0x11a0004002007fae */ /* 0x000fe2000c901d72 */
[----:B------:R-:W-:-:S13]  /*2a960*/  ISETP.LT.OR P1, PT, R9, 0x1, P0 ;  /* 0x000000010900780c */ /* 0x000fda0000721670 */
[----:B------:R0:W-:Y:S04]  /*2a970*/  LDGSTS.E.BYPASS.LTC128B.128 [R0+0x14200], desc[UR50][R2.64+0x80], !P1 ;  /* 0x1420008002007fae */ /* 0x0001e8000c901d72 */
[----:B0-----:R-:W0:Y:S04]  /*2a980*/  SHFL.IDX PT, R2, R10, 0x1, 0x1c1f ;  /* 0x003c1f000a027f89 */ /* 0x001e2800000e0000 */
[----:B------:R-:W1:Y:S01]  /*2a990*/  SHFL.IDX PT, R3, R20, 0x1, 0x1c1f ;  /* 0x003c1f0014037f89 */ /* 0x000e6200000e0000 */
[----:B0-----:R-:W-:-:S05]  /*2a9a0*/  IADD3 R2, P1, R12, R2, RZ ;  /* 0x000000020c027210 */ /* 0x001fca0007f3e0ff */
[----:B-1----:R-:W-:Y:S01]  /*2a9b0*/  IMAD.X R3, RZ, RZ, R3, P1 ;  /* 0x000000ffff037224 */ /* 0x002fe200008e0603 */
[----:B------:R-:W-:-:S13]  /*2a9c0*/  ISETP.LT.OR P1, PT, R9, 0x21, P3 ;  /* 0x000000210900780c */ /* 0x000fda0001f21670 */
[----:B------:R-:W-:Y:S01]  /*2a9d0*/  LDGSTS.E.BYPASS.LTC128B.128 [R0+0xfa00], desc[UR50][R2.64], !P1 ;  /* 0x0fa0000002007fae */ /* 0x000fe2000c901d72 */
[----:B------:R-:W-:-:S13]  /*2a9e0*/  ISETP.LT.OR P1, PT, R9, 0x21, P2 ;  /* 0x000000210900780c */ /* 0x000fda0001721670 */
[----:B------:R-:W-:Y:S01]  /*2a9f0*/  LDGSTS.E.BYPASS.LTC128B.128 [R0+0x12200], desc[UR50][R2.64+0x40], !P1 ;  /* 0x1220004002007fae */ /* 0x000fe2000c901d72 */
[----:B------:R-:W-:-:S13]  /*2aa00*/  ISETP.LT.OR P1, PT, R9, 0x21, P0 ;  /* 0x000000210900780c */ /* 0x000fda0000721670 */
[----:B------:R0:W-:Y:S04]  /*2aa10*/  LDGSTS.E.BYPASS.LTC128B.128 [R0+0x14a00], desc[UR50][R2.64+0x80], !P1 ;  /* 0x14a0008002007fae */ /* 0x0001e8000c901d72 */
[----:B0-----:R-:W0:Y:S04]  /*2aa20*/  SHFL.IDX PT, R2, R10, 0x2, 0x1c1f ;  /* 0x005c1f000a027f89 */ /* 0x001e2800000e0000 */
[----:B------:R-:W1:Y:S04]  /*2aa30*/  SHFL.IDX PT, R3, R20, 0x2, 0x1c1f ;  /* 0x005c1f0014037f89 */ /* 0x000e6800000e0000 */
[----:B------:R-:W-:Y:S01]  /*2aa40*/  SHFL.IDX PT, R20, R20, 0x3, 0x1c1f ;  /* 0x007c1f0014147f89 */ /* 0x000fe200000e0000 */
        /* <DEDUP_REMOVED lines=8> */
[----:B0-----:R-:W0:Y:S02]  /*2aad0*/  SHFL.IDX PT, R2, R10, 0x3, 0x1c1f ;  /* 0x007c1f000a027f89 */ /* 0x001e2400000e0000 */
[----:B0-----:R-:W-:-:S05]  /*2aae0*/  IADD3 R2, P1, R12, R2, RZ ;  /* 0x000000020c027210 */ /* 0x001fca0007f3e0ff */
        /* <DEDUP_REMOVED lines=8> */
[----:B0-----:R0:W1:Y:S04]  /*2ab70*/  SHFL.IDX PT, R3, R26, RZ, 0x1c1f ;  /* 0x001c1fff1a037589 */ /* 0x00106800000e0000 */
[----:B------:R0:W3:Y:S01]  /*2ab80*/  SHFL.IDX PT, R2, R28, RZ, 0x1c1f ;  /* 0x001c1fff1c027589 */ /* 0x0000e200000e0000 */
[----:B--2---:R-:W-:-:S04]  /*2ab90*/  LOP3.LUT R11, R11, 0xffffffbf, RZ, 0xc0, !PT ;  /* 0xffffffbf0b0b7812 */ /* 0x004fc800078ec0ff */
[----:B------:R-:W-:-:S05]  /*2aba0*/  @P6 LOP3.LUT R11, R11, 0x40, RZ, 0xfc, !PT ;  /* 0x000000400b0b6812 */ /* 0x000fca00078efcff */
[----:B------:R0:W-:Y:S02]  /*2abb0*/  STL [R1+0x8], R11 ;  /* 0x0000080b01007387 */ /* 0x0001e40000100800 */
.L_x_4836:
[----:B------:R-:W4:Y:S01]  /*2abc0*/  S2R R10, SR_TID.X ;  /* 0x00000000000a7919 */ /* 0x000f220000002100 */
[C---:B------:R-:W-:Y:S02]  /*2abd0*/  ISETP.LT.OR P3, PT, R9.reuse, 0x81, P3 ;  /* 0x000000810900780c */ /* 0x040fe40001f61670 */
[C---:B------:R-:W-:Y:S02]  /*2abe0*/  ISETP.LT.OR P2, PT, R9.reuse, 0x81, P2 ;  /* 0x000000810900780c */ /* 0x040fe40001741670 */
[----:B------:R-:W-:Y:S02]  /*2abf0*/  ISETP.LT.OR P0, PT, R9, 0x81, P0 ;  /* 0x000000810900780c */ /* 0x000fe40000701670 */
[----:B----4-:R-:W-:-:S04]  /*2ac00*/  SHF.L.U32 R10, R10, 0x4, RZ ;  /* 0x000000040a0a7819 */ /* 0x010fc800000006ff */
[----:B------:R-:W-:-:S04]  /*2ac10*/  LOP3.LUT R10, R10, 0x30, RZ, 0xc0, !PT ;  /* 0x000000300a0a7812 */ /* 0x000fc800078ec0ff */
[----:B---3--:R-:W-:-:S05]  /*2ac20*/  IADD3 R2, P6, R10, R2, RZ ;  /* 0x000000020a027210 */ /* 0x008fca0007fde0ff */
[----:B-1----:R-:W-:-:S05]  /*2ac30*/  IMAD.X R3, RZ, RZ, R3, P6 ;  /* 0x000000ffff037224 */ /* 0x002fca00030e0603 */
        /* <DEDUP_REMOVED lines=8> */
.L_x_4557:
        /* <DEDUP_REMOVED lines=11> */
.L_x_4558:
[----:B------:R1:W-:Y:S01]  /*2ad70*/  SYNCS.ARRIVE.TRANS64.A1T0 RZ, [R4+URZ+0x33470], RZ ;  /* 0x033470ff04ff79a7 */ /* 0x0003e2000810003f */
[----:B------:R-:W-:Y:S05]  /*2ad80*/  @!P3 BRA `(.L_x_4559) ;  /* 0x000000000004b947 */ /* 0x000fea0003800000 */
[----:B------:R-:W-:Y:S01]  /*2ad90*/  BPT.TRAP 0x1 ;  /* 0x000000040000795c */ /* 0x000fe20000300000 */
.L_x_4559:
[----:B------:R-:W3:Y:S01]  /*2ada0*/  LDL R2, [R1+0x28] ;  /* 0x0000280001027983 */ /* 0x000ee20000100800 */
[----:B------:R-:W-:Y:S01]  /*2adb0*/  BSSY B0, `(.L_x_4560) ;  /* 0x0000003000007945 */ /* 0x000fe20003800000 */
[----:B---3--:R-:W3:Y:S03]  /*2adc0*/  SYNCS.PHASECHK.TRANS64.TRYWAIT P0, [R4+URZ+0x33440], R2 ;  /* 0x03344002040075a7 */ /* 0x008ee6000800017f */
[----:B---3--:R-:W-:Y:S05]  /*2add0*/  @!P0 BRA `(.L_x_4561) ;  /* 0x000000a000748947 */ /* 0x008fea0003800000 */
.L_x_4837:
[----:B------:R-:W-:Y:S05]  /*2ade0*/  BSYNC B0 ;  /* 0x0000000000007941 */ /* 0x000fea0003800000 */
.L_x_4560:
[----:B------:R-:W4:Y:S01]  /*2adf0*/  LDL.LU R10, [R1+0x24] ;  /* 0x00002400010a7983 */ /* 0x000f220000300800 */
[----:B------:R-:W-:Y:S01]  /*2ae00*/  ULDC.64 UR4, c[0x0][0x310] ;  /* 0x0000c40000047ab9 */ /* 0x000fe20000000a00 */
[----:B------:R-:W-:Y:S01]  /*2ae10*/  ULDC.64 UR6, c[0x0][0x300] ;  /* 0x0000c00000067ab9 */ /* 0x000fe20000000a00 */
[----:B------:R-:W-:Y:S01]  /*2ae20*/  IMAD R9, R29, UR4, RZ ;  /* 0x000000041d097c24 */ /* 0x000fe2000f8e02ff */
[----:B------:R0:W5:Y:S01]  /*2ae30*/  LDL R20, [R1+0x8] ;  /* 0x0000080001147983 */ /* 0x0001620000100800 */
[----:B---3--:R-:W-:-:S04]  /*2ae40*/  IMAD.WIDE.U32 R2, R8, UR4, RZ ;  /* 0x0000000408027c25 */ /* 0x008fc8000f8e00ff */
[----:B------:R-:W-:-:S04]  /*2ae50*/  IMAD R9, R8, UR5, R9 ;  /* 0x0000000508097c24 */ /* 0x000fc8000f8e0209 */
[----:B------:R-:W-:Y:S02]  /*2ae60*/  IMAD.IADD R3, R3, 0x1, R9 ;  /* 0x0000000103037824 */ /* 0x000fe400078e0209 */
[----:B------:R-:W-:-:S04]  /*2ae70*/  IMAD.WIDE.U32 R2, R6, UR6, R2 ;  /* 0x0000000606027c25 */ /* 0x000fc8000f8e0002 */
[----:B----4-:R-:W-:-:S04]  /*2ae80*/  IMAD R8, R10, UR6, RZ ;  /* 0x000000060a087c24 */ /* 0x010fc8000f8e02ff */
[----:B------:R-:W-:Y:S02]  /*2ae90*/  IMAD R8, R6, UR7, R8 ;  /* 0x0000000706087c24 */ /* 0x000fe4000f8e0208 */
        /* <DEDUP_REMOVED lines=15> */
[----:B------:R-:W-:-:S03]  /*2af90*/  IMAD.WIDE.U32 R2, R18, UR4, R2 ;  /* 0x0000000412027c25 */ /* 0x000fc6000f8e0002 */
[----:B------:R-:W-:Y:S02]  /*2afa0*/  IADD3.X R6, R7, UR7, R8, P0, !PT ;  /* 0x0000000707067c10 */ /* 0x000fe400087fe408 */
[----:B------:R-:W-:Y:S01]  /*2afb0*/  IADD3 R9, P0, R2, UR6, RZ ;  /* 0x0000000602097c10 */ /* 0x000fe2000ff1e0ff */
[----:B------:R-:W-:-:S03]  /*2afc0*/  UMOV UR4, 0xffffffff ;  /* 0xffffffff00047882 */ /* 0x000fc60000000000 */
[----:B------:R-:W-:Y:S01]  /*2afd0*/  IADD3.X R7, R8, UR7, R3, P0, !PT ;  /* 0x0000000708077c10 */ /* 0x000fe200087fe403 */
[----:B0-----:R-:W-:Y:S08]  /*2afe0*/  BRA.DIV UR4, `(.L_x_4562) ;  /* 0x000000a204087947 */ /* 0x001ff0000b800000 */
[----:B------:R-:W0:Y:S01]  /*2aff0*/  S2R R10, SR_TID.X ;  /* 0x00000000000a7919 */ /* 0x000e220000002100 */
[----:B-----5:R-:W-:Y:S01]  /*2b000*/  LOP3.LUT R20, R20, 0xfffffeff, RZ, 0xc0, !PT ;  /* 0xfffffeff14147812 */ /* 0x020fe200078ec0ff */
[----:B------:R-:W3:Y:S01]  /*2b010*/  LDC R11, c[0x0][0x2f4] ;  /* 0x0000bd00ff0b7b82 */ /* 0x000ee20000000800 */
[----:B------:R-:W4:Y:S02]  /*2b020*/  SHFL.IDX PT, R3, R5, RZ, 0x1c1f ;  /* 0x001c1fff05037589 */ /* 0x000f2400000e0000 */
[----:B------:R-:W-:Y:S02]  /*2b030*/  @P1 LOP3.LUT R20, R20, 0x100, RZ, 0xfc, !PT ;  /* 0x0000010014141812 */ /* 0x000fe400078efcff */
[----:B------:R-:W1:Y:S02]  /*2b040*/  SHFL.IDX PT, R2, R6, RZ, 0x1c1f ;  /* 0x001c1fff06027589 */ /* 0x000e6400000e0000 */
[----:B------:R-:W-:Y:S02]  /*2b050*/  LOP3.LUT P1, RZ, R20, 0x20, RZ, 0xc0, !PT ;  /* 0x0000002014ff7812 */ /* 0x000fe4000782c0ff */
[----:B------:R-:W-:Y:S04]  /*2b060*/  STL [R1+0x8], R20 ;  /* 0x0000081401007387 */ /* 0x000fe80000100800 */
[----:B------:R-:W-:Y:S01]  /*2b070*/  SHFL.IDX PT, R7, R7, RZ, 0x1c1f ;  /* 0x001c1fff07077589 */ /* 0x000fe200000e0000 */
[C---:B0-----:R-:W-:Y:S01]  /*2b080*/  SHF.L.U32 R8, R10.reuse, 0x4, RZ ;  /* 0x000000040a087819 */ /* 0x041fe200000006ff */
[----:B------:R-:W-:-:S03]  /*2b090*/  IMAD.SHL.U32 R10, R10, 0x10, RZ ;  /* 0x000000100a0a7824 */ /* 0x000fc600078e00ff */
[----:B------:R-:W-:Y:S02]  /*2b0a0*/  LOP3.LUT R8, R8, 0x30, RZ, 0xc0, !PT ;  /* 0x0000003008087812 */ /* 0x000fe400078ec0ff */
[----:B------:R-:W-:Y:S02]  /*2b0b0*/  LOP3.LUT R10, R10, 0x30, RZ, 0xc0, !PT ;  /* 0x000000300a0a7812 */ /* 0x000fe400078ec0ff */
[----:B----4-:R-:W-:Y:S02]  /*2b0c0*/  @P1 IADD3 R3, P0, R8, R3, RZ ;  /* 0x0000000308031210 */ /* 0x010fe40007f1e0ff */
[C---:B------:R-:W-:Y:S02]  /*2b0d0*/  LOP3.LUT R12, R10.reuse, 0x40, RZ, 0xfc, !PT ;  /* 0x000000400a0c7812 */ /* 0x040fe400078efcff */
[----:B------:R-:W-:Y:S01]  /*2b0e0*/  LOP3.LUT R10, R10, 0x80, RZ, 0xfc, !PT ;  /* 0x000000800a0a7812 */ /* 0x000fe200078efcff */
[----:B-1----:R-:W-:Y:S01]  /*2b0f0*/  @P1 IMAD.X R2, RZ, RZ, R2, P0 ;  /* 0x000000ffff021224 */ /* 0x002fe200000e0602 */
[----:B---3--:R-:W-:-:S02]  /*2b100*/  ISETP.GE.AND P6, PT, R8, R11, PT ;  /* 0x0000000b0800720c */ /* 0x008fc40003fc6270 */
[-C--:B------:R-:W-:Y:S02]  /*2b110*/  ISETP.GE.AND P3, PT, R12, R11.reuse, PT ;  /* 0x0000000b0c00720c */ /* 0x080fe40003f66270 */
[-C--:B------:R-:W-:Y:S02]  /*2b120*/  @P1 LOP3.LUT R3, R3, R2.reuse, RZ, 0x3c, !PT ;  /* 0x0000000203031212 */ /* 0x080fe400078e3cff */
[----:B------:R-:W-:Y:S02]  /*2b130*/  ISETP.GE.AND P2, PT, R10, R11, PT ;  /* 0x0000000b0a00720c */ /* 0x000fe40003f46270 */
[----:B------:R-:W-:-:S04]  /*2b140*/  @P1 LOP3.LUT R2, R3, R2, RZ, 0x3c, !PT ;  /* 0x0000000203021212 */ /* 0x000fc800078e3cff */
[----:B------:R-:W-:-:S05]  /*2b150*/  @P1 LOP3.LUT R3, R3, R2, RZ, 0x3c, !PT ;  /* 0x0000000203031212 */ /* 0x000fca00078e3cff */
[----:B------:R-:W-:Y:S04]  /*2b160*/  @P1 LDGSTS.E.BYPASS.LTC128B.128 [R0+0x24200], desc[UR50][R2.64], !P6 ;  /* 0x2420000002001fae */ /* 0x000fe8000f101d72 */
[----:B------:R-:W-:Y:S04]  /*2b170*/  @P1 LDGSTS.E.BYPASS.LTC128B.128 [R0+0x26a00], desc[UR50][R2.64+0x40], !P3 ;  /* 0x26a0004002001fae */ /* 0x000fe8000d901d72 */
[----:B------:R0:W-:Y:S01]  /*2b180*/  @P1 LDGSTS.E.BYPASS.LTC128B.128 [R0+0x29200], desc[UR50][R2.64+0x80], !P2 ;  /* 0x2920008002001fae */ /* 0x0001e2000d101d72 */
[----:B------:R-:W-:-:S03]  /*2b190*/  LOP3.LUT P1, RZ, R20, 0x100, RZ, 0xc0, !PT ;  /* 0x0000010014ff7812 */ /* 0x000fc6000782c0ff */
[----:B0-----:R-:W0:Y:S04]  /*2b1a0*/  SHFL.IDX PT, R3, R5, 0x1, 0x1c1f ;  /* 0x003c1f0005037f89 */ /* 0x001e2800000e0000 */
[----:B------:R-:W1:Y:S01]  /*2b1b0*/  SHFL.IDX PT, R2, R6, 0x1, 0x1c1f ;  /* 0x003c1f0006027f89 */ /* 0x000e6200000e0000 */
[----:B0-----:R-:W-:-:S05]  /*2b1c0*/  @P5 IADD3 R3, P0, R8, R3, RZ ;  /* 0x0000000308035210 */ /* 0x001fca0007f1e0ff */
[----:B-1----:R-:W-:-:S05]  /*2b1d0*/  @P5 IMAD.X R2, RZ, RZ, R2, P0 ;  /* 0x000000ffff025224 */ /* 0x002fca00000e0602 */
[----:B------:R-:W-:-:S04]  /*2b1e0*/  @P5 LOP3.LUT R3, R3, R2, RZ, 0x3c, !PT ;  /* 0x0000000203035212 */ /* 0x000fc800078e3cff */
[----:B------:R-:W-:-:S04]  /*2b1f0*/  @P5 LOP3.LUT R2, R3, R2, RZ, 0x3c, !PT ;  /* 0x0000000203025212 */ /* 0x000fc800078e3cff */
[----:B------:R-:W-:-:S05]  /*2b200*/  @P5 LOP3.LUT R3, R3, R2, RZ, 0x3c, !PT ;  /* 0x0000000203035212 */ /* 0x000fca00078e3cff */
[----:B------:R-:W-:Y:S04]  /*2b210*/  @P5 LDGSTS.E.BYPASS.LTC128B.128 [R0+0x24a00], desc[UR50][R2.64], !P6 ;  /* 0x24a0000002005fae */ /* 0x000fe8000f101d72 */
[----:B------:R-:W-:Y:S04]  /*2b220*/  @P5 LDGSTS.E.BYPASS.LTC128B.128 [R0+0x27200], desc[UR50][R2.64+0x40], !P3 ;  /* 0x2720004002005fae */ /* 0x000fe8000d901d72 */
[----:B------:R0:W-:Y:S04]  /*2b230*/  @P5 LDGSTS.E.BYPASS.LTC128B.128 [R0+0x29a00], desc[UR50][R2.64+0x80], !P2 ;  /* 0x29a0008002005fae */ /* 0x0001e8000d101d72 */
[----:B0-----:R-:W0:Y:S04]  /*2b240*/  SHFL.IDX PT, R3, R5, 0x2, 0x1c1f ;  /* 0x005c1f0005037f89 */ /* 0x001e2800000e0000 */
[----:B------:R-:W1:Y:S04]  /*2b250*/  SHFL.IDX PT, R2, R6, 0x2, 0x1c1f ;  /* 0x005c1f0006027f89 */ /* 0x000e6800000e0000 */
[----:B------:R-:W3:Y:S04]  /*2b260*/  SHFL.IDX PT, R5, R5, 0x3, 0x1c1f ;  /* 0x007c1f0005057f89 */ /* 0x000ee800000e0000 */
[----:B------:R-:W4:Y:S01]  /*2b270*/  SHFL.IDX PT, R6, R6, 0x3, 0x1c1f ;  /* 0x007c1f0006067f89 */ /* 0x000f2200000e0000 */
[----:B0-----:R-:W-:-:S05]  /*2b280*/  @P4 IADD3 R3, P0, R8, R3, RZ ;  /* 0x0000000308034210 */ /* 0x001fca0007f1e0ff */
[----:B-1----:R-:W-:-:S05]  /*2b290*/  @P4 IMAD.X R2, RZ, RZ, R2, P0 ;  /* 0x000000ffff024224 */ /* 0x002fca00000e0602 */
[----:B------:R-:W-:-:S04]  /*2b2a0*/  @P4 LOP3.LUT R3, R3, R2, RZ, 0x3c, !PT ;  /* 0x0000000203034212 */ /* 0x000fc800078e3cff */
[----:B------:R-:W-:-:S04]  /*2b2b0*/  @P4 LOP3.LUT R2, R3, R2, RZ, 0x3c, !PT ;  /* 0x0000000203024212 */ /* 0x000fc800078e3cff */
[----:B------:R-:W-:-:S05]  /*2b2c0*/  @P4 LOP3.LUT R3, R3, R2, RZ, 0x3c, !PT ;  /* 0x0000000203034212 */ /* 0x000fca00078e3cff */
[----:B------:R-:W-:Y:S04]  /*2b2d0*/  @P4 LDGSTS.E.BYPASS.LTC128B.128 [R0+0x25200], desc[UR50][R2.64], !P6 ;  /* 0x2520000002004fae */ /* 0x000fe8000f101d72 */
[----:B------:R-:W-:Y:S04]  /*2b2e0*/  @P4 LDGSTS.E.BYPASS.LTC128B.128 [R0+0x27a00], desc[UR50][R2.64+0x40], !P3 ;  /* 0x27a0004002004fae */ /* 0x000fe8000d901d72 */
[----:B------:R3:W-:Y:S02]  /*2b2f0*/  @P4 LDGSTS.E.BYPASS.LTC128B.128 [R0+0x2a200], desc[UR50][R2.64+0x80], !P2 ;  /* 0x2a20008002004fae */ /* 0x0007e4000d101d72 */
[----:B---3--:R-:W-:-:S05]  /*2b300*/  @P1 IADD3 R2, P0, R8, R5, RZ ;  /* 0x0000000508021210 */ /* 0x008fca0007f1e0ff */
[----:B----4-:R-:W-:-:S05]  /*2b310*/  @P1 IMAD.X R3, RZ, RZ, R6, P0 ;  /* 0x000000ffff031224 */ /* 0x010fca00000e0606 */
[----:B------:R-:W-:Y:S04]  /*2b320*/  @P1 LDGSTS.E.BYPASS.LTC128B.128 [R0+0x25a00], desc[UR50][R2.64], !P6 ;  /* 0x25a0000002001fae */ /* 0x000fe8000f101d72 */
[----:B------:R-:W-:Y:S04]  /*2b330*/  @P1 LDGSTS.E.BYPASS.LTC128B.128 [R0+0x28200], desc[UR50][R2.64+0x40], !P3 ;  /* 0x2820004002001fae */ /* 0x000fe8000d901d72 */
[----:B------:R0:W-:Y:S04]  /*2b340*/  @P1 LDGSTS.E.BYPASS.LTC128B.128 [R0+0x2aa00], desc[UR50][R2.64+0x80], !P2 ;  /* 0x2aa0008002001fae */ /* 0x0001e8000d101d72 */
[----:B0-----:R0:W1:Y:S02]  /*2b350*/  SHFL.IDX PT, R2, R9, RZ, 0x1c1f ;  /* 0x001c1fff09027589 */ /* 0x00106400000e0000 */
.L_x_4849:
[----:B------:R-:W-:Y:S01]  /*2b360*/  LOP3.LUT P0, RZ, R20, 0x40, RZ, 0xc0, !PT ;  /* 0x0000004014ff7812 */ /* 0x000fe2000780c0ff */
[----:B------:R-:W-:-:S12]  /*2b370*/  BSSY B0, `(.L_x_4563) ;  /* 0x0000013000007945 */ /* 0x000fd80003800000 */
[----:B------:R-:W-:Y:S05]  /*2b380*/  @!P0 BRA `(.L_x_4564) ;  /* 0x0000000000448947 */ /* 0x000fea0003800000 */
[----:B------:R-:W0:Y:S01]  /*2b390*/  S2R R3, SR_TID.X ;  /* 0x0000000000037919 */ /* 0x000e220000002100 */
[----:B------:R-:W3:Y:S01]  /*2b3a0*/  LDC R6, c[0x0][0x2f4] ;  /* 0x0000bd00ff067b82 */ /* 0x000ee20000000800 */
[----:B0-----:R-:W-:-:S05]  /*2b3b0*/  IMAD.SHL.U32 R9, R3, 0x10, RZ ;  /* 0x0000001003097824 */ /* 0x001fca00078e00ff */
[----:B------:R-:W-:-:S04]  /*2b3c0*/  LOP3.LUT R9, R9, 0x30, RZ, 0xc0, !PT ;  /* 0x0000003009097812 */ /* 0x000fc800078ec0ff */
[C---:B------:R-:W-:Y:S02]  /*2b3d0*/  LOP3.LUT R8, R9.reuse, 0x40, RZ, 0xfc, !PT ;  /* 0x0000004009087812 */ /* 0x040fe400078efcff */
[C---:B------:R-:W-:Y:S02]  /*2b3e0*/  LOP3.LUT R5, R9.reuse, 0x80, RZ, 0xfc, !PT ;  /* 0x0000008009057812 */ /* 0x040fe400078efcff */
[-C--:B---3--:R-:W-:Y:S02]  /*2b3f0*/  ISETP.GE.AND P3, PT, R9, R6.reuse, PT ;  /* 0x000000060900720c */ /* 0x088fe40003f66270 */
[-C--:B------:R-:W-:Y:S02]  /*2b400*/  ISETP.GE.AND P2, PT, R8, R6.reuse, PT ;  /* 0x000000060800720c */ /* 0x080fe40003f46270 */
[----:B------:R-:W-:Y:S02]  /*2b410*/  ISETP.GE.AND P1, PT, R5, R6, PT ;  /* 0x000000060500720c */ /* 0x000fe40003f26270 */
[----:B-1----:R-:W-:-:S05]  /*2b420*/  IADD3 R2, P0, R9, R2, RZ ;  /* 0x0000000209027210 */ /* 0x002fca0007f1e0ff */
[----:B------:R-:W-:-:S05]  /*2b430*/  IMAD.X R3, RZ, RZ, R7, P0 ;  /* 0x000000ffff037224 */ /* 0x000fca00000e0607 */
[----:B------:R-:W-:Y:S01]  /*2b440*/  @!PT LDS RZ, [RZ] ;  /* 0x00000000fffff984 */ /* 0x000fe20000000800 */
[----:B------:R-:W-:Y:S01]  /*2b450*/  @!PT LDS RZ, [RZ] ;  /* 0x00000000fffff984 */ /* 0x000fe20000000800 */
[----:B------:R-:W-:Y:S01]  /*2b460*/  @!PT LDS RZ, [RZ] ;  /* 0x00000000fffff984 */ /* 0x000fe20000000800 */
[----:B------:R3:W-:Y:S04]  /*2b470*/  LDGSTS.E.BYPASS.LTC128B.128 [R0+0x26200], desc[UR50][R2.64], !P3 ;  /* 0x2620000002007fae */ /* 0x0007e8000d901d72 */
[----:B------:R3:W-:Y:S04]  /*2b480*/  LDGSTS.E.BYPASS.LTC128B.128 [R0+0x28a00], desc[UR50][R2.64+0x40], !P2 ;  /* 0x28a0004002007fae */ /* 0x0007e8000d101d72 */
[----:B------:R3:W-:Y:S02]  /*2b490*/  LDGSTS.E.BYPASS.LTC128B.128 [R0+0x2b200], desc[UR50][R2.64+0x80], !P1 ;  /* 0x2b20008002007fae */ /* 0x0007e4000c901d72 */
.L_x_4564:
[----:B------:R-:W-:Y:S05]  /*2b4a0*/  BSYNC B0 ;  /* 0x0000000000007941 */ /* 0x000fea0003800000 */
.L_x_4563:
[----:B------:R-:W-:Y:S01]  /*2b4b0*/  NOP ;  /* 0x0000000000007918 */ /* 0x000fe20000000000 */
[----:B------:R-:W-:-:S13]  /*2b4c0*/  PLOP3.LUT P0, PT, PT, PT, PT, 0x80, 0x0 ;  /* 0x000000000000781c */ /* 0x000fda0003f0f070 */
.L_x_4565:
[----:B------:R-:W-:Y:S02]  /*2b4d0*/  PLOP3.LUT P1, PT, P1, P0, PT, 0xa2, 0x0 ;  /* 0x000000000000781c */ /* 0x000fe40000f21472 */
[----:B------:R-:W-:-:S08]  /*2b4e0*/  @P0 R2UR P1, UR4, R4 ;  /* 0x00000000040402ca */ /* 0x000fd00000020000 */
[----:B------:R-:W-:-:S05]  /*2b4f0*/  @P0 PLOP3.LUT P0, PT, P1, PT, PT, 0x80, 0x0 ;  /* 0x000000000000081c */ /* 0x000fca0000f0f070 */
[----:B------:R-:W-:Y:S01]  /*2b500*/  @!P1 SYNCS.ARRIVE.TRANS64.RED.A0T1 RZ, [UR4+0x33430], RZ ;  /* 0x033430ffffff99a7 */ /* 0x000fe20008200404 */
[----:B------:R-:W-:Y:S07]  /*2b510*/  @!P1 ARRIVES.LDGSTSBAR.64.TRANSCNT [UR4+0x33430] ;  /* 0x03343000ff0099b0 */ /* 0x000fee0008000a84 */
[----:B------:R-:W-:Y:S05]  /*2b520*/  @P0 BRA.U.ANY `(.L_x_4565) ;  /* 0xfffffffd00e80947 */ /* 0x000fea000393ffff */
[----:B------:R-:W-:Y:S01]  /*2b530*/  NOP ;  /* 0x0000000000007918 */ /* 0x000fe20000000000 */
[----:B---3--:R-:W-:-:S04]  /*2b540*/  MOV R0, UR39 ;  /* 0x0000002700007c02 */ /* 0x008fc80008000f00 */
[----:B------:R-:W-:-:S13]  /*2b550*/  ISETP.NE.AND P2, PT, R0, 0x3, PT ;  /* 0x000000030000780c */ /* 0x000fda0003f45270 */
[----:B------:R-:W-:Y:S05]  /*2b560*/  @!P2 BRA `(.L_x_4566) ;  /* 0x000000000004a947 */ /* 0x000fea0003800000 */
[----:B------:R-:W-:Y:S01]  /*2b570*/  BPT.TRAP 0x1 ;  /* 0x000000040000795c */ /* 0x000fe20000300000 */
.L_x_4566:
[----:B------:R3:W5:Y:S01]  /*2b580*/  LDL.LU R3, [R1+0x2c] ;  /* 0x00002c0001037983 */ /* 0x0007620000300800 */
[----:B------:R3:W-:Y:S02]  /*2b590*/  SYNCS.ARRIVE.TRANS64.A1T0 RZ, [R4+URZ+0x33430], RZ ;  /* 0x033430ff04ff79a7 */ /* 0x0007e4000810003f */
[----:B------:R-:W-:Y:S05]  /*2b5a0*/  WARPSYNC.ALL ;  /* 0x0000000000007948 */ /* 0x000fea0003800000 */
[----:B------:R-:W-:Y:S01]  /*2b5b0*/  ULDC.64 UR6, c[0x0][0xa00] ;  /* 0x0002800000067ab9 */ /* 0x000fe20000000a00 */
[----:B-1----:R-:W-:Y:S01]  /*2b5c0*/  VIADD R2, R17, 0x1e200 ;  /* 0x0001e20011027836 */ /* 0x002fe20000000000 */
[----:B------:R-:W-:Y:S01]  /*2b5d0*/  BAR.SYNC.DEFER_BLOCKING 0x8, 0x180 ;  /* 0x0206000000007b1d */ /* 0x000fe20000010000 */
[----:B------:R-:W-:Y:S02]  /*2b5e0*/  ISETP.NE.U32.AND P0, PT, RZ, UR6, PT ;  /* 0x00000006ff007c0c */ /* 0x000fe4000bf05070 */
[----:B------:R-:W-:-:S02]  /*2b5f0*/  SHF.R.S32.HI R0, RZ, 0x1f, R30 ;  /* 0x0000001fff007819 */ /* 0x000fc4000001141e */
[----:B------:R-:W-:Y:S01]  /*2b600*/  ISETP.NE.AND.EX P0, PT, RZ, UR7, PT, P0 ;  /* 0x00000007ff007c0c */ /* 0x000fe2000bf05300 */
[----:B------:R-:W-:Y:S01]  /*2b610*/  ULDC.64 UR4, c[0x0][0x298] ;  /* 0x0000a60000047ab9 */ /* 0x000fe20000000a00 */
[----:B------:R-:W-:Y:S01]  /*2b620*/  BSSY B6, `(.L_x_4567) ;  /* 0x0000019000067945 */ /* 0x000fe20003800000 */
[----:B------:R-:W-:Y:S01]  /*2b630*/  IMAD R0, R0, UR4, RZ ;  /* 0x0000000400007c24 */ /* 0x000fe2000f8e02ff */
[----:B------:R-:W-:Y:S01]  /*2b640*/  SEL R23, R23, RZ, !P0 ;  /* 0x000000ff17177207 */ /* 0x000fe20004000000 */
[----:B------:R-:W-:-:S04]  /*2b650*/  IMAD.WIDE.U32 R28, R30, UR4, RZ ;  /* 0x000000041e1c7c25 */ /* 0x000fc8000f8e00ff */
[----:B------:R-:W-:-:S04]  /*2b660*/  IMAD R0, R30, UR5, R0 ;  /* 0x000000051e007c24 */ /* 0x000fc8000f8e0200 */
[----:B------:R-:W-:Y:S01]  /*2b670*/  IMAD.IADD R26, R29, 0x1, R0 ;  /* 0x000000011d1a7824 */ /* 0x000fe200078e0200 */
[----:B-----5:R-:W-:Y:S02]  /*2b680*/  SEL R33, R3, RZ, !P0 ;  /* 0x000000ff03217207 */ /* 0x020fe40004000000 */
[----:B------:R-:W-:-:S13]  /*2b690*/  LOP3.LUT P0, RZ, R2, 0x1bf, RZ, 0xc0, !PT ;  /* 0x000001bf02ff7812 */ /* 0x000fda000780c0ff */
[----:B------:R-:W-:Y:S05]  /*2b6a0*/  @!P0 BRA `(.L_x_4568) ;  /* 0x0000000000408947 */ /* 0x000fea0003800000 */
[----:B------:R-:W-:Y:S01]  /*2b6b0*/  MOV R2, 0x0 ;  /* 0x0000000000027802 */ /* 0x000fe20000000f00 */
[----:B------:R-:W-:Y:S01]  /*2b6c0*/  ULDC.64 UR4, c[0x4][0x1b0] ;  /* 0x01006c0000047ab9 */ /* 0x000fe20000000a00 */
[----:B------:R-:W-:Y:S01]  /*2b6d0*/  ULDC.64 UR6, c[0x4][0x1b8] ;  /* 0x01006e0000067ab9 */ /* 0x000fe20000000a00 */
[----:B------:R-:W-:Y:S01]  /*2b6e0*/  ULDC.64 UR8, c[0x4][0xd0] ;  /* 0x0100340000087ab9 */ /* 0x000fe20000000a00 */
[----:B---3--:R-:W-:Y:S01]  /*2b6f0*/  IMAD.U32 R4, RZ, RZ, UR4 ;  /* 0x00000004ff047e24 */ /* 0x008fe2000f8e00ff */
[----:B------:R-:W-:Y:S01]  /*2b700*/  MOV R11, UR9 ;  /* 0x00000009000b7c02 */ /* 0x000fe20008000f00 */
[----:B------:R-:W1:Y:S01]  /*2b710*/  LDC.64 R2, c[0x4][R2] ;  /* 0x0100000002027b82 */ /* 0x000e620000000a00 */
[----:B------:R-:W-:Y:S02]  /*2b720*/  IMAD.U32 R5, RZ, RZ, UR5 ;  /* 0x00000005ff057e24 */ /* 0x000fe4000f8e00ff */
[----:B------:R-:W-:Y:S02]  /*2b730*/  IMAD.U32 R6, RZ, RZ, UR6 ;  /* 0x00000006ff067e24 */ /* 0x000fe4000f8e00ff */
[----:B------:R-:W-:-:S02]  /*2b740*/  IMAD.U32 R7, RZ, RZ, UR7 ;  /* 0x00000007ff077e24 */ /* 0x000fc4000f8e00ff */
[----:B------:R-:W-:Y:S02]  /*2b750*/  IMAD.U32 R10, RZ, RZ, UR8 ;  /* 0x00000008ff0a7e24 */ /* 0x000fe4000f8e00ff */
[----:B------:R-:W-:Y:S02]  /*2b760*/  IMAD.MOV.U32 R8, RZ, RZ, 0x70 ;  /* 0x00000070ff087424 */ /* 0x000fe400078e00ff */
[----:B------:R-:W-:Y:S02]  /*2b770*/  IMAD.MOV.U32 R12, RZ, RZ, 0x1 ;  /* 0x00000001ff0c7424 */ /* 0x000fe400078e00ff */
[----:B------:R-:W-:-:S07]  /*2b780*/  IMAD.MOV.U32 R13, RZ, RZ, RZ ;  /* 0x000000ffff0d7224 */ /* 0x000fce00078e00ff */
[----:B--2---:R-:W-:-:S07]  /*2b790*/  LEPC R20, `(.L_x_4568) ;  /* 0x000000001014794e */ /* 0x004fce0000000000 */
[----:B01----:R-:W-:Y:S05]  /*2b7a0*/  CALL.ABS.NOINC R2 ;  /* 0x0000000002007343 */ /* 0x003fea0003c00000 */
.L_x_4568:
[----:B------:R-:W-:Y:S05]  /*2b7b0*/  BSYNC B6 ;  /* 0x0000000000067941 */ /* 0x000fea0003800000 */
.L_x_4567:
[----:B------:R1:W5:Y:S01]  /*2b7c0*/  LDL R10, [R1+0x30] ;  /* 0x00003000010a7983 */ /* 0x0003620000100800 */
[----:B------:R-:W4:Y:S01]  /*2b7d0*/  LDC R7, c[0x0][0x448] ;  /* 0x00011200ff077b82 */ /* 0x000f220000000800 */
[----:B------:R-:W-:Y:S01]  /*2b7e0*/  IMAD.MOV.U32 R2, RZ, RZ, R28 ;  /* 0x000000ffff027224 */ /* 0x000fe200078e001c */
[----:B------:R-:W-:Y:S01]  /*2b7f0*/  ULDC.64 UR4, c[0x0][0x2d8] ;  /* 0x0000b60000047ab9 */ /* 0x000fe20000000a00 */
[----:B------:R1:W5:Y:S01]  /*2b800*/  LDL R8, [R1+0x1c] ;  /* 0x00001c0001087983 */ /* 0x0003620000100800 */
[----:B------:R-:W-:Y:S01]  /*2b810*/  IMAD.MOV.U32 R3, RZ, RZ, R26 ;  /* 0x000000ffff037224 */ /* 0x000fe200078e001a */
[----:B------:R-:W-:Y:S01]  /*2b820*/  SHF.L.U32 R25, R25, 0x7, RZ ;  /* 0x0000000719197819 */ /* 0x000fe200000006ff */
[----:B------:R-:W2:Y:S01]  /*2b830*/  S2R R20, SR_TID.X ;  /* 0x0000000000147919 */ /* 0x000ea20000002100 */
[----:B------:R-:W-:-:S04]  /*2b840*/  IMAD.WIDE.U32 R2, R18, UR4, R2 ;  /* 0x0000000412027c25 */ /* 0x000fc8000f8e0002 */
[----:B------:R-:W-:Y:S01]  /*2b850*/  IMAD R3, R18, UR5, R3 ;  /* 0x0000000512037c24 */ /* 0x000fe2000f8e0203 */
[----:B------:R-:W-:Y:S02]  /*2b860*/  ULDC.64 UR4, c[0x0][0x2e0] ;  /* 0x0000b80000047ab9 */ /* 0x000fe40000000a00 */
[----:B------:R-:W-:Y:S02]  /*2b870*/  IMAD R0, R33, UR4, RZ ;  /* 0x0000000421007c24 */ /* 0x000fe4000f8e02ff */
[----:B------:R-:W-:-:S04]  /*2b880*/  IMAD.WIDE.U32 R2, R23, UR4, R2 ;  /* 0x0000000417027c25 */ /* 0x000fc8000f8e0002 */
[----:B------:R-:W-:Y:S01]  /*2b890*/  IMAD R0, R23, UR5, R0 ;  /* 0x0000000517007c24 */ /* 0x000fe2000f8e0200 */
[----:B------:R-:W0:Y:S01]  /*2b8a0*/  S2R R30, SR_TID.X ;  /* 0x00000000001e7919 */ /* 0x000e220000002100 */
[----:B------:R-:W-:Y:S01]  /*2b8b0*/  ULDC.64 UR4, c[0x0][0x2d0] ;  /* 0x0000b40000047ab9 */ /* 0x000fe20000000a00 */
[----:B----4-:R-:W-:Y:S01]  /*2b8c0*/  ISETP.NE.AND P0, PT, R7, 0x1, PT ;  /* 0x000000010700780c */ /* 0x010fe20003f05270 */
[----:B------:R-:W-:-:S12]  /*2b8d0*/  IMAD.IADD R3, R3, 0x1, R0 ;  /* 0x0000000103037824 */ /* 0x000fd800078e0200 */
[----:B---3--:R-:W3:Y:S01]  /*2b8e0*/  @P0 LDC R4, c[0x0][0x44c] ;  /* 0x00011300ff040b82 */ /* 0x008ee20000000800 */
[C---:B--2---:R-:W-:Y:S01]  /*2b8f0*/  LOP3.LUT R21, R20.reuse, 0x7f, RZ, 0xc0, !PT ;  /* 0x0000007f14157812 */ /* 0x044fe200078ec0ff */
[----:B------:R-:W-:-:S03]  /*2b900*/  IMAD.SHL.U32 R20, R20, 0x20, RZ ;  /* 0x0000002014147824 */ /* 0x000fc600078e00ff */
[----:B------:R-:W-:-:S03]  /*2b910*/  SHF.R.U32.HI R21, RZ, 0x2, R21 ;  /* 0x00000002ff157819 */ /* 0x000fc60000011615 */
[----:B------:R-:W2:Y:S01]  /*2b920*/  @P0 LDC R0, c[0x0][0x450] ;  /* 0x00011400ff000b82 */ /* 0x000ea20000000800 */
[----:B------:R-:W-:-:S04]  /*2b930*/  LOP3.LUT R20, R21, 0x60, R20, 0xf8, !PT ;  /* 0x0000006015147812 */ /* 0x000fc800078ef814 */
[----:B------:R-:W-:-:S05]  /*2b940*/  LOP3.LUT R5, R20, R25, RZ, 0xfc, !PT ;  /* 0x0000001914057212 */ /* 0x000fca00078efcff */
[----:B---3--:R-:W-:-:S04]  /*2b950*/  @P0 IMAD.HI.U32 R6, R5, R4, RZ ;  /* 0x0000000405060227 */ /* 0x008fc800078e00ff */
[----:B------:R-:W-:Y:S01]  /*2b960*/  IMAD.MOV.U32 R4, RZ, RZ, R5 ;  /* 0x000000ffff047224 */ /* 0x000fe200078e0005 */
[----:B--2---:R-:W-:-:S05]  /*2b970*/  @P0 SHF.R.U32.HI R4, RZ, R0, R6 ;  /* 0x00000000ff040219 */ /* 0x004fca0000011606 */
        /* <DEDUP_REMOVED lines=10> */
[----:B0-----:R-:W-:Y:S02]  /*2ba20*/  IMAD.SHL.U32 R21, R30, 0x10, RZ ;  /* 0x000000101e157824 */ /* 0x001fe400078e00ff */
[----:B------:R-:W-:-:S03]  /*2ba30*/  IMAD.WIDE.U32 R2, R0, UR4, R2 ;  /* 0x0000000400027c25 */ /* 0x000fc6000f8e0002 */
[----:B------:R-:W-:Y:S01]  /*2ba40*/  LOP3.LUT R21, R21, 0x30, RZ, 0xc0, !PT ;  /* 0x0000003015157812 */ /* 0x000fe200078ec0ff */
[----:B------:R-:W-:Y:S01]  /*2ba50*/  IMAD R4, R0, UR5, R4 ;  /* 0x0000000500047c24 */ /* 0x000fe2000f8e0204 */
[----:B------:R-:W-:Y:S01]  /*2ba60*/  ULDC.64 UR4, c[0x0][0x280] ;  /* 0x0000a00000047ab9 */ /* 0x000fe20000000a00 */
[----:B------:R-:W-:Y:S01]  /*2ba70*/  IMAD.SHL.U32 R20, R30, 0x10, RZ ;  /* 0x000000101e147824 */ /* 0x000fe200078e00ff */
[----:B------:R-:W-:Y:S01]  /*2ba80*/  IADD3 R0, P0, R2, UR4, RZ ;  /* 0x0000000402007c10 */ /* 0x000fe2000ff1e0ff */
[----:B------:R-:W-:Y:S01]  /*2ba90*/  ULDC UR4, c[0x0][0x2b8] ;  /* 0x0000ae0000047ab9 */ /* 0x000fe20000000800 */
[C---:B------:R-:W-:Y:S02]  /*2baa0*/  LOP3.LUT R34, R21.reuse, 0x40, RZ, 0xfc, !PT ;  /* 0x0000004015227812 */ /* 0x040fe400078efcff */
[----:B------:R-:W-:Y:S02]  /*2bab0*/  LOP3.LUT R20, R20, 0x30, RZ, 0xc0, !PT ;  /* 0x0000003014147812 */ /* 0x000fe400078ec0ff */
[----:B------:R-:W-:-:S02]  /*2bac0*/  LOP3.LUT R21, R21, 0x80, RZ, 0xfc, !PT ;  /* 0x0000008015157812 */ /* 0x000fc400078efcff */
[----:B------:R-:W-:Y:S01]  /*2bad0*/  IADD3.X R4, R3, UR5, R4, P0, !PT ;  /* 0x0000000503047c10 */ /* 0x000fe200087fe404 */
[----:B------:R-:W-:Y:S01]  /*2bae0*/  UMOV UR5, 0xffffffff ;  /* 0xffffffff00057882 */ /* 0x000fe20000000000 */
[----:B------:R-:W-:Y:S02]  /*2baf0*/  LOP3.LUT R30, R30, 0x7f, RZ, 0xc0, !PT ;  /* 0x0000007f1e1e7812 */ /* 0x000fe400078ec0ff */
[----:B------:R-:W-:Y:S02]  /*2bb00*/  ISETP.GE.AND P3, PT, R20, UR4, PT ;  /* 0x0000000414007c0c */ /* 0x000fe4000bf66270 */
[----:B------:R-:W-:Y:S02]  /*2bb10*/  ISETP.GE.AND P2, PT, R34, UR4, PT ;  /* 0x0000000422007c0c */ /* 0x000fe4000bf46270 */
[----:B------:R-:W-:Y:S02]  /*2bb20*/  ISETP.GE.AND P0, PT, R21, UR4, PT ;  /* 0x0000000415007c0c */ /* 0x000fe4000bf06270 */
[----:B------:R-:W-:Y:S01]  /*2bb30*/  SHF.R.U32.HI R9, RZ, 0x2, R30 ;  /* 0x00000002ff097819 */ /* 0x000fe2000001161e */
[----:B-1----:R-:W-:Y:S10]  /*2bb40*/  BRA.DIV UR5, `(.L_x_4569) ;  /* 0x0000009e05147947 */ /* 0x002ff4000b800000 */
[----:B------:R-:W0:Y:S01]  /*2bb50*/  SHFL.IDX PT, R3, R0, RZ, 0x1c1f ;  /* 0x001c1fff00037589 */ /* 0x000e2200000e0000 */
[----:B-----5:R-:W-:Y:S02]  /*2bb60*/  IMAD R5, R10, R7, RZ ;  /* 0x000000070a057224 */ /* 0x020fe400078e02ff */
[----:B------:R-:W-:Y:S01]  /*2bb70*/  IMAD.IADD R25, R9, 0x1, R25 ;  /* 0x0000000109197824 */ /* 0x000fe200078e0219 */
[----:B------:R-:W1:Y:S04]  /*2bb80*/  SHFL.IDX PT, R2, R4, RZ, 0x1c1f ;  /* 0x001c1fff04027589 */ /* 0x000e6800000e0000 */
[C---:B------:R-:W-:Y:S01]  /*2bb90*/  ISETP.GE.AND P1, PT, R25.reuse, R5, PT ;  /* 0x000000051900720c */ /* 0x040fe20003f26270 */
[----:B------:R-:W-:Y:S01]  /*2bba0*/  SHFL.IDX PT, R14, R0, 0x3, 0x1c1f ;  /* 0x007c1f00000e7f89 */ /* 0x000fe200000e0000 */
[----:B------:R-:W-:-:S11]  /*2bbb0*/  IADD3 R6, R25, 0x20, RZ ;  /* 0x0000002019067810 */ /* 0x000fd60007ffe0ff */
[----:B0-----:R-:W-:-:S05]  /*2bbc0*/  @!P1 IADD3 R3, P4, R20, R3, RZ ;  /* 0x0000000314039210 */ /* 0x001fca0007f9e0ff */
[----:B-1----:R-:W-:-:S05]  /*2bbd0*/  @!P1 IMAD.X R2, RZ, RZ, R2, P4 ;  /* 0x000000ffff029224 */ /* 0x002fca00020e0602 */
[----:B------:R-:W-:-:S04]  /*2bbe0*/  @!P1 LOP3.LUT R3, R3, R2, RZ, 0x3c, !PT ;  /* 0x0000000203039212 */ /* 0x000fc800078e3cff */
[----:B------:R-:W-:-:S04]  /*2bbf0*/  @!P1 LOP3.LUT R2, R3, R2, RZ, 0x3c, !PT ;  /* 0x0000000203029212 */ /* 0x000fc800078e3cff */
[----:B------:R-:W-:-:S05]  /*2bc00*/  @!P1 LOP3.LUT R3, R3, R2, RZ, 0x3c, !PT ;  /* 0x0000000203039212 */ /* 0x000fca00078e3cff */
[----:B------:R-:W-:Y:S04]  /*2bc10*/  @!P1 LDGSTS.E.BYPASS.LTC128B.128 [R8+0x1e200], desc[UR50][R2.64], !P3 ;  /* 0x1e20000002089fae */ /* 0x000fe8000d901d72 */
[----:B------:R-:W-:Y:S04]  /*2bc20*/  @!P1 LDGSTS.E.BYPASS.LTC128B.128 [R8+0x20200], desc[UR50][R2.64+0x40], !P2 ;  /* 0x2020004002089fae */ /* 0x000fe8000d101d72 */
[----:B------:R0:W-:Y:S01]  /*2bc30*/  @!P1 LDGSTS.E.BYPASS.LTC128B.128 [R8+0x22200], desc[UR50][R2.64+0x80], !P0 ;  /* 0x2220008002089fae */ /* 0x0001e2000c101d72 */
[----:B------:R-:W-:Y:S01]  /*2bc40*/  ISETP.GE.AND P1, PT, R6, R5, PT ;  /* 0x000000050600720c */ /* 0x000fe20003f26270 */
[----:B------:R-:W-:-:S02]  /*2bc50*/  VIADD R6, R25, 0x40 ;  /* 0x0000004019067836 */ /* 0x000fc40000000000 */
[----:B0-----:R-:W0:Y:S04]  /*2bc60*/  SHFL.IDX PT, R3, R0, 0x1, 0x1c1f ;  /* 0x003c1f0000037f89 */ /* 0x001e2800000e0000 */
[----:B------:R-:W1:Y:S06]  /*2bc70*/  SHFL.IDX PT, R2, R4, 0x1, 0x1c1f ;  /* 0x003c1f0004027f89 */ /* 0x000e6c00000e0000 */
        /* <DEDUP_REMOVED lines=8> */
[----:B------:R-:W-:-:S03]  /*2bd00*/  ISETP.GE.AND P1, PT, R6, R5, PT ;  /* 0x000000050600720c */ /* 0x000fc60003f26270 */
[----:B0-----:R-:W0:Y:S04]  /*2bd10*/  SHFL.IDX PT, R3, R0, 0x2, 0x1c1f ;  /* 0x005c1f0000037f89 */ /* 0x001e2800000e0000 */
[----:B------:R-:W1:Y:S04]  /*2bd20*/  SHFL.IDX PT, R2, R4, 0x2, 0x1c1f ;  /* 0x005c1f0004027f89 */ /* 0x000e6800000e0000 */
[----:B------:R-:W2:Y:S02]  /*2bd30*/  SHFL.IDX PT, R4, R4, 0x3, 0x1c1f ;  /* 0x007c1f0004047f89 */ /* 0x000ea400000e0000 */
[----:B0-----:R-:W-:-:S05]  /*2bd40*/  @!P1 IADD3 R3, P4, R20, R3, RZ ;  /* 0x0000000314039210 */ /* 0x001fca0007f9e0ff */
[----:B-1----:R-:W-:-:S05]  /*2bd50*/  @!P1 IMAD.X R2, RZ, RZ, R2, P4 ;  /* 0x000000ffff029224 */ /* 0x002fca00020e0602 */
[----:B------:R-:W-:-:S04]  /*2bd60*/  @!P1 LOP3.LUT R3, R3, R2, RZ, 0x3c, !PT ;  /* 0x0000000203039212 */ /* 0x000fc800078e3cff */
[----:B------:R-:W-:-:S04]  /*2bd70*/  @!P1 LOP3.LUT R2, R3, R2, RZ, 0x3c, !PT ;  /* 0x0000000203029212 */ /* 0x000fc800078e3cff */
[----:B------:R-:W-:-:S05]  /*2bd80*/  @!P1 LOP3.LUT R3, R3, R2, RZ, 0x3c, !PT ;  /* 0x0000000203039212 */ /* 0x000fca00078e3cff */
[----:B------:R0:W-:Y:S04]  /*2bd90*/  @!P1 LDGSTS.E.BYPASS.LTC128B.128 [R8+0x1f200], desc[UR50][R2.64], !P3 ;  /* 0x1f20000002089fae */ /* 0x0001e8000d901d72 */
[----:B------:R0:W-:Y:S04]  /*2bda0*/  @!P1 LDGSTS.E.BYPASS.LTC128B.128 [R8+0x21200], desc[UR50][R2.64+0x40], !P2 ;  /* 0x2120004002089fae */ /* 0x0001e8000d101d72 */
[----:B--2---:R0:W-:Y:S02]  /*2bdb0*/  @!P1 LDGSTS.E.BYPASS.LTC128B.128 [R8+0x23200], desc[UR50][R2.64+0x80], !P0 ;  /* 0x2320008002089fae */ /* 0x0041e4000c101d72 */
.L_x_4858:
        /* <DEDUP_REMOVED lines=10> */
[----:B------:R1:W-:Y:S04]  /*2be60*/  LDGSTS.E.BYPASS.LTC128B.128 [R8+0x21a00], desc[UR50][R2.64+0x40], !P2 ;  /* 0x21a0004002087fae */ /* 0x0003e8000d101d72 */
[----:B------:R1:W-:Y:S02]  /*2be70*/  LDGSTS.E.BYPASS.LTC128B.128 [R8+0x23a00], desc[UR50][R2.64+0x80], !P0 ;  /* 0x23a0008002087fae */ /* 0x0003e4000c101d72 */
.L_x_4571:
[----:B------:R-:W-:Y:S05]  /*2be80*/  BSYNC B0 ;  /* 0x0000000000007941 */ /* 0x000fea0003800000 */
.L_x_4570:
[----:B------:R-:W-:Y:S01]  /*2be90*/  NOP ;  /* 0x0000000000007918 */ /* 0x000fe20000000000 */
[----:B------:R-:W-:-:S13]  /*2bea0*/  PLOP3.LUT P0, PT, PT, PT, PT, 0x80, 0x0 ;  /* 0x000000000000781c */ /* 0x000fda0003f0f070 */
.L_x_4572:
        /* <DEDUP_REMOVED lines=16> */
[----:B------:R-:W-:Y:S01]  /*2bfb0*/  IADD3 R33, R31, -0x2, RZ ;  /* 0xfffffffe1f217810 */ /* 0x000fe20007ffe0ff */
[----:B------:R-:W1:Y:S02]  /*2bfc0*/  SYNCS.PHASECHK.TRANS64.TRYWAIT P0, [R17+URZ+0x33420], R0 ;  /* 0x03342000110075a7 */ /* 0x000e64000800017f */
[----:B01----:R-:W-:Y:S05]  /*2bfd0*/  @!P0 BRA `(.L_x_4574) ;  /* 0x0000009c00488947 */ /* 0x003fea0003800000 */
.L_x_4859:
[----:B------:R-:W-:Y:S05]  /*2bfe0*/  BSYNC B0 ;  /* 0x0000000000007941 */ /* 0x000fea0003800000 */
.L_x_4573:
[----:B------:R-:W2:Y:S02]  /*2bff0*/  LDL R2, [R1+0x10] ;  /* 0x0000100001027983 */ /* 0x000ea40000100800 */
[----:B--2---:R-:W-:-:S13]  /*2c000*/  ISETP.GE.AND P0, PT, R33, R2, PT ;  /* 0x000000022100720c */ /* 0x004fda0003f06270 */
[----:B------:R-:W-:Y:S05]  /*2c010*/  @!P0 BRA `(.L_x_4575) ;  /* 0x0000001c008c8947 */ /* 0x000fea0003800000 */
[----:B------:R-:W-:Y:S02]  /*2c020*/  IMAD.MOV.U32 R20, RZ, RZ, R32 ;  /* 0x000000ffff147224 */ /* 0x000fe400078e0020 */
[----:B------:R-:W-:-:S07]  /*2c030*/  IMAD.MOV.U32 R21, RZ, RZ, R37 ;  /* 0x000000ffff157224 */ /* 0x000fce00078e0025 */
.L_x_4595:
[----:B0-2---:R-:W2:Y:S01]  /*2c040*/  LDL R0, [R1+0x4] ;  /* 0x0000040001007983 */ /* 0x005ea20000100800 */
[----:B------:R-:W0:Y:S03]  /*2c050*/  LDC R6, c[0x0][0x430] ;  /* 0x00010c00ff067b82 */ /* 0x000e260000000800 */
[----:B------:R-:W3:Y:S01]  /*2c060*/  LDL R9, [R1+0xc] ;  /* 0x00000c0001097983 */ /* 0x000ee20000100800 */
[----:B-1----:R-:W1:Y:S01]  /*2c070*/  S2R R2, SR_TID.X ;  /* 0x0000000000027919 */ /* 0x002e620000002100 */
[----:B------:R-:W4:Y:S02]  /*2c080*/  S2R R8, SR_TID.X ;  /* 0x0000000000087919 */ /* 0x000f240000002100 */
[----:B------:R-:W3:Y:S01]  /*2c090*/  LDL R13, [R1+0x10] ;  /* 0x00001000010d7983 */ /* 0x000ee20000100800 */
[----:B0-----:R-:W-:-:S13]  /*2c0a0*/  ISETP.NE.AND P0, PT, R6, 0x1, PT ;  /* 0x000000010600780c */ /* 0x001fda0003f05270 */
[----:B------:R-:W0:Y:S01]  /*2c0b0*/  @P0 LDC R4, c[0x0][0x434] ;  /* 0x00010d00ff040b82 */ /* 0x000e220000000800 */
[C---:B-1----:R-:W-:Y:S01]  /*2c0c0*/  LOP3.LUT R3, R2.reuse, 0x7f, RZ, 0xc0, !PT ;  /* 0x0000007f02037812 */ /* 0x042fe200078ec0ff */
[----:B------:R-:W-:-:S03]  /*2c0d0*/  IMAD.SHL.U32 R5, R2, 0x20, RZ ;  /* 0x0000002002057824 */ /* 0x000fc600078e00ff */
[----:B------:R-:W-:-:S04]  /*2c0e0*/  SHF.R.U32.HI R3, RZ, 0x2, R3 ;  /* 0x00000002ff037819 */ /* 0x000fc80000011603 */
[----:B------:R-:W-:Y:S02]  /*2c0f0*/  LOP3.LUT R5, R3, 0x60, R5, 0xf8, !PT ;  /* 0x0000006003057812 */ /* 0x000fe400078ef805 */
[----:B------:R-:W1:Y:S01]  /*2c100*/  @P0 LDC R3, c[0x0][0x438] ;  /* 0x00010e00ff030b82 */ /* 0x000e620000000800 */
[----:B------:R-:W-:Y:S01]  /*2c110*/  LOP3.LUT R2, R2, 0x7f, RZ, 0xc0, !PT ;  /* 0x0000007f02027812 */ /* 0x000fe200078ec0ff */
[----:B----4-:R-:W-:-:S03]  /*2c120*/  IMAD.SHL.U32 R8, R8, 0x20, RZ ;  /* 0x0000002008087824 */ /* 0x010fc600078e00ff */
[----:B------:R-:W-:-:S04]  /*2c130*/  SHF.R.U32.HI R7, RZ, 0x2, R2 ;  /* 0x00000002ff077819 */ /* 0x000fc80000011602 */
[----:B------:R-:W-:Y:S02]  /*2c140*/  LOP3.LUT R8, R7, 0x60, R8, 0xf8, !PT ;  /* 0x0000006007087812 */ /* 0x000fe400078ef808 */
[----:B------:R-:W4:Y:S02]  /*2c150*/  @P0 LDC R7, c[0x0][0x434] ;  /* 0x00010d00ff070b82 */ /* 0x000f240000000800 */
[----:B------:R-:W-:Y:S01]  /*2c160*/  LOP3.LUT R8, R8, 0x80, RZ, 0xfc, !PT ;  /* 0x0000008008087812 */ /* 0x000fe200078efcff */
[----:B------:R-:W-:Y:S05]  /*2c170*/  YIELD ;  /* 0x0000000000007946 */ /* 0x000fea0003800000 */
[----:B------:R-:W-:Y:S01]  /*2c180*/  ULDC.64 UR4, c[0x0][0x428] ;  /* 0x00010a0000047ab9 */ /* 0x000fe20000000a00 */
[----:B------:R-:W-:Y:S01]  /*2c190*/  ULDC.64 UR6, c[0x0][0x418] ;  /* 0x0001060000067ab9 */ /* 0x000fe20000000a00 */
[----:B------:R-:W-:Y:S01]  /*2c1a0*/  ISETP.GT.U32.AND P1, PT, R8, 0x9f, PT ;  /* 0x0000009f0800780c */ /* 0x000fe20003f24070 */
[----:B--2---:R-:W-:-:S04]  /*2c1b0*/  IMAD R0, R33, 0xa0, R0 ;  /* 0x000000a021007824 */ /* 0x004fc800078e0200 */
[----:B------:R-:W-:-:S04]  /*2c1c0*/  IMAD.IADD R5, R5, 0x1, R0 ;  /* 0x0000000105057824 */ /* 0x000fc800078e0200 */
[----:B0-----:R-:W-:-:S04]  /*2c1d0*/  @P0 IMAD.HI.U32 R4, R5, R4, RZ ;  /* 0x0000000405040227 */ /* 0x001fc800078e00ff */
[----:B------:R-:W-:Y:S01]  /*2c1e0*/  IMAD.MOV.U32 R2, RZ, RZ, R5 ;  /* 0x000000ffff027224 */ /* 0x000fe200078e0005 */
[----:B-1----:R-:W-:Y:S02]  /*2c1f0*/  @P0 SHF.R.U32.HI R2, RZ, R3, R4 ;  /* 0x00000003ff020219 */ /* 0x002fe40000011604 */
[----:B------:R-:W0:Y:S01]  /*2c200*/  @P0 LDC R3, c[0x0][0x438] ;  /* 0x00010e00ff030b82 */ /* 0x000e220000000800 */
[----:B------:R-:W-:-:S05]  /*2c210*/  IADD3 R0, R8, R0, RZ ;  /* 0x0000000008007210 */ /* 0x000fca0007ffe0ff */
[----:B----4-:R-:W-:-:S04]  /*2c220*/  @P0 IMAD.HI.U32 R7, R0, R7, RZ ;  /* 0x0000000700070227 */ /* 0x010fc800078e00ff */
[----:B------:R-:W-:Y:S01]  /*2c230*/  IMAD.MOV.U32 R4, RZ, RZ, R0 ;  /* 0x000000ffff047224 */ /* 0x000fe200078e0000 */
[----:B0-----:R-:W-:Y:S01]  /*2c240*/  @P0 SHF.R.U32.HI R4, RZ, R3, R7 ;  /* 0x00000003ff040219 */ /* 0x001fe20000011607 */
[----:B------:R-:W-:-:S04]  /*2c250*/  IMAD.MOV R7, RZ, RZ, -R2 ;  /* 0x000000ffff077224 */ /* 0x000fc800078e0a02 */
[----:B------:R-:W-:Y:S02]  /*2c260*/  IMAD.MOV R3, RZ, RZ, -R4 ;  /* 0x000000ffff037224 */ /* 0x000fe400078e0a04 */
[C---:B------:R-:W-:Y:S02]  /*2c270*/  IMAD R5, R6.reuse, R7, R5 ;  /* 0x0000000706057224 */ /* 0x040fe400078e0205 */
[----:B------:R-:W-:Y:S01]  /*2c280*/  IMAD R6, R6, R3, R0 ;  /* 0x0000000306067224 */ /* 0x000fe200078e0200 */
[----:B------:R-:W-:Y:S01]  /*2c290*/  SHF.R.S32.HI R3, RZ, 0x1f, R2 ;  /* 0x0000001fff037819 */ /* 0x000fe20000011402 */
[----:B---3--:R-:W-:-:S04]  /*2c2a0*/  IMAD R0, R9, UR4, RZ ;  /* 0x0000000409007c24 */ /* 0x008fc8000f8e02ff */
[C---:B------:R-:W-:Y:S02]  /*2c2b0*/  IMAD R0, R36.reuse, UR5, R0 ;  /* 0x0000000524007c24 */ /* 0x040fe4000f8e0200 */
[----:B------:R-:W-:-:S04]  /*2c2c0*/  IMAD.WIDE.U32 R2, R36, UR4, R2 ;  /* 0x0000000424027c25 */ /* 0x000fc8000f8e0002 */
[----:B------:R-:W-:Y:S01]  /*2c2d0*/  IMAD.IADD R3, R0, 0x1, R3 ;  /* 0x0000000100037824 */ /* 0x000fe200078e0203 */
[----:B------:R-:W-:-:S04]  /*2c2e0*/  LEA R8, P0, R2, UR6, 0x2 ;  /* 0x0000000602087c11 */ /* 0x000fc8000f8010ff */
[----:B------:R-:W-:-:S05]  /*2c2f0*/  LEA.HI.X R9, R2, UR7, R3, 0x2, P0 ;  /* 0x0000000702097c11 */ /* 0x000fca00080f1403 */
[----:B------:R0:W2:Y:S01]  /*2c300*/  LDG.E R7, desc[UR50][R8.64] ;  /* 0x0000003208077981 */ /* 0x0000a2000c1e1900 */
[--C-:B------:R-:W-:Y:S01]  /*2c310*/  @!P1 SHF.R.S32.HI R3, RZ, 0x1f, R4.reuse ;  /* 0x0000001fff039819 */ /* 0x100fe20000011404 */
[----:B------:R-:W-:Y:S02]  /*2c320*/  @!P1 IMAD.MOV.U32 R2, RZ, RZ, R4 ;  /* 0x000000ffff029224 */ /* 0x000fe400078e0004 */
[----:B------:R-:W-:Y:S02]  /*2c330*/  IMAD.U32 R12, RZ, RZ, UR39 ;  /* 0x00000027ff0c7e24 */ /* 0x000fe4000f8e00ff */
[----:B------:R-:W-:-:S03]  /*2c340*/  @!P1 IMAD.WIDE.U32 R2, R36, UR4, R2 ;  /* 0x0000000424029c25 */ /* 0x000fc6000f8e0002 */
[----:B------:R-:W-:Y:S01]  /*2c350*/  ISETP.NE.AND P2, PT, R12, 0x3, PT ;  /* 0x000000030c00780c */ /* 0x000fe20003f45270 */
[----:B------:R-:W-:Y:S01]  /*2c360*/  @!P1 IMAD.IADD R0, R0, 0x1, R3 ;  /* 0x0000000100009824 */ /* 0x000fe200078e0203 */
[----:B------:R-:W-:Y:S01]  /*2c370*/  @!P1 LEA R10, P0, R2, UR6, 0x2 ;  /* 0x00000006020a9c11 */ /* 0x000fe2000f8010ff */
[----:B------:R-:W-:Y:S01]  /*2c380*/  VIADD R32, R20, 0x1 ;  /* 0x0000000114207836 */ /* 0x000fe20000000000 */
[----:B0-----:R-:W-:Y:S02]  /*2c390*/  MOV R8, RZ ;  /* 0x000000ff00087202 */ /* 0x001fe40000000f00 */
[----:B------:R-:W-:Y:S02]  /*2c3a0*/  @!P1 LEA.HI.X R11, R2, UR7, R0, 0x2, P0 ;  /* 0x00000007020b9c11 */ /* 0x000fe400080f1400 */
[C---:B------:R-:W-:Y:S01]  /*2c3b0*/  ISETP.NE.AND P0, PT, R32.reuse, 0x2, PT ;  /* 0x000000022000780c */ /* 0x040fe20003f05270 */
[----:B------:R-:W-:Y:S02]  /*2c3c0*/  IMAD.MOV.U32 R0, RZ, RZ, R33 ;  /* 0x000000ffff007224 */ /* 0x000fe400078e0021 */
[----:B------:R0:W5:Y:S01]  /*2c3d0*/  @!P1 LDG.E R8, desc[UR50][R10.64] ;  /* 0x000000320a089981 */ /* 0x000162000c1e1900 */
[----:B------:R-:W-:Y:S01]  /*2c3e0*/  SEL R37, RZ, 0x1, P0 ;  /* 0x00000001ff257807 */ /* 0x000fe20000000000 */
[----:B------:R-:W-:Y:S01]  /*2c3f0*/  VIADD R33, R33, 0xffffffff ;  /* 0xffffffff21217836 */ /* 0x000fe20000000000 */
[----:B------:R-:W-:-:S02]  /*2c400*/  SEL R32, R32, RZ, P0 ;  /* 0x000000ff20207207 */ /* 0x000fc40000000000 */
[----:B------:R-:W-:Y:S02]  /*2c410*/  ISETP.GT.AND P1, PT, R0, R13, PT ;  /* 0x0000000d0000720c */ /* 0x000fe40003f24270 */
[----:B------:R-:W-:Y:S02]  /*2c420*/  LOP3.LUT R37, R21, R37, RZ, 0x3c, !PT ;  /* 0x0000002515257212 */ /* 0x000fe400078e3cff */
[----:B--2---:R-:W-:Y:S01]  /*2c430*/  SHF.R.S32.HI R26, RZ, 0x1f, R7 ;  /* 0x0000001fff1a7819 */ /* 0x004fe20000011407 */
[----:B0-----:R-:W-:Y:S08]  /*2c440*/  @!P2 BRA `(.L_x_4576) ;  /* 0x000000000004a947 */ /* 0x001ff00003800000 */
[----:B------:R-:W-:Y:S01]  /*2c450*/  BPT.TRAP 0x1 ;  /* 0x000000040000795c */ /* 0x000fe20000300000 */
.L_x_4576:
[----:B------:R-:W-:Y:S01]  /*2c460*/  IMAD R4, R32, 0x8, R17 ;  /* 0x0000000820047824 */ /* 0x000fe200078e0211 */
[----:B------:R-:W-:Y:S01]  /*2c470*/  SHF.L.U32 R31, R37, 0x1f, RZ ;  /* 0x0000001f251f7819 */ /* 0x000fe200000006ff */
[----:B------:R-:W-:Y:S01]  /*2c480*/  BSSY B0, `(.L_x_4577) ;  /* 0x0000004000007945 */ /* 0x000fe20003800000 */
[----:B------:R-:W-:Y:S02]  /*2c490*/  SHF.R.S32.HI R30, RZ, 0x1f, R5 ;  /* 0x0000001fff1e7819 */ /* 0x000fe40000011405 */
[----:B------:R-:W0:Y:S02]  /*2c4a0*/  SYNCS.PHASECHK.TRANS64.TRYWAIT P0, [R4+URZ+0x33480], R31 ;  /* 0x0334801f040075a7 */ /* 0x000e24000800017f */
[----:B0-----:R-:W-:Y:S05]  /*2c4b0*/  @!P0 BRA `(.L_x_4578) ;  /* 0x0000009800248947 */ /* 0x001fea0003800000 */
.L_x_4860:
[----:B------:R-:W-:Y:S05]  /*2c4c0*/  BSYNC B0 ;  /* 0x0000000000007941 */ /* 0x000fea0003800000 */
.L_x_4577:
[----:B------:R-:W2:Y:S01]  /*2c4d0*/  LDL R15, [R1+0x18] ;  /* 0x00001800010f7983 */ /* 0x000ea20000100800 */
[----:B------:R-:W-:Y:S01]  /*2c4e0*/  ULDC.64 UR4, c[0x0][0x328] ;  /* 0x0000ca0000047ab9 */ /* 0x000fe20000000a00 */
[----:B------:R-:W-:Y:S01]  /*2c4f0*/  ULDC.64 UR6, c[0x0][0x338] ;  /* 0x0000ce0000067ab9 */ /* 0x000fe20000000a00 */
[----:B------:R-:W-:Y:S01]  /*2c500*/  IMAD R0, R30, UR4, RZ ;  /* 0x000000041e007c24 */ /* 0x000fe2000f8e02ff */
[----:B------:R-:W1:Y:S01]  /*2c510*/  S2R R14, SR_TID.X ;  /* 0x00000000000e7919 */ /* 0x000e620000002100 */
[C---:B------:R-:W-:Y:S01]  /*2c520*/  IMAD.WIDE.U32 R2, R5.reuse, UR4, RZ ;  /* 0x0000000405027c25 */ /* 0x040fe2000f8e00ff */
[----:B-----5:R-:W-:Y:S01]  /*2c530*/  SHF.R.S32.HI R28, RZ, 0x1f, R8 ;  /* 0x0000001fff1c7819 */ /* 0x020fe20000011408 */
[----:B------:R-:W3:Y:S01]  /*2c540*/  LDC R12, c[0x0][0x2f4] ;  /* 0x0000bd00ff0c7b82 */ /* 0x000ee20000000800 */
[----:B------:R-:W-:Y:S01]  /*2c550*/  SHF.R.S32.HI R29, RZ, 0x1f, R6 ;  /* 0x0000001fff1d7819 */ /* 0x000fe20000011406 */
[----:B------:R-:W-:Y:S02]  /*2c560*/  IMAD R0, R5, UR5, R0 ;  /* 0x0000000505007c24 */ /* 0x000fe4000f8e0200 */
[----:B------:R-:W-:-:S02]  /*2c570*/  IMAD R10, R26, UR6, RZ ;  /* 0x000000061a0a7c24 */ /* 0x000fc4000f8e02ff */
[----:B------:R-:W-:Y:S02]  /*2c580*/  IMAD.IADD R3, R3, 0x1, R0 ;  /* 0x0000000103037824 */ /* 0x000fe400078e0200 */
[C---:B------:R-:W-:Y:S02]  /*2c590*/  IMAD R10, R7.reuse, UR7, R10 ;  /* 0x00000007070a7c24 */ /* 0x040fe4000f8e020a */
[----:B------:R-:W-:-:S04]  /*2c5a0*/  IMAD.WIDE.U32 R2, R7, UR6, R2 ;  /* 0x0000000607027c25 */ /* 0x000fc8000f8e0002 */
[----:B------:R-:W-:Y:S01]  /*2c5b0*/  IMAD R0, R28, UR6, RZ ;  /* 0x000000061c007c24 */ /* 0x000fe2000f8e02ff */
[----:B------:R-:W-:Y:S01]  /*2c5c0*/  IADD3 R11, R3, R10, RZ ;  /* 0x0000000a030b7210 */ /* 0x000fe20007ffe0ff */
        /* <DEDUP_REMOVED lines=10> */
[----:B------:R-:W-:-:S03]  /*2c670*/  IMAD.WIDE.U32 R10, R18, UR4, R10 ;  /* 0x00000004120a7c25 */ /* 0x000fc6000f8e000a */
[----:B------:R-:W-:Y:S01]  /*2c680*/  LOP3.LUT R13, R13, 0x30, RZ, 0xc0, !PT ;  /* 0x000000300d0d7812 */ /* 0x000fe200078ec0ff */
        /* <DEDUP_REMOVED lines=8> */
[----:B------:R-:W-:Y:S01]  /*2c710*/  IMAD.SHL.U32 R3, R14, 0x10, RZ ;  /* 0x000000100e037824 */ /* 0x000fe200078e00ff */
[C---:B------:R-:W-:Y:S02]  /*2c720*/  LOP3.LUT R14, R13.reuse, 0x80, RZ, 0xfc, !PT ;  /* 0x000000800d0e7812 */ /* 0x040fe400078efcff */
[----:B------:R-:W-:Y:S02]  /*2c730*/  LOP3.LUT R13, R13, 0x40, RZ, 0xfc, !PT ;  /* 0x000000400d0d7812 */ /* 0x000fe400078efcff */
[----:B------:R-:W-:Y:S02]  /*2c740*/  LOP3.LUT R3, R3, 0x30, RZ, 0xc0, !PT ;  /* 0x0000003003037812 */ /* 0x000fe400078ec0ff */
[-C--:B---3--:R-:W-:Y:S02]  /*2c750*/  ISETP.GE.AND P2, PT, R14, R12.reuse, PT ;  /* 0x0000000c0e00720c */ /* 0x088fe40003f46270 */
[----:B------:R-:W-:-:S02]  /*2c760*/  ISETP.GE.AND P3, PT, R13, R12, PT ;  /* 0x0000000c0d00720c */ /* 0x000fc40003f66270 */
[----:B------:R-:W-:Y:S01]  /*2c770*/  ISETP.GE.AND P4, PT, R3, R12, PT ;  /* 0x0000000c0300720c */ /* 0x000fe20003f86270 */
[----:B--2---:R-:W-:Y:S01]  /*2c780*/  IMAD R34, R32, 0x7800, R15 ;  /* 0x0000780020227824 */ /* 0x004fe200078e020f */
[----:B------:R-:W-:Y:S11]  /*2c790*/  BRA.DIV UR4, `(.L_x_4579) ;  /* 0x0000009604807947 */ /* 0x000ff6000b800000 */
[----:B------:R-:W1:Y:S01]  /*2c7a0*/  S2R R3, SR_TID.X ;  /* 0x0000000000037919 */ /* 0x000e620000002100 */
[----:B------:R-:W2:Y:S04]  /*2c7b0*/  SHFL.IDX PT, R2, R9, RZ, 0x1c1f ;  /* 0x001c1fff09027589 */ /* 0x000ea800000e0000 */
[----:B------:R-:W3:Y:S04]  /*2c7c0*/  SHFL.IDX PT, R0, R10, RZ, 0x1c1f ;  /* 0x001c1fff0a007589 */ /* 0x000ee800000e0000 */
[----:B------:R-:W-:Y:S01]  /*2c7d0*/  SHFL.IDX PT, R23, R23, RZ, 0x1c1f ;  /* 0x001c1fff17177589 */ /* 0x000fe200000e0000 */
[----:B-1----:R-:W-:-:S05]  /*2c7e0*/  IMAD.SHL.U32 R11, R3, 0x10, RZ ;  /* 0x00000010030b7824 */ /* 0x002fca00078e00ff */
[----:B------:R-:W-:-:S04]  /*2c7f0*/  LOP3.LUT R11, R11, 0x30, RZ, 0xc0, !PT ;  /* 0x000000300b0b7812 */ /* 0x000fc800078ec0ff */
[----:B--2---:R-:W-:-:S04]  /*2c800*/  IADD3 R2, P0, R11, R2, RZ ;  /* 0x000000020b027210 */ /* 0x004fc80007f1e0ff */
[----:B---3--:R-:W-:Y:S01]  /*2c810*/  IADD3.X R3, RZ, R0, RZ, P0, !PT ;  /* 0x00000000ff037210 */ /* 0x008fe200007fe4ff */
        /* <DEDUP_REMOVED lines=26> */
.L_x_4872:
[----:B------:R-:W3:Y:S02]  /*2c9c0*/  S2R R3, SR_TID.X ;  /* 0x0000000000037919 */ /* 0x000ee40000002100 */
[----:B---3--:R-:W-:-:S05]  /*2c9d0*/  IMAD.SHL.U32 R3, R3, 0x10, RZ ;  /* 0x0000001003037824 */ /* 0x008fca00078e00ff */
[----:B------:R-:W-:-:S04]  /*2c9e0*/  LOP3.LUT R3, R3, 0x30, RZ, 0xc0, !PT ;  /* 0x0000003003037812 */ /* 0x000fc800078ec0ff */
        /* <DEDUP_REMOVED lines=10> */
.L_x_4580:
[----:B------:R-:W-:Y:S02]  /*2ca90*/  PLOP3.LUT P2, PT, P2, P0, PT, 0xa2, 0x0 ;  /* 0x000000000000781c */ /* 0x000fe40001741472 */
[----:B------:R-:W-:-:S08]  /*2caa0*/  @P0 R2UR P2, UR4, R4 ;  /* 0x00000000040402ca */ /* 0x000fd00000040000 */
[----:B------:R-:W-:-:S05]  /*2cab0*/  @P0 PLOP3.LUT P0, PT, P2, PT, PT, 0x80, 0x0 ;  /* 0x000000000000081c */ /* 0x000fca000170f070 */
[----:B------:R-:W-:Y:S01]  /*2cac0*/  @!P2 SYNCS.ARRIVE.TRANS64.RED.A0T1 RZ, [UR4+0x33470], RZ ;  /* 0x033470ffffffa9a7 */ /* 0x000fe20008200404 */
[----:B------:R-:W-:Y:S07]  /*2cad0*/  @!P2 ARRIVES.LDGSTSBAR.64.TRANSCNT [UR4+0x33470] ;  /* 0x03347000ff00a9b0 */ /* 0x000fee0008000a84 */
[----:B------:R-:W-:Y:S05]  /*2cae0*/  @P0 BRA.U.ANY `(.L_x_4580) ;  /* 0xfffffffd00e80947 */ /* 0x000fea000393ffff */
[----:B------:R-:W-:Y:S01]  /*2caf0*/  NOP ;  /* 0x0000000000007918 */ /* 0x000fe20000000000 */
[----:B--2---:R-:W-:-:S04]  /*2cb00*/  MOV R2, UR39 ;  /* 0x0000002700027c02 */ /* 0x004fc80008000f00 */
[----:B------:R-:W-:-:S13]  /*2cb10*/  ISETP.NE.AND P3, PT, R2, 0x3, PT ;  /* 0x000000030200780c */ /* 0x000fda0003f65270 */
[----:B------:R-:W-:Y:S05]  /*2cb20*/  @!P3 BRA `(.L_x_4581) ;  /* 0x000000000004b947 */ /* 0x000fea0003800000 */
[----:B------:R-:W-:Y:S01]  /*2cb30*/  BPT.TRAP 0x1 ;  /* 0x000000040000795c */ /* 0x000fe20000300000 */
.L_x_4581:
[----:B------:R2:W-:Y:S01]  /*2cb40*/  SYNCS.ARRIVE.TRANS64.A1T0 RZ, [R4+URZ+0x33470], RZ ;  /* 0x033470ff04ff79a7 */ /* 0x0005e2000810003f */
[----:B------:R-:W-:Y:S05]  /*2cb50*/  @!P3 BRA `(.L_x_4582) ;  /* 0x000000000004b947 */ /* 0x000fea0003800000 */
[----:B------:R-:W-:Y:S01]  /*2cb60*/  BPT.TRAP 0x1 ;  /* 0x000000040000795c */ /* 0x000fe20000300000 */
.L_x_4582:
[----:B------:R-:W3:Y:S01]  /*2cb70*/  SYNCS.PHASECHK.TRANS64.TRYWAIT P0, [R4+URZ+0x33440], R31 ;  /* 0x0334401f040075a7 */ /* 0x000ee2000800017f */
[----:B------:R-:W-:Y:S04]  /*2cb80*/  BSSY B0, `(.L_x_4583) ;  /* 0x0000002000007945 */ /* 0x000fe80003800000 */
[----:B---3--:R-:W-:Y:S05]  /*2cb90*/  @!P0 BRA `(.L_x_4584) ;  /* 0x0000009800248947 */ /* 0x008fea0003800000 */
.L_x_4873:
[----:B------:R-:W-:Y:S05]  /*2cba0*/  BSYNC B0 ;  /* 0x0000000000007941 */ /* 0x000fea0003800000 */
.L_x_4583:
[----:B------:R-:W-:Y:S01]  /*2cbb0*/  ULDC.64 UR4, c[0x0][0x310] ;  /* 0x0000c40000047ab9 */ /* 0x000fe20000000a00 */
[----:B------:R-:W4:Y:S01]  /*2cbc0*/  S2R R14, SR_TID.X ;  /* 0x00000000000e7919 */ /* 0x000f220000002100 */
[----:B------:R-:W-:Y:S01]  /*2cbd0*/  IMAD R9, R26, UR4, RZ ;  /* 0x000000041a097c24 */ /* 0x000fe2000f8e02ff */
[----:B------:R-:W-:Y:S01]  /*2cbe0*/  ULDC.64 UR6, c[0x0][0x300] ;  /* 0x0000c00000067ab9 */ /* 0x000fe20000000a00 */
[C---:B------:R-:W-:Y:S01]  /*2cbf0*/  IMAD.WIDE.U32 R2, R7.reuse, UR4, RZ ;  /* 0x0000000407027c25 */ /* 0x040fe2000f8e00ff */
[----:B------:R-:W5:Y:S03]  /*2cc00*/  LDC R12, c[0x0][0x2f4] ;  /* 0x0000bd00ff0c7b82 */ /* 0x000f660000000800 */
[----:B------:R-:W-:Y:S02]  /*2cc10*/  IMAD R9, R7, UR5, R9 ;  /* 0x0000000507097c24 */ /* 0x000fe4000f8e0209 */
        /* <DEDUP_REMOVED lines=10> */
[----:B------:R-:W-:Y:S01]  /*2ccc0*/  IMAD.IADD R3, R3, 0x1, R5 ;  /* 0x0000000103037824 */ /* 0x000fe200078e0205 */
[----:B----4-:R-:W-:Y:S01]  /*2ccd0*/  SHF.L.U32 R23, R14, 0x4, RZ ;  /* 0x000000040e177819 */ /* 0x010fe200000006ff */
[----:B------:R-:W-:Y:S02]  /*2cce0*/  IMAD R7, R29, UR6, RZ ;  /* 0x000000061d077c24 */ /* 0x000fe4000f8e02ff */
[----:B------:R-:W-:Y:S01]  /*2ccf0*/  IMAD.WIDE.U32 R2, R6, UR6, R2 ;  /* 0x0000000606027c25 */ /* 0x000fe2000f8e0002 */
[----:B------:R-:W-:-:S03]  /*2cd00*/  LOP3.LUT R23, R23, 0x30, RZ, 0xc0, !PT ;  /* 0x0000003017177812 */ /* 0x000fc600078ec0ff */
[----:B------:R-:W-:Y:S01]  /*2cd10*/  IMAD R7, R6, UR7, R7 ;  /* 0x0000000706077c24 */ /* 0x000fe2000f8e0207 */
[----:B------:R-:W-:Y:S01]  /*2cd20*/  ULDC.64 UR6, c[0x0][0x2e8] ;  /* 0x0000ba0000067ab9 */ /* 0x000fe20000000a00 */
[----:B------:R-:W-:Y:S01]  /*2cd30*/  IMAD.WIDE.U32 R10, R18, UR4, R10 ;  /* 0x00000004120a7c25 */ /* 0x000fe2000f8e000a */
[----:B-----5:R-:W-:-:S03]  /*2cd40*/  ISETP.GE.AND P4, PT, R23, R12, PT ;  /* 0x0000000c1700720c */ /* 0x020fc60003f86270 */
[----:B------:R-:W-:Y:S01]  /*2cd50*/  IMAD.IADD R3, R3, 0x1, R7 ;  /* 0x0000000103037824 */ /* 0x000fe200078e0207 */
[----:B------:R-:W-:Y:S01]  /*2cd60*/  IADD3 R5, P0, R10, UR6, RZ ;  /* 0x000000060a057c10 */ /* 0x000fe2000ff1e0ff */
[----:B------:R-:W-:Y:S02]  /*2cd70*/  IMAD.SHL.U32 R13, R14, 0x10, RZ ;  /* 0x000000100e0d7824 */ /* 0x000fe400078e00ff */
[C---:B------:R-:W-:Y:S02]  /*2cd80*/  IMAD R8, R18.reuse, UR5, RZ ;  /* 0x0000000512087c24 */ /* 0x040fe4000f8e02ff */
[----:B------:R-:W-:Y:S01]  /*2cd90*/  IMAD.WIDE.U32 R2, R18, UR4, R2 ;  /* 0x0000000412027c25 */ /* 0x000fe2000f8e0002 */
[----:B------:R-:W-:Y:S01]  /*2cda0*/  LOP3.LUT R13, R13, 0x30, RZ, 0xc0, !PT ;  /* 0x000000300d0d7812 */ /* 0x000fe200078ec0ff */
[----:B------:R-:W-:Y:S01]  /*2cdb0*/  UMOV UR4, 0xffffffff ;  /* 0xffffffff00047882 */ /* 0x000fe20000000000 */
[----:B------:R-:W-:Y:S02]  /*2cdc0*/  IADD3.X R10, R8, UR7, R11, P0, !PT ;  /* 0x00000007080a7c10 */ /* 0x000fe400087fe40b */
[----:B------:R-:W-:-:S02]  /*2cdd0*/  IADD3 R6, P0, R2, UR6, RZ ;  /* 0x0000000602067c10 */ /* 0x000fc4000ff1e0ff */
[C---:B------:R-:W-:Y:S02]  /*2cde0*/  LOP3.LUT R14, R13.reuse, 0x80, RZ, 0xfc, !PT ;  /* 0x000000800d0e7812 */ /* 0x040fe400078efcff */
[----:B------:R-:W-:Y:S02]  /*2cdf0*/  LOP3.LUT R13, R13, 0x40, RZ, 0xfc, !PT ;  /* 0x000000400d0d7812 */ /* 0x000fe400078efcff */
[----:B------:R-:W-:Y:S02]  /*2ce00*/  IADD3.X R7, R8, UR7, R3, P0, !PT ;  /* 0x0000000708077c10 */ /* 0x000fe400087fe403 */
[-C--:B------:R-:W-:Y:S02]  /*2ce10*/  ISETP.GE.AND P2, PT, R14, R12.reuse, PT ;  /* 0x0000000c0e00720c */ /* 0x080fe40003f46270 */
[----:B------:R-:W-:Y:S01]  /*2ce20*/  ISETP.GE.AND P3, PT, R13, R12, PT ;  /* 0x0000000c0d00720c */ /* 0x000fe20003f66270 */
[----:B------:R-:W-:-:S12]  /*2ce30*/  BRA.DIV UR4, `(.L_x_4585) ;  /* 0x0000009604907947 */ /* 0x000fd8000b800000 */
[----:B------:R-:W4:Y:S04]  /*2ce40*/  SHFL.IDX PT, R2, R5, RZ, 0x1c1f ;  /* 0x001c1fff05027589 */ /* 0x000f2800000e0000 */
[----:B------:R-:W5:Y:S04]  /*2ce50*/  SHFL.IDX PT, R3, R10, RZ, 0x1c1f ;  /* 0x001c1fff0a037589 */ /* 0x000f6800000e0000 */
[----:B------:R-:W-:Y:S04]  /*2ce60*/  SHFL.IDX PT, R8, R10, 0x2, 0x1c1f ;  /* 0x005c1f000a087f89 */ /* 0x000fe800000e0000 */
        /* <DEDUP_REMOVED lines=23> */
[----:B------:R-:W-:Y:S04]  /*2cfe0*/  LDGSTS.E.BYPASS.LTC128B.128 [R0+0x25a00], desc[UR50][R2.64], !P4 ;  /* 0x25a0000002007fae */ /* 0x000fe8000e101d72 */
[----:B------:R-:W-:Y:S04]  /*2cff0*/  LDGSTS.E.BYPASS.LTC128B.128 [R0+0x28200], desc[UR50][R2.64+0x40], !P3 ;  /* 0x2820004002007fae */ /* 0x000fe8000d901d72 */
[----:B------:R4:W-:Y:S04]  /*2d000*/  LDGSTS.E.BYPASS.LTC128B.128 [R0+0x2aa00], desc[UR50][R2.64+0x80], !P2 ;  /* 0x2aa0008002007fae */ /* 0x0009e8000d101d72 */
[----:B----4-:R4:W0:Y:S02]  /*2d010*/  SHFL.IDX PT, R2, R6, RZ, 0x1c1f ;  /* 0x001c1fff06027589 */ /* 0x01082400000e0000 */
.L_x_4885:
[----:B0-----:R-:W-:-:S05]  /*2d020*/  IADD3 R2, P0, R23, R2, RZ ;  /* 0x0000000217027210 */ /* 0x001fca0007f1e0ff */
        /* <DEDUP_REMOVED lines=9> */
.L_x_4586:
        /* <DEDUP_REMOVED lines=11> */
.L_x_4587:
[----:B------:R-:W-:Y:S01]  /*2d170*/  MOV R0, UR37 ;  /* 0x0000002500007c02 */ /* 0x000fe20008000f00 */
[----:B------:R0:W-:Y:S03]  /*2d180*/  SYNCS.ARRIVE.TRANS64.A1T0 RZ, [R4+URZ+0x33430], RZ ;  /* 0x033430ff04ff79a7 */ /* 0x0001e6000810003f */
[----:B------:R-:W-:-:S13]  /*2d190*/  ISETP.NE.AND P0, PT, R0, 0x3, PT ;  /* 0x000000030000780c */ /* 0x000fda0003f05270 */
[----:B0-----:R-:W-:Y:S05]  /*2d1a0*/  @!P0 BRA `(.L_x_4588) ;  /* 0x0000000000048947 */ /* 0x001fea0003800000 */
[----:B------:R-:W-:Y:S01]  /*2d1b0*/  BPT.TRAP 0x1 ;  /* 0x000000040000795c */ /* 0x000fe20000300000 */
.L_x_4588:
[----:B------:R-:W-:Y:S01]  /*2d1c0*/  LOP3.LUT R3, R21, 0x1, RZ, 0x3c, !PT ;  /* 0x0000000115037812 */ /* 0x000fe200078e3cff */
[----:B------:R-:W-:Y:S01]  /*2d1d0*/  IMAD R2, R20, 0x8, R17 ;  /* 0x0000000814027824 */ /* 0x000fe200078e0211 */
[----:B------:R-:W-:Y:S02]  /*2d1e0*/  BSSY B0, `(.L_x_4589) ;  /* 0x0000004000007945 */ /* 0x000fe40003800000 */
[----:B------:R-:W-:-:S04]  /*2d1f0*/  SHF.L.U32 R3, R3, 0x1f, RZ ;  /* 0x0000001f03037819 */ /* 0x000fc800000006ff */
[----:B------:R-:W0:Y:S02]  /*2d200*/  SYNCS.PHASECHK.TRANS64.TRYWAIT P2, [R2+URZ+0x33470], R3 ;  /* 0x03347003020075a7 */ /* 0x000e24000804017f */
[----:B0-----:R-:W-:Y:S05]  /*2d210*/  @!P2 BRA `(.L_x_4590) ;  /* 0x000000980014a947 */ /* 0x001fea0003800000 */
.L_x_4886:
[----:B------:R-:W-:Y:S05]  /*2d220*/  BSYNC B0 ;  /* 0x0000000000007941 */ /* 0x000fea0003800000 */
.L_x_4589:
[----:B------:R-:W-:-:S05]  /*2d230*/  IMAD.U32 R0, RZ, RZ, UR39 ;  /* 0x00000027ff007e24 */ /* 0x000fca000f8e00ff */
[----:B------:R-:W-:-:S13]  /*2d240*/  ISETP.NE.AND P2, PT, R0, 0x3, PT ;  /* 0x000000030000780c */ /* 0x000fda0003f45270 */
[----:B------:R-:W-:Y:S05]  /*2d250*/  @!P2 BRA `(.L_x_4591) ;  /* 0x000000000004a947 */ /* 0x000fea0003800000 */
[----:B------:R-:W-:Y:S01]  /*2d260*/  BPT.TRAP 0x1 ;  /* 0x000000040000795c */ /* 0x000fe20000300000 */
.L_x_4591:
[----:B------:R-:W-:Y:S01]  /*2d270*/  SHF.L.U32 R3, R21, 0x1f, RZ ;  /* 0x0000001f15037819 */ /* 0x000fe200000006ff */
[----:B------:R-:W-:-:S03]  /*2d280*/  IMAD R0, R20, 0x7800, RZ ;  /* 0x0000780014007824 */ /* 0x000fc600078e02ff */
[----:B------:R-:W0:Y:S02]  /*2d290*/  SYNCS.PHASECHK.TRANS64.TRYWAIT P2, [R2+URZ+0x33460], R3 ;  /* 0x03346003020075a7 */ /* 0x000e24000804017f */
[----:B0-----:R-:W-:Y:S05]  /*2d2a0*/  @!P2 BRA `(.L_x_4592) ;  /* 0x000000980004a947 */ /* 0x001fea0003800000 */
.L_x_4887:
[C---:B--23--:R-:W-:Y:S01]  /*2d2b0*/  LOP3.LUT R4, R0.reuse, R22, RZ, 0xfc, !PT ;  /* 0x0000001600047212 */ /* 0x04cfe200078efcff */
[----:B------:R-:W-:Y:S05]  /*2d2c0*/  WARPSYNC.ALL ;  /* 0x0000000000007948 */ /* 0x000fea0003800000 */
[----:B------:R-:W-:Y:S01]  /*2d2d0*/  IMAD.IADD R5, R17, 0x1, R4 ;  /* 0x0000000111057824 */ /* 0x000fe200078e0204 */
[C---:B------:R-:W-:Y:S01]  /*2d2e0*/  LOP3.LUT R3, R0.reuse, R16, RZ, 0xfc, !PT ;  /* 0x0000001000037212 */ /* 0x040fe200078efcff */
[C---:B------:R-:W-:Y:S01]  /*2d2f0*/  VIADD R12, R0.reuse, 0x2800 ;  /* 0x00002800000c7836 */ /* 0x040fe20000000000 */
[C---:B------:R-:W-:Y:S01]  /*2d300*/  IADD3 R13, R0.reuse, 0x800, RZ ;  /* 0x00000800000d7810 */ /* 0x040fe20007ffe0ff */
[----:B------:R-:W-:-:S02]  /*2d310*/  VIADD R21, R0, 0x5000 ;  /* 0x0000500000157836 */ /* 0x000fc40000000000 */
[----:B----4-:R-:W0:Y:S01]  /*2d320*/  LDSM.16.MT88.4 R4, [R5+0xf200] ;  /* 0x00f200000504783b */ /* 0x010e220000004200 */
[----:B------:R-:W-:Y:S02]  /*2d330*/  IMAD.IADD R3, R19, 0x1, R3 ;  /* 0x0000000113037824 */ /* 0x000fe400078e0203 */
[C---:B------:R-:W-:Y:S02]  /*2d340*/  VIADD R15, R0.reuse, 0x3000 ;  /* 0x00003000000f7836 */ /* 0x040fe40000000000 */
[C---:B------:R-:W-:Y:S02]  /*2d350*/  VIADD R20, R0.reuse, 0x2000 ;  /* 0x0000200000147836 */ /* 0x040fe40000000000 */
[----:B------:R-:W-:Y:S02]  /*2d360*/  VIADD R14, R0, 0x5800 ;  /* 0x00005800000e7836 */ /* 0x000fe40000000000 */
[----:B------:R-:W-:-:S05]  /*2d370*/  IMAD.U32 R23, RZ, RZ, UR39 ;  /* 0x00000027ff177e24 */ /* 0x000fca000f8e00ff */
[----:B------:R-:W-:Y:S02]  /*2d380*/  ISETP.NE.AND P2, PT, R23, 0x3, PT ;  /* 0x000000031700780c */ /* 0x000fe40003f45270 */
[C-C-:B0-----:R-:W-:Y:S02]  /*2d390*/  PRMT R8, R4.reuse, 0x6420, R5.reuse ;  /* 0x0000642004087816 */ /* 0x141fe40000000005 */
[----:B------:R-:W-:Y:S02]  /*2d3a0*/  PRMT R9, R4, 0x7531, R5 ;  /* 0x0000753104097816 */ /* 0x000fe40000000005 */
[----:B------:R-:W-:Y:S02]  /*2d3b0*/  LOP3.LUT R4, R12, R22, RZ, 0xfc, !PT ;  /* 0x000000160c047212 */ /* 0x000fe400078efcff */
[C-C-:B------:R-:W-:Y:S02]  /*2d3c0*/  PRMT R10, R6.reuse, 0x6420, R7.reuse ;  /* 0x00006420060a7816 */ /* 0x140fe40000000007 */
[----:B------:R-:W-:Y:S01]  /*2d3d0*/  PRMT R11, R6, 0x7531, R7 ;  /* 0x00007531060b7816 */ /* 0x000fe20000000007 */
[----:B------:R-:W-:Y:S01]  /*2d3e0*/  IMAD.IADD R4, R17, 0x1, R4 ;  /* 0x0000000111047824 */ /* 0x000fe200078e0204 */
[----:B------:R-:W-:-:S03]  /*2d3f0*/  LOP3.LUT R12, R12, R16, RZ, 0xfc, !PT ;  /* 0x000000100c0c7212 */ /* 0x000fc600078efcff */
[----:B------:R0:W-:Y:S02]  /*2d400*/  STSM.16.M88.4 [R3], R8 ;  /* 0x0000000803007844 */ /* 0x0001e40000000200 */
[----:B------:R-:W-:Y:S02]  /*2d410*/  IMAD.IADD R12, R19, 0x1, R12 ;  /* 0x00000001130c7824 */ /* 0x000fe400078e020c */
[----:B------:R-:W2:Y:S01]  /*2d420*/  LDSM.16.MT88.4 R4, [R4+0xf200] ;  /* 0x00f200000404783b */ /* 0x000ea20000004200 */
[C---:B0-----:R-:W-:Y:S02]  /*2d430*/  LOP3.LUT R3, R13.reuse, R16, RZ, 0xfc, !PT ;  /* 0x000000100d037212 */ /* 0x041fe400078efcff */
[----:B------:R-:W-:-:S03]  /*2d440*/  LOP3.LUT R13, R13, R22, RZ, 0xfc, !PT ;  /* 0x000000160d0d7212 */ /* 0x000fc600078efcff */
[----:B------:R-:W-:Y:S01]  /*2d450*/  IMAD.IADD R3, R19, 0x1, R3 ;  /* 0x0000000113037824 */ /* 0x000fe200078e0203 */
[C-C-:B--2---:R-:W-:Y:S02]  /*2d460*/  PRMT R8, R4.reuse, 0x6420, R5.reuse ;  /* 0x0000642004087816 */ /* 0x144fe40000000005 */
[----:B------:R-:W-:Y:S02]  /*2d470*/  PRMT R9, R4, 0x7531, R5 ;  /* 0x0000753104097816 */ /* 0x000fe40000000005 */
[C-C-:B------:R-:W-:Y:S02]  /*2d480*/  PRMT R10, R6.reuse, 0x6420, R7.reuse ;  /* 0x00006420060a7816 */ /* 0x140fe40000000007 */
[----:B------:R-:W-:-:S05]  /*2d490*/  PRMT R11, R6, 0x7531, R7 ;  /* 0x00007531060b7816 */ /* 0x000fca0000000007 */
[----:B------:R0:W-:Y:S02]  /*2d4a0*/  STSM.16.M88.4 [R3], R8 ;  /* 0x0000000803007844 */ /* 0x0001e40000000200 */
[C---:B0-----:R-:W-:Y:S02]  /*2d4b0*/  LOP3.LUT R3, R21.reuse, R22, RZ, 0xfc, !PT ;  /* 0x0000001615037212 */ /* 0x041fe400078efcff */
[----:B------:R-:W-:-:S03]  /*2d4c0*/  LOP3.LUT R21, R21, R16, RZ, 0xfc, !PT ;  /* 0x0000001015157212 */ /* 0x000fc600078efcff */
[----:B------:R-:W-:Y:S02]  /*2d4d0*/  IMAD.IADD R3, R17, 0x1, R3 ;  /* 0x0000000111037824 */ /* 0x000fe400078e0203 */
[----:B------:R-:W-:-:S03]  /*2d4e0*/  IMAD.IADD R21, R19, 0x1, R21 ;  /* 0x0000000113157824 */ /* 0x000fc600078e0215 */
[----:B------:R0:W2:Y:S02]  /*2d4f0*/  LDSM.16.MT88.4 R4, [R3+0xf200] ;  /* 0x00f200000304783b */ /* 0x0000a40000004200 */
[----:B0-----:R-:W-:Y:S01]  /*2d500*/  VIADD R3, R0, 0x1000 ;  /* 0x0000100000037836 */ /* 0x001fe20000000000 */
[C-C-:B--2---:R-:W-:Y:S02]  /*2d510*/  PRMT R8, R4.reuse, 0x6420, R5.reuse ;  /* 0x0000642004087816 */ /* 0x144fe40000000005 */
[----:B------:R-:W-:Y:S02]  /*2d520*/  PRMT R9, R4, 0x7531, R5 ;  /* 0x0000753104097816 */ /* 0x000fe40000000005 */
[----:B------:R-:W-:Y:S02]  /*2d530*/  LOP3.LUT R4, R3, R16, RZ, 0xfc, !PT ;  /* 0x0000001003047212 */ /* 0x000fe400078efcff */
[C-C-:B------:R-:W-:Y:S02]  /*2d540*/  PRMT R10, R6.reuse, 0x6420, R7.reuse ;  /* 0x00006420060a7816 */ /* 0x140fe40000000007 */
[----:B------:R-:W-:Y:S01]  /*2d550*/  PRMT R11, R6, 0x7531, R7 ;  /* 0x00007531060b7816 */ /* 0x000fe20000000007 */
[----:B------:R-:W-:Y:S01]  /*2d560*/  IMAD.IADD R4, R19, 0x1, R4 ;  /* 0x0000000113047824 */ /* 0x000fe200078e0204 */
[----:B------:R-:W-:-:S04]  /*2d570*/  LOP3.LUT R3, R3, R22, RZ, 0xfc, !PT ;  /* 0x0000001603037212 */ /* 0x000fc800078efcff */
[----:B------:R0:W-:Y:S01]  /*2d580*/  STSM.16.M88.4 [R4], R8 ;  /* 0x0000000804007844 */ /* 0x0001e20000000200 */
[C---:B------:R-:W-:Y:S02]  /*2d590*/  IMAD.IADD R3, R17.reuse, 0x1, R3 ;  /* 0x0000000111037824 */ /* 0x040fe400078e0203 */
[----:B0-----:R-:W-:Y:S01]  /*2d5a0*/  IMAD.IADD R4, R17, 0x1, R13 ;  /* 0x0000000111047824 */ /* 0x001fe200078e020d */
[----:B------:R-:W-:-:S05]  /*2d5b0*/  IADD3 R13, R0, 0x1800, RZ ;  /* 0x00001800000d7810 */ /* 0x000fca0007ffe0ff */
        /* <DEDUP_REMOVED lines=23> */
[----:B------:R-:W-:Y:S02]  /*2d730*/  LOP3.LUT R14, R14, R16, RZ, 0xfc, !PT ;  /* 0x000000100e0e7212 */ /* 0x000fe400078efcff */
[----:B------:R-:W-:-:S03]  /*2d740*/  IADD3 R4, R17, R4, RZ ;  /* 0x0000000411047210 */ /* 0x000fc60007ffe0ff */
[----:B------:R-:W-:-:S03]  /*2d750*/  IMAD.IADD R14, R19, 0x1, R14 ;  /* 0x00000001130e7824 */ /* 0x000fc600078e020e */
[----:B------:R-:W0:Y:S02]  /*2d760*/  LDSM.16.MT88.4 R4, [R4+0xf200] ;  /* 0x00f200000404783b */ /* 0x000e240000004200 */
[C-C-:B0-----:R-:W-:Y:S02]  /*2d770*/  PRMT R8, R4.reuse, 0x6420, R5.reuse ;  /* 0x0000642004087816 */ /* 0x141fe40000000005 */
[----:B------:R-:W-:Y:S02]  /*2d780*/  PRMT R9, R4, 0x7531, R5 ;  /* 0x0000753104097816 */ /* 0x000fe40000000005 */
[C-C-:B------:R-:W-:Y:S02]  /*2d790*/  PRMT R10, R6.reuse, 0x6420, R7.reuse ;  /* 0x00006420060a7816 */ /* 0x140fe40000000007 */
[----:B------:R-:W-:-:S05]  /*2d7a0*/  PRMT R11, R6, 0x7531, R7 ;  /* 0x00007531060b7816 */ /* 0x000fca0000000007 */
[----:B------:R-:W-:Y:S04]  /*2d7b0*/  STSM.16.M88.4 [R12], R8 ;  /* 0x000000080c007844 */ /* 0x000fe80000000200 */
[----:B------:R0:W2:Y:S02]  /*2d7c0*/  LDSM.16.MT88.4 R4, [R3+0xf200] ;  /* 0x00f200000304783b */ /* 0x0000a40000004200 */
[C---:B0-----:R-:W-:Y:S01]  /*2d7d0*/  VIADD R3, R0.reuse, 0x3800 ;  /* 0x0000380000037836 */ /* 0x041fe20000000000 */
[----:B------:R-:W-:Y:S02]  /*2d7e0*/  IADD3 R12, R0, 0x6000, RZ ;  /* 0x00006000000c7810 */ /* 0x000fe40007ffe0ff */
[C-C-:B--2---:R-:W-:Y:S02]  /*2d7f0*/  PRMT R8, R4.reuse, 0x6420, R5.reuse ;  /* 0x0000642004087816 */ /* 0x144fe40000000005 */
[----:B------:R-:W-:-:S02]  /*2d800*/  PRMT R9, R4, 0x7531, R5 ;  /* 0x0000753104097816 */ /* 0x000fc40000000005 */
        /* <DEDUP_REMOVED lines=14> */
[C---:B0-----:R-:W-:Y:S02]  /*2d8f0*/  LOP3.LUT R3, R12.reuse, R22, RZ, 0xfc, !PT ;  /* 0x000000160c037212 */ /* 0x041fe400078efcff */
[----:B------:R-:W-:-:S03]  /*2d900*/  LOP3.LUT R12, R12, R16, RZ, 0xfc, !PT ;  /* 0x000000100c0c7212 */ /* 0x000fc600078efcff */
[----:B------:R-:W-:Y:S02]  /*2d910*/  IMAD.IADD R3, R17, 0x1, R3 ;  /* 0x0000000111037824 */ /* 0x000fe400078e0203 */
[----:B------:R-:W-:-:S03]  /*2d920*/  IMAD.IADD R12, R19, 0x1, R12 ;  /* 0x00000001130c7824 */ /* 0x000fc600078e020c */
[----:B------:R0:W2:Y:S02]  /*2d930*/  LDSM.16.MT88.4 R4, [R3+0xf200] ;  /* 0x00f200000304783b */ /* 0x0000a40000004200 */
[C---:B0-----:R-:W-:Y:S02]  /*2d940*/  LOP3.LUT R3, R15.reuse, R16, RZ, 0xfc, !PT ;  /* 0x000000100f037212 */ /* 0x041fe400078efcff */
[----:B------:R-:W-:-:S03]  /*2d950*/  LOP3.LUT R15, R15, R22, RZ, 0xfc, !PT ;  /* 0x000000160f0f7212 */ /* 0x000fc600078efcff */
[----:B------:R-:W-:Y:S01]  /*2d960*/  IMAD.IADD R3, R19, 0x1, R3 ;  /* 0x0000000113037824 */ /* 0x000fe200078e0203 */
[C-C-:B--2---:R-:W-:Y:S02]  /*2d970*/  PRMT R8, R4.reuse, 0x6420, R5.reuse ;  /* 0x0000642004087816 */ /* 0x144fe40000000005 */
[----:B------:R-:W-:Y:S01]  /*2d980*/  PRMT R9, R4, 0x7531, R5 ;  /* 0x0000753104097816 */ /* 0x000fe20000000005 */
[----:B------:R-:W-:Y:S01]  /*2d990*/  IMAD.IADD R4, R17, 0x1, R13 ;  /* 0x0000000111047824 */ /* 0x000fe200078e020d */
[--C-:B------:R-:W-:Y:S01]  /*2d9a0*/  PRMT R10, R6, 0x6420, R7.reuse ;  /* 0x00006420060a7816 */ /* 0x100fe20000000007 */
[----:B------:R-:W-:Y:S01]  /*2d9b0*/  VIADD R13, R0, 0x6800 ;  /* 0x00006800000d7836 */ /* 0x000fe20000000000 */
[----:B------:R-:W-:-:S05]  /*2d9c0*/  PRMT R11, R6, 0x7531, R7 ;  /* 0x00007531060b7816 */ /* 0x000fca0000000007 */
[----:B------:R0:W-:Y:S04]  /*2d9d0*/  STSM.16.M88.4 [R3], R8 ;  /* 0x0000000803007844 */ /* 0x0001e80000000200 */
[----:B------:R-:W2:Y:S01]  /*2d9e0*/  LDSM.16.MT88.4 R4, [R4+0xf200] ;  /* 0x00f200000404783b */ /* 0x000ea20000004200 */
[C---:B0-----:R-:W-:Y:S02]  /*2d9f0*/  VIADD R3, R0.reuse, 0x4800 ;  /* 0x0000480000037836 */ /* 0x041fe40000000000 */
[----:B------:R-:W-:Y:S01]  /*2da00*/  VIADD R0, R0, 0x7000 ;  /* 0x0000700000007836 */ /* 0x000fe20000000000 */
[C-C-:B--2---:R-:W-:Y:S02]  /*2da10*/  PRMT R8, R4.reuse, 0x6420, R5.reuse ;  /* 0x0000642004087816 */ /* 0x144fe40000000005 */
[----:B------:R-:W-:-:S02]  /*2da20*/  PRMT R9, R4, 0x7531, R5 ;  /* 0x0000753104097816 */ /* 0x000fc40000000005 */
[----:B------:R-:W-:Y:S02]  /*2da30*/  LOP3.LUT R4, R3, R16, RZ, 0xfc, !PT ;  /* 0x0000001003047212 */ /* 0x000fe400078efcff */
[C-C-:B------:R-:W-:Y:S02]  /*2da40*/  PRMT R10, R6.reuse, 0x6420, R7.reuse ;  /* 0x00006420060a7816 */ /* 0x140fe40000000007 */
[----:B------:R-:W-:Y:S01]  /*2da50*/  PRMT R11, R6, 0x7531, R7 ;  /* 0x00007531060b7816 */ /* 0x000fe20000000007 */
[----:B------:R-:W-:-:S05]  /*2da60*/  IMAD.IADD R4, R19, 0x1, R4 ;  /* 0x0000000113047824 */ /* 0x000fca00078e0204 */
[----:B------:R0:W-:Y:S02]  /*2da70*/  STSM.16.M88.4 [R4], R8 ;  /* 0x0000000804007844 */ /* 0x0001e40000000200 */
[----:B0-----:R-:W-:-:S06]  /*2da80*/  IADD3 R4, R17, R15, RZ ;  /* 0x0000000f11047210 */ /* 0x001fcc0007ffe0ff */
[----:B------:R-:W0:Y:S02]  /*2da90*/  LDSM.16.MT88.4 R4, [R4+0xf200] ;  /* 0x00f200000404783b */ /* 0x000e240000004200 */
[C-C-:B0-----:R-:W-:Y:S02]  /*2daa0*/  PRMT R8, R4.reuse, 0x6420, R5.reuse ;  /* 0x0000642004087816 */ /* 0x141fe40000000005 */
[----:B------:R-:W-:Y:S02]  /*2dab0*/  PRMT R9, R4, 0x7531, R5 ;  /* 0x0000753104097816 */ /* 0x000fe40000000005 */
[----:B------:R-:W-:Y:S02]  /*2dac0*/  LOP3.LUT R4, R13, R22, RZ, 0xfc, !PT ;  /* 0x000000160d047212 */ /* 0x000fe400078efcff */
        /* <DEDUP_REMOVED lines=8> */
[----:B------:R-:W-:Y:S01]  /*2db50*/  PRMT R9, R4, 0x7531, R5 ;  /* 0x0000753104097816 */ /* 0x000fe20000000005 */
[----:B------:R-:W-:Y:S01]  /*2db60*/  IMAD.IADD R4, R17, 0x1, R20 ;  /* 0x0000000111047824 */ /* 0x000fe200078e0214 */
        /* <DEDUP_REMOVED lines=8> */
[----:B------:R-:W-:Y:S02]  /*2dbf0*/  PRMT R9, R4, 0x7531, R5 ;  /* 0x0000753104097816 */ /* 0x000fe40000000005 */
[----:B------:R-:W-:-:S03]  /*2dc00*/  IADD3 R6, R17, R6, RZ ;  /* 0x0000000611067210 */ /* 0x000fc60007ffe0ff */
[----:B------:R-:W-:Y:S04]  /*2dc10*/  STSM.16.M88.4 [R12], R8 ;  /* 0x000000080c007844 */ /* 0x000fe80000000200 */
[----:B------:R-:W0:Y:S02]  /*2dc20*/  LDSM.16.MT88.4 R4, [R6+0xf200] ;  /* 0x00f200000604783b */ /* 0x000e240000004200 */
[C-C-:B0-----:R-:W-:Y:S02]  /*2dc30*/  PRMT R8, R4.reuse, 0x6420, R5.reuse ;  /* 0x0000642004087816 */ /* 0x141fe40000000005 */
[----:B------:R-:W-:Y:S02]  /*2dc40*/  PRMT R9, R4, 0x7531, R5 ;  /* 0x0000753104097816 */ /* 0x000fe40000000005 */
[----:B------:R-:W-:-:S02]  /*2dc50*/  LOP3.LUT R4, R0, R22, RZ, 0xfc, !PT ;  /* 0x0000001600047212 */ /* 0x000fc400078efcff */
        /* <DEDUP_REMOVED lines=20> */
.L_x_4593:
[----:B--2---:R2:W-:Y:S01]  /*2dda0*/  SYNCS.ARRIVE.TRANS64.A1T0 RZ, [R2+URZ+0x33450], RZ ;  /* 0x033450ff02ff79a7 */ /* 0x0045e2000810003f */
[----:B------:R-:W-:Y:S06]  /*2ddb0*/  BAR.SYNC.DEFER_BLOCKING 0x2, 0x80 ;  /* 0x0082000000007b1d */ /* 0x000fec0000010000 */
[----:B------:R-:W-:Y:S05]  /*2ddc0*/  @!P0 BRA `(.L_x_4594) ;  /* 0x0000000000048947 */ /* 0x000fea0003800000 */
[----:B------:R-:W-:Y:S01]  /*2ddd0*/  BPT.TRAP 0x1 ;  /* 0x000000040000795c */ /* 0x000fe20000300000 */
.L_x_4594:
[----:B0-----:R-:W3:Y:S01]  /*2dde0*/  LDL R0, [R1+0x14] ;  /* 0x0000140001007983 */ /* 0x001ee20000100800 */
[----:B--2---:R-:W-:Y:S01]  /*2ddf0*/  VIADD R2, R2, 0x33480 ;  /* 0x0003348002027836 */ /* 0x004fe20000000000 */
[----:B------:R-:W-:Y:S01]  /*2de00*/  MOV R20, R32 ;  /* 0x0000002000147202 */ /* 0x000fe20000000f00 */
[----:B------:R-:W-:-:S03]  /*2de10*/  IMAD.MOV.U32 R21, RZ, RZ, R37 ;  /* 0x000000ffff157224 */ /* 0x000fc600078e0025 */
[----:B---3--:R-:W-:-:S04]  /*2de20*/  PRMT R2, R0, 0x654, R2 ;  /* 0x0000065400027816 */ /* 0x008fc80000000002 */
[----:B------:R2:W-:Y:S01]  /*2de30*/  SYNCS.ARRIVE.TRANS64.RED.A1T0 RZ, [R2+URZ], RZ ;  /* 0x000000ff02ff79a7 */ /* 0x0005e2000810043f */
[----:B------:R-:W-:Y:S05]  /*2de40*/  @P1 BRA `(.L_x_4595) ;  /* 0xffffffe0007c1947 */ /* 0x000fea000383ffff */
.L_x_4575:
[----:B0-----:R-:W2:Y:S01]  /*2de50*/  S2R R0, SR_TID.X ;  /* 0x0000000000007919 */ /* 0x001ea20000002100 */
[----:B------:R-:W-:Y:S01]  /*2de60*/  BSSY B0, `(.L_x_4596) ;  /* 0x0000012000007945 */ /* 0x000fe20003800000 */
[----:B--2---:R-:W-:Y:S01]  /*2de70*/  LOP3.LUT R2, R0, 0x7f, RZ, 0xc0, !PT ;  /* 0x0000007f00027812 */ /* 0x004fe200078ec0ff */
[----:B------:R-:W-:-:S03]  /*2de80*/  IMAD.U32 R0, RZ, RZ, UR37 ;  /* 0x00000025ff007e24 */ /* 0x000fc6000f8e00ff */
[----:B------:R-:W-:Y:S02]  /*2de90*/  ISETP.NE.AND P1, PT, R2, RZ, PT ;  /* 0x000000ff0200720c */ /* 0x000fe40003f25270 */
[----:B------:R-:W-:-:S11]  /*2dea0*/  ISETP.NE.AND P0, PT, R0, 0x3, PT ;  /* 0x000000030000780c */ /* 0x000fd60003f05270 */
[----:B------:R-:W-:Y:S05]  /*2deb0*/  @P1 BRA `(.L_x_4597) ;  /* 0x0000000000301947 */ /* 0x000fea0003800000 */
[----:B------:R-:W0:Y:S01]  /*2dec0*/  S2R R5, SR_LANEID ;  /* 0x0000000000057919 */ /* 0x000e220000000000 */
[----:B------:R-:W-:Y:S01]  /*2ded0*/  VOTEU.ANY UR4, UPT, PT ;  /* 0x0000000000047886 */ /* 0x000fe200038e0100 */
[----:B------:R-:W2:Y:S01]  /*2dee0*/  LDC.64 R2, c[0x0][0xc60] ;  /* 0x00031800ff027b82 */ /* 0x000ea20000000a00 */
[----:B------:R-:W0:Y:S02]  /*2def0*/  FLO.U32 R0, UR4 ;  /* 0x0000000400007d00 */ /* 0x000e2400080e0000 */
[----:B0-----:R-:W-:-:S06]  /*2df00*/  ISETP.EQ.U32.AND P1, PT, R0, R5, PT ;  /* 0x000000050000720c */ /* 0x001fcc0003f22070 */
[----:B------:R-:W2:Y:S07]  /*2df10*/  POPC R5, UR4 ;  /* 0x0000000400057d09 */ /* 0x000eae0008000000 */
[----:B--2---:R-:W2:Y:S01]  /*2df20*/  @P1 ATOMG.E.ADD.STRONG.GPU PT, R3, desc[UR50][R2.64], R5 ;  /* 0x00000005020319a8 */ /* 0x004ea200081ee1f2 */
[----:B------:R-:W0:Y:S02]  /*2df30*/  S2R R4, SR_LTMASK ;  /* 0x0000000000047919 */ /* 0x000e240000003900 */
[----:B0-----:R-:W-:-:S04]  /*2df40*/  LOP3.LUT R4, R4, UR4, RZ, 0xc0, !PT ;  /* 0x0000000404047c12 */ /* 0x001fc8000f8ec0ff */
[----:B------:R-:W0:Y:S01]  /*2df50*/  POPC R7, R4 ;  /* 0x0000000400077309 */ /* 0x000e220000000000 */
[----:B--2---:R-:W0:Y:S02]  /*2df60*/  SHFL.IDX PT, R0, R3, R0, 0x1f ;  /* 0x00001f0003007589 */ /* 0x004e2400000e0000 */
[----:B0-----:R-:W-:-:S07]  /*2df70*/  IADD3 R24, R0, UR38, R7 ;  /* 0x0000002600187c10 */ /* 0x001fce000fffe007 */
.L_x_4597:
[----:B------:R-:W-:Y:S05]  /*2df80*/  BSYNC B0 ;  /* 0x0000000000007941 */ /* 0x000fea0003800000 */
.L_x_4596:
[----:B------:R-:W-:Y:S05]  /*2df90*/  @!P0 BRA `(.L_x_4598) ;  /* 0x0000000000048947 */ /* 0x000fea0003800000 */
[----:B------:R-:W-:Y:S01]  /*2dfa0*/  BPT.TRAP 0x1 ;  /* 0x000000040000795c */ /* 0x000fe20000300000 */
.L_x_4598:
[----:B------:R-:W-:Y:S01]  /*2dfb0*/  LOP3.LUT R3, R37, 0x1, RZ, 0x3c, !PT ;  /* 0x0000000125037812 */ /* 0x000fe200078e3cff */
[----:B------:R-:W-:Y:S01]  /*2dfc0*/  IMAD R0, R32, 0x8, R17 ;  /* 0x0000000820007824 */ /* 0x000fe200078e0211 */
[----:B------:R-:W-:Y:S02]  /*2dfd0*/  BSSY B0, `(.L_x_4599) ;  /* 0x0000004000007945 */ /* 0x000fe40003800000 */
[----:B------:R-:W-:-:S04]  /*2dfe0*/  SHF.L.U32 R3, R3, 0x1f, RZ ;  /* 0x0000001f03037819 */ /* 0x000fc800000006ff */
[----:B------:R-:W0:Y:S02]  /*2dff0*/  SYNCS.PHASECHK.TRANS64.TRYWAIT P1, [R0+URZ+0x33470], R3 ;  /* 0x03347003000075a7 */ /* 0x000e24000802017f */
[----:B0-----:R-:W-:Y:S05]  /*2e000*/  @!P1 BRA `(.L_x_4600) ;  /* 0x0000008800c09947 */ /* 0x001fea0003800000 */
.L_x_4888:
[----:B------:R-:W-:Y:S05]  /*2e010*/  BSYNC B0 ;  /* 0x0000000000007941 */ /* 0x000fea0003800000 */
.L_x_4599:
[----:B------:R-:W-:-:S05]  /*2e020*/  IMAD.U32 R2, RZ, RZ, UR39 ;  /* 0x00000027ff027e24 */ /* 0x000fca000f8e00ff */
[----:B------:R-:W-:-:S13]  /*2e030*/  ISETP.NE.AND P1, PT, R2, 0x3, PT ;  /* 0x000000030200780c */ /* 0x000fda0003f25270 */
[----:B------:R-:W-:Y:S05]  /*2e040*/  @!P1 BRA `(.L_x_4601) ;  /* 0x0000000000049947 */ /* 0x000fea0003800000 */
[----:B------:R-:W-:Y:S01]  /*2e050*/  BPT.TRAP 0x1 ;  /* 0x000000040000795c */ /* 0x000fe20000300000 */
.L_x_4601:
[----:B0-----:R-:W-:-:S04]  /*2e060*/  SHF.L.U32 R3, R37, 0x1f, RZ ;  /* 0x0000001f25037819 */ /* 0x001fc800000006ff */
[----:B------:R-:W0:Y:S02]  /*2e070*/  SYNCS.PHASECHK.TRANS64.TRYWAIT P1, [R0+URZ+0x33460], R3 ;  /* 0x03346003000075a7 */ /* 0x000e24000802017f */
[----:B0-----:R-:W-:Y:S05]  /*2e080*/  @!P1 BRA `(.L_x_4602) ;  /* 0x0000008800b49947 */ /* 0x001fea0003800000 */
.L_x_4889:
[----:B------:R-:W-:Y:S01]  /*2e090*/  IMAD R2, R32, 0x7800, RZ ;  /* 0x0000780020027824 */ /* 0x000fe200078e02ff */
[----:B------:R-:W-:Y:S05]  /*2e0a0*/  WARPSYNC.ALL ;  /* 0x0000000000007948 */ /* 0x000fea0003800000 */
[C---:B------:R-:W-:Y:S01]  /*2e0b0*/  LOP3.LUT R4, R2.reuse, R22, RZ, 0xfc, !PT ;  /* 0x0000001602047212 */ /* 0x040fe200078efcff */
[C---:B0-----:R-:W-:Y:S01]  /*2e0c0*/  VIADD R3, R2.reuse, 0x800 ;  /* 0x0000080002037836 */ /* 0x041fe20000000000 */
[C---:B------:R-:W-:Y:S01]  /*2e0d0*/  IADD3 R13, R2.reuse, 0x2800, RZ ;  /* 0x00002800020d7810 */ /* 0x040fe20007ffe0ff */
[----:B------:R-:W-:Y:S01]  /*2e0e0*/  VIADD R20, R2, 0x5000 ;  /* 0x0000500002147836 */ /* 0x000fe20000000000 */
[----:B------:R-:W-:Y:S01]  /*2e0f0*/  MOV R23, UR39 ;  /* 0x0000002700177c02 */ /* 0x000fe20008000f00 */
[----:B------:R-:W-:-:S02]  /*2e100*/  IMAD.IADD R5, R17, 0x1, R4 ;  /* 0x0000000111057824 */ /* 0x000fc400078e0204 */
[----:B------:R-:W-:Y:S01]  /*2e110*/  VIADD R18, R2, 0x2000 ;  /* 0x0000200002127836 */ /* 0x000fe20000000000 */
[----:B------:R-:W-:-:S03]  /*2e120*/  ISETP.NE.AND P1, PT, R23, 0x3, PT ;  /* 0x000000031700780c */ /* 0x000fc60003f25270 */
[----:B------:R-:W0:Y:S02]  /*2e130*/  LDSM.16.MT88.4 R4, [R5+0xf200] ;  /* 0x00f200000504783b */ /* 0x000e240000004200 */
[C-C-:B0-----:R-:W-:Y:S02]  /*2e140*/  PRMT R8, R4.reuse, 0x6420, R5.reuse ;  /* 0x0000642004087816 */ /* 0x141fe40000000005 */
[----:B------:R-:W-:Y:S02]  /*2e150*/  PRMT R9, R4, 0x7531, R5 ;  /* 0x0000753104097816 */ /* 0x000fe40000000005 */
[----:B------:R-:W-:Y:S02]  /*2e160*/  LOP3.LUT R4, R2, R16, RZ, 0xfc, !PT ;  /* 0x0000001002047212 */ /* 0x000fe400078efcff */
[C-C-:B------:R-:W-:Y:S02]  /*2e170*/  PRMT R10, R6.reuse, 0x6420, R7.reuse ;  /* 0x00006420060a7816 */ /* 0x140fe40000000007 */
[----:B------:R-:W-:Y:S01]  /*2e180*/  PRMT R11, R6, 0x7531, R7 ;  /* 0x00007531060b7816 */ /* 0x000fe20000000007 */
[----:B------:R-:W-:Y:S01]  /*2e190*/  IMAD.IADD R12, R19, 0x1, R4 ;  /* 0x00000001130c7824 */ /* 0x000fe200078e0204 */
[----:B------:R-:W-:-:S02]  /*2e1a0*/  LOP3.LUT R4, R13, R22, RZ, 0xfc, !PT ;  /* 0x000000160d047212 */ /* 0x000fc400078efcff */
[----:B------:R-:W-:Y:S02]  /*2e1b0*/  LOP3.LUT R13, R13, R16, RZ, 0xfc, !PT ;  /* 0x000000100d0d7212 */ /* 0x000fe400078efcff */
[----:B------:R0:W-:Y:S01]  /*2e1c0*/  STSM.16.M88.4 [R12], R8 ;  /* 0x000000080c007844 */ /* 0x0001e20000000200 */
[----:B------:R-:W-:Y:S02]  /*2e1d0*/  IMAD.IADD R6, R17, 0x1, R4 ;  /* 0x0000000111067824 */ /* 0x000fe400078e0204 */
[----:B------:R-:W-:-:S04]  /*2e1e0*/  IMAD.IADD R13, R19, 0x1, R13 ;  /* 0x00000001130d7824 */ /* 0x000fc800078e020d */
[----:B------:R-:W2:Y:S01]  /*2e1f0*/  LDSM.16.MT88.4 R4, [R6+0xf200] ;  /* 0x00f200000604783b */ /* 0x000ea20000004200 */
[----:B0-----:R-:W-:Y:S01]  /*2e200*/  VIADD R12, R2, 0x1000 ;  /* 0x00001000020c7836 */ /* 0x001fe20000000000 */
[C-C-:B--2---:R-:W-:Y:S02]  /*2e210*/  PRMT R8, R4.reuse, 0x6420, R5.reuse ;  /* 0x0000642004087816 */ /* 0x144fe40000000005 */
        /* <DEDUP_REMOVED lines=15> */
[----:B------:R-:W-:Y:S02]  /*2e310*/  PRMT R10, R6, 0x6420, R7 ;  /* 0x00006420060a7816 */ /* 0x000fe40000000007 */
[----:B------:R-:W-:-:S02]  /*2e320*/  IADD3 R15, R19, R4, RZ ;  /* 0x00000004130f7210 */ /* 0x000fc40007ffe0ff */
[-C--:B------:R-:W-:Y:S01]  /*2e330*/  LOP3.LUT R4, R3, R22.reuse, RZ, 0xfc, !PT ;  /* 0x0000001603047212 */ /* 0x080fe200078efcff */
[----:B------:R-:W-:Y:S01]  /*2e340*/  VIADD R3, R2, 0x3000 ;  /* 0x0000300002037836 */ /* 0x000fe20000000000 */
[----:B------:R-:W-:Y:S02]  /*2e350*/  PRMT R11, R6, 0x7531, R7 ;  /* 0x00007531060b7816 */ /* 0x000fe40000000007 */
[----:B------:R-:W-:Y:S01]  /*2e360*/  LOP3.LUT R12, R12, R22, RZ, 0xfc, !PT ;  /* 0x000000160c0c7212 */ /* 0x000fe200078efcff */
[----:B------:R-:W-:Y:S02]  /*2e370*/  IMAD.IADD R6, R17, 0x1, R4 ;  /* 0x0000000111067824 */ /* 0x000fe400078e0204 */
[----:B------:R0:W-:Y:S04]  /*2e380*/  STSM.16.M88.4 [R15], R8 ;  /* 0x000000080f007844 */ /* 0x0001e80000000200 */
[----:B------:R-:W2:Y:S01]  /*2e390*/  LDSM.16.MT88.4 R4, [R6+0xf200] ;  /* 0x00f200000604783b */ /* 0x000ea20000004200 */
[----:B0-----:R-:W-:Y:S01]  /*2e3a0*/  VIADD R15, R2, 0x5800 ;  /* 0x00005800020f7836 */ /* 0x001fe20000000000 */
[----:B--2---:R-:W-:-:S02]  /*2e3b0*/  PRMT R8, R4, 0x6420, R5 ;  /* 0x0000642004087816 */ /* 0x004fc40000000005 */
[----:B------:R-:W-:Y:S02]  /*2e3c0*/  PRMT R9, R4, 0x7531, R5 ;  /* 0x0000753104097816 */ /* 0x000fe40000000005 */
[----:B------:R-:W-:Y:S02]  /*2e3d0*/  LOP3.LUT R4, R14, R16, RZ, 0xfc, !PT ;  /* 0x000000100e047212 */ /* 0x000fe400078efcff */
[C-C-:B------:R-:W-:Y:S02]  /*2e3e0*/  PRMT R10, R6.reuse, 0x6420, R7.reuse ;  /* 0x00006420060a7816 */ /* 0x140fe40000000007 */
[----:B------:R-:W-:Y:S01]  /*2e3f0*/  PRMT R11, R6, 0x7531, R7 ;  /* 0x00007531060b7816 */ /* 0x000fe20000000007 */
[----:B------:R-:W-:Y:S01]  /*2e400*/  IMAD.IADD R21, R19, 0x1, R4 ;  /* 0x0000000113157824 */ /* 0x000fe200078e0204 */
[C---:B------:R-:W-:Y:S02]  /*2e410*/  LOP3.LUT R4, R3.reuse, R22, RZ, 0xfc, !PT ;  /* 0x0000001603047212 */ /* 0x040fe400078efcff */
[----:B------:R-:W-:-:S02]  /*2e420*/  LOP3.LUT R3, R3, R16, RZ, 0xfc, !PT ;  /* 0x0000001003037212 */ /* 0x000fc400078efcff */
[----:B------:R-:W-:Y:S01]  /*2e430*/  STSM.16.M88.4 [R21], R8 ;  /* 0x0000000815007844 */ /* 0x000fe20000000200 */
[----:B------:R-:W-:Y:S01]  /*2e440*/  IMAD.IADD R5, R17, 0x1, R4 ;  /* 0x0000000111057824 */ /* 0x000fe200078e0204 */
[----:B------:R-:W-:-:S05]  /*2e450*/  LOP3.LUT R14, R14, R22, RZ, 0xfc, !PT ;  /* 0x000000160e0e7212 */ /* 0x000fca00078efcff */
[----:B------:R-:W0:Y:S02]  /*2e460*/  LDSM.16.MT88.4 R4, [R5+0xf200] ;  /* 0x00f200000504783b */ /* 0x000e240000004200 */
[C-C-:B0-----:R-:W-:Y:S02]  /*2e470*/  PRMT R8, R4.reuse, 0x6420, R5.reuse ;  /* 0x0000642004087816 */ /* 0x141fe40000000005 */
[----:B------:R-:W-:Y:S02]  /*2e480*/  PRMT R9, R4, 0x7531, R5 ;  /* 0x0000753104097816 */ /* 0x000fe40000000005 */
[C-C-:B------:R-:W-:Y:S02]  /*2e490*/  PRMT R10, R6.reuse, 0x6420, R7.reuse ;  /* 0x00006420060a7816 */ /* 0x140fe40000000007 */
[----:B------:R-:W-:Y:S02]  /*2e4a0*/  PRMT R11, R6, 0x7531, R7 ;  /* 0x00007531060b7816 */ /* 0x000fe40000000007 */
[----:B------:R-:W-:-:S02]  /*2e4b0*/  LOP3.LUT R4, R18, R16, RZ, 0xfc, !PT ;  /* 0x0000001012047212 */ /* 0x000fc400078efcff */
[----:B------:R-:W-:Y:S02]  /*2e4c0*/  LOP3.LUT R6, R15, R22, RZ, 0xfc, !PT ;  /* 0x000000160f067212 */ /* 0x000fe400078efcff */
[----:B------:R-:W-:Y:S02]  /*2e4d0*/  IADD3 R4, R19, R4, RZ ;  /* 0x0000000413047210 */ /* 0x000fe40007ffe0ff */
[----:B------:R-:W-:Y:S01]  /*2e4e0*/  LOP3.LUT R15, R15, R16, RZ, 0xfc, !PT ;  /* 0x000000100f0f7212 */ /* 0x000fe200078efcff */
[----:B------:R-:W-:Y:S01]  /*2e4f0*/  IMAD.IADD R21, R17, 0x1, R6 ;  /* 0x0000000111157824 */ /* 0x000fe200078e0206 */
[----:B------:R-:W-:Y:S01]  /*2e500*/  LOP3.LUT R18, R18, R22, RZ, 0xfc, !PT ;  /* 0x0000001612127212 */ /* 0x000fe200078efcff */
[----:B------:R-:W-:Y:S02]  /*2e510*/  STSM.16.M88.4 [R4], R8 ;  /* 0x0000000804007844 */ /* 0x000fe40000000200 */
[----:B------:R-:W-:Y:S01]  /*2e520*/  IMAD.IADD R15, R19, 0x1, R15 ;  /* 0x00000001130f7824 */ /* 0x000fe200078e020f */
[----:B------:R-:W-:Y:S01]  /*2e530*/  IADD3 R18, R17, R18, RZ ;  /* 0x0000001211127210 */ /* 0x000fe20007ffe0ff */
[----:B------:R-:W0:Y:S02]  /*2e540*/  LDSM.16.MT88.4 R4, [R21+0xf200] ;  /* 0x00f200001504783b */ /* 0x000e240000004200 */
[----:B0-----:R-:W-:-:S02]  /*2e550*/  PRMT R8, R4, 0x6420, R5 ;  /* 0x0000642004087816 */ /* 0x001fc40000000005 */
[----:B------:R-:W-:Y:S01]  /*2e560*/  PRMT R9, R4, 0x7531, R5 ;  /* 0x0000753104097816 */ /* 0x000fe20000000005 */
[----:B------:R-:W-:Y:S01]  /*2e570*/  IMAD.IADD R5, R17, 0x1, R12 ;  /* 0x0000000111057824 */ /* 0x000fe200078e020c */
[C---:B------:R-:W-:Y:S01]  /*2e580*/  PRMT R10, R6.reuse, 0x6420, R7 ;  /* 0x00006420060a7816 */ /* 0x040fe20000000007 */
[----:B------:R-:W-:Y:S01]  /*2e590*/  IMAD.IADD R12, R19, 0x1, R3 ;  /* 0x00000001130c7824 */ /* 0x000fe200078e0203 */
[----:B------:R-:W-:Y:S01]  /*2e5a0*/  PRMT R11, R6, 0x7531, R7 ;  /* 0x00007531060b7816 */ /* 0x000fe20000000007 */
[----:B------:R-:W-:-:S04]  /*2e5b0*/  VIADD R3, R2, 0x3800 ;  /* 0x0000380002037836 */ /* 0x000fc80000000000 */
[----:B------:R0:W-:Y:S04]  /*2e5c0*/  STSM.16.M88.4 [R13], R8 ;  /* 0x000000080d007844 */ /* 0x0001e80000000200 */
[----:B------:R-:W2:Y:S01]  /*2e5d0*/  LDSM.16.MT88.4 R4, [R5+0xf200] ;  /* 0x00f200000504783b */ /* 0x000ea20000004200 */
[----:B0-----:R-:W-:Y:S01]  /*2e5e0*/  VIADD R13, R2, 0x6000 ;  /* 0x00006000020d7836 */ /* 0x001fe20000000000 */
[C-C-:B--2---:R-:W-:Y:S02]  /*2e5f0*/  PRMT R8, R4.reuse, 0x6420, R5.reuse ;  /* 0x0000642004087816 */ /* 0x144fe40000000005 */
[----:B------:R-:W-:Y:S02]  /*2e600*/  PRMT R9, R4, 0x7531, R5 ;  /* 0x0000753104097816 */ /* 0x000fe40000000005 */
[----:B------:R-:W-:-:S02]  /*2e610*/  LOP3.LUT R4, R3, R22, RZ, 0xfc, !PT ;  /* 0x0000001603047212 */ /* 0x000fc400078efcff */
[C-C-:B------:R-:W-:Y:S02]  /*2e620*/  PRMT R10, R6.reuse, 0x6420, R7.reuse ;  /* 0x00006420060a7816 */ /* 0x140fe40000000007 */
[----:B------:R-:W-:Y:S02]  /*2e630*/  PRMT R11, R6, 0x7531, R7 ;  /* 0x00007531060b7816 */ /* 0x000fe40000000007 */
[----:B------:R-:W-:Y:S02]  /*2e640*/  IADD3 R6, R17, R4, RZ ;  /* 0x0000000411067210 */ /* 0x000fe40007ffe0ff */
[----:B------:R-:W-:Y:S01]  /*2e650*/  LOP3.LUT R3, R3, R16, RZ, 0xfc, !PT ;  /* 0x0000001003037212 */ /* 0x000fe200078efcff */
[----:B------:R0:W-:Y:S04]  /*2e660*/  STSM.16.M88.4 [R12], R8 ;  /* 0x000000080c007844 */ /* 0x0001e80000000200 */
[----:B------:R-:W2:Y:S01]  /*2e670*/  LDSM.16.MT88.4 R4, [R6+0xf200] ;  /* 0x00f200000604783b */ /* 0x000ea20000004200 */
[----:B------:R-:W-:-:S02]  /*2e680*/  IMAD.IADD R21, R19, 0x1, R3 ;  /* 0x0000000113157824 */ /* 0x000fc400078e0203 */
[C---:B------:R-:W-:Y:S01]  /*2e690*/  VIADD R3, R2.reuse, 0x4000 ;  /* 0x0000400002037836 */ /* 0x040fe20000000000 */
[----:B0-----:R-:W-:Y:S02]  /*2e6a0*/  IADD3 R12, R2, 0x4800, RZ ;  /* 0x00004800020c7810 */ /* 0x001fe40007ffe0ff */
[C-C-:B--2---:R-:W-:Y:S02]  /*2e6b0*/  PRMT R8, R4.reuse, 0x6420, R5.reuse ;  /* 0x0000642004087816 */ /* 0x144fe40000000005 */
[----:B------:R-:W-:Y:S02]  /*2e6c0*/  PRMT R9, R4, 0x7531, R5 ;  /* 0x0000753104097816 */ /* 0x000fe40000000005 */
        /* <DEDUP_REMOVED lines=12> */
[----:B------:R-:W-:-:S03]  /*2e790*/  IMAD.IADD R7, R17, 0x1, R14 ;  /* 0x0000000111077824 */ /* 0x000fc600078e020e */
[----:B------:R-:W-:Y:S04]  /*2e7a0*/  STSM.16.M88.4 [R4], R8 ;  /* 0x0000000804007844 */ /* 0x000fe80000000200 */
[----:B------:R-:W0:Y:S02]  /*2e7b0*/  LDSM.16.MT88.4 R4, [R7+0xf200] ;  /* 0x00f200000704783b */ /* 0x000e240000004200 */
[C-C-:B0-----:R-:W-:Y:S02]  /*2e7c0*/  PRMT R8, R4.reuse, 0x6420, R5.reuse ;  /* 0x0000642004087816 */ /* 0x141fe40000000005 */
[----:B------:R-:W-:Y:S02]  /*2e7d0*/  PRMT R9, R4, 0x7531, R5 ;  /* 0x0000753104097816 */ /* 0x000fe40000000005 */
[----:B------:R-:W-:-:S02]  /*2e7e0*/  PRMT R10, R6, 0x6420, R7 ;  /* 0x00006420060a7816 */ /* 0x000fc40000000007 */
[----:B------:R-:W-:Y:S02]  /*2e7f0*/  PRMT R11, R6, 0x7531, R7 ;  /* 0x00007531060b7816 */ /* 0x000fe40000000007 */
[----:B------:R-:W-:Y:S02]  /*2e800*/  LOP3.LUT R4, R12, R16, RZ, 0xfc, !PT ;  /* 0x000000100c047212 */ /* 0x000fe400078efcff */
[-C--:B------:R-:W-:Y:S01]  /*2e810*/  LOP3.LUT R6, R3, R22.reuse, RZ, 0xfc, !PT ;  /* 0x0000001603067212 */ /* 0x080fe200078efcff */
[----:B------:R-:W-:Y:S01]  /*2e820*/  VIADD R3, R2, 0x6800 ;  /* 0x0000680002037836 */ /* 0x000fe20000000000 */
[----:B------:R-:W-:Y:S01]  /*2e830*/  LOP3.LUT R12, R12, R22, RZ, 0xfc, !PT ;  /* 0x000000160c0c7212 */ /* 0x000fe200078efcff */
[----:B------:R-:W-:Y:S02]  /*2e840*/  IMAD.IADD R4, R19, 0x1, R4 ;  /* 0x0000000113047824 */ /* 0x000fe400078e0204 */
[----:B------:R-:W-:-:S03]  /*2e850*/  IMAD.IADD R6, R17, 0x1, R6 ;  /* 0x0000000111067824 */ /* 0x000fc600078e0206 */
        /* <DEDUP_REMOVED lines=17> */
[----:B------:R-:W-:Y:S01]  /*2e970*/  PRMT R9, R4, 0x7531, R5 ;  /* 0x0000753104097816 */ /* 0x000fe20000000005 */
[----:B------:R-:W-:Y:S01]  /*2e980*/  IMAD.IADD R5, R17, 0x1, R12 ;  /* 0x0000000111057824 */ /* 0x000fe200078e020c */
[----:B------:R-:W-:-:S02]  /*2e990*/  LOP3.LUT R4, R13, R16, RZ, 0xfc, !PT ;  /* 0x000000100d047212 */ /* 0x000fc400078efcff */
[C-C-:B------:R-:W-:Y:S02]  /*2e9a0*/  PRMT R10, R6.reuse, 0x6420, R7.reuse ;  /* 0x00006420060a7816 */ /* 0x140fe40000000007 */
[----:B------:R-:W-:Y:S01]  /*2e9b0*/  PRMT R11, R6, 0x7531, R7 ;  /* 0x00007531060b7816 */ /* 0x000fe20000000007 */
[----:B------:R-:W-:-:S05]  /*2e9c0*/  IMAD.IADD R13, R19, 0x1, R4 ;  /* 0x00000001130d7824 */ /* 0x000fca00078e0204 */
[----:B------:R0:W-:Y:S04]  /*2e9d0*/  STSM.16.M88.4 [R13], R8 ;  /* 0x000000080d007844 */ /* 0x0001e80000000200 */
[----:B------:R-:W2:Y:S01]  /*2e9e0*/  LDSM.16.MT88.4 R4, [R5+0xf200] ;  /* 0x00f200000504783b */ /* 0x000ea20000004200 */
[----:B0-----:R-:W-:-:S05]  /*2e9f0*/  VIADD R13, R2, 0x7000 ;  /* 0x00007000020d7836 */ /* 0x001fca0000000000 */
[----:B------:R-:W-:Y:S02]  /*2ea00*/  LOP3.LUT R2, R13, R22, RZ, 0xfc, !PT ;  /* 0x000000160d027212 */ /* 0x000fe400078efcff */
[C-C-:B--2---:R-:W-:Y:S02]  /*2ea10*/  PRMT R8, R4.reuse, 0x6420, R5.reuse ;  /* 0x0000642004087816 */ /* 0x144fe40000000005 */
[----:B------:R-:W-:Y:S02]  /*2ea20*/  PRMT R9, R4, 0x7531, R5 ;  /* 0x0000753104097816 */ /* 0x000fe40000000005 */
[----:B------:R-:W-:Y:S02]  /*2ea30*/  LOP3.LUT R4, R3, R16, RZ, 0xfc, !PT ;  /* 0x0000001003047212 */ /* 0x000fe400078efcff */
[C-C-:B------:R-:W-:Y:S02]  /*2ea40*/  PRMT R10, R6.reuse, 0x6420, R7.reuse ;  /* 0x00006420060a7816 */ /* 0x140fe40000000007 */
[----:B------:R-:W-:Y:S01]  /*2ea50*/  PRMT R11, R6, 0x7531, R7 ;  /* 0x00007531060b7816 */ /* 0x000fe20000000007 */
[----:B------:R-:W-:-:S02]  /*2ea60*/  IMAD.IADD R3, R19, 0x1, R4 ;  /* 0x0000000113037824 */ /* 0x000fc400078e0204 */
[----:B------:R-:W-:Y:S01]  /*2ea70*/  IMAD.IADD R4, R17, 0x1, R2 ;  /* 0x0000000111047824 */ /* 0x000fe200078e0202 */
[----:B------:R-:W-:Y:S02]  /*2ea80*/  LOP3.LUT R2, R13, R16, RZ, 0xfc, !PT ;  /* 0x000000100d027212 */ /* 0x000fe400078efcff */
[----:B------:R-:W-:Y:S03]  /*2ea90*/  STSM.16.M88.4 [R3], R8 ;  /* 0x0000000803007844 */ /* 0x000fe60000000200 */
[----:B------:R-:W-:Y:S01]  /*2eaa0*/  IMAD.IADD R2, R19, 0x1, R2 ;  /* 0x0000000113027824 */ /* 0x000fe200078e0202 */
[----:B------:R-:W0:Y:S02]  /*2eab0*/  LDSM.16.MT88.4 R4, [R4+0xf200] ;  /* 0x00f200000404783b */ /* 0x000e240000004200 */
[C-C-:B0-----:R-:W-:Y:S02]  /*2eac0*/  PRMT R8, R4.reuse, 0x6420, R5.reuse ;  /* 0x0000642004087816 */ /* 0x141fe40000000005 */
[----:B------:R-:W-:-:S02]  /*2ead0*/  PRMT R9, R4, 0x7531, R5 ;  /* 0x0000753104097816 */ /* 0x000fc40000000005 */
[C-C-:B------:R-:W-:Y:S02]  /*2eae0*/  PRMT R10, R6.reuse, 0x6420, R7.reuse ;  /* 0x00006420060a7816 */ /* 0x140fe40000000007 */
        /* <DEDUP_REMOVED lines=10> */
.L_x_4603:
[----:B--2---:R2:W-:Y:S01]  /*2eb90*/  SYNCS.ARRIVE.TRANS64.A1T0 RZ, [R0+URZ+0x33450], RZ ;  /* 0x033450ff00ff79a7 */ /* 0x0045e2000810003f */
[----:B------:R-:W-:Y:S06]  /*2eba0*/  BAR.SYNC.DEFER_BLOCKING 0x2, 0x80 ;  /* 0x0082000000007b1d */ /* 0x000fec0000010000 */
[----:B------:R-:W-:Y:S05]  /*2ebb0*/  @!P0 BRA `(.L_x_4604) ;  /* 0x0000000000048947 */ /* 0x000fea0003800000 */
[----:B------:R-:W-:Y:S01]  /*2ebc0*/  BPT.TRAP 0x1 ;  /* 0x000000040000795c */ /* 0x000fe20000300000 */
.L_x_4604:
[----:B0-----:R-:W3:Y:S01]  /*2ebd0*/  LDL R2, [R1+0x14] ;  /* 0x0000140001027983 */ /* 0x001ee20000100800 */
[----:B--2---:R-:W-:Y:S02]  /*2ebe0*/  VIADD R0, R0, 0x33480 ;  /* 0x0003348000007836 */ /* 0x004fe40000000000 */
[----:B------:R-:W-:-:S05]  /*2ebf0*/  VIADD R32, R32, 0x1 ;  /* 0x0000000120207836 */ /* 0x000fca0000000000 */
[----:B------:R-:W-:-:S04]  /*2ec00*/  ISETP.NE.AND P0, PT, R32, 0x2, PT ;  /* 0x000000022000780c */ /* 0x000fc80003f05270 */
[----:B------:R-:W-:Y:S02]  /*2ec10*/  SEL R32, R32, RZ, P0 ;  /* 0x000000ff20207207 */ /* 0x000fe40000000000 */
[----:B---3--:R-:W-:-:S04]  /*2ec20*/  PRMT R0, R2, 0x654, R0 ;  /* 0x0000065402007816 */ /* 0x008fc80000000000 */
[----:B------:R0:W-:Y:S02]  /*2ec30*/  SYNCS.ARRIVE.TRANS64.RED.A1T0 RZ, [R0+URZ], RZ ;  /* 0x000000ff00ff79a7 */ /* 0x0001e4000810043f */
[----:B0-----:R-:W-:-:S04]  /*2ec40*/  SEL R0, RZ, 0x1, P0 ;  /* 0x00000001ff007807 */ /* 0x001fc80000000000 */
[----:B------:R-:W-:-:S07]  /*2ec50*/  LOP3.LUT R37, R37, R0, RZ, 0x3c, !PT ;  /* 0x0000000025257212 */ /* 0x000fce00078e3cff */
.L_x_4543:
[----:B------:R-:W2:Y:S02]  /*2ec60*/  LDL R0, [R1+0x8] ;  /* 0x0000080001007983 */ /* 0x000ea40000100800 */
[----:B--2---:R-:W-:-:S13]  /*2ec70*/  LOP3.LUT P0, RZ, R0, 0x80, RZ, 0xc0, !PT ;  /* 0x0000008000ff7812 */ /* 0x004fda000780c0ff */
[----:B------:R-:W-:Y:S05]  /*2ec80*/  @!P0 BRA `(.L_x_4605) ;  /* 0x0000000000288947 */ /* 0x000fea0003800000 */
[----:B------:R-:W-:Y:S05]  /*2ec90*/  WARPSYNC.ALL ;  /* 0x0000000000007948 */ /* 0x000fea0003800000 */
[----:B------:R-:W2:Y:S08]  /*2eca0*/  S2UR UR4, SR_CgaCtaId ;  /* 0x00000000000479c3 */ /* 0x000eb00000008800 */
[----:B------:R-:W-:Y:S01]  /*2ecb0*/  BAR.SYNC.DEFER_BLOCKING 0x5, 0x180 ;  /* 0x0146000000007b1d */ /* 0x000fe20000010000 */
[----:B------:R-:W-:Y:S01]  /*2ecc0*/  MOV R17, 0x400 ;  /* 0x0000040000117802 */ /* 0x000fe20000000f00 */
[----:B--2---:R-:W-:-:S05]  /*2ecd0*/  IMAD.U32 R0, RZ, RZ, UR4 ;  /* 0x00000004ff007e24 */ /* 0x004fca000f8e00ff */
[----:B------:R-:W-:Y:S01]  /*2ece0*/  LEA R17, R0, R17, 0x18 ;  /* 0x0000001100117211 */ /* 0x000fe200078ec0ff */
[----:B------:R3:W-:Y:S04]  /*2ecf0*/  STL [R1+0x14], R0 ;  /* 0x0000140001007387 */ /* 0x0007e80000100800 */
[----:B-1----:R3:W4:Y:S01]  /*2ed00*/  LDS.128 R24, [R17+0x334d0] ;  /* 0x0334d00011187984 */ /* 0x0027220000000c00 */
[----:B------:R-:W-:Y:S06]  /*2ed10*/  BAR.ARV 0x4, 0x180 ;  /* 0x0106000000007b1d */ /* 0x000fec0000002000 */
[----:B------:R-:W-:Y:S05]  /*2ed20*/  BRA `(.L_x_4606) ;  /* 0x0000000800d87947 */ /* 0x000fea0003800000 */
.L_x_4605:
[----:B------:R-:W1:Y:S01]  /*2ed30*/  S2R R0, SR_TID.X ;  /* 0x0000000000007919 */ /* 0x000e620000002100 */
[----:B------:R-:W-:Y:S01]  /*2ed40*/  UMOV UR4, 0xffffffff ;  /* 0xffffffff00047882 */ /* 0x000fe20000000000 */
[----:B-1----:R-:W-:-:S04]  /*2ed50*/  LOP3.LUT R9, R0, 0x1f, RZ, 0xc0, !PT ;  /* 0x0000001f00097812 */ /* 0x002fc800078ec0ff */
[----:B------:R-:W-:Y:S01]  /*2ed60*/  ISETP.NE.AND P0, PT, R9, 0x1f, PT ;  /* 0x0000001f0900780c */ /* 0x000fe20003f05270 */
[----:B------:R-:W-:-:S12]  /*2ed70*/  BRA.DIV UR4, `(.L_x_4607) ;  /* 0x0000007e048c7947 */ /* 0x000fd8000b800000 */
[----:B0-----:R-:W-:Y:S01]  /*2ed80*/  IMAD.IADD R7, R27, 0x1, R9 ;  /* 0x000000011b077824 */ /* 0x001fe200078e0209 */
[----:B------:R-:W-:-:S04]  /*2ed90*/  ULDC UR4, c[0x0][0xc3c] ;  /* 0x00030f0000047ab9 */ /* 0x000fc80000000800 */
[----:B------:R-:W-:-:S13]  /*2eda0*/  ISETP.GE.OR P1, PT, R7, UR4, !P0 ;  /* 0x0000000407007c0c */ /* 0x000fda000c726670 */
[----:B------:R-:W0:Y:S08]  /*2edb0*/  @!P1 LDC.64 R2, c[0x0][0xc80] ;  /* 0x00032000ff029b82 */ /* 0x000e300000000a00 */
[----:B------:R-:W1:Y:S01]  /*2edc0*/  @!P1 LDC.64 R4, c[0x0][0xc78] ;  /* 0x00031e00ff049b82 */ /* 0x000e620000000a00 */
[----:B0-----:R-:W-:-:S05]  /*2edd0*/  @!P1 IMAD.WIDE R2, R7, 0x4, R2 ;  /* 0x0000000407029825 */ /* 0x001fca00078e0202 */
[----:B------:R1:W2:Y:S02]  /*2ede0*/  @!P1 LDG.E R8, desc[UR50][R2.64] ;  /* 0x0000003202089981 */ /* 0x0002a4000c1e1900 */
[----:B-1----:R-:W-:-:S05]  /*2edf0*/  @!P1 IMAD.WIDE R2, R7, 0x4, R4 ;  /* 0x0000000407029825 */ /* 0x002fca00078e0204 */
[----:B------:R-:W3:Y:S01]  /*2ee00*/  @!P1 LDG.E R5, desc[UR50][R2.64] ;  /* 0x0000003202059981 */ /* 0x000ee2000c1e1900 */
[----:B------:R-:W-:Y:S01]  /*2ee10*/  IMAD.MOV.U32 R7, RZ, RZ, RZ ;  /* 0x000000ffff077224 */ /* 0x000fe200078e00ff */
[----:B------:R-:W-:Y:S02]  /*2ee20*/  MOV R4, RZ ;  /* 0x000000ff00047202 */ /* 0x000fe40000000f00 */
[C---:B------:R-:W-:Y:S01]  /*2ee30*/  ISETP.GE.U32.AND P2, PT, R9.reuse, 0x2, PT ;  /* 0x000000020900780c */ /* 0x040fe20003f46070 */
[----:B------:R-:W-:Y:S01]  /*2ee40*/  SHFL.IDX PT, R0, R24, RZ, 0x1f ;  /* 0x00001fff18007589 */ /* 0x000fe200000e0000 */
[C---:B------:R-:W-:Y:S02]  /*2ee50*/  ISETP.GE.U32.AND P3, PT, R9.reuse, 0x4, PT ;  /* 0x000000040900780c */ /* 0x040fe40003f66070 */
[C---:B------:R-:W-:Y:S01]  /*2ee60*/  ISETP.GE.U32.AND P4, PT, R9.reuse, 0x8, PT ;  /* 0x000000080900780c */ /* 0x040fe20003f86070 */
[----:B------:R0:W-:Y:S01]  /*2ee70*/  SHFL.IDX PT, R6, R24, 0x1, 0x1f ;  /* 0x00201f0018067f89 */ /* 0x0001e200000e0000 */
[----:B------:R-:W-:-:S02]  /*2ee80*/  ISETP.GE.U32.AND P5, PT, R9, 0x10, PT ;  /* 0x000000100900780c */ /* 0x000fc40003fa6070 */
[----:B0-----:R-:W-:Y:S01]  /*2ee90*/  MOV R24, RZ ;  /* 0x000000ff00187202 */ /* 0x001fe20000000f00 */
[----:B--2---:R-:W-:Y:S02]  /*2eea0*/  @!P1 IMAD.MOV.U32 R7, RZ, RZ, R8 ;  /* 0x000000ffff079224 */ /* 0x004fe400078e0008 */
        /* <DEDUP_REMOVED lines=19> */
.L_x_4899:
[----:B------:R-:W-:Y:S02]  /*2efe0*/  ULDC UR4, c[0x0][0xc38] ;  /* 0x00030e0000047ab9 */ /* 0x000fe40000000800 */
[----:B------:R-:W-:-:S04]  /*2eff0*/  IMAD.U32 R2, RZ, RZ, UR4 ;  /* 0x00000004ff027e24 */ /* 0x000fc8000f8e00ff */
[----:B-1----:R-:W-:-:S04]  /*2f000*/  IMAD R5, R14, R2, RZ ;  /* 0x000000020e057224 */ /* 0x002fc800078e02ff */
[----:B------:R-:W-:-:S05]  /*2f010*/  IMAD.IADD R6, R6, 0x1, R5 ;  /* 0x0000000106067824 */ /* 0x000fca00078e0205 */
[----:B------:R-:W-:-:S13]  /*2f020*/  ISETP.GT.AND P6, PT, R6, R0, PT ;  /* 0x000000000600720c */ /* 0x000fda0003fc4270 */
[----:B------:R-:W-:Y:S05]  /*2f030*/  @P6 BRA `(.L_x_4608) ;  /* 0x0000000000a46947 */ /* 0x000fea0003800000 */
.L_x_4611:
        /* <DEDUP_REMOVED lines=35> */
.L_x_4907:
[----:B------:R-:W-:Y:S02]  /*2f270*/  ULDC UR4, c[0x0][0xc38] ;  /* 0x00030e0000047ab9 */ /* 0x000fe40000000800 */
[----:B------:R-:W-:-:S04]  /*2f280*/  IMAD.U32 R2, RZ, RZ, UR4 ;  /* 0x00000004ff027e24 */ /* 0x000fc8000f8e00ff */
[----:B-1----:R-:W-:-:S04]  /*2f290*/  IMAD R5, R14, R2, RZ ;  /* 0x000000020e057224 */ /* 0x002fc800078e02ff */
[----:B------:R-:W-:-:S05]  /*2f2a0*/  IMAD.IADD R6, R5, 0x1, R6 ;  /* 0x0000000105067824 */ /* 0x000fca00078e0206 */
[----:B------:R-:W-:-:S13]  /*2f2b0*/  ISETP.GT.AND P6, PT, R6, R0, PT ;  /* 0x000000000600720c */ /* 0x000fda0003fc4270 */
[----:B------:R-:W-:Y:S05]  /*2f2c0*/  @!P6 BRA `(.L_x_4611) ;  /* 0xfffffffc005ce947 */ /* 0x000fea000383ffff */
.L_x_4608:
[----:B------:R-:W-:Y:S01]  /*2f2d0*/  IADD3 R6, -R5, R6, RZ ;  /* 0x0000000605067210 */ /* 0x000fe20007ffe1ff */
[----:B------:R-:W-:-:S04]  /*2f2e0*/  UMOV UR4, 0xffffffff ;  /* 0xffffffff00047882 */ /* 0x000fc80000000000 */
[----:B------:R-:W-:-:S05]  /*2f2f0*/  IMAD R5, R3, R2, R6 ;  /* 0x0000000203057224 */ /* 0x000fca00078e0206 */
[----:B------:R-:W-:Y:S01]  /*2f300*/  ISETP.GT.AND P6, PT, R5, R0, PT ;  /* 0x000000000500720c */ /* 0x000fe20003fc4270 */
[----:B------:R-:W-:-:S12]  /*2f310*/  BRA.DIV UR4, `(.L_x_4612) ;  /* 0x0000008204187947 */ /* 0x000fd8000b800000 */
[----:B------:R-:W-:-:S04]  /*2f320*/  VOTE.ANY R8, PT, !P6 ;  /* 0x0000000000087806 */ /* 0x000fc800070e0100 */
[----:B------:R-:W1:Y:S02]  /*2f330*/  POPC R5, R8 ;  /* 0x0000000800057309 */ /* 0x000e640000000000 */
[----:B-1----:R1:W2:Y:S04]  /*2f340*/  SHFL.IDX PT, R7, R7, R5, 0x1f ;  /* 0x00001f0507077589 */ /* 0x0022a800000e0000 */
[----:B------:R1:W3:Y:S02]  /*2f350*/  SHFL.IDX PT, R4, R4, R5, 0x1f ;  /* 0x00001f0504047589 */ /* 0x0002e400000e0000 */
.L_x_4912:
[----:B------:R-:W-:-:S13]  /*2f360*/  ISETP.NE.AND P0, PT, R8, RZ, PT ;  /* 0x000000ff0800720c */ /* 0x000fda0003f05270 */
[----:B------:R-:W-:Y:S05]  /*2f370*/  @!P0 BRA `(.L_x_4613) ;  /* 0x0000000000108947 */ /* 0x000fea0003800000 */
[----:B------:R-:W-:Y:S01]  /*2f380*/  UMOV UR4, 0xffffffff ;  /* 0xffffffff00047882 */ /* 0x000fe20000000000 */
[----:B------:R-:W-:Y:S02]  /*2f390*/  VIADD R12, R5, 0xffffffff ;  /* 0xffffffff050c7836 */ /* 0x000fe40000000000 */
[----:B------:R-:W-:Y:S05]  /*2f3a0*/  BRA.DIV UR4, `(.L_x_4614) ;  /* 0x0000008204507947 */ /* 0x000fea000b800000 */
[----:B------:R4:W0:Y:S02]  /*2f3b0*/  SHFL.IDX PT, R24, R3, R12, 0x1f ;  /* 0x00001f0c03187589 */ /* 0x00082400000e0000 */
.L_x_4613:
[----:B--2---:R-:W-:Y:S01]  /*2f3c0*/  IABS R8, R7 ;  /* 0x0000000700087213 */ /* 0x004fe20000000000 */
[----:B0-----:R-:W-:Y:S01]  /*2f3d0*/  IMAD R24, R24, R2, R6 ;  /* 0x0000000218187224 */ /* 0x001fe200078e0206 */
[----:B---3--:R-:W-:Y:S01]  /*2f3e0*/  IABS R6, R4 ;  /* 0x0000000400067213 */ /* 0x008fe20000000000 */
[----:B------:R-:W-:Y:S01]  /*2f3f0*/  IMAD.MOV.U32 R2, RZ, RZ, RZ ;  /* 0x000000ffff027224 */ /* 0x000fe200078e00ff */
[----:B------:R-:W0:Y:S01]  /*2f400*/  I2F.RP R9, R8 ;  /* 0x0000000800097306 */ /* 0x000e220000209400 */
[----:B------:R-:W-:Y:S01]  /*2f410*/  IMAD.IADD R0, R0, 0x1, -R24 ;  /* 0x0000000100007824 */ /* 0x000fe200078e0a18 */
[----:B------:R-:W-:-:S06]  /*2f420*/  IADD3 R27, R5, R27, RZ ;  /* 0x0000001b051b7210 */ /* 0x000fcc0007ffe0ff */
[----:B----4-:R-:W-:Y:S08]  /*2f430*/  I2F.RP R12, R6 ;  /* 0x00000006000c7306 */ /* 0x010ff00000209400 */
[----:B0-----:R-:W0:Y:S02]  /*2f440*/  MUFU.RCP R9, R9 ;  /* 0x0000000900097308 */ /* 0x001e240000001000 */
[----:B0-----:R-:W-:Y:S01]  /*2f450*/  VIADD R10, R9, 0xffffffe ;  /* 0x0ffffffe090a7836 */ /* 0x001fe20000000000 */
[----:B------:R-:W-:-:S05]  /*2f460*/  IABS R9, R7 ;  /* 0x0000000700097213 */ /* 0x000fca0000000000 */
[----:B------:R0:W2:Y:S02]  /*2f470*/  F2I.FTZ.U32.TRUNC.NTZ R3, R10 ;  /* 0x0000000a00037305 */ /* 0x0000a4000021f000 */
[----:B0-----:R-:W-:Y:S01]  /*2f480*/  IABS R10, R0 ;  /* 0x00000000000a7213 */ /* 0x001fe20000000000 */
[----:B--2---:R-:W-:-:S04]  /*2f490*/  IMAD.MOV R11, RZ, RZ, -R3 ;  /* 0x000000ffff0b7224 */ /* 0x004fc800078e0a03 */
[----:B------:R-:W-:-:S04]  /*2f4a0*/  IMAD R11, R11, R8, RZ ;  /* 0x000000080b0b7224 */ /* 0x000fc800078e02ff */
[----:B------:R-:W-:Y:S02]  /*2f4b0*/  IMAD.HI.U32 R3, R3, R11, R2 ;  /* 0x0000000b03037227 */ /* 0x000fe400078e0002 */
[----:B------:R-:W0:Y:S02]  /*2f4c0*/  MUFU.RCP R2, R12 ;  /* 0x0000000c00027308 */ /* 0x000e240000001000 */
[----:B------:R-:W-:Y:S02]  /*2f4d0*/  IMAD.MOV R11, RZ, RZ, -R9 ;  /* 0x000000ffff0b7224 */ /* 0x000fe400078e0a09 */
[----:B------:R-:W-:-:S04]  /*2f4e0*/  IMAD.HI.U32 R9, R3, R10, RZ ;  /* 0x0000000a03097227 */ /* 0x000fc800078e00ff */
[----:B------:R-:W-:-:S05]  /*2f4f0*/  IMAD R11, R9, R11, R10 ;  /* 0x0000000b090b7224 */ /* 0x000fca00078e020a */
[----:B------:R-:W-:Y:S02]  /*2f500*/  ISETP.GT.U32.AND P1, PT, R8, R11, PT ;  /* 0x0000000b0800720c */ /* 0x000fe40003f24070 */
[----:B0-----:R-:W-:Y:S01]  /*2f510*/  IADD3 R3, R2, 0xffffffe, RZ ;  /* 0x0ffffffe02037810 */ /* 0x001fe20007ffe0ff */
[----:B------:R-:W-:-:S05]  /*2f520*/  IMAD.MOV.U32 R2, RZ, RZ, RZ ;  /* 0x000000ffff027224 */ /* 0x000fca00078e00ff */
[----:B------:R-:W0:Y:S05]  /*2f530*/  F2I.FTZ.U32.TRUNC.NTZ R3, R3 ;  /* 0x0000000300037305 */ /* 0x000e2a000021f000 */
        /* <DEDUP_REMOVED lines=10> */
[----:B------:R-:W-:-:S04]  /*2f5e0*/  IABS R2, R4 ;  /* 0x0000000400027213 */ /* 0x000fc80000000000 */
[----:B------:R-:W-:-:S07]  /*2f5f0*/  IADD3 R2, RZ, -R2, RZ ;  /* 0x80000002ff027210 */ /* 0x000fce0007ffe0ff */
        /* <DEDUP_REMOVED lines=22> */
.L_x_4609:
[----:B------:R-:W-:Y:S01]  /*2f760*/  UMOV UR4, URZ ;  /* 0x0000003f00047c82 */ /* 0x000fe20008000000 */
[----:B------:R-:W-:Y:S01]  /*2f770*/  UMOV UR5, URZ ;  /* 0x0000003f00057c82 */ /* 0x000fe20008000000 */
[----:B------:R-:W-:Y:S01]  /*2f780*/  ULDC UR6, c[0x0][0xc3c] ;  /* 0x00030f0000067ab9 */ /* 0x000fe20000000800 */
[----:B------:R-:W-:Y:S02]  /*2f790*/  IMAD.MOV.U32 R24, RZ, RZ, R0 ;  /* 0x000000ffff187224 */ /* 0x000fe400078e0000 */
[----:B------:R-:W-:Y:S02]  /*2f7a0*/  IMAD.U32 R25, RZ, RZ, UR4 ;  /* 0x00000004ff197e24 */ /* 0x000fe4000f8e00ff */
[----:B------:R-:W-:Y:S02]  /*2f7b0*/  IMAD.U32 R26, RZ, RZ, UR5 ;  /* 0x00000005ff1a7e24 */ /* 0x000fe4000f8e00ff */
[----:B------:R-:W-:-:S07]  /*2f7c0*/  IMAD.U32 R27, RZ, RZ, UR6 ;  /* 0x00000006ff1b7e24 */ /* 0x000fce000f8e00ff */
.L_x_4615:
        /* <DEDUP_REMOVED lines=12> */
.L_x_4606:
[----:B------:R-:W-:Y:S02]  /*2f890*/  ULDC UR4, c[0x0][0xc3c] ;  /* 0x00030f0000047ab9 */ /* 0x000fe40000000800 */
[----:B----4-:R-:W-:-:S13]  /*2f8a0*/  ISETP.GE.AND P0, PT, R27, UR4, PT ;  /* 0x000000041b007c0c */ /* 0x010fda000bf06270 */
[----:B------:R-:W-:Y:S05]  /*2f8b0*/  @!P0 BRA `(.L_x_4616) ;  /* 0xffffff7c00d08947 */ /* 0x000fea000383ffff */
[----:B------:R-:W-:Y:S05]  /*2f8c0*/  BSYNC B7 ;  /* 0x0000000000077941 */ /* 0x000fea0003800000 */
.L_x_4494:
[----:B--23--:R-:W2:Y:S01]  /*2f8d0*/  LDL.LU R0, [R1+0x34] ;  /* 0x0000340001007983 */ /* 0x00cea20000300800 */
[----:B------:R-:W-:Y:S01]  /*2f8e0*/  BSSY B0, `(.L_x_4617) ;  /* 0x000000b000007945 */ /* 0x000fe20003800000 */
[----:B-1----:R-:W1:Y:S01]  /*2f8f0*/  S2R R5, SR_CgaCtaId ;  /* 0x0000000000057919 */ /* 0x002e620000008800 */
[----:B--2---:R-:W-:-:S04]  /*2f900*/  IADD3 R0, R0, 0x1, RZ ;  /* 0x0000000100007810 */ /* 0x004fc80007ffe0ff */
[----:B0-----:R-:W-:-:S04]  /*2f910*/  LEA.HI R2, R0, R0, RZ, 0x1 ;  /* 0x0000000000027211 */ /* 0x001fc800078f08ff */
[----:B------:R-:W-:Y:S02]  /*2f920*/  LOP3.LUT R3, R2, 0xfffffffe, RZ, 0xc0, !PT ;  /* 0xfffffffe02037812 */ /* 0x000fe400078ec0ff */
[----:B------:R-:W-:-:S03]  /*2f930*/  MOV R2, 0x400 ;  /* 0x0000040000027802 */ /* 0x000fc60000000f00 */
[----:B------:R-:W-:Y:S01]  /*2f940*/  IMAD.IADD R0, R0, 0x1, -R3 ;  /* 0x0000000100007824 */ /* 0x000fe200078e0a03 */
[----:B-1----:R-:W-:-:S04]  /*2f950*/  LEA R5, R5, R2, 0x18 ;  /* 0x0000000205057211 */ /* 0x002fc800078ec0ff */
[----:B------:R-:W-:-:S04]  /*2f960*/  SHF.L.U32 R0, R0, 0x1f, RZ ;  /* 0x0000001f00007819 */ /* 0x000fc800000006ff */
[----:B------:R-:W0:Y:S02]  /*2f970*/  SYNCS.PHASECHK.TRANS64.TRYWAIT P0, [R5+URZ+0x33420], R0 ;  /* 0x03342000050075a7 */ /* 0x000e24000800017f */
[----:B0-----:R-:W-:Y:S05]  /*2f980*/  @!P0 BRA `(.L_x_4618) ;  /* 0x0000007c00008947 */ /* 0x001fea0003800000 */
.L_x_4915:
[----:B------:R-:W-:Y:S05]  /*2f990*/  BSYNC B0 ;  /* 0x0000000000007941 */ /* 0x000fea0003800000 */
.L_x_4617:
[----:B------:R-:W-:-:S03]  /*2f9a0*/  UMOV UR4, 0xffffffff ;  /* 0xffffffff00047882 */ /* 0x000fc60000000000 */
[----:B------:R-:W-:Y:S05]  /*2f9b0*/  BRA.DIV UR4, `(.L_x_4619) ;  /* 0x0000007e04087947 */ /* 0x000fea000b800000 */
[----:B0-----:R-:W0:Y:S02]  /*2f9c0*/  S2R R0, SR_TID.X ;  /* 0x0000000000007919 */ /* 0x001e240000002100 */
[----:B0-----:R-:W-:-:S04]  /*2f9d0*/  SHF.R.U32.HI R0, RZ, 0x5, R0 ;  /* 0x00000005ff007819 */ /* 0x001fc80000011600 */
[----:B------:R-:W-:-:S05]  /*2f9e0*/  LOP3.LUT R0, R0, 0x3, RZ, 0xc0, !PT ;  /* 0x0000000300007812 */ /* 0x000fca00078ec0ff */
[----:B------:R0:W1:Y:S02]  /*2f9f0*/  SHFL.IDX PT, R14, R0, RZ, 0x1f ;  /* 0x00001fff000e7589 */ /* 0x00006400000e0000 */
.L_x_4918:
[----:B-1----:R-:W-:-:S13]  /*2fa00*/  ISETP.NE.AND P0, PT, R14, RZ, PT ;  /* 0x000000ff0e00720c */ /* 0x002fda0003f05270 */
[----:B------:R-:W-:Y:S05]  /*2fa10*/  @P0 BRA `(.L_x_4275) ;  /* 0x0000000000a80947 */ /* 0x000fea0003800000 */
[----:B------:R-:W-:-:S03]  /*2fa20*/  UMOV UR4, 0xffffffff ;  /* 0xffffffff00047882 */ /* 0x000fc60000000000 */
[----:B------:R-:W-:Y:S05]  /*2fa30*/  BRA.DIV UR4, `(.L_x_4620) ;  /* 0x0000007e041c7947 */ /* 0x000fea000b800000 */
[----:B------:R-:W-:-:S13]  /*2fa40*/  ELECT P6, URZ, PT ;  /* 0x00000000003f782f */ /* 0x000fda00038c0000 */
.L_x_4921:
[----:B------:R-:W-:Y:S05]  /*2fa50*/  @!P6 BRA `(.L_x_4275) ;  /* 0x000000000098e947 */ /* 0x000fea0003800000 */
[----:B------:R-:W-:-:S06]  /*2fa60*/  ULOP3.LUT UR4, UR36, 0x2, URZ, 0xfc, !UPT ;  /* 0x0000000224047892 */ /* 0x000fcc000f8efc3f */
[----:B0-----:R-:W-:-:S05]  /*2fa70*/  IMAD.U32 R0, RZ, RZ, UR4 ;  /* 0x00000004ff007e24 */ /* 0x001fca000f8e00ff */
[----:B------:R-:W-:-:S13]  /*2fa80*/  ISETP.NE.AND P0, PT, R0, 0x3, PT ;  /* 0x000000030000780c */ /* 0x000fda0003f05270 */
[----:B------:R-:W-:Y:S05]  /*2fa90*/  @!P0 BRA `(.L_x_4621) ;  /* 0x0000000000048947 */ /* 0x000fea0003800000 */
[----:B------:R-:W-:Y:S01]  /*2faa0*/  BPT.TRAP 0x1 ;  /* 0x000000040000795c */ /* 0x000fe20000300000 */
.L_x_4621:
[C---:B------:R-:W-:Y:S01]  /*2fab0*/  IMAD R3, R32.reuse, 0x8, R5 ;  /* 0x0000000820037824 */ /* 0x040fe200078e0205 */
[----:B------:R-:W-:Y:S01]  /*2fac0*/  SHF.L.U32 R2, R37, 0x1f, RZ ;  /* 0x0000001f25027819 */ /* 0x000fe200000006ff */
[----:B------:R-:W-:-:S03]  /*2fad0*/  VIADD R32, R32, 0x1 ;  /* 0x0000000120207836 */ /* 0x000fc60000000000 */
[----:B------:R-:W0:Y:S02]  /*2fae0*/  SYNCS.PHASECHK.TRANS64.TRYWAIT P1, [R3+URZ+0x33440], R2 ;  /* 0x03344002030075a7 */ /* 0x000e24000802017f */
[----:B------:R-:W-:-:S04]  /*2faf0*/  ISETP.NE.AND P2, PT, R32, 0x2, PT ;  /* 0x000000022000780c */ /* 0x000fc80003f45270 */
[----:B------:R-:W-:Y:S01]  /*2fb00*/  SEL R0, RZ, 0x1, P2 ;  /* 0x00000001ff007807 */ /* 0x000fe20001000000 */
[----:B0-----:R-:W-:Y:S08]  /*2fb10*/  @!P1 BRA `(.L_x_4622) ;  /* 0x0000007c00049947 */ /* 0x001ff00003800000 */
.L_x_4922:
[----:B------:R-:W-:Y:S02]  /*2fb20*/  SEL R32, R32, RZ, P2 ;  /* 0x000000ff20207207 */ /* 0x000fe40001000000 */
[----:B------:R-:W-:Y:S01]  /*2fb30*/  LOP3.LUT R0, R37, R0, RZ, 0x3c, !PT ;  /* 0x0000000025007212 */ /* 0x000fe200078e3cff */
[----:B------:R-:W-:Y:S06]  /*2fb40*/  @!P0 BRA `(.L_x_4623) ;  /* 0x0000000000048947 */ /* 0x000fec0003800000 */
[----:B------:R-:W-:Y:S01]  /*2fb50*/  BPT.TRAP 0x1 ;  /* 0x000000040000795c */ /* 0x000fe20000300000 */
.L_x_4623:
[----:B------:R-:W-:Y:S01]  /*2fb60*/  IMAD R5, R32, 0x8, R5 ;  /* 0x0000000820057824 */ /* 0x000fe200078e0205 */
[----:B------:R-:W-:-:S04]  /*2fb70*/  SHF.L.U32 R0, R0, 0x1f, RZ ;  /* 0x0000001f00007819 */ /* 0x000fc800000006ff */
[----:B------:R-:W1:Y:S02]  /*2fb80*/  SYNCS.PHASECHK.TRANS64.TRYWAIT P1, [R5+URZ+0x33440], R0 ;  /* 0x03344000050075a7 */ /* 0x000e64000802017f */
[----:B-1----:R-:W-:Y:S05]  /*2fb90*/  @!P1 BRA `(.L_x_4624) ;  /* 0x0000007800f89947 */ /* 0x002fea0003800000 */
.L_x_4923:
[----:B------:R-:W-:Y:S05]  /*2fba0*/  @!P0 BRA `(.L_x_4625) ;  /* 0x0000000000048947 */ /* 0x000fea0003800000 */
[----:B------:R-:W-:Y:S01]  /*2fbb0*/  BPT.TRAP 0x1 ;  /* 0x000000040000795c */ /* 0x000fe20000300000 */
.L_x_4625:
[----:B------:R-:W2:Y:S02]  /*2fbc0*/  SYNCS.PHASECHK.TRANS64.TRYWAIT P1, [R3+URZ+0x33460], R2 ;  /* 0x03346002030075a7 */ /* 0x000ea4000802017f */
[----:B--2---:R-:W-:Y:S05]  /*2fbd0*/  @!P1 BRA `(.L_x_4626) ;  /* 0x0000007800fc9947 */ /* 0x004fea0003800000 */
.L_x_4924:
[----:B------:R-:W-:Y:S05]  /*2fbe0*/  @!P0 BRA `(.L_x_4627) ;  /* 0x0000000000048947 */ /* 0x000fea0003800000 */
[----:B------:R-:W-:Y:S01]  /*2fbf0*/  BPT.TRAP 0x1 ;  /* 0x000000040000795c */ /* 0x000fe20000300000 */
.L_x_4627:
[----:B------:R-:W3:Y:S02]  /*2fc00*/  SYNCS.PHASECHK.TRANS64.TRYWAIT P1, [R5+URZ+0x33460], R0 ;  /* 0x03346000050075a7 */ /* 0x000ee4000802017f */
[----:B---3--:R-:W-:Y:S05]  /*2fc10*/  @!P1 BRA `(.L_x_4628) ;  /* 0x0000007c00009947 */ /* 0x008fea0003800000 */
.L_x_4925:
[----:B------:R-:W-:Y:S05]  /*2fc20*/  @!P0 BRA `(.L_x_4629) ;  /* 0x0000000000048947 */ /* 0x000fea0003800000 */
[----:B------:R-:W-:Y:S01]  /*2fc30*/  BPT.TRAP 0x1 ;  /* 0x000000040000795c */ /* 0x000fe20000300000 */
.L_x_4629:
[----:B------:R-:W4:Y:S02]  /*2fc40*/  SYNCS.PHASECHK.TRANS64.TRYWAIT P1, [R3+URZ+0x33480], R2 ;  /* 0x03348002030075a7 */ /* 0x000f24000802017f */
[----:B----4-:R-:W-:Y:S05]  /*2fc50*/  @!P1 BRA `(.L_x_4630) ;  /* 0x0000007c00049947 */ /* 0x010fea0003800000 */
.L_x_4926:
[----:B------:R-:W-:Y:S05]  /*2fc60*/  @!P0 BRA `(.L_x_4631) ;  /* 0x0000000000048947 */ /* 0x000fea0003800000 */
[----:B------:R-:W-:Y:S01]  /*2fc70*/  BPT.TRAP 0x1 ;  /* 0x000000040000795c */ /* 0x000fe20000300000 */
.L_x_4631:
[----:B------:R0:W0:Y:S02]  /*2fc80*/  SYNCS.PHASECHK.TRANS64.TRYWAIT P0, [R5+URZ+0x33480], R0 ;  /* 0x03348000050075a7 */ /* 0x000024000800017f */
[----:B0-----:R-:W-:Y:S05]  /*2fc90*/  @!P0 NANOSLEEP.SYNCS 0x989680 ;  /* 0x009896800000895d */ /* 0x001fea0003900000 */
[----:B------:R-:W0:Y:S02]  /*2fca0*/  @!P0 SYNCS.PHASECHK.TRANS64 P0, [R5+URZ+0x33480], R0 ;  /* 0x03348000050085a7 */ /* 0x000e24000800007f */
[----:B0-----:R-:W-:Y:S05]  /*2fcb0*/  @!P0 BRA `(.L_x_4631) ;  /* 0xfffffffc00f08947 */ /* 0x001fea000383ffff */
.L_x_4275:
[----:B------:R-:W-:Y:S05]  /*2fcc0*/  BSYNC B8 ;  /* 0x0000000000087941 */ /* 0x000fea0003800000 */
.L_x_4272:
[----:B------:R-:W-:Y:S05]  /*2fcd0*/  EXIT ;  /* 0x000000000000794d */ /* 0x000fea0003800000 */
.L_x_4295:
[----:B-1----:R1:W2:Y:S02]  /*2fce0*/  SYNCS.PHASECHK.TRANS64.TRYWAIT P5, [R93+URZ+0x33490], R94 ;  /* 0x0334905e5d0075a7 */ /* 0x0022a400080a017f */
[----:B--2---:R-:W-:Y:S05]  /*2fcf0*/  @!P5 NANOSLEEP.SYNCS 0x989680 ;  /* 0x009896800000d95d */ /* 0x004fea0003900000 */
[----:B------:R-:W2:Y:S02]  /*2fd00*/  @!P5 SYNCS.PHASECHK.TRANS64 P5, [R93+URZ+0x33490], R94 ;  /* 0x0334905e5d00d5a7 */ /* 0x000ea400080a007f */
[----:B--2---:R-:W-:Y:S05]  /*2fd10*/  @!P5 BRA `(.L_x_4295) ;  /* 0xfffffffc00f0d947 */ /* 0x004fea000383ffff */
[----:B------:R-:W-:Y:S05]  /*2fd20*/  BRA `(.L_x_4632) ;  /* 0xfffffd4000587947 */ /* 0x000fea000383ffff */
.L_x_4296:
        /* <DEDUP_REMOVED lines=8> */
.L_x_4634:
[----:B------:R-:W-:Y:S05]  /*2fdb0*/  BSYNC B1 ;  /* 0x0000000000017941 */ /* 0x000fea0003800000 */
.L_x_4633:
        /* <DEDUP_REMOVED lines=8> */
.L_x_4635:
[----:B------:R-:W-:Y:S01]  /*2fe40*/  IMAD.MOV.U32 R11, RZ, RZ, R14 ;  /* 0x000000ffff0b7224 */ /* 0x000fe200078e000e */
[----:B------:R-:W-:Y:S06]  /*2fe50*/  BRA `(.L_x_4636) ;  /* 0xfffffd4000207947 */ /* 0x000fec000383ffff */
.L_x_4321:
[----:B------:R-:W-:Y:S01]  /*2fe60*/  BSSY B1, `(.L_x_4637) ;  /* 0x0000008000017945 */ /* 0x000fe20003800000 */
[----:B0-----:R-:W-:Y:S02]  /*2fe70*/  IMAD.MOV.U32 R13, RZ, RZ, R119 ;  /* 0x000000ffff0d7224 */ /* 0x001fe400078e0077 */
[----:B------:R-:W-:Y:S02]  /*2fe80*/  IMAD.MOV.U32 R12, RZ, RZ, 0x1 ;  /* 0x00000001ff0c7424 */ /* 0x000fe400078e00ff */
[----:B----4-:R-:W-:Y:S02]  /*2fe90*/  IMAD.MOV.U32 R11, RZ, RZ, 0x1e1f ;  /* 0x00001e1fff0b7424 */ /* 0x010fe400078e00ff */
[----:B------:R-:W-:-:S07]  /*2fea0*/  IMAD.MOV.U32 R15, RZ, RZ, -0x1 ;  /* 0xffffffffff0f7424 */ /* 0x000fce00078e00ff */
[----:B-123--:R-:W-:Y:S05]  /*2feb0*/  WARPSYNC.COLLECTIVE R15, `(.L_x_4638) ;  /* 0x000000000f087348 */ /* 0x00efea0003c00000 */
[----:B------:R0:W4:Y:S02]  /*2fec0*/  SHFL.IDX P6, R14, R13, R12, R11 ;  /* 0x0000000c0d0e7389 */ /* 0x00012400000c000b */
[----:B01234-:R-:W-:Y:S01]  /*2fed0*/  ENDCOLLECTIVE ;  /* 0x000000000000791b */ /* 0x01ffe20003800000 */
.L_x_4638:
[----:B------:R-:W-:Y:S05]  /*2fee0*/  BSYNC B1 ;  /* 0x0000000000017941 */ /* 0x000fea0003800000 */
.L_x_4637:
        /* <DEDUP_REMOVED lines=8> */
.L_x_4639:
[----:B------:R-:W-:Y:S01]  /*2ff70*/  IMAD.MOV.U32 R120, RZ, RZ, R14 ;  /* 0x000000ffff787224 */ /* 0x000fe200078e000e */
[----:B------:R-:W-:Y:S06]  /*2ff80*/  BRA `(.L_x_4640) ;  /* 0xfffffd6c00707947 */ /* 0x000fec000383ffff */
.L_x_4351:
[----:B-1----:R1:W2:Y:S02]  /*2ff90*/  SYNCS.PHASECHK.TRANS64.TRYWAIT P5, [R93+URZ+0x33490], R94 ;  /* 0x0334905e5d0075a7 */ /* 0x0022a400080a017f */
[----:B--2---:R-:W-:Y:S05]  /*2ffa0*/  @!P5 NANOSLEEP.SYNCS 0x989680 ;  /* 0x009896800000d95d */ /* 0x004fea0003900000 */
[----:B------:R-:W2:Y:S02]  /*2ffb0*/  @!P5 SYNCS.PHASECHK.TRANS64 P5, [R93+URZ+0x33490], R94 ;  /* 0x0334905e5d00d5a7 */ /* 0x000ea400080a007f */
[----:B--2---:R-:W-:Y:S05]  /*2ffc0*/  @!P5 BRA `(.L_x_4351) ;  /* 0xfffffffc00f0d947 */ /* 0x004fea000383ffff */
[----:B------:R-:W-:Y:S05]  /*2ffd0*/  BRA `(.L_x_4641) ;  /* 0xfffffda000d07947 */ /* 0x000fea000383ffff */
.L_x_4352:
[----:B------:R-:W-:Y:S01]  /*2ffe0*/  BSSY B1, `(.L_x_4642) ;  /* 0x0000008000017945 */ /* 0x000fe20003800000 */
[----:B0-----:R-:W-:Y:S01]  /*2fff0*/  IMAD.MOV.U32 R13, RZ, RZ, R119 ;  /* 0x000000ffff0d7224 */ /* 0x001fe200078e0077 */
[----:B------:R-:W-:Y:S01]  /*30000*/  MOV R11, 0x1e1f ;  /* 0x00001e1f000b7802 */ /* 0x000fe20000000f00 */
[----:B------:R-:W-:Y:S02]  /*30010*/  IMAD.MOV.U32 R12, RZ, RZ, RZ ;  /* 0x000000ffff0c7224 */ /* 0x000fe400078e00ff */
[----:B------:R-:W-:-:S07]  /*30020*/  IMAD.MOV.U32 R15, RZ, RZ, -0x1 ;  /* 0xffffffffff0f7424 */ /* 0x000fce00078e00ff */
[----:B-1----:R-:W-:Y:S05]  /*30030*/  WARPSYNC.COLLECTIVE R15, `(.L_x_4643) ;  /* 0x000000000f087348 */ /* 0x002fea0003c00000 */
[----:B------:R0:W2:Y:S02]  /*30040*/  SHFL.IDX P6, R14, R13, R12, R11 ;  /* 0x0000000c0d0e7389 */ /* 0x0000a400000c000b */
[----:B012---:R-:W-:Y:S01]  /*30050*/  ENDCOLLECTIVE ;  /* 0x000000000000791b */ /* 0x007fe20003800000 */
.L_x_4643:
[----:B------:R-:W-:Y:S05]  /*30060*/  BSYNC B1 ;  /* 0x0000000000017941 */ /* 0x000fea0003800000 */
.L_x_4642:
        /* <DEDUP_REMOVED lines=8> */
.L_x_4644:
[----:B------:R-:W-:Y:S01]  /*300f0*/  MOV R11, R14 ;  /* 0x0000000e000b7202 */ /* 0x000fe20000000f00 */
[----:B------:R-:W-:Y:S06]  /*30100*/  BRA `(.L_x_4645) ;  /* 0xfffffda000a07947 */ /* 0x000fec000383ffff */
.L_x_4365:
[----:B------:R-:W-:Y:S01]  /*30110*/  BSSY B1, `(.L_x_4646) ;  /* 0x0000008000017945 */ /* 0x000fe20003800000 */
[----:B0-2---:R-:W-:Y:S02]  /*30120*/  IMAD.MOV.U32 R13, RZ, RZ, R119 ;  /* 0x000000ffff0d7224 */ /* 0x005fe400078e0077 */
[----:B------:R-:W-:Y:S02]  /*30130*/  IMAD.MOV.U32 R12, RZ, RZ, 0x1 ;  /* 0x00000001ff0c7424 */ /* 0x000fe400078e00ff */
[----:B----4-:R-:W-:Y:S02]  /*30140*/  IMAD.MOV.U32 R11, RZ, RZ, 0x1e1f ;  /* 0x00001e1fff0b7424 */ /* 0x010fe400078e00ff */
[----:B------:R-:W-:-:S07]  /*30150*/  IMAD.MOV.U32 R15, RZ, RZ, -0x1 ;  /* 0xffffffffff0f7424 */ /* 0x000fce00078e00ff */
[----:B-1-3--:R-:W-:Y:S05]  /*30160*/  WARPSYNC.COLLECTIVE R15, `(.L_x_4647) ;  /* 0x000000000f087348 */ /* 0x00afea0003c00000 */
[----:B------:R0:W2:Y:S02]  /*30170*/  SHFL.IDX P6, R14, R13, R12, R11 ;  /* 0x0000000c0d0e7389 */ /* 0x0000a400000c000b */
[----:B0123--:R-:W-:Y:S01]  /*30180*/  ENDCOLLECTIVE ;  /* 0x000000000000791b */ /* 0x00ffe20003800000 */
.L_x_4647:
[----:B------:R-:W-:Y:S05]  /*30190*/  BSYNC B1 ;  /* 0x0000000000017941 */ /* 0x000fea0003800000 */
.L_x_4646:
        /* <DEDUP_REMOVED lines=8> */
.L_x_4648:
[----:B------:R-:W-:Y:S01]  /*30220*/  IMAD.MOV.U32 R120, RZ, RZ, R14 ;  /* 0x000000ffff787224 */ /* 0x000fe200078e000e */
[----:B------:R-:W-:Y:S06]  /*30230*/  BRA `(.L_x_4649) ;  /* 0xfffffdd000a07947 */ /* 0x000fec000383ffff */
.L_x_4378:
[----:B0-----:R0:W1:Y:S02]  /*30240*/  SYNCS.PHASECHK.TRANS64.TRYWAIT P3, [R93+URZ+0x33490], R94 ;  /* 0x0334905e5d0075a7 */ /* 0x001064000806017f */
[----:B-1----:R-:W-:Y:S05]  /*30250*/  @!P3 NANOSLEEP.SYNCS 0x989680 ;  /* 0x009896800000b95d */ /* 0x002fea0003900000 */
[----:B------:R-:W1:Y:S02]  /*30260*/  @!P3 SYNCS.PHASECHK.TRANS64 P3, [R93+URZ+0x33490], R94 ;  /* 0x0334905e5d00b5a7 */ /* 0x000e64000806007f */
[----:B-1----:R-:W-:Y:S05]  /*30270*/  @!P3 BRA `(.L_x_4378) ;  /* 0xfffffffc00f0b947 */ /* 0x002fea000383ffff */
[----:B------:R-:W-:Y:S05]  /*30280*/  BRA `(.L_x_4650) ;  /* 0xfffffe0000987947 */ /* 0x000fea000383ffff */
.L_x_4379:
[----:B------:R-:W-:Y:S01]  /*30290*/  BSSY B1, `(.L_x_4651) ;  /* 0x0000008000017945 */ /* 0x000fe20003800000 */
[----:B------:R-:W-:Y:S01]  /*302a0*/  IMAD.MOV.U32 R13, RZ, RZ, R44 ;  /* 0x000000ffff0d7224 */ /* 0x000fe200078e002c */
[----:B------:R-:W-:Y:S01]  /*302b0*/  MOV R15, 0xffffffff ;  /* 0xffffffff000f7802 */ /* 0x000fe20000000f00 */
[----:B------:R-:W-:Y:S02]  /*302c0*/  IMAD.MOV.U32 R12, RZ, RZ, RZ ;  /* 0x000000ffff0c7224 */ /* 0x000fe400078e00ff */
[----:B------:R-:W-:-:S07]  /*302d0*/  IMAD.MOV.U32 R11, RZ, RZ, 0x1e1f ;  /* 0x00001e1fff0b7424 */ /* 0x000fce00078e00ff */
[----:B0-----:R-:W-:Y:S05]  /*302e0*/  WARPSYNC.COLLECTIVE R15, `(.L_x_4652) ;  /* 0x000000000f087348 */ /* 0x001fea0003c00000 */
[----:B------:R1:W2:Y:S02]  /*302f0*/  SHFL.IDX P6, R14, R13, R12, R11 ;  /* 0x0000000c0d0e7389 */ /* 0x0002a400000c000b */
[----:B012---:R-:W-:Y:S01]  /*30300*/  ENDCOLLECTIVE ;  /* 0x000000000000791b */ /* 0x007fe20003800000 */
.L_x_4652:
[----:B------:R-:W-:Y:S05]  /*30310*/  BSYNC B1 ;  /* 0x0000000000017941 */ /* 0x000fea0003800000 */
.L_x_4651:
        /* <DEDUP_REMOVED lines=8> */
.L_x_4653:
[----:B------:R-:W-:Y:S01]  /*303a0*/  IMAD.MOV.U32 R45, RZ, RZ, R14 ;  /* 0x000000ffff2d7224 */ /* 0x000fe200078e000e */
[----:B------:R-:W-:Y:S06]  /*303b0*/  BRA `(.L_x_4654) ;  /* 0xfffffe0000c87947 */ /* 0x000fec000383ffff */
.L_x_4382:
[----:B------:R-:W-:Y:S01]  /*303c0*/  BSSY B1, `(.L_x_4655) ;  /* 0x0000008000017945 */ /* 0x000fe20003800000 */
[----:B----4-:R-:W-:Y:S01]  /*303d0*/  MOV R13, R44 ;  /* 0x0000002c000d7202 */ /* 0x010fe20000000f00 */
[----:B------:R-:W-:Y:S02]  /*303e0*/  IMAD.MOV.U32 R12, RZ, RZ, 0x1 ;  /* 0x00000001ff0c7424 */ /* 0x000fe400078e00ff */
[----:B------:R-:W-:Y:S02]  /*303f0*/  IMAD.MOV.U32 R11, RZ, RZ, 0x1e1f ;  /* 0x00001e1fff0b7424 */ /* 0x000fe400078e00ff */
[----:B------:R-:W-:-:S07]  /*30400*/  IMAD.MOV.U32 R15, RZ, RZ, -0x1 ;  /* 0xffffffffff0f7424 */ /* 0x000fce00078e00ff */
[----:B0123--:R-:W-:Y:S05]  /*30410*/  WARPSYNC.COLLECTIVE R15, `(.L_x_4656) ;  /* 0x000000000f087348 */ /* 0x00ffea0003c00000 */
[----:B------:R4:W0:Y:S02]  /*30420*/  SHFL.IDX P6, R14, R13, R12, R11 ;  /* 0x0000000c0d0e7389 */ /* 0x00082400000c000b */
[----:B01234-:R-:W-:Y:S01]  /*30430*/  ENDCOLLECTIVE ;  /* 0x000000000000791b */ /* 0x01ffe20003800000 */
.L_x_4656:
[----:B------:R-:W-:Y:S05]  /*30440*/  BSYNC B1 ;  /* 0x0000000000017941 */ /* 0x000fea0003800000 */
.L_x_4655:
        /* <DEDUP_REMOVED lines=8> */
.L_x_4657:
[----:B------:R-:W-:Y:S01]  /*304d0*/  IMAD.MOV.U32 R45, RZ, RZ, R14 ;  /* 0x000000ffff2d7224 */ /* 0x000fe200078e000e */
[----:B------:R-:W-:Y:S06]  /*304e0*/  BRA `(.L_x_4658) ;  /* 0xfffffe0400207947 */ /* 0x000fec000383ffff */
.L_x_4386:
[----:B------:R0:W0:Y:S02]  /*304f0*/  SYNCS.PHASECHK.TRANS64.TRYWAIT P2, [R93+URZ+0x334b0], R94 ;  /* 0x0334b05e5d0075a7 */ /* 0x000024000804017f */
[----:B0-----:R-:W-:Y:S05]  /*30500*/  @!P2 NANOSLEEP.SYNCS 0x989680 ;  /* 0x009896800000a95d */ /* 0x001fea0003900000 */
[----:B------:R-:W0:Y:S02]  /*30510*/  @!P2 SYNCS.PHASECHK.TRANS64 P2, [R93+URZ+0x334b0], R94 ;  /* 0x0334b05e5d00a5a7 */ /* 0x000e24000804007f */
[----:B0-----:R-:W-:Y:S05]  /*30520*/  @!P2 BRA `(.L_x_4386) ;  /* 0xfffffffc00f0a947 */ /* 0x001fea000383ffff */
[----:B------:R-:W-:Y:S05]  /*30530*/  BRA `(.L_x_4659) ;  /* 0xfffffe0400f47947 */ /* 0x000fea000383ffff */
.L_x_4396:
[----:B------:R-:W-:Y:S01]  /*30540*/  BSSY B0, `(.L_x_4660) ;  /* 0x0000007000007945 */ /* 0x000fe20003800000 */
[----:B------:R-:W-:Y:S02]  /*30550*/  IMAD.MOV.U32 R12, RZ, RZ, RZ ;  /* 0x000000ffff0c7224 */ /* 0x000fe400078e00ff */
[----:B------:R-:W-:Y:S02]  /*30560*/  IMAD.MOV.U32 R11, RZ, RZ, 0x1f ;  /* 0x0000001fff0b7424 */ /* 0x000fe400078e00ff */
[----:B------:R-:W-:-:S07]  /*30570*/  IMAD.MOV.U32 R15, RZ, RZ, -0x1 ;  /* 0xffffffffff0f7424 */ /* 0x000fce00078e00ff */
[----:B------:R-:W-:Y:S05]  /*30580*/  WARPSYNC.COLLECTIVE R15, `(.L_x_4661) ;  /* 0x000000000f087348 */ /* 0x000fea0003c00000 */
[----:B------:R0:W1:Y:S02]  /*30590*/  SHFL.IDX P6, R14, R13, R12, R11 ;  /* 0x0000000c0d0e7389 */ /* 0x00006400000c000b */
[----:B01----:R-:W-:Y:S01]  /*305a0*/  ENDCOLLECTIVE ;  /* 0x000000000000791b */ /* 0x003fe20003800000 */
.L_x_4661:
[----:B------:R-:W-:Y:S05]  /*305b0*/  BSYNC B0 ;  /* 0x0000000000007941 */ /* 0x000fea0003800000 */
.L_x_4660:
[----:B------:R1:W-:Y:S01]  /*305c0*/  STL [R1+0x40], R14 ;  /* 0x0000400e01007387 */ /* 0x0003e20000100800 */
[----:B------:R-:W-:Y:S05]  /*305d0*/  BRA `(.L_x_4662) ;  /* 0xfffffe1800007947 */ /* 0x000fea000383ffff */
.L_x_4406:
[----:B------:R-:W-:Y:S01]  /*305e0*/  BSSY B1, `(.L_x_4663) ;  /* 0x0000008000017945 */ /* 0x000fe20003800000 */
[----:B------:R-:W-:Y:S01]  /*305f0*/  IMAD.MOV.U32 R13, RZ, RZ, R28 ;  /* 0x000000ffff0d7224 */ /* 0x000fe200078e001c */
[----:B------:R-:W-:Y:S01]  /*30600*/  MOV R12, RZ ;  /* 0x000000ff000c7202 */ /* 0x000fe20000000f00 */
[----:B------:R-:W-:Y:S02]  /*30610*/  IMAD.MOV.U32 R11, RZ, RZ, 0x1e1f ;  /* 0x00001e1fff0b7424 */ /* 0x000fe400078e00ff */
[----:B------:R-:W-:-:S07]  /*30620*/  IMAD.MOV.U32 R15, RZ, RZ, -0x1 ;  /* 0xffffffffff0f7424 */ /* 0x000fce00078e00ff */
[----:B-1----:R-:W-:Y:S05]  /*30630*/  WARPSYNC.COLLECTIVE R15, `(.L_x_4664) ;  /* 0x000000000f087348 */ /* 0x002fea0003c00000 */
[----:B-1----:R0:W1:Y:S02]  /*30640*/  SHFL.IDX P6, R14, R13, R12, R11 ;  /* 0x0000000c0d0e7389 */ /* 0x00206400000c000b */
[----:B01----:R-:W-:Y:S01]  /*30650*/  ENDCOLLECTIVE ;  /* 0x000000000000791b */ /* 0x003fe20003800000 */
.L_x_4664:
[----:B------:R-:W-:Y:S05]  /*30660*/  BSYNC B1 ;  /* 0x0000000000017941 */ /* 0x000fea0003800000 */
.L_x_4663:
        /* <DEDUP_REMOVED lines=8> */
.L_x_4665:
[----:B------:R-:W-:Y:S02]  /*306f0*/  IMAD.MOV.U32 R13, RZ, RZ, R45 ;  /* 0x000000ffff0d7224 */ /* 0x000fe400078e002d */
[----:B------:R-:W-:-:S07]  /*30700*/  IMAD.MOV.U32 R7, RZ, RZ, R14 ;  /* 0x000000ffff077224 */ /* 0x000fce00078e000e */
[----:B------:R-:W-:Y:S05]  /*30710*/  WARPSYNC.COLLECTIVE R15, `(.L_x_4666) ;  /* 0x000000000f087348 */ /* 0x000fea0003c00000 */
[----:B------:R0:W1:Y:S02]  /*30720*/  SHFL.IDX P6, R14, R13, R12, R11 ;  /* 0x0000000c0d0e7389 */ /* 0x00006400000c000b */
[----:B01----:R-:W-:Y:S01]  /*30730*/  ENDCOLLECTIVE ;  /* 0x000000000000791b */ /* 0x003fe20003800000 */
.L_x_4666:
[----:B------:R-:W-:Y:S02]  /*30740*/  IMAD.MOV.U32 R13, RZ, RZ, R26 ;  /* 0x000000ffff0d7224 */ /* 0x000fe400078e001a */
[----:B------:R-:W-:-:S07]  /*30750*/  IMAD.MOV.U32 R3, RZ, RZ, R14 ;  /* 0x000000ffff037224 */ /* 0x000fce00078e000e */
[----:B------:R-:W-:Y:S05]  /*30760*/  WARPSYNC.COLLECTIVE R15, `(.L_x_4667) ;  /* 0x000000000f087348 */ /* 0x000fea0003c00000 */
[----:B------:R0:W1:Y:S02]  /*30770*/  SHFL.IDX P6, R14, R13, R12, R11 ;  /* 0x0000000c0d0e7389 */ /* 0x00006400000c000b */
[----:B01----:R-:W-:Y:S01]  /*30780*/  ENDCOLLECTIVE ;  /* 0x000000000000791b */ /* 0x003fe20003800000 */
.L_x_4667:
[----:B------:R-:W-:Y:S01]  /*30790*/  IMAD.MOV.U32 R39, RZ, RZ, R14 ;  /* 0x000000ffff277224 */ /* 0x000fe200078e000e */
[----:B------:R-:W-:Y:S06]  /*307a0*/  BRA `(.L_x_4668) ;  /* 0xfffffe1c00007947 */ /* 0x000fec000383ffff */
.L_x_4410:
[----:B-1----:R1:W4:Y:S02]  /*307b0*/  SYNCS.PHASECHK.TRANS64.TRYWAIT P0, [R18+URZ+0x33400], R3 ;  /* 0x03340003120075a7 */ /* 0x002324000800017f */
[----:B----4-:R-:W-:Y:S05]  /*307c0*/  @!P0 NANOSLEEP.SYNCS 0x989680 ;  /* 0x009896800000895d */ /* 0x010fea0003900000 */
[----:B------:R-:W4:Y:S02]  /*307d0*/  @!P0 SYNCS.PHASECHK.TRANS64 P0, [R18+URZ+0x33400], R3 ;  /* 0x03340003120085a7 */ /* 0x000f24000800007f */
[----:B----4-:R-:W-:Y:S05]  /*307e0*/  @!P0 BRA `(.L_x_4410) ;  /* 0xfffffffc00f08947 */ /* 0x010fea000383ffff */
[----:B------:R-:W-:Y:S05]  /*307f0*/  BRA `(.L_x_4669) ;  /* 0xfffffe2000687947 */ /* 0x000fea000383ffff */
.L_x_4422:
        /* <DEDUP_REMOVED lines=8> */
.L_x_4671:
[----:B------:R-:W-:Y:S05]  /*30880*/  BSYNC B1 ;  /* 0x0000000000017941 */ /* 0x000fea0003800000 */
.L_x_4670:
        /* <DEDUP_REMOVED lines=8> */
.L_x_4672:
[----:B------:R-:W-:Y:S02]  /*30910*/  IMAD.MOV.U32 R13, RZ, RZ, R45 ;  /* 0x000000ffff0d7224 */ /* 0x000fe400078e002d */
[----:B------:R-:W-:-:S07]  /*30920*/  IMAD.MOV.U32 R37, RZ, RZ, R14 ;  /* 0x000000ffff257224 */ /* 0x000fce00078e000e */
[----:B------:R-:W-:Y:S05]  /*30930*/  WARPSYNC.COLLECTIVE R15, `(.L_x_4673) ;  /* 0x000000000f087348 */ /* 0x000fea0003c00000 */
[----:B------:R0:W1:Y:S02]  /*30940*/  SHFL.IDX P6, R14, R13, R12, R11 ;  /* 0x0000000c0d0e7389 */ /* 0x00006400000c000b */
[----:B01----:R-:W-:Y:S01]  /*30950*/  ENDCOLLECTIVE ;  /* 0x000000000000791b */ /* 0x003fe20003800000 */
.L_x_4673:
[----:B------:R-:W-:Y:S02]  /*30960*/  IMAD.MOV.U32 R13, RZ, RZ, R26 ;  /* 0x000000ffff0d7224 */ /* 0x000fe400078e001a */
[----:B------:R-:W-:-:S07]  /*30970*/  IMAD.MOV.U32 R45, RZ, RZ, R14 ;  /* 0x000000ffff2d7224 */ /* 0x000fce00078e000e */
[----:B------:R-:W-:Y:S05]  /*30980*/  WARPSYNC.COLLECTIVE R15, `(.L_x_4674) ;  /* 0x000000000f087348 */ /* 0x000fea0003c00000 */
[----:B------:R0:W1:Y:S02]  /*30990*/  SHFL.IDX P6, R14, R13, R12, R11 ;  /* 0x0000000c0d0e7389 */ /* 0x00006400000c000b */
[----:B01----:R-:W-:Y:S01]  /*309a0*/  ENDCOLLECTIVE ;  /* 0x000000000000791b */ /* 0x003fe20003800000 */
.L_x_4674:
[----:B------:R-:W-:Y:S01]  /*309b0*/  IMAD.MOV.U32 R47, RZ, RZ, R14 ;  /* 0x000000ffff2f7224 */ /* 0x000fe200078e000e */
[----:B------:R-:W-:Y:S06]  /*309c0*/  BRA `(.L_x_4675) ;  /* 0xfffffe4c00f47947 */ /* 0x000fec000383ffff */
.L_x_4426:
[----:B0-----:R0:W1:Y:S02]  /*309d0*/  SYNCS.PHASECHK.TRANS64.TRYWAIT P0, [R18+URZ+0x33400], R3 ;  /* 0x03340003120075a7 */ /* 0x001064000800017f */
[----:B-1----:R-:W-:Y:S05]  /*309e0*/  @!P0 NANOSLEEP.SYNCS 0x989680 ;  /* 0x009896800000895d */ /* 0x002fea0003900000 */
[----:B------:R-:W1:Y:S02]  /*309f0*/  @!P0 SYNCS.PHASECHK.TRANS64 P0, [R18+URZ+0x33400], R3 ;  /* 0x03340003120085a7 */ /* 0x000e64000800007f */
[----:B-1----:R-:W-:Y:S05]  /*30a00*/  @!P0 BRA `(.L_x_4426) ;  /* 0xfffffffc00f08947 */ /* 0x002fea000383ffff */
[----:B------:R-:W-:Y:S05]  /*30a10*/  BRA `(.L_x_4676) ;  /* 0xfffffe5400007947 */ /* 0x000fea000383ffff */
.L_x_4434:
[----:B--2---:R2:W3:Y:S02]  /*30a20*/  SYNCS.PHASECHK.TRANS64.TRYWAIT P1, [R0+URZ+0x33430], R3 ;  /* 0x03343003000075a7 */ /* 0x0044e4000802017f */
[----:B---3--:R-:W-:Y:S05]  /*30a30*/  @!P1 NANOSLEEP.SYNCS 0x989680 ;  /* 0x009896800000995d */ /* 0x008fea0003900000 */
[----:B------:R-:W3:Y:S02]  /*30a40*/  @!P1 SYNCS.PHASECHK.TRANS64 P1, [R0+URZ+0x33430], R3 ;  /* 0x03343003000095a7 */ /* 0x000ee4000802007f */
[----:B---3--:R-:W-:Y:S05]  /*30a50*/  @!P1 BRA `(.L_x_4434) ;  /* 0xfffffffc00f09947 */ /* 0x008fea000383ffff */
[----:B------:R-:W-:Y:S05]  /*30a60*/  BRA `(.L_x_4433) ;  /* 0xfffffe84004c7947 */ /* 0x000fea000383ffff */
.L_x_4441:
[----:B-1----:R1:W2:Y:S02]  /*30a70*/  SYNCS.PHASECHK.TRANS64.TRYWAIT P2, [R5+URZ+0x33430], R4 ;  /* 0x03343004050075a7 */ /* 0x0022a4000804017f */
[----:B--2---:R-:W-:Y:S05]  /*30a80*/  @!P2 NANOSLEEP.SYNCS 0x989680 ;  /* 0x009896800000a95d */ /* 0x004fea0003900000 */
[----:B------:R-:W2:Y:S02]  /*30a90*/  @!P2 SYNCS.PHASECHK.TRANS64 P2, [R5+URZ+0x33430], R4 ;  /* 0x033430040500a5a7 */ /* 0x000ea4000804007f */
[----:B--2---:R-:W-:Y:S05]  /*30aa0*/  @!P2 BRA `(.L_x_4441) ;  /* 0xfffffffc00f0a947 */ /* 0x004fea000383ffff */
[----:B------:R-:W-:Y:S05]  /*30ab0*/  BRA `(.L_x_4440) ;  /* 0xfffffec0002c7947 */ /* 0x000fea000383ffff */
.L_x_4445:
[----:B-1----:R1:W2:Y:S02]  /*30ac0*/  SYNCS.PHASECHK.TRANS64.TRYWAIT P1, [R4+URZ+0x33450], R3 ;  /* 0x03345003040075a7 */ /* 0x0022a4000802017f */
[----:B--2---:R-:W-:Y:S05]  /*30ad0*/  @!P1 NANOSLEEP.SYNCS 0x989680 ;  /* 0x009896800000995d */ /* 0x004fea0003900000 */
[----:B------:R-:W2:Y:S02]  /*30ae0*/  @!P1 SYNCS.PHASECHK.TRANS64 P1, [R4+URZ+0x33450], R3 ;  /* 0x03345003040095a7 */ /* 0x000ea4000802007f */
[----:B--2---:R-:W-:Y:S05]  /*30af0*/  @!P1 BRA `(.L_x_4445) ;  /* 0xfffffffc00f09947 */ /* 0x004fea000383ffff */
[----:B------:R-:W-:Y:S05]  /*30b00*/  BRA `(.L_x_4442) ;  /* 0xfffffed0006c7947 */ /* 0x000fea000383ffff */
.L_x_4452:
[----:B-1----:R1:W2:Y:S02]  /*30b10*/  SYNCS.PHASECHK.TRANS64.TRYWAIT P1, [R3+URZ+0x33450], R0 ;  /* 0x03345000030075a7 */ /* 0x0022a4000802017f */
[----:B--2---:R-:W-:Y:S05]  /*30b20*/  @!P1 NANOSLEEP.SYNCS 0x989680 ;  /* 0x009896800000995d */ /* 0x004fea0003900000 */
[----:B------:R-:W2:Y:S02]  /*30b30*/  @!P1 SYNCS.PHASECHK.TRANS64 P1, [R3+URZ+0x33450], R0 ;  /* 0x03345000030095a7 */ /* 0x000ea4000802007f */
[----:B--2---:R-:W-:Y:S05]  /*30b40*/  @!P1 BRA `(.L_x_4452) ;  /* 0xfffffffc00f09947 */ /* 0x004fea000383ffff */
[----:B------:R-:W-:Y:S05]  /*30b50*/  BRA `(.L_x_4451) ;  /* 0xfffffef4005c7947 */ /* 0x000fea000383ffff */
.L_x_4456:
        /* <DEDUP_REMOVED lines=8> */
[----:B------:R-:W-:Y:S01]  /*30be0*/  IMAD.MOV.U32 R125, RZ, RZ, RZ ;  /* 0x000000ffff7d7224 */ /* 0x000fe200078e00ff */
[----:B------:R-:W-:Y:S02]  /*30bf0*/  SEL R30, R33, R32, P0 ;  /* 0x00000020211e7207 */ /* 0x000fe40000000000 */
[----:B------:R-:W-:Y:S02]  /*30c00*/  SEL R31, R32, R33, P0 ;  /* 0x00000021201f7207 */ /* 0x000fe40000000000 */
[----:B------:R-:W-:Y:S02]  /*30c10*/  SEL R56, R11, R57, P0 ;  /* 0x000000390b387207 */ /* 0x000fe40000000000 */
[----:B------:R-:W-:-:S02]  /*30c20*/  SEL R32, R15, R60, P0 ;  /* 0x0000003c0f207207 */ /* 0x000fc40000000000 */
[----:B------:R-:W-:Y:S01]  /*30c30*/  SEL R33, R60, R15, P0 ;  /* 0x0000000f3c217207 */ /* 0x000fe20000000000 */
[----:B------:R-:W-:Y:S01]  /*30c40*/  IMAD.MOV.U32 R15, RZ, RZ, -0x1 ;  /* 0xffffffffff0f7424 */ /* 0x000fe200078e00ff */
[----:B------:R-:W-:Y:S02]  /*30c50*/  SEL R54, R100, R12, P0 ;  /* 0x0000000c64367207 */ /* 0x000fe40000000000 */
[----:B------:R-:W-:Y:S01]  /*30c60*/  SEL R55, R12, R100, P0 ;  /* 0x000000640c377207 */ /* 0x000fe20000000000 */
[----:B-----5:R-:W-:Y:S01]  /*30c70*/  IMAD.MOV.U32 R12, RZ, RZ, R0 ;  /* 0x000000ffff0c7224 */ /* 0x020fe200078e0000 */
[----:B------:R-:W-:Y:S02]  /*30c80*/  SEL R57, R57, R11, P0 ;  /* 0x0000000b39397207 */ /* 0x000fe40000000000 */
[----:B------:R-:W-:Y:S02]  /*30c90*/  MOV R11, 0x1c1f ;  /* 0x00001c1f000b7802 */ /* 0x000fe40000000f00 */
[----:B------:R-:W-:-:S02]  /*30ca0*/  SEL R34, R52, R14, P0 ;  /* 0x0000000e34227207 */ /* 0x000fc40000000000 */
[----:B------:R-:W-:-:S07]  /*30cb0*/  SEL R35, R14, R52, P0 ;  /* 0x000000340e237207 */ /* 0x000fce0000000000 */
[----:B0-----:R-:W-:Y:S05]  /*30cc0*/  WARPSYNC.COLLECTIVE R15, `(.L_x_4677) ;  /* 0x000000000f087348 */ /* 0x001fea0003c00000 */
[----:B------:R1:W2:Y:S02]  /*30cd0*/  SHFL.IDX P6, R14, R13, R12, R11 ;  /* 0x0000000c0d0e7389 */ /* 0x0002a400000c000b */
[----:B012---:R-:W-:Y:S01]  /*30ce0*/  ENDCOLLECTIVE ;  /* 0x000000000000791b */ /* 0x007fe20003800000 */
.L_x_4677:
[----:B------:R-:W-:Y:S02]  /*30cf0*/  SEL R119, R8, R109, P0 ;  /* 0x0000006d08777207 */ /* 0x000fe40000000000 */
[----:B------:R-:W-:Y:S02]  /*30d00*/  SEL R142, R109, R8, P0 ;  /* 0x000000086d8e7207 */ /* 0x000fe40000000000 */
[----:B------:R-:W-:Y:S02]  /*30d10*/  SEL R62, R116, R4, P0 ;  /* 0x00000004743e7207 */ /* 0x000fe40000000000 */
[----:B------:R-:W-:Y:S02]  /*30d20*/  SEL R63, R4, R116, P0 ;  /* 0x00000074043f7207 */ /* 0x000fe40000000000 */
[----:B------:R-:W-:Y:S02]  /*30d30*/  LOP3.LUT R116, R0, 0x2, RZ, 0x3c, !PT ;  /* 0x0000000200747812 */ /* 0x000fe400078e3cff */
        /* <DEDUP_REMOVED lines=13> */
.L_x_4678:
        /* <DEDUP_REMOVED lines=19> */
.L_x_4679:
        /* <DEDUP_REMOVED lines=17> */
.L_x_4680:
        /* <DEDUP_REMOVED lines=19> */
.L_x_4681:
        /* <DEDUP_REMOVED lines=18> */
.L_x_4682:
        /* <DEDUP_REMOVED lines=13> */
[----:B------:R-:W-:-:S07]  /*31370*/  MOV R115, R14 ;  /* 0x0000000e00737202 */ /* 0x000fce0000000f00 */
[----:B------:R-:W-:Y:S05]  /*31380*/  WARPSYNC.COLLECTIVE R15, `(.L_x_4683) ;  /* 0x000000000f087348 */ /* 0x000fea0003c00000 */
[----:B------:R0:W1:Y:S02]  /*31390*/  SHFL.IDX P6, R14, R13, R12, R11 ;  /* 0x0000000c0d0e7389 */ /* 0x00006400000c000b */
[----:B01----:R-:W-:Y:S01]  /*313a0*/  ENDCOLLECTIVE ;  /* 0x000000000000791b */ /* 0x003fe20003800000 */
.L_x_4683:
[----:B------:R-:W-:Y:S02]  /*313b0*/  IMAD.MOV.U32 R13, RZ, RZ, R143 ;  /* 0x000000ffff0d7224 */ /* 0x000fe400078e008f */
[----:B------:R-:W-:-:S07]  /*313c0*/  IMAD.MOV.U32 R83, RZ, RZ, R14 ;  /* 0x000000ffff537224 */ /* 0x000fce00078e000e */
[----:B------:R-:W-:Y:S05]  /*313d0*/  WARPSYNC.COLLECTIVE R15, `(.L_x_4684) ;  /* 0x000000000f087348 */ /* 0x000fea0003c00000 */
[----:B------:R0:W1:Y:S02]  /*313e0*/  SHFL.IDX P6, R14, R13, R12, R11 ;  /* 0x0000000c0d0e7389 */ /* 0x00006400000c000b */
[----:B01----:R-:W-:Y:S01]  /*313f0*/  ENDCOLLECTIVE ;  /* 0x000000000000791b */ /* 0x003fe20003800000 */
.L_x_4684:
        /* <DEDUP_REMOVED lines=8> */
.L_x_4685:
[----:B------:R-:W-:Y:S02]  /*31480*/  SEL R113, R115, R89, P0 ;  /* 0x0000005973717207 */ /* 0x000fe40000000000 */
[----:B------:R-:W-:Y:S01]  /*31490*/  SEL R115, R89, R115, P0 ;  /* 0x0000007359737207 */ /* 0x000fe20000000000 */
[----:B------:R-:W-:Y:S02]  /*314a0*/  IMAD.MOV.U32 R13, RZ, RZ, R119 ;  /* 0x000000ffff0d7224 */ /* 0x000fe400078e0077 */
[----:B------:R-:W-:-:S07]  /*314b0*/  IMAD.MOV.U32 R118, RZ, RZ, R14 ;  /* 0x000000ffff767224 */ /* 0x000fce00078e000e */
[----:B------:R-:W-:Y:S05]  /*314c0*/  WARPSYNC.COLLECTIVE R15, `(.L_x_4686) ;  /* 0x000000000f087348 */ /* 0x000fea0003c00000 */
[----:B------:R0:W1:Y:S02]  /*314d0*/  SHFL.IDX P6, R14, R13, R12, R11 ;  /* 0x0000000c0d0e7389 */ /* 0x00006400000c000b */
[----:B01----:R-:W-:Y:S01]  /*314e0*/  ENDCOLLECTIVE ;  /* 0x000000000000791b */ /* 0x003fe20003800000 */
.L_x_4686:
[----:B------:R-:W-:Y:S02]  /*314f0*/  IMAD.MOV.U32 R13, RZ, RZ, R139 ;  /* 0x000000ffff0d7224 */ /* 0x000fe400078e008b */
[----:B------:R-:W-:Y:S02]  /*31500*/  IMAD.MOV.U32 R12, RZ, RZ, R116 ;  /* 0x000000ffff0c7224 */ /* 0x000fe400078e0074 */
[----:B------:R-:W-:-:S07]  /*31510*/  IMAD.MOV.U32 R119, RZ, RZ, R14 ;  /* 0x000000ffff777224 */ /* 0x000fce00078e000e */
[----:B------:R-:W-:Y:S05]  /*31520*/  WARPSYNC.COLLECTIVE R15, `(.L_x_4687) ;  /* 0x000000000f087348 */ /* 0x000fea0003c00000 */
[----:B------:R0:W1:Y:S02]  /*31530*/  SHFL.IDX P6, R14, R13, R12, R11 ;  /* 0x0000000c0d0e7389 */ /* 0x00006400000c000b */
[----:B01----:R-:W-:Y:S01]  /*31540*/  ENDCOLLECTIVE ;  /* 0x000000000000791b */ /* 0x003fe20003800000 */
.L_x_4687:
[----:B------:R-:W-:Y:S01]  /*31550*/  MOV R13, R142 ;  /* 0x0000008e000d7202 */ /* 0x000fe20000000f00 */
[----:B------:R-:W-:-:S07]  /*31560*/  IMAD.MOV.U32 R81, RZ, RZ, R14 ;  /* 0x000000ffff517224 */ /* 0x000fce00078e000e */
[----:B------:R-:W-:Y:S05]  /*31570*/  WARPSYNC.COLLECTIVE R15, `(.L_x_4688) ;  /* 0x000000000f087348 */ /* 0x000fea0003c00000 */
[----:B------:R0:W1:Y:S02]  /*31580*/  SHFL.IDX P6, R14, R13, R12, R11 ;  /* 0x0000000c0d0e7389 */ /* 0x00006400000c000b */
[----:B01----:R-:W-:Y:S01]  /*31590*/  ENDCOLLECTIVE ;  /* 0x000000000000791b */ /* 0x003fe20003800000 */
.L_x_4688:
[----:B------:R-:W-:Y:S02]  /*315a0*/  IMAD.MOV.U32 R13, RZ, RZ, R75 ;  /* 0x000000ffff0d7224 */ /* 0x000fe400078e004b */
[----:B------:R-:W-:Y:S02]  /*315b0*/  IMAD.MOV.U32 R12, RZ, RZ, R0 ;  /* 0x000000ffff0c7224 */ /* 0x000fe400078e0000 */
[----:B------:R-:W-:-:S07]  /*315c0*/  IMAD.MOV.U32 R85, RZ, RZ, R14 ;  /* 0x000000ffff557224 */ /* 0x000fce00078e000e */
[----:B------:R-:W-:Y:S05]  /*315d0*/  WARPSYNC.COLLECTIVE R15, `(.L_x_4689) ;  /* 0x000000000f087348 */ /* 0x000fea0003c00000 */
[----:B------:R0:W1:Y:S02]  /*315e0*/  SHFL.IDX P6, R14, R13, R12, R11 ;  /* 0x0000000c0d0e7389 */ /* 0x00006400000c000b */
[----:B01----:R-:W-:Y:S01]  /*315f0*/  ENDCOLLECTIVE ;  /* 0x000000000000791b */ /* 0x003fe20003800000 */
.L_x_4689:
[----:B------:R-:W-:Y:S02]  /*31600*/  SEL R117, R119, R85, P0 ;  /* 0x0000005577757207 */ /* 0x000fe40000000000 */
[----:B------:R-:W-:Y:S01]  /*31610*/  SEL R119, R85, R119, P0 ;  /* 0x0000007755777207 */ /* 0x000fe20000000000 */
[----:B------:R-:W-:Y:S02]  /*31620*/  IMAD.MOV.U32 R13, RZ, RZ, R122 ;  /* 0x000000ffff0d7224 */ /* 0x000fe400078e007a */
[----:B------:R-:W-:-:S07]  /*31630*/  IMAD.MOV.U32 R3, RZ, RZ, R14 ;  /* 0x000000ffff037224 */ /* 0x000fce00078e000e */
[----:B------:R-:W-:Y:S05]  /*31640*/  WARPSYNC.COLLECTIVE R15, `(.L_x_4690) ;  /* 0x000000000f087348 */ /* 0x000fea0003c00000 */
[----:B------:R0:W1:Y:S02]  /*31650*/  SHFL.IDX P6, R14, R13, R12, R11 ;  /* 0x0000000c0d0e7389 */ /* 0x00006400000c000b */
[----:B01----:R-:W-:Y:S01]  /*31660*/  ENDCOLLECTIVE ;  /* 0x000000000000791b */ /* 0x003fe20003800000 */
.L_x_4690:
[----:B------:R-:W-:Y:S01]  /*31670*/  MOV R13, R121 ;  /* 0x00000079000d7202 */ /* 0x000fe20000000f00 */
[----:B------:R-:W-:Y:S02]  /*31680*/  IMAD.MOV.U32 R12, RZ, RZ, R116 ;  /* 0x000000ffff0c7224 */ /* 0x000fe400078e0074 */
[----:B------:R-:W-:-:S07]  /*31690*/  IMAD.MOV.U32 R122, RZ, RZ, R14 ;  /* 0x000000ffff7a7224 */ /* 0x000fce00078e000e */
[----:B------:R-:W-:Y:S05]  /*316a0*/  WARPSYNC.COLLECTIVE R15, `(.L_x_4691) ;  /* 0x000000000f087348 */ /* 0x000fea0003c00000 */
[----:B------:R0:W1:Y:S02]  /*316b0*/  SHFL.IDX P6, R14, R13, R12, R11 ;  /* 0x0000000c0d0e7389 */ /* 0x00006400000c000b */
[----:B01----:R-:W-:Y:S01]  /*316c0*/  ENDCOLLECTIVE ;  /* 0x000000000000791b */ /* 0x003fe20003800000 */
.L_x_4691:
[----:B------:R-:W-:Y:S02]  /*316d0*/  IMAD.MOV.U32 R13, RZ, RZ, R140 ;  /* 0x000000ffff0d7224 */ /* 0x000fe400078e008c */
[----:B------:R-:W-:-:S07]  /*316e0*/  IMAD.MOV.U32 R4, RZ, RZ, R14 ;  /* 0x000000ffff047224 */ /* 0x000fce00078e000e */
[----:B------:R-:W-:Y:S05]  /*316f0*/  WARPSYNC.COLLECTIVE R15, `(.L_x_4692) ;  /* 0x000000000f087348 */ /* 0x000fea0003c00000 */
[----:B------:R0:W1:Y:S02]  /*31700*/  SHFL.IDX P6, R14, R13, R12, R11 ;  /* 0x0000000c0d0e7389 */ /* 0x00006400000c000b */
[----:B01----:R-:W-:Y:S01]  /*31710*/  ENDCOLLECTIVE ;  /* 0x000000000000791b */ /* 0x003fe20003800000 */
.L_x_4692:
[----:B------:R-:W-:Y:S01]  /*31720*/  IMAD.MOV.U32 R13, RZ, RZ, R120 ;  /* 0x000000ffff0d7224 */ /* 0x000fe200078e0078 */
[----:B------:R-:W-:Y:S01]  /*31730*/  SEL R120, R3, R4, P0 ;  /* 0x0000000403787207 */ /* 0x000fe20000000000 */
[----:B------:R-:W-:Y:S01]  /*31740*/  IMAD.MOV.U32 R12, RZ, RZ, R0 ;  /* 0x000000ffff0c7224 */ /* 0x000fe200078e0000 */
[----:B------:R-:W-:Y:S01]  /*31750*/  SEL R3, R4, R3, P0 ;  /* 0x0000000304037207 */ /* 0x000fe20000000000 */
[----:B------:R-:W-:-:S07]  /*31760*/  IMAD.MOV.U32 R75, RZ, RZ, R14 ;  /* 0x000000ffff4b7224 */ /* 0x000fce00078e000e */
[----:B------:R-:W-:Y:S05]  /*31770*/  WARPSYNC.COLLECTIVE R15, `(.L_x_4693) ;  /* 0x000000000f087348 */ /* 0x000fea0003c00000 */
[----:B------:R0:W1:Y:S02]  /*31780*/  SHFL.IDX P6, R14, R13, R12, R11 ;  /* 0x0000000c0d0e7389 */ /* 0x00006400000c000b */
[----:B01----:R-:W-:Y:S01]  /*31790*/  ENDCOLLECTIVE ;  /* 0x000000000000791b */ /* 0x003fe20003800000 */
.L_x_4693:
[----:B------:R-:W-:Y:S02]  /*317a0*/  SEL R121, R122, R75, P0 ;  /* 0x0000004b7a797207 */ /* 0x000fe40000000000 */
[----:B------:R-:W-:Y:S01]  /*317b0*/  SEL R122, R75, R122, P0 ;  /* 0x0000007a4b7a7207 */ /* 0x000fe20000000000 */
[----:B------:R-:W-:Y:S01]  /*317c0*/  IMAD.MOV.U32 R13, RZ, RZ, R5 ;  /* 0x000000ffff0d7224 */ /* 0x000fe200078e0005 */
[----:B------:R-:W-:-:S07]  /*317d0*/  MOV R7, R14 ;  /* 0x0000000e00077202 */ /* 0x000fce0000000f00 */
[----:B------:R-:W-:Y:S05]  /*317e0*/  WARPSYNC.COLLECTIVE R15, `(.L_x_4694) ;  /* 0x000000000f087348 */ /* 0x000fea0003c00000 */
[----:B------:R0:W1:Y:S02]  /*317f0*/  SHFL.IDX P6, R14, R13, R12, R11 ;  /* 0x0000000c0d0e7389 */ /* 0x00006400000c000b */
[----:B01----:R-:W-:Y:S01]  /*31800*/  ENDCOLLECTIVE ;  /* 0x000000000000791b */ /* 0x003fe20003800000 */
.L_x_4694:
[----:B------:R-:W-:Y:S02]  /*31810*/  IMAD.MOV.U32 R13, RZ, RZ, R8 ;  /* 0x000000ffff0d7224 */ /* 0x000fe400078e0008 */
[----:B------:R-:W-:Y:S02]  /*31820*/  IMAD.MOV.U32 R12, RZ, RZ, R116 ;  /* 0x000000ffff0c7224 */ /* 0x000fe400078e0074 */
[----:B------:R-:W-:-:S07]  /*31830*/  IMAD.MOV.U32 R5, RZ, RZ, R14 ;  /* 0x000000ffff057224 */ /* 0x000fce00078e000e */
[----:B------:R-:W-:Y:S05]  /*31840*/  WARPSYNC.COLLECTIVE R15, `(.L_x_4695) ;  /* 0x000000000f087348 */ /* 0x000fea0003c00000 */
[----:B------:R0:W1:Y:S02]  /*31850*/  SHFL.IDX P6, R14, R13, R12, R11 ;  /* 0x0000000c0d0e7389 */ /* 0x00006400000c000b */
[----:B01----:R-:W-:Y:S01]  /*31860*/  ENDCOLLECTIVE ;  /* 0x000000000000791b */ /* 0x003fe20003800000 */
.L_x_4695:
[----:B------:R-:W-:Y:S02]  /*31870*/  IMAD.MOV.U32 R13, RZ, RZ, R127 ;  /* 0x000000ffff0d7224 */ /* 0x000fe400078e007f */
[----:B------:R-:W-:-:S07]  /*31880*/  IMAD.MOV.U32 R8, RZ, RZ, R14 ;  /* 0x000000ffff087224 */ /* 0x000fce00078e000e */
[----:B------:R-:W-:Y:S05]  /*31890*/  WARPSYNC.COLLECTIVE R15, `(.L_x_4696) ;  /* 0x000000000f087348 */ /* 0x000fea0003c00000 */
[----:B------:R0:W1:Y:S02]  /*318a0*/  SHFL.IDX P6, R14, R13, R12, R11 ;  /* 0x0000000c0d0e7389 */ /* 0x00006400000c000b */
[----:B01----:R-:W-:Y:S01]  /*318b0*/  ENDCOLLECTIVE ;  /* 0x000000000000791b */ /* 0x003fe20003800000 */
.L_x_4696:
[----:B------:R-:W-:Y:S02]  /*318c0*/  IMAD.MOV.U32 R13, RZ, RZ, R93 ;  /* 0x000000ffff0d7224 */ /* 0x000fe400078e005d */
[----:B------:R-:W-:Y:S01]  /*318d0*/  IMAD.MOV.U32 R12, RZ, RZ, R0 ;  /* 0x000000ffff0c7224 */ /* 0x000fe200078e0000 */
[----:B------:R-:W-:-:S07]  /*318e0*/  MOV R6, R14 ;  /* 0x0000000e00067202 */ /* 0x000fce0000000f00 */
[----:B------:R-:W-:Y:S05]  /*318f0*/  WARPSYNC.COLLECTIVE R15, `(.L_x_4697) ;  /* 0x000000000f087348 */ /* 0x000fea0003c00000 */
[----:B------:R0:W1:Y:S02]  /*31900*/  SHFL.IDX P6, R14, R13, R12, R11 ;  /* 0x0000000c0d0e7389 */ /* 0x00006400000c000b */
[----:B01----:R-:W-:Y:S01]  /*31910*/  ENDCOLLECTIVE ;  /* 0x000000000000791b */ /* 0x003fe20003800000 */
.L_x_4697:
[----:B------:R-:W-:Y:S02]  /*31920*/  SEL R4, R5, R6, P0 ;  /* 0x0000000605047207 */ /* 0x000fe40000000000 */
[----:B------:R-:W-:Y:S02]  /*31930*/  SEL R5, R6, R5, P0 ;  /* 0x0000000506057207 */ /* 0x000fe40000000000 */
[----:B------:R-:W-:Y:S02]  /*31940*/  SEL R6, R7, R8, P0 ;  /* 0x0000000807067207 */ /* 0x000fe40000000000 */
[----:B------:R-:W-:Y:S01]  /*31950*/  SEL R7, R8, R7, P0 ;  /* 0x0000000708077207 */ /* 0x000fe20000000000 */
[----:B------:R-:W-:Y:S02]  /*31960*/  IMAD.MOV.U32 R13, RZ, RZ, R9 ;  /* 0x000000ffff0d7224 */ /* 0x000fe400078e0009 */
[----:B------:R-:W-:-:S07]  /*31970*/  IMAD.MOV.U32 R20, RZ, RZ, R14 ;  /* 0x000000ffff147224 */ /* 0x000fce00078e000e */
[----:B------:R-:W-:Y:S05]  /*31980*/  WARPSYNC.COLLECTIVE R15, `(.L_x_4698) ;  /* 0x000000000f087348 */ /* 0x000fea0003c00000 */
[----:B------:R0:W1:Y:S02]  /*31990*/  SHFL.IDX P6, R14, R13, R12, R11 ;  /* 0x0000000c0d0e7389 */ /* 0x00006400000c000b */
[----:B01----:R-:W-:Y:S01]  /*319a0*/  ENDCOLLECTIVE ;  /* 0x000000000000791b */ /* 0x003fe20003800000 */
.L_x_4698:
[----:B------:R-:W-:Y:S01]  /*319b0*/  IMAD.MOV.U32 R13, RZ, RZ, R21 ;  /* 0x000000ffff0d7224 */ /* 0x000fe200078e0015 */
[----:B------:R-:W-:Y:S01]  /*319c0*/  MOV R12, R116 ;  /* 0x00000074000c7202 */ /* 0x000fe20000000f00 */
[----:B------:R-:W-:-:S07]  /*319d0*/  IMAD.MOV.U32 R9, RZ, RZ, R14 ;  /* 0x000000ffff097224 */ /* 0x000fce00078e000e */
[----:B------:R-:W-:Y:S05]  /*319e0*/  WARPSYNC.COLLECTIVE R15, `(.L_x_4699) ;  /* 0x000000000f087348 */ /* 0x000fea0003c00000 */
[----:B------:R0:W1:Y:S02]  /*319f0*/  SHFL.IDX P6, R14, R13, R12, R11 ;  /* 0x0000000c0d0e7389 */ /* 0x00006400000c000b */
[----:B01----:R-:W-:Y:S01]  /*31a00*/  ENDCOLLECTIVE ;  /* 0x000000000000791b */ /* 0x003fe20003800000 */
.L_x_4699:
[----:B------:R-:W-:Y:S02]  /*31a10*/  IMAD.MOV.U32 R13, RZ, RZ, R10 ;  /* 0x000000ffff0d7224 */ /* 0x000fe400078e000a */
[----:B------:R-:W-:-:S07]  /*31a20*/  IMAD.MOV.U32 R21, RZ, RZ, R14 ;  /* 0x000000ffff157224 */ /* 0x000fce00078e000e */
[----:B------:R-:W-:Y:S05]  /*31a30*/  WARPSYNC.COLLECTIVE R15, `(.L_x_4700) ;  /* 0x000000000f087348 */ /* 0x000fea0003c00000 */
[----:B------:R0:W1:Y:S02]  /*31a40*/  SHFL.IDX P6, R14, R13, R12, R11 ;  /* 0x0000000c0d0e7389 */ /* 0x00006400000c000b */
[----:B01----:R-:W-:Y:S01]  /*31a50*/  ENDCOLLECTIVE ;  /* 0x000000000000791b */ /* 0x003fe20003800000 */
.L_x_4700:
[----:B------:R-:W-:Y:S02]  /*31a60*/  IMAD.MOV.U32 R13, RZ, RZ, R26 ;  /* 0x000000ffff0d7224 */ /* 0x000fe400078e001a */
[----:B------:R-:W-:Y:S02]  /*31a70*/  IMAD.MOV.U32 R12, RZ, RZ, R0 ;  /* 0x000000ffff0c7224 */ /* 0x000fe400078e0000 */
[----:B------:R-:W-:-:S07]  /*31a80*/  IMAD.MOV.U32 R10, RZ, RZ, R14 ;  /* 0x000000ffff0a7224 */ /* 0x000fce00078e000e */
[----:B------:R-:W-:Y:S05]  /*31a90*/  WARPSYNC.COLLECTIVE R15, `(.L_x_4701) ;  /* 0x000000000f087348 */ /* 0x000fea0003c00000 */
[----:B------:R0:W1:Y:S02]  /*31aa0*/  SHFL.IDX P6, R14, R13, R12, R11 ;  /* 0x0000000c0d0e7389 */ /* 0x00006400000c000b */
[----:B01----:R-:W-:Y:S01]  /*31ab0*/  ENDCOLLECTIVE ;  /* 0x000000000000791b */ /* 0x003fe20003800000 */
.L_x_4701:
[----:B------:R-:W-:Y:S02]  /*31ac0*/  SEL R8, R9, R10, P0 ;  /* 0x0000000a09087207 */ /* 0x000fe40000000000 */
[----:B------:R-:W-:Y:S02]  /*31ad0*/  SEL R9, R10, R9, P0 ;  /* 0x000000090a097207 */ /* 0x000fe40000000000 */
[----:B------:R-:W-:Y:S02]  /*31ae0*/  SEL R10, R20, R21, P0 ;  /* 0x00000015140a7207 */ /* 0x000fe40000000000 */
[----:B------:R-:W-:Y:S02]  /*31af0*/  SEL R20, R21, R20, P0 ;  /* 0x0000001415147207 */ /* 0x000fe40000000000 */
[----:B------:R-:W-:Y:S01]  /*31b00*/  MOV R13, R24 ;  /* 0x00000018000d7202 */ /* 0x000fe20000000f00 */
[----:B------:R-:W-:-:S07]  /*31b10*/  IMAD.MOV.U32 R26, RZ, RZ, R14 ;  /* 0x000000ffff1a7224 */ /* 0x000fce00078e000e */
[----:B------:R-:W-:Y:S05]  /*31b20*/  WARPSYNC.COLLECTIVE R15, `(.L_x_4702) ;  /* 0x000000000f087348 */ /* 0x000fea0003c00000 */
[----:B------:R0:W1:Y:S02]  /*31b30*/  SHFL.IDX P6, R14, R13, R12, R11 ;  /* 0x0000000c0d0e7389 */ /* 0x00006400000c000b */
[----:B01----:R-:W-:Y:S01]  /*31b40*/  ENDCOLLECTIVE ;  /* 0x000000000000791b */ /* 0x003fe20003800000 */
.L_x_4702:
[----:B------:R-:W-:Y:S02]  /*31b50*/  IMAD.MOV.U32 R13, RZ, RZ, R27 ;  /* 0x000000ffff0d7224 */ /* 0x000fe400078e001b */
[----:B------:R-:W-:Y:S02]  /*31b60*/  IMAD.MOV.U32 R12, RZ, RZ, R116 ;  /* 0x000000ffff0c7224 */ /* 0x000fe400078e0074 */
[----:B------:R-:W-:-:S07]  /*31b70*/  IMAD.MOV.U32 R24, RZ, RZ, R14 ;  /* 0x000000ffff187224 */ /* 0x000fce00078e000e */
[----:B------:R-:W-:Y:S05]  /*31b80*/  WARPSYNC.COLLECTIVE R15, `(.L_x_4703) ;  /* 0x000000000f087348 */ /* 0x000fea0003c00000 */
[----:B------:R0:W1:Y:S02]  /*31b90*/  SHFL.IDX P6, R14, R13, R12, R11 ;  /* 0x0000000c0d0e7389 */ /* 0x00006400000c000b */
[----:B01----:R-:W-:Y:S01]  /*31ba0*/  ENDCOLLECTIVE ;  /* 0x000000000000791b */ /* 0x003fe20003800000 */
.L_x_4703:
[----:B------:R-:W-:Y:S02]  /*31bb0*/  IMAD.MOV.U32 R13, RZ, RZ, R25 ;  /* 0x000000ffff0d7224 */ /* 0x000fe400078e0019 */
[----:B------:R-:W-:-:S07]  /*31bc0*/  IMAD.MOV.U32 R27, RZ, RZ, R14 ;  /* 0x000000ffff1b7224 */ /* 0x000fce00078e000e */
[----:B------:R-:W-:Y:S05]  /*31bd0*/  WARPSYNC.COLLECTIVE R15, `(.L_x_4704) ;  /* 0x000000000f087348 */ /* 0x000fea0003c00000 */
[----:B------:R0:W1:Y:S02]  /*31be0*/  SHFL.IDX P6, R14, R13, R12, R11 ;  /* 0x0000000c0d0e7389 */ /* 0x00006400000c000b */
[----:B01----:R-:W-:Y:S01]  /*31bf0*/  ENDCOLLECTIVE ;  /* 0x000000000000791b */ /* 0x003fe20003800000 */
.L_x_4704:
[----:B------:R-:W-:Y:S01]  /*31c00*/  MOV R13, R30 ;  /* 0x0000001e000d7202 */ /* 0x000fe20000000f00 */
[----:B------:R-:W-:Y:S02]  /*31c10*/  IMAD.MOV.U32 R12, RZ, RZ, R0 ;  /* 0x000000ffff0c7224 */ /* 0x000fe400078e0000 */
[----:B------:R-:W-:-:S07]  /*31c20*/  IMAD.MOV.U32 R25, RZ, RZ, R14 ;  /* 0x000000ffff197224 */ /* 0x000fce00078e000e */
[----:B------:R-:W-:Y:S05]  /*31c30*/  WARPSYNC.COLLECTIVE R15, `(.L_x_4705) ;  /* 0x000000000f087348 */ /* 0x000fea0003c00000 */
[----:B------:R0:W1:Y:S02]  /*31c40*/  SHFL.IDX P6, R14, R13, R12, R11 ;  /* 0x0000000c0d0e7389 */ /* 0x00006400000c000b */
[----:B01----:R-:W-:Y:S01]  /*31c50*/  ENDCOLLECTIVE ;  /* 0x000000000000791b */ /* 0x003fe20003800000 */
.L_x_4705:
        /* <DEDUP_REMOVED lines=9> */
.L_x_4706:
[----:B------:R-:W-:Y:S02]  /*31cf0*/  IMAD.MOV.U32 R13, RZ, RZ, R31 ;  /* 0x000000ffff0d7224 */ /* 0x000fe400078e001f */
[----:B------:R-:W-:Y:S02]  /*31d00*/  IMAD.MOV.U32 R12, RZ, RZ, R116 ;  /* 0x000000ffff0c7224 */ /* 0x000fe400078e0074 */
[----:B------:R-:W-:-:S07]  /*31d10*/  IMAD.MOV.U32 R28, RZ, RZ, R14 ;  /* 0x000000ffff1c7224 */ /* 0x000fce00078e000e */
[----:B------:R-:W-:Y:S05]  /*31d20*/  WARPSYNC.COLLECTIVE R15, `(.L_x_4707) ;  /* 0x000000000f087348 */ /* 0x000fea0003c00000 */
[----:B------:R0:W1:Y:S02]  /*31d30*/  SHFL.IDX P6, R14, R13, R12, R11 ;  /* 0x0000000c0d0e7389 */ /* 0x00006400000c000b */
[----:B01----:R-:W-:Y:S01]  /*31d40*/  ENDCOLLECTIVE ;  /* 0x000000000000791b */ /* 0x003fe20003800000 */
.L_x_4707:
[----:B------:R-:W-:Y:S01]  /*31d50*/  IMAD.MOV.U32 R13, RZ, RZ, R29 ;  /* 0x000000ffff0d7224 */ /* 0x000fe200078e001d */
[----:B------:R-:W-:-:S07]  /*31d60*/  MOV R31, R14 ;  /* 0x0000000e001f7202 */ /* 0x000fce0000000f00 */
[----:B------:R-:W-:Y:S05]  /*31d70*/  WARPSYNC.COLLECTIVE R15, `(.L_x_4708) ;  /* 0x000000000f087348 */ /* 0x000fea0003c00000 */
[----:B------:R0:W1:Y:S02]  /*31d80*/  SHFL.IDX P6, R14, R13, R12, R11 ;  /* 0x0000000c0d0e7389 */ /* 0x00006400000c000b */
[----:B01----:R-:W-:Y:S01]  /*31d90*/  ENDCOLLECTIVE ;  /* 0x000000000000791b */ /* 0x003fe20003800000 */
.L_x_4708:
[----:B------:R-:W-:Y:S02]  /*31da0*/  IMAD.MOV.U32 R13, RZ, RZ, R34 ;  /* 0x000000ffff0d7224 */ /* 0x000fe400078e0022 */
[----:B------:R-:W-:Y:S02]  /*31db0*/  IMAD.MOV.U32 R12, RZ, RZ, R0 ;  /* 0x000000ffff0c7224 */ /* 0x000fe400078e0000 */
[----:B------:R-:W-:-:S07]  /*31dc0*/  IMAD.MOV.U32 R29, RZ, RZ, R14 ;  /* 0x000000ffff1d7224 */ /* 0x000fce00078e000e */
[----:B------:R-:W-:Y:S05]  /*31dd0*/  WARPSYNC.COLLECTIVE R15, `(.L_x_4709) ;  /* 0x000000000f087348 */ /* 0x000fea0003c00000 */
[----:B------:R0:W1:Y:S02]  /*31de0*/  SHFL.IDX P6, R14, R13, R12, R11 ;  /* 0x0000000c0d0e7389 */ /* 0x00006400000c000b */
[----:B01----:R-:W-:Y:S01]  /*31df0*/  ENDCOLLECTIVE ;  /* 0x000000000000791b */ /* 0x003fe20003800000 */
.L_x_4709:
        /* <DEDUP_REMOVED lines=9> */
.L_x_4710:
[----:B------:R-:W-:Y:S02]  /*31e90*/  IMAD.MOV.U32 R13, RZ, RZ, R35 ;  /* 0x000000ffff0d7224 */ /* 0x000fe400078e0023 */
[----:B------:R-:W-:Y:S01]  /*31ea0*/  IMAD.MOV.U32 R12, RZ, RZ, R116 ;  /* 0x000000ffff0c7224 */ /* 0x000fe200078e0074 */
[----:B------:R-:W-:-:S07]  /*31eb0*/  MOV R32, R14 ;  /* 0x0000000e00207202 */ /* 0x000fce0000000f00 */
[----:B------:R-:W-:Y:S05]  /*31ec0*/  WARPSYNC.COLLECTIVE R15, `(.L_x_4711) ;  /* 0x000000000f087348 */ /* 0x000fea0003c00000 */
[----:B------:R0:W1:Y:S02]  /*31ed0*/  SHFL.IDX P6, R14, R13, R12, R11 ;  /* 0x0000000c0d0e7389 */ /* 0x00006400000c000b */
[----:B01----:R-:W-:Y:S01]  /*31ee0*/  ENDCOLLECTIVE ;  /* 0x000000000000791b */ /* 0x003fe20003800000 */
.L_x_4711:
[----:B------:R-:W-:Y:S02]  /*31ef0*/  IMAD.MOV.U32 R13, RZ, RZ, R33 ;  /* 0x000000ffff0d7224 */ /* 0x000fe400078e0021 */
[----:B------:R-:W-:-:S07]  /*31f00*/  IMAD.MOV.U32 R35, RZ, RZ, R14 ;  /* 0x000000ffff237224 */ /* 0x000fce00078e000e */
[----:B------:R-:W-:Y:S05]  /*31f10*/  WARPSYNC.COLLECTIVE R15, `(.L_x_4712) ;  /* 0x000000000f087348 */ /* 0x000fea0003c00000 */
[----:B------:R0:W1:Y:S02]  /*31f20*/  SHFL.IDX P6, R14, R13, R12, R11 ;  /* 0x0000000c0d0e7389 */ /* 0x00006400000c000b */
[----:B01----:R-:W-:Y:S01]  /*31f30*/  ENDCOLLECTIVE ;  /* 0x000000000000791b */ /* 0x003fe20003800000 */
.L_x_4712:
[----:B------:R-:W-:Y:S01]  /*31f40*/  IMAD.MOV.U32 R13, RZ, RZ, R54 ;  /* 0x000000ffff0d7224 */ /* 0x000fe200078e0036 */
[----:B------:R-:W-:Y:S01]  /*31f50*/  MOV R12, R0 ;  /* 0x00000000000c7202 */ /* 0x000fe20000000f00 */
[----:B------:R-:W-:-:S07]  /*31f60*/  IMAD.MOV.U32 R33, RZ, RZ, R14 ;  /* 0x000000ffff217224 */ /* 0x000fce00078e000e */
[----:B------:R-:W-:Y:S05]  /*31f70*/  WARPSYNC.COLLECTIVE R15, `(.L_x_4713) ;  /* 0x000000000f087348 */ /* 0x000fea0003c00000 */
[----:B------:R0:W1:Y:S02]  /*31f80*/  SHFL.IDX P6, R14, R13, R12, R11 ;  /* 0x0000000c0d0e7389 */ /* 0x00006400000c000b */
[----:B01----:R-:W-:Y:S01]  /*31f90*/  ENDCOLLECTIVE ;  /* 0x000000000000791b */ /* 0x003fe20003800000 */
.L_x_4713:
        /* <DEDUP_REMOVED lines=9> */
.L_x_4714:
[----:B------:R-:W-:Y:S02]  /*32030*/  IMAD.MOV.U32 R13, RZ, RZ, R55 ;  /* 0x000000ffff0d7224 */ /* 0x000fe400078e0037 */
[----:B------:R-:W-:Y:S02]  /*32040*/  IMAD.MOV.U32 R12, RZ, RZ, R116 ;  /* 0x000000ffff0c7224 */ /* 0x000fe400078e0074 */
[----:B------:R-:W-:-:S07]  /*32050*/  IMAD.MOV.U32 R52, RZ, RZ, R14 ;  /* 0x000000ffff347224 */ /* 0x000fce00078e000e */
[----:B------:R-:W-:Y:S05]  /*32060*/  WARPSYNC.COLLECTIVE R15, `(.L_x_4715) ;  /* 0x000000000f087348 */ /* 0x000fea0003c00000 */
[----:B------:R0:W1:Y:S02]  /*32070*/  SHFL.IDX P6, R14, R13, R12, R11 ;  /* 0x0000000c0d0e7389 */ /* 0x00006400000c000b */
[----:B01----:R-:W-:Y:S01]  /*32080*/  ENDCOLLECTIVE ;  /* 0x000000000000791b */ /* 0x003fe20003800000 */
.L_x_4715:
[----:B------:R-:W-:Y:S01]  /*32090*/  MOV R13, R53 ;  /* 0x00000035000d7202 */ /* 0x000fe20000000f00 */
[----:B------:R-:W-:-:S07]  /*320a0*/  IMAD.MOV.U32 R55, RZ, RZ, R14 ;  /* 0x000000ffff377224 */ /* 0x000fce00078e000e */
[----:B------:R-:W-:Y:S05]  /*320b0*/  WARPSYNC.COLLECTIVE R15, `(.L_x_4716) ;  /* 0x000000000f087348 */ /* 0x000fea0003c00000 */
[----:B------:R0:W1:Y:S02]  /*320c0*/  SHFL.IDX P6, R14, R13, R12, R11 ;  /* 0x0000000c0d0e7389 */ /* 0x00006400000c000b */
[----:B01----:R-:W-:Y:S01]  /*320d0*/  ENDCOLLECTIVE ;  /* 0x000000000000791b */ /* 0x003fe20003800000 */
.L_x_4716:
[----:B------:R-:W-:Y:S02]  /*320e0*/  IMAD.MOV.U32 R13, RZ, RZ, R58 ;  /* 0x000000ffff0d7224 */ /* 0x000fe400078e003a */
[----:B------:R-:W-:Y:S02]  /*320f0*/  IMAD.MOV.U32 R12, RZ, RZ, R0 ;  /* 0x000000ffff0c7224 */ /* 0x000fe400078e0000 */
[----:B------:R-:W-:-:S07]  /*32100*/  IMAD.MOV.U32 R53, RZ, RZ, R14 ;  /* 0x000000ffff357224 */ /* 0x000fce00078e000e */
[----:B------:R-:W-:Y:S05]  /*32110*/  WARPSYNC.COLLECTIVE R15, `(.L_x_4717) ;  /* 0x000000000f087348 */ /* 0x000fea0003c00000 */
[----:B------:R0:W1:Y:S02]  /*32120*/  SHFL.IDX P6, R14, R13, R12, R11 ;  /* 0x0000000c0d0e7389 */ /* 0x00006400000c000b */
[----:B01----:R-:W-:Y:S01]  /*32130*/  ENDCOLLECTIVE ;  /* 0x000000000000791b */ /* 0x003fe20003800000 */
.L_x_4717:
        /* <DEDUP_REMOVED lines=9> */
.L_x_4718:
[----:B------:R-:W-:Y:S01]  /*321d0*/  MOV R13, R59 ;  /* 0x0000003b000d7202 */ /* 0x000fe20000000f00 */
[----:B------:R-:W-:Y:S02]  /*321e0*/  IMAD.MOV.U32 R12, RZ, RZ, R116 ;  /* 0x000000ffff0c7224 */ /* 0x000fe400078e0074 */
[----:B------:R-:W-:-:S07]  /*321f0*/  IMAD.MOV.U32 R56, RZ, RZ, R14 ;  /* 0x000000ffff387224 */ /* 0x000fce00078e000e */
[----:B------:R-:W-:Y:S05]  /*32200*/  WARPSYNC.COLLECTIVE R15, `(.L_x_4719) ;  /* 0x000000000f087348 */ /* 0x000fea0003c00000 */
[----:B------:R0:W1:Y:S02]  /*32210*/  SHFL.IDX P6, R14, R13, R12, R11 ;  /* 0x0000000c0d0e7389 */ /* 0x00006400000c000b */
[----:B01----:R-:W-:Y:S01]  /*32220*/  ENDCOLLECTIVE ;  /* 0x000000000000791b */ /* 0x003fe20003800000 */
.L_x_4719:
[----:B------:R-:W-:Y:S02]  /*32230*/  IMAD.MOV.U32 R13, RZ, RZ, R57 ;  /* 0x000000ffff0d7224 */ /* 0x000fe400078e0039 */
[----:B------:R-:W-:-:S07]  /*32240*/  IMAD.MOV.U32 R59, RZ, RZ, R14 ;  /* 0x000000ffff3b7224 */ /* 0x000fce00078e000e */
[----:B------:R-:W-:Y:S05]  /*32250*/  WARPSYNC.COLLECTIVE R15, `(.L_x_4720) ;  /* 0x000000000f087348 */ /* 0x000fea0003c00000 */
[----:B------:R0:W1:Y:S02]  /*32260*/  SHFL.IDX P6, R14, R13, R12, R11 ;  /* 0x0000000c0d0e7389 */ /* 0x00006400000c000b */
[----:B01----:R-:W-:Y:S01]  /*32270*/  ENDCOLLECTIVE ;  /* 0x000000000000791b */ /* 0x003fe20003800000 */
.L_x_4720:
[----:B------:R-:W-:Y:S02]  /*32280*/  IMAD.MOV.U32 R13, RZ, RZ, R62 ;  /* 0x000000ffff0d7224 */ /* 0x000fe400078e003e */
[----:B------:R-:W-:Y:S02]  /*32290*/  IMAD.MOV.U32 R12, RZ, RZ, R0 ;  /* 0x000000ffff0c7224 */ /* 0x000fe400078e0000 */
[----:B------:R-:W-:-:S07]  /*322a0*/  IMAD.MOV.U32 R57, RZ, RZ, R14 ;  /* 0x000000ffff397224 */ /* 0x000fce00078e000e */
[----:B------:R-:W-:Y:S05]  /*322b0*/  WARPSYNC.COLLECTIVE R15, `(.L_x_4721) ;  /* 0x000000000f087348 */ /* 0x000fea0003c00000 */
[----:B------:R0:W1:Y:S02]  /*322c0*/  SHFL.IDX P6, R14, R13, R12, R11 ;  /* 0x0000000c0d0e7389 */ /* 0x00006400000c000b */
[----:B01----:R-:W-:Y:S01]  /*322d0*/  ENDCOLLECTIVE ;  /* 0x000000000000791b */ /* 0x003fe20003800000 */
.L_x_4721:
[----:B------:R-:W-:Y:S02]  /*322e0*/  SEL R55, R56, R57, P0 ;  /* 0x0000003938377207 */ /* 0x000fe40000000000 */
[----:B------:R-:W-:Y:S02]  /*322f0*/  SEL R56, R57, R56, P0 ;  /* 0x0000003839387207 */ /* 0x000fe40000000000 */
[----:B------:R-:W-:Y:S02]  /*32300*/  SEL R57, R58, R59, P0 ;  /* 0x0000003b3a397207 */ /* 0x000fe40000000000 */
[----:B------:R-:W-:Y:S01]  /*32310*/  SEL R58, R59, R58, P0 ;  /* 0x0000003a3b3a7207 */ /* 0x000fe20000000000 */
[----:B------:R-:W-:Y:S01]  /*32320*/  IMAD.MOV.U32 R13, RZ, RZ, R60 ;  /* 0x000000ffff0d7224 */ /* 0x000fe200078e003c */
[----:B------:R-:W-:-:S07]  /*32330*/  MOV R62, R14 ;  /* 0x0000000e003e7202 */ /* 0x000fce0000000f00 */
[----:B------:R-:W-:Y:S05]  /*32340*/  WARPSYNC.COLLECTIVE R15, `(.L_x_4722) ;  /* 0x000000000f087348 */ /* 0x000fea0003c00000 */
[----:B------:R0:W1:Y:S02]  /*32350*/  SHFL.IDX P6, R14, R13, R12, R11 ;  /* 0x0000000c0d0e7389 */ /* 0x00006400000c000b */
[----:B01----:R-:W-:Y:S01]  /*32360*/  ENDCOLLECTIVE ;  /* 0x000000000000791b */ /* 0x003fe20003800000 */
.L_x_4722:
[----:B------:R-:W-:Y:S02]  /*32370*/  IMAD.MOV.U32 R13, RZ, RZ, R63 ;  /* 0x000000ffff0d7224 */ /* 0x000fe400078e003f */
[----:B------:R-:W-:Y:S02]  /*32380*/  IMAD.MOV.U32 R12, RZ, RZ, R116 ;  /* 0x000000ffff0c7224 */ /* 0x000fe400078e0074 */
[----:B------:R-:W-:-:S07]  /*32390*/  IMAD.MOV.U32 R60, RZ, RZ, R14 ;  /* 0x000000ffff3c7224 */ /* 0x000fce00078e000e */
[----:B------:R-:W-:Y:S05]  /*323a0*/  WARPSYNC.COLLECTIVE R15, `(.L_x_4723) ;  /* 0x000000000f087348 */ /* 0x000fea0003c00000 */
[----:B------:R0:W1:Y:S02]  /*323b0*/  SHFL.IDX P6, R14, R13, R12, R11 ;  /* 0x0000000c0d0e7389 */ /* 0x00006400000c000b */
[----:B01----:R-:W-:Y:S01]  /*323c0*/  ENDCOLLECTIVE ;  /* 0x000000000000791b */ /* 0x003fe20003800000 */
.L_x_4723:
[----:B------:R-:W-:Y:S02]  /*323d0*/  IMAD.MOV.U32 R13, RZ, RZ, R61 ;  /* 0x000000ffff0d7224 */ /* 0x000fe400078e003d */
[----:B------:R-:W-:-:S07]  /*323e0*/  IMAD.MOV.U32 R63, RZ, RZ, R14 ;  /* 0x000000ffff3f7224 */ /* 0x000fce00078e000e */
[----:B------:R-:W-:Y:S05]  /*323f0*/  WARPSYNC.COLLECTIVE R15, `(.L_x_4724) ;  /* 0x000000000f087348 */ /* 0x000fea0003c00000 */
[----:B------:R0:W1:Y:S02]  /*32400*/  SHFL.IDX P6, R14, R13, R12, R11 ;  /* 0x0000000c0d0e7389 */ /* 0x00006400000c000b */
[----:B01----:R-:W-:Y:S01]  /*32410*/  ENDCOLLECTIVE ;  /* 0x000000000000791b */ /* 0x003fe20003800000 */
.L_x_4724:
[----:B------:R-:W-:Y:S02]  /*32420*/  IMAD.MOV.U32 R13, RZ, RZ, R66 ;  /* 0x000000ffff0d7224 */ /* 0x000fe400078e0042 */
[----:B------:R-:W-:Y:S01]  /*32430*/  IMAD.MOV.U32 R12, RZ, RZ, R0 ;  /* 0x000000ffff0c7224 */ /* 0x000fe200078e0000 */
[----:B------:R-:W-:-:S07]  /*32440*/  MOV R61, R14 ;  /* 0x0000000e003d7202 */ /* 0x000fce0000000f00 */
[----:B------:R-:W-:Y:S05]  /*32450*/  WARPSYNC.COLLECTIVE R15, `(.L_x_4725) ;  /* 0x000000000f087348 */ /* 0x000fea0003c00000 */
[----:B------:R0:W1:Y:S02]  /*32460*/  SHFL.IDX P6, R14, R13, R12, R11 ;  /* 0x0000000c0d0e7389 */ /* 0x00006400000c000b */
[----:B01----:R-:W-:Y:S01]  /*32470*/  ENDCOLLECTIVE ;  /* 0x000000000000791b */ /* 0x003fe20003800000 */
.L_x_4725:
        /* <DEDUP_REMOVED lines=9> */
.L_x_4726:
[----:B------:R-:W-:Y:S01]  /*32510*/  IMAD.MOV.U32 R13, RZ, RZ, R67 ;  /* 0x000000ffff0d7224 */ /* 0x000fe200078e0043 */
[----:B------:R-:W-:Y:S01]  /*32520*/  MOV R12, R116 ;  /* 0x00000074000c7202 */ /* 0x000fe20000000f00 */
[----:B------:R-:W-:-:S07]  /*32530*/  IMAD.MOV.U32 R64, RZ, RZ, R14 ;  /* 0x000000ffff407224 */ /* 0x000fce00078e000e */
[----:B------:R-:W-:Y:S05]  /*32540*/  WARPSYNC.COLLECTIVE R15, `(.L_x_4727) ;  /* 0x000000000f087348 */ /* 0x000fea0003c00000 */
[----:B------:R0:W1:Y:S02]  /*32550*/  SHFL.IDX P6, R14, R13, R12, R11 ;  /* 0x0000000c0d0e7389 */ /* 0x00006400000c000b */
[----:B01----:R-:W-:Y:S01]  /*32560*/  ENDCOLLECTIVE ;  /* 0x000000000000791b */ /* 0x003fe20003800000 */
.L_x_4727:
[----:B------:R-:W-:Y:S02]  /*32570*/  IMAD.MOV.U32 R13, RZ, RZ, R65 ;  /* 0x000000ffff0d7224 */ /* 0x000fe400078e0041 */
[----:B------:R-:W-:-:S07]  /*32580*/  IMAD.MOV.U32 R67, RZ, RZ, R14 ;  /* 0x000000ffff437224 */ /* 0x000fce00078e000e */
[----:B------:R-:W-:Y:S05]  /*32590*/  WARPSYNC.COLLECTIVE R15, `(.L_x_4728) ;  /* 0x000000000f087348 */ /* 0x000fea0003c00000 */
[----:B------:R0:W1:Y:S02]  /*325a0*/  SHFL.IDX P6, R14, R13, R12, R11 ;  /* 0x0000000c0d0e7389 */ /* 0x00006400000c000b */
[----:B01----:R-:W-:Y:S01]  /*325b0*/  ENDCOLLECTIVE ;  /* 0x000000000000791b */ /* 0x003fe20003800000 */
.L_x_4728:
[----:B------:R-:W-:Y:S02]  /*325c0*/  IMAD.MOV.U32 R13, RZ, RZ, R70 ;  /* 0x000000ffff0d7224 */ /* 0x000fe400078e0046 */
[----:B------:R-:W-:Y:S02]  /*325d0*/  IMAD.MOV.U32 R12, RZ, RZ, R0 ;  /* 0x000000ffff0c7224 */ /* 0x000fe400078e0000 */
[----:B------:R-:W-:-:S07]  /*325e0*/  IMAD.MOV.U32 R65, RZ, RZ, R14 ;  /* 0x000000ffff417224 */ /* 0x000fce00078e000e */
[----:B------:R-:W-:Y:S05]  /*325f0*/  WARPSYNC.COLLECTIVE R15, `(.L_x_4729) ;  /* 0x000000000f087348 */ /* 0x000fea0003c00000 */
[----:B------:R0:W1:Y:S02]  /*32600*/  SHFL.IDX P6, R14, R13, R12, R11 ;  /* 0x0000000c0d0e7389 */ /* 0x00006400000c000b */
[----:B01----:R-:W-:Y:S01]  /*32610*/  ENDCOLLECTIVE ;  /* 0x000000000000791b */ /* 0x003fe20003800000 */
.L_x_4729:
        /* <DEDUP_REMOVED lines=9> */
.L_x_4730:
[----:B------:R-:W-:Y:S02]  /*326b0*/  IMAD.MOV.U32 R13, RZ, RZ, R71 ;  /* 0x000000ffff0d7224 */ /* 0x000fe400078e0047 */
[----:B------:R-:W-:Y:S02]  /*326c0*/  IMAD.MOV.U32 R12, RZ, RZ, R116 ;  /* 0x000000ffff0c7224 */ /* 0x000fe400078e0074 */
[----:B------:R-:W-:-:S07]  /*326d0*/  IMAD.MOV.U32 R68, RZ, RZ, R14 ;  /* 0x000000ffff447224 */ /* 0x000fce00078e000e */
[----:B------:R-:W-:Y:S05]  /*326e0*/  WARPSYNC.COLLECTIVE R15, `(.L_x_4731) ;  /* 0x000000000f087348 */ /* 0x000fea0003c00000 */
[----:B------:R0:W1:Y:S02]  /*326f0*/  SHFL.IDX P6, R14, R13, R12, R11 ;  /* 0x0000000c0d0e7389 */ /* 0x00006400000c000b */
[----:B01----:R-:W-:Y:S01]  /*32700*/  ENDCOLLECTIVE ;  /* 0x000000000000791b */ /* 0x003fe20003800000 */
.L_x_4731:
[----:B------:R-:W-:Y:S02]  /*32710*/  IMAD.MOV.U32 R13, RZ, RZ, R69 ;  /* 0x000000ffff0d7224 */ /* 0x000fe400078e0045 */
[----:B------:R-:W-:-:S07]  /*32720*/  IMAD.MOV.U32 R71, RZ, RZ, R14 ;  /* 0x000000ffff477224 */ /* 0x000fce00078e000e */
[----:B------:R-:W-:Y:S05]  /*32730*/  WARPSYNC.COLLECTIVE R15, `(.L_x_4732) ;  /* 0x000000000f087348 */ /* 0x000fea0003c00000 */
[----:B------:R0:W1:Y:S02]  /*32740*/  SHFL.IDX P6, R14, R13, R12, R11 ;  /* 0x0000000c0d0e7389 */ /* 0x00006400000c000b */
[----:B01----:R-:W-:Y:S01]  /*32750*/  ENDCOLLECTIVE ;  /* 0x000000000000791b */ /* 0x003fe20003800000 */
.L_x_4732:
[----:B------:R-:W-:Y:S01]  /*32760*/  MOV R13, R74 ;  /* 0x0000004a000d7202 */ /* 0x000fe20000000f00 */
[----:B------:R-:W-:Y:S02]  /*32770*/  IMAD.MOV.U32 R12, RZ, RZ, R0 ;  /* 0x000000ffff0c7224 */ /* 0x000fe400078e0000 */
[----:B------:R-:W-:-:S07]  /*32780*/  IMAD.MOV.U32 R69, RZ, RZ, R14 ;  /* 0x000000ffff457224 */ /* 0x000fce00078e000e */
[----:B------:R-:W-:Y:S05]  /*32790*/  WARPSYNC.COLLECTIVE R15, `(.L_x_4733) ;  /* 0x000000000f087348 */ /* 0x000fea0003c00000 */
[----:B------:R0:W1:Y:S02]  /*327a0*/  SHFL.IDX P6, R14, R13, R12, R11 ;  /* 0x0000000c0d0e7389 */ /* 0x00006400000c000b */
[----:B01----:R-:W-:Y:S01]  /*327b0*/  ENDCOLLECTIVE ;  /* 0x000000000000791b */ /* 0x003fe20003800000 */
.L_x_4733:
        /* <DEDUP_REMOVED lines=9> */
.L_x_4734:
[----:B------:R-:W-:Y:S02]  /*32850*/  IMAD.MOV.U32 R13, RZ, RZ, R50 ;  /* 0x000000ffff0d7224 */ /* 0x000fe400078e0032 */
[----:B------:R-:W-:Y:S02]  /*32860*/  IMAD.MOV.U32 R12, RZ, RZ, R116 ;  /* 0x000000ffff0c7224 */ /* 0x000fe400078e0074 */
[----:B------:R-:W-:-:S07]  /*32870*/  IMAD.MOV.U32 R72, RZ, RZ, R14 ;  /* 0x000000ffff487224 */ /* 0x000fce00078e000e */
[----:B------:R-:W-:Y:S05]  /*32880*/  WARPSYNC.COLLECTIVE R15, `(.L_x_4735) ;  /* 0x000000000f087348 */ /* 0x000fea0003c00000 */
[----:B------:R0:W1:Y:S02]  /*32890*/  SHFL.IDX P6, R14, R13, R12, R11 ;  /* 0x0000000c0d0e7389 */ /* 0x00006400000c000b */
[----:B01----:R-:W-:Y:S01]  /*328a0*/  ENDCOLLECTIVE ;  /* 0x000000000000791b */ /* 0x003fe20003800000 */
.L_x_4735:
[----:B------:R-:W-:Y:S01]  /*328b0*/  IMAD.MOV.U32 R13, RZ, RZ, R73 ;  /* 0x000000ffff0d7224 */ /* 0x000fe200078e0049 */
[----:B------:R-:W-:-:S07]  /*328c0*/  MOV R50, R14 ;  /* 0x0000000e00327202 */ /* 0x000fce0000000f00 */
[----:B------:R-:W-:Y:S05]  /*328d0*/  WARPSYNC.COLLECTIVE R15, `(.L_x_4736) ;  /* 0x000000000f087348 */ /* 0x000fea0003c00000 */
[----:B------:R0:W1:Y:S02]  /*328e0*/  SHFL.IDX P6, R14, R13, R12, R11 ;  /* 0x0000000c0d0e7389 */ /* 0x00006400000c000b */
[----:B01----:R-:W-:Y:S01]  /*328f0*/  ENDCOLLECTIVE ;  /* 0x000000000000791b */ /* 0x003fe20003800000 */
.L_x_4736:
[----:B------:R-:W-:Y:S02]  /*32900*/  IMAD.MOV.U32 R13, RZ, RZ, R80 ;  /* 0x000000ffff0d7224 */ /* 0x000fe400078e0050 */
[----:B------:R-:W-:Y:S02]  /*32910*/  IMAD.MOV.U32 R12, RZ, RZ, R0 ;  /* 0x000000ffff0c7224 */ /* 0x000fe400078e0000 */
[----:B------:R-:W-:-:S07]  /*32920*/  IMAD.MOV.U32 R73, RZ, RZ, R14 ;  /* 0x000000ffff497224 */ /* 0x000fce00078e000e */
[----:B------:R-:W-:Y:S05]  /*32930*/  WARPSYNC.COLLECTIVE R15, `(.L_x_4737) ;  /* 0x000000000f087348 */ /* 0x000fea0003c00000 */
[----:B------:R0:W1:Y:S02]  /*32940*/  SHFL.IDX P6, R14, R13, R12, R11 ;  /* 0x0000000c0d0e7389 */ /* 0x00006400000c000b */
[----:B01----:R-:W-:Y:S01]  /*32950*/  ENDCOLLECTIVE ;  /* 0x000000000000791b */ /* 0x003fe20003800000 */
.L_x_4737:
        /* <DEDUP_REMOVED lines=9> */
.L_x_4738:
[----:B------:R-:W-:Y:S02]  /*329f0*/  IMAD.MOV.U32 R13, RZ, RZ, R48 ;  /* 0x000000ffff0d7224 */ /* 0x000fe400078e0030 */
[----:B------:R-:W-:Y:S01]  /*32a00*/  IMAD.MOV.U32 R12, RZ, RZ, R116 ;  /* 0x000000ffff0c7224 */ /* 0x000fe200078e0074 */
[----:B------:R-:W-:-:S07]  /*32a10*/  MOV R76, R14 ;  /* 0x0000000e004c7202 */ /* 0x000fce0000000f00 */
[----:B------:R-:W-:Y:S05]  /*32a20*/  WARPSYNC.COLLECTIVE R15, `(.L_x_4739) ;  /* 0x000000000f087348 */ /* 0x000fea0003c00000 */
[----:B------:R0:W1:Y:S02]  /*32a30*/  SHFL.IDX P6, R14, R13, R12, R11 ;  /* 0x0000000c0d0e7389 */ /* 0x00006400000c000b */
[----:B01----:R-:W-:Y:S01]  /*32a40*/  ENDCOLLECTIVE ;  /* 0x000000000000791b */ /* 0x003fe20003800000 */
.L_x_4739:
[----:B------:R-:W-:Y:S02]  /*32a50*/  IMAD.MOV.U32 R13, RZ, RZ, R77 ;  /* 0x000000ffff0d7224 */ /* 0x000fe400078e004d */
[----:B------:R-:W-:-:S07]  /*32a60*/  IMAD.MOV.U32 R48, RZ, RZ, R14 ;  /* 0x000000ffff307224 */ /* 0x000fce00078e000e */
[----:B------:R-:W-:Y:S05]  /*32a70*/  WARPSYNC.COLLECTIVE R15, `(.L_x_4740) ;  /* 0x000000000f087348 */ /* 0x000fea0003c00000 */
[----:B------:R0:W1:Y:S02]  /*32a80*/  SHFL.IDX P6, R14, R13, R12, R11 ;  /* 0x0000000c0d0e7389 */ /* 0x00006400000c000b */
[----:B01----:R-:W-:Y:S01]  /*32a90*/  ENDCOLLECTIVE ;  /* 0x000000000000791b */ /* 0x003fe20003800000 */
.L_x_4740:
[----:B------:R-:W-:Y:S01]  /*32aa0*/  IMAD.MOV.U32 R13, RZ, RZ, R84 ;  /* 0x000000ffff0d7224 */ /* 0x000fe200078e0054 */
[----:B------:R-:W-:Y:S01]  /*32ab0*/  MOV R12, R0 ;  /* 0x00000000000c7202 */ /* 0x000fe20000000f00 */
[----:B------:R-:W-:-:S07]  /*32ac0*/  IMAD.MOV.U32 R77, RZ, RZ, R14 ;  /* 0x000000ffff4d7224 */ /* 0x000fce00078e000e */
[----:B------:R-:W-:Y:S05]  /*32ad0*/  WARPSYNC.COLLECTIVE R15, `(.L_x_4741) ;  /* 0x000000000f087348 */ /* 0x000fea0003c00000 */
[----:B------:R0:W1:Y:S02]  /*32ae0*/  SHFL.IDX P6, R14, R13, R12, R11 ;  /* 0x0000000c0d0e7389 */ /* 0x00006400000c000b */
[----:B01----:R-:W-:Y:S01]  /*32af0*/  ENDCOLLECTIVE ;  /* 0x000000000000791b */ /* 0x003fe20003800000 */
.L_x_4741:
        /* <DEDUP_REMOVED lines=9> */
.L_x_4742:
[----:B------:R-:W-:Y:S02]  /*32b90*/  IMAD.MOV.U32 R13, RZ, RZ, R46 ;  /* 0x000000ffff0d7224 */ /* 0x000fe400078e002e */
[----:B------:R-:W-:Y:S02]  /*32ba0*/  IMAD.MOV.U32 R12, RZ, RZ, R116 ;  /* 0x000000ffff0c7224 */ /* 0x000fe400078e0074 */
[----:B------:R-:W-:-:S07]  /*32bb0*/  IMAD.MOV.U32 R82, RZ, RZ, R14 ;  /* 0x000000ffff527224 */ /* 0x000fce00078e000e */
[----:B------:R-:W-:Y:S05]  /*32bc0*/  WARPSYNC.COLLECTIVE R15, `(.L_x_4743) ;  /* 0x000000000f087348 */ /* 0x000fea0003c00000 */
[----:B------:R0:W1:Y:S02]  /*32bd0*/  SHFL.IDX P6, R14, R13, R12, R11 ;  /* 0x0000000c0d0e7389 */ /* 0x00006400000c000b */
[----:B01----:R-:W-:Y:S01]  /*32be0*/  ENDCOLLECTIVE ;  /* 0x000000000000791b */ /* 0x003fe20003800000 */
.L_x_4743:
[----:B------:R-:W-:Y:S01]  /*32bf0*/  MOV R13, R51 ;  /* 0x00000033000d7202 */ /* 0x000fe20000000f00 */
[----:B------:R-:W-:-:S07]  /*32c00*/  IMAD.MOV.U32 R46, RZ, RZ, R14 ;  /* 0x000000ffff2e7224 */ /* 0x000fce00078e000e */
[----:B------:R-:W-:Y:S05]  /*32c10*/  WARPSYNC.COLLECTIVE R15, `(.L_x_4744) ;  /* 0x000000000f087348 */ /* 0x000fea0003c00000 */
[----:B------:R0:W1:Y:S02]  /*32c20*/  SHFL.IDX P6, R14, R13, R12, R11 ;  /* 0x0000000c0d0e7389 */ /* 0x00006400000c000b */
[----:B01----:R-:W-:Y:S01]  /*32c30*/  ENDCOLLECTIVE ;  /* 0x000000000000791b */ /* 0x003fe20003800000 */
.L_x_4744:
        /* <DEDUP_REMOVED lines=8> */
.L_x_4745:
[----:B------:R-:W-:Y:S02]  /*32cc0*/  IMAD.MOV.U32 R13, RZ, RZ, R86 ;  /* 0x000000ffff0d7224 */ /* 0x000fe400078e0056 */
[----:B------:R-:W-:-:S07]  /*32cd0*/  IMAD.MOV.U32 R88, RZ, RZ, R14 ;  /* 0x000000ffff587224 */ /* 0x000fce00078e000e */
[----:B------:R-:W-:Y:S05]  /*32ce0*/  WARPSYNC.COLLECTIVE R15, `(.L_x_4746) ;  /* 0x000000000f087348 */ /* 0x000fea0003c00000 */
[----:B------:R0:W1:Y:S02]  /*32cf0*/  SHFL.IDX P6, R14, R13, R12, R11 ;  /* 0x0000000c0d0e7389 */ /* 0x00006400000c000b */
[----:B01----:R-:W-:Y:S01]  /*32d00*/  ENDCOLLECTIVE ;  /* 0x000000000000791b */ /* 0x003fe20003800000 */
.L_x_4746:
[----:B------:R-:W-:Y:S01]  /*32d10*/  MOV R13, R44 ;  /* 0x0000002c000d7202 */ /* 0x000fe20000000f00 */
[----:B------:R-:W-:Y:S02]  /*32d20*/  IMAD.MOV.U32 R12, RZ, RZ, R116 ;  /* 0x000000ffff0c7224 */ /* 0x000fe400078e0074 */
[----:B------:R-:W-:-:S07]  /*32d30*/  IMAD.MOV.U32 R86, RZ, RZ, R14 ;  /* 0x000000ffff567224 */ /* 0x000fce00078e000e */
[----:B------:R-:W-:Y:S05]  /*32d40*/  WARPSYNC.COLLECTIVE R15, `(.L_x_4747) ;  /* 0x000000000f087348 */ /* 0x000fea0003c00000 */
[----:B------:R0:W1:Y:S02]  /*32d50*/  SHFL.IDX P6, R14, R13, R12, R11 ;  /* 0x0000000c0d0e7389 */ /* 0x00006400000c000b */
[----:B01----:R-:W-:Y:S01]  /*32d60*/  ENDCOLLECTIVE ;  /* 0x000000000000791b */ /* 0x003fe20003800000 */
.L_x_4747:
[----:B------:R-:W-:Y:S02]  /*32d70*/  IMAD.MOV.U32 R13, RZ, RZ, R49 ;  /* 0x000000ffff0d7224 */ /* 0x000fe400078e0031 */
[----:B------:R-:W-:-:S07]  /*32d80*/  IMAD.MOV.U32 R44, RZ, RZ, R14 ;  /* 0x000000ffff2c7224 */ /* 0x000fce00078e000e */
[----:B------:R-:W-:Y:S05]  /*32d90*/  WARPSYNC.COLLECTIVE R15, `(.L_x_4748) ;  /* 0x000000000f087348 */ /* 0x000fea0003c00000 */
[----:B------:R0:W1:Y:S02]  /*32da0*/  SHFL.IDX P6, R14, R13, R12, R11 ;  /* 0x0000000c0d0e7389 */ /* 0x00006400000c000b */
[----:B01----:R-:W-:Y:S01]  /*32db0*/  ENDCOLLECTIVE ;  /* 0x000000000000791b */ /* 0x003fe20003800000 */
.L_x_4748:
[----:B------:R-:W-:Y:S02]  /*32dc0*/  IMAD.MOV.U32 R13, RZ, RZ, R92 ;  /* 0x000000ffff0d7224 */ /* 0x000fe400078e005c */
[----:B------:R-:W-:Y:S02]  /*32dd0*/  IMAD.MOV.U32 R12, RZ, RZ, R0 ;  /* 0x000000ffff0c7224 */ /* 0x000fe400078e0000 */
[----:B------:R-:W-:-:S07]  /*32de0*/  IMAD.MOV.U32 R49, RZ, RZ, R14 ;  /* 0x000000ffff317224 */ /* 0x000fce00078e000e */
[----:B------:R-:W-:Y:S05]  /*32df0*/  WARPSYNC.COLLECTIVE R15, `(.L_x_4749) ;  /* 0x000000000f087348 */ /* 0x000fea0003c00000 */
[----:B------:R0:W1:Y:S02]  /*32e00*/  SHFL.IDX P6, R14, R13, R12, R11 ;  /* 0x0000000c0d0e7389 */ /* 0x00006400000c000b */
[----:B01----:R-:W-:Y:S01]  /*32e10*/  ENDCOLLECTIVE ;  /* 0x000000000000791b */ /* 0x003fe20003800000 */
.L_x_4749:
[----:B------:R-:W-:Y:S02]  /*32e20*/  SEL R85, R86, R49, P0 ;  /* 0x0000003156557207 */ /* 0x000fe40000000000 */
[----:B------:R-:W-:Y:S01]  /*32e30*/  SEL R86, R49, R86, P0 ;  /* 0x0000005631567207 */ /* 0x000fe20000000000 */
[----:B------:R-:W-:Y:S01]  /*32e40*/  IMAD.MOV.U32 R13, RZ, RZ, R90 ;  /* 0x000000ffff0d7224 */ /* 0x000fe200078e005a */
[----:B------:R-:W-:-:S07]  /*32e50*/  MOV R92, R14 ;  /* 0x0000000e005c7202 */ /* 0x000fce0000000f00 */
[----:B------:R-:W-:Y:S05]  /*32e60*/  WARPSYNC.COLLECTIVE R15, `(.L_x_4750) ;  /* 0x000000000f087348 */ /* 0x000fea0003c00000 */
[----:B------:R0:W1:Y:S02]  /*32e70*/  SHFL.IDX P6, R14, R13, R12, R11 ;  /* 0x0000000c0d0e7389 */ /* 0x00006400000c000b */
[----:B01----:R-:W-:Y:S01]  /*32e80*/  ENDCOLLECTIVE ;  /* 0x000000000000791b */ /* 0x003fe20003800000 */
.L_x_4750:
[----:B------:R-:W-:Y:S02]  /*32e90*/  IMAD.MOV.U32 R13, RZ, RZ, R42 ;  /* 0x000000ffff0d7224 */ /* 0x000fe400078e002a */
[----:B------:R-:W-:Y:S02]  /*32ea0*/  IMAD.MOV.U32 R12, RZ, RZ, R116 ;  /* 0x000000ffff0c7224 */ /* 0x000fe400078e0074 */
[----:B------:R-:W-:-:S07]  /*32eb0*/  IMAD.MOV.U32 R90, RZ, RZ, R14 ;  /* 0x000000ffff5a7224 */ /* 0x000fce00078e000e */
[----:B------:R-:W-:Y:S05]  /*32ec0*/  WARPSYNC.COLLECTIVE R15, `(.L_x_4751) ;  /* 0x000000000f087348 */ /* 0x000fea0003c00000 */
[----:B------:R0:W1:Y:S02]  /*32ed0*/  SHFL.IDX P6, R14, R13, R12, R11 ;  /* 0x0000000c0d0e7389 */ /* 0x00006400000c000b */
[----:B01----:R-:W-:Y:S01]  /*32ee0*/  ENDCOLLECTIVE ;  /* 0x000000000000791b */ /* 0x003fe20003800000 */
.L_x_4751:
[----:B------:R-:W-:Y:S02]  /*32ef0*/  IMAD.MOV.U32 R13, RZ, RZ, R47 ;  /* 0x000000ffff0d7224 */ /* 0x000fe400078e002f */
[----:B------:R-:W-:-:S07]  /*32f00*/  IMAD.MOV.U32 R42, RZ, RZ, R14 ;  /* 0x000000ffff2a7224 */ /* 0x000fce00078e000e */
[----:B------:R-:W-:Y:S05]  /*32f10*/  WARPSYNC.COLLECTIVE R15, `(.L_x_4752) ;  /* 0x000000000f087348 */ /* 0x000fea0003c00000 */
[----:B------:R0:W1:Y:S02]  /*32f20*/  SHFL.IDX P6, R14, R13, R12, R11 ;  /* 0x0000000c0d0e7389 */ /* 0x00006400000c000b */
[----:B01----:R-:W-:Y:S01]  /*32f30*/  ENDCOLLECTIVE ;  /* 0x000000000000791b */ /* 0x003fe20003800000 */
.L_x_4752:
        /* <DEDUP_REMOVED lines=8> */
.L_x_4753:
[----:B------:R-:W-:Y:S02]  /*32fc0*/  SEL R89, R90, R47, P0 ;  /* 0x0000002f5a597207 */ /* 0x000fe40000000000 */
[----:B------:R-:W-:Y:S01]  /*32fd0*/  SEL R90, R47, R90, P0 ;  /* 0x0000005a2f5a7207 */ /* 0x000fe20000000000 */
[----:B------:R-:W-:Y:S02]  /*32fe0*/  IMAD.MOV.U32 R13, RZ, RZ, R94 ;  /* 0x000000ffff0d7224 */ /* 0x000fe400078e005e */
[----:B------:R-:W-:-:S07]  /*32ff0*/  IMAD.MOV.U32 R96, RZ, RZ, R14 ;  /* 0x000000ffff607224 */ /* 0x000fce00078e000e */
[----:B------:R-:W-:Y:S05]  /*33000*/  WARPSYNC.COLLECTIVE R15, `(.L_x_4754) ;  /* 0x000000000f087348 */ /* 0x000fea0003c00000 */
[----:B------:R0:W1:Y:S02]  /*33010*/  SHFL.IDX P6, R14, R13, R12, R11 ;  /* 0x0000000c0d0e7389 */ /* 0x00006400000c000b */
[----:B01----:R-:W-:Y:S01]  /*33020*/  ENDCOLLECTIVE ;  /* 0x000000000000791b */ /* 0x003fe20003800000 */
.L_x_4754:
[----:B------:R-:W-:Y:S01]  /*33030*/  IMAD.MOV.U32 R13, RZ, RZ, R40 ;  /* 0x000000ffff0d7224 */ /* 0x000fe200078e0028 */
[----:B------:R-:W-:Y:S01]  /*33040*/  MOV R12, R116 ;  /* 0x00000074000c7202 */ /* 0x000fe20000000f00 */
[----:B------:R-:W-:-:S07]  /*33050*/  IMAD.MOV.U32 R94, RZ, RZ, R14 ;  /* 0x000000ffff5e7224 */ /* 0x000fce00078e000e */
[----:B------:R-:W-:Y:S05]  /*33060*/  WARPSYNC.COLLECTIVE R15, `(.L_x_4755) ;  /* 0x000000000f087348 */ /* 0x000fea0003c00000 */
[----:B------:R0:W1:Y:S02]  /*33070*/  SHFL.IDX P6, R14, R13, R12, R11 ;  /* 0x0000000c0d0e7389 */ /* 0x00006400000c000b */
[----:B01----:R-:W-:Y:S01]  /*33080*/  ENDCOLLECTIVE ;  /* 0x000000000000791b */ /* 0x003fe20003800000 */
.L_x_4755:
[----:B------:R-:W-:Y:S02]  /*33090*/  IMAD.MOV.U32 R13, RZ, RZ, R45 ;  /* 0x000000ffff0d7224 */ /* 0x000fe400078e002d */
[----:B------:R-:W-:-:S07]  /*330a0*/  IMAD.MOV.U32 R40, RZ, RZ, R14 ;  /* 0x000000ffff287224 */ /* 0x000fce00078e000e */
[----:B------:R-:W-:Y:S05]  /*330b0*/  WARPSYNC.COLLECTIVE R15, `(.L_x_4756) ;  /* 0x000000000f087348 */ /* 0x000fea0003c00000 */
[----:B------:R0:W1:Y:S02]  /*330c0*/  SHFL.IDX P6, R14, R13, R12, R11 ;  /* 0x0000000c0d0e7389 */ /* 0x00006400000c000b */
[----:B01----:R-:W-:Y:S01]  /*330d0*/  ENDCOLLECTIVE ;  /* 0x000000000000791b */ /* 0x003fe20003800000 */
.L_x_4756:
        /* <DEDUP_REMOVED lines=8> */
.L_x_4757:
[----:B------:R-:W-:Y:S02]  /*33160*/  SEL R93, R94, R45, P0 ;  /* 0x0000002d5e5d7207 */ /* 0x000fe40000000000 */
[----:B------:R-:W-:Y:S02]  /*33170*/  SEL R94, R45, R94, P0 ;  /* 0x0000005e2d5e7207 */ /* 0x000fe40000000000 */
[----:B------:R-:W-:Y:S01]  /*33180*/  MOV R13, R98 ;  /* 0x00000062000d7202 */ /* 0x000fe20000000f00 */
[----:B------:R-:W-:-:S07]  /*33190*/  IMAD.MOV.U32 R100, RZ, RZ, R14 ;  /* 0x000000ffff647224 */ /* 0x000fce00078e000e */
[----:B------:R-:W-:Y:S05]  /*331a0*/  WARPSYNC.COLLECTIVE R15, `(.L_x_4758) ;  /* 0x000000000f087348 */ /* 0x000fea0003c00000 */
[----:B------:R0:W1:Y:S02]  /*331b0*/  SHFL.IDX P6, R14, R13, R12, R11 ;  /* 0x0000000c0d0e7389 */ /* 0x00006400000c000b */
[----:B01----:R-:W-:Y:S01]  /*331c0*/  ENDCOLLECTIVE ;  /* 0x000000000000791b */ /* 0x003fe20003800000 */
.L_x_4758:
[----:B------:R-:W-:Y:S02]  /*331d0*/  IMAD.MOV.U32 R13, RZ, RZ, R38 ;  /* 0x000000ffff0d7224 */ /* 0x000fe400078e0026 */
[----:B------:R-:W-:Y:S02]  /*331e0*/  IMAD.MOV.U32 R12, RZ, RZ, R116 ;  /* 0x000000ffff0c7224 */ /* 0x000fe400078e0074 */
[----:B------:R-:W-:-:S07]  /*331f0*/  IMAD.MOV.U32 R98, RZ, RZ, R14 ;  /* 0x000000ffff627224 */ /* 0x000fce00078e000e */
[----:B------:R-:W-:Y:S05]  /*33200*/  WARPSYNC.COLLECTIVE R15, `(.L_x_4759) ;  /* 0x000000000f087348 */ /* 0x000fea0003c00000 */
[----:B------:R0:W1:Y:S02]  /*33210*/  SHFL.IDX P6, R14, R13, R12, R11 ;  /* 0x0000000c0d0e7389 */ /* 0x00006400000c000b */
[----:B01----:R-:W-:Y:S01]  /*33220*/  ENDCOLLECTIVE ;  /* 0x000000000000791b */ /* 0x003fe20003800000 */
.L_x_4759:
[----:B------:R-:W-:Y:S02]  /*33230*/  IMAD.MOV.U32 R13, RZ, RZ, R43 ;  /* 0x000000ffff0d7224 */ /* 0x000fe400078e002b */
[----:B------:R-:W-:-:S07]  /*33240*/  IMAD.MOV.U32 R38, RZ, RZ, R14 ;  /* 0x000000ffff267224 */ /* 0x000fce00078e000e */
[----:B------:R-:W-:Y:S05]  /*33250*/  WARPSYNC.COLLECTIVE R15, `(.L_x_4760) ;  /* 0x000000000f087348 */ /* 0x000fea0003c00000 */
[----:B------:R0:W1:Y:S02]  /*33260*/  SHFL.IDX P6, R14, R13, R12, R11 ;  /* 0x0000000c0d0e7389 */ /* 0x00006400000c000b */
[----:B01----:R-:W-:Y:S01]  /*33270*/  ENDCOLLECTIVE ;  /* 0x000000000000791b */ /* 0x003fe20003800000 */
.L_x_4760:
        /* <DEDUP_REMOVED lines=8> */
.L_x_4761:
[----:B------:R-:W-:Y:S02]  /*33300*/  SEL R97, R98, R43, P0 ;  /* 0x0000002b62617207 */ /* 0x000fe40000000000 */
[----:B------:R-:W-:Y:S01]  /*33310*/  SEL R98, R43, R98, P0 ;  /* 0x000000622b627207 */ /* 0x000fe20000000000 */
[----:B------:R-:W-:Y:S02]  /*33320*/  IMAD.MOV.U32 R13, RZ, RZ, R102 ;  /* 0x000000ffff0d7224 */ /* 0x000fe400078e0066 */
[----:B------:R-:W-:-:S07]  /*33330*/  IMAD.MOV.U32 R104, RZ, RZ, R14 ;  /* 0x000000ffff687224 */ /* 0x000fce00078e000e */
[----:B------:R-:W-:Y:S05]  /*33340*/  WARPSYNC.COLLECTIVE R15, `(.L_x_4762) ;  /* 0x000000000f087348 */ /* 0x000fea0003c00000 */
[----:B------:R0:W1:Y:S02]  /*33350*/  SHFL.IDX P6, R14, R13, R12, R11 ;  /* 0x0000000c0d0e7389 */ /* 0x00006400000c000b */
[----:B01----:R-:W-:Y:S01]  /*33360*/  ENDCOLLECTIVE ;  /* 0x000000000000791b */ /* 0x003fe20003800000 */
.L_x_4762:
[----:B------:R-:W-:Y:S02]  /*33370*/  IMAD.MOV.U32 R13, RZ, RZ, R37 ;  /* 0x000000ffff0d7224 */ /* 0x000fe400078e0025 */
[----:B------:R-:W-:Y:S02]  /*33380*/  IMAD.MOV.U32 R12, RZ, RZ, R116 ;  /* 0x000000ffff0c7224 */ /* 0x000fe400078e0074 */
[----:B------:R-:W-:-:S07]  /*33390*/  IMAD.MOV.U32 R102, RZ, RZ, R14 ;  /* 0x000000ffff667224 */ /* 0x000fce00078e000e */
[----:B------:R-:W-:Y:S05]  /*333a0*/  WARPSYNC.COLLECTIVE R15, `(.L_x_4763) ;  /* 0x000000000f087348 */ /* 0x000fea0003c00000 */
[----:B------:R0:W1:Y:S02]  /*333b0*/  SHFL.IDX P6, R14, R13, R12, R11 ;  /* 0x0000000c0d0e7389 */ /* 0x00006400000c000b */
[----:B01----:R-:W-:Y:S01]  /*333c0*/  ENDCOLLECTIVE ;  /* 0x000000000000791b */ /* 0x003fe20003800000 */
.L_x_4763:
[----:B------:R-:W-:Y:S01]  /*333d0*/  IMAD.MOV.U32 R13, RZ, RZ, R41 ;  /* 0x000000ffff0d7224 */ /* 0x000fe200078e0029 */
[----:B------:R-:W-:-:S07]  /*333e0*/  MOV R37, R14 ;  /* 0x0000000e00257202 */ /* 0x000fce0000000f00 */
[----:B------:R-:W-:Y:S05]  /*333f0*/  WARPSYNC.COLLECTIVE R15, `(.L_x_4764) ;  /* 0x000000000f087348 */ /* 0x000fea0003c00000 */
[----:B------:R0:W1:Y:S02]  /*33400*/  SHFL.IDX P6, R14, R13, R12, R11 ;  /* 0x0000000c0d0e7389 */ /* 0x00006400000c000b */
[----:B01----:R-:W-:Y:S01]  /*33410*/  ENDCOLLECTIVE ;  /* 0x000000000000791b */ /* 0x003fe20003800000 */
.L_x_4764:
        /* <DEDUP_REMOVED lines=8> */
.L_x_4765:
[----:B------:R-:W-:Y:S02]  /*334a0*/  SEL R101, R102, R41, P0 ;  /* 0x0000002966657207 */ /* 0x000fe40000000000 */
[----:B------:R-:W-:Y:S01]  /*334b0*/  SEL R102, R41, R102, P0 ;  /* 0x0000006629667207 */ /* 0x000fe20000000000 */
[----:B------:R-:W-:Y:S02]  /*334c0*/  IMAD.MOV.U32 R13, RZ, RZ, R106 ;  /* 0x000000ffff0d7224 */ /* 0x000fe400078e006a */
[----:B------:R-:W-:-:S07]  /*334d0*/  IMAD.MOV.U32 R108, RZ, RZ, R14 ;  /* 0x000000ffff6c7224 */ /* 0x000fce00078e000e */
[----:B------:R-:W-:Y:S05]  /*334e0*/  WARPSYNC.COLLECTIVE R15, `(.L_x_4766) ;  /* 0x000000000f087348 */ /* 0x000fea0003c00000 */
[----:B------:R0:W1:Y:S02]  /*334f0*/  SHFL.IDX P6, R14, R13, R12, R11 ;  /* 0x0000000c0d0e7389 */ /* 0x00006400000c000b */
[----:B01----:R-:W-:Y:S01]  /*33500*/  ENDCOLLECTIVE ;  /* 0x000000000000791b */ /* 0x003fe20003800000 */
.L_x_4766:
[----:B------:R-:W-:Y:S02]  /*33510*/  IMAD.MOV.U32 R13, RZ, RZ, R36 ;  /* 0x000000ffff0d7224 */ /* 0x000fe400078e0024 */
[----:B------:R-:W-:Y:S01]  /*33520*/  IMAD.MOV.U32 R12, RZ, RZ, R116 ;  /* 0x000000ffff0c7224 */ /* 0x000fe200078e0074 */
[----:B------:R-:W-:-:S07]  /*33530*/  MOV R106, R14 ;  /* 0x0000000e006a7202 */ /* 0x000fce0000000f00 */
[----:B------:R-:W-:Y:S05]  /*33540*/  WARPSYNC.COLLECTIVE R15, `(.L_x_4767) ;  /* 0x000000000f087348 */ /* 0x000fea0003c00000 */
[----:B------:R0:W1:Y:S02]  /*33550*/  SHFL.IDX P6, R14, R13, R12, R11 ;  /* 0x0000000c0d0e7389 */ /* 0x00006400000c000b */
[----:B01----:R-:W-:Y:S01]  /*33560*/  ENDCOLLECTIVE ;  /* 0x000000000000791b */ /* 0x003fe20003800000 */
.L_x_4767:
[----:B------:R-:W-:Y:S02]  /*33570*/  IMAD.MOV.U32 R13, RZ, RZ, R39 ;  /* 0x000000ffff0d7224 */ /* 0x000fe400078e0027 */
[----:B------:R-:W-:-:S07]  /*33580*/  IMAD.MOV.U32 R36, RZ, RZ, R14 ;  /* 0x000000ffff247224 */ /* 0x000fce00078e000e */
[----:B------:R-:W-:Y:S05]  /*33590*/  WARPSYNC.COLLECTIVE R15, `(.L_x_4768) ;  /* 0x000000000f087348 */ /* 0x000fea0003c00000 */
[----:B------:R0:W1:Y:S02]  /*335a0*/  SHFL.IDX P6, R14, R13, R12, R11 ;  /* 0x0000000c0d0e7389 */ /* 0x00006400000c000b */
[----:B01----:R-:W-:Y:S01]  /*335b0*/  ENDCOLLECTIVE ;  /* 0x000000000000791b */ /* 0x003fe20003800000 */
.L_x_4768:
[----:B------:R-:W-:Y:S02]  /*335c0*/  SEL R107, R108, R36, P0 ;  /* 0x000000246c6b7207 */ /* 0x000fe40000000000 */
[----:B------:R-:W-:Y:S01]  /*335d0*/  SEL R108, R36, R108, P0 ;  /* 0x0000006c246c7207 */ /* 0x000fe20000000000 */
[----:B------:R-:W-:Y:S01]  /*335e0*/  IMAD.MOV.U32 R13, RZ, RZ, R111 ;  /* 0x000000ffff0d7224 */ /* 0x000fe200078e006f */
[----:B------:R-:W-:Y:S02]  /*335f0*/  MOV R12, R0 ;  /* 0x00000000000c7202 */ /* 0x000fe40000000f00 */
[----:B------:R-:W-:Y:S02]  /*33600*/  SEL R0, R110, R2, P0 ;  /* 0x000000026e007207 */ /* 0x000fe40000000000 */
[----:B------:R-:W-:Y:S02]  /*33610*/  SEL R110, R2, R110, P0 ;  /* 0x0000006e026e7207 */ /* 0x000fe40000000000 */
[----:B------:R-:W-:-:S02]  /*33620*/  SEL R2, R109, R87, P0 ;  /* 0x000000576d027207 */ /* 0x000fc40000000000 */
[----:B------:R-:W-:Y:S01]  /*33630*/  SEL R109, R87, R109, P0 ;  /* 0x0000006d576d7207 */ /* 0x000fe20000000000 */
[----:B------:R-:W-:Y:S01]  /*33640*/  IMAD.MOV.U32 R39, RZ, RZ, R14 ;  /* 0x000000ffff277224 */ /* 0x000fe200078e000e */
[----:B------:R-:W-:-:S07]  /*33650*/  SEL R87, R88, R44, P0 ;  /* 0x0000002c58577207 */ /* 0x000fce0000000000 */
[----:B------:R-:W-:Y:S05]  /*33660*/  WARPSYNC.COLLECTIVE R15, `(.L_x_4769) ;  /* 0x000000000f087348 */ /* 0x000fea0003c00000 */
[----:B------:R0:W1:Y:S02]  /*33670*/  SHFL.IDX P6, R14, R13, R12, R11 ;  /* 0x0000000c0d0e7389 */ /* 0x00006400000c000b */
[----:B01----:R-:W-:Y:S01]  /*33680*/  ENDCOLLECTIVE ;  /* 0x000000000000791b */ /* 0x003fe20003800000 */
.L_x_4769:
        /* <DEDUP_REMOVED lines=8> */
.L_x_4770:
[----:B------:R-:W-:Y:S02]  /*33710*/  IMAD.MOV.U32 R13, RZ, RZ, R123 ;  /* 0x000000ffff0d7224 */ /* 0x000fe400078e007b */
[----:B------:R-:W-:Y:S01]  /*33720*/  IMAD.MOV.U32 R12, RZ, RZ, R116 ;  /* 0x000000ffff0c7224 */ /* 0x000fe200078e0074 */
[----:B------:R-:W-:Y:S02]  /*33730*/  SEL R116, R118, R81, P0 ;  /* 0x0000005176747207 */ /* 0x000fe40000000000 */
[----:B------:R-:W-:Y:S02]  /*33740*/  SEL R118, R81, R118, P0 ;  /* 0x0000007651767207 */ /* 0x000fe40000000000 */
[----:B------:R-:W-:Y:S02]  /*33750*/  SEL R81, R82, R51, P0 ;  /* 0x0000003352517207 */ /* 0x000fe40000000000 */
[----:B------:R-:W-:Y:S01]  /*33760*/  SEL R82, R51, R82, P0 ;  /* 0x0000005233527207 */ /* 0x000fe20000000000 */
[----:B------:R-:W-:-:S07]  /*33770*/  IMAD.MOV.U32 R124, RZ, RZ, R14 ;  /* 0x000000ffff7c7224 */ /* 0x000fce00078e000e */
[----:B------:R-:W-:Y:S05]  /*33780*/  WARPSYNC.COLLECTIVE R15, `(.L_x_4771) ;  /* 0x000000000f087348 */ /* 0x000fea0003c00000 */
[----:B------:R0:W1:Y:S02]  /*33790*/  SHFL.IDX P6, R14, R13, R12, R11 ;  /* 0x0000000c0d0e7389 */ /* 0x00006400000c000b */
[----:B01----:R-:W-:Y:S01]  /*337a0*/  ENDCOLLECTIVE ;  /* 0x000000000000791b */ /* 0x003fe20003800000 */
.L_x_4771:
[----:B------:R-:W-:Y:S01]  /*337b0*/  MOV R13, R149 ;  /* 0x00000095000d7202 */ /* 0x000fe20000000f00 */
[----:B------:R-:W-:-:S07]  /*337c0*/  IMAD.MOV.U32 R123, RZ, RZ, R14 ;  /* 0x000000ffff7b7224 */ /* 0x000fce00078e000e */
[----:B------:R-:W-:Y:S05]  /*337d0*/  WARPSYNC.COLLECTIVE R15, `(.L_x_4772) ;  /* 0x000000000f087348 */ /* 0x000fea0003c00000 */
[----:B------:R0:W1:Y:S02]  /*337e0*/  SHFL.IDX P6, R14, R13, R12, R11 ;  /* 0x0000000c0d0e7389 */ /* 0x00006400000c000b */
[----:B01----:R-:W-:Y:S01]  /*337f0*/  ENDCOLLECTIVE ;  /* 0x000000000000791b */ /* 0x003fe20003800000 */
.L_x_4772:
[----:B------:R-:W-:Y:S01]  /*33800*/  IMAD.MOV.U32 R11, RZ, RZ, R14 ;  /* 0x000000ffff0b7224 */ /* 0x000fe200078e000e */
[----:B------:R-:W-:Y:S06]  /*33810*/  BRA `(.L_x_4773) ;  /* 0xfffffeec00447947 */ /* 0x000fec000383ffff */
.L_x_4459:
[----:B------:R-:W-:Y:S02]  /*33820*/  IMAD.MOV.U32 R13, RZ, RZ, R21 ;  /* 0x000000ffff0d7224 */ /* 0x000fe400078e0015 */
[----:B------:R-:W-:Y:S02]  /*33830*/  IMAD.MOV.U32 R12, RZ, RZ, RZ ;  /* 0x000000ffff0c7224 */ /* 0x000fe400078e00ff */
[----:B------:R-:W-:Y:S02]  /*33840*/  IMAD.MOV.U32 R11, RZ, RZ, 0x181f ;  /* 0x0000181fff0b7424 */ /* 0x000fe400078e00ff */
[----:B------:R-:W-:-:S07]  /*33850*/  IMAD.MOV.U32 R15, RZ, RZ, -0x1 ;  /* 0xffffffffff0f7424 */ /* 0x000fce00078e00ff */
[----:B-----5:R-:W-:Y:S05]  /*33860*/  WARPSYNC.COLLECTIVE R15, `(.L_x_4774) ;  /* 0x000000000f087348 */ /* 0x020fea0003c00000 */
[----:B------:R0:W1:Y:S02]  /*33870*/  SHFL.IDX P6, R14, R13, R12, R11 ;  /* 0x0000000c0d0e7389 */ /* 0x00006400000c000b */
[----:B01---5:R-:W-:Y:S01]  /*33880*/  ENDCOLLECTIVE ;  /* 0x000000000000791b */ /* 0x023fe20003800000 */
.L_x_4774:
[----:B------:R-:W-:Y:S01]  /*33890*/  IMAD.MOV.U32 R13, RZ, RZ, R20 ;  /* 0x000000ffff0d7224 */ /* 0x000fe200078e0014 */
[----:B------:R-:W-:-:S07]  /*338a0*/  MOV R0, R14 ;  /* 0x0000000e00007202 */ /* 0x000fce0000000f00 */
[----:B------:R-:W-:Y:S05]  /*338b0*/  WARPSYNC.COLLECTIVE R15, `(.L_x_4775) ;  /* 0x000000000f087348 */ /* 0x000fea0003c00000 */
[----:B------:R0:W1:Y:S02]  /*338c0*/  SHFL.IDX P6, R14, R13, R12, R11 ;  /* 0x0000000c0d0e7389 */ /* 0x00006400000c000b */
[----:B01----:R-:W-:Y:S01]  /*338d0*/  ENDCOLLECTIVE ;  /* 0x000000000000791b */ /* 0x003fe20003800000 */
.L_x_4775:
[----:B------:R-:W-:Y:S05]  /*338e0*/  BRA `(.L_x_4776) ;  /* 0xfffffefc008c7947 */ /* 0x000fea000383ffff */
.L_x_4462:
[----:B------:R-:W-:Y:S01]  /*338f0*/  BSSY B1, `(.L_x_4777) ;  /* 0x0000008000017945 */ /* 0x000fe20003800000 */
[----:B------:R-:W-:Y:S02]  /*33900*/  IMAD.MOV.U32 R13, RZ, RZ, R21 ;  /* 0x000000ffff0d7224 */ /* 0x000fe400078e0015 */
[----:B------:R-:W-:Y:S02]  /*33910*/  IMAD.MOV.U32 R12, RZ, RZ, 0x1 ;  /* 0x00000001ff0c7424 */ /* 0x000fe400078e00ff */
[----:B------:R-:W-:Y:S02]  /*33920*/  IMAD.MOV.U32 R11, RZ, RZ, 0x181f ;  /* 0x0000181fff0b7424 */ /* 0x000fe400078e00ff */
[----:B------:R-:W-:-:S07]  /*33930*/  IMAD.MOV.U32 R15, RZ, RZ, -0x1 ;  /* 0xffffffffff0f7424 */ /* 0x000fce00078e00ff */
[----:B012---:R-:W-:Y:S05]  /*33940*/  WARPSYNC.COLLECTIVE R15, `(.L_x_4778) ;  /* 0x000000000f087348 */ /* 0x007fea0003c00000 */
[----:B--2---:R2:W3:Y:S02]  /*33950*/  SHFL.IDX P6, R14, R13, R12, R11 ;  /* 0x0000000c0d0e7389 */ /* 0x0044e400000c000b */
[----:B0123--:R-:W-:Y:S01]  /*33960*/  ENDCOLLECTIVE ;  /* 0x000000000000791b */ /* 0x00ffe20003800000 */
.L_x_4778:
[----:B------:R-:W-:Y:S05]  /*33970*/  BSYNC B1 ;  /* 0x0000000000017941 */ /* 0x000fea0003800000 */
.L_x_4777:
        /* <DEDUP_REMOVED lines=8> */
.L_x_4779:
[----:B------:R-:W-:Y:S05]  /*33a00*/  BRA `(.L_x_4780) ;  /* 0xfffffefc00bc7947 */ /* 0x000fea000383ffff */
.L_x_4465:
[----:B------:R-:W-:Y:S01]  /*33a10*/  BSSY B1, `(.L_x_4781) ;  /* 0x0000008000017945 */ /* 0x000fe20003800000 */
[----:B------:R-:W-:Y:S01]  /*33a20*/  IMAD.MOV.U32 R13, RZ, RZ, R21 ;  /* 0x000000ffff0d7224 */ /* 0x000fe200078e0015 */
[----:B----4-:R-:W-:Y:S01]  /*33a30*/  MOV R15, 0xffffffff ;  /* 0xffffffff000f7802 */ /* 0x010fe20000000f00 */
[----:B------:R-:W-:Y:S02]  /*33a40*/  IMAD.MOV.U32 R12, RZ, RZ, 0x2 ;  /* 0x00000002ff0c7424 */ /* 0x000fe400078e00ff */
[----:B------:R-:W-:-:S07]  /*33a50*/  IMAD.MOV.U32 R11, RZ, RZ, 0x181f ;  /* 0x0000181fff0b7424 */ /* 0x000fce00078e00ff */
[----:B0123--:R-:W-:Y:S05]  /*33a60*/  WARPSYNC.COLLECTIVE R15, `(.L_x_4782) ;  /* 0x000000000f087348 */ /* 0x00ffea0003c00000 */
[----:B--2---:R2:W4:Y:S02]  /*33a70*/  SHFL.IDX P6, R14, R13, R12, R11 ;  /* 0x0000000c0d0e7389 */ /* 0x00452400000c000b */
[----:B01234-:R-:W-:Y:S01]  /*33a80*/  ENDCOLLECTIVE ;  /* 0x000000000000791b */ /* 0x01ffe20003800000 */
.L_x_4782:
[----:B------:R-:W-:Y:S05]  /*33a90*/  BSYNC B1 ;  /* 0x0000000000017941 */ /* 0x000fea0003800000 */
.L_x_4781:
        /* <DEDUP_REMOVED lines=8> */
.L_x_4783:
[----:B------:R-:W-:Y:S05]  /*33b20*/  BRA `(.L_x_4784) ;  /* 0xfffffefc00cc7947 */ /* 0x000fea000383ffff */
.L_x_4468:
[----:B------:R-:W-:Y:S01]  /*33b30*/  BSSY B1, `(.L_x_4785) ;  /* 0x0000008000017945 */ /* 0x000fe20003800000 */
[----:B------:R-:W-:Y:S01]  /*33b40*/  IMAD.MOV.U32 R13, RZ, RZ, R21 ;  /* 0x000000ffff0d7224 */ /* 0x000fe200078e0015 */
[----:B------:R-:W-:Y:S01]  /*33b50*/  MOV R12, 0x3 ;  /* 0x00000003000c7802 */ /* 0x000fe20000000f00 */
[----:B------:R-:W-:Y:S02]  /*33b60*/  IMAD.MOV.U32 R11, RZ, RZ, 0x181f ;  /* 0x0000181fff0b7424 */ /* 0x000fe400078e00ff */
[----:B----4-:R-:W-:-:S07]  /*33b70*/  IMAD.MOV.U32 R15, RZ, RZ, -0x1 ;  /* 0xffffffffff0f7424 */ /* 0x010fce00078e00ff */
[----:B0123--:R-:W-:Y:S05]  /*33b80*/  WARPSYNC.COLLECTIVE R15, `(.L_x_4786) ;  /* 0x000000000f087348 */ /* 0x00ffea0003c00000 */
[----:B--2---:R2:W4:Y:S02]  /*33b90*/  SHFL.IDX P6, R14, R13, R12, R11 ;  /* 0x0000000c0d0e7389 */ /* 0x00452400000c000b */
[----:B01234-:R-:W-:Y:S01]  /*33ba0*/  ENDCOLLECTIVE ;  /* 0x000000000000791b */ /* 0x01ffe20003800000 */
.L_x_4786:
[----:B------:R-:W-:Y:S05]  /*33bb0*/  BSYNC B1 ;  /* 0x0000000000017941 */ /* 0x000fea0003800000 */
.L_x_4785:
        /* <DEDUP_REMOVED lines=8> */
.L_x_4787:
[----:B------:R-:W-:Y:S05]  /*33c40*/  BRA `(.L_x_4788) ;  /* 0xfffffefc00dc7947 */ /* 0x000fea000383ffff */
.L_x_4470:
[----:B------:R-:W-:Y:S02]  /*33c50*/  IMAD.MOV.U32 R13, RZ, RZ, R41 ;  /* 0x000000ffff0d7224 */ /* 0x000fe400078e0029 */
[----:B------:R-:W-:Y:S02]  /*33c60*/  IMAD.MOV.U32 R12, RZ, RZ, RZ ;  /* 0x000000ffff0c7224 */ /* 0x000fe400078e00ff */
[----:B------:R-:W-:Y:S02]  /*33c70*/  IMAD.MOV.U32 R11, RZ, RZ, 0x1c1f ;  /* 0x00001c1fff0b7424 */ /* 0x000fe400078e00ff */
[----:B------:R-:W-:-:S07]  /*33c80*/  IMAD.MOV.U32 R15, RZ, RZ, -0x1 ;  /* 0xffffffffff0f7424 */ /* 0x000fce00078e00ff */
[----:B------:R-:W-:Y:S05]  /*33c90*/  WARPSYNC.COLLECTIVE R15, `(.L_x_4789) ;  /* 0x000000000f087348 */ /* 0x000fea0003c00000 */
[----:B------:R0:W1:Y:S02]  /*33ca0*/  SHFL.IDX P6, R14, R13, R12, R11 ;  /* 0x0000000c0d0e7389 */ /* 0x00006400000c000b */
[----:B01----:R-:W-:Y:S01]  /*33cb0*/  ENDCOLLECTIVE ;  /* 0x000000000000791b */ /* 0x003fe20003800000 */
.L_x_4789:
[----:B------:R-:W-:Y:S02]  /*33cc0*/  IMAD.MOV.U32 R13, RZ, RZ, R40 ;  /* 0x000000ffff0d7224 */ /* 0x000fe400078e0028 */
[----:B------:R-:W-:-:S07]  /*33cd0*/  IMAD.MOV.U32 R42, RZ, RZ, R14 ;  /* 0x000000ffff2a7224 */ /* 0x000fce00078e000e */
[----:B------:R-:W-:Y:S05]  /*33ce0*/  WARPSYNC.COLLECTIVE R15, `(.L_x_4790) ;  /* 0x000000000f087348 */ /* 0x000fea0003c00000 */
[----:B------:R0:W1:Y:S02]  /*33cf0*/  SHFL.IDX P6, R14, R13, R12, R11 ;  /* 0x0000000c0d0e7389 */ /* 0x00006400000c000b */
[----:B01----:R-:W-:Y:S01]  /*33d00*/  ENDCOLLECTIVE ;  /* 0x000000000000791b */ /* 0x003fe20003800000 */
.L_x_4790:
[----:B------:R-:W-:Y:S01]  /*33d10*/  MOV R43, R14 ;  /* 0x0000000e002b7202 */ /* 0x000fe20000000f00 */
[----:B------:R-:W-:Y:S06]  /*33d20*/  BRA `(.L_x_4791) ;  /* 0xffffff0000a47947 */ /* 0x000fec000383ffff */
.L_x_4473:
[----:B------:R-:W-:Y:S01]  /*33d30*/  BSSY B1, `(.L_x_4792) ;  /* 0x0000008000017945 */ /* 0x000fe20003800000 */
[----:B------:R-:W-:Y:S02]  /*33d40*/  IMAD.MOV.U32 R13, RZ, RZ, R41 ;  /* 0x000000ffff0d7224 */ /* 0x000fe400078e0029 */
[----:B------:R-:W-:Y:S02]  /*33d50*/  IMAD.MOV.U32 R12, RZ, RZ, 0x1 ;  /* 0x00000001ff0c7424 */ /* 0x000fe400078e00ff */
[----:B------:R-:W-:Y:S02]  /*33d60*/  IMAD.MOV.U32 R11, RZ, RZ, 0x1c1f ;  /* 0x00001c1fff0b7424 */ /* 0x000fe400078e00ff */
[----:B------:R-:W-:-:S07]  /*33d70*/  IMAD.MOV.U32 R15, RZ, RZ, -0x1 ;  /* 0xffffffffff0f7424 */ /* 0x000fce00078e00ff */
[----:B0123--:R-:W-:Y:S05]  /*33d80*/  WARPSYNC.COLLECTIVE R15, `(.L_x_4793) ;  /* 0x000000000f087348 */ /* 0x00ffea0003c00000 */
[----:B------:R4:W0:Y:S02]  /*33d90*/  SHFL.IDX P6, R14, R13, R12, R11 ;  /* 0x0000000c0d0e7389 */ /* 0x00082400000c000b */
[----:B01234-:R-:W-:Y:S01]  /*33da0*/  ENDCOLLECTIVE ;  /* 0x000000000000791b */ /* 0x01ffe20003800000 */
.L_x_4793:
[----:B------:R-:W-:Y:S05]  /*33db0*/  BSYNC B1 ;  /* 0x0000000000017941 */ /* 0x000fea0003800000 */
.L_x_4792:
        /* <DEDUP_REMOVED lines=8> */
.L_x_4794:
[----:B------:R-:W-:Y:S05]  /*33e40*/  BRA `(.L_x_4795) ;  /* 0xffffff0c00747947 */ /* 0x000fea000383ffff */
.L_x_4477:
[----:B------:R-:W-:Y:S02]  /*33e50*/  IMAD.MOV.U32 R13, RZ, RZ, R3 ;  /* 0x000000ffff0d7224 */ /* 0x000fe400078e0003 */
[----:B------:R-:W-:Y:S02]  /*33e60*/  IMAD.MOV.U32 R12, RZ, RZ, RZ ;  /* 0x000000ffff0c7224 */ /* 0x000fe400078e00ff */
[----:B------:R-:W-:Y:S02]  /*33e70*/  IMAD.MOV.U32 R11, RZ, RZ, 0x181f ;  /* 0x0000181fff0b7424 */ /* 0x000fe400078e00ff */
[----:B------:R-:W-:-:S07]  /*33e80*/  IMAD.MOV.U32 R15, RZ, RZ, -0x1 ;  /* 0xffffffffff0f7424 */ /* 0x000fce00078e00ff */
[----:B0-----:R-:W-:Y:S05]  /*33e90*/  WARPSYNC.COLLECTIVE R15, `(.L_x_4796) ;  /* 0x000000000f087348 */ /* 0x001fea0003c00000 */
[----:B------:R1:W2:Y:S02]  /*33ea0*/  SHFL.IDX P6, R14, R13, R12, R11 ;  /* 0x0000000c0d0e7389 */ /* 0x0002a400000c000b */
[----:B012---:R-:W-:Y:S01]  /*33eb0*/  ENDCOLLECTIVE ;  /* 0x000000000000791b */ /* 0x007fe20003800000 */
.L_x_4796:
[----:B------:R-:W-:Y:S01]  /*33ec0*/  IMAD.MOV.U32 R13, RZ, RZ, R2 ;  /* 0x000000ffff0d7224 */ /* 0x000fe200078e0002 */
[----:B------:R-:W-:-:S07]  /*33ed0*/  MOV R0, R14 ;  /* 0x0000000e00007202 */ /* 0x000fce0000000f00 */
[----:B------:R-:W-:Y:S05]  /*33ee0*/  WARPSYNC.COLLECTIVE R15, `(.L_x_4797) ;  /* 0x000000000f087348 */ /* 0x000fea0003c00000 */
[----:B------:R0:W1:Y:S02]  /*33ef0*/  SHFL.IDX P6, R14, R13, R12, R11 ;  /* 0x0000000c0d0e7389 */ /* 0x00006400000c000b */
[----:B01----:R-:W-:Y:S01]  /*33f00*/  ENDCOLLECTIVE ;  /* 0x000000000000791b */ /* 0x003fe20003800000 */
.L_x_4797:
[----:B------:R-:W-:Y:S05]  /*33f10*/  BRA `(.L_x_4798) ;  /* 0xffffff2400247947 */ /* 0x000fea000383ffff */
.L_x_4480:
[----:B------:R-:W-:Y:S01]  /*33f20*/  BSSY B1, `(.L_x_4799) ;  /* 0x0000008000017945 */ /* 0x000fe20003800000 */
[----:B----4-:R-:W-:Y:S02]  /*33f30*/  IMAD.MOV.U32 R13, RZ, RZ, R3 ;  /* 0x000000ffff0d7224 */ /* 0x010fe400078e0003 */
[----:B------:R-:W-:Y:S02]  /*33f40*/  IMAD.MOV.U32 R12, RZ, RZ, 0x1 ;  /* 0x00000001ff0c7424 */ /* 0x000fe400078e00ff */
[----:B------:R-:W-:Y:S02]  /*33f50*/  IMAD.MOV.U32 R11, RZ, RZ, 0x181f ;  /* 0x0000181fff0b7424 */ /* 0x000fe400078e00ff */
[----:B------:R-:W-:-:S07]  /*33f60*/  IMAD.MOV.U32 R15, RZ, RZ, -0x1 ;  /* 0xffffffffff0f7424 */ /* 0x000fce00078e00ff */
[----:B0123--:R-:W-:Y:S05]  /*33f70*/  WARPSYNC.COLLECTIVE R15, `(.L_x_4800) ;  /* 0x000000000f087348 */ /* 0x00ffea0003c00000 */
[----:B---3--:R3:W4:Y:S02]  /*33f80*/  SHFL.IDX P6, R14, R13, R12, R11 ;  /* 0x0000000c0d0e7389 */ /* 0x00872400000c000b */
[----:B01234-:R-:W-:Y:S01]  /*33f90*/  ENDCOLLECTIVE ;  /* 0x000000000000791b */ /* 0x01ffe20003800000 */
.L_x_4800:
[----:B------:R-:W-:Y:S05]  /*33fa0*/  BSYNC B1 ;  /* 0x0000000000017941 */ /* 0x000fea0003800000 */
.L_x_4799:
        /* <DEDUP_REMOVED lines=8> */
.L_x_4801:
[----:B------:R-:W-:Y:S05]  /*34030*/  BRA `(.L_x_4802) ;  /* 0xffffff2400387947 */ /* 0x000fea000383ffff */
.L_x_4483:
[----:B------:R-:W-:Y:S01]  /*34040*/  BSSY B1, `(.L_x_4803) ;  /* 0x0000008000017945 */ /* 0x000fe20003800000 */
[----:B----4-:R-:W-:Y:S01]  /*34050*/  IMAD.MOV.U32 R13, RZ, RZ, R3 ;  /* 0x000000ffff0d7224 */ /* 0x010fe200078e0003 */
[----:B------:R-:W-:Y:S01]  /*34060*/  MOV R15, 0xffffffff ;  /* 0xffffffff000f7802 */ /* 0x000fe20000000f00 */
[----:B------:R-:W-:Y:S02]  /*34070*/  IMAD.MOV.U32 R12, RZ, RZ, 0x2 ;  /* 0x00000002ff0c7424 */ /* 0x000fe400078e00ff */
[----:B------:R-:W-:-:S07]  /*34080*/  IMAD.MOV.U32 R11, RZ, RZ, 0x181f ;  /* 0x0000181fff0b7424 */ /* 0x000fce00078e00ff */
[----:B0123--:R-:W-:Y:S05]  /*34090*/  WARPSYNC.COLLECTIVE R15, `(.L_x_4804) ;  /* 0x000000000f087348 */ /* 0x00ffea0003c00000 */
[----:B---3--:R3:W4:Y:S02]  /*340a0*/  SHFL.IDX P6, R14, R13, R12, R11 ;  /* 0x0000000c0d0e7389 */ /* 0x00872400000c000b */
[----:B01234-:R-:W-:Y:S01]  /*340b0*/  ENDCOLLECTIVE ;  /* 0x000000000000791b */ /* 0x01ffe20003800000 */
.L_x_4804:
[----:B------:R-:W-:Y:S05]  /*340c0*/  BSYNC B1 ;  /* 0x0000000000017941 */ /* 0x000fea0003800000 */
.L_x_4803:
        /* <DEDUP_REMOVED lines=8> */
.L_x_4805:
[----:B------:R-:W-:Y:S05]  /*34150*/  BRA `(.L_x_4806) ;  /* 0xffffff2400487947 */ /* 0x000fea000383ffff */
.L_x_4486:
[----:B------:R-:W-:Y:S01]  /*34160*/  BSSY B1, `(.L_x_4807) ;  /* 0x0000008000017945 */ /* 0x000fe20003800000 */
[----:B0-----:R-:W-:Y:S01]  /*34170*/  IMAD.MOV.U32 R13, RZ, RZ, R3 ;  /* 0x000000ffff0d7224 */ /* 0x001fe200078e0003 */
[----:B------:R-:W-:Y:S01]  /*34180*/  MOV R12, 0x3 ;  /* 0x00000003000c7802 */ /* 0x000fe20000000f00 */
[----:B------:R-:W-:Y:S02]  /*34190*/  IMAD.MOV.U32 R11, RZ, RZ, 0x181f ;  /* 0x0000181fff0b7424 */ /* 0x000fe400078e00ff */
[----:B------:R-:W-:-:S07]  /*341a0*/  IMAD.MOV.U32 R15, RZ, RZ, -0x1 ;  /* 0xffffffffff0f7424 */ /* 0x000fce00078e00ff */
[----:B-1234-:R-:W-:Y:S05]  /*341b0*/  WARPSYNC.COLLECTIVE R15, `(.L_x_4808) ;  /* 0x000000000f087348 */ /* 0x01efea0003c00000 */
[----:B----4-:R0:W4:Y:S02]  /*341c0*/  SHFL.IDX P6, R14, R13, R12, R11 ;  /* 0x0000000c0d0e7389 */ /* 0x01012400000c000b */
[----:B01234-:R-:W-:Y:S01]  /*341d0*/  ENDCOLLECTIVE ;  /* 0x000000000000791b */ /* 0x01ffe20003800000 */
.L_x_4808:
[----:B------:R-:W-:Y:S05]  /*341e0*/  BSYNC B1 ;  /* 0x0000000000017941 */ /* 0x000fea0003800000 */
.L_x_4807:
        /* <DEDUP_REMOVED lines=8> */
.L_x_4809:
[----:B------:R-:W-:Y:S05]  /*34270*/  BRA `(.L_x_4810) ;  /* 0xffffff2400587947 */ /* 0x000fea000383ffff */
.L_x_4502:
        /* <DEDUP_REMOVED lines=8> */
[----:B------:R-:W-:Y:S05]  /*34300*/  WARPSYNC.COLLECTIVE R15, `(.L_x_4812) ;  /* 0x000000000f087348 */ /* 0x000fea0003c00000 */
[----:B------:R0:W1:Y:S02]  /*34310*/  SHFL.IDX P6, R14, R13, R12, R11 ;  /* 0x0000000c0d0e7389 */ /* 0x00006400000c000b */
[----:B01----:R-:W-:Y:S01]  /*34320*/  ENDCOLLECTIVE ;  /* 0x000000000000791b */ /* 0x003fe20003800000 */
.L_x_4812:
[----:B------:R-:W-:Y:S05]  /*34330*/  BSYNC B1 ;  /* 0x0000000000017941 */ /* 0x000fea0003800000 */
.L_x_4811:
[----:B------:R-:W-:Y:S05]  /*34340*/  BRA `(.L_x_4813) ;  /* 0xffffff3c007c7947 */ /* 0x000fea000383ffff */
.L_x_4504:
[----:B------:R-:W-:Y:S01]  /*34350*/  BSSY B1, `(.L_x_4814) ;  /* 0x0000006000017945 */ /* 0x000fe20003800000 */
[----:B------:R-:W-:-:S07]  /*34360*/  IMAD.MOV.U32 R15, RZ, RZ, -0x1 ;  /* 0xffffffffff0f7424 */ /* 0x000fce00078e00ff */
[----:B0-----:R-:W-:Y:S05]  /*34370*/  WARPSYNC.COLLECTIVE R15, `(.L_x_4815) ;  /* 0x000000000f0c7348 */ /* 0x001fea0003c00000 */
[----:B------:R-:W-:Y:S02]  /*34380*/  ELECT P6, UR62, PT ;  /* 0x00000000003e782f */ /* 0x000fe400038c0000 */
[----:B------:R-:W-:Y:S01]  /*34390*/  MOV R14, UR62 ;  /* 0x0000003e000e7c02 */ /* 0x000fe20008000f00 */
[----:B0-----:R-:W-:Y:S10]  /*343a0*/  ENDCOLLECTIVE ;  /* 0x000000000000791b */ /* 0x001ff40003800000 */
.L_x_4815:
[----:B------:R-:W-:Y:S05]  /*343b0*/  BSYNC B1 ;  /* 0x0000000000017941 */ /* 0x000fea0003800000 */
.L_x_4814:
[----:B------:R-:W-:Y:S05]  /*343c0*/  BRA `(.L_x_4503) ;  /* 0xffffff3c00747947 */ /* 0x000fea000383ffff */
.L_x_4506:
[----:B0-----:R0:W1:Y:S02]  /*343d0*/  SYNCS.PHASECHK.TRANS64.TRYWAIT P0, [R17+URZ+0x33420], R7 ;  /* 0x03342007110075a7 */ /* 0x001064000800017f */
[----:B-1----:R-:W-:Y:S05]  /*343e0*/  @!P0 NANOSLEEP.SYNCS 0x989680 ;  /* 0x009896800000895d */ /* 0x002fea0003900000 */
[----:B------:R-:W1:Y:S02]  /*343f0*/  @!P0 SYNCS.PHASECHK.TRANS64 P0, [R17+URZ+0x33420], R7 ;  /* 0x03342007110085a7 */ /* 0x000e64000800007f */
[----:B-1----:R-:W-:Y:S05]  /*34400*/  @!P0 BRA `(.L_x_4506) ;  /* 0xfffffffc00f08947 */ /* 0x002fea000383ffff */
[----:B------:R-:W-:Y:S05]  /*34410*/  BRA `(.L_x_4816) ;  /* 0xffffff3c00847947 */ /* 0x000fea000383ffff */
.L_x_4510:
[----:B-1----:R1:W2:Y:S02]  /*34420*/  SYNCS.PHASECHK.TRANS64.TRYWAIT P0, [R11+URZ+0x334a0], R10 ;  /* 0x0334a00a0b0075a7 */ /* 0x0022a4000800017f */
[----:B--2---:R-:W-:Y:S05]  /*34430*/  @!P0 NANOSLEEP.SYNCS 0x989680 ;  /* 0x009896800000895d */ /* 0x004fea0003900000 */
[----:B------:R-:W2:Y:S02]  /*34440*/  @!P0 SYNCS.PHASECHK.TRANS64 P0, [R11+URZ+0x334a0], R10 ;  /* 0x0334a00a0b0085a7 */ /* 0x000ea4000800007f */
[----:B--2---:R-:W-:Y:S05]  /*34450*/  @!P0 BRA `(.L_x_4510) ;  /* 0xfffffffc00f08947 */ /* 0x004fea000383ffff */
[----:B------:R-:W-:Y:S05]  /*34460*/  BRA `(.L_x_4817) ;  /* 0xffffff3c00a07947 */ /* 0x000fea000383ffff */
.L_x_4517:
[----:B0-----:R0:W2:Y:S02]  /*34470*/  SYNCS.PHASECHK.TRANS64.TRYWAIT P0, [R11+URZ+0x334c0], R10 ;  /* 0x0334c00a0b0075a7 */ /* 0x0010a4000800017f */
[----:B--2---:R-:W-:Y:S05]  /*34480*/  @!P0 NANOSLEEP.SYNCS 0x989680 ;  /* 0x009896800000895d */ /* 0x004fea0003900000 */
[----:B------:R-:W2:Y:S02]  /*34490*/  @!P0 SYNCS.PHASECHK.TRANS64 P0, [R11+URZ+0x334c0], R10 ;  /* 0x0334c00a0b0085a7 */ /* 0x000ea4000800007f */
[----:B--2---:R-:W-:Y:S05]  /*344a0*/  @!P0 BRA `(.L_x_4517) ;  /* 0xfffffffc00f08947 */ /* 0x004fea000383ffff */
[----:B------:R-:W-:Y:S05]  /*344b0*/  BRA `(.L_x_4818) ;  /* 0xffffff40009c7947 */ /* 0x000fea000383ffff */
.L_x_4526:
[----:B0-----:R0:W1:Y:S02]  /*344c0*/  SYNCS.PHASECHK.TRANS64.TRYWAIT P2, [R10+URZ+0x334a0], R9 ;  /* 0x0334a0090a0075a7 */ /* 0x001064000804017f */
[----:B-1----:R-:W-:Y:S05]  /*344d0*/  @!P2 NANOSLEEP.SYNCS 0x989680 ;  /* 0x009896800000a95d */ /* 0x002fea0003900000 */
[----:B------:R-:W1:Y:S02]  /*344e0*/  @!P2 SYNCS.PHASECHK.TRANS64 P2, [R10+URZ+0x334a0], R9 ;  /* 0x0334a0090a00a5a7 */ /* 0x000e64000804007f */
[----:B-1----:R-:W-:Y:S05]  /*344f0*/  @!P2 BRA `(.L_x_4526) ;  /* 0xfffffffc00f0a947 */ /* 0x002fea000383ffff */
[----:B------:R-:W-:Y:S05]  /*34500*/  BRA `(.L_x_4819) ;  /* 0xffffff4400dc7947 */ /* 0x000fea000383ffff */
.L_x_4533:
[----:B-1----:R1:W2:Y:S02]  /*34510*/  SYNCS.PHASECHK.TRANS64.TRYWAIT P2, [R10+URZ+0x334c0], R9 ;  /* 0x0334c0090a0075a7 */ /* 0x0022a4000804017f */
[----:B--2---:R-:W-:Y:S05]  /*34520*/  @!P2 NANOSLEEP.SYNCS 0x989680 ;  /* 0x009896800000a95d */ /* 0x004fea0003900000 */
[----:B------:R-:W2:Y:S02]  /*34530*/  @!P2 SYNCS.PHASECHK.TRANS64 P2, [R10+URZ+0x334c0], R9 ;  /* 0x0334c0090a00a5a7 */ /* 0x000ea4000804007f */
[----:B--2---:R-:W-:Y:S05]  /*34540*/  @!P2 BRA `(.L_x_4533) ;  /* 0xfffffffc00f0a947 */ /* 0x004fea000383ffff */
[----:B------:R-:W-:Y:S05]  /*34550*/  BRA `(.L_x_4820) ;  /* 0xffffff4800d47947 */ /* 0x000fea000383ffff */
.L_x_4552:
[----:B------:R-:W1:Y:S01]  /*34560*/  S2R R20, SR_TID.X ;  /* 0x0000000000147919 */ /* 0x000e620000002100 */
[----:B------:R-:W-:Y:S01]  /*34570*/  BSSY B0, `(.L_x_4821) ;  /* 0x0000009000007945 */ /* 0x000fe20003800000 */
[----:B------:R-:W-:Y:S01]  /*34580*/  IMAD.MOV.U32 R12, RZ, RZ, RZ ;  /* 0x000000ffff0c7224 */ /* 0x000fe200078e00ff */
[----:B------:R-:W-:Y:S01]  /*34590*/  MOV R11, 0x1f ;  /* 0x0000001f000b7802 */ /* 0x000fe20000000f00 */
[----:B------:R-:W-:Y:S01]  /*345a0*/  IMAD.MOV.U32 R15, RZ, RZ, -0x1 ;  /* 0xffffffffff0f7424 */ /* 0x000fe200078e00ff */
[----:B-1----:R-:W-:-:S04]  /*345b0*/  SHF.R.U32.HI R13, RZ, 0x5, R20 ;  /* 0x00000005ff0d7819 */ /* 0x002fc80000011614 */
[----:B------:R-:W-:-:S07]  /*345c0*/  LOP3.LUT R13, R13, 0x3, RZ, 0xc0, !PT ;  /* 0x000000030d0d7812 */ /* 0x000fce00078ec0ff */
[----:B0----5:R-:W-:Y:S05]  /*345d0*/  WARPSYNC.COLLECTIVE R15, `(.L_x_4822) ;  /* 0x000000000f087348 */ /* 0x021fea0003c00000 */
[----:B------:R1:W2:Y:S02]  /*345e0*/  SHFL.IDX P6, R14, R13, R12, R11 ;  /* 0x0000000c0d0e7389 */ /* 0x0002a400000c000b */
[----:B012--5:R-:W-:Y:S01]  /*345f0*/  ENDCOLLECTIVE ;  /* 0x000000000000791b */ /* 0x027fe20003800000 */
.L_x_4822:
[----:B------:R-:W-:Y:S05]  /*34600*/  BSYNC B0 ;  /* 0x0000000000007941 */ /* 0x000fea0003800000 */
.L_x_4821:
[----:B------:R-:W-:Y:S05]  /*34610*/  BRA `(.L_x_4823) ;  /* 0xffffff5c00847947 */ /* 0x000fea000383ffff */
.L_x_4555:
[----:B-1----:R-:W2:Y:S02]  /*34620*/  LDL R0, [R1+0x28] ;  /* 0x0000280001007983 */ /* 0x002ea40000100800 */
[----:B--2---:R1:W2:Y:S02]  /*34630*/  SYNCS.PHASECHK.TRANS64.TRYWAIT P0, [R4+URZ+0x33480], R0 ;  /* 0x03348000040075a7 */ /* 0x0042a4000800017f */
[----:B--2---:R-:W-:Y:S05]  /*34640*/  @!P0 NANOSLEEP.SYNCS 0x989680 ;  /* 0x009896800000895d */ /* 0x004fea0003900000 */
[----:B------:R-:W2:Y:S02]  /*34650*/  @!P0 SYNCS.PHASECHK.TRANS64 P0, [R4+URZ+0x33480], R0 ;  /* 0x03348000040085a7 */ /* 0x000ea4000800007f */
[----:B--2---:R-:W-:Y:S05]  /*34660*/  @!P0 BRA `(.L_x_4555) ;  /* 0xfffffffc00ec8947 */ /* 0x004fea000383ffff */
[----:B------:R-:W-:Y:S05]  /*34670*/  BRA `(.L_x_4824) ;  /* 0xffffff5c00987947 */ /* 0x000fea000383ffff */
.L_x_4556:
[----:B------:R-:W-:Y:S01]  /*34680*/  BSSY B0, `(.L_x_4825) ;  /* 0x0000008000007945 */ /* 0x000fe20003800000 */
[----:B------:R-:W-:Y:S02]  /*34690*/  IMAD.MOV.U32 R13, RZ, RZ, R20 ;  /* 0x000000ffff0d7224 */ /* 0x000fe400078e0014 */
[----:B0-----:R-:W-:Y:S02]  /*346a0*/  IMAD.MOV.U32 R12, RZ, RZ, RZ ;  /* 0x000000ffff0c7224 */ /* 0x001fe400078e00ff */
[----:B------:R-:W-:Y:S02]  /*346b0*/  IMAD.MOV.U32 R11, RZ, RZ, 0x1c1f ;  /* 0x00001c1fff0b7424 */ /* 0x000fe400078e00ff */
[----:B------:R-:W-:-:S07]  /*346c0*/  IMAD.MOV.U32 R15, RZ, RZ, -0x1 ;  /* 0xffffffffff0f7424 */ /* 0x000fce00078e00ff */
[----:B------:R-:W-:Y:S05]  /*346d0*/  WARPSYNC.COLLECTIVE R15, `(.L_x_4826) ;  /* 0x000000000f087348 */ /* 0x000fea0003c00000 */
[----:B------:R0:W1:Y:S02]  /*346e0*/  SHFL.IDX P6, R14, R13, R12, R11 ;  /* 0x0000000c0d0e7389 */ /* 0x00006400000c000b */
[----:B01----:R-:W-:Y:S01]  /*346f0*/  ENDCOLLECTIVE ;  /* 0x000000000000791b */ /* 0x003fe20003800000 */
.L_x_4826:
[----:B------:R-:W-:Y:S05]  /*34700*/  BSYNC B0 ;  /* 0x0000000000007941 */ /* 0x000fea0003800000 */
.L_x_4825:
[----:B------:R-:W0:Y:S01]  /*34710*/  S2R R3, SR_TID.X ;  /* 0x0000000000037919 */ /* 0x000e220000002100 */
[----:B------:R-:W-:Y:S01]  /*34720*/  MOV R13, R10 ;  /* 0x0000000a000d7202 */ /* 0x000fe20000000f00 */
[----:B------:R-:W-:Y:S02]  /*34730*/  IMAD.MOV.U32 R12, RZ, RZ, RZ ;  /* 0x000000ffff0c7224 */ /* 0x000fe400078e00ff */
[----:B------:R-:W-:Y:S02]  /*34740*/  IMAD.MOV.U32 R11, RZ, RZ, 0x1c1f ;  /* 0x00001c1fff0b7424 */ /* 0x000fe400078e00ff */
[----:B------:R-:W-:Y:S02]  /*34750*/  IMAD.MOV.U32 R15, RZ, RZ, -0x1 ;  /* 0xffffffffff0f7424 */ /* 0x000fe400078e00ff */
[----:B------:R-:W-:-:S07]  /*34760*/  IMAD.MOV.U32 R0, RZ, RZ, R14 ;  /* 0x000000ffff007224 */ /* 0x000fce00078e000e */
[----:B0-----:R-:W-:Y:S05]  /*34770*/  WARPSYNC.COLLECTIVE R15, `(.L_x_4827) ;  /* 0x000000000f087348 */ /* 0x001fea0003c00000 */
[----:B------:R1:W2:Y:S02]  /*34780*/  SHFL.IDX P6, R14, R13, R12, R11 ;  /* 0x0000000c0d0e7389 */ /* 0x0002a400000c000b */
[----:B012---:R-:W-:Y:S01]  /*34790*/  ENDCOLLECTIVE ;  /* 0x000000000000791b */ /* 0x007fe20003800000 */
.L_x_4827:
[----:B------:R-:W0:Y:S01]  /*347a0*/  LDC R11, c[0x0][0x2f4] ;  /* 0x0000bd00ff0b7b82 */ /* 0x000e220000000800 */
[----:B------:R-:W-:Y:S02]  /*347b0*/  IMAD.SHL.U32 R15, R3, 0x10, RZ ;  /* 0x00000010030f7824 */ /* 0x000fe400078e00ff */
[----:B------:R-:W-:-:S03]  /*347c0*/  IMAD.MOV.U32 R2, RZ, RZ, R14 ;  /* 0x000000ffff027224 */ /* 0x000fc600078e000e */
[----:B------:R-:W-:-:S04]  /*347d0*/  LOP3.LUT R15, R15, 0x30, RZ, 0xc0, !PT ;  /* 0x000000300f0f7812 */ /* 0x000fc800078ec0ff */
[C---:B------:R-:W-:Y:S02]  /*347e0*/  IADD3 R2, P0, R15.reuse, R2, RZ ;  /* 0x000000020f027210 */ /* 0x040fe40007f1e0ff */
[----:B------:R-:W-:-:S03]  /*347f0*/  LOP3.LUT R12, R15, 0x40, RZ, 0xfc, !PT ;  /* 0x000000400f0c7812 */ /* 0x000fc600078efcff */
[----:B------:R-:W-:Y:S01]  /*34800*/  IMAD.X R3, RZ, RZ, R0, P0 ;  /* 0x000000ffff037224 */ /* 0x000fe200000e0600 */
[----:B------:R-:W-:Y:S02]  /*34810*/  IADD3 R0, R17, R21, RZ ;  /* 0x0000001511007210 */ /* 0x000fe40007ffe0ff */
[-C--:B0-----:R-:W-:Y:S01]  /*34820*/  ISETP.GE.AND P3, PT, R15, R11.reuse, PT ;  /* 0x0000000b0f00720c */ /* 0x081fe20003f66270 */
[----:B------:R-:W-:Y:S01]  /*34830*/  IMAD.MOV.U32 R13, RZ, RZ, R20 ;  /* 0x000000ffff0d7224 */ /* 0x000fe200078e0014 */
[----:B------:R-:W-:Y:S01]  /*34840*/  ISETP.GE.AND P2, PT, R12, R11, PT ;  /* 0x0000000b0c00720c */ /* 0x000fe20003f46270 */
[----:B------:R0:W5:Y:S01]  /*34850*/  LDL.LU R21, [R1+0x8] ;  /* 0x0000080001157983 */ /* 0x0001620000300800 */
[C---:B------:R-:W-:Y:S02]  /*34860*/  ISETP.LT.OR P0, PT, R9.reuse, 0x1, P3 ;  /* 0x000000010900780c */ /* 0x040fe40001f01670 */
[----:B------:R-:W-:Y:S02]  /*34870*/  ISETP.LT.OR P1, PT, R9, 0x1, P2 ;  /* 0x000000010900780c */ /* 0x000fe40001721670 */
[----:B------:R-:W-:Y:S01]  /*34880*/  LOP3.LUT R15, R15, 0x80, RZ, 0xfc, !PT ;  /* 0x000000800f0f7812 */ /* 0x000fe200078efcff */
[----:B------:R-:W-:-:S08]  /*34890*/  IMAD.MOV.U32 R12, RZ, RZ, 0x1 ;  /* 0x00000001ff0c7424 */ /* 0x000fd000078e00ff */
[----:B------:R-:W-:Y:S01]  /*348a0*/  @!PT LDS RZ, [RZ] ;  /* 0x00000000fffff984 */ /* 0x000fe20000000800 */
[----:B------:R-:W-:Y:S01]  /*348b0*/  @!PT LDS RZ, [RZ] ;  /* 0x00000000fffff984 */ /* 0x000fe20000000800 */
[----:B------:R-:W-:Y:S01]  /*348c0*/  @!PT LDS RZ, [RZ] ;  /* 0x00000000fffff984 */ /* 0x000fe20000000800 */
[----:B------:R0:W-:Y:S01]  /*348d0*/  LDGSTS.E.BYPASS.LTC128B.128 [R0+0xf200], desc[UR50][R2.64], !P0 ;  /* 0x0f20000002007fae */ /* 0x0001e2000c101d72 */
[----:B------:R-:W-:Y:S01]  /*348e0*/  ISETP.GE.AND P0, PT, R15, R11, PT ;  /* 0x0000000b0f00720c */ /* 0x000fe20003f06270 */
[----:B------:R-:W-:Y:S02]  /*348f0*/  IMAD.MOV.U32 R11, RZ, RZ, 0x1c1f ;  /* 0x00001c1fff0b7424 */ /* 0x000fe400078e00ff */
[----:B------:R-:W-:Y:S01]  /*34900*/  IMAD.MOV.U32 R15, RZ, RZ, -0x1 ;  /* 0xffffffffff0f7424 */ /* 0x000fe200078e00ff */
[----:B------:R0:W-:Y:S01]  /*34910*/  LDGSTS.E.BYPASS.LTC128B.128 [R0+0x11a00], desc[UR50][R2.64+0x40], !P1 ;  /* 0x11a0004002007fae */ /* 0x0001e2000c901d72 */
[----:B------:R-:W-:-:S13]  /*34920*/  ISETP.LT.OR P1, PT, R9, 0x1, P0 ;  /* 0x000000010900780c */ /* 0x000fda0000721670 */
[----:B0----5:R-:W-:Y:S05]  /*34930*/  WARPSYNC.COLLECTIVE R15, `(.L_x_4828) ;  /* 0x000000000f087348 */ /* 0x021fea0003c00000 */
[----:B------:R1:W2:Y:S02]  /*34940*/  SHFL.IDX P6, R14, R13, R12, R11 ;  /* 0x0000000c0d0e7389 */ /* 0x0002a400000c000b */
[----:B012--5:R-:W-:Y:S01]  /*34950*/  ENDCOLLECTIVE ;  /* 0x000000000000791b */ /* 0x027fe20003800000 */
.L_x_4828:
[----:B------:R-:W-:Y:S01]  /*34960*/  @!PT LDS RZ, [RZ] ;  /* 0x00000000fffff984 */ /* 0x000fe20000000800 */
[----:B------:R-:W-:Y:S01]  /*34970*/  @!PT LDS RZ, [RZ] ;  /* 0x00000000fffff984 */ /* 0x000fe20000000800 */
[----:B------:R-:W-:Y:S01]  /*34980*/  @!PT LDS RZ, [RZ] ;  /* 0x00000000fffff984 */ /* 0x000fe20000000800 */
[----:B------:R0:W-:Y:S01]  /*34990*/  LDGSTS.E.BYPASS.LTC128B.128 [R0+0x14200], desc[UR50][R2.64+0x80], !P1 ;  /* 0x1420008002007fae */ /* 0x0001e2000c901d72 */
[----:B------:R-:W-:Y:S01]  /*349a0*/  IMAD.MOV.U32 R13, RZ, RZ, R10 ;  /* 0x000000ffff0d7224 */ /* 0x000fe200078e000a */
[----:B0-----:R-:W0:Y:S01]  /*349b0*/  S2R R2, SR_TID.X ;  /* 0x0000000000027919 */ /* 0x001e220000002100 */
[----:B------:R-:W-:-:S07]  /*349c0*/  IMAD.MOV.U32 R3, RZ, RZ, R14 ;  /* 0x000000ffff037224 */ /* 0x000fce00078e000e */
[----:B0-----:R-:W-:Y:S05]  /*349d0*/  WARPSYNC.COLLECTIVE R15, `(.L_x_4829) ;  /* 0x000000000f087348 */ /* 0x001fea0003c00000 */
[----:B------:R1:W2:Y:S02]  /*349e0*/  SHFL.IDX P6, R14, R13, R12, R11 ;  /* 0x0000000c0d0e7389 */ /* 0x0002a400000c000b */
[----:B012---:R-:W-:Y:S01]  /*349f0*/  ENDCOLLECTIVE ;  /* 0x000000000000791b */ /* 0x007fe20003800000 */
.L_x_4829:
[----:B------:R-:W-:Y:S01]  /*34a00*/  SHF.L.U32 R15, R2, 0x4, RZ ;  /* 0x00000004020f7819 */ /* 0x000fe200000006ff */
[----:B------:R-:W-:-:S03]  /*34a10*/  IMAD.MOV.U32 R2, RZ, RZ, R14 ;  /* 0x000000ffff027224 */ /* 0x000fc600078e000e */
[----:B------:R-:W-:-:S04]  /*34a20*/  LOP3.LUT R15, R15, 0x30, RZ, 0xc0, !PT ;  /* 0x000000300f0f7812 */ /* 0x000fc800078ec0ff */
        /* <DEDUP_REMOVED lines=9> */
[----:B------:R-:W-:Y:S02]  /*34ac0*/  IMAD.MOV.U32 R12, RZ, RZ, 0x2 ;  /* 0x00000002ff0c7424 */ /* 0x000fe400078e00ff */
[----:B------:R-:W-:-:S10]  /*34ad0*/  IMAD.MOV.U32 R15, RZ, RZ, -0x1 ;  /* 0xffffffffff0f7424 */ /* 0x000fd400078e00ff */
[----:B0-----:R-:W-:Y:S05]  /*34ae0*/  WARPSYNC.COLLECTIVE R15, `(.L_x_4830) ;  /* 0x000000000f087348 */ /* 0x001fea0003c00000 */
[----:B------:R1:W2:Y:S02]  /*34af0*/  SHFL.IDX P6, R14, R13, R12, R11 ;  /* 0x0000000c0d0e7389 */ /* 0x0002a400000c000b */
[----:B012---:R-:W-:Y:S01]  /*34b00*/  ENDCOLLECTIVE ;  /* 0x000000000000791b */ /* 0x007fe20003800000 */
.L_x_4830:
[----:B------:R-:W-:Y:S01]  /*34b10*/  @!PT LDS RZ, [RZ] ;  /* 0x00000000fffff984 */ /* 0x000fe20000000800 */
[----:B------:R-:W-:Y:S01]  /*34b20*/  @!PT LDS RZ, [RZ] ;  /* 0x00000000fffff984 */ /* 0x000fe20000000800 */
[----:B------:R-:W-:Y:S01]  /*34b30*/  @!PT LDS RZ, [RZ] ;  /* 0x00000000fffff984 */ /* 0x000fe20000000800 */
[----:B------:R-:W-:Y:S01]  /*34b40*/  LDGSTS.E.BYPASS.LTC128B.128 [R0+0x12200], desc[UR50][R2.64+0x40], !P1 ;  /* 0x1220004002007fae */ /* 0x000fe2000c901d72 */
[----:B------:R-:W-:-:S13]  /*34b50*/  ISETP.LT.OR P1, PT, R9, 0x21, P0 ;  /* 0x000000210900780c */ /* 0x000fda0000721670 */
[----:B------:R0:W-:Y:S01]  /*34b60*/  LDGSTS.E.BYPASS.LTC128B.128 [R0+0x14a00], desc[UR50][R2.64+0x80], !P1 ;  /* 0x14a0008002007fae */ /* 0x0001e2000c901d72 */
[----:B------:R-:W-:Y:S01]  /*34b70*/  MOV R13, R10 ;  /* 0x0000000a000d7202 */ /* 0x000fe20000000f00 */
[----:B0-----:R-:W0:Y:S01]  /*34b80*/  S2R R2, SR_TID.X ;  /* 0x0000000000027919 */ /* 0x001e220000002100 */
[----:B------:R-:W-:-:S07]  /*34b90*/  IMAD.MOV.U32 R3, RZ, RZ, R14 ;  /* 0x000000ffff037224 */ /* 0x000fce00078e000e */
[----:B0-----:R-:W-:Y:S05]  /*34ba0*/  WARPSYNC.COLLECTIVE R15, `(.L_x_4831) ;  /* 0x000000000f087348 */ /* 0x001fea0003c00000 */
[----:B------:R1:W2:Y:S02]  /*34bb0*/  SHFL.IDX P6, R14, R13, R12, R11 ;  /* 0x0000000c0d0e7389 */ /* 0x0002a400000c000b */
[----:B012---:R-:W-:Y:S01]  /*34bc0*/  ENDCOLLECTIVE ;  /* 0x000000000000791b */ /* 0x007fe20003800000 */
.L_x_4831:
[----:B------:R-:W-:Y:S02]  /*34bd0*/  IMAD.SHL.U32 R15, R2, 0x10, RZ ;  /* 0x00000010020f7824 */ /* 0x000fe400078e00ff */
        /* <DEDUP_REMOVED lines=16> */
.L_x_4832:
[----:B------:R-:W-:Y:S01]  /*34ce0*/  @!PT LDS RZ, [RZ] ;  /* 0x00000000fffff984 */ /* 0x000fe20000000800 */
[----:B------:R-:W-:Y:S01]  /*34cf0*/  @!PT LDS RZ, [RZ] ;  /* 0x00000000fffff984 */ /* 0x000fe20000000800 */
[----:B------:R-:W-:Y:S01]  /*34d00*/  @!PT LDS RZ, [RZ] ;  /* 0x00000000fffff984 */ /* 0x000fe20000000800 */
[----:B------:R-:W-:Y:S01]  /*34d10*/  LDGSTS.E.BYPASS.LTC128B.128 [R0+0x12a00], desc[UR50][R2.64+0x40], !P1 ;  /* 0x12a0004002007fae */ /* 0x000fe2000c901d72 */
[----:B------:R-:W-:-:S13]  /*34d20*/  ISETP.LT.OR P1, PT, R9, 0x41, P0 ;  /* 0x000000410900780c */ /* 0x000fda0000721670 */
[----:B------:R0:W-:Y:S01]  /*34d30*/  LDGSTS.E.BYPASS.LTC128B.128 [R0+0x15200], desc[UR50][R2.64+0x80], !P1 ;  /* 0x1520008002007fae */ /* 0x0001e2000c901d72 */
[----:B------:R-:W-:Y:S01]  /*34d40*/  IMAD.MOV.U32 R13, RZ, RZ, R10 ;  /* 0x000000ffff0d7224 */ /* 0x000fe200078e000a */
[----:B0-----:R-:W0:Y:S01]  /*34d50*/  S2R R3, SR_TID.X ;  /* 0x0000000000037919 */ /* 0x001e220000002100 */
[----:B------:R-:W-:-:S07]  /*34d60*/  MOV R20, R14 ;  /* 0x0000000e00147202 */ /* 0x000fce0000000f00 */
[----:B0-----:R-:W-:Y:S05]  /*34d70*/  WARPSYNC.COLLECTIVE R15, `(.L_x_4833) ;  /* 0x000000000f087348 */ /* 0x001fea0003c00000 */
[----:B------:R1:W2:Y:S02]  /*34d80*/  SHFL.IDX P6, R14, R13, R12, R11 ;  /* 0x0000000c0d0e7389 */ /* 0x0002a400000c000b */
[----:B012---:R-:W-:Y:S01]  /*34d90*/  ENDCOLLECTIVE ;  /* 0x000000000000791b */ /* 0x007fe20003800000 */
.L_x_4833:
[----:B------:R-:W-:Y:S02]  /*34da0*/  IMAD.MOV.U32 R2, RZ, RZ, R14 ;  /* 0x000000ffff027224 */ /* 0x000fe400078e000e */
[----:B------:R-:W-:-:S05]  /*34db0*/  IMAD.SHL.U32 R3, R3, 0x10, RZ ;  /* 0x0000001003037824 */ /* 0x000fca00078e00ff */
[----:B------:R-:W-:-:S04]  /*34dc0*/  LOP3.LUT R3, R3, 0x30, RZ, 0xc0, !PT ;  /* 0x0000003003037812 */ /* 0x000fc800078ec0ff */
[----:B------:R-:W-:-:S05]  /*34dd0*/  IADD3 R2, P1, R3, R2, RZ ;  /* 0x0000000203027210 */ /* 0x000fca0007f3e0ff */
[----:B------:R-:W-:Y:S01]  /*34de0*/  IMAD.X R3, RZ, RZ, R20, P1 ;  /* 0x000000ffff037224 */ /* 0x000fe200008e0614 */
[----:B------:R-:W-:Y:S01]  /*34df0*/  ISETP.LT.OR P1, PT, R9, 0x61, P3 ;  /* 0x000000610900780c */ /* 0x000fe20001f21670 */
[----:B------:R-:W-:Y:S02]  /*34e00*/  IMAD.MOV.U32 R13, RZ, RZ, R26 ;  /* 0x000000ffff0d7224 */ /* 0x000fe400078e001a */
[----:B------:R-:W-:-:S10]  /*34e10*/  IMAD.MOV.U32 R12, RZ, RZ, RZ ;  /* 0x000000ffff0c7224 */ /* 0x000fd400078e00ff */
[----:B------:R-:W-:Y:S05]  /*34e20*/  WARPSYNC.COLLECTIVE R15, `(.L_x_4834) ;  /* 0x000000000f087348 */ /* 0x000fea0003c00000 */
[----:B------:R0:W1:Y:S02]  /*34e30*/  SHFL.IDX P6, R14, R13, R12, R11 ;  /* 0x0000000c0d0e7389 */ /* 0x00006400000c000b */
[----:B01----:R-:W-:Y:S01]  /*34e40*/  ENDCOLLECTIVE ;  /* 0x000000000000791b */ /* 0x003fe20003800000 */
.L_x_4834:
[----:B------:R-:W-:Y:S01]  /*34e50*/  @!PT LDS RZ, [RZ] ;  /* 0x00000000fffff984 */ /* 0x000fe20000000800 */
[----:B------:R-:W-:Y:S01]  /*34e60*/  @!PT LDS RZ, [RZ] ;  /* 0x00000000fffff984 */ /* 0x000fe20000000800 */
[----:B------:R-:W-:Y:S01]  /*34e70*/  @!PT LDS RZ, [RZ] ;  /* 0x00000000fffff984 */ /* 0x000fe20000000800 */
[----:B------:R-:W-:Y:S01]  /*34e80*/  LDGSTS.E.BYPASS.LTC128B.128 [R0+0x10a00], desc[UR50][R2.64], !P1 ;  /* 0x10a0000002007fae */ /* 0x000fe2000c901d72 */
[----:B------:R-:W-:-:S13]  /*34e90*/  ISETP.LT.OR P1, PT, R9, 0x61, P2 ;  /* 0x000000610900780c */ /* 0x000fda0001721670 */
[----:B------:R-:W-:Y:S01]  /*34ea0*/  LDGSTS.E.BYPASS.LTC128B.128 [R0+0x13200], desc[UR50][R2.64+0x40], !P1 ;  /* 0x1320004002007fae */ /* 0x000fe2000c901d72 */
[----:B------:R-:W-:Y:S01]  /*34eb0*/  ISETP.LT.OR P1, PT, R9, 0x61, P0 ;  /* 0x000000610900780c */ /* 0x000fe20000721670 */
[----:B------:R-:W-:-:S12]  /*34ec0*/  IMAD.MOV.U32 R13, RZ, RZ, R28 ;  /* 0x000000ffff0d7224 */ /* 0x000fd800078e001c */
[----:B------:R0:W-:Y:S02]  /*34ed0*/  LDGSTS.E.BYPASS.LTC128B.128 [R0+0x15a00], desc[UR50][R2.64+0x80], !P1 ;  /* 0x15a0008002007fae */ /* 0x0001e4000c901d72 */
[----:B0-----:R-:W-:-:S07]  /*34ee0*/  MOV R3, R14 ;  /* 0x0000000e00037202 */ /* 0x001fce0000000f00 */
[----:B------:R-:W-:Y:S05]  /*34ef0*/  WARPSYNC.COLLECTIVE R15, `(.L_x_4835) ;  /* 0x000000000f087348 */ /* 0x000fea0003c00000 */
[----:B------:R0:W1:Y:S02]  /*34f00*/  SHFL.IDX P6, R14, R13, R12, R11 ;  /* 0x0000000c0d0e7389 */ /* 0x00006400000c000b */
[----:B01----:R-:W-:Y:S01]  /*34f10*/  ENDCOLLECTIVE ;  /* 0x000000000000791b */ /* 0x003fe20003800000 */
.L_x_4835:
[----:B------:R-:W-:Y:S02]  /*34f20*/  LOP3.LUT R21, R21, 0xffffffbf, RZ, 0xc0, !PT ;  /* 0xffffffbf15157812 */ /* 0x000fe400078ec0ff */
[----:B------:R-:W-:-:S13]  /*34f30*/  ISETP.GE.AND P6, PT, R9, 0x81, PT ;  /* 0x000000810900780c */ /* 0x000fda0003fc6270 */
[----:B------:R-:W-:-:S05]  /*34f40*/  @P6 LOP3.LUT R21, R21, 0x40, RZ, 0xfc, !PT ;  /* 0x0000004015156812 */ /* 0x000fca00078efcff */
[----:B------:R2:W-:Y:S01]  /*34f50*/  STL [R1+0x8], R21 ;  /* 0x0000081501007387 */ /* 0x0005e20000100800 */
[----:B------:R-:W-:Y:S01]  /*34f60*/  IMAD.MOV.U32 R2, RZ, RZ, R14 ;  /* 0x000000ffff027224 */ /* 0x000fe200078e000e */
[C---:B------:R-:W-:Y:S02]  /*34f70*/  ISETP.GE.AND P5, PT, R9.reuse, 0x21, PT ;  /* 0x000000210900780c */ /* 0x040fe40003fa6270 */
[C---:B------:R-:W-:Y:S02]  /*34f80*/  ISETP.GE.AND P4, PT, R9.reuse, 0x41, PT ;  /* 0x000000410900780c */ /* 0x040fe40003f86270 */
[----:B------:R-:W-:Y:S01]  /*34f90*/  ISETP.GE.AND P1, PT, R9, 0x61, PT ;  /* 0x000000610900780c */ /* 0x000fe20003f26270 */
[----:B------:R-:W-:-:S12]  /*34fa0*/  BRA `(.L_x_4836) ;  /* 0xffffff5c00047947 */ /* 0x000fd8000383ffff */
.L_x_4561:
[----:B---3--:R-:W3:Y:S02]  /*34fb0*/  LDL R2, [R1+0x28] ;  /* 0x0000280001027983 */ /* 0x008ee40000100800 */
[----:B---3--:R3:W4:Y:S02]  /*34fc0*/  SYNCS.PHASECHK.TRANS64.TRYWAIT P0, [R4+URZ+0x33440], R2 ;  /* 0x03344002040075a7 */ /* 0x008724000800017f */
[----:B----4-:R-:W-:Y:S05]  /*34fd0*/  @!P0 NANOSLEEP.SYNCS 0x989680 ;  /* 0x009896800000895d */ /* 0x010fea0003900000 */
[----:B------:R-:W4:Y:S02]  /*34fe0*/  @!P0 SYNCS.PHASECHK.TRANS64 P0, [R4+URZ+0x33440], R2 ;  /* 0x03344002040085a7 */ /* 0x000f24000800007f */
[----:B----4-:R-:W-:Y:S05]  /*34ff0*/  @!P0 BRA `(.L_x_4561) ;  /* 0xfffffffc00ec8947 */ /* 0x010fea000383ffff */
[----:B------:R-:W-:Y:S05]  /*35000*/  BRA `(.L_x_4837) ;  /* 0xffffff5c00747947 */ /* 0x000fea000383ffff */
.L_x_4562:
[----:B------:R-:W-:Y:S01]  /*35010*/  BSSY B0, `(.L_x_4838) ;  /* 0x0000008000007945 */ /* 0x000fe20003800000 */
[----:B------:R-:W-:Y:S02]  /*35020*/  IMAD.MOV.U32 R13, RZ, RZ, R6 ;  /* 0x000000ffff0d7224 */ /* 0x000fe400078e0006 */
[----:B------:R-:W-:Y:S02]  /*35030*/  IMAD.MOV.U32 R12, RZ, RZ, RZ ;  /* 0x000000ffff0c7224 */ /* 0x000fe400078e00ff */
[----:B------:R-:W-:Y:S02]  /*35040*/  IMAD.MOV.U32 R11, RZ, RZ, 0x1c1f ;  /* 0x00001c1fff0b7424 */ /* 0x000fe400078e00ff */
[----:B------:R-:W-:-:S07]  /*35050*/  IMAD.MOV.U32 R15, RZ, RZ, -0x1 ;  /* 0xffffffffff0f7424 */ /* 0x000fce00078e00ff */
[----:B-12--5:R-:W-:Y:S05]  /*35060*/  WARPSYNC.COLLECTIVE R15, `(.L_x_4839) ;  /* 0x000000000f087348 */ /* 0x026fea0003c00000 */
[----:B------:R0:W3:Y:S02]  /*35070*/  SHFL.IDX P6, R14, R13, R12, R11 ;  /* 0x0000000c0d0e7389 */ /* 0x0000e400000c000b */
[----:B0123-5:R-:W-:Y:S01]  /*35080*/  ENDCOLLECTIVE ;  /* 0x000000000000791b */ /* 0x02ffe20003800000 */
.L_x_4839:
[----:B------:R-:W-:Y:S05]  /*35090*/  BSYNC B0 ;  /* 0x0000000000007941 */ /* 0x000fea0003800000 */
.L_x_4838:
[----:B------:R-:W0:Y:S01]  /*350a0*/  S2R R26, SR_TID.X ;  /* 0x00000000001a7919 */ /* 0x000e220000002100 */
[----:B------:R-:W-:Y:S01]  /*350b0*/  IMAD.MOV.U32 R13, RZ, RZ, R5 ;  /* 0x000000ffff0d7224 */ /* 0x000fe200078e0005 */
[----:B------:R-:W-:Y:S01]  /*350c0*/  MOV R2, R14 ;  /* 0x0000000e00027202 */ /* 0x000fe20000000f00 */
[----:B------:R-:W-:Y:S02]  /*350d0*/  IMAD.MOV.U32 R12, RZ, RZ, RZ ;  /* 0x000000ffff0c7224 */ /* 0x000fe400078e00ff */
[----:B------:R-:W-:Y:S02]  /*350e0*/  IMAD.MOV.U32 R11, RZ, RZ, 0x1c1f ;  /* 0x00001c1fff0b7424 */ /* 0x000fe400078e00ff */
[----:B------:R-:W-:-:S07]  /*350f0*/  IMAD.MOV.U32 R15, RZ, RZ, -0x1 ;  /* 0xffffffffff0f7424 */ /* 0x000fce00078e00ff */
[----:B0-----:R-:W-:Y:S05]  /*35100*/  WARPSYNC.COLLECTIVE R15, `(.L_x_4840) ;  /* 0x000000000f087348 */ /* 0x001fea0003c00000 */
[----:B------:R1:W2:Y:S02]  /*35110*/  SHFL.IDX P6, R14, R13, R12, R11 ;  /* 0x0000000c0d0e7389 */ /* 0x0002a400000c000b */
[----:B012---:R-:W-:Y:S01]  /*35120*/  ENDCOLLECTIVE ;  /* 0x000000000000791b */ /* 0x007fe20003800000 */
.L_x_4840:
[----:B------:R-:W-:Y:S02]  /*35130*/  IMAD.MOV.U32 R13, RZ, RZ, R6 ;  /* 0x000000ffff0d7224 */ /* 0x000fe400078e0006 */
[----:B------:R-:W-:Y:S02]  /*35140*/  IMAD.MOV.U32 R12, RZ, RZ, 0x1 ;  /* 0x00000001ff0c7424 */ /* 0x000fe400078e00ff */
[C---:B------:R-:W-:Y:S02]  /*35150*/  IMAD.SHL.U32 R21, R26.reuse, 0x10, RZ ;  /* 0x000000101a157824 */ /* 0x040fe400078e00ff */
[----:B------:R-:W-:Y:S02]  /*35160*/  IMAD.SHL.U32 R28, R26, 0x10, RZ ;  /* 0x000000101a1c7824 */ /* 0x000fe400078e00ff */
[----:B------:R-:W0:Y:S01]  /*35170*/  LDC R26, c[0x0][0x2f4] ;  /* 0x0000bd00ff1a7b82 */ /* 0x000e220000000800 */
[----:B------:R-:W-:Y:S02]  /*35180*/  LOP3.LUT P6, RZ, R20, 0x20, RZ, 0xc0, !PT ;  /* 0x0000002014ff7812 */ /* 0x000fe400078cc0ff */
[----:B------:R-:W-:-:S02]  /*35190*/  LOP3.LUT R21, R21, 0x30, RZ, 0xc0, !PT ;  /* 0x0000003015157812 */ /* 0x000fc400078ec0ff */
[----:B------:R-:W-:Y:S02]  /*351a0*/  MOV R3, R14 ;  /* 0x0000000e00037202 */ /* 0x000fe40000000f00 */
[----:B------:R-:W-:-:S04]  /*351b0*/  LOP3.LUT R28, R28, 0x30, RZ, 0xc0, !PT ;  /* 0x000000301c1c7812 */ /* 0x000fc800078ec0ff */
[C---:B------:R-:W-:Y:S02]  /*351c0*/  LOP3.LUT R29, R28.reuse, 0x40, RZ, 0xfc, !PT ;  /* 0x000000401c1d7812 */ /* 0x040fe400078efcff */
[----:B------:R-:W-:Y:S02]  /*351d0*/  LOP3.LUT R28, R28, 0x80, RZ, 0xfc, !PT ;  /* 0x000000801c1c7812 */ /* 0x000fe400078efcff */
[----:B------:R-:W-:-:S05]  /*351e0*/  @P6 IADD3 R3, P0, R21, R3, RZ ;  /* 0x0000000315036210 */ /* 0x000fca0007f1e0ff */
[----:B------:R-:W-:Y:S01]  /*351f0*/  @P6 IMAD.X R2, RZ, RZ, R2, P0 ;  /* 0x000000ffff026224 */ /* 0x000fe200000e0602 */
[----:B0-----:R-:W-:-:S04]  /*35200*/  ISETP.GE.AND P0, PT, R21, R26, PT ;  /* 0x0000001a1500720c */ /* 0x001fc80003f06270 */
[----:B------:R-:W-:Y:S02]  /*35210*/  @P6 LOP3.LUT R3, R3, R2, RZ, 0x3c, !PT ;  /* 0x0000000203036212 */ /* 0x000fe400078e3cff */
[-C--:B------:R-:W-:Y:S02]  /*35220*/  ISETP.GE.AND P3, PT, R29, R26.reuse, PT ;  /* 0x0000001a1d00720c */ /* 0x080fe40003f66270 */
[----:B------:R-:W-:Y:S02]  /*35230*/  ISETP.GE.AND P2, PT, R28, R26, PT ;  /* 0x0000001a1c00720c */ /* 0x000fe40003f46270 */
        /* <DEDUP_REMOVED lines=11> */
.L_x_4841:
[----:B------:R-:W-:Y:S02]  /*352f0*/  IMAD.MOV.U32 R13, RZ, RZ, R5 ;  /* 0x000000ffff0d7224 */ /* 0x000fe400078e0005 */
[----:B------:R-:W-:-:S07]  /*35300*/  IMAD.MOV.U32 R2, RZ, RZ, R14 ;  /* 0x000000ffff027224 */ /* 0x000fce00078e000e */
[----:B------:R-:W-:Y:S05]  /*35310*/  WARPSYNC.COLLECTIVE R15, `(.L_x_4842) ;  /* 0x000000000f087348 */ /* 0x000fea0003c00000 */
[----:B------:R0:W1:Y:S02]  /*35320*/  SHFL.IDX P6, R14, R13, R12, R11 ;  /* 0x0000000c0d0e7389 */ /* 0x00006400000c000b */
[----:B01----:R-:W-:Y:S01]  /*35330*/  ENDCOLLECTIVE ;  /* 0x000000000000791b */ /* 0x003fe20003800000 */
.L_x_4842:
[----:B------:R-:W-:Y:S02]  /*35340*/  IMAD.MOV.U32 R13, RZ, RZ, R6 ;  /* 0x000000ffff0d7224 */ /* 0x000fe400078e0006 */
[----:B------:R-:W-:Y:S02]  /*35350*/  IMAD.MOV.U32 R12, RZ, RZ, 0x2 ;  /* 0x00000002ff0c7424 */ /* 0x000fe400078e00ff */
[----:B------:R-:W-:Y:S01]  /*35360*/  IMAD.MOV.U32 R3, RZ, RZ, R14 ;  /* 0x000000ffff037224 */ /* 0x000fe200078e000e */
[----:B------:R-:W-:-:S04]  /*35370*/  ISETP.GE.AND P6, PT, R21, R26, PT ;  /* 0x0000001a1500720c */ /* 0x000fc80003fc6270 */
[----:B------:R-:W-:-:S04]  /*35380*/  @P5 IADD3 R3, P0, R21, R3, RZ ;  /* 0x0000000315035210 */ /* 0x000fc80007f1e0ff */
[----:B------:R-:W-:-:S04]  /*35390*/  @P5 IADD3.X R2, RZ, R2, RZ, P0, !PT ;  /* 0x00000002ff025210 */ /* 0x000fc800007fe4ff */
        /* <DEDUP_REMOVED lines=10> */
.L_x_4843:
        /* <DEDUP_REMOVED lines=11> */
.L_x_4844:
[----:B------:R-:W-:Y:S01]  /*354f0*/  MOV R13, R6 ;  /* 0x00000006000d7202 */ /* 0x000fe20000000f00 */
[----:B------:R-:W-:Y:S02]  /*35500*/  IMAD.MOV.U32 R12, RZ, RZ, 0x3 ;  /* 0x00000003ff0c7424 */ /* 0x000fe400078e00ff */
[----:B------:R-:W-:-:S07]  /*35510*/  IMAD.MOV.U32 R3, RZ, RZ, R14 ;  /* 0x000000ffff037224 */ /* 0x000fce00078e000e */
[----:B------:R-:W-:Y:S05]  /*35520*/  WARPSYNC.COLLECTIVE R15, `(.L_x_4845) ;  /* 0x000000000f087348 */ /* 0x000fea0003c00000 */
[----:B------:R0:W1:Y:S02]  /*35530*/  SHFL.IDX P6, R14, R13, R12, R11 ;  /* 0x0000000c0d0e7389 */ /* 0x00006400000c000b */
[----:B01----:R-:W-:Y:S01]  /*35540*/  ENDCOLLECTIVE ;  /* 0x000000000000791b */ /* 0x003fe20003800000 */
.L_x_4845:
        /* <DEDUP_REMOVED lines=10> */
.L_x_4846:
[----:B------:R-:W-:Y:S01]  /*355f0*/  @!PT LDS RZ, [RZ] ;  /* 0x00000000fffff984 */ /* 0x000fe20000000800 */
[----:B------:R-:W-:Y:S01]  /*35600*/  @!PT LDS RZ, [RZ] ;  /* 0x00000000fffff984 */ /* 0x000fe20000000800 */
[----:B------:R-:W-:Y:S01]  /*35610*/  @!PT LDS RZ, [RZ] ;  /* 0x00000000fffff984 */ /* 0x000fe20000000800 */
[----:B------:R0:W-:Y:S04]  /*35620*/  @P4 LDGSTS.E.BYPASS.LTC128B.128 [R0+0x25200], desc[UR50][R2.64], !P5 ;  /* 0x2520000002004fae */ /* 0x0001e8000e901d72 */
[----:B------:R0:W-:Y:S04]  /*35630*/  @P4 LDGSTS.E.BYPASS.LTC128B.128 [R0+0x27a00], desc[UR50][R2.64+0x40], !P3 ;  /* 0x27a0004002004fae */ /* 0x0001e8000d901d72 */
[----:B------:R0:W-:Y:S01]  /*35640*/  @P4 LDGSTS.E.BYPASS.LTC128B.128 [R0+0x2a200], desc[UR50][R2.64+0x80], !P2 ;  /* 0x2a20008002004fae */ /* 0x0001e2000d101d72 */
[----:B------:R-:W-:Y:S01]  /*35650*/  IMAD.MOV.U32 R13, RZ, RZ, R7 ;  /* 0x000000ffff0d7224 */ /* 0x000fe200078e0007 */
[----:B------:R-:W-:Y:S01]  /*35660*/  MOV R12, RZ ;  /* 0x000000ff000c7202 */ /* 0x000fe20000000f00 */
[----:B------:R-:W-:-:S07]  /*35670*/  IMAD.MOV.U32 R5, RZ, RZ, R14 ;  /* 0x000000ffff057224 */ /* 0x000fce00078e000e */
[----:B0-----:R-:W-:Y:S05]  /*35680*/  WARPSYNC.COLLECTIVE R15, `(.L_x_4847) ;  /* 0x000000000f087348 */ /* 0x001fea0003c00000 */
[----:B------:R1:W2:Y:S02]  /*35690*/  SHFL.IDX P6, R14, R13, R12, R11 ;  /* 0x0000000c0d0e7389 */ /* 0x0002a400000c000b */
[----:B012---:R-:W-:Y:S01]  /*356a0*/  ENDCOLLECTIVE ;  /* 0x000000000000791b */ /* 0x007fe20003800000 */
.L_x_4847:
[----:B------:R-:W-:-:S05]  /*356b0*/  @P1 IADD3 R2, P0, R21, R5, RZ ;  /* 0x0000000515021210 */ /* 0x000fca0007f1e0ff */
[----:B------:R-:W-:-:S05]  /*356c0*/  @P1 IMAD.X R3, RZ, RZ, R6, P0 ;  /* 0x000000ffff031224 */ /* 0x000fca00000e0606 */
        /* <DEDUP_REMOVED lines=11> */
.L_x_4848:
[----:B------:R-:W-:Y:S01]  /*35780*/  IMAD.MOV.U32 R2, RZ, RZ, R14 ;  /* 0x000000ffff027224 */ /* 0x000fe200078e000e */
[----:B------:R-:W-:Y:S06]  /*35790*/  BRA `(.L_x_4849) ;  /* 0xffffff5800f07947 */ /* 0x000fec000383ffff */
.L_x_4569:
        /* <DEDUP_REMOVED lines=9> */
.L_x_4850:
[C---:B------:R-:W-:Y:S01]  /*35830*/  VIADD R6, R25.reuse, 0x20 ;  /* 0x0000002019067836 */ /* 0x040fe20000000000 */
[----:B------:R-:W-:Y:S01]  /*35840*/  ISETP.GE.AND P1, PT, R25, R5, PT ;  /* 0x000000051900720c */ /* 0x000fe20003f26270 */
[----:B------:R-:W-:Y:S02]  /*35850*/  IMAD.MOV.U32 R13, RZ, RZ, R0 ;  /* 0x000000ffff0d7224 */ /* 0x000fe400078e0000 */
[----:B------:R-:W-:-:S10]  /*35860*/  IMAD.MOV.U32 R2, RZ, RZ, R14 ;  /* 0x000000ffff027224 */ /* 0x000fd400078e000e */
[----:B------:R-:W-:Y:S05]  /*35870*/  WARPSYNC.COLLECTIVE R15, `(.L_x_4851) ;  /* 0x000000000f087348 */ /* 0x000fea0003c00000 */
[----:B------:R0:W1:Y:S02]  /*35880*/  SHFL.IDX P6, R14, R13, R12, R11 ;  /* 0x0000000c0d0e7389 */ /* 0x00006400000c000b */
[----:B01----:R-:W-:Y:S01]  /*35890*/  ENDCOLLECTIVE ;  /* 0x000000000000791b */ /* 0x003fe20003800000 */
.L_x_4851:
[----:B------:R-:W-:Y:S01]  /*358a0*/  MOV R13, R4 ;  /* 0x00000004000d7202 */ /* 0x000fe20000000f00 */
[----:B------:R-:W-:Y:S02]  /*358b0*/  IMAD.MOV.U32 R12, RZ, RZ, 0x1 ;  /* 0x00000001ff0c7424 */ /* 0x000fe400078e00ff */
[----:B------:R-:W-:-:S07]  /*358c0*/  IMAD.MOV.U32 R3, RZ, RZ, R14 ;  /* 0x000000ffff037224 */ /* 0x000fce00078e000e */
[----:B------:R-:W-:Y:S05]  /*358d0*/  WARPSYNC.COLLECTIVE R15, `(.L_x_4852) ;  /* 0x000000000f087348 */ /* 0x000fea0003c00000 */
[----:B------:R0:W1:Y:S02]  /*358e0*/  SHFL.IDX P6, R14, R13, R12, R11 ;  /* 0x0000000c0d0e7389 */ /* 0x00006400000c000b */
[----:B01----:R-:W-:Y:S01]  /*358f0*/  ENDCOLLECTIVE ;  /* 0x000000000000791b */ /* 0x003fe20003800000 */
.L_x_4852:
        /* <DEDUP_REMOVED lines=10> */
[----:B------:R-:W-:Y:S04]  /*359a0*/  @!P1 LDGSTS.E.BYPASS.LTC128B.128 [R8+0x20200], desc[UR50][R2.64+0x40], !P2 ;  /* 0x2020004002089fae */ /* 0x000fe8000d101d72 */
[----:B------:R0:W-:Y:S01]  /*359b0*/  @!P1 LDGSTS.E.BYPASS.LTC128B.128 [R8+0x22200], desc[UR50][R2.64+0x80], !P0 ;  /* 0x2220008002089fae */ /* 0x0001e2000c101d72 */
[----:B------:R-:W-:Y:S01]  /*359c0*/  ISETP.GE.AND P1, PT, R6, R5, PT ;  /* 0x000000050600720c */ /* 0x000fe20003f26270 */
[----:B------:R-:W-:-:S02]  /*359d0*/  VIADD R6, R25, 0x40 ;  /* 0x0000004019067836 */ /* 0x000fc40000000000 */
[----:B0-----:R-:W-:-:S10]  /*359e0*/  IMAD.MOV.U32 R2, RZ, RZ, R14 ;  /* 0x000000ffff027224 */ /* 0x001fd400078e000e */
[----:B------:R-:W-:Y:S05]  /*359f0*/  WARPSYNC.COLLECTIVE R15, `(.L_x_4853) ;  /* 0x000000000f087348 */ /* 0x000fea0003c00000 */
[----:B------:R0:W1:Y:S02]  /*35a00*/  SHFL.IDX P6, R14, R13, R12, R11 ;  /* 0x0000000c0d0e7389 */ /* 0x00006400000c000b */
[----:B01----:R-:W-:Y:S01]  /*35a10*/  ENDCOLLECTIVE ;  /* 0x000000000000791b */ /* 0x003fe20003800000 */
.L_x_4853:
[----:B------:R-:W-:Y:S01]  /*35a20*/  MOV R13, R4 ;  /* 0x00000004000d7202 */ /* 0x000fe20000000f00 */
[----:B------:R-:W-:Y:S02]  /*35a30*/  IMAD.MOV.U32 R12, RZ, RZ, 0x2 ;  /* 0x00000002ff0c7424 */ /* 0x000fe400078e00ff */
[----:B------:R-:W-:-:S07]  /*35a40*/  IMAD.MOV.U32 R3, RZ, RZ, R14 ;  /* 0x000000ffff037224 */ /* 0x000fce00078e000e */
[----:B------:R-:W-:Y:S05]  /*35a50*/  WARPSYNC.COLLECTIVE R15, `(.L_x_4854) ;  /* 0x000000000f087348 */ /* 0x000fea0003c00000 */
[----:B------:R0:W1:Y:S02]  /*35a60*/  SHFL.IDX P6, R14, R13, R12, R11 ;  /* 0x0000000c0d0e7389 */ /* 0x00006400000c000b */
[----:B01----:R-:W-:Y:S01]  /*35a70*/  ENDCOLLECTIVE ;  /* 0x000000000000791b */ /* 0x003fe20003800000 */
.L_x_4854:
        /* <DEDUP_REMOVED lines=13> */
[----:B0-----:R-:W-:-:S12]  /*35b50*/  IMAD.MOV.U32 R2, RZ, RZ, R14 ;  /* 0x000000ffff027224 */ /* 0x001fd800078e000e */
[----:B------:R-:W-:Y:S05]  /*35b60*/  WARPSYNC.COLLECTIVE R15, `(.L_x_4855) ;  /* 0x000000000f087348 */ /* 0x000fea0003c00000 */
[----:B------:R0:W1:Y:S02]  /*35b70*/  SHFL.IDX P6, R14, R13, R12, R11 ;  /* 0x0000000c0d0e7389 */ /* 0x00006400000c000b */
[----:B01----:R-:W-:Y:S01]  /*35b80*/  ENDCOLLECTIVE ;  /* 0x000000000000791b */ /* 0x003fe20003800000 */
.L_x_4855:
[----:B------:R-:W-:Y:S01]  /*35b90*/  IMAD.MOV.U32 R13, RZ, RZ, R4 ;  /* 0x000000ffff0d7224 */ /* 0x000fe200078e0004 */
[----:B------:R-:W-:Y:S01]  /*35ba0*/  MOV R12, 0x3 ;  /* 0x00000003000c7802 */ /* 0x000fe20000000f00 */
[----:B------:R-:W-:-:S07]  /*35bb0*/  IMAD.MOV.U32 R3, RZ, RZ, R14 ;  /* 0x000000ffff037224 */ /* 0x000fce00078e000e */
[----:B------:R-:W-:Y:S05]  /*35bc0*/  WARPSYNC.COLLECTIVE R15, `(.L_x_4856) ;  /* 0x000000000f087348 */ /* 0x000fea0003c00000 */
[----:B------:R0:W1:Y:S02]  /*35bd0*/  SHFL.IDX P6, R14, R13, R12, R11 ;  /* 0x0000000c0d0e7389 */ /* 0x00006400000c000b */
[----:B01----:R-:W-:Y:S01]  /*35be0*/  ENDCOLLECTIVE ;  /* 0x000000000000791b */ /* 0x003fe20003800000 */
.L_x_4856:
        /* <DEDUP_REMOVED lines=11> */
[----:B------:R0:W-:Y:S04]  /*35ca0*/  @!P1 LDGSTS.E.BYPASS.LTC128B.128 [R8+0x21200], desc[UR50][R2.64+0x40], !P2 ;  /* 0x2120004002089fae */ /* 0x0001e8000d101d72 */
[----:B------:R0:W-:Y:S02]  /*35cb0*/  @!P1 LDGSTS.E.BYPASS.LTC128B.128 [R8+0x23200], desc[UR50][R2.64+0x80], !P0 ;  /* 0x2320008002089fae */ /* 0x0001e4000c101d72 */
[----:B0-----:R-:W-:Y:S05]  /*35cc0*/  WARPSYNC.COLLECTIVE R15, `(.L_x_4857) ;  /* 0x000000000f087348 */ /* 0x001fea0003c00000 */
[----:B------:R1:W2:Y:S02]  /*35cd0*/  SHFL.IDX P6, R14, R13, R12, R11 ;  /* 0x0000000c0d0e7389 */ /* 0x0002a400000c000b */
[----:B012---:R-:W-:Y:S01]  /*35ce0*/  ENDCOLLECTIVE ;  /* 0x000000000000791b */ /* 0x007fe20003800000 */
.L_x_4857:
[----:B------:R-:W-:Y:S05]  /*35cf0*/  BRA `(.L_x_4858) ;  /* 0xffffff6000307947 */ /* 0x000fea000383ffff */
.L_x_4574:
[----:B0-----:R0:W1:Y:S02]  /*35d00*/  SYNCS.PHASECHK.TRANS64.TRYWAIT P0, [R17+URZ+0x33420], R0 ;  /* 0x03342000110075a7 */ /* 0x001064000800017f */
[----:B-1----:R-:W-:Y:S05]  /*35d10*/  @!P0 NANOSLEEP.SYNCS 0x989680 ;  /* 0x009896800000895d */ /* 0x002fea0003900000 */
[----:B------:R-:W1:Y:S02]  /*35d20*/  @!P0 SYNCS.PHASECHK.TRANS64 P0, [R17+URZ+0x33420], R0 ;  /* 0x03342000110085a7 */ /* 0x000e64000800007f */
[----:B-1----:R-:W-:Y:S05]  /*35d30*/  @!P0 BRA `(.L_x_4574) ;  /* 0xfffffffc00f08947 */ /* 0x002fea000383ffff */
[----:B------:R-:W-:Y:S05]  /*35d40*/  BRA `(.L_x_4859) ;  /* 0xffffff6000a47947 */ /* 0x000fea000383ffff */
.L_x_4578:
[----:B0-----:R0:W1:Y:S02]  /*35d50*/  SYNCS.PHASECHK.TRANS64.TRYWAIT P0, [R4+URZ+0x33480], R31 ;  /* 0x0334801f040075a7 */ /* 0x001064000800017f */
[----:B-1----:R-:W-:Y:S05]  /*35d60*/  @!P0 NANOSLEEP.SYNCS 0x989680 ;  /* 0x009896800000895d */ /* 0x002fea0003900000 */
[----:B------:R-:W1:Y:S02]  /*35d70*/  @!P0 SYNCS.PHASECHK.TRANS64 P0, [R4+URZ+0x33480], R31 ;  /* 0x0334801f040085a7 */ /* 0x000e64000800007f */
[----:B-1----:R-:W-:Y:S05]  /*35d80*/  @!P0 BRA `(.L_x_4578) ;  /* 0xfffffffc00f08947 */ /* 0x002fea000383ffff */
[----:B------:R-:W-:Y:S05]  /*35d90*/  BRA `(.L_x_4860) ;  /* 0xffffff6400c87947 */ /* 0x000fea000383ffff */
.L_x_4579:
        /* <DEDUP_REMOVED lines=8> */
.L_x_4862:
[----:B------:R-:W-:Y:S05]  /*35e20*/  BSYNC B0 ;  /* 0x0000000000007941 */ /* 0x000fea0003800000 */
.L_x_4861:
        /* <DEDUP_REMOVED lines=8> */
.L_x_4863:
[----:B------:R-:W-:Y:S02]  /*35eb0*/  IMAD.MOV.U32 R13, RZ, RZ, R10 ;  /* 0x000000ffff0d7224 */ /* 0x000fe400078e000a */
[----:B------:R-:W-:Y:S02]  /*35ec0*/  IMAD.MOV.U32 R12, RZ, RZ, 0x1 ;  /* 0x00000001ff0c7424 */ /* 0x000fe400078e00ff */
[----:B------:R-:W-:-:S07]  /*35ed0*/  IMAD.MOV.U32 R2, RZ, RZ, R14 ;  /* 0x000000ffff027224 */ /* 0x000fce00078e000e */
[----:B------:R-:W-:Y:S05]  /*35ee0*/  WARPSYNC.COLLECTIVE R15, `(.L_x_4864) ;  /* 0x000000000f087348 */ /* 0x000fea0003c00000 */
[----:B------:R0:W1:Y:S02]  /*35ef0*/  SHFL.IDX P6, R14, R13, R12, R11 ;  /* 0x0000000c0d0e7389 */ /* 0x00006400000c000b */
[----:B01----:R-:W-:Y:S01]  /*35f00*/  ENDCOLLECTIVE ;  /* 0x000000000000791b */ /* 0x003fe20003800000 */
.L_x_4864:
[----:B------:R-:W-:-:S05]  /*35f10*/  IADD3 R2, P0, R3, R2, RZ ;  /* 0x0000000203027210 */ /* 0x000fca0007f1e0ff */
[----:B------:R-:W-:Y:S01]  /*35f20*/  IMAD.X R3, RZ, RZ, R0, P0 ;  /* 0x000000ffff037224 */ /* 0x000fe200000e0600 */
[----:B------:R-:W-:Y:S02]  /*35f30*/  IADD3 R0, R17, R34, RZ ;  /* 0x0000002211007210 */ /* 0x000fe40007ffe0ff */
[----:B------:R-:W0:Y:S01]  /*35f40*/  S2R R34, SR_TID.X ;  /* 0x0000000000227919 */ /* 0x000e220000002100 */
[----:B------:R-:W-:Y:S02]  /*35f50*/  IMAD.MOV.U32 R13, RZ, RZ, R9 ;  /* 0x000000ffff0d7224 */ /* 0x000fe400078e0009 */
[----:B------:R-:W-:Y:S01]  /*35f60*/  @!PT LDS RZ, [RZ] ;  /* 0x00000000fffff984 */ /* 0x000fe20000000800 */
[----:B------:R-:W-:Y:S01]  /*35f70*/  @!PT LDS RZ, [RZ] ;  /* 0x00000000fffff984 */ /* 0x000fe20000000800 */
[----:B------:R-:W-:Y:S01]  /*35f80*/  @!PT LDS RZ, [RZ] ;  /* 0x00000000fffff984 */ /* 0x000fe20000000800 */
[----:B------:R-:W-:Y:S04]  /*35f90*/  LDGSTS.E.BYPASS.LTC128B.128 [R0+0xf200], desc[UR50][R2.64], !P4 ;  /* 0x0f20000002007fae */ /* 0x000fe8000e101d72 */
[----:B------:R-:W-:Y:S04]  /*35fa0*/  LDGSTS.E.BYPASS.LTC128B.128 [R0+0x11a00], desc[UR50][R2.64+0x40], !P3 ;  /* 0x11a0004002007fae */ /* 0x000fe8000d901d72 */
[----:B------:R1:W-:Y:S02]  /*35fb0*/  LDGSTS.E.BYPASS.LTC128B.128 [R0+0x14200], desc[UR50][R2.64+0x80], !P2 ;  /* 0x1420008002007fae */ /* 0x0003e4000d101d72 */
[----:B-1----:R-:W-:-:S07]  /*35fc0*/  IMAD.MOV.U32 R3, RZ, RZ, R14 ;  /* 0x000000ffff037224 */ /* 0x002fce00078e000e */
[----:B0-----:R-:W-:Y:S05]  /*35fd0*/  WARPSYNC.COLLECTIVE R15, `(.L_x_4865) ;  /* 0x000000000f087348 */ /* 0x001fea0003c00000 */
[----:B------:R1:W2:Y:S02]  /*35fe0*/  SHFL.IDX P6, R14, R13, R12, R11 ;  /* 0x0000000c0d0e7389 */ /* 0x0002a400000c000b */
[----:B012---:R-:W-:Y:S01]  /*35ff0*/  ENDCOLLECTIVE ;  /* 0x000000000000791b */ /* 0x007fe20003800000 */
.L_x_4865:
[----:B------:R-:W-:-:S05]  /*36000*/  IMAD.SHL.U32 R34, R34, 0x10, RZ ;  /* 0x0000001022227824 */ /* 0x000fca00078e00ff */
[----:B------:R-:W-:Y:S01]  /*36010*/  LOP3.LUT R34, R34, 0x30, RZ, 0xc0, !PT ;  /* 0x0000003022227812 */ /* 0x000fe200078ec0ff */
[----:B------:R-:W-:Y:S02]  /*36020*/  IMAD.MOV.U32 R13, RZ, RZ, R10 ;  /* 0x000000ffff0d7224 */ /* 0x000fe400078e000a */
[----:B------:R-:W-:Y:S02]  /*36030*/  IMAD.MOV.U32 R12, RZ, RZ, 0x2 ;  /* 0x00000002ff0c7424 */ /* 0x000fe400078e00ff */
[----:B------:R-:W-:-:S07]  /*36040*/  IMAD.MOV.U32 R2, RZ, RZ, R14 ;  /* 0x000000ffff027224 */ /* 0x000fce00078e000e */
[----:B------:R-:W-:Y:S05]  /*36050*/  WARPSYNC.COLLECTIVE R15, `(.L_x_4866) ;  /* 0x000000000f087348 */ /* 0x000fea0003c00000 */
[----:B------:R0:W1:Y:S02]  /*36060*/  SHFL.IDX P6, R14, R13, R12, R11 ;  /* 0x0000000c0d0e7389 */ /* 0x00006400000c000b */
[----:B01----:R-:W-:Y:S01]  /*36070*/  ENDCOLLECTIVE ;  /* 0x000000000000791b */ /* 0x003fe20003800000 */
.L_x_4866:
[----:B------:R-:W-:-:S04]  /*36080*/  IADD3 R2, P0, R34, R2, RZ ;  /* 0x0000000222027210 */ /* 0x000fc80007f1e0ff */
[----:B------:R-:W-:-:S05]  /*36090*/  IADD3.X R3, RZ, R3, RZ, P0, !PT ;  /* 0x00000003ff037210 */ /* 0x000fca00007fe4ff */
        /* <DEDUP_REMOVED lines=11> */
.L_x_4867:
[----:B------:R-:W0:Y:S01]  /*36150*/  S2R R3, SR_TID.X ;  /* 0x0000000000037919 */ /* 0x000e220000002100 */
[----:B------:R-:W-:Y:S02]  /*36160*/  IMAD.MOV.U32 R13, RZ, RZ, R10 ;  /* 0x000000ffff0d7224 */ /* 0x000fe400078e000a */
[----:B------:R-:W-:Y:S02]  /*36170*/  IMAD.MOV.U32 R12, RZ, RZ, 0x3 ;  /* 0x00000003ff0c7424 */ /* 0x000fe400078e00ff */
[----:B------:R-:W-:-:S07]  /*36180*/  IMAD.MOV.U32 R2, RZ, RZ, R14 ;  /* 0x000000ffff027224 */ /* 0x000fce00078e000e */
[----:B0-----:R-:W-:Y:S05]  /*36190*/  WARPSYNC.COLLECTIVE R15, `(.L_x_4868) ;  /* 0x000000000f087348 */ /* 0x001fea0003c00000 */
[----:B------:R1:W2:Y:S02]  /*361a0*/  SHFL.IDX P6, R14, R13, R12, R11 ;  /* 0x0000000c0d0e7389 */ /* 0x0002a400000c000b */
[----:B012---:R-:W-:Y:S01]  /*361b0*/  ENDCOLLECTIVE ;  /* 0x000000000000791b */ /* 0x007fe20003800000 */
.L_x_4868:
[----:B------:R-:W-:Y:S02]  /*361c0*/  IMAD.SHL.U32 R3, R3, 0x10, RZ ;  /* 0x0000001003037824 */ /* 0x000fe400078e00ff */
[----:B------:R-:W-:-:S03]  /*361d0*/  IMAD.MOV.U32 R13, RZ, RZ, R9 ;  /* 0x000000ffff0d7224 */ /* 0x000fc600078e0009 */
[----:B------:R-:W-:-:S04]  /*361e0*/  LOP3.LUT R3, R3, 0x30, RZ, 0xc0, !PT ;  /* 0x0000003003037812 */ /* 0x000fc800078ec0ff */
[----:B------:R-:W-:-:S04]  /*361f0*/  IADD3 R2, P0, R3, R2, RZ ;  /* 0x0000000203027210 */ /* 0x000fc80007f1e0ff */
[----:B------:R-:W-:Y:S01]  /*36200*/  IADD3.X R3, RZ, R34, RZ, P0, !PT ;  /* 0x00000022ff037210 */ /* 0x000fe200007fe4ff */
[----:B------:R-:W-:-:S08]  /*36210*/  IMAD.MOV.U32 R34, RZ, RZ, R14 ;  /* 0x000000ffff227224 */ /* 0x000fd000078e000e */
[----:B------:R-:W-:Y:S05]  /*36220*/  WARPSYNC.COLLECTIVE R15, `(.L_x_4869) ;  /* 0x000000000f087348 */ /* 0x000fea0003c00000 */
[----:B------:R0:W1:Y:S02]  /*36230*/  SHFL.IDX P6, R14, R13, R12, R11 ;  /* 0x0000000c0d0e7389 */ /* 0x00006400000c000b */
[----:B01----:R-:W-:Y:S01]  /*36240*/  ENDCOLLECTIVE ;  /* 0x000000000000791b */ /* 0x003fe20003800000 */
.L_x_4869:
[----:B------:R-:W-:Y:S01]  /*36250*/  @!PT LDS RZ, [RZ] ;  /* 0x00000000fffff984 */ /* 0x000fe20000000800 */
[----:B------:R-:W-:Y:S01]  /*36260*/  @!PT LDS RZ, [RZ] ;  /* 0x00000000fffff984 */ /* 0x000fe20000000800 */
[----:B------:R-:W-:Y:S01]  /*36270*/  @!PT LDS RZ, [RZ] ;  /* 0x00000000fffff984 */ /* 0x000fe20000000800 */
[----:B------:R-:W-:Y:S04]  /*36280*/  LDGSTS.E.BYPASS.LTC128B.128 [R0+0x10200], desc[UR50][R2.64], !P4 ;  /* 0x1020000002007fae */ /* 0x000fe8000e101d72 */
[----:B------:R-:W-:Y:S04]  /*36290*/  LDGSTS.E.BYPASS.LTC128B.128 [R0+0x12a00], desc[UR50][R2.64+0x40], !P3 ;  /* 0x12a0004002007fae */ /* 0x000fe8000d901d72 */
[----:B------:R0:W-:Y:S01]  /*362a0*/  LDGSTS.E.BYPASS.LTC128B.128 [R0+0x15200], desc[UR50][R2.64+0x80], !P2 ;  /* 0x1520008002007fae */ /* 0x0001e2000d101d72 */
[----:B------:R-:W-:Y:S02]  /*362b0*/  IMAD.MOV.U32 R13, RZ, RZ, R23 ;  /* 0x000000ffff0d7224 */ /* 0x000fe400078e0017 */
[----:B------:R-:W-:Y:S01]  /*362c0*/  IMAD.MOV.U32 R12, RZ, RZ, RZ ;  /* 0x000000ffff0c7224 */ /* 0x000fe200078e00ff */
[----:B0-----:R-:W0:Y:S01]  /*362d0*/  S2R R3, SR_TID.X ;  /* 0x0000000000037919 */ /* 0x001e220000002100 */
[----:B------:R-:W-:-:S07]  /*362e0*/  IMAD.MOV.U32 R2, RZ, RZ, R14 ;  /* 0x000000ffff027224 */ /* 0x000fce00078e000e */
[----:B0-----:R-:W-:Y:S05]  /*362f0*/  WARPSYNC.COLLECTIVE R15, `(.L_x_4870) ;  /* 0x000000000f087348 */ /* 0x001fea0003c00000 */
[----:B------:R1:W2:Y:S02]  /*36300*/  SHFL.IDX P6, R14, R13, R12, R11 ;  /* 0x0000000c0d0e7389 */ /* 0x0002a400000c000b */
[----:B012---:R-:W-:Y:S01]  /*36310*/  ENDCOLLECTIVE ;  /* 0x000000000000791b */ /* 0x007fe20003800000 */
.L_x_4870:
[----:B------:R-:W-:Y:S02]  /*36320*/  IMAD.MOV.U32 R13, RZ, RZ, R25 ;  /* 0x000000ffff0d7224 */ /* 0x000fe400078e0019 */
[----:B------:R-:W-:-:S07]  /*36330*/  IMAD.MOV.U32 R23, RZ, RZ, R14 ;  /* 0x000000ffff177224 */ /* 0x000fce00078e000e */
[----:B------:R-:W-:Y:S05]  /*36340*/  WARPSYNC.COLLECTIVE R15, `(.L_x_4871) ;  /* 0x000000000f087348 */ /* 0x000fea0003c00000 */
[----:B------:R0:W1:Y:S02]  /*36350*/  SHFL.IDX P6, R14, R13, R12, R11 ;  /* 0x0000000c0d0e7389 */ /* 0x00006400000c000b */
[----:B01----:R-:W-:Y:S01]  /*36360*/  ENDCOLLECTIVE ;  /* 0x000000000000791b */ /* 0x003fe20003800000 */
.L_x_4871:
[----:B------:R-:W-:-:S05]  /*36370*/  IMAD.SHL.U32 R3, R3, 0x10, RZ ;  /* 0x0000001003037824 */ /* 0x000fca00078e00ff */
[----:B------:R-:W-:-:S04]  /*36380*/  LOP3.LUT R3, R3, 0x30, RZ, 0xc0, !PT ;  /* 0x0000003003037812 */ /* 0x000fc800078ec0ff */
[----:B------:R-:W-:-:S04]  /*36390*/  IADD3 R2, P0, R3, R2, RZ ;  /* 0x0000000203027210 */ /* 0x000fc80007f1e0ff */
[----:B------:R-:W-:-:S05]  /*363a0*/  IADD3.X R3, RZ, R34, RZ, P0, !PT ;  /* 0x00000022ff037210 */ /* 0x000fca00007fe4ff */
[----:B------:R-:W-:Y:S01]  /*363b0*/  @!PT LDS RZ, [RZ] ;  /* 0x00000000fffff984 */ /* 0x000fe20000000800 */
[----:B------:R-:W-:Y:S01]  /*363c0*/  @!PT LDS RZ, [RZ] ;  /* 0x00000000fffff984 */ /* 0x000fe20000000800 */
[----:B------:R-:W-:Y:S01]  /*363d0*/  @!PT LDS RZ, [RZ] ;  /* 0x00000000fffff984 */ /* 0x000fe20000000800 */
[----:B------:R-:W-:Y:S04]  /*363e0*/  LDGSTS.E.BYPASS.LTC128B.128 [R0+0x10a00], desc[UR50][R2.64], !P4 ;  /* 0x10a0000002007fae */ /* 0x000fe8000e101d72 */
[----:B------:R-:W-:Y:S04]  /*363f0*/  LDGSTS.E.BYPASS.LTC128B.128 [R0+0x13200], desc[UR50][R2.64+0x40], !P3 ;  /* 0x1320004002007fae */ /* 0x000fe8000d901d72 */
[----:B------:R0:W-:Y:S02]  /*36400*/  LDGSTS.E.BYPASS.LTC128B.128 [R0+0x15a00], desc[UR50][R2.64+0x80], !P2 ;  /* 0x15a0008002007fae */ /* 0x0001e4000d101d72 */
[----:B0-----:R-:W-:Y:S01]  /*36410*/  IMAD.MOV.U32 R2, RZ, RZ, R14 ;  /* 0x000000ffff027224 */ /* 0x001fe200078e000e */
[----:B------:R-:W-:Y:S06]  /*36420*/  BRA `(.L_x_4872) ;  /* 0xffffff6400647947 */ /* 0x000fec000383ffff */
.L_x_4584:
[----:B---3--:R3:W4:Y:S02]  /*36430*/  SYNCS.PHASECHK.TRANS64.TRYWAIT P0, [R4+URZ+0x33440], R31 ;  /* 0x0334401f040075a7 */ /* 0x008724000800017f */
[----:B----4-:R-:W-:Y:S05]  /*36440*/  @!P0 NANOSLEEP.SYNCS 0x989680 ;  /* 0x009896800000895d */ /* 0x010fea0003900000 */
[----:B------:R-:W4:Y:S02]  /*36450*/  @!P0 SYNCS.PHASECHK.TRANS64 P0, [R4+URZ+0x33440], R31 ;  /* 0x0334401f040085a7 */ /* 0x000f24000800007f */
[----:B----4-:R-:W-:Y:S05]  /*36460*/  @!P0 BRA `(.L_x_4584) ;  /* 0xfffffffc00f08947 */ /* 0x010fea000383ffff */
[----:B------:R-:W-:Y:S05]  /*36470*/  BRA `(.L_x_4873) ;  /* 0xffffff6400c87947 */ /* 0x000fea000383ffff */
.L_x_4585:
[----:B------:R-:W-:Y:S01]  /*36480*/  BSSY B0, `(.L_x_4874) ;  /* 0x0000008000007945 */ /* 0x000fe20003800000 */
[----:B------:R-:W-:Y:S01]  /*36490*/  IMAD.MOV.U32 R13, RZ, RZ, R10 ;  /* 0x000000ffff0d7224 */ /* 0x000fe200078e000a */
[----:B------:R-:W-:Y:S01]  /*364a0*/  MOV R12, RZ ;  /* 0x000000ff000c7202 */ /* 0x000fe20000000f00 */
[----:B------:R-:W-:Y:S02]  /*364b0*/  IMAD.MOV.U32 R11, RZ, RZ, 0x1c1f ;  /* 0x00001c1fff0b7424 */ /* 0x000fe400078e00ff */
[----:B------:R-:W-:-:S07]  /*364c0*/  IMAD.MOV.U32 R15, RZ, RZ, -0x1 ;  /* 0xffffffffff0f7424 */ /* 0x000fce00078e00ff */
[----:B0123--:R-:W-:Y:S05]  /*364d0*/  WARPSYNC.COLLECTIVE R15, `(.L_x_4875) ;  /* 0x000000000f087348 */ /* 0x00ffea0003c00000 */
[----:B------:R4:W0:Y:S02]  /*364e0*/  SHFL.IDX P6, R14, R13, R12, R11 ;  /* 0x0000000c0d0e7389 */ /* 0x00082400000c000b */
[----:B01234-:R-:W-:Y:S01]  /*364f0*/  ENDCOLLECTIVE ;  /* 0x000000000000791b */ /* 0x01ffe20003800000 */
.L_x_4875:
[----:B------:R-:W-:Y:S05]  /*36500*/  BSYNC B0 ;  /* 0x0000000000007941 */ /* 0x000fea0003800000 */
.L_x_4874:
        /* <DEDUP_REMOVED lines=8> */
.L_x_4876:
[----:B------:R-:W-:Y:S02]  /*36590*/  IMAD.MOV.U32 R13, RZ, RZ, R10 ;  /* 0x000000ffff0d7224 */ /* 0x000fe400078e000a */
[----:B------:R-:W-:Y:S02]  /*365a0*/  IMAD.MOV.U32 R12, RZ, RZ, 0x1 ;  /* 0x00000001ff0c7424 */ /* 0x000fe400078e00ff */
[----:B------:R-:W-:-:S07]  /*365b0*/  IMAD.MOV.U32 R2, RZ, RZ, R14 ;  /* 0x000000ffff027224 */ /* 0x000fce00078e000e */
[----:B------:R-:W-:Y:S05]  /*365c0*/  WARPSYNC.COLLECTIVE R15, `(.L_x_4877) ;  /* 0x000000000f087348 */ /* 0x000fea0003c00000 */
[----:B------:R0:W1:Y:S02]  /*365d0*/  SHFL.IDX P6, R14, R13, R12, R11 ;  /* 0x0000000c0d0e7389 */ /* 0x00006400000c000b */
[----:B01----:R-:W-:Y:S01]  /*365e0*/  ENDCOLLECTIVE ;  /* 0x000000000000791b */ /* 0x003fe20003800000 */
.L_x_4877:
        /* <DEDUP_REMOVED lines=13> */
.L_x_4878:
[----:B------:R-:W-:Y:S02]  /*366c0*/  IMAD.MOV.U32 R13, RZ, RZ, R10 ;  /* 0x000000ffff0d7224 */ /* 0x000fe400078e000a */
[----:B------:R-:W-:Y:S01]  /*366d0*/  IMAD.MOV.U32 R12, RZ, RZ, 0x2 ;  /* 0x00000002ff0c7424 */ /* 0x000fe200078e00ff */
[----:B------:R-:W-:-:S07]  /*366e0*/  MOV R2, R14 ;  /* 0x0000000e00027202 */ /* 0x000fce0000000f00 */
[----:B------:R-:W-:Y:S05]  /*366f0*/  WARPSYNC.COLLECTIVE R15, `(.L_x_4879) ;  /* 0x000000000f087348 */ /* 0x000fea0003c00000 */
[----:B------:R0:W1:Y:S02]  /*36700*/  SHFL.IDX P6, R14, R13, R12, R11 ;  /* 0x0000000c0d0e7389 */ /* 0x00006400000c000b */
[----:B01----:R-:W-:Y:S01]  /*36710*/  ENDCOLLECTIVE ;  /* 0x000000000000791b */ /* 0x003fe20003800000 */
.L_x_4879:
        /* <DEDUP_REMOVED lines=13> */
.L_x_4880:
[----:B------:R-:W-:Y:S02]  /*367f0*/  IMAD.MOV.U32 R13, RZ, RZ, R10 ;  /* 0x000000ffff0d7224 */ /* 0x000fe400078e000a */
[----:B------:R-:W-:Y:S02]  /*36800*/  IMAD.MOV.U32 R12, RZ, RZ, 0x3 ;  /* 0x00000003ff0c7424 */ /* 0x000fe400078e00ff */
[----:B------:R-:W-:-:S07]  /*36810*/  IMAD.MOV.U32 R2, RZ, RZ, R14 ;  /* 0x000000ffff027224 */ /* 0x000fce00078e000e */
[----:B------:R-:W-:Y:S05]  /*36820*/  WARPSYNC.COLLECTIVE R15, `(.L_x_4881) ;  /* 0x000000000f087348 */ /* 0x000fea0003c00000 */
[----:B------:R0:W1:Y:S02]  /*36830*/  SHFL.IDX P6, R14, R13, R12, R11 ;  /* 0x0000000c0d0e7389 */ /* 0x00006400000c000b */
[----:B01----:R-:W-:Y:S01]  /*36840*/  ENDCOLLECTIVE ;  /* 0x000000000000791b */ /* 0x003fe20003800000 */
.L_x_4881:
        /* <DEDUP_REMOVED lines=13> */
.L_x_4882:
[----:B------:R-:W-:Y:S01]  /*36920*/  MOV R13, R7 ;  /* 0x00000007000d7202 */ /* 0x000fe20000000f00 */
[----:B------:R-:W-:Y:S02]  /*36930*/  IMAD.MOV.U32 R12, RZ, RZ, RZ ;  /* 0x000000ffff0c7224 */ /* 0x000fe400078e00ff */
[----:B------:R-:W-:-:S07]  /*36940*/  IMAD.MOV.U32 R2, RZ, RZ, R14 ;  /* 0x000000ffff027224 */ /* 0x000fce00078e000e */
[----:B------:R-:W-:Y:S05]  /*36950*/  WARPSYNC.COLLECTIVE R15, `(.L_x_4883) ;  /* 0x000000000f087348 */ /* 0x000fea0003c00000 */
[----:B------:R0:W1:Y:S02]  /*36960*/  SHFL.IDX P6, R14, R13, R12, R11 ;  /* 0x0000000c0d0e7389 */ /* 0x00006400000c000b */
[----:B01----:R-:W-:Y:S01]  /*36970*/  ENDCOLLECTIVE ;  /* 0x000000000000791b */ /* 0x003fe20003800000 */
.L_x_4883:
        /* <DEDUP_REMOVED lines=13> */
.L_x_4884:
[----:B------:R-:W-:Y:S01]  /*36a50*/  IMAD.MOV.U32 R2, RZ, RZ, R14 ;  /* 0x000000ffff027224 */ /* 0x000fe200078e000e */
[----:B------:R-:W-:Y:S06]  /*36a60*/  BRA `(.L_x_4885) ;  /* 0xffffff64006c7947 */ /* 0x000fec000383ffff */
.L_x_4590:
[----:B------:R0:W0:Y:S02]  /*36a70*/  SYNCS.PHASECHK.TRANS64.TRYWAIT P2, [R2+URZ+0x33470], R3 ;  /* 0x03347003020075a7 */ /* 0x000024000804017f */
[----:B0-----:R-:W-:Y:S05]  /*36a80*/  @!P2 NANOSLEEP.SYNCS 0x989680 ;  /* 0x009896800000a95d */ /* 0x001fea0003900000 */
[----:B------:R-:W0:Y:S02]  /*36a90*/  @!P2 SYNCS.PHASECHK.TRANS64 P2, [R2+URZ+0x33470], R3 ;  /* 0x033470030200a5a7 */ /* 0x000e24000804007f */
[----:B0-----:R-:W-:Y:S05]  /*36aa0*/  @!P2 BRA `(.L_x_4590) ;  /* 0xfffffffc00f0a947 */ /* 0x001fea000383ffff */
[----:B------:R-:W-:Y:S05]  /*36ab0*/  BRA `(.L_x_4886) ;  /* 0xffffff6400d87947 */ /* 0x000fea000383ffff */
.L_x_4592:
[----:B------:R0:W0:Y:S02]  /*36ac0*/  SYNCS.PHASECHK.TRANS64.TRYWAIT P2, [R2+URZ+0x33460], R3 ;  /* 0x03346003020075a7 */ /* 0x000024000804017f */
[----:B0-----:R-:W-:Y:S05]  /*36ad0*/  @!P2 NANOSLEEP.SYNCS 0x989680 ;  /* 0x009896800000a95d */ /* 0x001fea0003900000 */
[----:B------:R-:W0:Y:S02]  /*36ae0*/  @!P2 SYNCS.PHASECHK.TRANS64 P2, [R2+URZ+0x33460], R3 ;  /* 0x033460030200a5a7 */ /* 0x000e24000804007f */
[----:B0-----:R-:W-:Y:S05]  /*36af0*/  @!P2 BRA `(.L_x_4592) ;  /* 0xfffffffc00f0a947 */ /* 0x001fea000383ffff */
[----:B------:R-:W-:Y:S05]  /*36b00*/  BRA `(.L_x_4887) ;  /* 0xffffff6400e87947 */ /* 0x000fea000383ffff */
.L_x_4600:
[----:B0-----:R0:W2:Y:S02]  /*36b10*/  SYNCS.PHASECHK.TRANS64.TRYWAIT P1, [R0+URZ+0x33470], R3 ;  /* 0x03347003000075a7 */ /* 0x0010a4000802017f */
[----:B--2---:R-:W-:Y:S05]  /*36b20*/  @!P1 NANOSLEEP.SYNCS 0x989680 ;  /* 0x009896800000995d */ /* 0x004fea0003900000 */
[----:B------:R-:W2:Y:S02]  /*36b30*/  @!P1 SYNCS.PHASECHK.TRANS64 P1, [R0+URZ+0x33470], R3 ;  /* 0x03347003000095a7 */ /* 0x000ea4000802007f */
[----:B--2---:R-:W-:Y:S05]  /*36b40*/  @!P1 BRA `(.L_x_4600) ;  /* 0xfffffffc00f09947 */ /* 0x004fea000383ffff */
[----:B------:R-:W-:Y:S05]  /*36b50*/  BRA `(.L_x_4888) ;  /* 0xffffff74002c7947 */ /* 0x000fea000383ffff */
.L_x_4602:
[----:B0-----:R0:W2:Y:S02]  /*36b60*/  SYNCS.PHASECHK.TRANS64.TRYWAIT P1, [R0+URZ+0x33460], R3 ;  /* 0x03346003000075a7 */ /* 0x0010a4000802017f */
[----:B--2---:R-:W-:Y:S05]  /*36b70*/  @!P1 NANOSLEEP.SYNCS 0x989680 ;  /* 0x009896800000995d */ /* 0x004fea0003900000 */
[----:B------:R-:W2:Y:S02]  /*36b80*/  @!P1 SYNCS.PHASECHK.TRANS64 P1, [R0+URZ+0x33460], R3 ;  /* 0x03346003000095a7 */ /* 0x000ea4000802007f */
[----:B--2---:R-:W-:Y:S05]  /*36b90*/  @!P1 BRA `(.L_x_4602) ;  /* 0xfffffffc00f09947 */ /* 0x004fea000383ffff */
[----:B------:R-:W-:Y:S05]  /*36ba0*/  BRA `(.L_x_4889) ;  /* 0xffffff7400387947 */ /* 0x000fea000383ffff */
.L_x_4607:
        /* <DEDUP_REMOVED lines=8> */
.L_x_4891:
[----:B------:R-:W-:Y:S05]  /*36c30*/  BSYNC B0 ;  /* 0x0000000000007941 */ /* 0x000fea0003800000 */
.L_x_4890:
        /* <DEDUP_REMOVED lines=9> */
.L_x_4892:
[----:B------:R-:W-:Y:S02]  /*36cd0*/  ULDC UR4, c[0x0][0xc3c] ;  /* 0x00030f0000047ab9 */ /* 0x000fe40000000800 */
[----:B------:R-:W-:-:S13]  /*36ce0*/  ISETP.GE.OR P1, PT, R7, UR4, !P0 ;  /* 0x0000000407007c0c */ /* 0x000fda000c726670 */
[----:B------:R-:W0:Y:S08]  /*36cf0*/  @!P1 LDC.64 R2, c[0x0][0xc80] ;  /* 0x00032000ff029b82 */ /* 0x000e300000000a00 */
[----:B------:R-:W1:Y:S01]  /*36d00*/  @!P1 LDC.64 R4, c[0x0][0xc78] ;  /* 0x00031e00ff049b82 */ /* 0x000e620000000a00 */
[----:B------:R-:W-:Y:S01]  /*36d10*/  IMAD.MOV.U32 R11, RZ, RZ, RZ ;  /* 0x000000ffff0b7224 */ /* 0x000fe200078e00ff */
[----:B------:R-:W-:Y:S01]  /*36d20*/  MOV R6, R14 ;  /* 0x0000000e00067202 */ /* 0x000fe20000000f00 */
[----:B0-----:R-:W-:-:S05]  /*36d30*/  @!P1 IMAD.WIDE R2, R7, 0x4, R2 ;  /* 0x0000000407029825 */ /* 0x001fca00078e0202 */
[----:B------:R1:W2:Y:S02]  /*36d40*/  @!P1 LDG.E R8, desc[UR50][R2.64] ;  /* 0x0000003202089981 */ /* 0x0002a4000c1e1900 */
[----:B-1----:R-:W-:-:S05]  /*36d50*/  @!P1 IMAD.WIDE R2, R7, 0x4, R4 ;  /* 0x0000000407029825 */ /* 0x002fca00078e0204 */
[----:B------:R-:W3:Y:S01]  /*36d60*/  @!P1 LDG.E R5, desc[UR50][R2.64] ;  /* 0x0000003202059981 */ /* 0x000ee2000c1e1900 */
[----:B------:R-:W-:Y:S01]  /*36d70*/  IMAD.MOV.U32 R7, RZ, RZ, RZ ;  /* 0x000000ffff077224 */ /* 0x000fe200078e00ff */
[C---:B------:R-:W-:Y:S01]  /*36d80*/  ISETP.GE.U32.AND P2, PT, R9.reuse, 0x2, PT ;  /* 0x000000020900780c */ /* 0x040fe20003f46070 */
[----:B------:R-:W-:Y:S01]  /*36d90*/  IMAD.MOV.U32 R4, RZ, RZ, RZ ;  /* 0x000000ffff047224 */ /* 0x000fe200078e00ff */
[C---:B------:R-:W-:Y:S01]  /*36da0*/  ISETP.GE.U32.AND P3, PT, R9.reuse, 0x4, PT ;  /* 0x000000040900780c */ /* 0x040fe20003f66070 */
[----:B------:R-:W-:Y:S01]  /*36db0*/  IMAD.MOV.U32 R24, RZ, RZ, RZ ;  /* 0x000000ffff187224 */ /* 0x000fe200078e00ff */
        /* <DEDUP_REMOVED lines=9> */
.L_x_4893:
[----:B------:R-:W-:Y:S01]  /*36e50*/  IMAD.MOV.U32 R12, RZ, RZ, 0x2 ;  /* 0x00000002ff0c7424 */ /* 0x000fe200078e00ff */
[----:B------:R-:W-:-:S04]  /*36e60*/  SEL R14, R14, RZ, P1 ;  /* 0x000000ff0e0e7207 */ /* 0x000fc80000800000 */
[----:B------:R-:W-:-:S05]  /*36e70*/  IADD3 R5, R13, R14, RZ ;  /* 0x0000000e0d057210 */ /* 0x000fca0007ffe0ff */
[----:B------:R-:W-:-:S07]  /*36e80*/  IMAD.MOV.U32 R13, RZ, RZ, R5 ;  /* 0x000000ffff0d7224 */ /* 0x000fce00078e0005 */
[----:B------:R-:W-:Y:S05]  /*36e90*/  WARPSYNC.COLLECTIVE R15, `(.L_x_4894) ;  /* 0x000000000f087348 */ /* 0x000fea0003c00000 */
[----:B------:R0:W1:Y:S02]  /*36ea0*/  SHFL.UP P6, R14, R13, R12, R11 ;  /* 0x0400000c0d0e7389 */ /* 0x00006400000c000b */
[----:B01----:R-:W-:Y:S01]  /*36eb0*/  ENDCOLLECTIVE ;  /* 0x000000000000791b */ /* 0x003fe20003800000 */
.L_x_4894:
[----:B------:R-:W-:Y:S01]  /*36ec0*/  IMAD.MOV.U32 R12, RZ, RZ, 0x4 ;  /* 0x00000004ff0c7424 */ /* 0x000fe200078e00ff */
[----:B------:R-:W-:-:S05]  /*36ed0*/  SEL R2, R14, RZ, P2 ;  /* 0x000000ff0e027207 */ /* 0x000fca0001000000 */
[----:B------:R-:W-:-:S04]  /*36ee0*/  IMAD.IADD R2, R5, 0x1, R2 ;  /* 0x0000000105027824 */ /* 0x000fc800078e0202 */
[----:B------:R-:W-:-:S07]  /*36ef0*/  IMAD.MOV.U32 R13, RZ, RZ, R2 ;  /* 0x000000ffff0d7224 */ /* 0x000fce00078e0002 */
[----:B------:R-:W-:Y:S05]  /*36f00*/  WARPSYNC.COLLECTIVE R15, `(.L_x_4895) ;  /* 0x000000000f087348 */ /* 0x000fea0003c00000 */
[----:B------:R0:W1:Y:S02]  /*36f10*/  SHFL.UP P6, R14, R13, R12, R11 ;  /* 0x0400000c0d0e7389 */ /* 0x00006400000c000b */
[----:B01----:R-:W-:Y:S01]  /*36f20*/  ENDCOLLECTIVE ;  /* 0x000000000000791b */ /* 0x003fe20003800000 */
.L_x_4895:
[----:B------:R-:W-:Y:S01]  /*36f30*/  IMAD.MOV.U32 R12, RZ, RZ, 0x8 ;  /* 0x00000008ff0c7424 */ /* 0x000fe200078e00ff */
[----:B------:R-:W-:-:S05]  /*36f40*/  SEL R3, R14, RZ, P3 ;  /* 0x000000ff0e037207 */ /* 0x000fca0001800000 */
[----:B------:R-:W-:-:S05]  /*36f50*/  IMAD.IADD R3, R2, 0x1, R3 ;  /* 0x0000000102037824 */ /* 0x000fca00078e0203 */
[----:B------:R-:W-:-:S07]  /*36f60*/  MOV R13, R3 ;  /* 0x00000003000d7202 */ /* 0x000fce0000000f00 */
[----:B------:R-:W-:Y:S05]  /*36f70*/  WARPSYNC.COLLECTIVE R15, `(.L_x_4896) ;  /* 0x000000000f087348 */ /* 0x000fea0003c00000 */
[----:B------:R0:W1:Y:S02]  /*36f80*/  SHFL.UP P6, R14, R13, R12, R11 ;  /* 0x0400000c0d0e7389 */ /* 0x00006400000c000b */
[----:B01----:R-:W-:Y:S01]  /*36f90*/  ENDCOLLECTIVE ;  /* 0x000000000000791b */ /* 0x003fe20003800000 */
.L_x_4896:
[----:B------:R-:W-:Y:S01]  /*36fa0*/  IMAD.MOV.U32 R12, RZ, RZ, 0x10 ;  /* 0x00000010ff0c7424 */ /* 0x000fe200078e00ff */
[----:B------:R-:W-:-:S05]  /*36fb0*/  SEL R14, R14, RZ, P4 ;  /* 0x000000ff0e0e7207 */ /* 0x000fca0002000000 */
[----:B------:R-:W-:-:S04]  /*36fc0*/  IMAD.IADD R5, R3, 0x1, R14 ;  /* 0x0000000103057824 */ /* 0x000fc800078e020e */
[----:B------:R-:W-:-:S07]  /*36fd0*/  IMAD.MOV.U32 R13, RZ, RZ, R5 ;  /* 0x000000ffff0d7224 */ /* 0x000fce00078e0005 */
[----:B------:R-:W-:Y:S05]  /*36fe0*/  WARPSYNC.COLLECTIVE R15, `(.L_x_4897) ;  /* 0x000000000f087348 */ /* 0x000fea0003c00000 */
[----:B------:R0:W1:Y:S02]  /*36ff0*/  SHFL.UP P6, R14, R13, R12, R11 ;  /* 0x0400000c0d0e7389 */ /* 0x00006400000c000b */
[----:B01----:R-:W-:Y:S01]  /*37000*/  ENDCOLLECTIVE ;  /* 0x000000000000791b */ /* 0x003fe20003800000 */
.L_x_4897:
[----:B------:R-:W-:Y:S01]  /*37010*/  MOV R12, 0x1f ;  /* 0x0000001f000c7802 */ /* 0x000fe20000000f00 */
[----:B------:R-:W-:Y:S01]  /*37020*/  IMAD.MOV.U32 R11, RZ, RZ, 0x1f ;  /* 0x0000001fff0b7424 */ /* 0x000fe200078e00ff */
[----:B------:R-:W-:-:S05]  /*37030*/  SEL R14, R14, RZ, P5 ;  /* 0x000000ff0e0e7207 */ /* 0x000fca0002800000 */
[----:B------:R-:W-:-:S04]  /*37040*/  IMAD.IADD R3, R5, 0x1, R14 ;  /* 0x0000000105037824 */ /* 0x000fc800078e020e */
[----:B------:R-:W-:-:S07]  /*37050*/  IMAD.MOV.U32 R13, RZ, RZ, R3 ;  /* 0x000000ffff0d7224 */ /* 0x000fce00078e0003 */
[----:B------:R-:W-:Y:S05]  /*37060*/  WARPSYNC.COLLECTIVE R15, `(.L_x_4898) ;  /* 0x000000000f087348 */ /* 0x000fea0003c00000 */
[----:B------:R0:W1:Y:S02]  /*37070*/  SHFL.IDX P6, R14, R13, R12, R11 ;  /* 0x0000000c0d0e7389 */ /* 0x00006400000c000b */
[----:B01----:R-:W-:Y:S01]  /*37080*/  ENDCOLLECTIVE ;  /* 0x000000000000791b */ /* 0x003fe20003800000 */
.L_x_4898:
[----:B------:R-:W-:Y:S05]  /*37090*/  BRA `(.L_x_4899) ;  /* 0xffffff7c00d07947 */ /* 0x000fea000383ffff */
.L_x_4610:
[----:B------:R-:W-:Y:S01]  /*370a0*/  BSSY B0, `(.L_x_4900) ;  /* 0x0000007000007945 */ /* 0x000fe20003800000 */
[----:B------:R-:W-:Y:S02]  /*370b0*/  IMAD.MOV.U32 R12, RZ, RZ, 0x1 ;  /* 0x00000001ff0c7424 */ /* 0x000fe400078e00ff */
[----:B------:R-:W-:Y:S02]  /*370c0*/  IMAD.MOV.U32 R11, RZ, RZ, RZ ;  /* 0x000000ffff0b7224 */ /* 0x000fe400078e00ff */
[----:B------:R-:W-:-:S07]  /*370d0*/  IMAD.MOV.U32 R15, RZ, RZ, -0x1 ;  /* 0xffffffffff0f7424 */ /* 0x000fce00078e00ff */
[----:B------:R-:W-:Y:S05]  /*370e0*/  WARPSYNC.COLLECTIVE R15, `(.L_x_4901) ;  /* 0x000000000f087348 */ /* 0x000fea0003c00000 */
[----:B------:R0:W1:Y:S02]  /*370f0*/  SHFL.UP P6, R14, R13, R12, R11 ;  /* 0x0400000c0d0e7389 */ /* 0x00006400000c000b */
[----:B01----:R-:W-:Y:S01]  /*37100*/  ENDCOLLECTIVE ;  /* 0x000000000000791b */ /* 0x003fe20003800000 */
.L_x_4901:
[----:B------:R-:W-:Y:S05]  /*37110*/  BSYNC B0 ;  /* 0x0000000000007941 */ /* 0x000fea0003800000 */
.L_x_4900:
        /* <DEDUP_REMOVED lines=8> */
.L_x_4902:
[----:B------:R-:W-:Y:S01]  /*371a0*/  IMAD.MOV.U32 R12, RZ, RZ, 0x4 ;  /* 0x00000004ff0c7424 */ /* 0x000fe200078e00ff */
[----:B------:R-:W-:-:S05]  /*371b0*/  SEL R2, R14, RZ, P2 ;  /* 0x000000ff0e027207 */ /* 0x000fca0001000000 */
[----:B------:R-:W-:-:S04]  /*371c0*/  IMAD.IADD R2, R13, 0x1, R2 ;  /* 0x000000010d027824 */ /* 0x000fc800078e0202 */
[----:B------:R-:W-:-:S07]  /*371d0*/  IMAD.MOV.U32 R13, RZ, RZ, R2 ;  /* 0x000000ffff0d7224 */ /* 0x000fce00078e0002 */
[----:B------:R-:W-:Y:S05]  /*371e0*/  WARPSYNC.COLLECTIVE R15, `(.L_x_4903) ;  /* 0x000000000f087348 */ /* 0x000fea0003c00000 */
[----:B------:R0:W1:Y:S02]  /*371f0*/  SHFL.UP P6, R14, R13, R12, R11 ;  /* 0x0400000c0d0e7389 */ /* 0x00006400000c000b */
[----:B01----:R-:W-:Y:S01]  /*37200*/  ENDCOLLECTIVE ;  /* 0x000000000000791b */ /* 0x003fe20003800000 */
.L_x_4903:
[----:B------:R-:W-:Y:S01]  /*37210*/  IMAD.MOV.U32 R12, RZ, RZ, 0x8 ;  /* 0x00000008ff0c7424 */ /* 0x000fe200078e00ff */
[----:B------:R-:W-:-:S05]  /*37220*/  SEL R3, R14, RZ, P3 ;  /* 0x000000ff0e037207 */ /* 0x000fca0001800000 */
[----:B------:R-:W-:-:S05]  /*37230*/  IMAD.IADD R3, R2, 0x1, R3 ;  /* 0x0000000102037824 */ /* 0x000fca00078e0203 */
[----:B------:R-:W-:-:S07]  /*37240*/  MOV R13, R3 ;  /* 0x00000003000d7202 */ /* 0x000fce0000000f00 */
[----:B------:R-:W-:Y:S05]  /*37250*/  WARPSYNC.COLLECTIVE R15, `(.L_x_4904) ;  /* 0x000000000f087348 */ /* 0x000fea0003c00000 */
[----:B------:R0:W1:Y:S02]  /*37260*/  SHFL.UP P6, R14, R13, R12, R11 ;  /* 0x0400000c0d0e7389 */ /* 0x00006400000c000b */
[----:B01----:R-:W-:Y:S01]  /*37270*/  ENDCOLLECTIVE ;  /* 0x000000000000791b */ /* 0x003fe20003800000 */
.L_x_4904:
[----:B------:R-:W-:Y:S01]  /*37280*/  IMAD.MOV.U32 R12, RZ, RZ, 0x10 ;  /* 0x00000010ff0c7424 */ /* 0x000fe200078e00ff */
[----:B------:R-:W-:-:S05]  /*37290*/  SEL R14, R14, RZ, P4 ;  /* 0x000000ff0e0e7207 */ /* 0x000fca0002000000 */
[----:B------:R-:W-:-:S04]  /*372a0*/  IMAD.IADD R5, R3, 0x1, R14 ;  /* 0x0000000103057824 */ /* 0x000fc800078e020e */
[----:B------:R-:W-:-:S07]  /*372b0*/  IMAD.MOV.U32 R13, RZ, RZ, R5 ;  /* 0x000000ffff0d7224 */ /* 0x000fce00078e0005 */
[----:B------:R-:W-:Y:S05]  /*372c0*/  WARPSYNC.COLLECTIVE R15, `(.L_x_4905) ;  /* 0x000000000f087348 */ /* 0x000fea0003c00000 */
[----:B------:R0:W1:Y:S02]  /*372d0*/  SHFL.UP P6, R14, R13, R12, R11 ;  /* 0x0400000c0d0e7389 */ /* 0x00006400000c000b */
[----:B01----:R-:W-:Y:S01]  /*372e0*/  ENDCOLLECTIVE ;  /* 0x000000000000791b */ /* 0x003fe20003800000 */
.L_x_4905:
        /* <DEDUP_REMOVED lines=8> */
.L_x_4906:
[----:B------:R-:W-:Y:S05]  /*37370*/  BRA `(.L_x_4907) ;  /* 0xffffff7c00bc7947 */ /* 0x000fea000383ffff */
.L_x_4612:
[----:B------:R-:W-:Y:S01]  /*37380*/  BSSY B0, `(.L_x_4908) ;  /* 0x0000006000007945 */ /* 0x000fe20003800000 */
[----:B------:R-:W-:Y:S01]  /*37390*/  PLOP3.LUT P6, PT, P6, PT, PT, 0x8, 0x0 ;  /* 0x000000000000781c */ /* 0x000fe200037ce170 */
[----:B------:R-:W-:-:S12]  /*373a0*/  IMAD.MOV.U32 R15, RZ, RZ, -0x1 ;  /* 0xffffffffff0f7424 */ /* 0x000fd800078e00ff */
[----:B0-----:R-:W-:Y:S05]  /*373b0*/  WARPSYNC.COLLECTIVE R15, `(.L_x_4909) ;  /* 0x000000000f087348 */ /* 0x001fea0003c00000 */
[----:B------:R-:W-:Y:S01]  /*373c0*/  VOTE.ANY R14, PT, P6 ;  /* 0x00000000000e7806 */ /* 0x000fe200030e0100 */
[----:B0-----:R-:W-:Y:S06]  /*373d0*/  ENDCOLLECTIVE ;  /* 0x000000000000791b */ /* 0x001fec0003800000 */
.L_x_4909:
[----:B------:R-:W-:Y:S05]  /*373e0*/  BSYNC B0 ;  /* 0x0000000000007941 */ /* 0x000fea0003800000 */
.L_x_4908:
[----:B------:R-:W-:Y:S01]  /*373f0*/  IMAD.MOV.U32 R8, RZ, RZ, R14 ;  /* 0x000000ffff087224 */ /* 0x000fe200078e000e */
[----:B------:R-:W-:Y:S01]  /*37400*/  MOV R15, 0xffffffff ;  /* 0xffffffff000f7802 */ /* 0x000fe20000000f00 */
[----:B------:R-:W-:Y:S02]  /*37410*/  IMAD.MOV.U32 R13, RZ, RZ, R7 ;  /* 0x000000ffff0d7224 */ /* 0x000fe400078e0007 */
[----:B------:R-:W0:Y:S01]  /*37420*/  POPC R5, R8 ;  /* 0x0000000800057309 */ /* 0x000e220000000000 */
[----:B------:R-:W-:Y:S02]  /*37430*/  IMAD.MOV.U32 R11, RZ, RZ, 0x1f ;  /* 0x0000001fff0b7424 */ /* 0x000fe400078e00ff */
[----:B0-----:R-:W-:-:S07]  /*37440*/  IMAD.MOV.U32 R12, RZ, RZ, R5 ;  /* 0x000000ffff0c7224 */ /* 0x001fce00078e0005 */
[----:B------:R-:W-:Y:S05]  /*37450*/  WARPSYNC.COLLECTIVE R15, `(.L_x_4910) ;  /* 0x000000000f087348 */ /* 0x000fea0003c00000 */
[----:B------:R0:W1:Y:S02]  /*37460*/  SHFL.IDX P6, R14, R13, R12, R11 ;  /* 0x0000000c0d0e7389 */ /* 0x00006400000c000b */
[----:B01----:R-:W-:Y:S01]  /*37470*/  ENDCOLLECTIVE ;  /* 0x000000000000791b */ /* 0x003fe20003800000 */
.L_x_4910:
[----:B------:R-:W-:Y:S02]  /*37480*/  IMAD.MOV.U32 R13, RZ, RZ, R4 ;  /* 0x000000ffff0d7224 */ /* 0x000fe400078e0004 */
[----:B------:R-:W-:-:S07]  /*37490*/  IMAD.MOV.U32 R7, RZ, RZ, R14 ;  /* 0x000000ffff077224 */ /* 0x000fce00078e000e */
[----:B------:R-:W-:Y:S05]  /*374a0*/  WARPSYNC.COLLECTIVE R15, `(.L_x_4911) ;  /* 0x000000000f087348 */ /* 0x000fea0003c00000 */
[----:B------:R0:W1:Y:S02]  /*374b0*/  SHFL.IDX P6, R14, R13, R12, R11 ;  /* 0x0000000c0d0e7389 */ /* 0x00006400000c000b */
[----:B01----:R-:W-:Y:S01]  /*374c0*/  ENDCOLLECTIVE ;  /* 0x000000000000791b */ /* 0x003fe20003800000 */
.L_x_4911:
[----:B------:R-:W-:Y:S01]  /*374d0*/  IMAD.MOV.U32 R4, RZ, RZ, R14 ;  /* 0x000000ffff047224 */ /* 0x000fe200078e000e */
[----:B------:R-:W-:Y:S06]  /*374e0*/  BRA `(.L_x_4912) ;  /* 0xffffff7c009c7947 */ /* 0x000fec000383ffff */
.L_x_4614:
[----:B------:R-:W-:Y:S01]  /*374f0*/  BSSY B0, `(.L_x_4913) ;  /* 0x0000007000007945 */ /* 0x000fe20003800000 */
[----:B------:R-:W-:Y:S02]  /*37500*/  IMAD.MOV.U32 R13, RZ, RZ, R3 ;  /* 0x000000ffff0d7224 */ /* 0x000fe400078e0003 */
[----:B------:R-:W-:Y:S02]  /*37510*/  IMAD.MOV.U32 R11, RZ, RZ, 0x1f ;  /* 0x0000001fff0b7424 */ /* 0x000fe400078e00ff */
[----:B------:R-:W-:-:S07]  /*37520*/  IMAD.MOV.U32 R15, RZ, RZ, -0x1 ;  /* 0xffffffffff0f7424 */ /* 0x000fce00078e00ff */
[----:B0123--:R-:W-:Y:S05]  /*37530*/  WARPSYNC.COLLECTIVE R15, `(.L_x_4914) ;  /* 0x000000000f087348 */ /* 0x00ffea0003c00000 */
[----:B------:R4:W0:Y:S02]  /*37540*/  SHFL.IDX P6, R14, R13, R12, R11 ;  /* 0x0000000c0d0e7389 */ /* 0x00082400000c000b */
[----:B01234-:R-:W-:Y:S01]  /*37550*/  ENDCOLLECTIVE ;  /* 0x000000000000791b */ /* 0x01ffe20003800000 */
.L_x_4914:
[----:B------:R-:W-:Y:S05]  /*37560*/  BSYNC B0 ;  /* 0x0000000000007941 */ /* 0x000fea0003800000 */
.L_x_4913:
[----:B------:R-:W-:Y:S01]  /*37570*/  MOV R24, R14 ;  /* 0x0000000e00187202 */ /* 0x000fe20000000f00 */
[----:B------:R-:W-:Y:S06]  /*37580*/  BRA `(.L_x_4613) ;  /* 0xffffff7c008c7947 */ /* 0x000fec000383ffff */
.L_x_4618:
[----:B0-----:R0:W1:Y:S02]  /*37590*/  SYNCS.PHASECHK.TRANS64.TRYWAIT P0, [R5+URZ+0x33420], R0 ;  /* 0x03342000050075a7 */ /* 0x001064000800017f */
[----:B-1----:R-:W-:Y:S05]  /*375a0*/  @!P0 NANOSLEEP.SYNCS 0x989680 ;  /* 0x009896800000895d */ /* 0x002fea0003900000 */
[----:B------:R-:W1:Y:S02]  /*375b0*/  @!P0 SYNCS.PHASECHK.TRANS64 P0, [R5+URZ+0x33420], R0 ;  /* 0x03342000050085a7 */ /* 0x000e64000800007f */
[----:B-1----:R-:W-:Y:S05]  /*375c0*/  @!P0 BRA `(.L_x_4618) ;  /* 0xfffffffc00f08947 */ /* 0x002fea000383ffff */
[----:B------:R-:W-:Y:S05]  /*375d0*/  BRA `(.L_x_4915) ;  /* 0xffffff8000ec7947 */ /* 0x000fea000383ffff */
.L_x_4619:
        /* <DEDUP_REMOVED lines=11> */
.L_x_4917:
[----:B------:R-:W-:Y:S05]  /*37690*/  BSYNC B0 ;  /* 0x0000000000007941 */ /* 0x000fea0003800000 */
.L_x_4916:
[----:B------:R-:W-:Y:S05]  /*376a0*/  BRA `(.L_x_4918) ;  /* 0xffffff8000d47947 */ /* 0x000fea000383ffff */
.L_x_4620:
[----:B------:R-:W-:Y:S01]  /*376b0*/  BSSY B0, `(.L_x_4919) ;  /* 0x0000006000007945 */ /* 0x000fe20003800000 */
[----:B------:R-:W-:-:S07]  /*376c0*/  IMAD.MOV.U32 R15, RZ, RZ, -0x1 ;  /* 0xffffffffff0f7424 */ /* 0x000fce00078e00ff */
[----:B0-----:R-:W-:Y:S05]  /*376d0*/  WARPSYNC.COLLECTIVE R15, `(.L_x_4920) ;  /* 0x000000000f0c7348 */ /* 0x001fea0003c00000 */
[----:B------:R-:W-:Y:S02]  /*376e0*/  ELECT P6, UR62, PT ;  /* 0x00000000003e782f */ /* 0x000fe400038c0000 */
[----:B------:R-:W-:Y:S01]  /*376f0*/  MOV R14, UR62 ;  /* 0x0000003e000e7c02 */ /* 0x000fe20008000f00 */
[----:B0-----:R-:W-:Y:S10]  /*37700*/  ENDCOLLECTIVE ;  /* 0x000000000000791b */ /* 0x001ff40003800000 */
.L_x_4920:
[----:B------:R-:W-:Y:S05]  /*37710*/  BSYNC B0 ;  /* 0x0000000000007941 */ /* 0x000fea0003800000 */
.L_x_4919:
[----:B------:R-:W-:Y:S05]  /*37720*/  BRA `(.L_x_4921) ;  /* 0xffffff8000c87947 */ /* 0x000fea000383ffff */
.L_x_4622:
[----:B0-----:R0:W1:Y:S02]  /*37730*/  SYNCS.PHASECHK.TRANS64.TRYWAIT P1, [R3+URZ+0x33440], R2 ;  /* 0x03344002030075a7 */ /* 0x001064000802017f */
[----:B-1----:R-:W-:Y:S05]  /*37740*/  @!P1 NANOSLEEP.SYNCS 0x989680 ;  /* 0x009896800000995d */ /* 0x002fea0003900000 */
[----:B------:R-:W1:Y:S02]  /*37750*/  @!P1 SYNCS.PHASECHK.TRANS64 P1, [R3+URZ+0x33440], R2 ;  /* 0x03344002030095a7 */ /* 0x000e64000802007f */
[----:B-1----:R-:W-:Y:S05]  /*37760*/  @!P1 BRA `(.L_x_4622) ;  /* 0xfffffffc00f09947 */ /* 0x002fea000383ffff */
[----:B------:R-:W-:Y:S05]  /*37770*/  BRA `(.L_x_4922) ;  /* 0xffffff8000e87947 */ /* 0x000fea000383ffff */
.L_x_4624:
[----:B-1----:R1:W2:Y:S02]  /*37780*/  SYNCS.PHASECHK.TRANS64.TRYWAIT P1, [R5+URZ+0x33440], R0 ;  /* 0x03344000050075a7 */ /* 0x0022a4000802017f */
[----:B--2---:R-:W-:Y:S05]  /*37790*/  @!P1 NANOSLEEP.SYNCS 0x989680 ;  /* 0x009896800000995d */ /* 0x004fea0003900000 */
[----:B------:R-:W2:Y:S02]  /*377a0*/  @!P1 SYNCS.PHASECHK.TRANS64 P1, [R5+URZ+0x33440], R0 ;  /* 0x03344000050095a7 */ /* 0x000ea4000802007f */
[----:B--2---:R-:W-:Y:S05]  /*377b0*/  @!P1 BRA `(.L_x_4624) ;  /* 0xfffffffc00f09947 */ /* 0x004fea000383ffff */
[----:B------:R-:W-:Y:S05]  /*377c0*/  BRA `(.L_x_4923) ;  /* 0xffffff8000f47947 */ /* 0x000fea000383ffff */
.L_x_4626:
[----:B--2---:R2:W3:Y:S02]  /*377d0*/  SYNCS.PHASECHK.TRANS64.TRYWAIT P1, [R3+URZ+0x33460], R2 ;  /* 0x03346002030075a7 */ /* 0x0044e4000802017f */
[----:B---3--:R-:W-:Y:S05]  /*377e0*/  @!P1 NANOSLEEP.SYNCS 0x989680 ;  /* 0x009896800000995d */ /* 0x008fea0003900000 */
[----:B------:R-:W3:Y:S02]  /*377f0*/  @!P1 SYNCS.PHASECHK.TRANS64 P1, [R3+URZ+0x33460], R2 ;  /* 0x03346002030095a7 */ /* 0x000ee4000802007f */
[----:B---3--:R-:W-:Y:S05]  /*37800*/  @!P1 BRA `(.L_x_4626) ;  /* 0xfffffffc00f09947 */ /* 0x008fea000383ffff */
[----:B------:R-:W-:Y:S05]  /*37810*/  BRA `(.L_x_4924) ;  /* 0xffffff8000f07947 */ /* 0x000fea000383ffff */
.L_x_4628:
[----:B---3--:R3:W4:Y:S02]  /*37820*/  SYNCS.PHASECHK.TRANS64.TRYWAIT P1, [R5+URZ+0x33460], R0 ;  /* 0x03346000050075a7 */ /* 0x008724000802017f */
[----:B----4-:R-:W-:Y:S05]  /*37830*/  @!P1 NANOSLEEP.SYNCS 0x989680 ;  /* 0x009896800000995d */ /* 0x010fea0003900000 */
[----:B------:R-:W4:Y:S02]  /*37840*/  @!P1 SYNCS.PHASECHK.TRANS64 P1, [R5+URZ+0x33460], R0 ;  /* 0x03346000050095a7 */ /* 0x000f24000802007f */
[----:B----4-:R-:W-:Y:S05]  /*37850*/  @!P1 BRA `(.L_x_4628) ;  /* 0xfffffffc00f09947 */ /* 0x010fea000383ffff */
[----:B------:R-:W-:Y:S05]  /*37860*/  BRA `(.L_x_4925) ;  /* 0xffffff8000ec7947 */ /* 0x000fea000383ffff */
.L_x_4630:
[----:B----4-:R4:W0:Y:S02]  /*37870*/  SYNCS.PHASECHK.TRANS64.TRYWAIT P1, [R3+URZ+0x33480], R2 ;  /* 0x03348002030075a7 */ /* 0x010824000802017f */
[----:B0-----:R-:W-:Y:S05]  /*37880*/  @!P1 NANOSLEEP.SYNCS 0x989680 ;  /* 0x009896800000995d */ /* 0x001fea0003900000 */
[----:B------:R-:W0:Y:S02]  /*37890*/  @!P1 SYNCS.PHASECHK.TRANS64 P1, [R3+URZ+0x33480], R2 ;  /* 0x03348002030095a7 */ /* 0x000e24000802007f */
[----:B0-----:R-:W-:Y:S05]  /*378a0*/  @!P1 BRA `(.L_x_4630) ;  /* 0xfffffffc00f09947 */ /* 0x001fea000383ffff */
[----:B------:R-:W-:Y:S05]  /*378b0*/  BRA `(.L_x_4926) ;  /* 0xffffff8000e87947 */ /* 0x000fea000383ffff */
.L_x_4927:
        /* <DEDUP_REMOVED lines=12> */
.L_x_16277:


//--------------------- .text._ZN7cutlass13device_kernelIN5flash11enable_sm90INS1_16FlashAttnFwdSm90INS1_25CollectiveMainloopFwdSm90ILi2EN4cute5tupleIJNS5_1CILi1EEES8_S8_EEENS6_IJNS7_ILi128EEESA_NS7_ILi192EEEEEELi192ENS_12float_e4m3_tEfNS_4arch4Sm90ELb0ELb1ELb0ELb0ELb1ELb0ELb0ELb1ELb1ELb1ELb1ELb0EEENS1_21CollectiveEpilogueFwdINS6_IJSA_SB_SA_EEES9_NS_10bfloat16_tESF_Li256ELb0ELb1ELb1ELb1EEENS1_19SingleTileSchedulerILb0ELb1ELb1ELi128EEEEEEEEEvNT_6ParamsE --------------------------
	.section	.text._ZN7cutlass13device_kernelIN5flash11enable_sm90INS1_16FlashAttnFwdSm90INS1_25CollectiveMainloopFwdSm90ILi2EN4cute5tupleIJNS5_1CILi1EEES8_S8_EEENS6_IJNS7_ILi128EEESA_NS7_ILi192EEEEEELi192ENS_12float_e4m3_tEfNS_4arch4Sm90ELb0ELb1ELb0ELb0ELb1ELb0ELb0ELb1ELb1ELb1ELb1ELb0EEENS1_21CollectiveEpilogueFwdINS6_IJSA_SB_SA_EEES9_NS_10bfloat16_tESF_Li256ELb0ELb1ELb1ELb1EEENS1_19SingleTileSchedulerILb0ELb1ELb1ELi128EEEEEEEEEvNT_6ParamsE,"ax",@progbits
	.align	128
.text._ZN7cutlass13device_kernelIN5flash11enable_sm90INS1_16FlashAttnFwdSm90INS1_25CollectiveMainloopFwdSm90ILi2EN4cute5tupleIJNS5_1CILi1EEES8_S8_EEENS6_IJNS7_ILi128EEESA_NS7_ILi192EEEEEELi192ENS_12float_e4m3_tEfNS_4arch4Sm90ELb0ELb1ELb0ELb0ELb1ELb0ELb0ELb1ELb1ELb1ELb1ELb0EEENS1_21CollectiveEpilogueFwdINS6_IJSA_SB_SA_EEES9_NS_10bfloat16_tESF_Li256ELb0ELb1ELb1ELb1EEENS1_19SingleTileSchedulerILb0ELb1ELb1ELi128EEEEEEEEEvNT_6ParamsE:
        .type           _ZN7cutlass13device_kernelIN5flash11enable_sm90INS1_16FlashAttnFwdSm90INS1_25CollectiveMainloopFwdSm90ILi2EN4cute5tupleIJNS5_1CILi1EEES8_S8_EEENS6_IJNS7_ILi128EEESA_NS7_ILi192EEEEEELi192ENS_12float_e4m3_tEfNS_4arch4Sm90ELb0ELb1ELb0ELb0ELb1ELb0ELb0ELb1ELb1ELb1ELb1ELb0EEENS1_21CollectiveEpilogueFwdINS6_IJSA_SB_SA_EEES9_NS_10bfloat16_tESF_Li256ELb0ELb1ELb1ELb1EEENS1_19SingleTileSchedulerILb0ELb1ELb1ELi128EEEEEEEEEvNT_6ParamsE,@function
        .size           _ZN7cutlass13device_kernelIN5flash11enable_sm90INS1_16FlashAttnFwdSm90INS1_25CollectiveMainloopFwdSm90ILi2EN4cute5tupleIJNS5_1CILi1EEES8_S8_EEENS6_IJNS7_ILi128EEESA_NS7_ILi192EEEEEELi192ENS_12float_e4m3_tEfNS_4arch4Sm90ELb0ELb1ELb0ELb0ELb1ELb0ELb0ELb1ELb1ELb1ELb1ELb0EEENS1_21CollectiveEpilogueFwdINS6_IJSA_SB_SA_EEES9_NS_10bfloat16_tESF_Li256ELb0ELb1ELb1ELb1EEENS1_19SingleTileSchedulerILb0ELb1ELb1ELi128EEEEEEEEEvNT_6ParamsE,(.L_x_16278 - _ZN7cutlass13device_kernelIN5flash11enable_sm90INS1_16FlashAttnFwdSm90INS1_25CollectiveMainloopFwdSm90ILi2EN4cute5tupleIJNS5_1CILi1EEES8_S8_EEENS6_IJNS7_ILi128EEESA_NS7_ILi192EEEEEELi192ENS_12float_e4m3_tEfNS_4arch4Sm90ELb0ELb1ELb0ELb0ELb1ELb0ELb0ELb1ELb1ELb1ELb1ELb0EEENS1_21CollectiveEpilogueFwdINS6_IJSA_SB_SA_EEES9_NS_10bfloat16_tESF_Li256ELb0ELb1ELb1ELb1EEENS1_19SingleTileSchedulerILb0ELb1ELb1ELi128EEEEEEEEEvNT_6ParamsE)
        .other          _ZN7cutlass13device_kernelIN5flash11enable_sm90INS1_16FlashAttnFwdSm90INS1_25CollectiveMainloopFwdSm90ILi2EN4cute5tupleIJNS5_1CILi1EEES8_S8_EEENS6_IJNS7_ILi128EEESA_NS7_ILi192EEEEEELi192ENS_12float_e4m3_tEfNS_4arch4Sm90ELb0ELb1ELb0ELb0ELb1ELb0ELb0ELb1ELb1ELb1ELb1ELb0EEENS1_21CollectiveEpilogueFwdINS6_IJSA_SB_SA_EEES9_NS_10bfloat16_tESF_Li256ELb0ELb1ELb1ELb1EEENS1_19SingleTileSchedulerILb0ELb1ELb1ELi128EEEEEEEEEvNT_6ParamsE,@"STO_CUDA_ENTRY STV_DEFAULT"
_ZN7cutlass13device_kernelIN5flash11enable_sm90INS1_16FlashAttnFwdSm90INS1_25CollectiveMainloopFwdSm90ILi2EN4cute5tupleIJNS5_1CILi1EEES8_S8_EEENS6_IJNS7_ILi128EEESA_NS7_ILi192EEEEEELi192ENS_12float_e4m3_tEfNS_4arch4Sm90ELb0ELb1ELb0ELb0ELb1ELb0ELb0ELb1ELb1ELb1ELb1ELb0EEENS1_21CollectiveEpilogueFwdINS6_IJSA_SB_SA_EEES9_NS_10bfloat16_tESF_Li256ELb0ELb1ELb1ELb1EEENS1_19SingleTileSchedulerILb0ELb1ELb1ELi128EEEEEEEEEvNT_6ParamsE:
        /* <DEDUP_REMOVED lines=45> */
.L_x_4928:
        /* <DEDUP_REMOVED lines=22> */
.L_x_4929:
        /* <DEDUP_REMOVED lines=18> */
.L_x_4930:
        /* <DEDUP_REMOVED lines=22> */
.L_x_4931:
        /* <DEDUP_REMOVED lines=23> */
.L_x_4932:
        /* <DEDUP_REMOVED lines=9> */
.L_x_4935:
        /* <DEDUP_REMOVED lines=108> */
.L_x_4938:
[----:B------:R-:W-:-:S11]  /*0f70*/  UISETP.NE.AND UP0, UPT, UR5, 0x1, UPT ;  /* 0x000000010500788c */ /* 0x000fd6000bf05270 */
[----:B------:R-:W-:Y:S02]  /*0f80*/  @UP0 ULDC.64 UR10, c[0x0][0x9e8] ;  /* 0x00027a00000a0ab9 */ /* 0x000fe40000000a00 */
[----:B------:R-:W-:-:S04]  /*0f90*/  UIMAD.WIDE.U32 UR8, UR4, UR10, URZ ;  /* 0x0000000a040872a5 */ /* 0x000fc8000f8e003f */
[----:B------:R-:W-:-:S12]  /*0fa0*/  @UP0 USHF.R.U32.HI UR4, URZ, UR11, UR9 ;  /* 0x0000000b3f040299 */ /* 0x000fd80008011609 */
.L_x_4939:
[----:B------:R-:W-:-:S06]  /*0fb0*/  UIMAD UR4, UR4, UR5, UR5 ;  /* 0x00000005040472a4 */ /* 0x000fcc000f8e0205 */
[----:B------:R-:W-:-:S07]  /*0fc0*/  VIMNMX R0, R0, UR4, PT ;  /* 0x0000000400007c48 */ /* 0x000fce000bfe0100 */
.L_x_4937:
        /* <DEDUP_REMOVED lines=33> */
.L_x_4941:
[----:B------:R-:W-:-:S11]  /*11e0*/  UISETP.NE.AND UP0, UPT, UR5, 0x1, UPT ;  /* 0x000000010500788c */ /* 0x000fd6000bf05270 */
[----:B------:R-:W-:Y:S02]  /*11f0*/  @UP0 ULDC.64 UR10, c[0x0][0x9e8] ;  /* 0x00027a00000a0ab9 */ /* 0x000fe40000000a00 */
[----:B------:R-:W-:-:S04]  /*1200*/  UIMAD.WIDE.U32 UR8, UR4, UR10, URZ ;  /* 0x0000000a040872a5 */ /* 0x000fc8000f8e003f */
[----:B------:R-:W-:-:S12]  /*1210*/  @UP0 USHF.R.U32.HI UR4, URZ, UR11, UR9 ;  /* 0x0000000b3f040299 */ /* 0x000fd80008011609 */
.L_x_4942:
[----:B------:R-:W-:-:S04]  /*1220*/  UIMAD UR4, UR4, UR5, URZ ;  /* 0x00000005040472a4 */ /* 0x000fc8000f8e023f */
[----:B------:R-:W-:-:S04]  /*1230*/  UISETP.LT.AND UP0, UPT, UR7, UR4, UPT ;  /* 0x000000040700728c */ /* 0x000fc8000bf01270 */
[----:B------:R-:W-:-:S12]  /*1240*/  USEL UR7, UR7, UR4, !UP0 ;  /* 0x0000000407077287 */ /* 0x000fd8000c000000 */
.L_x_4940:
        /* <DEDUP_REMOVED lines=47> */
.L_x_4943:
[----:B------:R-:W-:Y:S02]  /*1540*/  UIMAD UR38, UR38, UR4, UR9 ;  /* 0x00000004262672a4 */ /* 0x000fe4000f8e0209 */
[----:B------:R-:W-:Y:S01]  /*1550*/  IMAD.U32 R0, RZ, RZ, UR4 ;  /* 0x00000004ff007e24 */ /* 0x000fe2000f8e00ff */
[----:B------:R-:W-:Y:S02]  /*1560*/  PLOP3.LUT P0, PT, PT, PT, PT, 0x80, 0x0 ;  /* 0x000000000000781c */ /* 0x000fe40003f0f070 */
[----:B------:R-:W-:Y:S02]  /*1570*/  CS2R R12, SRZ ;  /* 0x00000000000c7805 */ /* 0x000fe4000001ff00 */
[----:B------:R-:W-:Y:S02]  /*1580*/  CS2R R2, SRZ ;  /* 0x0000000000027805 */ /* 0x000fe4000001ff00 */
[----:B------:R-:W-:Y:S02]  /*1590*/  CS2R R10, SRZ ;  /* 0x00000000000a7805 */ /* 0x000fe4000001ff00 */
[----:B------:R-:W-:-:S02]  /*15a0*/  VIADDMNMX R19, R0, UR38, R19, PT ;  /* 0x0000002600137c46 */ /* 0x000fc4000b800113 */
[----:B------:R-:W-:Y:S02]  /*15b0*/  CS2R R6, SRZ ;  /* 0x0000000000067805 */ /* 0x000fe4000001ff00 */
[----:B------:R-:W-:Y:S01]  /*15c0*/  CS2R R56, SRZ ;  /* 0x0000000000387805 */ /* 0x000fe2000001ff00 */
[----:B------:R-:W-:Y:S01]  /*15d0*/  IMAD.MOV.U32 R8, RZ, RZ, RZ ;  /* 0x000000ffff087224 */ /* 0x000fe200078e00ff */
[----:B------:R-:W-:Y:S01]  /*15e0*/  ISETP.GT.AND P1, PT, R19, UR38, PT ;  /* 0x0000002613007c0c */ /* 0x000fe2000bf24270 */
[----:B------:R-:W-:Y:S01]  /*15f0*/  IMAD.MOV.U32 R31, RZ, RZ, RZ ;  /* 0x000000ffff1f7224 */ /* 0x000fe200078e00ff */
        /* <DEDUP_REMOVED lines=83> */
.L_x_4945:
[----:B------:R-:W-:-:S04]  /*1b30*/  SHF.L.U32 R0, RZ, 0x1f, RZ ;  /* 0x0000001fff007819 */ /* 0x000fc800000006ff */
[----:B------:R-:W0:Y:S02]  /*1b40*/  SYNCS.PHASECHK.TRANS64.TRYWAIT P0, [UR36+0x2a800], R0 ;  /* 0x02a80000ff0075a7 */ /* 0x000e240008000164 */
[----:B0-----:R-:W-:Y:S05]  /*1b50*/  @!P0 BRA `(.L_x_4946) ;  /* 0x0000014000ec8947 */ /* 0x001fea0003800000 */
.L_x_5090:
[----:B------:R-:W-:-:S06]  /*1b60*/  ULOP3.LUT UR4, UR43, 0x1, URZ, 0xfc, !UPT ;  /* 0x000000012b047892 */ /* 0x000fcc000f8efc3f */
[----:B------:R-:W-:-:S05]  /*1b70*/  IMAD.U32 R2, RZ, RZ, UR4 ;  /* 0x00000004ff027e24 */ /* 0x000fca000f8e00ff */
[----:B------:R-:W-:-:S13]  /*1b80*/  ISETP.NE.AND P0, PT, R2, 0x3, PT ;  /* 0x000000030200780c */ /* 0x000fda0003f05270 */
[----:B------:R-:W-:Y:S05]  /*1b90*/  @!P0 BRA `(.L_x_4947) ;  /* 0x0000000000048947 */ /* 0x000fea0003800000 */
[----:B------:R-:W-:Y:S01]  /*1ba0*/  BPT.TRAP 0x1 ;  /* 0x000000040000795c */ /* 0x000fe20000300000 */
.L_x_4947:
[----:B------:R1:W2:Y:S01]  /*1bb0*/  SYNCS.PHASECHK.TRANS64.TRYWAIT P1, [UR36+0x2a830], R0 ;  /* 0x02a83000ff0075a7 */ /* 0x0002a20008020164 */
[----:B------:R-:W-:Y:S05]  /*1bc0*/  @!P0 BRA `(.L_x_4948) ;  /* 0x0000000000048947 */ /* 0x000fea0003800000 */
[----:B------:R-:W-:Y:S01]  /*1bd0*/  BPT.TRAP 0x1 ;  /* 0x000000040000795c */ /* 0x000fe20000300000 */
.L_x_4948:
[----:B------:R-:W-:-:S05]  /*1be0*/  IMAD.U32 R4, RZ, RZ, UR50 ;  /* 0x00000032ff047e24 */ /* 0x000fca000f8e00ff */
[----:B------:R-:W-:Y:S01]  /*1bf0*/  LOP3.LUT R4, R4, 0x10000, RZ, 0xfc, !PT ;  /* 0x0001000004047812 */ /* 0x000fe200078efcff */
[----:B--2---:R-:W-:Y:S06]  /*1c00*/  @P1 BRA `(.L_x_4949) ;  /* 0x0000000000081947 */ /* 0x004fec0003800000 */
[----:B------:R-:W2:Y:S02]  /*1c10*/  SYNCS.PHASECHK.TRANS64.TRYWAIT P1, [UR36+0x2a830], R0 ;  /* 0x02a83000ff0075a7 */ /* 0x000ea40008020164 */
[----:B--2---:R-:W-:Y:S05]  /*1c20*/  @!P1 BRA `(.L_x_4950) ;  /* 0x0000014000d09947 */ /* 0x004fea0003800000 */
.L_x_4949:
[----:B------:R-:W-:Y:S05]  /*1c30*/  WARPSYNC.ALL ;  /* 0x0000000000007948 */ /* 0x000fea0003800000 */
[----:B------:R-:W-:Y:S01]  /*1c40*/  IMAD.MOV.U32 R5, RZ, RZ, -0x7fffffe0 ;  /* 0x80000020ff057424 */ /* 0x000fe200078e00ff */
[----:B------:R-:W-:-:S04]  /*1c50*/  UIADD3 UR4, UR36, 0x1e400, URZ ;  /* 0x0001e40024047890 */ /* 0x000fc8000fffe03f */
[----:B------:R-:W-:Y:S01]  /*1c60*/  R2UR UR5, R5 ;  /* 0x00000000050572ca */ /* 0x000fe200000e0000 */
[----:B------:R-:W-:Y:S01]  /*1c70*/  WARPGROUP.ARRIVE ;  /* 0x00000000000079c5 */ /* 0x000fe20000000000 */
[----:B------:R-:W-:Y:S01]  /*1c80*/  UMOV UR7, 0x80000020 ;  /* 0x8000002000077882 */ /* 0x000fe20000000000 */
[----:B------:R-:W-:Y:S01]  /*1c90*/  USHF.R.U32.HI UR6, URZ, 0x4, UR4 ;  /* 0x000000043f067899 */ /* 0x000fe20008011604 */
[C---:B------:R-:W-:Y:S01]  /*1ca0*/  R2UR UR20, R4.reuse ;  /* 0x00000000041472ca */ /* 0x040fe200000e0000 */
[----:B------:R-:W-:Y:S01]  /*1cb0*/  UMOV UR9, 0x80000020 ;  /* 0x8000002000097882 */ /* 0x000fe20000000000 */
[----:B------:R-:W-:Y:S01]  /*1cc0*/  R2UR UR4, R4 ;  /* 0x00000000040472ca */ /* 0x000fe200000e0000 */
[----:B------:R-:W-:Y:S01]  /*1cd0*/  ULOP3.LUT UR6, UR6, 0x3fff, URZ, 0xc0, !UPT ;  /* 0x00003fff06067892 */ /* 0x000fe2000f8ec03f */
[----:B------:R-:W-:Y:S01]  /*1ce0*/  UMOV UR11, 0x80000020 ;  /* 0x80000020000b7882 */ /* 0x000fe20000000000 */
[----:B------:R-:W-:Y:S02]  /*1cf0*/  UMOV UR13, 0x80000020 ;  /* 0x80000020000d7882 */ /* 0x000fe40000000000 */
[----:B------:R-:W-:Y:S01]  /*1d00*/  ULOP3.LUT UR28, UR6, 0x10000, URZ, 0xfc, !UPT ;  /* 0x00010000061c7892 */ /* 0x000fe2000f8efc3f */
[----:B------:R-:W-:Y:S01]  /*1d10*/  UMOV UR15, 0x80000020 ;  /* 0x80000020000f7882 */ /* 0x000fe20000000000 */
[----:B------:R-:W-:-:S02]  /*1d20*/  UMOV UR17, 0x80000020 ;  /* 0x8000002000117882 */ /* 0x000fc40000000000 */
[----:B------:R-:W-:Y:S02]  /*1d30*/  UIADD3 UR10, UR28, 0x200, URZ ;  /* 0x000002001c0a7890 */ /* 0x000fe4000fffe03f */
[----:B------:R-:W-:Y:S01]  /*1d40*/  UIADD3 UR8, UR20, 0x200, URZ ;  /* 0x0000020014087890 */ /* 0x000fe2000fffe03f */
[----:B------:R-:W-:Y:S01]  /*1d50*/  UMOV UR6, UR28 ;  /* 0x0000001c00067c82 */ /* 0x000fe20008000000 */
[----:B------:R-:W-:Y:S01]  /*1d60*/  UIADD3 UR12, UR20, 0x202, URZ ;  /* 0x00000202140c7890 */ /* 0x000fe2000fffe03f */
[----:B------:R-:W-:Y:S01]  /*1d70*/  QGMMA.64x128x32.F32.E4M3.E4M3 R24, gdesc[UR4], RZ, !UPT, gsb0 ;  /* 0x01e00000041879f3 */ /* 0x000fe2000c0008ff */
[----:B------:R-:W-:Y:S02]  /*1d80*/  UIADD3 UR4, UR20, 0x2, URZ ;  /* 0x0000000214047890 */ /* 0x000fe4000fffe03f */
[----:B------:R-:W-:Y:S01]  /*1d90*/  UIADD3 UR6, UR28, 0x2, URZ ;  /* 0x000000021c067890 */ /* 0x000fe2000fffe03f */
[----:B------:R-:W-:Y:S01]  /*1da0*/  UMOV UR5, 0x80000020 ;  /* 0x8000002000057882 */ /* 0x000fe20000000000 */
[----:B------:R-:W-:Y:S01]  /*1db0*/  UMOV UR7, 0x80000020 ;  /* 0x8000002000077882 */ /* 0x000fe20000000000 */
[----:B------:R-:W-:-:S02]  /*1dc0*/  UIADD3 UR14, UR28, 0x202, URZ ;  /* 0x000002021c0e7890 */ /* 0x000fc4000fffe03f */
[----:B------:R-:W-:Y:S02]  /*1dd0*/  UIADD3 UR16, UR20, 0x400, URZ ;  /* 0x0000040014107890 */ /* 0x000fe4000fffe03f */
[----:B------:R-:W-:Y:S01]  /*1de0*/  UIADD3 UR18, UR28, 0x400, URZ ;  /* 0x000004001c127890 */ /* 0x000fe2000fffe03f */
        /* <DEDUP_REMOVED lines=21> */
[----:B------:R-:W-:Y:S05]  /*1f40*/  @!P0 BRA `(.L_x_4951) ;  /* 0x0000000000048947 */ /* 0x000fea0003800000 */
[----:B------:R-:W-:Y:S01]  /*1f50*/  BPT.TRAP 0x1 ;  /* 0x000000040000795c */ /* 0x000fe20000300000 */
.L_x_4951:
[----:B0-----:R-:W-:Y:S01]  /*1f60*/  LOP3.LUT R3, R88, 0xffffff80, RZ, 0xc0, !PT ;  /* 0xffffff8058037812 */ /* 0x001fe200078ec0ff */
[----:B------:R-:W-:Y:S01]  /*1f70*/  UISETP.NE.AND UP1, UPT, UR45, URZ, UPT ;  /* 0x0000003f2d00728c */ /* 0x000fe2000bf25270 */
[----:B------:R-:W-:Y:S01]  /*1f80*/  LEA.HI R23, R23, R22, RZ, 0x2 ;  /* 0x0000001617177211 */ /* 0x000fe200078f10ff */
[----:B------:R-:W-:Y:S01]  /*1f90*/  UISETP.NE.AND UP0, UPT, UR44, URZ, UPT ;  /* 0x0000003f2c00728c */ /* 0x000fe2000bf05270 */
[----:B------:R-:W-:Y:S01]  /*1fa0*/  LEA.HI R8, R89, R89, RZ, 0x1 ;  /* 0x0000005959087211 */ /* 0x000fe200078f08ff */
[----:B------:R-:W-:Y:S01]  /*1fb0*/  IMAD.IADD R3, R22, 0x1, -R3 ;  /* 0x0000000116037824 */ /* 0x000fe200078e0a03 */
[----:B------:R-:W-:Y:S01]  /*1fc0*/  LOP3.LUT R23, R23, 0xfffffffc, RZ, 0xc0, !PT ;  /* 0xfffffffc17177812 */ /* 0x000fe200078ec0ff */
[----:B------:R-:W-:Y:S01]  /*1fd0*/  ULDC UR32, c[0x0][0x9dc] ;  /* 0x0002770000207ab9 */ /* 0x000fe20000000800 */
[----:B------:R-:W-:Y:S01]  /*1fe0*/  LOP3.LUT R8, R8, 0x3fffffe, RZ, 0xc0, !PT ;  /* 0x03fffffe08087812 */ /* 0x000fe200078ec0ff */
[----:B------:R-:W-:Y:S01]  /*1ff0*/  ULOP3.LUT UR32, URZ, UR32, URZ, 0x33, !UPT ;  /* 0x000000203f207292 */ /* 0x000fe2000f8e333f */
[----:B-1----:R-:W-:Y:S01]  /*2000*/  SHF.R.S32.HI R0, RZ, 0x1f, R3 ;  /* 0x0000001fff007819 */ /* 0x002fe20000011403 */
        /* <DEDUP_REMOVED lines=15> */
[----:B------:R-:W-:Y:S01]  /*2100*/  IADD3 R7, R10, R0, -R7 ;  /* 0x000000000a077210 */ /* 0x000fe20007ffe807 */
[----:B------:R-:W-:Y:S01]  /*2110*/  IMAD.MOV.U32 R0, RZ, RZ, -0x80 ;  /* 0xffffff80ff007424 */ /* 0x000fe200078e00ff */
[----:B------:R-:W-:Y:S01]  /*2120*/  PLOP3.LUT P2, PT, PT, PT, UP1, 0x80, 0x0 ;  /* 0x000000000000781c */ /* 0x000fe20003f4f018 */
[----:B------:R-:W-:Y:S01]  /*2130*/  IMAD.IADD R6, R23, 0x1, -R6 ;  /* 0x0000000117067824 */ /* 0x000fe200078e0a06 */
[----:B------:R-:W-:Y:S01]  /*2140*/  LOP3.LUT R2, R2, 0x7ffffffc, RZ, 0xc0, !PT ;  /* 0x7ffffffc02027812 */ /* 0x000fe200078ec0ff */
[----:B------:R-:W-:Y:S01]  /*2150*/  IMAD R7, R8, 0x40, R7 ;  /* 0x0000004008077824 */ /* 0x000fe200078e0207 */
[C---:B------:R-:W-:Y:S01]  /*2160*/  LEA R14, R19.reuse, 0xffffff80, 0x7 ;  /* 0xffffff80130e7811 */ /* 0x040fe200078e38ff */
[----:B------:R-:W-:Y:S02]  /*2170*/  IMAD R11, R19, R0, 0x80 ;  /* 0x00000080130b7424 */ /* 0x000fe400078e0200 */
[----:B------:R-:W-:-:S02]  /*2180*/  IMAD R8, R6, 0x8, R7 ;  /* 0x0000000806087824 */ /* 0x000fc400078e0207 */
[----:B------:R-:W-:Y:S02]  /*2190*/  IMAD.IADD R7, R3, 0x1, -R2 ;  /* 0x0000000103077824 */ /* 0x000fe400078e0a02 */
[----:B------:R-:W-:Y:S01]  /*21a0*/  @P1 IMAD.HI.U32 R6, R8, UR6, RZ ;  /* 0x0000000608061c27 */ /* 0x000fe2000f8e00ff */
[----:B------:R-:W-:Y:S01]  /*21b0*/  UIADD3 UR6, UR36, 0x2a840, URZ ;  /* 0x0002a84024067890 */ /* 0x000fe2000fffe03f */
[----:B------:R-:W-:Y:S02]  /*21c0*/  PLOP3.LUT P1, PT, PT, PT, UP0, 0x40, 0x0 ;  /* 0x000000000000781c */ /* 0x000fe40003f2e808 */
[----:B------:R-:W-:Y:S01]  /*21d0*/  IMAD.MOV.U32 R9, RZ, RZ, R8 ;  /* 0x000000ffff097224 */ /* 0x000fe200078e0008 */
[----:B------:R-:W-:Y:S01]  /*21e0*/  @P2 SHF.R.U32.HI R9, RZ, UR7, R6 ;  /* 0x00000007ff092c19 */ /* 0x000fe20008011606 */
[----:B------:R-:W-:Y:S01]  /*21f0*/  VIADD R0, R11, 0x1 ;  /* 0x000000010b007836 */ /* 0x000fe20000000000 */
[----:B------:R-:W-:Y:S01]  /*2200*/  UPRMT UR49, UR49, 0x654, UR6 ;  /* 0x0000065431317896 */ /* 0x000fe20008000006 */
[----:B------:R-:W-:-:S02]  /*2210*/  ULDC UR7, c[0x0][0x288] ;  /* 0x0000a20000077ab9 */ /* 0x000fc40000000800 */
[----:B------:R-:W0:Y:S01]  /*2220*/  SHFL.IDX PT, R10, R9, RZ, 0x1c1f ;  /* 0x001c1fff090a7589 */ /* 0x000e2200000e0000 */
[----:B------:R-:W-:Y:S01]  /*2230*/  IMAD R3, R7, -0x2, R0 ;  /* 0xfffffffe07037824 */ /* 0x000fe200078e0200 */
[----:B------:R-:W-:Y:S01]  /*2240*/  ULDC UR6, c[0x0][0x2f0] ;  /* 0x0000bc0000067ab9 */ /* 0x000fe20000000800 */
[----:B------:R-:W-:Y:S01]  /*2250*/  IMAD.U32 R6, RZ, RZ, UR7 ;  /* 0x00000007ff067e24 */ /* 0x000fe2000f8e00ff */
[----:B------:R-:W-:Y:S01]  /*2260*/  ULDC UR7, c[0x0][0x9e0] ;  /* 0x0002780000077ab9 */ /* 0x000fe20000000800 */
[C---:B------:R-:W-:Y:S01]  /*2270*/  IMAD R3, R16.reuse, UR6, R3 ;  /* 0x0000000610037c24 */ /* 0x040fe2000f8e0203 */
[----:B------:R-:W-:Y:S01]  /*2280*/  SYNCS.ARRIVE.TRANS64.RED.A1T0 RZ, [UR49], RZ ;  /* 0x000000ffffff79a7 */ /* 0x000fe20008100431 */
[----:B------:R-:W-:Y:S02]  /*2290*/  IMAD R0, R16, UR6, R11 ;  /* 0x0000000610007c24 */ /* 0x000fe4000f8e020b */
[----:B------:R-:W-:Y:S02]  /*22a0*/  IMAD.IADD R3, R3, 0x1, -R6 ;  /* 0x0000000103037824 */ /* 0x000fe400078e0a06 */
[----:B------:R-:W-:-:S02]  /*22b0*/  IMAD R12, R7, -0x2, R0 ;  /* 0xfffffffe070c7824 */ /* 0x000fc400078e0200 */
[C---:B------:R-:W-:Y:S02]  /*22c0*/  VIADD R13, R3.reuse, UR7 ;  /* 0x00000007030d7c36 */ /* 0x040fe40008000000 */
[----:B------:R-:W-:-:S03]  /*22d0*/  VIADD R15, R3, UR32 ;  /* 0x00000020030f7c36 */ /* 0x000fc60008000000 */
[----:B0-----:R-:W-:Y:S01]  /*22e0*/  VIADDMNMX R0, R10, R13, R12, PT ;  /* 0x0000000d0a007246 */ /* 0x001fe2000380010c */
        /* <DEDUP_REMOVED lines=11> */
[----:B------:R-:W0:Y:S02]  /*23a0*/  @P1 LDC.64 R22, c[0x0][0x9e8] ;  /* 0x00027a00ff161b82 */ /* 0x000e240000000a00 */
[----:B0-----:R-:W-:-:S05]  /*23b0*/  @P1 IMAD.HI.U32 R10, R3, R22, RZ ;  /* 0x00000016030a1227 */ /* 0x001fca00078e00ff */
[----:B------:R-:W-:-:S04]  /*23c0*/  @P1 SHF.R.U32.HI R3, RZ, R23, R10 ;  /* 0x00000017ff031219 */ /* 0x000fc8000001160a */
[----:B------:R-:W-:Y:S01]  /*23d0*/  LOP3.LUT R3, RZ, R3, RZ, 0x33, !PT ;  /* 0x00000003ff037212 */ /* 0x000fe200078e33ff */
[----:B------:R-:W-:Y:S06]  /*23e0*/  BRA `(.L_x_4955) ;  /* 0x0000000000187947 */ /* 0x000fec0003800000 */
.L_x_4954:
[----:B------:R-:W-:Y:S02]  /*23f0*/  ULDC UR10, c[0x0][0x9e4] ;  /* 0x00027900000a7ab9 */ /* 0x000fe40000000800 */
[----:B------:R-:W-:-:S05]  /*2400*/  IMAD.U32 R20, RZ, RZ, UR10 ;  /* 0x0000000aff147e24 */ /* 0x000fca000f8e00ff */
[----:B------:R-:W-:-:S13]  /*2410*/  ISETP.NE.AND P1, PT, R20, 0x1, PT ;  /* 0x000000011400780c */ /* 0x000fda0003f25270 */
[----:B------:R-:W0:Y:S02]  /*2420*/  @P1 LDC.64 R22, c[0x0][0x9e8] ;  /* 0x00027a00ff161b82 */ /* 0x000e240000000a00 */
[----:B0-----:R-:W-:-:S05]  /*2430*/  @P1 IMAD.HI.U32 R10, R3, R22, RZ ;  /* 0x00000016030a1227 */ /* 0x001fca00078e00ff */
[----:B------:R-:W-:-:S07]  /*2440*/  @P1 SHF.R.U32.HI R3, RZ, R23, R10 ;  /* 0x00000017ff031219 */ /* 0x000fce000001160a */
.L_x_4955:
[----:B------:R-:W-:Y:S05]  /*2450*/  BSYNC B0 ;  /* 0x0000000000007941 */ /* 0x000fea0003800000 */
.L_x_4953:
[----:B------:R-:W-:-:S04]  /*2460*/  IMAD R10, R3, R20, -R14 ;  /* 0x00000014030a7224 */ /* 0x000fc800078e0a0e */
[----:B------:R-:W-:-:S05]  /*2470*/  IMAD R3, R7, -0x2, R10 ;  /* 0xfffffffe07037824 */ /* 0x000fca00078e020a */
[----:B------:R-:W-:Y:S02]  /*2480*/  VIADDMNMX R0, R3, R20, R0, PT ;  /* 0x0000001403007246 */ /* 0x000fe40003800100 */
[----:B------:R-:W-:-:S07]  /*2490*/  VIMNMX R2, R2, R3, !PT ;  /* 0x0000000302027248 */ /* 0x000fce0007fe0100 */
.L_x_4952:
[C---:B------:R-:W-:Y:S01]  /*24a0*/  ISETP.GE.AND P2, PT, R11.reuse, 0x9, PT ;  /* 0x000000090b00780c */ /* 0x040fe20003f46270 */
[----:B------:R-:W0:Y:S01]  /*24b0*/  SHFL.IDX PT, R3, R9, 0x1, 0x1c1f ;  /* 0x003c1f0009037f89 */ /* 0x000e2200000e0000 */
[C---:B------:R-:W-:Y:S01]  /*24c0*/  ISETP.GE.AND P1, PT, R11.reuse, 0x2, PT ;  /* 0x000000020b00780c */ /* 0x040fe20003f26270 */
[----:B------:R-:W-:Y:S01]  /*24d0*/  UISETP.NE.AND UP0, UPT, UR44, URZ, UPT ;  /* 0x0000003f2c00728c */ /* 0x000fe2000bf05270 */
        /* <DEDUP_REMOVED lines=11> */
[----:B------:R-:W-:Y:S02]  /*2590*/  ISETP.GT.AND P4, PT, R2, 0x9, !P6 ;  /* 0x000000090200780c */ /* 0x000fe40007784270 */
        /* <DEDUP_REMOVED lines=116> */
[----:B------:R-:W-:Y:S02]  /*2ce0*/  P2R R28, PR, RZ, 0x20 ;  /* 0x00000020ff1c7803 */ /* 0x000fe40000000000 */
[----:B------:R-:W-:-:S02]  /*2cf0*/  FSEL R77, R77, -INF , !P3 ;  /* 0xff8000004d4d7808 */ /* 0x000fc40005800000 */
[----:B------:R-:W-:Y:S02]  /*2d00*/  ISETP.GE.AND P3, PT, R11, 0x71, PT ;  /* 0x000000710b00780c */ /* 0x000fe40003f66270 */
[----:B------:R-:W-:Y:S02]  /*2d10*/  P2R R20, PR, RZ, 0x40 ;  /* 0x00000040ff147803 */ /* 0x000fe40000000000 */
        /* <DEDUP_REMOVED lines=17> */
[----:B0-----:R-:W-:Y:S01]  /*2e30*/  VIADDMNMX R11, R3, R13, R12, PT ;  /* 0x0000000d030b7246 */ /* 0x001fe2000380010c */
[----:B------:R-:W-:Y:S01]  /*2e40*/  IMAD.IADD R12, R15, 0x1, R3 ;  /* 0x000000010f0c7824 */ /* 0x000fe200078e0203 */
[----:B------:R-:W-:Y:S02]  /*2e50*/  P2R R24, PR, RZ, 0x40 ;  /* 0x00000040ff187803 */ /* 0x000fe40000000000 */
[----:B------:R-:W-:-:S04]  /*2e60*/  ISETP.GT.AND P6, PT, R2, 0x79, !P6 ;  /* 0x000000790200780c */ /* 0x000fc800077c4270 */
[----:B------:R-:W-:-:S04]  /*2e70*/  ISETP.LT.OR P6, PT, R0, 0x7a, P6 ;  /* 0x0000007a0000780c */ /* 0x000fc800037c1670 */
        /* <DEDUP_REMOVED lines=17> */
.L_x_4958:
[----:B------:R-:W-:Y:S02]  /*2f90*/  ULDC UR10, c[0x0][0x9e4] ;  /* 0x00027900000a7ab9 */ /* 0x000fe40000000800 */
[----:B------:R-:W-:-:S05]  /*2fa0*/  IMAD.U32 R2, RZ, RZ, UR10 ;  /* 0x0000000aff027e24 */ /* 0x000fca000f8e00ff */
[----:B------:R-:W-:-:S13]  /*2fb0*/  ISETP.NE.AND P6, PT, R2, 0x1, PT ;  /* 0x000000010200780c */ /* 0x000fda0003fc5270 */
[----:B------:R-:W0:Y:S02]  /*2fc0*/  @P6 LDC.64 R90, c[0x0][0x9e8] ;  /* 0x00027a00ff5a6b82 */ /* 0x000e240000000a00 */
[----:B0-----:R-:W-:-:S05]  /*2fd0*/  @P6 IMAD.HI.U32 R0, R3, R90, RZ ;  /* 0x0000005a03006227 */ /* 0x001fca00078e00ff */
[----:B------:R-:W-:-:S07]  /*2fe0*/  @P6 SHF.R.U32.HI R3, RZ, R91, R0 ;  /* 0x0000005bff036219 */ /* 0x000fce0000011600 */
.L_x_4959:
[----:B------:R-:W-:Y:S05]  /*2ff0*/  BSYNC B0 ;  /* 0x0000000000007941 */ /* 0x000fea0003800000 */
.L_x_4957:
[----:B------:R-:W-:-:S04]  /*3000*/  IMAD R0, R3, R2, -R14 ;  /* 0x0000000203007224 */ /* 0x000fc800078e0a0e */
[----:B------:R-:W-:-:S05]  /*3010*/  IMAD R0, R7, -0x2, R0 ;  /* 0xfffffffe07007824 */ /* 0x000fca00078e0200 */
[----:B------:R-:W-:Y:S02]  /*3020*/  VIADDMNMX R11, R0, R2, R11, PT ;  /* 0x00000002000b7246 */ /* 0x000fe4000380010b */
[----:B------:R-:W-:-:S07]  /*3030*/  VIMNMX R12, R12, R0, !PT ;  /* 0x000000000c0c7248 */ /* 0x000fce0007fe0100 */
.L_x_4956:
[----:B------:R-:W-:Y:S01]  /*3040*/  ISETP.GT.AND P1, PT, R12, 0x1, !P1 ;  /* 0x000000010c00780c */ /* 0x000fe20004f24270 */
[----:B------:R-:W-:Y:S01]  /*3050*/  IMAD.U32 R9, RZ, RZ, UR39 ;  /* 0x00000027ff097e24 */ /* 0x000fe2000f8e00ff */
[----:B------:R-:W-:Y:S01]  /*3060*/  ISETP.NE.AND P6, PT, R20, RZ, PT ;  /* 0x000000ff1400720c */ /* 0x000fe20003fc5270 */
[----:B------:R-:W-:Y:S01]  /*3070*/  UISETP.NE.AND UP1, UPT, UR45, URZ, UPT ;  /* 0x0000003f2d00728c */ /* 0x000fe2000bf25270 */
[----:B------:R-:W-:Y:S01]  /*3080*/  ISETP.LT.OR P1, PT, R11, 0x2, P1 ;  /* 0x000000020b00780c */ /* 0x000fe20000f21670 */
[----:B------:R-:W-:Y:S01]  /*3090*/  UISETP.NE.AND UP0, UPT, UR44, URZ, UPT ;  /* 0x0000003f2c00728c */ /* 0x000fe2000bf05270 */
[----:B------:R-:W-:Y:S02]  /*30a0*/  FMNMX.FTZ R0, R21, R25, !PT ;  /* 0x0000001915007209 */ /* 0x000fe40007810000 */
[----:B------:R-:W-:Y:S02]  /*30b0*/  FSEL R27, R27, -INF , !P1 ;  /* 0xff8000001b1b7808 */ /* 0x000fe40004800000 */
[----:B------:R-:W-:-:S02]  /*30c0*/  ISETP.GT.AND P1, PT, R12, 0x9, !P6 ;  /* 0x000000090c00780c */ /* 0x000fc40007724270 */
[----:B------:R-:W-:Y:S02]  /*30d0*/  FMNMX.FTZ R0, R23, R0, !PT ;  /* 0x0000000017007209 */ /* 0x000fe40007810000 */
[----:B------:R-:W-:Y:S01]  /*30e0*/  ISETP.LT.OR P1, PT, R11, 0xa, P1 ;  /* 0x0000000a0b00780c */ /* 0x000fe20000f21670 */
[----:B------:R-:W-:Y:S01]  /*30f0*/  @UP1 ULDC UR10, c[0x0][0x44c] ;  /* 0x00011300000a1ab9 */ /* 0x000fe20000000800 */
[----:B------:R-:W-:Y:S01]  /*3100*/  FMNMX.FTZ R0, R29, R0, !PT ;  /* 0x000000001d007209 */ /* 0x000fe20007810000 */
[----:B------:R-:W-:Y:S01]  /*3110*/  UIMAD.WIDE.U32 UR10, UR48, UR10, URZ ;  /* 0x0000000a300a72a5 */ /* 0x000fe2000f8e003f */
[----:B------:R-:W-:Y:S01]  /*3120*/  FSEL R31, R31, -INF , !P1 ;  /* 0xff8000001f1f7808 */ /* 0x000fe20004800000 */
[----:B------:R-:W-:Y:S01]  /*3130*/  @UP1 ULDC UR15, c[0x0][0x450] ;  /* 0x00011400000f1ab9 */ /* 0x000fe20000000800 */
[----:B------:R-:W-:Y:S01]  /*3140*/  ISETP.NE.AND P1, PT, R22, RZ, PT ;  /* 0x000000ff1600720c */ /* 0x000fe20003f25270 */
[----:B------:R-:W-:Y:S01]  /*3150*/  @UP1 USHF.R.U32.HI UR48, URZ, UR15, UR11 ;  /* 0x0000000f3f301299 */ /* 0x000fe2000801160b */
[----:B------:R-:W-:-:S02]  /*3160*/  FMNMX.FTZ R0, R89, R0, !PT ;  /* 0x0000000059007209 */ /* 0x000fc40007810000 */
[C---:B------:R-:W-:Y:S02]  /*3170*/  ISETP.GT.AND P1, PT, R12.reuse, 0x10, !P1 ;  /* 0x000000100c00780c */ /* 0x040fe40004f24270 */
[----:B------:R-:W-:Y:S02]  /*3180*/  FMNMX.FTZ R3, R33, R0, !PT ;  /* 0x0000000021037209 */ /* 0x000fe40007810000 */
[----:B------:R-:W-:Y:S02]  /*3190*/  ISETP.LT.OR P1, PT, R11, 0x11, P1 ;  /* 0x000000110b00780c */ /* 0x000fe40000f21670 */
[----:B------:R-:W-:Y:S02]  /*31a0*/  ISETP.GT.AND P2, PT, R12, 0x8, !P2 ;  /* 0x000000080c00780c */ /* 0x000fe40005744270 */
[----:B------:R-:W-:Y:S02]  /*31b0*/  FSEL R34, R34, -INF , !P1 ;  /* 0xff80000022227808 */ /* 0x000fe40004800000 */
[----:B------:R-:W-:-:S02]  /*31c0*/  ISETP.NE.AND P1, PT, R28, RZ, PT ;  /* 0x000000ff1c00720c */ /* 0x000fc40003f25270 */
[----:B------:R-:W-:Y:S02]  /*31d0*/  FMNMX.FTZ R0, R36, R3, !PT ;  /* 0x0000000324007209 */ /* 0x000fe40007810000 */
[----:B------:R-:W-:Y:S02]  /*31e0*/  ISETP.GT.AND P1, PT, R12, 0x11, !P1 ;  /* 0x000000110c00780c */ /* 0x000fe40004f24270 */
[C---:B------:R-:W-:Y:S02]  /*31f0*/  ISETP.LT.OR P2, PT, R11.reuse, 0x9, P2 ;  /* 0x000000090b00780c */ /* 0x040fe40001741670 */
[----:B------:R-:W-:Y:S02]  /*3200*/  ISETP.LT.OR P1, PT, R11, 0x12, P1 ;  /* 0x000000120b00780c */ /* 0x000fe40000f21670 */
[----:B------:R-:W-:Y:S02]  /*3210*/  FMNMX.FTZ R3, R37, R0, !PT ;  /* 0x0000000025037209 */ /* 0x000fe40007810000 */
[----:B------:R-:W-:-:S02]  /*3220*/  FSEL R35, R35, -INF , !P1 ;  /* 0xff80000023237808 */ /* 0x000fc40004800000 */
[----:B------:R-:W-:Y:S02]  /*3230*/  ISETP.NE.AND P1, PT, R32, RZ, PT ;  /* 0x000000ff2000720c */ /* 0x000fe40003f25270 */
[----:B------:R-:W-:Y:S02]  /*3240*/  FSEL R30, R30, -INF , !P2 ;  /* 0xff8000001e1e7808 */ /* 0x000fe40005000000 */
[----:B------:R-:W-:Y:S02]  /*3250*/  ISETP.GT.AND P1, PT, R12, 0x18, !P1 ;  /* 0x000000180c00780c */ /* 0x000fe40004f24270 */
[----:B------:R-:W-:Y:S02]  /*3260*/  ISETP.NE.AND P2, PT, R97, RZ, PT ;  /* 0x000000ff6100720c */ /* 0x000fe40003f45270 */
[----:B------:R-:W-:Y:S02]  /*3270*/  ISETP.LT.OR P1, PT, R11, 0x19, P1 ;  /* 0x000000190b00780c */ /* 0x000fe40000f21670 */
[----:B------:R-:W-:-:S02]  /*3280*/  FMNMX.FTZ R0, R40, R3, !PT ;  /* 0x0000000328007209 */ /* 0x000fc40007810000 */
[----:B------:R-:W-:Y:S02]  /*3290*/  FSEL R38, R38, -INF , !P1 ;  /* 0xff80000026267808 */ /* 0x000fe40004800000 */
[----:B------:R-:W-:Y:S02]  /*32a0*/  ISETP.NE.AND P1, PT, R88, RZ, PT ;  /* 0x000000ff5800720c */ /* 0x000fe40003f25270 */
[----:B------:R-:W-:Y:S02]  /*32b0*/  FMNMX.FTZ R3, R41, R0, !PT ;  /* 0x0000000029037209 */ /* 0x000fe40007810000 */
[----:B------:R-:W-:Y:S02]  /*32c0*/  ISETP.GT.AND P1, PT, R12, 0x19, !P1 ;  /* 0x000000190c00780c */ /* 0x000fe40004f24270 */
[----:B------:R-:W-:Y:S02]  /*32d0*/  ISETP.NE.AND P6, PT, R98, RZ, PT ;  /* 0x000000ff6200720c */ /* 0x000fe40003fc5270 */
        /* <DEDUP_REMOVED lines=17> */
[----:B------:R-:W-:Y:S02]  /*33f0*/  ISETP.NE.AND P1, PT, R94, RZ, PT ;  /* 0x000000ff5e00720c */ /* 0x000fe40003f25270 */
[----:B------:R-:W-:-:S02]  /*3400*/  FMNMX.FTZ R3, R57, R0, !PT ;  /* 0x0000000039037209 */ /* 0x000fc40007810000 */
        /* <DEDUP_REMOVED lines=19> */
[----:B------:R-:W-:Y:S02]  /*3540*/  ISETP.GT.AND P1, PT, R12, 0x31, !P2 ;  /* 0x000000310c00780c */ /* 0x000fe40005724270 */
[----:B------:R-:W-:Y:S02]  /*3550*/  FMNMX.FTZ R0, R76, R3, !PT ;  /* 0x000000034c007209 */ /* 0x000fe40007810000 */
[----:B------:R-:W-:Y:S02]  /*3560*/  ISETP.LT.OR P1, PT, R11, 0x32, P1 ;  /* 0x000000320b00780c */ /* 0x000fe40000f21670 */
[----:B------:R-:W-:Y:S02]  /*3570*/  FMNMX.FTZ R3, R77, R0, !PT ;  /* 0x000000004d037209 */ /* 0x000fe40007810000 */
[----:B------:R-:W-:-:S02]  /*3580*/  FSEL R51, R51, -INF , !P1 ;  /* 0xff80000033337808 */ /* 0x000fc40004800000 */
        /* <DEDUP_REMOVED lines=10> */
[----:B------:R-:W-:Y:S01]  /*3630*/  ISETP.NE.AND P2, PT, R108, RZ, PT ;  /* 0x000000ff6c00720c */ /* 0x000fe20003f45270 */
[----:B------:R-:W0:Y:S01]  /*3640*/  SHFL.BFLY PT, R3, R2, 0x2, 0x1f ;  /* 0x0c401f0002037f89 */ /* 0x000e2200000e0000 */
[----:B------:R-:W-:-:S02]  /*3650*/  FSEL R55, R55, -INF , !P1 ;  /* 0xff80000037377808 */ /* 0x000fc40004800000 */
[----:B------:R-:W-:Y:S02]  /*3660*/  ISETP.NE.AND P1, PT, R100, RZ, PT ;  /* 0x000000ff6400720c */ /* 0x000fe40003f25270 */
[----:B------:R-:W-:Y:S02]  /*3670*/  ISETP.NE.AND P6, PT, R109, RZ, PT ;  /* 0x000000ff6d00720c */ /* 0x000fe40003fc5270 */
[C---:B------:R-:W-:Y:S02]  /*3680*/  ISETP.GT.AND P1, PT, R12.reuse, 0x40, !P1 ;  /* 0x000000400c00780c */ /* 0x040fe40004f24270 */
[C---:B------:R-:W-:Y:S02]  /*3690*/  ISETP.GT.AND P3, PT, R12.reuse, 0x70, !P3 ;  /* 0x000000700c00780c */ /* 0x040fe40005f64270 */
[----:B------:R-:W-:Y:S02]  /*36a0*/  ISETP.LT.OR P1, PT, R11, 0x41, P1 ;  /* 0x000000410b00780c */ /* 0x000fe40000f21670 */
[----:B------:R-:W-:-:S02]  /*36b0*/  ISETP.GT.AND P4, PT, R12, 0x71, !P4 ;  /* 0x000000710c00780c */ /* 0x000fc40006784270 */
[----:B------:R-:W-:Y:S02]  /*36c0*/  FSEL R58, R58, -INF , !P1 ;  /* 0xff8000003a3a7808 */ /* 0x000fe40004800000 */
[----:B------:R-:W-:Y:S02]  /*36d0*/  ISETP.NE.AND P1, PT, R101, RZ, PT ;  /* 0x000000ff6500720c */ /* 0x000fe40003f25270 */
[C---:B------:R-:W-:Y:S02]  /*36e0*/  ISETP.GT.AND P5, PT, R12.reuse, 0x78, !P5 ;  /* 0x000000780c00780c */ /* 0x040fe40006fa4270 */
[----:B------:R-:W-:Y:S02]  /*36f0*/  ISETP.GT.AND P1, PT, R12, 0x41, !P1 ;  /* 0x000000410c00780c */ /* 0x000fe40004f24270 */
[C---:B------:R-:W-:Y:S02]  /*3700*/  ISETP.LT.OR P3, PT, R11.reuse, 0x71, P3 ;  /* 0x000000710b00780c */ /* 0x040fe40001f61670 */
[----:B------:R-:W-:-:S02]  /*3710*/  ISETP.LT.OR P1, PT, R11, 0x42, P1 ;  /* 0x000000420b00780c */ /* 0x000fc40000f21670 */
[----:B0-----:R-:W-:Y:S02]  /*3720*/  FMNMX.FTZ R3, R2, R3, !PT ;  /* 0x0000000302037209 */ /* 0x001fe40007810000 */
[----:B------:R-:W-:Y:S02]  /*3730*/  FSEL R59, R59, -INF , !P1 ;  /* 0xff8000003b3b7808 */ /* 0x000fe40004800000 */
[----:B------:R-:W-:Y:S01]  /*3740*/  ISETP.NE.AND P1, PT, R102, RZ, PT ;  /* 0x000000ff6600720c */ /* 0x000fe20003f25270 */
[----:B------:R-:W0:Y:S01]  /*3750*/  SHFL.BFLY PT, R0, R3, 0x1, 0x1f ;  /* 0x0c201f0003007f89 */ /* 0x000e2200000e0000 */
[----:B------:R-:W-:Y:S02]  /*3760*/  ISETP.LT.OR P4, PT, R11, 0x72, P4 ;  /* 0x000000720b00780c */ /* 0x000fe40002781670 */
[----:B------:R-:W-:Y:S02]  /*3770*/  ISETP.GT.AND P1, PT, R12, 0x48, !P1 ;  /* 0x000000480c00780c */ /* 0x000fe40004f24270 */
[----:B------:R-:W-:-:S02]  /*3780*/  FSEL R82, R82, -INF , !P3 ;  /* 0xff80000052527808 */ /* 0x000fc40005800000 */
[C---:B------:R-:W-:Y:S02]  /*3790*/  ISETP.LT.OR P1, PT, R11.reuse, 0x49, P1 ;  /* 0x000000490b00780c */ /* 0x040fe40000f21670 */
[----:B------:R-:W-:Y:S02]  /*37a0*/  ISETP.LT.OR P5, PT, R11, 0x79, P5 ;  /* 0x000000790b00780c */ /* 0x000fe40002fa1670 */
[----:B------:R-:W-:Y:S02]  /*37b0*/  FSEL R62, R62, -INF , !P1 ;  /* 0xff8000003e3e7808 */ /* 0x000fe40004800000 */
[----:B------:R-:W-:Y:S02]  /*37c0*/  ISETP.NE.AND P1, PT, R103, RZ, PT ;  /* 0x000000ff6700720c */ /* 0x000fe40003f25270 */
[----:B------:R-:W-:Y:S02]  /*37d0*/  FSEL R83, R83, -INF , !P4 ;  /* 0xff80000053537808 */ /* 0x000fe40006000000 */
[----:B------:R-:W-:-:S02]  /*37e0*/  ISETP.GT.AND P1, PT, R12, 0x49, !P1 ;  /* 0x000000490c00780c */ /* 0x000fc40004f24270 */
[----:B------:R-:W-:Y:S02]  /*37f0*/  FSEL R86, R86, -INF , !P5 ;  /* 0xff80000056567808 */ /* 0x000fe40006800000 */
[----:B------:R-:W-:Y:S02]  /*3800*/  ISETP.LT.OR P1, PT, R11, 0x4a, P1 ;  /* 0x0000004a0b00780c */ /* 0x000fe40000f21670 */
[----:B------:R-:W-:Y:S02]  /*3810*/  R2UR UR14, R18 ;  /* 0x00000000120e72ca */ /* 0x000fe400000e0000 */
[----:B------:R-:W-:Y:S02]  /*3820*/  FSEL R63, R63, -INF , !P1 ;  /* 0xff8000003f3f7808 */ /* 0x000fe40004800000 */
[----:B------:R-:W-:Y:S02]  /*3830*/  ISETP.NE.AND P1, PT, R104, RZ, PT ;  /* 0x000000ff6800720c */ /* 0x000fe40003f25270 */
[----:B0-----:R-:W-:-:S02]  /*3840*/  FMNMX.FTZ R0, R3, R0, !PT ;  /* 0x0000000003007209 */ /* 0x001fc40007810000 */
[----:B------:R-:W-:-:S03]  /*3850*/  ISETP.GT.AND P1, PT, R12, 0x50, !P1 ;  /* 0x000000500c00780c */ /* 0x000fc60004f24270 */
[----:B------:R-:W-:Y:S01]  /*3860*/  FFMA.FTZ R9, R0, R9, -8 ;  /* 0xc100000000097423 */ /* 0x000fe20000010009 */
[----:B------:R-:W-:Y:S01]  /*3870*/  ISETP.LT.OR P1, PT, R11, 0x51, P1 ;  /* 0x000000510b00780c */ /* 0x000fe20000f21670 */
[----:B------:R-:W-:-:S03]  /*3880*/  UIADD3 UR48, UR14, UR48, URZ ;  /* 0x000000300e307290 */ /* 0x000fc6000fffe03f */
[----:B------:R-:W-:Y:S01]  /*3890*/  FSEL R66, R66, -INF , !P1 ;  /* 0xff80000042427808 */ /* 0x000fe20004800000 */
[----:B------:R-:W-:Y:S01]  /*38a0*/  UIADD3 UR7, UR48, UR7, URZ ;  /* 0x0000000730077290 */ /* 0x000fe2000fffe03f */
[----:B------:R-:W-:-:S04]  /*38b0*/  ISETP.NE.AND P1, PT, R105, RZ, PT ;  /* 0x000000ff6900720c */ /* 0x000fc80003f25270 */
[----:B------:R-:W-:-:S04]  /*38c0*/  ISETP.GT.AND P1, PT, R12, 0x51, !P1 ;  /* 0x000000510c00780c */ /* 0x000fc80004f24270 */
[----:B------:R-:W-:-:S04]  /*38d0*/  ISETP.LT.OR P1, PT, R11, 0x52, P1 ;  /* 0x000000520b00780c */ /* 0x000fc80000f21670 */
[----:B------:R-:W-:Y:S02]  /*38e0*/  FSEL R67, R67, -INF , !P1 ;  /* 0xff80000043437808 */ /* 0x000fe40004800000 */
        /* <DEDUP_REMOVED lines=8> */
[C---:B------:R-:W-:Y:S02]  /*3970*/  ISETP.GT.AND P1, PT, R12.reuse, 0x60, !P2 ;  /* 0x000000600c00780c */ /* 0x040fe40005724270 */
[----:B------:R-:W-:Y:S02]  /*3980*/  ISETP.NE.AND P2, PT, R111, RZ, PT ;  /* 0x000000ff6f00720c */ /* 0x000fe40003f45270 */
[----:B------:R-:W-:Y:S02]  /*3990*/  ISETP.LT.OR P1, PT, R11, 0x61, P1 ;  /* 0x000000610b00780c */ /* 0x000fe40000f21670 */
[----:B------:R-:W-:Y:S02]  /*39a0*/  ISETP.GT.AND P2, PT, R12, 0x69, !P2 ;  /* 0x000000690c00780c */ /* 0x000fe40005744270 */
[----:B------:R-:W-:-:S02]  /*39b0*/  FSEL R74, R74, -INF , !P1 ;  /* 0xff8000004a4a7808 */ /* 0x000fc40004800000 */
[----:B------:R-:W-:Y:S02]  /*39c0*/  ISETP.GT.AND P1, PT, R12, 0x61, !P6 ;  /* 0x000000610c00780c */ /* 0x000fe40007724270 */
[----:B------:R-:W-:Y:S02]  /*39d0*/  ISETP.NE.AND P6, PT, R10, RZ, PT ;  /* 0x000000ff0a00720c */ /* 0x000fe40003fc5270 */
[C---:B------:R-:W-:Y:S02]  /*39e0*/  ISETP.LT.OR P1, PT, R11.reuse, 0x62, P1 ;  /* 0x000000620b00780c */ /* 0x040fe40000f21670 */
[----:B------:R-:W-:Y:S02]  /*39f0*/  ISETP.LT.OR P2, PT, R11, 0x6a, P2 ;  /* 0x0000006a0b00780c */ /* 0x000fe40001741670 */
[----:B------:R-:W-:Y:S02]  /*3a00*/  FSEL R75, R75, -INF , !P1 ;  /* 0xff8000004b4b7808 */ /* 0x000fe40004800000 */
[----:B------:R-:W-:-:S02]  /*3a10*/  FSETP.NEU.FTZ.AND P1, PT, R0, -INF , PT ;  /* 0xff8000000000780b */ /* 0x000fc40003f3d000 */
[----:B------:R-:W-:Y:S02]  /*3a20*/  FSEL R79, R79, -INF , !P2 ;  /* 0xff8000004f4f7808 */ /* 0x000fe40005000000 */
[----:B------:R-:W-:Y:S02]  /*3a30*/  FSEL R20, R9, RZ, P1 ;  /* 0x000000ff09147208 */ /* 0x000fe40000800000 */
[----:B------:R-:W-:Y:S02]  /*3a40*/  ISETP.GT.AND P1, PT, R12, RZ, !P6 ;  /* 0x000000ff0c00720c */ /* 0x000fe40007724270 */
[----:B------:R-:W-:Y:S01]  /*3a50*/  ISETP.NE.AND P6, PT, R24, RZ, PT ;  /* 0x000000ff1800720c */ /* 0x000fe20003fc5270 */
[--C-:B------:R-:W-:Y:S01]  /*3a60*/  FFMA.FTZ R15, R23, UR39, -R20.reuse ;  /* 0x00000027170f7c23 */ /* 0x100fe20008010814 */
[----:B------:R-:W-:Y:S01]  /*3a70*/  ISETP.LT.OR P1, PT, R11, 0x1, P1 ;  /* 0x000000010b00780c */ /* 0x000fe20000f21670 */
[--C-:B------:R-:W-:Y:S01]  /*3a80*/  FFMA.FTZ R23, R89, UR39, -R20.reuse ;  /* 0x0000002759177c23 */ /* 0x100fe20008010814 */
[----:B------:R-:W-:Y:S01]  /*3a90*/  ISETP.GT.AND P6, PT, R12, 0x79, !P6 ;  /* 0x000000790c00780c */ /* 0x000fe200077c4270 */
[--C-:B------:R-:W-:Y:S01]  /*3aa0*/  FFMA.FTZ R2, R21, UR39, -R20.reuse ;  /* 0x0000002715027c23 */ /* 0x100fe20008010814 */
[----:B------:R-:W-:Y:S01]  /*3ab0*/  FSEL R26, R26, -INF , !P1 ;  /* 0xff8000001a1a7808 */ /* 0x000fe20004800000 */
[--C-:B------:R-:W-:Y:S01]  /*3ac0*/  FFMA.FTZ R3, R25, UR39, -R20.reuse ;  /* 0x0000002719037c23 */ /* 0x100fe20008010814 */
[----:B------:R-:W-:Y:S01]  /*3ad0*/  ISETP.NE.AND P1, PT, R110, RZ, PT ;  /* 0x000000ff6e00720c */ /* 0x000fe20003f25270 */
[--C-:B------:R-:W-:Y:S01]  /*3ae0*/  FFMA.FTZ R22, R29, UR39, -R20.reuse ;  /* 0x000000271d167c23 */ /* 0x100fe20008010814 */
[----:B------:R-:W-:Y:S01]  /*3af0*/  FMNMX.FTZ R9, R26, R27, !PT ;  /* 0x0000001b1a097209 */ /* 0x000fe20007810000 */
[----:B------:R-:W-:Y:S01]  /*3b00*/  MUFU.EX2 R2, R2 ;  /* 0x0000000200027308 */ /* 0x000fe20000000800 */
[----:B------:R-:W-:Y:S01]  /*3b10*/  ISETP.GT.AND P1, PT, R12, 0x68, !P1 ;  /* 0x000000680c00780c */ /* 0x000fe20004f24270 */
[--C-:B------:R-:W-:Y:S01]  /*3b20*/  FFMA.FTZ R36, R36, UR39, -R20.reuse ;  /* 0x0000002724247c23 */ /* 0x100fe20008010814 */
[----:B------:R-:W-:Y:S01]  /*3b30*/  FMNMX.FTZ R10, R30, R9, !PT ;  /* 0x000000091e0a7209 */ /* 0x000fe20007810000 */
[--C-:B------:R-:W-:Y:S01]  /*3b40*/  FFMA.FTZ R37, R37, UR39, -R20.reuse ;  /* 0x0000002725257c23 */ /* 0x100fe20008010814 */
[----:B------:R-:W-:Y:S01]  /*3b50*/  ISETP.LT.OR P1, PT, R11, 0x69, P1 ;  /* 0x000000690b00780c */ /* 0x000fe20000f21670 */
[--C-:B------:R-:W-:Y:S01]  /*3b60*/  FFMA.FTZ R40, R40, UR39, -R20.reuse ;  /* 0x0000002728287c23 */ /* 0x100fe20008010814 */
[----:B------:R-:W-:Y:S01]  /*3b70*/  FMNMX.FTZ R13, R31, R10, !PT ;  /* 0x0000000a1f0d7209 */ /* 0x000fe20007810000 */
[----:B------:R0:W-:Y:S01]  /*3b80*/  MUFU.EX2 R9, R23 ;  /* 0x0000001700097308 */ /* 0x0001e20000000800 */
[----:B------:R-:W-:Y:S01]  /*3b90*/  FSEL R78, R78, -INF , !P1 ;  /* 0xff8000004e4e7808 */ /* 0x000fe20004800000 */
[--C-:B------:R-:W-:Y:S01]  /*3ba0*/  FFMA.FTZ R10, R33, UR39, -R20.reuse ;  /* 0x00000027210a7c23 */ /* 0x100fe20008010814 */
[----:B------:R-:W-:Y:S01]  /*3bb0*/  FMNMX.FTZ R14, R34, R13, !PT ;  /* 0x0000000d220e7209 */ /* 0x000fe20007810000 */
[--C-:B------:R-:W-:Y:S01]  /*3bc0*/  FFMA.FTZ R41, R41, UR39, -R20.reuse ;  /* 0x0000002729297c23 */ /* 0x100fe20008010814 */
[----:B------:R-:W-:Y:S01]  /*3bd0*/  ISETP.LT.OR P6, PT, R11, 0x7a, P6 ;  /* 0x0000007a0b00780c */ /* 0x000fe200037c1670 */
[--C-:B------:R-:W-:Y:S01]  /*3be0*/  FFMA.FTZ R44, R44, UR39, -R20.reuse ;  /* 0x000000272c2c7c23 */ /* 0x100fe20008010814 */
[----:B------:R-:W-:Y:S01]  /*3bf0*/  FMNMX.FTZ R13, R35, R14, !PT ;  /* 0x0000000e230d7209 */ /* 0x000fe20007810000 */
[----:B------:R-:W1:Y:S01]  /*3c00*/  MUFU.EX2 R3, R3 ;  /* 0x0000000300037308 */ /* 0x000e620000000800 */
[----:B------:R-:W-:Y:S01]  /*3c10*/  FSEL R87, R87, -INF , !P6 ;  /* 0xff80000057577808 */ /* 0x000fe20007000000 */
[----:B0-----:R-:W-:Y:S01]  /*3c20*/  IMAD.U32 R23, RZ, RZ, UR39 ;  /* 0x00000027ff177e24 */ /* 0x001fe2000f8e00ff */
[----:B------:R-:W-:Y:S01]  /*3c30*/  FMNMX.FTZ R14, R38, R13, !PT ;  /* 0x0000000d260e7209 */ /* 0x000fe20007810000 */
[--C-:B------:R-:W-:Y:S01]  /*3c40*/  FFMA.FTZ R45, R45, UR39, -R20.reuse ;  /* 0x000000272d2d7c23 */ /* 0x100fe20008010814 */
[--C-:B------:R-:W-:Y:S01]  /*3c50*/  FFMA.FTZ R48, R48, UR39, -R20.reuse ;  /* 0x0000002730307c23 */ /* 0x100fe20008010814 */
[--C-:B------:R-:W-:Y:S01]  /*3c60*/  FFMA.FTZ R49, R49, UR39, -R20.reuse ;  /* 0x0000002731317c23 */ /* 0x100fe20008010814 */
[----:B------:R-:W-:Y:S01]  /*3c70*/  FMNMX.FTZ R13, R39, R14, !PT ;  /* 0x0000000e270d7209 */ /* 0x000fe20007810000 */
[----:B------:R-:W0:Y:S01]  /*3c80*/  MUFU.EX2 R21, R15 ;  /* 0x0000000f00157308 */ /* 0x000e220000000800 */
[--C-:B------:R-:W-:Y:S01]  /*3c90*/  FFMA.FTZ R52, R52, UR39, -R20.reuse ;  /* 0x0000002734347c23 */ /* 0x100fe20008010814 */
[--C-:B------:R-:W-:Y:S01]  /*3ca0*/  FFMA.FTZ R53, R53, UR39, -R20.reuse ;  /* 0x0000002735357c23 */ /* 0x100fe20008010814 */
[----:B------:R-:W-:Y:S01]  /*3cb0*/  FMNMX.FTZ R14, R42, R13, !PT ;  /* 0x0000000d2a0e7209 */ /* 0x000fe20007810000 */
[--C-:B------:R-:W-:Y:S01]  /*3cc0*/  FFMA.FTZ R60, R60, UR39, -R20.reuse ;  /* 0x000000273c3c7c23 */ /* 0x100fe20008010814 */
[--C-:B------:R-:W-:Y:S01]  /*3cd0*/  FFMA.FTZ R61, R61, UR39, -R20.reuse ;  /* 0x000000273d3d7c23 */ /* 0x100fe20008010814 */
[--C-:B------:R-:W-:Y:S01]  /*3ce0*/  FFMA.FTZ R56, R56, UR39, -R20.reuse ;  /* 0x0000002738387c23 */ /* 0x100fe20008010814 */
[----:B------:R-:W-:Y:S01]  /*3cf0*/  FMNMX.FTZ R13, R43, R14, !PT ;  /* 0x0000000e2b0d7209 */ /* 0x000fe20007810000 */
[----:B------:R-:W2:Y:S01]  /*3d00*/  MUFU.EX2 R22, R22 ;  /* 0x0000001600167308 */ /* 0x000ea20000000800 */
[----:B-1----:R-:W-:Y:S01]  /*3d10*/  FADD.FTZ R24, R2, R3 ;  /* 0x0000000302187221 */ /* 0x002fe20000010000 */
[--C-:B------:R-:W-:Y:S01]  /*3d20*/  FFMA.FTZ R57, R57, UR39, -R20.reuse ;  /* 0x0000002739397c23 */ /* 0x100fe20008010814 */
[----:B------:R-:W-:Y:S01]  /*3d30*/  FMNMX.FTZ R14, R46, R13, !PT ;  /* 0x0000000d2e0e7209 */ /* 0x000fe20007810000 */
[--C-:B------:R-:W-:Y:S01]  /*3d40*/  FFMA.FTZ R68, R68, UR39, -R20.reuse ;  /* 0x0000002744447c23 */ /* 0x100fe20008010814 */
[--C-:B------:R-:W-:Y:S01]  /*3d50*/  FFMA.FTZ R69, R69, UR39, -R20.reuse ;  /* 0x0000002745457c23 */ /* 0x100fe20008010814 */
[----:B------:R-:W-:Y:S01]  /*3d60*/  FFMA.FTZ R64, R64, UR39, -R20 ;  /* 0x0000002740407c23 */ /* 0x000fe20008010814 */
[----:B------:R-:W-:Y:S01]  /*3d70*/  FMNMX.FTZ R13, R47, R14, !PT ;  /* 0x0000000e2f0d7209 */ /* 0x000fe20007810000 */
[----:B------:R-:W1:Y:S01]  /*3d80*/  MUFU.EX2 R10, R10 ;  /* 0x0000000a000a7308 */ /* 0x000e620000000800 */
[----:B0-----:R-:W-:Y:S01]  /*3d90*/  FADD.FTZ R25, R21, R24 ;  /* 0x0000001815197221 */ /* 0x001fe20000010000 */
[--C-:B------:R-:W-:Y:S01]  /*3da0*/  FFMA.FTZ R65, R65, UR39, -R20.reuse ;  /* 0x0000002741417c23 */ /* 0x100fe20008010814 */
[----:B------:R-:W-:Y:S01]  /*3db0*/  FMNMX.FTZ R14, R50, R13, !PT ;  /* 0x0000000d320e7209 */ /* 0x000fe20007810000 */
[--C-:B------:R-:W-:Y:S01]  /*3dc0*/  FFMA.FTZ R76, R76, UR39, -R20.reuse ;  /* 0x000000274c4c7c23 */ /* 0x100fe20008010814 */
[--C-:B------:R-:W-:Y:S01]  /*3dd0*/  FFMA.FTZ R15, R77, UR39, -R20.reuse ;  /* 0x000000274d0f7c23 */ /* 0x100fe20008010814 */
[--C-:B------:R-:W-:Y:S01]  /*3de0*/  FFMA.FTZ R72, R72, UR39, -R20.reuse ;  /* 0x0000002748487c23 */ /* 0x100fe20008010814 */
[----:B------:R-:W-:Y:S01]  /*3df0*/  FMNMX.FTZ R13, R51, R14, !PT ;  /* 0x0000000e330d7209 */ /* 0x000fe20007810000 */
[----:B------:R-:W0:Y:S01]  /*3e00*/  MUFU.EX2 R36, R36 ;  /* 0x0000002400247308 */ /* 0x000e220000000800 */
[C---:B--2---:R-:W-:Y:S01]  /*3e10*/  FADD.FTZ R24, R22.reuse, R25 ;  /* 0x0000001916187221 */ /* 0x044fe20000010000 */
[----:B------:R-:W-:Y:S01]  /*3e20*/  F2FP.SATFINITE.E4M3.F32.PACK_AB_MERGE_C R28, R22, R21, RZ ;  /* 0x00000015161c723e */ /* 0x000fe200048070ff */
[----:B------:R-:W-:Y:S01]  /*3e30*/  FFMA.FTZ R73, R73, UR39, -R20 ;  /* 0x0000002749497c23 */ /* 0x000fe20008010814 */
[----:B------:R-:W-:Y:S01]  /*3e40*/  FMNMX.FTZ R14, R54, R13, !PT ;  /* 0x0000000d360e7209 */ /* 0x000fe20007810000 */
[----:B------:R-:W-:Y:S01]  /*3e50*/  FADD.FTZ R29, R9, R24 ;  /* 0x00000018091d7221 */ /* 0x000fe20000010000 */
[----:B------:R-:W-:-:S02]  /*3e60*/  F2FP.SATFINITE.E4M3.F32.PACK_AB_MERGE_C R196, R3, R2, R28 ;  /* 0x0000000203c4723e */ /* 0x000fc4000480701c */
[----:B------:R-:W-:Y:S01]  /*3e70*/  FMNMX.FTZ R13, R55, R14, !PT ;  /* 0x0000000e370d7209 */ /* 0x000fe20007810000 */
[----:B------:R-:W2:Y:S01]  /*3e80*/  MUFU.EX2 R37, R37 ;  /* 0x0000002500257308 */ /* 0x000ea20000000800 */
[----:B-1----:R-:W-:Y:S02]  /*3e90*/  FADD.FTZ R29, R10, R29 ;  /* 0x0000001d0a1d7221 */ /* 0x002fe40000010000 */
[----:B------:R-:W-:-:S04]  /*3ea0*/  FMNMX.FTZ R14, R58, R13, !PT ;  /* 0x0000000d3a0e7209 */ /* 0x000fc80007810000 */
[----:B------:R-:W-:Y:S01]  /*3eb0*/  FMNMX.FTZ R13, R59, R14, !PT ;  /* 0x0000000e3b0d7209 */ /* 0x000fe20007810000 */
[----:B------:R-:W-:Y:S01]  /*3ec0*/  MUFU.EX2 R40, R40 ;  /* 0x0000002800287308 */ /* 0x000fe20000000800 */
[----:B0-----:R-:W-:Y:S02]  /*3ed0*/  FADD.FTZ R24, R36, R29 ;  /* 0x0000001d24187221 */ /* 0x001fe40000010000 */
[----:B------:R-:W-:-:S04]  /*3ee0*/  FMNMX.FTZ R14, R62, R13, !PT ;  /* 0x0000000d3e0e7209 */ /* 0x000fc80007810000 */
[----:B------:R-:W-:Y:S01]  /*3ef0*/  FMNMX.FTZ R13, R63, R14, !PT ;  /* 0x0000000e3f0d7209 */ /* 0x000fe20007810000 */
[----:B------:R-:W-:Y:S01]  /*3f00*/  MUFU.EX2 R41, R41 ;  /* 0x0000002900297308 */ /* 0x000fe20000000800 */
[----:B--2---:R-:W-:Y:S02]  /*3f10*/  F2FP.SATFINITE.E4M3.F32.PACK_AB_MERGE_C R36, R37, R36, RZ ;  /* 0x000000242524723e */ /* 0x004fe400048070ff */
[----:B------:R-:W-:Y:S02]  /*3f20*/  FMNMX.FTZ R14, R66, R13, !PT ;  /* 0x0000000d420e7209 */ /* 0x000fe40007810000 */
[----:B------:R-:W-:Y:S02]  /*3f30*/  F2FP.SATFINITE.E4M3.F32.PACK_AB_MERGE_C R198, R10, R9, R36 ;  /* 0x000000090ac6723e */ /* 0x000fe40004807024 */
[----:B------:R-:W-:Y:S01]  /*3f40*/  FMNMX.FTZ R13, R67, R14, !PT ;  /* 0x0000000e430d7209 */ /* 0x000fe20007810000 */
[----:B------:R-:W-:Y:S03]  /*3f50*/  MUFU.EX2 R44, R44 ;  /* 0x0000002c002c7308 */ /* 0x000fe60000000800 */
[----:B------:R-:W-:-:S04]  /*3f60*/  FMNMX.FTZ R14, R70, R13, !PT ;  /* 0x0000000d460e7209 */ /* 0x000fc80007810000 */
[----:B------:R-:W-:Y:S01]  /*3f70*/  FMNMX.FTZ R13, R71, R14, !PT ;  /* 0x0000000e470d7209 */ /* 0x000fe20007810000 */
[----:B------:R-:W-:Y:S01]  /*3f80*/  MUFU.EX2 R45, R45 ;  /* 0x0000002d002d7308 */ /* 0x000fe20000000800 */
[----:B------:R-:W-:Y:S02]  /*3f90*/  FFMA.FTZ R14, R80, UR39, -R20 ;  /* 0x00000027500e7c23 */ /* 0x000fe40008010814 */
[----:B------:R-:W-:-:S04]  /*3fa0*/  FMNMX.FTZ R12, R74, R13, !PT ;  /* 0x0000000d4a0c7209 */ /* 0x000fc80007810000 */
[----:B------:R-:W-:Y:S01]  /*3fb0*/  FMNMX.FTZ R13, R75, R12, !PT ;  /* 0x0000000c4b0d7209 */ /* 0x000fe20007810000 */
[----:B------:R-:W-:Y:S03]  /*3fc0*/  MUFU.EX2 R48, R48 ;  /* 0x0000003000307308 */ /* 0x000fe60000000800 */
        /* <DEDUP_REMOVED lines=8> */
[----:B------:R-:W-:Y:S04]  /*4050*/  MUFU.EX2 R53, R53 ;  /* 0x0000003500357308 */ /* 0x000fe80000000800 */
[----:B------:R-:W0:Y:S04]  /*4060*/  SHFL.BFLY PT, R11, R12, 0x2, 0x1f ;  /* 0x0c401f000c0b7f89 */ /* 0x000e2800000e0000 */
        /* <DEDUP_REMOVED lines=11> */
[--C-:B------:R-:W-:Y:S01]  /*4120*/  FFMA.FTZ R13, R84, UR39, -R20.reuse ;  /* 0x00000027540d7c23 */ /* 0x100fe20008010814 */
[----:B------:R-:W-:-:S02]  /*4130*/  FFMA.FTZ R20, R85, UR39, -R20 ;  /* 0x0000002755147c23 */ /* 0x000fc40008010814 */
[C---:B------:R-:W-:Y:S01]  /*4140*/  FSETP.NEU.FTZ.AND P1, PT, R12.reuse, -INF , PT ;  /* 0xff8000000c00780b */ /* 0x040fe20003f3d000 */
[----:B------:R-:W-:Y:S02]  /*4150*/  FFMA.FTZ R23, R12, R23, -8 ;  /* 0xc10000000c177423 */ /* 0x000fe40000010017 */
[----:B------:R-:W-:Y:S03]  /*4160*/  MUFU.EX2 R65, R65 ;  /* 0x0000004100417308 */ /* 0x000fe60000000800 */
        /* <DEDUP_REMOVED lines=16> */
[----:B------:R-:W0:Y:S01]  /*4270*/  MUFU.EX2 R27, R27 ;  /* 0x0000001b001b7308 */ /* 0x000e220000000800 */
        /* <DEDUP_REMOVED lines=10> */
[--C-:B------:R-:W-:Y:S01]  /*4320*/  FFMA.FTZ R70, R70, UR39, -R23.reuse ;  /* 0x0000002746467c23 */ /* 0x100fe20008010817 */
[--C-:B------:R-:W-:Y:S01]  /*4330*/  FFMA.FTZ R71, R71, UR39, -R23.reuse ;  /* 0x0000002747477c23 */ /* 0x100fe20008010817 */
[--C-:B------:R-:W-:Y:S01]  /*4340*/  FFMA.FTZ R74, R74, UR39, -R23.reuse ;  /* 0x000000274a4a7c23 */ /* 0x100fe20008010817 */
[--C-:B------:R-:W-:Y:S01]  /*4350*/  FFMA.FTZ R75, R75, UR39, -R23.reuse ;  /* 0x000000274b4b7c23 */ /* 0x100fe20008010817 */
[----:B------:R-:W-:Y:S01]  /*4360*/  FFMA.FTZ R78, R78, UR39, -R23 ;  /* 0x000000274e4e7c23 */ /* 0x000fe20008010817 */
[----:B------:R-:W2:Y:S01]  /*4370*/  MUFU.EX2 R31, R31 ;  /* 0x0000001f001f7308 */ /* 0x000ea20000000800 */
[----:B0-----:R-:W-:Y:S01]  /*4380*/  FADD.FTZ R25, R26, R27 ;  /* 0x0000001b1a197221 */ /* 0x001fe20000010000 */
[--C-:B------:R-:W-:Y:S01]  /*4390*/  FFMA.FTZ R79, R79, UR39, -R23.reuse ;  /* 0x000000274f4f7c23 */ /* 0x100fe20008010817 */
[--C-:B------:R-:W-:Y:S01]  /*43a0*/  FFMA.FTZ R82, R82, UR39, -R23.reuse ;  /* 0x0000002752527c23 */ /* 0x100fe20008010817 */
[--C-:B------:R-:W-:Y:S01]  /*43b0*/  FFMA.FTZ R83, R83, UR39, -R23.reuse ;  /* 0x0000002753537c23 */ /* 0x100fe20008010817 */
[--C-:B------:R-:W-:Y:S01]  /*43c0*/  FFMA.FTZ R86, R86, UR39, -R23.reuse ;  /* 0x0000002756567c23 */ /* 0x100fe20008010817 */
[----:B------:R-:W-:-:S02]  /*43d0*/  FFMA.FTZ R23, R87, UR39, -R23 ;  /* 0x0000002757177c23 */ /* 0x000fc40008010817 */
[----:B------:R-:W0:Y:S01]  /*43e0*/  MUFU.EX2 R34, R34 ;  /* 0x0000002200227308 */ /* 0x000e220000000800 */
[----:B-1----:R-:W-:Y:S01]  /*43f0*/  FADD.FTZ R18, R30, R25 ;  /* 0x000000191e127221 */ /* 0x002fe20000010000 */
[----:B------:R-:W-:-:S04]  /*4400*/  FADD.FTZ R25, R37, R24 ;  /* 0x0000001825197221 */ /* 0x000fc80000010000 */
[----:B------:R-:W-:Y:S02]  /*4410*/  FADD.FTZ R22, R40, R25 ;  /* 0x0000001928167221 */ /* 0x000fe40000010000 */
[----:B------:R-:W1:Y:S01]  /*4420*/  MUFU.EX2 R35, R35 ;  /* 0x0000002300237308 */ /* 0x000e620000000800 */
[C---:B--2---:R-:W-:Y:S01]  /*4430*/  FADD.FTZ R21, R31.reuse, R18 ;  /* 0x000000121f157221 */ /* 0x044fe20000010000 */
[----:B------:R-:W-:-:S04]  /*4440*/  F2FP.SATFINITE.E4M3.F32.PACK_AB_MERGE_C R30, R31, R30, RZ ;  /* 0x0000001e1f1e723e */ /* 0x000fc800048070ff */
[----:B------:R-:W-:Y:S02]  /*4450*/  F2FP.SATFINITE.E4M3.F32.PACK_AB_MERGE_C R197, R27, R26, R30 ;  /* 0x0000001a1bc5723e */ /* 0x000fe4000480701e */
[----:B------:R-:W2:Y:S01]  /*4460*/  MUFU.EX2 R38, R38 ;  /* 0x0000002600267308 */ /* 0x000ea20000000800 */
[----:B0-----:R-:W-:Y:S01]  /*4470*/  FADD.FTZ R18, R34, R21 ;  /* 0x0000001522127221 */ /* 0x001fe20000010000 */
[----:B------:R-:W-:-:S04]  /*4480*/  FADD.FTZ R21, R41, R22 ;  /* 0x0000001629157221 */ /* 0x000fc80000010000 */
[----:B------:R-:W-:Y:S01]  /*4490*/  FADD.FTZ R10, R44, R21 ;  /* 0x000000152c0a7221 */ /* 0x000fe20000010000 */
[----:B------:R-:W-:Y:S01]  /*44a0*/  F2FP.SATFINITE.E4M3.F32.PACK_AB_MERGE_C R44, R45, R44, RZ ;  /* 0x0000002c2d2c723e */ /* 0x000fe200048070ff */
[----:B------:R-:W0:Y:S01]  /*44b0*/  MUFU.EX2 R39, R39 ;  /* 0x0000002700277308 */ /* 0x000e220000000800 */
[----:B-1----:R-:W-:Y:S01]  /*44c0*/  FADD.FTZ R3, R35, R18 ;  /* 0x0000001223037221 */ /* 0x002fe20000010000 */
[----:B------:R-:W-:Y:S01]  /*44d0*/  FADD.FTZ R45, R45, R10 ;  /* 0x0000000a2d2d7221 */ /* 0x000fe20000010000 */
[----:B------:R-:W-:Y:S02]  /*44e0*/  F2FP.SATFINITE.E4M3.F32.PACK_AB_MERGE_C R18, R53, R52, RZ ;  /* 0x000000343512723e */ /* 0x000fe400048070ff */
[----:B------:R-:W-:Y:S01]  /*44f0*/  F2FP.SATFINITE.E4M3.F32.PACK_AB_MERGE_C R192, R41, R40, R44 ;  /* 0x0000002829c0723e */ /* 0x000fe2000480702c */
[----:B------:R-:W-:Y:S01]  /*4500*/  FADD.FTZ R10, R48, R45 ;  /* 0x0000002d300a7221 */ /* 0x000fe20000010000 */
[C---:B------:R-:W-:Y:S01]  /*4510*/  F2FP.SATFINITE.E4M3.F32.PACK_AB_MERGE_C R194, R49.reuse, R48, R18 ;  /* 0x0000003031c2723e */ /* 0x040fe20004807012 */
[----:B------:R-:W1:Y:S01]  /*4520*/  MUFU.EX2 R42, R42 ;  /* 0x0000002a002a7308 */ /* 0x000e620000000800 */
[----:B--2---:R-:W-:Y:S01]  /*4530*/  FADD.FTZ R2, R38, R3 ;  /* 0x0000000326027221 */ /* 0x004fe20000010000 */
[----:B------:R-:W-:-:S04]  /*4540*/  FADD.FTZ R9, R49, R10 ;  /* 0x0000000a31097221 */ /* 0x000fc80000010000 */
[----:B------:R-:W-:Y:S01]  /*4550*/  FADD.FTZ R52, R52, R9 ;  /* 0x0000000934347221 */ /* 0x000fe20000010000 */
[----:B------:R-:W-:Y:S01]  /*4560*/  F2FP.SATFINITE.E4M3.F32.PACK_AB_MERGE_C R9, R61, R60, RZ ;  /* 0x0000003c3d09723e */ /* 0x000fe200048070ff */
[----:B------:R-:W2:Y:S01]  /*4570*/  MUFU.EX2 R43, R43 ;  /* 0x0000002b002b7308 */ /* 0x000ea20000000800 */
[----:B0-----:R-:W-:Y:S01]  /*4580*/  FADD.FTZ R3, R39, R2 ;  /* 0x0000000227037221 */ /* 0x001fe20000010000 */
[----:B------:R-:W-:Y:S01]  /*4590*/  FADD.FTZ R53, R53, R52 ;  /* 0x0000003435357221 */ /* 0x000fe20000010000 */
[----:B------:R-:W-:Y:S02]  /*45a0*/  F2FP.SATFINITE.E4M3.F32.PACK_AB_MERGE_C R188, R57, R56, R9 ;  /* 0x0000003839bc723e */ /* 0x000fe40004807009 */
[----:B------:R-:W-:Y:S01]  /*45b0*/  F2FP.SATFINITE.E4M3.F32.PACK_AB_MERGE_C R9, R69, R68, RZ ;  /* 0x000000444509723e */ /* 0x000fe200048070ff */
[----:B------:R-:W-:Y:S01]  /*45c0*/  FADD.FTZ R56, R56, R53 ;  /* 0x0000003538387221 */ /* 0x000fe20000010000 */
[----:B------:R-:W-:Y:S01]  /*45d0*/  F2FP.SATFINITE.E4M3.F32.PACK_AB_MERGE_C R38, R39, R38, RZ ;  /* 0x000000262726723e */ /* 0x000fe200048070ff */
[----:B------:R-:W0:Y:S01]  /*45e0*/  MUFU.EX2 R46, R46 ;  /* 0x0000002e002e7308 */ /* 0x000e220000000800 */
[----:B-1----:R-:W-:Y:S01]  /*45f0*/  FADD.FTZ R2, R42, R3 ;  /* 0x000000032a027221 */ /* 0x002fe20000010000 */
[----:B------:R-:W-:Y:S01]  /*4600*/  FADD.FTZ R57, R57, R56 ;  /* 0x0000003839397221 */ /* 0x000fe20000010000 */
[----:B------:R-:W-:-:S02]  /*4610*/  F2FP.SATFINITE.E4M3.F32.PACK_AB_MERGE_C R190, R65, R64, R9 ;  /* 0x0000004041be723e */ /* 0x000fc40004807009 */
[----:B------:R-:W-:Y:S01]  /*4620*/  F2FP.SATFINITE.E4M3.F32.PACK_AB_MERGE_C R199, R35, R34, R38 ;  /* 0x0000002223c7723e */ /* 0x000fe20004807026 */
[----:B------:R-:W-:Y:S02]  /*4630*/  FADD.FTZ R60, R60, R57 ;  /* 0x000000393c3c7221 */ /* 0x000fe40000010000 */
[----:B------:R-:W1:Y:S01]  /*4640*/  MUFU.EX2 R47, R47 ;  /* 0x0000002f002f7308 */ /* 0x000e620000000800 */
[----:B--2---:R-:W-:Y:S01]  /*4650*/  FADD.FTZ R3, R43, R2 ;  /* 0x000000022b037221 */ /* 0x004fe20000010000 */
[----:B------:R-:W-:-:S04]  /*4660*/  FADD.FTZ R61, R61, R60 ;  /* 0x0000003c3d3d7221 */ /* 0x000fc80000010000 */
[----:B------:R-:W-:Y:S02]  /*4670*/  FADD.FTZ R64, R64, R61 ;  /* 0x0000003d40407221 */ /* 0x000fe40000010000 */
[----:B------:R-:W2:Y:S01]  /*4680*/  MUFU.EX2 R50, R50 ;  /* 0x0000003200327308 */ /* 0x000ea20000000800 */
[----:B0-----:R-:W-:Y:S01]  /*4690*/  FADD.FTZ R2, R46, R3 ;  /* 0x000000032e027221 */ /* 0x001fe20000010000 */
[----:B------:R-:W-:-:S04]  /*46a0*/  FADD.FTZ R65, R65, R64 ;  /* 0x0000004041417221 */ /* 0x000fc80000010000 */
[----:B------:R-:W-:Y:S02]  /*46b0*/  FADD.FTZ R68, R68, R65 ;  /* 0x0000004144447221 */ /* 0x000fe40000010000 */
[----:B------:R-:W0:Y:S01]  /*46c0*/  MUFU.EX2 R51, R51 ;  /* 0x0000003300337308 */ /* 0x000e220000000800 */
[----:B-1----:R-:W-:Y:S01]  /*46d0*/  FADD.FTZ R3, R47, R2 ;  /* 0x000000022f037221 */ /* 0x002fe20000010000 */
        /* <DEDUP_REMOVED lines=24> */
[----:B-1----:R-:W-:-:S07]  /*4860*/  FADD.FTZ R2, R66, R3 ;  /* 0x0000000342027221 */ /* 0x002fce0000010000 */
[----:B------:R-:W-:Y:S01]  /*4870*/  MUFU.EX2 R76, R76 ;  /* 0x0000004c004c7308 */ /* 0x000fe20000000800 */
[----:B--2---:R-:W-:-:S07]  /*4880*/  FADD.FTZ R3, R67, R2 ;  /* 0x0000000243037221 */ /* 0x004fce0000010000 */
[----:B------:R-:W1:Y:S01]  /*4890*/  MUFU.EX2 R15, R15 ;  /* 0x0000000f000f7308 */ /* 0x000e620000000800 */
[----:B0-----:R-:W-:-:S07]  /*48a0*/  FADD.FTZ R2, R70, R3 ;  /* 0x0000000346027221 */ /* 0x001fce0000010000 */
[----:B------:R-:W0:Y:S08]  /*48b0*/  MUFU.EX2 R71, R71 ;  /* 0x0000004700477308 */ /* 0x000e300000000800 */
[----:B------:R-:W-:Y:S01]  /*48c0*/  MUFU.EX2 R72, R72 ;  /* 0x0000004800487308 */ /* 0x000fe20000000800 */
[----:B-1----:R-:W-:-:S07]  /*48d0*/  F2FP.SATFINITE.E4M3.F32.PACK_AB_MERGE_C R9, R15, R76, RZ ;  /* 0x0000004c0f09723e */ /* 0x002fce00048070ff */
[----:B------:R-:W1:Y:S01]  /*48e0*/  MUFU.EX2 R73, R73 ;  /* 0x0000004900497308 */ /* 0x000e620000000800 */
[C---:B0-----:R-:W-:Y:S01]  /*48f0*/  F2FP.SATFINITE.E4M3.F32.PACK_AB_MERGE_C R70, R71.reuse, R70, RZ ;  /* 0x000000464746723e */ /* 0x041fe200048070ff */
[----:B------:R-:W-:-:S03]  /*4900*/  FADD.FTZ R71, R71, R2 ;  /* 0x0000000247477221 */ /* 0x000fc60000010000 */
[----:B------:R-:W-:-:S03]  /*4910*/  F2FP.SATFINITE.E4M3.F32.PACK_AB_MERGE_C R191, R67, R66, R70 ;  /* 0x0000004243bf723e */ /* 0x000fc60004807046 */
[----:B------:R-:W0:Y:S08]  /*4920*/  MUFU.EX2 R74, R74 ;  /* 0x0000004a004a7308 */ /* 0x000e300000000800 */
[----:B------:R-:W2:Y:S01]  /*4930*/  MUFU.EX2 R75, R75 ;  /* 0x0000004b004b7308 */ /* 0x000ea20000000800 */
[----:B-1----:R-:W-:Y:S01]  /*4940*/  F2FP.SATFINITE.E4M3.F32.PACK_AB_MERGE_C R184, R73, R72, R9 ;  /* 0x0000004849b8723e */ /* 0x002fe20004807009 */
[----:B------:R-:W-:-:S04]  /*4950*/  FADD.FTZ R72, R72, R69 ;  /* 0x0000004548487221 */ /* 0x000fc80000010000 */
[----:B------:R-:W-:Y:S02]  /*4960*/  FADD.FTZ R73, R73, R72 ;  /* 0x0000004849497221 */ /* 0x000fe40000010000 */
[----:B------:R-:W1:Y:S01]  /*4970*/  MUFU.EX2 R78, R78 ;  /* 0x0000004e004e7308 */ /* 0x000e620000000800 */
[----:B0-----:R-:W-:Y:S01]  /*4980*/  FADD.FTZ R2, R74, R71 ;  /* 0x000000474a027221 */ /* 0x001fe20000010000 */
[----:B------:R-:W-:-:S04]  /*4990*/  FADD.FTZ R76, R76, R73 ;  /* 0x000000494c4c7221 */ /* 0x000fc80000010000 */
[----:B------:R-:W-:Y:S02]  /*49a0*/  FADD.FTZ R15, R15, R76 ;  /* 0x0000004c0f0f7221 */ /* 0x000fe40000010000 */
[----:B------:R-:W-:Y:S01]  /*49b0*/  MUFU.EX2 R13, R13 ;  /* 0x0000000d000d7308 */ /* 0x000fe20000000800 */
[----:B--2---:R-:W-:-:S07]  /*49c0*/  FADD.FTZ R3, R75, R2 ;  /* 0x000000024b037221 */ /* 0x004fce0000010000 */
[----:B------:R-:W0:Y:S01]  /*49d0*/  MUFU.EX2 R20, R20 ;  /* 0x0000001400147308 */ /* 0x000e220000000800 */
[----:B-1----:R-:W-:-:S07]  /*49e0*/  FADD.FTZ R2, R78, R3 ;  /* 0x000000034e027221 */ /* 0x002fce0000010000 */
[----:B------:R-:W1:Y:S08]  /*49f0*/  MUFU.EX2 R79, R79 ;  /* 0x0000004f004f7308 */ /* 0x000e700000000800 */
[----:B------:R-:W-:Y:S01]  /*4a00*/  MUFU.EX2 R14, R14 ;  /* 0x0000000e000e7308 */ /* 0x000fe20000000800 */
[----:B0-----:R-:W-:-:S07]  /*4a10*/  F2FP.SATFINITE.E4M3.F32.PACK_AB_MERGE_C R9, R20, R13, RZ ;  /* 0x0000000d1409723e */ /* 0x001fce00048070ff */
[----:B------:R-:W0:Y:S01]  /*4a20*/  MUFU.EX2 R11, R11 ;  /* 0x0000000b000b7308 */ /* 0x000e220000000800 */
[C---:B-1----:R-:W-:Y:S01]  /*4a30*/  F2FP.SATFINITE.E4M3.F32.PACK_AB_MERGE_C R78, R79.reuse, R78, RZ ;  /* 0x0000004e4f4e723e */ /* 0x042fe200048070ff */
[----:B------:R-:W-:-:S03]  /*4a40*/  FADD.FTZ R79, R79, R2 ;  /* 0x000000024f4f7221 */ /* 0x000fc60000010000 */
[----:B------:R-:W-:-:S03]  /*4a50*/  F2FP.SATFINITE.E4M3.F32.PACK_AB_MERGE_C R185, R75, R74, R78 ;  /* 0x0000004a4bb9723e */ /* 0x000fc6000480704e */
[----:B------:R-:W1:Y:S08]  /*4a60*/  MUFU.EX2 R82, R82 ;  /* 0x0000005200527308 */ /* 0x000e700000000800 */
[----:B------:R-:W2:Y:S01]  /*4a70*/  MUFU.EX2 R83, R83 ;  /* 0x0000005300537308 */ /* 0x000ea20000000800 */
[----:B0-----:R-:W-:Y:S01]  /*4a80*/  F2FP.SATFINITE.E4M3.F32.PACK_AB_MERGE_C R186, R11, R14, R9 ;  /* 0x0000000e0bba723e */ /* 0x001fe20004807009 */
[----:B------:R-:W-:-:S04]  /*4a90*/  FADD.FTZ R14, R14, R15 ;  /* 0x0000000f0e0e7221 */ /* 0x000fc80000010000 */
[----:B------:R-:W-:Y:S01]  /*4aa0*/  FADD.FTZ R14, R11, R14 ;  /* 0x0000000e0b0e7221 */ /* 0x000fe20000010000 */
[----:B------:R-:W-:Y:S01]  /*4ab0*/  VIADD R11, R19, 0xfffffffe ;  /* 0xfffffffe130b7836 */ /* 0x000fe20000000000 */
[----:B------:R-:W0:Y:S01]  /*4ac0*/  MUFU.EX2 R86, R86 ;  /* 0x0000005600567308 */ /* 0x000e220000000800 */
[----:B-1----:R-:W-:Y:S01]  /*4ad0*/  FADD.FTZ R2, R82, R79 ;  /* 0x0000004f52027221 */ /* 0x002fe20000010000 */
[----:B------:R-:W-:-:S06]  /*4ae0*/  FADD.FTZ R13, R13, R14 ;  /* 0x0000000e0d0d7221 */ /* 0x000fcc0000010000 */
[----:B------:R-:W1:Y:S01]  /*4af0*/  MUFU.EX2 R23, R23 ;  /* 0x0000001700177308 */ /* 0x000e620000000800 */
[----:B--2---:R-:W-:-:S04]  /*4b00*/  FADD.FTZ R3, R83, R2 ;  /* 0x0000000253037221 */ /* 0x004fc80000010000 */
[----:B0-----:R-:W-:Y:S01]  /*4b10*/  FADD.FTZ R2, R86, R3 ;  /* 0x0000000356027221 */ /* 0x001fe20000010000 */
[----:B------:R-:W-:Y:S01]  /*4b20*/  FADD.FTZ R3, R20, R13 ;  /* 0x0000000d14037221 */ /* 0x000fe20000010000 */
[C---:B-1----:R-:W-:Y:S02]  /*4b30*/  F2FP.SATFINITE.E4M3.F32.PACK_AB_MERGE_C R9, R23.reuse, R86, RZ ;  /* 0x000000561709723e */ /* 0x042fe400048070ff */
[----:B------:R-:W-:Y:S02]  /*4b40*/  FADD.FTZ R2, R23, R2 ;  /* 0x0000000217027221 */ /* 0x000fe40000010000 */
[----:B------:R-:W-:Y:S01]  /*4b50*/  F2FP.SATFINITE.E4M3.F32.PACK_AB_MERGE_C R187, R83, R82, R9 ;  /* 0x0000005253bb723e */ /* 0x000fe20004807009 */
[----:B------:R-:W-:Y:S06]  /*4b60*/  @P1 BRA `(.L_x_4960) ;  /* 0x00000000004c1947 */ /* 0x000fec0003800000 */
        /* <DEDUP_REMOVED lines=11> */
.L_x_4961:
[----:B------:R-:W-:Y:S02]  /*4c20*/  ULDC UR15, c[0x0][0x9e4] ;  /* 0x00027900000f7ab9 */ /* 0x000fe40000000800 */
[----:B------:R-:W-:-:S11]  /*4c30*/  UISETP.NE.AND UP0, UPT, UR15, 0x1, UPT ;  /* 0x000000010f00788c */ /* 0x000fd6000bf05270 */
[----:B------:R-:W-:Y:S02]  /*4c40*/  @UP0 ULDC.64 UR18, c[0x0][0x9e8] ;  /* 0x00027a0000120ab9 */ /* 0x000fe40000000a00 */
[----:B------:R-:W-:-:S04]  /*4c50*/  UIMAD.WIDE.U32 UR10, UR14, UR18, URZ ;  /* 0x000000120e0a72a5 */ /* 0x000fc8000f8e003f */
[----:B------:R-:W-:-:S12]  /*4c60*/  @UP0 USHF.R.U32.HI UR14, URZ, UR19, UR11 ;  /* 0x000000133f0e0299 */ /* 0x000fd8000801160b */
.L_x_4962:
[----:B------:R-:W-:-:S04]  /*4c70*/  UIMAD UR14, UR14, UR15, UR15 ;  /* 0x0000000f0e0e72a4 */ /* 0x000fc8000f8e020f */
[----:B------:R-:W-:-:S04]  /*4c80*/  UISETP.LT.AND UP0, UPT, UR7, UR14, UPT ;  /* 0x0000000e0700728c */ /* 0x000fc8000bf01270 */
[----:B------:R-:W-:-:S12]  /*4c90*/  USEL UR7, UR7, UR14, UP0 ;  /* 0x0000000e07077287 */ /* 0x000fd80008000000 */
.L_x_4960:
[----:B------:R-:W-:Y:S01]  /*4ca0*/  USHF.R.S32.HI UR10, URZ, 0x1f, UR7 ;  /* 0x0000001f3f0a7899 */ /* 0x000fe20008011407 */
[----:B------:R-:W0:Y:S01]  /*4cb0*/  S2UR UR29, SR_CgaCtaId ;  /* 0x00000000001d79c3 */ /* 0x000e220000008800 */
[----:B------:R-:W-:Y:S01]  /*4cc0*/  UMOV UR31, URZ ;  /* 0x0000003f001f7c82 */ /* 0x000fe20008000000 */
[----:B------:R-:W-:Y:S01]  /*4cd0*/  UMOV UR30, URZ ;  /* 0x0000003f001e7c82 */ /* 0x000fe20008000000 */
[----:B------:R-:W-:Y:S01]  /*4ce0*/  ULEA.HI UR10, UR10, UR7, URZ, 0x7 ;  /* 0x000000070a0a7291 */ /* 0x000fe2000f8f383f */
[----:B------:R-:W-:Y:S02]  /*4cf0*/  CS2R R24, SRZ ;  /* 0x0000000000187805 */ /* 0x000fe4000001ff00 */
[----:B------:R-:W-:Y:S02]  /*4d00*/  CS2R R26, SRZ ;  /* 0x00000000001a7805 */ /* 0x000fe4000001ff00 */
[----:B------:R-:W-:Y:S01]  /*4d10*/  CS2R R28, SRZ ;  /* 0x00000000001c7805 */ /* 0x000fe2000001ff00 */
[----:B------:R-:W-:Y:S01]  /*4d20*/  USHF.R.S32.HI UR10, URZ, 0x7, UR10 ;  /* 0x000000073f0a7899 */ /* 0x000fe2000801140a */
[----:B------:R-:W-:-:S02]  /*4d30*/  CS2R R30, SRZ ;  /* 0x00000000001e7805 */ /* 0x000fc4000001ff00 */
[----:B------:R-:W-:Y:S02]  /*4d40*/  CS2R R32, SRZ ;  /* 0x0000000000207805 */ /* 0x000fe4000001ff00 */
[----:B------:R-:W-:Y:S01]  /*4d50*/  CS2R R34, SRZ ;  /* 0x0000000000227805 */ /* 0x000fe2000001ff00 */
[----:B------:R-:W-:Y:S01]  /*4d60*/  UISETP.LT.AND UP0, UPT, UR38, UR10, UPT ;  /* 0x0000000a2600728c */ /* 0x000fe2000bf01270 */
[----:B------:R-:W-:Y:S02]  /*4d70*/  CS2R R36, SRZ ;  /* 0x0000000000247805 */ /* 0x000fe4000001ff00 */
[----:B------:R-:W-:Y:S02]  /*4d80*/  CS2R R38, SRZ ;  /* 0x0000000000267805 */ /* 0x000fe4000001ff00 */
[----:B------:R-:W-:Y:S01]  /*4d90*/  CS2R R40, SRZ ;  /* 0x0000000000287805 */ /* 0x000fe2000001ff00 */
[----:B------:R-:W-:Y:S01]  /*4da0*/  USEL UR35, UR38, UR10, !UP0 ;  /* 0x0000000a26237287 */ /* 0x000fe2000c000000 */
[----:B------:R-:W-:-:S02]  /*4db0*/  CS2R R42, SRZ ;  /* 0x00000000002a7805 */ /* 0x000fc4000001ff00 */
[----:B------:R-:W-:Y:S02]  /*4dc0*/  CS2R R44, SRZ ;  /* 0x00000000002c7805 */ /* 0x000fe4000001ff00 */
[----:B------:R-:W-:Y:S02]  /*4dd0*/  CS2R R46, SRZ ;  /* 0x00000000002e7805 */ /* 0x000fe4000001ff00 */
[----:B------:R-:W-:Y:S02]  /*4de0*/  CS2R R48, SRZ ;  /* 0x0000000000307805 */ /* 0x000fe4000001ff00 */
[----:B------:R-:W-:Y:S02]  /*4df0*/  CS2R R50, SRZ ;  /* 0x0000000000327805 */ /* 0x000fe4000001ff00 */
[----:B------:R-:W-:Y:S02]  /*4e00*/  ISETP.GE.AND P1, PT, R11, UR35, PT ;  /* 0x000000230b007c0c */ /* 0x000fe4000bf26270 */
        /* <DEDUP_REMOVED lines=86> */
[----:B------:R-:W-:Y:S01]  /*5370*/  UMOV UR33, URZ ;  /* 0x0000003f00217c82 */ /* 0x000fe20008000000 */
[----:B------:R-:W-:Y:S01]  /*5380*/  ULDC UR49, c[0x0][0x9e4] ;  /* 0x0002790000317ab9 */ /* 0x000fe20000000800 */
[----:B------:R-:W-:Y:S01]  /*5390*/  ULDC UR48, c[0x0][0x2f0] ;  /* 0x0000bc0000307ab9 */ /* 0x000fe20000000800 */
[----:B------:R-:W-:-:S05]  /*53a0*/  ULDC UR50, c[0x0][0x9e0] ;  /* 0x0002780000327ab9 */ /* 0x000fca0000000800 */
.L_x_4982:
[----:B------:R-:W-:Y:S01]  /*53b0*/  ISETP.NE.AND P2, PT, RZ, UR37, PT ;  /* 0x00000025ff007c0c */ /* 0x000fe2000bf45270 */
[----:B------:R-:W-:-:S04]  /*53c0*/  UISETP.NE.AND UP0, UPT, UR33, 0x1, UPT ;  /* 0x000000012100788c */ /* 0x000fc8000bf05270 */
[----:B------:R-:W-:-:S04]  /*53d0*/  USEL UR30, URZ, 0x1, UP0 ;  /* 0x000000013f1e7887 */ /* 0x000fc80008000000 */
[----:B------:R-:W-:-:S04]  /*53e0*/  ULOP3.LUT UR30, UR34, UR30, URZ, 0x3c, !UPT ;  /* 0x0000001e221e7292 */ /* 0x000fc8000f8e3c3f */
[----:B------:R-:W-:Y:S08]  /*53f0*/  @P2 BRA `(.L_x_4964) ;  /* 0x0000000000382947 */ /* 0x000ff00003800000 */
[----:B------:R-:W-:Y:S05]  /*5400*/  @!P0 BRA `(.L_x_4965) ;  /* 0x0000000000048947 */ /* 0x000fea0003800000 */
[----:B------:R-:W-:Y:S01]  /*5410*/  BPT.TRAP 0x1 ;  /* 0x000000040000795c */ /* 0x000fe20000300000 */
.L_x_4965:
        /* <DEDUP_REMOVED lines=9> */
.L_x_4966:
[----:B-1----:R-:W-:Y:S05]  /*54b0*/  @P1 BRA `(.L_x_4964) ;  /* 0x0000000000081947 */ /* 0x002fea0003800000 */
[----:B------:R-:W1:Y:S02]  /*54c0*/  SYNCS.PHASECHK.TRANS64.TRYWAIT P1, [UR6+0x2a830], R0 ;  /* 0x02a83000ff0075a7 */ /* 0x000e640008020146 */
[----:B-1----:R-:W-:Y:S05]  /*54d0*/  @!P1 BRA `(.L_x_4967) ;  /* 0x0000010800bc9947 */ /* 0x002fea0003800000 */
.L_x_4964:
[----:B01----:R-:W-:Y:S01]  /*54e0*/  VIADD R0, R17, 0x8 ;  /* 0x0000000811007836 */ /* 0x003fe20000000000 */
[----:B------:R-:W-:Y:S01]  /*54f0*/  UIADD3 UR31, UR33, 0x1, URZ ;  /* 0x00000001211f7890 */ /* 0x000fe2000fffe03f */
[----:B------:R-:W-:Y:S01]  /*5500*/  R2UR UR24, R4 ;  /* 0x00000000041872ca */ /* 0x000fe200000e0000 */
[----:B------:R-:W-:Y:S01]  /*5510*/  UMOV UR27, 0x80000020 ;  /* 0x80000020001b7882 */ /* 0x000fe20000000000 */
[----:B------:R-:W-:Y:S01]  /*5520*/  R2UR UR25, R5 ;  /* 0x00000000051972ca */ /* 0x000fe200000e0000 */
[----:B------:R0:W-:Y:S01]  /*5530*/  BAR.SYNC.DEFER_BLOCKING R0, 0x100 ;  /* 0x000400000000751d */ /* 0x0001e20000010000 */
[----:B------:R-:W-:-:S04]  /*5540*/  UISETP.NE.AND UP0, UPT, UR31, 0x2, UPT ;  /* 0x000000021f00788c */ /* 0x000fc8000bf05270 */
[----:B------:R-:W-:Y:S01]  /*5550*/  USEL UR31, UR31, URZ, UP0 ;  /* 0x0000003f1f1f7287 */ /* 0x000fe20008000000 */
[----:B------:R-:W-:Y:S01]  /*5560*/  UMOV UR7, 0x80000020 ;  /* 0x8000002000077882 */ /* 0x000fe20000000000 */
[----:B------:R-:W-:Y:S02]  /*5570*/  UMOV UR11, 0x80000020 ;  /* 0x80000020000b7882 */ /* 0x000fe40000000000 */
[----:B------:R-:W-:Y:S01]  /*5580*/  UIMAD UR26, UR31, 0x600, UR28 ;  /* 0x000006001f1a78a4 */ /* 0x000fe2000f8e021c */
[----:B------:R-:W-:Y:S01]  /*5590*/  UMOV UR15, 0x80000020 ;  /* 0x80000020000f7882 */ /* 0x000fe20000000000 */
[----:B------:R-:W-:Y:S02]  /*55a0*/  UMOV UR19, 0x80000020 ;  /* 0x8000002000137882 */ /* 0x000fe40000000000 */
[----:B------:R-:W-:Y:S02]  /*55b0*/  UIADD3 UR6, UR26, 0x2, URZ ;  /* 0x000000021a067890 */ /* 0x000fe4000fffe03f */
[----:B------:R-:W-:-:S02]  /*55c0*/  UIADD3 UR10, UR26, 0x200, URZ ;  /* 0x000002001a0a7890 */ /* 0x000fc4000fffe03f */
[----:B------:R-:W-:Y:S02]  /*55d0*/  UIADD3 UR14, UR26, 0x202, URZ ;  /* 0x000002021a0e7890 */ /* 0x000fe4000fffe03f */
[----:B------:R-:W-:Y:S02]  /*55e0*/  UIADD3 UR18, UR26, 0x400, URZ ;  /* 0x000004001a127890 */ /* 0x000fe4000fffe03f */
[----:B------:R-:W-:Y:S01]  /*55f0*/  UIADD3 UR22, UR26, 0x402, URZ ;  /* 0x000004021a167890 */ /* 0x000fe2000fffe03f */
[----:B------:R-:W-:Y:S01]  /*5600*/  UMOV UR23, 0x80000020 ;  /* 0x8000002000177882 */ /* 0x000fe20000000000 */
[----:B------:R-:W-:-:S06]  /*5610*/  WARPGROUP.ARRIVE ;  /* 0x00000000000079c5 */ /* 0x000fcc0000000000 */
[----:B------:R-:W-:Y:S03]  /*5620*/  QGMMA.64x128x32.F32.E4M3.E4M3 R120, gdesc[UR24], RZ, !UPT, gsb0 ;  /* 0x01e00000187879f3 */ /* 0x000fe6000c0008ff */
        /* <DEDUP_REMOVED lines=16> */
[----:B0-----:R-:W-:Y:S05]  /*5730*/  @P2 BRA `(.L_x_4968) ;  /* 0x00000000002c2947 */ /* 0x001fea0003800000 */
[----:B------:R-:W-:Y:S05]  /*5740*/  @!P0 BRA `(.L_x_4969) ;  /* 0x0000000000048947 */ /* 0x000fea0003800000 */
[----:B------:R-:W-:Y:S01]  /*5750*/  BPT.TRAP 0x1 ;  /* 0x000000040000795c */ /* 0x000fe20000300000 */
.L_x_4969:
[----:B------:R-:W-:Y:S01]  /*5760*/  ULEA UR6, UR33, UR36, 0x3 ;  /* 0x0000002421067291 */ /* 0x000fe2000f8e183f */
[----:B------:R-:W-:-:S05]  /*5770*/  IMAD.U32 R0, RZ, RZ, UR34 ;  /* 0x00000022ff007e24 */ /* 0x000fca000f8e00ff */
[----:B------:R-:W-:-:S04]  /*5780*/  SHF.L.U32 R0, R0, 0x1f, RZ ;  /* 0x0000001f00007819 */ /* 0x000fc800000006ff */
[----:B------:R0:W1:Y:S01]  /*5790*/  SYNCS.PHASECHK.TRANS64.TRYWAIT P1, [UR6+0x2a850], R0 ;  /* 0x02a85000ff0075a7 */ /* 0x0000620008020146 */
[----:B------:R-:W-:Y:S05]  /*57a0*/  @!P0 BRA `(.L_x_4970) ;  /* 0x0000000000048947 */ /* 0x000fea0003800000 */
[----:B------:R-:W-:Y:S01]  /*57b0*/  BPT.TRAP 0x1 ;  /* 0x000000040000795c */ /* 0x000fe20000300000 */
.L_x_4970:
[----:B-1----:R-:W-:Y:S05]  /*57c0*/  @P1 BRA `(.L_x_4968) ;  /* 0x0000000000081947 */ /* 0x002fea0003800000 */
[----:B------:R-:W1:Y:S02]  /*57d0*/  SYNCS.PHASECHK.TRANS64.TRYWAIT P1, [UR6+0x2a850], R0 ;  /* 0x02a85000ff0075a7 */ /* 0x000e640008020146 */
[----:B-1----:R-:W-:Y:S05]  /*57e0*/  @!P1 BRA `(.L_x_4971) ;  /* 0x0000010800109947 */ /* 0x002fea0003800000 */
.L_x_4968:
        /* <DEDUP_REMOVED lines=29> */
.L_x_4972:
[----:B------:R-:W-:Y:S01]  /*59c0*/  UISETP.NE.AND UP1, UPT, UR45, URZ, UPT ;  /* 0x0000003f2d00728c */ /* 0x000fe2000bf25270 */
[----:B------:R-:W1:Y:S01]  /*59d0*/  LDC R6, c[0x0][0x288] ;  /* 0x0000a200ff067b82 */ /* 0x000e620000000800 */
[----:B------:R-:W-:Y:S01]  /*59e0*/  ULEA UR6, UR31, UR36, 0x3 ;  /* 0x000000241f067291 */ /* 0x000fe2000f8e183f */
[----:B------:R-:W-:Y:S01]  /*59f0*/  IMAD.MOV.U32 R12, RZ, RZ, R8 ;  /* 0x000000ffff0c7224 */ /* 0x000fe200078e0008 */
[----:B------:R-:W-:Y:S02]  /*5a00*/  UISETP.NE.AND UP0, UPT, UR44, URZ, UPT ;  /* 0x0000003f2c00728c */ /* 0x000fe4000bf05270 */
[----:B------:R-:W-:Y:S01]  /*5a10*/  PLOP3.LUT P1, PT, PT, PT, UP1, 0x80, 0x0 ;  /* 0x000000000000781c */ /* 0x000fe20003f2f018 */
[----:B------:R-:W-:Y:S01]  /*5a20*/  UIADD3 UR6, UR6, 0x2a840, URZ ;  /* 0x0002a84006067890 */ /* 0x000fe2000fffe03f */
[----:B------:R-:W-:-:S03]  /*5a30*/  PLOP3.LUT P2, PT, PT, PT, UP1, 0x80, 0x0 ;  /* 0x000000000000781c */ /* 0x000fc60003f4f018 */
[----:B------:R-:W-:Y:S01]  /*5a40*/  @UP1 ULDC UR7, c[0x0][0x44c] ;  /* 0x0001130000071ab9 */ /* 0x000fe20000000800 */
[----:B------:R-:W-:Y:S01]  /*5a50*/  @UP1 ULDC UR10, c[0x0][0x450] ;  /* 0x00011400000a1ab9 */ /* 0x000fe20000000800 */
[----:B------:R-:W-:-:S06]  /*5a60*/  UPRMT UR6, UR29, 0x654, UR6 ;  /* 0x000006541d067896 */ /* 0x000fcc0008000006 */
[----:B0-----:R-:W-:Y:S01]  /*5a70*/  @P1 IMAD.HI.U32 R0, R8, UR7, RZ ;  /* 0x0000000708001c27 */ /* 0x001fe2000f8e00ff */
[----:B------:R-:W-:Y:S02]  /*5a80*/  PLOP3.LUT P1, PT, PT, PT, UP0, 0x40, 0x0 ;  /* 0x000000000000781c */ /* 0x000fe40003f2e808 */
[----:B------:R-:W-:Y:S01]  /*5a90*/  SYNCS.ARRIVE.TRANS64.RED.A1T0 RZ, [UR6], RZ ;  /* 0x000000ffffff79a7 */ /* 0x000fe20008100406 */
[----:B------:R-:W-:Y:S01]  /*5aa0*/  UMOV UR6, UR48 ;  /* 0x0000003000067c82 */ /* 0x000fe20008000000 */
[----:B------:R-:W-:Y:S01]  /*5ab0*/  @P2 SHF.R.U32.HI R12, RZ, UR10, R0 ;  /* 0x0000000aff0c2c19 */ /* 0x000fe20008011600 */
[----:B------:R-:W-:-:S04]  /*5ac0*/  IMAD.SHL.U32 R0, R11, 0x80, RZ ;  /* 0x000000800b007824 */ /* 0x000fc800078e00ff */
[----:B------:R-:W0:Y:S01]  /*5ad0*/  SHFL.IDX PT, R15, R12, RZ, 0x1c1f ;  /* 0x001c1fff0c0f7589 */ /* 0x000e2200000e0000 */
[----:B------:R-:W-:-:S05]  /*5ae0*/  IADD3 R14, -R0, 0x1, RZ ;  /* 0x00000001000e7810 */ /* 0x000fca0007ffe1ff */
[----:B------:R-:W-:-:S04]  /*5af0*/  IMAD R13, R7, -0x2, R14 ;  /* 0xfffffffe070d7824 */ /* 0x000fc800078e020e */
[----:B------:R-:W-:-:S04]  /*5b00*/  IMAD R13, R16, UR6, R13 ;  /* 0x00000006100d7c24 */ /* 0x000fc8000f8e020d */
[----:B-1----:R-:W-:-:S04]  /*5b10*/  IMAD.IADD R13, R13, 0x1, -R6 ;  /* 0x000000010d0d7824 */ /* 0x002fc800078e0a06 */
[C---:B------:R-:W-:Y:S02]  /*5b20*/  VIADD R22, R13.reuse, UR50 ;  /* 0x000000320d167c36 */ /* 0x040fe40008000000 */
[----:B------:R-:W-:Y:S02]  /*5b30*/  VIADD R184, R13, UR32 ;  /* 0x000000200db87c36 */ /* 0x000fe40008000000 */
[--C-:B0-----:R-:W-:Y:S02]  /*5b40*/  IMAD.IADD R14, R22, 0x1, R15.reuse ;  /* 0x00000001160e7824 */ /* 0x101fe400078e020f */
        /* <DEDUP_REMOVED lines=10> */
[----:B------:R-:W0:Y:S02]  /*5bf0*/  @P1 LDC.64 R20, c[0x0][0x9e8] ;  /* 0x00027a00ff141b82 */ /* 0x000e240000000a00 */
[----:B0-----:R-:W-:-:S05]  /*5c00*/  @P1 IMAD.HI.U32 R20, R13, R20, RZ ;  /* 0x000000140d141227 */ /* 0x001fca00078e00ff */
[----:B------:R-:W-:-:S04]  /*5c10*/  @P1 SHF.R.U32.HI R13, RZ, R21, R20 ;  /* 0x00000015ff0d1219 */ /* 0x000fc80000011614 */
[----:B------:R-:W-:Y:S01]  /*5c20*/  LOP3.LUT R13, RZ, R13, RZ, 0x33, !PT ;  /* 0x0000000dff0d7212 */ /* 0x000fe200078e33ff */
[----:B------:R-:W-:Y:S06]  /*5c30*/  BRA `(.L_x_4976) ;  /* 0x0000000000147947 */ /* 0x000fec0003800000 */
.L_x_4975:
[----:B------:R-:W-:-:S05]  /*5c40*/  IMAD.U32 R15, RZ, RZ, UR49 ;  /* 0x00000031ff0f7e24 */ /* 0x000fca000f8e00ff */
[----:B------:R-:W-:-:S13]  /*5c50*/  ISETP.NE.AND P1, PT, R15, 0x1, PT ;  /* 0x000000010f00780c */ /* 0x000fda0003f25270 */
[----:B------:R-:W0:Y:S02]  /*5c60*/  @P1 LDC.64 R20, c[0x0][0x9e8] ;  /* 0x00027a00ff141b82 */ /* 0x000e240000000a00 */
[----:B0-----:R-:W-:-:S05]  /*5c70*/  @P1 IMAD.HI.U32 R20, R13, R20, RZ ;  /* 0x000000140d141227 */ /* 0x001fca00078e00ff */
[----:B------:R-:W-:-:S07]  /*5c80*/  @P1 SHF.R.U32.HI R13, RZ, R21, R20 ;  /* 0x00000015ff0d1219 */ /* 0x000fce0000011614 */
.L_x_4976:
[----:B------:R-:W-:Y:S05]  /*5c90*/  BSYNC B0 ;  /* 0x0000000000007941 */ /* 0x000fea0003800000 */
.L_x_4974:
[----:B------:R-:W-:-:S04]  /*5ca0*/  IMAD R20, R13, R15, -R0 ;  /* 0x0000000f0d147224 */ /* 0x000fc800078e0a00 */
[----:B------:R-:W-:-:S05]  /*5cb0*/  IMAD R13, R7, -0x2, R20 ;  /* 0xfffffffe070d7824 */ /* 0x000fca00078e0214 */
[----:B------:R-:W-:Y:S02]  /*5cc0*/  VIADDMNMX R14, R13, R15, R14, PT ;  /* 0x0000000f0d0e7246 */ /* 0x000fe4000380010e */
[----:B------:R-:W-:-:S07]  /*5cd0*/  VIMNMX R18, R18, R13, !PT ;  /* 0x0000000d12127248 */ /* 0x000fce0007fe0100 */
.L_x_4973:
[----:B------:R-:W-:Y:S01]  /*5ce0*/  ISETP.GT.AND P1, PT, R11, -0x1, PT ;  /* 0xffffffff0b00780c */ /* 0x000fe20003f24270 */
[----:B------:R-:W0:Y:S01]  /*5cf0*/  SHFL.IDX PT, R191, R12, 0x1, 0x1c1f ;  /* 0x003c1f000cbf7f89 */ /* 0x000e2200000e0000 */
[----:B------:R-:W-:Y:S02]  /*5d00*/  UISETP.NE.AND UP0, UPT, UR44, URZ, UPT ;  /* 0x0000003f2c00728c */ /* 0x000fe4000bf05270 */
[C---:B------:R-:W-:Y:S02]  /*5d10*/  ISETP.GT.AND P3, PT, R18.reuse, 0x8, P1 ;  /* 0x000000081200780c */ /* 0x040fe40000f64270 */
[----:B------:R-:W-:Y:S02]  /*5d20*/  ISETP.GT.AND P6, PT, R18, RZ, P1 ;  /* 0x000000ff1200720c */ /* 0x000fe40000fc4270 */
[----:B------:R-:W-:Y:S02]  /*5d30*/  ISETP.LT.OR P3, PT, R14, 0x9, P3 ;  /* 0x000000090e00780c */ /* 0x000fe40001f61670 */
        /* <DEDUP_REMOVED lines=9> */
[C---:B------:R-:W-:Y:S02]  /*5dd0*/  ISETP.GT.AND P4, PT, R18.reuse, 0x10, P1 ;  /* 0x000000101200780c */ /* 0x040fe40000f84270 */
[C---:B------:R-:W-:Y:S02]  /*5de0*/  ISETP.GT.AND P6, PT, R18.reuse, 0x11, P1 ;  /* 0x000000111200780c */ /* 0x040fe40000fc4270 */
[----:B------:R-:W-:Y:S02]  /*5df0*/  ISETP.GT.AND P2, PT, R18, 0x18, P1 ;  /* 0x000000181200780c */ /* 0x000fe40000f44270 */
[----:B------:R-:W-:-:S02]  /*5e00*/  FSEL R133, R133, -INF , !P3 ;  /* 0xff80000085857808 */ /* 0x000fc40005800000 */
[----:B------:R-:W-:Y:S02]  /*5e10*/  ISETP.GT.AND P3, PT, R18, 0x30, P1 ;  /* 0x000000301200780c */ /* 0x000fe40000f64270 */
[C---:B------:R-:W-:Y:S02]  /*5e20*/  ISETP.LT.OR P5, PT, R14.reuse, 0xa, P5 ;  /* 0x0000000a0e00780c */ /* 0x040fe40002fa1670 */
[C---:B------:R-:W-:Y:S02]  /*5e30*/  ISETP.LT.OR P4, PT, R14.reuse, 0x11, P4 ;  /* 0x000000110e00780c */ /* 0x040fe40002781670 */
[C---:B------:R-:W-:Y:S02]  /*5e40*/  ISETP.LT.OR P6, PT, R14.reuse, 0x12, P6 ;  /* 0x000000120e00780c */ /* 0x040fe400037c1670 */
[C---:B------:R-:W-:Y:S02]  /*5e50*/  ISETP.LT.OR P2, PT, R14.reuse, 0x19, P2 ;  /* 0x000000190e00780c */ /* 0x040fe40001741670 */
[----:B------:R-:W-:-:S02]  /*5e60*/  ISETP.LT.OR P3, PT, R14, 0x31, P3 ;  /* 0x000000310e00780c */ /* 0x000fc40001f61670 */
[----:B------:R-:W-:Y:S02]  /*5e70*/  FSEL R187, R125, -INF , !P5 ;  /* 0xff8000007dbb7808 */ /* 0x000fe40006800000 */
[----:B------:R-:W-:Y:S02]  /*5e80*/  FSEL R19, R128, -INF , !P4 ;  /* 0xff80000080137808 */ /* 0x000fe40006000000 */
[----:B------:R-:W-:Y:S01]  /*5e90*/  FSEL R185, R129, -INF , !P6 ;  /* 0xff80000081b97808 */ /* 0x000fe20007000000 */
[--C-:B0-----:R-:W-:Y:S01]  /*5ea0*/  IMAD.IADD R129, R22, 0x1, R191.reuse ;  /* 0x0000000116817824 */ /* 0x101fe200078e02bf */
[----:B------:R-:W-:Y:S01]  /*5eb0*/  FSEL R21, R132, -INF , !P2 ;  /* 0xff80000084157808 */ /* 0x000fe20005000000 */
[----:B------:R-:W-:Y:S01]  /*5ec0*/  IMAD.IADD R132, R184, 0x1, R191 ;  /* 0x00000001b8847824 */ /* 0x000fe200078e02bf */
[C---:B------:R-:W-:Y:S02]  /*5ed0*/  ISETP.GT.AND P5, PT, R18.reuse, 0x20, P1 ;  /* 0x000000201200780c */ /* 0x040fe40000fa4270 */
        /* <DEDUP_REMOVED lines=27> */
[----:B------:R-:W-:Y:S02]  /*6090*/  FSEL R149, R149, -INF , !P6 ;  /* 0xff80000095957808 */ /* 0x000fe40007000000 */
[----:B------:R-:W-:Y:S02]  /*60a0*/  FSEL R152, R152, -INF , !P2 ;  /* 0xff80000098987808 */ /* 0x000fe40005000000 */
        /* <DEDUP_REMOVED lines=20> */
[----:B------:R-:W-:Y:S02]  /*61f0*/  PLOP3.LUT P3, PT, PT, PT, UP0, 0x40, 0x0 ;  /* 0x000000000000781c */ /* 0x000fe40003f6e808 */
[C---:B------:R-:W-:Y:S02]  /*6200*/  ISETP.LT.OR P5, PT, R14.reuse, 0x5a, P5 ;  /* 0x0000005a0e00780c */ /* 0x040fe40002fa1670 */
[C---:B------:R-:W-:Y:S02]  /*6210*/  ISETP.LT.OR P4, PT, R14.reuse, 0x61, P4 ;  /* 0x000000610e00780c */ /* 0x040fe40002781670 */
[C---:B------:R-:W-:Y:S02]  /*6220*/  ISETP.LT.OR P6, PT, R14.reuse, 0x62, P6 ;  /* 0x000000620e00780c */ /* 0x040fe400037c1670 */
[----:B------:R-:W-:Y:S02]  /*6230*/  ISETP.LT.OR P2, PT, R14, 0x69, P2 ;  /* 0x000000690e00780c */ /* 0x000fe40001741670 */
[----:B------:R-:W-:-:S02]  /*6240*/  FSEL R165, R165, -INF , !P5 ;  /* 0xff800000a5a57808 */ /* 0x000fc40006800000 */
[----:B------:R-:W-:Y:S02]  /*6250*/  FSEL R168, R168, -INF , !P4 ;  /* 0xff800000a8a87808 */ /* 0x000fe40006000000 */
[----:B------:R-:W-:Y:S02]  /*6260*/  FSEL R169, R169, -INF , !P6 ;  /* 0xff800000a9a97808 */ /* 0x000fe40007000000 */
[----:B------:R-:W-:Y:S02]  /*6270*/  FSEL R172, R172, -INF , !P2 ;  /* 0xff800000acac7808 */ /* 0x000fe40005000000 */
[C---:B------:R-:W-:Y:S02]  /*6280*/  ISETP.GT.AND P5, PT, R18.reuse, 0x70, P1 ;  /* 0x000000701200780c */ /* 0x040fe40000fa4270 */
[C---:B------:R-:W-:Y:S02]  /*6290*/  ISETP.GT.AND P4, PT, R18.reuse, 0x71, P1 ;  /* 0x000000711200780c */ /* 0x040fe40000f84270 */
[----:B------:R-:W-:-:S02]  /*62a0*/  ISETP.GT.AND P6, PT, R18, 0x78, P1 ;  /* 0x000000781200780c */ /* 0x000fc40000fc4270 */
[----:B------:R-:W-:Y:S02]  /*62b0*/  ISETP.GT.AND P2, PT, R18, 0x79, P1 ;  /* 0x000000791200780c */ /* 0x000fe40000f44270 */
[C---:B------:R-:W-:Y:S02]  /*62c0*/  ISETP.LT.OR P5, PT, R14.reuse, 0x71, P5 ;  /* 0x000000710e00780c */ /* 0x040fe40002fa1670 */
[C---:B------:R-:W-:Y:S02]  /*62d0*/  ISETP.LT.OR P4, PT, R14.reuse, 0x72, P4 ;  /* 0x000000720e00780c */ /* 0x040fe40002781670 */
[C---:B------:R-:W-:Y:S02]  /*62e0*/  ISETP.LT.OR P6, PT, R14.reuse, 0x79, P6 ;  /* 0x000000790e00780c */ /* 0x040fe400037c1670 */
[----:B------:R-:W-:Y:S02]  /*62f0*/  ISETP.LT.OR P2, PT, R14, 0x7a, P2 ;  /* 0x0000007a0e00780c */ /* 0x000fe40001741670 */
        /* <DEDUP_REMOVED lines=18> */
.L_x_4979:
[----:B------:R-:W-:-:S05]  /*6420*/  IMAD.U32 R14, RZ, RZ, UR49 ;  /* 0x00000031ff0e7e24 */ /* 0x000fca000f8e00ff */
[----:B------:R-:W-:-:S13]  /*6430*/  ISETP.NE.AND P2, PT, R14, 0x1, PT ;  /* 0x000000010e00780c */ /* 0x000fda0003f45270 */
[----:B------:R-:W0:Y:S02]  /*6440*/  @P2 LDC.64 R190, c[0x0][0x9e8] ;  /* 0x00027a00ffbe2b82 */ /* 0x000e240000000a00 */
[----:B0-----:R-:W-:-:S05]  /*6450*/  @P2 IMAD.HI.U32 R12, R193, R190, RZ ;  /* 0x000000bec10c2227 */ /* 0x001fca00078e00ff */
[----:B------:R-:W-:-:S07]  /*6460*/  @P2 SHF.R.U32.HI R193, RZ, R191, R12 ;  /* 0x000000bfffc12219 */ /* 0x000fce000001160c */
.L_x_4980:
[----:B------:R-:W-:Y:S05]  /*6470*/  BSYNC B0 ;  /* 0x0000000000007941 */ /* 0x000fea0003800000 */
.L_x_4978:
[----:B------:R-:W-:-:S04]  /*6480*/  IMAD R0, R193, R14, -R0 ;  /* 0x0000000ec1007224 */ /* 0x000fc800078e0a00 */
[----:B------:R-:W-:-:S05]  /*6490*/  IMAD R0, R7, -0x2, R0 ;  /* 0xfffffffe07007824 */ /* 0x000fca00078e0200 */
[----:B------:R-:W-:Y:S02]  /*64a0*/  VIADDMNMX R129, R0, R14, R129, PT ;  /* 0x0000000e00817246 */ /* 0x000fe40003800181 */
[----:B------:R-:W-:-:S07]  /*64b0*/  VIMNMX R132, R132, R0, !PT ;  /* 0x0000000084847248 */ /* 0x000fce0007fe0100 */
.L_x_4977:
[----:B------:R-:W-:Y:S01]  /*64c0*/  FMNMX.FTZ R0, R189, R9, !PT ;  /* 0x00000009bd007209 */ /* 0x000fe20007810000 */
[----:B------:R-:W-:Y:S01]  /*64d0*/  IMAD.U32 R193, RZ, RZ, UR39 ;  /* 0x00000027ffc17e24 */ /* 0x000fe2000f8e00ff */
        /* <DEDUP_REMOVED lines=12> */
[C---:B------:R-:W-:Y:S02]  /*65a0*/  ISETP.GT.AND P5, PT, R132.reuse, RZ, P1 ;  /* 0x000000ff8400720c */ /* 0x040fe40000fa4270 */
[----:B------:R-:W-:Y:S02]  /*65b0*/  FMNMX.FTZ R0, R133, R0, !PT ;  /* 0x0000000085007209 */ /* 0x000fe40007810000 */
[----:B------:R-:W-:Y:S02]  /*65c0*/  ISETP.GT.AND P2, PT, R132, 0x1, P1 ;  /* 0x000000018400780c */ /* 0x000fe40000f44270 */
[----:B------:R-:W-:Y:S02]  /*65d0*/  FMNMX.FTZ R0, R23, R0, !PT ;  /* 0x0000000017007209 */ /* 0x000fe40007810000 */
[----:B------:R-:W-:-:S02]  /*65e0*/  ISETP.LT.OR P5, PT, R129, 0x1, P5 ;  /* 0x000000018100780c */ /* 0x000fc40002fa1670 */
[----:B------:R-:W-:Y:S02]  /*65f0*/  FMNMX.FTZ R0, R137, R0, !PT ;  /* 0x0000000089007209 */ /* 0x000fe40007810000 */
[C---:B------:R-:W-:Y:S02]  /*6600*/  ISETP.GT.AND P3, PT, R132.reuse, 0x8, P1 ;  /* 0x000000088400780c */ /* 0x040fe40000f64270 */
        /* <DEDUP_REMOVED lines=13> */
[----:B------:R-:W-:Y:S02]  /*66e0*/  ISETP.GT.AND P2, PT, R132, 0x11, P1 ;  /* 0x000000118400780c */ /* 0x000fe40000f44270 */
[----:B------:R-:W-:Y:S02]  /*66f0*/  FMNMX.FTZ R191, R153, R0, !PT ;  /* 0x0000000099bf7209 */ /* 0x000fe40007810000 */
[----:B------:R-:W-:-:S02]  /*6700*/  FSEL R127, R127, -INF , !P4 ;  /* 0xff8000007f7f7808 */ /* 0x000fc40006000000 */
        /* <DEDUP_REMOVED lines=28> */
[----:B------:R-:W-:Y:S01]  /*68d0*/  ISETP.GT.AND P2, PT, R132, 0x30, P1 ;  /* 0x000000308400780c */ /* 0x000fe20000f44270 */
[----:B------:R-:W0:Y:S01]  /*68e0*/  SHFL.BFLY PT, R191, R12, 0x2, 0x1f ;  /* 0x0c401f000cbf7f89 */ /* 0x000e2200000e0000 */
[----:B------:R-:W-:-:S02]  /*68f0*/  FSEL R142, R142, -INF , !P3 ;  /* 0xff8000008e8e7808 */ /* 0x000fc40005800000 */
[C---:B------:R-:W-:Y:S02]  /*6900*/  ISETP.LT.OR P4, PT, R129.reuse, 0x2a, P4 ;  /* 0x0000002a8100780c */ /* 0x040fe40002781670 */
[----:B------:R-:W-:Y:S02]  /*6910*/  ISETP.GT.AND P3, PT, R132, 0x31, P1 ;  /* 0x000000318400780c */ /* 0x000fe40000f64270 */
[----:B------:R-:W-:Y:S02]  /*6920*/  ISETP.LT.OR P2, PT, R129, 0x31, P2 ;  /* 0x000000318100780c */ /* 0x000fe40001741670 */
[----:B------:R-:W-:Y:S02]  /*6930*/  FSEL R143, R143, -INF , !P4 ;  /* 0xff8000008f8f7808 */ /* 0x000fe40006000000 */
[----:B------:R-:W-:Y:S02]  /*6940*/  FSEL R146, R146, -INF , !P2 ;  /* 0xff80000092927808 */ /* 0x000fe40005000000 */
[----:B------:R-:W-:-:S02]  /*6950*/  ISETP.LT.OR P3, PT, R129, 0x32, P3 ;  /* 0x000000328100780c */ /* 0x000fc40001f61670 */
[C---:B------:R-:W-:Y:S02]  /*6960*/  ISETP.GT.AND P4, PT, R132.reuse, 0x39, P1 ;  /* 0x000000398400780c */ /* 0x040fe40000f84270 */
[----:B------:R-:W-:Y:S02]  /*6970*/  FSEL R147, R147, -INF , !P3 ;  /* 0xff80000093937808 */ /* 0x000fe40005800000 */
[C---:B------:R-:W-:Y:S02]  /*6980*/  ISETP.GT.AND P2, PT, R132.reuse, 0x40, P1 ;  /* 0x000000408400780c */ /* 0x040fe40000f44270 */
[----:B------:R-:W-:Y:S02]  /*6990*/  ISETP.LT.OR P4, PT, R129, 0x3a, P4 ;  /* 0x0000003a8100780c */ /* 0x000fe40002781670 */
[----:B------:R-:W-:Y:S02]  /*69a0*/  ISETP.GT.AND P3, PT, R132, 0x41, P1 ;  /* 0x000000418400780c */ /* 0x000fe40000f64270 */
[----:B0-----:R-:W-:-:S02]  /*69b0*/  FMNMX.FTZ R191, R12, R191, !PT ;  /* 0x000000bf0cbf7209 */ /* 0x001fc40007810000 */
[----:B------:R-:W-:Y:S02]  /*69c0*/  ISETP.LT.OR P2, PT, R129, 0x41, P2 ;  /* 0x000000418100780c */ /* 0x000fe40001741670 */
[----:B------:R-:W-:Y:S01]  /*69d0*/  FSEL R151, R151, -INF , !P4 ;  /* 0xff80000097977808 */ /* 0x000fe20006000000 */
[----:B------:R-:W0:Y:S01]  /*69e0*/  SHFL.BFLY PT, R0, R191, 0x1, 0x1f ;  /* 0x0c201f00bf007f89 */ /* 0x000e2200000e0000 */
[----:B------:R-:W-:Y:S02]  /*69f0*/  FSEL R154, R154, -INF , !P2 ;  /* 0xff8000009a9a7808 */ /* 0x000fe40005000000 */
[----:B------:R-:W-:Y:S02]  /*6a00*/  ISETP.LT.OR P3, PT, R129, 0x42, P3 ;  /* 0x000000428100780c */ /* 0x000fe40001f61670 */
[----:B------:R-:W-:Y:S02]  /*6a10*/  ISETP.GT.AND P4, PT, R132, 0x49, P1 ;  /* 0x000000498400780c */ /* 0x000fe40000f84270 */
[----:B------:R-:W-:-:S02]  /*6a20*/  FSEL R155, R155, -INF , !P3 ;  /* 0xff8000009b9b7808 */ /* 0x000fc40005800000 */
[C---:B------:R-:W-:Y:S02]  /*6a30*/  ISETP.GT.AND P2, PT, R132.reuse, 0x50, P1 ;  /* 0x000000508400780c */ /* 0x040fe40000f44270 */
[C---:B------:R-:W-:Y:S02]  /*6a40*/  ISETP.LT.OR P4, PT, R129.reuse, 0x4a, P4 ;  /* 0x0000004a8100780c */ /* 0x040fe40002781670 */
[----:B------:R-:W-:Y:S02]  /*6a50*/  ISETP.GT.AND P3, PT, R132, 0x51, P1 ;  /* 0x000000518400780c */ /* 0x000fe40000f64270 */
[----:B------:R-:W-:Y:S02]  /*6a60*/  ISETP.LT.OR P2, PT, R129, 0x51, P2 ;  /* 0x000000518100780c */ /* 0x000fe40001741670 */
[----:B------:R-:W-:Y:S02]  /*6a70*/  FSEL R159, R159, -INF , !P4 ;  /* 0xff8000009f9f7808 */ /* 0x000fe40006000000 */
[----:B------:R-:W-:-:S02]  /*6a80*/  FSEL R162, R162, -INF , !P2 ;  /* 0xff800000a2a27808 */ /* 0x000fc40005000000 */
[----:B------:R-:W-:Y:S02]  /*6a90*/  ISETP.LT.OR P3, PT, R129, 0x52, P3 ;  /* 0x000000528100780c */ /* 0x000fe40001f61670 */
[----:B------:R-:W-:Y:S02]  /*6aa0*/  ISETP.GT.AND P4, PT, R132, 0x59, P1 ;  /* 0x000000598400780c */ /* 0x000fe40000f84270 */
[----:B0-----:R-:W-:Y:S02]  /*6ab0*/  FMNMX.FTZ R0, R191, R0, !PT ;  /* 0x00000000bf007209 */ /* 0x001fe40007810000 */
[----:B------:R-:W-:Y:S02]  /*6ac0*/  FSEL R163, R163, -INF , !P3 ;  /* 0xff800000a3a37808 */ /* 0x000fe40005800000 */
[C---:B------:R-:W-:Y:S01]  /*6ad0*/  FSETP.NEU.FTZ.AND P6, PT, R0.reuse, -INF , PT ;  /* 0xff8000000000780b */ /* 0x040fe20003fdd000 */
[----:B------:R-:W-:-:S01]  /*6ae0*/  FFMA.FTZ R14, R0, R193, -8 ;  /* 0xc1000000000e7423 */ /* 0x000fc200000100c1 */
[----:B------:R-:W-:-:S02]  /*6af0*/  ISETP.GT.AND P2, PT, R132, 0x60, P1 ;  /* 0x000000608400780c */ /* 0x000fc40000f44270 */
[C---:B------:R-:W-:Y:S02]  /*6b00*/  ISETP.LT.OR P4, PT, R129.reuse, 0x5a, P4 ;  /* 0x0000005a8100780c */ /* 0x040fe40002781670 */
[----:B------:R-:W-:Y:S02]  /*6b10*/  FSEL R12, R14, RZ, P6 ;  /* 0x000000ff0e0c7208 */ /* 0x000fe40003000000 */
[----:B------:R-:W-:Y:S02]  /*6b20*/  ISETP.GT.AND P3, PT, R132, 0x61, P1 ;  /* 0x000000618400780c */ /* 0x000fe40000f64270 */
[----:B------:R-:W-:Y:S01]  /*6b30*/  ISETP.LT.OR P2, PT, R129, 0x61, P2 ;  /* 0x000000618100780c */ /* 0x000fe20001741670 */
[----:B------:R-:W-:-:S01]  /*6b40*/  FFMA.FTZ R18, R187, UR39, -R12 ;  /* 0x00000027bb127c23 */ /* 0x000fc2000801080c */
[----:B------:R-:W-:Y:S01]  /*6b50*/  FSEL R187, R122, -INF , !P5 ;  /* 0xff8000007abb7808 */ /* 0x000fe20006800000 */
[----:B------:R-:W-:-:S01]  /*6b60*/  FFMA.FTZ R120, R185, UR39, -R12 ;  /* 0x00000027b9787c23 */ /* 0x000fc2000801080c */
[--C-:B------:R-:W-:Y:S01]  /*6b70*/  FFMA.FTZ R122, R133, UR39, -R12.reuse ;  /* 0x00000027857a7c23 */ /* 0x100fe2000801080c */
[----:B------:R-:W-:Y:S01]  /*6b80*/  ISETP.GT.AND P5, PT, R132, 0x38, P1 ;  /* 0x000000388400780c */ /* 0x000fe20000fa4270 */
[--C-:B------:R-:W-:Y:S01]  /*6b90*/  FFMA.FTZ R136, R125, UR39, -R12.reuse ;  /* 0x000000277d887c23 */ /* 0x100fe2000801080c */
[----:B------:R-:W-:Y:S01]  /*6ba0*/  FMNMX.FTZ R20, R187, R10, !PT ;  /* 0x0000000abb147209 */ /* 0x000fe20007810000 */
[--C-:B------:R-:W-:Y:S01]  /*6bb0*/  FFMA.FTZ R137, R137, UR39, -R12.reuse ;  /* 0x0000002789897c23 */ /* 0x100fe2000801080c */
[----:B------:R-:W-:Y:S01]  /*6bc0*/  ISETP.LT.OR P5, PT, R129, 0x39, P5 ;  /* 0x000000398100780c */ /* 0x000fe20002fa1670 */
[--C-:B------:R-:W-:Y:S01]  /*6bd0*/  FFMA.FTZ R141, R141, UR39, -R12.reuse ;  /* 0x000000278d8d7c23 */ /* 0x100fe2000801080c */
[----:B------:R-:W-:Y:S01]  /*6be0*/  FMNMX.FTZ R185, R123, R20, !PT ;  /* 0x000000147bb97209 */ /* 0x000fe20007810000 */
[--C-:B------:R-:W-:Y:S01]  /*6bf0*/  FFMA.FTZ R152, R152, UR39, -R12.reuse ;  /* 0x0000002798987c23 */ /* 0x100fe2000801080c */
[----:B------:R0:W-:Y:S01]  /*6c00*/  MUFU.EX2 R20, R120 ;  /* 0x0000007800147308 */ /* 0x0001e20000000800 */
[----:B------:R-:W-:Y:S01]  /*6c10*/  FSEL R150, R150, -INF , !P5 ;  /* 0xff80000096967808 */ /* 0x000fe20006800000 */
[--C-:B------:R-:W-:Y:S01]  /*6c20*/  FFMA.FTZ R144, R164, UR39, -R12.reuse ;  /* 0x00000027a4907c23 */ /* 0x100fe2000801080c */
[----:B------:R-:W-:Y:S01]  /*6c30*/  FMNMX.FTZ R22, R126, R185, !PT ;  /* 0x000000b97e167209 */ /* 0x000fe20007810000 */
        /* <DEDUP_REMOVED lines=13> */
[----:B------:R1:W-:Y:S01]  /*6d10*/  MUFU.EX2 R22, R122 ;  /* 0x0000007a00167308 */ /* 0x0003e20000000800 */
[----:B------:R-:W-:Y:S01]  /*6d20*/  ISETP.GT.AND P5, PT, R132, 0x58, P1 ;  /* 0x000000588400780c */ /* 0x000fe20000fa4270 */
[--C-:B------:R-:W-:Y:S01]  /*6d30*/  FFMA.FTZ R21, R21, UR39, -R12.reuse ;  /* 0x0000002715157c23 */ /* 0x100fe2000801080c */
[----:B0-----:R-:W-:Y:S01]  /*6d40*/  FMNMX.FTZ R120, R134, R133, !PT ;  /* 0x0000008586787209 */ /* 0x001fe20007810000 */
[--C-:B------:R-:W-:Y:S01]  /*6d50*/  FFMA.FTZ R23, R23, UR39, -R12.reuse ;  /* 0x0000002717177c23 */ /* 0x100fe2000801080c */
[----:B------:R-:W-:Y:S01]  /*6d60*/  ISETP.LT.OR P5, PT, R129, 0x59, P5 ;  /* 0x000000598100780c */ /* 0x000fe20002fa1670 */
[--C-:B------:R-:W-:Y:S01]  /*6d70*/  FFMA.FTZ R121, R121, UR39, -R12.reuse ;  /* 0x0000002779797c23 */ /* 0x100fe2000801080c */
[----:B------:R-:W-:Y:S01]  /*6d80*/  FMNMX.FTZ R133, R135, R120, !PT ;  /* 0x0000007887857209 */ /* 0x000fe20007810000 */
[----:B------:R-:W-:Y:S01]  /*6d90*/  FFMA.FTZ R181, R181, UR39, -R12 ;  /* 0x00000027b5b57c23 */ /* 0x000fe2000801080c */
[----:B------:R-:W-:Y:S01]  /*6da0*/  FSEL R166, R166, -INF , !P5 ;  /* 0xff800000a6a67808 */ /* 0x000fe20006800000 */
[----:B------:R-:W-:Y:S01]  /*6db0*/  MUFU.EX2 R14, R14 ;  /* 0x0000000e000e7308 */ /* 0x000fe20000000800 */
[----:B------:R-:W-:-:S02]  /*6dc0*/  FMNMX.FTZ R120, R138, R133, !PT ;  /* 0x000000858a787209 */ /* 0x000fc40007810000 */
[----:B------:R-:W-:Y:S02]  /*6dd0*/  FSEL R167, R167, -INF , !P4 ;  /* 0xff800000a7a77808 */ /* 0x000fe40006000000 */
[----:B------:R-:W-:Y:S02]  /*6de0*/  FMNMX.FTZ R133, R139, R120, !PT ;  /* 0x000000788b857209 */ /* 0x000fe40007810000 */
[----:B------:R-:W-:Y:S01]  /*6df0*/  ISETP.GT.AND P5, PT, R132, 0x68, P1 ;  /* 0x000000688400780c */ /* 0x000fe20000fa4270 */
[----:B------:R-:W-:Y:S01]  /*6e00*/  MUFU.EX2 R120, R137 ;  /* 0x0000008900787308 */ /* 0x000fe20000000800 */
[----:B-1----:R-:W-:Y:S02]  /*6e10*/  FMNMX.FTZ R122, R142, R133, !PT ;  /* 0x000000858e7a7209 */ /* 0x002fe40007810000 */
[----:B------:R-:W-:Y:S02]  /*6e20*/  FSEL R170, R170, -INF , !P2 ;  /* 0xff800000aaaa7808 */ /* 0x000fe40005000000 */
[----:B------:R-:W-:-:S02]  /*6e30*/  FMNMX.FTZ R133, R143, R122, !PT ;  /* 0x0000007a8f857209 */ /* 0x000fc40007810000 */
[----:B------:R-:W-:Y:S01]  /*6e40*/  ISETP.LT.OR P3, PT, R129, 0x62, P3 ;  /* 0x000000628100780c */ /* 0x000fe20001f61670 */
[----:B------:R-:W-:Y:S01]  /*6e50*/  MUFU.EX2 R13, R13 ;  /* 0x0000000d000d7308 */ /* 0x000fe20000000800 */
[----:B------:R-:W-:Y:S02]  /*6e60*/  FMNMX.FTZ R122, R146, R133, !PT ;  /* 0x00000085927a7209 */ /* 0x000fe40007810000 */
[----:B------:R-:W-:Y:S02]  /*6e70*/  ISETP.GT.AND P4, PT, R132, 0x69, P1 ;  /* 0x000000698400780c */ /* 0x000fe40000f84270 */
[----:B------:R-:W-:Y:S02]  /*6e80*/  FMNMX.FTZ R133, R147, R122, !PT ;  /* 0x0000007a93857209 */ /* 0x000fe40007810000 */
[----:B------:R-:W-:Y:S01]  /*6e90*/  ISETP.LT.OR P5, PT, R129, 0x69, P5 ;  /* 0x000000698100780c */ /* 0x000fe20002fa1670 */
[----:B------:R-:W-:Y:S01]  /*6ea0*/  MUFU.EX2 R122, R141 ;  /* 0x0000008d007a7308 */ /* 0x000fe20000000800 */
[----:B------:R-:W-:-:S02]  /*6eb0*/  FMNMX.FTZ R124, R150, R133, !PT ;  /* 0x00000085967c7209 */ /* 0x000fc40007810000 */
[----:B------:R-:W-:Y:S02]  /*6ec0*/  FSEL R171, R171, -INF , !P3 ;  /* 0xff800000abab7808 */ /* 0x000fe40005800000 */
[----:B------:R-:W-:Y:S02]  /*6ed0*/  FMNMX.FTZ R125, R151, R124, !PT ;  /* 0x0000007c977d7209 */ /* 0x000fe40007810000 */
[----:B------:R-:W-:Y:S01]  /*6ee0*/  ISETP.GT.AND P2, PT, R132, 0x70, P1 ;  /* 0x000000708400780c */ /* 0x000fe20000f44270 */
[----:B------:R0:W-:Y:S01]  /*6ef0*/  MUFU.EX2 R124, R136 ;  /* 0x00000088007c7308 */ /* 0x0001e20000000800 */
[----:B------:R-:W-:Y:S01]  /*6f00*/  FMNMX.FTZ R128, R154, R125, !PT ;  /* 0x0000007d9a807209 */ /* 0x000fe20007810000 */
[--C-:B------:R-:W-:Y:S01]  /*6f10*/  FFMA.FTZ R125, R145, UR39, -R12.reuse ;  /* 0x00000027917d7c23 */ /* 0x100fe2000801080c */
[----:B------:R-:W-:Y:S01]  /*6f20*/  FSEL R174, R174, -INF , !P5 ;  /* 0xff800000aeae7808 */ /* 0x000fe20006800000 */
[----:B------:R-:W-:Y:S01]  /*6f30*/  FFMA.FTZ R145, R165, UR39, -R12 ;  /* 0x00000027a5917c23 */ /* 0x000fe2000801080c */
[----:B------:R-:W-:-:S02]  /*6f40*/  FMNMX.FTZ R133, R155, R128, !PT ;  /* 0x000000809b857209 */ /* 0x000fc40007810000 */
[----:B------:R-:W-:Y:S01]  /*6f50*/  ISETP.LT.OR P4, PT, R129, 0x6a, P4 ;  /* 0x0000006a8100780c */ /* 0x000fe20002781670 */
[----:B------:R-:W-:Y:S01]  /*6f60*/  MUFU.EX2 R15, R15 ;  /* 0x0000000f000f7308 */ /* 0x000fe20000000800 */
[----:B------:R-:W-:Y:S02]  /*6f70*/  FMNMX.FTZ R128, R158, R133, !PT ;  /* 0x000000859e807209 */ /* 0x000fe40007810000 */
[C---:B------:R-:W-:Y:S02]  /*6f80*/  ISETP.GT.AND P3, PT, R132.reuse, 0x71, P1 ;  /* 0x000000718400780c */ /* 0x040fe40000f64270 */
[----:B------:R-:W-:Y:S02]  /*6f90*/  FMNMX.FTZ R133, R159, R128, !PT ;  /* 0x000000809f857209 */ /* 0x000fe40007810000 */
[----:B------:R-:W-:Y:S01]  /*6fa0*/  ISETP.GT.AND P5, PT, R132, 0x78, P1 ;  /* 0x000000788400780c */ /* 0x000fe20000fa4270 */
[----:B------:R1:W-:Y:S01]  /*6fb0*/  MUFU.EX2 R128, R148 ;  /* 0x0000009400807308 */ /* 0x0003e20000000800 */
[----:B0-----:R-:W-:Y:S01]  /*6fc0*/  FMNMX.FTZ R136, R162, R133, !PT ;  /* 0x00000085a2887209 */ /* 0x001fe20007810000 */
[--C-:B------:R-:W-:Y:S01]  /*6fd0*/  FFMA.FTZ R133, R149, UR39, -R12.reuse ;  /* 0x0000002795857c23 */ /* 0x100fe2000801080c */
[----:B------:R-:W-:Y:S01]  /*6fe0*/  ISETP.GT.AND P1, PT, R132, 0x79, P1 ;  /* 0x000000798400780c */ /* 0x000fe20000f24270 */
[----:B------:R-:W-:Y:S01]  /*6ff0*/  FFMA.FTZ R149, R169, UR39, -R12 ;  /* 0x00000027a9957c23 */ /* 0x000fe2000801080c */
[----:B------:R-:W-:-:S02]  /*7000*/  FMNMX.FTZ R137, R163, R136, !PT ;  /* 0x00000088a3897209 */ /* 0x000fc40007810000 */
[----:B------:R-:W-:Y:S01]  /*7010*/  ISETP.LT.OR P2, PT, R129, 0x71, P2 ;  /* 0x000000718100780c */ /* 0x000fe20001741670 */
[----:B------:R-:W-:Y:S01]  /*7020*/  MUFU.EX2 R18, R18 ;  /* 0x0000001200127308 */ /* 0x000fe20000000800 */
[----:B------:R-:W-:Y:S01]  /*7030*/  FMNMX.FTZ R136, R166, R137, !PT ;  /* 0x00000089a6887209 */ /* 0x000fe20007810000 */
[--C-:B-1----:R-:W-:Y:S01]  /*7040*/  FFMA.FTZ R148, R168, UR39, -R12.reuse ;  /* 0x00000027a8947c23 */ /* 0x102fe2000801080c */
[----:B------:R-:W-:Y:S02]  /*7050*/  FSEL R175, R175, -INF , !P4 ;  /* 0xff800000afaf7808 */ /* 0x000fe40006000000 */
[----:B------:R-:W-:Y:S02]  /*7060*/  FMNMX.FTZ R137, R167, R136, !PT ;  /* 0x00000088a7897209 */ /* 0x000fe40007810000 */
[----:B------:R-:W-:Y:S01]  /*7070*/  ISETP.LT.OR P3, PT, R129, 0x72, P3 ;  /* 0x000000728100780c */ /* 0x000fe20001f61670 */
[----:B------:R-:W-:Y:S01]  /*7080*/  MUFU.EX2 R136, R152 ;  /* 0x0000009800887308 */ /* 0x000fe20000000800 */
[----:B------:R-:W-:Y:S01]  /*7090*/  FMNMX.FTZ R140, R170, R137, !PT ;  /* 0x00000089aa8c7209 */ /* 0x000fe20007810000 */
[----:B------:R-:W-:Y:S01]  /*70a0*/  FFMA.FTZ R137, R153, UR39, -R12 ;  /* 0x0000002799897c23 */ /* 0x000fe2000801080c */
[----:B------:R-:W-:-:S02]  /*70b0*/  FSEL R178, R178, -INF , !P2 ;  /* 0xff800000b2b27808 */ /* 0x000fc40005000000 */
[----:B------:R-:W-:Y:S02]  /*70c0*/  FMNMX.FTZ R141, R171, R140, !PT ;  /* 0x0000008cab8d7209 */ /* 0x000fe40007810000 */
[----:B------:R-:W-:Y:S01]  /*70d0*/  ISETP.LT.OR P5, PT, R129, 0x79, P5 ;  /* 0x000000798100780c */ /* 0x000fe20002fa1670 */
[----:B------:R-:W-:Y:S01]  /*70e0*/  MUFU.EX2 R19, R19 ;  /* 0x0000001300137308 */ /* 0x000fe20000000800 */
[----:B------:R-:W-:Y:S02]  /*70f0*/  FMNMX.FTZ R132, R174, R141, !PT ;  /* 0x0000008dae847209 */ /* 0x000fe40007810000 */
[----:B------:R-:W-:Y:S02]  /*7100*/  FSEL R179, R179, -INF , !P3 ;  /* 0xff800000b3b37808 */ /* 0x000fe40005800000 */
[----:B------:R-:W-:Y:S02]  /*7110*/  FMNMX.FTZ R141, R175, R132, !PT ;  /* 0x00000084af8d7209 */ /* 0x000fe40007810000 */
[----:B------:R-:W-:Y:S01]  /*7120*/  ISETP.LT.OR P1, PT, R129, 0x7a, P1 ;  /* 0x0000007a8100780c */ /* 0x000fe20000f21670 */
[----:B------:R0:W-:Y:S01]  /*7130*/  MUFU.EX2 R132, R156 ;  /* 0x0000009c00847308 */ /* 0x0001e20000000800 */
[----:B------:R-:W-:Y:S01]  /*7140*/  FMNMX.FTZ R140, R178, R141, !PT ;  /* 0x0000008db28c7209 */ /* 0x000fe20007810000 */
[--C-:B------:R-:W-:Y:S01]  /*7150*/  FFMA.FTZ R129, R157, UR39, -R12.reuse ;  /* 0x000000279d817c23 */ /* 0x100fe2000801080c */
[----:B------:R-:W-:Y:S01]  /*7160*/  FSEL R182, R182, -INF , !P5 ;  /* 0xff800000b6b67808 */ /* 0x000fe20006800000 */
[----:B------:R-:W-:Y:S01]  /*7170*/  FFMA.FTZ R157, R177, UR39, -R12 ;  /* 0x00000027b19d7c23 */ /* 0x000fe2000801080c */
[----:B------:R-:W-:-:S02]  /*7180*/  FMNMX.FTZ R141, R179, R140, !PT ;  /* 0x0000008cb38d7209 */ /* 0x000fc40007810000 */
[----:B------:R-:W-:Y:S01]  /*7190*/  FSEL R183, R183, -INF , !P1 ;  /* 0xff800000b7b77808 */ /* 0x000fe20004800000 */
[----:B------:R-:W-:Y:S01]  /*71a0*/  MUFU.EX2 R21, R21 ;  /* 0x0000001500157308 */ /* 0x000fe20000000800 */
[----:B------:R-:W-:Y:S01]  /*71b0*/  FMNMX.FTZ R140, R182, R141, !PT ;  /* 0x0000008db68c7209 */ /* 0x000fe20007810000 */
[--C-:B------:R-:W-:Y:S01]  /*71c0*/  FFMA.FTZ R141, R161, UR39, -R12.reuse ;  /* 0x00000027a18d7c23 */ /* 0x100fe2000801080c */
[----:B0-----:R-:W-:-:S01]  /*71d0*/  FFMA.FTZ R156, R176, UR39, -R12 ;  /* 0x00000027b09c7c23 */ /* 0x001fc2000801080c */
[----:B------:R-:W-:Y:S02]  /*71e0*/  FSEL R168, R0, RZ, P6 ;  /* 0x000000ff00a87208 */ /* 0x000fe40003000000 */
[----:B------:R-:W-:Y:S02]  /*71f0*/  FMNMX.FTZ R152, R183, R140, !PT ;  /* 0x0000008cb7987209 */ /* 0x000fe40007810000 */
[----:B------:R0:W-:Y:S01]  /*7200*/  MUFU.EX2 R140, R160 ;  /* 0x000000a0008c7308 */ /* 0x0001e20000000800 */
[----:B------:R-:W-:-:S02]  /*7210*/  FADD.FTZ R168, -R168, R9 ;  /* 0x00000009a8a87221 */ /* 0x000fc40000010100 */
[----:B------:R-:W1:Y:S05]  /*7220*/  SHFL.BFLY PT, R153, R152, 0x2, 0x1f ;  /* 0x0c401f0098997f89 */ /* 0x000e6a00000e0000 */
[----:B------:R-:W-:Y:S01]  /*7230*/  MUFU.EX2 R23, R23 ;  /* 0x0000001700177308 */ /* 0x000fe20000000800 */
[----:B0-----:R-:W-:-:S07]  /*7240*/  FFMA.FTZ R160, R180, UR39, -R12 ;  /* 0x00000027b4a07c23 */ /* 0x001fce000801080c */
[----:B------:R-:W-:Y:S08]  /*7250*/  MUFU.EX2 R121, R121 ;  /* 0x0000007900797308 */ /* 0x000ff00000000800 */
[----:B------:R-:W-:Y:S01]  /*7260*/  MUFU.EX2 R125, R125 ;  /* 0x0000007d007d7308 */ /* 0x000fe20000000800 */
[----:B-1----:R-:W-:Y:S01]  /*7270*/  FMNMX.FTZ R161, R152, R153, !PT ;  /* 0x0000009998a17209 */ /* 0x002fe20007810000 */
[--C-:B------:R-:W-:Y:S01]  /*7280*/  FFMA.FTZ R152, R172, UR39, -R12.reuse ;  /* 0x00000027ac987c23 */ /* 0x100fe2000801080c */
[----:B------:R-:W-:-:S03]  /*7290*/  FFMA.FTZ R153, R173, UR39, -R12 ;  /* 0x00000027ad997c23 */ /* 0x000fc6000801080c */
[----:B------:R-:W0:Y:S02]  /*72a0*/  SHFL.BFLY PT, R164, R161, 0x1, 0x1f ;  /* 0x0c201f00a1a47f89 */ /* 0x000e2400000e0000 */
[----:B------:R-:W-:Y:S08]  /*72b0*/  MUFU.EX2 R133, R133 ;  /* 0x0000008500857308 */ /* 0x000ff00000000800 */
[----:B------:R-:W-:Y:S08]  /*72c0*/  MUFU.EX2 R137, R137 ;  /* 0x0000008900897308 */ /* 0x000ff00000000800 */
[----:B------:R-:W-:Y:S01]  /*72d0*/  MUFU.EX2 R129, R129 ;  /* 0x0000008100817308 */ /* 0x000fe20000000800 */
[----:B0-----:R-:W-:Y:S01]  /*72e0*/  FMNMX.FTZ R12, R161, R164, !PT ;  /* 0x000000a4a10c7209 */ /* 0x001fe20007810000 */
[----:B------:R-:W-:-:S06]  /*72f0*/  IMAD.U32 R161, RZ, RZ, UR39 ;  /* 0x00000027ffa17e24 */ /* 0x000fcc000f8e00ff */
[----:B------:R-:W-:Y:S01]  /*7300*/  MUFU.EX2 R141, R141 ;  /* 0x0000008d008d7308 */ /* 0x000fe20000000800 */
[C---:B------:R-:W-:Y:S01]  /*7310*/  FSETP.NEU.FTZ.AND P1, PT, R12.reuse, -INF , PT ;  /* 0xff8000000c00780b */ /* 0x040fe20003f3d000 */
[----:B------:R-:W-:Y:S01]  /*7320*/  FFMA.FTZ R164, R12, R161, -8 ;  /* 0xc10000000ca47423 */ /* 0x000fe200000100a1 */
[----:B------:R-:W-:-:S04]  /*7330*/  FMUL.FTZ R161, R168, UR39 ;  /* 0x00000027a8a17c20 */ /* 0x000fc80008410000 */
        /* <DEDUP_REMOVED lines=15> */
[----:B------:R-:W-:Y:S01]  /*7430*/  FSEL R147, R12, RZ, P1 ;  /* 0x000000ff0c937208 */ /* 0x000fe20000800000 */
[----:B------:R-:W-:-:S01]  /*7440*/  FFMA.FTZ R169, R150, UR39, -R164 ;  /* 0x0000002796a97c23 */ /* 0x000fc200080108a4 */
[--C-:B------:R-:W-:Y:S01]  /*7450*/  FFMA.FTZ R165, R187, UR39, -R164.reuse ;  /* 0x00000027bba57c23 */ /* 0x100fe200080108a4 */
[----:B------:R-:W0:Y:S01]  /*7460*/  MUFU.EX2 R161, R161 ;  /* 0x000000a100a17308 */ /* 0x000e220000000800 */
[----:B------:R-:W-:-:S01]  /*7470*/  FFMA.FTZ R174, R174, UR39, -R164 ;  /* 0x00000027aeae7c23 */ /* 0x000fc200080108a4 */
[----:B------:R-:W-:Y:S01]  /*7480*/  FADD.FTZ R147, -R147, R10 ;  /* 0x0000000a93937221 */ /* 0x000fe20000010100 */
[----:B------:R-:W-:-:S01]  /*7490*/  FFMA.FTZ R175, R175, UR39, -R164 ;  /* 0x00000027afaf7c23 */ /* 0x000fc200080108a4 */
[--C-:B------:R-:W-:Y:S01]  /*74a0*/  FFMA.FTZ R179, R179, UR39, -R164.reuse ;  /* 0x00000027b3b37c23 */ /* 0x100fe200080108a4 */
[----:B------:R-:W-:-:S01]  /*74b0*/  FFMA.FTZ R182, R182, UR39, -R164 ;  /* 0x00000027b6b67c23 */ /* 0x000fc200080108a4 */
[----:B------:R-:W-:Y:S01]  /*74c0*/  FMUL.FTZ R150, R147, UR39 ;  /* 0x0000002793967c20 */ /* 0x000fe20008410000 */
[----:B------:R-:W-:-:S01]  /*74d0*/  FFMA.FTZ R147, R151, UR39, -R164 ;  /* 0x0000002797937c23 */ /* 0x000fc200080108a4 */
[----:B------:R-:W-:Y:S01]  /*74e0*/  MUFU.EX2 R165, R165 ;  /* 0x000000a500a57308 */ /* 0x000fe20000000800 */
[----:B------:R-:W-:-:S01]  /*74f0*/  FFMA.FTZ R151, R154, UR39, -R164 ;  /* 0x000000279a977c23 */ /* 0x000fc200080108a4 */
[--C-:B------:R-:W-:Y:S01]  /*7500*/  FFMA.FTZ R154, R155, UR39, -R164.reuse ;  /* 0x000000279b9a7c23 */ /* 0x100fe200080108a4 */
[----:B------:R-:W-:-:S05]  /*7510*/  FFMA.FTZ R155, R158, UR39, -R164 ;  /* 0x000000279e9b7c23 */ /* 0x000fca00080108a4 */
[----:B------:R-:W1:Y:S01]  /*7520*/  MUFU.EX2 R150, R150 ;  /* 0x0000009600967308 */ /* 0x000e620000000800 */
[----:B0-----:R-:W-:-:S07]  /*7530*/  FFMA.FTZ R158, R161, R3, R14 ;  /* 0x00000003a19e7223 */ /* 0x001fce000001000e */
[----:B------:R-:W0:Y:S08]  /*7540*/  MUFU.EX2 R168, R168 ;  /* 0x000000a800a87308 */ /* 0x000e300000000800 */
[----:B------:R-:W2:Y:S01]  /*7550*/  MUFU.EX2 R123, R123 ;  /* 0x0000007b007b7308 */ /* 0x000ea20000000800 */
[----:B-1----:R-:W-:-:S01]  /*7560*/  FFMA.FTZ R3, R150, R2, R165 ;  /* 0x0000000296037223 */ /* 0x002fc200000100a5 */
[----:B------:R-:W-:Y:S01]  /*7570*/  FADD.FTZ R2, R13, R158 ;  /* 0x0000009e0d027221 */ /* 0x000fe20000010000 */
[----:B------:R-:W-:-:S05]  /*7580*/  FFMA.FTZ R158, R159, UR39, -R164 ;  /* 0x000000279f9e7c23 */ /* 0x000fca00080108a4 */
[----:B------:R-:W1:Y:S01]  /*7590*/  MUFU.EX2 R126, R126 ;  /* 0x0000007e007e7308 */ /* 0x000e620000000800 */
[----:B0-----:R-:W-:-:S01]  /*75a0*/  FADD.FTZ R172, R168, R3 ;  /* 0x00000003a8ac7221 */ /* 0x001fc20000010000 */
[----:B------:R-:W-:-:S04]  /*75b0*/  FADD.FTZ R3, R15, R2 ;  /* 0x000000020f037221 */ /* 0x000fc80000010000 */
[----:B------:R-:W-:Y:S02]  /*75c0*/  FADD.FTZ R2, R18, R3 ;  /* 0x0000000312027221 */ /* 0x000fe40000010000 */
[----:B------:R-:W0:Y:S01]  /*75d0*/  MUFU.EX2 R127, R127 ;  /* 0x0000007f007f7308 */ /* 0x000e220000000800 */
[----:B--2---:R-:W-:-:S01]  /*75e0*/  FADD.FTZ R159, R123, R172 ;  /* 0x000000ac7b9f7221 */ /* 0x004fc20000010000 */
[----:B------:R-:W-:-:S04]  /*75f0*/  FADD.FTZ R3, R19, R2 ;  /* 0x0000000213037221 */ /* 0x000fc80000010000 */
[----:B------:R-:W-:Y:S02]  /*7600*/  FADD.FTZ R2, R20, R3 ;  /* 0x0000000314027221 */ /* 0x000fe40000010000 */
[----:B------:R-:W2:Y:S01]  /*7610*/  MUFU.EX2 R130, R130 ;  /* 0x0000008200827308 */ /* 0x000ea20000000800 */
[----:B-1----:R-:W-:-:S01]  /*7620*/  FADD.FTZ R172, R126, R159 ;  /* 0x0000009f7eac7221 */ /* 0x002fc20000010000 */
[--C-:B------:R-:W-:Y:S01]  /*7630*/  FFMA.FTZ R159, R162, UR39, -R164.reuse ;  /* 0x00000027a29f7c23 */ /* 0x100fe200080108a4 */
[----:B------:R-:W-:-:S01]  /*7640*/  FFMA.FTZ R162, R163, UR39, -R164 ;  /* 0x00000027a3a27c23 */ /* 0x000fc200080108a4 */
[----:B------:R-:W-:-:S04]  /*7650*/  FADD.FTZ R3, R21, R2 ;  /* 0x0000000215037221 */ /* 0x000fc80000010000 */
[----:B------:R-:W1:Y:S01]  /*7660*/  MUFU.EX2 R131, R131 ;  /* 0x0000008300837308 */ /* 0x000e620000000800 */
[----:B------:R-:W-:-:S04]  /*7670*/  FADD.FTZ R2, R22, R3 ;  /* 0x0000000316027221 */ /* 0x000fc80000010000 */
[----:B------:R-:W-:-:S03]  /*7680*/  FADD.FTZ R3, R23, R2 ;  /* 0x0000000217037221 */ /* 0x000fc60000010000 */
[----:B------:R-:W3:Y:S01]  /*7690*/  MUFU.EX2 R134, R134 ;  /* 0x0000008600867308 */ /* 0x000ee20000000800 */
[----:B------:R-:W-:-:S04]  /*76a0*/  FADD.FTZ R2, R120, R3 ;  /* 0x0000000378027221 */ /* 0x000fc80000010000 */
[----:B------:R-:W-:-:S03]  /*76b0*/  FADD.FTZ R3, R121, R2 ;  /* 0x0000000279037221 */ /* 0x000fc60000010000 */
[----:B------:R-:W4:Y:S01]  /*76c0*/  MUFU.EX2 R135, R135 ;  /* 0x0000008700877308 */ /* 0x000f220000000800 */
[----:B------:R-:W-:-:S07]  /*76d0*/  FADD.FTZ R3, R122, R3 ;  /* 0x000000037a037221 */ /* 0x000fce0000010000 */
[----:B------:R0:W-:Y:S08]  /*76e0*/  MUFU.EX2 R10, R169 ;  /* 0x000000a9000a7308 */ /* 0x0001f00000000800 */
[----:B------:R-:W5:Y:S01]  /*76f0*/  MUFU.EX2 R138, R138 ;  /* 0x0000008a008a7308 */ /* 0x000f620000000800 */
[----:B0-----:R-:W-:-:S04]  /*7700*/  FADD.FTZ R169, R127, R172 ;  /* 0x000000ac7fa97221 */ /* 0x001fc80000010000 */
[----:B--2---:R-:W-:-:S03]  /*7710*/  FADD.FTZ R172, R130, R169 ;  /* 0x000000a982ac7221 */ /* 0x004fc60000010000 */
[----:B------:R-:W0:Y:S01]  /*7720*/  MUFU.EX2 R139, R139 ;  /* 0x0000008b008b7308 */ /* 0x000e220000000800 */
[----:B-1----:R-:W-:-:S04]  /*7730*/  FADD.FTZ R163, R131, R172 ;  /* 0x000000ac83a37221 */ /* 0x002fc80000010000 */
[----:B---3--:R-:W-:Y:S01]  /*7740*/  FADD.FTZ R172, R134, R163 ;  /* 0x000000a386ac7221 */ /* 0x008fe20000010000 */
[----:B------:R-:W-:-:S01]  /*7750*/  FFMA.FTZ R163, R166, UR39, -R164 ;  /* 0x00000027a6a37c23 */ /* 0x000fc200080108a4 */
[----:B------:R-:W-:Y:S01]  /*7760*/  FFMA.FTZ R166, R167, UR39, -R164 ;  /* 0x00000027a7a67c23 */ /* 0x000fe200080108a4 */
[----:B------:R-:W1:Y:S01]  /*7770*/  MUFU.EX2 R142, R142 ;  /* 0x0000008e008e7308 */ /* 0x000e620000000800 */
[----:B----4-:R-:W-:-:S04]  /*7780*/  FADD.FTZ R169, R135, R172 ;  /* 0x000000ac87a97221 */ /* 0x010fc80000010000 */
[----:B-----5:R-:W-:-:S03]  /*7790*/  FADD.FTZ R172, R138, R169 ;  /* 0x000000a98aac7221 */ /* 0x020fc60000010000 */
[----:B------:R-:W2:Y:S01]  /*77a0*/  MUFU.EX2 R143, R143 ;  /* 0x0000008f008f7308 */ /* 0x000ea20000000800 */
[----:B0-----:R-:W-:-:S07]  /*77b0*/  FADD.FTZ R167, R139, R172 ;  /* 0x000000ac8ba77221 */ /* 0x001fce0000010000 */
[----:B------:R-:W0:Y:S01]  /*77c0*/  MUFU.EX2 R146, R146 ;  /* 0x0000009200927308 */ /* 0x000e220000000800 */
[----:B-1----:R-:W-:-:S01]  /*77d0*/  FADD.FTZ R2, R142, R167 ;  /* 0x000000a78e027221 */ /* 0x002fc20000010000 */
[----:B------:R-:W-:Y:S01]  /*77e0*/  FFMA.FTZ R167, R170, UR39, -R164 ;  /* 0x00000027aaa77c23 */ /* 0x000fe200080108a4 */
[----:B------:R-:W-:-:S04]  /*77f0*/  FADD.FTZ R170, R124, R3 ;  /* 0x000000037caa7221 */ /* 0x000fc80000010000 */
[----:B------:R-:W-:Y:S01]  /*7800*/  FADD.FTZ R169, R125, R170 ;  /* 0x000000aa7da97221 */ /* 0x000fe20000010000 */
[----:B------:R-:W1:Y:S01]  /*7810*/  MUFU.EX2 R147, R147 ;  /* 0x0000009300937308 */ /* 0x000e620000000800 */
[----:B--2---:R-:W-:-:S01]  /*7820*/  FADD.FTZ R3, R143, R2 ;  /* 0x000000028f037221 */ /* 0x004fc20000010000 */
[----:B------:R-:W-:Y:S01]  /*7830*/  FFMA.FTZ R170, R171, UR39, -R164 ;  /* 0x00000027abaa7c23 */ /* 0x000fe200080108a4 */
[----:B------:R-:W-:-:S05]  /*7840*/  FADD.FTZ R2, R128, R169 ;  /* 0x000000a980027221 */ /* 0x000fca0000010000 */
[----:B------:R-:W2:Y:S01]  /*7850*/  MUFU.EX2 R151, R151 ;  /* 0x0000009700977308 */ /* 0x000ea20000000800 */
[----:B0-----:R-:W-:-:S04]  /*7860*/  FADD.FTZ R3, R146, R3 ;  /* 0x0000000392037221 */ /* 0x001fc80000010000 */
[----:B------:R-:W-:Y:S01]  /*7870*/  FADD.FTZ R172, R10, R3 ;  /* 0x000000030aac7221 */ /* 0x000fe20000010000 */
[----:B------:R-:W-:-:S02]  /*7880*/  FADD.FTZ R3, R133, R2 ;  /* 0x0000000285037221 */ /* 0x000fc40000010000 */
[----:B------:R-:W0:Y:S01]  /*7890*/  MUFU.EX2 R154, R154 ;  /* 0x0000009a009a7308 */ /* 0x000e220000000800 */
[----:B-1----:R-:W-:-:S01]  /*78a0*/  FADD.FTZ R172, R147, R172 ;  /* 0x000000ac93ac7221 */ /* 0x002fc20000010000 */
[----:B------:R-:W-:-:S04]  /*78b0*/  FADD.FTZ R2, R136, R3 ;  /* 0x0000000388027221 */ /* 0x000fc80000010000 */
[----:B------:R-:W-:Y:S02]  /*78c0*/  FADD.FTZ R169, R137, R2 ;  /* 0x0000000289a97221 */ /* 0x000fe40000010000 */
[----:B------:R-:W1:Y:S01]  /*78d0*/  MUFU.EX2 R155, R155 ;  /* 0x0000009b009b7308 */ /* 0x000e620000000800 */
[----:B--2---:R-:W-:-:S01]  /*78e0*/  FADD.FTZ R3, R151, R172 ;  /* 0x000000ac97037221 */ /* 0x004fc20000010000 */
[----:B------:R-:W-:Y:S01]  /*78f0*/  FADD.FTZ R172, R132, R169 ;  /* 0x000000a984ac7221 */ /* 0x000fe20000010000 */
[----:B------:R-:W-:-:S01]  /*7900*/  FFMA.FTZ R169, R178, UR39, -R164 ;  /* 0x00000027b2a97c23 */ /* 0x000fc200080108a4 */
[----:B------:R-:W-:Y:S02]  /*7910*/  FFMA.FTZ R164, R183, UR39, -R164 ;  /* 0x00000027b7a47c23 */ /* 0x000fe400080108a4 */
[----:B------:R-:W-:-:S02]  /*7920*/  FADD.FTZ R171, R129, R172 ;  /* 0x000000ac81ab7221 */ /* 0x000fc40000010000 */
[----:B------:R-:W2:Y:S01]  /*7930*/  MUFU.EX2 R158, R158 ;  /* 0x0000009e009e7308 */ /* 0x000ea20000000800 */
[----:B0-----:R-:W-:-:S01]  /*7940*/  FADD.FTZ R2, R154, R3 ;  /* 0x000000039a027221 */ /* 0x001fc20000010000 */
[----:B------:R-:W-:-:S04]  /*7950*/  FADD.FTZ R172, R140, R171 ;  /* 0x000000ab8cac7221 */ /* 0x000fc80000010000 */
[----:B------:R-:W-:Y:S02]  /*7960*/  FADD.FTZ R171, R141, R172 ;  /* 0x000000ac8dab7221 */ /* 0x000fe40000010000 */
[----:B------:R-:W0:Y:S01]  /*7970*/  MUFU.EX2 R159, R159 ;  /* 0x0000009f009f7308 */ /* 0x000e220000000800 */
[----:B-1----:R-:W-:-:S01]  /*7980*/  FADD.FTZ R3, R155, R2 ;  /* 0x000000029b037221 */ /* 0x002fc20000010000 */
[----:B------:R-:W-:-:S06]  /*7990*/  FADD.FTZ R172, R144, R171 ;  /* 0x000000ab90ac7221 */ /* 0x000fcc0000010000 */
        /* <DEDUP_REMOVED lines=40> */
[----:B-1----:R-:W-:-:S03]  /*7c20*/  FADD.FTZ R3, R9, R172 ;  /* 0x000000ac09037221 */ /* 0x002fc60000010000 */
[----:B--2---:R-:W-:Y:S01]  /*7c30*/  FADD.FTZ R2, R164, R2 ;  /* 0x00000002a4027221 */ /* 0x004fe20000010000 */
[----:B------:R-:W-:Y:S06]  /*7c40*/  @!P0 BRA `(.L_x_4981) ;  /* 0x0000000000048947 */ /* 0x000fec0003800000 */
[----:B------:R-:W-:Y:S01]  /*7c50*/  BPT.TRAP 0x1 ;  /* 0x000000040000795c */ /* 0x000fe20000300000 */
.L_x_4981:
[----:B------:R-:W-:Y:S01]  /*7c60*/  ULEA UR7, UR33, UR36, 0x3 ;  /* 0x0000002421077291 */ /* 0x000fe2000f8e183f */
[----:B------:R-:W-:Y:S01]  /*7c70*/  ISETP.GT.AND P1, PT, R11, UR35, PT ;  /* 0x000000230b007c0c */ /* 0x000fe2000bf24270 */
[----:B------:R-:W-:Y:S01]  /*7c80*/  UMOV UR34, UR30 ;  /* 0x0000001e00227c82 */ /* 0x000fe20008000000 */
[----:B------:R-:W-:Y:S01]  /*7c90*/  F2FP.SATFINITE.E4M3.F32.PACK_AB_MERGE_C R15, R18, R15, RZ ;  /* 0x0000000f120f723e */ /* 0x000fe200048070ff */
[----:B------:R-:W-:Y:S01]  /*7ca0*/  UIADD3 UR7, UR7, 0x2a860, URZ ;  /* 0x0002a86007077890 */ /* 0x000fe2000fffe03f */
[----:B------:R-:W-:Y:S01]  /*7cb0*/  F2FP.SATFINITE.E4M3.F32.PACK_AB_MERGE_C R21, R22, R21, RZ ;  /* 0x000000151615723e */ /* 0x000fe200048070ff */
[----:B------:R-:W-:Y:S01]  /*7cc0*/  UMOV UR33, UR31 ;  /* 0x0000001f00217c82 */ /* 0x000fe20008000000 */
[----:B------:R-:W-:Y:S01]  /*7cd0*/  F2FP.SATFINITE.E4M3.F32.PACK_AB_MERGE_C R10, R147, R10, RZ ;  /* 0x0000000a930a723e */ /* 0x000fe200048070ff */
[----:B------:R-:W-:Y:S01]  /*7ce0*/  UPRMT UR7, UR29, 0x654, UR7 ;  /* 0x000006541d077896 */ /* 0x000fe20008000007 */
        /* <DEDUP_REMOVED lines=9> */
[----:B------:R-:W-:Y:S01]  /*7d80*/  SYNCS.ARRIVE.TRANS64.RED.A1T0 RZ, [UR7], RZ ;  /* 0x000000ffffff79a7 */ /* 0x000fe20008100407 */
[----:B------:R-:W-:Y:S01]  /*7d90*/  F2FP.SATFINITE.E4M3.F32.PACK_AB_MERGE_C R128, R133, R128, RZ ;  /* 0x000000808580723e */ /* 0x000fe200048070ff */
[-C--:B------:R-:W-:Y:S01]  /*7da0*/  FMUL.FTZ R32, R32, R161.reuse ;  /* 0x000000a120207220 */ /* 0x080fe20000410000 */
[----:B------:R-:W-:Y:S01]  /*7db0*/  F2FP.SATFINITE.E4M3.F32.PACK_AB_MERGE_C R129, R129, R132, RZ ;  /* 0x000000848181723e */ /* 0x000fe200048070ff */
[----:B------:R-:W-:Y:S01]  /*7dc0*/  FMUL.FTZ R33, R33, R161 ;  /* 0x000000a121217220 */ /* 0x000fe20000410000 */
        /* <DEDUP_REMOVED lines=9> */
[----:B------:R-:W-:Y:S01]  /*7e60*/  FMUL.FTZ R44, R44, R161 ;  /* 0x000000a12c2c7220 */ /* 0x000fe20000410000 */
[----:B------:R-:W-:Y:S01]  /*7e70*/  F2FP.SATFINITE.E4M3.F32.PACK_AB_MERGE_C R22, R164, R173, RZ ;  /* 0x000000ada416723e */ /* 0x000fe200048070ff */
[----:B------:R-:W-:Y:S01]  /*7e80*/  FMUL.FTZ R45, R45, R161 ;  /* 0x000000a12d2d7220 */ /* 0x000fe20000410000 */
[----:B------:R-:W-:Y:S01]  /*7e90*/  F2FP.SATFINITE.E4M3.F32.PACK_AB_MERGE_C R195, R146, R143, R10 ;  /* 0x0000008f92c3723e */ /* 0x000fe2000480700a */
[-C--:B------:R-:W-:Y:S01]  /*7ea0*/  FMUL.FTZ R48, R48, R161.reuse ;  /* 0x000000a130307220 */ /* 0x080fe20000410000 */
[----:B------:R-:W-:Y:S01]  /*7eb0*/  F2FP.SATFINITE.E4M3.F32.PACK_AB_MERGE_C R186, R157, R156, R9 ;  /* 0x0000009c9dba723e */ /* 0x000fe20004807009 */
[-C--:B------:R-:W-:Y:S01]  /*7ec0*/  FMUL.FTZ R49, R49, R161.reuse ;  /* 0x000000a131317220 */ /* 0x080fe20000410000 */
        /* <DEDUP_REMOVED lines=96> */
[----:B------:R-:W-:-:S02]  /*84d0*/  VIADD R11, R11, 0xffffffff ;  /* 0xffffffff0b0b7836 */ /* 0x000fc40000000000 */
[----:B------:R-:W-:Y:S02]  /*84e0*/  IMAD.MOV.U32 R10, RZ, RZ, R12 ;  /* 0x000000ffff0a7224 */ /* 0x000fe400078e000c */
[----:B------:R-:W-:Y:S01]  /*84f0*/  IMAD.MOV.U32 R9, RZ, RZ, R0 ;  /* 0x000000ffff097224 */ /* 0x000fe200078e0000 */
[----:B------:R-:W-:Y:S06]  /*8500*/  @P1 BRA `(.L_x_4982) ;  /* 0xffffffcc00a81947 */ /* 0x000fec000383ffff */
.L_x_4963:
[----:B------:R-:W0:Y:S01]  /*8510*/  S2UR UR7, SR_CTAID.X ;  /* 0x00000000000779c3 */ /* 0x000e220000002500 */
[----:B------:R-:W-:Y:S01]  /*8520*/  IADD3 R9, -R6, 0x1, RZ ;  /* 0x0000000106097810 */ /* 0x000fe20007ffe1ff */
[----:B------:R-:W-:Y:S02]  /*8530*/  UISETP.NE.AND UP1, UPT, UR45, URZ, UPT ;  /* 0x0000003f2d00728c */ /* 0x000fe4000bf25270 */
[----:B------:R-:W-:Y:S02]  /*8540*/  UISETP.NE.AND UP0, UPT, UR44, URZ, UPT ;  /* 0x0000003f2c00728c */ /* 0x000fe4000bf05270 */
[----:B------:R-:W-:-:S04]  /*8550*/  IMAD R9, R16, UR6, R9 ;  /* 0x0000000610097c24 */ /* 0x000fc8000f8e0209 */
[----:B------:R-:W-:Y:S02]  /*8560*/  PLOP3.LUT P1, PT, PT, PT, UP0, 0x40, 0x0 ;  /* 0x000000000000781c */ /* 0x000fe40003f2e808 */
[----:B------:R-:W-:Y:S01]  /*8570*/  R2UR UR11, R9 ;  /* 0x00000000090b72ca */ /* 0x000fe200000e0000 */
[----:B------:R-:W-:Y:S01]  /*8580*/  @UP1 ULDC UR6, c[0x0][0x44c] ;  /* 0x0001130000061ab9 */ /* 0x000fe20000000800 */
[----:B------:R-:W-:Y:S01]  /*8590*/  @UP1 ULDC UR14, c[0x0][0x450] ;  /* 0x00011400000e1ab9 */ /* 0x000fe20000000800 */
[----:B0-----:R-:W-:-:S04]  /*85a0*/  ULEA UR10, UR7, 0x7f, 0x7 ;  /* 0x0000007f070a7891 */ /* 0x001fc8000f8e383f */
[----:B------:R-:W-:-:S04]  /*85b0*/  UIMAD.WIDE.U32 UR6, UR10, UR6, URZ ;  /* 0x000000060a0672a5 */ /* 0x000fc8000f8e003f */
[----:B------:R-:W-:-:S04]  /*85c0*/  @UP1 USHF.R.U32.HI UR10, URZ, UR14, UR7 ;  /* 0x0000000e3f0a1299 */ /* 0x000fc80008011607 */
[----:B------:R-:W-:-:S03]  /*85d0*/  UIADD3 UR10, UR11, UR10, URZ ;  /* 0x0000000a0b0a7290 */ /* 0x000fc6000fffe03f */
[----:B------:R-:W-:Y:S02]  /*85e0*/  ULDC UR11, c[0x0][0x9dc] ;  /* 0x00027700000b7ab9 */ /* 0x000fe40000000800 */
[----:B------:R-:W-:Y:S01]  /*85f0*/  UIADD3 UR11, UR10, -UR11, URZ ;  /* 0x8000000b0a0b7290 */ /* 0x000fe2000fffe03f */
[----:B------:R-:W-:Y:S11]  /*8600*/  @P1 BRA `(.L_x_4983) ;  /* 0x00000000004c1947 */ /* 0x000ff60003800000 */
        /* <DEDUP_REMOVED lines=11> */
.L_x_4984:
[----:B------:R-:W-:Y:S02]  /*86c0*/  ULDC UR14, c[0x0][0x9e4] ;  /* 0x00027900000e7ab9 */ /* 0x000fe40000000800 */
[----:B------:R-:W-:-:S11]  /*86d0*/  UISETP.NE.AND UP0, UPT, UR14, 0x1, UPT ;  /* 0x000000010e00788c */ /* 0x000fd6000bf05270 */
[----:B------:R-:W-:Y:S02]  /*86e0*/  @UP0 ULDC.64 UR18, c[0x0][0x9e8] ;  /* 0x00027a0000120ab9 */ /* 0x000fe40000000a00 */
[----:B------:R-:W-:-:S04]  /*86f0*/  UIMAD.WIDE.U32 UR6, UR10, UR18, URZ ;  /* 0x000000120a0672a5 */ /* 0x000fc8000f8e003f */
[----:B------:R-:W-:-:S12]  /*8700*/  @UP0 USHF.R.U32.HI UR10, URZ, UR19, UR7 ;  /* 0x000000133f0a0299 */ /* 0x000fd80008011607 */
.L_x_4985:
[----:B------:R-:W-:-:S04]  /*8710*/  UIMAD UR10, UR10, UR14, URZ ;  /* 0x0000000e0a0a72a4 */ /* 0x000fc8000f8e023f */
[----:B------:R-:W-:-:S04]  /*8720*/  UISETP.LT.AND UP0, UPT, UR11, UR10, UPT ;  /* 0x0000000a0b00728c */ /* 0x000fc8000bf01270 */
[----:B------:R-:W-:-:S12]  /*8730*/  USEL UR11, UR11, UR10, !UP0 ;  /* 0x0000000a0b0b7287 */ /* 0x000fd8000c000000 */
.L_x_4983:
        /* <DEDUP_REMOVED lines=8> */
[----:B------:R-:W-:Y:S01]  /*87c0*/  IMAD.MOV.U32 R13, RZ, RZ, R12 ;  /* 0x000000ffff0d7224 */ /* 0x000fe200078e000c */
[----:B------:R-:W-:Y:S01]  /*87d0*/  UMOV UR35, UR30 ;  /* 0x0000001e00237c82 */ /* 0x000fe20008000000 */
[----:B------:R-:W-:Y:S01]  /*87e0*/  IMAD.MOV.U32 R9, RZ, RZ, R0 ;  /* 0x000000ffff097224 */ /* 0x000fe200078e0000 */
[----:B------:R-:W-:-:S06]  /*87f0*/  UMOV UR34, UR31 ;  /* 0x0000001f00227c82 */ /* 0x000fcc0008000000 */
.L_x_4997:
[----:B------:R-:W-:Y:S01]  /*8800*/  ISETP.NE.AND P2, PT, RZ, UR37, PT ;  /* 0x00000025ff007c0c */ /* 0x000fe2000bf45270 */
[----:B------:R-:W-:-:S04]  /*8810*/  UISETP.NE.AND UP0, UPT, UR34, 0x1, UPT ;  /* 0x000000012200788c */ /* 0x000fc8000bf05270 */
[----:B------:R-:W-:-:S04]  /*8820*/  USEL UR30, URZ, 0x1, UP0 ;  /* 0x000000013f1e7887 */ /* 0x000fc80008000000 */
[----:B------:R-:W-:-:S04]  /*8830*/  ULOP3.LUT UR30, UR35, UR30, URZ, 0x3c, !UPT ;  /* 0x0000001e231e7292 */ /* 0x000fc8000f8e3c3f */
[----:B------:R-:W-:Y:S08]  /*8840*/  @P2 BRA `(.L_x_4987) ;  /* 0x0000000000382947 */ /* 0x000ff00003800000 */
[----:B------:R-:W-:Y:S05]  /*8850*/  @!P0 BRA `(.L_x_4988) ;  /* 0x0000000000048947 */ /* 0x000fea0003800000 */
[----:B------:R-:W-:Y:S01]  /*8860*/  BPT.TRAP 0x1 ;  /* 0x000000040000795c */ /* 0x000fe20000300000 */
.L_x_4988:
        /* <DEDUP_REMOVED lines=9> */
.L_x_4989:
[----:B-1----:R-:W-:Y:S05]  /*8900*/  @P1 BRA `(.L_x_4987) ;  /* 0x0000000000081947 */ /* 0x002fea0003800000 */
[----:B------:R-:W1:Y:S02]  /*8910*/  SYNCS.PHASECHK.TRANS64.TRYWAIT P1, [UR6+0x2a830], R0 ;  /* 0x02a83000ff0075a7 */ /* 0x000e640008020146 */
[----:B-1----:R-:W-:Y:S05]  /*8920*/  @!P1 BRA `(.L_x_4990) ;  /* 0x000000d400d89947 */ /* 0x002fea0003800000 */
.L_x_4987:
        /* <DEDUP_REMOVED lines=40> */
.L_x_4992:
[----:B------:R-:W-:Y:S01]  /*8bb0*/  ULEA UR6, UR34, UR36, 0x3 ;  /* 0x0000002422067291 */ /* 0x000fe2000f8e183f */
[----:B------:R-:W-:-:S05]  /*8bc0*/  IMAD.U32 R0, RZ, RZ, UR35 ;  /* 0x00000023ff007e24 */ /* 0x000fca000f8e00ff */
[----:B------:R-:W-:-:S04]  /*8bd0*/  SHF.L.U32 R0, R0, 0x1f, RZ ;  /* 0x0000001f00007819 */ /* 0x000fc800000006ff */
[----:B------:R0:W1:Y:S01]  /*8be0*/  SYNCS.PHASECHK.TRANS64.TRYWAIT P1, [UR6+0x2a850], R0 ;  /* 0x02a85000ff0075a7 */ /* 0x0000620008020146 */
[----:B------:R-:W-:Y:S05]  /*8bf0*/  @!P0 BRA `(.L_x_4993) ;  /* 0x0000000000048947 */ /* 0x000fea0003800000 */
[----:B------:R-:W-:Y:S01]  /*8c00*/  BPT.TRAP 0x1 ;  /* 0x000000040000795c */ /* 0x000fe20000300000 */
.L_x_4993:
[----:B-1----:R-:W-:Y:S05]  /*8c10*/  @P1 BRA `(.L_x_4991) ;  /* 0x0000000000081947 */ /* 0x002fea0003800000 */
[----:B------:R-:W1:Y:S02]  /*8c20*/  SYNCS.PHASECHK.TRANS64.TRYWAIT P1, [UR6+0x2a850], R0 ;  /* 0x02a85000ff0075a7 */ /* 0x000e640008020146 */
[----:B-1----:R-:W-:Y:S05]  /*8c30*/  @!P1 BRA `(.L_x_4994) ;  /* 0x000000d4002c9947 */ /* 0x002fea0003800000 */
.L_x_4991:
        /* <DEDUP_REMOVED lines=29> */
.L_x_4995:
[----:B0-----:R-:W-:Y:S01]  /*8e10*/  FMNMX.FTZ R0, R120, R9, !PT ;  /* 0x0000000978007209 */ /* 0x001fe20007810000 */
[----:B------:R-:W-:Y:S01]  /*8e20*/  IMAD.U32 R21, RZ, RZ, UR39 ;  /* 0x00000027ff157e24 */ /* 0x000fe2000f8e00ff */
[----:B------:R-:W-:Y:S01]  /*8e30*/  FMNMX.FTZ R6, R122, R13, !PT ;  /* 0x0000000d7a067209 */ /* 0x000fe20007810000 */
[----:B------:R-:W-:Y:S01]  /*8e40*/  ULEA UR6, UR31, UR36, 0x3 ;  /* 0x000000241f067291 */ /* 0x000fe2000f8e183f */
[----:B------:R-:W-:Y:S02]  /*8e50*/  FMNMX.FTZ R15, R121, R0, !PT ;  /* 0x00000000790f7209 */ /* 0x000fe40007810000 */
[----:B------:R-:W-:Y:S01]  /*8e60*/  FMNMX.FTZ R19, R123, R6, !PT ;  /* 0x000000067b137209 */ /* 0x000fe20007810000 */
[----:B------:R-:W-:Y:S01]  /*8e70*/  UIADD3 UR6, UR6, 0x2a840, URZ ;  /* 0x0002a84006067890 */ /* 0x000fe2000fffe03f */
[----:B------:R-:W-:Y:S02]  /*8e80*/  FMNMX.FTZ R0, R124, R15, !PT ;  /* 0x0000000f7c007209 */ /* 0x000fe40007810000 */
[----:B------:R-:W-:Y:S01]  /*8e90*/  FMNMX.FTZ R6, R126, R19, !PT ;  /* 0x000000137e067209 */ /* 0x000fe20007810000 */
[----:B------:R-:W-:Y:S01]  /*8ea0*/  UPRMT UR6, UR29, 0x654, UR6 ;  /* 0x000006541d067896 */ /* 0x000fe20008000006 */
[----:B------:R-:W-:-:S02]  /*8eb0*/  FMNMX.FTZ R15, R125, R0, !PT ;  /* 0x000000007d0f7209 */ /* 0x000fc40007810000 */
[----:B------:R-:W-:Y:S02]  /*8ec0*/  FMNMX.FTZ R19, R127, R6, !PT ;  /* 0x000000067f137209 */ /* 0x000fe40007810000 */
[----:B------:R-:W-:Y:S02]  /*8ed0*/  FMNMX.FTZ R0, R128, R15, !PT ;  /* 0x0000000f80007209 */ /* 0x000fe40007810000 */
[----:B------:R-:W-:Y:S02]  /*8ee0*/  FMNMX.FTZ R6, R130, R19, !PT ;  /* 0x0000001382067209 */ /* 0x000fe40007810000 */
[----:B------:R-:W-:Y:S01]  /*8ef0*/  FMNMX.FTZ R15, R129, R0, !PT ;  /* 0x00000000810f7209 */ /* 0x000fe20007810000 */
[----:B------:R-:W-:Y:S01]  /*8f00*/  SYNCS.ARRIVE.TRANS64.RED.A1T0 RZ, [UR6], RZ ;  /* 0x000000ffffff79a7 */ /* 0x000fe20008100406 */
        /* <DEDUP_REMOVED lines=52> */
[----:B------:R-:W-:-:S03]  /*9250*/  FMNMX.FTZ R6, R183, R6, !PT ;  /* 0x00000006b7067209 */ /* 0x000fc60007810000 */
[----:B------:R-:W0:Y:S04]  /*9260*/  SHFL.BFLY PT, R15, R10, 0x2, 0x1f ;  /* 0x0c401f000a0f7f89 */ /* 0x000e2800000e0000 */
[----:B------:R-:W1:Y:S01]  /*9270*/  SHFL.BFLY PT, R19, R6, 0x2, 0x1f ;  /* 0x0c401f0006137f89 */ /* 0x000e6200000e0000 */
[----:B0-----:R-:W-:Y:S02]  /*9280*/  FMNMX.FTZ R15, R10, R15, !PT ;  /* 0x0000000f0a0f7209 */ /* 0x001fe40007810000 */
        /* <DEDUP_REMOVED lines=9> */
[----:B------:R-:W-:Y:S01]  /*9320*/  FFMA.FTZ R141, R161, UR39, -R184 ;  /* 0x00000027a18d7c23 */ /* 0x000fe200080108b8 */
[----:B------:R-:W-:Y:S02]  /*9330*/  IMAD.U32 R161, RZ, RZ, UR39 ;  /* 0x00000027ffa17e24 */ /* 0x000fe4000f8e00ff */
[----:B------:R-:W-:Y:S01]  /*9340*/  FMUL.FTZ R18, R9, UR39 ;  /* 0x0000002709127c20 */ /* 0x000fe20008410000 */
[----:B------:R-:W-:-:S01]  /*9350*/  FADD.FTZ R9, -R12, R13 ;  /* 0x0000000d0c097221 */ /* 0x000fc20000010100 */
[----:B------:R-:W-:Y:S01]  /*9360*/  FFMA.FTZ R13, R120, UR39, -R184 ;  /* 0x00000027780d7c23 */ /* 0x000fe200080108b8 */
[----:B------:R-:W-:-:S01]  /*9370*/  FFMA.FTZ R161, R12, R161, -8 ;  /* 0xc10000000ca17423 */ /* 0x000fc200000100a1 */
[----:B------:R0:W-:Y:S01]  /*9380*/  MUFU.EX2 R6, R18 ;  /* 0x0000001200067308 */ /* 0x0001e20000000800 */
[----:B------:R-:W-:Y:S01]  /*9390*/  FMUL.FTZ R9, R9, UR39 ;  /* 0x0000002709097c20 */ /* 0x000fe20008410000 */
[----:B------:R-:W-:Y:S01]  /*93a0*/  FFMA.FTZ R14, R124, UR39, -R184 ;  /* 0x000000277c0e7c23 */ /* 0x000fe200080108b8 */
[----:B------:R-:W-:-:S01]  /*93b0*/  FFMA.FTZ R122, R122, UR39, -R161 ;  /* 0x000000277a7a7c23 */ /* 0x000fc200080108a1 */
[--C-:B------:R-:W-:Y:S01]  /*93c0*/  FFMA.FTZ R123, R123, UR39, -R161.reuse ;  /* 0x000000277b7b7c23 */ /* 0x100fe200080108a1 */
[----:B------:R-:W-:-:S01]  /*93d0*/  FFMA.FTZ R126, R126, UR39, -R161 ;  /* 0x000000277e7e7c23 */ /* 0x000fc200080108a1 */
[----:B------:R-:W-:Y:S01]  /*93e0*/  FFMA.FTZ R15, R125, UR39, -R184 ;  /* 0x000000277d0f7c23 */ /* 0x000fe200080108b8 */
[----:B------:R-:W-:-:S01]  /*93f0*/  FFMA.FTZ R127, R127, UR39, -R161 ;  /* 0x000000277f7f7c23 */ /* 0x000fc200080108a1 */
[----:B------:R-:W1:Y:S01]  /*9400*/  MUFU.EX2 R13, R13 ;  /* 0x0000000d000d7308 */ /* 0x000e620000000800 */
[----:B0-----:R-:W-:-:S01]  /*9410*/  FFMA.FTZ R18, R128, UR39, -R184 ;  /* 0x0000002780127c23 */ /* 0x001fc200080108b8 */
        /* <DEDUP_REMOVED lines=8> */
[----:B------:R-:W-:Y:S01]  /*94a0*/  FFMA.FTZ R21, R133, UR39, -R184 ;  /* 0x0000002785157c23 */ /* 0x000fe200080108b8 */
[----:B------:R-:W-:-:S01]  /*94b0*/  FFMA.FTZ R135, R135, UR39, -R161 ;  /* 0x0000002787877c23 */ /* 0x000fc200080108a1 */
[--C-:B------:R-:W-:Y:S01]  /*94c0*/  FFMA.FTZ R124, R144, UR39, -R184.reuse ;  /* 0x00000027907c7c23 */ /* 0x100fe200080108b8 */
[----:B------:R-:W-:-:S01]  /*94d0*/  FFMA.FTZ R144, R164, UR39, -R184 ;  /* 0x00000027a4907c23 */ /* 0x000fc200080108b8 */
[----:B------:R-:W-:Y:S01]  /*94e0*/  FFMA.FTZ R22, R136, UR39, -R184 ;  /* 0x0000002788167c23 */ /* 0x000fe200080108b8 */
[----:B------:R-:W-:-:S01]  /*94f0*/  FFMA.FTZ R138, R138, UR39, -R161 ;  /* 0x000000278a8a7c23 */ /* 0x000fc200080108a1 */
[----:B------:R-:W0:Y:S01]  /*9500*/  MUFU.EX2 R122, R122 ;  /* 0x0000007a007a7308 */ /* 0x000e220000000800 */
[----:B-1----:R-:W-:-:S01]  /*9510*/  FFMA.FTZ R3, R6, R3, R13 ;  /* 0x0000000306037223 */ /* 0x002fc2000001000d */
[----:B------:R-:W-:Y:S01]  /*9520*/  FFMA.FTZ R23, R137, UR39, -R184 ;  /* 0x0000002789177c23 */ /* 0x000fe200080108b8 */
[----:B------:R-:W-:-:S01]  /*9530*/  FFMA.FTZ R139, R139, UR39, -R161 ;  /* 0x000000278b8b7c23 */ /* 0x000fc200080108a1 */
[----:B------:R-:W-:Y:S01]  /*9540*/  FFMA.FTZ R120, R140, UR39, -R184 ;  /* 0x000000278c787c23 */ /* 0x000fe200080108b8 */
[----:B------:R-:W-:-:S01]  /*9550*/  FFMA.FTZ R142, R142, UR39, -R161 ;  /* 0x000000278e8e7c23 */ /* 0x000fc200080108a1 */
[--C-:B------:R-:W-:Y:S01]  /*9560*/  FFMA.FTZ R143, R143, UR39, -R161.reuse ;  /* 0x000000278f8f7c23 */ /* 0x100fe200080108a1 */
[----:B------:R-:W-:-:S01]  /*9570*/  FFMA.FTZ R146, R146, UR39, -R161 ;  /* 0x0000002792927c23 */ /* 0x000fc200080108a1 */
[----:B------:R-:W1:Y:S01]  /*9580*/  MUFU.EX2 R10, R10 ;  /* 0x0000000a000a7308 */ /* 0x000e620000000800 */
[----:B------:R-:W-:-:S01]  /*9590*/  FFMA.FTZ R125, R145, UR39, -R184 ;  /* 0x00000027917d7c23 */ /* 0x000fc200080108b8 */
[----:B------:R-:W-:Y:S01]  /*95a0*/  FFMA.FTZ R147, R147, UR39, -R161 ;  /* 0x0000002793937c23 */ /* 0x000fe200080108a1 */
[----:B------:R-:W-:-:S01]  /*95b0*/  FFMA.FTZ R128, R148, UR39, -R184 ;  /* 0x0000002794807c23 */ /* 0x000fc200080108b8 */
[--C-:B------:R-:W-:Y:S01]  /*95c0*/  FFMA.FTZ R150, R150, UR39, -R161.reuse ;  /* 0x0000002796967c23 */ /* 0x100fe200080108a1 */
[----:B------:R-:W-:-:S01]  /*95d0*/  FFMA.FTZ R151, R151, UR39, -R161 ;  /* 0x0000002797977c23 */ /* 0x000fc200080108a1 */
[----:B------:R-:W-:Y:S01]  /*95e0*/  FFMA.FTZ R132, R152, UR39, -R184 ;  /* 0x0000002798847c23 */ /* 0x000fe200080108b8 */
[----:B------:R-:W-:-:S01]  /*95f0*/  FFMA.FTZ R154, R154, UR39, -R161 ;  /* 0x000000279a9a7c23 */ /* 0x000fc200080108a1 */
[----:B------:R-:W2:Y:S01]  /*9600*/  MUFU.EX2 R123, R123 ;  /* 0x0000007b007b7308 */ /* 0x000ea20000000800 */
[----:B0-----:R-:W-:-:S01]  /*9610*/  FFMA.FTZ R2, R9, R2, R122 ;  /* 0x0000000209027223 */ /* 0x001fc2000001007a */
[----:B------:R-:W-:Y:S01]  /*9620*/  FFMA.FTZ R133, R153, UR39, -R184 ;  /* 0x0000002799857c23 */ /* 0x000fe200080108b8 */
[----:B------:R-:W-:-:S01]  /*9630*/  FFMA.FTZ R155, R155, UR39, -R161 ;  /* 0x000000279b9b7c23 */ /* 0x000fc200080108a1 */
[--C-:B------:R-:W-:Y:S01]  /*9640*/  FFMA.FTZ R148, R168, UR39, -R184.reuse ;  /* 0x00000027a8947c23 */ /* 0x100fe200080108b8 */
[----:B------:R-:W-:-:S01]  /*9650*/  FFMA.FTZ R136, R156, UR39, -R184 ;  /* 0x000000279c887c23 */ /* 0x000fc200080108b8 */
[----:B------:R-:W-:Y:S01]  /*9660*/  FFMA.FTZ R158, R158, UR39, -R161 ;  /* 0x000000279e9e7c23 */ /* 0x000fe200080108a1 */
[----:B------:R-:W-:-:S01]  /*9670*/  FFMA.FTZ R153, R173, UR39, -R184 ;  /* 0x00000027ad997c23 */ /* 0x000fc200080108b8 */
[----:B------:R-:W0:Y:S01]  /*9680*/  MUFU.EX2 R14, R14 ;  /* 0x0000000e000e7308 */ /* 0x000e220000000800 */
        /* <DEDUP_REMOVED lines=8> */
[----:B--2---:R-:W-:-:S01]  /*9710*/  FADD.FTZ R169, R123, R2 ;  /* 0x000000027ba97221 */ /* 0x004fc20000010000 */
[----:B------:R-:W-:Y:S01]  /*9720*/  FFMA.FTZ R167, R167, UR39, -R161 ;  /* 0x00000027a7a77c23 */ /* 0x000fe200080108a1 */
[----:B------:R-:W-:-:S01]  /*9730*/  FFMA.FTZ R152, R172, UR39, -R184 ;  /* 0x00000027ac987c23 */ /* 0x000fc200080108b8 */
[--C-:B------:R-:W-:Y:S01]  /*9740*/  FFMA.FTZ R174, R174, UR39, -R161.reuse ;  /* 0x00000027aeae7c23 */ /* 0x100fe200080108a1 */
[----:B------:R-:W-:-:S01]  /*9750*/  FFMA.FTZ R175, R175, UR39, -R161 ;  /* 0x00000027afaf7c23 */ /* 0x000fc200080108a1 */
[--C-:B------:R-:W-:Y:S01]  /*9760*/  FFMA.FTZ R156, R176, UR39, -R184.reuse ;  /* 0x00000027b09c7c23 */ /* 0x100fe200080108b8 */
[----:B------:R-:W-:-:S01]  /*9770*/  FFMA.FTZ R157, R177, UR39, -R184 ;  /* 0x00000027b19d7c23 */ /* 0x000fc200080108b8 */
[----:B------:R-:W2:Y:S01]  /*9780*/  MUFU.EX2 R15, R15 ;  /* 0x0000000f000f7308 */ /* 0x000ea20000000800 */
[----:B0-----:R-:W-:-:S01]  /*9790*/  FADD.FTZ R2, R14, R3 ;  /* 0x000000030e027221 */ /* 0x001fc20000010000 */
[----:B------:R-:W-:Y:S01]  /*97a0*/  FFMA.FTZ R179, R179, UR39, -R161 ;  /* 0x00000027b3b37c23 */ /* 0x000fe200080108a1 */
[----:B------:R-:W-:-:S01]  /*97b0*/  FFMA.FTZ R160, R180, UR39, -R184 ;  /* 0x00000027b4a07c23 */ /* 0x000fc200080108b8 */
[----:B------:R-:W-:Y:S01]  /*97c0*/  FFMA.FTZ R182, R182, UR39, -R161 ;  /* 0x00000027b6b67c23 */ /* 0x000fe200080108a1 */
[----:B------:R-:W-:-:S03]  /*97d0*/  FFMA.FTZ R165, R181, UR39, -R184 ;  /* 0x00000027b5a57c23 */ /* 0x000fc600080108b8 */
        /* <DEDUP_REMOVED lines=22> */
[----:B------:R-:W-:-:S06]  /*9940*/  FFMA.FTZ R164, R166, UR39, -R161 ;  /* 0x00000027a6a47c23 */ /* 0x000fcc00080108a1 */
        /* <DEDUP_REMOVED lines=16> */
[----:B------:R-:W-:-:S06]  /*9a50*/  FFMA.FTZ R166, R170, UR39, -R161 ;  /* 0x00000027aaa67c23 */ /* 0x000fcc00080108a1 */
[----:B------:R-:W1:Y:S01]  /*9a60*/  MUFU.EX2 R125, R125 ;  /* 0x0000007d007d7308 */ /* 0x000e620000000800 */
[----:B--2---:R-:W-:-:S07]  /*9a70*/  FADD.FTZ R2, R124, R3 ;  /* 0x000000037c027221 */ /* 0x004fce0000010000 */
[----:B------:R-:W2:Y:S01]  /*9a80*/  MUFU.EX2 R147, R147 ;  /* 0x0000009300937308 */ /* 0x000ea20000000800 */
[----:B0-----:R-:W-:-:S01]  /*9a90*/  FADD.FTZ R168, R146, R169 ;  /* 0x000000a992a87221 */ /* 0x001fc20000010000 */
[----:B------:R-:W-:-:S06]  /*9aa0*/  FFMA.FTZ R169, R171, UR39, -R161 ;  /* 0x00000027aba97c23 */ /* 0x000fcc00080108a1 */
        /* <DEDUP_REMOVED lines=28> */
[--C-:B------:R-:W-:Y:S01]  /*9c70*/  FFMA.FTZ R168, R178, UR39, -R161.reuse ;  /* 0x00000027b2a87c23 */ /* 0x100fe200080108a1 */
[----:B------:R-:W-:-:S05]  /*9c80*/  FFMA.FTZ R161, R183, UR39, -R161 ;  /* 0x00000027b7a17c23 */ /* 0x000fca00080108a1 */
        /* <DEDUP_REMOVED lines=48> */
.L_x_4996:
        /* <DEDUP_REMOVED lines=139> */
.L_x_4986:
[----:B------:R-:W-:-:S13]  /*a840*/  ISETP.GE.AND P1, PT, R11, UR38, PT ;  /* 0x000000260b007c0c */ /* 0x000fda000bf26270 */
[----:B------:R-:W-:Y:S05]  /*a850*/  @!P1 BRA `(.L_x_4998) ;  /* 0x0000003000609947 */ /* 0x000fea0003800000 */
[C---:B------:R-:W-:Y:S01]  /*a860*/  VIADD R6, R17.reuse, 0x8 ;  /* 0x0000000811067836 */ /* 0x040fe20000000000 */
[----:B------:R-:W-:Y:S01]  /*a870*/  IADD3 R17, -R17, 0xb, RZ ;  /* 0x0000000b11117810 */ /* 0x000fe20007ffe1ff */
[----:B------:R-:W-:Y:S01]  /*a880*/  IMAD.MOV.U32 R10, RZ, RZ, R12 ;  /* 0x000000ffff0a7224 */ /* 0x000fe200078e000c */
[----:B------:R-:W-:Y:S01]  /*a890*/  UMOV UR50, UR30 ;  /* 0x0000001e00327c82 */ /* 0x000fe20008000000 */
[----:B------:R-:W-:Y:S01]  /*a8a0*/  IMAD.MOV.U32 R9, RZ, RZ, R0 ;  /* 0x000000ffff097224 */ /* 0x000fe200078e0000 */
[----:B------:R-:W-:Y:S01]  /*a8b0*/  UMOV UR49, UR31 ;  /* 0x0000001f00317c82 */ /* 0x000fe20008000000 */
[----:B------:R-:W-:Y:S01]  /*a8c0*/  ULDC UR33, c[0x0][0x9e4] ;  /* 0x0002790000217ab9 */ /* 0x000fe20000000800 */
[----:B------:R-:W-:Y:S01]  /*a8d0*/  ULDC UR35, c[0x0][0x288] ;  /* 0x0000a20000237ab9 */ /* 0x000fe20000000800 */
[----:B------:R-:W-:Y:S01]  /*a8e0*/  ULDC UR48, c[0x0][0x2f0] ;  /* 0x0000bc0000307ab9 */ /* 0x000fe20000000800 */
[----:B------:R-:W-:-:S05]  /*a8f0*/  ULDC UR34, c[0x0][0x9e0] ;  /* 0x0002780000227ab9 */ /* 0x000fca0000000800 */
.L_x_5017:
[----:B------:R-:W-:Y:S01]  /*a900*/  UIADD3 UR31, UR49, 0x1, URZ ;  /* 0x00000001311f7890 */ /* 0x000fe2000fffe03f */
[----:B------:R-:W-:-:S03]  /*a910*/  ISETP.NE.AND P2, PT, RZ, UR37, PT ;  /* 0x00000025ff007c0c */ /* 0x000fc6000bf45270 */
[----:B------:R-:W-:-:S04]  /*a920*/  UISETP.NE.AND UP0, UPT, UR31, 0x2, UPT ;  /* 0x000000021f00788c */ /* 0x000fc8000bf05270 */
[----:B------:R-:W-:Y:S02]  /*a930*/  USEL UR30, URZ, 0x1, UP0 ;  /* 0x000000013f1e7887 */ /* 0x000fe40008000000 */
[----:B------:R-:W-:Y:S02]  /*a940*/  USEL UR31, UR31, URZ, UP0 ;  /* 0x0000003f1f1f7287 */ /* 0x000fe40008000000 */
[----:B------:R-:W-:Y:S02]  /*a950*/  ULOP3.LUT UR30, UR50, UR30, URZ, 0x3c, !UPT ;  /* 0x0000001e321e7292 */ /* 0x000fe4000f8e3c3f */
[----:B------:R-:W-:Y:S10]  /*a960*/  @P2 BRA `(.L_x_4999) ;  /* 0x00000000002c2947 */ /* 0x000ff40003800000 */
[----:B------:R-:W-:Y:S05]  /*a970*/  @!P0 BRA `(.L_x_5000) ;  /* 0x0000000000048947 */ /* 0x000fea0003800000 */
[----:B------:R-:W-:Y:S01]  /*a980*/  BPT.TRAP 0x1 ;  /* 0x000000040000795c */ /* 0x000fe20000300000 */
.L_x_5000:
[----:B------:R-:W-:Y:S01]  /*a990*/  ULEA UR6, UR31, UR36, 0x3 ;  /* 0x000000241f067291 */ /* 0x000fe2000f8e183f */
[----:B------:R-:W-:-:S05]  /*a9a0*/  IMAD.U32 R0, RZ, RZ, UR30 ;  /* 0x0000001eff007e24 */ /* 0x000fca000f8e00ff */
[----:B------:R-:W-:-:S04]  /*a9b0*/  SHF.L.U32 R0, R0, 0x1f, RZ ;  /* 0x0000001f00007819 */ /* 0x000fc800000006ff */
[----:B------:R0:W1:Y:S01]  /*a9c0*/  SYNCS.PHASECHK.TRANS64.TRYWAIT P1, [UR6+0x2a830], R0 ;  /* 0x02a83000ff0075a7 */ /* 0x0000620008020146 */
[----:B------:R-:W-:Y:S05]  /*a9d0*/  @!P0 BRA `(.L_x_5001) ;  /* 0x0000000000048947 */ /* 0x000fea0003800000 */
[----:B------:R-:W-:Y:S01]  /*a9e0*/  BPT.TRAP 0x1 ;  /* 0x000000040000795c */ /* 0x000fe20000300000 */
.L_x_5001:
[----:B-1----:R-:W-:Y:S05]  /*a9f0*/  @P1 BRA `(.L_x_4999) ;  /* 0x0000000000081947 */ /* 0x002fea0003800000 */
[----:B------:R-:W1:Y:S02]  /*aa00*/  SYNCS.PHASECHK.TRANS64.TRYWAIT P1, [UR6+0x2a830], R0 ;  /* 0x02a83000ff0075a7 */ /* 0x000e640008020146 */
[----:B-1----:R-:W-:Y:S05]  /*aa10*/  @!P1 BRA `(.L_x_5002) ;  /* 0x000000b400cc9947 */ /* 0x002fea0003800000 */
.L_x_4999:
[----:B------:R2:W-:Y:S01]  /*aa20*/  BAR.SYNC.DEFER_BLOCKING R6, 0x100 ;  /* 0x000400060000751d */ /* 0x0005e20000010000 */
[----:B------:R-:W-:Y:S01]  /*aa30*/  R2UR UR24, R4 ;  /* 0x00000000041872ca */ /* 0x000fe200000e0000 */
[----:B------:R-:W-:Y:S01]  /*aa40*/  UIMAD UR26, UR31, 0x600, UR28 ;  /* 0x000006001f1a78a4 */ /* 0x000fe2000f8e021c */
[----:B------:R-:W-:-:S03]  /*aa50*/  R2UR UR25, R5 ;  /* 0x00000000051972ca */ /* 0x000fc600000e0000 */
        /* <DEDUP_REMOVED lines=29> */
[----:B--2---:R-:W-:Y:S05]  /*ac30*/  @P2 BRA `(.L_x_5003) ;  /* 0x00000000002c2947 */ /* 0x004fea0003800000 */
[----:B------:R-:W-:Y:S05]  /*ac40*/  @!P0 BRA `(.L_x_5004) ;  /* 0x0000000000048947 */ /* 0x000fea0003800000 */
[----:B------:R-:W-:Y:S01]  /*ac50*/  BPT.TRAP 0x1 ;  /* 0x000000040000795c */ /* 0x000fe20000300000 */
.L_x_5004:
[----:B------:R-:W-:Y:S01]  /*ac60*/  ULEA UR6, UR49, UR36, 0x3 ;  /* 0x0000002431067291 */ /* 0x000fe2000f8e183f */
[----:B01----:R-:W-:-:S05]  /*ac70*/  IMAD.U32 R0, RZ, RZ, UR50 ;  /* 0x00000032ff007e24 */ /* 0x003fca000f8e00ff */
[----:B------:R-:W-:-:S04]  /*ac80*/  SHF.L.U32 R0, R0, 0x1f, RZ ;  /* 0x0000001f00007819 */ /* 0x000fc800000006ff */
[----:B------:R0:W1:Y:S01]  /*ac90*/  SYNCS.PHASECHK.TRANS64.TRYWAIT P1, [UR6+0x2a850], R0 ;  /* 0x02a85000ff0075a7 */ /* 0x0000620008020146 */
[----:B------:R-:W-:Y:S05]  /*aca0*/  @!P0 BRA `(.L_x_5005) ;  /* 0x0000000000048947 */ /* 0x000fea0003800000 */
[----:B------:R-:W-:Y:S01]  /*acb0*/  BPT.TRAP 0x1 ;  /* 0x000000040000795c */ /* 0x000fe20000300000 */
.L_x_5005:
[----:B-1----:R-:W-:Y:S05]  /*acc0*/  @P1 BRA `(.L_x_5003) ;  /* 0x0000000000081947 */ /* 0x002fea0003800000 */
[----:B------:R-:W1:Y:S02]  /*acd0*/  SYNCS.PHASECHK.TRANS64.TRYWAIT P1, [UR6+0x2a850], R0 ;  /* 0x02a85000ff0075a7 */ /* 0x000e640008020146 */
[----:B-1----:R-:W-:Y:S05]  /*ace0*/  @!P1 BRA `(.L_x_5006) ;  /* 0x000000b400309947 */ /* 0x002fea0003800000 */
.L_x_5003:
        /* <DEDUP_REMOVED lines=28> */
.L_x_5007:
[----:B------:R-:W-:Y:S01]  /*aeb0*/  UISETP.NE.AND UP1, UPT, UR45, URZ, UPT ;  /* 0x0000003f2d00728c */ /* 0x000fe2000bf25270 */
[----:B------:R-:W-:Y:S01]  /*aec0*/  IMAD.MOV.U32 R12, RZ, RZ, R8 ;  /* 0x000000ffff0c7224 */ /* 0x000fe200078e0008 */
[----:B------:R-:W-:Y:S02]  /*aed0*/  UISETP.NE.AND UP0, UPT, UR44, URZ, UPT ;  /* 0x0000003f2c00728c */ /* 0x000fe4000bf05270 */
[----:B------:R-:W-:Y:S02]  /*aee0*/  ULEA UR6, UR31, UR36, 0x3 ;  /* 0x000000241f067291 */ /* 0x000fe4000f8e183f */
[----:B------:R-:W-:Y:S02]  /*aef0*/  PLOP3.LUT P1, PT, PT, PT, UP1, 0x80, 0x0 ;  /* 0x000000000000781c */ /* 0x000fe40003f2f018 */
[----:B------:R-:W-:Y:S01]  /*af00*/  PLOP3.LUT P2, PT, PT, PT, UP1, 0x80, 0x0 ;  /* 0x000000000000781c */ /* 0x000fe20003f4f018 */
[----:B------:R-:W-:Y:S02]  /*af10*/  UIADD3 UR6, UR6, 0x2a840, URZ ;  /* 0x0002a84006067890 */ /* 0x000fe4000fffe03f */
[----:B------:R-:W-:-:S02]  /*af20*/  @UP1 ULDC UR7, c[0x0][0x44c] ;  /* 0x0001130000071ab9 */ /* 0x000fc40000000800 */
[----:B------:R-:W-:-:S06]  /*af30*/  UPRMT UR6, UR29, 0x654, UR6 ;  /* 0x000006541d067896 */ /* 0x000fcc0008000006 */
[----:B01----:R-:W-:Y:S01]  /*af40*/  @P1 IMAD.HI.U32 R0, R8, UR7, RZ ;  /* 0x0000000708001c27 */ /* 0x003fe2000f8e00ff */
[----:B------:R-:W-:Y:S01]  /*af50*/  @UP1 ULDC UR7, c[0x0][0x450] ;  /* 0x0001140000071ab9 */ /* 0x000fe20000000800 */
[----:B------:R-:W-:Y:S01]  /*af60*/  PLOP3.LUT P1, PT, PT, PT, UP0, 0x40, 0x0 ;  /* 0x000000000000781c */ /* 0x000fe20003f2e808 */
[----:B------:R-:W-:Y:S02]  /*af70*/  SYNCS.ARRIVE.TRANS64.RED.A1T0 RZ, [UR6], RZ ;  /* 0x000000ffffff79a7 */ /* 0x000fe40008100406 */
[----:B------:R-:W-:Y:S01]  /*af80*/  @P2 SHF.R.U32.HI R12, RZ, UR7, R0 ;  /* 0x00000007ff0c2c19 */ /* 0x000fe20008011600 */
[----:B------:R-:W-:-:S04]  /*af90*/  IMAD.SHL.U32 R0, R11, 0x80, RZ ;  /* 0x000000800b007824 */ /* 0x000fc800078e00ff */
[----:B------:R-:W0:Y:S01]  /*afa0*/  SHFL.IDX PT, R15, R12, RZ, 0x1c1f ;  /* 0x001c1fff0c0f7589 */ /* 0x000e2200000e0000 */
[----:B------:R-:W-:-:S05]  /*afb0*/  IADD3 R14, -R0, 0x1, RZ ;  /* 0x00000001000e7810 */ /* 0x000fca0007ffe1ff */
[----:B------:R-:W-:-:S04]  /*afc0*/  IMAD R13, R7, -0x2, R14 ;  /* 0xfffffffe070d7824 */ /* 0x000fc800078e020e */
[----:B------:R-:W-:-:S04]  /*afd0*/  IMAD R13, R16, UR48, R13 ;  /* 0x00000030100d7c24 */ /* 0x000fc8000f8e020d */
[----:B------:R-:W-:-:S04]  /*afe0*/  VIADD R13, R13, -UR35 ;  /* 0x800000230d0d7c36 */ /* 0x000fc80008000000 */
[C---:B------:R-:W-:Y:S02]  /*aff0*/  VIADD R22, R13.reuse, UR34 ;  /* 0x000000220d167c36 */ /* 0x040fe40008000000 */
[----:B------:R-:W-:Y:S02]  /*b000*/  VIADD R184, R13, UR32 ;  /* 0x000000200db87c36 */ /* 0x000fe40008000000 */
[--C-:B0-----:R-:W-:Y:S02]  /*b010*/  IMAD.IADD R14, R22, 0x1, R15.reuse ;  /* 0x00000001160e7824 */ /* 0x101fe400078e020f */
        /* <DEDUP_REMOVED lines=15> */
.L_x_5010:
[----:B------:R-:W-:-:S05]  /*b110*/  IMAD.U32 R15, RZ, RZ, UR33 ;  /* 0x00000021ff0f7e24 */ /* 0x000fca000f8e00ff */
[----:B------:R-:W-:-:S13]  /*b120*/  ISETP.NE.AND P1, PT, R15, 0x1, PT ;  /* 0x000000010f00780c */ /* 0x000fda0003f25270 */
[----:B------:R-:W0:Y:S02]  /*b130*/  @P1 LDC.64 R20, c[0x0][0x9e8] ;  /* 0x00027a00ff141b82 */ /* 0x000e240000000a00 */
[----:B0-----:R-:W-:-:S05]  /*b140*/  @P1 IMAD.HI.U32 R20, R13, R20, RZ ;  /* 0x000000140d141227 */ /* 0x001fca00078e00ff */
[----:B------:R-:W-:-:S07]  /*b150*/  @P1 SHF.R.U32.HI R13, RZ, R21, R20 ;  /* 0x00000015ff0d1219 */ /* 0x000fce0000011614 */
.L_x_5011:
[----:B------:R-:W-:Y:S05]  /*b160*/  BSYNC B0 ;  /* 0x0000000000007941 */ /* 0x000fea0003800000 */
.L_x_5009:
[----:B------:R-:W-:-:S04]  /*b170*/  IMAD R20, R13, R15, -R0 ;  /* 0x0000000f0d147224 */ /* 0x000fc800078e0a00 */
[----:B------:R-:W-:-:S05]  /*b180*/  IMAD R13, R7, -0x2, R20 ;  /* 0xfffffffe070d7824 */ /* 0x000fca00078e0214 */
[----:B------:R-:W-:Y:S02]  /*b190*/  VIADDMNMX R14, R13, R15, R14, PT ;  /* 0x0000000f0d0e7246 */ /* 0x000fe4000380010e */
[----:B------:R-:W-:-:S07]  /*b1a0*/  VIMNMX R18, R18, R13, !PT ;  /* 0x0000000d12127248 */ /* 0x000fce0007fe0100 */
.L_x_5008:
        /* <DEDUP_REMOVED lines=116> */
.L_x_5014:
[----:B------:R-:W-:-:S05]  /*b8f0*/  IMAD.U32 R14, RZ, RZ, UR33 ;  /* 0x00000021ff0e7e24 */ /* 0x000fca000f8e00ff */
[----:B------:R-:W-:-:S13]  /*b900*/  ISETP.NE.AND P2, PT, R14, 0x1, PT ;  /* 0x000000010e00780c */ /* 0x000fda0003f45270 */
[----:B------:R-:W0:Y:S02]  /*b910*/  @P2 LDC.64 R190, c[0x0][0x9e8] ;  /* 0x00027a00ffbe2b82 */ /* 0x000e240000000a00 */
[----:B0-----:R-:W-:-:S05]  /*b920*/  @P2 IMAD.HI.U32 R12, R193, R190, RZ ;  /* 0x000000bec10c2227 */ /* 0x001fca00078e00ff */
[----:B------:R-:W-:-:S07]  /*b930*/  @P2 SHF.R.U32.HI R193, RZ, R191, R12 ;  /* 0x000000bfffc12219 */ /* 0x000fce000001160c */
.L_x_5015:
[----:B------:R-:W-:Y:S05]  /*b940*/  BSYNC B0 ;  /* 0x0000000000007941 */ /* 0x000fea0003800000 */
.L_x_5013:
[----:B------:R-:W-:-:S04]  /*b950*/  IMAD R0, R193, R14, -R0 ;  /* 0x0000000ec1007224 */ /* 0x000fc800078e0a00 */
[----:B------:R-:W-:-:S05]  /*b960*/  IMAD R0, R7, -0x2, R0 ;  /* 0xfffffffe07007824 */ /* 0x000fca00078e0200 */
[----:B------:R-:W-:Y:S02]  /*b970*/  VIADDMNMX R129, R0, R14, R129, PT ;  /* 0x0000000e00817246 */ /* 0x000fe40003800181 */
[----:B------:R-:W-:-:S07]  /*b980*/  VIMNMX R132, R132, R0, !PT ;  /* 0x0000000084847248 */ /* 0x000fce0007fe0100 */
.L_x_5012:
        /* <DEDUP_REMOVED lines=265> */
[----:B------:R-:W3:Y:S01]  /*ca20*/  MUFU.EX2 R123, R123 ;  /* 0x0000007b007b7308 */ /* 0x000ee20000000800 */
        /* <DEDUP_REMOVED lines=8> */
[----:B---3--:R-:W-:-:S01]  /*cab0*/  FADD.FTZ R159, R123, R172 ;  /* 0x000000ac7b9f7221 */ /* 0x008fc20000010000 */
[----:B------:R-:W-:-:S04]  /*cac0*/  FADD.FTZ R3, R19, R2 ;  /* 0x0000000213037221 */ /* 0x000fc80000010000 */
[----:B------:R-:W-:Y:S02]  /*cad0*/  FADD.FTZ R2, R20, R3 ;  /* 0x0000000314027221 */ /* 0x000fe40000010000 */
[----:B------:R-:W3:Y:S01]  /*cae0*/  MUFU.EX2 R130, R130 ;  /* 0x0000008200827308 */ /* 0x000ee20000000800 */
[----:B-1----:R-:W-:-:S01]  /*caf0*/  FADD.FTZ R172, R126, R159 ;  /* 0x0000009f7eac7221 */ /* 0x002fc20000010000 */
[--C-:B------:R-:W-:Y:S01]  /*cb00*/  FFMA.FTZ R159, R162, UR39, -R164.reuse ;  /* 0x00000027a29f7c23 */ /* 0x100fe200080108a4 */
[----:B------:R-:W-:-:S01]  /*cb10*/  FFMA.FTZ R162, R163, UR39, -R164 ;  /* 0x00000027a3a27c23 */ /* 0x000fc200080108a4 */
[----:B------:R-:W-:-:S04]  /*cb20*/  FADD.FTZ R3, R21, R2 ;  /* 0x0000000215037221 */ /* 0x000fc80000010000 */
[----:B------:R-:W1:Y:S01]  /*cb30*/  MUFU.EX2 R131, R131 ;  /* 0x0000008300837308 */ /* 0x000e620000000800 */
[----:B------:R-:W-:-:S04]  /*cb40*/  FADD.FTZ R2, R22, R3 ;  /* 0x0000000316027221 */ /* 0x000fc80000010000 */
[----:B------:R-:W-:-:S03]  /*cb50*/  FADD.FTZ R3, R23, R2 ;  /* 0x0000000217037221 */ /* 0x000fc60000010000 */
[----:B------:R-:W4:Y:S01]  /*cb60*/  MUFU.EX2 R134, R134 ;  /* 0x0000008600867308 */ /* 0x000f220000000800 */
[----:B------:R-:W-:-:S04]  /*cb70*/  FADD.FTZ R2, R120, R3 ;  /* 0x0000000378027221 */ /* 0x000fc80000010000 */
[----:B------:R-:W-:-:S03]  /*cb80*/  FADD.FTZ R3, R121, R2 ;  /* 0x0000000279037221 */ /* 0x000fc60000010000 */
[----:B------:R-:W5:Y:S01]  /*cb90*/  MUFU.EX2 R135, R135 ;  /* 0x0000008700877308 */ /* 0x000f620000000800 */
[----:B------:R-:W-:-:S07]  /*cba0*/  FADD.FTZ R3, R122, R3 ;  /* 0x000000037a037221 */ /* 0x000fce0000010000 */
[----:B------:R0:W-:Y:S08]  /*cbb0*/  MUFU.EX2 R10, R169 ;  /* 0x000000a9000a7308 */ /* 0x0001f00000000800 */
[----:B------:R-:W2:Y:S01]  /*cbc0*/  MUFU.EX2 R138, R138 ;  /* 0x0000008a008a7308 */ /* 0x000ea20000000800 */
[----:B0-----:R-:W-:-:S04]  /*cbd0*/  FADD.FTZ R169, R127, R172 ;  /* 0x000000ac7fa97221 */ /* 0x001fc80000010000 */
[----:B---3--:R-:W-:-:S03]  /*cbe0*/  FADD.FTZ R172, R130, R169 ;  /* 0x000000a982ac7221 */ /* 0x008fc60000010000 */
[----:B------:R-:W0:Y:S01]  /*cbf0*/  MUFU.EX2 R139, R139 ;  /* 0x0000008b008b7308 */ /* 0x000e220000000800 */
[----:B-1----:R-:W-:-:S04]  /*cc00*/  FADD.FTZ R163, R131, R172 ;  /* 0x000000ac83a37221 */ /* 0x002fc80000010000 */
[----:B----4-:R-:W-:Y:S01]  /*cc10*/  FADD.FTZ R172, R134, R163 ;  /* 0x000000a386ac7221 */ /* 0x010fe20000010000 */
[----:B------:R-:W-:-:S01]  /*cc20*/  FFMA.FTZ R163, R166, UR39, -R164 ;  /* 0x00000027a6a37c23 */ /* 0x000fc200080108a4 */
[----:B------:R-:W-:Y:S01]  /*cc30*/  FFMA.FTZ R166, R167, UR39, -R164 ;  /* 0x00000027a7a67c23 */ /* 0x000fe200080108a4 */
[----:B------:R-:W1:Y:S01]  /*cc40*/  MUFU.EX2 R142, R142 ;  /* 0x0000008e008e7308 */ /* 0x000e620000000800 */
[----:B-----5:R-:W-:-:S04]  /*cc50*/  FADD.FTZ R169, R135, R172 ;  /* 0x000000ac87a97221 */ /* 0x020fc80000010000 */
[----:B--2---:R-:W-:-:S03]  /*cc60*/  FADD.FTZ R172, R138, R169 ;  /* 0x000000a98aac7221 */ /* 0x004fc60000010000 */
        /* <DEDUP_REMOVED lines=76> */
.L_x_5016:
        /* <DEDUP_REMOVED lines=139> */
.L_x_4998:
[----:B------:R-:W-:Y:S06]  /*d9e0*/  BAR.ARV 0x8, 0x180 ;  /* 0x0206000000007b1d */ /* 0x000fec0000002000 */
[----:B------:R-:W-:Y:S05]  /*d9f0*/  @!P0 BRA `(.L_x_5018) ;  /* 0x0000000000048947 */ /* 0x000fea0003800000 */
[----:B------:R-:W-:Y:S01]  /*da00*/  BPT.TRAP 0x1 ;  /* 0x000000040000795c */ /* 0x000fe20000300000 */
.L_x_5018:
[----:B------:R-:W-:Y:S01]  /*da10*/  ULEA UR9, UR31, UR36, 0x3 ;  /* 0x000000241f097291 */ /* 0x000fe2000f8e183f */
[----:B------:R-:W-:-:S05]  /*da20*/  IMAD.U32 R4, RZ, RZ, UR30 ;  /* 0x0000001eff047e24 */ /* 0x000fca000f8e00ff */
[----:B------:R-:W-:-:S04]  /*da30*/  SHF.L.U32 R4, R4, 0x1f, RZ ;  /* 0x0000001f04047819 */ /* 0x000fc800000006ff */
[----:B------:R0:W1:Y:S01]  /*da40*/  SYNCS.PHASECHK.TRANS64.TRYWAIT P1, [UR9+0x2a850], R4 ;  /* 0x02a85004ff0075a7 */ /* 0x0000620008020149 */
[----:B------:R-:W-:Y:S05]  /*da50*/  @!P0 BRA `(.L_x_5019) ;  /* 0x0000000000048947 */ /* 0x000fea0003800000 */
[----:B------:R-:W-:Y:S01]  /*da60*/  BPT.TRAP 0x1 ;  /* 0x000000040000795c */ /* 0x000fe20000300000 */
.L_x_5019:
[----:B-1----:R-:W-:Y:S05]  /*da70*/  @P1 BRA `(.L_x_5020) ;  /* 0x0000000000081947 */ /* 0x002fea0003800000 */
[----:B------:R-:W1:Y:S02]  /*da80*/  SYNCS.PHASECHK.TRANS64.TRYWAIT P1, [UR9+0x2a850], R4 ;  /* 0x02a85004ff0075a7 */ /* 0x000e640008020149 */
[----:B-1----:R-:W-:Y:S05]  /*da90*/  @!P1 BRA `(.L_x_5021) ;  /* 0x0000008400dc9947 */ /* 0x002fea0003800000 */
.L_x_5020:
[----:B------:R-:W-:Y:S01]  /*daa0*/  UIADD3 UR36, UR36, 0x400, URZ ;  /* 0x0000040024247890 */ /* 0x000fe2000fffe03f */
[----:B------:R-:W-:Y:S01]  /*dab0*/  WARPGROUP.ARRIVE ;  /* 0x00000000000079c5 */ /* 0x000fe20000000000 */
[----:B------:R-:W-:Y:S01]  /*dac0*/  UMOV UR7, 0x40000040 ;  /* 0x4000004000077882 */ /* 0x000fe20000000000 */
[----:B------:R-:W-:Y:S01]  /*dad0*/  ULDC.64 UR10, c[0x0][0x9a0] ;  /* 0x00026800000a7ab9 */ /* 0x000fe20000000a00 */
[----:B------:R-:W-:Y:S01]  /*dae0*/  USHF.R.U32.HI UR36, URZ, 0x4, UR36 ;  /* 0x000000043f247899 */ /* 0x000fe20008011624 */
[----:B------:R-:W-:Y:S01]  /*daf0*/  IMAD.MOV.U32 R6, RZ, RZ, 0x3f800000 ;  /* 0x3f800000ff067424 */ /* 0x000fe200078e00ff */
[----:B------:R-:W-:Y:S02]  /*db00*/  UISETP.NE.U32.AND UP0, UPT, UR10, URZ, UPT ;  /* 0x0000003f0a00728c */ /* 0x000fe4000bf05070 */
[----:B------:R-:W-:Y:S02]  /*db10*/  ULOP3.LUT UR36, UR36, 0x3fff, URZ, 0xc0, !UPT ;  /* 0x00003fff24247892 */ /* 0x000fe4000f8ec03f */
[----:B------:R-:W-:-:S02]  /*db20*/  UISETP.NE.AND.EX UP0, UPT, UR11, URZ, UPT, UP0 ;  /* 0x0000003f0b00728c */ /* 0x000fc4000bf05300 */
[----:B------:R-:W-:-:S04]  /*db30*/  ULOP3.LUT UR8, UR36, 0x10000, URZ, 0xfc, !UPT ;  /* 0x0001000024087892 */ /* 0x000fc8000f8efc3f */
[----:B------:R-:W-:Y:S01]  /*db40*/  UIMAD UR8, UR31, 0x600, UR8 ;  /* 0x000006001f0878a4 */ /* 0x000fe2000f8e0208 */
[----:B------:R-:W-:-:S03]  /*db50*/  PLOP3.LUT P1, PT, PT, PT, UP0, 0x80, 0x0 ;  /* 0x000000000000781c */ /* 0x000fc60003f2f008 */
[----:B------:R-:W-:Y:S01]  /*db60*/  UIADD3 UR4, UR8, 0x2, URZ ;  /* 0x0000000208047890 */ /* 0x000fe2000fffe03f */
[----:B------:R-:W-:Y:S02]  /*db70*/  @UP0 ULDC.64 UR12, c[0x0][0x9c8] ;  /* 0x00027200000c0ab9 */ /* 0x000fe40000000a00 */
[----:B------:R-:W-:-:S06]  /*db80*/  UMOV UR6, UR8 ;  /* 0x0000000800067c82 */ /* 0x000fcc0008000000 */
[----:B------:R-:W-:Y:S01]  /*db90*/  QGMMA.64x192x32.F32.E4M3.E4M3 R24, R196, gdesc[UR4], R24, gsb0 ;  /* 0x02e00004c4187df3 */ /* 0x000fe20008000818 */
[----:B------:R-:W-:Y:S01]  /*dba0*/  UMOV UR7, 0x40000040 ;  /* 0x4000004000077882 */ /* 0x000fe20000000000 */
[----:B------:R-:W-:Y:S01]  /*dbb0*/  UMOV UR6, UR4 ;  /* 0x0000000400067c82 */ /* 0x000fe20008000000 */
        /* <DEDUP_REMOVED lines=33> */
[----:B------:R-:W-:Y:S02]  /*ddd0*/  IMAD.MOV.U32 R5, RZ, RZ, RZ ;  /* 0x000000ffff057224 */ /* 0x000fe400078e00ff */
[----:B-1----:R-:W-:Y:S01]  /*dde0*/  FADD.FTZ R7, R8, R7 ;  /* 0x0000000708077221 */ /* 0x002fe20000010000 */
[----:B0-----:R-:W-:-:S04]  /*ddf0*/  FADD.FTZ R10, R9, R4 ;  /* 0x00000004090a7221 */ /* 0x001fc80000010000 */
[C---:B------:R-:W-:Y:S01]  /*de00*/  FSETP.NE.FTZ.AND P1, PT, R7.reuse, RZ, PT ;  /* 0x000000ff0700720b */ /* 0x040fe20003f35000 */
[----:B------:R-:W-:Y:S01]  /*de10*/  FMUL.FTZ R11, R7, 0.00390625 ;  /* 0x3b800000070b7820 */ /* 0x000fe20000410000 */
[----:B------:R-:W-:-:S04]  /*de20*/  FMUL.FTZ R13, R10, 0.00390625 ;  /* 0x3b8000000a0d7820 */ /* 0x000fc80000410000 */
        /* <DEDUP_REMOVED lines=26> */
.L_x_5022:
        /* <DEDUP_REMOVED lines=14> */
[----:B------:R-:W-:Y:S01]  /*e0b0*/  FMUL.FTZ R52, R65, R5 ;  /* 0x0000000541347220 */ /* 0x000fe20000410000 */
        /* <DEDUP_REMOVED lines=84> */
[----:B------:R-:W-:-:S08]  /*e600*/  FMUL.FTZ R115, R115, R9 ;  /* 0x0000000973737220 */ /* 0x000fd00000410000 */
.L_x_4944:
        /* <DEDUP_REMOVED lines=24> */
[----:B------:R-:W-:Y:S01]  /*e790*/  UIADD3 UR9, UR5, UR9, URZ ;  /* 0x0000000905097290 */ /* 0x000fe2000fffe03f */
[----:B------:R-:W-:Y:S01]  /*e7a0*/  LEA.HI R5, R4, R67, RZ, 0x7 ;  /* 0x0000004304057211 */ /* 0x000fe200078f38ff */
[----:B------:R-:W-:Y:S01]  /*e7b0*/  UIMAD UR8, UR41, UR11, UR8 ;  /* 0x0000000b290872a4 */ /* 0x000fe2000f8e0208 */
[----:B------:R-:W-:-:S02]  /*e7c0*/  SEL R132, R78, R79, P0 ;  /* 0x0000004f4e847207 */ /* 0x000fc40000000000 */
[----:B------:R-:W-:Y:S01]  /*e7d0*/  LOP3.LUT R6, R5, 0xffffff80, RZ, 0xc0, !PT ;  /* 0xffffff8005067812 */ /* 0x000fe200078ec0ff */
[----:B------:R-:W-:Y:S01]  /*e7e0*/  UIADD3 UR8, UR7, UR8, URZ ;  /* 0x0000000807087290 */ /* 0x000fe2000fffe03f */
[----:B------:R-:W-:Y:S02]  /*e7f0*/  SEL R82, R79, R78, P0 ;  /* 0x0000004e4f527207 */ /* 0x000fe40000000000 */
[----:B------:R-:W-:Y:S02]  /*e800*/  SEL R128, R86, R87, P0 ;  /* 0x0000005756807207 */ /* 0x000fe40000000000 */
[----:B------:R-:W-:Y:S01]  /*e810*/  SEL R78, R87, R86, P0 ;  /* 0x00000056574e7207 */ /* 0x000fe20000000000 */
[----:B------:R-:W-:Y:S01]  /*e820*/  IMAD.IADD R86, R67, 0x1, -R6 ;  /* 0x0000000143567824 */ /* 0x000fe200078e0a06 */
[----:B------:R-:W-:Y:S02]  /*e830*/  SEL R148, R56, R7, P0 ;  /* 0x0000000738947207 */ /* 0x000fe40000000000 */
[----:B------:R-:W-:-:S02]  /*e840*/  SEL R56, R7, R56, P0 ;  /* 0x0000003807387207 */ /* 0x000fc40000000000 */
[----:B------:R-:W-:Y:S02]  /*e850*/  SEL R144, R15, R58, P0 ;  /* 0x0000003a0f907207 */ /* 0x000fe40000000000 */
[----:B------:R-:W-:Y:S02]  /*e860*/  SHF.R.S32.HI R7, RZ, 0x1f, R86 ;  /* 0x0000001fff077819 */ /* 0x000fe40000011456 */
[----:B------:R-:W-:Y:S02]  /*e870*/  SEL R58, R58, R15, P0 ;  /* 0x0000000f3a3a7207 */ /* 0x000fe40000000000 */
[----:B------:R-:W-:Y:S02]  /*e880*/  SHF.R.S32.HI R15, RZ, 0x7, R5 ;  /* 0x00000007ff0f7819 */ /* 0x000fe40000011405 */
[----:B------:R-:W-:Y:S02]  /*e890*/  LEA.HI R6, R4, R67, RZ, 0x2 ;  /* 0x0000004304067211 */ /* 0x000fe400078f10ff */
[----:B------:R-:W-:-:S02]  /*e8a0*/  LEA.HI R31, R7, R86, RZ, 0x2 ;  /* 0x00000056071f7211 */ /* 0x000fc400078f10ff */
        /* <DEDUP_REMOVED lines=8> */
[----:B------:R-:W-:Y:S02]  /*e930*/  LOP3.LUT R38, R6, 0xfffffffc, RZ, 0xc0, !PT ;  /* 0xfffffffc06267812 */ /* 0x000fe400078ec0ff */
[--C-:B------:R-:W-:Y:S02]  /*e940*/  SHF.R.S32.HI R5, RZ, 0x2, R31.reuse ;  /* 0x00000002ff057819 */ /* 0x100fe4000001141f */
[----:B------:R-:W-:Y:S01]  /*e950*/  SHF.R.S32.HI R6, RZ, 0x1f, R31 ;  /* 0x0000001fff067819 */ /* 0x000fe2000001141f */
[----:B------:R-:W-:Y:S01]  /*e960*/  IMAD.IADD R67, R67, 0x1, -R38 ;  /* 0x0000000143437824 */ /* 0x000fe200078e0a26 */
[----:B------:R-:W-:Y:S02]  /*e970*/  LOP3.LUT R4, R4, 0x3fffffe, RZ, 0xc0, !PT ;  /* 0x03fffffe04047812 */ /* 0x000fe400078ec0ff */
[----:B------:R-:W-:-:S02]  /*e980*/  LEA.HI R6, R6, R5, RZ, 0x3 ;  /* 0x0000000506067211 */ /* 0x000fc400078f18ff */
[----:B------:R-:W-:Y:S01]  /*e990*/  SEL R180, R21, R20, P0 ;  /* 0x0000001415b47207 */ /* 0x000fe20000000000 */
[----:B------:R-:W-:Y:S01]  /*e9a0*/  IMAD.IADD R15, R15, 0x1, -R4 ;  /* 0x000000010f0f7824 */ /* 0x000fe200078e0a04 */
[----:B------:R-:W-:Y:S02]  /*e9b0*/  SEL R156, R104, R123, P0 ;  /* 0x0000007b689c7207 */ /* 0x000fe40000000000 */
[----:B------:R-:W-:Y:S02]  /*e9c0*/  SEL R52, R123, R104, P0 ;  /* 0x000000687b347207 */ /* 0x000fe40000000000 */
[----:B------:R-:W-:Y:S01]  /*e9d0*/  LOP3.LUT R4, R6, 0xfffffff8, RZ, 0xc0, !PT ;  /* 0xfffffff806047812 */ /* 0x000fe200078ec0ff */
[----:B------:R-:W-:Y:S01]  /*e9e0*/  IMAD.U32 R6, RZ, RZ, UR4 ;  /* 0x00000004ff067e24 */ /* 0x000fe2000f8e00ff */
[----:B------:R-:W-:Y:S01]  /*e9f0*/  SEL R21, R20, R21, P0 ;  /* 0x0000001514157207 */ /* 0x000fe20000000000 */
[----:B------:R-:W1:Y:S01]  /*ea00*/  S2UR UR4, SR_CTAID.Y ;  /* 0x00000000000479c3 */ /* 0x000e620000002600 */
[----:B------:R-:W-:Y:S01]  /*ea10*/  SEL R138, R54, R55, P0 ;  /* 0x00000037368a7207 */ /* 0x000fe20000000000 */
[----:B------:R-:W-:Y:S01]  /*ea20*/  IMAD.IADD R4, R5, 0x1, -R4 ;  /* 0x0000000105047824 */ /* 0x000fe200078e0a04 */
[----:B------:R-:W-:-:S02]  /*ea30*/  SEL R104, R55, R54, P0 ;  /* 0x0000003637687207 */ /* 0x000fc40000000000 */
[----:B------:R-:W-:Y:S02]  /*ea40*/  SEL R176, R24, R57, P0 ;  /* 0x0000003918b07207 */ /* 0x000fe40000000000 */
[----:B------:R-:W-:Y:S02]  /*ea50*/  SEL R20, R57, R24, P0 ;  /* 0x0000001839147207 */ /* 0x000fe40000000000 */
[----:B------:R-:W-:Y:S02]  /*ea60*/  SEL R54, R65, R68, P0 ;  /* 0x0000004441367207 */ /* 0x000fe40000000000 */
[----:B------:R-:W-:Y:S02]  /*ea70*/  LEA.HI R7, R7, R86, RZ, 0x5 ;  /* 0x0000005607077211 */ /* 0x000fe400078f28ff */
        /* <DEDUP_REMOVED lines=12> */
[----:B------:R-:W-:Y:S02]  /*eb40*/  SHF.R.S32.HI R7, RZ, 0x5, R7 ;  /* 0x00000005ff077819 */ /* 0x000fe40000011407 */
[----:B------:R-:W-:-:S02]  /*eb50*/  LEA.HI R5, R67, R67, RZ, 0x1 ;  /* 0x0000004343057211 */ /* 0x000fc400078f08ff */
        /* <DEDUP_REMOVED lines=22> */
[----:B------:R-:W3:Y:S01]  /*ecc0*/  LDC R109, c[0x0][0xbe8] ;  /* 0x0002fa00ff6d7b82 */ /* 0x000ee20000000800 */
[----:B------:R-:W-:-:S02]  /*ecd0*/  SEL R60, R43, R42, P0 ;  /* 0x0000002a2b3c7207 */ /* 0x000fc40000000000 */
[----:B------:R-:W-:Y:S02]  /*ece0*/  SEL R166, R84, R85, P0 ;  /* 0x0000005554a67207 */ /* 0x000fe40000000000 */
[----:B------:R-:W-:Y:S01]  /*ecf0*/  LOP3.LUT R42, R5, 0x1ffffffe, RZ, 0xc0, !PT ;  /* 0x1ffffffe052a7812 */ /* 0x000fe200078ec0ff */
[----:B------:R-:W-:Y:S01]  /*ed00*/  IMAD.U32 R5, RZ, RZ, UR7 ;  /* 0x00000007ff057e24 */ /* 0x000fe2000f8e00ff */
[----:B------:R-:W-:Y:S01]  /*ed10*/  SEL R152, R116, R117, P0 ;  /* 0x0000007574987207 */ /* 0x000fe20000000000 */
[----:B------:R-:W-:Y:S01]  /*ed20*/  IMAD.U32 R5, RZ, RZ, UR8 ;  /* 0x00000008ff057e24 */ /* 0x000fe2000f8e00ff */
[----:B------:R-:W-:Y:S01]  /*ed30*/  SEL R57, R117, R116, P0 ;  /* 0x0000007475397207 */ /* 0x000fe20000000000 */
[----:B------:R-:W-:Y:S01]  /*ed40*/  IMAD.IADD R42, R67, 0x1, -R42 ;  /* 0x00000001432a7824 */ /* 0x000fe200078e0a2a */
        /* <DEDUP_REMOVED lines=13> */
[----:B------:R-:W-:Y:S01]  /*ee20*/  IMAD R48, R42, 0x8, R15 ;  /* 0x000000082a307824 */ /* 0x000fe200078e020f */
[----:B------:R-:W-:Y:S02]  /*ee30*/  SEL R158, R100, R101, P0 ;  /* 0x00000065649e7207 */ /* 0x000fe40000000000 */
[----:B------:R-:W-:Y:S01]  /*ee40*/  SEL R49, R101, R100, P0 ;  /* 0x0000006465317207 */ /* 0x000fe20000000000 */
[----:B0-----:R-:W-:Y:S01]  /*ee50*/  IMAD R48, R29, 0x80, R48 ;  /* 0x000000801d307824 */ /* 0x001fe200078e0230 */
[----:B------:R-:W-:Y:S02]  /*ee60*/  SEL R154, R122, R105, P0 ;  /* 0x000000697a9a7207 */ /* 0x000fe40000000000 */
[----:B------:R-:W-:-:S02]  /*ee70*/  SEL R41, R105, R122, P0 ;  /* 0x0000007a69297207 */ /* 0x000fc40000000000 */
[----:B------:R-:W-:Y:S02]  /*ee80*/  SEL R122, R110, R111, P0 ;  /* 0x0000006f6e7a7207 */ /* 0x000fe40000000000 */
[----:B------:R-:W-:Y:S02]  /*ee90*/  SEL R79, R111, R110, P0 ;  /* 0x0000006e6f4f7207 */ /* 0x000fe40000000000 */
[----:B------:R-:W-:Y:S02]  /*eea0*/  SEL R95, R88, R69, P0 ;  /* 0x00000045585f7207 */ /* 0x000fe40000000000 */
[----:B------:R-:W-:Y:S02]  /*eeb0*/  SEL R126, R94, R89, P0 ;  /* 0x000000595e7e7207 */ /* 0x000fe40000000000 */
[----:B------:R-:W-:Y:S01]  /*eec0*/  SEL R87, R89, R94, P0 ;  /* 0x0000005e59577207 */ /* 0x000fe20000000000 */
[----:B------:R-:W-:Y:S01]  /*eed0*/  IMAD R94, R29, 0x80, R15 ;  /* 0x000000801d5e7824 */ /* 0x000fe200078e020f */
        /* <DEDUP_REMOVED lines=14> */
[----:B---3--:R-:W-:Y:S02]  /*efc0*/  ISETP.NE.AND P2, PT, R109, 0x1, PT ;  /* 0x000000016d00780c */ /* 0x008fe40003f45270 */
[----:B------:R-:W-:Y:S02]  /*efd0*/  SEL R64, R35, R64, P0 ;  /* 0x0000004023407207 */ /* 0x000fe40000000000 */
[----:B------:R-:W-:Y:S02]  /*efe0*/  SEL R96, R106, R107, P0 ;  /* 0x0000006b6a607207 */ /* 0x000fe40000000000 */
[----:B------:R-:W-:Y:S02]  /*eff0*/  SEL R85, R107, R106, P0 ;  /* 0x0000006a6b557207 */ /* 0x000fe40000000000 */
[----:B------:R-:W-:-:S02]  /*f000*/  SEL R83, R108, R83, P0 ;  /* 0x000000536c537207 */ /* 0x000fc40000000000 */
[----:B------:R-:W-:Y:S02]  /*f010*/  LOP3.LUT R31, R31, 0x7ffffffc, RZ, 0xc0, !PT ;  /* 0x7ffffffc1f1f7812 */ /* 0x000fe400078ec0ff */
[----:B------:R-:W-:-:S03]  /*f020*/  LOP3.LUT P1, RZ, R86, 0x3, RZ, 0xc0, !PT ;  /* 0x0000000356ff7812 */ /* 0x000fc6000782c0ff */
[----:B------:R-:W-:-:S04]  /*f030*/  IMAD.IADD R86, R86, 0x1, -R31 ;  /* 0x0000000156567824 */ /* 0x000fc800078e0a1f */
[----:B------:R-:W-:Y:S01]  /*f040*/  IMAD.SHL.U32 R86, R86, 0x2, RZ ;  /* 0x0000000256567824 */ /* 0x000fe200078e00ff */
        /* <DEDUP_REMOVED lines=34> */
[----:B------:R2:W-:Y:S04]  /*f270*/  SHFL.IDX PT, R121, R59, R68, 0x1c1f ;  /* 0x001c1f443b797589 */ /* 0x0005e800000e0000 */
        /* <DEDUP_REMOVED lines=8> */
[----:B------:R2:W-:Y:S04]  /*f300*/  SHFL.IDX PT, R126, R61, R68, 0x1c1f ;  /* 0x001c1f443d7e7589 */ /* 0x0005e800000e0000 */
[----:B------:R3:W-:Y:S04]  /*f310*/  SHFL.IDX PT, R128, R63, R68, 0x1c1f ;  /* 0x001c1f443f807589 */ /* 0x0007e800000e0000 */
[----:B------:R4:W-:Y:S01]  /*f320*/  SHFL.IDX PT, R125, R60, R68, 0x1c1f ;  /* 0x001c1f443c7d7589 */ /* 0x0009e200000e0000 */
[----:B--2---:R-:W-:-:S03]  /*f330*/  SEL R61, R114, R27, P0 ;  /* 0x0000001b723d7207 */ /* 0x004fc60000000000 */
[----:B------:R2:W-:Y:S01]  /*f340*/  SHFL.IDX PT, R105, R62, R68, 0x1c1f ;  /* 0x001c1f443e697589 */ /* 0x0005e200000e0000 */
[----:B---3--:R-:W-:-:S03]  /*f350*/  SEL R63, R27, R114, P0 ;  /* 0x000000721b3f7207 */ /* 0x008fc60000000000 */
[----:B------:R-:W-:Y:S01]  /*f360*/  SHFL.IDX PT, R71, R30, R9, 0x1c1f ;  /* 0x001c1f091e477589 */ /* 0x000fe200000e0000 */
[----:B0-----:R-:W-:Y:S02]  /*f370*/  SEL R27, R118, R13, P0 ;  /* 0x0000000d761b7207 */ /* 0x001fe40000000000 */
[----:B----4-:R-:W-:Y:S01]  /*f380*/  SEL R60, R115, R24, P0 ;  /* 0x00000018733c7207 */ /* 0x010fe20000000000 */
[----:B------:R-:W0:Y:S01]  /*f390*/  SHFL.IDX PT, R74, R19, R68, 0x1c1f ;  /* 0x001c1f44134a7589 */ /* 0x000e2200000e0000 */
[----:B--2---:R-:W-:-:S03]  /*f3a0*/  SEL R62, R24, R115, P0 ;  /* 0x00000073183e7207 */ /* 0x004fc60000000000 */
[----:B------:R-:W-:Y:S01]  /*f3b0*/  SHFL.IDX PT, R110, R178, R9, 0x1c1f ;  /* 0x001c1f09b26e7589 */ /* 0x000fe200000e0000 */
[----:B------:R-:W2:Y:S01]  /*f3c0*/  LDC.64 R114, c[0x0][0xbd8] ;  /* 0x0002f600ff727b82 */ /* 0x000ea20000000a00 */
[----:B------:R-:W-:Y:S02]  /*f3d0*/  SEL R24, R32, R119, P0 ;  /* 0x0000007720187207 */ /* 0x000fe40000000000 */
[----:B------:R-:W-:Y:S04]  /*f3e0*/  SHFL.IDX PT, R23, R23, R68, 0x1c1f ;  /* 0x001c1f4417177589 */ /* 0x000fe800000e0000 */
[----:B------:R-:W-:Y:S04]  /*f3f0*/  SHFL.IDX PT, R14, R124, R9, 0x1c1f ;  /* 0x001c1f097c0e7589 */ /* 0x000fe800000e0000 */
[----:B------:R-:W-:Y:S04]  /*f400*/  SHFL.IDX PT, R35, R156, R9, 0x1c1f ;  /* 0x001c1f099c237589 */ /* 0x000fe800000e0000 */
[----:B------:R-:W-:Y:S04]  /*f410*/  SHFL.IDX PT, R16, R52, R68, 0x1c1f ;  /* 0x001c1f4434107589 */ /* 0x000fe800000e0000 */
[----:B------:R3:W-:Y:S01]  /*f420*/  SHFL.IDX PT, R124, R56, R68, 0x1c1f ;  /* 0x001c1f44387c7589 */ /* 0x0007e200000e0000 */
[----:B0-----:R-:W-:-:S03]  /*f430*/  SEL R91, R71, R74, P0 ;  /* 0x0000004a475b7207 */ /* 0x001fc60000000000 */
[----:B------:R0:W-:Y:S04]  /*f440*/  SHFL.IDX PT, R123, R58, R68, 0x1c1f ;  /* 0x001c1f443a7b7589 */ /* 0x0001e800000e0000 */
[----:B------:R-:W-:Y:S01]  /*f450*/  SHFL.IDX PT, R73, R36, R9, 0x1c1f ;  /* 0x001c1f0924497589 */ /* 0x000fe200000e0000 */
[----:B---3--:R-:W-:-:S03]  /*f460*/  SEL R56, R26, R117, P0 ;  /* 0x000000751a387207 */ /* 0x008fc60000000000 */
[----:B------:R-:W-:Y:S01]  /*f470*/  SHFL.IDX PT, R107, R158, R9, 0x1c1f ;  /* 0x001c1f099e6b7589 */ /* 0x000fe200000e0000 */
[----:B0-----:R-:W-:-:S03]  /*f480*/  SEL R58, R117, R26, P0 ;  /* 0x0000001a753a7207 */ /* 0x001fc60000000000 */
[----:B------:R-:W-:Y:S01]  /*f490*/  SHFL.IDX PT, R0, R122, R9, 0x1c1f ;  /* 0x001c1f097a007589 */ /* 0x000fe200000e0000 */
[----:B------:R-:W-:Y:S02]  /*f4a0*/  SEL R26, R119, R32, P0 ;  /* 0x00000020771a7207 */ /* 0x000fe40000000000 */
[----:B------:R-:W1:Y:S01]  /*f4b0*/  LDC R119, c[0x0][0xc50] ;  /* 0x00031400ff777b82 */ /* 0x000e620000000800 */
[----:B------:R-:W-:Y:S04]  /*f4c0*/  SHFL.IDX PT, R18, R18, R68, 0x1c1f ;  /* 0x001c1f4412127589 */ /* 0x000fe800000e0000 */
[----:B------:R-:W0:Y:S04]  /*f4d0*/  SHFL.IDX PT, R12, R49, R68, 0x1c1f ;  /* 0x001c1f44310c7589 */ /* 0x000e2800000e0000 */
[----:B------:R-:W-:Y:S04]  /*f4e0*/  SHFL.IDX PT, R75, R180, R9, 0x1c1f ;  /* 0x001c1f09b44b7589 */ /* 0x000fe800000e0000 */
[----:B------:R-:W3:Y:S04]  /*f4f0*/  SHFL.IDX PT, R103, R148, R9, 0x1c1f ;  /* 0x001c1f0994677589 */ /* 0x000ee800000e0000 */
[----:B------:R0:W-:Y:S04]  /*f500*/  SHFL.IDX PT, R108, R21, R68, 0x1c1f ;  /* 0x001c1f44156c7589 */ /* 0x0001e800000e0000 */
[----:B------:R4:W-:Y:S04]  /*f510*/  SHFL.IDX PT, R122, R57, R68, 0x1c1f ;  /* 0x001c1f44397a7589 */ /* 0x0009e800000e0000 */
[----:B------:R5:W-:Y:S04]  /*f520*/  SHFL.IDX PT, R8, R96, R9, 0x1c1f ;  /* 0x001c1f0960087589 */ /* 0x000be800000e0000 */
[----:B------:R2:W-:Y:S01]  /*f530*/  SHFL.IDX PT, R52, R66, R68, 0x1c1f ;  /* 0x001c1f4442347589 */ /* 0x0005e200000e0000 */
[----:B0-----:R-:W-:-:S02]  /*f540*/  SEL R21, R107, R12, P0 ;  /* 0x0000000c6b157207 */ /* 0x001fc40000000000 */
[----:B----4-:R-:W-:Y:S01]  /*f550*/  SEL R57, R33, R116, P0 ;  /* 0x0000007421397207 */ /* 0x010fe20000000000 */
[----:B------:R-:W-:Y:S01]  /*f560*/  SHFL.IDX PT, R106, R154, R9, 0x1c1f ;  /* 0x001c1f099a6a7589 */ /* 0x000fe200000e0000 */
[----:B------:R-:W0:Y:S01]  /*f570*/  LDC.64 R116, c[0x0][0xb40] ;  /* 0x0002d000ff747b82 */ /* 0x000e220000000a00 */
[----:B-----5:R-:W-:Y:S02]  /*f580*/  SEL R96, R100, R101, P0 ;  /* 0x0000006564607207 */ /* 0x020fe40000000000 */
[----:B------:R-:W-:Y:S01]  /*f590*/  SEL R100, R101, R100, P0 ;  /* 0x0000006465647207 */ /* 0x000fe20000000000 */
[----:B------:R4:W-:Y:S01]  /*f5a0*/  SHFL.IDX PT, R10, R92, R9, 0x1c1f ;  /* 0x001c1f095c0a7589 */ /* 0x0009e200000e0000 */
[----:B------:R-:W-:Y:S02]  /*f5b0*/  SEL R101, R70, R67, P0 ;  /* 0x0000004346657207 */ /* 0x000fe40000000000 */
[----:B------:R-:W-:Y:S01]  /*f5c0*/  SEL R70, R111, R20, P0 ;  /* 0x000000146f467207 */ /* 0x000fe20000000000 */
[----:B------:R-:W5:Y:S01]  /*f5d0*/  SHFL.IDX PT, R41, R41, R68, 0x1c1f ;  /* 0x001c1f4429297589 */ /* 0x000f6200000e0000 */
[----:B--2---:R-:W-:-:S02]  /*f5e0*/  SEL R66, R20, R111, P0 ;  /* 0x0000006f14427207 */ /* 0x004fc40000000000 */
[----:B------:R-:W2:Y:S01]  /*f5f0*/  @P2 LDC R111, c[0x0][0xbec] ;  /* 0x0002fb00ff6f2b82 */ /* 0x000ea20000000800 */
[----:B------:R-:W-:Y:S01]  /*f600*/  SHFL.IDX PT, R19, R53, R68, 0x1c1f ;  /* 0x001c1f4435137589 */ /* 0x000fe200000e0000 */
[----:B------:R-:W-:Y:S02]  /*f610*/  SEL R20, R120, R17, P0 ;  /* 0x0000001178147207 */ /* 0x000fe40000000000 */
[----:B----4-:R-:W-:Y:S01]  /*f620*/  SEL R92, R88, R89, P0 ;  /* 0x00000059585c7207 */ /* 0x010fe20000000000 */
[----:B------:R-:W-:Y:S01]  /*f630*/  SHFL.IDX PT, R104, R104, R68, 0x1c1f ;  /* 0x001c1f4468687589 */ /* 0x000fe200000e0000 */
[----:B------:R-:W-:Y:S02]  /*f640*/  SEL R88, R89, R88, P0 ;  /* 0x0000005859587207 */ /* 0x000fe40000000000 */
[----:B------:R-:W-:Y:S01]  /*f650*/  SEL R89, R72, R69, P0 ;  /* 0x0000004548597207 */ /* 0x000fe20000000000 */
[----:B------:R4:W-:Y:S01]  /*f660*/  SHFL.IDX PT, R49, R64, R68, 0x1c1f ;  /* 0x001c1f4440317589 */ /* 0x0009e200000e0000 */
[----:B------:R-:W-:-:S02]  /*f670*/  SEL R69, R112, R25, P0 ;  /* 0x0000001970457207 */ /* 0x000fc40000000000 */
[----:B------:R-:W-:Y:S01]  /*f680*/  SEL R67, R23, R110, P0 ;  /* 0x0000006e17437207 */ /* 0x000fe20000000000 */
[----:B------:R-:W-:Y:S01]  /*f690*/  SHFL.IDX PT, R98, R98, R68, 0x1c1f ;  /* 0x001c1f4462627589 */ /* 0x000fe200000e0000 */
[----:B------:R-:W-:Y:S01]  /*f6a0*/  SEL R33, R35, R16, P0 ;  /* 0x0000001023217207 */ /* 0x000fe20000000000 */
[----:B0-----:R-:W-:Y:S01]  /*f6b0*/  IMAD.WIDE.U32 R4, R116, UR42, R4 ;  /* 0x0000002a74047c25 */ /* 0x001fe2000f8e0004 */
[----:B------:R-:W-:Y:S01]  /*f6c0*/  SEL R72, R73, R18, P0 ;  /* 0x0000001249487207 */ /* 0x000fe20000000000 */
[----:B------:R0:W-:Y:S01]  /*f6d0*/  SHFL.IDX PT, R53, R65, R68, 0x1c1f ;  /* 0x001c1f4441357589 */ /* 0x0001e200000e0000 */
[----:B------:R-:W-:Y:S02]  /*f6e0*/  SEL R35, R16, R35, P0 ;  /* 0x0000002310237207 */ /* 0x000fe40000000000 */
[----:B----4-:R-:W-:Y:S01]  /*f6f0*/  SEL R64, R22, R113, P0 ;  /* 0x0000007116407207 */ /* 0x010fe20000000000 */
[----:B------:R-:W-:Y:S01]  /*f700*/  SHFL.IDX PT, R82, R82, R68, 0x1c1f ;  /* 0x001c1f4452527589 */ /* 0x000fe200000e0000 */
[----:B---3--:R-:W-:-:S02]  /*f710*/  SEL R16, R124, R103, P0 ;  /* 0x000000677c107207 */ /* 0x008fc40000000000 */
[----:B-----5:R-:W-:Y:S01]  /*f720*/  SEL R32, R106, R41, P0 ;  /* 0x000000296a207207 */ /* 0x020fe20000000000 */
[----:B------:R-:W-:Y:S01]  /*f730*/  SHFL.IDX PT, R99, R99, R68, 0x1c1f ;  /* 0x001c1f4463637589 */ /* 0x000fe200000e0000 */
[----:B------:R-:W-:Y:S01]  /*f740*/  SEL R34, R41, R106, P0 ;  /* 0x0000006a29227207 */ /* 0x000fe20000000000 */
[----:B--2---:R-:W-:Y:S01]  /*f750*/  @P2 IMAD.HI.U32 R106, R48, R111, RZ ;  /* 0x0000006f306a2227 */ /* 0x004fe200078e00ff */
[----:B0-----:R-:W-:Y:S01]  /*f760*/  SEL R65, R25, R112, P0 ;  /* 0x0000007019417207 */ /* 0x001fe20000000000 */
[----:B------:R-:W-:Y:S01]  /*f770*/  SHFL.IDX PT, R78, R78, R68, 0x1c1f ;  /* 0x001c1f444e4e7589 */ /* 0x000fe200000e0000 */
[----:B------:R-:W-:Y:S01]  /*f780*/  SEL R25, R13, R118, P0 ;  /* 0x000000760d197207 */ /* 0x000fe20000000000 */
[----:B------:R-:W0:Y:S01]  /*f790*/  @P2 LDC R112, c[0x0][0xbf0] ;  /* 0x0002fc00ff702b82 */ /* 0x000e220000000800 */
[----:B------:R-:W-:Y:S01]  /*f7a0*/  SEL R13, R102, R121, P0 ;  /* 0x00000079660d7207 */ /* 0x000fe20000000000 */
[----:B------:R-:W-:Y:S01]  /*f7b0*/  SHFL.IDX PT, R95, R95, R68, 0x1c1f ;  /* 0x001c1f445f5f7589 */ /* 0x000fe200000e0000 */
[----:B------:R-:W-:-:S03]  /*f7c0*/  IMAD.MOV.U32 R111, RZ, RZ, R48 ;  /* 0x000000ffff6f7224 */ /* 0x000fc600078e0030 */
[----:B------:R-:W-:Y:S04]  /*f7d0*/  SHFL.IDX PT, R87, R87, R68, 0x1c1f ;  /* 0x001c1f4457577589 */ /* 0x000fe800000e0000 */
[----:B------:R-:W-:Y:S04]  /*f7e0*/  SHFL.IDX PT, R84, R84, R68, 0x1c1f ;  /* 0x001c1f4454547589 */ /* 0x000fe800000e0000 */
[----:B------:R-:W-:Y:S04]  /*f7f0*/  SHFL.IDX PT, R83, R83, R68, 0x1c1f ;  /* 0x001c1f4453537589 */ /* 0x000fe800000e0000 */
[----:B------:R-:W-:Y:S04]  /*f800*/  SHFL.IDX PT, R80, R80, R68, 0x1c1f ;  /* 0x001c1f4450507589 */ /* 0x000fe800000e0000 */
[----:B------:R-:W-:Y:S04]  /*f810*/  SHFL.IDX PT, R79, R79, R68, 0x1c1f ;  /* 0x001c1f444f4f7589 */ /* 0x000fe800000e0000 */
[----:B------:R-:W-:Y:S04]  /*f820*/  SHFL.IDX PT, R85, R85, R68, 0x1c1f ;  /* 0x001c1f4455557589 */ /* 0x000fe800000e0000 */
[----:B------:R2:W-:Y:S04]  /*f830*/  SHFL.IDX PT, R81, R81, R68, 0x1c1f ;  /* 0x001c1f4451517589 */ /* 0x0005e800000e0000 */
[----:B------:R-:W3:Y:S04]  /*f840*/  SHFL.IDX PT, R44, R44, R9, 0x1c1f ;  /* 0x001c1f092c2c7589 */ /* 0x000ee800000e0000 */
[----:B------:R-:W4:Y:S01]  /*f850*/  SHFL.IDX PT, R45, R152, R9, 0x1c1f ;  /* 0x001c1f09982d7589 */ /* 0x000f2200000e0000 */
[----:B--2---:R-:W-:-:S02]  /*f860*/  SEL R68, R113, R22, P0 ;  /* 0x0000001671447207 */ /* 0x004fc40000000000 */
[----:B------:R-:W-:Y:S01]  /*f870*/  SEL R22, R17, R120, P0 ;  /* 0x0000007811167207 */ /* 0x000fe20000000000 */
[----:B------:R-:W-:Y:S01]  /*f880*/  SHFL.IDX PT, R30, R144, R9, 0x1c1f ;  /* 0x001c1f09901e7589 */ /* 0x000fe200000e0000 */
[----:B------:R-:W2:Y:S01]  /*f890*/  @P2 LDC R113, c[0x0][0xbf0] ;  /* 0x0002fc00ff712b82 */ /* 0x000ea20000000800 */
[----:B------:R-:W-:Y:S01]  /*f8a0*/  SEL R17, R121, R102, P0 ;  /* 0x0000006679117207 */ /* 0x000fe20000000000 */
[----:B------:R-:W-:Y:S01]  /*f8b0*/  IMAD R102, R114, UR40, RZ ;  /* 0x0000002872667c24 */ /* 0x000fe2000f8e02ff */
[----:B------:R-:W5:Y:S04]  /*f8c0*/  SHFL.IDX PT, R31, R146, R9, 0x1c1f ;  /* 0x001c1f09921f7589 */ /* 0x000f6800000e0000 */
[----:B------:R-:W1:Y:S01]  /*f8d0*/  SHFL.IDX PT, R42, R140, R9, 0x1c1f ;  /* 0x001c1f098c2a7589 */ /* 0x000e6200000e0000 */
[----:B------:R-:W0:Y:S03]  /*f8e0*/  @P2 LDC R121, c[0x0][0xbec] ;  /* 0x0002fb00ff792b82 */ /* 0x000e260000000800 */
[----:B------:R-:W1:Y:S01]  /*f8f0*/  SHFL.IDX PT, R43, R142, R9, 0x1c1f ;  /* 0x001c1f098e2b7589 */ /* 0x000e6200000e0000 */
[----:B---3--:R-:W-:-:S03]  /*f900*/  SEL R40, R44, R19, P0 ;  /* 0x000000132c287207 */ /* 0x008fc60000000000 */
[----:B------:R-:W-:Y:S01]  /*f910*/  SHFL.IDX PT, R46, R46, R9, 0x1c1f ;  /* 0x001c1f092e2e7589 */ /* 0x000fe200000e0000 */
[----:B------:R-:W-:Y:S02]  /*f920*/  SEL R44, R19, R44, P0 ;  /* 0x0000002c132c7207 */ /* 0x000fe40000000000 */
[----:B----4-:R-:W-:Y:S01]  /*f930*/  SEL R41, R45, R122, P0 ;  /* 0x0000007a2d297207 */ /* 0x010fe20000000000 */
[----:B------:R-:W-:Y:S01]  /*f940*/  SHFL.IDX PT, R47, R138, R9, 0x1c1f ;  /* 0x001c1f098a2f7589 */ /* 0x000fe200000e0000 */
[----:B------:R-:W-:-:S03]  /*f950*/  SEL R45, R122, R45, P0 ;  /* 0x0000002d7a2d7207 */ /* 0x000fc60000000000 */
[----:B------:R-:W3:Y:S01]  /*f960*/  SHFL.IDX PT, R50, R50, R9, 0x1c1f ;  /* 0x001c1f0932327589 */ /* 0x000ee200000e0000 */
[----:B--2---:R-:W-:Y:S01]  /*f970*/  @P2 SHF.R.U32.HI R111, RZ, R113, R106 ;  /* 0x00000071ff6f2219 */ /* 0x004fe2000001166a */
[----:B------:R-:W-:Y:S02]  /*f980*/  IMAD.MOV.U32 R106, RZ, RZ, R4 ;  /* 0x000000ffff6a7224 */ /* 0x000fe400078e0004 */
[----:B------:R-:W2:Y:S01]  /*f990*/  SHFL.IDX PT, R51, R136, R9, 0x1c1f ;  /* 0x001c1f0988337589 */ /* 0x000ea200000e0000 */
[----:B------:R-:W-:Y:S01]  /*f9a0*/  IMAD.MOV.U32 R113, RZ, RZ, R48 ;  /* 0x000000ffff717224 */ /* 0x000fe200078e0030 */
[----:B-----5:R-:W-:Y:S02]  /*f9b0*/  SEL R19, R31, R126, P0 ;  /* 0x0000007e1f137207 */ /* 0x020fe40000000000 */
[----:B------:R-:W4:Y:S01]  /*f9c0*/  SHFL.IDX PT, R54, R54, R9, 0x1c1f ;  /* 0x001c1f0936367589 */ /* 0x000f2200000e0000 */
[----:B0-----:R-:W-:Y:S01]  /*f9d0*/  @P2 IMAD.HI.U32 R121, R48, R121, RZ ;  /* 0x0000007930792227 */ /* 0x001fe200078e00ff */
[----:B------:R-:W-:-:S02]  /*f9e0*/  SEL R31, R126, R31, P0 ;  /* 0x0000001f7e1f7207 */ /* 0x000fc40000000000 */
[----:B------:R-:W0:Y:S02]  /*f9f0*/  SHFL.IDX PT, R55, R134, R9, 0x1c1f ;  /* 0x001c1f0986377589 */ /* 0x000e2400000e0000 */
[----:B------:R-:W-:Y:S02]  /*fa00*/  @P2 SHF.R.U32.HI R113, RZ, R112, R121 ;  /* 0x00000070ff712219 */ /* 0x000fe40000011679 */
[----:B------:R-:W-:Y:S04]  /*fa10*/  SHFL.IDX PT, R36, R130, R9, 0x1c1f ;  /* 0x001c1f0982247589 */ /* 0x000fe800000e0000 */
[----:B------:R5:W-:Y:S02]  /*fa20*/  SHFL.IDX PT, R37, R132, R9, 0x1c1f ;  /* 0x001c1f0984257589 */ /* 0x000be400000e0000 */
[----:B-----5:R-:W-:-:S02]  /*fa30*/  SEL R9, R90, R11, P0 ;  /* 0x0000000b5a097207 */ /* 0x020fc40000000000 */
[----:B------:R-:W-:Y:S02]  /*fa40*/  SEL R11, R11, R90, P0 ;  /* 0x0000005a0b0b7207 */ /* 0x000fe40000000000 */
[----:B------:R-:W-:Y:S02]  /*fa50*/  SEL R90, R76, R77, P0 ;  /* 0x0000004d4c5a7207 */ /* 0x000fe40000000000 */
[----:B------:R-:W-:Y:S02]  /*fa60*/  SEL R76, R77, R76, P0 ;  /* 0x0000004c4d4c7207 */ /* 0x000fe40000000000 */
[----:B------:R-:W-:Y:S02]  /*fa70*/  SEL R77, R74, R71, P0 ;  /* 0x000000474a4d7207 */ /* 0x000fe40000000000 */
[----:B------:R-:W-:Y:S01]  /*fa80*/  SEL R71, R110, R23, P0 ;  /* 0x000000176e477207 */ /* 0x000fe20000000000 */
[----:B------:R-:W-:Y:S01]  /*fa90*/  IMAD R110, RZ, RZ, -UR41 ;  /* 0x80000029ff6e7e24 */ /* 0x000fe2000f8e02ff */
[----:B------:R-:W-:-:S02]  /*faa0*/  SEL R74, R18, R73, P0 ;  /* 0x00000049124a7207 */ /* 0x000fc40000000000 */
[----:B------:R-:W-:Y:S01]  /*fab0*/  SEL R23, R12, R107, P0 ;  /* 0x0000006b0c177207 */ /* 0x000fe20000000000 */
[----:B------:R-:W-:Y:S01]  /*fac0*/  IMAD R107, R115, UR42, R102 ;  /* 0x0000002a736b7c24 */ /* 0x000fe2000f8e0266 */
[----:B------:R-:W-:Y:S01]  /*fad0*/  SEL R73, R75, R108, P0 ;  /* 0x0000006c4b497207 */ /* 0x000fe20000000000 */
[----:B-1----:R-:W-:Y:S01]  /*fae0*/  IMAD R119, R119, R110, UR4 ;  /* 0x0000000477777e24 */ /* 0x002fe2000f8e026e */
[----:B------:R-:W-:Y:S01]  /*faf0*/  SEL R12, R103, R124, P0 ;  /* 0x0000007c670c7207 */ /* 0x000fe20000000000 */
[----:B------:R-:W-:Y:S01]  /*fb00*/  IMAD.WIDE.U32 R102, R114, UR42, R6 ;  /* 0x0000002a72667c25 */ /* 0x000fe2000f8e0006 */
[----:B------:R-:W-:Y:S01]  /*fb10*/  SEL R75, R108, R75, P0 ;  /* 0x0000004b6c4b7207 */ /* 0x000fe20000000000 */
[----:B------:R-:W-:Y:S01]  /*fb20*/  ULDC.64 UR4, c[0x0][0xbe0] ;  /* 0x0002f80000047ab9 */ /* 0x000fe20000000a00 */
[----:B------:R-:W-:Y:S01]  /*fb30*/  SHF.R.S32.HI R110, RZ, 0x1f, R119 ;  /* 0x0000001fff6e7819 */ /* 0x000fe20000011477 */
[----:B------:R-:W-:Y:S01]  /*fb40*/  IMAD R108, R116, UR40, RZ ;  /* 0x00000028746c7c24 */ /* 0x000fe2000f8e02ff */
[----:B------:R-:W-:Y:S01]  /*fb50*/  SEL R18, R30, R123, P0 ;  /* 0x0000007b1e127207 */ /* 0x000fe20000000000 */
[----:B------:R-:W-:Y:S01]  /*fb60*/  IMAD.IADD R103, R103, 0x1, R107 ;  /* 0x0000000167677824 */ /* 0x000fe200078e026b */
[----:B------:R-:W-:Y:S01]  /*fb70*/  SEL R6, R42, R125, P0 ;  /* 0x0000007d2a067207 */ /* 0x000fe20000000000 */
[----:B------:R-:W-:Y:S01]  /*fb80*/  IMAD R107, R117, UR42, R108 ;  /* 0x0000002a756b7c24 */ /* 0x000fe2000f8e026c */
[----:B------:R-:W-:-:S02]  /*fb90*/  SEL R7, R43, R128, P0 ;  /* 0x000000802b077207 */ /* 0x000fc40000000000 */
[----:B------:R-:W-:Y:S01]  /*fba0*/  SEL R30, R123, R30, P0 ;  /* 0x0000001e7b1e7207 */ /* 0x000fe20000000000 */
[----:B------:R-:W-:Y:S01]  /*fbb0*/  IMAD.IADD R107, R5, 0x1, R107 ;  /* 0x00000001056b7824 */ /* 0x000fe200078e026b */
[----:B------:R-:W-:Y:S01]  /*fbc0*/  SEL R42, R125, R42, P0 ;  /* 0x0000002a7d2a7207 */ /* 0x000fe20000000000 */
[----:B------:R-:W-:Y:S01]  /*fbd0*/  IMAD R5, R110, UR4, RZ ;  /* 0x000000046e057c24 */ /* 0x000fe2000f8e02ff */
[----:B------:R-:W-:Y:S01]  /*fbe0*/  SEL R43, R128, R43, P0 ;  /* 0x0000002b802b7207 */ /* 0x000fe20000000000 */
[----:B------:R-:W-:Y:S02]  /*fbf0*/  IMAD R110, R110, UR6, RZ ;  /* 0x000000066e6e7c24 */ /* 0x000fe4000f8e02ff */
[C---:B------:R-:W-:Y:S02]  /*fc00*/  IMAD R108, R119.reuse, UR5, R5 ;  /* 0x00000005776c7c24 */ /* 0x040fe4000f8e0205 */
[----:B------:R-:W-:Y:S01]  /*fc10*/  IMAD.WIDE.U32 R4, R119, UR4, R102 ;  /* 0x0000000477047c25 */ /* 0x000fe2000f8e0066 */
[----:B------:R-:W-:Y:S01]  /*fc20*/  SHF.R.S32.HI R103, RZ, 0x1f, R111 ;  /* 0x0000001fff677819 */ /* 0x000fe2000001146f */
[----:B------:R-:W-:-:S02]  /*fc30*/  ULDC.64 UR4, c[0x0][0xb30] ;  /* 0x0002cc0000047ab9 */ /* 0x000fc40000000a00 */
[----:B------:R-:W-:Y:S01]  /*fc40*/  IMAD R115, R119, UR7, R110 ;  /* 0x0000000777737c24 */ /* 0x000fe2000f8e026e */
[----:B------:R-:W-:Y:S01]  /*fc50*/  IADD3 R102, P2, R111, R4, RZ ;  /* 0x000000046f667210 */ /* 0x000fe20007f5e0ff */
[----:B------:R-:W-:Y:S01]  /*fc60*/  IMAD.MOV R111, RZ, RZ, -R111 ;  /* 0x000000ffff6f7224 */ /* 0x000fe200078e0a6f */
[----:B------:R-:W-:Y:S01]  /*fc70*/  SHF.R.S32.HI R4, RZ, 0x1f, R113 ;  /* 0x0000001fff047819 */ /* 0x000fe20000011471 */
[----:B------:R-:W-:Y:S01]  /*fc80*/  IMAD.WIDE.U32 R106, R119, UR6, R106 ;  /* 0x00000006776a7c25 */ /* 0x000fe2000f8e006a */
[----:B------:R-:W-:Y:S01]  /*fc90*/  IADD3.X R103, R103, R5, R108, P2, !PT ;  /* 0x0000000567677210 */ /* 0x000fe200017fe46c */
[----:B------:R-:W-:Y:S02]  /*fca0*/  ULDC.64 UR6, c[0x0][0xbc8] ;  /* 0x0002f20000067ab9 */ /* 0x000fe40000000a00 */
[----:B------:R-:W-:Y:S02]  /*fcb0*/  IMAD.MOV R110, RZ, RZ, -R113 ;  /* 0x000000ffff6e7224 */ /* 0x000fe400078e0a71 */
[----:B------:R-:W-:-:S02]  /*fcc0*/  IMAD R111, R109, R111, R48 ;  /* 0x0000006f6d6f7224 */ /* 0x000fc400078e0230 */
[----:B------:R-:W-:Y:S02]  /*fcd0*/  IMAD.IADD R107, R107, 0x1, R115 ;  /* 0x000000016b6b7824 */ /* 0x000fe400078e0273 */
[----:B------:R-:W-:Y:S02]  /*fce0*/  IMAD R4, R4, UR4, RZ ;  /* 0x0000000404047c24 */ /* 0x000fe4000f8e02ff */
[----:B------:R-:W-:Y:S01]  /*fcf0*/  IMAD R115, R109, R110, R48 ;  /* 0x0000006e6d737224 */ /* 0x000fe200078e0230 */
[----:B------:R-:W-:Y:S01]  /*fd00*/  SHF.R.S32.HI R48, RZ, 0x1f, R111 ;  /* 0x0000001fff307819 */ /* 0x000fe2000001146f */
[C---:B------:R-:W-:Y:S01]  /*fd10*/  IMAD R117, R113.reuse, UR5, R4 ;  /* 0x0000000571757c24 */ /* 0x040fe2000f8e0204 */
[----:B------:R-:W1:Y:S01]  /*fd20*/  S2UR UR5, SR_CgaCtaId ;  /* 0x00000000000579c3 */ /* 0x000e620000008800 */
[----:B------:R-:W-:Y:S01]  /*fd30*/  IMAD.WIDE.U32 R4, R113, UR4, R106 ;  /* 0x0000000471047c25 */ /* 0x000fe2000f8e006a */
[----:B------:R-:W-:Y:S01]  /*fd40*/  SHF.R.S32.HI R106, RZ, 0x1f, R115 ;  /* 0x0000001fff6a7819 */ /* 0x000fe20000011473 */
[----:B------:R-:W-:-:S02]  /*fd50*/  UMOV UR4, 0x400 ;  /* 0x0000040000047882 */ /* 0x000fc40000000000 */
[----:B------:R-:W-:Y:S02]  /*fd60*/  IMAD R48, R48, UR6, RZ ;  /* 0x0000000630307c24 */ /* 0x000fe4000f8e02ff */
[----:B------:R-:W-:Y:S02]  /*fd70*/  IMAD.IADD R5, R5, 0x1, R117 ;  /* 0x0000000105057824 */ /* 0x000fe400078e0275 */
[----:B------:R-:W-:Y:S02]  /*fd80*/  IMAD R106, R106, UR8, RZ ;  /* 0x000000086a6a7c24 */ /* 0x000fe4000f8e02ff */
[C---:B------:R-:W-:Y:S01]  /*fd90*/  IMAD R107, R111.reuse, UR7, R48 ;  /* 0x000000076f6b7c24 */ /* 0x040fe2000f8e0230 */
[----:B---3--:R-:W-:Y:S01]  /*fda0*/  SEL R48, R50, R49, P0 ;  /* 0x0000003132307207 */ /* 0x008fe20000000000 */
[----:B------:R-:W-:Y:S01]  /*fdb0*/  IMAD.WIDE.U32 R102, R111, UR6, R102 ;  /* 0x000000066f667c25 */ /* 0x000fe2000f8e0066 */
[----:B------:R-:W-:Y:S01]  /*fdc0*/  ULDC.64 UR6, c[0x0][0xba8] ;  /* 0x0002ea0000067ab9 */ /* 0x000fe20000000a00 */
[----:B------:R-:W-:-:S02]  /*fdd0*/  SEL R50, R49, R50, P0 ;  /* 0x0000003231327207 */ /* 0x000fc40000000000 */
[C---:B------:R-:W-:Y:S01]  /*fde0*/  IMAD.WIDE.U32 R110, R115.reuse, UR8, R4 ;  /* 0x00000008736e7c25 */ /* 0x040fe2000f8e0004 */
[----:B------:R-:W-:Y:S01]  /*fdf0*/  LEA R108, P2, R102, UR6, 0x2 ;  /* 0x00000006666c7c11 */ /* 0x000fe2000f8410ff */
[----:B------:R-:W-:Y:S01]  /*fe00*/  ULDC UR6, c[0x0][0xa88] ;  /* 0x0002a20000067ab9 */ /* 0x000fe20000000800 */
[----:B------:R-:W-:Y:S01]  /*fe10*/  SEL R4, R46, R105, P0 ;  /* 0x000000692e047207 */ /* 0x000fe20000000000 */
[----:B------:R-:W-:Y:S01]  /*fe20*/  IMAD R113, R115, UR9, R106 ;  /* 0x0000000973717c24 */ /* 0x000fe2000f8e026a */
[----:B------:R-:W-:Y:S01]  /*fe30*/  ULDC.64 UR8, c[0x0][0xb00] ;  /* 0x0002c00000087ab9 */ /* 0x000fe20000000a00 */
[----:B------:R-:W-:Y:S01]  /*fe40*/  IMAD.IADD R5, R103, 0x1, R107 ;  /* 0x0000000167057824 */ /* 0x000fe200078e026b */
[----:B------:R-:W-:Y:S01]  /*fe50*/  LEA R106, P3, R110, UR8, 0x2 ;  /* 0x000000086e6a7c11 */ /* 0x000fe2000f8610ff */
[----:B------:R-:W-:Y:S01]  /*fe60*/  IMAD.IADD R107, R111, 0x1, R113 ;  /* 0x000000016f6b7824 */ /* 0x000fe200078e0271 */
[----:B------:R-:W-:Y:S01]  /*fe70*/  SHFL.IDX PT, R112, R108, 0x1, 0x1c1f ;  /* 0x003c1f006c707f89 */ /* 0x000fe200000e0000 */
[----:B------:R-:W-:Y:S01]  /*fe80*/  SEL R46, R105, R46, P0 ;  /* 0x0000002e692e7207 */ /* 0x000fe20000000000 */
[----:B-1----:R-:W-:Y:S01]  /*fe90*/  ULEA UR4, UR5, UR4, 0x18 ;  /* 0x0000000405047291 */ /* 0x002fe2000f8ec03f */
[----:B------:R-:W-:Y:S01]  /*fea0*/  LEA.HI.X R114, R102, UR7, R5, 0x2, P2 ;  /* 0x0000000766727c11 */ /* 0x000fe200090f1405 */
[----:B------:R-:W-:Y:S01]  /*feb0*/  IMAD R105, R109, UR6, RZ ;  /* 0x000000066d697c24 */ /* 0x000fe2000f8e02ff */
[----:B------:R-:W-:Y:S01]  /*fec0*/  LEA.HI.X R107, R110, UR9, R107, 0x2, P3 ;  /* 0x000000096e6b7c11 */ /* 0x000fe200098f146b */
[----:B------:R-:W-:Y:S01]  /*fed0*/  UIADD3 UR4, UR4, 0x2a820, URZ ;  /* 0x0002a82004047890 */ /* 0x000fe2000fffe03f */
[----:B------:R-:W-:Y:S01]  /*fee0*/  SHFL.IDX PT, R110, R108, RZ, 0x1c1f ;  /* 0x001c1fff6c6e7589 */ /* 0x000fe200000e0000 */
[----:B------:R-:W-:-:S02]  /*fef0*/  SEL R5, R47, R104, P0 ;  /* 0x000000682f057207 */ /* 0x000fc40000000000 */
[----:B------:R-:W-:Y:S01]  /*ff00*/  SEL R47, R104, R47, P0 ;  /* 0x0000002f682f7207 */ /* 0x000fe20000000000 */
[----:B------:R-:W1:Y:S01]  /*ff10*/  SHFL.IDX PT, R111, R114, RZ, 0x1c1f ;  /* 0x001c1fff726f7589 */ /* 0x000e6200000e0000 */
[C---:B------:R-:W-:Y:S01]  /*ff20*/  VIADD R104, R94.reuse, 0x8 ;  /* 0x000000085e687836 */ /* 0x040fe20000000000 */
[CC--:B------:R-:W-:Y:S01]  /*ff30*/  ISETP.GE.OR P2, PT, R94.reuse, R105.reuse, P1 ;  /* 0x000000695e00720c */ /* 0x0c0fe20000f46670 */
[----:B------:R-:W-:Y:S01]  /*ff40*/  UPRMT UR4, URZ, 0x654, UR4 ;  /* 0x000006543f047896 */ /* 0x000fe20008000004 */
[----:B------:R-:W3:Y:S01]  /*ff50*/  SHFL.IDX PT, R113, R114, 0x1, 0x1c1f ;  /* 0x003c1f0072717f89 */ /* 0x000ee200000e0000 */
[-C--:B------:R-:W-:Y:S02]  /*ff60*/  ISETP.GE.AND P3, PT, R94, R105.reuse, PT ;  /* 0x000000695e00720c */ /* 0x080fe40003f66270 */
[----:B------:R-:W-:Y:S01]  /*ff70*/  ISETP.GE.OR P1, PT, R104, R105, P1 ;  /* 0x000000696800720c */ /* 0x000fe20000f26670 */
[----:B------:R0:W3:Y:S01]  /*ff80*/  SHFL.IDX PT, R102, R106, RZ, 0x1c1f ;  /* 0x001c1fff6a667589 */ /* 0x0000e200000e0000 */
[----:B--2---:R-:W-:-:S02]  /*ff90*/  SEL R49, R51, R52, P0 ;  /* 0x0000003433317207 */ /* 0x004fc40000000000 */
[----:B------:R-:W-:Y:S01]  /*ffa0*/  SEL R51, R52, R51, P0 ;  /* 0x0000003334337207 */ /* 0x000fe20000000000 */
[----:B------:R-:W-:Y:S01]  /*ffb0*/  SYNCS.ARRIVE.TRANS64.RED.A1T0 RZ, [UR4], RZ ;  /* 0x000000ffffff79a7 */ /* 0x000fe20008100404 */
[----:B------:R2:W2:Y:S01]  /*ffc0*/  SHFL.IDX PT, R103, R107, RZ, 0x1c1f ;  /* 0x001c1fff6b677589 */ /* 0x0004a200000e0000 */
[----:B----4-:R-:W-:Y:S02]  /*ffd0*/  SEL R52, R54, R53, P0 ;  /* 0x0000003536347207 */ /* 0x010fe40000000000 */
[----:B------:R-:W-:Y:S02]  /*ffe0*/  SEL R54, R53, R54, P0 ;  /* 0x0000003635367207 */ /* 0x000fe40000000000 */
[----:B0-----:R-:W-:Y:S02]  /*fff0*/  SEL R53, R55, R98, P0 ;  /* 0x0000006237357207 */ /* 0x001fe40000000000 */
[----:B------:R-:W-:Y:S01]  /*10000*/  SEL R55, R98, R55, P0 ;  /* 0x0000003762377207 */ /* 0x000fe20000000000 */
[----:B-1----:R0:W-:Y:S04]  /*10010*/  @!P2 ST.E desc[UR46][R110.64], R3 ;  /* 0x000000036e00a985 */ /* 0x0021e8000c10192e */
[----:B---3--:R0:W-:Y:S01]  /*10020*/  @!P1 ST.E desc[UR46][R112.64], R2 ;  /* 0x0000000270009985 */ /* 0x0081e2000c10192e */
[----:B------:R-:W-:Y:S05]  /*10030*/  @P3 BRA `(.L_x_5025) ;  /* 0x0000000800383947 */ /* 0x000fea0003800000 */
[C---:B0-----:R-:W-:Y:S01]  /*10040*/  VIADD R2, R86.reuse, 0x8 ;  /* 0x0000000856027836 */ /* 0x041fe20000000000 */
        /* <DEDUP_REMOVED lines=8> */
[----:B------:R-:W-:Y:S01]  /*100d0*/  ISETP.GE.AND P1, PT, R98, UR4, PT ;  /* 0x0000000462007c0c */ /* 0x000fe2000bf26270 */
[----:B------:R-:W-:Y:S01]  /*100e0*/  VIADD R114, R86, 0x30 ;  /* 0x0000003056727836 */ /* 0x000fe20000000000 */
[----:B------:R-:W-:-:S07]  /*100f0*/  ISETP.GE.AND P2, PT, R110, UR4, PT ;  /* 0x000000046e007c0c */ /* 0x000fce000bf46270 */
[----:B------:R-:W-:Y:S02]  /*10100*/  @!P5 LEA.HI R2, R2, R2, RZ, 0x1 ;  /* 0x000000020202d211 */ /* 0x000fe400078f08ff */
[----:B------:R-:W-:Y:S02]  /*10110*/  @!P3 LEA.HI R94, R94, R94, RZ, 0x1 ;  /* 0x0000005e5e5eb211 */ /* 0x000fe400078f08ff */
[----:B------:R-:W-:Y:S01]  /*10120*/  @!P5 LOP3.LUT R109, R2, 0xfffffffe, RZ, 0xc0, !PT ;  /* 0xfffffffe026dd812 */ /* 0x000fe200078ec0ff */
[--C-:B--2---:R-:W-:Y:S01]  /*10130*/  @!P4 IMAD.WIDE R2, R86, 0x4, R102.reuse ;  /* 0x000000045602c825 */ /* 0x104fe200078e0266 */
[----:B------:R-:W-:Y:S02]  /*10140*/  @!P3 LOP3.LUT R111, R94, 0xfffffffe, RZ, 0xc0, !PT ;  /* 0xfffffffe5e6fb812 */ /* 0x000fe400078ec0ff */
[----:B------:R-:W-:Y:S01]  /*10150*/  @!P1 LEA.HI R98, R98, R98, RZ, 0x1 ;  /* 0x0000006262629211 */ /* 0x000fe200078f08ff */
[----:B------:R-:W-:Y:S01]  /*10160*/  @!P5 IMAD.WIDE R108, R109, 0x4, R102 ;  /* 0x000000046d6cd825 */ /* 0x000fe200078e0266 */
[----:B------:R0:W-:Y:S01]  /*10170*/  @!P4 ST.E.64 desc[UR46][R2.64], R96 ;  /* 0x000000600200c985 */ /* 0x0001e2000c101b2e */
[----:B------:R-:W-:-:S02]  /*10180*/  ISETP.GE.AND P4, PT, R112, UR4, PT ;  /* 0x0000000470007c0c */ /* 0x000fc4000bf86270 */
[----:B------:R-:W-:Y:S01]  /*10190*/  @!P2 LEA.HI R110, R110, R110, RZ, 0x1 ;  /* 0x0000006e6e6ea211 */ /* 0x000fe200078f08ff */
[----:B------:R-:W-:Y:S01]  /*101a0*/  VIADD R94, R86, 0x38 ;  /* 0x00000038565e7836 */ /* 0x000fe20000000000 */
[----:B------:R-:W-:Y:S01]  /*101b0*/  @!P1 LOP3.LUT R113, R98, 0xfffffffe, RZ, 0xc0, !PT ;  /* 0xfffffffe62719812 */ /* 0x000fe200078ec0ff */
[----:B------:R-:W-:Y:S01]  /*101c0*/  VIADD R98, R86, 0x40 ;  /* 0x0000004056627836 */ /* 0x000fe20000000000 */
[----:B------:R1:W-:Y:S01]  /*101d0*/  @!P5 ST.E.64 desc[UR46][R108.64], R100 ;  /* 0x000000646c00d985 */ /* 0x0003e2000c101b2e */
[----:B------:R-:W-:Y:S02]  /*101e0*/  ISETP.GE.AND P5, PT, R114, UR4, PT ;  /* 0x0000000472007c0c */ /* 0x000fe4000bfa6270 */
[----:B------:R-:W-:Y:S01]  /*101f0*/  ISETP.GE.AND P6, PT, R94, UR4, PT ;  /* 0x000000045e007c0c */ /* 0x000fe2000bfc6270 */
[----:B0-----:R-:W-:-:S03]  /*10200*/  @!P3 IMAD.WIDE R2, R111, 0x4, R102 ;  /* 0x000000046f02b825 */ /* 0x001fc600078e0266 */
[----:B------:R-:W-:Y:S01]  /*10210*/  @!P4 LEA.HI R112, R112, R112, RZ, 0x1 ;  /* 0x000000707070c211 */ /* 0x000fe200078f08ff */
[--C-:B------:R-:W-:Y:S01]  /*10220*/  @!P1 IMAD.WIDE R96, R113, 0x4, R102.reuse ;  /* 0x0000000471609825 */ /* 0x100fe200078e0266 */
[----:B------:R0:W-:Y:S01]  /*10230*/  @!P3 ST.E.64 desc[UR46][R2.64], R92 ;  /* 0x0000005c0200b985 */ /* 0x0001e2000c101b2e */
[----:B------:R-:W-:Y:S02]  /*10240*/  ISETP.GE.AND P3, PT, R98, UR4, PT ;  /* 0x0000000462007c0c */ /* 0x000fe4000bf66270 */
[----:B-1----:R-:W-:Y:S01]  /*10250*/  @!P2 LOP3.LUT R101, R110, 0xfffffffe, RZ, 0xc0, !PT ;  /* 0xfffffffe6e65a812 */ /* 0x002fe200078ec0ff */
[----:B------:R-:W-:Y:S01]  /*10260*/  VIADD R108, R86, 0x48 ;  /* 0x00000048566c7836 */ /* 0x000fe20000000000 */
[----:B------:R-:W-:Y:S01]  /*10270*/  @!P4 LOP3.LUT R109, R112, 0xfffffffe, RZ, 0xc0, !PT ;  /* 0xfffffffe706dc812 */ /* 0x000fe200078ec0ff */
[----:B------:R1:W-:Y:S01]  /*10280*/  @!P1 ST.E.64 desc[UR46][R96.64], R88 ;  /* 0x0000005860009985 */ /* 0x0003e2000c101b2e */
[----:B------:R-:W-:Y:S01]  /*10290*/  @!P5 LEA.HI R114, R114, R114, RZ, 0x1 ;  /* 0x000000727272d211 */ /* 0x000fe200078f08ff */
[----:B------:R-:W-:Y:S01]  /*102a0*/  @!P2 IMAD.WIDE R100, R101, 0x4, R102 ;  /* 0x000000046564a825 */ /* 0x000fe200078e0266 */
[----:B------:R-:W-:-:S02]  /*102b0*/  ISETP.GE.AND P1, PT, R108, UR4, PT ;  /* 0x000000046c007c0c */ /* 0x000fc4000bf26270 */
[----:B------:R-:W-:Y:S02]  /*102c0*/  @!P6 LEA.HI R94, R94, R94, RZ, 0x1 ;  /* 0x0000005e5e5ee211 */ /* 0x000fe400078f08ff */
[----:B------:R2:W-:Y:S01]  /*102d0*/  @!P2 ST.E.64 desc[UR46][R100.64], R90 ;  /* 0x0000005a6400a985 */ /* 0x0005e2000c101b2e */
[----:B0-----:R-:W-:Y:S01]  /*102e0*/  VIADD R92, R86, 0x50 ;  /* 0x00000050565c7836 */ /* 0x001fe20000000000 */
[----:B------:R-:W-:Y:S01]  /*102f0*/  @!P3 LEA.HI R98, R98, R98, RZ, 0x1 ;  /* 0x000000626262b211 */ /* 0x000fe200078f08ff */
[----:B------:R-:W-:-:S03]  /*10300*/  @!P4 IMAD.WIDE R2, R109, 0x4, R102 ;  /* 0x000000046d02c825 */ /* 0x000fc600078e0266 */
[----:B------:R-:W-:Y:S01]  /*10310*/  ISETP.GE.AND P2, PT, R92, UR4, PT ;  /* 0x000000045c007c0c */ /* 0x000fe2000bf46270 */
[----:B-1----:R-:W-:Y:S01]  /*10320*/  VIADD R96, R86, 0x58 ;  /* 0x0000005856607836 */ /* 0x002fe20000000000 */
[----:B------:R0:W-:Y:S01]  /*10330*/  @!P4 ST.E.64 desc[UR46][R2.64], R76 ;  /* 0x0000004c0200c985 */ /* 0x0001e2000c101b2e */
[----:B------:R-:W-:Y:S01]  /*10340*/  @!P5 LOP3.LUT R89, R114, 0xfffffffe, RZ, 0xc0, !PT ;  /* 0xfffffffe7259d812 */ /* 0x000fe200078ec0ff */
[----:B------:R-:W-:Y:S01]  /*10350*/  VIADD R97, R86, 0x60 ;  /* 0x0000006056617836 */ /* 0x000fe20000000000 */
[----:B------:R-:W-:Y:S02]  /*10360*/  @!P3 LOP3.LUT R93, R98, 0xfffffffe, RZ, 0xc0, !PT ;  /* 0xfffffffe625db812 */ /* 0x000fe400078ec0ff */
[----:B------:R-:W-:Y:S01]  /*10370*/  ISETP.GE.AND P4, PT, R96, UR4, PT ;  /* 0x0000000460007c0c */ /* 0x000fe2000bf86270 */
[----:B------:R-:W-:Y:S01]  /*10380*/  @!P5 IMAD.WIDE R88, R89, 0x4, R102 ;  /* 0x000000045958d825 */ /* 0x000fe200078e0266 */
[----:B--2---:R-:W-:Y:S02]  /*10390*/  @!P6 LOP3.LUT R91, R94, 0xfffffffe, RZ, 0xc0, !PT ;  /* 0xfffffffe5e5be812 */ /* 0x004fe400078ec0ff */
[----:B------:R-:W-:-:S02]  /*103a0*/  @!P1 LEA.HI R108, R108, R108, RZ, 0x1 ;  /* 0x0000006c6c6c9211 */ /* 0x000fc400078f08ff */
[----:B------:R-:W-:Y:S01]  /*103b0*/  @!P2 LEA.HI R94, R92, R92, RZ, 0x1 ;  /* 0x0000005c5c5ea211 */ /* 0x000fe200078f08ff */
[--C-:B------:R-:W-:Y:S01]  /*103c0*/  @!P6 IMAD.WIDE R90, R91, 0x4, R102.reuse ;  /* 0x000000045b5ae825 */ /* 0x100fe200078e0266 */
[----:B------:R1:W-:Y:S01]  /*103d0*/  @!P5 ST.E.64 desc[UR46][R88.64], R72 ;  /* 0x000000485800d985 */ /* 0x0003e2000c101b2e */
[----:B0-----:R-:W-:Y:S02]  /*103e0*/  @!P1 LOP3.LUT R3, R108, 0xfffffffe, RZ, 0xc0, !PT ;  /* 0xfffffffe6c039812 */ /* 0x001fe400078ec0ff */
[--C-:B------:R-:W-:Y:S01]  /*103f0*/  @!P3 IMAD.WIDE R92, R93, 0x4, R102.reuse ;  /* 0x000000045d5cb825 */ /* 0x100fe200078e0266 */
[----:B------:R0:W-:Y:S01]  /*10400*/  @!P6 ST.E.64 desc[UR46][R90.64], R74 ;  /* 0x0000004a5a00e985 */ /* 0x0001e2000c101b2e */
[----:B------:R-:W-:Y:S02]  /*10410*/  @!P4 LEA.HI R96, R96, R96, RZ, 0x1 ;  /* 0x000000606060c211 */ /* 0x000fe400078f08ff */
[----:B------:R-:W-:Y:S01]  /*10420*/  @!P2 LOP3.LUT R77, R94, 0xfffffffe, RZ, 0xc0, !PT ;  /* 0xfffffffe5e4da812 */ /* 0x000fe200078ec0ff */
[----:B------:R2:W-:Y:S01]  /*10430*/  @!P3 ST.E.64 desc[UR46][R92.64], R70 ;  /* 0x000000465c00b985 */ /* 0x0005e2000c101b2e */
[----:B------:R-:W-:Y:S01]  /*10440*/  @!P1 IMAD.WIDE R2, R3, 0x4, R102 ;  /* 0x0000000403029825 */ /* 0x000fe200078e0266 */
[----:B------:R-:W-:-:S03]  /*10450*/  ISETP.GE.AND P3, PT, R97, UR4, PT ;  /* 0x0000000461007c0c */ /* 0x000fc6000bf66270 */
[----:B------:R-:W-:Y:S01]  /*10460*/  VIADD R76, R86, 0x78 ;  /* 0x00000078564c7836 */ /* 0x000fe20000000000 */
[----:B------:R3:W-:Y:S01]  /*10470*/  @!P1 ST.E.64 desc[UR46][R2.64], R66 ;  /* 0x0000004202009985 */ /* 0x0007e2000c101b2e */
[----:B-1----:R-:W-:-:S03]  /*10480*/  @!P2 IMAD.WIDE R72, R77, 0x4, R102 ;  /* 0x000000044d48a825 */ /* 0x002fc600078e0266 */
[----:B------:R-:W-:Y:S01]  /*10490*/  ISETP.GE.AND P5, PT, R76, UR4, PT ;  /* 0x000000044c007c0c */ /* 0x000fe2000bfa6270 */
[C---:B0-----:R-:W-:Y:S01]  /*104a0*/  VIADD R74, R86.reuse, 0x68 ;  /* 0x00000068564a7836 */ /* 0x041fe20000000000 */
[----:B------:R0:W-:Y:S01]  /*104b0*/  @!P2 ST.E.64 desc[UR46][R72.64], R68 ;  /* 0x000000444800a985 */ /* 0x0001e2000c101b2e */
[----:B------:R-:W-:Y:S01]  /*104c0*/  VIADD R75, R86, 0x70 ;  /* 0x00000070564b7836 */ /* 0x000fe20000000000 */
[----:B--2---:R-:W-:Y:S01]  /*104d0*/  @!P4 LOP3.LUT R71, R96, 0xfffffffe, RZ, 0xc0, !PT ;  /* 0xfffffffe6047c812 */ /* 0x004fe200078ec0ff */
[----:B------:R-:W-:Y:S01]  /*104e0*/  VIADD R70, R86, 0x80 ;  /* 0x0000008056467836 */ /* 0x000fe20000000000 */
[----:B------:R-:W-:Y:S01]  /*104f0*/  ISETP.GE.AND P1, PT, R74, UR4, PT ;  /* 0x000000044a007c0c */ /* 0x000fe2000bf26270 */
[----:B------:R-:W-:Y:S01]  /*10500*/  VIADD R77, R86, 0x88 ;  /* 0x00000088564d7836 */ /* 0x000fe20000000000 */
[----:B------:R-:W-:Y:S01]  /*10510*/  ISETP.GE.AND P6, PT, R75, UR4, PT ;  /* 0x000000044b007c0c */ /* 0x000fe2000bfc6270 */
[----:B---3--:R-:W-:Y:S01]  /*10520*/  @!P4 IMAD.WIDE R2, R71, 0x4, R102 ;  /* 0x000000044702c825 */ /* 0x008fe200078e0266 */
[----:B------:R-:W-:-:S02]  /*10530*/  ISETP.GE.AND P2, PT, R70, UR4, PT ;  /* 0x0000000446007c0c */ /* 0x000fc4000bf46270 */
[----:B------:R-:W-:Y:S02]  /*10540*/  @!P3 LEA.HI R97, R97, R97, RZ, 0x1 ;  /* 0x000000616161b211 */ /* 0x000fe400078f08ff */
[----:B------:R1:W-:Y:S01]  /*10550*/  @!P4 ST.E.64 desc[UR46][R2.64], R64 ;  /* 0x000000400200c985 */ /* 0x0003e2000c101b2e */
[----:B------:R-:W-:Y:S02]  /*10560*/  ISETP.GE.AND P4, PT, R77, UR4, PT ;  /* 0x000000044d007c0c */ /* 0x000fe4000bf86270 */
[----:B------:R-:W-:Y:S02]  /*10570*/  @!P3 LOP3.LUT R67, R97, 0xfffffffe, RZ, 0xc0, !PT ;  /* 0xfffffffe6143b812 */ /* 0x000fe400078ec0ff */
[----:B------:R-:W-:Y:S02]  /*10580*/  @!P1 LEA.HI R74, R74, R74, RZ, 0x1 ;  /* 0x0000004a4a4a9211 */ /* 0x000fe400078f08ff */
[----:B------:R-:W-:Y:S01]  /*10590*/  @!P6 LEA.HI R75, R75, R75, RZ, 0x1 ;  /* 0x0000004b4b4be211 */ /* 0x000fe200078f08ff */
[----:B------:R-:W-:Y:S01]  /*105a0*/  @!P3 IMAD.WIDE R66, R67, 0x4, R102 ;  /* 0x000000044342b825 */ /* 0x000fe200078e0266 */
[----:B------:R-:W-:-:S02]  /*105b0*/  @!P5 LEA.HI R76, R76, R76, RZ, 0x1 ;  /* 0x0000004c4c4cd211 */ /* 0x000fc400078f08ff */
[----:B0-----:R-:W-:Y:S02]  /*105c0*/  @!P1 LOP3.LUT R69, R74, 0xfffffffe, RZ, 0xc0, !PT ;  /* 0xfffffffe4a459812 */ /* 0x001fe400078ec0ff */
[----:B------:R-:W-:Y:S01]  /*105d0*/  @!P2 LEA.HI R70, R70, R70, RZ, 0x1 ;  /* 0x000000464646a211 */ /* 0x000fe200078f08ff */
[----:B------:R0:W-:Y:S01]  /*105e0*/  @!P3 ST.E.64 desc[UR46][R66.64], R60 ;  /* 0x0000003c4200b985 */ /* 0x0001e2000c101b2e */
[----:B------:R-:W-:Y:S01]  /*105f0*/  @!P6 LOP3.LUT R75, R75, 0xfffffffe, RZ, 0xc0, !PT ;  /* 0xfffffffe4b4be812 */ /* 0x000fe200078ec0ff */
[--C-:B------:R-:W-:Y:S01]  /*10600*/  @!P1 IMAD.WIDE R68, R69, 0x4, R102.reuse ;  /* 0x0000000445449825 */ /* 0x100fe200078e0266 */
[----:B------:R-:W-:Y:S02]  /*10610*/  @!P4 LEA.HI R77, R77, R77, RZ, 0x1 ;  /* 0x0000004d4d4dc211 */ /* 0x000fe400078f08ff */
[----:B-1----:R-:W-:Y:S01]  /*10620*/  @!P5 LOP3.LUT R65, R76, 0xfffffffe, RZ, 0xc0, !PT ;  /* 0xfffffffe4c41d812 */ /* 0x002fe200078ec0ff */
[--C-:B------:R-:W-:Y:S01]  /*10630*/  @!P6 IMAD.WIDE R2, R75, 0x4, R102.reuse ;  /* 0x000000044b02e825 */ /* 0x100fe200078e0266 */
[----:B------:R-:W-:Y:S01]  /*10640*/  @!P2 LOP3.LUT R71, R70, 0xfffffffe, RZ, 0xc0, !PT ;  /* 0xfffffffe4647a812 */ /* 0x000fe200078ec0ff */
[----:B------:R1:W-:Y:S01]  /*10650*/  @!P1 ST.E.64 desc[UR46][R68.64], R62 ;  /* 0x0000003e44009985 */ /* 0x0003e2000c101b2e */
[----:B------:R-:W-:Y:S01]  /*10660*/  @!P4 LOP3.LUT R77, R77, 0xfffffffe, RZ, 0xc0, !PT ;  /* 0xfffffffe4d4dc812 */ /* 0x000fe200078ec0ff */
[----:B------:R-:W-:-:S02]  /*10670*/  @!P5 IMAD.WIDE R64, R65, 0x4, R102 ;  /* 0x000000044140d825 */ /* 0x000fc400078e0266 */
[----:B------:R2:W-:Y:S02]  /*10680*/  @!P6 ST.E.64 desc[UR46][R2.64], R58 ;  /* 0x0000003a0200e985 */ /* 0x0005e4000c101b2e */
[--C-:B0-----:R-:W-:Y:S02]  /*10690*/  @!P2 IMAD.WIDE R60, R71, 0x4, R102.reuse ;  /* 0x00000004473ca825 */ /* 0x101fe400078e0266 */
[----:B------:R-:W-:Y:S02]  /*106a0*/  @!P5 ST.E.64 desc[UR46][R64.64], R56 ;  /* 0x000000384000d985 */ /* 0x000fe4000c101b2e */
[C---:B------:R-:W-:Y:S02]  /*106b0*/  VIADD R66, R86.reuse, 0x90 ;  /* 0x0000009056427836 */ /* 0x040fe40000000000 */
[----:B------:R-:W-:Y:S01]  /*106c0*/  VIADD R67, R86, 0x98 ;  /* 0x0000009856437836 */ /* 0x000fe20000000000 */
[----:B------:R-:W-:Y:S01]  /*106d0*/  @!P2 ST.E.64 desc[UR46][R60.64], R26 ;  /* 0x0000001a3c00a985 */ /* 0x000fe2000c101b2e */
[----:B-1----:R-:W-:Y:S01]  /*106e0*/  @!P4 IMAD.WIDE R62, R77, 0x4, R102 ;  /* 0x000000044d3ec825 */ /* 0x002fe200078e0266 */
[----:B------:R-:W-:-:S02]  /*106f0*/  ISETP.GE.AND P1, PT, R66, UR4, PT ;  /* 0x0000000442007c0c */ /* 0x000fc4000bf26270 */
[----:B------:R-:W-:Y:S01]  /*10700*/  ISETP.GE.AND P2, PT, R67, UR4, PT ;  /* 0x0000000443007c0c */ /* 0x000fe2000bf46270 */
[C---:B------:R-:W-:Y:S01]  /*10710*/  VIADD R68, R86.reuse, 0xa0 ;  /* 0x000000a056447836 */ /* 0x040fe20000000000 */
[----:B------:R0:W-:Y:S01]  /*10720*/  @!P4 ST.E.64 desc[UR46][R62.64], R24 ;  /* 0x000000183e00c985 */ /* 0x0001e2000c101b2e */
[C---:B------:R-:W-:Y:S02]  /*10730*/  VIADD R69, R86.reuse, 0xa8 ;  /* 0x000000a856457836 */ /* 0x040fe40000000000 */
[----:B--2---:R-:W-:Y:S01]  /*10740*/  VIADD R3, R86, 0xb8 ;  /* 0x000000b856037836 */ /* 0x004fe20000000000 */
        /* <DEDUP_REMOVED lines=13> */
[----:B------:R-:W-:Y:S02]  /*10820*/  @!P3 LOP3.LUT R27, R68, 0xfffffffe, RZ, 0xc0, !PT ;  /* 0xfffffffe441bb812 */ /* 0x000fe400078ec0ff */
        /* <DEDUP_REMOVED lines=15> */
.L_x_5025:
[----:B------:R-:W-:Y:S05]  /*10920*/  BSYNC B0 ;  /* 0x0000000000007941 */ /* 0x000fea0003800000 */
.L_x_5024:
[----:B------:R-:W-:Y:S01]  /*10930*/  ISETP.GE.AND P1, PT, R104, R105, PT ;  /* 0x000000696800720c */ /* 0x000fe20003f26270 */
[----:B01----:R0:W1:Y:S01]  /*10940*/  SHFL.IDX PT, R3, R107, 0x1, 0x1c1f ;  /* 0x003c1f006b037f89 */ /* 0x00306200000e0000 */
[----:B------:R-:W-:Y:S02]  /*10950*/  SEL R21, R28, R87, P0 ;  /* 0x000000571c157207 */ /* 0x000fe40000000000 */
[----:B------:R-:W-:Y:S01]  /*10960*/  SEL R23, R87, R28, P0 ;  /* 0x0000001c57177207 */ /* 0x000fe20000000000 */
[----:B------:R0:W3:Y:S01]  /*10970*/  SHFL.IDX PT, R2, R106, 0x1, 0x1c1f ;  /* 0x003c1f006a027f89 */ /* 0x0000e200000e0000 */
        /* <DEDUP_REMOVED lines=20> */
[----:B01-3--:R-:W-:Y:S06]  /*10ac0*/  @P1 BRA `(.L_x_4936) ;  /* 0x0000005400081947 */ /* 0x00bfec0003800000 */
        /* <DEDUP_REMOVED lines=27> */
[----:B0-----:R-:W-:-:S04]  /*10c80*/  @!P1 IMAD.WIDE R12, R35, 0x4, R2 ;  /* 0x00000004230c9825 */ /* 0x001fc800078e0202 */
        /* <DEDUP_REMOVED lines=13> */
[----:B-1----:R-:W-:Y:S01]  /*10d60*/  @!P4 LOP3.LUT R19, R61, 0xfffffffe, RZ, 0xc0, !PT ;  /* 0xfffffffe3d13c812 */ /* 0x002fe200078ec0ff */
[--C-:B------:R-:W-:Y:S01]  /*10d70*/  @!P3 IMAD.WIDE R16, R17, 0x4, R2.reuse ;  /* 0x000000041110b825 */ /* 0x100fe200078e0202 */
[----:B------:R-:W-:Y:S01]  /*10d80*/  @!P5 LEA.HI R0, R0, R0, RZ, 0x1 ;  /* 0x000000000000d211 */ /* 0x000fe200078f08ff */
[----:B------:R0:W-:Y:S02]  /*10d90*/  @!P2 ST.E.64 desc[UR46][R12.64], R6 ;  /* 0x000000060c00a985 */ /* 0x0001e4000c101b2e */
[----:B---3--:R-:W-:Y:S01]  /*10da0*/  VIADD R30, R86, 0x50 ;  /* 0x00000050561e7836 */ /* 0x008fe20000000000 */
[----:B------:R-:W-:Y:S01]  /*10db0*/  @!P5 LOP3.LUT R31, R0, 0xfffffffe, RZ, 0xc0, !PT ;  /* 0xfffffffe001fd812 */ /* 0x000fe200078ec0ff */
[----:B------:R-:W-:Y:S01]  /*10dc0*/  @!P4 IMAD.WIDE R18, R19, 0x4, R2 ;  /* 0x000000041312c825 */ /* 0x000fe200078e0202 */
[----:B------:R-:W-:Y:S01]  /*10dd0*/  @!P0 LEA.HI R59, R59, R59, RZ, 0x1 ;  /* 0x0000003b3b3b8211 */ /* 0x000fe200078f08ff */
[----:B------:R1:W-:Y:S01]  /*10de0*/  @!P3 ST.E.64 desc[UR46][R16.64], R42 ;  /* 0x0000002a1000b985 */ /* 0x0003e2000c101b2e */
[----:B------:R-:W-:Y:S01]  /*10df0*/  ISETP.GE.AND P2, PT, R30, UR4, PT ;  /* 0x000000041e007c0c */ /* 0x000fe2000bf46270 */
[C---:B------:R-:W-:Y:S01]  /*10e00*/  VIADD R0, R86.reuse, 0x58 ;  /* 0x0000005856007836 */ /* 0x040fe20000000000 */
[----:B------:R-:W-:Y:S01]  /*10e10*/  @!P0 LOP3.LUT R59, R59, 0xfffffffe, RZ, 0xc0, !PT ;  /* 0xfffffffe3b3b8812 */ /* 0x000fe200078ec0ff */
[----:B------:R3:W-:Y:S01]  /*10e20*/  @!P4 ST.E.64 desc[UR46][R18.64], R4 ;  /* 0x000000041200c985 */ /* 0x0007e2000c101b2e */
[----:B------:R-:W-:-:S02]  /*10e30*/  VIADD R32, R86, 0x60 ;  /* 0x0000006056207836 */ /* 0x000fc40000000000 */
[----:B------:R-:W-:Y:S01]  /*10e40*/  ISETP.GE.AND P3, PT, R0, UR4, PT ;  /* 0x0000000400007c0c */ /* 0x000fe2000bf66270 */
[--C-:B0-----:R-:W-:Y:S01]  /*10e50*/  @!P5 IMAD.WIDE R6, R31, 0x4, R2.reuse ;  /* 0x000000041f06d825 */ /* 0x101fe200078e0202 */
[----:B------:R-:W-:Y:S02]  /*10e60*/  @!P1 LOP3.LUT R13, R56, 0xfffffffe, RZ, 0xc0, !PT ;  /* 0xfffffffe380d9812 */ /* 0x000fe400078ec0ff */
[----:B------:R-:W-:Y:S02]  /*10e70*/  ISETP.GE.AND P4, PT, R32, UR4, PT ;  /* 0x0000000420007c0c */ /* 0x000fe4000bf86270 */
[----:B------:R0:W-:Y:S01]  /*10e80*/  @!P5 ST.E.64 desc[UR46][R6.64], R46 ;  /* 0x0000002e0600d985 */ /* 0x0001e2000c101b2e */
[----:B-1----:R-:W-:Y:S01]  /*10e90*/  VIADD R16, R86, 0x68 ;  /* 0x0000006856107836 */ /* 0x002fe20000000000 */
[----:B------:R-:W-:Y:S01]  /*10ea0*/  @!P2 LEA.HI R30, R30, R30, RZ, 0x1 ;  /* 0x0000001e1e1ea211 */ /* 0x000fe200078f08ff */
[----:B---3--:R-:W-:-:S03]  /*10eb0*/  @!P1 IMAD.WIDE R4, R13, 0x4, R2 ;  /* 0x000000040d049825 */ /* 0x008fc600078e0202 */
[----:B------:R-:W-:Y:S02]  /*10ec0*/  ISETP.GE.AND P5, PT, R16, UR4, PT ;  /* 0x0000000410007c0c */ /* 0x000fe4000bfa6270 */
[----:B------:R-:W-:Y:S01]  /*10ed0*/  @!P3 LEA.HI R0, R0, R0, RZ, 0x1 ;  /* 0x000000000000b211 */ /* 0x000fe200078f08ff */
[----:B------:R-:W-:Y:S01]  /*10ee0*/  VIADD R18, R86, 0x70 ;  /* 0x0000007056127836 */ /* 0x000fe20000000000 */
[----:B------:R1:W-:Y:S01]  /*10ef0*/  @!P1 ST.E.64 desc[UR46][R4.64], R48 ;  /* 0x0000003004009985 */ /* 0x0003e2000c101b2e */
[----:B------:R-:W-:Y:S01]  /*10f00*/  @!P0 IMAD.WIDE R12, R59, 0x4, R2 ;  /* 0x000000043b0c8825 */ /* 0x000fe200078e0202 */
[----:B------:R-:W-:Y:S02]  /*10f10*/  @!P3 LOP3.LUT R17, R0, 0xfffffffe, RZ, 0xc0, !PT ;  /* 0xfffffffe0011b812 */ /* 0x000fe400078ec0ff */
[----:B------:R-:W-:Y:S01]  /*10f20*/  ISETP.GE.AND P1, PT, R18, UR4, PT ;  /* 0x0000000412007c0c */ /* 0x000fe2000bf26270 */
[----:B------:R-:W-:Y:S01]  /*10f30*/  VIADD R19, R86, 0x78 ;  /* 0x0000007856137836 */ /* 0x000fe20000000000 */
[----:B------:R3:W-:Y:S01]  /*10f40*/  @!P0 ST.E.64 desc[UR46][R12.64], R50 ;  /* 0x000000320c008985 */ /* 0x0007e2000c101b2e */
[----:B0-----:R-:W-:Y:S01]  /*10f50*/  @!P2 LOP3.LUT R7, R30, 0xfffffffe, RZ, 0xc0, !PT ;  /* 0xfffffffe1e07a812 */ /* 0x001fe200078ec0ff */
[----:B------:R-:W-:Y:S01]  /*10f60*/  VIADD R30, R86, 0x80 ;  /* 0x00000080561e7836 */ /* 0x000fe20000000000 */
[----:B------:R-:W-:-:S02]  /*10f70*/  @!P4 LEA.HI R32, R32, R32, RZ, 0x1 ;  /* 0x000000202020c211 */ /* 0x000fc400078f08ff */
[----:B------:R-:W-:Y:S02]  /*10f80*/  ISETP.GE.AND P0, PT, R19, UR4, PT ;  /* 0x0000000413007c0c */ /* 0x000fe4000bf06270 */
[----:B------:R-:W-:Y:S01]  /*10f90*/  @!P5 LEA.HI R16, R16, R16, RZ, 0x1 ;  /* 0x000000101010d211 */ /* 0x000fe200078f08ff */
[----:B-1----:R-:W-:-:S03]  /*10fa0*/  @!P2 IMAD.WIDE R4, R7, 0x4, R2 ;  /* 0x000000040704a825 */ /* 0x002fc600078e0202 */
[----:B------:R-:W-:Y:S01]  /*10fb0*/  @!P1 LEA.HI R18, R18, R18, RZ, 0x1 ;  /* 0x0000001212129211 */ /* 0x000fe200078f08ff */
[--C-:B------:R-:W-:Y:S01]  /*10fc0*/  @!P3 IMAD.WIDE R6, R17, 0x4, R2.reuse ;  /* 0x000000041106b825 */ /* 0x100fe200078e0202 */
[----:B------:R-:W-:Y:S01]  /*10fd0*/  @!P5 LOP3.LUT R17, R16, 0xfffffffe, RZ, 0xc0, !PT ;  /* 0xfffffffe1011d812 */ /* 0x000fe200078ec0ff */
[----:B------:R0:W-:Y:S01]  /*10fe0*/  @!P2 ST.E.64 desc[UR46][R4.64], R52 ;  /* 0x000000340400a985 */ /* 0x0001e2000c101b2e */
[----:B---3--:R-:W-:Y:S02]  /*10ff0*/  @!P4 LOP3.LUT R13, R32, 0xfffffffe, RZ, 0xc0, !PT ;  /* 0xfffffffe200dc812 */ /* 0x008fe400078ec0ff */
        /* <DEDUP_REMOVED lines=19> */
[----:B---3--:R-:W-:Y:S01]  /*11130*/  @!P2 LOP3.LUT R13, R30, 0xfffffffe, RZ, 0xc0, !PT ;  /* 0xfffffffe1e0da812 */ /* 0x008fe200078ec0ff */
        /* <DEDUP_REMOVED lines=13> */
[----:B----4-:R-:W-:Y:S02]  /*11210*/  @!P3 LOP3.LUT R7, R18, 0xfffffffe, RZ, 0xc0, !PT ;  /* 0xfffffffe1207b812 */ /* 0x010fe400078ec0ff */
        /* <DEDUP_REMOVED lines=9> */
[----:B0-----:R-:W-:Y:S01]  /*112b0*/  @!P5 LOP3.LUT R21, R0, 0xfffffffe, RZ, 0xc0, !PT ;  /* 0xfffffffe0015d812 */ /* 0x001fe200078ec0ff */
[----:B------:R0:W-:Y:S01]  /*112c0*/  @!P3 ST.E.64 desc[UR46][R6.64], R22 ;  /* 0x000000160600b985 */ /* 0x0001e2000c101b2e */
[----:B------:R-:W-:Y:S01]  /*112d0*/  @!P6 LOP3.LUT R31, R31, 0xfffffffe, RZ, 0xc0, !PT ;  /* 0xfffffffe1f1fe812 */ /* 0x000fe200078ec0ff */
[----:B------:R-:W-:-:S02]  /*112e0*/  @!P4 IMAD.WIDE R4, R19, 0x4, R2 ;  /* 0x000000041304c825 */ /* 0x000fc400078e0202 */
[----:B------:R1:W-:Y:S02]  /*112f0*/  @!P1 ST.E.64 desc[UR46][R12.64], R26 ;  /* 0x0000001a0c009985 */ /* 0x0003e4000c101b2e */
[----:B------:R-:W-:Y:S02]  /*11300*/  @!P6 IMAD.WIDE R18, R31, 0x4, R2 ;  /* 0x000000041f12e825 */ /* 0x000fe400078e0202 */
        /* <DEDUP_REMOVED lines=8> */
[----:B-1----:R-:W-:-:S05]  /*11390*/  LOP3.LUT R5, R86, 0xfffffffe, RZ, 0xc0, !PT ;  /* 0xfffffffe56057812 */ /* 0x002fca00078ec0ff */
[----:B------:R-:W-:-:S05]  /*113a0*/  IMAD.WIDE R2, R5, 0x4, R2 ;  /* 0x0000000405027825 */ /* 0x000fca00078e0202 */
[----:B------:R0:W-:Y:S01]  /*113b0*/  ST.E.64 desc[UR46][R2.64], R10 ;  /* 0x0000000a02007985 */ /* 0x0001e2000c101b2e */
[----:B------:R-:W-:Y:S05]  /*113c0*/  BRA `(.L_x_4936) ;  /* 0x0000004800c87947 */ /* 0x000fea0003800000 */
.L_x_5023:
        /* <DEDUP_REMOVED lines=58> */
.L_x_4934:
        /* <DEDUP_REMOVED lines=18> */
.L_x_5026:
[----:B------:R-:W-:Y:S01]  /*11890*/  ULDC UR7, c[0x0][0xc50] ;  /* 0x0003140000077ab9 */ /* 0x000fe20000000800 */
[----:B------:R-:W-:Y:S01]  /*118a0*/  UMOV UR39, UR6 ;  /* 0x0000000600277c82 */ /* 0x000fe20008000000 */
[----:B------:R-:W-:-:S11]  /*118b0*/  UISETP.NE.AND UP0, UPT, UR7, 0x1, UPT ;  /* 0x000000010700788c */ /* 0x000fd6000bf05270 */
[----:B------:R-:W-:Y:S01]  /*118c0*/  @UP0 ULDC UR4, c[0x0][0xc54] ;  /* 0x0003150000040ab9 */ /* 0x000fe20000000800 */
[----:B------:R-:W-:Y:S01]  /*118d0*/  @UP0 ULDC UR8, c[0x0][0xc58] ;  /* 0x0003160000080ab9 */ /* 0x000fe20000000800 */
[----:B------:R-:W-:-:S04]  /*118e0*/  UIMAD.WIDE.U32 UR4, UR6, UR4, URZ ;  /* 0x00000004060472a5 */ /* 0x000fc8000f8e003f */
[----:B------:R-:W-:-:S12]  /*118f0*/  @UP0 USHF.R.U32.HI UR39, URZ, UR8, UR5 ;  /* 0x000000083f270299 */ /* 0x000fd80008011605 */
.L_x_5027:
        /* <DEDUP_REMOVED lines=53> */
.L_x_5030:
[----:B------:R-:W-:-:S11]  /*11c50*/  UISETP.NE.AND UP0, UPT, UR5, 0x1, UPT ;  /* 0x000000010500788c */ /* 0x000fd6000bf05270 */
[----:B------:R-:W-:Y:S02]  /*11c60*/  @UP0 ULDC.64 UR12, c[0x0][0x9e8] ;  /* 0x00027a00000c0ab9 */ /* 0x000fe40000000a00 */
[----:B------:R-:W-:-:S04]  /*11c70*/  UIMAD.WIDE.U32 UR6, UR8, UR12, URZ ;  /* 0x0000000c080672a5 */ /* 0x000fc8000f8e003f */
[----:B------:R-:W-:-:S12]  /*11c80*/  @UP0 USHF.R.U32.HI UR8, URZ, UR13, UR7 ;  /* 0x0000000d3f080299 */ /* 0x000fd80008011607 */
.L_x_5031:
[----:B------:R-:W-:-:S04]  /*11c90*/  UIMAD UR8, UR8, UR5, UR5 ;  /* 0x00000005080872a4 */ /* 0x000fc8000f8e0205 */
[----:B------:R-:W-:-:S04]  /*11ca0*/  UISETP.LT.AND UP0, UPT, UR4, UR8, UPT ;  /* 0x000000080400728c */ /* 0x000fc8000bf01270 */
[----:B------:R-:W-:-:S12]  /*11cb0*/  USEL UR4, UR4, UR8, UP0 ;  /* 0x0000000804047287 */ /* 0x000fd80008000000 */
.L_x_5029:
        /* <DEDUP_REMOVED lines=26> */
.L_x_5033:
[----:B------:R-:W-:-:S11]  /*11e60*/  UISETP.NE.AND UP0, UPT, UR5, 0x1, UPT ;  /* 0x000000010500788c */ /* 0x000fd6000bf05270 */
[----:B------:R-:W-:Y:S02]  /*11e70*/  @UP0 ULDC.64 UR10, c[0x0][0x9e8] ;  /* 0x00027a00000a0ab9 */ /* 0x000fe40000000a00 */
[----:B------:R-:W-:-:S04]  /*11e80*/  UIMAD.WIDE.U32 UR6, UR4, UR10, URZ ;  /* 0x0000000a040672a5 */ /* 0x000fc8000f8e003f */
[----:B------:R-:W-:-:S12]  /*11e90*/  @UP0 USHF.R.U32.HI UR4, URZ, UR11, UR7 ;  /* 0x0000000b3f040299 */ /* 0x000fd80008011607 */
.L_x_5034:
[----:B------:R-:W-:-:S04]  /*11ea0*/  UIMAD UR4, UR4, UR5, URZ ;  /* 0x00000005040472a4 */ /* 0x000fc8000f8e023f */
[----:B------:R-:W-:-:S04]  /*11eb0*/  UISETP.LT.AND UP0, UPT, UR8, UR4, UPT ;  /* 0x000000040800728c */ /* 0x000fc8000bf01270 */
[----:B------:R-:W-:-:S12]  /*11ec0*/  USEL UR8, UR8, UR4, !UP0 ;  /* 0x0000000408087287 */ /* 0x000fd8000c000000 */
.L_x_5032:
        /* <DEDUP_REMOVED lines=44> */
.L_x_5035:
        /* <DEDUP_REMOVED lines=33> */
.L_x_5036:
        /* <DEDUP_REMOVED lines=20> */
.L_x_5037:
        /* <DEDUP_REMOVED lines=20> */
.L_x_5038:
        /* <DEDUP_REMOVED lines=18> */
.L_x_5039:
[----:B------:R-:W0:Y:S01]  /*12740*/  LDC.64 R2, c[0x0][0x9f8] ;  /* 0x00027e00ff027b82 */ /* 0x000e220000000a00 */
[----:B------:R-:W-:-:S07]  /*12750*/  IMAD.MOV.U32 R28, RZ, RZ, R35 ;  /* 0x000000ffff1c7224 */ /* 0x000fce00078e0023 */
[----:B------:R-:W1:Y:S01]  /*12760*/  LDC R10, c[0x0][0x430] ;  /* 0x00010c00ff0a7b82 */ /* 0x000e620000000800 */
[C---:B------:R-:W-:Y:S01]  /*12770*/  IMAD.SHL.U32 R32, R26.reuse, 0x20, RZ ;  /* 0x000000201a207824 */ /* 0x040fe200078e00ff */
[----:B------:R-:W-:Y:S02]  /*12780*/  LOP3.LUT R7, R26, 0x7f, RZ, 0xc0, !PT ;  /* 0x0000007f1a077812 */ /* 0x000fe400078ec0ff */
[----:B------:R-:W-:Y:S02]  /*12790*/  LEA R6, R18, 0xffffff80, 0x7 ;  /* 0xffffff8012067811 */ /* 0x000fe400078e38ff */
[----:B------:R-:W-:Y:S01]  /*127a0*/  LOP3.LUT R16, R16, 0xffffffef, RZ, 0xc0, !PT ;  /* 0xffffffef10107812 */ /* 0x000fe200078ec0ff */
[----:B------:R-:W-:Y:S01]  /*127b0*/  IMAD.SHL.U32 R23, R26, 0x40, RZ ;  /* 0x000000401a177824 */ /* 0x000fe200078e00ff */
        /* <DEDUP_REMOVED lines=21> */
[----:B------:R-:W-:Y:S01]  /*12910*/  @!P0 IMAD.MOV.U32 R2, RZ, RZ, R11 ;  /* 0x000000ffff028224 */ /* 0x000fe200078e000b */
[----:B------:R-:W-:Y:S01]  /*12920*/  UMOV UR4, 0xffffffff ;  /* 0xffffffff00047882 */ /* 0x000fe20000000000 */
[----:B---3--:R-:W-:Y:S02]  /*12930*/  SHF.R.S32.HI R33, RZ, 0x1f, R28 ;  /* 0x0000001fff217819 */ /* 0x008fe4000001141c */
[----:B----4-:R-:W-:-:S04]  /*12940*/  @!P0 IMAD.WIDE.U32 R2, R28, R8, R2 ;  /* 0x000000081c028225 */ /* 0x010fc800078e0002 */
[----:B------:R-:W-:Y:S01]  /*12950*/  @!P0 IMAD R0, R33, R8, RZ ;  /* 0x0000000821008224 */ /* 0x000fe200078e02ff */
[----:B--2---:R-:W-:-:S03]  /*12960*/  @!P0 LEA R4, P1, R2, R4, 0x2 ;  /* 0x0000000402048211 */ /* 0x004fc600078210ff */
[----:B------:R-:W-:-:S04]  /*12970*/  @!P0 IMAD R9, R28, R9, R0 ;  /* 0x000000091c098224 */ /* 0x000fc800078e0200 */
[----:B------:R-:W-:-:S05]  /*12980*/  @!P0 IMAD.IADD R0, R3, 0x1, R9 ;  /* 0x0000000103008824 */ /* 0x000fca00078e0209 */
[----:B------:R-:W-:Y:S01]  /*12990*/  @!P0 LEA.HI.X R5, R2, R5, R0, 0x2, P1 ;  /* 0x0000000502058211 */ /* 0x000fe200008f1400 */
[----:B------:R-:W-:Y:S02]  /*129a0*/  IMAD.MOV.U32 R0, RZ, RZ, RZ ;  /* 0x000000ffff007224 */ /* 0x000fe400078e00ff */
[----:B------:R-:W-:Y:S01]  /*129b0*/  IMAD.MOV R2, RZ, RZ, -R11 ;  /* 0x000000ffff027224 */ /* 0x000fe200078e0a0b */
[----:B------:R-:W-:-:S03]  /*129c0*/  LOP3.LUT R3, R23, 0x180, RZ, 0xc0, !PT ;  /* 0x0000018017037812 */ /* 0x000fc600078ec0ff */
[----:B------:R0:W5:Y:S01]  /*129d0*/  @!P0 LDG.E R0, desc[UR46][R4.64] ;  /* 0x0000002e04008981 */ /* 0x000162000c1e1900 */
[----:B------:R-:W-:Y:S02]  /*129e0*/  R2P PR, R26, 0x6 ;  /* 0x000000061a007804 */ /* 0x000fe40000000000 */
[----:B------:R-:W-:Y:S01]  /*129f0*/  SHF.R.U32.HI R9, RZ, 0x5, R7 ;  /* 0x00000005ff097819 */ /* 0x000fe20000011607 */
[----:B0-----:R-:W-:Y:S01]  /*12a00*/  IMAD R4, R10, R2, R13 ;  /* 0x000000020a047224 */ /* 0x001fe200078e020d */
[----:B------:R-:W-:Y:S01]  /*12a10*/  SHF.R.U32.HI R2, RZ, 0x1, R26 ;  /* 0x00000001ff027819 */ /* 0x000fe2000001161a */
[----:B------:R-:W-:-:S03]  /*12a20*/  IMAD.MOV.U32 R10, RZ, RZ, 0x40 ;  /* 0x00000040ff0a7424 */ /* 0x000fc600078e00ff */
[----:B------:R-:W-:Y:S01]  /*12a30*/  LOP3.LUT R2, R3, 0x30, R2, 0xf8, !PT ;  /* 0x0000003003027812 */ /* 0x000fe200078ef802 */
[----:B------:R-:W-:-:S05]  /*12a40*/  IMAD.SHL.U32 R3, R26, 0x8, RZ ;  /* 0x000000081a037824 */ /* 0x000fca00078e00ff */
[----:B------:R-:W-:Y:S01]  /*12a50*/  LOP3.LUT R2, R2, 0x30, R3, 0x78, !PT ;  /* 0x0000003002027812 */ /* 0x000fe200078e7803 */
[----:B------:R-:W-:-:S05]  /*12a60*/  IMAD.SHL.U32 R3, R26, 0x80, RZ ;  /* 0x000000801a037824 */ /* 0x000fca00078e00ff */
[C---:B------:R-:W-:Y:S02]  /*12a70*/  LOP3.LUT R5, R3.reuse, 0x380, RZ, 0xc0, !PT ;  /* 0x0000038003057812 */ /* 0x040fe400078ec0ff */
[----:B------:R-:W-:Y:S01]  /*12a80*/  LOP3.LUT R8, R3, 0x400, RZ, 0xc0, !PT ;  /* 0x0000040003087812 */ /* 0x000fe200078ec0ff */
[----:B------:R-:W-:Y:S01]  /*12a90*/  IMAD.MOV.U32 R3, RZ, RZ, 0x20 ;  /* 0x00000020ff037424 */ /* 0x000fe200078e00ff */
[----:B------:R-:W-:-:S03]  /*12aa0*/  LOP3.LUT R5, R5, 0x10, R26, 0xf8, !PT ;  /* 0x0000001005057812 */ /* 0x000fc600078ef81a */
[----:B------:R-:W-:Y:S01]  /*12ab0*/  IMAD R31, R9, 0x800, R8 ;  /* 0x00000800091f7824 */ /* 0x000fe200078e0208 */
[----:B------:R-:W-:Y:S01]  /*12ac0*/  SEL R7, R3, 0xffffffe0, !P1 ;  /* 0xffffffe003077807 */ /* 0x000fe20004800000 */
[----:B------:R-:W-:Y:S01]  /*12ad0*/  IMAD.SHL.U32 R8, R26, 0x10, RZ ;  /* 0x000000101a087824 */ /* 0x000fe200078e00ff */
[----:B------:R-:W-:-:S03]  /*12ae0*/  SEL R3, R10, 0xffffffc0, !P2 ;  /* 0xffffffc00a037807 */ /* 0x000fc60005000000 */
[----:B------:R0:W-:Y:S04]  /*12af0*/  STL [R1], R7 ;  /* 0x0000000701007387 */ /* 0x0001e80000100800 */
[----:B------:R0:W-:Y:S01]  /*12b00*/  STL [R1+0x4], R3 ;  /* 0x0000040301007387 */ /* 0x0001e20000100800 */
[----:B------:R-:W-:Y:S05]  /*12b10*/  BRA.DIV UR4, `(.L_x_5040) ;  /* 0x0000003604d47947 */ /* 0x000fea000b800000 */
.L_x_5092:
[----:B------:R-:W-:Y:S01]  /*12b20*/  ULOP3.LUT UR4, UR43, 0x2, URZ, 0xfc, !UPT ;  /* 0x000000022b047892 */ /* 0x000fe2000f8efc3f */
[----:B------:R-:W-:Y:S02]  /*12b30*/  LOP3.LUT R30, R8, 0x30, RZ, 0xc0, !PT ;  /* 0x00000030081e7812 */ /* 0x000fe400078ec0ff */
[----:B------:R-:W-:Y:S02]  /*12b40*/  LOP3.LUT R16, R16, 0xfffffff7, RZ, 0xc0, !PT ;  /* 0xfffffff710107812 */ /* 0x000fe400078ec0ff */
[C---:B------:R-:W-:Y:S01]  /*12b50*/  ISETP.GE.AND P3, PT, R30.reuse, R17, PT ;  /* 0x000000111e00720c */ /* 0x040fe20003f66270 */
[----:B------:R-:W-:Y:S01]  /*12b60*/  IMAD.U32 R37, RZ, RZ, UR4 ;  /* 0x00000004ff257e24 */ /* 0x000fe2000f8e00ff */
[C---:B------:R-:W-:Y:S02]  /*12b70*/  LOP3.LUT R25, R30.reuse, 0x40, RZ, 0xfc, !PT ;  /* 0x000000401e197812 */ /* 0x040fe400078efcff */
[----:B------:R-:W-:Y:S02]  /*12b80*/  LOP3.LUT R24, R30, 0x80, RZ, 0xfc, !PT ;  /* 0x000000801e187812 */ /* 0x000fe400078efcff */
[----:B------:R-:W-:-:S02]  /*12b90*/  ISETP.NE.AND P0, PT, R37, 0x3, PT ;  /* 0x000000032500780c */ /* 0x000fc40003f05270 */
[-C--:B------:R-:W-:Y:S02]  /*12ba0*/  ISETP.GE.AND P2, PT, R25, R17.reuse, PT ;  /* 0x000000111900720c */ /* 0x080fe40003f46270 */
[----:B------:R-:W-:Y:S02]  /*12bb0*/  ISETP.GE.AND P1, PT, R24, R17, PT ;  /* 0x000000111800720c */ /* 0x000fe40003f26270 */
[----:B------:R-:W-:Y:S02]  /*12bc0*/  LOP3.LUT R10, R5, 0x70, R8, 0x78, !PT ;  /* 0x00000070050a7812 */ /* 0x000fe400078e7808 */
[----:B------:R-:W-:Y:S01]  /*12bd0*/  LOP3.LUT R23, R2, 0x640, R23, 0xf8, !PT ;  /* 0x0000064002177812 */ /* 0x000fe200078ef817 */
[----:B------:R-:W-:Y:S02]  /*12be0*/  IMAD.U32 R2, RZ, RZ, UR39 ;  /* 0x00000027ff027e24 */ /* 0x000fe4000f8e00ff */
[----:B------:R-:W-:Y:S01]  /*12bf0*/  IMAD.IADD R31, R31, 0x1, R10 ;  /* 0x000000011f1f7824 */ /* 0x000fe200078e020a */
[----:B------:R-:W-:-:S02]  /*12c00*/  SHF.R.U32.HI R10, RZ, 0x3, R26 ;  /* 0x00000003ff0a7819 */ /* 0x000fc4000001161a */
[----:B------:R-:W-:Y:S02]  /*12c10*/  @P0 LOP3.LUT R16, R16, 0x8, RZ, 0xfc, !PT ;  /* 0x0000000810100812 */ /* 0x000fe400078efcff */
[----:B------:R-:W-:Y:S02]  /*12c20*/  SHF.R.S32.HI R26, RZ, 0x1f, R2 ;  /* 0x0000001fff1a7819 */ /* 0x000fe40000011402 */
[----:B------:R-:W-:-:S04]  /*12c30*/  LOP3.LUT R16, R16, 0xfffffffb, RZ, 0xc0, !PT ;  /* 0xfffffffb10107812 */ /* 0x000fc800078ec0ff */
[----:B------:R-:W-:-:S04]  /*12c40*/  @P3 LOP3.LUT R16, R16, 0x4, RZ, 0xfc, !PT ;  /* 0x0000000410103812 */ /* 0x000fc800078efcff */
[----:B------:R-:W-:-:S04]  /*12c50*/  LOP3.LUT R16, R16, 0xfffffffd, RZ, 0xc0, !PT ;  /* 0xfffffffd10107812 */ /* 0x000fc800078ec0ff */
[----:B------:R-:W-:-:S04]  /*12c60*/  @P2 LOP3.LUT R16, R16, 0x2, RZ, 0xfc, !PT ;  /* 0x0000000210102812 */ /* 0x000fc800078efcff */
[----:B------:R-:W-:-:S04]  /*12c70*/  LOP3.LUT R16, R16, 0xfffffffe, RZ, 0xc0, !PT ;  /* 0xfffffffe10107812 */ /* 0x000fc800078ec0ff */
[----:B------:R-:W-:Y:S01]  /*12c80*/  @P1 LOP3.LUT R16, R16, 0x1, RZ, 0xfc, !PT ;  /* 0x0000000110101812 */ /* 0x000fe200078efcff */
[----:B------:R-:W-:Y:S06]  /*12c90*/  @!P0 BRA `(.L_x_5041) ;  /* 0x0000000000048947 */ /* 0x000fec0003800000 */
[----:B------:R-:W-:Y:S01]  /*12ca0*/  BPT.TRAP 0x1 ;  /* 0x000000040000795c */ /* 0x000fe20000300000 */
.L_x_5041:
[----:B------:R-:W-:Y:S01]  /*12cb0*/  IMAD.MOV.U32 R20, RZ, RZ, 0x1 ;  /* 0x00000001ff147424 */ /* 0x000fe200078e00ff */
[----:B------:R-:W-:-:S04]  /*12cc0*/  SHF.R.S32.HI R5, RZ, 0x1f, R4 ;  /* 0x0000001fff057819 */ /* 0x000fc80000011404 */
[----:B------:R-:W-:-:S04]  /*12cd0*/  SHF.L.U32 R20, R20, 0x1f, RZ ;  /* 0x0000001f14147819 */ /* 0x000fc800000006ff */
[----:B------:R-:W1:Y:S02]  /*12ce0*/  SYNCS.PHASECHK.TRANS64.TRYWAIT P0, [UR48+0x2a880], R20 ;  /* 0x02a88014ff0075a7 */ /* 0x000e640008000170 */
[----:B-1----:R-:W-:Y:S05]  /*12cf0*/  @!P0 BRA `(.L_x_5042) ;  /* 0x00000034007c8947 */ /* 0x002fea0003800000 */
.L_x_5093:
[----:B------:R-:W-:Y:S01]  /*12d00*/  ULDC.64 UR4, c[0x0][0x328] ;  /* 0x0000ca0000047ab9 */ /* 0x000fe20000000a00 */
[----:B------:R-:W-:Y:S01]  /*12d10*/  R2UR UR6, R26 ;  /* 0x000000001a0672ca */ /* 0x000fe200000e0000 */
[----:B0-----:R-:W-:Y:S01]  /*12d20*/  IMAD R3, R5, UR4, RZ ;  /* 0x0000000405037c24 */ /* 0x001fe2000f8e02ff */
[----:B------:R-:W-:Y:S01]  /*12d30*/  LOP3.LUT R29, R8, 0x40, RZ, 0xc0, !PT ;  /* 0x00000040081d7812 */ /* 0x000fe200078ec0ff */
[----:B------:R-:W-:Y:S01]  /*12d40*/  IMAD.SHL.U32 R11, R10, 0x80, RZ ;  /* 0x000000800a0b7824 */ /* 0x000fe200078e00ff */
[----:B------:R-:W-:Y:S01]  /*12d50*/  IADD3 R6, -R27, UR36, -R6 ;  /* 0x000000241b067c10 */ /* 0x000fe2000fffe906 */
[C---:B------:R-:W-:Y:S02]  /*12d60*/  IMAD R7, R4.reuse, UR5, R3 ;  /* 0x0000000504077c24 */ /* 0x040fe4000f8e0203 */
[----:B------:R-:W-:Y:S01]  /*12d70*/  IMAD.WIDE.U32 R2, R4, UR4, RZ ;  /* 0x0000000404027c25 */ /* 0x000fe2000f8e00ff */
[----:B------:R-:W-:Y:S01]  /*12d80*/  ULDC.64 UR4, c[0x0][0x338] ;  /* 0x0000ce0000047ab9 */ /* 0x000fe20000000a00 */
[----:B------:R-:W-:-:S02]  /*12d90*/  LOP3.LUT R11, R11, 0x180, RZ, 0xc0, !PT ;  /* 0x000001800b0b7812 */ /* 0x000fc400078ec0ff */
[----:B------:R-:W-:Y:S01]  /*12da0*/  IMAD.IADD R3, R3, 0x1, R7 ;  /* 0x0000000103037824 */ /* 0x000fe200078e0207 */
[----:B-----5:R-:W-:Y:S01]  /*12db0*/  SHF.R.S32.HI R7, RZ, 0x1f, R0 ;  /* 0x0000001fff077819 */ /* 0x020fe20000011400 */
[----:B------:R-:W-:Y:S01]  /*12dc0*/  IMAD R29, R9, 0x200, R29 ;  /* 0x00000200091d7824 */ /* 0x000fe200078e021d */
[----:B------:R-:W-:Y:S01]  /*12dd0*/  LOP3.LUT R11, R11, 0x30, R8, 0xf8, !PT ;  /* 0x000000300b0b7812 */ /* 0x000fe200078ef808 */
[----:B------:R-:W-:Y:S01]  /*12de0*/  IMAD.WIDE.U32 R2, R0, UR4, R2 ;  /* 0x0000000400027c25 */ /* 0x000fe2000f8e0002 */
[----:B------:R-:W-:-:S03]  /*12df0*/  ISETP.GE.AND P5, PT, R6, 0x1, PT ;  /* 0x000000010600780c */ /* 0x000fc60003fa6270 */
[----:B------:R-:W-:Y:S02]  /*12e00*/  IMAD R13, R7, UR4, RZ ;  /* 0x00000004070d7c24 */ /* 0x000fe4000f8e02ff */
[----:B------:R-:W-:Y:S02]  /*12e10*/  IMAD.SHL.U32 R10, R10, 0x10, RZ ;  /* 0x000000100a0a7824 */ /* 0x000fe400078e00ff */
[----:B------:R-:W-:Y:S01]  /*12e20*/  IMAD R12, R0, UR5, R13 ;  /* 0x00000005000c7c24 */ /* 0x000fe2000f8e020d */
[----:B------:R-:W-:Y:S02]  /*12e30*/  ULDC.64 UR4, c[0x0][0x330] ;  /* 0x0000cc0000047ab9 */ /* 0x000fe40000000a00 */
[----:B------:R-:W-:Y:S01]  /*12e40*/  IMAD.U32 R9, RZ, RZ, UR4 ;  /* 0x00000004ff097e24 */ /* 0x000fe2000f8e00ff */
[----:B------:R-:W-:Y:S01]  /*12e50*/  UIMAD UR4, UR6, UR4, URZ ;  /* 0x00000004060472a4 */ /* 0x000fe2000f8e023f */
[----:B------:R-:W-:Y:S01]  /*12e60*/  IMAD.IADD R3, R3, 0x1, R12 ;  /* 0x0000000103037824 */ /* 0x000fe200078e020c */
[----:B------:R-:W-:Y:S01]  /*12e70*/  LOP3.LUT R10, R11, 0x30, R10, 0x78, !PT ;  /* 0x000000300b0a7812 */ /* 0x000fe200078e780a */
[----:B------:R-:W-:Y:S01]  /*12e80*/  ULDC.64 UR6, c[0x0][0x318] ;  /* 0x0000c60000067ab9 */ /* 0x000fe20000000a00 */
[----:B------:R-:W-:-:S02]  /*12e90*/  UIMAD UR4, UR39, UR5, UR4 ;  /* 0x00000005270472a4 */ /* 0x000fc4000f8e0204 */
[----:B------:R-:W-:-:S04]  /*12ea0*/  IMAD.WIDE.U32 R2, R9, UR39, R2 ;  /* 0x0000002709027c25 */ /* 0x000fc8000f8e0002 */
[----:B------:R-:W-:Y:S01]  /*12eb0*/  IMAD.U32 R9, RZ, RZ, UR7 ;  /* 0x00000007ff097e24 */ /* 0x000fe2000f8e00ff */
[----:B------:R-:W-:Y:S01]  /*12ec0*/  IADD3 R8, P0, R2, UR6, RZ ;  /* 0x0000000602087c10 */ /* 0x000fe2000ff1e0ff */
[----:B------:R-:W-:-:S03]  /*12ed0*/  IMAD.IADD R29, R10, 0x1, R29 ;  /* 0x000000010a1d7824 */ /* 0x000fc600078e021d */
[----:B------:R-:W-:Y:S01]  /*12ee0*/  IADD3.X R9, R9, UR4, R3, P0, !PT ;  /* 0x0000000409097c10 */ /* 0x000fe200087fe403 */
[----:B------:R-:W-:-:S03]  /*12ef0*/  UMOV UR4, 0xffffffff ;  /* 0xffffffff00047882 */ /* 0x000fc60000000000 */
[----:B------:R-:W-:Y:S05]  /*12f00*/  BRA.DIV UR4, `(.L_x_5043) ;  /* 0x00000036040c7947 */ /* 0x000fea000b800000 */
[----:B------:R-:W0:Y:S01]  /*12f10*/  SHFL.IDX PT, R14, R8, RZ, 0x1c1f ;  /* 0x001c1fff080e7589 */ /* 0x000e2200000e0000 */
[----:B------:R-:W2:Y:S01]  /*12f20*/  LDC R10, c[0x0][0x2f4] ;  /* 0x0000bd00ff0a7b82 */ /* 0x000ea20000000800 */
[----:B------:R-:W-:Y:S01]  /*12f30*/  VIADD R17, R29, UR48 ;  /* 0x000000301d117c36 */ /* 0x000fe20008000000 */
[----:B------:R-:W-:Y:S01]  /*12f40*/  ISETP.GE.AND P6, PT, R6, 0x61, PT ;  /* 0x000000610600780c */ /* 0x000fe20003fc6270 */
[----:B------:R-:W3:Y:S01]  /*12f50*/  SHFL.IDX PT, R3, R9, RZ, 0x1c1f ;  /* 0x001c1fff09037589 */ /* 0x000ee200000e0000 */
[----:B------:R-:W-:Y:S02]  /*12f60*/  LOP3.LUT R16, R16, 0xffffffdf, RZ, 0xc0, !PT ;  /* 0xffffffdf10107812 */ /* 0x000fe400078ec0ff */
[----:B------:R-:W-:-:S09]  /*12f70*/  ISETP.GE.AND P1, PT, R6, 0x41, PT ;  /* 0x000000410600780c */ /* 0x000fd20003f26270 */
[----:B------:R-:W-:Y:S02]  /*12f80*/  @P6 LOP3.LUT R16, R16, 0x20, RZ, 0xfc, !PT ;  /* 0x0000002010106812 */ /* 0x000fe400078efcff */
[C---:B0-----:R-:W-:Y:S02]  /*12f90*/  IADD3 R2, P0, R30.reuse, R14, RZ ;  /* 0x0000000e1e027210 */ /* 0x041fe40007f1e0ff */
[-C--:B--2---:R-:W-:Y:S01]  /*12fa0*/  ISETP.GE.AND P4, PT, R30, R10.reuse, PT ;  /* 0x0000000a1e00720c */ /* 0x084fe20003f86270 */
[----:B------:R-:W0:Y:S01]  /*12fb0*/  SHFL.IDX PT, R14, R8, 0x1, 0x1c1f ;  /* 0x003c1f00080e7f89 */ /* 0x000e2200000e0000 */
[-C--:B------:R-:W-:Y:S01]  /*12fc0*/  ISETP.GE.AND P3, PT, R25, R10.reuse, PT ;  /* 0x0000000a1900720c */ /* 0x080fe20003f66270 */
[----:B---3--:R-:W-:Y:S01]  /*12fd0*/  IMAD.X R3, RZ, RZ, R3, P0 ;  /* 0x000000ffff037224 */ /* 0x008fe200000e0603 */
[----:B------:R-:W-:Y:S02]  /*12fe0*/  ISETP.LT.OR P0, PT, R6, 0x1, P4 ;  /* 0x000000010600780c */ /* 0x000fe40002701670 */
[----:B------:R-:W-:-:S11]  /*12ff0*/  ISETP.GE.AND P2, PT, R24, R10, PT ;  /* 0x0000000a1800720c */ /* 0x000fd60003f46270 */
[----:B------:R-:W-:Y:S01]  /*13000*/  LDGSTS.E.BYPASS.LTC128B.128 [R17+0xc400], desc[UR46][R2.64], !P0 ;  /* 0x0c40000002117fae */ /* 0x000fe2000c101d6e */
[----:B------:R-:W-:-:S13]  /*13010*/  ISETP.LT.OR P0, PT, R6, 0x1, P3 ;  /* 0x000000010600780c */ /* 0x000fda0001f01670 */
[----:B------:R-:W-:Y:S01]  /*13020*/  LDGSTS.E.BYPASS.LTC128B.128 [R17+0xe400], desc[UR46][R2.64+0x40], !P0 ;  /* 0x0e40004002117fae */ /* 0x000fe2000c101d6e */
[----:B------:R-:W-:-:S13]  /*13030*/  ISETP.LT.OR P0, PT, R6, 0x1, P2 ;  /* 0x000000010600780c */ /* 0x000fda0001701670 */
[----:B------:R2:W-:Y:S04]  /*13040*/  LDGSTS.E.BYPASS.LTC128B.128 [R17+0x10400], desc[UR46][R2.64+0x80], !P0 ;  /* 0x1040008002117fae */ /* 0x0005e8000c101d6e */
[----:B--2---:R-:W2:Y:S01]  /*13050*/  SHFL.IDX PT, R3, R9, 0x1, 0x1c1f ;  /* 0x003c1f0009037f89 */ /* 0x004ea200000e0000 */
[----:B0-----:R-:W-:-:S03]  /*13060*/  IADD3 R2, P0, R30, R14, RZ ;  /* 0x0000000e1e027210 */ /* 0x001fc60007f1e0ff */
[----:B------:R-:W0:Y:S02]  /*13070*/  SHFL.IDX PT, R14, R8, 0x2, 0x1c1f ;  /* 0x005c1f00080e7f89 */ /* 0x000e2400000e0000 */
[----:B--2---:R-:W-:Y:S01]  /*13080*/  IMAD.X R3, RZ, RZ, R3, P0 ;  /* 0x000000ffff037224 */ /* 0x004fe200000e0603 */
[----:B------:R-:W-:-:S13]  /*13090*/  ISETP.LT.OR P0, PT, R6, 0x21, P4 ;  /* 0x000000210600780c */ /* 0x000fda0002701670 */
[----:B------:R-:W-:Y:S01]  /*130a0*/  LDGSTS.E.BYPASS.LTC128B.128 [R17+0xcc00], desc[UR46][R2.64], !P0 ;  /* 0x0cc0000002117fae */ /* 0x000fe2000c101d6e */
[----:B------:R-:W-:-:S13]  /*130b0*/  ISETP.LT.OR P0, PT, R6, 0x21, P3 ;  /* 0x000000210600780c */ /* 0x000fda0001f01670 */
[----:B------:R-:W-:Y:S01]  /*130c0*/  LDGSTS.E.BYPASS.LTC128B.128 [R17+0xec00], desc[UR46][R2.64+0x40], !P0 ;  /* 0x0ec0004002117fae */ /* 0x000fe2000c101d6e */
[----:B------:R-:W-:-:S13]  /*130d0*/  ISETP.LT.OR P0, PT, R6, 0x21, P2 ;  /* 0x000000210600780c */ /* 0x000fda0001701670 */
[----:B------:R2:W-:Y:S04]  /*130e0*/  LDGSTS.E.BYPASS.LTC128B.128 [R17+0x10c00], desc[UR46][R2.64+0x80], !P0 ;  /* 0x10c0008002117fae */ /* 0x0005e8000c101d6e */
[----:B--2---:R-:W2:Y:S01]  /*130f0*/  SHFL.IDX PT, R3, R9, 0x2, 0x1c1f ;  /* 0x005c1f0009037f89 */ /* 0x004ea200000e0000 */
[----:B0-----:R-:W-:-:S03]  /*13100*/  IADD3 R2, P0, R30, R14, RZ ;  /* 0x0000000e1e027210 */ /* 0x001fc60007f1e0ff */
[----:B------:R-:W0:Y:S04]  /*13110*/  SHFL.IDX PT, R9, R9, 0x3, 0x1c1f ;  /* 0x007c1f0009097f89 */ /* 0x000e2800000e0000 */
[----:B------:R3:W4:Y:S01]  /*13120*/  SHFL.IDX PT, R14, R8, 0x3, 0x1c1f ;  /* 0x007c1f00080e7f89 */ /* 0x00072200000e0000 */
[----:B--2---:R-:W-:Y:S01]  /*13130*/  IMAD.X R3, RZ, RZ, R3, P0 ;  /* 0x000000ffff037224 */ /* 0x004fe200000e0603 */
[----:B------:R-:W-:-:S13]  /*13140*/  ISETP.LT.OR P0, PT, R6, 0x41, P4 ;  /* 0x000000410600780c */ /* 0x000fda0002701670 */
[----:B------:R3:W-:Y:S01]  /*13150*/  LDGSTS.E.BYPASS.LTC128B.128 [R17+0xd400], desc[UR46][R2.64], !P0 ;  /* 0x0d40000002117fae */ /* 0x0007e2000c101d6e */
[----:B------:R-:W-:-:S13]  /*13160*/  ISETP.LT.OR P0, PT, R6, 0x41, P3 ;  /* 0x000000410600780c */ /* 0x000fda0001f01670 */
[----:B------:R3:W-:Y:S01]  /*13170*/  LDGSTS.E.BYPASS.LTC128B.128 [R17+0xf400], desc[UR46][R2.64+0x40], !P0 ;  /* 0x0f40004002117fae */ /* 0x0007e2000c101d6e */
[----:B------:R-:W-:-:S13]  /*13180*/  ISETP.LT.OR P0, PT, R6, 0x41, P2 ;  /* 0x000000410600780c */ /* 0x000fda0001701670 */
[----:B------:R3:W-:Y:S01]  /*13190*/  LDGSTS.E.BYPASS.LTC128B.128 [R17+0x11400], desc[UR46][R2.64+0x80], !P0 ;  /* 0x1140008002117fae */ /* 0x0007e2000c101d6e */
[----:B0---4-:R-:W-:-:S13]  /*131a0*/  ISETP.GE.AND P0, PT, R6, 0x21, PT ;  /* 0x000000210600780c */ /* 0x011fda0003f06270 */
.L_x_5103:
[C---:B------:R-:W-:Y:S02]  /*131b0*/  ISETP.LT.OR P4, PT, R6.reuse, 0x61, P4 ;  /* 0x000000610600780c */ /* 0x040fe40002781670 */
        /* <DEDUP_REMOVED lines=14> */
[----:B------:R-:W-:-:S13]  /*132a0*/  ISETP.NE.AND P6, PT, R37, 0x3, PT ;  /* 0x000000032500780c */ /* 0x000fda0003fc5270 */
[----:B0-----:R-:W-:Y:S05]  /*132b0*/  @!P6 BRA `(.L_x_5044) ;  /* 0x000000000004e947 */ /* 0x001fea0003800000 */
[----:B------:R-:W-:Y:S01]  /*132c0*/  BPT.TRAP 0x1 ;  /* 0x000000040000795c */ /* 0x000fe20000300000 */
.L_x_5044:
[----:B------:R-:W-:Y:S01]  /*132d0*/  SYNCS.ARRIVE.TRANS64.A1T0 RZ, [UR48+0x2a870], RZ ;  /* 0x02a870ffffff79a7 */ /* 0x000fe20008100030 */
[----:B------:R-:W-:Y:S05]  /*132e0*/  @!P6 BRA `(.L_x_5045) ;  /* 0x000000000004e947 */ /* 0x000fea0003800000 */
[----:B------:R-:W-:Y:S01]  /*132f0*/  BPT.TRAP 0x1 ;  /* 0x000000040000795c */ /* 0x000fe20000300000 */
.L_x_5045:
[----:B------:R-:W0:Y:S02]  /*13300*/  SYNCS.PHASECHK.TRANS64.TRYWAIT P2, [UR48+0x2a840], R20 ;  /* 0x02a84014ff0075a7 */ /* 0x000e240008040170 */
[----:B0-----:R-:W-:Y:S05]  /*13310*/  @!P2 BRA `(.L_x_5046) ;  /* 0x000000340080a947 */ /* 0x001fea0003800000 */
.L_x_5104:
[----:B------:R-:W-:Y:S01]  /*13320*/  ULDC.64 UR4, c[0x0][0x300] ;  /* 0x0000c00000047ab9 */ /* 0x000fe20000000a00 */
[----:B------:R-:W-:Y:S01]  /*13330*/  R2UR UR6, R26 ;  /* 0x000000001a0672ca */ /* 0x000fe200000e0000 */
[----:B------:R-:W-:Y:S01]  /*13340*/  IMAD R5, R5, UR4, RZ ;  /* 0x0000000405057c24 */ /* 0x000fe2000f8e02ff */
[----:B------:R-:W2:Y:S01]  /*13350*/  LDC R6, c[0x0][0x2f4] ;  /* 0x0000bd00ff067b82 */ /* 0x000ea20000000800 */
[----:B------:R-:W-:-:S04]  /*13360*/  IMAD.WIDE.U32 R2, R4, UR4, RZ ;  /* 0x0000000404027c25 */ /* 0x000fc8000f8e00ff */
        /* <DEDUP_REMOVED lines=8> */
[----:B------:R-:W-:Y:S01]  /*133f0*/  IMAD.U32 R5, RZ, RZ, UR4 ;  /* 0x00000004ff057e24 */ /* 0x000fe2000f8e00ff */
[----:B------:R-:W-:-:S03]  /*13400*/  UIMAD UR4, UR6, UR4, URZ ;  /* 0x00000004060472a4 */ /* 0x000fc6000f8e023f */
[----:B------:R-:W-:Y:S01]  /*13410*/  IMAD.WIDE.U32 R2, R5, UR39, R2 ;  /* 0x0000002705027c25 */ /* 0x000fe2000f8e0002 */
[----:B------:R-:W-:Y:S01]  /*13420*/  ULDC.64 UR6, c[0x0][0x2e8] ;  /* 0x0000ba0000067ab9 */ /* 0x000fe20000000a00 */
[----:B------:R-:W-:Y:S01]  /*13430*/  UIMAD UR4, UR39, UR5, UR4 ;  /* 0x00000005270472a4 */ /* 0x000fe2000f8e0204 */
[-C--:B--2---:R-:W-:Y:S01]  /*13440*/  ISETP.GE.AND P3, PT, R24, R6.reuse, PT ;  /* 0x000000061800720c */ /* 0x084fe20003f66270 */
[----:B------:R-:W-:Y:S01]  /*13450*/  IMAD.U32 R5, RZ, RZ, UR7 ;  /* 0x00000007ff057e24 */ /* 0x000fe2000f8e00ff */
[----:B------:R-:W-:Y:S02]  /*13460*/  IADD3 R0, P2, R2, UR6, RZ ;  /* 0x0000000602007c10 */ /* 0x000fe4000ff5e0ff */
[----:B------:R-:W-:Y:S02]  /*13470*/  ISETP.GE.AND P4, PT, R25, R6, PT ;  /* 0x000000061900720c */ /* 0x000fe40003f86270 */
[----:B------:R-:W-:Y:S01]  /*13480*/  IADD3.X R4, R5, UR4, R3, P2, !PT ;  /* 0x0000000405047c10 */ /* 0x000fe200097fe403 */
[----:B------:R-:W-:-:S03]  /*13490*/  UMOV UR4, 0xffffffff ;  /* 0xffffffff00047882 */ /* 0x000fc60000000000 */
[----:B------:R-:W-:Y:S07]  /*134a0*/  BRA.DIV UR4, `(.L_x_5047) ;  /* 0x0000003604307947 */ /* 0x000fee000b800000 */
[----:B------:R-:W2:Y:S01]  /*134b0*/  SHFL.IDX PT, R14, R0, RZ, 0x1c1f ;  /* 0x001c1fff000e7589 */ /* 0x000ea200000e0000 */
[----:B------:R-:W-:-:S03]  /*134c0*/  ISETP.GE.AND P6, PT, R30, R6, PT ;  /* 0x000000061e00720c */ /* 0x000fc60003fc6270 */
[----:B------:R-:W3:Y:S04]  /*134d0*/  SHFL.IDX PT, R2, R4, RZ, 0x1c1f ;  /* 0x001c1fff04027589 */ /* 0x000ee800000e0000 */
[----:B------:R-:W-:Y:S01]  /*134e0*/  SHFL.IDX PT, R5, R4, 0x1, 0x1c1f ;  /* 0x003c1f0004057f89 */ /* 0x000fe200000e0000 */
[----:B--2---:R-:W-:-:S05]  /*134f0*/  @P5 IADD3 R14, P2, R30, R14, RZ ;  /* 0x0000000e1e0e5210 */ /* 0x004fca0007f5e0ff */
[----:B---3--:R-:W-:Y:S02]  /*13500*/  @P5 IMAD.X R3, RZ, RZ, R2, P2 ;  /* 0x000000ffff035224 */ /* 0x008fe400010e0602 */
[----:B------:R-:W-:Y:S02]  /*13510*/  @P5 IMAD.MOV.U32 R2, RZ, RZ, R14 ;  /* 0x000000ffff025224 */ /* 0x000fe400078e000e */
[----:B------:R-:W2:Y:S04]  /*13520*/  SHFL.IDX PT, R14, R0, 0x1, 0x1c1f ;  /* 0x003c1f00000e7f89 */ /* 0x000ea800000e0000 */
[----:B------:R-:W-:Y:S04]  /*13530*/  @P5 LDGSTS.E.BYPASS.LTC128B.128 [R17+0x1e400], desc[UR46][R2.64], !P6 ;  /* 0x1e40000002115fae */ /* 0x000fe8000f101d6e */
[----:B------:R-:W-:Y:S04]  /*13540*/  @P5 LDGSTS.E.BYPASS.LTC128B.128 [R17+0x20400], desc[UR46][R2.64+0x40], !P4 ;  /* 0x2040004002115fae */ /* 0x000fe8000e101d6e */
[----:B------:R3:W-:Y:S01]  /*13550*/  @P5 LDGSTS.E.BYPASS.LTC128B.128 [R17+0x22400], desc[UR46][R2.64+0x80], !P3 ;  /* 0x2240008002115fae */ /* 0x0007e2000d901d6e */
[----:B--2---:R-:W-:-:S05]  /*13560*/  @P0 IADD3 R14, P2, R30, R14, RZ ;  /* 0x0000000e1e0e0210 */ /* 0x004fca0007f5e0ff */
[----:B------:R-:W-:Y:S02]  /*13570*/  @P0 IMAD.X R5, RZ, RZ, R5, P2 ;  /* 0x000000ffff050224 */ /* 0x000fe400010e0605 */
[----:B---3--:R-:W-:Y:S02]  /*13580*/  @P0 IMAD.MOV.U32 R2, RZ, RZ, R14 ;  /* 0x000000ffff020224 */ /* 0x008fe400078e000e */
[----:B------:R-:W2:Y:S01]  /*13590*/  SHFL.IDX PT, R14, R0, 0x2, 0x1c1f ;  /* 0x005c1f00000e7f89 */ /* 0x000ea200000e0000 */
[----:B------:R-:W-:-:S03]  /*135a0*/  @P0 IMAD.MOV.U32 R3, RZ, RZ, R5 ;  /* 0x000000ffff030224 */ /* 0x000fc600078e0005 */
[----:B------:R-:W3:Y:S04]  /*135b0*/  SHFL.IDX PT, R5, R4, 0x2, 0x1c1f ;  /* 0x005c1f0004057f89 */ /* 0x000ee800000e0000 */
[----:B------:R-:W-:Y:S04]  /*135c0*/  @P0 LDGSTS.E.BYPASS.LTC128B.128 [R17+0x1ec00], desc[UR46][R2.64], !P6 ;  /* 0x1ec0000002110fae */ /* 0x000fe8000f101d6e */
        /* <DEDUP_REMOVED lines=9> */
[----:B------:R2:W-:Y:S04]  /*13660*/  @P1 LDGSTS.E.BYPASS.LTC128B.128 [R17+0x23400], desc[UR46][R2.64+0x80], !P3 ;  /* 0x2340008002111fae */ /* 0x0005e8000d901d6e */
[----:B------:R2:W4:Y:S02]  /*13670*/  SHFL.IDX PT, R5, R4, 0x3, 0x1c1f ;  /* 0x007c1f0004057f89 */ /* 0x00052400000e0000 */
.L_x_5114:
        /* <DEDUP_REMOVED lines=8> */
[----:B------:R2:W-:Y:S04]  /*13700*/  @P1 LDGSTS.E.BYPASS.LTC128B.128 [R17+0x21c00], desc[UR46][R2.64+0x40], !P4 ;  /* 0x21c0004002111fae */ /* 0x0005e8000e101d6e */
[----:B------:R2:W-:Y:S01]  /*13710*/  @P1 LDGSTS.E.BYPASS.LTC128B.128 [R17+0x23c00], desc[UR46][R2.64+0x80], !P3 ;  /* 0x23c0008002111fae */ /* 0x0005e2000d901d6e */
[----:B------:R-:W-:Y:S01]  /*13720*/  NOP ;  /* 0x0000000000007918 */ /* 0x000fe20000000000 */
[----:B------:R-:W-:Y:S02]  /*13730*/  SYNCS.ARRIVE.TRANS64.RED.A0T1 RZ, [UR48+0x2a830], RZ ;  /* 0x02a830ffffff79a7 */ /* 0x000fe40008200430 */
[----:B------:R-:W-:Y:S01]  /*13740*/  ARRIVES.LDGSTSBAR.64.TRANSCNT [UR48+0x2a830] ;  /* 0x02a83000ff0079b0 */ /* 0x000fe20008000ab0 */
[----:B------:R-:W-:Y:S01]  /*13750*/  NOP ;  /* 0x0000000000007918 */ /* 0x000fe20000000000 */
[----:B------:R-:W-:-:S13]  /*13760*/  ISETP.NE.AND P1, PT, R37, 0x3, PT ;  /* 0x000000032500780c */ /* 0x000fda0003f25270 */
[----:B--2---:R-:W-:Y:S05]  /*13770*/  @!P1 BRA `(.L_x_5048) ;  /* 0x0000000000049947 */ /* 0x004fea0003800000 */
[----:B------:R-:W-:Y:S01]  /*13780*/  BPT.TRAP 0x1 ;  /* 0x000000040000795c */ /* 0x000fe20000300000 */
.L_x_5048:
        /* <DEDUP_REMOVED lines=30> */
.L_x_5049:
[----:B------:R-:W-:Y:S01]  /*13970*/  UISETP.NE.AND UP0, UPT, UR50, URZ, UPT ;  /* 0x0000003f3200728c */ /* 0x000fe2000bf05270 */
[----:B------:R-:W-:Y:S01]  /*13980*/  IMAD.U32 R4, RZ, RZ, UR36 ;  /* 0x00000024ff047e24 */ /* 0x000fe2000f8e00ff */
[----:B------:R-:W-:Y:S01]  /*13990*/  ULDC.64 UR4, c[0x0][0x2e0] ;  /* 0x0000b80000047ab9 */ /* 0x000fe20000000a00 */
[----:B------:R-:W-:Y:S01]  /*139a0*/  IMAD.U32 R3, RZ, RZ, UR49 ;  /* 0x00000031ff037e24 */ /* 0x000fe2000f8e00ff */
[----:B------:R-:W-:Y:S01]  /*139b0*/  IADD3 R0, R27, UR40, R32 ;  /* 0x000000281b007c10 */ /* 0x000fe2000fffe020 */
[----:B------:R-:W-:Y:S01]  /*139c0*/  IMAD.U32 R5, RZ, RZ, UR37 ;  /* 0x00000025ff057e24 */ /* 0x000fe2000f8e00ff */
[----:B------:R-:W-:Y:S01]  /*139d0*/  PLOP3.LUT P0, PT, PT, PT, UP0, 0x80, 0x0 ;  /* 0x000000000000781c */ /* 0x000fe20003f0f008 */
[----:B------:R-:W-:Y:S01]  /*139e0*/  IMAD.MOV.U32 R2, RZ, RZ, R4 ;  /* 0x000000ffff027224 */ /* 0x000fe200078e0004 */
[----:B------:R-:W-:Y:S01]  /*139f0*/  PLOP3.LUT P1, PT, PT, PT, UP0, 0x80, 0x0 ;  /* 0x000000000000781c */ /* 0x000fe20003f2f008 */
[----:B------:R-:W-:Y:S02]  /*13a00*/  IMAD R36, R36, UR4, RZ ;  /* 0x0000000424247c24 */ /* 0x000fe4000f8e02ff */
[C---:B------:R-:W-:Y:S01]  /*13a10*/  IMAD.WIDE.U32 R2, R35.reuse, UR4, R2 ;  /* 0x0000000423027c25 */ /* 0x040fe2000f8e0002 */
[----:B------:R-:W-:Y:S01]  /*13a20*/  @UP0 ULDC UR4, c[0x0][0x44c] ;  /* 0x0001130000040ab9 */ /* 0x000fe20000000800 */
[----:B------:R-:W2:Y:S02]  /*13a30*/  LDC R5, c[0x0][0x448] ;  /* 0x00011200ff057b82 */ /* 0x000ea40000000800 */
[----:B------:R-:W-:Y:S01]  /*13a40*/  IMAD R9, R35, UR5, R36 ;  /* 0x0000000523097c24 */ /* 0x000fe2000f8e0224 */
[----:B------:R-:W-:Y:S01]  /*13a50*/  @UP0 ULDC UR5, c[0x0][0x450] ;  /* 0x0001140000050ab9 */ /* 0x000fe20000000800 */
[----:B------:R-:W-:-:S02]  /*13a60*/  IMAD.MOV.U32 R7, RZ, RZ, R0 ;  /* 0x000000ffff077224 */ /* 0x000fc400078e0000 */
[----:B------:R-:W-:-:S04]  /*13a70*/  @P0 IMAD.HI.U32 R4, R0, UR4, RZ ;  /* 0x0000000400040c27 */ /* 0x000fc8000f8e00ff */
[----:B------:R-:W-:Y:S01]  /*13a80*/  IMAD.IADD R3, R3, 0x1, R9 ;  /* 0x0000000103037824 */ /* 0x000fe200078e0209 */
        /* <DEDUP_REMOVED lines=23> */
[----:B------:R-:W2:Y:S01]  /*13c00*/  SHFL.IDX PT, R14, R0, RZ, 0x1c1f ;  /* 0x001c1fff000e7589 */ /* 0x000ea200000e0000 */
[----:B------:R-:W-:Y:S01]  /*13c10*/  ULDC UR4, c[0x0][0x288] ;  /* 0x0000a20000047ab9 */ /* 0x000fe20000000800 */
[----:B------:R-:W-:Y:S02]  /*13c20*/  VIADD R6, R27, UR40 ;  /* 0x000000281b067c36 */ /* 0x000fe40008000000 */
        /* <DEDUP_REMOVED lines=31> */
[----:B------:R2:W-:Y:S04]  /*13e20*/  @!P1 LDGSTS.E.BYPASS.LTC128B.128 [R17+0x1d400], desc[UR46][R2.64+0x80], !P0 ;  /* 0x1d40008002119fae */ /* 0x0005e8000c101d6e */
[----:B------:R2:W4:Y:S02]  /*13e30*/  SHFL.IDX PT, R7, R4, 0x3, 0x1c1f ;  /* 0x007c1f0004077f89 */ /* 0x00052400000e0000 */
.L_x_5123:
[----:B------:R-:W-:Y:S01]  /*13e40*/  VIADD R6, R6, 0x60 ;  /* 0x0000006006067836 */ /* 0x000fe20000000000 */
[----:B------:R-:W-:Y:S04]  /*13e50*/  BSSY B0, `(.L_x_5051) ;  /* 0x000000b000007945 */ /* 0x000fe80003800000 */
[----:B------:R-:W-:-:S13]  /*13e60*/  ISETP.GE.AND P1, PT, R6, R5, PT ;  /* 0x000000050600720c */ /* 0x000fda0003f26270 */
[----:B------:R-:W-:Y:S05]  /*13e70*/  @P1 BRA `(.L_x_5052) ;  /* 0x0000000000201947 */ /* 0x000fea0003800000 */
[----:B--23--:R-:W-:-:S05]  /*13e80*/  IADD3 R2, P1, R30, R14, RZ ;  /* 0x0000000e1e027210 */ /* 0x00cfca0007f3e0ff */
[----:B----4-:R-:W-:-:S05]  /*13e90*/  IMAD.X R3, RZ, RZ, R7, P1 ;  /* 0x000000ffff037224 */ /* 0x010fca00008e0607 */
[----:B------:R-:W-:Y:S01]  /*13ea0*/  @!PT LDS RZ, [RZ] ;  /* 0x00000000fffff984 */ /* 0x000fe20000000800 */
[----:B------:R-:W-:Y:S01]  /*13eb0*/  @!PT LDS RZ, [RZ] ;  /* 0x00000000fffff984 */ /* 0x000fe20000000800 */
[----:B------:R-:W-:Y:S01]  /*13ec0*/  @!PT LDS RZ, [RZ] ;  /* 0x00000000fffff984 */ /* 0x000fe20000000800 */
[----:B------:R2:W-:Y:S04]  /*13ed0*/  LDGSTS.E.BYPASS.LTC128B.128 [R17+0x19c00], desc[UR46][R2.64], !P3 ;  /* 0x19c0000002117fae */ /* 0x0005e8000d901d6e */
[----:B------:R2:W-:Y:S04]  /*13ee0*/  LDGSTS.E.BYPASS.LTC128B.128 [R17+0x1bc00], desc[UR46][R2.64+0x40], !P2 ;  /* 0x1bc0004002117fae */ /* 0x0005e8000d101d6e */
[----:B------:R2:W-:Y:S02]  /*13ef0*/  LDGSTS.E.BYPASS.LTC128B.128 [R17+0x1dc00], desc[UR46][R2.64+0x80], !P0 ;  /* 0x1dc0008002117fae */ /* 0x0005e4000c101d6e */
.L_x_5052:
[----:B------:R-:W-:Y:S05]  /*13f00*/  BSYNC B0 ;  /* 0x0000000000007941 */ /* 0x000fea0003800000 */
.L_x_5051:
[----:B------:R-:W-:Y:S01]  /*13f10*/  NOP ;  /* 0x0000000000007918 */ /* 0x000fe20000000000 */
[----:B------:R-:W-:Y:S01]  /*13f20*/  SYNCS.ARRIVE.TRANS64.RED.A0T1 RZ, [UR48+0x2a800], RZ ;  /* 0x02a800ffffff79a7 */ /* 0x000fe20008200430 */
[----:B--2---:R-:W-:Y:S01]  /*13f30*/  IMAD.MOV.U32 R3, RZ, RZ, 0x1 ;  /* 0x00000001ff037424 */ /* 0x004fe200078e00ff */
[----:B------:R-:W-:Y:S04]  /*13f40*/  ARRIVES.LDGSTSBAR.64.TRANSCNT [UR48+0x2a800] ;  /* 0x02a80000ff0079b0 */ /* 0x000fe80008000ab0 */
[----:B------:R-:W-:Y:S01]  /*13f50*/  SHF.L.U32 R3, R3, 0x1f, RZ ;  /* 0x0000001f03037819 */ /* 0x000fe200000006ff */
[----:B------:R-:W-:Y:S01]  /*13f60*/  NOP ;  /* 0x0000000000007918 */ /* 0x000fe20000000000 */
[----:B------:R-:W-:Y:S01]  /*13f70*/  SYNCS.ARRIVE.TRANS64.A1T0 RZ, [UR48+0x2a800], RZ ;  /* 0x02a800ffffff79a7 */ /* 0x000fe20008100030 */
[----:B------:R-:W-:-:S05]  /*13f80*/  VIADD R18, R18, 0xfffffffe ;  /* 0xfffffffe12127836 */ /* 0x000fca0000000000 */
[----:B------:R-:W-:Y:S01]  /*13f90*/  ISETP.GE.AND P0, PT, R18, UR51, PT ;  /* 0x0000003312007c0c */ /* 0x000fe2000bf06270 */
[----:B------:R-:W2:Y:S02]  /*13fa0*/  SYNCS.PHASECHK.TRANS64.TRYWAIT P1, [UR48+0x2a820], R3 ;  /* 0x02a82003ff0075a7 */ /* 0x000ea40008020170 */
[----:B--2---:R-:W-:Y:S10]  /*13fb0*/  @!P1 BRA `(.L_x_5053) ;  /* 0x0000003000f49947 */ /* 0x004ff40003800000 */
.L_x_5124:
[----:B01----:R-:W-:Y:S01]  /*13fc0*/  IMAD.MOV.U32 R20, RZ, RZ, 0x1 ;  /* 0x00000001ff147424 */ /* 0x003fe200078e00ff */
[----:B------:R-:W-:Y:S06]  /*13fd0*/  @!P0 BRA `(.L_x_5054) ;  /* 0x0000001000ec8947 */ /* 0x000fec0003800000 */
[----:B------:R-:W5:Y:S04]  /*13fe0*/  LDL R6, [R1+0x4] ;  /* 0x0000040001067983 */ /* 0x000f680000100800 */
[----:B------:R-:W3:Y:S01]  /*13ff0*/  LDL R4, [R1] ;  /* 0x0000000001047983 */ /* 0x000ee20000100800 */
[----:B------:R-:W-:Y:S01]  /*14000*/  UIADD3 UR4, UR45, 0x1, URZ ;  /* 0x000000012d047890 */ /* 0x000fe2000fffe03f */
[----:B--2---:R-:W-:Y:S01]  /*14010*/  LOP3.LUT R3, RZ, UR42, RZ, 0x33, !PT ;  /* 0x0000002aff037c12 */ /* 0x004fe2000f8e33ff */
[----:B------:R-:W-:Y:S01]  /*14020*/  IMAD.MOV.U32 R8, RZ, RZ, 0x1 ;  /* 0x00000001ff087424 */ /* 0x000fe200078e00ff */
[----:B------:R-:W-:Y:S01]  /*14030*/  IADD3 R19, R32, R19, R27 ;  /* 0x0000001320137210 */ /* 0x000fe20007ffe01b */
[----:B------:R-:W-:Y:S01]  /*14040*/  UIMAD UR4, UR4, UR38, URZ ;  /* 0x00000026040472a4 */ /* 0x000fe2000f8e023f */
[----:B------:R-:W-:Y:S01]  /*14050*/  LOP3.LUT R5, RZ, UR41, RZ, 0x33, !PT ;  /* 0x00000029ff057c12 */ /* 0x000fe2000f8e33ff */
[----:B----4-:R-:W-:-:S02]  /*14060*/  IMAD.MOV.U32 R7, RZ, RZ, RZ ;  /* 0x000000ffff077224 */ /* 0x010fc400078e00ff */
[----:B------:R-:W-:Y:S02]  /*14070*/  VIADD R19, R19, 0xfffffe80 ;  /* 0xfffffe8013137836 */ /* 0x000fe40000000000 */
[----:B------:R-:W-:-:S04]  /*14080*/  LOP3.LUT R0, RZ, UR4, RZ, 0x33, !PT ;  /* 0x00000004ff007c12 */ /* 0x000fc8000f8e33ff */
[----:B------:R-:W-:-:S04]  /*14090*/  VIADDMNMX R0, R0, -UR44, R3, !PT ;  /* 0x8000002c00007c46 */ /* 0x000fc8000f800103 */
[----:B------:R-:W-:-:S04]  /*140a0*/  VIMNMX R0, R0, R5, !PT ;  /* 0x0000000500007248 */ /* 0x000fc80007fe0100 */
[C---:B------:R-:W-:Y:S01]  /*140b0*/  IADD3 R21, -R0.reuse, -0x2, RZ ;  /* 0xfffffffe00157810 */ /* 0x040fe20007ffe1ff */
[----:B------:R-:W-:Y:S02]  /*140c0*/  IMAD R18, R0, -0x80, R19 ;  /* 0xffffff8000127824 */ /* 0x000fe400078e0213 */
[--C-:B-----5:R-:W-:Y:S02]  /*140d0*/  IMAD.IADD R32, R6, 0x1, R31.reuse ;  /* 0x0000000106207824 */ /* 0x120fe400078e021f */
[C---:B---3--:R-:W-:Y:S02]  /*140e0*/  IMAD.IADD R36, R4.reuse, 0x1, R31 ;  /* 0x0000000104247824 */ /* 0x048fe400078e021f */
[----:B------:R-:W-:-:S07]  /*140f0*/  IMAD.IADD R34, R4, 0x1, R32 ;  /* 0x0000000104227824 */ /* 0x000fce00078e0220 */
.L_x_5069:
[----:B0-----:R-:W0:Y:S01]  /*14100*/  LDC R0, c[0x0][0x430] ;  /* 0x00010c00ff007b82 */ /* 0x001e220000000800 */
[----:B------:R-:W-:Y:S01]  /*14110*/  IMAD.MOV.U32 R9, RZ, RZ, R18 ;  /* 0x000000ffff097224 */ /* 0x000fe200078e0012 */
[----:B------:R-:W-:Y:S01]  /*14120*/  ULDC.64 UR4, c[0x0][0x428] ;  /* 0x00010a0000047ab9 */ /* 0x000fe20000000a00 */
[----:B0-----:R-:W-:-:S13]  /*14130*/  ISETP.NE.AND P0, PT, R0, 0x1, PT ;  /* 0x000000010000780c */ /* 0x001fda0003f05270 */
[----:B------:R-:W0:Y:S08]  /*14140*/  @P0 LDC R3, c[0x0][0x434] ;  /* 0x00010d00ff030b82 */ /* 0x000e300000000800 */
[----:B------:R-:W1:Y:S01]  /*14150*/  @P0 LDC R5, c[0x0][0x438] ;  /* 0x00010e00ff050b82 */ /* 0x000e620000000800 */
[----:B0-----:R-:W-:-:S05]  /*14160*/  @P0 IMAD.HI.U32 R0, R18, R3, RZ ;  /* 0x0000000312000227 */ /* 0x001fca00078e00ff */
[----:B-1----:R-:W-:Y:S01]  /*14170*/  @P0 SHF.R.U32.HI R9, RZ, R5, R0 ;  /* 0x00000005ff090219 */ /* 0x002fe20000011600 */
[----:B------:R-:W-:-:S03]  /*14180*/  IMAD R5, R33, UR4, RZ ;  /* 0x0000000421057c24 */ /* 0x000fc6000f8e02ff */
[--C-:B------:R-:W-:Y:S01]  /*14190*/  SHF.R.S32.HI R3, RZ, 0x1f, R9.reuse ;  /* 0x0000001fff037819 */ /* 0x100fe20000011409 */
[----:B------:R-:W-:Y:S02]  /*141a0*/  IMAD.MOV.U32 R2, RZ, RZ, R9 ;  /* 0x000000ffff027224 */ /* 0x000fe400078e0009 */
[C---:B------:R-:W-:Y:S02]  /*141b0*/  IMAD R5, R28.reuse, UR5, R5 ;  /* 0x000000051c057c24 */ /* 0x040fe4000f8e0205 */
[----:B------:R-:W-:Y:S01]  /*141c0*/  IMAD.WIDE.U32 R2, R28, UR4, R2 ;  /* 0x000000041c027c25 */ /* 0x000fe2000f8e0002 */
[----:B------:R-:W-:-:S03]  /*141d0*/  ULDC.64 UR4, c[0x0][0x418] ;  /* 0x0001060000047ab9 */ /* 0x000fc60000000a00 */
[----:B------:R-:W-:Y:S01]  /*141e0*/  IMAD.IADD R3, R5, 0x1, R3 ;  /* 0x0000000105037824 */ /* 0x000fe200078e0203 */
[----:B------:R-:W-:-:S04]  /*141f0*/  LEA R4, P0, R2, UR4, 0x2 ;  /* 0x0000000402047c11 */ /* 0x000fc8000f8010ff */
[----:B------:R-:W-:-:S05]  /*14200*/  LEA.HI.X R5, R2, UR5, R3, 0x2, P0 ;  /* 0x0000000502057c11 */ /* 0x000fca00080f1403 */
[----:B------:R-:W2:Y:S01]  /*14210*/  LDG.E R4, desc[UR46][R4.64] ;  /* 0x0000002e04047981 */ /* 0x000ea2000c1e1900 */
[----:B------:R-:W-:Y:S01]  /*14220*/  ISETP.NE.AND P2, PT, R37, 0x3, PT ;  /* 0x000000032500780c */ /* 0x000fe20003f45270 */
[----:B------:R-:W-:Y:S02]  /*14230*/  VIADD R0, R7, 0x1 ;  /* 0x0000000107007836 */ /* 0x000fe40000000000 */
[----:B------:R-:W-:-:S03]  /*14240*/  VIADD R21, R21, 0xffffffff ;  /* 0xffffffff15157836 */ /* 0x000fc60000000000 */
[C---:B------:R-:W-:Y:S02]  /*14250*/  ISETP.NE.AND P1, PT, R0.reuse, 0x2, PT ;  /* 0x000000020000780c */ /* 0x040fe40003f25270 */
[----:B------:R-:W-:Y:S02]  /*14260*/  ISETP.GT.AND P0, PT, R21, UR51, PT ;  /* 0x0000003315007c0c */ /* 0x000fe4000bf04270 */
[----:B------:R-:W-:Y:S02]  /*14270*/  SEL R3, RZ, 0x1, P1 ;  /* 0x00000001ff037807 */ /* 0x000fe40000800000 */
[----:B------:R-:W-:Y:S02]  /*14280*/  SEL R0, R0, RZ, P1 ;  /* 0x000000ff00007207 */ /* 0x000fe40000800000 */
[----:B------:R-:W-:Y:S02]  /*14290*/  LOP3.LUT R20, R8, R3, RZ, 0x3c, !PT ;  /* 0x0000000308147212 */ /* 0x000fe400078e3cff */
[----:B--2---:R-:W-:Y:S01]  /*142a0*/  SHF.R.S32.HI R10, RZ, 0x1f, R4 ;  /* 0x0000001fff0a7819 */ /* 0x004fe20000011404 */
[----:B------:R-:W-:Y:S06]  /*142b0*/  @!P2 BRA `(.L_x_5055) ;  /* 0x000000000004a947 */ /* 0x000fec0003800000 */
[----:B------:R-:W-:Y:S01]  /*142c0*/  BPT.TRAP 0x1 ;  /* 0x000000040000795c */ /* 0x000fe20000300000 */
.L_x_5055:
[----:B------:R-:W-:Y:S02]  /*142d0*/  LEA R6, R0, UR48, 0x3 ;  /* 0x0000003000067c11 */ /* 0x000fe4000f8e18ff */
[----:B------:R-:W-:-:S04]  /*142e0*/  SHF.L.U32 R19, R20, 0x1f, RZ ;  /* 0x0000001f14137819 */ /* 0x000fc800000006ff */
[----:B------:R-:W0:Y:S02]  /*142f0*/  SYNCS.PHASECHK.TRANS64.TRYWAIT P1, [R6+URZ+0x2a880], R19 ;  /* 0x02a88013060075a7 */ /* 0x000e24000802017f */
[----:B0-----:R-:W-:Y:S05]  /*14300*/  @!P1 BRA `(.L_x_5056) ;  /* 0x0000003000349947 */ /* 0x001fea0003800000 */
.L_x_5125:
[----:B------:R-:W-:Y:S01]  /*14310*/  ULDC UR4, c[0x0][0x430] ;  /* 0x00010c0000047ab9 */ /* 0x000fe20000000800 */
[----:B------:R-:W-:Y:S01]  /*14320*/  R2UR UR6, R26 ;  /* 0x000000001a0672ca */ /* 0x000fe200000e0000 */
[----:B------:R-:W-:Y:S01]  /*14330*/  UIADD3 UR4, -UR4, URZ, URZ ;  /* 0x0000003f04047290 */ /* 0x000fe2000fffe13f */
[----:B------:R-:W1:Y:S01]  /*14340*/  LDC R12, c[0x0][0x2f4] ;  /* 0x0000bd00ff0c7b82 */ /* 0x000e620000000800 */
[C---:B------:R-:W-:Y:S02]  /*14350*/  LOP3.LUT P3, RZ, R16.reuse, 0x2, RZ, 0xc0, !PT ;  /* 0x0000000210ff7812 */ /* 0x040fe4000786c0ff */
[----:B------:R-:W-:Y:S02]  /*14360*/  LOP3.LUT P2, RZ, R16, 0x1, RZ, 0xc0, !PT ;  /* 0x0000000110ff7812 */ /* 0x000fe4000784c0ff */
        /* <DEDUP_REMOVED lines=27> */
[----:B------:R-:W-:Y:S01]  /*14520*/  SHFL.IDX PT, R35, R27, 0x2, 0x1c1f ;  /* 0x005c1f001b237f89 */ /* 0x000fe200000e0000 */
[----:B-1----:R-:W-:-:S03]  /*14530*/  IADD3 R2, P1, R30, R14, RZ ;  /* 0x0000000e1e027210 */ /* 0x002fc60007f3e0ff */
[----:B------:R-:W-:Y:S02]  /*14540*/  SHFL.IDX PT, R14, R24, 0x3, 0x1c1f ;  /* 0x007c1f00180e7f89 */ /* 0x000fe400000e0000 */
        /* <DEDUP_REMOVED lines=14> */
[----:B------:R1:W2:Y:S04]  /*14630*/  SHFL.IDX PT, R35, R27, 0x3, 0x1c1f ;  /* 0x007c1f001b237f89 */ /* 0x0002a800000e0000 */
[----:B------:R1:W-:Y:S04]  /*14640*/  LDGSTS.E.BYPASS.LTC128B.128 [R25+0xd400], desc[UR46][R2.64], !P4 ;  /* 0x0d40000002197fae */ /* 0x0003e8000e101d6e */
[----:B------:R1:W-:Y:S04]  /*14650*/  LDGSTS.E.BYPASS.LTC128B.128 [R25+0xf400], desc[UR46][R2.64+0x40], !P3 ;  /* 0x0f40004002197fae */ /* 0x0003e8000d901d6e */
[----:B------:R1:W-:Y:S02]  /*14660*/  LDGSTS.E.BYPASS.LTC128B.128 [R25+0x11400], desc[UR46][R2.64+0x80], !P2 ;  /* 0x1140008002197fae */ /* 0x0003e4000d101d6e */
.L_x_5135:
[----:B-1----:R-:W-:Y:S02]  /*14670*/  IADD3 R2, P1, R30, R14, RZ ;  /* 0x0000000e1e027210 */ /* 0x002fe40007f3e0ff */
[----:B------:R-:W-:-:S03]  /*14680*/  R2UR UR4, R6 ;  /* 0x00000000060472ca */ /* 0x000fc600000e0000 */
[----:B--2---:R-:W-:-:S05]  /*14690*/  IMAD.X R3, RZ, RZ, R35, P1 ;  /* 0x000000ffff037224 */ /* 0x004fca00008e0623 */
        /* <DEDUP_REMOVED lines=11> */
[----:B-1----:R-:W-:Y:S05]  /*14750*/  @!P2 BRA `(.L_x_5058) ;  /* 0x000000000004a947 */ /* 0x002fea0003800000 */
[----:B------:R-:W-:Y:S01]  /*14760*/  BPT.TRAP 0x1 ;  /* 0x000000040000795c */ /* 0x000fe20000300000 */
.L_x_5058:
[----:B------:R1:W-:Y:S01]  /*14770*/  SYNCS.ARRIVE.TRANS64.A1T0 RZ, [R6+URZ+0x2a870], RZ ;  /* 0x02a870ff06ff79a7 */ /* 0x0003e2000810003f */
[----:B------:R-:W-:Y:S05]  /*14780*/  @!P2 BRA `(.L_x_5059) ;  /* 0x000000000004a947 */ /* 0x000fea0003800000 */
[----:B------:R-:W-:Y:S01]  /*14790*/  BPT.TRAP 0x1 ;  /* 0x000000040000795c */ /* 0x000fe20000300000 */
.L_x_5059:
[----:B------:R-:W2:Y:S02]  /*147a0*/  SYNCS.PHASECHK.TRANS64.TRYWAIT P1, [R6+URZ+0x2a840], R19 ;  /* 0x02a84013060075a7 */ /* 0x000ea4000802017f */
[----:B--2---:R-:W-:Y:S05]  /*147b0*/  @!P1 BRA `(.L_x_5060) ;  /* 0x0000003000489947 */ /* 0x004fea0003800000 */
.L_x_5136:
[----:B------:R-:W-:Y:S01]  /*147c0*/  ULDC.64 UR4, c[0x0][0x300] ;  /* 0x0000c00000047ab9 */ /* 0x000fe20000000a00 */
[----:B------:R-:W-:Y:S01]  /*147d0*/  R2UR UR6, R26 ;  /* 0x000000001a0672ca */ /* 0x000fe200000e0000 */
[----:B------:R-:W-:Y:S01]  /*147e0*/  IMAD R2, R9, UR4, RZ ;  /* 0x0000000409027c24 */ /* 0x000fe2000f8e02ff */
[----:B------:R-:W3:Y:S01]  /*147f0*/  LDC R11, c[0x0][0x2f4] ;  /* 0x0000bd00ff0b7b82 */ /* 0x000ee20000000800 */
[C---:B------:R-:W-:Y:S02]  /*14800*/  LOP3.LUT P3, RZ, R16.reuse, 0x2, RZ, 0xc0, !PT ;  /* 0x0000000210ff7812 */ /* 0x040fe4000786c0ff */
[C---:B------:R-:W-:Y:S01]  /*14810*/  IMAD R9, R5.reuse, UR5, R2 ;  /* 0x0000000505097c24 */ /* 0x040fe2000f8e0202 */
[----:B------:R-:W-:Y:S01]  /*14820*/  LOP3.LUT P2, RZ, R16, 0x1, RZ, 0xc0, !PT ;  /* 0x0000000110ff7812 */ /* 0x000fe2000784c0ff */
        /* <DEDUP_REMOVED lines=9> */
[----:B------:R-:W-:Y:S01]  /*148c0*/  UIMAD UR4, UR6, UR4, URZ ;  /* 0x00000004060472a4 */ /* 0x000fe2000f8e023f */
[----:B---3--:R-:W-:Y:S02]  /*148d0*/  ISETP.GE.AND P4, PT, R30, R11, PT ;  /* 0x0000000b1e00720c */ /* 0x008fe40003f86270 */
[----:B------:R-:W-:Y:S01]  /*148e0*/  IMAD.WIDE.U32 R2, R5, UR39, R2 ;  /* 0x0000002705027c25 */ /* 0x000fe2000f8e0002 */
[----:B------:R-:W-:Y:S01]  /*148f0*/  ULDC.64 UR6, c[0x0][0x2e8] ;  /* 0x0000ba0000067ab9 */ /* 0x000fe20000000a00 */
[----:B------:R-:W-:Y:S02]  /*14900*/  UIMAD UR4, UR39, UR5, UR4 ;  /* 0x00000005270472a4 */ /* 0x000fe4000f8e0204 */
[----:B0-2---:R-:W-:Y:S01]  /*14910*/  IMAD.U32 R19, RZ, RZ, UR7 ;  /* 0x00000007ff137e24 */ /* 0x005fe2000f8e00ff */
[----:B------:R-:W-:-:S04]  /*14920*/  IADD3 R9, P1, R2, UR6, RZ ;  /* 0x0000000602097c10 */ /* 0x000fc8000ff3e0ff */
[----:B------:R-:W-:Y:S01]  /*14930*/  IADD3.X R19, R19, UR4, R3, P1, !PT ;  /* 0x0000000413137c10 */ /* 0x000fe20008ffe403 */
[----:B------:R-:W-:-:S03]  /*14940*/  UMOV UR4, 0xffffffff ;  /* 0xffffffff00047882 */ /* 0x000fc60000000000 */
[----:B------:R-:W-:Y:S05]  /*14950*/  BRA.DIV UR4, `(.L_x_5061) ;  /* 0x0000002e04f47947 */ /* 0x000fea000b800000 */
[----:B------:R-:W0:Y:S01]  /*14960*/  SHFL.IDX PT, R14, R9, RZ, 0x1c1f ;  /* 0x001c1fff090e7589 */ /* 0x000e2200000e0000 */
[----:B------:R-:W-:-:S03]  /*14970*/  IMAD R10, R0, 0x6000, R29 ;  /* 0x00006000000a7824 */ /* 0x000fc600078e021d */
[----:B------:R-:W2:Y:S01]  /*14980*/  SHFL.IDX PT, R3, R19, RZ, 0x1c1f ;  /* 0x001c1fff13037589 */ /* 0x000ea200000e0000 */
[----:B------:R-:W-:-:S03]  /*14990*/  VIADD R10, R10, UR48 ;  /* 0x000000300a0a7c36 */ /* 0x000fc60008000000 */
[----:B------:R-:W-:Y:S01]  /*149a0*/  SHFL.IDX PT, R25, R9, 0x2, 0x1c1f ;  /* 0x005c1f0009197f89 */ /* 0x000fe200000e0000 */
[----:B0-----:R-:W-:-:S03]  /*149b0*/  IADD3 R4, P1, R30, R14, RZ ;  /* 0x0000000e1e047210 */ /* 0x001fc60007f3e0ff */
[----:B------:R-:W0:Y:S02]  /*149c0*/  SHFL.IDX PT, R14, R9, 0x1, 0x1c1f ;  /* 0x003c1f00090e7f89 */ /* 0x000e2400000e0000 */
[----:B--2---:R-:W-:Y:S02]  /*149d0*/  IMAD.X R5, RZ, RZ, R3, P1 ;  /* 0x000000ffff057224 */ /* 0x004fe400008e0603 */
[----:B------:R-:W2:Y:S04]  /*149e0*/  SHFL.IDX PT, R3, R19, 0x1, 0x1c1f ;  /* 0x003c1f0013037f89 */ /* 0x000ea800000e0000 */
[----:B------:R-:W-:Y:S04]  /*149f0*/  LDGSTS.E.BYPASS.LTC128B.128 [R10+0x1e400], desc[UR46][R4.64], !P4 ;  /* 0x1e400000040a7fae */ /* 0x000fe8000e101d6e */
[----:B------:R-:W-:Y:S04]  /*14a00*/  LDGSTS.E.BYPASS.LTC128B.128 [R10+0x20400], desc[UR46][R4.64+0x40], !P3 ;  /* 0x20400040040a7fae */ /* 0x000fe8000d901d6e */
[----:B------:R3:W-:Y:S01]  /*14a10*/  LDGSTS.E.BYPASS.LTC128B.128 [R10+0x22400], desc[UR46][R4.64+0x80], !P2 ;  /* 0x22400080040a7fae */ /* 0x0007e2000d101d6e */
[----:B0-----:R-:W-:-:S03]  /*14a20*/  IADD3 R2, P1, R30, R14, RZ ;  /* 0x0000000e1e027210 */ /* 0x001fc60007f3e0ff */
[----:B------:R-:W-:Y:S02]  /*14a30*/  SHFL.IDX PT, R14, R9, 0x3, 0x1c1f ;  /* 0x007c1f00090e7f89 */ /* 0x000fe400000e0000 */
[----:B--2---:R-:W-:Y:S02]  /*14a40*/  IMAD.X R3, RZ, RZ, R3, P1 ;  /* 0x000000ffff037224 */ /* 0x004fe400008e0603 */
[----:B---3--:R-:W0:Y:S04]  /*14a50*/  SHFL.IDX PT, R4, R19, 0x2, 0x1c1f ;  /* 0x005c1f0013047f89 */ /* 0x008e2800000e0000 */
[----:B------:R-:W-:Y:S04]  /*14a60*/  LDGSTS.E.BYPASS.LTC128B.128 [R10+0x1ec00], desc[UR46][R2.64], !P4 ;  /* 0x1ec00000020a7fae */ /* 0x000fe8000e101d6e */
[----:B------:R-:W-:Y:S04]  /*14a70*/  LDGSTS.E.BYPASS.LTC128B.128 [R10+0x20c00], desc[UR46][R2.64+0x40], !P3 ;  /* 0x20c00040020a7fae */ /* 0x000fe8000d901d6e */
[----:B------:R2:W-:Y:S04]  /*14a80*/  LDGSTS.E.BYPASS.LTC128B.128 [R10+0x22c00], desc[UR46][R2.64+0x80], !P2 ;  /* 0x22c00080020a7fae */ /* 0x0005e8000d101d6e */
[----:B------:R-:W3:Y:S01]  /*14a90*/  SHFL.IDX PT, R19, R19, 0x3, 0x1c1f ;  /* 0x007c1f0013137f89 */ /* 0x000ee200000e0000 */
[----:B--2---:R-:W-:-:S05]  /*14aa0*/  IADD3 R2, P1, R30, R25, RZ ;  /* 0x000000191e027210 */ /* 0x004fca0007f3e0ff */
[----:B0-----:R-:W-:-:S05]  /*14ab0*/  IMAD.X R3, RZ, RZ, R4, P1 ;  /* 0x000000ffff037224 */ /* 0x001fca00008e0604 */
[----:B------:R0:W-:Y:S04]  /*14ac0*/  LDGSTS.E.BYPASS.LTC128B.128 [R10+0x1f400], desc[UR46][R2.64], !P4 ;  /* 0x1f400000020a7fae */ /* 0x0001e8000e101d6e */
[----:B------:R0:W-:Y:S04]  /*14ad0*/  LDGSTS.E.BYPASS.LTC128B.128 [R10+0x21400], desc[UR46][R2.64+0x40], !P3 ;  /* 0x21400040020a7fae */ /* 0x0001e8000d901d6e */
[----:B---3--:R0:W-:Y:S02]  /*14ae0*/  LDGSTS.E.BYPASS.LTC128B.128 [R10+0x23400], desc[UR46][R2.64+0x80], !P2 ;  /* 0x23400080020a7fae */ /* 0x0081e4000d101d6e */
.L_x_5146:
[----:B0-----:R-:W-:Y:S02]  /*14af0*/  IADD3 R2, P1, R30, R14, RZ ;  /* 0x0000000e1e027210 */ /* 0x001fe40007f3e0ff */
        /* <DEDUP_REMOVED lines=15> */
.L_x_5062:
[----:B------:R-:W-:Y:S01]  /*14bf0*/  IMAD.U32 R2, RZ, RZ, UR43 ;  /* 0x0000002bff027e24 */ /* 0x000fe2000f8e00ff */
[----:B------:R0:W-:Y:S04]  /*14c00*/  SYNCS.ARRIVE.TRANS64.A1T0 RZ, [R6+URZ+0x2a830], RZ ;  /* 0x02a830ff06ff79a7 */ /* 0x0001e8000810003f */
[----:B------:R-:W-:-:S04]  /*14c10*/  LOP3.LUT R2, R2, 0x1, RZ, 0xfc, !PT ;  /* 0x0000000102027812 */ /* 0x000fc800078efcff */
[----:B------:R-:W-:-:S13]  /*14c20*/  ISETP.NE.AND P1, PT, R2, 0x3, PT ;  /* 0x000000030200780c */ /* 0x000fda0003f25270 */
[----:B0-----:R-:W-:Y:S05]  /*14c30*/  @!P1 BRA `(.L_x_5063) ;  /* 0x0000000000049947 */ /* 0x001fea0003800000 */
[----:B------:R-:W-:Y:S01]  /*14c40*/  BPT.TRAP 0x1 ;  /* 0x000000040000795c */ /* 0x000fe20000300000 */
.L_x_5063:
[----:B------:R-:W-:Y:S02]  /*14c50*/  LOP3.LUT R3, R8, 0x1, RZ, 0x3c, !PT ;  /* 0x0000000108037812 */ /* 0x000fe400078e3cff */
[----:B------:R-:W-:Y:S02]  /*14c60*/  LEA R2, R7, UR48, 0x3 ;  /* 0x0000003007027c11 */ /* 0x000fe4000f8e18ff */
[----:B------:R-:W-:-:S04]  /*14c70*/  SHF.L.U32 R3, R3, 0x1f, RZ ;  /* 0x0000001f03037819 */ /* 0x000fc800000006ff */
[----:B------:R-:W0:Y:S02]  /*14c80*/  SYNCS.PHASECHK.TRANS64.TRYWAIT P2, [R2+URZ+0x2a870], R3 ;  /* 0x02a87003020075a7 */ /* 0x000e24000804017f */
[----:B0-----:R-:W-:Y:S05]  /*14c90*/  @!P2 BRA `(.L_x_5064) ;  /* 0x000000300050a947 */ /* 0x001fea0003800000 */
.L_x_5147:
[----:B------:R-:W-:-:S13]  /*14ca0*/  ISETP.NE.AND P2, PT, R37, 0x3, PT ;  /* 0x000000032500780c */ /* 0x000fda0003f45270 */
[----:B------:R-:W-:Y:S05]  /*14cb0*/  @!P2 BRA `(.L_x_5065) ;  /* 0x000000000004a947 */ /* 0x000fea0003800000 */
[----:B------:R-:W-:Y:S01]  /*14cc0*/  BPT.TRAP 0x1 ;  /* 0x000000040000795c */ /* 0x000fe20000300000 */
.L_x_5065:
[----:B------:R-:W-:Y:S01]  /*14cd0*/  SHF.L.U32 R5, R8, 0x1f, RZ ;  /* 0x0000001f08057819 */ /* 0x000fe200000006ff */
[----:B0-----:R-:W-:-:S03]  /*14ce0*/  IMAD R3, R7, 0x6000, RZ ;  /* 0x0000600007037824 */ /* 0x001fc600078e02ff */
[----:B------:R-:W0:Y:S02]  /*14cf0*/  SYNCS.PHASECHK.TRANS64.TRYWAIT P2, [R2+URZ+0x2a860], R5 ;  /* 0x02a86005020075a7 */ /* 0x000e24000804017f */
[----:B0-----:R-:W-:Y:S05]  /*14d00*/  @!P2 BRA `(.L_x_5066) ;  /* 0x000000300048a947 */ /* 0x001fea0003800000 */
.L_x_5148:
[C---:B------:R-:W-:Y:S01]  /*14d10*/  LOP3.LUT R4, R3.reuse, R23, RZ, 0xfc, !PT ;  /* 0x0000001703047212 */ /* 0x040fe200078efcff */
[----:B------:R-:W-:Y:S05]  /*14d20*/  WARPSYNC.ALL ;  /* 0x0000000000007948 */ /* 0x000fea0003800000 */
[----:B------:R-:W2:Y:S01]  /*14d30*/  LDSM.16.MT88.4 R8, [R4+UR48+0xc400] ;  /* 0x00c400300408783b */ /* 0x000ea20008004200 */
[----:B-1----:R-:W-:Y:S01]  /*14d40*/  VIADD R6, R3, 0x2000 ;  /* 0x0000200003067836 */ /* 0x002fe20000000000 */
[----:B0-----:R-:W-:Y:S02]  /*14d50*/  IADD3 R5, R22, R3, R31 ;  /* 0x0000000316057210 */ /* 0x001fe40007ffe01f */
[----:B------:R-:W-:-:S02]  /*14d60*/  ISETP.NE.AND P2, PT, R37, 0x3, PT ;  /* 0x000000032500780c */ /* 0x000fc40003f45270 */
[----:B------:R-:W-:Y:S02]  /*14d70*/  LOP3.LUT R6, R6, R23, RZ, 0xfc, !PT ;  /* 0x0000001706067212 */ /* 0x000fe400078efcff */
[C-C-:B--2---:R-:W-:Y:S02]  /*14d80*/  PRMT R12, R8.reuse, 0x6420, R9.reuse ;  /* 0x00006420080c7816 */ /* 0x144fe40000000009 */
[----:B------:R-:W-:Y:S02]  /*14d90*/  PRMT R13, R8, 0x7531, R9 ;  /* 0x00007531080d7816 */ /* 0x000fe40000000009 */
[C-C-:B------:R-:W-:Y:S02]  /*14da0*/  PRMT R14, R10.reuse, 0x6420, R11.reuse ;  /* 0x000064200a0e7816 */ /* 0x140fe4000000000b */
[----:B------:R-:W-:-:S05]  /*14db0*/  PRMT R15, R10, 0x7531, R11 ;  /* 0x000075310a0f7816 */ /* 0x000fca000000000b */
[----:B------:R-:W-:Y:S04]  /*14dc0*/  STSM.16.M88.4 [R5], R12 ;  /* 0x0000000c05007844 */ /* 0x000fe80000000200 */
[----:B------:R-:W0:Y:S02]  /*14dd0*/  LDSM.16.MT88.4 R8, [R6+UR48+0xc400] ;  /* 0x00c400300608783b */ /* 0x000e240008004200 */
[C-C-:B0-----:R-:W-:Y:S02]  /*14de0*/  PRMT R12, R8.reuse, 0x6420, R9.reuse ;  /* 0x00006420080c7816 */ /* 0x141fe40000000009 */
[----:B------:R-:W-:Y:S01]  /*14df0*/  PRMT R13, R8, 0x7531, R9 ;  /* 0x00007531080d7816 */ /* 0x000fe20000000009 */
[----:B------:R-:W-:Y:S01]  /*14e00*/  VIADD R8, R3, 0x4000 ;  /* 0x0000400003087836 */ /* 0x000fe20000000000 */
[----:B------:R-:W-:-:S02]  /*14e10*/  PRMT R14, R10, 0x6420, R11 ;  /* 0x000064200a0e7816 */ /* 0x000fc4000000000b */
[----:B------:R-:W-:Y:S02]  /*14e20*/  PRMT R15, R10, 0x7531, R11 ;  /* 0x000075310a0f7816 */ /* 0x000fe4000000000b */
[----:B------:R-:W-:-:S03]  /*14e30*/  LOP3.LUT R7, R8, R23, RZ, 0xfc, !PT ;  /* 0x0000001708077212 */ /* 0x000fc600078efcff */
[----:B------:R-:W-:Y:S04]  /*14e40*/  STSM.16.M88.4 [R5+0x2000], R12 ;  /* 0x0020000c05007844 */ /* 0x000fe80000000200 */
[----:B------:R-:W0:Y:S02]  /*14e50*/  LDSM.16.MT88.4 R8, [R7+UR48+0xc400] ;  /* 0x00c400300708783b */ /* 0x000e240008004200 */
[C-C-:B0-----:R-:W-:Y:S02]  /*14e60*/  PRMT R12, R8.reuse, 0x6420, R9.reuse ;  /* 0x00006420080c7816 */ /* 0x141fe40000000009 */
[----:B------:R-:W-:Y:S02]  /*14e70*/  PRMT R13, R8, 0x7531, R9 ;  /* 0x00007531080d7816 */ /* 0x000fe40000000009 */
[----:B------:R-:W-:-:S02]  /*14e80*/  PRMT R14, R10, 0x6420, R11 ;  /* 0x000064200a0e7816 */ /* 0x000fc4000000000b */
[----:B------:R-:W-:-:S05]  /*14e90*/  PRMT R15, R10, 0x7531, R11 ;  /* 0x000075310a0f7816 */ /* 0x000fca000000000b */
[----:B------:R0:W-:Y:S04]  /*14ea0*/  STSM.16.M88.4 [R5+0x4000], R12 ;  /* 0x0040000c05007844 */ /* 0x0001e80000000200 */
[----:B------:R-:W1:Y:S01]  /*14eb0*/  LDSM.16.MT88.4 R8, [R4+UR48+0xcc00] ;  /* 0x00cc00300408783b */ /* 0x000e620008004200 */
[----:B0-----:R-:W-:Y:S02]  /*14ec0*/  IADD3 R5, R22, R36, R3 ;  /* 0x0000002416057210 */ /* 0x001fe40007ffe003 */
[C-C-:B-1----:R-:W-:Y:S02]  /*14ed0*/  PRMT R12, R8.reuse, 0x6420, R9.reuse ;  /* 0x00006420080c7816 */ /* 0x142fe40000000009 */
        /* <DEDUP_REMOVED lines=17> */
[C-C-:B0-----:R-:W-:Y:S02]  /*14ff0*/  IADD3 R5, R22.reuse, R32, R3.reuse ;  /* 0x0000002016057210 */ /* 0x141fe40007ffe003 */
[----:B------:R-:W-:Y:S02]  /*15000*/  IADD3 R3, R22, R34, R3 ;  /* 0x0000002216037210 */ /* 0x000fe40007ffe003 */
[C-C-:B-1----:R-:W-:Y:S02]  /*15010*/  PRMT R12, R8.reuse, 0x6420, R9.reuse ;  /* 0x00006420080c7816 */ /* 0x142fe40000000009 */
[----:B------:R-:W-:-:S02]  /*15020*/  PRMT R13, R8, 0x7531, R9 ;  /* 0x00007531080d7816 */ /* 0x000fc40000000009 */
        /* <DEDUP_REMOVED lines=41> */
.L_x_5067:
[----:B-1----:R1:W-:Y:S01]  /*152c0*/  SYNCS.ARRIVE.TRANS64.A1T0 RZ, [R2+URZ+0x2a850], RZ ;  /* 0x02a850ff02ff79a7 */ /* 0x0023e2000810003f */
[----:B------:R-:W-:Y:S06]  /*152d0*/  BAR.SYNC.DEFER_BLOCKING 0x2, 0x80 ;  /* 0x0082000000007b1d */ /* 0x000fec0000010000 */
[----:B------:R-:W-:Y:S05]  /*152e0*/  @!P1 BRA `(.L_x_5068) ;  /* 0x0000000000049947 */ /* 0x000fea0003800000 */
[----:B------:R-:W-:Y:S01]  /*152f0*/  BPT.TRAP 0x1 ;  /* 0x000000040000795c */ /* 0x000fe20000300000 */
.L_x_5068:
[----:B0-----:R-:W0:Y:S01]  /*15300*/  S2R R3, SR_CgaCtaId ;  /* 0x0000000000037919 */ /* 0x001e220000008800 */
[----:B-1----:R-:W-:Y:S02]  /*15310*/  VIADD R2, R2, 0x2a880 ;  /* 0x0002a88002027836 */ /* 0x002fe40000000000 */
[----:B------:R-:W-:Y:S02]  /*15320*/  VIADD R18, R18, 0xffffff80 ;  /* 0xffffff8012127836 */ /* 0x000fe40000000000 */
[----:B------:R-:W-:Y:S02]  /*15330*/  IMAD.MOV.U32 R7, RZ, RZ, R0 ;  /* 0x000000ffff077224 */ /* 0x000fe400078e0000 */
[----:B------:R-:W-:Y:S01]  /*15340*/  IMAD.MOV.U32 R8, RZ, RZ, R20 ;  /* 0x000000ffff087224 */ /* 0x000fe200078e0014 */
[----:B0-----:R-:W-:-:S04]  /*15350*/  PRMT R2, R3, 0x654, R2 ;  /* 0x0000065403027816 */ /* 0x001fc80000000002 */
[----:B------:R0:W-:Y:S01]  /*15360*/  SYNCS.ARRIVE.TRANS64.RED.A1T0 RZ, [R2+URZ], RZ ;  /* 0x000000ff02ff79a7 */ /* 0x0001e2000810043f */
[----:B------:R-:W-:Y:S05]  /*15370*/  @P0 BRA `(.L_x_5069) ;  /* 0xffffffec00600947 */ /* 0x000fea000383ffff */
[----:B------:R-:W-:Y:S05]  /*15380*/  BRA `(.L_x_5070) ;  /* 0x0000000000047947 */ /* 0x000fea0003800000 */
.L_x_5054:
[----:B------:R-:W-:-:S07]  /*15390*/  IMAD.MOV.U32 R0, RZ, RZ, RZ ;  /* 0x000000ffff007224 */ /* 0x000fce00078e00ff */
.L_x_5070:
[----:B------:R-:W-:-:S06]  /*153a0*/  ULOP3.LUT UR4, UR43, 0x1, URZ, 0xfc, !UPT ;  /* 0x000000012b047892 */ /* 0x000fcc000f8efc3f */
[----:B0-----:R-:W-:-:S05]  /*153b0*/  IMAD.U32 R2, RZ, RZ, UR4 ;  /* 0x00000004ff027e24 */ /* 0x001fca000f8e00ff */
[----:B------:R-:W-:-:S13]  /*153c0*/  ISETP.NE.AND P1, PT, R2, 0x3, PT ;  /* 0x000000030200780c */ /* 0x000fda0003f25270 */
[----:B------:R-:W-:Y:S05]  /*153d0*/  @!P1 BRA `(.L_x_5071) ;  /* 0x0000000000049947 */ /* 0x000fea0003800000 */
[----:B------:R-:W-:Y:S01]  /*153e0*/  BPT.TRAP 0x1 ;  /* 0x000000040000795c */ /* 0x000fe20000300000 */
.L_x_5071:
[----:B--2---:R-:W-:Y:S01]  /*153f0*/  LOP3.LUT R3, R20, 0x1, RZ, 0x3c, !PT ;  /* 0x0000000114037812 */ /* 0x004fe200078e3cff */
[----:B------:R-:W-:Y:S01]  /*15400*/  BSSY B0, `(.L_x_5072) ;  /* 0x0000005000007945 */ /* 0x000fe20003800000 */
[----:B------:R-:W-:Y:S02]  /*15410*/  LEA R12, R0, UR48, 0x3 ;  /* 0x00000030000c7c11 */ /* 0x000fe4000f8e18ff */
[----:B------:R-:W-:-:S04]  /*15420*/  SHF.L.U32 R3, R3, 0x1f, RZ ;  /* 0x0000001f03037819 */ /* 0x000fc800000006ff */
[----:B------:R-:W0:Y:S02]  /*15430*/  SYNCS.PHASECHK.TRANS64.TRYWAIT P0, [R12+URZ+0x2a870], R3 ;  /* 0x02a870030c0075a7 */ /* 0x000e24000800017f */
[----:B0-----:R-:W-:Y:S05]  /*15440*/  @!P0 BRA `(.L_x_5073) ;  /* 0x00000028008c8947 */ /* 0x001fea0003800000 */
.L_x_5149:
[----:B------:R-:W-:Y:S05]  /*15450*/  BSYNC B0 ;  /* 0x0000000000007941 */ /* 0x000fea0003800000 */
.L_x_5072:
[----:B------:R-:W-:-:S13]  /*15460*/  ISETP.NE.AND P0, PT, R37, 0x3, PT ;  /* 0x000000032500780c */ /* 0x000fda0003f05270 */
[----:B------:R-:W-:Y:S05]  /*15470*/  @!P0 BRA `(.L_x_5074) ;  /* 0x0000000000048947 */ /* 0x000fea0003800000 */
[----:B------:R-:W-:Y:S01]  /*15480*/  BPT.TRAP 0x1 ;  /* 0x000000040000795c */ /* 0x000fe20000300000 */
.L_x_5074:
[----:B------:R-:W-:Y:S01]  /*15490*/  SHF.L.U32 R5, R20, 0x1f, RZ ;  /* 0x0000001f14057819 */ /* 0x000fe200000006ff */
[----:B0-----:R-:W-:-:S03]  /*154a0*/  IMAD R3, R0, 0x6000, RZ ;  /* 0x0000600000037824 */ /* 0x001fc600078e02ff */
[----:B------:R-:W0:Y:S02]  /*154b0*/  SYNCS.PHASECHK.TRANS64.TRYWAIT P0, [R12+URZ+0x2a860], R5 ;  /* 0x02a860050c0075a7 */ /* 0x000e24000800017f */
[----:B------:R-:W-:Y:S01]  /*154c0*/  LOP3.LUT R2, R3, R23, RZ, 0xfc, !PT ;  /* 0x0000001703027212 */ /* 0x000fe200078efcff */
[----:B0-----:R-:W-:Y:S06]  /*154d0*/  @!P0 BRA `(.L_x_5075) ;  /* 0x00000028007c8947 */ /* 0x001fec0003800000 */
.L_x_5150:
[----:B------:R-:W2:Y:S04]  /*154e0*/  LDL.LU R18, [R1+0x4] ;  /* 0x0000040001127983 */ /* 0x000ea80000300800 */
[----:B------:R-:W5:Y:S01]  /*154f0*/  LDL.LU R17, [R1] ;  /* 0x0000000001117983 */ /* 0x000f620000300800 */
[----:B------:R-:W-:Y:S05]  /*15500*/  WARPSYNC.ALL ;  /* 0x0000000000007948 */ /* 0x000fea0003800000 */
[----:B0---4-:R-:W0:Y:S01]  /*15510*/  LDSM.16.MT88.4 R4, [R2+UR48+0xc400] ;  /* 0x00c400300204783b */ /* 0x011e220008004200 */
[C---:B---3--:R-:W-:Y:S01]  /*15520*/  VIADD R14, R3.reuse, 0x2000 ;  /* 0x00002000030e7836 */ /* 0x048fe20000000000 */
[----:B------:R-:W-:Y:S01]  /*15530*/  IADD3 R13, R22, R3, R31 ;  /* 0x00000003160d7210 */ /* 0x000fe20007ffe01f */
[----:B------:R-:W-:Y:S01]  /*15540*/  VIADD R16, R3, 0x4000 ;  /* 0x0000400003107836 */ /* 0x000fe20000000000 */
[----:B------:R-:W-:-:S02]  /*15550*/  ISETP.NE.AND P0, PT, R37, 0x3, PT ;  /* 0x000000032500780c */ /* 0x000fc40003f05270 */
[-C--:B------:R-:W-:Y:S02]  /*15560*/  LOP3.LUT R14, R14, R23.reuse, RZ, 0xfc, !PT ;  /* 0x000000170e0e7212 */ /* 0x080fe400078efcff */
[----:B------:R-:W-:Y:S02]  /*15570*/  LOP3.LUT R16, R16, R23, RZ, 0xfc, !PT ;  /* 0x0000001710107212 */ /* 0x000fe400078efcff */
[C-C-:B0-----:R-:W-:Y:S02]  /*15580*/  PRMT R8, R4.reuse, 0x6420, R5.reuse ;  /* 0x0000642004087816 */ /* 0x141fe40000000005 */
        /* <DEDUP_REMOVED lines=20> */
[----:B------:R-:W-:Y:S02]  /*156d0*/  PRMT R11, R6, 0x7531, R7 ;  /* 0x00007531060b7816 */ /* 0x000fe40000000007 */
[----:B-----5:R-:W-:Y:S01]  /*156e0*/  IADD3 R15, R3, R31, R17 ;  /* 0x0000001f030f7210 */ /* 0x020fe20007ffe011 */
[----:B--2---:R-:W-:-:S04]  /*156f0*/  IMAD.IADD R31, R18, 0x1, R31 ;  /* 0x00000001121f7824 */ /* 0x004fc800078e021f */
[--C-:B------:R-:W-:Y:S01]  /*15700*/  IMAD.IADD R15, R15, 0x1, R22.reuse ;  /* 0x000000010f0f7824 */ /* 0x100fe200078e0216 */
[-C--:B------:R-:W-:Y:S02]  /*15710*/  IADD3 R13, R22, R31.reuse, R3 ;  /* 0x0000001f160d7210 */ /* 0x080fe40007ffe003 */
[----:B------:R-:W-:Y:S02]  /*15720*/  IADD3 R3, R3, R31, R17 ;  /* 0x0000001f03037210 */ /* 0x000fe40007ffe011 */
[----:B------:R-:W-:Y:S03]  /*15730*/  STSM.16.M88.4 [R15], R8 ;  /* 0x000000080f007844 */ /* 0x000fe60000000200 */
[----:B------:R-:W-:Y:S01]  /*15740*/  IMAD.IADD R3, R3, 0x1, R22 ;  /* 0x0000000103037824 */ /* 0x000fe200078e0216 */
[----:B------:R-:W0:Y:S02]  /*15750*/  LDSM.16.MT88.4 R4, [R2+UR48+0xec00] ;  /* 0x00ec00300204783b */ /* 0x000e240008004200 */
[----:B0-----:R-:W-:-:S02]  /*15760*/  PRMT R8, R4, 0x6420, R5 ;  /* 0x0000642004087816 */ /* 0x001fc40000000005 */
[----:B------:R-:W-:Y:S02]  /*15770*/  PRMT R9, R4, 0x7531, R5 ;  /* 0x0000753104097816 */ /* 0x000fe40000000005 */
[C-C-:B------:R-:W-:Y:S02]  /*15780*/  PRMT R10, R6.reuse, 0x6420, R7.reuse ;  /* 0x00006420060a7816 */ /* 0x140fe40000000007 */
        /* <DEDUP_REMOVED lines=52> */
.L_x_5076:
[----:B-1----:R1:W-:Y:S01]  /*15ad0*/  SYNCS.ARRIVE.TRANS64.A1T0 RZ, [R12+URZ+0x2a850], RZ ;  /* 0x02a850ff0cff79a7 */ /* 0x0023e2000810003f */
[----:B------:R-:W-:Y:S06]  /*15ae0*/  BAR.SYNC.DEFER_BLOCKING 0x2, 0x80 ;  /* 0x0082000000007b1d */ /* 0x000fec0000010000 */
[----:B------:R-:W-:Y:S05]  /*15af0*/  @!P1 BRA `(.L_x_5077) ;  /* 0x0000000000049947 */ /* 0x000fea0003800000 */
[----:B------:R-:W-:Y:S01]  /*15b00*/  BPT.TRAP 0x1 ;  /* 0x000000040000795c */ /* 0x000fe20000300000 */
.L_x_5077:
        /* <DEDUP_REMOVED lines=10> */
.L_x_5028:
[----:B------:R-:W1:Y:S01]  /*15bb0*/  S2R R4, SR_CgaCtaId ;  /* 0x0000000000047919 */ /* 0x000e620000008800 */
[----:B------:R-:W-:Y:S02]  /*15bc0*/  MOV R3, 0x400 ;  /* 0x0000040000037802 */ /* 0x000fe40000000f00 */
[----:B------:R-:W-:Y:S02]  /*15bd0*/  SHF.L.U32 R2, R2, 0x1f, RZ ;  /* 0x0000001f02027819 */ /* 0x000fe400000006ff */
[----:B-1----:R-:W-:-:S04]  /*15be0*/  LEA R7, R4, R3, 0x18 ;  /* 0x0000000304077211 */ /* 0x002fc800078ec0ff */
[----:B------:R-:W1:Y:S02]  /*15bf0*/  SYNCS.PHASECHK.TRANS64.TRYWAIT P0, [R7+URZ+0x2a820], R2 ;  /* 0x02a82002070075a7 */ /* 0x000e64000800017f */
[----:B-1----:R-:W-:Y:S05]  /*15c00*/  @!P0 BRA `(.L_x_5078) ;  /* 0x0000002000c48947 */ /* 0x002fea0003800000 */
.L_x_5151:
        /* <DEDUP_REMOVED lines=13> */
.L_x_5079:
[----:B------:R-:W-:Y:S01]  /*15ce0*/  IMAD R5, R0, 0x8, R7 ;  /* 0x0000000800057824 */ /* 0x000fe200078e0207 */
[----:B------:R-:W-:Y:S01]  /*15cf0*/  SHF.L.U32 R2, R20, 0x1f, RZ ;  /* 0x0000001f14027819 */ /* 0x000fe200000006ff */
[----:B------:R-:W-:-:S03]  /*15d00*/  VIADD R0, R0, 0x1 ;  /* 0x0000000100007836 */ /* 0x000fc60000000000 */
[----:B------:R-:W1:Y:S02]  /*15d10*/  SYNCS.PHASECHK.TRANS64.TRYWAIT P1, [R5+URZ+0x2a840], R2 ;  /* 0x02a84002050075a7 */ /* 0x000e64000802017f */
[----:B------:R-:W-:-:S04]  /*15d20*/  ISETP.NE.AND P2, PT, R0, 0x2, PT ;  /* 0x000000020000780c */ /* 0x000fc80003f45270 */
[----:B------:R-:W-:Y:S01]  /*15d30*/  SEL R3, RZ, 0x1, P2 ;  /* 0x00000001ff037807 */ /* 0x000fe20001000000 */
[----:B-1----:R-:W-:Y:S08]  /*15d40*/  @!P1 BRA `(.L_x_5080) ;  /* 0x0000002000889947 */ /* 0x002ff00003800000 */
.L_x_5152:
[----:B------:R-:W-:Y:S02]  /*15d50*/  SEL R0, R0, RZ, P2 ;  /* 0x000000ff00007207 */ /* 0x000fe40001000000 */
[----:B------:R-:W-:Y:S01]  /*15d60*/  LOP3.LUT R3, R20, R3, RZ, 0x3c, !PT ;  /* 0x0000000314037212 */ /* 0x000fe200078e3cff */
[----:B------:R-:W-:Y:S06]  /*15d70*/  @!P0 BRA `(.L_x_5081) ;  /* 0x0000000000048947 */ /* 0x000fec0003800000 */
[----:B------:R-:W-:Y:S01]  /*15d80*/  BPT.TRAP 0x1 ;  /* 0x000000040000795c */ /* 0x000fe20000300000 */
.L_x_5081:
[----:B------:R-:W-:Y:S01]  /*15d90*/  IMAD R7, R0, 0x8, R7 ;  /* 0x0000000800077824 */ /* 0x000fe200078e0207 */
[----:B------:R-:W-:-:S04]  /*15da0*/  SHF.L.U32 R0, R3, 0x1f, RZ ;  /* 0x0000001f03007819 */ /* 0x000fc800000006ff */
[----:B------:R-:W2:Y:S02]  /*15db0*/  SYNCS.PHASECHK.TRANS64.TRYWAIT P1, [R7+URZ+0x2a840], R0 ;  /* 0x02a84000070075a7 */ /* 0x000ea4000802017f */
[----:B--2---:R-:W-:Y:S05]  /*15dc0*/  @!P1 BRA `(.L_x_5082) ;  /* 0x00000020007c9947 */ /* 0x004fea0003800000 */
.L_x_5153:
[----:B------:R-:W-:Y:S05]  /*15dd0*/  @!P0 BRA `(.L_x_5083) ;  /* 0x0000000000048947 */ /* 0x000fea0003800000 */
[----:B------:R-:W-:Y:S01]  /*15de0*/  BPT.TRAP 0x1 ;  /* 0x000000040000795c */ /* 0x000fe20000300000 */
.L_x_5083:
[----:B------:R-:W3:Y:S02]  /*15df0*/  SYNCS.PHASECHK.TRANS64.TRYWAIT P1, [R5+URZ+0x2a860], R2 ;  /* 0x02a86002050075a7 */ /* 0x000ee4000802017f */
[----:B---3--:R-:W-:Y:S05]  /*15e00*/  @!P1 BRA `(.L_x_5084) ;  /* 0x0000002000809947 */ /* 0x008fea0003800000 */
.L_x_5154:
[----:B------:R-:W-:Y:S05]  /*15e10*/  @!P0 BRA `(.L_x_5085) ;  /* 0x0000000000048947 */ /* 0x000fea0003800000 */
[----:B------:R-:W-:Y:S01]  /*15e20*/  BPT.TRAP 0x1 ;  /* 0x000000040000795c */ /* 0x000fe20000300000 */
.L_x_5085:
[----:B------:R-:W4:Y:S02]  /*15e30*/  SYNCS.PHASECHK.TRANS64.TRYWAIT P1, [R7+URZ+0x2a860], R0 ;  /* 0x02a86000070075a7 */ /* 0x000f24000802017f */
[----:B----4-:R-:W-:Y:S05]  /*15e40*/  @!P1 BRA `(.L_x_5086) ;  /* 0x0000002000849947 */ /* 0x010fea0003800000 */
.L_x_5155:
[----:B------:R-:W-:Y:S05]  /*15e50*/  @!P0 BRA `(.L_x_5087) ;  /* 0x0000000000048947 */ /* 0x000fea0003800000 */
[----:B------:R-:W-:Y:S01]  /*15e60*/  BPT.TRAP 0x1 ;  /* 0x000000040000795c */ /* 0x000fe20000300000 */
.L_x_5087:
[----:B------:R-:W0:Y:S02]  /*15e70*/  SYNCS.PHASECHK.TRANS64.TRYWAIT P1, [R5+URZ+0x2a880], R2 ;  /* 0x02a88002050075a7 */ /* 0x000e24000802017f */
[----:B0-----:R-:W-:Y:S05]  /*15e80*/  @!P1 BRA `(.L_x_5088) ;  /* 0x0000002000889947 */ /* 0x001fea0003800000 */
.L_x_5156:
[----:B------:R-:W-:Y:S05]  /*15e90*/  @!P0 BRA `(.L_x_5089) ;  /* 0x0000000000048947 */ /* 0x000fea0003800000 */
[----:B------:R-:W-:Y:S01]  /*15ea0*/  BPT.TRAP 0x1 ;  /* 0x000000040000795c */ /* 0x000fe20000300000 */
.L_x_5089:
[----:B------:R0:W0:Y:S02]  /*15eb0*/  SYNCS.PHASECHK.TRANS64.TRYWAIT P0, [R7+URZ+0x2a880], R0 ;  /* 0x02a88000070075a7 */ /* 0x000024000800017f */
[----:B0-----:R-:W-:Y:S05]  /*15ec0*/  @!P0 NANOSLEEP.SYNCS 0x989680 ;  /* 0x009896800000895d */ /* 0x001fea0003900000 */
[----:B------:R-:W0:Y:S02]  /*15ed0*/  @!P0 SYNCS.PHASECHK.TRANS64 P0, [R7+URZ+0x2a880], R0 ;  /* 0x02a88000070085a7 */ /* 0x000e24000800007f */
[----:B0-----:R-:W-:Y:S05]  /*15ee0*/  @!P0 BRA `(.L_x_5089) ;  /* 0xfffffffc00f08947 */ /* 0x001fea000383ffff */
.L_x_4936:
[----:B------:R-:W-:Y:S05]  /*15ef0*/  BSYNC B6 ;  /* 0x0000000000067941 */ /* 0x000fea0003800000 */
.L_x_4933:
[----:B------:R-:W-:Y:S05]  /*15f00*/  EXIT ;  /* 0x000000000000794d */ /* 0x000fea0003800000 */
.L_x_4946:
[----:B0-----:R-:W-:-:S04]  /*15f10*/  IMAD.U32 R3, RZ, RZ, UR36 ;  /* 0x00000024ff037e24 */ /* 0x001fc8000f8e00ff */
[----:B------:R0:W1:Y:S03]  /*15f20*/  SYNCS.PHASECHK.TRANS64.TRYWAIT P0, [R3+URZ+0x2a800], R0 ;  /* 0x02a80000030075a7 */ /* 0x000066000800017f */
[----:B-1----:R-:W-:Y:S05]  /*15f30*/  @!P0 NANOSLEEP.SYNCS 0x989680 ;  /* 0x009896800000895d */ /* 0x002fea0003900000 */
[----:B------:R-:W1:Y:S02]  /*15f40*/  @!P0 SYNCS.PHASECHK.TRANS64 P0, [R3+URZ+0x2a800], R0 ;  /* 0x02a80000030085a7 */ /* 0x000e64000800007f */
[----:B-1----:R-:W-:Y:S05]  /*15f50*/  @!P0 BRA `(.L_x_4946) ;  /* 0xfffffffc00ec8947 */ /* 0x002fea000383ffff */
[----:B------:R-:W-:Y:S05]  /*15f60*/  BRA `(.L_x_5090) ;  /* 0xfffffeb800fc7947 */ /* 0x000fea000383ffff */
.L_x_4950:
[----:B0-----:R-:W-:-:S04]  /*15f70*/  IMAD.U32 R3, RZ, RZ, UR36 ;  /* 0x00000024ff037e24 */ /* 0x001fc8000f8e00ff */
[----:B------:R0:W2:Y:S03]  /*15f80*/  SYNCS.PHASECHK.TRANS64.TRYWAIT P1, [R3+URZ+0x2a830], R0 ;  /* 0x02a83000030075a7 */ /* 0x0000a6000802017f */
[----:B--2---:R-:W-:Y:S05]  /*15f90*/  @!P1 NANOSLEEP.SYNCS 0x989680 ;  /* 0x009896800000995d */ /* 0x004fea0003900000 */
[----:B------:R-:W2:Y:S02]  /*15fa0*/  @!P1 SYNCS.PHASECHK.TRANS64 P1, [R3+URZ+0x2a830], R0 ;  /* 0x02a83000030095a7 */ /* 0x000ea4000802007f */
[----:B--2---:R-:W-:Y:S05]  /*15fb0*/  @!P1 BRA `(.L_x_4950) ;  /* 0xfffffffc00ec9947 */ /* 0x004fea000383ffff */
[----:B------:R-:W-:Y:S05]  /*15fc0*/  BRA `(.L_x_4949) ;  /* 0xfffffebc00187947 */ /* 0x000fea000383ffff */
.L_x_4967:
[----:B-1----:R-:W-:-:S04]  /*15fd0*/  IMAD.U32 R13, RZ, RZ, UR6 ;  /* 0x00000006ff0d7e24 */ /* 0x002fc8000f8e00ff */
[----:B------:R1:W2:Y:S03]  /*15fe0*/  SYNCS.PHASECHK.TRANS64.TRYWAIT P1, [R13+URZ+0x2a830], R0 ;  /* 0x02a830000d0075a7 */ /* 0x0002a6000802017f */
[----:B--2---:R-:W-:Y:S05]  /*15ff0*/  @!P1 NANOSLEEP.SYNCS 0x989680 ;  /* 0x009896800000995d */ /* 0x004fea0003900000 */
[----:B------:R-:W2:Y:S02]  /*16000*/  @!P1 SYNCS.PHASECHK.TRANS64 P1, [R13+URZ+0x2a830], R0 ;  /* 0x02a830000d0095a7 */ /* 0x000ea4000802007f */
[----:B--2---:R-:W-:Y:S05]  /*16010*/  @!P1 BRA `(.L_x_4967) ;  /* 0xfffffffc00ec9947 */ /* 0x004fea000383ffff */
[----:B------:R-:W-:Y:S05]  /*16020*/  BRA `(.L_x_4964) ;  /* 0xfffffef4002c7947 */ /* 0x000fea000383ffff */
.L_x_4971:
[----:B-1----:R-:W-:-:S04]  /*16030*/  IMAD.U32 R13, RZ, RZ, UR6 ;  /* 0x00000006ff0d7e24 */ /* 0x002fc8000f8e00ff */
[----:B------:R1:W2:Y:S03]  /*16040*/  SYNCS.PHASECHK.TRANS64.TRYWAIT P1, [R13+URZ+0x2a850], R0 ;  /* 0x02a850000d0075a7 */ /* 0x0002a6000802017f */
[----:B--2---:R-:W-:Y:S05]  /*16050*/  @!P1 NANOSLEEP.SYNCS 0x989680 ;  /* 0x009896800000995d */ /* 0x004fea0003900000 */
[----:B------:R-:W2:Y:S02]  /*16060*/  @!P1 SYNCS.PHASECHK.TRANS64 P1, [R13+URZ+0x2a850], R0 ;  /* 0x02a850000d0095a7 */ /* 0x000ea4000802007f */
[----:B--2---:R-:W-:Y:S05]  /*16070*/  @!P1 BRA `(.L_x_4971) ;  /* 0xfffffffc00ec9947 */ /* 0x004fea000383ffff */
[----:B------:R-:W-:Y:S05]  /*16080*/  BRA `(.L_x_4968) ;  /* 0xfffffef400d87947 */ /* 0x000fea000383ffff */
.L_x_4990:
[----:B-1----:R-:W-:-:S04]  /*16090*/  IMAD.U32 R15, RZ, RZ, UR6 ;  /* 0x00000006ff0f7e24 */ /* 0x002fc8000f8e00ff */
[----:B------:R1:W2:Y:S03]  /*160a0*/  SYNCS.PHASECHK.TRANS64.TRYWAIT P1, [R15+URZ+0x2a830], R0 ;  /* 0x02a830000f0075a7 */ /* 0x0002a6000802017f */
[----:B--2---:R-:W-:Y:S05]  /*160b0*/  @!P1 NANOSLEEP.SYNCS 0x989680 ;  /* 0x009896800000995d */ /* 0x004fea0003900000 */
[----:B------:R-:W2:Y:S02]  /*160c0*/  @!P1 SYNCS.PHASECHK.TRANS64 P1, [R15+URZ+0x2a830], R0 ;  /* 0x02a830000f0095a7 */ /* 0x000ea4000802007f */
[----:B--2---:R-:W-:Y:S05]  /*160d0*/  @!P1 BRA `(.L_x_4990) ;  /* 0xfffffffc00ec9947 */ /* 0x004fea000383ffff */
[----:B------:R-:W-:Y:S05]  /*160e0*/  BRA `(.L_x_4987) ;  /* 0xffffff2800107947 */ /* 0x000fea000383ffff */
.L_x_4994:
[----:B-1----:R-:W-:-:S04]  /*160f0*/  IMAD.U32 R15, RZ, RZ, UR6 ;  /* 0x00000006ff0f7e24 */ /* 0x002fc8000f8e00ff */
[----:B------:R1:W2:Y:S03]  /*16100*/  SYNCS.PHASECHK.TRANS64.TRYWAIT P1, [R15+URZ+0x2a850], R0 ;  /* 0x02a850000f0075a7 */ /* 0x0002a6000802017f */
[----:B--2---:R-:W-:Y:S05]  /*16110*/  @!P1 NANOSLEEP.SYNCS 0x989680 ;  /* 0x009896800000995d */ /* 0x004fea0003900000 */
[----:B------:R-:W2:Y:S02]  /*16120*/  @!P1 SYNCS.PHASECHK.TRANS64 P1, [R15+URZ+0x2a850], R0 ;  /* 0x02a850000f0095a7 */ /* 0x000ea4000802007f */
[----:B--2---:R-:W-:Y:S05]  /*16130*/  @!P1 BRA `(.L_x_4994) ;  /* 0xfffffffc00ec9947 */ /* 0x004fea000383ffff */
[----:B------:R-:W-:Y:S05]  /*16140*/  BRA `(.L_x_4991) ;  /* 0xffffff2800bc7947 */ /* 0x000fea000383ffff */
.L_x_5002:
[----:B-1----:R-:W-:-:S04]  /*16150*/  IMAD.U32 R13, RZ, RZ, UR6 ;  /* 0x00000006ff0d7e24 */ /* 0x002fc8000f8e00ff */
[----:B------:R1:W2:Y:S03]  /*16160*/  SYNCS.PHASECHK.TRANS64.TRYWAIT P1, [R13+URZ+0x2a830], R0 ;  /* 0x02a830000d0075a7 */ /* 0x0002a6000802017f */
[----:B--2---:R-:W-:Y:S05]  /*16170*/  @!P1 NANOSLEEP.SYNCS 0x989680 ;  /* 0x009896800000995d */ /* 0x004fea0003900000 */
[----:B------:R-:W2:Y:S02]  /*16180*/  @!P1 SYNCS.PHASECHK.TRANS64 P1, [R13+URZ+0x2a830], R0 ;  /* 0x02a830000d0095a7 */ /* 0x000ea4000802007f */
[----:B--2---:R-:W-:Y:S05]  /*16190*/  @!P1 BRA `(.L_x_5002) ;  /* 0xfffffffc00ec9947 */ /* 0x004fea000383ffff */
[----:B------:R-:W-:Y:S05]  /*161a0*/  BRA `(.L_x_4999) ;  /* 0xffffff48001c7947 */ /* 0x000fea000383ffff */
.L_x_5006:
[----:B-1----:R-:W-:-:S04]  /*161b0*/  IMAD.U32 R13, RZ, RZ, UR6 ;  /* 0x00000006ff0d7e24 */ /* 0x002fc8000f8e00ff */
[----:B------:R1:W2:Y:S03]  /*161c0*/  SYNCS.PHASECHK.TRANS64.TRYWAIT P1, [R13+URZ+0x2a850], R0 ;  /* 0x02a850000d0075a7 */ /* 0x0002a6000802017f */
[----:B--2---:R-:W-:Y:S05]  /*161d0*/  @!P1 NANOSLEEP.SYNCS 0x989680 ;  /* 0x009896800000995d */ /* 0x004fea0003900000 */
[----:B------:R-:W2:Y:S02]  /*161e0*/  @!P1 SYNCS.PHASECHK.TRANS64 P1, [R13+URZ+0x2a850], R0 ;  /* 0x02a850000d0095a7 */ /* 0x000ea4000802007f */
[----:B--2---:R-:W-:Y:S05]  /*161f0*/  @!P1 BRA `(.L_x_5006) ;  /* 0xfffffffc00ec9947 */ /* 0x004fea000383ffff */
[----:B------:R-:W-:Y:S05]  /*16200*/  BRA `(.L_x_5003) ;  /* 0xffffff4800b87947 */ /* 0x000fea000383ffff */
.L_x_5021:
[----:B-1----:R-:W-:-:S04]  /*16210*/  IMAD.U32 R5, RZ, RZ, UR9 ;  /* 0x00000009ff057e24 */ /* 0x002fc8000f8e00ff */
[----:B------:R1:W2:Y:S03]  /*16220*/  SYNCS.PHASECHK.TRANS64.TRYWAIT P1, [R5+URZ+0x2a850], R4 ;  /* 0x02a85004050075a7 */ /* 0x0002a6000802017f */
[----:B--2---:R-:W-:Y:S05]  /*16230*/  @!P1 NANOSLEEP.SYNCS 0x989680 ;  /* 0x009896800000995d */ /* 0x004fea0003900000 */
[----:B------:R-:W2:Y:S02]  /*16240*/  @!P1 SYNCS.PHASECHK.TRANS64 P1, [R5+URZ+0x2a850], R4 ;  /* 0x02a85004050095a7 */ /* 0x000ea4000802007f */
[----:B--2---:R-:W-:Y:S05]  /*16250*/  @!P1 BRA `(.L_x_5021) ;  /* 0xfffffffc00ec9947 */ /* 0x004fea000383ffff */
[----:B------:R-:W-:Y:S05]  /*16260*/  BRA `(.L_x_5020) ;  /* 0xffffff78000c7947 */ /* 0x000fea000383ffff */
.L_x_5040:
[----:B------:R-:W-:Y:S02]  /*16270*/  IMAD.MOV.U32 R13, RZ, RZ, R24 ;  /* 0x000000ffff0d7224 */ /* 0x000fe400078e0018 */
[----:B------:R-:W-:Y:S02]  /*16280*/  IMAD.MOV.U32 R12, RZ, RZ, RZ ;  /* 0x000000ffff0c7224 */ /* 0x000fe400078e00ff */
[----:B------:R-:W-:Y:S02]  /*16290*/  IMAD.MOV.U32 R11, RZ, RZ, 0x1f ;  /* 0x0000001fff0b7424 */ /* 0x000fe400078e00ff */
[----:B------:R-:W-:-:S07]  /*162a0*/  IMAD.MOV.U32 R15, RZ, RZ, -0x1 ;  /* 0xffffffffff0f7424 */ /* 0x000fce00078e00ff */
[----:B0----5:R-:W-:Y:S05]  /*162b0*/  WARPSYNC.COLLECTIVE R15, `(.L_x_5091) ;  /* 0x000000000f087348 */ /* 0x021fea0003c00000 */
[----:B------:R1:W2:Y:S02]  /*162c0*/  SHFL.IDX P6, R14, R13, R12, R11 ;  /* 0x0000000c0d0e7389 */ /* 0x0002a400000c000b */
[----:B012--5:R-:W-:Y:S01]  /*162d0*/  ENDCOLLECTIVE ;  /* 0x000000000000791b */ /* 0x027fe20003800000 */
.L_x_5091:
[----:B------:R-:W-:Y:S05]  /*162e0*/  BRA `(.L_x_5092) ;  /* 0xffffffc8000c7947 */ /* 0x000fea000383ffff */
.L_x_5042:
[----:B-1----:R1:W2:Y:S02]  /*162f0*/  SYNCS.PHASECHK.TRANS64.TRYWAIT P0, [R34+URZ+0x2a880], R20 ;  /* 0x02a88014220075a7 */ /* 0x0022a4000800017f */
[----:B--2---:R-:W-:Y:S05]  /*16300*/  @!P0 NANOSLEEP.SYNCS 0x989680 ;  /* 0x009896800000895d */ /* 0x004fea0003900000 */
[----:B------:R-:W2:Y:S02]  /*16310*/  @!P0 SYNCS.PHASECHK.TRANS64 P0, [R34+URZ+0x2a880], R20 ;  /* 0x02a88014220085a7 */ /* 0x000ea4000800007f */
[----:B--2---:R-:W-:Y:S05]  /*16320*/  @!P0 BRA `(.L_x_5042) ;  /* 0xfffffffc00f08947 */ /* 0x004fea000383ffff */
[----:B------:R-:W-:Y:S05]  /*16330*/  BRA `(.L_x_5093) ;  /* 0xffffffc800707947 */ /* 0x000fea000383ffff */
.L_x_5043:
        /* <DEDUP_REMOVED lines=8> */
.L_x_5095:
[----:B------:R-:W-:Y:S05]  /*163c0*/  BSYNC B0 ;  /* 0x0000000000007941 */ /* 0x000fea0003800000 */
.L_x_5094:
[----:B------:R-:W-:Y:S01]  /*163d0*/  IMAD.MOV.U32 R13, RZ, RZ, R8 ;  /* 0x000000ffff0d7224 */ /* 0x000fe200078e0008 */
[----:B------:R-:W0:Y:S01]  /*163e0*/  LDC R21, c[0x0][0x2f4] ;  /* 0x0000bd00ff157b82 */ /* 0x000e220000000800 */
[----:B------:R-:W-:Y:S01]  /*163f0*/  IMAD.MOV.U32 R12, RZ, RZ, RZ ;  /* 0x000000ffff0c7224 */ /* 0x000fe200078e00ff */
[----:B------:R-:W-:Y:S01]  /*16400*/  LOP3.LUT R16, R16, 0xffffffdf, RZ, 0xc0, !PT ;  /* 0xffffffdf10107812 */ /* 0x000fe200078ec0ff */
        /* <DEDUP_REMOVED lines=8> */
.L_x_5096:
[-C--:B------:R-:W-:Y:S01]  /*16490*/  ISETP.GE.AND P4, PT, R30, R21.reuse, PT ;  /* 0x000000151e00720c */ /* 0x080fe20003f86270 */
[----:B------:R-:W-:Y:S01]  /*164a0*/  IMAD.MOV.U32 R13, RZ, RZ, R9 ;  /* 0x000000ffff0d7224 */ /* 0x000fe200078e0009 */
[-C--:B------:R-:W-:Y:S01]  /*164b0*/  ISETP.GE.AND P3, PT, R25, R21.reuse, PT ;  /* 0x000000151900720c */ /* 0x080fe20003f66270 */
[----:B------:R-:W-:Y:S01]  /*164c0*/  IMAD.MOV.U32 R12, RZ, RZ, 0x1 ;  /* 0x00000001ff0c7424 */ /* 0x000fe200078e00ff */
[----:B------:R-:W-:Y:S02]  /*164d0*/  ISETP.GE.AND P2, PT, R24, R21, PT ;  /* 0x000000151800720c */ /* 0x000fe40003f46270 */
[----:B------:R-:W-:-:S13]  /*164e0*/  IADD3 R2, P0, R30, R14, RZ ;  /* 0x0000000e1e027210 */ /* 0x000fda0007f1e0ff */
[----:B------:R-:W-:Y:S05]  /*164f0*/  WARPSYNC.COLLECTIVE R15, `(.L_x_5097) ;  /* 0x000000000f087348 */ /* 0x000fea0003c00000 */
[----:B------:R0:W1:Y:S02]  /*16500*/  SHFL.IDX P6, R14, R13, R12, R11 ;  /* 0x0000000c0d0e7389 */ /* 0x00006400000c000b */
[----:B01----:R-:W-:Y:S01]  /*16510*/  ENDCOLLECTIVE ;  /* 0x000000000000791b */ /* 0x003fe20003800000 */
.L_x_5097:
        /* <DEDUP_REMOVED lines=15> */
.L_x_5098:
[----:B------:R-:W-:Y:S02]  /*16610*/  IMAD.MOV.U32 R13, RZ, RZ, R9 ;  /* 0x000000ffff0d7224 */ /* 0x000fe400078e0009 */
[----:B------:R-:W-:Y:S01]  /*16620*/  IMAD.MOV.U32 R12, RZ, RZ, 0x2 ;  /* 0x00000002ff0c7424 */ /* 0x000fe200078e00ff */
[----:B------:R-:W-:-:S13]  /*16630*/  IADD3 R2, P0, R30, R14, RZ ;  /* 0x0000000e1e027210 */ /* 0x000fda0007f1e0ff */
[----:B------:R-:W-:Y:S05]  /*16640*/  WARPSYNC.COLLECTIVE R15, `(.L_x_5099) ;  /* 0x000000000f087348 */ /* 0x000fea0003c00000 */
[----:B------:R0:W1:Y:S02]  /*16650*/  SHFL.IDX P6, R14, R13, R12, R11 ;  /* 0x0000000c0d0e7389 */ /* 0x00006400000c000b */
[----:B01----:R-:W-:Y:S01]  /*16660*/  ENDCOLLECTIVE ;  /* 0x000000000000791b */ /* 0x003fe20003800000 */
.L_x_5099:
        /* <DEDUP_REMOVED lines=15> */
.L_x_5100:
[----:B------:R-:W-:Y:S02]  /*16760*/  IMAD.MOV.U32 R13, RZ, RZ, R9 ;  /* 0x000000ffff0d7224 */ /* 0x000fe400078e0009 */
[----:B------:R-:W-:Y:S01]  /*16770*/  IMAD.MOV.U32 R12, RZ, RZ, 0x3 ;  /* 0x00000003ff0c7424 */ /* 0x000fe200078e00ff */
[----:B------:R-:W-:-:S13]  /*16780*/  IADD3 R2, P0, R30, R14, RZ ;  /* 0x0000000e1e027210 */ /* 0x000fda0007f1e0ff */
[----:B------:R-:W-:Y:S05]  /*16790*/  WARPSYNC.COLLECTIVE R15, `(.L_x_5101) ;  /* 0x000000000f087348 */ /* 0x000fea0003c00000 */
[----:B------:R0:W1:Y:S02]  /*167a0*/  SHFL.IDX P6, R14, R13, R12, R11 ;  /* 0x0000000c0d0e7389 */ /* 0x00006400000c000b */
[----:B01----:R-:W-:Y:S01]  /*167b0*/  ENDCOLLECTIVE ;  /* 0x000000000000791b */ /* 0x003fe20003800000 */
.L_x_5101:
        /* <DEDUP_REMOVED lines=12> */
.L_x_5102:
[----:B------:R-:W-:Y:S01]  /*16880*/  @!PT LDS RZ, [RZ] ;  /* 0x00000000fffff984 */ /* 0x000fe20000000800 */
[----:B------:R-:W-:Y:S01]  /*16890*/  @!PT LDS RZ, [RZ] ;  /* 0x00000000fffff984 */ /* 0x000fe20000000800 */
[----:B------:R-:W-:Y:S01]  /*168a0*/  @!PT LDS RZ, [RZ] ;  /* 0x00000000fffff984 */ /* 0x000fe20000000800 */
[----:B------:R0:W-:Y:S01]  /*168b0*/  LDGSTS.E.BYPASS.LTC128B.128 [R17+0xf400], desc[UR46][R2.64+0x40], !P0 ;  /* 0x0f40004002117fae */ /* 0x0001e2000c101d6e */
[----:B------:R-:W-:-:S13]  /*168c0*/  ISETP.LT.OR P0, PT, R6, 0x41, P2 ;  /* 0x000000410600780c */ /* 0x000fda0001701670 */
[----:B------:R0:W-:Y:S01]  /*168d0*/  LDGSTS.E.BYPASS.LTC128B.128 [R17+0x11400], desc[UR46][R2.64+0x80], !P0 ;  /* 0x1140008002117fae */ /* 0x0001e2000c101d6e */
[C---:B------:R-:W-:Y:S02]  /*168e0*/  ISETP.GE.AND P0, PT, R6.reuse, 0x21, PT ;  /* 0x000000210600780c */ /* 0x040fe40003f06270 */
[----:B------:R-:W-:-:S13]  /*168f0*/  ISETP.GE.AND P6, PT, R6, 0x61, PT ;  /* 0x000000610600780c */ /* 0x000fda0003fc6270 */
[----:B------:R-:W-:Y:S01]  /*16900*/  @P6 LOP3.LUT R16, R16, 0x20, RZ, 0xfc, !PT ;  /* 0x0000002010106812 */ /* 0x000fe200078efcff */
[----:B0-----:R-:W-:Y:S06]  /*16910*/  BRA `(.L_x_5103) ;  /* 0xffffffc800247947 */ /* 0x001fec000383ffff */
.L_x_5046:
[----:B0-----:R0:W2:Y:S02]  /*16920*/  SYNCS.PHASECHK.TRANS64.TRYWAIT P2, [R34+URZ+0x2a840], R20 ;  /* 0x02a84014220075a7 */ /* 0x0010a4000804017f */
[----:B--2---:R-:W-:Y:S05]  /*16930*/  @!P2 NANOSLEEP.SYNCS 0x989680 ;  /* 0x009896800000a95d */ /* 0x004fea0003900000 */
[----:B------:R-:W2:Y:S02]  /*16940*/  @!P2 SYNCS.PHASECHK.TRANS64 P2, [R34+URZ+0x2a840], R20 ;  /* 0x02a840142200a5a7 */ /* 0x000ea4000804007f */
[----:B--2---:R-:W-:Y:S05]  /*16950*/  @!P2 BRA `(.L_x_5046) ;  /* 0xfffffffc00f0a947 */ /* 0x004fea000383ffff */
[----:B------:R-:W-:Y:S05]  /*16960*/  BRA `(.L_x_5104) ;  /* 0xffffffc8006c7947 */ /* 0x000fea000383ffff */
.L_x_5047:
        /* <DEDUP_REMOVED lines=8> */
.L_x_5106:
[----:B------:R-:W-:Y:S05]  /*169f0*/  BSYNC B0 ;  /* 0x0000000000007941 */ /* 0x000fea0003800000 */
.L_x_5105:
        /* <DEDUP_REMOVED lines=8> */
.L_x_5107:
        /* <DEDUP_REMOVED lines=13> */
.L_x_5108:
        /* <DEDUP_REMOVED lines=11> */
.L_x_5109:
[----:B------:R-:W-:Y:S02]  /*16c00*/  IMAD.MOV.U32 R13, RZ, RZ, R4 ;  /* 0x000000ffff0d7224 */ /* 0x000fe400078e0004 */
[----:B------:R-:W-:Y:S01]  /*16c10*/  IMAD.MOV.U32 R12, RZ, RZ, 0x2 ;  /* 0x00000002ff0c7424 */ /* 0x000fe200078e00ff */
[----:B------:R-:W-:-:S05]  /*16c20*/  @P0 IADD3 R14, P2, R30, R14, RZ ;  /* 0x0000000e1e0e0210 */ /* 0x000fca0007f5e0ff */
[----:B------:R-:W-:-:S08]  /*16c30*/  @P0 IMAD.MOV.U32 R2, RZ, RZ, R14 ;  /* 0x000000ffff020224 */ /* 0x000fd000078e000e */
[----:B------:R-:W-:Y:S05]  /*16c40*/  WARPSYNC.COLLECTIVE R15, `(.L_x_5110) ;  /* 0x000000000f087348 */ /* 0x000fea0003c00000 */
[----:B------:R0:W1:Y:S02]  /*16c50*/  SHFL.IDX P6, R14, R13, R12, R11 ;  /* 0x0000000c0d0e7389 */ /* 0x00006400000c000b */
[----:B01----:R-:W-:Y:S01]  /*16c60*/  ENDCOLLECTIVE ;  /* 0x000000000000791b */ /* 0x003fe20003800000 */
.L_x_5110:
        /* <DEDUP_REMOVED lines=13> */
.L_x_5111:
[----:B------:R-:W-:Y:S02]  /*16d40*/  IMAD.MOV.U32 R13, RZ, RZ, R4 ;  /* 0x000000ffff0d7224 */ /* 0x000fe400078e0004 */
[----:B------:R-:W-:Y:S01]  /*16d50*/  IMAD.MOV.U32 R12, RZ, RZ, 0x3 ;  /* 0x00000003ff0c7424 */ /* 0x000fe200078e00ff */
[----:B------:R-:W-:-:S05]  /*16d60*/  @P1 IADD3 R14, P0, R30, R14, RZ ;  /* 0x0000000e1e0e1210 */ /* 0x000fca0007f1e0ff */
[----:B------:R-:W-:-:S08]  /*16d70*/  @P1 IMAD.MOV.U32 R2, RZ, RZ, R14 ;  /* 0x000000ffff021224 */ /* 0x000fd000078e000e */
[----:B------:R-:W-:Y:S05]  /*16d80*/  WARPSYNC.COLLECTIVE R15, `(.L_x_5112) ;  /* 0x000000000f087348 */ /* 0x000fea0003c00000 */
[----:B------:R0:W1:Y:S02]  /*16d90*/  SHFL.IDX P6, R14, R13, R12, R11 ;  /* 0x0000000c0d0e7389 */ /* 0x00006400000c000b */
[----:B01----:R-:W-:Y:S01]  /*16da0*/  ENDCOLLECTIVE ;  /* 0x000000000000791b */ /* 0x003fe20003800000 */
.L_x_5112:
        /* <DEDUP_REMOVED lines=13> */
.L_x_5113:
[----:B------:R-:W-:Y:S05]  /*16e80*/  BRA `(.L_x_5114) ;  /* 0xffffffc400fc7947 */ /* 0x000fea000383ffff */
.L_x_5050:
[----:B------:R-:W-:Y:S02]  /*16e90*/  IMAD.MOV.U32 R13, RZ, RZ, R4 ;  /* 0x000000ffff0d7224 */ /* 0x000fe400078e0004 */
[----:B------:R-:W-:Y:S02]  /*16ea0*/  IMAD.MOV.U32 R12, RZ, RZ, RZ ;  /* 0x000000ffff0c7224 */ /* 0x000fe400078e00ff */
[----:B------:R-:W-:Y:S02]  /*16eb0*/  IMAD.MOV.U32 R11, RZ, RZ, 0x1c1f ;  /* 0x00001c1fff0b7424 */ /* 0x000fe400078e00ff */
[----:B------:R-:W-:Y:S02]  /*16ec0*/  IMAD.MOV.U32 R15, RZ, RZ, -0x1 ;  /* 0xffffffffff0f7424 */ /* 0x000fe400078e00ff */
[----:B------:R-:W-:-:S07]  /*16ed0*/  VIADD R6, R27, UR40 ;  /* 0x000000281b067c36 */ /* 0x000fce0008000000 */
[----:B01----:R-:W-:Y:S05]  /*16ee0*/  WARPSYNC.COLLECTIVE R15, `(.L_x_5115) ;  /* 0x000000000f087348 */ /* 0x003fea0003c00000 */
[----:B------:R2:W3:Y:S02]  /*16ef0*/  SHFL.IDX P6, R14, R13, R12, R11 ;  /* 0x0000000c0d0e7389 */ /* 0x0004e400000c000b */
[----:B0123--:R-:W-:Y:S01]  /*16f00*/  ENDCOLLECTIVE ;  /* 0x000000000000791b */ /* 0x00ffe20003800000 */
.L_x_5115:
[----:B------:R-:W-:Y:S02]  /*16f10*/  VIADD R8, R6, 0x20 ;  /* 0x0000002006087836 */ /* 0x000fe40000000000 */
[----:B------:R-:W-:Y:S02]  /*16f20*/  IMAD.MOV.U32 R13, RZ, RZ, R0 ;  /* 0x000000ffff0d7224 */ /* 0x000fe400078e0000 */
[----:B------:R-:W-:-:S07]  /*16f30*/  IMAD.MOV.U32 R2, RZ, RZ, R14 ;  /* 0x000000ffff027224 */ /* 0x000fce00078e000e */
[----:B------:R-:W-:Y:S05]  /*16f40*/  WARPSYNC.COLLECTIVE R15, `(.L_x_5116) ;  /* 0x000000000f087348 */ /* 0x000fea0003c00000 */
[----:B------:R0:W1:Y:S02]  /*16f50*/  SHFL.IDX P6, R14, R13, R12, R11 ;  /* 0x0000000c0d0e7389 */ /* 0x00006400000c000b */
[----:B01----:R-:W-:Y:S01]  /*16f60*/  ENDCOLLECTIVE ;  /* 0x000000000000791b */ /* 0x003fe20003800000 */
.L_x_5116:
        /* <DEDUP_REMOVED lines=11> */
.L_x_5117:
        /* <DEDUP_REMOVED lines=8> */
[----:B------:R-:W-:Y:S02]  /*170a0*/  VIADD R8, R6, 0x40 ;  /* 0x0000004006087836 */ /* 0x000fe40000000000 */
[----:B------:R-:W-:-:S08]  /*170b0*/  IMAD.MOV.U32 R7, RZ, RZ, R14 ;  /* 0x000000ffff077224 */ /* 0x000fd000078e000e */
[----:B0-----:R-:W-:Y:S05]  /*170c0*/  WARPSYNC.COLLECTIVE R15, `(.L_x_5118) ;  /* 0x000000000f087348 */ /* 0x001fea0003c00000 */
[----:B------:R1:W2:Y:S02]  /*170d0*/  SHFL.IDX P6, R14, R13, R12, R11 ;  /* 0x0000000c0d0e7389 */ /* 0x0002a400000c000b */
[----:B012---:R-:W-:Y:S01]  /*170e0*/  ENDCOLLECTIVE ;  /* 0x000000000000791b */ /* 0x007fe20003800000 */
.L_x_5118:
[----:B------:R-:W-:Y:S02]  /*170f0*/  IMAD.MOV.U32 R13, RZ, RZ, R4 ;  /* 0x000000ffff0d7224 */ /* 0x000fe400078e0004 */
[----:B------:R-:W-:Y:S01]  /*17100*/  IMAD.MOV.U32 R12, RZ, RZ, 0x2 ;  /* 0x00000002ff0c7424 */ /* 0x000fe200078e00ff */
[----:B------:R-:W-:-:S05]  /*17110*/  @!P1 IADD3 R14, P4, R30, R14, RZ ;  /* 0x0000000e1e0e9210 */ /* 0x000fca0007f9e0ff */
[----:B------:R-:W-:-:S08]  /*17120*/  @!P1 IMAD.MOV.U32 R2, RZ, RZ, R14 ;  /* 0x000000ffff029224 */ /* 0x000fd000078e000e */
[----:B------:R-:W-:Y:S05]  /*17130*/  WARPSYNC.COLLECTIVE R15, `(.L_x_5119) ;  /* 0x000000000f087348 */ /* 0x000fea0003c00000 */
[----:B------:R0:W1:Y:S02]  /*17140*/  SHFL.IDX P6, R14, R13, R12, R11 ;  /* 0x0000000c0d0e7389 */ /* 0x00006400000c000b */
[----:B01----:R-:W-:Y:S01]  /*17150*/  ENDCOLLECTIVE ;  /* 0x000000000000791b */ /* 0x003fe20003800000 */
.L_x_5119:
        /* <DEDUP_REMOVED lines=14> */
.L_x_5120:
[----:B------:R-:W-:Y:S02]  /*17240*/  IMAD.MOV.U32 R13, RZ, RZ, R4 ;  /* 0x000000ffff0d7224 */ /* 0x000fe400078e0004 */
[----:B------:R-:W-:Y:S01]  /*17250*/  IMAD.MOV.U32 R12, RZ, RZ, 0x3 ;  /* 0x00000003ff0c7424 */ /* 0x000fe200078e00ff */
[----:B------:R-:W-:-:S05]  /*17260*/  @!P1 IADD3 R14, P4, R30, R14, RZ ;  /* 0x0000000e1e0e9210 */ /* 0x000fca0007f9e0ff */
[----:B------:R-:W-:-:S08]  /*17270*/  @!P1 IMAD.MOV.U32 R2, RZ, RZ, R14 ;  /* 0x000000ffff029224 */ /* 0x000fd000078e000e */
[----:B------:R-:W-:Y:S05]  /*17280*/  WARPSYNC.COLLECTIVE R15, `(.L_x_5121) ;  /* 0x000000000f087348 */ /* 0x000fea0003c00000 */
[----:B------:R0:W1:Y:S02]  /*17290*/  SHFL.IDX P6, R14, R13, R12, R11 ;  /* 0x0000000c0d0e7389 */ /* 0x00006400000c000b */
[----:B01----:R-:W-:Y:S01]  /*172a0*/  ENDCOLLECTIVE ;  /* 0x000000000000791b */ /* 0x003fe20003800000 */
.L_x_5121:
        /* <DEDUP_REMOVED lines=13> */
.L_x_5122:
[----:B------:R-:W-:Y:S05]  /*17380*/  BRA `(.L_x_5123) ;  /* 0xffffffc800ac7947 */ /* 0x000fea000383ffff */
.L_x_5053:
[----:B--2---:R2:W0:Y:S02]  /*17390*/  SYNCS.PHASECHK.TRANS64.TRYWAIT P1, [R34+URZ+0x2a820], R3 ;  /* 0x02a82003220075a7 */ /* 0x004424000802017f */
[----:B0-----:R-:W-:Y:S05]  /*173a0*/  @!P1 NANOSLEEP.SYNCS 0x989680 ;  /* 0x009896800000995d */ /* 0x001fea0003900000 */
[----:B------:R-:W0:Y:S02]  /*173b0*/  @!P1 SYNCS.PHASECHK.TRANS64 P1, [R34+URZ+0x2a820], R3 ;  /* 0x02a82003220095a7 */ /* 0x000e24000802007f */
[----:B0-----:R-:W-:Y:S05]  /*173c0*/  @!P1 BRA `(.L_x_5053) ;  /* 0xfffffffc00f09947 */ /* 0x001fea000383ffff */
[----:B------:R-:W-:Y:S05]  /*173d0*/  BRA `(.L_x_5124) ;  /* 0xffffffc800f87947 */ /* 0x000fea000383ffff */
.L_x_5056:
[----:B0-----:R0:W1:Y:S02]  /*173e0*/  SYNCS.PHASECHK.TRANS64.TRYWAIT P1, [R6+URZ+0x2a880], R19 ;  /* 0x02a88013060075a7 */ /* 0x001064000802017f */
[----:B-1----:R-:W-:Y:S05]  /*173f0*/  @!P1 NANOSLEEP.SYNCS 0x989680 ;  /* 0x009896800000995d */ /* 0x002fea0003900000 */
[----:B------:R-:W1:Y:S02]  /*17400*/  @!P1 SYNCS.PHASECHK.TRANS64 P1, [R6+URZ+0x2a880], R19 ;  /* 0x02a88013060095a7 */ /* 0x000e64000802007f */
[----:B-1----:R-:W-:Y:S05]  /*17410*/  @!P1 BRA `(.L_x_5056) ;  /* 0xfffffffc00f09947 */ /* 0x002fea000383ffff */
[----:B------:R-:W-:Y:S05]  /*17420*/  BRA `(.L_x_5125) ;  /* 0xffffffcc00b87947 */ /* 0x000fea000383ffff */
.L_x_5057:
        /* <DEDUP_REMOVED lines=8> */
.L_x_5127:
[----:B------:R-:W-:Y:S05]  /*174b0*/  BSYNC B0 ;  /* 0x0000000000007941 */ /* 0x000fea0003800000 */
.L_x_5126:
        /* <DEDUP_REMOVED lines=9> */
.L_x_5128:
[----:B------:R-:W-:Y:S02]  /*17550*/  IMAD.MOV.U32 R13, RZ, RZ, R27 ;  /* 0x000000ffff0d7224 */ /* 0x000fe400078e001b */
[----:B------:R-:W-:Y:S01]  /*17560*/  IMAD.MOV.U32 R12, RZ, RZ, 0x1 ;  /* 0x00000001ff0c7424 */ /* 0x000fe200078e00ff */
[----:B------:R-:W-:-:S13]  /*17570*/  IADD3 R2, P1, R30, R14, RZ ;  /* 0x0000000e1e027210 */ /* 0x000fda0007f3e0ff */
[----:B------:R-:W-:Y:S05]  /*17580*/  WARPSYNC.COLLECTIVE R15, `(.L_x_5129) ;  /* 0x000000000f087348 */ /* 0x000fea0003c00000 */
[----:B------:R0:W1:Y:S02]  /*17590*/  SHFL.IDX P6, R14, R13, R12, R11 ;  /* 0x0000000c0d0e7389 */ /* 0x00006400000c000b */
[----:B01----:R-:W-:Y:S01]  /*175a0*/  ENDCOLLECTIVE ;  /* 0x000000000000791b */ /* 0x003fe20003800000 */
.L_x_5129:
        /* <DEDUP_REMOVED lines=12> */
.L_x_5130:
[----:B------:R-:W-:Y:S02]  /*17670*/  IMAD.MOV.U32 R13, RZ, RZ, R27 ;  /* 0x000000ffff0d7224 */ /* 0x000fe400078e001b */
[----:B------:R-:W-:Y:S02]  /*17680*/  IMAD.MOV.U32 R12, RZ, RZ, 0x2 ;  /* 0x00000002ff0c7424 */ /* 0x000fe400078e00ff */
[----:B------:R-:W-:-:S07]  /*17690*/  IMAD.MOV.U32 R2, RZ, RZ, R14 ;  /* 0x000000ffff027224 */ /* 0x000fce00078e000e */
[----:B------:R-:W-:Y:S05]  /*176a0*/  WARPSYNC.COLLECTIVE R15, `(.L_x_5131) ;  /* 0x000000000f087348 */ /* 0x000fea0003c00000 */
[----:B------:R0:W1:Y:S02]  /*176b0*/  SHFL.IDX P6, R14, R13, R12, R11 ;  /* 0x0000000c0d0e7389 */ /* 0x00006400000c000b */
[----:B01----:R-:W-:Y:S01]  /*176c0*/  ENDCOLLECTIVE ;  /* 0x000000000000791b */ /* 0x003fe20003800000 */
.L_x_5131:
        /* <DEDUP_REMOVED lines=13> */
.L_x_5132:
[----:B------:R-:W-:Y:S02]  /*177a0*/  IMAD.MOV.U32 R13, RZ, RZ, R27 ;  /* 0x000000ffff0d7224 */ /* 0x000fe400078e001b */
[----:B------:R-:W-:Y:S02]  /*177b0*/  IMAD.MOV.U32 R12, RZ, RZ, 0x3 ;  /* 0x00000003ff0c7424 */ /* 0x000fe400078e00ff */
[----:B------:R-:W-:-:S07]  /*177c0*/  IMAD.MOV.U32 R2, RZ, RZ, R14 ;  /* 0x000000ffff027224 */ /* 0x000fce00078e000e */
[----:B------:R-:W-:Y:S05]  /*177d0*/  WARPSYNC.COLLECTIVE R15, `(.L_x_5133) ;  /* 0x000000000f087348 */ /* 0x000fea0003c00000 */
[----:B------:R0:W1:Y:S02]  /*177e0*/  SHFL.IDX P6, R14, R13, R12, R11 ;  /* 0x0000000c0d0e7389 */ /* 0x00006400000c000b */
[----:B01----:R-:W-:Y:S01]  /*177f0*/  ENDCOLLECTIVE ;  /* 0x000000000000791b */ /* 0x003fe20003800000 */
.L_x_5133:
        /* <DEDUP_REMOVED lines=13> */
.L_x_5134:
[----:B------:R-:W-:Y:S05]  /*178d0*/  BRA `(.L_x_5135) ;  /* 0xffffffcc00647947 */ /* 0x000fea000383ffff */
.L_x_5060:
[----:B--2---:R2:W3:Y:S02]  /*178e0*/  SYNCS.PHASECHK.TRANS64.TRYWAIT P1, [R6+URZ+0x2a840], R19 ;  /* 0x02a84013060075a7 */ /* 0x0044e4000802017f */
[----:B---3--:R-:W-:Y:S05]  /*178f0*/  @!P1 NANOSLEEP.SYNCS 0x989680 ;  /* 0x009896800000995d */ /* 0x008fea0003900000 */
[----:B------:R-:W3:Y:S02]  /*17900*/  @!P1 SYNCS.PHASECHK.TRANS64 P1, [R6+URZ+0x2a840], R19 ;  /* 0x02a84013060095a7 */ /* 0x000ee4000802007f */
[----:B---3--:R-:W-:Y:S05]  /*17910*/  @!P1 BRA `(.L_x_5060) ;  /* 0xfffffffc00f09947 */ /* 0x008fea000383ffff */
[----:B------:R-:W-:Y:S05]  /*17920*/  BRA `(.L_x_5136) ;  /* 0xffffffcc00a47947 */ /* 0x000fea000383ffff */
.L_x_5061:
        /* <DEDUP_REMOVED lines=8> */
.L_x_5138:
[----:B------:R-:W-:Y:S05]  /*179b0*/  BSYNC B0 ;  /* 0x0000000000007941 */ /* 0x000fea0003800000 */
.L_x_5137:
        /* <DEDUP_REMOVED lines=9> */
.L_x_5139:
[----:B------:R-:W-:Y:S02]  /*17a50*/  VIADD R10, R10, UR48 ;  /* 0x000000300a0a7c36 */ /* 0x000fe40008000000 */
[----:B------:R-:W-:Y:S02]  /*17a60*/  IMAD.MOV.U32 R13, RZ, RZ, R19 ;  /* 0x000000ffff0d7224 */ /* 0x000fe400078e0013 */
[----:B------:R-:W-:Y:S01]  /*17a70*/  IMAD.MOV.U32 R12, RZ, RZ, 0x1 ;  /* 0x00000001ff0c7424 */ /* 0x000fe200078e00ff */
[----:B------:R-:W-:-:S13]  /*17a80*/  IADD3 R2, P1, R30, R14, RZ ;  /* 0x0000000e1e027210 */ /* 0x000fda0007f3e0ff */
[----:B------:R-:W-:Y:S05]  /*17a90*/  WARPSYNC.COLLECTIVE R15, `(.L_x_5140) ;  /* 0x000000000f087348 */ /* 0x000fea0003c00000 */
[----:B------:R0:W1:Y:S02]  /*17aa0*/  SHFL.IDX P6, R14, R13, R12, R11 ;  /* 0x0000000c0d0e7389 */ /* 0x00006400000c000b */
[----:B01----:R-:W-:Y:S01]  /*17ab0*/  ENDCOLLECTIVE ;  /* 0x000000000000791b */ /* 0x003fe20003800000 */
.L_x_5140:
        /* <DEDUP_REMOVED lines=12> */
.L_x_5141:
[----:B------:R-:W-:Y:S02]  /*17b80*/  IMAD.MOV.U32 R13, RZ, RZ, R19 ;  /* 0x000000ffff0d7224 */ /* 0x000fe400078e0013 */
[----:B------:R-:W-:Y:S01]  /*17b90*/  IMAD.MOV.U32 R12, RZ, RZ, 0x2 ;  /* 0x00000002ff0c7424 */ /* 0x000fe200078e00ff */
[----:B------:R-:W-:-:S13]  /*17ba0*/  IADD3 R2, P1, R30, R14, RZ ;  /* 0x0000000e1e027210 */ /* 0x000fda0007f3e0ff */
[----:B------:R-:W-:Y:S05]  /*17bb0*/  WARPSYNC.COLLECTIVE R15, `(.L_x_5142) ;  /* 0x000000000f087348 */ /* 0x000fea0003c00000 */
[----:B------:R0:W1:Y:S02]  /*17bc0*/  SHFL.IDX P6, R14, R13, R12, R11 ;  /* 0x0000000c0d0e7389 */ /* 0x00006400000c000b */
[----:B01----:R-:W-:Y:S01]  /*17bd0*/  ENDCOLLECTIVE ;  /* 0x000000000000791b */ /* 0x003fe20003800000 */
.L_x_5142:
        /* <DEDUP_REMOVED lines=12> */
.L_x_5143:
[----:B------:R-:W-:Y:S02]  /*17ca0*/  IMAD.MOV.U32 R13, RZ, RZ, R19 ;  /* 0x000000ffff0d7224 */ /* 0x000fe400078e0013 */
[----:B------:R-:W-:Y:S02]  /*17cb0*/  IMAD.MOV.U32 R12, RZ, RZ, 0x3 ;  /* 0x00000003ff0c7424 */ /* 0x000fe400078e00ff */
[----:B------:R-:W-:-:S07]  /*17cc0*/  IMAD.MOV.U32 R25, RZ, RZ, R14 ;  /* 0x000000ffff197224 */ /* 0x000fce00078e000e */
[----:B------:R-:W-:Y:S05]  /*17cd0*/  WARPSYNC.COLLECTIVE R15, `(.L_x_5144) ;  /* 0x000000000f087348 */ /* 0x000fea0003c00000 */
[----:B------:R0:W1:Y:S02]  /*17ce0*/  SHFL.IDX P6, R14, R13, R12, R11 ;  /* 0x0000000c0d0e7389 */ /* 0x00006400000c000b */
[----:B01----:R-:W-:Y:S01]  /*17cf0*/  ENDCOLLECTIVE ;  /* 0x000000000000791b */ /* 0x003fe20003800000 */
.L_x_5144:
        /* <DEDUP_REMOVED lines=13> */
.L_x_5145:
[----:B------:R-:W-:Y:S05]  /*17dd0*/  BRA `(.L_x_5146) ;  /* 0xffffffcc00447947 */ /* 0x000fea000383ffff */
.L_x_5064:
[----:B0-----:R0:W2:Y:S02]  /*17de0*/  SYNCS.PHASECHK.TRANS64.TRYWAIT P2, [R2+URZ+0x2a870], R3 ;  /* 0x02a87003020075a7 */ /* 0x0010a4000804017f */
[----:B--2---:R-:W-:Y:S05]  /*17df0*/  @!P2 NANOSLEEP.SYNCS 0x989680 ;  /* 0x009896800000a95d */ /* 0x004fea0003900000 */
[----:B------:R-:W2:Y:S02]  /*17e00*/  @!P2 SYNCS.PHASECHK.TRANS64 P2, [R2+URZ+0x2a870], R3 ;  /* 0x02a870030200a5a7 */ /* 0x000ea4000804007f */
[----:B--2---:R-:W-:Y:S05]  /*17e10*/  @!P2 BRA `(.L_x_5064) ;  /* 0xfffffffc00f0a947 */ /* 0x004fea000383ffff */
[----:B------:R-:W-:Y:S05]  /*17e20*/  BRA `(.L_x_5147) ;  /* 0xffffffcc009c7947 */ /* 0x000fea000383ffff */
.L_x_5066:
[----:B0-----:R0:W2:Y:S02]  /*17e30*/  SYNCS.PHASECHK.TRANS64.TRYWAIT P2, [R2+URZ+0x2a860], R5 ;  /* 0x02a86005020075a7 */ /* 0x0010a4000804017f */
[----:B--2---:R-:W-:Y:S05]  /*17e40*/  @!P2 NANOSLEEP.SYNCS 0x989680 ;  /* 0x009896800000a95d */ /* 0x004fea0003900000 */
[----:B------:R-:W2:Y:S02]  /*17e50*/  @!P2 SYNCS.PHASECHK.TRANS64 P2, [R2+URZ+0x2a860], R5 ;  /* 0x02a860050200a5a7 */ /* 0x000ea4000804007f */
[----:B--2---:R-:W-:Y:S05]  /*17e60*/  @!P2 BRA `(.L_x_5066) ;  /* 0xfffffffc00f0a947 */ /* 0x004fea000383ffff */
[----:B------:R-:W-:Y:S05]  /*17e70*/  BRA `(.L_x_5148) ;  /* 0xffffffcc00a47947 */ /* 0x000fea000383ffff */
.L_x_5073:
[----:B0-----:R0:W1:Y:S02]  /*17e80*/  SYNCS.PHASECHK.TRANS64.TRYWAIT P0, [R12+URZ+0x2a870], R3 ;  /* 0x02a870030c0075a7 */ /* 0x001064000800017f */
[----:B-1----:R-:W-:Y:S05]  /*17e90*/  @!P0 NANOSLEEP.SYNCS 0x989680 ;  /* 0x009896800000895d */ /* 0x002fea0003900000 */
[----:B------:R-:W1:Y:S02]  /*17ea0*/  @!P0 SYNCS.PHASECHK.TRANS64 P0, [R12+URZ+0x2a870], R3 ;  /* 0x02a870030c0085a7 */ /* 0x000e64000800007f */
[----:B-1----:R-:W-:Y:S05]  /*17eb0*/  @!P0 BRA `(.L_x_5073) ;  /* 0xfffffffc00f08947 */ /* 0x002fea000383ffff */
[----:B------:R-:W-:Y:S05]  /*17ec0*/  BRA `(.L_x_5149) ;  /* 0xffffffd400607947 */ /* 0x000fea000383ffff */
.L_x_5075:
[----:B0-----:R0:W1:Y:S02]  /*17ed0*/  SYNCS.PHASECHK.TRANS64.TRYWAIT P0, [R12+URZ+0x2a860], R5 ;  /* 0x02a860050c0075a7 */ /* 0x001064000800017f */
[----:B-1----:R-:W-:Y:S05]  /*17ee0*/  @!P0 NANOSLEEP.SYNCS 0x989680 ;  /* 0x009896800000895d */ /* 0x002fea0003900000 */
[----:B------:R-:W1:Y:S02]  /*17ef0*/  @!P0 SYNCS.PHASECHK.TRANS64 P0, [R12+URZ+0x2a860], R5 ;  /* 0x02a860050c0085a7 */ /* 0x000e64000800007f */
[----:B-1----:R-:W-:Y:S05]  /*17f00*/  @!P0 BRA `(.L_x_5075) ;  /* 0xfffffffc00f08947 */ /* 0x002fea000383ffff */
[----:B------:R-:W-:Y:S05]  /*17f10*/  BRA `(.L_x_5150) ;  /* 0xffffffd400707947 */ /* 0x000fea000383ffff */
.L_x_5078:
[----:B-1----:R1:W2:Y:S02]  /*17f20*/  SYNCS.PHASECHK.TRANS64.TRYWAIT P0, [R7+URZ+0x2a820], R2 ;  /* 0x02a82002070075a7 */ /* 0x0022a4000800017f */
[----:B--2---:R-:W-:Y:S05]  /*17f30*/  @!P0 NANOSLEEP.SYNCS 0x989680 ;  /* 0x009896800000895d */ /* 0x004fea0003900000 */
[----:B------:R-:W2:Y:S02]  /*17f40*/  @!P0 SYNCS.PHASECHK.TRANS64 P0, [R7+URZ+0x2a820], R2 ;  /* 0x02a82002070085a7 */ /* 0x000ea4000800007f */
[----:B--2---:R-:W-:Y:S05]  /*17f50*/  @!P0 BRA `(.L_x_5078) ;  /* 0xfffffffc00f08947 */ /* 0x004fea000383ffff */
[----:B------:R-:W-:Y:S05]  /*17f60*/  BRA `(.L_x_5151) ;  /* 0xffffffdc00287947 */ /* 0x000fea000383ffff */
.L_x_5080:
[----:B-1----:R1:W2:Y:S02]  /*17f70*/  SYNCS.PHASECHK.TRANS64.TRYWAIT P1, [R5+URZ+0x2a840], R2 ;  /* 0x02a84002050075a7 */ /* 0x0022a4000802017f */
[----:B--2---:R-:W-:Y:S05]  /*17f80*/  @!P1 NANOSLEEP.SYNCS 0x989680 ;  /* 0x009896800000995d */ /* 0x004fea0003900000 */
[----:B------:R-:W2:Y:S02]  /*17f90*/  @!P1 SYNCS.PHASECHK.TRANS64 P1, [R5+URZ+0x2a840], R2 ;  /* 0x02a84002050095a7 */ /* 0x000ea4000802007f */
[----:B--2---:R-:W-:Y:S05]  /*17fa0*/  @!P1 BRA `(.L_x_5080) ;  /* 0xfffffffc00f09947 */ /* 0x004fea000383ffff */
[----:B------:R-:W-:Y:S05]  /*17fb0*/  BRA `(.L_x_5152) ;  /* 0xffffffdc00647947 */ /* 0x000fea000383ffff */
.L_x_5082:
[----:B--2---:R2:W3:Y:S02]  /*17fc0*/  SYNCS.PHASECHK.TRANS64.TRYWAIT P1, [R7+URZ+0x2a840], R0 ;  /* 0x02a84000070075a7 */ /* 0x0044e4000802017f */
[----:B---3--:R-:W-:Y:S05]  /*17fd0*/  @!P1 NANOSLEEP.SYNCS 0x989680 ;  /* 0x009896800000995d */ /* 0x008fea0003900000 */
[----:B------:R-:W3:Y:S02]  /*17fe0*/  @!P1 SYNCS.PHASECHK.TRANS64 P1, [R7+URZ+0x2a840], R0 ;  /* 0x02a84000070095a7 */ /* 0x000ee4000802007f */
[----:B---3--:R-:W-:Y:S05]  /*17ff0*/  @!P1 BRA `(.L_x_5082) ;  /* 0xfffffffc00f09947 */ /* 0x008fea000383ffff */
[----:B------:R-:W-:Y:S05]  /*18000*/  BRA `(.L_x_5153) ;  /* 0xffffffdc00707947 */ /* 0x000fea000383ffff */
.L_x_5084:
[----:B---3--:R3:W4:Y:S02]  /*18010*/  SYNCS.PHASECHK.TRANS64.TRYWAIT P1, [R5+URZ+0x2a860], R2 ;  /* 0x02a86002050075a7 */ /* 0x008724000802017f */
[----:B----4-:R-:W-:Y:S05]  /*18020*/  @!P1 NANOSLEEP.SYNCS 0x989680 ;  /* 0x009896800000995d */ /* 0x010fea0003900000 */
[----:B------:R-:W4:Y:S02]  /*18030*/  @!P1 SYNCS.PHASECHK.TRANS64 P1, [R5+URZ+0x2a860], R2 ;  /* 0x02a86002050095a7 */ /* 0x000f24000802007f */
[----:B----4-:R-:W-:Y:S05]  /*18040*/  @!P1 BRA `(.L_x_5084) ;  /* 0xfffffffc00f09947 */ /* 0x010fea000383ffff */
[----:B------:R-:W-:Y:S05]  /*18050*/  BRA `(.L_x_5154) ;  /* 0xffffffdc006c7947 */ /* 0x000fea000383ffff */
.L_x_5086:
[----:B----4-:R4:W0:Y:S02]  /*18060*/  SYNCS.PHASECHK.TRANS64.TRYWAIT P1, [R7+URZ+0x2a860], R0 ;  /* 0x02a86000070075a7 */ /* 0x010824000802017f */
[----:B0-----:R-:W-:Y:S05]  /*18070*/  @!P1 NANOSLEEP.SYNCS 0x989680 ;  /* 0x009896800000995d */ /* 0x001fea0003900000 */
[----:B------:R-:W0:Y:S02]  /*18080*/  @!P1 SYNCS.PHASECHK.TRANS64 P1, [R7+URZ+0x2a860], R0 ;  /* 0x02a86000070095a7 */ /* 0x000e24000802007f */
[----:B0-----:R-:W-:Y:S05]  /*18090*/  @!P1 BRA `(.L_x_5086) ;  /* 0xfffffffc00f09947 */ /* 0x001fea000383ffff */
[----:B------:R-:W-:Y:S05]  /*180a0*/  BRA `(.L_x_5155) ;  /* 0xffffffdc00687947 */ /* 0x000fea000383ffff */
.L_x_5088:
[----:B------:R0:W0:Y:S02]  /*180b0*/  SYNCS.PHASECHK.TRANS64.TRYWAIT P1, [R5+URZ+0x2a880], R2 ;  /* 0x02a88002050075a7 */ /* 0x000024000802017f */
[----:B0-----:R-:W-:Y:S05]  /*180c0*/  @!P1 NANOSLEEP.SYNCS 0x989680 ;  /* 0x009896800000995d */ /* 0x001fea0003900000 */
[----:B------:R-:W0:Y:S02]  /*180d0*/  @!P1 SYNCS.PHASECHK.TRANS64 P1, [R5+URZ+0x2a880], R2 ;  /* 0x02a88002050095a7 */ /* 0x000e24000802007f */
[----:B0-----:R-:W-:Y:S05]  /*180e0*/  @!P1 BRA `(.L_x_5088) ;  /* 0xfffffffc00f09947 */ /* 0x001fea000383ffff */
[----:B------:R-:W-:Y:S05]  /*180f0*/  BRA `(.L_x_5156) ;  /* 0xffffffdc00647947 */ /* 0x000fea000383ffff */
.L_x_5157:
        /* <DEDUP_REMOVED lines=16> */
.L_x_16278:


//--------------------- .text._ZN7cutlass13device_kernelIN5flash11enable_sm90INS1_16FlashAttnFwdSm90INS1_25CollectiveMainloopFwdSm90ILi2EN4cute5tupleIJNS5_1CILi1EEES8_S8_EEENS6_IJNS7_ILi128EEESA_NS7_ILi192EEEEEELi192ENS_12float_e4m3_tEfNS_4arch4Sm90ELb0ELb1ELb0ELb1ELb1ELb0ELb0ELb1ELb1ELb1ELb1ELb0EEENS1_21CollectiveEpilogueFwdINS6_IJSA_SB_SA_EEES9_NS_10bfloat16_tESF_Li256ELb1ELb1ELb1ELb1EEENS1_36VarlenDynamicPersistentTileSchedulerILi128ELi128ELi256ELi128ELb1ELb1ELb1ELb1ELb0ELb1EEEEEEEEEvNT_6ParamsE --------------------------
	.section	.text._ZN7cutlass13device_kernelIN5flash11enable_sm90INS1_16FlashAttnFwdSm90INS1_25CollectiveMainloopFwdSm90ILi2EN4cute5tupleIJNS5_1CILi1EEES8_S8_EEENS6_IJNS7_ILi128EEESA_NS7_ILi192EEEEEELi192ENS_12float_e4m3_tEfNS_4arch4Sm90ELb0ELb1ELb0ELb1ELb1ELb0ELb0ELb1ELb1ELb1ELb1ELb0EEENS1_21CollectiveEpilogueFwdINS6_IJSA_SB_SA_EEES9_NS_10bfloat16_tESF_Li256ELb1ELb1ELb1ELb1EEENS1_36VarlenDynamicPersistentTileSchedulerILi128ELi128ELi256ELi128ELb1ELb1ELb1ELb1ELb0ELb1EEEEEEEEEvNT_6ParamsE,"ax",@progbits
	.align	128
.text._ZN7cutlass13device_kernelIN5flash11enable_sm90INS1_16FlashAttnFwdSm90INS1_25CollectiveMainloopFwdSm90ILi2EN4cute5tupleIJNS5_1CILi1EEES8_S8_EEENS6_IJNS7_ILi128EEESA_NS7_ILi192EEEEEELi192ENS_12float_e4m3_tEfNS_4arch4Sm90ELb0ELb1ELb0ELb1ELb1ELb0ELb0ELb1ELb1ELb1ELb1ELb0EEENS1_21CollectiveEpilogueFwdINS6_IJSA_SB_SA_EEES9_NS_10bfloat16_tESF_Li256ELb1ELb1ELb1ELb1EEENS1_36VarlenDynamicPersistentTileSchedulerILi128ELi128ELi256ELi128ELb1ELb1ELb1ELb1ELb0ELb1EEEEEEEEEvNT_6ParamsE:
        .type           _ZN7cutlass13device_kernelIN5flash11enable_sm90INS1_16FlashAttnFwdSm90INS1_25CollectiveMainloopFwdSm90ILi2EN4cute5tupleIJNS5_1CILi1EEES8_S8_EEENS6_IJNS7_ILi128EEESA_NS7_ILi192EEEEEELi192ENS_12float_e4m3_tEfNS_4arch4Sm90ELb0ELb1ELb0ELb1ELb1ELb0ELb0ELb1ELb1ELb1ELb1ELb0EEENS1_21CollectiveEpilogueFwdINS6_IJSA_SB_SA_EEES9_NS_10bfloat16_tESF_Li256ELb1ELb1ELb1ELb1EEENS1_36VarlenDynamicPersistentTileSchedulerILi128ELi128ELi256ELi128ELb1ELb1ELb1ELb1ELb0ELb1EEEEEEEEEvNT_6ParamsE,@function
        .size           _ZN7cutlass13device_kernelIN5flash11enable_sm90INS1_16FlashAttnFwdSm90INS1_25CollectiveMainloopFwdSm90ILi2EN4cute5tupleIJNS5_1CILi1EEES8_S8_EEENS6_IJNS7_ILi128EEESA_NS7_ILi192EEEEEELi192ENS_12float_e4m3_tEfNS_4arch4Sm90ELb0ELb1ELb0ELb1ELb1ELb0ELb0ELb1ELb1ELb1ELb1ELb0EEENS1_21CollectiveEpilogueFwdINS6_IJSA_SB_SA_EEES9_NS_10bfloat16_tESF_Li256ELb1ELb1ELb1ELb1EEENS1_36VarlenDynamicPersistentTileSchedulerILi128ELi128ELi256ELi128ELb1ELb1ELb1ELb1ELb0ELb1EEEEEEEEEvNT_6ParamsE,(.L_x_16279 - _ZN7cutlass13device_kernelIN5flash11enable_sm90INS1_16FlashAttnFwdSm90INS1_25CollectiveMainloopFwdSm90ILi2EN4cute5tupleIJNS5_1CILi1EEES8_S8_EEENS6_IJNS7_ILi128EEESA_NS7_ILi192EEEEEELi192ENS_12float_e4m3_tEfNS_4arch4Sm90ELb0ELb1ELb0ELb1ELb1ELb0ELb0ELb1ELb1ELb1ELb1ELb0EEENS1_21CollectiveEpilogueFwdINS6_IJSA_SB_SA_EEES9_NS_10bfloat16_tESF_Li256ELb1ELb1ELb1ELb1EEENS1_36VarlenDynamicPersistentTileSchedulerILi128ELi128ELi256ELi128ELb1ELb1ELb1ELb1ELb0ELb1EEEEEEEEEvNT_6ParamsE)
        .other          _ZN7cutlass13device_kernelIN5flash11enable_sm90INS1_16FlashAttnFwdSm90INS1_25CollectiveMainloopFwdSm90ILi2EN4cute5tupleIJNS5_1CILi1EEES8_S8_EEENS6_IJNS7_ILi128EEESA_NS7_ILi192EEEEEELi192ENS_12float_e4m3_tEfNS_4arch4Sm90ELb0ELb1ELb0ELb1ELb1ELb0ELb0ELb1ELb1ELb1ELb1ELb0EEENS1_21CollectiveEpilogueFwdINS6_IJSA_SB_SA_EEES9_NS_10bfloat16_tESF_Li256ELb1ELb1ELb1ELb1EEENS1_36VarlenDynamicPersistentTileSchedulerILi128ELi128ELi256ELi128ELb1ELb1ELb1ELb1ELb0ELb1EEEEEEEEEvNT_6ParamsE,@"STO_CUDA_ENTRY STV_DEFAULT"
_ZN7cutlass13device_kernelIN5flash11enable_sm90INS1_16FlashAttnFwdSm90INS1_25CollectiveMainloopFwdSm90ILi2EN4cute5tupleIJNS5_1CILi1EEES8_S8_EEENS6_IJNS7_ILi128EEESA_NS7_ILi192EEEEEELi192ENS_12float_e4m3_tEfNS_4arch4Sm90ELb0ELb1ELb0ELb1ELb1ELb0ELb0ELb1ELb1ELb1ELb1ELb0EEENS1_21CollectiveEpilogueFwdINS6_IJSA_SB_SA_EEES9_NS_10bfloat16_tESF_Li256ELb1ELb1ELb1ELb1EEENS1_36VarlenDynamicPersistentTileSchedulerILi128ELi128ELi256ELi128ELb1ELb1ELb1ELb1ELb0ELb1EEEEEEEEEvNT_6ParamsE:
        /* <DEDUP_REMOVED lines=45> */
.L_x_5158:
        /* <DEDUP_REMOVED lines=22> */
.L_x_5159:
        /* <DEDUP_REMOVED lines=18> */
.L_x_5160:
        /* <DEDUP_REMOVED lines=22> */
.L_x_5161:
        /* <DEDUP_REMOVED lines=24> */
.L_x_5162:
        /* <DEDUP_REMOVED lines=8> */
.L_x_5164:
        /* <DEDUP_REMOVED lines=30> */
[----:B------:R-:W-:Y:S02]  /*0a90*/  LEA.HI R4, R0, R12, RZ, 0x5 ;  /* 0x0000000c00047211 */ /* 0x000fe400078f28ff */
[----:B------:R-:W-:Y:S01]  /*0aa0*/  SHF.R.S32.HI R6, RZ, 0x4, R3 ;  /* 0x00000004ff067819 */ /* 0x000fe20000011403 */
[----:B------:R-:W-:Y:S01]  /*0ab0*/  IMAD.IADD R221, R12, 0x1, -R221 ;  /* 0x000000010cdd7824 */ /* 0x000fe200078e0add */
[----:B------:R-:W-:Y:S01]  /*0ac0*/  SHF.R.S32.HI R13, RZ, 0x7, R2 ;  /* 0x00000007ff0d7819 */ /* 0x000fe20000011402 */
[----:B------:R-:W-:Y:S01]  /*0ad0*/  IMAD.SHL.U32 R5, R4, 0x20, RZ ;  /* 0x0000002004057824 */ /* 0x000fe200078e00ff */
[----:B------:R-:W-:Y:S02]  /*0ae0*/  LOP3.LUT R4, R3, 0x3fffff0, RZ, 0xc0, !PT ;  /* 0x03fffff003047812 */ /* 0x000fe400078ec0ff */
[----:B------:R-:W-:-:S02]  /*0af0*/  SHF.R.S32.HI R8, RZ, 0x1f, R221 ;  /* 0x0000001fff087819 */ /* 0x000fc400000114dd */
[----:B------:R-:W-:Y:S01]  /*0b00*/  LEA.HI R3, R3, R6, RZ, 0x1 ;  /* 0x0000000603037211 */ /* 0x000fe200078f08ff */
[----:B------:R-:W-:Y:S01]  /*0b10*/  IMAD.IADD R4, R12, 0x1, -R4 ;  /* 0x000000010c047824 */ /* 0x000fe200078e0a04 */
[----:B------:R-:W-:Y:S02]  /*0b20*/  LEA.HI R7, R8, R221, RZ, 0x2 ;  /* 0x000000dd08077211 */ /* 0x000fe400078f10ff */
[----:B------:R-:W-:Y:S02]  /*0b30*/  LOP3.LUT R5, R5, 0xfffffc00, RZ, 0xc0, !PT ;  /* 0xfffffc0005057812 */ /* 0x000fe400078ec0ff */
[--C-:B------:R-:W-:Y:S02]  /*0b40*/  SHF.R.S32.HI R9, RZ, 0x2, R7.reuse ;  /* 0x00000002ff097819 */ /* 0x100fe40000011407 */
[----:B------:R-:W-:Y:S01]  /*0b50*/  SHF.R.S32.HI R10, RZ, 0x1f, R7 ;  /* 0x0000001fff0a7819 */ /* 0x000fe20000011407 */
[----:B------:R-:W-:Y:S01]  /*0b60*/  IMAD R4, R4, 0x40, R5 ;  /* 0x0000004004047824 */ /* 0x000fe200078e0205 */
[----:B------:R-:W-:-:S02]  /*0b70*/  LOP3.LUT R3, R3, 0x1ffffffe, RZ, 0xc0, !PT ;  /* 0x1ffffffe03037812 */ /* 0x000fc400078ec0ff */
[----:B------:R-:W-:Y:S02]  /*0b80*/  LEA.HI R10, R10, R9, RZ, 0x3 ;  /* 0x000000090a0a7211 */ /* 0x000fe400078f18ff */
[----:B------:R-:W-:Y:S01]  /*0b90*/  LEA.HI R8, R8, R221, RZ, 0x5 ;  /* 0x000000dd08087211 */ /* 0x000fe200078f28ff */
[----:B------:R-:W-:Y:S01]  /*0ba0*/  IMAD.IADD R3, R6, 0x1, -R3 ;  /* 0x0000000106037824 */ /* 0x000fe200078e0a03 */
[----:B------:R-:W-:Y:S02]  /*0bb0*/  LOP3.LUT R10, R10, 0xfffffff8, RZ, 0xc0, !PT ;  /* 0xfffffff80a0a7812 */ /* 0x000fe400078ec0ff */
[----:B------:R-:W-:Y:S01]  /*0bc0*/  LEA.HI R2, R2, R13, RZ, 0x1 ;  /* 0x0000000d02027211 */ /* 0x000fe200078f08ff */
[----:B------:R-:W-:Y:S01]  /*0bd0*/  IMAD R3, R3, 0x8, R4 ;  /* 0x0000000803037824 */ /* 0x000fe200078e0204 */
[----:B------:R-:W-:Y:S01]  /*0be0*/  SHF.R.S32.HI R8, RZ, 0x5, R8 ;  /* 0x00000005ff087819 */ /* 0x000fe20000011408 */
[----:B------:R-:W-:Y:S01]  /*0bf0*/  IMAD.IADD R9, R9, 0x1, -R10 ;  /* 0x0000000109097824 */ /* 0x000fe200078e0a0a */
[----:B------:R-:W-:-:S02]  /*0c00*/  LOP3.LUT R2, R2, 0x3fffffe, RZ, 0xc0, !PT ;  /* 0x03fffffe02027812 */ /* 0x000fc400078ec0ff */
[-C--:B------:R-:W-:Y:S01]  /*0c10*/  LEA.HI R11, R0, R12.reuse, RZ, 0x2 ;  /* 0x0000000c000b7211 */ /* 0x080fe200078f10ff */
[----:B------:R-:W-:Y:S01]  /*0c20*/  IMAD R9, R8, 0x10, R9 ;  /* 0x0000001008097824 */ /* 0x000fe200078e0209 */
[----:B------:R0:W-:Y:S01]  /*0c30*/  STL [R1+0x10], R3 ;  /* 0x0000100301007387 */ /* 0x0001e20000100800 */
[----:B------:R-:W-:Y:S01]  /*0c40*/  IMAD.IADD R2, R13, 0x1, -R2 ;  /* 0x000000010d027824 */ /* 0x000fe200078e0a02 */
[----:B------:R-:W-:Y:S02]  /*0c50*/  LOP3.LUT R11, R11, 0xfffffffc, RZ, 0xc0, !PT ;  /* 0xfffffffc0b0b7812 */ /* 0x000fe400078ec0ff */
[----:B------:R-:W-:Y:S02]  /*0c60*/  LOP3.LUT R6, R7, 0x7ffffffc, RZ, 0xc0, !PT ;  /* 0x7ffffffc07067812 */ /* 0x000fe400078ec0ff */
[----:B------:R-:W-:Y:S01]  /*0c70*/  LEA.HI R0, R0, R12, RZ, 0x3 ;  /* 0x0000000c00007211 */ /* 0x000fe200078f18ff */
[----:B------:R-:W-:Y:S02]  /*0c80*/  IMAD.IADD R11, R12, 0x1, -R11 ;  /* 0x000000010c0b7824 */ /* 0x000fe400078e0a0b */
[----:B------:R-:W-:Y:S01]  /*0c90*/  IMAD.IADD R6, R221, 0x1, -R6 ;  /* 0x00000001dd067824 */ /* 0x000fe200078e0a06 */
[----:B------:R-:W-:Y:S01]  /*0ca0*/  LOP3.LUT R18, R0, 0xfffffff8, RZ, 0xc0, !PT ;  /* 0xfffffff800127812 */ /* 0x000fe200078ec0ff */
[----:B0-----:R-:W-:Y:S01]  /*0cb0*/  IMAD R3, R2, 0x40, R9 ;  /* 0x0000004002037824 */ /* 0x001fe200078e0209 */
[----:B------:R-:W-:Y:S01]  /*0cc0*/  LEA.HI R5, R11, R11, RZ, 0x1 ;  /* 0x0000000b0b057211 */ /* 0x000fe200078f08ff */
[----:B------:R-:W-:Y:S01]  /*0cd0*/  IMAD.SHL.U32 R16, R6, 0x2, RZ ;  /* 0x0000000206107824 */ /* 0x000fe200078e00ff */
[----:B------:R-:W-:Y:S01]  /*0ce0*/  SHF.R.S32.HI R220, RZ, 0x3, R0 ;  /* 0x00000003ffdc7819 */ /* 0x000fe20000011400 */
[----:B------:R-:W-:Y:S01]  /*0cf0*/  IMAD.IADD R18, R12, 0x1, -R18 ;  /* 0x000000010c127824 */ /* 0x000fe200078e0a12 */
[----:B------:R0:W-:Y:S01]  /*0d00*/  STL [R1+0xc], R3 ;  /* 0x00000c0301007387 */ /* 0x0001e20000100800 */
[----:B------:R-:W-:Y:S01]  /*0d10*/  LOP3.LUT R4, R5, 0x1ffffffe, RZ, 0xc0, !PT ;  /* 0x1ffffffe05047812 */ /* 0x000fe200078ec0ff */
[C---:B------:R-:W-:Y:S01]  /*0d20*/  VIADD R219, R16.reuse, 0x8 ;  /* 0x0000000810db7836 */ /* 0x040fe20000000000 */
[----:B------:R-:W-:Y:S01]  /*0d30*/  SHF.R.S32.HI R0, RZ, 0x1f, R16 ;  /* 0x0000001fff007819 */ /* 0x000fe20000011410 */
[----:B------:R-:W-:-:S02]  /*0d40*/  VIADD R218, R16, 0x10 ;  /* 0x0000001010da7836 */ /* 0x000fc40000000000 */
        /* <DEDUP_REMOVED lines=42> */
[----:B------:R-:W-:Y:S01]  /*0ff0*/  IMAD.IADD R4, R11, 0x1, -R4 ;  /* 0x000000010b047824 */ /* 0x000fe200078e0a04 */
[----:B------:R-:W-:-:S02]  /*1000*/  SHF.R.S32.HI R223, RZ, 0x1f, R22 ;  /* 0x0000001fffdf7819 */ /* 0x000fc40000011416 */
[----:B------:R-:W-:Y:S01]  /*1010*/  SHF.R.S32.HI R222, RZ, 0x1f, R19 ;  /* 0x0000001fffde7819 */ /* 0x000fe20000011413 */
[----:B0-----:R-:W-:-:S07]  /*1020*/  IMAD R17, R4, 0x8, R3 ;  /* 0x0000000804117824 */ /* 0x001fce00078e0203 */
.L_x_5276:
        /* <DEDUP_REMOVED lines=12> */
[----:B0-2-4-:R-:W-:Y:S02]  /*10f0*/  IMAD.U32 R2, RZ, RZ, UR8 ;  /* 0x00000008ff027e24 */ /* 0x015fe4000f8e00ff */
        /* <DEDUP_REMOVED lines=19> */
[----:B-1---5:R-:W-:-:S14]  /*1230*/  @P2 BRA `(.L_x_5165) ;  /* 0x0000000000382947 */ /* 0x022fdc0003800000 */
        /* <DEDUP_REMOVED lines=14> */
.L_x_5165:
        /* <DEDUP_REMOVED lines=9> */
.L_x_5166:
        /* <DEDUP_REMOVED lines=13> */
.L_x_5167:
        /* <DEDUP_REMOVED lines=70> */
.L_x_5169:
[----:B------:R-:W-:-:S11]  /*18e0*/  UISETP.NE.AND UP0, UPT, UR7, 0x1, UPT ;  /* 0x000000010700788c */ /* 0x000fd6000bf05270 */
[----:B------:R-:W-:Y:S02]  /*18f0*/  @UP0 ULDC.64 UR10, c[0x0][0x9e8] ;  /* 0x00027a00000a0ab9 */ /* 0x000fe40000000a00 */
[----:B------:R-:W-:-:S04]  /*1900*/  UIMAD.WIDE.U32 UR8, UR4, UR10, URZ ;  /* 0x0000000a040872a5 */ /* 0x000fc8000f8e003f */
[----:B------:R-:W-:-:S12]  /*1910*/  @UP0 USHF.R.U32.HI UR4, URZ, UR11, UR9 ;  /* 0x0000000b3f040299 */ /* 0x000fd80008011609 */
.L_x_5170:
[----:B------:R-:W-:-:S04]  /*1920*/  UIMAD UR4, UR4, UR7, UR7 ;  /* 0x00000007040472a4 */ /* 0x000fc8000f8e0207 */
[----:B------:R-:W-:-:S04]  /*1930*/  UISETP.LT.AND UP0, UPT, UR6, UR4, UPT ;  /* 0x000000040600728c */ /* 0x000fc8000bf01270 */
[----:B------:R-:W-:-:S12]  /*1940*/  USEL UR6, UR6, UR4, UP0 ;  /* 0x0000000406067287 */ /* 0x000fd80008000000 */
.L_x_5168:
        /* <DEDUP_REMOVED lines=33> */
.L_x_5172:
[----:B------:R-:W-:-:S11]  /*1b60*/  UISETP.NE.AND UP0, UPT, UR7, 0x1, UPT ;  /* 0x000000010700788c */ /* 0x000fd6000bf05270 */
[----:B------:R-:W-:Y:S02]  /*1b70*/  @UP0 ULDC.64 UR12, c[0x0][0x9e8] ;  /* 0x00027a00000c0ab9 */ /* 0x000fe40000000a00 */
[----:B------:R-:W-:-:S04]  /*1b80*/  UIMAD.WIDE.U32 UR8, UR4, UR12, URZ ;  /* 0x0000000c040872a5 */ /* 0x000fc8000f8e003f */
[----:B------:R-:W-:-:S12]  /*1b90*/  @UP0 USHF.R.U32.HI UR4, URZ, UR13, UR9 ;  /* 0x0000000d3f040299 */ /* 0x000fd80008011609 */
.L_x_5173:
[----:B------:R-:W-:-:S04]  /*1ba0*/  UIMAD UR4, UR4, UR7, URZ ;  /* 0x00000007040472a4 */ /* 0x000fc8000f8e023f */
[----:B------:R-:W-:-:S04]  /*1bb0*/  UISETP.LT.AND UP0, UPT, UR10, UR4, UPT ;  /* 0x000000040a00728c */ /* 0x000fc8000bf01270 */
[----:B------:R-:W-:-:S12]  /*1bc0*/  USEL UR10, UR10, UR4, !UP0 ;  /* 0x000000040a0a7287 */ /* 0x000fd8000c000000 */
.L_x_5171:
        /* <DEDUP_REMOVED lines=52> */
.L_x_5174:
[----:B------:R-:W-:Y:S01]  /*1f10*/  UIMAD UR38, UR39, UR4, UR38 ;  /* 0x00000004272672a4 */ /* 0x000fe2000f8e0226 */
[----:B------:R-:W-:Y:S01]  /*1f20*/  IMAD.U32 R89, RZ, RZ, UR6 ;  /* 0x00000006ff597e24 */ /* 0x000fe2000f8e00ff */
[----:B------:R-:W-:Y:S01]  /*1f30*/  PLOP3.LUT P0, PT, PT, PT, PT, 0x80, 0x0 ;  /* 0x000000000000781c */ /* 0x000fe20003f0f070 */
[----:B------:R-:W-:Y:S01]  /*1f40*/  IMAD.U32 R0, RZ, RZ, UR4 ;  /* 0x00000004ff007e24 */ /* 0x000fe2000f8e00ff */
[----:B------:R-:W-:Y:S02]  /*1f50*/  CS2R R28, SRZ ;  /* 0x00000000001c7805 */ /* 0x000fe4000001ff00 */
[----:B------:R-:W-:Y:S02]  /*1f60*/  CS2R R2, SRZ ;  /* 0x0000000000027805 */ /* 0x000fe4000001ff00 */
[----:B------:R-:W-:Y:S02]  /*1f70*/  CS2R R24, SRZ ;  /* 0x0000000000187805 */ /* 0x000fe4000001ff00 */
[----:B------:R-:W-:-:S02]  /*1f80*/  CS2R R30, SRZ ;  /* 0x00000000001e7805 */ /* 0x000fc4000001ff00 */
[----:B------:R-:W-:Y:S01]  /*1f90*/  VIADDMNMX R89, R0, UR38, R89, PT ;  /* 0x0000002600597c46 */ /* 0x000fe2000b800159 */
[----:B------:R-:W-:Y:S01]  /*1fa0*/  IMAD.MOV.U32 R0, RZ, RZ, RZ ;  /* 0x000000ffff007224 */ /* 0x000fe200078e00ff */
[----:B------:R-:W-:Y:S02]  /*1fb0*/  CS2R R26, SRZ ;  /* 0x00000000001a7805 */ /* 0x000fe4000001ff00 */
[----:B------:R-:W-:Y:S02]  /*1fc0*/  CS2R R36, SRZ ;  /* 0x0000000000247805 */ /* 0x000fe4000001ff00 */
[----:B------:R-:W-:Y:S02]  /*1fd0*/  ISETP.GT.AND P1, PT, R89, UR38, PT ;  /* 0x0000002659007c0c */ /* 0x000fe4000bf24270 */
        /* <DEDUP_REMOVED lines=83> */
.L_x_5176:
        /* <DEDUP_REMOVED lines=9> */
.L_x_5385:
[----:B------:R-:W-:Y:S05]  /*25a0*/  @!P0 BRA `(.L_x_5178) ;  /* 0x0000000000048947 */ /* 0x000fea0003800000 */
[----:B------:R-:W-:Y:S01]  /*25b0*/  BPT.TRAP 0x1 ;  /* 0x000000040000795c */ /* 0x000fe20000300000 */
.L_x_5178:
[----:B0-----:R-:W-:Y:S02]  /*25c0*/  IMAD.U32 R3, RZ, RZ, UR49 ;  /* 0x00000031ff037e24 */ /* 0x001fe4000f8e00ff */
[----:B------:R-:W-:-:S03]  /*25d0*/  IMAD.U32 R0, RZ, RZ, UR50 ;  /* 0x00000032ff007e24 */ /* 0x000fc6000f8e00ff */
[----:B------:R-:W-:Y:S02]  /*25e0*/  LEA R3, R3, UR36, 0x3 ;  /* 0x0000002403037c11 */ /* 0x000fe4000f8e18ff */
[----:B------:R-:W-:-:S04]  /*25f0*/  SHF.L.U32 R0, R0, 0x1f, RZ ;  /* 0x0000001f00007819 */ /* 0x000fc800000006ff */
[----:B------:R0:W1:Y:S01]  /*2600*/  SYNCS.PHASECHK.TRANS64.TRYWAIT P1, [R3+URZ+0x2a830], R0 ;  /* 0x02a83000030075a7 */ /* 0x000062000802017f */
[----:B------:R-:W-:Y:S05]  /*2610*/  @!P0 BRA `(.L_x_5179) ;  /* 0x0000000000048947 */ /* 0x000fea0003800000 */
[----:B------:R-:W-:Y:S01]  /*2620*/  BPT.TRAP 0x1 ;  /* 0x000000040000795c */ /* 0x000fe20000300000 */
.L_x_5179:
[----:B-1----:R-:W-:Y:S05]  /*2630*/  @P1 BRA `(.L_x_5180) ;  /* 0x0000000000081947 */ /* 0x002fea0003800000 */
[----:B------:R-:W1:Y:S02]  /*2640*/  SYNCS.PHASECHK.TRANS64.TRYWAIT P1, [R3+URZ+0x2a830], R0 ;  /* 0x02a83000030075a7 */ /* 0x000e64000802017f */
[----:B-1----:R-:W-:Y:S05]  /*2650*/  @!P1 BRA `(.L_x_5181) ;  /* 0x0000018800a09947 */ /* 0x002fea0003800000 */
.L_x_5180:
        /* <DEDUP_REMOVED lines=8> */
[----:B------:R-:W-:Y:S01]  /*26e0*/  UMOV UR5, 0x80000020 ;  /* 0x8000002000057882 */ /* 0x000fe20000000000 */
[----:B------:R-:W-:Y:S02]  /*26f0*/  UMOV UR7, 0x80000020 ;  /* 0x8000002000077882 */ /* 0x000fe40000000000 */
[----:B------:R-:W-:Y:S02]  /*2700*/  ULOP3.LUT UR28, UR4, 0x10000, URZ, 0xfc, !UPT ;  /* 0x00010000041c7892 */ /* 0x000fe4000f8efc3f */
[----:B------:R-:W-:Y:S02]  /*2710*/  UIADD3 UR4, UR24, 0x2, URZ ;  /* 0x0000000218047890 */ /* 0x000fe4000fffe03f */
[----:B------:R-:W-:Y:S02]  /*2720*/  UIMAD UR26, UR49, 0x600, UR28 ;  /* 0x00000600311a78a4 */ /* 0x000fe4000f8e021c */
[----:B------:R-:W-:-:S02]  /*2730*/  UIADD3 UR8, UR24, 0x200, URZ ;  /* 0x0000020018087890 */ /* 0x000fc4000fffe03f */
[----:B------:R-:W-:Y:S02]  /*2740*/  UIADD3 UR6, UR26, 0x2, URZ ;  /* 0x000000021a067890 */ /* 0x000fe4000fffe03f */
[----:B------:R-:W-:Y:S01]  /*2750*/  UIADD3 UR10, UR26, 0x200, URZ ;  /* 0x000002001a0a7890 */ /* 0x000fe2000fffe03f */
[----:B------:R-:W-:Y:S02]  /*2760*/  UMOV UR9, 0x80000020 ;  /* 0x8000002000097882 */ /* 0x000fe40000000000 */
[----:B------:R-:W-:Y:S01]  /*2770*/  QGMMA.64x128x32.F32.E4M3.E4M3 R24, gdesc[UR24], RZ, !UPT, gsb0 ;  /* 0x01e00000181879f3 */ /* 0x000fe2000c0008ff */
        /* <DEDUP_REMOVED lines=31> */
.L_x_5182:
[----:B------:R-:W-:Y:S01]  /*2970*/  UISETP.NE.AND UP1, UPT, UR55, URZ, UPT ;  /* 0x0000003f3700728c */ /* 0x000fe2000bf25270 */
[----:B------:R-:W-:Y:S01]  /*2980*/  R2UR UR6, R3 ;  /* 0x00000000030672ca */ /* 0x000fe200000e0000 */
[----:B01----:R-:W-:Y:S01]  /*2990*/  VIADD R3, R17, UR42 ;  /* 0x0000002a11037c36 */ /* 0x003fe20008000000 */
[----:B------:R-:W-:Y:S01]  /*29a0*/  UISETP.NE.AND UP0, UPT, UR54, URZ, UPT ;  /* 0x0000003f3600728c */ /* 0x000fe2000bf05270 */
[----:B------:R-:W-:Y:S01]  /*29b0*/  IMAD.U32 R7, RZ, RZ, UR48 ;  /* 0x00000030ff077e24 */ /* 0x000fe2000f8e00ff */
[----:B------:R-:W-:Y:S01]  /*29c0*/  ULDC UR30, c[0x0][0x9dc] ;  /* 0x00027700001e7ab9 */ /* 0x000fe20000000800 */
[----:B------:R-:W-:Y:S01]  /*29d0*/  PLOP3.LUT P1, PT, PT, PT, UP1, 0x80, 0x0 ;  /* 0x000000000000781c */ /* 0x000fe20003f2f018 */
[----:B------:R-:W-:Y:S01]  /*29e0*/  ULDC UR14, c[0x0][0x9e0] ;  /* 0x00027800000e7ab9 */ /* 0x000fe20000000800 */
[----:B------:R-:W-:Y:S02]  /*29f0*/  PLOP3.LUT P2, PT, PT, PT, UP1, 0x80, 0x0 ;  /* 0x000000000000781c */ /* 0x000fe40003f4f018 */
[----:B------:R-:W-:Y:S01]  /*2a00*/  LEA R6, R89, 0xffffff80, 0x7 ;  /* 0xffffff8059067811 */ /* 0x000fe200078e38ff */
[----:B------:R-:W-:-:S03]  /*2a10*/  @UP1 ULDC UR7, c[0x0][0x44c] ;  /* 0x0001130000071ab9 */ /* 0x000fc60000000800 */
[----:B------:R-:W-:-:S04]  /*2a20*/  UIADD3 UR6, UR6, 0x2a840, URZ ;  /* 0x0002a84006067890 */ /* 0x000fc8000fffe03f */
[----:B------:R-:W-:Y:S01]  /*2a30*/  UPRMT UR6, UR37, 0x654, UR6 ;  /* 0x0000065425067896 */ /* 0x000fe20008000006 */
[----:B------:R-:W-:Y:S01]  /*2a40*/  @P1 IMAD.HI.U32 R0, R3, UR7, RZ ;  /* 0x0000000703001c27 */ /* 0x000fe2000f8e00ff */
[----:B------:R-:W-:Y:S01]  /*2a50*/  @UP1 ULDC UR7, c[0x0][0x450] ;  /* 0x0001140000071ab9 */ /* 0x000fe20000000800 */
[----:B------:R-:W-:-:S03]  /*2a60*/  PLOP3.LUT P1, PT, PT, PT, UP0, 0x40, 0x0 ;  /* 0x000000000000781c */ /* 0x000fc60003f2e808 */
[----:B------:R-:W-:Y:S01]  /*2a70*/  @P2 SHF.R.U32.HI R3, RZ, UR7, R0 ;  /* 0x00000007ff032c19 */ /* 0x000fe20008011600 */
[----:B------:R-:W-:Y:S02]  /*2a80*/  IMAD.MOV.U32 R0, RZ, RZ, -0x80 ;  /* 0xffffff80ff007424 */ /* 0x000fe400078e00ff */
[----:B------:R-:W-:Y:S01]  /*2a90*/  SYNCS.ARRIVE.TRANS64.RED.A1T0 RZ, [UR6], RZ ;  /* 0x000000ffffff79a7 */ /* 0x000fe20008100406 */
[----:B------:R-:W-:Y:S01]  /*2aa0*/  ULOP3.LUT UR6, URZ, UR30, URZ, 0x33, !UPT ;  /* 0x0000001e3f067292 */ /* 0x000fe2000f8e333f */
[----:B------:R-:W0:Y:S01]  /*2ab0*/  SHFL.IDX PT, R5, R3, RZ, 0x1c1f ;  /* 0x001c1fff03057589 */ /* 0x000e2200000e0000 */
[----:B------:R-:W-:-:S05]  /*2ac0*/  IMAD R9, R89, R0, 0x80 ;  /* 0x0000008059097424 */ /* 0x000fca00078e0200 */
[C-C-:B------:R-:W-:Y:S02]  /*2ad0*/  IADD3 R0, -R16.reuse, 0x1, R9.reuse ;  /* 0x0000000110007810 */ /* 0x140fe40007ffe109 */
[----:B------:R-:W-:Y:S02]  /*2ae0*/  IADD3 R8, -R16, UR41, R9 ;  /* 0x0000002910087c10 */ /* 0x000fe4000fffe109 */
[----:B------:R-:W-:-:S05]  /*2af0*/  IADD3 R0, -R7, UR41, R0 ;  /* 0x0000002907007c10 */ /* 0x000fca000fffe100 */
[C---:B------:R-:W-:Y:S02]  /*2b00*/  VIADD R11, R0.reuse, UR14 ;  /* 0x0000000e000b7c36 */ /* 0x040fe40008000000 */
[----:B------:R-:W-:-:S03]  /*2b10*/  VIADD R10, R0, UR6 ;  /* 0x00000006000a7c36 */ /* 0x000fc60008000000 */
[----:B0-----:R-:W-:Y:S01]  /*2b20*/  VIADDMNMX R0, R5, R11, R8, PT ;  /* 0x0000000b05007246 */ /* 0x001fe20003800108 */
        /* <DEDUP_REMOVED lines=16> */
.L_x_5185:
[----:B------:R-:W-:Y:S02]  /*2c30*/  ULDC UR6, c[0x0][0x9e4] ;  /* 0x0002790000067ab9 */ /* 0x000fe40000000800 */
[----:B------:R-:W-:-:S05]  /*2c40*/  IMAD.U32 R7, RZ, RZ, UR6 ;  /* 0x00000006ff077e24 */ /* 0x000fca000f8e00ff */
[----:B------:R-:W-:-:S13]  /*2c50*/  ISETP.NE.AND P1, PT, R7, 0x1, PT ;  /* 0x000000010700780c */ /* 0x000fda0003f25270 */
[----:B------:R-:W0:Y:S02]  /*2c60*/  @P1 LDC.64 R12, c[0x0][0x9e8] ;  /* 0x00027a00ff0c1b82 */ /* 0x000e240000000a00 */
[----:B0-----:R-:W-:-:S05]  /*2c70*/  @P1 IMAD.HI.U32 R4, R5, R12, RZ ;  /* 0x0000000c05041227 */ /* 0x001fca00078e00ff */
[----:B------:R-:W-:-:S07]  /*2c80*/  @P1 SHF.R.U32.HI R5, RZ, R13, R4 ;  /* 0x0000000dff051219 */ /* 0x000fce0000011604 */
.L_x_5186:
[----:B------:R-:W-:Y:S05]  /*2c90*/  BSYNC B0 ;  /* 0x0000000000007941 */ /* 0x000fea0003800000 */
.L_x_5184:
[----:B------:R-:W-:-:S04]  /*2ca0*/  IMAD R5, R5, R7, -R6 ;  /* 0x0000000705057224 */ /* 0x000fc800078e0a06 */
[----:B------:R-:W-:-:S05]  /*2cb0*/  IMAD.IADD R5, R5, 0x1, -R16 ;  /* 0x0000000105057824 */ /* 0x000fca00078e0a10 */
[----:B------:R-:W-:Y:S02]  /*2cc0*/  VIADDMNMX R0, R5, R7, R0, PT ;  /* 0x0000000705007246 */ /* 0x000fe40003800100 */
[----:B------:R-:W-:-:S07]  /*2cd0*/  VIMNMX R2, R2, R5, !PT ;  /* 0x0000000502027248 */ /* 0x000fce0007fe0100 */
.L_x_5183:
        /* <DEDUP_REMOVED lines=155> */
[----:B0-----:R-:W-:-:S03]  /*3690*/  IMAD.IADD R2, R10, 0x1, R3 ;  /* 0x000000010a027824 */ /* 0x001fc600078e0203 */
[----:B------:R-:W-:Y:S02]  /*36a0*/  ISETP.LT.OR P6, PT, R0, 0x7a, P6 ;  /* 0x0000007a0000780c */ /* 0x000fe400037c1670 */
[----:B------:R-:W-:Y:S02]  /*36b0*/  VIADDMNMX R0, R3, R11, R8, PT ;  /* 0x0000000b03007246 */ /* 0x000fe40003800108 */
[----:B------:R-:W-:Y:S02]  /*36c0*/  FSEL R85, R85, -INF , !P6 ;  /* 0xff80000055557808 */ /* 0x000fe40007000000 */
[----:B------:R-:W-:-:S13]  /*36d0*/  PLOP3.LUT P6, PT, PT, PT, UP0, 0x40, 0x0 ;  /* 0x000000000000781c */ /* 0x000fda0003fce808 */
        /* <DEDUP_REMOVED lines=15> */
.L_x_5189:
[----:B------:R-:W-:Y:S02]  /*37d0*/  ULDC UR6, c[0x0][0x9e4] ;  /* 0x0002790000067ab9 */ /* 0x000fe40000000800 */
[----:B------:R-:W-:-:S05]  /*37e0*/  IMAD.U32 R8, RZ, RZ, UR6 ;  /* 0x00000006ff087e24 */ /* 0x000fca000f8e00ff */
[----:B------:R-:W-:-:S13]  /*37f0*/  ISETP.NE.AND P6, PT, R8, 0x1, PT ;  /* 0x000000010800780c */ /* 0x000fda0003fc5270 */
[----:B------:R-:W0:Y:S02]  /*3800*/  @P6 LDC.64 R4, c[0x0][0x9e8] ;  /* 0x00027a00ff046b82 */ /* 0x000e240000000a00 */
[----:B0-----:R-:W-:-:S05]  /*3810*/  @P6 IMAD.HI.U32 R4, R3, R4, RZ ;  /* 0x0000000403046227 */ /* 0x001fca00078e00ff */
[----:B------:R-:W-:-:S07]  /*3820*/  @P6 SHF.R.U32.HI R3, RZ, R5, R4 ;  /* 0x00000005ff036219 */ /* 0x000fce0000011604 */
.L_x_5190:
[----:B------:R-:W-:Y:S05]  /*3830*/  BSYNC B0 ;  /* 0x0000000000007941 */ /* 0x000fea0003800000 */
.L_x_5188:
[----:B------:R-:W-:-:S04]  /*3840*/  IMAD R3, R3, R8, -R6 ;  /* 0x0000000803037224 */ /* 0x000fc800078e0a06 */
[----:B------:R-:W-:-:S05]  /*3850*/  IMAD.IADD R3, R3, 0x1, -R16 ;  /* 0x0000000103037824 */ /* 0x000fca00078e0a10 */
[----:B------:R-:W-:Y:S02]  /*3860*/  VIADDMNMX R0, R3, R8, R0, PT ;  /* 0x0000000803007246 */ /* 0x000fe40003800100 */
[----:B------:R-:W-:-:S07]  /*3870*/  VIMNMX R2, R2, R3, !PT ;  /* 0x0000000302027248 */ /* 0x000fce0007fe0100 */
.L_x_5187:
[----:B------:R-:W-:Y:S01]  /*3880*/  ISETP.GT.AND P1, PT, R2, 0x1, !P1 ;  /* 0x000000010200780c */ /* 0x000fe20004f24270 */
[----:B------:R-:W-:Y:S01]  /*3890*/  IMAD.U32 R10, RZ, RZ, UR40 ;  /* 0x00000028ff0a7e24 */ /* 0x000fe2000f8e00ff */
[----:B------:R-:W-:Y:S01]  /*38a0*/  ISETP.NE.AND P6, PT, R15, RZ, PT ;  /* 0x000000ff0f00720c */ /* 0x000fe20003fc5270 */
[----:B------:R-:W-:Y:S01]  /*38b0*/  UISETP.NE.AND UP1, UPT, UR55, URZ, UPT ;  /* 0x0000003f3700728c */ /* 0x000fe2000bf25270 */
[----:B------:R-:W-:Y:S01]  /*38c0*/  ISETP.LT.OR P1, PT, R0, 0x2, P1 ;  /* 0x000000020000780c */ /* 0x000fe20000f21670 */
[----:B------:R-:W-:Y:S01]  /*38d0*/  UISETP.NE.AND UP0, UPT, UR54, URZ, UPT ;  /* 0x0000003f3600728c */ /* 0x000fe2000bf05270 */
[----:B------:R-:W-:Y:S01]  /*38e0*/  FMNMX.FTZ R3, R7, R25, !PT ;  /* 0x0000001907037209 */ /* 0x000fe20007810000 */
[----:B------:R-:W-:Y:S01]  /*38f0*/  UMOV UR10, UR42 ;  /* 0x0000002a000a7c82 */ /* 0x000fe20008000000 */
        /* <DEDUP_REMOVED lines=12> */
[----:B------:R-:W-:Y:S01]  /*39c0*/  ISETP.GT.AND P1, PT, R2, 0x10, !P1 ;  /* 0x000000100200780c */ /* 0x000fe20004f24270 */
[----:B------:R-:W-:Y:S01]  /*39d0*/  UIADD3 UR58, UR58, UR10, URZ ;  /* 0x0000000a3a3a7290 */ /* 0x000fe2000fffe03f */
[----:B------:R-:W-:Y:S02]  /*39e0*/  FMNMX.FTZ R3, R33, R4, !PT ;  /* 0x0000000421037209 */ /* 0x000fe40007810000 */
[----:B------:R-:W-:Y:S01]  /*39f0*/  ISETP.LT.OR P1, PT, R0, 0x11, P1 ;  /* 0x000000110000780c */ /* 0x000fe20000f21670 */
[----:B------:R-:W-:Y:S01]  /*3a00*/  UIADD3 UR14, UR58, UR14, URZ ;  /* 0x0000000e3a0e7290 */ /* 0x000fe2000fffe03f */
        /* <DEDUP_REMOVED lines=79> */
[----:B------:R-:W-:Y:S02]  /*3f00*/  ISETP.GT.AND P3, PT, R2, 0x70, !P3 ;  /* 0x000000700200780c */ /* 0x000fe40005f64270 */
[----:B------:R-:W-:Y:S02]  /*3f10*/  ISETP.LT.OR P1, PT, R0, 0x41, P1 ;  /* 0x000000410000780c */ /* 0x000fe40000f21670 */
[----:B------:R-:W-:-:S02]  /*3f20*/  ISETP.GT.AND P4, PT, R2, 0x71, !P4 ;  /* 0x000000710200780c */ /* 0x000fc40006784270 */
[----:B------:R-:W-:Y:S02]  /*3f30*/  FSEL R58, R58, -INF , !P1 ;  /* 0xff8000003a3a7808 */ /* 0x000fe40004800000 */
[----:B------:R-:W-:Y:S02]  /*3f40*/  ISETP.NE.AND P1, PT, R100, RZ, PT ;  /* 0x000000ff6400720c */ /* 0x000fe40003f25270 */
[----:B------:R-:W-:Y:S02]  /*3f50*/  ISETP.LT.OR P3, PT, R0, 0x71, P3 ;  /* 0x000000710000780c */ /* 0x000fe40001f61670 */
[C---:B------:R-:W-:Y:S02]  /*3f60*/  ISETP.GT.AND P1, PT, R2.reuse, 0x41, !P1 ;  /* 0x000000410200780c */ /* 0x040fe40004f24270 */
[----:B------:R-:W-:Y:S02]  /*3f70*/  ISETP.GT.AND P5, PT, R2, 0x78, !P5 ;  /* 0x000000780200780c */ /* 0x000fe40006fa4270 */
        /* <DEDUP_REMOVED lines=16> */
[----:B0-----:R-:W-:Y:S02]  /*4080*/  FMNMX.FTZ R3, R6, R3, !PT ;  /* 0x0000000306037209 */ /* 0x001fe40007810000 */
[----:B------:R-:W-:Y:S02]  /*4090*/  FSEL R63, R63, -INF , !P1 ;  /* 0xff8000003f3f7808 */ /* 0x000fe40004800000 */
[----:B------:R-:W-:Y:S01]  /*40a0*/  ISETP.NE.AND P1, PT, R103, RZ, PT ;  /* 0x000000ff6700720c */ /* 0x000fe20003f25270 */
[----:B------:R-:W-:-:S03]  /*40b0*/  FFMA.FTZ R10, R3, R10, -8 ;  /* 0xc1000000030a7423 */ /* 0x000fc6000001000a */
        /* <DEDUP_REMOVED lines=15> */
[----:B------:R-:W-:Y:S02]  /*41b0*/  ISETP.GT.AND P1, PT, R2, 0x60, !P2 ;  /* 0x000000600200780c */ /* 0x000fe40005724270 */
        /* <DEDUP_REMOVED lines=24> */
[--C-:B------:R-:W-:Y:S01]  /*4340*/  FFMA.FTZ R32, R32, UR40, -R10.reuse ;  /* 0x0000002820207c23 */ /* 0x100fe2000801080a */
[----:B------:R-:W-:Y:S01]  /*4350*/  ISETP.GT.AND P1, PT, R2, 0x68, !P1 ;  /* 0x000000680200780c */ /* 0x000fe20004f24270 */
[--C-:B------:R-:W-:Y:S01]  /*4360*/  FFMA.FTZ R5, R7, UR40, -R10.reuse ;  /* 0x0000002807057c23 */ /* 0x100fe2000801080a */
[----:B------:R-:W-:Y:S01]  /*4370*/  FMNMX.FTZ R4, R30, R9, !PT ;  /* 0x000000091e047209 */ /* 0x000fe20007810000 */
[--C-:B------:R-:W-:Y:S01]  /*4380*/  FFMA.FTZ R7, R28, UR40, -R10.reuse ;  /* 0x000000281c077c23 */ /* 0x100fe2000801080a */
[----:B------:R-:W-:Y:S01]  /*4390*/  ISETP.LT.OR P1, PT, R0, 0x69, P1 ;  /* 0x000000690000780c */ /* 0x000fe20000f21670 */
[----:B------:R0:W-:Y:S01]  /*43a0*/  MUFU.EX2 R9, R32 ;  /* 0x0000002000097308 */ /* 0x0001e20000000800 */
[----:B------:R-:W-:Y:S01]  /*43b0*/  FMNMX.FTZ R11, R31, R4, !PT ;  /* 0x000000041f0b7209 */ /* 0x000fe20007810000 */
[--C-:B------:R-:W-:Y:S01]  /*43c0*/  FFMA.FTZ R36, R36, UR40, -R10.reuse ;  /* 0x0000002824247c23 */ /* 0x100fe2000801080a */
[----:B------:R-:W-:Y:S01]  /*43d0*/  FSEL R78, R78, -INF , !P1 ;  /* 0xff8000004e4e7808 */ /* 0x000fe20004800000 */
[--C-:B------:R-:W-:Y:S01]  /*43e0*/  FFMA.FTZ R40, R40, UR40, -R10.reuse ;  /* 0x0000002828287c23 */ /* 0x100fe2000801080a */
[----:B------:R-:W-:Y:S01]  /*43f0*/  FMNMX.FTZ R4, R34, R11, !PT ;  /* 0x0000000b22047209 */ /* 0x000fe20007810000 */
[--C-:B------:R-:W-:Y:S01]  /*4400*/  FFMA.FTZ R44, R44, UR40, -R10.reuse ;  /* 0x000000282c2c7c23 */ /* 0x100fe2000801080a */
[----:B------:R-:W-:Y:S01]  /*4410*/  ISETP.LT.OR P6, PT, R0, 0x7a, P6 ;  /* 0x0000007a0000780c */ /* 0x000fe200037c1670 */
[----:B------:R-:W-:Y:S01]  /*4420*/  MUFU.EX2 R5, R5 ;  /* 0x0000000500057308 */ /* 0x000fe20000000800 */
[----:B------:R-:W-:Y:S01]  /*4430*/  FMNMX.FTZ R11, R35, R4, !PT ;  /* 0x00000004230b7209 */ /* 0x000fe20007810000 */
[--C-:B0-----:R-:W-:Y:S01]  /*4440*/  FFMA.FTZ R32, R57, UR40, -R10.reuse ;  /* 0x0000002839207c23 */ /* 0x101fe2000801080a */
[----:B------:R-:W-:Y:S01]  /*4450*/  FSEL R87, R87, -INF , !P6 ;  /* 0xff80000057577808 */ /* 0x000fe20007000000 */
[--C-:B------:R-:W-:Y:S01]  /*4460*/  FFMA.FTZ R0, R60, UR40, -R10.reuse ;  /* 0x000000283c007c23 */ /* 0x100fe2000801080a */
[----:B------:R-:W-:Y:S01]  /*4470*/  FMNMX.FTZ R4, R38, R11, !PT ;  /* 0x0000000b26047209 */ /* 0x000fe20007810000 */
[--C-:B------:R-:W-:Y:S01]  /*4480*/  FFMA.FTZ R48, R48, UR40, -R10.reuse ;  /* 0x0000002830307c23 */ /* 0x100fe2000801080a */
[----:B------:R-:W-:-:S01]  /*4490*/  FFMA.FTZ R52, R52, UR40, -R10 ;  /* 0x0000002834347c23 */ /* 0x000fc2000801080a */
[----:B------:R-:W0:Y:S01]  /*44a0*/  MUFU.EX2 R6, R6 ;  /* 0x0000000600067308 */ /* 0x000e220000000800 */
[----:B------:R-:W-:Y:S01]  /*44b0*/  FMNMX.FTZ R13, R39, R4, !PT ;  /* 0x00000004270d7209 */ /* 0x000fe20007810000 */
[--C-:B------:R-:W-:Y:S01]  /*44c0*/  FFMA.FTZ R14, R37, UR40, -R10.reuse ;  /* 0x00000028250e7c23 */ /* 0x100fe2000801080a */
[----:B------:R-:W-:-:S01]  /*44d0*/  FFMA.FTZ R20, R41, UR40, -R10 ;  /* 0x0000002829147c23 */ /* 0x000fc2000801080a */
[--C-:B------:R-:W-:Y:S01]  /*44e0*/  FFMA.FTZ R28, R49, UR40, -R10.reuse ;  /* 0x00000028311c7c23 */ /* 0x100fe2000801080a */
[----:B------:R-:W-:Y:S01]  /*44f0*/  FMNMX.FTZ R4, R42, R13, !PT ;  /* 0x0000000d2a047209 */ /* 0x000fe20007810000 */
[--C-:B------:R-:W-:Y:S01]  /*4500*/  FFMA.FTZ R2, R53, UR40, -R10.reuse ;  /* 0x0000002835027c23 */ /* 0x100fe2000801080a */
[----:B------:R-:W-:-:S01]  /*4510*/  FFMA.FTZ R37, R65, UR40, -R10 ;  /* 0x0000002841257c23 */ /* 0x000fc2000801080a */
[----:B------:R-:W1:Y:S01]  /*4520*/  MUFU.EX2 R7, R7 ;  /* 0x0000000700077308 */ /* 0x000e620000000800 */
[----:B------:R-:W-:Y:S01]  /*4530*/  FMNMX.FTZ R13, R43, R4, !PT ;  /* 0x000000042b0d7209 */ /* 0x000fe20007810000 */
[--C-:B------:R-:W-:Y:S01]  /*4540*/  FFMA.FTZ R41, R69, UR40, -R10.reuse ;  /* 0x0000002845297c23 */ /* 0x100fe2000801080a */
[----:B------:R-:W-:-:S01]  /*4550*/  FFMA.FTZ R49, R77, UR40, -R10 ;  /* 0x000000284d317c23 */ /* 0x000fc2000801080a */
[----:B------:R-:W-:Y:S01]  /*4560*/  FFMA.FTZ R53, R81, UR40, -R10 ;  /* 0x0000002851357c23 */ /* 0x000fe2000801080a */
[----:B------:R-:W-:-:S03]  /*4570*/  FMNMX.FTZ R4, R46, R13, !PT ;  /* 0x0000000d2e047209 */ /* 0x000fc60007810000 */
[----:B------:R-:W2:Y:S01]  /*4580*/  MUFU.EX2 R8, R8 ;  /* 0x0000000800087308 */ /* 0x000ea20000000800 */
[----:B------:R-:W-:-:S04]  /*4590*/  FMNMX.FTZ R15, R47, R4, !PT ;  /* 0x000000042f0f7209 */ /* 0x000fc80007810000 */
[----:B------:R-:W-:-:S03]  /*45a0*/  FMNMX.FTZ R4, R50, R15, !PT ;  /* 0x0000000f32047209 */ /* 0x000fc60007810000 */
[----:B------:R3:W-:Y:S01]  /*45b0*/  MUFU.EX2 R11, R36 ;  /* 0x00000024000b7308 */ /* 0x0007e20000000800 */
[----:B------:R-:W-:-:S04]  /*45c0*/  FMNMX.FTZ R15, R51, R4, !PT ;  /* 0x00000004330f7209 */ /* 0x000fc80007810000 */
[----:B------:R-:W-:-:S03]  /*45d0*/  FMNMX.FTZ R4, R54, R15, !PT ;  /* 0x0000000f36047209 */ /* 0x000fc60007810000 */
[----:B------:R4:W-:Y:S01]  /*45e0*/  MUFU.EX2 R13, R40 ;  /* 0x00000028000d7308 */ /* 0x0009e20000000800 */
[----:B------:R-:W-:Y:S01]  /*45f0*/  FMNMX.FTZ R21, R55, R4, !PT ;  /* 0x0000000437157209 */ /* 0x000fe20007810000 */
[----:B---3--:R-:W-:-:S03]  /*4600*/  FFMA.FTZ R36, R64, UR40, -R10 ;  /* 0x0000002840247c23 */ /* 0x008fc6000801080a */
[----:B------:R-:W-:-:S03]  /*4610*/  FMNMX.FTZ R4, R58, R21, !PT ;  /* 0x000000153a047209 */ /* 0x000fc60007810000 */
[----:B------:R3:W-:Y:S01]  /*4620*/  MUFU.EX2 R15, R44 ;  /* 0x0000002c000f7308 */ /* 0x0007e20000000800 */
[----:B------:R-:W-:Y:S01]  /*4630*/  FMNMX.FTZ R21, R59, R4, !PT ;  /* 0x000000043b157209 */ /* 0x000fe20007810000 */
[----:B----4-:R-:W-:-:S03]  /*4640*/  FFMA.FTZ R40, R68, UR40, -R10 ;  /* 0x0000002844287c23 */ /* 0x010fc6000801080a */
[----:B------:R-:W-:-:S03]  /*4650*/  FMNMX.FTZ R4, R62, R21, !PT ;  /* 0x000000153e047209 */ /* 0x000fc60007810000 */
[----:B------:R4:W-:Y:S01]  /*4660*/  MUFU.EX2 R21, R48 ;  /* 0x0000003000157308 */ /* 0x0009e20000000800 */
[----:B------:R-:W-:Y:S01]  /*4670*/  FMNMX.FTZ R25, R63, R4, !PT ;  /* 0x000000043f197209 */ /* 0x000fe20007810000 */
[----:B---3--:R-:W-:-:S03]  /*4680*/  FFMA.FTZ R44, R72, UR40, -R10 ;  /* 0x00000028482c7c23 */ /* 0x008fc6000801080a */
[----:B------:R-:W-:-:S03]  /*4690*/  FMNMX.FTZ R4, R66, R25, !PT ;  /* 0x0000001942047209 */ /* 0x000fc60007810000 */
[----:B------:R-:W-:Y:S01]  /*46a0*/  MUFU.EX2 R12, R12 ;  /* 0x0000000c000c7308 */ /* 0x000fe20000000800 */
[----:B------:R-:W-:Y:S01]  /*46b0*/  FMNMX.FTZ R25, R67, R4, !PT ;  /* 0x0000000443197209 */ /* 0x000fe20007810000 */
[----:B----4-:R-:W-:-:S03]  /*46c0*/  FFMA.FTZ R48, R76, UR40, -R10 ;  /* 0x000000284c307c23 */ /* 0x010fc6000801080a */
[----:B------:R-:W-:-:S03]  /*46d0*/  FMNMX.FTZ R4, R70, R25, !PT ;  /* 0x0000001946047209 */ /* 0x000fc60007810000 */
[----:B------:R3:W-:Y:S01]  /*46e0*/  MUFU.EX2 R25, R52 ;  /* 0x0000003400197308 */ /* 0x0007e20000000800 */
[----:B------:R-:W-:-:S04]  /*46f0*/  FMNMX.FTZ R29, R71, R4, !PT ;  /* 0x00000004471d7209 */ /* 0x000fc80007810000 */
[----:B------:R-:W-:-:S03]  /*4700*/  FMNMX.FTZ R4, R74, R29, !PT ;  /* 0x0000001d4a047209 */ /* 0x000fc60007810000 */
[----:B------:R-:W-:Y:S01]  /*4710*/  MUFU.EX2 R14, R14 ;  /* 0x0000000e000e7308 */ /* 0x000fe20000000800 */
[----:B------:R-:W-:Y:S01]  /*4720*/  FMNMX.FTZ R29, R75, R4, !PT ;  /* 0x000000044b1d7209 */ /* 0x000fe20007810000 */
[----:B---3--:R-:W-:-:S03]  /*4730*/  FFMA.FTZ R52, R80, UR40, -R10 ;  /* 0x0000002850347c23 */ /* 0x008fc6000801080a */
[----:B------:R-:W-:-:S03]  /*4740*/  FMNMX.FTZ R4, R78, R29, !PT ;  /* 0x0000001d4e047209 */ /* 0x000fc60007810000 */
[----:B------:R3:W-:Y:S01]  /*4750*/  MUFU.EX2 R29, R56 ;  /* 0x00000038001d7308 */ /* 0x0007e20000000800 */
[----:B------:R-:W-:-:S04]  /*4760*/  FMNMX.FTZ R33, R79, R4, !PT ;  /* 0x000000044f217209 */ /* 0x000fc80007810000 */
[----:B------:R-:W-:-:S03]  /*4770*/  FMNMX.FTZ R4, R82, R33, !PT ;  /* 0x0000002152047209 */ /* 0x000fc60007810000 */
[----:B------:R-:W-:Y:S01]  /*4780*/  MUFU.EX2 R20, R20 ;  /* 0x0000001400147308 */ /* 0x000fe20000000800 */
[----:B------:R-:W-:-:S04]  /*4790*/  FMNMX.FTZ R33, R83, R4, !PT ;  /* 0x0000000453217209 */ /* 0x000fc80007810000 */
[----:B------:R-:W-:Y:S01]  /*47a0*/  FMNMX.FTZ R4, R86, R33, !PT ;  /* 0x0000002156047209 */ /* 0x000fe20007810000 */
[----:B------:R-:W-:-:S02]  /*47b0*/  FFMA.FTZ R33, R61, UR40, -R10 ;  /* 0x000000283d217c23 */ /* 0x000fc4000801080a */
[----:B------:R-:W-:Y:S01]  /*47c0*/  MUFU.EX2 R24, R24 ;  /* 0x0000001800187308 */ /* 0x000fe20000000800 */
[----:B------:R-:W-:-:S05]  /*47d0*/  FMNMX.FTZ R4, R87, R4, !PT ;  /* 0x0000000457047209 */ /* 0x000fca0007810000 */
[----:B------:R-:W3:Y:S02]  /*47e0*/  SHFL.BFLY PT, R45, R4, 0x2, 0x1f ;  /* 0x0c401f00042d7f89 */ /* 0x000ee400000e0000 */
[----:B------:R-:W-:Y:S08]  /*47f0*/  MUFU.EX2 R28, R28 ;  /* 0x0000001c001c7308 */ /* 0x000ff00000000800 */
[----:B------:R-:W-:Y:S08]  /*4800*/  MUFU.EX2 R2, R2 ;  /* 0x0000000200027308 */ /* 0x000ff00000000800 */
[----:B------:R-:W-:Y:S01]  /*4810*/  MUFU.EX2 R32, R32 ;  /* 0x0000002000207308 */ /* 0x000fe20000000800 */
[----:B---3--:R-:W-:Y:S01]  /*4820*/  FMNMX.FTZ R56, R4, R45, !PT ;  /* 0x0000002d04387209 */ /* 0x008fe20007810000 */
[----:B------:R-:W-:-:S06]  /*4830*/  FFMA.FTZ R45, R73, UR40, -R10 ;  /* 0x00000028492d7c23 */ /* 0x000fcc000801080a */
[----:B------:R-:W-:Y:S01]  /*4840*/  MUFU.EX2 R0, R0 ;  /* 0x0000000000007308 */ /* 0x000fe20000000800 */
[----:B------:R-:W3:Y:S07]  /*4850*/  SHFL.BFLY PT, R57, R56, 0x1, 0x1f ;  /* 0x0c201f0038397f89 */ /* 0x000eee00000e0000 */
[----:B------:R-:W-:Y:S08]  /*4860*/  MUFU.EX2 R33, R33 ;  /* 0x0000002100217308 */ /* 0x000ff00000000800 */
[----:B------:R-:W-:Y:S08]  /*4870*/  MUFU.EX2 R40, R40 ;  /* 0x0000002800287308 */ /* 0x000ff00000000800 */
[----:B------:R-:W-:Y:S01]  /*4880*/  MUFU.EX2 R41, R41 ;  /* 0x0000002900297308 */ /* 0x000fe20000000800 */
[----:B---3--:R-:W-:Y:S01]  /*4890*/  FMNMX.FTZ R4, R56, R57, !PT ;  /* 0x0000003938047209 */ /* 0x008fe20007810000 */
[----:B------:R-:W-:-:S02]  /*48a0*/  IMAD.U32 R57, RZ, RZ, UR40 ;  /* 0x00000028ff397e24 */ /* 0x000fc4000f8e00ff */
[----:B------:R-:W-:-:S01]  /*48b0*/  FFMA.FTZ R56, R84, UR40, -R10 ;  /* 0x0000002854387c23 */ /* 0x000fc2000801080a */
[C---:B------:R-:W-:Y:S01]  /*48c0*/  FSETP.NEU.FTZ.AND P1, PT, R4.reuse, -INF , PT ;  /* 0xff8000000400780b */ /* 0x040fe20003f3d000 */
[----:B------:R-:W-:-:S01]  /*48d0*/  FFMA.FTZ R60, R4, R57, -8 ;  /* 0xc1000000043c7423 */ /* 0x000fc20000010039 */
[----:B------:R-:W-:Y:S01]  /*48e0*/  FFMA.FTZ R57, R85, UR40, -R10 ;  /* 0x0000002855397c23 */ /* 0x000fe2000801080a */
[----:B------:R-:W-:Y:S03]  /*48f0*/  MUFU.EX2 R36, R36 ;  /* 0x0000002400247308 */ /* 0x000fe60000000800 */
[----:B------:R-:W-:Y:S02]  /*4900*/  FSEL R60, R60, RZ, P1 ;  /* 0x000000ff3c3c7208 */ /* 0x000fe40000800000 */
[----:B------:R-:W-:-:S03]  /*4910*/  PLOP3.LUT P1, PT, PT, PT, UP0, 0x40, 0x0 ;  /* 0x000000000000781c */ /* 0x000fc60003f2e808 */
[--C-:B------:R-:W-:Y:S01]  /*4920*/  FFMA.FTZ R10, R26, UR40, -R60.reuse ;  /* 0x000000281a0a7c23 */ /* 0x100fe2000801083c */
[----:B------:R-:W-:-:S01]  /*4930*/  FFMA.FTZ R27, R27, UR40, -R60 ;  /* 0x000000281b1b7c23 */ /* 0x000fc2000801083c */
[--C-:B------:R-:W-:Y:S01]  /*4940*/  FFMA.FTZ R30, R30, UR40, -R60.reuse ;  /* 0x000000281e1e7c23 */ /* 0x100fe2000801083c */
[----:B------:R-:W-:-:S01]  /*4950*/  FFMA.FTZ R39, R39, UR40, -R60 ;  /* 0x0000002827277c23 */ /* 0x000fc2000801083c */
[--C-:B------:R-:W-:Y:S01]  /*4960*/  FFMA.FTZ R64, R31, UR40, -R60.reuse ;  /* 0x000000281f407c23 */ /* 0x100fe2000801083c */
[----:B------:R-:W-:-:S01]  /*4970*/  FFMA.FTZ R26, R34, UR40, -R60 ;  /* 0x00000028221a7c23 */ /* 0x000fc2000801083c */
        /* <DEDUP_REMOVED lines=9> */
[----:B---3--:R-:W-:-:S01]  /*4a10*/  FFMA.FTZ R30, R42, UR40, -R60 ;  /* 0x000000282a1e7c23 */ /* 0x008fc2000801083c */
[----:B0-----:R-:W-:Y:S01]  /*4a20*/  FADD.FTZ R42, R5, R6 ;  /* 0x00000006052a7221 */ /* 0x001fe20000010000 */
        /* <DEDUP_REMOVED lines=16> */
[----:B------:R-:W-:-:S05]  /*4b30*/  FFMA.FTZ R86, R86, UR40, -R60 ;  /* 0x0000002856567c23 */ /* 0x000fca000801083c */
[----:B------:R-:W4:Y:S01]  /*4b40*/  MUFU.EX2 R64, R64 ;  /* 0x0000004000407308 */ /* 0x000f220000000800 */
[----:B---3--:R-:W-:-:S01]  /*4b50*/  FFMA.FTZ R39, R51, UR40, -R60 ;  /* 0x0000002833277c23 */ /* 0x008fc2000801083c */
[----:B-1----:R-:W-:-:S04]  /*4b60*/  FADD.FTZ R51, R7, R42 ;  /* 0x0000002a07337221 */ /* 0x002fc80000010000 */
[----:B--2---:R-:W-:Y:S02]  /*4b70*/  FADD.FTZ R42, R8, R51 ;  /* 0x00000033082a7221 */ /* 0x004fe40000010000 */
[----:B------:R-:W1:Y:S02]  /*4b80*/  MUFU.EX2 R26, R26 ;  /* 0x0000001a001a7308 */ /* 0x000e640000000800 */
[----:B------:R-:W-:-:S01]  /*4b90*/  FADD.FTZ R51, R9, R42 ;  /* 0x0000002a09337221 */ /* 0x000fc20000010000 */
[----:B0-----:R-:W-:-:S03]  /*4ba0*/  FADD.FTZ R42, R10, R27 ;  /* 0x0000001b0a2a7221 */ /* 0x001fc60000010000 */
[----:B------:R-:W-:Y:S01]  /*4bb0*/  FADD.FTZ R50, R12, R51 ;  /* 0x000000330c327221 */ /* 0x000fe20000010000 */
[----:B------:R-:W-:-:S01]  /*4bc0*/  FADD.FTZ R51, R61, R42 ;  /* 0x0000002a3d337221 */ /* 0x000fc20000010000 */
[----:B------:R-:W0:Y:S01]  /*4bd0*/  MUFU.EX2 R31, R31 ;  /* 0x0000001f001f7308 */ /* 0x000e220000000800 */
[C---:B----4-:R-:W-:Y:S01]  /*4be0*/  F2FP.SATFINITE.E4M3.F32.PACK_AB_MERGE_C R61, R64.reuse, R61, RZ ;  /* 0x0000003d403d723e */ /* 0x050fe200048070ff */
[----:B------:R-:W-:Y:S01]  /*4bf0*/  FADD.FTZ R59, R11, R50 ;  /* 0x000000320b3b7221 */ /* 0x000fe20000010000 */
[----:B------:R-:W-:-:S01]  /*4c00*/  FADD.FTZ R51, R64, R51 ;  /* 0x0000003340337221 */ /* 0x000fc20000010000 */
[----:B------:R-:W-:Y:S02]  /*4c10*/  F2FP.SATFINITE.E4M3.F32.PACK_AB_MERGE_C R50, R8, R7, RZ ;  /* 0x000000070832723e */ /* 0x000fe400048070ff */
[----:B------:R-:W-:-:S01]  /*4c20*/  FADD.FTZ R42, R14, R59 ;  /* 0x0000003b0e2a7221 */ /* 0x000fc20000010000 */
[----:B------:R-:W-:Y:S01]  /*4c30*/  F2FP.SATFINITE.E4M3.F32.PACK_AB_MERGE_C R11, R14, R11, RZ ;  /* 0x0000000b0e0b723e */ /* 0x000fe200048070ff */
[----:B------:R2:W3:Y:S01]  /*4c40*/  MUFU.EX2 R65, R38 ;  /* 0x0000002600417308 */ /* 0x0004e20000000800 */
[----:B-1----:R-:W-:-:S01]  /*4c50*/  FADD.FTZ R8, R26, R51 ;  /* 0x000000331a087221 */ /* 0x002fc20000010000 */
[----:B------:R-:W-:Y:S01]  /*4c60*/  FADD.FTZ R7, R13, R42 ;  /* 0x0000002a0d077221 */ /* 0x000fe20000010000 */
[----:B------:R-:W-:-:S02]  /*4c70*/  F2FP.SATFINITE.E4M3.F32.PACK_AB_MERGE_C R196, R6, R5, R50 ;  /* 0x0000000506c4723e */ /* 0x000fc40004807032 */
[----:B------:R-:W-:Y:S01]  /*4c80*/  F2FP.SATFINITE.E4M3.F32.PACK_AB_MERGE_C R198, R12, R9, R11 ;  /* 0x000000090cc6723e */ /* 0x000fe2000480700b */
[----:B------:R-:W-:-:S01]  /*4c90*/  FADD.FTZ R14, R20, R7 ;  /* 0x00000007140e7221 */ /* 0x000fc20000010000 */
[----:B------:R-:W-:Y:S01]  /*4ca0*/  F2FP.SATFINITE.E4M3.F32.PACK_AB_MERGE_C R197, R27, R10, R61 ;  /* 0x0000000a1bc5723e */ /* 0x000fe2000480703d */
[----:B------:R-:W1:Y:S01]  /*4cb0*/  MUFU.EX2 R30, R30 ;  /* 0x0000001e001e7308 */ /* 0x000e620000000800 */
[----:B0-----:R-:W-:-:S01]  /*4cc0*/  FADD.FTZ R8, R31, R8 ;  /* 0x000000081f087221 */ /* 0x001fc20000010000 */
[----:B------:R-:W-:Y:S01]  /*4cd0*/  FADD.FTZ R7, R15, R14 ;  /* 0x0000000e0f077221 */ /* 0x000fe20000010000 */
[----:B------:R-:W-:Y:S01]  /*4ce0*/  F2FP.SATFINITE.E4M3.F32.PACK_AB_MERGE_C R15, R24, R15, RZ ;  /* 0x0000000f180f723e */ /* 0x000fe200048070ff */
[--C-:B--2---:R-:W-:Y:S01]  /*4cf0*/  FFMA.FTZ R38, R58, UR40, -R60.reuse ;  /* 0x000000283a267c23 */ /* 0x104fe2000801083c */
[----:B------:R-:W-:-:S01]  /*4d00*/  FFMA.FTZ R60, R87, UR40, -R60 ;  /* 0x00000028573c7c23 */ /* 0x000fc2000801083c */
[----:B------:R-:W-:Y:S01]  /*4d10*/  FADD.FTZ R24, R24, R7 ;  /* 0x0000000718187221 */ /* 0x000fe20000010000 */
[----:B------:R-:W-:Y:S01]  /*4d20*/  F2FP.SATFINITE.E4M3.F32.PACK_AB_MERGE_C R192, R20, R13, R15 ;  /* 0x0000000d14c0723e */ /* 0x000fe2000480700f */
[----:B------:R-:W0:Y:S01]  /*4d30*/  MUFU.EX2 R35, R35 ;  /* 0x0000002300237308 */ /* 0x000e220000000800 */
[----:B---3--:R-:W-:-:S01]  /*4d40*/  FADD.FTZ R5, R65, R8 ;  /* 0x0000000841057221 */ /* 0x008fc20000010000 */
[----:B------:R-:W-:Y:S01]  /*4d50*/  FADD.FTZ R7, R21, R24 ;  /* 0x0000001815077221 */ /* 0x000fe20000010000 */
[----:B------:R-:W-:-:S02]  /*4d60*/  F2FP.SATFINITE.E4M3.F32.PACK_AB_MERGE_C R65, R68, R65, RZ ;  /* 0x000000414441723e */ /* 0x000fc400048070ff */
[----:B------:R-:W-:Y:S01]  /*4d70*/  FADD.FTZ R5, R68, R5 ;  /* 0x0000000544057221 */ /* 0x000fe20000010000 */
[----:B------:R-:W-:-:S01]  /*4d80*/  FADD.FTZ R8, R28, R7 ;  /* 0x000000071c087221 */ /* 0x000fc20000010000 */
[----:B------:R-:W-:Y:S01]  /*4d90*/  F2FP.SATFINITE.E4M3.F32.PACK_AB_MERGE_C R7, R2, R25, RZ ;  /* 0x000000190207723e */ /* 0x000fe200048070ff */
[----:B------:R-:W2:Y:S01]  /*4da0*/  MUFU.EX2 R46, R46 ;  /* 0x0000002e002e7308 */ /* 0x000ea20000000800 */
[----:B-1----:R-:W-:-:S01]  /*4db0*/  FADD.FTZ R6, R30, R5 ;  /* 0x000000051e067221 */ /* 0x002fc20000010000 */
[----:B------:R-:W-:Y:S01]  /*4dc0*/  FADD.FTZ R25, R25, R8 ;  /* 0x0000000819197221 */ /* 0x000fe20000010000 */
[----:B------:R-:W-:Y:S02]  /*4dd0*/  F2FP.SATFINITE.E4M3.F32.PACK_AB_MERGE_C R194, R28, R21, R7 ;  /* 0x000000151cc2723e */ /* 0x000fe40004807007 */
[----:B------:R-:W-:Y:S01]  /*4de0*/  F2FP.SATFINITE.E4M3.F32.PACK_AB_MERGE_C R8, R33, R0, RZ ;  /* 0x000000002108723e */ /* 0x000fe200048070ff */
[----:B------:R-:W-:-:S01]  /*4df0*/  FADD.FTZ R2, R2, R25 ;  /* 0x0000001902027221 */ /* 0x000fc20000010000 */
[----:B------:R-:W-:Y:S01]  /*4e00*/  F2FP.SATFINITE.E4M3.F32.PACK_AB_MERGE_C R199, R31, R26, R65 ;  /* 0x0000001a1fc7723e */ /* 0x000fe20004807041 */
[----:B------:R-:W1:Y:S01]  /*4e10*/  MUFU.EX2 R47, R47 ;  /* 0x0000002f002f7308 */ /* 0x000e620000000800 */
[----:B0-----:R-:W-:-:S01]  /*4e20*/  FADD.FTZ R5, R35, R6 ;  /* 0x0000000623057221 */ /* 0x001fc20000010000 */
[----:B------:R-:W-:Y:S01]  /*4e30*/  FADD.FTZ R7, R29, R2 ;  /* 0x000000021d077221 */ /* 0x000fe20000010000 */
[----:B------:R-:W-:Y:S01]  /*4e40*/  F2FP.SATFINITE.E4M3.F32.PACK_AB_MERGE_C R188, R32, R29, R8 ;  /* 0x0000001d20bc723e */ /* 0x000fe20004807008 */
[----:B------:R-:W-:-:S02]  /*4e50*/  VIADD R8, R89, 0xfffffffe ;  /* 0xfffffffe59087836 */ /* 0x000fc40000000000 */
[----:B------:R-:W-:-:S02]  /*4e60*/  FADD.FTZ R7, R32, R7 ;  /* 0x0000000720077221 */ /* 0x000fc40000010000 */
[----:B------:R-:W0:Y:S01]  /*4e70*/  MUFU.EX2 R34, R34 ;  /* 0x0000002200227308 */ /* 0x000e220000000800 */
[----:B--2---:R-:W-:-:S07]  /*4e80*/  FADD.FTZ R6, R46, R5 ;  /* 0x000000052e067221 */ /* 0x004fce0000010000 */
[----:B------:R-:W2:Y:S01]  /*4e90*/  MUFU.EX2 R39, R39 ;  /* 0x0000002700277308 */ /* 0x000ea20000000800 */
[----:B-1----:R-:W-:-:S01]  /*4ea0*/  FADD.FTZ R5, R47, R6 ;  /* 0x000000062f057221 */ /* 0x002fc20000010000 */
[----:B------:R-:W-:Y:S02]  /*4eb0*/  F2FP.SATFINITE.E4M3.F32.PACK_AB_MERGE_C R6, R41, R40, RZ ;  /* 0x000000282906723e */ /* 0x000fe400048070ff */
[----:B------:R-:W-:-:S04]  /*4ec0*/  F2FP.SATFINITE.E4M3.F32.PACK_AB_MERGE_C R46, R47, R46, RZ ;  /* 0x0000002e2f2e723e */ /* 0x000fc800048070ff */
[----:B------:R-:W1:Y:S01]  /*4ed0*/  MUFU.EX2 R54, R54 ;  /* 0x0000003600367308 */ /* 0x000e620000000800 */
[----:B0-----:R-:W-:-:S01]  /*4ee0*/  FADD.FTZ R2, R34, R5 ;  /* 0x0000000522027221 */ /* 0x001fc20000010000 */
[----:B------:R-:W-:-:S06]  /*4ef0*/  F2FP.SATFINITE.E4M3.F32.PACK_AB_MERGE_C R193, R35, R30, R46 ;  /* 0x0000001e23c1723e */ /* 0x000fcc000480702e */
[----:B------:R-:W0:Y:S01]  /*4f00*/  MUFU.EX2 R55, R55 ;  /* 0x0000003700377308 */ /* 0x000e220000000800 */
[----:B--2---:R-:W-:-:S07]  /*4f10*/  FADD.FTZ R5, R39, R2 ;  /* 0x0000000227057221 */ /* 0x004fce0000010000 */
[----:B------:R-:W2:Y:S01]  /*4f20*/  MUFU.EX2 R38, R38 ;  /* 0x0000002600267308 */ /* 0x000ea20000000800 */
[----:B-1----:R-:W-:-:S07]  /*4f30*/  FADD.FTZ R2, R54, R5 ;  /* 0x0000000536027221 */ /* 0x002fce0000010000 */
[----:B------:R-:W1:Y:S01]  /*4f40*/  MUFU.EX2 R43, R43 ;  /* 0x0000002b002b7308 */ /* 0x000e620000000800 */
[----:B0-----:R-:W-:-:S01]  /*4f50*/  FADD.FTZ R5, R55, R2 ;  /* 0x0000000237057221 */ /* 0x001fc20000010000 */
[----:B------:R-:W-:Y:S01]  /*4f60*/  FADD.FTZ R2, R0, R7 ;  /* 0x0000000700027221 */ /* 0x000fe20000010000 */
[----:B------:R-:W-:-:S03]  /*4f70*/  F2FP.SATFINITE.E4M3.F32.PACK_AB_MERGE_C R54, R55, R54, RZ ;  /* 0x000000363736723e */ /* 0x000fc600048070ff */
[----:B------:R-:W-:Y:S01]  /*4f80*/  FADD.FTZ R33, R33, R2 ;  /* 0x0000000221217221 */ /* 0x000fe20000010000 */
[----:B------:R-:W-:Y:S01]  /*4f90*/  F2FP.SATFINITE.E4M3.F32.PACK_AB_MERGE_C R195, R39, R34, R54 ;  /* 0x0000002227c3723e */ /* 0x000fe20004807036 */
        /* <DEDUP_REMOVED lines=11> */
[----:B-1----:R-:W-:Y:S01]  /*5050*/  F2FP.SATFINITE.E4M3.F32.PACK_AB_MERGE_C R190, R37, R36, R6 ;  /* 0x0000002425be723e */ /* 0x002fe20004807006 */
[----:B------:R-:W-:-:S04]  /*5060*/  FADD.FTZ R36, R36, R33 ;  /* 0x0000002124247221 */ /* 0x000fc80000010000 */
[----:B------:R-:W-:Y:S02]  /*5070*/  FADD.FTZ R37, R37, R36 ;  /* 0x0000002425257221 */ /* 0x000fe40000010000 */
[----:B------:R-:W1:Y:S01]  /*5080*/  MUFU.EX2 R70, R70 ;  /* 0x0000004600467308 */ /* 0x000e620000000800 */
[----:B0-----:R-:W-:-:S01]  /*5090*/  FADD.FTZ R0, R66, R5 ;  /* 0x0000000542007221 */ /* 0x001fc20000010000 */
        /* <DEDUP_REMOVED lines=17> */
[----:B------:R-:W-:Y:S02]  /*51b0*/  FADD.FTZ R45, R45, R44 ;  /* 0x0000002c2d2d7221 */ /* 0x000fe40000010000 */
[----:B------:R-:W0:Y:S01]  /*51c0*/  MUFU.EX2 R78, R78 ;  /* 0x0000004e004e7308 */ /* 0x000e220000000800 */
[----:B-1----:R-:W-:-:S01]  /*51d0*/  FADD.FTZ R0, R74, R71 ;  /* 0x000000474a007221 */ /* 0x002fc20000010000 */
[----:B------:R-:W-:-:S04]  /*51e0*/  FADD.FTZ R48, R48, R45 ;  /* 0x0000002d30307221 */ /* 0x000fc80000010000 */
[----:B------:R-:W-:Y:S02]  /*51f0*/  FADD.FTZ R49, R49, R48 ;  /* 0x0000003031317221 */ /* 0x000fe40000010000 */
        /* <DEDUP_REMOVED lines=20> */
[----:B------:R-:W0:Y:S01]  /*5340*/  MUFU.EX2 R5, R60 ;  /* 0x0000003c00057308 */ /* 0x000e220000000800 */
[----:B--2---:R-:W-:-:S04]  /*5350*/  FADD.FTZ R7, R83, R0 ;  /* 0x0000000053077221 */ /* 0x004fc80000010000 */
[----:B-1----:R-:W-:Y:S01]  /*5360*/  FADD.FTZ R0, R86, R7 ;  /* 0x0000000756007221 */ /* 0x002fe20000010000 */
[----:B0-----:R-:W-:-:S03]  /*5370*/  F2FP.SATFINITE.E4M3.F32.PACK_AB_MERGE_C R6, R5, R86, RZ ;  /* 0x000000560506723e */ /* 0x001fc600048070ff */
[----:B------:R-:W-:Y:S01]  /*5380*/  FADD.FTZ R0, R5, R0 ;  /* 0x0000000005007221 */ /* 0x000fe20000010000 */
        /* <DEDUP_REMOVED lines=13> */
.L_x_5192:
[----:B------:R-:W-:Y:S02]  /*5460*/  ULDC UR18, c[0x0][0x9e4] ;  /* 0x0002790000127ab9 */ /* 0x000fe40000000800 */
[----:B------:R-:W-:-:S11]  /*5470*/  UISETP.NE.AND UP0, UPT, UR18, 0x1, UPT ;  /* 0x000000011200788c */ /* 0x000fd6000bf05270 */
[----:B------:R-:W-:Y:S02]  /*5480*/  @UP0 ULDC.64 UR6, c[0x0][0x9e8] ;  /* 0x00027a0000060ab9 */ /* 0x000fe40000000a00 */
[----:B------:R-:W-:-:S04]  /*5490*/  UIMAD.WIDE.U32 UR10, UR15, UR6, URZ ;  /* 0x000000060f0a72a5 */ /* 0x000fc8000f8e003f */
[----:B------:R-:W-:-:S12]  /*54a0*/  @UP0 USHF.R.U32.HI UR15, URZ, UR7, UR11 ;  /* 0x000000073f0f0299 */ /* 0x000fd8000801160b */
.L_x_5193:
[----:B------:R-:W-:-:S04]  /*54b0*/  UIMAD UR15, UR15, UR18, UR18 ;  /* 0x000000120f0f72a4 */ /* 0x000fc8000f8e0212 */
[----:B------:R-:W-:-:S04]  /*54c0*/  UISETP.LT.AND UP0, UPT, UR14, UR15, UPT ;  /* 0x0000000f0e00728c */ /* 0x000fc8000bf01270 */
[----:B------:R-:W-:-:S12]  /*54d0*/  USEL UR14, UR14, UR15, UP0 ;  /* 0x0000000f0e0e7287 */ /* 0x000fd80008000000 */
.L_x_5191:
[----:B------:R-:W-:Y:S01]  /*54e0*/  USHF.R.S32.HI UR6, URZ, 0x1f, UR14 ;  /* 0x0000001f3f067899 */ /* 0x000fe2000801140e */
[----:B------:R-:W-:Y:S02]  /*54f0*/  CS2R R24, SRZ ;  /* 0x0000000000187805 */ /* 0x000fe4000001ff00 */
[----:B------:R-:W-:Y:S02]  /*5500*/  CS2R R26, SRZ ;  /* 0x00000000001a7805 */ /* 0x000fe4000001ff00 */
[----:B------:R-:W-:Y:S01]  /*5510*/  CS2R R28, SRZ ;  /* 0x00000000001c7805 */ /* 0x000fe2000001ff00 */
        /* <DEDUP_REMOVED lines=102> */
[----:B------:R-:W-:Y:S01]  /*5b80*/  UMOV UR33, UR49 ;  /* 0x0000003100217c82 */ /* 0x000fe20008000000 */
[----:B------:R-:W-:Y:S01]  /*5b90*/  ULDC UR29, c[0x0][0x9e4] ;  /* 0x00027900001d7ab9 */ /* 0x000fe20000000800 */
[----:B------:R-:W-:Y:S01]  /*5ba0*/  ULDC UR30, c[0x0][0x9dc] ;  /* 0x00027700001e7ab9 */ /* 0x000fe20000000800 */
[----:B------:R-:W-:-:S05]  /*5bb0*/  ULDC UR31, c[0x0][0x9e0] ;  /* 0x00027800001f7ab9 */ /* 0x000fca0000000800 */
.L_x_5213:
[----:B------:R-:W-:Y:S01]  /*5bc0*/  ISETP.NE.AND P2, PT, RZ, UR46, PT ;  /* 0x0000002eff007c0c */ /* 0x000fe2000bf45270 */
[----:B------:R-:W-:-:S04]  /*5bd0*/  UISETP.NE.AND UP0, UPT, UR33, 0x1, UPT ;  /* 0x000000012100788c */ /* 0x000fc8000bf05270 */
[----:B------:R-:W-:-:S04]  /*5be0*/  USEL UR50, URZ, 0x1, UP0 ;  /* 0x000000013f327887 */ /* 0x000fc80008000000 */
[----:B------:R-:W-:-:S04]  /*5bf0*/  ULOP3.LUT UR50, UR34, UR50, URZ, 0x3c, !UPT ;  /* 0x0000003222327292 */ /* 0x000fc8000f8e3c3f */
[----:B------:R-:W-:Y:S08]  /*5c00*/  @P2 BRA `(.L_x_5195) ;  /* 0x0000000000382947 */ /* 0x000ff00003800000 */
[----:B------:R-:W-:Y:S05]  /*5c10*/  @!P0 BRA `(.L_x_5196) ;  /* 0x0000000000048947 */ /* 0x000fea0003800000 */
[----:B------:R-:W-:Y:S01]  /*5c20*/  BPT.TRAP 0x1 ;  /* 0x000000040000795c */ /* 0x000fe20000300000 */
.L_x_5196:
        /* <DEDUP_REMOVED lines=9> */
.L_x_5197:
[----:B-1----:R-:W-:Y:S05]  /*5cc0*/  @P1 BRA `(.L_x_5195) ;  /* 0x0000000000081947 */ /* 0x002fea0003800000 */
[----:B------:R-:W1:Y:S02]  /*5cd0*/  SYNCS.PHASECHK.TRANS64.TRYWAIT P1, [UR6+0x2a830], R3 ;  /* 0x02a83003ff0075a7 */ /* 0x000e640008020146 */
[----:B-1----:R-:W-:Y:S05]  /*5ce0*/  @!P1 BRA `(.L_x_5198) ;  /* 0x0000015400109947 */ /* 0x002fea0003800000 */
.L_x_5195:
[----:B-1----:R-:W1:Y:S01]  /*5cf0*/  S2R R4, SR_TID.X ;  /* 0x0000000000047919 */ /* 0x002e620000002100 */
[----:B------:R-:W-:Y:S01]  /*5d00*/  UIADD3 UR49, UR33, 0x1, URZ ;  /* 0x0000000121317890 */ /* 0x000fe2000fffe03f */
[----:B------:R-:W-:Y:S01]  /*5d10*/  UMOV UR27, 0x80000020 ;  /* 0x80000020001b7882 */ /* 0x000fe20000000000 */
[----:B------:R-:W-:Y:S02]  /*5d20*/  UMOV UR7, 0x80000020 ;  /* 0x8000002000077882 */ /* 0x000fe40000000000 */
[----:B------:R-:W-:Y:S01]  /*5d30*/  UISETP.NE.AND UP0, UPT, UR49, 0x2, UPT ;  /* 0x000000023100788c */ /* 0x000fe2000bf05270 */
[----:B------:R-:W-:Y:S01]  /*5d40*/  UMOV UR11, 0x80000020 ;  /* 0x80000020000b7882 */ /* 0x000fe20000000000 */
[----:B------:R-:W-:Y:S02]  /*5d50*/  UMOV UR15, 0x80000020 ;  /* 0x80000020000f7882 */ /* 0x000fe40000000000 */
[----:B------:R-:W-:Y:S01]  /*5d60*/  USEL UR49, UR49, URZ, UP0 ;  /* 0x0000003f31317287 */ /* 0x000fe20008000000 */
[----:B------:R-:W-:Y:S01]  /*5d70*/  UMOV UR19, 0x80000020 ;  /* 0x8000002000137882 */ /* 0x000fe20000000000 */
[----:B------:R-:W-:-:S02]  /*5d80*/  UMOV UR23, 0x80000020 ;  /* 0x8000002000177882 */ /* 0x000fc40000000000 */
[----:B------:R-:W-:-:S04]  /*5d90*/  UIMAD UR26, UR49, 0x600, UR28 ;  /* 0x00000600311a78a4 */ /* 0x000fc8000f8e021c */
[----:B------:R-:W-:Y:S02]  /*5da0*/  UIADD3 UR6, UR26, 0x2, URZ ;  /* 0x000000021a067890 */ /* 0x000fe4000fffe03f */
[----:B------:R-:W-:Y:S02]  /*5db0*/  UIADD3 UR10, UR26, 0x200, URZ ;  /* 0x000002001a0a7890 */ /* 0x000fe4000fffe03f */
[----:B------:R-:W-:Y:S02]  /*5dc0*/  UIADD3 UR14, UR26, 0x202, URZ ;  /* 0x000002021a0e7890 */ /* 0x000fe4000fffe03f */
[----:B------:R-:W-:Y:S02]  /*5dd0*/  UIADD3 UR18, UR26, 0x400, URZ ;  /* 0x000004001a127890 */ /* 0x000fe4000fffe03f */
[----:B------:R-:W-:Y:S01]  /*5de0*/  UIADD3 UR22, UR26, 0x402, URZ ;  /* 0x000004021a167890 */ /* 0x000fe2000fffe03f */
[----:B-1----:R-:W-:-:S05]  /*5df0*/  SHF.R.U32.HI R4, RZ, 0x7, R4 ;  /* 0x00000007ff047819 */ /* 0x002fca0000011604 */
[----:B0-----:R-:W-:-:S05]  /*5e00*/  VIADD R3, R4, 0x8 ;  /* 0x0000000804037836 */ /* 0x001fca0000000000 */
[----:B------:R0:W-:Y:S06]  /*5e10*/  BAR.SYNC.DEFER_BLOCKING R3, 0x100 ;  /* 0x000400030000751d */ /* 0x0001ec0000010000 */
        /* <DEDUP_REMOVED lines=21> */
.L_x_5200:
[----:B------:R-:W-:Y:S01]  /*5f70*/  ULEA UR6, UR33, UR36, 0x3 ;  /* 0x0000002421067291 */ /* 0x000fe2000f8e183f */
[----:B------:R-:W-:-:S05]  /*5f80*/  IMAD.U32 R3, RZ, RZ, UR34 ;  /* 0x00000022ff037e24 */ /* 0x000fca000f8e00ff */
[----:B------:R-:W-:-:S04]  /*5f90*/  SHF.L.U32 R3, R3, 0x1f, RZ ;  /* 0x0000001f03037819 */ /* 0x000fc800000006ff */
[----:B------:R0:W1:Y:S01]  /*5fa0*/  SYNCS.PHASECHK.TRANS64.TRYWAIT P1, [UR6+0x2a850], R3 ;  /* 0x02a85003ff0075a7 */ /* 0x0000620008020146 */
[----:B------:R-:W-:Y:S05]  /*5fb0*/  @!P0 BRA `(.L_x_5201) ;  /* 0x0000000000048947 */ /* 0x000fea0003800000 */
[----:B------:R-:W-:Y:S01]  /*5fc0*/  BPT.TRAP 0x1 ;  /* 0x000000040000795c */ /* 0x000fe20000300000 */
.L_x_5201:
[----:B-1----:R-:W-:Y:S05]  /*5fd0*/  @P1 BRA `(.L_x_5199) ;  /* 0x0000000000081947 */ /* 0x002fea0003800000 */
[----:B------:R-:W1:Y:S02]  /*5fe0*/  SYNCS.PHASECHK.TRANS64.TRYWAIT P1, [UR6+0x2a850], R3 ;  /* 0x02a85003ff0075a7 */ /* 0x000e640008020146 */
[----:B-1----:R-:W-:Y:S05]  /*5ff0*/  @!P1 BRA `(.L_x_5202) ;  /* 0x0000015000649947 */ /* 0x002fea0003800000 */
.L_x_5199:
[----:B------:R-:W-:Y:S01]  /*6000*/  UIADD3 UR6, UR36, 0x400, URZ ;  /* 0x0000040024067890 */ /* 0x000fe2000fffe03f */
[----:B------:R-:W-:Y:S01]  /*6010*/  WARPGROUP.ARRIVE ;  /* 0x00000000000079c5 */ /* 0x000fe20000000000 */
[----:B------:R-:W-:-:S05]  /*6020*/  UMOV UR7, 0x40000040 ;  /* 0x4000004000077882 */ /* 0x000fca0000000000 */
[----:B-1----:R-:W1:Y:S01]  /*6030*/  S2R R4, SR_TID.X ;  /* 0x0000000000047919 */ /* 0x002e620000002100 */
        /* <DEDUP_REMOVED lines=8> */
[----:B-1----:R-:W-:-:S04]  /*60c0*/  SHF.R.U32.HI R4, RZ, 0x7, R4 ;  /* 0x00000007ff047819 */ /* 0x002fc80000011604 */
[----:B0-----:R-:W-:Y:S01]  /*60d0*/  IADD3 R3, -R4, 0xb, RZ ;  /* 0x0000000b04037810 */ /* 0x001fe20007ffe1ff */
[----:B------:R-:W-:Y:S02]  /*60e0*/  WARPGROUP.DEPBAR.LE gsb0, 0x0 ;  /* 0x00008000000079c5 */ /* 0x000fe40000010000 */
[----:B------:R-:W-:-:S10]  /*60f0*/  WARPGROUP.ARRIVE ;  /* 0x00000000000079c5 */ /* 0x000fd40000000000 */
        /* <DEDUP_REMOVED lines=15> */
.L_x_5203:
[----:B------:R-:W-:Y:S01]  /*61f0*/  UISETP.NE.AND UP1, UPT, UR55, URZ, UPT ;  /* 0x0000003f3700728c */ /* 0x000fe2000bf25270 */
[----:B------:R-:W-:Y:S01]  /*6200*/  VIADD R9, R17, UR42 ;  /* 0x0000002a11097c36 */ /* 0x000fe20008000000 */
[----:B------:R-:W-:Y:S01]  /*6210*/  UISETP.NE.AND UP0, UPT, UR54, URZ, UPT ;  /* 0x0000003f3600728c */ /* 0x000fe2000bf05270 */
[----:B------:R-:W-:-:S03]  /*6220*/  IMAD.U32 R5, RZ, RZ, UR48 ;  /* 0x00000030ff057e24 */ /* 0x000fc6000f8e00ff */
[----:B------:R-:W-:Y:S02]  /*6230*/  PLOP3.LUT P1, PT, PT, PT, UP1, 0x80, 0x0 ;  /* 0x000000000000781c */ /* 0x000fe40003f2f018 */
[----:B------:R-:W-:-:S03]  /*6240*/  PLOP3.LUT P2, PT, PT, PT, UP1, 0x80, 0x0 ;  /* 0x000000000000781c */ /* 0x000fc60003f4f018 */
[----:B------:R-:W-:-:S08]  /*6250*/  @UP1 ULDC UR6, c[0x0][0x44c] ;  /* 0x0001130000061ab9 */ /* 0x000fd00000000800 */
[----:B0-----:R-:W-:Y:S01]  /*6260*/  @P1 IMAD.HI.U32 R3, R9, UR6, RZ ;  /* 0x0000000609031c27 */ /* 0x001fe2000f8e00ff */
[----:B------:R-:W-:Y:S01]  /*6270*/  @UP1 ULDC UR6, c[0x0][0x450] ;  /* 0x0001140000061ab9 */ /* 0x000fe20000000800 */
[----:B------:R-:W-:-:S03]  /*6280*/  PLOP3.LUT P1, PT, PT, PT, UP0, 0x40, 0x0 ;  /* 0x000000000000781c */ /* 0x000fc60003f2e808 */
[----:B------:R-:W-:Y:S01]  /*6290*/  @P2 SHF.R.U32.HI R9, RZ, UR6, R3 ;  /* 0x00000006ff092c19 */ /* 0x000fe20008011603 */
[----:B------:R-:W-:Y:S01]  /*62a0*/  ULEA UR6, UR49, UR36, 0x3 ;  /* 0x0000002431067291 */ /* 0x000fe2000f8e183f */
[----:B------:R-:W-:-:S03]  /*62b0*/  IMAD.SHL.U32 R3, R8, 0x80, RZ ;  /* 0x0000008008037824 */ /* 0x000fc600078e00ff */
[----:B------:R-:W-:Y:S01]  /*62c0*/  UIADD3 UR6, UR6, 0x2a840, URZ ;  /* 0x0002a84006067890 */ /* 0x000fe2000fffe03f */
[----:B------:R-:W0:Y:S01]  /*62d0*/  SHFL.IDX PT, R14, R9, RZ, 0x1c1f ;  /* 0x001c1fff090e7589 */ /* 0x000e2200000e0000 */
[----:B------:R-:W-:Y:S02]  /*62e0*/  IADD3 R4, -R16, 0x1, -R3 ;  /* 0x0000000110047810 */ /* 0x000fe40007ffe903 */
[----:B------:R-:W-:Y:S02]  /*62f0*/  UPRMT UR6, UR37, 0x654, UR6 ;  /* 0x0000065425067896 */ /* 0x000fe40008000006 */
[----:B------:R-:W-:-:S05]  /*6300*/  IADD3 R4, -R5, UR41, R4 ;  /* 0x0000002905047c10 */ /* 0x000fca000fffe104 */
[----:B------:R-:W-:Y:S02]  /*6310*/  VIADD R10, R4, UR31 ;  /* 0x0000001f040a7c36 */ /* 0x000fe40008000000 */
[----:B------:R-:W-:Y:S01]  /*6320*/  SYNCS.ARRIVE.TRANS64.RED.A1T0 RZ, [UR6], RZ ;  /* 0x000000ffffff79a7 */ /* 0x000fe20008100406 */
[----:B------:R-:W-:-:S06]  /*6330*/  ULOP3.LUT UR6, URZ, UR30, URZ, 0x33, !UPT ;  /* 0x0000001e3f067292 */ /* 0x000fcc000f8e333f */
[----:B------:R-:W-:Y:S02]  /*6340*/  VIADD R11, R4, UR6 ;  /* 0x00000006040b7c36 */ /* 0x000fe40008000000 */
[--C-:B0-----:R-:W-:Y:S02]  /*6350*/  IMAD.IADD R12, R10, 0x1, R14.reuse ;  /* 0x000000010a0c7824 */ /* 0x101fe400078e020e */
        /* <DEDUP_REMOVED lines=15> */
.L_x_5206:
[----:B------:R-:W-:-:S05]  /*6450*/  IMAD.U32 R15, RZ, RZ, UR29 ;  /* 0x0000001dff0f7e24 */ /* 0x000fca000f8e00ff */
[----:B------:R-:W-:-:S13]  /*6460*/  ISETP.NE.AND P1, PT, R15, 0x1, PT ;  /* 0x000000010f00780c */ /* 0x000fda0003f25270 */
[----:B------:R-:W0:Y:S02]  /*6470*/  @P1 LDC.64 R4, c[0x0][0x9e8] ;  /* 0x00027a00ff041b82 */ /* 0x000e240000000a00 */
[----:B0-----:R-:W-:-:S05]  /*6480*/  @P1 IMAD.HI.U32 R4, R14, R4, RZ ;  /* 0x000000040e041227 */ /* 0x001fca00078e00ff */
[----:B------:R-:W-:-:S07]  /*6490*/  @P1 SHF.R.U32.HI R14, RZ, R5, R4 ;  /* 0x00000005ff0e1219 */ /* 0x000fce0000011604 */
.L_x_5207:
[----:B------:R-:W-:Y:S05]  /*64a0*/  BSYNC B0 ;  /* 0x0000000000007941 */ /* 0x000fea0003800000 */
.L_x_5205:
[----:B------:R-:W-:-:S04]  /*64b0*/  IMAD R14, R14, R15, -R3 ;  /* 0x0000000f0e0e7224 */ /* 0x000fc800078e0a03 */
[----:B------:R-:W-:-:S05]  /*64c0*/  IMAD.IADD R14, R14, 0x1, -R16 ;  /* 0x000000010e0e7824 */ /* 0x000fca00078e0a10 */
[----:B------:R-:W-:Y:S02]  /*64d0*/  VIMNMX R13, R13, R14, !PT ;  /* 0x0000000e0d0d7248 */ /* 0x000fe40007fe0100 */
[----:B------:R-:W-:-:S07]  /*64e0*/  VIADDMNMX R12, R14, R15, R12, PT ;  /* 0x0000000f0e0c7246 */ /* 0x000fce000380010c */
.L_x_5204:
[----:B------:R-:W-:Y:S01]  /*64f0*/  ISETP.GT.AND P1, PT, R8, -0x1, PT ;  /* 0xffffffff0800780c */ /* 0x000fe20003f24270 */
[----:B------:R-:W0:Y:S01]  /*6500*/  SHFL.IDX PT, R9, R9, 0x1, 0x1c1f ;  /* 0x003c1f0009097f89 */ /* 0x000e2200000e0000 */
[----:B------:R-:W-:Y:S02]  /*6510*/  UISETP.NE.AND UP0, UPT, UR54, URZ, UPT ;  /* 0x0000003f3600728c */ /* 0x000fe4000bf05270 */
[C---:B------:R-:W-:Y:S02]  /*6520*/  ISETP.GT.AND P3, PT, R13.reuse, 0x8, P1 ;  /* 0x000000080d00780c */ /* 0x040fe40000f64270 */
[C---:B------:R-:W-:Y:S02]  /*6530*/  ISETP.GT.AND P6, PT, R13.reuse, RZ, P1 ;  /* 0x000000ff0d00720c */ /* 0x040fe40000fc4270 */
        /* <DEDUP_REMOVED lines=8> */
[----:B------:R-:W-:Y:S01]  /*65c0*/  FSEL R121, R121, -INF , !P2 ;  /* 0xff80000079797808 */ /* 0x000fe20005000000 */
[--C-:B0-----:R-:W-:Y:S01]  /*65d0*/  IMAD.IADD R10, R10, 0x1, R9.reuse ;  /* 0x000000010a0a7824 */ /* 0x101fe200078e0209 */
[----:B------:R-:W-:Y:S01]  /*65e0*/  ISETP.GT.AND P5, PT, R13, 0x9, P1 ;  /* 0x000000090d00780c */ /* 0x000fe20000fa4270 */
[----:B------:R-:W-:Y:S01]  /*65f0*/  IMAD.IADD R11, R11, 0x1, R9 ;  /* 0x000000010b0b7824 */ /* 0x000fe200078e0209 */
        /* <DEDUP_REMOVED lines=17> */
[C---:B------:R-:W-:Y:S02]  /*6710*/  ISETP.GT.AND P2, PT, R13.reuse, 0x29, P1 ;  /* 0x000000290d00780c */ /* 0x040fe40000f44270 */
        /* <DEDUP_REMOVED lines=81> */
.L_x_5210:
[----:B------:R-:W-:-:S05]  /*6c30*/  IMAD.U32 R12, RZ, RZ, UR29 ;  /* 0x0000001dff0c7e24 */ /* 0x000fca000f8e00ff */
[----:B------:R-:W-:-:S13]  /*6c40*/  ISETP.NE.AND P2, PT, R12, 0x1, PT ;  /* 0x000000010c00780c */ /* 0x000fda0003f45270 */
[----:B------:R-:W0:Y:S02]  /*6c50*/  @P2 LDC.64 R4, c[0x0][0x9e8] ;  /* 0x00027a00ff042b82 */ /* 0x000e240000000a00 */
[----:B0-----:R-:W-:-:S05]  /*6c60*/  @P2 IMAD.HI.U32 R4, R9, R4, RZ ;  /* 0x0000000409042227 */ /* 0x001fca00078e00ff */
[----:B------:R-:W-:-:S07]  /*6c70*/  @P2 SHF.R.U32.HI R9, RZ, R5, R4 ;  /* 0x00000005ff092219 */ /* 0x000fce0000011604 */
.L_x_5211:
[----:B------:R-:W-:Y:S05]  /*6c80*/  BSYNC B0 ;  /* 0x0000000000007941 */ /* 0x000fea0003800000 */
.L_x_5209:
[----:B------:R-:W-:-:S04]  /*6c90*/  IMAD R3, R9, R12, -R3 ;  /* 0x0000000c09037224 */ /* 0x000fc800078e0a03 */
[----:B------:R-:W-:-:S05]  /*6ca0*/  IMAD.IADD R3, R3, 0x1, -R16 ;  /* 0x0000000103037824 */ /* 0x000fca00078e0a10 */
[----:B------:R-:W-:Y:S02]  /*6cb0*/  VIADDMNMX R10, R3, R12, R10, PT ;  /* 0x0000000c030a7246 */ /* 0x000fe4000380010a */
[----:B------:R-:W-:-:S07]  /*6cc0*/  VIMNMX R11, R11, R3, !PT ;  /* 0x000000030b0b7248 */ /* 0x000fce0007fe0100 */
.L_x_5208:
        /* <DEDUP_REMOVED lines=47> */
[----:B------:R-:W-:-:S02]  /*6fc0*/  FMNMX.FTZ R12, R5, R6, !PT ;  /* 0x00000006050c7209 */ /* 0x000fc40007810000 */
[----:B------:R-:W-:Y:S02]  /*6fd0*/  FMNMX.FTZ R4, R168, R3, !PT ;  /* 0x00000003a8047209 */ /* 0x000fe40007810000 */
[----:B------:R-:W-:Y:S02]  /*6fe0*/  ISETP.GT.AND P5, PT, R11, 0x10, P1 ;  /* 0x000000100b00780c */ /* 0x000fe40000fa4270 */
[----:B------:R-:W-:Y:S02]  /*6ff0*/  FMNMX.FTZ R3, R169, R4, !PT ;  /* 0x00000004a9037209 */ /* 0x000fe40007810000 */
[----:B------:R-:W-:Y:S02]  /*7000*/  FSEL R126, R126, -INF , !P2 ;  /* 0xff8000007e7e7808 */ /* 0x000fe40005000000 */
[----:B------:R-:W-:Y:S02]  /*7010*/  FMNMX.FTZ R4, R172, R3, !PT ;  /* 0x00000003ac047209 */ /* 0x000fe40007810000 */
[----:B------:R-:W-:-:S02]  /*7020*/  ISETP.GT.AND P4, PT, R11, 0x11, P1 ;  /* 0x000000110b00780c */ /* 0x000fc40000f84270 */
[----:B------:R-:W-:Y:S02]  /*7030*/  FMNMX.FTZ R3, R173, R4, !PT ;  /* 0x00000004ad037209 */ /* 0x000fe40007810000 */
[----:B------:R-:W-:Y:S02]  /*7040*/  ISETP.LT.OR P5, PT, R10, 0x11, P5 ;  /* 0x000000110a00780c */ /* 0x000fe40002fa1670 */
[----:B------:R-:W-:Y:S02]  /*7050*/  FMNMX.FTZ R4, R176, R3, !PT ;  /* 0x00000003b0047209 */ /* 0x000fe40007810000 */
[----:B------:R-:W-:Y:S02]  /*7060*/  ISETP.GT.AND P6, PT, R11, 0x18, P1 ;  /* 0x000000180b00780c */ /* 0x000fe40000fc4270 */
[----:B------:R-:W-:Y:S02]  /*7070*/  FMNMX.FTZ R3, R177, R4, !PT ;  /* 0x00000004b1037209 */ /* 0x000fe40007810000 */
[----:B------:R-:W-:-:S02]  /*7080*/  ISETP.LT.OR P4, PT, R10, 0x12, P4 ;  /* 0x000000120a00780c */ /* 0x000fc40002781670 */
[----:B------:R-:W-:Y:S02]  /*7090*/  FMNMX.FTZ R4, R180, R3, !PT ;  /* 0x00000003b4047209 */ /* 0x000fe40007810000 */
[----:B------:R-:W-:Y:S02]  /*70a0*/  FMNMX.FTZ R3, R123, R12, !PT ;  /* 0x0000000c7b037209 */ /* 0x000fe40007810000 */
[----:B------:R-:W-:Y:S02]  /*70b0*/  FSEL R130, R130, -INF , !P5 ;  /* 0xff80000082827808 */ /* 0x000fe40006800000 */
[----:B------:R-:W-:Y:S02]  /*70c0*/  FMNMX.FTZ R12, R126, R3, !PT ;  /* 0x000000037e0c7209 */ /* 0x000fe40007810000 */
[----:B------:R-:W-:Y:S02]  /*70d0*/  ISETP.GT.AND P2, PT, R11, 0x19, P1 ;  /* 0x000000190b00780c */ /* 0x000fe40000f44270 */
[----:B------:R-:W-:-:S02]  /*70e0*/  FMNMX.FTZ R3, R127, R12, !PT ;  /* 0x0000000c7f037209 */ /* 0x000fc40007810000 */
[----:B------:R-:W-:Y:S02]  /*70f0*/  ISETP.LT.OR P6, PT, R10, 0x19, P6 ;  /* 0x000000190a00780c */ /* 0x000fe400037c1670 */
[----:B------:R-:W-:Y:S02]  /*7100*/  FSEL R131, R131, -INF , !P4 ;  /* 0xff80000083837808 */ /* 0x000fe40006000000 */
[----:B------:R-:W-:Y:S02]  /*7110*/  FMNMX.FTZ R12, R130, R3, !PT ;  /* 0x00000003820c7209 */ /* 0x000fe40007810000 */
[----:B------:R-:W-:Y:S02]  /*7120*/  ISETP.LT.OR P2, PT, R10, 0x1a, P2 ;  /* 0x0000001a0a00780c */ /* 0x000fe40001741670 */
[----:B------:R-:W-:Y:S02]  /*7130*/  FSEL R134, R134, -INF , !P6 ;  /* 0xff80000086867808 */ /* 0x000fe40007000000 */
[----:B------:R-:W-:-:S02]  /*7140*/  FMNMX.FTZ R3, R131, R12, !PT ;  /* 0x0000000c83037209 */ /* 0x000fc40007810000 */
[----:B------:R-:W-:Y:S02]  /*7150*/  ISETP.GT.AND P5, PT, R11, 0x21, P1 ;  /* 0x000000210b00780c */ /* 0x000fe40000fa4270 */
[----:B------:R-:W-:Y:S02]  /*7160*/  FSEL R135, R135, -INF , !P2 ;  /* 0xff80000087877808 */ /* 0x000fe40005000000 */
[----:B------:R-:W-:Y:S02]  /*7170*/  FMNMX.FTZ R12, R134, R3, !PT ;  /* 0x00000003860c7209 */ /* 0x000fe40007810000 */
[----:B------:R-:W-:Y:S02]  /*7180*/  ISETP.GT.AND P4, PT, R11, 0x28, P1 ;  /* 0x000000280b00780c */ /* 0x000fe40000f84270 */
[----:B------:R-:W-:Y:S02]  /*7190*/  ISETP.LT.OR P5, PT, R10, 0x22, P5 ;  /* 0x000000220a00780c */ /* 0x000fe40002fa1670 */
[----:B------:R-:W-:-:S02]  /*71a0*/  FMNMX.FTZ R3, R135, R12, !PT ;  /* 0x0000000c87037209 */ /* 0x000fc40007810000 */
[----:B------:R-:W-:Y:S02]  /*71b0*/  ISETP.GT.AND P6, PT, R11, 0x29, P1 ;  /* 0x000000290b00780c */ /* 0x000fe40000fc4270 */
[----:B------:R-:W-:Y:S02]  /*71c0*/  ISETP.LT.OR P4, PT, R10, 0x29, P4 ;  /* 0x000000290a00780c */ /* 0x000fe40002781670 */
[----:B------:R-:W-:Y:S02]  /*71d0*/  FSEL R139, R139, -INF , !P5 ;  /* 0xff8000008b8b7808 */ /* 0x000fe40006800000 */
[----:B------:R-:W-:Y:S02]  /*71e0*/  FMNMX.FTZ R12, R138, R3, !PT ;  /* 0x000000038a0c7209 */ /* 0x000fe40007810000 */
[----:B------:R-:W-:Y:S02]  /*71f0*/  ISETP.GT.AND P2, PT, R11, 0x30, P1 ;  /* 0x000000300b00780c */ /* 0x000fe40000f44270 */
[----:B------:R-:W-:-:S02]  /*7200*/  ISETP.LT.OR P6, PT, R10, 0x2a, P6 ;  /* 0x0000002a0a00780c */ /* 0x000fc400037c1670 */
[----:B------:R-:W-:Y:S02]  /*7210*/  FSEL R142, R142, -INF , !P4 ;  /* 0xff8000008e8e7808 */ /* 0x000fe40006000000 */
[----:B------:R-:W-:Y:S02]  /*7220*/  FMNMX.FTZ R3, R139, R12, !PT ;  /* 0x0000000c8b037209 */ /* 0x000fe40007810000 */
[----:B------:R-:W-:Y:S02]  /*7230*/  ISETP.LT.OR P2, PT, R10, 0x31, P2 ;  /* 0x000000310a00780c */ /* 0x000fe40001741670 */
[----:B------:R-:W-:Y:S02]  /*7240*/  FSEL R143, R143, -INF , !P6 ;  /* 0xff8000008f8f7808 */ /* 0x000fe40007000000 */
[----:B------:R-:W-:Y:S02]  /*7250*/  FMNMX.FTZ R12, R142, R3, !PT ;  /* 0x000000038e0c7209 */ /* 0x000fe40007810000 */
[----:B------:R-:W-:-:S02]  /*7260*/  ISETP.GT.AND P5, PT, R11, 0x38, P1 ;  /* 0x000000380b00780c */ /* 0x000fc40000fa4270 */
[----:B------:R-:W-:Y:S02]  /*7270*/  FSEL R146, R146, -INF , !P2 ;  /* 0xff80000092927808 */ /* 0x000fe40005000000 */
[----:B------:R-:W-:Y:S02]  /*7280*/  FMNMX.FTZ R3, R143, R12, !PT ;  /* 0x0000000c8f037209 */ /* 0x000fe40007810000 */
[----:B------:R-:W-:Y:S02]  /*7290*/  ISETP.GT.AND P4, PT, R11, 0x39, P1 ;  /* 0x000000390b00780c */ /* 0x000fe40000f84270 */
[----:B------:R-:W-:Y:S02]  /*72a0*/  ISETP.LT.OR P5, PT, R10, 0x39, P5 ;  /* 0x000000390a00780c */ /* 0x000fe40002fa1670 */
[----:B------:R-:W-:Y:S02]  /*72b0*/  FMNMX.FTZ R12, R146, R3, !PT ;  /* 0x00000003920c7209 */ /* 0x000fe40007810000 */
[----:B------:R-:W-:-:S02]  /*72c0*/  ISETP.LT.OR P4, PT, R10, 0x3a, P4 ;  /* 0x0000003a0a00780c */ /* 0x000fc40002781670 */
[----:B------:R-:W-:Y:S02]  /*72d0*/  FMNMX.FTZ R9, R181, R4, !PT ;  /* 0x00000004b5097209 */ /* 0x000fe40007810000 */
[----:B------:R-:W-:Y:S02]  /*72e0*/  ISETP.GT.AND P6, PT, R11, 0x40, P1 ;  /* 0x000000400b00780c */ /* 0x000fe40000fc4270 */
[----:B------:R-:W-:Y:S01]  /*72f0*/  FSEL R150, R150, -INF , !P5 ;  /* 0xff80000096967808 */ /* 0x000fe20006800000 */
[----:B------:R-:W0:Y:S01]  /*7300*/  SHFL.BFLY PT, R4, R9, 0x2, 0x1f ;  /* 0x0c401f0009047f89 */ /* 0x000e2200000e0000 */
[----:B------:R-:W-:Y:S02]  /*7310*/  FMNMX.FTZ R3, R147, R12, !PT ;  /* 0x0000000c93037209 */ /* 0x000fe40007810000 */
[----:B------:R-:W-:Y:S02]  /*7320*/  FSEL R151, R151, -INF , !P4 ;  /* 0xff80000097977808 */ /* 0x000fe40006000000 */
[----:B------:R-:W-:-:S02]  /*7330*/  ISETP.GT.AND P2, PT, R11, 0x41, P1 ;  /* 0x000000410b00780c */ /* 0x000fc40000f44270 */
[C---:B------:R-:W-:Y:S02]  /*7340*/  ISETP.GT.AND P5, PT, R11.reuse, 0x49, P1 ;  /* 0x000000490b00780c */ /* 0x040fe40000fa4270 */
[----:B------:R-:W-:Y:S02]  /*7350*/  ISETP.LT.OR P6, PT, R10, 0x41, P6 ;  /* 0x000000410a00780c */ /* 0x000fe400037c1670 */
[----:B------:R-:W-:Y:S02]  /*7360*/  ISETP.GT.AND P4, PT, R11, 0x50, P1 ;  /* 0x000000500b00780c */ /* 0x000fe40000f84270 */
[----:B------:R-:W-:Y:S02]  /*7370*/  FMNMX.FTZ R12, R150, R3, !PT ;  /* 0x00000003960c7209 */ /* 0x000fe40007810000 */
[----:B------:R-:W-:Y:S02]  /*7380*/  ISETP.LT.OR P2, PT, R10, 0x42, P2 ;  /* 0x000000420a00780c */ /* 0x000fe40001741670 */
[----:B------:R-:W-:-:S02]  /*7390*/  FSEL R154, R154, -INF , !P6 ;  /* 0xff8000009a9a7808 */ /* 0x000fc40007000000 */
[C---:B------:R-:W-:Y:S02]  /*73a0*/  ISETP.LT.OR P5, PT, R10.reuse, 0x4a, P5 ;  /* 0x0000004a0a00780c */ /* 0x040fe40002fa1670 */
[----:B------:R-:W-:Y:S02]  /*73b0*/  ISETP.LT.OR P4, PT, R10, 0x51, P4 ;  /* 0x000000510a00780c */ /* 0x000fe40002781670 */
[----:B------:R-:W-:Y:S02]  /*73c0*/  FMNMX.FTZ R3, R151, R12, !PT ;  /* 0x0000000c97037209 */ /* 0x000fe40007810000 */
[----:B------:R-:W-:Y:S02]  /*73d0*/  FSEL R155, R155, -INF , !P2 ;  /* 0xff8000009b9b7808 */ /* 0x000fe40005000000 */
[----:B------:R-:W-:Y:S02]  /*73e0*/  FSEL R159, R159, -INF , !P5 ;  /* 0xff8000009f9f7808 */ /* 0x000fe40006800000 */
[----:B------:R-:W-:-:S02]  /*73f0*/  FSEL R162, R162, -INF , !P4 ;  /* 0xff800000a2a27808 */ /* 0x000fc40006000000 */
[----:B------:R-:W-:Y:S02]  /*7400*/  FMNMX.FTZ R12, R154, R3, !PT ;  /* 0x000000039a0c7209 */ /* 0x000fe40007810000 */
[C---:B------:R-:W-:Y:S02]  /*7410*/  ISETP.GT.AND P6, PT, R11.reuse, 0x51, P1 ;  /* 0x000000510b00780c */ /* 0x040fe40000fc4270 */
[C---:B------:R-:W-:Y:S02]  /*7420*/  ISETP.GT.AND P2, PT, R11.reuse, 0x58, P1 ;  /* 0x000000580b00780c */ /* 0x040fe40000f44270 */
[C---:B------:R-:W-:Y:S02]  /*7430*/  ISETP.GT.AND P5, PT, R11.reuse, 0x60, P1 ;  /* 0x000000600b00780c */ /* 0x040fe40000fa4270 */
[----:B------:R-:W-:Y:S02]  /*7440*/  ISETP.GT.AND P4, PT, R11, 0x61, P1 ;  /* 0x000000610b00780c */ /* 0x000fe40000f84270 */
[----:B------:R-:W-:-:S02]  /*7450*/  FMNMX.FTZ R3, R155, R12, !PT ;  /* 0x0000000c9b037209 */ /* 0x000fc40007810000 */
[C---:B------:R-:W-:Y:S02]  /*7460*/  ISETP.LT.OR P6, PT, R10.reuse, 0x52, P6 ;  /* 0x000000520a00780c */ /* 0x040fe400037c1670 */
[C---:B------:R-:W-:Y:S02]  /*7470*/  ISETP.LT.OR P2, PT, R10.reuse, 0x59, P2 ;  /* 0x000000590a00780c */ /* 0x040fe40001741670 */
[C---:B------:R-:W-:Y:S02]  /*7480*/  ISETP.LT.OR P5, PT, R10.reuse, 0x61, P5 ;  /* 0x000000610a00780c */ /* 0x040fe40002fa1670 */
[----:B------:R-:W-:Y:S02]  /*7490*/  ISETP.LT.OR P4, PT, R10, 0x62, P4 ;  /* 0x000000620a00780c */ /* 0x000fe40002781670 */
[----:B------:R-:W-:Y:S02]  /*74a0*/  FMNMX.FTZ R12, R158, R3, !PT ;  /* 0x000000039e0c7209 */ /* 0x000fe40007810000 */
        /* <DEDUP_REMOVED lines=11> */
[C---:B------:R-:W-:Y:S02]  /*7560*/  ISETP.LT.OR P6, PT, R10.reuse, 0x69, P6 ;  /* 0x000000690a00780c */ /* 0x040fe400037c1670 */
[----:B------:R-:W-:-:S02]  /*7570*/  ISETP.LT.OR P2, PT, R10, 0x6a, P2 ;  /* 0x0000006a0a00780c */ /* 0x000fc40001741670 */
[C---:B------:R-:W-:Y:S02]  /*7580*/  ISETP.LT.OR P5, PT, R10.reuse, 0x71, P5 ;  /* 0x000000710a00780c */ /* 0x040fe40002fa1670 */
[C---:B------:R-:W-:Y:S02]  /*7590*/  ISETP.LT.OR P4, PT, R10.reuse, 0x72, P4 ;  /* 0x000000720a00780c */ /* 0x040fe40002781670 */
[C---:B------:R-:W-:Y:S02]  /*75a0*/  ISETP.LT.OR P3, PT, R10.reuse, 0x79, P3 ;  /* 0x000000790a00780c */ /* 0x040fe40001f61670 */
[----:B------:R-:W-:Y:S02]  /*75b0*/  ISETP.LT.OR P1, PT, R10, 0x7a, P1 ;  /* 0x0000007a0a00780c */ /* 0x000fe40000f21670 */
[----:B0-----:R-:W-:Y:S02]  /*75c0*/  FMNMX.FTZ R4, R9, R4, !PT ;  /* 0x0000000409047209 */ /* 0x001fe40007810000 */
[----:B------:R-:W-:-:S02]  /*75d0*/  FMNMX.FTZ R10, R162, R3, !PT ;  /* 0x00000003a20a7209 */ /* 0x000fc40007810000 */
[----:B------:R-:W-:Y:S01]  /*75e0*/  FSEL R174, R174, -INF , !P6 ;  /* 0xff800000aeae7808 */ /* 0x000fe20007000000 */
[----:B------:R-:W0:Y:S01]  /*75f0*/  SHFL.BFLY PT, R3, R4, 0x1, 0x1f ;  /* 0x0c201f0004037f89 */ /* 0x000e2200000e0000 */
[----:B------:R-:W-:Y:S02]  /*7600*/  FMNMX.FTZ R9, R163, R10, !PT ;  /* 0x0000000aa3097209 */ /* 0x000fe40007810000 */
[----:B------:R-:W-:Y:S02]  /*7610*/  FSEL R175, R175, -INF , !P2 ;  /* 0xff800000afaf7808 */ /* 0x000fe40005000000 */
[----:B------:R-:W-:Y:S02]  /*7620*/  FMNMX.FTZ R10, R166, R9, !PT ;  /* 0x00000009a60a7209 */ /* 0x000fe40007810000 */
[----:B------:R-:W-:Y:S02]  /*7630*/  FSEL R178, R178, -INF , !P5 ;  /* 0xff800000b2b27808 */ /* 0x000fe40006800000 */
[----:B------:R-:W-:-:S02]  /*7640*/  FMNMX.FTZ R9, R167, R10, !PT ;  /* 0x0000000aa7097209 */ /* 0x000fc40007810000 */
[----:B------:R-:W-:Y:S02]  /*7650*/  FSEL R179, R179, -INF , !P4 ;  /* 0xff800000b3b37808 */ /* 0x000fe40006000000 */
[----:B------:R-:W-:Y:S02]  /*7660*/  FMNMX.FTZ R10, R170, R9, !PT ;  /* 0x00000009aa0a7209 */ /* 0x000fe40007810000 */
[----:B------:R-:W-:Y:S02]  /*7670*/  FSEL R182, R182, -INF , !P3 ;  /* 0xff800000b6b67808 */ /* 0x000fe40005800000 */
[----:B------:R-:W-:Y:S02]  /*7680*/  FMNMX.FTZ R9, R171, R10, !PT ;  /* 0x0000000aab097209 */ /* 0x000fe40007810000 */
[----:B------:R-:W-:Y:S02]  /*7690*/  FSEL R183, R183, -INF , !P1 ;  /* 0xff800000b7b77808 */ /* 0x000fe40004800000 */
[----:B------:R-:W-:-:S02]  /*76a0*/  FMNMX.FTZ R10, R174, R9, !PT ;  /* 0x00000009ae0a7209 */ /* 0x000fc40007810000 */
[----:B0-----:R-:W-:Y:S02]  /*76b0*/  FMNMX.FTZ R3, R4, R3, !PT ;  /* 0x0000000304037209 */ /* 0x001fe40007810000 */
[----:B------:R-:W-:Y:S01]  /*76c0*/  FMNMX.FTZ R9, R175, R10, !PT ;  /* 0x0000000aaf097209 */ /* 0x000fe20007810000 */
[----:B------:R-:W-:Y:S01]  /*76d0*/  IMAD.U32 R10, RZ, RZ, UR40 ;  /* 0x00000028ff0a7e24 */ /* 0x000fe2000f8e00ff */
[C---:B------:R-:W-:Y:S02]  /*76e0*/  FSETP.NEU.FTZ.AND P2, PT, R3.reuse, -INF , PT ;  /* 0xff8000000300780b */ /* 0x040fe40003f5d000 */
[----:B------:R-:W-:Y:S01]  /*76f0*/  FMNMX.FTZ R4, R178, R9, !PT ;  /* 0x00000009b2047209 */ /* 0x000fe20007810000 */
[----:B------:R-:W-:-:S03]  /*7700*/  FFMA.FTZ R10, R3, R10, -8 ;  /* 0xc1000000030a7423 */ /* 0x000fc6000001000a */
[----:B------:R-:W-:Y:S02]  /*7710*/  FMNMX.FTZ R9, R179, R4, !PT ;  /* 0x00000004b3097209 */ /* 0x000fe40007810000 */
[----:B------:R-:W-:Y:S02]  /*7720*/  FSEL R4, R10, RZ, P2 ;  /* 0x000000ff0a047208 */ /* 0x000fe40001000000 */
[----:B------:R-:W-:-:S03]  /*7730*/  FMNMX.FTZ R10, R182, R9, !PT ;  /* 0x00000009b60a7209 */ /* 0x000fc60007810000 */
[--C-:B------:R-:W-:Y:S01]  /*7740*/  FFMA.FTZ R120, R120, UR40, -R4.reuse ;  /* 0x0000002878787c23 */ /* 0x100fe20008010804 */
[----:B------:R-:W-:Y:S01]  /*7750*/  FMNMX.FTZ R10, R183, R10, !PT ;  /* 0x0000000ab70a7209 */ /* 0x000fe20007810000 */
[--C-:B------:R-:W-:Y:S01]  /*7760*/  FFMA.FTZ R121, R121, UR40, -R4.reuse ;  /* 0x0000002879797c23 */ /* 0x100fe20008010804 */
[----:B------:R-:W-:-:S01]  /*7770*/  FFMA.FTZ R124, R124, UR40, -R4 ;  /* 0x000000287c7c7c23 */ /* 0x000fc20008010804 */
[--C-:B------:R-:W-:Y:S01]  /*7780*/  FFMA.FTZ R125, R125, UR40, -R4.reuse ;  /* 0x000000287d7d7c23 */ /* 0x100fe20008010804 */
[----:B------:R-:W-:-:S01]  /*7790*/  FFMA.FTZ R128, R128, UR40, -R4 ;  /* 0x0000002880807c23 */ /* 0x000fc20008010804 */
[----:B------:R-:W0:Y:S01]  /*77a0*/  SHFL.BFLY PT, R11, R10, 0x2, 0x1f ;  /* 0x0c401f000a0b7f89 */ /* 0x000e2200000e0000 */
        /* <DEDUP_REMOVED lines=28> */
[----:B------:R1:W-:Y:S01]  /*7970*/  MUFU.EX2 R9, R120 ;  /* 0x0000007800097308 */ /* 0x0003e20000000800 */
[----:B0-----:R-:W-:-:S03]  /*7980*/  FMNMX.FTZ R11, R10, R11, !PT ;  /* 0x0000000b0a0b7209 */ /* 0x001fc60007810000 */
[----:B------:R-:W-:Y:S02]  /*7990*/  FADD.FTZ R7, -R4, R7 ;  /* 0x0000000704077221 */ /* 0x000fe40000010100 */
[----:B------:R-:W0:Y:S02]  /*79a0*/  SHFL.BFLY PT, R4, R11, 0x1, 0x1f ;  /* 0x0c201f000b047f89 */ /* 0x000e2400000e0000 */
[----:B------:R-:W-:Y:S01]  /*79b0*/  FMUL.FTZ R10, R7, UR40 ;  /* 0x00000028070a7c20 */ /* 0x000fe20008410000 */
[----:B------:R-:W-:Y:S08]  /*79c0*/  MUFU.EX2 R12, R121 ;  /* 0x00000079000c7308 */ /* 0x000ff00000000800 */
[----:B------:R-:W2:Y:S08]  /*79d0*/  MUFU.EX2 R10, R10 ;  /* 0x0000000a000a7308 */ /* 0x000eb00000000800 */
[----:B------:R-:W3:Y:S01]  /*79e0*/  MUFU.EX2 R124, R124 ;  /* 0x0000007c007c7308 */ /* 0x000ee20000000800 */
[----:B0-----:R-:W-:-:S07]  /*79f0*/  FMNMX.FTZ R4, R11, R4, !PT ;  /* 0x000000040b047209 */ /* 0x001fce0007810000 */
[----:B------:R-:W-:Y:S01]  /*7a00*/  MUFU.EX2 R125, R125 ;  /* 0x0000007d007d7308 */ /* 0x000fe20000000800 */
[----:B------:R-:W-:-:S04]  /*7a10*/  FSETP.NEU.FTZ.AND P1, PT, R4, -INF , PT ;  /* 0xff8000000400780b */ /* 0x000fc80003f3d000 */
[----:B------:R-:W-:-:S03]  /*7a20*/  FSEL R11, R4, RZ, P1 ;  /* 0x000000ff040b7208 */ /* 0x000fc60000800000 */
[----:B------:R-:W-:Y:S02]  /*7a30*/  MUFU.EX2 R128, R128 ;  /* 0x0000008000807308 */ /* 0x000fe40000000800 */
[----:B------:R-:W-:-:S01]  /*7a40*/  FADD.FTZ R6, -R11, R6 ;  /* 0x000000060b067221 */ /* 0x000fc20000010100 */
[----:B------:R-:W-:-:S03]  /*7a50*/  IMAD.U32 R11, RZ, RZ, UR40 ;  /* 0x00000028ff0b7e24 */ /* 0x000fc6000f8e00ff */
[----:B------:R-:W-:Y:S01]  /*7a60*/  FMUL.FTZ R6, R6, UR40 ;  /* 0x0000002806067c20 */ /* 0x000fe20008410000 */
[----:B------:R-:W-:-:S01]  /*7a70*/  FFMA.FTZ R14, R4, R11, -8 ;  /* 0xc1000000040e7423 */ /* 0x000fc2000001000b */
[----:B------:R-:W-:Y:S04]  /*7a80*/  MUFU.EX2 R129, R129 ;  /* 0x0000008100817308 */ /* 0x000fe80000000800 */
[----:B------:R-:W-:-:S04]  /*7a90*/  FSEL R14, R14, RZ, P1 ;  /* 0x000000ff0e0e7208 */ /* 0x000fc80000800000 */
[----:B------:R-:W-:Y:S01]  /*7aa0*/  MUFU.EX2 R6, R6 ;  /* 0x0000000600067308 */ /* 0x000fe20000000800 */
[----:B------:R-:W-:-:S01]  /*7ab0*/  FFMA.FTZ R5, R5, UR40, -R14 ;  /* 0x0000002805057c23 */ /* 0x000fc2000801080e */
[--C-:B------:R-:W-:Y:S01]  /*7ac0*/  FFMA.FTZ R20, R123, UR40, -R14.reuse ;  /* 0x000000287b147c23 */ /* 0x100fe2000801080e */
[----:B------:R-:W-:-:S01]  /*7ad0*/  FFMA.FTZ R7, R126, UR40, -R14 ;  /* 0x000000287e077c23 */ /* 0x000fc2000801080e */
[--C-:B-1----:R-:W-:Y:S01]  /*7ae0*/  FFMA.FTZ R120, R127, UR40, -R14.reuse ;  /* 0x000000287f787c23 */ /* 0x102fe2000801080e */
[----:B------:R-:W-:-:S01]  /*7af0*/  FFMA.FTZ R11, R130, UR40, -R14 ;  /* 0x00000028820b7c23 */ /* 0x000fc2000801080e */
[----:B------:R-:W-:Y:S01]  /*7b00*/  FFMA.FTZ R122, R131, UR40, -R14 ;  /* 0x00000028837a7c23 */ /* 0x000fe2000801080e */
[----:B--2---:R-:W-:-:S01]  /*7b10*/  FFMA.FTZ R127, R10, R2, R9 ;  /* 0x000000020a7f7223 */ /* 0x004fc20000010009 */
[----:B------:R-:W0:Y:S01]  /*7b20*/  MUFU.EX2 R5, R5 ;  /* 0x0000000500057308 */ /* 0x000e220000000800 */
[----:B------:R-:W-:-:S01]  /*7b30*/  FFMA.FTZ R13, R134, UR40, -R14 ;  /* 0x00000028860d7c23 */ /* 0x000fc2000801080e */
[----:B------:R-:W-:Y:S01]  /*7b40*/  FFMA.FTZ R126, R135, UR40, -R14 ;  /* 0x00000028877e7c23 */ /* 0x000fe2000801080e */
[----:B------:R-:W-:-:S01]  /*7b50*/  FADD.FTZ R127, R12, R127 ;  /* 0x0000007f0c7f7221 */ /* 0x000fc20000010000 */
[--C-:B------:R-:W-:Y:S01]  /*7b60*/  FFMA.FTZ R15, R138, UR40, -R14.reuse ;  /* 0x000000288a0f7c23 */ /* 0x100fe2000801080e */
[----:B------:R-:W-:-:S01]  /*7b70*/  FFMA.FTZ R130, R139, UR40, -R14 ;  /* 0x000000288b827c23 */ /* 0x000fc2000801080e */
[----:B------:R-:W-:Y:S01]  /*7b80*/  FFMA.FTZ R21, R142, UR40, -R14 ;  /* 0x000000288e157c23 */ /* 0x000fe2000801080e */
[----:B---3--:R-:W-:-:S01]  /*7b90*/  FADD.FTZ R2, R124, R127 ;  /* 0x0000007f7c027221 */ /* 0x008fc20000010000 */
        /* <DEDUP_REMOVED lines=9> */
[----:B0-----:R-:W-:-:S01]  /*7c30*/  FFMA.FTZ R131, R6, R0, R5 ;  /* 0x0000000006837223 */ /* 0x001fc20000010005 */
        /* <DEDUP_REMOVED lines=8> */
[----:B------:R-:W-:Y:S01]  /*7cc0*/  FADD.FTZ R131, R125, R2 ;  /* 0x000000027d837221 */ /* 0x000fe20000010000 */
[----:B------:R-:W-:-:S01]  /*7cd0*/  FFMA.FTZ R170, R170, UR40, -R14 ;  /* 0x00000028aaaa7c23 */ /* 0x000fc2000801080e */
[--C-:B------:R-:W-:Y:S01]  /*7ce0*/  FFMA.FTZ R171, R171, UR40, -R14.reuse ;  /* 0x00000028abab7c23 */ /* 0x100fe2000801080e */
[----:B------:R-:W-:-:S01]  /*7cf0*/  FFMA.FTZ R174, R174, UR40, -R14 ;  /* 0x00000028aeae7c23 */ /* 0x000fc2000801080e */
[----:B------:R-:W-:Y:S01]  /*7d00*/  FADD.FTZ R2, R128, R131 ;  /* 0x0000008380027221 */ /* 0x000fe20000010000 */
[----:B------:R-:W-:-:S01]  /*7d10*/  FFMA.FTZ R175, R175, UR40, -R14 ;  /* 0x00000028afaf7c23 */ /* 0x000fc2000801080e */
[----:B------:R-:W1:Y:S01]  /*7d20*/  MUFU.EX2 R11, R11 ;  /* 0x0000000b000b7308 */ /* 0x000e620000000800 */
[----:B--2---:R-:W-:-:S01]  /*7d30*/  FADD.FTZ R127, R7, R0 ;  /* 0x00000000077f7221 */ /* 0x004fc20000010000 */
[----:B------:R-:W-:Y:S01]  /*7d40*/  FADD.FTZ R131, R129, R2 ;  /* 0x0000000281837221 */ /* 0x000fe20000010000 */
[----:B------:R-:W-:-:S01]  /*7d50*/  FFMA.FTZ R178, R178, UR40, -R14 ;  /* 0x00000028b2b27c23 */ /* 0x000fc2000801080e */
[--C-:B------:R-:W-:Y:S01]  /*7d60*/  FFMA.FTZ R179, R179, UR40, -R14.reuse ;  /* 0x00000028b3b37c23 */ /* 0x100fe2000801080e */
[----:B------:R-:W-:-:S01]  /*7d70*/  FFMA.FTZ R182, R182, UR40, -R14 ;  /* 0x00000028b6b67c23 */ /* 0x000fc2000801080e */
[----:B------:R-:W-:-:S02]  /*7d80*/  FFMA.FTZ R14, R183, UR40, -R14 ;  /* 0x00000028b70e7c23 */ /* 0x000fc4000801080e */
        /* <DEDUP_REMOVED lines=106> */
[----:B--2---:R-:W-:-:S03]  /*8430*/  FADD.FTZ R2, R181, R2 ;  /* 0x00000002b5027221 */ /* 0x004fc60000010000 */
[----:B0-----:R-:W-:Y:S01]  /*8440*/  FADD.FTZ R0, R127, R0 ;  /* 0x000000007f007221 */ /* 0x001fe20000010000 */
[----:B------:R-:W-:Y:S06]  /*8450*/  @!P0 BRA `(.L_x_5212) ;  /* 0x0000000000048947 */ /* 0x000fec0003800000 */
[----:B------:R-:W-:Y:S01]  /*8460*/  BPT.TRAP 0x1 ;  /* 0x000000040000795c */ /* 0x000fe20000300000 */
.L_x_5212:
        /* <DEDUP_REMOVED lines=12> */
[-C--:B------:R-:W-:Y:S01]  /*8530*/  FMUL.FTZ R27, R27, R6.reuse ;  /* 0x000000061b1b7220 */ /* 0x080fe20000410000 */
[----:B------:R-:W-:Y:S01]  /*8540*/  F2FP.SATFINITE.E4M3.F32.PACK_AB_MERGE_C R21, R134, R21, RZ ;  /* 0x000000158615723e */ /* 0x000fe200048070ff */
[----:B------:R-:W-:Y:S01]  /*8550*/  FMUL.FTZ R30, R30, R6 ;  /* 0x000000061e1e7220 */ /* 0x000fe20000410000 */
[----:B------:R-:W-:Y:S01]  /*8560*/  F2FP.SATFINITE.E4M3.F32.PACK_AB_MERGE_C R148, R149, R148, RZ ;  /* 0x000000949594723e */ /* 0x000fe200048070ff */
[----:B------:R-:W-:Y:S01]  /*8570*/  FMUL.FTZ R31, R31, R6 ;  /* 0x000000061f1f7220 */ /* 0x000fe20000410000 */
[----:B------:R-:W-:Y:S01]  /*8580*/  F2FP.SATFINITE.E4M3.F32.PACK_AB_MERGE_C R123, R142, R123, RZ ;  /* 0x0000007b8e7b723e */ /* 0x000fe200048070ff */
[----:B------:R-:W-:Y:S01]  /*8590*/  SYNCS.ARRIVE.TRANS64.RED.A1T0 RZ, [UR6], RZ ;  /* 0x000000ffffff79a7 */ /* 0x000fe20008100406 */
        /* <DEDUP_REMOVED lines=120> */
.L_x_5194:
        /* <DEDUP_REMOVED lines=24> */
.L_x_5215:
[----:B------:R-:W-:Y:S02]  /*8ea0*/  ULDC UR15, c[0x0][0x9e4] ;  /* 0x00027900000f7ab9 */ /* 0x000fe40000000800 */
[----:B------:R-:W-:-:S11]  /*8eb0*/  UISETP.NE.AND UP0, UPT, UR15, 0x1, UPT ;  /* 0x000000010f00788c */ /* 0x000fd6000bf05270 */
[----:B------:R-:W-:Y:S02]  /*8ec0*/  @UP0 ULDC.64 UR6, c[0x0][0x9e8] ;  /* 0x00027a0000060ab9 */ /* 0x000fe40000000a00 */
[----:B------:R-:W-:-:S04]  /*8ed0*/  UIMAD.WIDE.U32 UR10, UR14, UR6, URZ ;  /* 0x000000060e0a72a5 */ /* 0x000fc8000f8e003f */
[----:B------:R-:W-:-:S12]  /*8ee0*/  @UP0 USHF.R.U32.HI UR14, URZ, UR7, UR11 ;  /* 0x000000073f0e0299 */ /* 0x000fd8000801160b */
.L_x_5216:
[----:B------:R-:W-:-:S04]  /*8ef0*/  UIMAD UR14, UR14, UR15, URZ ;  /* 0x0000000f0e0e72a4 */ /* 0x000fc8000f8e023f */
[----:B------:R-:W-:-:S04]  /*8f00*/  UISETP.LT.AND UP0, UPT, UR30, UR14, UPT ;  /* 0x0000000e1e00728c */ /* 0x000fc8000bf01270 */
[----:B------:R-:W-:-:S12]  /*8f10*/  USEL UR30, UR30, UR14, !UP0 ;  /* 0x0000000e1e1e7287 */ /* 0x000fd8000c000000 */
.L_x_5214:
        /* <DEDUP_REMOVED lines=12> */
.L_x_5228:
[----:B------:R-:W-:Y:S01]  /*8fe0*/  ISETP.NE.AND P2, PT, RZ, UR46, PT ;  /* 0x0000002eff007c0c */ /* 0x000fe2000bf45270 */
[----:B------:R-:W-:-:S04]  /*8ff0*/  UISETP.NE.AND UP0, UPT, UR30, 0x1, UPT ;  /* 0x000000011e00788c */ /* 0x000fc8000bf05270 */
[----:B------:R-:W-:-:S04]  /*9000*/  USEL UR50, URZ, 0x1, UP0 ;  /* 0x000000013f327887 */ /* 0x000fc80008000000 */
[----:B------:R-:W-:-:S04]  /*9010*/  ULOP3.LUT UR50, UR31, UR50, URZ, 0x3c, !UPT ;  /* 0x000000321f327292 */ /* 0x000fc8000f8e3c3f */
[----:B------:R-:W-:Y:S08]  /*9020*/  @P2 BRA `(.L_x_5218) ;  /* 0x0000000000382947 */ /* 0x000ff00003800000 */
[----:B------:R-:W-:Y:S05]  /*9030*/  @!P0 BRA `(.L_x_5219) ;  /* 0x0000000000048947 */ /* 0x000fea0003800000 */
[----:B------:R-:W-:Y:S01]  /*9040*/  BPT.TRAP 0x1 ;  /* 0x000000040000795c */ /* 0x000fe20000300000 */
.L_x_5219:
        /* <DEDUP_REMOVED lines=9> */
.L_x_5220:
[----:B-1----:R-:W-:Y:S05]  /*90e0*/  @P1 BRA `(.L_x_5218) ;  /* 0x0000000000081947 */ /* 0x002fea0003800000 */
[----:B------:R-:W1:Y:S02]  /*90f0*/  SYNCS.PHASECHK.TRANS64.TRYWAIT P1, [UR6+0x2a830], R3 ;  /* 0x02a83003ff0075a7 */ /* 0x000e640008020146 */
[----:B-1----:R-:W-:Y:S05]  /*9100*/  @!P1 BRA `(.L_x_5221) ;  /* 0x0000012000389947 */ /* 0x002fea0003800000 */
.L_x_5218:
        /* <DEDUP_REMOVED lines=40> */
.L_x_5223:
[----:B------:R-:W-:Y:S01]  /*9390*/  ULEA UR6, UR30, UR36, 0x3 ;  /* 0x000000241e067291 */ /* 0x000fe2000f8e183f */
[----:B------:R-:W-:-:S05]  /*93a0*/  IMAD.U32 R3, RZ, RZ, UR31 ;  /* 0x0000001fff037e24 */ /* 0x000fca000f8e00ff */
[----:B------:R-:W-:-:S04]  /*93b0*/  SHF.L.U32 R3, R3, 0x1f, RZ ;  /* 0x0000001f03037819 */ /* 0x000fc800000006ff */
[----:B------:R0:W1:Y:S01]  /*93c0*/  SYNCS.PHASECHK.TRANS64.TRYWAIT P1, [UR6+0x2a850], R3 ;  /* 0x02a85003ff0075a7 */ /* 0x0000620008020146 */
[----:B------:R-:W-:Y:S05]  /*93d0*/  @!P0 BRA `(.L_x_5224) ;  /* 0x0000000000048947 */ /* 0x000fea0003800000 */
[----:B------:R-:W-:Y:S01]  /*93e0*/  BPT.TRAP 0x1 ;  /* 0x000000040000795c */ /* 0x000fe20000300000 */
.L_x_5224:
[----:B-1----:R-:W-:Y:S05]  /*93f0*/  @P1 BRA `(.L_x_5222) ;  /* 0x0000000000081947 */ /* 0x002fea0003800000 */
[----:B------:R-:W1:Y:S02]  /*9400*/  SYNCS.PHASECHK.TRANS64.TRYWAIT P1, [UR6+0x2a850], R3 ;  /* 0x02a85003ff0075a7 */ /* 0x000e640008020146 */
[----:B-1----:R-:W-:Y:S05]  /*9410*/  @!P1 BRA `(.L_x_5225) ;  /* 0x0000011c008c9947 */ /* 0x002fea0003800000 */
.L_x_5222:
        /* <DEDUP_REMOVED lines=31> */
.L_x_5226:
[----:B------:R-:W-:Y:S01]  /*9610*/  FMNMX.FTZ R4, R120, R5, !PT ;  /* 0x0000000578047209 */ /* 0x000fe20007810000 */
[----:B------:R-:W-:-:S03]  /*9620*/  ULEA UR6, UR49, UR36, 0x3 ;  /* 0x0000002431067291 */ /* 0x000fc6000f8e183f */
[----:B0-----:R-:W-:Y:S01]  /*9630*/  FMNMX.FTZ R3, R121, R4, !PT ;  /* 0x0000000479037209 */ /* 0x001fe20007810000 */
        /* <DEDUP_REMOVED lines=49> */
[----:B------:R-:W-:-:S04]  /*9950*/  FMNMX.FTZ R3, R155, R4, !PT ;  /* 0x000000049b037209 */ /* 0x000fc80007810000 */
[----:B------:R-:W-:Y:S02]  /*9960*/  FMNMX.FTZ R4, R158, R3, !PT ;  /* 0x000000039e047209 */ /* 0x000fe40007810000 */
[----:B------:R-:W-:Y:S02]  /*9970*/  FMNMX.FTZ R3, R181, R10, !PT ;  /* 0x0000000ab5037209 */ /* 0x000fe40007810000 */
[----:B------:R-:W-:-:S03]  /*9980*/  FMNMX.FTZ R7, R159, R4, !PT ;  /* 0x000000049f077209 */ /* 0x000fc60007810000 */
[----:B------:R-:W0:Y:S01]  /*9990*/  SHFL.BFLY PT, R4, R3, 0x2, 0x1f ;  /* 0x0c401f0003047f89 */ /* 0x000e2200000e0000 */
[----:B------:R-:W-:-:S04]  /*99a0*/  FMNMX.FTZ R10, R162, R7, !PT ;  /* 0x00000007a20a7209 */ /* 0x000fc80007810000 */
[----:B------:R-:W-:-:S04]  /*99b0*/  FMNMX.FTZ R7, R163, R10, !PT ;  /* 0x0000000aa3077209 */ /* 0x000fc80007810000 */
[----:B------:R-:W-:-:S04]  /*99c0*/  FMNMX.FTZ R10, R166, R7, !PT ;  /* 0x00000007a60a7209 */ /* 0x000fc80007810000 */
[----:B------:R-:W-:-:S04]  /*99d0*/  FMNMX.FTZ R7, R167, R10, !PT ;  /* 0x0000000aa7077209 */ /* 0x000fc80007810000 */
[----:B------:R-:W-:-:S04]  /*99e0*/  FMNMX.FTZ R10, R170, R7, !PT ;  /* 0x00000007aa0a7209 */ /* 0x000fc80007810000 */
[----:B------:R-:W-:Y:S02]  /*99f0*/  FMNMX.FTZ R7, R171, R10, !PT ;  /* 0x0000000aab077209 */ /* 0x000fe40007810000 */
        /* <DEDUP_REMOVED lines=8> */
[----:B0-----:R-:W-:-:S03]  /*9a80*/  FMNMX.FTZ R3, R4, R7, !PT ;  /* 0x0000000704037209 */ /* 0x001fc60007810000 */
[----:B------:R-:W0:Y:S02]  /*9a90*/  SHFL.BFLY PT, R7, R10, 0x2, 0x1f ;  /* 0x0c401f000a077f89 */ /* 0x000e2400000e0000 */
[----:B------:R-:W-:-:S01]  /*9aa0*/  FADD.FTZ R5, -R3, R5 ;  /* 0x0000000503057221 */ /* 0x000fc20000010100 */
[----:B0-----:R-:W-:-:S03]  /*9ab0*/  FMNMX.FTZ R9, R10, R7, !PT ;  /* 0x000000070a097209 */ /* 0x001fc60007810000 */
[----:B------:R-:W-:Y:S02]  /*9ac0*/  FMUL.FTZ R7, R5, UR40 ;  /* 0x0000002805077c20 */ /* 0x000fe40008410000 */
[----:B------:R-:W0:Y:S04]  /*9ad0*/  SHFL.BFLY PT, R12, R9, 0x1, 0x1f ;  /* 0x0c201f00090c7f89 */ /* 0x000e2800000e0000 */
[----:B------:R-:W-:Y:S01]  /*9ae0*/  MUFU.EX2 R7, R7 ;  /* 0x0000000700077308 */ /* 0x000fe20000000800 */
[----:B0-----:R-:W-:-:S05]  /*9af0*/  FMNMX.FTZ R4, R9, R12, !PT ;  /* 0x0000000c09047209 */ /* 0x001fca0007810000 */
[----:B------:R-:W-:Y:S01]  /*9b00*/  FADD.FTZ R5, -R4, R6 ;  /* 0x0000000604057221 */ /* 0x000fe20000010100 */
[----:B------:R-:W-:-:S03]  /*9b10*/  IMAD.U32 R6, RZ, RZ, UR40 ;  /* 0x00000028ff067e24 */ /* 0x000fc6000f8e00ff */
[----:B------:R-:W-:Y:S01]  /*9b20*/  FMUL.FTZ R5, R5, UR40 ;  /* 0x0000002805057c20 */ /* 0x000fe20008410000 */
[----:B------:R-:W-:-:S04]  /*9b30*/  FFMA.FTZ R6, R3, R6, -8 ;  /* 0xc100000003067423 */ /* 0x000fc80000010006 */
[--C-:B------:R-:W-:Y:S01]  /*9b40*/  FFMA.FTZ R14, R129, UR40, -R6.reuse ;  /* 0x00000028810e7c23 */ /* 0x100fe20008010806 */
[----:B------:R-:W-:-:S01]  /*9b50*/  FFMA.FTZ R129, R148, UR40, -R6 ;  /* 0x0000002894817c23 */ /* 0x000fc20008010806 */
[--C-:B------:R-:W-:Y:S01]  /*9b60*/  FFMA.FTZ R148, R165, UR40, -R6.reuse ;  /* 0x00000028a5947c23 */ /* 0x100fe20008010806 */
[----:B------:R-:W-:Y:S02]  /*9b70*/  IMAD.U32 R165, RZ, RZ, UR40 ;  /* 0x00000028ffa57e24 */ /* 0x000fe4000f8e00ff */
[--C-:B------:R-:W-:Y:S01]  /*9b80*/  FFMA.FTZ R13, R128, UR40, -R6.reuse ;  /* 0x00000028800d7c23 */ /* 0x100fe20008010806 */
[----:B------:R-:W-:-:S01]  /*9b90*/  FFMA.FTZ R128, R145, UR40, -R6 ;  /* 0x0000002891807c23 */ /* 0x000fc20008010806 */
[----:B------:R-:W-:Y:S01]  /*9ba0*/  FFMA.FTZ R145, R164, UR40, -R6 ;  /* 0x00000028a4917c23 */ /* 0x000fe20008010806 */
[----:B------:R-:W-:-:S01]  /*9bb0*/  FFMA.FTZ R164, R4, R165, -8 ;  /* 0xc100000004a47423 */ /* 0x000fc200000100a5 */
[--C-:B------:R-:W-:Y:S01]  /*9bc0*/  FFMA.FTZ R10, R120, UR40, -R6.reuse ;  /* 0x00000028780a7c23 */ /* 0x100fe20008010806 */
[----:B------:R-:W-:-:S01]  /*9bd0*/  FFMA.FTZ R9, R121, UR40, -R6 ;  /* 0x0000002879097c23 */ /* 0x000fc20008010806 */
        /* <DEDUP_REMOVED lines=12> */
[--C-:B------:R-:W-:Y:S01]  /*9ca0*/  FFMA.FTZ R20, R133, UR40, -R6.reuse ;  /* 0x0000002885147c23 */ /* 0x100fe20008010806 */
[----:B------:R-:W-:-:S01]  /*9cb0*/  FFMA.FTZ R133, R152, UR40, -R6 ;  /* 0x0000002898857c23 */ /* 0x000fc20008010806 */
[----:B------:R-:W-:Y:S01]  /*9cc0*/  FFMA.FTZ R135, R135, UR40, -R164 ;  /* 0x0000002887877c23 */ /* 0x000fe200080108a4 */
[----:B------:R-:W-:-:S01]  /*9cd0*/  FFMA.FTZ R152, R169, UR40, -R6 ;  /* 0x00000028a9987c23 */ /* 0x000fc20008010806 */
[----:B------:R-:W1:Y:S01]  /*9ce0*/  MUFU.EX2 R122, R122 ;  /* 0x0000007a007a7308 */ /* 0x000e620000000800 */
        /* <DEDUP_REMOVED lines=17> */
[--C-:B------:R-:W-:Y:S01]  /*9e00*/  FFMA.FTZ R151, R151, UR40, -R164.reuse ;  /* 0x0000002897977c23 */ /* 0x100fe200080108a4 */
        /* <DEDUP_REMOVED lines=14> */
[----:B0-----:R-:W-:-:S01]  /*9ef0*/  FADD.FTZ R165, R123, R0 ;  /* 0x000000007ba57221 */ /* 0x001fc20000010000 */
[--C-:B------:R-:W-:Y:S01]  /*9f00*/  FFMA.FTZ R166, R166, UR40, -R164.reuse ;  /* 0x00000028a6a67c23 */ /* 0x100fe200080108a4 */
[----:B------:R-:W-:-:S01]  /*9f10*/  FFMA.FTZ R167, R167, UR40, -R164 ;  /* 0x00000028a7a77c23 */ /* 0x000fc200080108a4 */
[----:B------:R-:W-:Y:S01]  /*9f20*/  FFMA.FTZ R149, R168, UR40, -R6 ;  /* 0x00000028a8957c23 */ /* 0x000fe20008010806 */
        /* <DEDUP_REMOVED lines=134> */
.L_x_5227:
        /* <DEDUP_REMOVED lines=18> */
[----:B------:R-:W-:Y:S01]  /*a8b0*/  SYNCS.ARRIVE.TRANS64.RED.A1T0 RZ, [UR6], RZ ;  /* 0x000000ffffff79a7 */ /* 0x000fe20008100406 */
        /* <DEDUP_REMOVED lines=120> */
.L_x_5217:
[----:B------:R-:W-:-:S13]  /*b040*/  ISETP.GE.AND P1, PT, R8, UR38, PT ;  /* 0x0000002608007c0c */ /* 0x000fda000bf26270 */
[----:B------:R-:W-:Y:S05]  /*b050*/  @!P1 BRA `(.L_x_5229) ;  /* 0x0000003000649947 */ /* 0x000fea0003800000 */
[----:B------:R-:W-:Y:S01]  /*b060*/  IMAD.MOV.U32 R6, RZ, RZ, R4 ;  /* 0x000000ffff067224 */ /* 0x000fe200078e0004 */
[----:B------:R-:W-:Y:S01]  /*b070*/  UMOV UR33, UR50 ;  /* 0x0000003200217c82 */ /* 0x000fe20008000000 */
[----:B------:R-:W-:Y:S01]  /*b080*/  IMAD.MOV.U32 R7, RZ, RZ, R3 ;  /* 0x000000ffff077224 */ /* 0x000fe200078e0003 */
[----:B------:R-:W-:Y:S01]  /*b090*/  UMOV UR32, UR49 ;  /* 0x0000003100207c82 */ /* 0x000fe20008000000 */
[----:B------:R-:W-:Y:S01]  /*b0a0*/  ULDC UR29, c[0x0][0x9e4] ;  /* 0x00027900001d7ab9 */ /* 0x000fe20000000800 */
[----:B------:R-:W-:Y:S01]  /*b0b0*/  ULDC UR31, c[0x0][0x9dc] ;  /* 0x00027700001f7ab9 */ /* 0x000fe20000000800 */
[----:B------:R-:W-:-:S05]  /*b0c0*/  ULDC UR30, c[0x0][0x9e0] ;  /* 0x00027800001e7ab9 */ /* 0x000fca0000000800 */
.L_x_5248:
        /* <DEDUP_REMOVED lines=9> */
.L_x_5231:
[----:B------:R-:W-:Y:S01]  /*b160*/  ULEA UR6, UR49, UR36, 0x3 ;  /* 0x0000002431067291 */ /* 0x000fe2000f8e183f */
[----:B------:R-:W-:-:S05]  /*b170*/  IMAD.U32 R3, RZ, RZ, UR50 ;  /* 0x00000032ff037e24 */ /* 0x000fca000f8e00ff */
[----:B------:R-:W-:-:S04]  /*b180*/  SHF.L.U32 R3, R3, 0x1f, RZ ;  /* 0x0000001f03037819 */ /* 0x000fc800000006ff */
[----:B------:R0:W1:Y:S01]  /*b190*/  SYNCS.PHASECHK.TRANS64.TRYWAIT P1, [UR6+0x2a830], R3 ;  /* 0x02a83003ff0075a7 */ /* 0x0000620008020146 */
[----:B------:R-:W-:Y:S05]  /*b1a0*/  @!P0 BRA `(.L_x_5232) ;  /* 0x0000000000048947 */ /* 0x000fea0003800000 */
[----:B------:R-:W-:Y:S01]  /*b1b0*/  BPT.TRAP 0x1 ;  /* 0x000000040000795c */ /* 0x000fe20000300000 */
.L_x_5232:
[----:B-1----:R-:W-:Y:S05]  /*b1c0*/  @P1 BRA `(.L_x_5230) ;  /* 0x0000000000081947 */ /* 0x002fea0003800000 */
[----:B------:R-:W1:Y:S02]  /*b1d0*/  SYNCS.PHASECHK.TRANS64.TRYWAIT P1, [UR6+0x2a830], R3 ;  /* 0x02a83003ff0075a7 */ /* 0x000e640008020146 */
[----:B-1----:R-:W-:Y:S05]  /*b1e0*/  @!P1 BRA `(.L_x_5233) ;  /* 0x0000010000309947 */ /* 0x002fea0003800000 */
.L_x_5230:
[----:B-1----:R-:W1:Y:S01]  /*b1f0*/  S2R R4, SR_TID.X ;  /* 0x0000000000047919 */ /* 0x002e620000002100 */
[----:B------:R-:W-:Y:S01]  /*b200*/  UIMAD UR26, UR49, 0x600, UR28 ;  /* 0x00000600311a78a4 */ /* 0x000fe2000f8e021c */
[----:B------:R-:W-:Y:S01]  /*b210*/  UMOV UR27, 0x80000020 ;  /* 0x80000020001b7882 */ /* 0x000fe20000000000 */
[----:B------:R-:W-:Y:S02]  /*b220*/  UMOV UR7, 0x80000020 ;  /* 0x8000002000077882 */ /* 0x000fe40000000000 */
[----:B------:R-:W-:Y:S02]  /*b230*/  UIADD3 UR6, UR26, 0x2, URZ ;  /* 0x000000021a067890 */ /* 0x000fe4000fffe03f */
        /* <DEDUP_REMOVED lines=32> */
.L_x_5235:
[----:B------:R-:W-:Y:S01]  /*b440*/  ULEA UR6, UR32, UR36, 0x3 ;  /* 0x0000002420067291 */ /* 0x000fe2000f8e183f */
[----:B------:R-:W-:-:S05]  /*b450*/  IMAD.U32 R3, RZ, RZ, UR33 ;  /* 0x00000021ff037e24 */ /* 0x000fca000f8e00ff */
[----:B------:R-:W-:-:S04]  /*b460*/  SHF.L.U32 R3, R3, 0x1f, RZ ;  /* 0x0000001f03037819 */ /* 0x000fc800000006ff */
[----:B------:R0:W1:Y:S01]  /*b470*/  SYNCS.PHASECHK.TRANS64.TRYWAIT P1, [UR6+0x2a850], R3 ;  /* 0x02a85003ff0075a7 */ /* 0x0000620008020146 */
[----:B------:R-:W-:Y:S05]  /*b480*/  @!P0 BRA `(.L_x_5236) ;  /* 0x0000000000048947 */ /* 0x000fea0003800000 */
[----:B------:R-:W-:Y:S01]  /*b490*/  BPT.TRAP 0x1 ;  /* 0x000000040000795c */ /* 0x000fe20000300000 */
.L_x_5236:
[----:B-1----:R-:W-:Y:S05]  /*b4a0*/  @P1 BRA `(.L_x_5234) ;  /* 0x0000000000081947 */ /* 0x002fea0003800000 */
[----:B------:R-:W1:Y:S02]  /*b4b0*/  SYNCS.PHASECHK.TRANS64.TRYWAIT P1, [UR6+0x2a850], R3 ;  /* 0x02a85003ff0075a7 */ /* 0x000e640008020146 */
[----:B-1----:R-:W-:Y:S05]  /*b4c0*/  @!P1 BRA `(.L_x_5237) ;  /* 0x000000fc00909947 */ /* 0x002fea0003800000 */
.L_x_5234:
        /* <DEDUP_REMOVED lines=31> */
.L_x_5238:
        /* <DEDUP_REMOVED lines=38> */
.L_x_5241:
[----:B------:R-:W-:-:S05]  /*b920*/  IMAD.U32 R15, RZ, RZ, UR29 ;  /* 0x0000001dff0f7e24 */ /* 0x000fca000f8e00ff */
[----:B------:R-:W-:-:S13]  /*b930*/  ISETP.NE.AND P1, PT, R15, 0x1, PT ;  /* 0x000000010f00780c */ /* 0x000fda0003f25270 */
[----:B------:R-:W0:Y:S02]  /*b940*/  @P1 LDC.64 R4, c[0x0][0x9e8] ;  /* 0x00027a00ff041b82 */ /* 0x000e240000000a00 */
[----:B0-----:R-:W-:-:S05]  /*b950*/  @P1 IMAD.HI.U32 R4, R14, R4, RZ ;  /* 0x000000040e041227 */ /* 0x001fca00078e00ff */
[----:B------:R-:W-:-:S07]  /*b960*/  @P1 SHF.R.U32.HI R14, RZ, R5, R4 ;  /* 0x00000005ff0e1219 */ /* 0x000fce0000011604 */
.L_x_5242:
[----:B------:R-:W-:Y:S05]  /*b970*/  BSYNC B0 ;  /* 0x0000000000007941 */ /* 0x000fea0003800000 */
.L_x_5240:
[----:B------:R-:W-:-:S04]  /*b980*/  IMAD R14, R14, R15, -R3 ;  /* 0x0000000f0e0e7224 */ /* 0x000fc800078e0a03 */
[----:B------:R-:W-:-:S05]  /*b990*/  IMAD.IADD R14, R14, 0x1, -R16 ;  /* 0x000000010e0e7824 */ /* 0x000fca00078e0a10 */
[----:B------:R-:W-:Y:S02]  /*b9a0*/  VIMNMX R13, R13, R14, !PT ;  /* 0x0000000e0d0d7248 */ /* 0x000fe40007fe0100 */
[----:B------:R-:W-:-:S07]  /*b9b0*/  VIADDMNMX R12, R14, R15, R12, PT ;  /* 0x0000000f0e0c7246 */ /* 0x000fce000380010c */
.L_x_5239:
        /* <DEDUP_REMOVED lines=116> */
.L_x_5245:
[----:B------:R-:W-:-:S05]  /*c100*/  IMAD.U32 R12, RZ, RZ, UR29 ;  /* 0x0000001dff0c7e24 */ /* 0x000fca000f8e00ff */
[----:B------:R-:W-:-:S13]  /*c110*/  ISETP.NE.AND P2, PT, R12, 0x1, PT ;  /* 0x000000010c00780c */ /* 0x000fda0003f45270 */
[----:B------:R-:W0:Y:S02]  /*c120*/  @P2 LDC.64 R4, c[0x0][0x9e8] ;  /* 0x00027a00ff042b82 */ /* 0x000e240000000a00 */
[----:B0-----:R-:W-:-:S05]  /*c130*/  @P2 IMAD.HI.U32 R4, R9, R4, RZ ;  /* 0x0000000409042227 */ /* 0x001fca00078e00ff */
[----:B------:R-:W-:-:S07]  /*c140*/  @P2 SHF.R.U32.HI R9, RZ, R5, R4 ;  /* 0x00000005ff092219 */ /* 0x000fce0000011604 */
.L_x_5246:
[----:B------:R-:W-:Y:S05]  /*c150*/  BSYNC B0 ;  /* 0x0000000000007941 */ /* 0x000fea0003800000 */
.L_x_5244:
[----:B------:R-:W-:-:S04]  /*c160*/  IMAD R3, R9, R12, -R3 ;  /* 0x0000000c09037224 */ /* 0x000fc800078e0a03 */
[----:B------:R-:W-:-:S05]  /*c170*/  IMAD.IADD R3, R3, 0x1, -R16 ;  /* 0x0000000103037824 */ /* 0x000fca00078e0a10 */
[----:B------:R-:W-:Y:S02]  /*c180*/  VIADDMNMX R10, R3, R12, R10, PT ;  /* 0x0000000c030a7246 */ /* 0x000fe4000380010a */
[----:B------:R-:W-:-:S07]  /*c190*/  VIMNMX R11, R11, R3, !PT ;  /* 0x000000030b0b7248 */ /* 0x000fce0007fe0100 */
.L_x_5243:
        /* <DEDUP_REMOVED lines=378> */
.L_x_5247:
        /* <DEDUP_REMOVED lines=139> */
.L_x_5229:
[----:B------:R-:W-:Y:S06]  /*e1f0*/  BAR.ARV 0x8, 0x180 ;  /* 0x0206000000007b1d */ /* 0x000fec0000002000 */
[----:B------:R-:W-:Y:S05]  /*e200*/  @!P0 BRA `(.L_x_5249) ;  /* 0x0000000000048947 */ /* 0x000fea0003800000 */
[----:B------:R-:W-:Y:S01]  /*e210*/  BPT.TRAP 0x1 ;  /* 0x000000040000795c */ /* 0x000fe20000300000 */
.L_x_5249:
[----:B------:R-:W-:Y:S01]  /*e220*/  ULEA UR9, UR49, UR36, 0x3 ;  /* 0x0000002431097291 */ /* 0x000fe2000f8e183f */
[----:B------:R-:W-:-:S05]  /*e230*/  IMAD.U32 R5, RZ, RZ, UR50 ;  /* 0x00000032ff057e24 */ /* 0x000fca000f8e00ff */
[----:B------:R-:W-:-:S04]  /*e240*/  SHF.L.U32 R5, R5, 0x1f, RZ ;  /* 0x0000001f05057819 */ /* 0x000fc800000006ff */
[----:B------:R0:W1:Y:S01]  /*e250*/  SYNCS.PHASECHK.TRANS64.TRYWAIT P1, [UR9+0x2a850], R5 ;  /* 0x02a85005ff0075a7 */ /* 0x0000620008020149 */
[----:B------:R-:W-:Y:S05]  /*e260*/  @!P0 BRA `(.L_x_5250) ;  /* 0x0000000000048947 */ /* 0x000fea0003800000 */
[----:B------:R-:W-:Y:S01]  /*e270*/  BPT.TRAP 0x1 ;  /* 0x000000040000795c */ /* 0x000fe20000300000 */
.L_x_5250:
[----:B-1----:R-:W-:Y:S05]  /*e280*/  @P1 BRA `(.L_x_5251) ;  /* 0x0000000000081947 */ /* 0x002fea0003800000 */
[----:B------:R-:W1:Y:S02]  /*e290*/  SYNCS.PHASECHK.TRANS64.TRYWAIT P1, [UR9+0x2a850], R5 ;  /* 0x02a85005ff0075a7 */ /* 0x000e640008020149 */
[----:B-1----:R-:W-:Y:S05]  /*e2a0*/  @!P1 BRA `(.L_x_5252) ;  /* 0x000000d000309947 */ /* 0x002fea0003800000 */
.L_x_5251:
[----:B------:R-:W-:Y:S01]  /*e2b0*/  UIADD3 UR36, UR36, 0x400, URZ ;  /* 0x0000040024247890 */ /* 0x000fe2000fffe03f */
[----:B------:R-:W-:Y:S01]  /*e2c0*/  WARPGROUP.ARRIVE ;  /* 0x00000000000079c5 */ /* 0x000fe20000000000 */
[----:B------:R-:W-:Y:S01]  /*e2d0*/  UMOV UR7, 0x40000040 ;  /* 0x4000004000077882 */ /* 0x000fe20000000000 */
[----:B------:R-:W-:Y:S01]  /*e2e0*/  ULDC.64 UR10, c[0x0][0x9a0] ;  /* 0x00026800000a7ab9 */ /* 0x000fe20000000a00 */
[----:B------:R-:W-:Y:S01]  /*e2f0*/  USHF.R.U32.HI UR36, URZ, 0x4, UR36 ;  /* 0x000000043f247899 */ /* 0x000fe20008011624 */
[----:B01----:R-:W-:Y:S01]  /*e300*/  IMAD.MOV.U32 R5, RZ, RZ, 0x3f800000 ;  /* 0x3f800000ff057424 */ /* 0x003fe200078e00ff */
[----:B------:R-:W-:Y:S02]  /*e310*/  UISETP.NE.U32.AND UP0, UPT, UR10, URZ, UPT ;  /* 0x0000003f0a00728c */ /* 0x000fe4000bf05070 */
[----:B------:R-:W-:Y:S02]  /*e320*/  ULOP3.LUT UR36, UR36, 0x3fff, URZ, 0xc0, !UPT ;  /* 0x00003fff24247892 */ /* 0x000fe4000f8ec03f */
[----:B------:R-:W-:-:S02]  /*e330*/  UISETP.NE.AND.EX UP0, UPT, UR11, URZ, UPT, UP0 ;  /* 0x0000003f0b00728c */ /* 0x000fc4000bf05300 */
[----:B------:R-:W-:-:S04]  /*e340*/  ULOP3.LUT UR8, UR36, 0x10000, URZ, 0xfc, !UPT ;  /* 0x0001000024087892 */ /* 0x000fc8000f8efc3f */
[----:B------:R-:W-:Y:S01]  /*e350*/  UIMAD UR8, UR49, 0x600, UR8 ;  /* 0x00000600310878a4 */ /* 0x000fe2000f8e0208 */
[----:B------:R-:W-:-:S04]  /*e360*/  PLOP3.LUT P1, PT, PT, PT, UP0, 0x80, 0x0 ;  /* 0x000000000000781c */ /* 0x000fc80003f2f008 */
[----:B------:R-:W-:Y:S02]  /*e370*/  @UP0 ULDC.64 UR12, c[0x0][0x9c8] ;  /* 0x00027200000c0ab9 */ /* 0x000fe40000000a00 */
[----:B------:R-:W-:Y:S01]  /*e380*/  UMOV UR6, UR8 ;  /* 0x0000000800067c82 */ /* 0x000fe20008000000 */
[----:B------:R-:W-:-:S09]  /*e390*/  @UP0 UIMAD.WIDE.U32 UR4, UR53, UR12, URZ ;  /* 0x0000000c350402a5 */ /* 0x000fd2000f8e003f */
[----:B------:R-:W-:Y:S01]  /*e3a0*/  QGMMA.64x192x32.F32.E4M3.E4M3 R24, R196, gdesc[UR4], R24, gsb0 ;  /* 0x02e00004c4187df3 */ /* 0x000fe20008000818 */
[----:B------:R-:W-:Y:S01]  /*e3b0*/  UIADD3 UR6, UR8, 0x2, URZ ;  /* 0x0000000208067890 */ /* 0x000fe2000fffe03f */
[----:B------:R-:W-:Y:S01]  /*e3c0*/  UMOV UR7, 0x40000040 ;  /* 0x4000004000077882 */ /* 0x000fe20000000000 */
[----:B------:R-:W-:Y:S02]  /*e3d0*/  WARPGROUP.DEPBAR.LE gsb0, 0x0 ;  /* 0x00008000000079c5 */ /* 0x000fe40000010000 */
[----:B------:R-:W-:-:S15]  /*e3e0*/  WARPGROUP.ARRIVE ;  /* 0x00000000000079c5 */ /* 0x000fde0000000000 */
[----:B------:R-:W-:Y:S01]  /*e3f0*/  QGMMA.64x192x32.F32.E4M3.E4M3 R24, R192, gdesc[UR4], R24, gsb0 ;  /* 0x02e00004c0187df3 */ /* 0x000fe20008000818 */
[----:B------:R-:W-:-:S04]  /*e400*/  @UP0 USHF.R.S32.HI UR6, URZ, 0x1f, UR53 ;  /* 0x0000001f3f060899 */ /* 0x000fc80008011435 */
[----:B------:R-:W-:-:S04]  /*e410*/  @UP0 UIMAD UR6, UR6, UR12, URZ ;  /* 0x0000000c060602a4 */ /* 0x000fc8000f8e023f */
        /* <DEDUP_REMOVED lines=11> */
[----:B------:R-:W-:Y:S01]  /*e4d0*/  UMOV UR7, 0x40000040 ;  /* 0x4000004000077882 */ /* 0x000fe20000000000 */
        /* <DEDUP_REMOVED lines=44> */
.L_x_5253:
[----:B------:R-:W-:Y:S01]  /*e7a0*/  UIADD3 UR4, UR9, 0x2a860, URZ ;  /* 0x0002a86009047890 */ /* 0x000fe2000fffe03f */
[-C--:B------:R-:W-:Y:S01]  /*e7b0*/  FMUL.FTZ R26, R26, R3.reuse ;  /* 0x000000031a1a7220 */ /* 0x080fe20000410000 */
[----:B------:R-:W-:Y:S01]  /*e7c0*/  UIADD3 UR49, UR49, 0x1, URZ ;  /* 0x0000000131317890 */ /* 0x000fe2000fffe03f */
[-C--:B------:R-:W-:Y:S01]  /*e7d0*/  FMUL.FTZ R31, R31, R3.reuse ;  /* 0x000000031f1f7220 */ /* 0x080fe20000410000 */
[----:B------:R-:W-:Y:S01]  /*e7e0*/  UPRMT UR4, UR37, 0x654, UR4 ;  /* 0x0000065425047896 */ /* 0x000fe20008000004 */
[-C--:B------:R-:W-:Y:S01]  /*e7f0*/  FMUL.FTZ R34, R34, R3.reuse ;  /* 0x0000000322227220 */ /* 0x080fe20000410000 */
[----:B------:R-:W-:Y:S01]  /*e800*/  UISETP.NE.AND UP0, UPT, UR49, 0x2, UPT ;  /* 0x000000023100788c */ /* 0x000fe2000bf05270 */
        /* <DEDUP_REMOVED lines=94> */
[----:B------:R-:W-:Y:S01]  /*edf0*/  PLOP3.LUT P0, PT, PT, PT, PT, 0x8, 0x0 ;  /* 0x000000000000781c */ /* 0x000fe20003f0e170 */
[----:B------:R-:W-:Y:S01]  /*ee00*/  FMUL.FTZ R3, R115, R3 ;  /* 0x0000000373037220 */ /* 0x000fe20000410000 */
[----:B------:R-:W-:-:S02]  /*ee10*/  UIADD3 UR51, UR51, 0x1, URZ ;  /* 0x0000000133337890 */ /* 0x000fc4000fffe03f */
[----:B------:R-:W-:Y:S02]  /*ee20*/  USEL UR49, UR49, URZ, UP0 ;  /* 0x0000003f31317287 */ /* 0x000fe40008000000 */
[----:B------:R-:W-:-:S12]  /*ee30*/  ULOP3.LUT UR50, UR50, UR4, URZ, 0x3c, !UPT ;  /* 0x0000000432327292 */ /* 0x000fd8000f8e3c3f */
.L_x_5175:
        /* <DEDUP_REMOVED lines=18> */
[----:B0-----:R-:W-:-:S05]  /*ef60*/  IMAD.SHL.U32 R4, R8, 0x4, RZ ;  /* 0x0000000408047824 */ /* 0x001fca00078e00ff */
[----:B------:R-:W-:Y:S01]  /*ef70*/  LOP3.LUT R4, R4, 0xc, RZ, 0xc0, !PT ;  /* 0x0000000c04047812 */ /* 0x000fe200078ec0ff */
[----:B------:R-:W-:Y:S03]  /*ef80*/  BAR.SYNC.DEFER_BLOCKING 0x1, 0x100 ;  /* 0x0044000000007b1d */ /* 0x000fe60000010000 */
[----:B------:R-:W-:-:S05]  /*ef90*/  IADD3 R4, P0, R4, UR8, RZ ;  /* 0x0000000804047c10 */ /* 0x000fca000ff1e0ff */
[----:B------:R-:W-:-:S05]  /*efa0*/  IMAD.X R5, RZ, RZ, UR9, P0 ;  /* 0x00000009ff057e24 */ /* 0x000fca00080e06ff */
[----:B------:R-:W2:Y:S01]  /*efb0*/  LDG.E.CONSTANT R12, desc[UR56][R4.64] ;  /* 0x00000038040c7981 */ /* 0x000ea2000c1e9900 */
[----:B------:R-:W-:-:S03]  /*efc0*/  LOP3.LUT P0, R6, R8, 0x3, RZ, 0xc0, !PT ;  /* 0x0000000308067812 */ /* 0x000fc6000780c0ff */
[----:B------:R-:W3:Y:S01]  /*efd0*/  LDL R4, [R1+0x10] ;  /* 0x0000100001047983 */ /* 0x000ee20000100800 */
[----:B------:R-:W-:Y:S01]  /*efe0*/  ISETP.EQ.OR P0, PT, R6, 0x3, !P0 ;  /* 0x000000030600780c */ /* 0x000fe20004702670 */
[----:B------:R-:W-:Y:S01]  /*eff0*/  UMOV UR8, UR7 ;  /* 0x0000000700087c82 */ /* 0x000fe20008000000 */
[----:B-1----:R-:W-:Y:S01]  /*f000*/  UMOV UR9, UR4 ;  /* 0x0000000400097c82 */ /* 0x002fe20008000000 */
[----:B------:R-:W-:Y:S01]  /*f010*/  UIMAD.WIDE UR10, UR44, 0x4, UR10 ;  /* 0x000000042c0a78a5 */ /* 0x000fe2000f8e020a */
        /* <DEDUP_REMOVED lines=17> */
[----:B------:R-:W-:Y:S01]  /*f130*/  IMAD.MOV.U32 R26, RZ, RZ, 0x2 ;  /* 0x00000002ff1a7424 */ /* 0x000fe200078e00ff */
        /* <DEDUP_REMOVED lines=79> */
[----:B--2---:R-:W-:Y:S04]  /*f630*/  SHFL.IDX PT, R107, R49, R12, 0x1c1f ;  /* 0x001c1f0c316b7589 */ /* 0x004fe800000e0000 */
[----:B------:R-:W-:Y:S04]  /*f640*/  SHFL.IDX PT, R21, R21, R12, 0x1c1f ;  /* 0x001c1f0c15157589 */ /* 0x000fe800000e0000 */
[----:B------:R-:W-:Y:S01]  /*f650*/  SHFL.IDX PT, R13, R13, R12, 0x1c1f ;  /* 0x001c1f0c0d0d7589 */ /* 0x000fe200000e0000 */
[----:B---3--:R-:W-:-:S03]  /*f660*/  IMAD.WIDE R26, R4, R26, UR8 ;  /* 0x00000008041a7e25 */ /* 0x008fc6000f8e021a */
[----:B------:R-:W-:Y:S01]  /*f670*/  SHFL.IDX PT, R49, R125, R12, 0x1c1f ;  /* 0x001c1f0c7d317589 */ /* 0x000fe200000e0000 */
[----:B------:R-:W-:-:S03]  /*f680*/  LOP3.LUT R3, R26, 0x380, RZ, 0xc0, !PT ;  /* 0x000003801a037812 */ /* 0x000fc600078ec0ff */
[----:B------:R-:W-:Y:S01]  /*f690*/  SHFL.IDX PT, R25, R25, R12, 0x1c1f ;  /* 0x001c1f0c19197589 */ /* 0x000fe200000e0000 */
[C---:B------:R-:W-:Y:S02]  /*f6a0*/  IADD3 R103, P4, R26.reuse, 0x8060, RZ ;  /* 0x000080601a677810 */ /* 0x040fe40007f9e0ff */
[C---:B------:R-:W-:Y:S01]  /*f6b0*/  IADD3 R99, P3, R26.reuse, 0x8040, RZ ;  /* 0x000080401a637810 */ /* 0x040fe20007f7e0ff */
[----:B------:R-:W-:Y:S01]  /*f6c0*/  SHFL.IDX PT, R126, R41, R12, 0x1c1f ;  /* 0x001c1f0c297e7589 */ /* 0x000fe200000e0000 */
[C---:B------:R-:W-:Y:S01]  /*f6d0*/  IADD3 R10, P6, R26.reuse, 0x8020, RZ ;  /* 0x000080201a0a7810 */ /* 0x040fe20007fde0ff */
[--C-:B------:R-:W-:Y:S01]  /*f6e0*/  IMAD.X R31, RZ, RZ, R27.reuse, P4 ;  /* 0x000000ffff1f7224 */ /* 0x100fe200020e061b */
[C---:B------:R-:W-:Y:S01]  /*f6f0*/  IADD3 R91, P5, R26.reuse, 0x8000, RZ ;  /* 0x000080001a5b7810 */ /* 0x040fe20007fbe0ff */
[--C-:B------:R-:W-:Y:S01]  /*f700*/  IMAD.X R135, RZ, RZ, R27.reuse, P3 ;  /* 0x000000ffff877224 */ /* 0x100fe200018e061b */
[----:B------:R-:W-:Y:S01]  /*f710*/  IADD3 R87, P2, R26, 0x4060, RZ ;  /* 0x000040601a577810 */ /* 0x000fe20007f5e0ff */
[--C-:B------:R-:W-:Y:S01]  /*f720*/  IMAD.X R29, RZ, RZ, R27.reuse, P6 ;  /* 0x000000ffff1d7224 */ /* 0x100fe200030e061b */
[----:B------:R-:W-:Y:S01]  /*f730*/  SHF.R.U64 R3, R3, 0x3, RZ ;  /* 0x0000000303037819 */ /* 0x000fe200000012ff */
[--C-:B------:R-:W-:Y:S01]  /*f740*/  IMAD.X R137, RZ, RZ, R27.reuse, P5 ;  /* 0x000000ffff897224 */ /* 0x100fe200028e061b */
[----:B------:R-:W-:Y:S01]  /*f750*/  LOP3.LUT R28, R103, 0x380, RZ, 0xc0, !PT ;  /* 0x00000380671c7812 */ /* 0x000fe200078ec0ff */
[----:B------:R-:W-:Y:S01]  /*f760*/  IMAD.X R15, RZ, RZ, R27, P2 ;  /* 0x000000ffff0f7224 */ /* 0x000fe200010e061b */
[----:B------:R-:W-:Y:S01]  /*f770*/  LOP3.LUT R14, R99, 0x380, RZ, 0xc0, !PT ;  /* 0x00000380630e7812 */ /* 0x000fe200078ec0ff */
[----:B------:R-:W-:Y:S01]  /*f780*/  SHFL.IDX PT, R122, R43, R12, 0x1c1f ;  /* 0x001c1f0c2b7a7589 */ /* 0x000fe200000e0000 */
[----:B------:R-:W-:-:S02]  /*f790*/  LOP3.LUT R8, R10, 0x380, RZ, 0xc0, !PT ;  /* 0x000003800a087812 */ /* 0x000fc400078ec0ff */
[C---:B------:R-:W-:Y:S01]  /*f7a0*/  IADD3 R37, P1, R26.reuse, 0x4040, RZ ;  /* 0x000040401a257810 */ /* 0x040fe20007f3e0ff */
[----:B------:R-:W-:Y:S01]  /*f7b0*/  SHFL.IDX PT, R123, R123, R12, 0x1c1f ;  /* 0x001c1f0c7b7b7589 */ /* 0x000fe200000e0000 */
[C---:B------:R-:W-:Y:S02]  /*f7c0*/  IADD3 R6, P4, R26.reuse, 0x4020, RZ ;  /* 0x000040201a067810 */ /* 0x040fe40007f9e0ff */
[C---:B------:R-:W-:Y:S01]  /*f7d0*/  IADD3 R63, P3, R26.reuse, 0x4000, RZ ;  /* 0x000040001a3f7810 */ /* 0x040fe20007f7e0ff */
[--C-:B------:R-:W-:Y:S01]  /*f7e0*/  IMAD.X R139, RZ, RZ, R27.reuse, P1 ;  /* 0x000000ffff8b7224 */ /* 0x100fe200008e061b */
[C---:B------:R-:W-:Y:S01]  /*f7f0*/  IADD3 R4, P6, R26.reuse, 0x20, RZ ;  /* 0x000000201a047810 */ /* 0x040fe20007fde0ff */
[--C-:B------:R-:W-:Y:S01]  /*f800*/  IMAD.X R11, RZ, RZ, R27.reuse, P4 ;  /* 0x000000ffff0b7224 */ /* 0x100fe200020e061b */
[C---:B------:R-:W-:Y:S01]  /*f810*/  IADD3 R61, P5, R26.reuse, 0x60, RZ ;  /* 0x000000601a3d7810 */ /* 0x040fe20007fbe0ff */
[--C-:B------:R-:W-:Y:S01]  /*f820*/  IMAD.X R141, RZ, RZ, R27.reuse, P3 ;  /* 0x000000ffff8d7224 */ /* 0x100fe200018e061b */
[----:B------:R-:W-:Y:S01]  /*f830*/  IADD3 R94, P2, R26, 0x40, RZ ;  /* 0x000000401a5e7810 */ /* 0x000fe20007f5e0ff */
[--C-:B------:R-:W-:Y:S01]  /*f840*/  IMAD.X R9, RZ, RZ, R27.reuse, P6 ;  /* 0x000000ffff097224 */ /* 0x100fe200030e061b */
[----:B------:R-:W-:Y:S01]  /*f850*/  LOP3.LUT R26, R3, R26, RZ, 0x3c, !PT ;  /* 0x0000001a031a7212 */ /* 0x000fe200078e3cff */
[--C-:B------:R-:W-:Y:S01]  /*f860*/  IMAD.X R7, RZ, RZ, R27.reuse, P5 ;  /* 0x000000ffff077224 */ /* 0x100fe200028e061b */
[----:B------:R-:W-:Y:S01]  /*f870*/  SHF.R.U64 R28, R28, 0x3, RZ ;  /* 0x000000031c1c7819 */ /* 0x000fe200000012ff */
[----:B------:R-:W-:Y:S01]  /*f880*/  IMAD.X R5, RZ, RZ, R27, P2 ;  /* 0x000000ffff057224 */ /* 0x000fe200010e061b */
[----:B------:R-:W-:Y:S01]  /*f890*/  SHF.R.U64 R14, R14, 0x3, RZ ;  /* 0x000000030e0e7819 */ /* 0x000fe200000012ff */
[----:B------:R-:W-:Y:S01]  /*f8a0*/  SHFL.IDX PT, R43, R83, R12, 0x1c1f ;  /* 0x001c1f0c532b7589 */ /* 0x000fe200000e0000 */
[----:B------:R-:W-:-:S02]  /*f8b0*/  SHF.R.U64 R3, R8, 0x3, RZ ;  /* 0x0000000308037819 */ /* 0x000fc400000012ff */
[----:B------:R-:W-:Y:S01]  /*f8c0*/  LOP3.LUT R30, R28, R103, RZ, 0x3c, !PT ;  /* 0x000000671c1e7212 */ /* 0x000fe200078e3cff */
[----:B------:R-:W-:Y:S01]  /*f8d0*/  SHFL.IDX PT, R41, R133, R12, 0x1c1f ;  /* 0x001c1f0c85297589 */ /* 0x000fe200000e0000 */
[----:B------:R-:W-:Y:S02]  /*f8e0*/  LOP3.LUT R134, R14, R99, RZ, 0x3c, !PT ;  /* 0x000000630e867212 */ /* 0x000fe400078e3cff */
[----:B------:R-:W-:Y:S01]  /*f8f0*/  LOP3.LUT R8, R37, 0x380, RZ, 0xc0, !PT ;  /* 0x0000038025087812 */ /* 0x000fe200078ec0ff */
[----:B------:R-:W-:Y:S01]  /*f900*/  SHFL.IDX PT, R99, R77, R12, 0x1c1f ;  /* 0x001c1f0c4d637589 */ /* 0x000fe200000e0000 */
[----:B------:R-:W-:Y:S02]  /*f910*/  LOP3.LUT R28, R3, R10, RZ, 0x3c, !PT ;  /* 0x0000000a031c7212 */ /* 0x000fe400078e3cff */
[----:B------:R-:W-:Y:S01]  /*f920*/  LOP3.LUT R14, R91, 0x380, RZ, 0xc0, !PT ;  /* 0x000003805b0e7812 */ /* 0x000fe200078ec0ff */
[----:B------:R-:W-:Y:S01]  /*f930*/  SHFL.IDX PT, R77, R47, R12, 0x1c1f ;  /* 0x001c1f0c2f4d7589 */ /* 0x000fe200000e0000 */
[----:B------:R-:W-:-:S02]  /*f940*/  LOP3.LUT R10, R87, 0x380, RZ, 0xc0, !PT ;  /* 0x00000380570a7812 */ /* 0x000fc400078ec0ff */
[----:B------:R-:W-:Y:S01]  /*f950*/  LOP3.LUT R3, R6, 0x380, RZ, 0xc0, !PT ;  /* 0x0000038006037812 */ /* 0x000fe200078ec0ff */
[----:B------:R-:W-:Y:S01]  /*f960*/  SHFL.IDX PT, R103, R53, R12, 0x1c1f ;  /* 0x001c1f0c35677589 */ /* 0x000fe200000e0000 */
[----:B------:R-:W-:Y:S02]  /*f970*/  SHF.R.U64 R8, R8, 0x3, RZ ;  /* 0x0000000308087819 */ /* 0x000fe400000012ff */
[----:B------:R-:W-:Y:S01]  /*f980*/  SHF.R.U64 R14, R14, 0x3, RZ ;  /* 0x000000030e0e7819 */ /* 0x000fe200000012ff */
[----:B------:R-:W-:Y:S01]  /*f990*/  SHFL.IDX PT, R130, R35, R12, 0x1c1f ;  /* 0x001c1f0c23827589 */ /* 0x000fe200000e0000 */
[----:B------:R-:W-:Y:S02]  /*f9a0*/  SHF.R.U64 R10, R10, 0x3, RZ ;  /* 0x000000030a0a7819 */ /* 0x000fe400000012ff */
[----:B------:R-:W-:Y:S01]  /*f9b0*/  SHF.R.U64 R3, R3, 0x3, RZ ;  /* 0x0000000303037819 */ /* 0x000fe200000012ff */
[----:B------:R-:W-:Y:S01]  /*f9c0*/  SHFL.IDX PT, R124, R101, R12, 0x1c1f ;  /* 0x001c1f0c657c7589 */ /* 0x000fe200000e0000 */
[----:B------:R-:W-:-:S02]  /*f9d0*/  LOP3.LUT R138, R8, R37, RZ, 0x3c, !PT ;  /* 0x00000025088a7212 */ /* 0x000fc400078e3cff */
[----:B------:R-:W-:Y:S01]  /*f9e0*/  LOP3.LUT R136, R14, R91, RZ, 0x3c, !PT ;  /* 0x0000005b0e887212 */ /* 0x000fe200078e3cff */
[----:B------:R-:W-:Y:S01]  /*f9f0*/  SHFL.IDX PT, R132, R109, R12, 0x1c1f ;  /* 0x001c1f0c6d847589 */ /* 0x000fe200000e0000 */
[----:B------:R-:W-:Y:S02]  /*fa00*/  LOP3.LUT R8, R63, 0x380, RZ, 0xc0, !PT ;  /* 0x000003803f087812 */ /* 0x000fe400078ec0ff */
[----:B------:R-:W-:Y:S01]  /*fa10*/  LOP3.LUT R14, R10, R87, RZ, 0x3c, !PT ;  /* 0x000000570a0e7212 */ /* 0x000fe200078e3cff */
[----:B------:R-:W-:Y:S01]  /*fa20*/  SHFL.IDX PT, R91, R69, R12, 0x1c1f ;  /* 0x001c1f0c455b7589 */ /* 0x000fe200000e0000 */
[----:B------:R-:W-:Y:S02]  /*fa30*/  LOP3.LUT R10, R3, R6, RZ, 0x3c, !PT ;  /* 0x00000006030a7212 */ /* 0x000fe400078e3cff */
[----:B------:R-:W-:Y:S01]  /*fa40*/  LOP3.LUT R6, R61, 0x380, RZ, 0xc0, !PT ;  /* 0x000003803d067812 */ /* 0x000fe200078ec0ff */
[----:B------:R-:W-:Y:S01]  /*fa50*/  SHFL.IDX PT, R87, R65, R12, 0x1c1f ;  /* 0x001c1f0c41577589 */ /* 0x000fe200000e0000 */
[----:B------:R-:W-:-:S02]  /*fa60*/  SHF.R.U64 R8, R8, 0x3, RZ ;  /* 0x0000000308087819 */ /* 0x000fc400000012ff */
[----:B------:R-:W-:Y:S01]  /*fa70*/  LOP3.LUT R3, R4, 0x380, RZ, 0xc0, !PT ;  /* 0x0000038004037812 */ /* 0x000fe200078ec0ff */
[----:B------:R-:W-:Y:S01]  /*fa80*/  SHFL.IDX PT, R65, R39, R12, 0x1c1f ;  /* 0x001c1f0c27417589 */ /* 0x000fe200000e0000 */
[----:B------:R-:W-:Y:S02]  /*fa90*/  SHF.R.U64 R6, R6, 0x3, RZ ;  /* 0x0000000306067819 */ /* 0x000fe400000012ff */
[----:B------:R-:W-:Y:S01]  /*faa0*/  LOP3.LUT R37, R94, 0x380, RZ, 0xc0, !PT ;  /* 0x000003805e257812 */ /* 0x000fe200078ec0ff */
[----:B------:R-:W-:Y:S01]  /*fab0*/  SHFL.IDX PT, R131, R131, R12, 0x1c1f ;  /* 0x001c1f0c83837589 */ /* 0x000fe200000e0000 */
[----:B------:R-:W-:Y:S02]  /*fac0*/  LOP3.LUT R140, R8, R63, RZ, 0x3c, !PT ;  /* 0x0000003f088c7212 */ /* 0x000fe400078e3cff */
[----:B------:R-:W-:Y:S01]  /*fad0*/  SHF.R.U64 R3, R3, 0x3, RZ ;  /* 0x0000000303037819 */ /* 0x000fe200000012ff */
[----:B------:R-:W-:Y:S01]  /*fae0*/  SHFL.IDX PT, R63, R81, R12, 0x1c1f ;  /* 0x001c1f0c513f7589 */ /* 0x000fe200000e0000 */
[----:B------:R-:W-:-:S02]  /*faf0*/  LOP3.LUT R6, R6, R61, RZ, 0x3c, !PT ;  /* 0x0000003d06067212 */ /* 0x000fc400078e3cff */
[----:B------:R-:W-:Y:S01]  /*fb00*/  SHF.R.U64 R37, R37, 0x3, RZ ;  /* 0x0000000325257819 */ /* 0x000fe200000012ff */
[----:B------:R0:W-:Y:S01]  /*fb10*/  SHFL.IDX PT, R81, R55, R12, 0x1c1f ;  /* 0x001c1f0c37517589 */ /* 0x0001e200000e0000 */
[----:B------:R-:W-:Y:S02]  /*fb20*/  LOP3.LUT R8, R3, R4, RZ, 0x3c, !PT ;  /* 0x0000000403087212 */ /* 0x000fe400078e3cff */
[----:B------:R-:W-:Y:S01]  /*fb30*/  MOV R136, R136 ;  /* 0x0000008800887202 */ /* 0x000fe20000000f00 */
[----:B------:R-:W-:Y:S01]  /*fb40*/  SHFL.IDX PT, R119, R45, R12, 0x1c1f ;  /* 0x001c1f0c2d777589 */ /* 0x000fe200000e0000 */
[----:B------:R-:W-:Y:S02]  /*fb50*/  MOV R140, R140 ;  /* 0x0000008c008c7202 */ /* 0x000fe40000000f00 */
[----:B------:R-:W-:Y:S01]  /*fb60*/  LOP3.LUT R4, R37, R94, RZ, 0x3c, !PT ;  /* 0x0000005e25047212 */ /* 0x000fe200078e3cff */
[----:B------:R-:W-:Y:S01]  /*fb70*/  SHFL.IDX PT, R127, R127, R12, 0x1c1f ;  /* 0x001c1f0c7f7f7589 */ /* 0x000fe200000e0000 */
[----:B------:R-:W-:-:S02]  /*fb80*/  MOV R137, R14 ;  /* 0x0000000e00897202 */ /* 0x000fc40000000f00 */
[----:B0-----:R-:W-:Y:S01]  /*fb90*/  LOP3.LUT R55, R12, 0x2, RZ, 0x3c, !PT ;  /* 0x000000020c377812 */ /* 0x001fe200078e3cff */
[----:B------:R-:W-:Y:S01]  /*fba0*/  SHFL.IDX PT, R14, R117, R12, 0x1c1f ;  /* 0x001c1f0c750e7589 */ /* 0x000fe200000e0000 */
[----:B------:R-:W-:Y:S02]  /*fbb0*/  MOV R141, R6 ;  /* 0x00000006008d7202 */ /* 0x000fe40000000f00 */
[----:B------:R-:W-:Y:S01]  /*fbc0*/  MOV R37, R26 ;  /* 0x0000001a00257202 */ /* 0x000fe20000000f00 */
[----:B------:R-:W0:Y:S01]  /*fbd0*/  SHFL.IDX PT, R20, R20, R55, 0x1c1f ;  /* 0x001c1f3714147589 */ /* 0x000e2200000e0000 */
[----:B------:R-:W-:Y:S02]  /*fbe0*/  MOV R3, R30 ;  /* 0x0000001e00037202 */ /* 0x000fe40000000f00 */
[----:B------:R-:W-:Y:S01]  /*fbf0*/  MOV R134, R134 ;  /* 0x0000008600867202 */ /* 0x000fe20000000f00 */
[----:B------:R-:W1:Y:S01]  /*fc00*/  SHFL.IDX PT, R24, R24, R55, 0x1c1f ;  /* 0x001c1f3718187589 */ /* 0x000e6200000e0000 */
[----:B------:R-:W-:-:S02]  /*fc10*/  MOV R135, R28 ;  /* 0x0000001c00877202 */ /* 0x000fc40000000f00 */
[----:B------:R-:W-:Y:S01]  /*fc20*/  MOV R142, R4 ;  /* 0x00000004008e7202 */ /* 0x000fe20000000f00 */
[----:B------:R-:W-:Y:S01]  /*fc30*/  SHFL.IDX PT, R69, R48, R55, 0x1c1f ;  /* 0x001c1f3730457589 */ /* 0x000fe200000e0000 */
[----:B------:R-:W-:Y:S02]  /*fc40*/  MOV R138, R138 ;  /* 0x0000008a008a7202 */ /* 0x000fe40000000f00 */
[----:B------:R-:W-:Y:S01]  /*fc50*/  MOV R139, R10 ;  /* 0x0000000a008b7202 */ /* 0x000fe20000000f00 */
[----:B------:R-:W-:Y:S01]  /*fc60*/  SHFL.IDX PT, R146, R72, R55, 0x1c1f ;  /* 0x001c1f3748927589 */ /* 0x000fe200000e0000 */
[----:B------:R-:W-:-:S03]  /*fc70*/  MOV R61, R8 ;  /* 0x00000008003d7202 */ /* 0x000fc60000000f00 */
[----:B------:R-:W-:Y:S04]  /*fc80*/  SHFL.IDX PT, R6, R105, R12, 0x1c1f ;  /* 0x001c1f0c69067589 */ /* 0x000fe800000e0000 */
[----:B------:R-:W-:Y:S04]  /*fc90*/  SHFL.IDX PT, R15, R121, R12, 0x1c1f ;  /* 0x001c1f0c790f7589 */ /* 0x000fe800000e0000 */
[----:B------:R-:W2:Y:S01]  /*fca0*/  SHFL.IDX PT, R154, R32, R55, 0x1c1f ;  /* 0x001c1f37209a7589 */ /* 0x000ea200000e0000 */
[----:B0-----:R-:W-:Y:S02]  /*fcb0*/  SEL R9, R21, R20, P0 ;  /* 0x0000001415097207 */ /* 0x001fe40000000000 */
[----:B------:R-:W-:Y:S01]  /*fcc0*/  SEL R11, R20, R21, P0 ;  /* 0x00000015140b7207 */ /* 0x000fe20000000000 */
[----:B------:R-:W-:Y:S01]  /*fcd0*/  SHFL.IDX PT, R125, R104, R55, 0x1c1f ;  /* 0x001c1f37687d7589 */ /* 0x000fe200000e0000 */
[----:B-1----:R-:W-:-:S02]  /*fce0*/  SEL R8, R13, R24, P0 ;  /* 0x000000180d087207 */ /* 0x002fc40000000000 */
[----:B------:R-:W-:Y:S01]  /*fcf0*/  SEL R10, R24, R13, P0 ;  /* 0x0000000d180a7207 */ /* 0x000fe20000000000 */
[----:B------:R-:W0:Y:S04]  /*fd00*/  SHFL.IDX PT, R48, R120, R55, 0x1c1f ;  /* 0x001c1f3778307589 */ /* 0x000e2800000e0000 */
[----:B------:R-:W-:Y:S04]  /*fd10*/  SHFL.IDX PT, R115, R115, R55, 0x1c1f ;  /* 0x001c1f3773737589 */ /* 0x000fe800000e0000 */
[----:B------:R-:W-:Y:S04]  /*fd20*/  SHFL.IDX PT, R72, R50, R55, 0x1c1f ;  /* 0x001c1f3732487589 */ /* 0x000fe800000e0000 */
[----:B------:R-:W-:Y:S04]  /*fd30*/  SHFL.IDX PT, R26, R33, R12, 0x1c1f ;  /* 0x001c1f0c211a7589 */ /* 0x000fe800000e0000 */
[----:B------:R-:W-:Y:S01]  /*fd40*/  SHFL.IDX PT, R94, R73, R12, 0x1c1f ;  /* 0x001c1f0c495e7589 */ /* 0x000fe200000e0000 */
[----:B--2---:R-:W-:-:S02]  /*fd50*/  SEL R20, R25, R154, P0 ;  /* 0x0000009a19147207 */ /* 0x004fc40000000000 */
[----:B------:R-:W-:Y:S01]  /*fd60*/  SEL R24, R154, R25, P0 ;  /* 0x000000199a187207 */ /* 0x000fe20000000000 */
[----:B------:R-:W-:Y:S04]  /*fd70*/  SHFL.IDX PT, R105, R79, R12, 0x1c1f ;  /* 0x001c1f0c4f697589 */ /* 0x000fe800000e0000 */
[----:B------:R-:W1:Y:S01]  /*fd80*/  SHFL.IDX PT, R27, R36, R55, 0x1c1f ;  /* 0x001c1f37241b7589 */ /* 0x000e6200000e0000 */
[----:B0-----:R-:W-:Y:S02]  /*fd90*/  SEL R13, R15, R48, P0 ;  /* 0x000000300f0d7207 */ /* 0x001fe40000000000 */
[----:B------:R-:W-:Y:S01]  /*fda0*/  SEL R15, R48, R15, P0 ;  /* 0x0000000f300f7207 */ /* 0x000fe20000000000 */
[----:B------:R-:W-:Y:S04]  /*fdb0*/  SHFL.IDX PT, R152, R52, R55, 0x1c1f ;  /* 0x001c1f3734987589 */ /* 0x000fe800000e0000 */
[----:B------:R-:W-:Y:S04]  /*fdc0*/  SHFL.IDX PT, R150, R64, R55, 0x1c1f ;  /* 0x001c1f3740967589 */ /* 0x000fe800000e0000 */
[----:B------:R-:W-:Y:S04]  /*fdd0*/  SHFL.IDX PT, R104, R82, R55, 0x1c1f ;  /* 0x001c1f3752687589 */ /* 0x000fe800000e0000 */
[----:B------:R-:W-:Y:S04]  /*fde0*/  SHFL.IDX PT, R73, R51, R12, 0x1c1f ;  /* 0x001c1f0c33497589 */ /* 0x000fe800000e0000 */
[----:B------:R-:W-:Y:S04]  /*fdf0*/  SHFL.IDX PT, R60, R60, R55, 0x1c1f ;  /* 0x001c1f373c3c7589 */ /* 0x000fe800000e0000 */
[----:B------:R-:W0:Y:S01]  /*fe00*/  SHFL.IDX PT, R148, R68, R55, 0x1c1f ;  /* 0x001c1f3744947589 */ /* 0x000e2200000e0000 */
[----:B-1----:R-:W-:-:S02]  /*fe10*/  SEL R21, R26, R27, P0 ;  /* 0x0000001b1a157207 */ /* 0x002fc40000000000 */
[----:B------:R-:W-:Y:S01]  /*fe20*/  SEL R25, R27, R26, P0 ;  /* 0x0000001a1b197207 */ /* 0x000fe20000000000 */
[----:B------:R-:W-:Y:S04]  /*fe30*/  SHFL.IDX PT, R47, R108, R55, 0x1c1f ;  /* 0x001c1f376c2f7589 */ /* 0x000fe800000e0000 */
[----:B------:R-:W1:Y:S04]  /*fe40*/  SHFL.IDX PT, R52, R38, R55, 0x1c1f ;  /* 0x001c1f3726347589 */ /* 0x000e6800000e0000 */
[----:B------:R-:W2:Y:S04]  /*fe50*/  SHFL.IDX PT, R64, R34, R55, 0x1c1f ;  /* 0x001c1f3722407589 */ /* 0x000ea800000e0000 */
[----:B------:R-:W-:Y:S04]  /*fe60*/  SHFL.IDX PT, R31, R89, R12, 0x1c1f ;  /* 0x001c1f0c591f7589 */ /* 0x000fe800000e0000 */
[----:B------:R-:W-:Y:S04]  /*fe70*/  SHFL.IDX PT, R30, R93, R12, 0x1c1f ;  /* 0x001c1f0c5d1e7589 */ /* 0x000fe800000e0000 */
[----:B------:R-:W3:Y:S01]  /*fe80*/  SHFL.IDX PT, R51, R40, R55, 0x1c1f ;  /* 0x001c1f3728337589 */ /* 0x000ee200000e0000 */
[----:B0-----:R-:W-:-:S03]  /*fe90*/  SEL R83, R87, R148, P0 ;  /* 0x0000009457537207 */ /* 0x001fc60000000000 */
[----:B------:R-:W-:Y:S04]  /*fea0*/  SHFL.IDX PT, R36, R92, R55, 0x1c1f ;  /* 0x001c1f375c247589 */ /* 0x000fe800000e0000 */
[----:B------:R-:W0:Y:S01]  /*feb0*/  SHFL.IDX PT, R68, R42, R55, 0x1c1f ;  /* 0x001c1f372a447589 */ /* 0x000e2200000e0000 */
[----:B-1----:R-:W-:Y:S02]  /*fec0*/  SEL R27, R49, R52, P0 ;  /* 0x00000034311b7207 */ /* 0x002fe40000000000 */
[----:B------:R-:W-:Y:S01]  /*fed0*/  SEL R49, R52, R49, P0 ;  /* 0x0000003134317207 */ /* 0x000fe20000000000 */
[----:B------:R-:W-:Y:S01]  /*fee0*/  SHFL.IDX PT, R108, R86, R55, 0x1c1f ;  /* 0x001c1f37566c7589 */ /* 0x000fe200000e0000 */
[----:B--2---:R-:W-:Y:S02]  /*fef0*/  SEL R26, R123, R64, P0 ;  /* 0x000000407b1a7207 */ /* 0x004fe40000000000 */
[----:B------:R-:W-:Y:S01]  /*ff00*/  SEL R48, R64, R123, P0 ;  /* 0x0000007b40307207 */ /* 0x000fe20000000000 */
[----:B------:R1:W-:Y:S01]  /*ff10*/  SHFL.IDX PT, R33, R85, R12, 0x1c1f ;  /* 0x001c1f0c55217589 */ /* 0x0003e200000e0000 */
[----:B------:R-:W-:-:S03]  /*ff20*/  SEL R123, R6, R47, P0 ;  /* 0x0000002f067b7207 */ /* 0x000fc60000000000 */
[----:B------:R2:W-:Y:S04]  /*ff30*/  SHFL.IDX PT, R89, R67, R12, 0x1c1f ;  /* 0x001c1f0c43597589 */ /* 0x0005e800000e0000 */
[----:B------:R-:W-:Y:S01]  /*ff40*/  SHFL.IDX PT, R93, R76, R55, 0x1c1f ;  /* 0x001c1f374c5d7589 */ /* 0x000fe200000e0000 */
[----:B---3--:R-:W-:Y:S02]  /*ff50*/  SEL R50, R130, R51, P0 ;  /* 0x0000003382327207 */ /* 0x008fe40000000000 */
[----:B-1----:R-:W-:Y:S01]  /*ff60*/  SEL R85, R148, R87, P0 ;  /* 0x0000005794557207 */ /* 0x002fe20000000000 */
[----:B------:R-:W-:Y:S01]  /*ff70*/  SHFL.IDX PT, R40, R88, R55, 0x1c1f ;  /* 0x001c1f3758287589 */ /* 0x000fe200000e0000 */
[----:B------:R-:W-:Y:S02]  /*ff80*/  SEL R52, R51, R130, P0 ;  /* 0x0000008233347207 */ /* 0x000fe40000000000 */
[----:B--2---:R-:W-:Y:S01]  /*ff90*/  SEL R67, R119, R152, P0 ;  /* 0x0000009877437207 */ /* 0x004fe20000000000 */
[----:B------:R-:W1:Y:S01]  /*ffa0*/  SHFL.IDX PT, R133, R112, R55, 0x1c1f ;  /* 0x001c1f3770857589 */ /* 0x000e6200000e0000 */
[----:B0-----:R-:W-:-:S02]  /*ffb0*/  SEL R64, R68, R65, P0 ;  /* 0x0000004144407207 */ /* 0x001fc40000000000 */
[----:B------:R-:W-:Y:S01]  /*ffc0*/  SEL R109, R36, R31, P0 ;  /* 0x0000001f246d7207 */ /* 0x000fe20000000000 */
[----:B------:R0:W2:Y:S04]  /*ffd0*/  SHFL.IDX PT, R92, R70, R55, 0x1c1f ;  /* 0x001c1f37465c7589 */ /* 0x0000a800000e0000 */
[----:B------:R-:W-:Y:S04]  /*ffe0*/  SHFL.IDX PT, R42, R95, R55, 0x1c1f ;  /* 0x001c1f375f2a7589 */ /* 0x000fe800000e0000 */
[----:B------:R-:W3:Y:S01]  /*fff0*/  SHFL.IDX PT, R53, R44, R55, 0x1c1f ;  /* 0x001c1f372c357589 */ /* 0x000ee200000e0000 */
[----:B0-----:R-:W-:-:S03]  /*10000*/  SEL R70, R77, R72, P0 ;  /* 0x000000484d467207 */ /* 0x001fc60000000000 */
[----:B------:R0:W-:Y:S01]  /*10010*/  SHFL.IDX PT, R76, R54, R55, 0x1c1f ;  /* 0x001c1f37364c7589 */ /* 0x0001e200000e0000 */
[----:B------:R-:W-:Y:S02]  /*10020*/  SEL R72, R72, R77, P0 ;  /* 0x0000004d48487207 */ /* 0x000fe40000000000 */
[----:B------:R-:W-:Y:S01]  /*10030*/  SEL R77, R60, R103, P0 ;  /* 0x000000673c4d7207 */ /* 0x000fe20000000000 */
[----:B------:R4:W-:Y:S04]  /*10040*/  SHFL.IDX PT, R112, R90, R55, 0x1c1f ;  /* 0x001c1f375a707589 */ /* 0x0009e800000e0000 */
[----:B------:R-:W3:Y:S01]  /*10050*/  SHFL.IDX PT, R46, R46, R55, 0x1c1f ;  /* 0x001c1f372e2e7589 */ /* 0x000ee200000e0000 */
[----:B-1----:R-:W-:Y:S02]  /*10060*/  SEL R130, R132, R133, P0 ;  /* 0x0000008584827207 */ /* 0x002fe40000000000 */
[----:B0-----:R-:W-:Y:S01]  /*10070*/  SEL R54, R65, R68, P0 ;  /* 0x0000004441367207 */ /* 0x001fe20000000000 */
[----:B------:R-:W-:Y:S01]  /*10080*/  SHFL.IDX PT, R29, R97, R12, 0x1c1f ;  /* 0x001c1f0c611d7589 */ /* 0x000fe200000e0000 */
[----:B------:R-:W-:-:S02]  /*10090*/  SEL R68, R69, R122, P0 ;  /* 0x0000007a45447207 */ /* 0x000fc40000000000 */
[----:B--2---:R-:W-:Y:S01]  /*100a0*/  SEL R87, R89, R92, P0 ;  /* 0x0000005c59577207 */ /* 0x004fe20000000000 */
[----:B------:R0:W-:Y:S01]  /*100b0*/  SHFL.IDX PT, R4, R113, R12, 0x1c1f ;  /* 0x001c1f0c71047589 */ /* 0x0001e200000e0000 */
[----:B------:R-:W-:Y:S02]  /*100c0*/  SEL R89, R92, R89, P0 ;  /* 0x000000595c597207 */ /* 0x000fe40000000000 */
[----:B----4-:R-:W-:Y:S01]  /*100d0*/  SEL R90, R91, R146, P0 ;  /* 0x000000925b5a7207 */ /* 0x010fe20000000000 */
[----:B------:R-:W-:Y:S01]  /*100e0*/  SHFL.IDX PT, R129, R129, R12, 0x1c1f ;  /* 0x001c1f0c81817589 */ /* 0x000fe200000e0000 */
[----:B---3--:R-:W-:Y:S02]  /*100f0*/  SEL R51, R126, R53, P0 ;  /* 0x000000357e337207 */ /* 0x008fe40000000000 */
        /* <DEDUP_REMOVED lines=10> */
[----:B------:R-:W-:Y:S04]  /*101a0*/  SHFL.IDX PT, R32, R100, R55, 0x1c1f ;  /* 0x001c1f3764207589 */ /* 0x000fe800000e0000 */
[----:B------:R-:W0:Y:S04]  /*101b0*/  SHFL.IDX PT, R117, R96, R55, 0x1c1f ;  /* 0x001c1f3760757589 */ /* 0x000e2800000e0000 */
[----:B------:R0:W-:Y:S04]  /*101c0*/  SHFL.IDX PT, R45, R116, R55, 0x1c1f ;  /* 0x001c1f37742d7589 */ /* 0x0001e800000e0000 */
[----:B------:R-:W1:Y:S04]  /*101d0*/  SHFL.IDX PT, R118, R118, R55, 0x1c1f ;  /* 0x001c1f3776767589 */ /* 0x000e6800000e0000 */
[----:B------:R-:W2:Y:S04]  /*101e0*/  SHFL.IDX PT, R58, R58, R55, 0x1c1f ;  /* 0x001c1f373a3a7589 */ /* 0x000ea800000e0000 */
[----:B------:R3:W4:Y:S04]  /*101f0*/  SHFL.IDX PT, R88, R66, R55, 0x1c1f ;  /* 0x001c1f3742587589 */ /* 0x00072800000e0000 */
[----:B------:R-:W-:Y:S04]  /*10200*/  SHFL.IDX PT, R59, R59, R12, 0x1c1f ;  /* 0x001c1f0c3b3b7589 */ /* 0x000fe800000e0000 */
[----:B------:R1:W-:Y:S01]  /*10210*/  SHFL.IDX PT, R97, R75, R12, 0x1c1f ;  /* 0x001c1f0c4b617589 */ /* 0x0003e200000e0000 */
[----:B0-----:R-:W-:-:S02]  /*10220*/  SEL R116, R117, R30, P0 ;  /* 0x0000001e75747207 */ /* 0x001fc40000000000 */
[----:B---3--:R-:W-:Y:S01]  /*10230*/  SEL R66, R122, R69, P0 ;  /* 0x000000457a427207 */ /* 0x008fe20000000000 */
[----:B------:R0:W-:Y:S01]  /*10240*/  SHFL.IDX PT, R28, R111, R12, 0x1c1f ;  /* 0x001c1f0c6f1c7589 */ /* 0x0001e200000e0000 */
[----:B------:R-:W-:Y:S02]  /*10250*/  SEL R122, R124, R125, P0 ;  /* 0x0000007d7c7a7207 */ /* 0x000fe40000000000 */
[----:B------:R-:W-:Y:S01]  /*10260*/  SEL R124, R125, R124, P0 ;  /* 0x0000007c7d7c7207 */ /* 0x000fe20000000000 */
[----:B------:R-:W3:Y:S01]  /*10270*/  SHFL.IDX PT, R62, R62, R55, 0x1c1f ;  /* 0x001c1f373e3e7589 */ /* 0x000ee200000e0000 */
[----:B-1----:R-:W-:Y:S02]  /*10280*/  SEL R5, R151, R118, P0 ;  /* 0x0000007697057207 */ /* 0x002fe40000000000 */
[----:B------:R-:W-:Y:S01]  /*10290*/  SEL R75, R103, R60, P0 ;  /* 0x0000003c674b7207 */ /* 0x000fe20000000000 */
[----:B------:R2:W1:Y:S01]  /*102a0*/  SHFL.IDX PT, R100, R78, R55, 0x1c1f ;  /* 0x001c1f374e647589 */ /* 0x00046200000e0000 */
[----:B------:R-:W-:-:S02]  /*102b0*/  SEL R103, R43, R108, P0 ;  /* 0x0000006c2b677207 */ /* 0x000fc40000000000 */
[----:B0-----:R-:W-:Y:S01]  /*102c0*/  SEL R111, R41, R42, P0 ;  /* 0x0000002a296f7207 */ /* 0x001fe20000000000 */
[----:B------:R-:W0:Y:S01]  /*102d0*/  SHFL.IDX PT, R120, R98, R55, 0x1c1f ;  /* 0x001c1f3762787589 */ /* 0x000e2200000e0000 */
[----:B------:R-:W-:Y:S02]  /*102e0*/  F2FP.BF16.F32.PACK_AB R42, R11, R10 ;  /* 0x0000000a0b2a723e */ /* 0x000fe400000010ff */
[----:B------:R-:W-:Y:S01]  /*102f0*/  SEL R7, R118, R151, P0 ;  /* 0x0000009776077207 */ /* 0x000fe20000000000 */
[----:B------:R3:W0:Y:S01]  /*10300*/  SHFL.IDX PT, R143, R114, R55, 0x1c1f ;  /* 0x001c1f37728f7589 */ /* 0x00062200000e0000 */
[----:B------:R-:W-:Y:S02]  /*10310*/  SEL R69, R152, R119, P0 ;  /* 0x0000007798457207 */ /* 0x000fe40000000000 */
[----:B--2---:R-:W-:Y:S01]  /*10320*/  SEL R78, R81, R58, P0 ;  /* 0x0000003a514e7207 */ /* 0x004fe20000000000 */
[----:B------:R-:W2:Y:S01]  /*10330*/  SHFL.IDX PT, R57, R57, R12, 0x1c1f ;  /* 0x001c1f0c39397589 */ /* 0x000ea200000e0000 */
[----:B----4-:R-:W-:-:S02]  /*10340*/  SEL R86, R129, R88, P0 ;  /* 0x0000005881567207 */ /* 0x010fc40000000000 */
[----:B------:R-:W-:Y:S01]  /*10350*/  SEL R125, R47, R6, P0 ;  /* 0x000000062f7d7207 */ /* 0x000fe20000000000 */
[----:B------:R4:W-:Y:S01]  /*10360*/  SHFL.IDX PT, R101, R71, R12, 0x1c1f ;  /* 0x001c1f0c47657589 */ /* 0x0009e200000e0000 */
[----:B------:R-:W-:Y:S02]  /*10370*/  SEL R133, R45, R4, P0 ;  /* 0x000000042d857207 */ /* 0x000fe40000000000 */
[----:B---3--:R-:W-:Y:S01]  /*10380*/  SEL R114, R30, R117, P0 ;  /* 0x000000751e727207 */ /* 0x008fe20000000000 */
[----:B------:R-:W-:Y:S01]  /*10390*/  SHFL.IDX PT, R35, R149, R12, 0x1c1f ;  /* 0x001c1f0c95237589 */ /* 0x000fe200000e0000 */
[----:B------:R-:W-:Y:S02]  /*103a0*/  SEL R79, R59, R62, P0 ;  /* 0x0000003e3b4f7207 */ /* 0x000fe40000000000 */
[----:B------:R-:W-:Y:S01]  /*103b0*/  SEL R88, R88, R129, P0 ;  /* 0x0000008158587207 */ /* 0x000fe20000000000 */
[----:B------:R3:W2:Y:S01]  /*103c0*/  SHFL.IDX PT, R96, R74, R55, 0x1c1f ;  /* 0x001c1f374a607589 */ /* 0x0006a200000e0000 */
[----:B-1----:R-:W-:-:S02]  /*103d0*/  SEL R95, R97, R100, P0 ;  /* 0x00000064615f7207 */ /* 0x002fc40000000000 */
[----:B----4-:R-:W-:Y:S01]  /*103e0*/  SEL R71, R73, R76, P0 ;  /* 0x0000004c49477207 */ /* 0x010fe20000000000 */
[----:B------:R1:W4:Y:S01]  /*103f0*/  SHFL.IDX PT, R34, R110, R55, 0x1c1f ;  /* 0x001c1f376e227589 */ /* 0x00032200000e0000 */
[----:B------:R-:W-:Y:S02]  /*10400*/  SEL R73, R76, R73, P0 ;  /* 0x000000494c497207 */ /* 0x000fe40000000000 */
[----:B------:R-:W-:Y:S01]  /*10410*/  SEL R76, R56, R107, P0 ;  /* 0x0000006b384c7207 */ /* 0x000fe20000000000 */
[----:B------:R-:W-:Y:S01]  /*10420*/  SHFL.IDX PT, R39, R145, R12, 0x1c1f ;  /* 0x001c1f0c91277589 */ /* 0x000fe200000e0000 */
[----:B------:R-:W-:Y:S02]  /*10430*/  SEL R117, R32, R29, P0 ;  /* 0x0000001d20757207 */ /* 0x000fe40000000000 */
[----:B---3--:R-:W-:Y:S01]  /*10440*/  SEL R74, R107, R56, P0 ;  /* 0x000000386b4a7207 */ /* 0x008fe20000000000 */
[----:B------:R3:W4:Y:S01]  /*10450*/  SHFL.IDX PT, R44, R80, R55, 0x1c1f ;  /* 0x001c1f37502c7589 */ /* 0x00072200000e0000 */
[----:B------:R-:W-:-:S02]  /*10460*/  SEL R107, R31, R36, P0 ;  /* 0x000000241f6b7207 */ /* 0x000fc40000000000 */
[----:B-1----:R-:W-:Y:S01]  /*10470*/  SEL R110, R131, R112, P0 ;  /* 0x00000070836e7207 */ /* 0x002fe20000000000 */
[----:B------:R1:W4:Y:S01]  /*10480*/  SHFL.IDX PT, R38, R102, R55, 0x1c1f ;  /* 0x001c1f3766267589 */ /* 0x00032200000e0000 */
[----:B------:R-:W-:Y:S02]  /*10490*/  SEL R112, R112, R131, P0 ;  /* 0x0000008370707207 */ /* 0x000fe40000000000 */
[----:B------:R-:W-:Y:S01]  /*104a0*/  SEL R131, R4, R45, P0 ;  /* 0x0000002d04837207 */ /* 0x000fe20000000000 */
[----:B------:R-:W4:Y:S01]  /*104b0*/  SHFL.IDX PT, R144, R84, R55, 0x1c1f ;  /* 0x001c1f3754907589 */ /* 0x000f2200000e0000 */
[----:B0-----:R-:W-:Y:S02]  /*104c0*/  SEL R118, R121, R120, P0 ;  /* 0x0000007879767207 */ /* 0x001fe40000000000 */
[----:B---3--:R-:W-:Y:S01]  /*104d0*/  SEL R80, R58, R81, P0 ;  /* 0x000000513a507207 */ /* 0x008fe20000000000 */
[----:B------:R0:W-:Y:S01]  /*104e0*/  SHFL.IDX PT, R128, R147, R12, 0x1c1f ;  /* 0x001c1f0c93807589 */ /* 0x0001e200000e0000 */
[----:B------:R-:W-:-:S02]  /*104f0*/  SEL R81, R62, R59, P0 ;  /* 0x0000003b3e517207 */ /* 0x000fc40000000000 */
[----:B-1----:R-:W-:Y:S01]  /*10500*/  SEL R102, R105, R104, P0 ;  /* 0x0000006869667207 */ /* 0x002fe20000000000 */
[----:B------:R1:W3:Y:S01]  /*10510*/  SHFL.IDX PT, R145, R106, R55, 0x1c1f ;  /* 0x001c1f376a917589 */ /* 0x0002e200000e0000 */
[----:B------:R-:W-:Y:S02]  /*10520*/  SEL R104, R104, R105, P0 ;  /* 0x0000006968687207 */ /* 0x000fe40000000000 */
[----:B------:R-:W-:Y:S02]  /*10530*/  SEL R105, R108, R43, P0 ;  /* 0x0000002b6c697207 */ /* 0x000fe40000000000 */
[----:B------:R-:W-:Y:S02]  /*10540*/  SEL R108, R40, R33, P0 ;  /* 0x00000021286c7207 */ /* 0x000fe40000000000 */
[----:B0-----:R-:W-:Y:S02]  /*10550*/  SEL R12, R14, R115, P0 ;  /* 0x000000730e0c7207 */ /* 0x001fe40000000000 */
[----:B------:R-:W-:-:S02]  /*10560*/  SEL R14, R115, R14, P0 ;  /* 0x0000000e730e7207 */ /* 0x000fc40000000000 */
[----:B-1----:R-:W-:Y:S02]  /*10570*/  SEL R106, R33, R40, P0 ;  /* 0x00000028216a7207 */ /* 0x002fe40000000000 */
[----:B------:R-:W-:Y:S02]  /*10580*/  F2FP.BF16.F32.PACK_AB R40, R9, R8 ;  /* 0x000000080928723e */ /* 0x000fe400000010ff */
[----:B------:R-:W-:Y:S02]  /*10590*/  F2FP.BF16.F32.PACK_AB R41, R13, R12 ;  /* 0x0000000c0d29723e */ /* 0x000fe400000010ff */
[----:B------:R-:W-:Y:S02]  /*105a0*/  F2FP.BF16.F32.PACK_AB R43, R15, R14 ;  /* 0x0000000e0f2b723e */ /* 0x000fe400000010ff */
[----:B------:R-:W-:Y:S02]  /*105b0*/  SEL R55, R127, R46, P0 ;  /* 0x0000002e7f377207 */ /* 0x000fe40000000000 */
[----:B------:R-:W-:Y:S01]  /*105c0*/  SEL R115, R29, R32, P0 ;  /* 0x000000201d737207 */ /* 0x000fe20000000000 */
[----:B------:R0:W-:Y:S01]  /*105d0*/  STSM.16.M88.4 [R37], R40 ;  /* 0x0000002825007844 */ /* 0x0001e20000000200 */
[----:B------:R-:W-:-:S02]  /*105e0*/  SEL R4, R28, R143, P0 ;  /* 0x0000008f1c047207 */ /* 0x000fc40000000000 */
[----:B------:R-:W-:Y:S02]  /*105f0*/  SEL R6, R143, R28, P0 ;  /* 0x0000001c8f067207 */ /* 0x000fe40000000000 */
[----:B--2---:R-:W-:Y:S02]  /*10600*/  SEL R82, R57, R150, P0 ;  /* 0x0000009639527207 */ /* 0x004fe40000000000 */
[----:B------:R-:W-:Y:S02]  /*10610*/  SEL R84, R150, R57, P0 ;  /* 0x0000003996547207 */ /* 0x000fe40000000000 */
[----:B------:R-:W-:Y:S02]  /*10620*/  SEL R94, R101, R96, P0 ;  /* 0x00000060655e7207 */ /* 0x000fe40000000000 */
[----:B------:R-:W-:Y:S02]  /*10630*/  SEL R97, R100, R97, P0 ;  /* 0x0000006164617207 */ /* 0x000fe40000000000 */
[----:B------:R-:W-:-:S02]  /*10640*/  SEL R120, R120, R121, P0 ;  /* 0x0000007978787207 */ /* 0x000fc40000000000 */
[----:B----4-:R-:W-:Y:S02]  /*10650*/  SEL R127, R35, R34, P0 ;  /* 0x00000022237f7207 */ /* 0x010fe40000000000 */
[----:B------:R-:W-:Y:S02]  /*10660*/  SEL R129, R34, R35, P0 ;  /* 0x0000002322817207 */ /* 0x000fe40000000000 */
[----:B------:R-:W-:Y:S02]  /*10670*/  F2FP.BF16.F32.PACK_AB R28, R21, R20 ;  /* 0x00000014151c723e */ /* 0x000fe400000010ff */
        /* <DEDUP_REMOVED lines=14> */
[----:B------:R-:W-:Y:S01]  /*10760*/  SEL R101, R144, R63, P0 ;  /* 0x0000003f90657207 */ /* 0x000fe20000000000 */
[----:B------:R2:W-:Y:S01]  /*10770*/  STSM.16.M88.4 [R142], R32 ;  /* 0x000000208e007844 */ /* 0x0005e20000000200 */
[----:B------:R-:W-:-:S02]  /*10780*/  F2FP.BF16.F32.PACK_AB R36, R67, R66 ;  /* 0x000000424324723e */ /* 0x000fc400000010ff */
[----:B------:R-:W-:Y:S02]  /*10790*/  F2FP.BF16.F32.PACK_AB R38, R69, R68 ;  /* 0x000000444526723e */ /* 0x000fe400000010ff */
[----:B------:R-:W-:Y:S02]  /*107a0*/  F2FP.BF16.F32.PACK_AB R39, R73, R72 ;  /* 0x000000484927723e */ /* 0x000fe400000010ff */
[----:B0-----:R-:W-:Y:S02]  /*107b0*/  F2FP.BF16.F32.PACK_AB R37, R71, R70 ;  /* 0x000000464725723e */ /* 0x001fe400000010ff */
[----:B------:R-:W-:Y:S02]  /*107c0*/  F2FP.BF16.F32.PACK_AB R40, R75, R74 ;  /* 0x0000004a4b28723e */ /* 0x000fe400000010ff */
[----:B------:R-:W-:Y:S01]  /*107d0*/  F2FP.BF16.F32.PACK_AB R42, R77, R76 ;  /* 0x0000004c4d2a723e */ /* 0x000fe200000010ff */
[----:B------:R0:W-:Y:S01]  /*107e0*/  STSM.16.M88.4 [R141], R36 ;  /* 0x000000248d007844 */ /* 0x0001e20000000200 */
[----:B------:R-:W-:-:S02]  /*107f0*/  F2FP.BF16.F32.PACK_AB R43, R81, R80 ;  /* 0x00000050512b723e */ /* 0x000fc400000010ff */
[----:B------:R-:W-:Y:S02]  /*10800*/  F2FP.BF16.F32.PACK_AB R41, R79, R78 ;  /* 0x0000004e4f29723e */ /* 0x000fe400000010ff */
[----:B---3--:R-:W-:Y:S02]  /*10810*/  SEL R126, R128, R145, P0 ;  /* 0x00000091807e7207 */ /* 0x008fe40000000000 */
[----:B------:R-:W-:Y:S01]  /*10820*/  F2FP.BF16.F32.PACK_AB R44, R83, R82 ;  /* 0x00000052532c723e */ /* 0x000fe200000010ff */
[----:B------:R3:W-:Y:S01]  /*10830*/  STSM.16.M88.4 [R140], R40 ;  /* 0x000000288c007844 */ /* 0x0007e20000000200 */
[----:B------:R-:W-:Y:S02]  /*10840*/  F2FP.BF16.F32.PACK_AB R46, R85, R84 ;  /* 0x00000054552e723e */ /* 0x000fe400000010ff */
[----:B------:R-:W-:Y:S02]  /*10850*/  F2FP.BF16.F32.PACK_AB R47, R89, R88 ;  /* 0x00000058592f723e */ /* 0x000fe400000010ff */
[----:B------:R-:W-:-:S02]  /*10860*/  F2FP.BF16.F32.PACK_AB R45, R87, R86 ;  /* 0x00000056572d723e */ /* 0x000fc400000010ff */
[----:B------:R-:W-:Y:S02]  /*10870*/  SEL R128, R145, R128, P0 ;  /* 0x0000008091807207 */ /* 0x000fe40000000000 */
[----:B------:R-:W-:Y:S01]  /*10880*/  F2FP.BF16.F32.PACK_AB R56, R91, R90 ;  /* 0x0000005a5b38723e */ /* 0x000fe200000010ff */
[----:B------:R-:W-:Y:S01]  /*10890*/  STSM.16.M88.4 [R139], R44 ;  /* 0x0000002c8b007844 */ /* 0x000fe20000000200 */
[----:B------:R-:W-:Y:S02]  /*108a0*/  F2FP.BF16.F32.PACK_AB R58, R93, R92 ;  /* 0x0000005c5d3a723e */ /* 0x000fe400000010ff */
[----:B------:R-:W-:Y:S02]  /*108b0*/  F2FP.BF16.F32.PACK_AB R59, R97, R96 ;  /* 0x00000060613b723e */ /* 0x000fe400000010ff */
[----:B------:R-:W-:Y:S02]  /*108c0*/  F2FP.BF16.F32.PACK_AB R57, R95, R94 ;  /* 0x0000005e5f39723e */ /* 0x000fe400000010ff */
[----:B------:R-:W-:-:S02]  /*108d0*/  F2FP.BF16.F32.PACK_AB R60, R99, R98 ;  /* 0x00000062633c723e */ /* 0x000fc400000010ff */
[----:B------:R-:W-:Y:S01]  /*108e0*/  F2FP.BF16.F32.PACK_AB R62, R101, R100 ;  /* 0x00000064653e723e */ /* 0x000fe200000010ff */
[----:B------:R-:W-:Y:S01]  /*108f0*/  STSM.16.M88.4 [R138], R56 ;  /* 0x000000388a007844 */ /* 0x000fe20000000200 */
[----:B------:R-:W-:Y:S02]  /*10900*/  F2FP.BF16.F32.PACK_AB R63, R105, R104 ;  /* 0x00000068693f723e */ /* 0x000fe400000010ff */
[----:B-1----:R-:W-:Y:S02]  /*10910*/  F2FP.BF16.F32.PACK_AB R61, R103, R102 ;  /* 0x00000066673d723e */ /* 0x002fe400000010ff */
[----:B------:R-:W-:Y:S02]  /*10920*/  F2FP.BF16.F32.PACK_AB R28, R107, R106 ;  /* 0x0000006a6b1c723e */ /* 0x000fe400000010ff */
[----:B------:R-:W-:Y:S01]  /*10930*/  F2FP.BF16.F32.PACK_AB R30, R109, R108 ;  /* 0x0000006c6d1e723e */ /* 0x000fe200000010ff */
[----:B------:R-:W-:Y:S01]  /*10940*/  STSM.16.M88.4 [R137], R60 ;  /* 0x0000003c89007844 */ /* 0x000fe20000000200 */
[----:B------:R-:W-:-:S02]  /*10950*/  F2FP.BF16.F32.PACK_AB R31, R113, R112 ;  /* 0x00000070711f723e */ /* 0x000fc400000010ff */
[----:B------:R-:W-:Y:S02]  /*10960*/  F2FP.BF16.F32.PACK_AB R29, R111, R110 ;  /* 0x0000006e6f1d723e */ /* 0x000fe400000010ff */
[----:B--2---:R-:W-:Y:S02]  /*10970*/  F2FP.BF16.F32.PACK_AB R32, R115, R114 ;  /* 0x000000727320723e */ /* 0x004fe400000010ff */
[----:B------:R-:W-:Y:S01]  /*10980*/  F2FP.BF16.F32.PACK_AB R34, R117, R116 ;  /* 0x000000747522723e */ /* 0x000fe200000010ff */
[----:B------:R1:W-:Y:S01]  /*10990*/  STSM.16.M88.4 [R136], R28 ;  /* 0x0000001c88007844 */ /* 0x0003e20000000200 */
[----:B------:R-:W-:Y:S02]  /*109a0*/  F2FP.BF16.F32.PACK_AB R35, R121, R120 ;  /* 0x000000787923723e */ /* 0x000fe400000010ff */
[----:B------:R-:W-:Y:S02]  /*109b0*/  F2FP.BF16.F32.PACK_AB R33, R119, R118 ;  /* 0x000000767721723e */ /* 0x000fe400000010ff */
[----:B0-----:R-:W-:-:S02]  /*109c0*/  F2FP.BF16.F32.PACK_AB R36, R123, R122 ;  /* 0x0000007a7b24723e */ /* 0x001fc400000010ff */
[----:B------:R-:W-:Y:S01]  /*109d0*/  F2FP.BF16.F32.PACK_AB R38, R125, R124 ;  /* 0x0000007c7d26723e */ /* 0x000fe200000010ff */
[----:B------:R-:W-:Y:S01]  /*109e0*/  STSM.16.M88.4 [R135], R32 ;  /* 0x0000002087007844 */ /* 0x000fe20000000200 */
[----:B------:R-:W-:Y:S02]  /*109f0*/  F2FP.BF16.F32.PACK_AB R39, R129, R128 ;  /* 0x000000808127723e */ /* 0x000fe400000010ff */
[----:B------:R-:W-:Y:S02]  /*10a00*/  F2FP.BF16.F32.PACK_AB R37, R127, R126 ;  /* 0x0000007e7f25723e */ /* 0x000fe400000010ff */
[----:B---3--:R-:W-:Y:S02]  /*10a10*/  F2FP.BF16.F32.PACK_AB R41, R5, R4 ;  /* 0x000000040529723e */ /* 0x008fe400000010ff */
[----:B------:R-:W-:Y:S01]  /*10a20*/  F2FP.BF16.F32.PACK_AB R42, R133, R132 ;  /* 0x00000084852a723e */ /* 0x000fe200000010ff */
[----:B------:R-:W-:Y:S01]  /*10a30*/  STSM.16.M88.4 [R134], R36 ;  /* 0x0000002486007844 */ /* 0x000fe20000000200 */
[----:B------:R-:W-:Y:S01]  /*10a40*/  F2FP.BF16.F32.PACK_AB R43, R7, R6 ;  /* 0x00000006072b723e */ /* 0x000fe200000010ff */
[----:B-1----:R-:W-:Y:S01]  /*10a50*/  IMAD.U32 R28, RZ, RZ, UR10 ;  /* 0x0000000aff1c7e24 */ /* 0x002fe2000f8e00ff */
[----:B------:R-:W-:Y:S01]  /*10a60*/  F2FP.BF16.F32.PACK_AB R40, R131, R130 ;  /* 0x000000828328723e */ /* 0x000fe200000010ff */
[----:B------:R-:W-:Y:S01]  /*10a70*/  IMAD.U32 R29, RZ, RZ, UR11 ;  /* 0x0000000bff1d7e24 */ /* 0x000fe2000f8e00ff */
[----:B------:R-:W-:Y:S01]  /*10a80*/  ISETP.NE.U32.AND P0, PT, RZ, UR12, PT ;  /* 0x0000000cff007c0c */ /* 0x000fe2000bf05070 */
[----:B------:R-:W-:-:S02]  /*10a90*/  ULDC.64 UR10, c[0x0][0xc08] ;  /* 0x00030200000a7ab9 */ /* 0x000fc40000000a00 */
[----:B------:R0:W-:Y:S01]  /*10aa0*/  STSM.16.M88.4 [R3], R40 ;  /* 0x0000002803007844 */ /* 0x0001e20000000200 */
[----:B------:R-:W-:Y:S01]  /*10ab0*/  ISETP.NE.AND.EX P0, PT, RZ, UR13, PT, P0 ;  /* 0x0000000dff007c0c */ /* 0x000fe2000bf05300 */
[----:B------:R-:W-:Y:S08]  /*10ac0*/  BAR.SYNC.DEFER_BLOCKING 0x1, 0x100 ;  /* 0x0044000000007b1d */ /* 0x000ff00000010000 */
[----:B0-----:R-:W0:Y:S04]  /*10ad0*/  LDC R3, c[0x0][0xbe8] ;  /* 0x0002fa00ff037b82 */ /* 0x001e280000000800 */
[----:B------:R-:W2:Y:S01]  /*10ae0*/  @P0 LDG.E R44, desc[UR56][R28.64] ;  /* 0x000000381c2c0981 */ /* 0x000ea2000c1e1900 */
[----:B------:R-:W-:-:S02]  /*10af0*/  UISETP.NE.U32.AND UP0, UPT, UR10, URZ, UPT ;  /* 0x0000003f0a00728c */ /* 0x000fc4000bf05070 */
[----:B------:R-:W-:Y:S02]  /*10b00*/  UISETP.GT.AND UP1, UPT, UR47, 0x1, UPT ;  /* 0x000000012f00788c */ /* 0x000fe4000bf24270 */
[----:B------:R-:W-:Y:S01]  /*10b10*/  UISETP.NE.AND.EX UP0, UPT, UR11, URZ, UPT, UP0 ;  /* 0x0000003f0b00728c */ /* 0x000fe2000bf05300 */
[----:B------:R-:W-:Y:S01]  /*10b20*/  UMOV UR19, 0x9b8 ;  /* 0x000009b800137882 */ /* 0x000fe20000000000 */
[----:B------:R-:W-:Y:S01]  /*10b30*/  ULDC UR4, c[0x0][0xa88] ;  /* 0x0002a20000047ab9 */ /* 0x000fe20000000800 */
[----:B0-----:R-:W-:Y:S01]  /*10b40*/  ISETP.NE.AND P1, PT, R3, 0x1, PT ;  /* 0x000000010300780c */ /* 0x001fe20003f25270 */
[----:B------:R-:W-:Y:S02]  /*10b50*/  USEL UR19, UR19, 0x978, UP1 ;  /* 0x0000097813137887 */ /* 0x000fe40008800000 */
[----:B------:R-:W-:Y:S01]  /*10b60*/  PLOP3.LUT P4, PT, PT, PT, UP0, 0x80, 0x0 ;  /* 0x000000000000781c */ /* 0x000fe20003f8f008 */
[----:B------:R-:W-:-:S04]  /*10b70*/  IMAD.U32 R60, RZ, RZ, UR4 ;  /* 0x00000004ff3c7e24 */ /* 0x000fc8000f8e00ff */
[----:B------:R-:W-:Y:S02]  /*10b80*/  @UP0 ULDC.64 UR10, c[0x0][0xc08] ;  /* 0x00030200000a0ab9 */ /* 0x000fe40000000a00 */
[----:B------:R-:W-:-:S03]  /*10b90*/  @UP0 UIMAD.WIDE UR10, UR44, 0x4, UR10 ;  /* 0x000000042c0a08a5 */ /* 0x000fc6000f8e020a */
[----:B------:R-:W0:Y:S08]  /*10ba0*/  @P1 LDC R32, c[0x0][0xbec] ;  /* 0x0002fb00ff201b82 */ /* 0x000e300000000800 */
[----:B------:R-:W1:Y:S01]  /*10bb0*/  @P1 LDC R33, c[0x0][0xbf0] ;  /* 0x0002fc00ff211b82 */ /* 0x000e620000000800 */
[----:B------:R-:W-:Y:S01]  /*10bc0*/  UISETP.NE.U32.AND UP0, UPT, UR12, URZ, UPT ;  /* 0x0000003f0c00728c */ /* 0x000fe2000bf05070 */
[----:B------:R-:W-:Y:S01]  /*10bd0*/  IMAD.U32 R30, RZ, RZ, UR10 ;  /* 0x0000000aff1e7e24 */ /* 0x000fe2000f8e00ff */
[----:B------:R-:W-:Y:S01]  /*10be0*/  UMOV UR4, URZ ;  /* 0x0000003f00047c82 */ /* 0x000fe20008000000 */
[----:B------:R-:W-:Y:S01]  /*10bf0*/  IMAD.U32 R31, RZ, RZ, UR11 ;  /* 0x0000000bff1f7e24 */ /* 0x000fe2000f8e00ff */
[----:B------:R-:W-:Y:S01]  /*10c00*/  UISETP.NE.AND.EX UP0, UPT, UR13, URZ, UPT, UP0 ;  /* 0x0000003f0d00728c */ /* 0x000fe2000bf05300 */
[----:B------:R-:W-:Y:S01]  /*10c10*/  VIADD R37, R17, UR42 ;  /* 0x0000002a11257c36 */ /* 0x000fe20008000000 */
[----:B------:R-:W-:Y:S01]  /*10c20*/  ULDC.64 UR10, c[0x0][UR19+0x218] ;  /* 0x00008600130a7abb */ /* 0x000fe20008000a00 */
[----:B------:R-:W-:Y:S01]  /*10c30*/  USHF.R.S32.HI UR21, URZ, 0x1f, UR44 ;  /* 0x0000001f3f157899 */ /* 0x000fe2000801142c */
[----:B------:R0:W5:Y:S01]  /*10c40*/  @P4 LDG.E R60, desc[UR56][R30.64] ;  /* 0x000000381e3c4981 */ /* 0x000162000c1e1900 */
[----:B------:R-:W-:-:S02]  /*10c50*/  UIMAD.WIDE.U32 UR12, UR10, UR43, URZ ;  /* 0x0000002b0a0c72a5 */ /* 0x000fc4000f8e003f */
[----:B------:R-:W-:Y:S02]  /*10c60*/  USEL UR10, UR44, URZ, !UP0 ;  /* 0x0000003f2c0a7287 */ /* 0x000fe4000c000000 */
[----:B------:R-:W-:Y:S01]  /*10c70*/  USEL UR18, UR39, URZ, UP1 ;  /* 0x0000003f27127287 */ /* 0x000fe20008800000 */
[----:B------:R-:W-:Y:S01]  /*10c80*/  ULDC.64 UR14, c[0x0][UR19+0x220] ;  /* 0x00008800130e7abb */ /* 0x000fe20008000a00 */
[----:B------:R-:W-:Y:S01]  /*10c90*/  ULDC.64 UR16, c[0x0][UR19+0x228] ;  /* 0x00008a0013107abb */ /* 0x000fe20008000a00 */
[----:B------:R-:W-:Y:S01]  /*10ca0*/  UIMAD UR20, UR11, UR43, URZ ;  /* 0x0000002b0b1472a4 */ /* 0x000fe2000f8e023f */
[----:B0-----:R-:W-:Y:S01]  /*10cb0*/  @P1 IMAD.HI.U32 R30, R37, R32, RZ ;  /* 0x00000020251e1227 */ /* 0x001fe200078e00ff */
[----:B------:R-:W-:Y:S02]  /*10cc0*/  USEL UR11, UR21, URZ, !UP0 ;  /* 0x0000003f150b7287 */ /* 0x000fe4000c000000 */
[----:B------:R-:W-:Y:S01]  /*10cd0*/  UIMAD UR15, UR15, UR10, URZ ;  /* 0x0000000a0f0f72a4 */ /* 0x000fe2000f8e023f */
[----:B------:R-:W-:Y:S01]  /*10ce0*/  IMAD.MOV.U32 R31, RZ, RZ, R37 ;  /* 0x000000ffff1f7224 */ /* 0x000fe200078e0025 */
[----:B------:R-:W-:Y:S01]  /*10cf0*/  UIMAD.WIDE.U32 UR22, UR16, UR18, URZ ;  /* 0x00000012101672a5 */ /* 0x000fe2000f8e003f */
[----:B-1----:R-:W-:Y:S01]  /*10d00*/  @P1 SHF.R.U32.HI R31, RZ, R33, R30 ;  /* 0x00000021ff1f1219 */ /* 0x002fe2000001161e */
[----:B------:R-:W-:-:S02]  /*10d10*/  UIMAD UR18, UR17, UR18, URZ ;  /* 0x00000012111272a4 */ /* 0x000fc4000f8e023f */
[----:B------:R-:W-:Y:S02]  /*10d20*/  UIMAD.WIDE.U32 UR16, UR14, UR10, URZ ;  /* 0x0000000a0e1072a5 */ /* 0x000fe4000f8e003f */
[----:B------:R-:W-:Y:S01]  /*10d30*/  UIMAD UR15, UR14, UR11, UR15 ;  /* 0x0000000b0e0f72a4 */ /* 0x000fe2000f8e020f */
[----:B------:R-:W-:Y:S01]  /*10d40*/  IMAD.MOV R30, RZ, RZ, -R31 ;  /* 0x000000ffff1e7224 */ /* 0x000fe200078e0a1f */
[----:B------:R-:W-:Y:S01]  /*10d50*/  UIADD3 UR18, UR23, UR18, URZ ;  /* 0x0000001217127290 */ /* 0x000fe2000fffe03f */
[----:B------:R-:W-:Y:S01]  /*10d60*/  IMAD.U32 R32, RZ, RZ, UR22 ;  /* 0x00000016ff207e24 */ /* 0x000fe2000f8e00ff */
[----:B------:R-:W-:Y:S01]  /*10d70*/  UIADD3 UR11, UR13, UR20, URZ ;  /* 0x000000140d0b7290 */ /* 0x000fe2000fffe03f */
[----:B------:R-:W-:Y:S01]  /*10d80*/  IMAD R33, R3, R30, R37 ;  /* 0x0000001e03217224 */ /* 0x000fe200078e0225 */
[----:B------:R-:W-:Y:S02]  /*10d90*/  UIADD3 UR15, UR17, UR15, URZ ;  /* 0x0000000f110f7290 */ /* 0x000fe4000fffe03f */
[----:B------:R-:W-:Y:S01]  /*10da0*/  IMAD.U32 R34, RZ, RZ, UR18 ;  /* 0x00000012ff227e24 */ /* 0x000fe2000f8e00ff */
[----:B--2---:R-:W-:-:S13]  /*10db0*/  @P0 R2UR UR4, R44 ;  /* 0x000000002c0402ca */ /* 0x004fda00000e0000 */
[----:B------:R-:W-:Y:S02]  /*10dc0*/  UIADD3 UR12, UP0, UP2, UR16, UR12, UR4 ;  /* 0x0000000c100c7290 */ /* 0x000fe4000fa1e004 */
[----:B------:R-:W-:Y:S01]  /*10dd0*/  USHF.R.S32.HI UR14, URZ, 0x1f, UR4 ;  /* 0x0000001f3f0e7899 */ /* 0x000fe20008011404 */
[----:B------:R-:W-:Y:S01]  /*10de0*/  ULDC.64 UR16, c[0x0][0xba8] ;  /* 0x0002ea0000107ab9 */ /* 0x000fe20000000a00 */
[----:B------:R-:W-:Y:S02]  /*10df0*/  @!UP1 ULDC UR16, c[0x0][0xb50] ;  /* 0x0002d40000109ab9 */ /* 0x000fe40000000800 */
[----:B------:R-:W-:Y:S01]  /*10e00*/  UIADD3.X UR11, UR15, UR11, UR14, UP0, UP2 ;  /* 0x0000000b0f0b7290 */ /* 0x000fe200087e440e */
[----:B------:R-:W-:Y:S01]  /*10e10*/  IADD3 R30, P2, P3, R31, UR12, R32 ;  /* 0x0000000c1f1e7c10 */ /* 0x000fe2000fb5e020 */
[----:B------:R-:W-:Y:S01]  /*10e20*/  ULDC.64 UR12, c[0x0][UR19+0x210] ;  /* 0x00008400130c7abb */ /* 0x000fe20008000a00 */
[----:B------:R-:W-:Y:S01]  /*10e30*/  SHF.R.S32.HI R31, RZ, 0x1f, R31 ;  /* 0x0000001fff1f7819 */ /* 0x000fe2000001141f */
[----:B------:R-:W-:Y:S01]  /*10e40*/  IMAD R35, R33, UR13, RZ ;  /* 0x0000000d21237c24 */ /* 0x000fe2000f8e02ff */
[----:B------:R-:W-:Y:S01]  /*10e50*/  SHF.R.S32.HI R32, RZ, 0x1f, R33 ;  /* 0x0000001fff207819 */ /* 0x000fe20000011421 */
[----:B------:R-:W-:Y:S01]  /*10e60*/  @!UP1 ULDC UR17, c[0x0][0xb54] ;  /* 0x0002d50000119ab9 */ /* 0x000fe20000000800 */
        /* <DEDUP_REMOVED lines=11> */
.L_x_5256:
[----:B------:R-:W2:Y:S01]  /*10f20*/  LDL R33, [R1+0xc] ;  /* 0x00000c0001217983 */ /* 0x000ea20000100800 */
[----:B-----5:R-:W-:Y:S01]  /*10f30*/  IMAD R60, R60, R3, RZ ;  /* 0x000000033c3c7224 */ /* 0x020fe200078e02ff */
        /* <DEDUP_REMOVED lines=8> */
[----:B------:R-:W-:-:S04]  /*10fc0*/  ISETP.GE.OR P2, PT, R35, R60, P0 ;  /* 0x0000003c2300720c */ /* 0x000fc80000746670 */
[----:B------:R-:W-:-:S09]  /*10fd0*/  ISETP.GE.OR P0, PT, R33, R60, P0 ;  /* 0x0000003c2100720c */ /* 0x000fd20000706670 */
[----:B0-----:R0:W-:Y:S01]  /*10fe0*/  @!P2 ST.E desc[UR56][R28.64], R0 ;  /* 0x000000001c00a985 */ /* 0x0011e2000c101938 */
[----:B------:R-:W-:-:S03]  /*10ff0*/  ISETP.GE.AND P2, PT, R35, R60, PT ;  /* 0x0000003c2300720c */ /* 0x000fc60003f46270 */
[----:B-1----:R0:W-:Y:S01]  /*11000*/  @!P0 ST.E desc[UR56][R30.64], R2 ;  /* 0x000000021e008985 */ /* 0x0021e2000c101938 */
[----:B------:R-:W-:Y:S01]  /*11010*/  ISETP.GE.AND P0, PT, R33, R60, PT ;  /* 0x0000003c2100720c */ /* 0x000fe20003f06270 */
[----:B------:R-:W-:-:S12]  /*11020*/  @P3 BRA `(.L_x_5257) ;  /* 0x0000000c00443947 */ /* 0x000fd80003800000 */
[----:B------:R-:W-:Y:S01]  /*11030*/  IMAD.SHL.U32 R21, R18, 0x8, RZ ;  /* 0x0000000812157824 */ /* 0x000fe200078e00ff */
[----:B------:R-:W1:Y:S01]  /*11040*/  @P1 LDC R63, c[0x0][0xbec] ;  /* 0x0002fb00ff3f1b82 */ /* 0x000e620000000800 */
[----:B------:R-:W-:Y:S01]  /*11050*/  IMAD.MOV.U32 R5, RZ, RZ, 0x2 ;  /* 0x00000002ff057424 */ /* 0x000fe200078e00ff */
[----:B------:R-:W-:Y:S01]  /*11060*/  ULDC.64 UR12, c[0x0][0xaa0] ;  /* 0x0002a800000c7ab9 */ /* 0x000fe20000000a00 */
[----:B------:R-:W-:-:S04]  /*11070*/  IMAD R4, R220, 0x40, R21 ;  /* 0x00000040dc047824 */ /* 0x000fc800078e0215 */
[----:B------:R-:W-:Y:S01]  /*11080*/  IMAD.WIDE R4, R4, R5, UR8 ;  /* 0x0000000804047e25 */ /* 0x000fe2000f8e0205 */
[----:B------:R-:W2:Y:S02]  /*11090*/  @P1 LDC R65, c[0x0][0xbf0] ;  /* 0x0002fc00ff411b82 */ /* 0x000ea40000000800 */
[C---:B------:R-:W-:Y:S01]  /*110a0*/  IADD3 R33, P2, R4.reuse, 0x5000, RZ ;  /* 0x0000500004217810 */ /* 0x040fe20007f5e0ff */
[----:B------:R-:W-:Y:S01]  /*110b0*/  UIMAD UR11, UR14, UR12, URZ ;  /* 0x0000000c0e0b72a4 */ /* 0x000fe2000f8e023f */
[C---:B------:R-:W-:Y:S02]  /*110c0*/  IADD3 R9, P4, R4.reuse, 0x1000, RZ ;  /* 0x0000100004097810 */ /* 0x040fe40007f9e0ff */
[----:B------:R-:W-:Y:S02]  /*110d0*/  LOP3.LUT R32, R33, 0x380, RZ, 0xc0, !PT ;  /* 0x0000038021207812 */ /* 0x000fe400078ec0ff */
[----:B------:R-:W-:Y:S02]  /*110e0*/  IADD3 R13, P3, R4, 0x2000, RZ ;  /* 0x00002000040d7810 */ /* 0x000fe40007f7e0ff */
[----:B------:R-:W-:-:S02]  /*110f0*/  SHF.R.U64 R32, R32, 0x3, RZ ;  /* 0x0000000320207819 */ /* 0x000fc400000012ff */
[----:B------:R-:W-:Y:S02]  /*11100*/  IADD3 R25, P6, R4, 0x3000, RZ ;  /* 0x0000300004197810 */ /* 0x000fe40007fde0ff */
[----:B------:R-:W-:Y:S01]  /*11110*/  LOP3.LUT R32, R32, R33, RZ, 0x3c, !PT ;  /* 0x0000002120207212 */ /* 0x000fe200078e3cff */
[--C-:B------:R-:W-:Y:S01]  /*11120*/  IMAD.X R33, RZ, RZ, R5.reuse, P2 ;  /* 0x000000ffff217224 */ /* 0x100fe200010e0605 */
[C---:B------:R-:W-:Y:S02]  /*11130*/  IADD3 R7, P2, R4.reuse, 0xb000, RZ ;  /* 0x0000b00004077810 */ /* 0x040fe40007f5e0ff */
[----:B0-----:R-:W-:Y:S02]  /*11140*/  IADD3 R29, P5, R4, 0x4000, RZ ;  /* 0x00004000041d7810 */ /* 0x001fe40007fbe0ff */
[----:B------:R-:W-:Y:S01]  /*11150*/  LOP3.LUT R0, R7, 0x380, RZ, 0xc0, !PT ;  /* 0x0000038007007812 */ /* 0x000fe200078ec0ff */
[----:B------:R-:W-:Y:S01]  /*11160*/  UIMAD.WIDE.U32 UR8, UR4, UR12, URZ ;  /* 0x0000000c040872a5 */ /* 0x000fe2000f8e003f */
[----:B------:R-:W-:Y:S01]  /*11170*/  LOP3.LUT R8, R9, 0x380, RZ, 0xc0, !PT ;  /* 0x0000038009087812 */ /* 0x000fe200078ec0ff */
[----:B------:R-:W-:Y:S01]  /*11180*/  UIMAD UR11, UR4, UR13, UR11 ;  /* 0x0000000d040b72a4 */ /* 0x000fe2000f8e020b */
[----:B------:R-:W-:Y:S01]  /*11190*/  SHF.R.U64 R0, R0, 0x3, RZ ;  /* 0x0000000300007819 */ /* 0x000fe200000012ff */
[----:B------:R-:W-:Y:S01]  /*111a0*/  IMAD.X R57, RZ, RZ, R5, P2 ;  /* 0x000000ffff397224 */ /* 0x000fe200010e0605 */
[----:B------:R-:W-:Y:S01]  /*111b0*/  LOP3.LUT R12, R13, 0x380, RZ, 0xc0, !PT ;  /* 0x000003800d0c7812 */ /* 0x000fe200078ec0ff */
[----:B------:R-:W5:Y:S01]  /*111c0*/  LD.E.128 R32, desc[UR56][R32.64] ;  /* 0x0000003820207980 */ /* 0x000f62000c101d00 */
[----:B------:R-:W-:-:S02]  /*111d0*/  LOP3.LUT R24, R25, 0x380, RZ, 0xc0, !PT ;  /* 0x0000038019187812 */ /* 0x000fc400078ec0ff */
[----:B------:R-:W-:Y:S01]  /*111e0*/  LOP3.LUT R28, R29, 0x380, RZ, 0xc0, !PT ;  /* 0x000003801d1c7812 */ /* 0x000fe200078ec0ff */
[----:B------:R-:W-:Y:S01]  /*111f0*/  UIADD3 UR9, UR9, UR11, URZ ;  /* 0x0000000b09097290 */ /* 0x000fe2000fffe03f */
[----:B------:R-:W-:Y:S01]  /*11200*/  LOP3.LUT R56, R0, R7, RZ, 0x3c, !PT ;  /* 0x0000000700387212 */ /* 0x000fe200078e3cff */
[----:B------:R-:W-:Y:S01]  /*11210*/  ULDC.64 UR12, c[0x0][0xae8] ;  /* 0x0002ba00000c7ab9 */ /* 0x000fe20000000a00 */
[----:B------:R-:W-:Y:S01]  /*11220*/  SHF.R.U64 R8, R8, 0x3, RZ ;  /* 0x0000000308087819 */ /* 0x000fe200000012ff */
[----:B------:R-:W-:Y:S01]  /*11230*/  IMAD R0, R18, 0x20, R220 ;  /* 0x0000002012007824 */ /* 0x000fe200078e02dc */
[----:B------:R-:W-:Y:S02]  /*11240*/  SHF.R.U64 R12, R12, 0x3, RZ ;  /* 0x000000030c0c7819 */ /* 0x000fe400000012ff */
[----:B------:R-:W-:Y:S02]  /*11250*/  SHF.R.U64 R24, R24, 0x3, RZ ;  /* 0x0000000318187819 */ /* 0x000fe400000012ff */
[----:B------:R-:W-:Y:S01]  /*11260*/  SHF.R.U64 R28, R28, 0x3, RZ ;  /* 0x000000031c1c7819 */ /* 0x000fe200000012ff */
[----:B------:R-:W-:Y:S01]  /*11270*/  UIMAD.WIDE.U32 UR8, UR43, UR12, UR8 ;  /* 0x0000000c2b0872a5 */ /* 0x000fe2000f8e0008 */
[----:B------:R-:W-:Y:S01]  /*11280*/  LOP3.LUT R8, R8, R9, RZ, 0x3c, !PT ;  /* 0x0000000908087212 */ /* 0x000fe200078e3cff */
[----:B------:R-:W-:Y:S01]  /*11290*/  VIADD R20, R0, UR42 ;  /* 0x0000002a00147c36 */ /* 0x000fe20008000000 */
[----:B------:R-:W-:Y:S01]  /*112a0*/  LOP3.LUT R12, R12, R13, RZ, 0x3c, !PT ;  /* 0x0000000d0c0c7212 */ /* 0x000fe200078e3cff */
[--C-:B------:R-:W-:Y:S01]  /*112b0*/  IMAD.X R9, RZ, RZ, R5.reuse, P4 ;  /* 0x000000ffff097224 */ /* 0x100fe200020e0605 */
[----:B------:R-:W-:Y:S01]  /*112c0*/  LOP3.LUT R24, R24, R25, RZ, 0x3c, !PT ;  /* 0x0000001918187212 */ /* 0x000fe200078e3cff */
[--C-:B------:R-:W-:Y:S01]  /*112d0*/  IMAD.X R13, RZ, RZ, R5.reuse, P3 ;  /* 0x000000ffff0d7224 */ /* 0x100fe200018e0605 */
[----:B------:R-:W-:Y:S01]  /*112e0*/  LOP3.LUT R28, R28, R29, RZ, 0x3c, !PT ;  /* 0x0000001d1c1c7212 */ /* 0x000fe200078e3cff */
[--C-:B------:R-:W-:Y:S01]  /*112f0*/  IMAD.X R25, RZ, RZ, R5.reuse, P6 ;  /* 0x000000ffff197224 */ /* 0x100fe200030e0605 */
[----:B------:R-:W-:Y:S01]  /*11300*/  USHF.R.S32.HI UR4, URZ, 0x1f, UR10 ;  /* 0x0000001f3f047899 */ /* 0x000fe2000801140a */
[----:B------:R-:W-:Y:S01]  /*11310*/  IMAD.X R29, RZ, RZ, R5, P5 ;  /* 0x000000ffff1d7224 */ /* 0x000fe200028e0605 */
[C---:B------:R-:W-:Y:S01]  /*11320*/  IADD3 R37, P0, R4.reuse, 0x6000, RZ ;  /* 0x0000600004257810 */ /* 0x040fe20007f1e0ff */
[----:B------:R-:W-:Y:S01]  /*11330*/  UIMAD UR9, UR43, UR13, UR9 ;  /* 0x0000000d2b0972a4 */ /* 0x000fe2000f8e0209 */
[----:B------:R-:W-:Y:S01]  /*11340*/  IADD3 R41, P4, R4, 0x7000, RZ ;  /* 0x0000700004297810 */ /* 0x000fe20007f9e0ff */
[----:B-1----:R-:W-:Y:S01]  /*11350*/  @P1 IMAD.HI.U32 R0, R20, R63, RZ ;  /* 0x0000003f14001227 */ /* 0x002fe200078e00ff */
[C---:B------:R-:W-:Y:S01]  /*11360*/  IADD3 R45, P3, R4.reuse, 0x8000, RZ ;  /* 0x00008000042d7810 */ /* 0x040fe20007f7e0ff */
[----:B------:R-:W-:Y:S01]  /*11370*/  ULDC.64 UR12, c[0x0][0xaf0] ;  /* 0x0002bc00000c7ab9 */ /* 0x000fe20000000a00 */
[C---:B------:R-:W-:Y:S01]  /*11380*/  IADD3 R49, P6, R4.reuse, 0x9000, RZ ;  /* 0x0000900004317810 */ /* 0x040fe20007fde0ff */
[----:B------:R-:W-:Y:S01]  /*11390*/  IMAD.MOV.U32 R61, RZ, RZ, R20 ;  /* 0x000000ffff3d7224 */ /* 0x000fe200078e0014 */
[----:B------:R-:W-:Y:S01]  /*113a0*/  IADD3 R53, P5, R4, 0xa000, RZ ;  /* 0x0000a00004357810 */ /* 0x000fe20007fbe0ff */
[----:B------:R-:W-:Y:S01]  /*113b0*/  UIMAD UR4, UR4, UR12, URZ ;  /* 0x0000000c040472a4 */ /* 0x000fe2000f8e023f */
[----:B------:R-:W-:Y:S01]  /*113c0*/  LOP3.LUT R36, R37, 0x380, RZ, 0xc0, !PT ;  /* 0x0000038025247812 */ /* 0x000fe200078ec0ff */
[----:B------:R-:W5:Y:S01]  /*113d0*/  LD.E.128 R12, desc[UR56][R12.64] ;  /* 0x000000380c0c7980 */ /* 0x000f62000c101d00 */
[----:B------:R-:W-:-:S02]  /*113e0*/  LOP3.LUT R40, R41, 0x380, RZ, 0xc0, !PT ;  /* 0x0000038029287812 */ /* 0x000fc400078ec0ff */
[----:B------:R-:W-:Y:S01]  /*113f0*/  LOP3.LUT R44, R45, 0x380, RZ, 0xc0, !PT ;  /* 0x000003802d2c7812 */ /* 0x000fe200078ec0ff */
[----:B------:R-:W5:Y:S01]  /*11400*/  LD.E.128 R24, desc[UR56][R24.64] ;  /* 0x0000003818187980 */ /* 0x000f62000c101d00 */
[----:B------:R-:W-:Y:S02]  /*11410*/  LOP3.LUT R48, R49, 0x380, RZ, 0xc0, !PT ;  /* 0x0000038031307812 */ /* 0x000fe400078ec0ff */
[----:B------:R-:W-:Y:S02]  /*11420*/  LOP3.LUT R52, R53, 0x380, RZ, 0xc0, !PT ;  /* 0x0000038035347812 */ /* 0x000fe400078ec0ff */
[----:B------:R-:W-:Y:S01]  /*11430*/  LOP3.LUT R11, R4, 0x380, RZ, 0xc0, !PT ;  /* 0x00000380040b7812 */ /* 0x000fe200078ec0ff */
[----:B------:R-:W-:Y:S01]  /*11440*/  UIMAD UR4, UR10, UR13, UR4 ;  /* 0x0000000d0a0472a4 */ /* 0x000fe2000f8e0204 */
[----:B--2---:R-:W-:Y:S01]  /*11450*/  @P1 SHF.R.U32.HI R61, RZ, R65, R0 ;  /* 0x00000041ff3d1219 */ /* 0x004fe20000011600 */
[----:B------:R-:W-:Y:S01]  /*11460*/  UIMAD.WIDE.U32 UR10, UR10, UR12, UR8 ;  /* 0x0000000c0a0a72a5 */ /* 0x000fe2000f8e0008 */
        /* <DEDUP_REMOVED lines=8> */
[----:B------:R-:W-:Y:S01]  /*114f0*/  UIADD3 UR4, UR11, UR4, URZ ;  /* 0x000000040b047290 */ /* 0x000fe2000fffe03f */
[--C-:B------:R-:W-:Y:S01]  /*11500*/  SHF.R.S32.HI R0, RZ, 0x1f, R61.reuse ;  /* 0x0000001fff007819 */ /* 0x100fe2000001143d */
[----:B------:R-:W-:Y:S01]  /*11510*/  IMAD.MOV R2, RZ, RZ, -R61 ;  /* 0x000000ffff027224 */ /* 0x000fe200078e0a3d */
        /* <DEDUP_REMOVED lines=12> */
[----:B------:R-:W-:Y:S01]  /*115e0*/  IMAD R65, R3, R2, R20 ;  /* 0x0000000203417224 */ /* 0x000fe200078e0214 */
[----:B------:R-:W5:Y:S01]  /*115f0*/  LD.E.128 R8, desc[UR56][R8.64] ;  /* 0x0000003808087980 */ /* 0x000f62000c101d00 */
[----:B------:R-:W-:-:S02]  /*11600*/  IMAD R0, R0, UR8, RZ ;  /* 0x0000000800007c24 */ /* 0x000fc4000f8e02ff */
[----:B------:R-:W-:Y:S01]  /*11610*/  IMAD.U32 R63, RZ, RZ, UR11 ;  /* 0x0000000bff3f7e24 */ /* 0x000fe2000f8e00ff */
[----:B------:R-:W5:Y:S01]  /*11620*/  LD.E.128 R4, desc[UR56][R4.64] ;  /* 0x0000003804047980 */ /* 0x000f62000c101d00 */
[----:B------:R-:W-:Y:S02]  /*11630*/  IMAD.U32 R62, RZ, RZ, UR10 ;  /* 0x0000000aff3e7e24 */ /* 0x000fe4000f8e00ff */
[----:B------:R-:W-:Y:S01]  /*11640*/  IMAD.U32 R63, RZ, RZ, UR4 ;  /* 0x00000004ff3f7e24 */ /* 0x000fe2000f8e00ff */
[----:B------:R-:W5:Y:S01]  /*11650*/  LD.E.128 R36, desc[UR56][R36.64] ;  /* 0x0000003824247980 */ /* 0x000f62000c101d00 */
[C---:B------:R-:W-:Y:S01]  /*11660*/  IMAD R67, R61.reuse, UR9, R0 ;  /* 0x000000093d437c24 */ /* 0x040fe2000f8e0200 */
[----:B------:R-:W-:Y:S02]  /*11670*/  SHF.R.S32.HI R0, RZ, 0x1f, R65 ;  /* 0x0000001fff007819 */ /* 0x000fe40000011441 */
[----:B------:R-:W5:Y:S01]  /*11680*/  LD.E.128 R40, desc[UR56][R40.64] ;  /* 0x0000003828287980 */ /* 0x000f62000c101d00 */
[----:B------:R-:W-:Y:S01]  /*11690*/  IMAD.WIDE.U32 R2, R61, UR8, R62 ;  /* 0x000000083d027c25 */ /* 0x000fe2000f8e003e */
[----:B------:R-:W-:-:S02]  /*116a0*/  ULDC.64 UR8, c[0x0][0xad8] ;  /* 0x0002b60000087ab9 */ /* 0x000fc40000000a00 */
        /* <DEDUP_REMOVED lines=11> */
[----:B------:R-:W-:Y:S01]  /*11760*/  VIADD R69, R220, UR42 ;  /* 0x0000002adc457c36 */ /* 0x000fe20008000000 */
[----:B------:R-:W-:Y:S01]  /*11770*/  UIADD3 UR7, UR7, 0x2a820, URZ ;  /* 0x0002a82007077890 */ /* 0x000fe2000fffe03f */
[C---:B------:R-:W-:Y:S02]  /*11780*/  IMAD R67, R65.reuse, UR9, R0 ;  /* 0x0000000941437c24 */ /* 0x040fe4000f8e0200 */
[----:B------:R-:W-:Y:S01]  /*11790*/  IMAD.WIDE.U32 R2, R65, UR8, R2 ;  /* 0x0000000841027c25 */ /* 0x000fe2000f8e0002 */
[----:B------:R-:W-:Y:S01]  /*117a0*/  ISETP.GE.AND P2, PT, R69, R60, PT ;  /* 0x0000003c4500720c */ /* 0x000fe20003f46270 */
[----:B------:R-:W-:Y:S01]  /*117b0*/  ULDC.64 UR8, c[0x0][0xa80] ;  /* 0x0002a00000087ab9 */ /* 0x000fe20000000a00 */
[----:B------:R-:W-:Y:S01]  /*117c0*/  UPRMT UR7, URZ, 0x654, UR7 ;  /* 0x000006543f077896 */ /* 0x000fe20008000007 */
[----:B------:R-:W-:Y:S01]  /*117d0*/  IMAD.IADD R3, R3, 0x1, R67 ;  /* 0x0000000103037824 */ /* 0x000fe200078e0243 */
[----:B------:R-:W-:Y:S01]  /*117e0*/  LEA R0, P3, R2, UR8, 0x1 ;  /* 0x0000000802007c11 */ /* 0x000fe2000f8608ff */
[----:B------:R-:W-:-:S03]  /*117f0*/  VIADD R61, R69, 0x20 ;  /* 0x00000020453d7836 */ /* 0x000fc60000000000 */
[----:B------:R-:W-:Y:S01]  /*11800*/  LEA.HI.X R20, R2, UR9, R3, 0x1, P3 ;  /* 0x0000000902147c11 */ /* 0x000fe200098f0c03 */
[----:B------:R-:W-:Y:S02]  /*11810*/  VIADD R63, R69, 0x40 ;  /* 0x00000040453f7836 */ /* 0x000fe40000000000 */
[C---:B------:R-:W-:Y:S02]  /*11820*/  VIADD R67, R21.reuse, 0x40 ;  /* 0x0000004015437836 */ /* 0x040fe40000000000 */
[----:B------:R-:W-:Y:S01]  /*11830*/  VIADD R71, R21, 0x80 ;  /* 0x0000008015477836 */ /* 0x000fe20000000000 */
[----:B0-----:R-:W-:Y:S01]  /*11840*/  SYNCS.ARRIVE.TRANS64.RED.A1T0 RZ, [UR7], RZ ;  /* 0x000000ffffff79a7 */ /* 0x001fe20008100407 */
[----:B------:R0:W1:Y:S01]  /*11850*/  SHFL.IDX PT, R64, R0, RZ, 0x181f ;  /* 0x00181fff00407589 */ /* 0x00006200000e0000 */
[----:B------:R-:W-:Y:S01]  /*11860*/  BSSY B1, `(.L_x_5258) ;  /* 0x0000015000017945 */ /* 0x000fe20003800000 */
[-C--:B------:R-:W-:Y:S02]  /*11870*/  ISETP.GE.AND P0, PT, R61, R60.reuse, PT ;  /* 0x0000003c3d00720c */ /* 0x080fe40003f06270 */
[----:B------:R0:W2:Y:S01]  /*11880*/  SHFL.IDX PT, R66, R20, RZ, 0x181f ;  /* 0x00181fff14427589 */ /* 0x0000a200000e0000 */
[----:B------:R-:W-:-:S02]  /*11890*/  ISETP.GE.AND P1, PT, R63, R60, PT ;  /* 0x0000003c3f00720c */ /* 0x000fc40003f26270 */
[----:B------:R-:W-:Y:S02]  /*118a0*/  SHF.R.S32.HI R61, RZ, 0x1f, R21 ;  /* 0x0000001fff3d7819 */ /* 0x000fe40000011415 */
[----:B------:R-:W-:Y:S02]  /*118b0*/  SHF.R.S32.HI R68, RZ, 0x1f, R67 ;  /* 0x0000001fff447819 */ /* 0x000fe40000011443 */
[----:B------:R-:W-:Y:S01]  /*118c0*/  SHF.R.S32.HI R70, RZ, 0x1f, R71 ;  /* 0x0000001fff467819 */ /* 0x000fe20000011447 */
[----:B0-----:R-:W-:Y:S06]  /*118d0*/  @P2 BRA `(.L_x_5259) ;  /* 0x0000000000342947 */ /* 0x001fec0003800000 */
        /* <DEDUP_REMOVED lines=9> */
[----:B-----5:R0:W-:Y:S01]  /*11970*/  @!P4 ST.E.128 desc[UR56][R2.64], R4 ;  /* 0x000000040200c985 */ /* 0x0201e2000c101d38 */
[----:B------:R-:W-:-:S03]  /*11980*/  @!P2 LEA.HI.X R65, R71, R66, R70, 0x1, P6 ;  /* 0x000000424741a211 */ /* 0x000fc600030f0c46 */
[----:B------:R0:W-:Y:S04]  /*11990*/  @!P3 ST.E.128 desc[UR56][R62.64], R28 ;  /* 0x0000001c3e00b985 */ /* 0x0001e8000c101d38 */
[----:B------:R0:W-:Y:S02]  /*119a0*/  @!P2 ST.E.128 desc[UR56][R64.64], R44 ;  /* 0x0000002c4000a985 */ /* 0x0001e4000c101d38 */
.L_x_5259:
[----:B------:R-:W-:Y:S05]  /*119b0*/  BSYNC B1 ;  /* 0x0000000000017941 */ /* 0x000fea0003800000 */
.L_x_5258:
[----:B0----5:R0:W3:Y:S01]  /*119c0*/  SHFL.IDX PT, R28, R20, 0x1, 0x181f ;  /* 0x00381f00141c7f89 */ /* 0x0210e200000e0000 */
[----:B------:R-:W-:Y:S03]  /*119d0*/  BSSY B1, `(.L_x_5260) ;  /* 0x0000010000017945 */ /* 0x000fe60003800000 */
[----:B------:R0:W4:Y:S01]  /*119e0*/  SHFL.IDX PT, R6, R0, 0x1, 0x181f ;  /* 0x00381f0000067f89 */ /* 0x00012200000e0000 */
        /* <DEDUP_REMOVED lines=14> */
.L_x_5261:
[----:B------:R-:W-:Y:S05]  /*11ad0*/  BSYNC B1 ;  /* 0x0000000000017941 */ /* 0x000fea0003800000 */
.L_x_5260:
[----:B---3--:R3:W0:Y:S01]  /*11ae0*/  SHFL.IDX PT, R8, R20, 0x2, 0x181f ;  /* 0x00581f0014087f89 */ /* 0x00862200000e0000 */
[----:B------:R-:W-:Y:S03]  /*11af0*/  BSSY B1, `(.L_x_5262) ;  /* 0x0000010000017945 */ /* 0x000fe60003800000 */
[----:B----4-:R3:W4:Y:S01]  /*11b00*/  SHFL.IDX PT, R6, R0, 0x2, 0x181f ;  /* 0x00581f0000067f89 */ /* 0x01072200000e0000 */
        /* <DEDUP_REMOVED lines=14> */
.L_x_5263:
[----:B------:R-:W-:Y:S05]  /*11bf0*/  BSYNC B1 ;  /* 0x0000000000017941 */ /* 0x000fea0003800000 */
.L_x_5262:
[----:B0-----:R-:W-:Y:S01]  /*11c00*/  VIADD R3, R69, 0x60 ;  /* 0x0000006045037836 */ /* 0x001fe20000000000 */
[----:B---3--:R-:W0:Y:S04]  /*11c10*/  SHFL.IDX PT, R20, R20, 0x3, 0x181f ;  /* 0x00781f0014147f89 */ /* 0x008e2800000e0000 */
[----:B------:R-:W-:Y:S01]  /*11c20*/  ISETP.GE.AND P0, PT, R3, R60, PT ;  /* 0x0000003c0300720c */ /* 0x000fe20003f06270 */
[----:B------:R-:W3:-:S12]  /*11c30*/  SHFL.IDX PT, R0, R0, 0x3, 0x181f ;  /* 0x00781f0000007f89 */ /* 0x000ed800000e0000 */
[----:B------:R-:W-:Y:S05]  /*11c40*/  @P0 BRA `(.L_x_5264) ;  /* 0x0000001c00d40947 */ /* 0x000fea0003800000 */
[----:B------:R-:W-:Y:S02]  /*11c50*/  ULDC UR4, c[0x0][0xac8] ;  /* 0x0002b20000047ab9 */ /* 0x000fe40000000800 */
[----:B------:R-:W-:Y:S02]  /*11c60*/  ISETP.GE.AND P2, PT, R21, UR4, PT ;  /* 0x0000000415007c0c */ /* 0x000fe4000bf46270 */
[----:B------:R-:W-:-:S11]  /*11c70*/  ISETP.GE.AND P3, PT, R67, UR4, PT ;  /* 0x0000000443007c0c */ /* 0x000fd6000bf66270 */
[-C--:B---3--:R-:W-:Y:S02]  /*11c80*/  @!P2 LEA R2, P0, R21, R0.reuse, 0x1 ;  /* 0x000000001502a211 */ /* 0x088fe400078008ff */
[----:B------:R-:W-:Y:S02]  /*11c90*/  @!P3 LEA R4, P1, R67, R0, 0x1 ;  /* 0x000000004304b211 */ /* 0x000fe400078208ff */
        /* <DEDUP_REMOVED lines=10> */
.L_x_5257:
[----:B------:R-:W-:Y:S01]  /*11d40*/  ULDC.64 UR12, c[0x0][0xb08] ;  /* 0x0002c200000c7ab9 */ /* 0x000fe20000000a00 */
[----:B0-----:R-:W0:Y:S01]  /*11d50*/  @P1 LDC R0, c[0x0][0xbec] ;  /* 0x0002fb00ff001b82 */ /* 0x001e220000000800 */
[----:B------:R-:W-:Y:S01]  /*11d60*/  UIMAD UR11, UR14, UR12, URZ ;  /* 0x0000000c0e0b72a4 */ /* 0x000fe2000f8e023f */
[----:B------:R-:W-:Y:S01]  /*11d70*/  IMAD.MOV.U32 R29, RZ, RZ, R37 ;  /* 0x000000ffff1d7224 */ /* 0x000fe200078e0025 */
[----:B------:R-:W-:Y:S01]  /*11d80*/  UIMAD.WIDE.U32 UR8, UR4, UR12, URZ ;  /* 0x0000000c040872a5 */ /* 0x000fe2000f8e003f */
[----:B------:R-:W-:Y:S01]  /*11d90*/  BSSY B1, `(.L_x_5265) ;  /* 0x000009e000017945 */ /* 0x000fe20003800000 */
[----:B------:R-:W-:Y:S01]  /*11da0*/  UIMAD UR11, UR4, UR13, UR11 ;  /* 0x0000000d040b72a4 */ /* 0x000fe2000f8e020b */
[----:B------:R-:W-:Y:S01]  /*11db0*/  SHF.R.S32.HI R39, RZ, 0x1f, R205 ;  /* 0x0000001fff277819 */ /* 0x000fe200000114cd */
[----:B------:R-:W-:Y:S01]  /*11dc0*/  USHF.R.S32.HI UR4, URZ, 0x1f, UR10 ;  /* 0x0000001f3f047899 */ /* 0x000fe2000801140a */
[----:B------:R-:W1:Y:S01]  /*11dd0*/  @P1 LDC R31, c[0x0][0xbf0] ;  /* 0x0002fc00ff1f1b82 */ /* 0x000e620000000800 */
        /* <DEDUP_REMOVED lines=14> */
[----:B0-----:R-:W-:Y:S01]  /*11ec0*/  @P1 IMAD.HI.U32 R0, R37, R0, RZ ;  /* 0x0000000025001227 */ /* 0x001fe200078e00ff */
[----:B------:R-:W-:Y:S01]  /*11ed0*/  SYNCS.ARRIVE.TRANS64.RED.A1T0 RZ, [UR7], RZ ;  /* 0x000000ffffff79a7 */ /* 0x000fe20008100407 */
[----:B------:R-:W-:Y:S01]  /*11ee0*/  SHF.R.S32.HI R46, RZ, 0x1f, R212 ;  /* 0x0000001fff2e7819 */ /* 0x000fe200000114d4 */
[----:B------:R-:W-:Y:S01]  /*11ef0*/  UIMAD UR4, UR10, UR13, UR4 ;  /* 0x0000000d0a0472a4 */ /* 0x000fe2000f8e0204 */
[----:B------:R-:W-:Y:S01]  /*11f00*/  SHF.R.S32.HI R47, RZ, 0x1f, R213 ;  /* 0x0000001fff2f7819 */ /* 0x000fe200000114d5 */
[----:B------:R-:W-:Y:S01]  /*11f10*/  UIMAD.WIDE.U32 UR10, UR10, UR12, UR8 ;  /* 0x0000000c0a0a72a5 */ /* 0x000fe2000f8e0008 */
[----:B------:R-:W-:Y:S02]  /*11f20*/  SHF.R.S32.HI R56, RZ, 0x1f, R214 ;  /* 0x0000001fff387819 */ /* 0x000fe400000114d6 */
[----:B------:R-:W-:Y:S01]  /*11f30*/  ULDC.64 UR12, c[0x0][0xb48] ;  /* 0x0002d200000c7ab9 */ /* 0x000fe20000000a00 */
[----:B------:R-:W-:Y:S01]  /*11f40*/  UIADD3 UR9, UR11, UR4, URZ ;  /* 0x000000040b097290 */ /* 0x000fe2000fffe03f */
[----:B-1----:R-:W-:-:S02]  /*11f50*/  @P1 SHF.R.U32.HI R29, RZ, R31, R0 ;  /* 0x0000001fff1d1219 */ /* 0x002fc40000011600 */
[----:B------:R-:W-:Y:S01]  /*11f60*/  UMOV UR8, UR10 ;  /* 0x0000000a00087c82 */ /* 0x000fe20008000000 */
[----:B------:R-:W-:Y:S01]  /*11f70*/  ULDC.64 UR10, c[0x0][0xb30] ;  /* 0x0002cc00000a7ab9 */ /* 0x000fe20000000a00 */
[----:B------:R-:W-:Y:S01]  /*11f80*/  UIMAD.WIDE.U32 UR8, UR39, UR12, UR8 ;  /* 0x0000000c270872a5 */ /* 0x000fe2000f8e0008 */
[--C-:B------:R-:W-:Y:S01]  /*11f90*/  SHF.R.S32.HI R0, RZ, 0x1f, R29.reuse ;  /* 0x0000001fff007819 */ /* 0x100fe2000001141d */
[----:B------:R-:W-:Y:S01]  /*11fa0*/  IMAD.MOV R2, RZ, RZ, -R29 ;  /* 0x000000ffff027224 */ /* 0x000fe200078e0a1d */
[----:B------:R-:W-:Y:S01]  /*11fb0*/  SHF.R.S32.HI R57, RZ, 0x1f, R215 ;  /* 0x0000001fff397819 */ /* 0x000fe200000114d7 */
[----:B------:R-:W-:Y:S01]  /*11fc0*/  UIMAD UR39, UR39, UR13, UR9 ;  /* 0x0000000d272772a4 */ /* 0x000fe2000f8e0209 */
[----:B------:R-:W-:Y:S01]  /*11fd0*/  SHF.R.S32.HI R58, RZ, 0x1f, R216 ;  /* 0x0000001fff3a7819 */ /* 0x000fe200000114d8 */
[----:B------:R-:W-:Y:S01]  /*11fe0*/  IMAD R31, R3, R2, R37 ;  /* 0x00000002031f7224 */ /* 0x000fe200078e0225 */
[----:B------:R-:W-:Y:S01]  /*11ff0*/  SHF.R.S32.HI R59, RZ, 0x1f, R217 ;  /* 0x0000001fff3b7819 */ /* 0x000fe200000114d9 */
[----:B------:R-:W-:Y:S01]  /*12000*/  IMAD R0, R0, UR10, RZ ;  /* 0x0000000a00007c24 */ /* 0x000fe2000f8e02ff */
[----:B------:R-:W-:Y:S01]  /*12010*/  SHF.R.S32.HI R60, RZ, 0x1f, R218 ;  /* 0x0000001fff3c7819 */ /* 0x000fe200000114da */
[----:B------:R-:W-:Y:S01]  /*12020*/  IMAD.U32 R3, RZ, RZ, UR9 ;  /* 0x00000009ff037e24 */ /* 0x000fe2000f8e00ff */
[----:B------:R-:W-:Y:S01]  /*12030*/  SHF.R.S32.HI R61, RZ, 0x1f, R219 ;  /* 0x0000001fff3d7819 */ /* 0x000fe200000114db */
[----:B------:R-:W-:Y:S01]  /*12040*/  IMAD.U32 R2, RZ, RZ, UR8 ;  /* 0x00000008ff027e24 */ /* 0x000fe2000f8e00ff */
[----:B------:R-:W-:Y:S01]  /*12050*/  ULDC.64 UR8, c[0x0][0xb28] ;  /* 0x0002ca0000087ab9 */ /* 0x000fe20000000a00 */
[----:B------:R-:W-:Y:S01]  /*12060*/  IMAD.U32 R3, RZ, RZ, UR39 ;  /* 0x00000027ff037e24 */ /* 0x000fe2000f8e00ff */
[----:B------:R-:W-:Y:S01]  /*12070*/  SHF.R.S32.HI R62, RZ, 0x1f, R16 ;  /* 0x0000001fff3e7819 */ /* 0x000fe20000011410 */
        /* <DEDUP_REMOVED lines=17> */
[----:B------:R-:W-:Y:S02]  /*12190*/  ISETP.GE.AND P1, PT, R218, UR4, PT ;  /* 0x00000004da007c0c */ /* 0x000fe4000bf26270 */
[----:B------:R-:W-:-:S07]  /*121a0*/  ISETP.GE.AND P2, PT, R217, UR4, PT ;  /* 0x00000004d9007c0c */ /* 0x000fce000bf46270 */
[CC--:B-1----:R-:W-:Y:S02]  /*121b0*/  @!P3 LEA R2, P5, R16.reuse, R38.reuse, 0x2 ;  /* 0x000000261002b211 */ /* 0x0c2fe400078a10ff */
[CC--:B------:R-:W-:Y:S02]  /*121c0*/  @!P4 LEA R28, P6, R219.reuse, R38.reuse, 0x2 ;  /* 0x00000026db1cc211 */ /* 0x0c0fe400078c10ff */
[-C--:B--2---:R-:W-:Y:S02]  /*121d0*/  @!P3 LEA.HI.X R3, R16, R37.reuse, R62, 0x2, P5 ;  /* 0x000000251003b211 */ /* 0x084fe400028f143e */
[----:B------:R-:W-:Y:S02]  /*121e0*/  @!P4 LEA.HI.X R29, R219, R37, R61, 0x2, P6 ;  /* 0x00000025db1dc211 */ /* 0x000fe400030f143d */
[----:B------:R-:W-:Y:S01]  /*121f0*/  @!P1 LEA R30, P5, R218, R38, 0x2 ;  /* 0x00000026da1e9211 */ /* 0x000fe200078a10ff */
[----:B------:R1:W-:Y:S01]  /*12200*/  @!P3 ST.E.64 desc[UR56][R2.64], R8 ;  /* 0x000000080200b985 */ /* 0x0003e2000c101b38 */
[----:B------:R-:W-:-:S02]  /*12210*/  ISETP.GE.AND P3, PT, R216, UR4, PT ;  /* 0x00000004d8007c0c */ /* 0x000fc4000bf66270 */
[-C--:B------:R-:W-:Y:S01]  /*12220*/  @!P1 LEA.HI.X R31, R218, R37.reuse, R60, 0x2, P5 ;  /* 0x00000025da1f9211 */ /* 0x080fe200028f143c */
[----:B------:R2:W-:Y:S01]  /*12230*/  @!P4 ST.E.64 desc[UR56][R28.64], R10 ;  /* 0x0000000a1c00c985 */ /* 0x0005e2000c101b38 */
[----:B------:R-:W-:Y:S02]  /*12240*/  ISETP.GE.AND P4, PT, R215, UR4, PT ;  /* 0x00000004d7007c0c */ /* 0x000fe4000bf86270 */
[C---:B------:R-:W-:Y:S01]  /*12250*/  @!P2 LEA R32, P6, R217.reuse, R38, 0x2 ;  /* 0x00000026d920a211 */ /* 0x040fe200078c10ff */
[----:B------:R3:W-:Y:S01]  /*12260*/  @!P1 ST.E.64 desc[UR56][R30.64], R20 ;  /* 0x000000141e009985 */ /* 0x0007e2000c101b38 */
[----:B------:R-:W-:Y:S02]  /*12270*/  ISETP.GE.AND P1, PT, R214, UR4, PT ;  /* 0x00000004d6007c0c */ /* 0x000fe4000bf26270 */
[----:B------:R-:W-:-:S03]  /*12280*/  @!P2 LEA.HI.X R33, R217, R37, R59, 0x2, P6 ;  /* 0x00000025d921a211 */ /* 0x000fc600030f143b */
[CC--:B------:R-:W-:Y:S02]  /*12290*/  @!P3 LEA R34, P5, R216.reuse, R38.reuse, 0x2 ;  /* 0x00000026d822b211 */ /* 0x0c0fe400078a10ff */
[----:B------:R4:W-:Y:S01]  /*122a0*/  @!P2 ST.E.64 desc[UR56][R32.64], R24 ;  /* 0x000000182000a985 */ /* 0x0009e2000c101b38 */
[----:B------:R-:W-:Y:S02]  /*122b0*/  ISETP.GE.AND P2, PT, R213, UR4, PT ;  /* 0x00000004d5007c0c */ /* 0x000fe4000bf46270 */
[----:B------:R-:W-:Y:S02]  /*122c0*/  @!P3 LEA.HI.X R35, R216, R37, R58, 0x2, P5 ;  /* 0x00000025d823b211 */ /* 0x000fe400028f143a */
[-C--:B-1----:R-:W-:Y:S02]  /*122d0*/  @!P4 LEA R2, P6, R215, R38.reuse, 0x2 ;  /* 0x00000026d702c211 */ /* 0x082fe400078c10ff */
[----:B------:R-:W-:Y:S01]  /*122e0*/  @!P1 LEA R8, P5, R214, R38, 0x2 ;  /* 0x00000026d6089211 */ /* 0x000fe200078a10ff */
[----:B------:R-:W-:Y:S01]  /*122f0*/  @!P3 ST.E.64 desc[UR56][R34.64], R50 ;  /* 0x000000322200b985 */ /* 0x000fe2000c101b38 */
[----:B------:R-:W-:-:S02]  /*12300*/  ISETP.GE.AND P3, PT, R212, UR4, PT ;  /* 0x00000004d4007c0c */ /* 0x000fc4000bf66270 */
[-C--:B------:R-:W-:Y:S02]  /*12310*/  @!P4 LEA.HI.X R3, R215, R37.reuse, R57, 0x2, P6 ;  /* 0x00000025d703c211 */ /* 0x080fe400030f1439 */
[-C--:B------:R-:W-:Y:S02]  /*12320*/  @!P1 LEA.HI.X R9, R214, R37.reuse, R56, 0x2, P5 ;  /* 0x00000025d6099211 */ /* 0x080fe400028f1438 */
[----:B--2---:R-:W-:Y:S01]  /*12330*/  @!P2 LEA R10, P6, R213, R38, 0x2 ;  /* 0x00000026d50aa211 */ /* 0x004fe200078c10ff */
[----:B------:R1:W-:Y:S01]  /*12340*/  @!P4 ST.E.64 desc[UR56][R2.64], R52 ;  /* 0x000000340200c985 */ /* 0x0003e2000c101b38 */
[----:B------:R-:W-:Y:S02]  /*12350*/  ISETP.GE.AND P4, PT, R211, UR4, PT ;  /* 0x00000004d3007c0c */ /* 0x000fe4000bf86270 */
[----:B------:R-:W-:Y:S01]  /*12360*/  @!P2 LEA.HI.X R11, R213, R37, R47, 0x2, P6 ;  /* 0x00000025d50ba211 */ /* 0x000fe200030f142f */
[----:B------:R2:W-:Y:S01]  /*12370*/  @!P1 ST.E.64 desc[UR56][R8.64], R66 ;  /* 0x0000004208009985 */ /* 0x0005e2000c101b38 */
[----:B------:R-:W-:-:S02]  /*12380*/  ISETP.GE.AND P1, PT, R210, UR4, PT ;  /* 0x00000004d2007c0c */ /* 0x000fc4000bf26270 */
[CC--:B---3--:R-:W-:Y:S01]  /*12390*/  @!P3 LEA R20, P5, R212.reuse, R38.reuse, 0x2 ;  /* 0x00000026d414b211 */ /* 0x0c8fe200078a10ff */
[----:B------:R3:W-:Y:S01]  /*123a0*/  @!P2 ST.E.64 desc[UR56][R10.64], R68 ;  /* 0x000000440a00a985 */ /* 0x0007e2000c101b38 */
[----:B------:R-:W-:Y:S02]  /*123b0*/  ISETP.GE.AND P2, PT, R209, UR4, PT ;  /* 0x00000004d1007c0c */ /* 0x000fe4000bf46270 */
[----:B------:R-:W-:Y:S02]  /*123c0*/  @!P3 LEA.HI.X R21, R212, R37, R46, 0x2, P5 ;  /* 0x00000025d415b211 */ /* 0x000fe400028f142e */
[----:B------:R-:W-:Y:S02]  /*123d0*/  ISETP.GE.AND P5, PT, R207, UR4, PT ;  /* 0x00000004cf007c0c */ /* 0x000fe4000bfa6270 */
[----:B----4-:R-:W-:Y:S01]  /*123e0*/  @!P4 LEA R24, P6, R211, R38, 0x2 ;  /* 0x00000026d318c211 */ /* 0x010fe200078c10ff */
[----:B------:R4:W-:Y:S01]  /*123f0*/  @!P3 ST.E.64 desc[UR56][R20.64], R74 ;  /* 0x0000004a1400b985 */ /* 0x0009e2000c101b38 */
[----:B------:R-:W-:-:S02]  /*12400*/  ISETP.GE.AND P3, PT, R208, UR4, PT ;  /* 0x00000004d0007c0c */ /* 0x000fc4000bf66270 */
[----:B------:R-:W-:Y:S02]  /*12410*/  @!P4 LEA.HI.X R25, R211, R37, R45, 0x2, P6 ;  /* 0x00000025d319c211 */ /* 0x000fe400030f142d */
[----:B-1----:R-:W-:-:S03]  /*12420*/  @!P1 LEA R2, P6, R210, R38, 0x2 ;  /* 0x00000026d2029211 */ /* 0x002fc600078c10ff */
[----:B------:R1:W-:Y:S01]  /*12430*/  @!P4 ST.E.64 desc[UR56][R24.64], R76 ;  /* 0x0000004c1800c985 */ /* 0x0003e2000c101b38 */
        /* <DEDUP_REMOVED lines=8> */
[----:B------:R-:W-:Y:S02]  /*124c0*/  @!P3 LEA.HI.X R11, R208, R37, R42, 0x2, P4 ;  /* 0x00000025d00bb211 */ /* 0x000fe400020f142a */
[----:B----4-:R-:W-:-:S03]  /*124d0*/  @!P5 LEA R20, P6, R207, R38, 0x2 ;  /* 0x00000026cf14d211 */ /* 0x010fc600078c10ff */
[----:B------:R4:W-:Y:S01]  /*124e0*/  @!P3 ST.E.64 desc[UR56][R10.64], R90 ;  /* 0x0000005a0a00b985 */ /* 0x0009e2000c101b38 */
[-C--:B------:R-:W-:Y:S02]  /*124f0*/  @!P5 LEA.HI.X R21, R207, R37.reuse, R41, 0x2, P6 ;  /* 0x00000025cf15d211 */ /* 0x080fe400030f1429 */
[----:B------:R-:W-:Y:S02]  /*12500*/  ISETP.GE.AND P3, PT, R204, UR4, PT ;  /* 0x00000004cc007c0c */ /* 0x000fe4000bf66270 */
[CC--:B-1----:R-:W-:Y:S01]  /*12510*/  @!P1 LEA R24, P4, R206.reuse, R38.reuse, 0x2 ;  /* 0x00000026ce189211 */ /* 0x0c2fe200078810ff */
[----:B------:R1:W-:Y:S01]  /*12520*/  @!P5 ST.E.64 desc[UR56][R20.64], R92 ;  /* 0x0000005c1400d985 */ /* 0x0003e2000c101b38 */
[----:B------:R-:W-:Y:S02]  /*12530*/  ISETP.GE.AND P5, PT, R203, UR4, PT ;  /* 0x00000004cb007c0c */ /* 0x000fe4000bfa6270 */
[----:B------:R-:W-:Y:S02]  /*12540*/  @!P1 LEA.HI.X R25, R206, R37, R40, 0x2, P4 ;  /* 0x00000025ce199211 */ /* 0x000fe400020f1428 */
[----:B--2---:R-:W-:-:S02]  /*12550*/  @!P2 LEA R2, P6, R205, R38, 0x2 ;  /* 0x00000026cd02a211 */ /* 0x004fc400078c10ff */
[----:B------:R-:W-:Y:S01]  /*12560*/  ISETP.GE.AND P4, PT, R202, UR4, PT ;  /* 0x00000004ca007c0c */ /* 0x000fe2000bf86270 */
[----:B------:R-:W-:Y:S01]  /*12570*/  @!P1 ST.E.64 desc[UR56][R24.64], R98 ;  /* 0x0000006218009985 */ /* 0x000fe2000c101b38 */
[----:B------:R-:W-:Y:S02]  /*12580*/  @!P2 LEA.HI.X R3, R205, R37, R39, 0x2, P6 ;  /* 0x00000025cd03a211 */ /* 0x000fe400030f1427 */
[----:B---3--:R-:W-:-:S03]  /*12590*/  @!P3 LEA R8, P1, R204, R38, 0x2 ;  /* 0x00000026cc08b211 */ /* 0x008fc600078210ff */
[----:B------:R2:W-:Y:S01]  /*125a0*/  @!P2 ST.E.64 desc[UR56][R2.64], R100 ;  /* 0x000000640200a985 */ /* 0x0005e2000c101b38 */
[-C--:B------:R-:W-:Y:S02]  /*125b0*/  @!P3 LEA.HI.X R9, R204, R37.reuse, R229, 0x2, P1 ;  /* 0x00000025cc09b211 */ /* 0x080fe400008f14e5 */
[-C--:B----4-:R-:W-:Y:S02]  /*125c0*/  @!P5 LEA R10, P2, R203, R38.reuse, 0x2 ;  /* 0x00000026cb0ad211 */ /* 0x090fe400078410ff */
[----:B------:R-:W-:Y:S01]  /*125d0*/  ISETP.GE.AND P1, PT, R201, UR4, PT ;  /* 0x00000004c9007c0c */ /* 0x000fe2000bf26270 */
[----:B------:R3:W-:Y:S01]  /*125e0*/  @!P3 ST.E.64 desc[UR56][R8.64], R106 ;  /* 0x0000006a0800b985 */ /* 0x0007e2000c101b38 */
[----:B------:R-:W-:Y:S02]  /*125f0*/  @!P5 LEA.HI.X R11, R203, R37, R228, 0x2, P2 ;  /* 0x00000025cb0bd211 */ /* 0x000fe400010f14e4 */
[----:B------:R-:W-:Y:S02]  /*12600*/  ISETP.GE.AND P2, PT, R200, UR4, PT ;  /* 0x00000004c8007c0c */ /* 0x000fe4000bf46270 */
[----:B-1----:R-:W-:Y:S01]  /*12610*/  @!P4 LEA R20, P6, R202, R38, 0x2 ;  /* 0x00000026ca14c211 */ /* 0x002fe200078c10ff */
[----:B------:R1:W-:Y:S01]  /*12620*/  @!P5 ST.E.64 desc[UR56][R10.64], R108 ;  /* 0x0000006c0a00d985 */ /* 0x0003e2000c101b38 */
[----:B------:R-:W-:-:S02]  /*12630*/  ISETP.GE.AND P5, PT, R23, UR4, PT ;  /* 0x0000000417007c0c */ /* 0x000fc4000bfa6270 */
[-C--:B------:R-:W-:Y:S02]  /*12640*/  @!P4 LEA.HI.X R21, R202, R37.reuse, R227, 0x2, P6 ;  /* 0x00000025ca15c211 */ /* 0x080fe400030f14e3 */
[----:B------:R-:W-:Y:S02]  /*12650*/  ISETP.GE.AND P6, PT, R22, UR4, PT ;  /* 0x0000000416007c0c */ /* 0x000fe4000bfc6270 */
[-C--:B--2---:R-:W-:Y:S01]  /*12660*/  @!P1 LEA R2, P3, R201, R38.reuse, 0x2 ;  /* 0x00000026c9029211 */ /* 0x084fe200078610ff */
[----:B------:R4:W-:Y:S01]  /*12670*/  @!P4 ST.E.64 desc[UR56][R20.64], R114 ;  /* 0x000000721400c985 */ /* 0x0009e2000c101b38 */
[----:B------:R-:W-:Y:S02]  /*12680*/  ISETP.GE.AND P4, PT, R19, UR4, PT ;  /* 0x0000000413007c0c */ /* 0x000fe4000bf86270 */
[----:B------:R-:W-:Y:S02]  /*12690*/  @!P1 LEA.HI.X R3, R201, R37, R226, 0x2, P3 ;  /* 0x00000025c9039211 */ /* 0x000fe400018f14e2 */
[----:B------:R-:W-:-:S03]  /*126a0*/  @!P2 LEA R24, P3, R200, R38, 0x2 ;  /* 0x00000026c818a211 */ /* 0x000fc600078610ff */
[----:B------:R4:W-:Y:S01]  /*126b0*/  @!P1 ST.E.64 desc[UR56][R2.64], R116 ;  /* 0x0000007402009985 */ /* 0x0009e2000c101b38 */
[----:B------:R-:W-:Y:S02]  /*126c0*/  @!P2 LEA.HI.X R25, R200, R37, R225, 0x2, P3 ;  /* 0x00000025c819a211 */ /* 0x000fe400018f14e1 */
[----:B---3--:R-:W-:-:S03]  /*126d0*/  @!P5 LEA R8, P1, R23, R38, 0x2 ;  /* 0x000000261708d211 */ /* 0x008fc600078210ff */
[----:B------:R4:W-:Y:S01]  /*126e0*/  @!P2 ST.E.64 desc[UR56][R24.64], R122 ;  /* 0x0000007a1800a985 */ /* 0x0009e2000c101b38 */
[CC--:B-1----:R-:W-:Y:S02]  /*126f0*/  @!P6 LEA R10, P2, R22.reuse, R38.reuse, 0x2 ;  /* 0x00000026160ae211 */ /* 0x0c2fe400078410ff */
[----:B------:R-:W-:Y:S02]  /*12700*/  @!P4 LEA R28, P3, R19, R38, 0x2 ;  /* 0x00000026131cc211 */ /* 0x000fe400078610ff */
[-C--:B------:R-:W-:Y:S02]  /*12710*/  @!P5 LEA.HI.X R9, R23, R37.reuse, R224, 0x2, P1 ;  /* 0x000000251709d211 */ /* 0x080fe400008f14e0 */
[-C--:B------:R-:W-:Y:S02]  /*12720*/  @!P6 LEA.HI.X R11, R22, R37.reuse, R223, 0x2, P2 ;  /* 0x00000025160be211 */ /* 0x080fe400010f14df */
[----:B------:R-:W-:Y:S01]  /*12730*/  @!P4 LEA.HI.X R29, R19, R37, R222, 0x2, P3 ;  /* 0x00000025131dc211 */ /* 0x000fe200018f14de */
[----:B------:R4:W-:Y:S04]  /*12740*/  @!P5 ST.E.64 desc[UR56][R8.64], R124 ;  /* 0x0000007c0800d985 */ /* 0x0009e8000c101b38 */
[----:B------:R4:W-:Y:S04]  /*12750*/  @!P6 ST.E.64 desc[UR56][R10.64], R130 ;  /* 0x000000820a00e985 */ /* 0x0009e8000c101b38 */
[----:B------:R4:W-:Y:S02]  /*12760*/  @!P4 ST.E.64 desc[UR56][R28.64], R132 ;  /* 0x000000841c00c985 */ /* 0x0009e4000c101b38 */
.L_x_5266:
[----:B------:R-:W-:Y:S05]  /*12770*/  BSYNC B1 ;  /* 0x0000000000017941 */ /* 0x000fea0003800000 */
.L_x_5265:
[----:B0-----:R-:W0:Y:S04]  /*12780*/  SHFL.IDX PT, R36, R36, 0x1, 0x1c1f ;  /* 0x003c1f0024247f89 */ /* 0x001e2800000e0000 */
[----:B------:R-:W3:Y:S01]  /*12790*/  SHFL.IDX PT, R0, R0, 0x1, 0x1c1f ;  /* 0x003c1f0000007f89 */ /* 0x000ee200000e0000 */
[----:B------:R-:W-:Y:S05]  /*127a0*/  @P0 BRA `(.L_x_5264) ;  /* 0x0000001000fc0947 */ /* 0x000fea0003800000 */
[----:B------:R-:W-:Y:S02]  /*127b0*/  ULDC UR4, c[0x0][0xac8] ;  /* 0x0002b20000047ab9 */ /* 0x000fe40000000800 */
[----:B------:R-:W-:Y:S02]  /*127c0*/  ISETP.GE.AND P5, PT, R16, UR4, PT ;  /* 0x0000000410007c0c */ /* 0x000fe4000bfa6270 */
[----:B------:R-:W-:Y:S02]  /*127d0*/  ISETP.GE.AND P0, PT, R219, UR4, PT ;  /* 0x00000004db007c0c */ /* 0x000fe4000bf06270 */
[----:B------:R-:W-:Y:S02]  /*127e0*/  ISETP.GE.AND P1, PT, R218, UR4, PT ;  /* 0x00000004da007c0c */ /* 0x000fe4000bf26270 */
[----:B------:R-:W-:-:S07]  /*127f0*/  ISETP.GE.AND P4, PT, R217, UR4, PT ;  /* 0x00000004d9007c0c */ /* 0x000fce000bf86270 */
[CC--:B---34-:R-:W-:Y:S02]  /*12800*/  @!P5 LEA R2, P2, R16.reuse, R0.reuse, 0x2 ;  /* 0x000000001002d211 */ /* 0x0d8fe400078410ff */
[C---:B------:R-:W-:Y:S02]  /*12810*/  @!P0 LEA R8, P3, R219.reuse, R0, 0x2 ;  /* 0x00000000db088211 */ /* 0x040fe400078610ff */
[-C--:B0-----:R-:W-:Y:S02]  /*12820*/  @!P5 LEA.HI.X R3, R16, R36.reuse, R62, 0x2, P2 ;  /* 0x000000241003d211 */ /* 0x081fe400010f143e */
[----:B------:R-:W-:Y:S02]  /*12830*/  ISETP.GE.AND P2, PT, R216, UR4, PT ;  /* 0x00000004d8007c0c */ /* 0x000fe4000bf46270 */
[----:B------:R-:W-:Y:S01]  /*12840*/  @!P0 LEA.HI.X R9, R219, R36, R61, 0x2, P3 ;  /* 0x00000024db098211 */ /* 0x000fe200018f143d */
[----:B------:R0:W-:Y:S01]  /*12850*/  @!P5 ST.E.64 desc[UR56][R2.64], R12 ;  /* 0x0000000c0200d985 */ /* 0x0001e2000c101b38 */
[----:B------:R-:W-:-:S02]  /*12860*/  @!P1 LEA R10, P5, R218, R0, 0x2 ;  /* 0x00000000da0a9211 */ /* 0x000fc400078a10ff */
[----:B------:R-:W-:Y:S01]  /*12870*/  ISETP.GE.AND P3, PT, R215, UR4, PT ;  /* 0x00000004d7007c0c */ /* 0x000fe2000bf66270 */
[----:B------:R3:W-:Y:S01]  /*12880*/  @!P0 ST.E.64 desc[UR56][R8.64], R14 ;  /* 0x0000000e08008985 */ /* 0x0007e2000c101b38 */
[----:B------:R-:W-:Y:S02]  /*12890*/  @!P1 LEA.HI.X R11, R218, R36, R60, 0x2, P5 ;  /* 0x00000024da0b9211 */ /* 0x000fe400028f143c */
[C---:B------:R-:W-:Y:S02]  /*128a0*/  @!P4 LEA R20, P6, R217.reuse, R0, 0x2 ;  /* 0x00000000d914c211 */ /* 0x040fe400078c10ff */
[----:B------:R-:W-:Y:S01]  /*128b0*/  ISETP.GE.AND P0, PT, R214, UR4, PT ;  /* 0x00000004d6007c0c */ /* 0x000fe2000bf06270 */
[----:B------:R4:W-:Y:S01]  /*128c0*/  @!P1 ST.E.64 desc[UR56][R10.64], R26 ;  /* 0x0000001a0a009985 */ /* 0x0009e2000c101b38 */
[----:B------:R-:W-:Y:S02]  /*128d0*/  @!P4 LEA.HI.X R21, R217, R36, R59, 0x2, P6 ;  /* 0x00000024d915c211 */ /* 0x000fe400030f143b */
[----:B------:R-:W-:-:S02]  /*128e0*/  ISETP.GE.AND P1, PT, R213, UR4, PT ;  /* 0x00000004d5007c0c */ /* 0x000fc4000bf26270 */
[----:B------:R-:W-:Y:S01]  /*128f0*/  @!P2 LEA R24, P5, R216, R0, 0x2 ;  /* 0x00000000d818a211 */ /* 0x000fe200078a10ff */
[----:B------:R5:W-:Y:S01]  /*12900*/  @!P4 ST.E.64 desc[UR56][R20.64], R48 ;  /* 0x000000301400c985 */ /* 0x000be2000c101b38 */
[----:B------:R-:W-:Y:S02]  /*12910*/  ISETP.GE.AND P4, PT, R212, UR4, PT ;  /* 0x00000004d4007c0c */ /* 0x000fe4000bf86270 */
[----:B------:R-:W-:Y:S02]  /*12920*/  @!P2 LEA.HI.X R25, R216, R36, R58, 0x2, P5 ;  /* 0x00000024d819a211 */ /* 0x000fe400028f143a */
[CC--:B0-----:R-:W-:Y:S02]  /*12930*/  @!P3 LEA R2, P5, R215.reuse, R0.reuse, 0x2 ;  /* 0x00000000d702b211 */ /* 0x0c1fe400078a10ff */
[----:B---3--:R-:W-:Y:S01]  /*12940*/  @!P0 LEA R8, P6, R214, R0, 0x2 ;  /* 0x00000000d6088211 */ /* 0x008fe200078c10ff */
[----:B------:R-:W-:Y:S01]  /*12950*/  @!P2 ST.E.64 desc[UR56][R24.64], R54 ;  /* 0x000000361800a985 */ /* 0x000fe2000c101b38 */
[----:B------:R-:W-:-:S02]  /*12960*/  @!P3 LEA.HI.X R3, R215, R36, R57, 0x2, P5 ;  /* 0x00000024d703b211 */ /* 0x000fc400028f1439 */
[----:B------:R-:W-:Y:S02]  /*12970*/  @!P0 LEA.HI.X R9, R214, R36, R56, 0x2, P6 ;  /* 0x00000024d6098211 */ /* 0x000fe400030f1438 */
[----:B------:R-:W-:Y:S01]  /*12980*/  @!P1 LEA R12, P5, R213, R0, 0x2 ;  /* 0x00000000d50c9211 */ /* 0x000fe200078a10ff */
[----:B------:R0:W-:Y:S01]  /*12990*/  @!P3 ST.E.64 desc[UR56][R2.64], R64 ;  /* 0x000000400200b985 */ /* 0x0001e2000c101b38 */
[----:B------:R-:W-:Y:S02]  /*129a0*/  ISETP.GE.AND P2, PT, R211, UR4, PT ;  /* 0x00000004d3007c0c */ /* 0x000fe4000bf46270 */
[----:B------:R-:W-:Y:S01]  /*129b0*/  @!P1 LEA.HI.X R13, R213, R36, R47, 0x2, P5 ;  /* 0x00000024d50d9211 */ /* 0x000fe200028f142f */
[----:B------:R3:W-:Y:S01]  /*129c0*/  @!P0 ST.E.64 desc[UR56][R8.64], R70 ;  /* 0x0000004608008985 */ /* 0x0007e2000c101b38 */
[----:B------:R-:W-:Y:S02]  /*129d0*/  ISETP.GE.AND P3, PT, R210, UR4, PT ;  /* 0x00000004d2007c0c */ /* 0x000fe4000bf66270 */
[----:B----4-:R-:W-:Y:S01]  /*129e0*/  @!P4 LEA R10, P0, R212, R0, 0x2 ;  /* 0x00000000d40ac211 */ /* 0x010fe200078010ff */
[----:B------:R4:W-:Y:S01]  /*129f0*/  @!P1 ST.E.64 desc[UR56][R12.64], R72 ;  /* 0x000000480c009985 */ /* 0x0009e2000c101b38 */
[----:B------:R-:W-:-:S02]  /*12a00*/  ISETP.GE.AND P1, PT, R209, UR4, PT ;  /* 0x00000004d1007c0c */ /* 0x000fc4000bf26270 */
[----:B------:R-:W-:Y:S02]  /*12a10*/  @!P4 LEA.HI.X R11, R212, R36, R46, 0x2, P0 ;  /* 0x00000024d40bc211 */ /* 0x000fe400000f142e */
[----:B------:R-:W-:Y:S02]  /*12a20*/  ISETP.GE.AND P0, PT, R208, UR4, PT ;  /* 0x00000004d0007c0c */ /* 0x000fe4000bf06270 */
[-C--:B------:R-:W-:Y:S01]  /*12a30*/  @!P2 LEA R14, P6, R211, R0.reuse, 0x2 ;  /* 0x00000000d30ea211 */ /* 0x080fe200078c10ff */
[----:B------:R1:W-:Y:S01]  /*12a40*/  @!P4 ST.E.64 desc[UR56][R10.64], R78 ;  /* 0x0000004e0a00c985 */ /* 0x0003e2000c101b38 */
[----:B------:R-:W-:Y:S02]  /*12a50*/  ISETP.GE.AND P4, PT, R207, UR4, PT ;  /* 0x00000004cf007c0c */ /* 0x000fe4000bf86270 */
[----:B-----5:R-:W-:Y:S02]  /*12a60*/  @!P3 LEA R20, P5, R210, R0, 0x2 ;  /* 0x00000000d214b211 */ /* 0x020fe400078a10ff */
[----:B------:R-:W-:-:S02]  /*12a70*/  @!P2 LEA.HI.X R15, R211, R36, R45, 0x2, P6 ;  /* 0x00000024d30fa211 */ /* 0x000fc400030f142d */
[----:B------:R-:W-:Y:S02]  /*12a80*/  @!P3 LEA.HI.X R21, R210, R36, R44, 0x2, P5 ;  /* 0x00000024d215b211 */ /* 0x000fe400028f142c */
[CC--:B0-----:R-:W-:Y:S01]  /*12a90*/  @!P1 LEA R2, P5, R209.reuse, R0.reuse, 0x2 ;  /* 0x00000000d1029211 */ /* 0x0c1fe200078a10ff */
[----:B------:R0:W-:Y:S01]  /*12aa0*/  @!P2 ST.E.64 desc[UR56][R14.64], R80 ;  /* 0x000000500e00a985 */ /* 0x0001e2000c101b38 */
[----:B------:R-:W-:Y:S02]  /*12ab0*/  ISETP.GE.AND P2, PT, R206, UR4, PT ;  /* 0x00000004ce007c0c */ /* 0x000fe4000bf46270 */
[----:B---3--:R-:W-:Y:S01]  /*12ac0*/  @!P0 LEA R8, P6, R208, R0, 0x2 ;  /* 0x00000000d0088211 */ /* 0x008fe200078c10ff */
[----:B------:R3:W-:Y:S01]  /*12ad0*/  @!P3 ST.E.64 desc[UR56][R20.64], R86 ;  /* 0x000000561400b985 */ /* 0x0007e2000c101b38 */
[----:B------:R-:W-:Y:S02]  /*12ae0*/  @!P1 LEA.HI.X R3, R209, R36, R43, 0x2, P5 ;  /* 0x00000024d1039211 */ /* 0x000fe400028f142b */
[----:B------:R-:W-:-:S02]  /*12af0*/  ISETP.GE.AND P3, PT, R205, UR4, PT ;  /* 0x00000004cd007c0c */ /* 0x000fc4000bf66270 */
[C---:B----4-:R-:W-:Y:S01]  /*12b00*/  @!P4 LEA R12, P5, R207.reuse, R0, 0x2 ;  /* 0x00000000cf0cc211 */ /* 0x050fe200078a10ff */
[----:B------:R4:W-:Y:S01]  /*12b10*/  @!P1 ST.E.64 desc[UR56][R2.64], R88 ;  /* 0x0000005802009985 */ /* 0x0009e2000c101b38 */
[-C--:B------:R-:W-:Y:S02]  /*12b20*/  @!P0 LEA.HI.X R9, R208, R36.reuse, R42, 0x2, P6 ;  /* 0x00000024d0098211 */ /* 0x080fe400030f142a */
[----:B------:R-:W-:Y:S02]  /*12b30*/  @!P4 LEA.HI.X R13, R207, R36, R41, 0x2, P5 ;  /* 0x00000024cf0dc211 */ /* 0x000fe400028f1429 */
[----:B------:R-:W-:Y:S01]  /*12b40*/  ISETP.GE.AND P1, PT, R204, UR4, PT ;  /* 0x00000004cc007c0c */ /* 0x000fe2000bf26270 */
[----:B------:R5:W-:Y:S01]  /*12b50*/  @!P0 ST.E.64 desc[UR56][R8.64], R94 ;  /* 0x0000005e08008985 */ /* 0x000be2000c101b38 */
[----:B-1----:R-:W-:-:S03]  /*12b60*/  @!P2 LEA R10, P0, R206, R0, 0x2 ;  /* 0x00000000ce0aa211 */ /* 0x002fc600078010ff */
[----:B------:R-:W-:Y:S01]  /*12b70*/  @!P4 ST.E.64 desc[UR56][R12.64], R96 ;  /* 0x000000600c00c985 */ /* 0x000fe2000c101b38 */
[----:B------:R-:W-:Y:S02]  /*12b80*/  ISETP.GE.AND P4, PT, R203, UR4, PT ;  /* 0x00000004cb007c0c */ /* 0x000fe4000bf86270 */
[C---:B0-----:R-:W-:Y:S02]  /*12b90*/  @!P3 LEA R14, P5, R205.reuse, R0, 0x2 ;  /* 0x00000000cd0eb211 */ /* 0x041fe400078a10ff */
[-C--:B------:R-:W-:Y:S02]  /*12ba0*/  @!P2 LEA.HI.X R11, R206, R36.reuse, R40, 0x2, P0 ;  /* 0x00000024ce0ba211 */ /* 0x080fe400000f1428 */
[----:B------:R-:W-:Y:S02]  /*12bb0*/  ISETP.GE.AND P0, PT, R202, UR4, PT ;  /* 0x00000004ca007c0c */ /* 0x000fe4000bf06270 */
[----:B------:R-:W-:Y:S01]  /*12bc0*/  @!P3 LEA.HI.X R15, R205, R36, R39, 0x2, P5 ;  /* 0x00000024cd0fb211 */ /* 0x000fe200028f1427 */
[----:B------:R0:W-:Y:S01]  /*12bd0*/  @!P2 ST.E.64 desc[UR56][R10.64], R102 ;  /* 0x000000660a00a985 */ /* 0x0001e2000c101b38 */
[----:B---3--:R-:W-:-:S02]  /*12be0*/  @!P1 LEA R20, P6, R204, R0, 0x2 ;  /* 0x00000000cc149211 */ /* 0x008fc400078c10ff */
[----:B------:R-:W-:Y:S01]  /*12bf0*/  ISETP.GE.AND P2, PT, R201, UR4, PT ;  /* 0x00000004c9007c0c */ /* 0x000fe2000bf46270 */
[----:B------:R1:W-:Y:S01]  /*12c00*/  @!P3 ST.E.64 desc[UR56][R14.64], R104 ;  /* 0x000000680e00b985 */ /* 0x0003e2000c101b38 */
[----:B------:R-:W-:Y:S02]  /*12c10*/  @!P1 LEA.HI.X R21, R204, R36, R229, 0x2, P6 ;  /* 0x00000024cc159211 */ /* 0x000fe400030f14e5 */
[C---:B----4-:R-:W-:Y:S02]  /*12c20*/  @!P4 LEA R2, P3, R203.reuse, R0, 0x2 ;  /* 0x00000000cb02c211 */ /* 0x050fe400078610ff */
[----:B------:R-:W-:Y:S01]  /*12c30*/  ISETP.GE.AND P5, PT, R200, UR4, PT ;  /* 0x00000004c8007c0c */ /* 0x000fe2000bfa6270 */
[----:B------:R3:W-:Y:S01]  /*12c40*/  @!P1 ST.E.64 desc[UR56][R20.64], R110 ;  /* 0x0000006e14009985 */ /* 0x0007e2000c101b38 */
[----:B------:R-:W-:Y:S02]  /*12c50*/  @!P4 LEA.HI.X R3, R203, R36, R228, 0x2, P3 ;  /* 0x00000024cb03c211 */ /* 0x000fe400018f14e4 */
[----:B------:R-:W-:-:S02]  /*12c60*/  ISETP.GE.AND P3, PT, R23, UR4, PT ;  /* 0x0000000417007c0c */ /* 0x000fc4000bf66270 */
[----:B------:R-:W-:Y:S01]  /*12c70*/  ISETP.GE.AND P1, PT, R22, UR4, PT ;  /* 0x0000000416007c0c */ /* 0x000fe2000bf26270 */
[----:B------:R4:W-:Y:S01]  /*12c80*/  @!P4 ST.E.64 desc[UR56][R2.64], R112 ;  /* 0x000000700200c985 */ /* 0x0009e2000c101b38 */
[CC--:B-----5:R-:W-:Y:S02]  /*12c90*/  @!P0 LEA R8, P6, R202.reuse, R0.reuse, 0x2 ;  /* 0x00000000ca088211 */ /* 0x0e0fe400078c10ff */
[C---:B0-----:R-:W-:Y:S02]  /*12ca0*/  @!P2 LEA R10, P4, R201.reuse, R0, 0x2 ;  /* 0x00000000c90aa211 */ /* 0x041fe400078810ff */
[-C--:B------:R-:W-:Y:S02]  /*12cb0*/  @!P0 LEA.HI.X R9, R202, R36.reuse, R227, 0x2, P6 ;  /* 0x00000024ca098211 */ /* 0x080fe400030f14e3 */
[----:B------:R-:W-:-:S03]  /*12cc0*/  @!P2 LEA.HI.X R11, R201, R36, R226, 0x2, P4 ;  /* 0x00000024c90ba211 */ /* 0x000fc600020f14e2 */
[----:B------:R4:W-:Y:S01]  /*12cd0*/  @!P0 ST.E.64 desc[UR56][R8.64], R118 ;  /* 0x0000007608008985 */ /* 0x0009e2000c101b38 */
[-C--:B------:R-:W-:Y:S02]  /*12ce0*/  @!P5 LEA R12, P0, R200, R0.reuse, 0x2 ;  /* 0x00000000c80cd211 */ /* 0x080fe400078010ff */
[CC--:B-1----:R-:W-:Y:S01]  /*12cf0*/  @!P3 LEA R14, P4, R23.reuse, R0.reuse, 0x2 ;  /* 0x00000000170eb211 */ /* 0x0c2fe200078810ff */
[----:B------:R4:W-:Y:S01]  /*12d00*/  @!P2 ST.E.64 desc[UR56][R10.64], R120 ;  /* 0x000000780a00a985 */ /* 0x0009e2000c101b38 */
[----:B---3--:R-:W-:Y:S02]  /*12d10*/  @!P1 LEA R20, P6, R22, R0, 0x2 ;  /* 0x0000000016149211 */ /* 0x008fe400078c10ff */
        /* <DEDUP_REMOVED lines=8> */
[----:B----4-:R-:W-:-:S04]  /*12da0*/  LEA R2, P0, R19, R0, 0x2 ;  /* 0x0000000013027211 */ /* 0x010fc800078010ff */
[----:B------:R-:W-:-:S05]  /*12db0*/  LEA.HI.X R3, R19, R36, R222, 0x2, P0 ;  /* 0x0000002413037211 */ /* 0x000fca00000f14de */
[----:B------:R0:W-:Y:S01]  /*12dc0*/  ST.E.64 desc[UR56][R2.64], R6 ;  /* 0x0000000602007985 */ /* 0x0001e2000c101b38 */
[----:B------:R-:W-:Y:S05]  /*12dd0*/  BRA `(.L_x_5264) ;  /* 0x0000000c00707947 */ /* 0x000fea0003800000 */
.L_x_5255:
        /* <DEDUP_REMOVED lines=30> */
.L_x_5267:
[----:B------:R-:W-:Y:S01]  /*12fc0*/  USHF.R.S32.HI UR12, URZ, 0x1f, UR44 ;  /* 0x0000001f3f0c7899 */ /* 0x000fe2000801142c */
[----:B------:R-:W-:Y:S01]  /*12fd0*/  BSSY B1, `(.L_x_5268) ;  /* 0x000003a000017945 */ /* 0x000fe20003800000 */
[----:B------:R-:W-:Y:S02]  /*12fe0*/  USHF.R.S32.HI UR18, URZ, 0x1f, UR4 ;  /* 0x0000001f3f127899 */ /* 0x000fe40008011404 */
[----:B------:R-:W-:Y:S02]  /*12ff0*/  USEL UR7, UR44, URZ, !UP0 ;  /* 0x0000003f2c077287 */ /* 0x000fe4000c000000 */
[----:B------:R-:W-:Y:S01]  /*13000*/  USEL UR12, UR12, URZ, !UP0 ;  /* 0x0000003f0c0c7287 */ /* 0x000fe2000c000000 */
[----:B------:R-:W-:Y:S11]  /*13010*/  @P0 BRA `(.L_x_5269) ;  /* 0x0000000000d40947 */ /* 0x000ff60003800000 */
[----:B------:R-:W0:Y:S01]  /*13020*/  S2R R3, SR_TID.X ;  /* 0x0000000000037919 */ /* 0x000e220000002100 */
[----:B------:R-:W1:Y:S01]  /*13030*/  LDC R9, c[0x0][0xbe8] ;  /* 0x0002fa00ff097b82 */ /* 0x000e620000000800 */
[----:B------:R-:W-:Y:S02]  /*13040*/  IMAD.U32 R4, RZ, RZ, UR42 ;  /* 0x0000002aff047e24 */ /* 0x000fe4000f8e00ff */
[----:B-1---5:R-:W-:-:S03]  /*13050*/  IMAD R2, R0, R9, RZ ;  /* 0x0000000900027224 */ /* 0x022fc600078e02ff */
[----:B0-----:R-:W-:-:S04]  /*13060*/  IADD3 R4, R4, -0x80, R3 ;  /* 0xffffff8004047810 */ /* 0x001fc80007ffe003 */
        /* <DEDUP_REMOVED lines=48> */
.L_x_5269:
[----:B------:R-:W-:Y:S05]  /*13370*/  BSYNC B1 ;  /* 0x0000000000017941 */ /* 0x000fea0003800000 */
.L_x_5268:
[----:B------:R-:W-:-:S06]  /*13380*/  UISETP.GT.AND UP0, UPT, UR47, 0x1, UPT ;  /* 0x000000012f00788c */ /* 0x000fcc000bf04270 */
[----:B------:R-:W-:-:S13]  /*13390*/  PLOP3.LUT P0, PT, PT, PT, UP0, 0x80, 0x0 ;  /* 0x000000000000781c */ /* 0x000fda0003f0f008 */
[----:B------:R-:W-:Y:S05]  /*133a0*/  @P0 BRA `(.L_x_5264) ;  /* 0x0000000400fc0947 */ /* 0x000fea0003800000 */
[----:B------:R-:W1:Y:S01]  /*133b0*/  LDC R11, c[0x0][0xbe8] ;  /* 0x0002fa00ff0b7b82 */ /* 0x000e620000000800 */
[----:B------:R-:W-:Y:S01]  /*133c0*/  ULDC.64 UR14, c[0x0][0xaa0] ;  /* 0x0002a800000e7ab9 */ /* 0x000fe20000000a00 */
[----:B------:R-:W-:Y:S01]  /*133d0*/  IMAD R2, R18, 0x20, R220 ;  /* 0x0000002012027824 */ /* 0x000fe200078e02dc */
[----:B------:R-:W-:Y:S01]  /*133e0*/  UIMAD UR10, UR18, UR14, URZ ;  /* 0x0000000e120a72a4 */ /* 0x000fe2000f8e023f */
[----:B------:R-:W-:Y:S01]  /*133f0*/  VIADD R8, R220, UR42 ;  /* 0x0000002adc087c36 */ /* 0x000fe20008000000 */
[----:B------:R-:W-:Y:S01]  /*13400*/  UIMAD.WIDE.U32 UR8, UR4, UR14, URZ ;  /* 0x0000000e040872a5 */ /* 0x000fe2000f8e003f */
[----:B------:R-:W-:Y:S01]  /*13410*/  VIADD R6, R2, UR42 ;  /* 0x0000002a02067c36 */ /* 0x000fe20008000000 */
[----:B------:R-:W-:Y:S01]  /*13420*/  UIMAD UR10, UR4, UR15, UR10 ;  /* 0x0000000f040a72a4 */ /* 0x000fe2000f8e020a */
[----:B------:R-:W-:Y:S02]  /*13430*/  BSSY B1, `(.L_x_5270) ;  /* 0x0000040000017945 */ /* 0x000fe40003800000 */
[----:B0-----:R-:W-:Y:S01]  /*13440*/  IMAD.MOV.U32 R5, RZ, RZ, R6 ;  /* 0x000000ffff057224 */ /* 0x001fe200078e0006 */
[----:B------:R-:W-:-:S03]  /*13450*/  UIADD3 UR9, UR9, UR10, URZ ;  /* 0x0000000a09097290 */ /* 0x000fc6000fffe03f */
[----:B------:R-:W-:Y:S02]  /*13460*/  ULDC.64 UR10, c[0x0][0xae8] ;  /* 0x0002ba00000a7ab9 */ /* 0x000fe40000000a00 */
[----:B------:R-:W-:-:S04]  /*13470*/  UIMAD.WIDE.U32 UR8, UR43, UR10, UR8 ;  /* 0x0000000a2b0872a5 */ /* 0x000fc8000f8e0008 */
[----:B------:R-:W-:-:S03]  /*13480*/  UIMAD UR9, UR43, UR11, UR9 ;  /* 0x0000000b2b0972a4 */ /* 0x000fc6000f8e0209 */
[----:B------:R-:W-:Y:S01]  /*13490*/  ULDC.64 UR10, c[0x0][0xaf0] ;  /* 0x0002bc00000a7ab9 */ /* 0x000fe20000000a00 */
[----:B-1----:R-:W-:Y:S01]  /*134a0*/  ISETP.NE.AND P0, PT, R11, 0x1, PT ;  /* 0x000000010b00780c */ /* 0x002fe20003f05270 */
[----:B------:R-:W-:Y:S02]  /*134b0*/  UIMAD UR12, UR12, UR10, URZ ;  /* 0x0000000a0c0c72a4 */ /* 0x000fe4000f8e023f */
[----:B------:R-:W-:Y:S02]  /*134c0*/  UIMAD.WIDE.U32 UR8, UR7, UR10, UR8 ;  /* 0x0000000a070872a5 */ /* 0x000fe4000f8e0008 */
[----:B------:R-:W-:-:S03]  /*134d0*/  UIMAD UR4, UR7, UR11, UR12 ;  /* 0x0000000b070472a4 */ /* 0x000fc6000f8e020c */
[----:B------:R-:W-:Y:S01]  /*134e0*/  ULDC.64 UR10, c[0x0][0xae0] ;  /* 0x0002b800000a7ab9 */ /* 0x000fe20000000a00 */
[----:B------:R-:W-:-:S04]  /*134f0*/  UIADD3 UR4, UR9, UR4, URZ ;  /* 0x0000000409047290 */ /* 0x000fc8000fffe03f */
        /* <DEDUP_REMOVED lines=9> */
[----:B------:R-:W-:Y:S02]  /*13590*/  IMAD R7, R11, R7, R6 ;  /* 0x000000070b077224 */ /* 0x000fe400078e0206 */
[----:B------:R-:W-:Y:S01]  /*135a0*/  IMAD.U32 R2, RZ, RZ, UR8 ;  /* 0x00000008ff027e24 */ /* 0x000fe2000f8e00ff */
[----:B------:R-:W-:Y:S01]  /*135b0*/  ULDC.64 UR8, c[0x0][0xad8] ;  /* 0x0002b60000087ab9 */ /* 0x000fe20000000a00 */
[C---:B------:R-:W-:Y:S01]  /*135c0*/  IMAD R9, R5.reuse, UR11, R4 ;  /* 0x0000000b05097c24 */ /* 0x040fe2000f8e0204 */
[----:B------:R-:W-:Y:S01]  /*135d0*/  SHF.R.S32.HI R4, RZ, 0x1f, R7 ;  /* 0x0000001fff047819 */ /* 0x000fe20000011407 */
[----:B------:R-:W-:-:S04]  /*135e0*/  IMAD.WIDE.U32 R2, R5, UR10, R2 ;  /* 0x0000000a05027c25 */ /* 0x000fc8000f8e0002 */
[----:B------:R-:W-:Y:S02]  /*135f0*/  IMAD.IADD R3, R3, 0x1, R9 ;  /* 0x0000000103037824 */ /* 0x000fe400078e0209 */
[----:B------:R-:W-:Y:S02]  /*13600*/  IMAD R6, R4, UR8, RZ ;  /* 0x0000000804067c24 */ /* 0x000fe4000f8e02ff */
[----:B-----5:R-:W-:Y:S02]  /*13610*/  IMAD R11, R0, R11, RZ ;  /* 0x0000000b000b7224 */ /* 0x020fe400078e02ff */
[C---:B------:R-:W-:Y:S02]  /*13620*/  VIADD R4, R8.reuse, 0x40 ;  /* 0x0000004008047836 */ /* 0x040fe40000000000 */
[C---:B------:R-:W-:Y:S01]  /*13630*/  IMAD R5, R7.reuse, UR9, R6 ;  /* 0x0000000907057c24 */ /* 0x040fe2000f8e0206 */
[-C--:B------:R-:W-:Y:S01]  /*13640*/  ISETP.GE.AND P2, PT, R8, R11.reuse, PT ;  /* 0x0000000b0800720c */ /* 0x080fe20003f46270 */
[----:B------:R-:W-:Y:S01]  /*13650*/  IMAD.WIDE.U32 R2, R7, UR8, R2 ;  /* 0x0000000807027c25 */ /* 0x000fe2000f8e0002 */
[----:B------:R-:W-:Y:S01]  /*13660*/  ULDC.64 UR8, c[0x0][0xa80] ;  /* 0x0002a00000087ab9 */ /* 0x000fe20000000a00 */
[----:B------:R-:W-:-:S02]  /*13670*/  ISETP.GE.AND P1, PT, R4, R11, PT ;  /* 0x0000000b0400720c */ /* 0x000fc40003f26270 */
[----:B------:R-:W-:Y:S01]  /*13680*/  IMAD.IADD R3, R3, 0x1, R5 ;  /* 0x0000000103037824 */ /* 0x000fe200078e0205 */
[----:B------:R-:W-:Y:S01]  /*13690*/  LEA R4, P3, R2, UR8, 0x1 ;  /* 0x0000000802047c11 */ /* 0x000fe2000f8608ff */
[----:B------:R-:W-:Y:S02]  /*136a0*/  VIADD R0, R8, 0x20 ;  /* 0x0000002008007836 */ /* 0x000fe40000000000 */
[----:B------:R-:W-:Y:S01]  /*136b0*/  IMAD.SHL.U32 R7, R18, 0x8, RZ ;  /* 0x0000000812077824 */ /* 0x000fe200078e00ff */
[----:B------:R-:W-:Y:S02]  /*136c0*/  LEA.HI.X R5, R2, UR9, R3, 0x1, P3 ;  /* 0x0000000902057c11 */ /* 0x000fe400098f0c03 */
[----:B------:R-:W-:Y:S01]  /*136d0*/  ISETP.GE.AND P0, PT, R0, R11, PT ;  /* 0x0000000b0000720c */ /* 0x000fe20003f06270 */
[C---:B------:R-:W-:Y:S01]  /*136e0*/  VIADD R9, R7.reuse, 0x80 ;  /* 0x0000008007097836 */ /* 0x040fe20000000000 */
[----:B------:R0:W1:Y:S01]  /*136f0*/  SHFL.IDX PT, R2, R4, RZ, 0x181f ;  /* 0x00181fff04027589 */ /* 0x00006200000e0000 */
[----:B------:R-:W-:Y:S01]  /*13700*/  VIADD R13, R7, 0x40 ;  /* 0x00000040070d7836 */ /* 0x000fe20000000000 */
[----:B------:R-:W-:-:S02]  /*13710*/  SHF.R.S32.HI R12, RZ, 0x1f, R7 ;  /* 0x0000001fff0c7819 */ /* 0x000fc40000011407 */
        /* <DEDUP_REMOVED lines=17> */
.L_x_5271:
[----:B------:R-:W-:Y:S05]  /*13830*/  BSYNC B1 ;  /* 0x0000000000017941 */ /* 0x000fea0003800000 */
.L_x_5270:
        /* <DEDUP_REMOVED lines=17> */
.L_x_5273:
[----:B------:R-:W-:Y:S05]  /*13950*/  BSYNC B1 ;  /* 0x0000000000017941 */ /* 0x000fea0003800000 */
.L_x_5272:
        /* <DEDUP_REMOVED lines=17> */
.L_x_5275:
[----:B------:R-:W-:Y:S05]  /*13a70*/  BSYNC B1 ;  /* 0x0000000000017941 */ /* 0x000fea0003800000 */
.L_x_5274:
        /* <DEDUP_REMOVED lines=18> */
.L_x_5264:
[----:B------:R-:W-:Y:S05]  /*13ba0*/  BSYNC B0 ;  /* 0x0000000000007941 */ /* 0x000fea0003800000 */
.L_x_5254:
[----:B------:R-:W-:Y:S02]  /*13bb0*/  ULDC UR4, c[0x0][0xc3c] ;  /* 0x00030f0000047ab9 */ /* 0x000fe40000000800 */
[----:B------:R-:W-:-:S06]  /*13bc0*/  UISETP.GE.AND UP0, UPT, UR53, UR4, UPT ;  /* 0x000000043500728c */ /* 0x000fcc000bf06270 */
[----:B------:R-:W-:-:S13]  /*13bd0*/  PLOP3.LUT P0, PT, PT, PT, UP0, 0x80, 0x0 ;  /* 0x000000000000781c */ /* 0x000fda0003f0f008 */
[----:B------:R-:W-:Y:S05]  /*13be0*/  @!P0 BRA `(.L_x_5276) ;  /* 0xfffffed400108947 */ /* 0x000fea000383ffff */
[----:B------:R-:W-:Y:S05]  /*13bf0*/  EXIT ;  /* 0x000000000000794d */ /* 0x000fea0003800000 */
.L_x_5163:
        /* <DEDUP_REMOVED lines=59> */
.L_x_5280:
        /* <DEDUP_REMOVED lines=38> */
.L_x_5278:
        /* <DEDUP_REMOVED lines=17> */
.L_x_5281:
        /* <DEDUP_REMOVED lines=61> */
.L_x_5282:
        /* <DEDUP_REMOVED lines=63> */
.L_x_5283:
[----:B------:R-:W-:-:S05]  /*14ae0*/  LOP3.LUT R29, RZ, R2, RZ, 0x33, !PT ;  /* 0x00000002ff1d7212 */ /* 0x000fca00078e33ff */
[----:B------:R-:W-:Y:S01]  /*14af0*/  IMAD.IADD R29, R0, 0x1, R29 ;  /* 0x00000001001d7824 */ /* 0x000fe200078e021d */
[----:B------:R-:W-:Y:S06]  /*14b00*/  BRA `(.L_x_5284) ;  /* 0x0000000000107947 */ /* 0x000fec0003800000 */
.L_x_5279:
[----:B------:R-:W-:Y:S01]  /*14b10*/  IMAD.MOV.U32 R28, RZ, RZ, R11 ;  /* 0x000000ffff1c7224 */ /* 0x000fe200078e000b */
[----:B------:R-:W-:Y:S01]  /*14b20*/  ULDC UR40, c[0x0][0xc3c] ;  /* 0x00030f0000287ab9 */ /* 0x000fe20000000800 */
[----:B------:R-:W-:Y:S02]  /*14b30*/  IMAD.MOV.U32 R29, RZ, RZ, RZ ;  /* 0x000000ffff1d7224 */ /* 0x000fe400078e00ff */
[----:B------:R-:W-:-:S07]  /*14b40*/  IMAD.MOV.U32 R30, RZ, RZ, RZ ;  /* 0x000000ffff1e7224 */ /* 0x000fce00078e00ff */
.L_x_5284:
[----:B------:R-:W-:Y:S01]  /*14b50*/  ISETP.NE.AND P0, PT, R7, RZ, PT ;  /* 0x000000ff0700720c */ /* 0x000fe20003f05270 */
[----:B------:R-:W-:-:S12]  /*14b60*/  IMAD.U32 R31, RZ, RZ, UR40 ;  /* 0x00000028ff1f7e24 */ /* 0x000fd8000f8e00ff */
[----:B------:R-:W0:Y:S01]  /*14b70*/  @!P0 S2R R3, SR_CgaCtaId ;  /* 0x0000000000038919 */ /* 0x000e220000008800 */
[----:B------:R-:W-:-:S04]  /*14b80*/  @!P0 MOV R0, 0x400 ;  /* 0x0000040000008802 */ /* 0x000fc80000000f00 */
[----:B0-----:R-:W-:-:S05]  /*14b90*/  @!P0 LEA R0, R3, R0, 0x18 ;  /* 0x0000000003008211 */ /* 0x001fca00078ec0ff */
[----:B------:R0:W-:Y:S01]  /*14ba0*/  @!P0 STS.128 [R0+0x2a8d0], R28 ;  /* 0x02a8d01c00008388 */ /* 0x0001e20000000c00 */
[----:B------:R-:W-:Y:S06]  /*14bb0*/  BAR.ARV 0x5, 0x180 ;  /* 0x0146000000007b1d */ /* 0x000fec0000002000 */
.L_x_5277:
        /* <DEDUP_REMOVED lines=12> */
[----:B------:R-:W-:Y:S01]  /*14c80*/  IMAD.MOV.U32 R22, RZ, RZ, RZ ;  /* 0x000000ffff167224 */ /* 0x000fe200078e00ff */
[----:B------:R-:W-:Y:S01]  /*14c90*/  ULOP3.LUT UR44, UR45, 0x1, URZ, 0xfc, !UPT ;  /* 0x000000012d2c7892 */ /* 0x000fe2000f8efc3f */
[----:B------:R-:W-:Y:S01]  /*14ca0*/  ULDC UR46, c[0x0][0xc] ;  /* 0x00000300002e7ab9 */ /* 0x000fe20000000800 */
[----:B--2---:R-:W-:Y:S02]  /*14cb0*/  IMAD.U32 R33, RZ, RZ, UR4 ;  /* 0x00000004ff217e24 */ /* 0x004fe4000f8e00ff */
[C---:B-1----:R-:W-:Y:S01]  /*14cc0*/  IMAD.SHL.U32 R16, R10.reuse, 0x40, RZ ;  /* 0x000000400a107824 */ /* 0x042fe200078e00ff */
[----:B0-----:R-:W-:Y:S01]  /*14cd0*/  SHF.R.U32.HI R0, RZ, 0x1, R10 ;  /* 0x00000001ff007819 */ /* 0x001fe2000001160a */
[C---:B------:R-:W-:Y:S01]  /*14ce0*/  IMAD.SHL.U32 R2, R10.reuse, 0x80, RZ ;  /* 0x000000800a027824 */ /* 0x040fe200078e00ff */
[C---:B------:R-:W-:Y:S01]  /*14cf0*/  LOP3.LUT R9, R10.reuse, 0x7f, RZ, 0xc0, !PT ;  /* 0x0000007f0a097812 */ /* 0x040fe200078ec0ff */
[----:B------:R-:W-:Y:S01]  /*14d00*/  IMAD.SHL.U32 R27, R10, 0x10, RZ ;  /* 0x000000100a1b7824 */ /* 0x000fe200078e00ff */
[----:B------:R-:W-:Y:S01]  /*14d10*/  LOP3.LUT R3, R16, 0x180, RZ, 0xc0, !PT ;  /* 0x0000018010037812 */ /* 0x000fe200078ec0ff */
[----:B------:R-:W-:Y:S01]  /*14d20*/  IMAD.SHL.U32 R7, R10, 0x2, RZ ;  /* 0x000000020a077824 */ /* 0x000fe200078e00ff */
[----:B------:R-:W-:-:S02]  /*14d30*/  LOP3.LUT R4, R2, 0x380, RZ, 0xc0, !PT ;  /* 0x0000038002047812 */ /* 0x000fc400078ec0ff */
[----:B------:R-:W-:Y:S01]  /*14d40*/  LOP3.LUT R0, R3, 0x30, R0, 0xf8, !PT ;  /* 0x0000003003007812 */ /* 0x000fe200078ef800 */
[----:B------:R-:W-:Y:S01]  /*14d50*/  IMAD.SHL.U32 R3, R10, 0x8, RZ ;  /* 0x000000080a037824 */ /* 0x000fe200078e00ff */
[----:B------:R-:W-:Y:S02]  /*14d60*/  LOP3.LUT R2, R2, 0x400, RZ, 0xc0, !PT ;  /* 0x0000040002027812 */ /* 0x000fe400078ec0ff */
[----:B------:R-:W-:Y:S02]  /*14d70*/  SHF.R.U32.HI R5, RZ, 0x5, R9 ;  /* 0x00000005ff057819 */ /* 0x000fe40000011609 */
[----:B------:R-:W-:Y:S02]  /*14d80*/  LOP3.LUT R8, R27, 0x40, RZ, 0xc0, !PT ;  /* 0x000000401b087812 */ /* 0x000fe400078ec0ff */
[----:B------:R-:W-:Y:S01]  /*14d90*/  LOP3.LUT R4, R4, 0x10, R10, 0xf8, !PT ;  /* 0x0000001004047812 */ /* 0x000fe200078ef80a */
[C---:B------:R-:W-:Y:S01]  /*14da0*/  IMAD R2, R5.reuse, 0x800, R2 ;  /* 0x0000080005027824 */ /* 0x040fe200078e0202 */
[----:B------:R-:W-:Y:S01]  /*14db0*/  R2P PR, R10, 0x6 ;  /* 0x000000060a007804 */ /* 0x000fe20000000000 */
[----:B------:R-:W-:Y:S01]  /*14dc0*/  IMAD R37, R5, 0x200, R8 ;  /* 0x0000020005257824 */ /* 0x000fe200078e0208 */
[----:B------:R-:W-:Y:S01]  /*14dd0*/  LOP3.LUT R3, R0, 0x30, R3, 0x78, !PT ;  /* 0x0000003000037812 */ /* 0x000fe200078e7803 */
[----:B------:R-:W-:Y:S01]  /*14de0*/  IMAD.SHL.U32 R0, R10, 0x20, RZ ;  /* 0x000000200a007824 */ /* 0x000fe200078e00ff */
[----:B------:R-:W-:-:S02]  /*14df0*/  LOP3.LUT R5, R4, 0x70, R27, 0x78, !PT ;  /* 0x0000007004057812 */ /* 0x000fc400078e781b */
[----:B------:R-:W-:Y:S02]  /*14e00*/  LOP3.LUT R6, R27, 0x1b0, RZ, 0xc0, !PT ;  /* 0x000001b01b067812 */ /* 0x000fe400078ec0ff */
[----:B------:R-:W-:Y:S01]  /*14e10*/  LOP3.LUT R16, R3, 0x640, R16, 0xf8, !PT ;  /* 0x0000064003107812 */ /* 0x000fe200078ef810 */
[----:B------:R-:W-:Y:S01]  /*14e20*/  IMAD.MOV.U32 R3, RZ, RZ, 0x20 ;  /* 0x00000020ff037424 */ /* 0x000fe200078e00ff */
[----:B------:R-:W-:Y:S01]  /*14e30*/  LOP3.LUT R6, R6, 0x30, R7, 0x78, !PT ;  /* 0x0000003006067812 */ /* 0x000fe200078e7807 */
[----:B------:R-:W-:Y:S01]  /*14e40*/  IMAD.IADD R36, R2, 0x1, R5 ;  /* 0x0000000102247824 */ /* 0x000fe200078e0205 */
[----:B------:R-:W-:Y:S02]  /*14e50*/  MOV R2, 0x400 ;  /* 0x0000040000027802 */ /* 0x000fe40000000f00 */
[----:B------:R-:W-:Y:S01]  /*14e60*/  SEL R3, R3, 0xffffffe0, !P1 ;  /* 0xffffffe003037807 */ /* 0x000fe20004800000 */
[----:B------:R-:W-:Y:S01]  /*14e70*/  VIADD R34, R36, 0x40 ;  /* 0x0000004024227836 */ /* 0x000fe20000000000 */
[----:B------:R-:W-:Y:S01]  /*14e80*/  LOP3.LUT R0, R0, 0x60, RZ, 0xc0, !PT ;  /* 0x0000006000007812 */ /* 0x000fe200078ec0ff */
[----:B------:R-:W-:Y:S01]  /*14e90*/  @P2 VIADD R34, R36, 0xffffffc0 ;  /* 0xffffffc024222836 */ /* 0x000fe20000000000 */
[----:B------:R-:W-:Y:S01]  /*14ea0*/  SHF.R.U32.HI R4, RZ, 0x2, R9 ;  /* 0x00000002ff047819 */ /* 0x000fe20000011609 */
[----:B------:R-:W-:Y:S01]  /*14eb0*/  IMAD.IADD R37, R6, 0x1, R37 ;  /* 0x0000000106257824 */ /* 0x000fe200078e0225 */
[----:B------:R-:W-:Y:S01]  /*14ec0*/  LEA R17, R33, R2, 0x18 ;  /* 0x0000000221117211 */ /* 0x000fe200078ec0ff */
[C---:B------:R-:W-:Y:S01]  /*14ed0*/  IMAD.IADD R2, R3.reuse, 0x1, R34 ;  /* 0x0000000103027824 */ /* 0x040fe200078e0222 */
[----:B------:R-:W-:Y:S01]  /*14ee0*/  LOP3.LUT R0, R4, R0, RZ, 0xfc, !PT ;  /* 0x0000000004007212 */ /* 0x000fe200078efcff */
[----:B------:R-:W-:Y:S01]  /*14ef0*/  IMAD.IADD R35, R3, 0x1, R36 ;  /* 0x0000000103237824 */ /* 0x000fe200078e0224 */
[----:B------:R-:W-:Y:S01]  /*14f00*/  LOP3.LUT R27, R27, 0x30, RZ, 0xc0, !PT ;  /* 0x000000301b1b7812 */ /* 0x000fe200078ec0ff */
[----:B------:R-:W-:Y:S01]  /*14f10*/  IMAD.IADD R0, R17, 0x1, R37 ;  /* 0x0000000111007824 */ /* 0x000fe200078e0225 */
[----:B------:R0:W-:Y:S02]  /*14f20*/  STL [R1], R2 ;  /* 0x0000000201007387 */ /* 0x0001e40000100800 */
[----:B------:R-:W-:-:S02]  /*14f30*/  LOP3.LUT R3, R27, 0x40, RZ, 0xfc, !PT ;  /* 0x000000401b037812 */ /* 0x000fc400078efcff */
[----:B------:R1:W-:Y:S01]  /*14f40*/  STL [R1+0x4], R0 ;  /* 0x0000040001007387 */ /* 0x0003e20000100800 */
[C---:B------:R-:W-:Y:S02]  /*14f50*/  LOP3.LUT R3, R16.reuse, 0x2800, RZ, 0xfc, !PT ;  /* 0x0000280010037812 */ /* 0x040fe400078efcff */
[C---:B------:R-:W-:Y:S02]  /*14f60*/  LOP3.LUT R3, R16.reuse, 0x5000, RZ, 0xfc, !PT ;  /* 0x0000500010037812 */ /* 0x040fe400078efcff */
[----:B0-----:R-:W-:Y:S02]  /*14f70*/  LOP3.LUT R2, R27, 0x80, RZ, 0xfc, !PT ;  /* 0x000000801b027812 */ /* 0x001fe400078efcff */
[C---:B------:R-:W-:Y:S02]  /*14f80*/  LOP3.LUT R2, R16.reuse, 0x4800, RZ, 0xfc, !PT ;  /* 0x0000480010027812 */ /* 0x040fe400078efcff */
[C---:B-1----:R-:W-:Y:S02]  /*14f90*/  LOP3.LUT R0, R16.reuse, 0x3000, RZ, 0xfc, !PT ;  /* 0x0000300010007812 */ /* 0x042fe400078efcff */
[----:B------:R-:W-:-:S02]  /*14fa0*/  LOP3.LUT R2, R16, 0x3800, RZ, 0xfc, !PT ;  /* 0x0000380010027812 */ /* 0x000fc400078efcff */
[----:B------:R-:W-:-:S07]  /*14fb0*/  LOP3.LUT R0, R16, 0x5800, RZ, 0xfc, !PT ;  /* 0x0000580010007812 */ /* 0x000fce00078efcff */
.L_x_5367:
        /* <DEDUP_REMOVED lines=21> */
[----:B------:R-:W-:-:S02]  /*15110*/  IMAD.U32 R2, RZ, RZ, UR4 ;  /* 0x00000004ff027e24 */ /* 0x000fc4000f8e00ff */
[----:B------:R-:W-:Y:S01]  /*15120*/  IMAD.U32 R3, RZ, RZ, UR5 ;  /* 0x00000005ff037e24 */ /* 0x000fe2000f8e00ff */
[----:B------:R-:W-:-:S04]  /*15130*/  @UP2 ULDC.64 UR4, c[0x0][0xa18] ;  /* 0x0002860000042ab9 */ /* 0x000fc80000000a00 */
[----:B0-----:R0:W2:Y:S01]  /*15140*/  @P0 LDG.E R0, desc[UR56][R2.64] ;  /* 0x0000003802000981 */ /* 0x0010a2000c1e1900 */
        /* <DEDUP_REMOVED lines=19> */
[----:B-1----:R-:W-:-:S14]  /*15280*/  @P1 BRA `(.L_x_5286) ;  /* 0x00000000002c1947 */ /* 0x002fdc0003800000 */
        /* <DEDUP_REMOVED lines=11> */
.L_x_5286:
        /* <DEDUP_REMOVED lines=8> */
.L_x_5287:
        /* <DEDUP_REMOVED lines=13> */
.L_x_5288:
        /* <DEDUP_REMOVED lines=31> */
.L_x_5290:
[----:B------:R-:W-:-:S11]  /*15680*/  UISETP.NE.AND UP0, UPT, UR5, 0x1, UPT ;  /* 0x000000010500788c */ /* 0x000fd6000bf05270 */
[----:B------:R-:W-:Y:S02]  /*15690*/  @UP0 ULDC.64 UR8, c[0x0][0x9e8] ;  /* 0x00027a0000080ab9 */ /* 0x000fe40000000a00 */
[----:B------:R-:W-:-:S04]  /*156a0*/  UIMAD.WIDE.U32 UR6, UR4, UR8, URZ ;  /* 0x00000008040672a5 */ /* 0x000fc8000f8e003f */
[----:B------:R-:W-:-:S12]  /*156b0*/  @UP0 USHF.R.U32.HI UR4, URZ, UR9, UR7 ;  /* 0x000000093f040299 */ /* 0x000fd80008011607 */
.L_x_5291:
[----:B------:R-:W-:-:S06]  /*156c0*/  UIMAD UR4, UR4, UR5, UR5 ;  /* 0x00000005040472a4 */ /* 0x000fcc000f8e0205 */
[----:B------:R-:W-:-:S07]  /*156d0*/  VIMNMX R0, R0, UR4, PT ;  /* 0x0000000400007c48 */ /* 0x000fce000bfe0100 */
.L_x_5289:
        /* <DEDUP_REMOVED lines=29> */
.L_x_5293:
[----:B------:R-:W-:-:S11]  /*158b0*/  UISETP.NE.AND UP0, UPT, UR5, 0x1, UPT ;  /* 0x000000010500788c */ /* 0x000fd6000bf05270 */
[----:B------:R-:W-:Y:S02]  /*158c0*/  @UP0 ULDC.64 UR10, c[0x0][0x9e8] ;  /* 0x00027a00000a0ab9 */ /* 0x000fe40000000a00 */
[----:B------:R-:W-:-:S04]  /*158d0*/  UIMAD.WIDE.U32 UR6, UR9, UR10, URZ ;  /* 0x0000000a090672a5 */ /* 0x000fc8000f8e003f */
[----:B------:R-:W-:-:S12]  /*158e0*/  @UP0 USHF.R.U32.HI UR9, URZ, UR11, UR7 ;  /* 0x0000000b3f090299 */ /* 0x000fd80008011607 */
.L_x_5294:
[----:B------:R-:W-:-:S04]  /*158f0*/  UIMAD UR5, UR9, UR5, URZ ;  /* 0x00000005090572a4 */ /* 0x000fc8000f8e023f */
[----:B------:R-:W-:-:S04]  /*15900*/  UISETP.LT.AND UP0, UPT, UR4, UR5, UPT ;  /* 0x000000050400728c */ /* 0x000fc8000bf01270 */
[----:B------:R-:W-:-:S12]  /*15910*/  USEL UR4, UR4, UR5, !UP0 ;  /* 0x0000000504047287 */ /* 0x000fd8000c000000 */
.L_x_5292:
        /* <DEDUP_REMOVED lines=18> */
[----:B------:R-:W-:Y:S01]  /*15a40*/  IABS R0, UR6 ;  /* 0x0000000600007c13 */ /* 0x000fe20008000000 */
[----:B------:R-:W-:-:S03]  /*15a50*/  IMAD.U32 R5, RZ, RZ, UR6 ;  /* 0x00000006ff057e24 */ /* 0x000fc6000f8e00ff */
[----:B------:R-:W-:Y:S02]  /*15a60*/  R2UR UR12, R0 ;  /* 0x00000000000c72ca */ /* 0x000fe400000e0000 */
[----:B------:R-:W-:-:S04]  /*15a70*/  IADD3 R0, R5, -0x1, R26 ;  /* 0xffffffff05007810 */ /* 0x000fc80007ffe01a */
[----:B------:R-:W-:Y:S02]  /*15a80*/  R2UR UR7, R0 ;  /* 0x00000000000772ca */ /* 0x000fe400000e0000 */
[----:B------:R-:W-:-:S05]  /*15a90*/  IABS R0, UR6 ;  /* 0x0000000600007c13 */ /* 0x000fca0008000000 */
[----:B------:R-:W0:Y:S06]  /*15aa0*/  I2F.RP R2, UR12 ;  /* 0x0000000c00027d06 */ /* 0x000e2c0008209400 */
[----:B------:R-:W-:Y:S02]  /*15ab0*/  UIADD3 UR7, -UR11, UR7, URZ ;  /* 0x000000070b077290 */ /* 0x000fe4000fffe13f */
        /* <DEDUP_REMOVED lines=24> */
.L_x_5295:
        /* <DEDUP_REMOVED lines=23> */
.L_x_5297:
        /* <DEDUP_REMOVED lines=20> */
.L_x_5300:
[----:B------:R-:W-:Y:S05]  /*15ef0*/  BSYNC B6 ;  /* 0x0000000000067941 */ /* 0x000fea0003800000 */
.L_x_5299:
        /* <DEDUP_REMOVED lines=22> */
.L_x_5302:
[----:B------:R-:W-:Y:S05]  /*16060*/  BSYNC B6 ;  /* 0x0000000000067941 */ /* 0x000fea0003800000 */
.L_x_5301:
        /* <DEDUP_REMOVED lines=20> */
.L_x_5304:
[----:B------:R-:W-:Y:S05]  /*161b0*/  BSYNC B6 ;  /* 0x0000000000067941 */ /* 0x000fea0003800000 */
.L_x_5303:
        /* <DEDUP_REMOVED lines=19> */
.L_x_5306:
[----:B------:R-:W-:Y:S05]  /*162f0*/  BSYNC B6 ;  /* 0x0000000000067941 */ /* 0x000fea0003800000 */
.L_x_5305:
[----:B------:R-:W-:Y:S01]  /*16300*/  ULDC.64 UR4, c[0x0][0x9f8] ;  /* 0x00027e0000047ab9 */ /* 0x000fe20000000a00 */
[----:B------:R-:W-:Y:S01]  /*16310*/  IMAD.U32 R25, RZ, RZ, UR40 ;  /* 0x00000028ff197e24 */ /* 0x000fe2000f8e00ff */
[----:B------:R-:W-:Y:S01]  /*16320*/  UISETP.NE.U32.AND UP0, UPT, UR4, URZ, UPT ;  /* 0x0000003f0400728c */ /* 0x000fe2000bf05070 */
[----:B------:R-:W0:Y:S01]  /*16330*/  S2R R21, SR_TID.X ;  /* 0x0000000000157919 */ /* 0x000e220000002100 */
[----:B------:R-:W1:Y:S02]  /*16340*/  LDC R8, c[0x0][0x430] ;  /* 0x00010c00ff087b82 */ /* 0x000e640000000800 */
[----:B------:R-:W-:Y:S01]  /*16350*/  UISETP.NE.AND.EX UP0, UPT, UR5, URZ, UPT, UP0 ;  /* 0x0000003f0500728c */ /* 0x000fe2000bf05300 */
[----:B------:R-:W2:Y:S05]  /*16360*/  S2R R20, SR_TID.X ;  /* 0x0000000000147919 */ /* 0x000eaa0000002100 */
[----:B------:R-:W-:Y:S01]  /*16370*/  PLOP3.LUT P0, PT, PT, PT, UP0, 0x80, 0x0 ;  /* 0x000000000000781c */ /* 0x000fe20003f0f008 */
[----:B------:R-:W3:Y:S04]  /*16380*/  LDC R31, c[0x0][0x2f4] ;  /* 0x0000bd00ff1f7b82 */ /* 0x000ee80000000800 */
[----:B------:R-:W-:-:S02]  /*16390*/  @UP0 ULDC.64 UR4, c[0x0][0x9f8] ;  /* 0x00027e0000040ab9 */ /* 0x000fc40000000a00 */
[----:B------:R-:W-:-:S06]  /*163a0*/  @UP0 UIMAD.WIDE UR4, UR40, 0x4, UR4 ;  /* 0x00000004280408a5 */ /* 0x000fcc000f8e0204 */
[----:B------:R-:W-:Y:S02]  /*163b0*/  IMAD.U32 R2, RZ, RZ, UR4 ;  /* 0x00000004ff027e24 */ /* 0x000fe4000f8e00ff */
[----:B------:R-:W-:-:S05]  /*163c0*/  IMAD.U32 R3, RZ, RZ, UR5 ;  /* 0x00000005ff037e24 */ /* 0x000fca000f8e00ff */
[----:B------:R4:W4:Y:S01]  /*163d0*/  @P0 LDG.E R25, desc[UR56][R2.64] ;  /* 0x0000003802190981 */ /* 0x000922000c1e1900 */
[----:B-1----:R-:W-:Y:S01]  /*163e0*/  ISETP.NE.AND P1, PT, R8, 0x1, PT ;  /* 0x000000010800780c */ /* 0x002fe20003f25270 */
[----:B0-----:R-:W-:Y:S01]  /*163f0*/  IMAD.SHL.U32 R21, R21, 0x20, RZ ;  /* 0x0000002015157824 */ /* 0x001fe200078e00ff */
[----:B------:R-:W-:Y:S02]  /*16400*/  LEA R0, R26, 0xffffff80, 0x7 ;  /* 0xffffff801a007811 */ /* 0x000fe400078e38ff */
[----:B------:R-:W-:Y:S02]  /*16410*/  LOP3.LUT R32, R32, 0xffffffef, RZ, 0xc0, !PT ;  /* 0xffffffef20207812 */ /* 0x000fe400078ec0ff */
[----:B--2---:R-:W-:Y:S02]  /*16420*/  LOP3.LUT R20, R20, 0x7f, RZ, 0xc0, !PT ;  /* 0x0000007f14147812 */ /* 0x004fe400078ec0ff */
[----:B------:R-:W-:Y:S02]  /*16430*/  LOP3.LUT R21, R21, 0x60, RZ, 0xc0, !PT ;  /* 0x0000006015157812 */ /* 0x000fe400078ec0ff */
[----:B------:R-:W-:-:S03]  /*16440*/  SHF.R.U32.HI R20, RZ, 0x2, R20 ;  /* 0x00000002ff147819 */ /* 0x000fc60000011614 */
[----:B------:R-:W0:Y:S01]  /*16450*/  @P1 LDC R7, c[0x0][0x434] ;  /* 0x00010d00ff071b82 */ /* 0x000e220000000800 */
[----:B---3--:R-:W-:Y:S02]  /*16460*/  ISETP.GE.AND P3, PT, R27, R31, PT ;  /* 0x0000001f1b00720c */ /* 0x008fe40003f66270 */
[----:B------:R-:W-:Y:S02]  /*16470*/  LOP3.LUT R5, R0, R20, R21, 0xfe, !PT ;  /* 0x0000001400057212 */ /* 0x000fe400078efe15 */
[----:B------:R-:W-:Y:S02]  /*16480*/  @P1 LOP3.LUT R32, R32, 0x10, RZ, 0xfc, !PT ;  /* 0x0000001020201812 */ /* 0x000fe400078efcff */
[C---:B------:R-:W-:Y:S01]  /*16490*/  ISETP.GE.AND P0, PT, R5.reuse, UR36, PT ;  /* 0x0000002405007c0c */ /* 0x040fe2000bf06270 */
[----:B------:R-:W1:Y:S01]  /*164a0*/  @P1 LDC R4, c[0x0][0x438] ;  /* 0x00010e00ff041b82 */ /* 0x000e620000000800 */
[----:B------:R-:W-:-:S04]  /*164b0*/  VIADD R5, R5, UR38 ;  /* 0x0000002605057c36 */ /* 0x000fc80008000000 */
[----:B------:R-:W-:-:S07]  /*164c0*/  IMAD.MOV.U32 R6, RZ, RZ, R5 ;  /* 0x000000ffff067224 */ /* 0x000fce00078e0005 */
[----:B----4-:R-:W2:Y:S01]  /*164d0*/  @!P0 LDC.64 R2, c[0x0][0x428] ;  /* 0x00010a00ff028b82 */ /* 0x010ea20000000a00 */
[----:B0-----:R-:W-:-:S05]  /*164e0*/  @P1 IMAD.HI.U32 R7, R5, R7, RZ ;  /* 0x0000000705071227 */ /* 0x001fca00078e00ff */
[----:B-1----:R-:W-:-:S04]  /*164f0*/  @P1 SHF.R.U32.HI R6, RZ, R4, R7 ;  /* 0x00000004ff061219 */ /* 0x002fc80000011607 */
[--C-:B------:R-:W-:Y:S01]  /*16500*/  @!P0 SHF.R.S32.HI R7, RZ, 0x1f, R6.reuse ;  /* 0x0000001fff078819 */ /* 0x100fe20000011406 */
[----:B------:R-:W-:-:S04]  /*16510*/  IMAD.MOV R4, RZ, RZ, -R6 ;  /* 0x000000ffff047224 */ /* 0x000fc800078e0a06 */
[----:B------:R-:W-:Y:S01]  /*16520*/  IMAD R5, R8, R4, R5 ;  /* 0x0000000408057224 */ /* 0x000fe200078e0205 */
[----:B------:R-:W-:Y:S02]  /*16530*/  LOP3.LUT R21, R27, 0x40, RZ, 0xfc, !PT ;  /* 0x000000401b157812 */ /* 0x000fe400078efcff */
[----:B------:R-:W-:Y:S01]  /*16540*/  LOP3.LUT R32, R32, 0xfffffffb, RZ, 0xc0, !PT ;  /* 0xfffffffb20207812 */ /* 0x000fe200078ec0ff */
[----:B------:R-:W-:-:S03]  /*16550*/  IMAD.U32 R8, RZ, RZ, UR43 ;  /* 0x0000002bff087e24 */ /* 0x000fc6000f8e00ff */
[----:B------:R-:W-:Y:S02]  /*16560*/  @P3 LOP3.LUT R32, R32, 0x4, RZ, 0xfc, !PT ;  /* 0x0000000420203812 */ /* 0x000fe400078efcff */
[----:B------:R-:W-:Y:S02]  /*16570*/  ISETP.NE.AND P2, PT, R8, 0x3, PT ;  /* 0x000000030800780c */ /* 0x000fe40003f45270 */
[----:B------:R-:W-:Y:S02]  /*16580*/  LOP3.LUT R32, R32, 0xfffffff7, RZ, 0xc0, !PT ;  /* 0xfffffff720207812 */ /* 0x000fe400078ec0ff */
[----:B------:R-:W-:Y:S02]  /*16590*/  LOP3.LUT R20, R27, 0x80, RZ, 0xfc, !PT ;  /* 0x000000801b147812 */ /* 0x000fe400078efcff */
[----:B------:R-:W-:Y:S01]  /*165a0*/  LOP3.LUT R32, R32, 0xfffffffd, RZ, 0xc0, !PT ;  /* 0xfffffffd20207812 */ /* 0x000fe200078ec0ff */
[----:B------:R-:W-:Y:S01]  /*165b0*/  UMOV UR4, 0xffffffff ;  /* 0xffffffff00047882 */ /* 0x000fe20000000000 */
[----:B------:R-:W-:Y:S01]  /*165c0*/  SHF.R.S32.HI R29, RZ, 0x1f, R25 ;  /* 0x0000001fff1d7819 */ /* 0x000fe20000011419 */
[----:B--2---:R-:W-:-:S04]  /*165d0*/  @!P0 IMAD.WIDE.U32 R6, R25, R2, R6 ;  /* 0x0000000219068225 */ /* 0x004fc800078e0006 */
[----:B------:R-:W-:-:S04]  /*165e0*/  @!P0 IMAD R4, R29, R2, RZ ;  /* 0x000000021d048224 */ /* 0x000fc800078e02ff */
[----:B------:R-:W-:Y:S02]  /*165f0*/  @!P0 IMAD R4, R25, R3, R4 ;  /* 0x0000000319048224 */ /* 0x000fe400078e0204 */
[----:B------:R-:W0:Y:S02]  /*16600*/  @!P0 LDC.64 R2, c[0x0][0x418] ;  /* 0x00010600ff028b82 */ /* 0x000e240000000a00 */
[----:B------:R-:W-:Y:S01]  /*16610*/  @!P0 IMAD.IADD R4, R7, 0x1, R4 ;  /* 0x0000000107048824 */ /* 0x000fe200078e0204 */
[----:B0-----:R-:W-:-:S04]  /*16620*/  @!P0 LEA R2, P1, R6, R2, 0x2 ;  /* 0x0000000206028211 */ /* 0x001fc800078210ff */
[----:B------:R-:W-:Y:S01]  /*16630*/  @!P0 LEA.HI.X R3, R6, R3, R4, 0x2, P1 ;  /* 0x0000000306038211 */ /* 0x000fe200008f1404 */
[----:B------:R-:W-:Y:S01]  /*16640*/  IMAD.MOV.U32 R6, RZ, RZ, RZ ;  /* 0x000000ffff067224 */ /* 0x000fe200078e00ff */
[----:B------:R-:W-:-:S05]  /*16650*/  ISETP.GE.AND P1, PT, R21, R31, PT ;  /* 0x0000001f1500720c */ /* 0x000fca0003f26270 */
[----:B------:R0:W5:Y:S01]  /*16660*/  @!P0 LDG.E R6, desc[UR56][R2.64] ;  /* 0x0000003802068981 */ /* 0x000162000c1e1900 */
[----:B------:R-:W-:-:S07]  /*16670*/  ISETP.GE.AND P0, PT, R20, R31, PT ;  /* 0x0000001f1400720c */ /* 0x000fce0003f06270 */
[----:B------:R-:W-:-:S04]  /*16680*/  @P1 LOP3.LUT R32, R32, 0x2, RZ, 0xfc, !PT ;  /* 0x0000000220201812 */ /* 0x000fc800078efcff */
[----:B------:R-:W-:-:S04]  /*16690*/  @P2 LOP3.LUT R32, R32, 0x8, RZ, 0xfc, !PT ;  /* 0x0000000820202812 */ /* 0x000fc800078efcff */
[----:B------:R-:W-:-:S04]  /*166a0*/  LOP3.LUT R32, R32, 0xfffffffe, RZ, 0xc0, !PT ;  /* 0xfffffffe20207812 */ /* 0x000fc800078ec0ff */
[----:B------:R-:W-:Y:S01]  /*166b0*/  @P0 LOP3.LUT R32, R32, 0x1, RZ, 0xfc, !PT ;  /* 0x0000000120200812 */ /* 0x000fe200078efcff */
[----:B0-----:R-:W-:Y:S06]  /*166c0*/  BRA.DIV UR4, `(.L_x_5307) ;  /* 0x0000004e04407947 */ /* 0x001fec000b800000 */
.L_x_5387:
[----:B------:R-:W-:Y:S01]  /*166d0*/  LOP3.LUT R23, R30, 0xffff, RZ, 0xc0, !PT ;  /* 0x0000ffff1e177812 */ /* 0x000fe200078ec0ff */
[----:B------:R-:W-:Y:S06]  /*166e0*/  @!P2 BRA `(.L_x_5308) ;  /* 0x000000000004a947 */ /* 0x000fec0003800000 */
[----:B------:R-:W-:Y:S01]  /*166f0*/  BPT.TRAP 0x1 ;  /* 0x000000040000795c */ /* 0x000fe20000300000 */
.L_x_5308:
[----:B------:R-:W-:Y:S01]  /*16700*/  IMAD R4, R22, 0x8, R17 ;  /* 0x0000000816047824 */ /* 0x000fe200078e0211 */
[----:B------:R-:W-:Y:S01]  /*16710*/  SHF.L.U32 R30, R24, 0x1f, RZ ;  /* 0x0000001f181e7819 */ /* 0x000fe200000006ff */
[----:B------:R-:W-:Y:S01]  /*16720*/  BSSY B0, `(.L_x_5309) ;  /* 0x0000004000007945 */ /* 0x000fe20003800000 */
[----:B------:R-:W-:Y:S02]  /*16730*/  SHF.R.S32.HI R20, RZ, 0x1f, R5 ;  /* 0x0000001fff147819 */ /* 0x000fe40000011405 */
[----:B------:R-:W0:Y:S02]  /*16740*/  SYNCS.PHASECHK.TRANS64.TRYWAIT P0, [R4+URZ+0x2a880], R30 ;  /* 0x02a8801e040075a7 */ /* 0x000e24000800017f */
[----:B0-----:R-:W-:Y:S05]  /*16750*/  @!P0 BRA `(.L_x_5310) ;  /* 0x0000004c00488947 */ /* 0x001fea0003800000 */
.L_x_5388:
[----:B------:R-:W-:Y:S05]  /*16760*/  BSYNC B0 ;  /* 0x0000000000007941 */ /* 0x000fea0003800000 */
.L_x_5309:
[----:B------:R-:W1:Y:S01]  /*16770*/  S2R R8, SR_TID.X ;  /* 0x0000000000087919 */ /* 0x000e620000002100 */
[----:B------:R-:W-:Y:S01]  /*16780*/  ULDC.64 UR4, c[0x0][0x328] ;  /* 0x0000ca0000047ab9 */ /* 0x000fe20000000a00 */
[----:B-----5:R-:W-:Y:S01]  /*16790*/  SHF.R.S32.HI R21, RZ, 0x1f, R6 ;  /* 0x0000001fff157819 */ /* 0x020fe20000011406 */
[----:B------:R-:W-:Y:S01]  /*167a0*/  IMAD R7, R20, UR4, RZ ;  /* 0x0000000414077c24 */ /* 0x000fe2000f8e02ff */
[----:B------:R-:W-:Y:S01]  /*167b0*/  ULDC.64 UR6, c[0x0][0x318] ;  /* 0x0000c60000067ab9 */ /* 0x000fe20000000a00 */
        /* <DEDUP_REMOVED lines=9> */
[C---:B------:R-:W-:Y:S01]  /*16850*/  IMAD.WIDE.U32 R2, R23.reuse, UR4, R2 ;  /* 0x0000000417027c25 */ /* 0x040fe2000f8e0002 */
[----:B------:R-:W-:Y:S01]  /*16860*/  UMOV UR4, 0xffffffff ;  /* 0xffffffff00047882 */ /* 0x000fe20000000000 */
[----:B-1----:R-:W-:Y:S02]  /*16870*/  LOP3.LUT R8, R8, 0x7f, RZ, 0xc0, !PT ;  /* 0x0000007f08087812 */ /* 0x002fe400078ec0ff */
[----:B------:R-:W-:Y:S02]  /*16880*/  IMAD R9, R23, UR5, R3 ;  /* 0x0000000517097c24 */ /* 0x000fe4000f8e0203 */
[----:B------:R-:W-:Y:S02]  /*16890*/  SHF.R.U32.HI R10, RZ, 0x2, R8 ;  /* 0x00000002ff0a7819 */ /* 0x000fe40000011608 */
[----:B------:R-:W-:-:S02]  /*168a0*/  IADD3 R8, P0, R2, UR6, RZ ;  /* 0x0000000602087c10 */ /* 0x000fc4000ff1e0ff */
[----:B------:R-:W-:Y:S01]  /*168b0*/  IADD3 R7, -R10, UR36, -R0 ;  /* 0x000000240a077c10 */ /* 0x000fe2000fffe900 */
[----:B------:R-:W-:Y:S01]  /*168c0*/  IMAD R10, R22, 0x6000, R37 ;  /* 0x00006000160a7824 */ /* 0x000fe200078e0225 */
[----:B------:R-:W-:Y:S02]  /*168d0*/  IADD3.X R9, R9, UR7, RZ, P0, !PT ;  /* 0x0000000709097c10 */ /* 0x000fe400087fe4ff */
[----:B------:R-:W-:Y:S01]  /*168e0*/  ISETP.GE.AND P5, PT, R7, 0x1, PT ;  /* 0x000000010700780c */ /* 0x000fe20003fa6270 */
[----:B------:R-:W-:-:S12]  /*168f0*/  BRA.DIV UR4, `(.L_x_5311) ;  /* 0x0000004a04f47947 */ /* 0x000fd8000b800000 */
[----:B------:R-:W1:Y:S01]  /*16900*/  SHFL.IDX PT, R2, R8, RZ, 0x1c1f ;  /* 0x001c1fff08027589 */ /* 0x000e6200000e0000 */
[CC--:B------:R-:W-:Y:S02]  /*16910*/  ISETP.GE.AND P3, PT, R27.reuse, R31.reuse, PT ;  /* 0x0000001f1b00720c */ /* 0x0c0fe40003f66270 */
[C---:B------:R-:W-:Y:S01]  /*16920*/  LOP3.LUT R12, R27.reuse, 0x40, RZ, 0xfc, !PT ;  /* 0x000000401b0c7812 */ /* 0x040fe200078efcff */
[----:B------:R-:W2:Y:S01]  /*16930*/  SHFL.IDX PT, R0, R9, RZ, 0x1c1f ;  /* 0x001c1fff09007589 */ /* 0x000ea200000e0000 */
[----:B------:R-:W-:Y:S02]  /*16940*/  LOP3.LUT R11, R27, 0x80, RZ, 0xfc, !PT ;  /* 0x000000801b0b7812 */ /* 0x000fe400078efcff */
[----:B------:R-:W-:Y:S02]  /*16950*/  ISETP.GE.AND P2, PT, R12, R31, PT ;  /* 0x0000001f0c00720c */ /* 0x000fe40003f46270 */
[C---:B------:R-:W-:Y:S02]  /*16960*/  ISETP.GE.AND P6, PT, R7.reuse, 0x61, PT ;  /* 0x000000610700780c */ /* 0x040fe40003fc6270 */
[----:B------:R-:W-:-:S02]  /*16970*/  ISETP.LT.OR P1, PT, R7, 0x1, P2 ;  /* 0x000000010700780c */ /* 0x000fc40001721670 */
[----:B------:R-:W-:Y:S02]  /*16980*/  LOP3.LUT R32, R32, 0xffffffdf, RZ, 0xc0, !PT ;  /* 0xffffffdf20207812 */ /* 0x000fe400078ec0ff */
[----:B------:R-:W-:-:S07]  /*16990*/  ISETP.GE.AND P4, PT, R7, 0x21, PT ;  /* 0x000000210700780c */ /* 0x000fce0003f86270 */
[----:B------:R-:W-:Y:S02]  /*169a0*/  @P6 LOP3.LUT R32, R32, 0x20, RZ, 0xfc, !PT ;  /* 0x0000002020206812 */ /* 0x000fe400078efcff */
[----:B-1----:R-:W-:-:S05]  /*169b0*/  IADD3 R2, P0, R27, R2, RZ ;  /* 0x000000021b027210 */ /* 0x002fca0007f1e0ff */
[----:B--2---:R-:W-:Y:S01]  /*169c0*/  IMAD.X R3, RZ, RZ, R0, P0 ;  /* 0x000000ffff037224 */ /* 0x004fe200000e0600 */
[----:B------:R-:W-:Y:S01]  /*169d0*/  ISETP.LT.OR P0, PT, R7, 0x1, P3 ;  /* 0x000000010700780c */ /* 0x000fe20001f01670 */
[----:B------:R-:W-:-:S12]  /*169e0*/  IMAD.IADD R0, R17, 0x1, R10 ;  /* 0x0000000111007824 */ /* 0x000fd800078e020a */
[----:B------:R-:W-:Y:S01]  /*169f0*/  @!PT LDS RZ, [RZ] ;  /* 0x00000000fffff984 */ /* 0x000fe20000000800 */
        /* <DEDUP_REMOVED lines=23> */
[----:B------:R-:W-:Y:S01]  /*16b70*/  LDGSTS.E.BYPASS.LTC128B.128 [R0+0xf400], desc[UR56][R2.64+0x40], !P1 ;  /* 0x0f40004002007fae */ /* 0x000fe2000c901d78 */
[----:B------:R-:W-:-:S13]  /*16b80*/  ISETP.LT.OR P1, PT, R7, 0x41, P0 ;  /* 0x000000410700780c */ /* 0x000fda0000721670 */
[----:B------:R1:W-:Y:S01]  /*16b90*/  LDGSTS.E.BYPASS.LTC128B.128 [R0+0x11400], desc[UR56][R2.64+0x80], !P1 ;  /* 0x1140008002007fae */ /* 0x0003e2000c901d78 */
[----:B------:R-:W-:-:S03]  /*16ba0*/  ISETP.GE.AND P1, PT, R7, 0x41, PT ;  /* 0x000000410700780c */ /* 0x000fc60003f26270 */
[----:B-1-3--:R1:W2:Y:S10]  /*16bb0*/  SHFL.IDX PT, R2, R8, 0x3, 0x1c1f ;  /* 0x007c1f0008027f89 */ /* 0x00a2b400000e0000 */
.L_x_5398:
        /* <DEDUP_REMOVED lines=13> */
.L_x_5312:
        /* <DEDUP_REMOVED lines=11> */
.L_x_5313:
[----:B------:R2:W-:Y:S01]  /*16d40*/  SYNCS.ARRIVE.TRANS64.A1T0 RZ, [R4+URZ+0x2a870], RZ ;  /* 0x02a870ff04ff79a7 */ /* 0x0005e2000810003f */
[----:B------:R-:W-:Y:S05]  /*16d50*/  @!P3 BRA `(.L_x_5314) ;  /* 0x000000000004b947 */ /* 0x000fea0003800000 */
[----:B------:R-:W-:Y:S01]  /*16d60*/  BPT.TRAP 0x1 ;  /* 0x000000040000795c */ /* 0x000fe20000300000 */
.L_x_5314:
[----:B------:R-:W3:Y:S01]  /*16d70*/  SYNCS.PHASECHK.TRANS64.TRYWAIT P0, [R4+URZ+0x2a840], R30 ;  /* 0x02a8401e040075a7 */ /* 0x000ee2000800017f */
[----:B------:R-:W-:Y:S04]  /*16d80*/  BSSY B0, `(.L_x_5315) ;  /* 0x0000002000007945 */ /* 0x000fe80003800000 */
[----:B---3--:R-:W-:Y:S05]  /*16d90*/  @!P0 BRA `(.L_x_5316) ;  /* 0x0000004c006c8947 */ /* 0x008fea0003800000 */
.L_x_5399:
[----:B------:R-:W-:Y:S05]  /*16da0*/  BSYNC B0 ;  /* 0x0000000000007941 */ /* 0x000fea0003800000 */
.L_x_5315:
[----:B------:R-:W-:Y:S01]  /*16db0*/  ULDC.64 UR4, c[0x0][0x300] ;  /* 0x0000c00000047ab9 */ /* 0x000fe20000000a00 */
[----:B------:R-:W-:Y:S01]  /*16dc0*/  ULDC.64 UR6, c[0x0][0x2e8] ;  /* 0x0000ba0000067ab9 */ /* 0x000fe20000000a00 */
[----:B------:R-:W-:Y:S01]  /*16dd0*/  IMAD R7, R20, UR4, RZ ;  /* 0x0000000414077c24 */ /* 0x000fe2000f8e02ff */
[----:B------:R-:W-:Y:S01]  /*16de0*/  LOP3.LUT R9, R27, 0x80, RZ, 0xfc, !PT ;  /* 0x000000801b097812 */ /* 0x000fe200078efcff */
[----:B------:R-:W-:Y:S01]  /*16df0*/  IMAD.WIDE.U32 R2, R5, UR4, RZ ;  /* 0x0000000405027c25 */ /* 0x000fe2000f8e00ff */
[----:B-1----:R-:W-:Y:S02]  /*16e00*/  LOP3.LUT R8, R27, 0x40, RZ, 0xfc, !PT ;  /* 0x000000401b087812 */ /* 0x002fe400078efcff */
[-C--:B------:R-:W-:Y:S01]  /*16e10*/  ISETP.GE.AND P2, PT, R9, R31.reuse, PT ;  /* 0x0000001f0900720c */ /* 0x080fe20003f46270 */
[----:B------:R-:W-:Y:S01]  /*16e20*/  IMAD R7, R5, UR5, R7 ;  /* 0x0000000505077c24 */ /* 0x000fe2000f8e0207 */
[----:B------:R-:W-:Y:S01]  /*16e30*/  ULDC.64 UR4, c[0x0][0x310] ;  /* 0x0000c40000047ab9 */ /* 0x000fe20000000a00 */
[----:B------:R-:W-:Y:S01]  /*16e40*/  ISETP.GE.AND P3, PT, R8, R31, PT ;  /* 0x0000001f0800720c */ /* 0x000fe20003f66270 */
[----:B------:R-:W-:-:S02]  /*16e50*/  IMAD R21, R21, UR4, RZ ;  /* 0x0000000415157c24 */ /* 0x000fc4000f8e02ff */
[----:B------:R-:W-:Y:S02]  /*16e60*/  IMAD.IADD R3, R3, 0x1, R7 ;  /* 0x0000000103037824 */ /* 0x000fe400078e0207 */
[C---:B------:R-:W-:Y:S02]  /*16e70*/  IMAD R21, R6.reuse, UR5, R21 ;  /* 0x0000000506157c24 */ /* 0x040fe4000f8e0215 */
[----:B------:R-:W-:Y:S01]  /*16e80*/  IMAD.WIDE.U32 R2, R6, UR4, R2 ;  /* 0x0000000406027c25 */ /* 0x000fe2000f8e0002 */
        /* <DEDUP_REMOVED lines=10> */
[----:B------:R-:W4:Y:S01]  /*16f30*/  SHFL.IDX PT, R2, R6, RZ, 0x1c1f ;  /* 0x001c1fff06027589 */ /* 0x000f2200000e0000 */
[----:B-1----:R-:W-:-:S05]  /*16f40*/  @P5 IADD3 R3, P0, R27, R3, RZ ;  /* 0x000000031b035210 */ /* 0x002fca0007f1e0ff */
[----:B----4-:R-:W-:-:S05]  /*16f50*/  @P5 IMAD.X R2, RZ, RZ, R2, P0 ;  /* 0x000000ffff025224 */ /* 0x010fca00000e0602 */
[----:B------:R-:W-:-:S04]  /*16f60*/  @P5 LOP3.LUT R3, R3, R2, RZ, 0x3c, !PT ;  /* 0x0000000203035212 */ /* 0x000fc800078e3cff */
[----:B------:R-:W-:-:S04]  /*16f70*/  @P5 LOP3.LUT R2, R3, R2, RZ, 0x3c, !PT ;  /* 0x0000000203025212 */ /* 0x000fc800078e3cff */
[----:B------:R-:W-:-:S05]  /*16f80*/  @P5 LOP3.LUT R3, R3, R2, RZ, 0x3c, !PT ;  /* 0x0000000203035212 */ /* 0x000fca00078e3cff */
[----:B------:R-:W-:Y:S01]  /*16f90*/  @!PT LDS RZ, [RZ] ;  /* 0x00000000fffff984 */ /* 0x000fe20000000800 */
[----:B------:R-:W-:Y:S04]  /*16fa0*/  @P5 LDGSTS.E.BYPASS.LTC128B.128 [R0+0x1e400], desc[UR56][R2.64], !P6 ;  /* 0x1e40000002005fae */ /* 0x000fe8000f101d78 */
        /* <DEDUP_REMOVED lines=22> */
[----:B------:R1:W-:Y:S04]  /*17110*/  @P1 LDGSTS.E.BYPASS.LTC128B.128 [R0+0x21400], desc[UR56][R2.64+0x40], !P3 ;  /* 0x2140004002001fae */ /* 0x0003e8000d901d78 */
[----:B0-----:R1:W-:Y:S02]  /*17120*/  @P1 LDGSTS.E.BYPASS.LTC128B.128 [R0+0x23400], desc[UR56][R2.64+0x80], !P2 ;  /* 0x2340008002001fae */ /* 0x0013e4000d101d78 */
.L_x_5409:
[----:B------:R-:W-:Y:S02]  /*17130*/  LOP3.LUT P1, RZ, R32, 0x20, RZ, 0xc0, !PT ;  /* 0x0000002020ff7812 */ /* 0x000fe4000782c0ff */
[----:B------:R-:W-:-:S11]  /*17140*/  ISETP.GE.AND P4, PT, R27, R31, PT ;  /* 0x0000001f1b00720c */ /* 0x000fd60003f86270 */
[----:B01----:R-:W-:-:S05]  /*17150*/  @P1 IADD3 R2, P0, R27, R5, RZ ;  /* 0x000000051b021210 */ /* 0x003fca0007f1e0ff */
[----:B------:R-:W-:Y:S01]  /*17160*/  @P1 IMAD.X R3, RZ, RZ, R6, P0 ;  /* 0x000000ffff031224 */ /* 0x000fe200000e0606 */
[----:B------:R-:W-:-:S04]  /*17170*/  PLOP3.LUT P0, PT, PT, PT, PT, 0x80, 0x0 ;  /* 0x000000000000781c */ /* 0x000fc80003f0f070 */
[----:B------:R-:W-:Y:S01]  /*17180*/  @!PT LDS RZ, [RZ] ;  /* 0x00000000fffff984 */ /* 0x000fe20000000800 */
[----:B------:R-:W-:Y:S01]  /*17190*/  @!PT LDS RZ, [RZ] ;  /* 0x00000000fffff984 */ /* 0x000fe20000000800 */
[----:B------:R-:W-:Y:S01]  /*171a0*/  @!PT LDS RZ, [RZ] ;  /* 0x00000000fffff984 */ /* 0x000fe20000000800 */
[----:B------:R0:W-:Y:S04]  /*171b0*/  @P1 LDGSTS.E.BYPASS.LTC128B.128 [R0+0x1fc00], desc[UR56][R2.64], !P4 ;  /* 0x1fc0000002001fae */ /* 0x0001e8000e101d78 */
[----:B------:R0:W-:Y:S04]  /*171c0*/  @P1 LDGSTS.E.BYPASS.LTC128B.128 [R0+0x21c00], desc[UR56][R2.64+0x40], !P3 ;  /* 0x21c0004002001fae */ /* 0x0001e8000d901d78 */
[----:B------:R0:W-:Y:S01]  /*171d0*/  @P1 LDGSTS.E.BYPASS.LTC128B.128 [R0+0x23c00], desc[UR56][R2.64+0x80], !P2 ;  /* 0x23c0008002001fae */ /* 0x0001e2000d101d78 */
[----:B------:R-:W-:Y:S01]  /*171e0*/  NOP ;  /* 0x0000000000007918 */ /* 0x000fe20000000000 */
.L_x_5318:
        /* <DEDUP_REMOVED lines=11> */
.L_x_5319:
[----:B------:R0:W-:Y:S02]  /*172a0*/  SYNCS.ARRIVE.TRANS64.A1T0 RZ, [R4+URZ+0x2a830], RZ ;  /* 0x02a830ff04ff79a7 */ /* 0x0001e4000810003f */
[----:B------:R-:W-:Y:S05]  /*172b0*/  WARPSYNC.ALL ;  /* 0x0000000000007948 */ /* 0x000fea0003800000 */
[----:B------:R-:W-:Y:S01]  /*172c0*/  VIADD R0, R17, 0x18400 ;  /* 0x0001840011007836 */ /* 0x000fe20000000000 */
        /* <DEDUP_REMOVED lines=26> */
.L_x_5321:
[----:B------:R-:W-:Y:S05]  /*17470*/  BSYNC B6 ;  /* 0x0000000000067941 */ /* 0x000fea0003800000 */
.L_x_5320:
[----:B------:R1:W5:Y:S01]  /*17480*/  LDL R8, [R1+0x4] ;  /* 0x0000040001087983 */ /* 0x0003620000100800 */
[----:B------:R-:W-:Y:S01]  /*17490*/  UISETP.NE.AND UP1, UPT, UR48, URZ, UPT ;  /* 0x0000003f3000728c */ /* 0x000fe2000bf25270 */
[----:B------:R-:W4:Y:S01]  /*174a0*/  S2R R20, SR_TID.X ;  /* 0x0000000000147919 */ /* 0x000f220000002100 */
[----:B------:R-:W-:Y:S01]  /*174b0*/  R2UR UR7, R23 ;  /* 0x00000000170772ca */ /* 0x000fe200000e0000 */
[----:B------:R-:W1:Y:S03]  /*174c0*/  LDC R7, c[0x0][0x448] ;  /* 0x00011200ff077b82 */ /* 0x000e660000000800 */
[----:B------:R-:W-:Y:S01]  /*174d0*/  PLOP3.LUT P0, PT, PT, PT, UP1, 0x80, 0x0 ;  /* 0x000000000000781c */ /* 0x000fe20003f0f018 */
[----:B------:R-:W-:Y:S01]  /*174e0*/  ULDC.64 UR8, c[0x0][0x2d8] ;  /* 0x0000b60000087ab9 */ /* 0x000fe20000000a00 */
[----:B------:R-:W-:-:S03]  /*174f0*/  UISETP.NE.AND UP0, UPT, UR47, URZ, UPT ;  /* 0x0000003f2f00728c */ /* 0x000fc6000bf05270 */
[----:B------:R-:W-:Y:S01]  /*17500*/  @UP1 ULDC UR4, c[0x0][0x44c] ;  /* 0x0001130000041ab9 */ /* 0x000fe20000000800 */
[C---:B----4-:R-:W-:Y:S01]  /*17510*/  LOP3.LUT R2, R20.reuse, 0x7f, RZ, 0xc0, !PT ;  /* 0x0000007f14027812 */ /* 0x050fe200078ec0ff */
[----:B------:R-:W-:-:S03]  /*17520*/  IMAD.SHL.U32 R20, R20, 0x20, RZ ;  /* 0x0000002014147824 */ /* 0x000fc600078e00ff */
[----:B------:R-:W-:Y:S02]  /*17530*/  SHF.R.U32.HI R2, RZ, 0x2, R2 ;  /* 0x00000002ff027819 */ /* 0x000fe40000011602 */
[----:B------:R-:W-:-:S04]  /*17540*/  LOP3.LUT R20, R20, 0x60, RZ, 0xc0, !PT ;  /* 0x0000006014147812 */ /* 0x000fc800078ec0ff */
[----:B------:R-:W-:-:S05]  /*17550*/  LOP3.LUT R2, R2, R20, RZ, 0xfc, !PT ;  /* 0x0000001402027212 */ /* 0x000fca00078efcff */
[----:B------:R-:W-:-:S04]  /*17560*/  IMAD.IADD R0, R2, 0x1, R19 ;  /* 0x0000000102007824 */ /* 0x000fc800078e0213 */
[----:B------:R-:W-:Y:S01]  /*17570*/  @P0 IMAD.HI.U32 R2, R0, UR4, RZ ;  /* 0x0000000400020c27 */ /* 0x000fe2000f8e00ff */
[----:B------:R-:W-:Y:S01]  /*17580*/  PLOP3.LUT P0, PT, PT, PT, UP1, 0x80, 0x0 ;  /* 0x000000000000781c */ /* 0x000fe20003f0f018 */
[----:B------:R-:W-:Y:S01]  /*17590*/  @UP1 ULDC UR4, c[0x0][0x450] ;  /* 0x0001140000041ab9 */ /* 0x000fe20000000800 */
[----:B------:R-:W-:Y:S01]  /*175a0*/  R2UR UR10, R23 ;  /* 0x00000000170a72ca */ /* 0x000fe200000e0000 */
[----:B------:R-:W-:Y:S01]  /*175b0*/  IMAD.MOV.U32 R6, RZ, RZ, R0 ;  /* 0x000000ffff067224 */ /* 0x000fe200078e0000 */
[----:B------:R-:W-:Y:S01]  /*175c0*/  UMOV UR5, UR39 ;  /* 0x0000002700057c82 */ /* 0x000fe20008000000 */
[----:B------:R-:W-:-:S08]  /*175d0*/  USHF.R.S32.HI UR6, URZ, 0x1f, UR40 ;  /* 0x0000001f3f067899 */ /* 0x000fd00008011428 */
[----:B------:R-:W-:Y:S01]  /*175e0*/  @P0 SHF.R.U32.HI R6, RZ, UR4, R2 ;  /* 0x00000004ff060c19 */ /* 0x000fe20008011602 */
[----:B------:R-:W-:Y:S02]  /*175f0*/  UMOV UR4, UR36 ;  /* 0x0000002400047c82 */ /* 0x000fe40008000000 */
[----:B------:R-:W-:Y:S02]  /*17600*/  UIMAD.WIDE.U32 UR4, UR7, UR8, UR4 ;  /* 0x00000008070472a5 */ /* 0x000fe4000f8e0004 */
[----:B------:R-:W-:Y:S02]  /*17610*/  USEL UR7, UR6, URZ, !UP0 ;  /* 0x0000003f06077287 */ /* 0x000fe4000c000000 */
[----:B------:R-:W-:Y:S02]  /*17620*/  UIMAD UR5, UR10, UR9, UR5 ;  /* 0x000000090a0572a4 */ /* 0x000fe4000f8e0205 */
[----:B------:R-:W-:Y:S01]  /*17630*/  USEL UR6, UR40, URZ, !UP0 ;  /* 0x0000003f28067287 */ /* 0x000fe2000c000000 */
[----:B------:R-:W-:-:S03]  /*17640*/  ULDC.64 UR8, c[0x0][0x2e0] ;  /* 0x0000b80000087ab9 */ /* 0x000fc60000000a00 */
[----:B------:R-:W-:Y:S02]  /*17650*/  UIMAD.WIDE.U32 UR4, UR6, UR8, UR4 ;  /* 0x00000008060472a5 */ /* 0x000fe4000f8e0004 */
[----:B------:R-:W-:Y:S01]  /*17660*/  UIMAD UR7, UR7, UR8, URZ ;  /* 0x00000008070772a4 */ /* 0x000fe2000f8e023f */
[----:B------:R-:W-:-:S03]  /*17670*/  IMAD.MOV R2, RZ, RZ, -R6 ;  /* 0x000000ffff027224 */ /* 0x000fc600078e0a06 */
[----:B------:R-:W-:Y:S01]  /*17680*/  UIMAD UR7, UR6, UR9, UR7 ;  /* 0x00000009060772a4 */ /* 0x000fe2000f8e0207 */
[----:B0-23--:R-:W-:Y:S02]  /*17690*/  IMAD.U32 R4, RZ, RZ, UR4 ;  /* 0x00000004ff047e24 */ /* 0x00dfe4000f8e00ff */
[----:B-1----:R-:W-:Y:S01]  /*176a0*/  IMAD R0, R7, R2, R0 ;  /* 0x0000000207007224 */ /* 0x002fe200078e0200 */
[----:B------:R-:W-:Y:S01]  /*176b0*/  UIADD3 UR6, UR5, UR7, URZ ;  /* 0x0000000705067290 */ /* 0x000fe2000fffe03f */
[----:B------:R-:W-:Y:S01]  /*176c0*/  IMAD.MOV.U32 R2, RZ, RZ, R4 ;  /* 0x000000ffff027224 */ /* 0x000fe200078e0004 */
[----:B------:R-:W-:Y:S01]  /*176d0*/  SHF.R.S32.HI R4, RZ, 0x1f, R6 ;  /* 0x0000001fff047819 */ /* 0x000fe20000011406 */
[----:B------:R-:W0:Y:S01]  /*176e0*/  S2R R20, SR_TID.X ;  /* 0x0000000000147919 */ /* 0x000e220000002100 */
[----:B------:R-:W-:Y:S01]  /*176f0*/  IMAD.U32 R5, RZ, RZ, UR5 ;  /* 0x00000005ff057e24 */ /* 0x000fe2000f8e00ff */
[----:B------:R-:W-:Y:S01]  /*17700*/  ULDC.64 UR4, c[0x0][0x2d0] ;  /* 0x0000b40000047ab9 */ /* 0x000fe20000000a00 */
[----:B------:R-:W-:-:S02]  /*17710*/  IMAD.U32 R3, RZ, RZ, UR6 ;  /* 0x00000006ff037e24 */ /* 0x000fc4000f8e00ff */
        /* <DEDUP_REMOVED lines=10> */
[----:B------:R-:W-:Y:S01]  /*177c0*/  IADD3 R0, P0, R2, UR4, RZ ;  /* 0x0000000402007c10 */ /* 0x000fe2000ff1e0ff */
[----:B------:R-:W-:Y:S01]  /*177d0*/  ULDC UR4, c[0x0][0x2b8] ;  /* 0x0000ae0000047ab9 */ /* 0x000fe20000000800 */
[C---:B------:R-:W-:Y:S02]  /*177e0*/  LOP3.LUT R9, R27.reuse, 0x40, RZ, 0xfc, !PT ;  /* 0x000000401b097812 */ /* 0x040fe400078efcff */
[----:B------:R-:W-:Y:S02]  /*177f0*/  LOP3.LUT R10, R27, 0x80, RZ, 0xfc, !PT ;  /* 0x000000801b0a7812 */ /* 0x000fe400078efcff */
[----:B------:R-:W-:Y:S01]  /*17800*/  IADD3.X R5, R3, UR5, R4, P0, !PT ;  /* 0x0000000503057c10 */ /* 0x000fe200087fe404 */
[----:B------:R-:W-:Y:S01]  /*17810*/  UMOV UR5, 0xffffffff ;  /* 0xffffffff00057882 */ /* 0x000fe20000000000 */
[----:B0-----:R-:W-:-:S02]  /*17820*/  LOP3.LUT R20, R20, 0x7f, RZ, 0xc0, !PT ;  /* 0x0000007f14147812 */ /* 0x001fc400078ec0ff */
[----:B------:R-:W-:Y:S02]  /*17830*/  ISETP.GE.AND P3, PT, R27, UR4, PT ;  /* 0x000000041b007c0c */ /* 0x000fe4000bf66270 */
[----:B------:R-:W-:Y:S02]  /*17840*/  ISETP.GE.AND P2, PT, R9, UR4, PT ;  /* 0x0000000409007c0c */ /* 0x000fe4000bf46270 */
[----:B------:R-:W-:Y:S02]  /*17850*/  ISETP.GE.AND P0, PT, R10, UR4, PT ;  /* 0x000000040a007c0c */ /* 0x000fe4000bf06270 */
[----:B------:R-:W-:Y:S01]  /*17860*/  SHF.R.U32.HI R9, RZ, 0x2, R20 ;  /* 0x00000002ff097819 */ /* 0x000fe20000011614 */
[----:B------:R-:W-:Y:S10]  /*17870*/  BRA.DIV UR5, `(.L_x_5322) ;  /* 0x0000004a05307947 */ /* 0x000ff4000b800000 */
[----:B------:R-:W0:Y:S01]  /*17880*/  SHFL.IDX PT, R3, R0, RZ, 0x1c1f ;  /* 0x001c1fff00037589 */ /* 0x000e2200000e0000 */
[----:B------:R-:W-:Y:S02]  /*17890*/  IMAD R4, R7, UR41, RZ ;  /* 0x0000002907047c24 */ /* 0x000fe4000f8e02ff */
        /* <DEDUP_REMOVED lines=9> */
[----:B-----5:R-:W-:Y:S04]  /*17930*/  @!P1 LDGSTS.E.BYPASS.LTC128B.128 [R8+0x18400], desc[UR56][R2.64], !P3 ;  /* 0x1840000002089fae */ /* 0x020fe8000d901d78 */
[----:B------:R-:W-:Y:S04]  /*17940*/  @!P1 LDGSTS.E.BYPASS.LTC128B.128 [R8+0x1a400], desc[UR56][R2.64+0x40], !P2 ;  /* 0x1a40004002089fae */ /* 0x000fe8000d101d78 */
[----:B------:R0:W-:Y:S02]  /*17950*/  @!P1 LDGSTS.E.BYPASS.LTC128B.128 [R8+0x1c400], desc[UR56][R2.64+0x80], !P0 ;  /* 0x1c40008002089fae */ /* 0x0001e4000c101d78 */
[----:B0-----:R-:W-:-:S02]  /*17960*/  VIADD R2, R19, 0x20 ;  /* 0x0000002013027836 */ /* 0x001fc40000000000 */
[----:B------:R-:W0:Y:S03]  /*17970*/  SHFL.IDX PT, R3, R0, 0x1, 0x1c1f ;  /* 0x003c1f0000037f89 */ /* 0x000e2600000e0000 */
[----:B------:R-:W-:Y:S02]  /*17980*/  ISETP.GE.AND P1, PT, R2, R4, PT ;  /* 0x000000040200720c */ /* 0x000fe40003f26270 */
[----:B------:R-:W1:Y:S11]  /*17990*/  SHFL.IDX PT, R2, R5, 0x1, 0x1c1f ;  /* 0x003c1f0005027f89 */ /* 0x000e7600000e0000 */
[----:B0-----:R-:W-:-:S05]  /*179a0*/  @!P1 IADD3 R3, P4, R27, R3, RZ ;  /* 0x000000031b039210 */ /* 0x001fca0007f9e0ff */
[----:B-1----:R-:W-:-:S05]  /*179b0*/  @!P1 IMAD.X R2, RZ, RZ, R2, P4 ;  /* 0x000000ffff029224 */ /* 0x002fca00020e0602 */
[----:B------:R-:W-:-:S04]  /*179c0*/  @!P1 LOP3.LUT R3, R3, R2, RZ, 0x3c, !PT ;  /* 0x0000000203039212 */ /* 0x000fc800078e3cff */
[----:B------:R-:W-:-:S04]  /*179d0*/  @!P1 LOP3.LUT R2, R3, R2, RZ, 0x3c, !PT ;  /* 0x0000000203029212 */ /* 0x000fc800078e3cff */
[----:B------:R-:W-:-:S05]  /*179e0*/  @!P1 LOP3.LUT R3, R3, R2, RZ, 0x3c, !PT ;  /* 0x0000000203039212 */ /* 0x000fca00078e3cff */
[----:B------:R-:W-:Y:S04]  /*179f0*/  @!P1 LDGSTS.E.BYPASS.LTC128B.128 [R8+0x18c00], desc[UR56][R2.64], !P3 ;  /* 0x18c0000002089fae */ /* 0x000fe8000d901d78 */
[----:B------:R-:W-:Y:S04]  /*17a00*/  @!P1 LDGSTS.E.BYPASS.LTC128B.128 [R8+0x1ac00], desc[UR56][R2.64+0x40], !P2 ;  /* 0x1ac0004002089fae */ /* 0x000fe8000d101d78 */
[----:B------:R0:W-:Y:S02]  /*17a10*/  @!P1 LDGSTS.E.BYPASS.LTC128B.128 [R8+0x1cc00], desc[UR56][R2.64+0x80], !P0 ;  /* 0x1cc0008002089fae */ /* 0x0001e4000c101d78 */
[----:B0-----:R-:W-:-:S02]  /*17a20*/  VIADD R2, R19, 0x40 ;  /* 0x0000004013027836 */ /* 0x001fc40000000000 */
        /* <DEDUP_REMOVED lines=13> */
.L_x_5418:
        /* <DEDUP_REMOVED lines=10> */
[----:B------:R2:W-:Y:S04]  /*17ba0*/  LDGSTS.E.BYPASS.LTC128B.128 [R8+0x1bc00], desc[UR56][R2.64+0x40], !P2 ;  /* 0x1bc0004002087fae */ /* 0x0005e8000d101d78 */
[----:B------:R2:W-:Y:S02]  /*17bb0*/  LDGSTS.E.BYPASS.LTC128B.128 [R8+0x1dc00], desc[UR56][R2.64+0x80], !P0 ;  /* 0x1dc0008002087fae */ /* 0x0005e4000c101d78 */
.L_x_5324:
[----:B------:R-:W-:Y:S05]  /*17bc0*/  BSYNC B0 ;  /* 0x0000000000007941 */ /* 0x000fea0003800000 */
.L_x_5323:
[----:B------:R-:W-:Y:S01]  /*17bd0*/  NOP ;  /* 0x0000000000007918 */ /* 0x000fe20000000000 */
[----:B------:R-:W-:-:S13]  /*17be0*/  PLOP3.LUT P0, PT, PT, PT, PT, 0x80, 0x0 ;  /* 0x000000000000781c */ /* 0x000fda0003f0f070 */
.L_x_5325:
        /* <DEDUP_REMOVED lines=19> */
.L_x_5419:
[----:B------:R-:W-:Y:S05]  /*17d20*/  BSYNC B0 ;  /* 0x0000000000007941 */ /* 0x000fea0003800000 */
.L_x_5326:
[----:B------:R-:W-:-:S13]  /*17d30*/  ISETP.GE.AND P0, PT, R20, UR42, PT ;  /* 0x0000002a14007c0c */ /* 0x000fda000bf06270 */
[----:B------:R-:W-:Y:S05]  /*17d40*/  @!P0 BRA `(.L_x_5328) ;  /* 0x0000001400448947 */ /* 0x000fea0003800000 */
[----:B------:R-:W-:Y:S02]  /*17d50*/  IMAD.MOV.U32 R5, RZ, RZ, R22 ;  /* 0x000000ffff057224 */ /* 0x000fe400078e0016 */
[----:B------:R-:W-:-:S07]  /*17d60*/  IMAD.MOV.U32 R6, RZ, RZ, R24 ;  /* 0x000000ffff067224 */ /* 0x000fce00078e0018 */
.L_x_5348:
[----:B01----:R-:W1:Y:S01]  /*17d70*/  LDC R3, c[0x0][0x430] ;  /* 0x00010c00ff037b82 */ /* 0x003e620000000800 */
[----:B------:R-:W0:Y:S01]  /*17d80*/  S2R R2, SR_TID.X ;  /* 0x0000000000027919 */ /* 0x000e220000002100 */
[----:B------:R-:W-:Y:S05]  /*17d90*/  YIELD ;  /* 0x0000000000007946 */ /* 0x000fea0003800000 */
[----:B------:R-:W-:Y:S01]  /*17da0*/  ULDC UR4, c[0x0][0x430] ;  /* 0x00010c0000047ab9 */ /* 0x000fe20000000800 */
[----:B-1----:R-:W-:Y:S02]  /*17db0*/  ISETP.NE.AND P0, PT, R3, 0x1, PT ;  /* 0x000000010300780c */ /* 0x002fe40003f05270 */
[C---:B0-2---:R-:W-:Y:S01]  /*17dc0*/  LOP3.LUT R0, R2.reuse, 0x7f, RZ, 0xc0, !PT ;  /* 0x0000007f02007812 */ /* 0x045fe200078ec0ff */
[----:B------:R-:W-:-:S10]  /*17dd0*/  IMAD.SHL.U32 R2, R2, 0x20, RZ ;  /* 0x0000002002027824 */ /* 0x000fd400078e00ff */
[----:B------:R-:W0:Y:S01]  /*17de0*/  @P0 LDC R4, c[0x0][0x434] ;  /* 0x00010d00ff040b82 */ /* 0x000e220000000800 */
[----:B------:R-:W-:Y:S02]  /*17df0*/  SHF.R.U32.HI R3, RZ, 0x2, R0 ;  /* 0x00000002ff037819 */ /* 0x000fe40000011600 */
[----:B------:R-:W-:-:S03]  /*17e00*/  LOP3.LUT R2, R2, 0x60, RZ, 0xc0, !PT ;  /* 0x0000006002027812 */ /* 0x000fc600078ec0ff */
[----:B------:R-:W-:Y:S02]  /*17e10*/  IMAD R3, R20, 0x80, R3 ;  /* 0x0000008014037824 */ /* 0x000fe400078e0203 */
[----:B------:R-:W1:Y:S03]  /*17e20*/  @P0 LDC R0, c[0x0][0x438] ;  /* 0x00010e00ff000b82 */ /* 0x000e660000000800 */
[----:B------:R-:W-:-:S05]  /*17e30*/  IADD3 R3, R2, UR38, R3 ;  /* 0x0000002602037c10 */ /* 0x000fca000fffe003 */
[----:B------:R-:W-:Y:S02]  /*17e40*/  IMAD.MOV.U32 R2, RZ, RZ, R3 ;  /* 0x000000ffff027224 */ /* 0x000fe400078e0003 */
[----:B0-----:R-:W-:-:S05]  /*17e50*/  @P0 IMAD.HI.U32 R4, R3, R4, RZ ;  /* 0x0000000403040227 */ /* 0x001fca00078e00ff */
[----:B-1----:R-:W-:-:S05]  /*17e60*/  @P0 SHF.R.U32.HI R2, RZ, R0, R4 ;  /* 0x00000000ff020219 */ /* 0x002fca0000011604 */
[----:B------:R-:W-:-:S04]  /*17e70*/  IMAD.MOV R7, RZ, RZ, -R2 ;  /* 0x000000ffff077224 */ /* 0x000fc800078e0a02 */
[----:B------:R-:W-:Y:S01]  /*17e80*/  IMAD R7, R7, UR4, R3 ;  /* 0x0000000407077c24 */ /* 0x000fe2000f8e0203 */
[----:B------:R-:W-:Y:S01]  /*17e90*/  ULDC.64 UR4, c[0x0][0x428] ;  /* 0x00010a0000047ab9 */ /* 0x000fe20000000a00 */
[----:B------:R-:W-:Y:S01]  /*17ea0*/  SHF.R.S32.HI R3, RZ, 0x1f, R2 ;  /* 0x0000001fff037819 */ /* 0x000fe20000011402 */
[----:B------:R-:W-:-:S04]  /*17eb0*/  IMAD R0, R29, UR4, RZ ;  /* 0x000000041d007c24 */ /* 0x000fc8000f8e02ff */
[C---:B------:R-:W-:Y:S02]  /*17ec0*/  IMAD R0, R25.reuse, UR5, R0 ;  /* 0x0000000519007c24 */ /* 0x040fe4000f8e0200 */
[----:B------:R-:W-:Y:S01]  /*17ed0*/  IMAD.WIDE.U32 R2, R25, UR4, R2 ;  /* 0x0000000419027c25 */ /* 0x000fe2000f8e0002 */
[----:B------:R-:W-:-:S03]  /*17ee0*/  ULDC.64 UR4, c[0x0][0x418] ;  /* 0x0001060000047ab9 */ /* 0x000fc60000000a00 */
[----:B------:R-:W-:Y:S01]  /*17ef0*/  IMAD.IADD R0, R0, 0x1, R3 ;  /* 0x0000000100007824 */ /* 0x000fe200078e0203 */
[----:B------:R-:W-:-:S04]  /*17f00*/  LEA R8, P0, R2, UR4, 0x2 ;  /* 0x0000000402087c11 */ /* 0x000fc8000f8010ff */
[----:B------:R-:W-:-:S05]  /*17f10*/  LEA.HI.X R9, R2, UR5, R0, 0x2, P0 ;  /* 0x0000000502097c11 */ /* 0x000fca00080f1400 */
[----:B------:R-:W2:Y:S01]  /*17f20*/  LDG.E R8, desc[UR56][R8.64] ;  /* 0x0000003808087981 */ /* 0x000ea2000c1e1900 */
[----:B------:R-:W-:Y:S02]  /*17f30*/  IMAD.U32 R10, RZ, RZ, UR43 ;  /* 0x0000002bff0a7e24 */ /* 0x000fe4000f8e00ff */
[----:B------:R-:W-:Y:S02]  /*17f40*/  VIADD R22, R5, 0x1 ;  /* 0x0000000105167836 */ /* 0x000fe40000000000 */
[----:B------:R-:W-:Y:S01]  /*17f50*/  IMAD.MOV.U32 R0, RZ, RZ, R20 ;  /* 0x000000ffff007224 */ /* 0x000fe200078e0014 */
[----:B------:R-:W-:Y:S01]  /*17f60*/  ISETP.NE.AND P2, PT, R10, 0x3, PT ;  /* 0x000000030a00780c */ /* 0x000fe20003f45270 */
[----:B------:R-:W-:Y:S01]  /*17f70*/  VIADD R20, R20, 0xffffffff ;  /* 0xffffffff14147836 */ /* 0x000fe20000000000 */
[----:B------:R-:W-:Y:S02]  /*17f80*/  ISETP.NE.AND P0, PT, R22, 0x2, PT ;  /* 0x000000021600780c */ /* 0x000fe40003f05270 */
[----:B------:R-:W-:-:S02]  /*17f90*/  ISETP.GT.AND P1, PT, R0, UR42, PT ;  /* 0x0000002a00007c0c */ /* 0x000fc4000bf24270 */
[----:B------:R-:W-:Y:S02]  /*17fa0*/  SEL R24, RZ, 0x1, P0 ;  /* 0x00000001ff187807 */ /* 0x000fe40000000000 */
[----:B------:R-:W-:Y:S02]  /*17fb0*/  SEL R22, R22, RZ, P0 ;  /* 0x000000ff16167207 */ /* 0x000fe40000000000 */
[----:B------:R-:W-:Y:S02]  /*17fc0*/  LOP3.LUT R24, R6, R24, RZ, 0x3c, !PT ;  /* 0x0000001806187212 */ /* 0x000fe400078e3cff */
[----:B--2---:R-:W-:Y:S01]  /*17fd0*/  SHF.R.S32.HI R10, RZ, 0x1f, R8 ;  /* 0x0000001fff0a7819 */ /* 0x004fe20000011408 */
[----:B------:R-:W-:Y:S06]  /*17fe0*/  @!P2 BRA `(.L_x_5329) ;  /* 0x000000000004a947 */ /* 0x000fec0003800000 */
[----:B------:R-:W-:Y:S01]  /*17ff0*/  BPT.TRAP 0x1 ;  /* 0x000000040000795c */ /* 0x000fe20000300000 */
.L_x_5329:
[----:B------:R-:W-:Y:S01]  /*18000*/  IMAD R0, R22, 0x8, R17 ;  /* 0x0000000816007824 */ /* 0x000fe200078e0211 */
[----:B------:R-:W-:Y:S01]  /*18010*/  SHF.L.U32 R19, R24, 0x1f, RZ ;  /* 0x0000001f18137819 */ /* 0x000fe200000006ff */
[----:B------:R-:W-:Y:S01]  /*18020*/  BSSY B0, `(.L_x_5330) ;  /* 0x0000004000007945 */ /* 0x000fe20003800000 */
[----:B------:R-:W-:Y:S02]  /*18030*/  SHF.R.S32.HI R9, RZ, 0x1f, R7 ;  /* 0x0000001fff097819 */ /* 0x000fe40000011407 */
[----:B------:R-:W0:Y:S02]  /*18040*/  SYNCS.PHASECHK.TRANS64.TRYWAIT P0, [R0+URZ+0x2a880], R19 ;  /* 0x02a88013000075a7 */ /* 0x000e24000800017f */
[----:B0-----:R-:W-:Y:S05]  /*18050*/  @!P0 BRA `(.L_x_5331) ;  /* 0x0000004400a88947 */ /* 0x001fea0003800000 */
.L_x_5420:
[----:B------:R-:W-:Y:S05]  /*18060*/  BSYNC B0 ;  /* 0x0000000000007941 */ /* 0x000fea0003800000 */
.L_x_5330:
[----:B------:R-:W-:Y:S01]  /*18070*/  ULDC.64 UR4, c[0x0][0x328] ;  /* 0x0000ca0000047ab9 */ /* 0x000fe20000000a00 */
[----:B------:R-:W-:Y:S01]  /*18080*/  ULDC.64 UR6, c[0x0][0x318] ;  /* 0x0000c60000067ab9 */ /* 0x000fe20000000a00 */
[----:B------:R-:W-:Y:S01]  /*18090*/  IMAD R4, R9, UR4, RZ ;  /* 0x0000000409047c24 */ /* 0x000fe2000f8e02ff */
[----:B------:R-:W-:Y:S01]  /*180a0*/  LOP3.LUT R12, R27, 0x80, RZ, 0xfc, !PT ;  /* 0x000000801b0c7812 */ /* 0x000fe200078efcff */
[----:B------:R-:W-:Y:S01]  /*180b0*/  IMAD.WIDE.U32 R2, R7, UR4, RZ ;  /* 0x0000000407027c25 */ /* 0x000fe2000f8e00ff */
[----:B------:R-:W-:Y:S02]  /*180c0*/  LOP3.LUT R11, R27, 0x40, RZ, 0xfc, !PT ;  /* 0x000000401b0b7812 */ /* 0x000fe400078efcff */
[-C--:B------:R-:W-:Y:S01]  /*180d0*/  ISETP.GE.AND P2, PT, R12, R31.reuse, PT ;  /* 0x0000001f0c00720c */ /* 0x080fe20003f46270 */
[----:B------:R-:W-:Y:S01]  /*180e0*/  IMAD R4, R7, UR5, R4 ;  /* 0x0000000507047c24 */ /* 0x000fe2000f8e0204 */
[----:B------:R-:W-:Y:S01]  /*180f0*/  ULDC.64 UR4, c[0x0][0x338] ;  /* 0x0000ce0000047ab9 */ /* 0x000fe20000000a00 */
[----:B------:R-:W-:-:S02]  /*18100*/  ISETP.GE.AND P3, PT, R11, R31, PT ;  /* 0x0000001f0b00720c */ /* 0x000fc40003f66270 */
[----:B------:R-:W-:Y:S01]  /*18110*/  IMAD.IADD R3, R3, 0x1, R4 ;  /* 0x0000000103037824 */ /* 0x000fe200078e0204 */
[----:B------:R-:W-:Y:S01]  /*18120*/  ISETP.GE.AND P4, PT, R27, R31, PT ;  /* 0x0000001f1b00720c */ /* 0x000fe20003f86270 */
        /* <DEDUP_REMOVED lines=12> */
[----:B------:R-:W1:Y:S01]  /*181f0*/  SHFL.IDX PT, R2, R21, RZ, 0x1c1f ;  /* 0x001c1fff15027589 */ /* 0x000e6200000e0000 */
[----:B------:R-:W-:-:S03]  /*18200*/  IMAD.IADD R4, R17, 0x1, R4 ;  /* 0x0000000111047824 */ /* 0x000fc600078e0204 */
[----:B------:R-:W2:Y:S04]  /*18210*/  SHFL.IDX PT, R3, R26, RZ, 0x1c1f ;  /* 0x001c1fff1a037589 */ /* 0x000ea800000e0000 */
[----:B------:R-:W-:Y:S01]  /*18220*/  SHFL.IDX PT, R30, R26, 0x2, 0x1c1f ;  /* 0x005c1f001a1e7f89 */ /* 0x000fe200000e0000 */
        /* <DEDUP_REMOVED lines=16> */
[----:B------:R-:W-:Y:S04]  /*18330*/  LDGSTS.E.BYPASS.LTC128B.128 [R4+0xd400], desc[UR56][R2.64], !P4 ;  /* 0x0d40000002047fae */ /* 0x000fe8000e101d78 */
[----:B------:R-:W-:Y:S04]  /*18340*/  LDGSTS.E.BYPASS.LTC128B.128 [R4+0xf400], desc[UR56][R2.64+0x40], !P3 ;  /* 0x0f40004002047fae */ /* 0x000fe8000d901d78 */
[----:B------:R3:W-:Y:S04]  /*18350*/  LDGSTS.E.BYPASS.LTC128B.128 [R4+0x11400], desc[UR56][R2.64+0x80], !P2 ;  /* 0x1140008002047fae */ /* 0x0007e8000d101d78 */
[----:B--23--:R1:W3:Y:S02]  /*18360*/  SHFL.IDX PT, R2, R21, 0x3, 0x1c1f ;  /* 0x007c1f0015027f89 */ /* 0x00c2e400000e0000 */
.L_x_5430:
[----:B---3--:R-:W-:-:S05]  /*18370*/  IADD3 R2, P0, R27, R2, RZ ;  /* 0x000000021b027210 */ /* 0x008fca0007f1e0ff */
        /* <DEDUP_REMOVED lines=9> */
.L_x_5333:
        /* <DEDUP_REMOVED lines=11> */
.L_x_5334:
[----:B------:R2:W-:Y:S01]  /*184c0*/  SYNCS.ARRIVE.TRANS64.A1T0 RZ, [R0+URZ+0x2a870], RZ ;  /* 0x02a870ff00ff79a7 */ /* 0x0005e2000810003f */
[----:B------:R-:W-:Y:S05]  /*184d0*/  @!P3 BRA `(.L_x_5335) ;  /* 0x000000000004b947 */ /* 0x000fea0003800000 */
[----:B------:R-:W-:Y:S01]  /*184e0*/  BPT.TRAP 0x1 ;  /* 0x000000040000795c */ /* 0x000fe20000300000 */
.L_x_5335:
[----:B------:R-:W3:Y:S01]  /*184f0*/  SYNCS.PHASECHK.TRANS64.TRYWAIT P0, [R0+URZ+0x2a840], R19 ;  /* 0x02a84013000075a7 */ /* 0x000ee2000800017f */
[----:B------:R-:W-:Y:S04]  /*18500*/  BSSY B0, `(.L_x_5336) ;  /* 0x0000002000007945 */ /* 0x000fe80003800000 */
[----:B---3--:R-:W-:Y:S05]  /*18510*/  @!P0 BRA `(.L_x_5337) ;  /* 0x0000004400c08947 */ /* 0x008fea0003800000 */
.L_x_5431:
[----:B------:R-:W-:Y:S05]  /*18520*/  BSYNC B0 ;  /* 0x0000000000007941 */ /* 0x000fea0003800000 */
.L_x_5336:
        /* <DEDUP_REMOVED lines=9> */
[-C--:B------:R-:W-:Y:S01]  /*185c0*/  ISETP.GE.AND P3, PT, R11, R31.reuse, PT ;  /* 0x0000001f0b00720c */ /* 0x080fe20003f66270 */
[----:B------:R-:W-:Y:S01]  /*185d0*/  IMAD R10, R10, UR4, RZ ;  /* 0x000000040a0a7c24 */ /* 0x000fe2000f8e02ff */
[----:B------:R-:W-:Y:S01]  /*185e0*/  ISETP.GE.AND P4, PT, R27, R31, PT ;  /* 0x0000001f1b00720c */ /* 0x000fe20003f86270 */
[----:B------:R-:W-:-:S02]  /*185f0*/  IMAD.IADD R3, R3, 0x1, R9 ;  /* 0x0000000103037824 */ /* 0x000fc400078e0209 */
        /* <DEDUP_REMOVED lines=10> */
[----:B------:R-:W4:Y:S04]  /*186a0*/  SHFL.IDX PT, R2, R7, RZ, 0x1c1f ;  /* 0x001c1fff07027589 */ /* 0x000f2800000e0000 */
[----:B------:R-:W5:Y:S04]  /*186b0*/  SHFL.IDX PT, R3, R8, RZ, 0x1c1f ;  /* 0x001c1fff08037589 */ /* 0x000f6800000e0000 */
[----:B------:R-:W-:Y:S01]  /*186c0*/  SHFL.IDX PT, R9, R8, 0x2, 0x1c1f ;  /* 0x005c1f0008097f89 */ /* 0x000fe200000e0000 */
        /* <DEDUP_REMOVED lines=15> */
[----:B------:R4:W0:Y:S04]  /*187c0*/  SHFL.IDX PT, R9, R8, 0x3, 0x1c1f ;  /* 0x007c1f0008097f89 */ /* 0x00082800000e0000 */
[----:B------:R-:W-:Y:S04]  /*187d0*/  LDGSTS.E.BYPASS.LTC128B.128 [R4+0x1f400], desc[UR56][R2.64], !P4 ;  /* 0x1f40000002047fae */ /* 0x000fe8000e101d78 */
[----:B------:R-:W-:Y:S04]  /*187e0*/  LDGSTS.E.BYPASS.LTC128B.128 [R4+0x21400], desc[UR56][R2.64+0x40], !P3 ;  /* 0x2140004002047fae */ /* 0x000fe8000d901d78 */
[----:B------:R5:W-:Y:S04]  /*187f0*/  LDGSTS.E.BYPASS.LTC128B.128 [R4+0x23400], desc[UR56][R2.64+0x80], !P2 ;  /* 0x2340008002047fae */ /* 0x000be8000d101d78 */
[----:B-----5:R4:W0:Y:S02]  /*18800*/  SHFL.IDX PT, R2, R7, 0x3, 0x1c1f ;  /* 0x007c1f0007027f89 */ /* 0x02082400000e0000 */
.L_x_5441:
        /* <DEDUP_REMOVED lines=10> */
.L_x_5339:
        /* <DEDUP_REMOVED lines=11> */
.L_x_5340:
[----:B------:R2:W-:Y:S02]  /*18960*/  SYNCS.ARRIVE.TRANS64.A1T0 RZ, [R0+URZ+0x2a830], RZ ;  /* 0x02a830ff00ff79a7 */ /* 0x0005e4000810003f */
[----:B--23--:R-:W-:-:S05]  /*18970*/  IMAD.U32 R0, RZ, RZ, UR44 ;  /* 0x0000002cff007e24 */ /* 0x00cfca000f8e00ff */
[----:B------:R-:W-:-:S13]  /*18980*/  ISETP.NE.AND P0, PT, R0, 0x3, PT ;  /* 0x000000030000780c */ /* 0x000fda0003f05270 */
[----:B------:R-:W-:Y:S05]  /*18990*/  @!P0 BRA `(.L_x_5341) ;  /* 0x0000000000048947 */ /* 0x000fea0003800000 */
[----:B------:R-:W-:Y:S01]  /*189a0*/  BPT.TRAP 0x1 ;  /* 0x000000040000795c */ /* 0x000fe20000300000 */
.L_x_5341:
[----:B------:R-:W-:Y:S01]  /*189b0*/  LOP3.LUT R2, R6, 0x1, RZ, 0x3c, !PT ;  /* 0x0000000106027812 */ /* 0x000fe200078e3cff */
[----:B------:R-:W-:Y:S01]  /*189c0*/  IMAD R0, R5, 0x8, R17 ;  /* 0x0000000805007824 */ /* 0x000fe200078e0211 */
[----:B------:R-:W-:Y:S02]  /*189d0*/  BSSY B0, `(.L_x_5342) ;  /* 0x0000004000007945 */ /* 0x000fe40003800000 */
[----:B------:R-:W-:-:S04]  /*189e0*/  SHF.L.U32 R2, R2, 0x1f, RZ ;  /* 0x0000001f02027819 */ /* 0x000fc800000006ff */
[----:B------:R-:W0:Y:S02]  /*189f0*/  SYNCS.PHASECHK.TRANS64.TRYWAIT P2, [R0+URZ+0x2a870], R2 ;  /* 0x02a87002000075a7 */ /* 0x000e24000804017f */
[----:B0-----:R-:W-:Y:S05]  /*18a00*/  @!P2 BRA `(.L_x_5343) ;  /* 0x0000004400c8a947 */ /* 0x001fea0003800000 */
.L_x_5442:
[----:B------:R-:W-:Y:S05]  /*18a10*/  BSYNC B0 ;  /* 0x0000000000007941 */ /* 0x000fea0003800000 */
.L_x_5342:
[----:B------:R-:W-:-:S05]  /*18a20*/  IMAD.U32 R3, RZ, RZ, UR43 ;  /* 0x0000002bff037e24 */ /* 0x000fca000f8e00ff */
[----:B------:R-:W-:-:S13]  /*18a30*/  ISETP.NE.AND P2, PT, R3, 0x3, PT ;  /* 0x000000030300780c */ /* 0x000fda0003f45270 */
[----:B------:R-:W-:Y:S05]  /*18a40*/  @!P2 BRA `(.L_x_5344) ;  /* 0x000000000004a947 */ /* 0x000fea0003800000 */
[----:B------:R-:W-:Y:S01]  /*18a50*/  BPT.TRAP 0x1 ;  /* 0x000000040000795c */ /* 0x000fe20000300000 */
.L_x_5344:
[----:B------:R-:W-:Y:S01]  /*18a60*/  SHF.L.U32 R3, R6, 0x1f, RZ ;  /* 0x0000001f06037819 */ /* 0x000fe200000006ff */
[----:B0-----:R-:W-:-:S03]  /*18a70*/  IMAD R2, R5, 0x6000, RZ ;  /* 0x0000600005027824 */ /* 0x001fc600078e02ff */
[----:B------:R-:W0:Y:S02]  /*18a80*/  SYNCS.PHASECHK.TRANS64.TRYWAIT P2, [R0+URZ+0x2a860], R3 ;  /* 0x02a86003000075a7 */ /* 0x000e24000804017f */
[----:B0-----:R-:W-:Y:S05]  /*18a90*/  @!P2 BRA `(.L_x_5345) ;  /* 0x0000004400b8a947 */ /* 0x001fea0003800000 */
.L_x_5443:
[----:B0-----:R-:W-:Y:S01]  /*18aa0*/  LOP3.LUT R3, R2, R16, RZ, 0xfc, !PT ;  /* 0x0000001002037212 */ /* 0x001fe200078efcff */
[----:B------:R-:W-:Y:S05]  /*18ab0*/  WARPSYNC.ALL ;  /* 0x0000000000007948 */ /* 0x000fea0003800000 */
[----:B------:R-:W-:Y:S01]  /*18ac0*/  IMAD.IADD R3, R17, 0x1, R3 ;  /* 0x0000000111037824 */ /* 0x000fe200078e0203 */
[----:B------:R-:W-:Y:S01]  /*18ad0*/  LOP3.LUT R12, R16, 0x2800, RZ, 0xfc, !PT ;  /* 0x00002800100c7812 */ /* 0x000fe200078efcff */
[----:B------:R-:W2:Y:S04]  /*18ae0*/  LDL R13, [R1] ;  /* 0x00000000010d7983 */ /* 0x000ea80000100800 */
[----:B----4-:R0:W3:Y:S02]  /*18af0*/  LDSM.16.MT88.4 R4, [R3+0xc400] ;  /* 0x00c400000304783b */ /* 0x0100e40000004200 */
[----:B0-----:R-:W-:-:S02]  /*18b00*/  IADD3 R3, R18, R2, R36 ;  /* 0x0000000212037210 */ /* 0x001fc40007ffe024 */
[C-C-:B---3--:R-:W-:Y:S02]  /*18b10*/  PRMT R8, R4.reuse, 0x6420, R5.reuse ;  /* 0x0000642004087816 */ /* 0x148fe40000000005 */
[----:B------:R-:W-:Y:S01]  /*18b20*/  PRMT R9, R4, 0x7531, R5 ;  /* 0x0000753104097816 */ /* 0x000fe20000000005 */
[----:B------:R-:W-:Y:S01]  /*18b30*/  VIADD R4, R2, 0x2000 ;  /* 0x0000200002047836 */ /* 0x000fe20000000000 */
[C-C-:B------:R-:W-:Y:S02]  /*18b40*/  PRMT R10, R6.reuse, 0x6420, R7.reuse ;  /* 0x00006420060a7816 */ /* 0x140fe40000000007 */
[----:B------:R-:W-:Y:S02]  /*18b50*/  PRMT R11, R6, 0x7531, R7 ;  /* 0x00007531060b7816 */ /* 0x000fe40000000007 */
[----:B------:R-:W-:-:S03]  /*18b60*/  LOP3.LUT R4, R4, R16, RZ, 0xfc, !PT ;  /* 0x0000001004047212 */ /* 0x000fc600078efcff */
[----:B------:R-:W-:Y:S02]  /*18b70*/  STSM.16.M88.4 [R3], R8 ;  /* 0x0000000803007844 */ /* 0x000fe40000000200 */
[----:B------:R-:W-:-:S06]  /*18b80*/  IMAD.IADD R4, R17, 0x1, R4 ;  /* 0x0000000111047824 */ /* 0x000fcc00078e0204 */
[----:B------:R-:W0:Y:S02]  /*18b90*/  LDSM.16.MT88.4 R4, [R4+0xc400] ;  /* 0x00c400000404783b */ /* 0x000e240000004200 */
[C-C-:B0-----:R-:W-:Y:S02]  /*18ba0*/  PRMT R8, R4.reuse, 0x6420, R5.reuse ;  /* 0x0000642004087816 */ /* 0x141fe40000000005 */
[----:B------:R-:W-:Y:S01]  /*18bb0*/  PRMT R9, R4, 0x7531, R5 ;  /* 0x0000753104097816 */ /* 0x000fe20000000005 */
[----:B------:R-:W-:Y:S01]  /*18bc0*/  VIADD R4, R2, 0x4000 ;  /* 0x0000400002047836 */ /* 0x000fe20000000000 */
[C-C-:B------:R-:W-:Y:S02]  /*18bd0*/  PRMT R10, R6.reuse, 0x6420, R7.reuse ;  /* 0x00006420060a7816 */ /* 0x140fe40000000007 */
[----:B------:R-:W-:Y:S02]  /*18be0*/  PRMT R11, R6, 0x7531, R7 ;  /* 0x00007531060b7816 */ /* 0x000fe40000000007 */
[----:B------:R-:W-:-:S03]  /*18bf0*/  LOP3.LUT R4, R4, R16, RZ, 0xfc, !PT ;  /* 0x0000001004047212 */ /* 0x000fc600078efcff */
[----:B------:R-:W-:Y:S02]  /*18c00*/  STSM.16.M88.4 [R3+0x2000], R8 ;  /* 0x0020000803007844 */ /* 0x000fe40000000200 */
[----:B------:R-:W-:-:S06]  /*18c10*/  IMAD.IADD R4, R17, 0x1, R4 ;  /* 0x0000000111047824 */ /* 0x000fcc00078e0204 */
[----:B------:R-:W0:Y:S02]  /*18c20*/  LDSM.16.MT88.4 R4, [R4+0xc400] ;  /* 0x00c400000404783b */ /* 0x000e240000004200 */
[C-C-:B0-----:R-:W-:Y:S02]  /*18c30*/  PRMT R8, R4.reuse, 0x6420, R5.reuse ;  /* 0x0000642004087816 */ /* 0x141fe40000000005 */
[----:B------:R-:W-:Y:S02]  /*18c40*/  PRMT R9, R4, 0x7531, R5 ;  /* 0x0000753104097816 */ /* 0x000fe40000000005 */
[C-C-:B------:R-:W-:Y:S02]  /*18c50*/  PRMT R10, R6.reuse, 0x6420, R7.reuse ;  /* 0x00006420060a7816 */ /* 0x140fe40000000007 */
[----:B------:R-:W-:-:S05]  /*18c60*/  PRMT R11, R6, 0x7531, R7 ;  /* 0x00007531060b7816 */ /* 0x000fca0000000007 */
[----:B------:R0:W-:Y:S02]  /*18c70*/  STSM.16.M88.4 [R3+0x4000], R8 ;  /* 0x0040000803007844 */ /* 0x0001e40000000200 */
[----:B0-----:R-:W-:-:S05]  /*18c80*/  LOP3.LUT R3, R2, 0x800, R16, 0xfe, !PT ;  /* 0x0000080002037812 */ /* 0x001fca00078efe10 */
[----:B------:R-:W-:-:S05]  /*18c90*/  IMAD.IADD R3, R17, 0x1, R3 ;  /* 0x0000000111037824 */ /* 0x000fca00078e0203 */
[----:B------:R0:W3:Y:S02]  /*18ca0*/  LDSM.16.MT88.4 R4, [R3+0xc400] ;  /* 0x00c400000304783b */ /* 0x0000e40000004200 */
[----:B0-----:R-:W-:Y:S02]  /*18cb0*/  IADD3 R3, R18, R35, R2 ;  /* 0x0000002312037210 */ /* 0x001fe40007ffe002 */
[C-C-:B---3--:R-:W-:Y:S02]  /*18cc0*/  PRMT R8, R4.reuse, 0x6420, R5.reuse ;  /* 0x0000642004087816 */ /* 0x148fe40000000005 */
[----:B------:R-:W-:Y:S02]  /*18cd0*/  PRMT R9, R4, 0x7531, R5 ;  /* 0x0000753104097816 */ /* 0x000fe40000000005 */
[C-C-:B------:R-:W-:Y:S02]  /*18ce0*/  PRMT R10, R6.reuse, 0x6420, R7.reuse ;  /* 0x00006420060a7816 */ /* 0x140fe40000000007 */
[----:B------:R-:W-:-:S02]  /*18cf0*/  PRMT R11, R6, 0x7531, R7 ;  /* 0x00007531060b7816 */ /* 0x000fc40000000007 */
[----:B------:R-:W-:Y:S02]  /*18d00*/  IADD3 R4, R17, R12, R2 ;  /* 0x0000000c11047210 */ /* 0x000fe40007ffe002 */
[----:B------:R-:W-:Y:S01]  /*18d10*/  LOP3.LUT R12, R16, 0x4800, RZ, 0xfc, !PT ;  /* 0x00004800100c7812 */ /* 0x000fe200078efcff */
[----:B------:R-:W-:Y:S04]  /*18d20*/  STSM.16.M88.4 [R3], R8 ;  /* 0x0000000803007844 */ /* 0x000fe80000000200 */
[----:B------:R-:W0:Y:S02]  /*18d30*/  LDSM.16.MT88.4 R4, [R4+0xc400] ;  /* 0x00c400000404783b */ /* 0x000e240000004200 */
[C-C-:B0-----:R-:W-:Y:S02]  /*18d40*/  PRMT R8, R4.reuse, 0x6420, R5.reuse ;  /* 0x0000642004087816 */ /* 0x141fe40000000005 */
[----:B------:R-:W-:-:S02]  /*18d50*/  PRMT R9, R4, 0x7531, R5 ;  /* 0x0000753104097816 */ /* 0x000fc40000000005 */
[C-C-:B------:R-:W-:Y:S02]  /*18d60*/  PRMT R10, R6.reuse, 0x6420, R7.reuse ;  /* 0x00006420060a7816 */ /* 0x140fe40000000007 */
[----:B------:R-:W-:Y:S02]  /*18d70*/  PRMT R11, R6, 0x7531, R7 ;  /* 0x00007531060b7816 */ /* 0x000fe40000000007 */
[----:B------:R-:W-:-:S03]  /*18d80*/  IADD3 R4, R17, R12, R2 ;  /* 0x0000000c11047210 */ /* 0x000fc60007ffe002 */
[----:B------:R-:W-:Y:S04]  /*18d90*/  STSM.16.M88.4 [R3+0x2000], R8 ;  /* 0x0020000803007844 */ /* 0x000fe80000000200 */
[----:B------:R-:W0:Y:S02]  /*18da0*/  LDSM.16.MT88.4 R4, [R4+0xc400] ;  /* 0x00c400000404783b */ /* 0x000e240000004200 */
[C-C-:B0-----:R-:W-:Y:S02]  /*18db0*/  PRMT R8, R4.reuse, 0x6420, R5.reuse ;  /* 0x0000642004087816 */ /* 0x141fe40000000005 */
[----:B------:R-:W-:Y:S02]  /*18dc0*/  PRMT R9, R4, 0x7531, R5 ;  /* 0x0000753104097816 */ /* 0x000fe40000000005 */
[----:B------:R-:W-:-:S02]  /*18dd0*/  PRMT R10, R6, 0x6420, R7 ;  /* 0x00006420060a7816 */ /* 0x000fc40000000007 */
[----:B------:R-:W-:-:S05]  /*18de0*/  PRMT R11, R6, 0x7531, R7 ;  /* 0x00007531060b7816 */ /* 0x000fca0000000007 */
[----:B------:R0:W-:Y:S02]  /*18df0*/  STSM.16.M88.4 [R3+0x4000], R8 ;  /* 0x0040000803007844 */ /* 0x0001e40000000200 */
[----:B0-----:R-:W-:-:S05]  /*18e00*/  LOP3.LUT R3, R2, 0x1000, R16, 0xfe, !PT ;  /* 0x0000100002037812 */ /* 0x001fca00078efe10 */
[----:B------:R-:W-:-:S05]  /*18e10*/  IMAD.IADD R3, R17, 0x1, R3 ;  /* 0x0000000111037824 */ /* 0x000fca00078e0203 */
[----:B------:R0:W3:Y:S01]  /*18e20*/  LDSM.16.MT88.4 R4, [R3+0xc400] ;  /* 0x00c400000304783b */ /* 0x0000e20000004200 */
[----:B------:R-:W-:Y:S02]  /*18e30*/  LOP3.LUT R12, R16, 0x3000, RZ, 0xfc, !PT ;  /* 0x00003000100c7812 */ /* 0x000fe400078efcff */
[----:B0-----:R-:W-:Y:S02]  /*18e40*/  IADD3 R3, R18, R34, R2 ;  /* 0x0000002212037210 */ /* 0x001fe40007ffe002 */
[C-C-:B---3--:R-:W-:Y:S02]  /*18e50*/  PRMT R8, R4.reuse, 0x6420, R5.reuse ;  /* 0x0000642004087816 */ /* 0x148fe40000000005 */
[----:B------:R-:W-:Y:S02]  /*18e60*/  PRMT R9, R4, 0x7531, R5 ;  /* 0x0000753104097816 */ /* 0x000fe40000000005 */
[C-C-:B------:R-:W-:Y:S02]  /*18e70*/  PRMT R10, R6.reuse, 0x6420, R7.reuse ;  /* 0x00006420060a7816 */ /* 0x140fe40000000007 */
[----:B------:R-:W-:-:S02]  /*18e80*/  PRMT R11, R6, 0x7531, R7 ;  /* 0x00007531060b7816 */ /* 0x000fc40000000007 */
[----:B------:R-:W-:-:S03]  /*18e90*/  IADD3 R4, R17, R12, R2 ;  /* 0x0000000c11047210 */ /* 0x000fc60007ffe002 */
[----:B------:R-:W-:Y:S04]  /*18ea0*/  STSM.16.M88.4 [R3], R8 ;  /* 0x0000000803007844 */ /* 0x000fe80000000200 */
[----:B------:R-:W0:Y:S01]  /*18eb0*/  LDSM.16.MT88.4 R4, [R4+0xc400] ;  /* 0x00c400000404783b */ /* 0x000e220000004200 */
[----:B------:R-:W-:Y:S02]  /*18ec0*/  LOP3.LUT R12, R16, 0x5000, RZ, 0xfc, !PT ;  /* 0x00005000100c7812 */ /* 0x000fe400078efcff */
[C-C-:B0-----:R-:W-:Y:S02]  /*18ed0*/  PRMT R8, R4.reuse, 0x6420, R5.reuse ;  /* 0x0000642004087816 */ /* 0x141fe40000000005 */
[----:B------:R-:W-:Y:S02]  /*18ee0*/  PRMT R9, R4, 0x7531, R5 ;  /* 0x0000753104097816 */ /* 0x000fe40000000005 */
[----:B------:R-:W-:-:S02]  /*18ef0*/  PRMT R10, R6, 0x6420, R7 ;  /* 0x00006420060a7816 */ /* 0x000fc40000000007 */
        /* <DEDUP_REMOVED lines=11> */
[----:B------:R2:W0:Y:S01]  /*18fb0*/  LDSM.16.MT88.4 R4, [R3+0xc400] ;  /* 0x00c400000304783b */ /* 0x0004220000004200 */
[----:B------:R-:W-:Y:S02]  /*18fc0*/  LOP3.LUT R12, R16, 0x3800, RZ, 0xfc, !PT ;  /* 0x00003800100c7812 */ /* 0x000fe400078efcff */
[----:B--2---:R-:W-:Y:S02]  /*18fd0*/  IADD3 R3, R18, R13, R2 ;  /* 0x0000000d12037210 */ /* 0x004fe40007ffe002 */
[C-C-:B0-----:R-:W-:Y:S02]  /*18fe0*/  PRMT R8, R4.reuse, 0x6420, R5.reuse ;  /* 0x0000642004087816 */ /* 0x141fe40000000005 */
        /* <DEDUP_REMOVED lines=13> */
[----:B------:R-:W0:Y:S01]  /*190c0*/  LDSM.16.MT88.4 R4, [R4+0xc400] ;  /* 0x00c400000404783b */ /* 0x000e220000004200 */
[----:B------:R-:W-:-:S05]  /*190d0*/  IMAD.U32 R12, RZ, RZ, UR43 ;  /* 0x0000002bff0c7e24 */ /* 0x000fca000f8e00ff */
[----:B------:R-:W-:Y:S02]  /*190e0*/  ISETP.NE.AND P2, PT, R12, 0x3, PT ;  /* 0x000000030c00780c */ /* 0x000fe40003f45270 */
        /* <DEDUP_REMOVED lines=13> */
.L_x_5346:
[----:B--2---:R2:W-:Y:S01]  /*191c0*/  SYNCS.ARRIVE.TRANS64.A1T0 RZ, [R0+URZ+0x2a850], RZ ;  /* 0x02a850ff00ff79a7 */ /* 0x0045e2000810003f */
[----:B------:R-:W-:Y:S06]  /*191d0*/  BAR.SYNC.DEFER_BLOCKING 0x2, 0x80 ;  /* 0x0082000000007b1d */ /* 0x000fec0000010000 */
[----:B------:R-:W-:Y:S05]  /*191e0*/  @!P0 BRA `(.L_x_5347) ;  /* 0x0000000000048947 */ /* 0x000fea0003800000 */
[----:B------:R-:W-:Y:S01]  /*191f0*/  BPT.TRAP 0x1 ;  /* 0x000000040000795c */ /* 0x000fe20000300000 */
.L_x_5347:
[----:B--2---:R-:W-:Y:S02]  /*19200*/  VIADD R0, R0, 0x2a880 ;  /* 0x0002a88000007836 */ /* 0x004fe40000000000 */
[----:B------:R-:W-:Y:S02]  /*19210*/  IMAD.MOV.U32 R5, RZ, RZ, R22 ;  /* 0x000000ffff057224 */ /* 0x000fe400078e0016 */
[----:B------:R-:W-:Y:S01]  /*19220*/  IMAD.MOV.U32 R6, RZ, RZ, R24 ;  /* 0x000000ffff067224 */ /* 0x000fe200078e0018 */
[----:B------:R-:W-:-:S04]  /*19230*/  PRMT R0, R33, 0x654, R0 ;  /* 0x0000065421007816 */ /* 0x000fc80000000000 */
[----:B------:R2:W-:Y:S01]  /*19240*/  SYNCS.ARRIVE.TRANS64.RED.A1T0 RZ, [R0+URZ], RZ ;  /* 0x000000ff00ff79a7 */ /* 0x0005e2000810043f */
[----:B------:R-:W-:Y:S05]  /*19250*/  @P1 BRA `(.L_x_5348) ;  /* 0xffffffe800c41947 */ /* 0x000fea000383ffff */
.L_x_5328:
[----:B0-2---:R-:W0:Y:S01]  /*19260*/  S2R R0, SR_TID.X ;  /* 0x0000000000007919 */ /* 0x005e220000002100 */
        /* <DEDUP_REMOVED lines=18> */
.L_x_5350:
[----:B------:R-:W-:Y:S05]  /*19390*/  BSYNC B0 ;  /* 0x0000000000007941 */ /* 0x000fea0003800000 */
.L_x_5349:
[----:B------:R-:W-:Y:S05]  /*193a0*/  @!P0 BRA `(.L_x_5351) ;  /* 0x0000000000048947 */ /* 0x000fea0003800000 */
[----:B------:R-:W-:Y:S01]  /*193b0*/  BPT.TRAP 0x1 ;  /* 0x000000040000795c */ /* 0x000fe20000300000 */
.L_x_5351:
[----:B------:R-:W-:Y:S01]  /*193c0*/  LOP3.LUT R3, R24, 0x1, RZ, 0x3c, !PT ;  /* 0x0000000118037812 */ /* 0x000fe200078e3cff */
[----:B------:R-:W-:Y:S01]  /*193d0*/  IMAD R0, R22, 0x8, R17 ;  /* 0x0000000816007824 */ /* 0x000fe200078e0211 */
[----:B------:R-:W-:Y:S02]  /*193e0*/  BSSY B0, `(.L_x_5352) ;  /* 0x0000004000007945 */ /* 0x000fe40003800000 */
[----:B------:R-:W-:-:S04]  /*193f0*/  SHF.L.U32 R3, R3, 0x1f, RZ ;  /* 0x0000001f03037819 */ /* 0x000fc800000006ff */
[----:B------:R-:W0:Y:S02]  /*19400*/  SYNCS.PHASECHK.TRANS64.TRYWAIT P1, [R0+URZ+0x2a870], R3 ;  /* 0x02a87003000075a7 */ /* 0x000e24000802017f */
[----:B0-----:R-:W-:Y:S05]  /*19410*/  @!P1 BRA `(.L_x_5353) ;  /* 0x0000003c006c9947 */ /* 0x001fea0003800000 */
.L_x_5444:
[----:B------:R-:W-:Y:S05]  /*19420*/  BSYNC B0 ;  /* 0x0000000000007941 */ /* 0x000fea0003800000 */
.L_x_5352:
[----:B------:R-:W-:-:S05]  /*19430*/  IMAD.U32 R2, RZ, RZ, UR43 ;  /* 0x0000002bff027e24 */ /* 0x000fca000f8e00ff */
[----:B------:R-:W-:-:S13]  /*19440*/  ISETP.NE.AND P1, PT, R2, 0x3, PT ;  /* 0x000000030200780c */ /* 0x000fda0003f25270 */
[----:B------:R-:W-:Y:S05]  /*19450*/  @!P1 BRA `(.L_x_5354) ;  /* 0x0000000000049947 */ /* 0x000fea0003800000 */
[----:B------:R-:W-:Y:S01]  /*19460*/  BPT.TRAP 0x1 ;  /* 0x000000040000795c */ /* 0x000fe20000300000 */
.L_x_5354:
[----:B0-----:R-:W-:-:S04]  /*19470*/  SHF.L.U32 R3, R24, 0x1f, RZ ;  /* 0x0000001f18037819 */ /* 0x001fc800000006ff */
[----:B------:R-:W0:Y:S02]  /*19480*/  SYNCS.PHASECHK.TRANS64.TRYWAIT P1, [R0+URZ+0x2a860], R3 ;  /* 0x02a86003000075a7 */ /* 0x000e24000802017f */
[----:B0-----:R-:W-:Y:S05]  /*19490*/  @!P1 BRA `(.L_x_5355) ;  /* 0x0000003c00609947 */ /* 0x001fea0003800000 */
.L_x_5445:
[----:B0-----:R-:W-:Y:S01]  /*194a0*/  IMAD R3, R22, 0x6000, RZ ;  /* 0x0000600016037824 */ /* 0x001fe200078e02ff */
[----:B------:R-:W-:Y:S05]  /*194b0*/  WARPSYNC.ALL ;  /* 0x0000000000007948 */ /* 0x000fea0003800000 */
[----:B------:R-:W-:Y:S01]  /*194c0*/  LOP3.LUT R2, R3, R16, RZ, 0xfc, !PT ;  /* 0x0000001003027212 */ /* 0x000fe200078efcff */
[----:B------:R-:W2:Y:S01]  /*194d0*/  LDL R15, [R1] ;  /* 0x00000000010f7983 */ /* 0x000ea20000100800 */
[----:B------:R-:W-:-:S03]  /*194e0*/  LOP3.LUT R14, R16, 0x2800, RZ, 0xfc, !PT ;  /* 0x00002800100e7812 */ /* 0x000fc600078efcff */
[----:B------:R-:W-:Y:S01]  /*194f0*/  IMAD.IADD R12, R17, 0x1, R2 ;  /* 0x00000001110c7824 */ /* 0x000fe200078e0202 */
[----:B------:R-:W-:-:S04]  /*19500*/  IADD3 R2, R18, R3, R36 ;  /* 0x0000000312027210 */ /* 0x000fc80007ffe024 */
[----:B------:R-:W0:Y:S02]  /*19510*/  LDSM.16.MT88.4 R4, [R12+0xc400] ;  /* 0x00c400000c04783b */ /* 0x000e240000004200 */
[C-C-:B0-----:R-:W-:Y:S02]  /*19520*/  PRMT R8, R4.reuse, 0x6420, R5.reuse ;  /* 0x0000642004087816 */ /* 0x141fe40000000005 */
[----:B------:R-:W-:Y:S01]  /*19530*/  PRMT R9, R4, 0x7531, R5 ;  /* 0x0000753104097816 */ /* 0x000fe20000000005 */
[----:B------:R-:W-:Y:S01]  /*19540*/  VIADD R5, R3, 0x2000 ;  /* 0x0000200003057836 */ /* 0x000fe20000000000 */
[C-C-:B------:R-:W-:Y:S02]  /*19550*/  PRMT R10, R6.reuse, 0x6420, R7.reuse ;  /* 0x00006420060a7816 */ /* 0x140fe40000000007 */
[----:B------:R-:W-:Y:S02]  /*19560*/  PRMT R11, R6, 0x7531, R7 ;  /* 0x00007531060b7816 */ /* 0x000fe40000000007 */
[----:B------:R-:W-:-:S03]  /*19570*/  LOP3.LUT R4, R5, R16, RZ, 0xfc, !PT ;  /* 0x0000001005047212 */ /* 0x000fc600078efcff */
[----:B------:R-:W-:Y:S02]  /*19580*/  STSM.16.M88.4 [R2], R8 ;  /* 0x0000000802007844 */ /* 0x000fe40000000200 */
[----:B------:R-:W-:-:S05]  /*19590*/  IMAD.IADD R13, R17, 0x1, R4 ;  /* 0x00000001110d7824 */ /* 0x000fca00078e0204 */
        /* <DEDUP_REMOVED lines=8> */
[----:B------:R-:W-:-:S05]  /*19620*/  IMAD.IADD R12, R17, 0x1, R4 ;  /* 0x00000001110c7824 */ /* 0x000fca00078e0204 */
[----:B------:R0:W3:Y:S02]  /*19630*/  LDSM.16.MT88.4 R4, [R12+0xc400] ;  /* 0x00c400000c04783b */ /* 0x0000e40000004200 */
[----:B0-----:R-:W-:Y:S02]  /*19640*/  IADD3 R12, R17, R14, R3 ;  /* 0x0000000e110c7210 */ /* 0x001fe40007ffe003 */
[----:B------:R-:W-:Y:S02]  /*19650*/  LOP3.LUT R14, R16, 0x4800, RZ, 0xfc, !PT ;  /* 0x00004800100e7812 */ /* 0x000fe400078efcff */
[C-C-:B---3--:R-:W-:Y:S02]  /*19660*/  PRMT R8, R4.reuse, 0x6420, R5.reuse ;  /* 0x0000642004087816 */ /* 0x148fe40000000005 */
[----:B------:R-:W-:Y:S02]  /*19670*/  PRMT R9, R4, 0x7531, R5 ;  /* 0x0000753104097816 */ /* 0x000fe40000000005 */
[----:B------:R-:W-:-:S02]  /*19680*/  LOP3.LUT R4, R3, 0x800, R16, 0xfe, !PT ;  /* 0x0000080003047812 */ /* 0x000fc400078efe10 */
[C-C-:B------:R-:W-:Y:S02]  /*19690*/  PRMT R10, R6.reuse, 0x6420, R7.reuse ;  /* 0x00006420060a7816 */ /* 0x140fe40000000007 */
[----:B------:R-:W-:Y:S01]  /*196a0*/  PRMT R11, R6, 0x7531, R7 ;  /* 0x00007531060b7816 */ /* 0x000fe20000000007 */
[----:B------:R-:W-:-:S04]  /*196b0*/  IMAD.IADD R13, R17, 0x1, R4 ;  /* 0x00000001110d7824 */ /* 0x000fc800078e0204 */
[----:B------:R-:W-:Y:S04]  /*196c0*/  STSM.16.M88.4 [R2+0x4000], R8 ;  /* 0x0040000802007844 */ /* 0x000fe80000000200 */
[----:B------:R0:W3:Y:S02]  /*196d0*/  LDSM.16.MT88.4 R4, [R13+0xc400] ;  /* 0x00c400000d04783b */ /* 0x0000e40000004200 */
[--C-:B0-----:R-:W-:Y:S02]  /*196e0*/  IADD3 R13, R17, R14, R3.reuse ;  /* 0x0000000e110d7210 */ /* 0x101fe40007ffe003 */
[----:B------:R-:W-:Y:S02]  /*196f0*/  IADD3 R2, R18, R35, R3 ;  /* 0x0000002312027210 */ /* 0x000fe40007ffe003 */
[----:B---3--:R-:W-:-:S02]  /*19700*/  PRMT R8, R4, 0x6420, R5 ;  /* 0x0000642004087816 */ /* 0x008fc40000000005 */
        /* <DEDUP_REMOVED lines=9> */
[----:B------:R-:W-:Y:S04]  /*197a0*/  STSM.16.M88.4 [R2+0x2000], R8 ;  /* 0x0020000802007844 */ /* 0x000fe80000000200 */
[----:B------:R-:W0:Y:S02]  /*197b0*/  LDSM.16.MT88.4 R4, [R13+0xc400] ;  /* 0x00c400000d04783b */ /* 0x000e240000004200 */
[C-C-:B0-----:R-:W-:Y:S02]  /*197c0*/  PRMT R8, R4.reuse, 0x6420, R5.reuse ;  /* 0x0000642004087816 */ /* 0x141fe40000000005 */
[----:B------:R-:W-:Y:S02]  /*197d0*/  PRMT R9, R4, 0x7531, R5 ;  /* 0x0000753104097816 */ /* 0x000fe40000000005 */
[----:B------:R-:W-:-:S02]  /*197e0*/  LOP3.LUT R4, R3, 0x1000, R16, 0xfe, !PT ;  /* 0x0000100003047812 */ /* 0x000fc400078efe10 */
[C-C-:B------:R-:W-:Y:S02]  /*197f0*/  PRMT R10, R6.reuse, 0x6420, R7.reuse ;  /* 0x00006420060a7816 */ /* 0x140fe40000000007 */
[----:B------:R-:W-:Y:S01]  /*19800*/  PRMT R11, R6, 0x7531, R7 ;  /* 0x00007531060b7816 */ /* 0x000fe20000000007 */
[----:B------:R-:W-:-:S04]  /*19810*/  IMAD.IADD R12, R17, 0x1, R4 ;  /* 0x00000001110c7824 */ /* 0x000fc800078e0204 */
[----:B------:R0:W-:Y:S04]  /*19820*/  STSM.16.M88.4 [R2+0x4000], R8 ;  /* 0x0040000802007844 */ /* 0x0001e80000000200 */
[----:B------:R-:W3:Y:S01]  /*19830*/  LDSM.16.MT88.4 R4, [R12+0xc400] ;  /* 0x00c400000c04783b */ /* 0x000ee20000004200 */
[----:B------:R-:W-:-:S04]  /*19840*/  LOP3.LUT R14, R16, 0x3000, RZ, 0xfc, !PT ;  /* 0x00003000100e7812 */ /* 0x000fc800078efcff */
[--C-:B------:R-:W-:Y:S02]  /*19850*/  IADD3 R13, R17, R14, R3.reuse ;  /* 0x0000000e110d7210 */ /* 0x100fe40007ffe003 */
[----:B0-----:R-:W-:Y:S02]  /*19860*/  IADD3 R2, R18, R34, R3 ;  /* 0x0000002212027210 */ /* 0x001fe40007ffe003 */
[C-C-:B---3--:R-:W-:Y:S02]  /*19870*/  PRMT R8, R4.reuse, 0x6420, R5.reuse ;  /* 0x0000642004087816 */ /* 0x148fe40000000005 */
[----:B------:R-:W-:Y:S02]  /*19880*/  PRMT R9, R4, 0x7531, R5 ;  /* 0x0000753104097816 */ /* 0x000fe40000000005 */
[C-C-:B------:R-:W-:Y:S02]  /*19890*/  PRMT R10, R6.reuse, 0x6420, R7.reuse ;  /* 0x00006420060a7816 */ /* 0x140fe40000000007 */
[----:B------:R-:W-:-:S05]  /*198a0*/  PRMT R11, R6, 0x7531, R7 ;  /* 0x00007531060b7816 */ /* 0x000fca0000000007 */
[----:B------:R-:W-:Y:S04]  /*198b0*/  STSM.16.M88.4 [R2], R8 ;  /* 0x0000000802007844 */ /* 0x000fe80000000200 */
[----:B------:R-:W0:Y:S01]  /*198c0*/  LDSM.16.MT88.4 R4, [R13+0xc400] ;  /* 0x00c400000d04783b */ /* 0x000e220000004200 */
[----:B------:R-:W-:-:S04]  /*198d0*/  LOP3.LUT R14, R16, 0x5000, RZ, 0xfc, !PT ;  /* 0x00005000100e7812 */ /* 0x000fc800078efcff */
[----:B------:R-:W-:Y:S02]  /*198e0*/  IADD3 R12, R17, R14, R3 ;  /* 0x0000000e110c7210 */ /* 0x000fe40007ffe003 */
[C-C-:B0-----:R-:W-:Y:S02]  /*198f0*/  PRMT R8, R4.reuse, 0x6420, R5.reuse ;  /* 0x0000642004087816 */ /* 0x141fe40000000005 */
[----:B------:R-:W-:Y:S02]  /*19900*/  PRMT R9, R4, 0x7531, R5 ;  /* 0x0000753104097816 */ /* 0x000fe40000000005 */
[C-C-:B------:R-:W-:Y:S02]  /*19910*/  PRMT R10, R6.reuse, 0x6420, R7.reuse ;  /* 0x00006420060a7816 */ /* 0x140fe40000000007 */
        /* <DEDUP_REMOVED lines=9> */
[----:B------:R-:W-:Y:S04]  /*199b0*/  STSM.16.M88.4 [R2+0x4000], R8 ;  /* 0x0040000802007844 */ /* 0x000fe80000000200 */
[----:B------:R-:W0:Y:S01]  /*199c0*/  LDSM.16.MT88.4 R4, [R13+0xc400] ;  /* 0x00c400000d04783b */ /* 0x000e220000004200 */
[----:B------:R-:W-:Y:S02]  /*199d0*/  LOP3.LUT R14, R16, 0x3800, RZ, 0xfc, !PT ;  /* 0x00003800100e7812 */ /* 0x000fe400078efcff */
[--C-:B--2---:R-:W-:Y:S02]  /*199e0*/  IADD3 R18, R18, R15, R3.reuse ;  /* 0x0000000f12127210 */ /* 0x104fe40007ffe003 */
[----:B------:R-:W-:Y:S02]  /*199f0*/  IADD3 R12, R17, R14, R3 ;  /* 0x0000000e110c7210 */ /* 0x000fe40007ffe003 */
[----:B0-----:R-:W-:-:S02]  /*19a00*/  PRMT R8, R4, 0x6420, R5 ;  /* 0x0000642004087816 */ /* 0x001fc40000000005 */
[----:B------:R-:W-:Y:S02]  /*19a10*/  PRMT R9, R4, 0x7531, R5 ;  /* 0x0000753104097816 */ /* 0x000fe40000000005 */
[C-C-:B------:R-:W-:Y:S02]  /*19a20*/  PRMT R10, R6.reuse, 0x6420, R7.reuse ;  /* 0x00006420060a7816 */ /* 0x140fe40000000007 */
[----:B------:R-:W-:-:S05]  /*19a30*/  PRMT R11, R6, 0x7531, R7 ;  /* 0x00007531060b7816 */ /* 0x000fca0000000007 */
        /* <DEDUP_REMOVED lines=25> */
.L_x_5356:
[----:B--2---:R2:W-:Y:S01]  /*19bd0*/  SYNCS.ARRIVE.TRANS64.A1T0 RZ, [R0+URZ+0x2a850], RZ ;  /* 0x02a850ff00ff79a7 */ /* 0x0045e2000810003f */
[----:B------:R-:W-:Y:S06]  /*19be0*/  BAR.SYNC.DEFER_BLOCKING 0x2, 0x80 ;  /* 0x0082000000007b1d */ /* 0x000fec0000010000 */
[----:B------:R-:W-:Y:S05]  /*19bf0*/  @!P0 BRA `(.L_x_5357) ;  /* 0x0000000000048947 */ /* 0x000fea0003800000 */
[----:B------:R-:W-:Y:S01]  /*19c00*/  BPT.TRAP 0x1 ;  /* 0x000000040000795c */ /* 0x000fe20000300000 */
.L_x_5357:
[----:B--2---:R-:W-:Y:S02]  /*19c10*/  VIADD R0, R0, 0x2a880 ;  /* 0x0002a88000007836 */ /* 0x004fe40000000000 */
[----:B------:R-:W-:-:S03]  /*19c20*/  VIADD R22, R22, 0x1 ;  /* 0x0000000116167836 */ /* 0x000fc60000000000 */
[----:B------:R-:W-:Y:S02]  /*19c30*/  PRMT R0, R33, 0x654, R0 ;  /* 0x0000065421007816 */ /* 0x000fe40000000000 */
[C---:B------:R-:W-:Y:S02]  /*19c40*/  ISETP.NE.AND P0, PT, R22.reuse, 0x2, PT ;  /* 0x000000021600780c */ /* 0x040fe40003f05270 */
[----:B------:R2:W-:Y:S02]  /*19c50*/  SYNCS.ARRIVE.TRANS64.RED.A1T0 RZ, [R0+URZ], RZ ;  /* 0x000000ff00ff79a7 */ /* 0x0005e4000810043f */
[----:B------:R-:W-:Y:S02]  /*19c60*/  SEL R3, RZ, 0x1, P0 ;  /* 0x00000001ff037807 */ /* 0x000fe40000000000 */
[----:B------:R-:W-:Y:S02]  /*19c70*/  SEL R22, R22, RZ, P0 ;  /* 0x000000ff16167207 */ /* 0x000fe40000000000 */
[----:B------:R-:W-:-:S07]  /*19c80*/  LOP3.LUT R24, R24, R3, RZ, 0x3c, !PT ;  /* 0x0000000318187212 */ /* 0x000fce00078e3cff */
.L_x_5298:
[----:B------:R-:W-:Y:S05]  /*19c90*/  BSYNC B7 ;  /* 0x0000000000077941 */ /* 0x000fea0003800000 */
.L_x_5296:
[----:B------:R-:W-:-:S13]  /*19ca0*/  LOP3.LUT P0, RZ, R32, 0x40, RZ, 0xc0, !PT ;  /* 0x0000004020ff7812 */ /* 0x000fda000780c0ff */
[----:B------:R-:W-:Y:S05]  /*19cb0*/  @!P0 BRA `(.L_x_5358) ;  /* 0x0000000000248947 */ /* 0x000fea0003800000 */
[----:B------:R-:W3:Y:S08]  /*19cc0*/  S2UR UR4, SR_CgaCtaId ;  /* 0x00000000000479c3 */ /* 0x000ef00000008800 */
[----:B------:R-:W-:Y:S01]  /*19cd0*/  BAR.SYNC.DEFER_BLOCKING 0x5, 0x180 ;  /* 0x0146000000007b1d */ /* 0x000fe20000010000 */
[----:B--2---:R-:W-:Y:S01]  /*19ce0*/  MOV R0, 0x400 ;  /* 0x0000040000007802 */ /* 0x004fe20000000f00 */
[----:B---3--:R-:W-:-:S05]  /*19cf0*/  IMAD.U32 R33, RZ, RZ, UR4 ;  /* 0x00000004ff217e24 */ /* 0x008fca000f8e00ff */
[----:B------:R-:W-:-:S05]  /*19d00*/  LEA R17, R33, R0, 0x18 ;  /* 0x0000000021117211 */ /* 0x000fca00078ec0ff */
[----:B------:R-:W2:Y:S02]  /*19d10*/  LDS.128 R28, [R17+0x2a8d0] ;  /* 0x02a8d000111c7984 */ /* 0x000ea40000000c00 */
[----:B--2---:R-:W-:Y:S01]  /*19d20*/  R2UR UR40, R31 ;  /* 0x000000001f2872ca */ /* 0x004fe200000e0000 */
[----:B------:R-:W-:Y:S06]  /*19d30*/  BAR.ARV 0x4, 0x180 ;  /* 0x0106000000007b1d */ /* 0x000fec0000002000 */
[----:B------:R-:W-:Y:S08]  /*19d40*/  BRA `(.L_x_5359) ;  /* 0x0000000c00b47947 */ /* 0x000ff00003800000 */
.L_x_5358:
[----:B--2---:R-:W0:Y:S01]  /*19d50*/  S2R R0, SR_TID.X ;  /* 0x0000000000007919 */ /* 0x004e220000002100 */
[----:B------:R-:W-:Y:S01]  /*19d60*/  ULDC UR4, c[0x0][0xc3c] ;  /* 0x00030f0000047ab9 */ /* 0x000fe20000000800 */
[----:B0-----:R-:W-:Y:S01]  /*19d70*/  LOP3.LUT R9, R0, 0x1f, RZ, 0xc0, !PT ;  /* 0x0000001f00097812 */ /* 0x001fe200078ec0ff */
[----:B------:R-:W-:-:S03]  /*19d80*/  IMAD.MOV.U32 R0, RZ, RZ, RZ ;  /* 0x000000ffff007224 */ /* 0x000fc600078e00ff */
[C---:B------:R-:W-:Y:S01]  /*19d90*/  ISETP.NE.AND P0, PT, R9.reuse, 0x1f, PT ;  /* 0x0000001f0900780c */ /* 0x040fe20003f05270 */
[----:B------:R-:W-:-:S05]  /*19da0*/  VIADD R7, R9, UR40 ;  /* 0x0000002809077c36 */ /* 0x000fca0008000000 */
[----:B------:R-:W-:Y:S01]  /*19db0*/  ISETP.GE.OR P1, PT, R7, UR4, !P0 ;  /* 0x0000000407007c0c */ /* 0x000fe2000c726670 */
[----:B------:R-:W-:-:S12]  /*19dc0*/  ULDC UR4, c[0x0][0xc3c] ;  /* 0x00030f0000047ab9 */ /* 0x000fd80000000800 */
[----:B------:R-:W0:Y:S08]  /*19dd0*/  @!P1 LDC.64 R2, c[0x0][0xc80] ;  /* 0x00032000ff029b82 */ /* 0x000e300000000a00 */
[----:B------:R-:W2:Y:S01]  /*19de0*/  @!P1 LDC.64 R4, c[0x0][0xc78] ;  /* 0x00031e00ff049b82 */ /* 0x000ea20000000a00 */
[----:B0-----:R-:W-:-:S05]  /*19df0*/  @!P1 IMAD.WIDE R2, R7, 0x4, R2 ;  /* 0x0000000407029825 */ /* 0x001fca00078e0202 */
[----:B------:R2:W3:Y:S02]  /*19e00*/  @!P1 LDG.E R0, desc[UR56][R2.64] ;  /* 0x0000003802009981 */ /* 0x0004e4000c1e1900 */
[----:B--2---:R-:W-:-:S04]  /*19e10*/  @!P1 IMAD.WIDE R2, R7, 0x4, R4 ;  /* 0x0000000407029825 */ /* 0x004fc800078e0204 */
[----:B------:R-:W-:-:S06]  /*19e20*/  IMAD.MOV.U32 R7, RZ, RZ, RZ ;  /* 0x000000ffff077224 */ /* 0x000fcc00078e00ff */
[----:B------:R-:W3:Y:S01]  /*19e30*/  @!P1 LDG.E R7, desc[UR56][R2.64] ;  /* 0x0000003802079981 */ /* 0x000ee2000c1e1900 */
[C---:B------:R-:W-:Y:S02]  /*19e40*/  ISETP.NE.AND P1, PT, R9.reuse, RZ, PT ;  /* 0x000000ff0900720c */ /* 0x040fe40003f25270 */
[C---:B------:R-:W-:Y:S02]  /*19e50*/  ISETP.GE.U32.AND P2, PT, R9.reuse, 0x2, PT ;  /* 0x000000020900780c */ /* 0x040fe40003f46070 */
[C---:B------:R-:W-:Y:S02]  /*19e60*/  ISETP.GE.U32.AND P3, PT, R9.reuse, 0x4, PT ;  /* 0x000000040900780c */ /* 0x040fe40003f66070 */
[C---:B------:R-:W-:Y:S02]  /*19e70*/  ISETP.GE.U32.AND P4, PT, R9.reuse, 0x8, PT ;  /* 0x000000080900780c */ /* 0x040fe40003f86070 */
[----:B------:R-:W-:Y:S02]  /*19e80*/  ISETP.GE.U32.AND P5, PT, R9, 0x10, PT ;  /* 0x000000100900780c */ /* 0x000fe40003fa6070 */
[----:B------:R-:W-:Y:S01]  /*19e90*/  SHFL.IDX PT, R9, R28, 0x1, 0x1f ;  /* 0x00201f001c097f89 */ /* 0x000fe200000e0000 */
[----:B---3--:R-:W-:-:S05]  /*19ea0*/  IMAD R4, R7, R0, RZ ;  /* 0x0000000007047224 */ /* 0x008fca00078e02ff */
[----:B------:R-:W0:Y:S02]  /*19eb0*/  SHFL.UP PT, R5, R4, 0x1, RZ ;  /* 0x0420000004057989 */ /* 0x000e2400000e00ff */
[----:B0-----:R-:W-:-:S05]  /*19ec0*/  SEL R5, R5, RZ, P1 ;  /* 0x000000ff05057207 */ /* 0x001fca0000800000 */
[----:B------:R-:W-:Y:S02]  /*19ed0*/  IMAD.IADD R5, R4, 0x1, R5 ;  /* 0x0000000104057824 */ /* 0x000fe400078e0205 */
[----:B------:R0:W-:Y:S04]  /*19ee0*/  SHFL.IDX PT, R4, R28, RZ, 0x1f ;  /* 0x00001fff1c047589 */ /* 0x0001e800000e0000 */
[----:B------:R-:W2:Y:S01]  /*19ef0*/  SHFL.UP PT, R6, R5, 0x2, RZ ;  /* 0x0440000005067989 */ /* 0x000ea200000e00ff */
[----:B0-----:R-:W-:Y:S01]  /*19f00*/  IMAD.MOV.U32 R28, RZ, RZ, RZ ;  /* 0x000000ffff1c7224 */ /* 0x001fe200078e00ff */
[----:B--2---:R-:W-:-:S05]  /*19f10*/  SEL R6, R6, RZ, P2 ;  /* 0x000000ff06067207 */ /* 0x004fca0001000000 */
[----:B------:R-:W-:-:S05]  /*19f20*/  IMAD.IADD R6, R5, 0x1, R6 ;  /* 0x0000000105067824 */ /* 0x000fca00078e0206 */
[----:B------:R-:W0:Y:S02]  /*19f30*/  SHFL.UP PT, R8, R6, 0x4, RZ ;  /* 0x0480000006087989 */ /* 0x000e2400000e00ff */
[----:B0-----:R-:W-:-:S05]  /*19f40*/  SEL R3, R8, RZ, P3 ;  /* 0x000000ff08037207 */ /* 0x001fca0001800000 */
[----:B------:R-:W-:Y:S02]  /*19f50*/  IMAD.IADD R3, R6, 0x1, R3 ;  /* 0x0000000106037824 */ /* 0x000fe400078e0203 */
[----:B------:R-:W0:Y:S03]  /*19f60*/  LDC R6, c[0x0][0xc38] ;  /* 0x00030e00ff067b82 */ /* 0x000e260000000800 */
[----:B------:R-:W2:Y:S02]  /*19f70*/  SHFL.UP PT, R2, R3, 0x8, RZ ;  /* 0x0500000003027989 */ /* 0x000ea400000e00ff */
[----:B--2---:R-:W-:-:S05]  /*19f80*/  SEL R2, R2, RZ, P4 ;  /* 0x000000ff02027207 */ /* 0x004fca0002000000 */
[----:B------:R-:W-:-:S05]  /*19f90*/  IMAD.IADD R8, R3, 0x1, R2 ;  /* 0x0000000103087824 */ /* 0x000fca00078e0202 */
[----:B------:R-:W2:Y:S02]  /*19fa0*/  SHFL.UP PT, R2, R8, 0x10, RZ ;  /* 0x0600000008027989 */ /* 0x000ea400000e00ff */
[----:B--2---:R-:W-:-:S05]  /*19fb0*/  SEL R5, R2, RZ, P5 ;  /* 0x000000ff02057207 */ /* 0x004fca0002800000 */
[----:B------:R-:W-:-:S05]  /*19fc0*/  IMAD.IADD R2, R8, 0x1, R5 ;  /* 0x0000000108027824 */ /* 0x000fca00078e0205 */
[----:B------:R-:W0:Y:S02]  /*19fd0*/  SHFL.IDX PT, R5, R2, 0x1f, 0x1f ;  /* 0x03e01f0002057f89 */ /* 0x000e2400000e0000 */
[----:B0-----:R-:W-:-:S04]  /*19fe0*/  IMAD R10, R5, R6, RZ ;  /* 0x00000006050a7224 */ /* 0x001fc800078e02ff */
[----:B------:R-:W-:-:S05]  /*19ff0*/  IMAD.IADD R5, R9, 0x1, R10 ;  /* 0x0000000109057824 */ /* 0x000fca00078e020a */
[----:B------:R-:W-:-:S13]  /*1a000*/  ISETP.GT.AND P6, PT, R5, R4, PT ;  /* 0x000000040500720c */ /* 0x000fda0003fc4270 */
[----:B------:R-:W-:Y:S05]  /*1a010*/  @P6 BRA `(.L_x_5360) ;  /* 0x0000000000986947 */ /* 0x000fea0003800000 */
.L_x_5362:
        /* <DEDUP_REMOVED lines=9> */
[----:B------:R-:W0:Y:S02]  /*1a0b0*/  @!P6 LDC.64 R2, c[0x0][0xc80] ;  /* 0x00032000ff02eb82 */ /* 0x000e240000000a00 */
[----:B0-----:R-:W-:-:S05]  /*1a0c0*/  @!P6 IMAD.WIDE R2, R6, 0x4, R2 ;  /* 0x000000040602e825 */ /* 0x001fca00078e0202 */
[----:B------:R0:W2:Y:S01]  /*1a0d0*/  @!P6 LDG.E R0, desc[UR56][R2.64] ;  /* 0x000000380200e981 */ /* 0x0000a2000c1e1900 */
[----:B------:R-:W-:Y:S01]  /*1a0e0*/  IMAD.MOV.U32 R7, RZ, RZ, RZ ;  /* 0x000000ffff077224 */ /* 0x000fe200078e00ff */
[----:B0-----:R-:W0:Y:S02]  /*1a0f0*/  @!P6 LDC.64 R2, c[0x0][0xc78] ;  /* 0x00031e00ff02eb82 */ /* 0x001e240000000a00 */
[----:B0-----:R-:W-:-:S05]  /*1a100*/  @!P6 IMAD.WIDE R2, R6, 0x4, R2 ;  /* 0x000000040602e825 */ /* 0x001fca00078e0202 */
        /* <DEDUP_REMOVED lines=22> */
[----:B------:R-:W-:Y:S05]  /*1a270*/  @!P6 BRA `(.L_x_5362) ;  /* 0xfffffffc0068e947 */ /* 0x000fea000383ffff */
.L_x_5360:
[----:B------:R-:W-:-:S04]  /*1a280*/  IMAD.IADD R5, R5, 0x1, -R10 ;  /* 0x0000000105057824 */ /* 0x000fc800078e0a0a */
[----:B------:R-:W-:-:S05]  /*1a290*/  IMAD R3, R2, R6, R5 ;  /* 0x0000000602037224 */ /* 0x000fca00078e0205 */
[----:B------:R-:W-:-:S13]  /*1a2a0*/  ISETP.GT.AND P0, PT, R3, R4, PT ;  /* 0x000000040300720c */ /* 0x000fda0003f04270 */
[----:B------:R-:W-:Y:S02]  /*1a2b0*/  VOTEU.ANY UR5, UPT, !P0 ;  /* 0x0000000000057886 */ /* 0x000fe400040e0100 */
[----:B------:R-:W-:Y:S01]  /*1a2c0*/  ISETP.NE.AND P0, PT, RZ, UR5, PT ;  /* 0x00000005ff007c0c */ /* 0x000fe2000bf05270 */
[----:B------:R-:W-:-:S06]  /*1a2d0*/  UPOPC UR4, UR5 ;  /* 0x00000005000472bf */ /* 0x000fcc0008000000 */
[----:B------:R-:W-:Y:S02]  /*1a2e0*/  IMAD.U32 R3, RZ, RZ, UR4 ;  /* 0x00000004ff037e24 */ /* 0x000fe4000f8e00ff */
[----:B------:R-:W-:-:S03]  /*1a2f0*/  IMAD.U32 R8, RZ, RZ, UR4 ;  /* 0x00000004ff087e24 */ /* 0x000fc6000f8e00ff */
[----:B------:R0:W2:Y:S04]  /*1a300*/  SHFL.IDX PT, R0, R0, R3, 0x1f ;  /* 0x00001f0300007589 */ /* 0x0000a800000e0000 */
[----:B------:R0:W3:Y:S01]  /*1a310*/  SHFL.IDX PT, R7, R7, R8, 0x1f ;  /* 0x00001f0807077589 */ /* 0x0000e200000e0000 */
[----:B------:R-:W-:Y:S05]  /*1a320*/  @!P0 BRA `(.L_x_5363) ;  /* 0x00000000000c8947 */ /* 0x000fea0003800000 */
[----:B------:R-:W-:-:S06]  /*1a330*/  UIADD3 UR5, UR4, -0x1, URZ ;  /* 0xffffffff04057890 */ /* 0x000fcc000fffe03f */
[----:B0-----:R-:W-:-:S05]  /*1a340*/  IMAD.U32 R3, RZ, RZ, UR5 ;  /* 0x00000005ff037e24 */ /* 0x001fca000f8e00ff */
[----:B------:R4:W0:Y:S02]  /*1a350*/  SHFL.IDX PT, R28, R2, R3, 0x1f ;  /* 0x00001f03021c7589 */ /* 0x00082400000e0000 */
.L_x_5363:
[----:B---3--:R-:W-:Y:S01]  /*1a360*/  ISETP.NE.AND P0, PT, R7, 0x1, PT ;  /* 0x000000010700780c */ /* 0x008fe20003f05270 */
[----:B0-----:R-:W-:Y:S01]  /*1a370*/  IMAD R28, R28, R6, R5 ;  /* 0x000000061c1c7224 */ /* 0x001fe200078e0205 */
[----:B------:R-:W-:-:S03]  /*1a380*/  UIADD3 UR40, UR4, UR40, URZ ;  /* 0x0000002804287290 */ /* 0x000fc6000fffe03f */
[----:B------:R-:W-:-:S08]  /*1a390*/  IMAD.IADD R4, R4, 0x1, -R28 ;  /* 0x0000000104047824 */ /* 0x000fd000078e0a1c */
[----:B------:R-:W-:Y:S05]  /*1a3a0*/  @!P0 BRA `(.L_x_5364) ;  /* 0x0000000000dc8947 */ /* 0x000fea0003800000 */
[----:B--2---:R-:W-:-:S04]  /*1a3b0*/  IABS R5, R0 ;  /* 0x0000000000057213 */ /* 0x004fc80000000000 */
[----:B------:R-:W0:Y:S08]  /*1a3c0*/  I2F.RP R6, R5 ;  /* 0x0000000500067306 */ /* 0x000e300000209400 */
[----:B0-----:R-:W0:Y:S02]  /*1a3d0*/  MUFU.RCP R6, R6 ;  /* 0x0000000600067308 */ /* 0x001e240000001000 */
[----:B0-----:R-:W-:-:S06]  /*1a3e0*/  VIADD R8, R6, 0xffffffe ;  /* 0x0ffffffe06087836 */ /* 0x001fcc0000000000 */
[----:B----4-:R-:W0:Y:S02]  /*1a3f0*/  F2I.FTZ.U32.TRUNC.NTZ R3, R8 ;  /* 0x0000000800037305 */ /* 0x010e24000021f000 */
[----:B0-----:R-:W-:-:S04]  /*1a400*/  IMAD.MOV R2, RZ, RZ, -R3 ;  /* 0x000000ffff027224 */ /* 0x001fc800078e0a03 */
        /* <DEDUP_REMOVED lines=13> */
[----:B------:R-:W-:-:S04]  /*1a4e0*/  IABS R5, R7 ;  /* 0x0000000700057213 */ /* 0x000fc80000000000 */
[----:B------:R-:W0:Y:S07]  /*1a4f0*/  I2F.RP R8, R5 ;  /* 0x0000000500087306 */ /* 0x000e2e0000209400 */
[----:B------:R-:W-:Y:S01]  /*1a500*/  @P0 VIADD R6, R6, 0x1 ;  /* 0x0000000106060836 */ /* 0x000fe20000000000 */
[----:B0-----:R-:W0:Y:S02]  /*1a510*/  MUFU.RCP R8, R8 ;  /* 0x0000000800087308 */ /* 0x001e240000001000 */
[----:B0-----:R-:W-:Y:S01]  /*1a520*/  VIADD R9, R8, 0xffffffe ;  /* 0x0ffffffe08097836 */ /* 0x001fe20000000000 */
[----:B------:R-:W-:-:S05]  /*1a530*/  IABS R8, R7 ;  /* 0x0000000700087213 */ /* 0x000fca0000000000 */
[----:B------:R-:W0:Y:S01]  /*1a540*/  F2I.FTZ.U32.TRUNC.NTZ R3, R9 ;  /* 0x0000000900037305 */ /* 0x000e22000021f000 */
[----:B------:R-:W-:Y:S02]  /*1a550*/  IMAD.MOV R8, RZ, RZ, -R8 ;  /* 0x000000ffff087224 */ /* 0x000fe400078e0a08 */
        /* <DEDUP_REMOVED lines=8> */
[----:B------:R-:W-:-:S05]  /*1a5e0*/  IABS R3, R6 ;  /* 0x0000000600037213 */ /* 0x000fca0000000000 */
[----:B------:R-:W-:-:S04]  /*1a5f0*/  IMAD.HI.U32 R2, R2, R3, RZ ;  /* 0x0000000302027227 */ /* 0x000fc800078e00ff */
[----:B------:R-:W-:Y:S02]  /*1a600*/  IMAD R8, R2, R8, R3 ;  /* 0x0000000802087224 */ /* 0x000fe400078e0203 */
[----:B------:R-:W-:-:S03]  /*1a610*/  IMAD.MOV R3, RZ, RZ, -R6 ;  /* 0x000000ffff037224 */ /* 0x000fc600078e0a06 */
[----:B------:R-:W-:Y:S01]  /*1a620*/  ISETP.GT.U32.AND P1, PT, R5, R8, PT ;  /* 0x000000080500720c */ /* 0x000fe20003f24070 */
[----:B------:R-:W-:Y:S01]  /*1a630*/  IMAD R4, R0, R3, R4 ;  /* 0x0000000300047224 */ /* 0x000fe200078e0204 */
[----:B------:R-:W-:-:S04]  /*1a640*/  LOP3.LUT R3, R6, R7, RZ, 0x3c, !PT ;  /* 0x0000000706037212 */ /* 0x000fc800078e3cff */
[----:B------:R-:W-:-:S07]  /*1a650*/  ISETP.GE.AND P2, PT, R3, RZ, PT ;  /* 0x000000ff0300720c */ /* 0x000fce0003f46270 */
        /* <DEDUP_REMOVED lines=12> */
.L_x_5364:
[----:B------:R-:W-:Y:S02]  /*1a720*/  ULDC.64 UR4, c[0x0][0xc90] ;  /* 0x0003240000047ab9 */ /* 0x000fe40000000a00 */
[----:B------:R-:W-:-:S06]  /*1a730*/  UIMAD.WIDE UR4, UR40, 0x4, UR4 ;  /* 0x00000004280478a5 */ /* 0x000fcc000f8e0204 */
[----:B----4-:R-:W-:Y:S02]  /*1a740*/  IMAD.U32 R2, RZ, RZ, UR4 ;  /* 0x00000004ff027e24 */ /* 0x010fe4000f8e00ff */
[----:B------:R-:W-:-:S05]  /*1a750*/  IMAD.U32 R3, RZ, RZ, UR5 ;  /* 0x00000005ff037e24 */ /* 0x000fca000f8e00ff */
[----:B------:R-:W2:Y:S02]  /*1a760*/  LDG.E R7, desc[UR56][R2.64] ;  /* 0x0000003802077981 */ /* 0x000ea4000c1e1900 */
[----:B--2---:R-:W-:-:S05]  /*1a770*/  IMAD R5, R0, R7, RZ ;  /* 0x0000000700057224 */ /* 0x004fca00078e02ff */
[----:B------:R-:W-:-:S04]  /*1a780*/  IABS R8, R5 ;  /* 0x0000000500087213 */ /* 0x000fc80000000000 */
[----:B------:R-:W0:Y:S08]  /*1a790*/  I2F.RP R10, R8 ;  /* 0x00000008000a7306 */ /* 0x000e300000209400 */
[----:B0-----:R-:W0:Y:S02]  /*1a7a0*/  MUFU.RCP R10, R10 ;  /* 0x0000000a000a7308 */ /* 0x001e240000001000 */
[----:B0-----:R-:W-:-:S06]  /*1a7b0*/  VIADD R11, R10, 0xffffffe ;  /* 0x0ffffffe0a0b7836 */ /* 0x001fcc0000000000 */
[----:B------:R-:W0:Y:S02]  /*1a7c0*/  F2I.FTZ.U32.TRUNC.NTZ R3, R11 ;  /* 0x0000000b00037305 */ /* 0x000e24000021f000 */
        /* <DEDUP_REMOVED lines=46> */
[----:B------:R-:W-:-:S04]  /*1aab0*/  @P0 VIADD R9, R9, 0x1 ;  /* 0x0000000109090836 */ /* 0x000fc80000000000 */
[----:B------:R-:W-:-:S04]  /*1aac0*/  IMAD.MOV.U32 R4, RZ, RZ, R9 ;  /* 0x000000ffff047224 */ /* 0x000fc800078e0009 */
[----:B------:R-:W-:Y:S01]  /*1aad0*/  @!P2 IMAD.MOV R4, RZ, RZ, -R4 ;  /* 0x000000ffff04a224 */ /* 0x000fe200078e0a04 */
[----:B------:R-:W-:Y:S01]  /*1aae0*/  @!P1 LOP3.LUT R4, RZ, R6, RZ, 0x33, !PT ;  /* 0x00000006ff049212 */ /* 0x000fe200078e33ff */
[----:B------:R-:W-:-:S04]  /*1aaf0*/  IMAD.MOV R6, RZ, RZ, -R6 ;  /* 0x000000ffff067224 */ /* 0x000fc800078e0a06 */
[----:B------:R-:W-:-:S07]  /*1ab00*/  IMAD R30, R4, R6, R5 ;  /* 0x00000006041e7224 */ /* 0x000fce00078e0205 */
.L_x_5365:
[----:B------:R-:W-:-:S05]  /*1ab10*/  LOP3.LUT R29, RZ, R4, RZ, 0x33, !PT ;  /* 0x00000004ff1d7212 */ /* 0x000fca00078e33ff */
[----:B------:R-:W-:Y:S01]  /*1ab20*/  IMAD.IADD R29, R0, 0x1, R29 ;  /* 0x00000001001d7824 */ /* 0x000fe200078e021d */
[----:B------:R-:W-:Y:S06]  /*1ab30*/  BRA `(.L_x_5366) ;  /* 0x0000000000107947 */ /* 0x000fec0003800000 */
.L_x_5361:
[----:B------:R-:W-:Y:S01]  /*1ab40*/  IMAD.MOV.U32 R28, RZ, RZ, R4 ;  /* 0x000000ffff1c7224 */ /* 0x000fe200078e0004 */
[----:B------:R-:W-:Y:S01]  /*1ab50*/  ULDC UR40, c[0x0][0xc3c] ;  /* 0x00030f0000287ab9 */ /* 0x000fe20000000800 */
[----:B------:R-:W-:Y:S02]  /*1ab60*/  IMAD.MOV.U32 R29, RZ, RZ, RZ ;  /* 0x000000ffff1d7224 */ /* 0x000fe400078e00ff */
[----:B------:R-:W-:-:S07]  /*1ab70*/  IMAD.MOV.U32 R30, RZ, RZ, RZ ;  /* 0x000000ffff1e7224 */ /* 0x000fce00078e00ff */
.L_x_5366:
        /* <DEDUP_REMOVED lines=10> */
.L_x_5359:
[----:B------:R-:W-:Y:S02]  /*1ac20*/  ULDC UR4, c[0x0][0xc3c] ;  /* 0x00030f0000047ab9 */ /* 0x000fe40000000800 */
[----:B------:R-:W-:-:S06]  /*1ac30*/  UISETP.GE.AND UP0, UPT, UR40, UR4, UPT ;  /* 0x000000042800728c */ /* 0x000fcc000bf06270 */
[----:B------:R-:W-:-:S13]  /*1ac40*/  PLOP3.LUT P0, PT, PT, PT, UP0, 0x80, 0x0 ;  /* 0x000000000000781c */ /* 0x000fda0003f0f008 */
[----:B------:R-:W-:Y:S05]  /*1ac50*/  @!P0 BRA `(.L_x_5367) ;  /* 0xffffffa000d88947 */ /* 0x000fea000383ffff */
.L_x_5285:
[----:B0-----:R-:W2:Y:S01]  /*1ac60*/  LDL.LU R0, [R1+0x8] ;  /* 0x0000080001007983 */ /* 0x001ea20000300800 */
[----:B------:R-:W-:Y:S01]  /*1ac70*/  BSSY B0, `(.L_x_5368) ;  /* 0x000000b000007945 */ /* 0x000fe20003800000 */
[----:B------:R-:W0:Y:S01]  /*1ac80*/  S2R R5, SR_CgaCtaId ;  /* 0x0000000000057919 */ /* 0x000e220000008800 */
        /* <DEDUP_REMOVED lines=9> */
.L_x_5446:
[----:B------:R-:W-:Y:S05]  /*1ad20*/  BSYNC B0 ;  /* 0x0000000000007941 */ /* 0x000fea0003800000 */
.L_x_5368:
[----:B------:R-:W-:-:S03]  /*1ad30*/  UMOV UR4, 0xffffffff ;  /* 0xffffffff00047882 */ /* 0x000fc60000000000 */
[----:B------:R-:W-:Y:S05]  /*1ad40*/  BRA.DIV UR4, `(.L_x_5370) ;  /* 0x00000026045c7947 */ /* 0x000fea000b800000 */
[----:B0-----:R-:W0:Y:S02]  /*1ad50*/  S2R R0, SR_TID.X ;  /* 0x0000000000007919 */ /* 0x001e240000002100 */
[----:B0-----:R-:W-:-:S04]  /*1ad60*/  SHF.R.U32.HI R0, RZ, 0x5, R0 ;  /* 0x00000005ff007819 */ /* 0x001fc80000011600 */
[----:B------:R-:W-:-:S05]  /*1ad70*/  LOP3.LUT R0, R0, 0x3, RZ, 0xc0, !PT ;  /* 0x0000000300007812 */ /* 0x000fca00078ec0ff */
[----:B------:R0:W2:Y:S02]  /*1ad80*/  SHFL.IDX PT, R14, R0, RZ, 0x1f ;  /* 0x00001fff000e7589 */ /* 0x0000a400000e0000 */
.L_x_5449:
[----:B--2---:R-:W-:Y:S01]  /*1ad90*/  ISETP.NE.AND P0, PT, R14, RZ, PT ;  /* 0x000000ff0e00720c */ /* 0x004fe20003f05270 */
[----:B------:R-:W-:-:S12]  /*1ada0*/  BSSY B0, `(.L_x_5371) ;  /* 0x000002c000007945 */ /* 0x000fd80003800000 */
[----:B------:R-:W-:Y:S05]  /*1adb0*/  @P0 BRA `(.L_x_5372) ;  /* 0x0000000000a80947 */ /* 0x000fea0003800000 */
[----:B------:R-:W-:-:S03]  /*1adc0*/  UMOV UR4, 0xffffffff ;  /* 0xffffffff00047882 */ /* 0x000fc60000000000 */
[----:B------:R-:W-:Y:S05]  /*1add0*/  BRA.DIV UR4, `(.L_x_5373) ;  /* 0x00000026046c7947 */ /* 0x000fea000b800000 */
[----:B------:R-:W-:-:S13]  /*1ade0*/  ELECT P6, URZ, PT ;  /* 0x00000000003f782f */ /* 0x000fda00038c0000 */
.L_x_5452:
[----:B------:R-:W-:Y:S05]  /*1adf0*/  @!P6 BRA `(.L_x_5372) ;  /* 0x000000000098e947 */ /* 0x000fea0003800000 */
[----:B------:R-:W-:-:S06]  /*1ae00*/  ULOP3.LUT UR4, UR45, 0x2, URZ, 0xfc, !UPT ;  /* 0x000000022d047892 */ /* 0x000fcc000f8efc3f */
[----:B0-----:R-:W-:-:S05]  /*1ae10*/  IMAD.U32 R0, RZ, RZ, UR4 ;  /* 0x00000004ff007e24 */ /* 0x001fca000f8e00ff */
[----:B------:R-:W-:-:S13]  /*1ae20*/  ISETP.NE.AND P0, PT, R0, 0x3, PT ;  /* 0x000000030000780c */ /* 0x000fda0003f05270 */
[----:B------:R-:W-:Y:S05]  /*1ae30*/  @!P0 BRA `(.L_x_5374) ;  /* 0x0000000000048947 */ /* 0x000fea0003800000 */
[----:B------:R-:W-:Y:S01]  /*1ae40*/  BPT.TRAP 0x1 ;  /* 0x000000040000795c */ /* 0x000fe20000300000 */
.L_x_5374:
[----:B------:R-:W-:Y:S01]  /*1ae50*/  IMAD R5, R22, 0x8, R7 ;  /* 0x0000000816057824 */ /* 0x000fe200078e0207 */
[----:B------:R-:W-:Y:S01]  /*1ae60*/  SHF.L.U32 R0, R24, 0x1f, RZ ;  /* 0x0000001f18007819 */ /* 0x000fe200000006ff */
[----:B------:R-:W-:-:S03]  /*1ae70*/  VIADD R22, R22, 0x1 ;  /* 0x0000000116167836 */ /* 0x000fc60000000000 */
[----:B------:R-:W0:Y:S02]  /*1ae80*/  SYNCS.PHASECHK.TRANS64.TRYWAIT P1, [R5+URZ+0x2a840], R0 ;  /* 0x02a84000050075a7 */ /* 0x000e24000802017f */
[----:B------:R-:W-:-:S04]  /*1ae90*/  ISETP.NE.AND P2, PT, R22, 0x2, PT ;  /* 0x000000021600780c */ /* 0x000fc80003f45270 */
[----:B------:R-:W-:Y:S01]  /*1aea0*/  SEL R3, RZ, 0x1, P2 ;  /* 0x00000001ff037807 */ /* 0x000fe20001000000 */
[----:B0-----:R-:W-:Y:S08]  /*1aeb0*/  @!P1 BRA `(.L_x_5375) ;  /* 0x0000002400549947 */ /* 0x001ff00003800000 */
.L_x_5453:
[----:B------:R-:W-:Y:S02]  /*1aec0*/  SEL R22, R22, RZ, P2 ;  /* 0x000000ff16167207 */ /* 0x000fe40001000000 */
[----:B------:R-:W-:Y:S01]  /*1aed0*/  LOP3.LUT R2, R24, R3, RZ, 0x3c, !PT ;  /* 0x0000000318027212 */ /* 0x000fe200078e3cff */
[----:B------:R-:W-:Y:S06]  /*1aee0*/  @!P0 BRA `(.L_x_5376) ;  /* 0x0000000000048947 */ /* 0x000fec0003800000 */
[----:B------:R-:W-:Y:S01]  /*1aef0*/  BPT.TRAP 0x1 ;  /* 0x000000040000795c */ /* 0x000fe20000300000 */
.L_x_5376:
[----:B------:R-:W-:Y:S01]  /*1af00*/  IMAD R3, R22, 0x8, R7 ;  /* 0x0000000816037824 */ /* 0x000fe200078e0207 */
[----:B------:R-:W-:-:S04]  /*1af10*/  SHF.L.U32 R2, R2, 0x1f, RZ ;  /* 0x0000001f02027819 */ /* 0x000fc800000006ff */
[----:B------:R-:W2:Y:S02]  /*1af20*/  SYNCS.PHASECHK.TRANS64.TRYWAIT P1, [R3+URZ+0x2a840], R2 ;  /* 0x02a84002030075a7 */ /* 0x000ea4000802017f */
[----:B--2---:R-:W-:Y:S05]  /*1af30*/  @!P1 BRA `(.L_x_5377) ;  /* 0x0000002400489947 */ /* 0x004fea0003800000 */
.L_x_5454:
[----:B------:R-:W-:Y:S05]  /*1af40*/  @!P0 BRA `(.L_x_5378) ;  /* 0x0000000000048947 */ /* 0x000fea0003800000 */
[----:B------:R-:W-:Y:S01]  /*1af50*/  BPT.TRAP 0x1 ;  /* 0x000000040000795c */ /* 0x000fe20000300000 */
.L_x_5378:
[----:B------:R-:W3:Y:S02]  /*1af60*/  SYNCS.PHASECHK.TRANS64.TRYWAIT P1, [R5+URZ+0x2a860], R0 ;  /* 0x02a86000050075a7 */ /* 0x000ee4000802017f */
[----:B---3--:R-:W-:Y:S05]  /*1af70*/  @!P1 BRA `(.L_x_5379) ;  /* 0x00000024004c9947 */ /* 0x008fea0003800000 */
.L_x_5455:
[----:B------:R-:W-:Y:S05]  /*1af80*/  @!P0 BRA `(.L_x_5380) ;  /* 0x0000000000048947 */ /* 0x000fea0003800000 */
[----:B------:R-:W-:Y:S01]  /*1af90*/  BPT.TRAP 0x1 ;  /* 0x000000040000795c */ /* 0x000fe20000300000 */
.L_x_5380:
[----:B------:R-:W4:Y:S02]  /*1afa0*/  SYNCS.PHASECHK.TRANS64.TRYWAIT P1, [R3+URZ+0x2a860], R2 ;  /* 0x02a86002030075a7 */ /* 0x000f24000802017f */
[----:B----4-:R-:W-:Y:S05]  /*1afb0*/  @!P1 BRA `(.L_x_5381) ;  /* 0x0000002400509947 */ /* 0x010fea0003800000 */
.L_x_5456:
[----:B------:R-:W-:Y:S05]  /*1afc0*/  @!P0 BRA `(.L_x_5382) ;  /* 0x0000000000048947 */ /* 0x000fea0003800000 */
[----:B------:R-:W-:Y:S01]  /*1afd0*/  BPT.TRAP 0x1 ;  /* 0x000000040000795c */ /* 0x000fe20000300000 */
.L_x_5382:
[----:B------:R-:W5:Y:S02]  /*1afe0*/  SYNCS.PHASECHK.TRANS64.TRYWAIT P1, [R5+URZ+0x2a880], R0 ;  /* 0x02a88000050075a7 */ /* 0x000f64000802017f */
[----:B-----5:R-:W-:Y:S05]  /*1aff0*/  @!P1 BRA `(.L_x_5383) ;  /* 0x0000002400549947 */ /* 0x020fea0003800000 */
.L_x_5457:
[----:B------:R-:W-:Y:S05]  /*1b000*/  @!P0 BRA `(.L_x_5384) ;  /* 0x0000000000048947 */ /* 0x000fea0003800000 */
[----:B------:R-:W-:Y:S01]  /*1b010*/  BPT.TRAP 0x1 ;  /* 0x000000040000795c */ /* 0x000fe20000300000 */
.L_x_5384:
[----:B------:R0:W0:Y:S02]  /*1b020*/  SYNCS.PHASECHK.TRANS64.TRYWAIT P0, [R3+URZ+0x2a880], R2 ;  /* 0x02a88002030075a7 */ /* 0x000024000800017f */
[----:B0-----:R-:W-:Y:S05]  /*1b030*/  @!P0 NANOSLEEP.SYNCS 0x989680 ;  /* 0x009896800000895d */ /* 0x001fea0003900000 */
[----:B------:R-:W0:Y:S02]  /*1b040*/  @!P0 SYNCS.PHASECHK.TRANS64 P0, [R3+URZ+0x2a880], R2 ;  /* 0x02a88002030085a7 */ /* 0x000e24000800007f */
[----:B0-----:R-:W-:Y:S05]  /*1b050*/  @!P0 BRA `(.L_x_5384) ;  /* 0xfffffffc00f08947 */ /* 0x001fea000383ffff */
.L_x_5372:
[----:B------:R-:W-:Y:S05]  /*1b060*/  BSYNC B0 ;  /* 0x0000000000007941 */ /* 0x000fea0003800000 */
.L_x_5371:
[----:B------:R-:W-:Y:S05]  /*1b070*/  EXIT ;  /* 0x000000000000794d */ /* 0x000fea0003800000 */
.L_x_5177:
[----:B0-----:R-:W-:-:S04]  /*1b080*/  IMAD.U32 R3, RZ, RZ, UR36 ;  /* 0x00000024ff037e24 */ /* 0x001fc8000f8e00ff */
[----:B------:R0:W1:Y:S03]  /*1b090*/  SYNCS.PHASECHK.TRANS64.TRYWAIT P1, [R3+URZ+0x2a800], R0 ;  /* 0x02a80000030075a7 */ /* 0x000066000802017f */
[----:B-1----:R-:W-:Y:S05]  /*1b0a0*/  @!P1 NANOSLEEP.SYNCS 0x989680 ;  /* 0x009896800000995d */ /* 0x002fea0003900000 */
[----:B------:R-:W1:Y:S02]  /*1b0b0*/  @!P1 SYNCS.PHASECHK.TRANS64 P1, [R3+URZ+0x2a800], R0 ;  /* 0x02a80000030095a7 */ /* 0x000e64000802007f */
[----:B-1----:R-:W-:Y:S05]  /*1b0c0*/  @!P1 BRA `(.L_x_5177) ;  /* 0xfffffffc00ec9947 */ /* 0x002fea000383ffff */
[----:B------:R-:W-:Y:S05]  /*1b0d0*/  BRA `(.L_x_5385) ;  /* 0xfffffe7400307947 */ /* 0x000fea000383ffff */
.L_x_5181:
[----:B-1----:R1:W2:Y:S02]  /*1b0e0*/  SYNCS.PHASECHK.TRANS64.TRYWAIT P1, [R3+URZ+0x2a830], R0 ;  /* 0x02a83000030075a7 */ /* 0x0022a4000802017f */
[----:B--2---:R-:W-:Y:S05]  /*1b0f0*/  @!P1 NANOSLEEP.SYNCS 0x989680 ;  /* 0x009896800000995d */ /* 0x004fea0003900000 */
[----:B------:R-:W2:Y:S02]  /*1b100*/  @!P1 SYNCS.PHASECHK.TRANS64 P1, [R3+URZ+0x2a830], R0 ;  /* 0x02a83000030095a7 */ /* 0x000ea4000802007f */
[----:B--2---:R-:W-:Y:S05]  /*1b110*/  @!P1 BRA `(.L_x_5181) ;  /* 0xfffffffc00f09947 */ /* 0x004fea000383ffff */
[----:B------:R-:W-:Y:S05]  /*1b120*/  BRA `(.L_x_5180) ;  /* 0xfffffe74004c7947 */ /* 0x000fea000383ffff */
.L_x_5198:
[----:B-1----:R-:W-:-:S04]  /*1b130*/  IMAD.U32 R4, RZ, RZ, UR6 ;  /* 0x00000006ff047e24 */ /* 0x002fc8000f8e00ff */
[----:B------:R1:W2:Y:S03]  /*1b140*/  SYNCS.PHASECHK.TRANS64.TRYWAIT P1, [R4+URZ+0x2a830], R3 ;  /* 0x02a83003040075a7 */ /* 0x0002a6000802017f */
[----:B--2---:R-:W-:Y:S05]  /*1b150*/  @!P1 NANOSLEEP.SYNCS 0x989680 ;  /* 0x009896800000995d */ /* 0x004fea0003900000 */
[----:B------:R-:W2:Y:S02]  /*1b160*/  @!P1 SYNCS.PHASECHK.TRANS64 P1, [R4+URZ+0x2a830], R3 ;  /* 0x02a83003040095a7 */ /* 0x000ea4000802007f */
[----:B--2---:R-:W-:Y:S05]  /*1b170*/  @!P1 BRA `(.L_x_5198) ;  /* 0xfffffffc00ec9947 */ /* 0x004fea000383ffff */
[----:B------:R-:W-:Y:S05]  /*1b180*/  BRA `(.L_x_5195) ;  /* 0xfffffea800d87947 */ /* 0x000fea000383ffff */
.L_x_5202:
[----:B-1----:R-:W-:-:S04]  /*1b190*/  IMAD.U32 R4, RZ, RZ, UR6 ;  /* 0x00000006ff047e24 */ /* 0x002fc8000f8e00ff */
[----:B------:R1:W2:Y:S03]  /*1b1a0*/  SYNCS.PHASECHK.TRANS64.TRYWAIT P1, [R4+URZ+0x2a850], R3 ;  /* 0x02a85003040075a7 */ /* 0x0002a6000802017f */
[----:B--2---:R-:W-:Y:S05]  /*1b1b0*/  @!P1 NANOSLEEP.SYNCS 0x989680 ;  /* 0x009896800000995d */ /* 0x004fea0003900000 */
[----:B------:R-:W2:Y:S02]  /*1b1c0*/  @!P1 SYNCS.PHASECHK.TRANS64 P1, [R4+URZ+0x2a850], R3 ;  /* 0x02a85003040095a7 */ /* 0x000ea4000802007f */
[----:B--2---:R-:W-:Y:S05]  /*1b1d0*/  @!P1 BRA `(.L_x_5202) ;  /* 0xfffffffc00ec9947 */ /* 0x004fea000383ffff */
[----:B------:R-:W-:Y:S05]  /*1b1e0*/  BRA `(.L_x_5199) ;  /* 0xfffffeac00847947 */ /* 0x000fea000383ffff */
.L_x_5221:
[----:B-1----:R-:W-:-:S04]  /*1b1f0*/  IMAD.U32 R4, RZ, RZ, UR6 ;  /* 0x00000006ff047e24 */ /* 0x002fc8000f8e00ff */
[----:B------:R1:W2:Y:S03]  /*1b200*/  SYNCS.PHASECHK.TRANS64.TRYWAIT P1, [R4+URZ+0x2a830], R3 ;  /* 0x02a83003040075a7 */ /* 0x0002a6000802017f */
[----:B--2---:R-:W-:Y:S05]  /*1b210*/  @!P1 NANOSLEEP.SYNCS 0x989680 ;  /* 0x009896800000995d */ /* 0x004fea0003900000 */
[----:B------:R-:W2:Y:S02]  /*1b220*/  @!P1 SYNCS.PHASECHK.TRANS64 P1, [R4+URZ+0x2a830], R3 ;  /* 0x02a83003040095a7 */ /* 0x000ea4000802007f */
[----:B--2---:R-:W-:Y:S05]  /*1b230*/  @!P1 BRA `(.L_x_5221) ;  /* 0xfffffffc00ec9947 */ /* 0x004fea000383ffff */
[----:B------:R-:W-:Y:S05]  /*1b240*/  BRA `(.L_x_5218) ;  /* 0xfffffedc00b07947 */ /* 0x000fea000383ffff */
.L_x_5225:
[----:B-1----:R-:W-:-:S04]  /*1b250*/  IMAD.U32 R4, RZ, RZ, UR6 ;  /* 0x00000006ff047e24 */ /* 0x002fc8000f8e00ff */
[----:B------:R1:W2:Y:S03]  /*1b260*/  SYNCS.PHASECHK.TRANS64.TRYWAIT P1, [R4+URZ+0x2a850], R3 ;  /* 0x02a85003040075a7 */ /* 0x0002a6000802017f */
[----:B--2---:R-:W-:Y:S05]  /*1b270*/  @!P1 NANOSLEEP.SYNCS 0x989680 ;  /* 0x009896800000995d */ /* 0x004fea0003900000 */
[----:B------:R-:W2:Y:S02]  /*1b280*/  @!P1 SYNCS.PHASECHK.TRANS64 P1, [R4+URZ+0x2a850], R3 ;  /* 0x02a85003040095a7 */ /* 0x000ea4000802007f */
[----:B--2---:R-:W-:Y:S05]  /*1b290*/  @!P1 BRA `(.L_x_5225) ;  /* 0xfffffffc00ec9947 */ /* 0x004fea000383ffff */
[----:B------:R-:W-:Y:S05]  /*1b2a0*/  BRA `(.L_x_5222) ;  /* 0xfffffee0005c7947 */ /* 0x000fea000383ffff */
.L_x_5233:
[----:B-1----:R-:W-:-:S04]  /*1b2b0*/  IMAD.U32 R4, RZ, RZ, UR6 ;  /* 0x00000006ff047e24 */ /* 0x002fc8000f8e00ff */
[----:B------:R1:W2:Y:S03]  /*1b2c0*/  SYNCS.PHASECHK.TRANS64.TRYWAIT P1, [R4+URZ+0x2a830], R3 ;  /* 0x02a83003040075a7 */ /* 0x0002a6000802017f */
[----:B--2---:R-:W-:Y:S05]  /*1b2d0*/  @!P1 NANOSLEEP.SYNCS 0x989680 ;  /* 0x009896800000995d */ /* 0x004fea0003900000 */
[----:B------:R-:W2:Y:S02]  /*1b2e0*/  @!P1 SYNCS.PHASECHK.TRANS64 P1, [R4+URZ+0x2a830], R3 ;  /* 0x02a83003040095a7 */ /* 0x000ea4000802007f */
[----:B--2---:R-:W-:Y:S05]  /*1b2f0*/  @!P1 BRA `(.L_x_5233) ;  /* 0xfffffffc00ec9947 */ /* 0x004fea000383ffff */
[----:B------:R-:W-:Y:S05]  /*1b300*/  BRA `(.L_x_5230) ;  /* 0xfffffefc00b87947 */ /* 0x000fea000383ffff */
.L_x_5237:
[----:B-1----:R-:W-:-:S04]  /*1b310*/  IMAD.U32 R4, RZ, RZ, UR6 ;  /* 0x00000006ff047e24 */ /* 0x002fc8000f8e00ff */
[----:B------:R1:W2:Y:S03]  /*1b320*/  SYNCS.PHASECHK.TRANS64.TRYWAIT P1, [R4+URZ+0x2a850], R3 ;  /* 0x02a85003040075a7 */ /* 0x0002a6000802017f */
[----:B--2---:R-:W-:Y:S05]  /*1b330*/  @!P1 NANOSLEEP.SYNCS 0x989680 ;  /* 0x009896800000995d */ /* 0x004fea0003900000 */
[----:B------:R-:W2:Y:S02]  /*1b340*/  @!P1 SYNCS.PHASECHK.TRANS64 P1, [R4+URZ+0x2a850], R3 ;  /* 0x02a85003040095a7 */ /* 0x000ea4000802007f */
[----:B--2---:R-:W-:Y:S05]  /*1b350*/  @!P1 BRA `(.L_x_5237) ;  /* 0xfffffffc00ec9947 */ /* 0x004fea000383ffff */
[----:B------:R-:W-:Y:S05]  /*1b360*/  BRA `(.L_x_5234) ;  /* 0xffffff0000587947 */ /* 0x000fea000383ffff */
.L_x_5252:
[----:B-1----:R-:W-:-:S04]  /*1b370*/  IMAD.U32 R6, RZ, RZ, UR9 ;  /* 0x00000009ff067e24 */ /* 0x002fc8000f8e00ff */
[----:B------:R1:W2:Y:S03]  /*1b380*/  SYNCS.PHASECHK.TRANS64.TRYWAIT P1, [R6+URZ+0x2a850], R5 ;  /* 0x02a85005060075a7 */ /* 0x0002a6000802017f */
[----:B--2---:R-:W-:Y:S05]  /*1b390*/  @!P1 NANOSLEEP.SYNCS 0x989680 ;  /* 0x009896800000995d */ /* 0x004fea0003900000 */
[----:B------:R-:W2:Y:S02]  /*1b3a0*/  @!P1 SYNCS.PHASECHK.TRANS64 P1, [R6+URZ+0x2a850], R5 ;  /* 0x02a85005060095a7 */ /* 0x000ea4000802007f */
[----:B--2---:R-:W-:Y:S05]  /*1b3b0*/  @!P1 BRA `(.L_x_5252) ;  /* 0xfffffffc00ec9947 */ /* 0x004fea000383ffff */
[----:B------:R-:W-:Y:S05]  /*1b3c0*/  BRA `(.L_x_5251) ;  /* 0xffffff2c00b87947 */ /* 0x000fea000383ffff */
.L_x_5307:
        /* <DEDUP_REMOVED lines=10> */
.L_x_5386:
[----:B------:R-:W-:Y:S05]  /*1b470*/  BRA `(.L_x_5387) ;  /* 0xffffffb000947947 */ /* 0x000fea000383ffff */
.L_x_5310:
[----:B0-----:R0:W1:Y:S02]  /*1b480*/  SYNCS.PHASECHK.TRANS64.TRYWAIT P0, [R4+URZ+0x2a880], R30 ;  /* 0x02a8801e040075a7 */ /* 0x001064000800017f */
[----:B-1----:R-:W-:Y:S05]  /*1b490*/  @!P0 NANOSLEEP.SYNCS 0x989680 ;  /* 0x009896800000895d */ /* 0x002fea0003900000 */
[----:B------:R-:W1:Y:S02]  /*1b4a0*/  @!P0 SYNCS.PHASECHK.TRANS64 P0, [R4+URZ+0x2a880], R30 ;  /* 0x02a8801e040085a7 */ /* 0x000e64000800007f */
[----:B-1----:R-:W-:Y:S05]  /*1b4b0*/  @!P0 BRA `(.L_x_5310) ;  /* 0xfffffffc00f08947 */ /* 0x002fea000383ffff */
[----:B------:R-:W-:Y:S05]  /*1b4c0*/  BRA `(.L_x_5388) ;  /* 0xffffffb000a47947 */ /* 0x000fea000383ffff */
.L_x_5311:
        /* <DEDUP_REMOVED lines=8> */
.L_x_5390:
[----:B------:R-:W-:Y:S05]  /*1b550*/  BSYNC B0 ;  /* 0x0000000000007941 */ /* 0x000fea0003800000 */
.L_x_5389:
[----:B------:R-:W-:Y:S01]  /*1b560*/  IMAD.MOV.U32 R13, RZ, RZ, R8 ;  /* 0x000000ffff0d7224 */ /* 0x000fe200078e0008 */
[----:B------:R-:W-:Y:S01]  /*1b570*/  ISETP.GE.AND P3, PT, R27, R31, PT ;  /* 0x0000001f1b00720c */ /* 0x000fe20003f66270 */
[----:B------:R-:W-:Y:S01]  /*1b580*/  IMAD.MOV.U32 R12, RZ, RZ, RZ ;  /* 0x000000ffff0c7224 */ /* 0x000fe200078e00ff */
[----:B------:R-:W-:Y:S01]  /*1b590*/  LOP3.LUT R32, R32, 0xffffffdf, RZ, 0xc0, !PT ;  /* 0xffffffdf20207812 */ /* 0x000fe200078ec0ff */
[----:B------:R-:W-:Y:S01]  /*1b5a0*/  IMAD.MOV.U32 R11, RZ, RZ, 0x1c1f ;  /* 0x00001c1fff0b7424 */ /* 0x000fe200078e00ff */
[----:B------:R-:W-:Y:S01]  /*1b5b0*/  ISETP.GE.AND P4, PT, R7, 0x21, PT ;  /* 0x000000210700780c */ /* 0x000fe20003f86270 */
[----:B------:R-:W-:Y:S02]  /*1b5c0*/  IMAD.MOV.U32 R15, RZ, RZ, -0x1 ;  /* 0xffffffffff0f7424 */ /* 0x000fe400078e00ff */
[----:B------:R-:W-:-:S10]  /*1b5d0*/  IMAD.MOV.U32 R0, RZ, RZ, R14 ;  /* 0x000000ffff007224 */ /* 0x000fd400078e000e */
[----:B------:R-:W-:Y:S05]  /*1b5e0*/  WARPSYNC.COLLECTIVE R15, `(.L_x_5391) ;  /* 0x000000000f087348 */ /* 0x000fea0003c00000 */
[----:B------:R0:W1:Y:S02]  /*1b5f0*/  SHFL.IDX P6, R14, R13, R12, R11 ;  /* 0x0000000c0d0e7389 */ /* 0x00006400000c000b */
[----:B01----:R-:W-:Y:S01]  /*1b600*/  ENDCOLLECTIVE ;  /* 0x000000000000791b */ /* 0x003fe20003800000 */
.L_x_5391:
[C---:B------:R-:W-:Y:S01]  /*1b610*/  LOP3.LUT R11, R27.reuse, 0x40, RZ, 0xfc, !PT ;  /* 0x000000401b0b7812 */ /* 0x040fe200078efcff */
[----:B------:R-:W-:Y:S01]  /*1b620*/  IMAD.MOV.U32 R13, RZ, RZ, R9 ;  /* 0x000000ffff0d7224 */ /* 0x000fe200078e0009 */
[----:B------:R-:W-:Y:S01]  /*1b630*/  LOP3.LUT R15, R27, 0x80, RZ, 0xfc, !PT ;  /* 0x000000801b0f7812 */ /* 0x000fe200078efcff */
[----:B------:R-:W-:Y:S01]  /*1b640*/  IMAD.MOV.U32 R12, RZ, RZ, 0x1 ;  /* 0x00000001ff0c7424 */ /* 0x000fe200078e00ff */
[----:B------:R-:W-:Y:S01]  /*1b650*/  ISETP.GE.AND P2, PT, R11, R31, PT ;  /* 0x0000001f0b00720c */ /* 0x000fe20003f46270 */
[----:B------:R-:W-:-:S03]  /*1b660*/  IMAD.MOV.U32 R11, RZ, RZ, 0x1c1f ;  /* 0x00001c1fff0b7424 */ /* 0x000fc600078e00ff */
[----:B------:R-:W-:Y:S01]  /*1b670*/  ISETP.LT.OR P1, PT, R7, 0x1, P2 ;  /* 0x000000010700780c */ /* 0x000fe20001721670 */
[----:B------:R-:W-:-:S05]  /*1b680*/  IMAD.MOV.U32 R2, RZ, RZ, R14 ;  /* 0x000000ffff027224 */ /* 0x000fca00078e000e */
[----:B------:R-:W-:-:S05]  /*1b690*/  IADD3 R2, P0, R27, R2, RZ ;  /* 0x000000021b027210 */ /* 0x000fca0007f1e0ff */
[----:B------:R-:W-:Y:S01]  /*1b6a0*/  IMAD.X R3, RZ, RZ, R0, P0 ;  /* 0x000000ffff037224 */ /* 0x000fe200000e0600 */
[----:B------:R-:W-:Y:S01]  /*1b6b0*/  ISETP.LT.OR P0, PT, R7, 0x1, P3 ;  /* 0x000000010700780c */ /* 0x000fe20001f01670 */
[----:B------:R-:W-:-:S12]  /*1b6c0*/  IMAD.IADD R0, R17, 0x1, R10 ;  /* 0x0000000111007824 */ /* 0x000fd800078e020a */
        /* <DEDUP_REMOVED lines=11> */
.L_x_5392:
        /* <DEDUP_REMOVED lines=9> */
.L_x_5393:
[----:B------:R-:W-:Y:S02]  /*1b810*/  IMAD.MOV.U32 R13, RZ, RZ, R9 ;  /* 0x000000ffff0d7224 */ /* 0x000fe400078e0009 */
[----:B------:R-:W-:Y:S02]  /*1b820*/  IMAD.MOV.U32 R12, RZ, RZ, 0x2 ;  /* 0x00000002ff0c7424 */ /* 0x000fe400078e00ff */
[----:B------:R-:W-:-:S07]  /*1b830*/  IMAD.MOV.U32 R2, RZ, RZ, R14 ;  /* 0x000000ffff027224 */ /* 0x000fce00078e000e */
[----:B------:R-:W-:Y:S05]  /*1b840*/  WARPSYNC.COLLECTIVE R15, `(.L_x_5394) ;  /* 0x000000000f087348 */ /* 0x000fea0003c00000 */
[----:B------:R0:W1:Y:S02]  /*1b850*/  SHFL.IDX P6, R14, R13, R12, R11 ;  /* 0x0000000c0d0e7389 */ /* 0x00006400000c000b */
[----:B01----:R-:W-:Y:S01]  /*1b860*/  ENDCOLLECTIVE ;  /* 0x000000000000791b */ /* 0x003fe20003800000 */
.L_x_5394:
        /* <DEDUP_REMOVED lines=16> */
.L_x_5395:
[----:B------:R-:W-:Y:S02]  /*1b970*/  IMAD.MOV.U32 R13, RZ, RZ, R9 ;  /* 0x000000ffff0d7224 */ /* 0x000fe400078e0009 */
[----:B------:R-:W-:Y:S02]  /*1b980*/  IMAD.MOV.U32 R12, RZ, RZ, 0x3 ;  /* 0x00000003ff0c7424 */ /* 0x000fe400078e00ff */
[----:B------:R-:W-:-:S07]  /*1b990*/  IMAD.MOV.U32 R2, RZ, RZ, R14 ;  /* 0x000000ffff027224 */ /* 0x000fce00078e000e */
[----:B------:R-:W-:Y:S05]  /*1b9a0*/  WARPSYNC.COLLECTIVE R15, `(.L_x_5396) ;  /* 0x000000000f087348 */ /* 0x000fea0003c00000 */
[----:B------:R0:W1:Y:S02]  /*1b9b0*/  SHFL.IDX P6, R14, R13, R12, R11 ;  /* 0x0000000c0d0e7389 */ /* 0x00006400000c000b */
[----:B01----:R-:W-:Y:S01]  /*1b9c0*/  ENDCOLLECTIVE ;  /* 0x000000000000791b */ /* 0x003fe20003800000 */
.L_x_5396:
        /* <DEDUP_REMOVED lines=13> */
.L_x_5397:
        /* <DEDUP_REMOVED lines=11> */
.L_x_5316:
[----:B---3--:R3:W4:Y:S02]  /*1bb50*/  SYNCS.PHASECHK.TRANS64.TRYWAIT P0, [R4+URZ+0x2a840], R30 ;  /* 0x02a8401e040075a7 */ /* 0x008724000800017f */
[----:B----4-:R-:W-:Y:S05]  /*1bb60*/  @!P0 NANOSLEEP.SYNCS 0x989680 ;  /* 0x009896800000895d */ /* 0x010fea0003900000 */
[----:B------:R-:W4:Y:S02]  /*1bb70*/  @!P0 SYNCS.PHASECHK.TRANS64 P0, [R4+URZ+0x2a840], R30 ;  /* 0x02a8401e040085a7 */ /* 0x000f24000800007f */
[----:B----4-:R-:W-:Y:S05]  /*1bb80*/  @!P0 BRA `(.L_x_5316) ;  /* 0xfffffffc00f08947 */ /* 0x010fea000383ffff */
[----:B------:R-:W-:Y:S05]  /*1bb90*/  BRA `(.L_x_5399) ;  /* 0xffffffb000807947 */ /* 0x000fea000383ffff */
.L_x_5317:
        /* <DEDUP_REMOVED lines=8> */
.L_x_5401:
[----:B------:R-:W-:Y:S05]  /*1bc20*/  BSYNC B0 ;  /* 0x0000000000007941 */ /* 0x000fea0003800000 */
.L_x_5400:
        /* <DEDUP_REMOVED lines=8> */
.L_x_5402:
        /* <DEDUP_REMOVED lines=16> */
.L_x_5403:
        /* <DEDUP_REMOVED lines=11> */
.L_x_5404:
[----:B------:R-:W-:Y:S02]  /*1be60*/  IMAD.MOV.U32 R13, RZ, RZ, R6 ;  /* 0x000000ffff0d7224 */ /* 0x000fe400078e0006 */
[----:B------:R-:W-:Y:S02]  /*1be70*/  IMAD.MOV.U32 R12, RZ, RZ, 0x2 ;  /* 0x00000002ff0c7424 */ /* 0x000fe400078e00ff */
[----:B------:R-:W-:-:S07]  /*1be80*/  IMAD.MOV.U32 R3, RZ, RZ, R14 ;  /* 0x000000ffff037224 */ /* 0x000fce00078e000e */
[----:B------:R-:W-:Y:S05]  /*1be90*/  WARPSYNC.COLLECTIVE R15, `(.L_x_5405) ;  /* 0x000000000f087348 */ /* 0x000fea0003c00000 */
[----:B------:R0:W1:Y:S02]  /*1bea0*/  SHFL.IDX P6, R14, R13, R12, R11 ;  /* 0x0000000c0d0e7389 */ /* 0x00006400000c000b */
[----:B01----:R-:W-:Y:S01]  /*1beb0*/  ENDCOLLECTIVE ;  /* 0x000000000000791b */ /* 0x003fe20003800000 */
.L_x_5405:
        /* <DEDUP_REMOVED lines=10> */
[----:B------:R-:W-:Y:S04]  /*1bf60*/  @P4 LDGSTS.E.BYPASS.LTC128B.128 [R0+0x20c00], desc[UR56][R2.64+0x40], !P3 ;  /* 0x20c0004002004fae */ /* 0x000fe8000d901d78 */
[----:B------:R0:W-:Y:S02]  /*1bf70*/  @P4 LDGSTS.E.BYPASS.LTC128B.128 [R0+0x22c00], desc[UR56][R2.64+0x80], !P2 ;  /* 0x22c0008002004fae */ /* 0x0001e4000d101d78 */
[----:B0-----:R-:W-:-:S07]  /*1bf80*/  IMAD.MOV.U32 R2, RZ, RZ, R14 ;  /* 0x000000ffff027224 */ /* 0x001fce00078e000e */
[----:B------:R-:W-:Y:S05]  /*1bf90*/  WARPSYNC.COLLECTIVE R15, `(.L_x_5406) ;  /* 0x000000000f087348 */ /* 0x000fea0003c00000 */
[----:B------:R0:W1:Y:S02]  /*1bfa0*/  SHFL.IDX P6, R14, R13, R12, R11 ;  /* 0x0000000c0d0e7389 */ /* 0x00006400000c000b */
[----:B01----:R-:W-:Y:S01]  /*1bfb0*/  ENDCOLLECTIVE ;  /* 0x000000000000791b */ /* 0x003fe20003800000 */
.L_x_5406:
[----:B------:R-:W-:Y:S02]  /*1bfc0*/  IMAD.MOV.U32 R13, RZ, RZ, R6 ;  /* 0x000000ffff0d7224 */ /* 0x000fe400078e0006 */
[----:B------:R-:W-:Y:S02]  /*1bfd0*/  IMAD.MOV.U32 R12, RZ, RZ, 0x3 ;  /* 0x00000003ff0c7424 */ /* 0x000fe400078e00ff */
[----:B------:R-:W-:-:S07]  /*1bfe0*/  IMAD.MOV.U32 R3, RZ, RZ, R14 ;  /* 0x000000ffff037224 */ /* 0x000fce00078e000e */
[----:B------:R-:W-:Y:S05]  /*1bff0*/  WARPSYNC.COLLECTIVE R15, `(.L_x_5407) ;  /* 0x000000000f087348 */ /* 0x000fea0003c00000 */
[----:B------:R0:W1:Y:S02]  /*1c000*/  SHFL.IDX P6, R14, R13, R12, R11 ;  /* 0x0000000c0d0e7389 */ /* 0x00006400000c000b */
[----:B01----:R-:W-:Y:S01]  /*1c010*/  ENDCOLLECTIVE ;  /* 0x000000000000791b */ /* 0x003fe20003800000 */
.L_x_5407:
        /* <DEDUP_REMOVED lines=10> */
.L_x_5408:
[----:B------:R-:W-:Y:S01]  /*1c0c0*/  @!PT LDS RZ, [RZ] ;  /* 0x00000000fffff984 */ /* 0x000fe20000000800 */
[----:B------:R-:W-:Y:S01]  /*1c0d0*/  @!PT LDS RZ, [RZ] ;  /* 0x00000000fffff984 */ /* 0x000fe20000000800 */
[----:B------:R-:W-:Y:S01]  /*1c0e0*/  @!PT LDS RZ, [RZ] ;  /* 0x00000000fffff984 */ /* 0x000fe20000000800 */
[----:B------:R0:W-:Y:S04]  /*1c0f0*/  @P1 LDGSTS.E.BYPASS.LTC128B.128 [R0+0x1f400], desc[UR56][R2.64], !P5 ;  /* 0x1f40000002001fae */ /* 0x0001e8000e901d78 */
[----:B------:R0:W-:Y:S04]  /*1c100*/  @P1 LDGSTS.E.BYPASS.LTC128B.128 [R0+0x21400], desc[UR56][R2.64+0x40], !P3 ;  /* 0x2140004002001fae */ /* 0x0001e8000d901d78 */
[----:B------:R0:W-:Y:S01]  /*1c110*/  @P1 LDGSTS.E.BYPASS.LTC128B.128 [R0+0x23400], desc[UR56][R2.64+0x80], !P2 ;  /* 0x2340008002001fae */ /* 0x0001e2000d101d78 */
[----:B------:R-:W-:Y:S01]  /*1c120*/  IMAD.MOV.U32 R5, RZ, RZ, R14 ;  /* 0x000000ffff057224 */ /* 0x000fe200078e000e */
[----:B------:R-:W-:Y:S06]  /*1c130*/  BRA `(.L_x_5409) ;  /* 0xffffffac00fc7947 */ /* 0x000fec000383ffff */
.L_x_5322:
        /* <DEDUP_REMOVED lines=9> */
.L_x_5410:
[C---:B------:R-:W-:Y:S01]  /*1c1d0*/  VIADD R7, R19.reuse, 0x20 ;  /* 0x0000002013077836 */ /* 0x040fe20000000000 */
[----:B------:R-:W-:Y:S01]  /*1c1e0*/  ISETP.GE.AND P1, PT, R19, R4, PT ;  /* 0x000000041300720c */ /* 0x000fe20003f26270 */
[----:B------:R-:W-:Y:S02]  /*1c1f0*/  IMAD.MOV.U32 R13, RZ, RZ, R0 ;  /* 0x000000ffff0d7224 */ /* 0x000fe400078e0000 */
[----:B------:R-:W-:-:S10]  /*1c200*/  IMAD.MOV.U32 R2, RZ, RZ, R14 ;  /* 0x000000ffff027224 */ /* 0x000fd400078e000e */
[----:B------:R-:W-:Y:S05]  /*1c210*/  WARPSYNC.COLLECTIVE R15, `(.L_x_5411) ;  /* 0x000000000f087348 */ /* 0x000fea0003c00000 */
[----:B------:R0:W1:Y:S02]  /*1c220*/  SHFL.IDX P6, R14, R13, R12, R11 ;  /* 0x0000000c0d0e7389 */ /* 0x00006400000c000b */
[----:B01----:R-:W-:Y:S01]  /*1c230*/  ENDCOLLECTIVE ;  /* 0x000000000000791b */ /* 0x003fe20003800000 */
.L_x_5411:
[----:B------:R-:W-:Y:S02]  /*1c240*/  IMAD.MOV.U32 R13, RZ, RZ, R5 ;  /* 0x000000ffff0d7224 */ /* 0x000fe400078e0005 */
[----:B------:R-:W-:Y:S02]  /*1c250*/  IMAD.MOV.U32 R12, RZ, RZ, 0x1 ;  /* 0x00000001ff0c7424 */ /* 0x000fe400078e00ff */
[----:B------:R-:W-:-:S07]  /*1c260*/  IMAD.MOV.U32 R3, RZ, RZ, R14 ;  /* 0x000000ffff037224 */ /* 0x000fce00078e000e */
[----:B------:R-:W-:Y:S05]  /*1c270*/  WARPSYNC.COLLECTIVE R15, `(.L_x_5412) ;  /* 0x000000000f087348 */ /* 0x000fea0003c00000 */
[----:B------:R0:W1:Y:S02]  /*1c280*/  SHFL.IDX P6, R14, R13, R12, R11 ;  /* 0x0000000c0d0e7389 */ /* 0x00006400000c000b */
[----:B01----:R-:W-:Y:S01]  /*1c290*/  ENDCOLLECTIVE ;  /* 0x000000000000791b */ /* 0x003fe20003800000 */
.L_x_5412:
        /* <DEDUP_REMOVED lines=17> */
.L_x_5413:
[----:B------:R-:W-:Y:S02]  /*1c3b0*/  IMAD.MOV.U32 R13, RZ, RZ, R5 ;  /* 0x000000ffff0d7224 */ /* 0x000fe400078e0005 */
[----:B------:R-:W-:Y:S02]  /*1c3c0*/  IMAD.MOV.U32 R12, RZ, RZ, 0x2 ;  /* 0x00000002ff0c7424 */ /* 0x000fe400078e00ff */
[----:B------:R-:W-:-:S07]  /*1c3d0*/  IMAD.MOV.U32 R3, RZ, RZ, R14 ;  /* 0x000000ffff037224 */ /* 0x000fce00078e000e */
[----:B------:R-:W-:Y:S05]  /*1c3e0*/  WARPSYNC.COLLECTIVE R15, `(.L_x_5414) ;  /* 0x000000000f087348 */ /* 0x000fea0003c00000 */
[----:B------:R0:W1:Y:S02]  /*1c3f0*/  SHFL.IDX P6, R14, R13, R12, R11 ;  /* 0x0000000c0d0e7389 */ /* 0x00006400000c000b */
[----:B01----:R-:W-:Y:S01]  /*1c400*/  ENDCOLLECTIVE ;  /* 0x000000000000791b */ /* 0x003fe20003800000 */
.L_x_5414:
        /* <DEDUP_REMOVED lines=18> */
.L_x_5415:
[----:B------:R-:W-:Y:S02]  /*1c530*/  IMAD.MOV.U32 R13, RZ, RZ, R5 ;  /* 0x000000ffff0d7224 */ /* 0x000fe400078e0005 */
[----:B------:R-:W-:Y:S02]  /*1c540*/  IMAD.MOV.U32 R12, RZ, RZ, 0x3 ;  /* 0x00000003ff0c7424 */ /* 0x000fe400078e00ff */
[----:B------:R-:W-:-:S07]  /*1c550*/  IMAD.MOV.U32 R3, RZ, RZ, R14 ;  /* 0x000000ffff037224 */ /* 0x000fce00078e000e */
[----:B------:R-:W-:Y:S05]  /*1c560*/  WARPSYNC.COLLECTIVE R15, `(.L_x_5416) ;  /* 0x000000000f087348 */ /* 0x000fea0003c00000 */
[----:B------:R0:W1:Y:S02]  /*1c570*/  SHFL.IDX P6, R14, R13, R12, R11 ;  /* 0x0000000c0d0e7389 */ /* 0x00006400000c000b */
[----:B01----:R-:W-:Y:S01]  /*1c580*/  ENDCOLLECTIVE ;  /* 0x000000000000791b */ /* 0x003fe20003800000 */
.L_x_5416:
        /* <DEDUP_REMOVED lines=10> */
.L_x_5417:
[----:B------:R-:W-:Y:S01]  /*1c630*/  @!PT LDS RZ, [RZ] ;  /* 0x00000000fffff984 */ /* 0x000fe20000000800 */
[----:B------:R-:W-:Y:S01]  /*1c640*/  @!PT LDS RZ, [RZ] ;  /* 0x00000000fffff984 */ /* 0x000fe20000000800 */
[----:B------:R-:W-:Y:S01]  /*1c650*/  @!PT LDS RZ, [RZ] ;  /* 0x00000000fffff984 */ /* 0x000fe20000000800 */
[----:B------:R0:W-:Y:S04]  /*1c660*/  @!P1 LDGSTS.E.BYPASS.LTC128B.128 [R8+0x19400], desc[UR56][R2.64], !P3 ;  /* 0x1940000002089fae */ /* 0x0001e8000d901d78 */
[----:B------:R0:W-:Y:S04]  /*1c670*/  @!P1 LDGSTS.E.BYPASS.LTC128B.128 [R8+0x1b400], desc[UR56][R2.64+0x40], !P2 ;  /* 0x1b40004002089fae */ /* 0x0001e8000d101d78 */
[----:B------:R0:W-:Y:S01]  /*1c680*/  @!P1 LDGSTS.E.BYPASS.LTC128B.128 [R8+0x1d400], desc[UR56][R2.64+0x80], !P0 ;  /* 0x1d40008002089fae */ /* 0x0001e2000c101d78 */
[----:B------:R-:W-:Y:S01]  /*1c690*/  IMAD.MOV.U32 R0, RZ, RZ, R14 ;  /* 0x000000ffff007224 */ /* 0x000fe200078e000e */
[----:B------:R-:W-:Y:S06]  /*1c6a0*/  BRA `(.L_x_5418) ;  /* 0xffffffb400147947 */ /* 0x000fec000383ffff */
.L_x_5327:
[----:B0-----:R0:W1:Y:S02]  /*1c6b0*/  SYNCS.PHASECHK.TRANS64.TRYWAIT P0, [R17+URZ+0x2a820], R0 ;  /* 0x02a82000110075a7 */ /* 0x001064000800017f */
[----:B-1----:R-:W-:Y:S05]  /*1c6c0*/  @!P0 NANOSLEEP.SYNCS 0x989680 ;  /* 0x009896800000895d */ /* 0x002fea0003900000 */
[----:B------:R-:W1:Y:S02]  /*1c6d0*/  @!P0 SYNCS.PHASECHK.TRANS64 P0, [R17+URZ+0x2a820], R0 ;  /* 0x02a82000110085a7 */ /* 0x000e64000800007f */
[----:B-1----:R-:W-:Y:S05]  /*1c6e0*/  @!P0 BRA `(.L_x_5327) ;  /* 0xfffffffc00f08947 */ /* 0x002fea000383ffff */
[----:B------:R-:W-:Y:S05]  /*1c6f0*/  BRA `(.L_x_5419) ;  /* 0xffffffb400887947 */ /* 0x000fea000383ffff */
.L_x_5331:
[----:B0-----:R0:W1:Y:S02]  /*1c700*/  SYNCS.PHASECHK.TRANS64.TRYWAIT P0, [R0+URZ+0x2a880], R19 ;  /* 0x02a88013000075a7 */ /* 0x001064000800017f */
[----:B-1----:R-:W-:Y:S05]  /*1c710*/  @!P0 NANOSLEEP.SYNCS 0x989680 ;  /* 0x009896800000895d */ /* 0x002fea0003900000 */
[----:B------:R-:W1:Y:S02]  /*1c720*/  @!P0 SYNCS.PHASECHK.TRANS64 P0, [R0+URZ+0x2a880], R19 ;  /* 0x02a88013000085a7 */ /* 0x000e64000800007f */
[----:B-1----:R-:W-:Y:S05]  /*1c730*/  @!P0 BRA `(.L_x_5331) ;  /* 0xfffffffc00f08947 */ /* 0x002fea000383ffff */
[----:B------:R-:W-:Y:S05]  /*1c740*/  BRA `(.L_x_5420) ;  /* 0xffffffb800447947 */ /* 0x000fea000383ffff */
.L_x_5332:
        /* <DEDUP_REMOVED lines=8> */
.L_x_5422:
[----:B------:R-:W-:Y:S05]  /*1c7d0*/  BSYNC B0 ;  /* 0x0000000000007941 */ /* 0x000fea0003800000 */
.L_x_5421:
        /* <DEDUP_REMOVED lines=9> */
.L_x_5423:
[----:B------:R-:W-:Y:S02]  /*1c870*/  IMAD.MOV.U32 R13, RZ, RZ, R26 ;  /* 0x000000ffff0d7224 */ /* 0x000fe400078e001a */
[----:B------:R-:W-:Y:S02]  /*1c880*/  IMAD.MOV.U32 R12, RZ, RZ, 0x1 ;  /* 0x00000001ff0c7424 */ /* 0x000fe400078e00ff */
[----:B------:R-:W-:-:S07]  /*1c890*/  IMAD.MOV.U32 R2, RZ, RZ, R14 ;  /* 0x000000ffff027224 */ /* 0x000fce00078e000e */
[----:B------:R-:W-:Y:S05]  /*1c8a0*/  WARPSYNC.COLLECTIVE R15, `(.L_x_5424) ;  /* 0x000000000f087348 */ /* 0x000fea0003c00000 */
[----:B------:R0:W1:Y:S02]  /*1c8b0*/  SHFL.IDX P6, R14, R13, R12, R11 ;  /* 0x0000000c0d0e7389 */ /* 0x00006400000c000b */
[----:B01----:R-:W-:Y:S01]  /*1c8c0*/  ENDCOLLECTIVE ;  /* 0x000000000000791b */ /* 0x003fe20003800000 */
.L_x_5424:
        /* <DEDUP_REMOVED lines=13> */
.L_x_5425:
[----:B------:R-:W-:Y:S02]  /*1c9a0*/  IMAD.MOV.U32 R13, RZ, RZ, R26 ;  /* 0x000000ffff0d7224 */ /* 0x000fe400078e001a */
[----:B------:R-:W-:Y:S02]  /*1c9b0*/  IMAD.MOV.U32 R12, RZ, RZ, 0x2 ;  /* 0x00000002ff0c7424 */ /* 0x000fe400078e00ff */
[----:B------:R-:W-:-:S07]  /*1c9c0*/  IMAD.MOV.U32 R2, RZ, RZ, R14 ;  /* 0x000000ffff027224 */ /* 0x000fce00078e000e */
[----:B------:R-:W-:Y:S05]  /*1c9d0*/  WARPSYNC.COLLECTIVE R15, `(.L_x_5426) ;  /* 0x000000000f087348 */ /* 0x000fea0003c00000 */
[----:B------:R0:W1:Y:S02]  /*1c9e0*/  SHFL.IDX P6, R14, R13, R12, R11 ;  /* 0x0000000c0d0e7389 */ /* 0x00006400000c000b */
[----:B01----:R-:W-:Y:S01]  /*1c9f0*/  ENDCOLLECTIVE ;  /* 0x000000000000791b */ /* 0x003fe20003800000 */
.L_x_5426:
        /* <DEDUP_REMOVED lines=13> */
.L_x_5427:
[----:B------:R-:W-:Y:S02]  /*1cad0*/  IMAD.MOV.U32 R13, RZ, RZ, R26 ;  /* 0x000000ffff0d7224 */ /* 0x000fe400078e001a */
[----:B------:R-:W-:Y:S02]  /*1cae0*/  IMAD.MOV.U32 R12, RZ, RZ, 0x3 ;  /* 0x00000003ff0c7424 */ /* 0x000fe400078e00ff */
[----:B------:R-:W-:-:S07]  /*1caf0*/  IMAD.MOV.U32 R2, RZ, RZ, R14 ;  /* 0x000000ffff027224 */ /* 0x000fce00078e000e */
[----:B------:R-:W-:Y:S05]  /*1cb00*/  WARPSYNC.COLLECTIVE R15, `(.L_x_5428) ;  /* 0x000000000f087348 */ /* 0x000fea0003c00000 */
[----:B------:R0:W1:Y:S02]  /*1cb10*/  SHFL.IDX P6, R14, R13, R12, R11 ;  /* 0x0000000c0d0e7389 */ /* 0x00006400000c000b */
[----:B01----:R-:W-:Y:S01]  /*1cb20*/  ENDCOLLECTIVE ;  /* 0x000000000000791b */ /* 0x003fe20003800000 */
.L_x_5428:
        /* <DEDUP_REMOVED lines=13> */
.L_x_5429:
[----:B------:R-:W-:Y:S01]  /*1cc00*/  IMAD.MOV.U32 R2, RZ, RZ, R14 ;  /* 0x000000ffff027224 */ /* 0x000fe200078e000e */
[----:B------:R-:W-:Y:S06]  /*1cc10*/  BRA `(.L_x_5430) ;  /* 0xffffffb400d47947 */ /* 0x000fec000383ffff */
.L_x_5337:
[----:B---3--:R3:W4:Y:S02]  /*1cc20*/  SYNCS.PHASECHK.TRANS64.TRYWAIT P0, [R0+URZ+0x2a840], R19 ;  /* 0x02a84013000075a7 */ /* 0x008724000800017f */
[----:B----4-:R-:W-:Y:S05]  /*1cc30*/  @!P0 NANOSLEEP.SYNCS 0x989680 ;  /* 0x009896800000895d */ /* 0x010fea0003900000 */
[----:B------:R-:W4:Y:S02]  /*1cc40*/  @!P0 SYNCS.PHASECHK.TRANS64 P0, [R0+URZ+0x2a840], R19 ;  /* 0x02a84013000085a7 */ /* 0x000f24000800007f */
[----:B----4-:R-:W-:Y:S05]  /*1cc50*/  @!P0 BRA `(.L_x_5337) ;  /* 0xfffffffc00f08947 */ /* 0x010fea000383ffff */
[----:B------:R-:W-:Y:S05]  /*1cc60*/  BRA `(.L_x_5431) ;  /* 0xffffffb8002c7947 */ /* 0x000fea000383ffff */
.L_x_5338:
        /* <DEDUP_REMOVED lines=8> */
.L_x_5433:
[----:B------:R-:W-:Y:S05]  /*1ccf0*/  BSYNC B0 ;  /* 0x0000000000007941 */ /* 0x000fea0003800000 */
.L_x_5432:
        /* <DEDUP_REMOVED lines=8> */
.L_x_5434:
[----:B------:R-:W-:Y:S02]  /*1cd80*/  IMAD.MOV.U32 R13, RZ, RZ, R8 ;  /* 0x000000ffff0d7224 */ /* 0x000fe400078e0008 */
[----:B------:R-:W-:Y:S02]  /*1cd90*/  IMAD.MOV.U32 R12, RZ, RZ, 0x1 ;  /* 0x00000001ff0c7424 */ /* 0x000fe400078e00ff */
[----:B------:R-:W-:-:S07]  /*1cda0*/  IMAD.MOV.U32 R2, RZ, RZ, R14 ;  /* 0x000000ffff027224 */ /* 0x000fce00078e000e */
[----:B------:R-:W-:Y:S05]  /*1cdb0*/  WARPSYNC.COLLECTIVE R15, `(.L_x_5435) ;  /* 0x000000000f087348 */ /* 0x000fea0003c00000 */
[----:B------:R0:W1:Y:S02]  /*1cdc0*/  SHFL.IDX P6, R14, R13, R12, R11 ;  /* 0x0000000c0d0e7389 */ /* 0x00006400000c000b */
[----:B01----:R-:W-:Y:S01]  /*1cdd0*/  ENDCOLLECTIVE ;  /* 0x000000000000791b */ /* 0x003fe20003800000 */
.L_x_5435:
        /* <DEDUP_REMOVED lines=13> */
.L_x_5436:
[----:B------:R-:W-:Y:S02]  /*1ceb0*/  IMAD.MOV.U32 R13, RZ, RZ, R8 ;  /* 0x000000ffff0d7224 */ /* 0x000fe400078e0008 */
[----:B------:R-:W-:Y:S02]  /*1cec0*/  IMAD.MOV.U32 R12, RZ, RZ, 0x2 ;  /* 0x00000002ff0c7424 */ /* 0x000fe400078e00ff */
[----:B------:R-:W-:-:S07]  /*1ced0*/  IMAD.MOV.U32 R2, RZ, RZ, R14 ;  /* 0x000000ffff027224 */ /* 0x000fce00078e000e */
[----:B------:R-:W-:Y:S05]  /*1cee0*/  WARPSYNC.COLLECTIVE R15, `(.L_x_5437) ;  /* 0x000000000f087348 */ /* 0x000fea0003c00000 */
[----:B------:R0:W1:Y:S02]  /*1cef0*/  SHFL.IDX P6, R14, R13, R12, R11 ;  /* 0x0000000c0d0e7389 */ /* 0x00006400000c000b */
[----:B01----:R-:W-:Y:S01]  /*1cf00*/  ENDCOLLECTIVE ;  /* 0x000000000000791b */ /* 0x003fe20003800000 */
.L_x_5437:
        /* <DEDUP_REMOVED lines=13> */
.L_x_5438:
[----:B------:R-:W-:Y:S02]  /*1cfe0*/  IMAD.MOV.U32 R13, RZ, RZ, R8 ;  /* 0x000000ffff0d7224 */ /* 0x000fe400078e0008 */
[----:B------:R-:W-:Y:S02]  /*1cff0*/  IMAD.MOV.U32 R12, RZ, RZ, 0x3 ;  /* 0x00000003ff0c7424 */ /* 0x000fe400078e00ff */
[----:B------:R-:W-:-:S07]  /*1d000*/  IMAD.MOV.U32 R2, RZ, RZ, R14 ;  /* 0x000000ffff027224 */ /* 0x000fce00078e000e */
[----:B------:R-:W-:Y:S05]  /*1d010*/  WARPSYNC.COLLECTIVE R15, `(.L_x_5439) ;  /* 0x000000000f087348 */ /* 0x000fea0003c00000 */
[----:B------:R0:W1:Y:S02]  /*1d020*/  SHFL.IDX P6, R14, R13, R12, R11 ;  /* 0x0000000c0d0e7389 */ /* 0x00006400000c000b */
[----:B01----:R-:W-:Y:S01]  /*1d030*/  ENDCOLLECTIVE ;  /* 0x000000000000791b */ /* 0x003fe20003800000 */
.L_x_5439:
        /* <DEDUP_REMOVED lines=13> */
.L_x_5440:
[----:B------:R-:W-:Y:S01]  /*1d110*/  IMAD.MOV.U32 R2, RZ, RZ, R14 ;  /* 0x000000ffff027224 */ /* 0x000fe200078e000e */
[----:B------:R-:W-:Y:S06]  /*1d120*/  BRA `(.L_x_5441) ;  /* 0xffffffb400b87947 */ /* 0x000fec000383ffff */
.L_x_5343:
[----:B0-----:R0:W2:Y:S02]  /*1d130*/  SYNCS.PHASECHK.TRANS64.TRYWAIT P2, [R0+URZ+0x2a870], R2 ;  /* 0x02a87002000075a7 */ /* 0x0010a4000804017f */
[----:B--2---:R-:W-:Y:S05]  /*1d140*/  @!P2 NANOSLEEP.SYNCS 0x989680 ;  /* 0x009896800000a95d */ /* 0x004fea0003900000 */
[----:B------:R-:W2:Y:S02]  /*1d150*/  @!P2 SYNCS.PHASECHK.TRANS64 P2, [R0+URZ+0x2a870], R2 ;  /* 0x02a870020000a5a7 */ /* 0x000ea4000804007f */
[----:B--2---:R-:W-:Y:S05]  /*1d160*/  @!P2 BRA `(.L_x_5343) ;  /* 0xfffffffc00f0a947 */ /* 0x004fea000383ffff */
[----:B------:R-:W-:Y:S05]  /*1d170*/  BRA `(.L_x_5442) ;  /* 0xffffffb800247947 */ /* 0x000fea000383ffff */
.L_x_5345:
[----:B0-----:R0:W2:Y:S02]  /*1d180*/  SYNCS.PHASECHK.TRANS64.TRYWAIT P2, [R0+URZ+0x2a860], R3 ;  /* 0x02a86003000075a7 */ /* 0x0010a4000804017f */
[----:B--2---:R-:W-:Y:S05]  /*1d190*/  @!P2 NANOSLEEP.SYNCS 0x989680 ;  /* 0x009896800000a95d */ /* 0x004fea0003900000 */
[----:B------:R-:W2:Y:S02]  /*1d1a0*/  @!P2 SYNCS.PHASECHK.TRANS64 P2, [R0+URZ+0x2a860], R3 ;  /* 0x02a860030000a5a7 */ /* 0x000ea4000804007f */
[----:B--2---:R-:W-:Y:S05]  /*1d1b0*/  @!P2 BRA `(.L_x_5345) ;  /* 0xfffffffc00f0a947 */ /* 0x004fea000383ffff */
[----:B------:R-:W-:Y:S05]  /*1d1c0*/  BRA `(.L_x_5443) ;  /* 0xffffffb800347947 */ /* 0x000fea000383ffff */
.L_x_5353:
[----:B0-----:R0:W2:Y:S02]  /*1d1d0*/  SYNCS.PHASECHK.TRANS64.TRYWAIT P1, [R0+URZ+0x2a870], R3 ;  /* 0x02a87003000075a7 */ /* 0x0010a4000802017f */
[----:B--2---:R-:W-:Y:S05]  /*1d1e0*/  @!P1 NANOSLEEP.SYNCS 0x989680 ;  /* 0x009896800000995d */ /* 0x004fea0003900000 */
[----:B------:R-:W2:Y:S02]  /*1d1f0*/  @!P1 SYNCS.PHASECHK.TRANS64 P1, [R0+URZ+0x2a870], R3 ;  /* 0x02a87003000095a7 */ /* 0x000ea4000802007f */
[----:B--2---:R-:W-:Y:S05]  /*1d200*/  @!P1 BRA `(.L_x_5353) ;  /* 0xfffffffc00f09947 */ /* 0x004fea000383ffff */
[----:B------:R-:W-:Y:S05]  /*1d210*/  BRA `(.L_x_5444) ;  /* 0xffffffc000807947 */ /* 0x000fea000383ffff */
.L_x_5355:
[----:B0-----:R0:W2:Y:S02]  /*1d220*/  SYNCS.PHASECHK.TRANS64.TRYWAIT P1, [R0+URZ+0x2a860], R3 ;  /* 0x02a86003000075a7 */ /* 0x0010a4000802017f */
[----:B--2---:R-:W-:Y:S05]  /*1d230*/  @!P1 NANOSLEEP.SYNCS 0x989680 ;  /* 0x009896800000995d */ /* 0x004fea0003900000 */
[----:B------:R-:W2:Y:S02]  /*1d240*/  @!P1 SYNCS.PHASECHK.TRANS64 P1, [R0+URZ+0x2a860], R3 ;  /* 0x02a86003000095a7 */ /* 0x000ea4000802007f */
[----:B--2---:R-:W-:Y:S05]  /*1d250*/  @!P1 BRA `(.L_x_5355) ;  /* 0xfffffffc00f09947 */ /* 0x004fea000383ffff */
[----:B------:R-:W-:Y:S05]  /*1d260*/  BRA `(.L_x_5445) ;  /* 0xffffffc0008c7947 */ /* 0x000fea000383ffff */
.L_x_5369:
[----:B0-----:R0:W2:Y:S02]  /*1d270*/  SYNCS.PHASECHK.TRANS64.TRYWAIT P0, [R7+URZ+0x2a820], R0 ;  /* 0x02a82000070075a7 */ /* 0x0010a4000800017f */
[----:B--2---:R-:W-:Y:S05]  /*1d280*/  @!P0 NANOSLEEP.SYNCS 0x989680 ;  /* 0x009896800000895d */ /* 0x004fea0003900000 */
[----:B------:R-:W2:Y:S02]  /*1d290*/  @!P0 SYNCS.PHASECHK.TRANS64 P0, [R7+URZ+0x2a820], R0 ;  /* 0x02a82000070085a7 */ /* 0x000ea4000800007f */
[----:B--2---:R-:W-:Y:S05]  /*1d2a0*/  @!P0 BRA `(.L_x_5369) ;  /* 0xfffffffc00f08947 */ /* 0x004fea000383ffff */
[----:B------:R-:W-:Y:S05]  /*1d2b0*/  BRA `(.L_x_5446) ;  /* 0xffffffd800987947 */ /* 0x000fea000383ffff */
.L_x_5370:
        /* <DEDUP_REMOVED lines=11> */
.L_x_5448:
[----:B------:R-:W-:Y:S05]  /*1d370*/  BSYNC B0 ;  /* 0x0000000000007941 */ /* 0x000fea0003800000 */
.L_x_5447:
[----:B------:R-:W-:Y:S05]  /*1d380*/  BRA `(.L_x_5449) ;  /* 0xffffffd800807947 */ /* 0x000fea000383ffff */
.L_x_5373:
[----:B------:R-:W-:Y:S01]  /*1d390*/  BSSY B1, `(.L_x_5450) ;  /* 0x0000006000017945 */ /* 0x000fe20003800000 */
[----:B------:R-:W-:-:S07]  /*1d3a0*/  IMAD.MOV.U32 R15, RZ, RZ, -0x1 ;  /* 0xffffffffff0f7424 */ /* 0x000fce00078e00ff */
[----:B01----:R-:W-:Y:S05]  /*1d3b0*/  WARPSYNC.COLLECTIVE R15, `(.L_x_5451) ;  /* 0x000000000f0c7348 */ /* 0x003fea0003c00000 */
[----:B------:R-:W-:Y:S02]  /*1d3c0*/  ELECT P6, UR62, PT ;  /* 0x00000000003e782f */ /* 0x000fe400038c0000 */
[----:B------:R-:W-:Y:S01]  /*1d3d0*/  MOV R14, UR62 ;  /* 0x0000003e000e7c02 */ /* 0x000fe20008000f00 */
[----:B01----:R-:W-:Y:S10]  /*1d3e0*/  ENDCOLLECTIVE ;  /* 0x000000000000791b */ /* 0x003ff40003800000 */
.L_x_5451:
[----:B------:R-:W-:Y:S05]  /*1d3f0*/  BSYNC B1 ;  /* 0x0000000000017941 */ /* 0x000fea0003800000 */
.L_x_5450:
[----:B------:R-:W-:Y:S05]  /*1d400*/  BRA `(.L_x_5452) ;  /* 0xffffffd800787947 */ /* 0x000fea000383ffff */
.L_x_5375:
[----:B0-----:R0:W2:Y:S02]  /*1d410*/  SYNCS.PHASECHK.TRANS64.TRYWAIT P1, [R5+URZ+0x2a840], R0 ;  /* 0x02a84000050075a7 */ /* 0x0010a4000802017f */
[----:B--2---:R-:W-:Y:S05]  /*1d420*/  @!P1 NANOSLEEP.SYNCS 0x989680 ;  /* 0x009896800000995d */ /* 0x004fea0003900000 */
[----:B------:R-:W2:Y:S02]  /*1d430*/  @!P1 SYNCS.PHASECHK.TRANS64 P1, [R5+URZ+0x2a840], R0 ;  /* 0x02a84000050095a7 */ /* 0x000ea4000802007f */
[----:B--2---:R-:W-:Y:S05]  /*1d440*/  @!P1 BRA `(.L_x_5375) ;  /* 0xfffffffc00f09947 */ /* 0x004fea000383ffff */
[----:B------:R-:W-:Y:S05]  /*1d450*/  BRA `(.L_x_5453) ;  /* 0xffffffd800987947 */ /* 0x000fea000383ffff */
.L_x_5377:
[----:B--2---:R2:W3:Y:S02]  /*1d460*/  SYNCS.PHASECHK.TRANS64.TRYWAIT P1, [R3+URZ+0x2a840], R2 ;  /* 0x02a84002030075a7 */ /* 0x0044e4000802017f */
[----:B---3--:R-:W-:Y:S05]  /*1d470*/  @!P1 NANOSLEEP.SYNCS 0x989680 ;  /* 0x009896800000995d */ /* 0x008fea0003900000 */
[----:B------:R-:W3:Y:S02]  /*1d480*/  @!P1 SYNCS.PHASECHK.TRANS64 P1, [R3+URZ+0x2a840], R2 ;  /* 0x02a84002030095a7 */ /* 0x000ee4000802007f */
[----:B---3--:R-:W-:Y:S05]  /*1d490*/  @!P1 BRA `(.L_x_5377) ;  /* 0xfffffffc00f09947 */ /* 0x008fea000383ffff */
[----:B------:R-:W-:Y:S05]  /*1d4a0*/  BRA `(.L_x_5454) ;  /* 0xffffffd800a47947 */ /* 0x000fea000383ffff */
.L_x_5379:
[----:B---3--:R3:W4:Y:S02]  /*1d4b0*/  SYNCS.PHASECHK.TRANS64.TRYWAIT P1, [R5+URZ+0x2a860], R0 ;  /* 0x02a86000050075a7 */ /* 0x008724000802017f */
[----:B----4-:R-:W-:Y:S05]  /*1d4c0*/  @!P1 NANOSLEEP.SYNCS 0x989680 ;  /* 0x009896800000995d */ /* 0x010fea0003900000 */
[----:B------:R-:W4:Y:S02]  /*1d4d0*/  @!P1 SYNCS.PHASECHK.TRANS64 P1, [R5+URZ+0x2a860], R0 ;  /* 0x02a86000050095a7 */ /* 0x000f24000802007f */
[----:B----4-:R-:W-:Y:S05]  /*1d4e0*/  @!P1 BRA `(.L_x_5379) ;  /* 0xfffffffc00f09947 */ /* 0x010fea000383ffff */
[----:B------:R-:W-:Y:S05]  /*1d4f0*/  BRA `(.L_x_5455) ;  /* 0xffffffd800a07947 */ /* 0x000fea000383ffff */
.L_x_5381:
[----:B----4-:R4:W0:Y:S02]  /*1d500*/  SYNCS.PHASECHK.TRANS64.TRYWAIT P1, [R3+URZ+0x2a860], R2 ;  /* 0x02a86002030075a7 */ /* 0x010824000802017f */
[----:B0-----:R-:W-:Y:S05]  /*1d510*/  @!P1 NANOSLEEP.SYNCS 0x989680 ;  /* 0x009896800000995d */ /* 0x001fea0003900000 */
[----:B------:R-:W0:Y:S02]  /*1d520*/  @!P1 SYNCS.PHASECHK.TRANS64 P1, [R3+URZ+0x2a860], R2 ;  /* 0x02a86002030095a7 */ /* 0x000e24000802007f */
[----:B0-----:R-:W-:Y:S05]  /*1d530*/  @!P1 BRA `(.L_x_5381) ;  /* 0xfffffffc00f09947 */ /* 0x001fea000383ffff */
[----:B------:R-:W-:Y:S05]  /*1d540*/  BRA `(.L_x_5456) ;  /* 0xffffffd8009c7947 */ /* 0x000fea000383ffff */
.L_x_5383:
[----:B------:R0:W0:Y:S02]  /*1d550*/  SYNCS.PHASECHK.TRANS64.TRYWAIT P1, [R5+URZ+0x2a880], R0 ;  /* 0x02a88000050075a7 */ /* 0x000024000802017f */
[----:B0-----:R-:W-:Y:S05]  /*1d560*/  @!P1 NANOSLEEP.SYNCS 0x989680 ;  /* 0x009896800000995d */ /* 0x001fea0003900000 */
[----:B------:R-:W0:Y:S02]  /*1d570*/  @!P1 SYNCS.PHASECHK.TRANS64 P1, [R5+URZ+0x2a880], R0 ;  /* 0x02a88000050095a7 */ /* 0x000e24000802007f */
[----:B0-----:R-:W-:Y:S05]  /*1d580*/  @!P1 BRA `(.L_x_5383) ;  /* 0xfffffffc00f09947 */ /* 0x001fea000383ffff */
[----:B------:R-:W-:Y:S05]  /*1d590*/  BRA `(.L_x_5457) ;  /* 0xffffffd800987947 */ /* 0x000fea000383ffff */
.L_x_5458:
        /* <DEDUP_REMOVED lines=14> */
.L_x_16279:


//--------------------- .text._ZN7cutlass13device_kernelIN5flash11enable_sm90INS1_16FlashAttnFwdSm90INS1_25CollectiveMainloopFwdSm90ILi2EN4cute5tupleIJNS5_1CILi1EEES8_S8_EEENS6_IJNS7_ILi128EEESA_NS7_ILi192EEEEEELi192ENS_12float_e4m3_tEfNS_4arch4Sm90ELb0ELb1ELb0ELb1ELb1ELb1ELb0ELb1ELb1ELb1ELb1ELb0EEENS1_21CollectiveEpilogueFwdINS6_IJSA_SB_SA_EEES9_NS_10bfloat16_tESF_Li256ELb1ELb1ELb1ELb1EEENS1_36VarlenDynamicPersistentTileSchedulerILi128ELi128ELi256ELi128ELb1ELb1ELb1ELb1ELb0ELb1EEEEEEEEEvNT_6ParamsE --------------------------
	.section	.text._ZN7cutlass13device_kernelIN5flash11enable_sm90INS1_16FlashAttnFwdSm90INS1_25CollectiveMainloopFwdSm90ILi2EN4cute5tupleIJNS5_1CILi1EEES8_S8_EEENS6_IJNS7_ILi128EEESA_NS7_ILi192EEEEEELi192ENS_12float_e4m3_tEfNS_4arch4Sm90ELb0ELb1ELb0ELb1ELb1ELb1ELb0ELb1ELb1ELb1ELb1ELb0EEENS1_21CollectiveEpilogueFwdINS6_IJSA_SB_SA_EEES9_NS_10bfloat16_tESF_Li256ELb1ELb1ELb1ELb1EEENS1_36VarlenDynamicPersistentTileSchedulerILi128ELi128ELi256ELi128ELb1ELb1ELb1ELb1ELb0ELb1EEEEEEEEEvNT_6ParamsE,"ax",@progbits
	.align	128
.text._ZN7cutlass13device_kernelIN5flash11enable_sm90INS1_16FlashAttnFwdSm90INS1_25CollectiveMainloopFwdSm90ILi2EN4cute5tupleIJNS5_1CILi1EEES8_S8_EEENS6_IJNS7_ILi128EEESA_NS7_ILi192EEEEEELi192ENS_12float_e4m3_tEfNS_4arch4Sm90ELb0ELb1ELb0ELb1ELb1ELb1ELb0ELb1ELb1ELb1ELb1ELb0EEENS1_21CollectiveEpilogueFwdINS6_IJSA_SB_SA_EEES9_NS_10bfloat16_tESF_Li256ELb1ELb1ELb1ELb1EEENS1_36VarlenDynamicPersistentTileSchedulerILi128ELi128ELi256ELi128ELb1ELb1ELb1ELb1ELb0ELb1EEEEEEEEEvNT_6ParamsE:
        .type           _ZN7cutlass13device_kernelIN5flash11enable_sm90INS1_16FlashAttnFwdSm90INS1_25CollectiveMainloopFwdSm90ILi2EN4cute5tupleIJNS5_1CILi1EEES8_S8_EEENS6_IJNS7_ILi128EEESA_NS7_ILi192EEEEEELi192ENS_12float_e4m3_tEfNS_4arch4Sm90ELb0ELb1ELb0ELb1ELb1ELb1ELb0ELb1ELb1ELb1ELb1ELb0EEENS1_21CollectiveEpilogueFwdINS6_IJSA_SB_SA_EEES9_NS_10bfloat16_tESF_Li256ELb1ELb1ELb1ELb1EEENS1_36VarlenDynamicPersistentTileSchedulerILi128ELi128ELi256ELi128ELb1ELb1ELb1ELb1ELb0ELb1EEEEEEEEEvNT_6ParamsE,@function
        .size           _ZN7cutlass13device_kernelIN5flash11enable_sm90INS1_16FlashAttnFwdSm90INS1_25CollectiveMainloopFwdSm90ILi2EN4cute5tupleIJNS5_1CILi1EEES8_S8_EEENS6_IJNS7_ILi128EEESA_NS7_ILi192EEEEEELi192ENS_12float_e4m3_tEfNS_4arch4Sm90ELb0ELb1ELb0ELb1ELb1ELb1ELb0ELb1ELb1ELb1ELb1ELb0EEENS1_21CollectiveEpilogueFwdINS6_IJSA_SB_SA_EEES9_NS_10bfloat16_tESF_Li256ELb1ELb1ELb1ELb1EEENS1_36VarlenDynamicPersistentTileSchedulerILi128ELi128ELi256ELi128ELb1ELb1ELb1ELb1ELb0ELb1EEEEEEEEEvNT_6ParamsE,(.L_x_16280 - _ZN7cutlass13device_kernelIN5flash11enable_sm90INS1_16FlashAttnFwdSm90INS1_25CollectiveMainloopFwdSm90ILi2EN4cute5tupleIJNS5_1CILi1EEES8_S8_EEENS6_IJNS7_ILi128EEESA_NS7_ILi192EEEEEELi192ENS_12float_e4m3_tEfNS_4arch4Sm90ELb0ELb1ELb0ELb1ELb1ELb1ELb0ELb1ELb1ELb1ELb1ELb0EEENS1_21CollectiveEpilogueFwdINS6_IJSA_SB_SA_EEES9_NS_10bfloat16_tESF_Li256ELb1ELb1ELb1ELb1EEENS1_36VarlenDynamicPersistentTileSchedulerILi128ELi128ELi256ELi128ELb1ELb1ELb1ELb1ELb0ELb1EEEEEEEEEvNT_6ParamsE)
        .other          _ZN7cutlass13device_kernelIN5flash11enable_sm90INS1_16FlashAttnFwdSm90INS1_25CollectiveMainloopFwdSm90ILi2EN4cute5tupleIJNS5_1CILi1EEES8_S8_EEENS6_IJNS7_ILi128EEESA_NS7_ILi192EEEEEELi192ENS_12float_e4m3_tEfNS_4arch4Sm90ELb0ELb1ELb0ELb1ELb1ELb1ELb0ELb1ELb1ELb1ELb1ELb0EEENS1_21CollectiveEpilogueFwdINS6_IJSA_SB_SA_EEES9_NS_10bfloat16_tESF_Li256ELb1ELb1ELb1ELb1EEENS1_36VarlenDynamicPersistentTileSchedulerILi128ELi128ELi256ELi128ELb1ELb1ELb1ELb1ELb0ELb1EEEEEEEEEvNT_6ParamsE,@"STO_CUDA_ENTRY STV_DEFAULT"
_ZN7cutlass13device_kernelIN5flash11enable_sm90INS1_16FlashAttnFwdSm90INS1_25CollectiveMainloopFwdSm90ILi2EN4cute5tupleIJNS5_1CILi1EEES8_S8_EEENS6_IJNS7_ILi128EEESA_NS7_ILi192EEEEEELi192ENS_12float_e4m3_tEfNS_4arch4Sm90ELb0ELb1ELb0ELb1ELb1ELb1ELb0ELb1ELb1ELb1ELb1ELb0EEENS1_21CollectiveEpilogueFwdINS6_IJSA_SB_SA_EEES9_NS_10bfloat16_tESF_Li256ELb1ELb1ELb1ELb1EEENS1_36VarlenDynamicPersistentTileSchedulerILi128ELi128ELi256ELi128ELb1ELb1ELb1ELb1ELb0ELb1EEEEEEEEEvNT_6ParamsE:
        /* <DEDUP_REMOVED lines=18> */
.L_x_5460:
[----:B------:R-:W-:Y:S05]  /*0120*/  BSYNC B0 ;  /* 0x0000000000007941 */ /* 0x000fea0003800000 */
.L_x_5459:
        /* <DEDUP_REMOVED lines=41> */
.L_x_5461:
        /* <DEDUP_REMOVED lines=22> */
.L_x_5462:
        /* <DEDUP_REMOVED lines=18> */
.L_x_5463:
        /* <DEDUP_REMOVED lines=22> */
.L_x_5464:
        /* <DEDUP_REMOVED lines=23> */
.L_x_5465:
        /* <DEDUP_REMOVED lines=8> */
.L_x_5468:
        /* <DEDUP_REMOVED lines=22> */
[----:B------:R-:W-:Y:S01]  /*0af0*/  R2UR UR39, R16 ;  /* 0x00000000102772ca */ /* 0x000fe200000e0000 */
[----:B------:R-:W-:Y:S01]  /*0b00*/  IMAD.MOV.U32 R23, RZ, RZ, RZ ;  /* 0x000000ffff177224 */ /* 0x000fe200078e00ff */
[----:B------:R-:W-:Y:S01]  /*0b10*/  ULOP3.LUT UR40, UR36, 0x1, URZ, 0xfc, !UPT ;  /* 0x0000000124287892 */ /* 0x000fe2000f8efc3f */
[----:B------:R-:W-:Y:S01]  /*0b20*/  IMAD.MOV.U32 R210, RZ, RZ, RZ ;  /* 0x000000ffffd27224 */ /* 0x000fe200078e00ff */
[----:B------:R-:W-:Y:S01]  /*0b30*/  UMOV UR37, URZ ;  /* 0x0000003f00257c82 */ /* 0x000fe20008000000 */
[----:B------:R-:W-:Y:S02]  /*0b40*/  IMAD.MOV.U32 R200, RZ, RZ, RZ ;  /* 0x000000ffffc87224 */ /* 0x000fe400078e00ff */
[----:B------:R-:W-:-:S06]  /*0b50*/  IMAD.MOV.U32 R17, RZ, RZ, RZ ;  /* 0x000000ffff117224 */ /* 0x000fcc00078e00ff */
[----:B------:R-:W-:Y:S01]  /*0b60*/  UIADD3 UR39, UR39, 0x18400, URZ ;  /* 0x0001840027277890 */ /* 0x000fe2000fffe03f */
[----:B0-----:R-:W-:-:S05]  /*0b70*/  VIADD R0, R0, 0xffffff80 ;  /* 0xffffff8000007836 */ /* 0x001fca0000000000 */
[----:B------:R-:W-:Y:S02]  /*0b80*/  SHF.R.S32.HI R3, RZ, 0x1f, R0 ;  /* 0x0000001fff037819 */ /* 0x000fe40000011400 */
[-C--:B------:R-:W-:Y:S02]  /*0b90*/  LEA.HI R4, R0, R0.reuse, RZ, 0x1 ;  /* 0x0000000000047211 */ /* 0x080fe400078f08ff */
[CC--:B------:R-:W-:Y:S02]  /*0ba0*/  LEA.HI R7, R3.reuse, R0.reuse, RZ, 0x5 ;  /* 0x0000000003077211 */ /* 0x0c0fe400078f28ff */
[CC--:B------:R-:W-:Y:S02]  /*0bb0*/  LEA.HI R6, R3.reuse, R0.reuse, RZ, 0x4 ;  /* 0x0000000003067211 */ /* 0x0c0fe400078f20ff */
[----:B------:R-:W-:Y:S01]  /*0bc0*/  LEA.HI R2, R3, R0, RZ, 0x7 ;  /* 0x0000000003027211 */ /* 0x000fe200078f38ff */
[----:B------:R-:W-:Y:S01]  /*0bd0*/  IMAD.SHL.U32 R8, R7, 0x20, RZ ;  /* 0x0000002007087824 */ /* 0x000fe200078e00ff */
[----:B------:R-:W-:-:S02]  /*0be0*/  LOP3.LUT R7, R6, 0x3fffff0, RZ, 0xc0, !PT ;  /* 0x03fffff006077812 */ /* 0x000fc400078ec0ff */
[----:B------:R-:W-:Y:S02]  /*0bf0*/  LOP3.LUT R9, R2, 0xffffff80, RZ, 0xc0, !PT ;  /* 0xffffff8002097812 */ /* 0x000fe400078ec0ff */
[----:B------:R-:W-:Y:S01]  /*0c00*/  LEA.HI R5, R3, R0, RZ, 0x2 ;  /* 0x0000000003057211 */ /* 0x000fe200078f10ff */
[----:B------:R-:W-:Y:S01]  /*0c10*/  IMAD.IADD R7, R0, 0x1, -R7 ;  /* 0x0000000100077824 */ /* 0x000fe200078e0a07 */
[----:B------:R-:W-:Y:S01]  /*0c20*/  LOP3.LUT R8, R8, 0xfffffc00, RZ, 0xc0, !PT ;  /* 0xfffffc0008087812 */ /* 0x000fe200078ec0ff */
[----:B------:R-:W-:Y:S01]  /*0c30*/  IMAD.IADD R14, R0, 0x1, -R9 ;  /* 0x00000001000e7824 */ /* 0x000fe200078e0a09 */
[----:B------:R-:W-:Y:S02]  /*0c40*/  LOP3.LUT R3, R4, 0xfffffffe, RZ, 0xc0, !PT ;  /* 0xfffffffe04037812 */ /* 0x000fe400078ec0ff */
[----:B------:R-:W-:Y:S01]  /*0c50*/  LOP3.LUT R11, R5, 0xfffffffc, RZ, 0xc0, !PT ;  /* 0xfffffffc050b7812 */ /* 0x000fe200078ec0ff */
[----:B------:R-:W-:Y:S01]  /*0c60*/  IMAD R9, R7, 0x40, R8 ;  /* 0x0000004007097824 */ /* 0x000fe200078e0208 */
[----:B------:R-:W-:Y:S01]  /*0c70*/  SHF.R.S32.HI R7, RZ, 0x4, R6 ;  /* 0x00000004ff077819 */ /* 0x000fe20000011406 */
[C---:B------:R-:W-:Y:S01]  /*0c80*/  IMAD.IADD R18, R0.reuse, 0x1, -R3 ;  /* 0x0000000100127824 */ /* 0x040fe200078e0a03 */
[----:B------:R-:W-:Y:S01]  /*0c90*/  SHF.R.S32.HI R3, RZ, 0x7, R2 ;  /* 0x00000007ff037819 */ /* 0x000fe20000011402 */
[----:B------:R-:W-:Y:S01]  /*0ca0*/  IMAD.IADD R11, R0, 0x1, -R11 ;  /* 0x00000001000b7824 */ /* 0x000fe200078e0a0b */
[----:B------:R-:W-:Y:S01]  /*0cb0*/  SHF.R.S32.HI R211, RZ, 0x1, R4 ;  /* 0x00000001ffd37819 */ /* 0x000fe20000011404 */
[----:B------:R-:W-:Y:S01]  /*0cc0*/  IMAD.SHL.U32 R206, R18, 0x8, RZ ;  /* 0x0000000812ce7824 */ /* 0x000fe200078e00ff */
[--C-:B------:R-:W-:Y:S01]  /*0cd0*/  SHF.R.S32.HI R0, RZ, 0x2, R5.reuse ;  /* 0x00000002ff007819 */ /* 0x100fe20000011405 */
[----:B------:R-:W-:Y:S01]  /*0ce0*/  STL [R1+0x30], R14 ;  /* 0x0000300e01007387 */ /* 0x000fe20000100800 */
[----:B------:R-:W-:Y:S01]  /*0cf0*/  LEA.HI R6, R6, R7, RZ, 0x1 ;  /* 0x0000000706067211 */ /* 0x000fe200078f08ff */
[C---:B------:R-:W-:Y:S01]  /*0d00*/  VIADD R228, R206.reuse, 0x20 ;  /* 0x00000020cee47836 */ /* 0x040fe20000000000 */
[----:B------:R-:W-:Y:S01]  /*0d10*/  SHF.R.S32.HI R5, RZ, 0x1f, R5 ;  /* 0x0000001fff057819 */ /* 0x000fe20000011405 */
[----:B------:R-:W-:Y:S01]  /*0d20*/  VIADD R223, R206, 0x40 ;  /* 0x00000040cedf7836 */ /* 0x000fe20000000000 */
[----:B------:R-:W-:Y:S01]  /*0d30*/  LEA.HI R2, R2, R3, RZ, 0x1 ;  /* 0x0000000302027211 */ /* 0x000fe200078f08ff */
[----:B------:R-:W-:Y:S01]  /*0d40*/  IMAD.IADD R8, R206, 0x1, R228 ;  /* 0x00000001ce087824 */ /* 0x000fe200078e02e4 */
[----:B------:R-:W-:Y:S01]  /*0d50*/  LEA.HI R4, R4, R211, RZ, 0x1 ;  /* 0x000000d304047211 */ /* 0x000fe200078f08ff */
[----:B------:R-:W-:Y:S01]  /*0d60*/  IMAD.SHL.U32 R18, R18, 0x10, RZ ;  /* 0x0000001012127824 */ /* 0x000fe200078e00ff */
[----:B------:R-:W-:Y:S01]  /*0d70*/  LOP3.LUT R6, R6, 0x1ffffffe, RZ, 0xc0, !PT ;  /* 0x1ffffffe06067812 */ /* 0x000fe200078ec0ff */
[----:B------:R-:W-:Y:S01]  /*0d80*/  VIADD R222, R206, 0x10 ;  /* 0x00000010cede7836 */ /* 0x000fe20000000000 */
[----:B------:R-:W-:Y:S01]  /*0d90*/  LEA.HI R5, R5, R0, RZ, 0x2 ;  /* 0x0000000005057211 */ /* 0x000fe200078f10ff */
[----:B------:R-:W-:Y:S01]  /*0da0*/  VIADD R208, R18, 0x60 ;  /* 0x0000006012d07836 */ /* 0x000fe20000000000 */
[----:B------:R-:W-:Y:S01]  /*0db0*/  LOP3.LUT R2, R2, 0x3fffffe, RZ, 0xc0, !PT ;  /* 0x03fffffe02027812 */ /* 0x000fe200078ec0ff */
[----:B------:R-:W-:Y:S01]  /*0dc0*/  IMAD.IADD R6, R7, 0x1, -R6 ;  /* 0x0000000107067824 */ /* 0x000fe200078e0a06 */
[----:B------:R-:W-:Y:S01]  /*0dd0*/  LOP3.LUT R4, R4, 0x3fffffe, RZ, 0xc0, !PT ;  /* 0x03fffffe04047812 */ /* 0x000fe200078ec0ff */
[----:B------:R-:W-:Y:S01]  /*0de0*/  VIADD R205, R18, 0x80 ;  /* 0x0000008012cd7836 */ /* 0x000fe20000000000 */
[----:B------:R-:W-:Y:S01]  /*0df0*/  LOP3.LUT R5, R5, 0xfffffffc, RZ, 0xc0, !PT ;  /* 0xfffffffc05057812 */ /* 0x000fe200078ec0ff */
[----:B------:R-:W-:Y:S01]  /*0e00*/  IMAD.IADD R2, R3, 0x1, -R2 ;  /* 0x0000000103027824 */ /* 0x000fe200078e0a02 */
[----:B------:R-:W-:Y:S01]  /*0e10*/  SHF.R.S32.HI R13, RZ, 0x1f, R8 ;  /* 0x0000001fff0d7819 */ /* 0x000fe20000011408 */
[----:B------:R-:W-:Y:S01]  /*0e20*/  IMAD.IADD R4, R211, 0x1, -R4 ;  /* 0x00000001d3047824 */ /* 0x000fe200078e0a04 */
[----:B------:R-:W-:Y:S01]  /*0e30*/  SHF.R.S32.HI R19, RZ, 0x1f, R18 ;  /* 0x0000001fff137819 */ /* 0x000fe20000011412 */
[----:B------:R-:W-:Y:S01]  /*0e40*/  IMAD R3, R6, 0x8, R9 ;  /* 0x0000000806037824 */ /* 0x000fe200078e0209 */
[-C--:B------:R-:W-:Y:S01]  /*0e50*/  LEA.HI R10, R13, R8.reuse, RZ, 0x4 ;  /* 0x000000080d0a7211 */ /* 0x080fe200078f20ff */
[----:B------:R-:W-:Y:S01]  /*0e60*/  IMAD.IADD R5, R0, 0x1, -R5 ;  /* 0x0000000100057824 */ /* 0x000fe200078e0a05 */
[----:B------:R-:W-:Y:S01]  /*0e70*/  SHF.R.S32.HI R0, RZ, 0x1f, R14 ;  /* 0x0000001fff007819 */ /* 0x000fe2000001140e */
[----:B------:R-:W-:Y:S01]  /*0e80*/  IMAD R217, R7, 0x8, R4 ;  /* 0x0000000807d97824 */ /* 0x000fe200078e0204 */
[----:B------:R-:W-:Y:S01]  /*0e90*/  LEA.HI R4, R11, R11, RZ, 0x1 ;  /* 0x0000000b0b047211 */ /* 0x000fe200078f08ff */
[----:B------:R0:W-:Y:S01]  /*0ea0*/  STL [R1+0x44], R3 ;  /* 0x0000440301007387 */ /* 0x0001e20000100800 */
[----:B------:R-:W-:Y:S01]  /*0eb0*/  IMAD.IADD R9, R206, 0x1, R223 ;  /* 0x00000001ce097824 */ /* 0x000fe200078e02df */
[----:B------:R-:W-:Y:S01]  /*0ec0*/  LEA.HI R8, R13, R8, RZ, 0x6 ;  /* 0x000000080d087211 */ /* 0x000fe200078f30ff */
[----:B------:R-:W-:Y:S01]  /*0ed0*/  IMAD.SHL.U32 R5, R5, 0x80, RZ ;  /* 0x0000008005057824 */ /* 0x000fe200078e00ff */
[----:B------:R-:W-:Y:S01]  /*0ee0*/  LOP3.LUT R6, R4, 0x1ffffffe, RZ, 0xc0, !PT ;  /* 0x1ffffffe04067812 */ /* 0x000fe200078ec0ff */
[----:B------:R-:W-:Y:S01]  /*0ef0*/  IMAD.SHL.U32 R217, R217, 0x40, RZ ;  /* 0x00000040d9d97824 */ /* 0x000fe200078e00ff */
[----:B------:R-:W-:Y:S01]  /*0f00*/  SHF.R.S32.HI R12, RZ, 0x1f, R9 ;  /* 0x0000001fff0c7819 */ /* 0x000fe20000011409 */
[----:B------:R-:W-:Y:S01]  /*0f10*/  IMAD.SHL.U32 R8, R8, 0x80, RZ ;  /* 0x0000008008087824 */ /* 0x000fe200078e00ff */
[----:B------:R-:W-:Y:S01]  /*0f20*/  LOP3.LUT R215, R5, 0x180, RZ, 0xc0, !PT ;  /* 0x0000018005d77812 */ /* 0x000fe200078ec0ff */
[----:B------:R-:W-:Y:S01]  /*0f30*/  IMAD.IADD R6, R11, 0x1, -R6 ;  /* 0x000000010b067824 */ /* 0x000fe200078e0a06 */
[-C--:B0-----:R-:W-:Y:S01]  /*0f40*/  LEA.HI R3, R0, R14.reuse, RZ, 0x2 ;  /* 0x0000000e00037211 */ /* 0x081fe200078f10ff */
[----:B------:R-:W-:Y:S01]  /*0f50*/  VIADD R209, R18, 0xa0 ;  /* 0x000000a012d17836 */ /* 0x000fe20000000000 */
[----:B------:R-:W-:Y:S01]  /*0f60*/  LEA.HI R0, R0, R14, RZ, 0x5 ;  /* 0x0000000e00007211 */ /* 0x000fe200078f28ff */
[----:B------:R-:W-:Y:S01]  /*0f70*/  VIADD R229, R206, 0x30 ;  /* 0x00000030cee57836 */ /* 0x000fe20000000000 */
[----:B------:R-:W-:-:S02]  /*0f80*/  SHF.R.S32.HI R4, RZ, 0x2, R3 ;  /* 0x00000002ff047819 */ /* 0x000fc40000011403 */
[----:B------:R-:W-:Y:S02]  /*0f90*/  SHF.R.S32.HI R7, RZ, 0x1f, R3 ;  /* 0x0000001fff077819 */ /* 0x000fe40000011403 */
[----:B------:R-:W-:Y:S02]  /*0fa0*/  SHF.R.S32.HI R0, RZ, 0x5, R0 ;  /* 0x00000005ff007819 */ /* 0x000fe40000011400 */
[----:B------:R-:W-:Y:S02]  /*0fb0*/  LEA.HI R7, R7, R4, RZ, 0x3 ;  /* 0x0000000407077211 */ /* 0x000fe400078f18ff */
[CC--:B------:R-:W-:Y:S02]  /*0fc0*/  LEA.HI R214, R12.reuse, R9.reuse, RZ, 0x4 ;  /* 0x000000090cd67211 */ /* 0x0c0fe400078f20ff */
[----:B------:R-:W-:Y:S02]  /*0fd0*/  LOP3.LUT R7, R7, 0xfffffff8, RZ, 0xc0, !PT ;  /* 0xfffffff807077812 */ /* 0x000fe400078ec0ff */
[----:B------:R-:W-:-:S02]  /*0fe0*/  LEA.HI R9, R12, R9, RZ, 0x6 ;  /* 0x000000090c097211 */ /* 0x000fc400078f30ff */
[----:B------:R-:W-:Y:S01]  /*0ff0*/  LOP3.LUT R3, R3, 0x7ffffffc, RZ, 0xc0, !PT ;  /* 0x7ffffffc03037812 */ /* 0x000fe200078ec0ff */
[----:B------:R-:W-:Y:S01]  /*1000*/  IMAD.IADD R7, R4, 0x1, -R7 ;  /* 0x0000000104077824 */ /* 0x000fe200078e0a07 */
[----:B------:R-:W-:Y:S01]  /*1010*/  LOP3.LUT R5, R215, 0x30, R10, 0xf8, !PT ;  /* 0x00000030d7057812 */ /* 0x000fe200078ef80a */
[----:B------:R-:W-:Y:S01]  /*1020*/  IMAD.SHL.U32 R4, R9, 0x80, RZ ;  /* 0x0000008009047824 */ /* 0x000fe200078e00ff */
[----:B------:R-:W-:Y:S01]  /*1030*/  SHF.R.U32.HI R216, RZ, 0x3, R215 ;  /* 0x00000003ffd87819 */ /* 0x000fe200000116d7 */
[----:B------:R-:W-:Y:S01]  /*1040*/  IMAD R7, R0, 0x10, R7 ;  /* 0x0000001000077824 */ /* 0x000fe200078e0207 */
[----:B------:R-:W-:Y:S01]  /*1050*/  LOP3.LUT R9, R215, 0x30, R214, 0xf8, !PT ;  /* 0x00000030d7097812 */ /* 0x000fe200078ef8d6 */
[----:B------:R-:W-:Y:S01]  /*1060*/  IMAD.IADD R3, R14, 0x1, -R3 ;  /* 0x000000010e037824 */ /* 0x000fe200078e0a03 */
[----:B------:R-:W-:Y:S01]  /*1070*/  LOP3.LUT R8, R8, 0xffffe000, RZ, 0xc0, !PT ;  /* 0xffffe00008087812 */ /* 0x000fe200078ec0ff */
[----:B------:R-:W-:Y:S01]  /*1080*/  IMAD R2, R2, 0x40, R7 ;  /* 0x0000004002027824 */ /* 0x000fe200078e0207 */
[-C--:B------:R-:W-:Y:S01]  /*1090*/  LOP3.LUT R5, R5, R216.reuse, RZ, 0x3c, !PT ;  /* 0x000000d805057212 */ /* 0x080fe200078e3cff */
[----:B------:R-:W-:Y:S01]  /*10a0*/  VIADD R0, R206, 0x50 ;  /* 0x00000050ce007836 */ /* 0x000fe20000000000 */
[-C--:B------:R-:W-:Y:S01]  /*10b0*/  LOP3.LUT R11, R9, R216.reuse, RZ, 0x3c, !PT ;  /* 0x000000d8090b7212 */ /* 0x080fe200078e3cff */
[----:B------:R-:W-:Y:S01]  /*10c0*/  IMAD.SHL.U32 R202, R3, 0x2, RZ ;  /* 0x0000000203ca7824 */ /* 0x000fe200078e00ff */
[----:B------:R-:W-:Y:S01]  /*10d0*/  LOP3.LUT R3, R215, 0x10, R18, 0xf8, !PT ;  /* 0x00000010d7037812 */ /* 0x000fe200078ef812 */
[----:B------:R-:W-:Y:S01]  /*10e0*/  STL [R1+0x40], R2 ;  /* 0x0000400201007387 */ /* 0x000fe20000100800 */
[-C--:B------:R-:W-:Y:S01]  /*10f0*/  IADD3 R9, R5, R217.reuse, R8 ;  /* 0x000000d905097210 */ /* 0x080fe20007ffe008 */
[----:B------:R-:W-:Y:S01]  /*1100*/  VIADD R32, R202, 0x10 ;  /* 0x00000010ca207836 */ /* 0x000fe20000000000 */
[----:B------:R-:W-:Y:S01]  /*1110*/  LOP3.LUT R5, R215, 0x30, R18, 0xf8, !PT ;  /* 0x00000030d7057812 */ /* 0x000fe200078ef812 */
[----:B------:R0:W-:Y:S01]  /*1120*/  STL [R1], R0 ;  /* 0x0000000001007387 */ /* 0x0001e20000100800 */
[----:B------:R-:W-:Y:S01]  /*1130*/  LOP3.LUT R4, R4, 0xffffe000, RZ, 0xc0, !PT ;  /* 0xffffe00004047812 */ /* 0x000fe200078ec0ff */
[C---:B------:R-:W-:Y:S01]  /*1140*/  VIADD R31, R202.reuse, 0x18 ;  /* 0x00000018ca1f7836 */ /* 0x040fe20000000000 */
[-C--:B------:R-:W-:Y:S01]  /*1150*/  LOP3.LUT R5, R5, R216.reuse, RZ, 0x3c, !PT ;  /* 0x000000d805057212 */ /* 0x080fe200078e3cff */
[C---:B------:R-:W-:Y:S01]  /*1160*/  VIADD R29, R202.reuse, 0x28 ;  /* 0x00000028ca1d7836 */ /* 0x040fe20000000000 */
[----:B------:R-:W-:Y:S01]  /*1170*/  SHF.R.S32.HI R213, RZ, 0x4, R10 ;  /* 0x00000004ffd57819 */ /* 0x000fe2000001140a */
[C---:B------:R-:W-:Y:S01]  /*1180*/  VIADD R28, R202.reuse, 0x30 ;  /* 0x00000030ca1c7836 */ /* 0x040fe20000000000 */
[-C--:B------:R-:W-:Y:S01]  /*1190*/  IADD3 R11, R11, R217.reuse, R4 ;  /* 0x000000d90b0b7210 */ /* 0x080fe20007ffe004 */
[C---:B------:R-:W-:Y:S01]  /*11a0*/  VIADD R26, R202.reuse, 0x40 ;  /* 0x00000040ca1a7836 */ /* 0x040fe20000000000 */
[----:B------:R-:W-:Y:S01]  /*11b0*/  SHF.R.S32.HI R221, RZ, 0x1f, R208 ;  /* 0x0000001fffdd7819 */ /* 0x000fe200000114d0 */
[C---:B------:R-:W-:Y:S01]  /*11c0*/  VIADD R25, R202.reuse, 0x48 ;  /* 0x00000048ca197836 */ /* 0x040fe20000000000 */
[----:B0-----:R-:W-:Y:S01]  /*11d0*/  LOP3.LUT R0, R3, R216, RZ, 0x3c, !PT ;  /* 0x000000d803007212 */ /* 0x001fe200078e3cff */
[C---:B------:R-:W-:Y:S01]  /*11e0*/  VIADD R21, R202.reuse, 0x58 ;  /* 0x00000058ca157836 */ /* 0x040fe20000000000 */
[----:B------:R-:W-:Y:S01]  /*11f0*/  SHF.R.S32.HI R3, RZ, 0x1f, R202 ;  /* 0x0000001fff037819 */ /* 0x000fe200000114ca */
[----:B------:R-:W-:Y:S01]  /*1200*/  VIADD R20, R202, 0x60 ;  /* 0x00000060ca147836 */ /* 0x000fe20000000000 */
[----:B------:R-:W-:Y:S01]  /*1210*/  SHF.R.S32.HI R220, RZ, 0x1f, R205 ;  /* 0x0000001fffdc7819 */ /* 0x000fe200000114cd */
[----:B------:R-:W-:Y:S01]  /*1220*/  IMAD.IADD R34, R217, 0x1, R0 ;  /* 0x00000001d9227824 */ /* 0x000fe200078e0200 */
[----:B------:R-:W-:Y:S01]  /*1230*/  IADD3 R0, R16, R217, R5 ;  /* 0x000000d910007210 */ /* 0x000fe20007ffe005 */
[C---:B------:R-:W-:Y:S01]  /*1240*/  VIADD R14, R202.reuse, 0x70 ;  /* 0x00000070ca0e7836 */ /* 0x040fe20000000000 */
[----:B------:R-:W-:Y:S01]  /*1250*/  SHF.R.S32.HI R5, RZ, 0x1f, R32 ;  /* 0x0000001fff057819 */ /* 0x000fe20000011420 */
[C---:B------:R-:W-:Y:S01]  /*1260*/  VIADD R13, R202.reuse, 0x78 ;  /* 0x00000078ca0d7836 */ /* 0x040fe20000000000 */
[----:B------:R-:W-:Y:S01]  /*1270*/  STL [R1+0x8], R34 ;  /* 0x0000082201007387 */ /* 0x000fe20000100800 */
        /* <DEDUP_REMOVED lines=24> */
[----:B------:R-:W-:Y:S01]  /*1400*/  SHF.R.S32.HI R5, RZ, 0x1f, R4 ;  /* 0x0000001fff057819 */ /* 0x000fe20000011404 */
[C---:B------:R-:W-:Y:S01]  /*1410*/  IMAD.IADD R4, R16.reuse, 0x1, R9 ;  /* 0x0000000110047824 */ /* 0x040fe200078e0209 */
[----:B------:R-:W-:Y:S01]  /*1420*/  SHF.R.S32.HI R0, RZ, 0x1f, R3 ;  /* 0x0000001fff007819 */ /* 0x000fe20000011403 */
[----:B------:R-:W-:Y:S01]  /*1430*/  IMAD.IADD R3, R16, 0x1, R11 ;  /* 0x0000000110037824 */ /* 0x000fe200078e020b */
[----:B------:R-:W-:Y:S01]  /*1440*/  SHF.R.S32.HI R219, RZ, 0x1f, R209 ;  /* 0x0000001fffdb7819 */ /* 0x000fe200000114d1 */
[----:B------:R-:W-:Y:S01]  /*1450*/  IMAD R0, R6, 0x8, R2 ;  /* 0x0000000806007824 */ /* 0x000fe200078e0202 */
[----:B------:R0:W-:Y:S01]  /*1460*/  STL [R1+0x38], R4 ;  /* 0x0000380401007387 */ /* 0x0001e20000100800 */
[----:B------:R-:W-:Y:S02]  /*1470*/  SHF.R.S32.HI R214, RZ, 0x4, R214 ;  /* 0x00000004ffd67819 */ /* 0x000fe400000114d6 */
[----:B------:R-:W-:Y:S01]  /*1480*/  SHF.R.S32.HI R33, RZ, 0x1f, R33 ;  /* 0x0000001fff217819 */ /* 0x000fe20000011421 */
[----:B------:R0:W-:Y:S01]  /*1490*/  STL [R1+0x34], R3 ;  /* 0x0000340301007387 */ /* 0x0001e20000100800 */
[----:B------:R-:W-:-:S02]  /*14a0*/  SHF.R.S32.HI R30, RZ, 0x1f, R30 ;  /* 0x0000001fff1e7819 */ /* 0x000fc4000001141e */
[----:B------:R-:W-:Y:S01]  /*14b0*/  SHF.R.S32.HI R27, RZ, 0x1f, R27 ;  /* 0x0000001fff1b7819 */ /* 0x000fe2000001141b */
[----:B------:R0:W-:Y:S01]  /*14c0*/  STL [R1+0x4], R0 ;  /* 0x0000040001007387 */ /* 0x0001e20000100800 */
[----:B------:R-:W-:Y:S02]  /*14d0*/  SHF.R.S32.HI R24, RZ, 0x1f, R24 ;  /* 0x0000001fff187819 */ /* 0x000fe40000011418 */
[----:B------:R-:W-:Y:S02]  /*14e0*/  SHF.R.S32.HI R15, RZ, 0x1f, R15 ;  /* 0x0000001fff0f7819 */ /* 0x000fe4000001140f */
[----:B------:R-:W-:Y:S02]  /*14f0*/  SHF.R.S32.HI R12, RZ, 0x1f, R12 ;  /* 0x0000001fff0c7819 */ /* 0x000fe4000001140c */
[----:B------:R-:W-:-:S07]  /*1500*/  SHF.R.S32.HI R7, RZ, 0x1f, R7 ;  /* 0x0000001fff077819 */ /* 0x000fce0000011407 */
.L_x_5708:
[----:B------:R-:W-:Y:S05]  /*1510*/  YIELD ;  /* 0x0000000000007946 */ /* 0x000fea0003800000 */
[----:B------:R-:W-:Y:S01]  /*1520*/  ULDC.64 UR4, c[0x0][0xa28] ;  /* 0x00028a0000047ab9 */ /* 0x000fe20000000a00 */
[----:B012---:R-:W0:Y:S01]  /*1530*/  LDC.64 R4, c[0x0][0xa08] ;  /* 0x00028200ff047b82 */ /* 0x007e220000000a00 */
[----:B------:R-:W-:Y:S01]  /*1540*/  ISETP.NE.U32.AND P1, PT, RZ, UR4, PT ;  /* 0x00000004ff007c0c */ /* 0x000fe2000bf25070 */
[----:B------:R-:W-:Y:S02]  /*1550*/  IMAD.MOV.U32 R79, RZ, RZ, RZ ;  /* 0x000000ffff4f7224 */ /* 0x000fe400078e00ff */
[----:B------:R-:W-:Y:S01]  /*1560*/  IMAD.MOV.U32 R11, RZ, RZ, RZ ;  /* 0x000000ffff0b7224 */ /* 0x000fe200078e00ff */
[----:B------:R-:W-:Y:S01]  /*1570*/  ISETP.NE.AND.EX P1, PT, RZ, UR5, PT, P1 ;  /* 0x00000005ff007c0c */ /* 0x000fe2000bf25310 */
[----:B------:R-:W-:-:S02]  /*1580*/  ULDC.64 UR4, c[0x0][0xa18] ;  /* 0x0002860000047ab9 */ /* 0x000fc40000000a00 */
[----:B------:R-:W-:-:S04]  /*1590*/  ISETP.NE.U32.AND P2, PT, RZ, UR4, PT ;  /* 0x00000004ff007c0c */ /* 0x000fc8000bf45070 */
[----:B------:R-:W-:Y:S01]  /*15a0*/  ISETP.NE.AND.EX P2, PT, RZ, UR5, PT, P2 ;  /* 0x00000005ff007c0c */ /* 0x000fe2000bf45320 */
[----:B------:R-:W-:Y:S02]  /*15b0*/  ULDC.64 UR4, c[0x0][0xa08] ;  /* 0x0002820000047ab9 */ /* 0x000fe40000000a00 */
[----:B------:R-:W-:-:S03]  /*15c0*/  ISETP.NE.U32.AND P0, PT, RZ, UR4, PT ;  /* 0x00000004ff007c0c */ /* 0x000fc6000bf05070 */
[----:B---3--:R-:W1:Y:S01]  /*15d0*/  @P1 LDC.64 R2, c[0x0][0xa28] ;  /* 0x00028a00ff021b82 */ /* 0x008e620000000a00 */
[----:B------:R-:W-:Y:S01]  /*15e0*/  ISETP.NE.AND.EX P0, PT, RZ, UR5, PT, P0 ;  /* 0x00000005ff007c0c */ /* 0x000fe2000bf05300 */
[----:B0-----:R-:W-:-:S06]  /*15f0*/  IMAD.WIDE R8, R227, 0x4, R4 ;  /* 0x00000004e3087825 */ /* 0x001fcc00078e0204 */
[----:B------:R-:W0:Y:S01]  /*1600*/  @P2 LDC.64 R6, c[0x0][0xa18] ;  /* 0x00028600ff062b82 */ /* 0x000e220000000a00 */
[----:B------:R-:W-:Y:S02]  /*1610*/  ULDC UR4, c[0x0][0x288] ;  /* 0x0000a20000047ab9 */ /* 0x000fe40000000800 */
[----:B------:R-:W-:Y:S01]  /*1620*/  IMAD.U32 R203, RZ, RZ, UR4 ;  /* 0x00000004ffcb7e24 */ /* 0x000fe2000f8e00ff */
[----:B------:R-:W-:Y:S02]  /*1630*/  ULDC.64 UR4, c[0x0][0x418] ;  /* 0x0001060000047ab9 */ /* 0x000fe40000000a00 */
[----:B------:R-:W5:Y:S01]  /*1640*/  @P0 LDG.E R79, desc[UR42][R8.64] ;  /* 0x0000002a084f0981 */ /* 0x000f62000c1e1900 */
[----:B-1----:R-:W-:-:S04]  /*1650*/  @P1 IMAD.WIDE R2, R227, 0x4, R2 ;  /* 0x00000004e3021825 */ /* 0x002fc800078e0202 */
[----:B0-----:R-:W-:Y:S01]  /*1660*/  @P2 IMAD.WIDE R4, R227, 0x4, R6 ;  /* 0x00000004e3042825 */ /* 0x001fe200078e0206 */
[----:B------:R-:W-:Y:S01]  /*1670*/  UISETP.NE.U32.AND UP0, UPT, UR4, URZ, UPT ;  /* 0x0000003f0400728c */ /* 0x000fe2000bf05070 */
[----:B------:R0:W5:Y:S02]  /*1680*/  @P1 LDG.E R11, desc[UR42][R2.64] ;  /* 0x0000002a020b1981 */ /* 0x000164000c1e1900 */
[----:B------:R-:W-:Y:S02]  /*1690*/  ULDC UR4, c[0x0][0x424] ;  /* 0x0001090000047ab9 */ /* 0x000fe40000000800 */
[----:B------:R1:W5:Y:S01]  /*16a0*/  @P2 LDG.E R203, desc[UR42][R4.64] ;  /* 0x0000002a04cb2981 */ /* 0x000362000c1e1900 */
[----:B------:R-:W-:-:S03]  /*16b0*/  UISETP.NE.AND.EX UP0, UPT, UR5, URZ, UPT, UP0 ;  /* 0x0000003f0500728c */ /* 0x000fc6000bf05300 */
[----:B------:R-:W-:Y:S01]  /*16c0*/  ULDC UR5, c[0x0][0x2f0] ;  /* 0x0000bc0000057ab9 */ /* 0x000fe20000000800 */
[----:B------:R-:W-:-:S04]  /*16d0*/  USEL UR4, UR4, 0x1, UP0 ;  /* 0x0000000104047887 */ /* 0x000fc80008000000 */
[----:B------:R-:W-:-:S03]  /*16e0*/  UIMAD UR4, UR4, UR5, URZ ;  /* 0x00000005040472a4 */ /* 0x000fc6000f8e023f */
[----:B------:R-:W-:Y:S02]  /*16f0*/  ULDC UR5, c[0x0][0x348] ;  /* 0x0000d20000057ab9 */ /* 0x000fe40000000800 */
[----:B0-----:R-:W-:Y:S02]  /*1700*/  IMAD.U32 R2, RZ, RZ, UR5 ;  /* 0x00000005ff027e24 */ /* 0x001fe4000f8e00ff */
[----:B------:R-:W-:Y:S01]  /*1710*/  IMAD.U32 R28, RZ, RZ, UR4 ;  /* 0x00000004ff1c7e24 */ /* 0x000fe2000f8e00ff */
[----:B-1--4-:R-:W-:Y:S06]  /*1720*/  @P2 BRA `(.L_x_5470) ;  /* 0x0000000000242947 */ /* 0x012fec0003800000 */
        /* <DEDUP_REMOVED lines=9> */
.L_x_5470:
        /* <DEDUP_REMOVED lines=10> */
[----:B------:R-:W0:Y:S02]  /*1860*/  LDC.64 R28, c[0x0][0xa20] ;  /* 0x00028800ff1c7b82 */ /* 0x000e240000000a00 */
[----:B0-----:R-:W-:-:S06]  /*1870*/  IMAD.WIDE R28, R227, 0x4, R28 ;  /* 0x00000004e31c7825 */ /* 0x001fcc00078e021c */
[----:B------:R0:W5:Y:S01]  /*1880*/  LDG.E R28, desc[UR42][R28.64] ;  /* 0x0000002a1c1c7981 */ /* 0x000162000c1e1900 */
[----:B------:R-:W-:Y:S05]  /*1890*/  BRA `(.L_x_5472) ;  /* 0x0000000000107947 */ /* 0x000fea0003800000 */
.L_x_5471:
[----:B------:R-:W-:Y:S05]  /*18a0*/  @!P0 BRA `(.L_x_5472) ;  /* 0x00000000000c8947 */ /* 0x000fea0003800000 */
[----:B------:R-:W2:Y:S04]  /*18b0*/  LDG.E R3, desc[UR42][R8.64] ;  /* 0x0000002a08037981 */ /* 0x000ea8000c1e1900 */
[----:B------:R-:W2:Y:S02]  /*18c0*/  LDG.E R28, desc[UR42][R8.64+0x4] ;  /* 0x0000042a081c7981 */ /* 0x000ea4000c1e1900 */
[----:B--2---:R-:W-:-:S07]  /*18d0*/  IMAD.IADD R28, R28, 0x1, -R3 ;  /* 0x000000011c1c7824 */ /* 0x004fce00078e0a03 */
.L_x_5472:
[----:B------:R-:W-:Y:S01]  /*18e0*/  ULDC.64 UR4, c[0x0][0xa10] ;  /* 0x0002840000047ab9 */ /* 0x000fe20000000a00 */
[----:B------:R-:W1:Y:S01]  /*18f0*/  LDC R4, c[0x0][0x448] ;  /* 0x00011200ff047b82 */ /* 0x000e620000000800 */
[----:B------:R-:W-:-:S04]  /*1900*/  ISETP.NE.U32.AND P0, PT, RZ, UR4, PT ;  /* 0x00000004ff007c0c */ /* 0x000fc8000bf05070 */
[----:B------:R-:W-:Y:S01]  /*1910*/  ISETP.NE.AND.EX P0, PT, RZ, UR5, PT, P0 ;  /* 0x00000005ff007c0c */ /* 0x000fe2000bf05300 */
[----:B------:R-:W-:Y:S02]  /*1920*/  ULDC.64 UR4, c[0x0][0xa30] ;  /* 0x00028c0000047ab9 */ /* 0x000fe40000000a00 */
[----:B------:R-:W-:-:S04]  /*1930*/  ISETP.NE.U32.AND P1, PT, RZ, UR4, PT ;  /* 0x00000004ff007c0c */ /* 0x000fc8000bf25070 */
[----:B------:R-:W-:-:S06]  /*1940*/  ISETP.NE.AND.EX P1, PT, RZ, UR5, PT, P1 ;  /* 0x00000005ff007c0c */ /* 0x000fcc000bf25310 */
[----:B------:R-:W2:Y:S08]  /*1950*/  @P0 LDC.64 R6, c[0x0][0xa10] ;  /* 0x00028400ff060b82 */ /* 0x000eb00000000a00 */
[----:B------:R-:W3:Y:S01]  /*1960*/  @P1 LDC.64 R8, c[0x0][0xa30] ;  /* 0x00028c00ff081b82 */ /* 0x000ee20000000a00 */
[----:B--2---:R-:W-:-:S05]  /*1970*/  @P0 IMAD.WIDE R6, R227, 0x4, R6 ;  /* 0x00000004e3060825 */ /* 0x004fca00078e0206 */
[----:B------:R-:W2:Y:S04]  /*1980*/  @P0 LDG.E R0, desc[UR42][R6.64] ;  /* 0x0000002a06000981 */ /* 0x000ea8000c1e1900 */
[----:B------:R-:W2:Y:S01]  /*1990*/  @P0 LDG.E R3, desc[UR42][R6.64+0x4] ;  /* 0x0000042a06030981 */ /* 0x000ea2000c1e1900 */
[----:B-----5:R-:W-:Y:S02]  /*19a0*/  IMAD.MOV.U32 R24, RZ, RZ, R28 ;  /* 0x000000ffff187224 */ /* 0x020fe400078e001c */
[----:B---3--:R-:W-:-:S05]  /*19b0*/  @P1 IMAD.WIDE R8, R227, 0x4, R8 ;  /* 0x00000004e3081825 */ /* 0x008fca00078e0208 */
[----:B------:R3:W5:Y:S01]  /*19c0*/  @P1 LDG.E R24, desc[UR42][R8.64] ;  /* 0x0000002a08181981 */ /* 0x000762000c1e1900 */
[----:B-1----:R-:W-:Y:S01]  /*19d0*/  ISETP.NE.AND P1, PT, R4, 0x1, PT ;  /* 0x000000010400780c */ /* 0x002fe20003f25270 */
[----:B------:R-:W-:Y:S01]  /*19e0*/  IMAD.SHL.U32 R212, R225, 0x80, RZ ;  /* 0x00000080e1d47824 */ /* 0x000fe200078e00ff */
[----:B------:R-:W1:Y:S01]  /*19f0*/  LDC.64 R4, c[0x0][0x9e0] ;  /* 0x00027800ff047b82 */ /* 0x000e620000000a00 */
[----:B------:R-:W-:-:S10]  /*1a00*/  IMAD.IADD R11, R28, 0x1, -R11 ;  /* 0x000000011c0b7824 */ /* 0x000fd400078e0a0b */
[----:B------:R-:W4:Y:S08]  /*1a10*/  @P1 LDC R13, c[0x0][0x44c] ;  /* 0x00011300ff0d1b82 */ /* 0x000f300000000800 */
[----:B------:R-:W0:Y:S01]  /*1a20*/  @P1 LDC R10, c[0x0][0x450] ;  /* 0x00011400ff0a1b82 */ /* 0x000e220000000800 */
[----:B-1----:R-:W-:Y:S01]  /*1a30*/  ISETP.GE.AND P2, PT, R5, 0x1, PT ;  /* 0x000000010500780c */ /* 0x002fe20003f46270 */
[----:B--2---:R-:W-:-:S02]  /*1a40*/  @P0 IMAD.IADD R2, R3, 0x1, -R0 ;  /* 0x0000000103020824 */ /* 0x004fc400078e0a00 */
[----:B------:R-:W-:Y:S02]  /*1a50*/  VIADD R0, R212, 0x7f ;  /* 0x0000007fd4007836 */ /* 0x000fe40000000000 */
[----:B------:R-:W-:Y:S02]  /*1a60*/  IMAD.IADD R204, R11, 0x1, R2 ;  /* 0x000000010bcc7824 */ /* 0x000fe400078e0202 */
[----:B----4-:R-:W-:-:S03]  /*1a70*/  @P1 IMAD.HI.U32 R3, R0, R13, RZ ;  /* 0x0000000d00031227 */ /* 0x010fc600078e00ff */
[C---:B------:R-:W-:Y:S01]  /*1a80*/  IADD3 R7, R204.reuse, 0x1, -R203 ;  /* 0x00000001cc077810 */ /* 0x040fe20007ffe8cb */
[----:B------:R-:W-:Y:S01]  /*1a90*/  IMAD.MOV.U32 R6, RZ, RZ, R0 ;  /* 0x000000ffff067224 */ /* 0x000fe200078e0000 */
[----:B0-----:R-:W-:Y:S01]  /*1aa0*/  @P1 SHF.R.U32.HI R6, RZ, R10, R3 ;  /* 0x0000000aff061219 */ /* 0x001fe20000011603 */
[----:B------:R-:W-:-:S04]  /*1ab0*/  VIADD R0, R204, 0x7f ;  /* 0x0000007fcc007836 */ /* 0x000fc80000000000 */
[----:B---3--:R-:W-:Y:S01]  /*1ac0*/  IMAD.IADD R9, R7, 0x1, R6 ;  /* 0x0000000107097824 */ /* 0x008fe200078e0206 */
[----:B------:R-:W-:-:S03]  /*1ad0*/  SHF.R.S32.HI R3, RZ, 0x1f, R0 ;  /* 0x0000001fff037819 */ /* 0x000fc60000011400 */
[----:B------:R-:W-:Y:S01]  /*1ae0*/  IMAD.IADD R4, R9, 0x1, R4 ;  /* 0x0000000109047824 */ /* 0x000fe200078e0204 */
[----:B------:R-:W-:-:S04]  /*1af0*/  LEA.HI R3, R3, R0, RZ, 0x7 ;  /* 0x0000000003037211 */ /* 0x000fc800078f38ff */
        /* <DEDUP_REMOVED lines=13> */
.L_x_5475:
[----:B------:R-:W-:-:S13]  /*1bd0*/  ISETP.NE.AND P0, PT, R5, 0x1, PT ;  /* 0x000000010500780c */ /* 0x000fda0003f05270 */
[----:B------:R-:W0:Y:S02]  /*1be0*/  @P0 LDC.64 R6, c[0x0][0x9e8] ;  /* 0x00027a00ff060b82 */ /* 0x000e240000000a00 */
[----:B0-----:R-:W-:-:S05]  /*1bf0*/  @P0 IMAD.HI.U32 R6, R0, R6, RZ ;  /* 0x0000000600060227 */ /* 0x001fca00078e00ff */
[----:B------:R-:W-:-:S07]  /*1c00*/  @P0 SHF.R.U32.HI R0, RZ, R7, R6 ;  /* 0x00000007ff000219 */ /* 0x000fce0000011606 */
.L_x_5476:
[----:B------:R-:W-:Y:S05]  /*1c10*/  BSYNC B0 ;  /* 0x0000000000007941 */ /* 0x000fea0003800000 */
.L_x_5474:
[----:B------:R-:W-:-:S05]  /*1c20*/  IMAD R3, R0, R5, R5 ;  /* 0x0000000500037224 */ /* 0x000fca00078e0205 */
[----:B------:R-:W-:-:S07]  /*1c30*/  VIMNMX R4, R4, R3, PT ;  /* 0x0000000304047248 */ /* 0x000fce0003fe0100 */
.L_x_5473:
[----:B------:R-:W0:Y:S01]  /*1c40*/  @P1 LDC R7, c[0x0][0x44c] ;  /* 0x00011300ff071b82 */ /* 0x000e220000000800 */
[----:B------:R-:W-:Y:S01]  /*1c50*/  VIADD R4, R4, 0x7f ;  /* 0x0000007f04047836 */ /* 0x000fe20000000000 */
[----:B------:R-:W-:Y:S01]  /*1c60*/  ULDC UR4, c[0x0][0x9dc] ;  /* 0x0002770000047ab9 */ /* 0x000fe20000000800 */
[----:B------:R-:W-:-:S03]  /*1c70*/  IMAD.IADD R94, R204, 0x1, -R203 ;  /* 0x00000001cc5e7824 */ /* 0x000fc600078e0acb */
[----:B------:R-:W-:Y:S02]  /*1c80*/  SHF.R.S32.HI R3, RZ, 0x1f, R4 ;  /* 0x0000001fff037819 */ /* 0x000fe40000011404 */
[----:B------:R-:W1:Y:S02]  /*1c90*/  @P1 LDC R9, c[0x0][0x450] ;  /* 0x00011400ff091b82 */ /* 0x000e640000000800 */
[----:B------:R-:W-:Y:S01]  /*1ca0*/  LEA.HI R3, R3, R4, RZ, 0x7 ;  /* 0x0000000403037211 */ /* 0x000fe200078f38ff */
[----:B0-----:R-:W-:-:S04]  /*1cb0*/  @P1 IMAD.HI.U32 R0, R212, R7, RZ ;  /* 0x00000007d4001227 */ /* 0x001fc800078e00ff */
[----:B------:R-:W-:Y:S01]  /*1cc0*/  IMAD.MOV.U32 R7, RZ, RZ, R212 ;  /* 0x000000ffff077224 */ /* 0x000fe200078e00d4 */
[----:B-1----:R-:W-:Y:S02]  /*1cd0*/  @P1 SHF.R.U32.HI R7, RZ, R9, R0 ;  /* 0x00000009ff071219 */ /* 0x002fe40000011600 */
[----:B------:R-:W-:-:S03]  /*1ce0*/  SHF.R.S32.HI R0, RZ, 0x7, R3 ;  /* 0x00000007ff007819 */ /* 0x000fc60000011403 */
[----:B------:R-:W-:Y:S01]  /*1cf0*/  IMAD.IADD R3, R94, 0x1, R7 ;  /* 0x000000015e037824 */ /* 0x000fe200078e0207 */
[----:B------:R-:W-:-:S03]  /*1d00*/  VIMNMX R8, R25, R0, PT ;  /* 0x0000000019087248 */ /* 0x000fc60003fe0100 */
        /* <DEDUP_REMOVED lines=12> */
.L_x_5479:
[----:B------:R-:W-:-:S13]  /*1dd0*/  ISETP.NE.AND P0, PT, R5, 0x1, PT ;  /* 0x000000010500780c */ /* 0x000fda0003f05270 */
[----:B------:R-:W0:Y:S02]  /*1de0*/  @P0 LDC.64 R6, c[0x0][0x9e8] ;  /* 0x00027a00ff060b82 */ /* 0x000e240000000a00 */
[----:B0-----:R-:W-:-:S05]  /*1df0*/  @P0 IMAD.HI.U32 R4, R3, R6, RZ ;  /* 0x0000000603040227 */ /* 0x001fca00078e00ff */
[----:B------:R-:W-:-:S07]  /*1e00*/  @P0 SHF.R.U32.HI R3, RZ, R7, R4 ;  /* 0x00000007ff030219 */ /* 0x000fce0000011604 */
.L_x_5480:
[----:B------:R-:W-:Y:S05]  /*1e10*/  BSYNC B0 ;  /* 0x0000000000007941 */ /* 0x000fea0003800000 */
.L_x_5478:
[----:B------:R-:W-:-:S05]  /*1e20*/  IMAD R3, R3, R5, RZ ;  /* 0x0000000503037224 */ /* 0x000fca00078e02ff */
[----:B------:R-:W-:-:S07]  /*1e30*/  VIMNMX R0, R0, R3, !PT ;  /* 0x0000000300007248 */ /* 0x000fce0007fe0100 */
.L_x_5477:
[----:B------:R-:W-:Y:S01]  /*1e40*/  SHF.R.S32.HI R3, RZ, 0x1f, R0 ;  /* 0x0000001fff037819 */ /* 0x000fe20000011400 */
[----:B------:R-:W-:Y:S01]  /*1e50*/  BSSY B0, `(.L_x_5481) ;  /* 0x000002a000007945 */ /* 0x000fe20003800000 */
[----:B------:R-:W-:Y:S02]  /*1e60*/  LOP3.LUT R14, R12, 0xff, RZ, 0xc0, !PT ;  /* 0x000000ff0c0e7812 */ /* 0x000fe400078ec0ff */
[----:B------:R-:W-:Y:S01]  /*1e70*/  LEA.HI R3, R3, R0, RZ, 0x7 ;  /* 0x0000000003037211 */ /* 0x000fe200078f38ff */
[----:B------:R-:W-:Y:S01]  /*1e80*/  IMAD.MOV.U32 R0, RZ, RZ, RZ ;  /* 0x000000ffff007224 */ /* 0x000fe200078e00ff */
[----:B------:R-:W-:Y:S01]  /*1e90*/  SHF.R.U32.HI R4, RZ, 0x10, R12 ;  /* 0x00000010ff047819 */ /* 0x000fe2000001160c */
[----:B------:R0:W-:Y:S01]  /*1ea0*/  STL [R1+0x18], R14 ;  /* 0x0000180e01007387 */ /* 0x0001e20000100800 */
[----:B------:R-:W-:-:S03]  /*1eb0*/  SHF.R.S32.HI R3, RZ, 0x7, R3 ;  /* 0x00000007ff037819 */ /* 0x000fc60000011403 */
[----:B------:R0:W-:Y:S01]  /*1ec0*/  STL [R1+0xc], R4 ;  /* 0x00000c0401007387 */ /* 0x0001e20000100800 */
[----:B------:R-:W-:-:S04]  /*1ed0*/  VIMNMX R9, RZ, R3, !PT ;  /* 0x00000003ff097248 */ /* 0x000fc80007fe0100 */
[----:B------:R-:W-:-:S13]  /*1ee0*/  ISETP.GT.AND P0, PT, R8, R9, PT ;  /* 0x000000090800720c */ /* 0x000fda0003f04270 */
[----:B0-----:R-:W-:Y:S05]  /*1ef0*/  @!P0 BRA `(.L_x_5482) ;  /* 0x00000000007c8947 */ /* 0x001fea0003800000 */
        /* <DEDUP_REMOVED lines=31> */
.L_x_5482:
[----:B------:R-:W-:Y:S05]  /*20f0*/  BSYNC B0 ;  /* 0x0000000000007941 */ /* 0x000fea0003800000 */
.L_x_5481:
        /* <DEDUP_REMOVED lines=36> */
.L_x_5485:
[----:B------:R-:W-:Y:S05]  /*2340*/  BSYNC B6 ;  /* 0x0000000000067941 */ /* 0x000fea0003800000 */
.L_x_5484:
        /* <DEDUP_REMOVED lines=20> */
.L_x_5487:
[----:B------:R-:W-:Y:S05]  /*2490*/  BSYNC B6 ;  /* 0x0000000000067941 */ /* 0x000fea0003800000 */
.L_x_5486:
[----:B------:R-:W-:Y:S01]  /*24a0*/  ULDC.64 UR4, c[0x0][0x9f8] ;  /* 0x00027e0000047ab9 */ /* 0x000fe20000000a00 */
[----:B------:R-:W-:Y:S01]  /*24b0*/  IMAD.MOV.U32 R81, RZ, RZ, R227 ;  /* 0x000000ffff517224 */ /* 0x000fe200078e00e3 */
[----:B------:R-:W-:Y:S01]  /*24c0*/  ISETP.NE.U32.AND P0, PT, RZ, UR4, PT ;  /* 0x00000004ff007c0c */ /* 0x000fe2000bf05070 */
[----:B------:R-:W0:Y:S01]  /*24d0*/  S2R R20, SR_TID.X ;  /* 0x0000000000147919 */ /* 0x000e220000002100 */
[----:B------:R-:W1:Y:S02]  /*24e0*/  LDC.64 R70, c[0x0][0x408] ;  /* 0x00010200ff467b82 */ /* 0x000e640000000a00 */
[----:B------:R-:W-:Y:S01]  /*24f0*/  ISETP.NE.AND.EX P0, PT, RZ, UR5, PT, P0 ;  /* 0x00000005ff007c0c */ /* 0x000fe2000bf05300 */
[----:B------:R-:W-:-:S05]  /*2500*/  VIADD R80, R18, 0x20 ;  /* 0x0000002012507836 */ /* 0x000fca0000000000 */
[----:B------:R-:W2:Y:S08]  /*2510*/  LDC R13, c[0x0][0x3f4] ;  /* 0x0000fd00ff0d7b82 */ /* 0x000eb00000000800 */
[----:B------:R-:W3:Y:S01]  /*2520*/  @P0 LDC.64 R4, c[0x0][0x9f8] ;  /* 0x00027e00ff040b82 */ /* 0x000ee20000000a00 */
[----:B------:R-:W-:-:S07]  /*2530*/  VIADD R78, R18, 0x40 ;  /* 0x00000040124e7836 */ /* 0x000fce0000000000 */
[----:B------:R-:W4:Y:S01]  /*2540*/  LDC.64 R68, c[0x0][0x3f8] ;  /* 0x0000fe00ff447b82 */ /* 0x000f220000000a00 */
[----:B0-----:R-:W-:Y:S01]  /*2550*/  SHF.R.U32.HI R29, RZ, 0x7, R20 ;  /* 0x00000007ff1d7819 */ /* 0x001fe20000011614 */
[----:B---3--:R-:W-:-:S05]  /*2560*/  @P0 IMAD.WIDE R4, R227, 0x4, R4 ;  /* 0x00000004e3040825 */ /* 0x008fca00078e0204 */
[----:B------:R0:W3:Y:S01]  /*2570*/  @P0 LDG.E R81, desc[UR42][R4.64] ;  /* 0x0000002a04510981 */ /* 0x0000e2000c1e1900 */
[----:B------:R-:W-:Y:S01]  /*2580*/  VIADD R6, R20, 0xffffff80 ;  /* 0xffffff8014067836 */ /* 0x000fe20000000000 */
[----:B------:R-:W-:Y:S01]  /*2590*/  ISETP.NE.AND P6, PT, R29, 0x1, PT ;  /* 0x000000011d00780c */ /* 0x000fe20003fc5270 */
[C---:B-1----:R-:W-:Y:S01]  /*25a0*/  IMAD.WIDE.U32 R20, R211.reuse, R70, R18 ;  /* 0x00000046d3147225 */ /* 0x042fe200078e0012 */
[----:B------:R-:W-:Y:S02]  /*25b0*/  SHF.R.S32.HI R207, RZ, 0x1f, R206 ;  /* 0x0000001fffcf7819 */ /* 0x000fe400000114ce */
[----:B------:R-:W-:Y:S01]  /*25c0*/  SHF.R.S32.HI R3, RZ, 0x1f, R6 ;  /* 0x0000001fff037819 */ /* 0x000fe20000011406 */
[----:B----4-:R-:W-:Y:S01]  /*25d0*/  IMAD.WIDE.U32 R50, R211, R68, R18 ;  /* 0x00000044d3327225 */ /* 0x010fe200078e0012 */
[----:B--2---:R-:W-:Y:S02]  /*25e0*/  ISETP.GE.AND P2, PT, R80, R13, PT ;  /* 0x0000000d5000720c */ /* 0x004fe40003f46270 */
[----:B------:R-:W-:Y:S01]  /*25f0*/  LEA.HI R3, R3, R6, RZ, 0x2 ;  /* 0x0000000603037211 */ /* 0x000fe200078f10ff */
[----:B------:R-:W-:Y:S01]  /*2600*/  IMAD.WIDE.U32 R48, R211, R70, R206 ;  /* 0x00000046d3307225 */ /* 0x000fe200078e00ce */
[----:B------:R-:W-:-:S02]  /*2610*/  P2R R83, PR, RZ, 0x4 ;  /* 0x00000004ff537803 */ /* 0x000fc40000000000 */
[--C-:B------:R-:W-:Y:S01]  /*2620*/  SHF.R.S32.HI R7, RZ, 0x2, R3.reuse ;  /* 0x00000002ff077819 */ /* 0x100fe20000011403 */
[----:B------:R-:W-:Y:S05]  /*2630*/  @!P6 WARPSYNC.ALL ;  /* 0x000000000000e948 */ /* 0x000fea0003800000 */
[----:B------:R-:W-:Y:S01]  /*2640*/  SHF.R.S32.HI R0, RZ, 0x1f, R3 ;  /* 0x0000001fff007819 */ /* 0x000fe20000011403 */
[----:B------:R-:W-:Y:S01]  /*2650*/  ULDC UR4, c[0x0][0x2f4] ;  /* 0x0000bd0000047ab9 */ /* 0x000fe20000000800 */
[----:B------:R-:W-:Y:S01]  /*2660*/  IMAD.WIDE.U32 R52, R211, R68, R206 ;  /* 0x00000044d3347225 */ /* 0x000fe200078e00ce */
[----:B------:R-:W-:Y:S01]  /*2670*/  @!P6 BAR.SYNC.DEFER_BLOCKING 0x9, 0x100 ;  /* 0x024400000000eb1d */ /* 0x000fe20000010000 */
[----:B------:R-:W-:-:S02]  /*2680*/  ISETP.GE.AND P1, PT, R80, UR4, PT ;  /* 0x0000000450007c0c */ /* 0x000fc4000bf26270 */
[----:B------:R-:W-:Y:S01]  /*2690*/  LEA.HI R3, R0, R7, RZ, 0x2 ;  /* 0x0000000700037211 */ /* 0x000fe200078f10ff */
[----:B------:R-:W-:Y:S01]  /*26a0*/  IMAD.IADD R79, R79, 0x1, R28 ;  /* 0x000000014f4f7824 */ /* 0x000fe200078e021c */
[----:B------:R-:W-:Y:S01]  /*26b0*/  SEL R0, RZ, 0xffffffff, P1 ;  /* 0xffffffffff007807 */ /* 0x000fe20000800000 */
[----:B------:R-:W-:Y:S01]  /*26c0*/  VIADD R67, R29, 0x8 ;  /* 0x000000081d437836 */ /* 0x000fe20000000000 */
[----:B0-----:R-:W-:Y:S01]  /*26d0*/  LOP3.LUT R4, R3, 0xfffffffc, RZ, 0xc0, !PT ;  /* 0xfffffffc03047812 */ /* 0x001fe200078ec0ff */
[----:B------:R-:W-:Y:S01]  /*26e0*/  IMAD.SHL.U32 R66, R13, 0x2, RZ ;  /* 0x000000020d427824 */ /* 0x000fe200078e00ff */
[----:B------:R-:W-:Y:S01]  /*26f0*/  ISETP.GE.AND P0, PT, R18, UR4, PT ;  /* 0x0000000412007c0c */ /* 0x000fe2000bf06270 */
[----:B------:R-:W-:Y:S01]  /*2700*/  IMAD.SHL.U32 R8, R0, 0x2, RZ ;  /* 0x0000000200087824 */ /* 0x000fe200078e00ff */
[----:B------:R-:W-:Y:S01]  /*2710*/  ISETP.GE.AND P1, PT, R208, UR4, PT ;  /* 0x00000004d0007c0c */ /* 0x000fe2000bf26270 */
[----:B------:R-:W-:Y:S01]  /*2720*/  IMAD.IADD R0, R7, 0x1, -R4 ;  /* 0x0000000107007824 */ /* 0x000fe200078e0a04 */
[----:B------:R-:W-:-:S02]  /*2730*/  SHF.R.S32.HI R7, RZ, 0x1f, R211 ;  /* 0x0000001fff077819 */ /* 0x000fc400000114d3 */
[----:B------:R-:W-:Y:S02]  /*2740*/  SEL R3, RZ, 0x1, P0 ;  /* 0x00000001ff037807 */ /* 0x000fe40000000000 */
[----:B------:R-:W-:Y:S01]  /*2750*/  ISETP.GE.AND P0, PT, R78, UR4, PT ;  /* 0x000000044e007c0c */ /* 0x000fe2000bf06270 */
[-C--:B------:R-:W-:Y:S01]  /*2760*/  IMAD R4, R7, R70.reuse, RZ ;  /* 0x0000004607047224 */ /* 0x080fe200078e02ff */
[----:B------:R-:W-:Y:S02]  /*2770*/  LOP3.LUT R3, R8, 0x2, R3, 0xe2, !PT ;  /* 0x0000000208037812 */ /* 0x000fe400078ee203 */
[----:B------:R-:W-:Y:S01]  /*2780*/  SEL R5, RZ, 0x8, P1 ;  /* 0x00000008ff057807 */ /* 0x000fe20000800000 */
[----:B------:R-:W-:Y:S01]  /*2790*/  IMAD R9, R211, R71, R4 ;  /* 0x00000047d3097224 */ /* 0x000fe200078e0204 */
[----:B------:R-:W-:Y:S02]  /*27a0*/  SEL R4, RZ, 0x4, P0 ;  /* 0x00000004ff047807 */ /* 0x000fe40000000000 */
[----:B------:R-:W-:Y:S01]  /*27b0*/  ISETP.GE.AND P0, PT, R205, UR4, PT ;  /* 0x00000004cd007c0c */ /* 0x000fe2000bf06270 */
[----:B------:R-:W-:Y:S01]  /*27c0*/  IMAD.IADD R21, R21, 0x1, R9 ;  /* 0x0000000115157824 */ /* 0x000fe200078e0209 */
[----:B------:R-:W-:Y:S01]  /*27d0*/  LOP3.LUT R3, R5, R3, R4, 0xfe, !PT ;  /* 0x0000000305037212 */ /* 0x000fe200078efe04 */
[----:B------:R-:W-:Y:S01]  /*27e0*/  IMAD.IADD R49, R9, 0x1, R49 ;  /* 0x0000000109317824 */ /* 0x000fe200078e0231 */
[----:B------:R-:W-:Y:S01]  /*27f0*/  SEL R4, RZ, 0x10, P0 ;  /* 0x00000010ff047807 */ /* 0x000fe20000000000 */
[----:B-----5:R-:W-:Y:S01]  /*2800*/  IMAD.WIDE.U32 R20, R24, R70, R20 ;  /* 0x0000004618147225 */ /* 0x020fe200078e0014 */
[----:B------:R-:W-:-:S02]  /*2810*/  LOP3.LUT P0, RZ, R0, 0x2, RZ, 0xc0, !PT ;  /* 0x0000000200ff7812 */ /* 0x000fc4000780c0ff */
[-C--:B------:R-:W-:Y:S01]  /*2820*/  ISETP.GE.AND P0, PT, R18, R13.reuse, PT ;  /* 0x0000000d1200720c */ /* 0x080fe20003f06270 */
[----:B------:R-:W-:Y:S01]  /*2830*/  IMAD.WIDE.U32 R48, R24, R70, R48 ;  /* 0x0000004618307225 */ /* 0x000fe200078e0030 */
[----:B------:R-:W-:Y:S02]  /*2840*/  LEA.HI R8, R6, R6, RZ, 0x1 ;  /* 0x0000000606087211 */ /* 0x000fe400078f08ff */
[----:B------:R-:W-:Y:S02]  /*2850*/  SEL R5, R13, RZ, P0 ;  /* 0x000000ff0d057207 */ /* 0x000fe40000000000 */
[----:B------:R-:W-:Y:S02]  /*2860*/  ISETP.GE.AND P1, PT, R78, R13, PT ;  /* 0x0000000d4e00720c */ /* 0x000fe40003f26270 */
[----:B------:R-:W-:Y:S01]  /*2870*/  LOP3.LUT R11, R8, 0xfffffffe, RZ, 0xc0, !PT ;  /* 0xfffffffe080b7812 */ /* 0x000fe200078ec0ff */
[----:B------:R-:W-:Y:S01]  /*2880*/  IMAD.IADD R5, R18, 0x1, R5 ;  /* 0x0000000112057824 */ /* 0x000fe200078e0205 */
[----:B------:R-:W-:Y:S01]  /*2890*/  LOP3.LUT R3, R3, R4, RZ, 0xfc, !PT ;  /* 0x0000000403037212 */ /* 0x000fe200078efcff */
[-C--:B------:R-:W-:Y:S01]  /*28a0*/  IMAD R4, R7, R68.reuse, RZ ;  /* 0x0000004407047224 */ /* 0x080fe200078e02ff */
[C---:B------:R-:W-:Y:S01]  /*28b0*/  SEL R7, R13.reuse, RZ, P2 ;  /* 0x000000ff0d077207 */ /* 0x040fe20001000000 */
[----:B------:R-:W-:Y:S01]  /*28c0*/  IMAD.IADD R12, R6, 0x1, -R11 ;  /* 0x00000001060c7824 */ /* 0x000fe200078e0a0b */
[----:B------:R-:W-:Y:S01]  /*28d0*/  SEL R9, R13, RZ, P1 ;  /* 0x000000ff0d097207 */ /* 0x000fe20000800000 */
[----:B------:R-:W-:Y:S01]  /*28e0*/  IMAD R11, R211, R69, R4 ;  /* 0x00000045d30b7224 */ /* 0x000fe200078e0204 */
[----:B------:R-:W-:Y:S01]  /*28f0*/  SHF.R.S32.HI R4, RZ, 0x1f, R5 ;  /* 0x0000001fff047819 */ /* 0x000fe20000011405 */
[----:B------:R-:W-:Y:S01]  /*2900*/  IMAD.IADD R7, R80, 0x1, R7 ;  /* 0x0000000150077824 */ /* 0x000fe200078e0207 */
[----:B------:R-:W-:Y:S01]  /*2910*/  P2R R84, PR, RZ, 0x2 ;  /* 0x00000002ff547803 */ /* 0x000fe20000000000 */
[----:B------:R-:W-:Y:S01]  /*2920*/  IMAD.IADD R9, R78, 0x1, R9 ;  /* 0x000000014e097824 */ /* 0x000fe200078e0209 */
[-C--:B------:R-:W-:Y:S01]  /*2930*/  LEA.HI R77, R4, R5.reuse, RZ, 0x4 ;  /* 0x00000005044d7211 */ /* 0x080fe200078f20ff */
[----:B------:R-:W-:Y:S01]  /*2940*/  IMAD.IADD R51, R51, 0x1, R11 ;  /* 0x0000000133337824 */ /* 0x000fe200078e020b */
[----:B------:R-:W-:Y:S01]  /*2950*/  SHF.R.S32.HI R6, RZ, 0x1f, R7 ;  /* 0x0000001fff067819 */ /* 0x000fe20000011407 */
[----:B------:R-:W-:Y:S01]  /*2960*/  IMAD.IADD R53, R11, 0x1, R53 ;  /* 0x000000010b357824 */ /* 0x000fe200078e0235 */
[----:B------:R-:W-:Y:S01]  /*2970*/  SHF.R.S32.HI R8, RZ, 0x1f, R9 ;  /* 0x0000001fff087819 */ /* 0x000fe20000011409 */
[----:B------:R-:W-:Y:S01]  /*2980*/  IMAD.WIDE.U32 R50, R24, R68, R50 ;  /* 0x0000004418327225 */ /* 0x000fe200078e0032 */
[----:B------:R-:W-:-:S02]  /*2990*/  LEA.HI R4, R4, R5, RZ, 0x6 ;  /* 0x0000000504047211 */ /* 0x000fc400078f30ff */
[----:B------:R-:W-:Y:S01]  /*29a0*/  LEA.HI R76, R6, R7, RZ, 0x4 ;  /* 0x00000007064c7211 */ /* 0x000fe200078f20ff */
[----:B------:R-:W-:Y:S01]  /*29b0*/  IMAD.WIDE.U32 R52, R24, R68, R52 ;  /* 0x0000004418347225 */ /* 0x000fe200078e0034 */
[----:B------:R-:W-:Y:S02]  /*29c0*/  LEA.HI R75, R8, R9, RZ, 0x4 ;  /* 0x00000009084b7211 */ /* 0x000fe400078f20ff */
[----:B------:R-:W-:Y:S01]  /*29d0*/  LEA.HI R6, R6, R7, RZ, 0x6 ;  /* 0x0000000706067211 */ /* 0x000fe200078f30ff */
[----:B------:R-:W-:Y:S01]  /*29e0*/  IMAD.SHL.U32 R4, R4, 0x80, RZ ;  /* 0x0000008004047824 */ /* 0x000fe200078e00ff */
[----:B------:R-:W-:Y:S01]  /*29f0*/  LEA.HI R8, R8, R9, RZ, 0x6 ;  /* 0x0000000908087211 */ /* 0x000fe200078f30ff */
[----:B------:R-:W-:Y:S01]  /*2a00*/  IMAD R65, R12, 0x80, R211 ;  /* 0x000000800c417824 */ /* 0x000fe200078e02d3 */
[----:B------:R-:W-:Y:S01]  /*2a10*/  SHF.R.S32.HI R11, RZ, 0x1f, R24 ;  /* 0x0000001fff0b7819 */ /* 0x000fe20000011418 */
[----:B------:R-:W-:Y:S01]  /*2a20*/  IMAD.SHL.U32 R6, R6, 0x80, RZ ;  /* 0x0000008006067824 */ /* 0x000fe200078e00ff */
[----:B------:R-:W-:Y:S01]  /*2a30*/  LOP3.LUT R5, R215, 0x30, R77, 0xf8, !PT ;  /* 0x00000030d7057812 */ /* 0x000fe200078ef84d */
[----:B------:R-:W-:Y:S01]  /*2a40*/  IMAD.SHL.U32 R8, R8, 0x80, RZ ;  /* 0x0000008008087824 */ /* 0x000fe200078e00ff */
[----:B------:R-:W-:Y:S01]  /*2a50*/  ISETP.GE.AND P1, PT, R209, UR4, PT ;  /* 0x00000004d1007c0c */ /* 0x000fe2000bf26270 */
[C---:B------:R-:W-:Y:S01]  /*2a60*/  IMAD R10, R11.reuse, R70, RZ ;  /* 0x000000460b0a7224 */ /* 0x040fe200078e02ff */
[----:B------:R-:W-:Y:S01]  /*2a70*/  LOP3.LUT R4, R4, 0xffffe000, RZ, 0xc0, !PT ;  /* 0xffffe00004047812 */ /* 0x000fe200078ec0ff */
[----:B------:R-:W-:Y:S01]  /*2a80*/  IMAD R11, R11, R68, RZ ;  /* 0x000000440b0b7224 */ /* 0x000fe200078e02ff */
[----:B------:R-:W-:-:S02]  /*2a90*/  LOP3.LUT R5, R5, R216, RZ, 0x3c, !PT ;  /* 0x000000d805057212 */ /* 0x000fc400078e3cff */
[C---:B------:R-:W-:Y:S01]  /*2aa0*/  LOP3.LUT R7, R215.reuse, 0x30, R76, 0xf8, !PT ;  /* 0x00000030d7077812 */ /* 0x040fe200078ef84c */
[C---:B------:R-:W-:Y:S01]  /*2ab0*/  IMAD R11, R24.reuse, R69, R11 ;  /* 0x00000045180b7224 */ /* 0x040fe200078e020b */
[----:B------:R-:W-:Y:S02]  /*2ac0*/  LOP3.LUT R9, R215, 0x30, R75, 0xf8, !PT ;  /* 0x00000030d7097812 */ /* 0x000fe400078ef84b */
[----:B------:R-:W-:Y:S01]  /*2ad0*/  SEL R58, RZ, 0x20, P1 ;  /* 0x00000020ff3a7807 */ /* 0x000fe20000800000 */
[----:B------:R-:W-:Y:S01]  /*2ae0*/  IMAD.IADD R61, R51, 0x1, R11 ;  /* 0x00000001333d7824 */ /* 0x000fe200078e020b */
[----:B------:R-:W-:Y:S01]  /*2af0*/  IADD3 R74, R5, R4, R217 ;  /* 0x00000004054a7210 */ /* 0x000fe20007ffe0d9 */
[----:B------:R-:W-:Y:S01]  /*2b00*/  IMAD R5, R24, R71, R10 ;  /* 0x0000004718057224 */ /* 0x000fe200078e020a */
[----:B------:R-:W-:Y:S01]  /*2b10*/  LOP3.LUT R6, R6, 0xffffe000, RZ, 0xc0, !PT ;  /* 0xffffe00006067812 */ /* 0x000fe200078ec0ff */
[----:B------:R-:W-:Y:S01]  /*2b20*/  IMAD.IADD R60, R11, 0x1, R53 ;  /* 0x000000010b3c7824 */ /* 0x000fe200078e0235 */
[-C--:B------:R-:W-:Y:S01]  /*2b30*/  LOP3.LUT R7, R7, R216.reuse, RZ, 0x3c, !PT ;  /* 0x000000d807077212 */ /* 0x080fe200078e3cff */
[----:B------:R-:W-:Y:S01]  /*2b40*/  IMAD.IADD R63, R21, 0x1, R5 ;  /* 0x00000001153f7824 */ /* 0x000fe200078e0205 */
[----:B------:R-:W-:Y:S01]  /*2b50*/  LOP3.LUT R8, R8, 0xffffe000, RZ, 0xc0, !PT ;  /* 0xffffe00008087812 */ /* 0x000fe200078ec0ff */
[----:B------:R-:W-:Y:S01]  /*2b60*/  IMAD.IADD R62, R5, 0x1, R49 ;  /* 0x00000001053e7824 */ /* 0x000fe200078e0231 */
[----:B------:R-:W-:-:S02]  /*2b70*/  LOP3.LUT R9, R9, R216, RZ, 0x3c, !PT ;  /* 0x000000d809097212 */ /* 0x000fc400078e3cff */
[C---:B------:R-:W-:Y:S02]  /*2b80*/  LOP3.LUT R58, R3.reuse, R58, RZ, 0xfc, !PT ;  /* 0x0000003a033a7212 */ /* 0x040fe400078efcff */
[C---:B------:R-:W-:Y:S01]  /*2b90*/  SHF.L.U64.HI R71, R70.reuse, 0x7, R71 ;  /* 0x0000000746477819 */ /* 0x040fe20000010247 */
[----:B------:R-:W-:Y:S01]  /*2ba0*/  IMAD.SHL.U32 R70, R70, 0x80, RZ ;  /* 0x0000008046467824 */ /* 0x000fe200078e00ff */
[C---:B------:R-:W-:Y:S01]  /*2bb0*/  SHF.L.U64.HI R69, R68.reuse, 0x7, R69 ;  /* 0x0000000744457819 */ /* 0x040fe20000010245 */
[----:B------:R-:W-:Y:S01]  /*2bc0*/  IMAD.SHL.U32 R68, R68, 0x80, RZ ;  /* 0x0000008044447824 */ /* 0x000fe200078e00ff */
[----:B------:R-:W-:Y:S02]  /*2bd0*/  LOP3.LUT R55, R3, 0x1, RZ, 0xc0, !PT ;  /* 0x0000000103377812 */ /* 0x000fe400078ec0ff */
[--C-:B------:R-:W-:Y:S02]  /*2be0*/  IADD3 R73, R7, R6, R217.reuse ;  /* 0x0000000607497210 */ /* 0x100fe40007ffe0d9 */
[----:B------:R-:W-:-:S02]  /*2bf0*/  IADD3 R72, R9, R8, R217 ;  /* 0x0000000809487210 */ /* 0x000fc40007ffe0d9 */
[----:B------:R-:W-:Y:S02]  /*2c00*/  LOP3.LUT R59, R77, 0xfffffff0, RZ, 0xc0, !PT ;  /* 0xfffffff04d3b7812 */ /* 0x000fe400078ec0ff */
[----:B------:R-:W-:Y:S02]  /*2c10*/  LOP3.LUT R57, R76, 0xfffffff0, RZ, 0xc0, !PT ;  /* 0xfffffff04c397812 */ /* 0x000fe400078ec0ff */
[----:B------:R-:W-:Y:S02]  /*2c20*/  LOP3.LUT R56, R75, 0xfffffff0, RZ, 0xc0, !PT ;  /* 0xfffffff04b387812 */ /* 0x000fe400078ec0ff */
[C---:B------:R-:W-:Y:S02]  /*2c30*/  LOP3.LUT R54, R58.reuse, 0x2, RZ, 0xc0, !PT ;  /* 0x000000023a367812 */ /* 0x040fe400078ec0ff */
[----:B------:R-:W-:Y:S02]  /*2c40*/  LOP3.LUT R3, R58, 0x4, RZ, 0xc0, !PT ;  /* 0x000000043a037812 */ /* 0x000fe400078ec0ff */
[----:B---3--:R-:W-:-:S07]  /*2c50*/  SHF.R.S32.HI R64, RZ, 0x1f, R81 ;  /* 0x0000001fff407819 */ /* 0x008fce0000011451 */
.L_x_5546:
[----:B--2---:R-:W2:Y:S01]  /*2c60*/  LDL R13, [R1+0x8] ;  /* 0x00000800010d7983 */ /* 0x004ea20000100800 */
[----:B0-----:R-:W0:Y:S01]  /*2c70*/  LDC R88, c[0x0][0x430] ;  /* 0x00010c00ff587b82 */ /* 0x001e220000000800 */
        /* <DEDUP_REMOVED lines=10> */
[----:B---3--:R-:W3:Y:S08]  /*2d20*/  @!P1 LDC.64 R4, c[0x0][0x418] ;  /* 0x00010600ff049b82 */ /* 0x008ef00000000a00 */
[----:B------:R-:W4:Y:S08]  /*2d30*/  @P2 LDC R9, c[0x0][0x434] ;  /* 0x00010d00ff092b82 */ /* 0x000f300000000800 */
[----:B------:R-:W1:Y:S01]  /*2d40*/  @P2 LDC R10, c[0x0][0x438] ;  /* 0x00010e00ff0a2b82 */ /* 0x000e620000000800 */
[----:B----4-:R-:W-:-:S05]  /*2d50*/  @P2 IMAD.HI.U32 R9, R12, R9, RZ ;  /* 0x000000090c092227 */ /* 0x010fca00078e00ff */
[----:B-1----:R-:W-:Y:S01]  /*2d60*/  @P2 SHF.R.U32.HI R8, RZ, R10, R9 ;  /* 0x0000000aff082219 */ /* 0x002fe20000011609 */
[----:B0-----:R-:W-:-:S03]  /*2d70*/  @!P1 IMAD R10, R64, R6, RZ ;  /* 0x00000006400a9224 */ /* 0x001fc600078e02ff */
[----:B------:R-:W-:Y:S01]  /*2d80*/  @!P1 SHF.R.S32.HI R9, RZ, 0x1f, R8 ;  /* 0x0000001fff099819 */ /* 0x000fe20000011408 */
[C---:B------:R-:W-:Y:S02]  /*2d90*/  @!P1 IMAD R11, R81.reuse, R7, R10 ;  /* 0x00000007510b9224 */ /* 0x040fe400078e020a */
[----:B------:R-:W-:-:S04]  /*2da0*/  @!P1 IMAD.WIDE.U32 R6, R81, R6, R8 ;  /* 0x0000000651069225 */ /* 0x000fc800078e0008 */
[----:B------:R-:W-:Y:S01]  /*2db0*/  @!P1 IMAD.IADD R7, R7, 0x1, R11 ;  /* 0x0000000107079824 */ /* 0x000fe200078e020b */
[----:B---3--:R-:W-:Y:S02]  /*2dc0*/  @!P1 LEA R4, P2, R6, R4, 0x2 ;  /* 0x0000000406049211 */ /* 0x008fe400078410ff */
[----:B------:R-:W-:Y:S02]  /*2dd0*/  LOP3.LUT P3, RZ, R0, 0x2, RZ, 0xc0, !PT ;  /* 0x0000000200ff7812 */ /* 0x000fe4000786c0ff */
[----:B------:R-:W-:Y:S02]  /*2de0*/  @!P1 LEA.HI.X R5, R6, R5, R7, 0x2, P2 ;  /* 0x0000000506059211 */ /* 0x000fe400010f1407 */
[----:B------:R-:W-:Y:S01]  /*2df0*/  ISETP.GE.AND P2, PT, R96, 0x1, PT ;  /* 0x000000016000780c */ /* 0x000fe20003f46270 */
[----:B------:R-:W-:Y:S01]  /*2e00*/  IMAD.MOV R9, RZ, RZ, -R8 ;  /* 0x000000ffff097224 */ /* 0x000fe200078e0a08 */
[----:B------:R-:W-:Y:S05]  /*2e10*/  YIELD ;  /* 0x0000000000007946 */ /* 0x000fea0003800000 */
[----:B------:R-:W-:Y:S01]  /*2e20*/  BSSY B0, `(.L_x_5488) ;  /* 0x00006c6000007945 */ /* 0x000fe20003800000 */
[----:B------:R0:W5:Y:S01]  /*2e30*/  @!P1 LDG.E R87, desc[UR42][R4.64] ;  /* 0x0000002a04579981 */ /* 0x000162000c1e1900 */
[----:B------:R-:W-:Y:S01]  /*2e40*/  IMAD R88, R88, R9, R12 ;  /* 0x0000000958587224 */ /* 0x000fe200078e020c */
[----:B------:R-:W-:Y:S01]  /*2e50*/  ISETP.GT.AND P1, PT, R26, R27, PT ;  /* 0x0000001b1a00720c */ /* 0x000fe20003f24270 */
[----:B--2---:R-:W-:-:S04]  /*2e60*/  IMAD R7, R23, 0x6000, R13 ;  /* 0x0000600017077824 */ /* 0x004fc800078e020d */
[C---:B------:R-:W-:Y:S02]  /*2e70*/  VIADD R85, R7.reuse, 0x20 ;  /* 0x0000002007557836 */ /* 0x040fe40000000000 */
[----:B------:R-:W-:Y:S02]  /*2e80*/  @P3 VIADD R85, R7, 0xffffffe0 ;  /* 0xffffffe007553836 */ /* 0x000fe40000000000 */
[C---:B------:R-:W-:Y:S02]  /*2e90*/  IMAD.IADD R86, R16.reuse, 0x1, R7 ;  /* 0x0000000110567824 */ /* 0x040fe400078e0207 */
[----:B------:R-:W-:Y:S01]  /*2ea0*/  IMAD.IADD R85, R16, 0x1, R85 ;  /* 0x0000000110557824 */ /* 0x000fe200078e0255 */
[----:B0-----:R-:W-:Y:S06]  /*2eb0*/  @!P2 BRA `(.L_x_5489) ;  /* 0x0000006400dca947 */ /* 0x001fec0003800000 */
[----:B------:R-:W-:Y:S01]  /*2ec0*/  SHF.R.S32.HI R89, RZ, 0x1f, R88 ;  /* 0x0000001fff597819 */ /* 0x000fe20000011458 */
[----:B------:R-:W-:Y:S01]  /*2ed0*/  ULDC.64 UR4, c[0x0][0x300] ;  /* 0x0000c00000047ab9 */ /* 0x000fe20000000a00 */
[----:B-----5:R-:W-:Y:S01]  /*2ee0*/  SHF.R.S32.HI R90, RZ, 0x1f, R87 ;  /* 0x0000001fff5a7819 */ /* 0x020fe20000011457 */
[----:B------:R-:W-:-:S04]  /*2ef0*/  IMAD.WIDE.U32 R4, R88, UR4, RZ ;  /* 0x0000000458047c25 */ /* 0x000fc8000f8e00ff */
        /* <DEDUP_REMOVED lines=14> */
[----:B------:R-:W-:-:S04]  /*2fe0*/  IMAD.WIDE.U32 R4, R201, UR4, R4 ;  /* 0x00000004c9047c25 */ /* 0x000fc8000f8e0004 */
[----:B------:R-:W-:Y:S01]  /*2ff0*/  IMAD R98, R201, UR5, R5 ;  /* 0x00000005c9627c24 */ /* 0x000fe2000f8e0205 */
[----:B------:R-:W-:Y:S01]  /*3000*/  ULDC.64 UR4, c[0x0][0x2e8] ;  /* 0x0000ba0000047ab9 */ /* 0x000fe20000000a00 */
[C---:B------:R-:W-:Y:S01]  /*3010*/  IMAD R5, R7.reuse, R68, R6 ;  /* 0x0000004407057224 */ /* 0x040fe200078e0206 */
[----:B------:R-:W-:Y:S01]  /*3020*/  IADD3 R97, P2, R4, UR4, RZ ;  /* 0x0000000404617c10 */ /* 0x000fe2000ff5e0ff */
[----:B------:R-:W-:Y:S01]  /*3030*/  ULDC.U8 UR4, c[0x0][0x410] ;  /* 0x0001040000047ab9 */ /* 0x000fe20000000000 */
[----:B------:R-:W-:Y:S02]  /*3040*/  IMAD R7, R7, R70, R8 ;  /* 0x0000004607077224 */ /* 0x000fe400078e0208 */
[----:B------:R-:W-:Y:S01]  /*3050*/  IADD3.X R98, R98, UR5, RZ, P2, !PT ;  /* 0x0000000562627c10 */ /* 0x000fe200097fe4ff */
[----:B------:R-:W-:Y:S01]  /*3060*/  IMAD.WIDE.U32 R12, R68, R26, RZ ;  /* 0x0000001a440c7225 */ /* 0x000fe200078e00ff */
[----:B------:R-:W-:-:S03]  /*3070*/  ISETP.NE.AND P2, PT, RZ, UR4, PT ;  /* 0x00000004ff007c0c */ /* 0x000fc6000bf45270 */
[----:B------:R-:W-:-:S04]  /*3080*/  IMAD.WIDE.U32 R10, R70, R26, RZ ;  /* 0x0000001a460a7225 */ /* 0x000fc800078e00ff */
[----:B------:R-:W-:Y:S02]  /*3090*/  IMAD.IADD R14, R13, 0x1, R5 ;  /* 0x000000010d0e7824 */ /* 0x000fe400078e0205 */
[----:B------:R-:W-:-:S04]  /*30a0*/  IMAD.IADD R15, R11, 0x1, R7 ;  /* 0x000000010b0f7824 */ /* 0x000fc800078e0207 */
[----:B------:R-:W-:Y:S05]  /*30b0*/  @!P2 BRA `(.L_x_5490) ;  /* 0x00000030006ca947 */ /* 0x000fea0003800000 */
[----:B------:R-:W-:Y:S01]  /*30c0*/  ISETP.GE.AND P3, PT, R211, R91, PT ;  /* 0x0000005bd300720c */ /* 0x000fe20003f66270 */
        /* <DEDUP_REMOVED lines=13> */
[----:B------:R-:W-:Y:S06]  /*31a0*/  @P3 BRA `(.L_x_5492) ;  /* 0x0000000000943947 */ /* 0x000fec0003800000 */
[----:B------:R-:W2:Y:S01]  /*31b0*/  LDL R82, [R1] ;  /* 0x0000000001527983 */ /* 0x000ea20000100800 */
        /* <DEDUP_REMOVED lines=33> */
[----:B--2---:R-:W-:-:S13]  /*33d0*/  ISETP.GE.AND P2, PT, R82, R96, PT ;  /* 0x000000605200720c */ /* 0x004fda0003f46270 */
[----:B------:R0:W5:Y:S04]  /*33e0*/  @!P2 LDG.E.64 R8, desc[UR42][R12.64+0x50] ;  /* 0x0000502a0c08a981 */ /* 0x000168000c1e1b00 */
[----:B------:R0:W5:Y:S02]  /*33f0*/  @!P2 LDG.E.64 R28, desc[UR42][R10.64+0x50] ;  /* 0x0000502a0a1ca981 */ /* 0x000164000c1e1b00 */
.L_x_5492:
[----:B------:R-:W-:Y:S05]  /*3400*/  BSYNC B1 ;  /* 0x0000000000017941 */ /* 0x000fea0003800000 */
.L_x_5491:
[----:B------:R-:W-:Y:S01]  /*3410*/  UISETP.NE.AND UP0, UPT, UR40, 0x3, UPT ;  /* 0x000000032800788c */ /* 0x000fe2000bf05270 */
[----:B-----5:R-:W-:Y:S02]  /*3420*/  IMAD.MOV.U32 R99, RZ, RZ, R8 ;  /* 0x000000ffff637224 */ /* 0x020fe400078e0008 */
[----:B------:R-:W-:Y:S02]  /*3430*/  IMAD.MOV.U32 R101, RZ, RZ, R30 ;  /* 0x000000ffff657224 */ /* 0x000fe400078e001e */
        /* <DEDUP_REMOVED lines=13> */
.L_x_5493:
[----:B------:R-:W-:Y:S01]  /*3510*/  IMAD R82, R23, 0x8, R16 ;  /* 0x0000000817527824 */ /* 0x000fe200078e0210 */
[----:B------:R-:W-:Y:S01]  /*3520*/  SHF.L.U32 R95, R210, 0x1f, RZ ;  /* 0x0000001fd25f7819 */ /* 0x000fe200000006ff */
[----:B------:R-:W-:Y:S03]  /*3530*/  BSSY B1, `(.L_x_5494) ;  /* 0x0000003000017945 */ /* 0x000fe60003800000 */
[----:B------:R-:W1:Y:S02]  /*3540*/  SYNCS.PHASECHK.TRANS64.TRYWAIT P4, [R82+URZ+0x2a890], R95 ;  /* 0x02a8905f520075a7 */ /* 0x000e64000808017f */
[----:B-1----:R-:W-:Y:S05]  /*3550*/  @!P4 BRA `(.L_x_5495) ;  /* 0x000002a4001cc947 */ /* 0x002fea0003800000 */
.L_x_5871:
[----:B------:R-:W-:Y:S05]  /*3560*/  BSYNC B1 ;  /* 0x0000000000017941 */ /* 0x000fea0003800000 */
.L_x_5494:
[----:B------:R-:W-:-:S03]  /*3570*/  UMOV UR4, 0xffffffff ;  /* 0xffffffff00047882 */ /* 0x000fc60000000000 */
[----:B------:R-:W-:Y:S05]  /*3580*/  BRA.DIV UR4, `(.L_x_5496) ;  /* 0x000002a604247947 */ /* 0x000fea000b800000 */
[----:B------:R-:W2:Y:S04]  /*3590*/  SHFL.IDX PT, R98, R98, RZ, 0x1e1f ;  /* 0x001e1fff62627589 */ /* 0x000ea800000e0000 */
[----:B------:R3:W4:Y:S02]  /*35a0*/  SHFL.IDX PT, R14, R97, RZ, 0x1e1f ;  /* 0x001e1fff610e7589 */ /* 0x00072400000e0000 */
.L_x_5875:
[----:B------:R-:W-:Y:S05]  /*35b0*/  @P3 BRA `(.L_x_5497) ;  /* 0x0000006400303947 */ /* 0x000fea0003800000 */
[----:B------:R-:W-:Y:S01]  /*35c0*/  ISETP.NE.AND P3, PT, R55, RZ, PT ;  /* 0x000000ff3700720c */ /* 0x000fe20003f65270 */
[----:B------:R-:W-:-:S12]  /*35d0*/  BSSY B1, `(.L_x_5498) ;  /* 0x0000075000017945 */ /* 0x000fd80003800000 */
[----:B------:R-:W-:Y:S05]  /*35e0*/  @!P3 BRA `(.L_x_5499) ;  /* 0x0000000400ccb947 */ /* 0x000fea0003800000 */
[----:B------:R1:W1:Y:S01]  /*35f0*/  LDS.128 R4, [R86+0x1e400] ;  /* 0x01e4000056047984 */ /* 0x0002620000000c00 */
[----:B0---4-:R-:W-:Y:S01]  /*3600*/  IADD3 R10, P3, R18, R14, RZ ;  /* 0x0000000e120a7210 */ /* 0x011fe20007f7e0ff */
[----:B------:R-:W-:Y:S04]  /*3610*/  BSSY B2, `(.L_x_5500) ;  /* 0x000006f000027945 */ /* 0x000fe80003800000 */
[----:B--2---:R-:W-:Y:S01]  /*3620*/  IMAD.X R11, R98, 0x1, R19, P3 ;  /* 0x00000001620b7824 */ /* 0x004fe200018e0613 */
        /* <DEDUP_REMOVED lines=13> */
[----:B---3--:R-:W-:Y:S01]  /*3700*/  SHF.R.U32.HI R97, RZ, 0x10, R93 ;  /* 0x00000010ff617819 */ /* 0x008fe2000001165d */
[----:B-1----:R-:W-:Y:S01]  /*3710*/  IMAD.MOV.U32 R15, RZ, RZ, R4 ;  /* 0x000000ffff0f7224 */ /* 0x002fe200078e0004 */
[----:B------:R-:W-:Y:S01]  /*3720*/  LOP3.LUT R13, R13, 0xff00, R12, 0xf8, !PT ;  /* 0x0000ff000d0d7812 */ /* 0x000fe200078ef80c */
[----:B------:R-:W-:Y:S01]  /*3730*/  IMAD.U32 R12, R112, 0x10000, RZ ;  /* 0x00010000700c7824 */ /* 0x000fe200078e00ff */
[----:B------:R-:W-:Y:S01]  /*3740*/  LOP3.LUT R93, R47, 0xff00, R46, 0xf8, !PT ;  /* 0x0000ff002f5d7812 */ /* 0x000fe200078ef82e */
[----:B------:R-:W-:Y:S01]  /*3750*/  IMAD.U32 R46, R97, 0x10000, RZ ;  /* 0x00010000612e7824 */ /* 0x000fe200078e00ff */
[----:B------:R-:W-:-:S02]  /*3760*/  F2FP.F16.E4M3.UNPACK_B R4, R5 ;  /* 0x00000005ff04723e */ /* 0x000fc400020006ff */
[-C--:B------:R-:W-:Y:S02]  /*3770*/  F2FP.F16.E4M3.UNPACK_B R47, R110.reuse.H1 ;  /* 0x0000006eff2f723e */ /* 0x080fe400030006ff */
        /* <DEDUP_REMOVED lines=9> */
[----:B------:R-:W-:Y:S01]  /*3810*/  FMUL.FTZ R113, R46, R111 ;  /* 0x0000006f2e717220 */ /* 0x000fe20000410000 */
        /* <DEDUP_REMOVED lines=32> */
[-C--:B------:R-:W-:Y:S01]  /*3a20*/  F2FP.F16.E4M3.UNPACK_B R114, R13.reuse.H1 ;  /* 0x0000000dff72723e */ /* 0x080fe200030006ff */
[--C-:B------:R-:W-:Y:S01]  /*3a30*/  HADD2.F32 R109, -RZ, R97.reuse.H0_H0 ;  /* 0x20000061ff6d7230 */ /* 0x100fe20000004100 */
[----:B------:R-:W-:Y:S01]  /*3a40*/  F2FP.F16.E4M3.UNPACK_B R111, R12.H1 ;  /* 0x0000000cff6f723e */ /* 0x000fe200030006ff */
[----:B------:R-:W-:Y:S01]  /*3a50*/  HADD2.F32 R97, -RZ, R97.H1_H1 ;  /* 0x30000061ff617230 */ /* 0x000fe20000004100 */
[----:B------:R-:W-:Y:S01]  /*3a60*/  F2FP.SATFINITE.E4M3.F32.PACK_AB_MERGE_C R92, R93, R92, RZ ;  /* 0x0000005c5d5c723e */ /* 0x000fe200048070ff */
[--C-:B------:R-:W-:Y:S01]  /*3a70*/  HADD2.F32 R118, -RZ, R114.reuse.H1_H1 ;  /* 0x30000072ff767230 */ /* 0x100fe20000004100 */
[----:B------:R-:W-:Y:S01]  /*3a80*/  F2FP.F16.E4M3.UNPACK_B R93, R6.H1 ;  /* 0x00000006ff5d723e */ /* 0x000fe200030006ff */
[----:B------:R-:W-:Y:S01]  /*3a90*/  HADD2.F32 R112, -RZ, R111.H1_H1 ;  /* 0x3000006fff707230 */ /* 0x000fe20000004100 */
[----:B------:R-:W-:Y:S01]  /*3aa0*/  F2FP.F16.E4M3.UNPACK_B R113, R13 ;  /* 0x0000000dff71723e */ /* 0x000fe200020006ff */
[----:B------:R-:W-:Y:S01]  /*3ab0*/  HADD2.F32 R114, -RZ, R114.H0_H0 ;  /* 0x20000072ff727230 */ /* 0x000fe20000004100 */
[----:B------:R-:W-:Y:S01]  /*3ac0*/  F2FP.F16.E4M3.UNPACK_B R110, R12 ;  /* 0x0000000cff6e723e */ /* 0x000fe200020006ff */
[----:B------:R-:W-:Y:S01]  /*3ad0*/  FMUL.FTZ R12, R97, R118 ;  /* 0x00000076610c7220 */ /* 0x000fe20000410000 */
[----:B------:R-:W-:-:S02]  /*3ae0*/  HADD2.F32 R13, -RZ, R93.H1_H1 ;  /* 0x3000005dff0d7230 */ /* 0x000fc40000004100 */
[C---:B------:R-:W-:Y:S01]  /*3af0*/  FMUL.FTZ R120, R109.reuse, R118 ;  /* 0x000000766d787220 */ /* 0x040fe20000410000 */
[----:B------:R-:W-:Y:S02]  /*3b00*/  HADD2.F32 R116, -RZ, R113.H1_H1 ;  /* 0x30000071ff747230 */ /* 0x000fe40000004100 */
[----:B------:R-:W-:Y:S01]  /*3b10*/  FFMA.FTZ R109, R109, R112, -R12 ;  /* 0x000000706d6d7223 */ /* 0x000fe2000001080c */
[----:B------:R-:W-:Y:S01]  /*3b20*/  HADD2.F32 R93, -RZ, R93.H0_H0 ;  /* 0x2000005dff5d7230 */ /* 0x000fe20000004100 */
[----:B------:R-:W-:Y:S01]  /*3b30*/  F2FP.F16.E4M3.UNPACK_B R7, R7 ;  /* 0x00000007ff07723e */ /* 0x000fe200020006ff */
[----:B------:R-:W-:Y:S02]  /*3b40*/  HADD2.F32 R12, -RZ, R110.H1_H1 ;  /* 0x3000006eff0c7230 */ /* 0x000fe40000004100 */
[----:B------:R-:W-:Y:S01]  /*3b50*/  FMUL.FTZ R118, R13, R116 ;  /* 0x000000740d767220 */ /* 0x000fe20000410000 */
[----:B------:R-:W-:Y:S01]  /*3b60*/  F2FP.F16.E4M3.UNPACK_B R6, R6 ;  /* 0x00000006ff06723e */ /* 0x000fe200020006ff */
[----:B------:R-:W-:Y:S01]  /*3b70*/  FMUL.FTZ R116, R93, R116 ;  /* 0x000000745d747220 */ /* 0x000fe20000410000 */
[----:B------:R-:W-:-:S02]  /*3b80*/  HADD2.F32 R113, -RZ, R113.H0_H0 ;  /* 0x20000071ff717230 */ /* 0x000fc40000004100 */
[----:B------:R-:W-:Y:S01]  /*3b90*/  FFMA.FTZ R118, R93, R12, -R118 ;  /* 0x0000000c5d767223 */ /* 0x000fe20000010876 */
[----:B------:R-:W-:Y:S01]  /*3ba0*/  FFMA.FTZ R120, R97, R112, R120 ;  /* 0x0000007061787223 */ /* 0x000fe20000010078 */
[----:B------:R-:W-:Y:S01]  /*3bb0*/  FFMA.FTZ R93, R13, R12, R116 ;  /* 0x0000000c0d5d7223 */ /* 0x000fe20000010074 */
[--C-:B------:R-:W-:Y:S01]  /*3bc0*/  HADD2.F32 R12, -RZ, R7.reuse.H0_H0 ;  /* 0x20000007ff0c7230 */ /* 0x100fe20000004100 */
[----:B------:R-:W-:Y:S01]  /*3bd0*/  F2FP.SATFINITE.E4M3.F32.PACK_AB_MERGE_C R5, R5, R4, R47 ;  /* 0x000000040505723e */ /* 0x000fe2000480702f */
[----:B------:R-:W-:Y:S01]  /*3be0*/  HADD2.F32 R13, -RZ, R7.H1_H1 ;  /* 0x30000007ff0d7230 */ /* 0x000fe20000004100 */
[----:B------:R-:W-:Y:S01]  /*3bf0*/  F2FP.SATFINITE.E4M3.F32.PACK_AB_MERGE_C R109, R120, R109, RZ ;  /* 0x0000006d786d723e */ /* 0x000fe200048070ff */
        /* <DEDUP_REMOVED lines=13> */
[----:B------:R-:W-:Y:S02]  /*3cd0*/  F2FP.SATFINITE.E4M3.F32.PACK_AB_MERGE_C R4, R46, R15, R92 ;  /* 0x0000000f2e04723e */ /* 0x000fe4000480705c */
[----:B------:R-:W-:-:S02]  /*3ce0*/  F2FP.SATFINITE.E4M3.F32.PACK_AB_MERGE_C R7, R114, R97, R109 ;  /* 0x000000617207723e */ /* 0x000fc4000480706d */
[----:B------:R-:W-:-:S07]  /*3cf0*/  F2FP.SATFINITE.E4M3.F32.PACK_AB_MERGE_C R6, R113, R112, R93 ;  /* 0x000000707106723e */ /* 0x000fce000480705d */
.L_x_5501:
[----:B------:R-:W-:Y:S05]  /*3d00*/  BSYNC B2 ;  /* 0x0000000000027941 */ /* 0x000fea0003800000 */
.L_x_5500:
[----:B-1----:R0:W-:Y:S02]  /*3d10*/  ST.E.128 desc[UR42][R10.64], R4 ;  /* 0x000000040a007985 */ /* 0x0021e4000c101d2a */
.L_x_5499:
[----:B------:R-:W-:Y:S05]  /*3d20*/  BSYNC B1 ;  /* 0x0000000000017941 */ /* 0x000fea0003800000 */
.L_x_5498:
[----:B------:R-:W-:Y:S01]  /*3d30*/  ISETP.NE.AND P3, PT, R54, RZ, PT ;  /* 0x000000ff3600720c */ /* 0x000fe20003f65270 */
[----:B------:R-:W-:-:S12]  /*3d40*/  BSSY B1, `(.L_x_5502) ;  /* 0x0000077000017945 */ /* 0x000fd80003800000 */
[----:B------:R-:W-:Y:S05]  /*3d50*/  @!P3 BRA `(.L_x_5503) ;  /* 0x0000000400d4b947 */ /* 0x000fea0003800000 */
[----:B0-----:R-:W-:Y:S01]  /*3d60*/  IMAD.SHL.U32 R5, R213, 0x10, RZ ;  /* 0x00000010d5057824 */ /* 0x001fe200078e00ff */
[----:B------:R-:W-:Y:S04]  /*3d70*/  BSSY B2, `(.L_x_5504) ;  /* 0x0000072000027945 */ /* 0x000fe80003800000 */
[----:B----4-:R-:W-:-:S04]  /*3d80*/  IADD3 R10, P3, R14, R5, RZ ;  /* 0x000000050e0a7210 */ /* 0x010fc80007f7e0ff */
[----:B--2---:R-:W-:Y:S02]  /*3d90*/  LEA.HI.X.SX32 R11, R5, R98, 0x1, P3 ;  /* 0x00000062050b7211 */ /* 0x004fe400018f0eff */
[----:B------:R0:W2:Y:S01]  /*3da0*/  LDS.128 R4, [R85+0x1e400] ;  /* 0x01e4000055047984 */ /* 0x0000a20000000c00 */
[----:B------:R-:W-:-:S13]  /*3db0*/  ISETP.GE.AND P3, PT, R222, R96, PT ;  /* 0x00000060de00720c */ /* 0x000fda0003f66270 */
[----:B0-----:R-:W-:Y:S05]  /*3dc0*/  @P3 BRA `(.L_x_5505) ;  /* 0x0000000400b03947 */ /* 0x001fea0003800000 */
        /* <DEDUP_REMOVED lines=29> */
[----:B---3--:R-:W-:Y:S01]  /*3fa0*/  FMUL.FTZ R97, R42, R93 ;  /* 0x0000005d2a617220 */ /* 0x008fe20000410000 */
        /* <DEDUP_REMOVED lines=15> */
[--C-:B------:R-:W-:Y:S02]  /*40a0*/  HADD2.F32 R45, -RZ, R42.reuse.H1_H1 ;  /* 0x3000002aff2d7230 */ /* 0x100fe40000004100 */
[----:B------:R-:W-:Y:S01]  /*40b0*/  HADD2.F32 R44, -RZ, R42.H0_H0 ;  /* 0x2000002aff2c7230 */ /* 0x000fe20000004100 */
[----:B------:R-:W-:Y:S01]  /*40c0*/  F2FP.SATFINITE.E4M3.F32.PACK_AB_MERGE_C R112, R97, R92, RZ ;  /* 0x0000005c6170723e */ /* 0x000fe200048070ff */
        /* <DEDUP_REMOVED lines=12> */
[----:B------:R-:W-:Y:S01]  /*4190*/  FFMA.FTZ R15, R42, R107, -R47 ;  /* 0x0000006b2a0f7223 */ /* 0x000fe2000001082f */
[----:B------:R-:W-:Y:S01]  /*41a0*/  F2FP.F16.E4M3.UNPACK_B R44, R7.H1 ;  /* 0x00000007ff2c723e */ /* 0x000fe200030006ff */
[----:B------:R-:W-:Y:S01]  /*41b0*/  FFMA.FTZ R42, R43, R107, R108 ;  /* 0x0000006b2b2a7223 */ /* 0x000fe2000001006c */
[----:B------:R-:W-:Y:S01]  /*41c0*/  F2FP.F16.E4M3.UNPACK_B R43, R6.H1 ;  /* 0x00000006ff2b723e */ /* 0x000fe200030006ff */
[----:B------:R-:W-:Y:S01]  /*41d0*/  HADD2.F32 R108, -RZ, R97.H1_H1 ;  /* 0x30000061ff6c7230 */ /* 0x000fe20000004100 */
[----:B------:R-:W-:Y:S01]  /*41e0*/  F2FP.SATFINITE.E4M3.F32.PACK_AB_MERGE_C R111, R46, R93, RZ ;  /* 0x0000005d2e6f723e */ /* 0x000fe200048070ff */
        /* <DEDUP_REMOVED lines=11> */
[-C--:B------:R-:W-:Y:S01]  /*42a0*/  FMUL.FTZ R108, R12, R107.reuse ;  /* 0x0000006b0c6c7220 */ /* 0x080fe20000410000 */
        /* <DEDUP_REMOVED lines=21> */
[----:B------:R-:W-:-:S02]  /*4400*/  F2FP.SATFINITE.E4M3.F32.PACK_AB_MERGE_C R109, R109, R110, RZ ;  /* 0x0000006e6d6d723e */ /* 0x000fc400048070ff */
[-C--:B------:R-:W-:Y:S01]  /*4410*/  FFMA.FTZ R43, R12, R47.reuse, -R43 ;  /* 0x0000002f0c2b7223 */ /* 0x080fe2000001082b */
[----:B------:R-:W-:Y:S01]  /*4420*/  FFMA.FTZ R92, R7, R47, R92 ;  /* 0x0000002f075c7223 */ /* 0x000fe2000001005c */
[-C--:B------:R-:W-:Y:S01]  /*4430*/  FFMA.FTZ R44, R5, R46.reuse, -R44 ;  /* 0x0000002e052c7223 */ /* 0x080fe2000001082c */
[----:B------:R-:W-:Y:S01]  /*4440*/  FFMA.FTZ R93, R6, R46, R93 ;  /* 0x0000002e065d7223 */ /* 0x000fe2000001005d */
[----:B------:R-:W-:Y:S02]  /*4450*/  F2FP.SATFINITE.E4M3.F32.PACK_AB_MERGE_C R5, R13, R4, R112 ;  /* 0x000000040d05723e */ /* 0x000fe40004807070 */
[----:B------:R-:W-:Y:S02]  /*4460*/  F2FP.SATFINITE.E4M3.F32.PACK_AB_MERGE_C R4, R42, R15, R111 ;  /* 0x0000000f2a04723e */ /* 0x000fe4000480706f */
[----:B------:R-:W-:Y:S02]  /*4470*/  F2FP.SATFINITE.E4M3.F32.PACK_AB_MERGE_C R6, R93, R44, R107 ;  /* 0x0000002c5d06723e */ /* 0x000fe4000480706b */
[----:B------:R-:W-:-:S07]  /*4480*/  F2FP.SATFINITE.E4M3.F32.PACK_AB_MERGE_C R7, R92, R43, R109 ;  /* 0x0000002b5c07723e */ /* 0x000fce000480706d */
.L_x_5505:
[----:B------:R-:W-:Y:S05]  /*4490*/  BSYNC B2 ;  /* 0x0000000000027941 */ /* 0x000fea0003800000 */
.L_x_5504:
[----:B--2---:R0:W-:Y:S02]  /*44a0*/  ST.E.128 desc[UR42][R10.64], R4 ;  /* 0x000000040a007985 */ /* 0x0041e4000c101d2a */
.L_x_5503:
[----:B------:R-:W-:Y:S05]  /*44b0*/  BSYNC B1 ;  /* 0x0000000000017941 */ /* 0x000fea0003800000 */
.L_x_5502:
        /* <DEDUP_REMOVED lines=11> */
[----:B------:R-:W-:Y:S02]  /*4570*/  LOP3.LUT R13, R41, 0xff, RZ, 0xc0, !PT ;  /* 0x000000ff290d7812 */ /* 0x000fe400078ec0ff */
[--C-:B------:R-:W-:Y:S02]  /*4580*/  SHF.R.U32.HI R40, RZ, 0x18, R41.reuse ;  /* 0x00000018ff287819 */ /* 0x100fe40000011629 */
[----:B------:R-:W-:Y:S02]  /*4590*/  SHF.R.U32.HI R15, RZ, 0x8, R41 ;  /* 0x00000008ff0f7819 */ /* 0x000fe40000011629 */
[----:B------:R-:W-:Y:S02]  /*45a0*/  LOP3.LUT R12, R39, 0xff, RZ, 0xc0, !PT ;  /* 0x000000ff270c7812 */ /* 0x000fe400078ec0ff */
[----:B------:R-:W-:Y:S01]  /*45b0*/  SHF.R.U32.HI R43, RZ, 0x18, R39 ;  /* 0x00000018ff2b7819 */ /* 0x000fe20000011627 */
[----:B------:R-:W-:Y:S01]  /*45c0*/  IMAD.SHL.U32 R15, R15, 0x100, RZ ;  /* 0x000001000f0f7824 */ /* 0x000fe200078e00ff */
[----:B------:R-:W-:Y:S01]  /*45d0*/  PRMT R40, R40, 0x654, R13 ;  /* 0x0000065428287816 */ /* 0x000fe2000000000d */
[----:B------:R-:W-:Y:S01]  /*45e0*/  IMAD.SHL.U32 R13, R42, 0x100, RZ ;  /* 0x000001002a0d7824 */ /* 0x000fe200078e00ff */
[----:B------:R-:W-:-:S02]  /*45f0*/  SHF.R.U32.HI R44, RZ, 0x10, R39 ;  /* 0x00000010ff2c7819 */ /* 0x000fc40000011627 */
[----:B------:R-:W-:Y:S02]  /*4600*/  SHF.R.U32.HI R39, RZ, 0x10, R41 ;  /* 0x00000010ff277819 */ /* 0x000fe40000011629 */
[----:B------:R-:W-:Y:S01]  /*4610*/  PRMT R38, R43, 0x654, R12 ;  /* 0x000006542b267816 */ /* 0x000fe2000000000c */
[----:B--2---:R-:W-:Y:S01]  /*4620*/  IMAD.MOV.U32 R12, RZ, RZ, R4 ;  /* 0x000000ffff0c7224 */ /* 0x004fe200078e0004 */
[----:B------:R-:W-:Y:S01]  /*4630*/  LOP3.LUT R40, R40, 0xff00, R15, 0xf8, !PT ;  /* 0x0000ff0028287812 */ /* 0x000fe200078ef80f */
[----:B------:R-:W-:Y:S01]  /*4640*/  IMAD.U32 R39, R39, 0x10000, RZ ;  /* 0x0001000027277824 */ /* 0x000fe200078e00ff */
[----:B------:R-:W-:Y:S01]  /*4650*/  LOP3.LUT R38, R38, 0xff00, R13, 0xf8, !PT ;  /* 0x0000ff0026267812 */ /* 0x000fe200078ef80d */
[----:B------:R-:W-:Y:S01]  /*4660*/  IMAD.U32 R13, R44, 0x10000, RZ ;  /* 0x000100002c0d7824 */ /* 0x000fe200078e00ff */
[----:B------:R-:W-:Y:S02]  /*4670*/  F2FP.F16.E4M3.UNPACK_B R15, R105.H1 ;  /* 0x00000069ff0f723e */ /* 0x000fe400030006ff */
[----:B------:R-:W-:-:S02]  /*4680*/  F2FP.F16.E4M3.UNPACK_B R4, R5 ;  /* 0x00000005ff04723e */ /* 0x000fc400020006ff */
        /* <DEDUP_REMOVED lines=14> */
[----:B------:R-:W-:Y:S01]  /*4770*/  FFMA.FTZ R5, R13, R40, R42 ;  /* 0x000000280d057223 */ /* 0x000fe2000001002a */
[----:B------:R-:W-:Y:S02]  /*4780*/  HADD2.F32 R39, -RZ, R39.H1_H1 ;  /* 0x30000027ff277230 */ /* 0x000fe40000004100 */
[-C--:B------:R-:W-:Y:S01]  /*4790*/  FMUL.FTZ R46, R38, R43.reuse ;  /* 0x0000002b262e7220 */ /* 0x080fe20000410000 */
[----:B------:R-:W-:Y:S01]  /*47a0*/  F2FP.F16.E4M3.UNPACK_B R13, R12.H1 ;  /* 0x0000000cff0d723e */ /* 0x000fe200030006ff */
[C---:B------:R-:W-:Y:S01]  /*47b0*/  FMUL.FTZ R43, R15.reuse, R43 ;  /* 0x0000002b0f2b7220 */ /* 0x040fe20000410000 */
[----:B------:R-:W-:Y:S01]  /*47c0*/  FFMA.FTZ R4, R4, R40, -R45 ;  /* 0x0000002804047223 */ /* 0x000fe2000001082d */
[-C--:B------:R-:W-:Y:S01]  /*47d0*/  FFMA.FTZ R45, R15, R39.reuse, -R46 ;  /* 0x000000270f2d7223 */ /* 0x080fe2000001082e */
[----:B------:R-:W-:Y:S01]  /*47e0*/  F2FP.F16.E4M3.UNPACK_B R12, R12 ;  /* 0x0000000cff0c723e */ /* 0x000fe200020006ff */
[----:B------:R-:W-:Y:S01]  /*47f0*/  FFMA.FTZ R92, R38, R39, R43 ;  /* 0x00000027265c7223 */ /* 0x000fe2000001002b */
[----:B------:R-:W-:Y:S01]  /*4800*/  F2FP.F16.E4M3.UNPACK_B R106, R106 ;  /* 0x0000006aff6a723e */ /* 0x000fe200020006ff */
[----:B------:R-:W-:-:S02]  /*4810*/  HADD2.F32 R40, -RZ, R105.H1_H1 ;  /* 0x30000069ff287230 */ /* 0x000fc40000004100 */
[--C-:B------:R-:W-:Y:S02]  /*4820*/  HADD2.F32 R15, -RZ, R13.reuse.H0_H0 ;  /* 0x2000000dff0f7230 */ /* 0x100fe40000004100 */
[----:B------:R-:W-:Y:S02]  /*4830*/  HADD2.F32 R38, -RZ, R13.H1_H1 ;  /* 0x3000000dff267230 */ /* 0x000fe40000004100 */
[----:B------:R-:W-:Y:S02]  /*4840*/  HADD2.F32 R13, -RZ, R12.H0_H0 ;  /* 0x2000000cff0d7230 */ /* 0x000fe40000004100 */
[-C--:B------:R-:W-:Y:S01]  /*4850*/  FMUL.FTZ R43, R15, R40.reuse ;  /* 0x000000280f2b7220 */ /* 0x080fe20000410000 */
[----:B------:R-:W-:Y:S02]  /*4860*/  HADD2.F32 R39, -RZ, R106.H1_H1 ;  /* 0x3000006aff277230 */ /* 0x000fe40000004100 */
[----:B------:R-:W-:Y:S01]  /*4870*/  FMUL.FTZ R42, R38, R40 ;  /* 0x00000028262a7220 */ /* 0x000fe20000410000 */
[----:B------:R-:W-:-:S02]  /*4880*/  HADD2.F32 R105, -RZ, R105.H0_H0 ;  /* 0x20000069ff697230 */ /* 0x000fc40000004100 */
[----:B------:R-:W-:Y:S02]  /*4890*/  HADD2.F32 R12, -RZ, R12.H1_H1 ;  /* 0x3000000cff0c7230 */ /* 0x000fe40000004100 */
[-C--:B------:R-:W-:Y:S01]  /*48a0*/  FFMA.FTZ R42, R15, R39.reuse, -R42 ;  /* 0x000000270f2a7223 */ /* 0x080fe2000001082a */
[----:B------:R-:W-:Y:S02]  /*48b0*/  HADD2.F32 R106, -RZ, R106.H0_H0 ;  /* 0x2000006aff6a7230 */ /* 0x000fe40000004100 */
[----:B------:R-:W-:Y:S01]  /*48c0*/  FFMA.FTZ R43, R38, R39, R43 ;  /* 0x00000027262b7223 */ /* 0x000fe2000001002b */
[----:B------:R-:W-:Y:S01]  /*48d0*/  F2FP.F16.E4M3.UNPACK_B R39, R41.H1 ;  /* 0x00000029ff27723e */ /* 0x000fe200030006ff */
[CC--:B------:R-:W-:Y:S01]  /*48e0*/  FMUL.FTZ R40, R12.reuse, R105.reuse ;  /* 0x000000690c287220 */ /* 0x0c0fe20000410000 */
[C---:B------:R-:W-:Y:S01]  /*48f0*/  FMUL.FTZ R105, R13.reuse, R105 ;  /* 0x000000690d697220 */ /* 0x040fe20000410000 */
[----:B------:R-:W-:Y:S02]  /*4900*/  F2FP.F16.E4M3.UNPACK_B R41, R41 ;  /* 0x00000029ff29723e */ /* 0x000fe400020006ff */
[----:B------:R-:W-:Y:S01]  /*4910*/  FFMA.FTZ R46, R13, R106, -R40 ;  /* 0x0000006a0d2e7223 */ /* 0x000fe20000010828 */
[----:B---3--:R-:W-:Y:S01]  /*4920*/  F2FP.SATFINITE.E4M3.F32.PACK_AB_MERGE_C R97, R43, R42, RZ ;  /* 0x0000002a2b61723e */ /* 0x008fe200048070ff */
[----:B------:R-:W-:Y:S01]  /*4930*/  FFMA.FTZ R105, R12, R106, R105 ;  /* 0x0000006a0c697223 */ /* 0x000fe20000010069 */
[----:B------:R-:W-:Y:S01]  /*4940*/  F2FP.F16.E4M3.UNPACK_B R13, R7.H1 ;  /* 0x00000007ff0d723e */ /* 0x000fe200030006ff */
[--C-:B------:R-:W-:Y:S01]  /*4950*/  HADD2.F32 R40, -RZ, R39.reuse.H1_H1 ;  /* 0x30000027ff287230 */ /* 0x100fe20000004100 */
[----:B------:R-:W-:Y:S01]  /*4960*/  F2FP.F16.E4M3.UNPACK_B R42, R44.H1 ;  /* 0x0000002cff2a723e */ /* 0x000fe200030006ff */
[----:B------:R-:W-:Y:S01]  /*4970*/  HADD2.F32 R39, -RZ, R39.H0_H0 ;  /* 0x20000027ff277230 */ /* 0x000fe20000004100 */
[----:B------:R-:W-:Y:S01]  /*4980*/  F2FP.SATFINITE.E4M3.F32.PACK_AB_MERGE_C R106, R92, R45, RZ ;  /* 0x0000002d5c6a723e */ /* 0x000fe200048070ff */
        /* <DEDUP_REMOVED lines=15> */
[----:B------:R-:W-:Y:S01]  /*4a80*/  FMUL.FTZ R92, R12, R43 ;  /* 0x0000002b0c5c7220 */ /* 0x000fe20000410000 */
[----:B------:R-:W-:-:S02]  /*4a90*/  HADD2.F32 R42, -RZ, R42.H0_H0 ;  /* 0x2000002aff2a7230 */ /* 0x000fc40000004100 */
[-C--:B------:R-:W-:Y:S01]  /*4aa0*/  FFMA.FTZ R45, R12, R15.reuse, -R45 ;  /* 0x0000000f0c2d7223 */ /* 0x080fe2000001082d */
[--C-:B------:R-:W-:Y:S02]  /*4ab0*/  HADD2.F32 R12, -RZ, R7.reuse.H0_H0 ;  /* 0x20000007ff0c7230 */ /* 0x100fe40000004100 */
[----:B------:R-:W-:Y:S01]  /*4ac0*/  FFMA.FTZ R92, R13, R15, R92 ;  /* 0x0000000f0d5c7223 */ /* 0x000fe2000001005c */
[----:B------:R-:W-:Y:S02]  /*4ad0*/  HADD2.F32 R13, -RZ, R7.H1_H1 ;  /* 0x30000007ff0d7230 */ /* 0x000fe40000004100 */
[----:B------:R-:W-:Y:S01]  /*4ae0*/  FFMA.FTZ R40, R38, R40, R93 ;  /* 0x0000002826287223 */ /* 0x000fe2000001005d */
[--C-:B------:R-:W-:Y:S01]  /*4af0*/  HADD2.F32 R7, -RZ, R6.reuse.H0_H0 ;  /* 0x20000006ff077230 */ /* 0x100fe20000004100 */
[----:B------:R-:W-:Y:S01]  /*4b00*/  F2FP.SATFINITE.E4M3.F32.PACK_AB_MERGE_C R5, R5, R4, R106 ;  /* 0x000000040505723e */ /* 0x000fe2000480706a */
[----:B------:R-:W-:Y:S02]  /*4b10*/  HADD2.F32 R6, -RZ, R6.H1_H1 ;  /* 0x30000006ff067230 */ /* 0x000fe40000004100 */
[----:B------:R-:W-:Y:S01]  /*4b20*/  FMUL.FTZ R43, R13, R42 ;  /* 0x0000002a0d2b7220 */ /* 0x000fe20000410000 */
[----:B------:R-:W-:-:S02]  /*4b30*/  HADD2.F32 R44, -RZ, R44.H0_H0 ;  /* 0x2000002cff2c7230 */ /* 0x000fc40000004100 */
[C---:B------:R-:W-:Y:S01]  /*4b40*/  FMUL.FTZ R42, R12.reuse, R42 ;  /* 0x0000002a0c2a7220 */ /* 0x040fe20000410000 */
[----:B------:R-:W-:Y:S02]  /*4b50*/  HADD2.F32 R41, -RZ, R41.H0_H0 ;  /* 0x20000029ff297230 */ /* 0x000fe40000004100 */
[----:B------:R-:W-:Y:S01]  /*4b60*/  FFMA.FTZ R43, R12, R39, -R43 ;  /* 0x000000270c2b7223 */ /* 0x000fe2000001082b */
[----:B------:R-:W-:Y:S01]  /*4b70*/  F2FP.SATFINITE.E4M3.F32.PACK_AB_MERGE_C R45, R92, R45, RZ ;  /* 0x0000002d5c2d723e */ /* 0x000fe200048070ff */
[-C--:B------:R-:W-:Y:S01]  /*4b80*/  FMUL.FTZ R38, R6, R44.reuse ;  /* 0x0000002c06267220 */ /* 0x080fe20000410000 */
[----:B------:R-:W-:Y:S01]  /*4b90*/  FMUL.FTZ R15, R7, R44 ;  /* 0x0000002c070f7220 */ /* 0x000fe20000410000 */
[----:B------:R-:W-:Y:S01]  /*4ba0*/  FFMA.FTZ R42, R13, R39, R42 ;  /* 0x000000270d2a7223 */ /* 0x000fe2000001002a */
[----:B------:R-:W-:Y:S01]  /*4bb0*/  F2FP.SATFINITE.E4M3.F32.PACK_AB_MERGE_C R40, R40, R47, RZ ;  /* 0x0000002f2828723e */ /* 0x000fe200048070ff */
[-C--:B------:R-:W-:Y:S01]  /*4bc0*/  FFMA.FTZ R38, R7, R41.reuse, -R38 ;  /* 0x0000002907267223 */ /* 0x080fe20000010826 */
[----:B------:R-:W-:Y:S01]  /*4bd0*/  FFMA.FTZ R15, R6, R41, R15 ;  /* 0x00000029060f7223 */ /* 0x000fe2000001000f */
[----:B------:R-:W-:-:S02]  /*4be0*/  F2FP.SATFINITE.E4M3.F32.PACK_AB_MERGE_C R4, R105, R46, R97 ;  /* 0x0000002e6904723e */ /* 0x000fc40004807061 */
[----:B------:R-:W-:Y:S02]  /*4bf0*/  F2FP.SATFINITE.E4M3.F32.PACK_AB_MERGE_C R7, R42, R43, R40 ;  /* 0x0000002b2a07723e */ /* 0x000fe40004807028 */
[----:B------:R-:W-:-:S07]  /*4c00*/  F2FP.SATFINITE.E4M3.F32.PACK_AB_MERGE_C R6, R15, R38, R45 ;  /* 0x000000260f06723e */ /* 0x000fce000480702d */
.L_x_5509:
[----:B------:R-:W-:Y:S05]  /*4c10*/  BSYNC B2 ;  /* 0x0000000000027941 */ /* 0x000fea0003800000 */
.L_x_5508:
[----:B--2---:R0:W-:Y:S02]  /*4c20*/  ST.E.128 desc[UR42][R10.64], R4 ;  /* 0x000000040a007985 */ /* 0x0041e4000c101d2a */
.L_x_5507:
[----:B------:R-:W-:Y:S05]  /*4c30*/  BSYNC B1 ;  /* 0x0000000000017941 */ /* 0x000fea0003800000 */
.L_x_5506:
[----:B------:R-:W-:Y:S01]  /*4c40*/  LOP3.LUT P3, RZ, R58, 0x8, RZ, 0xc0, !PT ;  /* 0x000000083aff7812 */ /* 0x000fe2000786c0ff */
[----:B------:R-:W-:-:S12]  /*4c50*/  BSSY B1, `(.L_x_5510) ;  /* 0x0000075000017945 */ /* 0x000fd80003800000 */
[----:B------:R-:W-:Y:S05]  /*4c60*/  @!P3 BRA `(.L_x_5511) ;  /* 0x0000000400ccb947 */ /* 0x000fea0003800000 */
[----:B0-----:R0:W0:Y:S01]  /*4c70*/  LDS.128 R4, [R85+0x20400] ;  /* 0x0204000055047984 */ /* 0x0010220000000c00 */
[----:B----4-:R-:W-:Y:S01]  /*4c80*/  IADD3 R10, P3, R208, R14, RZ ;  /* 0x0000000ed00a7210 */ /* 0x010fe20007f7e0ff */
[----:B------:R-:W-:Y:S04]  /*4c90*/  BSSY B2, `(.L_x_5512) ;  /* 0x000006f000027945 */ /* 0x000fe80003800000 */
[----:B--2---:R-:W-:Y:S01]  /*4ca0*/  IMAD.X R11, R98, 0x1, R221, P3 ;  /* 0x00000001620b7824 */ /* 0x004fe200018e06dd */
[----:B------:R-:W-:-:S13]  /*4cb0*/  ISETP.GE.AND P3, PT, R229, R96, PT ;  /* 0x00000060e500720c */ /* 0x000fda0003f66270 */
[----:B------:R-:W-:Y:S05]  /*4cc0*/  @P3 BRA `(.L_x_5513) ;  /* 0x0000000400ac3947 */ /* 0x000fea0003800000 */
[----:B------:R-:W-:Y:S02]  /*4cd0*/  SHF.R.U32.HI R39, RZ, 0x8, R35 ;  /* 0x00000008ff277819 */ /* 0x000fe40000011623 */
[--C-:B------:R-:W-:Y:S02]  /*4ce0*/  SHF.R.U32.HI R34, RZ, 0x18, R37.reuse ;  /* 0x00000018ff227819 */ /* 0x100fe40000011625 */
[----:B------:R-:W-:Y:S02]  /*4cf0*/  LOP3.LUT R15, R37, 0xff, RZ, 0xc0, !PT ;  /* 0x000000ff250f7812 */ /* 0x000fe400078ec0ff */
[----:B------:R-:W-:Y:S02]  /*4d00*/  SHF.R.U32.HI R36, RZ, 0x8, R37 ;  /* 0x00000008ff247819 */ /* 0x000fe40000011625 */
[----:B------:R-:W-:Y:S02]  /*4d10*/  SHF.R.U32.HI R13, RZ, 0x18, R35 ;  /* 0x00000018ff0d7819 */ /* 0x000fe40000011623 */
[----:B------:R-:W-:Y:S01]  /*4d20*/  LOP3.LUT R12, R35, 0xff, RZ, 0xc0, !PT ;  /* 0x000000ff230c7812 */ /* 0x000fe200078ec0ff */
[----:B------:R-:W-:Y:S01]  /*4d30*/  IMAD.SHL.U32 R36, R36, 0x100, RZ ;  /* 0x0000010024247824 */ /* 0x000fe200078e00ff */
[----:B------:R-:W-:Y:S01]  /*4d40*/  PRMT R15, R34, 0x654, R15 ;  /* 0x00000654220f7816 */ /* 0x000fe2000000000f */
[----:B------:R-:W-:Y:S01]  /*4d50*/  IMAD.SHL.U32 R34, R39, 0x100, RZ ;  /* 0x0000010027227824 */ /* 0x000fe200078e00ff */
[----:B------:R-:W-:-:S02]  /*4d60*/  SHF.R.U32.HI R38, RZ, 0x10, R35 ;  /* 0x00000010ff267819 */ /* 0x000fc40000011623 */
[----:B------:R-:W-:Y:S02]  /*4d70*/  SHF.R.U32.HI R35, RZ, 0x10, R37 ;  /* 0x00000010ff237819 */ /* 0x000fe40000011625 */
[----:B------:R-:W-:Y:S01]  /*4d80*/  PRMT R13, R13, 0x654, R12 ;  /* 0x000006540d0d7816 */ /* 0x000fe2000000000c */
[----:B0-----:R-:W-:Y:S01]  /*4d90*/  IMAD.MOV.U32 R12, RZ, RZ, R4 ;  /* 0x000000ffff0c7224 */ /* 0x001fe200078e0004 */
        /* <DEDUP_REMOVED lines=44> */
[-C--:B------:R-:W-:Y:S01]  /*5060*/  FMUL.FTZ R39, R13, R104.reuse ;  /* 0x000000680d277220 */ /* 0x080fe20000410000 */
[C---:B------:R-:W-:Y:S01]  /*5070*/  FMUL.FTZ R36, R12.reuse, R104 ;  /* 0x000000680c247220 */ /* 0x040fe20000410000 */
[----:B------:R-:W-:Y:S02]  /*5080*/  F2FP.F16.E4M3.UNPACK_B R35, R37.H1 ;  /* 0x00000025ff23723e */ /* 0x000fe400030006ff */
[----:B------:R-:W-:Y:S01]  /*5090*/  F2FP.SATFINITE.E4M3.F32.PACK_AB_MERGE_C R46, R41, R38, RZ ;  /* 0x00000026292e723e */ /* 0x000fe200048070ff */
[----:B------:R-:W-:Y:S01]  /*50a0*/  FFMA.FTZ R42, R13, R103, -R36 ;  /* 0x000000670d2a7223 */ /* 0x000fe20000010824 */
[----:B------:R-:W-:Y:S01]  /*50b0*/  F2FP.F16.E4M3.UNPACK_B R13, R7.H1 ;  /* 0x00000007ff0d723e */ /* 0x000fe200030006ff */
[----:B------:R-:W-:Y:S01]  /*50c0*/  FFMA.FTZ R103, R12, R103, R39 ;  /* 0x000000670c677223 */ /* 0x000fe20000010027 */
[----:B------:R-:W-:Y:S01]  /*50d0*/  F2FP.F16.E4M3.UNPACK_B R38, R40.H1 ;  /* 0x00000028ff26723e */ /* 0x000fe200030006ff */
[----:B------:R-:W-:Y:S01]  /*50e0*/  HADD2.F32 R36, -RZ, R35.H1_H1 ;  /* 0x30000023ff247230 */ /* 0x000fe20000004100 */
[----:B------:R-:W-:Y:S01]  /*50f0*/  F2FP.F16.E4M3.UNPACK_B R12, R6.H1 ;  /* 0x00000006ff0c723e */ /* 0x000fe200030006ff */
[--C-:B------:R-:W-:Y:S01]  /*5100*/  HADD2.F32 R34, -RZ, R13.reuse.H1_H1 ;  /* 0x3000000dff227230 */ /* 0x100fe20000004100 */
[----:B------:R-:W-:Y:S01]  /*5110*/  F2FP.F16.E4M3.UNPACK_B R40, R40 ;  /* 0x00000028ff28723e */ /* 0x000fe200020006ff */
        /* <DEDUP_REMOVED lines=25> */
[----:B------:R-:W-:Y:S01]  /*52b0*/  FMUL.FTZ R38, R12, R38 ;  /* 0x000000260c267220 */ /* 0x000fe20000410000 */
[----:B------:R-:W-:Y:S01]  /*52c0*/  HADD2.F32 R35, -RZ, R35.H0_H0 ;  /* 0x20000023ff237230 */ /* 0x000fe20000004100 */
[----:B------:R-:W-:Y:S01]  /*52d0*/  F2FP.SATFINITE.E4M3.F32.PACK_AB_MERGE_C R41, R44, R41, RZ ;  /* 0x000000292c29723e */ /* 0x000fe200048070ff */
[----:B------:R-:W-:Y:S02]  /*52e0*/  HADD2.F32 R37, -RZ, R37.H0_H0 ;  /* 0x20000025ff257230 */ /* 0x000fe40000004100 */
[-C--:B------:R-:W-:Y:S01]  /*52f0*/  FMUL.FTZ R34, R6, R40.reuse ;  /* 0x0000002806227220 */ /* 0x080fe20000410000 */
[----:B------:R-:W-:Y:S01]  /*5300*/  FMUL.FTZ R15, R7, R40 ;  /* 0x00000028070f7220 */ /* 0x000fe20000410000 */
[-C--:B------:R-:W-:Y:S01]  /*5310*/  FFMA.FTZ R39, R12, R35.reuse, -R39 ;  /* 0x000000230c277223 */ /* 0x080fe20000010827 */
[----:B------:R-:W-:Y:S01]  /*5320*/  FFMA.FTZ R38, R13, R35, R38 ;  /* 0x000000230d267223 */ /* 0x000fe20000010026 */
[-C--:B------:R-:W-:Y:S01]  /*5330*/  FFMA.FTZ R34, R7, R37.reuse, -R34 ;  /* 0x0000002507227223 */ /* 0x080fe20000010822 */
[----:B------:R-:W-:Y:S01]  /*5340*/  FFMA.FTZ R15, R6, R37, R15 ;  /* 0x00000025060f7223 */ /* 0x000fe2000001000f */
[----:B------:R-:W-:-:S04]  /*5350*/  F2FP.SATFINITE.E4M3.F32.PACK_AB_MERGE_C R36, R36, R43, RZ ;  /* 0x0000002b2424723e */ /* 0x000fc800048070ff */
[----:B------:R-:W-:Y:S02]  /*5360*/  F2FP.SATFINITE.E4M3.F32.PACK_AB_MERGE_C R6, R15, R34, R41 ;  /* 0x000000220f06723e */ /* 0x000fe40004807029 */
[----:B------:R-:W-:-:S07]  /*5370*/  F2FP.SATFINITE.E4M3.F32.PACK_AB_MERGE_C R7, R38, R39, R36 ;  /* 0x000000272607723e */ /* 0x000fce0004807024 */
.L_x_5513:
[----:B------:R-:W-:Y:S05]  /*5380*/  BSYNC B2 ;  /* 0x0000000000027941 */ /* 0x000fea0003800000 */
.L_x_5512:
[----:B0-----:R0:W-:Y:S02]  /*5390*/  ST.E.128 desc[UR42][R10.64], R4 ;  /* 0x000000040a007985 */ /* 0x0011e4000c101d2a */
.L_x_5511:
[----:B------:R-:W-:Y:S05]  /*53a0*/  BSYNC B1 ;  /* 0x0000000000017941 */ /* 0x000fea0003800000 */
.L_x_5510:
        /* <DEDUP_REMOVED lines=116> */
.L_x_5517:
[----:B------:R-:W-:Y:S05]  /*5af0*/  BSYNC B2 ;  /* 0x0000000000027941 */ /* 0x000fea0003800000 */
.L_x_5516:
[----:B0-----:R0:W-:Y:S02]  /*5b00*/  ST.E.128 desc[UR42][R10.64], R4 ;  /* 0x000000040a007985 */ /* 0x0011e4000c101d2a */
.L_x_5515:
[----:B------:R-:W-:Y:S05]  /*5b10*/  BSYNC B1 ;  /* 0x0000000000017941 */ /* 0x000fea0003800000 */
.L_x_5514:
[----:B------:R-:W-:-:S13]  /*5b20*/  LOP3.LUT P3, RZ, R58, 0x20, RZ, 0xc0, !PT ;  /* 0x000000203aff7812 */ /* 0x000fda000786c0ff */
[----:B------:R-:W-:Y:S05]  /*5b30*/  @!P3 BRA `(.L_x_5497) ;  /* 0x0000003c00d0b947 */ /* 0x000fea0003800000 */
[----:B0-----:R-:W5:Y:S01]  /*5b40*/  LDL R12, [R1] ;  /* 0x00000000010c7983 */ /* 0x001f620000100800 */
[----:B----4-:R-:W-:Y:S01]  /*5b50*/  IADD3 R10, P3, R209, R14, RZ ;  /* 0x0000000ed10a7210 */ /* 0x010fe20007f7e0ff */
[----:B------:R-:W-:Y:S02]  /*5b60*/  BSSY B1, `(.L_x_5518) ;  /* 0x000006e000017945 */ /* 0x000fe40003800000 */
[----:B------:R0:W4:Y:S02]  /*5b70*/  LDS.128 R4, [R85+0x22400] ;  /* 0x0224000055047984 */ /* 0x0001240000000c00 */
[----:B--2---:R-:W-:Y:S01]  /*5b80*/  IMAD.X R11, R98, 0x1, R219, P3 ;  /* 0x00000001620b7824 */ /* 0x004fe200018e06db */
[----:B-----5:R-:W-:-:S13]  /*5b90*/  ISETP.GE.AND P3, PT, R12, R96, PT ;  /* 0x000000600c00720c */ /* 0x020fda0003f66270 */
[----:B0---4-:R-:W-:Y:S05]  /*5ba0*/  @P3 BRA `(.L_x_5519) ;  /* 0x0000000400a43947 */ /* 0x011fea0003800000 */
[----:B------:R-:W-:Y:S02]  /*5bb0*/  SHF.R.U32.HI R12, RZ, 0x8, R9 ;  /* 0x00000008ff0c7819 */ /* 0x000fe40000011609 */
[----:B------:R-:W-:Y:S02]  /*5bc0*/  SHF.R.U32.HI R14, RZ, 0x8, R29 ;  /* 0x00000008ff0e7819 */ /* 0x000fe4000001161d */
[----:B------:R-:W-:Y:S01]  /*5bd0*/  SHF.R.U32.HI R31, RZ, 0x18, R9 ;  /* 0x00000018ff1f7819 */ /* 0x000fe20000011609 */
[----:B------:R-:W-:Y:S01]  /*5be0*/  IMAD.SHL.U32 R12, R12, 0x100, RZ ;  /* 0x000001000c0c7824 */ /* 0x000fe200078e00ff */
[----:B------:R-:W-:Y:S01]  /*5bf0*/  LOP3.LUT R8, R9, 0xff, RZ, 0xc0, !PT ;  /* 0x000000ff09087812 */ /* 0x000fe200078ec0ff */
[----:B------:R-:W-:Y:S01]  /*5c00*/  IMAD.SHL.U32 R14, R14, 0x100, RZ ;  /* 0x000001000e0e7824 */ /* 0x000fe200078e00ff */
[----:B------:R-:W-:Y:S02]  /*5c10*/  SHF.R.U32.HI R28, RZ, 0x10, R29 ;  /* 0x00000010ff1c7819 */ /* 0x000fe4000001161d */
[----:B------:R-:W-:-:S02]  /*5c20*/  SHF.R.U32.HI R15, RZ, 0x10, R9 ;  /* 0x00000010ff0f7819 */ /* 0x000fc40000011609 */
[----:B------:R-:W-:Y:S01]  /*5c30*/  LOP3.LUT R13, R29, 0xff0000ff, RZ, 0xc0, !PT ;  /* 0xff0000ff1d0d7812 */ /* 0x000fe200078ec0ff */
[----:B------:R-:W-:Y:S01]  /*5c40*/  IMAD.U32 R28, R28, 0x10000, RZ ;  /* 0x000100001c1c7824 */ /* 0x000fe200078e00ff */
[----:B------:R-:W-:Y:S01]  /*5c50*/  PRMT R9, R31, 0x654, R8 ;  /* 0x000006541f097816 */ /* 0x000fe20000000008 */
[----:B------:R-:W-:Y:S01]  /*5c60*/  IMAD.MOV.U32 R8, RZ, RZ, R4 ;  /* 0x000000ffff087224 */ /* 0x000fe200078e0004 */
[----:B------:R-:W-:Y:S02]  /*5c70*/  LOP3.LUT R13, R13, 0xff00, R14, 0xf8, !PT ;  /* 0x0000ff000d0d7812 */ /* 0x000fe400078ef80e */
[----:B------:R-:W-:Y:S01]  /*5c80*/  LOP3.LUT R9, R9, 0xff00, R12, 0xf8, !PT ;  /* 0x0000ff0009097812 */ /* 0x000fe200078ef80c */
[----:B------:R-:W-:Y:S01]  /*5c90*/  IMAD.U32 R12, R15, 0x10000, RZ ;  /* 0x000100000f0c7824 */ /* 0x000fe200078e00ff */
[----:B------:R-:W-:Y:S02]  /*5ca0*/  F2FP.F16.E4M3.UNPACK_B R4, R5 ;  /* 0x00000005ff04723e */ /* 0x000fe400020006ff */
[----:B------:R-:W-:-:S02]  /*5cb0*/  F2FP.F16.E4M3.UNPACK_B R14, R100.H1 ;  /* 0x00000064ff0e723e */ /* 0x000fc400030006ff */
[----:B------:R-:W-:Y:S02]  /*5cc0*/  F2FP.F16.E4M3.UNPACK_B R5, R5.H1 ;  /* 0x00000005ff05723e */ /* 0x000fe400030006ff */
[----:B------:R-:W-:Y:S01]  /*5cd0*/  LOP3.LUT R30, R13, 0xff0000, R28, 0xf8, !PT ;  /* 0x00ff00000d1e7812 */ /* 0x000fe200078ef81c */
[--C-:B------:R-:W-:Y:S01]  /*5ce0*/  HADD2.F32 R29, -RZ, R14.reuse.H1_H1 ;  /* 0x3000000eff1d7230 */ /* 0x100fe20000004100 */
[-C--:B------:R-:W-:Y:S01]  /*5cf0*/  F2FP.F16.E4M3.UNPACK_B R13, R99.reuse.H1 ;  /* 0x00000063ff0d723e */ /* 0x080fe200030006ff */
[----:B------:R-:W-:Y:S01]  /*5d00*/  HADD2.F32 R28, -RZ, R14.H0_H0 ;  /* 0x2000000eff1c7230 */ /* 0x000fe20000004100 */
[----:B------:R-:W-:Y:S01]  /*5d10*/  LOP3.LUT R15, R9, 0xff0000, R12, 0xf8, !PT ;  /* 0x00ff0000090f7812 */ /* 0x000fe200078ef80c */
[----:B------:R-:W-:Y:S01]  /*5d20*/  HADD2.F32 R12, -RZ, R5.H1_H1 ;  /* 0x30000005ff0c7230 */ /* 0x000fe20000004100 */
[----:B------:R-:W-:Y:S01]  /*5d30*/  F2FP.F16.E4M3.UNPACK_B R100, R100 ;  /* 0x00000064ff64723e */ /* 0x000fe200020006ff */
[----:B------:R-:W-:Y:S01]  /*5d40*/  HADD2.F32 R14, -RZ, R13.H0_H0 ;  /* 0x2000000dff0e7230 */ /* 0x000fe20000004100 */
[----:B------:R-:W-:Y:S01]  /*5d50*/  F2FP.F16.E4M3.UNPACK_B R99, R99 ;  /* 0x00000063ff63723e */ /* 0x000fe200020006ff */
[----:B------:R-:W-:-:S02]  /*5d60*/  HADD2.F32 R9, -RZ, R4.H1_H1 ;  /* 0x30000004ff097230 */ /* 0x000fc40000004100 */
[-C--:B------:R-:W-:Y:S01]  /*5d70*/  FMUL.FTZ R32, R12, R29.reuse ;  /* 0x0000001d0c207220 */ /* 0x080fe20000410000 */
[----:B------:R-:W-:Y:S02]  /*5d80*/  HADD2.F32 R5, -RZ, R5.H0_H0 ;  /* 0x20000005ff057230 */ /* 0x000fe40000004100 */
[----:B------:R-:W-:Y:S02]  /*5d90*/  HADD2.F32 R13, -RZ, R13.H1_H1 ;  /* 0x3000000dff0d7230 */ /* 0x000fe40000004100 */
[----:B------:R-:W-:Y:S01]  /*5da0*/  FMUL.FTZ R31, R9, R28 ;  /* 0x0000001c091f7220 */ /* 0x000fe20000410000 */
[----:B------:R-:W-:Y:S02]  /*5db0*/  HADD2.F32 R4, -RZ, R4.H0_H0 ;  /* 0x20000004ff047230 */ /* 0x000fe40000004100 */
[C---:B------:R-:W-:Y:S01]  /*5dc0*/  FMUL.FTZ R29, R5.reuse, R29 ;  /* 0x0000001d051d7220 */ /* 0x040fe20000410000 */
[-C--:B------:R-:W-:Y:S01]  /*5dd0*/  FFMA.FTZ R34, R5, R13.reuse, -R32 ;  /* 0x0000000d05227223 */ /* 0x080fe20000010820 */
[----:B------:R-:W-:Y:S01]  /*5de0*/  F2FP.F16.E4M3.UNPACK_B R5, R8.H1 ;  /* 0x00000008ff05723e */ /* 0x000fe200030006ff */
[C---:B------:R-:W-:Y:S01]  /*5df0*/  FMUL.FTZ R28, R4.reuse, R28 ;  /* 0x0000001c041c7220 */ /* 0x040fe20000410000 */
[----:B------:R-:W-:Y:S01]  /*5e00*/  F2FP.F16.E4M3.UNPACK_B R8, R8 ;  /* 0x00000008ff08723e */ /* 0x000fe200020006ff */
[-C--:B------:R-:W-:Y:S01]  /*5e10*/  FFMA.FTZ R4, R4, R14.reuse, -R31 ;  /* 0x0000000e04047223 */ /* 0x080fe2000001081f */
[----:B------:R-:W-:Y:S01]  /*5e20*/  FFMA.FTZ R35, R12, R13, R29 ;  /* 0x0000000d0c237223 */ /* 0x000fe2000001001d */
[----:B------:R-:W-:Y:S01]  /*5e30*/  FFMA.FTZ R33, R9, R14, R28 ;  /* 0x0000000e09217223 */ /* 0x000fe2000001001c */
        /* <DEDUP_REMOVED lines=9> */
[--C-:B------:R-:W-:Y:S02]  /*5ed0*/  HADD2.F32 R13, -RZ, R99.reuse.H1_H1 ;  /* 0x30000063ff0d7230 */ /* 0x100fe40000004100 */
[-C--:B------:R-:W-:Y:S01]  /*5ee0*/  FMUL.FTZ R29, R5, R100.reuse ;  /* 0x00000064051d7220 */ /* 0x080fe20000410000 */
[----:B------:R-:W-:Y:S02]  /*5ef0*/  HADD2.F32 R99, -RZ, R99.H0_H0 ;  /* 0x20000063ff637230 */ /* 0x000fe40000004100 */
[----:B------:R-:W-:Y:S01]  /*5f00*/  FMUL.FTZ R14, R8, R100 ;  /* 0x00000064080e7220 */ /* 0x000fe20000410000 */
[-C--:B------:R-:W-:Y:S01]  /*5f10*/  FFMA.FTZ R28, R9, R13.reuse, -R28 ;  /* 0x0000000d091c7223 */ /* 0x080fe2000001081c */
[----:B------:R-:W-:Y:S02]  /*5f20*/  FFMA.FTZ R31, R12, R13, R31 ;  /* 0x0000000d0c1f7223 */ /* 0x000fe4000001001f */
[-C--:B------:R-:W-:Y:S01]  /*5f30*/  FFMA.FTZ R32, R5, R99.reuse, -R14 ;  /* 0x0000006305207223 */ /* 0x080fe2000001080e */
[----:B------:R-:W-:Y:S01]  /*5f40*/  FFMA.FTZ R99, R8, R99, R29 ;  /* 0x0000006308637223 */ /* 0x000fe2000001001d */
[----:B------:R-:W-:-:S02]  /*5f50*/  F2FP.F16.E4M3.UNPACK_B R8, R7.H1 ;  /* 0x00000007ff08723e */ /* 0x000fc400030006ff */
[----:B------:R-:W-:Y:S02]  /*5f60*/  F2FP.SATFINITE.E4M3.F32.PACK_AB_MERGE_C R36, R31, R28, RZ ;  /* 0x0000001c1f24723e */ /* 0x000fe400048070ff */
[----:B------:R-:W-:Y:S01]  /*5f70*/  F2FP.F16.E4M3.UNPACK_B R28, R30.H1 ;  /* 0x0000001eff1c723e */ /* 0x000fe200030006ff */
[--C-:B------:R-:W-:Y:S01]  /*5f80*/  HADD2.F32 R12, -RZ, R8.reuse.H1_H1 ;  /* 0x30000008ff0c7230 */ /* 0x100fe20000004100 */
[-C--:B------:R-:W-:Y:S01]  /*5f90*/  F2FP.F16.E4M3.UNPACK_B R13, R15.reuse.H1 ;  /* 0x0000000fff0d723e */ /* 0x080fe200030006ff */
[----:B------:R-:W-:Y:S01]  /*5fa0*/  HADD2.F32 R9, -RZ, R8.H0_H0 ;  /* 0x20000008ff097230 */ /* 0x000fe20000004100 */
[----:B------:R-:W-:Y:S01]  /*5fb0*/  F2FP.F16.E4M3.UNPACK_B R5, R6.H1 ;  /* 0x00000006ff05723e */ /* 0x000fe200030006ff */
[----:B------:R-:W-:Y:S01]  /*5fc0*/  HADD2.F32 R31, -RZ, R28.H1_H1 ;  /* 0x3000001cff1f7230 */ /* 0x000fe20000004100 */
        /* <DEDUP_REMOVED lines=39> */
.L_x_5519:
[----:B------:R-:W-:Y:S05]  /*6240*/  BSYNC B1 ;  /* 0x0000000000017941 */ /* 0x000fea0003800000 */
.L_x_5518:
[----:B------:R0:W-:Y:S01]  /*6250*/  ST.E.128 desc[UR42][R10.64], R4 ;  /* 0x000000040a007985 */ /* 0x0001e2000c101d2a */
[----:B------:R-:W-:Y:S05]  /*6260*/  BRA `(.L_x_5497) ;  /* 0x0000003800047947 */ /* 0x000fea0003800000 */
.L_x_5490:
        /* <DEDUP_REMOVED lines=42> */
.L_x_5521:
[----:B------:R-:W-:Y:S05]  /*6510*/  BSYNC B1 ;  /* 0x0000000000017941 */ /* 0x000fea0003800000 */
.L_x_5520:
        /* <DEDUP_REMOVED lines=16> */
.L_x_5522:
[----:B------:R-:W-:Y:S01]  /*6620*/  IMAD R82, R23, 0x8, R16 ;  /* 0x0000000817527824 */ /* 0x000fe200078e0210 */
[----:B------:R-:W-:Y:S01]  /*6630*/  SHF.L.U32 R95, R210, 0x1f, RZ ;  /* 0x0000001fd25f7819 */ /* 0x000fe200000006ff */
[----:B------:R-:W-:Y:S03]  /*6640*/  BSSY B1, `(.L_x_5523) ;  /* 0x0000003000017945 */ /* 0x000fe60003800000 */
[----:B------:R-:W1:Y:S02]  /*6650*/  SYNCS.PHASECHK.TRANS64.TRYWAIT P4, [R82+URZ+0x2a890], R95 ;  /* 0x02a8905f520075a7 */ /* 0x000e64000808017f */
[----:B-1----:R-:W-:Y:S05]  /*6660*/  @!P4 BRA `(.L_x_5524) ;  /* 0x000002740034c947 */ /* 0x002fea0003800000 */
.L_x_5876:
[----:B------:R-:W-:Y:S05]  /*6670*/  BSYNC B1 ;  /* 0x0000000000017941 */ /* 0x000fea0003800000 */
.L_x_5523:
[----:B------:R-:W-:-:S03]  /*6680*/  UMOV UR4, 0xffffffff ;  /* 0xffffffff00047882 */ /* 0x000fc60000000000 */
[----:B------:R-:W-:Y:S05]  /*6690*/  BRA.DIV UR4, `(.L_x_5525) ;  /* 0x00000276043c7947 */ /* 0x000fea000b800000 */
[----:B------:R-:W2:Y:S04]  /*66a0*/  SHFL.IDX PT, R98, R98, RZ, 0x1e1f ;  /* 0x001e1fff62627589 */ /* 0x000ea800000e0000 */
[----:B------:R3:W4:Y:S02]  /*66b0*/  SHFL.IDX PT, R100, R97, RZ, 0x1e1f ;  /* 0x001e1fff61647589 */ /* 0x00072400000e0000 */
.L_x_5880:
[----:B------:R-:W-:Y:S05]  /*66c0*/  @P3 BRA `(.L_x_5497) ;  /* 0x0000003000ec3947 */ /* 0x000fea0003800000 */
[----:B---3--:R-:W3:Y:S01]  /*66d0*/  LDC R97, c[0x0][0x2f4] ;  /* 0x0000bd00ff617b82 */ /* 0x008ee20000000800 */
[----:B------:R-:W-:Y:S01]  /*66e0*/  ISETP.NE.AND P3, PT, R55, RZ, PT ;  /* 0x000000ff3700720c */ /* 0x000fe20003f65270 */
[----:B------:R-:W-:Y:S01]  /*66f0*/  BSSY B1, `(.L_x_5526) ;  /* 0x00000fd000017945 */ /* 0x000fe20003800000 */
[----:B---3--:R-:W-:-:S11]  /*6700*/  IMAD.IADD R109, R97, 0x1, -R66 ;  /* 0x00000001616d7824 */ /* 0x008fd600078e0a42 */
[----:B------:R-:W-:Y:S05]  /*6710*/  @!P3 BRA `(.L_x_5527) ;  /* 0x0000000c00e8b947 */ /* 0x000fea0003800000 */
[----:B------:R-:W-:Y:S01]  /*6720*/  SEL R8, R66, R109, !P0 ;  /* 0x0000006d42087207 */ /* 0x000fe20004000000 */
[----:B------:R-:W-:Y:S01]  /*6730*/  BSSY B2, `(.L_x_5528) ;  /* 0x00000f3000027945 */ /* 0x000fe20003800000 */
[C---:B----4-:R-:W-:Y:S02]  /*6740*/  IADD3 R92, P3, R59.reuse, R100, RZ ;  /* 0x000000643b5c7210 */ /* 0x050fe40007f7e0ff */
[----:B------:R-:W-:Y:S02]  /*6750*/  SHF.R.S32.HI R9, RZ, 0x1f, R8 ;  /* 0x0000001fff097819 */ /* 0x000fe40000011408 */
[----:B--2---:R-:W-:Y:S02]  /*6760*/  LEA.HI.X.SX32 R93, R59, R98, 0x1, P3 ;  /* 0x000000623b5d7211 */ /* 0x004fe400018f0eff */
[----:B------:R-:W-:Y:S02]  /*6770*/  LEA.HI R9, R9, R8, RZ, 0x5 ;  /* 0x0000000809097211 */ /* 0x000fe400078f28ff */
[----:B------:R-:W-:-:S02]  /*6780*/  ISETP.GE.AND P3, PT, R18, R96, PT ;  /* 0x000000601200720c */ /* 0x000fc40003f66270 */
[----:B------:R-:W-:-:S04]  /*6790*/  SHF.R.S32.HI R8, RZ, 0x5, R9 ;  /* 0x00000005ff087819 */ /* 0x000fc80000011409 */
[----:B------:R-:W-:-:S04]  /*67a0*/  LEA.HI.SX32 R8, R77, R8, 0x1c ;  /* 0x000000084d087211 */ /* 0x000fc800078fe2ff */
[----:B------:R-:W-:Y:S01]  /*67b0*/  SHF.R.S32.HI R9, RZ, 0x1f, R8 ;  /* 0x0000001fff097819 */ /* 0x000fe20000011408 */
[----:B------:R-:W-:-:S03]  /*67c0*/  IMAD.SHL.U32 R108, R8, 0x10, RZ ;  /* 0x00000010086c7824 */ /* 0x000fc600078e00ff */
[----:B------:R-:W-:Y:S02]  /*67d0*/  LEA.HI R8, R9, R8, RZ, 0x2 ;  /* 0x0000000809087211 */ /* 0x000fe400078f10ff */
[----:B------:R-:W-:-:S03]  /*67e0*/  LOP3.LUT R9, R215, 0x30, R108, 0xf8, !PT ;  /* 0x00000030d7097812 */ /* 0x000fc600078ef86c */
[----:B------:R-:W-:Y:S01]  /*67f0*/  IMAD.SHL.U32 R8, R8, 0x800, RZ ;  /* 0x0000080008087824 */ /* 0x000fe200078e00ff */
[----:B------:R-:W-:-:S04]  /*6800*/  LOP3.LUT R9, R9, R216, RZ, 0x3c, !PT ;  /* 0x000000d809097212 */ /* 0x000fc800078e3cff */
[----:B------:R-:W-:-:S04]  /*6810*/  LOP3.LUT R8, R8, 0xffffe000, RZ, 0xc0, !PT ;  /* 0xffffe00008087812 */ /* 0x000fc800078ec0ff */
[----:B------:R-:W-:Y:S01]  /*6820*/  IADD3 R8, R9, R8, R217 ;  /* 0x0000000809087210 */ /* 0x000fe20007ffe0d9 */
[----:B------:R-:W-:-:S04]  /*6830*/  IMAD R9, R23, 0x6000, R74 ;  /* 0x0000600017097824 */ /* 0x000fc800078e024a */
[----:B0-----:R-:W-:Y:S02]  /*6840*/  IMAD R11, R23, 0x6000, R8 ;  /* 0x00006000170b7824 */ /* 0x001fe400078e0208 */
[C---:B------:R-:W-:Y:S02]  /*6850*/  IMAD.IADD R9, R16.reuse, 0x1, R9 ;  /* 0x0000000110097824 */ /* 0x040fe400078e0209 */
[----:B------:R-:W-:-:S04]  /*6860*/  IMAD.IADD R12, R16, 0x1, R11 ;  /* 0x00000001100c7824 */ /* 0x000fc800078e020b */
[----:B------:R-:W0:Y:S04]  /*6870*/  LDS.128 R8, [R9+0x1e400] ;  /* 0x01e4000009087984 */ /* 0x000e280000000c00 */
[----:B------:R-:W2:Y:S01]  /*6880*/  LDS.128 R12, [R12+0x1e400] ;  /* 0x01e400000c0c7984 */ /* 0x000ea20000000c00 */
[----:B------:R-:W-:Y:S05]  /*6890*/  @P3 BRA `(.L_x_5529) ;  /* 0x0000000c00703947 */ /* 0x000fea0003800000 */
[--C-:B------:R-:W-:Y:S01]  /*68a0*/  SHF.R.U32.HI R125, RZ, 0x8, R33.reuse ;  /* 0x00000008ff7d7819 */ /* 0x100fe20000011621 */
[----:B0-----:R-:W-:Y:S01]  /*68b0*/  IMAD.MOV.U32 R44, RZ, RZ, R8 ;  /* 0x000000ffff2c7224 */ /* 0x001fe200078e0008 */
[----:B------:R-:W-:Y:S01]  /*68c0*/  LOP3.LUT R115, R33, 0xff, RZ, 0xc0, !PT ;  /* 0x000000ff21737812 */ /* 0x000fe200078ec0ff */
[----:B------:R-:W-:Y:S01]  /*68d0*/  IMAD.MOV.U32 R32, RZ, RZ, R10 ;  /* 0x000000ffff207224 */ /* 0x000fe200078e000a */
[----:B------:R-:W-:Y:S01]  /*68e0*/  SHF.R.U32.HI R126, RZ, 0x18, R33 ;  /* 0x00000018ff7e7819 */ /* 0x000fe20000011621 */
[----:B------:R-:W-:Y:S01]  /*68f0*/  IMAD.SHL.U32 R8, R125, 0x100, RZ ;  /* 0x000001007d087824 */ /* 0x000fe200078e00ff */
[----:B------:R-:W-:Y:S02]  /*6900*/  SHF.R.U32.HI R124, RZ, 0x8, R35 ;  /* 0x00000008ff7c7819 */ /* 0x000fe40000011623 */
[----:B------:R-:W-:Y:S02]  /*6910*/  PRMT R115, R126, 0x654, R115 ;  /* 0x000006547e737816 */ /* 0x000fe40000000073 */
[----:B------:R-:W-:-:S02]  /*6920*/  SHF.R.U32.HI R120, RZ, 0x8, R47 ;  /* 0x00000008ff787819 */ /* 0x000fc4000001162f */
[----:B------:R-:W-:Y:S02]  /*6930*/  LOP3.LUT R116, R35, 0xff, RZ, 0xc0, !PT ;  /* 0x000000ff23747812 */ /* 0x000fe400078ec0ff */
[----:B------:R-:W-:Y:S02]  /*6940*/  SHF.R.U32.HI R123, RZ, 0x18, R35 ;  /* 0x00000018ff7b7819 */ /* 0x000fe40000011623 */
[----:B------:R-:W-:Y:S02]  /*6950*/  LOP3.LUT R118, R47, 0xff, RZ, 0xc0, !PT ;  /* 0x000000ff2f767812 */ /* 0x000fe400078ec0ff */
[----:B------:R-:W-:Y:S02]  /*6960*/  SHF.R.U32.HI R119, RZ, 0x18, R47 ;  /* 0x00000018ff777819 */ /* 0x000fe4000001162f */
[----:B------:R-:W-:Y:S01]  /*6970*/  SHF.R.U32.HI R114, RZ, 0x10, R33 ;  /* 0x00000010ff727819 */ /* 0x000fe20000011621 */
[----:B--2---:R-:W-:Y:S01]  /*6980*/  IMAD.MOV.U32 R33, RZ, RZ, R14 ;  /* 0x000000ffff217224 */ /* 0x004fe200078e000e */
[----:B------:R-:W-:Y:S01]  /*6990*/  SHF.R.U32.HI R46, RZ, 0x10, R35 ;  /* 0x00000010ff2e7819 */ /* 0x000fe20000011623 */
[----:B------:R-:W-:Y:S01]  /*69a0*/  IMAD.SHL.U32 R14, R120, 0x100, RZ ;  /* 0x00000100780e7824 */ /* 0x000fe200078e00ff */
[----:B------:R-:W-:Y:S01]  /*69b0*/  LOP3.LUT R115, R115, 0xff00, R8, 0xf8, !PT ;  /* 0x0000ff0073737812 */ /* 0x000fe200078ef808 */
[----:B------:R-:W-:Y:S01]  /*69c0*/  IMAD.SHL.U32 R8, R124, 0x100, RZ ;  /* 0x000001007c087824 */ /* 0x000fe200078e00ff */
[----:B------:R-:W-:-:S02]  /*69d0*/  SHF.R.U32.HI R35, RZ, 0x10, R47 ;  /* 0x00000010ff237819 */ /* 0x000fc4000001162f */
[--C-:B------:R-:W-:Y:S02]  /*69e0*/  SHF.R.U32.HI R34, RZ, 0x10, R45.reuse ;  /* 0x00000010ff227819 */ /* 0x100fe4000001162d */
[--C-:B------:R-:W-:Y:S01]  /*69f0*/  SHF.R.U32.HI R121, RZ, 0x8, R45.reuse ;  /* 0x00000008ff797819 */ /* 0x100fe2000001162d */
[----:B------:R-:W-:Y:S01]  /*6a00*/  IMAD.U32 R35, R35, 0x10000, RZ ;  /* 0x0001000023237824 */ /* 0x000fe200078e00ff */
[----:B------:R-:W-:Y:S02]  /*6a10*/  LOP3.LUT R117, R45, 0xff, RZ, 0xc0, !PT ;  /* 0x000000ff2d757812 */ /* 0x000fe400078ec0ff */
[----:B------:R-:W-:Y:S01]  /*6a20*/  SHF.R.U32.HI R122, RZ, 0x18, R45 ;  /* 0x00000018ff7a7819 */ /* 0x000fe2000001162d */
[----:B------:R-:W-:Y:S01]  /*6a30*/  IMAD.MOV.U32 R45, RZ, RZ, R12 ;  /* 0x000000ffff2d7224 */ /* 0x000fe200078e000c */
[----:B------:R-:W-:Y:S01]  /*6a40*/  PRMT R47, R123, 0x654, R116 ;  /* 0x000006547b2f7816 */ /* 0x000fe20000000074 */
[----:B------:R-:W-:Y:S01]  /*6a50*/  IMAD.SHL.U32 R10, R121, 0x100, RZ ;  /* 0x00000100790a7824 */ /* 0x000fe200078e00ff */
[----:B------:R-:W-:Y:S01]  /*6a60*/  PRMT R119, R119, 0x654, R118 ;  /* 0x0000065477777816 */ /* 0x000fe20000000076 */
[----:B------:R-:W-:Y:S01]  /*6a70*/  IMAD.U32 R12, R114, 0x10000, RZ ;  /* 0x00010000720c7824 */ /* 0x000fe200078e00ff */
[----:B------:R-:W-:Y:S01]  /*6a80*/  LOP3.LUT R47, R47, 0xff00, R8, 0xf8, !PT ;  /* 0x0000ff002f2f7812 */ /* 0x000fe200078ef808 */
[----:B------:R-:W-:Y:S01]  /*6a90*/  IMAD.U32 R8, R46, 0x10000, RZ ;  /* 0x000100002e087824 */ /* 0x000fe200078e00ff */
[----:B------:R-:W-:Y:S01]  /*6aa0*/  LOP3.LUT R120, R119, 0xff00, R14, 0xf8, !PT ;  /* 0x0000ff0077787812 */ /* 0x000fe200078ef80e */
[----:B------:R-:W-:Y:S01]  /*6ab0*/  IMAD.U32 R14, R34, 0x10000, RZ ;  /* 0x00010000220e7824 */ /* 0x000fe200078e00ff */
[----:B------:R-:W-:-:S02]  /*6ac0*/  PRMT R117, R122, 0x654, R117 ;  /* 0x000006547a757816 */ /* 0x000fc40000000075 */
[----:B------:R-:W-:Y:S02]  /*6ad0*/  F2FP.F16.E4M3.UNPACK_B R119, R113.H1 ;  /* 0x00000071ff77723e */ /* 0x000fe400030006ff */
[----:B------:R-:W-:Y:S02]  /*6ae0*/  F2FP.F16.E4M3.UNPACK_B R114, R45.H1 ;  /* 0x0000002dff72723e */ /* 0x000fe400030006ff */
[----:B------:R-:W-:Y:S02]  /*6af0*/  F2FP.F16.E4M3.UNPACK_B R46, R44.H1 ;  /* 0x0000002cff2e723e */ /* 0x000fe400030006ff */
[----:B------:R-:W-:Y:S01]  /*6b00*/  LOP3.LUT R117, R117, 0xff00, R10, 0xf8, !PT ;  /* 0x0000ff0075757812 */ /* 0x000fe200078ef80a */
[----:B------:R-:W-:Y:S01]  /*6b10*/  HADD2.F32 R10, -RZ, R119.H0_H0 ;  /* 0x20000077ff0a7230 */ /* 0x000fe20000004100 */
[----:B------:R-:W-:Y:S01]  /*6b20*/  LOP3.LUT R12, R115, 0xff0000, R12, 0xf8, !PT ;  /* 0x00ff0000730c7812 */ /* 0x000fe200078ef80c */
[----:B------:R-:W-:Y:S01]  /*6b30*/  HADD2.F32 R115, -RZ, R114.H0_H0 ;  /* 0x20000072ff737230 */ /* 0x000fe20000004100 */
[----:B------:R-:W-:Y:S01]  /*6b40*/  LOP3.LUT R8, R47, 0xff0000, R8, 0xf8, !PT ;  /* 0x00ff00002f087812 */ /* 0x000fe200078ef808 */
[--C-:B------:R-:W-:Y:S01]  /*6b50*/  HADD2.F32 R47, -RZ, R46.reuse.H0_H0 ;  /* 0x2000002eff2f7230 */ /* 0x100fe20000004100 */
[----:B------:R-:W-:Y:S01]  /*6b60*/  F2FP.F16.E4M3.UNPACK_B R116, R112.H1 ;  /* 0x00000070ff74723e */ /* 0x000fe200030006ff */
[----:B------:R-:W-:-:S02]  /*6b70*/  HADD2.F32 R46, -RZ, R46.H1_H1 ;  /* 0x3000002eff2e7230 */ /* 0x000fc40000004100 */
[-C--:B------:R-:W-:Y:S01]  /*6b80*/  FMUL.FTZ R34, R115, R10.reuse ;  /* 0x0000000a73227220 */ /* 0x080fe20000410000 */
[----:B------:R-:W-:Y:S01]  /*6b90*/  LOP3.LUT R14, R117, 0xff0000, R14, 0xf8, !PT ;  /* 0x00ff0000750e7812 */ /* 0x000fe200078ef80e */
[C---:B------:R-:W-:Y:S01]  /*6ba0*/  FMUL.FTZ R122, R47.reuse, R10 ;  /* 0x0000000a2f7a7220 */ /* 0x040fe20000410000 */
[--C-:B------:R-:W-:Y:S01]  /*6bb0*/  HADD2.F32 R118, -RZ, R116.reuse.H0_H0 ;  /* 0x20000074ff767230 */ /* 0x100fe20000004100 */
[----:B------:R-:W-:Y:S01]  /*6bc0*/  LOP3.LUT R10, R120, 0xff0000, R35, 0xf8, !PT ;  /* 0x00ff0000780a7812 */ /* 0x000fe200078ef823 */
[----:B------:R-:W-:Y:S01]  /*6bd0*/  HADD2.F32 R117, -RZ, R116.H1_H1 ;  /* 0x30000074ff757230 */ /* 0x000fe20000004100 */
[----:B------:R-:W-:Y:S02]  /*6be0*/  F2FP.F16.E4M3.UNPACK_B R116, R112 ;  /* 0x00000070ff74723e */ /* 0x000fe400020006ff */
[-C--:B------:R-:W-:Y:S01]  /*6bf0*/  FFMA.FTZ R34, R47, R118.reuse, -R34 ;  /* 0x000000762f227223 */ /* 0x080fe20000010822 */
[----:B------:R-:W-:Y:S01]  /*6c00*/  FFMA.FTZ R35, R115, R118, R122 ;  /* 0x0000007673237223 */ /* 0x000fe2000001007a */
[----:B------:R-:W-:Y:S01]  /*6c10*/  HADD2.F32 R47, -RZ, R119.H1_H1 ;  /* 0x30000077ff2f7230 */ /* 0x000fe20000004100 */
[----:B------:R-:W-:Y:S01]  /*6c20*/  F2FP.F16.E4M3.UNPACK_B R118, R113 ;  /* 0x00000071ff76723e */ /* 0x000fe200020006ff */
[----:B------:R-:W-:Y:S01]  /*6c30*/  HADD2.F32 R115, -RZ, R114.H1_H1 ;  /* 0x30000072ff737230 */ /* 0x000fe20000004100 */
[----:B------:R-:W-:-:S02]  /*6c40*/  F2FP.F16.E4M3.UNPACK_B R113, R45 ;  /* 0x0000002dff71723e */ /* 0x000fc400020006ff */
[----:B------:R-:W-:Y:S01]  /*6c50*/  F2FP.F16.E4M3.UNPACK_B R112, R44 ;  /* 0x0000002cff70723e */ /* 0x000fe200020006ff */
[----:B------:R-:W-:Y:S02]  /*6c60*/  HADD2.F32 R119, -RZ, R118.H0_H0 ;  /* 0x20000076ff777230 */ /* 0x000fe40000004100 */
[-C--:B------:R-:W-:Y:S01]  /*6c70*/  FMUL.FTZ R45, R115, R47.reuse ;  /* 0x0000002f732d7220 */ /* 0x080fe20000410000 */
[----:B------:R-:W-:Y:S02]  /*6c80*/  HADD2.F32 R114, -RZ, R113.H0_H0 ;  /* 0x20000071ff727230 */ /* 0x000fe40000004100 */
[C---:B------:R-:W-:Y:S01]  /*6c90*/  FMUL.FTZ R44, R46.reuse, R47 ;  /* 0x0000002f2e2c7220 */ /* 0x040fe20000410000 */
[----:B------:R-:W-:Y:S02]  /*6ca0*/  HADD2.F32 R47, -RZ, R112.H0_H0 ;  /* 0x20000070ff2f7230 */ /* 0x000fe40000004100 */
[----:B------:R-:W-:Y:S01]  /*6cb0*/  FFMA.FTZ R45, R46, R117, -R45 ;  /* 0x000000752e2d7223 */ /* 0x000fe2000001082d */
[----:B------:R-:W-:-:S02]  /*6cc0*/  HADD2.F32 R46, -RZ, R116.H0_H0 ;  /* 0x20000074ff2e7230 */ /* 0x000fc40000004100 */
[----:B------:R-:W-:Y:S01]  /*6cd0*/  FMUL.FTZ R120, R114, R119 ;  /* 0x0000007772787220 */ /* 0x000fe20000410000 */
[----:B------:R-:W-:Y:S02]  /*6ce0*/  HADD2.F32 R118, -RZ, R118.H1_H1 ;  /* 0x30000076ff767230 */ /* 0x000fe40000004100 */
[----:B------:R-:W-:Y:S01]  /*6cf0*/  FFMA.FTZ R44, R115, R117, R44 ;  /* 0x00000075732c7223 */ /* 0x000fe2000001002c */
[----:B------:R-:W-:Y:S02]  /*6d00*/  HADD2.F32 R113, -RZ, R113.H1_H1 ;  /* 0x30000071ff717230 */ /* 0x000fe40000004100 */
[C---:B------:R-:W-:Y:S01]  /*6d10*/  FMUL.FTZ R119, R47.reuse, R119 ;  /* 0x000000772f777220 */ /* 0x040fe20000410000 */
[----:B------:R-:W-:Y:S02]  /*6d20*/  HADD2.F32 R112, -RZ, R112.H1_H1 ;  /* 0x30000070ff707230 */ /* 0x000fe40000004100 */
[----:B------:R-:W-:Y:S01]  /*6d30*/  FFMA.FTZ R47, R47, R46, -R120 ;  /* 0x0000002e2f2f7223 */ /* 0x000fe20000010878 */
[----:B------:R-:W-:-:S02]  /*6d40*/  HADD2.F32 R115, -RZ, R116.H1_H1 ;  /* 0x30000074ff737230 */ /* 0x000fc40000004100 */
[C---:B------:R-:W-:Y:S01]  /*6d50*/  FMUL.FTZ R117, R113.reuse, R118 ;  /* 0x0000007671757220 */ /* 0x040fe20000410000 */
[----:B------:R-:W-:Y:S01]  /*6d60*/  F2FP.F16.E4M3.UNPACK_B R120, R111.H1 ;  /* 0x0000006fff78723e */ /* 0x000fe200030006ff */
[----:B------:R-:W-:Y:S01]  /*6d70*/  FFMA.FTZ R46, R114, R46, R119 ;  /* 0x0000002e722e7223 */ /* 0x000fe20000010077 */
[----:B------:R-:W-:Y:S01]  /*6d80*/  F2FP.F16.E4M3.UNPACK_B R116, R33.H1 ;  /* 0x00000021ff74723e */ /* 0x000fe200030006ff */
[C---:B------:R-:W-:Y:S01]  /*6d90*/  FMUL.FTZ R118, R112.reuse, R118 ;  /* 0x0000007670767220 */ /* 0x040fe20000410000 */
[-C--:B------:R-:W-:Y:S01]  /*6da0*/  FFMA.FTZ R112, R112, R115.reuse, -R117 ;  /* 0x0000007370707223 */ /* 0x080fe20000010875 */
[----:B------:R-:W-:Y:S01]  /*6db0*/  F2FP.F16.E4M3.UNPACK_B R119, R110.H1 ;  /* 0x0000006eff77723e */ /* 0x000fe200030006ff */
[----:B------:R-:W-:Y:S01]  /*6dc0*/  HADD2.F32 R122, -RZ, R120.H0_H0 ;  /* 0x20000078ff7a7230 */ /* 0x000fe20000004100 */
[-C--:B------:R-:W-:Y:S01]  /*6dd0*/  F2FP.F16.E4M3.UNPACK_B R114, R32.reuse.H1 ;  /* 0x00000020ff72723e */ /* 0x080fe200030006ff */
[----:B------:R-:W-:Y:S02]  /*6de0*/  HADD2.F32 R117, -RZ, R116.H0_H0 ;  /* 0x20000074ff757230 */ /* 0x000fe40000004100 */
[----:B------:R-:W-:Y:S01]  /*6df0*/  FFMA.FTZ R113, R113, R115, R118 ;  /* 0x0000007371717223 */ /* 0x000fe20000010076 */
[----:B------:R-:W-:Y:S01]  /*6e00*/  HADD2.F32 R121, -RZ, R120.H1_H1 ;  /* 0x30000078ff797230 */ /* 0x000fe20000004100 */
[----:B------:R-:W-:Y:S01]  /*6e10*/  F2FP.F16.E4M3.UNPACK_B R32, R32 ;  /* 0x00000020ff20723e */ /* 0x000fe200020006ff */
[----:B------:R-:W-:-:S02]  /*6e20*/  HADD2.F32 R115, -RZ, R114.H0_H0 ;  /* 0x20000072ff737230 */ /* 0x000fc40000004100 */
[----:B------:R-:W-:Y:S01]  /*6e30*/  FMUL.FTZ R124, R117, R122 ;  /* 0x0000007a757c7220 */ /* 0x000fe20000410000 */
[--C-:B------:R-:W-:Y:S01]  /*6e40*/  HADD2.F32 R120, -RZ, R119.reuse.H0_H0 ;  /* 0x20000077ff787230 */ /* 0x100fe20000004100 */
[----:B------:R-:W-:Y:S01]  /*6e50*/  F2FP.SATFINITE.E4M3.F32.PACK_AB_MERGE_C R34, R45, R34, RZ ;  /* 0x000000222d22723e */ /* 0x000fe200048070ff */
[----:B------:R-:W-:Y:S02]  /*6e60*/  HADD2.F32 R118, -RZ, R116.H1_H1 ;  /* 0x30000074ff767230 */ /* 0x000fe40000004100 */
[C---:B------:R-:W-:Y:S01]  /*6e70*/  FMUL.FTZ R122, R115.reuse, R122 ;  /* 0x0000007a737a7220 */ /* 0x040fe20000410000 */
[----:B------:R-:W-:Y:S02]  /*6e80*/  HADD2.F32 R116, -RZ, R114.H1_H1 ;  /* 0x30000072ff747230 */ /* 0x000fe40000004100 */
[-C--:B------:R-:W-:Y:S01]  /*6e90*/  FFMA.FTZ R114, R115, R120.reuse, -R124 ;  /* 0x0000007873727223 */ /* 0x080fe2000001087c */
[----:B------:R-:W-:Y:S02]  /*6ea0*/  HADD2.F32 R119, -RZ, R119.H1_H1 ;  /* 0x30000077ff777230 */ /* 0x000fe40000004100 */
[----:B------:R-:W-:Y:S01]  /*6eb0*/  FMUL.FTZ R123, R118, R121 ;  /* 0x00000079767b7220 */ /* 0x000fe20000410000 */
[----:B------:R-:W-:Y:S01]  /*6ec0*/  F2FP.F16.E4M3.UNPACK_B R115, R111 ;  /* 0x0000006fff73723e */ /* 0x000fe200020006ff */
[----:B------:R-:W-:Y:S01]  /*6ed0*/  FMUL.FTZ R121, R116, R121 ;  /* 0x0000007974797220 */ /* 0x000fe20000410000 */
[----:B------:R-:W-:Y:S01]  /*6ee0*/  F2FP.F16.E4M3.UNPACK_B R111, R33 ;  /* 0x00000021ff6f723e */ /* 0x000fe200020006ff */
[----:B------:R-:W-:Y:S01]  /*6ef0*/  FFMA.FTZ R122, R117, R120, R122 ;  /* 0x00000078757a7223 */ /* 0x000fe2000001007a */
[----:B------:R-:W-:-:S02]  /*6f00*/  HADD2.F32 R33, -RZ, R32.H0_H0 ;  /* 0x20000020ff217230 */ /* 0x000fc40000004100 */
[-C--:B------:R-:W-:Y:S01]  /*6f10*/  FFMA.FTZ R121, R118, R119.reuse, R121 ;  /* 0x0000007776797223 */ /* 0x080fe20000010079 */
[--C-:B------:R-:W-:Y:S02]  /*6f20*/  HADD2.F32 R117, -RZ, R115.reuse.H0_H0 ;  /* 0x20000073ff757230 */ /* 0x100fe40000004100 */
[----:B------:R-:W-:Y:S01]  /*6f30*/  FFMA.FTZ R123, R116, R119, -R123 ;  /* 0x00000077747b7223 */ /* 0x000fe2000001087b */
[----:B------:R-:W-:Y:S01]  /*6f40*/  HADD2.F32 R118, -RZ, R115.H1_H1 ;  /* 0x30000073ff767230 */ /* 0x000fe20000004100 */
[----:B------:R-:W-:Y:S01]  /*6f50*/  F2FP.F16.E4M3.UNPACK_B R115, R110 ;  /* 0x0000006eff73723e */ /* 0x000fe200020006ff */
[--C-:B------:R-:W-:Y:S01]  /*6f60*/  HADD2.F32 R110, -RZ, R111.reuse.H0_H0 ;  /* 0x2000006fff6e7230 */ /* 0x100fe20000004100 */
[----:B------:R-:W-:Y:S01]  /*6f70*/  F2FP.SATFINITE.E4M3.F32.PACK_AB_MERGE_C R44, R44, R35, RZ ;  /* 0x000000232c2c723e */ /* 0x000fe200048070ff */
[----:B------:R-:W-:Y:S01]  /*6f80*/  HADD2.F32 R111, -RZ, R111.H1_H1 ;  /* 0x3000006fff6f7230 */ /* 0x000fe20000004100 */
[----:B------:R-:W-:Y:S01]  /*6f90*/  F2FP.SATFINITE.E4M3.F32.PACK_AB_MERGE_C R35, R112, R47, R34 ;  /* 0x0000002f7023723e */ /* 0x000fe20004807022 */
[----:B------:R-:W-:-:S02]  /*6fa0*/  HADD2.F32 R116, -RZ, R115.H0_H0 ;  /* 0x20000073ff747230 */ /* 0x000fc40000004100 */
[CC--:B------:R-:W-:Y:S01]  /*6fb0*/  FMUL.FTZ R120, R110.reuse, R117.reuse ;  /* 0x000000756e787220 */ /* 0x0c0fe20000410000 */
[----:B------:R-:W-:Y:S02]  /*6fc0*/  HADD2.F32 R32, -RZ, R32.H1_H1 ;  /* 0x30000020ff207230 */ /* 0x000fe40000004100 */
[----:B------:R-:W-:Y:S01]  /*6fd0*/  FMUL.FTZ R117, R33, R117 ;  /* 0x0000007521757220 */ /* 0x000fe20000410000 */
[----:B------:R-:W-:Y:S02]  /*6fe0*/  HADD2.F32 R115, -RZ, R115.H1_H1 ;  /* 0x30000073ff737230 */ /* 0x000fe40000004100 */
[----:B------:R-:W-:Y:S01]  /*6ff0*/  FMUL.FTZ R119, R111, R118 ;  /* 0x000000766f777220 */ /* 0x000fe20000410000 */
[----:B------:R-:W-:Y:S01]  /*7000*/  F2FP.F16.E4M3.UNPACK_B R47, R14 ;  /* 0x0000000eff2f723e */ /* 0x000fe200020006ff */
[----:B------:R-:W-:Y:S01]  /*7010*/  FFMA.FTZ R117, R110, R116, R117 ;  /* 0x000000746e757223 */ /* 0x000fe20000010075 */
[C---:B------:R-:W-:Y:S01]  /*7020*/  FMUL.FTZ R118, R32.reuse, R118 ;  /* 0x0000007620767220 */ /* 0x040fe20000410000 */
[----:B------:R-:W-:Y:S01]  /*7030*/  F2FP.F16.E4M3.UNPACK_B R110, R13 ;  /* 0x0000000dff6e723e */ /* 0x000fe200020006ff */
[----:B------:R-:W-:Y:S01]  /*7040*/  FFMA.FTZ R33, R33, R116, -R120 ;  /* 0x0000007421217223 */ /* 0x000fe20000010878 */
[----:B------:R-:W-:Y:S01]  /*7050*/  F2FP.F16.E4M3.UNPACK_B R45, R9 ;  /* 0x00000009ff2d723e */ /* 0x000fe200020006ff */
[-C--:B------:R-:W-:Y:S01]  /*7060*/  FFMA.FTZ R32, R32, R115.reuse, -R119 ;  /* 0x0000007320207223 */ /* 0x080fe20000010877 */
[----:B------:R-:W-:Y:S01]  /*7070*/  FFMA.FTZ R118, R111, R115, R118 ;  /* 0x000000736f767223 */ /* 0x000fe20000010076 */
[----:B------:R-:W-:Y:S01]  /*7080*/  F2FP.SATFINITE.E4M3.F32.PACK_AB_MERGE_C R114, R123, R114, RZ ;  /* 0x000000727b72723e */ /* 0x000fe200048070ff */
[----:B------:R-:W-:Y:S01]  /*7090*/  HADD2.F32 R115, -RZ, R47.H0_H0 ;  /* 0x2000002fff737230 */ /* 0x000fe20000004100 */
[----:B------:R-:W-:Y:S01]  /*70a0*/  F2FP.SATFINITE.E4M3.F32.PACK_AB_MERGE_C R34, R113, R46, R44 ;  /* 0x0000002e7122723e */ /* 0x000fe2000480702c */
[--C-:B------:R-:W-:Y:S01]  /*70b0*/  HADD2.F32 R46, -RZ, R110.reuse.H0_H0 ;  /* 0x2000006eff2e7230 */ /* 0x100fe20000004100 */
[----:B------:R-:W-:Y:S01]  /*70c0*/  F2FP.SATFINITE.E4M3.F32.PACK_AB_MERGE_C R121, R121, R122, RZ ;  /* 0x0000007a7979723e */ /* 0x000fe200048070ff */
[----:B------:R-:W-:Y:S01]  /*70d0*/  HADD2.F32 R44, -RZ, R45.H0_H0 ;  /* 0x2000002dff2c7230 */ /* 0x000fe20000004100 */
[----:B------:R-:W-:Y:S01]  /*70e0*/  F2FP.F16.E4M3.UNPACK_B R112, R12 ;  /* 0x0000000cff70723e */ /* 0x000fe200020006ff */
[----:B------:R-:W-:Y:S01]  /*70f0*/  HADD2.F32 R111, -RZ, R110.H1_H1 ;  /* 0x3000006eff6f7230 */ /* 0x000fe20000004100 */
[----:B------:R-:W-:Y:S01]  /*7100*/  F2FP.SATFINITE.E4M3.F32.PACK_AB_MERGE_C R33, R32, R33, R114 ;  /* 0x000000212021723e */ /* 0x000fe20004807072 */
[----:B------:R-:W-:Y:S01]  /*7110*/  HADD2.F32 R110, -RZ, R47.H1_H1 ;  /* 0x3000002fff6e7230 */ /* 0x000fe20000004100 */
[----:B------:R-:W-:Y:S01]  /*7120*/  F2FP.SATFINITE.E4M3.F32.PACK_AB_MERGE_C R32, R118, R117, R121 ;  /* 0x000000757620723e */ /* 0x000fe20004807079 */
[----:B------:R-:W-:-:S02]  /*7130*/  HADD2.F32 R113, -RZ, R112.H0_H0 ;  /* 0x20000070ff717230 */ /* 0x000fc40000004100 */
        /* <DEDUP_REMOVED lines=8> */
[----:B------:R-:W-:-:S02]  /*71c0*/  F2FP.F16.E4M3.UNPACK_B R110, R13.H1 ;  /* 0x0000000dff6e723e */ /* 0x000fc400030006ff */
[----:B------:R-:W-:Y:S01]  /*71d0*/  F2FP.F16.E4M3.UNPACK_B R113, R14.H1 ;  /* 0x0000000eff71723e */ /* 0x000fe200030006ff */
[-C--:B------:R-:W-:Y:S01]  /*71e0*/  FFMA.FTZ R14, R111, R112.reuse, R116 ;  /* 0x000000706f0e7223 */ /* 0x080fe20000010074 */
[----:B------:R-:W-:Y:S01]  /*71f0*/  F2FP.F16.E4M3.UNPACK_B R46, R9.H1 ;  /* 0x00000009ff2e723e */ /* 0x000fe200030006ff */
[----:B------:R-:W-:Y:S01]  /*7200*/  FFMA.FTZ R9, R47, R112, -R114 ;  /* 0x000000702f097223 */ /* 0x000fe20000010872 */
[----:B------:R-:W-:Y:S01]  /*7210*/  F2FP.F16.E4M3.UNPACK_B R12, R12.H1 ;  /* 0x0000000cff0c723e */ /* 0x000fe200030006ff */
[----:B------:R-:W-:Y:S01]  /*7220*/  HADD2.F32 R47, -RZ, R110.H0_H0 ;  /* 0x2000006eff2f7230 */ /* 0x000fe20000004100 */
[-C--:B------:R-:W-:Y:S01]  /*7230*/  F2FP.F16.E4M3.UNPACK_B R120, R10.reuse.H1 ;  /* 0x0000000aff78723e */ /* 0x080fe200030006ff */
[----:B------:R-:W-:Y:S01]  /*7240*/  HADD2.F32 R112, -RZ, R113.H0_H0 ;  /* 0x20000071ff707230 */ /* 0x000fe20000004100 */
[----:B------:R-:W-:Y:S01]  /*7250*/  F2FP.F16.E4M3.UNPACK_B R119, R10 ;  /* 0x0000000aff77723e */ /* 0x000fe200020006ff */
[----:B------:R-:W-:Y:S02]  /*7260*/  HADD2.F32 R13, -RZ, R46.H0_H0 ;  /* 0x2000002eff0d7230 */ /* 0x000fe40000004100 */
        /* <DEDUP_REMOVED lines=15> */
[----:B------:R-:W-:Y:S01]  /*7360*/  HADD2.F32 R120, -RZ, R120.H1_H1 ;  /* 0x30000078ff787230 */ /* 0x000fe20000004100 */
[----:B------:R-:W-:Y:S02]  /*7370*/  F2FP.F16.E4M3.UNPACK_B R113, R15.H1 ;  /* 0x0000000fff71723e */ /* 0x000fe400030006ff */
[----:B------:R-:W-:Y:S02]  /*7380*/  F2FP.F16.E4M3.UNPACK_B R11, R11.H1 ;  /* 0x0000000bff0b723e */ /* 0x000fe400030006ff */
[----:B------:R-:W-:Y:S01]  /*7390*/  F2FP.F16.E4M3.UNPACK_B R112, R15 ;  /* 0x0000000fff70723e */ /* 0x000fe200020006ff */
[----:B------:R-:W-:Y:S01]  /*73a0*/  HADD2.F32 R10, -RZ, R113.H0_H0 ;  /* 0x20000071ff0a7230 */ /* 0x000fe20000004100 */
[-C--:B------:R-:W-:Y:S01]  /*73b0*/  F2FP.F16.E4M3.UNPACK_B R116, R8.reuse.H1 ;  /* 0x00000008ff74723e */ /* 0x080fe200030006ff */
[----:B------:R-:W-:Y:S01]  /*73c0*/  HADD2.F32 R111, -RZ, R11.H0_H0 ;  /* 0x2000000bff6f7230 */ /* 0x000fe20000004100 */
[----:B------:R-:W-:Y:S01]  /*73d0*/  F2FP.F16.E4M3.UNPACK_B R115, R8 ;  /* 0x00000008ff73723e */ /* 0x000fe200020006ff */
[----:B------:R-:W-:-:S02]  /*73e0*/  HADD2.F32 R114, -RZ, R112.H0_H0 ;  /* 0x20000070ff727230 */ /* 0x000fc40000004100 */
[-C--:B------:R-:W-:Y:S01]  /*73f0*/  FMUL.FTZ R124, R10, R121.reuse ;  /* 0x000000790a7c7220 */ /* 0x080fe20000410000 */
[----:B------:R-:W-:Y:S02]  /*7400*/  HADD2.F32 R8, -RZ, R119.H0_H0 ;  /* 0x20000077ff087230 */ /* 0x000fe40000004100 */
[----:B------:R-:W-:Y:S01]  /*7410*/  FMUL.FTZ R121, R111, R121 ;  /* 0x000000796f797220 */ /* 0x000fe20000410000 */
[----:B------:R-:W-:Y:S01]  /*7420*/  HADD2.F32 R118, -RZ, R116.H0_H0 ;  /* 0x20000074ff767230 */ /* 0x000fe20000004100 */
[----:B------:R-:W-:Y:S01]  /*7430*/  F2FP.SATFINITE.E4M3.F32.PACK_AB_MERGE_C R12, R47, R12, RZ ;  /* 0x0000000c2f0c723e */ /* 0x000fe200048070ff */
[----:B------:R-:W-:Y:S02]  /*7440*/  HADD2.F32 R113, -RZ, R113.H1_H1 ;  /* 0x30000071ff717230 */ /* 0x000fe40000004100 */
[----:B------:R-:W-:Y:S01]  /*7450*/  FMUL.FTZ R122, R114, R8 ;  /* 0x00000008727a7220 */ /* 0x000fe20000410000 */
[----:B------:R-:W-:Y:S02]  /*7460*/  HADD2.F32 R11, -RZ, R11.H1_H1 ;  /* 0x3000000bff0b7230 */ /* 0x000fe40000004100 */
[----:B------:R-:W-:Y:S01]  /*7470*/  FFMA.FTZ R121, R10, R118, R121 ;  /* 0x000000760a797223 */ /* 0x000fe20000010079 */
[----:B------:R-:W-:-:S02]  /*7480*/  HADD2.F32 R15, -RZ, R110.H0_H0 ;  /* 0x2000006eff0f7230 */ /* 0x000fc40000004100 */
[-C--:B------:R-:W-:Y:S01]  /*7490*/  FMUL.FTZ R10, R113, R120.reuse ;  /* 0x00000078710a7220 */ /* 0x080fe20000410000 */
[----:B------:R-:W-:Y:S02]  /*74a0*/  HADD2.F32 R117, -RZ, R115.H0_H0 ;  /* 0x20000073ff757230 */ /* 0x000fe40000004100 */
[----:B------:R-:W-:Y:S01]  /*74b0*/  FMUL.FTZ R120, R11, R120 ;  /* 0x000000780b787220 */ /* 0x000fe20000410000 */
[----:B------:R-:W-:Y:S02]  /*74c0*/  HADD2.F32 R112, -RZ, R112.H1_H1 ;  /* 0x30000070ff707230 */ /* 0x000fe40000004100 */
[C---:B------:R-:W-:Y:S01]  /*74d0*/  FMUL.FTZ R123, R15.reuse, R8 ;  /* 0x000000080f7b7220 */ /* 0x040fe20000410000 */
[----:B------:R-:W-:Y:S02]  /*74e0*/  HADD2.F32 R119, -RZ, R119.H1_H1 ;  /* 0x30000077ff777230 */ /* 0x000fe40000004100 */
[----:B------:R-:W-:Y:S01]  /*74f0*/  FFMA.FTZ R8, R15, R117, -R122 ;  /* 0x000000750f087223 */ /* 0x000fe2000001087a */
[----:B------:R-:W-:-:S02]  /*7500*/  HADD2.F32 R116, -RZ, R116.H1_H1 ;  /* 0x30000074ff747230 */ /* 0x000fc40000004100 */
[----:B------:R-:W-:Y:S01]  /*7510*/  FFMA.FTZ R124, R111, R118, -R124 ;  /* 0x000000766f7c7223 */ /* 0x000fe2000001087c */
[----:B------:R-:W-:Y:S02]  /*7520*/  HADD2.F32 R110, -RZ, R110.H1_H1 ;  /* 0x3000006eff6e7230 */ /* 0x000fe40000004100 */
[-C--:B------:R-:W-:Y:S01]  /*7530*/  FMUL.FTZ R15, R112, R119.reuse ;  /* 0x00000077700f7220 */ /* 0x080fe20000410000 */
[----:B------:R-:W-:Y:S02]  /*7540*/  HADD2.F32 R115, -RZ, R115.H1_H1 ;  /* 0x30000073ff737230 */ /* 0x000fe40000004100 */
[-C--:B------:R-:W-:Y:S01]  /*7550*/  FFMA.FTZ R11, R11, R116.reuse, -R10 ;  /* 0x000000740b0b7223 */ /* 0x080fe2000001080a */
[----:B------:R-:W-:Y:S01]  /*7560*/  FFMA.FTZ R120, R113, R116, R120 ;  /* 0x0000007471787223 */ /* 0x000fe20000010078 */
[----:B------:R-:W-:Y:S01]  /*7570*/  FMUL.FTZ R119, R110, R119 ;  /* 0x000000776e777220 */ /* 0x000fe20000410000 */
[----:B------:R-:W-:Y:S01]  /*7580*/  FFMA.FTZ R123, R114, R117, R123 ;  /* 0x00000075727b7223 */ /* 0x000fe2000001007b */
[-C--:B------:R-:W-:Y:S01]  /*7590*/  FFMA.FTZ R15, R110, R115.reuse, -R15 ;  /* 0x000000736e0f7223 */ /* 0x080fe2000001080f */
[----:B------:R-:W-:Y:S01]  /*75a0*/  F2FP.SATFINITE.E4M3.F32.PACK_AB_MERGE_C R11, R11, R124, RZ ;  /* 0x0000007c0b0b723e */ /* 0x000fe200048070ff */
[----:B------:R-:W-:Y:S01]  /*75b0*/  FFMA.FTZ R112, R112, R115, R119 ;  /* 0x0000007370707223 */ /* 0x000fe20000010077 */
[----:B------:R-:W-:Y:S01]  /*75c0*/  F2FP.SATFINITE.E4M3.F32.PACK_AB_MERGE_C R13, R46, R13, RZ ;  /* 0x0000000d2e0d723e */ /* 0x000fe200048070ff */
[----:B------:R-:W-:Y:S01]  /*75d0*/  IMAD.MOV.U32 R10, RZ, RZ, R33 ;  /* 0x000000ffff0a7224 */ /* 0x000fe200078e0021 */
[----:B------:R-:W-:-:S02]  /*75e0*/  F2FP.SATFINITE.E4M3.F32.PACK_AB_MERGE_C R120, R120, R121, RZ ;  /* 0x000000797878723e */ /* 0x000fc400048070ff */
[----:B------:R-:W-:Y:S01]  /*75f0*/  F2FP.SATFINITE.E4M3.F32.PACK_AB_MERGE_C R9, R9, R44, R12 ;  /* 0x0000002c0909723e */ /* 0x000fe2000480700c */
[----:B------:R-:W-:Y:S01]  /*7600*/  IMAD.MOV.U32 R12, RZ, RZ, R34 ;  /* 0x000000ffff0c7224 */ /* 0x000fe200078e0022 */
[----:B------:R-:W-:Y:S01]  /*7610*/  F2FP.SATFINITE.E4M3.F32.PACK_AB_MERGE_C R11, R15, R8, R11 ;  /* 0x000000080f0b723e */ /* 0x000fe2000480700b */
[----:B------:R-:W-:Y:S01]  /*7620*/  IMAD.MOV.U32 R8, RZ, RZ, R35 ;  /* 0x000000ffff087224 */ /* 0x000fe200078e0023 */
[----:B------:R-:W-:Y:S01]  /*7630*/  F2FP.SATFINITE.E4M3.F32.PACK_AB_MERGE_C R13, R14, R45, R13 ;  /* 0x0000002d0e0d723e */ /* 0x000fe2000480700d */
[----:B------:R-:W-:Y:S01]  /*7640*/  IMAD.MOV.U32 R14, RZ, RZ, R32 ;  /* 0x000000ffff0e7224 */ /* 0x000fe200078e0020 */
[----:B------:R-:W-:-:S07]  /*7650*/  F2FP.SATFINITE.E4M3.F32.PACK_AB_MERGE_C R15, R112, R123, R120 ;  /* 0x0000007b700f723e */ /* 0x000fce0004807078 */
.L_x_5529:
[----:B------:R-:W-:Y:S05]  /*7660*/  BSYNC B2 ;  /* 0x0000000000027941 */ /* 0x000fea0003800000 */
.L_x_5528:
[----:B------:R-:W-:Y:S01]  /*7670*/  ISETP.GE.AND P3, PT, R108, R97, PT ;  /* 0x000000616c00720c */ /* 0x000fe20003f66270 */
[----:B0-----:R3:W-:-:S12]  /*7680*/  ST.E.128 desc[UR42][R92.64], R8 ;  /* 0x000000085c007985 */ /* 0x0017d8000c101d2a */
[----:B------:R-:W-:-:S04]  /*7690*/  @!P3 IADD3 R32, P4, R100, R108, RZ ;  /* 0x0000006c6420b210 */ /* 0x000fc80007f9e0ff */
[----:B------:R-:W-:-:S05]  /*76a0*/  @!P3 LEA.HI.X.SX32 R33, R108, R98, 0x1, P4 ;  /* 0x000000626c21b211 */ /* 0x000fca00020f0eff */
[----:B--2---:R3:W-:Y:S04]  /*76b0*/  @!P3 ST.E.128 desc[UR42][R32.64], R12 ;  /* 0x0000000c2000b985 */ /* 0x0047e8000c101d2a */
.L_x_5527:
[----:B------:R-:W-:Y:S05]  /*76c0*/  BSYNC B1 ;  /* 0x0000000000017941 */ /* 0x000fea0003800000 */
.L_x_5526:
[----:B------:R-:W-:Y:S01]  /*76d0*/  ISETP.NE.AND P3, PT, R54, RZ, PT ;  /* 0x000000ff3600720c */ /* 0x000fe20003f65270 */
[----:B------:R-:W-:-:S12]  /*76e0*/  BSSY B1, `(.L_x_5530) ;  /* 0x00000fc000017945 */ /* 0x000fd80003800000 */
[----:B------:R-:W-:Y:S05]  /*76f0*/  @!P3 BRA `(.L_x_5531) ;  /* 0x0000000c00e8b947 */ /* 0x000fea0003800000 */
[----:B------:R-:W-:Y:S01]  /*7700*/  ISETP.NE.AND P4, PT, R83, RZ, PT ;  /* 0x000000ff5300720c */ /* 0x000fe20003f85270 */
[----:B------:R-:W-:Y:S01]  /*7710*/  BSSY B2, `(.L_x_5532) ;  /* 0x00000f3000027945 */ /* 0x000fe20003800000 */
[C---:B---34-:R-:W-:Y:S02]  /*7720*/  IADD3 R32, P3, R57.reuse, R100, RZ ;  /* 0x0000006439207210 */ /* 0x058fe40007f7e0ff */
[----:B------:R-:W-:Y:S02]  /*7730*/  SEL R8, R66, R109, !P4 ;  /* 0x0000006d42087207 */ /* 0x000fe40006000000 */
[----:B--2---:R-:W-:Y:S02]  /*7740*/  LEA.HI.X.SX32 R33, R57, R98, 0x1, P3 ;  /* 0x0000006239217211 */ /* 0x004fe400018f0eff */
[----:B------:R-:W-:Y:S02]  /*7750*/  SHF.R.S32.HI R9, RZ, 0x1f, R8 ;  /* 0x0000001fff097819 */ /* 0x000fe40000011408 */
[----:B------:R-:W-:-:S02]  /*7760*/  ISETP.GE.AND P3, PT, R80, R96, PT ;  /* 0x000000605000720c */ /* 0x000fc40003f66270 */
[----:B------:R-:W-:-:S04]  /*7770*/  LEA.HI R9, R9, R8, RZ, 0x5 ;  /* 0x0000000809097211 */ /* 0x000fc800078f28ff */
        /* <DEDUP_REMOVED lines=17> */
[----:B------:R-:W-:Y:S01]  /*7890*/  SHF.R.U32.HI R113, RZ, 0x8, R29 ;  /* 0x00000008ff717819 */ /* 0x000fe2000001161d */
[----:B0-----:R-:W-:Y:S01]  /*78a0*/  IMAD.MOV.U32 R28, RZ, RZ, R9 ;  /* 0x000000ffff1c7224 */ /* 0x001fe200078e0009 */
[----:B------:R-:W-:Y:S01]  /*78b0*/  SHF.R.U32.HI R115, RZ, 0x18, R29 ;  /* 0x00000018ff737819 */ /* 0x000fe2000001161d */
[----:B--2---:R-:W-:Y:S01]  /*78c0*/  IMAD.MOV.U32 R40, RZ, RZ, R12 ;  /* 0x000000ffff287224 */ /* 0x004fe200078e000c */
[----:B------:R-:W-:Y:S01]  /*78d0*/  LOP3.LUT R30, R29, 0xff, RZ, 0xc0, !PT ;  /* 0x000000ff1d1e7812 */ /* 0x000fe200078ec0ff */
[----:B------:R-:W-:Y:S01]  /*78e0*/  IMAD.SHL.U32 R9, R113, 0x100, RZ ;  /* 0x0000010071097824 */ /* 0x000fe200078e00ff */
[--C-:B------:R-:W-:Y:S01]  /*78f0*/  SHF.R.U32.HI R111, RZ, 0x18, R31.reuse ;  /* 0x00000018ff6f7819 */ /* 0x100fe2000001161f */
[----:B------:R-:W-:Y:S01]  /*7900*/  IMAD.MOV.U32 R35, RZ, RZ, R8 ;  /* 0x000000ffff237224 */ /* 0x000fe200078e0008 */
[----:B------:R-:W-:Y:S02]  /*7910*/  LOP3.LUT R42, R31, 0xff, RZ, 0xc0, !PT ;  /* 0x000000ff1f2a7812 */ /* 0x000fe400078ec0ff */
[----:B------:R-:W-:-:S02]  /*7920*/  SHF.R.U32.HI R110, RZ, 0x8, R31 ;  /* 0x00000008ff6e7819 */ /* 0x000fc4000001161f */
[----:B------:R-:W-:Y:S02]  /*7930*/  SHF.R.U32.HI R108, RZ, 0x10, R31 ;  /* 0x00000010ff6c7819 */ /* 0x000fe4000001161f */
[----:B------:R-:W-:Y:S01]  /*7940*/  SHF.R.U32.HI R112, RZ, 0x10, R29 ;  /* 0x00000010ff707819 */ /* 0x000fe2000001161d */
[----:B------:R-:W-:Y:S01]  /*7950*/  IMAD.MOV.U32 R29, RZ, RZ, R10 ;  /* 0x000000ffff1d7224 */ /* 0x000fe200078e000a */
[--C-:B------:R-:W-:Y:S02]  /*7960*/  SHF.R.U32.HI R92, RZ, 0x18, R41.reuse ;  /* 0x00000018ff5c7819 */ /* 0x100fe40000011629 */
[----:B------:R-:W-:Y:S01]  /*7970*/  LOP3.LUT R31, R41, 0xff, RZ, 0xc0, !PT ;  /* 0x000000ff291f7812 */ /* 0x000fe200078ec0ff */
[----:B------:R-:W-:Y:S01]  /*7980*/  IMAD.U32 R10, R112, 0x10000, RZ ;  /* 0x00010000700a7824 */ /* 0x000fe200078e00ff */
[--C-:B------:R-:W-:Y:S02]  /*7990*/  SHF.R.U32.HI R45, RZ, 0x8, R41.reuse ;  /* 0x00000008ff2d7819 */ /* 0x100fe40000011629 */
[----:B------:R-:W-:-:S02]  /*79a0*/  SHF.R.U32.HI R47, RZ, 0x10, R41 ;  /* 0x00000010ff2f7819 */ /* 0x000fc40000011629 */
[--C-:B------:R-:W-:Y:S02]  /*79b0*/  SHF.R.U32.HI R46, RZ, 0x18, R43.reuse ;  /* 0x00000018ff2e7819 */ /* 0x100fe4000001162b */
[----:B------:R-:W-:Y:S01]  /*79c0*/  LOP3.LUT R41, R43, 0xff, RZ, 0xc0, !PT ;  /* 0x000000ff2b297812 */ /* 0x000fe200078ec0ff */
[----:B------:R-:W-:Y:S01]  /*79d0*/  IMAD.U32 R47, R47, 0x10000, RZ ;  /* 0x000100002f2f7824 */ /* 0x000fe200078e00ff */
[--C-:B------:R-:W-:Y:S02]  /*79e0*/  SHF.R.U32.HI R44, RZ, 0x8, R43.reuse ;  /* 0x00000008ff2c7819 */ /* 0x100fe4000001162b */
[----:B------:R-:W-:Y:S02]  /*79f0*/  PRMT R30, R115, 0x654, R30 ;  /* 0x00000654731e7816 */ /* 0x000fe4000000001e */
[----:B------:R-:W-:Y:S02]  /*7a00*/  SHF.R.U32.HI R93, RZ, 0x10, R43 ;  /* 0x00000010ff5d7819 */ /* 0x000fe4000001162b */
[----:B------:R-:W-:Y:S01]  /*7a10*/  PRMT R43, R46, 0x654, R41 ;  /* 0x000006542e2b7816 */ /* 0x000fe20000000029 */
[----:B------:R-:W-:Y:S01]  /*7a20*/  IMAD.SHL.U32 R41, R45, 0x100, RZ ;  /* 0x000001002d297824 */ /* 0x000fe200078e00ff */
[----:B------:R-:W-:Y:S01]  /*7a30*/  LOP3.LUT R9, R30, 0xff00, R9, 0xf8, !PT ;  /* 0x0000ff001e097812 */ /* 0x000fe200078ef809 */
[----:B------:R-:W-:Y:S01]  /*7a40*/  IMAD.SHL.U32 R30, R44, 0x100, RZ ;  /* 0x000001002c1e7824 */ /* 0x000fe200078e00ff */
[----:B------:R-:W-:Y:S01]  /*7a50*/  PRMT R12, R92, 0x654, R31 ;  /* 0x000006545c0c7816 */ /* 0x000fe2000000001f */
[----:B------:R-:W-:Y:S01]  /*7a60*/  IMAD.SHL.U32 R31, R110, 0x100, RZ ;  /* 0x000001006e1f7824 */ /* 0x000fe200078e00ff */
[----:B------:R-:W-:Y:S01]  /*7a70*/  PRMT R42, R111, 0x654, R42 ;  /* 0x000006546f2a7816 */ /* 0x000fe2000000002a */
[----:B------:R-:W-:Y:S01]  /*7a80*/  IMAD.U32 R93, R93, 0x10000, RZ ;  /* 0x000100005d5d7824 */ /* 0x000fe200078e00ff */
[----:B------:R-:W-:Y:S01]  /*7a90*/  LOP3.LUT R10, R9, 0xff0000, R10, 0xf8, !PT ;  /* 0x00ff0000090a7812 */ /* 0x000fe200078ef80a */
[----:B------:R-:W-:Y:S01]  /*7aa0*/  IMAD.U32 R9, R108, 0x10000, RZ ;  /* 0x000100006c097824 */ /* 0x000fe200078e00ff */
[----:B------:R-:W-:-:S02]  /*7ab0*/  LOP3.LUT R12, R12, 0xff00, R41, 0xf8, !PT ;  /* 0x0000ff000c0c7812 */ /* 0x000fc400078ef829 */
[----:B------:R-:W-:Y:S02]  /*7ac0*/  LOP3.LUT R46, R43, 0xff00, R30, 0xf8, !PT ;  /* 0x0000ff002b2e7812 */ /* 0x000fe400078ef81e */
[----:B------:R-:W-:Y:S02]  /*7ad0*/  LOP3.LUT R8, R42, 0xff00, R31, 0xf8, !PT ;  /* 0x0000ff002a087812 */ /* 0x000fe400078ef81f */
[----:B------:R-:W-:Y:S02]  /*7ae0*/  F2FP.F16.E4M3.UNPACK_B R45, R107.H1 ;  /* 0x0000006bff2d723e */ /* 0x000fe400030006ff */
[----:B------:R-:W-:Y:S02]  /*7af0*/  F2FP.F16.E4M3.UNPACK_B R43, R40.H1 ;  /* 0x00000028ff2b723e */ /* 0x000fe400030006ff */
[----:B------:R-:W-:Y:S02]  /*7b00*/  F2FP.F16.E4M3.UNPACK_B R41, R35.H1 ;  /* 0x00000023ff29723e */ /* 0x000fe400030006ff */
[----:B------:R-:W-:Y:S01]  /*7b10*/  LOP3.LUT R8, R8, 0xff0000, R9, 0xf8, !PT ;  /* 0x00ff000008087812 */ /* 0x000fe200078ef809 */
[----:B------:R-:W-:Y:S01]  /*7b20*/  HADD2.F32 R9, -RZ, R45.H0_H0 ;  /* 0x2000002dff097230 */ /* 0x000fe20000004100 */
[----:B------:R-:W-:Y:S01]  /*7b30*/  F2FP.F16.E4M3.UNPACK_B R42, R105.H1 ;  /* 0x00000069ff2a723e */ /* 0x000fe200030006ff */
[----:B------:R-:W-:Y:S01]  /*7b40*/  HADD2.F32 R31, -RZ, R43.H0_H0 ;  /* 0x2000002bff1f7230 */ /* 0x000fe20000004100 */
[----:B------:R-:W-:Y:S01]  /*7b50*/  LOP3.LUT R12, R12, 0xff0000, R47, 0xf8, !PT ;  /* 0x00ff00000c0c7812 */ /* 0x000fe200078ef82f */
[----:B------:R-:W-:Y:S01]  /*7b60*/  HADD2.F32 R30, -RZ, R41.H0_H0 ;  /* 0x20000029ff1e7230 */ /* 0x000fe20000004100 */
[----:B------:R-:W-:Y:S01]  /*7b70*/  F2FP.F16.E4M3.UNPACK_B R107, R107 ;  /* 0x0000006bff6b723e */ /* 0x000fe200020006ff */
[----:B------:R-:W-:-:S02]  /*7b80*/  HADD2.F32 R44, -RZ, R42.H0_H0 ;  /* 0x2000002aff2c7230 */ /* 0x000fc40000004100 */
[CC--:B------:R-:W-:Y:S01]  /*7b90*/  FMUL.FTZ R111, R31.reuse, R9.reuse ;  /* 0x000000091f6f7220 */ /* 0x0c0fe20000410000 */
[----:B------:R-:W-:Y:S02]  /*7ba0*/  HADD2.F32 R47, -RZ, R42.H1_H1 ;  /* 0x3000002aff2f7230 */ /* 0x000fe40000004100 */
[----:B------:R-:W-:Y:S01]  /*7bb0*/  FMUL.FTZ R92, R30, R9 ;  /* 0x000000091e5c7220 */ /* 0x000fe20000410000 */
[----:B------:R-:W-:Y:S01]  /*7bc0*/  LOP3.LUT R9, R46, 0xff0000, R93, 0xf8, !PT ;  /* 0x00ff00002e097812 */ /* 0x000fe200078ef85d */
[-C--:B------:R-:W-:Y:S01]  /*7bd0*/  FFMA.FTZ R30, R30, R44.reuse, -R111 ;  /* 0x0000002c1e1e7223 */ /* 0x080fe2000001086f */
[----:B------:R-:W-:Y:S02]  /*7be0*/  HADD2.F32 R45, -RZ, R45.H1_H1 ;  /* 0x3000002dff2d7230 */ /* 0x000fe40000004100 */
[----:B------:R-:W-:Y:S01]  /*7bf0*/  FFMA.FTZ R31, R31, R44, R92 ;  /* 0x0000002c1f1f7223 */ /* 0x000fe2000001005c */
[----:B------:R-:W-:Y:S01]  /*7c00*/  HADD2.F32 R42, -RZ, R41.H1_H1 ;  /* 0x30000029ff2a7230 */ /* 0x000fe20000004100 */
[----:B------:R-:W-:Y:S01]  /*7c10*/  F2FP.F16.E4M3.UNPACK_B R44, R40 ;  /* 0x00000028ff2c723e */ /* 0x000fe200020006ff */
[----:B------:R-:W-:Y:S01]  /*7c20*/  HADD2.F32 R46, -RZ, R43.H1_H1 ;  /* 0x3000002bff2e7230 */ /* 0x000fe20000004100 */
[----:B------:R-:W-:Y:S01]  /*7c30*/  F2FP.F16.E4M3.UNPACK_B R43, R35 ;  /* 0x00000023ff2b723e */ /* 0x000fe200020006ff */
[----:B------:R-:W-:Y:S01]  /*7c40*/  HADD2.F32 R92, -RZ, R107.H0_H0 ;  /* 0x2000006bff5c7230 */ /* 0x000fe20000004100 */
[----:B------:R-:W-:Y:S01]  /*7c50*/  F2FP.F16.E4M3.UNPACK_B R105, R105 ;  /* 0x00000069ff69723e */ /* 0x000fe200020006ff */
[-C--:B------:R-:W-:Y:S01]  /*7c60*/  FMUL.FTZ R93, R42, R45.reuse ;  /* 0x0000002d2a5d7220 */ /* 0x080fe20000410000 */
[----:B------:R-:W-:Y:S01]  /*7c70*/  FMUL.FTZ R35, R46, R45 ;  /* 0x0000002d2e237220 */ /* 0x000fe20000410000 */
[----:B------:R-:W-:-:S02]  /*7c80*/  HADD2.F32 R45, -RZ, R44.H0_H0 ;  /* 0x2000002cff2d7230 */ /* 0x000fc40000004100 */
[----:B------:R-:W-:Y:S02]  /*7c90*/  HADD2.F32 R41, -RZ, R43.H0_H0 ;  /* 0x2000002bff297230 */ /* 0x000fe40000004100 */
[-C--:B------:R-:W-:Y:S01]  /*7ca0*/  FFMA.FTZ R35, R42, R47.reuse, -R35 ;  /* 0x0000002f2a237223 */ /* 0x080fe20000010823 */
[----:B------:R-:W-:Y:S02]  /*7cb0*/  HADD2.F32 R42, -RZ, R105.H0_H0 ;  /* 0x20000069ff2a7230 */ /* 0x000fe40000004100 */
[-C--:B------:R-:W-:Y:S01]  /*7cc0*/  FMUL.FTZ R108, R45, R92.reuse ;  /* 0x0000005c2d6c7220 */ /* 0x080fe20000410000 */
[----:B------:R-:W-:Y:S01]  /*7cd0*/  FFMA.FTZ R40, R46, R47, R93 ;  /* 0x0000002f2e287223 */ /* 0x000fe2000001005d */
[C---:B------:R-:W-:Y:S01]  /*7ce0*/  FMUL.FTZ R92, R41.reuse, R92 ;  /* 0x0000005c295c7220 */ /* 0x040fe20000410000 */
[----:B------:R-:W-:Y:S02]  /*7cf0*/  HADD2.F32 R107, -RZ, R107.H1_H1 ;  /* 0x3000006bff6b7230 */ /* 0x000fe40000004100 */
[----:B------:R-:W-:Y:S01]  /*7d00*/  FFMA.FTZ R41, R41, R42, -R108 ;  /* 0x0000002a29297223 */ /* 0x000fe2000001086c */
[----:B------:R-:W-:Y:S01]  /*7d10*/  HADD2.F32 R46, -RZ, R44.H1_H1 ;  /* 0x3000002cff2e7230 */ /* 0x000fe20000004100 */
[----:B------:R-:W-:Y:S01]  /*7d20*/  F2FP.F16.E4M3.UNPACK_B R108, R106.H1 ;  /* 0x0000006aff6c723e */ /* 0x000fe200030006ff */
[----:B------:R-:W-:Y:S01]  /*7d30*/  HADD2.F32 R43, -RZ, R43.H1_H1 ;  /* 0x3000002bff2b7230 */ /* 0x000fe20000004100 */
[----:B------:R-:W-:Y:S01]  /*7d40*/  F2FP.F16.E4M3.UNPACK_B R47, R14.H1 ;  /* 0x0000000eff2f723e */ /* 0x000fe200030006ff */
[----:B------:R-:W-:-:S02]  /*7d50*/  HADD2.F32 R105, -RZ, R105.H1_H1 ;  /* 0x30000069ff697230 */ /* 0x000fc40000004100 */
[----:B------:R-:W-:Y:S01]  /*7d60*/  FFMA.FTZ R42, R45, R42, R92 ;  /* 0x0000002a2d2a7223 */ /* 0x000fe2000001005c */
[CC--:B------:R-:W-:Y:S01]  /*7d70*/  FMUL.FTZ R44, R46.reuse, R107.reuse ;  /* 0x0000006b2e2c7220 */ /* 0x0c0fe20000410000 */
[C---:B------:R-:W-:Y:S01]  /*7d80*/  FMUL.FTZ R111, R43.reuse, R107 ;  /* 0x0000006b2b6f7220 */ /* 0x040fe20000410000 */
[----:B------:R-:W-:Y:S01]  /*7d90*/  F2FP.F16.E4M3.UNPACK_B R93, R104.H1 ;  /* 0x00000068ff5d723e */ /* 0x000fe200030006ff */
[----:B------:R-:W-:Y:S01]  /*7da0*/  HADD2.F32 R107, -RZ, R108.H0_H0 ;  /* 0x2000006cff6b7230 */ /* 0x000fe20000004100 */
[----:B------:R-:W-:Y:S01]  /*7db0*/  F2FP.F16.E4M3.UNPACK_B R45, R29.H1 ;  /* 0x0000001dff2d723e */ /* 0x000fe200030006ff */
[----:B------:R-:W-:Y:S02]  /*7dc0*/  HADD2.F32 R92, -RZ, R47.H0_H0 ;  /* 0x2000002fff5c7230 */ /* 0x000fe40000004100 */
[-C--:B------:R-:W-:Y:S01]  /*7dd0*/  FFMA.FTZ R44, R43, R105.reuse, -R44 ;  /* 0x000000692b2c7223 */ /* 0x080fe2000001082c */
[----:B------:R-:W-:Y:S01]  /*7de0*/  FFMA.FTZ R43, R46, R105, R111 ;  /* 0x000000692e2b7223 */ /* 0x000fe2000001006f */
[----:B------:R-:W-:Y:S01]  /*7df0*/  HADD2.F32 R105, -RZ, R93.H0_H0 ;  /* 0x2000005dff697230 */ /* 0x000fe20000004100 */
[----:B------:R-:W-:Y:S01]  /*7e00*/  F2FP.F16.E4M3.UNPACK_B R106, R106 ;  /* 0x0000006aff6a723e */ /* 0x000fe200020006ff */
[----:B------:R-:W-:-:S02]  /*7e10*/  HADD2.F32 R46, -RZ, R45.H0_H0 ;  /* 0x2000002dff2e7230 */ /* 0x000fc40000004100 */
[----:B------:R-:W-:Y:S01]  /*7e20*/  FMUL.FTZ R111, R92, R107 ;  /* 0x0000006b5c6f7220 */ /* 0x000fe20000410000 */
[----:B------:R-:W-:Y:S01]  /*7e30*/  HADD2.F32 R108, -RZ, R108.H1_H1 ;  /* 0x3000006cff6c7230 */ /* 0x000fe20000004100 */
[----:B------:R-:W-:Y:S01]  /*7e40*/  F2FP.F16.E4M3.UNPACK_B R29, R29 ;  /* 0x0000001dff1d723e */ /* 0x000fe200020006ff */
[----:B------:R-:W-:Y:S02]  /*7e50*/  HADD2.F32 R47, -RZ, R47.H1_H1 ;  /* 0x3000002fff2f7230 */ /* 0x000fe40000004100 */
[C---:B------:R-:W-:Y:S01]  /*7e60*/  FMUL.FTZ R107, R46.reuse, R107 ;  /* 0x0000006b2e6b7220 */ /* 0x040fe20000410000 */
[----:B------:R-:W-:Y:S01]  /*7e70*/  FFMA.FTZ R111, R46, R105, -R111 ;  /* 0x000000692e6f7223 */ /* 0x000fe2000001086f */
[----:B------:R-:W-:Y:S01]  /*7e80*/  HADD2.F32 R45, -RZ, R45.H1_H1 ;  /* 0x3000002dff2d7230 */ /* 0x000fe20000004100 */
[----:B------:R-:W-:Y:S01]  /*7e90*/  F2FP.F16.E4M3.UNPACK_B R104, R104 ;  /* 0x00000068ff68723e */ /* 0x000fe200020006ff */
[----:B------:R-:W-:Y:S02]  /*7ea0*/  HADD2.F32 R46, -RZ, R93.H1_H1 ;  /* 0x3000005dff2e7230 */ /* 0x000fe40000004100 */
[----:B------:R-:W-:Y:S01]  /*7eb0*/  FMUL.FTZ R110, R47, R108 ;  /* 0x0000006c2f6e7220 */ /* 0x000fe20000410000 */
[----:B------:R-:W-:-:S02]  /*7ec0*/  HADD2.F32 R93, -RZ, R106.H0_H0 ;  /* 0x2000006aff5d7230 */ /* 0x000fc40000004100 */
[C---:B------:R-:W-:Y:S01]  /*7ed0*/  FMUL.FTZ R108, R45.reuse, R108 ;  /* 0x0000006c2d6c7220 */ /* 0x040fe20000410000 */
[----:B------:R-:W-:Y:S02]  /*7ee0*/  HADD2.F32 R106, -RZ, R106.H1_H1 ;  /* 0x3000006aff6a7230 */ /* 0x000fe40000004100 */
[----:B------:R-:W-:Y:S01]  /*7ef0*/  FFMA.FTZ R110, R45, R46, -R110 ;  /* 0x0000002e2d6e7223 */ /* 0x000fe2000001086e */
[----:B------:R-:W-:Y:S01]  /*7f00*/  F2FP.F16.E4M3.UNPACK_B R45, R14 ;  /* 0x0000000eff2d723e */ /* 0x000fe200020006ff */
[----:B------:R-:W-:Y:S01]  /*7f10*/  FFMA.FTZ R108, R47, R46, R108 ;  /* 0x0000002e2f6c7223 */ /* 0x000fe2000001006c */
[--C-:B------:R-:W-:Y:S02]  /*7f20*/  HADD2.F32 R14, -RZ, R29.reuse.H0_H0 ;  /* 0x2000001dff0e7230 */ /* 0x100fe40000004100 */
[----:B------:R-:W-:Y:S01]  /*7f30*/  FFMA.FTZ R107, R92, R105, R107 ;  /* 0x000000695c6b7223 */ /* 0x000fe2000001006b */
[----:B------:R-:W-:Y:S01]  /*7f40*/  HADD2.F32 R29, -RZ, R29.H1_H1 ;  /* 0x3000001dff1d7230 */ /* 0x000fe20000004100 */
[----:B------:R-:W-:Y:S01]  /*7f50*/  F2FP.SATFINITE.E4M3.F32.PACK_AB_MERGE_C R30, R35, R30, RZ ;  /* 0x0000001e231e723e */ /* 0x000fe200048070ff */
[--C-:B------:R-:W-:Y:S01]  /*7f60*/  HADD2.F32 R46, -RZ, R45.reuse.H0_H0 ;  /* 0x2000002dff2e7230 */ /* 0x100fe20000004100 */
[----:B------:R-:W-:Y:S01]  /*7f70*/  F2FP.SATFINITE.E4M3.F32.PACK_AB_MERGE_C R40, R40, R31, RZ ;  /* 0x0000001f2828723e */ /* 0x000fe200048070ff */
[----:B------:R-:W-:Y:S01]  /*7f80*/  HADD2.F32 R45, -RZ, R45.H1_H1 ;  /* 0x3000002dff2d7230 */ /* 0x000fe20000004100 */
[----:B------:R-:W-:Y:S01]  /*7f90*/  F2FP.SATFINITE.E4M3.F32.PACK_AB_MERGE_C R31, R44, R41, R30 ;  /* 0x000000292c1f723e */ /* 0x000fe2000480701e */
[----:B------:R-:W-:-:S02]  /*7fa0*/  HADD2.F32 R47, -RZ, R104.H0_H0 ;  /* 0x20000068ff2f7230 */ /* 0x000fc40000004100 */
[-C--:B------:R-:W-:Y:S01]  /*7fb0*/  FMUL.FTZ R105, R46, R93.reuse ;  /* 0x0000005d2e697220 */ /* 0x080fe20000410000 */
[----:B------:R-:W-:Y:S02]  /*7fc0*/  HADD2.F32 R104, -RZ, R104.H1_H1 ;  /* 0x30000068ff687230 */ /* 0x000fe40000004100 */
[C---:B------:R-:W-:Y:S01]  /*7fd0*/  FMUL.FTZ R93, R14.reuse, R93 ;  /* 0x0000005d0e5d7220 */ /* 0x040fe20000410000 */
[-C--:B------:R-:W-:Y:S01]  /*7fe0*/  FMUL.FTZ R92, R45, R106.reuse ;  /* 0x0000006a2d5c7220 */ /* 0x080fe20000410000 */
[----:B------:R-:W-:Y:S01]  /*7ff0*/  FMUL.FTZ R106, R29, R106 ;  /* 0x0000006a1d6a7220 */ /* 0x000fe20000410000 */
[-C--:B------:R-:W-:Y:S01]  /*8000*/  FFMA.FTZ R105, R14, R47.reuse, -R105 ;  /* 0x0000002f0e697223 */ /* 0x080fe20000010869 */
[----:B------:R-:W-:Y:S01]  /*8010*/  FFMA.FTZ R14, R46, R47, R93 ;  /* 0x0000002f2e0e7223 */ /* 0x000fe2000001005d */
[----:B------:R-:W-:Y:S01]  /*8020*/  F2FP.SATFINITE.E4M3.F32.PACK_AB_MERGE_C R30, R43, R42, R40 ;  /* 0x0000002a2b1e723e */ /* 0x000fe20004807028 */
[-C--:B------:R-:W-:Y:S01]  /*8030*/  FFMA.FTZ R47, R45, R104.reuse, R106 ;  /* 0x000000682d2f7223 */ /* 0x080fe2000001006a */
[----:B------:R-:W-:Y:S01]  /*8040*/  F2FP.F16.E4M3.UNPACK_B R45, R13 ;  /* 0x0000000dff2d723e */ /* 0x000fe200020006ff */
[----:B------:R-:W-:Y:S01]  /*8050*/  FFMA.FTZ R92, R29, R104, -R92 ;  /* 0x000000681d5c7223 */ /* 0x000fe2000001085c */
[----:B------:R-:W-:-:S02]  /*8060*/  F2FP.F16.E4M3.UNPACK_B R46, R12 ;  /* 0x0000000cff2e723e */ /* 0x000fc400020006ff */
[----:B------:R-:W-:Y:S01]  /*8070*/  F2FP.F16.E4M3.UNPACK_B R40, R28 ;  /* 0x0000001cff28723e */ /* 0x000fe200020006ff */
[--C-:B------:R-:W-:Y:S01]  /*8080*/  HADD2.F32 R41, -RZ, R45.reuse.H0_H0 ;  /* 0x2000002dff297230 */ /* 0x100fe20000004100 */
[----:B------:R-:W-:Y:S01]  /*8090*/  F2FP.SATFINITE.E4M3.F32.PACK_AB_MERGE_C R29, R110, R111, RZ ;  /* 0x0000006f6e1d723e */ /* 0x000fe200048070ff */
[----:B------:R-:W-:Y:S01]  /*80a0*/  HADD2.F32 R42, -RZ, R46.H0_H0 ;  /* 0x2000002eff2a7230 */ /* 0x000fe20000004100 */
[----:B------:R-:W-:Y:S01]  /*80b0*/  F2FP.F16.E4M3.UNPACK_B R43, R10 ;  /* 0x0000000aff2b723e */ /* 0x000fe200020006ff */
[----:B------:R-:W-:Y:S01]  /*80c0*/  HADD2.F32 R35, -RZ, R40.H0_H0 ;  /* 0x20000028ff237230 */ /* 0x000fe20000004100 */
[----:B------:R-:W-:Y:S01]  /*80d0*/  F2FP.SATFINITE.E4M3.F32.PACK_AB_MERGE_C R29, R92, R105, R29 ;  /* 0x000000695c1d723e */ /* 0x000fe2000480701d */
[----:B------:R-:W-:Y:S02]  /*80e0*/  HADD2.F32 R45, -RZ, R45.H1_H1 ;  /* 0x3000002dff2d7230 */ /* 0x000fe40000004100 */
[----:B------:R-:W-:Y:S01]  /*80f0*/  FMUL.FTZ R92, R41, R42 ;  /* 0x0000002a295c7220 */ /* 0x000fe20000410000 */
[----:B------:R-:W-:-:S02]  /*8100*/  HADD2.F32 R44, -RZ, R43.H0_H0 ;  /* 0x2000002bff2c7230 */ /* 0x000fc40000004100 */
[----:B------:R-:W-:Y:S01]  /*8110*/  FMUL.FTZ R104, R35, R42 ;  /* 0x0000002a23687220 */ /* 0x000fe20000410000 */
[----:B------:R-:W-:Y:S01]  /*8120*/  F2FP.SATFINITE.E4M3.F32.PACK_AB_MERGE_C R107, R108, R107, RZ ;  /* 0x0000006b6c6b723e */ /* 0x000fe200048070ff */
[----:B------:R-:W-:Y:S01]  /*8130*/  HADD2.F32 R46, -RZ, R46.H1_H1 ;  /* 0x3000002eff2e7230 */ /* 0x000fe20000004100 */
[----:B------:R-:W-:Y:S01]  /*8140*/  F2FP.F16.E4M3.UNPACK_B R10, R10.H1 ;  /* 0x0000000aff0a723e */ /* 0x000fe200030006ff */
[----:B------:R-:W-:Y:S01]  /*8150*/  HADD2.F32 R42, -RZ, R40.H1_H1 ;  /* 0x30000028ff2a7230 */ /* 0x000fe20000004100 */
[----:B------:R-:W-:Y:S01]  /*8160*/  F2FP.SATFINITE.E4M3.F32.PACK_AB_MERGE_C R14, R47, R14, R107 ;  /* 0x0000000e2f0e723e */ /* 0x000fe2000480706b */
        /* <DEDUP_REMOVED lines=10> */
[--C-:B------:R-:W-:Y:S02]  /*8210*/  HADD2.F32 R42, -RZ, R43.reuse.H0_H0 ;  /* 0x2000002bff2a7230 */ /* 0x100fe40000004100 */
[--C-:B------:R-:W-:Y:S02]  /*8220*/  HADD2.F32 R47, -RZ, R46.reuse.H0_H0 ;  /* 0x2000002eff2f7230 */ /* 0x100fe40000004100 */
[----:B------:R-:W-:Y:S02]  /*8230*/  HADD2.F32 R43, -RZ, R43.H1_H1 ;  /* 0x3000002bff2b7230 */ /* 0x000fe40000004100 */
[----:B------:R-:W-:-:S02]  /*8240*/  HADD2.F32 R46, -RZ, R46.H1_H1 ;  /* 0x3000002eff2e7230 */ /* 0x000fc40000004100 */
[-C--:B------:R-:W-:Y:S01]  /*8250*/  FMUL.FTZ R93, R42, R47.reuse ;  /* 0x0000002f2a5d7220 */ /* 0x080fe20000410000 */
[--C-:B------:R-:W-:Y:S02]  /*8260*/  HADD2.F32 R12, -RZ, R41.reuse.H0_H0 ;  /* 0x20000029ff0c7230 */ /* 0x100fe40000004100 */
[----:B------:R-:W-:Y:S02]  /*8270*/  HADD2.F32 R41, -RZ, R41.H1_H1 ;  /* 0x30000029ff297230 */ /* 0x000fe40000004100 */
[-C--:B------:R-:W-:Y:S01]  /*8280*/  FMUL.FTZ R92, R43, R46.reuse ;  /* 0x0000002e2b5c7220 */ /* 0x080fe20000410000 */
[--C-:B------:R-:W-:Y:S02]  /*8290*/  HADD2.F32 R45, -RZ, R10.reuse.H0_H0 ;  /* 0x2000000aff2d7230 */ /* 0x100fe40000004100 */
[C---:B------:R-:W-:Y:S01]  /*82a0*/  FMUL.FTZ R47, R12.reuse, R47 ;  /* 0x0000002f0c2f7220 */ /* 0x040fe20000410000 */
[----:B------:R-:W-:Y:S02]  /*82b0*/  HADD2.F32 R44, -RZ, R10.H1_H1 ;  /* 0x3000000aff2c7230 */ /* 0x000fe40000004100 */
[C---:B------:R-:W-:Y:S01]  /*82c0*/  FMUL.FTZ R46, R41.reuse, R46 ;  /* 0x0000002e292e7220 */ /* 0x040fe20000410000 */
[----:B------:R-:W-:Y:S01]  /*82d0*/  FFMA.FTZ R10, R12, R45, -R93 ;  /* 0x0000002d0c0a7223 */ /* 0x000fe2000001085d */
[----:B------:R-:W-:Y:S01]  /*82e0*/  F2FP.F16.E4M3.UNPACK_B R12, R11 ;  /* 0x0000000bff0c723e */ /* 0x000fe200020006ff */
[-C--:B------:R-:W-:Y:S01]  /*82f0*/  FFMA.FTZ R107, R41, R44.reuse, -R92 ;  /* 0x0000002c296b7223 */ /* 0x080fe2000001085c */
[----:B------:R-:W-:Y:S01]  /*8300*/  F2FP.F16.E4M3.UNPACK_B R92, R9 ;  /* 0x00000009ff5c723e */ /* 0x000fe200020006ff */
[----:B------:R-:W-:Y:S01]  /*8310*/  FFMA.FTZ R106, R42, R45, R47 ;  /* 0x0000002d2a6a7223 */ /* 0x000fe2000001002f */
[----:B------:R-:W-:Y:S01]  /*8320*/  F2FP.F16.E4M3.UNPACK_B R42, R15 ;  /* 0x0000000fff2a723e */ /* 0x000fe200020006ff */
[----:B------:R-:W-:Y:S01]  /*8330*/  FFMA.FTZ R111, R43, R44, R46 ;  /* 0x0000002c2b6f7223 */ /* 0x000fe2000001002e */
[----:B------:R-:W-:Y:S01]  /*8340*/  F2FP.F16.E4M3.UNPACK_B R93, R9.H1 ;  /* 0x00000009ff5d723e */ /* 0x000fe200030006ff */
[----:B------:R-:W-:Y:S01]  /*8350*/  HADD2.F32 R104, -RZ, R92.H0_H0 ;  /* 0x2000005cff687230 */ /* 0x000fe20000004100 */
[----:B------:R-:W-:Y:S01]  /*8360*/  F2FP.F16.E4M3.UNPACK_B R43, R15.H1 ;  /* 0x0000000fff2b723e */ /* 0x000fe200030006ff */
[----:B------:R-:W-:Y:S01]  /*8370*/  HADD2.F32 R15, -RZ, R12.H0_H0 ;  /* 0x2000000cff0f7230 */ /* 0x000fe20000004100 */
[-C--:B------:R-:W-:Y:S01]  /*8380*/  F2FP.F16.E4M3.UNPACK_B R9, R8.reuse ;  /* 0x00000008ff09723e */ /* 0x080fe200020006ff */
[----:B------:R-:W-:Y:S01]  /*8390*/  HADD2.F32 R44, -RZ, R42.H0_H0 ;  /* 0x2000002aff2c7230 */ /* 0x000fe20000004100 */
[----:B------:R-:W-:Y:S01]  /*83a0*/  F2FP.F16.E4M3.UNPACK_B R11, R11.H1 ;  /* 0x0000000bff0b723e */ /* 0x000fe200030006ff */
[----:B------:R-:W-:Y:S01]  /*83b0*/  HADD2.F32 R105, -RZ, R93.H0_H0 ;  /* 0x2000005dff697230 */ /* 0x000fe20000004100 */
[----:B------:R-:W-:Y:S01]  /*83c0*/  F2FP.F16.E4M3.UNPACK_B R45, R8.H1 ;  /* 0x00000008ff2d723e */ /* 0x000fe200030006ff */
[----:B------:R-:W-:-:S02]  /*83d0*/  HADD2.F32 R8, -RZ, R43.H0_H0 ;  /* 0x2000002bff087230 */ /* 0x000fc40000004100 */
[-C--:B------:R-:W-:Y:S01]  /*83e0*/  FMUL.FTZ R113, R15, R104.reuse ;  /* 0x000000680f717220 */ /* 0x080fe20000410000 */
[----:B------:R-:W-:Y:S02]  /*83f0*/  HADD2.F32 R46, -RZ, R9.H0_H0 ;  /* 0x20000009ff2e7230 */ /* 0x000fe40000004100 */
[----:B------:R-:W-:Y:S01]  /*8400*/  FMUL.FTZ R108, R44, R104 ;  /* 0x000000682c6c7220 */ /* 0x000fe20000410000 */
[----:B------:R-:W-:Y:S02]  /*8410*/  HADD2.F32 R41, -RZ, R11.H0_H0 ;  /* 0x2000000bff297230 */ /* 0x000fe40000004100 */
[----:B------:R-:W-:Y:S01]  /*8420*/  FMUL.FTZ R104, R8, R105 ;  /* 0x0000006908687220 */ /* 0x000fe20000410000 */
[----:B------:R-:W-:Y:S02]  /*8430*/  HADD2.F32 R47, -RZ, R45.H0_H0 ;  /* 0x2000002dff2f7230 */ /* 0x000fe40000004100 */
[----:B------:R-:W-:Y:S01]  /*8440*/  FFMA.FTZ R113, R44, R46, R113 ;  /* 0x0000002e2c717223 */ /* 0x000fe20000010071 */
[----:B------:R-:W-:-:S02]  /*8450*/  HADD2.F32 R43, -RZ, R43.H1_H1 ;  /* 0x3000002bff2b7230 */ /* 0x000fc40000004100 */
[----:B------:R-:W-:Y:S01]  /*8460*/  FMUL.FTZ R105, R41, R105 ;  /* 0x0000006929697220 */ /* 0x000fe20000410000 */
[----:B------:R-:W-:Y:S02]  /*8470*/  HADD2.F32 R44, -RZ, R93.H1_H1 ;  /* 0x3000005dff2c7230 */ /* 0x000fe40000004100 */
[----:B------:R-:W-:Y:S01]  /*8480*/  FFMA.FTZ R108, R15, R46, -R108 ;  /* 0x0000002e0f6c7223 */ /* 0x000fe2000001086c */
[----:B------:R-:W-:Y:S02]  /*8490*/  HADD2.F32 R11, -RZ, R11.H1_H1 ;  /* 0x3000000bff0b7230 */ /* 0x000fe40000004100 */
[----:B------:R-:W-:Y:S01]  /*84a0*/  FFMA.FTZ R105, R8, R47, R105 ;  /* 0x0000002f08697223 */ /* 0x000fe20000010069 */
[----:B------:R-:W-:Y:S02]  /*84b0*/  HADD2.F32 R42, -RZ, R42.H1_H1 ;  /* 0x3000002aff2a7230 */ /* 0x000fe40000004100 */
[----:B------:R-:W-:Y:S01]  /*84c0*/  FMUL.FTZ R46, R43, R44 ;  /* 0x0000002c2b2e7220 */ /* 0x000fe20000410000 */
[----:B------:R-:W-:-:S02]  /*84d0*/  HADD2.F32 R15, -RZ, R92.H1_H1 ;  /* 0x3000005cff0f7230 */ /* 0x000fc40000004100 */
[----:B------:R-:W-:Y:S01]  /*84e0*/  FMUL.FTZ R44, R11, R44 ;  /* 0x0000002c0b2c7220 */ /* 0x000fe20000410000 */
[----:B------:R-:W-:Y:S02]  /*84f0*/  HADD2.F32 R12, -RZ, R12.H1_H1 ;  /* 0x3000000cff0c7230 */ /* 0x000fe40000004100 */
[----:B------:R-:W-:Y:S01]  /*8500*/  FFMA.FTZ R104, R41, R47, -R104 ;  /* 0x0000002f29687223 */ /* 0x000fe20000010868 */
[----:B------:R-:W-:Y:S02]  /*8510*/  HADD2.F32 R8, -RZ, R45.H1_H1 ;  /* 0x3000002dff087230 */ /* 0x000fe40000004100 */
        /* <DEDUP_REMOVED lines=8> */
[----:B------:R-:W-:Y:S01]  /*85a0*/  F2FP.SATFINITE.E4M3.F32.PACK_AB_MERGE_C R106, R111, R106, RZ ;  /* 0x0000006a6f6a723e */ /* 0x000fe200048070ff */
[----:B------:R-:W-:Y:S01]  /*85b0*/  IMAD.MOV.U32 R8, RZ, RZ, R31 ;  /* 0x000000ffff087224 */ /* 0x000fe200078e001f */
[----:B------:R-:W-:Y:S01]  /*85c0*/  F2FP.SATFINITE.E4M3.F32.PACK_AB_MERGE_C R11, R11, R104, RZ ;  /* 0x000000680b0b723e */ /* 0x000fe200048070ff */
[----:B------:R-:W-:Y:S01]  /*85d0*/  IMAD.MOV.U32 R12, RZ, RZ, R30 ;  /* 0x000000ffff0c7224 */ /* 0x000fe200078e001e */
[----:B------:R-:W-:-:S02]  /*85e0*/  F2FP.SATFINITE.E4M3.F32.PACK_AB_MERGE_C R44, R44, R105, RZ ;  /* 0x000000692c2c723e */ /* 0x000fc400048070ff */
[----:B------:R-:W-:Y:S01]  /*85f0*/  F2FP.SATFINITE.E4M3.F32.PACK_AB_MERGE_C R9, R28, R35, R10 ;  /* 0x000000231c09723e */ /* 0x000fe2000480700a */
[----:B------:R-:W-:Y:S01]  /*8600*/  IMAD.MOV.U32 R10, RZ, RZ, R29 ;  /* 0x000000ffff0a7224 */ /* 0x000fe200078e001d */
[----:B------:R-:W-:Y:S02]  /*8610*/  F2FP.SATFINITE.E4M3.F32.PACK_AB_MERGE_C R11, R41, R108, R11 ;  /* 0x0000006c290b723e */ /* 0x000fe4000480700b */
[----:B------:R-:W-:Y:S02]  /*8620*/  F2FP.SATFINITE.E4M3.F32.PACK_AB_MERGE_C R13, R13, R40, R106 ;  /* 0x000000280d0d723e */ /* 0x000fe4000480706a */
[----:B------:R-:W-:-:S07]  /*8630*/  F2FP.SATFINITE.E4M3.F32.PACK_AB_MERGE_C R15, R42, R113, R44 ;  /* 0x000000712a0f723e */ /* 0x000fce000480702c */
.L_x_5533:
[----:B------:R-:W-:Y:S05]  /*8640*/  BSYNC B2 ;  /* 0x0000000000027941 */ /* 0x000fea0003800000 */
.L_x_5532:
[----:B------:R-:W-:Y:S01]  /*8650*/  ISETP.GE.AND P3, PT, R34, R97, PT ;  /* 0x000000612200720c */ /* 0x000fe20003f66270 */
[----:B0-----:R0:W-:-:S12]  /*8660*/  ST.E.128 desc[UR42][R32.64], R8 ;  /* 0x0000000820007985 */ /* 0x0011d8000c101d2a */
[----:B------:R-:W-:-:S04]  /*8670*/  @!P3 IADD3 R28, P4, R100, R34, RZ ;  /* 0x00000022641cb210 */ /* 0x000fc80007f9e0ff */
[----:B------:R-:W-:-:S05]  /*8680*/  @!P3 LEA.HI.X.SX32 R29, R34, R98, 0x1, P4 ;  /* 0x00000062221db211 */ /* 0x000fca00020f0eff */
[----:B--2---:R0:W-:Y:S04]  /*8690*/  @!P3 ST.E.128 desc[UR42][R28.64], R12 ;  /* 0x0000000c1c00b985 */ /* 0x0041e8000c101d2a */
.L_x_5531:
[----:B------:R-:W-:Y:S05]  /*86a0*/  BSYNC B1 ;  /* 0x0000000000017941 */ /* 0x000fea0003800000 */
.L_x_5530:
[----:B------:R-:W-:-:S13]  /*86b0*/  ISETP.NE.AND P3, PT, R3, RZ, PT ;  /* 0x000000ff0300720c */ /* 0x000fda0003f65270 */
[----:B------:R-:W-:Y:S05]  /*86c0*/  @!P3 BRA `(.L_x_5497) ;  /* 0x0000001000ecb947 */ /* 0x000fea0003800000 */
[----:B------:R-:W-:Y:S01]  /*86d0*/  ISETP.NE.AND P4, PT, R84, RZ, PT ;  /* 0x000000ff5400720c */ /* 0x000fe20003f85270 */
[----:B------:R-:W-:Y:S01]  /*86e0*/  BSSY B1, `(.L_x_5534) ;  /* 0x00000ed000017945 */ /* 0x000fe20003800000 */
[----:B0---4-:R-:W-:Y:S02]  /*86f0*/  IADD3 R28, P3, R56, R100, RZ ;  /* 0x00000064381c7210 */ /* 0x011fe40007f7e0ff */
[----:B------:R-:W-:Y:S02]  /*8700*/  SEL R109, R66, R109, !P4 ;  /* 0x0000006d426d7207 */ /* 0x000fe40006000000 */
[----:B--2---:R-:W-:Y:S02]  /*8710*/  LEA.HI.X.SX32 R29, R56, R98, 0x1, P3 ;  /* 0x00000062381d7211 */ /* 0x004fe400018f0eff */
[----:B---3--:R-:W-:Y:S02]  /*8720*/  SHF.R.S32.HI R8, RZ, 0x1f, R109 ;  /* 0x0000001fff087819 */ /* 0x008fe4000001146d */
        /* <DEDUP_REMOVED lines=17> */
[----:B------:R-:W2:Y:S01]  /*8840*/  LDS.128 R12, [R12+0x1e400] ;  /* 0x01e400000c0c7984 */ /* 0x000ea20000000c00 */
[----:B------:R-:W-:Y:S05]  /*8850*/  @P3 BRA `(.L_x_5535) ;  /* 0x0000000c00543947 */ /* 0x000fea0003800000 */
[--C-:B------:R-:W-:Y:S01]  /*8860*/  SHF.R.U32.HI R44, RZ, 0x10, R5.reuse ;  /* 0x00000010ff2c7819 */ /* 0x100fe20000011605 */
[----:B0-----:R-:W-:Y:S01]  /*8870*/  IMAD.MOV.U32 R31, RZ, RZ, R8 ;  /* 0x000000ffff1f7224 */ /* 0x001fe200078e0008 */
[--C-:B------:R-:W-:Y:S01]  /*8880*/  SHF.R.U32.HI R40, RZ, 0x8, R5.reuse ;  /* 0x00000008ff287819 */ /* 0x100fe20000011605 */
[----:B--2---:R-:W-:Y:S01]  /*8890*/  IMAD.MOV.U32 R33, RZ, RZ, R12 ;  /* 0x000000ffff217224 */ /* 0x004fe200078e000c */
[----:B------:R-:W-:Y:S02]  /*88a0*/  LOP3.LUT R4, R5, 0xff, RZ, 0xc0, !PT ;  /* 0x000000ff05047812 */ /* 0x000fe400078ec0ff */
[----:B------:R-:W-:Y:S02]  /*88b0*/  SHF.R.U32.HI R5, RZ, 0x18, R5 ;  /* 0x00000018ff057819 */ /* 0x000fe40000011605 */
[----:B------:R-:W-:Y:S02]  /*88c0*/  SHF.R.U32.HI R36, RZ, 0x8, R37 ;  /* 0x00000008ff247819 */ /* 0x000fe40000011625 */
[----:B------:R-:W-:Y:S01]  /*88d0*/  PRMT R5, R5, 0x654, R4 ;  /* 0x0000065405057816 */ /* 0x000fe20000000004 */
[----:B------:R-:W-:Y:S01]  /*88e0*/  IMAD.SHL.U32 R4, R40, 0x100, RZ ;  /* 0x0000010028047824 */ /* 0x000fe200078e00ff */
[----:B------:R-:W-:Y:S01]  /*88f0*/  SHF.R.U32.HI R38, RZ, 0x8, R7 ;  /* 0x00000008ff267819 */ /* 0x000fe20000011607 */
[----:B------:R-:W-:Y:S01]  /*8900*/  IMAD.SHL.U32 R8, R36, 0x100, RZ ;  /* 0x0000010024087824 */ /* 0x000fe200078e00ff */
[----:B------:R-:W-:-:S02]  /*8910*/  LOP3.LUT R32, R37, 0xff, RZ, 0xc0, !PT ;  /* 0x000000ff25207812 */ /* 0x000fc400078ec0ff */
[----:B------:R-:W-:Y:S02]  /*8920*/  SHF.R.U32.HI R35, RZ, 0x18, R37 ;  /* 0x00000018ff237819 */ /* 0x000fe40000011625 */
[--C-:B------:R-:W-:Y:S02]  /*8930*/  SHF.R.U32.HI R43, RZ, 0x10, R7.reuse ;  /* 0x00000010ff2b7819 */ /* 0x100fe40000011607 */
[----:B------:R-:W-:Y:S02]  /*8940*/  LOP3.LUT R6, R7, 0xff, RZ, 0xc0, !PT ;  /* 0x000000ff07067812 */ /* 0x000fe400078ec0ff */
[----:B------:R-:W-:Y:S02]  /*8950*/  SHF.R.U32.HI R7, RZ, 0x18, R7 ;  /* 0x00000018ff077819 */ /* 0x000fe40000011607 */
[----:B------:R-:W-:Y:S02]  /*8960*/  SHF.R.U32.HI R34, RZ, 0x8, R39 ;  /* 0x00000008ff227819 */ /* 0x000fe40000011627 */
[----:B------:R-:W-:-:S02]  /*8970*/  PRMT R35, R35, 0x654, R32 ;  /* 0x0000065423237816 */ /* 0x000fc40000000020 */
[----:B------:R-:W-:Y:S01]  /*8980*/  LOP3.LUT R5, R5, 0xff00, R4, 0xf8, !PT ;  /* 0x0000ff0005057812 */ /* 0x000fe200078ef804 */
[----:B------:R-:W-:Y:S01]  /*8990*/  IMAD.SHL.U32 R4, R38, 0x100, RZ ;  /* 0x0000010026047824 */ /* 0x000fe200078e00ff */
[----:B------:R-:W-:Y:S01]  /*89a0*/  PRMT R7, R7, 0x654, R6 ;  /* 0x0000065407077816 */ /* 0x000fe20000000006 */
[----:B------:R-:W-:Y:S01]  /*89b0*/  IMAD.SHL.U32 R12, R34, 0x100, RZ ;  /* 0x00000100220c7824 */ /* 0x000fe200078e00ff */
[----:B------:R-:W-:Y:S01]  /*89c0*/  SHF.R.U32.HI R42, RZ, 0x10, R37 ;  /* 0x00000010ff2a7819 */ /* 0x000fe20000011625 */
[----:B------:R-:W-:Y:S01]  /*89d0*/  IMAD.U32 R6, R44, 0x10000, RZ ;  /* 0x000100002c067824 */ /* 0x000fe200078e00ff */
[----:B------:R-:W-:Y:S02]  /*89e0*/  LOP3.LUT R38, R35, 0xff00, R8, 0xf8, !PT ;  /* 0x0000ff0023267812 */ /* 0x000fe400078ef808 */
[----:B------:R-:W-:Y:S02]  /*89f0*/  LOP3.LUT R37, R39, 0xff0000ff, RZ, 0xc0, !PT ;  /* 0xff0000ff27257812 */ /* 0x000fe400078ec0ff */
[----:B------:R-:W-:-:S02]  /*8a00*/  F2FP.F16.E4M3.UNPACK_B R36, R103.H1 ;  /* 0x00000067ff24723e */ /* 0x000fc400030006ff */
[----:B------:R-:W-:Y:S02]  /*8a10*/  F2FP.F16.E4M3.UNPACK_B R35, R33.H1 ;  /* 0x00000021ff23723e */ /* 0x000fe400030006ff */
[----:B------:R-:W-:Y:S02]  /*8a20*/  F2FP.F16.E4M3.UNPACK_B R32, R31.H1 ;  /* 0x0000001fff20723e */ /* 0x000fe400030006ff */
[----:B------:R-:W-:Y:S01]  /*8a30*/  LOP3.LUT R7, R7, 0xff00, R4, 0xf8, !PT ;  /* 0x0000ff0007077812 */ /* 0x000fe200078ef804 */
[----:B------:R-:W-:Y:S01]  /*8a40*/  IMAD.U32 R4, R43, 0x10000, RZ ;  /* 0x000100002b047824 */ /* 0x000fe200078e00ff */
[----:B------:R-:W-:Y:S01]  /*8a50*/  SHF.R.U32.HI R41, RZ, 0x10, R39 ;  /* 0x00000010ff297819 */ /* 0x000fe20000011627 */
[----:B------:R-:W-:Y:S01]  /*8a60*/  HADD2.F32 R8, -RZ, R32.H0_H0 ;  /* 0x20000020ff087230 */ /* 0x000fe20000004100 */
[----:B------:R-:W-:Y:S01]  /*8a70*/  LOP3.LUT R40, R37, 0xff00, R12, 0xf8, !PT ;  /* 0x0000ff0025287812 */ /* 0x000fe200078ef80c */
[----:B------:R-:W-:Y:S01]  /*8a80*/  HADD2.F32 R12, -RZ, R35.H0_H0 ;  /* 0x20000023ff0c7230 */ /* 0x000fe20000004100 */
[----:B------:R-:W-:Y:S01]  /*8a90*/  LOP3.LUT R6, R5, 0xff0000, R6, 0xf8, !PT ;  /* 0x00ff000005067812 */ /* 0x000fe200078ef806 */
[----:B------:R-:W-:Y:S01]  /*8aa0*/  HADD2.F32 R5, -RZ, R36.H0_H0 ;  /* 0x20000024ff057230 */ /* 0x000fe20000004100 */
[----:B------:R-:W-:Y:S01]  /*8ab0*/  F2FP.F16.E4M3.UNPACK_B R34, R101.H1 ;  /* 0x00000065ff22723e */ /* 0x000fe200030006ff */
[----:B------:R-:W-:Y:S01]  /*8ac0*/  IMAD.U32 R39, R41, 0x10000, RZ ;  /* 0x0001000029277824 */ /* 0x000fe200078e00ff */
[----:B------:R-:W-:Y:S01]  /*8ad0*/  LOP3.LUT R4, R7, 0xff0000, R4, 0xf8, !PT ;  /* 0x00ff000007047812 */ /* 0x000fe200078ef804 */
[----:B------:R-:W-:-:S02]  /*8ae0*/  IMAD.U32 R7, R42, 0x10000, RZ ;  /* 0x000100002a077824 */ /* 0x000fc400078e00ff */
[-C--:B------:R-:W-:Y:S01]  /*8af0*/  FMUL.FTZ R41, R12, R5.reuse ;  /* 0x000000050c297220 */ /* 0x080fe20000410000 */
[----:B------:R-:W-:Y:S02]  /*8b00*/  HADD2.F32 R37, -RZ, R34.H0_H0 ;  /* 0x20000022ff257230 */ /* 0x000fe40000004100 */
[----:B------:R-:W-:Y:S01]  /*8b10*/  FMUL.FTZ R43, R8, R5 ;  /* 0x00000005082b7220 */ /* 0x000fe20000410000 */
[----:B------:R-:W-:Y:S01]  /*8b20*/  HADD2.F32 R36, -RZ, R36.H1_H1 ;  /* 0x30000024ff247230 */ /* 0x000fe20000004100 */
[----:B------:R-:W-:Y:S01]  /*8b30*/  LOP3.LUT R7, R38, 0xff0000, R7, 0xf8, !PT ;  /* 0x00ff000026077812 */ /* 0x000fe200078ef807 */
[----:B------:R-:W-:Y:S02]  /*8b40*/  HADD2.F32 R38, -RZ, R34.H1_H1 ;  /* 0x30000022ff267230 */ /* 0x000fe40000004100 */
[-C--:B------:R-:W-:Y:S01]  /*8b50*/  FFMA.FTZ R8, R8, R37.reuse, -R41 ;  /* 0x0000002508087223 */ /* 0x080fe20000010829 */
[----:B------:R-:W-:Y:S01]  /*8b60*/  FFMA.FTZ R12, R12, R37, R43 ;  /* 0x000000250c0c7223 */ /* 0x000fe2000001002b */
[----:B------:R-:W-:Y:S01]  /*8b70*/  HADD2.F32 R34, -RZ, R32.H1_H1 ;  /* 0x30000020ff227230 */ /* 0x000fe20000004100 */
[----:B------:R-:W-:Y:S01]  /*8b80*/  F2FP.F16.E4M3.UNPACK_B R103, R103 ;  /* 0x00000067ff67723e */ /* 0x000fe200020006ff */
[----:B------:R-:W-:Y:S01]  /*8b90*/  HADD2.F32 R37, -RZ, R35.H1_H1 ;  /* 0x30000023ff257230 */ /* 0x000fe20000004100 */
[----:B------:R-:W-:-:S02]  /*8ba0*/  F2FP.F16.E4M3.UNPACK_B R35, R33 ;  /* 0x00000021ff23723e */ /* 0x000fc400020006ff */
[----:B------:R-:W-:Y:S02]  /*8bb0*/  F2FP.F16.E4M3.UNPACK_B R32, R31 ;  /* 0x0000001fff20723e */ /* 0x000fe400020006ff */
[----:B------:R-:W-:Y:S01]  /*8bc0*/  LOP3.LUT R5, R40, 0xff0000, R39, 0xf8, !PT ;  /* 0x00ff000028057812 */ /* 0x000fe200078ef827 */
[CC--:B------:R-:W-:Y:S01]  /*8bd0*/  FMUL.FTZ R31, R37.reuse, R36.reuse ;  /* 0x00000024251f7220 */ /* 0x0c0fe20000410000 */
[C---:B------:R-:W-:Y:S01]  /*8be0*/  FMUL.FTZ R40, R34.reuse, R36 ;  /* 0x0000002422287220 */ /* 0x040fe20000410000 */
        /* <DEDUP_REMOVED lines=15> */
[CC--:B------:R-:W-:Y:S01]  /*8ce0*/  FMUL.FTZ R37, R35.reuse, R103.reuse ;  /* 0x0000006723257220 */ /* 0x0c0fe20000410000 */
[----:B------:R-:W-:Y:S01]  /*8cf0*/  F2FP.F16.E4M3.UNPACK_B R33, R102.H1 ;  /* 0x00000066ff21723e */ /* 0x000fe200030006ff */
[C---:B------:R-:W-:Y:S01]  /*8d00*/  FMUL.FTZ R42, R32.reuse, R103 ;  /* 0x00000067202a7220 */ /* 0x040fe20000410000 */
[----:B------:R-:W-:Y:S01]  /*8d10*/  F2FP.F16.E4M3.UNPACK_B R34, R14.H1 ;  /* 0x0000000eff22723e */ /* 0x000fe200030006ff */
[----:B------:R-:W-:Y:S01]  /*8d20*/  FFMA.FTZ R43, R32, R101, -R37 ;  /* 0x00000065202b7223 */ /* 0x000fe20000010825 */
[----:B------:R-:W-:Y:S01]  /*8d30*/  F2FP.F16.E4M3.UNPACK_B R37, R99.H1 ;  /* 0x00000063ff25723e */ /* 0x000fe200030006ff */
[--C-:B------:R-:W-:Y:S01]  /*8d40*/  HADD2.F32 R38, -RZ, R33.reuse.H0_H0 ;  /* 0x20000021ff267230 */ /* 0x100fe20000004100 */
[----:B------:R-:W-:Y:S01]  /*8d50*/  F2FP.F16.E4M3.UNPACK_B R32, R10.H1 ;  /* 0x0000000aff20723e */ /* 0x000fe200030006ff */
[----:B------:R-:W-:Y:S02]  /*8d60*/  HADD2.F32 R36, -RZ, R34.H0_H0 ;  /* 0x20000022ff247230 */ /* 0x000fe40000004100 */
[----:B------:R-:W-:Y:S01]  /*8d70*/  FFMA.FTZ R42, R35, R101, R42 ;  /* 0x00000065232a7223 */ /* 0x000fe2000001002a */
[----:B------:R-:W-:Y:S01]  /*8d80*/  HADD2.F32 R39, -RZ, R33.H1_H1 ;  /* 0x30000021ff277230 */ /* 0x000fe20000004100 */
[----:B------:R-:W-:Y:S01]  /*8d90*/  F2FP.F16.E4M3.UNPACK_B R102, R102 ;  /* 0x00000066ff66723e */ /* 0x000fe200020006ff */
[----:B------:R-:W-:-:S02]  /*8da0*/  HADD2.F32 R33, -RZ, R32.H0_H0 ;  /* 0x20000020ff217230 */ /* 0x000fc40000004100 */
[----:B------:R-:W-:Y:S01]  /*8db0*/  FMUL.FTZ R44, R36, R38 ;  /* 0x00000026242c7220 */ /* 0x000fe20000410000 */
[--C-:B------:R-:W-:Y:S01]  /*8dc0*/  HADD2.F32 R35, -RZ, R37.reuse.H0_H0 ;  /* 0x20000025ff237230 */ /* 0x100fe20000004100 */
[----:B------:R-:W-:Y:S01]  /*8dd0*/  F2FP.F16.E4M3.UNPACK_B R10, R10 ;  /* 0x0000000aff0a723e */ /* 0x000fe200020006ff */
[----:B------:R-:W-:Y:S02]  /*8de0*/  HADD2.F32 R34, -RZ, R34.H1_H1 ;  /* 0x30000022ff227230 */ /* 0x000fe40000004100 */
[C---:B------:R-:W-:Y:S01]  /*8df0*/  FMUL.FTZ R47, R33.reuse, R38 ;  /* 0x00000026212f7220 */ /* 0x040fe20000410000 */
[----:B------:R-:W-:Y:S02]  /*8e00*/  HADD2.F32 R32, -RZ, R32.H1_H1 ;  /* 0x30000020ff207230 */ /* 0x000fe40000004100 */
[----:B------:R-:W-:Y:S01]  /*8e10*/  FFMA.FTZ R44, R33, R35, -R44 ;  /* 0x00000023212c7223 */ /* 0x000fe2000001082c */
[----:B------:R-:W-:Y:S02]  /*8e20*/  HADD2.F32 R37, -RZ, R37.H1_H1 ;  /* 0x30000025ff257230 */ /* 0x000fe40000004100 */
[----:B------:R-:W-:Y:S01]  /*8e30*/  FMUL.FTZ R33, R34, R39 ;  /* 0x0000002722217220 */ /* 0x000fe20000410000 */
[----:B------:R-:W-:Y:S01]  /*8e40*/  FFMA.FTZ R47, R36, R35, R47 ;  /* 0x00000023242f7223 */ /* 0x000fe2000001002f */
[C---:B------:R-:W-:Y:S01]  /*8e50*/  FMUL.FTZ R39, R32.reuse, R39 ;  /* 0x0000002720277220 */ /* 0x040fe20000410000 */
[----:B------:R-:W-:Y:S01]  /*8e60*/  F2FP.F16.E4M3.UNPACK_B R99, R99 ;  /* 0x00000063ff63723e */ /* 0x000fe200020006ff */
[-C--:B------:R-:W-:Y:S01]  /*8e70*/  FFMA.FTZ R93, R32, R37.reuse, -R33 ;  /* 0x00000025205d7223 */ /* 0x080fe20000010821 */
[----:B------:R-:W-:Y:S01]  /*8e80*/  F2FP.F16.E4M3.UNPACK_B R32, R14 ;  /* 0x0000000eff20723e */ /* 0x000fe200020006ff */
        /* <DEDUP_REMOVED lines=8> */
[-C--:B------:R-:W-:Y:S01]  /*8f10*/  FMUL.FTZ R36, R14, R35.reuse ;  /* 0x000000230e247220 */ /* 0x080fe20000410000 */
[----:B------:R-:W-:Y:S02]  /*8f20*/  HADD2.F32 R32, -RZ, R32.H1_H1 ;  /* 0x30000020ff207230 */ /* 0x000fe40000004100 */
[C---:B------:R-:W-:Y:S01]  /*8f30*/  FMUL.FTZ R39, R33.reuse, R35 ;  /* 0x0000002321277220 */ /* 0x040fe20000410000 */
[----:B------:R-:W-:Y:S01]  /*8f40*/  HADD2.F32 R10, -RZ, R10.H1_H1 ;  /* 0x3000000aff0a7230 */ /* 0x000fe20000004100 */
[----:B------:R-:W-:Y:S01]  /*8f50*/  F2FP.SATFINITE.E4M3.F32.PACK_AB_MERGE_C R38, R38, R47, RZ ;  /* 0x0000002f2626723e */ /* 0x000fe200048070ff */
[--C-:B------:R-:W-:Y:S02]  /*8f60*/  HADD2.F32 R34, -RZ, R99.reuse.H0_H0 ;  /* 0x20000063ff227230 */ /* 0x100fe40000004100 */
[-C--:B------:R-:W-:Y:S01]  /*8f70*/  FMUL.FTZ R35, R32, R37.reuse ;  /* 0x0000002520237220 */ /* 0x080fe20000410000 */
[----:B------:R-:W-:Y:S02]  /*8f80*/  HADD2.F32 R99, -RZ, R99.H1_H1 ;  /* 0x30000063ff637230 */ /* 0x000fe40000004100 */
[----:B------:R-:W-:Y:S01]  /*8f90*/  FMUL.FTZ R37, R10, R37 ;  /* 0x000000250a257220 */ /* 0x000fe20000410000 */
[----:B------:R-:W-:Y:S01]  /*8fa0*/  F2FP.SATFINITE.E4M3.F32.PACK_AB_MERGE_C R12, R42, R41, R12 ;  /* 0x000000292a0c723e */ /* 0x000fe2000480700c */
[-C--:B------:R-:W-:Y:S01]  /*8fb0*/  FFMA.FTZ R39, R14, R34.reuse, -R39 ;  /* 0x000000220e277223 */ /* 0x080fe20000010827 */
[----:B------:R-:W-:Y:S01]  /*8fc0*/  FFMA.FTZ R14, R33, R34, R36 ;  /* 0x00000022210e7223 */ /* 0x000fe20000010024 */
[-C--:B------:R-:W-:Y:S01]  /*8fd0*/  FFMA.FTZ R10, R10, R99.reuse, -R35 ;  /* 0x000000630a0a7223 */ /* 0x080fe20000010823 */
[----:B------:R-:W-:Y:S01]  /*8fe0*/  FFMA.FTZ R99, R32, R99, R37 ;  /* 0x0000006320637223 */ /* 0x000fe20000010025 */
[----:B------:R-:W-:-:S02]  /*8ff0*/  F2FP.F16.E4M3.UNPACK_B R33, R13 ;  /* 0x0000000dff21723e */ /* 0x000fc400020006ff */
[----:B------:R-:W-:Y:S02]  /*9000*/  F2FP.F16.E4M3.UNPACK_B R34, R7 ;  /* 0x00000007ff22723e */ /* 0x000fe400020006ff */
[----:B------:R-:W-:Y:S01]  /*9010*/  F2FP.F16.E4M3.UNPACK_B R32, R9 ;  /* 0x00000009ff20723e */ /* 0x000fe200020006ff */
[--C-:B------:R-:W-:Y:S01]  /*9020*/  HADD2.F32 R35, -RZ, R33.reuse.H0_H0 ;  /* 0x20000021ff237230 */ /* 0x100fe20000004100 */
[----:B------:R-:W-:Y:S01]  /*9030*/  F2FP.F16.E4M3.UNPACK_B R37, R6 ;  /* 0x00000006ff25723e */ /* 0x000fe200020006ff */
[----:B------:R-:W-:Y:S01]  /*9040*/  HADD2.F32 R40, -RZ, R34.H0_H0 ;  /* 0x20000022ff287230 */ /* 0x000fe20000004100 */
[----:B------:R-:W-:Y:S01]  /*9050*/  F2FP.SATFINITE.E4M3.F32.PACK_AB_MERGE_C R14, R99, R14, R38 ;  /* 0x0000000e630e723e */ /* 0x000fe20004807026 */
[----:B------:R-:W-:Y:S01]  /*9060*/  HADD2.F32 R31, -RZ, R32.H0_H0 ;  /* 0x20000020ff1f7230 */ /* 0x000fe20000004100 */
[----:B------:R-:W-:Y:S01]  /*9070*/  F2FP.SATFINITE.E4M3.F32.PACK_AB_MERGE_C R44, R93, R44, RZ ;  /* 0x0000002c5d2c723e */ /* 0x000fe200048070ff */
[----:B------:R-:W-:Y:S02]  /*9080*/  HADD2.F32 R36, -RZ, R33.H1_H1 ;  /* 0x30000021ff247230 */ /* 0x000fe40000004100 */
[----:B------:R-:W-:Y:S01]  /*9090*/  FMUL.FTZ R42, R35, R40 ;  /* 0x00000028232a7220 */ /* 0x000fe20000410000 */
[----:B------:R-:W-:-:S02]  /*90a0*/  HADD2.F32 R38, -RZ, R37.H0_H0 ;  /* 0x20000025ff267230 */ /* 0x000fc40000004100 */
[----:B------:R-:W-:Y:S01]  /*90b0*/  FMUL.FTZ R40, R31, R40 ;  /* 0x000000281f287220 */ /* 0x000fe20000410000 */
[----:B------:R-:W-:Y:S01]  /*90c0*/  HADD2.F32 R33, -RZ, R34.H1_H1 ;  /* 0x30000022ff217230 */ /* 0x000fe20000004100 */
[----:B------:R-:W-:Y:S01]  /*90d0*/  F2FP.SATFINITE.E4M3.F32.PACK_AB_MERGE_C R10, R10, R39, R44 ;  /* 0x000000270a0a723e */ /* 0x000fe2000480702c */
[----:B------:R-:W-:Y:S02]  /*90e0*/  HADD2.F32 R34, -RZ, R32.H1_H1 ;  /* 0x30000020ff227230 */ /* 0x000fe40000004100 */
[-C--:B------:R-:W-:Y:S01]  /*90f0*/  FFMA.FTZ R32, R35, R38.reuse, R40 ;  /* 0x0000002623207223 */ /* 0x080fe20000010028 */
[----:B------:R-:W-:Y:S01]  /*9100*/  FFMA.FTZ R31, R31, R38, -R42 ;  /* 0x000000261f1f7223 */ /* 0x000fe2000001082a */
[----:B------:R-:W-:Y:S02]  /*9110*/  HADD2.F32 R37, -RZ, R37.H1_H1 ;  /* 0x30000025ff257230 */ /* 0x000fe40000004100 */
[-C--:B------:R-:W-:Y:S01]  /*9120*/  FMUL.FTZ R35, R36, R33.reuse ;  /* 0x0000002124237220 */ /* 0x080fe20000410000 */
[----:B------:R-:W-:Y:S01]  /*9130*/  FMUL.FTZ R39, R34, R33 ;  /* 0x0000002122277220 */ /* 0x000fe20000410000 */
[----:B------:R-:W-:-:S02]  /*9140*/  F2FP.F16.E4M3.UNPACK_B R33, R13.H1 ;  /* 0x0000000dff21723e */ /* 0x000fc400030006ff */
[----:B------:R-:W-:Y:S01]  /*9150*/  F2FP.F16.E4M3.UNPACK_B R38, R7.H1 ;  /* 0x00000007ff26723e */ /* 0x000fe200030006ff */
[----:B------:R-:W-:Y:S01]  /*9160*/  FFMA.FTZ R34, R34, R37, -R35 ;  /* 0x0000002522227223 */ /* 0x000fe20000010823 */
[----:B------:R-:W-:Y:S01]  /*9170*/  F2FP.F16.E4M3.UNPACK_B R9, R9.H1 ;  /* 0x00000009ff09723e */ /* 0x000fe200030006ff */
[----:B------:R-:W-:Y:S01]  /*9180*/  HADD2.F32 R35, -RZ, R33.H0_H0 ;  /* 0x20000021ff237230 */ /* 0x000fe20000004100 */
[----:B------:R-:W-:Y:S01]  /*9190*/  F2FP.F16.E4M3.UNPACK_B R6, R6.H1 ;  /* 0x00000006ff06723e */ /* 0x000fe200030006ff */
[----:B------:R-:W-:Y:S02]  /*91a0*/  HADD2.F32 R40, -RZ, R38.H0_H0 ;  /* 0x20000026ff287230 */ /* 0x000fe40000004100 */
[----:B------:R-:W-:Y:S01]  /*91b0*/  FFMA.FTZ R7, R36, R37, R39 ;  /* 0x0000002524077223 */ /* 0x000fe20000010027 */
[----:B------:R-:W-:Y:S01]  /*91c0*/  HADD2.F32 R13, -RZ, R9.H0_H0 ;  /* 0x20000009ff0d7230 */ /* 0x000fe20000004100 */
[----:B------:R-:W-:Y:S01]  /*91d0*/  F2FP.F16.E4M3.UNPACK_B R39, R5 ;  /* 0x00000005ff27723e */ /* 0x000fe200020006ff */
[----:B------:R-:W-:-:S02]  /*91e0*/  HADD2.F32 R33, -RZ, R33.H1_H1 ;  /* 0x30000021ff217230 */ /* 0x000fc40000004100 */
[-C--:B------:R-:W-:Y:S01]  /*91f0*/  FMUL.FTZ R44, R35, R40.reuse ;  /* 0x00000028232c7220 */ /* 0x080fe20000410000 */
[----:B------:R-:W-:Y:S02]  /*9200*/  HADD2.F32 R42, -RZ, R38.H1_H1 ;  /* 0x30000026ff2a7230 */ /* 0x000fe40000004100 */
[----:B------:R-:W-:Y:S01]  /*9210*/  FMUL.FTZ R40, R13, R40 ;  /* 0x000000280d287220 */ /* 0x000fe20000410000 */
[--C-:B------:R-:W-:Y:S02]  /*9220*/  HADD2.F32 R36, -RZ, R6.reuse.H0_H0 ;  /* 0x20000006ff247230 */ /* 0x100fe40000004100 */
[----:B------:R-:W-:Y:S02]  /*9230*/  HADD2.F32 R9, -RZ, R9.H1_H1 ;  /* 0x30000009ff097230 */ /* 0x000fe40000004100 */
        /* <DEDUP_REMOVED lines=8> */
[----:B------:R-:W-:Y:S01]  /*92c0*/  F2FP.F16.E4M3.UNPACK_B R40, R5.H1 ;  /* 0x00000005ff28723e */ /* 0x000fe200030006ff */
[----:B------:R-:W-:Y:S01]  /*92d0*/  HADD2.F32 R33, -RZ, R35.H0_H0 ;  /* 0x20000023ff217230 */ /* 0x000fe20000004100 */
[----:B------:R-:W-:Y:S01]  /*92e0*/  F2FP.F16.E4M3.UNPACK_B R15, R15.H1 ;  /* 0x0000000fff0f723e */ /* 0x000fe200030006ff */
[----:B------:R-:W-:Y:S01]  /*92f0*/  HADD2.F32 R42, -RZ, R39.H0_H0 ;  /* 0x20000027ff2a7230 */ /* 0x000fe20000004100 */
[----:B------:R-:W-:Y:S01]  /*9300*/  F2FP.F16.E4M3.UNPACK_B R5, R4 ;  /* 0x00000004ff05723e */ /* 0x000fe200020006ff */
[----:B------:R-:W-:Y:S01]  /*9310*/  HADD2.F32 R9, -RZ, R6.H0_H0 ;  /* 0x20000006ff097230 */ /* 0x000fe20000004100 */
[----:B------:R-:W-:Y:S01]  /*9320*/  F2FP.F16.E4M3.UNPACK_B R11, R11.H1 ;  /* 0x0000000bff0b723e */ /* 0x000fe200030006ff */
[----:B------:R-:W-:Y:S01]  /*9330*/  FFMA.FTZ R44, R13, R36, -R44 ;  /* 0x000000240d2c7223 */ /* 0x000fe2000001082c */
[----:B------:R-:W-:Y:S01]  /*9340*/  F2FP.F16.E4M3.UNPACK_B R36, R4.H1 ;  /* 0x00000004ff24723e */ /* 0x000fe200030006ff */
[----:B------:R-:W-:-:S02]  /*9350*/  HADD2.F32 R4, -RZ, R15.H0_H0 ;  /* 0x2000000fff047230 */ /* 0x000fc40000004100 */
[-C--:B------:R-:W-:Y:S01]  /*9360*/  FMUL.FTZ R92, R33, R42.reuse ;  /* 0x0000002a215c7220 */ /* 0x080fe20000410000 */
[--C-:B------:R-:W-:Y:S02]  /*9370*/  HADD2.F32 R41, -RZ, R40.reuse.H0_H0 ;  /* 0x20000028ff297230 */ /* 0x100fe40000004100 */
[----:B------:R-:W-:Y:S01]  /*9380*/  FMUL.FTZ R42, R9, R42 ;  /* 0x0000002a092a7220 */ /* 0x000fe20000410000 */
[----:B------:R-:W-:Y:S01]  /*9390*/  HADD2.F32 R38, -RZ, R5.H0_H0 ;  /* 0x20000005ff267230 */ /* 0x000fe20000004100 */
[----:B------:R-:W-:Y:S01]  /*93a0*/  F2FP.SATFINITE.E4M3.F32.PACK_AB_MERGE_C R44, R45, R44, RZ ;  /* 0x0000002c2d2c723e */ /* 0x000fe200048070ff */
[----:B------:R-:W-:Y:S02]  /*93b0*/  HADD2.F32 R13, -RZ, R11.H0_H0 ;  /* 0x2000000bff0d7230 */ /* 0x000fe40000004100 */
[----:B------:R-:W-:Y:S01]  /*93c0*/  FMUL.FTZ R96, R4, R41 ;  /* 0x0000002904607220 */ /* 0x000fe20000410000 */
[----:B------:R-:W-:Y:S02]  /*93d0*/  HADD2.F32 R15, -RZ, R15.H1_H1 ;  /* 0x3000000fff0f7230 */ /* 0x000fe40000004100 */
[----:B------:R-:W-:Y:S01]  /*93e0*/  FFMA.FTZ R92, R9, R38, -R92 ;  /* 0x00000026095c7223 */ /* 0x000fe2000001085c */
[----:B------:R-:W-:-:S02]  /*93f0*/  HADD2.F32 R40, -RZ, R40.H1_H1 ;  /* 0x30000028ff287230 */ /* 0x000fc40000004100 */
[----:B------:R-:W-:Y:S01]  /*9400*/  FFMA.FTZ R42, R33, R38, R42 ;  /* 0x00000026212a7223 */ /* 0x000fe2000001002a */
[----:B------:R-:W-:Y:S02]  /*9410*/  HADD2.F32 R11, -RZ, R11.H1_H1 ;  /* 0x3000000bff0b7230 */ /* 0x000fe40000004100 */
[----:B------:R-:W-:Y:S01]  /*9420*/  FMUL.FTZ R41, R13, R41 ;  /* 0x000000290d297220 */ /* 0x000fe20000410000 */
        /* <DEDUP_REMOVED lines=10> */
[----:B------:R-:W-:Y:S02]  /*94d0*/  HADD2.F32 R5, -RZ, R5.H1_H1 ;  /* 0x30000005ff057230 */ /* 0x000fe40000004100 */
[-C--:B------:R-:W-:Y:S01]  /*94e0*/  FFMA.FTZ R11, R11, R36.reuse, -R38 ;  /* 0x000000240b0b7223 */ /* 0x080fe20000010826 */
[----:B------:R-:W-:Y:S01]  /*94f0*/  FFMA.FTZ R40, R15, R36, R40 ;  /* 0x000000240f287223 */ /* 0x000fe20000010028 */
[----:B------:R-:W-:Y:S01]  /*9500*/  FMUL.FTZ R4, R6, R39 ;  /* 0x0000002706047220 */ /* 0x000fe20000410000 */
[----:B------:R-:W-:Y:S01]  /*9510*/  F2FP.SATFINITE.E4M3.F32.PACK_AB_MERGE_C R31, R34, R31, R44 ;  /* 0x0000001f221f723e */ /* 0x000fe2000480702c */
[-C--:B------:R-:W-:Y:S01]  /*9520*/  FFMA.FTZ R9, R6, R5.reuse, -R9 ;  /* 0x0000000506097223 */ /* 0x080fe20000010809 */
[----:B------:R-:W-:Y:S01]  /*9530*/  F2FP.SATFINITE.E4M3.F32.PACK_AB_MERGE_C R11, R11, R96, RZ ;  /* 0x000000600b0b723e */ /* 0x000fe200048070ff */
[----:B------:R-:W-:Y:S01]  /*9540*/  FFMA.FTZ R5, R35, R5, R4 ;  /* 0x0000000523057223 */ /* 0x000fe20000010004 */
[----:B------:R-:W-:-:S02]  /*9550*/  F2FP.SATFINITE.E4M3.F32.PACK_AB_MERGE_C R43, R46, R43, RZ ;  /* 0x0000002b2e2b723e */ /* 0x000fc400048070ff */
[----:B------:R-:W-:Y:S02]  /*9560*/  F2FP.SATFINITE.E4M3.F32.PACK_AB_MERGE_C R40, R40, R41, RZ ;  /* 0x000000292828723e */ /* 0x000fe400048070ff */
[----:B------:R-:W-:Y:S01]  /*9570*/  F2FP.SATFINITE.E4M3.F32.PACK_AB_MERGE_C R11, R9, R92, R11 ;  /* 0x0000005c090b723e */ /* 0x000fe2000480700b */
[----:B------:R-:W-:Y:S01]  /*9580*/  IMAD.MOV.U32 R9, RZ, RZ, R31 ;  /* 0x000000ffff097224 */ /* 0x000fe200078e001f */
[----:B------:R-:W-:Y:S02]  /*9590*/  F2FP.SATFINITE.E4M3.F32.PACK_AB_MERGE_C R13, R7, R32, R43 ;  /* 0x00000020070d723e */ /* 0x000fe4000480702b */
[----:B------:R-:W-:-:S07]  /*95a0*/  F2FP.SATFINITE.E4M3.F32.PACK_AB_MERGE_C R15, R5, R42, R40 ;  /* 0x0000002a050f723e */ /* 0x000fce0004807028 */
.L_x_5535:
[----:B------:R-:W-:Y:S05]  /*95b0*/  BSYNC B1 ;  /* 0x0000000000017941 */ /* 0x000fea0003800000 */
.L_x_5534:
[----:B0-----:R0:W-:Y:S01]  /*95c0*/  ST.E.128 desc[UR42][R28.64], R8 ;  /* 0x000000081c007985 */ /* 0x0011e2000c101d2a */
[----:B------:R-:W-:-:S13]  /*95d0*/  ISETP.GE.AND P3, PT, R30, R97, PT ;  /* 0x000000611e00720c */ /* 0x000fda0003f66270 */
[----:B------:R-:W-:Y:S05]  /*95e0*/  @P3 BRA `(.L_x_5497) ;  /* 0x0000000400243947 */ /* 0x000fea0003800000 */
[----:B------:R-:W-:-:S04]  /*95f0*/  IADD3 R4, P3, R100, R30, RZ ;  /* 0x0000001e64047210 */ /* 0x000fc80007f7e0ff */
[----:B------:R-:W-:-:S05]  /*9600*/  LEA.HI.X.SX32 R5, R30, R98, 0x1, P3 ;  /* 0x000000621e057211 */ /* 0x000fca00018f0eff */
[----:B--2---:R2:W-:Y:S01]  /*9610*/  ST.E.128 desc[UR42][R4.64], R12 ;  /* 0x0000000c04007985 */ /* 0x0045e2000c101d2a */
[----:B------:R-:W-:Y:S05]  /*9620*/  BRA `(.L_x_5497) ;  /* 0x0000000400147947 */ /* 0x000fea0003800000 */
.L_x_5489:
[----:B------:R-:W-:-:S06]  /*9630*/  UISETP.NE.AND UP0, UPT, UR40, 0x3, UPT ;  /* 0x000000032800788c */ /* 0x000fcc000bf05270 */
[----:B------:R-:W-:-:S13]  /*9640*/  PLOP3.LUT P2, PT, PT, PT, UP0, 0x80, 0x0 ;  /* 0x000000000000781c */ /* 0x000fda0003f4f008 */
[----:B------:R-:W-:Y:S05]  /*9650*/  @!P2 BRA `(.L_x_5536) ;  /* 0x000000000004a947 */ /* 0x000fea0003800000 */
[----:B------:R-:W-:Y:S01]  /*9660*/  BPT.TRAP 0x1 ;  /* 0x000000040000795c */ /* 0x000fe20000300000 */
.L_x_5536:
[----:B------:R-:W-:Y:S01]  /*9670*/  IMAD R82, R23, 0x8, R16 ;  /* 0x0000000817527824 */ /* 0x000fe200078e0210 */
[----:B------:R-:W-:Y:S01]  /*9680*/  SHF.L.U32 R95, R210, 0x1f, RZ ;  /* 0x0000001fd25f7819 */ /* 0x000fe200000006ff */
[----:B------:R-:W-:Y:S01]  /*9690*/  BSSY B1, `(.L_x_5537) ;  /* 0x0000004000017945 */ /* 0x000fe20003800000 */
[----:B------:R-:W-:Y:S02]  /*96a0*/  SHF.R.S32.HI R89, RZ, 0x1f, R88 ;  /* 0x0000001fff597819 */ /* 0x000fe40000011458 */
[----:B------:R-:W0:Y:S02]  /*96b0*/  SYNCS.PHASECHK.TRANS64.TRYWAIT P3, [R82+URZ+0x2a890], R95 ;  /* 0x02a8905f520075a7 */ /* 0x000e24000806017f */
[----:B0-----:R-:W-:Y:S05]  /*96c0*/  @!P3 BRA `(.L_x_5538) ;  /* 0x00000244007cb947 */ /* 0x001fea0003800000 */
.L_x_5881:
[----:B------:R-:W-:Y:S05]  /*96d0*/  BSYNC B1 ;  /* 0x0000000000017941 */ /* 0x000fea0003800000 */
.L_x_5537:
        /* <DEDUP_REMOVED lines=19> */
[----:B------:R-:W-:Y:S02]  /*9810*/  IADD3.X R13, R13, UR7, RZ, P3, !PT ;  /* 0x000000070d0d7c10 */ /* 0x000fe40009ffe4ff */
[----:B------:R-:W-:Y:S01]  /*9820*/  ISETP.GT.AND P3, PT, R91, R211, PT ;  /* 0x000000d35b00720c */ /* 0x000fe20003f64270 */
[----:B------:R-:W-:-:S12]  /*9830*/  BRA.DIV UR4, `(.L_x_5539) ;  /* 0x0000024604347947 */ /* 0x000fd8000b800000 */
[----:B------:R1:W2:Y:S04]  /*9840*/  SHFL.IDX PT, R28, R13, RZ, 0x1e1f ;  /* 0x001e1fff0d1c7589 */ /* 0x0002a800000e0000 */
[----:B------:R1:W3:Y:S02]  /*9850*/  SHFL.IDX PT, R14, R4, RZ, 0x1e1f ;  /* 0x001e1fff040e7589 */ /* 0x0002e400000e0000 */
.L_x_5885:
[----:B------:R-:W-:Y:S05]  /*9860*/  @!P3 BRA `(.L_x_5497) ;  /* 0x000000000084b947 */ /* 0x000fea0003800000 */
[----:B------:R-:W-:Y:S02]  /*9870*/  ULDC UR4, c[0x0][0x2f4] ;  /* 0x0000bd0000047ab9 */ /* 0x000fe40000000800 */
[----:B------:R-:W-:-:S13]  /*9880*/  ISETP.GE.AND P5, PT, R18, UR4, PT ;  /* 0x0000000412007c0c */ /* 0x000fda000bfa6270 */
[----:B-1----:R-:W1:Y:S01]  /*9890*/  @!P5 LDS.128 R4, [R86+0x1e400] ;  /* 0x01e400005604d984 */ /* 0x002e620000000c00 */
[----:B---3--:R-:W-:-:S05]  /*98a0*/  @!P5 IADD3 R12, P3, R18, R14, RZ ;  /* 0x0000000e120cd210 */ /* 0x008fca0007f7e0ff */
[----:B--2---:R-:W-:Y:S01]  /*98b0*/  @!P5 IMAD.X R13, R28, 0x1, R19, P3 ;  /* 0x000000011c0dd824 */ /* 0x004fe200018e0613 */
[----:B------:R-:W-:-:S13]  /*98c0*/  ISETP.GE.AND P3, PT, R208, UR4, PT ;  /* 0x00000004d0007c0c */ /* 0x000fda000bf66270 */
[----:B------:R-:W-:-:S05]  /*98d0*/  @!P3 IADD3 R10, P4, R208, R14, RZ ;  /* 0x0000000ed00ab210 */ /* 0x000fca0007f9e0ff */
[----:B------:R-:W-:Y:S01]  /*98e0*/  @!P3 IMAD.X R11, R28, 0x1, R221, P4 ;  /* 0x000000011c0bb824 */ /* 0x000fe200020e06dd */
[----:B------:R-:W-:-:S13]  /*98f0*/  ISETP.GE.AND P4, PT, R205, UR4, PT ;  /* 0x00000004cd007c0c */ /* 0x000fda000bf86270 */
[----:B------:R-:W-:Y:S01]  /*9900*/  @!P4 IADD3 R8, P6, R205, R14, RZ ;  /* 0x0000000ecd08c210 */ /* 0x000fe20007fde0ff */
[----:B-1----:R1:W-:Y:S01]  /*9910*/  @!P5 ST.E.128 desc[UR42][R12.64], R4 ;  /* 0x000000040c00d985 */ /* 0x0023e2000c101d2a */
[----:B------:R-:W-:-:S03]  /*9920*/  ISETP.GE.AND P5, PT, R80, UR4, PT ;  /* 0x0000000450007c0c */ /* 0x000fc6000bfa6270 */
[----:B------:R-:W-:-:S10]  /*9930*/  @!P4 IMAD.X R9, R28, 0x1, R220, P6 ;  /* 0x000000011c09c824 */ /* 0x000fd400030e06dc */
[----:B------:R-:W2:Y:S01]  /*9940*/  @!P5 LDS.128 R4, [R85+0x1e400] ;  /* 0x01e400005504d984 */ /* 0x000ea20000000c00 */
[----:B------:R-:W-:-:S05]  /*9950*/  @!P5 IMAD.SHL.U32 R15, R213, 0x10, RZ ;  /* 0x00000010d50fd824 */ /* 0x000fca00078e00ff */
[----:B-1----:R-:W-:-:S04]  /*9960*/  @!P5 IADD3 R12, P6, R15, R14, RZ ;  /* 0x0000000e0f0cd210 */ /* 0x002fc80007fde0ff */
[----:B------:R-:W-:-:S05]  /*9970*/  @!P5 LEA.HI.X.SX32 R13, R15, R28, 0x1, P6 ;  /* 0x0000001c0f0dd211 */ /* 0x000fca00030f0eff */
[----:B--2---:R1:W-:Y:S01]  /*9980*/  @!P5 ST.E.128 desc[UR42][R12.64], R4 ;  /* 0x000000040c00d985 */ /* 0x0043e2000c101d2a */
[----:B------:R-:W-:-:S13]  /*9990*/  ISETP.GE.AND P5, PT, R78, UR4, PT ;  /* 0x000000044e007c0c */ /* 0x000fda000bfa6270 */
[----:B------:R-:W2:Y:S01]  /*99a0*/  @!P5 LDS.128 R4, [R86+0x20400] ;  /* 0x020400005604d984 */ /* 0x000ea20000000c00 */
[----:B------:R-:W-:-:S05]  /*99b0*/  @!P5 IMAD.SHL.U32 R15, R214, 0x10, RZ ;  /* 0x00000010d60fd824 */ /* 0x000fca00078e00ff */
[----:B-1----:R-:W-:-:S04]  /*99c0*/  @!P5 IADD3 R12, P6, R15, R14, RZ ;  /* 0x0000000e0f0cd210 */ /* 0x002fc80007fde0ff */
[----:B------:R-:W-:-:S05]  /*99d0*/  @!P5 LEA.HI.X.SX32 R13, R15, R28, 0x1, P6 ;  /* 0x0000001c0f0dd211 */ /* 0x000fca00030f0eff */
[----:B--2---:R1:W-:Y:S01]  /*99e0*/  @!P5 ST.E.128 desc[UR42][R12.64], R4 ;  /* 0x000000040c00d985 */ /* 0x0043e2000c101d2a */
[----:B------:R-:W-:-:S03]  /*99f0*/  ISETP.GE.AND P5, PT, R209, UR4, PT ;  /* 0x00000004d1007c0c */ /* 0x000fc6000bfa6270 */
[----:B------:R-:W2:Y:S10]  /*9a00*/  @!P3 LDS.128 R4, [R85+0x20400] ;  /* 0x020400005504b984 */ /* 0x000eb40000000c00 */
[----:B-1----:R-:W-:-:S05]  /*9a10*/  @!P5 IADD3 R12, P6, R209, R14, RZ ;  /* 0x0000000ed10cd210 */ /* 0x002fca0007fde0ff */
[----:B------:R-:W-:Y:S01]  /*9a20*/  @!P5 IMAD.X R13, R28, 0x1, R219, P6 ;  /* 0x000000011c0dd824 */ /* 0x000fe200030e06db */
[----:B--2---:R-:W-:Y:S04]  /*9a30*/  @!P3 ST.E.128 desc[UR42][R10.64], R4 ;  /* 0x000000040a00b985 */ /* 0x004fe8000c101d2a */
[----:B------:R-:W1:Y:S04]  /*9a40*/  @!P4 LDS.128 R4, [R86+0x22400] ;  /* 0x022400005604c984 */ /* 0x000e680000000c00 */
[----:B-1----:R-:W-:Y:S04]  /*9a50*/  @!P4 ST.E.128 desc[UR42][R8.64], R4 ;  /* 0x000000040800c985 */ /* 0x002fe8000c101d2a */
[----:B------:R-:W1:Y:S04]  /*9a60*/  @!P5 LDS.128 R4, [R85+0x22400] ;  /* 0x022400005504d984 */ /* 0x000e680000000c00 */
[----:B-1----:R4:W-:Y:S02]  /*9a70*/  @!P5 ST.E.128 desc[UR42][R12.64], R4 ;  /* 0x000000040c00d985 */ /* 0x0029e4000c101d2a */
.L_x_5497:
[----:B------:R-:W-:Y:S05]  /*9a80*/  BSYNC B0 ;  /* 0x0000000000007941 */ /* 0x000fea0003800000 */
.L_x_5488:
[----:B012-4-:R-:W0:Y:S01]  /*9a90*/  S2R R4, SR_TID.X ;  /* 0x0000000000047919 */ /* 0x017e220000002100 */
        /* <DEDUP_REMOVED lines=9> */
[----:B0-----:R-:W-:-:S13]  /*9b30*/  LOP3.LUT P3, RZ, R4, 0x7f, RZ, 0xc0, !PT ;  /* 0x0000007f04ff7812 */ /* 0x001fda000786c0ff */
[----:B------:R-:W-:-:S05]  /*9b40*/  @!P3 VIADD R4, R82, 0x2a8a0 ;  /* 0x0002a8a05204b836 */ /* 0x000fca0000000000 */
[----:B------:R-:W-:-:S04]  /*9b50*/  @!P3 PRMT R4, RZ, 0x654, R4 ;  /* 0x00000654ff04b816 */ /* 0x000fc80000000004 */
[----:B------:R1:W-:Y:S01]  /*9b60*/  @!P3 SYNCS.ARRIVE.TRANS64.RED.A1T0 RZ, [R4+URZ], RZ ;  /* 0x000000ff04ffb9a7 */ /* 0x0003e2000810043f */
[----:B------:R-:W-:Y:S05]  /*9b70*/  @!P2 BRA `(.L_x_5541) ;  /* 0x000000000004a947 */ /* 0x000fea0003800000 */
[----:B------:R-:W-:Y:S01]  /*9b80*/  BPT.TRAP 0x1 ;  /* 0x000000040000795c */ /* 0x000fe20000300000 */
.L_x_5541:
[----:B------:R-:W-:Y:S05]  /*9b90*/  BSYNC B0 ;  /* 0x0000000000007941 */ /* 0x000fea0003800000 */
.L_x_5540:
[----:B------:R-:W0:Y:S01]  /*9ba0*/  SYNCS.PHASECHK.TRANS64.TRYWAIT P2, [R82+URZ+0x2a8b0], R95 ;  /* 0x02a8b05f520075a7 */ /* 0x000e22000804017f */
[----:B------:R-:W-:Y:S04]  /*9bb0*/  BSSY B0, `(.L_x_5542) ;  /* 0x0000002000007945 */ /* 0x000fe80003800000 */
[----:B0-----:R-:W-:Y:S05]  /*9bc0*/  @!P2 BRA `(.L_x_5543) ;  /* 0x000002400094a947 */ /* 0x001fea0003800000 */
.L_x_5886:
[----:B------:R-:W-:Y:S05]  /*9bd0*/  BSYNC B0 ;  /* 0x0000000000007941 */ /* 0x000fea0003800000 */
.L_x_5542:
[----:B------:R-:W-:Y:S01]  /*9be0*/  ULDC.64 UR4, c[0x0][0x328] ;  /* 0x0000ca0000047ab9 */ /* 0x000fe20000000a00 */
[----:B------:R-:W-:Y:S01]  /*9bf0*/  ULDC.64 UR6, c[0x0][0x318] ;  /* 0x0000c60000067ab9 */ /* 0x000fe20000000a00 */
[----:B------:R-:W-:Y:S01]  /*9c00*/  IMAD R89, R89, UR4, RZ ;  /* 0x0000000459597c24 */ /* 0x000fe2000f8e02ff */
[----:B------:R-:W-:Y:S01]  /*9c10*/  BSSY B0, `(.L_x_5544) ;  /* 0x0000033000007945 */ /* 0x000fe20003800000 */
[----:B-1----:R-:W-:-:S04]  /*9c20*/  IMAD.WIDE.U32 R4, R88, UR4, RZ ;  /* 0x0000000458047c25 */ /* 0x002fc8000f8e00ff */
        /* <DEDUP_REMOVED lines=12> */
[----:B---3--:R1:W2:Y:S01]  /*9cf0*/  SHFL.IDX PT, R15, R4, RZ, 0x1e1f ;  /* 0x001e1fff040f7589 */ /* 0x0082a200000e0000 */
[----:B------:R-:W-:-:S03]  /*9d00*/  ISETP.GT.AND P2, PT, R91, R211, PT ;  /* 0x000000d35b00720c */ /* 0x000fc60003f44270 */
[----:B------:R1:W3:Y:S10]  /*9d10*/  SHFL.IDX PT, R14, R5, RZ, 0x1e1f ;  /* 0x001e1fff050e7589 */ /* 0x0002f400000e0000 */
[----:B-1----:R-:W-:Y:S05]  /*9d20*/  @!P2 BRA `(.L_x_5545) ;  /* 0x000000000084a947 */ /* 0x002fea0003800000 */
[----:B------:R-:W-:Y:S02]  /*9d30*/  ULDC UR4, c[0x0][0x2f4] ;  /* 0x0000bd0000047ab9 */ /* 0x000fe40000000800 */
[----:B------:R-:W-:-:S13]  /*9d40*/  ISETP.GE.AND P5, PT, R18, UR4, PT ;  /* 0x0000000412007c0c */ /* 0x000fda000bfa6270 */
[----:B------:R-:W1:Y:S01]  /*9d50*/  @!P5 LDS.128 R4, [R86+0xc400] ;  /* 0x00c400005604d984 */ /* 0x000e620000000c00 */
[----:B--2---:R-:W-:-:S05]  /*9d60*/  @!P5 IADD3 R12, P2, R18, R15, RZ ;  /* 0x0000000f120cd210 */ /* 0x004fca0007f5e0ff */
[----:B---3--:R-:W-:Y:S01]  /*9d70*/  @!P5 IMAD.X R13, R14, 0x1, R19, P2 ;  /* 0x000000010e0dd824 */ /* 0x008fe200010e0613 */
        /* <DEDUP_REMOVED lines=28> */
.L_x_5545:
[----:B------:R-:W-:Y:S05]  /*9f40*/  BSYNC B0 ;  /* 0x0000000000007941 */ /* 0x000fea0003800000 */
.L_x_5544:
[----:B------:R-:W-:Y:S01]  /*9f50*/  @!PT LDS RZ, [RZ] ;  /* 0x00000000fffff984 */ /* 0x000fe20000000800 */
[----:B------:R-:W-:Y:S01]  /*9f60*/  @!PT LDS RZ, [RZ] ;  /* 0x00000000fffff984 */ /* 0x000fe20000000800 */
[----:B------:R-:W-:Y:S01]  /*9f70*/  @!PT LDS RZ, [RZ] ;  /* 0x00000000fffff984 */ /* 0x000fe20000000800 */
[----:B------:R-:W-:Y:S01]  /*9f80*/  @!PT LDS RZ, [RZ] ;  /* 0x00000000fffff984 */ /* 0x000fe20000000800 */
[----:B------:R4:W-:Y:S06]  /*9f90*/  MEMBAR.ALL.CTA ;  /* 0x0000000000007992 */ /* 0x0009ec0000008000 */
[----:B----4-:R-:W4:Y:S01]  /*9fa0*/  FENCE.VIEW.ASYNC.S ;  /* 0x00000000000073c6 */ /* 0x010f220000000000 */
[----:B------:R-:W-:Y:S02]  /*9fb0*/  VIADD R23, R23, 0x1 ;  /* 0x0000000117177836 */ /* 0x000fe40000000000 */
[----:B0-----:R-:W-:Y:S01]  /*9fc0*/  @!P3 VIADD R82, R82, 0x2a8c0 ;  /* 0x0002a8c05252b836 */ /* 0x001fe20000000000 */
[----:B----4-:R0:W-:Y:S02]  /*9fd0*/  BAR.SYNC.DEFER_BLOCKING R67, 0x80 ;  /* 0x000200430000751d */ /* 0x0101e40000010000 */
[----:B------:R-:W-:-:S02]  /*9fe0*/  ISETP.NE.AND P2, PT, R23, 0x2, PT ;  /* 0x000000021700780c */ /* 0x000fc40003f45270 */
[----:B------:R-:W-:Y:S02]  /*9ff0*/  @!P3 PRMT R82, RZ, 0x654, R82 ;  /* 0x00000654ff52b816 */ /* 0x000fe40000000052 */
[----:B-1----:R-:W-:Y:S02]  /*a000*/  SEL R5, RZ, 0x1, P2 ;  /* 0x00000001ff057807 */ /* 0x002fe40001000000 */
[----:B------:R-:W-:Y:S02]  /*a010*/  SEL R23, R23, RZ, P2 ;  /* 0x000000ff17177207 */ /* 0x000fe40001000000 */
[----:B------:R-:W-:Y:S01]  /*a020*/  LOP3.LUT R210, R210, R5, RZ, 0x3c, !PT ;  /* 0x00000005d2d27212 */ /* 0x000fe200078e3cff */
[----:B------:R0:W-:Y:S01]  /*a030*/  @!P3 SYNCS.ARRIVE.TRANS64.RED.A1T0 RZ, [R82+URZ], RZ ;  /* 0x000000ff52ffb9a7 */ /* 0x0001e2000810043f */
[----:B------:R-:W-:Y:S05]  /*a040*/  @P1 BRA `(.L_x_5546) ;  /* 0xffffff8c00041947 */ /* 0x000fea000383ffff */
[----:B------:R-:W1:Y:S01]  /*a050*/  S2R R4, SR_TID.X ;  /* 0x0000000000047919 */ /* 0x000e620000002100 */
[----:B------:R-:W-:Y:S02]  /*a060*/  PLOP3.LUT P0, PT, PT, PT, PT, 0x8, 0x0 ;  /* 0x000000000000781c */ /* 0x000fe40003f0e170 */
[----:B-1----:R-:W-:-:S04]  /*a070*/  SHF.R.U32.HI R4, RZ, 0x7, R4 ;  /* 0x00000007ff047819 */ /* 0x002fc80000011604 */
[----:B------:R-:W-:-:S13]  /*a080*/  ISETP.NE.AND P4, PT, R4, 0x1, PT ;  /* 0x000000010400780c */ /* 0x000fda0003f85270 */
[----:B------:R-:W-:Y:S06]  /*a090*/  @!P4 BAR.ARV 0x9, 0x100 ;  /* 0x024400000000cb1d */ /* 0x000fec0000002000 */
.L_x_5483:
[----:B------:R-:W-:Y:S05]  /*a0a0*/  @P0 BRA `(.L_x_5547) ;  /* 0x00000000000c0947 */ /* 0x000fea0003800000 */
[----:B------:R-:W1:Y:S01]  /*a0b0*/  FENCE.VIEW.ASYNC.G ;  /* 0x00000000000073c6 */ /* 0x000e620000000100 */
[----:B------:R-:W-:Y:S05]  /*a0c0*/  WARPSYNC.ALL ;  /* 0x0000000000007948 */ /* 0x000fea0003800000 */
[----:B-1----:R-:W-:Y:S06]  /*a0d0*/  BAR.ARV 0xc, 0x180 ;  /* 0x0306000000007b1d */ /* 0x002fec0000002000 */
.L_x_5547:
[----:B------:R-:W-:Y:S01]  /*a0e0*/  ULDC.64 UR6, c[0x0][0x998] ;  /* 0x0002660000067ab9 */ /* 0x000fe20000000a00 */
[----:B------:R-:W-:Y:S01]  /*a0f0*/  ULDC.64 UR4, c[0x0][0x990] ;  /* 0x0002640000047ab9 */ /* 0x000fe20000000a00 */
[----:B------:R-:W-:Y:S02]  /*a100*/  ISETP.NE.U32.AND P1, PT, RZ, UR6, PT ;  /* 0x00000006ff007c0c */ /* 0x000fe4000bf25070 */
[----:B------:R-:W-:Y:S02]  /*a110*/  ISETP.NE.U32.AND P0, PT, RZ, UR4, PT ;  /* 0x00000004ff007c0c */ /* 0x000fe4000bf05070 */
[----:B------:R-:W-:Y:S02]  /*a120*/  ISETP.NE.AND.EX P1, PT, RZ, UR7, PT, P1 ;  /* 0x00000007ff007c0c */ /* 0x000fe4000bf25310 */
[----:B------:R-:W-:-:S11]  /*a130*/  ISETP.NE.AND.EX P0, PT, RZ, UR5, PT, P0 ;  /* 0x00000005ff007c0c */ /* 0x000fd6000bf05300 */
[----:B------:R-:W1:Y:S01]  /*a140*/  @P1 LDC.64 R8, c[0x0][0x9b8] ;  /* 0x00026e00ff081b82 */ /* 0x000e620000000a00 */
[--C-:B------:R-:W-:Y:S02]  /*a150*/  @P1 SHF.R.S32.HI R5, RZ, 0x1f, R227.reuse ;  /* 0x0000001fff051819 */ /* 0x100fe400000114e3 */
[----:B------:R-:W-:-:S05]  /*a160*/  @P0 SHF.R.S32.HI R3, RZ, 0x1f, R227 ;  /* 0x0000001fff030819 */ /* 0x000fca00000114e3 */
[----:B------:R-:W4:Y:S08]  /*a170*/  @P0 LDC.64 R6, c[0x0][0x9a8] ;  /* 0x00026a00ff060b82 */ /* 0x000f300000000a00 */
[----:B------:R-:W0:Y:S08]  /*a180*/  @P1 LDC.64 R12, c[0x0][0x9c0] ;  /* 0x00027000ff0c1b82 */ /* 0x000e300000000a00 */
[----:B------:R-:W2:Y:S01]  /*a190*/  @P0 LDC.64 R10, c[0x0][0x9b0] ;  /* 0x00026c00ff0a0b82 */ /* 0x000ea20000000a00 */
[----:B-1----:R-:W-:-:S02]  /*a1a0*/  @P1 IMAD R2, R5, R8, RZ ;  /* 0x0000000805021224 */ /* 0x002fc400078e02ff */
[----:B------:R-:W-:-:S04]  /*a1b0*/  @P1 IMAD.WIDE.U32 R4, R227, R8, RZ ;  /* 0x00000008e3041225 */ /* 0x000fc800078e00ff */
[----:B------:R-:W-:Y:S02]  /*a1c0*/  @P1 IMAD R9, R227, R9, R2 ;  /* 0x00000009e3091224 */ /* 0x000fe400078e0202 */
[-C--:B----4-:R-:W-:Y:S02]  /*a1d0*/  @P0 IMAD R0, R3, R6.reuse, RZ ;  /* 0x0000000603000224 */ /* 0x090fe400078e02ff */
[----:B------:R-:W-:-:S04]  /*a1e0*/  @P0 IMAD.WIDE.U32 R2, R227, R6, RZ ;  /* 0x00000006e3020225 */ /* 0x000fc800078e00ff */
[----:B------:R-:W-:Y:S02]  /*a1f0*/  @P0 IMAD R7, R227, R7, R0 ;  /* 0x00000007e3070224 */ /* 0x000fe400078e0200 */
[----:B------:R-:W-:Y:S02]  /*a200*/  @P1 IMAD.IADD R5, R5, 0x1, R9 ;  /* 0x0000000105051824 */ /* 0x000fe400078e0209 */
[----:B------:R-:W-:Y:S02]  /*a210*/  @P0 IMAD.IADD R3, R3, 0x1, R7 ;  /* 0x0000000103030824 */ /* 0x000fe400078e0207 */
[----:B0-----:R-:W-:-:S04]  /*a220*/  @P1 IMAD.WIDE.U32 R6, R201, R12, R4 ;  /* 0x0000000cc9061225 */ /* 0x001fc800078e0004 */
[----:B--2---:R-:W-:Y:S01]  /*a230*/  @P0 IMAD.WIDE.U32 R2, R201, R10, R2 ;  /* 0x0000000ac9020225 */ /* 0x004fe200078e0002 */
        /* <DEDUP_REMOVED lines=8> */
[----:B------:R-:W-:Y:S02]  /*a2c0*/  @P0 LEA.HI.X R5, R2, UR5, R3, 0x2, P2 ;  /* 0x0000000502050c11 */ /* 0x000fe400090f1403 */
[----:B------:R-:W0:Y:S01]  /*a2d0*/  LDC R2, c[0x0][0x448] ;  /* 0x00011200ff027b82 */ /* 0x000e220000000800 */
[----:B------:R1:W2:Y:S04]  /*a2e0*/  @P1 LDG.E R0, desc[UR42][R8.64] ;  /* 0x0000002a08001981 */ /* 0x0002a8000c1e1900 */
[----:B------:R4:W2:Y:S01]  /*a2f0*/  @P0 LDG.E R7, desc[UR42][R4.64] ;  /* 0x0000002a04070981 */ /* 0x0008a2000c1e1900 */
[----:B------:R-:W-:Y:S01]  /*a300*/  VIADD R6, R212, 0x7f ;  /* 0x0000007fd4067836 */ /* 0x000fe20000000000 */
[----:B-1----:R-:W-:-:S02]  /*a310*/  IADD3 R9, R204, 0x1, -R203 ;  /* 0x00000001cc097810 */ /* 0x002fc40007ffe8cb */
[----:B0-----:R-:W-:Y:S02]  /*a320*/  ISETP.NE.AND P1, PT, R2, 0x1, PT ;  /* 0x000000010200780c */ /* 0x001fe40003f25270 */
[----:B------:R-:W0:Y:S11]  /*a330*/  LDC.64 R2, c[0x0][0x9e0] ;  /* 0x00027800ff027b82 */ /* 0x000e360000000a00 */
[----:B------:R-:W1:Y:S08]  /*a340*/  @P1 LDC R11, c[0x0][0x44c] ;  /* 0x00011300ff0b1b82 */ /* 0x000e700000000800 */
[----:B------:R-:W3:Y:S01]  /*a350*/  @P1 LDC R10, c[0x0][0x450] ;  /* 0x00011400ff0a1b82 */ /* 0x000ee20000000800 */
[----:B0-----:R-:W-:Y:S01]  /*a360*/  ISETP.GE.AND P2, PT, R3, 0x1, PT ;  /* 0x000000010300780c */ /* 0x001fe20003f46270 */
[----:B-1----:R-:W-:-:S05]  /*a370*/  @P1 IMAD.HI.U32 R11, R6, R11, RZ ;  /* 0x0000000b060b1227 */ /* 0x002fca00078e00ff */
[----:B---3--:R-:W-:-:S05]  /*a380*/  @P1 SHF.R.U32.HI R6, RZ, R10, R11 ;  /* 0x0000000aff061219 */ /* 0x008fca000001160b */
[----:B----4-:R-:W-:-:S04]  /*a390*/  IMAD.IADD R5, R9, 0x1, R6 ;  /* 0x0000000109057824 */ /* 0x010fc800078e0206 */
[----:B------:R-:W-:Y:S02]  /*a3a0*/  IMAD.IADD R4, R5, 0x1, R2 ;  /* 0x0000000105047824 */ /* 0x000fe400078e0202 */
[----:B--2---:R-:W-:-:S04]  /*a3b0*/  FMUL.FTZ R0, R7, R0 ;  /* 0x0000000007007220 */ /* 0x004fc80000410000 */
        /* <DEDUP_REMOVED lines=13> */
.L_x_5550:
[----:B------:R-:W-:-:S13]  /*a490*/  ISETP.NE.AND P0, PT, R3, 0x1, PT ;  /* 0x000000010300780c */ /* 0x000fda0003f05270 */
[----:B------:R-:W0:Y:S02]  /*a4a0*/  @P0 LDC.64 R6, c[0x0][0x9e8] ;  /* 0x00027a00ff060b82 */ /* 0x000e240000000a00 */
[----:B0-----:R-:W-:-:S05]  /*a4b0*/  @P0 IMAD.HI.U32 R6, R0, R6, RZ ;  /* 0x0000000600060227 */ /* 0x001fca00078e00ff */
[----:B------:R-:W-:-:S07]  /*a4c0*/  @P0 SHF.R.U32.HI R0, RZ, R7, R6 ;  /* 0x00000007ff000219 */ /* 0x000fce0000011606 */
.L_x_5551:
[----:B------:R-:W-:Y:S05]  /*a4d0*/  BSYNC B0 ;  /* 0x0000000000007941 */ /* 0x000fea0003800000 */
.L_x_5549:
[----:B------:R-:W-:-:S05]  /*a4e0*/  IMAD R5, R0, R3, R3 ;  /* 0x0000000300057224 */ /* 0x000fca00078e0203 */
[----:B------:R-:W-:-:S07]  /*a4f0*/  VIMNMX R4, R4, R5, PT ;  /* 0x0000000504047248 */ /* 0x000fce0003fe0100 */
.L_x_5548:
[----:B------:R-:W0:Y:S01]  /*a500*/  @P1 LDC R7, c[0x0][0x44c] ;  /* 0x00011300ff071b82 */ /* 0x000e220000000800 */
[----:B------:R-:W-:Y:S01]  /*a510*/  VIADD R4, R4, 0x7f ;  /* 0x0000007f04047836 */ /* 0x000fe20000000000 */
[----:B------:R-:W-:-:S04]  /*a520*/  ULDC UR4, c[0x0][0x9dc] ;  /* 0x0002770000047ab9 */ /* 0x000fc80000000800 */
        /* <DEDUP_REMOVED lines=21> */
.L_x_5554:
[----:B------:R-:W-:-:S13]  /*a680*/  ISETP.NE.AND P0, PT, R3, 0x1, PT ;  /* 0x000000010300780c */ /* 0x000fda0003f05270 */
[----:B------:R-:W0:Y:S02]  /*a690*/  @P0 LDC.64 R6, c[0x0][0x9e8] ;  /* 0x00027a00ff060b82 */ /* 0x000e240000000a00 */
[----:B0-----:R-:W-:-:S05]  /*a6a0*/  @P0 IMAD.HI.U32 R6, R4, R6, RZ ;  /* 0x0000000604060227 */ /* 0x001fca00078e00ff */
[----:B------:R-:W-:-:S07]  /*a6b0*/  @P0 SHF.R.U32.HI R4, RZ, R7, R6 ;  /* 0x00000007ff040219 */ /* 0x000fce0000011606 */
.L_x_5555:
[----:B------:R-:W-:Y:S05]  /*a6c0*/  BSYNC B0 ;  /* 0x0000000000007941 */ /* 0x000fea0003800000 */
.L_x_5553:
[----:B------:R-:W-:-:S05]  /*a6d0*/  IMAD R3, R4, R3, RZ ;  /* 0x0000000304037224 */ /* 0x000fca00078e02ff */
[----:B------:R-:W-:-:S07]  /*a6e0*/  VIMNMX R0, R0, R3, !PT ;  /* 0x0000000300007248 */ /* 0x000fce0007fe0100 */
.L_x_5552:
        /* <DEDUP_REMOVED lines=40> */
.L_x_5557:
[----:B------:R-:W-:Y:S05]  /*a970*/  BSYNC B0 ;  /* 0x0000000000007941 */ /* 0x000fea0003800000 */
.L_x_5556:
[----:B------:R-:W2:Y:S01]  /*a980*/  LDL R0, [R1+0x18] ;  /* 0x0000180001007983 */ /* 0x000ea20000100800 */
[----:B------:R-:W-:Y:S02]  /*a990*/  PLOP3.LUT P0, PT, PT, PT, PT, 0x80, 0x0 ;  /* 0x000000000000781c */ /* 0x000fe40003f0f070 */
[----:B------:R-:W-:Y:S01]  /*a9a0*/  CS2R R28, SRZ ;  /* 0x00000000001c7805 */ /* 0x000fe2000001ff00 */
[----:B------:R-:W-:Y:S01]  /*a9b0*/  IMAD.MOV.U32 R152, RZ, RZ, RZ ;  /* 0x000000ffff987224 */ /* 0x000fe200078e00ff */
        /* <DEDUP_REMOVED lines=33> */
[----:B------:R-:W-:Y:S01]  /*abd0*/  CS2R R112, SRZ ;  /* 0x0000000000707805 */ /* 0x000fe2000001ff00 */
        /* <DEDUP_REMOVED lines=13> */
[----:B------:R-:W-:-:S02]  /*acb0*/  IMAD.MOV.U32 R104, RZ, RZ, RZ ;  /* 0x000000ffff687224 */ /* 0x000fc400078e00ff */
[----:B------:R-:W-:Y:S02]  /*acc0*/  IMAD.MOV.U32 R78, RZ, RZ, RZ ;  /* 0x000000ffff4e7224 */ /* 0x000fe400078e00ff */
[----:B------:R-:W-:Y:S02]  /*acd0*/  IMAD.MOV.U32 R12, RZ, RZ, RZ ;  /* 0x000000ffff0c7224 */ /* 0x000fe400078e00ff */
[----:B------:R-:W-:Y:S02]  /*ace0*/  IMAD.MOV.U32 R107, RZ, RZ, RZ ;  /* 0x000000ffff6b7224 */ /* 0x000fe400078e00ff */
[----:B------:R-:W-:Y:S02]  /*acf0*/  IMAD.MOV.U32 R87, RZ, RZ, RZ ;  /* 0x000000ffff577224 */ /* 0x000fe400078e00ff */
[----:B------:R-:W-:Y:S02]  /*ad00*/  IMAD.MOV.U32 R119, RZ, RZ, RZ ;  /* 0x000000ffff777224 */ /* 0x000fe400078e00ff */
[----:B------:R-:W-:-:S02]  /*ad10*/  IMAD.MOV.U32 R115, RZ, RZ, RZ ;  /* 0x000000ffff737224 */ /* 0x000fc400078e00ff */
[----:B--2---:R-:W-:-:S05]  /*ad20*/  IMAD R224, R0, R3, R224 ;  /* 0x0000000300e07224 */ /* 0x004fca00078e02e0 */
[----:B------:R-:W-:Y:S01]  /*ad30*/  VIADDMNMX R90, R224, R3, R25, PT ;  /* 0x00000003e05a7246 */ /* 0x000fe20003800119 */
[----:B------:R-:W-:-:S03]  /*ad40*/  IMAD.MOV.U32 R3, RZ, RZ, RZ ;  /* 0x000000ffff037224 */ /* 0x000fc600078e00ff */
[----:B------:R-:W-:-:S13]  /*ad50*/  ISETP.GT.AND P1, PT, R90, R224, PT ;  /* 0x000000e05a00720c */ /* 0x000fda0003f24270 */
[----:B------:R-:W-:Y:S05]  /*ad60*/  @!P1 BRA `(.L_x_5558) ;  /* 0x0000014000a89947 */ /* 0x000fea0003800000 */
        /* <DEDUP_REMOVED lines=8> */
.L_x_5889:
[----:B-1----:R-:W-:Y:S01]  /*adf0*/  LEA.HI R0, R218, R218, RZ, 0x1 ;  /* 0x000000dada007211 */ /* 0x002fe200078f08ff */
[----:B------:R-:W-:-:S03]  /*ae00*/  ULOP3.LUT UP0, URZ, UR39, 0x3ff, URZ, 0xc0, !UPT ;  /* 0x000003ff273f7892 */ /* 0x000fc6000f80c03f */
[----:B------:R-:W-:-:S03]  /*ae10*/  LOP3.LUT R3, R0, 0x3e, RZ, 0xc0, !PT ;  /* 0x0000003e00037812 */ /* 0x000fc600078ec0ff */
[----:B------:R-:W-:Y:S02]  /*ae20*/  PLOP3.LUT P0, PT, PT, PT, UP0, 0x80, 0x0 ;  /* 0x000000000000781c */ /* 0x000fe40003f0f008 */
[----:B------:R-:W-:-:S05]  /*ae30*/  IMAD.IADD R3, R218, 0x1, -R3 ;  /* 0x00000001da037824 */ /* 0x000fca00078e0a03 */
[----:B------:R-:W-:-:S04]  /*ae40*/  LEA R3, R3, UR39, 0xc ;  /* 0x0000002703037c11 */ /* 0x000fc8000f8e60ff */
[----:B------:R-:W-:-:S04]  /*ae50*/  SHF.R.U32.HI R3, RZ, 0x4, R3 ;  /* 0x00000004ff037819 */ /* 0x000fc80000011603 */
[----:B------:R-:W-:Y:S01]  /*ae60*/  LOP3.LUT R44, R3, 0x3fff, RZ, 0xc0, !PT ;  /* 0x00003fff032c7812 */ /* 0x000fe200078ec0ff */
[----:B------:R-:W-:Y:S06]  /*ae70*/  @!P0 BRA `(.L_x_5560) ;  /* 0x0000000000408947 */ /* 0x000fec0003800000 */
[----:B------:R-:W-:Y:S01]  /*ae80*/  MOV R0, 0x0 ;  /* 0x0000000000007802 */ /* 0x000fe20000000f00 */
[----:B------:R-:W-:Y:S01]  /*ae90*/  ULDC.64 UR4, c[0x4][0x1b0] ;  /* 0x01006c0000047ab9 */ /* 0x000fe20000000a00 */
[----:B------:R-:W-:Y:S01]  /*aea0*/  ULDC.64 UR6, c[0x4][0x1b8] ;  /* 0x01006e0000067ab9 */ /* 0x000fe20000000a00 */
[----:B------:R-:W-:Y:S01]  /*aeb0*/  IMAD.U32 R4, RZ, RZ, UR4 ;  /* 0x00000004ff047e24 */ /* 0x000fe2000f8e00ff */
[----:B------:R1:W2:Y:S01]  /*aec0*/  LDC.64 R14, c[0x4][R0] ;  /* 0x01000000000e7b82 */ /* 0x0002a20000000a00 */
        /* <DEDUP_REMOVED lines=8> */
[----:B01----:R-:W-:-:S07]  /*af50*/  IMAD.MOV.U32 R13, RZ, RZ, RZ ;  /* 0x000000ffff0d7224 */ /* 0x003fce00078e00ff */
[----:B------:R-:W-:-:S07]  /*af60*/  LEPC R20, `(.L_x_5560) ;  /* 0x000000001014794e */ /* 0x000fce0000000000 */
[----:B--2--5:R-:W-:Y:S05]  /*af70*/  CALL.ABS.NOINC R14 ;  /* 0x000000000e007343 */ /* 0x024fea0003c00000 */
.L_x_5560:
        /* <DEDUP_REMOVED lines=13> */
.L_x_5564:
[----:B--2---:R2:W3:Y:S02]  /*b050*/  SYNCS.PHASECHK.TRANS64.TRYWAIT P0, [R16+URZ+0x2a800], R3 ;  /* 0x02a80003100075a7 */ /* 0x0044e4000800017f */
[----:B---3--:R-:W-:Y:S05]  /*b060*/  @!P0 NANOSLEEP.SYNCS 0x989680 ;  /* 0x009896800000895d */ /* 0x008fea0003900000 */
[----:B------:R-:W3:Y:S02]  /*b070*/  @!P0 SYNCS.PHASECHK.TRANS64 P0, [R16+URZ+0x2a800], R3 ;  /* 0x02a80003100085a7 */ /* 0x000ee4000800007f */
[----:B---3--:R-:W-:Y:S05]  /*b080*/  @!P0 BRA `(.L_x_5564) ;  /* 0xfffffffc00f08947 */ /* 0x008fea000383ffff */
.L_x_5563:
[----:B------:R-:W-:Y:S05]  /*b090*/  BSYNC B0 ;  /* 0x0000000000007941 */ /* 0x000fea0003800000 */
.L_x_5562:
[----:B------:R-:W-:Y:S05]  /*b0a0*/  BRA `(.L_x_5565) ;  /* 0x0000006c00f47947 */ /* 0x000fea0003800000 */
.L_x_5561:
[----:B------:R-:W-:Y:S01]  /*b0b0*/  ULOP3.LUT UP0, URZ, UR39, 0x1bf, URZ, 0xc0, !UPT ;  /* 0x000001bf273f7892 */ /* 0x000fe2000f80c03f */
[----:B-----5:R-:W-:Y:S01]  /*b0c0*/  SHF.R.S32.HI R0, RZ, 0x1f, R24 ;  /* 0x0000001fff007819 */ /* 0x020fe20000011418 */
[----:B------:R-:W-:Y:S01]  /*b0d0*/  ULDC.64 UR4, c[0x0][0x3f8] ;  /* 0x0000fe0000047ab9 */ /* 0x000fe20000000a00 */
[----:B------:R-:W-:Y:S01]  /*b0e0*/  ULDC.64 UR6, c[0x0][0x408] ;  /* 0x0001020000067ab9 */ /* 0x000fe20000000a00 */
[----:B------:R-:W-:Y:S02]  /*b0f0*/  IMAD.WIDE.U32 R26, R24, UR4, RZ ;  /* 0x00000004181a7c25 */ /* 0x000fe4000f8e00ff */
[----:B------:R-:W-:Y:S02]  /*b100*/  PLOP3.LUT P0, PT, PT, PT, UP0, 0x80, 0x0 ;  /* 0x000000000000781c */ /* 0x000fe40003f0f008 */
[C---:B------:R-:W-:Y:S02]  /*b110*/  IMAD R3, R0.reuse, UR4, RZ ;  /* 0x0000000400037c24 */ /* 0x040fe4000f8e02ff */
[----:B------:R-:W-:-:S02]  /*b120*/  IMAD R5, R0, UR6, RZ ;  /* 0x0000000600057c24 */ /* 0x000fc4000f8e02ff */
[C---:B------:R-:W-:Y:S02]  /*b130*/  IMAD R3, R24.reuse, UR5, R3 ;  /* 0x0000000518037c24 */ /* 0x040fe4000f8e0203 */
        /* <DEDUP_REMOVED lines=20> */
[----:B--2---:R-:W-:Y:S05]  /*b280*/  CALL.ABS.NOINC R14 ;  /* 0x000000000e007343 */ /* 0x004fea0003c00000 */
.L_x_5566:
[----:B------:R-:W-:Y:S01]  /*b290*/  ULDC.U8 UR4, c[0x0][0x410] ;  /* 0x0001040000047ab9 */ /* 0x000fe20000000000 */
[----:B------:R-:W-:Y:S01]  /*b2a0*/  BSSY B0, `(.L_x_5567) ;  /* 0x00006d5000007945 */ /* 0x000fe20003800000 */
[----:B------:R-:W-:Y:S01]  /*b2b0*/  ISETP.NE.AND P0, PT, RZ, UR4, PT ;  /* 0x00000004ff007c0c */ /* 0x000fe2000bf05270 */
[----:B------:R-:W-:-:S12]  /*b2c0*/  IMAD.IADD R10, R211, 0x1, R212 ;  /* 0x00000001d30a7824 */ /* 0x000fd800078e02d4 */
[----:B------:R-:W-:Y:S05]  /*b2d0*/  @!P0 BRA `(.L_x_5568) ;  /* 0x0000003400bc8947 */ /* 0x000fea0003800000 */
[----:B------:R-:W1:Y:S01]  /*b2e0*/  LDC R20, c[0x0][0x448] ;  /* 0x00011200ff147b82 */ /* 0x000e620000000800 */
[----:B------:R-:W-:Y:S01]  /*b2f0*/  IMAD.MOV.U32 R11, RZ, RZ, R10 ;  /* 0x000000ffff0b7224 */ /* 0x000fe200078e000a */
[----:B------:R-:W-:Y:S01]  /*b300*/  ULDC.64 UR4, c[0x0][0x3f8] ;  /* 0x0000fe0000047ab9 */ /* 0x000fe20000000a00 */
[----:B------:R-:W-:Y:S01]  /*b310*/  IMAD.MOV.U32 R8, RZ, RZ, R24 ;  /* 0x000000ffff087224 */ /* 0x000fe200078e0018 */
[----:B------:R-:W-:Y:S01]  /*b320*/  ULDC.64 UR6, c[0x0][0x408] ;  /* 0x0001020000067ab9 */ /* 0x000fe20000000a00 */
[----:B------:R-:W-:Y:S01]  /*b330*/  IMAD.MOV.U32 R9, RZ, RZ, R31 ;  /* 0x000000ffff097224 */ /* 0x000fe200078e001f */
[----:B------:R-:W-:Y:S01]  /*b340*/  ULDC.64 UR8, c[0x0][0x400] ;  /* 0x0001000000087ab9 */ /* 0x000fe20000000a00 */
[----:B------:R-:W-:Y:S02]  /*b350*/  IMAD.MOV.U32 R6, RZ, RZ, R26 ;  /* 0x000000ffff067224 */ /* 0x000fe400078e001a */
[----:B------:R-:W-:Y:S01]  /*b360*/  IMAD.MOV.U32 R7, RZ, RZ, R29 ;  /* 0x000000ffff077224 */ /* 0x000fe200078e001d */
[----:B-1----:R-:W-:-:S13]  /*b370*/  ISETP.NE.AND P0, PT, R20, 0x1, PT ;  /* 0x000000011400780c */ /* 0x002fda0003f05270 */
[----:B------:R-:W1:Y:S08]  /*b380*/  @P0 LDC R3, c[0x0][0x44c] ;  /* 0x00011300ff030b82 */ /* 0x000e700000000800 */
[----:B------:R-:W2:Y:S01]  /*b390*/  @P0 LDC R5, c[0x0][0x450] ;  /* 0x00011400ff050b82 */ /* 0x000ea20000000800 */
[----:B-1----:R-:W-:-:S05]  /*b3a0*/  @P0 IMAD.HI.U32 R0, R10, R3, RZ ;  /* 0x000000030a000227 */ /* 0x002fca00078e00ff */
[----:B--2---:R-:W-:-:S04]  /*b3b0*/  @P0 SHF.R.U32.HI R11, RZ, R5, R0 ;  /* 0x00000005ff0b0219 */ /* 0x004fc80000011600 */
[----:B------:R-:W-:Y:S01]  /*b3c0*/  SHF.R.S32.HI R0, RZ, 0x1f, R11 ;  /* 0x0000001fff007819 */ /* 0x000fe2000001140b */
[----:B------:R-:W-:-:S04]  /*b3d0*/  IMAD.WIDE.U32 R8, R11, UR6, R8 ;  /* 0x000000060b087c25 */ /* 0x000fc8000f8e0008 */
[----:B------:R-:W-:Y:S01]  /*b3e0*/  IMAD R4, R0, UR4, RZ ;  /* 0x0000000400047c24 */ /* 0x000fe2000f8e02ff */
[----:B------:R-:W-:Y:S01]  /*b3f0*/  IADD3 R5, P1, R8, UR8, RZ ;  /* 0x0000000808057c10 */ /* 0x000fe2000ff3e0ff */
[----:B------:R-:W-:-:S04]  /*b400*/  IMAD.WIDE.U32 R6, R11, UR4, R6 ;  /* 0x000000040b067c25 */ /* 0x000fc8000f8e0006 */
[----:B------:R-:W-:Y:S02]  /*b410*/  IMAD R0, R0, UR6, RZ ;  /* 0x0000000600007c24 */ /* 0x000fe4000f8e02ff */
[C---:B0-----:R-:W-:Y:S01]  /*b420*/  IMAD R13, R11.reuse, UR5, R4 ;  /* 0x000000050b0d7c24 */ /* 0x041fe2000f8e0204 */
[----:B------:R-:W-:Y:S01]  /*b430*/  ULDC.64 UR4, c[0x0][0x3e8] ;  /* 0x0000fa0000047ab9 */ /* 0x000fe20000000a00 */
[----:B------:R-:W-:Y:S01]  /*b440*/  IMAD R8, R11, UR7, R0 ;  /* 0x000000070b087c24 */ /* 0x000fe2000f8e0200 */
[----:B------:R-:W-:Y:S01]  /*b450*/  IADD3 R3, P0, R6, UR4, RZ ;  /* 0x0000000406037c10 */ /* 0x000fe2000ff1e0ff */
[----:B------:R-:W-:-:S03]  /*b460*/  UMOV UR4, 0xffffffff ;  /* 0xffffffff00047882 */ /* 0x000fc60000000000 */
[----:B------:R-:W-:Y:S02]  /*b470*/  IADD3.X R13, R7, UR5, R13, P0, !PT ;  /* 0x00000005070d7c10 */ /* 0x000fe400087fe40d */
[----:B------:R-:W-:Y:S01]  /*b480*/  IADD3.X R4, R9, UR9, R8, P1, !PT ;  /* 0x0000000909047c10 */ /* 0x000fe20008ffe408 */
[----:B------:R-:W-:Y:S06]  /*b490*/  BRA.DIV UR4, `(.L_x_5569) ;  /* 0x0000022a049c7947 */ /* 0x000fec000b800000 */
[----:B------:R0:W1:Y:S04]  /*b4a0*/  SHFL.IDX PT, R0, R13, RZ, 0x1e1f ;  /* 0x001e1fff0d007589 */ /* 0x00006800000e0000 */
[----:B------:R-:W2:Y:S04]  /*b4b0*/  SHFL.IDX PT, R3, R3, RZ, 0x1e1f ;  /* 0x001e1fff03037589 */ /* 0x000ea800000e0000 */
[----:B------:R-:W3:Y:S04]  /*b4c0*/  SHFL.IDX PT, R4, R4, RZ, 0x1e1f ;  /* 0x001e1fff04047589 */ /* 0x000ee800000e0000 */
[----:B0-----:R-:W4:Y:S02]  /*b4d0*/  SHFL.IDX PT, R5, R5, RZ, 0x1e1f ;  /* 0x001e1fff05057589 */ /* 0x001f2400000e0000 */
.L_x_5895:
[----:B------:R-:W-:Y:S01]  /*b4e0*/  IMAD R55, R203, R20, RZ ;  /* 0x00000014cb377224 */ /* 0x000fe200078e02ff */
        /* <DEDUP_REMOVED lines=13> */
[----:B------:R-:W-:Y:S01]  /*b5c0*/  CS2R R34, SRZ ;  /* 0x0000000000227805 */ /* 0x000fe2000001ff00 */
[----:B------:R-:W-:Y:S06]  /*b5d0*/  @P0 BRA `(.L_x_5571) ;  /* 0x0000000000f80947 */ /* 0x000fec0003800000 */
[----:B------:R-:W3:Y:S01]  /*b5e0*/  LDL R46, [R1] ;  /* 0x00000000012e7983 */ /* 0x000ee20000100800 */
[----:B------:R-:W-:Y:S01]  /*b5f0*/  ULDC UR4, c[0x0][0x3f4] ;  /* 0x0000fd0000047ab9 */ /* 0x000fe20000000800 */
[----:B------:R-:W-:Y:S02]  /*b600*/  SHF.R.S32.HI R9, RZ, 0x1f, R222 ;  /* 0x0000001fff097819 */ /* 0x000fe400000114de */
[----:B------:R-:W-:Y:S02]  /*b610*/  CS2R R32, SRZ ;  /* 0x0000000000207805 */ /* 0x000fe4000001ff00 */
[----:B------:R-:W-:Y:S02]  /*b620*/  ISETP.GE.AND P4, PT, R222, UR4, PT ;  /* 0x00000004de007c0c */ /* 0x000fe4000bf86270 */
[----:B------:R-:W-:Y:S02]  /*b630*/  CS2R R30, SRZ ;  /* 0x00000000001e7805 */ /* 0x000fe4000001ff00 */
[----:B------:R-:W-:-:S02]  /*b640*/  ISETP.GE.AND P3, PT, R228, UR4, PT ;  /* 0x00000004e4007c0c */ /* 0x000fc4000bf66270 */
[----:B------:R-:W-:-:S07]  /*b650*/  ISETP.GE.AND P2, PT, R229, UR4, PT ;  /* 0x00000004e5007c0c */ /* 0x000fce000bf46270 */
[C---:B--2---:R-:W-:Y:S02]  /*b660*/  @!P4 IADD3 R6, P0, R222.reuse, R3, RZ ;  /* 0x00000003de06c210 */ /* 0x044fe40007f1e0ff */
[----:B----4-:R-:W-:-:S03]  /*b670*/  @!P4 IADD3 R12, P1, R222, R5, RZ ;  /* 0x00000005de0cc210 */ /* 0x010fc60007f3e0ff */
[--C-:B-1----:R-:W-:Y:S02]  /*b680*/  @!P4 IMAD.X R7, R0, 0x1, R9.reuse, P0 ;  /* 0x000000010007c824 */ /* 0x102fe400000e0609 */
[----:B---3--:R-:W-:Y:S01]  /*b690*/  @!P4 IMAD.X R13, R4, 0x1, R9, P1 ;  /* 0x00000001040dc824 */ /* 0x008fe200008e0609 */
[----:B------:R-:W-:Y:S02]  /*b6a0*/  ISETP.GE.AND P1, PT, R223, UR4, PT ;  /* 0x00000004df007c0c */ /* 0x000fe4000bf26270 */
[----:B------:R0:W5:Y:S01]  /*b6b0*/  @!P4 LD.E.64 R32, desc[UR42][R6.64] ;  /* 0x0000002a0620c980 */ /* 0x000162000c101b00 */
[----:B------:R-:W-:-:S03]  /*b6c0*/  SHF.R.S32.HI R9, RZ, 0x1f, R228 ;  /* 0x0000001fff097819 */ /* 0x000fc600000114e4 */
[----:B------:R-:W5:Y:S01]  /*b6d0*/  @!P4 LD.E.64 R30, desc[UR42][R12.64] ;  /* 0x0000002a0c1ec980 */ /* 0x000f62000c101b00 */
[C---:B------:R-:W-:Y:S02]  /*b6e0*/  @!P3 IADD3 R10, P4, R228.reuse, R3, RZ ;  /* 0x00000003e40ab210 */ /* 0x040fe40007f9e0ff */
[----:B------:R-:W-:Y:S02]  /*b6f0*/  CS2R R26, SRZ ;  /* 0x00000000001a7805 */ /* 0x000fe4000001ff00 */
[----:B------:R-:W-:Y:S02]  /*b700*/  @!P3 IADD3 R8, P5, R228, R5, RZ ;  /* 0x00000005e408b210 */ /* 0x000fe40007fbe0ff */
[----:B------:R-:W-:Y:S02]  /*b710*/  CS2R R28, SRZ ;  /* 0x00000000001c7805 */ /* 0x000fe4000001ff00 */
[----:B------:R-:W-:Y:S01]  /*b720*/  SHF.R.S32.HI R21, RZ, 0x1f, R229 ;  /* 0x0000001fff157819 */ /* 0x000fe200000114e5 */
[--C-:B------:R-:W-:Y:S01]  /*b730*/  @!P3 IMAD.X R11, R0, 0x1, R9.reuse, P4 ;  /* 0x00000001000bb824 */ /* 0x100fe200020e0609 */
[----:B------:R-:W-:Y:S01]  /*b740*/  ISETP.GE.AND P0, PT, R206, UR4, PT ;  /* 0x00000004ce007c0c */ /* 0x000fe2000bf06270 */
[----:B------:R-:W-:Y:S01]  /*b750*/  @!P3 IMAD.X R9, R4, 0x1, R9, P5 ;  /* 0x000000010409b824 */ /* 0x000fe200028e0609 */
[----:B------:R-:W-:-:S02]  /*b760*/  @!P2 IADD3 R52, P4, R229, R3, RZ ;  /* 0x00000003e534a210 */ /* 0x000fc40007f9e0ff */
[----:B------:R-:W-:Y:S01]  /*b770*/  @!P2 IADD3 R50, P5, R229, R5, RZ ;  /* 0x00000005e532a210 */ /* 0x000fe20007fbe0ff */
[----:B------:R-:W5:Y:S01]  /*b780*/  @!P3 LD.E.64 R26, desc[UR42][R10.64] ;  /* 0x0000002a0a1ab980 */ /* 0x000f62000c101b00 */
[----:B------:R-:W-:Y:S01]  /*b790*/  SHF.R.S32.HI R15, RZ, 0x1f, R223 ;  /* 0x0000001fff0f7819 */ /* 0x000fe200000114df */
[--C-:B------:R-:W-:Y:S01]  /*b7a0*/  @!P2 IMAD.X R53, R0, 0x1, R21.reuse, P4 ;  /* 0x000000010035a824 */ /* 0x100fe200020e0615 */
[C---:B------:R-:W-:Y:S01]  /*b7b0*/  @!P1 IADD3 R48, P4, R223.reuse, R3, RZ ;  /* 0x00000003df309210 */ /* 0x040fe20007f9e0ff */
[----:B------:R-:W-:Y:S01]  /*b7c0*/  @!P2 IMAD.X R51, R4, 0x1, R21, P5 ;  /* 0x000000010433a824 */ /* 0x000fe200028e0615 */
[----:B------:R-:W-:Y:S01]  /*b7d0*/  @!P1 IADD3 R42, P5, R223, R5, RZ ;  /* 0x00000005df2a9210 */ /* 0x000fe20007fbe0ff */
[----:B------:R1:W5:Y:S02]  /*b7e0*/  @!P3 LD.E.64 R28, desc[UR42][R8.64] ;  /* 0x0000002a081cb980 */ /* 0x000364000c101b00 */
[--C-:B------:R-:W-:Y:S01]  /*b7f0*/  @!P1 IMAD.X R49, R0, 0x1, R15.reuse, P4 ;  /* 0x0000000100319824 */ /* 0x100fe200020e060f */
[----:B0-----:R-:W-:Y:S01]  /*b800*/  @!P0 SHF.R.S32.HI R7, RZ, 0x1f, R206 ;  /* 0x0000001fff078819 */ /* 0x001fe200000114ce */
[----:B------:R-:W-:Y:S01]  /*b810*/  @!P1 IMAD.X R43, R4, 0x1, R15, P5 ;  /* 0x00000001042b9824 */ /* 0x000fe200028e060f */
[----:B------:R-:W-:-:S05]  /*b820*/  @!P0 IADD3 R40, P5, R206, R3, RZ ;  /* 0x00000003ce288210 */ /* 0x000fca0007fbe0ff */
[----:B------:R-:W-:Y:S01]  /*b830*/  @!P0 IMAD.X R41, R0, 0x1, R7, P5 ;  /* 0x0000000100298824 */ /* 0x000fe200028e0607 */
[----:B------:R-:W-:-:S05]  /*b840*/  @!P0 IADD3 R6, P5, R206, R5, RZ ;  /* 0x00000005ce068210 */ /* 0x000fca0007fbe0ff */
[----:B------:R-:W-:Y:S01]  /*b850*/  @!P0 IMAD.X R7, R4, 0x1, R7, P5 ;  /* 0x0000000104078824 */ /* 0x000fe200028e0607 */
[----:B------:R-:W-:Y:S02]  /*b860*/  CS2R R20, SRZ ;  /* 0x0000000000147805 */ /* 0x000fe4000001ff00 */
[----:B------:R-:W-:Y:S02]  /*b870*/  CS2R R24, SRZ ;  /* 0x0000000000187805 */ /* 0x000fe4000001ff00 */
[----:B------:R-:W-:Y:S02]  /*b880*/  CS2R R14, SRZ ;  /* 0x00000000000e7805 */ /* 0x000fe4000001ff00 */
[----:B------:R-:W-:Y:S02]  /*b890*/  CS2R R36, SRZ ;  /* 0x0000000000247805 */ /* 0x000fe4000001ff00 */
[----:B------:R-:W-:Y:S02]  /*b8a0*/  CS2R R34, SRZ ;  /* 0x0000000000227805 */ /* 0x000fe4000001ff00 */
[----:B-1----:R-:W-:-:S02]  /*b8b0*/  CS2R R8, SRZ ;  /* 0x0000000000087805 */ /* 0x002fc4000001ff00 */
[----:B------:R-:W-:Y:S01]  /*b8c0*/  CS2R R10, SRZ ;  /* 0x00000000000a7805 */ /* 0x000fe2000001ff00 */
[----:B------:R0:W5:Y:S04]  /*b8d0*/  @!P2 LD.E.64 R20, desc[UR42][R52.64] ;  /* 0x0000002a3414a980 */ /* 0x000168000c101b00 */
[----:B------:R0:W5:Y:S04]  /*b8e0*/  @!P2 LD.E.64 R24, desc[UR42][R50.64] ;  /* 0x0000002a3218a980 */ /* 0x000168000c101b00 */
[----:B------:R0:W5:Y:S04]  /*b8f0*/  @!P1 LD.E.64 R14, desc[UR42][R42.64] ;  /* 0x0000002a2a0e9980 */ /* 0x000168000c101b00 */
[----:B------:R0:W5:Y:S04]  /*b900*/  @!P0 LD.E.64 R36, desc[UR42][R40.64] ;  /* 0x0000002a28248980 */ /* 0x000168000c101b00 */
[----:B------:R0:W5:Y:S01]  /*b910*/  @!P0 LD.E.64 R34, desc[UR42][R6.64] ;  /* 0x0000002a06228980 */ /* 0x000162000c101b00 */
[----:B------:R-:W-:-:S02]  /*b920*/  ISETP.GE.AND P4, PT, R46, UR4, PT ;  /* 0x000000042e007c0c */ /* 0x000fc4000bf86270 */
[----:B------:R-:W-:-:S11]  /*b930*/  SHF.R.S32.HI R13, RZ, 0x1f, R46 ;  /* 0x0000001fff0d7819 */ /* 0x000fd6000001142e */
[----:B------:R-:W-:-:S05]  /*b940*/  @!P4 IADD3 R38, P5, R46, R3, RZ ;  /* 0x000000032e26c210 */ /* 0x000fca0007fbe0ff */
[----:B------:R-:W-:Y:S01]  /*b950*/  @!P4 IMAD.X R39, R0, 0x1, R13, P5 ;  /* 0x000000010027c824 */ /* 0x000fe200028e060d */
[----:B------:R-:W-:-:S04]  /*b960*/  @!P4 IADD3 R46, P5, R46, R5, RZ ;  /* 0x000000052e2ec210 */ /* 0x000fc80007fbe0ff */
[----:B------:R0:W5:Y:S01]  /*b970*/  @!P4 LD.E.64 R8, desc[UR42][R38.64] ;  /* 0x0000002a2608c980 */ /* 0x000162000c101b00 */
[----:B------:R-:W-:Y:S01]  /*b980*/  @!P4 IMAD.X R47, R4, 0x1, R13, P5 ;  /* 0x00000001042fc824 */ /* 0x000fe200028e060d */
[----:B------:R-:W-:-:S04]  /*b990*/  CS2R R12, SRZ ;  /* 0x00000000000c7805 */ /* 0x000fc8000001ff00 */
[----:B------:R0:W5:Y:S04]  /*b9a0*/  @!P4 LD.E.64 R10, desc[UR42][R46.64] ;  /* 0x0000002a2e0ac980 */ /* 0x000168000c101b00 */
[----:B------:R0:W5:Y:S02]  /*b9b0*/  @!P1 LD.E.64 R12, desc[UR42][R48.64] ;  /* 0x0000002a300c9980 */ /* 0x000164000c101b00 */
.L_x_5571:
[----:B------:R-:W-:Y:S05]  /*b9c0*/  BSYNC B1 ;  /* 0x0000000000017941 */ /* 0x000fea0003800000 */
.L_x_5570:
[----:B------:R-:W-:Y:S01]  /*b9d0*/  ULEA.HI UR4, UR37, UR37, URZ, 0x1 ;  /* 0x0000002525047291 */ /* 0x000fe2000f8f083f */
[----:B-1----:R-:W-:Y:S01]  /*b9e0*/  VIADDMNMX R0, R55, -R212, 0x80, PT ;  /* 0x0000008037007446 */ /* 0x002fe200038009d4 */
[----:B------:R-:W-:Y:S02]  /*b9f0*/  BSSY B1, `(.L_x_5572) ;  /* 0x0000008000017945 */ /* 0x000fe40003800000 */
[----:B------:R-:W-:Y:S01]  /*ba00*/  ULOP3.LUT UR4, UR4, 0xfffffffe, URZ, 0xc0, !UPT ;  /* 0xfffffffe04047892 */ /* 0x000fe2000f8ec03f */
[----:B------:R-:W-:-:S03]  /*ba10*/  ISETP.GE.AND P1, PT, R211, R0, PT ;  /* 0x00000000d300720c */ /* 0x000fc60003f26270 */
[----:B------:R-:W-:-:S06]  /*ba20*/  UIADD3 UR4, UR37, -UR4, URZ ;  /* 0x8000000425047290 */ /* 0x000fcc000fffe03f */
[----:B--2---:R-:W-:-:S05]  /*ba30*/  IMAD.U32 R3, RZ, RZ, UR4 ;  /* 0x00000004ff037e24 */ /* 0x004fca000f8e00ff */
[----:B------:R-:W-:-:S04]  /*ba40*/  SHF.L.U32 R3, R3, 0x1f, RZ ;  /* 0x0000001f03037819 */ /* 0x000fc800000006ff */
[----:B------:R-:W1:Y:S02]  /*ba50*/  SYNCS.PHASECHK.TRANS64.TRYWAIT P0, [R16+URZ+0x2a800], R3 ;  /* 0x02a80003100075a7 */ /* 0x000e64000800017f */
[----:B-1----:R-:W-:Y:S05]  /*ba60*/  @!P0 BRA `(.L_x_5573) ;  /* 0x0000022400988947 */ /* 0x002fea0003800000 */
.L_x_5896:
[----:B------:R-:W-:Y:S05]  /*ba70*/  BSYNC B1 ;  /* 0x0000000000017941 */ /* 0x000fea0003800000 */
.L_x_5572:
[----:B------:R-:W-:Y:S05]  /*ba80*/  @P1 BRA `(.L_x_5574) ;  /* 0x0000006400581947 */ /* 0x000fea0003800000 */
[----:B0-----:R-:W1:Y:S01]  /*ba90*/  LDL R6, [R1+0x8] ;  /* 0x0000080001067983 */ /* 0x001e620000100800 */
[----:B----4-:R-:W0:Y:S03]  /*baa0*/  LDC R5, c[0x0][0x3f4] ;  /* 0x0000fd00ff057b82 */ /* 0x010e260000000800 */
[----:B---3--:R-:W2:Y:S01]  /*bab0*/  LDL R4, [R1] ;  /* 0x0000000001047983 */ /* 0x008ea20000100800 */
[----:B------:R-:W-:Y:S01]  /*bac0*/  LEA.HI R45, R54, R45, RZ, 0x2 ;  /* 0x0000002d362d7211 */ /* 0x000fe200078f10ff */
[----:B------:R-:W-:Y:S03]  /*bad0*/  BSSY B1, `(.L_x_5575) ;  /* 0x0000086000017945 */ /* 0x000fe60003800000 */
[--C-:B------:R-:W-:Y:S02]  /*bae0*/  SHF.R.S32.HI R0, RZ, 0x2, R45.reuse ;  /* 0x00000002ff007819 */ /* 0x100fe4000001142d */
[----:B------:R-:W-:-:S04]  /*baf0*/  SHF.R.S32.HI R45, RZ, 0x1f, R45 ;  /* 0x0000001fff2d7819 */ /* 0x000fc8000001142d */
[----:B------:R-:W-:-:S04]  /*bb00*/  LEA.HI R45, R45, R0, RZ, 0x2 ;  /* 0x000000002d2d7211 */ /* 0x000fc800078f10ff */
[----:B------:R-:W-:-:S05]  /*bb10*/  LOP3.LUT R45, R45, 0xfffffffc, RZ, 0xc0, !PT ;  /* 0xfffffffc2d2d7812 */ /* 0x000fca00078ec0ff */
[----:B------:R-:W-:Y:S01]  /*bb20*/  IMAD.IADD R45, R0, 0x1, -R45 ;  /* 0x00000001002d7824 */ /* 0x000fe200078e0a2d */
[-C--:B0-----:R-:W-:Y:S02]  /*bb30*/  ISETP.GE.AND P6, PT, R206, R5.reuse, PT ;  /* 0x00000005ce00720c */ /* 0x081fe40003fc6270 */
[-C--:B------:R-:W-:Y:S02]  /*bb40*/  ISETP.GE.AND P1, PT, R222, R5.reuse, PT ;  /* 0x00000005de00720c */ /* 0x080fe40003f26270 */
[----:B------:R-:W-:Y:S02]  /*bb50*/  LOP3.LUT P0, RZ, R45, 0x2, RZ, 0xc0, !PT ;  /* 0x000000022dff7812 */ /* 0x000fe4000780c0ff */
[-C--:B------:R-:W-:Y:S02]  /*bb60*/  ISETP.GE.AND P2, PT, R228, R5.reuse, PT ;  /* 0x00000005e400720c */ /* 0x080fe40003f46270 */
[-C--:B------:R-:W-:Y:S02]  /*bb70*/  ISETP.GE.AND P3, PT, R229, R5.reuse, PT ;  /* 0x00000005e500720c */ /* 0x080fe40003f66270 */
[----:B------:R-:W-:Y:S01]  /*bb80*/  ISETP.GE.AND P4, PT, R223, R5, PT ;  /* 0x00000005df00720c */ /* 0x000fe20003f86270 */
[----:B-1----:R-:W-:-:S04]  /*bb90*/  IMAD.IADD R3, R16, 0x1, R6 ;  /* 0x0000000110037824 */ /* 0x002fc800078e0206 */
[----:B------:R-:W-:Y:S01]  /*bba0*/  VIADD R0, R3, 0x20 ;  /* 0x0000002003007836 */ /* 0x000fe20000000000 */
[----:B--2---:R-:W-:Y:S01]  /*bbb0*/  ISETP.GE.AND P5, PT, R4, R5, PT ;  /* 0x000000050400720c */ /* 0x004fe20003fa6270 */
        /* <DEDUP_REMOVED lines=119> */
.L_x_5576:
[----:B------:R-:W-:Y:S05]  /*c330*/  BSYNC B1 ;  /* 0x0000000000017941 */ /* 0x000fea0003800000 */
.L_x_5575:
        /* <DEDUP_REMOVED lines=125> */
.L_x_5578:
[----:B------:R-:W-:Y:S05]  /*cb10*/  BSYNC B1 ;  /* 0x0000000000017941 */ /* 0x000fea0003800000 */
.L_x_5577:
        /* <DEDUP_REMOVED lines=120> */
.L_x_5580:
[----:B------:R-:W-:Y:S05]  /*d2a0*/  BSYNC B1 ;  /* 0x0000000000017941 */ /* 0x000fea0003800000 */
.L_x_5579:
        /* <DEDUP_REMOVED lines=124> */
.L_x_5582:
[----:B------:R-:W-:Y:S05]  /*da70*/  BSYNC B1 ;  /* 0x0000000000017941 */ /* 0x000fea0003800000 */
.L_x_5581:
        /* <DEDUP_REMOVED lines=120> */
.L_x_5584:
[----:B------:R-:W-:Y:S05]  /*e200*/  BSYNC B1 ;  /* 0x0000000000017941 */ /* 0x000fea0003800000 */
.L_x_5583:
        /* <DEDUP_REMOVED lines=124> */
.L_x_5568:
[----:B------:R-:W1:Y:S01]  /*e9d0*/  LDC R20, c[0x0][0x448] ;  /* 0x00011200ff147b82 */ /* 0x000e620000000800 */
[----:B------:R-:W-:Y:S01]  /*e9e0*/  IMAD.MOV.U32 R4, RZ, RZ, R26 ;  /* 0x000000ffff047224 */ /* 0x000fe200078e001a */
        /* <DEDUP_REMOVED lines=8> */
[----:B-1----:R-:W-:-:S04]  /*ea70*/  @P0 IMAD.HI.U32 R0, R10, R3, RZ ;  /* 0x000000030a000227 */ /* 0x002fc800078e00ff */
[----:B------:R-:W-:Y:S01]  /*ea80*/  IMAD.MOV.U32 R3, RZ, RZ, R10 ;  /* 0x000000ffff037224 */ /* 0x000fe200078e000a */
[----:B--2---:R-:W-:Y:S01]  /*ea90*/  @P0 SHF.R.U32.HI R3, RZ, R5, R0 ;  /* 0x00000005ff030219 */ /* 0x004fe20000011600 */
[----:B------:R-:W-:-:S03]  /*eaa0*/  IMAD.MOV.U32 R5, RZ, RZ, R29 ;  /* 0x000000ffff057224 */ /* 0x000fc600078e001d */
[----:B------:R-:W-:Y:S01]  /*eab0*/  SHF.R.S32.HI R0, RZ, 0x1f, R3 ;  /* 0x0000001fff007819 */ /* 0x000fe20000011403 */
[----:B------:R-:W-:-:S04]  /*eac0*/  IMAD.WIDE.U32 R4, R3, UR4, R4 ;  /* 0x0000000403047c25 */ /* 0x000fc8000f8e0004 */
[----:B------:R-:W-:Y:S02]  /*ead0*/  IMAD R8, R0, UR4, RZ ;  /* 0x0000000400087c24 */ /* 0x000fe4000f8e02ff */
[----:B------:R-:W-:-:S04]  /*eae0*/  IMAD.WIDE.U32 R6, R3, UR6, R6 ;  /* 0x0000000603067c25 */ /* 0x000fc8000f8e0006 */
[----:B------:R-:W-:Y:S01]  /*eaf0*/  IMAD R0, R0, UR6, RZ ;  /* 0x0000000600007c24 */ /* 0x000fe2000f8e02ff */
[----:B------:R-:W-:Y:S01]  /*eb00*/  IADD3 R39, P1, R6, UR8, RZ ;  /* 0x0000000806277c10 */ /* 0x000fe2000ff3e0ff */
        /* <DEDUP_REMOVED lines=12> */
.L_x_5902:
        /* <DEDUP_REMOVED lines=16> */
[C---:B------:R-:W-:Y:S01]  /*ecd0*/  VIADD R0, R18.reuse, 0x20 ;  /* 0x0000002012007836 */ /* 0x040fe20000000000 */
[----:B------:R-:W-:Y:S01]  /*ece0*/  ULDC UR4, c[0x0][0x3f4] ;  /* 0x0000fd0000047ab9 */ /* 0x000fe20000000800 */
[C---:B------:R-:W-:Y:S01]  /*ecf0*/  VIADD R4, R18.reuse, 0x40 ;  /* 0x0000004012047836 */ /* 0x040fe20000000000 */
        /* <DEDUP_REMOVED lines=8> */
[----:B------:R-:W-:Y:S02]  /*ed80*/  CS2R R30, SRZ ;  /* 0x00000000001e7805 */ /* 0x000fe4000001ff00 */
[----:B--2---:R-:W-:Y:S01]  /*ed90*/  @!P2 IADD3 R42, P3, R18, R21, RZ ;  /* 0x00000015122aa210 */ /* 0x004fe20007f7e0ff */
[----:B------:R-:W-:Y:S02]  /*eda0*/  @!P1 IMAD.SHL.U32 R20, R213, 0x10, RZ ;  /* 0x00000010d5149824 */ /* 0x000fe400078e00ff */
[----:B------:R-:W-:-:S02]  /*edb0*/  @!P0 IMAD.SHL.U32 R40, R214, 0x10, RZ ;  /* 0x00000010d6288824 */ /* 0x000fc400078e00ff */
[C---:B-1----:R-:W-:Y:S01]  /*edc0*/  @!P2 IMAD.X R43, R3.reuse, 0x1, R19, P3 ;  /* 0x00000001032ba824 */ /* 0x042fe200018e0613 */
[----:B------:R-:W-:Y:S02]  /*edd0*/  @!P1 SHF.R.S32.HI R0, RZ, 0x1f, R20 ;  /* 0x0000001fff009819 */ /* 0x000fe40000011414 */
[C---:B------:R-:W-:Y:S02]  /*ede0*/  @!P1 IADD3 R46, P5, R20.reuse, R21, RZ ;  /* 0x00000015142e9210 */ /* 0x040fe40007fbe0ff */
[----:B----4-:R-:W-:Y:S02]  /*edf0*/  @!P1 IADD3 R20, P4, R20, R39, RZ ;  /* 0x0000002714149210 */ /* 0x010fe40007f9e0ff */
[----:B------:R-:W-:Y:S02]  /*ee00*/  CS2R R10, SRZ ;  /* 0x00000000000a7805 */ /* 0x000fe4000001ff00 */
[C---:B------:R-:W-:Y:S01]  /*ee10*/  @!P0 IADD3 R38, P3, R40.reuse, R21, RZ ;  /* 0x0000001528268210 */ /* 0x040fe20007f7e0ff */
[----:B------:R-:W-:Y:S01]  /*ee20*/  @!P1 IMAD.X R47, R3, 0x1, R0, P5 ;  /* 0x00000001032f9824 */ /* 0x000fe200028e0600 */
[----:B------:R-:W-:Y:S01]  /*ee30*/  @!P0 SHF.R.S32.HI R8, RZ, 0x1f, R40 ;  /* 0x0000001fff088819 */ /* 0x000fe20000011428 */
[----:B---3--:R-:W-:Y:S01]  /*ee40*/  @!P1 IMAD.X R21, R37, 0x1, R0, P4 ;  /* 0x0000000125159824 */ /* 0x008fe200020e0600 */
[----:B------:R-:W-:-:S02]  /*ee50*/  @!P0 IADD3 R40, P5, R40, R39, RZ ;  /* 0x0000002728288210 */ /* 0x000fc40007fbe0ff */
[----:B------:R-:W-:Y:S02]  /*ee60*/  CS2R R32, SRZ ;  /* 0x0000000000207805 */ /* 0x000fe4000001ff00 */
[----:B------:R-:W-:Y:S01]  /*ee70*/  @!P2 IADD3 R36, P4, R18, R39, RZ ;  /* 0x000000271224a210 */ /* 0x000fe20007f9e0ff */
[--C-:B------:R-:W-:Y:S01]  /*ee80*/  @!P0 IMAD.X R39, R3, 0x1, R8.reuse, P3 ;  /* 0x0000000103278824 */ /* 0x100fe200018e0608 */
[----:B------:R-:W-:Y:S01]  /*ee90*/  CS2R R34, SRZ ;  /* 0x0000000000227805 */ /* 0x000fe2000001ff00 */
[C---:B------:R-:W-:Y:S01]  /*eea0*/  @!P0 IMAD.X R41, R37.reuse, 0x1, R8, P5 ;  /* 0x0000000125298824 */ /* 0x040fe200028e0608 */
[----:B------:R-:W-:Y:S02]  /*eeb0*/  CS2R R8, SRZ ;  /* 0x0000000000087805 */ /* 0x000fe4000001ff00 */
[----:B------:R-:W-:Y:S02]  /*eec0*/  CS2R R12, SRZ ;  /* 0x00000000000c7805 */ /* 0x000fe4000001ff00 */
        /* <DEDUP_REMOVED lines=8> */
.L_x_5587:
[----:B------:R-:W-:Y:S05]  /*ef50*/  BSYNC B1 ;  /* 0x0000000000017941 */ /* 0x000fea0003800000 */
.L_x_5586:
[----:B------:R-:W-:Y:S01]  /*ef60*/  ULEA.HI UR4, UR37, UR37, URZ, 0x1 ;  /* 0x0000002525047291 */ /* 0x000fe2000f8f083f */
[----:B------:R-:W-:Y:S01]  /*ef70*/  VIADDMNMX R0, R49, -R212, 0x80, PT ;  /* 0x0000008031007446 */ /* 0x000fe200038009d4 */
[----:B------:R-:W-:Y:S02]  /*ef80*/  BSSY B1, `(.L_x_5588) ;  /* 0x0000008000017945 */ /* 0x000fe40003800000 */
[----:B------:R-:W-:Y:S01]  /*ef90*/  ULOP3.LUT UR4, UR4, 0xfffffffe, URZ, 0xc0, !UPT ;  /* 0xfffffffe04047892 */ /* 0x000fe2000f8ec03f */
[----:B------:R-:W-:-:S03]  /*efa0*/  ISETP.GE.AND P1, PT, R211, R0, PT ;  /* 0x00000000d300720c */ /* 0x000fc60003f26270 */
[----:B------:R-:W-:-:S06]  /*efb0*/  UIADD3 UR4, UR37, -UR4, URZ ;  /* 0x8000000425047290 */ /* 0x000fcc000fffe03f */
[----:B-1----:R-:W-:-:S05]  /*efc0*/  IMAD.U32 R3, RZ, RZ, UR4 ;  /* 0x00000004ff037e24 */ /* 0x002fca000f8e00ff */
[----:B------:R-:W-:-:S04]  /*efd0*/  SHF.L.U32 R3, R3, 0x1f, RZ ;  /* 0x0000001f03037819 */ /* 0x000fc800000006ff */
[----:B------:R-:W1:Y:S02]  /*efe0*/  SYNCS.PHASECHK.TRANS64.TRYWAIT P0, [R16+URZ+0x2a800], R3 ;  /* 0x02a80003100075a7 */ /* 0x000e64000800017f */
[----:B-1----:R-:W-:Y:S05]  /*eff0*/  @!P0 BRA `(.L_x_5589) ;  /* 0x000001f000b88947 */ /* 0x002fea0003800000 */
.L_x_5903:
[----:B------:R-:W-:Y:S05]  /*f000*/  BSYNC B1 ;  /* 0x0000000000017941 */ /* 0x000fea0003800000 */
.L_x_5588:
[----:B------:R-:W-:Y:S05]  /*f010*/  @P1 BRA `(.L_x_5574) ;  /* 0x0000002c00f41947 */ /* 0x000fea0003800000 */
[----:B-1----:R-:W1:Y:S01]  /*f020*/  LDC R3, c[0x0][0x3f4] ;  /* 0x0000fd00ff037b82 */ /* 0x002e620000000800 */
[C---:B------:R-:W-:Y:S01]  /*f030*/  VIADD R0, R18.reuse, 0x20 ;  /* 0x0000002012007836 */ /* 0x040fe20000000000 */
[----:B------:R-:W-:Y:S01]  /*f040*/  BSSY B1, `(.L_x_5590) ;  /* 0x0000100000017945 */ /* 0x000fe20003800000 */
[C---:B0-----:R-:W-:Y:S01]  /*f050*/  VIADD R20, R18.reuse, 0x40 ;  /* 0x0000004012147836 */ /* 0x041fe20000000000 */
[-C--:B-1----:R-:W-:Y:S02]  /*f060*/  ISETP.GE.AND P0, PT, R18, R3.reuse, PT ;  /* 0x000000031200720c */ /* 0x082fe40003f06270 */
[-C--:B------:R-:W-:Y:S02]  /*f070*/  ISETP.GE.AND P1, PT, R0, R3.reuse, PT ;  /* 0x000000030000720c */ /* 0x080fe40003f26270 */
[----:B------:R-:W-:-:S09]  /*f080*/  ISETP.GE.AND P2, PT, R20, R3, PT ;  /* 0x000000031400720c */ /* 0x000fd20003f46270 */
[----:B------:R-:W-:Y:S05]  /*f090*/  @P0 BRA `(.L_x_5591) ;  /* 0x0000000c00e80947 */ /* 0x000fea0003800000 */
[----:B------:R-:W4:Y:S01]  /*f0a0*/  LDL R68, [R1+0x3c] ;  /* 0x00003c0001447983 */ /* 0x000f220000100800 */
[C---:B------:R-:W-:Y:S02]  /*f0b0*/  LEA.HI R0, R45.reuse, R45, RZ, 0x1 ;  /* 0x0000002d2d007211 */ /* 0x040fe400078f08ff */
[----:B-----5:R-:W-:Y:S02]  /*f0c0*/  LOP3.LUT R20, R24, 0xff, RZ, 0xc0, !PT ;  /* 0x000000ff18147812 */ /* 0x020fe400078ec0ff */
[----:B------:R-:W-:Y:S02]  /*f0d0*/  LOP3.LUT R36, R0, 0xfffffffe, RZ, 0xc0, !PT ;  /* 0xfffffffe00247812 */ /* 0x000fe400078ec0ff */
[----:B------:R-:W-:Y:S02]  /*f0e0*/  SHF.R.U32.HI R0, RZ, 0x8, R24 ;  /* 0x00000008ff007819 */ /* 0x000fe40000011618 */
[----:B---3--:R-:W-:Y:S01]  /*f0f0*/  SHF.R.U32.HI R37, RZ, 0x8, R25 ;  /* 0x00000008ff257819 */ /* 0x008fe20000011619 */
[----:B------:R-:W-:Y:S01]  /*f100*/  IMAD.IADD R40, R45, 0x1, -R36 ;  /* 0x000000012d287824 */ /* 0x000fe200078e0a24 */
[----:B--2---:R-:W-:-:S02]  /*f110*/  LOP3.LUT R21, R0, 0xff, RZ, 0xc0, !PT ;  /* 0x000000ff00157812 */ /* 0x004fc400078ec0ff */
[----:B----4-:R-:W-:Y:S02]  /*f120*/  SHF.R.U32.HI R39, RZ, 0x8, R26 ;  /* 0x00000008ff277819 */ /* 0x010fe4000001161a */
        /* <DEDUP_REMOVED lines=15> */
[----:B------:R-:W-:Y:S02]  /*f220*/  PRMT R49, R39, 0x7604, R38 ;  /* 0x0000760427317816 */ /* 0x000fe40000000026 */
        /* <DEDUP_REMOVED lines=12> */
[----:B------:R-:W-:Y:S02]  /*f2f0*/  LOP3.LUT R20, R5, 0xff, RZ, 0xc0, !PT ;  /* 0x000000ff05147812 */ /* 0x000fe400078ec0ff */
[----:B------:R-:W-:Y:S02]  /*f300*/  SHF.R.U32.HI R52, RZ, 0x8, R7 ;  /* 0x00000008ff347819 */ /* 0x000fe40000011607 */
[----:B------:R-:W-:Y:S02]  /*f310*/  PRMT R20, R21, 0x7604, R20 ;  /* 0x0000760415147816 */ /* 0x000fe40000000014 */
[----:B------:R-:W-:Y:S02]  /*f320*/  SHF.R.U32.HI R21, RZ, 0x10, R25 ;  /* 0x00000010ff157819 */ /* 0x000fe40000011619 */
[----:B------:R-:W-:Y:S02]  /*f330*/  SHF.R.U32.HI R50, RZ, 0x8, R6 ;  /* 0x00000008ff327819 */ /* 0x000fe40000011606 */
[----:B------:R-:W-:Y:S01]  /*f340*/  LOP3.LUT R51, R7, 0xff, RZ, 0xc0, !PT ;  /* 0x000000ff07337812 */ /* 0x000fe200078ec0ff */
[----:B------:R-:W-:Y:S01]  /*f350*/  IMAD.U32 R21, R21, 0x10000, RZ ;  /* 0x0001000015157824 */ /* 0x000fe200078e00ff */
[----:B------:R-:W-:-:S02]  /*f360*/  LOP3.LUT R52, R52, 0xff, RZ, 0xc0, !PT ;  /* 0x000000ff34347812 */ /* 0x000fc400078ec0ff */
[----:B------:R-:W-:Y:S02]  /*f370*/  SHF.R.U32.HI R55, RZ, 0x10, R5 ;  /* 0x00000010ff377819 */ /* 0x000fe40000011605 */
[----:B------:R-:W-:Y:S02]  /*f380*/  LOP3.LUT R47, R6, 0xff, RZ, 0xc0, !PT ;  /* 0x000000ff062f7812 */ /* 0x000fe400078ec0ff */
[----:B------:R-:W-:Y:S01]  /*f390*/  LOP3.LUT R50, R50, 0xff, RZ, 0xc0, !PT ;  /* 0x000000ff32327812 */ /* 0x000fe200078ec0ff */
[----:B------:R-:W-:Y:S01]  /*f3a0*/  IMAD.U32 R55, R55, 0x10000, RZ ;  /* 0x0001000037377824 */ /* 0x000fe200078e00ff */
[----:B------:R-:W-:Y:S02]  /*f3b0*/  PRMT R52, R52, 0x7604, R51 ;  /* 0x0000760434347816 */ /* 0x000fe40000000033 */
[----:B------:R-:W-:Y:S02]  /*f3c0*/  SHF.R.U32.HI R51, RZ, 0x10, R27 ;  /* 0x00000010ff337819 */ /* 0x000fe4000001161b */
[----:B------:R-:W-:-:S02]  /*f3d0*/  PRMT R57, R50, 0x7604, R47 ;  /* 0x0000760432397816 */ /* 0x000fc4000000002f */
        /* <DEDUP_REMOVED lines=14> */
[----:B------:R-:W-:Y:S02]  /*f4c0*/  F2FP.F16.E4M3.UNPACK_B R57, R56 ;  /* 0x00000038ff39723e */ /* 0x000fe400020006ff */
[----:B0-----:R-:W-:Y:S02]  /*f4d0*/  F2FP.F16.E4M3.UNPACK_B R26, R41 ;  /* 0x00000029ff1a723e */ /* 0x001fe400020006ff */
[----:B------:R-:W-:Y:S02]  /*f4e0*/  F2FP.F16.E4M3.UNPACK_B R27, R54 ;  /* 0x00000036ff1b723e */ /* 0x000fe400020006ff */
[----:B------:R-:W-:Y:S01]  /*f4f0*/  LOP3.LUT R21, R21, 0xff000000, R24, 0xf8, !PT ;  /* 0xff00000015157812 */ /* 0x000fe200078ef818 */
[--C-:B------:R-:W-:Y:S01]  /*f500*/  HADD2.F32 R6, -RZ, R26.reuse.H0_H0 ;  /* 0x2000001aff067230 */ /* 0x100fe20000004100 */
[----:B------:R-:W-:Y:S01]  /*f510*/  LOP3.LUT R59, R52, 0xff0000, R59, 0xf8, !PT ;  /* 0x00ff0000343b7812 */ /* 0x000fe200078ef83b */
[----:B------:R-:W-:Y:S01]  /*f520*/  HADD2.F32 R26, -RZ, R26.H1_H1 ;  /* 0x3000001aff1a7230 */ /* 0x000fe20000004100 */
[----:B------:R-:W-:-:S02]  /*f530*/  F2FP.F16.E4M3.UNPACK_B R45, R40 ;  /* 0x00000028ff2d723e */ /* 0x000fc400020006ff */
[----:B------:R-:W-:Y:S02]  /*f540*/  F2FP.F16.E4M3.UNPACK_B R52, R40.H1 ;  /* 0x00000028ff34723e */ /* 0x000fe400030006ff */
[--C-:B------:R-:W-:Y:S02]  /*f550*/  LOP3.LUT R53, R53, 0xff0000, R4.reuse, 0xf8, !PT ;  /* 0x00ff000035357812 */ /* 0x100fe400078ef804 */
[----:B------:R-:W-:Y:S02]  /*f560*/  F2FP.F16.E4M3.UNPACK_B R41, R41.H1 ;  /* 0x00000029ff29723e */ /* 0x000fe400030006ff */
[----:B------:R-:W-:Y:S02]  /*f570*/  F2FP.F16.E4M3.UNPACK_B R56, R56.H1 ;  /* 0x00000038ff38723e */ /* 0x000fe400030006ff */
[----:B------:R-:W-:Y:S02]  /*f580*/  F2FP.F16.E4M3.UNPACK_B R54, R54.H1 ;  /* 0x00000036ff36723e */ /* 0x000fe400030006ff */
[----:B------:R-:W-:-:S02]  /*f590*/  LOP3.LUT R46, R53, 0xff000000, R4, 0xf8, !PT ;  /* 0xff000000352e7812 */ /* 0x000fc400078ef804 */
[-C--:B------:R-:W-:Y:S02]  /*f5a0*/  F2FP.F16.E4M3.UNPACK_B R51, R43.reuse ;  /* 0x0000002bff33723e */ /* 0x080fe400020006ff */
[----:B------:R-:W-:Y:S01]  /*f5b0*/  F2FP.F16.E4M3.UNPACK_B R53, R43.H1 ;  /* 0x0000002bff35723e */ /* 0x000fe200030006ff */
[----:B------:R-:W-:Y:S01]  /*f5c0*/  HADD2.F32 R43, -RZ, R56.H0_H0 ;  /* 0x20000038ff2b7230 */ /* 0x000fe20000004100 */
[----:B------:R-:W-:Y:S02]  /*f5d0*/  LOP3.LUT R59, R59, 0xff000000, R7, 0xf8, !PT ;  /* 0xff0000003b3b7812 */ /* 0x000fe400078ef807 */
[----:B------:R-:W-:Y:S02]  /*f5e0*/  F2FP.F16.E4M3.UNPACK_B R7, R42 ;  /* 0x0000002aff07723e */ /* 0x000fe400020006ff */
[-C--:B------:R-:W-:Y:S02]  /*f5f0*/  F2FP.F16.E4M3.UNPACK_B R60, R59.reuse ;  /* 0x0000003bff3c723e */ /* 0x080fe400020006ff */
[----:B------:R-:W-:-:S02]  /*f600*/  F2FP.F16.E4M3.UNPACK_B R59, R59.H1 ;  /* 0x0000003bff3b723e */ /* 0x000fc400030006ff */
[----:B------:R-:W-:Y:S01]  /*f610*/  F2FP.F16.E4M3.UNPACK_B R42, R42.H1 ;  /* 0x0000002aff2a723e */ /* 0x000fe200030006ff */
[----:B------:R-:W0:Y:S02]  /*f620*/  LDS.128 R36, [R68+0x18400] ;  /* 0x0184000044247984 */ /* 0x000e240000000c00 */
[-C--:B0-----:R-:W-:Y:S02]  /*f630*/  F2FP.F16.E4M3.UNPACK_B R24, R37.reuse ;  /* 0x00000025ff18723e */ /* 0x081fe400020006ff */
[----:B------:R-:W-:Y:S02]  /*f640*/  F2FP.F16.E4M3.UNPACK_B R47, R37.H1 ;  /* 0x00000025ff2f723e */ /* 0x000fe400030006ff */
[-C--:B------:R-:W-:Y:S01]  /*f650*/  F2FP.F16.E4M3.UNPACK_B R48, R39.reuse ;  /* 0x00000027ff30723e */ /* 0x080fe200020006ff */
[----:B------:R-:W-:Y:S01]  /*f660*/  HADD2.F32 R25, -RZ, R24.H0_H0 ;  /* 0x20000018ff197230 */ /* 0x000fe20000004100 */
[----:B------:R-:W-:Y:S01]  /*f670*/  F2FP.F16.E4M3.UNPACK_B R50, R39.H1 ;  /* 0x00000027ff32723e */ /* 0x000fe200030006ff */
[--C-:B------:R-:W-:Y:S01]  /*f680*/  HADD2.F32 R39, -RZ, R57.reuse.H0_H0 ;  /* 0x20000039ff277230 */ /* 0x100fe20000004100 */
[-C--:B------:R-:W-:Y:S01]  /*f690*/  F2FP.F16.E4M3.UNPACK_B R37, R36.reuse ;  /* 0x00000024ff25723e */ /* 0x080fe200020006ff */
[----:B------:R-:W-:Y:S01]  /*f6a0*/  HADD2.F32 R57, -RZ, R57.H1_H1 ;  /* 0x30000039ff397230 */ /* 0x000fe20000004100 */
[----:B------:R-:W-:Y:S01]  /*f6b0*/  F2FP.F16.E4M3.UNPACK_B R49, R36.H1 ;  /* 0x00000024ff31723e */ /* 0x000fe200030006ff */
[----:B------:R-:W-:-:S02]  /*f6c0*/  HADD2.F32 R36, -RZ, R27.H0_H0 ;  /* 0x2000001bff247230 */ /* 0x000fc40000004100 */
[----:B------:R-:W-:Y:S01]  /*f6d0*/  FMUL.FTZ R40, R6, R39 ;  /* 0x0000002706287220 */ /* 0x000fe20000410000 */
[----:B------:R-:W-:Y:S02]  /*f6e0*/  HADD2.F32 R24, -RZ, R24.H1_H1 ;  /* 0x30000018ff187230 */ /* 0x000fe40000004100 */
[----:B------:R-:W-:Y:S01]  /*f6f0*/  FMUL.FTZ R61, R26, R57 ;  /* 0x000000391a3d7220 */ /* 0x000fe20000410000 */
[----:B------:R-:W-:Y:S01]  /*f700*/  F2FP.F16.E4M3.UNPACK_B R4, R38 ;  /* 0x00000026ff04723e */ /* 0x000fe200020006ff */
[-C--:B------:R-:W-:Y:S01]  /*f710*/  FMUL.FTZ R58, R6, R36.reuse ;  /* 0x00000024063a7220 */ /* 0x080fe20000410000 */
[C---:B------:R-:W-:Y:S01]  /*f720*/  FFMA.FTZ R6, R25.reuse, R36, -R40 ;  /* 0x0000002419067223 */ /* 0x040fe20000010828 */
[----:B------:R-:W-:Y:S01]  /*f730*/  HADD2.F32 R40, -RZ, R54.H0_H0 ;  /* 0x20000036ff287230 */ /* 0x000fe20000004100 */
[----:B------:R-:W-:Y:S01]  /*f740*/  F2FP.F16.E4M3.UNPACK_B R38, R38.H1 ;  /* 0x00000026ff26723e */ /* 0x000fe200030006ff */
[----:B------:R-:W-:Y:S01]  /*f750*/  FFMA.FTZ R25, R25, R39, R58 ;  /* 0x0000002719197223 */ /* 0x000fe2000001003a */
[----:B------:R-:W-:-:S02]  /*f760*/  HADD2.F32 R39, -RZ, R27.H1_H1 ;  /* 0x3000001bff277230 */ /* 0x000fc40000004100 */
[----:B------:R-:W-:Y:S02]  /*f770*/  HADD2.F32 R27, -RZ, R41.H0_H0 ;  /* 0x20000029ff1b7230 */ /* 0x000fe40000004100 */
[----:B------:R-:W-:Y:S02]  /*f780*/  HADD2.F32 R36, -RZ, R47.H0_H0 ;  /* 0x2000002fff247230 */ /* 0x000fe40000004100 */
[----:B------:R-:W-:Y:S01]  /*f790*/  FMUL.FTZ R26, R26, R39 ;  /* 0x000000271a1a7220 */ /* 0x000fe20000410000 */
[----:B------:R-:W-:Y:S02]  /*f7a0*/  HADD2.F32 R54, -RZ, R54.H1_H1 ;  /* 0x30000036ff367230 */ /* 0x000fe40000004100 */
[C---:B------:R-:W-:Y:S01]  /*f7b0*/  FMUL.FTZ R63, R27.reuse, R43 ;  /* 0x0000002b1b3f7220 */ /* 0x040fe20000410000 */
[-C--:B------:R-:W-:Y:S01]  /*f7c0*/  FMUL.FTZ R58, R27, R40.reuse ;  /* 0x000000281b3a7220 */ /* 0x080fe20000410000 */
[C---:B------:R-:W-:Y:S01]  /*f7d0*/  FFMA.FTZ R27, R24.reuse, R39, -R61 ;  /* 0x00000027181b7223 */ /* 0x040fe2000001083d */
[----:B------:R-:W-:Y:S01]  /*f7e0*/  FFMA.FTZ R24, R24, R57, R26 ;  /* 0x0000003918187223 */ /* 0x000fe2000001001a */
[C---:B------:R-:W-:Y:S01]  /*f7f0*/  FFMA.FTZ R26, R36.reuse, R40, -R63 ;  /* 0x00000028241a7223 */ /* 0x040fe2000001083f */
[----:B------:R-:W-:Y:S01]  /*f800*/  FFMA.FTZ R36, R36, R43, R58 ;  /* 0x0000002b24247223 */ /* 0x000fe2000001003a */
[----:B------:R-:W-:Y:S01]  /*f810*/  HADD2.F32 R58, -RZ, R56.H1_H1 ;  /* 0x30000038ff3a7230 */ /* 0x000fe20000004100 */
[-C--:B------:R-:W-:Y:S01]  /*f820*/  F2FP.F16.E4M3.UNPACK_B R56, R55.reuse ;  /* 0x00000037ff38723e */ /* 0x080fe200020006ff */
        /* <DEDUP_REMOVED lines=15> */
[----:B------:R-:W-:Y:S02]  /*f920*/  HADD2.F32 R58, -RZ, R59.H0_H0 ;  /* 0x2000003bff3a7230 */ /* 0x000fe40000004100 */
[----:B------:R-:W-:Y:S01]  /*f930*/  FFMA.FTZ R40, R40, R61, R64 ;  /* 0x0000003d28287223 */ /* 0x000fe20000010040 */
[----:B------:R-:W-:Y:S01]  /*f940*/  HADD2.F32 R54, -RZ, R53.H0_H0 ;  /* 0x20000035ff367230 */ /* 0x000fe20000004100 */
[----:B------:R-:W-:Y:S01]  /*f950*/  F2FP.SATFINITE.E4M3.F32.PACK_AB_MERGE_C R36, R43, R36, RZ ;  /* 0x000000242b24723e */ /* 0x000fe200048070ff */
[----:B------:R-:W-:Y:S02]  /*f960*/  HADD2.F32 R57, -RZ, R55.H0_H0 ;  /* 0x20000037ff397230 */ /* 0x000fe40000004100 */
[----:B------:R-:W-:-:S02]  /*f970*/  HADD2.F32 R47, -RZ, R48.H1_H1 ;  /* 0x30000030ff2f7230 */ /* 0x000fc40000004100 */
[C---:B------:R-:W-:Y:S01]  /*f980*/  FMUL.FTZ R64, R54.reuse, R58 ;  /* 0x0000003a36407220 */ /* 0x040fe20000410000 */
[----:B------:R-:W-:Y:S02]  /*f990*/  HADD2.F32 R48, -RZ, R51.H1_H1 ;  /* 0x30000033ff307230 */ /* 0x000fe40000004100 */
[----:B------:R-:W-:Y:S01]  /*f9a0*/  FMUL.FTZ R63, R54, R57 ;  /* 0x00000039363f7220 */ /* 0x000fe20000410000 */
[----:B------:R-:W-:Y:S01]  /*f9b0*/  HADD2.F32 R51, -RZ, R50.H0_H0 ;  /* 0x20000032ff337230 */ /* 0x000fe20000004100 */
[----:B------:R-:W-:Y:S01]  /*f9c0*/  F2FP.SATFINITE.E4M3.F32.PACK_AB_MERGE_C R25, R24, R25, R36 ;  /* 0x000000191819723e */ /* 0x000fe20004807024 */
[----:B------:R-:W-:Y:S02]  /*f9d0*/  HADD2.F32 R56, -RZ, R56.H1_H1 ;  /* 0x30000038ff387230 */ /* 0x000fe40000004100 */
[C---:B------:R-:W-:Y:S01]  /*f9e0*/  FMUL.FTZ R62, R48.reuse, R60 ;  /* 0x0000003c303e7220 */ /* 0x040fe20000410000 */
[----:B------:R-:W-:Y:S02]  /*f9f0*/  HADD2.F32 R54, -RZ, R53.H1_H1 ;  /* 0x30000035ff367230 */ /* 0x000fe40000004100 */
[C---:B------:R-:W-:Y:S01]  /*fa00*/  FFMA.FTZ R64, R51.reuse, R57, -R64 ;  /* 0x0000003933407223 */ /* 0x040fe20000010840 */
[----:B------:R-:W-:Y:S01]  /*fa10*/  FFMA.FTZ R63, R51, R58, R63 ;  /* 0x0000003a333f7223 */ /* 0x000fe2000001003f */
        /* <DEDUP_REMOVED lines=8> */
[----:B------:R-:W-:Y:S02]  /*faa0*/  HADD2.F32 R59, -RZ, R58.H0_H0 ;  /* 0x2000003aff3b7230 */ /* 0x000fe40000004100 */
        /* <DEDUP_REMOVED lines=9> */
[----:B------:R-:W-:Y:S02]  /*fb40*/  HADD2.F32 R52, -RZ, R52.H1_H1 ;  /* 0x30000034ff347230 */ /* 0x000fe40000004100 */
[----:B------:R-:W-:Y:S01]  /*fb50*/  FFMA.FTZ R66, R51, R60, R67 ;  /* 0x0000003c33427223 */ /* 0x000fe20000010043 */
[----:B------:R-:W-:Y:S02]  /*fb60*/  HADD2.F32 R55, -RZ, R55.H1_H1 ;  /* 0x30000037ff377230 */ /* 0x000fe40000004100 */
[C---:B------:R-:W-:Y:S01]  /*fb70*/  FFMA.FTZ R61, R50.reuse, R56, -R61 ;  /* 0x00000038323d7223 */ /* 0x040fe2000001083d */
[----:B------:R-:W-:Y:S01]  /*fb80*/  FFMA.FTZ R59, R50, R59, R54 ;  /* 0x0000003b323b7223 */ /* 0x000fe20000010036 */
        /* <DEDUP_REMOVED lines=19> */
[----:B------:R-:W-:Y:S01]  /*fcc0*/  HADD2.F32 R37, -RZ, R37.H1_H1 ;  /* 0x30000025ff257230 */ /* 0x000fe20000004100 */
[----:B------:R-:W-:Y:S01]  /*fcd0*/  F2FP.F16.E4M3.UNPACK_B R49, R5.H1 ;  /* 0x00000005ff31723e */ /* 0x000fe200030006ff */
[C---:B------:R-:W-:Y:S01]  /*fce0*/  FMUL.FTZ R58, R45.reuse, R54 ;  /* 0x000000362d3a7220 */ /* 0x040fe20000410000 */
[----:B------:R-:W-:Y:S01]  /*fcf0*/  F2FP.F16.E4M3.UNPACK_B R21, R20.H1 ;  /* 0x00000014ff15723e */ /* 0x000fe200030006ff */
        /* <DEDUP_REMOVED lines=12> */
[----:B------:R-:W-:Y:S01]  /*fdc0*/  F2FP.F16.E4M3.UNPACK_B R5, R5 ;  /* 0x00000005ff05723e */ /* 0x000fe200020006ff */
[----:B------:R-:W-:-:S02]  /*fdd0*/  HADD2.F32 R21, -RZ, R38.H0_H0 ;  /* 0x20000026ff157230 */ /* 0x000fc40000004100 */
[C---:B------:R-:W-:Y:S01]  /*fde0*/  FMUL.FTZ R45, R42.reuse, R49 ;  /* 0x000000312a2d7220 */ /* 0x040fe20000410000 */
[----:B------:R-:W-:Y:S02]  /*fdf0*/  HADD2.F32 R38, -RZ, R38.H1_H1 ;  /* 0x30000026ff267230 */ /* 0x000fe40000004100 */
[----:B------:R-:W-:Y:S01]  /*fe00*/  FMUL.FTZ R42, R42, R37 ;  /* 0x000000252a2a7220 */ /* 0x000fe20000410000 */
[----:B------:R-:W-:Y:S01]  /*fe10*/  F2FP.SATFINITE.E4M3.F32.PACK_AB_MERGE_C R59, R62, R59, RZ ;  /* 0x0000003b3e3b723e */ /* 0x000fe200048070ff */
[C---:B------:R-:W-:Y:S01]  /*fe20*/  FFMA.FTZ R54, R21.reuse, R46, -R54 ;  /* 0x0000002e15367223 */ /* 0x040fe20000010836 */
[----:B------:R-:W-:Y:S01]  /*fe30*/  FFMA.FTZ R58, R21, R50, R58 ;  /* 0x00000032153a7223 */ /* 0x000fe2000001003a */
[C---:B------:R-:W-:Y:S01]  /*fe40*/  FFMA.FTZ R55, R38.reuse, R37, -R45 ;  /* 0x0000002526377223 */ /* 0x040fe2000001082d */
[--C-:B------:R-:W-:Y:S02]  /*fe50*/  HADD2.F32 R21, -RZ, R20.reuse.H0_H0 ;  /* 0x20000014ff157230 */ /* 0x100fe40000004100 */
[----:B------:R-:W-:Y:S01]  /*fe60*/  FFMA.FTZ R57, R38, R49, R42 ;  /* 0x0000003126397223 */ /* 0x000fe2000001002a */
[----:B------:R-:W-:Y:S01]  /*fe70*/  HADD2.F32 R37, -RZ, R20.H1_H1 ;  /* 0x30000014ff257230 */ /* 0x000fe20000004100 */
[----:B------:R-:W-:Y:S01]  /*fe80*/  F2FP.SATFINITE.E4M3.F32.PACK_AB_MERGE_C R24, R53, R52, R59 ;  /* 0x000000343518723e */ /* 0x000fe2000480703b */
[----:B------:R-:W-:Y:S01]  /*fe90*/  HADD2.F32 R20, -RZ, R7.H0_H0 ;  /* 0x20000007ff147230 */ /* 0x000fe20000004100 */
[----:B------:R-:W-:Y:S01]  /*fea0*/  F2FP.SATFINITE.E4M3.F32.PACK_AB_MERGE_C R54, R55, R54, RZ ;  /* 0x000000363736723e */ /* 0x000fe200048070ff */
[----:B------:R-:W-:-:S02]  /*feb0*/  HADD2.F32 R38, -RZ, R5.H0_H0 ;  /* 0x20000005ff267230 */ /* 0x000fc40000004100 */
[----:B------:R-:W-:Y:S02]  /*fec0*/  HADD2.F32 R42, -RZ, R5.H1_H1 ;  /* 0x30000005ff2a7230 */ /* 0x000fe40000004100 */
[C---:B------:R-:W-:Y:S01]  /*fed0*/  FMUL.FTZ R45, R20.reuse, R21 ;  /* 0x00000015142d7220 */ /* 0x040fe20000410000 */
[----:B------:R-:W-:Y:S02]  /*fee0*/  HADD2.F32 R7, -RZ, R7.H1_H1 ;  /* 0x30000007ff077230 */ /* 0x000fe40000004100 */
[----:B------:R-:W-:Y:S01]  /*fef0*/  FMUL.FTZ R46, R20, R38 ;  /* 0x00000026142e7220 */ /* 0x000fe20000410000 */
[--C-:B------:R-:W-:Y:S02]  /*ff00*/  HADD2.F32 R5, -RZ, R4.reuse.H0_H0 ;  /* 0x20000004ff057230 */ /* 0x100fe40000004100 */
        /* <DEDUP_REMOVED lines=19> */
.L_x_5591:
[----:B------:R-:W-:Y:S05]  /*10040*/  BSYNC B1 ;  /* 0x0000000000017941 */ /* 0x000fea0003800000 */
.L_x_5590:
[----:B------:R-:W-:Y:S04]  /*10050*/  BSSY B1, `(.L_x_5592) ;  /* 0x0000101000017945 */ /* 0x000fe80003800000 */
[----:B------:R-:W-:Y:S05]  /*10060*/  @P1 BRA `(.L_x_5593) ;  /* 0x0000000c00fc1947 */ /* 0x000fea0003800000 */
[----:B------:R-:W4:Y:S01]  /*10070*/  LDL R61, [R1+0x38] ;  /* 0x00003800013d7983 */ /* 0x000f220000100800 */
[----:B0----5:R-:W-:Y:S02]  /*10080*/  SHF.R.U32.HI R0, RZ, 0x8, R28 ;  /* 0x00000008ff007819 */ /* 0x021fe4000001161c */
[----:B------:R-:W-:Y:S02]  /*10090*/  LOP3.LUT R5, R28, 0xff, RZ, 0xc0, !PT ;  /* 0x000000ff1c057812 */ /* 0x000fe400078ec0ff */
[----:B------:R-:W-:Y:S02]  /*100a0*/  LOP3.LUT R4, R0, 0xff, RZ, 0xc0, !PT ;  /* 0x000000ff00047812 */ /* 0x000fe400078ec0ff */
[----:B------:R-:W-:Y:S02]  /*100b0*/  LEA.HI R0, R3, R213, RZ, 0x1c ;  /* 0x000000d503007211 */ /* 0x000fe400078fe0ff */
[----:B---3--:R-:W-:Y:S02]  /*100c0*/  PRMT R37, R4, 0x7604, R5 ;  /* 0x0000760404257816 */ /* 0x008fe40000000005 */
[----:B------:R-:W-:-:S02]  /*100d0*/  SHF.R.S32.HI R5, RZ, 0x1f, R0 ;  /* 0x0000001fff057819 */ /* 0x000fc40000011400 */
[----:B------:R-:W-:Y:S02]  /*100e0*/  SHF.R.U32.HI R24, RZ, 0x8, R31 ;  /* 0x00000008ff187819 */ /* 0x000fe4000001161f */
[----:B------:R-:W-:Y:S01]  /*100f0*/  LEA.HI R4, R5, R0, RZ, 0x2 ;  /* 0x0000000005047211 */ /* 0x000fe200078f10ff */
[----:B------:R-:W-:Y:S01]  /*10100*/  IMAD.SHL.U32 R0, R0, 0x10, RZ ;  /* 0x0000001000007824 */ /* 0x000fe200078e00ff */
[----:B--2---:R-:W-:Y:S02]  /*10110*/  LOP3.LUT R21, R31, 0xff, RZ, 0xc0, !PT ;  /* 0x000000ff1f157812 */ /* 0x004fe400078ec0ff */
[----:B------:R-:W-:Y:S01]  /*10120*/  SHF.R.U32.HI R20, RZ, 0x8, R8 ;  /* 0x00000008ff147819 */ /* 0x000fe20000011608 */
[----:B------:R-:W-:Y:S01]  /*10130*/  IMAD.SHL.U32 R4, R4, 0x800, RZ ;  /* 0x0000080004047824 */ /* 0x000fe200078e00ff */
[----:B------:R-:W-:Y:S02]  /*10140*/  LOP3.LUT R5, R215, 0x30, R0, 0xf8, !PT ;  /* 0x00000030d7057812 */ /* 0x000fe400078ef800 */
[----:B------:R-:W-:-:S02]  /*10150*/  LOP3.LUT R0, R24, 0xff, RZ, 0xc0, !PT ;  /* 0x000000ff18007812 */ /* 0x000fc400078ec0ff */
[----:B------:R-:W-:Y:S02]  /*10160*/  SHF.R.U32.HI R6, RZ, 0x8, R29 ;  /* 0x00000008ff067819 */ /* 0x000fe4000001161d */
[----:B------:R-:W-:Y:S02]  /*10170*/  LOP3.LUT R25, R8, 0xff, RZ, 0xc0, !PT ;  /* 0x000000ff08197812 */ /* 0x000fe400078ec0ff */
[----:B------:R-:W-:Y:S02]  /*10180*/  LOP3.LUT R20, R20, 0xff, RZ, 0xc0, !PT ;  /* 0x000000ff14147812 */ /* 0x000fe400078ec0ff */
[----:B------:R-:W-:Y:S02]  /*10190*/  PRMT R41, R0, 0x7604, R21 ;  /* 0x0000760400297816 */ /* 0x000fe40000000015 */
[----:B------:R-:W-:Y:S02]  /*101a0*/  LOP3.LUT R5, R5, R216, RZ, 0x3c, !PT ;  /* 0x000000d805057212 */ /* 0x000fe400078e3cff */
[----:B------:R-:W-:-:S02]  /*101b0*/  LOP3.LUT R4, R4, 0xffffe000, RZ, 0xc0, !PT ;  /* 0xffffe00004047812 */ /* 0x000fc400078ec0ff */
[----:B------:R-:W-:Y:S02]  /*101c0*/  SHF.R.U32.HI R0, RZ, 0x8, R9 ;  /* 0x00000008ff007819 */ /* 0x000fe40000011609 */
[----:B------:R-:W-:Y:S02]  /*101d0*/  LOP3.LUT R7, R29, 0xff, RZ, 0xc0, !PT ;  /* 0x000000ff1d077812 */ /* 0x000fe400078ec0ff */
[----:B------:R-:W-:Y:S02]  /*101e0*/  LOP3.LUT R6, R6, 0xff, RZ, 0xc0, !PT ;  /* 0x000000ff06067812 */ /* 0x000fe400078ec0ff */
[----:B------:R-:W-:Y:S02]  /*101f0*/  PRMT R43, R20, 0x7604, R25 ;  /* 0x00007604142b7816 */ /* 0x000fe40000000019 */
[----:B------:R-:W-:Y:S02]  /*10200*/  IADD3 R21, R5, R217, R4 ;  /* 0x000000d905157210 */ /* 0x000fe40007ffe004 */
[----:B------:R-:W-:-:S02]  /*10210*/  LOP3.LUT R25, R9, 0xff, RZ, 0xc0, !PT ;  /* 0x000000ff09197812 */ /* 0x000fc400078ec0ff */
[----:B------:R-:W-:Y:S02]  /*10220*/  SHF.R.U32.HI R24, RZ, 0x8, R11 ;  /* 0x00000008ff187819 */ /* 0x000fe4000001160b */
[----:B------:R-:W-:Y:S02]  /*10230*/  LOP3.LUT R0, R0, 0xff, RZ, 0xc0, !PT ;  /* 0x000000ff00007812 */ /* 0x000fe400078ec0ff */
[----:B------:R-:W-:Y:S02]  /*10240*/  SHF.R.U32.HI R20, RZ, 0x8, R10 ;  /* 0x00000008ff147819 */ /* 0x000fe4000001160a */
[----:B------:R-:W-:Y:S02]  /*10250*/  PRMT R36, R6, 0x7604, R7 ;  /* 0x0000760406247816 */ /* 0x000fe40000000007 */
[----:B------:R-:W-:Y:S02]  /*10260*/  SHF.R.U32.HI R6, RZ, 0x8, R30 ;  /* 0x00000008ff067819 */ /* 0x000fe4000001161e */
[----:B------:R-:W-:-:S02]  /*10270*/  LOP3.LUT R27, R10, 0xff, RZ, 0xc0, !PT ;  /* 0x000000ff0a1b7812 */ /* 0x000fc400078ec0ff */
[----:B------:R-:W-:Y:S02]  /*10280*/  LOP3.LUT R24, R24, 0xff, RZ, 0xc0, !PT ;  /* 0x000000ff18187812 */ /* 0x000fe400078ec0ff */
[----:B------:R-:W-:Y:S01]  /*10290*/  PRMT R45, R0, 0x7604, R25 ;  /* 0x00007604002d7816 */ /* 0x000fe20000000019 */
[----:B------:R-:W-:Y:S01]  /*102a0*/  IMAD.IADD R0, R16, 0x1, R21 ;  /* 0x0000000110007824 */ /* 0x000fe200078e0215 */
[----:B------:R-:W-:Y:S02]  /*102b0*/  LOP3.LUT R20, R20, 0xff, RZ, 0xc0, !PT ;  /* 0x000000ff14147812 */ /* 0x000fe400078ec0ff */
[----:B------:R-:W-:Y:S02]  /*102c0*/  LOP3.LUT R49, R11, 0xff, RZ, 0xc0, !PT ;  /* 0x000000ff0b317812 */ /* 0x000fe400078ec0ff */
[----:B------:R-:W-:Y:S02]  /*102d0*/  LOP3.LUT R7, R30, 0xff, RZ, 0xc0, !PT ;  /* 0x000000ff1e077812 */ /* 0x000fe400078ec0ff */
[----:B------:R-:W-:-:S02]  /*102e0*/  LOP3.LUT R6, R6, 0xff, RZ, 0xc0, !PT ;  /* 0x000000ff06067812 */ /* 0x000fc400078ec0ff */
[----:B------:R-:W-:Y:S02]  /*102f0*/  PRMT R47, R20, 0x7604, R27 ;  /* 0x00007604142f7816 */ /* 0x000fe4000000001b */
[----:B------:R-:W-:Y:S02]  /*10300*/  PRMT R51, R24, 0x7604, R49 ;  /* 0x0000760418337816 */ /* 0x000fe40000000031 */
[----:B------:R-:W0:Y:S01]  /*10310*/  LDS.128 R24, [R0+0x18400] ;  /* 0x0184000000187984 */ /* 0x000e220000000c00 */
[----:B----4-:R-:W-:Y:S02]  /*10320*/  PRMT R39, R6, 0x7604, R7 ;  /* 0x0000760406277816 */ /* 0x010fe40000000007 */
[----:B------:R-:W-:Y:S02]  /*10330*/  SHF.R.U32.HI R21, RZ, 0x10, R29 ;  /* 0x00000010ff157819 */ /* 0x000fe4000001161d */
        /* <DEDUP_REMOVED lines=10> */
[----:B------:R-:W-:Y:S02]  /*103e0*/  PRMT R41, R40, 0x7054, R41 ;  /* 0x0000705428297816 */ /* 0x000fe40000000029 */
[----:B------:R-:W-:Y:S02]  /*103f0*/  SHF.R.U32.HI R38, RZ, 0x10, R10 ;  /* 0x00000010ff267819 */ /* 0x000fe4000001160a */
[----:B------:R-:W-:Y:S02]  /*10400*/  SHF.R.U32.HI R40, RZ, 0x10, R11 ;  /* 0x00000010ff287819 */ /* 0x000fe4000001160b */
[----:B------:R-:W-:-:S02]  /*10410*/  LOP3.LUT R36, R36, 0xff, RZ, 0xc0, !PT ;  /* 0x000000ff24247812 */ /* 0x000fc400078ec0ff */
[----:B------:R-:W-:Y:S02]  /*10420*/  PRMT R37, R20, 0x7054, R37 ;  /* 0x0000705414257816 */ /* 0x000fe40000000025 */
[----:B------:R-:W-:Y:S02]  /*10430*/  SHF.R.U32.HI R20, RZ, 0x10, R8 ;  /* 0x00000010ff147819 */ /* 0x000fe40000011608 */
[----:B------:R-:W-:Y:S02]  /*10440*/  LOP3.LUT R38, R38, 0xff, RZ, 0xc0, !PT ;  /* 0x000000ff26267812 */ /* 0x000fe400078ec0ff */
[----:B------:R-:W-:Y:S02]  /*10450*/  LOP3.LUT R40, R40, 0xff, RZ, 0xc0, !PT ;  /* 0x000000ff28287812 */ /* 0x000fe400078ec0ff */
[----:B------:R-:W-:Y:S02]  /*10460*/  PRMT R45, R36, 0x7054, R45 ;  /* 0x00007054242d7816 */ /* 0x000fe4000000002d */
[----:B------:R-:W-:-:S02]  /*10470*/  LOP3.LUT R20, R20, 0xff, RZ, 0xc0, !PT ;  /* 0x000000ff14147812 */ /* 0x000fc400078ec0ff */
[----:B------:R-:W-:Y:S02]  /*10480*/  PRMT R49, R38, 0x7054, R47 ;  /* 0x0000705426317816 */ /* 0x000fe4000000002f */
[----:B------:R-:W-:Y:S02]  /*10490*/  PRMT R51, R40, 0x7054, R51 ;  /* 0x0000705428337816 */ /* 0x000fe40000000033 */
[----:B------:R-:W-:Y:S02]  /*104a0*/  LOP3.LUT R47, R45, 0xff000000, R9, 0xf8, !PT ;  /* 0xff0000002d2f7812 */ /* 0x000fe400078ef809 */
[----:B------:R-:W-:Y:S02]  /*104b0*/  LOP3.LUT R21, R21, 0xff000000, R29, 0xf8, !PT ;  /* 0xff00000015157812 */ /* 0x000fe400078ef81d */
[----:B------:R-:W-:Y:S02]  /*104c0*/  PRMT R43, R20, 0x7054, R43 ;  /* 0x00007054142b7816 */ /* 0x000fe4000000002b */
[----:B------:R-:W-:-:S02]  /*104d0*/  LOP3.LUT R51, R51, 0xff000000, R11, 0xf8, !PT ;  /* 0xff00000033337812 */ /* 0x000fc400078ef80b */
[----:B------:R-:W-:Y:S02]  /*104e0*/  LOP3.LUT R20, R39, 0xff000000, R30, 0xf8, !PT ;  /* 0xff00000027147812 */ /* 0x000fe400078ef81e */
[----:B------:R-:W-:Y:S02]  /*104f0*/  F2FP.F16.E4M3.UNPACK_B R48, R47 ;  /* 0x0000002fff30723e */ /* 0x000fe400020006ff */
[----:B0-----:R-:W-:Y:S02]  /*10500*/  F2FP.F16.E4M3.UNPACK_B R11, R25 ;  /* 0x00000019ff0b723e */ /* 0x001fe400020006ff */
[----:B------:R-:W-:Y:S01]  /*10510*/  LOP3.LUT R36, R37, 0xff000000, R28, 0xf8, !PT ;  /* 0xff00000025247812 */ /* 0x000fe200078ef81c */
[--C-:B------:R-:W-:Y:S01]  /*10520*/  HADD2.F32 R50, -RZ, R48.reuse.H0_H0 ;  /* 0x20000030ff327230 */ /* 0x100fe20000004100 */
[----:B------:R-:W-:Y:S01]  /*10530*/  F2FP.F16.E4M3.UNPACK_B R30, R21 ;  /* 0x00000015ff1e723e */ /* 0x000fe200020006ff */
[----:B------:R-:W-:Y:S01]  /*10540*/  HADD2.F32 R48, -RZ, R48.H1_H1 ;  /* 0x30000030ff307230 */ /* 0x000fe20000004100 */
[----:B------:R-:W-:-:S02]  /*10550*/  LOP3.LUT R37, R43, 0xff000000, R8, 0xf8, !PT ;  /* 0xff0000002b257812 */ /* 0x000fc400078ef808 */
[----:B------:R-:W-:Y:S01]  /*10560*/  LOP3.LUT R8, R49, 0xff000000, R10, 0xf8, !PT ;  /* 0xff00000031087812 */ /* 0x000fe200078ef80a */
[--C-:B------:R-:W-:Y:S01]  /*10570*/  HADD2.F32 R40, -RZ, R30.reuse.H0_H0 ;  /* 0x2000001eff287230 */ /* 0x100fe20000004100 */
[----:B------:R-:W-:Y:S01]  /*10580*/  LOP3.LUT R46, R41, 0xff000000, R31, 0xf8, !PT ;  /* 0xff000000292e7812 */ /* 0x000fe200078ef81f */
[----:B------:R-:W-:Y:S01]  /*10590*/  HADD2.F32 R30, -RZ, R30.H1_H1 ;  /* 0x3000001eff1e7230 */ /* 0x000fe20000004100 */
[-C--:B------:R-:W-:Y:S02]  /*105a0*/  F2FP.F16.E4M3.UNPACK_B R31, R24.reuse ;  /* 0x00000018ff1f723e */ /* 0x080fe400020006ff */
[----:B------:R-:W-:Y:S02]  /*105b0*/  F2FP.F16.E4M3.UNPACK_B R43, R24.H1 ;  /* 0x00000018ff2b723e */ /* 0x000fe400030006ff */
[-C--:B------:R-:W-:Y:S02]  /*105c0*/  F2FP.F16.E4M3.UNPACK_B R42, R27.reuse ;  /* 0x0000001bff2a723e */ /* 0x080fe400020006ff */
[----:B------:R-:W-:-:S02]  /*105d0*/  F2FP.F16.E4M3.UNPACK_B R45, R27.H1 ;  /* 0x0000001bff2d723e */ /* 0x000fc400030006ff */
[----:B------:R-:W-:Y:S02]  /*105e0*/  F2FP.F16.E4M3.UNPACK_B R25, R25.H1 ;  /* 0x00000019ff19723e */ /* 0x000fe400030006ff */
[----:B------:R-:W-:-:S05]  /*105f0*/  F2FP.F16.E4M3.UNPACK_B R47, R47.H1 ;  /* 0x0000002fff2f723e */ /* 0x000fca00030006ff */
[----:B------:R-:W-:Y:S01]  /*10600*/  HADD2.F32 R49, -RZ, R47.H0_H0 ;  /* 0x2000002fff317230 */ /* 0x000fe20000004100 */
[----:B------:R-:W0:Y:S02]  /*10610*/  LDS.128 R4, [R61+0x18400] ;  /* 0x018400003d047984 */ /* 0x000e240000000c00 */
[-C--:B0-----:R-:W-:Y:S02]  /*10620*/  F2FP.F16.E4M3.UNPACK_B R10, R5.reuse ;  /* 0x00000005ff0a723e */ /* 0x081fe400020006ff */
[----:B------:R-:W-:Y:S01]  /*10630*/  F2FP.F16.E4M3.UNPACK_B R28, R5.H1 ;  /* 0x00000005ff1c723e */ /* 0x000fe200030006ff */
[--C-:B------:R-:W-:Y:S01]  /*10640*/  HADD2.F32 R5, -RZ, R11.reuse.H0_H0 ;  /* 0x2000000bff057230 */ /* 0x100fe20000004100 */
[-C--:B------:R-:W-:Y:S01]  /*10650*/  F2FP.F16.E4M3.UNPACK_B R38, R7.reuse ;  /* 0x00000007ff26723e */ /* 0x080fe200020006ff */
[----:B------:R-:W-:Y:S01]  /*10660*/  HADD2.F32 R9, -RZ, R10.H0_H0 ;  /* 0x2000000aff097230 */ /* 0x000fe20000004100 */
[----:B------:R-:W-:Y:S01]  /*10670*/  F2FP.F16.E4M3.UNPACK_B R41, R7.H1 ;  /* 0x00000007ff29723e */ /* 0x000fe200030006ff */
[----:B------:R-:W-:-:S02]  /*10680*/  HADD2.F32 R11, -RZ, R11.H1_H1 ;  /* 0x3000000bff0b7230 */ /* 0x000fc40000004100 */
[C---:B------:R-:W-:Y:S01]  /*10690*/  FMUL.FTZ R24, R5.reuse, R50 ;  /* 0x0000003205187220 */ /* 0x040fe20000410000 */
[----:B------:R-:W-:Y:S01]  /*106a0*/  FMUL.FTZ R27, R5, R40 ;  /* 0x00000028051b7220 */ /* 0x000fe20000410000 */
[----:B------:R-:W-:Y:S02]  /*106b0*/  F2FP.F16.E4M3.UNPACK_B R39, R4.H1 ;  /* 0x00000004ff27723e */ /* 0x000fe400030006ff */
[C---:B------:R-:W-:Y:S01]  /*106c0*/  FFMA.FTZ R5, R9.reuse, R40, -R24 ;  /* 0x0000002809057223 */ /* 0x040fe20000010818 */
[----:B------:R-:W-:Y:S01]  /*106d0*/  FFMA.FTZ R9, R9, R50, R27 ;  /* 0x0000003209097223 */ /* 0x000fe2000001001b */
[----:B------:R-:W-:Y:S01]  /*106e0*/  F2FP.F16.E4M3.UNPACK_B R27, R21.H1 ;  /* 0x00000015ff1b723e */ /* 0x000fe200030006ff */
[----:B------:R-:W-:Y:S02]  /*106f0*/  HADD2.F32 R24, -RZ, R10.H1_H1 ;  /* 0x3000000aff187230 */ /* 0x000fe40000004100 */
[----:B------:R-:W-:Y:S01]  /*10700*/  FMUL.FTZ R53, R11, R48 ;  /* 0x000000300b357220 */ /* 0x000fe20000410000 */
[----:B------:R-:W-:-:S02]  /*10710*/  HADD2.F32 R10, -RZ, R25.H0_H0 ;  /* 0x20000019ff0a7230 */ /* 0x000fc40000004100 */
[----:B------:R-:W-:Y:S01]  /*10720*/  FMUL.FTZ R11, R11, R30 ;  /* 0x0000001e0b0b7220 */ /* 0x000fe20000410000 */
[----:B------:R-:W-:Y:S01]  /*10730*/  HADD2.F32 R40, -RZ, R27.H0_H0 ;  /* 0x2000001bff287230 */ /* 0x000fe20000004100 */
[----:B------:R-:W-:Y:S01]  /*10740*/  F2FP.F16.E4M3.UNPACK_B R29, R4 ;  /* 0x00000004ff1d723e */ /* 0x000fe200020006ff */
[--C-:B------:R-:W-:Y:S02]  /*10750*/  HADD2.F32 R21, -RZ, R28.reuse.H0_H0 ;  /* 0x2000001cff157230 */ /* 0x100fe40000004100 */
[CC--:B------:R-:W-:Y:S01]  /*10760*/  FMUL.FTZ R50, R10.reuse, R49.reuse ;  /* 0x000000310a327220 */ /* 0x0c0fe20000410000 */
[----:B------:R-:W-:Y:S02]  /*10770*/  HADD2.F32 R25, -RZ, R25.H1_H1 ;  /* 0x30000019ff197230 */ /* 0x000fe40000004100 */
        /* <DEDUP_REMOVED lines=9> */
[----:B------:R-:W-:Y:S01]  /*10810*/  F2FP.F16.E4M3.UNPACK_B R4, R6 ;  /* 0x00000006ff04723e */ /* 0x000fe200020006ff */
[----:B------:R-:W-:-:S02]  /*10820*/  HADD2.F32 R40, -RZ, R27.H1_H1 ;  /* 0x3000001bff287230 */ /* 0x000fc40000004100 */
[CC--:B------:R-:W-:Y:S01]  /*10830*/  FMUL.FTZ R53, R25.reuse, R49.reuse ;  /* 0x0000003119357220 */ /* 0x0c0fe20000410000 */
[----:B------:R-:W-:Y:S01]  /*10840*/  HADD2.F32 R52, -RZ, R50.H0_H0 ;  /* 0x20000032ff347230 */ /* 0x000fe20000004100 */
[----:B------:R-:W-:Y:S01]  /*10850*/  F2FP.F16.E4M3.UNPACK_B R7, R6.H1 ;  /* 0x00000006ff07723e */ /* 0x000fe200030006ff */
[----:B------:R-:W-:Y:S02]  /*10860*/  HADD2.F32 R28, -RZ, R42.H0_H0 ;  /* 0x2000002aff1c7230 */ /* 0x000fe40000004100 */
[----:B------:R-:W-:Y:S01]  /*10870*/  FMUL.FTZ R54, R25, R40 ;  /* 0x0000002819367220 */ /* 0x000fe20000410000 */
[--C-:B------:R-:W-:Y:S01]  /*10880*/  HADD2.F32 R48, -RZ, R47.reuse.H0_H0 ;  /* 0x2000002fff307230 */ /* 0x100fe20000004100 */
[----:B------:R-:W-:Y:S01]  /*10890*/  F2FP.F16.E4M3.UNPACK_B R6, R26 ;  /* 0x0000001aff06723e */ /* 0x000fe200020006ff */
[--C-:B------:R-:W-:Y:S02]  /*108a0*/  HADD2.F32 R27, -RZ, R38.reuse.H0_H0 ;  /* 0x20000026ff1b7230 */ /* 0x100fe40000004100 */
[C---:B------:R-:W-:Y:S01]  /*108b0*/  FMUL.FTZ R56, R28.reuse, R52 ;  /* 0x000000341c387220 */ /* 0x040fe20000410000 */
[----:B------:R-:W-:Y:S01]  /*108c0*/  F2FP.F16.E4M3.UNPACK_B R26, R26.H1 ;  /* 0x0000001aff1a723e */ /* 0x000fe200030006ff */
[----:B------:R-:W-:Y:S01]  /*108d0*/  FMUL.FTZ R55, R28, R48 ;  /* 0x000000301c377220 */ /* 0x000fe20000410000 */
[C---:B------:R-:W-:Y:S01]  /*108e0*/  FFMA.FTZ R28, R30.reuse, R40, -R53 ;  /* 0x000000281e1c7223 */ /* 0x040fe20000010835 */
        /* <DEDUP_REMOVED lines=8> */
[----:B------:R-:W-:Y:S01]  /*10970*/  HADD2.F32 R38, -RZ, R42.H1_H1 ;  /* 0x3000002aff267230 */ /* 0x000fe20000004100 */
[----:B------:R-:W-:Y:S01]  /*10980*/  F2FP.SATFINITE.E4M3.F32.PACK_AB_MERGE_C R11, R28, R11, RZ ;  /* 0x0000000b1c0b723e */ /* 0x000fe200048070ff */
[----:B------:R-:W-:Y:S01]  /*10990*/  HADD2.F32 R55, -RZ, R48.H0_H0 ;  /* 0x20000030ff377230 */ /* 0x000fe20000004100 */
[----:B------:R-:W-:Y:S01]  /*109a0*/  F2FP.SATFINITE.E4M3.F32.PACK_AB_MERGE_C R21, R30, R21, RZ ;  /* 0x000000151e15723e */ /* 0x000fe200048070ff */
[----:B------:R-:W-:Y:S02]  /*109b0*/  HADD2.F32 R46, -RZ, R45.H0_H0 ;  /* 0x2000002dff2e7230 */ /* 0x000fe40000004100 */
[C---:B------:R-:W-:Y:S01]  /*109c0*/  FMUL.FTZ R57, R38.reuse, R53 ;  /* 0x0000003526397220 */ /* 0x040fe20000410000 */
[----:B------:R-:W-:Y:S02]  /*109d0*/  HADD2.F32 R51, -RZ, R47.H0_H0 ;  /* 0x2000002fff337230 */ /* 0x000fe40000004100 */
[----:B------:R-:W-:Y:S01]  /*109e0*/  FMUL.FTZ R50, R38, R49 ;  /* 0x0000003126327220 */ /* 0x000fe20000410000 */
[----:B------:R-:W-:-:S02]  /*109f0*/  HADD2.F32 R42, -RZ, R41.H0_H0 ;  /* 0x20000029ff2a7230 */ /* 0x000fc40000004100 */
[----:B------:R-:W-:Y:S01]  /*10a00*/  FMUL.FTZ R59, R46, R55 ;  /* 0x000000372e3b7220 */ /* 0x000fe20000410000 */
[----:B------:R-:W-:Y:S01]  /*10a10*/  FFMA.FTZ R38, R40, R49, -R57 ;  /* 0x0000003128267223 */ /* 0x000fe20000010839 */
[----:B------:R-:W-:Y:S01]  /*10a20*/  FMUL.FTZ R46, R46, R51 ;  /* 0x000000332e2e7220 */ /* 0x000fe20000410000 */
[----:B------:R-:W-:Y:S01]  /*10a30*/  FFMA.FTZ R40, R40, R53, R50 ;  /* 0x0000003528287223 */ /* 0x000fe20000010032 */
[----:B------:R-:W-:Y:S01]  /*10a40*/  HADD2.F32 R49, -RZ, R47.H1_H1 ;  /* 0x3000002fff317230 */ /* 0x000fe20000004100 */
[----:B------:R-:W-:Y:S01]  /*10a50*/  F2FP.F16.E4M3.UNPACK_B R50, R37.H1 ;  /* 0x00000025ff32723e */ /* 0x000fe200030006ff */
[C---:B------:R-:W-:Y:S01]  /*10a60*/  FFMA.FTZ R59, R42.reuse, R51, -R59 ;  /* 0x000000332a3b7223 */ /* 0x040fe2000001083b */
[----:B------:R-:W-:Y:S01]  /*10a70*/  FFMA.FTZ R55, R42, R55, R46 ;  /* 0x000000372a377223 */ /* 0x000fe2000001002e */
[----:B------:R-:W-:Y:S01]  /*10a80*/  F2FP.F16.E4M3.UNPACK_B R47, R36.H1 ;  /* 0x00000024ff2f723e */ /* 0x000fe200030006ff */
[----:B------:R-:W-:Y:S01]  /*10a90*/  HADD2.F32 R51, -RZ, R48.H1_H1 ;  /* 0x30000030ff337230 */ /* 0x000fe20000004100 */
[----:B------:R-:W-:Y:S01]  /*10aa0*/  F2FP.SATFINITE.E4M3.F32.PACK_AB_MERGE_C R5, R10, R5, R11 ;  /* 0x000000050a05723e */ /* 0x000fe2000480700b */
[----:B------:R-:W-:Y:S01]  /*10ab0*/  HADD2.F32 R46, -RZ, R45.H1_H1 ;  /* 0x3000002dff2e7230 */ /* 0x000fe20000004100 */
[----:B------:R-:W-:Y:S01]  /*10ac0*/  F2FP.SATFINITE.E4M3.F32.PACK_AB_MERGE_C R9, R24, R9, R21 ;  /* 0x000000091809723e */ /* 0x000fe20004807015 */
[----:B------:R-:W-:-:S02]  /*10ad0*/  HADD2.F32 R52, -RZ, R50.H0_H0 ;  /* 0x20000032ff347230 */ /* 0x000fc40000004100 */
[----:B------:R-:W-:Y:S02]  /*10ae0*/  HADD2.F32 R45, -RZ, R43.H0_H0 ;  /* 0x2000002bff2d7230 */ /* 0x000fe40000004100 */
        /* <DEDUP_REMOVED lines=18> */
[-C--:B------:R-:W-:Y:S01]  /*10c10*/  FMUL.FTZ R47, R43, R42.reuse ;  /* 0x0000002a2b2f7220 */ /* 0x080fe20000410000 */
[----:B------:R-:W-:Y:S01]  /*10c20*/  HADD2.F32 R37, -RZ, R31.H0_H0 ;  /* 0x2000001fff257230 */ /* 0x000fe20000004100 */
[----:B------:R-:W-:Y:S01]  /*10c30*/  F2FP.SATFINITE.E4M3.F32.PACK_AB_MERGE_C R55, R62, R55, RZ ;  /* 0x000000373e37723e */ /* 0x000fe200048070ff */
[C---:B------:R-:W-:Y:S01]  /*10c40*/  FFMA.FTZ R54, R39.reuse, R42, -R36 ;  /* 0x0000002a27367223 */ /* 0x040fe20000010824 */
[----:B------:R-:W-:Y:S01]  /*10c50*/  FFMA.FTZ R51, R39, R50, R47 ;  /* 0x0000003227337223 */ /* 0x000fe2000001002f */
[----:B------:R-:W-:Y:S01]  /*10c60*/  HADD2.F32 R43, -RZ, R45.H0_H0 ;  /* 0x2000002dff2b7230 */ /* 0x000fe20000004100 */
[----:B------:R-:W-:Y:S01]  /*10c70*/  F2FP.SATFINITE.E4M3.F32.PACK_AB_MERGE_C R11, R40, R27, R55 ;  /* 0x0000001b280b723e */ /* 0x000fe20004807037 */
[----:B------:R-:W-:-:S02]  /*10c80*/  HADD2.F32 R39, -RZ, R41.H0_H0 ;  /* 0x20000029ff277230 */ /* 0x000fc40000004100 */
[----:B------:R-:W-:Y:S02]  /*10c90*/  HADD2.F32 R46, -RZ, R45.H1_H1 ;  /* 0x3000002dff2e7230 */ /* 0x000fe40000004100 */
[C---:B------:R-:W-:Y:S01]  /*10ca0*/  FMUL.FTZ R47, R37.reuse, R43 ;  /* 0x0000002b252f7220 */ /* 0x040fe20000410000 */
[----:B------:R-:W-:Y:S02]  /*10cb0*/  HADD2.F32 R31, -RZ, R31.H1_H1 ;  /* 0x3000001fff1f7230 */ /* 0x000fe40000004100 */
[----:B------:R-:W-:Y:S01]  /*10cc0*/  FMUL.FTZ R45, R37, R39 ;  /* 0x00000027252d7220 */ /* 0x000fe20000410000 */
[----:B------:R-:W-:Y:S01]  /*10cd0*/  HADD2.F32 R36, -RZ, R29.H0_H0 ;  /* 0x2000001dff247230 */ /* 0x000fe20000004100 */
[----:B------:R-:W-:Y:S01]  /*10ce0*/  F2FP.F16.E4M3.UNPACK_B R37, R8.H1 ;  /* 0x00000008ff25723e */ /* 0x000fe200030006ff */
[----:B------:R-:W-:Y:S02]  /*10cf0*/  HADD2.F32 R42, -RZ, R41.H1_H1 ;  /* 0x30000029ff2a7230 */ /* 0x000fe40000004100 */
[----:B------:R-:W-:Y:S01]  /*10d00*/  FMUL.FTZ R48, R31, R46 ;  /* 0x0000002e1f307220 */ /* 0x000fe20000410000 */
[----:B------:R-:W-:-:S02]  /*10d10*/  HADD2.F32 R29, -RZ, R29.H1_H1 ;  /* 0x3000001dff1d7230 */ /* 0x000fc40000004100 */
[C---:B------:R-:W-:Y:S01]  /*10d20*/  FFMA.FTZ R47, R36.reuse, R39, -R47 ;  /* 0x00000027242f7223 */ /* 0x040fe2000001082f */
[----:B------:R-:W-:Y:S01]  /*10d30*/  FFMA.FTZ R45, R36, R43, R45 ;  /* 0x0000002b242d7223 */ /* 0x000fe2000001002d */
[----:B------:R-:W-:Y:S01]  /*10d40*/  F2FP.F16.E4M3.UNPACK_B R36, R20.H1 ;  /* 0x00000014ff24723e */ /* 0x000fe200030006ff */
[-C--:B------:R-:W-:Y:S01]  /*10d50*/  FMUL.FTZ R39, R31, R42.reuse ;  /* 0x0000002a1f277220 */ /* 0x080fe20000410000 */
[C---:B------:R-:W-:Y:S01]  /*10d60*/  FFMA.FTZ R50, R29.reuse, R42, -R48 ;  /* 0x0000002a1d327223 */ /* 0x040fe20000010830 */
[----:B------:R-:W-:Y:S01]  /*10d70*/  HADD2.F32 R48, -RZ, R37.H0_H0 ;  /* 0x20000025ff307230 */ /* 0x000fe20000004100 */
[----:B------:R-:W-:Y:S01]  /*10d80*/  F2FP.F16.E4M3.UNPACK_B R20, R20 ;  /* 0x00000014ff14723e */ /* 0x000fe200020006ff */
        /* <DEDUP_REMOVED lines=12> */
[----:B------:R-:W-:-:S02]  /*10e50*/  HADD2.F32 R7, -RZ, R7.H1_H1 ;  /* 0x30000007ff077230 */ /* 0x000fc40000004100 */
[CC--:B------:R-:W-:Y:S01]  /*10e60*/  FMUL.FTZ R42, R26.reuse, R37.reuse ;  /* 0x000000251a2a7220 */ /* 0x0c0fe20000410000 */
[----:B------:R-:W-:Y:S02]  /*10e70*/  HADD2.F32 R29, -RZ, R20.H1_H1 ;  /* 0x30000014ff1d7230 */ /* 0x000fe40000004100 */
[-C--:B------:R-:W-:Y:S01]  /*10e80*/  FMUL.FTZ R26, R26, R36.reuse ;  /* 0x000000241a1a7220 */ /* 0x080fe20000410000 */
[----:B------:R-:W-:Y:S02]  /*10e90*/  HADD2.F32 R31, -RZ, R8.H1_H1 ;  /* 0x30000008ff1f7230 */ /* 0x000fe40000004100 */
[C---:B------:R-:W-:Y:S01]  /*10ea0*/  FFMA.FTZ R41, R7.reuse, R36, -R42 ;  /* 0x0000002407297223 */ /* 0x040fe2000001082a */
[----:B------:R-:W-:Y:S01]  /*10eb0*/  FFMA.FTZ R43, R7, R37, R26 ;  /* 0x00000025072b7223 */ /* 0x000fe2000001001a */
[----:B------:R-:W-:Y:S02]  /*10ec0*/  HADD2.F32 R26, -RZ, R20.H0_H0 ;  /* 0x20000014ff1a7230 */ /* 0x000fe40000004100 */
[----:B------:R-:W-:Y:S01]  /*10ed0*/  HADD2.F32 R20, -RZ, R8.H0_H0 ;  /* 0x20000008ff147230 */ /* 0x000fe20000004100 */
[----:B------:R-:W-:Y:S01]  /*10ee0*/  F2FP.SATFINITE.E4M3.F32.PACK_AB_MERGE_C R41, R41, R56, RZ ;  /* 0x000000382929723e */ /* 0x000fe200048070ff */
[--C-:B------:R-:W-:Y:S01]  /*10ef0*/  HADD2.F32 R7, -RZ, R6.reuse.H0_H0 ;  /* 0x20000006ff077230 */ /* 0x100fe20000004100 */
[----:B------:R-:W-:Y:S01]  /*10f00*/  F2FP.SATFINITE.E4M3.F32.PACK_AB_MERGE_C R43, R43, R58, RZ ;  /* 0x0000003a2b2b723e */ /* 0x000fe200048070ff */
[----:B------:R-:W-:-:S02]  /*10f10*/  HADD2.F32 R8, -RZ, R6.H1_H1 ;  /* 0x30000006ff087230 */ /* 0x000fc40000004100 */
[--C-:B------:R-:W-:Y:S02]  /*10f20*/  HADD2.F32 R6, -RZ, R4.reuse.H0_H0 ;  /* 0x20000004ff067230 */ /* 0x100fe40000004100 */
[C---:B------:R-:W-:Y:S01]  /*10f30*/  FMUL.FTZ R37, R7.reuse, R20 ;  /* 0x0000001407257220 */ /* 0x040fe20000410000 */
[----:B------:R-:W-:Y:S02]  /*10f40*/  HADD2.F32 R4, -RZ, R4.H1_H1 ;  /* 0x30000004ff047230 */ /* 0x000fe40000004100 */
[-C--:B------:R-:W-:Y:S01]  /*10f50*/  FMUL.FTZ R7, R7, R26.reuse ;  /* 0x0000001a07077220 */ /* 0x080fe20000410000 */
        /* <DEDUP_REMOVED lines=13> */
[----:B------:R-:W-:Y:S01]  /*11030*/  F2FP.SATFINITE.E4M3.F32.PACK_AB_MERGE_C R10, R31, R20, R43 ;  /* 0x000000141f0a723e */ /* 0x000fe2000480702b */
[----:B------:R1:W-:Y:S04]  /*11040*/  STS.128 [R61+0x18400], R4 ;  /* 0x018400043d007388 */ /* 0x0003e80000000c00 */
[----:B------:R1:W-:Y:S02]  /*11050*/  STS.128 [R0+0x18400], R8 ;  /* 0x0184000800007388 */ /* 0x0003e40000000c00 */
.L_x_5593:
[----:B------:R-:W-:Y:S05]  /*11060*/  BSYNC B1 ;  /* 0x0000000000017941 */ /* 0x000fea0003800000 */
.L_x_5592:
[----:B------:R-:W-:Y:S05]  /*11070*/  @P2 BRA `(.L_x_5574) ;  /* 0x0000000c00dc2947 */ /* 0x000fea0003800000 */
[----:B------:R-:W3:Y:S01]  /*11080*/  LDL R47, [R1+0x34] ;  /* 0x00003400012f7983 */ /* 0x000ee20000100800 */
[----:B01---5:R-:W-:Y:S02]  /*11090*/  SHF.R.U32.HI R4, RZ, 0x8, R32 ;  /* 0x00000008ff047819 */ /* 0x023fe40000011620 */
[----:B------:R-:W-:Y:S02]  /*110a0*/  LOP3.LUT R0, R32, 0xff, RZ, 0xc0, !PT ;  /* 0x000000ff20007812 */ /* 0x000fe400078ec0ff */
[----:B------:R-:W-:Y:S02]  /*110b0*/  SHF.R.U32.HI R8, RZ, 0x8, R34 ;  /* 0x00000008ff087819 */ /* 0x000fe40000011622 */
[----:B------:R-:W-:Y:S02]  /*110c0*/  LOP3.LUT R5, R4, 0xff, RZ, 0xc0, !PT ;  /* 0x000000ff04057812 */ /* 0x000fe400078ec0ff */
[----:B------:R-:W-:Y:S02]  /*110d0*/  LEA.HI R3, R3, R214, RZ, 0x1c ;  /* 0x000000d603037211 */ /* 0x000fe400078fe0ff */
[----:B------:R-:W-:-:S02]  /*110e0*/  LOP3.LUT R4, R34, 0xff, RZ, 0xc0, !PT ;  /* 0x000000ff22047812 */ /* 0x000fc400078ec0ff */
[----:B------:R-:W-:Y:S02]  /*110f0*/  LOP3.LUT R9, R8, 0xff, RZ, 0xc0, !PT ;  /* 0x000000ff08097812 */ /* 0x000fe400078ec0ff */
[----:B--2---:R-:W-:Y:S02]  /*11100*/  PRMT R21, R5, 0x7604, R0 ;  /* 0x0000760405157816 */ /* 0x004fe40000000000 */
[----:B------:R-:W-:Y:S02]  /*11110*/  SHF.R.S32.HI R0, RZ, 0x1f, R3 ;  /* 0x0000001fff007819 */ /* 0x000fe40000011403 */
[----:B------:R-:W-:Y:S02]  /*11120*/  PRMT R25, R9, 0x7604, R4 ;  /* 0x0000760409197816 */ /* 0x000fe40000000004 */
[----:B------:R-:W-:Y:S01]  /*11130*/  LEA.HI R4, R0, R3, RZ, 0x2 ;  /* 0x0000000300047211 */ /* 0x000fe200078f10ff */
[----:B------:R-:W-:Y:S01]  /*11140*/  IMAD.SHL.U32 R0, R3, 0x10, RZ ;  /* 0x0000001003007824 */ /* 0x000fe200078e00ff */
[----:B------:R-:W-:-:S02]  /*11150*/  SHF.R.U32.HI R7, RZ, 0x8, R33 ;  /* 0x00000008ff077819 */ /* 0x000fc40000011621 */
[----:B------:R-:W-:Y:S01]  /*11160*/  LOP3.LUT R6, R33, 0xff, RZ, 0xc0, !PT ;  /* 0x000000ff21067812 */ /* 0x000fe200078ec0ff */
[----:B------:R-:W-:Y:S01]  /*11170*/  IMAD.SHL.U32 R4, R4, 0x800, RZ ;  /* 0x0000080004047824 */ /* 0x000fe200078e00ff */
[----:B------:R-:W-:Y:S02]  /*11180*/  LOP3.LUT R3, R215, 0x30, R0, 0xf8, !PT ;  /* 0x00000030d7037812 */ /* 0x000fe400078ef800 */
[----:B------:R-:W-:Y:S02]  /*11190*/  LOP3.LUT R7, R7, 0xff, RZ, 0xc0, !PT ;  /* 0x000000ff07077812 */ /* 0x000fe400078ec0ff */
[----:B------:R-:W-:Y:S02]  /*111a0*/  SHF.R.U32.HI R8, RZ, 0x8, R12 ;  /* 0x00000008ff087819 */ /* 0x000fe4000001160c */
[----:B------:R-:W-:Y:S02]  /*111b0*/  LOP3.LUT R3, R3, R216, RZ, 0x3c, !PT ;  /* 0x000000d803037212 */ /* 0x000fe400078e3cff */
[----:B------:R-:W-:-:S02]  /*111c0*/  LOP3.LUT R0, R4, 0xffffe000, RZ, 0xc0, !PT ;  /* 0xffffe00004007812 */ /* 0x000fc400078ec0ff */
[----:B------:R-:W-:Y:S02]  /*111d0*/  PRMT R20, R7, 0x7604, R6 ;  /* 0x0000760407147816 */ /* 0x000fe40000000006 */
[----:B------:R-:W-:Y:S02]  /*111e0*/  LOP3.LUT R7, R12, 0xff, RZ, 0xc0, !PT ;  /* 0x000000ff0c077812 */ /* 0x000fe400078ec0ff */
[----:B------:R-:W-:Y:S02]  /*111f0*/  LOP3.LUT R8, R8, 0xff, RZ, 0xc0, !PT ;  /* 0x000000ff08087812 */ /* 0x000fe400078ec0ff */
[----:B------:R-:W-:Y:S02]  /*11200*/  IADD3 R3, R3, R217, R0 ;  /* 0x000000d903037210 */ /* 0x000fe40007ffe000 */
[----:B------:R-:W-:Y:S02]  /*11210*/  PRMT R29, R8, 0x7604, R7 ;  /* 0x00007604081d7816 */ /* 0x000fe40000000007 */
[----:B------:R-:W-:Y:S01]  /*11220*/  SHF.R.U32.HI R6, RZ, 0x8, R35 ;  /* 0x00000008ff067819 */ /* 0x000fe20000011623 */
[----:B------:R-:W-:Y:S01]  /*11230*/  IMAD.IADD R0, R16, 0x1, R3 ;  /* 0x0000000110007824 */ /* 0x000fe200078e0203 */
        /* <DEDUP_REMOVED lines=10> */
[----:B------:R-:W-:Y:S02]  /*112e0*/  SHF.R.U32.HI R28, RZ, 0x8, R14 ;  /* 0x00000008ff1c7819 */ /* 0x000fe4000001160e */
[----:B------:R-:W-:Y:S02]  /*112f0*/  PRMT R30, R31, 0x7604, R30 ;  /* 0x000076041f1e7816 */ /* 0x000fe4000000001e */
[----:B------:R-:W-:Y:S02]  /*11300*/  PRMT R26, R3, 0x7604, R26 ;  /* 0x00007604031a7816 */ /* 0x000fe4000000001a */
[----:B------:R-:W-:-:S02]  /*11310*/  SHF.R.U32.HI R31, RZ, 0x10, R13 ;  /* 0x00000010ff1f7819 */ /* 0x000fc4000001160d */
[----:B------:R-:W-:Y:S02]  /*11320*/  SHF.R.U32.HI R3, RZ, 0x10, R33 ;  /* 0x00000010ff037819 */ /* 0x000fe40000011621 */
[----:B------:R-:W-:Y:S01]  /*11330*/  LOP3.LUT R27, R14, 0xff, RZ, 0xc0, !PT ;  /* 0x000000ff0e1b7812 */ /* 0x000fe200078ec0ff */
[----:B------:R-:W-:Y:S01]  /*11340*/  IMAD.U32 R31, R31, 0x10000, RZ ;  /* 0x000100001f1f7824 */ /* 0x000fe200078e00ff */
[----:B------:R-:W-:Y:S01]  /*11350*/  LOP3.LUT R28, R28, 0xff, RZ, 0xc0, !PT ;  /* 0x000000ff1c1c7812 */ /* 0x000fe200078ec0ff */
[----:B------:R-:W-:Y:S01]  /*11360*/  IMAD.U32 R3, R3, 0x10000, RZ ;  /* 0x0001000003037824 */ /* 0x000fe200078e00ff */
[----:B----4-:R-:W-:Y:S02]  /*11370*/  SHF.R.U32.HI R39, RZ, 0x10, R15 ;  /* 0x00000010ff277819 */ /* 0x010fe4000001160f */
[----:B---3--:R-:W-:Y:S02]  /*11380*/  PRMT R37, R28, 0x7604, R27 ;  /* 0x000076041c257816 */ /* 0x008fe4000000001b */
        /* <DEDUP_REMOVED lines=11> */
[----:B------:R-:W-:Y:S02]  /*11440*/  F2FP.F16.E4M3.UNPACK_B R40, R39 ;  /* 0x00000027ff28723e */ /* 0x000fe400020006ff */
[----:B0-----:R-:W-:Y:S02]  /*11450*/  F2FP.F16.E4M3.UNPACK_B R24, R9 ;  /* 0x00000009ff18723e */ /* 0x001fe400020006ff */
[----:B------:R-:W-:Y:S02]  /*11460*/  F2FP.F16.E4M3.UNPACK_B R34, R36 ;  /* 0x00000024ff22723e */ /* 0x000fe400020006ff */
[----:B------:R-:W-:Y:S01]  /*11470*/  LOP3.LUT R42, R41, 0xff000000, R15, 0xf8, !PT ;  /* 0xff000000292a7812 */ /* 0x000fe200078ef80f */
[--C-:B------:R-:W-:Y:S01]  /*11480*/  HADD2.F32 R41, -RZ, R40.reuse.H0_H0 ;  /* 0x20000028ff297230 */ /* 0x100fe20000004100 */
[----:B------:R-:W-:Y:S01]  /*11490*/  LOP3.LUT R33, R37, 0xff0000, R14, 0xf8, !PT ;  /* 0x00ff000025217812 */ /* 0x000fe200078ef80e */
[----:B------:R-:W-:Y:S01]  /*114a0*/  HADD2.F32 R40, -RZ, R40.H1_H1 ;  /* 0x30000028ff287230 */ /* 0x000fe20000004100 */
[----:B------:R-:W-:-:S02]  /*114b0*/  LOP3.LUT R21, R21, 0xff0000, R32, 0xf8, !PT ;  /* 0x00ff000015157812 */ /* 0x000fc400078ef820 */
[----:B------:R-:W-:Y:S01]  /*114c0*/  LOP3.LUT R37, R27, 0xff000000, R35, 0xf8, !PT ;  /* 0xff0000001b257812 */ /* 0x000fe200078ef823 */
[--C-:B------:R-:W-:Y:S01]  /*114d0*/  HADD2.F32 R35, -RZ, R34.reuse.H0_H0 ;  /* 0x20000022ff237230 */ /* 0x100fe20000004100 */
[----:B------:R-:W-:Y:S01]  /*114e0*/  LOP3.LUT R21, R21, 0xff000000, R32, 0xf8, !PT ;  /* 0xff00000015157812 */ /* 0x000fe200078ef820 */
[----:B------:R-:W-:Y:S01]  /*114f0*/  HADD2.F32 R34, -RZ, R34.H1_H1 ;  /* 0x30000022ff227230 */ /* 0x000fe20000004100 */
[----:B------:R-:W-:Y:S02]  /*11500*/  LOP3.LUT R29, R29, 0xff0000, R12, 0xf8, !PT ;  /* 0x00ff00001d1d7812 */ /* 0x000fe400078ef80c */
[----:B------:R-:W-:Y:S02]  /*11510*/  F2FP.F16.E4M3.UNPACK_B R25, R9.H1 ;  /* 0x00000009ff19723e */ /* 0x000fe400030006ff */
[-C--:B------:R-:W-:Y:S02]  /*11520*/  F2FP.F16.E4M3.UNPACK_B R31, R8.reuse ;  /* 0x00000008ff1f723e */ /* 0x080fe400020006ff */
[----:B------:R-:W-:-:S02]  /*11530*/  F2FP.F16.E4M3.UNPACK_B R32, R8.H1 ;  /* 0x00000008ff20723e */ /* 0x000fc400030006ff */
[----:B------:R-:W-:Y:S02]  /*11540*/  F2FP.F16.E4M3.UNPACK_B R39, R39.H1 ;  /* 0x00000027ff27723e */ /* 0x000fe400030006ff */
[----:B------:R-:W-:Y:S02]  /*11550*/  F2FP.F16.E4M3.UNPACK_B R36, R36.H1 ;  /* 0x00000024ff24723e */ /* 0x000fe400030006ff */
[----:B------:R-:W-:Y:S02]  /*11560*/  LOP3.LUT R38, R29, 0xff000000, R12, 0xf8, !PT ;  /* 0xff0000001d267812 */ /* 0x000fe400078ef80c */
[----:B------:R-:W-:Y:S02]  /*11570*/  LOP3.LUT R12, R33, 0xff000000, R14, 0xf8, !PT ;  /* 0xff000000210c7812 */ /* 0x000fe400078ef80e */
[-C--:B------:R-:W-:Y:S02]  /*11580*/  F2FP.F16.E4M3.UNPACK_B R30, R11.reuse ;  /* 0x0000000bff1e723e */ /* 0x080fe400020006ff */
[----:B------:R-:W-:Y:S01]  /*11590*/  F2FP.F16.E4M3.UNPACK_B R33, R11.H1 ;  /* 0x0000000bff21723e */ /* 0x000fe200030006ff */
[--C-:B------:R-:W-:Y:S01]  /*115a0*/  HADD2.F32 R11, -RZ, R36.reuse.H0_H0 ;  /* 0x20000024ff0b7230 */ /* 0x100fe20000004100 */
[----:B------:R-:W-:Y:S01]  /*115b0*/  F2FP.F16.E4M3.UNPACK_B R14, R10.H1 ;  /* 0x0000000aff0e723e */ /* 0x000fe200030006ff */
[----:B------:R-:W-:Y:S01]  /*115c0*/  HADD2.F32 R36, -RZ, R36.H1_H1 ;  /* 0x30000024ff247230 */ /* 0x000fe20000004100 */
[----:B------:R-:W0:Y:S02]  /*115d0*/  LDS.128 R4, [R47+0x18400] ;  /* 0x018400002f047984 */ /* 0x000e240000000c00 */
        /* <DEDUP_REMOVED lines=14> */
[-C--:B------:R-:W-:Y:S01]  /*116c0*/  F2FP.F16.E4M3.UNPACK_B R4, R6.reuse ;  /* 0x00000006ff04723e */ /* 0x080fe200020006ff */
[----:B------:R-:W-:Y:S01]  /*116d0*/  HADD2.F32 R35, -RZ, R39.H0_H0 ;  /* 0x20000027ff237230 */ /* 0x000fe20000004100 */
[----:B------:R-:W-:Y:S01]  /*116e0*/  F2FP.F16.E4M3.UNPACK_B R7, R6.H1 ;  /* 0x00000006ff07723e */ /* 0x000fe200030006ff */
[----:B------:R-:W-:Y:S01]  /*116f0*/  HADD2.F32 R8, -RZ, R25.H0_H0 ;  /* 0x20000019ff087230 */ /* 0x000fe20000004100 */
[----:B------:R-:W-:Y:S01]  /*11700*/  F2FP.F16.E4M3.UNPACK_B R6, R10 ;  /* 0x0000000aff06723e */ /* 0x000fe200020006ff */
[C---:B------:R-:W-:Y:S01]  /*11710*/  FMUL.FTZ R10, R24.reuse, R40 ;  /* 0x00000028180a7220 */ /* 0x040fe20000410000 */
[----:B------:R-:W-:Y:S01]  /*11720*/  FMUL.FTZ R41, R24, R34 ;  /* 0x0000002218297220 */ /* 0x000fe20000410000 */
[----:B------:R-:W-:-:S02]  /*11730*/  HADD2.F32 R20, -RZ, R15.H0_H0 ;  /* 0x2000000fff147230 */ /* 0x000fc40000004100 */
[C---:B------:R-:W-:Y:S01]  /*11740*/  FMUL.FTZ R43, R8.reuse, R35 ;  /* 0x00000023082b7220 */ /* 0x040fe20000410000 */
[-C--:B------:R-:W-:Y:S01]  /*11750*/  FMUL.FTZ R24, R8, R11.reuse ;  /* 0x0000000b08187220 */ /* 0x080fe20000410000 */
[C---:B------:R-:W-:Y:S01]  /*11760*/  FFMA.FTZ R8, R13.reuse, R34, -R10 ;  /* 0x000000220d087223 */ /* 0x040fe2000001080a */
[----:B------:R-:W-:Y:S01]  /*11770*/  FFMA.FTZ R10, R13, R40, R41 ;  /* 0x000000280d0a7223 */ /* 0x000fe20000010029 */
[-C--:B------:R-:W-:Y:S01]  /*11780*/  F2FP.F16.E4M3.UNPACK_B R40, R42.reuse ;  /* 0x0000002aff28723e */ /* 0x080fe200020006ff */
[C---:B------:R-:W-:Y:S01]  /*11790*/  FFMA.FTZ R11, R20.reuse, R11, -R43 ;  /* 0x0000000b140b7223 */ /* 0x040fe2000001082b */
[----:B------:R-:W-:Y:S01]  /*117a0*/  F2FP.F16.E4M3.UNPACK_B R34, R37 ;  /* 0x00000025ff22723e */ /* 0x000fe200020006ff */
[----:B------:R-:W-:Y:S01]  /*117b0*/  FFMA.FTZ R13, R20, R35, R24 ;  /* 0x00000023140d7223 */ /* 0x000fe20000010018 */
[----:B------:R-:W-:Y:S01]  /*117c0*/  HADD2.F32 R39, -RZ, R39.H1_H1 ;  /* 0x30000027ff277230 */ /* 0x000fe20000004100 */
[----:B------:R-:W-:Y:S01]  /*117d0*/  F2FP.F16.E4M3.UNPACK_B R42, R42.H1 ;  /* 0x0000002aff2a723e */ /* 0x000fe200030006ff */
        /* <DEDUP_REMOVED lines=9> */
[--C-:B------:R-:W-:Y:S02]  /*11870*/  HADD2.F32 R25, -RZ, R28.reuse.H0_H0 ;  /* 0x2000001cff197230 */ /* 0x100fe40000004100 */
[----:B------:R-:W-:Y:S01]  /*11880*/  FMUL.FTZ R52, R24, R35 ;  /* 0x0000002318347220 */ /* 0x000fe20000410000 */
[----:B------:R-:W-:-:S02]  /*11890*/  HADD2.F32 R28, -RZ, R28.H1_H1 ;  /* 0x3000001cff1c7230 */ /* 0x000fc40000004100 */
[C---:B------:R-:W-:Y:S01]  /*118a0*/  FFMA.FTZ R20, R15.reuse, R36, -R46 ;  /* 0x000000240f147223 */ /* 0x040fe2000001082e */
[----:B------:R-:W-:Y:S01]  /*118b0*/  FFMA.FTZ R24, R15, R39, R48 ;  /* 0x000000270f187223 */ /* 0x000fe20000010030 */
[C---:B------:R-:W-:Y:S01]  /*118c0*/  FFMA.FTZ R15, R25.reuse, R35, -R50 ;  /* 0x00000023190f7223 */ /* 0x040fe20000010832 */
[----:B------:R-:W-:Y:S01]  /*118d0*/  FFMA.FTZ R25, R25, R41, R52 ;  /* 0x0000002919197223 */ /* 0x000fe20000010034 */
[----:B------:R-:W-:Y:S01]  /*118e0*/  HADD2.F32 R41, -RZ, R40.H1_H1 ;  /* 0x30000028ff297230 */ /* 0x000fe20000004100 */
[----:B------:R-:W-:Y:S01]  /*118f0*/  F2FP.SATFINITE.E4M3.F32.PACK_AB_MERGE_C R11, R20, R11, RZ ;  /* 0x0000000b140b723e */ /* 0x000fe200048070ff */
[----:B------:R-:W-:Y:S01]  /*11900*/  HADD2.F32 R39, -RZ, R34.H1_H1 ;  /* 0x30000022ff277230 */ /* 0x000fe20000004100 */
[----:B------:R-:W-:Y:S01]  /*11910*/  F2FP.SATFINITE.E4M3.F32.PACK_AB_MERGE_C R13, R24, R13, RZ ;  /* 0x0000000d180d723e */ /* 0x000fe200048070ff */
[----:B------:R-:W-:Y:S01]  /*11920*/  HADD2.F32 R40, -RZ, R42.H0_H0 ;  /* 0x2000002aff287230 */ /* 0x000fe20000004100 */
[----:B------:R-:W-:Y:S01]  /*11930*/  F2FP.SATFINITE.E4M3.F32.PACK_AB_MERGE_C R5, R8, R5, R11 ;  /* 0x000000050805723e */ /* 0x000fe2000480700b */
[----:B------:R-:W-:Y:S01]  /*11940*/  HADD2.F32 R35, -RZ, R33.H0_H0 ;  /* 0x20000021ff237230 */ /* 0x000fe20000004100 */
[----:B------:R-:W-:Y:S01]  /*11950*/  F2FP.SATFINITE.E4M3.F32.PACK_AB_MERGE_C R9, R10, R9, R13 ;  /* 0x000000090a09723e */ /* 0x000fe2000480700d */
[----:B------:R-:W-:-:S02]  /*11960*/  HADD2.F32 R34, -RZ, R30.H1_H1 ;  /* 0x3000001eff227230 */ /* 0x000fc40000004100 */
[----:B------:R-:W-:Y:S02]  /*11970*/  HADD2.F32 R36, -RZ, R37.H0_H0 ;  /* 0x20000025ff247230 */ /* 0x000fe40000004100 */
[C---:B------:R-:W-:Y:S01]  /*11980*/  FMUL.FTZ R45, R35.reuse, R40 ;  /* 0x00000028232d7220 */ /* 0x040fe20000410000 */
[----:B------:R-:W-:Y:S02]  /*11990*/  HADD2.F32 R30, -RZ, R29.H0_H0 ;  /* 0x2000001dff1e7230 */ /* 0x000fe40000004100 */
[C---:B------:R-:W-:Y:S01]  /*119a0*/  FMUL.FTZ R43, R34.reuse, R41 ;  /* 0x00000029222b7220 */ /* 0x040fe20000410000 */
[----:B------:R-:W-:Y:S01]  /*119b0*/  FMUL.FTZ R34, R34, R39 ;  /* 0x0000002722227220 */ /* 0x000fe20000410000 */
[-C--:B------:R-:W-:Y:S01]  /*119c0*/  FMUL.FTZ R35, R35, R36.reuse ;  /* 0x0000002423237220 */ /* 0x080fe20000410000 */
[----:B------:R-:W-:Y:S02]  /*119d0*/  HADD2.F32 R42, -RZ, R42.H1_H1 ;  /* 0x3000002aff2a7230 */ /* 0x000fe40000004100 */
[----:B------:R-:W-:Y:S01]  /*119e0*/  FFMA.FTZ R45, R30, R36, -R45 ;  /* 0x000000241e2d7223 */ /* 0x000fe2000001082d */
[----:B------:R-:W-:-:S02]  /*119f0*/  HADD2.F32 R36, -RZ, R37.H1_H1 ;  /* 0x30000025ff247230 */ /* 0x000fc40000004100 */
[C---:B------:R-:W-:Y:S01]  /*11a00*/  FFMA.FTZ R50, R28.reuse, R41, R34 ;  /* 0x000000291c327223 */ /* 0x040fe20000010022 */
[----:B------:R-:W-:Y:S01]  /*11a10*/  F2FP.F16.E4M3.UNPACK_B R37, R38.H1 ;  /* 0x00000026ff25723e */ /* 0x000fe200030006ff */
[----:B------:R-:W-:Y:S01]  /*11a20*/  FFMA.FTZ R48, R28, R39, -R43 ;  /* 0x000000271c307223 */ /* 0x000fe2000001082b */
[----:B------:R-:W-:Y:S01]  /*11a30*/  F2FP.F16.E4M3.UNPACK_B R34, R21.H1 ;  /* 0x00000015ff22723e */ /* 0x000fe200030006ff */
[----:B------:R-:W-:Y:S02]  /*11a40*/  HADD2.F32 R33, -RZ, R33.H1_H1 ;  /* 0x30000021ff217230 */ /* 0x000fe40000004100 */
[----:B------:R-:W-:Y:S01]  /*11a50*/  FFMA.FTZ R43, R30, R40, R35 ;  /* 0x000000281e2b7223 */ /* 0x000fe20000010023 */
[----:B------:R-:W-:Y:S01]  /*11a60*/  HADD2.F32 R39, -RZ, R37.H0_H0 ;  /* 0x20000025ff277230 */ /* 0x000fe20000004100 */
[----:B------:R-:W-:Y:S01]  /*11a70*/  F2FP.F16.E4M3.UNPACK_B R38, R38 ;  /* 0x00000026ff26723e */ /* 0x000fe200020006ff */
[----:B------:R-:W-:Y:S02]  /*11a80*/  HADD2.F32 R30, -RZ, R32.H0_H0 ;  /* 0x20000020ff1e7230 */ /* 0x000fe40000004100 */
[----:B------:R-:W-:Y:S01]  /*11a90*/  FMUL.FTZ R40, R33, R42 ;  /* 0x0000002a21287220 */ /* 0x000fe20000410000 */
[----:B------:R-:W-:-:S02]  /*11aa0*/  HADD2.F32 R35, -RZ, R34.H0_H0 ;  /* 0x20000022ff237230 */ /* 0x000fc40000004100 */
[-C--:B------:R-:W-:Y:S01]  /*11ab0*/  FMUL.FTZ R41, R33, R36.reuse ;  /* 0x0000002421297220 */ /* 0x080fe20000410000 */
[----:B------:R-:W-:Y:S02]  /*11ac0*/  HADD2.F32 R29, -RZ, R29.H1_H1 ;  /* 0x3000001dff1d7230 */ /* 0x000fe40000004100 */
[C---:B------:R-:W-:Y:S01]  /*11ad0*/  FMUL.FTZ R33, R30.reuse, R39 ;  /* 0x000000271e217220 */ /* 0x040fe20000410000 */
[----:B------:R-:W-:Y:S02]  /*11ae0*/  HADD2.F32 R37, -RZ, R37.H1_H1 ;  /* 0x30000025ff257230 */ /* 0x000fe40000004100 */
[----:B------:R-:W-:Y:S01]  /*11af0*/  FMUL.FTZ R30, R30, R35 ;  /* 0x000000231e1e7220 */ /* 0x000fe20000410000 */
[----:B------:R-:W-:Y:S02]  /*11b00*/  HADD2.F32 R32, -RZ, R32.H1_H1 ;  /* 0x30000020ff207230 */ /* 0x000fe40000004100 */
[----:B------:R-:W-:Y:S01]  /*11b10*/  FFMA.FTZ R52, R29, R36, -R40 ;  /* 0x000000241d347223 */ /* 0x000fe20000010828 */
[----:B------:R-:W-:-:S02]  /*11b20*/  HADD2.F32 R34, -RZ, R34.H1_H1 ;  /* 0x30000022ff227230 */ /* 0x000fc40000004100 */
[----:B------:R-:W-:Y:S01]  /*11b30*/  FFMA.FTZ R54, R29, R42, R41 ;  /* 0x0000002a1d367223 */ /* 0x000fe20000010029 */
[--C-:B------:R-:W-:Y:S02]  /*11b40*/  HADD2.F32 R28, -RZ, R27.reuse.H0_H0 ;  /* 0x2000001bff1c7230 */ /* 0x100fe40000004100 */
[C---:B------:R-:W-:Y:S01]  /*11b50*/  FMUL.FTZ R36, R32.reuse, R37 ;  /* 0x0000002520247220 */ /* 0x040fe20000410000 */
[----:B------:R-:W-:Y:S01]  /*11b60*/  HADD2.F32 R27, -RZ, R27.H1_H1 ;  /* 0x3000001bff1b7230 */ /* 0x000fe20000004100 */
[----:B------:R-:W-:Y:S01]  /*11b70*/  F2FP.F16.E4M3.UNPACK_B R29, R21 ;  /* 0x00000015ff1d723e */ /* 0x000fe200020006ff */
[-C--:B------:R-:W-:Y:S01]  /*11b80*/  FMUL.FTZ R32, R32, R34.reuse ;  /* 0x0000002220207220 */ /* 0x080fe20000410000 */
[C---:B------:R-:W-:Y:S01]  /*11b90*/  FFMA.FTZ R35, R28.reuse, R35, -R33 ;  /* 0x000000231c237223 */ /* 0x040fe20000010821 */
[----:B------:R-:W-:Y:S01]  /*11ba0*/  FFMA.FTZ R39, R28, R39, R30 ;  /* 0x000000271c277223 */ /* 0x000fe2000001001e */
[----:B------:R-:W-:Y:S02]  /*11bb0*/  HADD2.F32 R30, -RZ, R38.H0_H0 ;  /* 0x20000026ff1e7230 */ /* 0x000fe40000004100 */
[----:B------:R-:W-:Y:S01]  /*11bc0*/  FFMA.FTZ R40, R27, R34, -R36 ;  /* 0x000000221b287223 */ /* 0x000fe20000010824 */
        /* <DEDUP_REMOVED lines=13> */
[----:B------:R-:W-:Y:S01]  /*11ca0*/  FMUL.FTZ R27, R31, R38 ;  /* 0x000000261f1b7220 */ /* 0x000fe20000410000 */
        /* <DEDUP_REMOVED lines=12> */
[--C-:B------:R-:W-:Y:S02]  /*11d70*/  HADD2.F32 R21, -RZ, R7.reuse.H0_H0 ;  /* 0x20000007ff157230 */ /* 0x100fe40000004100 */
[-C--:B------:R-:W-:Y:S01]  /*11d80*/  FMUL.FTZ R46, R27, R26.reuse ;  /* 0x0000001a1b2e7220 */ /* 0x080fe20000410000 */
[----:B------:R-:W-:Y:S01]  /*11d90*/  HADD2.F32 R32, -RZ, R32.H1_H1 ;  /* 0x30000020ff207230 */ /* 0x000fe20000004100 */
[----:B------:R-:W-:Y:S01]  /*11da0*/  F2FP.SATFINITE.E4M3.F32.PACK_AB_MERGE_C R11, R50, R25, R43 ;  /* 0x00000019320b723e */ /* 0x000fe2000480702b */
[----:B------:R-:W-:Y:S02]  /*11db0*/  HADD2.F32 R14, -RZ, R14.H1_H1 ;  /* 0x3000000eff0e7230 */ /* 0x000fe40000004100 */
[C---:B------:R-:W-:Y:S01]  /*11dc0*/  FFMA.FTZ R38, R21.reuse, R26, -R38 ;  /* 0x0000001a15267223 */ /* 0x040fe20000010826 */
[----:B------:R-:W-:Y:S02]  /*11dd0*/  HADD2.F32 R7, -RZ, R7.H1_H1 ;  /* 0x30000007ff077230 */ /* 0x000fe40000004100 */
[----:B------:R-:W-:Y:S01]  /*11de0*/  FFMA.FTZ R46, R21, R30, R46 ;  /* 0x0000001e152e7223 */ /* 0x000fe2000001002e */
[----:B------:R-:W-:-:S02]  /*11df0*/  HADD2.F32 R21, -RZ, R3.H1_H1 ;  /* 0x30000003ff157230 */ /* 0x000fc40000004100 */
[C---:B------:R-:W-:Y:S01]  /*11e00*/  FMUL.FTZ R26, R14.reuse, R32 ;  /* 0x000000200e1a7220 */ /* 0x040fe20000410000 */
[----:B------:R-:W-:Y:S01]  /*11e10*/  FMUL.FTZ R27, R14, R28 ;  /* 0x0000001c0e1b7220 */ /* 0x000fe20000410000 */
[----:B------:R-:W-:Y:S01]  /*11e20*/  F2FP.F16.E4M3.UNPACK_B R14, R12 ;  /* 0x0000000cff0e723e */ /* 0x000fe200020006ff */
[----:B------:R-:W-:Y:S02]  /*11e30*/  HADD2.F32 R12, -RZ, R3.H0_H0 ;  /* 0x20000003ff0c7230 */ /* 0x000fe40000004100 */
[C---:B------:R-:W-:Y:S01]  /*11e40*/  FFMA.FTZ R37, R7.reuse, R28, -R26 ;  /* 0x0000001c07257223 */ /* 0x040fe2000001081a */
[----:B------:R-:W-:Y:S01]  /*11e50*/  FFMA.FTZ R41, R7, R32, R27 ;  /* 0x0000002007297223 */ /* 0x000fe2000001001b */
[----:B------:R-:W-:Y:S01]  /*11e60*/  HADD2.F32 R7, -RZ, R6.H0_H0 ;  /* 0x20000006ff077230 */ /* 0x000fe20000004100 */
        /* <DEDUP_REMOVED lines=21> */
[----:B------:R-:W-:-:S03]  /*11fc0*/  F2FP.SATFINITE.E4M3.F32.PACK_AB_MERGE_C R10, R28, R3, R41 ;  /* 0x000000031c0a723e */ /* 0x000fc60004807029 */
[----:B------:R0:W-:Y:S04]  /*11fd0*/  STS.128 [R47+0x18400], R4 ;  /* 0x018400042f007388 */ /* 0x0001e80000000c00 */
[----:B------:R0:W-:Y:S02]  /*11fe0*/  STS.128 [R0+0x18400], R8 ;  /* 0x0184000800007388 */ /* 0x0001e40000000c00 */
.L_x_5574:
[----:B------:R-:W-:Y:S05]  /*11ff0*/  BSYNC B0 ;  /* 0x0000000000007941 */ /* 0x000fea0003800000 */
.L_x_5567:
        /* <DEDUP_REMOVED lines=8> */
.L_x_5565:
[----:B0--3--:R-:W-:-:S05]  /*12080*/  IMAD.U32 R0, RZ, RZ, UR40 ;  /* 0x00000028ff007e24 */ /* 0x009fca000f8e00ff */
[----:B------:R-:W-:-:S13]  /*12090*/  ISETP.NE.AND P0, PT, R0, 0x3, PT ;  /* 0x000000030000780c */ /* 0x000fda0003f05270 */
[----:B------:R-:W-:Y:S05]  /*120a0*/  @!P0 BRA `(.L_x_5594) ;  /* 0x0000000000048947 */ /* 0x000fea0003800000 */
[----:B------:R-:W-:Y:S01]  /*120b0*/  BPT.TRAP 0x1 ;  /* 0x000000040000795c */ /* 0x000fe20000300000 */
.L_x_5594:
[----:B-----5:R-:W-:Y:S01]  /*120c0*/  IMAD R11, R17, 0x8, R16 ;  /* 0x00000008110b7824 */ /* 0x020fe200078e0210 */
[----:B------:R-:W-:-:S04]  /*120d0*/  SHF.L.U32 R0, R200, 0x1f, RZ ;  /* 0x0000001fc8007819 */ /* 0x000fc800000006ff */
[----:B------:R0:W3:Y:S01]  /*120e0*/  SYNCS.PHASECHK.TRANS64.TRYWAIT P1, [R11+URZ+0x2a830], R0 ;  /* 0x02a830000b0075a7 */ /* 0x0000e2000802017f */
[----:B------:R-:W-:Y:S05]  /*120f0*/  @!P0 BRA `(.L_x_5595) ;  /* 0x0000000000048947 */ /* 0x000fea0003800000 */
[----:B------:R-:W-:Y:S01]  /*12100*/  BPT.TRAP 0x1 ;  /* 0x000000040000795c */ /* 0x000fe20000300000 */
.L_x_5595:
[----:B---3--:R-:W-:Y:S05]  /*12110*/  @P1 BRA `(.L_x_5596) ;  /* 0x0000000000081947 */ /* 0x008fea0003800000 */
[----:B------:R-:W3:Y:S02]  /*12120*/  SYNCS.PHASECHK.TRANS64.TRYWAIT P1, [R11+URZ+0x2a830], R0 ;  /* 0x02a830000b0075a7 */ /* 0x000ee4000802017f */
[----:B---3--:R-:W-:Y:S05]  /*12130*/  @!P1 BRA `(.L_x_5597) ;  /* 0x000001c0007c9947 */ /* 0x008fea0003800000 */
.L_x_5596:
[----:B------:R-:W-:Y:S05]  /*12140*/  WARPSYNC.ALL ;  /* 0x0000000000007948 */ /* 0x000fea0003800000 */
[----:B0--3--:R-:W-:Y:S01]  /*12150*/  VIADD R0, R16, 0x1e400 ;  /* 0x0001e40010007836 */ /* 0x009fe20000000000 */
[----:B------:R-:W-:Y:S01]  /*12160*/  R2UR UR24, R44 ;  /* 0x000000002c1872ca */ /* 0x000fe200000e0000 */
[----:B--2-4-:R-:W-:Y:S01]  /*12170*/  IMAD.MOV.U32 R5, RZ, RZ, -0x7fffffe0 ;  /* 0x80000020ff057424 */ /* 0x014fe200078e00ff */
[----:B------:R-:W-:Y:S01]  /*12180*/  WARPGROUP.ARRIVE ;  /* 0x00000000000079c5 */ /* 0x000fe20000000000 */
[----:B------:R-:W-:Y:S01]  /*12190*/  UMOV UR25, 0x80000020 ;  /* 0x8000002000197882 */ /* 0x000fe20000000000 */
[----:B------:R-:W-:Y:S01]  /*121a0*/  SHF.R.U32.HI R0, RZ, 0x4, R0 ;  /* 0x00000004ff007819 */ /* 0x000fe20000011600 */
[----:B------:R-:W-:Y:S01]  /*121b0*/  IMAD.MOV.U32 R9, RZ, RZ, -0x7fffffe0 ;  /* 0x80000020ff097424 */ /* 0x000fe200078e00ff */
[----:B------:R-:W-:Y:S01]  /*121c0*/  R2UR UR27, R5 ;  /* 0x00000000051b72ca */ /* 0x000fe200000e0000 */
[----:B------:R-:W-:Y:S01]  /*121d0*/  UMOV UR5, 0x80000020 ;  /* 0x8000002000057882 */ /* 0x000fe20000000000 */
[----:B------:R-:W-:Y:S01]  /*121e0*/  LOP3.LUT R0, R0, 0x3fff, RZ, 0xc0, !PT ;  /* 0x00003fff00007812 */ /* 0x000fe200078ec0ff */
[----:B------:R-:W-:Y:S01]  /*121f0*/  UMOV UR9, 0x80000020 ;  /* 0x8000002000097882 */ /* 0x000fe20000000000 */
[----:B------:R-:W-:Y:S01]  /*12200*/  R2UR UR7, R9 ;  /* 0x00000000090772ca */ /* 0x000fe200000e0000 */
[----:B------:R-:W-:Y:S01]  /*12210*/  IMAD.MOV.U32 R9, RZ, RZ, -0x7fffffe0 ;  /* 0x80000020ff097424 */ /* 0x000fe200078e00ff */
[----:B------:R-:W-:Y:S01]  /*12220*/  LOP3.LUT R7, R0, 0x10000, RZ, 0xfc, !PT ;  /* 0x0001000000077812 */ /* 0x000fe200078efcff */
[----:B------:R-:W-:Y:S01]  /*12230*/  ULOP3.LUT UR24, UR24, 0x10000, URZ, 0xfc, !UPT ;  /* 0x0001000018187892 */ /* 0x000fe2000f8efc3f */
[----:B------:R-:W-:Y:S01]  /*12240*/  IMAD.MOV.U32 R5, RZ, RZ, -0x7fffffe0 ;  /* 0x80000020ff057424 */ /* 0x000fe200078e00ff */
[----:B------:R-:W-:Y:S01]  /*12250*/  UMOV UR13, 0x80000020 ;  /* 0x80000020000d7882 */ /* 0x000fe20000000000 */
[----:B------:R-:W-:Y:S01]  /*12260*/  R2UR UR11, R9 ;  /* 0x00000000090b72ca */ /* 0x000fe200000e0000 */
[----:B------:R-:W-:Y:S01]  /*12270*/  IMAD R4, R17, 0x600, R7 ;  /* 0x0000060011047824 */ /* 0x000fe200078e0207 */
[----:B------:R-:W-:Y:S01]  /*12280*/  UIADD3 UR4, UR24, 0x2, URZ ;  /* 0x0000000218047890 */ /* 0x000fe2000fffe03f */
[----:B------:R-:W-:Y:S01]  /*12290*/  IMAD.MOV.U32 R9, RZ, RZ, -0x7fffffe0 ;  /* 0x80000020ff097424 */ /* 0x000fe200078e00ff */
[----:B------:R-:W-:Y:S01]  /*122a0*/  UIADD3 UR8, UR24, 0x200, URZ ;  /* 0x0000020018087890 */ /* 0x000fe2000fffe03f */
[C---:B------:R-:W-:Y:S01]  /*122b0*/  VIADD R8, R4.reuse, 0x2 ;  /* 0x0000000204087836 */ /* 0x040fe20000000000 */
[----:B------:R-:W-:Y:S01]  /*122c0*/  R2UR UR26, R4 ;  /* 0x00000000041a72ca */ /* 0x000fe200000e0000 */
[----:B------:R-:W-:Y:S01]  /*122d0*/  UIADD3 UR12, UR24, 0x202, URZ ;  /* 0x00000202180c7890 */ /* 0x000fe2000fffe03f */
[----:B------:R-:W-:Y:S01]  /*122e0*/  R2UR UR15, R9 ;  /* 0x00000000090f72ca */ /* 0x000fe200000e0000 */
[----:B------:R-:W-:Y:S01]  /*122f0*/  IMAD.MOV.U32 R9, RZ, RZ, -0x7fffffe0 ;  /* 0x80000020ff097424 */ /* 0x000fe200078e00ff */
[----:B------:R-:W-:Y:S01]  /*12300*/  R2UR UR6, R8 ;  /* 0x00000000080672ca */ /* 0x000fe200000e0000 */
[----:B------:R-:W-:Y:S01]  /*12310*/  VIADD R8, R4, 0x200 ;  /* 0x0000020004087836 */ /* 0x000fe20000000000 */
[----:B------:R-:W-:Y:S01]  /*12320*/  UIADD3 UR16, UR24, 0x400, URZ ;  /* 0x0000040018107890 */ /* 0x000fe2000fffe03f */
[----:B------:R-:W-:Y:S01]  /*12330*/  R2UR UR23, R5 ;  /* 0x00000000051772ca */ /* 0x000fe200000e0000 */
[----:B------:R-:W-:Y:S01]  /*12340*/  UMOV UR17, 0x80000020 ;  /* 0x8000002000117882 */ /* 0x000fe20000000000 */
[----:B------:R-:W-:Y:S01]  /*12350*/  R2UR UR19, R9 ;  /* 0x00000000091372ca */ /* 0x000fe200000e0000 */
[----:B------:R-:W-:Y:S01]  /*12360*/  UIADD3 UR20, UR24, 0x402, URZ ;  /* 0x0000040218147890 */ /* 0x000fe2000fffe03f */
[----:B------:R-:W-:Y:S01]  /*12370*/  R2UR UR10, R8 ;  /* 0x00000000080a72ca */ /* 0x000fe200000e0000 */
[----:B------:R-:W-:Y:S01]  /*12380*/  VIADD R8, R4, 0x202 ;  /* 0x0000020204087836 */ /* 0x000fe20000000000 */
[----:B------:R-:W-:Y:S01]  /*12390*/  QGMMA.64x128x32.F32.E4M3.E4M3 R24, gdesc[UR24], RZ, !UPT, gsb0 ;  /* 0x01e00000181879f3 */ /* 0x000fe2000c0008ff */
[----:B------:R-:W-:-:S03]  /*123a0*/  UMOV UR21, 0x80000020 ;  /* 0x8000002000157882 */ /* 0x000fc60000000000 */
[----:B------:R-:W-:Y:S01]  /*123b0*/  R2UR UR14, R8 ;  /* 0x00000000080e72ca */ /* 0x000fe200000e0000 */
[C---:B------:R-:W-:Y:S02]  /*123c0*/  VIADD R8, R4.reuse, 0x400 ;  /* 0x0000040004087836 */ /* 0x040fe40000000000 */
[----:B------:R-:W-:-:S03]  /*123d0*/  VIADD R4, R4, 0x402 ;  /* 0x0000040204047836 */ /* 0x000fc60000000000 */
[----:B------:R-:W-:Y:S02]  /*123e0*/  R2UR UR18, R8 ;  /* 0x00000000081272ca */ /* 0x000fe400000e0000 */
[----:B------:R-:W-:Y:S01]  /*123f0*/  R2UR UR22, R4 ;  /* 0x00000000041672ca */ /* 0x000fe200000e0000 */
        /* <DEDUP_REMOVED lines=18> */
.L_x_5598:
[----:B-1----:R-:W2:Y:S01]  /*12520*/  LDL R3, [R1+0x4] ;  /* 0x0000040001037983 */ /* 0x002ea20000100800 */
[----:B------:R-:W0:Y:S01]  /*12530*/  LDC R225, c[0x0][0x448] ;  /* 0x00011200ffe17b82 */ /* 0x000e220000000800 */
[----:B------:R-:W-:Y:S01]  /*12540*/  IMAD.MOV.U32 R111, RZ, RZ, -0x80 ;  /* 0xffffff80ff6f7424 */ /* 0x000fe200078e00ff */
[----:B------:R-:W-:Y:S01]  /*12550*/  LOP3.LUT R22, R22, 0xfffffff7, RZ, 0xc0, !PT ;  /* 0xfffffff716167812 */ /* 0x000fe200078ec0ff */
[----:B------:R-:W-:Y:S01]  /*12560*/  ULDC UR34, c[0x0][0x9dc] ;  /* 0x0002770000227ab9 */ /* 0x000fe20000000800 */
[C---:B------:R-:W-:Y:S01]  /*12570*/  LEA R6, R90.reuse, 0xffffff80, 0x7 ;  /* 0xffffff805a067811 */ /* 0x040fe200078e38ff */
[----:B------:R-:W-:Y:S01]  /*12580*/  IMAD R111, R90, R111, 0x80 ;  /* 0x000000805a6f7424 */ /* 0x000fe200078e026f */
[----:B------:R-:W-:Y:S02]  /*12590*/  ULOP3.LUT UR6, URZ, UR34, URZ, 0x33, !UPT ;  /* 0x000000223f067292 */ /* 0x000fe4000f8e333f */
[----:B------:R-:W1:Y:S01]  /*125a0*/  LDC.64 R8, c[0x0][0x9e0] ;  /* 0x00027800ff087b82 */ /* 0x000e620000000a00 */
[----:B0-----:R-:W-:-:S13]  /*125b0*/  ISETP.NE.AND P1, PT, R225, 0x1, PT ;  /* 0x00000001e100780c */ /* 0x001fda0003f25270 */
[----:B------:R-:W0:Y:S01]  /*125c0*/  @P1 LDC R0, c[0x0][0x44c] ;  /* 0x00011300ff001b82 */ /* 0x000e220000000800 */
[----:B------:R-:W-:-:S04]  /*125d0*/  @P1 LOP3.LUT R22, R22, 0x8, RZ, 0xfc, !PT ;  /* 0x0000000816161812 */ /* 0x000fc800078efcff */
[----:B------:R-:W-:-:S03]  /*125e0*/  LOP3.LUT R22, R22, 0xfffffffb, RZ, 0xc0, !PT ;  /* 0xfffffffb16167812 */ /* 0x000fc600078ec0ff */
[----:B------:R-:W3:Y:S01]  /*125f0*/  @P1 LDC R5, c[0x0][0x450] ;  /* 0x00011400ff051b82 */ /* 0x000ee20000000800 */
[----:B--2---:R-:W-:-:S04]  /*12600*/  IMAD.IADD R3, R3, 0x1, R212 ;  /* 0x0000000103037824 */ /* 0x004fc800078e02d4 */
[----:B0-----:R-:W-:-:S05]  /*12610*/  @P1 IMAD.HI.U32 R0, R3, R0, RZ ;  /* 0x0000000003001227 */ /* 0x001fca00078e00ff */
[----:B---3--:R-:W-:Y:S01]  /*12620*/  @P1 SHF.R.U32.HI R3, RZ, R5, R0 ;  /* 0x00000005ff031219 */ /* 0x008fe20000011600 */
[----:B------:R-:W-:Y:S01]  /*12630*/  VIADD R0, R11, 0x2a840 ;  /* 0x0002a8400b007836 */ /* 0x000fe20000000000 */
[----:B-1----:R-:W-:Y:S01]  /*12640*/  ISETP.GE.AND P1, PT, R9, 0x1, PT ;  /* 0x000000010900780c */ /* 0x002fe20003f26270 */
[----:B------:R-:W-:Y:S02]  /*12650*/  IMAD.U32 R5, RZ, RZ, UR38 ;  /* 0x00000026ff057e24 */ /* 0x000fe4000f8e00ff */
[----:B------:R-:W0:Y:S03]  /*12660*/  SHFL.IDX PT, R11, R3, RZ, 0x1c1f ;  /* 0x001c1fff030b7589 */ /* 0x000e2600000e0000 */
[----:B------:R-:W-:-:S04]  /*12670*/  PRMT R0, R5, 0x654, R0 ;  /* 0x0000065405007816 */ /* 0x000fc80000000000 */
[----:B------:R1:W-:Y:S03]  /*12680*/  SYNCS.ARRIVE.TRANS64.RED.A1T0 RZ, [R0+URZ], RZ ;  /* 0x000000ff00ff79a7 */ /* 0x0003e6000810043f */
[----:B------:R-:W-:Y:S02]  /*12690*/  @P1 LOP3.LUT R22, R22, 0x4, RZ, 0xfc, !PT ;  /* 0x0000000416161812 */ /* 0x000fe400078efcff */
[----:B-1----:R-:W-:-:S04]  /*126a0*/  IADD3 R0, -R202, 0x1, R111 ;  /* 0x00000001ca007810 */ /* 0x002fc80007ffe16f */
[----:B------:R-:W-:Y:S02]  /*126b0*/  IADD3 R113, -R203, R0, R204 ;  /* 0x00000000cb717210 */ /* 0x000fe40007ffe1cc */
[----:B------:R-:W-:-:S03]  /*126c0*/  IADD3 R0, -R202, R204, R111 ;  /* 0x000000ccca007210 */ /* 0x000fc60007ffe16f */
[C---:B------:R-:W-:Y:S02]  /*126d0*/  VIADD R10, R113.reuse, UR6 ;  /* 0x00000006710a7c36 */ /* 0x040fe40008000000 */
[----:B------:R-:W-:Y:S02]  /*126e0*/  IMAD.IADD R113, R113, 0x1, R8 ;  /* 0x0000000171717824 */ /* 0x000fe400078e0208 */
[----:B0-----:R-:W-:-:S03]  /*126f0*/  IMAD.IADD R14, R10, 0x1, R11 ;  /* 0x000000010a0e7824 */ /* 0x001fc600078e020b */
[----:B------:R-:W-:Y:S01]  /*12700*/  VIADDMNMX R12, R11, R113, R0, PT ;  /* 0x000000710b0c7246 */ /* 0x000fe20003800100 */
[----:B------:R-:W-:Y:S06]  /*12710*/  @!P1 BRA `(.L_x_5599) ;  /* 0x0000000000509947 */ /* 0x000fec0003800000 */
[----:B------:R-:W-:Y:S01]  /*12720*/  IADD3 R11, -R203, R204, R11 ;  /* 0x000000cccb0b7210 */ /* 0x000fe20007ffe10b */
[----:B------:R-:W-:Y:S03]  /*12730*/  BSSY B0, `(.L_x_5600) ;  /* 0x000000e000007945 */ /* 0x000fe60003800000 */
        /* <DEDUP_REMOVED lines=9> */
.L_x_5601:
[----:B------:R-:W-:-:S13]  /*127d0*/  ISETP.NE.AND P1, PT, R9, 0x1, PT ;  /* 0x000000010900780c */ /* 0x000fda0003f25270 */
[----:B------:R-:W0:Y:S02]  /*127e0*/  @P1 LDC.64 R4, c[0x0][0x9e8] ;  /* 0x00027a00ff041b82 */ /* 0x000e240000000a00 */
[----:B0-----:R-:W-:-:S05]  /*127f0*/  @P1 IMAD.HI.U32 R4, R11, R4, RZ ;  /* 0x000000040b041227 */ /* 0x001fca00078e00ff */
[----:B------:R-:W-:-:S07]  /*12800*/  @P1 SHF.R.U32.HI R11, RZ, R5, R4 ;  /* 0x00000005ff0b1219 */ /* 0x000fce0000011604 */
.L_x_5602:
[----:B------:R-:W-:Y:S05]  /*12810*/  BSYNC B0 ;  /* 0x0000000000007941 */ /* 0x000fea0003800000 */
.L_x_5600:
[----:B------:R-:W-:-:S04]  /*12820*/  IMAD R11, R11, R9, -R6 ;  /* 0x000000090b0b7224 */ /* 0x000fc800078e0a06 */
[----:B------:R-:W-:-:S05]  /*12830*/  IMAD.IADD R11, R11, 0x1, -R202 ;  /* 0x000000010b0b7824 */ /* 0x000fca00078e0aca */
[----:B------:R-:W-:Y:S02]  /*12840*/  VIMNMX R14, R14, R11, !PT ;  /* 0x0000000b0e0e7248 */ /* 0x000fe40007fe0100 */
[----:B------:R-:W-:-:S07]  /*12850*/  VIADDMNMX R12, R11, R9, R12, PT ;  /* 0x000000090b0c7246 */ /* 0x000fce000380010c */
.L_x_5599:
[C---:B------:R-:W-:Y:S01]  /*12860*/  ISETP.GE.AND P1, PT, R111.reuse, 0x2, PT ;  /* 0x000000026f00780c */ /* 0x040fe20003f26270 */
[----:B------:R-:W0:Y:S01]  /*12870*/  SHFL.IDX PT, R3, R3, 0x1, 0x1c1f ;  /* 0x003c1f0003037f89 */ /* 0x000e2200000e0000 */
[C---:B------:R-:W-:Y:S02]  /*12880*/  ISETP.GE.AND P6, PT, R111.reuse, 0x9, PT ;  /* 0x000000096f00780c */ /* 0x040fe40003fc6270 */
[----:B------:R-:W-:Y:S02]  /*12890*/  ISETP.GT.AND P2, PT, R14, 0x1, !P1 ;  /* 0x000000010e00780c */ /* 0x000fe40004f44270 */
[----:B------:R-:W-:Y:S02]  /*128a0*/  ISETP.GE.AND P3, PT, R111, 0xa, PT ;  /* 0x0000000a6f00780c */ /* 0x000fe40003f66270 */
[----:B------:R-:W-:Y:S02]  /*128b0*/  ISETP.LT.OR P2, PT, R12, 0x2, P2 ;  /* 0x000000020c00780c */ /* 0x000fe40001741670 */
[----:B------:R-:W-:-:S02]  /*128c0*/  P2R R104, PR, RZ, 0x8 ;  /* 0x00000008ff687803 */ /* 0x000fc40000000000 */
[----:B------:R-:W-:Y:S02]  /*128d0*/  FSEL R25, R25, -INF , !P2 ;  /* 0xff80000019197808 */ /* 0x000fe40005000000 */
[----:B------:R-:W-:Y:S02]  /*128e0*/  ISETP.GT.AND P2, PT, R14, 0x8, !P6 ;  /* 0x000000080e00780c */ /* 0x000fe40007744270 */
[----:B------:R-:W-:Y:S02]  /*128f0*/  ISETP.GE.AND P5, PT, R111, 0x1, PT ;  /* 0x000000016f00780c */ /* 0x000fe40003fa6270 */
[----:B------:R-:W-:-:S04]  /*12900*/  ISETP.LT.OR P2, PT, R12, 0x9, P2 ;  /* 0x000000090c00780c */ /* 0x000fc80001741670 */
[----:B------:R-:W-:Y:S02]  /*12910*/  FSEL R11, R28, -INF , !P2 ;  /* 0xff8000001c0b7808 */ /* 0x000fe40005000000 */
[----:B------:R-:W-:Y:S01]  /*12920*/  ISETP.GT.AND P2, PT, R14, 0x9, !P3 ;  /* 0x000000090e00780c */ /* 0x000fe20005f44270 */
[----:B0-----:R-:W-:Y:S01]  /*12930*/  IMAD.IADD R10, R10, 0x1, R3 ;  /* 0x000000010a0a7824 */ /* 0x001fe200078e0203 */
[----:B------:R-:W-:Y:S02]  /*12940*/  ISETP.GE.AND P3, PT, R111, 0x11, PT ;  /* 0x000000116f00780c */ /* 0x000fe40003f66270 */
[----:B------:R-:W-:Y:S02]  /*12950*/  ISETP.LT.OR P2, PT, R12, 0xa, P2 ;  /* 0x0000000a0c00780c */ /* 0x000fe40001741670 */
[----:B------:R-:W-:Y:S02]  /*12960*/  P2R R20, PR, RZ, 0x8 ;  /* 0x00000008ff147803 */ /* 0x000fe40000000000 */
[----:B------:R-:W-:-:S02]  /*12970*/  FSEL R29, R29, -INF , !P2 ;  /* 0xff8000001d1d7808 */ /* 0x000fc40005000000 */
[----:B------:R-:W-:Y:S02]  /*12980*/  ISETP.GT.AND P2, PT, R14, 0x10, !P3 ;  /* 0x000000100e00780c */ /* 0x000fe40005f44270 */
[----:B------:R-:W-:Y:S02]  /*12990*/  ISETP.GE.AND P3, PT, R111, 0x12, PT ;  /* 0x000000126f00780c */ /* 0x000fe40003f66270 */
[----:B------:R-:W-:Y:S02]  /*129a0*/  ISETP.LT.OR P2, PT, R12, 0x11, P2 ;  /* 0x000000110c00780c */ /* 0x000fe40001741670 */
[----:B------:R-:W-:Y:S02]  /*129b0*/  P2R R106, PR, RZ, 0x8 ;  /* 0x00000008ff6a7803 */ /* 0x000fe40000000000 */
[----:B------:R-:W-:Y:S02]  /*129c0*/  FSEL R13, R32, -INF , !P2 ;  /* 0xff800000200d7808 */ /* 0x000fe40005000000 */
[----:B------:R-:W-:-:S02]  /*129d0*/  ISETP.GT.AND P2, PT, R14, 0x11, !P3 ;  /* 0x000000110e00780c */ /* 0x000fc40005f44270 */
[----:B------:R-:W-:Y:S02]  /*129e0*/  ISETP.GE.AND P3, PT, R111, 0x19, PT ;  /* 0x000000196f00780c */ /* 0x000fe40003f66270 */
[----:B------:R-:W-:Y:S02]  /*129f0*/  ISETP.LT.OR P2, PT, R12, 0x12, P2 ;  /* 0x000000120c00780c */ /* 0x000fe40001741670 */
[----:B------:R-:W-:Y:S02]  /*12a00*/  P2R R108, PR, RZ, 0x8 ;  /* 0x00000008ff6c7803 */ /* 0x000fe40000000000 */
[----:B------:R-:W-:Y:S02]  /*12a10*/  FSEL R33, R33, -INF , !P2 ;  /* 0xff80000021217808 */ /* 0x000fe40005000000 */
[----:B------:R-:W-:Y:S02]  /*12a20*/  ISETP.GT.AND P2, PT, R14, 0x18, !P3 ;  /* 0x000000180e00780c */ /* 0x000fe40005f44270 */
[----:B------:R-:W-:-:S02]  /*12a30*/  ISETP.GE.AND P3, PT, R111, 0x1a, PT ;  /* 0x0000001a6f00780c */ /* 0x000fc40003f66270 */
[----:B------:R-:W-:Y:S02]  /*12a40*/  ISETP.LT.OR P2, PT, R12, 0x19, P2 ;  /* 0x000000190c00780c */ /* 0x000fe40001741670 */
[----:B------:R-:W-:Y:S02]  /*12a50*/  P2R R28, PR, RZ, 0x8 ;  /* 0x00000008ff1c7803 */ /* 0x000fe40000000000 */
        /* <DEDUP_REMOVED lines=12> */
[----:B------:R-:W-:Y:S02]  /*12b20*/  ISETP.GE.AND P3, PT, R111, 0x29, PT ;  /* 0x000000296f00780c */ /* 0x000fe40003f66270 */
[----:B------:R-:W-:Y:S02]  /*12b30*/  ISETP.LT.OR P2, PT, R12, 0x22, P2 ;  /* 0x000000220c00780c */ /* 0x000fe40001741670 */
[----:B------:R-:W-:Y:S02]  /*12b40*/  P2R R40, PR, RZ, 0x8 ;  /* 0x00000008ff287803 */ /* 0x000fe40000000000 */
[----:B------:R-:W-:-:S02]  /*12b50*/  FSEL R41, R41, -INF , !P2 ;  /* 0xff80000029297808 */ /* 0x000fc40005000000 */
[----:B------:R-:W-:Y:S02]  /*12b60*/  ISETP.GT.AND P2, PT, R14, 0x28, !P3 ;  /* 0x000000280e00780c */ /* 0x000fe40005f44270 */
[----:B------:R-:W-:Y:S02]  /*12b70*/  ISETP.GE.AND P3, PT, R111, 0x2a, PT ;  /* 0x0000002a6f00780c */ /* 0x000fe40003f66270 */
[----:B------:R-:W-:Y:S02]  /*12b80*/  ISETP.LT.OR P2, PT, R12, 0x29, P2 ;  /* 0x000000290c00780c */ /* 0x000fe40001741670 */
[----:B------:R-:W-:Y:S02]  /*12b90*/  VIADDMNMX R0, R3, R113, R0, PT ;  /* 0x0000007103007246 */ /* 0x000fe40003800100 */
        /* <DEDUP_REMOVED lines=98> */
[----:B------:R-:W-:-:S04]  /*131c0*/  ISETP.GT.AND P4, PT, R14, RZ, !P5 ;  /* 0x000000ff0e00720c */ /* 0x000fc80006f84270 */
[----:B------:R-:W-:-:S04]  /*131d0*/  ISETP.LT.OR P4, PT, R12, 0x1, P4 ;  /* 0x000000010c00780c */ /* 0x000fc80002781670 */
[----:B------:R-:W-:Y:S02]  /*131e0*/  FSEL R24, R24, -INF , !P4 ;  /* 0xff80000018187808 */ /* 0x000fe40006000000 */
[----:B------:R-:W-:-:S04]  /*131f0*/  ISETP.GE.AND P4, PT, R111, 0x7a, PT ;  /* 0x0000007a6f00780c */ /* 0x000fc80003f86270 */
[----:B------:R-:W-:Y:S02]  /*13200*/  P2R R76, PR, RZ, 0x10 ;  /* 0x00000010ff4c7803 */ /* 0x000fe40000000000 */
[----:B------:R-:W-:-:S04]  /*13210*/  ISETP.GT.AND P4, PT, R14, 0x79, !P4 ;  /* 0x000000790e00780c */ /* 0x000fc80006784270 */
[----:B------:R-:W-:-:S04]  /*13220*/  ISETP.LT.OR P4, PT, R12, 0x7a, P4 ;  /* 0x0000007a0c00780c */ /* 0x000fc80002781670 */
[----:B------:R-:W-:Y:S02]  /*13230*/  FSEL R85, R85, -INF , !P4 ;  /* 0xff80000055557808 */ /* 0x000fe40006000000 */
[----:B------:R-:W-:-:S13]  /*13240*/  ISETP.GE.AND P4, PT, R9, 0x1, PT ;  /* 0x000000010900780c */ /* 0x000fda0003f86270 */
[----:B------:R-:W-:Y:S05]  /*13250*/  @!P4 BRA `(.L_x_5603) ;  /* 0x000000000050c947 */ /* 0x000fea0003800000 */
        /* <DEDUP_REMOVED lines=11> */
.L_x_5605:
[----:B------:R-:W-:-:S13]  /*13310*/  ISETP.NE.AND P4, PT, R9, 0x1, PT ;  /* 0x000000010900780c */ /* 0x000fda0003f85270 */
[----:B------:R-:W0:Y:S02]  /*13320*/  @P4 LDC.64 R4, c[0x0][0x9e8] ;  /* 0x00027a00ff044b82 */ /* 0x000e240000000a00 */
[----:B0-----:R-:W-:-:S05]  /*13330*/  @P4 IMAD.HI.U32 R4, R3, R4, RZ ;  /* 0x0000000403044227 */ /* 0x001fca00078e00ff */
[----:B------:R-:W-:-:S07]  /*13340*/  @P4 SHF.R.U32.HI R3, RZ, R5, R4 ;  /* 0x00000005ff034219 */ /* 0x000fce0000011604 */
.L_x_5606:
[----:B------:R-:W-:Y:S05]  /*13350*/  BSYNC B0 ;  /* 0x0000000000007941 */ /* 0x000fea0003800000 */
.L_x_5604:
[----:B------:R-:W-:-:S04]  /*13360*/  IMAD R3, R3, R9, -R6 ;  /* 0x0000000903037224 */ /* 0x000fc800078e0a06 */
[----:B------:R-:W-:-:S05]  /*13370*/  IMAD.IADD R3, R3, 0x1, -R202 ;  /* 0x0000000103037824 */ /* 0x000fca00078e0aca */
[----:B------:R-:W-:Y:S02]  /*13380*/  VIMNMX R10, R10, R3, !PT ;  /* 0x000000030a0a7248 */ /* 0x000fe40007fe0100 */
[----:B------:R-:W-:-:S07]  /*13390*/  VIADDMNMX R0, R3, R9, R0, PT ;  /* 0x0000000903007246 */ /* 0x000fce0003800100 */
.L_x_5603:
[C---:B------:R-:W-:Y:S02]  /*133a0*/  ISETP.GT.AND P1, PT, R10.reuse, 0x1, !P1 ;  /* 0x000000010a00780c */ /* 0x040fe40004f24270 */
[----:B------:R-:W-:Y:S02]  /*133b0*/  ISETP.GT.AND P6, PT, R10, 0x8, !P6 ;  /* 0x000000080a00780c */ /* 0x000fe400077c4270 */
[C---:B------:R-:W-:Y:S02]  /*133c0*/  ISETP.LT.OR P1, PT, R0.reuse, 0x2, P1 ;  /* 0x000000020000780c */ /* 0x040fe40000f21670 */
[----:B------:R-:W-:Y:S02]  /*133d0*/  ISETP.LT.OR P6, PT, R0, 0x9, P6 ;  /* 0x000000090000780c */ /* 0x000fe400037c1670 */
[----:B------:R-:W-:Y:S02]  /*133e0*/  FSEL R27, R27, -INF , !P1 ;  /* 0xff8000001b1b7808 */ /* 0x000fe40004800000 */
[----:B------:R-:W-:-:S02]  /*133f0*/  ISETP.NE.AND P1, PT, R104, RZ, PT ;  /* 0x000000ff6800720c */ /* 0x000fc40003f25270 */
[----:B------:R-:W-:Y:S02]  /*13400*/  FSEL R5, R30, -INF , !P6 ;  /* 0xff8000001e057808 */ /* 0x000fe40007000000 */
[----:B------:R-:W-:Y:S02]  /*13410*/  ISETP.GT.AND P1, PT, R10, 0x9, !P1 ;  /* 0x000000090a00780c */ /* 0x000fe40004f24270 */
[----:B------:R-:W-:Y:S02]  /*13420*/  ISETP.NE.AND P6, PT, R106, RZ, PT ;  /* 0x000000ff6a00720c */ /* 0x000fe40003fc5270 */
[----:B------:R-:W-:Y:S02]  /*13430*/  ISETP.LT.OR P1, PT, R0, 0xa, P1 ;  /* 0x0000000a0000780c */ /* 0x000fe40000f21670 */
[----:B------:R-:W-:Y:S02]  /*13440*/  ISETP.NE.AND P4, PT, R108, RZ, PT ;  /* 0x000000ff6c00720c */ /* 0x000fe40003f85270 */
        /* <DEDUP_REMOVED lines=19> */
[----:B------:R-:W-:Y:S02]  /*13580*/  ISETP.NE.AND P6, PT, R112, RZ, PT ;  /* 0x000000ff7000720c */ /* 0x000fe40003fc5270 */
[----:B------:R-:W-:Y:S02]  /*13590*/  ISETP.GT.AND P1, PT, R10, 0x19, !P1 ;  /* 0x000000190a00780c */ /* 0x000fe40004f24270 */
[----:B------:R-:W-:Y:S02]  /*135a0*/  FMNMX.FTZ R4, R21, R4, !PT ;  /* 0x0000000415047209 */ /* 0x000fe40007810000 */
[----:B------:R-:W-:Y:S02]  /*135b0*/  ISETP.LT.OR P1, PT, R0, 0x1a, P1 ;  /* 0x0000001a0000780c */ /* 0x000fe40000f21670 */
[----:B------:R-:W-:Y:S02]  /*135c0*/  FMNMX.FTZ R4, R41, R4, !PT ;  /* 0x0000000429047209 */ /* 0x000fe40007810000 */
[----:B------:R-:W-:-:S02]  /*135d0*/  FSEL R39, R39, -INF , !P1 ;  /* 0xff80000027277808 */ /* 0x000fc40004800000 */
[----:B------:R-:W-:Y:S02]  /*135e0*/  ISETP.NE.AND P1, PT, R32, RZ, PT ;  /* 0x000000ff2000720c */ /* 0x000fe40003f25270 */
[----:B------:R-:W-:Y:S02]  /*135f0*/  ISETP.NE.AND P4, PT, R114, RZ, PT ;  /* 0x000000ff7200720c */ /* 0x000fe40003f85270 */
        /* <DEDUP_REMOVED lines=52> */
[C---:B------:R-:W-:Y:S01]  /*13940*/  ISETP.GT.AND P5, PT, R10.reuse, RZ, !P5 ;  /* 0x000000ff0a00720c */ /* 0x040fe20006fa4270 */
[----:B------:R-:W0:Y:S01]  /*13950*/  SHFL.BFLY PT, R3, R4, 0x2, 0x1f ;  /* 0x0c401f0004037f89 */ /* 0x000e2200000e0000 */
[----:B------:R-:W-:Y:S02]  /*13960*/  FSEL R55, R55, -INF , !P1 ;  /* 0xff80000037377808 */ /* 0x000fe40004800000 */
[----:B------:R-:W-:Y:S02]  /*13970*/  ISETP.GT.AND P1, PT, R10, 0x40, !P6 ;  /* 0x000000400a00780c */ /* 0x000fe40007724270 */
[C---:B------:R-:W-:Y:S02]  /*13980*/  ISETP.LT.OR P5, PT, R0.reuse, 0x1, P5 ;  /* 0x000000010000780c */ /* 0x040fe40002fa1670 */
[----:B------:R-:W-:Y:S02]  /*13990*/  ISETP.LT.OR P1, PT, R0, 0x41, P1 ;  /* 0x000000410000780c */ /* 0x000fe40000f21670 */
[----:B------:R-:W-:-:S02]  /*139a0*/  FSEL R26, R26, -INF , !P5 ;  /* 0xff8000001a1a7808 */ /* 0x000fc40006800000 */
[----:B------:R-:W-:Y:S02]  /*139b0*/  FSEL R123, R58, -INF , !P1 ;  /* 0xff8000003a7b7808 */ /* 0x000fe40004800000 */
[----:B------:R-:W-:Y:S02]  /*139c0*/  ISETP.GT.AND P1, PT, R10, 0x41, !P4 ;  /* 0x000000410a00780c */ /* 0x000fe40006724270 */
[----:B------:R-:W-:Y:S02]  /*139d0*/  ISETP.NE.AND P6, PT, R110, RZ, PT ;  /* 0x000000ff6e00720c */ /* 0x000fe40003fc5270 */
[----:B------:R-:W-:Y:S02]  /*139e0*/  ISETP.LT.OR P1, PT, R0, 0x42, P1 ;  /* 0x000000420000780c */ /* 0x000fe40000f21670 */
[----:B------:R-:W-:Y:S02]  /*139f0*/  FMNMX.FTZ R12, R26, R27, !PT ;  /* 0x0000001b1a0c7209 */ /* 0x000fe40007810000 */
[----:B------:R-:W-:-:S02]  /*13a00*/  FSEL R59, R59, -INF , !P1 ;  /* 0xff8000003b3b7808 */ /* 0x000fc40004800000 */
[----:B------:R-:W-:Y:S02]  /*13a10*/  ISETP.NE.AND P1, PT, R56, RZ, PT ;  /* 0x000000ff3800720c */ /* 0x000fe40003f25270 */
[----:B0-----:R-:W-:Y:S02]  /*13a20*/  FMNMX.FTZ R6, R4, R3, !PT ;  /* 0x0000000304067209 */ /* 0x001fe40007810000 */
[----:B------:R-:W-:Y:S02]  /*13a30*/  ISETP.GT.AND P1, PT, R10, 0x48, !P1 ;  /* 0x000000480a00780c */ /* 0x000fe40004f24270 */
[----:B------:R-:W-:Y:S01]  /*13a40*/  FMNMX.FTZ R14, R5, R12, !PT ;  /* 0x0000000c050e7209 */ /* 0x000fe20007810000 */
[----:B------:R-:W0:Y:S01]  /*13a50*/  SHFL.BFLY PT, R3, R6, 0x1, 0x1f ;  /* 0x0c201f0006037f89 */ /* 0x000e2200000e0000 */
[----:B------:R-:W-:Y:S02]  /*13a60*/  ISETP.LT.OR P1, PT, R0, 0x49, P1 ;  /* 0x000000490000780c */ /* 0x000fe40000f21670 */
[----:B------:R-:W-:-:S02]  /*13a70*/  FMNMX.FTZ R14, R31, R14, !PT ;  /* 0x0000000e1f0e7209 */ /* 0x000fc40007810000 */
[----:B------:R-:W-:Y:S02]  /*13a80*/  FSEL R125, R62, -INF , !P1 ;  /* 0xff8000003e7d7808 */ /* 0x000fe40004800000 */
[----:B------:R-:W-:Y:S02]  /*13a90*/  ISETP.NE.AND P1, PT, R60, RZ, PT ;  /* 0x000000ff3c00720c */ /* 0x000fe40003f25270 */
[----:B------:R-:W-:Y:S02]  /*13aa0*/  ISETP.NE.AND P4, PT, R116, RZ, PT ;  /* 0x000000ff7400720c */ /* 0x000fe40003f85270 */
        /* <DEDUP_REMOVED lines=8> */
[----:B0-----:R-:W-:-:S02]  /*13b30*/  FMNMX.FTZ R3, R6, R3, !PT ;  /* 0x0000000306037209 */ /* 0x001fc40007810000 */
[----:B------:R-:W-:Y:S02]  /*13b40*/  ISETP.LT.OR P1, PT, R0, 0x51, P1 ;  /* 0x000000510000780c */ /* 0x000fe40000f21670 */
[----:B------:R-:W-:Y:S01]  /*13b50*/  FMNMX.FTZ R20, R39, R20, !PT ;  /* 0x0000001427147209 */ /* 0x000fe20007810000 */
[----:B------:R-:W-:-:S01]  /*13b60*/  FFMA.FTZ R137, R2, R3, -8 ;  /* 0xc100000002897423 */ /* 0x000fc20000010003 */
[----:B------:R-:W-:Y:S02]  /*13b70*/  FSEL R127, R66, -INF , !P1 ;  /* 0xff800000427f7808 */ /* 0x000fe40004800000 */
[----:B------:R-:W-:Y:S02]  /*13b80*/  ISETP.NE.AND P1, PT, R64, RZ, PT ;  /* 0x000000ff4000720c */ /* 0x000fe40003f25270 */
[----:B------:R-:W-:Y:S02]  /*13b90*/  FMNMX.FTZ R20, R115, R20, !PT ;  /* 0x0000001473147209 */ /* 0x000fe40007810000 */
[----:B------:R-:W-:-:S02]  /*13ba0*/  ISETP.GT.AND P1, PT, R10, 0x51, !P1 ;  /* 0x000000510a00780c */ /* 0x000fc40004f24270 */
[----:B------:R-:W-:Y:S02]  /*13bb0*/  FMNMX.FTZ R20, R43, R20, !PT ;  /* 0x000000142b147209 */ /* 0x000fe40007810000 */
[----:B------:R-:W-:Y:S02]  /*13bc0*/  ISETP.LT.OR P1, PT, R0, 0x52, P1 ;  /* 0x000000520000780c */ /* 0x000fe40000f21670 */
[----:B------:R-:W-:Y:S02]  /*13bd0*/  ISETP.GT.AND P2, PT, R10, 0x71, !P2 ;  /* 0x000000710a00780c */ /* 0x000fe40005744270 */
[----:B------:R-:W-:Y:S02]  /*13be0*/  FSEL R67, R67, -INF , !P1 ;  /* 0xff80000043437808 */ /* 0x000fe40004800000 */
[----:B------:R-:W-:Y:S02]  /*13bf0*/  ISETP.NE.AND P1, PT, R98, RZ, PT ;  /* 0x000000ff6200720c */ /* 0x000fe40003f25270 */
[----:B------:R-:W-:-:S02]  /*13c00*/  ISETP.GT.AND P3, PT, R10, 0x78, !P3 ;  /* 0x000000780a00780c */ /* 0x000fc40005f64270 */
[----:B------:R-:W-:Y:S02]  /*13c10*/  ISETP.GT.AND P1, PT, R10, 0x58, !P1 ;  /* 0x000000580a00780c */ /* 0x000fe40004f24270 */
[C---:B------:R-:W-:Y:S02]  /*13c20*/  ISETP.LT.OR P2, PT, R0.reuse, 0x72, P2 ;  /* 0x000000720000780c */ /* 0x040fe40001741670 */
[C---:B------:R-:W-:Y:S02]  /*13c30*/  ISETP.LT.OR P1, PT, R0.reuse, 0x59, P1 ;  /* 0x000000590000780c */ /* 0x040fe40000f21670 */
[----:B------:R-:W-:Y:S02]  /*13c40*/  ISETP.LT.OR P3, PT, R0, 0x79, P3 ;  /* 0x000000790000780c */ /* 0x000fe40001f61670 */
[----:B------:R-:W-:Y:S02]  /*13c50*/  FSEL R129, R70, -INF , !P1 ;  /* 0xff80000046817808 */ /* 0x000fe40004800000 */
[----:B------:R-:W-:-:S02]  /*13c60*/  ISETP.NE.AND P1, PT, R68, RZ, PT ;  /* 0x000000ff4400720c */ /* 0x000fc40003f25270 */
[----:B------:R-:W-:Y:S02]  /*13c70*/  FSEL R83, R83, -INF , !P2 ;  /* 0xff80000053537808 */ /* 0x000fe40005000000 */
        /* <DEDUP_REMOVED lines=15> */
[----:B------:R-:W-:-:S04]  /*13d70*/  ISETP.GT.AND P1, PT, R10, 0x69, !P6 ;  /* 0x000000690a00780c */ /* 0x000fc80007724270 */
[----:B------:R-:W-:-:S04]  /*13d80*/  ISETP.LT.OR P1, PT, R0, 0x6a, P1 ;  /* 0x0000006a0000780c */ /* 0x000fc80000f21670 */
[----:B------:R-:W-:Y:S02]  /*13d90*/  FSEL R79, R79, -INF , !P1 ;  /* 0xff8000004f4f7808 */ /* 0x000fe40004800000 */
[----:B------:R-:W-:Y:S02]  /*13da0*/  ISETP.GT.AND P1, PT, R10, 0x70, !P4 ;  /* 0x000000700a00780c */ /* 0x000fe40006724270 */
[----:B------:R-:W-:Y:S02]  /*13db0*/  ISETP.NE.AND P4, PT, R76, RZ, PT ;  /* 0x000000ff4c00720c */ /* 0x000fe40003f85270 */
[----:B------:R-:W-:-:S04]  /*13dc0*/  ISETP.LT.OR P1, PT, R0, 0x71, P1 ;  /* 0x000000710000780c */ /* 0x000fc80000f21670 */
[----:B------:R-:W-:Y:S02]  /*13dd0*/  FSEL R135, R82, -INF , !P1 ;  /* 0xff80000052877808 */ /* 0x000fe40004800000 */
[----:B------:R-:W-:-:S04]  /*13de0*/  FSETP.NEU.FTZ.AND P1, PT, R3, -INF , PT ;  /* 0xff8000000300780b */ /* 0x000fc80003f3d000 */
[----:B------:R-:W-:Y:S02]  /*13df0*/  FSEL R137, R137, RZ, P1 ;  /* 0x000000ff89897208 */ /* 0x000fe40000800000 */
[----:B------:R-:W-:Y:S02]  /*13e00*/  ISETP.GT.AND P1, PT, R10, 0x79, !P4 ;  /* 0x000000790a00780c */ /* 0x000fe40006724270 */
[----:B------:R-:W-:Y:S01]  /*13e10*/  ISETP.NE.AND P4, PT, R225, 0x1, PT ;  /* 0x00000001e100780c */ /* 0x000fe20003f85270 */
[----:B------:R-:W-:-:S01]  /*13e20*/  FFMA.FTZ R24, R2, R24, -R137 ;  /* 0x0000001802187223 */ /* 0x000fc20000010889 */
[C-C-:B------:R-:W-:Y:S01]  /*13e30*/  FFMA.FTZ R28, R2.reuse, R13, -R137.reuse ;  /* 0x0000000d021c7223 */ /* 0x140fe20000010889 */
[----:B------:R-:W-:-:S01]  /*13e40*/  FFMA.FTZ R30, R2, R21, -R137 ;  /* 0x00000015021e7223 */ /* 0x000fc20000010889 */
[--C-:B------:R-:W-:Y:S01]  /*13e50*/  FFMA.FTZ R21, R2, R41, -R137.reuse ;  /* 0x0000002902157223 */ /* 0x100fe20000010889 */
[----:B------:R0:W-:Y:S01]  /*13e60*/  MUFU.EX2 R4, R24 ;  /* 0x0000001800047308 */ /* 0x0001e20000000800 */
[----:B------:R-:W-:Y:S01]  /*13e70*/  ISETP.LT.OR P1, PT, R0, 0x7a, P1 ;  /* 0x0000007a0000780c */ /* 0x000fe20000f21670 */
[--C-:B------:R-:W-:Y:S01]  /*13e80*/  FFMA.FTZ R13, R2, R33, -R137.reuse ;  /* 0x00000021020d7223 */ /* 0x100fe20000010889 */
[----:B------:R-:W-:Y:S01]  /*13e90*/  FSEL R41, R86, -INF , !P3 ;  /* 0xff80000056297808 */ /* 0x000fe20005800000 */
[C-C-:B------:R-:W-:Y:S01]  /*13ea0*/  FFMA.FTZ R33, R2.reuse, R49, -R137.reuse ;  /* 0x0000003102217223 */ /* 0x140fe20000010889 */
[----:B------:R-:W-:Y:S01]  /*13eb0*/  FSEL R87, R87, -INF , !P1 ;  /* 0xff80000057577808 */ /* 0x000fe20004800000 */
[C-C-:B------:R-:W-:Y:S01]  /*13ec0*/  FFMA.FTZ R49, R2.reuse, R61, -R137.reuse ;  /* 0x0000003d02317223 */ /* 0x140fe20000010889 */
[----:B------:R-:W-:-:S01]  /*13ed0*/  FFMA.FTZ R25, R2, R25, -R137 ;  /* 0x0000001902197223 */ /* 0x000fc20000010889 */
[----:B------:R1:W-:Y:S01]  /*13ee0*/  MUFU.EX2 R12, R28 ;  /* 0x0000001c000c7308 */ /* 0x0003e20000000800 */
[----:B0-----:R-:W-:Y:S01]  /*13ef0*/  FMNMX.FTZ R24, R117, R20, !PT ;  /* 0x0000001475187209 */ /* 0x001fe20007810000 */
[C-C-:B------:R-:W-:Y:S01]  /*13f00*/  FFMA.FTZ R6, R2.reuse, R11, -R137.reuse ;  /* 0x0000000b02067223 */ /* 0x140fe20000010889 */
[----:B------:R-:W-:-:S01]  /*13f10*/  FFMA.FTZ R11, R2, R29, -R137 ;  /* 0x0000001d020b7223 */ /* 0x000fc20000010889 */
[C-C-:B------:R-:W-:Y:S01]  /*13f20*/  FFMA.FTZ R29, R2.reuse, R15, -R137.reuse ;  /* 0x0000000f021d7223 */ /* 0x140fe20000010889 */
[----:B------:R-:W-:Y:S01]  /*13f30*/  FMNMX.FTZ R24, R47, R24, !PT ;  /* 0x000000182f187209 */ /* 0x000fe20007810000 */
[C-C-:B------:R-:W-:Y:S01]  /*13f40*/  FFMA.FTZ R15, R2.reuse, R37, -R137.reuse ;  /* 0x00000025020f7223 */ /* 0x140fe20000010889 */
[----:B------:R-:W-:-:S01]  /*13f50*/  FFMA.FTZ R37, R2, R53, -R137 ;  /* 0x0000003502257223 */ /* 0x000fc20000010889 */
[----:B------:R0:W-:Y:S01]  /*13f60*/  MUFU.EX2 R20, R30 ;  /* 0x0000001e00147308 */ /* 0x0001e20000000800 */
[----:B------:R-:W-:Y:S01]  /*13f70*/  FMNMX.FTZ R24, R119, R24, !PT ;  /* 0x0000001877187209 */ /* 0x000fe20007810000 */
[C-C-:B------:R-:W-:Y:S01]  /*13f80*/  FFMA.FTZ R53, R2.reuse, R65, -R137.reuse ;  /* 0x0000004102357223 */ /* 0x140fe20000010889 */
[----:B------:R-:W-:-:S01]  /*13f90*/  FFMA.FTZ R65, R2, R77, -R137 ;  /* 0x0000004d02417223 */ /* 0x000fc20000010889 */
[C-C-:B------:R-:W-:Y:S01]  /*13fa0*/  FFMA.FTZ R89, R2.reuse, R89, -R137.reuse ;  /* 0x0000005902597223 */ /* 0x140fe20000010889 */
[----:B------:R-:W-:Y:S01]  /*13fb0*/  FMNMX.FTZ R24, R51, R24, !PT ;  /* 0x0000001833187209 */ /* 0x000fe20007810000 */
[C-C-:B------:R-:W-:Y:S01]  /*13fc0*/  FFMA.FTZ R91, R2.reuse, R91, -R137.reuse ;  /* 0x0000005b025b7223 */ /* 0x140fe20000010889 */
[----:B------:R-:W-:-:S01]  /*13fd0*/  FFMA.FTZ R93, R2, R93, -R137 ;  /* 0x0000005d025d7223 */ /* 0x000fc20000010889 */
[----:B------:R-:W2:Y:S01]  /*13fe0*/  MUFU.EX2 R25, R25 ;  /* 0x0000001900197308 */ /* 0x000ea20000000800 */
[----:B-1----:R-:W-:Y:S01]  /*13ff0*/  FMNMX.FTZ R28, R121, R24, !PT ;  /* 0x00000018791c7209 */ /* 0x002fe20007810000 */
        /* <DEDUP_REMOVED lines=9> */
[----:B------:R-:W-:-:S02]  /*14090*/  FFMA.FTZ R42, R2, R107, -R137 ;  /* 0x0000006b022a7223 */ /* 0x000fc40000010889 */
[----:B------:R-:W-:-:S03]  /*140a0*/  FMNMX.FTZ R28, R59, R28, !PT ;  /* 0x0000001c3b1c7209 */ /* 0x000fc60007810000 */
[----:B------:R-:W3:Y:S01]  /*140b0*/  MUFU.EX2 R11, R11 ;  /* 0x0000000b000b7308 */ /* 0x000ee20000000800 */
[----:B0-----:R-:W-:Y:S01]  /*140c0*/  FMNMX.FTZ R30, R125, R28, !PT ;  /* 0x0000001c7d1e7209 */ /* 0x001fe20007810000 */
[----:B--2---:R-:W-:-:S03]  /*140d0*/  FADD.FTZ R77, R4, R25 ;  /* 0x00000019044d7221 */ /* 0x004fc60000010000 */
[----:B------:R-:W-:-:S03]  /*140e0*/  FMNMX.FTZ R30, R63, R30, !PT ;  /* 0x0000001e3f1e7209 */ /* 0x000fc60007810000 */
[----:B------:R-:W-:Y:S01]  /*140f0*/  MUFU.EX2 R13, R13 ;  /* 0x0000000d000d7308 */ /* 0x000fe20000000800 */
[----:B------:R-:W-:Y:S01]  /*14100*/  FMNMX.FTZ R30, R127, R30, !PT ;  /* 0x0000001e7f1e7209 */ /* 0x000fe20007810000 */
[----:B-1----:R-:W-:-:S03]  /*14110*/  FADD.FTZ R64, R6, R77 ;  /* 0x0000004d06407221 */ /* 0x002fc60000010000 */
[----:B------:R-:W-:-:S03]  /*14120*/  FMNMX.FTZ R30, R67, R30, !PT ;  /* 0x0000001e431e7209 */ /* 0x000fc60007810000 */
[----:B------:R0:W-:Y:S01]  /*14130*/  MUFU.EX2 R14, R29 ;  /* 0x0000001d000e7308 */ /* 0x0001e20000000800 */
[----:B------:R-:W-:Y:S01]  /*14140*/  FMNMX.FTZ R32, R129, R30, !PT ;  /* 0x0000001e81207209 */ /* 0x000fe20007810000 */
[C---:B---3--:R-:W-:Y:S01]  /*14150*/  FADD.FTZ R77, R11.reuse, R64 ;  /* 0x000000400b4d7221 */ /* 0x048fe20000010000 */
[----:B------:R-:W-:Y:S02]  /*14160*/  F2FP.SATFINITE.E4M3.F32.PACK_AB_MERGE_C R196, R11, R6, RZ ;  /* 0x000000060bc4723e */ /* 0x000fe400048070ff */
[----:B------:R-:W-:Y:S01]  /*14170*/  FMNMX.FTZ R32, R71, R32, !PT ;  /* 0x0000002047207209 */ /* 0x000fe20007810000 */
[----:B------:R-:W-:-:S01]  /*14180*/  FADD.FTZ R68, R12, R77 ;  /* 0x0000004d0c447221 */ /* 0x000fc20000010000 */
[----:B------:R-:W-:Y:S01]  /*14190*/  F2FP.SATFINITE.E4M3.F32.PACK_AB_MERGE_C R196, R25, R4, R196 ;  /* 0x0000000419c4723e */ /* 0x000fe200048070c4 */
[----:B------:R-:W1:Y:S01]  /*141a0*/  MUFU.EX2 R15, R15 ;  /* 0x0000000f000f7308 */ /* 0x000e620000000800 */
[----:B------:R-:W-:Y:S01]  /*141b0*/  FMNMX.FTZ R32, R131, R32, !PT ;  /* 0x0000002083207209 */ /* 0x000fe20007810000 */
[C-C-:B0-----:R-:W-:Y:S01]  /*141c0*/  FFMA.FTZ R29, R2.reuse, R45, -R137.reuse ;  /* 0x0000002d021d7223 */ /* 0x141fe20000010889 */
[----:B------:R-:W-:-:S01]  /*141d0*/  FFMA.FTZ R45, R2, R57, -R137 ;  /* 0x00000039022d7223 */ /* 0x000fc20000010889 */
[C-C-:B------:R-:W-:Y:S01]  /*141e0*/  FFMA.FTZ R57, R2.reuse, R69, -R137.reuse ;  /* 0x0000004502397223 */ /* 0x140fe20000010889 */
[----:B------:R-:W-:Y:S01]  /*141f0*/  FMNMX.FTZ R32, R75, R32, !PT ;  /* 0x000000204b207209 */ /* 0x000fe20007810000 */
[----:B------:R-:W-:-:S02]  /*14200*/  FFMA.FTZ R69, R2, R109, -R137 ;  /* 0x0000006d02457223 */ /* 0x000fc40000010889 */
[----:B------:R-:W-:Y:S01]  /*14210*/  MUFU.EX2 R21, R21 ;  /* 0x0000001500157308 */ /* 0x000fe20000000800 */
[----:B------:R-:W-:-:S04]  /*14220*/  FMNMX.FTZ R32, R133, R32, !PT ;  /* 0x0000002085207209 */ /* 0x000fc80007810000 */
[----:B------:R-:W-:-:S03]  /*14230*/  FMNMX.FTZ R32, R79, R32, !PT ;  /* 0x000000204f207209 */ /* 0x000fc60007810000 */
[----:B------:R-:W-:Y:S01]  /*14240*/  MUFU.EX2 R24, R89 ;  /* 0x0000005900187308 */ /* 0x000fe20000000800 */
[----:B------:R-:W-:Y:S02]  /*14250*/  FMNMX.FTZ R32, R135, R32, !PT ;  /* 0x0000002087207209 */ /* 0x000fe40007810000 */
[----:B-1----:R-:W-:Y:S02]  /*14260*/  F2FP.SATFINITE.E4M3.F32.PACK_AB_MERGE_C R198, R15, R14, RZ ;  /* 0x0000000e0fc6723e */ /* 0x002fe400048070ff */
[----:B------:R-:W-:Y:S02]  /*14270*/  FMNMX.FTZ R32, R83, R32, !PT ;  /* 0x0000002053207209 */ /* 0x000fe40007810000 */
[----:B------:R-:W-:Y:S01]  /*14280*/  F2FP.SATFINITE.E4M3.F32.PACK_AB_MERGE_C R198, R13, R12, R198 ;  /* 0x0000000c0dc6723e */ /* 0x000fe200048070c6 */
[----:B------:R-:W0:Y:S01]  /*14290*/  MUFU.EX2 R29, R29 ;  /* 0x0000001d001d7308 */ /* 0x000e220000000800 */
[----:B------:R-:W-:-:S04]  /*142a0*/  FMNMX.FTZ R0, R41, R32, !PT ;  /* 0x0000002029007209 */ /* 0x000fc80007810000 */
[----:B------:R-:W-:-:S03]  /*142b0*/  FMNMX.FTZ R0, R87, R0, !PT ;  /* 0x0000000057007209 */ /* 0x000fc60007810000 */
[----:B------:R-:W-:Y:S02]  /*142c0*/  MUFU.EX2 R28, R91 ;  /* 0x0000005b001c7308 */ /* 0x000fe40000000800 */
[----:B------:R-:W1:Y:S06]  /*142d0*/  SHFL.BFLY PT, R61, R0, 0x2, 0x1f ;  /* 0x0c401f00003d7f89 */ /* 0x000e6c00000e0000 */
[----:B------:R-:W-:Y:S01]  /*142e0*/  MUFU.EX2 R33, R33 ;  /* 0x0000002100217308 */ /* 0x000fe20000000800 */
[----:B0-----:R-:W-:-:S04]  /*142f0*/  F2FP.SATFINITE.E4M3.F32.PACK_AB_MERGE_C R192, R29, R24, RZ ;  /* 0x000000181dc0723e */ /* 0x001fc800048070ff */
[----:B------:R-:W-:-:S03]  /*14300*/  F2FP.SATFINITE.E4M3.F32.PACK_AB_MERGE_C R192, R21, R20, R192 ;  /* 0x0000001415c0723e */ /* 0x000fc600048070c0 */
[----:B------:R-:W-:Y:S08]  /*14310*/  MUFU.EX2 R30, R93 ;  /* 0x0000005d001e7308 */ /* 0x000ff00000000800 */
[----:B------:R-:W0:Y:S01]  /*14320*/  MUFU.EX2 R37, R37 ;  /* 0x0000002500257308 */ /* 0x000e220000000800 */
[----:B-1----:R-:W-:Y:S01]  /*14330*/  FMNMX.FTZ R44, R0, R61, !PT ;  /* 0x0000003d002c7209 */ /* 0x002fe20007810000 */
[----:B------:R-:W-:-:S04]  /*14340*/  FFMA.FTZ R61, R2, R73, -R137 ;  /* 0x00000049023d7223 */ /* 0x000fc80000010889 */
[----:B------:R-:W1:Y:S02]  /*14350*/  SHFL.BFLY PT, R73, R44, 0x1, 0x1f ;  /* 0x0c201f002c497f89 */ /* 0x000e6400000e0000 */
[----:B------:R-:W-:Y:S08]  /*14360*/  MUFU.EX2 R32, R97 ;  /* 0x0000006100207308 */ /* 0x000ff00000000800 */
[----:B------:R-:W2:Y:S01]  /*14370*/  MUFU.EX2 R49, R49 ;  /* 0x0000003100317308 */ /* 0x000ea20000000800 */
[----:B0-----:R-:W-:-:S04]  /*14380*/  F2FP.SATFINITE.E4M3.F32.PACK_AB_MERGE_C R194, R37, R30, RZ ;  /* 0x0000001e25c2723e */ /* 0x001fc800048070ff */
[----:B------:R-:W-:-:S03]  /*14390*/  F2FP.SATFINITE.E4M3.F32.PACK_AB_MERGE_C R194, R33, R28, R194 ;  /* 0x0000001c21c2723e */ /* 0x000fc600048070c2 */
[----:B------:R-:W-:Y:S01]  /*143a0*/  MUFU.EX2 R10, R95 ;  /* 0x0000005f000a7308 */ /* 0x000fe20000000800 */
[----:B-1----:R-:W-:Y:S01]  /*143b0*/  FMNMX.FTZ R0, R44, R73, !PT ;  /* 0x000000492c007209 */ /* 0x002fe20007810000 */
[----:B------:R-:W-:Y:S01]  /*143c0*/  FFMA.FTZ R44, R2, R81, -R137 ;  /* 0x00000051022c7223 */ /* 0x000fe20000010889 */
[----:B------:R-:W-:-:S05]  /*143d0*/  FADD.FTZ R81, R13, R68 ;  /* 0x000000440d517221 */ /* 0x000fca0000010000 */
[----:B------:R-:W0:Y:S01]  /*143e0*/  MUFU.EX2 R45, R45 ;  /* 0x0000002d002d7308 */ /* 0x000e220000000800 */
[----:B------:R-:W-:Y:S01]  /*143f0*/  FSETP.NEU.FTZ.AND P1, PT, R0, -INF , PT ;  /* 0xff8000000000780b */ /* 0x000fe20003f3d000 */
[----:B------:R-:W-:Y:S01]  /*14400*/  FFMA.FTZ R46, R2, R0, -8 ;  /* 0xc1000000022e7423 */ /* 0x000fe20000010000 */
[----:B------:R-:W-:-:S01]  /*14410*/  FADD.FTZ R68, R14, R81 ;  /* 0x000000510e447221 */ /* 0x000fc20000010000 */
[----:B--2---:R-:W-:Y:S01]  /*14420*/  F2FP.SATFINITE.E4M3.F32.PACK_AB_MERGE_C R188, R49, R32, RZ ;  /* 0x0000002031bc723e */ /* 0x004fe200048070ff */
[----:B------:R-:W-:-:S02]  /*14430*/  FFMA.FTZ R73, R2, R85, -R137 ;  /* 0x0000005502497223 */ /* 0x000fc40000010889 */
[----:B------:R-:W-:Y:S01]  /*14440*/  FSEL R46, R46, RZ, P1 ;  /* 0x000000ff2e2e7208 */ /* 0x000fe20000800000 */
[----:B------:R-:W-:Y:S04]  /*14450*/  MUFU.EX2 R36, R36 ;  /* 0x0000002400247308 */ /* 0x000fe80000000800 */
[----:B------:R-:W-:-:S01]  /*14460*/  FFMA.FTZ R26, R2, R26, -R46 ;  /* 0x0000001a021a7223 */ /* 0x000fc2000001082e */
[C-C-:B------:R-:W-:Y:S01]  /*14470*/  FFMA.FTZ R27, R2.reuse, R27, -R46.reuse ;  /* 0x0000001b021b7223 */ /* 0x140fe2000001082e */
        /* <DEDUP_REMOVED lines=21> */
[----:B------:R-:W-:-:S01]  /*145d0*/  FFMA.FTZ R63, R2, R127, -R46 ;  /* 0x0000007f023f7223 */ /* 0x000fc2000001082e */
[C-C-:B------:R-:W-:Y:S01]  /*145e0*/  FFMA.FTZ R6, R2.reuse, R67, -R46.reuse ;  /* 0x0000004302067223 */ /* 0x140fe2000001082e */
[----:B------:R-:W-:-:S01]  /*145f0*/  FFMA.FTZ R129, R2, R129, -R46 ;  /* 0x0000008102817223 */ /* 0x000fc2000001082e */
[----:B0-----:R-:W-:Y:S01]  /*14600*/  F2FP.SATFINITE.E4M3.F32.PACK_AB_MERGE_C R188, R45, R10, R188 ;  /* 0x0000000a2dbc723e */ /* 0x001fe200048070bc */
[----:B------:R-:W-:-:S01]  /*14610*/  FFMA.FTZ R71, R2, R71, -R46 ;  /* 0x0000004702477223 */ /* 0x000fc2000001082e */
[C-C-:B------:R-:W-:Y:S01]  /*14620*/  FFMA.FTZ R131, R2.reuse, R131, -R46.reuse ;  /* 0x0000008302837223 */ /* 0x140fe2000001082e */
[----:B------:R-:W-:-:S01]  /*14630*/  FFMA.FTZ R75, R2, R75, -R46 ;  /* 0x0000004b024b7223 */ /* 0x000fc2000001082e */
[----:B------:R-:W0:Y:S01]  /*14640*/  MUFU.EX2 R48, R48 ;  /* 0x0000003000307308 */ /* 0x000e220000000800 */
[----:B-1----:R-:W-:-:S01]  /*14650*/  FADD.FTZ R66, R26, R27 ;  /* 0x0000001b1a427221 */ /* 0x002fc20000010000 */
[C-C-:B------:R-:W-:Y:S01]  /*14660*/  FFMA.FTZ R133, R2.reuse, R133, -R46.reuse ;  /* 0x0000008502857223 */ /* 0x140fe2000001082e */
[----:B------:R-:W-:-:S01]  /*14670*/  FFMA.FTZ R79, R2, R79, -R46 ;  /* 0x0000004f024f7223 */ /* 0x000fc2000001082e */
[C-C-:B------:R-:W-:Y:S01]  /*14680*/  FFMA.FTZ R135, R2.reuse, R135, -R46.reuse ;  /* 0x0000008702877223 */ /* 0x140fe2000001082e */
[----:B------:R-:W-:-:S01]  /*14690*/  FFMA.FTZ R83, R2, R83, -R46 ;  /* 0x0000005302537223 */ /* 0x000fc2000001082e */
[C-C-:B------:R-:W-:Y:S01]  /*146a0*/  FFMA.FTZ R41, R2.reuse, R41, -R46.reuse ;  /* 0x0000002902297223 */ /* 0x140fe2000001082e */
[----:B------:R-:W-:-:S01]  /*146b0*/  FFMA.FTZ R46, R2, R87, -R46 ;  /* 0x00000057022e7223 */ /* 0x000fc2000001082e */
[----:B------:R-:W1:Y:S01]  /*146c0*/  MUFU.EX2 R31, R31 ;  /* 0x0000001f001f7308 */ /* 0x000e620000000800 */
[----:B--2---:R-:W-:-:S07]  /*146d0*/  FADD.FTZ R77, R5, R66 ;  /* 0x00000042054d7221 */ /* 0x004fce0000010000 */
[----:B------:R-:W2:Y:S01]  /*146e0*/  MUFU.EX2 R50, R50 ;  /* 0x0000003200327308 */ /* 0x000ea20000000800 */
[----:B0-----:R-:W-:-:S01]  /*146f0*/  FADD.FTZ R66, R48, R77 ;  /* 0x0000004d30427221 */ /* 0x001fc20000010000 */
[----:B------:R-:W-:Y:S01]  /*14700*/  FADD.FTZ R77, R15, R68 ;  /* 0x000000440f4d7221 */ /* 0x000fe20000010000 */
[----:B------:R-:W-:-:S03]  /*14710*/  F2FP.SATFINITE.E4M3.F32.PACK_AB_MERGE_C R48, R48, R5, RZ ;  /* 0x000000053030723e */ /* 0x000fc600048070ff */
[----:B------:R-:W-:Y:S01]  /*14720*/  FADD.FTZ R14, R20, R77 ;  /* 0x0000004d140e7221 */ /* 0x000fe20000010000 */
[----:B------:R-:W-:Y:S01]  /*14730*/  F2FP.SATFINITE.E4M3.F32.PACK_AB_MERGE_C R197, R27, R26, R48 ;  /* 0x0000001a1bc5723e */ /* 0x000fe20004807030 */
[----:B------:R-:W0:Y:S01]  /*14740*/  MUFU.EX2 R52, R52 ;  /* 0x0000003400347308 */ /* 0x000e220000000800 */
[----:B-1----:R-:W-:-:S01]  /*14750*/  FADD.FTZ R11, R31, R66 ;  /* 0x000000421f0b7221 */ /* 0x002fc20000010000 */
[----:B------:R-:W-:-:S04]  /*14760*/  FADD.FTZ R15, R21, R14 ;  /* 0x0000000e150f7221 */ /* 0x000fc80000010000 */
[----:B------:R-:W-:Y:S02]  /*14770*/  FADD.FTZ R12, R24, R15 ;  /* 0x0000000f180c7221 */ /* 0x000fe40000010000 */
[----:B------:R-:W1:Y:S01]  /*14780*/  MUFU.EX2 R39, R39 ;  /* 0x0000002700277308 */ /* 0x000e620000000800 */
[----:B--2---:R-:W-:-:S01]  /*14790*/  FADD.FTZ R11, R50, R11 ;  /* 0x0000000b320b7221 */ /* 0x004fc20000010000 */
[----:B------:R-:W-:-:S04]  /*147a0*/  FADD.FTZ R29, R29, R12 ;  /* 0x0000000c1d1d7221 */ /* 0x000fc80000010000 */
[----:B------:R-:W-:Y:S02]  /*147b0*/  FADD.FTZ R14, R28, R29 ;  /* 0x0000001d1c0e7221 */ /* 0x000fe40000010000 */
[----:B------:R-:W2:Y:S01]  /*147c0*/  MUFU.EX2 R35, R35 ;  /* 0x0000002300237308 */ /* 0x000ea20000000800 */
[----:B0-----:R-:W-:-:S01]  /*147d0*/  FADD.FTZ R4, R52, R11 ;  /* 0x0000000b34047221 */ /* 0x001fc20000010000 */
[----:B------:R-:W-:-:S04]  /*147e0*/  FADD.FTZ R13, R33, R14 ;  /* 0x0000000e210d7221 */ /* 0x000fc80000010000 */
[----:B------:R-:W-:Y:S02]  /*147f0*/  FADD.FTZ R30, R30, R13 ;  /* 0x0000000d1e1e7221 */ /* 0x000fe40000010000 */
[----:B------:R-:W0:Y:S01]  /*14800*/  MUFU.EX2 R54, R54 ;  /* 0x0000003600367308 */ /* 0x000e220000000800 */
[----:B-1----:R-:W-:-:S01]  /*14810*/  FADD.FTZ R4, R39, R4 ;  /* 0x0000000427047221 */ /* 0x002fc20000010000 */
[----:B------:R-:W-:Y:S01]  /*14820*/  FADD.FTZ R37, R37, R30 ;  /* 0x0000001e25257221 */ /* 0x000fe20000010000 */
[----:B------:R-:W1:Y:S01]  /*14830*/  @P4 LDC R13, c[0x0][0x44c] ;  /* 0x00011300ff0d4b82 */ /* 0x000e620000000800 */
[----:B------:R-:W-:Y:S02]  /*14840*/  F2FP.SATFINITE.E4M3.F32.PACK_AB_MERGE_C R39, R39, R52, RZ ;  /* 0x000000342727723e */ /* 0x000fe400048070ff */
[----:B------:R-:W-:Y:S02]  /*14850*/  FADD.FTZ R14, R10, R37 ;  /* 0x000000250a0e7221 */ /* 0x000fe40000010000 */
[----:B------:R-:W3:Y:S01]  /*14860*/  MUFU.EX2 R43, R43 ;  /* 0x0000002b002b7308 */ /* 0x000ee20000000800 */
[----:B--2---:R-:W-:-:S01]  /*14870*/  FADD.FTZ R11, R35, R4 ;  /* 0x00000004230b7221 */ /* 0x004fc20000010000 */
[----:B------:R-:W-:Y:S01]  /*14880*/  FADD.FTZ R45, R45, R14 ;  /* 0x0000000e2d2d7221 */ /* 0x000fe20000010000 */
[----:B------:R-:W-:-:S03]  /*14890*/  F2FP.SATFINITE.E4M3.F32.PACK_AB_MERGE_C R199, R50, R31, R39 ;  /* 0x0000001f32c7723e */ /* 0x000fc60004807027 */
[----:B------:R-:W-:Y:S02]  /*148a0*/  FADD.FTZ R32, R32, R45 ;  /* 0x0000002d20207221 */ /* 0x000fe40000010000 */
[----:B------:R-:W2:Y:S01]  /*148b0*/  MUFU.EX2 R56, R56 ;  /* 0x0000003800387308 */ /* 0x000ea20000000800 */
[----:B0-----:R-:W-:-:S01]  /*148c0*/  FADD.FTZ R12, R54, R11 ;  /* 0x0000000b360c7221 */ /* 0x001fc20000010000 */
[----:B------:R-:W-:-:S06]  /*148d0*/  FADD.FTZ R49, R49, R32 ;  /* 0x0000002031317221 */ /* 0x000fcc0000010000 */
[----:B------:R-:W0:Y:S01]  /*148e0*/  MUFU.EX2 R47, R47 ;  /* 0x0000002f002f7308 */ /* 0x000e220000000800 */
[----:B---3--:R-:W-:-:S01]  /*148f0*/  FADD.FTZ R11, R43, R12 ;  /* 0x0000000c2b0b7221 */ /* 0x008fc20000010000 */
[----:B-1----:R-:W-:-:S06]  /*14900*/  @P4 IMAD.HI.U32 R13, R212, R13, RZ ;  /* 0x0000000dd40d4227 */ /* 0x002fcc00078e00ff */
        /* <DEDUP_REMOVED lines=26> */
[----:B------:R-:W-:Y:S01]  /*14ab0*/  MUFU.EX2 R34, R34 ;  /* 0x0000002200227308 */ /* 0x000fe20000000800 */
[----:B0-----:R-:W-:-:S07]  /*14ac0*/  F2FP.SATFINITE.E4M3.F32.PACK_AB_MERGE_C R11, R57, R36, RZ ;  /* 0x00000024390b723e */ /* 0x001fce00048070ff */
[----:B------:R-:W0:Y:S01]  /*14ad0*/  MUFU.EX2 R53, R53 ;  /* 0x0000003500357308 */ /* 0x000e220000000800 */
[----:B-1----:R-:W-:-:S07]  /*14ae0*/  FADD.FTZ R20, R6, R5 ;  /* 0x0000000506147221 */ /* 0x002fce0000010000 */
[----:B------:R-:W1:Y:S08]  /*14af0*/  MUFU.EX2 R129, R129 ;  /* 0x0000008100817308 */ /* 0x000e700000000800 */
[----:B------:R-:W-:Y:S01]  /*14b00*/  MUFU.EX2 R40, R40 ;  /* 0x0000002800287308 */ /* 0x000fe20000000800 */
[----:B0-----:R-:W-:Y:S01]  /*14b10*/  F2FP.SATFINITE.E4M3.F32.PACK_AB_MERGE_C R190, R53, R34, R11 ;  /* 0x0000002235be723e */ /* 0x001fe2000480700b */
[----:B------:R-:W-:-:S04]  /*14b20*/  FADD.FTZ R34, R34, R49 ;  /* 0x0000003122227221 */ /* 0x000fc80000010000 */
[----:B------:R-:W-:Y:S02]  /*14b30*/  FADD.FTZ R53, R53, R34 ;  /* 0x0000002235357221 */ /* 0x000fe40000010000 */
[----:B------:R-:W0:Y:S01]  /*14b40*/  MUFU.EX2 R65, R65 ;  /* 0x0000004100417308 */ /* 0x000e220000000800 */
[----:B-1----:R-:W-:-:S01]  /*14b50*/  FADD.FTZ R5, R129, R20 ;  /* 0x0000001481057221 */ /* 0x002fc20000010000 */
[----:B------:R-:W-:Y:S01]  /*14b60*/  FADD.FTZ R36, R36, R53 ;  /* 0x0000003524247221 */ /* 0x000fe20000010000 */
[----:B------:R-:W1:Y:S03]  /*14b70*/  @P4 LDC R20, c[0x0][0x450] ;  /* 0x00011400ff144b82 */ /* 0x000e660000000800 */
[----:B------:R-:W-:-:S02]  /*14b80*/  FADD.FTZ R57, R57, R36 ;  /* 0x0000002439397221 */ /* 0x000fc40000010000 */
[----:B------:R-:W2:Y:S08]  /*14b90*/  MUFU.EX2 R4, R71 ;  /* 0x0000004700047308 */ /* 0x000eb00000000800 */
[----:B------:R-:W-:Y:S01]  /*14ba0*/  MUFU.EX2 R38, R38 ;  /* 0x0000002600267308 */ /* 0x000fe20000000800 */
[----:B0-----:R-:W-:-:S07]  /*14bb0*/  F2FP.SATFINITE.E4M3.F32.PACK_AB_MERGE_C R11, R65, R40, RZ ;  /* 0x00000028410b723e */ /* 0x001fce00048070ff */
[----:B------:R-:W0:Y:S01]  /*14bc0*/  MUFU.EX2 R61, R61 ;  /* 0x0000003d003d7308 */ /* 0x000e220000000800 */
[C---:B--2---:R-:W-:Y:S01]  /*14bd0*/  F2FP.SATFINITE.E4M3.F32.PACK_AB_MERGE_C R129, R4.reuse, R129, RZ ;  /* 0x000000810481723e */ /* 0x044fe200048070ff */
[----:B------:R-:W-:-:S03]  /*14be0*/  FADD.FTZ R4, R4, R5 ;  /* 0x0000000504047221 */ /* 0x000fc60000010000 */
[----:B------:R-:W-:-:S03]  /*14bf0*/  F2FP.SATFINITE.E4M3.F32.PACK_AB_MERGE_C R191, R6, R63, R129 ;  /* 0x0000003f06bf723e */ /* 0x000fc60004807081 */
[----:B------:R-:W2:Y:S08]  /*14c00*/  MUFU.EX2 R131, R131 ;  /* 0x0000008300837308 */ /* 0x000eb00000000800 */
[----:B------:R-:W3:Y:S01]  /*14c10*/  MUFU.EX2 R10, R75 ;  /* 0x0000004b000a7308 */ /* 0x000ee20000000800 */
[----:B0-----:R-:W-:Y:S01]  /*14c20*/  F2FP.SATFINITE.E4M3.F32.PACK_AB_MERGE_C R184, R61, R38, R11 ;  /* 0x000000263db8723e */ /* 0x001fe2000480700b */
[----:B------:R-:W-:Y:S01]  /*14c30*/  FADD.FTZ R38, R38, R57 ;  /* 0x0000003926267221 */ /* 0x000fe20000010000 */
[----:B------:R-:W-:Y:S01]  /*14c40*/  IMAD.MOV.U32 R11, RZ, RZ, R212 ;  /* 0x000000ffff0b7224 */ /* 0x000fe200078e00d4 */
[----:B-1----:R-:W-:-:S02]  /*14c50*/  @P4 SHF.R.U32.HI R11, RZ, R20, R13 ;  /* 0x00000014ff0b4219 */ /* 0x002fc4000001160d */
[----:B------:R-:W-:-:S01]  /*14c60*/  FADD.FTZ R61, R61, R38 ;  /* 0x000000263d3d7221 */ /* 0x000fc20000010000 */
[----:B------:R-:W-:Y:S01]  /*14c70*/  ISETP.GE.AND P4, PT, R9, 0x1, PT ;  /* 0x000000010900780c */ /* 0x000fe20003f86270 */
[----:B------:R-:W0:Y:S01]  /*14c80*/  MUFU.EX2 R133, R133 ;  /* 0x0000008500857308 */ /* 0x000e220000000800 */
[----:B--2---:R-:W-:-:S01]  /*14c90*/  FADD.FTZ R5, R131, R4 ;  /* 0x0000000483057221 */ /* 0x004fc20000010000 */
[----:B------:R-:W-:Y:S01]  /*14ca0*/  FADD.FTZ R40, R40, R61 ;  /* 0x0000003d28287221 */ /* 0x000fe20000010000 */
[----:B------:R-:W-:-:S03]  /*14cb0*/  IMAD.IADD R11, R94, 0x1, R11 ;  /* 0x000000015e0b7824 */ /* 0x000fc600078e020b */
[----:B------:R-:W-:Y:S01]  /*14cc0*/  FADD.FTZ R65, R65, R40 ;  /* 0x0000002841417221 */ /* 0x000fe20000010000 */
[----:B------:R-:W-:Y:S01]  /*14cd0*/  IMAD.IADD R8, R11, 0x1, R8 ;  /* 0x000000010b087824 */ /* 0x000fe200078e0208 */
[----:B------:R-:W-:Y:S01]  /*14ce0*/  MUFU.EX2 R44, R44 ;  /* 0x0000002c002c7308 */ /* 0x000fe20000000800 */
[----:B---3--:R-:W-:-:S07]  /*14cf0*/  FADD.FTZ R4, R10, R5 ;  /* 0x000000050a047221 */ /* 0x008fce0000010000 */
        /* <DEDUP_REMOVED lines=21> */
[----:B------:R-:W-:Y:S01]  /*14e50*/  VIADD R4, R90, 0xfffffffe ;  /* 0xfffffffe5a047836 */ /* 0x000fe20000000000 */
[C---:B0-----:R-:W-:Y:S02]  /*14e60*/  F2FP.SATFINITE.E4M3.F32.PACK_AB_MERGE_C R10, R46.reuse, R41, RZ ;  /* 0x000000292e0a723e */ /* 0x041fe400048070ff */
[----:B------:R-:W-:-:S02]  /*14e70*/  FADD.FTZ R5, R46, R5 ;  /* 0x000000052e057221 */ /* 0x000fc40000010000 */
[----:B------:R-:W-:Y:S01]  /*14e80*/  F2FP.SATFINITE.E4M3.F32.PACK_AB_MERGE_C R187, R14, R135, R10 ;  /* 0x000000870ebb723e */ /* 0x000fe2000480700a */
        /* <DEDUP_REMOVED lines=12> */
.L_x_5609:
[----:B------:R-:W-:-:S13]  /*14f50*/  ISETP.NE.AND P1, PT, R9, 0x1, PT ;  /* 0x000000010900780c */ /* 0x000fda0003f25270 */
[----:B------:R-:W0:Y:S02]  /*14f60*/  @P1 LDC.64 R12, c[0x0][0x9e8] ;  /* 0x00027a00ff0c1b82 */ /* 0x000e240000000a00 */
[----:B0-----:R-:W-:-:S05]  /*14f70*/  @P1 IMAD.HI.U32 R12, R10, R12, RZ ;  /* 0x0000000c0a0c1227 */ /* 0x001fca00078e00ff */
[----:B------:R-:W-:-:S07]  /*14f80*/  @P1 SHF.R.U32.HI R10, RZ, R13, R12 ;  /* 0x0000000dff0a1219 */ /* 0x000fce000001160c */
.L_x_5610:
[----:B------:R-:W-:Y:S05]  /*14f90*/  BSYNC B0 ;  /* 0x0000000000007941 */ /* 0x000fea0003800000 */
.L_x_5608:
[----:B------:R-:W-:-:S05]  /*14fa0*/  IMAD R9, R10, R9, R9 ;  /* 0x000000090a097224 */ /* 0x000fca00078e0209 */
[----:B------:R-:W-:-:S07]  /*14fb0*/  VIMNMX R8, R8, R9, PT ;  /* 0x0000000908087248 */ /* 0x000fce0003fe0100 */
.L_x_5607:
        /* <DEDUP_REMOVED lines=8> */
[----:B------:R-:W-:Y:S02]  /*15040*/  SHF.R.S32.HI R9, RZ, 0x7, R9 ;  /* 0x00000007ff097819 */ /* 0x000fe40000011409 */
[----:B------:R-:W-:-:S02]  /*15050*/  CS2R R24, SRZ ;  /* 0x0000000000187805 */ /* 0x000fc4000001ff00 */
[----:B------:R-:W-:Y:S02]  /*15060*/  CS2R R26, SRZ ;  /* 0x00000000001a7805 */ /* 0x000fe4000001ff00 */
[----:B------:R-:W-:Y:S02]  /*15070*/  CS2R R28, SRZ ;  /* 0x00000000001c7805 */ /* 0x000fe4000001ff00 */
[----:B------:R-:W-:Y:S02]  /*15080*/  VIMNMX R14, R224, R9, !PT ;  /* 0x00000009e00e7248 */ /* 0x000fe40007fe0100 */
[----:B------:R-:W-:Y:S02]  /*15090*/  CS2R R30, SRZ ;  /* 0x00000000001e7805 */ /* 0x000fe4000001ff00 */
[----:B------:R-:W-:Y:S02]  /*150a0*/  CS2R R32, SRZ ;  /* 0x0000000000207805 */ /* 0x000fe4000001ff00 */
[----:B------:R-:W-:-:S02]  /*150b0*/  CS2R R34, SRZ ;  /* 0x0000000000227805 */ /* 0x000fc4000001ff00 */
[----:B------:R-:W-:Y:S02]  /*150c0*/  ISETP.GE.AND P1, PT, R4, R14, PT ;  /* 0x0000000e0400720c */ /* 0x000fe40003f26270 */
        /* <DEDUP_REMOVED lines=42> */
[----:B------:R-:W-:Y:S06]  /*15370*/  @!P1 BRA `(.L_x_5611) ;  /* 0x0000003400a89947 */ /* 0x000fec0003800000 */
        /* <DEDUP_REMOVED lines=47> */
[----:B------:R-:W-:-:S07]  /*15670*/  CS2R R24, SRZ ;  /* 0x0000000000187805 */ /* 0x000fce000001ff00 */
.L_x_5631:
[----:B------:R-:W-:Y:S01]  /*15680*/  ISETP.NE.AND P1, PT, R218, RZ, PT ;  /* 0x000000ffda00720c */ /* 0x000fe20003f25270 */
[----:B------:R-:W-:Y:S01]  /*15690*/  VIADD R12, R17, 0x1 ;  /* 0x00000001110c7836 */ /* 0x000fe20000000000 */
[----:B------:R-:W-:Y:S05]  /*156a0*/  YIELD ;  /* 0x0000000000007946 */ /* 0x000fea0003800000 */
[----:B------:R-:W-:-:S04]  /*156b0*/  ISETP.NE.AND P2, PT, R12, 0x2, PT ;  /* 0x000000020c00780c */ /* 0x000fc80003f45270 */
[----:B------:R-:W-:Y:S02]  /*156c0*/  SEL R13, RZ, 0x1, P2 ;  /* 0x00000001ff0d7807 */ /* 0x000fe40001000000 */
[----:B------:R-:W-:Y:S02]  /*156d0*/  SEL R12, R12, RZ, P2 ;  /* 0x000000ff0c0c7207 */ /* 0x000fe40001000000 */
[----:B------:R-:W-:Y:S01]  /*156e0*/  LOP3.LUT R13, R200, R13, RZ, 0x3c, !PT ;  /* 0x0000000dc80d7212 */ /* 0x000fe200078e3cff */
[----:B------:R-:W-:Y:S06]  /*156f0*/  @P1 BRA `(.L_x_5612) ;  /* 0x0000000000301947 */ /* 0x000fec0003800000 */
[----:B------:R-:W-:Y:S05]  /*15700*/  @!P0 BRA `(.L_x_5613) ;  /* 0x0000000000048947 */ /* 0x000fea0003800000 */
[----:B------:R-:W-:Y:S01]  /*15710*/  BPT.TRAP 0x1 ;  /* 0x000000040000795c */ /* 0x000fe20000300000 */
.L_x_5613:
[----:B------:R-:W-:Y:S01]  /*15720*/  IMAD R9, R12, 0x8, R16 ;  /* 0x000000080c097824 */ /* 0x000fe200078e0210 */
[----:B------:R-:W-:-:S04]  /*15730*/  SHF.L.U32 R8, R13, 0x1f, RZ ;  /* 0x0000001f0d087819 */ /* 0x000fc800000006ff */
[----:B------:R0:W1:Y:S01]  /*15740*/  SYNCS.PHASECHK.TRANS64.TRYWAIT P2, [R9+URZ+0x2a830], R8 ;  /* 0x02a83008090075a7 */ /* 0x000062000804017f */
[----:B------:R-:W-:Y:S05]  /*15750*/  @!P0 BRA `(.L_x_5614) ;  /* 0x0000000000048947 */ /* 0x000fea0003800000 */
[----:B------:R-:W-:Y:S01]  /*15760*/  BPT.TRAP 0x1 ;  /* 0x000000040000795c */ /* 0x000fe20000300000 */
.L_x_5614:
[----:B------:R-:W-:Y:S04]  /*15770*/  BSSY B0, `(.L_x_5612) ;  /* 0x0000004000007945 */ /* 0x000fe80003800000 */
[----:B-1----:R-:W-:Y:S05]  /*15780*/  @P2 BRA `(.L_x_5615) ;  /* 0x0000000000082947 */ /* 0x002fea0003800000 */
[----:B------:R-:W1:Y:S02]  /*15790*/  SYNCS.PHASECHK.TRANS64.TRYWAIT P2, [R9+URZ+0x2a830], R8 ;  /* 0x02a83008090075a7 */ /* 0x000e64000804017f */
[----:B-1----:R-:W-:Y:S05]  /*157a0*/  @!P2 BRA `(.L_x_5616) ;  /* 0x0000018800f4a947 */ /* 0x002fea0003800000 */
.L_x_5615:
[----:B------:R-:W-:Y:S05]  /*157b0*/  BSYNC B0 ;  /* 0x0000000000007941 */ /* 0x000fea0003800000 */
.L_x_5612:
[----:B01----:R-:W0:Y:S01]  /*157c0*/  S2R R8, SR_TID.X ;  /* 0x0000000000087919 */ /* 0x003e220000002100 */
[----:B------:R-:W-:Y:S05]  /*157d0*/  WARPSYNC.ALL ;  /* 0x0000000000007948 */ /* 0x000fea0003800000 */
[----:B------:R-:W-:Y:S02]  /*157e0*/  IMAD.MOV.U32 R9, RZ, RZ, -0x7fffffe0 ;  /* 0x80000020ff097424 */ /* 0x000fe400078e00ff */
[----:B------:R-:W-:Y:S02]  /*157f0*/  IMAD.MOV.U32 R121, RZ, RZ, -0x7fffffe0 ;  /* 0x80000020ff797424 */ /* 0x000fe400078e00ff */
[----:B------:R-:W-:Y:S01]  /*15800*/  IMAD.MOV.U32 R21, RZ, RZ, -0x7fffffe0 ;  /* 0x80000020ff157424 */ /* 0x000fe200078e00ff */
[----:B------:R-:W-:Y:S01]  /*15810*/  R2UR UR27, R9 ;  /* 0x00000000091b72ca */ /* 0x000fe200000e0000 */
[----:B------:R-:W-:Y:S01]  /*15820*/  IMAD.MOV.U32 R11, RZ, RZ, -0x7fffffe0 ;  /* 0x80000020ff0b7424 */ /* 0x000fe200078e00ff */
[----:B------:R-:W-:-:S02]  /*15830*/  R2UR UR19, R121 ;  /* 0x00000000791372ca */ /* 0x000fc400000e0000 */
[----:B------:R-:W-:Y:S02]  /*15840*/  R2UR UR7, R21 ;  /* 0x00000000150772ca */ /* 0x000fe400000e0000 */
[----:B------:R-:W-:Y:S02]  /*15850*/  R2UR UR11, R11 ;  /* 0x000000000b0b72ca */ /* 0x000fe400000e0000 */
[----:B------:R-:W-:Y:S02]  /*15860*/  R2UR UR15, R21 ;  /* 0x00000000150f72ca */ /* 0x000fe400000e0000 */
[----:B------:R-:W-:Y:S02]  /*15870*/  R2UR UR23, R9 ;  /* 0x00000000091772ca */ /* 0x000fe400000e0000 */
[----:B0-----:R-:W-:Y:S01]  /*15880*/  SHF.R.U32.HI R10, RZ, 0x7, R8 ;  /* 0x00000007ff0a7819 */ /* 0x001fe20000011608 */
[----:B------:R-:W-:-:S04]  /*15890*/  IMAD R8, R12, 0x600, R7 ;  /* 0x000006000c087824 */ /* 0x000fc800078e0207 */
[----:B------:R-:W-:Y:S01]  /*158a0*/  VIADD R15, R10, 0x8 ;  /* 0x000000080a0f7836 */ /* 0x000fe20000000000 */
[C---:B------:R-:W-:Y:S01]  /*158b0*/  R2UR UR26, R8.reuse ;  /* 0x00000000081a72ca */ /* 0x040fe200000e0000 */
[C---:B------:R-:W-:Y:S02]  /*158c0*/  VIADD R120, R8.reuse, 0x400 ;  /* 0x0000040008787836 */ /* 0x040fe40000000000 */
[C---:B------:R-:W-:Y:S01]  /*158d0*/  VIADD R20, R8.reuse, 0x2 ;  /* 0x0000000208147836 */ /* 0x040fe20000000000 */
[----:B------:R0:W-:Y:S01]  /*158e0*/  BAR.SYNC.DEFER_BLOCKING R15, 0x100 ;  /* 0x0004000f0000751d */ /* 0x0001e20000010000 */
[----:B------:R-:W-:Y:S01]  /*158f0*/  VIADD R10, R8, 0x200 ;  /* 0x00000200080a7836 */ /* 0x000fe20000000000 */
[----:B------:R-:W-:Y:S02]  /*15900*/  R2UR UR18, R120 ;  /* 0x00000000781272ca */ /* 0x000fe400000e0000 */
[----:B------:R-:W-:Y:S01]  /*15910*/  R2UR UR6, R20 ;  /* 0x00000000140672ca */ /* 0x000fe200000e0000 */
[----:B------:R-:W-:Y:S01]  /*15920*/  VIADD R20, R8, 0x202 ;  /* 0x0000020208147836 */ /* 0x000fe20000000000 */
[----:B------:R-:W-:Y:S01]  /*15930*/  R2UR UR10, R10 ;  /* 0x000000000a0a72ca */ /* 0x000fe200000e0000 */
[----:B------:R-:W-:-:S03]  /*15940*/  VIADD R8, R8, 0x402 ;  /* 0x0000040208087836 */ /* 0x000fc60000000000 */
[----:B------:R-:W-:Y:S02]  /*15950*/  R2UR UR14, R20 ;  /* 0x00000000140e72ca */ /* 0x000fe400000e0000 */
[----:B------:R-:W-:Y:S01]  /*15960*/  R2UR UR22, R8 ;  /* 0x00000000081672ca */ /* 0x000fe200000e0000 */
        /* <DEDUP_REMOVED lines=21> */
.L_x_5618:
[----:B------:R-:W-:Y:S01]  /*15ac0*/  SHF.L.U32 R8, R200, 0x1f, RZ ;  /* 0x0000001fc8087819 */ /* 0x000fe200000006ff */
[----:B------:R-:W-:-:S04]  /*15ad0*/  IMAD R9, R17, 0x8, R16 ;  /* 0x0000000811097824 */ /* 0x000fc800078e0210 */
[----:B------:R0:W1:Y:S01]  /*15ae0*/  SYNCS.PHASECHK.TRANS64.TRYWAIT P1, [R9+URZ+0x2a850], R8 ;  /* 0x02a85008090075a7 */ /* 0x000062000802017f */
[----:B------:R-:W-:Y:S05]  /*15af0*/  @!P0 BRA `(.L_x_5619) ;  /* 0x0000000000048947 */ /* 0x000fea0003800000 */
[----:B------:R-:W-:Y:S01]  /*15b00*/  BPT.TRAP 0x1 ;  /* 0x000000040000795c */ /* 0x000fe20000300000 */
.L_x_5619:
[----:B-1----:R-:W-:Y:S05]  /*15b10*/  @P1 BRA `(.L_x_5617) ;  /* 0x0000000000081947 */ /* 0x002fea0003800000 */
[----:B------:R-:W1:Y:S02]  /*15b20*/  SYNCS.PHASECHK.TRANS64.TRYWAIT P1, [R9+URZ+0x2a850], R8 ;  /* 0x02a85008090075a7 */ /* 0x000e64000802017f */
[----:B-1----:R-:W-:Y:S05]  /*15b30*/  @!P1 BRA `(.L_x_5620) ;  /* 0x0000018800249947 */ /* 0x002fea0003800000 */
.L_x_5617:
[----:B01----:R-:W-:Y:S01]  /*15b40*/  VIADD R8, R16, 0x400 ;  /* 0x0000040010087836 */ /* 0x003fe20000000000 */
[----:B------:R-:W-:Y:S05]  /*15b50*/  WARPSYNC.ALL ;  /* 0x0000000000007948 */ /* 0x000fea0003800000 */
[----:B------:R-:W-:Y:S01]  /*15b60*/  SHF.R.U32.HI R8, RZ, 0x4, R8 ;  /* 0x00000004ff087819 */ /* 0x000fe20000011608 */
[----:B------:R-:W-:Y:S01]  /*15b70*/  IMAD.MOV.U32 R9, RZ, RZ, 0x40000040 ;  /* 0x40000040ff097424 */ /* 0x000fe200078e00ff */
[----:B------:R-:W-:Y:S01]  /*15b80*/  WARPGROUP.ARRIVE ;  /* 0x00000000000079c5 */ /* 0x000fe20000000000 */
[----:B------:R-:W-:Y:S01]  /*15b90*/  IMAD.MOV.U32 R11, RZ, RZ, 0x40000040 ;  /* 0x40000040ff0b7424 */ /* 0x000fe200078e00ff */
[----:B------:R-:W-:-:S04]  /*15ba0*/  LOP3.LUT R8, R8, 0x3fff, RZ, 0xc0, !PT ;  /* 0x00003fff08087812 */ /* 0x000fc800078ec0ff */
[----:B------:R-:W0:Y:S01]  /*15bb0*/  S2R R15, SR_TID.X ;  /* 0x00000000000f7919 */ /* 0x000e220000002100 */
[----:B------:R-:W-:Y:S01]  /*15bc0*/  R2UR UR7, R9 ;  /* 0x00000000090772ca */ /* 0x000fe200000e0000 */
[----:B------:R-:W-:Y:S01]  /*15bd0*/  IMAD.MOV.U32 R9, RZ, RZ, 0x40000040 ;  /* 0x40000040ff097424 */ /* 0x000fe200078e00ff */
[----:B------:R-:W-:-:S05]  /*15be0*/  LOP3.LUT R8, R8, 0x10000, RZ, 0xfc, !PT ;  /* 0x0001000008087812 */ /* 0x000fca00078efcff */
[----:B------:R-:W-:-:S04]  /*15bf0*/  IMAD R8, R17, 0x600, R8 ;  /* 0x0000060011087824 */ /* 0x000fc800078e0208 */
[C---:B------:R-:W-:Y:S01]  /*15c00*/  VIADD R10, R8.reuse, 0x2 ;  /* 0x00000002080a7836 */ /* 0x040fe20000000000 */
[----:B------:R-:W-:-:S13]  /*15c10*/  R2UR UR6, R8 ;  /* 0x00000000080672ca */ /* 0x000fda00000e0000 */
[----:B------:R-:W-:Y:S01]  /*15c20*/  QGMMA.64x192x32.F32.E4M3.E4M3 R24, R196, gdesc[UR4], R24, gsb0 ;  /* 0x02e00004c4187df3 */ /* 0x000fe20008000818 */
[----:B------:R-:W-:Y:S01]  /*15c30*/  R2UR UR6, R10 ;  /* 0x000000000a0672ca */ /* 0x000fe200000e0000 */
[C---:B------:R-:W-:Y:S01]  /*15c40*/  VIADD R10, R8.reuse, 0x4 ;  /* 0x00000004080a7836 */ /* 0x040fe20000000000 */
[----:B------:R-:W-:Y:S01]  /*15c50*/  R2UR UR7, R11 ;  /* 0x000000000b0772ca */ /* 0x000fe200000e0000 */
[----:B------:R-:W-:Y:S02]  /*15c60*/  IMAD.MOV.U32 R11, RZ, RZ, 0x40000040 ;  /* 0x40000040ff0b7424 */ /* 0x000fe400078e00ff */
[----:B------:R-:W-:Y:S01]  /*15c70*/  VIADD R8, R8, 0x6 ;  /* 0x0000000608087836 */ /* 0x000fe20000000000 */
[----:B0-----:R-:W-:Y:S01]  /*15c80*/  SHF.R.U32.HI R15, RZ, 0x7, R15 ;  /* 0x00000007ff0f7819 */ /* 0x001fe2000001160f */
[----:B------:R-:W-:Y:S02]  /*15c90*/  WARPGROUP.DEPBAR.LE gsb0, 0x0 ;  /* 0x00008000000079c5 */ /* 0x000fe40000010000 */
[----:B------:R-:W-:-:S10]  /*15ca0*/  WARPGROUP.ARRIVE ;  /* 0x00000000000079c5 */ /* 0x000fd40000000000 */
[----:B------:R-:W-:Y:S01]  /*15cb0*/  QGMMA.64x192x32.F32.E4M3.E4M3 R24, R192, gdesc[UR4], R24, gsb0 ;  /* 0x02e00004c0187df3 */ /* 0x000fe20008000818 */
[----:B------:R-:W-:Y:S02]  /*15cc0*/  R2UR UR6, R10 ;  /* 0x000000000a0672ca */ /* 0x000fe400000e0000 */
[----:B------:R-:W-:Y:S01]  /*15cd0*/  R2UR UR7, R11 ;  /* 0x000000000b0772ca */ /* 0x000fe200000e0000 */
[----:B------:R-:W-:Y:S02]  /*15ce0*/  WARPGROUP.DEPBAR.LE gsb0, 0x0 ;  /* 0x00008000000079c5 */ /* 0x000fe40000010000 */
[----:B------:R-:W-:-:S14]  /*15cf0*/  WARPGROUP.ARRIVE ;  /* 0x00000000000079c5 */ /* 0x000fdc0000000000 */
[----:B------:R-:W-:Y:S01]  /*15d00*/  QGMMA.64x192x32.F32.E4M3.E4M3 R24, R188, gdesc[UR4], R24, gsb0 ;  /* 0x02e00004bc187df3 */ /* 0x000fe20008000818 */
[----:B------:R-:W-:Y:S02]  /*15d10*/  R2UR UR6, R8 ;  /* 0x00000000080672ca */ /* 0x000fe400000e0000 */
[----:B------:R-:W-:Y:S02]  /*15d20*/  R2UR UR7, R9 ;  /* 0x00000000090772ca */ /* 0x000fe400000e0000 */
[----:B------:R-:W-:Y:S01]  /*15d30*/  IADD3 R8, -R15, 0xb, RZ ;  /* 0x0000000b0f087810 */ /* 0x000fe20007ffe1ff */
[----:B------:R-:W-:Y:S02]  /*15d40*/  WARPGROUP.DEPBAR.LE gsb0, 0x0 ;  /* 0x00008000000079c5 */ /* 0x000fe40000010000 */
[----:B------:R-:W-:-:S12]  /*15d50*/  WARPGROUP.ARRIVE ;  /* 0x00000000000079c5 */ /* 0x000fd80000000000 */
[----:B------:R-:W-:Y:S03]  /*15d60*/  QGMMA.64x192x32.F32.E4M3.E4M3 R24, R184, gdesc[UR4], R24, gsb0 ;  /* 0x02e00004b8187df3 */ /* 0x000fe60008000818 */
[----:B------:R-:W-:Y:S02]  /*15d70*/  WARPGROUP.DEPBAR.LE gsb0, 0x0 ;  /* 0x00008000000079c5 */ /* 0x000fe40000010000 */
[----:B------:R0:W-:Y:S06]  /*15d80*/  BAR.ARV R8, 0x100 ;  /* 0x000400080000751d */ /* 0x0001ec0000002000 */
[----:B------:R-:W-:Y:S05]  /*15d90*/  @!P0 BRA `(.L_x_5621) ;  /* 0x0000000000048947 */ /* 0x000fea0003800000 */
[----:B------:R-:W-:Y:S01]  /*15da0*/  BPT.TRAP 0x1 ;  /* 0x000000040000795c */ /* 0x000fe20000300000 */
.L_x_5621:
[----:B------:R-:W2:Y:S01]  /*15db0*/  LDL R10, [R1+0x4] ;  /* 0x00000400010a7983 */ /* 0x000ea20000100800 */
[----:B------:R-:W-:Y:S01]  /*15dc0*/  ISETP.NE.AND P1, PT, R225, 0x1, PT ;  /* 0x00000001e100780c */ /* 0x000fe20003f25270 */
[----:B------:R-:W-:Y:S01]  /*15dd0*/  UMOV UR34, UR30 ;  /* 0x0000001e00227c82 */ /* 0x000fe20008000000 */
[----:B------:R-:W-:Y:S01]  /*15de0*/  LOP3.LUT P3, RZ, R22, 0x4, RZ, 0xc0, !PT ;  /* 0x0000000416ff7812 */ /* 0x000fe2000786c0ff */
[----:B------:R-:W-:-:S10]  /*15df0*/  ULOP3.LUT UR6, URZ, UR34, URZ, 0x33, !UPT ;  /* 0x000000223f067292 */ /* 0x000fd4000f8e333f */
[----:B------:R-:W1:Y:S08]  /*15e00*/  @P1 LDC R9, c[0x0][0x44c] ;  /* 0x00011300ff091b82 */ /* 0x000e700000000800 */
[----:B0-----:R-:W0:Y:S01]  /*15e10*/  @P1 LDC R8, c[0x0][0x450] ;  /* 0x00011400ff081b82 */ /* 0x001e220000000800 */
[----:B--2---:R-:W-:Y:S02]  /*15e20*/  IMAD.IADD R11, R10, 0x1, R212 ;  /* 0x000000010a0b7824 */ /* 0x004fe400078e02d4 */
[----:B------:R-:W-:-:S02]  /*15e30*/  IMAD.SHL.U32 R10, R4, 0x80, RZ ;  /* 0x00000080040a7824 */ /* 0x000fc400078e00ff */
[----:B-1----:R-:W-:-:S03]  /*15e40*/  @P1 IMAD.HI.U32 R9, R11, R9, RZ ;  /* 0x000000090b091227 */ /* 0x002fc600078e00ff */
[----:B------:R-:W-:Y:S02]  /*15e50*/  IADD3 R20, -R202, 0x1, -R10 ;  /* 0x00000001ca147810 */ /* 0x000fe40007ffe90a */
[----:B0-----:R-:W-:Y:S01]  /*15e60*/  @P1 SHF.R.U32.HI R11, RZ, R8, R9 ;  /* 0x00000008ff0b1219 */ /* 0x001fe20000011609 */
[----:B------:R-:W-:Y:S01]  /*15e70*/  IMAD R8, R12, 0x8, R16 ;  /* 0x000000080c087824 */ /* 0x000fe200078e0210 */
[----:B------:R-:W-:Y:S01]  /*15e80*/  IADD3 R20, -R203, R20, R204 ;  /* 0x00000014cb147210 */ /* 0x000fe20007ffe1cc */
[----:B------:R-:W-:Y:S02]  /*15e90*/  IMAD.U32 R9, RZ, RZ, UR38 ;  /* 0x00000026ff097e24 */ /* 0x000fe4000f8e00ff */
[----:B------:R-:W0:Y:S01]  /*15ea0*/  SHFL.IDX PT, R185, R11, RZ, 0x1c1f ;  /* 0x001c1fff0bb97589 */ /* 0x000e2200000e0000 */
[----:B------:R-:W-:Y:S02]  /*15eb0*/  VIADD R8, R8, 0x2a840 ;  /* 0x0002a84008087836 */ /* 0x000fe40000000000 */
[----:B------:R-:W-:-:S02]  /*15ec0*/  VIADD R15, R20, UR33 ;  /* 0x00000021140f7c36 */ /* 0x000fc40008000000 */
[----:B------:R-:W-:Y:S01]  /*15ed0*/  VIADD R20, R20, UR6 ;  /* 0x0000000614147c36 */ /* 0x000fe20008000000 */
[----:B------:R-:W-:-:S04]  /*15ee0*/  PRMT R8, R9, 0x654, R8 ;  /* 0x0000065409087816 */ /* 0x000fc80000000008 */
[----:B------:R1:W-:Y:S01]  /*15ef0*/  SYNCS.ARRIVE.TRANS64.RED.A1T0 RZ, [R8+URZ], RZ ;  /* 0x000000ff08ff79a7 */ /* 0x0003e2000810043f */
[--C-:B0-----:R-:W-:Y:S02]  /*15f00*/  IMAD.IADD R21, R15, 0x1, R185.reuse ;  /* 0x000000010f157824 */ /* 0x101fe400078e02b9 */
[----:B------:R-:W-:Y:S01]  /*15f10*/  IMAD.IADD R184, R20, 0x1, R185 ;  /* 0x0000000114b87824 */ /* 0x000fe200078e02b9 */
[----:B-1----:R-:W-:Y:S06]  /*15f20*/  @!P3 BRA `(.L_x_5622) ;  /* 0x000000000058b947 */ /* 0x002fec0003800000 */
[----:B------:R-:W-:Y:S01]  /*15f30*/  IADD3 R185, -R203, R204, R185 ;  /* 0x000000cccbb97210 */ /* 0x000fe20007ffe1b9 */
[----:B------:R-:W-:Y:S03]  /*15f40*/  BSSY B0, `(.L_x_5623) ;  /* 0x0000010000007945 */ /* 0x000fe60003800000 */
        /* <DEDUP_REMOVED lines=10> */
.L_x_5624:
[----:B------:R-:W-:-:S05]  /*15ff0*/  IMAD.U32 R186, RZ, RZ, UR29 ;  /* 0x0000001dffba7e24 */ /* 0x000fca000f8e00ff */
[----:B------:R-:W-:-:S13]  /*16000*/  ISETP.NE.AND P1, PT, R186, 0x1, PT ;  /* 0x00000001ba00780c */ /* 0x000fda0003f25270 */
[----:B------:R-:W0:Y:S02]  /*16010*/  @P1 LDC.64 R8, c[0x0][0x9e8] ;  /* 0x00027a00ff081b82 */ /* 0x000e240000000a00 */
[----:B0-----:R-:W-:-:S05]  /*16020*/  @P1 IMAD.HI.U32 R8, R185, R8, RZ ;  /* 0x00000008b9081227 */ /* 0x001fca00078e00ff */
[----:B------:R-:W-:-:S07]  /*16030*/  @P1 SHF.R.U32.HI R185, RZ, R9, R8 ;  /* 0x00000009ffb91219 */ /* 0x000fce0000011608 */
.L_x_5625:
[----:B------:R-:W-:Y:S05]  /*16040*/  BSYNC B0 ;  /* 0x0000000000007941 */ /* 0x000fea0003800000 */
.L_x_5623:
[----:B------:R-:W-:-:S04]  /*16050*/  IMAD R185, R185, R186, -R10 ;  /* 0x000000bab9b97224 */ /* 0x000fc800078e0a0a */
[----:B------:R-:W-:-:S05]  /*16060*/  IMAD.IADD R185, R185, 0x1, -R202 ;  /* 0x00000001b9b97824 */ /* 0x000fca00078e0aca */
[----:B------:R-:W-:Y:S02]  /*16070*/  VIMNMX R184, R184, R185, !PT ;  /* 0x000000b9b8b87248 */ /* 0x000fe40007fe0100 */
[----:B------:R-:W-:-:S07]  /*16080*/  VIADDMNMX R21, R185, R186, R21, PT ;  /* 0x000000bab9157246 */ /* 0x000fce0003800115 */
.L_x_5622:
[----:B------:R-:W-:Y:S01]  /*16090*/  ISETP.GT.AND P5, PT, R4, -0x1, PT ;  /* 0xffffffff0400780c */ /* 0x000fe20003fa4270 */
[----:B------:R-:W0:Y:S03]  /*160a0*/  SHFL.IDX PT, R11, R11, 0x1, 0x1c1f ;  /* 0x003c1f000b0b7f89 */ /* 0x000e2600000e0000 */
        /* <DEDUP_REMOVED lines=11> */
[--C-:B0-----:R-:W-:Y:S01]  /*16160*/  IMAD.IADD R15, R15, 0x1, R11.reuse ;  /* 0x000000010f0f7824 */ /* 0x101fe200078e020b */
        /* <DEDUP_REMOVED lines=99> */
.L_x_5628:
[----:B------:R-:W-:-:S05]  /*167a0*/  IMAD.U32 R21, RZ, RZ, UR29 ;  /* 0x0000001dff157e24 */ /* 0x000fca000f8e00ff */
[----:B------:R-:W-:-:S13]  /*167b0*/  ISETP.NE.AND P1, PT, R21, 0x1, PT ;  /* 0x000000011500780c */ /* 0x000fda0003f25270 */
[----:B------:R-:W0:Y:S02]  /*167c0*/  @P1 LDC.64 R8, c[0x0][0x9e8] ;  /* 0x00027a00ff081b82 */ /* 0x000e240000000a00 */
[----:B0-----:R-:W-:-:S05]  /*167d0*/  @P1 IMAD.HI.U32 R8, R11, R8, RZ ;  /* 0x000000080b081227 */ /* 0x001fca00078e00ff */
[----:B------:R-:W-:-:S07]  /*167e0*/  @P1 SHF.R.U32.HI R11, RZ, R9, R8 ;  /* 0x00000009ff0b1219 */ /* 0x000fce0000011608 */
.L_x_5629:
[----:B------:R-:W-:Y:S05]  /*167f0*/  BSYNC B0 ;  /* 0x0000000000007941 */ /* 0x000fea0003800000 */
.L_x_5627:
[----:B------:R-:W-:-:S04]  /*16800*/  IMAD R10, R11, R21, -R10 ;  /* 0x000000150b0a7224 */ /* 0x000fc800078e0a0a */
[----:B------:R-:W-:-:S05]  /*16810*/  IMAD.IADD R10, R10, 0x1, -R202 ;  /* 0x000000010a0a7824 */ /* 0x000fca00078e0aca */
[----:B------:R-:W-:Y:S02]  /*16820*/  VIMNMX R20, R20, R10, !PT ;  /* 0x0000000a14147248 */ /* 0x000fe40007fe0100 */
[----:B------:R-:W-:-:S07]  /*16830*/  VIADDMNMX R15, R10, R21, R15, PT ;  /* 0x000000150a0f7246 */ /* 0x000fce000380010f */
.L_x_5626:
[----:B------:R-:W-:Y:S02]  /*16840*/  FMNMX.FTZ R8, R120, R3, !PT ;  /* 0x0000000378087209 */ /* 0x000fe40007810000 */
[----:B------:R-:W-:Y:S02]  /*16850*/  ISETP.GT.AND P1, PT, R20, 0x1, P5 ;  /* 0x000000011400780c */ /* 0x000fe40002f24270 */
[----:B------:R-:W-:Y:S02]  /*16860*/  FMNMX.FTZ R8, R121, R8, !PT ;  /* 0x0000000879087209 */ /* 0x000fe40007810000 */
[----:B------:R-:W-:Y:S02]  /*16870*/  LOP3.LUT R22, R22, 0xbfffffff, RZ, 0xc0, !PT ;  /* 0xbfffffff16167812 */ /* 0x000fe400078ec0ff */
[----:B------:R-:W-:Y:S02]  /*16880*/  FMNMX.FTZ R8, R124, R8, !PT ;  /* 0x000000087c087209 */ /* 0x000fe40007810000 */
[----:B------:R-:W-:-:S02]  /*16890*/  ISETP.LT.OR P1, PT, R15, 0x2, P1 ;  /* 0x000000020f00780c */ /* 0x000fc40000f21670 */
[----:B------:R-:W-:Y:S02]  /*168a0*/  FMNMX.FTZ R8, R125, R8, !PT ;  /* 0x000000087d087209 */ /* 0x000fe40007810000 */
[----:B------:R-:W-:Y:S02]  /*168b0*/  ISETP.GT.AND P2, PT, R20, 0x8, P5 ;  /* 0x000000081400780c */ /* 0x000fe40002f44270 */
[----:B------:R-:W-:Y:S02]  /*168c0*/  FMNMX.FTZ R8, R128, R8, !PT ;  /* 0x0000000880087209 */ /* 0x000fe40007810000 */
[----:B------:R-:W-:Y:S02]  /*168d0*/  @P0 LOP3.LUT R22, R22, 0x40000000, RZ, 0xfc, !PT ;  /* 0x4000000016160812 */ /* 0x000fe400078efcff */
        /* <DEDUP_REMOVED lines=9> */
[C---:B------:R-:W-:Y:S02]  /*16970*/  ISETP.LT.OR P0, PT, R15.reuse, 0x1, P0 ;  /* 0x000000010f00780c */ /* 0x040fe40000701670 */
        /* <DEDUP_REMOVED lines=9> */
[----:B------:R-:W-:-:S02]  /*16a10*/  FSEL R127, R127, -INF , !P1 ;  /* 0xff8000007f7f7808 */ /* 0x000fc40004800000 */
[----:B------:R-:W-:Y:S02]  /*16a20*/  FMNMX.FTZ R8, R149, R8, !PT ;  /* 0x0000000895087209 */ /* 0x000fe40007810000 */
[----:B------:R-:W-:Y:S02]  /*16a30*/  ISETP.GT.AND P1, PT, R20, 0x11, P5 ;  /* 0x000000111400780c */ /* 0x000fe40002f24270 */
[----:B------:R-:W-:Y:S02]  /*16a40*/  FMNMX.FTZ R8, R152, R8, !PT ;  /* 0x0000000898087209 */ /* 0x000fe40007810000 */
[----:B------:R-:W-:Y:S02]  /*16a50*/  ISETP.LT.OR P2, PT, R15, 0x11, P2 ;  /* 0x000000110f00780c */ /* 0x000fe40001741670 */
[----:B------:R-:W-:Y:S02]  /*16a60*/  FMNMX.FTZ R8, R153, R8, !PT ;  /* 0x0000000899087209 */ /* 0x000fe40007810000 */
[----:B------:R-:W-:-:S02]  /*16a70*/  FMNMX.FTZ R10, R122, R0, !PT ;  /* 0x000000007a0a7209 */ /* 0x000fc40007810000 */
[----:B------:R-:W-:Y:S02]  /*16a80*/  FMNMX.FTZ R8, R156, R8, !PT ;  /* 0x000000089c087209 */ /* 0x000fe40007810000 */
[----:B------:R-:W-:Y:S02]  /*16a90*/  ISETP.LT.OR P1, PT, R15, 0x12, P1 ;  /* 0x000000120f00780c */ /* 0x000fe40000f21670 */
[----:B------:R-:W-:Y:S02]  /*16aa0*/  FMNMX.FTZ R8, R157, R8, !PT ;  /* 0x000000089d087209 */ /* 0x000fe40007810000 */
[----:B------:R-:W-:Y:S02]  /*16ab0*/  FSEL R130, R130, -INF , !P2 ;  /* 0xff80000082827808 */ /* 0x000fe40005000000 */
[----:B------:R-:W-:Y:S02]  /*16ac0*/  FMNMX.FTZ R8, R160, R8, !PT ;  /* 0x00000008a0087209 */ /* 0x000fe40007810000 */
[----:B------:R-:W-:-:S02]  /*16ad0*/  ISETP.GT.AND P2, PT, R20, 0x18, P5 ;  /* 0x000000181400780c */ /* 0x000fc40002f44270 */
[----:B------:R-:W-:Y:S02]  /*16ae0*/  FMNMX.FTZ R8, R161, R8, !PT ;  /* 0x00000008a1087209 */ /* 0x000fe40007810000 */
[----:B------:R-:W-:Y:S02]  /*16af0*/  FMNMX.FTZ R10, R123, R10, !PT ;  /* 0x0000000a7b0a7209 */ /* 0x000fe40007810000 */
[----:B------:R-:W-:Y:S02]  /*16b00*/  FMNMX.FTZ R8, R164, R8, !PT ;  /* 0x00000008a4087209 */ /* 0x000fe40007810000 */
[----:B------:R-:W-:Y:S02]  /*16b10*/  FSEL R131, R131, -INF , !P1 ;  /* 0xff80000083837808 */ /* 0x000fe40004800000 */
[----:B------:R-:W-:Y:S02]  /*16b20*/  FMNMX.FTZ R8, R165, R8, !PT ;  /* 0x00000008a5087209 */ /* 0x000fe40007810000 */
[----:B------:R-:W-:-:S02]  /*16b30*/  ISETP.GT.AND P1, PT, R20, 0x19, P5 ;  /* 0x000000191400780c */ /* 0x000fc40002f24270 */
[----:B------:R-:W-:Y:S02]  /*16b40*/  FMNMX.FTZ R8, R168, R8, !PT ;  /* 0x00000008a8087209 */ /* 0x000fe40007810000 */
[----:B------:R-:W-:Y:S02]  /*16b50*/  ISETP.LT.OR P2, PT, R15, 0x19, P2 ;  /* 0x000000190f00780c */ /* 0x000fe40001741670 */
[----:B------:R-:W-:Y:S02]  /*16b60*/  FMNMX.FTZ R8, R169, R8, !PT ;  /* 0x00000008a9087209 */ /* 0x000fe40007810000 */
[----:B------:R-:W-:Y:S02]  /*16b70*/  FMNMX.FTZ R10, R126, R10, !PT ;  /* 0x0000000a7e0a7209 */ /* 0x000fe40007810000 */
[----:B------:R-:W-:Y:S02]  /*16b80*/  FMNMX.FTZ R8, R172, R8, !PT ;  /* 0x00000008ac087209 */ /* 0x000fe40007810000 */
[----:B------:R-:W-:-:S02]  /*16b90*/  ISETP.LT.OR P1, PT, R15, 0x1a, P1 ;  /* 0x0000001a0f00780c */ /* 0x000fc40000f21670 */
[----:B------:R-:W-:Y:S02]  /*16ba0*/  FMNMX.FTZ R8, R173, R8, !PT ;  /* 0x00000008ad087209 */ /* 0x000fe40007810000 */
[----:B------:R-:W-:Y:S02]  /*16bb0*/  FSEL R134, R134, -INF , !P2 ;  /* 0xff80000086867808 */ /* 0x000fe40005000000 */
[----:B------:R-:W-:Y:S02]  /*16bc0*/  FMNMX.FTZ R8, R176, R8, !PT ;  /* 0x00000008b0087209 */ /* 0x000fe40007810000 */
[----:B------:R-:W-:Y:S02]  /*16bd0*/  ISETP.GT.AND P2, PT, R20, 0x20, P5 ;  /* 0x000000201400780c */ /* 0x000fe40002f44270 */
[----:B------:R-:W-:Y:S02]  /*16be0*/  FMNMX.FTZ R8, R177, R8, !PT ;  /* 0x00000008b1087209 */ /* 0x000fe40007810000 */
[----:B------:R-:W-:-:S02]  /*16bf0*/  FMNMX.FTZ R10, R127, R10, !PT ;  /* 0x0000000a7f0a7209 */ /* 0x000fc40007810000 */
[----:B------:R-:W-:Y:S02]  /*16c00*/  FMNMX.FTZ R8, R180, R8, !PT ;  /* 0x00000008b4087209 */ /* 0x000fe40007810000 */
[----:B------:R-:W-:Y:S02]  /*16c10*/  FSEL R135, R135, -INF , !P1 ;  /* 0xff80000087877808 */ /* 0x000fe40004800000 */
[----:B------:R-:W-:Y:S02]  /*16c20*/  ISETP.GT.AND P1, PT, R20, 0x21, P5 ;  /* 0x000000211400780c */ /* 0x000fe40002f24270 */
[----:B------:R-:W-:Y:S02]  /*16c30*/  ISETP.LT.OR P2, PT, R15, 0x21, P2 ;  /* 0x000000210f00780c */ /* 0x000fe40001741670 */
[----:B------:R-:W-:Y:S02]  /*16c40*/  FMNMX.FTZ R10, R130, R10, !PT ;  /* 0x0000000a820a7209 */ /* 0x000fe40007810000 */
[----:B------:R-:W-:-:S02]  /*16c50*/  FMNMX.FTZ R8, R181, R8, !PT ;  /* 0x00000008b5087209 */ /* 0x000fc40007810000 */
[----:B------:R-:W-:Y:S02]  /*16c60*/  ISETP.LT.OR P1, PT, R15, 0x22, P1 ;  /* 0x000000220f00780c */ /* 0x000fe40000f21670 */
[----:B------:R-:W-:Y:S01]  /*16c70*/  FSEL R138, R138, -INF , !P2 ;  /* 0xff8000008a8a7808 */ /* 0x000fe20005000000 */
[----:B------:R-:W0:Y:S01]  /*16c80*/  SHFL.BFLY PT, R9, R8, 0x2, 0x1f ;  /* 0x0c401f0008097f89 */ /* 0x000e2200000e0000 */
[----:B------:R-:W-:Y:S02]  /*16c90*/  FMNMX.FTZ R10, R131, R10, !PT ;  /* 0x0000000a830a7209 */ /* 0x000fe40007810000 */
[----:B------:R-:W-:Y:S02]  /*16ca0*/  ISETP.GT.AND P2, PT, R20, 0x28, P5 ;  /* 0x000000281400780c */ /* 0x000fe40002f44270 */
[----:B------:R-:W-:Y:S02]  /*16cb0*/  FSEL R139, R139, -INF , !P1 ;  /* 0xff8000008b8b7808 */ /* 0x000fe40004800000 */
[----:B------:R-:W-:-:S02]  /*16cc0*/  FMNMX.FTZ R10, R134, R10, !PT ;  /* 0x0000000a860a7209 */ /* 0x000fc40007810000 */
[----:B------:R-:W-:Y:S02]  /*16cd0*/  ISETP.GT.AND P1, PT, R20, 0x29, P5 ;  /* 0x000000291400780c */ /* 0x000fe40002f24270 */
[----:B------:R-:W-:Y:S02]  /*16ce0*/  ISETP.LT.OR P2, PT, R15, 0x29, P2 ;  /* 0x000000290f00780c */ /* 0x000fe40001741670 */
[----:B------:R-:W-:Y:S02]  /*16cf0*/  FMNMX.FTZ R10, R135, R10, !PT ;  /* 0x0000000a870a7209 */ /* 0x000fe40007810000 */
[----:B------:R-:W-:Y:S02]  /*16d00*/  ISETP.LT.OR P1, PT, R15, 0x2a, P1 ;  /* 0x0000002a0f00780c */ /* 0x000fe40000f21670 */
[----:B------:R-:W-:Y:S02]  /*16d10*/  FSEL R142, R142, -INF , !P2 ;  /* 0xff8000008e8e7808 */ /* 0x000fe40005000000 */
[----:B------:R-:W-:-:S02]  /*16d20*/  ISETP.GT.AND P2, PT, R20, 0x30, P5 ;  /* 0x000000301400780c */ /* 0x000fc40002f44270 */
[----:B------:R-:W-:Y:S02]  /*16d30*/  FMNMX.FTZ R10, R138, R10, !PT ;  /* 0x0000000a8a0a7209 */ /* 0x000fe40007810000 */
[----:B------:R-:W-:Y:S02]  /*16d40*/  FSEL R143, R143, -INF , !P1 ;  /* 0xff8000008f8f7808 */ /* 0x000fe40004800000 */
[----:B------:R-:W-:Y:S02]  /*16d50*/  ISETP.GT.AND P1, PT, R20, 0x31, P5 ;  /* 0x000000311400780c */ /* 0x000fe40002f24270 */
[----:B------:R-:W-:Y:S02]  /*16d60*/  ISETP.LT.OR P2, PT, R15, 0x31, P2 ;  /* 0x000000310f00780c */ /* 0x000fe40001741670 */
[----:B------:R-:W-:Y:S02]  /*16d70*/  FMNMX.FTZ R10, R139, R10, !PT ;  /* 0x0000000a8b0a7209 */ /* 0x000fe40007810000 */
[----:B------:R-:W-:-:S02]  /*16d80*/  ISETP.LT.OR P1, PT, R15, 0x32, P1 ;  /* 0x000000320f00780c */ /* 0x000fc40000f21670 */
[----:B------:R-:W-:Y:S02]  /*16d90*/  FSEL R146, R146, -INF , !P2 ;  /* 0xff80000092927808 */ /* 0x000fe40005000000 */
[----:B------:R-:W-:Y:S02]  /*16da0*/  ISETP.GT.AND P2, PT, R20, 0x38, P5 ;  /* 0x000000381400780c */ /* 0x000fe40002f44270 */
[----:B------:R-:W-:Y:S02]  /*16db0*/  FMNMX.FTZ R10, R142, R10, !PT ;  /* 0x0000000a8e0a7209 */ /* 0x000fe40007810000 */
[----:B------:R-:W-:Y:S02]  /*16dc0*/  FSEL R147, R147, -INF , !P1 ;  /* 0xff80000093937808 */ /* 0x000fe40004800000 */
[----:B------:R-:W-:Y:S02]  /*16dd0*/  ISETP.GT.AND P1, PT, R20, 0x39, P5 ;  /* 0x000000391400780c */ /* 0x000fe40002f24270 */
[----:B------:R-:W-:-:S02]  /*16de0*/  ISETP.LT.OR P2, PT, R15, 0x39, P2 ;  /* 0x000000390f00780c */ /* 0x000fc40001741670 */
[----:B------:R-:W-:Y:S02]  /*16df0*/  FMNMX.FTZ R10, R143, R10, !PT ;  /* 0x0000000a8f0a7209 */ /* 0x000fe40007810000 */
[----:B------:R-:W-:Y:S02]  /*16e00*/  ISETP.LT.OR P1, PT, R15, 0x3a, P1 ;  /* 0x0000003a0f00780c */ /* 0x000fe40000f21670 */
[----:B------:R-:W-:Y:S02]  /*16e10*/  FSEL R150, R150, -INF , !P2 ;  /* 0xff80000096967808 */ /* 0x000fe40005000000 */
[----:B0-----:R-:W-:Y:S02]  /*16e20*/  FMNMX.FTZ R8, R8, R9, !PT ;  /* 0x0000000908087209 */ /* 0x001fe40007810000 */
[----:B------:R-:W-:Y:S02]  /*16e30*/  ISETP.GT.AND P2, PT, R20, 0x40, P5 ;  /* 0x000000401400780c */ /* 0x000fe40002f44270 */
[----:B------:R-:W-:Y:S01]  /*16e40*/  FMNMX.FTZ R10, R146, R10, !PT ;  /* 0x0000000a920a7209 */ /* 0x000fe20007810000 */
[----:B------:R-:W0:Y:S01]  /*16e50*/  SHFL.BFLY PT, R9, R8, 0x1, 0x1f ;  /* 0x0c201f0008097f89 */ /* 0x000e2200000e0000 */
[----:B------:R-:W-:-:S02]  /*16e60*/  FSEL R151, R151, -INF , !P1 ;  /* 0xff80000097977808 */ /* 0x000fc40004800000 */
[----:B------:R-:W-:Y:S02]  /*16e70*/  ISETP.GT.AND P1, PT, R20, 0x41, P5 ;  /* 0x000000411400780c */ /* 0x000fe40002f24270 */
[----:B------:R-:W-:Y:S02]  /*16e80*/  ISETP.LT.OR P2, PT, R15, 0x41, P2 ;  /* 0x000000410f00780c */ /* 0x000fe40001741670 */
[----:B------:R-:W-:Y:S02]  /*16e90*/  FMNMX.FTZ R10, R147, R10, !PT ;  /* 0x0000000a930a7209 */ /* 0x000fe40007810000 */
[----:B------:R-:W-:Y:S02]  /*16ea0*/  ISETP.LT.OR P1, PT, R15, 0x42, P1 ;  /* 0x000000420f00780c */ /* 0x000fe40000f21670 */
[----:B------:R-:W-:Y:S02]  /*16eb0*/  FSEL R154, R154, -INF , !P2 ;  /* 0xff8000009a9a7808 */ /* 0x000fe40005000000 */
[----:B------:R-:W-:-:S02]  /*16ec0*/  FMNMX.FTZ R10, R150, R10, !PT ;  /* 0x0000000a960a7209 */ /* 0x000fc40007810000 */
[C---:B------:R-:W-:Y:S02]  /*16ed0*/  ISETP.GT.AND P2, PT, R20.reuse, 0x48, P5 ;  /* 0x000000481400780c */ /* 0x040fe40002f44270 */
[----:B------:R-:W-:Y:S02]  /*16ee0*/  FSEL R155, R155, -INF , !P1 ;  /* 0xff8000009b9b7808 */ /* 0x000fe40004800000 */
[----:B------:R-:W-:Y:S02]  /*16ef0*/  FMNMX.FTZ R10, R151, R10, !PT ;  /* 0x0000000a970a7209 */ /* 0x000fe40007810000 */
[C---:B------:R-:W-:Y:S02]  /*16f00*/  ISETP.GT.AND P1, PT, R20.reuse, 0x49, P5 ;  /* 0x000000491400780c */ /* 0x040fe40002f24270 */
[----:B------:R-:W-:Y:S02]  /*16f10*/  ISETP.LT.OR P2, PT, R15, 0x49, P2 ;  /* 0x000000490f00780c */ /* 0x000fe40001741670 */
[----:B------:R-:W-:-:S02]  /*16f20*/  ISETP.GT.AND P4, PT, R20, 0x68, P5 ;  /* 0x000000681400780c */ /* 0x000fc40002f84270 */
[----:B------:R-:W-:Y:S02]  /*16f30*/  FMNMX.FTZ R10, R154, R10, !PT ;  /* 0x0000000a9a0a7209 */ /* 0x000fe40007810000 */
[C---:B------:R-:W-:Y:S02]  /*16f40*/  ISETP.LT.OR P1, PT, R15.reuse, 0x4a, P1 ;  /* 0x0000004a0f00780c */ /* 0x040fe40000f21670 */
[----:B------:R-:W-:Y:S02]  /*16f50*/  FSEL R158, R158, -INF , !P2 ;  /* 0xff8000009e9e7808 */ /* 0x000fe40005000000 */
[----:B------:R-:W-:Y:S02]  /*16f60*/  ISETP.LT.OR P4, PT, R15, 0x69, P4 ;  /* 0x000000690f00780c */ /* 0x000fe40002781670 */
[----:B------:R-:W-:Y:S02]  /*16f70*/  ISETP.GT.AND P2, PT, R20, 0x50, P5 ;  /* 0x000000501400780c */ /* 0x000fe40002f44270 */
[----:B------:R-:W-:-:S02]  /*16f80*/  FMNMX.FTZ R10, R155, R10, !PT ;  /* 0x0000000a9b0a7209 */ /* 0x000fc40007810000 */
[----:B------:R-:W-:Y:S02]  /*16f90*/  FSEL R159, R159, -INF , !P1 ;  /* 0xff8000009f9f7808 */ /* 0x000fe40004800000 */
[----:B------:R-:W-:Y:S02]  /*16fa0*/  ISETP.GT.AND P1, PT, R20, 0x51, P5 ;  /* 0x000000511400780c */ /* 0x000fe40002f24270 */
[C---:B------:R-:W-:Y:S02]  /*16fb0*/  ISETP.LT.OR P2, PT, R15.reuse, 0x51, P2 ;  /* 0x000000510f00780c */ /* 0x040fe40001741670 */
[----:B------:R-:W-:Y:S02]  /*16fc0*/  FMNMX.FTZ R10, R158, R10, !PT ;  /* 0x0000000a9e0a7209 */ /* 0x000fe40007810000 */
[----:B------:R-:W-:Y:S02]  /*16fd0*/  ISETP.LT.OR P1, PT, R15, 0x52, P1 ;  /* 0x000000520f00780c */ /* 0x000fe40000f21670 */
[----:B------:R-:W-:-:S02]  /*16fe0*/  FSEL R162, R162, -INF , !P2 ;  /* 0xff800000a2a27808 */ /* 0x000fc40005000000 */
[----:B------:R-:W-:Y:S02]  /*16ff0*/  LOP3.LUT R22, R22, 0xfffffffd, RZ, 0xc0, !PT ;  /* 0xfffffffd16167812 */ /* 0x000fe400078ec0ff */
[C---:B------:R-:W-:Y:S02]  /*17000*/  ISETP.GT.AND P2, PT, R20.reuse, 0x58, P5 ;  /* 0x000000581400780c */ /* 0x040fe40002f44270 */
[----:B------:R-:W-:Y:S02]  /*17010*/  ISETP.GT.AND P6, PT, R20, 0x69, P5 ;  /* 0x000000691400780c */ /* 0x000fe40002fc4270 */
[----:B0-----:R-:W-:Y:S02]  /*17020*/  FMNMX.FTZ R8, R8, R9, !PT ;  /* 0x0000000908087209 */ /* 0x001fe40007810000 */
[----:B------:R-:W-:Y:S02]  /*17030*/  FMNMX.FTZ R10, R159, R10, !PT ;  /* 0x0000000a9f0a7209 */ /* 0x000fe40007810000 */
[----:B------:R-:W-:-:S02]  /*17040*/  FSEL R163, R163, -INF , !P1 ;  /* 0xff800000a3a37808 */ /* 0x000fc40004800000 */
[----:B------:R-:W-:Y:S02]  /*17050*/  @P4 LOP3.LUT R22, R22, 0x2, RZ, 0xfc, !PT ;  /* 0x0000000216164812 */ /* 0x000fe400078efcff */
[----:B------:R-:W-:Y:S02]  /*17060*/  ISETP.GT.AND P1, PT, R20, 0x59, P5 ;  /* 0x000000591400780c */ /* 0x000fe40002f24270 */
[C---:B------:R-:W-:Y:S02]  /*17070*/  ISETP.LT.OR P2, PT, R15.reuse, 0x59, P2 ;  /* 0x000000590f00780c */ /* 0x040fe40001741670 */
[----:B------:R-:W-:Y:S02]  /*17080*/  ISETP.LT.OR P4, PT, R15, 0x6a, P6 ;  /* 0x0000006a0f00780c */ /* 0x000fe40003781670 */
[----:B------:R-:W-:Y:S02]  /*17090*/  FSETP.NEU.FTZ.AND P6, PT, R8, -INF , PT ;  /* 0xff8000000800780b */ /* 0x000fe40003fdd000 */
[----:B------:R-:W-:-:S02]  /*170a0*/  FMNMX.FTZ R10, R162, R10, !PT ;  /* 0x0000000aa20a7209 */ /* 0x000fc40007810000 */
[----:B------:R-:W-:Y:S02]  /*170b0*/  ISETP.LT.OR P1, PT, R15, 0x5a, P1 ;  /* 0x0000005a0f00780c */ /* 0x000fe40000f21670 */
[----:B------:R-:W-:Y:S02]  /*170c0*/  FSEL R166, R166, -INF , !P2 ;  /* 0xff800000a6a67808 */ /* 0x000fe40005000000 */
[----:B------:R-:W-:Y:S02]  /*170d0*/  ISETP.GT.AND P2, PT, R20, 0x60, P5 ;  /* 0x000000601400780c */ /* 0x000fe40002f44270 */
[----:B------:R-:W-:Y:S02]  /*170e0*/  FSEL R9, R8, RZ, P6 ;  /* 0x000000ff08097208 */ /* 0x000fe40003000000 */
[----:B------:R-:W-:Y:S02]  /*170f0*/  FMNMX.FTZ R10, R163, R10, !PT ;  /* 0x0000000aa30a7209 */ /* 0x000fe40007810000 */
[----:B------:R-:W-:Y:S01]  /*17100*/  FSEL R167, R167, -INF , !P1 ;  /* 0xff800000a7a77808 */ /* 0x000fe20004800000 */
[----:B------:R-:W-:-:S01]  /*17110*/  FADD.FTZ R3, -R9, R3 ;  /* 0x0000000309037221 */ /* 0x000fc20000010100 */
[----:B------:R-:W-:Y:S01]  /*17120*/  ISETP.GT.AND P1, PT, R20, 0x61, P5 ;  /* 0x000000611400780c */ /* 0x000fe20002f24270 */
[----:B------:R-:W-:-:S01]  /*17130*/  FFMA.FTZ R9, R2, R8, -8 ;  /* 0xc100000002097423 */ /* 0x000fc20000010008 */
[----:B------:R-:W-:Y:S01]  /*17140*/  ISETP.LT.OR P2, PT, R15, 0x61, P2 ;  /* 0x000000610f00780c */ /* 0x000fe20001741670 */
[----:B------:R-:W-:Y:S01]  /*17150*/  FMUL.FTZ R3, R2, R3 ;  /* 0x0000000302037220 */ /* 0x000fe20000410000 */
[----:B------:R-:W-:-:S02]  /*17160*/  FMNMX.FTZ R10, R166, R10, !PT ;  /* 0x0000000aa60a7209 */ /* 0x000fc40007810000 */
[----:B------:R-:W-:Y:S02]  /*17170*/  ISETP.LT.OR P1, PT, R15, 0x62, P1 ;  /* 0x000000620f00780c */ /* 0x000fe40000f21670 */
[----:B------:R-:W-:Y:S01]  /*17180*/  FSEL R170, R170, -INF , !P2 ;  /* 0xff800000aaaa7808 */ /* 0x000fe20005000000 */
[----:B------:R-:W-:Y:S01]  /*17190*/  MUFU.EX2 R3, R3 ;  /* 0x0000000300037308 */ /* 0x000fe20000000800 */
[----:B------:R-:W-:Y:S02]  /*171a0*/  FMNMX.FTZ R10, R167, R10, !PT ;  /* 0x0000000aa70a7209 */ /* 0x000fe40007810000 */
[----:B------:R-:W-:Y:S02]  /*171b0*/  FSEL R9, R9, RZ, P6 ;  /* 0x000000ff09097208 */ /* 0x000fe40003000000 */
[----:B------:R-:W-:Y:S02]  /*171c0*/  FSEL R171, R171, -INF , !P1 ;  /* 0xff800000abab7808 */ /* 0x000fe40004800000 */
[----:B------:R-:W-:Y:S01]  /*171d0*/  LOP3.LUT P6, RZ, R22, 0x2, RZ, 0xc0, !PT ;  /* 0x0000000216ff7812 */ /* 0x000fe200078cc0ff */
[----:B------:R-:W-:-:S01]  /*171e0*/  FFMA.FTZ R120, R2, R120, -R9 ;  /* 0x0000007802787223 */ /* 0x000fc20000010809 */
[----:B------:R-:W-:Y:S01]  /*171f0*/  FMNMX.FTZ R10, R170, R10, !PT ;  /* 0x0000000aaa0a7209 */ /* 0x000fe20007810000 */
[----:B------:R-:W-:-:S01]  /*17200*/  FFMA.FTZ R121, R2, R121, -R9 ;  /* 0x0000007902797223 */ /* 0x000fc20000010809 */
[----:B------:R-:W-:Y:S01]  /*17210*/  ISETP.GT.AND P3, PT, R20, 0x70, P5 ;  /* 0x000000701400780c */ /* 0x000fe20002f64270 */
[----:B------:R-:W-:-:S01]  /*17220*/  FFMA.FTZ R124, R2, R124, -R9 ;  /* 0x0000007c027c7223 */ /* 0x000fc20000010809 */
[----:B------:R-:W-:Y:S01]  /*17230*/  FSEL R174, R174, -INF , !P6 ;  /* 0xff800000aeae7808 */ /* 0x000fe20007000000 */
[----:B------:R-:W0:Y:S01]  /*17240*/  MUFU.EX2 R120, R120 ;  /* 0x0000007800787308 */ /* 0x000e220000000800 */
[----:B------:R-:W-:Y:S01]  /*17250*/  FMNMX.FTZ R10, R171, R10, !PT ;  /* 0x0000000aab0a7209 */ /* 0x000fe20007810000 */
[--C-:B------:R-:W-:Y:S01]  /*17260*/  FFMA.FTZ R125, R2, R125, -R9.reuse ;  /* 0x0000007d027d7223 */ /* 0x100fe20000010809 */
[----:B------:R-:W-:Y:S01]  /*17270*/  ISETP.GT.AND P2, PT, R20, 0x71, P5 ;  /* 0x000000711400780c */ /* 0x000fe20002f44270 */
[C-C-:B------:R-:W-:Y:S01]  /*17280*/  FFMA.FTZ R128, R2.reuse, R128, -R9.reuse ;  /* 0x0000008002807223 */ /* 0x140fe20000010809 */
[----:B------:R-:W-:Y:S01]  /*17290*/  ISETP.LT.OR P3, PT, R15, 0x71, P3 ;  /* 0x000000710f00780c */ /* 0x000fe20001f61670 */
[--C-:B------:R-:W-:Y:S01]  /*172a0*/  FFMA.FTZ R129, R2, R129, -R9.reuse ;  /* 0x0000008102817223 */ /* 0x100fe20000010809 */
[----:B------:R-:W-:Y:S01]  /*172b0*/  FSEL R175, R175, -INF , !P4 ;  /* 0xff800000afaf7808 */ /* 0x000fe20006000000 */
[----:B------:R-:W1:Y:S01]  /*172c0*/  MUFU.EX2 R121, R121 ;  /* 0x0000007900797308 */ /* 0x000e620000000800 */
[----:B------:R-:W-:Y:S01]  /*172d0*/  FMNMX.FTZ R10, R174, R10, !PT ;  /* 0x0000000aae0a7209 */ /* 0x000fe20007810000 */
[--C-:B------:R-:W-:Y:S01]  /*172e0*/  FFMA.FTZ R132, R2, R132, -R9.reuse ;  /* 0x0000008402847223 */ /* 0x100fe20000010809 */
[----:B------:R-:W-:Y:S01]  /*172f0*/  ISETP.GT.AND P1, PT, R20, 0x78, P5 ;  /* 0x000000781400780c */ /* 0x000fe20002f24270 */
[C-C-:B------:R-:W-:Y:S01]  /*17300*/  FFMA.FTZ R133, R2.reuse, R133, -R9.reuse ;  /* 0x0000008502857223 */ /* 0x140fe20000010809 */
[----:B------:R-:W-:Y:S01]  /*17310*/  ISETP.LT.OR P2, PT, R15, 0x72, P2 ;  /* 0x000000720f00780c */ /* 0x000fe20001741670 */
[--C-:B------:R-:W-:Y:S01]  /*17320*/  FFMA.FTZ R136, R2, R136, -R9.reuse ;  /* 0x0000008802887223 */ /* 0x100fe20000010809 */
[----:B------:R-:W-:Y:S01]  /*17330*/  FSEL R178, R178, -INF , !P3 ;  /* 0xff800000b2b27808 */ /* 0x000fe20005800000 */
[----:B------:R-:W-:Y:S01]  /*17340*/  MUFU.EX2 R124, R124 ;  /* 0x0000007c007c7308 */ /* 0x000fe20000000800 */
[----:B------:R-:W-:Y:S01]  /*17350*/  FMNMX.FTZ R10, R175, R10, !PT ;  /* 0x0000000aaf0a7209 */ /* 0x000fe20007810000 */
[----:B0-----:R-:W-:Y:S01]  /*17360*/  FFMA.FTZ R6, R3, R6, R120 ;  /* 0x0000000603067223 */ /* 0x001fe20000010078 */
[----:B------:R-:W-:Y:S01]  /*17370*/  ISETP.GT.AND P5, PT, R20, 0x79, P5 ;  /* 0x000000791400780c */ /* 0x000fe20002fa4270 */
[C-C-:B------:R-:W-:Y:S01]  /*17380*/  FFMA.FTZ R137, R2.reuse, R137, -R9.reuse ;  /* 0x0000008902897223 */ /* 0x140fe20000010809 */
[----:B------:R-:W-:Y:S01]  /*17390*/  ISETP.LT.OR P1, PT, R15, 0x79, P1 ;  /* 0x000000790f00780c */ /* 0x000fe20000f21670 */
[--C-:B------:R-:W-:Y:S01]  /*173a0*/  FFMA.FTZ R140, R2, R140, -R9.reuse ;  /* 0x0000008c028c7223 */ /* 0x100fe20000010809 */
[----:B------:R-:W-:Y:S01]  /*173b0*/  FSEL R179, R179, -INF , !P2 ;  /* 0xff800000b3b37808 */ /* 0x000fe20005000000 */
[----:B------:R-:W-:Y:S01]  /*173c0*/  MUFU.EX2 R125, R125 ;  /* 0x0000007d007d7308 */ /* 0x000fe20000000800 */
[----:B------:R-:W-:Y:S01]  /*173d0*/  FMNMX.FTZ R10, R178, R10, !PT ;  /* 0x0000000ab20a7209 */ /* 0x000fe20007810000 */
[----:B-1----:R-:W-:Y:S01]  /*173e0*/  FADD.FTZ R6, R121, R6 ;  /* 0x0000000679067221 */ /* 0x002fe20000010000 */
[----:B------:R-:W-:Y:S01]  /*173f0*/  ISETP.LT.OR P5, PT, R15, 0x7a, P5 ;  /* 0x0000007a0f00780c */ /* 0x000fe20002fa1670 */
[--C-:B------:R-:W-:Y:S01]  /*17400*/  FFMA.FTZ R141, R2, R141, -R9.reuse ;  /* 0x0000008d028d7223 */ /* 0x100fe20000010809 */
[----:B------:R-:W-:Y:S01]  /*17410*/  FSEL R182, R182, -INF , !P1 ;  /* 0xff800000b6b67808 */ /* 0x000fe20004800000 */
[C-C-:B------:R-:W-:Y:S01]  /*17420*/  FFMA.FTZ R144, R2.reuse, R144, -R9.reuse ;  /* 0x0000009002907223 */ /* 0x140fe20000010809 */
[----:B------:R-:W-:Y:S01]  /*17430*/  FMNMX.FTZ R10, R179, R10, !PT ;  /* 0x0000000ab30a7209 */ /* 0x000fe20007810000 */
[----:B------:R-:W-:Y:S01]  /*17440*/  MUFU.EX2 R128, R128 ;  /* 0x0000008000807308 */ /* 0x000fe20000000800 */
[----:B------:R-:W-:Y:S01]  /*17450*/  FSEL R183, R183, -INF , !P5 ;  /* 0xff800000b7b77808 */ /* 0x000fe20006800000 */
[--C-:B------:R-:W-:Y:S01]  /*17460*/  FFMA.FTZ R145, R2, R145, -R9.reuse ;  /* 0x0000009102917223 */ /* 0x100fe20000010809 */
[----:B------:R-:W-:Y:S01]  /*17470*/  FMNMX.FTZ R10, R182, R10, !PT ;  /* 0x0000000ab60a7209 */ /* 0x000fe20007810000 */
[C-C-:B------:R-:W-:Y:S01]  /*17480*/  FFMA.FTZ R148, R2.reuse, R148, -R9.reuse ;  /* 0x0000009402947223 */ /* 0x140fe20000010809 */
[----:B------:R-:W-:-:S01]  /*17490*/  FFMA.FTZ R149, R2, R149, -R9 ;  /* 0x0000009502957223 */ /* 0x000fc20000010809 */
[C-C-:B------:R-:W-:Y:S01]  /*174a0*/  FFMA.FTZ R152, R2.reuse, R152, -R9.reuse ;  /* 0x0000009802987223 */ /* 0x140fe20000010809 */
[----:B------:R-:W-:Y:S01]  /*174b0*/  FMNMX.FTZ R10, R183, R10, !PT ;  /* 0x0000000ab70a7209 */ /* 0x000fe20007810000 */
[----:B------:R-:W-:Y:S01]  /*174c0*/  MUFU.EX2 R129, R129 ;  /* 0x0000008100817308 */ /* 0x000fe20000000800 */
[----:B------:R-:W-:-:S01]  /*174d0*/  FFMA.FTZ R153, R2, R153, -R9 ;  /* 0x0000009902997223 */ /* 0x000fc20000010809 */
[C-C-:B------:R-:W-:Y:S01]  /*174e0*/  FFMA.FTZ R156, R2.reuse, R156, -R9.reuse ;  /* 0x0000009c029c7223 */ /* 0x140fe20000010809 */
[----:B------:R-:W-:-:S01]  /*174f0*/  FFMA.FTZ R157, R2, R157, -R9 ;  /* 0x0000009d029d7223 */ /* 0x000fc20000010809 */
[----:B------:R-:W0:Y:S01]  /*17500*/  SHFL.BFLY PT, R11, R10, 0x2, 0x1f ;  /* 0x0c401f000a0b7f89 */ /* 0x000e2200000e0000 */
        /* <DEDUP_REMOVED lines=14> */
[----:B------:R-:W-:-:S05]  /*175f0*/  LOP3.LUT P0, RZ, R22, 0x40000000, RZ, 0xc0, !PT ;  /* 0x4000000016ff7812 */ /* 0x000fca000780c0ff */
[----:B------:R-:W-:Y:S01]  /*17600*/  MUFU.EX2 R136, R136 ;  /* 0x0000008800887308 */ /* 0x000fe20000000800 */
[----:B0-----:R-:W-:-:S07]  /*17610*/  FMNMX.FTZ R10, R10, R11, !PT ;  /* 0x0000000b0a0a7209 */ /* 0x001fce0007810000 */
[----:B------:R-:W-:Y:S01]  /*17620*/  MUFU.EX2 R137, R137 ;  /* 0x0000008900897308 */ /* 0x000fe20000000800 */
[----:B------:R-:W0:Y:S07]  /*17630*/  SHFL.BFLY PT, R11, R10, 0x1, 0x1f ;  /* 0x0c201f000a0b7f89 */ /* 0x000e2e00000e0000 */
[----:B------:R-:W-:Y:S08]  /*17640*/  MUFU.EX2 R140, R140 ;  /* 0x0000008c008c7308 */ /* 0x000ff00000000800 */
[----:B------:R-:W-:Y:S08]  /*17650*/  MUFU.EX2 R141, R141 ;  /* 0x0000008d008d7308 */ /* 0x000ff00000000800 */
[----:B------:R-:W-:Y:S01]  /*17660*/  MUFU.EX2 R144, R144 ;  /* 0x0000009000907308 */ /* 0x000fe20000000800 */
[----:B0-----:R-:W-:-:S04]  /*17670*/  FMNMX.FTZ R10, R10, R11, !PT ;  /* 0x0000000b0a0a7209 */ /* 0x001fc80007810000 */
[----:B------:R-:W-:-:S03]  /*17680*/  FSETP.NEU.FTZ.AND P1, PT, R10, -INF , PT ;  /* 0xff8000000a00780b */ /* 0x000fc60003f3d000 */
[----:B------:R-:W-:Y:S01]  /*17690*/  MUFU.EX2 R145, R145 ;  /* 0x0000009100917308 */ /* 0x000fe20000000800 */
[----:B------:R-:W-:-:S05]  /*176a0*/  FSEL R11, R10, RZ, P1 ;  /* 0x000000ff0a0b7208 */ /* 0x000fca0000800000 */
[----:B------:R-:W-:Y:S01]  /*176b0*/  FADD.FTZ R0, -R11, R0 ;  /* 0x000000000b007221 */ /* 0x000fe20000010100 */
[----:B------:R-:W-:-:S01]  /*176c0*/  FFMA.FTZ R11, R2, R10, -8 ;  /* 0xc1000000020b7423 */ /* 0x000fc2000001000a */
[----:B------:R-:W-:Y:S02]  /*176d0*/  MUFU.EX2 R148, R148 ;  /* 0x0000009400947308 */ /* 0x000fe40000000800 */
[----:B------:R-:W-:Y:S02]  /*176e0*/  FMUL.FTZ R0, R2, R0 ;  /* 0x0000000002007220 */ /* 0x000fe40000410000 */
[----:B------:R-:W-:-:S04]  /*176f0*/  FSEL R11, R11, RZ, P1 ;  /* 0x000000ff0b0b7208 */ /* 0x000fc80000800000 */
        /* <DEDUP_REMOVED lines=25> */
[----:B0-----:R-:W-:-:S01]  /*17890*/  FFMA.FTZ R5, R0, R5, R122 ;  /* 0x0000000500057223 */ /* 0x001fc2000001007a */
[C-C-:B------:R-:W-:Y:S01]  /*178a0*/  FFMA.FTZ R163, R2.reuse, R163, -R11.reuse ;  /* 0x000000a302a37223 */ /* 0x140fe2000001080b */
[----:B------:R-:W-:-:S01]  /*178b0*/  FFMA.FTZ R166, R2, R166, -R11 ;  /* 0x000000a602a67223 */ /* 0x000fc2000001080b */
[C-C-:B------:R-:W-:Y:S01]  /*178c0*/  FFMA.FTZ R167, R2.reuse, R167, -R11.reuse ;  /* 0x000000a702a77223 */ /* 0x140fe2000001080b */
[----:B------:R-:W-:-:S01]  /*178d0*/  FFMA.FTZ R170, R2, R170, -R11 ;  /* 0x000000aa02aa7223 */ /* 0x000fc2000001080b */
[C-C-:B------:R-:W-:Y:S01]  /*178e0*/  FFMA.FTZ R171, R2.reuse, R171, -R11.reuse ;  /* 0x000000ab02ab7223 */ /* 0x140fe2000001080b */
[----:B------:R-:W-:-:S01]  /*178f0*/  FFMA.FTZ R174, R2, R174, -R11 ;  /* 0x000000ae02ae7223 */ /* 0x000fc2000001080b */
[----:B------:R-:W0:Y:S01]  /*17900*/  MUFU.EX2 R127, R127 ;  /* 0x0000007f007f7308 */ /* 0x000e220000000800 */
[----:B-1----:R-:W-:-:S01]  /*17910*/  FADD.FTZ R15, R123, R5 ;  /* 0x000000057b0f7221 */ /* 0x002fc20000010000 */
[----:B------:R-:W-:Y:S01]  /*17920*/  FADD.FTZ R5, R124, R6 ;  /* 0x000000067c057221 */ /* 0x000fe20000010000 */
[----:B------:R-:W-:-:S01]  /*17930*/  FFMA.FTZ R175, R2, R175, -R11 ;  /* 0x000000af02af7223 */ /* 0x000fc2000001080b */
[C-C-:B------:R-:W-:Y:S01]  /*17940*/  FFMA.FTZ R178, R2.reuse, R178, -R11.reuse ;  /* 0x000000b202b27223 */ /* 0x140fe2000001080b */
[----:B------:R-:W-:-:S01]  /*17950*/  FFMA.FTZ R179, R2, R179, -R11 ;  /* 0x000000b302b37223 */ /* 0x000fc2000001080b */
[----:B------:R-:W-:Y:S01]  /*17960*/  FADD.FTZ R5, R125, R5 ;  /* 0x000000057d057221 */ /* 0x000fe20000010000 */
[----:B------:R-:W-:-:S01]  /*17970*/  FFMA.FTZ R182, R2, R182, -R11 ;  /* 0x000000b602b67223 */ /* 0x000fc2000001080b */
[----:B------:R-:W1:Y:S01]  /*17980*/  MUFU.EX2 R130, R130 ;  /* 0x0000008200827308 */ /* 0x000e620000000800 */
[----:B--2---:R-:W-:-:S01]  /*17990*/  FADD.FTZ R6, R126, R15 ;  /* 0x0000000f7e067221 */ /* 0x004fc20000010000 */
[----:B------:R-:W-:Y:S01]  /*179a0*/  FADD.FTZ R5, R128, R5 ;  /* 0x0000000580057221 */ /* 0x000fe20000010000 */
[----:B------:R-:W-:-:S03]  /*179b0*/  FFMA.FTZ R11, R2, R183, -R11 ;  /* 0x000000b7020b7223 */ /* 0x000fc6000001080b */
[----:B------:R-:W-:Y:S02]  /*179c0*/  FADD.FTZ R5, R129, R5 ;  /* 0x0000000581057221 */ /* 0x000fe40000010000 */
[----:B------:R-:W2:Y:S01]  /*179d0*/  MUFU.EX2 R131, R131 ;  /* 0x0000008300837308 */ /* 0x000ea20000000800 */
[----:B0-----:R-:W-:-:S01]  /*179e0*/  FADD.FTZ R6, R127, R6 ;  /* 0x000000067f067221 */ /* 0x001fc20000010000 */
[----:B------:R-:W-:-:S04]  /*179f0*/  FADD.FTZ R5, R132, R5 ;  /* 0x0000000584057221 */ /* 0x000fc80000010000 */
[----:B------:R-:W-:Y:S02]  /*17a00*/  FADD.FTZ R5, R133, R5 ;  /* 0x0000000585057221 */ /* 0x000fe40000010000 */
        /* <DEDUP_REMOVED lines=97> */
.L_x_5630:
[----:B------:R-:W-:Y:S01]  /*18020*/  IMAD R15, R17, 0x8, R16 ;  /* 0x00000008110f7824 */ /* 0x000fe200078e0210 */
[----:B------:R-:W-:Y:S01]  /*18030*/  ISETP.GT.AND P1, PT, R4, R14, PT ;  /* 0x0000000e0400720c */ /* 0x000fe20003f24270 */
[----:B------:R-:W-:Y:S01]  /*18040*/  IMAD.U32 R17, RZ, RZ, UR38 ;  /* 0x00000026ff117e24 */ /* 0x000fe2000f8e00ff */
[----:B------:R-:W-:Y:S01]  /*18050*/  F2FP.SATFINITE.E4M3.F32.PACK_AB_MERGE_C R124, R125, R124, RZ ;  /* 0x0000007c7d7c723e */ /* 0x000fe200048070ff */
[----:B------:R-:W-:Y:S01]  /*18060*/  VIADD R15, R15, 0x2a860 ;  /* 0x0002a8600f0f7836 */ /* 0x000fe20000000000 */
        /* <DEDUP_REMOVED lines=30> */
[----:B------:R-:W-:Y:S01]  /*18250*/  PRMT R15, R17, 0x654, R15 ;  /* 0x00000654110f7816 */ /* 0x000fe2000000000f */
[-C--:B------:R-:W-:Y:S01]  /*18260*/  FMUL.FTZ R53, R53, R3.reuse ;  /* 0x0000000335357220 */ /* 0x080fe20000410000 */
[----:B------:R-:W-:Y:S01]  /*18270*/  F2FP.SATFINITE.E4M3.F32.PACK_AB_MERGE_C R120, R121, R120, R124 ;  /* 0x000000787978723e */ /* 0x000fe2000480707c */
[-C--:B------:R-:W-:Y:S01]  /*18280*/  FMUL.FTZ R56, R56, R3.reuse ;  /* 0x0000000338387220 */ /* 0x080fe20000410000 */
[----:B------:R-:W-:Y:S01]  /*18290*/  F2FP.SATFINITE.E4M3.F32.PACK_AB_MERGE_C R126, R123, R122, R126 ;  /* 0x0000007a7b7e723e */ /* 0x000fe2000480707e */
[----:B------:R0:W-:Y:S01]  /*182a0*/  SYNCS.ARRIVE.TRANS64.RED.A1T0 RZ, [R15+URZ], RZ ;  /* 0x000000ff0fff79a7 */ /* 0x0001e2000810043f */
[----:B------:R-:W-:Y:S01]  /*182b0*/  F2FP.SATFINITE.E4M3.F32.PACK_AB_MERGE_C R132, R129, R128, R132 ;  /* 0x000000808184723e */ /* 0x000fe20004807084 */
[-C--:B------:R-:W-:Y:S01]  /*182c0*/  FMUL.FTZ R57, R57, R3.reuse ;  /* 0x0000000339397220 */ /* 0x080fe20000410000 */
        /* <DEDUP_REMOVED lines=111> */
[----:B------:R-:W-:Y:S01]  /*189c0*/  IMAD.MOV.U32 R187, RZ, RZ, R11 ;  /* 0x000000ffffbb7224 */ /* 0x000fe200078e000b */
[----:B0-----:R-:W-:Y:S06]  /*189d0*/  @P1 BRA `(.L_x_5631) ;  /* 0xffffffcc00281947 */ /* 0x001fec000383ffff */
[----:B------:R-:W-:Y:S02]  /*189e0*/  IMAD.MOV.U32 R0, RZ, RZ, R10 ;  /* 0x000000ffff007224 */ /* 0x000fe400078e000a */
[----:B------:R-:W-:Y:S02]  /*189f0*/  IMAD.MOV.U32 R3, RZ, RZ, R8 ;  /* 0x000000ffff037224 */ /* 0x000fe400078e0008 */
[----:B------:R-:W-:Y:S02]  /*18a00*/  IMAD.MOV.U32 R17, RZ, RZ, R12 ;  /* 0x000000ffff117224 */ /* 0x000fe400078e000c */
[----:B------:R-:W-:-:S07]  /*18a10*/  IMAD.MOV.U32 R200, RZ, RZ, R13 ;  /* 0x000000ffffc87224 */ /* 0x000fce00078e000d */
.L_x_5611:
[----:B------:R-:W0:Y:S01]  /*18a20*/  LDC R226, c[0x0][0x448] ;  /* 0x00011200ffe27b82 */ /* 0x000e220000000800 */
[----:B------:R-:W-:Y:S01]  /*18a30*/  VIADD R8, R212, 0x7f ;  /* 0x0000007fd4087836 */ /* 0x000fe20000000000 */
[----:B------:R-:W-:-:S06]  /*18a40*/  LOP3.LUT R22, R22, 0xfffffffb, RZ, 0xc0, !PT ;  /* 0xfffffffb16167812 */ /* 0x000fcc00078ec0ff */
[----:B------:R-:W1:Y:S01]  /*18a50*/  LDC R225, c[0x0][0x9e4] ;  /* 0x00027900ffe17b82 */ /* 0x000e620000000800 */
[----:B0-----:R-:W-:-:S13]  /*18a60*/  ISETP.NE.AND P1, PT, R226, 0x1, PT ;  /* 0x00000001e200780c */ /* 0x001fda0003f25270 */
[----:B------:R-:W0:Y:S01]  /*18a70*/  @P1 LDC R9, c[0x0][0x44c] ;  /* 0x00011300ff091b82 */ /* 0x000e220000000800 */
[----:B------:R-:W-:-:S04]  /*18a80*/  @P1 LOP3.LUT R22, R22, 0x4, RZ, 0xfc, !PT ;  /* 0x0000000416161812 */ /* 0x000fc800078efcff */
[----:B------:R-:W-:-:S03]  /*18a90*/  LOP3.LUT R22, R22, 0xfffffff7, RZ, 0xc0, !PT ;  /* 0xfffffff716167812 */ /* 0x000fc600078ec0ff */
[----:B------:R-:W2:Y:S01]  /*18aa0*/  @P1 LDC R10, c[0x0][0x450] ;  /* 0x00011400ff0a1b82 */ /* 0x000ea20000000800 */
[----:B0-----:R-:W-:-:S05]  /*18ab0*/  @P1 IMAD.HI.U32 R9, R8, R9, RZ ;  /* 0x0000000908091227 */ /* 0x001fca00078e00ff */
[----:B--2---:R-:W-:Y:S02]  /*18ac0*/  @P1 SHF.R.U32.HI R8, RZ, R10, R9 ;  /* 0x0000000aff081219 */ /* 0x004fe40000011609 */
[----:B-1----:R-:W-:Y:S02]  /*18ad0*/  ISETP.GE.AND P1, PT, R225, 0x1, PT ;  /* 0x00000001e100780c */ /* 0x002fe40003f26270 */
[----:B------:R-:W-:-:S05]  /*18ae0*/  IADD3 R9, R204, 0x1, -R203 ;  /* 0x00000001cc097810 */ /* 0x000fca0007ffe8cb */
[----:B------:R-:W-:-:S04]  /*18af0*/  IMAD.IADD R8, R9, 0x1, R8 ;  /* 0x0000000109087824 */ /* 0x000fc800078e0208 */
[----:B------:R-:W-:Y:S02]  /*18b00*/  VIADD R11, R8, -UR34 ;  /* 0x80000022080b7c36 */ /* 0x000fe40008000000 */
[----:B------:R-:W-:Y:S01]  /*18b10*/  @P1 LOP3.LUT R22, R22, 0x8, RZ, 0xfc, !PT ;  /* 0x0000000816161812 */ /* 0x000fe200078efcff */
        /* <DEDUP_REMOVED lines=12> */
.L_x_5634:
[----:B------:R-:W-:-:S13]  /*18be0*/  ISETP.NE.AND P1, PT, R225, 0x1, PT ;  /* 0x00000001e100780c */ /* 0x000fda0003f25270 */
[----:B------:R-:W0:Y:S02]  /*18bf0*/  @P1 LDC.64 R8, c[0x0][0x9e8] ;  /* 0x00027a00ff081b82 */ /* 0x000e240000000a00 */
[----:B0-----:R-:W-:-:S05]  /*18c00*/  @P1 IMAD.HI.U32 R8, R10, R8, RZ ;  /* 0x000000080a081227 */ /* 0x001fca00078e00ff */
[----:B------:R-:W-:-:S07]  /*18c10*/  @P1 SHF.R.U32.HI R10, RZ, R9, R8 ;  /* 0x00000009ff0a1219 */ /* 0x000fce0000011608 */
.L_x_5635:
[----:B------:R-:W-:Y:S05]  /*18c20*/  BSYNC B0 ;  /* 0x0000000000007941 */ /* 0x000fea0003800000 */
.L_x_5633:
[----:B------:R-:W-:-:S05]  /*18c30*/  IMAD R10, R10, R225, RZ ;  /* 0x000000e10a0a7224 */ /* 0x000fca00078e02ff */
[----:B------:R-:W-:-:S07]  /*18c40*/  VIMNMX R11, R11, R10, !PT ;  /* 0x0000000a0b0b7248 */ /* 0x000fce0007fe0100 */
.L_x_5632:
        /* <DEDUP_REMOVED lines=9> */
[----:B------:R-:W-:Y:S02]  /*18ce0*/  IMAD.MOV.U32 R8, RZ, RZ, R200 ;  /* 0x000000ffff087224 */ /* 0x000fe400078e00c8 */
[----:B------:R-:W-:-:S07]  /*18cf0*/  IMAD.MOV.U32 R15, RZ, RZ, R17 ;  /* 0x000000ffff0f7224 */ /* 0x000fce00078e0011 */
.L_x_5648:
[----:B------:R-:W-:Y:S01]  /*18d00*/  ISETP.NE.AND P1, PT, R15, 0x1, PT ;  /* 0x000000010f00780c */ /* 0x000fe20003f25270 */
[----:B------:R-:W-:Y:S05]  /*18d10*/  YIELD ;  /* 0x0000000000007946 */ /* 0x000fea0003800000 */
[----:B------:R-:W-:Y:S02]  /*18d20*/  SEL R3, RZ, 0x1, P1 ;  /* 0x00000001ff037807 */ /* 0x000fe40000800000 */
[----:B------:R-:W-:Y:S02]  /*18d30*/  ISETP.NE.AND P1, PT, R218, RZ, PT ;  /* 0x000000ffda00720c */ /* 0x000fe40003f25270 */
[----:B------:R-:W-:-:S11]  /*18d40*/  LOP3.LUT R200, R8, R3, RZ, 0x3c, !PT ;  /* 0x0000000308c87212 */ /* 0x000fd600078e3cff */
[----:B------:R-:W-:Y:S05]  /*18d50*/  @P1 BRA `(.L_x_5637) ;  /* 0x00000000003c1947 */ /* 0x000fea0003800000 */
[----:B------:R-:W-:Y:S05]  /*18d60*/  @!P0 BRA `(.L_x_5638) ;  /* 0x0000000000048947 */ /* 0x000fea0003800000 */
[----:B------:R-:W-:Y:S01]  /*18d70*/  BPT.TRAP 0x1 ;  /* 0x000000040000795c */ /* 0x000fe20000300000 */
.L_x_5638:
[----:B------:R-:W-:-:S05]  /*18d80*/  VIADD R0, R15, 0x1 ;  /* 0x000000010f007836 */ /* 0x000fca0000000000 */
[----:B------:R-:W-:-:S04]  /*18d90*/  ISETP.NE.AND P2, PT, R0, 0x2, PT ;  /* 0x000000020000780c */ /* 0x000fc80003f45270 */
[----:B------:R-:W-:Y:S02]  /*18da0*/  SEL R3, R0, RZ, P2 ;  /* 0x000000ff00037207 */ /* 0x000fe40001000000 */
[----:B------:R-:W-:-:S03]  /*18db0*/  SHF.L.U32 R0, R200, 0x1f, RZ ;  /* 0x0000001fc8007819 */ /* 0x000fc600000006ff */
[----:B------:R-:W-:-:S04]  /*18dc0*/  IMAD R3, R3, 0x8, R16 ;  /* 0x0000000803037824 */ /* 0x000fc800078e0210 */
[----:B------:R0:W1:Y:S01]  /*18dd0*/  SYNCS.PHASECHK.TRANS64.TRYWAIT P2, [R3+URZ+0x2a830], R0 ;  /* 0x02a83000030075a7 */ /* 0x000062000804017f */
[----:B------:R-:W-:Y:S05]  /*18de0*/  @!P0 BRA `(.L_x_5639) ;  /* 0x0000000000048947 */ /* 0x000fea0003800000 */
[----:B------:R-:W-:Y:S01]  /*18df0*/  BPT.TRAP 0x1 ;  /* 0x000000040000795c */ /* 0x000fe20000300000 */
.L_x_5639:
[----:B------:R-:W-:Y:S04]  /*18e00*/  BSSY B0, `(.L_x_5637) ;  /* 0x0000004000007945 */ /* 0x000fe80003800000 */
[----:B-1----:R-:W-:Y:S05]  /*18e10*/  @P2 BRA `(.L_x_5640) ;  /* 0x0000000000082947 */ /* 0x002fea0003800000 */
[----:B------:R-:W1:Y:S02]  /*18e20*/  SYNCS.PHASECHK.TRANS64.TRYWAIT P2, [R3+URZ+0x2a830], R0 ;  /* 0x02a83000030075a7 */ /* 0x000e64000804017f */
[----:B-1----:R-:W-:Y:S05]  /*18e30*/  @!P2 BRA `(.L_x_5641) ;  /* 0x000001540078a947 */ /* 0x002fea0003800000 */
.L_x_5640:
[----:B------:R-:W-:Y:S05]  /*18e40*/  BSYNC B0 ;  /* 0x0000000000007941 */ /* 0x000fea0003800000 */
.L_x_5637:
[----:B01----:R-:W0:Y:S01]  /*18e50*/  S2R R0, SR_TID.X ;  /* 0x0000000000007919 */ /* 0x003e220000002100 */
[----:B------:R-:W-:Y:S01]  /*18e60*/  VIADD R17, R15, 0x1 ;  /* 0x000000010f117836 */ /* 0x000fe20000000000 */
[----:B------:R-:W-:Y:S05]  /*18e70*/  WARPSYNC.ALL ;  /* 0x0000000000007948 */ /* 0x000fea0003800000 */
[C---:B------:R-:W-:Y:S01]  /*18e80*/  ISETP.NE.AND P2, PT, R17.reuse, 0x2, PT ;  /* 0x000000021100780c */ /* 0x040fe20003f45270 */
[----:B------:R-:W-:Y:S02]  /*18e90*/  IMAD.MOV.U32 R11, RZ, RZ, -0x7fffffe0 ;  /* 0x80000020ff0b7424 */ /* 0x000fe400078e00ff */
[----:B------:R-:W-:Y:S01]  /*18ea0*/  IMAD.MOV.U32 R121, RZ, RZ, -0x7fffffe0 ;  /* 0x80000020ff797424 */ /* 0x000fe200078e00ff */
[----:B------:R-:W-:Y:S01]  /*18eb0*/  SEL R17, R17, RZ, P2 ;  /* 0x000000ff11117207 */ /* 0x000fe20001000000 */
[----:B------:R-:W-:Y:S01]  /*18ec0*/  IMAD.MOV.U32 R123, RZ, RZ, -0x7fffffe0 ;  /* 0x80000020ff7b7424 */ /* 0x000fe200078e00ff */
[----:B------:R-:W-:Y:S01]  /*18ed0*/  R2UR UR27, R11 ;  /* 0x000000000b1b72ca */ /* 0x000fe200000e0000 */
[----:B------:R-:W-:Y:S01]  /*18ee0*/  IMAD.MOV.U32 R21, RZ, RZ, -0x7fffffe0 ;  /* 0x80000020ff157424 */ /* 0x000fe200078e00ff */
[----:B------:R-:W-:Y:S01]  /*18ef0*/  R2UR UR7, R121 ;  /* 0x00000000790772ca */ /* 0x000fe200000e0000 */
[----:B------:R-:W-:Y:S01]  /*18f00*/  IMAD R10, R17, 0x600, R7 ;  /* 0x00000600110a7824 */ /* 0x000fe200078e0207 */
[----:B------:R-:W-:-:S02]  /*18f10*/  R2UR UR15, R121 ;  /* 0x00000000790f72ca */ /* 0x000fc400000e0000 */
[----:B------:R-:W-:Y:S01]  /*18f20*/  R2UR UR19, R123 ;  /* 0x000000007b1372ca */ /* 0x000fe200000e0000 */
[C---:B------:R-:W-:Y:S01]  /*18f30*/  VIADD R120, R10.reuse, 0x2 ;  /* 0x000000020a787836 */ /* 0x040fe20000000000 */
[C---:B------:R-:W-:Y:S01]  /*18f40*/  R2UR UR26, R10.reuse ;  /* 0x000000000a1a72ca */ /* 0x040fe200000e0000 */
[C---:B------:R-:W-:Y:S01]  /*18f50*/  VIADD R122, R10.reuse, 0x400 ;  /* 0x000004000a7a7836 */ /* 0x040fe20000000000 */
[----:B------:R-:W-:Y:S01]  /*18f60*/  R2UR UR11, R21 ;  /* 0x00000000150b72ca */ /* 0x000fe200000e0000 */
[----:B------:R-:W-:Y:S01]  /*18f70*/  VIADD R20, R10, 0x200 ;  /* 0x000002000a147836 */ /* 0x000fe20000000000 */
[----:B------:R-:W-:Y:S01]  /*18f80*/  R2UR UR6, R120 ;  /* 0x00000000780672ca */ /* 0x000fe200000e0000 */
[----:B------:R-:W-:Y:S01]  /*18f90*/  VIADD R120, R10, 0x202 ;  /* 0x000002020a787836 */ /* 0x000fe20000000000 */
[----:B------:R-:W-:Y:S01]  /*18fa0*/  R2UR UR18, R122 ;  /* 0x000000007a1272ca */ /* 0x000fe200000e0000 */
[----:B------:R-:W-:Y:S01]  /*18fb0*/  VIADD R10, R10, 0x402 ;  /* 0x000004020a0a7836 */ /* 0x000fe20000000000 */
[----:B------:R-:W-:-:S02]  /*18fc0*/  R2UR UR10, R20 ;  /* 0x00000000140a72ca */ /* 0x000fc400000e0000 */
[----:B------:R-:W-:Y:S02]  /*18fd0*/  R2UR UR14, R120 ;  /* 0x00000000780e72ca */ /* 0x000fe400000e0000 */
[----:B0-----:R-:W-:Y:S02]  /*18fe0*/  SHF.R.U32.HI R0, RZ, 0x7, R0 ;  /* 0x00000007ff007819 */ /* 0x001fe40000011600 */
[----:B------:R-:W-:Y:S02]  /*18ff0*/  R2UR UR22, R10 ;  /* 0x000000000a1672ca */ /* 0x000fe400000e0000 */
[----:B------:R-:W-:Y:S01]  /*19000*/  R2UR UR23, R11 ;  /* 0x000000000b1772ca */ /* 0x000fe200000e0000 */
[----:B------:R-:W-:-:S05]  /*19010*/  VIADD R0, R0, 0x8 ;  /* 0x0000000800007836 */ /* 0x000fca0000000000 */
        /* <DEDUP_REMOVED lines=22> */
.L_x_5643:
[----:B------:R-:W-:Y:S01]  /*19180*/  SHF.L.U32 R0, R8, 0x1f, RZ ;  /* 0x0000001f08007819 */ /* 0x000fe200000006ff */
[----:B------:R-:W-:-:S04]  /*19190*/  IMAD R3, R15, 0x8, R16 ;  /* 0x000000080f037824 */ /* 0x000fc800078e0210 */
[----:B------:R0:W1:Y:S01]  /*191a0*/  SYNCS.PHASECHK.TRANS64.TRYWAIT P1, [R3+URZ+0x2a850], R0 ;  /* 0x02a85000030075a7 */ /* 0x000062000802017f */
[----:B------:R-:W-:Y:S05]  /*191b0*/  @!P0 BRA `(.L_x_5644) ;  /* 0x0000000000048947 */ /* 0x000fea0003800000 */
[----:B------:R-:W-:Y:S01]  /*191c0*/  BPT.TRAP 0x1 ;  /* 0x000000040000795c */ /* 0x000fe20000300000 */
.L_x_5644:
[----:B-1----:R-:W-:Y:S05]  /*191d0*/  @P1 BRA `(.L_x_5642) ;  /* 0x0000000000081947 */ /* 0x002fea0003800000 */
[----:B------:R-:W1:Y:S02]  /*191e0*/  SYNCS.PHASECHK.TRANS64.TRYWAIT P1, [R3+URZ+0x2a850], R0 ;  /* 0x02a85000030075a7 */ /* 0x000e64000802017f */
[----:B-1----:R-:W-:Y:S05]  /*191f0*/  @!P1 BRA `(.L_x_5645) ;  /* 0x00000150009c9947 */ /* 0x002fea0003800000 */
.L_x_5642:
        /* <DEDUP_REMOVED lines=20> */
[----:B0-----:R-:W-:-:S04]  /*19340*/  SHF.R.U32.HI R20, RZ, 0x7, R20 ;  /* 0x00000007ff147819 */ /* 0x001fc80000011614 */
[----:B------:R-:W-:Y:S01]  /*19350*/  IADD3 R0, -R20, 0xb, RZ ;  /* 0x0000000b14007810 */ /* 0x000fe20007ffe1ff */
[----:B------:R-:W-:Y:S02]  /*19360*/  WARPGROUP.DEPBAR.LE gsb0, 0x0 ;  /* 0x00008000000079c5 */ /* 0x000fe40000010000 */
[----:B------:R-:W-:-:S06]  /*19370*/  WARPGROUP.ARRIVE ;  /* 0x00000000000079c5 */ /* 0x000fcc0000000000 */
        /* <DEDUP_REMOVED lines=15> */
.L_x_5646:
[----:B0-----:R-:W-:Y:S02]  /*19470*/  IMAD R0, R17, 0x8, R16 ;  /* 0x0000000811007824 */ /* 0x001fe400078e0210 */
[----:B------:R-:W-:Y:S02]  /*19480*/  IMAD.U32 R3, RZ, RZ, UR38 ;  /* 0x00000026ff037e24 */ /* 0x000fe4000f8e00ff */
[----:B------:R-:W-:-:S05]  /*19490*/  VIADD R0, R0, 0x2a840 ;  /* 0x0002a84000007836 */ /* 0x000fca0000000000 */
        /* <DEDUP_REMOVED lines=39> */
[----:B------:R-:W-:Y:S01]  /*19710*/  FFMA.FTZ R9, R2, R3, -8 ;  /* 0xc100000002097423 */ /* 0x000fe20000010003 */
[----:B------:R-:W-:-:S03]  /*19720*/  FMNMX.FTZ R0, R123, R0, !PT ;  /* 0x000000007b007209 */ /* 0x000fc60007810000 */
        /* <DEDUP_REMOVED lines=50> */
[----:B------:R-:W-:-:S03]  /*19a50*/  FFMA.FTZ R9, R2, R181, -R9 ;  /* 0x000000b502097223 */ /* 0x000fc60000010809 */
        /* <DEDUP_REMOVED lines=30> */
[----:B0-----:R-:W-:-:S07]  /*19c40*/  FMNMX.FTZ R0, R0, R8, !PT ;  /* 0x0000000800007209 */ /* 0x001fce0007810000 */
[----:B------:R-:W-:Y:S01]  /*19c50*/  MUFU.EX2 R156, R156 ;  /* 0x0000009c009c7308 */ /* 0x000fe20000000800 */
[----:B------:R-:W0:Y:S07]  /*19c60*/  SHFL.BFLY PT, R8, R0, 0x1, 0x1f ;  /* 0x0c201f0000087f89 */ /* 0x000e2e00000e0000 */
[----:B------:R-:W-:Y:S08]  /*19c70*/  MUFU.EX2 R157, R157 ;  /* 0x0000009d009d7308 */ /* 0x000ff00000000800 */
[----:B------:R-:W-:Y:S08]  /*19c80*/  MUFU.EX2 R160, R160 ;  /* 0x000000a000a07308 */ /* 0x000ff00000000800 */
[----:B------:R-:W-:Y:S01]  /*19c90*/  MUFU.EX2 R161, R161 ;  /* 0x000000a100a17308 */ /* 0x000fe20000000800 */
[----:B0-----:R-:W-:Y:S01]  /*19ca0*/  FMNMX.FTZ R0, R0, R8, !PT ;  /* 0x0000000800007209 */ /* 0x001fe20007810000 */
[----:B------:R-:W-:-:S04]  /*19cb0*/  FADD.FTZ R8, -R3, R12 ;  /* 0x0000000c03087221 */ /* 0x000fc80000010100 */
[----:B------:R-:W-:Y:S01]  /*19cc0*/  FADD.FTZ R10, -R0, R13 ;  /* 0x0000000d000a7221 */ /* 0x000fe20000010100 */
[----:B------:R-:W-:-:S01]  /*19cd0*/  FFMA.FTZ R11, R2, R0, -8 ;  /* 0xc1000000020b7423 */ /* 0x000fc20000010000 */
[C---:B------:R-:W-:Y:S01]  /*19ce0*/  FMUL.FTZ R8, R2.reuse, R8 ;  /* 0x0000000802087220 */ /* 0x040fe20000410000 */
[----:B------:R-:W-:Y:S01]  /*19cf0*/  MUFU.EX2 R164, R164 ;  /* 0x000000a400a47308 */ /* 0x000fe20000000800 */
[C---:B------:R-:W-:Y:S01]  /*19d00*/  FMUL.FTZ R10, R2.reuse, R10 ;  /* 0x0000000a020a7220 */ /* 0x040fe20000410000 */
        /* <DEDUP_REMOVED lines=23> */
[----:B0-----:R-:W-:-:S01]  /*19e80*/  FFMA.FTZ R6, R8, R6, R120 ;  /* 0x0000000608067223 */ /* 0x001fc20000010078 */
[C-C-:B------:R-:W-:Y:S01]  /*19e90*/  FFMA.FTZ R162, R2.reuse, R162, -R11.reuse ;  /* 0x000000a202a27223 */ /* 0x140fe2000001080b */
[----:B------:R-:W-:-:S01]  /*19ea0*/  FFMA.FTZ R163, R2, R163, -R11 ;  /* 0x000000a302a37223 */ /* 0x000fc2000001080b */
[----:B------:R-:W-:Y:S01]  /*19eb0*/  FFMA.FTZ R166, R2, R166, -R11 ;  /* 0x000000a602a67223 */ /* 0x000fe2000001080b */
[----:B------:R-:W-:-:S01]  /*19ec0*/  FADD.FTZ R6, R121, R6 ;  /* 0x0000000679067221 */ /* 0x000fc20000010000 */
        /* <DEDUP_REMOVED lines=11> */
[----:B-1----:R-:W-:-:S07]  /*19f80*/  FFMA.FTZ R5, R10, R5, R122 ;  /* 0x000000050a057223 */ /* 0x002fce000001007a */
        /* <DEDUP_REMOVED lines=10> */
[----:B------:R-:W-:-:S04]  /*1a030*/  FADD.FTZ R5, R132, R5 ;  /* 0x0000000584057221 */ /* 0x000fc80000010000 */
[----:B------:R-:W-:Y:S02]  /*1a040*/  FADD.FTZ R5, R133, R5 ;  /* 0x0000000585057221 */ /* 0x000fe40000010000 */
        /* <DEDUP_REMOVED lines=30> */
[----:B------:R-:W-:-:S06]  /*1a230*/  FADD.FTZ R5, R164, R5 ;  /* 0x00000005a4057221 */ /* 0x000fcc0000010000 */
        /* <DEDUP_REMOVED lines=54> */
[----:B-1----:R-:W-:-:S03]  /*1a5a0*/  FADD.FTZ R6, R9, R5 ;  /* 0x0000000509067221 */ /* 0x002fc60000010000 */
[----:B0-----:R-:W-:Y:S01]  /*1a5b0*/  FADD.FTZ R5, R11, R12 ;  /* 0x0000000c0b057221 */ /* 0x001fe20000010000 */
[----:B------:R-:W-:Y:S06]  /*1a5c0*/  @!P0 BRA `(.L_x_5647) ;  /* 0x0000000000048947 */ /* 0x000fec0003800000 */
[----:B------:R-:W-:Y:S01]  /*1a5d0*/  BPT.TRAP 0x1 ;  /* 0x000000040000795c */ /* 0x000fe20000300000 */
.L_x_5647:
[----:B------:R-:W-:Y:S01]  /*1a5e0*/  IMAD R12, R15, 0x8, R16 ;  /* 0x000000080f0c7824 */ /* 0x000fe200078e0210 */
[----:B------:R-:W-:Y:S01]  /*1a5f0*/  ISETP.GT.AND P1, PT, R4, R14, PT ;  /* 0x0000000e0400720c */ /* 0x000fe20003f24270 */
[----:B------:R-:W-:Y:S01]  /*1a600*/  IMAD.U32 R13, RZ, RZ, UR38 ;  /* 0x00000026ff0d7e24 */ /* 0x000fe2000f8e00ff */
[----:B------:R-:W-:Y:S01]  /*1a610*/  F2FP.SATFINITE.E4M3.F32.PACK_AB_MERGE_C R124, R125, R124, RZ ;  /* 0x0000007c7d7c723e */ /* 0x000fe200048070ff */
[----:B------:R-:W-:Y:S01]  /*1a620*/  VIADD R12, R12, 0x2a860 ;  /* 0x0002a8600c0c7836 */ /* 0x000fe20000000000 */
        /* <DEDUP_REMOVED lines=131> */
[----:B0-----:R-:W-:Y:S02]  /*1ae60*/  IMAD.MOV.U32 R12, RZ, RZ, R3 ;  /* 0x000000ffff0c7224 */ /* 0x001fe400078e0003 */
        /* <DEDUP_REMOVED lines=18> */
[----:B------:R-:W-:Y:S06]  /*1af90*/  @P1 BRA `(.L_x_5648) ;  /* 0xffffffdc00581947 */ /* 0x000fec000383ffff */
.L_x_5636:
[----:B------:R-:W-:-:S13]  /*1afa0*/  ISETP.GE.AND P1, PT, R4, R224, PT ;  /* 0x000000e00400720c */ /* 0x000fda0003f26270 */
[----:B------:R-:W-:Y:S05]  /*1afb0*/  @!P1 BRA `(.L_x_5649) ;  /* 0x0000003000f49947 */ /* 0x000fea0003800000 */
[----:B------:R-:W-:Y:S02]  /*1afc0*/  IMAD.MOV.U32 R12, RZ, RZ, R0 ;  /* 0x000000ffff0c7224 */ /* 0x000fe400078e0000 */
[----:B------:R-:W-:Y:S02]  /*1afd0*/  IMAD.MOV.U32 R13, RZ, RZ, R3 ;  /* 0x000000ffff0d7224 */ /* 0x000fe400078e0003 */
[----:B------:R-:W-:Y:S02]  /*1afe0*/  IMAD.MOV.U32 R8, RZ, RZ, R200 ;  /* 0x000000ffff087224 */ /* 0x000fe400078e00c8 */
[----:B------:R-:W-:-:S07]  /*1aff0*/  IMAD.MOV.U32 R14, RZ, RZ, R17 ;  /* 0x000000ffff0e7224 */ /* 0x000fce00078e0011 */
.L_x_5669:
        /* <DEDUP_REMOVED lines=8> */
.L_x_5651:
        /* <DEDUP_REMOVED lines=8> */
.L_x_5652:
[----:B------:R-:W-:Y:S04]  /*1b100*/  BSSY B0, `(.L_x_5650) ;  /* 0x0000004000007945 */ /* 0x000fe80003800000 */
[----:B-1----:R-:W-:Y:S05]  /*1b110*/  @P2 BRA `(.L_x_5653) ;  /* 0x0000000000082947 */ /* 0x002fea0003800000 */
[----:B------:R-:W1:Y:S02]  /*1b120*/  SYNCS.PHASECHK.TRANS64.TRYWAIT P2, [R3+URZ+0x2a830], R0 ;  /* 0x02a83000030075a7 */ /* 0x000e64000804017f */
[----:B-1----:R-:W-:Y:S05]  /*1b130*/  @!P2 BRA `(.L_x_5654) ;  /* 0x0000013000e0a947 */ /* 0x002fea0003800000 */
.L_x_5653:
[----:B------:R-:W-:Y:S05]  /*1b140*/  BSYNC B0 ;  /* 0x0000000000007941 */ /* 0x000fea0003800000 */
.L_x_5650:
        /* <DEDUP_REMOVED lines=51> */
.L_x_5656:
[----:B------:R-:W-:Y:S01]  /*1b480*/  SHF.L.U32 R0, R8, 0x1f, RZ ;  /* 0x0000001f08007819 */ /* 0x000fe200000006ff */
[----:B------:R-:W-:-:S04]  /*1b490*/  IMAD R3, R14, 0x8, R16 ;  /* 0x000000080e037824 */ /* 0x000fc800078e0210 */
[----:B------:R0:W1:Y:S01]  /*1b4a0*/  SYNCS.PHASECHK.TRANS64.TRYWAIT P1, [R3+URZ+0x2a850], R0 ;  /* 0x02a85000030075a7 */ /* 0x000062000802017f */
[----:B------:R-:W-:Y:S05]  /*1b4b0*/  @!P0 BRA `(.L_x_5657) ;  /* 0x0000000000048947 */ /* 0x000fea0003800000 */
[----:B------:R-:W-:Y:S01]  /*1b4c0*/  BPT.TRAP 0x1 ;  /* 0x000000040000795c */ /* 0x000fe20000300000 */
.L_x_5657:
[----:B-1----:R-:W-:Y:S05]  /*1b4d0*/  @P1 BRA `(.L_x_5655) ;  /* 0x0000000000081947 */ /* 0x002fea0003800000 */
[----:B------:R-:W1:Y:S02]  /*1b4e0*/  SYNCS.PHASECHK.TRANS64.TRYWAIT P1, [R3+URZ+0x2a850], R0 ;  /* 0x02a85000030075a7 */ /* 0x000e64000802017f */
[----:B-1----:R-:W-:Y:S05]  /*1b4f0*/  @!P1 BRA `(.L_x_5658) ;  /* 0x0000013000049947 */ /* 0x002fea0003800000 */
.L_x_5655:
        /* <DEDUP_REMOVED lines=39> */
.L_x_5659:
[----:B------:R-:W2:Y:S01]  /*1b770*/  LDL R3, [R1+0x4] ;  /* 0x0000040001037983 */ /* 0x000ea20000100800 */
[----:B------:R-:W-:Y:S01]  /*1b780*/  ISETP.NE.AND P1, PT, R226, 0x1, PT ;  /* 0x00000001e200780c */ /* 0x000fe20003f25270 */
[----:B------:R-:W-:Y:S01]  /*1b790*/  ULOP3.LUT UR6, URZ, UR32, URZ, 0x33, !UPT ;  /* 0x000000203f067292 */ /* 0x000fe2000f8e333f */
[----:B------:R-:W-:-:S11]  /*1b7a0*/  ISETP.GE.AND P3, PT, R225, 0x1, PT ;  /* 0x00000001e100780c */ /* 0x000fd60003f66270 */
[----:B------:R-:W1:Y:S08]  /*1b7b0*/  @P1 LDC R8, c[0x0][0x44c] ;  /* 0x00011300ff081b82 */ /* 0x000e700000000800 */
[----:B0-----:R-:W0:Y:S01]  /*1b7c0*/  @P1 LDC R0, c[0x0][0x450] ;  /* 0x00011400ff001b82 */ /* 0x001e220000000800 */
[----:B--2---:R-:W-:-:S04]  /*1b7d0*/  IMAD.IADD R3, R3, 0x1, R212 ;  /* 0x0000000103037824 */ /* 0x004fc800078e02d4 */
[----:B-1----:R-:W-:-:S05]  /*1b7e0*/  @P1 IMAD.HI.U32 R8, R3, R8, RZ ;  /* 0x0000000803081227 */ /* 0x002fca00078e00ff */
[----:B0-----:R-:W-:Y:S01]  /*1b7f0*/  @P1 SHF.R.U32.HI R3, RZ, R0, R8 ;  /* 0x00000000ff031219 */ /* 0x001fe20000011608 */
[----:B------:R-:W-:Y:S02]  /*1b800*/  IMAD R0, R17, 0x8, R16 ;  /* 0x0000000811007824 */ /* 0x000fe400078e0210 */
[----:B------:R-:W-:Y:S02]  /*1b810*/  IMAD.U32 R8, RZ, RZ, UR38 ;  /* 0x00000026ff087e24 */ /* 0x000fe4000f8e00ff */
[----:B------:R-:W-:Y:S01]  /*1b820*/  VIADD R0, R0, 0x2a840 ;  /* 0x0002a84000007836 */ /* 0x000fe20000000000 */
[----:B------:R-:W0:Y:S04]  /*1b830*/  SHFL.IDX PT, R21, R3, RZ, 0x1c1f ;  /* 0x001c1fff03157589 */ /* 0x000e2800000e0000 */
[----:B------:R-:W-:-:S04]  /*1b840*/  PRMT R0, R8, 0x654, R0 ;  /* 0x0000065408007816 */ /* 0x000fc80000000000 */
[----:B------:R1:W-:Y:S02]  /*1b850*/  SYNCS.ARRIVE.TRANS64.RED.A1T0 RZ, [R0+URZ], RZ ;  /* 0x000000ff00ff79a7 */ /* 0x0003e4000810043f */
[----:B-1----:R-:W-:-:S05]  /*1b860*/  IMAD.SHL.U32 R0, R4, 0x80, RZ ;  /* 0x0000008004007824 */ /* 0x002fca00078e00ff */
[----:B------:R-:W-:-:S04]  /*1b870*/  IADD3 R11, -R202, 0x1, -R0 ;  /* 0x00000001ca0b7810 */ /* 0x000fc80007ffe900 */
[----:B------:R-:W-:-:S05]  /*1b880*/  IADD3 R11, -R203, R11, R204 ;  /* 0x0000000bcb0b7210 */ /* 0x000fca0007ffe1cc */
[C---:B------:R-:W-:Y:S02]  /*1b890*/  VIADD R10, R11.reuse, UR31 ;  /* 0x0000001f0b0a7c36 */ /* 0x040fe40008000000 */
[----:B------:R-:W-:Y:S02]  /*1b8a0*/  VIADD R11, R11, UR6 ;  /* 0x000000060b0b7c36 */ /* 0x000fe40008000000 */
[--C-:B0-----:R-:W-:Y:S02]  /*1b8b0*/  IMAD.IADD R15, R10, 0x1, R21.reuse ;  /* 0x000000010a0f7824 */ /* 0x101fe400078e0215 */
        /* <DEDUP_REMOVED lines=14> */
.L_x_5662:
[----:B------:R-:W-:-:S05]  /*1b9a0*/  IMAD.U32 R184, RZ, RZ, UR28 ;  /* 0x0000001cffb87e24 */ /* 0x000fca000f8e00ff */
[----:B------:R-:W-:-:S13]  /*1b9b0*/  ISETP.NE.AND P1, PT, R184, 0x1, PT ;  /* 0x00000001b800780c */ /* 0x000fda0003f25270 */
[----:B------:R-:W0:Y:S02]  /*1b9c0*/  @P1 LDC.64 R8, c[0x0][0x9e8] ;  /* 0x00027a00ff081b82 */ /* 0x000e240000000a00 */
[----:B0-----:R-:W-:-:S05]  /*1b9d0*/  @P1 IMAD.HI.U32 R8, R21, R8, RZ ;  /* 0x0000000815081227 */ /* 0x001fca00078e00ff */
[----:B------:R-:W-:-:S07]  /*1b9e0*/  @P1 SHF.R.U32.HI R21, RZ, R9, R8 ;  /* 0x00000009ff151219 */ /* 0x000fce0000011608 */
.L_x_5663:
[----:B------:R-:W-:Y:S05]  /*1b9f0*/  BSYNC B0 ;  /* 0x0000000000007941 */ /* 0x000fea0003800000 */
.L_x_5661:
[----:B------:R-:W-:-:S04]  /*1ba00*/  IMAD R21, R21, R184, -R0 ;  /* 0x000000b815157224 */ /* 0x000fc800078e0a00 */
[----:B------:R-:W-:-:S05]  /*1ba10*/  IMAD.IADD R21, R21, 0x1, -R202 ;  /* 0x0000000115157824 */ /* 0x000fca00078e0aca */
[----:B------:R-:W-:Y:S02]  /*1ba20*/  VIMNMX R20, R20, R21, !PT ;  /* 0x0000001514147248 */ /* 0x000fe40007fe0100 */
[----:B------:R-:W-:-:S07]  /*1ba30*/  VIADDMNMX R15, R21, R184, R15, PT ;  /* 0x000000b8150f7246 */ /* 0x000fce000380010f */
.L_x_5660:
        /* <DEDUP_REMOVED lines=113> */
.L_x_5666:
[----:B------:R-:W-:-:S05]  /*1c150*/  IMAD.U32 R15, RZ, RZ, UR28 ;  /* 0x0000001cff0f7e24 */ /* 0x000fca000f8e00ff */
[----:B------:R-:W-:-:S13]  /*1c160*/  ISETP.NE.AND P1, PT, R15, 0x1, PT ;  /* 0x000000010f00780c */ /* 0x000fda0003f25270 */
[----:B------:R-:W0:Y:S02]  /*1c170*/  @P1 LDC.64 R8, c[0x0][0x9e8] ;  /* 0x00027a00ff081b82 */ /* 0x000e240000000a00 */
[----:B0-----:R-:W-:-:S05]  /*1c180*/  @P1 IMAD.HI.U32 R8, R3, R8, RZ ;  /* 0x0000000803081227 */ /* 0x001fca00078e00ff */
[----:B------:R-:W-:-:S07]  /*1c190*/  @P1 SHF.R.U32.HI R3, RZ, R9, R8 ;  /* 0x00000009ff031219 */ /* 0x000fce0000011608 */
.L_x_5667:
[----:B------:R-:W-:Y:S05]  /*1c1a0*/  BSYNC B0 ;  /* 0x0000000000007941 */ /* 0x000fea0003800000 */
.L_x_5665:
[----:B------:R-:W-:-:S04]  /*1c1b0*/  IMAD R0, R3, R15, -R0 ;  /* 0x0000000f03007224 */ /* 0x000fc800078e0a00 */
[----:B------:R-:W-:-:S05]  /*1c1c0*/  IMAD.IADD R0, R0, 0x1, -R202 ;  /* 0x0000000100007824 */ /* 0x000fca00078e0aca */
[----:B------:R-:W-:Y:S02]  /*1c1d0*/  VIMNMX R11, R11, R0, !PT ;  /* 0x000000000b0b7248 */ /* 0x000fe40007fe0100 */
[----:B------:R-:W-:-:S07]  /*1c1e0*/  VIADDMNMX R10, R0, R15, R10, PT ;  /* 0x0000000f000a7246 */ /* 0x000fce000380010a */
.L_x_5664:
        /* <DEDUP_REMOVED lines=13> */
[----:B------:R-:W-:Y:S02]  /*1c2c0*/  ISETP.GT.AND P0, PT, R11, RZ, P5 ;  /* 0x000000ff0b00720c */ /* 0x000fe40002f04270 */
[----:B------:R-:W-:Y:S02]  /*1c2d0*/  FMNMX.FTZ R0, R133, R0, !PT ;  /* 0x0000000085007209 */ /* 0x000fe40007810000 */
[----:B------:R-:W-:Y:S02]  /*1c2e0*/  ISETP.GT.AND P1, PT, R11, 0x9, P5 ;  /* 0x000000090b00780c */ /* 0x000fe40002f24270 */
[----:B------:R-:W-:Y:S02]  /*1c2f0*/  FMNMX.FTZ R0, R136, R0, !PT ;  /* 0x0000000088007209 */ /* 0x000fe40007810000 */
[----:B------:R-:W-:-:S02]  /*1c300*/  ISETP.LT.OR P2, PT, R10, 0x9, P2 ;  /* 0x000000090a00780c */ /* 0x000fc40001741670 */
[----:B------:R-:W-:Y:S02]  /*1c310*/  FMNMX.FTZ R0, R137, R0, !PT ;  /* 0x0000000089007209 */ /* 0x000fe40007810000 */
[----:B------:R-:W-:Y:S02]  /*1c320*/  ISETP.LT.OR P0, PT, R10, 0x1, P0 ;  /* 0x000000010a00780c */ /* 0x000fe40000701670 */
        /* <DEDUP_REMOVED lines=13> */
[C---:B------:R-:W-:Y:S02]  /*1c400*/  ISETP.LT.OR P2, PT, R10.reuse, 0x11, P2 ;  /* 0x000000110a00780c */ /* 0x040fe40001741670 */
        /* <DEDUP_REMOVED lines=30> */
[----:B------:R-:W-:Y:S01]  /*1c5f0*/  FSEL R139, R139, -INF , !P1 ;  /* 0xff8000008b8b7808 */ /* 0x000fe20004800000 */
[----:B------:R-:W0:Y:S01]  /*1c600*/  SHFL.BFLY PT, R3, R0, 0x2, 0x1f ;  /* 0x0c401f0000037f89 */ /* 0x000e2200000e0000 */
[----:B------:R-:W-:-:S02]  /*1c610*/  ISETP.GT.AND P1, PT, R11, 0x29, P5 ;  /* 0x000000290b00780c */ /* 0x000fc40002f24270 */
[C---:B------:R-:W-:Y:S02]  /*1c620*/  ISETP.LT.OR P2, PT, R10.reuse, 0x29, P2 ;  /* 0x000000290a00780c */ /* 0x040fe40001741670 */
[----:B------:R-:W-:Y:S02]  /*1c630*/  ISETP.LT.OR P1, PT, R10, 0x2a, P1 ;  /* 0x0000002a0a00780c */ /* 0x000fe40000f21670 */
[----:B------:R-:W-:Y:S02]  /*1c640*/  FSEL R142, R142, -INF , !P2 ;  /* 0xff8000008e8e7808 */ /* 0x000fe40005000000 */
[----:B------:R-:W-:Y:S02]  /*1c650*/  ISETP.GT.AND P2, PT, R11, 0x30, P5 ;  /* 0x000000300b00780c */ /* 0x000fe40002f44270 */
[----:B------:R-:W-:Y:S02]  /*1c660*/  FSEL R143, R143, -INF , !P1 ;  /* 0xff8000008f8f7808 */ /* 0x000fe40004800000 */
[----:B------:R-:W-:-:S02]  /*1c670*/  ISETP.GT.AND P1, PT, R11, 0x31, P5 ;  /* 0x000000310b00780c */ /* 0x000fc40002f24270 */
[C---:B------:R-:W-:Y:S02]  /*1c680*/  ISETP.LT.OR P2, PT, R10.reuse, 0x31, P2 ;  /* 0x000000310a00780c */ /* 0x040fe40001741670 */
[----:B------:R-:W-:Y:S02]  /*1c690*/  ISETP.LT.OR P1, PT, R10, 0x32, P1 ;  /* 0x000000320a00780c */ /* 0x000fe40000f21670 */
[----:B------:R-:W-:Y:S02]  /*1c6a0*/  FSEL R146, R146, -INF , !P2 ;  /* 0xff80000092927808 */ /* 0x000fe40005000000 */
[----:B------:R-:W-:Y:S02]  /*1c6b0*/  ISETP.GT.AND P2, PT, R11, 0x38, P5 ;  /* 0x000000380b00780c */ /* 0x000fe40002f44270 */
[----:B------:R-:W-:Y:S02]  /*1c6c0*/  FSEL R147, R147, -INF , !P1 ;  /* 0xff80000093937808 */ /* 0x000fe40004800000 */
[----:B0-----:R-:W-:-:S02]  /*1c6d0*/  FMNMX.FTZ R3, R0, R3, !PT ;  /* 0x0000000300037209 */ /* 0x001fc40007810000 */
[C---:B------:R-:W-:Y:S02]  /*1c6e0*/  ISETP.GT.AND P1, PT, R11.reuse, 0x39, P5 ;  /* 0x000000390b00780c */ /* 0x040fe40002f24270 */
[C---:B------:R-:W-:Y:S01]  /*1c6f0*/  ISETP.LT.OR P2, PT, R10.reuse, 0x39, P2 ;  /* 0x000000390a00780c */ /* 0x040fe20001741670 */
[----:B------:R-:W0:Y:S01]  /*1c700*/  SHFL.BFLY PT, R0, R3, 0x1, 0x1f ;  /* 0x0c201f0003007f89 */ /* 0x000e2200000e0000 */
[----:B------:R-:W-:Y:S02]  /*1c710*/  ISETP.LT.OR P1, PT, R10, 0x3a, P1 ;  /* 0x0000003a0a00780c */ /* 0x000fe40000f21670 */
[----:B------:R-:W-:Y:S02]  /*1c720*/  FSEL R150, R150, -INF , !P2 ;  /* 0xff80000096967808 */ /* 0x000fe40005000000 */
[----:B------:R-:W-:Y:S02]  /*1c730*/  ISETP.GT.AND P2, PT, R11, 0x40, P5 ;  /* 0x000000400b00780c */ /* 0x000fe40002f44270 */
[----:B------:R-:W-:-:S02]  /*1c740*/  FSEL R151, R151, -INF , !P1 ;  /* 0xff80000097977808 */ /* 0x000fc40004800000 */
[C---:B------:R-:W-:Y:S02]  /*1c750*/  ISETP.GT.AND P1, PT, R11.reuse, 0x41, P5 ;  /* 0x000000410b00780c */ /* 0x040fe40002f24270 */
[C---:B------:R-:W-:Y:S02]  /*1c760*/  ISETP.LT.OR P2, PT, R10.reuse, 0x41, P2 ;  /* 0x000000410a00780c */ /* 0x040fe40001741670 */
[----:B------:R-:W-:Y:S02]  /*1c770*/  ISETP.LT.OR P1, PT, R10, 0x42, P1 ;  /* 0x000000420a00780c */ /* 0x000fe40000f21670 */
[----:B------:R-:W-:Y:S02]  /*1c780*/  FSEL R154, R154, -INF , !P2 ;  /* 0xff8000009a9a7808 */ /* 0x000fe40005000000 */
[----:B------:R-:W-:Y:S02]  /*1c790*/  ISETP.GT.AND P2, PT, R11, 0x48, P5 ;  /* 0x000000480b00780c */ /* 0x000fe40002f44270 */
[----:B------:R-:W-:-:S02]  /*1c7a0*/  FSEL R155, R155, -INF , !P1 ;  /* 0xff8000009b9b7808 */ /* 0x000fc40004800000 */
[----:B------:R-:W-:Y:S02]  /*1c7b0*/  ISETP.GT.AND P1, PT, R11, 0x49, P5 ;  /* 0x000000490b00780c */ /* 0x000fe40002f24270 */
[----:B------:R-:W-:Y:S02]  /*1c7c0*/  ISETP.LT.OR P2, PT, R10, 0x49, P2 ;  /* 0x000000490a00780c */ /* 0x000fe40001741670 */
[----:B0-----:R-:W-:Y:S02]  /*1c7d0*/  FMNMX.FTZ R3, R3, R0, !PT ;  /* 0x0000000003037209 */ /* 0x001fe40007810000 */
[----:B------:R-:W-:Y:S02]  /*1c7e0*/  FMNMX.FTZ R0, R122, R12, !PT ;  /* 0x0000000c7a007209 */ /* 0x000fe40007810000 */
[----:B------:R-:W-:Y:S01]  /*1c7f0*/  ISETP.LT.OR P1, PT, R10, 0x4a, P1 ;  /* 0x0000004a0a00780c */ /* 0x000fe20000f21670 */
[----:B------:R-:W-:-:S01]  /*1c800*/  FFMA.FTZ R9, R2, R3, -8 ;  /* 0xc100000002097423 */ /* 0x000fc20000010003 */
[----:B------:R-:W-:-:S02]  /*1c810*/  FMNMX.FTZ R0, R123, R0, !PT ;  /* 0x000000007b007209 */ /* 0x000fc40007810000 */
[----:B------:R-:W-:Y:S02]  /*1c820*/  FSEL R158, R158, -INF , !P2 ;  /* 0xff8000009e9e7808 */ /* 0x000fe40005000000 */
[----:B------:R-:W-:Y:S02]  /*1c830*/  FMNMX.FTZ R0, R126, R0, !PT ;  /* 0x000000007e007209 */ /* 0x000fe40007810000 */
[----:B------:R-:W-:Y:S02]  /*1c840*/  ISETP.GT.AND P2, PT, R11, 0x50, P5 ;  /* 0x000000500b00780c */ /* 0x000fe40002f44270 */
[----:B------:R-:W-:Y:S02]  /*1c850*/  FMNMX.FTZ R0, R127, R0, !PT ;  /* 0x000000007f007209 */ /* 0x000fe40007810000 */
[----:B------:R-:W-:Y:S02]  /*1c860*/  FSEL R159, R159, -INF , !P1 ;  /* 0xff8000009f9f7808 */ /* 0x000fe40004800000 */
[----:B------:R-:W-:-:S02]  /*1c870*/  FMNMX.FTZ R0, R130, R0, !PT ;  /* 0x0000000082007209 */ /* 0x000fc40007810000 */
[----:B------:R-:W-:Y:S02]  /*1c880*/  ISETP.GT.AND P1, PT, R11, 0x51, P5 ;  /* 0x000000510b00780c */ /* 0x000fe40002f24270 */
[----:B------:R-:W-:Y:S02]  /*1c890*/  FMNMX.FTZ R0, R131, R0, !PT ;  /* 0x0000000083007209 */ /* 0x000fe40007810000 */
[----:B------:R-:W-:Y:S02]  /*1c8a0*/  ISETP.LT.OR P2, PT, R10, 0x51, P2 ;  /* 0x000000510a00780c */ /* 0x000fe40001741670 */
[----:B------:R-:W-:Y:S02]  /*1c8b0*/  FMNMX.FTZ R0, R134, R0, !PT ;  /* 0x0000000086007209 */ /* 0x000fe40007810000 */
[----:B------:R-:W-:Y:S02]  /*1c8c0*/  ISETP.GT.AND P4, PT, R11, 0x68, P5 ;  /* 0x000000680b00780c */ /* 0x000fe40002f84270 */
[----:B------:R-:W-:-:S02]  /*1c8d0*/  FMNMX.FTZ R0, R135, R0, !PT ;  /* 0x0000000087007209 */ /* 0x000fc40007810000 */
[----:B------:R-:W-:Y:S02]  /*1c8e0*/  ISETP.LT.OR P1, PT, R10, 0x52, P1 ;  /* 0x000000520a00780c */ /* 0x000fe40000f21670 */
[----:B------:R-:W-:Y:S02]  /*1c8f0*/  FMNMX.FTZ R0, R138, R0, !PT ;  /* 0x000000008a007209 */ /* 0x000fe40007810000 */
[----:B------:R-:W-:Y:S02]  /*1c900*/  FSEL R162, R162, -INF , !P2 ;  /* 0xff800000a2a27808 */ /* 0x000fe40005000000 */
        /* <DEDUP_REMOVED lines=11> */
[----:B------:R-:W-:Y:S02]  /*1c9c0*/  ISETP.LT.OR P1, PT, R10, 0x5a, P1 ;  /* 0x0000005a0a00780c */ /* 0x000fe40000f21670 */
[----:B------:R-:W-:Y:S02]  /*1c9d0*/  FMNMX.FTZ R0, R151, R0, !PT ;  /* 0x0000000097007209 */ /* 0x000fe40007810000 */
[----:B------:R-:W-:Y:S02]  /*1c9e0*/  FSEL R166, R166, -INF , !P2 ;  /* 0xff800000a6a67808 */ /* 0x000fe40005000000 */
[----:B------:R-:W-:-:S02]  /*1c9f0*/  FMNMX.FTZ R0, R154, R0, !PT ;  /* 0x000000009a007209 */ /* 0x000fc40007810000 */
[----:B------:R-:W-:Y:S02]  /*1ca00*/  ISETP.GT.AND P2, PT, R11, 0x60, P5 ;  /* 0x000000600b00780c */ /* 0x000fe40002f44270 */
[----:B------:R-:W-:Y:S02]  /*1ca10*/  FMNMX.FTZ R0, R155, R0, !PT ;  /* 0x000000009b007209 */ /* 0x000fe40007810000 */
[----:B------:R-:W-:Y:S02]  /*1ca20*/  LOP3.LUT R22, R22, 0xfffffffd, RZ, 0xc0, !PT ;  /* 0xfffffffd16167812 */ /* 0x000fe400078ec0ff */
[----:B------:R-:W-:Y:S02]  /*1ca30*/  FMNMX.FTZ R0, R158, R0, !PT ;  /* 0x000000009e007209 */ /* 0x000fe40007810000 */
[----:B------:R-:W-:Y:S02]  /*1ca40*/  ISETP.GT.AND P6, PT, R11, 0x69, P5 ;  /* 0x000000690b00780c */ /* 0x000fe40002fc4270 */
[----:B------:R-:W-:-:S02]  /*1ca50*/  FMNMX.FTZ R0, R159, R0, !PT ;  /* 0x000000009f007209 */ /* 0x000fc40007810000 */
[----:B------:R-:W-:Y:S02]  /*1ca60*/  FSEL R167, R167, -INF , !P1 ;  /* 0xff800000a7a77808 */ /* 0x000fe40004800000 */
[----:B------:R-:W-:Y:S02]  /*1ca70*/  FMNMX.FTZ R0, R162, R0, !PT ;  /* 0x00000000a2007209 */ /* 0x000fe40007810000 */
[----:B------:R-:W-:Y:S02]  /*1ca80*/  ISETP.GT.AND P1, PT, R11, 0x61, P5 ;  /* 0x000000610b00780c */ /* 0x000fe40002f24270 */
[----:B------:R-:W-:Y:S02]  /*1ca90*/  FMNMX.FTZ R0, R163, R0, !PT ;  /* 0x00000000a3007209 */ /* 0x000fe40007810000 */
[----:B------:R-:W-:Y:S02]  /*1caa0*/  ISETP.LT.OR P2, PT, R10, 0x61, P2 ;  /* 0x000000610a00780c */ /* 0x000fe40001741670 */
[----:B------:R-:W-:-:S02]  /*1cab0*/  FMNMX.FTZ R0, R166, R0, !PT ;  /* 0x00000000a6007209 */ /* 0x000fc40007810000 */
[----:B------:R-:W-:Y:S02]  /*1cac0*/  @P4 LOP3.LUT R22, R22, 0x2, RZ, 0xfc, !PT ;  /* 0x0000000216164812 */ /* 0x000fe400078efcff */
[C---:B------:R-:W-:Y:S02]  /*1cad0*/  ISETP.LT.OR P4, PT, R10.reuse, 0x6a, P6 ;  /* 0x0000006a0a00780c */ /* 0x040fe40003781670 */
[----:B------:R-:W-:Y:S02]  /*1cae0*/  FSETP.NEU.FTZ.AND P6, PT, R3, -INF , PT ;  /* 0xff8000000300780b */ /* 0x000fe40003fdd000 */
[----:B------:R-:W-:Y:S02]  /*1caf0*/  ISETP.LT.OR P1, PT, R10, 0x62, P1 ;  /* 0x000000620a00780c */ /* 0x000fe40000f21670 */
[----:B------:R-:W-:Y:S02]  /*1cb00*/  FSEL R170, R170, -INF , !P2 ;  /* 0xff800000aaaa7808 */ /* 0x000fe40005000000 */
[----:B------:R-:W-:-:S02]  /*1cb10*/  FMNMX.FTZ R0, R167, R0, !PT ;  /* 0x00000000a7007209 */ /* 0x000fc40007810000 */
[----:B------:R-:W-:Y:S02]  /*1cb20*/  FSEL R8, R3, RZ, P6 ;  /* 0x000000ff03087208 */ /* 0x000fe40003000000 */
[----:B------:R-:W-:Y:S02]  /*1cb30*/  FSEL R9, R9, RZ, P6 ;  /* 0x000000ff09097208 */ /* 0x000fe40003000000 */
[----:B------:R-:W-:Y:S01]  /*1cb40*/  FSEL R171, R171, -INF , !P1 ;  /* 0xff800000abab7808 */ /* 0x000fe20004800000 */
[----:B------:R-:W-:Y:S01]  /*1cb50*/  FADD.FTZ R8, -R8, R13 ;  /* 0x0000000d08087221 */ /* 0x000fe20000010100 */
[----:B------:R-:W-:Y:S01]  /*1cb60*/  LOP3.LUT P6, RZ, R22, 0x2, RZ, 0xc0, !PT ;  /* 0x0000000216ff7812 */ /* 0x000fe200078cc0ff */
[--C-:B------:R-:W-:Y:S01]  /*1cb70*/  FFMA.FTZ R120, R2, R120, -R9.reuse ;  /* 0x0000007802787223 */ /* 0x100fe20000010809 */
[----:B------:R-:W-:Y:S01]  /*1cb80*/  FMNMX.FTZ R0, R170, R0, !PT ;  /* 0x00000000aa007209 */ /* 0x000fe20007810000 */
[C---:B------:R-:W-:Y:S01]  /*1cb90*/  FMUL.FTZ R8, R2.reuse, R8 ;  /* 0x0000000802087220 */ /* 0x040fe20000410000 */
[----:B------:R-:W-:Y:S01]  /*1cba0*/  ISETP.GT.AND P3, PT, R11, 0x70, P5 ;  /* 0x000000700b00780c */ /* 0x000fe20002f64270 */
[--C-:B------:R-:W-:Y:S01]  /*1cbb0*/  FFMA.FTZ R121, R2, R121, -R9.reuse ;  /* 0x0000007902797223 */ /* 0x100fe20000010809 */
[----:B------:R-:W-:Y:S01]  /*1cbc0*/  FSEL R174, R174, -INF , !P6 ;  /* 0xff800000aeae7808 */ /* 0x000fe20007000000 */
[----:B------:R-:W-:Y:S01]  /*1cbd0*/  MUFU.EX2 R120, R120 ;  /* 0x0000007800787308 */ /* 0x000fe20000000800 */
[----:B------:R-:W-:Y:S01]  /*1cbe0*/  FMNMX.FTZ R0, R171, R0, !PT ;  /* 0x00000000ab007209 */ /* 0x000fe20007810000 */
[C-C-:B------:R-:W-:Y:S01]  /*1cbf0*/  FFMA.FTZ R124, R2.reuse, R124, -R9.reuse ;  /* 0x0000007c027c7223 */ /* 0x140fe20000010809 */
[----:B------:R-:W-:Y:S01]  /*1cc00*/  ISETP.GT.AND P2, PT, R11, 0x71, P5 ;  /* 0x000000710b00780c */ /* 0x000fe20002f44270 */
[--C-:B------:R-:W-:Y:S01]  /*1cc10*/  FFMA.FTZ R125, R2, R125, -R9.reuse ;  /* 0x0000007d027d7223 */ /* 0x100fe20000010809 */
[----:B------:R-:W-:Y:S01]  /*1cc20*/  ISETP.LT.OR P3, PT, R10, 0x71, P3 ;  /* 0x000000710a00780c */ /* 0x000fe20001f61670 */
[--C-:B------:R-:W-:Y:S01]  /*1cc30*/  FFMA.FTZ R128, R2, R128, -R9.reuse ;  /* 0x0000008002807223 */ /* 0x100fe20000010809 */
[----:B------:R-:W-:Y:S01]  /*1cc40*/  FSEL R175, R175, -INF , !P4 ;  /* 0xff800000afaf7808 */ /* 0x000fe20006000000 */
[----:B------:R-:W0:Y:S01]  /*1cc50*/  MUFU.EX2 R8, R8 ;  /* 0x0000000800087308 */ /* 0x000e220000000800 */
[----:B------:R-:W-:Y:S01]  /*1cc60*/  FMNMX.FTZ R0, R174, R0, !PT ;  /* 0x00000000ae007209 */ /* 0x000fe20007810000 */
[C-C-:B------:R-:W-:Y:S01]  /*1cc70*/  FFMA.FTZ R129, R2.reuse, R129, -R9.reuse ;  /* 0x0000008102817223 */ /* 0x140fe20000010809 */
[----:B------:R-:W-:Y:S01]  /*1cc80*/  ISETP.GT.AND P1, PT, R11, 0x78, P5 ;  /* 0x000000780b00780c */ /* 0x000fe20002f24270 */
[--C-:B------:R-:W-:Y:S01]  /*1cc90*/  FFMA.FTZ R132, R2, R132, -R9.reuse ;  /* 0x0000008402847223 */ /* 0x100fe20000010809 */
[----:B------:R-:W-:Y:S01]  /*1cca0*/  ISETP.LT.OR P2, PT, R10, 0x72, P2 ;  /* 0x000000720a00780c */ /* 0x000fe20001741670 */
[--C-:B------:R-:W-:Y:S01]  /*1ccb0*/  FFMA.FTZ R133, R2, R133, -R9.reuse ;  /* 0x0000008502857223 */ /* 0x100fe20000010809 */
[----:B------:R-:W-:Y:S01]  /*1ccc0*/  FSEL R178, R178, -INF , !P3 ;  /* 0xff800000b2b27808 */ /* 0x000fe20005800000 */
[----:B------:R-:W1:Y:S01]  /*1ccd0*/  MUFU.EX2 R121, R121 ;  /* 0x0000007900797308 */ /* 0x000e620000000800 */
[----:B------:R-:W-:Y:S01]  /*1cce0*/  FMNMX.FTZ R0, R175, R0, !PT ;  /* 0x00000000af007209 */ /* 0x000fe20007810000 */
[C-C-:B------:R-:W-:Y:S01]  /*1ccf0*/  FFMA.FTZ R136, R2.reuse, R136, -R9.reuse ;  /* 0x0000008802887223 */ /* 0x140fe20000010809 */
[----:B------:R-:W-:Y:S01]  /*1cd00*/  ISETP.GT.AND P5, PT, R11, 0x79, P5 ;  /* 0x000000790b00780c */ /* 0x000fe20002fa4270 */
[--C-:B------:R-:W-:Y:S01]  /*1cd10*/  FFMA.FTZ R137, R2, R137, -R9.reuse ;  /* 0x0000008902897223 */ /* 0x100fe20000010809 */
[----:B------:R-:W-:Y:S01]  /*1cd20*/  ISETP.LT.OR P1, PT, R10, 0x79, P1 ;  /* 0x000000790a00780c */ /* 0x000fe20000f21670 */
[--C-:B------:R-:W-:Y:S01]  /*1cd30*/  FFMA.FTZ R140, R2, R140, -R9.reuse ;  /* 0x0000008c028c7223 */ /* 0x100fe20000010809 */
[----:B------:R-:W-:Y:S01]  /*1cd40*/  FSEL R179, R179, -INF , !P2 ;  /* 0xff800000b3b37808 */ /* 0x000fe20005000000 */
[----:B------:R-:W-:Y:S01]  /*1cd50*/  MUFU.EX2 R124, R124 ;  /* 0x0000007c007c7308 */ /* 0x000fe20000000800 */
[----:B------:R-:W-:Y:S01]  /*1cd60*/  FMNMX.FTZ R0, R178, R0, !PT ;  /* 0x00000000b2007209 */ /* 0x000fe20007810000 */
[----:B0-----:R-:W-:Y:S01]  /*1cd70*/  FFMA.FTZ R6, R8, R6, R120 ;  /* 0x0000000608067223 */ /* 0x001fe20000010078 */
[----:B------:R-:W-:Y:S01]  /*1cd80*/  ISETP.LT.OR P5, PT, R10, 0x7a, P5 ;  /* 0x0000007a0a00780c */ /* 0x000fe20002fa1670 */
[--C-:B------:R-:W-:Y:S01]  /*1cd90*/  FFMA.FTZ R141, R2, R141, -R9.reuse ;  /* 0x0000008d028d7223 */ /* 0x100fe20000010809 */
[----:B------:R-:W-:Y:S01]  /*1cda0*/  FSEL R182, R182, -INF , !P1 ;  /* 0xff800000b6b67808 */ /* 0x000fe20004800000 */
[--C-:B------:R-:W-:Y:S01]  /*1cdb0*/  FFMA.FTZ R144, R2, R144, -R9.reuse ;  /* 0x0000009002907223 */ /* 0x100fe20000010809 */
[----:B------:R-:W-:Y:S01]  /*1cdc0*/  FMNMX.FTZ R0, R179, R0, !PT ;  /* 0x00000000b3007209 */ /* 0x000fe20007810000 */
[----:B------:R-:W-:Y:S01]  /*1cdd0*/  MUFU.EX2 R125, R125 ;  /* 0x0000007d007d7308 */ /* 0x000fe20000000800 */
[----:B------:R-:W-:Y:S01]  /*1cde0*/  FSEL R183, R183, -INF , !P5 ;  /* 0xff800000b7b77808 */ /* 0x000fe20006800000 */
[----:B-1----:R-:W-:Y:S01]  /*1cdf0*/  FADD.FTZ R6, R121, R6 ;  /* 0x0000000679067221 */ /* 0x002fe20000010000 */
        /* <DEDUP_REMOVED lines=25> */
[----:B------:R-:W-:-:S04]  /*1cf90*/  LOP3.LUT P0, RZ, R22, 0x40000000, RZ, 0xc0, !PT ;  /* 0x4000000016ff7812 */ /* 0x000fc8000780c0ff */
        /* <DEDUP_REMOVED lines=10> */
[----:B------:R-:W-:Y:S01]  /*1d040*/  MUFU.EX2 R144, R144 ;  /* 0x0000009000907308 */ /* 0x000fe20000000800 */
[----:B------:R-:W-:Y:S02]  /*1d050*/  FSEL R10, R0, RZ, P1 ;  /* 0x000000ff000a7208 */ /* 0x000fe40000800000 */
[----:B------:R-:W-:-:S03]  /*1d060*/  FSEL R11, R11, RZ, P1 ;  /* 0x000000ff0b0b7208 */ /* 0x000fc60000800000 */
[----:B------:R-:W-:Y:S02]  /*1d070*/  FADD.FTZ R10, -R10, R12 ;  /* 0x0000000c0a0a7221 */ /* 0x000fe40000010100 */
[----:B------:R-:W-:-:S01]  /*1d080*/  FFMA.FTZ R122, R2, R122, -R11 ;  /* 0x0000007a027a7223 */ /* 0x000fc2000001080b */
[C-C-:B------:R-:W-:Y:S01]  /*1d090*/  FFMA.FTZ R123, R2.reuse, R123, -R11.reuse ;  /* 0x0000007b027b7223 */ /* 0x140fe2000001080b */
[C---:B------:R-:W-:Y:S01]  /*1d0a0*/  FMUL.FTZ R10, R2.reuse, R10 ;  /* 0x0000000a020a7220 */ /* 0x040fe20000410000 */
        /* <DEDUP_REMOVED lines=57> */
[----:B------:R-:W-:-:S06]  /*1d440*/  FADD.FTZ R5, R144, R5 ;  /* 0x0000000590057221 */ /* 0x000fcc0000010000 */
        /* <DEDUP_REMOVED lines=88> */
.L_x_5668:
        /* <DEDUP_REMOVED lines=135> */
[----:B0-----:R-:W-:Y:S02]  /*1e240*/  IMAD.MOV.U32 R12, RZ, RZ, R0 ;  /* 0x000000ffff0c7224 */ /* 0x001fe400078e0000 */
        /* <DEDUP_REMOVED lines=20> */
.L_x_5649:
[----:B------:R-:W-:Y:S05]  /*1e390*/  WARPSYNC.ALL ;  /* 0x0000000000007948 */ /* 0x000fea0003800000 */
[----:B------:R-:W-:Y:S06]  /*1e3a0*/  BAR.ARV 0x8, 0x180 ;  /* 0x0206000000007b1d */ /* 0x000fec0000002000 */
[----:B------:R-:W-:Y:S05]  /*1e3b0*/  @!P0 BRA `(.L_x_5670) ;  /* 0x0000000000048947 */ /* 0x000fea0003800000 */
[----:B------:R-:W-:Y:S01]  /*1e3c0*/  BPT.TRAP 0x1 ;  /* 0x000000040000795c */ /* 0x000fe20000300000 */
.L_x_5670:
[----:B------:R-:W-:Y:S01]  /*1e3d0*/  IMAD R4, R17, 0x8, R16 ;  /* 0x0000000811047824 */ /* 0x000fe200078e0210 */
[----:B------:R-:W-:-:S04]  /*1e3e0*/  SHF.L.U32 R7, R200, 0x1f, RZ ;  /* 0x0000001fc8077819 */ /* 0x000fc800000006ff */
[----:B------:R0:W1:Y:S01]  /*1e3f0*/  SYNCS.PHASECHK.TRANS64.TRYWAIT P1, [R4+URZ+0x2a850], R7 ;  /* 0x02a85007040075a7 */ /* 0x000062000802017f */
[----:B------:R-:W-:Y:S05]  /*1e400*/  @!P0 BRA `(.L_x_5671) ;  /* 0x0000000000048947 */ /* 0x000fea0003800000 */
[----:B------:R-:W-:Y:S01]  /*1e410*/  BPT.TRAP 0x1 ;  /* 0x000000040000795c */ /* 0x000fe20000300000 */
.L_x_5671:
[----:B------:R-:W-:-:S05]  /*1e420*/  VIADD R16, R16, 0x400 ;  /* 0x0000040010107836 */ /* 0x000fca0000000000 */
[----:B------:R-:W-:-:S04]  /*1e430*/  SHF.R.U32.HI R16, RZ, 0x4, R16 ;  /* 0x00000004ff107819 */ /* 0x000fc80000011610 */
[----:B------:R-:W-:-:S04]  /*1e440*/  LOP3.LUT R16, R16, 0x3fff, RZ, 0xc0, !PT ;  /* 0x00003fff10107812 */ /* 0x000fc800078ec0ff */
[----:B------:R-:W-:Y:S01]  /*1e450*/  LOP3.LUT R16, R16, 0x10000, RZ, 0xfc, !PT ;  /* 0x0001000010107812 */ /* 0x000fe200078efcff */
[----:B-1----:R-:W-:Y:S06]  /*1e460*/  @P1 BRA `(.L_x_5672) ;  /* 0x0000000000081947 */ /* 0x002fec0003800000 */
[----:B------:R-:W1:Y:S02]  /*1e470*/  SYNCS.PHASECHK.TRANS64.TRYWAIT P1, [R4+URZ+0x2a850], R7 ;  /* 0x02a85007040075a7 */ /* 0x000e64000802017f */
[----:B-1----:R-:W-:Y:S05]  /*1e480*/  @!P1 BRA `(.L_x_5673) ;  /* 0x0000010000349947 */ /* 0x002fea0003800000 */
.L_x_5672:
[----:B------:R-:W-:Y:S01]  /*1e490*/  IMAD R8, R17, 0x600, R16 ;  /* 0x0000060011087824 */ /* 0x000fe200078e0210 */
[----:B------:R-:W-:Y:S05]  /*1e4a0*/  WARPSYNC.ALL ;  /* 0x0000000000007948 */ /* 0x000fea0003800000 */
[----:B------:R-:W-:Y:S01]  /*1e4b0*/  IMAD.MOV.U32 R9, RZ, RZ, 0x40000040 ;  /* 0x40000040ff097424 */ /* 0x000fe200078e00ff */
[C---:B------:R-:W-:Y:S01]  /*1e4c0*/  R2UR UR6, R8.reuse ;  /* 0x00000000080672ca */ /* 0x040fe200000e0000 */
[----:B------:R-:W-:Y:S01]  /*1e4d0*/  WARPGROUP.ARRIVE ;  /* 0x00000000000079c5 */ /* 0x000fe20000000000 */
[----:B------:R-:W-:Y:S01]  /*1e4e0*/  VIADD R10, R8, 0x2 ;  /* 0x00000002080a7836 */ /* 0x000fe20000000000 */
[----:B------:R-:W-:Y:S01]  /*1e4f0*/  ULDC.64 UR4, c[0x0][0x9a0] ;  /* 0x0002680000047ab9 */ /* 0x000fe20000000a00 */
[----:B------:R-:W-:Y:S01]  /*1e500*/  R2UR UR7, R9 ;  /* 0x00000000090772ca */ /* 0x000fe200000e0000 */
[----:B------:R-:W-:Y:S01]  /*1e510*/  IMAD.MOV.U32 R11, RZ, RZ, 0x40000040 ;  /* 0x40000040ff0b7424 */ /* 0x000fe200078e00ff */
[----:B------:R-:W-:-:S04]  /*1e520*/  ISETP.NE.U32.AND P1, PT, RZ, UR4, PT ;  /* 0x00000004ff007c0c */ /* 0x000fc8000bf25070 */
[----:B------:R-:W-:-:S07]  /*1e530*/  ISETP.NE.AND.EX P1, PT, RZ, UR5, PT, P1 ;  /* 0x00000005ff007c0c */ /* 0x000fce000bf25310 */
[----:B------:R-:W-:Y:S01]  /*1e540*/  QGMMA.64x192x32.F32.E4M3.E4M3 R24, R196, gdesc[UR4], R24, gsb0 ;  /* 0x02e00004c4187df3 */ /* 0x000fe20008000818 */
[----:B------:R-:W-:Y:S02]  /*1e550*/  R2UR UR6, R10 ;  /* 0x000000000a0672ca */ /* 0x000fe400000e0000 */
[----:B------:R-:W-:-:S03]  /*1e560*/  R2UR UR7, R11 ;  /* 0x000000000b0772ca */ /* 0x000fc600000e0000 */
[----:B------:R-:W2:Y:S01]  /*1e570*/  @P1 LDC.64 R10, c[0x0][0x9c8] ;  /* 0x00027200ff0a1b82 */ /* 0x000ea20000000a00 */
[----:B01----:R-:W-:-:S07]  /*1e580*/  @P1 SHF.R.S32.HI R7, RZ, 0x1f, R227 ;  /* 0x0000001fff071819 */ /* 0x003fce00000114e3 */
[----:B------:R-:W0:Y:S01]  /*1e590*/  @P1 LDC.64 R12, c[0x0][0x9d0] ;  /* 0x00027400ff0c1b82 */ /* 0x000e220000000a00 */
[----:B--2---:R-:W-:-:S04]  /*1e5a0*/  @P1 IMAD R14, R7, R10, RZ ;  /* 0x0000000a070e1224 */ /* 0x004fc800078e02ff */
[C---:B------:R-:W-:Y:S02]  /*1e5b0*/  @P1 IMAD R7, R227.reuse, R11, R14 ;  /* 0x0000000be3071224 */ /* 0x040fe400078e020e */
[----:B------:R-:W-:-:S04]  /*1e5c0*/  @P1 IMAD.WIDE.U32 R10, R227, R10, RZ ;  /* 0x0000000ae30a1225 */ /* 0x000fc800078e00ff */
[----:B------:R-:W-:Y:S02]  /*1e5d0*/  @P1 IMAD.IADD R11, R11, 0x1, R7 ;  /* 0x000000010b0b1824 */ /* 0x000fe400078e0207 */
[----:B------:R-:W-:Y:S02]  /*1e5e0*/  IMAD.MOV.U32 R7, RZ, RZ, 0x3f800000 ;  /* 0x3f800000ff077424 */ /* 0x000fe400078e00ff */
[----:B0-----:R-:W-:-:S04]  /*1e5f0*/  @P1 IMAD.WIDE.U32 R10, R201, R12, R10 ;  /* 0x0000000cc90a1225 */ /* 0x001fc800078e000a */
[----:B------:R-:W-:Y:S01]  /*1e600*/  @P1 IMAD R13, R201, R13, R11 ;  /* 0x0000000dc90d1224 */ /* 0x000fe200078e020b */
[----:B------:R-:W-:-:S04]  /*1e610*/  @P1 LEA R12, P2, R10, UR4, 0x2 ;  /* 0x000000040a0c1c11 */ /* 0x000fc8000f8410ff */
[----:B------:R-:W-:-:S05]  /*1e620*/  @P1 LEA.HI.X R13, R10, UR5, R13, 0x2, P2 ;  /* 0x000000050a0d1c11 */ /* 0x000fca00090f140d */
[----:B------:R0:W2:Y:S01]  /*1e630*/  @P1 LDG.E R7, desc[UR42][R12.64] ;  /* 0x0000002a0c071981 */ /* 0x0000a2000c1e1900 */
[----:B------:R-:W-:Y:S02]  /*1e640*/  VIADD R10, R8, 0x4 ;  /* 0x00000004080a7836 */ /* 0x000fe40000000000 */
[----:B------:R-:W-:Y:S01]  /*1e650*/  IMAD.MOV.U32 R11, RZ, RZ, 0x40000040 ;  /* 0x40000040ff0b7424 */ /* 0x000fe200078e00ff */
[----:B------:R-:W-:Y:S02]  /*1e660*/  WARPGROUP.DEPBAR.LE gsb0, 0x0 ;  /* 0x00008000000079c5 */ /* 0x000fe40000010000 */
[----:B------:R-:W-:-:S06]  /*1e670*/  WARPGROUP.ARRIVE ;  /* 0x00000000000079c5 */ /* 0x000fcc0000000000 */
[----:B------:R-:W-:Y:S01]  /*1e680*/  QGMMA.64x192x32.F32.E4M3.E4M3 R24, R192, gdesc[UR4], R24, gsb0 ;  /* 0x02e00004c0187df3 */ /* 0x000fe20008000818 */
[----:B------:R-:W-:Y:S02]  /*1e690*/  R2UR UR6, R10 ;  /* 0x000000000a0672ca */ /* 0x000fe400000e0000 */
[----:B------:R-:W-:Y:S01]  /*1e6a0*/  R2UR UR7, R11 ;  /* 0x000000000b0772ca */ /* 0x000fe200000e0000 */
[----:B------:R-:W-:Y:S02]  /*1e6b0*/  VIADD R8, R8, 0x6 ;  /* 0x0000000608087836 */ /* 0x000fe40000000000 */
[----:B------:R-:W-:Y:S01]  /*1e6c0*/  IMAD.MOV.U32 R9, RZ, RZ, 0x40000040 ;  /* 0x40000040ff097424 */ /* 0x000fe200078e00ff */
[----:B------:R-:W1:Y:S01]  /*1e6d0*/  SHFL.BFLY PT, R10, R5, 0x2, 0x1f ;  /* 0x0c401f00050a7f89 */ /* 0x000e6200000e0000 */
[----:B------:R-:W-:Y:S02]  /*1e6e0*/  WARPGROUP.DEPBAR.LE gsb0, 0x0 ;  /* 0x00008000000079c5 */ /* 0x000fe40000010000 */
[----:B------:R-:W-:-:S10]  /*1e6f0*/  WARPGROUP.ARRIVE ;  /* 0x00000000000079c5 */ /* 0x000fd40000000000 */
[----:B------:R-:W-:Y:S01]  /*1e700*/  QGMMA.64x192x32.F32.E4M3.E4M3 R24, R188, gdesc[UR4], R24, gsb0 ;  /* 0x02e00004bc187df3 */ /* 0x000fe20008000818 */
[----:B------:R-:W-:Y:S02]  /*1e710*/  R2UR UR6, R8 ;  /* 0x00000000080672ca */ /* 0x000fe400000e0000 */
[----:B------:R-:W-:Y:S02]  /*1e720*/  R2UR UR7, R9 ;  /* 0x00000000090772ca */ /* 0x000fe400000e0000 */
[----:B------:R-:W3:Y:S01]  /*1e730*/  SHFL.BFLY PT, R9, R6, 0x2, 0x1f ;  /* 0x0c401f0006097f89 */ /* 0x000ee200000e0000 */
[----:B-1----:R-:W-:-:S05]  /*1e740*/  FADD.FTZ R10, R10, R5 ;  /* 0x000000050a0a7221 */ /* 0x002fca0000010000 */
[----:B------:R-:W1:Y:S01]  /*1e750*/  SHFL.BFLY PT, R11, R10, 0x1, 0x1f ;  /* 0x0c201f000a0b7f89 */ /* 0x000e6200000e0000 */
[----:B---3--:R-:W-:-:S05]  /*1e760*/  FADD.FTZ R9, R9, R6 ;  /* 0x0000000609097221 */ /* 0x008fca0000010000 */
[----:B------:R-:W0:Y:S01]  /*1e770*/  SHFL.BFLY PT, R8, R9, 0x1, 0x1f ;  /* 0x0c201f0009087f89 */ /* 0x000e2200000e0000 */
[----:B-1----:R-:W-:-:S01]  /*1e780*/  FADD.FTZ R11, R10, R11 ;  /* 0x0000000b0a0b7221 */ /* 0x002fc20000010000 */
[----:B------:R-:W-:-:S03]  /*1e790*/  IMAD.MOV.U32 R6, RZ, RZ, RZ ;  /* 0x000000ffff067224 */ /* 0x000fc600078e00ff */
[----:B------:R-:W-:-:S05]  /*1e7a0*/  FMUL.FTZ R14, R11, 0.00390625 ;  /* 0x3b8000000b0e7820 */ /* 0x000fca0000410000 */
[----:B------:R-:W-:Y:S01]  /*1e7b0*/  FSETP.NE.FTZ.AND P3, PT, R14, RZ, PT ;  /* 0x000000ff0e00720b */ /* 0x000fe20003f75000 */
[----:B0-----:R-:W-:-:S05]  /*1e7c0*/  FADD.FTZ R12, R9, R8 ;  /* 0x00000008090c7221 */ /* 0x001fca0000010000 */
[C---:B------:R-:W-:Y:S01]  /*1e7d0*/  FSETP.NE.FTZ.AND P1, PT, R12.reuse, RZ, PT ;  /* 0x000000ff0c00720b */ /* 0x040fe20003f35000 */
[----:B------:R-:W-:-:S05]  /*1e7e0*/  FMUL.FTZ R13, R12, 0.00390625 ;  /* 0x3b8000000c0d7820 */ /* 0x000fca0000410000 */
        /* <DEDUP_REMOVED lines=14> */
[----:B------:R-:W-:Y:S02]  /*1e8d0*/  IMAD.MOV.U32 R151, RZ, RZ, -0x800000 ;  /* 0xff800000ff977424 */ /* 0x000fe400078e00ff */
[----:B-1----:R-:W-:Y:S01]  /*1e8e0*/  @P2 FMUL.FTZ R5, R5, 0.69314718246459960938 ;  /* 0x3f31721805052820 */ /* 0x002fe20000410000 */
[----:B------:R-:W-:-:S01]  /*1e8f0*/  @P3 FFMA.FTZ R152, R2, R0, R9 ;  /* 0x0000000002983223 */ /* 0x000fc20000010009 */
[----:B--2---:R-:W-:Y:S02]  /*1e900*/  FMUL.FTZ R2, R6, R7 ;  /* 0x0000000706027220 */ /* 0x004fe40000410000 */
[----:B------:R-:W-:-:S01]  /*1e910*/  @P2 FFMA.FTZ R151, R8, R3, R5 ;  /* 0x0000000308972223 */ /* 0x000fc20000010005 */
[----:B---3--:R-:W-:Y:S01]  /*1e920*/  FMUL.FTZ R0, R10, R7 ;  /* 0x000000070a007220 */ /* 0x008fe20000410000 */
[----:B------:R-:W-:Y:S02]  /*1e930*/  WARPGROUP.DEPBAR.LE gsb0, 0x0 ;  /* 0x00008000000079c5 */ /* 0x000fe40000010000 */
[----:B------:R-:W-:Y:S05]  /*1e940*/  @!P0 BRA `(.L_x_5674) ;  /* 0x0000000000048947 */ /* 0x000fea0003800000 */
[----:B------:R-:W-:Y:S01]  /*1e950*/  BPT.TRAP 0x1 ;  /* 0x000000040000795c */ /* 0x000fe20000300000 */
.L_x_5674:
[----:B------:R-:W-:Y:S02]  /*1e960*/  VIADD R17, R17, 0x1 ;  /* 0x0000000111117836 */ /* 0x000fe40000000000 */
[-C--:B------:R-:W-:Y:S01]  /*1e970*/  FMUL.FTZ R10, R48, R2.reuse ;  /* 0x00000002300a7220 */ /* 0x080fe20000410000 */
[----:B------:R-:W-:Y:S02]  /*1e980*/  VIADD R11, R4, 0x2a860 ;  /* 0x0002a860040b7836 */ /* 0x000fe40000000000 */
[-C--:B------:R-:W-:Y:S01]  /*1e990*/  FMUL.FTZ R7, R32, R2.reuse ;  /* 0x0000000220077220 */ /* 0x080fe20000410000 */
[----:B------:R-:W-:Y:S01]  /*1e9a0*/  IMAD.U32 R4, RZ, RZ, UR38 ;  /* 0x00000026ff047e24 */ /* 0x000fe2000f8e00ff */
[----:B------:R-:W-:Y:S01]  /*1e9b0*/  ISETP.NE.AND P1, PT, R17, 0x2, PT ;  /* 0x000000021100780c */ /* 0x000fe20003f25270 */
[-C--:B------:R-:W-:Y:S01]  /*1e9c0*/  FMUL.FTZ R15, R56, R2.reuse ;  /* 0x00000002380f7220 */ /* 0x080fe20000410000 */
[-C--:B------:R-:W-:Y:S01]  /*1e9d0*/  FMUL.FTZ R48, R112, R2.reuse ;  /* 0x0000000270307220 */ /* 0x080fe20000410000 */
[-C--:B------:R-:W-:Y:S01]  /*1e9e0*/  FMUL.FTZ R56, R88, R2.reuse ;  /* 0x0000000258387220 */ /* 0x080fe20000410000 */
[----:B------:R-:W-:Y:S01]  /*1e9f0*/  PRMT R11, R4, 0x654, R11 ;  /* 0x00000654040b7816 */ /* 0x000fe2000000000b */
[-C--:B------:R-:W-:Y:S01]  /*1ea00*/  FMUL.FTZ R3, R117, R2.reuse ;  /* 0x0000000275037220 */ /* 0x080fe20000410000 */
[----:B------:R-:W-:Y:S01]  /*1ea10*/  SEL R13, RZ, 0x1, P1 ;  /* 0x00000001ff0d7807 */ /* 0x000fe20000800000 */
[-C--:B------:R-:W-:Y:S01]  /*1ea20*/  FMUL.FTZ R122, R36, R2.reuse ;  /* 0x00000002247a7220 */ /* 0x080fe20000410000 */
[-C--:B------:R-:W-:Y:S01]  /*1ea30*/  FMUL.FTZ R126, R33, R2.reuse ;  /* 0x00000002217e7220 */ /* 0x080fe20000410000 */
[-C--:B------:R-:W-:Y:S01]  /*1ea40*/  FMUL.FTZ R135, R49, R2.reuse ;  /* 0x0000000231877220 */ /* 0x080fe20000410000 */
[-C--:B------:R-:W-:Y:S01]  /*1ea50*/  FMUL.FTZ R127, R60, R2.reuse ;  /* 0x000000023c7f7220 */ /* 0x080fe20000410000 */
[-C--:B------:R-:W-:Y:S01]  /*1ea60*/  FMUL.FTZ R112, R84, R2.reuse ;  /* 0x0000000254707220 */ /* 0x080fe20000410000 */
        /* <DEDUP_REMOVED lines=17> */
[----:B------:R0:W-:Y:S01]  /*1eb80*/  SYNCS.ARRIVE.TRANS64.RED.A1T0 RZ, [R11+URZ], RZ ;  /* 0x000000ff0bff79a7 */ /* 0x0001e2000810043f */
        /* <DEDUP_REMOVED lines=48> */
[-C--:B0-----:R-:W-:Y:S01]  /*1ee90*/  FMUL.FTZ R11, R114, R0.reuse ;  /* 0x00000000720b7220 */ /* 0x081fe20000410000 */
        /* <DEDUP_REMOVED lines=19> */
[----:B------:R-:W-:Y:S01]  /*1efd0*/  FMUL.FTZ R115, R115, R0 ;  /* 0x0000000073737220 */ /* 0x000fe20000410000 */
[----:B------:R-:W-:Y:S01]  /*1efe0*/  LOP3.LUT R200, R200, R13, RZ, 0x3c, !PT ;  /* 0x0000000dc8c87212 */ /* 0x000fe200078e3cff */
[----:B------:R-:W-:Y:S01]  /*1eff0*/  UIADD3 UR37, UR37, 0x1, URZ ;  /* 0x0000000125257890 */ /* 0x000fe2000fffe03f */
[----:B------:R-:W-:-:S11]  /*1f000*/  SEL R17, R17, RZ, P1 ;  /* 0x000000ff11117207 */ /* 0x000fd60000800000 */
.L_x_5558:
        /* <DEDUP_REMOVED lines=22> */
[----:B-----5:R-:W-:-:S05]  /*1f170*/  IADD3 R24, P0, R0, UR4, RZ ;  /* 0x0000000400187c10 */ /* 0x020fca000ff1e0ff */
[----:B------:R-:W-:Y:S01]  /*1f180*/  IMAD.X R25, RZ, RZ, UR5, P0 ;  /* 0x00000005ff197e24 */ /* 0x000fe200080e06ff */
[----:B------:R-:W-:-:S04]  /*1f190*/  LOP3.LUT P0, R2, R167, 0x3, RZ, 0xc0, !PT ;  /* 0x00000003a7027812 */ /* 0x000fc8000780c0ff */
[----:B------:R1:W5:Y:S01]  /*1f1a0*/  LDG.E.CONSTANT R0, desc[UR42][R24.64] ;  /* 0x0000002a18007981 */ /* 0x000362000c1e9900 */
[----:B------:R-:W-:Y:S01]  /*1f1b0*/  ISETP.EQ.OR P0, PT, R2, 0x3, !P0 ;  /* 0x000000030200780c */ /* 0x000fe20004702670 */
[----:B------:R-:W-:-:S03]  /*1f1c0*/  UMOV UR4, 0xffffffff ;  /* 0xffffffff00047882 */ /* 0x000fc60000000000 */
[----:B------:R-:W-:Y:S02]  /*1f1d0*/  SEL R13, R28, R29, P0 ;  /* 0x0000001d1c0d7207 */ /* 0x000fe40000000000 */
[----:B------:R-:W-:Y:S02]  /*1f1e0*/  SEL R149, R29, R28, P0 ;  /* 0x0000001c1d957207 */ /* 0x000fe40000000000 */
[----:B------:R-:W-:Y:S02]  /*1f1f0*/  SEL R2, R6, R150, P0 ;  /* 0x0000009606027207 */ /* 0x000fe40000000000 */
[----:B------:R-:W-:Y:S01]  /*1f200*/  SEL R150, R150, R6, P0 ;  /* 0x0000000696967207 */ /* 0x000fe20000000000 */
[----:B--2---:R-:W-:-:S03]  /*1f210*/  IMAD.WIDE R70, R26, 0x2, R82 ;  /* 0x000000021a467825 */ /* 0x004fc600078e0252 */
[C---:B------:R-:W-:Y:S02]  /*1f220*/  IADD3 R47, P3, R70.reuse, 0x8060, RZ ;  /* 0x00008060462f7810 */ /* 0x040fe40007f7e0ff */
[----:B------:R-:W-:Y:S02]  /*1f230*/  IADD3 R27, P4, R70, 0x8040, RZ ;  /* 0x00008040461b7810 */ /* 0x000fe40007f9e0ff */
[----:B-1----:R-:W-:Y:S01]  /*1f240*/  LOP3.LUT R24, R47, 0x380, RZ, 0xc0, !PT ;  /* 0x000003802f187812 */ /* 0x002fe200078ec0ff */
[----:B------:R-:W-:Y:S01]  /*1f250*/  IMAD.X R25, RZ, RZ, R71, P3 ;  /* 0x000000ffff197224 */ /* 0x000fe200018e0647 */
[----:B------:R-:W-:Y:S02]  /*1f260*/  LOP3.LUT R26, R27, 0x380, RZ, 0xc0, !PT ;  /* 0x000003801b1a7812 */ /* 0x000fe400078ec0ff */
[----:B------:R-:W-:Y:S02]  /*1f270*/  SHF.R.U64 R24, R24, 0x3, RZ ;  /* 0x0000000318187819 */ /* 0x000fe400000012ff */
[----:B------:R-:W-:-:S02]  /*1f280*/  SHF.R.U64 R26, R26, 0x3, RZ ;  /* 0x000000031a1a7819 */ /* 0x000fc400000012ff */
[----:B------:R-:W-:Y:S02]  /*1f290*/  LOP3.LUT R24, R24, R47, RZ, 0x3c, !PT ;  /* 0x0000002f18187212 */ /* 0x000fe400078e3cff */
[C---:B------:R-:W-:Y:S02]  /*1f2a0*/  IADD3 R29, P5, R70.reuse, 0x8020, RZ ;  /* 0x00008020461d7810 */ /* 0x040fe40007fbe0ff */
[C---:B------:R-:W-:Y:S02]  /*1f2b0*/  IADD3 R31, P1, R70.reuse, 0x8000, RZ ;  /* 0x00008000461f7810 */ /* 0x040fe40007f3e0ff */
[C---:B------:R-:W-:Y:S02]  /*1f2c0*/  IADD3 R47, P2, R70.reuse, 0x4060, RZ ;  /* 0x00004060462f7810 */ /* 0x040fe40007f5e0ff */
[----:B------:R-:W-:Y:S02]  /*1f2d0*/  IADD3 R51, P3, R70, 0x4040, RZ ;  /* 0x0000404046337810 */ /* 0x000fe40007f7e0ff */
[----:B------:R-:W-:Y:S01]  /*1f2e0*/  LOP3.LUT R26, R26, R27, RZ, 0x3c, !PT ;  /* 0x0000001b1a1a7212 */ /* 0x000fe200078e3cff */
[----:B------:R-:W-:Y:S01]  /*1f2f0*/  IMAD.X R27, RZ, RZ, R71, P4 ;  /* 0x000000ffff1b7224 */ /* 0x000fe200020e0647 */
[----:B------:R-:W-:-:S02]  /*1f300*/  LOP3.LUT R28, R29, 0x380, RZ, 0xc0, !PT ;  /* 0x000003801d1c7812 */ /* 0x000fc400078ec0ff */
[----:B------:R-:W-:Y:S02]  /*1f310*/  LOP3.LUT R30, R31, 0x380, RZ, 0xc0, !PT ;  /* 0x000003801f1e7812 */ /* 0x000fe400078ec0ff */
[----:B------:R-:W-:Y:S02]  /*1f320*/  LOP3.LUT R46, R47, 0x380, RZ, 0xc0, !PT ;  /* 0x000003802f2e7812 */ /* 0x000fe400078ec0ff */
[----:B------:R-:W-:Y:S02]  /*1f330*/  LOP3.LUT R50, R51, 0x380, RZ, 0xc0, !PT ;  /* 0x0000038033327812 */ /* 0x000fe400078ec0ff */
[----:B------:R-:W-:Y:S02]  /*1f340*/  IADD3 R55, P4, R70, 0x4020, RZ ;  /* 0x0000402046377810 */ /* 0x000fe40007f9e0ff */
        /* <DEDUP_REMOVED lines=13> */
[----:B------:R-:W-:-:S02]  /*1f420*/  SHF.R.U64 R54, R54, 0x3, RZ ;  /* 0x0000000336367819 */ /* 0x000fc400000012ff */
[C---:B------:R-:W-:Y:S02]  /*1f430*/  IADD3 R59, P5, R70.reuse, 0x4000, RZ ;  /* 0x00004000463b7810 */ /* 0x040fe40007fbe0ff */
[C---:B------:R-:W-:Y:S02]  /*1f440*/  IADD3 R63, P1, R70.reuse, 0x60, RZ ;  /* 0x00000060463f7810 */ /* 0x040fe40007f3e0ff */
[C---:B------:R-:W-:Y:S02]  /*1f450*/  IADD3 R67, P2, R70.reuse, 0x40, RZ ;  /* 0x0000004046437810 */ /* 0x040fe40007f5e0ff */
[----:B------:R-:W-:Y:S02]  /*1f460*/  IADD3 R73, P3, R70, 0x20, RZ ;  /* 0x0000002046497810 */ /* 0x000fe40007f7e0ff */
[----:B------:R-:W-:Y:S02]  /*1f470*/  LOP3.LUT R54, R54, R55, RZ, 0x3c, !PT ;  /* 0x0000003736367212 */ /* 0x000fe400078e3cff */
        /* <DEDUP_REMOVED lines=20> */
[----:B------:R-:W-:-:S02]  /*1f5c0*/  MOV R158, R70 ;  /* 0x00000046009e7202 */ /* 0x000fc40000000f00 */
        /* <DEDUP_REMOVED lines=19> */
[----:B------:R-:W-:-:S02]  /*1f700*/  SEL R89, R87, R119, P0 ;  /* 0x0000007757597207 */ /* 0x000fc40000000000 */
[----:B------:R-:W-:Y:S02]  /*1f710*/  SEL R121, R119, R87, P0 ;  /* 0x0000005777797207 */ /* 0x000fe40000000000 */
[----:B------:R-:W-:Y:S01]  /*1f720*/  SEL R90, R108, R5, P0 ;  /* 0x000000056c5a7207 */ /* 0x000fe20000000000 */
[----:B------:R-:W-:Y:S01]  /*1f730*/  SHFL.IDX PT, R119, R13, R0, 0x1c1f ;  /* 0x001c1f000d777589 */ /* 0x000fe200000e0000 */
[----:B------:R-:W-:Y:S02]  /*1f740*/  LOP3.LUT R87, R0, 0x2, RZ, 0x3c, !PT ;  /* 0x0000000200577812 */ /* 0x000fe400078e3cff */
        /* <DEDUP_REMOVED lines=22> */
[----:B------:R-:W1:Y:S01]  /*1f8b0*/  SHFL.IDX PT, R91, R150, R87, 0x1c1f ;  /* 0x001c1f57965b7589 */ /* 0x000e6200000e0000 */
        /* <DEDUP_REMOVED lines=100> */
[----:B-1----:R-:W-:-:S02]  /*1ff00*/  SEL R2, R120, R91, P0 ;  /* 0x0000005b78027207 */ /* 0x002fc40000000000 */
[----:B------:R-:W-:Y:S01]  /*1ff10*/  SEL R120, R91, R120, P0 ;  /* 0x000000785b787207 */ /* 0x000fe20000000000 */
[----:B------:R-:W1:Y:S01]  /*1ff20*/  SHFL.IDX PT, R78, R147, R87, 0x1c1f ;  /* 0x001c1f57934e7589 */ /* 0x000e6200000e0000 */
[----:B------:R-:W-:Y:S02]  /*1ff30*/  SEL R91, R90, R5, P0 ;  /* 0x000000055a5b7207 */ /* 0x000fe40000000000 */
[----:B------:R-:W-:Y:S01]  /*1ff40*/  SEL R90, R5, R90, P0 ;  /* 0x0000005a055a7207 */ /* 0x000fe20000000000 */
[----:B------:R-:W1:Y:S01]  /*1ff50*/  SHFL.IDX PT, R62, R62, R87, 0x1c1f ;  /* 0x001c1f573e3e7589 */ /* 0x000e6200000e0000 */
[----:B--2---:R-:W-:Y:S02]  /*1ff60*/  SEL R5, R6, R7, P0 ;  /* 0x0000000706057207 */ /* 0x004fe40000000000 */
[----:B------:R-:W-:Y:S01]  /*1ff70*/  SEL R6, R7, R6, P0 ;  /* 0x0000000607067207 */ /* 0x000fe20000000000 */
[----:B------:R-:W2:Y:S01]  /*1ff80*/  SHFL.IDX PT, R66, R66, R87, 0x1c1f ;  /* 0x001c1f5742427589 */ /* 0x000ea200000e0000 */
[----:B------:R-:W-:-:S02]  /*1ff90*/  SEL R7, R8, R9, P0 ;  /* 0x0000000908077207 */ /* 0x000fc40000000000 */
[----:B------:R-:W-:Y:S01]  /*1ffa0*/  SEL R8, R9, R8, P0 ;  /* 0x0000000809087207 */ /* 0x000fe20000000000 */
[----:B------:R-:W2:Y:S01]  /*1ffb0*/  SHFL.IDX PT, R58, R58, R87, 0x1c1f ;  /* 0x001c1f573a3a7589 */ /* 0x000ea200000e0000 */
[----:B---3--:R-:W-:Y:S02]  /*1ffc0*/  SEL R9, R10, R20, P0 ;  /* 0x000000140a097207 */ /* 0x008fe40000000000 */
[----:B------:R-:W-:Y:S01]  /*1ffd0*/  SEL R153, R11, R115, P0 ;  /* 0x000000730b997207 */ /* 0x000fe20000000000 */
[----:B------:R-:W3:Y:S01]  /*1ffe0*/  SHFL.IDX PT, R64, R64, R87, 0x1c1f ;  /* 0x001c1f5740407589 */ /* 0x000ee200000e0000 */
[----:B------:R-:W-:Y:S02]  /*1fff0*/  SEL R10, R20, R10, P0 ;  /* 0x0000000a140a7207 */ /* 0x000fe40000000000 */
[----:B------:R-:W-:Y:S01]  /*20000*/  SEL R115, R115, R11, P0 ;  /* 0x0000000b73737207 */ /* 0x000fe20000000000 */
[----:B------:R-:W3:Y:S01]  /*20010*/  SHFL.IDX PT, R54, R54, R87, 0x1c1f ;  /* 0x001c1f5736367589 */ /* 0x000ee200000e0000 */
[----:B----4-:R-:W-:-:S02]  /*20020*/  SEL R20, R21, R24, P0 ;  /* 0x0000001815147207 */ /* 0x010fc40000000000 */
[----:B------:R-:W-:Y:S01]  /*20030*/  SEL R21, R24, R21, P0 ;  /* 0x0000001518157207 */ /* 0x000fe20000000000 */
[----:B------:R-:W4:Y:S01]  /*20040*/  SHFL.IDX PT, R60, R60, R87, 0x1c1f ;  /* 0x001c1f573c3c7589 */ /* 0x000f2200000e0000 */
[----:B0-----:R-:W-:Y:S02]  /*20050*/  SEL R24, R25, R26, P0 ;  /* 0x0000001a19187207 */ /* 0x001fe40000000000 */
[----:B------:R-:W-:Y:S01]  /*20060*/  SEL R25, R26, R25, P0 ;  /* 0x000000191a197207 */ /* 0x000fe20000000000 */
[----:B------:R-:W0:Y:S01]  /*20070*/  SHFL.IDX PT, R56, R56, R87, 0x1c1f ;  /* 0x001c1f5738387589 */ /* 0x000e2200000e0000 */
[----:B------:R-:W-:Y:S02]  /*20080*/  SEL R123, R125, R84, P0 ;  /* 0x000000547d7b7207 */ /* 0x000fe40000000000 */
[----:B------:R-:W-:Y:S01]  /*20090*/  SEL R26, R27, R28, P0 ;  /* 0x0000001c1b1a7207 */ /* 0x000fe20000000000 */
[----:B------:R-:W0:Y:S01]  /*200a0*/  SHFL.IDX PT, R52, R52, R87, 0x1c1f ;  /* 0x001c1f5734347589 */ /* 0x000e2200000e0000 */
[----:B------:R-:W-:-:S02]  /*200b0*/  SEL R125, R84, R125, P0 ;  /* 0x0000007d547d7207 */ /* 0x000fc40000000000 */
[----:B------:R-:W-:Y:S01]  /*200c0*/  SEL R27, R28, R27, P0 ;  /* 0x0000001b1c1b7207 */ /* 0x000fe20000000000 */
[----:B------:R-:W0:Y:S01]  /*200d0*/  SHFL.IDX PT, R3, R3, R87, 0x1c1f ;  /* 0x001c1f5703037589 */ /* 0x000e2200000e0000 */
        /* <DEDUP_REMOVED lines=8> */
[----:B------:R-:W-:Y:S01]  /*20160*/  SHFL.IDX PT, R98, R98, R0, 0x1c1f ;  /* 0x001c1f0062627589 */ /* 0x000fe200000e0000 */
[----:B--2---:R-:W-:Y:S02]  /*20170*/  SEL R111, R110, R66, P0 ;  /* 0x000000426e6f7207 */ /* 0x004fe40000000000 */
[----:B------:R-:W-:Y:S01]  /*20180*/  SEL R112, R105, R58, P0 ;  /* 0x0000003a69707207 */ /* 0x000fe20000000000 */
[----:B------:R-:W-:Y:S01]  /*20190*/  SHFL.IDX PT, R95, R95, R0, 0x1c1f ;  /* 0x001c1f005f5f7589 */ /* 0x000fe200000e0000 */
[----:B---3--:R-:W-:Y:S02]  /*201a0*/  SEL R107, R106, R64, P0 ;  /* 0x000000406a6b7207 */ /* 0x008fe40000000000 */
[----:B------:R-:W-:Y:S01]  /*201b0*/  SEL R108, R93, R54, P0 ;  /* 0x000000365d6c7207 */ /* 0x000fe20000000000 */
[----:B------:R-:W-:Y:S01]  /*201c0*/  SHFL.IDX PT, R85, R85, R0, 0x1c1f ;  /* 0x001c1f0055557589 */ /* 0x000fe200000e0000 */
[----:B----4-:R-:W-:-:S02]  /*201d0*/  SEL R103, R102, R60, P0 ;  /* 0x0000003c66677207 */ /* 0x010fc40000000000 */
[----:B0-----:R-:W-:Y:S01]  /*201e0*/  SEL R100, R97, R56, P0 ;  /* 0x0000003861647207 */ /* 0x001fe20000000000 */
[----:B------:R-:W-:Y:S01]  /*201f0*/  SHFL.IDX PT, R80, R80, R0, 0x1c1f ;  /* 0x001c1f0050507589 */ /* 0x000fe200000e0000 */
[----:B------:R-:W-:Y:S02]  /*20200*/  SEL R96, R94, R52, P0 ;  /* 0x000000345e607207 */ /* 0x000fe40000000000 */
[----:B------:R-:W-:Y:S01]  /*20210*/  SEL R84, R79, R3, P0 ;  /* 0x000000034f547207 */ /* 0x000fe20000000000 */
[----:B------:R-:W-:Y:S01]  /*20220*/  SHFL.IDX PT, R4, R4, R0, 0x1c1f ;  /* 0x001c1f0004047589 */ /* 0x000fe200000e0000 */
[----:B-1----:R-:W-:Y:S02]  /*20230*/  SEL R28, R29, R30, P0 ;  /* 0x0000001e1d1c7207 */ /* 0x002fe40000000000 */
        /* <DEDUP_REMOVED lines=30> */
[----:B------:R-:W2:Y:S04]  /*20420*/  SHFL.IDX PT, R47, R47, R87, 0x1c1f ;  /* 0x001c1f572f2f7589 */ /* 0x000ea800000e0000 */
[----:B------:R-:W3:Y:S04]  /*20430*/  SHFL.IDX PT, R50, R50, R87, 0x1c1f ;  /* 0x001c1f5732327589 */ /* 0x000ee800000e0000 */
[----:B------:R-:W-:Y:S04]  /*20440*/  SHFL.IDX PT, R48, R48, R87, 0x1c1f ;  /* 0x001c1f5730307589 */ /* 0x000fe800000e0000 */
[----:B------:R-:W4:Y:S04]  /*20450*/  SHFL.IDX PT, R46, R46, R87, 0x1c1f ;  /* 0x001c1f572e2e7589 */ /* 0x000f2800000e0000 */
[----:B------:R-:W4:Y:S01]  /*20460*/  SHFL.IDX PT, R45, R45, R87, 0x1c1f ;  /* 0x001c1f572d2d7589 */ /* 0x000f2200000e0000 */
[----:B0-----:R-:W-:-:S02]  /*20470*/  SEL R104, R99, R51, P0 ;  /* 0x0000003363687207 */ /* 0x001fc40000000000 */
[----:B------:R-:W-:Y:S01]  /*20480*/  SEL R99, R51, R99, P0 ;  /* 0x0000006333637207 */ /* 0x000fe20000000000 */
[----:B------:R-:W0:Y:S01]  /*20490*/  SHFL.IDX PT, R42, R42, R87, 0x1c1f ;  /* 0x001c1f572a2a7589 */ /* 0x000e2200000e0000 */
[----:B-1----:R-:W-:Y:S02]  /*204a0*/  SEL R101, R98, R49, P0 ;  /* 0x0000003162657207 */ /* 0x002fe40000000000 */
[----:B------:R-:W-:Y:S01]  /*204b0*/  SEL R98, R49, R98, P0 ;  /* 0x0000006231627207 */ /* 0x000fe20000000000 */
[----:B------:R-:W1:Y:S01]  /*204c0*/  SHFL.IDX PT, R44, R44, R87, 0x1c1f ;  /* 0x001c1f572c2c7589 */ /* 0x000e6200000e0000 */
[----:B--2---:R-:W-:Y:S02]  /*204d0*/  SEL R78, R95, R47, P0 ;  /* 0x0000002f5f4e7207 */ /* 0x004fe40000000000 */
[----:B------:R-:W-:Y:S01]  /*204e0*/  SEL R95, R47, R95, P0 ;  /* 0x0000005f2f5f7207 */ /* 0x000fe20000000000 */
[----:B------:R-:W2:Y:S01]  /*204f0*/  SHFL.IDX PT, R40, R40, R87, 0x1c1f ;  /* 0x001c1f5728287589 */ /* 0x000ea200000e0000 */
[----:B---3--:R-:W-:-:S02]  /*20500*/  SEL R92, R85, R50, P0 ;  /* 0x00000032555c7207 */ /* 0x008fc40000000000 */
[----:B------:R-:W-:Y:S01]  /*20510*/  SEL R85, R50, R85, P0 ;  /* 0x0000005532557207 */ /* 0x000fe20000000000 */
[----:B------:R-:W3:Y:S04]  /*20520*/  SHFL.IDX PT, R43, R43, R87, 0x1c1f ;  /* 0x001c1f572b2b7589 */ /* 0x000ee800000e0000 */
[----:B------:R-:W3:Y:S01]  /*20530*/  SHFL.IDX PT, R38, R38, R87, 0x1c1f ;  /* 0x001c1f5726267589 */ /* 0x000ee200000e0000 */
[----:B----4-:R-:W-:Y:S02]  /*20540*/  SEL R3, R4, R46, P0 ;  /* 0x0000002e04037207 */ /* 0x010fe40000000000 */
[----:B------:R-:W-:Y:S01]  /*20550*/  SEL R4, R46, R4, P0 ;  /* 0x000000042e047207 */ /* 0x000fe20000000000 */
[----:B------:R-:W4:Y:S01]  /*20560*/  SHFL.IDX PT, R41, R41, R87, 0x1c1f ;  /* 0x001c1f5729297589 */ /* 0x000f2200000e0000 */
[----:B------:R-:W-:-:S02]  /*20570*/  SEL R30, R31, R45, P0 ;  /* 0x0000002d1f1e7207 */ /* 0x000fc40000000000 */
        /* <DEDUP_REMOVED lines=8> */
[----:B--2---:R-:W-:-:S02]  /*20600*/  SEL R56, R57, R40, P0 ;  /* 0x0000002839387207 */ /* 0x004fc40000000000 */
[----:B------:R-:W-:Y:S01]  /*20610*/  SEL R57, R40, R57, P0 ;  /* 0x0000003928397207 */ /* 0x000fe20000000000 */
[----:B------:R-:W-:Y:S01]  /*20620*/  SHFL.IDX PT, R37, R37, R87, 0x1c1f ;  /* 0x001c1f5725257589 */ /* 0x000fe200000e0000 */
[----:B---3--:R-:W-:Y:S02]  /*20630*/  SEL R58, R59, R43, P0 ;  /* 0x0000002b3b3a7207 */ /* 0x008fe40000000000 */
[----:B------:R-:W-:Y:S01]  /*20640*/  SEL R59, R43, R59, P0 ;  /* 0x0000003b2b3b7207 */ /* 0x000fe20000000000 */
[----:B------:R-:W2:Y:S01]  /*20650*/  SHFL.IDX PT, R33, R33, R87, 0x1c1f ;  /* 0x001c1f5721217589 */ /* 0x000ea200000e0000 */
[----:B------:R-:W-:Y:S02]  /*20660*/  SEL R60, R61, R38, P0 ;  /* 0x000000263d3c7207 */ /* 0x000fe40000000000 */
[----:B------:R-:W-:Y:S01]  /*20670*/  SEL R61, R38, R61, P0 ;  /* 0x0000003d263d7207 */ /* 0x000fe20000000000 */
[----:B------:R-:W3:Y:S01]  /*20680*/  SHFL.IDX PT, R35, R35, R87, 0x1c1f ;  /* 0x001c1f5723237589 */ /* 0x000ee200000e0000 */
[----:B----4-:R-:W-:-:S02]  /*20690*/  SEL R62, R63, R41, P0 ;  /* 0x000000293f3e7207 */ /* 0x010fc40000000000 */
[----:B------:R-:W-:Y:S01]  /*206a0*/  SEL R63, R41, R63, P0 ;  /* 0x0000003f293f7207 */ /* 0x000fe20000000000 */
[----:B------:R-:W4:Y:S01]  /*206b0*/  SHFL.IDX PT, R32, R32, R87, 0x1c1f ;  /* 0x001c1f5720207589 */ /* 0x000f2200000e0000 */
[----:B------:R-:W-:Y:S02]  /*206c0*/  SEL R64, R65, R36, P0 ;  /* 0x0000002441407207 */ /* 0x000fe40000000000 */
[----:B------:R-:W-:Y:S01]  /*206d0*/  SEL R65, R36, R65, P0 ;  /* 0x0000004124417207 */ /* 0x000fe20000000000 */
[----:B------:R-:W3:Y:S01]  /*206e0*/  SHFL.IDX PT, R121, R121, R87, 0x1c1f ;  /* 0x001c1f5779797589 */ /* 0x000ee200000e0000 */
[----:B0-----:R-:W-:Y:S02]  /*206f0*/  SEL R66, R67, R39, P0 ;  /* 0x0000002743427207 */ /* 0x001fe40000000000 */
[----:B------:R-:W-:Y:S01]  /*20700*/  SEL R67, R39, R67, P0 ;  /* 0x0000004327437207 */ /* 0x000fe20000000000 */
[----:B------:R0:W4:Y:S01]  /*20710*/  SHFL.IDX PT, R88, R153, R0, 0x1c1f ;  /* 0x001c1f0099587589 */ /* 0x00012200000e0000 */
[----:B-1----:R-:W-:-:S02]  /*20720*/  SEL R68, R69, R34, P0 ;  /* 0x0000002245447207 */ /* 0x002fc40000000000 */
[----:B------:R-:W-:Y:S01]  /*20730*/  SEL R69, R34, R69, P0 ;  /* 0x0000004522457207 */ /* 0x000fe20000000000 */
[----:B------:R1:W4:Y:S01]  /*20740*/  SHFL.IDX PT, R11, R115, R87, 0x1c1f ;  /* 0x001c1f57730b7589 */ /* 0x00032200000e0000 */
[----:B--2---:R-:W-:Y:S02]  /*20750*/  SEL R72, R73, R33, P0 ;  /* 0x0000002149487207 */ /* 0x004fe40000000000 */
[----:B0-----:R-:W-:Y:S02]  /*20760*/  SEL R0, R119, R81, P0 ;  /* 0x0000005177007207 */ /* 0x001fe40000000000 */
[----:B------:R-:W-:Y:S02]  /*20770*/  SEL R119, R81, R119, P0 ;  /* 0x0000007751777207 */ /* 0x000fe40000000000 */
[----:B-1----:R-:W-:Y:S02]  /*20780*/  SEL R115, R114, R70, P0 ;  /* 0x0000004672737207 */ /* 0x002fe40000000000 */
[----:B------:R-:W-:-:S02]  /*20790*/  SEL R114, R70, R114, P0 ;  /* 0x0000007246727207 */ /* 0x000fc40000000000 */
[----:B------:R-:W-:Y:S02]  /*207a0*/  SEL R81, R80, R48, P0 ;  /* 0x0000003050517207 */ /* 0x000fe40000000000 */
[----:B------:R-:W-:Y:S02]  /*207b0*/  SEL R70, R71, R37, P0 ;  /* 0x0000002547467207 */ /* 0x000fe40000000000 */
[----:B---3--:R-:W-:Y:S02]  /*207c0*/  SEL R74, R75, R35, P0 ;  /* 0x000000234b4a7207 */ /* 0x008fe40000000000 */
[----:B----4-:R-:W-:Y:S02]  /*207d0*/  SEL R76, R77, R32, P0 ;  /* 0x000000204d4c7207 */ /* 0x010fe40000000000 */
[----:B------:R-:W-:Y:S02]  /*207e0*/  SEL R80, R48, R80, P0 ;  /* 0x0000005030507207 */ /* 0x000fe40000000000 */
[----:B------:R-:W-:-:S02]  /*207f0*/  SEL R71, R37, R71, P0 ;  /* 0x0000004725477207 */ /* 0x000fc40000000000 */
[----:B------:R-:W-:Y:S02]  /*20800*/  SEL R73, R33, R73, P0 ;  /* 0x0000004921497207 */ /* 0x000fe40000000000 */
[----:B------:R-:W-:Y:S02]  /*20810*/  SEL R75, R35, R75, P0 ;  /* 0x0000004b234b7207 */ /* 0x000fe40000000000 */
[----:B------:R-:W-:-:S07]  /*20820*/  SEL R77, R32, R77, P0 ;  /* 0x0000004d204d7207 */ /* 0x000fce0000000000 */
.L_x_6000:
[----:B------:R-:W2:Y:S01]  /*20830*/  LDL R134, [R1+0x10] ;  /* 0x0000100001867983 */ /* 0x000ea20000100800 */
[----:B------:R-:W-:Y:S05]  /*20840*/  WARPSYNC.ALL ;  /* 0x0000000000007948 */ /* 0x000fea0003800000 */
[----:B------:R-:W-:Y:S01]  /*20850*/  F2FP.BF16.F32.PACK_AB R44, R0, R2 ;  /* 0x00000002002c723e */ /* 0x000fe200000010ff */
[----:B------:R-:W2:Y:S01]  /*20860*/  LDC.64 R132, c[0x0][0xc00] ;  /* 0x00030000ff847b82 */ /* 0x000ea20000000a00 */
[----:B------:R-:W-:Y:S01]  /*20870*/  F2FP.BF16.F32.PACK_AB R45, R5, R3 ;  /* 0x00000003052d723e */ /* 0x000fe200000010ff */
[----:B------:R-:W-:Y:S01]  /*20880*/  ULDC.64 UR4, c[0x0][0xc00] ;  /* 0x0003000000047ab9 */ /* 0x000fe20000000a00 */
[----:B------:R-:W-:Y:S01]  /*20890*/  F2FP.BF16.F32.PACK_AB R46, R119, R120 ;  /* 0x00000078772e723e */ /* 0x000fe200000010ff */
[----:B------:R-:W-:Y:S01]  /*208a0*/  ULDC.64 UR6, c[0x0][0xc08] ;  /* 0x0003020000067ab9 */ /* 0x000fe20000000a00 */
[----:B------:R-:W-:-:S03]  /*208b0*/  F2FP.BF16.F32.PACK_AB R47, R6, R4 ;  /* 0x00000004062f723e */ /* 0x000fc600000010ff */
[----:B------:R-:W-:Y:S01]  /*208c0*/  BAR.SYNC.DEFER_BLOCKING 0x1, 0x100 ;  /* 0x0044000000007b1d */ /* 0x000fe20000010000 */
        /* <DEDUP_REMOVED lines=11> */
[----:B------:R-:W-:Y:S01]  /*20980*/  F2FP.BF16.F32.PACK_AB R35, R29, R27 ;  /* 0x0000001b1d23723e */ /* 0x000fe200000010ff */
[----:B------:R0:W-:Y:S01]  /*20990*/  STSM.16.M88.4 [R158], R44 ;  /* 0x0000002c9e007844 */ /* 0x0001e20000000200 */
[----:B------:R-:W-:-:S02]  /*209a0*/  F2FP.BF16.F32.PACK_AB R36, R116, R115 ;  /* 0x000000737424723e */ /* 0x000fc400000010ff */
[----:B------:R-:W-:Y:S01]  /*209b0*/  F2FP.BF16.F32.PACK_AB R37, R52, R30 ;  /* 0x0000001e3425723e */ /* 0x000fe200000010ff */
[----:B------:R1:W-:Y:S01]  /*209c0*/  STSM.16.M88.4 [R154], R40 ;  /* 0x000000289a007844 */ /* 0x0003e20000000200 */
[----:B------:R-:W-:Y:S02]  /*209d0*/  F2FP.BF16.F32.PACK_AB R38, R109, R114 ;  /* 0x000000726d26723e */ /* 0x000fe400000010ff */
[----:B------:R-:W-:Y:S01]  /*209e0*/  F2FP.BF16.F32.PACK_AB R39, R53, R31 ;  /* 0x0000001f3527723e */ /* 0x000fe200000010ff */
[----:B------:R3:W-:Y:S01]  /*209f0*/  STSM.16.M88.4 [R155], R12 ;  /* 0x0000000c9b007844 */ /* 0x0007e20000000200 */
[----:B------:R-:W-:Y:S02]  /*20a00*/  SEL R86, R88, R11, P0 ;  /* 0x0000000b58567207 */ /* 0x000fe40000000000 */
[----:B------:R-:W-:Y:S01]  /*20a10*/  SEL R87, R89, R121, P0 ;  /* 0x0000007959577207 */ /* 0x000fe20000000000 */
[----:B------:R4:W-:Y:S01]  /*20a20*/  STSM.16.M88.4 [R156], R32 ;  /* 0x000000209c007844 */ /* 0x0009e20000000200 */
[----:B------:R-:W-:-:S02]  /*20a30*/  SEL R88, R11, R88, P0 ;  /* 0x000000580b587207 */ /* 0x000fc40000000000 */
[----:B------:R-:W-:Y:S01]  /*20a40*/  F2FP.BF16.F32.PACK_AB R48, R104, R103 ;  /* 0x000000676830723e */ /* 0x000fe200000010ff */
[----:B------:R4:W-:Y:S01]  /*20a50*/  STSM.16.M88.4 [R157], R36 ;  /* 0x000000249d007844 */ /* 0x0009e20000000200 */
[----:B0-----:R-:W-:Y:S02]  /*20a60*/  F2FP.BF16.F32.PACK_AB R44, R108, R107 ;  /* 0x0000006b6c2c723e */ /* 0x001fe400000010ff */
[----:B------:R-:W-:Y:S02]  /*20a70*/  F2FP.BF16.F32.PACK_AB R45, R60, R58 ;  /* 0x0000003a3c2d723e */ /* 0x000fe400000010ff */
[----:B-1----:R-:W-:Y:S02]  /*20a80*/  F2FP.BF16.F32.PACK_AB R40, R112, R111 ;  /* 0x0000006f7028723e */ /* 0x002fe400000010ff */
[----:B------:R-:W-:Y:S02]  /*20a90*/  F2FP.BF16.F32.PACK_AB R41, R56, R54 ;  /* 0x000000363829723e */ /* 0x000fe400000010ff */
[----:B------:R-:W-:-:S02]  /*20aa0*/  F2FP.BF16.F32.PACK_AB R42, R105, R110 ;  /* 0x0000006e692a723e */ /* 0x000fc400000010ff */
[----:B------:R-:W-:Y:S02]  /*20ab0*/  F2FP.BF16.F32.PACK_AB R43, R57, R55 ;  /* 0x00000037392b723e */ /* 0x000fe400000010ff */
[----:B------:R-:W-:Y:S02]  /*20ac0*/  F2FP.BF16.F32.PACK_AB R46, R93, R106 ;  /* 0x0000006a5d2e723e */ /* 0x000fe400000010ff */
[----:B------:R-:W-:Y:S01]  /*20ad0*/  F2FP.BF16.F32.PACK_AB R47, R61, R59 ;  /* 0x0000003b3d2f723e */ /* 0x000fe200000010ff */
[----:B------:R0:W-:Y:S01]  /*20ae0*/  STSM.16.M88.4 [R159], R40 ;  /* 0x000000289f007844 */ /* 0x0001e20000000200 */
[----:B------:R-:W-:Y:S02]  /*20af0*/  F2FP.BF16.F32.PACK_AB R49, R64, R62 ;  /* 0x0000003e4031723e */ /* 0x000fe400000010ff */
[----:B------:R-:W-:Y:S01]  /*20b00*/  F2FP.BF16.F32.PACK_AB R50, R99, R102 ;  /* 0x000000666332723e */ /* 0x000fe200000010ff */
[----:B------:R-:W-:Y:S01]  /*20b10*/  STSM.16.M88.4 [R160], R44 ;  /* 0x0000002ca0007844 */ /* 0x000fe20000000200 */
[----:B------:R-:W-:-:S02]  /*20b20*/  F2FP.BF16.F32.PACK_AB R51, R65, R63 ;  /* 0x0000003f4133723e */ /* 0x000fc400000010ff */
[----:B------:R-:W-:Y:S02]  /*20b30*/  SEL R89, R121, R89, P0 ;  /* 0x0000005979597207 */ /* 0x000fe40000000000 */
[----:B---3--:R-:W-:Y:S01]  /*20b40*/  F2FP.BF16.F32.PACK_AB R12, R101, R100 ;  /* 0x00000064650c723e */ /* 0x008fe200000010ff */
[----:B------:R-:W-:Y:S01]  /*20b50*/  STSM.16.M88.4 [R161], R48 ;  /* 0x00000030a1007844 */ /* 0x000fe20000000200 */
[----:B------:R-:W-:Y:S01]  /*20b60*/  F2FP.BF16.F32.PACK_AB R13, R68, R66 ;  /* 0x00000042440d723e */ /* 0x000fe200000010ff */
[----:B------:R-:W1:Y:S01]  /*20b70*/  LDC R121, c[0x0][0xbe8] ;  /* 0x0002fa00ff797b82 */ /* 0x000e620000000800 */
[----:B------:R-:W-:Y:S02]  /*20b80*/  F2FP.BF16.F32.PACK_AB R14, R98, R97 ;  /* 0x00000061620e723e */ /* 0x000fe400000010ff */
[----:B------:R-:W-:Y:S02]  /*20b90*/  F2FP.BF16.F32.PACK_AB R15, R69, R67 ;  /* 0x00000043450f723e */ /* 0x000fe400000010ff */
[----:B----4-:R-:W-:-:S02]  /*20ba0*/  F2FP.BF16.F32.PACK_AB R32, R78, R96 ;  /* 0x000000604e20723e */ /* 0x010fc400000010ff */
[----:B------:R-:W-:Y:S01]  /*20bb0*/  F2FP.BF16.F32.PACK_AB R33, R72, R70 ;  /* 0x000000464821723e */ /* 0x000fe200000010ff */
[----:B------:R2:W-:Y:S01]  /*20bc0*/  STSM.16.M88.4 [R162], R12 ;  /* 0x0000000ca2007844 */ /* 0x0005e20000000200 */
[----:B------:R-:W-:Y:S02]  /*20bd0*/  F2FP.BF16.F32.PACK_AB R34, R95, R94 ;  /* 0x0000005e5f22723e */ /* 0x000fe400000010ff */
[----:B------:R-:W-:Y:S02]  /*20be0*/  F2FP.BF16.F32.PACK_AB R35, R73, R71 ;  /* 0x000000474923723e */ /* 0x000fe400000010ff */
[----:B------:R-:W-:Y:S02]  /*20bf0*/  F2FP.BF16.F32.PACK_AB R36, R91, R92 ;  /* 0x0000005c5b24723e */ /* 0x000fe400000010ff */
        /* <DEDUP_REMOVED lines=8> */
[----:B------:R-:W-:Y:S02]  /*20c80*/  F2FP.BF16.F32.PACK_AB R43, R89, R88 ;  /* 0x00000058592b723e */ /* 0x000fe400000010ff */
[----:B------:R-:W-:-:S03]  /*20c90*/  ISETP.NE.U32.AND P3, PT, RZ, UR4, PT ;  /* 0x00000004ff007c0c */ /* 0x000fc6000bf65070 */
[----:B------:R0:W-:Y:S01]  /*20ca0*/  STSM.16.M88.4 [R165], R40 ;  /* 0x00000028a5007844 */ /* 0x0001e20000000200 */
[----:B------:R-:W-:Y:S01]  /*20cb0*/  BAR.SYNC.DEFER_BLOCKING 0x1, 0x100 ;  /* 0x0044000000007b1d */ /* 0x000fe20000010000 */
[----:B------:R-:W-:Y:S01]  /*20cc0*/  ISETP.NE.AND.EX P3, PT, RZ, UR5, PT, P3 ;  /* 0x00000005ff007c0c */ /* 0x000fe2000bf65330 */
[----:B--2---:R-:W-:-:S12]  /*20cd0*/  IMAD.WIDE R12, R134, 0x4, R132 ;  /* 0x00000004860c7825 */ /* 0x004fd800078e0284 */
[----:B------:R-:W5:Y:S01]  /*20ce0*/  @P3 LDG.E R129, desc[UR42][R12.64] ;  /* 0x0000002a0c813981 */ /* 0x000f62000c1e1900 */
[----:B------:R-:W-:Y:S01]  /*20cf0*/  ISETP.NE.U32.AND P0, PT, RZ, UR6, PT ;  /* 0x00000006ff007c0c */ /* 0x000fe2000bf05070 */
[----:B------:R-:W-:Y:S01]  /*20d00*/  ULDC UR6, c[0x0][0xa88] ;  /* 0x0002a20000067ab9 */ /* 0x000fe20000000800 */
[----:B0-----:R-:W-:Y:S02]  /*20d10*/  IMAD.MOV.U32 R40, RZ, RZ, 0x9b8 ;  /* 0x000009b8ff287424 */ /* 0x001fe400078e00ff */
[----:B------:R-:W-:Y:S01]  /*20d20*/  ISETP.NE.AND.EX P0, PT, RZ, UR7, PT, P0 ;  /* 0x00000007ff007c0c */ /* 0x000fe2000bf05300 */
[----:B------:R-:W-:-:S12]  /*20d30*/  IMAD.U32 R44, RZ, RZ, UR6 ;  /* 0x00000006ff2c7e24 */ /* 0x000fd8000f8e00ff */
[----:B------:R-:W0:Y:S01]  /*20d40*/  @P0 LDC.64 R14, c[0x0][0xc08] ;  /* 0x00030200ff0e0b82 */ /* 0x000e220000000a00 */
[----:B------:R-:W-:-:S04]  /*20d50*/  ISETP.GT.AND P1, PT, R166, 0x1, PT ;  /* 0x00000001a600780c */ /* 0x000fc80003f24270 */
[----:B------:R-:W-:-:S04]  /*20d60*/  SEL R40, R40, 0x978, P1 ;  /* 0x0000097828287807 */ /* 0x000fc80000800000 */
[----:B------:R2:W3:Y:S08]  /*20d70*/  LDC.64 R32, c[0x0][R40+0x218] ;  /* 0x0000860028207b82 */ /* 0x0004f00000000a00 */
[----:B------:R2:W4:Y:S01]  /*20d80*/  LDC.64 R34, c[0x0][R40+0x228] ;  /* 0x00008a0028227b82 */ /* 0x0005220000000a00 */
[----:B0-----:R-:W-:-:S05]  /*20d90*/  @P0 IMAD.WIDE R14, R134, 0x4, R14 ;  /* 0x00000004860e0825 */ /* 0x001fca00078e020e */
[----:B------:R0:W5:Y:S01]  /*20da0*/  @P0 LDG.E R44, desc[UR42][R14.64] ;  /* 0x0000002a0e2c0981 */ /* 0x000162000c1e1900 */
[----:B-1----:R-:W-:Y:S01]  /*20db0*/  ISETP.NE.AND P2, PT, R121, 0x1, PT ;  /* 0x000000017900780c */ /* 0x002fe20003f45270 */
[----:B0-----:R2:W0:Y:S01]  /*20dc0*/  LDC.64 R14, c[0x0][R40+0x220] ;  /* 0x00008800280e7b82 */ /* 0x0014220000000a00 */
[----:B---3--:R-:W-:Y:S11]  /*20dd0*/  @P0 BRA `(.L_x_5678) ;  /* 0x0000000000100947 */ /* 0x008ff60003800000 */
[----:B------:R-:W-:Y:S05]  /*20de0*/  @!P3 BRA `(.L_x_5678) ;  /* 0x00000000000cb947 */ /* 0x000fea0003800000 */
[----:B------:R-:W3:Y:S04]  /*20df0*/  LDG.E R11, desc[UR42][R12.64] ;  /* 0x0000002a0c0b7981 */ /* 0x000ee8000c1e1900 */
[----:B-----5:R-:W3:Y:S02]  /*20e00*/  LDG.E R44, desc[UR42][R12.64+0x4] ;  /* 0x0000042a0c2c7981 */ /* 0x020ee4000c1e1900 */
[----:B---3--:R-:W-:-:S07]  /*20e10*/  IMAD.IADD R44, R44, 0x1, -R11 ;  /* 0x000000012c2c7824 */ /* 0x008fce00078e0a0b */
.L_x_5678:
[----:B------:R-:W3:Y:S04]  /*20e20*/  LDL R38, [R1+0x4] ;  /* 0x0000040001267983 */ /* 0x000ee80000100800 */
[----:B------:R-:W2:Y:S01]  /*20e30*/  LDL R132, [R1+0x18] ;  /* 0x0000180001847983 */ /* 0x000ea20000100800 */
[----:B------:R1:W1:Y:S01]  /*20e40*/  LDC.64 R12, c[0x0][R40+0x210] ;  /* 0x00008400280c7b82 */ /* 0x0002620000000a00 */
[----:B------:R-:W-:Y:S01]  /*20e50*/  ISETP.NE.U32.AND P0, PT, RZ, UR4, PT ;  /* 0x00000004ff007c0c */ /* 0x000fe2000bf05070 */
[-C--:B------:R-:W-:Y:S01]  /*20e60*/  IMAD R41, R33, R201.reuse, RZ ;  /* 0x000000c921297224 */ /* 0x080fe200078e02ff */
[----:B------:R-:W4:Y:S01]  /*20e70*/  LDL R46, [R1+0x40] ;  /* 0x00004000012e7983 */ /* 0x000f220000100800 */
[----:B------:R-:W-:Y:S01]  /*20e80*/  SHF.R.S32.HI R39, RZ, 0x1f, R134 ;  /* 0x0000001fff277819 */ /* 0x000fe20000011486 */
[----:B------:R-:W-:Y:S01]  /*20e90*/  IMAD.WIDE.U32 R32, R32, R201, RZ ;  /* 0x000000c920207225 */ /* 0x000fe200078e00ff */
[----:B------:R-:W-:Y:S01]  /*20ea0*/  ISETP.NE.AND.EX P0, PT, RZ, UR5, PT, P0 ;  /* 0x00000005ff007c0c */ /* 0x000fe2000bf05300 */
[----:B------:R-:W4:Y:S01]  /*20eb0*/  LDL R42, [R1+0x30] ;  /* 0x00003000012a7983 */ /* 0x000f220000100800 */
[----:B------:R-:W1:Y:S02]  /*20ec0*/  @P2 LDC R45, c[0x0][0xbec] ;  /* 0x0002fb00ff2d2b82 */ /* 0x000e640000000800 */
[----:B------:R-:W-:-:S02]  /*20ed0*/  SEL R11, R134, RZ, !P0 ;  /* 0x000000ff860b7207 */ /* 0x000fc40004000000 */
[----:B------:R-:W-:-:S03]  /*20ee0*/  SEL R39, R39, RZ, !P0 ;  /* 0x000000ff27277207 */ /* 0x000fc60004000000 */
[----:B0-----:R-:W-:Y:S01]  /*20ef0*/  IMAD R15, R15, R11, RZ ;  /* 0x0000000b0f0f7224 */ /* 0x001fe200078e02ff */
[----:B------:R-:W0:Y:S03]  /*20f00*/  @P2 LDC R47, c[0x0][0xbf0] ;  /* 0x0002fc00ff2f2b82 */ /* 0x000e260000000800 */
[C---:B------:R-:W-:Y:S02]  /*20f10*/  IMAD R43, R14.reuse, R39, R15 ;  /* 0x000000270e2b7224 */ /* 0x040fe400078e020f */
[----:B------:R-:W-:-:S03]  /*20f20*/  IMAD.WIDE.U32 R14, R14, R11, RZ ;  /* 0x0000000b0e0e7225 */ /* 0x000fc600078e00ff */
[----:B------:R-:W1:Y:S01]  /*20f30*/  LDC.64 R36, c[0x0][0xba8] ;  /* 0x0002ea00ff247b82 */ /* 0x000e620000000a00 */
[----:B------:R-:W-:Y:S01]  /*20f40*/  IMAD.IADD R49, R33, 0x1, R41 ;  /* 0x0000000121317824 */ /* 0x000fe200078e0229 */
[----:B-----5:R-:W-:Y:S01]  /*20f50*/  IADD3 R33, P0, P3, R14, R32, R129 ;  /* 0x000000200e217210 */ /* 0x020fe20007b1e081 */
[----:B------:R-:W-:Y:S01]  /*20f60*/  IMAD.IADD R43, R15, 0x1, R43 ;  /* 0x000000010f2b7824 */ /* 0x000fe200078e022b */
[----:B------:R-:W-:-:S04]  /*20f70*/  SHF.R.S32.HI R32, RZ, 0x1f, R129 ;  /* 0x0000001fff207819 */ /* 0x000fc80000011481 */
[----:B-1----:R-:W1:Y:S08]  /*20f80*/  @!P1 LDC R36, c[0x0][0xb50] ;  /* 0x0002d400ff249b82 */ /* 0x002e700000000800 */
[----:B------:R-:W1:Y:S01]  /*20f90*/  @!P1 LDC R37, c[0x0][0xb54] ;  /* 0x0002d500ff259b82 */ /* 0x000e620000000800 */
[----:B---3--:R-:W-:-:S04]  /*20fa0*/  IMAD.IADD R38, R38, 0x1, R212 ;  /* 0x0000000126267824 */ /* 0x008fc800078e02d4 */
[----:B------:R-:W-:Y:S01]  /*20fb0*/  @P2 IMAD.HI.U32 R14, R38, R45, RZ ;  /* 0x0000002d260e2227 */ /* 0x000fe200078e00ff */
[----:B--2---:R-:W-:-:S03]  /*20fc0*/  SEL R39, R132, RZ, P1 ;  /* 0x000000ff84277207 */ /* 0x004fc60000800000 */
[----:B------:R-:W-:Y:S01]  /*20fd0*/  IMAD.MOV.U32 R15, RZ, RZ, R38 ;  /* 0x000000ffff0f7224 */ /* 0x000fe200078e0026 */
[----:B0-----:R-:W-:Y:S01]  /*20fe0*/  @P2 SHF.R.U32.HI R15, RZ, R47, R14 ;  /* 0x0000002fff0f2219 */ /* 0x001fe2000001160e */
[-C--:B----4-:R-:W-:Y:S02]  /*20ff0*/  IMAD R41, R35, R39.reuse, RZ ;  /* 0x0000002723297224 */ /* 0x090fe400078e02ff */
[----:B------:R-:W-:Y:S01]  /*21000*/  IMAD.WIDE.U32 R34, R34, R39, RZ ;  /* 0x0000002722227225 */ /* 0x000fe200078e00ff */
[----:B------:R-:W-:-:S03]  /*21010*/  IADD3.X R39, R43, R49, R32, P0, P3 ;  /* 0x000000312b277210 */ /* 0x000fc600007e6420 */
[----:B------:R-:W-:Y:S01]  /*21020*/  IMAD.MOV R40, RZ, RZ, -R15 ;  /* 0x000000ffff287224 */ /* 0x000fe200078e0a0f */
[----:B------:R-:W-:Y:S01]  /*21030*/  IADD3 R34, P0, P3, R15, R33, R34 ;  /* 0x000000210f227210 */ /* 0x000fe20007b1e022 */
[----:B------:R-:W-:Y:S01]  /*21040*/  IMAD.IADD R41, R35, 0x1, R41 ;  /* 0x0000000123297824 */ /* 0x000fe200078e0229 */
[----:B------:R-:W-:Y:S01]  /*21050*/  SHF.R.S32.HI R14, RZ, 0x1f, R15 ;  /* 0x0000001fff0e7819 */ /* 0x000fe2000001140f */
[----:B------:R-:W-:-:S03]  /*21060*/  IMAD R15, R121, R40, R38 ;  /* 0x00000028790f7224 */ /* 0x000fc600078e0226 */
[----:B------:R-:W-:Y:S01]  /*21070*/  IADD3.X R35, R14, R39, R41, P0, P3 ;  /* 0x000000270e237210 */ /* 0x000fe200007e6429 */
[-C--:B------:R-:W-:Y:S01]  /*21080*/  IMAD R13, R13, R15.reuse, RZ ;  /* 0x0000000f0d0d7224 */ /* 0x080fe200078e02ff */
[----:B------:R-:W-:Y:S01]  /*21090*/  SHF.R.S32.HI R33, RZ, 0x1f, R15 ;  /* 0x0000001fff217819 */ /* 0x000fe2000001140f */
[----:B------:R-:W-:-:S04]  /*210a0*/  IMAD.WIDE.U32 R34, R12, R15, R34 ;  /* 0x0000000f0c227225 */ /* 0x000fc800078e0022 */
[----:B------:R-:W-:Y:S01]  /*210b0*/  IMAD R13, R12, R33, R13 ;  /* 0x000000210c0d7224 */ /* 0x000fe200078e020d */
[----:B-1----:R-:W-:-:S03]  /*210c0*/  LEA R36, P0, R34, R36, 0x2 ;  /* 0x0000002422247211 */ /* 0x002fc600078010ff */
[----:B------:R-:W-:-:S05]  /*210d0*/  IMAD.IADD R12, R35, 0x1, R13 ;  /* 0x00000001230c7824 */ /* 0x000fca00078e020d */
[----:B------:R-:W-:Y:S01]  /*210e0*/  LEA.HI.X R37, R34, R37, R12, 0x2, P0 ;  /* 0x0000002522257211 */ /* 0x000fe200000f140c */
[----:B------:R-:W-:Y:S01]  /*210f0*/  SHFL.IDX PT, R14, R36, 0x1, 0x1c1f ;  /* 0x003c1f00240e7f89 */ /* 0x000fe200000e0000 */
[----:B------:R-:W-:-:S03]  /*21100*/  IMAD.IADD R33, R46, 0x1, R212 ;  /* 0x000000012e217824 */ /* 0x000fc600078e02d4 */
[----:B------:R-:W-:Y:S04]  /*21110*/  SHFL.IDX PT, R12, R36, RZ, 0x1c1f ;  /* 0x001c1fff240c7589 */ /* 0x000fe800000e0000 */
[----:B------:R-:W0:Y:S04]  /*21120*/  SHFL.IDX PT, R13, R37, RZ, 0x1c1f ;  /* 0x001c1fff250d7589 */ /* 0x000e2800000e0000 */
        /* <DEDUP_REMOVED lines=31> */
[----:B------:R-:W-:Y:S01]  /*21320*/  LOP3.LUT R48, R49, 0x380, RZ, 0xc0, !PT ;  /* 0x0000038031307812 */ /* 0x000fe200078ec0ff */
[----:B------:R-:W-:Y:S01]  /*21330*/  IMAD R32, R32, UR4, RZ ;  /* 0x0000000420207c24 */ /* 0x000fe2000f8e02ff */
[----:B------:R-:W-:Y:S01]  /*21340*/  LOP3.LUT R28, R29, 0x380, RZ, 0xc0, !PT ;  /* 0x000003801d1c7812 */ /* 0x000fe200078ec0ff */
[----:B------:R-:W5:Y:S01]  /*21350*/  LD.E.128 R24, desc[UR42][R24.64] ;  /* 0x0000002a18187980 */ /* 0x000f62000c101d00 */
[----:B------:R-:W-:-:S02]  /*21360*/  SHF.R.U64 R48, R48, 0x3, RZ ;  /* 0x0000000330307819 */ /* 0x000fc400000012ff */
[----:B------:R-:W-:Y:S02]  /*21370*/  LOP3.LUT R36, R37, 0x380, RZ, 0xc0, !PT ;  /* 0x0000038025247812 */ /* 0x000fe400078ec0ff */
[----:B------:R-:W-:Y:S01]  /*21380*/  LOP3.LUT R48, R48, R49, RZ, 0x3c, !PT ;  /* 0x0000003130307212 */ /* 0x000fe200078e3cff */
[--C-:B------:R-:W-:Y:S01]  /*21390*/  IMAD.X R49, RZ, RZ, R83.reuse, P3 ;  /* 0x000000ffff317224 */ /* 0x100fe200018e0653 */
[----:B------:R-:W-:Y:S02]  /*213a0*/  IADD3 R3, P3, R82, 0xb000, RZ ;  /* 0x0000b00052037810 */ /* 0x000fe40007f7e0ff */
[----:B------:R-:W-:Y:S02]  /*213b0*/  LOP3.LUT R40, R41, 0x380, RZ, 0xc0, !PT ;  /* 0x0000038029287812 */ /* 0x000fe400078ec0ff */
[----:B------:R-:W-:Y:S02]  /*213c0*/  LOP3.LUT R0, R3, 0x380, RZ, 0xc0, !PT ;  /* 0x0000038003007812 */ /* 0x000fe400078ec0ff */
[----:B------:R-:W-:Y:S01]  /*213d0*/  LOP3.LUT R44, R45, 0x380, RZ, 0xc0, !PT ;  /* 0x000003802d2c7812 */ /* 0x000fe200078ec0ff */
[C---:B------:R-:W-:Y:S01]  /*213e0*/  IMAD R9, R129.reuse, UR5, R32 ;  /* 0x0000000581097c24 */ /* 0x040fe2000f8e0220 */
[----:B------:R-:W-:Y:S01]  /*213f0*/  SHF.R.U64 R0, R0, 0x3, RZ ;  /* 0x0000000300007819 */ /* 0x000fe200000012ff */
[----:B------:R-:W-:Y:S01]  /*21400*/  IMAD.X R69, RZ, RZ, R83, P3 ;  /* 0x000000ffff457224 */ /* 0x000fe200018e0653 */
[----:B------:R-:W-:Y:S01]  /*21410*/  SHF.R.U64 R28, R28, 0x3, RZ ;  /* 0x000000031c1c7819 */ /* 0x000fe200000012ff */
[----:B------:R-:W5:Y:S01]  /*21420*/  LD.E.128 R48, desc[UR42][R48.64] ;  /* 0x0000002a30307980 */ /* 0x000f62000c101d00 */
[----:B------:R-:W-:Y:S01]  /*21430*/  LOP3.LUT R68, R0, R3, RZ, 0x3c, !PT ;  /* 0x0000000300447212 */ /* 0x000fe200078e3cff */
[----:B------:R-:W-:Y:S01]  /*21440*/  IMAD.WIDE.U32 R2, R129, UR4, RZ ;  /* 0x0000000481027c25 */ /* 0x000fe2000f8e00ff */
[----:B------:R-:W-:Y:S01]  /*21450*/  SHF.R.U64 R36, R36, 0x3, RZ ;  /* 0x0000000324247819 */ /* 0x000fe200000012ff */
[----:B------:R-:W-:Y:S01]  /*21460*/  ULDC.64 UR4, c[0x0][0xae8] ;  /* 0x0002ba0000047ab9 */ /* 0x000fe20000000a00 */
[----:B------:R-:W-:-:S02]  /*21470*/  SHF.R.U64 R40, R40, 0x3, RZ ;  /* 0x0000000328287819 */ /* 0x000fc400000012ff */
[----:B------:R-:W-:Y:S01]  /*21480*/  SHF.R.U64 R44, R44, 0x3, RZ ;  /* 0x000000032c2c7819 */ /* 0x000fe200000012ff */
[----:B------:R-:W-:Y:S01]  /*21490*/  IMAD.IADD R3, R3, 0x1, R9 ;  /* 0x0000000103037824 */ /* 0x000fe200078e0209 */
[----:B------:R-:W-:Y:S01]  /*214a0*/  LOP3.LUT R28, R28, R29, RZ, 0x3c, !PT ;  /* 0x0000001d1c1c7212 */ /* 0x000fe200078e3cff */
[----:B------:R-:W-:Y:S01]  /*214b0*/  IMAD R9, R33, 0x20, R8 ;  /* 0x0000002021097824 */ /* 0x000fe200078e0208 */
[----:B------:R-:W-:Y:S01]  /*214c0*/  LOP3.LUT R36, R36, R37, RZ, 0x3c, !PT ;  /* 0x0000002524247212 */ /* 0x000fe200078e3cff */
[--C-:B------:R-:W-:Y:S01]  /*214d0*/  IMAD.X R29, RZ, RZ, R83.reuse, P4 ;  /* 0x000000ffff1d7224 */ /* 0x100fe200020e0653 */
[----:B------:R-:W-:Y:S01]  /*214e0*/  LOP3.LUT R40, R40, R41, RZ, 0x3c, !PT ;  /* 0x0000002928287212 */ /* 0x000fe200078e3cff */
[--C-:B------:R-:W-:Y:S01]  /*214f0*/  IMAD.X R37, RZ, RZ, R83.reuse, P5 ;  /* 0x000000ffff257224 */ /* 0x100fe200028e0653 */
[----:B------:R-:W-:Y:S01]  /*21500*/  LOP3.LUT R44, R44, R45, RZ, 0x3c, !PT ;  /* 0x0000002d2c2c7212 */ /* 0x000fe200078e3cff */
[--C-:B------:R-:W-:Y:S01]  /*21510*/  IMAD.X R41, RZ, RZ, R83.reuse, P0 ;  /* 0x000000ffff297224 */ /* 0x100fe200000e0653 */
[C---:B------:R-:W-:Y:S01]  /*21520*/  IADD3 R53, P4, R82.reuse, 0x7000, RZ ;  /* 0x0000700052357810 */ /* 0x040fe20007f9e0ff */
[----:B------:R-:W-:Y:S01]  /*21530*/  IMAD.X R45, RZ, RZ, R83, P1 ;  /* 0x000000ffff2d7224 */ /* 0x000fe200008e0653 */
[----:B------:R-:W-:Y:S01]  /*21540*/  IADD3 R57, P5, R82, 0x8000, RZ ;  /* 0x0000800052397810 */ /* 0x000fe20007fbe0ff */
[----:B------:R-:W-:Y:S01]  /*21550*/  IMAD.IADD R12, R212, 0x1, R9 ;  /* 0x00000001d40c7824 */ /* 0x000fe200078e0209 */
[C---:B------:R-:W-:Y:S01]  /*21560*/  IADD3 R61, P0, R82.reuse, 0x9000, RZ ;  /* 0x00009000523d7810 */ /* 0x040fe20007f1e0ff */
[----:B------:R-:W-:Y:S01]  /*21570*/  IMAD.WIDE.U32 R2, R201, UR4, R2 ;  /* 0x00000004c9027c25 */ /* 0x000fe2000f8e0002 */
[----:B------:R-:W-:Y:S01]  /*21580*/  IADD3 R65, P1, R82, 0xa000, RZ ;  /* 0x0000a00052417810 */ /* 0x000fe20007f3e0ff */
[----:B------:R-:W5:Y:S01]  /*21590*/  LD.E.128 R28, desc[UR42][R28.64] ;  /* 0x0000002a1c1c7980 */ /* 0x000f62000c101d00 */
[----:B------:R-:W-:-:S02]  /*215a0*/  LOP3.LUT R52, R53, 0x380, RZ, 0xc0, !PT ;  /* 0x0000038035347812 */ /* 0x000fc400078ec0ff */
[----:B------:R-:W-:Y:S01]  /*215b0*/  LOP3.LUT R56, R57, 0x380, RZ, 0xc0, !PT ;  /* 0x0000038039387812 */ /* 0x000fe200078ec0ff */
[----:B------:R-:W5:Y:S01]  /*215c0*/  LD.E.128 R36, desc[UR42][R36.64] ;  /* 0x0000002a24247980 */ /* 0x000f62000c101d00 */
[----:B------:R-:W-:Y:S02]  /*215d0*/  LOP3.LUT R60, R61, 0x380, RZ, 0xc0, !PT ;  /* 0x000003803d3c7812 */ /* 0x000fe400078ec0ff */
[----:B------:R-:W-:Y:S01]  /*215e0*/  LOP3.LUT R64, R65, 0x380, RZ, 0xc0, !PT ;  /* 0x0000038041407812 */ /* 0x000fe200078ec0ff */
[----:B0-----:R-:W-:Y:S01]  /*215f0*/  @P2 IMAD.HI.U32 R0, R12, R13, RZ ;  /* 0x0000000d0c002227 */ /* 0x001fe200078e00ff */
[----:B------:R-:W-:Y:S01]  /*21600*/  LOP3.LUT R5, R82, 0x380, RZ, 0xc0, !PT ;  /* 0x0000038052057812 */ /* 0x000fe200078ec0ff */
[----:B------:R-:W5:Y:S01]  /*21610*/  LD.E.128 R40, desc[UR42][R40.64] ;  /* 0x0000002a28287980 */ /* 0x000f62000c101d00 */
[----:B------:R-:W-:Y:S01]  /*21620*/  SHF.R.S32.HI R10, RZ, 0x1f, R11 ;  /* 0x0000001fff0a7819 */ /* 0x000fe2000001140b */
[----:B------:R-:W-:Y:S01]  /*21630*/  IMAD R3, R201, UR5, R3 ;  /* 0x00000005c9037c24 */ /* 0x000fe2000f8e0203 */
[----:B------:R-:W-:Y:S01]  /*21640*/  SHF.R.U64 R52, R52, 0x3, RZ ;  /* 0x0000000334347819 */ /* 0x000fe200000012ff */
[----:B------:R-:W-:Y:S01]  /*21650*/  ULDC.64 UR4, c[0x0][0xaf0] ;  /* 0x0002bc0000047ab9 */ /* 0x000fe20000000a00 */
[----:B------:R-:W-:Y:S01]  /*21660*/  SHF.R.U64 R56, R56, 0x3, RZ ;  /* 0x0000000338387819 */ /* 0x000fe200000012ff */
[----:B------:R-:W5:Y:S01]  /*21670*/  LD.E.128 R44, desc[UR42][R44.64] ;  /* 0x0000002a2c2c7980 */ /* 0x000f62000c101d00 */
[----:B------:R-:W-:-:S02]  /*21680*/  SHF.R.U64 R60, R60, 0x3, RZ ;  /* 0x000000033c3c7819 */ /* 0x000fc400000012ff */
[----:B------:R-:W-:Y:S01]  /*21690*/  SHF.R.U64 R64, R64, 0x3, RZ ;  /* 0x0000000340407819 */ /* 0x000fe200000012ff */
[----:B------:R-:W-:Y:S01]  /*216a0*/  IMAD.MOV.U32 R9, RZ, RZ, R12 ;  /* 0x000000ffff097224 */ /* 0x000fe200078e000c */
[----:B------:R-:W-:Y:S01]  /*216b0*/  SHF.R.U64 R5, R5, 0x3, RZ ;  /* 0x0000000305057819 */ /* 0x000fe200000012ff */
[----:B------:R-:W-:Y:S01]  /*216c0*/  IMAD R10, R10, UR4, RZ ;  /* 0x000000040a0a7c24 */ /* 0x000fe2000f8e02ff */
[----:B-1----:R-:W-:Y:S01]  /*216d0*/  @P2 SHF.R.U32.HI R9, RZ, R15, R0 ;  /* 0x0000000fff092219 */ /* 0x002fe20000011600 */
        /* <DEDUP_REMOVED lines=10> */
[C---:B------:R-:W-:Y:S01]  /*21780*/  IMAD R13, R11.reuse, UR5, R10 ;  /* 0x000000050b0d7c24 */ /* 0x040fe2000f8e020a */
[----:B------:R-:W-:Y:S01]  /*21790*/  SHF.R.S32.HI R0, RZ, 0x1f, R9 ;  /* 0x0000001fff007819 */ /* 0x000fe20000011409 */
[----:B------:R-:W-:Y:S01]  /*217a0*/  IMAD.WIDE.U32 R2, R11, UR4, R2 ;  /* 0x000000040b027c25 */ /* 0x000fe2000f8e0002 */
[----:B------:R-:W-:Y:S01]  /*217b0*/  ULDC.64 UR4, c[0x0][0xae0] ;  /* 0x0002b80000047ab9 */ /* 0x000fe20000000a00 */
[----:B------:R0:W5:Y:S02]  /*217c0*/  LD.E.128 R4, desc[UR42][R82.64] ;  /* 0x0000002a52047980 */ /* 0x000164000c101d00 */
[----:B------:R-:W-:-:S02]  /*217d0*/  IMAD.MOV R10, RZ, RZ, -R9 ;  /* 0x000000ffff0a7224 */ /* 0x000fc400078e0a09 */
[----:B------:R-:W5:Y:S01]  /*217e0*/  LD.E.128 R52, desc[UR42][R52.64] ;  /* 0x0000002a34347980 */ /* 0x000f62000c101d00 */
[----:B------:R-:W-:Y:S02]  /*217f0*/  IMAD.IADD R3, R3, 0x1, R13 ;  /* 0x0000000103037824 */ /* 0x000fe400078e020d */
[----:B------:R-:W-:Y:S01]  /*21800*/  IMAD R0, R0, UR4, RZ ;  /* 0x0000000400007c24 */ /* 0x000fe2000f8e02ff */
[----:B------:R-:W5:Y:S01]  /*21810*/  LD.E.128 R56, desc[UR42][R56.64] ;  /* 0x0000002a38387980 */ /* 0x000f62000c101d00 */
[----:B------:R-:W-:-:S03]  /*21820*/  IMAD R11, R121, R10, R12 ;  /* 0x0000000a790b7224 */ /* 0x000fc600078e020c */
[----:B------:R-:W5:Y:S04]  /*21830*/  LD.E.128 R60, desc[UR42][R60.64] ;  /* 0x0000002a3c3c7980 */ /* 0x000f68000c101d00 */
[----:B------:R-:W5:Y:S01]  /*21840*/  LD.E.128 R64, desc[UR42][R64.64] ;  /* 0x0000002a40407980 */ /* 0x000f62000c101d00 */
[----:B------:R-:W-:Y:S01]  /*21850*/  @!PT LDS RZ, [RZ] ;  /* 0x00000000fffff984 */ /* 0x000fe20000000800 */
[----:B------:R-:W-:Y:S01]  /*21860*/  @!PT LDS RZ, [RZ] ;  /* 0x00000000fffff984 */ /* 0x000fe20000000800 */
[----:B------:R-:W-:Y:S01]  /*21870*/  @!PT LDS RZ, [RZ] ;  /* 0x00000000fffff984 */ /* 0x000fe20000000800 */
[----:B------:R-:W-:Y:S01]  /*21880*/  @!PT LDS RZ, [RZ] ;  /* 0x00000000fffff984 */ /* 0x000fe20000000800 */
[----:B------:R1:W-:Y:S06]  /*21890*/  MEMBAR.ALL.CTA ;  /* 0x0000000000007992 */ /* 0x0003ec0000008000 */
[----:B-1----:R-:W1:Y:S01]  /*218a0*/  FENCE.VIEW.ASYNC.S ;  /* 0x00000000000073c6 */ /* 0x002e620000000000 */
[----:B------:R-:W-:-:S04]  /*218b0*/  IMAD.WIDE.U32 R2, R9, UR4, R2 ;  /* 0x0000000409027c25 */ /* 0x000fc8000f8e0002 */
[----:B------:R-:W-:Y:S01]  /*218c0*/  IMAD R13, R9, UR5, R0 ;  /* 0x00000005090d7c24 */ /* 0x000fe2000f8e0200 */
[----:B------:R-:W-:Y:S01]  /*218d0*/  SHF.R.S32.HI R9, RZ, 0x1f, R11 ;  /* 0x0000001fff097819 */ /* 0x000fe2000001140b */
[----:B------:R-:W-:Y:S02]  /*218e0*/  ULDC.64 UR4, c[0x0][0xad8] ;  /* 0x0002b60000047ab9 */ /* 0x000fe40000000a00 */
[----:B------:R-:W-:Y:S02]  /*218f0*/  IMAD.IADD R3, R3, 0x1, R13 ;  /* 0x0000000103037824 */ /* 0x000fe400078e020d */
[----:B------:R-:W-:Y:S02]  /*21900*/  IMAD R10, R9, UR4, RZ ;  /* 0x00000004090a7c24 */ /* 0x000fe4000f8e02ff */
[----:B------:R-:W-:Y:S02]  /*21910*/  VIADD R0, R16, 0x2a820 ;  /* 0x0002a82010007836 */ /* 0x000fe40000000000 */
[----:B------:R-:W-:-:S02]  /*21920*/  IMAD R9, R11, UR5, R10 ;  /* 0x000000050b097c24 */ /* 0x000fc4000f8e020a */
[----:B------:R-:W-:Y:S01]  /*21930*/  IMAD.WIDE.U32 R10, R11, UR4, R2 ;  /* 0x000000040b0a7c25 */ /* 0x000fe2000f8e0002 */
[----:B------:R-:W-:Y:S01]  /*21940*/  ULDC.64 UR4, c[0x0][0xa80] ;  /* 0x0002a00000047ab9 */ /* 0x000fe20000000a00 */
[----:B------:R-:W-:Y:S02]  /*21950*/  PRMT R0, RZ, 0x654, R0 ;  /* 0x00000654ff007816 */ /* 0x000fe40000000000 */
[----:B------:R-:W-:Y:S01]  /*21960*/  IMAD.IADD R3, R11, 0x1, R9 ;  /* 0x000000010b037824 */ /* 0x000fe200078e0209 */
[C---:B------:R-:W-:Y:S01]  /*21970*/  LEA R2, P0, R10.reuse, UR4, 0x1 ;  /* 0x000000040a027c11 */ /* 0x040fe2000f8008ff */
[C---:B------:R-:W-:Y:S01]  /*21980*/  VIADD R35, R21.reuse, 0x80 ;  /* 0x0000008015237836 */ /* 0x040fe20000000000 */
[----:B------:R-:W-:Y:S01]  /*21990*/  UMOV UR4, 0xffffffff ;  /* 0xffffffff00047882 */ /* 0x000fe20000000000 */
[----:B------:R-:W-:Y:S01]  /*219a0*/  VIADD R73, R21, 0x40 ;  /* 0x0000004015497836 */ /* 0x000fe20000000000 */
[----:B-1----:R0:W-:Y:S01]  /*219b0*/  SYNCS.ARRIVE.TRANS64.RED.A1T0 RZ, [R0+URZ], RZ ;  /* 0x000000ff00ff79a7 */ /* 0x0021e2000810043f */
[----:B------:R-:W-:-:S02]  /*219c0*/  LEA.HI.X R3, R10, UR5, R3, 0x1, P0 ;  /* 0x000000050a037c11 */ /* 0x000fc400080f0c03 */
[----:B------:R-:W-:Y:S02]  /*219d0*/  SHF.R.S32.HI R72, RZ, 0x1f, R21 ;  /* 0x0000001fff487819 */ /* 0x000fe40000011415 */
[----:B------:R-:W-:Y:S02]  /*219e0*/  SHF.R.S32.HI R20, RZ, 0x1f, R35 ;  /* 0x0000001fff147819 */ /* 0x000fe40000011423 */
[----:B------:R-:W-:Y:S01]  /*219f0*/  SHF.R.S32.HI R32, RZ, 0x1f, R73 ;  /* 0x0000001fff207819 */ /* 0x000fe20000011449 */
[----:B0-----:R-:W-:Y:S06]  /*21a00*/  BRA.DIV UR4, `(.L_x_5680) ;  /* 0x000000fa04187947 */ /* 0x001fec000b800000 */
[----:B------:R0:W1:Y:S04]  /*21a10*/  SHFL.IDX PT, R0, R3, RZ, 0x181f ;  /* 0x00181fff03007589 */ /* 0x00006800000e0000 */
[----:B------:R0:W2:Y:S02]  /*21a20*/  SHFL.IDX PT, R14, R2, RZ, 0x181f ;  /* 0x00181fff020e7589 */ /* 0x0000a400000e0000 */
.L_x_6003:
[----:B------:R-:W-:Y:S01]  /*21a30*/  IMAD.IADD R33, R8, 0x1, R212 ;  /* 0x0000000108217824 */ /* 0x000fe200078e02d4 */
        /* <DEDUP_REMOVED lines=16> */
.L_x_5682:
[----:B------:R-:W-:Y:S05]  /*21b40*/  BSYNC B1 ;  /* 0x0000000000017941 */ /* 0x000fea0003800000 */
.L_x_5681:
[----:B------:R-:W-:-:S03]  /*21b50*/  UMOV UR4, 0xffffffff ;  /* 0xffffffff00047882 */ /* 0x000fc60000000000 */
[----:B------:R-:W-:Y:S05]  /*21b60*/  BRA.DIV UR4, `(.L_x_5683) ;  /* 0x000000f604f47947 */ /* 0x000fea000b800000 */
[----:B-1----:R1:W4:Y:S04]  /*21b70*/  SHFL.IDX PT, R0, R3, 0x1, 0x181f ;  /* 0x00381f0003007f89 */ /* 0x00232800000e0000 */
[----:B--23--:R1:W2:Y:S02]  /*21b80*/  SHFL.IDX PT, R14, R2, 0x1, 0x181f ;  /* 0x00381f00020e7f89 */ /* 0x00c2a400000e0000 */
.L_x_6007:
[----:B-----5:R-:W-:Y:S01]  /*21b90*/  VIADD R5, R33, 0x20 ;  /* 0x0000002021057836 */ /* 0x020fe20000000000 */
        /* <DEDUP_REMOVED lines=10> */
[-C--:B----4-:R-:W-:Y:S02]  /*21c40*/  @!P3 LEA.HI.X R5, R21, R0.reuse, R72, 0x1, P0 ;  /* 0x000000001505b211 */ /* 0x090fe400000f0c48 */
[-C--:B------:R-:W-:Y:S02]  /*21c50*/  @!P4 LEA.HI.X R7, R73, R0.reuse, R32, 0x1, P1 ;  /* 0x000000004907c211 */ /* 0x080fe400008f0c20 */
[----:B------:R-:W-:Y:S01]  /*21c60*/  @!P5 LEA.HI.X R15, R35, R0, R20, 0x1, P2 ;  /* 0x00000000230fd211 */ /* 0x000fe200010f0c14 */
[----:B------:R3:W-:Y:S04]  /*21c70*/  @!P3 ST.E.128 desc[UR42][R4.64], R24 ;  /* 0x000000180400b985 */ /* 0x0007e8000c101d2a */
[----:B------:R3:W-:Y:S04]  /*21c80*/  @!P4 ST.E.128 desc[UR42][R6.64], R44 ;  /* 0x0000002c0600c985 */ /* 0x0007e8000c101d2a */
[----:B------:R3:W-:Y:S02]  /*21c90*/  @!P5 ST.E.128 desc[UR42][R14.64], R60 ;  /* 0x0000003c0e00d985 */ /* 0x0007e4000c101d2a */
.L_x_5685:
[----:B------:R-:W-:Y:S05]  /*21ca0*/  BSYNC B1 ;  /* 0x0000000000017941 */ /* 0x000fea0003800000 */
.L_x_5684:
[----:B------:R-:W-:-:S03]  /*21cb0*/  UMOV UR4, 0xffffffff ;  /* 0xffffffff00047882 */ /* 0x000fc60000000000 */
[----:B------:R-:W-:Y:S05]  /*21cc0*/  BRA.DIV UR4, `(.L_x_5686) ;  /* 0x000000f604e47947 */ /* 0x000fea000b800000 */
[----:B----4-:R4:W0:Y:S04]  /*21cd0*/  SHFL.IDX PT, R0, R3, 0x2, 0x181f ;  /* 0x00581f0003007f89 */ /* 0x01082800000e0000 */
[----:B--23--:R4:W2:Y:S02]  /*21ce0*/  SHFL.IDX PT, R14, R2, 0x2, 0x181f ;  /* 0x00581f00020e7f89 */ /* 0x00c8a400000e0000 */
.L_x_6011:
        /* <DEDUP_REMOVED lines=17> */
.L_x_5688:
[----:B------:R-:W-:Y:S05]  /*21e00*/  BSYNC B1 ;  /* 0x0000000000017941 */ /* 0x000fea0003800000 */
.L_x_5687:
[----:B------:R-:W-:-:S03]  /*21e10*/  UMOV UR4, 0xffffffff ;  /* 0xffffffff00047882 */ /* 0x000fc60000000000 */
[----:B------:R-:W-:Y:S05]  /*21e20*/  BRA.DIV UR4, `(.L_x_5689) ;  /* 0x000000f604d47947 */ /* 0x000fea000b800000 */
[----:B0-----:R0:W0:Y:S04]  /*21e30*/  SHFL.IDX PT, R0, R3, 0x3, 0x181f ;  /* 0x00781f0003007f89 */ /* 0x00102800000e0000 */
[----:B--23--:R2:W3:Y:S02]  /*21e40*/  SHFL.IDX PT, R14, R2, 0x3, 0x181f ;  /* 0x00781f00020e7f89 */ /* 0x00c4e400000e0000 */
.L_x_6015:
[----:B01--4-:R-:W-:-:S05]  /*21e50*/  VIADD R3, R33, 0x60 ;  /* 0x0000006021037836 */ /* 0x013fca0000000000 */
[----:B------:R-:W-:-:S13]  /*21e60*/  ISETP.GE.AND P0, PT, R3, R34, PT ;  /* 0x000000220300720c */ /* 0x000fda0003f06270 */
[----:B------:R-:W-:Y:S05]  /*21e70*/  @P0 BRA `(.L_x_5690) ;  /* 0x0000002800e00947 */ /* 0x000fea0003800000 */
[----:B------:R-:W-:Y:S02]  /*21e80*/  ULDC UR4, c[0x0][0xac8] ;  /* 0x0002b20000047ab9 */ /* 0x000fe40000000800 */
[----:B------:R-:W-:Y:S02]  /*21e90*/  ISETP.GE.AND P2, PT, R21, UR4, PT ;  /* 0x0000000415007c0c */ /* 0x000fe4000bf46270 */
[----:B------:R-:W-:-:S11]  /*21ea0*/  ISETP.GE.AND P3, PT, R73, UR4, PT ;  /* 0x0000000449007c0c */ /* 0x000fd6000bf66270 */
[-C--:B--23--:R-:W-:Y:S02]  /*21eb0*/  @!P2 LEA R2, P0, R21, R14.reuse, 0x1 ;  /* 0x0000000e1502a211 */ /* 0x08cfe400078008ff */
[----:B------:R-:W-:Y:S02]  /*21ec0*/  @!P3 LEA R4, P1, R73, R14, 0x1 ;  /* 0x0000000e4904b211 */ /* 0x000fe400078208ff */
[-C--:B------:R-:W-:Y:S02]  /*21ed0*/  @!P2 LEA.HI.X R3, R21, R0.reuse, R72, 0x1, P0 ;  /* 0x000000001503a211 */ /* 0x080fe400000f0c48 */
        /* <DEDUP_REMOVED lines=9> */
.L_x_5679:
        /* <DEDUP_REMOVED lines=46> */
.L_x_6018:
[----:B------:R-:W-:Y:S01]  /*22250*/  ISETP.GE.AND P0, PT, R33, R34, PT ;  /* 0x000000222100720c */ /* 0x000fe20003f06270 */
[----:B------:R-:W-:-:S12]  /*22260*/  BSSY B1, `(.L_x_5692) ;  /* 0x00000cd000017945 */ /* 0x000fd80003800000 */
[----:B------:R-:W-:Y:S05]  /*22270*/  @P0 BRA `(.L_x_5693) ;  /* 0x0000000c002c0947 */ /* 0x000fea0003800000 */
[----:B------:R-:W-:Y:S01]  /*22280*/  ULDC UR4, c[0x0][0xac8] ;  /* 0x0002b20000047ab9 */ /* 0x000fe20000000800 */
[C---:B------:R-:W-:Y:S01]  /*22290*/  VIADD R41, R202.reuse, 0x10 ;  /* 0x00000010ca297836 */ /* 0x040fe20000000000 */
[C---:B------:R-:W-:Y:S01]  /*222a0*/  ISETP.GE.AND P3, PT, R202.reuse, UR4, PT ;  /* 0x00000004ca007c0c */ /* 0x040fe2000bf66270 */
[C---:B------:R-:W-:Y:S01]  /*222b0*/  VIADD R39, R202.reuse, 0x8 ;  /* 0x00000008ca277836 */ /* 0x040fe20000000000 */
[----:B------:R-:W-:Y:S01]  /*222c0*/  SHF.R.S32.HI R14, RZ, 0x1f, R202 ;  /* 0x0000001fff0e7819 */ /* 0x000fe200000114ca */
[C---:B------:R-:W-:Y:S01]  /*222d0*/  VIADD R40, R202.reuse, 0x18 ;  /* 0x00000018ca287836 */ /* 0x040fe20000000000 */
[----:B------:R-:W-:Y:S01]  /*222e0*/  ISETP.GE.AND P1, PT, R41, UR4, PT ;  /* 0x0000000429007c0c */ /* 0x000fe2000bf26270 */
[C---:B------:R-:W-:Y:S01]  /*222f0*/  VIADD R42, R202.reuse, 0x20 ;  /* 0x00000020ca2a7836 */ /* 0x040fe20000000000 */
[----:B------:R-:W-:Y:S01]  /*22300*/  ISETP.GE.AND P2, PT, R39, UR4, PT ;  /* 0x0000000427007c0c */ /* 0x000fe2000bf46270 */
[C---:B------:R-:W-:Y:S02]  /*22310*/  VIADD R44, R202.reuse, 0x8 ;  /* 0x00000008ca2c7836 */ /* 0x040fe40000000000 */
[----:B------:R-:W-:-:S03]  /*22320*/  VIADD R43, R202, 0x10 ;  /* 0x00000010ca2b7836 */ /* 0x000fc60000000000 */
[----:B------:R-:W-:Y:S01]  /*22330*/  SHF.R.S32.HI R44, RZ, 0x1f, R44 ;  /* 0x0000001fff2c7819 */ /* 0x000fe2000001142c */
[----:B------:R-:W-:Y:S01]  /*22340*/  @!P3 IMAD.MOV.U32 R15, RZ, RZ, R0 ;  /* 0x000000ffff0fb224 */ /* 0x000fe200078e0000 */
[C---:B--2---:R-:W-:Y:S01]  /*22350*/  @!P3 LEA R12, P0, R202.reuse, R11, 0x2 ;  /* 0x0000000bca0cb211 */ /* 0x044fe200078010ff */
[C---:B------:R-:W-:Y:S01]  /*22360*/  VIADD R0, R202.reuse, 0x40 ;  /* 0x00000040ca007836 */ /* 0x040fe20000000000 */
[----:B------:R-:W-:Y:S02]  /*22370*/  SHF.R.S32.HI R43, RZ, 0x1f, R43 ;  /* 0x0000001fff2b7819 */ /* 0x000fe4000001142b */
[----:B-1----:R-:W-:Y:S01]  /*22380*/  @!P3 LEA.HI.X R13, R202, R38, R14, 0x2, P0 ;  /* 0x00000026ca0db211 */ /* 0x002fe200000f140e */
[----:B------:R-:W-:Y:S01]  /*22390*/  @!P3 IMAD.MOV.U32 R14, RZ, RZ, R2 ;  /* 0x000000ffff0eb224 */ /* 0x000fe200078e0002 */
[----:B------:R-:W-:Y:S01]  /*223a0*/  ISETP.GE.AND P0, PT, R40, UR4, PT ;  /* 0x0000000428007c0c */ /* 0x000fe2000bf06270 */
[----:B------:R-:W-:Y:S01]  /*223b0*/  @!P2 IMAD.MOV.U32 R121, RZ, RZ, R119 ;  /* 0x000000ffff79a224 */ /* 0x000fe200078e0077 */
[----:B------:R-:W-:Y:S01]  /*223c0*/  @!P1 LOP3.LUT R123, R123, R122, RZ, 0x3c, !PT ;  /* 0x0000007a7b7b9212 */ /* 0x000fe200078e3cff */
[----:B------:R-:W-:Y:S01]  /*223d0*/  VIADD R2, R202, 0x38 ;  /* 0x00000038ca027836 */ /* 0x000fe20000000000 */
[----:B------:R1:W-:Y:S01]  /*223e0*/  @!P3 ST.E.64 desc[UR42][R12.64], R14 ;  /* 0x0000000e0c00b985 */ /* 0x0003e2000c101b2a */
[----:B------:R-:W-:-:S02]  /*223f0*/  ISETP.GE.AND P3, PT, R42, UR4, PT ;  /* 0x000000042a007c0c */ /* 0x000fc4000bf66270 */
[----:B------:R-:W-:Y:S02]  /*22400*/  @!P2 LEA R32, P4, R39, R11, 0x2 ;  /* 0x0000000b2720a211 */ /* 0x000fe400078810ff */
[----:B------:R-:W-:Y:S02]  /*22410*/  @!P1 LOP3.LUT R122, R123, R122, RZ, 0x3c, !PT ;  /* 0x0000007a7b7a9212 */ /* 0x000fe400078e3cff */
[----:B------:R-:W-:Y:S01]  /*22420*/  @!P2 LEA.HI.X R33, R39, R38, R44, 0x2, P4 ;  /* 0x000000262721a211 */ /* 0x000fe200020f142c */
[C---:B------:R-:W-:Y:S01]  /*22430*/  VIADD R39, R202.reuse, 0x28 ;  /* 0x00000028ca277836 */ /* 0x040fe20000000000 */
[----:B------:R-:W-:Y:S01]  /*22440*/  @!P1 LOP3.LUT R123, R123, R122, RZ, 0x3c, !PT ;  /* 0x0000007a7b7b9212 */ /* 0x000fe200078e3cff */
[----:B------:R-:W-:Y:S01]  /*22450*/  VIADD R44, R202, 0x18 ;  /* 0x00000018ca2c7836 */ /* 0x000fe20000000000 */
[----:B------:R-:W-:Y:S01]  /*22460*/  @!P0 LOP3.LUT R125, R125, R124, RZ, 0x3c, !PT ;  /* 0x0000007c7d7d8212 */ /* 0x000fe200078e3cff */
[----:B------:R2:W-:Y:S01]  /*22470*/  @!P2 ST.E.64 desc[UR42][R32.64], R120 ;  /* 0x000000782000a985 */ /* 0x0005e2000c101b2a */
[----:B------:R-:W-:-:S02]  /*22480*/  ISETP.GE.AND P2, PT, R39, UR4, PT ;  /* 0x0000000427007c0c */ /* 0x000fc4000bf46270 */
[-C--:B-1----:R-:W-:Y:S02]  /*22490*/  @!P1 LEA R12, P5, R41, R11.reuse, 0x2 ;  /* 0x0000000b290c9211 */ /* 0x082fe400078a10ff */
[----:B------:R-:W-:Y:S02]  /*224a0*/  @!P3 LOP3.LUT R127, R127, R126, RZ, 0x3c, !PT ;  /* 0x0000007e7f7fb212 */ /* 0x000fe400078e3cff */
[----:B------:R-:W-:Y:S01]  /*224b0*/  @!P1 LEA.HI.X R13, R41, R38, R43, 0x2, P5 ;  /* 0x00000026290d9211 */ /* 0x000fe200028f142b */
[----:B------:R-:W-:Y:S01]  /*224c0*/  VIADD R41, R202, 0x30 ;  /* 0x00000030ca297836 */ /* 0x000fe20000000000 */
[----:B------:R-:W-:Y:S01]  /*224d0*/  @!P0 LEA R14, P4, R40, R11, 0x2 ;  /* 0x0000000b280e8211 */ /* 0x000fe200078810ff */
[C---:B------:R-:W-:Y:S01]  /*224e0*/  VIADD R43, R202.reuse, 0x20 ;  /* 0x00000020ca2b7836 */ /* 0x040fe20000000000 */
[----:B------:R-:W-:Y:S01]  /*224f0*/  SHF.R.S32.HI R44, RZ, 0x1f, R44 ;  /* 0x0000001fff2c7819 */ /* 0x000fe2000001142c */
[----:B------:R1:W-:Y:S01]  /*22500*/  @!P1 ST.E.64 desc[UR42][R12.64], R122 ;  /* 0x0000007a0c009985 */ /* 0x0003e2000c101b2a */
[----:B------:R-:W-:Y:S01]  /*22510*/  ISETP.GE.AND P1, PT, R41, UR4, PT ;  /* 0x0000000429007c0c */ /* 0x000fe2000bf26270 */
[----:B------:R-:W-:Y:S01]  /*22520*/  @!P2 IMAD.MOV.U32 R129, RZ, RZ, R117 ;  /* 0x000000ffff81a224 */ /* 0x000fe200078e0075 */
[----:B------:R-:W-:Y:S01]  /*22530*/  @!P0 LOP3.LUT R124, R125, R124, RZ, 0x3c, !PT ;  /* 0x0000007c7d7c8212 */ /* 0x000fe200078e3cff */
[C---:B--2---:R-:W-:Y:S01]  /*22540*/  VIADD R32, R202.reuse, 0x48 ;  /* 0x00000048ca207836 */ /* 0x044fe20000000000 */
[----:B------:R-:W-:Y:S01]  /*22550*/  SHF.R.S32.HI R43, RZ, 0x1f, R43 ;  /* 0x0000001fff2b7819 */ /* 0x000fe2000001142b */
[----:B------:R-:W-:Y:S01]  /*22560*/  VIADD R33, R202, 0x60 ;  /* 0x00000060ca217836 */ /* 0x000fe20000000000 */
[----:B------:R-:W-:-:S02]  /*22570*/  @!P3 LOP3.LUT R126, R127, R126, RZ, 0x3c, !PT ;  /* 0x0000007e7f7eb212 */ /* 0x000fc400078e3cff */
[----:B------:R-:W-:Y:S01]  /*22580*/  @!P0 LEA.HI.X R15, R40, R38, R44, 0x2, P4 ;  /* 0x00000026280f8211 */ /* 0x000fe200020f142c */
[C---:B------:R-:W-:Y:S01]  /*22590*/  VIADD R40, R202.reuse, 0x38 ;  /* 0x00000038ca287836 */ /* 0x040fe20000000000 */
[----:B------:R-:W-:Y:S01]  /*225a0*/  @!P0 LOP3.LUT R125, R125, R124, RZ, 0x3c, !PT ;  /* 0x0000007c7d7d8212 */ /* 0x000fe200078e3cff */
[----:B------:R-:W-:Y:S01]  /*225b0*/  VIADD R44, R202, 0x28 ;  /* 0x00000028ca2c7836 */ /* 0x000fe20000000000 */
[----:B------:R-:W-:Y:S02]  /*225c0*/  @!P3 LOP3.LUT R127, R127, R126, RZ, 0x3c, !PT ;  /* 0x0000007e7f7fb212 */ /* 0x000fe400078e3cff */
[----:B-1----:R-:W-:Y:S01]  /*225d0*/  @!P3 LEA R12, P5, R42, R11, 0x2 ;  /* 0x0000000b2a0cb211 */ /* 0x002fe200078a10ff */
[----:B------:R1:W-:Y:S01]  /*225e0*/  @!P0 ST.E.64 desc[UR42][R14.64], R124 ;  /* 0x0000007c0e008985 */ /* 0x0003e2000c101b2a */
[----:B------:R-:W-:Y:S02]  /*225f0*/  ISETP.GE.AND P0, PT, R40, UR4, PT ;  /* 0x0000000428007c0c */ /* 0x000fe4000bf06270 */
[----:B------:R-:W-:Y:S01]  /*22600*/  @!P3 LEA.HI.X R13, R42, R38, R43, 0x2, P5 ;  /* 0x000000262a0db211 */ /* 0x000fe200028f142b */
[C---:B------:R-:W-:Y:S01]  /*22610*/  VIADD R42, R202.reuse, 0x40 ;  /* 0x00000040ca2a7836 */ /* 0x040fe20000000000 */
[----:B------:R-:W-:Y:S01]  /*22620*/  @!P1 LOP3.LUT R131, R131, R130, RZ, 0x3c, !PT ;  /* 0x0000008283839212 */ /* 0x000fe200078e3cff */
[----:B------:R-:W-:Y:S01]  /*22630*/  VIADD R43, R202, 0x30 ;  /* 0x00000030ca2b7836 */ /* 0x000fe20000000000 */
[----:B------:R-:W-:Y:S01]  /*22640*/  SHF.R.S32.HI R44, RZ, 0x1f, R44 ;  /* 0x0000001fff2c7819 */ /* 0x000fe2000001142c */
[----:B------:R2:W-:Y:S01]  /*22650*/  @!P3 ST.E.64 desc[UR42][R12.64], R126 ;  /* 0x0000007e0c00b985 */ /* 0x0005e2000c101b2a */
[----:B------:R-:W-:-:S02]  /*22660*/  ISETP.GE.AND P3, PT, R42, UR4, PT ;  /* 0x000000042a007c0c */ /* 0x000fc4000bf66270 */
[----:B------:R-:W-:Y:S02]  /*22670*/  SHF.R.S32.HI R43, RZ, 0x1f, R43 ;  /* 0x0000001fff2b7819 */ /* 0x000fe4000001142b */
[----:B------:R-:W-:Y:S01]  /*22680*/  @!P1 LOP3.LUT R130, R131, R130, RZ, 0x3c, !PT ;  /* 0x0000008283829212 */ /* 0x000fe200078e3cff */
[----:B------:R-:W-:Y:S01]  /*22690*/  @!P0 IMAD.MOV.U32 R119, RZ, RZ, R113 ;  /* 0x000000ffff778224 */ /* 0x000fe200078e0071 */
[-C--:B-1----:R-:W-:Y:S02]  /*226a0*/  @!P2 LEA R14, P4, R39, R11.reuse, 0x2 ;  /* 0x0000000b270ea211 */ /* 0x082fe400078810ff */
[----:B------:R-:W-:Y:S02]  /*226b0*/  @!P1 LOP3.LUT R131, R131, R130, RZ, 0x3c, !PT ;  /* 0x0000008283839212 */ /* 0x000fe400078e3cff */
[-C--:B------:R-:W-:Y:S01]  /*226c0*/  @!P2 LEA.HI.X R15, R39, R38.reuse, R44, 0x2, P4 ;  /* 0x00000026270fa211 */ /* 0x080fe200020f142c */
[C---:B------:R-:W-:Y:S01]  /*226d0*/  VIADD R39, R202.reuse, 0x48 ;  /* 0x00000048ca277836 */ /* 0x040fe20000000000 */
[----:B------:R-:W-:Y:S01]  /*226e0*/  SHF.R.S32.HI R2, RZ, 0x1f, R2 ;  /* 0x0000001fff027819 */ /* 0x000fe20000011402 */
[----:B------:R-:W-:Y:S01]  /*226f0*/  @!P3 IMAD.MOV.U32 R117, RZ, RZ, R116 ;  /* 0x000000ffff75b224 */ /* 0x000fe200078e0074 */
[----:B--2---:R-:W-:Y:S01]  /*22700*/  @!P1 LEA R12, P5, R41, R11, 0x2 ;  /* 0x0000000b290c9211 */ /* 0x004fe200078a10ff */
[----:B------:R1:W-:Y:S01]  /*22710*/  @!P2 ST.E.64 desc[UR42][R14.64], R128 ;  /* 0x000000800e00a985 */ /* 0x0003e2000c101b2a */
[----:B------:R-:W-:Y:S01]  /*22720*/  ISETP.GE.AND P2, PT, R39, UR4, PT ;  /* 0x0000000427007c0c */ /* 0x000fe2000bf46270 */
[----:B------:R-:W-:Y:S01]  /*22730*/  @!P3 IMAD.MOV.U32 R116, RZ, RZ, R115 ;  /* 0x000000ffff74b224 */ /* 0x000fe200078e0073 */
[----:B------:R-:W-:Y:S01]  /*22740*/  @!P1 LEA.HI.X R13, R41, R38, R43, 0x2, P5 ;  /* 0x00000026290d9211 */ /* 0x000fe200028f142b */
[C---:B------:R-:W-:Y:S01]  /*22750*/  VIADD R41, R202.reuse, 0x50 ;  /* 0x00000050ca297836 */ /* 0x040fe20000000000 */
[----:B------:R-:W-:Y:S01]  /*22760*/  SHF.R.S32.HI R0, RZ, 0x1f, R0 ;  /* 0x0000001fff007819 */ /* 0x000fe20000011400 */
[----:B------:R-:W-:Y:S01]  /*22770*/  VIADD R43, R202, 0xa0 ;  /* 0x000000a0ca2b7836 */ /* 0x000fe20000000000 */
[----:B------:R-:W-:Y:S01]  /*22780*/  SHF.R.S32.HI R32, RZ, 0x1f, R32 ;  /* 0x0000001fff207819 */ /* 0x000fe20000011420 */
[----:B------:R2:W-:Y:S01]  /*22790*/  @!P1 ST.E.64 desc[UR42][R12.64], R130 ;  /* 0x000000820c009985 */ /* 0x0005e2000c101b2a */
[----:B------:R-:W-:-:S02]  /*227a0*/  ISETP.GE.AND P1, PT, R41, UR4, PT ;  /* 0x0000000429007c0c */ /* 0x000fc4000bf26270 */
[----:B------:R-:W-:Y:S02]  /*227b0*/  SHF.R.S32.HI R33, RZ, 0x1f, R33 ;  /* 0x0000001fff217819 */ /* 0x000fe40000011421 */
[----:B------:R-:W-:Y:S01]  /*227c0*/  SHF.R.S32.HI R43, RZ, 0x1f, R43 ;  /* 0x0000001fff2b7819 */ /* 0x000fe2000001142b */
[----:B------:R-:W-:Y:S01]  /*227d0*/  @!P2 IMAD.MOV.U32 R115, RZ, RZ, R109 ;  /* 0x000000ffff73a224 */ /* 0x000fe200078e006d */
[----:B-1----:R-:W-:-:S04]  /*227e0*/  @!P0 LEA R14, P4, R40, R11, 0x2 ;  /* 0x0000000b280e8211 */ /* 0x002fc800078810ff */
[-C--:B------:R-:W-:Y:S01]  /*227f0*/  @!P0 LEA.HI.X R15, R40, R38.reuse, R2, 0x2, P4 ;  /* 0x00000026280f8211 */ /* 0x080fe200020f1402 */
[----:B------:R-:W-:Y:S01]  /*22800*/  VIADD R40, R202, 0x58 ;  /* 0x00000058ca287836 */ /* 0x000fe20000000000 */
[----:B--2---:R-:W-:Y:S01]  /*22810*/  @!P3 LEA R12, P5, R42, R11, 0x2 ;  /* 0x0000000b2a0cb211 */ /* 0x004fe200078a10ff */
[----:B------:R-:W-:Y:S02]  /*22820*/  VIADD R2, R202, 0x50 ;  /* 0x00000050ca027836 */ /* 0x000fe40000000000 */
[----:B------:R1:W-:Y:S01]  /*22830*/  @!P0 ST.E.64 desc[UR42][R14.64], R118 ;  /* 0x000000760e008985 */ /* 0x0003e2000c101b2a */
[----:B------:R-:W-:Y:S01]  /*22840*/  ISETP.GE.AND P0, PT, R40, UR4, PT ;  /* 0x0000000428007c0c */ /* 0x000fe2000bf06270 */
[----:B------:R-:W-:Y:S01]  /*22850*/  @!P1 IMAD.MOV.U32 R113, RZ, RZ, R112 ;  /* 0x000000ffff719224 */ /* 0x000fe200078e0070 */
[----:B------:R-:W-:Y:S01]  /*22860*/  @!P3 LEA.HI.X R13, R42, R38, R0, 0x2, P5 ;  /* 0x000000262a0db211 */ /* 0x000fe200028f1400 */
[----:B------:R-:W-:Y:S01]  /*22870*/  VIADD R0, R202, 0x60 ;  /* 0x00000060ca007836 */ /* 0x000fe20000000000 */
[----:B------:R-:W-:Y:S01]  /*22880*/  SHF.R.S32.HI R2, RZ, 0x1f, R2 ;  /* 0x0000001fff027819 */ /* 0x000fe20000011402 */
[----:B------:R-:W-:-:S02]  /*22890*/  @!P1 IMAD.MOV.U32 R112, RZ, RZ, R111 ;  /* 0x000000ffff709224 */ /* 0x000fc400078e006f */
[----:B------:R2:W-:Y:S01]  /*228a0*/  @!P3 ST.E.64 desc[UR42][R12.64], R116 ;  /* 0x000000740c00b985 */ /* 0x0005e2000c101b2a */
[----:B------:R-:W-:Y:S01]  /*228b0*/  ISETP.GE.AND P3, PT, R0, UR4, PT ;  /* 0x0000000400007c0c */ /* 0x000fe2000bf66270 */
[----:B------:R-:W-:Y:S01]  /*228c0*/  VIADD R42, R202, 0xa0 ;  /* 0x000000a0ca2a7836 */ /* 0x000fe20000000000 */
[----:B-1----:R-:W-:-:S03]  /*228d0*/  @!P2 LEA R14, P4, R39, R11, 0x2 ;  /* 0x0000000b270ea211 */ /* 0x002fc600078810ff */
[----:B------:R-:W-:Y:S01]  /*228e0*/  @!P0 IMAD.MOV.U32 R111, RZ, RZ, R105 ;  /* 0x000000ffff6f8224 */ /* 0x000fe200078e0069 */
[-C--:B------:R-:W-:Y:S01]  /*228f0*/  @!P2 LEA.HI.X R15, R39, R38.reuse, R32, 0x2, P4 ;  /* 0x00000026270fa211 */ /* 0x080fe200020f1420 */
[C---:B------:R-:W-:Y:S02]  /*22900*/  VIADD R39, R202.reuse, 0x68 ;  /* 0x00000068ca277836 */ /* 0x040fe40000000000 */
[C---:B------:R-:W-:Y:S01]  /*22910*/  VIADD R32, R202.reuse, 0x58 ;  /* 0x00000058ca207836 */ /* 0x040fe20000000000 */
[----:B--2---:R-:W-:Y:S01]  /*22920*/  @!P1 LEA R12, P5, R41, R11, 0x2 ;  /* 0x0000000b290c9211 */ /* 0x004fe200078a10ff */
        /* <DEDUP_REMOVED lines=12> */
[----:B------:R-:W-:Y:S02]  /*229f0*/  SHF.R.S32.HI R41, RZ, 0x1f, R41 ;  /* 0x0000001fff297819 */ /* 0x000fe40000011429 */
[-C--:B------:R-:W-:Y:S01]  /*22a00*/  @!P0 LEA.HI.X R15, R40, R38.reuse, R32, 0x2, P4 ;  /* 0x00000026280f8211 */ /* 0x080fe200020f1420 */
[C---:B------:R-:W-:Y:S02]  /*22a10*/  VIADD R40, R202.reuse, 0x80 ;  /* 0x00000080ca287836 */ /* 0x040fe40000000000 */
[----:B------:R-:W-:Y:S01]  /*22a20*/  VIADD R32, R202, 0x78 ;  /* 0x00000078ca207836 */ /* 0x000fe20000000000 */
[C---:B--2---:R-:W-:Y:S01]  /*22a30*/  @!P3 LEA R12, P5, R0.reuse, R11, 0x2 ;  /* 0x0000000b000cb211 */ /* 0x044fe200078a10ff */
[----:B------:R1:W-:Y:S01]  /*22a40*/  @!P0 ST.E.64 desc[UR42][R14.64], R110 ;  /* 0x0000006e0e008985 */ /* 0x0003e2000c101b2a */
[----:B------:R-:W-:Y:S02]  /*22a50*/  @!P1 IMAD.MOV.U32 R105, RZ, RZ, R104 ;  /* 0x000000ffff699224 */ /* 0x000fe400078e0068 */
[----:B------:R-:W-:Y:S01]  /*22a60*/  @!P3 LEA.HI.X R13, R0, R38, R33, 0x2, P5 ;  /* 0x00000026000db211 */ /* 0x000fe200028f1421 */
[----:B------:R-:W-:Y:S01]  /*22a70*/  VIADD R33, R202, 0x70 ;  /* 0x00000070ca217836 */ /* 0x000fe20000000000 */
[----:B------:R-:W-:Y:S01]  /*22a80*/  ISETP.GE.AND P0, PT, R32, UR4, PT ;  /* 0x0000000420007c0c */ /* 0x000fe2000bf06270 */
[----:B------:R-:W-:-:S02]  /*22a90*/  VIADD R0, R202, 0x88 ;  /* 0x00000088ca007836 */ /* 0x000fc40000000000 */
[----:B------:R2:W-:Y:S01]  /*22aa0*/  @!P3 ST.E.64 desc[UR42][R12.64], R108 ;  /* 0x0000006c0c00b985 */ /* 0x0005e2000c101b2a */
[----:B------:R-:W-:Y:S01]  /*22ab0*/  ISETP.GE.AND P3, PT, R40, UR4, PT ;  /* 0x0000000428007c0c */ /* 0x000fe2000bf66270 */
[----:B------:R-:W-:Y:S01]  /*22ac0*/  @!P1 IMAD.MOV.U32 R104, RZ, RZ, R103 ;  /* 0x000000ffff689224 */ /* 0x000fe200078e0067 */
[----:B------:R-:W-:Y:S02]  /*22ad0*/  SHF.R.S32.HI R33, RZ, 0x1f, R33 ;  /* 0x0000001fff217819 */ /* 0x000fe40000011421 */
[----:B-1----:R-:W-:-:S04]  /*22ae0*/  @!P2 LEA R14, P5, R39, R11, 0x2 ;  /* 0x0000000b270ea211 */ /* 0x002fc800078a10ff */
[-C--:B------:R-:W-:Y:S01]  /*22af0*/  @!P2 LEA.HI.X R15, R39, R38.reuse, R41, 0x2, P5 ;  /* 0x00000026270fa211 */ /* 0x080fe200028f1429 */
[----:B------:R-:W-:Y:S01]  /*22b00*/  VIADD R41, R202, 0x80 ;  /* 0x00000080ca297836 */ /* 0x000fe20000000000 */
[----:B------:R-:W-:Y:S01]  /*22b10*/  ISETP.GE.AND P5, PT, R0, UR4, PT ;  /* 0x0000000400007c0c */ /* 0x000fe2000bfa6270 */
[----:B------:R-:W-:Y:S01]  /*22b20*/  @!P0 IMAD.MOV.U32 R103, RZ, RZ, R99 ;  /* 0x000000ffff678224 */ /* 0x000fe200078e0063 */
[----:B--2---:R-:W-:Y:S01]  /*22b30*/  @!P1 LEA R12, P4, R2, R11, 0x2 ;  /* 0x0000000b020c9211 */ /* 0x004fe200078810ff */
[----:B------:R1:W-:Y:S01]  /*22b40*/  @!P2 ST.E.64 desc[UR42][R14.64], R106 ;  /* 0x0000006a0e00a985 */ /* 0x0003e2000c101b2a */
[----:B------:R-:W-:Y:S01]  /*22b50*/  SHF.R.S32.HI R41, RZ, 0x1f, R41 ;  /* 0x0000001fff297819 */ /* 0x000fe20000011429 */
[----:B------:R-:W-:Y:S01]  /*22b60*/  VIADD R39, R202, 0x98 ;  /* 0x00000098ca277836 */ /* 0x000fe20000000000 */
[----:B------:R-:W-:Y:S01]  /*22b70*/  @!P1 LEA.HI.X R13, R2, R38, R33, 0x2, P4 ;  /* 0x00000026020d9211 */ /* 0x000fe200020f1421 */
[C---:B------:R-:W-:Y:S02]  /*22b80*/  VIADD R2, R202.reuse, 0x90 ;  /* 0x00000090ca027836 */ /* 0x040fe40000000000 */
[----:B------:R-:W-:-:S02]  /*22b90*/  VIADD R33, R202, 0x78 ;  /* 0x00000078ca217836 */ /* 0x000fc40000000000 */
[----:B------:R2:W-:Y:S01]  /*22ba0*/  @!P1 ST.E.64 desc[UR42][R12.64], R104 ;  /* 0x000000680c009985 */ /* 0x0005e2000c101b2a */
[----:B------:R-:W-:Y:S01]  /*22bb0*/  ISETP.GE.AND P1, PT, R2, UR4, PT ;  /* 0x0000000402007c0c */ /* 0x000fe2000bf26270 */
[----:B------:R-:W-:Y:S01]  /*22bc0*/  @!P5 IMAD.MOV.U32 R99, RZ, RZ, R98 ;  /* 0x000000ffff63d224 */ /* 0x000fe200078e0062 */
[----:B------:R-:W-:Y:S01]  /*22bd0*/  SHF.R.S32.HI R33, RZ, 0x1f, R33 ;  /* 0x0000001fff217819 */ /* 0x000fe20000011421 */
[----:B------:R-:W-:Y:S01]  /*22be0*/  @!P5 IMAD.MOV.U32 R98, RZ, RZ, R97 ;  /* 0x000000ffff62d224 */ /* 0x000fe200078e0061 */
[----:B-1----:R-:W-:-:S04]  /*22bf0*/  @!P0 LEA R14, P2, R32, R11, 0x2 ;  /* 0x0000000b200e8211 */ /* 0x002fc800078410ff */
[-C--:B------:R-:W-:Y:S02]  /*22c00*/  @!P0 LEA.HI.X R15, R32, R38.reuse, R33, 0x2, P2 ;  /* 0x00000026200f8211 */ /* 0x080fe400010f1421 */
[-C--:B------:R-:W-:Y:S02]  /*22c10*/  @!P5 LEA R32, P2, R0, R11.reuse, 0x2 ;  /* 0x0000000b0020d211 */ /* 0x080fe400078410ff */
[C---:B--2---:R-:W-:Y:S01]  /*22c20*/  @!P3 LEA R12, P4, R40.reuse, R11, 0x2 ;  /* 0x0000000b280cb211 */ /* 0x044fe200078810ff */
[----:B------:R1:W-:Y:S01]  /*22c30*/  @!P0 ST.E.64 desc[UR42][R14.64], R102 ;  /* 0x000000660e008985 */ /* 0x0003e2000c101b2a */
[----:B------:R-:W-:Y:S01]  /*22c40*/  ISETP.GE.AND P0, PT, R39, UR4, PT ;  /* 0x0000000427007c0c */ /* 0x000fe2000bf06270 */
[----:B------:R-:W-:Y:S01]  /*22c50*/  @!P1 IMAD.MOV.U32 R97, RZ, RZ, R78 ;  /* 0x000000ffff619224 */ /* 0x000fe200078e004e */
[----:B------:R-:W-:Y:S01]  /*22c60*/  @!P3 LEA.HI.X R13, R40, R38, R41, 0x2, P4 ;  /* 0x00000026280db211 */ /* 0x000fe200020f1429 */
[C---:B------:R-:W-:Y:S02]  /*22c70*/  VIADD R40, R202.reuse, 0x88 ;  /* 0x00000088ca287836 */ /* 0x040fe40000000000 */
[----:B------:R-:W-:-:S02]  /*22c80*/  VIADD R41, R202, 0x90 ;  /* 0x00000090ca297836 */ /* 0x000fc40000000000 */
[----:B------:R2:W-:Y:S01]  /*22c90*/  @!P3 ST.E.64 desc[UR42][R12.64], R100 ;  /* 0x000000640c00b985 */ /* 0x0005e2000c101b2a */
[----:B------:R-:W-:Y:S02]  /*22ca0*/  SHF.R.S32.HI R40, RZ, 0x1f, R40 ;  /* 0x0000001fff287819 */ /* 0x000fe40000011428 */
[----:B------:R-:W-:Y:S02]  /*22cb0*/  SHF.R.S32.HI R41, RZ, 0x1f, R41 ;  /* 0x0000001fff297819 */ /* 0x000fe40000011429 */
[----:B------:R-:W-:Y:S01]  /*22cc0*/  @!P5 LEA.HI.X R33, R0, R38, R40, 0x2, P2 ;  /* 0x000000260021d211 */ /* 0x000fe200010f1428 */
[----:B------:R-:W-:Y:S01]  /*22cd0*/  VIADD R40, R202, 0xb0 ;  /* 0x000000b0ca287836 */ /* 0x000fe20000000000 */
[----:B------:R-:W-:Y:S01]  /*22ce0*/  ISETP.GE.AND P3, PT, R42, UR4, PT ;  /* 0x000000042a007c0c */ /* 0x000fe2000bf66270 */
[----:B------:R-:W-:Y:S01]  /*22cf0*/  VIADD R0, R202, 0xb8 ;  /* 0x000000b8ca007836 */ /* 0x000fe20000000000 */
[-C--:B-1----:R-:W-:Y:S01]  /*22d00*/  @!P0 LEA R14, P4, R39, R11.reuse, 0x2 ;  /* 0x0000000b270e8211 */ /* 0x082fe200078810ff */
[----:B------:R1:W-:Y:S01]  /*22d10*/  @!P5 ST.E.64 desc[UR42][R32.64], R98 ;  /* 0x000000622000d985 */ /* 0x0003e2000c101b2a */
[----:B--2---:R-:W-:-:S04]  /*22d20*/  @!P1 LEA R12, P2, R2, R11, 0x2 ;  /* 0x0000000b020c9211 */ /* 0x004fc800078410ff */
[-C--:B------:R-:W-:Y:S01]  /*22d30*/  @!P1 LEA.HI.X R13, R2, R38.reuse, R41, 0x2, P2 ;  /* 0x00000026020d9211 */ /* 0x080fe200010f1429 */
[----:B------:R-:W-:Y:S01]  /*22d40*/  VIADD R41, R202, 0x98 ;  /* 0x00000098ca297836 */ /* 0x000fe20000000000 */
[----:B------:R-:W-:Y:S01]  /*22d50*/  ISETP.GE.AND P2, PT, R40, UR4, PT ;  /* 0x0000000428007c0c */ /* 0x000fe2000bf46270 */
[----:B------:R-:W-:Y:S02]  /*22d60*/  VIADD R2, R202, 0xa8 ;  /* 0x000000a8ca027836 */ /* 0x000fe40000000000 */
[----:B------:R2:W-:Y:S01]  /*22d70*/  @!P1 ST.E.64 desc[UR42][R12.64], R96 ;  /* 0x000000600c009985 */ /* 0x0005e2000c101b2a */
[----:B------:R-:W-:Y:S01]  /*22d80*/  SHF.R.S32.HI R41, RZ, 0x1f, R41 ;  /* 0x0000001fff297819 */ /* 0x000fe20000011429 */
[----:B------:R-:W-:Y:S01]  /*22d90*/  @!P3 IMAD.MOV.U32 R93, RZ, RZ, R91 ;  /* 0x000000ffff5db224 */ /* 0x000fe200078e005b */
[----:B------:R-:W-:Y:S02]  /*22da0*/  ISETP.GE.AND P1, PT, R0, UR4, PT ;  /* 0x0000000400007c0c */ /* 0x000fe4000bf26270 */
[----:B------:R-:W-:-:S02]  /*22db0*/  @!P0 LEA.HI.X R15, R39, R38, R41, 0x2, P4 ;  /* 0x00000026270f8211 */ /* 0x000fc400020f1429 */
[----:B------:R-:W-:Y:S02]  /*22dc0*/  ISETP.GE.AND P4, PT, R2, UR4, PT ;  /* 0x0000000402007c0c */ /* 0x000fe4000bf86270 */
[CC--:B-1----:R-:W-:Y:S01]  /*22dd0*/  @!P3 LEA R32, P5, R42.reuse, R11.reuse, 0x2 ;  /* 0x0000000b2a20b211 */ /* 0x0c2fe200078a10ff */
[----:B------:R1:W-:Y:S01]  /*22de0*/  @!P0 ST.E.64 desc[UR42][R14.64], R94 ;  /* 0x0000005e0e008985 */ /* 0x0003e2000c101b2a */
[----:B------:R-:W-:Y:S02]  /*22df0*/  SHF.R.S32.HI R39, RZ, 0x1f, R40 ;  /* 0x0000001fff277819 */ /* 0x000fe40000011428 */
[-C--:B------:R-:W-:Y:S01]  /*22e00*/  @!P3 LEA.HI.X R33, R42, R38.reuse, R43, 0x2, P5 ;  /* 0x000000262a21b211 */ /* 0x080fe200028f142b */
[----:B------:R-:W-:Y:S01]  /*22e10*/  VIADD R42, R202, 0xa8 ;  /* 0x000000a8ca2a7836 */ /* 0x000fe20000000000 */
[CC--:B--2---:R-:W-:Y:S02]  /*22e20*/  @!P2 LEA R12, P0, R40.reuse, R11.reuse, 0x2 ;  /* 0x0000000b280ca211 */ /* 0x0c4fe400078010ff */
[----:B------:R-:W-:Y:S01]  /*22e30*/  SHF.R.S32.HI R41, RZ, 0x1f, R0 ;  /* 0x0000001fff297819 */ /* 0x000fe20000011400 */
[----:B------:R3:W-:Y:S01]  /*22e40*/  @!P3 ST.E.64 desc[UR42][R32.64], R92 ;  /* 0x0000005c2000b985 */ /* 0x0007e2000c101b2a */
[----:B------:R-:W-:Y:S01]  /*22e50*/  @!P2 LEA.HI.X R13, R40, R38, R39, 0x2, P0 ;  /* 0x00000026280da211 */ /* 0x000fe200000f1427 */
[----:B------:R-:W-:Y:S01]  /*22e60*/  @!P4 IMAD.MOV.U32 R91, RZ, RZ, R90 ;  /* 0x000000ffff5bc224 */ /* 0x000fe200078e005a */
[----:B------:R-:W-:Y:S01]  /*22e70*/  SHF.R.S32.HI R42, RZ, 0x1f, R42 ;  /* 0x0000001fff2a7819 */ /* 0x000fe2000001142a */
[----:B------:R-:W-:Y:S01]  /*22e80*/  @!P4 IMAD.MOV.U32 R90, RZ, RZ, R85 ;  /* 0x000000ffff5ac224 */ /* 0x000fe200078e0055 */
[-C--:B------:R-:W-:Y:S01]  /*22e90*/  @!P4 LEA R40, P0, R2, R11.reuse, 0x2 ;  /* 0x0000000b0228c211 */ /* 0x080fe200078010ff */
[----:B------:R-:W-:Y:S01]  /*22ea0*/  @!P2 IMAD.MOV.U32 R85, RZ, RZ, R84 ;  /* 0x000000ffff55a224 */ /* 0x000fe200078e0054 */
[----:B-1----:R-:W-:Y:S01]  /*22eb0*/  @!P1 LEA R14, P5, R0, R11, 0x2 ;  /* 0x0000000b000e9211 */ /* 0x002fe200078a10ff */
[----:B------:R-:W-:-:S02]  /*22ec0*/  @!P2 IMAD.MOV.U32 R84, RZ, RZ, R81 ;  /* 0x000000ffff54a224 */ /* 0x000fc400078e0051 */
[----:B------:R-:W-:Y:S01]  /*22ed0*/  @!P1 IMAD.MOV.U32 R81, RZ, RZ, R79 ;  /* 0x000000ffff519224 */ /* 0x000fe200078e004f */
[-C--:B------:R-:W-:Y:S02]  /*22ee0*/  @!P1 LEA.HI.X R15, R0, R38.reuse, R41, 0x2, P5 ;  /* 0x00000026000f9211 */ /* 0x080fe400028f1429 */
[----:B------:R-:W-:-:S05]  /*22ef0*/  @!P4 LEA.HI.X R41, R2, R38, R42, 0x2, P0 ;  /* 0x000000260229c211 */ /* 0x000fca00000f142a */
[----:B------:R3:W-:Y:S04]  /*22f00*/  @!P4 ST.E.64 desc[UR42][R40.64], R90 ;  /* 0x0000005a2800c985 */ /* 0x0007e8000c101b2a */
[----:B------:R3:W-:Y:S04]  /*22f10*/  @!P2 ST.E.64 desc[UR42][R12.64], R84 ;  /* 0x000000540c00a985 */ /* 0x0007e8000c101b2a */
[----:B------:R3:W-:Y:S02]  /*22f20*/  @!P1 ST.E.64 desc[UR42][R14.64], R80 ;  /* 0x000000500e009985 */ /* 0x0007e4000c101b2a */
.L_x_5693:
[----:B------:R-:W-:Y:S05]  /*22f30*/  BSYNC B1 ;  /* 0x0000000000017941 */ /* 0x000fea0003800000 */
.L_x_5692:
[----:B------:R-:W-:-:S03]  /*22f40*/  UMOV UR4, 0xffffffff ;  /* 0xffffffff00047882 */ /* 0x000fc60000000000 */
[----:B------:R-:W-:Y:S05]  /*22f50*/  BRA.DIV UR4, `(.L_x_5694) ;  /* 0x000000ea04087947 */ /* 0x000fea000b800000 */
[----:B0-----:R-:W0:Y:S04]  /*22f60*/  SHFL.IDX PT, R37, R37, 0x1, 0x1c1f ;  /* 0x003c1f0025257f89 */ /* 0x001e2800000e0000 */
[----:B---3--:R3:W4:Y:S02]  /*22f70*/  SHFL.IDX PT, R33, R36, 0x1, 0x1c1f ;  /* 0x003c1f0024217f89 */ /* 0x00872400000e0000 */
.L_x_6022:
[----:B------:R-:W-:-:S13]  /*22f80*/  ISETP.GE.AND P0, PT, R35, R34, PT ;  /* 0x000000222300720c */ /* 0x000fda0003f06270 */
[----:B------:R-:W-:Y:S05]  /*22f90*/  @P0 BRA `(.L_x_5690) ;  /* 0x0000001800980947 */ /* 0x000fea0003800000 */
[----:B------:R-:W-:Y:S01]  /*22fa0*/  ULDC UR4, c[0x0][0xac8] ;  /* 0x0002b20000047ab9 */ /* 0x000fe20000000800 */
[C---:B--2---:R-:W-:Y:S01]  /*22fb0*/  VIADD R11, R202.reuse, 0x8 ;  /* 0x00000008ca0b7836 */ /* 0x044fe20000000000 */
[C---:B------:R-:W-:Y:S01]  /*22fc0*/  ISETP.GE.AND P5, PT, R202.reuse, UR4, PT ;  /* 0x00000004ca007c0c */ /* 0x040fe2000bfa6270 */
[C---:B-1----:R-:W-:Y:S01]  /*22fd0*/  VIADD R38, R202.reuse, 0x10 ;  /* 0x00000010ca267836 */ /* 0x042fe20000000000 */
[----:B------:R-:W-:Y:S01]  /*22fe0*/  SHF.R.S32.HI R14, RZ, 0x1f, R202 ;  /* 0x0000001fff0e7819 */ /* 0x000fe200000114ca */
[C---:B------:R-:W-:Y:S01]  /*22ff0*/  VIADD R0, R202.reuse, 0x18 ;  /* 0x00000018ca007836 */ /* 0x040fe20000000000 */
[----:B------:R-:W-:Y:S01]  /*23000*/  ISETP.GE.AND P1, PT, R11, UR4, PT ;  /* 0x000000040b007c0c */ /* 0x000fe2000bf26270 */
[----:B------:R-:W-:Y:S01]  /*23010*/  VIADD R32, R202, 0x8 ;  /* 0x00000008ca207836 */ /* 0x000fe20000000000 */
[----:B------:R-:W-:Y:S01]  /*23020*/  ISETP.GE.AND P2, PT, R38, UR4, PT ;  /* 0x0000000426007c0c */ /* 0x000fe2000bf46270 */
[----:B---3--:R-:W-:Y:S01]  /*23030*/  VIADD R36, R202, 0x20 ;  /* 0x00000020ca247836 */ /* 0x008fe20000000000 */
[----:B------:R-:W-:Y:S01]  /*23040*/  ISETP.GE.AND P3, PT, R0, UR4, PT ;  /* 0x0000000400007c0c */ /* 0x000fe2000bf66270 */
[C---:B------:R-:W-:Y:S01]  /*23050*/  VIADD R39, R202.reuse, 0x10 ;  /* 0x00000010ca277836 */ /* 0x040fe20000000000 */
[----:B------:R-:W-:Y:S01]  /*23060*/  SHF.R.S32.HI R32, RZ, 0x1f, R32 ;  /* 0x0000001fff207819 */ /* 0x000fe20000011420 */
[----:B------:R-:W-:-:S02]  /*23070*/  VIADD R40, R202, 0x50 ;  /* 0x00000050ca287836 */ /* 0x000fc40000000000 */
[C---:B----4-:R-:W-:Y:S01]  /*23080*/  @!P5 LEA R12, P0, R202.reuse, R33, 0x2 ;  /* 0x00000021ca0cd211 */ /* 0x050fe200078010ff */
[----:B------:R-:W-:Y:S01]  /*23090*/  @!P5 IMAD.MOV.U32 R15, RZ, RZ, R5 ;  /* 0x000000ffff0fd224 */ /* 0x000fe200078e0005 */
[----:B------:R-:W-:Y:S01]  /*230a0*/  SHF.R.S32.HI R39, RZ, 0x1f, R39 ;  /* 0x0000001fff277819 */ /* 0x000fe20000011427 */
[C---:B------:R-:W-:Y:S01]  /*230b0*/  VIADD R41, R202.reuse, 0x90 ;  /* 0x00000090ca297836 */ /* 0x040fe20000000000 */
[----:B0-----:R-:W-:Y:S01]  /*230c0*/  @!P5 LEA.HI.X R13, R202, R37, R14, 0x2, P0 ;  /* 0x00000025ca0dd211 */ /* 0x001fe200000f140e */
[----:B------:R-:W-:Y:S01]  /*230d0*/  @!P5 IMAD.MOV.U32 R14, RZ, RZ, R3 ;  /* 0x000000ffff0ed224 */ /* 0x000fe200078e0003 */
[C---:B------:R-:W-:Y:S01]  /*230e0*/  @!P1 LEA R2, P4, R11.reuse, R33, 0x2 ;  /* 0x000000210b029211 */ /* 0x040fe200078810ff */
[----:B------:R-:W-:Y:S01]  /*230f0*/  @!P1 IMAD.MOV.U32 R5, RZ, RZ, R6 ;  /* 0x000000ffff059224 */ /* 0x000fe200078e0006 */
[----:B------:R-:W-:Y:S02]  /*23100*/  ISETP.GE.AND P0, PT, R36, UR4, PT ;  /* 0x0000000424007c0c */ /* 0x000fe4000bf06270 */
[----:B------:R-:W-:Y:S01]  /*23110*/  @!P1 LEA.HI.X R3, R11, R37, R32, 0x2, P4 ;  /* 0x000000250b039211 */ /* 0x000fe200020f1420 */
[----:B------:R0:W-:Y:S01]  /*23120*/  @!P5 ST.E.64 desc[UR42][R12.64], R14 ;  /* 0x0000000e0c00d985 */ /* 0x0001e2000c101b2a */
[C---:B------:R-:W-:Y:S01]  /*23130*/  VIADD R11, R202.reuse, 0x28 ;  /* 0x00000028ca0b7836 */ /* 0x040fe20000000000 */
[----:B------:R-:W-:Y:S01]  /*23140*/  SHF.R.S32.HI R40, RZ, 0x1f, R40 ;  /* 0x0000001fff287819 */ /* 0x000fe20000011428 */
[----:B------:R-:W-:Y:S01]  /*23150*/  VIADD R32, R202, 0x18 ;  /* 0x00000018ca207836 */ /* 0x000fe20000000000 */
[----:B------:R1:W-:Y:S01]  /*23160*/  @!P1 ST.E.64 desc[UR42][R2.64], R4 ;  /* 0x0000000402009985 */ /* 0x0003e2000c101b2a */
[----:B------:R-:W-:-:S02]  /*23170*/  SHF.R.S32.HI R41, RZ, 0x1f, R41 ;  /* 0x0000001fff297819 */ /* 0x000fc40000011429 */
[----:B------:R-:W-:Y:S02]  /*23180*/  ISETP.GE.AND P1, PT, R11, UR4, PT ;  /* 0x000000040b007c0c */ /* 0x000fe4000bf26270 */
[----:B------:R-:W-:Y:S01]  /*23190*/  SHF.R.S32.HI R32, RZ, 0x1f, R32 ;  /* 0x0000001fff207819 */ /* 0x000fe20000011420 */
[----:B------:R-:W-:Y:S01]  /*231a0*/  @!P0 IMAD.MOV.U32 R6, RZ, RZ, R20 ;  /* 0x000000ffff068224 */ /* 0x000fe200078e0014 */
[----:B0-----:R-:W-:-:S04]  /*231b0*/  @!P2 LEA R12, P4, R38, R33, 0x2 ;  /* 0x00000021260ca211 */ /* 0x001fc800078810ff */
[----:B------:R-:W-:Y:S01]  /*231c0*/  @!P2 LEA.HI.X R13, R38, R37, R39, 0x2, P4 ;  /* 0x00000025260da211 */ /* 0x000fe200020f1427 */
[----:B-1----:R-:W-:Y:S01]  /*231d0*/  @!P2 IMAD.MOV.U32 R4, RZ, RZ, R7 ;  /* 0x000000ffff04a224 */ /* 0x002fe200078e0007 */
[----:B------:R-:W-:Y:S01]  /*231e0*/  @!P3 LEA R2, P5, R0, R33, 0x2 ;  /* 0x000000210002b211 */ /* 0x000fe200078a10ff */
[----:B------:R-:W-:Y:S02]  /*231f0*/  @!P2 IMAD.MOV.U32 R5, RZ, RZ, R9 ;  /* 0x000000ffff05a224 */ /* 0x000fe400078e0009 */
[----:B------:R-:W-:Y:S01]  /*23200*/  VIADD R38, R202, 0x30 ;  /* 0x00000030ca267836 */ /* 0x000fe20000000000 */
[----:B------:R-:W-:Y:S01]  /*23210*/  @!P3 LEA.HI.X R3, R0, R37, R32, 0x2, P5 ;  /* 0x000000250003b211 */ /* 0x000fe200028f1420 */
[----:B------:R-:W-:Y:S01]  /*23220*/  VIADD R39, R202, 0x20 ;  /* 0x00000020ca277836 */ /* 0x000fe20000000000 */
[----:B------:R0:W-:Y:S01]  /*23230*/  @!P2 ST.E.64 desc[UR42][R12.64], R4 ;  /* 0x000000040c00a985 */ /* 0x0001e2000c101b2a */
[----:B------:R-:W-:Y:S01]  /*23240*/  @!P3 IMAD.MOV.U32 R9, RZ, RZ, R10 ;  /* 0x000000ffff09b224 */ /* 0x000fe200078e000a */
[----:B------:R-:W-:Y:S01]  /*23250*/  ISETP.GE.AND P2, PT, R38, UR4, PT ;  /* 0x0000000426007c0c */ /* 0x000fe2000bf46270 */
[C---:B------:R-:W-:Y:S01]  /*23260*/  VIADD R0, R202.reuse, 0x38 ;  /* 0x00000038ca007836 */ /* 0x040fe20000000000 */
[----:B------:R-:W-:Y:S01]  /*23270*/  SHF.R.S32.HI R39, RZ, 0x1f, R39 ;  /* 0x0000001fff277819 */ /* 0x000fe20000011427 */
[----:B------:R-:W-:Y:S01]  /*23280*/  VIADD R32, R202, 0x28 ;  /* 0x00000028ca207836 */ /* 0x000fe20000000000 */
[----:B------:R1:W-:Y:S01]  /*23290*/  @!P3 ST.E.64 desc[UR42][R2.64], R8 ;  /* 0x000000080200b985 */ /* 0x0003e2000c101b2a */
[----:B------:R-:W-:Y:S01]  /*232a0*/  @!P0 IMAD.MOV.U32 R7, RZ, RZ, R24 ;  /* 0x000000ffff078224 */ /* 0x000fe200078e0018 */
[----:B------:R-:W-:-:S02]  /*232b0*/  ISETP.GE.AND P3, PT, R0, UR4, PT ;  /* 0x0000000400007c0c */ /* 0x000fc4000bf66270 */
[----:B------:R-:W-:Y:S02]  /*232c0*/  SHF.R.S32.HI R32, RZ, 0x1f, R32 ;  /* 0x0000001fff207819 */ /* 0x000fe40000011420 */
[----:B0-----:R-:W-:-:S04]  /*232d0*/  @!P0 LEA R4, P4, R36, R33, 0x2 ;  /* 0x0000002124048211 */ /* 0x001fc800078810ff */
[----:B------:R-:W-:Y:S01]  /*232e0*/  @!P0 LEA.HI.X R5, R36, R37, R39, 0x2, P4 ;  /* 0x0000002524058211 */ /* 0x000fe200020f1427 */
[C---:B------:R-:W-:Y:S01]  /*232f0*/  VIADD R36, R202.reuse, 0x40 ;  /* 0x00000040ca247836 */ /* 0x040fe20000000000 */
[C---:B-1----:R-:W-:Y:S01]  /*23300*/  @!P1 LEA R2, P5, R11.reuse, R33, 0x2 ;  /* 0x000000210b029211 */ /* 0x042fe200078a10ff */
[C---:B------:R-:W-:Y:S02]  /*23310*/  VIADD R39, R202.reuse, 0x30 ;  /* 0x00000030ca277836 */ /* 0x040fe40000000000 */
[----:B------:R0:W-:Y:S01]  /*23320*/  @!P0 ST.E.64 desc[UR42][R4.64], R6 ;  /* 0x0000000604008985 */ /* 0x0001e2000c101b2a */
[----:B------:R-:W-:Y:S01]  /*23330*/  @!P1 LEA.HI.X R3, R11, R37, R32, 0x2, P5 ;  /* 0x000000250b039211 */ /* 0x000fe200028f1420 */
[----:B------:R-:W-:Y:S01]  /*23340*/  VIADD R11, R202, 0x48 ;  /* 0x00000048ca0b7836 */ /* 0x000fe20000000000 */
[----:B------:R-:W-:Y:S01]  /*23350*/  ISETP.GE.AND P0, PT, R36, UR4, PT ;  /* 0x0000000424007c0c */ /* 0x000fe2000bf06270 */
[----:B------:R-:W-:Y:S01]  /*23360*/  VIADD R32, R202, 0x38 ;  /* 0x00000038ca207836 */ /* 0x000fe20000000000 */
[----:B------:R-:W-:-:S04]  /*23370*/  SHF.R.S32.HI R39, RZ, 0x1f, R39 ;  /* 0x0000001fff277819 */ /* 0x000fc80000011427 */
[----:B------:R-:W-:Y:S01]  /*23380*/  SHF.R.S32.HI R32, RZ, 0x1f, R32 ;  /* 0x0000001fff207819 */ /* 0x000fe20000011420 */
[----:B0-----:R-:W-:Y:S01]  /*23390*/  @!P1 IMAD.MOV.U32 R4, RZ, RZ, R21 ;  /* 0x000000ffff049224 */ /* 0x001fe200078e0015 */
        /* <DEDUP_REMOVED lines=15> */
[----:B------:R-:W-:Y:S01]  /*23490*/  VIADD R32, R202, 0x48 ;  /* 0x00000048ca207836 */ /* 0x000fe20000000000 */
[----:B------:R-:W-:-:S04]  /*234a0*/  @!P1 LEA R8, P5, R11, R33, 0x2 ;  /* 0x000000210b089211 */ /* 0x000fc800078a10ff */
[----:B------:R-:W-:-:S04]  /*234b0*/  SHF.R.S32.HI R32, RZ, 0x1f, R32 ;  /* 0x0000001fff207819 */ /* 0x000fc80000011420 */
[----:B------:R-:W-:Y:S01]  /*234c0*/  @!P1 LEA.HI.X R9, R11, R37, R32, 0x2, P5 ;  /* 0x000000250b099211 */ /* 0x000fe200028f1420 */
[----:B------:R-:W-:Y:S02]  /*234d0*/  VIADD R32, R202, 0x68 ;  /* 0x00000068ca207836 */ /* 0x000fe40000000000 */
[----:B0-----:R-:W-:Y:S01]  /*234e0*/  @!P3 IMAD.MOV.U32 R4, RZ, RZ, R27 ;  /* 0x000000ffff04b224 */ /* 0x001fe200078e001b */
[----:B------:R-:W-:Y:S01]  /*234f0*/  @!P0 LEA R6, P4, R36, R33, 0x2 ;  /* 0x0000002124068211 */ /* 0x000fe200078810ff */
[----:B------:R-:W-:-:S03]  /*23500*/  @!P3 IMAD.MOV.U32 R5, RZ, RZ, R29 ;  /* 0x000000ffff05b224 */ /* 0x000fc600078e001d */
[----:B------:R-:W-:Y:S01]  /*23510*/  @!P0 LEA.HI.X R7, R36, R37, R38, 0x2, P4 ;  /* 0x0000002524078211 */ /* 0x000fe200020f1426 */
[----:B------:R-:W-:Y:S01]  /*23520*/  VIADD R38, R202, 0x60 ;  /* 0x00000060ca267836 */ /* 0x000fe20000000000 */
[----:B------:R0:W-:Y:S01]  /*23530*/  @!P3 ST.E.64 desc[UR42][R2.64], R4 ;  /* 0x000000040200b985 */ /* 0x0001e2000c101b2a */
[----:B------:R-:W-:Y:S01]  /*23540*/  ISETP.GE.AND P3, PT, R0, UR4, PT ;  /* 0x0000000400007c0c */ /* 0x000fe2000bf66270 */
[----:B------:R-:W-:Y:S01]  /*23550*/  VIADD R36, R202, 0x58 ;  /* 0x00000058ca247836 */ /* 0x000fe20000000000 */
[----:B------:R-:W-:-:S04]  /*23560*/  @!P2 LEA R10, P4, R39, R33, 0x2 ;  /* 0x00000021270aa211 */ /* 0x000fc800078810ff */
[----:B------:R-:W-:Y:S01]  /*23570*/  @!P2 LEA.HI.X R11, R39, R37, R40, 0x2, P4 ;  /* 0x00000025270ba211 */ /* 0x000fe200020f1428 */
[C---:B------:R-:W-:Y:S01]  /*23580*/  VIADD R39, R202.reuse, 0x70 ;  /* 0x00000070ca277836 */ /* 0x040fe20000000000 */
[----:B------:R-:W-:Y:S01]  /*23590*/  SHF.R.S32.HI R36, RZ, 0x1f, R36 ;  /* 0x0000001fff247819 */ /* 0x000fe20000011424 */
[----:B------:R-:W-:Y:S02]  /*235a0*/  VIADD R40, R202, 0x60 ;  /* 0x00000060ca287836 */ /* 0x000fe40000000000 */
[----:B0-----:R-:W-:Y:S02]  /*235b0*/  @!P0 IMAD.MOV.U32 R2, RZ, RZ, R30 ;  /* 0x000000ffff028224 */ /* 0x001fe400078e001e */
[C---:B------:R-:W-:Y:S01]  /*235c0*/  @!P3 LEA R4, P5, R0.reuse, R33, 0x2 ;  /* 0x000000210004b211 */ /* 0x040fe200078a10ff */
[----:B------:R-:W-:Y:S01]  /*235d0*/  @!P0 IMAD.MOV.U32 R3, RZ, RZ, R52 ;  /* 0x000000ffff038224 */ /* 0x000fe200078e0034 */
[----:B------:R-:W-:Y:S01]  /*235e0*/  SHF.R.S32.HI R40, RZ, 0x1f, R40 ;  /* 0x0000001fff287819 */ /* 0x000fe20000011428 */
[----:B------:R-:W-:Y:S01]  /*235f0*/  @!P1 IMAD.MOV.U32 R52, RZ, RZ, R31 ;  /* 0x000000ffff349224 */ /* 0x000fe200078e001f */
[----:B------:R-:W-:Y:S01]  /*23600*/  @!P3 LEA.HI.X R5, R0, R37, R36, 0x2, P5 ;  /* 0x000000250005b211 */ /* 0x000fe200028f1424 */
[----:B------:R-:W-:Y:S01]  /*23610*/  VIADD R0, R202, 0x78 ;  /* 0x00000078ca007836 */ /* 0x000fe20000000000 */
[----:B------:R0:W-:Y:S01]  /*23620*/  @!P0 ST.E.64 desc[UR42][R6.64], R2 ;  /* 0x0000000206008985 */ /* 0x0001e2000c101b2a */
[----:B------:R-:W-:Y:S01]  /*23630*/  ISETP.GE.AND P0, PT, R38, UR4, PT ;  /* 0x0000000426007c0c */ /* 0x000fe2000bf06270 */
[----:B------:R-:W-:-:S02]  /*23640*/  VIADD R36, R202, 0x68 ;  /* 0x00000068ca247836 */ /* 0x000fc40000000000 */
[----:B------:R1:W-:Y:S01]  /*23650*/  @!P1 ST.E.64 desc[UR42][R8.64], R52 ;  /* 0x0000003408009985 */ /* 0x0003e2000c101b2a */
[----:B------:R-:W-:Y:S02]  /*23660*/  ISETP.GE.AND P1, PT, R32, UR4, PT ;  /* 0x0000000420007c0c */ /* 0x000fe4000bf26270 */
[----:B------:R-:W-:Y:S01]  /*23670*/  SHF.R.S32.HI R36, RZ, 0x1f, R36 ;  /* 0x0000001fff247819 */ /* 0x000fe20000011424 */
[----:B0-----:R-:W-:-:S06]  /*23680*/  @!P2 IMAD.MOV.U32 R2, RZ, RZ, R54 ;  /* 0x000000ffff02a224 */ /* 0x001fcc00078e0036 */
[-C--:B------:R-:W-:Y:S01]  /*23690*/  @!P0 LEA R6, P4, R38, R33.reuse, 0x2 ;  /* 0x0000002126068211 */ /* 0x080fe200078810ff */
[----:B------:R-:W-:Y:S02]  /*236a0*/  @!P2 IMAD.MOV.U32 R3, RZ, RZ, R56 ;  /* 0x000000ffff03a224 */ /* 0x000fe400078e0038 */
[----:B------:R-:W-:Y:S01]  /*236b0*/  @!P3 IMAD.MOV.U32 R56, RZ, RZ, R55 ;  /* 0x000000ffff38b224 */ /* 0x000fe200078e0037 */
[----:B-1----:R-:W-:Y:S02]  /*236c0*/  @!P1 LEA R8, P5, R32, R33, 0x2 ;  /* 0x0000002120089211 */ /* 0x002fe400078a10ff */
[----:B------:R0:W-:Y:S01]  /*236d0*/  @!P2 ST.E.64 desc[UR42][R10.64], R2 ;  /* 0x000000020a00a985 */ /* 0x0001e2000c101b2a */
[----:B------:R-:W-:Y:S02]  /*236e0*/  ISETP.GE.AND P2, PT, R39, UR4, PT ;  /* 0x0000000427007c0c */ /* 0x000fe4000bf46270 */
[-C--:B------:R-:W-:Y:S01]  /*236f0*/  @!P0 LEA.HI.X R7, R38, R37.reuse, R40, 0x2, P4 ;  /* 0x0000002526078211 */ /* 0x080fe200020f1428 */
[----:B------:R1:W-:Y:S01]  /*23700*/  @!P3 ST.E.64 desc[UR42][R4.64], R56 ;  /* 0x000000380400b985 */ /* 0x0003e2000c101b2a */
[----:B------:R-:W-:Y:S01]  /*23710*/  ISETP.GE.AND P3, PT, R0, UR4, PT ;  /* 0x0000000400007c0c */ /* 0x000fe2000bf66270 */
[----:B------:R-:W-:Y:S01]  /*23720*/  VIADD R38, R202, 0x80 ;  /* 0x00000080ca267836 */ /* 0x000fe20000000000 */
[----:B------:R-:W-:Y:S01]  /*23730*/  @!P1 LEA.HI.X R9, R32, R37, R36, 0x2, P5 ;  /* 0x0000002520099211 */ /* 0x000fe200028f1424 */
[----:B------:R-:W-:-:S02]  /*23740*/  VIADD R40, R202, 0x70 ;  /* 0x00000070ca287836 */ /* 0x000fc40000000000 */
[C---:B------:R-:W-:Y:S02]  /*23750*/  VIADD R32, R202.reuse, 0x88 ;  /* 0x00000088ca207836 */ /* 0x040fe40000000000 */
[C---:B------:R-:W-:Y:S01]  /*23760*/  VIADD R36, R202.reuse, 0x78 ;  /* 0x00000078ca247836 */ /* 0x040fe20000000000 */
[----:B------:R-:W-:Y:S01]  /*23770*/  SHF.R.S32.HI R40, RZ, 0x1f, R40 ;  /* 0x0000001fff287819 */ /* 0x000fe20000011428 */
[----:B0-----:R-:W-:Y:S01]  /*23780*/  @!P0 IMAD.MOV.U32 R2, RZ, RZ, R58 ;  /* 0x000000ffff028224 */ /* 0x001fe200078e003a */
        /* <DEDUP_REMOVED lines=8> */
[----:B------:R-:W-:Y:S01]  /*23810*/  VIADD R39, R202, 0x80 ;  /* 0x00000080ca277836 */ /* 0x000fe20000000000 */
[----:B-1----:R-:W-:Y:S01]  /*23820*/  @!P3 LEA R4, P5, R0, R33, 0x2 ;  /* 0x000000210004b211 */ /* 0x002fe200078a10ff */
[----:B------:R1:W-:Y:S01]  /*23830*/  @!P1 ST.E.64 desc[UR42][R8.64], R60 ;  /* 0x0000003c08009985 */ /* 0x0003e2000c101b2a */
[----:B------:R-:W-:-:S02]  /*23840*/  ISETP.GE.AND P1, PT, R32, UR4, PT ;  /* 0x0000000420007c0c */ /* 0x000fc4000bf26270 */
[----:B------:R-:W-:Y:S01]  /*23850*/  @!P3 LEA.HI.X R5, R0, R37, R36, 0x2, P5 ;  /* 0x000000250005b211 */ /* 0x000fe200028f1424 */
[C---:B------:R-:W-:Y:S01]  /*23860*/  VIADD R0, R202.reuse, 0x98 ;  /* 0x00000098ca007836 */ /* 0x040fe20000000000 */
[----:B------:R-:W-:Y:S01]  /*23870*/  SHF.R.S32.HI R39, RZ, 0x1f, R39 ;  /* 0x0000001fff277819 */ /* 0x000fe20000011427 */
[----:B------:R-:W-:Y:S02]  /*23880*/  VIADD R36, R202, 0x88 ;  /* 0x00000088ca247836 */ /* 0x000fe40000000000 */
[----:B0-----:R-:W-:Y:S02]  /*23890*/  @!P2 IMAD.MOV.U32 R2, RZ, RZ, R62 ;  /* 0x000000ffff02a224 */ /* 0x001fe400078e003e */
[-C--:B------:R-:W-:Y:S01]  /*238a0*/  @!P0 LEA R6, P4, R38, R33.reuse, 0x2 ;  /* 0x0000002126068211 */ /* 0x080fe200078810ff */
[----:B------:R-:W-:Y:S01]  /*238b0*/  @!P2 IMAD.MOV.U32 R3, RZ, RZ, R64 ;  /* 0x000000ffff03a224 */ /* 0x000fe200078e0040 */
[----:B------:R-:W-:Y:S01]  /*238c0*/  SHF.R.S32.HI R36, RZ, 0x1f, R36 ;  /* 0x0000001fff247819 */ /* 0x000fe20000011424 */
[----:B------:R-:W-:Y:S01]  /*238d0*/  @!P3 IMAD.MOV.U32 R64, RZ, RZ, R63 ;  /* 0x000000ffff40b224 */ /* 0x000fe200078e003f */
[----:B-1----:R-:W-:-:S02]  /*238e0*/  @!P1 LEA R8, P5, R32, R33, 0x2 ;  /* 0x0000002120089211 */ /* 0x002fc400078a10ff */
[----:B------:R0:W-:Y:S01]  /*238f0*/  @!P2 ST.E.64 desc[UR42][R10.64], R2 ;  /* 0x000000020a00a985 */ /* 0x0001e2000c101b2a */
[----:B------:R-:W-:Y:S02]  /*23900*/  ISETP.GE.AND P2, PT, R40, UR4, PT ;  /* 0x0000000428007c0c */ /* 0x000fe4000bf46270 */
[-C--:B------:R-:W-:Y:S01]  /*23910*/  @!P0 LEA.HI.X R7, R38, R37.reuse, R39, 0x2, P4 ;  /* 0x0000002526078211 */ /* 0x080fe200020f1427 */
[----:B------:R1:W-:Y:S01]  /*23920*/  @!P3 ST.E.64 desc[UR42][R4.64], R64 ;  /* 0x000000400400b985 */ /* 0x0003e2000c101b2a */
[----:B------:R-:W-:Y:S01]  /*23930*/  ISETP.GE.AND P3, PT, R0, UR4, PT ;  /* 0x0000000400007c0c */ /* 0x000fe2000bf66270 */
[----:B------:R-:W-:Y:S01]  /*23940*/  VIADD R39, R202, 0xa0 ;  /* 0x000000a0ca277836 */ /* 0x000fe20000000000 */
[----:B------:R-:W-:Y:S01]  /*23950*/  @!P1 LEA.HI.X R9, R32, R37, R36, 0x2, P5 ;  /* 0x0000002520099211 */ /* 0x000fe200028f1424 */
[C---:B------:R-:W-:Y:S02]  /*23960*/  VIADD R32, R202.reuse, 0xa8 ;  /* 0x000000a8ca207836 */ /* 0x040fe40000000000 */
[C---:B------:R-:W-:Y:S01]  /*23970*/  VIADD R38, R202.reuse, 0xb0 ;  /* 0x000000b0ca267836 */ /* 0x040fe20000000000 */
[----:B------:R-:W-:Y:S01]  /*23980*/  ISETP.GE.AND P4, PT, R39, UR4, PT ;  /* 0x0000000427007c0c */ /* 0x000fe2000bf86270 */
[----:B------:R-:W-:-:S02]  /*23990*/  VIADD R36, R202, 0x98 ;  /* 0x00000098ca247836 */ /* 0x000fc40000000000 */
[----:B0-----:R-:W-:Y:S02]  /*239a0*/  @!P0 IMAD.MOV.U32 R2, RZ, RZ, R66 ;  /* 0x000000ffff028224 */ /* 0x001fe400078e0042 */
[----:B------:R-:W-:Y:S01]  /*239b0*/  @!P0 IMAD.MOV.U32 R3, RZ, RZ, R68 ;  /* 0x000000ffff038224 */ /* 0x000fe200078e0044 */
[----:B------:R-:W-:Y:S01]  /*239c0*/  SHF.R.S32.HI R36, RZ, 0x1f, R36 ;  /* 0x0000001fff247819 */ /* 0x000fe20000011424 */
[----:B------:R-:W-:Y:S01]  /*239d0*/  @!P1 IMAD.MOV.U32 R68, RZ, RZ, R67 ;  /* 0x000000ffff449224 */ /* 0x000fe200078e0043 */
[-C--:B-1----:R-:W-:Y:S02]  /*239e0*/  @!P3 LEA R4, P5, R0, R33.reuse, 0x2 ;  /* 0x000000210004b211 */ /* 0x082fe400078a10ff */
[----:B------:R0:W-:Y:S01]  /*239f0*/  @!P0 ST.E.64 desc[UR42][R6.64], R2 ;  /* 0x0000000206008985 */ /* 0x0001e2000c101b2a */
[----:B------:R-:W-:Y:S02]  /*23a00*/  @!P2 LEA R10, P0, R40, R33, 0x2 ;  /* 0x00000021280aa211 */ /* 0x000fe400078010ff */
[-C--:B------:R-:W-:Y:S01]  /*23a10*/  @!P3 LEA.HI.X R5, R0, R37.reuse, R36, 0x2, P5 ;  /* 0x000000250005b211 */ /* 0x080fe200028f1424 */
[----:B------:R1:W-:Y:S01]  /*23a20*/  @!P1 ST.E.64 desc[UR42][R8.64], R68 ;  /* 0x0000004408009985 */ /* 0x0003e2000c101b2a */
[----:B------:R-:W-:Y:S01]  /*23a30*/  ISETP.GE.AND P1, PT, R32, UR4, PT ;  /* 0x0000000420007c0c */ /* 0x000fe2000bf26270 */
[----:B------:R-:W-:Y:S01]  /*23a40*/  VIADD R36, R202, 0xa8 ;  /* 0x000000a8ca247836 */ /* 0x000fe20000000000 */
[----:B------:R-:W-:Y:S01]  /*23a50*/  @!P2 LEA.HI.X R11, R40, R37, R41, 0x2, P0 ;  /* 0x00000025280ba211 */ /* 0x000fe200000f1429 */
[----:B------:R-:W-:Y:S01]  /*23a60*/  VIADD R40, R202, 0xa0 ;  /* 0x000000a0ca287836 */ /* 0x000fe20000000000 */
[----:B------:R-:W-:-:S02]  /*23a70*/  ISETP.GE.AND P0, PT, R38, UR4, PT ;  /* 0x0000000426007c0c */ /* 0x000fc4000bf06270 */
[----:B------:R-:W-:Y:S02]  /*23a80*/  SHF.R.S32.HI R36, RZ, 0x1f, R36 ;  /* 0x0000001fff247819 */ /* 0x000fe40000011424 */
[----:B------:R-:W-:Y:S01]  /*23a90*/  SHF.R.S32.HI R40, RZ, 0x1f, R40 ;  /* 0x0000001fff287819 */ /* 0x000fe20000011428 */
[----:B0-----:R-:W-:Y:S01]  /*23aa0*/  @!P2 IMAD.MOV.U32 R2, RZ, RZ, R70 ;  /* 0x000000ffff02a224 */ /* 0x001fe200078e0046 */
[----:B------:R-:W-:Y:S01]  /*23ab0*/  SHF.R.S32.HI R0, RZ, 0x1f, R38 ;  /* 0x0000001fff007819 */ /* 0x000fe20000011426 */
[----:B------:R-:W-:Y:S02]  /*23ac0*/  @!P2 IMAD.MOV.U32 R3, RZ, RZ, R72 ;  /* 0x000000ffff03a224 */ /* 0x000fe400078e0048 */
[----:B------:R-:W-:-:S03]  /*23ad0*/  @!P3 IMAD.MOV.U32 R72, RZ, RZ, R71 ;  /* 0x000000ffff48b224 */ /* 0x000fc600078e0047 */
[----:B------:R0:W-:Y:S01]  /*23ae0*/  @!P2 ST.E.64 desc[UR42][R10.64], R2 ;  /* 0x000000020a00a985 */ /* 0x0001e2000c101b2a */
[CC--:B------:R-:W-:Y:S02]  /*23af0*/  @!P4 LEA R6, P2, R39.reuse, R33.reuse, 0x2 ;  /* 0x000000212706c211 */ /* 0x0c0fe400078410ff */
[-C--:B------:R-:W-:Y:S01]  /*23b00*/  @!P0 LEA R12, P5, R38, R33.reuse, 0x2 ;  /* 0x00000021260c8211 */ /* 0x080fe200078a10ff */
[----:B------:R2:W-:Y:S01]  /*23b10*/  @!P3 ST.E.64 desc[UR42][R4.64], R72 ;  /* 0x000000480400b985 */ /* 0x0005e2000c101b2a */
[C---:B-1----:R-:W-:Y:S02]  /*23b20*/  @!P1 LEA R8, P3, R32.reuse, R33, 0x2 ;  /* 0x0000002120089211 */ /* 0x042fe400078610ff */
[-C--:B------:R-:W-:Y:S02]  /*23b30*/  @!P4 LEA.HI.X R7, R39, R37.reuse, R40, 0x2, P2 ;  /* 0x000000252707c211 */ /* 0x080fe400010f1428 */
[-C--:B------:R-:W-:Y:S02]  /*23b40*/  @!P1 LEA.HI.X R9, R32, R37.reuse, R36, 0x2, P3 ;  /* 0x0000002520099211 */ /* 0x080fe400018f1424 */
[----:B------:R-:W-:Y:S01]  /*23b50*/  @!P0 LEA.HI.X R13, R38, R37, R0, 0x2, P5 ;  /* 0x00000025260d8211 */ /* 0x000fe200028f1400 */
[----:B------:R-:W-:-:S02]  /*23b60*/  VIADD R0, R202, 0xb8 ;  /* 0x000000b8ca007836 */ /* 0x000fc40000000000 */
[----:B0-----:R-:W-:Y:S02]  /*23b70*/  @!P4 IMAD.MOV.U32 R2, RZ, RZ, R74 ;  /* 0x000000ffff02c224 */ /* 0x001fe400078e004a */
[----:B------:R-:W-:Y:S02]  /*23b80*/  @!P4 IMAD.MOV.U32 R3, RZ, RZ, R76 ;  /* 0x000000ffff03c224 */ /* 0x000fe400078e004c */
[----:B------:R-:W-:-:S03]  /*23b90*/  @!P1 IMAD.MOV.U32 R76, RZ, RZ, R75 ;  /* 0x000000ffff4c9224 */ /* 0x000fc600078e004b */
[----:B------:R2:W-:Y:S04]  /*23ba0*/  @!P4 ST.E.64 desc[UR42][R6.64], R2 ;  /* 0x000000020600c985 */ /* 0x0005e8000c101b2a */
[----:B------:R2:W-:Y:S04]  /*23bb0*/  @!P1 ST.E.64 desc[UR42][R8.64], R76 ;  /* 0x0000004c08009985 */ /* 0x0005e8000c101b2a */
[----:B------:R2:W-:Y:S01]  /*23bc0*/  @!P0 ST.E.64 desc[UR42][R12.64], R86 ;  /* 0x000000560c008985 */ /* 0x0005e2000c101b2a */
[----:B------:R-:W-:-:S13]  /*23bd0*/  ISETP.GE.AND P0, PT, R0, UR4, PT ;  /* 0x0000000400007c0c */ /* 0x000fda000bf06270 */
[----:B--2---:R-:W-:Y:S05]  /*23be0*/  @P0 BRA `(.L_x_5690) ;  /* 0x0000000c00840947 */ /* 0x004fea0003800000 */
[----:B------:R-:W-:Y:S02]  /*23bf0*/  LEA R2, P0, R0, R33, 0x2 ;  /* 0x0000002100027211 */ /* 0x000fe400078010ff */
[----:B------:R-:W-:-:S04]  /*23c00*/  SHF.R.S32.HI R3, RZ, 0x1f, R0 ;  /* 0x0000001fff037819 */ /* 0x000fc80000011400 */
[----:B------:R-:W-:-:S05]  /*23c10*/  LEA.HI.X R3, R0, R37, R3, 0x2, P0 ;  /* 0x0000002500037211 */ /* 0x000fca00000f1403 */
[----:B------:R0:W-:Y:S01]  /*23c20*/  ST.E.64 desc[UR42][R2.64], R88 ;  /* 0x0000005802007985 */ /* 0x0001e2000c101b2a */
[----:B------:R-:W-:Y:S05]  /*23c30*/  BRA `(.L_x_5690) ;  /* 0x0000000c00707947 */ /* 0x000fea0003800000 */
.L_x_5676:
[----:B------:R-:W2:Y:S01]  /*23c40*/  LDL R6, [R1+0x10] ;  /* 0x0000100001067983 */ /* 0x000ea20000100800 */
[----:B------:R-:W-:Y:S01]  /*23c50*/  ULDC.64 UR4, c[0x0][0xc08] ;  /* 0x0003020000047ab9 */ /* 0x000fe20000000a00 */
[----:B------:R-:W2:Y:S01]  /*23c60*/  LDC.64 R2, c[0x0][0xc00] ;  /* 0x00030000ff027b82 */ /* 0x000ea20000000a00 */
[----:B------:R-:W-:Y:S01]  /*23c70*/  ISETP.NE.U32.AND P0, PT, RZ, UR4, PT ;  /* 0x00000004ff007c0c */ /* 0x000fe2000bf05070 */
[----:B------:R-:W-:-:S03]  /*23c80*/  IMAD.MOV.U32 R15, RZ, RZ, RZ ;  /* 0x000000ffff0f7224 */ /* 0x000fc600078e00ff */
[----:B------:R-:W-:Y:S01]  /*23c90*/  ISETP.NE.AND.EX P1, PT, RZ, UR5, PT, P0 ;  /* 0x00000005ff007c0c */ /* 0x000fe2000bf25300 */
[----:B------:R-:W-:Y:S02]  /*23ca0*/  ULDC.64 UR4, c[0x0][0xc00] ;  /* 0x0003000000047ab9 */ /* 0x000fe40000000a00 */
[----:B------:R-:W-:-:S04]  /*23cb0*/  ISETP.NE.U32.AND P0, PT, RZ, UR4, PT ;  /* 0x00000004ff007c0c */ /* 0x000fc8000bf05070 */
[----:B------:R-:W-:-:S06]  /*23cc0*/  ISETP.NE.AND.EX P0, PT, RZ, UR5, PT, P0 ;  /* 0x00000005ff007c0c */ /* 0x000fcc000bf05300 */
[----:B------:R-:W1:Y:S01]  /*23cd0*/  @P1 LDC.64 R4, c[0x0][0xc08] ;  /* 0x00030200ff041b82 */ /* 0x000e620000000a00 */
[----:B------:R-:W-:Y:S02]  /*23ce0*/  ULDC UR4, c[0x0][0xa88] ;  /* 0x0002a20000047ab9 */ /* 0x000fe40000000800 */
[----:B------:R-:W-:Y:S01]  /*23cf0*/  IMAD.U32 R20, RZ, RZ, UR4 ;  /* 0x00000004ff147e24 */ /* 0x000fe2000f8e00ff */
[----:B------:R-:W3:Y:S01]  /*23d00*/  S2R R28, SR_TID.X ;  /* 0x00000000001c7919 */ /* 0x000ee20000002100 */
[----:B--2---:R-:W-:-:S04]  /*23d10*/  IMAD.WIDE R2, R6, 0x4, R2 ;  /* 0x0000000406027825 */ /* 0x004fc800078e0202 */
[----:B-1----:R-:W-:Y:S01]  /*23d20*/  @P1 IMAD.WIDE R4, R6, 0x4, R4 ;  /* 0x0000000406041825 */ /* 0x002fe200078e0204 */
[----:B------:R1:W5:Y:S04]  /*23d30*/  @P0 LDG.E R15, desc[UR42][R2.64] ;  /* 0x0000002a020f0981 */ /* 0x000368000c1e1900 */
[----:B------:R1:W5:Y:S01]  /*23d40*/  @P1 LDG.E R20, desc[UR42][R4.64] ;  /* 0x0000002a04141981 */ /* 0x000362000c1e1900 */
[----:B---3--:R-:W-:Y:S01]  /*23d50*/  VIADD R0, R28, 0xffffff80 ;  /* 0xffffff801c007836 */ /* 0x008fe20000000000 */
[----:B------:R-:W-:Y:S02]  /*23d60*/  ISETP.GT.AND P2, PT, R166, 0x1, PT ;  /* 0x00000001a600780c */ /* 0x000fe40003f44270 */
[----:B-----5:R-:W-:Y:S02]  /*23d70*/  SHF.R.S32.HI R24, RZ, 0x1f, R6 ;  /* 0x0000001fff187819 */ /* 0x020fe40000011406 */
[----:B------:R-:W-:Y:S01]  /*23d80*/  ISETP.GT.AND P3, PT, R0, 0x7f, PT ;  /* 0x0000007f0000780c */ /* 0x000fe20003f64270 */
[----:B------:R-:W-:-:S12]  /*23d90*/  @P1 BRA `(.L_x_5695) ;  /* 0x0000000000101947 */ /* 0x000fd80003800000 */
[----:B------:R-:W-:Y:S05]  /*23da0*/  @!P0 BRA `(.L_x_5695) ;  /* 0x00000000000c8947 */ /* 0x000fea0003800000 */
[----:B-1----:R-:W2:Y:S04]  /*23db0*/  LDG.E R5, desc[UR42][R2.64] ;  /* 0x0000002a02057981 */ /* 0x002ea8000c1e1900 */
[----:B------:R-:W2:Y:S02]  /*23dc0*/  LDG.E R20, desc[UR42][R2.64+0x4] ;  /* 0x0000042a02147981 */ /* 0x000ea4000c1e1900 */
[----:B--2---:R-:W-:-:S07]  /*23dd0*/  IMAD.IADD R20, R20, 0x1, -R5 ;  /* 0x0000000114147824 */ /* 0x004fce00078e0a05 */
.L_x_5695:
[----:B------:R-:W-:Y:S01]  /*23de0*/  BSSY B1, `(.L_x_5696) ;  /* 0x0000036000017945 */ /* 0x000fe20003800000 */
[----:B------:R-:W-:Y:S02]  /*23df0*/  SEL R25, R6, RZ, !P0 ;  /* 0x000000ff06197207 */ /* 0x000fe40004000000 */
[----:B------:R-:W-:Y:S02]  /*23e00*/  SEL R24, R24, RZ, !P0 ;  /* 0x000000ff18187207 */ /* 0x000fe40004000000 */
[----:B------:R-:W-:Y:S01]  /*23e10*/  SHF.R.S32.HI R14, RZ, 0x1f, R15 ;  /* 0x0000001fff0e7819 */ /* 0x000fe2000001140f */
[----:B------:R-:W-:Y:S06]  /*23e20*/  @P3 BRA `(.L_x_5697) ;  /* 0x0000000000c43947 */ /* 0x000fec0003800000 */
[----:B------:R-:W2:Y:S01]  /*23e30*/  LDC R29, c[0x0][0xbe8] ;  /* 0x0002fa00ff1d7b82 */ /* 0x000ea20000000800 */
[----:B------:R-:W-:Y:S01]  /*23e40*/  IADD3 R27, R212, -0x80, R28 ;  /* 0xffffff80d41b7810 */ /* 0x000fe20007ffe01c */
[----:B--2---:R-:W-:-:S05]  /*23e50*/  IMAD R0, R20, R29, RZ ;  /* 0x0000001d14007224 */ /* 0x004fca00078e02ff */
[----:B------:R-:W-:-:S13]  /*23e60*/  ISETP.GE.AND P0, PT, R27, R0, PT ;  /* 0x000000001b00720c */ /* 0x000fda0003f06270 */
[----:B------:R-:W-:Y:S05]  /*23e70*/  @P0 BRA `(.L_x_5697) ;  /* 0x0000000000b00947 */ /* 0x000fea0003800000 */
[----:B------:R-:W2:Y:S01]  /*23e80*/  LDL.LU R30, [R1+0x18] ;  /* 0x00001800011e7983 */ /* 0x000ea20000300800 */
[----:B------:R-:W-:Y:S01]  /*23e90*/  IMAD.MOV.U32 R0, RZ, RZ, 0x9b8 ;  /* 0x000009b8ff007424 */ /* 0x000fe200078e00ff */
[----:B------:R-:W-:Y:S01]  /*23ea0*/  ISETP.GT.AND P3, PT, R166, 0x1, PT ;  /* 0x00000001a600780c */ /* 0x000fe20003f64270 */
[----:B-1----:R-:W1:Y:S01]  /*23eb0*/  LDC.64 R2, c[0x0][0xba8] ;  /* 0x0002ea00ff027b82 */ /* 0x002e620000000a00 */
[----:B------:R-:W-:Y:S01]  /*23ec0*/  ISETP.NE.AND P0, PT, R29, 0x1, PT ;  /* 0x000000011d00780c */ /* 0x000fe20003f05270 */
[----:B------:R-:W-:Y:S01]  /*23ed0*/  IMAD.MOV.U32 R21, RZ, RZ, R27 ;  /* 0x000000ffff157224 */ /* 0x000fe200078e001b */
[----:B------:R-:W-:-:S05]  /*23ee0*/  SEL R26, R0, 0x978, P3 ;  /* 0x00000978001a7807 */ /* 0x000fca0001800000 */
        /* <DEDUP_REMOVED lines=21> */
[----:B--2---:R-:W-:-:S05]  /*24040*/  SEL R33, R30, RZ, P3 ;  /* 0x000000ff1e217207 */ /* 0x004fca0001800000 */
[----:B------:R-:W-:-:S04]  /*24050*/  IMAD.WIDE.U32 R6, R10, R33, RZ ;  /* 0x000000210a067225 */ /* 0x000fc800078e00ff */
[----:B------:R-:W-:Y:S01]  /*24060*/  IMAD R11, R11, R33, RZ ;  /* 0x000000210b0b7224 */ /* 0x000fe200078e02ff */
[----:B------:R-:W-:Y:S02]  /*24070*/  IADD3 R6, P0, P1, R21, R12, R6 ;  /* 0x0000000c15067210 */ /* 0x000fe4000791e006 */
[----:B------:R-:W-:Y:S01]  /*24080*/  SHF.R.S32.HI R21, RZ, 0x1f, R21 ;  /* 0x0000001fff157819 */ /* 0x000fe20000011415 */
[----:B------:R-:W-:Y:S01]  /*24090*/  IMAD.IADD R7, R11, 0x1, R7 ;  /* 0x000000010b077824 */ /* 0x000fe200078e0207 */
        /* <DEDUP_REMOVED lines=10> */
.L_x_5697:
[----:B------:R-:W-:Y:S05]  /*24140*/  BSYNC B1 ;  /* 0x0000000000017941 */ /* 0x000fea0003800000 */
.L_x_5696:
[----:B------:R-:W-:Y:S05]  /*24150*/  @P2 BRA `(.L_x_5690) ;  /* 0x0000000800282947 */ /* 0x000fea0003800000 */
[----:B------:R-:W3:Y:S01]  /*24160*/  LDC R21, c[0x0][0xbe8] ;  /* 0x0002fa00ff157b82 */ /* 0x000ee20000000800 */
[----:B-1----:R-:W-:Y:S01]  /*24170*/  VIADD R4, R28, 0xffffff80 ;  /* 0xffffff801c047836 */ /* 0x002fe20000000000 */
[----:B------:R-:W-:Y:S01]  /*24180*/  ULDC.64 UR4, c[0x0][0xaa0] ;  /* 0x0002a80000047ab9 */ /* 0x000fe20000000a00 */
[----:B------:R-:W-:Y:S01]  /*24190*/  ULDC.64 UR6, c[0x0][0xaf0] ;  /* 0x0002bc0000067ab9 */ /* 0x000fe20000000a00 */
[----:B------:R-:W-:Y:S02]  /*241a0*/  IMAD R0, R14, UR4, RZ ;  /* 0x000000040e007c24 */ /* 0x000fe4000f8e02ff */
[----:B--2---:R-:W-:Y:S02]  /*241b0*/  SHF.R.S32.HI R3, RZ, 0x1f, R4 ;  /* 0x0000001fff037819 */ /* 0x004fe40000011404 */
[----:B------:R-:W-:Y:S02]  /*241c0*/  IMAD R5, R15, UR5, R0 ;  /* 0x000000050f057c24 */ /* 0x000fe4000f8e0200 */
[----:B------:R-:W-:Y:S01]  /*241d0*/  LEA.HI R7, R3, R4, RZ, 0x3 ;  /* 0x0000000403077211 */ /* 0x000fe200078f18ff */
[----:B------:R-:W-:Y:S01]  /*241e0*/  IMAD.WIDE.U32 R2, R15, UR4, RZ ;  /* 0x000000040f027c25 */ /* 0x000fe2000f8e00ff */
[----:B------:R-:W-:-:S02]  /*241f0*/  ULDC.64 UR4, c[0x0][0xae8] ;  /* 0x0002ba0000047ab9 */ /* 0x000fc40000000a00 */
        /* <DEDUP_REMOVED lines=9> */
[----:B------:R-:W-:Y:S02]  /*24290*/  IMAD.IADD R9, R212, 0x1, R5 ;  /* 0x00000001d4097824 */ /* 0x000fe400078e0205 */
[----:B------:R-:W-:Y:S02]  /*242a0*/  IMAD R4, R24, UR6, RZ ;  /* 0x0000000618047c24 */ /* 0x000fe4000f8e02ff */
[----:B------:R-:W-:Y:S02]  /*242b0*/  IMAD.MOV.U32 R5, RZ, RZ, R9 ;  /* 0x000000ffff057224 */ /* 0x000fe400078e0009 */
[C---:B------:R-:W-:Y:S01]  /*242c0*/  IMAD R7, R25.reuse, UR7, R4 ;  /* 0x0000000719077c24 */ /* 0x040fe2000f8e0204 */
[----:B------:R-:W1:Y:S01]  /*242d0*/  @P0 LDC R6, c[0x0][0xbec] ;  /* 0x0002fb00ff060b82 */ /* 0x000e620000000800 */
[----:B------:R-:W-:-:S04]  /*242e0*/  IMAD.WIDE.U32 R2, R25, UR6, R2 ;  /* 0x0000000619027c25 */ /* 0x000fc8000f8e0002 */
[----:B------:R-:W-:-:S03]  /*242f0*/  IMAD.IADD R3, R3, 0x1, R7 ;  /* 0x0000000103037824 */ /* 0x000fc600078e0207 */
[----:B------:R-:W2:Y:S01]  /*24300*/  @P0 LDC R11, c[0x0][0xbf0] ;  /* 0x0002fc00ff0b0b82 */ /* 0x000ea20000000800 */
[----:B-1----:R-:W-:-:S05]  /*24310*/  @P0 IMAD.HI.U32 R0, R9, R6, RZ ;  /* 0x0000000609000227 */ /* 0x002fca00078e00ff */
[----:B--2---:R-:W-:-:S04]  /*24320*/  @P0 SHF.R.U32.HI R5, RZ, R11, R0 ;  /* 0x0000000bff050219 */ /* 0x004fc80000011600 */
        /* <DEDUP_REMOVED lines=26> */
.L_x_6025:
[----:B------:R-:W-:Y:S01]  /*244d0*/  IMAD R21, R20, R21, RZ ;  /* 0x0000001514157224 */ /* 0x000fe200078e02ff */
[----:B------:R-:W-:Y:S01]  /*244e0*/  BSSY B1, `(.L_x_5699) ;  /* 0x0000011000017945 */ /* 0x000fe20003800000 */
[----:B------:R-:W-:-:S05]  /*244f0*/  IMAD.IADD R212, R27, 0x1, R212 ;  /* 0x000000011bd47824 */ /* 0x000fca00078e02d4 */
        /* <DEDUP_REMOVED lines=15> */
.L_x_5700:
[----:B------:R-:W-:Y:S05]  /*245f0*/  BSYNC B1 ;  /* 0x0000000000017941 */ /* 0x000fea0003800000 */
.L_x_5699:
[----:B------:R-:W-:-:S03]  /*24600*/  UMOV UR4, 0xffffffff ;  /* 0xffffffff00047882 */ /* 0x000fc60000000000 */
[----:B------:R-:W-:Y:S05]  /*24610*/  BRA.DIV UR4, `(.L_x_5701) ;  /* 0x000000d204d87947 */ /* 0x000fea000b800000 */
[----:B--2---:R2:W0:Y:S04]  /*24620*/  SHFL.IDX PT, R0, R3, 0x1, 0x181f ;  /* 0x00381f0003007f89 */ /* 0x00442800000e0000 */
[----:B---34-:R2:W3:Y:S02]  /*24630*/  SHFL.IDX PT, R14, R2, 0x1, 0x181f ;  /* 0x00381f00020e7f89 */ /* 0x0184e400000e0000 */
.L_x_6029:
        /* <DEDUP_REMOVED lines=17> */
.L_x_5703:
[----:B------:R-:W-:Y:S05]  /*24750*/  BSYNC B1 ;  /* 0x0000000000017941 */ /* 0x000fea0003800000 */
.L_x_5702:
[----:B------:R-:W-:-:S03]  /*24760*/  UMOV UR4, 0xffffffff ;  /* 0xffffffff00047882 */ /* 0x000fc60000000000 */
[----:B------:R-:W-:Y:S05]  /*24770*/  BRA.DIV UR4, `(.L_x_5704) ;  /* 0x000000d204c87947 */ /* 0x000fea000b800000 */
[----:B0-----:R0:W0:Y:S04]  /*24780*/  SHFL.IDX PT, R0, R3, 0x2, 0x181f ;  /* 0x00581f0003007f89 */ /* 0x00102800000e0000 */
[----:B---34-:R3:W4:Y:S02]  /*24790*/  SHFL.IDX PT, R14, R2, 0x2, 0x181f ;  /* 0x00581f00020e7f89 */ /* 0x01872400000e0000 */
.L_x_6033:
        /* <DEDUP_REMOVED lines=17> */
.L_x_5706:
[----:B------:R-:W-:Y:S05]  /*248b0*/  BSYNC B1 ;  /* 0x0000000000017941 */ /* 0x000fea0003800000 */
.L_x_5705:
[----:B------:R-:W-:-:S03]  /*248c0*/  UMOV UR4, 0xffffffff ;  /* 0xffffffff00047882 */ /* 0x000fc60000000000 */
[----:B------:R-:W-:Y:S05]  /*248d0*/  BRA.DIV UR4, `(.L_x_5707) ;  /* 0x000000d204b87947 */ /* 0x000fea000b800000 */
[----:B0-----:R0:W0:Y:S04]  /*248e0*/  SHFL.IDX PT, R0, R3, 0x3, 0x181f ;  /* 0x00781f0003007f89 */ /* 0x00102800000e0000 */
[----:B----4-:R4:W0:Y:S02]  /*248f0*/  SHFL.IDX PT, R14, R2, 0x3, 0x181f ;  /* 0x00781f00020e7f89 */ /* 0x01082400000e0000 */
.L_x_6037:
[----:B-1234-:R-:W-:-:S05]  /*24900*/  VIADD R2, R212, 0x60 ;  /* 0x00000060d4027836 */ /* 0x01efca0000000000 */
        /* <DEDUP_REMOVED lines=15> */
.L_x_5690:
[----:B------:R-:W-:Y:S05]  /*24a00*/  BSYNC B0 ;  /* 0x0000000000007941 */ /* 0x000fea0003800000 */
.L_x_5675:
[----:B------:R-:W-:Y:S02]  /*24a10*/  ULDC UR4, c[0x0][0xc3c] ;  /* 0x00030f0000047ab9 */ /* 0x000fe40000000800 */
[----:B------:R-:W-:-:S13]  /*24a20*/  ISETP.GE.AND P0, PT, R227, UR4, PT ;  /* 0x00000004e3007c0c */ /* 0x000fda000bf06270 */
[----:B------:R-:W-:Y:S05]  /*24a30*/  @!P0 BRA `(.L_x_5708) ;  /* 0xfffffdc800b48947 */ /* 0x000fea000383ffff */
[----:B------:R-:W-:Y:S05]  /*24a40*/  BRA `(.L_x_5469) ;  /* 0x0000008c00d87947 */ /* 0x000fea0003800000 */
.L_x_5467:
        /* <DEDUP_REMOVED lines=58> */
.L_x_5712:
        /* <DEDUP_REMOVED lines=37> */
.L_x_5710:
        /* <DEDUP_REMOVED lines=13> */
.L_x_5713:
        /* <DEDUP_REMOVED lines=62> */
.L_x_5714:
        /* <DEDUP_REMOVED lines=61> */
.L_x_5715:
[----:B------:R-:W-:-:S05]  /*258c0*/  LOP3.LUT R17, RZ, R2, RZ, 0x33, !PT ;  /* 0x00000002ff117212 */ /* 0x000fca00078e33ff */
[----:B------:R-:W-:Y:S01]  /*258d0*/  IMAD.IADD R17, R0, 0x1, R17 ;  /* 0x0000000100117824 */ /* 0x000fe200078e0211 */
[----:B------:R-:W-:Y:S06]  /*258e0*/  BRA `(.L_x_5716) ;  /* 0x00000000000c7947 */ /* 0x000fec0003800000 */
.L_x_5711:
[----:B------:R-:W-:Y:S02]  /*258f0*/  IMAD.MOV.U32 R17, RZ, RZ, RZ ;  /* 0x000000ffff117224 */ /* 0x000fe400078e00ff */
[----:B------:R-:W-:Y:S02]  /*25900*/  IMAD.U32 R16, RZ, RZ, UR6 ;  /* 0x00000006ff107e24 */ /* 0x000fe4000f8e00ff */
[----:B------:R-:W-:-:S07]  /*25910*/  IMAD.MOV.U32 R18, RZ, RZ, RZ ;  /* 0x000000ffff127224 */ /* 0x000fce00078e00ff */
.L_x_5716:
[----:B------:R-:W-:-:S13]  /*25920*/  ISETP.NE.AND P0, PT, R7, RZ, PT ;  /* 0x000000ff0700720c */ /* 0x000fda0003f05270 */
[----:B------:R-:W0:Y:S01]  /*25930*/  @!P0 S2R R3, SR_CgaCtaId ;  /* 0x0000000000038919 */ /* 0x000e220000008800 */
[----:B------:R-:W-:-:S04]  /*25940*/  @!P0 MOV R0, 0x400 ;  /* 0x0000040000008802 */ /* 0x000fc80000000f00 */
[----:B0-----:R-:W-:-:S05]  /*25950*/  @!P0 LEA R0, R3, R0, 0x18 ;  /* 0x0000000003008211 */ /* 0x001fca00078ec0ff */
[----:B------:R2:W-:Y:S01]  /*25960*/  @!P0 STS.128 [R0+0x2a8d0], R16 ;  /* 0x02a8d01000008388 */ /* 0x0005e20000000c00 */
[----:B------:R-:W-:Y:S06]  /*25970*/  BAR.ARV 0x5, 0x180 ;  /* 0x0146000000007b1d */ /* 0x000fec0000002000 */
.L_x_5709:
        /* <DEDUP_REMOVED lines=8> */
[----:B------:R-:W-:Y:S01]  /*25a00*/  BSSY B7, `(.L_x_5717) ;  /* 0x00007bb000077945 */ /* 0x000fe20003800000 */
[----:B------:R-:W-:Y:S01]  /*25a10*/  IMAD.MOV.U32 R30, RZ, RZ, 0x1 ;  /* 0x00000001ff1e7424 */ /* 0x000fe200078e00ff */
[----:B------:R-:W-:Y:S01]  /*25a20*/  ULDC.64 UR40, c[0x0][0x198] ;  /* 0x0000660000287ab9 */ /* 0x000fe20000000a00 */
[----:B------:R-:W-:Y:S01]  /*25a30*/  IMAD.MOV.U32 R28, RZ, RZ, RZ ;  /* 0x000000ffff1c7224 */ /* 0x000fe200078e00ff */
[----:B------:R-:W-:Y:S01]  /*25a40*/  ULOP3.LUT UR39, UR36, 0x2, URZ, 0xfc, !UPT ;  /* 0x0000000224277892 */ /* 0x000fe2000f8efc3f */
[----:B------:R-:W-:Y:S01]  /*25a50*/  IMAD.MOV.U32 R26, RZ, RZ, RZ ;  /* 0x000000ffff1a7224 */ /* 0x000fe200078e00ff */
[----:B------:R-:W-:Y:S01]  /*25a60*/  ULOP3.LUT UR37, UR36, 0x1, URZ, 0xfc, !UPT ;  /* 0x0000000124257892 */ /* 0x000fe2000f8efc3f */
[----:B------:R-:W-:Y:S01]  /*25a70*/  IMAD.MOV.U32 R29, RZ, RZ, 0x1 ;  /* 0x00000001ff1d7424 */ /* 0x000fe200078e00ff */
[----:B------:R-:W-:Y:S01]  /*25a80*/  ULDC UR38, c[0x0][0xc] ;  /* 0x0000030000267ab9 */ /* 0x000fe20000000800 */
[----:B---3--:R-:W-:-:S02]  /*25a90*/  IMAD.U32 R37, RZ, RZ, UR4 ;  /* 0x00000004ff257e24 */ /* 0x008fc4000f8e00ff */
[C---:B-1----:R-:W-:Y:S01]  /*25aa0*/  IMAD.SHL.U32 R24, R14.reuse, 0x40, RZ ;  /* 0x000000400e187824 */ /* 0x042fe200078e00ff */
[C---:B------:R-:W-:Y:S01]  /*25ab0*/  LOP3.LUT R13, R14.reuse, 0x7f, RZ, 0xc0, !PT ;  /* 0x0000007f0e0d7812 */ /* 0x040fe200078ec0ff */
[C---:B0-----:R-:W-:Y:S01]  /*25ac0*/  IMAD.SHL.U32 R2, R14.reuse, 0x80, RZ ;  /* 0x000000800e027824 */ /* 0x041fe200078e00ff */
[----:B--2---:R-:W-:Y:S01]  /*25ad0*/  SHF.R.U32.HI R0, RZ, 0x1, R14 ;  /* 0x00000001ff007819 */ /* 0x004fe2000001160e */
[----:B------:R-:W-:Y:S01]  /*25ae0*/  IMAD.SHL.U32 R7, R14, 0x10, RZ ;  /* 0x000000100e077824 */ /* 0x000fe200078e00ff */
[----:B------:R-:W-:Y:S01]  /*25af0*/  LOP3.LUT R3, R24, 0x180, RZ, 0xc0, !PT ;  /* 0x0000018018037812 */ /* 0x000fe200078ec0ff */
[----:B------:R-:W-:Y:S01]  /*25b00*/  IMAD.SHL.U32 R9, R14, 0x2, RZ ;  /* 0x000000020e097824 */ /* 0x000fe200078e00ff */
[C---:B------:R-:W-:Y:S02]  /*25b10*/  LOP3.LUT R4, R2.reuse, 0x380, RZ, 0xc0, !PT ;  /* 0x0000038002047812 */ /* 0x040fe400078ec0ff */
[----:B------:R-:W-:Y:S02]  /*25b20*/  SHF.R.U32.HI R5, RZ, 0x5, R13 ;  /* 0x00000005ff057819 */ /* 0x000fe4000001160d */
[----:B------:R-:W-:-:S02]  /*25b30*/  LOP3.LUT R2, R2, 0x400, RZ, 0xc0, !PT ;  /* 0x0000040002027812 */ /* 0x000fc400078ec0ff */
[----:B------:R-:W-:Y:S02]  /*25b40*/  LOP3.LUT R8, R7, 0x40, RZ, 0xc0, !PT ;  /* 0x0000004007087812 */ /* 0x000fe400078ec0ff */
[----:B------:R-:W-:Y:S01]  /*25b50*/  LOP3.LUT R0, R3, 0x30, R0, 0xf8, !PT ;  /* 0x0000003003007812 */ /* 0x000fe200078ef800 */
[----:B------:R-:W-:Y:S01]  /*25b60*/  IMAD.SHL.U32 R3, R14, 0x8, RZ ;  /* 0x000000080e037824 */ /* 0x000fe200078e00ff */
[----:B------:R-:W-:Y:S01]  /*25b70*/  LOP3.LUT R4, R4, 0x10, R14, 0xf8, !PT ;  /* 0x0000001004047812 */ /* 0x000fe200078ef80e */
[C---:B------:R-:W-:Y:S01]  /*25b80*/  IMAD R2, R5.reuse, 0x800, R2 ;  /* 0x0000080005027824 */ /* 0x040fe200078e0202 */
[----:B------:R-:W-:Y:S01]  /*25b90*/  R2P PR, R14, 0x6 ;  /* 0x000000060e007804 */ /* 0x000fe20000000000 */
[----:B------:R-:W-:Y:S01]  /*25ba0*/  IMAD R11, R5, 0x200, R8 ;  /* 0x00000200050b7824 */ /* 0x000fe200078e0208 */
[----:B------:R-:W-:Y:S02]  /*25bb0*/  LOP3.LUT R6, R7, 0x1b0, RZ, 0xc0, !PT ;  /* 0x000001b007067812 */ /* 0x000fe400078ec0ff */
[----:B------:R-:W-:-:S02]  /*25bc0*/  LOP3.LUT R5, R4, 0x70, R7, 0x78, !PT ;  /* 0x0000007004057812 */ /* 0x000fc400078e7807 */
[----:B------:R-:W-:Y:S01]  /*25bd0*/  LOP3.LUT R3, R0, 0x30, R3, 0x78, !PT ;  /* 0x0000003000037812 */ /* 0x000fe200078e7803 */
[----:B------:R-:W-:Y:S01]  /*25be0*/  IMAD.MOV.U32 R0, RZ, RZ, 0x20 ;  /* 0x00000020ff007424 */ /* 0x000fe200078e00ff */
[----:B------:R-:W-:Y:S01]  /*25bf0*/  LOP3.LUT R6, R6, 0x30, R9, 0x78, !PT ;  /* 0x0000003006067812 */ /* 0x000fe200078e7809 */
[----:B------:R-:W-:Y:S01]  /*25c00*/  IMAD.IADD R12, R2, 0x1, R5 ;  /* 0x00000001020c7824 */ /* 0x000fe200078e0205 */
[----:B------:R-:W-:Y:S01]  /*25c10*/  MOV R4, 0x400 ;  /* 0x0000040000047802 */ /* 0x000fe20000000f00 */
[----:B------:R-:W-:Y:S01]  /*25c20*/  IMAD.SHL.U32 R2, R14, 0x20, RZ ;  /* 0x000000200e027824 */ /* 0x000fe200078e00ff */
[----:B------:R-:W-:Y:S01]  /*25c30*/  SEL R0, R0, 0xffffffe0, !P1 ;  /* 0xffffffe000007807 */ /* 0x000fe20004800000 */
[----:B------:R-:W-:Y:S01]  /*25c40*/  IMAD.IADD R10, R6, 0x1, R11 ;  /* 0x00000001060a7824 */ /* 0x000fe200078e020b */
[----:B------:R-:W-:Y:S01]  /*25c50*/  LEA R23, R37, R4, 0x18 ;  /* 0x0000000425177211 */ /* 0x000fe200078ec0ff */
[C---:B------:R-:W-:Y:S01]  /*25c60*/  VIADD R5, R12.reuse, 0x40 ;  /* 0x000000400c057836 */ /* 0x040fe20000000000 */
[----:B------:R-:W-:Y:S01]  /*25c70*/  LOP3.LUT R24, R3, 0x640, R24, 0xf8, !PT ;  /* 0x0000064003187812 */ /* 0x000fe200078ef818 */
[----:B------:R-:W-:Y:S01]  /*25c80*/  @P2 VIADD R5, R12, 0xffffffc0 ;  /* 0xffffffc00c052836 */ /* 0x000fe20000000000 */
[----:B------:R-:W-:Y:S01]  /*25c90*/  STL [R1+0xc], R10 ;  /* 0x00000c0a01007387 */ /* 0x000fe20000100800 */
[C---:B------:R-:W-:Y:S01]  /*25ca0*/  IMAD.IADD R4, R0.reuse, 0x1, R12 ;  /* 0x0000000100047824 */ /* 0x040fe200078e020c */
[----:B------:R-:W-:Y:S01]  /*25cb0*/  SHF.R.U32.HI R3, RZ, 0x2, R13 ;  /* 0x00000002ff037819 */ /* 0x000fe2000001160d */
[----:B------:R-:W-:Y:S01]  /*25cc0*/  IMAD.IADD R0, R0, 0x1, R5 ;  /* 0x0000000100007824 */ /* 0x000fe200078e0205 */
[----:B------:R-:W-:Y:S01]  /*25cd0*/  STL [R1+0x8], R12 ;  /* 0x0000080c01007387 */ /* 0x000fe20000100800 */
[----:B------:R-:W-:-:S02]  /*25ce0*/  LOP3.LUT R2, R2, 0x60, RZ, 0xc0, !PT ;  /* 0x0000006002027812 */ /* 0x000fc400078ec0ff */
[----:B------:R-:W-:Y:S01]  /*25cf0*/  LOP3.LUT R32, R7, 0x30, RZ, 0xc0, !PT ;  /* 0x0000003007207812 */ /* 0x000fe200078ec0ff */
[----:B------:R-:W-:Y:S04]  /*25d00*/  STL [R1], R5 ;  /* 0x0000000501007387 */ /* 0x000fe80000100800 */
[----:B------:R-:W-:Y:S04]  /*25d10*/  STL [R1+0x4], R4 ;  /* 0x0000040401007387 */ /* 0x000fe80000100800 */
[----:B------:R-:W-:Y:S04]  /*25d20*/  STL [R1+0x2c], RZ ;  /* 0x00002cff01007387 */ /* 0x000fe80000100800 */
[----:B------:R0:W-:Y:S02]  /*25d30*/  STL [R1+0x10], R0 ;  /* 0x0000100001007387 */ /* 0x0001e40000100800 */
[----:B0-----:R-:W-:Y:S01]  /*25d40*/  LOP3.LUT R0, R3, R2, RZ, 0xfc, !PT ;  /* 0x0000000203007212 */ /* 0x001fe200078efcff */
[----:B------:R-:W-:Y:S01]  /*25d50*/  IMAD.IADD R0, R23, 0x1, R10 ;  /* 0x0000000117007824 */ /* 0x000fe200078e020a */
[----:B------:R-:W-:-:S02]  /*25d60*/  LOP3.LUT R3, R32, 0x40, RZ, 0xfc, !PT ;  /* 0x0000004020037812 */ /* 0x000fc400078efcff */
[----:B------:R-:W-:Y:S02]  /*25d70*/  LOP3.LUT R2, R32, 0x80, RZ, 0xfc, !PT ;  /* 0x0000008020027812 */ /* 0x000fe400078efcff */
[----:B------:R0:W-:Y:S01]  /*25d80*/  STL [R1+0x14], R0 ;  /* 0x0000140001007387 */ /* 0x0001e20000100800 */
[C---:B------:R-:W-:Y:S02]  /*25d90*/  LOP3.LUT R3, R24.reuse, 0x2800, RZ, 0xfc, !PT ;  /* 0x0000280018037812 */ /* 0x040fe400078efcff */
[C---:B------:R-:W-:Y:S02]  /*25da0*/  LOP3.LUT R2, R24.reuse, 0x4800, RZ, 0xfc, !PT ;  /* 0x0000480018027812 */ /* 0x040fe400078efcff */
[C---:B------:R-:W-:Y:S02]  /*25db0*/  LOP3.LUT R3, R24.reuse, 0x5000, RZ, 0xfc, !PT ;  /* 0x0000500018037812 */ /* 0x040fe400078efcff */
[C---:B------:R-:W-:Y:S02]  /*25dc0*/  LOP3.LUT R2, R24.reuse, 0x3800, RZ, 0xfc, !PT ;  /* 0x0000380018027812 */ /* 0x040fe400078efcff */
[----:B0-----:R-:W-:-:S02]  /*25dd0*/  LOP3.LUT R0, R24, 0x3000, RZ, 0xfc, !PT ;  /* 0x0000300018007812 */ /* 0x001fc400078efcff */
[----:B------:R-:W-:-:S07]  /*25de0*/  LOP3.LUT R0, R24, 0x5800, RZ, 0xfc, !PT ;  /* 0x0000580018007812 */ /* 0x000fce00078efcff */
.L_x_5855:
[----:B------:R-:W-:Y:S05]  /*25df0*/  YIELD ;  /* 0x0000000000007946 */ /* 0x000fea0003800000 */
[----:B------:R-:W-:Y:S01]  /*25e00*/  ULDC.64 UR4, c[0x0][0xa28] ;  /* 0x00028a0000047ab9 */ /* 0x000fe20000000a00 */
[----:B------:R-:W-:Y:S01]  /*25e10*/  IMAD.MOV.U32 R34, RZ, RZ, RZ ;  /* 0x000000ffff227224 */ /* 0x000fe200078e00ff */
[----:B------:R-:W-:Y:S01]  /*25e20*/  ISETP.NE.U32.AND P0, PT, RZ, UR4, PT ;  /* 0x00000004ff007c0c */ /* 0x000fe2000bf05070 */
[----:B0-----:R-:W0:Y:S01]  /*25e30*/  LDC.64 R4, c[0x0][0xa00] ;  /* 0x00028000ff047b82 */ /* 0x001e220000000a00 */
[----:B------:R-:W-:Y:S02]  /*25e40*/  ULDC.64 UR6, c[0x0][0xa10] ;  /* 0x0002840000067ab9 */ /* 0x000fe40000000a00 */
[----:B------:R-:W-:Y:S01]  /*25e50*/  ISETP.NE.AND.EX P0, PT, RZ, UR5, PT, P0 ;  /* 0x00000005ff007c0c */ /* 0x000fe2000bf05300 */
[----:B------:R-:W-:-:S12]  /*25e60*/  ULDC.64 UR4, c[0x0][0xa18] ;  /* 0x0002860000047ab9 */ /* 0x000fd80000000a00 */
[----:B-1----:R-:W1:Y:S01]  /*25e70*/  @P0 LDC.64 R2, c[0x0][0xa28] ;  /* 0x00028a00ff020b82 */ /* 0x002e620000000a00 */
[----:B------:R-:W-:Y:S01]  /*25e80*/  ISETP.NE.U32.AND P1, PT, RZ, UR6, PT ;  /* 0x00000006ff007c0c */ /* 0x000fe2000bf25070 */
[----:B-1----:R-:W-:-:S05]  /*25e90*/  @P0 IMAD.WIDE R2, R19, 0x4, R2 ;  /* 0x0000000413020825 */ /* 0x002fca00078e0202 */
[----:B------:R1:W5:Y:S01]  /*25ea0*/  @P0 LDG.E R34, desc[UR42][R2.64] ;  /* 0x0000002a02220981 */ /* 0x000362000c1e1900 */
[----:B------:R-:W-:Y:S01]  /*25eb0*/  ISETP.NE.U32.AND P0, PT, RZ, UR4, PT ;  /* 0x00000004ff007c0c */ /* 0x000fe2000bf05070 */
[----:B------:R-:W-:Y:S01]  /*25ec0*/  IMAD.MOV.U32 R8, RZ, RZ, RZ ;  /* 0x000000ffff087224 */ /* 0x000fe200078e00ff */
[----:B------:R-:W-:Y:S01]  /*25ed0*/  ISETP.NE.AND.EX P1, PT, RZ, UR7, PT, P1 ;  /* 0x00000007ff007c0c */ /* 0x000fe2000bf25310 */
[----:B0-----:R-:W-:Y:S01]  /*25ee0*/  IMAD.WIDE R4, R19, 0x4, R4 ;  /* 0x0000000413047825 */ /* 0x001fe200078e0204 */
[----:B------:R-:W-:Y:S01]  /*25ef0*/  ISETP.NE.AND.EX P2, PT, RZ, UR5, PT, P0 ;  /* 0x00000005ff007c0c */ /* 0x000fe2000bf45300 */
[----:B------:R-:W-:Y:S02]  /*25f00*/  ULDC.64 UR4, c[0x0][0xa00] ;  /* 0x0002800000047ab9 */ /* 0x000fe40000000a00 */
[----:B------:R-:W-:Y:S01]  /*25f10*/  ISETP.NE.U32.AND P0, PT, RZ, UR4, PT ;  /* 0x00000004ff007c0c */ /* 0x000fe2000bf05070 */
[----:B------:R-:W-:Y:S01]  /*25f20*/  IMAD.MOV.U32 R0, RZ, RZ, RZ ;  /* 0x000000ffff007224 */ /* 0x000fe200078e00ff */
[----:B-1----:R-:W0:Y:S02]  /*25f30*/  LDC.64 R2, c[0x0][0xa10] ;  /* 0x00028400ff027b82 */ /* 0x002e240000000a00 */
[----:B------:R-:W-:-:S06]  /*25f40*/  ISETP.NE.AND.EX P0, PT, RZ, UR5, PT, P0 ;  /* 0x00000005ff007c0c */ /* 0x000fcc000bf05300 */
[----:B------:R-:W1:Y:S07]  /*25f50*/  @P2 LDC.64 R6, c[0x0][0xa18] ;  /* 0x00028600ff062b82 */ /* 0x000e6e0000000a00 */
[----:B--2---:R-:W2:Y:S01]  /*25f60*/  @P0 LDG.E R8, desc[UR42][R4.64] ;  /* 0x0000002a04080981 */ /* 0x004ea2000c1e1900 */
[----:B0-----:R-:W-:-:S05]  /*25f70*/  IMAD.WIDE R2, R19, 0x4, R2 ;  /* 0x0000000413027825 */ /* 0x001fca00078e0202 */
[----:B------:R-:W5:Y:S01]  /*25f80*/  @P1 LDG.E R0, desc[UR42][R2.64] ;  /* 0x0000002a02001981 */ /* 0x000f62000c1e1900 */
[----:B------:R-:W-:Y:S02]  /*25f90*/  ULDC UR4, c[0x0][0x288] ;  /* 0x0000a20000047ab9 */ /* 0x000fe40000000800 */
[----:B------:R-:W-:Y:S01]  /*25fa0*/  IMAD.U32 R35, RZ, RZ, UR4 ;  /* 0x00000004ff237e24 */ /* 0x000fe2000f8e00ff */
[----:B------:R-:W-:Y:S02]  /*25fb0*/  ULDC.64 UR4, c[0x0][0x418] ;  /* 0x0001060000047ab9 */ /* 0x000fe40000000a00 */
[----:B------:R-:W-:-:S03]  /*25fc0*/  UISETP.NE.U32.AND UP0, UPT, UR4, URZ, UPT ;  /* 0x0000003f0400728c */ /* 0x000fc6000bf05070 */
[----:B------:R-:W-:Y:S01]  /*25fd0*/  ULDC UR4, c[0x0][0x424] ;  /* 0x0001090000047ab9 */ /* 0x000fe20000000800 */
[----:B------:R-:W-:Y:S01]  /*25fe0*/  UISETP.NE.AND.EX UP0, UPT, UR5, URZ, UPT, UP0 ;  /* 0x0000003f0500728c */ /* 0x000fe2000bf05300 */
[----:B-1----:R-:W-:Y:S02]  /*25ff0*/  @P2 IMAD.WIDE R6, R19, 0x4, R6 ;  /* 0x0000000413062825 */ /* 0x002fe400078e0206 */
[----:B------:R-:W-:Y:S01]  /*26000*/  ULDC UR5, c[0x0][0x2f0] ;  /* 0x0000bc0000057ab9 */ /* 0x000fe20000000800 */
[----:B------:R-:W-:Y:S02]  /*26010*/  USEL UR4, UR4, 0x1, UP0 ;  /* 0x0000000104047887 */ /* 0x000fe40008000000 */
[----:B------:R0:W5:Y:S02]  /*26020*/  @P2 LDG.E R35, desc[UR42][R6.64] ;  /* 0x0000002a06232981 */ /* 0x000164000c1e1900 */
[----:B------:R-:W-:-:S03]  /*26030*/  UIMAD UR4, UR4, UR5, URZ ;  /* 0x00000005040472a4 */ /* 0x000fc6000f8e023f */
[----:B------:R-:W-:-:S03]  /*26040*/  ULDC UR5, c[0x0][0x348] ;  /* 0x0000d20000057ab9 */ /* 0x000fc60000000800 */
[----:B0-----:R-:W-:Y:S01]  /*26050*/  IMAD.U32 R7, RZ, RZ, UR4 ;  /* 0x00000004ff077e24 */ /* 0x001fe2000f8e00ff */
[----:B--2---:R0:W-:Y:S02]  /*26060*/  STL [R1+0x18], R8 ;  /* 0x0000180801007387 */ /* 0x0041e40000100800 */
[----:B0-----:R-:W-:Y:S01]  /*26070*/  IMAD.U32 R8, RZ, RZ, UR5 ;  /* 0x00000005ff087e24 */ /* 0x001fe2000f8e00ff */
[----:B------:R-:W-:Y:S06]  /*26080*/  @P2 BRA `(.L_x_5718) ;  /* 0x0000000000102947 */ /* 0x000fec0003800000 */
[----:B------:R-:W-:Y:S05]  /*26090*/  @!P0 BRA `(.L_x_5718) ;  /* 0x00000000000c8947 */ /* 0x000fea0003800000 */
[----:B-----5:R-:W2:Y:S04]  /*260a0*/  LDG.E R35, desc[UR42][R4.64] ;  /* 0x0000002a04237981 */ /* 0x020ea8000c1e1900 */
[----:B------:R-:W2:Y:S02]  /*260b0*/  LDG.E R4, desc[UR42][R4.64+0x4] ;  /* 0x0000042a04047981 */ /* 0x000ea4000c1e1900 */
[----:B--2---:R-:W-:-:S07]  /*260c0*/  IMAD.IADD R35, R4, 0x1, -R35 ;  /* 0x0000000104237824 */ /* 0x004fce00078e0a23 */
.L_x_5718:
        /* <DEDUP_REMOVED lines=9> */
[----:B------:R-:W0:Y:S02]  /*26160*/  LDC.64 R4, c[0x0][0xa20] ;  /* 0x00028800ff047b82 */ /* 0x000e240000000a00 */
[----:B0-----:R-:W-:-:S05]  /*26170*/  IMAD.WIDE R4, R19, 0x4, R4 ;  /* 0x0000000413047825 */ /* 0x001fca00078e0204 */
[----:B------:R0:W5:Y:S01]  /*26180*/  LDG.E R7, desc[UR42][R4.64] ;  /* 0x0000002a04077981 */ /* 0x000162000c1e1900 */
[----:B------:R-:W-:Y:S05]  /*26190*/  BRA `(.L_x_5720) ;  /* 0x0000000000247947 */ /* 0x000fea0003800000 */
.L_x_5719:
        /* <DEDUP_REMOVED lines=9> */
.L_x_5720:
[----:B0-----:R-:W2:Y:S04]  /*26230*/  @P1 LDG.E R4, desc[UR42][R2.64] ;  /* 0x0000002a02041981 */ /* 0x001ea8000c1e1900 */
[----:B------:R0:W2:Y:S01]  /*26240*/  @P1 LDG.E R5, desc[UR42][R2.64+0x4] ;  /* 0x0000042a02051981 */ /* 0x0000a2000c1e1900 */
[----:B------:R-:W-:Y:S02]  /*26250*/  IMAD.SHL.U32 R17, R17, 0x80, RZ ;  /* 0x0000008011117824 */ /* 0x000fe400078e00ff */
[----:B-----5:R-:W-:Y:S02]  /*26260*/  IMAD.IADD R7, R7, 0x1, -R34 ;  /* 0x0000000107077824 */ /* 0x020fe400078e0a22 */
[----:B------:R-:W-:Y:S01]  /*26270*/  VIADD R10, R17, 0x7f ;  /* 0x0000007f110a7836 */ /* 0x000fe20000000000 */
[----:B0-----:R-:W0:Y:S02]  /*26280*/  LDC R2, c[0x0][0x448] ;  /* 0x00011200ff027b82 */ /* 0x001e240000000800 */
[----:B0-----:R-:W-:-:S13]  /*26290*/  ISETP.NE.AND P2, PT, R2, 0x1, PT ;  /* 0x000000010200780c */ /* 0x001fda0003f45270 */
[----:B------:R-:W0:Y:S08]  /*262a0*/  @P2 LDC R3, c[0x0][0x44c] ;  /* 0x00011300ff032b82 */ /* 0x000e300000000800 */
[----:B------:R-:W1:Y:S01]  /*262b0*/  @P2 LDC R2, c[0x0][0x450] ;  /* 0x00011400ff022b82 */ /* 0x000e620000000800 */
[----:B0-----:R-:W-:-:S05]  /*262c0*/  @P2 IMAD.HI.U32 R3, R10, R3, RZ ;  /* 0x000000030a032227 */ /* 0x001fca00078e00ff */
[----:B-1----:R-:W-:Y:S01]  /*262d0*/  @P2 SHF.R.U32.HI R10, RZ, R2, R3 ;  /* 0x00000002ff0a2219 */ /* 0x002fe20000011603 */
[----:B--2---:R-:W-:-:S04]  /*262e0*/  @P1 IMAD.IADD R8, R5, 0x1, -R4 ;  /* 0x0000000105081824 */ /* 0x004fc800078e0a04 */
[----:B------:R-:W-:-:S04]  /*262f0*/  IMAD.IADD R27, R7, 0x1, R8 ;  /* 0x00000001071b7824 */ /* 0x000fc800078e0208 */
[C---:B------:R-:W-:Y:S01]  /*26300*/  VIADD R21, R27.reuse, 0x7f ;  /* 0x0000007f1b157836 */ /* 0x040fe20000000000 */
[----:B------:R-:W-:-:S04]  /*26310*/  IADD3 R9, R27, 0x1, -R35 ;  /* 0x000000011b097810 */ /* 0x000fc80007ffe823 */
[----:B------:R-:W-:Y:S01]  /*26320*/  SHF.R.S32.HI R2, RZ, 0x1f, R21 ;  /* 0x0000001fff027819 */ /* 0x000fe20000011415 */
[----:B------:R-:W-:-:S03]  /*26330*/  IMAD.IADD R10, R9, 0x1, R10 ;  /* 0x00000001090a7824 */ /* 0x000fc600078e020a */
[----:B------:R-:W-:Y:S02]  /*26340*/  LEA.HI R21, R2, R21, RZ, 0x7 ;  /* 0x0000001502157211 */ /* 0x000fe400078f38ff */
[----:B------:R-:W0:Y:S02]  /*26350*/  LDC.64 R2, c[0x0][0x9e0] ;  /* 0x00027800ff027b82 */ /* 0x000e240000000a00 */
[----:B------:R-:W-:Y:S02]  /*26360*/  SHF.R.S32.HI R21, RZ, 0x7, R21 ;  /* 0x00000007ff157819 */ /* 0x000fe40000011415 */
[----:B0-----:R-:W-:Y:S01]  /*26370*/  ISETP.GE.AND P3, PT, R3, 0x1, PT ;  /* 0x000000010300780c */ /* 0x001fe20003f66270 */
        /* <DEDUP_REMOVED lines=13> */
.L_x_5723:
[----:B------:R-:W-:-:S13]  /*26450*/  ISETP.NE.AND P0, PT, R3, 0x1, PT ;  /* 0x000000010300780c */ /* 0x000fda0003f05270 */
[----:B------:R-:W0:Y:S02]  /*26460*/  @P0 LDC.64 R4, c[0x0][0x9e8] ;  /* 0x00027a00ff040b82 */ /* 0x000e240000000a00 */
[----:B0-----:R-:W-:-:S05]  /*26470*/  @P0 IMAD.HI.U32 R4, R11, R4, RZ ;  /* 0x000000040b040227 */ /* 0x001fca00078e00ff */
[----:B------:R-:W-:-:S07]  /*26480*/  @P0 SHF.R.U32.HI R11, RZ, R5, R4 ;  /* 0x00000005ff0b0219 */ /* 0x000fce0000011604 */
.L_x_5724:
[----:B------:R-:W-:Y:S05]  /*26490*/  BSYNC B0 ;  /* 0x0000000000007941 */ /* 0x000fea0003800000 */
.L_x_5722:
[----:B------:R-:W-:-:S05]  /*264a0*/  IMAD R11, R11, R3, R3 ;  /* 0x000000030b0b7224 */ /* 0x000fca00078e0203 */
[----:B------:R-:W-:-:S07]  /*264b0*/  VIMNMX R2, R2, R11, PT ;  /* 0x0000000b02027248 */ /* 0x000fce0003fe0100 */
.L_x_5721:
[----:B------:R-:W0:Y:S01]  /*264c0*/  @P2 LDC R10, c[0x0][0x44c] ;  /* 0x00011300ff0a2b82 */ /* 0x000e220000000800 */
[----:B------:R-:W-:Y:S01]  /*264d0*/  VIADD R2, R2, 0x7f ;  /* 0x0000007f02027836 */ /* 0x000fe20000000000 */
[----:B------:R-:W-:Y:S01]  /*264e0*/  ULDC UR4, c[0x0][0x9dc] ;  /* 0x0002770000047ab9 */ /* 0x000fe20000000800 */
[----:B------:R-:W-:Y:S02]  /*264f0*/  IMAD.MOV.U32 R4, RZ, RZ, R17 ;  /* 0x000000ffff047224 */ /* 0x000fe400078e0011 */
[----:B------:R-:W-:-:S03]  /*26500*/  IMAD.IADD R20, R27, 0x1, -R35 ;  /* 0x000000011b147824 */ /* 0x000fc600078e0a23 */
[----:B------:R-:W1:Y:S01]  /*26510*/  @P2 LDC R5, c[0x0][0x450] ;  /* 0x00011400ff052b82 */ /* 0x000e620000000800 */
[----:B0-----:R-:W-:-:S05]  /*26520*/  @P2 IMAD.HI.U32 R10, R17, R10, RZ ;  /* 0x0000000a110a2227 */ /* 0x001fca00078e00ff */
[----:B-1----:R-:W-:Y:S02]  /*26530*/  @P2 SHF.R.U32.HI R4, RZ, R5, R10 ;  /* 0x00000005ff042219 */ /* 0x002fe4000001160a */
        /* <DEDUP_REMOVED lines=17> */
.L_x_5727:
[----:B------:R-:W-:-:S13]  /*26650*/  ISETP.NE.AND P0, PT, R3, 0x1, PT ;  /* 0x000000010300780c */ /* 0x000fda0003f05270 */
[----:B------:R-:W0:Y:S02]  /*26660*/  @P0 LDC.64 R4, c[0x0][0x9e8] ;  /* 0x00027a00ff040b82 */ /* 0x000e240000000a00 */
[----:B0-----:R-:W-:-:S05]  /*26670*/  @P0 IMAD.HI.U32 R4, R11, R4, RZ ;  /* 0x000000040b040227 */ /* 0x001fca00078e00ff */
[----:B------:R-:W-:-:S07]  /*26680*/  @P0 SHF.R.U32.HI R11, RZ, R5, R4 ;  /* 0x00000005ff0b0219 */ /* 0x000fce0000011604 */
.L_x_5728:
[----:B------:R-:W-:Y:S05]  /*26690*/  BSYNC B0 ;  /* 0x0000000000007941 */ /* 0x000fea0003800000 */
.L_x_5726:
[----:B------:R-:W-:-:S05]  /*266a0*/  IMAD R3, R11, R3, RZ ;  /* 0x000000030b037224 */ /* 0x000fca00078e02ff */
[----:B------:R-:W-:-:S07]  /*266b0*/  VIMNMX R2, R2, R3, !PT ;  /* 0x0000000302027248 */ /* 0x000fce0007fe0100 */
.L_x_5725:
        /* <DEDUP_REMOVED lines=14> */
[----:B------:R-:W-:Y:S02]  /*267a0*/  IADD3 R12, R5, -0x1, R10 ;  /* 0xffffffff050c7810 */ /* 0x000fe40007ffe00a */
        /* <DEDUP_REMOVED lines=24> */
.L_x_5730:
[----:B------:R-:W-:Y:S05]  /*26930*/  BSYNC B0 ;  /* 0x0000000000007941 */ /* 0x000fea0003800000 */
.L_x_5729:
        /* <DEDUP_REMOVED lines=24> */
.L_x_6040:
[----:B-1----:R-:W-:Y:S02]  /*26ac0*/  ISETP.NE.AND P0, PT, R14, RZ, PT ;  /* 0x000000ff0e00720c */ /* 0x002fe40003f05270 */
[----:B------:R-:W-:-:S11]  /*26ad0*/  PLOP3.LUT P6, PT, PT, PT, PT, 0x8, 0x0 ;  /* 0x000000000000781c */ /* 0x000fd60003fce170 */
[----:B------:R-:W-:Y:S05]  /*26ae0*/  @P0 BRA `(.L_x_5734) ;  /* 0x00000000000c0947 */ /* 0x000fea0003800000 */
[----:B------:R-:W-:-:S03]  /*26af0*/  UMOV UR4, 0xffffffff ;  /* 0xffffffff00047882 */ /* 0x000fc60000000000 */
[----:B------:R-:W-:Y:S05]  /*26b00*/  BRA.DIV UR4, `(.L_x_5735) ;  /* 0x000000b204a87947 */ /* 0x000fea000b800000 */
[----:B------:R-:W-:-:S13]  /*26b10*/  ELECT P6, URZ, PT ;  /* 0x00000000003f782f */ /* 0x000fda00038c0000 */
.L_x_5734:
        /* <DEDUP_REMOVED lines=9> */
.L_x_6043:
[----:B------:R-:W-:Y:S05]  /*26bb0*/  BSYNC B1 ;  /* 0x0000000000017941 */ /* 0x000fea0003800000 */
.L_x_5736:
[----:B------:R-:W-:Y:S04]  /*26bc0*/  BSSY B1, `(.L_x_5738) ;  /* 0x000008b000017945 */ /* 0x000fe80003800000 */
[----:B------:R-:W-:Y:S05]  /*26bd0*/  @!P6 BRA `(.L_x_5739) ;  /* 0x000000080024e947 */ /* 0x000fea0003800000 */
[----:B------:R-:W-:Y:S01]  /*26be0*/  IMAD R11, R28, 0x8, R23 ;  /* 0x000000081c0b7824 */ /* 0x000fe200078e0217 */
[----:B------:R-:W-:Y:S01]  /*26bf0*/  SHF.L.U32 R10, R30, 0x1f, RZ ;  /* 0x0000001f1e0a7819 */ /* 0x000fe200000006ff */
[----:B------:R-:W1:Y:S01]  /*26c00*/  S2R R7, SR_TID.X ;  /* 0x0000000000077919 */ /* 0x000e620000002100 */
[----:B------:R-:W-:Y:S02]  /*26c10*/  BSSY B2, `(.L_x_5740) ;  /* 0x0000005000027945 */ /* 0x000fe40003800000 */
[----:B------:R-:W2:Y:S01]  /*26c20*/  SYNCS.PHASECHK.TRANS64.TRYWAIT P0, [R11+URZ+0x2a8a0], R10 ;  /* 0x02a8a00a0b0075a7 */ /* 0x000ea2000800017f */
[----:B-1----:R-:W-:-:S04]  /*26c30*/  LOP3.LUT R7, R7, 0x7f, RZ, 0xc0, !PT ;  /* 0x0000007f07077812 */ /* 0x002fc800078ec0ff */
[----:B------:R-:W-:Y:S01]  /*26c40*/  ISETP.NE.AND P1, PT, R7, RZ, PT ;  /* 0x000000ff0700720c */ /* 0x000fe20003f25270 */
[----:B--2---:R-:W-:-:S12]  /*26c50*/  @!P0 BRA `(.L_x_5741) ;  /* 0x000000b000888947 */ /* 0x004fd80003800000 */
.L_x_6044:
[----:B------:R-:W-:Y:S05]  /*26c60*/  BSYNC B2 ;  /* 0x0000000000027941 */ /* 0x000fea0003800000 */
.L_x_5740:
        /* <DEDUP_REMOVED lines=9> */
.L_x_5743:
[----:B------:R-:W-:Y:S05]  /*26d00*/  BSYNC B2 ;  /* 0x0000000000027941 */ /* 0x000fea0003800000 */
.L_x_5742:
        /* <DEDUP_REMOVED lines=12> */
.L_x_5744:
        /* <DEDUP_REMOVED lines=16> */
.L_x_5745:
        /* <DEDUP_REMOVED lines=16> */
.L_x_5746:
        /* <DEDUP_REMOVED lines=13> */
.L_x_6045:
[----:B------:R-:W-:Y:S05]  /*270a0*/  BSYNC B2 ;  /* 0x0000000000027941 */ /* 0x000fea0003800000 */
.L_x_5747:
        /* <DEDUP_REMOVED lines=11> */
.L_x_5750:
[----:B------:R-:W-:Y:S05]  /*27160*/  BSYNC B2 ;  /* 0x0000000000027941 */ /* 0x000fea0003800000 */
.L_x_5749:
        /* <DEDUP_REMOVED lines=8> */
.L_x_5751:
        /* <DEDUP_REMOVED lines=15> */
.L_x_5752:
        /* <DEDUP_REMOVED lines=15> */
.L_x_5753:
        /* <DEDUP_REMOVED lines=10> */
.L_x_5739:
[----:B------:R-:W-:Y:S05]  /*27470*/  BSYNC B1 ;  /* 0x0000000000017941 */ /* 0x000fea0003800000 */
.L_x_5738:
        /* <DEDUP_REMOVED lines=9> */
.L_x_5770:
[----:B------:R-:W-:Y:S05]  /*27510*/  YIELD ;  /* 0x0000000000007946 */ /* 0x000fea0003800000 */
        /* <DEDUP_REMOVED lines=10> */
.L_x_6046:
[----:B------:R-:W-:Y:S05]  /*275c0*/  BSYNC B2 ;  /* 0x0000000000027941 */ /* 0x000fea0003800000 */
.L_x_5756:
        /* <DEDUP_REMOVED lines=9> */
.L_x_5759:
[----:B------:R-:W-:Y:S05]  /*27660*/  BSYNC B2 ;  /* 0x0000000000027941 */ /* 0x000fea0003800000 */
.L_x_5758:
[----:B------:R-:W-:Y:S01]  /*27670*/  IMAD.MOV.U32 R14, RZ, RZ, RZ ;  /* 0x000000ffff0e7224 */ /* 0x000fe200078e00ff */
[----:B------:R-:W-:Y:S01]  /*27680*/  UIADD3 UR4, UP0, UR40, 0x570, URZ ;  /* 0x0000057028047890 */ /* 0x000fe2000ff1e03f */
[----:B------:R-:W-:Y:S01]  /*27690*/  IMAD R7, R28, 0x6000, R23 ;  /* 0x000060001c077824 */ /* 0x000fe200078e0217 */
[----:B------:R-:W-:Y:S01]  /*276a0*/  PLOP3.LUT P1, PT, PT, PT, PT, 0x80, 0x0 ;  /* 0x000000000000781c */ /* 0x000fe20003f2f070 */
[----:B0-----:R-:W-:Y:S01]  /*276b0*/  IMAD R5, R11, 0x80, R0 ;  /* 0x000000800b057824 */ /* 0x001fe200078e0200 */
[----:B------:R-:W-:Y:S01]  /*276c0*/  R2UR UR10, R14 ;  /* 0x000000000e0a72ca */ /* 0x000fe200000e0000 */
[----:B------:R-:W-:Y:S01]  /*276d0*/  VIADD R3, R10, 0x2a890 ;  /* 0x0002a8900a037836 */ /* 0x000fe20000000000 */
[----:B------:R-:W-:Y:S01]  /*276e0*/  UIADD3.X UR5, URZ, UR41, URZ, UP0, !UPT ;  /* 0x000000293f057290 */ /* 0x000fe200087fe43f */
[----:B------:R-:W-:Y:S01]  /*276f0*/  VIADD R12, R7, 0x1e400 ;  /* 0x0001e400070c7836 */ /* 0x000fe20000000000 */
[----:B------:R-:W-:Y:S01]  /*27700*/  UMOV UR6, 0x0 ;  /* 0x0000000000067882 */ /* 0x000fe20000000000 */
[----:B------:R-:W-:-:S10]  /*27710*/  UMOV UR7, 0x12f00000 ;  /* 0x12f0000000077882 */ /* 0x000fd40000000000 */
.L_x_5760:
        /* <DEDUP_REMOVED lines=16> */
.L_x_5761:
        /* <DEDUP_REMOVED lines=16> */
.L_x_5762:
        /* <DEDUP_REMOVED lines=13> */
.L_x_6047:
[----:B------:R-:W-:Y:S05]  /*279f0*/  BSYNC B2 ;  /* 0x0000000000027941 */ /* 0x000fea0003800000 */
.L_x_5763:
        /* <DEDUP_REMOVED lines=11> */
.L_x_5766:
[----:B------:R-:W-:Y:S05]  /*27ab0*/  BSYNC B2 ;  /* 0x0000000000027941 */ /* 0x000fea0003800000 */
.L_x_5765:
        /* <DEDUP_REMOVED lines=8> */
.L_x_5767:
        /* <DEDUP_REMOVED lines=15> */
.L_x_5768:
        /* <DEDUP_REMOVED lines=15> */
.L_x_5769:
        /* <DEDUP_REMOVED lines=10> */
.L_x_5755:
[----:B------:R-:W-:Y:S05]  /*27dc0*/  BSYNC B1 ;  /* 0x0000000000017941 */ /* 0x000fea0003800000 */
.L_x_5754:
        /* <DEDUP_REMOVED lines=8> */
.L_x_5732:
[----:B------:R-:W-:Y:S05]  /*27e50*/  BSYNC B0 ;  /* 0x0000000000007941 */ /* 0x000fea0003800000 */
.L_x_5731:
[----:B------:R-:W1:Y:S01]  /*27e60*/  LDC R0, c[0x0][0x448] ;  /* 0x00011200ff007b82 */ /* 0x000e620000000800 */
[----:B------:R-:W-:Y:S01]  /*27e70*/  VIADD R2, R17, 0x7f ;  /* 0x0000007f11027836 */ /* 0x000fe20000000000 */
[----:B------:R-:W-:Y:S06]  /*27e80*/  @!P0 WARPSYNC.ALL ;  /* 0x0000000000008948 */ /* 0x000fec0003800000 */
[----:B------:R-:W-:Y:S01]  /*27e90*/  @!P0 BAR.SYNC.DEFER_BLOCKING 0xc, 0x180 ;  /* 0x0306000000008b1d */ /* 0x000fe20000010000 */
[----:B-1----:R-:W-:-:S13]  /*27ea0*/  ISETP.NE.AND P1, PT, R0, 0x1, PT ;  /* 0x000000010000780c */ /* 0x002fda0003f25270 */
[----:B------:R-:W1:Y:S08]  /*27eb0*/  @P1 LDC R3, c[0x0][0x44c] ;  /* 0x00011300ff031b82 */ /* 0x000e700000000800 */
[----:B------:R-:W2:Y:S01]  /*27ec0*/  @P1 LDC R0, c[0x0][0x450] ;  /* 0x00011400ff001b82 */ /* 0x000ea20000000800 */
[----:B-1----:R-:W-:-:S05]  /*27ed0*/  @P1 IMAD.HI.U32 R3, R2, R3, RZ ;  /* 0x0000000302031227 */ /* 0x002fca00078e00ff */
[----:B--2---:R-:W-:-:S05]  /*27ee0*/  @P1 SHF.R.U32.HI R2, RZ, R0, R3 ;  /* 0x00000000ff021219 */ /* 0x004fca0000011603 */
[----:B------:R-:W-:Y:S02]  /*27ef0*/  IMAD.IADD R9, R9, 0x1, R2 ;  /* 0x0000000109097824 */ /* 0x000fe400078e0202 */
[----:B------:R-:W1:Y:S02]  /*27f00*/  LDC.64 R2, c[0x0][0x9e0] ;  /* 0x00027800ff027b82 */ /* 0x000e640000000a00 */
        /* <DEDUP_REMOVED lines=9> */
[----:B0-----:R-:W0:Y:S02]  /*27fa0*/  @P0 LDC.64 R4, c[0x0][0x9e8] ;  /* 0x00027a00ff040b82 */ /* 0x001e240000000a00 */
[----:B0-----:R-:W-:-:S05]  /*27fb0*/  @P0 IMAD.HI.U32 R4, R0, R4, RZ ;  /* 0x0000000400040227 */ /* 0x001fca00078e00ff */
[----:B------:R-:W-:-:S04]  /*27fc0*/  @P0 SHF.R.U32.HI R0, RZ, R5, R4 ;  /* 0x00000005ff000219 */ /* 0x000fc80000011604 */
[----:B------:R-:W-:Y:S01]  /*27fd0*/  LOP3.LUT R0, RZ, R0, RZ, 0x33, !PT ;  /* 0x00000000ff007212 */ /* 0x000fe200078e33ff */
[----:B------:R-:W-:Y:S06]  /*27fe0*/  BRA `(.L_x_5774) ;  /* 0x0000000000107947 */ /* 0x000fec0003800000 */
.L_x_5773:
[----:B------:R-:W-:-:S13]  /*27ff0*/  ISETP.NE.AND P0, PT, R3, 0x1, PT ;  /* 0x000000010300780c */ /* 0x000fda0003f05270 */
[----:B0-----:R-:W0:Y:S02]  /*28000*/  @P0 LDC.64 R4, c[0x0][0x9e8] ;  /* 0x00027a00ff040b82 */ /* 0x001e240000000a00 */
[----:B0-----:R-:W-:-:S05]  /*28010*/  @P0 IMAD.HI.U32 R4, R0, R4, RZ ;  /* 0x0000000400040227 */ /* 0x001fca00078e00ff */
[----:B------:R-:W-:-:S07]  /*28020*/  @P0 SHF.R.U32.HI R0, RZ, R5, R4 ;  /* 0x00000005ff000219 */ /* 0x000fce0000011604 */
.L_x_5774:
[----:B------:R-:W-:Y:S05]  /*28030*/  BSYNC B0 ;  /* 0x0000000000007941 */ /* 0x000fea0003800000 */
.L_x_5772:
[----:B------:R-:W-:-:S05]  /*28040*/  IMAD R0, R0, R3, R3 ;  /* 0x0000000300007224 */ /* 0x000fca00078e0203 */
[----:B------:R-:W-:-:S07]  /*28050*/  VIMNMX R2, R2, R0, PT ;  /* 0x0000000002027248 */ /* 0x000fce0003fe0100 */
.L_x_5771:
[----:B------:R-:W-:Y:S01]  /*28060*/  VIADD R2, R2, 0x7f ;  /* 0x0000007f02027836 */ /* 0x000fe20000000000 */
[----:B------:R-:W-:Y:S01]  /*28070*/  ULDC UR4, c[0x0][0x9dc] ;  /* 0x0002770000047ab9 */ /* 0x000fe20000000800 */
[----:B------:R-:W-:-:S03]  /*28080*/  IMAD.MOV.U32 R4, RZ, RZ, R17 ;  /* 0x000000ffff047224 */ /* 0x000fc600078e0011 */
[----:B------:R-:W-:-:S04]  /*28090*/  SHF.R.S32.HI R0, RZ, 0x1f, R2 ;  /* 0x0000001fff007819 */ /* 0x000fc80000011402 */
[----:B------:R-:W-:Y:S02]  /*280a0*/  LEA.HI R0, R0, R2, RZ, 0x7 ;  /* 0x0000000200007211 */ /* 0x000fe400078f38ff */
[----:B------:R-:W1:Y:S02]  /*280b0*/  @P1 LDC R2, c[0x0][0x44c] ;  /* 0x00011300ff021b82 */ /* 0x000e640000000800 */
[----:B------:R-:W-:-:S04]  /*280c0*/  SHF.R.S32.HI R0, RZ, 0x7, R0 ;  /* 0x00000007ff007819 */ /* 0x000fc80000011400 */
[----:B------:R-:W-:Y:S02]  /*280d0*/  VIMNMX R21, R21, R0, PT ;  /* 0x0000000015157248 */ /* 0x000fe40003fe0100 */
[----:B------:R-:W2:Y:S01]  /*280e0*/  @P1 LDC R0, c[0x0][0x450] ;  /* 0x00011400ff001b82 */ /* 0x000ea20000000800 */
[----:B-1----:R-:W-:-:S05]  /*280f0*/  @P1 IMAD.HI.U32 R2, R17, R2, RZ ;  /* 0x0000000211021227 */ /* 0x002fca00078e00ff */
[----:B--2---:R-:W-:-:S05]  /*28100*/  @P1 SHF.R.U32.HI R4, RZ, R0, R2 ;  /* 0x00000000ff041219 */ /* 0x004fca0000011602 */
        /* <DEDUP_REMOVED lines=8> */
[----:B0-----:R-:W0:Y:S02]  /*28190*/  @P0 LDC.64 R4, c[0x0][0x9e8] ;  /* 0x00027a00ff040b82 */ /* 0x001e240000000a00 */
[----:B0-----:R-:W-:-:S05]  /*281a0*/  @P0 IMAD.HI.U32 R4, R2, R4, RZ ;  /* 0x0000000402040227 */ /* 0x001fca00078e00ff */
[----:B------:R-:W-:-:S04]  /*281b0*/  @P0 SHF.R.U32.HI R2, RZ, R5, R4 ;  /* 0x00000005ff020219 */ /* 0x000fc80000011604 */
[----:B------:R-:W-:Y:S01]  /*281c0*/  LOP3.LUT R2, RZ, R2, RZ, 0x33, !PT ;  /* 0x00000002ff027212 */ /* 0x000fe200078e33ff */
[----:B------:R-:W-:Y:S06]  /*281d0*/  BRA `(.L_x_5778) ;  /* 0x0000000000107947 */ /* 0x000fec0003800000 */
.L_x_5777:
[----:B------:R-:W-:-:S13]  /*281e0*/  ISETP.NE.AND P0, PT, R3, 0x1, PT ;  /* 0x000000010300780c */ /* 0x000fda0003f05270 */
[----:B0-----:R-:W0:Y:S02]  /*281f0*/  @P0 LDC.64 R4, c[0x0][0x9e8] ;  /* 0x00027a00ff040b82 */ /* 0x001e240000000a00 */
[----:B0-----:R-:W-:-:S05]  /*28200*/  @P0 IMAD.HI.U32 R4, R2, R4, RZ ;  /* 0x0000000402040227 */ /* 0x001fca00078e00ff */
[----:B------:R-:W-:-:S07]  /*28210*/  @P0 SHF.R.U32.HI R2, RZ, R5, R4 ;  /* 0x00000005ff020219 */ /* 0x000fce0000011604 */
.L_x_5778:
[----:B------:R-:W-:Y:S05]  /*28220*/  BSYNC B0 ;  /* 0x0000000000007941 */ /* 0x000fea0003800000 */
.L_x_5776:
[----:B------:R-:W-:-:S05]  /*28230*/  IMAD R2, R2, R3, RZ ;  /* 0x0000000302027224 */ /* 0x000fca00078e02ff */
[----:B------:R-:W-:-:S07]  /*28240*/  VIMNMX R0, R0, R2, !PT ;  /* 0x0000000200007248 */ /* 0x000fce0007fe0100 */
.L_x_5775:
        /* <DEDUP_REMOVED lines=18> */
[----:B0-----:R-:W-:Y:S02]  /*28370*/  IMAD R5, R2, R4, RZ ;  /* 0x0000000402057224 */ /* 0x001fe400078e02ff */
        /* <DEDUP_REMOVED lines=18> */
.L_x_5780:
[----:B------:R-:W-:Y:S05]  /*284a0*/  BSYNC B0 ;  /* 0x0000000000007941 */ /* 0x000fea0003800000 */
.L_x_5779:
        /* <DEDUP_REMOVED lines=9> */
[----:B0-----:R-:W0:Y:S01]  /*28540*/  S2R R5, SR_LANEID ;  /* 0x0000000000057919 */ /* 0x001e220000000000 */
        /* <DEDUP_REMOVED lines=10> */
[----:B0-----:R-:W-:Y:S01]  /*285f0*/  IADD3 R16, R0, UR38, R7 ;  /* 0x0000002600107c10 */ /* 0x001fe2000fffe007 */
[----:B------:R-:W-:Y:S06]  /*28600*/  BRA `(.L_x_5782) ;  /* 0x0000003c00d47947 */ /* 0x000fec0003800000 */
.L_x_5781:
        /* <DEDUP_REMOVED lines=10> */
[----:B0-----:R-:W-:Y:S02]  /*286b0*/  IMAD.U32 R5, RZ, RZ, UR7 ;  /* 0x00000007ff057e24 */ /* 0x001fe4000f8e00ff */
[----:B-1----:R-:W-:Y:S02]  /*286c0*/  IMAD.U32 R6, RZ, RZ, UR8 ;  /* 0x00000008ff067e24 */ /* 0x002fe4000f8e00ff */
[----:B------:R-:W-:-:S02]  /*286d0*/  IMAD.U32 R7, RZ, RZ, UR9 ;  /* 0x00000009ff077e24 */ /* 0x000fc4000f8e00ff */
[----:B------:R-:W-:Y:S02]  /*286e0*/  IMAD.U32 R10, RZ, RZ, UR4 ;  /* 0x00000004ff0a7e24 */ /* 0x000fe4000f8e00ff */
[----:B------:R-:W-:Y:S02]  /*286f0*/  IMAD.U32 R11, RZ, RZ, UR5 ;  /* 0x00000005ff0b7e24 */ /* 0x000fe4000f8e00ff */
[----:B------:R-:W-:Y:S02]  /*28700*/  IMAD.MOV.U32 R8, RZ, RZ, 0x70 ;  /* 0x00000070ff087424 */ /* 0x000fe400078e00ff */
[----:B------:R-:W-:Y:S02]  /*28710*/  IMAD.MOV.U32 R12, RZ, RZ, 0x1 ;  /* 0x00000001ff0c7424 */ /* 0x000fe400078e00ff */
[----:B------:R-:W-:-:S07]  /*28720*/  IMAD.MOV.U32 R13, RZ, RZ, RZ ;  /* 0x000000ffff0d7224 */ /* 0x000fce00078e00ff */
[----:B------:R-:W-:-:S07]  /*28730*/  LEPC R20, `(.L_x_5784) ;  /* 0x000000001014794e */ /* 0x000fce0000000000 */
[----:B--2---:R-:W-:Y:S05]  /*28740*/  CALL.ABS.NOINC R2 ;  /* 0x0000000002007343 */ /* 0x004fea0003c00000 */
.L_x_5784:
[----:B------:R-:W-:Y:S05]  /*28750*/  BSYNC B6 ;  /* 0x0000000000067941 */ /* 0x000fea0003800000 */
.L_x_5783:
        /* <DEDUP_REMOVED lines=22> */
.L_x_5786:
[----:B------:R-:W-:Y:S05]  /*288c0*/  BSYNC B6 ;  /* 0x0000000000067941 */ /* 0x000fea0003800000 */
.L_x_5785:
        /* <DEDUP_REMOVED lines=20> */
.L_x_5788:
[----:B------:R-:W-:Y:S05]  /*28a10*/  BSYNC B6 ;  /* 0x0000000000067941 */ /* 0x000fea0003800000 */
.L_x_5787:
        /* <DEDUP_REMOVED lines=19> */
.L_x_5790:
[----:B------:R-:W-:Y:S05]  /*28b50*/  BSYNC B6 ;  /* 0x0000000000067941 */ /* 0x000fea0003800000 */
.L_x_5789:
[----:B------:R-:W-:Y:S01]  /*28b60*/  ULDC.64 UR4, c[0x0][0x9f8] ;  /* 0x00027e0000047ab9 */ /* 0x000fe20000000a00 */
[----:B------:R-:W-:Y:S01]  /*28b70*/  IMAD.MOV.U32 R0, RZ, RZ, R31 ;  /* 0x000000ffff007224 */ /* 0x000fe200078e001f */
[----:B------:R-:W-:Y:S01]  /*28b80*/  ISETP.NE.U32.AND P0, PT, RZ, UR4, PT ;  /* 0x00000004ff007c0c */ /* 0x000fe2000bf05070 */
[----:B------:R-:W-:Y:S01]  /*28b90*/  IMAD.MOV.U32 R31, RZ, RZ, R19 ;  /* 0x000000ffff1f7224 */ /* 0x000fe200078e0013 */
[----:B------:R-:W2:Y:S01]  /*28ba0*/  S2R R21, SR_TID.X ;  /* 0x0000000000157919 */ /* 0x000ea20000002100 */
[----:B------:R-:W3:Y:S01]  /*28bb0*/  LDC R8, c[0x0][0x430] ;  /* 0x00010c00ff087b82 */ /* 0x000ee20000000800 */
[----:B------:R-:W-:Y:S01]  /*28bc0*/  ISETP.NE.AND.EX P0, PT, RZ, UR5, PT, P0 ;  /* 0x00000005ff007c0c */ /* 0x000fe2000bf05300 */
[----:B------:R-:W4:Y:S06]  /*28bd0*/  S2R R20, SR_TID.X ;  /* 0x0000000000147919 */ /* 0x000f2c0000002100 */
[----:B------:R-:W1:Y:S08]  /*28be0*/  LDC R10, c[0x0][0x2f4] ;  /* 0x0000bd00ff0a7b82 */ /* 0x000e700000000800 */
[----:B------:R-:W1:Y:S01]  /*28bf0*/  @P0 LDC.64 R2, c[0x0][0x9f8] ;  /* 0x00027e00ff020b82 */ /* 0x000e620000000a00 */
[----:B0-----:R-:W-:-:S02]  /*28c00*/  LEA R5, R0, 0xffffff80, 0x7 ;  /* 0xffffff8000057811 */ /* 0x001fc400078e38ff */
[----:B---3--:R-:W-:Y:S01]  /*28c10*/  ISETP.NE.AND P1, PT, R8, 0x1, PT ;  /* 0x000000010800780c */ /* 0x008fe20003f25270 */
[----:B--2---:R-:W-:Y:S01]  /*28c20*/  IMAD.SHL.U32 R21, R21, 0x20, RZ ;  /* 0x0000002015157824 */ /* 0x004fe200078e00ff */
[----:B----4-:R-:W-:Y:S01]  /*28c30*/  LOP3.LUT R20, R20, 0x7f, RZ, 0xc0, !PT ;  /* 0x0000007f14147812 */ /* 0x010fe200078ec0ff */
[----:B-1----:R-:W-:-:S10]  /*28c40*/  @P0 IMAD.WIDE R2, R19, 0x4, R2 ;  /* 0x0000000413020825 */ /* 0x002fd400078e0202 */
[----:B------:R-:W0:Y:S01]  /*28c50*/  @P1 LDC R7, c[0x0][0x434] ;  /* 0x00010d00ff071b82 */ /* 0x000e220000000800 */
[----:B------:R1:W2:Y:S01]  /*28c60*/  @P0 LDG.E R31, desc[UR42][R2.64] ;  /* 0x0000002a021f0981 */ /* 0x0002a2000c1e1900 */
[----:B------:R-:W-:Y:S02]  /*28c70*/  SHF.R.U32.HI R20, RZ, 0x2, R20 ;  /* 0x00000002ff147819 */ /* 0x000fe40000011614 */
[----:B------:R-:W-:-:S04]  /*28c80*/  LOP3.LUT R21, R21, 0x60, RZ, 0xc0, !PT ;  /* 0x0000006015157812 */ /* 0x000fc800078ec0ff */
[----:B------:R-:W3:Y:S01]  /*28c90*/  @P1 LDC R0, c[0x0][0x438] ;  /* 0x00010e00ff001b82 */ /* 0x000ee20000000800 */
[----:B------:R-:W-:-:S04]  /*28ca0*/  LOP3.LUT R4, R5, R20, R21, 0xfe, !PT ;  /* 0x0000001405047212 */ /* 0x000fc800078efe15 */
[C---:B------:R-:W-:Y:S01]  /*28cb0*/  ISETP.GE.AND P0, PT, R4.reuse, R27, PT ;  /* 0x0000001b0400720c */ /* 0x040fe20003f06270 */
[----:B------:R-:W-:-:S04]  /*28cc0*/  IMAD.IADD R4, R4, 0x1, R34 ;  /* 0x0000000104047824 */ /* 0x000fc800078e0222 */
[----:B------:R-:W-:Y:S02]  /*28cd0*/  IMAD.MOV.U32 R6, RZ, RZ, R4 ;  /* 0x000000ffff067224 */ /* 0x000fe400078e0004 */
[----:B0-----:R-:W-:-:S06]  /*28ce0*/  @P1 IMAD.HI.U32 R7, R4, R7, RZ ;  /* 0x0000000704071227 */ /* 0x001fcc00078e00ff */
[----:B-1----:R-:W0:Y:S01]  /*28cf0*/  @!P0 LDC.64 R2, c[0x0][0x428] ;  /* 0x00010a00ff028b82 */ /* 0x002e220000000a00 */
[----:B---3--:R-:W-:-:S04]  /*28d00*/  @P1 SHF.R.U32.HI R6, RZ, R0, R7 ;  /* 0x00000000ff061219 */ /* 0x008fc80000011607 */
[--C-:B------:R-:W-:Y:S01]  /*28d10*/  @!P0 SHF.R.S32.HI R7, RZ, 0x1f, R6.reuse ;  /* 0x0000001fff078819 */ /* 0x100fe20000011406 */
[----:B------:R-:W-:-:S04]  /*28d20*/  IMAD.MOV R0, RZ, RZ, -R6 ;  /* 0x000000ffff007224 */ /* 0x000fc800078e0a06 */
[----:B------:R-:W-:Y:S01]  /*28d30*/  IMAD R4, R8, R0, R4 ;  /* 0x0000000008047224 */ /* 0x000fe200078e0204 */
[C---:B------:R-:W-:Y:S02]  /*28d40*/  ISETP.GE.AND P3, PT, R32.reuse, R10, PT ;  /* 0x0000000a2000720c */ /* 0x040fe40003f66270 */
[----:B------:R-:W-:Y:S02]  /*28d50*/  LOP3.LUT R11, R32, 0x40, RZ, 0xfc, !PT ;  /* 0x00000040200b7812 */ /* 0x000fe400078efcff */
[----:B------:R-:W-:Y:S01]  /*28d60*/  LOP3.LUT R22, R22, 0xfffffffb, RZ, 0xc0, !PT ;  /* 0xfffffffb16167812 */ /* 0x000fe200078ec0ff */
[----:B------:R-:W-:Y:S01]  /*28d70*/  IMAD.U32 R12, RZ, RZ, UR39 ;  /* 0x00000027ff0c7e24 */ /* 0x000fe2000f8e00ff */
[----:B------:R-:W-:-:S04]  /*28d80*/  LOP3.LUT R9, R32, 0x80, RZ, 0xfc, !PT ;  /* 0x0000008020097812 */ /* 0x000fc800078efcff */
[----:B------:R-:W-:-:S03]  /*28d90*/  ISETP.NE.AND P2, PT, R12, 0x3, PT ;  /* 0x000000030c00780c */ /* 0x000fc60003f45270 */
[----:B------:R-:W-:-:S04]  /*28da0*/  @P3 LOP3.LUT R22, R22, 0x4, RZ, 0xfc, !PT ;  /* 0x0000000416163812 */ /* 0x000fc800078efcff */
[----:B------:R-:W-:-:S04]  /*28db0*/  LOP3.LUT R22, R22, 0xfffffff7, RZ, 0xc0, !PT ;  /* 0xfffffff716167812 */ /* 0x000fc800078ec0ff */
[----:B------:R-:W-:Y:S01]  /*28dc0*/  LOP3.LUT R22, R22, 0xfffffffd, RZ, 0xc0, !PT ;  /* 0xfffffffd16167812 */ /* 0x000fe200078ec0ff */
[----:B------:R-:W-:Y:S01]  /*28dd0*/  UMOV UR4, 0xffffffff ;  /* 0xffffffff00047882 */ /* 0x000fe20000000000 */
[----:B--2---:R-:W-:Y:S01]  /*28de0*/  SHF.R.S32.HI R36, RZ, 0x1f, R31 ;  /* 0x0000001fff247819 */ /* 0x004fe2000001141f */
[----:B0-----:R-:W-:-:S04]  /*28df0*/  @!P0 IMAD.WIDE.U32 R6, R31, R2, R6 ;  /* 0x000000021f068225 */ /* 0x001fc800078e0006 */
[----:B------:R-:W-:-:S04]  /*28e00*/  @!P0 IMAD R0, R36, R2, RZ ;  /* 0x0000000224008224 */ /* 0x000fc800078e02ff */
[----:B------:R-:W-:Y:S02]  /*28e10*/  @!P0 IMAD R0, R31, R3, R0 ;  /* 0x000000031f008224 */ /* 0x000fe400078e0200 */
[----:B------:R-:W0:Y:S02]  /*28e20*/  @!P0 LDC.64 R2, c[0x0][0x418] ;  /* 0x00010600ff028b82 */ /* 0x000e240000000a00 */
[----:B------:R-:W-:Y:S02]  /*28e30*/  @!P0 IMAD.IADD R0, R7, 0x1, R0 ;  /* 0x0000000107008824 */ /* 0x000fe400078e0200 */
[----:B------:R-:W-:Y:S01]  /*28e40*/  IMAD.MOV.U32 R7, RZ, RZ, RZ ;  /* 0x000000ffff077224 */ /* 0x000fe200078e00ff */
[----:B0-----:R-:W-:-:S04]  /*28e50*/  @!P0 LEA R2, P1, R6, R2, 0x2 ;  /* 0x0000000206028211 */ /* 0x001fc800078210ff */
[----:B------:R-:W-:Y:S02]  /*28e60*/  @!P0 LEA.HI.X R3, R6, R3, R0, 0x2, P1 ;  /* 0x0000000306038211 */ /* 0x000fe400008f1400 */
[----:B------:R-:W-:-:S03]  /*28e70*/  ISETP.GE.AND P1, PT, R11, R10, PT ;  /* 0x0000000a0b00720c */ /* 0x000fc60003f26270 */
[----:B------:R0:W5:Y:S01]  /*28e80*/  @!P0 LDG.E R7, desc[UR42][R2.64] ;  /* 0x0000002a02078981 */ /* 0x000162000c1e1900 */
[----:B------:R-:W-:-:S09]  /*28e90*/  ISETP.GE.AND P0, PT, R9, R10, PT ;  /* 0x0000000a0900720c */ /* 0x000fd20003f06270 */
[----:B------:R-:W-:-:S04]  /*28ea0*/  @P1 LOP3.LUT R22, R22, 0x2, RZ, 0xfc, !PT ;  /* 0x0000000216161812 */ /* 0x000fc800078efcff */
[----:B------:R-:W-:-:S04]  /*28eb0*/  @P2 LOP3.LUT R22, R22, 0x8, RZ, 0xfc, !PT ;  /* 0x0000000816162812 */ /* 0x000fc800078efcff */
[----:B------:R-:W-:-:S04]  /*28ec0*/  LOP3.LUT R22, R22, 0xfffffffe, RZ, 0xc0, !PT ;  /* 0xfffffffe16167812 */ /* 0x000fc800078ec0ff */
[----:B------:R-:W-:Y:S01]  /*28ed0*/  @P0 LOP3.LUT R22, R22, 0x1, RZ, 0xfc, !PT ;  /* 0x0000000116160812 */ /* 0x000fe200078efcff */
[----:B0-----:R-:W-:Y:S06]  /*28ee0*/  BRA.DIV UR4, `(.L_x_5791) ;  /* 0x0000009204347947 */ /* 0x001fec000b800000 */
.L_x_6050:
[----:B------:R-:W-:Y:S05]  /*28ef0*/  @!P2 BRA `(.L_x_5792) ;  /* 0x000000000004a947 */ /* 0x000fea0003800000 */
[----:B------:R-:W-:Y:S01]  /*28f00*/  BPT.TRAP 0x1 ;  /* 0x000000040000795c */ /* 0x000fe20000300000 */
.L_x_5792:
[----:B------:R-:W-:Y:S01]  /*28f10*/  IMAD R6, R26, 0x8, R23 ;  /* 0x000000081a067824 */ /* 0x000fe200078e0217 */
[----:B------:R-:W-:Y:S01]  /*28f20*/  SHF.L.U32 R0, R29, 0x1f, RZ ;  /* 0x0000001f1d007819 */ /* 0x000fe200000006ff */
[----:B------:R-:W-:Y:S01]  /*28f30*/  BSSY B0, `(.L_x_5793) ;  /* 0x0000006000007945 */ /* 0x000fe20003800000 */
[----:B------:R-:W-:Y:S02]  /*28f40*/  IADD3 R5, -R20, R27, -R5 ;  /* 0x0000001b14057210 */ /* 0x000fe40007ffe905 */
[----:B------:R-:W0:Y:S01]  /*28f50*/  SYNCS.PHASECHK.TRANS64.TRYWAIT P0, [R6+URZ+0x2a880], R0 ;  /* 0x02a88000060075a7 */ /* 0x000e22000800017f */
[----:B------:R1:W-:Y:S01]  /*28f60*/  STL [R1+0x1c], R0 ;  /* 0x00001c0001007387 */ /* 0x0003e20000100800 */
[----:B------:R-:W-:Y:S01]  /*28f70*/  SHF.R.S32.HI R20, RZ, 0x1f, R4 ;  /* 0x0000001fff147819 */ /* 0x000fe20000011404 */
[----:B01----:R-:W-:Y:S06]  /*28f80*/  @!P0 BRA `(.L_x_5794) ;  /* 0x0000009000408947 */ /* 0x003fec0003800000 */
.L_x_6051:
[----:B------:R-:W-:Y:S05]  /*28f90*/  BSYNC B0 ;  /* 0x0000000000007941 */ /* 0x000fea0003800000 */
.L_x_5793:
[----:B------:R-:W2:Y:S01]  /*28fa0*/  LDL R10, [R1+0xc] ;  /* 0x00000c00010a7983 */ /* 0x000ea20000100800 */
[----:B------:R-:W-:Y:S01]  /*28fb0*/  ULDC.64 UR4, c[0x0][0x328] ;  /* 0x0000ca0000047ab9 */ /* 0x000fe20000000a00 */
[----:B-----5:R-:W-:Y:S01]  /*28fc0*/  SHF.R.S32.HI R21, RZ, 0x1f, R7 ;  /* 0x0000001fff157819 */ /* 0x020fe20000011407 */
[----:B0-----:R-:W-:Y:S01]  /*28fd0*/  IMAD R0, R20, UR4, RZ ;  /* 0x0000000414007c24 */ /* 0x001fe2000f8e02ff */
        /* <DEDUP_REMOVED lines=18> */
[----:B------:R-:W0:Y:S01]  /*29100*/  SHFL.IDX PT, R2, R8, RZ, 0x1c1f ;  /* 0x001c1fff08027589 */ /* 0x000e2200000e0000 */
[----:B------:R-:W1:Y:S01]  /*29110*/  LDC R12, c[0x0][0x2f4] ;  /* 0x0000bd00ff0c7b82 */ /* 0x000e620000000800 */
[C---:B------:R-:W-:Y:S02]  /*29120*/  LOP3.LUT R13, R32.reuse, 0x40, RZ, 0xfc, !PT ;  /* 0x00000040200d7812 */ /* 0x040fe400078efcff */
[----:B------:R-:W2:Y:S01]  /*29130*/  SHFL.IDX PT, R0, R9, RZ, 0x1c1f ;  /* 0x001c1fff09007589 */ /* 0x000ea200000e0000 */
[----:B------:R-:W-:Y:S02]  /*29140*/  LOP3.LUT R11, R32, 0x80, RZ, 0xfc, !PT ;  /* 0x00000080200b7812 */ /* 0x000fe400078efcff */
[C---:B------:R-:W-:Y:S02]  /*29150*/  ISETP.GE.AND P6, PT, R5.reuse, 0x61, PT ;  /* 0x000000610500780c */ /* 0x040fe40003fc6270 */
[----:B------:R-:W-:Y:S02]  /*29160*/  LOP3.LUT R22, R22, 0xffffffef, RZ, 0xc0, !PT ;  /* 0xffffffef16167812 */ /* 0x000fe400078ec0ff */
[----:B------:R-:W-:-:S09]  /*29170*/  ISETP.GE.AND P4, PT, R5, 0x21, PT ;  /* 0x000000210500780c */ /* 0x000fd20003f86270 */
[----:B------:R-:W-:Y:S02]  /*29180*/  @P6 LOP3.LUT R22, R22, 0x10, RZ, 0xfc, !PT ;  /* 0x0000001016166812 */ /* 0x000fe400078efcff */
[C---:B0-----:R-:W-:Y:S02]  /*29190*/  IADD3 R2, P0, R32.reuse, R2, RZ ;  /* 0x0000000220027210 */ /* 0x041fe40007f1e0ff */
[-C--:B-1----:R-:W-:Y:S02]  /*291a0*/  ISETP.GE.AND P3, PT, R32, R12.reuse, PT ;  /* 0x0000000c2000720c */ /* 0x082fe40003f66270 */
[----:B------:R-:W-:Y:S01]  /*291b0*/  ISETP.GE.AND P2, PT, R13, R12, PT ;  /* 0x0000000c0d00720c */ /* 0x000fe20003f46270 */
[----:B--2---:R-:W-:Y:S01]  /*291c0*/  IMAD.X R3, RZ, RZ, R0, P0 ;  /* 0x000000ffff037224 */ /* 0x004fe200000e0600 */
[----:B------:R-:W-:Y:S01]  /*291d0*/  ISETP.LT.OR P0, PT, R5, 0x1, P3 ;  /* 0x000000010500780c */ /* 0x000fe20001f01670 */
[----:B------:R-:W-:Y:S01]  /*291e0*/  IMAD.IADD R0, R23, 0x1, R10 ;  /* 0x0000000117007824 */ /* 0x000fe200078e020a */
[----:B------:R-:W-:-:S11]  /*291f0*/  ISETP.LT.OR P1, PT, R5, 0x1, P2 ;  /* 0x000000010500780c */ /* 0x000fd60001721670 */
[----:B------:R-:W-:Y:S01]  /*29200*/  @!PT LDS RZ, [RZ] ;  /* 0x00000000fffff984 */ /* 0x000fe20000000800 */
[----:B------:R-:W-:Y:S01]  /*29210*/  LDGSTS.E.BYPASS.LTC128B.128 [R0+0xc400], desc[UR42][R2.64], !P0 ;  /* 0x0c40000002007fae */ /* 0x000fe2000c101d6a */
[----:B------:R-:W-:-:S03]  /*29220*/  ISETP.GE.AND P0, PT, R11, R12, PT ;  /* 0x0000000c0b00720c */ /* 0x000fc60003f06270 */
        /* <DEDUP_REMOVED lines=15> */
[----:B------:R-:W2:Y:S01]  /*29320*/  SHFL.IDX PT, R9, R9, 0x3, 0x1c1f ;  /* 0x007c1f0009097f89 */ /* 0x000ea200000e0000 */
[----:B0-----:R-:W-:-:S05]  /*29330*/  IADD3 R2, P1, R32, R2, RZ ;  /* 0x0000000220027210 */ /* 0x001fca0007f3e0ff */
[----:B-1----:R-:W-:Y:S01]  /*29340*/  IMAD.X R3, RZ, RZ, R3, P1 ;  /* 0x000000ffff037224 */ /* 0x002fe200008e0603 */
[----:B------:R-:W-:-:S13]  /*29350*/  ISETP.LT.OR P1, PT, R5, 0x41, P3 ;  /* 0x000000410500780c */ /* 0x000fda0001f21670 */
[----:B------:R-:W-:Y:S01]  /*29360*/  LDGSTS.E.BYPASS.LTC128B.128 [R0+0xd400], desc[UR42][R2.64], !P1 ;  /* 0x0d40000002007fae */ /* 0x000fe2000c901d6a */
[----:B------:R-:W-:-:S13]  /*29370*/  ISETP.LT.OR P1, PT, R5, 0x41, P2 ;  /* 0x000000410500780c */ /* 0x000fda0001721670 */
[----:B------:R-:W-:Y:S01]  /*29380*/  LDGSTS.E.BYPASS.LTC128B.128 [R0+0xf400], desc[UR42][R2.64+0x40], !P1 ;  /* 0x0f40004002007fae */ /* 0x000fe2000c901d6a */
[----:B------:R-:W-:-:S13]  /*29390*/  ISETP.LT.OR P1, PT, R5, 0x41, P0 ;  /* 0x000000410500780c */ /* 0x000fda0000721670 */
[----:B------:R0:W-:Y:S01]  /*293a0*/  LDGSTS.E.BYPASS.LTC128B.128 [R0+0x11400], desc[UR42][R2.64+0x80], !P1 ;  /* 0x1140008002007fae */ /* 0x0001e2000c901d6a */
[----:B------:R-:W-:-:S03]  /*293b0*/  ISETP.GE.AND P1, PT, R5, 0x41, PT ;  /* 0x000000410500780c */ /* 0x000fc60003f26270 */
[----:B0-2---:R0:W1:Y:S10]  /*293c0*/  SHFL.IDX PT, R2, R8, 0x3, 0x1c1f ;  /* 0x007c1f0008027f89 */ /* 0x00507400000e0000 */
.L_x_6061:
[C---:B------:R-:W-:Y:S02]  /*293d0*/  ISETP.LT.OR P3, PT, R5.reuse, 0x61, P3 ;  /* 0x000000610500780c */ /* 0x040fe40001f61670 */
[C---:B------:R-:W-:Y:S02]  /*293e0*/  ISETP.LT.OR P2, PT, R5.reuse, 0x61, P2 ;  /* 0x000000610500780c */ /* 0x040fe40001741670 */
[----:B------:R-:W-:Y:S02]  /*293f0*/  ISETP.LT.OR P0, PT, R5, 0x61, P0 ;  /* 0x000000610500780c */ /* 0x000fe40000701670 */
[----:B-1----:R-:W-:-:S05]  /*29400*/  IADD3 R2, P6, R32, R2, RZ ;  /* 0x0000000220027210 */ /* 0x002fca0007fde0ff */
        /* <DEDUP_REMOVED lines=9> */
.L_x_5796:
        /* <DEDUP_REMOVED lines=11> */
.L_x_5797:
[----:B------:R1:W-:Y:S01]  /*29550*/  SYNCS.ARRIVE.TRANS64.A1T0 RZ, [R6+URZ+0x2a870], RZ ;  /* 0x02a870ff06ff79a7 */ /* 0x0003e2000810003f */
[----:B------:R-:W-:Y:S05]  /*29560*/  @!P3 BRA `(.L_x_5798) ;  /* 0x000000000004b947 */ /* 0x000fea0003800000 */
[----:B------:R-:W-:Y:S01]  /*29570*/  BPT.TRAP 0x1 ;  /* 0x000000040000795c */ /* 0x000fe20000300000 */
.L_x_5798:
[----:B------:R-:W2:Y:S01]  /*29580*/  LDL R2, [R1+0x1c] ;  /* 0x00001c0001027983 */ /* 0x000ea20000100800 */
[----:B------:R-:W-:Y:S01]  /*29590*/  BSSY B0, `(.L_x_5799) ;  /* 0x0000003000007945 */ /* 0x000fe20003800000 */
[----:B--2---:R-:W2:Y:S03]  /*295a0*/  SYNCS.PHASECHK.TRANS64.TRYWAIT P0, [R6+URZ+0x2a840], R2 ;  /* 0x02a84002060075a7 */ /* 0x004ea6000800017f */
[----:B--2---:R-:W-:Y:S05]  /*295b0*/  @!P0 BRA `(.L_x_5800) ;  /* 0x0000009000708947 */ /* 0x004fea0003800000 */
.L_x_6062:
[----:B------:R-:W-:Y:S05]  /*295c0*/  BSYNC B0 ;  /* 0x0000000000007941 */ /* 0x000fea0003800000 */
.L_x_5799:
[----:B------:R-:W-:Y:S01]  /*295d0*/  ULDC.64 UR4, c[0x0][0x300] ;  /* 0x0000c00000047ab9 */ /* 0x000fe20000000a00 */
[----:B0-----:R-:W0:Y:S01]  /*295e0*/  LDC R8, c[0x0][0x2f4] ;  /* 0x0000bd00ff087b82 */ /* 0x001e220000000800 */
[----:B------:R-:W-:Y:S01]  /*295f0*/  IMAD R5, R20, UR4, RZ ;  /* 0x0000000414057c24 */ /* 0x000fe2000f8e02ff */
[----:B------:R-:W-:Y:S01]  /*29600*/  ULDC.64 UR6, c[0x0][0x2e8] ;  /* 0x0000ba0000067ab9 */ /* 0x000fe20000000a00 */
[----:B--2---:R-:W-:Y:S01]  /*29610*/  IMAD.WIDE.U32 R2, R4, UR4, RZ ;  /* 0x0000000404027c25 */ /* 0x004fe2000f8e00ff */
[C---:B------:R-:W-:Y:S02]  /*29620*/  LOP3.LUT R10, R32.reuse, 0x80, RZ, 0xfc, !PT ;  /* 0x00000080200a7812 */ /* 0x040fe400078efcff */
[----:B------:R-:W-:Y:S01]  /*29630*/  LOP3.LUT R9, R32, 0x40, RZ, 0xfc, !PT ;  /* 0x0000004020097812 */ /* 0x000fe200078efcff */
[----:B------:R-:W-:Y:S01]  /*29640*/  IMAD R5, R4, UR5, R5 ;  /* 0x0000000504057c24 */ /* 0x000fe2000f8e0205 */
[----:B------:R-:W-:Y:S02]  /*29650*/  ULDC.64 UR4, c[0x0][0x310] ;  /* 0x0000c40000047ab9 */ /* 0x000fe40000000a00 */
[----:B------:R-:W-:-:S02]  /*29660*/  IMAD R21, R21, UR4, RZ ;  /* 0x0000000415157c24 */ /* 0x000fc4000f8e02ff */
[----:B------:R-:W-:Y:S02]  /*29670*/  IMAD.IADD R3, R3, 0x1, R5 ;  /* 0x0000000103037824 */ /* 0x000fe400078e0205 */
[C---:B------:R-:W-:Y:S02]  /*29680*/  IMAD R21, R7.reuse, UR5, R21 ;  /* 0x0000000507157c24 */ /* 0x040fe4000f8e0215 */
[----:B------:R-:W-:Y:S01]  /*29690*/  IMAD.WIDE.U32 R2, R7, UR4, R2 ;  /* 0x0000000407027c25 */ /* 0x000fe2000f8e0002 */
[----:B------:R-:W-:-:S03]  /*296a0*/  ULDC.64 UR4, c[0x0][0x308] ;  /* 0x0000c20000047ab9 */ /* 0x000fc60000000a00 */
[----:B------:R-:W-:Y:S02]  /*296b0*/  IMAD.IADD R3, R3, 0x1, R21 ;  /* 0x0000000103037824 */ /* 0x000fe400078e0215 */
[----:B------:R-:W-:Y:S01]  /*296c0*/  IMAD.WIDE.U32 R2, R18, UR4, R2 ;  /* 0x0000000412027c25 */ /* 0x000fe2000f8e0002 */
[----:B------:R-:W-:Y:S01]  /*296d0*/  UMOV UR4, 0xffffffff ;  /* 0xffffffff00047882 */ /* 0x000fe20000000000 */
[-C--:B0-----:R-:W-:Y:S02]  /*296e0*/  ISETP.GE.AND P2, PT, R10, R8.reuse, PT ;  /* 0x000000080a00720c */ /* 0x081fe40003f46270 */
[----:B------:R-:W-:Y:S01]  /*296f0*/  IMAD R5, R18, UR5, R3 ;  /* 0x0000000512057c24 */ /* 0x000fe2000f8e0203 */
[----:B------:R-:W-:Y:S02]  /*29700*/  IADD3 R4, P0, R2, UR6, RZ ;  /* 0x0000000602047c10 */ /* 0x000fe4000ff1e0ff */
[----:B------:R-:W-:Y:S02]  /*29710*/  ISETP.GE.AND P3, PT, R9, R8, PT ;  /* 0x000000080900720c */ /* 0x000fe40003f66270 */
[----:B------:R-:W-:Y:S01]  /*29720*/  IADD3.X R5, R5, UR7, RZ, P0, !PT ;  /* 0x0000000705057c10 */ /* 0x000fe200087fe4ff */
[----:B------:R-:W-:Y:S10]  /*29730*/  BRA.DIV UR4, `(.L_x_5801) ;  /* 0x0000009204287947 */ /* 0x000ff4000b800000 */
[----:B------:R-:W0:Y:S01]  /*29740*/  SHFL.IDX PT, R3, R4, RZ, 0x1c1f ;  /* 0x001c1fff04037589 */ /* 0x000e2200000e0000 */
[----:B------:R-:W-:-:S03]  /*29750*/  ISETP.GE.AND P6, PT, R32, R8, PT ;  /* 0x000000082000720c */ /* 0x000fc60003fc6270 */
[----:B------:R-:W2:Y:S01]  /*29760*/  SHFL.IDX PT, R2, R5, RZ, 0x1c1f ;  /* 0x001c1fff05027589 */ /* 0x000ea200000e0000 */
[----:B0-----:R-:W-:-:S05]  /*29770*/  @P5 IADD3 R3, P0, R32, R3, RZ ;  /* 0x0000000320035210 */ /* 0x001fca0007f1e0ff */
[----:B--2---:R-:W-:-:S05]  /*29780*/  @P5 IMAD.X R2, RZ, RZ, R2, P0 ;  /* 0x000000ffff025224 */ /* 0x004fca00000e0602 */
[----:B------:R-:W-:-:S04]  /*29790*/  @P5 LOP3.LUT R3, R3, R2, RZ, 0x3c, !PT ;  /* 0x0000000203035212 */ /* 0x000fc800078e3cff */
[----:B------:R-:W-:-:S04]  /*297a0*/  @P5 LOP3.LUT R2, R3, R2, RZ, 0x3c, !PT ;  /* 0x0000000203025212 */ /* 0x000fc800078e3cff */
[----:B------:R-:W-:-:S05]  /*297b0*/  @P5 LOP3.LUT R3, R3, R2, RZ, 0x3c, !PT ;  /* 0x0000000203035212 */ /* 0x000fca00078e3cff */
[----:B------:R-:W-:Y:S01]  /*297c0*/  @!PT LDS RZ, [RZ] ;  /* 0x00000000fffff984 */ /* 0x000fe20000000800 */
[----:B------:R-:W-:Y:S04]  /*297d0*/  @P5 LDGSTS.E.BYPASS.LTC128B.128 [R0+0x1e400], desc[UR42][R2.64], !P6 ;  /* 0x1e40000002005fae */ /* 0x000fe8000f101d6a */
[----:B------:R-:W-:Y:S04]  /*297e0*/  @P5 LDGSTS.E.BYPASS.LTC128B.128 [R0+0x20400], desc[UR42][R2.64+0x40], !P3 ;  /* 0x2040004002005fae */ /* 0x000fe8000d901d6a */
[----:B------:R0:W-:Y:S04]  /*297f0*/  @P5 LDGSTS.E.BYPASS.LTC128B.128 [R0+0x22400], desc[UR42][R2.64+0x80], !P2 ;  /* 0x2240008002005fae */ /* 0x0001e8000d101d6a */
[----:B0-----:R-:W0:Y:S04]  /*29800*/  SHFL.IDX PT, R3, R4, 0x1, 0x1c1f ;  /* 0x003c1f0004037f89 */ /* 0x001e2800000e0000 */
[----:B------:R-:W2:Y:S01]  /*29810*/  SHFL.IDX PT, R2, R5, 0x1, 0x1c1f ;  /* 0x003c1f0005027f89 */ /* 0x000ea200000e0000 */
[----:B0-----:R-:W-:-:S05]  /*29820*/  @P4 IADD3 R3, P0, R32, R3, RZ ;  /* 0x0000000320034210 */ /* 0x001fca0007f1e0ff */
[----:B--2---:R-:W-:-:S05]  /*29830*/  @P4 IMAD.X R2, RZ, RZ, R2, P0 ;  /* 0x000000ffff024224 */ /* 0x004fca00000e0602 */
[----:B------:R-:W-:-:S04]  /*29840*/  @P4 LOP3.LUT R3, R3, R2, RZ, 0x3c, !PT ;  /* 0x0000000203034212 */ /* 0x000fc800078e3cff */
[----:B------:R-:W-:-:S04]  /*29850*/  @P4 LOP3.LUT R2, R3, R2, RZ, 0x3c, !PT ;  /* 0x0000000203024212 */ /* 0x000fc800078e3cff */
[----:B------:R-:W-:-:S05]  /*29860*/  @P4 LOP3.LUT R3, R3, R2, RZ, 0x3c, !PT ;  /* 0x0000000203034212 */ /* 0x000fca00078e3cff */
[----:B------:R-:W-:Y:S04]  /*29870*/  @P4 LDGSTS.E.BYPASS.LTC128B.128 [R0+0x1ec00], desc[UR42][R2.64], !P6 ;  /* 0x1ec0000002004fae */ /* 0x000fe8000f101d6a */
[----:B------:R-:W-:Y:S04]  /*29880*/  @P4 LDGSTS.E.BYPASS.LTC128B.128 [R0+0x20c00], desc[UR42][R2.64+0x40], !P3 ;  /* 0x20c0004002004fae */ /* 0x000fe8000d901d6a */
[----:B------:R0:W-:Y:S04]  /*29890*/  @P4 LDGSTS.E.BYPASS.LTC128B.128 [R0+0x22c00], desc[UR42][R2.64+0x80], !P2 ;  /* 0x22c0008002004fae */ /* 0x0001e8000d101d6a */
[----:B0-----:R-:W0:Y:S04]  /*298a0*/  SHFL.IDX PT, R3, R4, 0x2, 0x1c1f ;  /* 0x005c1f0004037f89 */ /* 0x001e2800000e0000 */
[----:B------:R-:W2:Y:S04]  /*298b0*/  SHFL.IDX PT, R2, R5, 0x2, 0x1c1f ;  /* 0x005c1f0005027f89 */ /* 0x000ea800000e0000 */
[----:B------:R-:W3:Y:S04]  /*298c0*/  SHFL.IDX PT, R4, R4, 0x3, 0x1c1f ;  /* 0x007c1f0004047f89 */ /* 0x000ee800000e0000 */
[----:B------:R-:W4:Y:S01]  /*298d0*/  SHFL.IDX PT, R5, R5, 0x3, 0x1c1f ;  /* 0x007c1f0005057f89 */ /* 0x000f2200000e0000 */
[----:B0-----:R-:W-:-:S05]  /*298e0*/  @P1 IADD3 R3, P0, R32, R3, RZ ;  /* 0x0000000320031210 */ /* 0x001fca0007f1e0ff */
[----:B--2---:R-:W-:-:S05]  /*298f0*/  @P1 IMAD.X R2, RZ, RZ, R2, P0 ;  /* 0x000000ffff021224 */ /* 0x004fca00000e0602 */
[----:B------:R-:W-:-:S04]  /*29900*/  @P1 LOP3.LUT R3, R3, R2, RZ, 0x3c, !PT ;  /* 0x0000000203031212 */ /* 0x000fc800078e3cff */
[----:B------:R-:W-:-:S04]  /*29910*/  @P1 LOP3.LUT R2, R3, R2, RZ, 0x3c, !PT ;  /* 0x0000000203021212 */ /* 0x000fc800078e3cff */
[----:B------:R-:W-:-:S05]  /*29920*/  @P1 LOP3.LUT R3, R3, R2, RZ, 0x3c, !PT ;  /* 0x0000000203031212 */ /* 0x000fca00078e3cff */
[----:B------:R2:W-:Y:S04]  /*29930*/  @P1 LDGSTS.E.BYPASS.LTC128B.128 [R0+0x1f400], desc[UR42][R2.64], !P6 ;  /* 0x1f40000002001fae */ /* 0x0005e8000f101d6a */
[----:B------:R2:W-:Y:S04]  /*29940*/  @P1 LDGSTS.E.BYPASS.LTC128B.128 [R0+0x21400], desc[UR42][R2.64+0x40], !P3 ;  /* 0x2140004002001fae */ /* 0x0005e8000d901d6a */
[----:B---34-:R2:W-:Y:S02]  /*29950*/  @P1 LDGSTS.E.BYPASS.LTC128B.128 [R0+0x23400], desc[UR42][R2.64+0x80], !P2 ;  /* 0x2340008002001fae */ /* 0x0185e4000d101d6a */
.L_x_6072:
[----:B------:R-:W-:Y:S02]  /*29960*/  LOP3.LUT P1, RZ, R22, 0x10, RZ, 0xc0, !PT ;  /* 0x0000001016ff7812 */ /* 0x000fe4000782c0ff */
[----:B------:R-:W-:-:S11]  /*29970*/  ISETP.GE.AND P4, PT, R32, R8, PT ;  /* 0x000000082000720c */ /* 0x000fd60003f86270 */
[----:B0-2---:R-:W-:-:S05]  /*29980*/  @P1 IADD3 R2, P0, R32, R4, RZ ;  /* 0x0000000420021210 */ /* 0x005fca0007f1e0ff */
        /* <DEDUP_REMOVED lines=9> */
.L_x_5802:
        /* <DEDUP_REMOVED lines=11> */
.L_x_5803:
[----:B------:R0:W5:Y:S01]  /*29ad0*/  LDL.LU R3, [R1+0x18] ;  /* 0x0000180001037983 */ /* 0x0001620000300800 */
        /* <DEDUP_REMOVED lines=26> */
[----:B--2---:R-:W-:Y:S02]  /*29c80*/  IMAD.U32 R4, RZ, RZ, UR4 ;  /* 0x00000004ff047e24 */ /* 0x004fe4000f8e00ff */
[----:B------:R-:W2:Y:S01]  /*29c90*/  LDC.64 R2, c[0x4][R2] ;  /* 0x0100000002027b82 */ /* 0x000ea20000000a00 */
[----:B------:R-:W-:Y:S02]  /*29ca0*/  IMAD.U32 R5, RZ, RZ, UR5 ;  /* 0x00000005ff057e24 */ /* 0x000fe4000f8e00ff */
[----:B01----:R-:W-:Y:S02]  /*29cb0*/  IMAD.U32 R6, RZ, RZ, UR6 ;  /* 0x00000006ff067e24 */ /* 0x003fe4000f8e00ff */
        /* <DEDUP_REMOVED lines=8> */
.L_x_5805:
[----:B------:R-:W-:Y:S05]  /*29d40*/  BSYNC B6 ;  /* 0x0000000000067941 */ /* 0x000fea0003800000 */
.L_x_5804:
[----:B------:R-:W3:Y:S01]  /*29d50*/  LDL.LU R21, [R1+0x28] ;  /* 0x0000280001157983 */ /* 0x000ee20000300800 */
[----:B------:R-:W4:Y:S01]  /*29d60*/  LDC R7, c[0x0][0x448] ;  /* 0x00011200ff077b82 */ /* 0x000f220000000800 */
[----:B------:R-:W-:Y:S02]  /*29d70*/  ULDC.64 UR4, c[0x0][0x2d8] ;  /* 0x0000b60000047ab9 */ /* 0x000fe40000000a00 */
[----:B------:R-:W3:Y:S04]  /*29d80*/  LDL.LU R20, [R1+0x24] ;  /* 0x0000240001147983 */ /* 0x000ee80000300800 */
[----:B--2---:R-:W3:Y:S04]  /*29d90*/  LDL.LU.64 R2, [R1+0x18] ;  /* 0x0000180001027983 */ /* 0x004ee80000300a00 */
[----:B------:R2:W5:Y:S01]  /*29da0*/  LDL R8, [R1+0x14] ;  /* 0x0000140001087983 */ /* 0x0005620000100800 */
[----:B----4-:R-:W-:-:S13]  /*29db0*/  ISETP.NE.AND P0, PT, R7, 0x1, PT ;  /* 0x000000010700780c */ /* 0x010fda0003f05270 */
[----:B01----:R-:W0:Y:S01]  /*29dc0*/  @P0 LDC R6, c[0x0][0x44c] ;  /* 0x00011300ff060b82 */ /* 0x003e220000000800 */
[C---:B------:R-:W-:Y:S02]  /*29dd0*/  LOP3.LUT R9, R32.reuse, 0x40, RZ, 0xfc, !PT ;  /* 0x0000004020097812 */ /* 0x040fe400078efcff */
[----:B------:R-:W-:Y:S01]  /*29de0*/  LOP3.LUT R10, R32, 0x80, RZ, 0xfc, !PT ;  /* 0x00000080200a7812 */ /* 0x000fe200078efcff */
[----:B---3--:R-:W-:Y:S02]  /*29df0*/  IMAD.MOV.U32 R3, RZ, RZ, R20 ;  /* 0x000000ffff037224 */ /* 0x008fe400078e0014 */
[----:B------:R-:W1:Y:S01]  /*29e00*/  S2R R20, SR_TID.X ;  /* 0x0000000000147919 */ /* 0x000e620000002100 */
[----:B------:R-:W-:-:S04]  /*29e10*/  IMAD.WIDE.U32 R2, R18, UR4, R2 ;  /* 0x0000000412027c25 */ /* 0x000fc8000f8e0002 */
[----:B------:R-:W-:Y:S01]  /*29e20*/  IMAD R3, R18, UR5, R3 ;  /* 0x0000000512037c24 */ /* 0x000fe2000f8e0203 */
[----:B------:R-:W-:Y:S02]  /*29e30*/  ULDC.64 UR4, c[0x0][0x2e0] ;  /* 0x0000b80000047ab9 */ /* 0x000fe40000000a00 */
[----:B------:R-:W-:Y:S02]  /*29e40*/  IMAD R0, R21, UR4, RZ ;  /* 0x0000000415007c24 */ /* 0x000fe4000f8e02ff */
[----:B------:R-:W3:Y:S01]  /*29e50*/  S2R R21, SR_TID.X ;  /* 0x0000000000157919 */ /* 0x000ee20000002100 */
[----:B------:R-:W-:-:S04]  /*29e60*/  IMAD.WIDE.U32 R2, R27, UR4, R2 ;  /* 0x000000041b027c25 */ /* 0x000fc8000f8e0002 */
[----:B------:R-:W-:Y:S01]  /*29e70*/  IMAD R0, R27, UR5, R0 ;  /* 0x000000051b007c24 */ /* 0x000fe2000f8e0200 */
[----:B------:R-:W-:-:S03]  /*29e80*/  ULDC.64 UR4, c[0x0][0x2d0] ;  /* 0x0000b40000047ab9 */ /* 0x000fc60000000a00 */
[----:B------:R-:W-:Y:S02]  /*29e90*/  IMAD.IADD R3, R3, 0x1, R0 ;  /* 0x0000000103037824 */ /* 0x000fe400078e0200 */
[----:B------:R-:W4:Y:S01]  /*29ea0*/  @P0 LDC R0, c[0x0][0x450] ;  /* 0x00011400ff000b82 */ /* 0x000f220000000800 */
[----:B-1----:R-:W-:-:S04]  /*29eb0*/  LOP3.LUT R20, R20, 0x7f, RZ, 0xc0, !PT ;  /* 0x0000007f14147812 */ /* 0x002fc800078ec0ff */
[----:B------:R-:W-:Y:S01]  /*29ec0*/  SHF.R.U32.HI R20, RZ, 0x2, R20 ;  /* 0x00000002ff147819 */ /* 0x000fe20000011614 */
[----:B---3--:R-:W-:-:S05]  /*29ed0*/  IMAD.SHL.U32 R21, R21, 0x20, RZ ;  /* 0x0000002015157824 */ /* 0x008fca00078e00ff */
[----:B------:R-:W-:-:S04]  /*29ee0*/  LOP3.LUT R21, R21, 0x60, RZ, 0xc0, !PT ;  /* 0x0000006015157812 */ /* 0x000fc800078ec0ff */
[----:B------:R-:W-:-:S05]  /*29ef0*/  LOP3.LUT R20, R20, R21, RZ, 0xfc, !PT ;  /* 0x0000001514147212 */ /* 0x000fca00078efcff */
[----:B------:R-:W-:-:S04]  /*29f00*/  IMAD.IADD R5, R20, 0x1, R17 ;  /* 0x0000000114057824 */ /* 0x000fc800078e0211 */
[----:B0-----:R-:W-:-:S04]  /*29f10*/  @P0 IMAD.HI.U32 R6, R5, R6, RZ ;  /* 0x0000000605060227 */ /* 0x001fc800078e00ff */
[----:B------:R-:W-:Y:S01]  /*29f20*/  IMAD.MOV.U32 R4, RZ, RZ, R5 ;  /* 0x000000ffff047224 */ /* 0x000fe200078e0005 */
[----:B----4-:R-:W-:Y:S01]  /*29f30*/  @P0 SHF.R.U32.HI R4, RZ, R0, R6 ;  /* 0x00000000ff040219 */ /* 0x010fe20000011606 */
        /* <DEDUP_REMOVED lines=23> */
[----:B--2---:R-:W-:Y:S10]  /*2a0b0*/  BRA.DIV UR5, `(.L_x_5806) ;  /* 0x0000008e05307947 */ /* 0x004ff4000b800000 */
[----:B------:R-:W0:Y:S01]  /*2a0c0*/  SHFL.IDX PT, R3, R4, RZ, 0x1c1f ;  /* 0x001c1fff04037589 */ /* 0x000e2200000e0000 */
[----:B------:R-:W-:Y:S02]  /*2a0d0*/  IMAD R35, R35, R7, RZ ;  /* 0x0000000723237224 */ /* 0x000fe400078e02ff */
        /* <DEDUP_REMOVED lines=26> */
[----:B------:R-:W-:Y:S02]  /*2a280*/  ISETP.GE.AND P2, PT, R2, R35, PT ;  /* 0x000000230200720c */ /* 0x000fe40003f46270 */
[----:B------:R-:W1:Y:S04]  /*2a290*/  SHFL.IDX PT, R2, R0, 0x2, 0x1c1f ;  /* 0x005c1f0000027f89 */ /* 0x000e6800000e0000 */
[----:B------:R-:W2:Y:S07]  /*2a2a0*/  SHFL.IDX PT, R0, R0, 0x3, 0x1c1f ;  /* 0x007c1f0000007f89 */ /* 0x000eae00000e0000 */
[----:B0-----:R-:W-:-:S05]  /*2a2b0*/  @!P2 IADD3 R3, P4, R32, R3, RZ ;  /* 0x000000032003a210 */ /* 0x001fca0007f9e0ff */
[----:B-1----:R-:W-:-:S05]  /*2a2c0*/  @!P2 IMAD.X R2, RZ, RZ, R2, P4 ;  /* 0x000000ffff02a224 */ /* 0x002fca00020e0602 */
[----:B------:R-:W-:-:S04]  /*2a2d0*/  @!P2 LOP3.LUT R3, R3, R2, RZ, 0x3c, !PT ;  /* 0x000000020303a212 */ /* 0x000fc800078e3cff */
[----:B------:R-:W-:-:S04]  /*2a2e0*/  @!P2 LOP3.LUT R2, R3, R2, RZ, 0x3c, !PT ;  /* 0x000000020302a212 */ /* 0x000fc800078e3cff */
[----:B------:R-:W-:-:S05]  /*2a2f0*/  @!P2 LOP3.LUT R3, R3, R2, RZ, 0x3c, !PT ;  /* 0x000000020303a212 */ /* 0x000fca00078e3cff */
[----:B------:R-:W-:Y:S04]  /*2a300*/  @!P2 LDGSTS.E.BYPASS.LTC128B.128 [R8+0x19400], desc[UR42][R2.64], !P3 ;  /* 0x194000000208afae */ /* 0x000fe8000d901d6a */
[----:B------:R-:W-:Y:S04]  /*2a310*/  @!P2 LDGSTS.E.BYPASS.LTC128B.128 [R8+0x1b400], desc[UR42][R2.64+0x40], !P0 ;  /* 0x1b4000400208afae */ /* 0x000fe8000c101d6a */
[----:B------:R0:W-:Y:S04]  /*2a320*/  @!P2 LDGSTS.E.BYPASS.LTC128B.128 [R8+0x1d400], desc[UR42][R2.64+0x80], !P1 ;  /* 0x1d4000800208afae */ /* 0x0001e8000c901d6a */
[----:B0-2---:R0:W1:Y:S02]  /*2a330*/  SHFL.IDX PT, R2, R4, 0x3, 0x1c1f ;  /* 0x007c1f0004027f89 */ /* 0x00506400000e0000 */
.L_x_6081:
[----:B------:R-:W-:Y:S01]  /*2a340*/  VIADD R17, R17, 0x60 ;  /* 0x0000006011117836 */ /* 0x000fe20000000000 */
[----:B------:R-:W-:Y:S04]  /*2a350*/  BSSY B0, `(.L_x_5807) ;  /* 0x000000b000007945 */ /* 0x000fe80003800000 */
[----:B------:R-:W-:-:S13]  /*2a360*/  ISETP.GE.AND P2, PT, R17, R35, PT ;  /* 0x000000231100720c */ /* 0x000fda0003f46270 */
[----:B------:R-:W-:Y:S05]  /*2a370*/  @P2 BRA `(.L_x_5808) ;  /* 0x0000000000202947 */ /* 0x000fea0003800000 */
        /* <DEDUP_REMOVED lines=8> */
.L_x_5808:
[----:B------:R-:W-:Y:S05]  /*2a400*/  BSYNC B0 ;  /* 0x0000000000007941 */ /* 0x000fea0003800000 */
.L_x_5807:
[----:B------:R-:W-:Y:S01]  /*2a410*/  NOP ;  /* 0x0000000000007918 */ /* 0x000fe20000000000 */
[----:B------:R-:W-:-:S13]  /*2a420*/  PLOP3.LUT P0, PT, PT, PT, PT, 0x80, 0x0 ;  /* 0x000000000000781c */ /* 0x000fda0003f0f070 */
.L_x_5809:
[----:B------:R-:W-:Y:S02]  /*2a430*/  PLOP3.LUT P1, PT, P1, P0, PT, 0xa2, 0x0 ;  /* 0x000000000000781c */ /* 0x000fe40000f21472 */
[----:B------:R-:W-:-:S08]  /*2a440*/  @P0 R2UR P1, UR4, R23 ;  /* 0x00000000170402ca */ /* 0x000fd00000020000 */
[----:B------:R-:W-:-:S05]  /*2a450*/  @P0 PLOP3.LUT P0, PT, P1, PT, PT, 0x80, 0x0 ;  /* 0x000000000000081c */ /* 0x000fca0000f0f070 */
[----:B------:R-:W-:Y:S01]  /*2a460*/  @!P1 SYNCS.ARRIVE.TRANS64.RED.A0T1 RZ, [UR4+0x2a800], RZ ;  /* 0x02a800ffffff99a7 */ /* 0x000fe20008200404 */
[----:B------:R-:W-:Y:S07]  /*2a470*/  @!P1 ARRIVES.LDGSTSBAR.64.TRANSCNT [UR4+0x2a800] ;  /* 0x02a80000ff0099b0 */ /* 0x000fee0008000a84 */
[----:B------:R-:W-:Y:S05]  /*2a480*/  @P0 BRA.U.ANY `(.L_x_5809) ;  /* 0xfffffffd00e80947 */ /* 0x000fea000393ffff */
[----:B-12---:R-:W2:Y:S02]  /*2a490*/  LDL.LU R2, [R1+0x2c] ;  /* 0x00002c0001027983 */ /* 0x006ea40000300800 */
        /* <DEDUP_REMOVED lines=9> */
[----:B------:R-:W2:Y:S03]  /*2a530*/  SYNCS.PHASECHK.TRANS64.TRYWAIT P0, [R23+URZ+0x2a820], R0 ;  /* 0x02a82000170075a7 */ /* 0x000ea6000800017f */
[----:B-12---:R-:W-:Y:S05]  /*2a540*/  @!P0 BRA `(.L_x_5811) ;  /* 0x0000008c00688947 */ /* 0x006fea0003800000 */
.L_x_6082:
[----:B------:R-:W-:Y:S05]  /*2a550*/  BSYNC B0 ;  /* 0x0000000000007941 */ /* 0x000fea0003800000 */
.L_x_5810:
[----:B------:R-:W2:Y:S02]  /*2a560*/  LDL.LU R2, [R1+0x20] ;  /* 0x0000200001027983 */ /* 0x000ea40000300800 */
[----:B--2---:R-:W-:-:S05]  /*2a570*/  VIADD R20, R2, 0xfffffffe ;  /* 0xfffffffe02147836 */ /* 0x004fca0000000000 */
[----:B------:R-:W-:-:S13]  /*2a580*/  ISETP.GE.AND P0, PT, R20, R33, PT ;  /* 0x000000211400720c */ /* 0x000fda0003f06270 */
[----:B------:R-:W-:Y:S05]  /*2a590*/  @!P0 BRA `(.L_x_5812) ;  /* 0x0000001400588947 */ /* 0x000fea0003800000 */
[----:B------:R-:W-:Y:S02]  /*2a5a0*/  IMAD.MOV.U32 R5, RZ, RZ, R26 ;  /* 0x000000ffff057224 */ /* 0x000fe400078e001a */
[----:B------:R-:W-:-:S07]  /*2a5b0*/  IMAD.MOV.U32 R7, RZ, RZ, R29 ;  /* 0x000000ffff077224 */ /* 0x000fce00078e001d */
.L_x_5832:
[----:B--2---:R-:W2:Y:S01]  /*2a5c0*/  LDC R6, c[0x0][0x430] ;  /* 0x00010c00ff067b82 */ /* 0x004ea20000000800 */
[----:B-1----:R-:W1:Y:S01]  /*2a5d0*/  S2R R2, SR_TID.X ;  /* 0x0000000000027919 */ /* 0x002e620000002100 */
[----:B------:R-:W-:Y:S05]  /*2a5e0*/  YIELD ;  /* 0x0000000000007946 */ /* 0x000fea0003800000 */
[----:B------:R-:W-:Y:S01]  /*2a5f0*/  ULDC.64 UR4, c[0x0][0x428] ;  /* 0x00010a0000047ab9 */ /* 0x000fe20000000a00 */
[----:B--2---:R-:W-:Y:S02]  /*2a600*/  ISETP.NE.AND P0, PT, R6, 0x1, PT ;  /* 0x000000010600780c */ /* 0x004fe40003f05270 */
[C---:B-1----:R-:W-:Y:S01]  /*2a610*/  LOP3.LUT R0, R2.reuse, 0x7f, RZ, 0xc0, !PT ;  /* 0x0000007f02007812 */ /* 0x042fe200078ec0ff */
[----:B------:R-:W-:-:S10]  /*2a620*/  IMAD.SHL.U32 R2, R2, 0x20, RZ ;  /* 0x0000002002027824 */ /* 0x000fd400078e00ff */
[----:B0-----:R-:W0:Y:S01]  /*2a630*/  @P0 LDC R4, c[0x0][0x434] ;  /* 0x00010d00ff040b82 */ /* 0x001e220000000800 */
[----:B------:R-:W-:Y:S02]  /*2a640*/  SHF.R.U32.HI R3, RZ, 0x2, R0 ;  /* 0x00000002ff037819 */ /* 0x000fe40000011600 */
[----:B------:R-:W-:-:S03]  /*2a650*/  LOP3.LUT R2, R2, 0x60, RZ, 0xc0, !PT ;  /* 0x0000006002027812 */ /* 0x000fc600078ec0ff */
[----:B------:R-:W-:Y:S02]  /*2a660*/  IMAD R3, R20, 0x80, R3 ;  /* 0x0000008014037824 */ /* 0x000fe400078e0203 */
[----:B------:R-:W1:Y:S03]  /*2a670*/  @P0 LDC R0, c[0x0][0x438] ;  /* 0x00010e00ff000b82 */ /* 0x000e660000000800 */
[----:B------:R-:W-:-:S05]  /*2a680*/  IADD3 R3, R2, R3, R34 ;  /* 0x0000000302037210 */ /* 0x000fca0007ffe022 */
[----:B------:R-:W-:Y:S02]  /*2a690*/  IMAD.MOV.U32 R2, RZ, RZ, R3 ;  /* 0x000000ffff027224 */ /* 0x000fe400078e0003 */
[----:B0-----:R-:W-:-:S05]  /*2a6a0*/  @P0 IMAD.HI.U32 R4, R3, R4, RZ ;  /* 0x0000000403040227 */ /* 0x001fca00078e00ff */
[----:B-1----:R-:W-:-:S05]  /*2a6b0*/  @P0 SHF.R.U32.HI R2, RZ, R0, R4 ;  /* 0x00000000ff020219 */ /* 0x002fca0000011604 */
[----:B------:R-:W-:-:S04]  /*2a6c0*/  IMAD.MOV R0, RZ, RZ, -R2 ;  /* 0x000000ffff007224 */ /* 0x000fc800078e0a02 */
[----:B------:R-:W-:Y:S01]  /*2a6d0*/  IMAD R6, R6, R0, R3 ;  /* 0x0000000006067224 */ /* 0x000fe200078e0203 */
        /* <DEDUP_REMOVED lines=15> */
[----:B------:R-:W-:-:S02]  /*2a7d0*/  ISETP.GT.AND P1, PT, R0, R33, PT ;  /* 0x000000210000720c */ /* 0x000fc40003f24270 */
[----:B------:R-:W-:Y:S02]  /*2a7e0*/  SEL R29, RZ, 0x1, P0 ;  /* 0x00000001ff1d7807 */ /* 0x000fe40000000000 */
[----:B------:R-:W-:Y:S02]  /*2a7f0*/  SEL R26, R26, RZ, P0 ;  /* 0x000000ff1a1a7207 */ /* 0x000fe40000000000 */
[----:B------:R-:W-:Y:S02]  /*2a800*/  LOP3.LUT R29, R7, R29, RZ, 0x3c, !PT ;  /* 0x0000001d071d7212 */ /* 0x000fe400078e3cff */
[----:B--2---:R-:W-:Y:S01]  /*2a810*/  SHF.R.S32.HI R10, RZ, 0x1f, R8 ;  /* 0x0000001fff0a7819 */ /* 0x004fe20000011408 */
[----:B------:R-:W-:Y:S06]  /*2a820*/  @!P2 BRA `(.L_x_5813) ;  /* 0x000000000004a947 */ /* 0x000fec0003800000 */
[----:B------:R-:W-:Y:S01]  /*2a830*/  BPT.TRAP 0x1 ;  /* 0x000000040000795c */ /* 0x000fe20000300000 */
.L_x_5813:
[----:B------:R-:W-:Y:S01]  /*2a840*/  IMAD R4, R26, 0x8, R23 ;  /* 0x000000081a047824 */ /* 0x000fe200078e0217 */
[----:B------:R-:W-:Y:S01]  /*2a850*/  SHF.L.U32 R17, R29, 0x1f, RZ ;  /* 0x0000001f1d117819 */ /* 0x000fe200000006ff */
[----:B------:R-:W-:Y:S01]  /*2a860*/  BSSY B0, `(.L_x_5814) ;  /* 0x0000004000007945 */ /* 0x000fe20003800000 */
[----:B------:R-:W-:Y:S02]  /*2a870*/  SHF.R.S32.HI R9, RZ, 0x1f, R6 ;  /* 0x0000001fff097819 */ /* 0x000fe40000011406 */
[----:B------:R-:W0:Y:S02]  /*2a880*/  SYNCS.PHASECHK.TRANS64.TRYWAIT P0, [R4+URZ+0x2a880], R17 ;  /* 0x02a88011040075a7 */ /* 0x000e24000800017f */
[----:B0-----:R-:W-:Y:S05]  /*2a890*/  @!P0 BRA `(.L_x_5815) ;  /* 0x0000008800a88947 */ /* 0x001fea0003800000 */
.L_x_6083:
[----:B------:R-:W-:Y:S05]  /*2a8a0*/  BSYNC B0 ;  /* 0x0000000000007941 */ /* 0x000fea0003800000 */
.L_x_5814:
[----:B------:R-:W2:Y:S01]  /*2a8b0*/  LDL R14, [R1+0xc] ;  /* 0x00000c00010e7983 */ /* 0x000ea20000100800 */
[----:B------:R-:W-:Y:S01]  /*2a8c0*/  ULDC.64 UR4, c[0x0][0x328] ;  /* 0x0000ca0000047ab9 */ /* 0x000fe20000000a00 */
[----:B------:R-:W1:Y:S01]  /*2a8d0*/  LDC R11, c[0x0][0x2f4] ;  /* 0x0000bd00ff0b7b82 */ /* 0x000e620000000800 */
[----:B------:R-:W-:Y:S01]  /*2a8e0*/  IMAD R0, R9, UR4, RZ ;  /* 0x0000000409007c24 */ /* 0x000fe2000f8e02ff */
[----:B------:R-:W-:Y:S01]  /*2a8f0*/  ULDC.64 UR6, c[0x0][0x318] ;  /* 0x0000c60000067ab9 */ /* 0x000fe20000000a00 */
[----:B------:R-:W-:Y:S01]  /*2a900*/  IMAD.WIDE.U32 R2, R6, UR4, RZ ;  /* 0x0000000406027c25 */ /* 0x000fe2000f8e00ff */
[C---:B------:R-:W-:Y:S02]  /*2a910*/  LOP3.LUT R13, R32.reuse, 0x80, RZ, 0xfc, !PT ;  /* 0x00000080200d7812 */ /* 0x040fe400078efcff */
[----:B------:R-:W-:Y:S01]  /*2a920*/  LOP3.LUT R12, R32, 0x40, RZ, 0xfc, !PT ;  /* 0x00000040200c7812 */ /* 0x000fe200078efcff */
        /* <DEDUP_REMOVED lines=9> */
[-C--:B------:R-:W-:Y:S01]  /*2a9c0*/  ISETP.GE.AND P3, PT, R12, R11.reuse, PT ;  /* 0x0000000b0c00720c */ /* 0x080fe20003f66270 */
[----:B------:R-:W-:Y:S01]  /*2a9d0*/  IMAD.WIDE.U32 R2, R18, UR4, R2 ;  /* 0x0000000412027c25 */ /* 0x000fe2000f8e0002 */
[----:B------:R-:W-:Y:S01]  /*2a9e0*/  UMOV UR4, 0xffffffff ;  /* 0xffffffff00047882 */ /* 0x000fe20000000000 */
[----:B------:R-:W-:Y:S02]  /*2a9f0*/  ISETP.GE.AND P4, PT, R32, R11, PT ;  /* 0x0000000b2000720c */ /* 0x000fe40003f86270 */
[----:B------:R-:W-:Y:S01]  /*2aa00*/  IMAD R27, R18, UR5, R3 ;  /* 0x00000005121b7c24 */ /* 0x000fe2000f8e0203 */
[----:B------:R-:W-:-:S04]  /*2aa10*/  IADD3 R21, P0, R2, UR6, RZ ;  /* 0x0000000602157c10 */ /* 0x000fc8000ff1e0ff */
[----:B------:R-:W-:Y:S01]  /*2aa20*/  IADD3.X R27, R27, UR7, RZ, P0, !PT ;  /* 0x000000071b1b7c10 */ /* 0x000fe200087fe4ff */
[----:B--2---:R-:W-:Y:S01]  /*2aa30*/  IMAD R35, R26, 0x6000, R14 ;  /* 0x000060001a237824 */ /* 0x004fe200078e020e */
[----:B------:R-:W-:Y:S07]  /*2aa40*/  BRA.DIV UR4, `(.L_x_5816) ;  /* 0x0000008a04507947 */ /* 0x000fee000b800000 */
[----:B------:R-:W1:Y:S04]  /*2aa50*/  SHFL.IDX PT, R2, R21, RZ, 0x1c1f ;  /* 0x001c1fff15027589 */ /* 0x000e6800000e0000 */
[----:B------:R-:W2:Y:S01]  /*2aa60*/  SHFL.IDX PT, R0, R27, RZ, 0x1c1f ;  /* 0x001c1fff1b007589 */ /* 0x000ea200000e0000 */
        /* <DEDUP_REMOVED lines=22> */
.L_x_6093:
        /* <DEDUP_REMOVED lines=10> */
.L_x_5817:
        /* <DEDUP_REMOVED lines=11> */
.L_x_5818:
[----:B------:R2:W-:Y:S01]  /*2ad20*/  SYNCS.ARRIVE.TRANS64.A1T0 RZ, [R4+URZ+0x2a870], RZ ;  /* 0x02a870ff04ff79a7 */ /* 0x0005e2000810003f */
[----:B------:R-:W-:Y:S05]  /*2ad30*/  @!P3 BRA `(.L_x_5819) ;  /* 0x000000000004b947 */ /* 0x000fea0003800000 */
[----:B------:R-:W-:Y:S01]  /*2ad40*/  BPT.TRAP 0x1 ;  /* 0x000000040000795c */ /* 0x000fe20000300000 */
.L_x_5819:
[----:B------:R-:W3:Y:S01]  /*2ad50*/  SYNCS.PHASECHK.TRANS64.TRYWAIT P0, [R4+URZ+0x2a840], R17 ;  /* 0x02a84011040075a7 */ /* 0x000ee2000800017f */
[----:B------:R-:W-:Y:S04]  /*2ad60*/  BSSY B0, `(.L_x_5820) ;  /* 0x0000002000007945 */ /* 0x000fe80003800000 */
[----:B---3--:R-:W-:Y:S05]  /*2ad70*/  @!P0 BRA `(.L_x_5821) ;  /* 0x0000008800b88947 */ /* 0x008fea0003800000 */
.L_x_6094:
[----:B------:R-:W-:Y:S05]  /*2ad80*/  BSYNC B0 ;  /* 0x0000000000007941 */ /* 0x000fea0003800000 */
.L_x_5820:
[----:B------:R-:W-:Y:S01]  /*2ad90*/  ULDC.64 UR4, c[0x0][0x300] ;  /* 0x0000c00000047ab9 */ /* 0x000fe20000000a00 */
[----:B------:R-:W4:Y:S01]  /*2ada0*/  LDC R11, c[0x0][0x2f4] ;  /* 0x0000bd00ff0b7b82 */ /* 0x000f220000000800 */
[----:B------:R-:W-:Y:S01]  /*2adb0*/  IMAD R9, R9, UR4, RZ ;  /* 0x0000000409097c24 */ /* 0x000fe2000f8e02ff */
[----:B------:R-:W-:Y:S01]  /*2adc0*/  ULDC.64 UR6, c[0x0][0x2e8] ;  /* 0x0000ba0000067ab9 */ /* 0x000fe20000000a00 */
[----:B------:R-:W-:Y:S01]  /*2add0*/  IMAD.WIDE.U32 R2, R6, UR4, RZ ;  /* 0x0000000406027c25 */ /* 0x000fe2000f8e00ff */
        /* <DEDUP_REMOVED lines=10> */
[C---:B------:R-:W-:Y:S01]  /*2ae80*/  IMAD.WIDE.U32 R2, R18.reuse, UR4, R2 ;  /* 0x0000000412027c25 */ /* 0x040fe2000f8e0002 */
[----:B------:R-:W-:Y:S01]  /*2ae90*/  UMOV UR4, 0xffffffff ;  /* 0xffffffff00047882 */ /* 0x000fe20000000000 */
[-C--:B----4-:R-:W-:Y:S02]  /*2aea0*/  ISETP.GE.AND P2, PT, R13, R11.reuse, PT ;  /* 0x0000000b0d00720c */ /* 0x090fe40003f46270 */
[----:B------:R-:W-:Y:S01]  /*2aeb0*/  IMAD R8, R18, UR5, R3 ;  /* 0x0000000512087c24 */ /* 0x000fe2000f8e0203 */
[----:B------:R-:W-:Y:S02]  /*2aec0*/  IADD3 R6, P0, R2, UR6, RZ ;  /* 0x0000000602067c10 */ /* 0x000fe4000ff1e0ff */
[----:B------:R-:W-:Y:S02]  /*2aed0*/  ISETP.GE.AND P3, PT, R12, R11, PT ;  /* 0x0000000b0c00720c */ /* 0x000fe40003f66270 */
[----:B------:R-:W-:-:S02]  /*2aee0*/  IADD3.X R8, R8, UR7, RZ, P0, !PT ;  /* 0x0000000708087c10 */ /* 0x000fc400087fe4ff */
[----:B------:R-:W-:Y:S01]  /*2aef0*/  ISETP.GE.AND P4, PT, R32, R11, PT ;  /* 0x0000000b2000720c */ /* 0x000fe20003f86270 */
[----:B------:R-:W-:-:S12]  /*2af00*/  BRA.DIV UR4, `(.L_x_5822) ;  /* 0x0000008a04687947 */ /* 0x000fd8000b800000 */
        /* <DEDUP_REMOVED lines=23> */
.L_x_6104:
        /* <DEDUP_REMOVED lines=10> */
.L_x_5823:
        /* <DEDUP_REMOVED lines=11> */
.L_x_5824:
[----:B------:R-:W-:Y:S01]  /*2b1d0*/  IMAD.U32 R0, RZ, RZ, UR37 ;  /* 0x00000025ff007e24 */ /* 0x000fe2000f8e00ff */
[----:B------:R0:W-:Y:S04]  /*2b1e0*/  SYNCS.ARRIVE.TRANS64.A1T0 RZ, [R4+URZ+0x2a830], RZ ;  /* 0x02a830ff04ff79a7 */ /* 0x0001e8000810003f */
[----:B------:R-:W-:-:S13]  /*2b1f0*/  ISETP.NE.AND P0, PT, R0, 0x3, PT ;  /* 0x000000030000780c */ /* 0x000fda0003f05270 */
[----:B0-----:R-:W-:Y:S05]  /*2b200*/  @!P0 BRA `(.L_x_5825) ;  /* 0x0000000000048947 */ /* 0x001fea0003800000 */
[----:B------:R-:W-:Y:S01]  /*2b210*/  BPT.TRAP 0x1 ;  /* 0x000000040000795c */ /* 0x000fe20000300000 */
.L_x_5825:
[----:B------:R-:W-:Y:S01]  /*2b220*/  LOP3.LUT R0, R7, 0x1, RZ, 0x3c, !PT ;  /* 0x0000000107007812 */ /* 0x000fe200078e3cff */
[----:B------:R-:W-:Y:S01]  /*2b230*/  IMAD R2, R5, 0x8, R23 ;  /* 0x0000000805027824 */ /* 0x000fe200078e0217 */
[----:B------:R-:W-:Y:S02]  /*2b240*/  BSSY B0, `(.L_x_5826) ;  /* 0x0000004000007945 */ /* 0x000fe40003800000 */
[----:B------:R-:W-:-:S04]  /*2b250*/  SHF.L.U32 R0, R0, 0x1f, RZ ;  /* 0x0000001f00007819 */ /* 0x000fc800000006ff */
[----:B------:R-:W0:Y:S02]  /*2b260*/  SYNCS.PHASECHK.TRANS64.TRYWAIT P2, [R2+URZ+0x2a870], R0 ;  /* 0x02a87000020075a7 */ /* 0x000e24000804017f */
[----:B0-----:R-:W-:Y:S05]  /*2b270*/  @!P2 BRA `(.L_x_5827) ;  /* 0x0000008800bca947 */ /* 0x001fea0003800000 */
.L_x_6105:
[----:B------:R-:W-:Y:S05]  /*2b280*/  BSYNC B0 ;  /* 0x0000000000007941 */ /* 0x000fea0003800000 */
.L_x_5826:
[----:B------:R-:W-:-:S05]  /*2b290*/  IMAD.U32 R3, RZ, RZ, UR39 ;  /* 0x00000027ff037e24 */ /* 0x000fca000f8e00ff */
[----:B------:R-:W-:-:S13]  /*2b2a0*/  ISETP.NE.AND P2, PT, R3, 0x3, PT ;  /* 0x000000030300780c */ /* 0x000fda0003f45270 */
[----:B------:R-:W-:Y:S05]  /*2b2b0*/  @!P2 BRA `(.L_x_5828) ;  /* 0x000000000004a947 */ /* 0x000fea0003800000 */
[----:B------:R-:W-:Y:S01]  /*2b2c0*/  BPT.TRAP 0x1 ;  /* 0x000000040000795c */ /* 0x000fe20000300000 */
.L_x_5828:
[----:B------:R-:W-:Y:S01]  /*2b2d0*/  SHF.L.U32 R3, R7, 0x1f, RZ ;  /* 0x0000001f07037819 */ /* 0x000fe200000006ff */
[----:B------:R-:W-:-:S03]  /*2b2e0*/  IMAD R0, R5, 0x6000, RZ ;  /* 0x0000600005007824 */ /* 0x000fc600078e02ff */
[----:B------:R-:W0:Y:S02]  /*2b2f0*/  SYNCS.PHASECHK.TRANS64.TRYWAIT P2, [R2+URZ+0x2a860], R3 ;  /* 0x02a86003020075a7 */ /* 0x000e24000804017f */
[----:B0-----:R-:W-:Y:S05]  /*2b300*/  @!P2 BRA `(.L_x_5829) ;  /* 0x0000008800aca947 */ /* 0x001fea0003800000 */
.L_x_6106:
[----:B------:R-:W5:Y:S04]  /*2b310*/  LDL R12, [R1+0x8] ;  /* 0x00000800010c7983 */ /* 0x000f680000100800 */
[----:B------:R-:W5:Y:S01]  /*2b320*/  LDL R13, [R1+0x4] ;  /* 0x00000400010d7983 */ /* 0x000f620000100800 */
[----:B------:R-:W-:Y:S01]  /*2b330*/  LOP3.LUT R3, R0, R24, RZ, 0xfc, !PT ;  /* 0x0000001800037212 */ /* 0x000fe200078efcff */
[----:B------:R-:W-:Y:S05]  /*2b340*/  WARPSYNC.ALL ;  /* 0x0000000000007948 */ /* 0x000fea0003800000 */
[----:B------:R-:W-:Y:S01]  /*2b350*/  IMAD.IADD R3, R23, 0x1, R3 ;  /* 0x0000000117037824 */ /* 0x000fe200078e0203 */
[----:B------:R-:W5:Y:S04]  /*2b360*/  LDL R14, [R1] ;  /* 0x00000000010e7983 */ /* 0x000f680000100800 */
[----:B--234-:R-:W0:Y:S02]  /*2b370*/  LDSM.16.MT88.4 R4, [R3+0xc400] ;  /* 0x00c400000304783b */ /* 0x01ce240000004200 */
[----:B0-----:R-:W-:-:S02]  /*2b380*/  PRMT R8, R4, 0x6420, R5 ;  /* 0x0000642004087816 */ /* 0x001fc40000000005 */
[----:B------:R-:W-:Y:S01]  /*2b390*/  PRMT R9, R4, 0x7531, R5 ;  /* 0x0000753104097816 */ /* 0x000fe20000000005 */
[----:B------:R-:W-:Y:S01]  /*2b3a0*/  VIADD R4, R0, 0x2000 ;  /* 0x0000200000047836 */ /* 0x000fe20000000000 */
[C-C-:B------:R-:W-:Y:S02]  /*2b3b0*/  PRMT R10, R6.reuse, 0x6420, R7.reuse ;  /* 0x00006420060a7816 */ /* 0x140fe40000000007 */
[----:B------:R-:W-:Y:S02]  /*2b3c0*/  PRMT R11, R6, 0x7531, R7 ;  /* 0x00007531060b7816 */ /* 0x000fe40000000007 */
[----:B------:R-:W-:-:S05]  /*2b3d0*/  LOP3.LUT R4, R4, R24, RZ, 0xfc, !PT ;  /* 0x0000001804047212 */ /* 0x000fca00078efcff */
[----:B------:R-:W-:Y:S01]  /*2b3e0*/  IMAD.IADD R4, R23, 0x1, R4 ;  /* 0x0000000117047824 */ /* 0x000fe200078e0204 */
[----:B-----5:R-:W-:-:S05]  /*2b3f0*/  IADD3 R3, R25, R0, R12 ;  /* 0x0000000019037210 */ /* 0x020fca0007ffe00c */
[----:B------:R-:W-:Y:S04]  /*2b400*/  STSM.16.M88.4 [R3], R8 ;  /* 0x0000000803007844 */ /* 0x000fe80000000200 */
[----:B------:R-:W0:Y:S02]  /*2b410*/  LDSM.16.MT88.4 R4, [R4+0xc400] ;  /* 0x00c400000404783b */ /* 0x000e240000004200 */
[C-C-:B0-----:R-:W-:Y:S02]  /*2b420*/  PRMT R8, R4.reuse, 0x6420, R5.reuse ;  /* 0x0000642004087816 */ /* 0x141fe40000000005 */
[----:B------:R-:W-:Y:S01]  /*2b430*/  PRMT R9, R4, 0x7531, R5 ;  /* 0x0000753104097816 */ /* 0x000fe20000000005 */
[----:B------:R-:W-:-:S05]  /*2b440*/  VIADD R4, R0, 0x4000 ;  /* 0x0000400000047836 */ /* 0x000fca0000000000 */
        /* <DEDUP_REMOVED lines=13> */
[----:B------:R0:W2:Y:S01]  /*2b520*/  LDSM.16.MT88.4 R4, [R3+0xc400] ;  /* 0x00c400000304783b */ /* 0x0000a20000004200 */
[----:B------:R-:W-:Y:S02]  /*2b530*/  LOP3.LUT R12, R24, 0x2800, RZ, 0xfc, !PT ;  /* 0x00002800180c7812 */ /* 0x000fe400078efcff */
[----:B0-----:R-:W-:Y:S02]  /*2b540*/  IADD3 R3, R25, R13, R0 ;  /* 0x0000000d19037210 */ /* 0x001fe40007ffe000 */
[----:B------:R-:W3:Y:S01]  /*2b550*/  LDL R13, [R1+0x10] ;  /* 0x00001000010d7983 */ /* 0x000ee20000100800 */
[C-C-:B--2---:R-:W-:Y:S02]  /*2b560*/  PRMT R8, R4.reuse, 0x6420, R5.reuse ;  /* 0x0000642004087816 */ /* 0x144fe40000000005 */
[----:B------:R-:W-:Y:S02]  /*2b570*/  PRMT R9, R4, 0x7531, R5 ;  /* 0x0000753104097816 */ /* 0x000fe40000000005 */
[----:B------:R-:W-:-:S02]  /*2b580*/  PRMT R10, R6, 0x6420, R7 ;  /* 0x00006420060a7816 */ /* 0x000fc40000000007 */
[----:B------:R-:W-:Y:S02]  /*2b590*/  PRMT R11, R6, 0x7531, R7 ;  /* 0x00007531060b7816 */ /* 0x000fe40000000007 */
        /* <DEDUP_REMOVED lines=21> */
[C-C-:B--2---:R-:W-:Y:S02]  /*2b6f0*/  PRMT R8, R4.reuse, 0x6420, R5.reuse ;  /* 0x0000642004087816 */ /* 0x144fe40000000005 */
        /* <DEDUP_REMOVED lines=23> */
[----:B---3--:R-:W-:Y:S02]  /*2b870*/  IADD3 R3, R25, R13, R0 ;  /* 0x0000000d19037210 */ /* 0x008fe40007ffe000 */
        /* <DEDUP_REMOVED lines=30> */
.L_x_5830:
[----:B--2---:R2:W-:Y:S01]  /*2ba60*/  SYNCS.ARRIVE.TRANS64.A1T0 RZ, [R2+URZ+0x2a850], RZ ;  /* 0x02a850ff02ff79a7 */ /* 0x0045e2000810003f */
[----:B------:R-:W-:Y:S06]  /*2ba70*/  BAR.SYNC.DEFER_BLOCKING 0x2, 0x80 ;  /* 0x0082000000007b1d */ /* 0x000fec0000010000 */
[----:B------:R-:W-:Y:S05]  /*2ba80*/  @!P0 BRA `(.L_x_5831) ;  /* 0x0000000000048947 */ /* 0x000fea0003800000 */
[----:B------:R-:W-:Y:S01]  /*2ba90*/  BPT.TRAP 0x1 ;  /* 0x000000040000795c */ /* 0x000fe20000300000 */
.L_x_5831:
[----:B--2---:R-:W-:Y:S02]  /*2baa0*/  VIADD R2, R2, 0x2a880 ;  /* 0x0002a88002027836 */ /* 0x004fe40000000000 */
[----:B------:R-:W-:Y:S02]  /*2bab0*/  IMAD.MOV.U32 R5, RZ, RZ, R26 ;  /* 0x000000ffff057224 */ /* 0x000fe400078e001a */
[----:B------:R-:W-:Y:S01]  /*2bac0*/  IMAD.MOV.U32 R7, RZ, RZ, R29 ;  /* 0x000000ffff077224 */ /* 0x000fe200078e001d */
[----:B------:R-:W-:-:S04]  /*2bad0*/  PRMT R2, R37, 0x654, R2 ;  /* 0x0000065425027816 */ /* 0x000fc80000000002 */
[----:B------:R2:W-:Y:S01]  /*2bae0*/  SYNCS.ARRIVE.TRANS64.RED.A1T0 RZ, [R2+URZ], RZ ;  /* 0x000000ff02ff79a7 */ /* 0x0005e2000810043f */
[----:B------:R-:W-:Y:S05]  /*2baf0*/  @P1 BRA `(.L_x_5832) ;  /* 0xffffffe800b01947 */ /* 0x000fea000383ffff */
.L_x_5812:
[----:B-1----:R-:W2:Y:S01]  /*2bb00*/  S2R R0, SR_TID.X ;  /* 0x0000000000007919 */ /* 0x002ea20000002100 */
[----:B------:R-:W-:Y:S01]  /*2bb10*/  BSSY B0, `(.L_x_5833) ;  /* 0x0000012000007945 */ /* 0x000fe20003800000 */
[----:B--2---:R-:W-:Y:S01]  /*2bb20*/  LOP3.LUT R2, R0, 0x7f, RZ, 0xc0, !PT ;  /* 0x0000007f00027812 */ /* 0x004fe200078ec0ff */
[----:B------:R-:W-:-:S03]  /*2bb30*/  IMAD.U32 R0, RZ, RZ, UR37 ;  /* 0x00000025ff007e24 */ /* 0x000fc6000f8e00ff */
[----:B------:R-:W-:Y:S02]  /*2bb40*/  ISETP.NE.AND P1, PT, R2, RZ, PT ;  /* 0x000000ff0200720c */ /* 0x000fe40003f25270 */
[----:B------:R-:W-:-:S11]  /*2bb50*/  ISETP.NE.AND P0, PT, R0, 0x3, PT ;  /* 0x000000030000780c */ /* 0x000fd60003f05270 */
[----:B------:R-:W-:Y:S05]  /*2bb60*/  @P1 BRA `(.L_x_5834) ;  /* 0x0000000000301947 */ /* 0x000fea0003800000 */
[----:B0-----:R-:W0:Y:S01]  /*2bb70*/  S2R R3, SR_LANEID ;  /* 0x0000000000037919 */ /* 0x001e220000000000 */
[----:B------:R-:W-:Y:S02]  /*2bb80*/  VOTEU.ANY UR4, UPT, PT ;  /* 0x0000000000047886 */ /* 0x000fe400038e0100 */
[----:B------:R-:W0:Y:S08]  /*2bb90*/  FLO.U32 R0, UR4 ;  /* 0x0000000400007d00 */ /* 0x000e3000080e0000 */
[----:B------:R-:W1:Y:S01]  /*2bba0*/  POPC R5, UR4 ;  /* 0x0000000400057d09 */ /* 0x000e620008000000 */
[----:B0-----:R-:W-:-:S02]  /*2bbb0*/  ISETP.EQ.U32.AND P1, PT, R0, R3, PT ;  /* 0x000000030000720c */ /* 0x001fc40003f22070 */
[----:B------:R-:W1:Y:S11]  /*2bbc0*/  LDC.64 R2, c[0x0][0xc60] ;  /* 0x00031800ff027b82 */ /* 0x000e760000000a00 */
[----:B-1----:R-:W2:Y:S01]  /*2bbd0*/  @P1 ATOMG.E.ADD.STRONG.GPU PT, R3, desc[UR42][R2.64], R5 ;  /* 0x00000005020319a8 */ /* 0x002ea200081ee1ea */
[----:B------:R-:W0:Y:S02]  /*2bbe0*/  S2R R4, SR_LTMASK ;  /* 0x0000000000047919 */ /* 0x000e240000003900 */
[----:B0-----:R-:W-:-:S04]  /*2bbf0*/  LOP3.LUT R4, R4, UR4, RZ, 0xc0, !PT ;  /* 0x0000000404047c12 */ /* 0x001fc8000f8ec0ff */
[----:B------:R-:W0:Y:S01]  /*2bc00*/  POPC R7, R4 ;  /* 0x0000000400077309 */ /* 0x000e220000000000 */
[----:B--2---:R-:W0:Y:S02]  /*2bc10*/  SHFL.IDX PT, R0, R3, R0, 0x1f ;  /* 0x00001f0003007589 */ /* 0x004e2400000e0000 */
[----:B0-----:R-:W-:-:S07]  /*2bc20*/  IADD3 R16, R0, UR38, R7 ;  /* 0x0000002600107c10 */ /* 0x001fce000fffe007 */
.L_x_5834:
[----:B------:R-:W-:Y:S05]  /*2bc30*/  BSYNC B0 ;  /* 0x0000000000007941 */ /* 0x000fea0003800000 */
.L_x_5833:
[----:B------:R-:W-:Y:S05]  /*2bc40*/  @!P0 BRA `(.L_x_5835) ;  /* 0x0000000000048947 */ /* 0x000fea0003800000 */
[----:B------:R-:W-:Y:S01]  /*2bc50*/  BPT.TRAP 0x1 ;  /* 0x000000040000795c */ /* 0x000fe20000300000 */
.L_x_5835:
[----:B0-----:R-:W-:Y:S01]  /*2bc60*/  LOP3.LUT R3, R29, 0x1, RZ, 0x3c, !PT ;  /* 0x000000011d037812 */ /* 0x001fe200078e3cff */
[----:B------:R-:W-:Y:S01]  /*2bc70*/  IMAD R2, R26, 0x8, R23 ;  /* 0x000000081a027824 */ /* 0x000fe200078e0217 */
[----:B------:R-:W-:Y:S02]  /*2bc80*/  BSSY B0, `(.L_x_5836) ;  /* 0x0000004000007945 */ /* 0x000fe40003800000 */
[----:B------:R-:W-:-:S04]  /*2bc90*/  SHF.L.U32 R3, R3, 0x1f, RZ ;  /* 0x0000001f03037819 */ /* 0x000fc800000006ff */
[----:B------:R-:W0:Y:S02]  /*2bca0*/  SYNCS.PHASECHK.TRANS64.TRYWAIT P1, [R2+URZ+0x2a870], R3 ;  /* 0x02a87003020075a7 */ /* 0x000e24000802017f */
[----:B0-----:R-:W-:Y:S05]  /*2bcb0*/  @!P1 BRA `(.L_x_5837) ;  /* 0x0000008000549947 */ /* 0x001fea0003800000 */
.L_x_6107:
[----:B------:R-:W-:Y:S05]  /*2bcc0*/  BSYNC B0 ;  /* 0x0000000000007941 */ /* 0x000fea0003800000 */
.L_x_5836:
[----:B------:R-:W-:-:S05]  /*2bcd0*/  IMAD.U32 R0, RZ, RZ, UR39 ;  /* 0x00000027ff007e24 */ /* 0x000fca000f8e00ff */
[----:B------:R-:W-:-:S13]  /*2bce0*/  ISETP.NE.AND P1, PT, R0, 0x3, PT ;  /* 0x000000030000780c */ /* 0x000fda0003f25270 */
[----:B------:R-:W-:Y:S05]  /*2bcf0*/  @!P1 BRA `(.L_x_5838) ;  /* 0x0000000000049947 */ /* 0x000fea0003800000 */
[----:B------:R-:W-:Y:S01]  /*2bd00*/  BPT.TRAP 0x1 ;  /* 0x000000040000795c */ /* 0x000fe20000300000 */
.L_x_5838:
[----:B0-----:R-:W-:-:S04]  /*2bd10*/  SHF.L.U32 R3, R29, 0x1f, RZ ;  /* 0x0000001f1d037819 */ /* 0x001fc800000006ff */
[----:B------:R-:W0:Y:S02]  /*2bd20*/  SYNCS.PHASECHK.TRANS64.TRYWAIT P1, [R2+URZ+0x2a860], R3 ;  /* 0x02a86003020075a7 */ /* 0x000e24000802017f */
[----:B0-----:R-:W-:Y:S05]  /*2bd30*/  @!P1 BRA `(.L_x_5839) ;  /* 0x0000008000489947 */ /* 0x001fea0003800000 */
.L_x_6108:
[----:B------:R-:W2:Y:S04]  /*2bd40*/  LDL R13, [R1+0x8] ;  /* 0x00000800010d7983 */ /* 0x000ea80000100800 */
[----:B------:R-:W3:Y:S01]  /*2bd50*/  LDL R14, [R1+0x4] ;  /* 0x00000400010e7983 */ /* 0x000ee20000100800 */
[----:B0-----:R-:W-:Y:S01]  /*2bd60*/  IMAD R3, R26, 0x6000, RZ ;  /* 0x000060001a037824 */ /* 0x001fe200078e02ff */
[----:B------:R-:W-:Y:S05]  /*2bd70*/  WARPSYNC.ALL ;  /* 0x0000000000007948 */ /* 0x000fea0003800000 */
[----:B------:R-:W-:Y:S01]  /*2bd80*/  LOP3.LUT R0, R3, R24, RZ, 0xfc, !PT ;  /* 0x0000001803007212 */ /* 0x000fe200078efcff */
[----:B------:R-:W4:Y:S04]  /*2bd90*/  LDL R15, [R1] ;  /* 0x00000000010f7983 */ /* 0x000f280000100800 */
[----:B------:R-:W-:-:S05]  /*2bda0*/  IMAD.IADD R12, R23, 0x1, R0 ;  /* 0x00000001170c7824 */ /* 0x000fca00078e0200 */
[----:B------:R-:W0:Y:S02]  /*2bdb0*/  LDSM.16.MT88.4 R4, [R12+0xc400] ;  /* 0x00c400000c04783b */ /* 0x000e240000004200 */
[C-C-:B0-----:R-:W-:Y:S02]  /*2bdc0*/  PRMT R8, R4.reuse, 0x6420, R5.reuse ;  /* 0x0000642004087816 */ /* 0x141fe40000000005 */
[----:B------:R-:W-:Y:S01]  /*2bdd0*/  PRMT R9, R4, 0x7531, R5 ;  /* 0x0000753104097816 */ /* 0x000fe20000000005 */
[----:B------:R-:W-:Y:S01]  /*2bde0*/  VIADD R4, R3, 0x2000 ;  /* 0x0000200003047836 */ /* 0x000fe20000000000 */
[C-C-:B------:R-:W-:Y:S02]  /*2bdf0*/  PRMT R10, R6.reuse, 0x6420, R7.reuse ;  /* 0x00006420060a7816 */ /* 0x140fe40000000007 */
[----:B------:R-:W-:Y:S02]  /*2be00*/  PRMT R11, R6, 0x7531, R7 ;  /* 0x00007531060b7816 */ /* 0x000fe40000000007 */
[----:B------:R-:W-:-:S05]  /*2be10*/  LOP3.LUT R4, R4, R24, RZ, 0xfc, !PT ;  /* 0x0000001804047212 */ /* 0x000fca00078efcff */
[----:B------:R-:W-:Y:S01]  /*2be20*/  IMAD.IADD R4, R23, 0x1, R4 ;  /* 0x0000000117047824 */ /* 0x000fe200078e0204 */
[----:B--2---:R-:W-:-:S05]  /*2be30*/  IADD3 R0, R25, R3, R13 ;  /* 0x0000000319007210 */ /* 0x004fca0007ffe00d */
        /* <DEDUP_REMOVED lines=18> */
[----:B------:R-:W0:Y:S01]  /*2bf60*/  LDSM.16.MT88.4 R4, [R12+0xc400] ;  /* 0x00c400000c04783b */ /* 0x000e220000004200 */
[----:B------:R-:W-:Y:S02]  /*2bf70*/  LOP3.LUT R13, R24, 0x2800, RZ, 0xfc, !PT ;  /* 0x00002800180d7812 */ /* 0x000fe400078efcff */
[----:B---3--:R-:W-:Y:S02]  /*2bf80*/  IADD3 R0, R25, R14, R3 ;  /* 0x0000000e19007210 */ /* 0x008fe40007ffe003 */
[----:B------:R-:W2:Y:S01]  /*2bf90*/  LDL R14, [R1+0x10] ;  /* 0x00001000010e7983 */ /* 0x000ea20000100800 */
[----:B0-----:R-:W-:-:S02]  /*2bfa0*/  PRMT R8, R4, 0x6420, R5 ;  /* 0x0000642004087816 */ /* 0x001fc40000000005 */
[----:B------:R-:W-:Y:S02]  /*2bfb0*/  PRMT R9, R4, 0x7531, R5 ;  /* 0x0000753104097816 */ /* 0x000fe40000000005 */
[C-C-:B------:R-:W-:Y:S02]  /*2bfc0*/  PRMT R10, R6.reuse, 0x6420, R7.reuse ;  /* 0x00006420060a7816 */ /* 0x140fe40000000007 */
        /* <DEDUP_REMOVED lines=21> */
[----:B----4-:R-:W-:Y:S02]  /*2c120*/  IADD3 R0, R25, R15, R3 ;  /* 0x0000000f19007210 */ /* 0x010fe40007ffe003 */
[C-C-:B0-----:R-:W-:Y:S02]  /*2c130*/  PRMT R8, R4.reuse, 0x6420, R5.reuse ;  /* 0x0000642004087816 */ /* 0x141fe40000000005 */
[----:B------:R-:W-:-:S02]  /*2c140*/  PRMT R9, R4, 0x7531, R5 ;  /* 0x0000753104097816 */ /* 0x000fc40000000005 */
        /* <DEDUP_REMOVED lines=53> */
.L_x_5840:
[----:B-1----:R1:W-:Y:S01]  /*2c4a0*/  SYNCS.ARRIVE.TRANS64.A1T0 RZ, [R2+URZ+0x2a850], RZ ;  /* 0x02a850ff02ff79a7 */ /* 0x0023e2000810003f */
[----:B------:R-:W-:Y:S06]  /*2c4b0*/  BAR.SYNC.DEFER_BLOCKING 0x2, 0x80 ;  /* 0x0082000000007b1d */ /* 0x000fec0000010000 */
[----:B------:R-:W-:Y:S05]  /*2c4c0*/  @!P0 BRA `(.L_x_5841) ;  /* 0x0000000000048947 */ /* 0x000fea0003800000 */
[----:B------:R-:W-:Y:S01]  /*2c4d0*/  BPT.TRAP 0x1 ;  /* 0x000000040000795c */ /* 0x000fe20000300000 */
.L_x_5841:
[----:B-1----:R-:W-:Y:S02]  /*2c4e0*/  VIADD R2, R2, 0x2a880 ;  /* 0x0002a88002027836 */ /* 0x002fe40000000000 */
[----:B------:R-:W-:-:S03]  /*2c4f0*/  VIADD R26, R26, 0x1 ;  /* 0x000000011a1a7836 */ /* 0x000fc60000000000 */
[----:B------:R-:W-:Y:S02]  /*2c500*/  PRMT R2, R37, 0x654, R2 ;  /* 0x0000065425027816 */ /* 0x000fe40000000002 */
[C---:B------:R-:W-:Y:S02]  /*2c510*/  ISETP.NE.AND P0, PT, R26.reuse, 0x2, PT ;  /* 0x000000021a00780c */ /* 0x040fe40003f05270 */
[----:B------:R1:W-:Y:S02]  /*2c520*/  SYNCS.ARRIVE.TRANS64.RED.A1T0 RZ, [R2+URZ], RZ ;  /* 0x000000ff02ff79a7 */ /* 0x0003e4000810043f */
[----:B------:R-:W-:Y:S02]  /*2c530*/  SEL R0, RZ, 0x1, P0 ;  /* 0x00000001ff007807 */ /* 0x000fe40000000000 */
[----:B------:R-:W-:Y:S02]  /*2c540*/  SEL R26, R26, RZ, P0 ;  /* 0x000000ff1a1a7207 */ /* 0x000fe40000000000 */
[----:B------:R-:W-:-:S07]  /*2c550*/  LOP3.LUT R29, R29, R0, RZ, 0x3c, !PT ;  /* 0x000000001d1d7212 */ /* 0x000fce00078e3cff */
.L_x_5782:
[----:B------:R-:W-:-:S13]  /*2c560*/  LOP3.LUT P0, RZ, R22, 0x20, RZ, 0xc0, !PT ;  /* 0x0000002016ff7812 */ /* 0x000fda000780c0ff */
[----:B------:R-:W-:Y:S05]  /*2c570*/  @!P0 BRA `(.L_x_5842) ;  /* 0x0000000000248947 */ /* 0x000fea0003800000 */
[----:B------:R-:W-:Y:S05]  /*2c580*/  WARPSYNC.ALL ;  /* 0x0000000000007948 */ /* 0x000fea0003800000 */
[----:B------:R-:W2:Y:S08]  /*2c590*/  S2UR UR4, SR_CgaCtaId ;  /* 0x00000000000479c3 */ /* 0x000eb00000008800 */
[----:B------:R-:W-:Y:S01]  /*2c5a0*/  BAR.SYNC.DEFER_BLOCKING 0x5, 0x180 ;  /* 0x0146000000007b1d */ /* 0x000fe20000010000 */
[----:B------:R-:W-:Y:S01]  /*2c5b0*/  MOV R0, 0x400 ;  /* 0x0000040000007802 */ /* 0x000fe20000000f00 */
[----:B--2---:R-:W-:-:S05]  /*2c5c0*/  IMAD.U32 R37, RZ, RZ, UR4 ;  /* 0x00000004ff257e24 */ /* 0x004fca000f8e00ff */
[----:B0-----:R-:W-:-:S05]  /*2c5d0*/  LEA R23, R37, R0, 0x18 ;  /* 0x0000000025177211 */ /* 0x001fca00078ec0ff */
[----:B------:R2:W3:Y:S01]  /*2c5e0*/  LDS.128 R16, [R23+0x2a8d0] ;  /* 0x02a8d00017107984 */ /* 0x0004e20000000c00 */
[----:B------:R-:W-:Y:S06]  /*2c5f0*/  BAR.ARV 0x4, 0x180 ;  /* 0x0106000000007b1d */ /* 0x000fec0000002000 */
[----:B------:R-:W-:Y:S05]  /*2c600*/  BRA `(.L_x_5843) ;  /* 0x0000000c00dc7947 */ /* 0x000fea0003800000 */
.L_x_5842:
[----:B------:R-:W0:Y:S01]  /*2c610*/  S2R R0, SR_TID.X ;  /* 0x0000000000007919 */ /* 0x000e220000002100 */
[----:B------:R-:W-:Y:S01]  /*2c620*/  UMOV UR4, 0xffffffff ;  /* 0xffffffff00047882 */ /* 0x000fe20000000000 */
[----:B0-----:R-:W-:-:S04]  /*2c630*/  LOP3.LUT R9, R0, 0x1f, RZ, 0xc0, !PT ;  /* 0x0000001f00097812 */ /* 0x001fc800078ec0ff */
[----:B------:R-:W-:Y:S01]  /*2c640*/  ISETP.NE.AND P0, PT, R9, 0x1f, PT ;  /* 0x0000001f0900780c */ /* 0x000fe20003f05270 */
[----:B------:R-:W-:-:S12]  /*2c650*/  BRA.DIV UR4, `(.L_x_5844) ;  /* 0x0000007a04147947 */ /* 0x000fd8000b800000 */
[----:B------:R-:W-:Y:S01]  /*2c660*/  IMAD.IADD R0, R19, 0x1, R9 ;  /* 0x0000000113007824 */ /* 0x000fe200078e0209 */
[----:B------:R-:W-:-:S04]  /*2c670*/  ULDC UR4, c[0x0][0xc3c] ;  /* 0x00030f0000047ab9 */ /* 0x000fc80000000800 */
[----:B------:R-:W-:-:S13]  /*2c680*/  ISETP.GE.OR P1, PT, R0, UR4, !P0 ;  /* 0x0000000400007c0c */ /* 0x000fda000c726670 */
[----:B-1----:R-:W0:Y:S08]  /*2c690*/  @!P1 LDC.64 R2, c[0x0][0xc80] ;  /* 0x00032000ff029b82 */ /* 0x002e300000000a00 */
[----:B------:R-:W1:Y:S01]  /*2c6a0*/  @!P1 LDC.64 R4, c[0x0][0xc78] ;  /* 0x00031e00ff049b82 */ /* 0x000e620000000a00 */
[----:B0-----:R-:W-:-:S05]  /*2c6b0*/  @!P1 IMAD.WIDE R2, R0, 0x4, R2 ;  /* 0x0000000400029825 */ /* 0x001fca00078e0202 */
[----:B------:R1:W2:Y:S02]  /*2c6c0*/  @!P1 LDG.E R7, desc[UR42][R2.64] ;  /* 0x0000002a02079981 */ /* 0x0002a4000c1e1900 */
[----:B-1----:R-:W-:-:S06]  /*2c6d0*/  @!P1 IMAD.WIDE R2, R0, 0x4, R4 ;  /* 0x0000000400029825 */ /* 0x002fcc00078e0204 */
        /* <DEDUP_REMOVED lines=8> */
[----:B------:R0:W-:Y:S02]  /*2c760*/  SHFL.IDX PT, R6, R16, 0x1, 0x1f ;  /* 0x00201f0010067f89 */ /* 0x0001e400000e0000 */
[----:B0-----:R-:W-:-:S02]  /*2c770*/  IMAD.MOV.U32 R16, RZ, RZ, RZ ;  /* 0x000000ffff107224 */ /* 0x001fc400078e00ff */
        /* <DEDUP_REMOVED lines=20> */
.L_x_6118:
[----:B------:R-:W-:Y:S02]  /*2c8c0*/  ULDC UR4, c[0x0][0xc38] ;  /* 0x00030e0000047ab9 */ /* 0x000fe40000000800 */
[----:B------:R-:W-:-:S04]  /*2c8d0*/  IMAD.U32 R4, RZ, RZ, UR4 ;  /* 0x00000004ff047e24 */ /* 0x000fc8000f8e00ff */
[----:B-1----:R-:W-:-:S04]  /*2c8e0*/  IMAD R3, R3, R4, RZ ;  /* 0x0000000403037224 */ /* 0x002fc800078e02ff */
[----:B------:R-:W-:-:S05]  /*2c8f0*/  IMAD.IADD R6, R6, 0x1, R3 ;  /* 0x0000000106067824 */ /* 0x000fca00078e0203 */
[----:B------:R-:W-:-:S13]  /*2c900*/  ISETP.GT.AND P6, PT, R6, R0, PT ;  /* 0x000000000600720c */ /* 0x000fda0003fc4270 */
[----:B------:R-:W-:Y:S05]  /*2c910*/  @P6 BRA `(.L_x_5845) ;  /* 0x0000000000a46947 */ /* 0x000fea0003800000 */
.L_x_5848:
        /* <DEDUP_REMOVED lines=9> */
[----:B------:R-:W0:Y:S02]  /*2c9b0*/  @!P6 LDC.64 R2, c[0x0][0xc80] ;  /* 0x00032000ff02eb82 */ /* 0x000e240000000a00 */
[----:B0-----:R-:W-:-:S05]  /*2c9c0*/  @!P6 IMAD.WIDE R2, R4, 0x4, R2 ;  /* 0x000000040402e825 */ /* 0x001fca00078e0202 */
[----:B------:R0:W2:Y:S01]  /*2c9d0*/  @!P6 LDG.E R17, desc[UR42][R2.64] ;  /* 0x0000002a0211e981 */ /* 0x0000a2000c1e1900 */
[----:B------:R-:W-:Y:S01]  /*2c9e0*/  IMAD.MOV.U32 R5, RZ, RZ, RZ ;  /* 0x000000ffff057224 */ /* 0x000fe200078e00ff */
[----:B0-----:R-:W0:Y:S02]  /*2c9f0*/  @!P6 LDC.64 R2, c[0x0][0xc78] ;  /* 0x00031e00ff02eb82 */ /* 0x001e240000000a00 */
[----:B0-----:R-:W-:-:S05]  /*2ca00*/  @!P6 IMAD.WIDE R2, R4, 0x4, R2 ;  /* 0x000000040402e825 */ /* 0x001fca00078e0202 */
[----:B------:R-:W2:Y:S01]  /*2ca10*/  @!P6 LDG.E R5, desc[UR42][R2.64] ;  /* 0x0000002a0205e981 */ /* 0x000ea2000c1e1900 */
[----:B------:R-:W-:Y:S01]  /*2ca20*/  UMOV UR4, 0xffffffff ;  /* 0xffffffff00047882 */ /* 0x000fe20000000000 */
[----:B--2---:R-:W-:Y:S02]  /*2ca30*/  IMAD R2, R5, R17, RZ ;  /* 0x0000001105027224 */ /* 0x004fe400078e02ff */
        /* <DEDUP_REMOVED lines=17> */
.L_x_6126:
[----:B------:R-:W-:Y:S02]  /*2cb50*/  ULDC UR4, c[0x0][0xc38] ;  /* 0x00030e0000047ab9 */ /* 0x000fe40000000800 */
[----:B------:R-:W-:-:S04]  /*2cb60*/  IMAD.U32 R4, RZ, RZ, UR4 ;  /* 0x00000004ff047e24 */ /* 0x000fc8000f8e00ff */
[----:B-1----:R-:W-:-:S04]  /*2cb70*/  IMAD R3, R3, R4, RZ ;  /* 0x0000000403037224 */ /* 0x002fc800078e02ff */
[----:B------:R-:W-:-:S05]  /*2cb80*/  IMAD.IADD R6, R3, 0x1, R6 ;  /* 0x0000000103067824 */ /* 0x000fca00078e0206 */
[----:B------:R-:W-:-:S13]  /*2cb90*/  ISETP.GT.AND P6, PT, R6, R0, PT ;  /* 0x000000000600720c */ /* 0x000fda0003fc4270 */
[----:B------:R-:W-:Y:S05]  /*2cba0*/  @!P6 BRA `(.L_x_5848) ;  /* 0xfffffffc005ce947 */ /* 0x000fea000383ffff */
.L_x_5845:
[----:B------:R-:W-:Y:S01]  /*2cbb0*/  IMAD.IADD R6, R6, 0x1, -R3 ;  /* 0x0000000106067824 */ /* 0x000fe200078e0a03 */
[----:B------:R-:W-:-:S03]  /*2cbc0*/  UMOV UR4, 0xffffffff ;  /* 0xffffffff00047882 */ /* 0x000fc60000000000 */
[----:B------:R-:W-:-:S05]  /*2cbd0*/  IMAD R3, R2, R4, R6 ;  /* 0x0000000402037224 */ /* 0x000fca00078e0206 */
[----:B------:R-:W-:Y:S01]  /*2cbe0*/  ISETP.GT.AND P6, PT, R3, R0, PT ;  /* 0x000000000300720c */ /* 0x000fe20003fc4270 */
[----:B------:R-:W-:-:S12]  /*2cbf0*/  BRA.DIV UR4, `(.L_x_5849) ;  /* 0x0000007a04d87947 */ /* 0x000fd8000b800000 */
[----:B------:R-:W-:-:S04]  /*2cc00*/  VOTE.ANY R3, PT, !P6 ;  /* 0x0000000000037806 */ /* 0x000fc800070e0100 */
[----:B------:R-:W1:Y:S02]  /*2cc10*/  POPC R7, R3 ;  /* 0x0000000300077309 */ /* 0x000e640000000000 */
[----:B-1----:R1:W2:Y:S01]  /*2cc20*/  SHFL.IDX PT, R17, R17, R7, 0x1f ;  /* 0x00001f0711117589 */ /* 0x0022a200000e0000 */
[----:B------:R-:W-:-:S03]  /*2cc30*/  IMAD.IADD R19, R7, 0x1, R19 ;  /* 0x0000000107137824 */ /* 0x000fc600078e0213 */
[----:B------:R1:W3:Y:S04]  /*2cc40*/  SHFL.IDX PT, R5, R5, R7, 0x1f ;  /* 0x00001f0705057589 */ /* 0x0002e800000e0000 */
.L_x_6131:
[----:B------:R-:W-:-:S13]  /*2cc50*/  ISETP.NE.AND P0, PT, R3, RZ, PT ;  /* 0x000000ff0300720c */ /* 0x000fda0003f05270 */
[----:B------:R-:W-:Y:S05]  /*2cc60*/  @!P0 BRA `(.L_x_5850) ;  /* 0x0000000000108947 */ /* 0x000fea0003800000 */
[----:B------:R-:W-:Y:S01]  /*2cc70*/  UMOV UR4, 0xffffffff ;  /* 0xffffffff00047882 */ /* 0x000fe20000000000 */
[----:B-1----:R-:W-:Y:S02]  /*2cc80*/  VIADD R7, R7, 0xffffffff ;  /* 0xffffffff07077836 */ /* 0x002fe40000000000 */
[----:B------:R-:W-:Y:S05]  /*2cc90*/  BRA.DIV UR4, `(.L_x_5851) ;  /* 0x0000007e04107947 */ /* 0x000fea000b800000 */
[----:B------:R4:W1:Y:S02]  /*2cca0*/  SHFL.IDX PT, R16, R2, R7, 0x1f ;  /* 0x00001f0702107589 */ /* 0x00086400000e0000 */
.L_x_5850:
[----:B---3--:R-:W-:Y:S01]  /*2ccb0*/  ISETP.NE.AND P0, PT, R5, 0x1, PT ;  /* 0x000000010500780c */ /* 0x008fe20003f05270 */
[----:B-1----:R-:W-:-:S04]  /*2ccc0*/  IMAD R16, R16, R4, R6 ;  /* 0x0000000410107224 */ /* 0x002fc800078e0206 */
[----:B------:R-:W-:-:S08]  /*2ccd0*/  IMAD.IADD R0, R0, 0x1, -R16 ;  /* 0x0000000100007824 */ /* 0x000fd000078e0a10 */
[----:B------:R-:W-:Y:S05]  /*2cce0*/  @!P0 BRA `(.L_x_5852) ;  /* 0x0000000000e08947 */ /* 0x000fea0003800000 */
[----:B--2---:R-:W-:-:S04]  /*2ccf0*/  IABS R4, R17 ;  /* 0x0000001100047213 */ /* 0x004fc80000000000 */
[----:B------:R-:W1:Y:S08]  /*2cd00*/  I2F.RP R6, R4 ;  /* 0x0000000400067306 */ /* 0x000e700000209400 */
[----:B-1----:R-:W1:Y:S02]  /*2cd10*/  MUFU.RCP R6, R6 ;  /* 0x0000000600067308 */ /* 0x002e640000001000 */
[----:B-1----:R-:W-:-:S06]  /*2cd20*/  VIADD R8, R6, 0xffffffe ;  /* 0x0ffffffe06087836 */ /* 0x002fcc0000000000 */
[----:B------:R-:W0:Y:S02]  /*2cd30*/  F2I.FTZ.U32.TRUNC.NTZ R3, R8 ;  /* 0x0000000800037305 */ /* 0x000e24000021f000 */
[----:B0---4-:R-:W-:-:S04]  /*2cd40*/  IMAD.MOV R2, RZ, RZ, -R3 ;  /* 0x000000ffff027224 */ /* 0x011fc800078e0a03 */
        /* <DEDUP_REMOVED lines=17> */
[----:B0-----:R-:W-:-:S06]  /*2ce60*/  VIADD R2, R2, 0xffffffe ;  /* 0x0ffffffe02027836 */ /* 0x001fcc0000000000 */
[----:B------:R-:W0:Y:S02]  /*2ce70*/  F2I.FTZ.U32.TRUNC.NTZ R3, R2 ;  /* 0x0000000200037305 */ /* 0x000e24000021f000 */
[----:B0-----:R-:W-:-:S04]  /*2ce80*/  IMAD.MOV R2, RZ, RZ, -R3 ;  /* 0x000000ffff027224 */ /* 0x001fc800078e0a03 */
[----:B------:R-:W-:Y:S02]  /*2ce90*/  IMAD R6, R2, R4, RZ ;  /* 0x0000000402067224 */ /* 0x000fe400078e02ff */
[----:B------:R-:W-:-:S04]  /*2cea0*/  IMAD.MOV.U32 R2, RZ, RZ, RZ ;  /* 0x000000ffff027224 */ /* 0x000fc800078e00ff */
[----:B------:R-:W-:Y:S01]  /*2ceb0*/  IMAD.HI.U32 R6, R3, R6, R2 ;  /* 0x0000000603067227 */ /* 0x000fe200078e0002 */
[----:B------:R-:W-:-:S03]  /*2cec0*/  LOP3.LUT R2, R0, R17, RZ, 0x3c, !PT ;  /* 0x0000001100027212 */ /* 0x000fc600078e3cff */
[----:B------:R-:W-:Y:S01]  /*2ced0*/  IMAD.MOV.U32 R3, RZ, RZ, R7 ;  /* 0x000000ffff037224 */ /* 0x000fe200078e0007 */
[----:B------:R-:W-:Y:S02]  /*2cee0*/  ISETP.GE.AND P2, PT, R2, RZ, PT ;  /* 0x000000ff0200720c */ /* 0x000fe40003f46270 */
        /* <DEDUP_REMOVED lines=11> */
[----:B------:R-:W-:Y:S01]  /*2cfa0*/  ISETP.GE.U32.AND P0, PT, R2, R4, PT ;  /* 0x000000040200720c */ /* 0x000fe20003f06070 */
[----:B------:R-:W-:-:S04]  /*2cfb0*/  IMAD.MOV R2, RZ, RZ, -R3 ;  /* 0x000000ffff027224 */ /* 0x000fc800078e0a03 */
[----:B------:R-:W-:Y:S01]  /*2cfc0*/  IMAD R0, R17, R2, R0 ;  /* 0x0000000211007224 */ /* 0x000fe200078e0200 */
[----:B------:R-:W-:-:S04]  /*2cfd0*/  LOP3.LUT R2, R3, R5, RZ, 0x3c, !PT ;  /* 0x0000000503027212 */ /* 0x000fc800078e3cff */
[----:B------:R-:W-:-:S03]  /*2cfe0*/  ISETP.GE.AND P2, PT, R2, RZ, PT ;  /* 0x000000ff0200720c */ /* 0x000fc60003f46270 */
[----:B------:R-:W-:-:S10]  /*2cff0*/  @P0 VIADD R6, R6, 0x1 ;  /* 0x0000000106060836 */ /* 0x000fd40000000000 */
[----:B------:R-:W-:Y:S01]  /*2d000*/  @!P2 IMAD.MOV R6, RZ, RZ, -R6 ;  /* 0x000000ffff06a224 */ /* 0x000fe200078e0a06 */
[----:B------:R-:W-:-:S05]  /*2d010*/  @!P1 LOP3.LUT R6, RZ, R5, RZ, 0x33, !PT ;  /* 0x00000005ff069212 */ /* 0x000fca00078e33ff */
[----:B------:R-:W-:-:S04]  /*2d020*/  IMAD.MOV R2, RZ, RZ, -R6 ;  /* 0x000000ffff027224 */ /* 0x000fc800078e0a06 */
[C---:B------:R-:W-:Y:S02]  /*2d030*/  IMAD R2, R5.reuse, R2, R3 ;  /* 0x0000000205027224 */ /* 0x040fe400078e0203 */
[----:B------:R-:W-:-:S04]  /*2d040*/  IMAD R5, R5, 0x1000000, R6 ;  /* 0x0100000005057824 */ /* 0x000fc800078e0206 */
[----:B------:R-:W-:Y:S01]  /*2d050*/  IMAD R18, R2, 0x10000, R5 ;  /* 0x0001000002127824 */ /* 0x000fe200078e0205 */
[----:B------:R-:W-:Y:S06]  /*2d060*/  BRA `(.L_x_5853) ;  /* 0x0000000000f47947 */ /* 0x000fec0003800000 */
.L_x_5852:
[----:B0---4-:R-:W0:Y:S02]  /*2d070*/  LDC.64 R2, c[0x0][0xc90] ;  /* 0x00032400ff027b82 */ /* 0x011e240000000a00 */
[----:B0-----:R-:W-:-:S05]  /*2d080*/  IMAD.WIDE R2, R19, 0x4, R2 ;  /* 0x0000000413027825 */ /* 0x001fca00078e0202 */
        /* <DEDUP_REMOVED lines=30> */
[----:B------:R-:W-:Y:S02]  /*2d270*/  VIADDMNMX R4, R3, R4, R6, PT ;  /* 0x0000000403047246 */ /* 0x000fe40003800106 */
[----:B------:R-:W-:Y:S02]  /*2d280*/  IADD3 R7, R7, 0x1000000, R0 ;  /* 0x0100000007077810 */ /* 0x000fe40007ffe000 */
        /* <DEDUP_REMOVED lines=23> */
[----:B------:R-:W-:Y:S01]  /*2d400*/  @!P1 LOP3.LUT R2, RZ, R4, RZ, 0x33, !PT ;  /* 0x00000004ff029212 */ /* 0x000fe200078e33ff */
[----:B------:R-:W-:-:S04]  /*2d410*/  IMAD.MOV R4, RZ, RZ, -R4 ;  /* 0x000000ffff047224 */ /* 0x000fc800078e0a04 */
[----:B------:R-:W-:Y:S02]  /*2d420*/  IMAD R18, R2, R4, R7 ;  /* 0x0000000402127224 */ /* 0x000fe400078e0207 */
[----:B------:R-:W-:-:S07]  /*2d430*/  IMAD.MOV.U32 R0, RZ, RZ, R2 ;  /* 0x000000ffff007224 */ /* 0x000fce00078e0002 */
.L_x_5853:
[----:B------:R-:W-:-:S05]  /*2d440*/  LOP3.LUT R0, RZ, R0, RZ, 0x33, !PT ;  /* 0x00000000ff007212 */ /* 0x000fca00078e33ff */
[----:B------:R-:W-:Y:S01]  /*2d450*/  IMAD.IADD R17, R17, 0x1, R0 ;  /* 0x0000000111117824 */ /* 0x000fe200078e0200 */
[----:B------:R-:W-:Y:S06]  /*2d460*/  BRA `(.L_x_5854) ;  /* 0x00000000001c7947 */ /* 0x000fec0003800000 */
.L_x_5846:
[----:B------:R-:W-:Y:S01]  /*2d470*/  UMOV UR4, URZ ;  /* 0x0000003f00047c82 */ /* 0x000fe20008000000 */
[----:B------:R-:W-:Y:S01]  /*2d480*/  UMOV UR5, URZ ;  /* 0x0000003f00057c82 */ /* 0x000fe20008000000 */
[----:B------:R-:W-:Y:S01]  /*2d490*/  ULDC UR6, c[0x0][0xc3c] ;  /* 0x00030f0000067ab9 */ /* 0x000fe20000000800 */
[----:B------:R-:W-:Y:S02]  /*2d4a0*/  IMAD.MOV.U32 R16, RZ, RZ, R0 ;  /* 0x000000ffff107224 */ /* 0x000fe400078e0000 */
[----:B------:R-:W-:Y:S02]  /*2d4b0*/  IMAD.U32 R17, RZ, RZ, UR4 ;  /* 0x00000004ff117e24 */ /* 0x000fe4000f8e00ff */
[----:B------:R-:W-:Y:S02]  /*2d4c0*/  IMAD.U32 R18, RZ, RZ, UR5 ;  /* 0x00000005ff127e24 */ /* 0x000fe4000f8e00ff */
[----:B------:R-:W-:-:S07]  /*2d4d0*/  IMAD.U32 R19, RZ, RZ, UR6 ;  /* 0x00000006ff137e24 */ /* 0x000fce000f8e00ff */
.L_x_5854:
[----:B------:R-:W0:Y:S01]  /*2d4e0*/  S2R R0, SR_TID.X ;  /* 0x0000000000007919 */ /* 0x000e220000002100 */
[----:B------:R-:W-:Y:S05]  /*2d4f0*/  WARPSYNC.ALL ;  /* 0x0000000000007948 */ /* 0x000fea0003800000 */
        /* <DEDUP_REMOVED lines=8> */
.L_x_5843:
[----:B------:R-:W-:Y:S02]  /*2d580*/  ULDC UR4, c[0x0][0xc3c] ;  /* 0x00030f0000047ab9 */ /* 0x000fe40000000800 */
[----:B---3--:R-:W-:-:S13]  /*2d590*/  ISETP.GE.AND P0, PT, R19, UR4, PT ;  /* 0x0000000413007c0c */ /* 0x008fda000bf06270 */
[----:B------:R-:W-:Y:S05]  /*2d5a0*/  @!P0 BRA `(.L_x_5855) ;  /* 0xffffff8800108947 */ /* 0x000fea000383ffff */
[----:B------:R-:W-:Y:S05]  /*2d5b0*/  BSYNC B7 ;  /* 0x0000000000077941 */ /* 0x000fea0003800000 */
.L_x_5717:
[----:B--2---:R-:W2:Y:S01]  /*2d5c0*/  LDL.LU R0, [R1+0x2c] ;  /* 0x00002c0001007983 */ /* 0x004ea20000300800 */
[----:B------:R-:W-:Y:S01]  /*2d5d0*/  BSSY B0, `(.L_x_5856) ;  /* 0x000000b000007945 */ /* 0x000fe20003800000 */
[----:B------:R-:W3:Y:S01]  /*2d5e0*/  S2R R5, SR_CgaCtaId ;  /* 0x0000000000057919 */ /* 0x000ee20000008800 */
[----:B--2---:R-:W-:-:S05]  /*2d5f0*/  VIADD R0, R0, 0x1 ;  /* 0x0000000100007836 */ /* 0x004fca0000000000 */
[----:B01----:R-:W-:-:S04]  /*2d600*/  LEA.HI R2, R0, R0, RZ, 0x1 ;  /* 0x0000000000027211 */ /* 0x003fc800078f08ff */
[----:B------:R-:W-:Y:S02]  /*2d610*/  LOP3.LUT R3, R2, 0xfffffffe, RZ, 0xc0, !PT ;  /* 0xfffffffe02037812 */ /* 0x000fe400078ec0ff */
[----:B------:R-:W-:-:S03]  /*2d620*/  MOV R2, 0x400 ;  /* 0x0000040000027802 */ /* 0x000fc60000000f00 */
[----:B------:R-:W-:Y:S01]  /*2d630*/  IMAD.IADD R0, R0, 0x1, -R3 ;  /* 0x0000000100007824 */ /* 0x000fe200078e0a03 */
[----:B---3--:R-:W-:-:S04]  /*2d640*/  LEA R5, R5, R2, 0x18 ;  /* 0x0000000205057211 */ /* 0x008fc800078ec0ff */
[----:B------:R-:W-:-:S04]  /*2d650*/  SHF.L.U32 R0, R0, 0x1f, RZ ;  /* 0x0000001f00007819 */ /* 0x000fc800000006ff */
[----:B------:R-:W0:Y:S02]  /*2d660*/  SYNCS.PHASECHK.TRANS64.TRYWAIT P0, [R5+URZ+0x2a820], R0 ;  /* 0x02a82000050075a7 */ /* 0x000e24000800017f */
[----:B0-----:R-:W-:Y:S05]  /*2d670*/  @!P0 BRA `(.L_x_5857) ;  /* 0x0000007000c48947 */ /* 0x001fea0003800000 */
.L_x_6134:
[----:B------:R-:W-:Y:S05]  /*2d680*/  BSYNC B0 ;  /* 0x0000000000007941 */ /* 0x000fea0003800000 */
.L_x_5856:
[----:B------:R-:W-:-:S03]  /*2d690*/  UMOV UR4, 0xffffffff ;  /* 0xffffffff00047882 */ /* 0x000fc60000000000 */
[----:B------:R-:W-:Y:S05]  /*2d6a0*/  BRA.DIV UR4, `(.L_x_5858) ;  /* 0x0000007204cc7947 */ /* 0x000fea000b800000 */
[----:B0-----:R-:W0:Y:S02]  /*2d6b0*/  S2R R0, SR_TID.X ;  /* 0x0000000000007919 */ /* 0x001e240000002100 */
[----:B0-----:R-:W-:-:S04]  /*2d6c0*/  SHF.R.U32.HI R0, RZ, 0x5, R0 ;  /* 0x00000005ff007819 */ /* 0x001fc80000011600 */
[----:B------:R-:W-:-:S05]  /*2d6d0*/  LOP3.LUT R0, R0, 0x3, RZ, 0xc0, !PT ;  /* 0x0000000300007812 */ /* 0x000fca00078ec0ff */
[----:B------:R0:W1:Y:S02]  /*2d6e0*/  SHFL.IDX PT, R14, R0, RZ, 0x1f ;  /* 0x00001fff000e7589 */ /* 0x00006400000e0000 */
.L_x_6137:
[----:B-1----:R-:W-:-:S13]  /*2d6f0*/  ISETP.NE.AND P0, PT, R14, RZ, PT ;  /* 0x000000ff0e00720c */ /* 0x002fda0003f05270 */
[----:B------:R-:W-:Y:S05]  /*2d700*/  @P0 BRA `(.L_x_5469) ;  /* 0x0000000000a80947 */ /* 0x000fea0003800000 */
[----:B------:R-:W-:-:S03]  /*2d710*/  UMOV UR4, 0xffffffff ;  /* 0xffffffff00047882 */ /* 0x000fc60000000000 */
[----:B------:R-:W-:Y:S05]  /*2d720*/  BRA.DIV UR4, `(.L_x_5859) ;  /* 0x0000007204e07947 */ /* 0x000fea000b800000 */
[----:B------:R-:W-:-:S13]  /*2d730*/  ELECT P6, URZ, PT ;  /* 0x00000000003f782f */ /* 0x000fda00038c0000 */
.L_x_6140:
[----:B------:R-:W-:Y:S05]  /*2d740*/  @!P6 BRA `(.L_x_5469) ;  /* 0x000000000098e947 */ /* 0x000fea0003800000 */
[----:B------:R-:W-:-:S06]  /*2d750*/  ULOP3.LUT UR4, UR36, 0x2, URZ, 0xfc, !UPT ;  /* 0x0000000224047892 */ /* 0x000fcc000f8efc3f */
[----:B0-----:R-:W-:-:S05]  /*2d760*/  IMAD.U32 R0, RZ, RZ, UR4 ;  /* 0x00000004ff007e24 */ /* 0x001fca000f8e00ff */
[----:B------:R-:W-:-:S13]  /*2d770*/  ISETP.NE.AND P0, PT, R0, 0x3, PT ;  /* 0x000000030000780c */ /* 0x000fda0003f05270 */
[----:B------:R-:W-:Y:S05]  /*2d780*/  @!P0 BRA `(.L_x_5860) ;  /* 0x0000000000048947 */ /* 0x000fea0003800000 */
[----:B------:R-:W-:Y:S01]  /*2d790*/  BPT.TRAP 0x1 ;  /* 0x000000040000795c */ /* 0x000fe20000300000 */
.L_x_5860:
[C---:B------:R-:W-:Y:S01]  /*2d7a0*/  IMAD R3, R26.reuse, 0x8, R5 ;  /* 0x000000081a037824 */ /* 0x040fe200078e0205 */
[----:B------:R-:W-:Y:S01]  /*2d7b0*/  SHF.L.U32 R2, R29, 0x1f, RZ ;  /* 0x0000001f1d027819 */ /* 0x000fe200000006ff */
[----:B------:R-:W-:-:S03]  /*2d7c0*/  VIADD R26, R26, 0x1 ;  /* 0x000000011a1a7836 */ /* 0x000fc60000000000 */
[----:B------:R-:W0:Y:S02]  /*2d7d0*/  SYNCS.PHASECHK.TRANS64.TRYWAIT P1, [R3+URZ+0x2a840], R2 ;  /* 0x02a84002030075a7 */ /* 0x000e24000802017f */
[----:B------:R-:W-:-:S04]  /*2d7e0*/  ISETP.NE.AND P2, PT, R26, 0x2, PT ;  /* 0x000000021a00780c */ /* 0x000fc80003f45270 */
[----:B------:R-:W-:Y:S01]  /*2d7f0*/  SEL R0, RZ, 0x1, P2 ;  /* 0x00000001ff007807 */ /* 0x000fe20001000000 */
[----:B0-----:R-:W-:Y:S08]  /*2d800*/  @!P1 BRA `(.L_x_5861) ;  /* 0x0000007000c89947 */ /* 0x001ff00003800000 */
.L_x_6141:
[----:B------:R-:W-:Y:S02]  /*2d810*/  SEL R26, R26, RZ, P2 ;  /* 0x000000ff1a1a7207 */ /* 0x000fe40001000000 */
[----:B------:R-:W-:Y:S01]  /*2d820*/  LOP3.LUT R0, R29, R0, RZ, 0x3c, !PT ;  /* 0x000000001d007212 */ /* 0x000fe200078e3cff */
[----:B------:R-:W-:Y:S06]  /*2d830*/  @!P0 BRA `(.L_x_5862) ;  /* 0x0000000000048947 */ /* 0x000fec0003800000 */
[----:B------:R-:W-:Y:S01]  /*2d840*/  BPT.TRAP 0x1 ;  /* 0x000000040000795c */ /* 0x000fe20000300000 */
.L_x_5862:
[----:B------:R-:W-:Y:S01]  /*2d850*/  IMAD R5, R26, 0x8, R5 ;  /* 0x000000081a057824 */ /* 0x000fe200078e0205 */
[----:B------:R-:W-:-:S04]  /*2d860*/  SHF.L.U32 R0, R0, 0x1f, RZ ;  /* 0x0000001f00007819 */ /* 0x000fc800000006ff */
[----:B------:R-:W1:Y:S02]  /*2d870*/  SYNCS.PHASECHK.TRANS64.TRYWAIT P1, [R5+URZ+0x2a840], R0 ;  /* 0x02a84000050075a7 */ /* 0x000e64000802017f */
[----:B-1----:R-:W-:Y:S05]  /*2d880*/  @!P1 BRA `(.L_x_5863) ;  /* 0x0000007000bc9947 */ /* 0x002fea0003800000 */
.L_x_6142:
[----:B------:R-:W-:Y:S05]  /*2d890*/  @!P0 BRA `(.L_x_5864) ;  /* 0x0000000000048947 */ /* 0x000fea0003800000 */
[----:B------:R-:W-:Y:S01]  /*2d8a0*/  BPT.TRAP 0x1 ;  /* 0x000000040000795c */ /* 0x000fe20000300000 */
.L_x_5864:
[----:B------:R-:W2:Y:S02]  /*2d8b0*/  SYNCS.PHASECHK.TRANS64.TRYWAIT P1, [R3+URZ+0x2a860], R2 ;  /* 0x02a86002030075a7 */ /* 0x000ea4000802017f */
[----:B--2---:R-:W-:Y:S05]  /*2d8c0*/  @!P1 BRA `(.L_x_5865) ;  /* 0x0000007000c09947 */ /* 0x004fea0003800000 */
.L_x_6143:
[----:B------:R-:W-:Y:S05]  /*2d8d0*/  @!P0 BRA `(.L_x_5866) ;  /* 0x0000000000048947 */ /* 0x000fea0003800000 */
[----:B------:R-:W-:Y:S01]  /*2d8e0*/  BPT.TRAP 0x1 ;  /* 0x000000040000795c */ /* 0x000fe20000300000 */
.L_x_5866:
[----:B------:R-:W3:Y:S02]  /*2d8f0*/  SYNCS.PHASECHK.TRANS64.TRYWAIT P1, [R5+URZ+0x2a860], R0 ;  /* 0x02a86000050075a7 */ /* 0x000ee4000802017f */
[----:B---3--:R-:W-:Y:S05]  /*2d900*/  @!P1 BRA `(.L_x_5867) ;  /* 0x0000007000c49947 */ /* 0x008fea0003800000 */
.L_x_6144:
[----:B------:R-:W-:Y:S05]  /*2d910*/  @!P0 BRA `(.L_x_5868) ;  /* 0x0000000000048947 */ /* 0x000fea0003800000 */
[----:B------:R-:W-:Y:S01]  /*2d920*/  BPT.TRAP 0x1 ;  /* 0x000000040000795c */ /* 0x000fe20000300000 */
.L_x_5868:
[----:B------:R-:W4:Y:S02]  /*2d930*/  SYNCS.PHASECHK.TRANS64.TRYWAIT P1, [R3+URZ+0x2a880], R2 ;  /* 0x02a88002030075a7 */ /* 0x000f24000802017f */
[----:B----4-:R-:W-:Y:S05]  /*2d940*/  @!P1 BRA `(.L_x_5869) ;  /* 0x0000007000c89947 */ /* 0x010fea0003800000 */
.L_x_6145:
[----:B------:R-:W-:Y:S05]  /*2d950*/  @!P0 BRA `(.L_x_5870) ;  /* 0x0000000000048947 */ /* 0x000fea0003800000 */
[----:B------:R-:W-:Y:S01]  /*2d960*/  BPT.TRAP 0x1 ;  /* 0x000000040000795c */ /* 0x000fe20000300000 */
.L_x_5870:
[----:B------:R0:W0:Y:S02]  /*2d970*/  SYNCS.PHASECHK.TRANS64.TRYWAIT P0, [R5+URZ+0x2a880], R0 ;  /* 0x02a88000050075a7 */ /* 0x000024000800017f */
[----:B0-----:R-:W-:Y:S05]  /*2d980*/  @!P0 NANOSLEEP.SYNCS 0x989680 ;  /* 0x009896800000895d */ /* 0x001fea0003900000 */
[----:B------:R-:W0:Y:S02]  /*2d990*/  @!P0 SYNCS.PHASECHK.TRANS64 P0, [R5+URZ+0x2a880], R0 ;  /* 0x02a88000050085a7 */ /* 0x000e24000800007f */
[----:B0-----:R-:W-:Y:S05]  /*2d9a0*/  @!P0 BRA `(.L_x_5870) ;  /* 0xfffffffc00f08947 */ /* 0x001fea000383ffff */
.L_x_5469:
[----:B------:R-:W-:Y:S05]  /*2d9b0*/  BSYNC B8 ;  /* 0x0000000000087941 */ /* 0x000fea0003800000 */
.L_x_5466:
[----:B------:R-:W-:Y:S05]  /*2d9c0*/  EXIT ;  /* 0x000000000000794d */ /* 0x000fea0003800000 */
.L_x_5495:
[----:B-1----:R1:W2:Y:S02]  /*2d9d0*/  SYNCS.PHASECHK.TRANS64.TRYWAIT P4, [R82+URZ+0x2a890], R95 ;  /* 0x02a8905f520075a7 */ /* 0x0022a4000808017f */
[----:B--2---:R-:W-:Y:S05]  /*2d9e0*/  @!P4 NANOSLEEP.SYNCS 0x989680 ;  /* 0x009896800000c95d */ /* 0x004fea0003900000 */
[----:B------:R-:W2:Y:S02]  /*2d9f0*/  @!P4 SYNCS.PHASECHK.TRANS64 P4, [R82+URZ+0x2a890], R95 ;  /* 0x02a8905f5200c5a7 */ /* 0x000ea4000808007f */
[----:B--2---:R-:W-:Y:S05]  /*2da00*/  @!P4 BRA `(.L_x_5495) ;  /* 0xfffffffc00f0c947 */ /* 0x004fea000383ffff */
[----:B------:R-:W-:Y:S05]  /*2da10*/  BRA `(.L_x_5871) ;  /* 0xfffffd5800d07947 */ /* 0x000fea000383ffff */
.L_x_5496:
        /* <DEDUP_REMOVED lines=8> */
.L_x_5873:
[----:B------:R-:W-:Y:S05]  /*2daa0*/  BSYNC B1 ;  /* 0x0000000000017941 */ /* 0x000fea0003800000 */
.L_x_5872:
        /* <DEDUP_REMOVED lines=8> */
.L_x_5874:
[----:B------:R-:W-:Y:S05]  /*2db30*/  BRA `(.L_x_5875) ;  /* 0xfffffd58009c7947 */ /* 0x000fea000383ffff */
.L_x_5524:
[----:B-1----:R1:W2:Y:S02]  /*2db40*/  SYNCS.PHASECHK.TRANS64.TRYWAIT P4, [R82+URZ+0x2a890], R95 ;  /* 0x02a8905f520075a7 */ /* 0x0022a4000808017f */
[----:B--2---:R-:W-:Y:S05]  /*2db50*/  @!P4 NANOSLEEP.SYNCS 0x989680 ;  /* 0x009896800000c95d */ /* 0x004fea0003900000 */
[----:B------:R-:W2:Y:S02]  /*2db60*/  @!P4 SYNCS.PHASECHK.TRANS64 P4, [R82+URZ+0x2a890], R95 ;  /* 0x02a8905f5200c5a7 */ /* 0x000ea4000808007f */
[----:B--2---:R-:W-:Y:S05]  /*2db70*/  @!P4 BRA `(.L_x_5524) ;  /* 0xfffffffc00f0c947 */ /* 0x004fea000383ffff */
[----:B------:R-:W-:Y:S05]  /*2db80*/  BRA `(.L_x_5876) ;  /* 0xfffffd8800b87947 */ /* 0x000fea000383ffff */
.L_x_5525:
        /* <DEDUP_REMOVED lines=8> */
.L_x_5878:
[----:B------:R-:W-:Y:S05]  /*2dc10*/  BSYNC B1 ;  /* 0x0000000000017941 */ /* 0x000fea0003800000 */
.L_x_5877:
        /* <DEDUP_REMOVED lines=8> */
.L_x_5879:
[----:B------:R-:W-:Y:S01]  /*2dca0*/  IMAD.MOV.U32 R100, RZ, RZ, R14 ;  /* 0x000000ffff647224 */ /* 0x000fe200078e000e */
[----:B------:R-:W-:Y:S06]  /*2dcb0*/  BRA `(.L_x_5880) ;  /* 0xfffffd8800807947 */ /* 0x000fec000383ffff */
.L_x_5538:
[----:B0-----:R0:W1:Y:S02]  /*2dcc0*/  SYNCS.PHASECHK.TRANS64.TRYWAIT P3, [R82+URZ+0x2a890], R95 ;  /* 0x02a8905f520075a7 */ /* 0x001064000806017f */
[----:B-1----:R-:W-:Y:S05]  /*2dcd0*/  @!P3 NANOSLEEP.SYNCS 0x989680 ;  /* 0x009896800000b95d */ /* 0x002fea0003900000 */
[----:B------:R-:W1:Y:S02]  /*2dce0*/  @!P3 SYNCS.PHASECHK.TRANS64 P3, [R82+URZ+0x2a890], R95 ;  /* 0x02a8905f5200b5a7 */ /* 0x000e64000806007f */
[----:B-1----:R-:W-:Y:S05]  /*2dcf0*/  @!P3 BRA `(.L_x_5538) ;  /* 0xfffffffc00f0b947 */ /* 0x002fea000383ffff */
[----:B------:R-:W-:Y:S05]  /*2dd00*/  BRA `(.L_x_5881) ;  /* 0xfffffdb800707947 */ /* 0x000fea000383ffff */
.L_x_5539:
[----:B------:R-:W-:Y:S01]  /*2dd10*/  BSSY B1, `(.L_x_5882) ;  /* 0x0000007000017945 */ /* 0x000fe20003800000 */
[----:B------:R-:W-:Y:S02]  /*2dd20*/  IMAD.MOV.U32 R12, RZ, RZ, RZ ;  /* 0x000000ffff0c7224 */ /* 0x000fe400078e00ff */
[----:B------:R-:W-:Y:S02]  /*2dd30*/  IMAD.MOV.U32 R11, RZ, RZ, 0x1e1f ;  /* 0x00001e1fff0b7424 */ /* 0x000fe400078e00ff */
[----:B------:R-:W-:-:S07]  /*2dd40*/  IMAD.MOV.U32 R15, RZ, RZ, -0x1 ;  /* 0xffffffffff0f7424 */ /* 0x000fce00078e00ff */
[----:B0-----:R-:W-:Y:S05]  /*2dd50*/  WARPSYNC.COLLECTIVE R15, `(.L_x_5883) ;  /* 0x000000000f087348 */ /* 0x001fea0003c00000 */
[----:B------:R1:W2:Y:S02]  /*2dd60*/  SHFL.IDX P6, R14, R13, R12, R11 ;  /* 0x0000000c0d0e7389 */ /* 0x0002a400000c000b */
[----:B012---:R-:W-:Y:S01]  /*2dd70*/  ENDCOLLECTIVE ;  /* 0x000000000000791b */ /* 0x007fe20003800000 */
.L_x_5883:
[----:B------:R-:W-:Y:S05]  /*2dd80*/  BSYNC B1 ;  /* 0x0000000000017941 */ /* 0x000fea0003800000 */
.L_x_5882:
        /* <DEDUP_REMOVED lines=8> */
.L_x_5884:
[----:B------:R-:W-:Y:S05]  /*2de10*/  BRA `(.L_x_5885) ;  /* 0xfffffdb800907947 */ /* 0x000fea000383ffff */
.L_x_5543:
[----:B0-----:R0:W2:Y:S02]  /*2de20*/  SYNCS.PHASECHK.TRANS64.TRYWAIT P2, [R82+URZ+0x2a8b0], R95 ;  /* 0x02a8b05f520075a7 */ /* 0x0010a4000804017f */
[----:B--2---:R-:W-:Y:S05]  /*2de30*/  @!P2 NANOSLEEP.SYNCS 0x989680 ;  /* 0x009896800000a95d */ /* 0x004fea0003900000 */
[----:B------:R-:W2:Y:S02]  /*2de40*/  @!P2 SYNCS.PHASECHK.TRANS64 P2, [R82+URZ+0x2a8b0], R95 ;  /* 0x02a8b05f5200a5a7 */ /* 0x000ea4000804007f */
[----:B--2---:R-:W-:Y:S05]  /*2de50*/  @!P2 BRA `(.L_x_5543) ;  /* 0xfffffffc00f0a947 */ /* 0x004fea000383ffff */
[----:B------:R-:W-:Y:S05]  /*2de60*/  BRA `(.L_x_5886) ;  /* 0xfffffdbc00587947 */ /* 0x000fea000383ffff */
.L_x_5559:
[----:B------:R-:W-:Y:S01]  /*2de70*/  BSSY B0, `(.L_x_5887) ;  /* 0x0000007000007945 */ /* 0x000fe20003800000 */
[----:B------:R-:W-:Y:S02]  /*2de80*/  IMAD.MOV.U32 R12, RZ, RZ, RZ ;  /* 0x000000ffff0c7224 */ /* 0x000fe400078e00ff */
[----:B------:R-:W-:Y:S02]  /*2de90*/  IMAD.MOV.U32 R11, RZ, RZ, 0x1f ;  /* 0x0000001fff0b7424 */ /* 0x000fe400078e00ff */
[----:B------:R-:W-:-:S07]  /*2dea0*/  IMAD.MOV.U32 R15, RZ, RZ, -0x1 ;  /* 0xffffffffff0f7424 */ /* 0x000fce00078e00ff */
[----:B-----5:R-:W-:Y:S05]  /*2deb0*/  WARPSYNC.COLLECTIVE R15, `(.L_x_5888) ;  /* 0x000000000f087348 */ /* 0x020fea0003c00000 */
[----:B------:R0:W1:Y:S02]  /*2dec0*/  SHFL.IDX P6, R14, R13, R12, R11 ;  /* 0x0000000c0d0e7389 */ /* 0x00006400000c000b */
[----:B01---5:R-:W-:Y:S01]  /*2ded0*/  ENDCOLLECTIVE ;  /* 0x000000000000791b */ /* 0x023fe20003800000 */
.L_x_5888:
[----:B------:R-:W-:Y:S05]  /*2dee0*/  BSYNC B0 ;  /* 0x0000000000007941 */ /* 0x000fea0003800000 */
.L_x_5887:
[----:B------:R-:W-:Y:S01]  /*2def0*/  IMAD.MOV.U32 R218, RZ, RZ, R14 ;  /* 0x000000ffffda7224 */ /* 0x000fe200078e000e */
[----:B------:R-:W-:Y:S06]  /*2df00*/  BRA `(.L_x_5889) ;  /* 0xfffffdcc00b87947 */ /* 0x000fec000383ffff */
.L_x_5569:
[----:B------:R-:W-:Y:S01]  /*2df10*/  BSSY B1, `(.L_x_5890) ;  /* 0x0000007000017945 */ /* 0x000fe20003800000 */
[----:B------:R-:W-:Y:S02]  /*2df20*/  IMAD.MOV.U32 R12, RZ, RZ, RZ ;  /* 0x000000ffff0c7224 */ /* 0x000fe400078e00ff */
[----:B------:R-:W-:Y:S02]  /*2df30*/  IMAD.MOV.U32 R11, RZ, RZ, 0x1e1f ;  /* 0x00001e1fff0b7424 */ /* 0x000fe400078e00ff */
[----:B------:R-:W-:-:S07]  /*2df40*/  IMAD.MOV.U32 R15, RZ, RZ, -0x1 ;  /* 0xffffffffff0f7424 */ /* 0x000fce00078e00ff */
[----:B------:R-:W-:Y:S05]  /*2df50*/  WARPSYNC.COLLECTIVE R15, `(.L_x_5891) ;  /* 0x000000000f087348 */ /* 0x000fea0003c00000 */
[----:B------:R0:W1:Y:S02]  /*2df60*/  SHFL.IDX P6, R14, R13, R12, R11 ;  /* 0x0000000c0d0e7389 */ /* 0x00006400000c000b */
[----:B01----:R-:W-:Y:S01]  /*2df70*/  ENDCOLLECTIVE ;  /* 0x000000000000791b */ /* 0x003fe20003800000 */
.L_x_5891:
[----:B------:R-:W-:Y:S05]  /*2df80*/  BSYNC B1 ;  /* 0x0000000000017941 */ /* 0x000fea0003800000 */
.L_x_5890:
        /* <DEDUP_REMOVED lines=8> */
.L_x_5892:
[----:B------:R-:W-:Y:S02]  /*2e010*/  IMAD.MOV.U32 R13, RZ, RZ, R4 ;  /* 0x000000ffff0d7224 */ /* 0x000fe400078e0004 */
[----:B------:R-:W-:-:S07]  /*2e020*/  IMAD.MOV.U32 R3, RZ, RZ, R14 ;  /* 0x000000ffff037224 */ /* 0x000fce00078e000e */
[----:B------:R-:W-:Y:S05]  /*2e030*/  WARPSYNC.COLLECTIVE R15, `(.L_x_5893) ;  /* 0x000000000f087348 */ /* 0x000fea0003c00000 */
[----:B------:R0:W1:Y:S02]  /*2e040*/  SHFL.IDX P6, R14, R13, R12, R11 ;  /* 0x0000000c0d0e7389 */ /* 0x00006400000c000b */
[----:B01----:R-:W-:Y:S01]  /*2e050*/  ENDCOLLECTIVE ;  /* 0x000000000000791b */ /* 0x003fe20003800000 */
.L_x_5893:
[----:B------:R-:W-:Y:S02]  /*2e060*/  IMAD.MOV.U32 R13, RZ, RZ, R5 ;  /* 0x000000ffff0d7224 */ /* 0x000fe400078e0005 */
[----:B------:R-:W-:-:S07]  /*2e070*/  IMAD.MOV.U32 R4, RZ, RZ, R14 ;  /* 0x000000ffff047224 */ /* 0x000fce00078e000e */
[----:B------:R-:W-:Y:S05]  /*2e080*/  WARPSYNC.COLLECTIVE R15, `(.L_x_5894) ;  /* 0x000000000f087348 */ /* 0x000fea0003c00000 */
[----:B------:R0:W1:Y:S02]  /*2e090*/  SHFL.IDX P6, R14, R13, R12, R11 ;  /* 0x0000000c0d0e7389 */ /* 0x00006400000c000b */
[----:B01----:R-:W-:Y:S01]  /*2e0a0*/  ENDCOLLECTIVE ;  /* 0x000000000000791b */ /* 0x003fe20003800000 */
.L_x_5894:
[----:B------:R-:W-:Y:S01]  /*2e0b0*/  IMAD.MOV.U32 R5, RZ, RZ, R14 ;  /* 0x000000ffff057224 */ /* 0x000fe200078e000e */
[----:B------:R-:W-:Y:S06]  /*2e0c0*/  BRA `(.L_x_5895) ;  /* 0xfffffdd400047947 */ /* 0x000fec000383ffff */
.L_x_5573:
[----:B-1----:R1:W2:Y:S02]  /*2e0d0*/  SYNCS.PHASECHK.TRANS64.TRYWAIT P0, [R16+URZ+0x2a800], R3 ;  /* 0x02a80003100075a7 */ /* 0x0022a4000800017f */
[----:B--2---:R-:W-:Y:S05]  /*2e0e0*/  @!P0 NANOSLEEP.SYNCS 0x989680 ;  /* 0x009896800000895d */ /* 0x004fea0003900000 */
[----:B------:R-:W2:Y:S02]  /*2e0f0*/  @!P0 SYNCS.PHASECHK.TRANS64 P0, [R16+URZ+0x2a800], R3 ;  /* 0x02a80003100085a7 */ /* 0x000ea4000800007f */
[----:B--2---:R-:W-:Y:S05]  /*2e100*/  @!P0 BRA `(.L_x_5573) ;  /* 0xfffffffc00f08947 */ /* 0x004fea000383ffff */
[----:B------:R-:W-:Y:S05]  /*2e110*/  BRA `(.L_x_5896) ;  /* 0xfffffdd800547947 */ /* 0x000fea000383ffff */
.L_x_5585:
[----:B------:R-:W-:Y:S01]  /*2e120*/  BSSY B1, `(.L_x_5897) ;  /* 0x0000007000017945 */ /* 0x000fe20003800000 */
[----:B------:R-:W-:Y:S02]  /*2e130*/  IMAD.MOV.U32 R12, RZ, RZ, RZ ;  /* 0x000000ffff0c7224 */ /* 0x000fe400078e00ff */
[----:B------:R-:W-:Y:S02]  /*2e140*/  IMAD.MOV.U32 R11, RZ, RZ, 0x1e1f ;  /* 0x00001e1fff0b7424 */ /* 0x000fe400078e00ff */
[----:B------:R-:W-:-:S07]  /*2e150*/  IMAD.MOV.U32 R15, RZ, RZ, -0x1 ;  /* 0xffffffffff0f7424 */ /* 0x000fce00078e00ff */
[----:B------:R-:W-:Y:S05]  /*2e160*/  WARPSYNC.COLLECTIVE R15, `(.L_x_5898) ;  /* 0x000000000f087348 */ /* 0x000fea0003c00000 */
[----:B------:R0:W1:Y:S02]  /*2e170*/  SHFL.IDX P6, R14, R13, R12, R11 ;  /* 0x0000000c0d0e7389 */ /* 0x00006400000c000b */
[----:B01----:R-:W-:Y:S01]  /*2e180*/  ENDCOLLECTIVE ;  /* 0x000000000000791b */ /* 0x003fe20003800000 */
.L_x_5898:
[----:B------:R-:W-:Y:S05]  /*2e190*/  BSYNC B1 ;  /* 0x0000000000017941 */ /* 0x000fea0003800000 */
.L_x_5897:
        /* <DEDUP_REMOVED lines=8> */
.L_x_5899:
[----:B------:R-:W-:Y:S02]  /*2e220*/  IMAD.MOV.U32 R13, RZ, RZ, R37 ;  /* 0x000000ffff0d7224 */ /* 0x000fe400078e0025 */
[----:B------:R-:W-:-:S07]  /*2e230*/  IMAD.MOV.U32 R21, RZ, RZ, R14 ;  /* 0x000000ffff157224 */ /* 0x000fce00078e000e */
[----:B------:R-:W-:Y:S05]  /*2e240*/  WARPSYNC.COLLECTIVE R15, `(.L_x_5900) ;  /* 0x000000000f087348 */ /* 0x000fea0003c00000 */
[----:B------:R0:W1:Y:S02]  /*2e250*/  SHFL.IDX P6, R14, R13, R12, R11 ;  /* 0x0000000c0d0e7389 */ /* 0x00006400000c000b */
[----:B01----:R-:W-:Y:S01]  /*2e260*/  ENDCOLLECTIVE ;  /* 0x000000000000791b */ /* 0x003fe20003800000 */
.L_x_5900:
[----:B------:R-:W-:Y:S02]  /*2e270*/  IMAD.MOV.U32 R13, RZ, RZ, R39 ;  /* 0x000000ffff0d7224 */ /* 0x000fe400078e0027 */
[----:B------:R-:W-:-:S07]  /*2e280*/  IMAD.MOV.U32 R37, RZ, RZ, R14 ;  /* 0x000000ffff257224 */ /* 0x000fce00078e000e */
[----:B------:R-:W-:Y:S05]  /*2e290*/  WARPSYNC.COLLECTIVE R15, `(.L_x_5901) ;  /* 0x000000000f087348 */ /* 0x000fea0003c00000 */
[----:B------:R0:W1:Y:S02]  /*2e2a0*/  SHFL.IDX P6, R14, R13, R12, R11 ;  /* 0x0000000c0d0e7389 */ /* 0x00006400000c000b */
[----:B01----:R-:W-:Y:S01]  /*2e2b0*/  ENDCOLLECTIVE ;  /* 0x000000000000791b */ /* 0x003fe20003800000 */
.L_x_5901:
[----:B------:R-:W-:Y:S01]  /*2e2c0*/  IMAD.MOV.U32 R39, RZ, RZ, R14 ;  /* 0x000000ffff277224 */ /* 0x000fe200078e000e */
[----:B------:R-:W-:Y:S06]  /*2e2d0*/  BRA `(.L_x_5902) ;  /* 0xfffffe08003c7947 */ /* 0x000fec000383ffff */
.L_x_5589:
[----:B-1----:R1:W0:Y:S02]  /*2e2e0*/  SYNCS.PHASECHK.TRANS64.TRYWAIT P0, [R16+URZ+0x2a800], R3 ;  /* 0x02a80003100075a7 */ /* 0x002224000800017f */
[----:B0-----:R-:W-:Y:S05]  /*2e2f0*/  @!P0 NANOSLEEP.SYNCS 0x989680 ;  /* 0x009896800000895d */ /* 0x001fea0003900000 */
[----:B------:R-:W0:Y:S02]  /*2e300*/  @!P0 SYNCS.PHASECHK.TRANS64 P0, [R16+URZ+0x2a800], R3 ;  /* 0x02a80003100085a7 */ /* 0x000e24000800007f */
[----:B0-----:R-:W-:Y:S05]  /*2e310*/  @!P0 BRA `(.L_x_5589) ;  /* 0xfffffffc00f08947 */ /* 0x001fea000383ffff */
[----:B------:R-:W-:Y:S05]  /*2e320*/  BRA `(.L_x_5903) ;  /* 0xfffffe0c00347947 */ /* 0x000fea000383ffff */
.L_x_5597:
[----:B---3--:R3:W0:Y:S02]  /*2e330*/  SYNCS.PHASECHK.TRANS64.TRYWAIT P1, [R11+URZ+0x2a830], R0 ;  /* 0x02a830000b0075a7 */ /* 0x008624000802017f */
[----:B0-----:R-:W-:Y:S05]  /*2e340*/  @!P1 NANOSLEEP.SYNCS 0x989680 ;  /* 0x009896800000995d */ /* 0x001fea0003900000 */
[----:B------:R-:W0:Y:S02]  /*2e350*/  @!P1 SYNCS.PHASECHK.TRANS64 P1, [R11+URZ+0x2a830], R0 ;  /* 0x02a830000b0095a7 */ /* 0x000e24000802007f */
[----:B0-----:R-:W-:Y:S05]  /*2e360*/  @!P1 BRA `(.L_x_5597) ;  /* 0xfffffffc00f09947 */ /* 0x001fea000383ffff */
[----:B------:R-:W-:Y:S05]  /*2e370*/  BRA `(.L_x_5596) ;  /* 0xfffffe3c00707947 */ /* 0x000fea000383ffff */
.L_x_5616:
[----:B-1----:R1:W2:Y:S02]  /*2e380*/  SYNCS.PHASECHK.TRANS64.TRYWAIT P2, [R9+URZ+0x2a830], R8 ;  /* 0x02a83008090075a7 */ /* 0x0022a4000804017f */
[----:B--2---:R-:W-:Y:S05]  /*2e390*/  @!P2 NANOSLEEP.SYNCS 0x989680 ;  /* 0x009896800000a95d */ /* 0x004fea0003900000 */
[----:B------:R-:W2:Y:S02]  /*2e3a0*/  @!P2 SYNCS.PHASECHK.TRANS64 P2, [R9+URZ+0x2a830], R8 ;  /* 0x02a830080900a5a7 */ /* 0x000ea4000804007f */
[----:B--2---:R-:W-:Y:S05]  /*2e3b0*/  @!P2 BRA `(.L_x_5616) ;  /* 0xfffffffc00f0a947 */ /* 0x004fea000383ffff */
[----:B------:R-:W-:Y:S05]  /*2e3c0*/  BRA `(.L_x_5615) ;  /* 0xfffffe7000f87947 */ /* 0x000fea000383ffff */
.L_x_5620:
[----:B-1----:R1:W2:Y:S02]  /*2e3d0*/  SYNCS.PHASECHK.TRANS64.TRYWAIT P1, [R9+URZ+0x2a850], R8 ;  /* 0x02a85008090075a7 */ /* 0x0022a4000802017f */
[----:B--2---:R-:W-:Y:S05]  /*2e3e0*/  @!P1 NANOSLEEP.SYNCS 0x989680 ;  /* 0x009896800000995d */ /* 0x004fea0003900000 */
[----:B------:R-:W2:Y:S02]  /*2e3f0*/  @!P1 SYNCS.PHASECHK.TRANS64 P1, [R9+URZ+0x2a850], R8 ;  /* 0x02a85008090095a7 */ /* 0x000ea4000802007f */
[----:B--2---:R-:W-:Y:S05]  /*2e400*/  @!P1 BRA `(.L_x_5620) ;  /* 0xfffffffc00f09947 */ /* 0x004fea000383ffff */
[----:B------:R-:W-:Y:S05]  /*2e410*/  BRA `(.L_x_5617) ;  /* 0xfffffe7400c87947 */ /* 0x000fea000383ffff */
.L_x_5641:
[----:B-1----:R1:W2:Y:S02]  /*2e420*/  SYNCS.PHASECHK.TRANS64.TRYWAIT P2, [R3+URZ+0x2a830], R0 ;  /* 0x02a83000030075a7 */ /* 0x0022a4000804017f */
[----:B--2---:R-:W-:Y:S05]  /*2e430*/  @!P2 NANOSLEEP.SYNCS 0x989680 ;  /* 0x009896800000a95d */ /* 0x004fea0003900000 */
[----:B------:R-:W2:Y:S02]  /*2e440*/  @!P2 SYNCS.PHASECHK.TRANS64 P2, [R3+URZ+0x2a830], R0 ;  /* 0x02a830000300a5a7 */ /* 0x000ea4000804007f */
[----:B--2---:R-:W-:Y:S05]  /*2e450*/  @!P2 BRA `(.L_x_5641) ;  /* 0xfffffffc00f0a947 */ /* 0x004fea000383ffff */
[----:B------:R-:W-:Y:S05]  /*2e460*/  BRA `(.L_x_5640) ;  /* 0xfffffea800747947 */ /* 0x000fea000383ffff */
.L_x_5645:
[----:B-1----:R1:W2:Y:S02]  /*2e470*/  SYNCS.PHASECHK.TRANS64.TRYWAIT P1, [R3+URZ+0x2a850], R0 ;  /* 0x02a85000030075a7 */ /* 0x0022a4000802017f */
[----:B--2---:R-:W-:Y:S05]  /*2e480*/  @!P1 NANOSLEEP.SYNCS 0x989680 ;  /* 0x009896800000995d */ /* 0x004fea0003900000 */
[----:B------:R-:W2:Y:S02]  /*2e490*/  @!P1 SYNCS.PHASECHK.TRANS64 P1, [R3+URZ+0x2a850], R0 ;  /* 0x02a85000030095a7 */ /* 0x000ea4000802007f */
[----:B--2---:R-:W-:Y:S05]  /*2e4a0*/  @!P1 BRA `(.L_x_5645) ;  /* 0xfffffffc00f09947 */ /* 0x004fea000383ffff */
[----:B------:R-:W-:Y:S05]  /*2e4b0*/  BRA `(.L_x_5642) ;  /* 0xfffffeac00507947 */ /* 0x000fea000383ffff */
.L_x_5654:
[----:B-1----:R1:W2:Y:S02]  /*2e4c0*/  SYNCS.PHASECHK.TRANS64.TRYWAIT P2, [R3+URZ+0x2a830], R0 ;  /* 0x02a83000030075a7 */ /* 0x0022a4000804017f */
[----:B--2---:R-:W-:Y:S05]  /*2e4d0*/  @!P2 NANOSLEEP.SYNCS 0x989680 ;  /* 0x009896800000a95d */ /* 0x004fea0003900000 */
[----:B------:R-:W2:Y:S02]  /*2e4e0*/  @!P2 SYNCS.PHASECHK.TRANS64 P2, [R3+URZ+0x2a830], R0 ;  /* 0x02a830000300a5a7 */ /* 0x000ea4000804007f */
[----:B--2---:R-:W-:Y:S05]  /*2e4f0*/  @!P2 BRA `(.L_x_5654) ;  /* 0xfffffffc00f0a947 */ /* 0x004fea000383ffff */
[----:B------:R-:W-:Y:S05]  /*2e500*/  BRA `(.L_x_5653) ;  /* 0xfffffecc000c7947 */ /* 0x000fea000383ffff */
.L_x_5658:
[----:B-1----:R1:W2:Y:S02]  /*2e510*/  SYNCS.PHASECHK.TRANS64.TRYWAIT P1, [R3+URZ+0x2a850], R0 ;  /* 0x02a85000030075a7 */ /* 0x0022a4000802017f */
[----:B--2---:R-:W-:Y:S05]  /*2e520*/  @!P1 NANOSLEEP.SYNCS 0x989680 ;  /* 0x009896800000995d */ /* 0x004fea0003900000 */
[----:B------:R-:W2:Y:S02]  /*2e530*/  @!P1 SYNCS.PHASECHK.TRANS64 P1, [R3+URZ+0x2a850], R0 ;  /* 0x02a85000030095a7 */ /* 0x000ea4000802007f */
[----:B--2---:R-:W-:Y:S05]  /*2e540*/  @!P1 BRA `(.L_x_5658) ;  /* 0xfffffffc00f09947 */ /* 0x004fea000383ffff */
[----:B------:R-:W-:Y:S05]  /*2e550*/  BRA `(.L_x_5655) ;  /* 0xfffffecc00e87947 */ /* 0x000fea000383ffff */
.L_x_5673:
[----:B-1----:R1:W2:Y:S02]  /*2e560*/  SYNCS.PHASECHK.TRANS64.TRYWAIT P1, [R4+URZ+0x2a850], R7 ;  /* 0x02a85007040075a7 */ /* 0x0022a4000802017f */
[----:B--2---:R-:W-:Y:S05]  /*2e570*/  @!P1 NANOSLEEP.SYNCS 0x989680 ;  /* 0x009896800000995d */ /* 0x004fea0003900000 */
[----:B------:R-:W2:Y:S02]  /*2e580*/  @!P1 SYNCS.PHASECHK.TRANS64 P1, [R4+URZ+0x2a850], R7 ;  /* 0x02a85007040095a7 */ /* 0x000ea4000802007f */
[----:B--2---:R-:W-:Y:S05]  /*2e590*/  @!P1 BRA `(.L_x_5673) ;  /* 0xfffffffc00f09947 */ /* 0x004fea000383ffff */
[----:B------:R-:W-:Y:S05]  /*2e5a0*/  BRA `(.L_x_5672) ;  /* 0xfffffefc00b87947 */ /* 0x000fea000383ffff */
.L_x_5677:
        /* <DEDUP_REMOVED lines=9> */
[----:B------:R-:W-:Y:S01]  /*2e640*/  IMAD.MOV.U32 R15, RZ, RZ, -0x1 ;  /* 0xffffffffff0f7424 */ /* 0x000fe200078e00ff */
[----:B------:R-:W-:Y:S02]  /*2e650*/  SEL R75, R12, R107, P0 ;  /* 0x0000006b0c4b7207 */ /* 0x000fe40000000000 */
[----:B------:R-:W-:Y:S01]  /*2e660*/  SEL R35, R107, R12, P0 ;  /* 0x0000000c6b237207 */ /* 0x000fe20000000000 */
[----:B-----5:R-:W-:Y:S01]  /*2e670*/  IMAD.MOV.U32 R12, RZ, RZ, R0 ;  /* 0x000000ffff0c7224 */ /* 0x020fe200078e0000 */
[----:B------:R-:W-:Y:S01]  /*2e680*/  SEL R115, R115, R11, P0 ;  /* 0x0000000b73737207 */ /* 0x000fe20000000000 */
[----:B------:R-:W-:Y:S01]  /*2e690*/  IMAD.MOV.U32 R11, RZ, RZ, 0x1c1f ;  /* 0x00001c1fff0b7424 */ /* 0x000fe200078e00ff */
[----:B------:R-:W-:-:S02]  /*2e6a0*/  SEL R145, R122, R8, P0 ;  /* 0x000000087a917207 */ /* 0x000fc40000000000 */
[----:B------:R-:W-:Y:S02]  /*2e6b0*/  SEL R146, R8, R122, P0 ;  /* 0x0000007a08927207 */ /* 0x000fe40000000000 */
[----:B------:R-:W-:Y:S02]  /*2e6c0*/  SEL R122, R127, R61, P0 ;  /* 0x0000003d7f7a7207 */ /* 0x000fe40000000000 */
[----:B------:R-:W-:Y:S02]  /*2e6d0*/  SEL R62, R61, R127, P0 ;  /* 0x0000007f3d3e7207 */ /* 0x000fe40000000000 */
[----:B------:R-:W-:Y:S02]  /*2e6e0*/  SEL R61, R38, R14, P0 ;  /* 0x0000000e263d7207 */ /* 0x000fe40000000000 */
[----:B------:R-:W-:-:S07]  /*2e6f0*/  SEL R38, R14, R38, P0 ;  /* 0x000000260e267207 */ /* 0x000fce0000000000 */
[----:B0-----:R-:W-:Y:S05]  /*2e700*/  WARPSYNC.COLLECTIVE R15, `(.L_x_5904) ;  /* 0x000000000f087348 */ /* 0x001fea0003c00000 */
[----:B------:R1:W2:Y:S02]  /*2e710*/  SHFL.IDX P6, R14, R13, R12, R11 ;  /* 0x0000000c0d0e7389 */ /* 0x0002a400000c000b */
[----:B012---:R-:W-:Y:S01]  /*2e720*/  ENDCOLLECTIVE ;  /* 0x000000000000791b */ /* 0x007fe20003800000 */
.L_x_5904:
        /* <DEDUP_REMOVED lines=9> */
[----:B------:R-:W-:Y:S02]  /*2e7c0*/  LOP3.LUT R87, R0, 0x2, RZ, 0x3c, !PT ;  /* 0x0000000200577812 */ /* 0x000fe400078e3cff */
        /* <DEDUP_REMOVED lines=8> */
.L_x_5905:
        /* <DEDUP_REMOVED lines=19> */
.L_x_5906:
        /* <DEDUP_REMOVED lines=18> */
.L_x_5907:
        /* <DEDUP_REMOVED lines=19> */
.L_x_5908:
        /* <DEDUP_REMOVED lines=18> */
.L_x_5909:
[----:B------:R-:W-:Y:S02]  /*2ecf0*/  SEL R31, R53, R137, P0 ;  /* 0x00000089351f7207 */ /* 0x000fe40000000000 */
[----:B------:R-:W-:Y:S02]  /*2ed00*/  SEL R45, R137, R53, P0 ;  /* 0x00000035892d7207 */ /* 0x000fe40000000000 */
[----:B------:R-:W-:Y:S02]  /*2ed10*/  SEL R53, R129, R42, P0 ;  /* 0x0000002a81357207 */ /* 0x000fe40000000000 */
[----:B------:R-:W-:Y:S01]  /*2ed20*/  SEL R42, R42, R129, P0 ;  /* 0x000000812a2a7207 */ /* 0x000fe20000000000 */
[----:B------:R-:W-:Y:S01]  /*2ed30*/  IMAD.MOV.U32 R129, RZ, RZ, RZ ;  /* 0x000000ffff817224 */ /* 0x000fe200078e00ff */
        /* <DEDUP_REMOVED lines=14> */
.L_x_5910:
[----:B------:R-:W-:Y:S02]  /*2ee20*/  IMAD.MOV.U32 R13, RZ, RZ, R148 ;  /* 0x000000ffff0d7224 */ /* 0x000fe400078e0094 */
[----:B------:R-:W-:-:S07]  /*2ee30*/  IMAD.MOV.U32 R76, RZ, RZ, R14 ;  /* 0x000000ffff4c7224 */ /* 0x000fce00078e000e */
[----:B------:R-:W-:Y:S05]  /*2ee40*/  WARPSYNC.COLLECTIVE R15, `(.L_x_5911) ;  /* 0x000000000f087348 */ /* 0x000fea0003c00000 */
[----:B------:R0:W1:Y:S02]  /*2ee50*/  SHFL.IDX P6, R14, R13, R12, R11 ;  /* 0x0000000c0d0e7389 */ /* 0x00006400000c000b */
[----:B01----:R-:W-:Y:S01]  /*2ee60*/  ENDCOLLECTIVE ;  /* 0x000000000000791b */ /* 0x003fe20003800000 */
.L_x_5911:
[----:B------:R-:W-:Y:S02]  /*2ee70*/  IMAD.MOV.U32 R13, RZ, RZ, R126 ;  /* 0x000000ffff0d7224 */ /* 0x000fe400078e007e */
[----:B------:R-:W-:Y:S02]  /*2ee80*/  IMAD.MOV.U32 R12, RZ, RZ, R0 ;  /* 0x000000ffff0c7224 */ /* 0x000fe400078e0000 */
[----:B------:R-:W-:-:S07]  /*2ee90*/  IMAD.MOV.U32 R84, RZ, RZ, R14 ;  /* 0x000000ffff547224 */ /* 0x000fce00078e000e */
[----:B------:R-:W-:Y:S05]  /*2eea0*/  WARPSYNC.COLLECTIVE R15, `(.L_x_5912) ;  /* 0x000000000f087348 */ /* 0x000fea0003c00000 */
[----:B------:R0:W1:Y:S02]  /*2eeb0*/  SHFL.IDX P6, R14, R13, R12, R11 ;  /* 0x0000000c0d0e7389 */ /* 0x00006400000c000b */
[----:B01----:R-:W-:Y:S01]  /*2eec0*/  ENDCOLLECTIVE ;  /* 0x000000000000791b */ /* 0x003fe20003800000 */
.L_x_5912:
[----:B------:R-:W-:Y:S02]  /*2eed0*/  SEL R123, R125, R84, P0 ;  /* 0x000000547d7b7207 */ /* 0x000fe40000000000 */
[----:B------:R-:W-:Y:S01]  /*2eee0*/  SEL R125, R84, R125, P0 ;  /* 0x0000007d547d7207 */ /* 0x000fe20000000000 */
[----:B------:R-:W-:Y:S02]  /*2eef0*/  IMAD.MOV.U32 R13, RZ, RZ, R128 ;  /* 0x000000ffff0d7224 */ /* 0x000fe400078e0080 */
[----:B------:R-:W-:-:S07]  /*2ef00*/  IMAD.MOV.U32 R117, RZ, RZ, R14 ;  /* 0x000000ffff757224 */ /* 0x000fce00078e000e */
[----:B------:R-:W-:Y:S05]  /*2ef10*/  WARPSYNC.COLLECTIVE R15, `(.L_x_5913) ;  /* 0x000000000f087348 */ /* 0x000fea0003c00000 */
[----:B------:R0:W1:Y:S02]  /*2ef20*/  SHFL.IDX P6, R14, R13, R12, R11 ;  /* 0x0000000c0d0e7389 */ /* 0x00006400000c000b */
[----:B01----:R-:W-:Y:S01]  /*2ef30*/  ENDCOLLECTIVE ;  /* 0x000000000000791b */ /* 0x003fe20003800000 */
.L_x_5913:
[----:B------:R-:W-:Y:S02]  /*2ef40*/  IMAD.MOV.U32 R13, RZ, RZ, R131 ;  /* 0x000000ffff0d7224 */ /* 0x000fe400078e0083 */
[----:B------:R-:W-:Y:S02]  /*2ef50*/  IMAD.MOV.U32 R12, RZ, RZ, R87 ;  /* 0x000000ffff0c7224 */ /* 0x000fe400078e0057 */
[----:B------:R-:W-:-:S07]  /*2ef60*/  IMAD.MOV.U32 R128, RZ, RZ, R14 ;  /* 0x000000ffff807224 */ /* 0x000fce00078e000e */
[----:B------:R-:W-:Y:S05]  /*2ef70*/  WARPSYNC.COLLECTIVE R15, `(.L_x_5914) ;  /* 0x000000000f087348 */ /* 0x000fea0003c00000 */
[----:B------:R0:W1:Y:S02]  /*2ef80*/  SHFL.IDX P6, R14, R13, R12, R11 ;  /* 0x0000000c0d0e7389 */ /* 0x00006400000c000b */
[----:B01----:R-:W-:Y:S01]  /*2ef90*/  ENDCOLLECTIVE ;  /* 0x000000000000791b */ /* 0x003fe20003800000 */
.L_x_5914:
[----:B------:R-:W-:Y:S02]  /*2efa0*/  IMAD.MOV.U32 R13, RZ, RZ, R147 ;  /* 0x000000ffff0d7224 */ /* 0x000fe400078e0093 */
[----:B------:R-:W-:-:S07]  /*2efb0*/  IMAD.MOV.U32 R74, RZ, RZ, R14 ;  /* 0x000000ffff4a7224 */ /* 0x000fce00078e000e */
[----:B------:R-:W-:Y:S05]  /*2efc0*/  WARPSYNC.COLLECTIVE R15, `(.L_x_5915) ;  /* 0x000000000f087348 */ /* 0x000fea0003c00000 */
[----:B------:R0:W1:Y:S02]  /*2efd0*/  SHFL.IDX P6, R14, R13, R12, R11 ;  /* 0x0000000c0d0e7389 */ /* 0x00006400000c000b */
[----:B01----:R-:W-:Y:S01]  /*2efe0*/  ENDCOLLECTIVE ;  /* 0x000000000000791b */ /* 0x003fe20003800000 */
.L_x_5915:
        /* <DEDUP_REMOVED lines=8> */
.L_x_5916:
[----:B------:R-:W-:Y:S02]  /*2f070*/  SEL R127, R128, R78, P0 ;  /* 0x0000004e807f7207 */ /* 0x000fe40000000000 */
[----:B------:R-:W-:Y:S01]  /*2f080*/  SEL R128, R78, R128, P0 ;  /* 0x000000804e807207 */ /* 0x000fe20000000000 */
[----:B------:R-:W-:Y:S02]  /*2f090*/  IMAD.MOV.U32 R13, RZ, RZ, R118 ;  /* 0x000000ffff0d7224 */ /* 0x000fe400078e0076 */
[----:B------:R-:W-:-:S07]  /*2f0a0*/  IMAD.MOV.U32 R113, RZ, RZ, R14 ;  /* 0x000000ffff717224 */ /* 0x000fce00078e000e */
[----:B------:R-:W-:Y:S05]  /*2f0b0*/  WARPSYNC.COLLECTIVE R15, `(.L_x_5917) ;  /* 0x000000000f087348 */ /* 0x000fea0003c00000 */
[----:B------:R0:W1:Y:S02]  /*2f0c0*/  SHFL.IDX P6, R14, R13, R12, R11 ;  /* 0x0000000c0d0e7389 */ /* 0x00006400000c000b */
[----:B01----:R-:W-:Y:S01]  /*2f0d0*/  ENDCOLLECTIVE ;  /* 0x000000000000791b */ /* 0x003fe20003800000 */
.L_x_5917:
[----:B------:R-:W-:Y:S02]  /*2f0e0*/  IMAD.MOV.U32 R13, RZ, RZ, R68 ;  /* 0x000000ffff0d7224 */ /* 0x000fe400078e0044 */
[----:B------:R-:W-:Y:S02]  /*2f0f0*/  IMAD.MOV.U32 R12, RZ, RZ, R87 ;  /* 0x000000ffff0c7224 */ /* 0x000fe400078e0057 */
[----:B------:R-:W-:-:S07]  /*2f100*/  IMAD.MOV.U32 R118, RZ, RZ, R14 ;  /* 0x000000ffff767224 */ /* 0x000fce00078e000e */
[----:B------:R-:W-:Y:S05]  /*2f110*/  WARPSYNC.COLLECTIVE R15, `(.L_x_5918) ;  /* 0x000000000f087348 */ /* 0x000fea0003c00000 */
[----:B------:R0:W1:Y:S02]  /*2f120*/  SHFL.IDX P6, R14, R13, R12, R11 ;  /* 0x0000000c0d0e7389 */ /* 0x00006400000c000b */
[----:B01----:R-:W-:Y:S01]  /*2f130*/  ENDCOLLECTIVE ;  /* 0x000000000000791b */ /* 0x003fe20003800000 */
.L_x_5918:
[----:B------:R-:W-:Y:S02]  /*2f140*/  IMAD.MOV.U32 R13, RZ, RZ, R135 ;  /* 0x000000ffff0d7224 */ /* 0x000fe400078e0087 */
[----:B------:R-:W-:-:S07]  /*2f150*/  IMAD.MOV.U32 R68, RZ, RZ, R14 ;  /* 0x000000ffff447224 */ /* 0x000fce00078e000e */
[----:B------:R-:W-:Y:S05]  /*2f160*/  WARPSYNC.COLLECTIVE R15, `(.L_x_5919) ;  /* 0x000000000f087348 */ /* 0x000fea0003c00000 */
[----:B------:R0:W1:Y:S02]  /*2f170*/  SHFL.IDX P6, R14, R13, R12, R11 ;  /* 0x0000000c0d0e7389 */ /* 0x00006400000c000b */
[----:B01----:R-:W-:Y:S01]  /*2f180*/  ENDCOLLECTIVE ;  /* 0x000000000000791b */ /* 0x003fe20003800000 */
.L_x_5919:
[----:B------:R-:W-:Y:S02]  /*2f190*/  SEL R130, R113, R68, P0 ;  /* 0x0000004471827207 */ /* 0x000fe40000000000 */
[----:B------:R-:W-:Y:S01]  /*2f1a0*/  SEL R113, R68, R113, P0 ;  /* 0x0000007144717207 */ /* 0x000fe20000000000 */
        /* <DEDUP_REMOVED lines=8> */
.L_x_5920:
[----:B------:R-:W-:Y:S02]  /*2f230*/  SEL R131, R118, R72, P0 ;  /* 0x0000004876837207 */ /* 0x000fe40000000000 */
[----:B------:R-:W-:Y:S01]  /*2f240*/  SEL R118, R72, R118, P0 ;  /* 0x0000007648767207 */ /* 0x000fe20000000000 */
[----:B------:R-:W-:Y:S02]  /*2f250*/  IMAD.MOV.U32 R13, RZ, RZ, R114 ;  /* 0x000000ffff0d7224 */ /* 0x000fe400078e0072 */
[----:B------:R-:W-:-:S07]  /*2f260*/  IMAD.MOV.U32 R109, RZ, RZ, R14 ;  /* 0x000000ffff6d7224 */ /* 0x000fce00078e000e */
[----:B------:R-:W-:Y:S05]  /*2f270*/  WARPSYNC.COLLECTIVE R15, `(.L_x_5921) ;  /* 0x000000000f087348 */ /* 0x000fea0003c00000 */
[----:B------:R0:W1:Y:S02]  /*2f280*/  SHFL.IDX P6, R14, R13, R12, R11 ;  /* 0x0000000c0d0e7389 */ /* 0x00006400000c000b */
[----:B01----:R-:W-:Y:S01]  /*2f290*/  ENDCOLLECTIVE ;  /* 0x000000000000791b */ /* 0x003fe20003800000 */
.L_x_5921:
[----:B------:R-:W-:Y:S02]  /*2f2a0*/  IMAD.MOV.U32 R13, RZ, RZ, R62 ;  /* 0x000000ffff0d7224 */ /* 0x000fe400078e003e */
[----:B------:R-:W-:Y:S02]  /*2f2b0*/  IMAD.MOV.U32 R12, RZ, RZ, R87 ;  /* 0x000000ffff0c7224 */ /* 0x000fe400078e0057 */
[----:B------:R-:W-:-:S07]  /*2f2c0*/  IMAD.MOV.U32 R114, RZ, RZ, R14 ;  /* 0x000000ffff727224 */ /* 0x000fce00078e000e */
[----:B------:R-:W-:Y:S05]  /*2f2d0*/  WARPSYNC.COLLECTIVE R15, `(.L_x_5922) ;  /* 0x000000000f087348 */ /* 0x000fea0003c00000 */
[----:B------:R0:W1:Y:S02]  /*2f2e0*/  SHFL.IDX P6, R14, R13, R12, R11 ;  /* 0x0000000c0d0e7389 */ /* 0x00006400000c000b */
[----:B01----:R-:W-:Y:S01]  /*2f2f0*/  ENDCOLLECTIVE ;  /* 0x000000000000791b */ /* 0x003fe20003800000 */
.L_x_5922:
[----:B------:R-:W-:Y:S02]  /*2f300*/  IMAD.MOV.U32 R13, RZ, RZ, R70 ;  /* 0x000000ffff0d7224 */ /* 0x000fe400078e0046 */
[----:B------:R-:W-:-:S07]  /*2f310*/  IMAD.MOV.U32 R62, RZ, RZ, R14 ;  /* 0x000000ffff3e7224 */ /* 0x000fce00078e000e */
[----:B------:R-:W-:Y:S05]  /*2f320*/  WARPSYNC.COLLECTIVE R15, `(.L_x_5923) ;  /* 0x000000000f087348 */ /* 0x000fea0003c00000 */
[----:B------:R0:W1:Y:S02]  /*2f330*/  SHFL.IDX P6, R14, R13, R12, R11 ;  /* 0x0000000c0d0e7389 */ /* 0x00006400000c000b */
[----:B01----:R-:W-:Y:S01]  /*2f340*/  ENDCOLLECTIVE ;  /* 0x000000000000791b */ /* 0x003fe20003800000 */
.L_x_5923:
        /* <DEDUP_REMOVED lines=8> */
.L_x_5924:
[----:B------:R-:W-:Y:S02]  /*2f3d0*/  IMAD.MOV.U32 R13, RZ, RZ, R110 ;  /* 0x000000ffff0d7224 */ /* 0x000fe400078e006e */
[----:B------:R-:W-:-:S07]  /*2f3e0*/  IMAD.MOV.U32 R105, RZ, RZ, R14 ;  /* 0x000000ffff697224 */ /* 0x000fce00078e000e */
[----:B------:R-:W-:Y:S05]  /*2f3f0*/  WARPSYNC.COLLECTIVE R15, `(.L_x_5925) ;  /* 0x000000000f087348 */ /* 0x000fea0003c00000 */
[----:B------:R0:W1:Y:S02]  /*2f400*/  SHFL.IDX P6, R14, R13, R12, R11 ;  /* 0x0000000c0d0e7389 */ /* 0x00006400000c000b */
[----:B01----:R-:W-:Y:S01]  /*2f410*/  ENDCOLLECTIVE ;  /* 0x000000000000791b */ /* 0x003fe20003800000 */
.L_x_5925:
[----:B------:R-:W-:Y:S02]  /*2f420*/  IMAD.MOV.U32 R13, RZ, RZ, R58 ;  /* 0x000000ffff0d7224 */ /* 0x000fe400078e003a */
[----:B------:R-:W-:Y:S02]  /*2f430*/  IMAD.MOV.U32 R12, RZ, RZ, R87 ;  /* 0x000000ffff0c7224 */ /* 0x000fe400078e0057 */
[----:B------:R-:W-:-:S07]  /*2f440*/  IMAD.MOV.U32 R110, RZ, RZ, R14 ;  /* 0x000000ffff6e7224 */ /* 0x000fce00078e000e */
[----:B------:R-:W-:Y:S05]  /*2f450*/  WARPSYNC.COLLECTIVE R15, `(.L_x_5926) ;  /* 0x000000000f087348 */ /* 0x000fea0003c00000 */
[----:B------:R0:W1:Y:S02]  /*2f460*/  SHFL.IDX P6, R14, R13, R12, R11 ;  /* 0x0000000c0d0e7389 */ /* 0x00006400000c000b */
[----:B01----:R-:W-:Y:S01]  /*2f470*/  ENDCOLLECTIVE ;  /* 0x000000000000791b */ /* 0x003fe20003800000 */
.L_x_5926:
[----:B------:R-:W-:Y:S02]  /*2f480*/  IMAD.MOV.U32 R13, RZ, RZ, R66 ;  /* 0x000000ffff0d7224 */ /* 0x000fe400078e0042 */
[----:B------:R-:W-:-:S07]  /*2f490*/  IMAD.MOV.U32 R58, RZ, RZ, R14 ;  /* 0x000000ffff3a7224 */ /* 0x000fce00078e000e */
[----:B------:R-:W-:Y:S05]  /*2f4a0*/  WARPSYNC.COLLECTIVE R15, `(.L_x_5927) ;  /* 0x000000000f087348 */ /* 0x000fea0003c00000 */
[----:B------:R0:W1:Y:S02]  /*2f4b0*/  SHFL.IDX P6, R14, R13, R12, R11 ;  /* 0x0000000c0d0e7389 */ /* 0x00006400000c000b */
[----:B01----:R-:W-:Y:S01]  /*2f4c0*/  ENDCOLLECTIVE ;  /* 0x000000000000791b */ /* 0x003fe20003800000 */
.L_x_5927:
        /* <DEDUP_REMOVED lines=8> */
.L_x_5928:
[----:B------:R-:W-:Y:S02]  /*2f550*/  SEL R111, R110, R66, P0 ;  /* 0x000000426e6f7207 */ /* 0x000fe40000000000 */
[----:B------:R-:W-:Y:S01]  /*2f560*/  SEL R110, R66, R110, P0 ;  /* 0x0000006e426e7207 */ /* 0x000fe20000000000 */
[----:B------:R-:W-:Y:S02]  /*2f570*/  IMAD.MOV.U32 R13, RZ, RZ, R106 ;  /* 0x000000ffff0d7224 */ /* 0x000fe400078e006a */
[----:B------:R-:W-:-:S07]  /*2f580*/  IMAD.MOV.U32 R93, RZ, RZ, R14 ;  /* 0x000000ffff5d7224 */ /* 0x000fce00078e000e */
[----:B------:R-:W-:Y:S05]  /*2f590*/  WARPSYNC.COLLECTIVE R15, `(.L_x_5929) ;  /* 0x000000000f087348 */ /* 0x000fea0003c00000 */
[----:B------:R0:W1:Y:S02]  /*2f5a0*/  SHFL.IDX P6, R14, R13, R12, R11 ;  /* 0x0000000c0d0e7389 */ /* 0x00006400000c000b */
[----:B01----:R-:W-:Y:S01]  /*2f5b0*/  ENDCOLLECTIVE ;  /* 0x000000000000791b */ /* 0x003fe20003800000 */
.L_x_5929:
[----:B------:R-:W-:Y:S02]  /*2f5c0*/  IMAD.MOV.U32 R13, RZ, RZ, R54 ;  /* 0x000000ffff0d7224 */ /* 0x000fe400078e0036 */
[----:B------:R-:W-:Y:S02]  /*2f5d0*/  IMAD.MOV.U32 R12, RZ, RZ, R87 ;  /* 0x000000ffff0c7224 */ /* 0x000fe400078e0057 */
[----:B------:R-:W-:-:S07]  /*2f5e0*/  IMAD.MOV.U32 R106, RZ, RZ, R14 ;  /* 0x000000ffff6a7224 */ /* 0x000fce00078e000e */
[----:B------:R-:W-:Y:S05]  /*2f5f0*/  WARPSYNC.COLLECTIVE R15, `(.L_x_5930) ;  /* 0x000000000f087348 */ /* 0x000fea0003c00000 */
[----:B------:R0:W1:Y:S02]  /*2f600*/  SHFL.IDX P6, R14, R13, R12, R11 ;  /* 0x0000000c0d0e7389 */ /* 0x00006400000c000b */
[----:B01----:R-:W-:Y:S01]  /*2f610*/  ENDCOLLECTIVE ;  /* 0x000000000000791b */ /* 0x003fe20003800000 */
.L_x_5930:
[----:B------:R-:W-:Y:S02]  /*2f620*/  IMAD.MOV.U32 R13, RZ, RZ, R64 ;  /* 0x000000ffff0d7224 */ /* 0x000fe400078e0040 */
[----:B------:R-:W-:-:S07]  /*2f630*/  IMAD.MOV.U32 R54, RZ, RZ, R14 ;  /* 0x000000ffff367224 */ /* 0x000fce00078e000e */
[----:B------:R-:W-:Y:S05]  /*2f640*/  WARPSYNC.COLLECTIVE R15, `(.L_x_5931) ;  /* 0x000000000f087348 */ /* 0x000fea0003c00000 */
[----:B------:R0:W1:Y:S02]  /*2f650*/  SHFL.IDX P6, R14, R13, R12, R11 ;  /* 0x0000000c0d0e7389 */ /* 0x00006400000c000b */
[----:B01----:R-:W-:Y:S01]  /*2f660*/  ENDCOLLECTIVE ;  /* 0x000000000000791b */ /* 0x003fe20003800000 */
.L_x_5931:
        /* <DEDUP_REMOVED lines=8> */
.L_x_5932:
[----:B------:R-:W-:Y:S02]  /*2f6f0*/  SEL R107, R106, R64, P0 ;  /* 0x000000406a6b7207 */ /* 0x000fe40000000000 */
[----:B------:R-:W-:Y:S01]  /*2f700*/  SEL R106, R64, R106, P0 ;  /* 0x0000006a406a7207 */ /* 0x000fe20000000000 */
[----:B------:R-:W-:Y:S02]  /*2f710*/  IMAD.MOV.U32 R13, RZ, RZ, R102 ;  /* 0x000000ffff0d7224 */ /* 0x000fe400078e0066 */
[----:B------:R-:W-:-:S07]  /*2f720*/  IMAD.MOV.U32 R99, RZ, RZ, R14 ;  /* 0x000000ffff637224 */ /* 0x000fce00078e000e */
[----:B------:R-:W-:Y:S05]  /*2f730*/  WARPSYNC.COLLECTIVE R15, `(.L_x_5933) ;  /* 0x000000000f087348 */ /* 0x000fea0003c00000 */
[----:B------:R0:W1:Y:S02]  /*2f740*/  SHFL.IDX P6, R14, R13, R12, R11 ;  /* 0x0000000c0d0e7389 */ /* 0x00006400000c000b */
[----:B01----:R-:W-:Y:S01]  /*2f750*/  ENDCOLLECTIVE ;  /* 0x000000000000791b */ /* 0x003fe20003800000 */
.L_x_5933:
[----:B------:R-:W-:Y:S02]  /*2f760*/  IMAD.MOV.U32 R13, RZ, RZ, R51 ;  /* 0x000000ffff0d7224 */ /* 0x000fe400078e0033 */
[----:B------:R-:W-:Y:S02]  /*2f770*/  IMAD.MOV.U32 R12, RZ, RZ, R87 ;  /* 0x000000ffff0c7224 */ /* 0x000fe400078e0057 */
[----:B------:R-:W-:-:S07]  /*2f780*/  IMAD.MOV.U32 R102, RZ, RZ, R14 ;  /* 0x000000ffff667224 */ /* 0x000fce00078e000e */
[----:B------:R-:W-:Y:S05]  /*2f790*/  WARPSYNC.COLLECTIVE R15, `(.L_x_5934) ;  /* 0x000000000f087348 */ /* 0x000fea0003c00000 */
[----:B------:R0:W1:Y:S02]  /*2f7a0*/  SHFL.IDX P6, R14, R13, R12, R11 ;  /* 0x0000000c0d0e7389 */ /* 0x00006400000c000b */
[----:B01----:R-:W-:Y:S01]  /*2f7b0*/  ENDCOLLECTIVE ;  /* 0x000000000000791b */ /* 0x003fe20003800000 */
.L_x_5934:
[----:B------:R-:W-:Y:S02]  /*2f7c0*/  IMAD.MOV.U32 R13, RZ, RZ, R60 ;  /* 0x000000ffff0d7224 */ /* 0x000fe400078e003c */
[----:B------:R-:W-:-:S07]  /*2f7d0*/  IMAD.MOV.U32 R51, RZ, RZ, R14 ;  /* 0x000000ffff337224 */ /* 0x000fce00078e000e */
[----:B------:R-:W-:Y:S05]  /*2f7e0*/  WARPSYNC.COLLECTIVE R15, `(.L_x_5935) ;  /* 0x000000000f087348 */ /* 0x000fea0003c00000 */
[----:B------:R0:W1:Y:S02]  /*2f7f0*/  SHFL.IDX P6, R14, R13, R12, R11 ;  /* 0x0000000c0d0e7389 */ /* 0x00006400000c000b */
[----:B01----:R-:W-:Y:S01]  /*2f800*/  ENDCOLLECTIVE ;  /* 0x000000000000791b */ /* 0x003fe20003800000 */
.L_x_5935:
        /* <DEDUP_REMOVED lines=8> */
.L_x_5936:
[----:B------:R-:W-:Y:S02]  /*2f890*/  SEL R103, R102, R60, P0 ;  /* 0x0000003c66677207 */ /* 0x000fe40000000000 */
[----:B------:R-:W-:Y:S01]  /*2f8a0*/  SEL R102, R60, R102, P0 ;  /* 0x000000663c667207 */ /* 0x000fe20000000000 */
[----:B------:R-:W-:Y:S02]  /*2f8b0*/  IMAD.MOV.U32 R13, RZ, RZ, R97 ;  /* 0x000000ffff0d7224 */ /* 0x000fe400078e0061 */
[----:B------:R-:W-:-:S07]  /*2f8c0*/  IMAD.MOV.U32 R98, RZ, RZ, R14 ;  /* 0x000000ffff627224 */ /* 0x000fce00078e000e */
[----:B------:R-:W-:Y:S05]  /*2f8d0*/  WARPSYNC.COLLECTIVE R15, `(.L_x_5937) ;  /* 0x000000000f087348 */ /* 0x000fea0003c00000 */
[----:B------:R0:W1:Y:S02]  /*2f8e0*/  SHFL.IDX P6, R14, R13, R12, R11 ;  /* 0x0000000c0d0e7389 */ /* 0x00006400000c000b */
[----:B01----:R-:W-:Y:S01]  /*2f8f0*/  ENDCOLLECTIVE ;  /* 0x000000000000791b */ /* 0x003fe20003800000 */
.L_x_5937:
[----:B------:R-:W-:Y:S02]  /*2f900*/  IMAD.MOV.U32 R13, RZ, RZ, R49 ;  /* 0x000000ffff0d7224 */ /* 0x000fe400078e0031 */
[----:B------:R-:W-:Y:S02]  /*2f910*/  IMAD.MOV.U32 R12, RZ, RZ, R87 ;  /* 0x000000ffff0c7224 */ /* 0x000fe400078e0057 */
[----:B------:R-:W-:-:S07]  /*2f920*/  IMAD.MOV.U32 R97, RZ, RZ, R14 ;  /* 0x000000ffff617224 */ /* 0x000fce00078e000e */
[----:B------:R-:W-:Y:S05]  /*2f930*/  WARPSYNC.COLLECTIVE R15, `(.L_x_5938) ;  /* 0x000000000f087348 */ /* 0x000fea0003c00000 */
[----:B------:R0:W1:Y:S02]  /*2f940*/  SHFL.IDX P6, R14, R13, R12, R11 ;  /* 0x0000000c0d0e7389 */ /* 0x00006400000c000b */
[----:B01----:R-:W-:Y:S01]  /*2f950*/  ENDCOLLECTIVE ;  /* 0x000000000000791b */ /* 0x003fe20003800000 */
.L_x_5938:
[----:B------:R-:W-:Y:S02]  /*2f960*/  IMAD.MOV.U32 R13, RZ, RZ, R56 ;  /* 0x000000ffff0d7224 */ /* 0x000fe400078e0038 */
[----:B------:R-:W-:-:S07]  /*2f970*/  IMAD.MOV.U32 R49, RZ, RZ, R14 ;  /* 0x000000ffff317224 */ /* 0x000fce00078e000e */
[----:B------:R-:W-:Y:S05]  /*2f980*/  WARPSYNC.COLLECTIVE R15, `(.L_x_5939) ;  /* 0x000000000f087348 */ /* 0x000fea0003c00000 */
[----:B------:R0:W1:Y:S02]  /*2f990*/  SHFL.IDX P6, R14, R13, R12, R11 ;  /* 0x0000000c0d0e7389 */ /* 0x00006400000c000b */
[----:B01----:R-:W-:Y:S01]  /*2f9a0*/  ENDCOLLECTIVE ;  /* 0x000000000000791b */ /* 0x003fe20003800000 */
.L_x_5939:
        /* <DEDUP_REMOVED lines=8> */
.L_x_5940:
[----:B------:R-:W-:Y:S02]  /*2fa30*/  SEL R100, R97, R56, P0 ;  /* 0x0000003861647207 */ /* 0x000fe40000000000 */
[----:B------:R-:W-:Y:S01]  /*2fa40*/  SEL R97, R56, R97, P0 ;  /* 0x0000006138617207 */ /* 0x000fe20000000000 */
[----:B------:R-:W-:Y:S02]  /*2fa50*/  IMAD.MOV.U32 R13, RZ, RZ, R94 ;  /* 0x000000ffff0d7224 */ /* 0x000fe400078e005e */
[----:B------:R-:W-:-:S07]  /*2fa60*/  IMAD.MOV.U32 R95, RZ, RZ, R14 ;  /* 0x000000ffff5f7224 */ /* 0x000fce00078e000e */
[----:B------:R-:W-:Y:S05]  /*2fa70*/  WARPSYNC.COLLECTIVE R15, `(.L_x_5941) ;  /* 0x000000000f087348 */ /* 0x000fea0003c00000 */
[----:B------:R0:W1:Y:S02]  /*2fa80*/  SHFL.IDX P6, R14, R13, R12, R11 ;  /* 0x0000000c0d0e7389 */ /* 0x00006400000c000b */
[----:B01----:R-:W-:Y:S01]  /*2fa90*/  ENDCOLLECTIVE ;  /* 0x000000000000791b */ /* 0x003fe20003800000 */
.L_x_5941:
[----:B------:R-:W-:Y:S02]  /*2faa0*/  IMAD.MOV.U32 R13, RZ, RZ, R47 ;  /* 0x000000ffff0d7224 */ /* 0x000fe400078e002f */
[----:B------:R-:W-:Y:S02]  /*2fab0*/  IMAD.MOV.U32 R12, RZ, RZ, R87 ;  /* 0x000000ffff0c7224 */ /* 0x000fe400078e0057 */
[----:B------:R-:W-:-:S07]  /*2fac0*/  IMAD.MOV.U32 R94, RZ, RZ, R14 ;  /* 0x000000ffff5e7224 */ /* 0x000fce00078e000e */
[----:B------:R-:W-:Y:S05]  /*2fad0*/  WARPSYNC.COLLECTIVE R15, `(.L_x_5942) ;  /* 0x000000000f087348 */ /* 0x000fea0003c00000 */
[----:B------:R0:W1:Y:S02]  /*2fae0*/  SHFL.IDX P6, R14, R13, R12, R11 ;  /* 0x0000000c0d0e7389 */ /* 0x00006400000c000b */
[----:B01----:R-:W-:Y:S01]  /*2faf0*/  ENDCOLLECTIVE ;  /* 0x000000000000791b */ /* 0x003fe20003800000 */
.L_x_5942:
[----:B------:R-:W-:Y:S02]  /*2fb00*/  IMAD.MOV.U32 R13, RZ, RZ, R52 ;  /* 0x000000ffff0d7224 */ /* 0x000fe400078e0034 */
[----:B------:R-:W-:-:S07]  /*2fb10*/  IMAD.MOV.U32 R47, RZ, RZ, R14 ;  /* 0x000000ffff2f7224 */ /* 0x000fce00078e000e */
[----:B------:R-:W-:Y:S05]  /*2fb20*/  WARPSYNC.COLLECTIVE R15, `(.L_x_5943) ;  /* 0x000000000f087348 */ /* 0x000fea0003c00000 */
[----:B------:R0:W1:Y:S02]  /*2fb30*/  SHFL.IDX P6, R14, R13, R12, R11 ;  /* 0x0000000c0d0e7389 */ /* 0x00006400000c000b */
[----:B01----:R-:W-:Y:S01]  /*2fb40*/  ENDCOLLECTIVE ;  /* 0x000000000000791b */ /* 0x003fe20003800000 */
.L_x_5943:
        /* <DEDUP_REMOVED lines=8> */
.L_x_5944:
[----:B------:R-:W-:Y:S02]  /*2fbd0*/  SEL R96, R94, R52, P0 ;  /* 0x000000345e607207 */ /* 0x000fe40000000000 */
[----:B------:R-:W-:Y:S01]  /*2fbe0*/  SEL R94, R52, R94, P0 ;  /* 0x0000005e345e7207 */ /* 0x000fe20000000000 */
[----:B------:R-:W-:Y:S02]  /*2fbf0*/  IMAD.MOV.U32 R13, RZ, RZ, R85 ;  /* 0x000000ffff0d7224 */ /* 0x000fe400078e0055 */
[----:B------:R-:W-:-:S07]  /*2fc00*/  IMAD.MOV.U32 R90, RZ, RZ, R14 ;  /* 0x000000ffff5a7224 */ /* 0x000fce00078e000e */
[----:B------:R-:W-:Y:S05]  /*2fc10*/  WARPSYNC.COLLECTIVE R15, `(.L_x_5945) ;  /* 0x000000000f087348 */ /* 0x000fea0003c00000 */
[----:B------:R0:W1:Y:S02]  /*2fc20*/  SHFL.IDX P6, R14, R13, R12, R11 ;  /* 0x0000000c0d0e7389 */ /* 0x00006400000c000b */
[----:B01----:R-:W-:Y:S01]  /*2fc30*/  ENDCOLLECTIVE ;  /* 0x000000000000791b */ /* 0x003fe20003800000 */
.L_x_5945:
[----:B------:R-:W-:Y:S02]  /*2fc40*/  IMAD.MOV.U32 R13, RZ, RZ, R5 ;  /* 0x000000ffff0d7224 */ /* 0x000fe400078e0005 */
[----:B------:R-:W-:Y:S02]  /*2fc50*/  IMAD.MOV.U32 R12, RZ, RZ, R87 ;  /* 0x000000ffff0c7224 */ /* 0x000fe400078e0057 */
[----:B------:R-:W-:-:S07]  /*2fc60*/  IMAD.MOV.U32 R85, RZ, RZ, R14 ;  /* 0x000000ffff557224 */ /* 0x000fce00078e000e */
[----:B------:R-:W-:Y:S05]  /*2fc70*/  WARPSYNC.COLLECTIVE R15, `(.L_x_5946) ;  /* 0x000000000f087348 */ /* 0x000fea0003c00000 */
[----:B------:R0:W1:Y:S02]  /*2fc80*/  SHFL.IDX P6, R14, R13, R12, R11 ;  /* 0x0000000c0d0e7389 */ /* 0x00006400000c000b */
[----:B01----:R-:W-:Y:S01]  /*2fc90*/  ENDCOLLECTIVE ;  /* 0x000000000000791b */ /* 0x003fe20003800000 */
.L_x_5946:
[----:B------:R-:W-:Y:S02]  /*2fca0*/  IMAD.MOV.U32 R13, RZ, RZ, R50 ;  /* 0x000000ffff0d7224 */ /* 0x000fe400078e0032 */
[----:B------:R-:W-:-:S07]  /*2fcb0*/  IMAD.MOV.U32 R5, RZ, RZ, R14 ;  /* 0x000000ffff057224 */ /* 0x000fce00078e000e */
[----:B------:R-:W-:Y:S05]  /*2fcc0*/  WARPSYNC.COLLECTIVE R15, `(.L_x_5947) ;  /* 0x000000000f087348 */ /* 0x000fea0003c00000 */
[----:B------:R0:W1:Y:S02]  /*2fcd0*/  SHFL.IDX P6, R14, R13, R12, R11 ;  /* 0x0000000c0d0e7389 */ /* 0x00006400000c000b */
[----:B01----:R-:W-:Y:S01]  /*2fce0*/  ENDCOLLECTIVE ;  /* 0x000000000000791b */ /* 0x003fe20003800000 */
.L_x_5947:
        /* <DEDUP_REMOVED lines=8> */
.L_x_5948:
[----:B------:R-:W-:Y:S02]  /*2fd70*/  SEL R92, R85, R50, P0 ;  /* 0x00000032555c7207 */ /* 0x000fe40000000000 */
[----:B------:R-:W-:Y:S01]  /*2fd80*/  SEL R85, R50, R85, P0 ;  /* 0x0000005532557207 */ /* 0x000fe20000000000 */
[----:B------:R-:W-:Y:S02]  /*2fd90*/  IMAD.MOV.U32 R13, RZ, RZ, R80 ;  /* 0x000000ffff0d7224 */ /* 0x000fe400078e0050 */
[----:B------:R-:W-:-:S07]  /*2fda0*/  IMAD.MOV.U32 R79, RZ, RZ, R14 ;  /* 0x000000ffff4f7224 */ /* 0x000fce00078e000e */
[----:B------:R-:W-:Y:S05]  /*2fdb0*/  WARPSYNC.COLLECTIVE R15, `(.L_x_5949) ;  /* 0x000000000f087348 */ /* 0x000fea0003c00000 */
[----:B------:R0:W1:Y:S02]  /*2fdc0*/  SHFL.IDX P6, R14, R13, R12, R11 ;  /* 0x0000000c0d0e7389 */ /* 0x00006400000c000b */
[----:B01----:R-:W-:Y:S01]  /*2fdd0*/  ENDCOLLECTIVE ;  /* 0x000000000000791b */ /* 0x003fe20003800000 */
.L_x_5949:
[----:B------:R-:W-:Y:S02]  /*2fde0*/  IMAD.MOV.U32 R13, RZ, RZ, R3 ;  /* 0x000000ffff0d7224 */ /* 0x000fe400078e0003 */
[----:B------:R-:W-:Y:S02]  /*2fdf0*/  IMAD.MOV.U32 R12, RZ, RZ, R87 ;  /* 0x000000ffff0c7224 */ /* 0x000fe400078e0057 */
[----:B------:R-:W-:-:S07]  /*2fe00*/  IMAD.MOV.U32 R80, RZ, RZ, R14 ;  /* 0x000000ffff507224 */ /* 0x000fce00078e000e */
[----:B------:R-:W-:Y:S05]  /*2fe10*/  WARPSYNC.COLLECTIVE R15, `(.L_x_5950) ;  /* 0x000000000f087348 */ /* 0x000fea0003c00000 */
[----:B------:R0:W1:Y:S02]  /*2fe20*/  SHFL.IDX P6, R14, R13, R12, R11 ;  /* 0x0000000c0d0e7389 */ /* 0x00006400000c000b */
[----:B01----:R-:W-:Y:S01]  /*2fe30*/  ENDCOLLECTIVE ;  /* 0x000000000000791b */ /* 0x003fe20003800000 */
.L_x_5950:
[----:B------:R-:W-:Y:S02]  /*2fe40*/  IMAD.MOV.U32 R13, RZ, RZ, R48 ;  /* 0x000000ffff0d7224 */ /* 0x000fe400078e0030 */
[----:B------:R-:W-:-:S07]  /*2fe50*/  IMAD.MOV.U32 R3, RZ, RZ, R14 ;  /* 0x000000ffff037224 */ /* 0x000fce00078e000e */
[----:B------:R-:W-:Y:S05]  /*2fe60*/  WARPSYNC.COLLECTIVE R15, `(.L_x_5951) ;  /* 0x000000000f087348 */ /* 0x000fea0003c00000 */
[----:B------:R0:W1:Y:S02]  /*2fe70*/  SHFL.IDX P6, R14, R13, R12, R11 ;  /* 0x0000000c0d0e7389 */ /* 0x00006400000c000b */
[----:B01----:R-:W-:Y:S01]  /*2fe80*/  ENDCOLLECTIVE ;  /* 0x000000000000791b */ /* 0x003fe20003800000 */
.L_x_5951:
        /* <DEDUP_REMOVED lines=8> */
.L_x_5952:
[----:B------:R-:W-:Y:S02]  /*2ff10*/  IMAD.MOV.U32 R13, RZ, RZ, R4 ;  /* 0x000000ffff0d7224 */ /* 0x000fe400078e0004 */
[----:B------:R-:W-:-:S07]  /*2ff20*/  IMAD.MOV.U32 R6, RZ, RZ, R14 ;  /* 0x000000ffff067224 */ /* 0x000fce00078e000e */
[----:B------:R-:W-:Y:S05]  /*2ff30*/  WARPSYNC.COLLECTIVE R15, `(.L_x_5953) ;  /* 0x000000000f087348 */ /* 0x000fea0003c00000 */
[----:B------:R0:W1:Y:S02]  /*2ff40*/  SHFL.IDX P6, R14, R13, R12, R11 ;  /* 0x0000000c0d0e7389 */ /* 0x00006400000c000b */
[----:B01----:R-:W-:Y:S01]  /*2ff50*/  ENDCOLLECTIVE ;  /* 0x000000000000791b */ /* 0x003fe20003800000 */
.L_x_5953:
[----:B------:R-:W-:Y:S02]  /*2ff60*/  IMAD.MOV.U32 R13, RZ, RZ, R7 ;  /* 0x000000ffff0d7224 */ /* 0x000fe400078e0007 */
[----:B------:R-:W-:Y:S02]  /*2ff70*/  IMAD.MOV.U32 R12, RZ, RZ, R87 ;  /* 0x000000ffff0c7224 */ /* 0x000fe400078e0057 */
[----:B------:R-:W-:-:S07]  /*2ff80*/  IMAD.MOV.U32 R4, RZ, RZ, R14 ;  /* 0x000000ffff047224 */ /* 0x000fce00078e000e */
[----:B------:R-:W-:Y:S05]  /*2ff90*/  WARPSYNC.COLLECTIVE R15, `(.L_x_5954) ;  /* 0x000000000f087348 */ /* 0x000fea0003c00000 */
[----:B------:R0:W1:Y:S02]  /*2ffa0*/  SHFL.IDX P6, R14, R13, R12, R11 ;  /* 0x0000000c0d0e7389 */ /* 0x00006400000c000b */
[----:B01----:R-:W-:Y:S01]  /*2ffb0*/  ENDCOLLECTIVE ;  /* 0x000000000000791b */ /* 0x003fe20003800000 */
.L_x_5954:
[----:B------:R-:W-:Y:S02]  /*2ffc0*/  IMAD.MOV.U32 R13, RZ, RZ, R46 ;  /* 0x000000ffff0d7224 */ /* 0x000fe400078e002e */
[----:B------:R-:W-:-:S07]  /*2ffd0*/  IMAD.MOV.U32 R7, RZ, RZ, R14 ;  /* 0x000000ffff077224 */ /* 0x000fce00078e000e */
[----:B------:R-:W-:Y:S05]  /*2ffe0*/  WARPSYNC.COLLECTIVE R15, `(.L_x_5955) ;  /* 0x000000000f087348 */ /* 0x000fea0003c00000 */
[----:B------:R0:W1:Y:S02]  /*2fff0*/  SHFL.IDX P6, R14, R13, R12, R11 ;  /* 0x0000000c0d0e7389 */ /* 0x00006400000c000b */
[----:B01----:R-:W-:Y:S01]  /*30000*/  ENDCOLLECTIVE ;  /* 0x000000000000791b */ /* 0x003fe20003800000 */
.L_x_5955:
        /* <DEDUP_REMOVED lines=8> */
.L_x_5956:
[----:B------:R-:W-:Y:S02]  /*30090*/  SEL R3, R4, R46, P0 ;  /* 0x0000002e04037207 */ /* 0x000fe40000000000 */
[----:B------:R-:W-:Y:S01]  /*300a0*/  SEL R4, R46, R4, P0 ;  /* 0x000000042e047207 */ /* 0x000fe20000000000 */
[----:B------:R-:W-:Y:S02]  /*300b0*/  IMAD.MOV.U32 R13, RZ, RZ, R8 ;  /* 0x000000ffff0d7224 */ /* 0x000fe400078e0008 */
[----:B------:R-:W-:-:S07]  /*300c0*/  IMAD.MOV.U32 R10, RZ, RZ, R14 ;  /* 0x000000ffff0a7224 */ /* 0x000fce00078e000e */
[----:B------:R-:W-:Y:S05]  /*300d0*/  WARPSYNC.COLLECTIVE R15, `(.L_x_5957) ;  /* 0x000000000f087348 */ /* 0x000fea0003c00000 */
[----:B------:R0:W1:Y:S02]  /*300e0*/  SHFL.IDX P6, R14, R13, R12, R11 ;  /* 0x0000000c0d0e7389 */ /* 0x00006400000c000b */
[----:B01----:R-:W-:Y:S01]  /*300f0*/  ENDCOLLECTIVE ;  /* 0x000000000000791b */ /* 0x003fe20003800000 */
.L_x_5957:
[----:B------:R-:W-:Y:S02]  /*30100*/  IMAD.MOV.U32 R13, RZ, RZ, R20 ;  /* 0x000000ffff0d7224 */ /* 0x000fe400078e0014 */
[----:B------:R-:W-:Y:S02]  /*30110*/  IMAD.MOV.U32 R12, RZ, RZ, R87 ;  /* 0x000000ffff0c7224 */ /* 0x000fe400078e0057 */
[----:B------:R-:W-:-:S07]  /*30120*/  IMAD.MOV.U32 R8, RZ, RZ, R14 ;  /* 0x000000ffff087224 */ /* 0x000fce00078e000e */
[----:B------:R-:W-:Y:S05]  /*30130*/  WARPSYNC.COLLECTIVE R15, `(.L_x_5958) ;  /* 0x000000000f087348 */ /* 0x000fea0003c00000 */
[----:B------:R0:W1:Y:S02]  /*30140*/  SHFL.IDX P6, R14, R13, R12, R11 ;  /* 0x0000000c0d0e7389 */ /* 0x00006400000c000b */
[----:B01----:R-:W-:Y:S01]  /*30150*/  ENDCOLLECTIVE ;  /* 0x000000000000791b */ /* 0x003fe20003800000 */
.L_x_5958:
[----:B------:R-:W-:Y:S02]  /*30160*/  IMAD.MOV.U32 R13, RZ, RZ, R9 ;  /* 0x000000ffff0d7224 */ /* 0x000fe400078e0009 */
[----:B------:R-:W-:-:S07]  /*30170*/  IMAD.MOV.U32 R20, RZ, RZ, R14 ;  /* 0x000000ffff147224 */ /* 0x000fce00078e000e */
[----:B------:R-:W-:Y:S05]  /*30180*/  WARPSYNC.COLLECTIVE R15, `(.L_x_5959) ;  /* 0x000000000f087348 */ /* 0x000fea0003c00000 */
[----:B------:R0:W1:Y:S02]  /*30190*/  SHFL.IDX P6, R14, R13, R12, R11 ;  /* 0x0000000c0d0e7389 */ /* 0x00006400000c000b */
[----:B01----:R-:W-:Y:S01]  /*301a0*/  ENDCOLLECTIVE ;  /* 0x000000000000791b */ /* 0x003fe20003800000 */
.L_x_5959:
[----:B------:R-:W-:Y:S02]  /*301b0*/  IMAD.MOV.U32 R13, RZ, RZ, R25 ;  /* 0x000000ffff0d7224 */ /* 0x000fe400078e0019 */
[----:B------:R-:W-:Y:S02]  /*301c0*/  IMAD.MOV.U32 R12, RZ, RZ, R0 ;  /* 0x000000ffff0c7224 */ /* 0x000fe400078e0000 */
[----:B------:R-:W-:-:S07]  /*301d0*/  IMAD.MOV.U32 R9, RZ, RZ, R14 ;  /* 0x000000ffff097224 */ /* 0x000fce00078e000e */
[----:B------:R-:W-:Y:S05]  /*301e0*/  WARPSYNC.COLLECTIVE R15, `(.L_x_5960) ;  /* 0x000000000f087348 */ /* 0x000fea0003c00000 */
[----:B------:R0:W1:Y:S02]  /*301f0*/  SHFL.IDX P6, R14, R13, R12, R11 ;  /* 0x0000000c0d0e7389 */ /* 0x00006400000c000b */
[----:B01----:R-:W-:Y:S01]  /*30200*/  ENDCOLLECTIVE ;  /* 0x000000000000791b */ /* 0x003fe20003800000 */
.L_x_5960:
        /* <DEDUP_REMOVED lines=9> */
.L_x_5961:
[----:B------:R-:W-:Y:S02]  /*302a0*/  IMAD.MOV.U32 R13, RZ, RZ, R26 ;  /* 0x000000ffff0d7224 */ /* 0x000fe400078e001a */
[----:B------:R-:W-:Y:S02]  /*302b0*/  IMAD.MOV.U32 R12, RZ, RZ, R87 ;  /* 0x000000ffff0c7224 */ /* 0x000fe400078e0057 */
[----:B------:R-:W-:-:S07]  /*302c0*/  IMAD.MOV.U32 R21, RZ, RZ, R14 ;  /* 0x000000ffff157224 */ /* 0x000fce00078e000e */
[----:B------:R-:W-:Y:S05]  /*302d0*/  WARPSYNC.COLLECTIVE R15, `(.L_x_5962) ;  /* 0x000000000f087348 */ /* 0x000fea0003c00000 */
[----:B------:R0:W1:Y:S02]  /*302e0*/  SHFL.IDX P6, R14, R13, R12, R11 ;  /* 0x0000000c0d0e7389 */ /* 0x00006400000c000b */
[----:B01----:R-:W-:Y:S01]  /*302f0*/  ENDCOLLECTIVE ;  /* 0x000000000000791b */ /* 0x003fe20003800000 */
.L_x_5962:
[----:B------:R-:W-:Y:S02]  /*30300*/  IMAD.MOV.U32 R13, RZ, RZ, R24 ;  /* 0x000000ffff0d7224 */ /* 0x000fe400078e0018 */
[----:B------:R-:W-:-:S07]  /*30310*/  IMAD.MOV.U32 R26, RZ, RZ, R14 ;  /* 0x000000ffff1a7224 */ /* 0x000fce00078e000e */
[----:B------:R-:W-:Y:S05]  /*30320*/  WARPSYNC.COLLECTIVE R15, `(.L_x_5963) ;  /* 0x000000000f087348 */ /* 0x000fea0003c00000 */
[----:B------:R0:W1:Y:S02]  /*30330*/  SHFL.IDX P6, R14, R13, R12, R11 ;  /* 0x0000000c0d0e7389 */ /* 0x00006400000c000b */
[----:B01----:R-:W-:Y:S01]  /*30340*/  ENDCOLLECTIVE ;  /* 0x000000000000791b */ /* 0x003fe20003800000 */
.L_x_5963:
[----:B------:R-:W-:Y:S02]  /*30350*/  IMAD.MOV.U32 R13, RZ, RZ, R29 ;  /* 0x000000ffff0d7224 */ /* 0x000fe400078e001d */
[----:B------:R-:W-:Y:S02]  /*30360*/  IMAD.MOV.U32 R12, RZ, RZ, R0 ;  /* 0x000000ffff0c7224 */ /* 0x000fe400078e0000 */
[----:B------:R-:W-:-:S07]  /*30370*/  IMAD.MOV.U32 R24, RZ, RZ, R14 ;  /* 0x000000ffff187224 */ /* 0x000fce00078e000e */
[----:B------:R-:W-:Y:S05]  /*30380*/  WARPSYNC.COLLECTIVE R15, `(.L_x_5964) ;  /* 0x000000000f087348 */ /* 0x000fea0003c00000 */
[----:B------:R0:W1:Y:S02]  /*30390*/  SHFL.IDX P6, R14, R13, R12, R11 ;  /* 0x0000000c0d0e7389 */ /* 0x00006400000c000b */
[----:B01----:R-:W-:Y:S01]  /*303a0*/  ENDCOLLECTIVE ;  /* 0x000000000000791b */ /* 0x003fe20003800000 */
.L_x_5964:
        /* <DEDUP_REMOVED lines=9> */
.L_x_5965:
[----:B------:R-:W-:Y:S02]  /*30440*/  IMAD.MOV.U32 R13, RZ, RZ, R30 ;  /* 0x000000ffff0d7224 */ /* 0x000fe400078e001e */
[----:B------:R-:W-:Y:S02]  /*30450*/  IMAD.MOV.U32 R12, RZ, RZ, R87 ;  /* 0x000000ffff0c7224 */ /* 0x000fe400078e0057 */
[----:B------:R-:W-:-:S07]  /*30460*/  IMAD.MOV.U32 R27, RZ, RZ, R14 ;  /* 0x000000ffff1b7224 */ /* 0x000fce00078e000e */
[----:B------:R-:W-:Y:S05]  /*30470*/  WARPSYNC.COLLECTIVE R15, `(.L_x_5966) ;  /* 0x000000000f087348 */ /* 0x000fea0003c00000 */
[----:B------:R0:W1:Y:S02]  /*30480*/  SHFL.IDX P6, R14, R13, R12, R11 ;  /* 0x0000000c0d0e7389 */ /* 0x00006400000c000b */
[----:B01----:R-:W-:Y:S01]  /*30490*/  ENDCOLLECTIVE ;  /* 0x000000000000791b */ /* 0x003fe20003800000 */
.L_x_5966:
[----:B------:R-:W-:Y:S02]  /*304a0*/  IMAD.MOV.U32 R13, RZ, RZ, R28 ;  /* 0x000000ffff0d7224 */ /* 0x000fe400078e001c */
[----:B------:R-:W-:-:S07]  /*304b0*/  IMAD.MOV.U32 R30, RZ, RZ, R14 ;  /* 0x000000ffff1e7224 */ /* 0x000fce00078e000e */
[----:B------:R-:W-:Y:S05]  /*304c0*/  WARPSYNC.COLLECTIVE R15, `(.L_x_5967) ;  /* 0x000000000f087348 */ /* 0x000fea0003c00000 */
[----:B------:R0:W1:Y:S02]  /*304d0*/  SHFL.IDX P6, R14, R13, R12, R11 ;  /* 0x0000000c0d0e7389 */ /* 0x00006400000c000b */
[----:B01----:R-:W-:Y:S01]  /*304e0*/  ENDCOLLECTIVE ;  /* 0x000000000000791b */ /* 0x003fe20003800000 */
.L_x_5967:
[----:B------:R-:W-:Y:S02]  /*304f0*/  IMAD.MOV.U32 R13, RZ, RZ, R53 ;  /* 0x000000ffff0d7224 */ /* 0x000fe400078e0035 */
[----:B------:R-:W-:Y:S02]  /*30500*/  IMAD.MOV.U32 R12, RZ, RZ, R0 ;  /* 0x000000ffff0c7224 */ /* 0x000fe400078e0000 */
[----:B------:R-:W-:-:S07]  /*30510*/  IMAD.MOV.U32 R28, RZ, RZ, R14 ;  /* 0x000000ffff1c7224 */ /* 0x000fce00078e000e */
[----:B------:R-:W-:Y:S05]  /*30520*/  WARPSYNC.COLLECTIVE R15, `(.L_x_5968) ;  /* 0x000000000f087348 */ /* 0x000fea0003c00000 */
[----:B------:R0:W1:Y:S02]  /*30530*/  SHFL.IDX P6, R14, R13, R12, R11 ;  /* 0x0000000c0d0e7389 */ /* 0x00006400000c000b */
[----:B01----:R-:W-:Y:S01]  /*30540*/  ENDCOLLECTIVE ;  /* 0x000000000000791b */ /* 0x003fe20003800000 */
.L_x_5968:
        /* <DEDUP_REMOVED lines=9> */
.L_x_5969:
[----:B------:R-:W-:Y:S02]  /*305e0*/  IMAD.MOV.U32 R13, RZ, RZ, R42 ;  /* 0x000000ffff0d7224 */ /* 0x000fe400078e002a */
[----:B------:R-:W-:Y:S02]  /*305f0*/  IMAD.MOV.U32 R12, RZ, RZ, R87 ;  /* 0x000000ffff0c7224 */ /* 0x000fe400078e0057 */
[----:B------:R-:W-:-:S07]  /*30600*/  IMAD.MOV.U32 R31, RZ, RZ, R14 ;  /* 0x000000ffff1f7224 */ /* 0x000fce00078e000e */
[----:B------:R-:W-:Y:S05]  /*30610*/  WARPSYNC.COLLECTIVE R15, `(.L_x_5970) ;  /* 0x000000000f087348 */ /* 0x000fea0003c00000 */
[----:B------:R0:W1:Y:S02]  /*30620*/  SHFL.IDX P6, R14, R13, R12, R11 ;  /* 0x0000000c0d0e7389 */ /* 0x00006400000c000b */
[----:B01----:R-:W-:Y:S01]  /*30630*/  ENDCOLLECTIVE ;  /* 0x000000000000791b */ /* 0x003fe20003800000 */
.L_x_5970:
[----:B------:R-:W-:Y:S02]  /*30640*/  IMAD.MOV.U32 R13, RZ, RZ, R45 ;  /* 0x000000ffff0d7224 */ /* 0x000fe400078e002d */
[----:B------:R-:W-:-:S07]  /*30650*/  IMAD.MOV.U32 R42, RZ, RZ, R14 ;  /* 0x000000ffff2a7224 */ /* 0x000fce00078e000e */
[----:B------:R-:W-:Y:S05]  /*30660*/  WARPSYNC.COLLECTIVE R15, `(.L_x_5971) ;  /* 0x000000000f087348 */ /* 0x000fea0003c00000 */
[----:B------:R0:W1:Y:S02]  /*30670*/  SHFL.IDX P6, R14, R13, R12, R11 ;  /* 0x0000000c0d0e7389 */ /* 0x00006400000c000b */
[----:B01----:R-:W-:Y:S01]  /*30680*/  ENDCOLLECTIVE ;  /* 0x000000000000791b */ /* 0x003fe20003800000 */
.L_x_5971:
        /* <DEDUP_REMOVED lines=8> */
.L_x_5972:
[----:B------:R-:W-:Y:S02]  /*30710*/  SEL R30, R31, R45, P0 ;  /* 0x0000002d1f1e7207 */ /* 0x000fe40000000000 */
[----:B------:R-:W-:Y:S01]  /*30720*/  SEL R31, R45, R31, P0 ;  /* 0x0000001f2d1f7207 */ /* 0x000fe20000000000 */
[----:B------:R-:W-:Y:S02]  /*30730*/  IMAD.MOV.U32 R13, RZ, RZ, R55 ;  /* 0x000000ffff0d7224 */ /* 0x000fe400078e0037 */
[----:B------:R-:W-:-:S07]  /*30740*/  IMAD.MOV.U32 R57, RZ, RZ, R14 ;  /* 0x000000ffff397224 */ /* 0x000fce00078e000e */
[----:B------:R-:W-:Y:S05]  /*30750*/  WARPSYNC.COLLECTIVE R15, `(.L_x_5973) ;  /* 0x000000000f087348 */ /* 0x000fea0003c00000 */
[----:B------:R0:W1:Y:S02]  /*30760*/  SHFL.IDX P6, R14, R13, R12, R11 ;  /* 0x0000000c0d0e7389 */ /* 0x00006400000c000b */
[----:B01----:R-:W-:Y:S01]  /*30770*/  ENDCOLLECTIVE ;  /* 0x000000000000791b */ /* 0x003fe20003800000 */
.L_x_5973:
[----:B------:R-:W-:Y:S02]  /*30780*/  IMAD.MOV.U32 R13, RZ, RZ, R40 ;  /* 0x000000ffff0d7224 */ /* 0x000fe400078e0028 */
[----:B------:R-:W-:Y:S02]  /*30790*/  IMAD.MOV.U32 R12, RZ, RZ, R87 ;  /* 0x000000ffff0c7224 */ /* 0x000fe400078e0057 */
[----:B------:R-:W-:-:S07]  /*307a0*/  IMAD.MOV.U32 R55, RZ, RZ, R14 ;  /* 0x000000ffff377224 */ /* 0x000fce00078e000e */
[----:B------:R-:W-:Y:S05]  /*307b0*/  WARPSYNC.COLLECTIVE R15, `(.L_x_5974) ;  /* 0x000000000f087348 */ /* 0x000fea0003c00000 */
[----:B------:R0:W1:Y:S02]  /*307c0*/  SHFL.IDX P6, R14, R13, R12, R11 ;  /* 0x0000000c0d0e7389 */ /* 0x00006400000c000b */
[----:B01----:R-:W-:Y:S01]  /*307d0*/  ENDCOLLECTIVE ;  /* 0x000000000000791b */ /* 0x003fe20003800000 */
.L_x_5974:
[----:B------:R-:W-:Y:S02]  /*307e0*/  IMAD.MOV.U32 R13, RZ, RZ, R44 ;  /* 0x000000ffff0d7224 */ /* 0x000fe400078e002c */
[----:B------:R-:W-:-:S07]  /*307f0*/  IMAD.MOV.U32 R40, RZ, RZ, R14 ;  /* 0x000000ffff287224 */ /* 0x000fce00078e000e */
[----:B------:R-:W-:Y:S05]  /*30800*/  WARPSYNC.COLLECTIVE R15, `(.L_x_5975) ;  /* 0x000000000f087348 */ /* 0x000fea0003c00000 */
[----:B------:R0:W1:Y:S02]  /*30810*/  SHFL.IDX P6, R14, R13, R12, R11 ;  /* 0x0000000c0d0e7389 */ /* 0x00006400000c000b */
[----:B01----:R-:W-:Y:S01]  /*30820*/  ENDCOLLECTIVE ;  /* 0x000000000000791b */ /* 0x003fe20003800000 */
.L_x_5975:
        /* <DEDUP_REMOVED lines=8> */
.L_x_5976:
[----:B------:R-:W-:Y:S02]  /*308b0*/  SEL R54, R55, R44, P0 ;  /* 0x0000002c37367207 */ /* 0x000fe40000000000 */
[----:B------:R-:W-:Y:S01]  /*308c0*/  SEL R55, R44, R55, P0 ;  /* 0x000000372c377207 */ /* 0x000fe20000000000 */
[----:B------:R-:W-:Y:S02]  /*308d0*/  IMAD.MOV.U32 R13, RZ, RZ, R59 ;  /* 0x000000ffff0d7224 */ /* 0x000fe400078e003b */
[----:B------:R-:W-:-:S07]  /*308e0*/  IMAD.MOV.U32 R61, RZ, RZ, R14 ;  /* 0x000000ffff3d7224 */ /* 0x000fce00078e000e */
[----:B------:R-:W-:Y:S05]  /*308f0*/  WARPSYNC.COLLECTIVE R15, `(.L_x_5977) ;  /* 0x000000000f087348 */ /* 0x000fea0003c00000 */
[----:B------:R0:W1:Y:S02]  /*30900*/  SHFL.IDX P6, R14, R13, R12, R11 ;  /* 0x0000000c0d0e7389 */ /* 0x00006400000c000b */
[----:B01----:R-:W-:Y:S01]  /*30910*/  ENDCOLLECTIVE ;  /* 0x000000000000791b */ /* 0x003fe20003800000 */
.L_x_5977:
[----:B------:R-:W-:Y:S02]  /*30920*/  IMAD.MOV.U32 R13, RZ, RZ, R38 ;  /* 0x000000ffff0d7224 */ /* 0x000fe400078e0026 */
[----:B------:R-:W-:Y:S02]  /*30930*/  IMAD.MOV.U32 R12, RZ, RZ, R87 ;  /* 0x000000ffff0c7224 */ /* 0x000fe400078e0057 */
[----:B------:R-:W-:-:S07]  /*30940*/  IMAD.MOV.U32 R59, RZ, RZ, R14 ;  /* 0x000000ffff3b7224 */ /* 0x000fce00078e000e */
[----:B------:R-:W-:Y:S05]  /*30950*/  WARPSYNC.COLLECTIVE R15, `(.L_x_5978) ;  /* 0x000000000f087348 */ /* 0x000fea0003c00000 */
[----:B------:R0:W1:Y:S02]  /*30960*/  SHFL.IDX P6, R14, R13, R12, R11 ;  /* 0x0000000c0d0e7389 */ /* 0x00006400000c000b */
[----:B01----:R-:W-:Y:S01]  /*30970*/  ENDCOLLECTIVE ;  /* 0x000000000000791b */ /* 0x003fe20003800000 */
.L_x_5978:
[----:B------:R-:W-:Y:S02]  /*30980*/  IMAD.MOV.U32 R13, RZ, RZ, R43 ;  /* 0x000000ffff0d7224 */ /* 0x000fe400078e002b */
[----:B------:R-:W-:-:S07]  /*30990*/  IMAD.MOV.U32 R38, RZ, RZ, R14 ;  /* 0x000000ffff267224 */ /* 0x000fce00078e000e */
[----:B------:R-:W-:Y:S05]  /*309a0*/  WARPSYNC.COLLECTIVE R15, `(.L_x_5979) ;  /* 0x000000000f087348 */ /* 0x000fea0003c00000 */
[----:B------:R0:W1:Y:S02]  /*309b0*/  SHFL.IDX P6, R14, R13, R12, R11 ;  /* 0x0000000c0d0e7389 */ /* 0x00006400000c000b */
[----:B01----:R-:W-:Y:S01]  /*309c0*/  ENDCOLLECTIVE ;  /* 0x000000000000791b */ /* 0x003fe20003800000 */
.L_x_5979:
        /* <DEDUP_REMOVED lines=8> */
.L_x_5980:
[----:B------:R-:W-:Y:S02]  /*30a50*/  SEL R58, R59, R43, P0 ;  /* 0x0000002b3b3a7207 */ /* 0x000fe40000000000 */
[----:B------:R-:W-:Y:S01]  /*30a60*/  SEL R59, R43, R59, P0 ;  /* 0x0000003b2b3b7207 */ /* 0x000fe20000000000 */
[----:B------:R-:W-:Y:S02]  /*30a70*/  IMAD.MOV.U32 R13, RZ, RZ, R63 ;  /* 0x000000ffff0d7224 */ /* 0x000fe400078e003f */
[----:B------:R-:W-:-:S07]  /*30a80*/  IMAD.MOV.U32 R65, RZ, RZ, R14 ;  /* 0x000000ffff417224 */ /* 0x000fce00078e000e */
[----:B------:R-:W-:Y:S05]  /*30a90*/  WARPSYNC.COLLECTIVE R15, `(.L_x_5981) ;  /* 0x000000000f087348 */ /* 0x000fea0003c00000 */
[----:B------:R0:W1:Y:S02]  /*30aa0*/  SHFL.IDX P6, R14, R13, R12, R11 ;  /* 0x0000000c0d0e7389 */ /* 0x00006400000c000b */
[----:B01----:R-:W-:Y:S01]  /*30ab0*/  ENDCOLLECTIVE ;  /* 0x000000000000791b */ /* 0x003fe20003800000 */
.L_x_5981:
[----:B------:R-:W-:Y:S02]  /*30ac0*/  IMAD.MOV.U32 R13, RZ, RZ, R36 ;  /* 0x000000ffff0d7224 */ /* 0x000fe400078e0024 */
[----:B------:R-:W-:Y:S02]  /*30ad0*/  IMAD.MOV.U32 R12, RZ, RZ, R87 ;  /* 0x000000ffff0c7224 */ /* 0x000fe400078e0057 */
[----:B------:R-:W-:-:S07]  /*30ae0*/  IMAD.MOV.U32 R63, RZ, RZ, R14 ;  /* 0x000000ffff3f7224 */ /* 0x000fce00078e000e */
[----:B------:R-:W-:Y:S05]  /*30af0*/  WARPSYNC.COLLECTIVE R15, `(.L_x_5982) ;  /* 0x000000000f087348 */ /* 0x000fea0003c00000 */
[----:B------:R0:W1:Y:S02]  /*30b00*/  SHFL.IDX P6, R14, R13, R12, R11 ;  /* 0x0000000c0d0e7389 */ /* 0x00006400000c000b */
[----:B01----:R-:W-:Y:S01]  /*30b10*/  ENDCOLLECTIVE ;  /* 0x000000000000791b */ /* 0x003fe20003800000 */
.L_x_5982:
[----:B------:R-:W-:Y:S02]  /*30b20*/  IMAD.MOV.U32 R13, RZ, RZ, R41 ;  /* 0x000000ffff0d7224 */ /* 0x000fe400078e0029 */
[----:B------:R-:W-:-:S07]  /*30b30*/  IMAD.MOV.U32 R36, RZ, RZ, R14 ;  /* 0x000000ffff247224 */ /* 0x000fce00078e000e */
[----:B------:R-:W-:Y:S05]  /*30b40*/  WARPSYNC.COLLECTIVE R15, `(.L_x_5983) ;  /* 0x000000000f087348 */ /* 0x000fea0003c00000 */
[----:B------:R0:W1:Y:S02]  /*30b50*/  SHFL.IDX P6, R14, R13, R12, R11 ;  /* 0x0000000c0d0e7389 */ /* 0x00006400000c000b */
[----:B01----:R-:W-:Y:S01]  /*30b60*/  ENDCOLLECTIVE ;  /* 0x000000000000791b */ /* 0x003fe20003800000 */
.L_x_5983:
        /* <DEDUP_REMOVED lines=8> */
.L_x_5984:
[----:B------:R-:W-:Y:S02]  /*30bf0*/  SEL R62, R63, R41, P0 ;  /* 0x000000293f3e7207 */ /* 0x000fe40000000000 */
[----:B------:R-:W-:Y:S01]  /*30c00*/  SEL R63, R41, R63, P0 ;  /* 0x0000003f293f7207 */ /* 0x000fe20000000000 */
[----:B------:R-:W-:Y:S02]  /*30c10*/  IMAD.MOV.U32 R13, RZ, RZ, R67 ;  /* 0x000000ffff0d7224 */ /* 0x000fe400078e0043 */
[----:B------:R-:W-:-:S07]  /*30c20*/  IMAD.MOV.U32 R69, RZ, RZ, R14 ;  /* 0x000000ffff457224 */ /* 0x000fce00078e000e */
[----:B------:R-:W-:Y:S05]  /*30c30*/  WARPSYNC.COLLECTIVE R15, `(.L_x_5985) ;  /* 0x000000000f087348 */ /* 0x000fea0003c00000 */
[----:B------:R0:W1:Y:S02]  /*30c40*/  SHFL.IDX P6, R14, R13, R12, R11 ;  /* 0x0000000c0d0e7389 */ /* 0x00006400000c000b */
[----:B01----:R-:W-:Y:S01]  /*30c50*/  ENDCOLLECTIVE ;  /* 0x000000000000791b */ /* 0x003fe20003800000 */
.L_x_5985:
[----:B------:R-:W-:Y:S02]  /*30c60*/  IMAD.MOV.U32 R13, RZ, RZ, R34 ;  /* 0x000000ffff0d7224 */ /* 0x000fe400078e0022 */
[----:B------:R-:W-:Y:S02]  /*30c70*/  IMAD.MOV.U32 R12, RZ, RZ, R87 ;  /* 0x000000ffff0c7224 */ /* 0x000fe400078e0057 */
[----:B------:R-:W-:-:S07]  /*30c80*/  IMAD.MOV.U32 R67, RZ, RZ, R14 ;  /* 0x000000ffff437224 */ /* 0x000fce00078e000e */
[----:B------:R-:W-:Y:S05]  /*30c90*/  WARPSYNC.COLLECTIVE R15, `(.L_x_5986) ;  /* 0x000000000f087348 */ /* 0x000fea0003c00000 */
[----:B------:R0:W1:Y:S02]  /*30ca0*/  SHFL.IDX P6, R14, R13, R12, R11 ;  /* 0x0000000c0d0e7389 */ /* 0x00006400000c000b */
[----:B01----:R-:W-:Y:S01]  /*30cb0*/  ENDCOLLECTIVE ;  /* 0x000000000000791b */ /* 0x003fe20003800000 */
.L_x_5986:
[----:B------:R-:W-:Y:S02]  /*30cc0*/  IMAD.MOV.U32 R13, RZ, RZ, R39 ;  /* 0x000000ffff0d7224 */ /* 0x000fe400078e0027 */
[----:B------:R-:W-:-:S07]  /*30cd0*/  IMAD.MOV.U32 R34, RZ, RZ, R14 ;  /* 0x000000ffff227224 */ /* 0x000fce00078e000e */
[----:B------:R-:W-:Y:S05]  /*30ce0*/  WARPSYNC.COLLECTIVE R15, `(.L_x_5987) ;  /* 0x000000000f087348 */ /* 0x000fea0003c00000 */
[----:B------:R0:W1:Y:S02]  /*30cf0*/  SHFL.IDX P6, R14, R13, R12, R11 ;  /* 0x0000000c0d0e7389 */ /* 0x00006400000c000b */
[----:B01----:R-:W-:Y:S01]  /*30d00*/  ENDCOLLECTIVE ;  /* 0x000000000000791b */ /* 0x003fe20003800000 */
.L_x_5987:
        /* <DEDUP_REMOVED lines=8> */
.L_x_5988:
[----:B------:R-:W-:Y:S02]  /*30d90*/  SEL R66, R67, R39, P0 ;  /* 0x0000002743427207 */ /* 0x000fe40000000000 */
[----:B------:R-:W-:Y:S01]  /*30da0*/  SEL R67, R39, R67, P0 ;  /* 0x0000004327437207 */ /* 0x000fe20000000000 */
[----:B------:R-:W-:Y:S02]  /*30db0*/  IMAD.MOV.U32 R13, RZ, RZ, R71 ;  /* 0x000000ffff0d7224 */ /* 0x000fe400078e0047 */
[----:B------:R-:W-:-:S07]  /*30dc0*/  IMAD.MOV.U32 R73, RZ, RZ, R14 ;  /* 0x000000ffff497224 */ /* 0x000fce00078e000e */
[----:B------:R-:W-:Y:S05]  /*30dd0*/  WARPSYNC.COLLECTIVE R15, `(.L_x_5989) ;  /* 0x000000000f087348 */ /* 0x000fea0003c00000 */
[----:B------:R0:W1:Y:S02]  /*30de0*/  SHFL.IDX P6, R14, R13, R12, R11 ;  /* 0x0000000c0d0e7389 */ /* 0x00006400000c000b */
[----:B01----:R-:W-:Y:S01]  /*30df0*/  ENDCOLLECTIVE ;  /* 0x000000000000791b */ /* 0x003fe20003800000 */
.L_x_5989:
[----:B------:R-:W-:Y:S02]  /*30e00*/  IMAD.MOV.U32 R13, RZ, RZ, R33 ;  /* 0x000000ffff0d7224 */ /* 0x000fe400078e0021 */
[----:B------:R-:W-:Y:S02]  /*30e10*/  IMAD.MOV.U32 R12, RZ, RZ, R87 ;  /* 0x000000ffff0c7224 */ /* 0x000fe400078e0057 */
[----:B------:R-:W-:-:S07]  /*30e20*/  IMAD.MOV.U32 R71, RZ, RZ, R14 ;  /* 0x000000ffff477224 */ /* 0x000fce00078e000e */
[----:B------:R-:W-:Y:S05]  /*30e30*/  WARPSYNC.COLLECTIVE R15, `(.L_x_5990) ;  /* 0x000000000f087348 */ /* 0x000fea0003c00000 */
[----:B------:R0:W1:Y:S02]  /*30e40*/  SHFL.IDX P6, R14, R13, R12, R11 ;  /* 0x0000000c0d0e7389 */ /* 0x00006400000c000b */
[----:B01----:R-:W-:Y:S01]  /*30e50*/  ENDCOLLECTIVE ;  /* 0x000000000000791b */ /* 0x003fe20003800000 */
.L_x_5990:
[----:B------:R-:W-:Y:S02]  /*30e60*/  IMAD.MOV.U32 R13, RZ, RZ, R37 ;  /* 0x000000ffff0d7224 */ /* 0x000fe400078e0025 */
[----:B------:R-:W-:-:S07]  /*30e70*/  IMAD.MOV.U32 R33, RZ, RZ, R14 ;  /* 0x000000ffff217224 */ /* 0x000fce00078e000e */
[----:B------:R-:W-:Y:S05]  /*30e80*/  WARPSYNC.COLLECTIVE R15, `(.L_x_5991) ;  /* 0x000000000f087348 */ /* 0x000fea0003c00000 */
[----:B------:R0:W1:Y:S02]  /*30e90*/  SHFL.IDX P6, R14, R13, R12, R11 ;  /* 0x0000000c0d0e7389 */ /* 0x00006400000c000b */
[----:B01----:R-:W-:Y:S01]  /*30ea0*/  ENDCOLLECTIVE ;  /* 0x000000000000791b */ /* 0x003fe20003800000 */
.L_x_5991:
        /* <DEDUP_REMOVED lines=8> */
.L_x_5992:
[----:B------:R-:W-:Y:S02]  /*30f30*/  IMAD.MOV.U32 R13, RZ, RZ, R75 ;  /* 0x000000ffff0d7224 */ /* 0x000fe400078e004b */
[----:B------:R-:W-:-:S07]  /*30f40*/  IMAD.MOV.U32 R77, RZ, RZ, R14 ;  /* 0x000000ffff4d7224 */ /* 0x000fce00078e000e */
[----:B------:R-:W-:Y:S05]  /*30f50*/  WARPSYNC.COLLECTIVE R15, `(.L_x_5993) ;  /* 0x000000000f087348 */ /* 0x000fea0003c00000 */
[----:B------:R0:W1:Y:S02]  /*30f60*/  SHFL.IDX P6, R14, R13, R12, R11 ;  /* 0x0000000c0d0e7389 */ /* 0x00006400000c000b */
[----:B01----:R-:W-:Y:S01]  /*30f70*/  ENDCOLLECTIVE ;  /* 0x000000000000791b */ /* 0x003fe20003800000 */
.L_x_5993:
[----:B------:R-:W-:Y:S02]  /*30f80*/  IMAD.MOV.U32 R13, RZ, RZ, R32 ;  /* 0x000000ffff0d7224 */ /* 0x000fe400078e0020 */
[----:B------:R-:W-:Y:S02]  /*30f90*/  IMAD.MOV.U32 R12, RZ, RZ, R87 ;  /* 0x000000ffff0c7224 */ /* 0x000fe400078e0057 */
[----:B------:R-:W-:-:S07]  /*30fa0*/  IMAD.MOV.U32 R75, RZ, RZ, R14 ;  /* 0x000000ffff4b7224 */ /* 0x000fce00078e000e */
[----:B------:R-:W-:Y:S05]  /*30fb0*/  WARPSYNC.COLLECTIVE R15, `(.L_x_5994) ;  /* 0x000000000f087348 */ /* 0x000fea0003c00000 */
[----:B------:R0:W1:Y:S02]  /*30fc0*/  SHFL.IDX P6, R14, R13, R12, R11 ;  /* 0x0000000c0d0e7389 */ /* 0x00006400000c000b */
[----:B01----:R-:W-:Y:S01]  /*30fd0*/  ENDCOLLECTIVE ;  /* 0x000000000000791b */ /* 0x003fe20003800000 */
.L_x_5994:
[----:B------:R-:W-:Y:S02]  /*30fe0*/  IMAD.MOV.U32 R13, RZ, RZ, R35 ;  /* 0x000000ffff0d7224 */ /* 0x000fe400078e0023 */
[----:B------:R-:W-:-:S07]  /*30ff0*/  IMAD.MOV.U32 R32, RZ, RZ, R14 ;  /* 0x000000ffff207224 */ /* 0x000fce00078e000e */
[----:B------:R-:W-:Y:S05]  /*31000*/  WARPSYNC.COLLECTIVE R15, `(.L_x_5995) ;  /* 0x000000000f087348 */ /* 0x000fea0003c00000 */
[----:B------:R0:W1:Y:S02]  /*31010*/  SHFL.IDX P6, R14, R13, R12, R11 ;  /* 0x0000000c0d0e7389 */ /* 0x00006400000c000b */
[----:B01----:R-:W-:Y:S01]  /*31020*/  ENDCOLLECTIVE ;  /* 0x000000000000791b */ /* 0x003fe20003800000 */
.L_x_5995:
[----:B------:R-:W-:Y:S02]  /*31030*/  SEL R76, R77, R32, P0 ;  /* 0x000000204d4c7207 */ /* 0x000fe40000000000 */
[----:B------:R-:W-:Y:S01]  /*31040*/  SEL R77, R32, R77, P0 ;  /* 0x0000004d204d7207 */ /* 0x000fe20000000000 */
[----:B------:R-:W-:Y:S02]  /*31050*/  IMAD.MOV.U32 R13, RZ, RZ, R89 ;  /* 0x000000ffff0d7224 */ /* 0x000fe400078e0059 */
[----:B------:R-:W-:Y:S01]  /*31060*/  IMAD.MOV.U32 R12, RZ, RZ, R0 ;  /* 0x000000ffff0c7224 */ /* 0x000fe200078e0000 */
[----:B------:R-:W-:Y:S02]  /*31070*/  SEL R0, R119, R81, P0 ;  /* 0x0000005177007207 */ /* 0x000fe40000000000 */
[----:B------:R-:W-:Y:S02]  /*31080*/  SEL R119, R81, R119, P0 ;  /* 0x0000007751777207 */ /* 0x000fe40000000000 */
[----:B------:R-:W-:-:S02]  /*31090*/  SEL R81, R80, R48, P0 ;  /* 0x0000003050517207 */ /* 0x000fc40000000000 */
[----:B------:R-:W-:Y:S01]  /*310a0*/  SEL R80, R48, R80, P0 ;  /* 0x0000005030507207 */ /* 0x000fe20000000000 */
[----:B------:R-:W-:-:S07]  /*310b0*/  IMAD.MOV.U32 R35, RZ, RZ, R14 ;  /* 0x000000ffff237224 */ /* 0x000fce00078e000e */
[----:B------:R-:W-:Y:S05]  /*310c0*/  WARPSYNC.COLLECTIVE R15, `(.L_x_5996) ;  /* 0x000000000f087348 */ /* 0x000fea0003c00000 */
[----:B------:R0:W1:Y:S02]  /*310d0*/  SHFL.IDX P6, R14, R13, R12, R11 ;  /* 0x0000000c0d0e7389 */ /* 0x00006400000c000b */
[----:B01----:R-:W-:Y:S01]  /*310e0*/  ENDCOLLECTIVE ;  /* 0x000000000000791b */ /* 0x003fe20003800000 */
.L_x_5996:
[----:B------:R-:W-:Y:S02]  /*310f0*/  SEL R74, R75, R35, P0 ;  /* 0x000000234b4a7207 */ /* 0x000fe40000000000 */
[----:B------:R-:W-:Y:S01]  /*31100*/  SEL R75, R35, R75, P0 ;  /* 0x0000004b234b7207 */ /* 0x000fe20000000000 */
[----:B------:R-:W-:Y:S02]  /*31110*/  IMAD.MOV.U32 R13, RZ, RZ, R153 ;  /* 0x000000ffff0d7224 */ /* 0x000fe400078e0099 */
[----:B------:R-:W-:-:S07]  /*31120*/  IMAD.MOV.U32 R89, RZ, RZ, R14 ;  /* 0x000000ffff597224 */ /* 0x000fce00078e000e */
[----:B------:R-:W-:Y:S05]  /*31130*/  WARPSYNC.COLLECTIVE R15, `(.L_x_5997) ;  /* 0x000000000f087348 */ /* 0x000fea0003c00000 */
[----:B------:R0:W1:Y:S02]  /*31140*/  SHFL.IDX P6, R14, R13, R12, R11 ;  /* 0x0000000c0d0e7389 */ /* 0x00006400000c000b */
[----:B01----:R-:W-:Y:S01]  /*31150*/  ENDCOLLECTIVE ;  /* 0x000000000000791b */ /* 0x003fe20003800000 */
.L_x_5997:
[----:B------:R-:W-:Y:S02]  /*31160*/  IMAD.MOV.U32 R13, RZ, RZ, R121 ;  /* 0x000000ffff0d7224 */ /* 0x000fe400078e0079 */
[----:B------:R-:W-:Y:S02]  /*31170*/  IMAD.MOV.U32 R12, RZ, RZ, R87 ;  /* 0x000000ffff0c7224 */ /* 0x000fe400078e0057 */
[----:B------:R-:W-:-:S07]  /*31180*/  IMAD.MOV.U32 R88, RZ, RZ, R14 ;  /* 0x000000ffff587224 */ /* 0x000fce00078e000e */
[----:B------:R-:W-:Y:S05]  /*31190*/  WARPSYNC.COLLECTIVE R15, `(.L_x_5998) ;  /* 0x000000000f087348 */ /* 0x000fea0003c00000 */
[----:B------:R0:W1:Y:S02]  /*311a0*/  SHFL.IDX P6, R14, R13, R12, R11 ;  /* 0x0000000c0d0e7389 */ /* 0x00006400000c000b */
[----:B01----:R-:W-:Y:S01]  /*311b0*/  ENDCOLLECTIVE ;  /* 0x000000000000791b */ /* 0x003fe20003800000 */
.L_x_5998:
        /* <DEDUP_REMOVED lines=9> */
.L_x_5999:
[----:B------:R-:W-:Y:S01]  /*31250*/  IMAD.MOV.U32 R11, RZ, RZ, R14 ;  /* 0x000000ffff0b7224 */ /* 0x000fe200078e000e */
[----:B------:R-:W-:Y:S06]  /*31260*/  BRA `(.L_x_6000) ;  /* 0xfffffef400707947 */ /* 0x000fec000383ffff */
.L_x_5680:
[----:B------:R-:W-:Y:S02]  /*31270*/  IMAD.MOV.U32 R13, RZ, RZ, R3 ;  /* 0x000000ffff0d7224 */ /* 0x000fe400078e0003 */
[----:B------:R-:W-:Y:S02]  /*31280*/  IMAD.MOV.U32 R12, RZ, RZ, RZ ;  /* 0x000000ffff0c7224 */ /* 0x000fe400078e00ff */
[----:B------:R-:W-:Y:S02]  /*31290*/  IMAD.MOV.U32 R11, RZ, RZ, 0x181f ;  /* 0x0000181fff0b7424 */ /* 0x000fe400078e00ff */
[----:B------:R-:W-:-:S07]  /*312a0*/  IMAD.MOV.U32 R15, RZ, RZ, -0x1 ;  /* 0xffffffffff0f7424 */ /* 0x000fce00078e00ff */
[----:B-----5:R-:W-:Y:S05]  /*312b0*/  WARPSYNC.COLLECTIVE R15, `(.L_x_6001) ;  /* 0x000000000f087348 */ /* 0x020fea0003c00000 */
[----:B------:R0:W1:Y:S02]  /*312c0*/  SHFL.IDX P6, R14, R13, R12, R11 ;  /* 0x0000000c0d0e7389 */ /* 0x00006400000c000b */
[----:B01---5:R-:W-:Y:S01]  /*312d0*/  ENDCOLLECTIVE ;  /* 0x000000000000791b */ /* 0x023fe20003800000 */
.L_x_6001:
[----:B------:R-:W-:Y:S02]  /*312e0*/  IMAD.MOV.U32 R13, RZ, RZ, R2 ;  /* 0x000000ffff0d7224 */ /* 0x000fe400078e0002 */
[----:B------:R-:W-:-:S07]  /*312f0*/  IMAD.MOV.U32 R0, RZ, RZ, R14 ;  /* 0x000000ffff007224 */ /* 0x000fce00078e000e */
[----:B------:R-:W-:Y:S05]  /*31300*/  WARPSYNC.COLLECTIVE R15, `(.L_x_6002) ;  /* 0x000000000f087348 */ /* 0x000fea0003c00000 */
[----:B------:R0:W1:Y:S02]  /*31310*/  SHFL.IDX P6, R14, R13, R12, R11 ;  /* 0x0000000c0d0e7389 */ /* 0x00006400000c000b */
[----:B01----:R-:W-:Y:S01]  /*31320*/  ENDCOLLECTIVE ;  /* 0x000000000000791b */ /* 0x003fe20003800000 */
.L_x_6002:
[----:B------:R-:W-:Y:S05]  /*31330*/  BRA `(.L_x_6003) ;  /* 0xffffff0400bc7947 */ /* 0x000fea000383ffff */
.L_x_5683:
[----:B------:R-:W-:Y:S01]  /*31340*/  BSSY B1, `(.L_x_6004) ;  /* 0x0000008000017945 */ /* 0x000fe20003800000 */
[----:B------:R-:W-:Y:S02]  /*31350*/  IMAD.MOV.U32 R13, RZ, RZ, R3 ;  /* 0x000000ffff0d7224 */ /* 0x000fe400078e0003 */
[----:B------:R-:W-:Y:S02]  /*31360*/  IMAD.MOV.U32 R12, RZ, RZ, 0x1 ;  /* 0x00000001ff0c7424 */ /* 0x000fe400078e00ff */
[----:B---3--:R-:W-:Y:S02]  /*31370*/  IMAD.MOV.U32 R11, RZ, RZ, 0x181f ;  /* 0x0000181fff0b7424 */ /* 0x008fe400078e00ff */
[----:B------:R-:W-:-:S07]  /*31380*/  IMAD.MOV.U32 R15, RZ, RZ, -0x1 ;  /* 0xffffffffff0f7424 */ /* 0x000fce00078e00ff */
[----:B012--5:R-:W-:Y:S05]  /*31390*/  WARPSYNC.COLLECTIVE R15, `(.L_x_6005) ;  /* 0x000000000f087348 */ /* 0x027fea0003c00000 */
[----:B--2---:R2:W3:Y:S02]  /*313a0*/  SHFL.IDX P6, R14, R13, R12, R11 ;  /* 0x0000000c0d0e7389 */ /* 0x0044e400000c000b */
[----:B0123-5:R-:W-:Y:S01]  /*313b0*/  ENDCOLLECTIVE ;  /* 0x000000000000791b */ /* 0x02ffe20003800000 */
.L_x_6005:
[----:B------:R-:W-:Y:S05]  /*313c0*/  BSYNC B1 ;  /* 0x0000000000017941 */ /* 0x000fea0003800000 */
.L_x_6004:
        /* <DEDUP_REMOVED lines=8> */
.L_x_6006:
[----:B------:R-:W-:Y:S05]  /*31450*/  BRA `(.L_x_6007) ;  /* 0xffffff0400cc7947 */ /* 0x000fea000383ffff */
.L_x_5686:
[----:B------:R-:W-:Y:S01]  /*31460*/  BSSY B1, `(.L_x_6008) ;  /* 0x0000008000017945 */ /* 0x000fe20003800000 */
[----:B------:R-:W-:Y:S02]  /*31470*/  IMAD.MOV.U32 R13, RZ, RZ, R3 ;  /* 0x000000ffff0d7224 */ /* 0x000fe400078e0003 */
[----:B------:R-:W-:Y:S02]  /*31480*/  IMAD.MOV.U32 R12, RZ, RZ, 0x2 ;  /* 0x00000002ff0c7424 */ /* 0x000fe400078e00ff */
[----:B------:R-:W-:Y:S02]  /*31490*/  IMAD.MOV.U32 R11, RZ, RZ, 0x181f ;  /* 0x0000181fff0b7424 */ /* 0x000fe400078e00ff */
[----:B---3--:R-:W-:-:S07]  /*314a0*/  IMAD.MOV.U32 R15, RZ, RZ, -0x1 ;  /* 0xffffffffff0f7424 */ /* 0x008fce00078e00ff */
[----:B012-4-:R-:W-:Y:S05]  /*314b0*/  WARPSYNC.COLLECTIVE R15, `(.L_x_6009) ;  /* 0x000000000f087348 */ /* 0x017fea0003c00000 */
[----:B--2---:R2:W3:Y:S02]  /*314c0*/  SHFL.IDX P6, R14, R13, R12, R11 ;  /* 0x0000000c0d0e7389 */ /* 0x0044e400000c000b */
[----:B01234-:R-:W-:Y:S01]  /*314d0*/  ENDCOLLECTIVE ;  /* 0x000000000000791b */ /* 0x01ffe20003800000 */
.L_x_6009:
[----:B------:R-:W-:Y:S05]  /*314e0*/  BSYNC B1 ;  /* 0x0000000000017941 */ /* 0x000fea0003800000 */
.L_x_6008:
        /* <DEDUP_REMOVED lines=8> */
.L_x_6010:
[----:B------:R-:W-:Y:S05]  /*31570*/  BRA `(.L_x_6011) ;  /* 0xffffff0400dc7947 */ /* 0x000fea000383ffff */
.L_x_5689:
        /* <DEDUP_REMOVED lines=8> */
.L_x_6013:
[----:B------:R-:W-:Y:S05]  /*31600*/  BSYNC B1 ;  /* 0x0000000000017941 */ /* 0x000fea0003800000 */
.L_x_6012:
        /* <DEDUP_REMOVED lines=8> */
.L_x_6014:
[----:B------:R-:W-:Y:S05]  /*31690*/  BRA `(.L_x_6015) ;  /* 0xffffff0400ec7947 */ /* 0x000fea000383ffff */
.L_x_5691:
[----:B------:R-:W-:Y:S02]  /*316a0*/  IMAD.MOV.U32 R13, RZ, RZ, R37 ;  /* 0x000000ffff0d7224 */ /* 0x000fe400078e0025 */
[----:B------:R-:W-:Y:S02]  /*316b0*/  IMAD.MOV.U32 R12, RZ, RZ, RZ ;  /* 0x000000ffff0c7224 */ /* 0x000fe400078e00ff */
[----:B------:R-:W-:Y:S02]  /*316c0*/  IMAD.MOV.U32 R11, RZ, RZ, 0x1c1f ;  /* 0x00001c1fff0b7424 */ /* 0x000fe400078e00ff */
[----:B------:R-:W-:-:S07]  /*316d0*/  IMAD.MOV.U32 R15, RZ, RZ, -0x1 ;  /* 0xffffffffff0f7424 */ /* 0x000fce00078e00ff */
[----:B------:R-:W-:Y:S05]  /*316e0*/  WARPSYNC.COLLECTIVE R15, `(.L_x_6016) ;  /* 0x000000000f087348 */ /* 0x000fea0003c00000 */
[----:B------:R0:W1:Y:S02]  /*316f0*/  SHFL.IDX P6, R14, R13, R12, R11 ;  /* 0x0000000c0d0e7389 */ /* 0x00006400000c000b */
[----:B01----:R-:W-:Y:S01]  /*31700*/  ENDCOLLECTIVE ;  /* 0x000000000000791b */ /* 0x003fe20003800000 */
.L_x_6016:
[----:B------:R-:W-:Y:S02]  /*31710*/  IMAD.MOV.U32 R13, RZ, RZ, R36 ;  /* 0x000000ffff0d7224 */ /* 0x000fe400078e0024 */
[----:B------:R-:W-:-:S07]  /*31720*/  IMAD.MOV.U32 R38, RZ, RZ, R14 ;  /* 0x000000ffff267224 */ /* 0x000fce00078e000e */
[----:B------:R-:W-:Y:S05]  /*31730*/  WARPSYNC.COLLECTIVE R15, `(.L_x_6017) ;  /* 0x000000000f087348 */ /* 0x000fea0003c00000 */
[----:B------:R0:W1:Y:S02]  /*31740*/  SHFL.IDX P6, R14, R13, R12, R11 ;  /* 0x0000000c0d0e7389 */ /* 0x00006400000c000b */
[----:B01----:R-:W-:Y:S01]  /*31750*/  ENDCOLLECTIVE ;  /* 0x000000000000791b */ /* 0x003fe20003800000 */
.L_x_6017:
[----:B------:R-:W-:Y:S01]  /*31760*/  IMAD.MOV.U32 R11, RZ, RZ, R14 ;  /* 0x000000ffff0b7224 */ /* 0x000fe200078e000e */
[----:B------:R-:W-:Y:S06]  /*31770*/  BRA `(.L_x_6018) ;  /* 0xffffff0800b47947 */ /* 0x000fec000383ffff */
.L_x_5694:
        /* <DEDUP_REMOVED lines=8> */
.L_x_6020:
[----:B------:R-:W-:Y:S05]  /*31800*/  BSYNC B1 ;  /* 0x0000000000017941 */ /* 0x000fea0003800000 */
.L_x_6019:
        /* <DEDUP_REMOVED lines=8> */
.L_x_6021:
[----:B------:R-:W-:Y:S01]  /*31890*/  IMAD.MOV.U32 R33, RZ, RZ, R14 ;  /* 0x000000ffff217224 */ /* 0x000fe200078e000e */
[----:B------:R-:W-:Y:S06]  /*318a0*/  BRA `(.L_x_6022) ;  /* 0xffffff1400b47947 */ /* 0x000fec000383ffff */
.L_x_5698:
[----:B------:R-:W-:Y:S02]  /*318b0*/  IMAD.MOV.U32 R13, RZ, RZ, R3 ;  /* 0x000000ffff0d7224 */ /* 0x000fe400078e0003 */
[----:B------:R-:W-:Y:S02]  /*318c0*/  IMAD.MOV.U32 R12, RZ, RZ, RZ ;  /* 0x000000ffff0c7224 */ /* 0x000fe400078e00ff */
[----:B------:R-:W-:Y:S02]  /*318d0*/  IMAD.MOV.U32 R11, RZ, RZ, 0x181f ;  /* 0x0000181fff0b7424 */ /* 0x000fe400078e00ff */
[----:B------:R-:W-:-:S07]  /*318e0*/  IMAD.MOV.U32 R15, RZ, RZ, -0x1 ;  /* 0xffffffffff0f7424 */ /* 0x000fce00078e00ff */
[----:B0-----:R-:W-:Y:S05]  /*318f0*/  WARPSYNC.COLLECTIVE R15, `(.L_x_6023) ;  /* 0x000000000f087348 */ /* 0x001fea0003c00000 */
[----:B------:R1:W2:Y:S02]  /*31900*/  SHFL.IDX P6, R14, R13, R12, R11 ;  /* 0x0000000c0d0e7389 */ /* 0x0002a400000c000b */
[----:B012---:R-:W-:Y:S01]  /*31910*/  ENDCOLLECTIVE ;  /* 0x000000000000791b */ /* 0x007fe20003800000 */
.L_x_6023:
[----:B------:R-:W-:Y:S02]  /*31920*/  IMAD.MOV.U32 R13, RZ, RZ, R2 ;  /* 0x000000ffff0d7224 */ /* 0x000fe400078e0002 */
[----:B------:R-:W-:-:S07]  /*31930*/  IMAD.MOV.U32 R0, RZ, RZ, R14 ;  /* 0x000000ffff007224 */ /* 0x000fce00078e000e */
[----:B------:R-:W-:Y:S05]  /*31940*/  WARPSYNC.COLLECTIVE R15, `(.L_x_6024) ;  /* 0x000000000f087348 */ /* 0x000fea0003c00000 */
[----:B------:R0:W1:Y:S02]  /*31950*/  SHFL.IDX P6, R14, R13, R12, R11 ;  /* 0x0000000c0d0e7389 */ /* 0x00006400000c000b */
[----:B01----:R-:W-:Y:S01]  /*31960*/  ENDCOLLECTIVE ;  /* 0x000000000000791b */ /* 0x003fe20003800000 */
.L_x_6024:
[----:B------:R-:W-:Y:S05]  /*31970*/  BRA `(.L_x_6025) ;  /* 0xffffff2800d47947 */ /* 0x000fea000383ffff */
.L_x_5701:
        /* <DEDUP_REMOVED lines=8> */
.L_x_6027:
[----:B------:R-:W-:Y:S05]  /*31a00*/  BSYNC B1 ;  /* 0x0000000000017941 */ /* 0x000fea0003800000 */
.L_x_6026:
        /* <DEDUP_REMOVED lines=8> */
.L_x_6028:
[----:B------:R-:W-:Y:S05]  /*31a90*/  BRA `(.L_x_6029) ;  /* 0xffffff2800e87947 */ /* 0x000fea000383ffff */
.L_x_5704:
        /* <DEDUP_REMOVED lines=8> */
.L_x_6031:
[----:B------:R-:W-:Y:S05]  /*31b20*/  BSYNC B1 ;  /* 0x0000000000017941 */ /* 0x000fea0003800000 */
.L_x_6030:
        /* <DEDUP_REMOVED lines=8> */
.L_x_6032:
[----:B------:R-:W-:Y:S05]  /*31bb0*/  BRA `(.L_x_6033) ;  /* 0xffffff2800f87947 */ /* 0x000fea000383ffff */
.L_x_5707:
[----:B------:R-:W-:Y:S01]  /*31bc0*/  BSSY B1, `(.L_x_6034) ;  /* 0x0000008000017945 */ /* 0x000fe20003800000 */
[----:B0-----:R-:W-:Y:S02]  /*31bd0*/  IMAD.MOV.U32 R13, RZ, RZ, R3 ;  /* 0x000000ffff0d7224 */ /* 0x001fe400078e0003 */
[----:B------:R-:W-:Y:S02]  /*31be0*/  IMAD.MOV.U32 R12, RZ, RZ, 0x3 ;  /* 0x00000003ff0c7424 */ /* 0x000fe400078e00ff */
[----:B------:R-:W-:Y:S02]  /*31bf0*/  IMAD.MOV.U32 R11, RZ, RZ, 0x181f ;  /* 0x0000181fff0b7424 */ /* 0x000fe400078e00ff */
[----:B------:R-:W-:-:S07]  /*31c00*/  IMAD.MOV.U32 R15, RZ, RZ, -0x1 ;  /* 0xffffffffff0f7424 */ /* 0x000fce00078e00ff */
[----:B-1234-:R-:W-:Y:S05]  /*31c10*/  WARPSYNC.COLLECTIVE R15, `(.L_x_6035) ;  /* 0x000000000f087348 */ /* 0x01efea0003c00000 */
[----:B----4-:R0:W4:Y:S02]  /*31c20*/  SHFL.IDX P6, R14, R13, R12, R11 ;  /* 0x0000000c0d0e7389 */ /* 0x01012400000c000b */
[----:B01234-:R-:W-:Y:S01]  /*31c30*/  ENDCOLLECTIVE ;  /* 0x000000000000791b */ /* 0x01ffe20003800000 */
.L_x_6035:
[----:B------:R-:W-:Y:S05]  /*31c40*/  BSYNC B1 ;  /* 0x0000000000017941 */ /* 0x000fea0003800000 */
.L_x_6034:
        /* <DEDUP_REMOVED lines=8> */
.L_x_6036:
[----:B------:R-:W-:Y:S05]  /*31cd0*/  BRA `(.L_x_6037) ;  /* 0xffffff2c00087947 */ /* 0x000fea000383ffff */
.L_x_5733:
        /* <DEDUP_REMOVED lines=11> */
.L_x_6039:
[----:B------:R-:W-:Y:S05]  /*31d90*/  BSYNC B1 ;  /* 0x0000000000017941 */ /* 0x000fea0003800000 */
.L_x_6038:
[----:B------:R-:W-:Y:S05]  /*31da0*/  BRA `(.L_x_6040) ;  /* 0xffffff4c00447947 */ /* 0x000fea000383ffff */
.L_x_5735:
[----:B------:R-:W-:Y:S01]  /*31db0*/  BSSY B1, `(.L_x_6041) ;  /* 0x0000006000017945 */ /* 0x000fe20003800000 */
[----:B------:R-:W-:-:S07]  /*31dc0*/  IMAD.MOV.U32 R15, RZ, RZ, -0x1 ;  /* 0xffffffffff0f7424 */ /* 0x000fce00078e00ff */
[----:B0-----:R-:W-:Y:S05]  /*31dd0*/  WARPSYNC.COLLECTIVE R15, `(.L_x_6042) ;  /* 0x000000000f0c7348 */ /* 0x001fea0003c00000 */
[----:B------:R-:W-:Y:S02]  /*31de0*/  ELECT P6, UR62, PT ;  /* 0x00000000003e782f */ /* 0x000fe400038c0000 */
[----:B------:R-:W-:Y:S01]  /*31df0*/  MOV R14, UR62 ;  /* 0x0000003e000e7c02 */ /* 0x000fe20008000f00 */
[----:B0-----:R-:W-:Y:S10]  /*31e00*/  ENDCOLLECTIVE ;  /* 0x000000000000791b */ /* 0x001ff40003800000 */
.L_x_6042:
[----:B------:R-:W-:Y:S05]  /*31e10*/  BSYNC B1 ;  /* 0x0000000000017941 */ /* 0x000fea0003800000 */
.L_x_6041:
[----:B------:R-:W-:Y:S05]  /*31e20*/  BRA `(.L_x_5734) ;  /* 0xffffff4c003c7947 */ /* 0x000fea000383ffff */
.L_x_5737:
[----:B0-----:R0:W1:Y:S02]  /*31e30*/  SYNCS.PHASECHK.TRANS64.TRYWAIT P0, [R23+URZ+0x2a820], R5 ;  /* 0x02a82005170075a7 */ /* 0x001064000800017f */
[----:B-1----:R-:W-:Y:S05]  /*31e40*/  @!P0 NANOSLEEP.SYNCS 0x989680 ;  /* 0x009896800000895d */ /* 0x002fea0003900000 */
[----:B------:R-:W1:Y:S02]  /*31e50*/  @!P0 SYNCS.PHASECHK.TRANS64 P0, [R23+URZ+0x2a820], R5 ;  /* 0x02a82005170085a7 */ /* 0x000e64000800007f */
[----:B-1----:R-:W-:Y:S05]  /*31e60*/  @!P0 BRA `(.L_x_5737) ;  /* 0xfffffffc00f08947 */ /* 0x002fea000383ffff */
[----:B------:R-:W-:Y:S05]  /*31e70*/  BRA `(.L_x_6043) ;  /* 0xffffff4c004c7947 */ /* 0x000fea000383ffff */
.L_x_5741:
[----:B-1----:R1:W2:Y:S02]  /*31e80*/  SYNCS.PHASECHK.TRANS64.TRYWAIT P0, [R11+URZ+0x2a8a0], R10 ;  /* 0x02a8a00a0b0075a7 */ /* 0x0022a4000800017f */
[----:B--2---:R-:W-:Y:S05]  /*31e90*/  @!P0 NANOSLEEP.SYNCS 0x989680 ;  /* 0x009896800000895d */ /* 0x004fea0003900000 */
[----:B------:R-:W2:Y:S02]  /*31ea0*/  @!P0 SYNCS.PHASECHK.TRANS64 P0, [R11+URZ+0x2a8a0], R10 ;  /* 0x02a8a00a0b0085a7 */ /* 0x000ea4000800007f */
[----:B--2---:R-:W-:Y:S05]  /*31eb0*/  @!P0 BRA `(.L_x_5741) ;  /* 0xfffffffc00f08947 */ /* 0x004fea000383ffff */
[----:B------:R-:W-:Y:S05]  /*31ec0*/  BRA `(.L_x_6044) ;  /* 0xffffff4c00647947 */ /* 0x000fea000383ffff */
.L_x_5748:
[----:B0-----:R0:W2:Y:S02]  /*31ed0*/  SYNCS.PHASECHK.TRANS64.TRYWAIT P0, [R11+URZ+0x2a8c0], R10 ;  /* 0x02a8c00a0b0075a7 */ /* 0x0010a4000800017f */
[----:B--2---:R-:W-:Y:S05]  /*31ee0*/  @!P0 NANOSLEEP.SYNCS 0x989680 ;  /* 0x009896800000895d */ /* 0x004fea0003900000 */
[----:B------:R-:W2:Y:S02]  /*31ef0*/  @!P0 SYNCS.PHASECHK.TRANS64 P0, [R11+URZ+0x2a8c0], R10 ;  /* 0x02a8c00a0b0085a7 */ /* 0x000ea4000800007f */
[----:B--2---:R-:W-:Y:S05]  /*31f00*/  @!P0 BRA `(.L_x_5748) ;  /* 0xfffffffc00f08947 */ /* 0x004fea000383ffff */
[----:B------:R-:W-:Y:S05]  /*31f10*/  BRA `(.L_x_6045) ;  /* 0xffffff5000607947 */ /* 0x000fea000383ffff */
.L_x_5757:
[----:B-1----:R1:W2:Y:S02]  /*31f20*/  SYNCS.PHASECHK.TRANS64.TRYWAIT P1, [R10+URZ+0x2a8a0], R8 ;  /* 0x02a8a0080a0075a7 */ /* 0x0022a4000802017f */
[----:B--2---:R-:W-:Y:S05]  /*31f30*/  @!P1 NANOSLEEP.SYNCS 0x989680 ;  /* 0x009896800000995d */ /* 0x004fea0003900000 */
[----:B------:R-:W2:Y:S02]  /*31f40*/  @!P1 SYNCS.PHASECHK.TRANS64 P1, [R10+URZ+0x2a8a0], R8 ;  /* 0x02a8a0080a0095a7 */ /* 0x000ea4000802007f */
[----:B--2---:R-:W-:Y:S05]  /*31f50*/  @!P1 BRA `(.L_x_5757) ;  /* 0xfffffffc00f09947 */ /* 0x004fea000383ffff */
[----:B------:R-:W-:Y:S05]  /*31f60*/  BRA `(.L_x_6046) ;  /* 0xffffff5400947947 */ /* 0x000fea000383ffff */
.L_x_5764:
[----:B0-----:R0:W2:Y:S02]  /*31f70*/  SYNCS.PHASECHK.TRANS64.TRYWAIT P1, [R10+URZ+0x2a8c0], R8 ;  /* 0x02a8c0080a0075a7 */ /* 0x0010a4000802017f */
[----:B--2---:R-:W-:Y:S05]  /*31f80*/  @!P1 NANOSLEEP.SYNCS 0x989680 ;  /* 0x009896800000995d */ /* 0x004fea0003900000 */
[----:B------:R-:W2:Y:S02]  /*31f90*/  @!P1 SYNCS.PHASECHK.TRANS64 P1, [R10+URZ+0x2a8c0], R8 ;  /* 0x02a8c0080a0095a7 */ /* 0x000ea4000802007f */
[----:B--2---:R-:W-:Y:S05]  /*31fa0*/  @!P1 BRA `(.L_x_5764) ;  /* 0xfffffffc00f09947 */ /* 0x004fea000383ffff */
[----:B------:R-:W-:Y:S05]  /*31fb0*/  BRA `(.L_x_6047) ;  /* 0xffffff58008c7947 */ /* 0x000fea000383ffff */
.L_x_5791:
        /* <DEDUP_REMOVED lines=11> */
.L_x_6049:
[----:B------:R-:W-:Y:S05]  /*32070*/  BSYNC B0 ;  /* 0x0000000000007941 */ /* 0x000fea0003800000 */
.L_x_6048:
[----:B------:R-:W-:Y:S05]  /*32080*/  BRA `(.L_x_6050) ;  /* 0xffffff6c00987947 */ /* 0x000fea000383ffff */
.L_x_5794:
[----:B0-----:R-:W2:Y:S02]  /*32090*/  LDL R0, [R1+0x1c] ;  /* 0x00001c0001007983 */ /* 0x001ea40000100800 */
[----:B--2---:R0:W1:Y:S02]  /*320a0*/  SYNCS.PHASECHK.TRANS64.TRYWAIT P0, [R6+URZ+0x2a880], R0 ;  /* 0x02a88000060075a7 */ /* 0x004064000800017f */
[----:B-1----:R-:W-:Y:S05]  /*320b0*/  @!P0 NANOSLEEP.SYNCS 0x989680 ;  /* 0x009896800000895d */ /* 0x002fea0003900000 */
[----:B------:R-:W1:Y:S02]  /*320c0*/  @!P0 SYNCS.PHASECHK.TRANS64 P0, [R6+URZ+0x2a880], R0 ;  /* 0x02a88000060085a7 */ /* 0x000e64000800007f */
[----:B-1----:R-:W-:Y:S05]  /*320d0*/  @!P0 BRA `(.L_x_5794) ;  /* 0xfffffffc00ec8947 */ /* 0x002fea000383ffff */
[----:B------:R-:W-:Y:S05]  /*320e0*/  BRA `(.L_x_6051) ;  /* 0xffffff6c00a87947 */ /* 0x000fea000383ffff */
.L_x_5795:
[----:B------:R-:W-:Y:S01]  /*320f0*/  BSSY B0, `(.L_x_6052) ;  /* 0x0000008000007945 */ /* 0x000fe20003800000 */
[----:B------:R-:W-:Y:S02]  /*32100*/  IMAD.MOV.U32 R13, RZ, RZ, R9 ;  /* 0x000000ffff0d7224 */ /* 0x000fe400078e0009 */
[----:B------:R-:W-:Y:S02]  /*32110*/  IMAD.MOV.U32 R12, RZ, RZ, RZ ;  /* 0x000000ffff0c7224 */ /* 0x000fe400078e00ff */
[----:B------:R-:W-:Y:S02]  /*32120*/  IMAD.MOV.U32 R11, RZ, RZ, 0x1c1f ;  /* 0x00001c1fff0b7424 */ /* 0x000fe400078e00ff */
[----:B------:R-:W-:-:S07]  /*32130*/  IMAD.MOV.U32 R15, RZ, RZ, -0x1 ;  /* 0xffffffffff0f7424 */ /* 0x000fce00078e00ff */
[----:B------:R-:W-:Y:S05]  /*32140*/  WARPSYNC.COLLECTIVE R15, `(.L_x_6053) ;  /* 0x000000000f087348 */ /* 0x000fea0003c00000 */
[----:B------:R0:W1:Y:S02]  /*32150*/  SHFL.IDX P6, R14, R13, R12, R11 ;  /* 0x0000000c0d0e7389 */ /* 0x00006400000c000b */
[----:B01----:R-:W-:Y:S01]  /*32160*/  ENDCOLLECTIVE ;  /* 0x000000000000791b */ /* 0x003fe20003800000 */
.L_x_6053:
[----:B------:R-:W-:Y:S05]  /*32170*/  BSYNC B0 ;  /* 0x0000000000007941 */ /* 0x000fea0003800000 */
.L_x_6052:
[----:B------:R-:W-:Y:S01]  /*32180*/  IMAD.MOV.U32 R13, RZ, RZ, R8 ;  /* 0x000000ffff0d7224 */ /* 0x000fe200078e0008 */
[----:B------:R-:W-:Y:S01]  /*32190*/  LOP3.LUT R27, R32, 0x80, RZ, 0xfc, !PT ;  /* 0x00000080201b7812 */ /* 0x000fe200078efcff */
        /* <DEDUP_REMOVED lines=9> */
.L_x_6054:
        /* <DEDUP_REMOVED lines=24> */
.L_x_6055:
        /* <DEDUP_REMOVED lines=9> */
.L_x_6056:
[----:B------:R-:W-:Y:S02]  /*32440*/  IMAD.MOV.U32 R13, RZ, RZ, R9 ;  /* 0x000000ffff0d7224 */ /* 0x000fe400078e0009 */
[----:B------:R-:W-:Y:S02]  /*32450*/  IMAD.MOV.U32 R12, RZ, RZ, 0x2 ;  /* 0x00000002ff0c7424 */ /* 0x000fe400078e00ff */
[----:B------:R-:W-:-:S07]  /*32460*/  IMAD.MOV.U32 R2, RZ, RZ, R14 ;  /* 0x000000ffff027224 */ /* 0x000fce00078e000e */
[----:B------:R-:W-:Y:S05]  /*32470*/  WARPSYNC.COLLECTIVE R15, `(.L_x_6057) ;  /* 0x000000000f087348 */ /* 0x000fea0003c00000 */
[----:B------:R0:W1:Y:S02]  /*32480*/  SHFL.IDX P6, R14, R13, R12, R11 ;  /* 0x0000000c0d0e7389 */ /* 0x00006400000c000b */
[----:B01----:R-:W-:Y:S01]  /*32490*/  ENDCOLLECTIVE ;  /* 0x000000000000791b */ /* 0x003fe20003800000 */
.L_x_6057:
        /* <DEDUP_REMOVED lines=16> */
.L_x_6058:
[----:B------:R-:W-:Y:S02]  /*325a0*/  IMAD.MOV.U32 R13, RZ, RZ, R9 ;  /* 0x000000ffff0d7224 */ /* 0x000fe400078e0009 */
[----:B------:R-:W-:Y:S02]  /*325b0*/  IMAD.MOV.U32 R12, RZ, RZ, 0x3 ;  /* 0x00000003ff0c7424 */ /* 0x000fe400078e00ff */
[----:B------:R-:W-:-:S07]  /*325c0*/  IMAD.MOV.U32 R2, RZ, RZ, R14 ;  /* 0x000000ffff027224 */ /* 0x000fce00078e000e */
[----:B------:R-:W-:Y:S05]  /*325d0*/  WARPSYNC.COLLECTIVE R15, `(.L_x_6059) ;  /* 0x000000000f087348 */ /* 0x000fea0003c00000 */
[----:B------:R0:W1:Y:S02]  /*325e0*/  SHFL.IDX P6, R14, R13, R12, R11 ;  /* 0x0000000c0d0e7389 */ /* 0x00006400000c000b */
[----:B01----:R-:W-:Y:S01]  /*325f0*/  ENDCOLLECTIVE ;  /* 0x000000000000791b */ /* 0x003fe20003800000 */
.L_x_6059:
        /* <DEDUP_REMOVED lines=13> */
.L_x_6060:
        /* <DEDUP_REMOVED lines=11> */
.L_x_5800:
[----:B--2---:R-:W2:Y:S02]  /*32780*/  LDL R2, [R1+0x1c] ;  /* 0x00001c0001027983 */ /* 0x004ea40000100800 */
[----:B--2---:R2:W3:Y:S02]  /*32790*/  SYNCS.PHASECHK.TRANS64.TRYWAIT P0, [R6+URZ+0x2a840], R2 ;  /* 0x02a84002060075a7 */ /* 0x0044e4000800017f */
[----:B---3--:R-:W-:Y:S05]  /*327a0*/  @!P0 NANOSLEEP.SYNCS 0x989680 ;  /* 0x009896800000895d */ /* 0x008fea0003900000 */
[----:B------:R-:W3:Y:S02]  /*327b0*/  @!P0 SYNCS.PHASECHK.TRANS64 P0, [R6+URZ+0x2a840], R2 ;  /* 0x02a84002060085a7 */ /* 0x000ee4000800007f */
[----:B---3--:R-:W-:Y:S05]  /*327c0*/  @!P0 BRA `(.L_x_5800) ;  /* 0xfffffffc00ec8947 */ /* 0x008fea000383ffff */
[----:B------:R-:W-:Y:S05]  /*327d0*/  BRA `(.L_x_6062) ;  /* 0xffffff6c00787947 */ /* 0x000fea000383ffff */
.L_x_5801:
        /* <DEDUP_REMOVED lines=8> */
.L_x_6064:
[----:B------:R-:W-:Y:S05]  /*32860*/  BSYNC B0 ;  /* 0x0000000000007941 */ /* 0x000fea0003800000 */
.L_x_6063:
        /* <DEDUP_REMOVED lines=8> */
.L_x_6065:
        /* <DEDUP_REMOVED lines=16> */
.L_x_6066:
        /* <DEDUP_REMOVED lines=11> */
.L_x_6067:
[----:B------:R-:W-:Y:S02]  /*32aa0*/  IMAD.MOV.U32 R13, RZ, RZ, R5 ;  /* 0x000000ffff0d7224 */ /* 0x000fe400078e0005 */
[----:B------:R-:W-:Y:S02]  /*32ab0*/  IMAD.MOV.U32 R12, RZ, RZ, 0x2 ;  /* 0x00000002ff0c7424 */ /* 0x000fe400078e00ff */
[----:B------:R-:W-:-:S07]  /*32ac0*/  IMAD.MOV.U32 R3, RZ, RZ, R14 ;  /* 0x000000ffff037224 */ /* 0x000fce00078e000e */
[----:B------:R-:W-:Y:S05]  /*32ad0*/  WARPSYNC.COLLECTIVE R15, `(.L_x_6068) ;  /* 0x000000000f087348 */ /* 0x000fea0003c00000 */
[----:B------:R0:W1:Y:S02]  /*32ae0*/  SHFL.IDX P6, R14, R13, R12, R11 ;  /* 0x0000000c0d0e7389 */ /* 0x00006400000c000b */
[----:B01----:R-:W-:Y:S01]  /*32af0*/  ENDCOLLECTIVE ;  /* 0x000000000000791b */ /* 0x003fe20003800000 */
.L_x_6068:
        /* <DEDUP_REMOVED lines=16> */
.L_x_6069:
[----:B------:R-:W-:Y:S02]  /*32c00*/  IMAD.MOV.U32 R13, RZ, RZ, R5 ;  /* 0x000000ffff0d7224 */ /* 0x000fe400078e0005 */
[----:B------:R-:W-:Y:S02]  /*32c10*/  IMAD.MOV.U32 R12, RZ, RZ, 0x3 ;  /* 0x00000003ff0c7424 */ /* 0x000fe400078e00ff */
[----:B------:R-:W-:-:S07]  /*32c20*/  IMAD.MOV.U32 R3, RZ, RZ, R14 ;  /* 0x000000ffff037224 */ /* 0x000fce00078e000e */
[----:B------:R-:W-:Y:S05]  /*32c30*/  WARPSYNC.COLLECTIVE R15, `(.L_x_6070) ;  /* 0x000000000f087348 */ /* 0x000fea0003c00000 */
[----:B------:R0:W1:Y:S02]  /*32c40*/  SHFL.IDX P6, R14, R13, R12, R11 ;  /* 0x0000000c0d0e7389 */ /* 0x00006400000c000b */
[----:B01----:R-:W-:Y:S01]  /*32c50*/  ENDCOLLECTIVE ;  /* 0x000000000000791b */ /* 0x003fe20003800000 */
.L_x_6070:
        /* <DEDUP_REMOVED lines=10> */
.L_x_6071:
        /* <DEDUP_REMOVED lines=8> */
.L_x_5806:
        /* <DEDUP_REMOVED lines=9> */
.L_x_6073:
[C---:B------:R-:W-:Y:S01]  /*32e10*/  VIADD R6, R17.reuse, 0x20 ;  /* 0x0000002011067836 */ /* 0x040fe20000000000 */
[----:B------:R-:W-:Y:S01]  /*32e20*/  ISETP.GE.AND P2, PT, R17, R35, PT ;  /* 0x000000231100720c */ /* 0x000fe20003f46270 */
[----:B------:R-:W-:Y:S02]  /*32e30*/  IMAD.MOV.U32 R13, RZ, RZ, R4 ;  /* 0x000000ffff0d7224 */ /* 0x000fe400078e0004 */
[----:B------:R-:W-:-:S10]  /*32e40*/  IMAD.MOV.U32 R2, RZ, RZ, R14 ;  /* 0x000000ffff027224 */ /* 0x000fd400078e000e */
[----:B------:R-:W-:Y:S05]  /*32e50*/  WARPSYNC.COLLECTIVE R15, `(.L_x_6074) ;  /* 0x000000000f087348 */ /* 0x000fea0003c00000 */
[----:B------:R0:W1:Y:S02]  /*32e60*/  SHFL.IDX P6, R14, R13, R12, R11 ;  /* 0x0000000c0d0e7389 */ /* 0x00006400000c000b */
[----:B01----:R-:W-:Y:S01]  /*32e70*/  ENDCOLLECTIVE ;  /* 0x000000000000791b */ /* 0x003fe20003800000 */
.L_x_6074:
[----:B------:R-:W-:Y:S02]  /*32e80*/  IMAD.MOV.U32 R13, RZ, RZ, R0 ;  /* 0x000000ffff0d7224 */ /* 0x000fe400078e0000 */
[----:B------:R-:W-:Y:S02]  /*32e90*/  IMAD.MOV.U32 R12, RZ, RZ, 0x1 ;  /* 0x00000001ff0c7424 */ /* 0x000fe400078e00ff */
[----:B------:R-:W-:-:S07]  /*32ea0*/  IMAD.MOV.U32 R3, RZ, RZ, R14 ;  /* 0x000000ffff037224 */ /* 0x000fce00078e000e */
[----:B------:R-:W-:Y:S05]  /*32eb0*/  WARPSYNC.COLLECTIVE R15, `(.L_x_6075) ;  /* 0x000000000f087348 */ /* 0x000fea0003c00000 */
[----:B------:R0:W1:Y:S02]  /*32ec0*/  SHFL.IDX P6, R14, R13, R12, R11 ;  /* 0x0000000c0d0e7389 */ /* 0x00006400000c000b */
[----:B01----:R-:W-:Y:S01]  /*32ed0*/  ENDCOLLECTIVE ;  /* 0x000000000000791b */ /* 0x003fe20003800000 */
.L_x_6075:
        /* <DEDUP_REMOVED lines=17> */
.L_x_6076:
[----:B------:R-:W-:Y:S02]  /*32ff0*/  IMAD.MOV.U32 R13, RZ, RZ, R0 ;  /* 0x000000ffff0d7224 */ /* 0x000fe400078e0000 */
[----:B------:R-:W-:Y:S02]  /*33000*/  IMAD.MOV.U32 R12, RZ, RZ, 0x2 ;  /* 0x00000002ff0c7424 */ /* 0x000fe400078e00ff */
[----:B------:R-:W-:-:S07]  /*33010*/  IMAD.MOV.U32 R3, RZ, RZ, R14 ;  /* 0x000000ffff037224 */ /* 0x000fce00078e000e */
[----:B------:R-:W-:Y:S05]  /*33020*/  WARPSYNC.COLLECTIVE R15, `(.L_x_6077) ;  /* 0x000000000f087348 */ /* 0x000fea0003c00000 */
[----:B------:R0:W1:Y:S02]  /*33030*/  SHFL.IDX P6, R14, R13, R12, R11 ;  /* 0x0000000c0d0e7389 */ /* 0x00006400000c000b */
[----:B01----:R-:W-:Y:S01]  /*33040*/  ENDCOLLECTIVE ;  /* 0x000000000000791b */ /* 0x003fe20003800000 */
.L_x_6077:
        /* <DEDUP_REMOVED lines=18> */
.L_x_6078:
[----:B------:R-:W-:Y:S02]  /*33170*/  IMAD.MOV.U32 R13, RZ, RZ, R0 ;  /* 0x000000ffff0d7224 */ /* 0x000fe400078e0000 */
[----:B------:R-:W-:Y:S02]  /*33180*/  IMAD.MOV.U32 R12, RZ, RZ, 0x3 ;  /* 0x00000003ff0c7424 */ /* 0x000fe400078e00ff */
[----:B------:R-:W-:-:S07]  /*33190*/  IMAD.MOV.U32 R3, RZ, RZ, R14 ;  /* 0x000000ffff037224 */ /* 0x000fce00078e000e */
[----:B------:R-:W-:Y:S05]  /*331a0*/  WARPSYNC.COLLECTIVE R15, `(.L_x_6079) ;  /* 0x000000000f087348 */ /* 0x000fea0003c00000 */
[----:B------:R0:W1:Y:S02]  /*331b0*/  SHFL.IDX P6, R14, R13, R12, R11 ;  /* 0x0000000c0d0e7389 */ /* 0x00006400000c000b */
[----:B01----:R-:W-:Y:S01]  /*331c0*/  ENDCOLLECTIVE ;  /* 0x000000000000791b */ /* 0x003fe20003800000 */
.L_x_6079:
        /* <DEDUP_REMOVED lines=10> */
.L_x_6080:
[----:B------:R-:W-:Y:S01]  /*33270*/  @!PT LDS RZ, [RZ] ;  /* 0x00000000fffff984 */ /* 0x000fe20000000800 */
[----:B------:R-:W-:Y:S01]  /*33280*/  @!PT LDS RZ, [RZ] ;  /* 0x00000000fffff984 */ /* 0x000fe20000000800 */
[----:B------:R-:W-:Y:S01]  /*33290*/  @!PT LDS RZ, [RZ] ;  /* 0x00000000fffff984 */ /* 0x000fe20000000800 */
[----:B------:R-:W-:Y:S04]  /*332a0*/  @!P2 LDGSTS.E.BYPASS.LTC128B.128 [R8+0x19400], desc[UR42][R2.64], !P3 ;  /* 0x194000000208afae */ /* 0x000fe8000d901d6a */
[----:B------:R-:W-:Y:S04]  /*332b0*/  @!P2 LDGSTS.E.BYPASS.LTC128B.128 [R8+0x1b400], desc[UR42][R2.64+0x40], !P0 ;  /* 0x1b4000400208afae */ /* 0x000fe8000c101d6a */
[----:B------:R0:W-:Y:S02]  /*332c0*/  @!P2 LDGSTS.E.BYPASS.LTC128B.128 [R8+0x1d400], desc[UR42][R2.64+0x80], !P1 ;  /* 0x1d4000800208afae */ /* 0x0001e4000c901d6a */
[----:B0-----:R-:W-:Y:S01]  /*332d0*/  IMAD.MOV.U32 R2, RZ, RZ, R14 ;  /* 0x000000ffff027224 */ /* 0x001fe200078e000e */
[----:B------:R-:W-:Y:S06]  /*332e0*/  BRA `(.L_x_6081) ;  /* 0xffffff7000147947 */ /* 0x000fec000383ffff */
.L_x_5811:
[----:B-1----:R1:W2:Y:S02]  /*332f0*/  SYNCS.PHASECHK.TRANS64.TRYWAIT P0, [R23+URZ+0x2a820], R0 ;  /* 0x02a82000170075a7 */ /* 0x0022a4000800017f */
[----:B--2---:R-:W-:Y:S05]  /*33300*/  @!P0 NANOSLEEP.SYNCS 0x989680 ;  /* 0x009896800000895d */ /* 0x004fea0003900000 */
[----:B------:R-:W2:Y:S02]  /*33310*/  @!P0 SYNCS.PHASECHK.TRANS64 P0, [R23+URZ+0x2a820], R0 ;  /* 0x02a82000170085a7 */ /* 0x000ea4000800007f */
[----:B--2---:R-:W-:Y:S05]  /*33320*/  @!P0 BRA `(.L_x_5811) ;  /* 0xfffffffc00f08947 */ /* 0x004fea000383ffff */
[----:B------:R-:W-:Y:S05]  /*33330*/  BRA `(.L_x_6082) ;  /* 0xffffff7000847947 */ /* 0x000fea000383ffff */
.L_x_5815:
[----:B0-----:R0:W1:Y:S02]  /*33340*/  SYNCS.PHASECHK.TRANS64.TRYWAIT P0, [R4+URZ+0x2a880], R17 ;  /* 0x02a88011040075a7 */ /* 0x001064000800017f */
[----:B-1----:R-:W-:Y:S05]  /*33350*/  @!P0 NANOSLEEP.SYNCS 0x989680 ;  /* 0x009896800000895d */ /* 0x002fea0003900000 */
[----:B------:R-:W1:Y:S02]  /*33360*/  @!P0 SYNCS.PHASECHK.TRANS64 P0, [R4+URZ+0x2a880], R17 ;  /* 0x02a88011040085a7 */ /* 0x000e64000800007f */
[----:B-1----:R-:W-:Y:S05]  /*33370*/  @!P0 BRA `(.L_x_5815) ;  /* 0xfffffffc00f08947 */ /* 0x002fea000383ffff */
[----:B------:R-:W-:Y:S05]  /*33380*/  BRA `(.L_x_6083) ;  /* 0xffffff7400447947 */ /* 0x000fea000383ffff */
.L_x_5816:
        /* <DEDUP_REMOVED lines=8> */
.L_x_6085:
[----:B------:R-:W-:Y:S05]  /*33410*/  BSYNC B0 ;  /* 0x0000000000007941 */ /* 0x000fea0003800000 */
.L_x_6084:
        /* <DEDUP_REMOVED lines=8> */
.L_x_6086:
[----:B------:R-:W-:Y:S02]  /*334a0*/  IMAD.MOV.U32 R13, RZ, RZ, R27 ;  /* 0x000000ffff0d7224 */ /* 0x000fe400078e001b */
[----:B------:R-:W-:Y:S02]  /*334b0*/  IMAD.MOV.U32 R12, RZ, RZ, 0x1 ;  /* 0x00000001ff0c7424 */ /* 0x000fe400078e00ff */
[----:B------:R-:W-:-:S07]  /*334c0*/  IMAD.MOV.U32 R2, RZ, RZ, R14 ;  /* 0x000000ffff027224 */ /* 0x000fce00078e000e */
[----:B------:R-:W-:Y:S05]  /*334d0*/  WARPSYNC.COLLECTIVE R15, `(.L_x_6087) ;  /* 0x000000000f087348 */ /* 0x000fea0003c00000 */
[----:B------:R0:W1:Y:S02]  /*334e0*/  SHFL.IDX P6, R14, R13, R12, R11 ;  /* 0x0000000c0d0e7389 */ /* 0x00006400000c000b */
[----:B01----:R-:W-:Y:S01]  /*334f0*/  ENDCOLLECTIVE ;  /* 0x000000000000791b */ /* 0x003fe20003800000 */
.L_x_6087:
        /* <DEDUP_REMOVED lines=14> */
.L_x_6088:
[----:B------:R-:W-:Y:S02]  /*335e0*/  IMAD.MOV.U32 R13, RZ, RZ, R27 ;  /* 0x000000ffff0d7224 */ /* 0x000fe400078e001b */
[----:B------:R-:W-:Y:S02]  /*335f0*/  IMAD.MOV.U32 R12, RZ, RZ, 0x2 ;  /* 0x00000002ff0c7424 */ /* 0x000fe400078e00ff */
[----:B------:R-:W-:-:S07]  /*33600*/  IMAD.MOV.U32 R2, RZ, RZ, R14 ;  /* 0x000000ffff027224 */ /* 0x000fce00078e000e */
[----:B------:R-:W-:Y:S05]  /*33610*/  WARPSYNC.COLLECTIVE R15, `(.L_x_6089) ;  /* 0x000000000f087348 */ /* 0x000fea0003c00000 */
[----:B------:R0:W1:Y:S02]  /*33620*/  SHFL.IDX P6, R14, R13, R12, R11 ;  /* 0x0000000c0d0e7389 */ /* 0x00006400000c000b */
[----:B01----:R-:W-:Y:S01]  /*33630*/  ENDCOLLECTIVE ;  /* 0x000000000000791b */ /* 0x003fe20003800000 */
.L_x_6089:
        /* <DEDUP_REMOVED lines=13> */
.L_x_6090:
[----:B------:R-:W-:Y:S02]  /*33710*/  IMAD.MOV.U32 R13, RZ, RZ, R27 ;  /* 0x000000ffff0d7224 */ /* 0x000fe400078e001b */
[----:B------:R-:W-:Y:S02]  /*33720*/  IMAD.MOV.U32 R12, RZ, RZ, 0x3 ;  /* 0x00000003ff0c7424 */ /* 0x000fe400078e00ff */
[----:B------:R-:W-:-:S07]  /*33730*/  IMAD.MOV.U32 R2, RZ, RZ, R14 ;  /* 0x000000ffff027224 */ /* 0x000fce00078e000e */
[----:B------:R-:W-:Y:S05]  /*33740*/  WARPSYNC.COLLECTIVE R15, `(.L_x_6091) ;  /* 0x000000000f087348 */ /* 0x000fea0003c00000 */
[----:B------:R0:W1:Y:S02]  /*33750*/  SHFL.IDX P6, R14, R13, R12, R11 ;  /* 0x0000000c0d0e7389 */ /* 0x00006400000c000b */
[----:B01----:R-:W-:Y:S01]  /*33760*/  ENDCOLLECTIVE ;  /* 0x000000000000791b */ /* 0x003fe20003800000 */
.L_x_6091:
        /* <DEDUP_REMOVED lines=13> */
.L_x_6092:
[----:B------:R-:W-:Y:S01]  /*33840*/  IMAD.MOV.U32 R2, RZ, RZ, R14 ;  /* 0x000000ffff027224 */ /* 0x000fe200078e000e */
[----:B------:R-:W-:Y:S06]  /*33850*/  BRA `(.L_x_6093) ;  /* 0xffffff7000dc7947 */ /* 0x000fec000383ffff */
.L_x_5821:
[----:B---3--:R3:W4:Y:S02]  /*33860*/  SYNCS.PHASECHK.TRANS64.TRYWAIT P0, [R4+URZ+0x2a840], R17 ;  /* 0x02a84011040075a7 */ /* 0x008724000800017f */
[----:B----4-:R-:W-:Y:S05]  /*33870*/  @!P0 NANOSLEEP.SYNCS 0x989680 ;  /* 0x009896800000895d */ /* 0x010fea0003900000 */
[----:B------:R-:W4:Y:S02]  /*33880*/  @!P0 SYNCS.PHASECHK.TRANS64 P0, [R4+URZ+0x2a840], R17 ;  /* 0x02a84011040085a7 */ /* 0x000f24000800007f */
[----:B----4-:R-:W-:Y:S05]  /*33890*/  @!P0 BRA `(.L_x_5821) ;  /* 0xfffffffc00f08947 */ /* 0x010fea000383ffff */
[----:B------:R-:W-:Y:S05]  /*338a0*/  BRA `(.L_x_6094) ;  /* 0xffffff7400347947 */ /* 0x000fea000383ffff */
.L_x_5822:
        /* <DEDUP_REMOVED lines=8> */
.L_x_6096:
[----:B------:R-:W-:Y:S05]  /*33930*/  BSYNC B0 ;  /* 0x0000000000007941 */ /* 0x000fea0003800000 */
.L_x_6095:
        /* <DEDUP_REMOVED lines=8> */
.L_x_6097:
[----:B------:R-:W-:Y:S02]  /*339c0*/  IMAD.MOV.U32 R13, RZ, RZ, R8 ;  /* 0x000000ffff0d7224 */ /* 0x000fe400078e0008 */
[----:B------:R-:W-:Y:S02]  /*339d0*/  IMAD.MOV.U32 R12, RZ, RZ, 0x1 ;  /* 0x00000001ff0c7424 */ /* 0x000fe400078e00ff */
[----:B------:R-:W-:-:S07]  /*339e0*/  IMAD.MOV.U32 R2, RZ, RZ, R14 ;  /* 0x000000ffff027224 */ /* 0x000fce00078e000e */
[----:B------:R-:W-:Y:S05]  /*339f0*/  WARPSYNC.COLLECTIVE R15, `(.L_x_6098) ;  /* 0x000000000f087348 */ /* 0x000fea0003c00000 */
[----:B------:R0:W1:Y:S02]  /*33a00*/  SHFL.IDX P6, R14, R13, R12, R11 ;  /* 0x0000000c0d0e7389 */ /* 0x00006400000c000b */
[----:B01----:R-:W-:Y:S01]  /*33a10*/  ENDCOLLECTIVE ;  /* 0x000000000000791b */ /* 0x003fe20003800000 */
.L_x_6098:
        /* <DEDUP_REMOVED lines=13> */
.L_x_6099:
[----:B------:R-:W-:Y:S02]  /*33af0*/  IMAD.MOV.U32 R13, RZ, RZ, R8 ;  /* 0x000000ffff0d7224 */ /* 0x000fe400078e0008 */
[----:B------:R-:W-:Y:S02]  /*33b00*/  IMAD.MOV.U32 R12, RZ, RZ, 0x2 ;  /* 0x00000002ff0c7424 */ /* 0x000fe400078e00ff */
[----:B------:R-:W-:-:S07]  /*33b10*/  IMAD.MOV.U32 R2, RZ, RZ, R14 ;  /* 0x000000ffff027224 */ /* 0x000fce00078e000e */
[----:B------:R-:W-:Y:S05]  /*33b20*/  WARPSYNC.COLLECTIVE R15, `(.L_x_6100) ;  /* 0x000000000f087348 */ /* 0x000fea0003c00000 */
[----:B------:R0:W1:Y:S02]  /*33b30*/  SHFL.IDX P6, R14, R13, R12, R11 ;  /* 0x0000000c0d0e7389 */ /* 0x00006400000c000b */
[----:B01----:R-:W-:Y:S01]  /*33b40*/  ENDCOLLECTIVE ;  /* 0x000000000000791b */ /* 0x003fe20003800000 */
.L_x_6100:
        /* <DEDUP_REMOVED lines=13> */
.L_x_6101:
[----:B------:R-:W-:Y:S02]  /*33c20*/  IMAD.MOV.U32 R13, RZ, RZ, R8 ;  /* 0x000000ffff0d7224 */ /* 0x000fe400078e0008 */
[----:B------:R-:W-:Y:S02]  /*33c30*/  IMAD.MOV.U32 R12, RZ, RZ, 0x3 ;  /* 0x00000003ff0c7424 */ /* 0x000fe400078e00ff */
[----:B------:R-:W-:-:S07]  /*33c40*/  IMAD.MOV.U32 R2, RZ, RZ, R14 ;  /* 0x000000ffff027224 */ /* 0x000fce00078e000e */
[----:B------:R-:W-:Y:S05]  /*33c50*/  WARPSYNC.COLLECTIVE R15, `(.L_x_6102) ;  /* 0x000000000f087348 */ /* 0x000fea0003c00000 */
[----:B------:R0:W1:Y:S02]  /*33c60*/  SHFL.IDX P6, R14, R13, R12, R11 ;  /* 0x0000000c0d0e7389 */ /* 0x00006400000c000b */
[----:B01----:R-:W-:Y:S01]  /*33c70*/  ENDCOLLECTIVE ;  /* 0x000000000000791b */ /* 0x003fe20003800000 */
.L_x_6102:
        /* <DEDUP_REMOVED lines=13> */
.L_x_6103:
[----:B------:R-:W-:Y:S01]  /*33d50*/  IMAD.MOV.U32 R2, RZ, RZ, R14 ;  /* 0x000000ffff027224 */ /* 0x000fe200078e000e */
[----:B------:R-:W-:Y:S06]  /*33d60*/  BRA `(.L_x_6104) ;  /* 0xffffff7000c47947 */ /* 0x000fec000383ffff */
.L_x_5827:
[----:B------:R0:W0:Y:S02]  /*33d70*/  SYNCS.PHASECHK.TRANS64.TRYWAIT P2, [R2+URZ+0x2a870], R0 ;  /* 0x02a87000020075a7 */ /* 0x000024000804017f */
[----:B0-----:R-:W-:Y:S05]  /*33d80*/  @!P2 NANOSLEEP.SYNCS 0x989680 ;  /* 0x009896800000a95d */ /* 0x001fea0003900000 */
[----:B------:R-:W0:Y:S02]  /*33d90*/  @!P2 SYNCS.PHASECHK.TRANS64 P2, [R2+URZ+0x2a870], R0 ;  /* 0x02a870000200a5a7 */ /* 0x000e24000804007f */
[----:B0-----:R-:W-:Y:S05]  /*33da0*/  @!P2 BRA `(.L_x_5827) ;  /* 0xfffffffc00f0a947 */ /* 0x001fea000383ffff */
[----:B------:R-:W-:Y:S05]  /*33db0*/  BRA `(.L_x_6105) ;  /* 0xffffff7400307947 */ /* 0x000fea000383ffff */
.L_x_5829:
[----:B------:R0:W0:Y:S02]  /*33dc0*/  SYNCS.PHASECHK.TRANS64.TRYWAIT P2, [R2+URZ+0x2a860], R3 ;  /* 0x02a86003020075a7 */ /* 0x000024000804017f */
[----:B0-----:R-:W-:Y:S05]  /*33dd0*/  @!P2 NANOSLEEP.SYNCS 0x989680 ;  /* 0x009896800000a95d */ /* 0x001fea0003900000 */
[----:B------:R-:W0:Y:S02]  /*33de0*/  @!P2 SYNCS.PHASECHK.TRANS64 P2, [R2+URZ+0x2a860], R3 ;  /* 0x02a860030200a5a7 */ /* 0x000e24000804007f */
[----:B0-----:R-:W-:Y:S05]  /*33df0*/  @!P2 BRA `(.L_x_5829) ;  /* 0xfffffffc00f0a947 */ /* 0x001fea000383ffff */
[----:B------:R-:W-:Y:S05]  /*33e00*/  BRA `(.L_x_6106) ;  /* 0xffffff7400407947 */ /* 0x000fea000383ffff */
.L_x_5837:
[----:B0-----:R0:W1:Y:S02]  /*33e10*/  SYNCS.PHASECHK.TRANS64.TRYWAIT P1, [R2+URZ+0x2a870], R3 ;  /* 0x02a87003020075a7 */ /* 0x001064000802017f */
[----:B-1----:R-:W-:Y:S05]  /*33e20*/  @!P1 NANOSLEEP.SYNCS 0x989680 ;  /* 0x009896800000995d */ /* 0x002fea0003900000 */
[----:B------:R-:W1:Y:S02]  /*33e30*/  @!P1 SYNCS.PHASECHK.TRANS64 P1, [R2+URZ+0x2a870], R3 ;  /* 0x02a87003020095a7 */ /* 0x000e64000802007f */
[----:B-1----:R-:W-:Y:S05]  /*33e40*/  @!P1 BRA `(.L_x_5837) ;  /* 0xfffffffc00f09947 */ /* 0x002fea000383ffff */
[----:B------:R-:W-:Y:S05]  /*33e50*/  BRA `(.L_x_6107) ;  /* 0xffffff7c00987947 */ /* 0x000fea000383ffff */
.L_x_5839:
[----:B0-----:R0:W1:Y:S02]  /*33e60*/  SYNCS.PHASECHK.TRANS64.TRYWAIT P1, [R2+URZ+0x2a860], R3 ;  /* 0x02a86003020075a7 */ /* 0x001064000802017f */
[----:B-1----:R-:W-:Y:S05]  /*33e70*/  @!P1 NANOSLEEP.SYNCS 0x989680 ;  /* 0x009896800000995d */ /* 0x002fea0003900000 */
[----:B------:R-:W1:Y:S02]  /*33e80*/  @!P1 SYNCS.PHASECHK.TRANS64 P1, [R2+URZ+0x2a860], R3 ;  /* 0x02a86003020095a7 */ /* 0x000e64000802007f */
[----:B-1----:R-:W-:Y:S05]  /*33e90*/  @!P1 BRA `(.L_x_5839) ;  /* 0xfffffffc00f09947 */ /* 0x002fea000383ffff */
[----:B------:R-:W-:Y:S05]  /*33ea0*/  BRA `(.L_x_6108) ;  /* 0xffffff7c00a47947 */ /* 0x000fea000383ffff */
.L_x_5844:
        /* <DEDUP_REMOVED lines=8> */
.L_x_6110:
[----:B------:R-:W-:Y:S05]  /*33f30*/  BSYNC B0 ;  /* 0x0000000000007941 */ /* 0x000fea0003800000 */
.L_x_6109:
        /* <DEDUP_REMOVED lines=9> */
.L_x_6111:
        /* <DEDUP_REMOVED lines=9> */
[----:B-1----:R-:W-:-:S06]  /*34060*/  @!P1 IMAD.WIDE R2, R8, 0x4, R4 ;  /* 0x0000000408029825 */ /* 0x002fcc00078e0204 */
        /* <DEDUP_REMOVED lines=9> */
[----:B------:R-:W-:-:S04]  /*34100*/  IMAD R2, R5, R17, RZ ;  /* 0x0000001105027224 */ /* 0x000fc800078e02ff */
[----:B------:R-:W-:-:S07]  /*34110*/  IMAD.MOV.U32 R13, RZ, RZ, R2 ;  /* 0x000000ffff0d7224 */ /* 0x000fce00078e0002 */
[----:B------:R-:W-:Y:S05]  /*34120*/  WARPSYNC.COLLECTIVE R15, `(.L_x_6112) ;  /* 0x000000000f087348 */ /* 0x000fea0003c00000 */
[----:B------:R0:W1:Y:S02]  /*34130*/  SHFL.UP P6, R14, R13, R12, R11 ;  /* 0x0400000c0d0e7389 */ /* 0x00006400000c000b */
[----:B01----:R-:W-:Y:S01]  /*34140*/  ENDCOLLECTIVE ;  /* 0x000000000000791b */ /* 0x003fe20003800000 */
.L_x_6112:
[----:B------:R-:W-:Y:S02]  /*34150*/  IMAD.MOV.U32 R12, RZ, RZ, 0x2 ;  /* 0x00000002ff0c7424 */ /* 0x000fe400078e00ff */
[----:B------:R-:W-:-:S05]  /*34160*/  IMAD.MOV.U32 R3, RZ, RZ, R14 ;  /* 0x000000ffff037224 */ /* 0x000fca00078e000e */
[----:B------:R-:W-:-:S05]  /*34170*/  SEL R3, R3, RZ, P1 ;  /* 0x000000ff03037207 */ /* 0x000fca0000800000 */
[----:B------:R-:W-:-:S04]  /*34180*/  IMAD.IADD R2, R2, 0x1, R3 ;  /* 0x0000000102027824 */ /* 0x000fc800078e0203 */
[----:B------:R-:W-:-:S07]  /*34190*/  IMAD.MOV.U32 R13, RZ, RZ, R2 ;  /* 0x000000ffff0d7224 */ /* 0x000fce00078e0002 */
[----:B------:R-:W-:Y:S05]  /*341a0*/  WARPSYNC.COLLECTIVE R15, `(.L_x_6113) ;  /* 0x000000000f087348 */ /* 0x000fea0003c00000 */
[----:B------:R0:W1:Y:S02]  /*341b0*/  SHFL.UP P6, R14, R13, R12, R11 ;  /* 0x0400000c0d0e7389 */ /* 0x00006400000c000b */
[----:B01----:R-:W-:Y:S01]  /*341c0*/  ENDCOLLECTIVE ;  /* 0x000000000000791b */ /* 0x003fe20003800000 */
.L_x_6113:
        /* <DEDUP_REMOVED lines=8> */
.L_x_6114:
        /* <DEDUP_REMOVED lines=8> */
.L_x_6115:
        /* <DEDUP_REMOVED lines=8> */
.L_x_6116:
[----:B------:R-:W-:Y:S02]  /*34350*/  IMAD.MOV.U32 R12, RZ, RZ, 0x1f ;  /* 0x0000001fff0c7424 */ /* 0x000fe400078e00ff */
[----:B------:R-:W-:Y:S02]  /*34360*/  IMAD.MOV.U32 R11, RZ, RZ, 0x1f ;  /* 0x0000001fff0b7424 */ /* 0x000fe400078e00ff */
[----:B------:R-:W-:-:S05]  /*34370*/  IMAD.MOV.U32 R3, RZ, RZ, R14 ;  /* 0x000000ffff037224 */ /* 0x000fca00078e000e */
[----:B------:R-:W-:-:S05]  /*34380*/  SEL R3, R3, RZ, P5 ;  /* 0x000000ff03037207 */ /* 0x000fca0002800000 */
[----:B------:R-:W-:-:S04]  /*34390*/  IMAD.IADD R2, R2, 0x1, R3 ;  /* 0x0000000102027824 */ /* 0x000fc800078e0203 */
[----:B------:R-:W-:-:S07]  /*343a0*/  IMAD.MOV.U32 R13, RZ, RZ, R2 ;  /* 0x000000ffff0d7224 */ /* 0x000fce00078e0002 */
[----:B------:R-:W-:Y:S05]  /*343b0*/  WARPSYNC.COLLECTIVE R15, `(.L_x_6117) ;  /* 0x000000000f087348 */ /* 0x000fea0003c00000 */
[----:B------:R0:W1:Y:S02]  /*343c0*/  SHFL.IDX P6, R14, R13, R12, R11 ;  /* 0x0000000c0d0e7389 */ /* 0x00006400000c000b */
[----:B01----:R-:W-:Y:S01]  /*343d0*/  ENDCOLLECTIVE ;  /* 0x000000000000791b */ /* 0x003fe20003800000 */
.L_x_6117:
[----:B------:R-:W-:Y:S01]  /*343e0*/  IMAD.MOV.U32 R3, RZ, RZ, R14 ;  /* 0x000000ffff037224 */ /* 0x000fe200078e000e */
[----:B------:R-:W-:Y:S06]  /*343f0*/  BRA `(.L_x_6118) ;  /* 0xffffff8400307947 */ /* 0x000fec000383ffff */
.L_x_5847:
[----:B------:R-:W-:Y:S01]  /*34400*/  BSSY B0, `(.L_x_6119) ;  /* 0x0000008000007945 */ /* 0x000fe20003800000 */
[----:B------:R-:W-:Y:S02]  /*34410*/  IMAD.MOV.U32 R13, RZ, RZ, R2 ;  /* 0x000000ffff0d7224 */ /* 0x000fe400078e0002 */
[----:B------:R-:W-:Y:S02]  /*34420*/  IMAD.MOV.U32 R12, RZ, RZ, 0x1 ;  /* 0x00000001ff0c7424 */ /* 0x000fe400078e00ff */
[----:B------:R-:W-:Y:S02]  /*34430*/  IMAD.MOV.U32 R11, RZ, RZ, RZ ;  /* 0x000000ffff0b7224 */ /* 0x000fe400078e00ff */
[----:B------:R-:W-:-:S07]  /*34440*/  IMAD.MOV.U32 R15, RZ, RZ, -0x1 ;  /* 0xffffffffff0f7424 */ /* 0x000fce00078e00ff */
[----:B------:R-:W-:Y:S05]  /*34450*/  WARPSYNC.COLLECTIVE R15, `(.L_x_6120) ;  /* 0x000000000f087348 */ /* 0x000fea0003c00000 */
[----:B------:R0:W1:Y:S02]  /*34460*/  SHFL.UP P6, R14, R13, R12, R11 ;  /* 0x0400000c0d0e7389 */ /* 0x00006400000c000b */
[----:B01----:R-:W-:Y:S01]  /*34470*/  ENDCOLLECTIVE ;  /* 0x000000000000791b */ /* 0x003fe20003800000 */
.L_x_6120:
[----:B------:R-:W-:Y:S05]  /*34480*/  BSYNC B0 ;  /* 0x0000000000007941 */ /* 0x000fea0003800000 */
.L_x_6119:
[----:B------:R-:W-:Y:S02]  /*34490*/  IMAD.MOV.U32 R3, RZ, RZ, R14 ;  /* 0x000000ffff037224 */ /* 0x000fe400078e000e */
[----:B------:R-:W-:Y:S02]  /*344a0*/  IMAD.MOV.U32 R12, RZ, RZ, 0x2 ;  /* 0x00000002ff0c7424 */ /* 0x000fe400078e00ff */
[----:B------:R-:W-:Y:S01]  /*344b0*/  IMAD.MOV.U32 R11, RZ, RZ, RZ ;  /* 0x000000ffff0b7224 */ /* 0x000fe200078e00ff */
[----:B------:R-:W-:Y:S01]  /*344c0*/  SEL R3, R3, RZ, P1 ;  /* 0x000000ff03037207 */ /* 0x000fe20000800000 */
[----:B------:R-:W-:-:S04]  /*344d0*/  IMAD.MOV.U32 R15, RZ, RZ, -0x1 ;  /* 0xffffffffff0f7424 */ /* 0x000fc800078e00ff */
[----:B------:R-:W-:-:S04]  /*344e0*/  IMAD.IADD R2, R2, 0x1, R3 ;  /* 0x0000000102027824 */ /* 0x000fc800078e0203 */
[----:B------:R-:W-:-:S07]  /*344f0*/  IMAD.MOV.U32 R13, RZ, RZ, R2 ;  /* 0x000000ffff0d7224 */ /* 0x000fce00078e0002 */
[----:B------:R-:W-:Y:S05]  /*34500*/  WARPSYNC.COLLECTIVE R15, `(.L_x_6121) ;  /* 0x000000000f087348 */ /* 0x000fea0003c00000 */
[----:B------:R0:W1:Y:S02]  /*34510*/  SHFL.UP P6, R14, R13, R12, R11 ;  /* 0x0400000c0d0e7389 */ /* 0x00006400000c000b */
[----:B01----:R-:W-:Y:S01]  /*34520*/  ENDCOLLECTIVE ;  /* 0x000000000000791b */ /* 0x003fe20003800000 */
.L_x_6121:
        /* <DEDUP_REMOVED lines=8> */
.L_x_6122:
        /* <DEDUP_REMOVED lines=8> */
.L_x_6123:
        /* <DEDUP_REMOVED lines=8> */
.L_x_6124:
        /* <DEDUP_REMOVED lines=9> */
.L_x_6125:
[----:B------:R-:W-:Y:S01]  /*34740*/  IMAD.MOV.U32 R3, RZ, RZ, R14 ;  /* 0x000000ffff037224 */ /* 0x000fe200078e000e */
[----:B------:R-:W-:Y:S06]  /*34750*/  BRA `(.L_x_6126) ;  /* 0xffffff8000fc7947 */ /* 0x000fec000383ffff */
.L_x_5849:
[----:B------:R-:W-:Y:S01]  /*34760*/  BSSY B0, `(.L_x_6127) ;  /* 0x0000006000007945 */ /* 0x000fe20003800000 */
[----:B------:R-:W-:Y:S01]  /*34770*/  PLOP3.LUT P6, PT, P6, PT, PT, 0x8, 0x0 ;  /* 0x000000000000781c */ /* 0x000fe200037ce170 */
[----:B------:R-:W-:-:S12]  /*34780*/  IMAD.MOV.U32 R15, RZ, RZ, -0x1 ;  /* 0xffffffffff0f7424 */ /* 0x000fd800078e00ff */
[----:B0-----:R-:W-:Y:S05]  /*34790*/  WARPSYNC.COLLECTIVE R15, `(.L_x_6128) ;  /* 0x000000000f087348 */ /* 0x001fea0003c00000 */
[----:B------:R-:W-:Y:S01]  /*347a0*/  VOTE.ANY R14, PT, P6 ;  /* 0x00000000000e7806 */ /* 0x000fe200030e0100 */
[----:B0-----:R-:W-:Y:S06]  /*347b0*/  ENDCOLLECTIVE ;  /* 0x000000000000791b */ /* 0x001fec0003800000 */
.L_x_6128:
[----:B------:R-:W-:Y:S05]  /*347c0*/  BSYNC B0 ;  /* 0x0000000000007941 */ /* 0x000fea0003800000 */
.L_x_6127:
        /* <DEDUP_REMOVED lines=10> */
.L_x_6129:
[----:B------:R-:W-:Y:S02]  /*34870*/  IMAD.MOV.U32 R13, RZ, RZ, R5 ;  /* 0x000000ffff0d7224 */ /* 0x000fe400078e0005 */
[----:B------:R-:W-:-:S07]  /*34880*/  IMAD.MOV.U32 R17, RZ, RZ, R14 ;  /* 0x000000ffff117224 */ /* 0x000fce00078e000e */
[----:B------:R-:W-:Y:S05]  /*34890*/  WARPSYNC.COLLECTIVE R15, `(.L_x_6130) ;  /* 0x000000000f087348 */ /* 0x000fea0003c00000 */
[----:B------:R0:W1:Y:S02]  /*348a0*/  SHFL.IDX P6, R14, R13, R12, R11 ;  /* 0x0000000c0d0e7389 */ /* 0x00006400000c000b */
[----:B01----:R-:W-:Y:S01]  /*348b0*/  ENDCOLLECTIVE ;  /* 0x000000000000791b */ /* 0x003fe20003800000 */
.L_x_6130:
[----:B------:R-:W-:Y:S01]  /*348c0*/  IMAD.MOV.U32 R5, RZ, RZ, R14 ;  /* 0x000000ffff057224 */ /* 0x000fe200078e000e */
[----:B------:R-:W-:Y:S06]  /*348d0*/  BRA `(.L_x_6131) ;  /* 0xffffff8000dc7947 */ /* 0x000fec000383ffff */
.L_x_5851:
[----:B------:R-:W-:Y:S01]  /*348e0*/  BSSY B0, `(.L_x_6132) ;  /* 0x0000008000007945 */ /* 0x000fe20003800000 */
[----:B------:R-:W-:Y:S02]  /*348f0*/  IMAD.MOV.U32 R13, RZ, RZ, R2 ;  /* 0x000000ffff0d7224 */ /* 0x000fe400078e0002 */
[----:B------:R-:W-:Y:S02]  /*34900*/  IMAD.MOV.U32 R12, RZ, RZ, R7 ;  /* 0x000000ffff0c7224 */ /* 0x000fe400078e0007 */
[----:B------:R-:W-:Y:S02]  /*34910*/  IMAD.MOV.U32 R11, RZ, RZ, 0x1f ;  /* 0x0000001fff0b7424 */ /* 0x000fe400078e00ff */
[----:B------:R-:W-:-:S07]  /*34920*/  IMAD.MOV.U32 R15, RZ, RZ, -0x1 ;  /* 0xffffffffff0f7424 */ /* 0x000fce00078e00ff */
[----:B0-23--:R-:W-:Y:S05]  /*34930*/  WARPSYNC.COLLECTIVE R15, `(.L_x_6133) ;  /* 0x000000000f087348 */ /* 0x00dfea0003c00000 */
[----:B------:R1:W4:Y:S02]  /*34940*/  SHFL.IDX P6, R14, R13, R12, R11 ;  /* 0x0000000c0d0e7389 */ /* 0x00032400000c000b */
[----:B01234-:R-:W-:Y:S01]  /*34950*/  ENDCOLLECTIVE ;  /* 0x000000000000791b */ /* 0x01ffe20003800000 */
.L_x_6133:
[----:B------:R-:W-:Y:S05]  /*34960*/  BSYNC B0 ;  /* 0x0000000000007941 */ /* 0x000fea0003800000 */
.L_x_6132:
[----:B------:R-:W-:Y:S01]  /*34970*/  IMAD.MOV.U32 R16, RZ, RZ, R14 ;  /* 0x000000ffff107224 */ /* 0x000fe200078e000e */
[----:B------:R-:W-:Y:S06]  /*34980*/  BRA `(.L_x_5850) ;  /* 0xffffff8000c87947 */ /* 0x000fec000383ffff */
.L_x_5857:
[----:B0-----:R0:W1:Y:S02]  /*34990*/  SYNCS.PHASECHK.TRANS64.TRYWAIT P0, [R5+URZ+0x2a820], R0 ;  /* 0x02a82000050075a7 */ /* 0x001064000800017f */
[----:B-1----:R-:W-:Y:S05]  /*349a0*/  @!P0 NANOSLEEP.SYNCS 0x989680 ;  /* 0x009896800000895d */ /* 0x002fea0003900000 */
[----:B------:R-:W1:Y:S02]  /*349b0*/  @!P0 SYNCS.PHASECHK.TRANS64 P0, [R5+URZ+0x2a820], R0 ;  /* 0x02a82000050085a7 */ /* 0x000e64000800007f */
[----:B-1----:R-:W-:Y:S05]  /*349c0*/  @!P0 BRA `(.L_x_5857) ;  /* 0xfffffffc00f08947 */ /* 0x002fea000383ffff */
[----:B------:R-:W-:Y:S05]  /*349d0*/  BRA `(.L_x_6134) ;  /* 0xffffff8c00287947 */ /* 0x000fea000383ffff */
.L_x_5858:
        /* <DEDUP_REMOVED lines=11> */
.L_x_6136:
[----:B------:R-:W-:Y:S05]  /*34a90*/  BSYNC B0 ;  /* 0x0000000000007941 */ /* 0x000fea0003800000 */
.L_x_6135:
[----:B------:R-:W-:Y:S05]  /*34aa0*/  BRA `(.L_x_6137) ;  /* 0xffffff8c00107947 */ /* 0x000fea000383ffff */
.L_x_5859:
[----:B------:R-:W-:Y:S01]  /*34ab0*/  BSSY B0, `(.L_x_6138) ;  /* 0x0000006000007945 */ /* 0x000fe20003800000 */
[----:B------:R-:W-:-:S07]  /*34ac0*/  IMAD.MOV.U32 R15, RZ, RZ, -0x1 ;  /* 0xffffffffff0f7424 */ /* 0x000fce00078e00ff */
[----:B0-----:R-:W-:Y:S05]  /*34ad0*/  WARPSYNC.COLLECTIVE R15, `(.L_x_6139) ;  /* 0x000000000f0c7348 */ /* 0x001fea0003c00000 */
[----:B------:R-:W-:Y:S02]  /*34ae0*/  ELECT P6, UR62, PT ;  /* 0x00000000003e782f */ /* 0x000fe400038c0000 */
[----:B------:R-:W-:Y:S01]  /*34af0*/  MOV R14, UR62 ;  /* 0x0000003e000e7c02 */ /* 0x000fe20008000f00 */
[----:B0-----:R-:W-:Y:S10]  /*34b00*/  ENDCOLLECTIVE ;  /* 0x000000000000791b */ /* 0x001ff40003800000 */
.L_x_6139:
[----:B------:R-:W-:Y:S05]  /*34b10*/  BSYNC B0 ;  /* 0x0000000000007941 */ /* 0x000fea0003800000 */
.L_x_6138:
[----:B------:R-:W-:Y:S05]  /*34b20*/  BRA `(.L_x_6140) ;  /* 0xffffff8c00047947 */ /* 0x000fea000383ffff */
.L_x_5861:
[----:B0-----:R0:W1:Y:S02]  /*34b30*/  SYNCS.PHASECHK.TRANS64.TRYWAIT P1, [R3+URZ+0x2a840], R2 ;  /* 0x02a84002030075a7 */ /* 0x001064000802017f */
[----:B-1----:R-:W-:Y:S05]  /*34b40*/  @!P1 NANOSLEEP.SYNCS 0x989680 ;  /* 0x009896800000995d */ /* 0x002fea0003900000 */
[----:B------:R-:W1:Y:S02]  /*34b50*/  @!P1 SYNCS.PHASECHK.TRANS64 P1, [R3+URZ+0x2a840], R2 ;  /* 0x02a84002030095a7 */ /* 0x000e64000802007f */
[----:B-1----:R-:W-:Y:S05]  /*34b60*/  @!P1 BRA `(.L_x_5861) ;  /* 0xfffffffc00f09947 */ /* 0x002fea000383ffff */
[----:B------:R-:W-:Y:S05]  /*34b70*/  BRA `(.L_x_6141) ;  /* 0xffffff8c00247947 */ /* 0x000fea000383ffff */
.L_x_5863:
[----:B-1----:R1:W2:Y:S02]  /*34b80*/  SYNCS.PHASECHK.TRANS64.TRYWAIT P1, [R5+URZ+0x2a840], R0 ;  /* 0x02a84000050075a7 */ /* 0x0022a4000802017f */
[----:B--2---:R-:W-:Y:S05]  /*34b90*/  @!P1 NANOSLEEP.SYNCS 0x989680 ;  /* 0x009896800000995d */ /* 0x004fea0003900000 */
[----:B------:R-:W2:Y:S02]  /*34ba0*/  @!P1 SYNCS.PHASECHK.TRANS64 P1, [R5+URZ+0x2a840], R0 ;  /* 0x02a84000050095a7 */ /* 0x000ea4000802007f */
[----:B--2---:R-:W-:Y:S05]  /*34bb0*/  @!P1 BRA `(.L_x_5863) ;  /* 0xfffffffc00f09947 */ /* 0x004fea000383ffff */
[----:B------:R-:W-:Y:S05]  /*34bc0*/  BRA `(.L_x_6142) ;  /* 0xffffff8c00307947 */ /* 0x000fea000383ffff */
.L_x_5865:
[----:B--2---:R2:W3:Y:S02]  /*34bd0*/  SYNCS.PHASECHK.TRANS64.TRYWAIT P1, [R3+URZ+0x2a860], R2 ;  /* 0x02a86002030075a7 */ /* 0x0044e4000802017f */
[----:B---3--:R-:W-:Y:S05]  /*34be0*/  @!P1 NANOSLEEP.SYNCS 0x989680 ;  /* 0x009896800000995d */ /* 0x008fea0003900000 */
[----:B------:R-:W3:Y:S02]  /*34bf0*/  @!P1 SYNCS.PHASECHK.TRANS64 P1, [R3+URZ+0x2a860], R2 ;  /* 0x02a86002030095a7 */ /* 0x000ee4000802007f */
[----:B---3--:R-:W-:Y:S05]  /*34c00*/  @!P1 BRA `(.L_x_5865) ;  /* 0xfffffffc00f09947 */ /* 0x008fea000383ffff */
[----:B------:R-:W-:Y:S05]  /*34c10*/  BRA `(.L_x_6143) ;  /* 0xffffff8c002c7947 */ /* 0x000fea000383ffff */
.L_x_5867:
[----:B---3--:R3:W4:Y:S02]  /*34c20*/  SYNCS.PHASECHK.TRANS64.TRYWAIT P1, [R5+URZ+0x2a860], R0 ;  /* 0x02a86000050075a7 */ /* 0x008724000802017f */
[----:B----4-:R-:W-:Y:S05]  /*34c30*/  @!P1 NANOSLEEP.SYNCS 0x989680 ;  /* 0x009896800000995d */ /* 0x010fea0003900000 */
[----:B------:R-:W4:Y:S02]  /*34c40*/  @!P1 SYNCS.PHASECHK.TRANS64 P1, [R5+URZ+0x2a860], R0 ;  /* 0x02a86000050095a7 */ /* 0x000f24000802007f */
[----:B----4-:R-:W-:Y:S05]  /*34c50*/  @!P1 BRA `(.L_x_5867) ;  /* 0xfffffffc00f09947 */ /* 0x010fea000383ffff */
[----:B------:R-:W-:Y:S05]  /*34c60*/  BRA `(.L_x_6144) ;  /* 0xffffff8c00287947 */ /* 0x000fea000383ffff */
.L_x_5869:
[----:B----4-:R4:W0:Y:S02]  /*34c70*/  SYNCS.PHASECHK.TRANS64.TRYWAIT P1, [R3+URZ+0x2a880], R2 ;  /* 0x02a88002030075a7 */ /* 0x010824000802017f */
[----:B0-----:R-:W-:Y:S05]  /*34c80*/  @!P1 NANOSLEEP.SYNCS 0x989680 ;  /* 0x009896800000995d */ /* 0x001fea0003900000 */
[----:B------:R-:W0:Y:S02]  /*34c90*/  @!P1 SYNCS.PHASECHK.TRANS64 P1, [R3+URZ+0x2a880], R2 ;  /* 0x02a88002030095a7 */ /* 0x000e24000802007f */
[----:B0-----:R-:W-:Y:S05]  /*34ca0*/  @!P1 BRA `(.L_x_5869) ;  /* 0xfffffffc00f09947 */ /* 0x001fea000383ffff */
[----:B------:R-:W-:Y:S05]  /*34cb0*/  BRA `(.L_x_6145) ;  /* 0xffffff8c00247947 */ /* 0x000fea000383ffff */
.L_x_6146:
        /* <DEDUP_REMOVED lines=12> */
.L_x_16280:


//--------------------- .text._ZN7cutlass13device_kernelIN5flash11enable_sm90INS1_16FlashAttnFwdSm90INS1_25CollectiveMainloopFwdSm90ILi2EN4cute5tupleIJNS5_1CILi1EEES8_S8_EEENS6_IJNS7_ILi128EEENS7_ILi160EEENS7_ILi192EEEEEELi192ENS_12float_e4m3_tEfNS_4arch4Sm90ELb1ELb0ELb0ELb0ELb1ELb0ELb0ELb1ELb1ELb1ELb1ELb0EEENS1_21CollectiveEpilogueFwdINS6_IJSA_SC_SB_EEES9_NS_10bfloat16_tESG_Li256ELb0ELb1ELb1ELb1EEENS1_19SingleTileSchedulerILb0ELb1ELb1ELi128EEEEEEEEEvNT_6ParamsE --------------------------
	.section	.text._ZN7cutlass13device_kernelIN5flash11enable_sm90INS1_16FlashAttnFwdSm90INS1_25CollectiveMainloopFwdSm90ILi2EN4cute5tupleIJNS5_1CILi1EEES8_S8_EEENS6_IJNS7_ILi128EEENS7_ILi160EEENS7_ILi192EEEEEELi192ENS_12float_e4m3_tEfNS_4arch4Sm90ELb1ELb0ELb0ELb0ELb1ELb0ELb0ELb1ELb1ELb1ELb1ELb0EEENS1_21CollectiveEpilogueFwdINS6_IJSA_SC_SB_EEES9_NS_10bfloat16_tESG_Li256ELb0ELb1ELb1ELb1EEENS1_19SingleTileSchedulerILb0ELb1ELb1ELi128EEEEEEEEEvNT_6ParamsE,"ax",@progbits
	.align	128
.text._ZN7cutlass13device_kernelIN5flash11enable_sm90INS1_16FlashAttnFwdSm90INS1_25CollectiveMainloopFwdSm90ILi2EN4cute5tupleIJNS5_1CILi1EEES8_S8_EEENS6_IJNS7_ILi128EEENS7_ILi160EEENS7_ILi192EEEEEELi192ENS_12float_e4m3_tEfNS_4arch4Sm90ELb1ELb0ELb0ELb0ELb1ELb0ELb0ELb1ELb1ELb1ELb1ELb0EEENS1_21CollectiveEpilogueFwdINS6_IJSA_SC_SB_EEES9_NS_10bfloat16_tESG_Li256ELb0ELb1ELb1ELb1EEENS1_19SingleTileSchedulerILb0ELb1ELb1ELi128EEEEEEEEEvNT_6ParamsE:
        .type           _ZN7cutlass13device_kernelIN5flash11enable_sm90INS1_16FlashAttnFwdSm90INS1_25CollectiveMainloopFwdSm90ILi2EN4cute5tupleIJNS5_1CILi1EEES8_S8_EEENS6_IJNS7_ILi128EEENS7_ILi160EEENS7_ILi192EEEEEELi192ENS_12float_e4m3_tEfNS_4arch4Sm90ELb1ELb0ELb0ELb0ELb1ELb0ELb0ELb1ELb1ELb1ELb1ELb0EEENS1_21CollectiveEpilogueFwdINS6_IJSA_SC_SB_EEES9_NS_10bfloat16_tESG_Li256ELb0ELb1ELb1ELb1EEENS1_19SingleTileSchedulerILb0ELb1ELb1ELi128EEEEEEEEEvNT_6ParamsE,@function
        .size           _ZN7cutlass13device_kernelIN5flash11enable_sm90INS1_16FlashAttnFwdSm90INS1_25CollectiveMainloopFwdSm90ILi2EN4cute5tupleIJNS5_1CILi1EEES8_S8_EEENS6_IJNS7_ILi128EEENS7_ILi160EEENS7_ILi192EEEEEELi192ENS_12float_e4m3_tEfNS_4arch4Sm90ELb1ELb0ELb0ELb0ELb1ELb0ELb0ELb1ELb1ELb1ELb1ELb0EEENS1_21CollectiveEpilogueFwdINS6_IJSA_SC_SB_EEES9_NS_10bfloat16_tESG_Li256ELb0ELb1ELb1ELb1EEENS1_19SingleTileSchedulerILb0ELb1ELb1ELi128EEEEEEEEEvNT_6ParamsE,(.L_x_16281 - _ZN7cutlass13device_kernelIN5flash11enable_sm90INS1_16FlashAttnFwdSm90INS1_25CollectiveMainloopFwdSm90ILi2EN4cute5tupleIJNS5_1CILi1EEES8_S8_EEENS6_IJNS7_ILi128EEENS7_ILi160EEENS7_ILi192EEEEEELi192ENS_12float_e4m3_tEfNS_4arch4Sm90ELb1ELb0ELb0ELb0ELb1ELb0ELb0ELb1ELb1ELb1ELb1ELb0EEENS1_21CollectiveEpilogueFwdINS6_IJSA_SC_SB_EEES9_NS_10bfloat16_tESG_Li256ELb0ELb1ELb1ELb1EEENS1_19SingleTileSchedulerILb0ELb1ELb1ELi128EEEEEEEEEvNT_6ParamsE)
        .other          _ZN7cutlass13device_kernelIN5flash11enable_sm90INS1_16FlashAttnFwdSm90INS1_25CollectiveMainloopFwdSm90ILi2EN4cute5tupleIJNS5_1CILi1EEES8_S8_EEENS6_IJNS7_ILi128EEENS7_ILi160EEENS7_ILi192EEEEEELi192ENS_12float_e4m3_tEfNS_4arch4Sm90ELb1ELb0ELb0ELb0ELb1ELb0ELb0ELb1ELb1ELb1ELb1ELb0EEENS1_21CollectiveEpilogueFwdINS6_IJSA_SC_SB_EEES9_NS_10bfloat16_tESG_Li256ELb0ELb1ELb1ELb1EEENS1_19SingleTileSchedulerILb0ELb1ELb1ELi128EEEEEEEEEvNT_6ParamsE,@"STO_CUDA_ENTRY STV_DEFAULT"
_ZN7cutlass13device_kernelIN5flash11enable_sm90INS1_16FlashAttnFwdSm90INS1_25CollectiveMainloopFwdSm90ILi2EN4cute5tupleIJNS5_1CILi1EEES8_S8_EEENS6_IJNS7_ILi128EEENS7_ILi160EEENS7_ILi192EEEEEELi192ENS_12float_e4m3_tEfNS_4arch4Sm90ELb1ELb0ELb0ELb0ELb1ELb0ELb0ELb1ELb1ELb1ELb1ELb0EEENS1_21CollectiveEpilogueFwdINS6_IJSA_SC_SB_EEES9_NS_10bfloat16_tESG_Li256ELb0ELb1ELb1ELb1EEENS1_19SingleTileSchedulerILb0ELb1ELb1ELi128EEEEEEEEEvNT_6ParamsE:
        /* <DEDUP_REMOVED lines=45> */
.L_x_6147:
        /* <DEDUP_REMOVED lines=22> */
.L_x_6148:
        /* <DEDUP_REMOVED lines=18> */
.L_x_6149:
        /* <DEDUP_REMOVED lines=22> */
.L_x_6150:
        /* <DEDUP_REMOVED lines=23> */
.L_x_6151:
[----:B------:R-:W-:Y:S01]  /*0820*/  UISETP.NE.AND UP0, UPT, UR9, URZ, UPT ;  /* 0x0000003f0900728c */ /* 0x000fe2000bf05270 */
[----:B------:R-:W-:Y:S01]  /*0830*/  NOP ;  /* 0x0000000000007918 */ /* 0x000fe20000000000 */
[----:B-1----:R-:W-:Y:S01]  /*0840*/  UMOV UR4, 0x1 ;  /* 0x0000000100047882 */ /* 0x002fe20000000000 */
[----:B------:R-:W-:Y:S01]  /*0850*/  ULDC.64 UR36, c[0x0][0x208] ;  /* 0x0000820000247ab9 */ /* 0x000fe20000000a00 */
[----:B------:R-:W-:Y:S01]  /*0860*/  USEL UR4, UR4, 0x2, !UP0 ;  /* 0x0000000204047887 */ /* 0x000fe2000c000000 */
[----:B------:R-:W-:Y:S01]  /*0870*/  BSSY B6, `(.L_x_6152) ;  /* 0x000147e000067945 */ /* 0x000fe20003800000 */
[----:B0-234-:R-:W-:Y:S01]  /*0880*/  BAR.SYNC.DEFER_BLOCKING 0x0 ;  /* 0x0000000000007b1d */ /* 0x01dfe20000010000 */
[----:B------:R-:W-:-:S03]  /*0890*/  PLOP3.LUT P0, PT, PT, PT, UP0, 0x80, 0x0 ;  /* 0x000000000000781c */ /* 0x000fc60003f0f008 */
[----:B------:R-:W-:-:S05]  /*08a0*/  IMAD.U32 R2, RZ, RZ, UR4 ;  /* 0x00000004ff027e24 */ /* 0x000fca000f8e00ff */
[----:B------:R0:W-:Y:S05]  /*08b0*/  STL [R1+0x10], R2 ;  /* 0x0000100201007387 */ /* 0x0001ea0000100800 */
[----:B------:R-:W-:Y:S05]  /*08c0*/  @!P0 BRA `(.L_x_6153) ;  /* 0x000000f000808947 */ /* 0x000fea0003800000 */
.L_x_6154:
[----:B------:R-:W-:-:S08]  /*08d0*/  NOP ;  /* 0x0000000000007918 */ /* 0x000fd00000000000 */
[----:B------:R-:W1:Y:S02]  /*08e0*/  USETMAXREG.TRY_ALLOC.CTAPOOL UP0, 0xe8 ;  /* 0x000000e8000079c8 */ /* 0x000e640008000600 */
[----:B-1----:R-:W-:-:S13]  /*08f0*/  PLOP3.LUT P0, PT, PT, PT, UP0, 0x80, 0x0 ;  /* 0x000000000000781c */ /* 0x002fda0003f0f008 */
[----:B------:R-:W-:Y:S05]  /*0900*/  @!P0 BRA `(.L_x_6154) ;  /* 0xfffffffc00f08947 */ /* 0x000fea000383ffff */
[----:B------:R-:W1:Y:S01]  /*0910*/  S2UR UR6, SR_CTAID.Y ;  /* 0x00000000000679c3 */ /* 0x000e620000002600 */
[----:B------:R-:W-:Y:S01]  /*0920*/  LOP3.LUT R0, R23, 0xffffff80, RZ, 0xc0, !PT ;  /* 0xffffff8017007812 */ /* 0x000fe200078ec0ff */
[----:B------:R-:W-:Y:S02]  /*0930*/  ULDC UR7, c[0x0][0xc50] ;  /* 0x0003140000077ab9 */ /* 0x000fe40000000800 */
[----:B------:R-:W-:-:S04]  /*0940*/  UISETP.NE.AND UP0, UPT, UR7, 0x1, UPT ;  /* 0x000000010700788c */ /* 0x000fc8000bf05270 */
[----:B------:R-:W-:Y:S08]  /*0950*/  BAR.ARV 0x8, 0x180 ;  /* 0x0206000000007b1d */ /* 0x000ff00000002000 */
[----:B------:R-:W2:Y:S01]  /*0960*/  S2UR UR9, SR_CTAID.Z ;  /* 0x00000000000979c3 */ /* 0x000ea20000002700 */
[----:B------:R-:W-:Y:S01]  /*0970*/  ISETP.NE.AND P0, PT, R0, 0x80, PT ;  /* 0x000000800000780c */ /* 0x000fe20003f05270 */
[----:B------:R-:W-:Y:S01]  /*0980*/  @UP0 ULDC UR4, c[0x0][0xc54] ;  /* 0x0003150000040ab9 */ /* 0x000fe20000000800 */
[----:B------:R-:W-:Y:S01]  /*0990*/  @UP0 ULDC UR8, c[0x0][0xc58] ;  /* 0x0003160000080ab9 */ /* 0x000fe20000000800 */
[----:B-1----:R-:W-:-:S10]  /*09a0*/  UIMAD.WIDE.U32 UR4, UR6, UR4, URZ ;  /* 0x00000004060472a5 */ /* 0x002fd4000f8e003f */
[----:B------:R-:W-:Y:S06]  /*09b0*/  @!P0 BAR.ARV 0x9, 0x100 ;  /* 0x0244000000008b1d */ /* 0x000fec0000002000 */
[----:B------:R-:W-:Y:S01]  /*09c0*/  UMOV UR59, UR6 ;  /* 0x00000006003b7c82 */ /* 0x000fe20008000000 */
[----:B------:R-:W-:Y:S01]  /*09d0*/  @UP0 USHF.R.U32.HI UR59, URZ, UR8, UR5 ;  /* 0x000000083f3b0299 */ /* 0x000fe20008011605 */
[----:B--2---:R-:W-:-:S03]  /*09e0*/  ISETP.LE.AND P0, PT, RZ, UR9, PT ;  /* 0x00000009ff007c0c */ /* 0x004fc6000bf03270 */
[----:B------:R-:W-:-:S04]  /*09f0*/  UIADD3 UR4, -UR59, URZ, URZ ;  /* 0x0000003f3b047290 */ /* 0x000fc8000fffe13f */
[----:B------:R-:W-:-:S06]  /*0a00*/  UIMAD UR4, UR7, UR4, UR6 ;  /* 0x00000004070472a4 */ /* 0x000fcc000f8e0206 */
[----:B------:R-:W-:Y:S06]  /*0a10*/  @!P0 BRA `(.L_x_6155) ;  /* 0x00000144008c8947 */ /* 0x000fec0003800000 */
[----:B------:R-:W1:Y:S01]  /*0a20*/  S2UR UR18, SR_CTAID.Z ;  /* 0x00000000001279c3 */ /* 0x000e620000002700 */
[----:B------:R-:W-:Y:S01]  /*0a30*/  ULDC.64 UR6, c[0x0][0x990] ;  /* 0x0002640000067ab9 */ /* 0x000fe20000000a00 */
[----:B------:R-:W-:Y:S01]  /*0a40*/  ULDC.64 UR8, c[0x0][0x998] ;  /* 0x0002660000087ab9 */ /* 0x000fe20000000a00 */
[----:B------:R-:W-:Y:S01]  /*0a50*/  UISETP.NE.U32.AND UP0, UPT, UR6, URZ, UPT ;  /* 0x0000003f0600728c */ /* 0x000fe2000bf05070 */
[----:B------:R-:W-:Y:S01]  /*0a60*/  IMAD.MOV.U32 R5, RZ, RZ, 0x3f800000 ;  /* 0x3f800000ff057424 */ /* 0x000fe200078e00ff */
[----:B------:R-:W-:Y:S01]  /*0a70*/  UISETP.NE.U32.AND UP1, UPT, UR8, URZ, UPT ;  /* 0x0000003f0800728c */ /* 0x000fe2000bf25070 */
[----:B------:R-:W-:Y:S01]  /*0a80*/  IMAD.MOV.U32 R0, RZ, RZ, 0x3f800000 ;  /* 0x3f800000ff007424 */ /* 0x000fe200078e00ff */
[----:B------:R-:W-:Y:S02]  /*0a90*/  UISETP.NE.AND.EX UP0, UPT, UR7, URZ, UPT, UP0 ;  /* 0x0000003f0700728c */ /* 0x000fe4000bf05300 */
[----:B------:R-:W-:Y:S01]  /*0aa0*/  UISETP.NE.AND.EX UP1, UPT, UR9, URZ, UPT, UP1 ;  /* 0x0000003f0900728c */ /* 0x000fe2000bf25310 */
[----:B------:R-:W2:Y:S01]  /*0ab0*/  S2UR UR40, SR_CTAID.X ;  /* 0x00000000002879c3 */ /* 0x000ea20000002500 */
[----:B------:R-:W-:Y:S01]  /*0ac0*/  ULDC UR57, c[0x0][0x424] ;  /* 0x0001090000397ab9 */ /* 0x000fe20000000800 */
[----:B------:R-:W-:Y:S01]  /*0ad0*/  ULDC UR41, c[0x0][0x2f0] ;  /* 0x0000bc0000297ab9 */ /* 0x000fe20000000800 */
[----:B------:R-:W-:-:S02]  /*0ae0*/  PLOP3.LUT P0, PT, PT, PT, UP0, 0x80, 0x0 ;  /* 0x000000000000781c */ /* 0x000fc40003f0f008 */
[----:B------:R-:W-:-:S03]  /*0af0*/  PLOP3.LUT P1, PT, PT, PT, UP1, 0x80, 0x0 ;  /* 0x000000000000781c */ /* 0x000fc60003f2f018 */
[----:B------:R-:W-:Y:S02]  /*0b00*/  @UP0 ULDC.64 UR12, c[0x0][0x9a8] ;  /* 0x00026a00000c0ab9 */ /* 0x000fe40000000a00 */
[----:B------:R-:W-:Y:S01]  /*0b10*/  @UP1 ULDC.64 UR16, c[0x0][0x9b8] ;  /* 0x00026e0000101ab9 */ /* 0x000fe20000000a00 */
[----:B------:R-:W-:Y:S02]  /*0b20*/  @UP1 USHF.R.S32.HI UR20, URZ, 0x1f, UR59 ;  /* 0x0000001f3f141899 */ /* 0x000fe4000801143b */
[----:B-1----:R-:W-:Y:S02]  /*0b30*/  USHF.R.S32.HI UR14, URZ, 0x1f, UR18 ;  /* 0x0000001f3f0e7899 */ /* 0x002fe40008011412 */
[----:B------:R-:W-:Y:S02]  /*0b40*/  @UP0 UIMAD.WIDE.U32 UR10, UR18, UR12, URZ ;  /* 0x0000000c120a02a5 */ /* 0x000fe4000f8e003f */
[----:B------:R-:W-:Y:S02]  /*0b50*/  @UP0 UIMAD UR5, UR14, UR12, URZ ;  /* 0x0000000c0e0502a4 */ /* 0x000fe4000f8e023f */
[----:B------:R-:W-:-:S02]  /*0b60*/  @UP1 UIMAD UR15, UR14, UR16, URZ ;  /* 0x000000100e0f12a4 */ /* 0x000fc4000f8e023f */
[----:B------:R-:W-:Y:S01]  /*0b70*/  IMAD.U32 R17, RZ, RZ, UR14 ;  /* 0x0000000eff117e24 */ /* 0x000fe2000f8e00ff */
[----:B------:R-:W-:Y:S02]  /*0b80*/  @UP0 UIMAD UR14, UR18, UR13, UR5 ;  /* 0x0000000d120e02a4 */ /* 0x000fe4000f8e0205 */
[----:B------:R-:W-:Y:S02]  /*0b90*/  @UP0 USHF.R.S32.HI UR5, URZ, 0x1f, UR59 ;  /* 0x0000001f3f050899 */ /* 0x000fe4000801143b */
[----:B------:R-:W-:Y:S02]  /*0ba0*/  @UP1 UIMAD.WIDE.U32 UR12, UR18, UR16, URZ ;  /* 0x00000010120c12a5 */ /* 0x000fe4000f8e003f */
[----:B------:R-:W-:Y:S02]  /*0bb0*/  @UP1 UIMAD UR15, UR18, UR17, UR15 ;  /* 0x00000011120f12a4 */ /* 0x000fe4000f8e020f */
[----:B------:R-:W-:Y:S01]  /*0bc0*/  @UP0 UIADD3 UR11, UR11, UR14, URZ ;  /* 0x0000000e0b0b0290 */ /* 0x000fe2000fffe03f */
[----:B------:R-:W-:Y:S01]  /*0bd0*/  @UP0 ULDC.64 UR16, c[0x0][0x9b0] ;  /* 0x00026c0000100ab9 */ /* 0x000fe20000000a00 */
[----:B------:R-:W-:Y:S01]  /*0be0*/  @UP1 ULDC.64 UR18, c[0x0][0x9c0] ;  /* 0x0002700000121ab9 */ /* 0x000fe20000000a00 */
[----:B------:R-:W-:-:S02]  /*0bf0*/  @UP0 UIMAD UR5, UR5, UR16, URZ ;  /* 0x00000010050502a4 */ /* 0x000fc4000f8e023f */
[----:B------:R-:W-:Y:S02]  /*0c00*/  @UP1 UIMAD UR14, UR20, UR18, URZ ;  /* 0x00000012140e12a4 */ /* 0x000fe4000f8e023f */
[----:B------:R-:W-:Y:S02]  /*0c10*/  @UP1 UIADD3 UR13, UR13, UR15, URZ ;  /* 0x0000000f0d0d1290 */ /* 0x000fe4000fffe03f */
[----:B------:R-:W-:Y:S02]  /*0c20*/  @UP0 UIMAD UR5, UR59, UR17, UR5 ;  /* 0x000000113b0502a4 */ /* 0x000fe4000f8e0205 */
[----:B------:R-:W-:Y:S02]  /*0c30*/  @UP0 UIMAD.WIDE.U32 UR10, UR59, UR16, UR10 ;  /* 0x000000103b0a02a5 */ /* 0x000fe4000f8e000a */
[----:B------:R-:W-:Y:S02]  /*0c40*/  @UP1 UIMAD UR14, UR59, UR19, UR14 ;  /* 0x000000133b0e12a4 */ /* 0x000fe4000f8e020e */
[----:B------:R-:W-:-:S02]  /*0c50*/  @UP1 UIMAD.WIDE.U32 UR12, UR59, UR18, UR12 ;  /* 0x000000123b0c12a5 */ /* 0x000fc4000f8e000c */
[----:B------:R-:W-:Y:S02]  /*0c60*/  @UP0 UIADD3 UR11, UR11, UR5, URZ ;  /* 0x000000050b0b0290 */ /* 0x000fe4000fffe03f */
[----:B------:R-:W-:Y:S02]  /*0c70*/  @UP0 ULEA UR6, UP2, UR10, UR6, 0x2 ;  /* 0x000000060a060291 */ /* 0x000fe4000f84103f */
[----:B------:R-:W-:Y:S02]  /*0c80*/  @UP1 UIADD3 UR5, UR13, UR14, URZ ;  /* 0x0000000e0d051290 */ /* 0x000fe4000fffe03f */
[----:B------:R-:W-:Y:S02]  /*0c90*/  @UP1 ULEA UR8, UP3, UR12, UR8, 0x2 ;  /* 0x000000080c081291 */ /* 0x000fe4000f86103f */
[----:B------:R-:W-:Y:S01]  /*0ca0*/  @UP0 ULEA.HI.X UR7, UR10, UR7, UR11, 0x2, UP2 ;  /* 0x000000070a070291 */ /* 0x000fe200090f140b */
[----:B0-----:R-:W-:Y:S01]  /*0cb0*/  IMAD.U32 R2, RZ, RZ, UR6 ;  /* 0x00000006ff027e24 */ /* 0x001fe2000f8e00ff */
[----:B------:R-:W-:-:S02]  /*0cc0*/  @UP1 ULEA.HI.X UR9, UR12, UR9, UR5, 0x2, UP3 ;  /* 0x000000090c091291 */ /* 0x000fc400098f1405 */
[----:B------:R-:W-:Y:S01]  /*0cd0*/  IMAD.U32 R6, RZ, RZ, UR8 ;  /* 0x00000008ff067e24 */ /* 0x000fe2000f8e00ff */
[----:B------:R-:W-:Y:S01]  /*0ce0*/  ULDC UR5, c[0x0][0x448] ;  /* 0x0001120000057ab9 */ /* 0x000fe20000000800 */
[----:B------:R-:W-:Y:S01]  /*0cf0*/  IMAD.U32 R3, RZ, RZ, UR7 ;  /* 0x00000007ff037e24 */ /* 0x000fe2000f8e00ff */
[----:B--2---:R-:W-:Y:S01]  /*0d00*/  USHF.L.U32 UR40, UR40, 0x7, URZ ;  /* 0x0000000728287899 */ /* 0x004fe2000800063f */
[----:B------:R-:W-:Y:S01]  /*0d10*/  IMAD.U32 R7, RZ, RZ, UR9 ;  /* 0x00000009ff077e24 */ /* 0x000fe2000f8e00ff */
[----:B------:R-:W-:Y:S02]  /*0d20*/  UISETP.NE.AND UP4, UPT, UR5, 0x1, UPT ;  /* 0x000000010500788c */ /* 0x000fe4000bf85270 */
[----:B------:R-:W2:Y:S01]  /*0d30*/  @P0 LDG.E R5, desc[UR36][R2.64] ;  /* 0x0000002402050981 */ /* 0x000ea2000c1e1900 */
[----:B------:R-:W-:Y:S01]  /*0d40*/  ULDC.64 UR6, c[0x0][0x418] ;  /* 0x0001060000067ab9 */ /* 0x000fe20000000a00 */
[----:B------:R-:W-:Y:S01]  /*0d50*/  ULDC UR8, c[0x0][0x288] ;  /* 0x0000a20000087ab9 */ /* 0x000fe20000000800 */
[----:B------:R-:W-:Y:S01]  /*0d60*/  USHF.R.U32.HI UR10, URZ, 0x10, UR4 ;  /* 0x000000103f0a7899 */ /* 0x000fe20008011604 */
        /* <DEDUP_REMOVED lines=14> */
[----:B------:R-:W-:Y:S02]  /*0e50*/  UIMAD.WIDE UR6, UR6, 0x66666667, URZ ;  /* 0x66666667060678a5 */ /* 0x000fe4000f8e023f */
[----:B------:R-:W-:-:S02]  /*0e60*/  UIMAD.WIDE UR8, UR8, 0x66666667, URZ ;  /* 0x66666667080878a5 */ /* 0x000fc4000f8e023f */
[----:B------:R-:W-:Y:S02]  /*0e70*/  USHF.R.U32.HI UR5, URZ, 0x1f, UR7 ;  /* 0x0000001f3f057899 */ /* 0x000fe40008011607 */
[----:B------:R-:W-:Y:S02]  /*0e80*/  USHF.R.U32.HI UR6, URZ, 0x1f, UR9 ;  /* 0x0000001f3f067899 */ /* 0x000fe40008011609 */
[----:B------:R-:W-:Y:S02]  /*0e90*/  ULEA.HI.SX32 UR5, UR7, UR5, 0x1a ;  /* 0x0000000507057291 */ /* 0x000fe4000f8fd23f */
[----:B------:R-:W-:Y:S02]  /*0ea0*/  ULEA.HI.SX32 UR6, UR9, UR6, 0x1a ;  /* 0x0000000609067291 */ /* 0x000fe4000f8fd23f */
[----:B------:R-:W-:Y:S02]  /*0eb0*/  ULOP3.LUT UR60, UR4, 0xffff, URZ, 0xc0, !UPT ;  /* 0x0000ffff043c7892 */ /* 0x000fe4000f8ec03f */
[----:B------:R-:W-:-:S02]  /*0ec0*/  UISETP.LT.AND UP0, UPT, UR5, UR6, UPT ;  /* 0x000000060500728c */ /* 0x000fc4000bf01270 */
[----:B------:R-:W-:Y:S02]  /*0ed0*/  UP2UR UR58, UPR, URZ, 0x10 ;  /* 0x000000103f3a7883 */ /* 0x000fe40008000000 */
[----:B------:R-:W-:Y:S02]  /*0ee0*/  USEL UR9, UR5, UR6, UP0 ;  /* 0x0000000605097287 */ /* 0x000fe40008000000 */
[----:B------:R-:W-:Y:S02]  /*0ef0*/  UISETP.NE.AND UP0, UPT, UR10, URZ, UPT ;  /* 0x0000003f0a00728c */ /* 0x000fe4000bf05270 */
[----:B------:R-:W-:Y:S01]  /*0f00*/  UISETP.GE.AND UP1, UPT, UR9, 0x1, UPT ;  /* 0x000000010900788c */ /* 0x000fe2000bf26270 */
[----:B------:R-:W-:Y:S01]  /*0f10*/  ULDC UR11, c[0x0][0x988] ;  /* 0x00026200000b7ab9 */ /* 0x000fe20000000800 */
[----:B------:R-:W-:-:S04]  /*0f20*/  UMOV UR4, URZ ;  /* 0x0000003f00047c82 */ /* 0x000fc80008000000 */
        /* <DEDUP_REMOVED lines=37> */
.L_x_6156:
[----:B------:R-:W-:Y:S01]  /*1180*/  UIMAD UR60, UR60, UR4, URZ ;  /* 0x000000043c3c72a4 */ /* 0x000fe2000f8e023f */
[----:B------:R-:W-:Y:S02]  /*1190*/  IMAD.U32 R2, RZ, RZ, UR9 ;  /* 0x00000009ff027e24 */ /* 0x000fe4000f8e00ff */
[----:B------:R-:W-:Y:S01]  /*11a0*/  FMUL.FTZ R0, R0, UR11 ;  /* 0x0000000b00007c20 */ /* 0x000fe20008410000 */
[----:B------:R-:W-:Y:S01]  /*11b0*/  IMAD.U32 R3, RZ, RZ, UR4 ;  /* 0x00000004ff037e24 */ /* 0x000fe2000f8e00ff */
[----:B------:R-:W-:Y:S01]  /*11c0*/  UIMAD UR41, UR57, UR41, URZ ;  /* 0x00000029392972a4 */ /* 0x000fe2000f8e023f */
[----:B------:R-:W-:Y:S01]  /*11d0*/  VIADD R23, R23, 0xffffff80 ;  /* 0xffffff8017177836 */ /* 0x000fe20000000000 */
[----:B------:R-:W-:Y:S02]  /*11e0*/  PLOP3.LUT P0, PT, PT, PT, PT, 0x80, 0x0 ;  /* 0x000000000000781c */ /* 0x000fe40003f0f070 */
[----:B------:R-:W-:Y:S02]  /*11f0*/  CS2R R12, SRZ ;  /* 0x00000000000c7805 */ /* 0x000fe4000001ff00 */
[----:B------:R-:W-:-:S02]  /*1200*/  VIADDMNMX R2, R3, UR60, R2, PT ;  /* 0x0000003c03027c46 */ /* 0x000fc4000b800102 */
[----:B------:R-:W-:Y:S02]  /*1210*/  CS2R R10, SRZ ;  /* 0x00000000000a7805 */ /* 0x000fe4000001ff00 */
[----:B------:R-:W-:Y:S02]  /*1220*/  R2UR UR38, R0 ;  /* 0x00000000002672ca */ /* 0x000fe400000e0000 */
[----:B------:R-:W-:Y:S02]  /*1230*/  CS2R R62, SRZ ;  /* 0x00000000003e7805 */ /* 0x000fe4000001ff00 */
[----:B------:R-:W-:Y:S02]  /*1240*/  R2UR UR53, R2 ;  /* 0x00000000023572ca */ /* 0x000fe400000e0000 */
        /* <DEDUP_REMOVED lines=89> */
.L_x_6158:
[----:B------:R-:W-:-:S04]  /*17e0*/  SHF.L.U32 R0, RZ, 0x1f, RZ ;  /* 0x0000001fff007819 */ /* 0x000fc800000006ff */
[----:B------:R-:W0:Y:S02]  /*17f0*/  SYNCS.PHASECHK.TRANS64.TRYWAIT P0, [UR39+0x33400], R0 ;  /* 0x03340000ff0075a7 */ /* 0x000e240008000167 */
[----:B0-----:R-:W-:Y:S05]  /*1800*/  @!P0 BRA `(.L_x_6159) ;  /* 0x0000013800188947 */ /* 0x001fea0003800000 */
.L_x_6257:
[----:B------:R-:W2:Y:S02]  /*1810*/  LDL R2, [R1+0x10] ;  /* 0x0000100001027983 */ /* 0x000ea40000100800 */
[----:B--2---:R-:W-:-:S13]  /*1820*/  R2UR UR4, R2 ;  /* 0x00000000020472ca */ /* 0x004fda00000e0000 */
[----:B------:R-:W-:-:S06]  /*1830*/  ULOP3.LUT UR4, UR4, 0x1, URZ, 0xfc, !UPT ;  /* 0x0000000104047892 */ /* 0x000fcc000f8efc3f */
[----:B------:R-:W-:-:S05]  /*1840*/  IMAD.U32 R2, RZ, RZ, UR4 ;  /* 0x00000004ff027e24 */ /* 0x000fca000f8e00ff */
[----:B------:R-:W-:-:S13]  /*1850*/  ISETP.NE.AND P0, PT, R2, 0x3, PT ;  /* 0x000000030200780c */ /* 0x000fda0003f05270 */
[----:B------:R-:W-:Y:S05]  /*1860*/  @!P0 BRA `(.L_x_6160) ;  /* 0x0000000000048947 */ /* 0x000fea0003800000 */
[----:B------:R-:W-:Y:S01]  /*1870*/  BPT.TRAP 0x1 ;  /* 0x000000040000795c */ /* 0x000fe20000300000 */
.L_x_6160:
[----:B------:R1:W2:Y:S01]  /*1880*/  SYNCS.PHASECHK.TRANS64.TRYWAIT P1, [UR39+0x33430], R0 ;  /* 0x03343000ff0075a7 */ /* 0x0002a20008020167 */
[----:B------:R-:W-:Y:S05]  /*1890*/  @!P0 BRA `(.L_x_6161) ;  /* 0x0000000000048947 */ /* 0x000fea0003800000 */
[----:B------:R-:W-:Y:S01]  /*18a0*/  BPT.TRAP 0x1 ;  /* 0x000000040000795c */ /* 0x000fe20000300000 */
.L_x_6161:
[----:B------:R-:W-:-:S05]  /*18b0*/  IMAD.U32 R2, RZ, RZ, UR43 ;  /* 0x0000002bff027e24 */ /* 0x000fca000f8e00ff */
[----:B------:R-:W-:Y:S01]  /*18c0*/  LOP3.LUT R2, R2, 0x10000, RZ, 0xfc, !PT ;  /* 0x0001000002027812 */ /* 0x000fe200078efcff */
[----:B--2---:R-:W-:Y:S06]  /*18d0*/  @P1 BRA `(.L_x_6162) ;  /* 0x0000000000081947 */ /* 0x004fec0003800000 */
[----:B------:R-:W2:Y:S02]  /*18e0*/  SYNCS.PHASECHK.TRANS64.TRYWAIT P1, [UR39+0x33430], R0 ;  /* 0x03343000ff0075a7 */ /* 0x000ea40008020167 */
[----:B--2---:R-:W-:Y:S05]  /*18f0*/  @!P1 BRA `(.L_x_6163) ;  /* 0x0000013400f49947 */ /* 0x004fea0003800000 */
.L_x_6162:
[----:B------:R-:W-:Y:S05]  /*1900*/  WARPSYNC.ALL ;  /* 0x0000000000007948 */ /* 0x000fea0003800000 */
[----:B0-----:R-:W-:Y:S01]  /*1910*/  IMAD.MOV.U32 R3, RZ, RZ, -0x7fffffe0 ;  /* 0x80000020ff037424 */ /* 0x001fe200078e00ff */
        /* <DEDUP_REMOVED lines=35> */
[----:B------:R-:W-:Y:S01]  /*1b50*/  R2UR UR10, R2 ;  /* 0x00000000020a72ca */ /* 0x000fe200000e0000 */
[----:B------:R-:W-:Y:S01]  /*1b60*/  UMOV UR9, 0x80000020 ;  /* 0x8000002000097882 */ /* 0x000fe20000000000 */
[----:B------:R-:W-:Y:S01]  /*1b70*/  UIADD3 UR11, UR54, 0x202, URZ ;  /* 0x00000202360b7890 */ /* 0x000fe2000fffe03f */
[----:B------:R-:W-:-:S10]  /*1b80*/  UMOV UR5, UR9 ;  /* 0x0000000900057c82 */ /* 0x000fd40008000000 */
[----:B------:R-:W-:-:S07]  /*1b90*/  UIADD3 UR8, UR10, 0x2, URZ ;  /* 0x000000020a087890 */ /* 0x000fce000fffe03f */
[----:B------:R-:W-:Y:S01]  /*1ba0*/  UMOV UR4, UR8 ;  /* 0x0000000800047c82 */ /* 0x000fe20008000000 */
        /* <DEDUP_REMOVED lines=44> */
[----:B------:R-:W-:Y:S01]  /*1e70*/  UMOV UR5, UR9 ;  /* 0x0000000900057c82 */ /* 0x000fe20008000000 */
        /* <DEDUP_REMOVED lines=26> */
[----:B------:R-:W-:Y:S01]  /*2020*/  UMOV UR19, 0x80000020 ;  /* 0x8000002000137882 */ /* 0x000fe20000000000 */
[----:B------:R-:W-:-:S03]  /*2030*/  UMOV UR21, UR17 ;  /* 0x0000001100157c82 */ /* 0x000fc60008000000 */
[----:B------:R-:W-:Y:S01]  /*2040*/  UMOV UR20, UR16 ;  /* 0x0000001000147c82 */ /* 0x000fe20008000000 */
        /* <DEDUP_REMOVED lines=68> */
[----:B------:R-:W-:Y:S01]  /*2490*/  UIADD3 UR10, UR54, 0x702, URZ ;  /* 0x00000702360a7890 */ /* 0x000fe2000fffe03f */
[----:B------:R-:W-:Y:S02]  /*24a0*/  WARPGROUP.DEPBAR.LE gsb0, 0x0 ;  /* 0x00008000000079c5 */ /* 0x000fe40000010000 */
[----:B------:R-:W-:-:S06]  /*24b0*/  WARPGROUP.ARRIVE ;  /* 0x00000000000079c5 */ /* 0x000fcc0000000000 */
[----:B------:R-:W-:Y:S01]  /*24c0*/  QGMMA.64x32x32.F32.E4M3.E4M3 R40, gdesc[UR4], R40, gsb0 ;  /* 0x00600000042879f3 */ /* 0x000fe20008000828 */
[----:B------:R-:W-:Y:S01]  /*24d0*/  UMOV UR4, UR20 ;  /* 0x0000001400047c82 */ /* 0x000fe20008000000 */
        /* <DEDUP_REMOVED lines=36> */
.L_x_6164:
[----:B-12---:R-:W-:Y:S01]  /*2720*/  LOP3.LUT R0, R19, 0xffffff80, RZ, 0xc0, !PT ;  /* 0xffffff8013007812 */ /* 0x006fe200078ec0ff */
[----:B------:R-:W-:Y:S01]  /*2730*/  UISETP.NE.AND UP0, UPT, UR58, URZ, UPT ;  /* 0x0000003f3a00728c */ /* 0x000fe2000bf05270 */
[----:B------:R-:W-:Y:S01]  /*2740*/  LEA.HI R18, R18, R23, RZ, 0x2 ;  /* 0x0000001712127211 */ /* 0x000fe200078f10ff */
[----:B------:R-:W-:Y:S01]  /*2750*/  UMOV UR5, 0xffffff60 ;  /* 0xffffff6000057882 */ /* 0x000fe20000000000 */
[----:B------:R-:W-:Y:S01]  /*2760*/  LEA.HI R7, R22, R22, RZ, 0x1 ;  /* 0x0000001616077211 */ /* 0x000fe200078f08ff */
[----:B------:R-:W-:Y:S01]  /*2770*/  IMAD.IADD R0, R23, 0x1, -R0 ;  /* 0x0000000117007824 */ /* 0x000fe200078e0a00 */
[----:B------:R-:W-:Y:S01]  /*2780*/  LOP3.LUT R18, R18, 0xfffffffc, RZ, 0xc0, !PT ;  /* 0xfffffffc12127812 */ /* 0x000fe200078ec0ff */
[----:B------:R-:W-:Y:S01]  /*2790*/  UIMAD UR5, UR53, UR5, 0xa1 ;  /* 0x000000a1350574a4 */ /* 0x000fe2000f8e0205 */
[----:B------:R-:W-:Y:S01]  /*27a0*/  LOP3.LUT R7, R7, 0x3fffffe, RZ, 0xc0, !PT ;  /* 0x03fffffe07077812 */ /* 0x000fe200078ec0ff */
[----:B------:R-:W-:Y:S01]  /*27b0*/  IMAD.U32 R13, RZ, RZ, UR41 ;  /* 0x00000029ff0d7e24 */ /* 0x000fe2000f8e00ff */
[----:B------:R-:W-:Y:S01]  /*27c0*/  SHF.R.S32.HI R5, RZ, 0x1f, R0 ;  /* 0x0000001fff057819 */ /* 0x000fe20000011400 */
[----:B------:R-:W-:Y:S01]  /*27d0*/  IMAD.IADD R18, R23, 0x1, -R18 ;  /* 0x0000000117127824 */ /* 0x000fe200078e0a12 */
[----:B------:R-:W-:Y:S01]  /*27e0*/  PLOP3.LUT P1, PT, PT, PT, UP0, 0x80, 0x0 ;  /* 0x000000000000781c */ /* 0x000fe20003f2f008 */
[----:B------:R-:W-:Y:S01]  /*27f0*/  IMAD.IADD R7, R22, 0x1, -R7 ;  /* 0x0000000116077824 */ /* 0x000fe200078e0a07 */
[CC--:B------:R-:W-:Y:S01]  /*2800*/  LEA.HI R4, R5.reuse, R0.reuse, RZ, 0x2 ;  /* 0x0000000005047211 */ /* 0x0c0fe200078f10ff */
[----:B------:R-:W-:Y:S01]  /*2810*/  @UP0 ULDC UR4, c[0x0][0x44c] ;  /* 0x0001130000040ab9 */ /* 0x000fe20000000800 */
[----:B------:R-:W-:Y:S01]  /*2820*/  LEA.HI R6, R5, R0, RZ, 0x5 ;  /* 0x0000000005067211 */ /* 0x000fe200078f28ff */
[----:B------:R-:W-:Y:S01]  /*2830*/  ULDC UR7, c[0x0][0x288] ;  /* 0x0000a20000077ab9 */ /* 0x000fe20000000800 */
[--C-:B------:R-:W-:Y:S01]  /*2840*/  SHF.R.S32.HI R5, RZ, 0x2, R4.reuse ;  /* 0x00000002ff057819 */ /* 0x100fe20000011404 */
[----:B------:R-:W-:Y:S01]  /*2850*/  IMAD.U32 R129, RZ, RZ, UR38 ;  /* 0x00000026ff817e24 */ /* 0x000fe2000f8e00ff */
[----:B------:R-:W-:Y:S01]  /*2860*/  SHF.R.S32.HI R8, RZ, 0x1f, R4 ;  /* 0x0000001fff087819 */ /* 0x000fe20000011404 */
[----:B------:R-:W-:Y:S01]  /*2870*/  @UP0 ULDC UR10, c[0x0][0x450] ;  /* 0x00011400000a0ab9 */ /* 0x000fe20000000800 */
[----:B------:R-:W-:Y:S01]  /*2880*/  SHF.R.S32.HI R6, RZ, 0x5, R6 ;  /* 0x00000005ff067819 */ /* 0x000fe20000011406 */
[----:B------:R-:W-:Y:S01]  /*2890*/  UIADD3 UR6, UR39, 0x33440, URZ ;  /* 0x0003344027067890 */ /* 0x000fe2000fffe03f */
[----:B------:R-:W-:Y:S01]  /*28a0*/  LEA.HI R8, R8, R5, RZ, 0x3 ;  /* 0x0000000508087211 */ /* 0x000fe200078f18ff */
[----:B------:R-:W0:Y:S01]  /*28b0*/  S2UR UR61, SR_CgaCtaId ;  /* 0x00000000003d79c3 */ /* 0x000e220000008800 */
[----:B------:R-:W-:Y:S01]  /*28c0*/  LEA.HI R9, R18, R18, RZ, 0x1 ;  /* 0x0000001212097211 */ /* 0x000fe200078f08ff */
[----:B------:R-:W-:Y:S01]  /*28d0*/  UPRMT UR6, UR42, 0x654, UR6 ;  /* 0x000006542a067896 */ /* 0x000fe20008000006 */
[----:B------:R-:W-:-:S02]  /*28e0*/  LEA R6, R6, UR40, 0x4 ;  /* 0x0000002806067c11 */ /* 0x000fc4000f8e20ff */
[----:B------:R-:W-:Y:S02]  /*28f0*/  LOP3.LUT R8, R8, 0xfffffff8, RZ, 0xc0, !PT ;  /* 0xfffffff808087812 */ /* 0x000fe400078ec0ff */
[----:B------:R-:W-:Y:S02]  /*2900*/  LOP3.LUT R9, R9, 0x1ffffffe, RZ, 0xc0, !PT ;  /* 0x1ffffffe09097812 */ /* 0x000fe400078ec0ff */
[----:B------:R-:W-:Y:S02]  /*2910*/  IADD3 R6, R6, R5, -R8 ;  /* 0x0000000506067210 */ /* 0x000fe40007ffe808 */
[----:B------:R-:W-:Y:S01]  /*2920*/  PLOP3.LUT P2, PT, PT, PT, UP0, 0x80, 0x0 ;  /* 0x000000000000781c */ /* 0x000fe20003f4f008 */
[----:B------:R-:W-:Y:S01]  /*2930*/  IMAD.IADD R9, R18, 0x1, -R9 ;  /* 0x0000000112097824 */ /* 0x000fe200078e0a09 */
[----:B------:R-:W-:Y:S01]  /*2940*/  SYNCS.ARRIVE.TRANS64.RED.A1T0 RZ, [UR6], RZ ;  /* 0x000000ffffff79a7 */ /* 0x000fe20008100406 */
[----:B------:R-:W-:-:S04]  /*2950*/  IMAD R6, R7, 0x40, R6 ;  /* 0x0000004007067824 */ /* 0x000fc800078e0206 */
[----:B------:R-:W-:Y:S02]  /*2960*/  IMAD R7, R9, 0x8, R6 ;  /* 0x0000000809077824 */ /* 0x000fe400078e0206 */
[----:B------:R-:W-:Y:S02]  /*2970*/  IMAD.U32 R9, RZ, RZ, UR5 ;  /* 0x00000005ff097e24 */ /* 0x000fe4000f8e00ff */
[----:B------:R-:W-:Y:S01]  /*2980*/  @P1 IMAD.HI.U32 R5, R7, UR4, RZ ;  /* 0x0000000407051c27 */ /* 0x000fe2000f8e00ff */
[----:B------:R-:W-:-:S03]  /*2990*/  @UP0 ULDC UR4, c[0x0][0x450] ;  /* 0x0001140000040ab9 */ /* 0x000fc60000000800 */
[----:B------:R-:W-:Y:S01]  /*29a0*/  IMAD.MOV.U32 R11, RZ, RZ, R7 ;  /* 0x000000ffff0b7224 */ /* 0x000fe200078e0007 */
[----:B------:R-:W-:Y:S01]  /*29b0*/  @P2 SHF.R.U32.HI R11, RZ, UR4, R5 ;  /* 0x00000004ff0b2c19 */ /* 0x000fe20008011605 */
[----:B------:R-:W-:Y:S01]  /*29c0*/  UIMAD UR4, UR53, -0xa0, UR41 ;  /* 0xffffff60350478a4 */ /* 0x000fe2000f8e0229 */
[----:B------:R-:W-:Y:S01]  /*29d0*/  LOP3.LUT R5, R4, 0x7ffffffc, RZ, 0xc0, !PT ;  /* 0x7ffffffc04057812 */ /* 0x000fe200078ec0ff */
[----:B------:R-:W-:Y:S02]  /*29e0*/  UIADD3 UR53, UR53, -0x2, URZ ;  /* 0xfffffffe35357890 */ /* 0x000fe4000fffe03f */
[----:B------:R-:W1:Y:S01]  /*29f0*/  SHFL.IDX PT, R6, R11, 0x1, 0x1c1f ;  /* 0x003c1f000b067f89 */ /* 0x000e6200000e0000 */
[----:B------:R-:W-:Y:S01]  /*2a00*/  UIADD3 UR4, UR4, 0xa0, URZ ;  /* 0x000000a004047890 */ /* 0x000fe2000fffe03f */
[----:B------:R-:W-:Y:S02]  /*2a10*/  IMAD.IADD R8, R0, 0x1, -R5 ;  /* 0x0000000100087824 */ /* 0x000fe400078e0a05 */
[----:B------:R-:W2:Y:S02]  /*2a20*/  SHFL.IDX PT, R11, R11, RZ, 0x1c1f ;  /* 0x001c1fff0b0b7589 */ /* 0x000ea400000e0000 */
[----:B------:R-:W-:-:S02]  /*2a30*/  IMAD R0, R8, -0x2, R9 ;  /* 0xfffffffe08007824 */ /* 0x000fc400078e0209 */
[----:B------:R-:W-:Y:S01]  /*2a40*/  IMAD.U32 R5, RZ, RZ, UR4 ;  /* 0x00000004ff057e24 */ /* 0x000fe2000f8e00ff */
[----:B------:R-:W-:Y:S02]  /*2a50*/  @UP0 ULDC UR4, c[0x0][0x44c] ;  /* 0x0001130000040ab9 */ /* 0x000fe40000000800 */
[----:B------:R-:W-:Y:S01]  /*2a60*/  IADD3 R13, R0, -UR7, R13 ;  /* 0x80000007000d7c10 */ /* 0x000fe2000fffe00d */
[----:B------:R-:W-:Y:S01]  /*2a70*/  IMAD R4, R8, -0x2, R5 ;  /* 0xfffffffe08047824 */ /* 0x000fe200078e0205 */
[----:B------:R-:W-:-:S04]  /*2a80*/  UIMAD.WIDE.U32 UR4, UR40, UR4, URZ ;  /* 0x00000004280472a5 */ /* 0x000fc8000f8e003f */
[----:B------:R-:W-:-:S04]  /*2a90*/  @UP0 USHF.R.U32.HI UR40, URZ, UR10, UR5 ;  /* 0x0000000a3f280299 */ /* 0x000fc80008011605 */
[----:B------:R-:W-:Y:S01]  /*2aa0*/  UIADD3 UR4, UR40, -UR7, UR41 ;  /* 0x8000000728047290 */ /* 0x000fe2000fffe029 */
[----:B-1----:R-:W-:-:S03]  /*2ab0*/  VIADDMNMX R6, R6, R13, R4, PT ;  /* 0x0000000d06067246 */ /* 0x002fc60003800104 */
[----:B------:R-:W-:Y:S01]  /*2ac0*/  UIMAD.WIDE UR4, UR4, 0x66666667, URZ ;  /* 0x66666667040478a5 */ /* 0x000fe2000f8e023f */
[----:B------:R-:W-:-:S03]  /*2ad0*/  ISETP.GT.AND P1, PT, R6, RZ, PT ;  /* 0x000000ff0600720c */ /* 0x000fc60003f24270 */
[----:B------:R-:W-:Y:S01]  /*2ae0*/  USHF.R.U32.HI UR4, URZ, 0x1f, UR5 ;  /* 0x0000001f3f047899 */ /* 0x000fe20008011605 */
[C---:B------:R-:W-:Y:S02]  /*2af0*/  ISETP.GT.AND P2, PT, R6.reuse, 0x1, PT ;  /* 0x000000010600780c */ /* 0x040fe40003f44270 */
[----:B------:R-:W-:Y:S01]  /*2b00*/  ISETP.GT.AND P3, PT, R6, 0x8, PT ;  /* 0x000000080600780c */ /* 0x000fe20003f64270 */
[----:B------:R-:W-:Y:S01]  /*2b10*/  ULEA.HI.SX32 UR4, UR5, UR4, 0x1a ;  /* 0x0000000405047291 */ /* 0x000fe2000f8fd23f */
[----:B------:R-:W-:Y:S02]  /*2b20*/  FSEL R5, R90, -INF , P1 ;  /* 0xff8000005a057808 */ /* 0x000fe40000800000 */
[----:B------:R-:W-:Y:S01]  /*2b30*/  FSEL R9, R91, -INF , P2 ;  /* 0xff8000005b097808 */ /* 0x000fe20001000000 */
[----:B------:R-:W-:Y:S01]  /*2b40*/  UISETP.LT.AND UP0, UPT, UR60, UR4, UPT ;  /* 0x000000043c00728c */ /* 0x000fe2000bf01270 */
[----:B------:R-:W-:Y:S01]  /*2b50*/  ISETP.GT.AND P1, PT, R6, 0x9, PT ;  /* 0x000000090600780c */ /* 0x000fe20003f24270 */
[----:B------:R-:W-:Y:S01]  /*2b60*/  UMOV UR5, URZ ;  /* 0x0000003f00057c82 */ /* 0x000fe20008000000 */
[----:B------:R-:W-:Y:S01]  /*2b70*/  FSEL R15, R94, -INF , P3 ;  /* 0xff8000005e0f7808 */ /* 0x000fe20001800000 */
[----:B------:R-:W-:Y:S01]  /*2b80*/  USEL UR55, UR60, UR4, !UP0 ;  /* 0x000000043c377287 */ /* 0x000fe2000c000000 */
[----:B------:R-:W-:-:S02]  /*2b90*/  FMNMX.FTZ R0, R5, R9, !PT ;  /* 0x0000000905007209 */ /* 0x000fc40007810000 */
[C---:B------:R-:W-:Y:S01]  /*2ba0*/  ISETP.GT.AND P2, PT, R6.reuse, 0x10, PT ;  /* 0x000000100600780c */ /* 0x040fe20003f44270 */
[----:B------:R-:W-:Y:S01]  /*2bb0*/  UISETP.GE.AND UP0, UPT, UR53, UR55, UPT ;  /* 0x000000373500728c */ /* 0x000fe2000bf06270 */
[----:B------:R-:W-:Y:S01]  /*2bc0*/  FSEL R19, R95, -INF , P1 ;  /* 0xff8000005f137808 */ /* 0x000fe20000800000 */
[----:B------:R-:W-:Y:S01]  /*2bd0*/  UMOV UR4, URZ ;  /* 0x0000003f00047c82 */ /* 0x000fe20008000000 */
[----:B------:R-:W-:Y:S02]  /*2be0*/  FMNMX.FTZ R0, R15, R0, !PT ;  /* 0x000000000f007209 */ /* 0x000fe40007810000 */
[----:B------:R-:W-:Y:S02]  /*2bf0*/  ISETP.GT.AND P1, PT, R6, 0x11, PT ;  /* 0x000000110600780c */ /* 0x000fe40003f24270 */
[----:B------:R-:W-:Y:S02]  /*2c00*/  FSEL R21, R98, -INF , P2 ;  /* 0xff80000062157808 */ /* 0x000fe40001000000 */
[----:B------:R-:W-:-:S02]  /*2c10*/  FMNMX.FTZ R0, R19, R0, !PT ;  /* 0x0000000013007209 */ /* 0x000fc40007810000 */
[C---:B------:R-:W-:Y:S02]  /*2c20*/  ISETP.GT.AND P2, PT, R6.reuse, 0x18, PT ;  /* 0x000000180600780c */ /* 0x040fe40003f44270 */
[----:B------:R-:W-:Y:S02]  /*2c30*/  FSEL R23, R99, -INF , P1 ;  /* 0xff80000063177808 */ /* 0x000fe40000800000 */
        /* <DEDUP_REMOVED lines=100> */
[----:B------:R-:W-:Y:S02]  /*3280*/  FSEL R39, R39, -INF , P1 ;  /* 0xff80000027277808 */ /* 0x000fe40000800000 */
[----:B------:R-:W-:Y:S02]  /*3290*/  FMNMX.FTZ R0, R87, R0, !PT ;  /* 0x0000000057007209 */ /* 0x000fe40007810000 */
[----:B--2---:R-:W-:Y:S02]  /*32a0*/  VIADDMNMX R4, R11, R13, R4, PT ;  /* 0x0000000d0b047246 */ /* 0x004fe40003800104 */
[----:B------:R-:W-:Y:S02]  /*32b0*/  FMNMX.FTZ R10, R39, R0, !PT ;  /* 0x00000000270a7209 */ /* 0x000fe40007810000 */
[C---:B------:R-:W-:Y:S02]  /*32c0*/  ISETP.GT.AND P2, PT, R4.reuse, 0x1, PT ;  /* 0x000000010400780c */ /* 0x040fe40003f44270 */
[----:B------:R-:W-:Y:S01]  /*32d0*/  ISETP.GT.AND P3, PT, R4, 0x8, PT ;  /* 0x000000080400780c */ /* 0x000fe20003f64270 */
[----:B------:R-:W1:Y:S01]  /*32e0*/  SHFL.BFLY PT, R27, R10, 0x2, 0x1f ;  /* 0x0c401f000a1b7f89 */ /* 0x000e6200000e0000 */
[----:B------:R-:W-:-:S02]  /*32f0*/  FSEL R89, R89, -INF , P2 ;  /* 0xff80000059597808 */ /* 0x000fc40001000000 */
        /* <DEDUP_REMOVED lines=8> */
[----:B-1----:R-:W-:Y:S02]  /*3380*/  FMNMX.FTZ R27, R10, R27, !PT ;  /* 0x0000001b0a1b7209 */ /* 0x002fe40007810000 */
[----:B------:R-:W-:Y:S02]  /*3390*/  FSEL R77, R77, -INF , P2 ;  /* 0xff8000004d4d7808 */ /* 0x000fe40001000000 */
[----:B------:R-:W-:Y:S01]  /*33a0*/  ISETP.GT.AND P2, PT, R4, 0x31, PT ;  /* 0x000000310400780c */ /* 0x000fe20003f44270 */
[----:B------:R-:W1:Y:S03]  /*33b0*/  SHFL.BFLY PT, R0, R27, 0x1, 0x1f ;  /* 0x0c201f001b007f89 */ /* 0x000e6600000e0000 */
        /* <DEDUP_REMOVED lines=26> */
[----:B------:R1:W-:Y:S01]  /*3560*/  MUFU.EX2 R11, R21 ;  /* 0x00000015000b7308 */ /* 0x0003e20000000800 */
        /* <DEDUP_REMOVED lines=8> */
[C---:B------:R-:W-:Y:S01]  /*35f0*/  ISETP.GT.AND P1, PT, R4.reuse, 0x19, PT ;  /* 0x000000190400780c */ /* 0x040fe20003f24270 */
[--C-:B------:R-:W-:Y:S01]  /*3600*/  FFMA.FTZ R111, R111, UR38, -R6.reuse ;  /* 0x000000266f6f7c23 */ /* 0x100fe20008010806 */
[----:B------:R-:W-:Y:S01]  /*3610*/  FMNMX.FTZ R15, R97, R20, !PT ;  /* 0x00000014610f7209 */ /* 0x000fe20007810000 */
        /* <DEDUP_REMOVED lines=12> */
[----:B------:R-:W2:Y:S01]  /*36e0*/  MUFU.EX2 R10, R10 ;  /* 0x0000000a000a7308 */ /* 0x000ea20000000800 */
        /* <DEDUP_REMOVED lines=12> */
[----:B-1----:R-:W-:Y:S01]  /*37b0*/  FMNMX.FTZ R21, R77, R22, !PT ;  /* 0x000000164d157209 */ /* 0x002fe20007810000 */
[----:B------:R-:W-:Y:S01]  /*37c0*/  FFMA.FTZ R22, R117, UR38, -R6 ;  /* 0x0000002675167c23 */ /* 0x000fe20008010806 */
[----:B------:R-:W-:Y:S01]  /*37d0*/  ISETP.GT.AND P1, PT, R4, 0x38, PT ;  /* 0x000000380400780c */ /* 0x000fe20003f24270 */
[----:B------:R-:W1:Y:S01]  /*37e0*/  MUFU.EX2 R12, R12 ;  /* 0x0000000c000c7308 */ /* 0x000e620000000800 */
[----:B------:R-:W-:Y:S01]  /*37f0*/  FMNMX.FTZ R26, R80, R21, !PT ;  /* 0x00000015501a7209 */ /* 0x000fe20007810000 */
[----:B--2---:R-:W-:Y:S01]  /*3800*/  FADD.FTZ R94, R5, R10 ;  /* 0x0000000a055e7221 */ /* 0x004fe20000010000 */
[----:B------:R-:W-:-:S02]  /*3810*/  FSEL R84, R84, -INF , P1 ;  /* 0xff80000054547808 */ /* 0x000fc40000800000 */
[----:B------:R-:W-:Y:S02]  /*3820*/  CS2R R102, SRZ ;  /* 0x0000000000667805 */ /* 0x000fe4000001ff00 */
[----:B------:R-:W-:Y:S02]  /*3830*/  FMNMX.FTZ R21, R81, R26, !PT ;  /* 0x0000001a51157209 */ /* 0x000fe40007810000 */
[----:B------:R-:W-:Y:S02]  /*3840*/  CS2R R108, SRZ ;  /* 0x00000000006c7805 */ /* 0x000fe4000001ff00 */
[----:B------:R-:W-:Y:S01]  /*3850*/  ISETP.GT.AND P1, PT, R4, 0x40, PT ;  /* 0x000000400400780c */ /* 0x000fe20003f24270 */
[----:B------:R-:W2:Y:S01]  /*3860*/  MUFU.EX2 R14, R14 ;  /* 0x0000000e000e7308 */ /* 0x000ea20000000800 */
[----:B------:R-:W-:Y:S02]  /*3870*/  FMNMX.FTZ R26, R84, R21, !PT ;  /* 0x00000015541a7209 */ /* 0x000fe40007810000 */
[----:B------:R-:W-:-:S02]  /*3880*/  CS2R R112, SRZ ;  /* 0x0000000000707805 */ /* 0x000fc4000001ff00 */
[----:B------:R-:W-:Y:S02]  /*3890*/  FSEL R56, R56, -INF , P1 ;  /* 0xff80000038387808 */ /* 0x000fe40000800000 */
[----:B------:R-:W-:Y:S02]  /*38a0*/  CS2R R116, SRZ ;  /* 0x0000000000747805 */ /* 0x000fe4000001ff00 */
[----:B------:R-:W-:Y:S01]  /*38b0*/  FMNMX.FTZ R23, R85, R26, !PT ;  /* 0x0000001a55177209 */ /* 0x000fe20007810000 */
[----:B------:R-:W-:Y:S01]  /*38c0*/  FFMA.FTZ R26, R121, UR38, -R6 ;  /* 0x00000026791a7c23 */ /* 0x000fe20008010806 */
[----:B------:R-:W-:Y:S01]  /*38d0*/  ISETP.GT.AND P1, PT, R4, 0x48, PT ;  /* 0x000000480400780c */ /* 0x000fe20003f24270 */
[----:B------:R-:W-:Y:S01]  /*38e0*/  MUFU.EX2 R18, R18 ;  /* 0x0000001200127308 */ /* 0x000fe20000000800 */
[----:B------:R-:W-:Y:S02]  /*38f0*/  FMNMX.FTZ R30, R56, R23, !PT ;  /* 0x00000017381e7209 */ /* 0x000fe40007810000 */
[----:B------:R-:W-:-:S02]  /*3900*/  FSEL R60, R60, -INF , P1 ;  /* 0xff8000003c3c7808 */ /* 0x000fc40000800000 */
[----:B------:R-:W-:Y:S02]  /*3910*/  FMNMX.FTZ R23, R57, R30, !PT ;  /* 0x0000001e39177209 */ /* 0x000fe40007810000 */
[----:B------:R-:W-:Y:S01]  /*3920*/  ISETP.GT.AND P1, PT, R4, 0x50, PT ;  /* 0x000000500400780c */ /* 0x000fe20003f24270 */
[----:B------:R4:W-:Y:S01]  /*3930*/  MUFU.EX2 R15, R111 ;  /* 0x0000006f000f7308 */ /* 0x0009e20000000800 */
[----:B------:R-:W-:Y:S02]  /*3940*/  FMNMX.FTZ R30, R60, R23, !PT ;  /* 0x000000173c1e7209 */ /* 0x000fe40007810000 */
[----:B------:R-:W-:Y:S02]  /*3950*/  FSEL R64, R64, -INF , P1 ;  /* 0xff80000040407808 */ /* 0x000fe40000800000 */
[----:B------:R-:W-:Y:S01]  /*3960*/  FMNMX.FTZ R27, R61, R30, !PT ;  /* 0x0000001e3d1b7209 */ /* 0x000fe20007810000 */
[----:B------:R-:W-:Y:S01]  /*3970*/  FFMA.FTZ R30, R125, UR38, -R6 ;  /* 0x000000267d1e7c23 */ /* 0x000fe20008010806 */
[----:B------:R-:W-:Y:S01]  /*3980*/  ISETP.GT.AND P1, PT, R4, 0x58, PT ;  /* 0x000000580400780c */ /* 0x000fe20003f24270 */
[----:B------:R-:W-:Y:S01]  /*3990*/  MUFU.EX2 R20, R20 ;  /* 0x0000001400147308 */ /* 0x000fe20000000800 */
[----:B------:R-:W-:-:S02]  /*39a0*/  FMNMX.FTZ R34, R64, R27, !PT ;  /* 0x0000001b40227209 */ /* 0x000fc40007810000 */
[----:B----4-:R-:W-:Y:S02]  /*39b0*/  CS2R R110, SRZ ;  /* 0x00000000006e7805 */ /* 0x010fe4000001ff00 */
[----:B------:R-:W-:Y:S02]  /*39c0*/  FSEL R68, R68, -INF , P1 ;  /* 0xff80000044447808 */ /* 0x000fe40000800000 */
[----:B------:R-:W-:Y:S02]  /*39d0*/  FMNMX.FTZ R27, R65, R34, !PT ;  /* 0x00000022411b7209 */ /* 0x000fe40007810000 */
[----:B------:R-:W-:Y:S01]  /*39e0*/  ISETP.GT.AND P1, PT, R4, 0x60, PT ;  /* 0x000000600400780c */ /* 0x000fe20003f24270 */
[----:B------:R4:W-:Y:S01]  /*39f0*/  MUFU.EX2 R19, R115 ;  /* 0x0000007300137308 */ /* 0x0009e20000000800 */
[----:B------:R-:W-:Y:S02]  /*3a00*/  FMNMX.FTZ R34, R68, R27, !PT ;  /* 0x0000001b44227209 */ /* 0x000fe40007810000 */
[----:B------:R-:W-:-:S02]  /*3a10*/  ISETP.GT.AND P2, PT, R4, 0x61, PT ;  /* 0x000000610400780c */ /* 0x000fc40003f44270 */
[----:B------:R-:W-:Y:S02]  /*3a20*/  FSEL R62, R40, -INF , P1 ;  /* 0xff800000283e7808 */ /* 0x000fe40000800000 */
[----:B------:R-:W-:Y:S01]  /*3a30*/  FMNMX.FTZ R107, R69, R34, !PT ;  /* 0x00000022456b7209 */ /* 0x000fe20007810000 */
[----:B------:R-:W-:Y:S01]  /*3a40*/  FFMA.FTZ R34, R105, UR38, -R6 ;  /* 0x0000002669227c23 */ /* 0x000fe20008010806 */
[----:B------:R-:W-:Y:S01]  /*3a50*/  ISETP.GT.AND P1, PT, R4, 0x68, PT ;  /* 0x000000680400780c */ /* 0x000fe20003f24270 */
[----:B------:R-:W-:Y:S01]  /*3a60*/  MUFU.EX2 R22, R22 ;  /* 0x0000001600167308 */ /* 0x000fe20000000800 */
[----:B------:R-:W-:Y:S02]  /*3a70*/  FSEL R66, R41, -INF , P2 ;  /* 0xff80000029427808 */ /* 0x000fe40001000000 */
[----:B------:R-:W-:Y:S02]  /*3a80*/  CS2R R104, SRZ ;  /* 0x0000000000687805 */ /* 0x000fe4000001ff00 */
[----:B------:R-:W-:-:S02]  /*3a90*/  FMNMX.FTZ R107, R62, R107, !PT ;  /* 0x0000006b3e6b7209 */ /* 0x000fc40007810000 */
[----:B----4-:R-:W-:Y:S02]  /*3aa0*/  CS2R R114, SRZ ;  /* 0x0000000000727805 */ /* 0x010fe4000001ff00 */
[----:B------:R-:W-:Y:S02]  /*3ab0*/  ISETP.GT.AND P2, PT, R4, 0x69, PT ;  /* 0x000000690400780c */ /* 0x000fe40003f44270 */
[----:B------:R-:W-:Y:S01]  /*3ac0*/  FSEL R70, R44, -INF , P1 ;  /* 0xff8000002c467808 */ /* 0x000fe20000800000 */
[----:B------:R-:W-:Y:S01]  /*3ad0*/  FFMA.FTZ R44, R63, UR38, -R6 ;  /* 0x000000263f2c7c23 */ /* 0x000fe20008010806 */
[----:B------:R-:W-:Y:S01]  /*3ae0*/  FMNMX.FTZ R107, R66, R107, !PT ;  /* 0x0000006b426b7209 */ /* 0x000fe20007810000 */
[----:B---3--:R-:W-:Y:S01]  /*3af0*/  FADD.FTZ R63, R9, R94 ;  /* 0x0000005e093f7221 */ /* 0x008fe20000010000 */
[----:B------:R-:W-:Y:S01]  /*3b00*/  ISETP.GT.AND P1, PT, R4, 0x70, PT ;  /* 0x000000700400780c */ /* 0x000fe20003f24270 */
[----:B------:R3:W-:Y:S01]  /*3b10*/  MUFU.EX2 R21, R119 ;  /* 0x0000007700157308 */ /* 0x0007e20000000800 */
[----:B------:R-:W-:Y:S01]  /*3b20*/  FSEL R45, R45, -INF , P2 ;  /* 0xff8000002d2d7808 */ /* 0x000fe20001000000 */
[----:B-1----:R-:W-:Y:S01]  /*3b30*/  FADD.FTZ R98, R12, R63 ;  /* 0x0000003f0c627221 */ /* 0x002fe20000010000 */
[----:B------:R-:W-:-:S02]  /*3b40*/  FMNMX.FTZ R40, R70, R107, !PT ;  /* 0x0000006b46287209 */ /* 0x000fc40007810000 */
[----:B------:R-:W-:Y:S02]  /*3b50*/  CS2R R106, SRZ ;  /* 0x00000000006a7805 */ /* 0x000fe4000001ff00 */
[----:B------:R-:W-:Y:S02]  /*3b60*/  ISETP.GT.AND P2, PT, R4, 0x71, PT ;  /* 0x000000710400780c */ /* 0x000fe40003f44270 */
[----:B------:R-:W-:Y:S01]  /*3b70*/  FSEL R48, R48, -INF , P1 ;  /* 0xff80000030307808 */ /* 0x000fe20000800000 */
[----:B------:R-:W-:Y:S01]  /*3b80*/  MUFU.EX2 R26, R26 ;  /* 0x0000001a001a7308 */ /* 0x000fe20000000800 */
[----:B------:R-:W-:Y:S02]  /*3b90*/  FMNMX.FTZ R41, R45, R40, !PT ;  /* 0x000000282d297209 */ /* 0x000fe40007810000 */
[----:B---3--:R-:W-:Y:S02]  /*3ba0*/  CS2R R118, SRZ ;  /* 0x0000000000767805 */ /* 0x008fe4000001ff00 */
[----:B------:R-:W-:-:S02]  /*3bb0*/  FSEL R58, R49, -INF , P2 ;  /* 0xff800000313a7808 */ /* 0x000fc40001000000 */
[----:B------:R-:W-:Y:S02]  /*3bc0*/  ISETP.GT.AND P1, PT, R4, 0x78, PT ;  /* 0x000000780400780c */ /* 0x000fe40003f24270 */
[----:B------:R-:W-:Y:S01]  /*3bd0*/  FMNMX.FTZ R49, R48, R41, !PT ;  /* 0x0000002930317209 */ /* 0x000fe20007810000 */
[----:B------:R-:W-:Y:S01]  /*3be0*/  MUFU.EX2 R23, R123 ;  /* 0x0000007b00177308 */ /* 0x000fe20000000800 */
[----:B------:R-:W-:Y:S02]  /*3bf0*/  ISETP.GT.AND P2, PT, R4, 0x79, PT ;  /* 0x000000790400780c */ /* 0x000fe40003f44270 */
[----:B------:R-:W-:Y:S02]  /*3c00*/  FSEL R52, R52, -INF , P1 ;  /* 0xff80000034347808 */ /* 0x000fe40000800000 */
[----:B------:R-:W-:Y:S02]  /*3c10*/  FMNMX.FTZ R49, R58, R49, !PT ;  /* 0x000000313a317209 */ /* 0x000fe40007810000 */
[----:B------:R-:W-:Y:S01]  /*3c20*/  FSEL R53, R53, -INF , P2 ;  /* 0xff80000035357808 */ /* 0x000fe20001000000 */
[----:B------:R-:W-:Y:S01]  /*3c30*/  MUFU.EX2 R30, R30 ;  /* 0x0000001e001e7308 */ /* 0x000fe20000000800 */
[----:B------:R-:W-:-:S02]  /*3c40*/  ISETP.GT.AND P1, PT, R4, 0x80, PT ;  /* 0x000000800400780c */ /* 0x000fc40003f24270 */
[----:B------:R-:W-:Y:S02]  /*3c50*/  FMNMX.FTZ R40, R52, R49, !PT ;  /* 0x0000003134287209 */ /* 0x000fe40007810000 */
[----:B------:R-:W-:Y:S02]  /*3c60*/  ISETP.GT.AND P2, PT, R4, 0x81, PT ;  /* 0x000000810400780c */ /* 0x000fe40003f44270 */
[----:B------:R-:W-:Y:S01]  /*3c70*/  FSEL R74, R24, -INF , P1 ;  /* 0xff800000184a7808 */ /* 0x000fe20000800000 */
[----:B------:R-:W-:Y:S01]  /*3c80*/  MUFU.EX2 R27, R127 ;  /* 0x0000007f001b7308 */ /* 0x000fe20000000800 */
[----:B------:R-:W-:Y:S01]  /*3c90*/  FMNMX.FTZ R49, R53, R40, !PT ;  /* 0x0000002835317209 */ /* 0x000fe20007810000 */
[--C-:B------:R-:W-:Y:S01]  /*3ca0*/  FFMA.FTZ R40, R51, UR38, -R6.reuse ;  /* 0x0000002633287c23 */ /* 0x100fe20008010806 */
[----:B------:R-:W-:Y:S02]  /*3cb0*/  ISETP.GT.AND P1, PT, R4, 0x88, PT ;  /* 0x000000880400780c */ /* 0x000fe40003f24270 */
[----:B------:R-:W-:Y:S01]  /*3cc0*/  FSEL R54, R25, -INF , P2 ;  /* 0xff80000019367808 */ /* 0x000fe20001000000 */
[----:B------:R-:W-:Y:S01]  /*3cd0*/  FFMA.FTZ R25, R91, UR38, -R6 ;  /* 0x000000265b197c23 */ /* 0x000fe20008010806 */
[----:B------:R-:W-:Y:S01]  /*3ce0*/  FMNMX.FTZ R49, R74, R49, !PT ;  /* 0x000000314a317209 */ /* 0x000fe20007810000 */
[----:B------:R-:W-:Y:S01]  /*3cf0*/  MUFU.EX2 R34, R34 ;  /* 0x0000002200227308 */ /* 0x000fe20000000800 */
[----:B------:R-:W-:-:S02]  /*3d00*/  ISETP.GT.AND P2, PT, R4, 0x89, PT ;  /* 0x000000890400780c */ /* 0x000fc40003f44270 */
[----:B------:R-:W-:Y:S01]  /*3d10*/  FSEL R78, R28, -INF , P1 ;  /* 0xff8000001c4e7808 */ /* 0x000fe20000800000 */
[----:B------:R-:W-:Y:S01]  /*3d20*/  FFMA.FTZ R28, R83, UR38, -R6 ;  /* 0x00000026531c7c23 */ /* 0x000fe20008010806 */
[----:B------:R-:W-:Y:S02]  /*3d30*/  FMNMX.FTZ R49, R54, R49, !PT ;  /* 0x0000003136317209 */ /* 0x000fe40007810000 */
[----:B------:R-:W-:Y:S01]  /*3d40*/  ISETP.GT.AND P1, PT, R4, 0x90, PT ;  /* 0x000000900400780c */ /* 0x000fe20003f24270 */
[----:B------:R-:W-:Y:S01]  /*3d50*/  MUFU.EX2 R38, R38 ;  /* 0x0000002600267308 */ /* 0x000fe20000000800 */
[----:B------:R-:W-:Y:S02]  /*3d60*/  FSEL R82, R29, -INF , P2 ;  /* 0xff8000001d527808 */ /* 0x000fe40001000000 */
[----:B------:R-:W-:Y:S02]  /*3d70*/  FMNMX.FTZ R49, R78, R49, !PT ;  /* 0x000000314e317209 */ /* 0x000fe40007810000 */
[----:B------:R-:W-:-:S02]  /*3d80*/  FSEL R83, R32, -INF , P1 ;  /* 0xff80000020537808 */ /* 0x000fc40000800000 */
[----:B------:R-:W-:Y:S01]  /*3d90*/  ISETP.GT.AND P2, PT, R4, 0x91, PT ;  /* 0x000000910400780c */ /* 0x000fe20003f44270 */
[----:B------:R1:W-:Y:S01]  /*3da0*/  MUFU.EX2 R41, R99 ;  /* 0x0000006300297308 */ /* 0x0003e20000000800 */
[----:B------:R-:W-:Y:S02]  /*3db0*/  FMNMX.FTZ R32, R82, R49, !PT ;  /* 0x0000003152207209 */ /* 0x000fe40007810000 */
[C---:B------:R-:W-:Y:S02]  /*3dc0*/  ISETP.GT.AND P1, PT, R4.reuse, 0x98, PT ;  /* 0x000000980400780c */ /* 0x040fe40003f24270 */
        /* <DEDUP_REMOVED lines=10> */
[----:B------:R-:W-:Y:S01]  /*3e70*/  FSEL R90, R37, -INF , P2 ;  /* 0xff800000255a7808 */ /* 0x000fe20001000000 */
[--C-:B------:R-:W-:Y:S01]  /*3e80*/  FFMA.FTZ R42, R59, UR38, -R6.reuse ;  /* 0x000000263b2a7c23 */ /* 0x100fe20008010806 */
[----:B------:R-:W-:Y:S01]  /*3e90*/  FMNMX.FTZ R37, R71, R4, !PT ;  /* 0x0000000447257209 */ /* 0x000fe20007810000 */
[--C-:B------:R-:W-:Y:S01]  /*3ea0*/  FFMA.FTZ R36, R46, UR38, -R6.reuse ;  /* 0x000000262e247c23 */ /* 0x100fe20008010806 */
[--C-:B------:R-:W-:Y:S01]  /*3eb0*/  FFMA.FTZ R46, R75, UR38, -R6.reuse ;  /* 0x000000264b2e7c23 */ /* 0x100fe20008010806 */
[----:B------:R-:W-:Y:S01]  /*3ec0*/  F2FP.SATFINITE.E4M3.F32.PACK_AB_MERGE_C R217, R12, R9, RZ ;  /* 0x000000090cd9723e */ /* 0x000fe200048070ff */
[----:B------:R-:W-:Y:S01]  /*3ed0*/  MUFU.EX2 R24, R95 ;  /* 0x0000005f00187308 */ /* 0x000fe20000000800 */
[----:B------:R-:W-:Y:S01]  /*3ee0*/  FMNMX.FTZ R4, R90, R37, !PT ;  /* 0x000000255a047209 */ /* 0x000fe20007810000 */
[----:B------:R-:W-:Y:S01]  /*3ef0*/  FFMA.FTZ R37, R50, UR38, -R6 ;  /* 0x0000002632257c23 */ /* 0x000fe20008010806 */
[----:B------:R-:W-:-:S03]  /*3f00*/  F2FP.SATFINITE.E4M3.F32.PACK_AB_MERGE_C R217, R10, R5, R217 ;  /* 0x000000050ad9723e */ /* 0x000fc600048070d9 */
[----:B------:R-:W3:Y:S02]  /*3f10*/  SHFL.BFLY PT, R49, R4, 0x2, 0x1f ;  /* 0x0c401f0004317f89 */ /* 0x000ee400000e0000 */
[----:B------:R-:W-:Y:S08]  /*3f20*/  MUFU.EX2 R25, R25 ;  /* 0x0000001900197308 */ /* 0x000ff00000000800 */
[----:B------:R-:W-:Y:S08]  /*3f30*/  MUFU.EX2 R28, R28 ;  /* 0x0000001c001c7308 */ /* 0x000ff00000000800 */
[----:B------:R-:W-:Y:S01]  /*3f40*/  MUFU.EX2 R33, R33 ;  /* 0x0000002100217308 */ /* 0x000fe20000000800 */
[----:B---3--:R-:W-:Y:S01]  /*3f50*/  FMNMX.FTZ R50, R4, R49, !PT ;  /* 0x0000003104327209 */ /* 0x008fe20007810000 */
[----:B------:R-:W-:Y:S01]  /*3f60*/  FFMA.FTZ R49, R67, UR38, -R6 ;  /* 0x0000002643317c23 */ /* 0x000fe20008010806 */
[----:B------:R-:W-:-:S05]  /*3f70*/  FADD.FTZ R67, R11, R98 ;  /* 0x000000620b437221 */ /* 0x000fca0000010000 */
[----:B------:R-:W-:Y:S01]  /*3f80*/  MUFU.EX2 R29, R29 ;  /* 0x0000001d001d7308 */ /* 0x000fe20000000800 */
[----:B------:R-:W3:Y:S01]  /*3f90*/  SHFL.BFLY PT, R51, R50, 0x1, 0x1f ;  /* 0x0c201f0032337f89 */ /* 0x000ee200000e0000 */
[----:B--2---:R-:W-:-:S04]  /*3fa0*/  FADD.FTZ R98, R14, R67 ;  /* 0x000000430e627221 */ /* 0x004fc80000010000 */
[----:B------:R-:W-:Y:S02]  /*3fb0*/  FADD.FTZ R67, R13, R98 ;  /* 0x000000620d437221 */ /* 0x000fe40000010000 */
[----:B------:R-:W-:Y:S01]  /*3fc0*/  MUFU.EX2 R32, R32 ;  /* 0x0000002000207308 */ /* 0x000fe20000000800 */
[----:B-1----:R-:W-:-:S07]  /*3fd0*/  CS2R R98, SRZ ;  /* 0x0000000000627805 */ /* 0x002fce000001ff00 */
[----:B------:R-:W-:Y:S08]  /*3fe0*/  MUFU.EX2 R36, R36 ;  /* 0x0000002400247308 */ /* 0x000ff00000000800 */
[----:B------:R-:W-:Y:S01]  /*3ff0*/  MUFU.EX2 R43, R43 ;  /* 0x0000002b002b7308 */ /* 0x000fe20000000800 */
[----:B---3--:R-:W-:Y:S01]  /*4000*/  FMNMX.FTZ R4, R50, R51, !PT ;  /* 0x0000003332047209 */ /* 0x008fe20007810000 */
[----:B------:R-:W-:-:S02]  /*4010*/  IMAD.U32 R51, RZ, RZ, UR38 ;  /* 0x00000026ff337e24 */ /* 0x000fc4000f8e00ff */
[--C-:B------:R-:W-:Y:S01]  /*4020*/  FFMA.FTZ R50, R79, UR38, -R6.reuse ;  /* 0x000000264f327c23 */ /* 0x100fe20008010806 */
[C---:B------:R-:W-:Y:S01]  /*4030*/  FSETP.NEU.FTZ.AND P1, PT, R4.reuse, -INF , PT ;  /* 0xff8000000400780b */ /* 0x040fe20003f3d000 */
[----:B------:R-:W-:Y:S02]  /*4040*/  FFMA.FTZ R51, R4, R51, -8 ;  /* 0xc100000004337423 */ /* 0x000fe40000010033 */
[----:B------:R-:W-:Y:S03]  /*4050*/  MUFU.EX2 R37, R37 ;  /* 0x0000002500257308 */ /* 0x000fe60000000800 */
[----:B------:R-:W-:Y:S01]  /*4060*/  FSEL R55, R51, RZ, P1 ;  /* 0x000000ff33377208 */ /* 0x000fe20000800000 */
[----:B------:R-:W-:Y:S01]  /*4070*/  FFMA.FTZ R51, R87, UR38, -R6 ;  /* 0x0000002657337c23 */ /* 0x000fe20008010806 */
[----:B------:R-:W-:-:S03]  /*4080*/  PLOP3.LUT P1, PT, PT, PT, UP0, 0x80, 0x0 ;  /* 0x000000000000781c */ /* 0x000fc60003f2f008 */
        /* <DEDUP_REMOVED lines=23> */
[--C-:B------:R-:W-:Y:S01]  /*4200*/  FFMA.FTZ R61, R61, UR38, -R55.reuse ;  /* 0x000000263d3d7c23 */ /* 0x100fe20008010837 */
[----:B------:R-:W2:Y:S01]  /*4210*/  MUFU.EX2 R92, R92 ;  /* 0x0000005c005c7308 */ /* 0x000ea20000000800 */
[--C-:B------:R-:W-:Y:S01]  /*4220*/  FFMA.FTZ R64, R64, UR38, -R55.reuse ;  /* 0x0000002640407c23 */ /* 0x100fe20008010837 */
        /* <DEDUP_REMOVED lines=13> */
[----:B------:R-:W-:Y:S01]  /*4300*/  FFMA.FTZ R54, R54, UR38, -R55 ;  /* 0x0000002636367c23 */ /* 0x000fe20008010837 */
[----:B------:R-:W1:Y:S01]  /*4310*/  MUFU.EX2 R96, R96 ;  /* 0x0000006000607308 */ /* 0x000e620000000800 */
[----:B--2---:R-:W-:Y:S01]  /*4320*/  FADD.FTZ R94, R92, R59 ;  /* 0x0000003b5c5e7221 */ /* 0x004fe20000010000 */
[--C-:B------:R-:W-:Y:S01]  /*4330*/  FFMA.FTZ R78, R78, UR38, -R55.reuse ;  /* 0x000000264e4e7c23 */ /* 0x100fe20008010837 */
[--C-:B------:R-:W-:Y:S01]  /*4340*/  FFMA.FTZ R82, R82, UR38, -R55.reuse ;  /* 0x0000002652527c23 */ /* 0x100fe20008010837 */
[--C-:B------:R-:W-:Y:S01]  /*4350*/  FFMA.FTZ R83, R83, UR38, -R55.reuse ;  /* 0x0000002653537c23 */ /* 0x100fe20008010837 */
[--C-:B------:R-:W-:Y:S01]  /*4360*/  FFMA.FTZ R86, R86, UR38, -R55.reuse ;  /* 0x0000002656567c23 */ /* 0x100fe20008010837 */
[--C-:B------:R-:W-:Y:S01]  /*4370*/  FFMA.FTZ R71, R71, UR38, -R55.reuse ;  /* 0x0000002647477c23 */ /* 0x100fe20008010837 */
[----:B------:R-:W-:Y:S01]  /*4380*/  FFMA.FTZ R55, R90, UR38, -R55 ;  /* 0x000000265a377c23 */ /* 0x000fe20008010837 */
[----:B------:R-:W2:Y:S01]  /*4390*/  MUFU.EX2 R97, R97 ;  /* 0x0000006100617308 */ /* 0x000ea20000000800 */
[C---:B---3--:R-:W-:Y:S01]  /*43a0*/  FADD.FTZ R63, R93.reuse, R94 ;  /* 0x0000005e5d3f7221 */ /* 0x048fe20000010000 */
[----:B------:R-:W-:-:S02]  /*43b0*/  F2FP.SATFINITE.E4M3.F32.PACK_AB_MERGE_C R216, R93, R92, RZ ;  /* 0x0000005c5dd8723e */ /* 0x000fc400048070ff */
[----:B------:R-:W-:Y:S02]  /*43c0*/  CS2R R90, SRZ ;  /* 0x00000000005a7805 */ /* 0x000fe4000001ff00 */
[----:B------:R-:W-:Y:S02]  /*43d0*/  CS2R R92, SRZ ;  /* 0x00000000005c7805 */ /* 0x000fe4000001ff00 */
[----:B------:R-:W-:Y:S02]  /*43e0*/  F2FP.SATFINITE.E4M3.F32.PACK_AB_MERGE_C R216, R89, R88, R216 ;  /* 0x0000005859d8723e */ /* 0x000fe400048070d8 */
[----:B------:R-:W-:Y:S01]  /*43f0*/  CS2R R88, SRZ ;  /* 0x0000000000587805 */ /* 0x000fe2000001ff00 */
[----:B------:R-:W3:Y:S01]  /*4400*/  MUFU.EX2 R100, R100 ;  /* 0x0000006400647308 */ /* 0x000ee20000000800 */
[----:B-1----:R-:W-:Y:S01]  /*4410*/  FADD.FTZ R94, R96, R63 ;  /* 0x0000003f605e7221 */ /* 0x002fe20000010000 */
[----:B------:R-:W-:-:S06]  /*4420*/  FFMA.FTZ R63, R39, UR38, -R6 ;  /* 0x00000026273f7c23 */ /* 0x000fcc0008010806 */
[----:B------:R-:W1:Y:S01]  /*4430*/  MUFU.EX2 R101, R101 ;  /* 0x0000006500657308 */ /* 0x000e620000000800 */
[----:B--2---:R-:W-:Y:S01]  /*4440*/  FADD.FTZ R39, R97, R94 ;  /* 0x0000005e61277221 */ /* 0x004fe20000010000 */
[----:B------:R-:W-:-:S06]  /*4450*/  CS2R R94, SRZ ;  /* 0x00000000005e7805 */ /* 0x000fcc000001ff00 */
[----:B------:R-:W2:Y:S01]  /*4460*/  MUFU.EX2 R72, R72 ;  /* 0x0000004800487308 */ /* 0x000ea20000000800 */
[----:B---3--:R-:W-:-:S07]  /*4470*/  FADD.FTZ R6, R100, R39 ;  /* 0x0000002764067221 */ /* 0x008fce0000010000 */
[----:B------:R-:W3:Y:S01]  /*4480*/  MUFU.EX2 R73, R73 ;  /* 0x0000004900497308 */ /* 0x000ee20000000800 */
[C---:B-1----:R-:W-:Y:S01]  /*4490*/  FADD.FTZ R39, R101.reuse, R6 ;  /* 0x0000000665277221 */ /* 0x042fe20000010000 */
[----:B------:R-:W-:Y:S02]  /*44a0*/  F2FP.SATFINITE.E4M3.F32.PACK_AB_MERGE_C R218, R101, R100, RZ ;  /* 0x0000006465da723e */ /* 0x000fe400048070ff */
[----:B------:R-:W-:Y:S02]  /*44b0*/  CS2R R100, SRZ ;  /* 0x0000000000647805 */ /* 0x000fe4000001ff00 */
[----:B------:R-:W-:Y:S02]  /*44c0*/  F2FP.SATFINITE.E4M3.F32.PACK_AB_MERGE_C R218, R97, R96, R218 ;  /* 0x0000006061da723e */ /* 0x000fe400048070da */
[----:B------:R-:W-:Y:S01]  /*44d0*/  CS2R R96, SRZ ;  /* 0x0000000000607805 */ /* 0x000fe2000001ff00 */
[----:B------:R-:W1:Y:S01]  /*44e0*/  MUFU.EX2 R76, R76 ;  /* 0x0000004c004c7308 */ /* 0x000e620000000800 */
[----:B--2---:R-:W-:-:S07]  /*44f0*/  FADD.FTZ R6, R72, R39 ;  /* 0x0000002748067221 */ /* 0x004fce0000010000 */
[----:B------:R2:W-:Y:S01]  /*4500*/  MUFU.EX2 R59, R66 ;  /* 0x00000042003b7308 */ /* 0x0005e20000000800 */
[----:B---3--:R-:W-:-:S07]  /*4510*/  FADD.FTZ R39, R73, R6 ;  /* 0x0000000649277221 */ /* 0x008fce0000010000 */
[----:B------:R-:W3:Y:S01]  /*4520*/  MUFU.EX2 R77, R77 ;  /* 0x0000004d004d7308 */ /* 0x000ee20000000800 */
[----:B--2---:R-:W-:Y:S01]  /*4530*/  FADD.FTZ R66, R18, R67 ;  /* 0x0000004312427221 */ /* 0x004fe20000010000 */
[----:B-1----:R-:W-:Y:S01]  /*4540*/  FADD.FTZ R6, R76, R39 ;  /* 0x000000274c067221 */ /* 0x002fe20000010000 */
[----:B------:R-:W-:Y:S02]  /*4550*/  F2FP.SATFINITE.E4M3.F32.PACK_AB_MERGE_C R18, R18, R13, RZ ;  /* 0x0000000d1212723e */ /* 0x000fe400048070ff */
[----:B------:R-:W-:Y:S02]  /*4560*/  FADD.FTZ R67, R15, R66 ;  /* 0x000000420f437221 */ /* 0x000fe40000010000 */
[----:B------:R-:W-:Y:S01]  /*4570*/  F2FP.SATFINITE.E4M3.F32.PACK_AB_MERGE_C R219, R14, R11, R18 ;  /* 0x0000000b0edb723e */ /* 0x000fe20004807012 */
[----:B------:R-:W1:Y:S01]  /*4580*/  MUFU.EX2 R80, R80 ;  /* 0x0000005000507308 */ /* 0x000e620000000800 */
[----:B------:R-:W-:-:S04]  /*4590*/  FADD.FTZ R66, R20, R67 ;  /* 0x0000004314427221 */ /* 0x000fc80000010000 */
[----:B------:R-:W-:-:S03]  /*45a0*/  FADD.FTZ R67, R19, R66 ;  /* 0x0000004213437221 */ /* 0x000fc60000010000 */
[----:B------:R-:W2:Y:S01]  /*45b0*/  MUFU.EX2 R81, R81 ;  /* 0x0000005100517308 */ /* 0x000ea20000000800 */
[C---:B------:R-:W-:Y:S01]  /*45c0*/  FADD.FTZ R66, R22.reuse, R67 ;  /* 0x0000004316427221 */ /* 0x040fe20000010000 */
[----:B---3--:R-:W-:Y:S01]  /*45d0*/  FADD.FTZ R67, R77, R6 ;  /* 0x000000064d437221 */ /* 0x008fe20000010000 */
[----:B------:R-:W-:Y:S02]  /*45e0*/  F2FP.SATFINITE.E4M3.F32.PACK_AB_MERGE_C R22, R22, R19, RZ ;  /* 0x000000131616723e */ /* 0x000fe400048070ff */
[----:B------:R-:W-:Y:S01]  /*45f0*/  FADD.FTZ R75, R21, R66 ;  /* 0x00000042154b7221 */ /* 0x000fe20000010000 */
[----:B------:R-:W-:Y:S02]  /*4600*/  F2FP.SATFINITE.E4M3.F32.PACK_AB_MERGE_C R76, R77, R76, RZ ;  /* 0x0000004c4d4c723e */ /* 0x000fe400048070ff */
[----:B------:R-:W3:Y:S01]  /*4610*/  MUFU.EX2 R84, R84 ;  /* 0x0000005400547308 */ /* 0x000ee20000000800 */
[----:B-1----:R-:W-:Y:S01]  /*4620*/  FADD.FTZ R6, R80, R67 ;  /* 0x0000004350067221 */ /* 0x002fe20000010000 */
[----:B------:R-:W-:Y:S01]  /*4630*/  FADD.FTZ R66, R26, R75 ;  /* 0x0000004b1a427221 */ /* 0x000fe20000010000 */
[----:B------:R-:W-:-:S02]  /*4640*/  F2FP.SATFINITE.E4M3.F32.PACK_AB_MERGE_C R212, R73, R72, R76 ;  /* 0x0000004849d4723e */ /* 0x000fc4000480704c */
[----:B------:R-:W-:Y:S02]  /*4650*/  CS2R R72, SRZ ;  /* 0x0000000000487805 */ /* 0x000fe4000001ff00 */
[----:B------:R-:W-:Y:S01]  /*4660*/  F2FP.SATFINITE.E4M3.F32.PACK_AB_MERGE_C R213, R20, R15, R22 ;  /* 0x0000000f14d5723e */ /* 0x000fe20004807016 */
[----:B------:R-:W-:Y:S01]  /*4670*/  FADD.FTZ R75, R23, R66 ;  /* 0x00000042174b7221 */ /* 0x000fe20000010000 */
[C---:B------:R-:W-:Y:S01]  /*4680*/  F2FP.SATFINITE.E4M3.F32.PACK_AB_MERGE_C R23, R30.reuse, R23, RZ ;  /* 0x000000171e17723e */ /* 0x040fe200048070ff */
[----:B------:R-:W1:Y:S01]  /*4690*/  MUFU.EX2 R85, R85 ;  /* 0x0000005500557308 */ /* 0x000e620000000800 */
[----:B--2---:R-:W-:Y:S01]  /*46a0*/  FADD.FTZ R67, R81, R6 ;  /* 0x0000000651437221 */ /* 0x004fe20000010000 */
[----:B------:R-:W-:Y:S01]  /*46b0*/  FADD.FTZ R12, R30, R75 ;  /* 0x0000004b1e0c7221 */ /* 0x000fe20000010000 */
[----:B------:R-:W-:Y:S02]  /*46c0*/  F2FP.SATFINITE.E4M3.F32.PACK_AB_MERGE_C R215, R26, R21, R23 ;  /* 0x000000151ad7723e */ /* 0x000fe40004807017 */
[----:B------:R-:W-:-:S03]  /*46d0*/  CS2R R76, SRZ ;  /* 0x00000000004c7805 */ /* 0x000fc6000001ff00 */
[----:B------:R-:W2:Y:S01]  /*46e0*/  MUFU.EX2 R56, R56 ;  /* 0x0000003800387308 */ /* 0x000ea20000000800 */
[----:B---3--:R-:W-:Y:S01]  /*46f0*/  FADD.FTZ R6, R84, R67 ;  /* 0x0000004354067221 */ /* 0x008fe20000010000 */
[----:B------:R-:W-:-:S04]  /*4700*/  FADD.FTZ R67, R27, R12 ;  /* 0x0000000c1b437221 */ /* 0x000fc80000010000 */
[----:B------:R-:W-:Y:S02]  /*4710*/  FADD.FTZ R67, R34, R67 ;  /* 0x0000004322437221 */ /* 0x000fe40000010000 */
[----:B------:R-:W3:Y:S01]  /*4720*/  MUFU.EX2 R57, R57 ;  /* 0x0000003900397308 */ /* 0x000ee20000000800 */
[C---:B-1----:R-:W-:Y:S01]  /*4730*/  FADD.FTZ R9, R85.reuse, R6 ;  /* 0x0000000655097221 */ /* 0x042fe20000010000 */
[----:B------:R-:W-:Y:S01]  /*4740*/  FADD.FTZ R12, R38, R67 ;  /* 0x00000043260c7221 */ /* 0x000fe20000010000 */
[----:B------:R-:W-:Y:S02]  /*4750*/  F2FP.SATFINITE.E4M3.F32.PACK_AB_MERGE_C R84, R85, R84, RZ ;  /* 0x000000545554723e */ /* 0x000fe400048070ff */
[----:B------:R-:W-:Y:S02]  /*4760*/  CS2R R66, SRZ ;  /* 0x0000000000427805 */ /* 0x000fe4000001ff00 */
[C---:B------:R-:W-:Y:S01]  /*4770*/  F2FP.SATFINITE.E4M3.F32.PACK_AB_MERGE_C R38, R41.reuse, R38, RZ ;  /* 0x000000262926723e */ /* 0x040fe200048070ff */
[----:B------:R-:W-:Y:S01]  /*4780*/  FADD.FTZ R19, R41, R12 ;  /* 0x0000000c29137221 */ /* 0x000fe20000010000 */
[----:B------:R-:W-:Y:S01]  /*4790*/  F2FP.SATFINITE.E4M3.F32.PACK_AB_MERGE_C R214, R81, R80, R84 ;  /* 0x0000005051d6723e */ /* 0x000fe20004807054 */
[----:B------:R-:W1:Y:S01]  /*47a0*/  MUFU.EX2 R60, R60 ;  /* 0x0000003c003c7308 */ /* 0x000e620000000800 */
[----:B--2---:R-:W-:Y:S01]  /*47b0*/  FADD.FTZ R6, R56, R9 ;  /* 0x0000000938067221 */ /* 0x004fe20000010000 */
[----:B------:R-:W-:Y:S01]  /*47c0*/  FADD.FTZ R12, R24, R19 ;  /* 0x00000013180c7221 */ /* 0x000fe20000010000 */
[----:B------:R-:W-:-:S02]  /*47d0*/  F2FP.SATFINITE.E4M3.F32.PACK_AB_MERGE_C R209, R34, R27, R38 ;  /* 0x0000001b22d1723e */ /* 0x000fc40004807026 */
[----:B------:R-:W-:Y:S02]  /*47e0*/  CS2R R26, SRZ ;  /* 0x00000000001a7805 */ /* 0x000fe4000001ff00 */
[----:B------:R-:W-:Y:S02]  /*47f0*/  CS2R R80, SRZ ;  /* 0x0000000000507805 */ /* 0x000fe4000001ff00 */
[----:B------:R-:W-:Y:S01]  /*4800*/  CS2R R84, SRZ ;  /* 0x0000000000547805 */ /* 0x000fe2000001ff00 */
[----:B------:R-:W2:Y:S01]  /*4810*/  MUFU.EX2 R61, R61 ;  /* 0x0000003d003d7308 */ /* 0x000ea20000000800 */
[----:B---3--:R-:W-:-:S07]  /*4820*/  FADD.FTZ R9, R57, R6 ;  /* 0x0000000639097221 */ /* 0x008fce0000010000 */
[----:B------:R-:W3:Y:S01]  /*4830*/  MUFU.EX2 R64, R64 ;  /* 0x0000004000407308 */ /* 0x000ee20000000800 */
[----:B-1----:R-:W-:-:S07]  /*4840*/  FADD.FTZ R6, R60, R9 ;  /* 0x000000093c067221 */ /* 0x002fce0000010000 */
[----:B------:R-:W1:Y:S01]  /*4850*/  MUFU.EX2 R65, R65 ;  /* 0x0000004100417308 */ /* 0x000e620000000800 */
[C---:B--2---:R-:W-:Y:S01]  /*4860*/  FADD.FTZ R13, R61.reuse, R6 ;  /* 0x000000063d0d7221 */ /* 0x044fe20000010000 */
[----:B------:R-:W-:-:S04]  /*4870*/  F2FP.SATFINITE.E4M3.F32.PACK_AB_MERGE_C R60, R61, R60, RZ ;  /* 0x0000003c3d3c723e */ /* 0x000fc800048070ff */
[----:B------:R-:W-:Y:S02]  /*4880*/  F2FP.SATFINITE.E4M3.F32.PACK_AB_MERGE_C R208, R57, R56, R60 ;  /* 0x0000003839d0723e */ /* 0x000fe4000480703c */
[----:B------:R-:W-:Y:S01]  /*4890*/  CS2R R56, SRZ ;  /* 0x0000000000387805 */ /* 0x000fe2000001ff00 */
[----:B------:R-:W2:Y:S01]  /*48a0*/  MUFU.EX2 R68, R68 ;  /* 0x0000004400447308 */ /* 0x000ea20000000800 */
[----:B---3--:R-:W-:Y:S01]  /*48b0*/  FADD.FTZ R6, R64, R13 ;  /* 0x0000000d40067221 */ /* 0x008fe20000010000 */
[----:B------:R-:W-:Y:S01]  /*48c0*/  FADD.FTZ R13, R25, R12 ;  /* 0x0000000c190d7221 */ /* 0x000fe20000010000 */
[----:B------:R-:W-:-:S03]  /*48d0*/  CS2R R60, SRZ ;  /* 0x00000000003c7805 */ /* 0x000fc6000001ff00 */
[----:B------:R-:W-:Y:S01]  /*48e0*/  FADD.FTZ R10, R28, R13 ;  /* 0x0000000d1c0a7221 */ /* 0x000fe20000010000 */
[----:B------:R-:W-:Y:S01]  /*48f0*/  F2FP.SATFINITE.E4M3.F32.PACK_AB_MERGE_C R28, R33, R28, RZ ;  /* 0x0000001c211c723e */ /* 0x000fe200048070ff */
[----:B------:R-:W3:Y:S01]  /*4900*/  MUFU.EX2 R69, R69 ;  /* 0x0000004500457308 */ /* 0x000ee20000000800 */
[----:B-1----:R-:W-:Y:S01]  /*4910*/  FADD.FTZ R5, R65, R6 ;  /* 0x0000000641057221 */ /* 0x002fe20000010000 */
[----:B------:R-:W-:Y:S01]  /*4920*/  FADD.FTZ R10, R33, R10 ;  /* 0x0000000a210a7221 */ /* 0x000fe20000010000 */
[----:B------:R-:W-:Y:S02]  /*4930*/  F2FP.SATFINITE.E4M3.F32.PACK_AB_MERGE_C R211, R25, R24, R28 ;  /* 0x0000001819d3723e */ /* 0x000fe4000480701c */
[----:B------:R-:W-:Y:S01]  /*4940*/  CS2R R24, SRZ ;  /* 0x0000000000187805 */ /* 0x000fe2000001ff00 */
[----:B------:R-:W-:Y:S02]  /*4950*/  FADD.FTZ R13, R29, R10 ;  /* 0x0000000a1d0d7221 */ /* 0x000fe40000010000 */
[----:B------:R-:W1:Y:S01]  /*4960*/  MUFU.EX2 R62, R62 ;  /* 0x0000003e003e7308 */ /* 0x000e620000000800 */
[----:B--2---:R-:W-:Y:S01]  /*4970*/  FADD.FTZ R6, R68, R5 ;  /* 0x0000000544067221 */ /* 0x004fe20000010000 */
[----:B------:R-:W-:-:S04]  /*4980*/  FADD.FTZ R13, R32, R13 ;  /* 0x0000000d200d7221 */ /* 0x000fc80000010000 */
[----:B------:R-:W-:Y:S01]  /*4990*/  FADD.FTZ R10, R36, R13 ;  /* 0x0000000d240a7221 */ /* 0x000fe20000010000 */
[----:B------:R-:W-:Y:S01]  /*49a0*/  F2FP.SATFINITE.E4M3.F32.PACK_AB_MERGE_C R36, R43, R36, RZ ;  /* 0x000000242b24723e */ /* 0x000fe200048070ff */
[----:B------:R-:W2:Y:S01]  /*49b0*/  MUFU.EX2 R70, R70 ;  /* 0x0000004600467308 */ /* 0x000ea20000000800 */
[C---:B---3--:R-:W-:Y:S01]  /*49c0*/  F2FP.SATFINITE.E4M3.F32.PACK_AB_MERGE_C R68, R69.reuse, R68, RZ ;  /* 0x000000444544723e */ /* 0x048fe200048070ff */
[----:B------:R-:W-:Y:S01]  /*49d0*/  FADD.FTZ R69, R69, R6 ;  /* 0x0000000645457221 */ /* 0x000fe20000010000 */
[----:B------:R-:W-:Y:S01]  /*49e0*/  FADD.FTZ R10, R43, R10 ;  /* 0x0000000a2b0a7221 */ /* 0x000fe20000010000 */
[----:B------:R-:W-:Y:S02]  /*49f0*/  F2FP.SATFINITE.E4M3.F32.PACK_AB_MERGE_C R205, R32, R29, R36 ;  /* 0x0000001d20cd723e */ /* 0x000fe40004807024 */
[----:B------:R-:W-:Y:S02]  /*4a00*/  CS2R R28, SRZ ;  /* 0x00000000001c7805 */ /* 0x000fe4000001ff00 */
[----:B------:R-:W-:-:S02]  /*4a10*/  F2FP.SATFINITE.E4M3.F32.PACK_AB_MERGE_C R210, R65, R64, R68 ;  /* 0x0000004041d2723e */ /* 0x000fc40004807044 */
[----:B------:R-:W-:Y:S01]  /*4a20*/  CS2R R32, SRZ ;  /* 0x0000000000207805 */ /* 0x000fe2000001ff00 */
[----:B------:R-:W3:Y:S01]  /*4a30*/  MUFU.EX2 R45, R45 ;  /* 0x0000002d002d7308 */ /* 0x000ee20000000800 */
[----:B-1----:R-:W-:Y:S01]  /*4a40*/  FADD.FTZ R6, R62, R69 ;  /* 0x000000453e067221 */ /* 0x002fe20000010000 */
[----:B------:R-:W-:Y:S02]  /*4a50*/  CS2R R64, SRZ ;  /* 0x0000000000407805 */ /* 0x000fe4000001ff00 */
[----:B------:R-:W-:Y:S01]  /*4a60*/  CS2R R68, SRZ ;  /* 0x0000000000447805 */ /* 0x000fe2000001ff00 */
[----:B------:R-:W-:-:S03]  /*4a70*/  FADD.FTZ R11, R59, R6 ;  /* 0x000000063b0b7221 */ /* 0x000fc60000010000 */
[----:B------:R-:W1:Y:S01]  /*4a80*/  MUFU.EX2 R48, R48 ;  /* 0x0000003000307308 */ /* 0x000e620000000800 */
[----:B--2---:R-:W-:Y:S01]  /*4a90*/  FADD.FTZ R6, R70, R11 ;  /* 0x0000000b46067221 */ /* 0x004fe20000010000 */
[----:B------:R-:W-:-:S04]  /*4aa0*/  FADD.FTZ R11, R37, R10 ;  /* 0x0000000a250b7221 */ /* 0x000fc80000010000 */
[----:B------:R-:W-:Y:S02]  /*4ab0*/  FADD.FTZ R13, R40, R11 ;  /* 0x0000000b280d7221 */ /* 0x000fe40000010000 */
[----:B------:R2:W4:Y:S01]  /*4ac0*/  MUFU.EX2 R39, R58 ;  /* 0x0000003a00277308 */ /* 0x0005220000000800 */
[C---:B---3--:R-:W-:Y:S01]  /*4ad0*/  F2FP.SATFINITE.E4M3.F32.PACK_AB_MERGE_C R70, R45.reuse, R70, RZ ;  /* 0x000000462d46723e */ /* 0x048fe200048070ff */
[----:B------:R-:W-:-:S03]  /*4ae0*/  FADD.FTZ R45, R45, R6 ;  /* 0x000000062d2d7221 */ /* 0x000fc60000010000 */
[----:B------:R-:W-:-:S03]  /*4af0*/  F2FP.SATFINITE.E4M3.F32.PACK_AB_MERGE_C R204, R59, R62, R70 ;  /* 0x0000003e3bcc723e */ /* 0x000fc60004807046 */
[----:B------:R-:W3:Y:S01]  /*4b00*/  MUFU.EX2 R52, R52 ;  /* 0x0000003400347308 */ /* 0x000ee20000000800 */
[----:B-1----:R-:W-:Y:S01]  /*4b10*/  FADD.FTZ R6, R48, R45 ;  /* 0x0000002d30067221 */ /* 0x002fe20000010000 */
[----:B--2---:R-:W-:-:S06]  /*4b20*/  CS2R R58, SRZ ;  /* 0x00000000003a7805 */ /* 0x004fcc000001ff00 */
[----:B------:R-:W1:Y:S01]  /*4b30*/  MUFU.EX2 R42, R42 ;  /* 0x0000002a002a7308 */ /* 0x000e620000000800 */
[----:B----4-:R-:W-:-:S07]  /*4b40*/  FADD.FTZ R11, R39, R6 ;  /* 0x00000006270b7221 */ /* 0x010fce0000010000 */
[----:B------:R-:W2:Y:S01]  /*4b50*/  MUFU.EX2 R53, R53 ;  /* 0x0000003500357308 */ /* 0x000ea20000000800 */
[----:B---3--:R-:W-:-:S07]  /*4b60*/  FADD.FTZ R6, R52, R11 ;  /* 0x0000000b34067221 */ /* 0x008fce0000010000 */
[----:B------:R-:W3:Y:S01]  /*4b70*/  MUFU.EX2 R47, R47 ;  /* 0x0000002f002f7308 */ /* 0x000ee20000000800 */
[----:B-1----:R-:W-:-:S07]  /*4b80*/  FADD.FTZ R10, R42, R13 ;  /* 0x0000000d2a0a7221 */ /* 0x002fce0000010000 */
[----:B------:R-:W1:Y:S01]  /*4b90*/  MUFU.EX2 R74, R74 ;  /* 0x0000004a004a7308 */ /* 0x000e620000000800 */
[C---:B--2---:R-:W-:Y:S01]  /*4ba0*/  F2FP.SATFINITE.E4M3.F32.PACK_AB_MERGE_C R52, R53.reuse, R52, RZ ;  /* 0x000000343534723e */ /* 0x044fe200048070ff */
[----:B------:R-:W-:-:S03]  /*4bb0*/  FADD.FTZ R53, R53, R6 ;  /* 0x0000000635357221 */ /* 0x000fc60000010000 */
[----:B------:R-:W-:Y:S02]  /*4bc0*/  F2FP.SATFINITE.E4M3.F32.PACK_AB_MERGE_C R206, R39, R48, R52 ;  /* 0x0000003027ce723e */ /* 0x000fe40004807034 */
[----:B------:R-:W-:Y:S01]  /*4bd0*/  CS2R R38, SRZ ;  /* 0x0000000000267805 */ /* 0x000fe2000001ff00 */
[----:B------:R-:W2:Y:S01]  /*4be0*/  MUFU.EX2 R44, R44 ;  /* 0x0000002c002c7308 */ /* 0x000ea20000000800 */
[C---:B---3--:R-:W-:Y:S01]  /*4bf0*/  F2FP.SATFINITE.E4M3.F32.PACK_AB_MERGE_C R42, R47.reuse, R42, RZ ;  /* 0x0000002a2f2a723e */ /* 0x048fe200048070ff */
[----:B------:R-:W-:-:S03]  /*4c00*/  FADD.FTZ R47, R47, R10 ;  /* 0x0000000a2f2f7221 */ /* 0x000fc60000010000 */
[----:B------:R-:W-:Y:S02]  /*4c10*/  F2FP.SATFINITE.E4M3.F32.PACK_AB_MERGE_C R207, R40, R37, R42 ;  /* 0x0000002528cf723e */ /* 0x000fe4000480702a */
[----:B------:R-:W-:Y:S02]  /*4c20*/  CS2R R36, SRZ ;  /* 0x0000000000247805 */ /* 0x000fe4000001ff00 */
[----:B------:R-:W-:Y:S01]  /*4c30*/  CS2R R40, SRZ ;  /* 0x0000000000287805 */ /* 0x000fe2000001ff00 */
[----:B------:R-:W3:Y:S01]  /*4c40*/  MUFU.EX2 R9, R54 ;  /* 0x0000003600097308 */ /* 0x000ee20000000800 */
[----:B-1----:R-:W-:Y:S01]  /*4c50*/  FADD.FTZ R10, R74, R53 ;  /* 0x000000354a0a7221 */ /* 0x002fe20000010000 */
[----:B------:R-:W-:Y:S02]  /*4c60*/  CS2R R42, SRZ ;  /* 0x00000000002a7805 */ /* 0x000fe4000001ff00 */
[----:B------:R-:W-:-:S04]  /*4c70*/  CS2R R52, SRZ ;  /* 0x0000000000347805 */ /* 0x000fc8000001ff00 */
[----:B------:R-:W1:Y:S01]  /*4c80*/  MUFU.EX2 R49, R49 ;  /* 0x0000003100317308 */ /* 0x000e620000000800 */
[----:B--2---:R-:W-:-:S07]  /*4c90*/  FADD.FTZ R12, R44, R47 ;  /* 0x0000002f2c0c7221 */ /* 0x004fce0000010000 */
[----:B------:R-:W2:Y:S01]  /*4ca0*/  MUFU.EX2 R78, R78 ;  /* 0x0000004e004e7308 */ /* 0x000ea20000000800 */
[----:B---3--:R-:W-:-:S07]  /*4cb0*/  FADD.FTZ R11, R9, R10 ;  /* 0x0000000a090b7221 */ /* 0x008fce0000010000 */
[----:B------:R-:W3:Y:S01]  /*4cc0*/  MUFU.EX2 R46, R46 ;  /* 0x0000002e002e7308 */ /* 0x000ee20000000800 */
[----:B-1----:R-:W-:-:S07]  /*4cd0*/  FADD.FTZ R13, R49, R12 ;  /* 0x0000000c310d7221 */ /* 0x002fce0000010000 */
[----:B------:R-:W1:Y:S01]  /*4ce0*/  MUFU.EX2 R31, R31 ;  /* 0x0000001f001f7308 */ /* 0x000e620000000800 */
[----:B--2---:R-:W-:-:S07]  /*4cf0*/  FADD.FTZ R12, R78, R11 ;  /* 0x0000000b4e0c7221 */ /* 0x004fce0000010000 */
[----:B------:R-:W2:Y:S01]  /*4d00*/  MUFU.EX2 R5, R82 ;  /* 0x0000005200057308 */ /* 0x000ea20000000800 */
[----:B---3--:R-:W-:-:S07]  /*4d10*/  FADD.FTZ R14, R46, R13 ;  /* 0x0000000d2e0e7221 */ /* 0x008fce0000010000 */
[----:B------:R-:W3:Y:S01]  /*4d20*/  MUFU.EX2 R83, R83 ;  /* 0x0000005300537308 */ /* 0x000ee20000000800 */
[C---:B-1----:R-:W-:Y:S01]  /*4d30*/  F2FP.SATFINITE.E4M3.F32.PACK_AB_MERGE_C R46, R31.reuse, R46, RZ ;  /* 0x0000002e1f2e723e */ /* 0x042fe200048070ff */
[----:B------:R-:W-:-:S03]  /*4d40*/  FADD.FTZ R31, R31, R14 ;  /* 0x0000000e1f1f7221 */ /* 0x000fc60000010000 */
[----:B------:R-:W-:Y:S02]  /*4d50*/  F2FP.SATFINITE.E4M3.F32.PACK_AB_MERGE_C R201, R49, R44, R46 ;  /* 0x0000002c31c9723e */ /* 0x000fe4000480702e */
[----:B------:R-:W-:Y:S02]  /*4d60*/  CS2R R44, SRZ ;  /* 0x00000000002c7805 */ /* 0x000fe4000001ff00 */
[----:B------:R-:W-:Y:S01]  /*4d70*/  CS2R R46, SRZ ;  /* 0x00000000002e7805 */ /* 0x000fe2000001ff00 */
[----:B------:R-:W1:Y:S01]  /*4d80*/  MUFU.EX2 R50, R50 ;  /* 0x0000003200327308 */ /* 0x000e620000000800 */
[C---:B--2---:R-:W-:Y:S01]  /*4d90*/  FADD.FTZ R12, R5.reuse, R12 ;  /* 0x0000000c050c7221 */ /* 0x044fe20000010000 */
[----:B------:R-:W-:Y:S02]  /*4da0*/  F2FP.SATFINITE.E4M3.F32.PACK_AB_MERGE_C R78, R5, R78, RZ ;  /* 0x0000004e054e723e */ /* 0x000fe400048070ff */
[----:B------:R-:W-:Y:S02]  /*4db0*/  CS2R R48, SRZ ;  /* 0x0000000000307805 */ /* 0x000fe4000001ff00 */
[----:B------:R-:W-:-:S02]  /*4dc0*/  F2FP.SATFINITE.E4M3.F32.PACK_AB_MERGE_C R200, R9, R74, R78 ;  /* 0x0000004a09c8723e */ /* 0x000fc4000480704e */
[----:B------:R-:W-:Y:S01]  /*4dd0*/  CS2R R74, SRZ ;  /* 0x00000000004a7805 */ /* 0x000fe2000001ff00 */
[----:B------:R-:W2:Y:S01]  /*4de0*/  MUFU.EX2 R86, R86 ;  /* 0x0000005600567308 */ /* 0x000ea20000000800 */
[----:B---3--:R-:W-:Y:S01]  /*4df0*/  FADD.FTZ R5, R83, R12 ;  /* 0x0000000c53057221 */ /* 0x008fe20000010000 */
[----:B------:R-:W-:-:S06]  /*4e00*/  CS2R R78, SRZ ;  /* 0x00000000004e7805 */ /* 0x000fcc000001ff00 */
[----:B------:R-:W3:Y:S01]  /*4e10*/  MUFU.EX2 R35, R35 ;  /* 0x0000002300237308 */ /* 0x000ee20000000800 */
[----:B-1----:R-:W-:Y:S01]  /*4e20*/  FADD.FTZ R14, R50, R31 ;  /* 0x0000001f320e7221 */ /* 0x002fe20000010000 */
[----:B------:R-:W-:-:S06]  /*4e30*/  CS2R R30, SRZ ;  /* 0x00000000001e7805 */ /* 0x000fcc000001ff00 */
[----:B------:R-:W-:Y:S01]  /*4e40*/  MUFU.EX2 R71, R71 ;  /* 0x0000004700477308 */ /* 0x000fe20000000800 */
[----:B--2---:R-:W-:-:S07]  /*4e50*/  FADD.FTZ R12, R86, R5 ;  /* 0x00000005560c7221 */ /* 0x004fce0000010000 */
[----:B------:R1:W2:Y:S01]  /*4e60*/  MUFU.EX2 R6, R55 ;  /* 0x0000003700067308 */ /* 0x0002a20000000800 */
[----:B---3--:R-:W-:-:S07]  /*4e70*/  FADD.FTZ R14, R35, R14 ;  /* 0x0000000e230e7221 */ /* 0x008fce0000010000 */
[----:B------:R-:W3:Y:S01]  /*4e80*/  MUFU.EX2 R51, R51 ;  /* 0x0000003300337308 */ /* 0x000ee20000000800 */
[----:B-1----:R-:W-:-:S07]  /*4e90*/  CS2R R54, SRZ ;  /* 0x0000000000367805 */ /* 0x002fce000001ff00 */
[----:B------:R1:W4:Y:S01]  /*4ea0*/  MUFU.EX2 R10, R63 ;  /* 0x0000003f000a7308 */ /* 0x0003220000000800 */
[----:B--2---:R-:W-:Y:S01]  /*4eb0*/  F2FP.SATFINITE.E4M3.F32.PACK_AB_MERGE_C R9, R6, R71, RZ ;  /* 0x000000470609723e */ /* 0x004fe200048070ff */
[----:B------:R-:W-:-:S03]  /*4ec0*/  FADD.FTZ R71, R71, R12 ;  /* 0x0000000c47477221 */ /* 0x000fc60000010000 */
[----:B------:R-:W-:Y:S01]  /*4ed0*/  F2FP.SATFINITE.E4M3.F32.PACK_AB_MERGE_C R202, R86, R83, R9 ;  /* 0x0000005356ca723e */ /* 0x000fe20004807009 */
[----:B------:R-:W-:Y:S01]  /*4ee0*/  FADD.FTZ R6, R6, R71 ;  /* 0x0000004706067221 */ /* 0x000fe20000010000 */
[----:B------:R-:W-:Y:S02]  /*4ef0*/  CS2R R70, SRZ ;  /* 0x0000000000467805 */ /* 0x000fe4000001ff00 */
[----:B------:R-:W-:Y:S01]  /*4f00*/  CS2R R82, SRZ ;  /* 0x0000000000527805 */ /* 0x000fe2000001ff00 */
[----:B---3--:R-:W-:Y:S01]  /*4f10*/  FADD.FTZ R5, R51, R14 ;  /* 0x0000000e33057221 */ /* 0x008fe20000010000 */
[----:B-1----:R-:W-:Y:S02]  /*4f20*/  CS2R R62, SRZ ;  /* 0x00000000003e7805 */ /* 0x002fe4000001ff00 */
[----:B------:R-:W-:Y:S02]  /*4f30*/  CS2R R86, SRZ ;  /* 0x0000000000567805 */ /* 0x000fe4000001ff00 */
[C---:B----4-:R-:W-:Y:S01]  /*4f40*/  F2FP.SATFINITE.E4M3.F32.PACK_AB_MERGE_C R11, R10.reuse, R51, RZ ;  /* 0x000000330a0b723e */ /* 0x050fe200048070ff */
[----:B------:R-:W-:-:S03]  /*4f50*/  FADD.FTZ R5, R10, R5 ;  /* 0x000000050a057221 */ /* 0x000fc60000010000 */
[----:B------:R-:W-:Y:S02]  /*4f60*/  F2FP.SATFINITE.E4M3.F32.PACK_AB_MERGE_C R203, R35, R50, R11 ;  /* 0x0000003223cb723e */ /* 0x000fe4000480700b */
        /* <DEDUP_REMOVED lines=54> */
[----:B------:R-:W-:Y:S01]  /*52d0*/  UMOV UR52, URZ ;  /* 0x0000003f00347c82 */ /* 0x000fe20008000000 */
[----:B------:R-:W-:Y:S01]  /*52e0*/  UMOV UR6, URZ ;  /* 0x0000003f00067c82 */ /* 0x000fe20008000000 */
[----:B------:R-:W-:-:S05]  /*52f0*/  ULDC UR53, c[0x0][0x2f0] ;  /* 0x0000bc0000357ab9 */ /* 0x000fca0000000800 */
.L_x_6176:
[----:B------:R-:W-:Y:S01]  /*5300*/  ISETP.NE.AND P2, PT, RZ, UR56, PT ;  /* 0x00000038ff007c0c */ /* 0x000fe2000bf45270 */
[----:B------:R-:W-:-:S04]  /*5310*/  UISETP.NE.AND UP0, UPT, UR6, 0x1, UPT ;  /* 0x000000010600788c */ /* 0x000fc8000bf05270 */
[----:B------:R-:W-:-:S04]  /*5320*/  USEL UR5, URZ, 0x1, UP0 ;  /* 0x000000013f057887 */ /* 0x000fc80008000000 */
[----:B------:R-:W-:-:S04]  /*5330*/  ULOP3.LUT UR5, UR52, UR5, URZ, 0x3c, !UPT ;  /* 0x0000000534057292 */ /* 0x000fc8000f8e3c3f */
[----:B------:R-:W-:Y:S08]  /*5340*/  @P2 BRA `(.L_x_6166) ;  /* 0x0000000000382947 */ /* 0x000ff00003800000 */
[----:B------:R-:W-:Y:S05]  /*5350*/  @!P0 BRA `(.L_x_6167) ;  /* 0x0000000000048947 */ /* 0x000fea0003800000 */
[----:B------:R-:W-:Y:S01]  /*5360*/  BPT.TRAP 0x1 ;  /* 0x000000040000795c */ /* 0x000fe20000300000 */
.L_x_6167:
        /* <DEDUP_REMOVED lines=9> */
.L_x_6168:
[----:B-1----:R-:W-:Y:S05]  /*5400*/  @P1 BRA `(.L_x_6166) ;  /* 0x0000000000081947 */ /* 0x002fea0003800000 */
[----:B------:R-:W1:Y:S02]  /*5410*/  SYNCS.PHASECHK.TRANS64.TRYWAIT P1, [UR4+0x33430], R0 ;  /* 0x03343000ff0075a7 */ /* 0x000e640008020144 */
[----:B-1----:R-:W-:Y:S05]  /*5420*/  @!P1 BRA `(.L_x_6169) ;  /* 0x000000fc00409947 */ /* 0x002fea0003800000 */
.L_x_6166:
        /* <DEDUP_REMOVED lines=21> */
[----:B------:R-:W-:Y:S01]  /*5580*/  UIADD3 UR46, UR30, 0x180, URZ ;  /* 0x000001801e2e7890 */ /* 0x000fe2000fffe03f */
[----:B------:R-:W-:Y:S01]  /*5590*/  UMOV UR47, 0x80000020 ;  /* 0x80000020002f7882 */ /* 0x000fe20000000000 */
[----:B------:R-:W-:Y:S01]  /*55a0*/  UIADD3 UR50, UR30, 0x200, URZ ;  /* 0x000002001e327890 */ /* 0x000fe2000fffe03f */
[----:B------:R-:W-:Y:S01]  /*55b0*/  UMOV UR51, 0x80000020 ;  /* 0x8000002000337882 */ /* 0x000fe20000000000 */
[----:B------:R-:W-:Y:S01]  /*55c0*/  UIADD3 UR10, UR30, 0x2, URZ ;  /* 0x000000021e0a7890 */ /* 0x000fe2000fffe03f */
[----:B------:R-:W-:Y:S01]  /*55d0*/  WARPGROUP.ARRIVE ;  /* 0x00000000000079c5 */ /* 0x000fe20000000000 */
[----:B------:R-:W-:Y:S01]  /*55e0*/  UMOV UR11, 0x80000020 ;  /* 0x80000020000b7882 */ /* 0x000fe20000000000 */
[----:B------:R-:W-:-:S02]  /*55f0*/  UIADD3 UR14, UR30, 0x82, URZ ;  /* 0x000000821e0e7890 */ /* 0x000fc4000fffe03f */
[----:B------:R-:W-:Y:S02]  /*5600*/  UIADD3 UR15, UR30, 0x182, URZ ;  /* 0x000001821e0f7890 */ /* 0x000fe4000fffe03f */
[----:B------:R-:W-:Y:S01]  /*5610*/  QGMMA.64x32x32.F32.E4M3.E4M3 R184, gdesc[UR28], RZ, !UPT, gsb0 ;  /* 0x006000001cb879f3 */ /* 0x000fe2000c0008ff */
[----:B------:R-:W-:Y:S01]  /*5620*/  UIADD3 UR18, UR30, 0x282, URZ ;  /* 0x000002821e127890 */ /* 0x000fe2000fffe03f */
[----:B------:R-:W-:Y:S01]  /*5630*/  UMOV UR19, 0x80000020 ;  /* 0x8000002000137882 */ /* 0x000fe20000000000 */
[----:B------:R-:W-:Y:S01]  /*5640*/  UIADD3 UR22, UR30, 0x500, URZ ;  /* 0x000005001e167890 */ /* 0x000fe2000fffe03f */
[----:B------:R-:W-:Y:S01]  /*5650*/  UMOV UR23, 0x80000020 ;  /* 0x8000002000177882 */ /* 0x000fe20000000000 */
[----:B------:R-:W-:Y:S01]  /*5660*/  UIADD3 UR26, UR30, 0x502, URZ ;  /* 0x000005021e1a7890 */ /* 0x000fe2000fffe03f */
[----:B------:R-:W-:Y:S01]  /*5670*/  UMOV UR27, 0x80000020 ;  /* 0x80000020001b7882 */ /* 0x000fe20000000000 */
[----:B------:R-:W-:Y:S01]  /*5680*/  UMOV UR28, UR24 ;  /* 0x00000018001c7c82 */ /* 0x000fe20008000000 */
[----:B------:R-:W-:Y:S01]  /*5690*/  UMOV UR29, UR25 ;  /* 0x00000019001d7c82 */ /* 0x000fe20008000000 */
[----:B------:R-:W-:Y:S01]  /*56a0*/  UMOV UR31, 0x80000020 ;  /* 0x80000020001f7882 */ /* 0x000fe20000000000 */
[----:B------:R-:W-:-:S02]  /*56b0*/  WARPGROUP.DEPBAR.LE gsb0, 0x0 ;  /* 0x00008000000079c5 */ /* 0x000fc40000010000 */
        /* <DEDUP_REMOVED lines=153> */
.L_x_6171:
[----:B------:R-:W-:Y:S01]  /*6050*/  ULEA UR10, UR6, UR39, 0x3 ;  /* 0x00000027060a7291 */ /* 0x000fe2000f8e183f */
[----:B------:R-:W-:-:S05]  /*6060*/  IMAD.U32 R0, RZ, RZ, UR52 ;  /* 0x00000034ff007e24 */ /* 0x000fca000f8e00ff */
[----:B------:R-:W-:-:S04]  /*6070*/  SHF.L.U32 R0, R0, 0x1f, RZ ;  /* 0x0000001f00007819 */ /* 0x000fc800000006ff */
[----:B------:R0:W1:Y:S01]  /*6080*/  SYNCS.PHASECHK.TRANS64.TRYWAIT P1, [UR10+0x33450], R0 ;  /* 0x03345000ff0075a7 */ /* 0x000062000802014a */
[----:B------:R-:W-:Y:S05]  /*6090*/  @!P0 BRA `(.L_x_6172) ;  /* 0x0000000000048947 */ /* 0x000fea0003800000 */
[----:B------:R-:W-:Y:S01]  /*60a0*/  BPT.TRAP 0x1 ;  /* 0x000000040000795c */ /* 0x000fe20000300000 */
.L_x_6172:
[----:B-1----:R-:W-:Y:S05]  /*60b0*/  @P1 BRA `(.L_x_6170) ;  /* 0x0000000000081947 */ /* 0x002fea0003800000 */
[----:B------:R-:W1:Y:S02]  /*60c0*/  SYNCS.PHASECHK.TRANS64.TRYWAIT P1, [UR10+0x33450], R0 ;  /* 0x03345000ff0075a7 */ /* 0x000e64000802014a */
[----:B-1----:R-:W-:Y:S05]  /*60d0*/  @!P1 BRA `(.L_x_6173) ;  /* 0x000000f0002c9947 */ /* 0x002fea0003800000 */
.L_x_6170:
        /* <DEDUP_REMOVED lines=34> */
.L_x_6174:
[----:B------:R-:W-:Y:S01]  /*6300*/  UISETP.NE.AND UP0, UPT, UR58, URZ, UPT ;  /* 0x0000003f3a00728c */ /* 0x000fe2000bf05270 */
[----:B0-----:R-:W-:Y:S01]  /*6310*/  IMAD.MOV.U32 R0, RZ, RZ, R7 ;  /* 0x000000ffff007224 */ /* 0x001fe200078e0007 */
[----:B------:R-:W-:Y:S01]  /*6320*/  ULDC UR11, c[0x0][0x288] ;  /* 0x0000a200000b7ab9 */ /* 0x000fe20000000800 */
        /* <DEDUP_REMOVED lines=9> */
[----:B------:R-:W-:Y:S02]  /*63c0*/  UIMAD UR10, UR7, -0xa0, UR10 ;  /* 0xffffff60070a78a4 */ /* 0x000fe4000f8e020a */
[----:B------:R-:W0:Y:S04]  /*63d0*/  SHFL.IDX PT, R4, R0, RZ, 0x1c1f ;  /* 0x001c1fff00047589 */ /* 0x000e2800000e0000 */
[----:B------:R-:W-:Y:S01]  /*63e0*/  IMAD R11, R8, R11, UR10 ;  /* 0x0000000a080b7e24 */ /* 0x000fe2000f8e020b */
[----:B------:R-:W1:Y:S01]  /*63f0*/  SHFL.IDX PT, R0, R0, 0x1, 0x1c1f ;  /* 0x003c1f0000007f89 */ /* 0x000e6200000e0000 */
[----:B------:R-:W-:-:S02]  /*6400*/  ULEA UR10, UR4, UR39, 0x3 ;  /* 0x00000027040a7291 */ /* 0x000fc4000f8e183f */
[----:B------:R-:W-:Y:S02]  /*6410*/  IMAD R11, R12, UR57, R11 ;  /* 0x000000390c0b7c24 */ /* 0x000fe4000f8e020b */
[----:B------:R-:W-:-:S04]  /*6420*/  UIADD3 UR10, UR10, 0x33440, URZ ;  /* 0x000334400a0a7890 */ /* 0x000fc8000fffe03f */
        /* <DEDUP_REMOVED lines=122> */
[----:B-1----:R-:W-:-:S02]  /*6bd0*/  IADD3 R11, R0, -UR11, R11 ;  /* 0x8000000b000b7c10 */ /* 0x002fc4000fffe00b */
[----:B------:R-:W-:Y:S02]  /*6be0*/  FMNMX.FTZ R14, R133, R4, !PT ;  /* 0x00000004850e7209 */ /* 0x000fe40007810000 */
[C---:B------:R-:W-:Y:S02]  /*6bf0*/  ISETP.GT.AND P2, PT, R11.reuse, RZ, PT ;  /* 0x000000ff0b00720c */ /* 0x040fe40003f44270 */
[C---:B------:R-:W-:Y:S01]  /*6c00*/  ISETP.GT.AND P3, PT, R11.reuse, 0x1, PT ;  /* 0x000000010b00780c */ /* 0x040fe20003f64270 */
[----:B------:R-:W0:Y:S01]  /*6c10*/  SHFL.BFLY PT, R13, R14, 0x2, 0x1f ;  /* 0x0c401f000e0d7f89 */ /* 0x000e2200000e0000 */
        /* <DEDUP_REMOVED lines=10> */
[C---:B------:R-:W-:Y:S02]  /*6cc0*/  ISETP.GT.AND P3, PT, R11.reuse, 0x11, PT ;  /* 0x000000110b00780c */ /* 0x040fe40003f64270 */
[----:B------:R-:W-:Y:S02]  /*6cd0*/  FSEL R194, R194, -INF , P2 ;  /* 0xff800000c2c27808 */ /* 0x000fe40001000000 */
[----:B0-----:R-:W-:Y:S01]  /*6ce0*/  FMNMX.FTZ R15, R14, R13, !PT ;  /* 0x0000000d0e0f7209 */ /* 0x001fe20007810000 */
[----:B------:R-:W-:Y:S01]  /*6cf0*/  IMAD.U32 R13, RZ, RZ, UR38 ;  /* 0x00000026ff0d7e24 */ /* 0x000fe2000f8e00ff */
[----:B------:R-:W-:Y:S02]  /*6d00*/  ISETP.GT.AND P2, PT, R11, 0x18, PT ;  /* 0x000000180b00780c */ /* 0x000fe40003f44270 */
[----:B------:R-:W-:Y:S01]  /*6d10*/  FSEL R195, R195, -INF , P3 ;  /* 0xff800000c3c37808 */ /* 0x000fe20001800000 */
[----:B------:R-:W0:Y:S01]  /*6d20*/  SHFL.BFLY PT, R4, R15, 0x1, 0x1f ;  /* 0x0c201f000f047f89 */ /* 0x000e2200000e0000 */
[----:B------:R-:W-:-:S02]  /*6d30*/  ISETP.GT.AND P3, PT, R11, 0x19, PT ;  /* 0x000000190b00780c */ /* 0x000fc40003f64270 */
[----:B------:R-:W-:Y:S02]  /*6d40*/  FSEL R198, R198, -INF , P2 ;  /* 0xff800000c6c67808 */ /* 0x000fe40001000000 */
[----:B------:R-:W-:Y:S02]  /*6d50*/  FSEL R199, R199, -INF , P3 ;  /* 0xff800000c7c77808 */ /* 0x000fe40001800000 */
[C---:B------:R-:W-:Y:S02]  /*6d60*/  ISETP.GT.AND P2, PT, R11.reuse, 0x20, PT ;  /* 0x000000200b00780c */ /* 0x040fe40003f44270 */
[C---:B------:R-:W-:Y:S02]  /*6d70*/  ISETP.GT.AND P3, PT, R11.reuse, 0x21, PT ;  /* 0x000000210b00780c */ /* 0x040fe40003f64270 */
[----:B------:R-:W-:Y:S02]  /*6d80*/  FSEL R170, R170, -INF , P2 ;  /* 0xff800000aaaa7808 */ /* 0x000fe40001000000 */
[----:B------:R-:W-:-:S02]  /*6d90*/  ISETP.GT.AND P2, PT, R11, 0x28, PT ;  /* 0x000000280b00780c */ /* 0x000fc40003f44270 */
[----:B------:R-:W-:Y:S02]  /*6da0*/  FSEL R171, R171, -INF , P3 ;  /* 0xff800000abab7808 */ /* 0x000fe40001800000 */
[C---:B------:R-:W-:Y:S02]  /*6db0*/  ISETP.GT.AND P3, PT, R11.reuse, 0x29, PT ;  /* 0x000000290b00780c */ /* 0x040fe40003f64270 */
[----:B------:R-:W-:Y:S02]  /*6dc0*/  FSEL R174, R174, -INF , P2 ;  /* 0xff800000aeae7808 */ /* 0x000fe40001000000 */
[----:B------:R-:W-:Y:S02]  /*6dd0*/  ISETP.GT.AND P2, PT, R11, 0x30, PT ;  /* 0x000000300b00780c */ /* 0x000fe40003f44270 */
[----:B------:R-:W-:Y:S02]  /*6de0*/  FSEL R175, R175, -INF , P3 ;  /* 0xff800000afaf7808 */ /* 0x000fe40001800000 */
[----:B0-----:R-:W-:-:S02]  /*6df0*/  FMNMX.FTZ R4, R15, R4, !PT ;  /* 0x000000040f047209 */ /* 0x001fc40007810000 */
[----:B------:R-:W-:Y:S02]  /*6e00*/  ISETP.GT.AND P3, PT, R11, 0x31, PT ;  /* 0x000000310b00780c */ /* 0x000fe40003f64270 */
[C---:B------:R-:W-:Y:S01]  /*6e10*/  FSETP.NEU.FTZ.AND P1, PT, R4.reuse, -INF , PT ;  /* 0xff8000000400780b */ /* 0x040fe20003f3d000 */
[----:B------:R-:W-:-:S01]  /*6e20*/  FFMA.FTZ R12, R4, R13, -8 ;  /* 0xc1000000040c7423 */ /* 0x000fc2000001000d */
[----:B------:R-:W-:Y:S02]  /*6e30*/  FSEL R178, R178, -INF , P2 ;  /* 0xff800000b2b27808 */ /* 0x000fe40001000000 */
[----:B------:R-:W-:Y:S02]  /*6e40*/  ISETP.GT.AND P2, PT, R11, 0x38, PT ;  /* 0x000000380b00780c */ /* 0x000fe40003f44270 */
[----:B------:R-:W-:Y:S02]  /*6e50*/  FSEL R12, R12, RZ, P1 ;  /* 0x000000ff0c0c7208 */ /* 0x000fe40000800000 */
[----:B------:R-:W-:-:S02]  /*6e60*/  FSEL R179, R179, -INF , P3 ;  /* 0xff800000b3b37808 */ /* 0x000fc40001800000 */
[----:B------:R-:W-:Y:S01]  /*6e70*/  ISETP.GT.AND P3, PT, R11, 0x39, PT ;  /* 0x000000390b00780c */ /* 0x000fe20003f64270 */
[----:B------:R-:W-:-:S01]  /*6e80*/  FFMA.FTZ R14, R185, UR38, -R12 ;  /* 0x00000026b90e7c23 */ /* 0x000fc2000801080c */
[----:B------:R-:W-:Y:S01]  /*6e90*/  FMNMX.FTZ R185, R191, R0, !PT ;  /* 0x00000000bfb97209 */ /* 0x000fe20007810000 */
[----:B------:R-:W-:-:S01]  /*6ea0*/  FFMA.FTZ R13, R184, UR38, -R12 ;  /* 0x00000026b80d7c23 */ /* 0x000fc2000801080c */
        /* <DEDUP_REMOVED lines=8> */
[----:B------:R-:W-:Y:S01]  /*6f30*/  ISETP.GT.AND P2, PT, R11, 0x40, PT ;  /* 0x000000400b00780c */ /* 0x000fe20003f44270 */
[----:B------:R-:W-:-:S01]  /*6f40*/  FFMA.FTZ R20, R193, UR38, -R12 ;  /* 0x00000026c1147c23 */ /* 0x000fc2000801080c */
[----:B------:R-:W-:Y:S01]  /*6f50*/  FMNMX.FTZ R0, R198, R185, !PT ;  /* 0x000000b9c6007209 */ /* 0x000fe20007810000 */
[----:B------:R-:W-:-:S01]  /*6f60*/  FFMA.FTZ R22, R196, UR38, -R12 ;  /* 0x00000026c4167c23 */ /* 0x000fc2000801080c */
        /* <DEDUP_REMOVED lines=33> */
[--C-:B0-----:R-:W-:Y:S01]  /*7180*/  FFMA.FTZ R184, R156, UR38, -R12.reuse ;  /* 0x000000269cb87c23 */ /* 0x101fe2000801080c */
        /* <DEDUP_REMOVED lines=11> */
[----:B------:R-:W-:Y:S01]  /*7240*/  FFMA.FTZ R133, R133, UR38, -R12 ;  /* 0x0000002685857c23 */ /* 0x000fe2000801080c */
[----:B------:R-:W-:Y:S01]  /*7250*/  FMNMX.FTZ R0, R180, R185, !PT ;  /* 0x000000b9b4007209 */ /* 0x000fe20007810000 */
[----:B------:R-:W-:Y:S01]  /*7260*/  MUFU.EX2 R13, R13 ;  /* 0x0000000d000d7308 */ /* 0x000fe20000000800 */
[----:B------:R-:W-:-:S02]  /*7270*/  ISETP.GT.AND P3, PT, R11, 0x59, PT ;  /* 0x000000590b00780c */ /* 0x000fc40003f64270 */
[----:B------:R-:W-:Y:S02]  /*7280*/  FMNMX.FTZ R185, R159, R0, !PT ;  /* 0x000000009fb97209 */ /* 0x000fe40007810000 */
[----:B------:R-:W-:Y:S02]  /*7290*/  FSEL R166, R166, -INF , P2 ;  /* 0xff800000a6a67808 */ /* 0x000fe40001000000 */
[----:B------:R-:W-:Y:S01]  /*72a0*/  FMNMX.FTZ R0, R162, R185, !PT ;  /* 0x000000b9a2007209 */ /* 0x000fe20007810000 */
[----:B------:R-:W-:Y:S01]  /*72b0*/  MUFU.EX2 R14, R14 ;  /* 0x0000000e000e7308 */ /* 0x000fe20000000800 */
[----:B------:R-:W-:Y:S02]  /*72c0*/  FSEL R167, R167, -INF , P3 ;  /* 0xff800000a7a77808 */ /* 0x000fe40001800000 */
[----:B------:R-:W-:Y:S02]  /*72d0*/  FMNMX.FTZ R185, R163, R0, !PT ;  /* 0x00000000a3b97209 */ /* 0x000fe40007810000 */
[----:B------:R-:W-:-:S02]  /*72e0*/  ISETP.GT.AND P2, PT, R11, 0x60, PT ;  /* 0x000000600b00780c */ /* 0x000fc40003f44270 */
        /* <DEDUP_REMOVED lines=16> */
[----:B------:R0:W-:Y:S01]  /*73f0*/  MUFU.EX2 R142, R184 ;  /* 0x000000b8008e7308 */ /* 0x0001e20000000800 */
[----:B------:R-:W-:Y:S02]  /*7400*/  ISETP.GT.AND P3, PT, R11, 0x71, PT ;  /* 0x000000710b00780c */ /* 0x000fe40003f64270 */
[----:B------:R-:W-:Y:S02]  /*7410*/  FSEL R146, R146, -INF , P2 ;  /* 0xff80000092927808 */ /* 0x000fe40001000000 */
[----:B------:R-:W-:Y:S02]  /*7420*/  FMNMX.FTZ R185, R143, R0, !PT ;  /* 0x000000008fb97209 */ /* 0x000fe40007810000 */
[----:B------:R-:W-:Y:S01]  /*7430*/  ISETP.GT.AND P2, PT, R11, 0x78, PT ;  /* 0x000000780b00780c */ /* 0x000fe20003f44270 */
[----:B------:R-:W-:Y:S01]  /*7440*/  MUFU.EX2 R20, R20 ;  /* 0x0000001400147308 */ /* 0x000fe20000000800 */
[----:B------:R-:W-:Y:S01]  /*7450*/  FSEL R147, R147, -INF , P3 ;  /* 0xff80000093937808 */ /* 0x000fe20001800000 */
[----:B0-----:R-:W-:Y:S01]  /*7460*/  FFMA.FTZ R184, R160, UR38, -R12 ;  /* 0x00000026a0b87c23 */ /* 0x001fe2000801080c */
[----:B------:R-:W-:-:S02]  /*7470*/  FMNMX.FTZ R0, R146, R185, !PT ;  /* 0x000000b992007209 */ /* 0x000fc40007810000 */
[----:B------:R-:W-:Y:S02]  /*7480*/  ISETP.GT.AND P3, PT, R11, 0x79, PT ;  /* 0x000000790b00780c */ /* 0x000fe40003f64270 */
[----:B------:R-:W-:Y:S01]  /*7490*/  FSEL R160, R150, -INF , P2 ;  /* 0xff80000096a07808 */ /* 0x000fe20001000000 */
[----:B------:R-:W-:Y:S01]  /*74a0*/  MUFU.EX2 R22, R22 ;  /* 0x0000001600167308 */ /* 0x000fe20000000800 */
[----:B------:R-:W-:Y:S02]  /*74b0*/  FMNMX.FTZ R185, R147, R0, !PT ;  /* 0x0000000093b97209 */ /* 0x000fe40007810000 */
[----:B------:R-:W-:Y:S02]  /*74c0*/  FSEL R151, R151, -INF , P3 ;  /* 0xff80000097977808 */ /* 0x000fe40001800000 */
[C---:B------:R-:W-:Y:S02]  /*74d0*/  ISETP.GT.AND P2, PT, R11.reuse, 0x80, PT ;  /* 0x000000800b00780c */ /* 0x040fe40003f44270 */
[----:B------:R-:W-:Y:S01]  /*74e0*/  FMNMX.FTZ R0, R160, R185, !PT ;  /* 0x000000b9a0007209 */ /* 0x000fe20007810000 */
[----:B------:R0:W-:Y:S01]  /*74f0*/  MUFU.EX2 R150, R184 ;  /* 0x000000b800967308 */ /* 0x0001e20000000800 */
[----:B------:R-:W-:-:S02]  /*7500*/  ISETP.GT.AND P3, PT, R11, 0x81, PT ;  /* 0x000000810b00780c */ /* 0x000fc40003f64270 */
[----:B------:R-:W-:Y:S02]  /*7510*/  FSEL R122, R122, -INF , P2 ;  /* 0xff8000007a7a7808 */ /* 0x000fe40001000000 */
[----:B------:R-:W-:Y:S02]  /*7520*/  FMNMX.FTZ R185, R151, R0, !PT ;  /* 0x0000000097b97209 */ /* 0x000fe40007810000 */
[----:B------:R-:W-:Y:S01]  /*7530*/  ISETP.GT.AND P2, PT, R11, 0x88, PT ;  /* 0x000000880b00780c */ /* 0x000fe20003f44270 */
[----:B------:R-:W-:Y:S01]  /*7540*/  MUFU.EX2 R23, R197 ;  /* 0x000000c500177308 */ /* 0x000fe20000000800 */
[----:B------:R-:W-:Y:S01]  /*7550*/  FSEL R123, R123, -INF , P3 ;  /* 0xff8000007b7b7808 */ /* 0x000fe20001800000 */
[----:B0-----:R-:W-:Y:S01]  /*7560*/  FFMA.FTZ R184, R164, UR38, -R12 ;  /* 0x00000026a4b87c23 */ /* 0x001fe2000801080c */
        /* <DEDUP_REMOVED lines=15> */
[--C-:B0-----:R-:W-:Y:S01]  /*7660*/  FFMA.FTZ R184, R136, UR38, -R12.reuse ;  /* 0x0000002688b87c23 */ /* 0x101fe2000801080c */
        /* <DEDUP_REMOVED lines=13> */
[----:B------:R-:W-:Y:S01]  /*7740*/  IMAD.U32 R149, RZ, RZ, UR38 ;  /* 0x00000026ff957e24 */ /* 0x000fe2000f8e00ff */
[----:B------:R-:W-:Y:S01]  /*7750*/  FMNMX.FTZ R0, R135, R0, !PT ;  /* 0x0000000087007209 */ /* 0x000fe20007810000 */
[----:B------:R0:W-:Y:S01]  /*7760*/  MUFU.EX2 R11, R184 ;  /* 0x000000b8000b7308 */ /* 0x0001e20000000800 */
[----:B------:R-:W-:-:S03]  /*7770*/  FSEL R192, R4, RZ, P1 ;  /* 0x000000ff04c07208 */ /* 0x000fc60000800000 */
[----:B------:R-:W1:Y:S02]  /*7780*/  SHFL.BFLY PT, R185, R0, 0x2, 0x1f ;  /* 0x0c401f0000b97f89 */ /* 0x000e6400000e0000 */
[----:B------:R-:W-:-:S02]  /*7790*/  FADD.FTZ R192, -R192, R9 ;  /* 0x00000009c0c07221 */ /* 0x000fc40000010100 */
[----:B------:R-:W-:Y:S02]  /*77a0*/  MUFU.EX2 R172, R172 ;  /* 0x000000ac00ac7308 */ /* 0x000fe40000000800 */
[----:B------:R-:W-:-:S06]  /*77b0*/  FMUL.FTZ R192, R192, UR38 ;  /* 0x00000026c0c07c20 */ /* 0x000fcc0008410000 */
[----:B------:R-:W-:Y:S08]  /*77c0*/  MUFU.EX2 R173, R173 ;  /* 0x000000ad00ad7308 */ /* 0x000ff00000000800 */
        /* <DEDUP_REMOVED lines=8> */
[C---:B------:R-:W-:Y:S01]  /*7850*/  FSETP.NEU.FTZ.AND P2, PT, R0.reuse, -INF , PT ;  /* 0xff8000000000780b */ /* 0x040fe20003f5d000 */
[----:B------:R-:W-:-:S02]  /*7860*/  FFMA.FTZ R149, R0, R149, -8 ;  /* 0xc100000000957423 */ /* 0x000fc40000010095 */
[----:B------:R-:W-:Y:S01]  /*7870*/  MUFU.EX2 R157, R157 ;  /* 0x0000009d009d7308 */ /* 0x000fe20000000800 */
[----:B------:R-:W-:Y:S02]  /*7880*/  FSEL R189, R0, RZ, P2 ;  /* 0x000000ff00bd7208 */ /* 0x000fe40001000000 */
[----:B------:R-:W-:-:S03]  /*7890*/  FSEL R12, R149, RZ, P2 ;  /* 0x000000ff950c7208 */ /* 0x000fc60001000000 */
[----:B------:R-:W-:Y:S02]  /*78a0*/  FADD.FTZ R189, -R189, R10 ;  /* 0x0000000abdbd7221 */ /* 0x000fe40000010100 */
[----:B0-----:R-:W-:-:S01]  /*78b0*/  FFMA.FTZ R184, R21, UR38, -R12 ;  /* 0x0000002615b87c23 */ /* 0x001fc2000801080c */
[--C-:B------:R-:W-:Y:S01]  /*78c0*/  FFMA.FTZ R21, R187, UR38, -R12.reuse ;  /* 0x00000026bb157c23 */ /* 0x100fe2000801080c */
[----:B------:R-:W-:Y:S01]  /*78d0*/  FMUL.FTZ R189, R189, UR38 ;  /* 0x00000026bdbd7c20 */ /* 0x000fe20008410000 */
        /* <DEDUP_REMOVED lines=21> */
[----:B------:R-:W-:-:S01]  /*7a30*/  FADD.FTZ R192, R14, R191 ;  /* 0x000000bf0ec07221 */ /* 0x000fc20000010000 */
        /* <DEDUP_REMOVED lines=11> */
[----:B-1----:R-:W-:-:S01]  /*7af0*/  FFMA.FTZ R6, R189, R5, R184 ;  /* 0x00000005bd067223 */ /* 0x002fc200000100b8 */
[----:B------:R-:W-:Y:S01]  /*7b00*/  FADD.FTZ R5, R15, R192 ;  /* 0x000000c00f057221 */ /* 0x000fe20000010000 */
[----:B------:R-:W-:-:S01]  /*7b10*/  FFMA.FTZ R146, R146, UR38, -R12 ;  /* 0x0000002692927c23 */ /* 0x000fc2000801080c */
[--C-:B------:R-:W-:Y:S01]  /*7b20*/  FFMA.FTZ R147, R147, UR38, -R12.reuse ;  /* 0x0000002693937c23 */ /* 0x100fe2000801080c */
[----:B------:R-:W-:-:S01]  /*7b30*/  FFMA.FTZ R160, R160, UR38, -R12 ;  /* 0x00000026a0a07c23 */ /* 0x000fc2000801080c */
[--C-:B------:R-:W-:Y:S01]  /*7b40*/  FFMA.FTZ R151, R151, UR38, -R12.reuse ;  /* 0x0000002697977c23 */ /* 0x100fe2000801080c */
[----:B------:R-:W-:-:S01]  /*7b50*/  FFMA.FTZ R122, R122, UR38, -R12 ;  /* 0x000000267a7a7c23 */ /* 0x000fc2000801080c */
[----:B------:R-:W1:Y:S01]  /*7b60*/  MUFU.EX2 R186, R186 ;  /* 0x000000ba00ba7308 */ /* 0x000e620000000800 */
[----:B0-----:R-:W-:-:S01]  /*7b70*/  FADD.FTZ R6, R21, R6 ;  /* 0x0000000615067221 */ /* 0x001fc20000010000 */
[--C-:B------:R-:W-:Y:S01]  /*7b80*/  FFMA.FTZ R123, R123, UR38, -R12.reuse ;  /* 0x000000267b7b7c23 */ /* 0x100fe2000801080c */
[----:B------:R-:W-:-:S01]  /*7b90*/  FFMA.FTZ R164, R164, UR38, -R12 ;  /* 0x00000026a4a47c23 */ /* 0x000fc2000801080c */
[----:B------:R-:W-:-:S04]  /*7ba0*/  FFMA.FTZ R134, R134, UR38, -R12 ;  /* 0x0000002686867c23 */ /* 0x000fc8000801080c */
[----:B------:R-:W0:Y:S01]  /*7bb0*/  MUFU.EX2 R185, R185 ;  /* 0x000000b900b97308 */ /* 0x000e220000000800 */
[----:B--2---:R-:W-:-:S01]  /*7bc0*/  FADD.FTZ R167, R149, R6 ;  /* 0x0000000695a77221 */ /* 0x004fc20000010000 */
[----:B------:R-:W-:-:S04]  /*7bd0*/  FADD.FTZ R6, R18, R5 ;  /* 0x0000000512067221 */ /* 0x000fc80000010000 */
[----:B------:R-:W-:Y:S02]  /*7be0*/  FADD.FTZ R5, R19, R6 ;  /* 0x0000000613057221 */ /* 0x000fe40000010000 */
[----:B------:R-:W2:Y:S01]  /*7bf0*/  MUFU.EX2 R188, R188 ;  /* 0x000000bc00bc7308 */ /* 0x000ea20000000800 */
[----:B-1----:R-:W-:-:S01]  /*7c00*/  FADD.FTZ R192, R186, R167 ;  /* 0x000000a7bac07221 */ /* 0x002fc20000010000 */
[----:B------:R-:W-:-:S06]  /*7c10*/  FADD.FTZ R5, R20, R5 ;  /* 0x0000000514057221 */ /* 0x000fcc0000010000 */
[----:B------:R-:W1:Y:S01]  /*7c20*/  MUFU.EX2 R187, R187 ;  /* 0x000000bb00bb7308 */ /* 0x000e620000000800 */
[----:B0-----:R-:W-:-:S01]  /*7c30*/  FADD.FTZ R167, R185, R192 ;  /* 0x000000c0b9a77221 */ /* 0x001fc20000010000 */
[----:B------:R-:W-:-:S06]  /*7c40*/  FADD.FTZ R192, R22, R5 ;  /* 0x0000000516c07221 */ /* 0x000fcc0000010000 */
[----:B------:R-:W0:Y:S01]  /*7c50*/  MUFU.EX2 R190, R190 ;  /* 0x000000be00be7308 */ /* 0x000e220000000800 */
[----:B--2---:R-:W-:-:S01]  /*7c60*/  FADD.FTZ R6, R188, R167 ;  /* 0x000000a7bc067221 */ /* 0x004fc20000010000 */
[----:B------:R-:W-:-:S06]  /*7c70*/  FADD.FTZ R167, R23, R192 ;  /* 0x000000c017a77221 */ /* 0x000fcc0000010000 */
[----:B------:R-:W2:Y:S01]  /*7c80*/  MUFU.EX2 R170, R170 ;  /* 0x000000aa00aa7308 */ /* 0x000ea20000000800 */
[----:B-1----:R-:W-:-:S01]  /*7c90*/  FADD.FTZ R5, R187, R6 ;  /* 0x00000006bb057221 */ /* 0x002fc20000010000 */
[----:B------:R-:W-:-:S06]  /*7ca0*/  FADD.FTZ R6, R168, R167 ;  /* 0x000000a7a8067221 */ /* 0x000fcc0000010000 */
[----:B------:R-:W1:Y:S01]  /*7cb0*/  MUFU.EX2 R171, R171 ;  /* 0x000000ab00ab7308 */ /* 0x000e620000000800 */
[----:B0-----:R-:W-:-:S07]  /*7cc0*/  FADD.FTZ R5, R190, R5 ;  /* 0x00000005be057221 */ /* 0x001fce0000010000 */
        /* <DEDUP_REMOVED lines=28> */
[----:B------:R-:W-:-:S06]  /*7e90*/  FADD.FTZ R167, R157, R6 ;  /* 0x000000069da77221 */ /* 0x000fcc0000010000 */
        /* <DEDUP_REMOVED lines=8> */
[----:B--2---:R-:W-:-:S07]  /*7f20*/  FADD.FTZ R5, R159, R6 ;  /* 0x000000069f057221 */ /* 0x004fce0000010000 */
[----:B------:R-:W2:Y:S01]  /*7f30*/  MUFU.EX2 R163, R163 ;  /* 0x000000a300a37308 */ /* 0x000ea20000000800 */
[----:B-1----:R-:W-:-:S04]  /*7f40*/  FADD.FTZ R167, R161, R192 ;  /* 0x000000c0a1a77221 */ /* 0x002fc80000010000 */
[----:B------:R-:W-:-:S03]  /*7f50*/  FADD.FTZ R192, R126, R167 ;  /* 0x000000a77ec07221 */ /* 0x000fc60000010000 */
        /* <DEDUP_REMOVED lines=12> */
[----:B-1----:R-:W-:-:S01]  /*8020*/  FADD.FTZ R192, R136, R167 ;  /* 0x000000a788c07221 */ /* 0x002fc20000010000 */
[----:B------:R-:W-:-:S06]  /*8030*/  FFMA.FTZ R167, R127, UR38, -R12 ;  /* 0x000000267fa77c23 */ /* 0x000fcc000801080c */
        /* <DEDUP_REMOVED lines=9> */
[----:B------:R-:W-:-:S01]  /*80d0*/  FFMA.FTZ R130, R131, UR38, -R12 ;  /* 0x0000002683827c23 */ /* 0x000fc2000801080c */
[----:B------:R-:W-:-:S04]  /*80e0*/  FFMA.FTZ R12, R135, UR38, -R12 ;  /* 0x00000026870c7c23 */ /* 0x000fc8000801080c */
        /* <DEDUP_REMOVED lines=46> */
[----:B0-----:R-:W-:-:S03]  /*83d0*/  FADD.FTZ R6, R133, R6 ;  /* 0x0000000685067221 */ /* 0x001fc60000010000 */
[----:B--2---:R-:W-:Y:S01]  /*83e0*/  FADD.FTZ R5, R12, R5 ;  /* 0x000000050c057221 */ /* 0x004fe20000010000 */
[----:B------:R-:W-:Y:S06]  /*83f0*/  @!P0 BRA `(.L_x_6175) ;  /* 0x0000000000048947 */ /* 0x000fec0003800000 */
[----:B------:R-:W-:Y:S01]  /*8400*/  BPT.TRAP 0x1 ;  /* 0x000000040000795c */ /* 0x000fe20000300000 */
.L_x_6175:
[----:B------:R-:W-:Y:S01]  /*8410*/  ULEA UR6, UR6, UR39, 0x3 ;  /* 0x0000002706067291 */ /* 0x000fe2000f8e183f */
[----:B------:R-:W-:Y:S01]  /*8420*/  F2FP.SATFINITE.E4M3.F32.PACK_AB_MERGE_C R9, R180, R9, RZ ;  /* 0x00000009b409723e */ /* 0x000fe200048070ff */
[----:B------:R-:W-:Y:S01]  /*8430*/  UISETP.GT.AND UP0, UPT, UR7, UR55, UPT ;  /* 0x000000370700728c */ /* 0x000fe2000bf04270 */
[----:B------:R-:W-:Y:S01]  /*8440*/  F2FP.SATFINITE.E4M3.F32.PACK_AB_MERGE_C R15, R18, R15, RZ ;  /* 0x0000000f120f723e */ /* 0x000fe200048070ff */
[----:B------:R-:W-:Y:S01]  /*8450*/  UIADD3 UR6, UR6, 0x33460, URZ ;  /* 0x0003346006067890 */ /* 0x000fe2000fffe03f */
[----:B------:R-:W-:Y:S01]  /*8460*/  F2FP.SATFINITE.E4M3.F32.PACK_AB_MERGE_C R149, R186, R149, RZ ;  /* 0x00000095ba95723e */ /* 0x000fe200048070ff */
[----:B------:R-:W-:Y:S01]  /*8470*/  UIADD3 UR7, UR7, -0x1, URZ ;  /* 0xffffffff07077890 */ /* 0x000fe2000fffe03f */
[----:B------:R-:W-:Y:S01]  /*8480*/  F2FP.SATFINITE.E4M3.F32.PACK_AB_MERGE_C R22, R23, R22, RZ ;  /* 0x000000161716723e */ /* 0x000fe200048070ff */
[----:B------:R-:W-:Y:S01]  /*8490*/  UPRMT UR6, UR61, 0x654, UR6 ;  /* 0x000006543d067896 */ /* 0x000fe20008000006 */
[----:B------:R-:W-:Y:S01]  /*84a0*/  PLOP3.LUT P1, PT, PT, PT, UP0, 0x80, 0x0 ;  /* 0x000000000000781c */ /* 0x000fe20003f2f008 */
[----:B------:R-:W-:Y:S01]  /*84b0*/  UMOV UR52, UR5 ;  /* 0x0000000500347c82 */ /* 0x000fe20008000000 */
        /* <DEDUP_REMOVED lines=134> */
[----:B------:R-:W-:-:S02]  /*8d20*/  IMAD.MOV.U32 R10, RZ, RZ, R0 ;  /* 0x000000ffff0a7224 */ /* 0x000fc400078e0000 */
[----:B------:R-:W-:Y:S01]  /*8d30*/  IMAD.MOV.U32 R9, RZ, RZ, R4 ;  /* 0x000000ffff097224 */ /* 0x000fe200078e0004 */
[----:B------:R-:W-:Y:S06]  /*8d40*/  @P1 BRA `(.L_x_6176) ;  /* 0xffffffc4006c1947 */ /* 0x000fec000383ffff */
[----:B------:R-:W-:-:S05]  /*8d50*/  UMOV UR53, UR7 ;  /* 0x0000000700357c82 */ /* 0x000fca0008000000 */
.L_x_6165:
[----:B------:R-:W-:-:S06]  /*8d60*/  UISETP.GE.AND UP0, UPT, UR53, UR60, UPT ;  /* 0x0000003c3500728c */ /* 0x000fcc000bf06270 */
[----:B------:R-:W-:-:S13]  /*8d70*/  PLOP3.LUT P1, PT, PT, PT, UP0, 0x80, 0x0 ;  /* 0x000000000000781c */ /* 0x000fda0003f2f008 */
[----:B------:R-:W-:Y:S05]  /*8d80*/  @!P1 BRA `(.L_x_6177) ;  /* 0x0000002c00b09947 */ /* 0x000fea0003800000 */
[C---:B------:R-:W-:Y:S01]  /*8d90*/  VIADD R7, R16.reuse, 0x8 ;  /* 0x0000000810077836 */ /* 0x040fe20000000000 */
[----:B------:R-:W-:Y:S01]  /*8da0*/  IADD3 R16, -R16, 0xb, RZ ;  /* 0x0000000b10107810 */ /* 0x000fe20007ffe1ff */
[----:B------:R-:W-:Y:S01]  /*8db0*/  IMAD.MOV.U32 R11, RZ, RZ, R0 ;  /* 0x000000ffff0b7224 */ /* 0x000fe200078e0000 */
[----:B------:R-:W-:Y:S01]  /*8dc0*/  UMOV UR52, UR5 ;  /* 0x0000000500347c82 */ /* 0x000fe20008000000 */
[----:B------:R-:W-:Y:S01]  /*8dd0*/  IMAD.MOV.U32 R9, RZ, RZ, R4 ;  /* 0x000000ffff097224 */ /* 0x000fe200078e0004 */
[----:B------:R-:W-:-:S06]  /*8de0*/  UMOV UR6, UR4 ;  /* 0x0000000400067c82 */ /* 0x000fcc0008000000 */
.L_x_6188:
[----:B------:R-:W-:Y:S01]  /*8df0*/  UIADD3 UR4, UR6, 0x1, URZ ;  /* 0x0000000106047890 */ /* 0x000fe2000fffe03f */
[----:B------:R-:W-:-:S03]  /*8e00*/  ISETP.NE.AND P2, PT, RZ, UR56, PT ;  /* 0x00000038ff007c0c */ /* 0x000fc6000bf45270 */
[----:B------:R-:W-:-:S04]  /*8e10*/  UISETP.NE.AND UP0, UPT, UR4, 0x2, UPT ;  /* 0x000000020400788c */ /* 0x000fc8000bf05270 */
[----:B------:R-:W-:Y:S02]  /*8e20*/  USEL UR5, URZ, 0x1, UP0 ;  /* 0x000000013f057887 */ /* 0x000fe40008000000 */
[----:B------:R-:W-:Y:S02]  /*8e30*/  USEL UR4, UR4, URZ, UP0 ;  /* 0x0000003f04047287 */ /* 0x000fe40008000000 */
[----:B------:R-:W-:Y:S02]  /*8e40*/  ULOP3.LUT UR5, UR52, UR5, URZ, 0x3c, !UPT ;  /* 0x0000000534057292 */ /* 0x000fe4000f8e3c3f */
[----:B--2---:R-:W-:Y:S10]  /*8e50*/  @P2 BRA `(.L_x_6178) ;  /* 0x00000000002c2947 */ /* 0x004ff40003800000 */
[----:B------:R-:W-:Y:S05]  /*8e60*/  @!P0 BRA `(.L_x_6179) ;  /* 0x0000000000048947 */ /* 0x000fea0003800000 */
[----:B------:R-:W-:Y:S01]  /*8e70*/  BPT.TRAP 0x1 ;  /* 0x000000040000795c */ /* 0x000fe20000300000 */
.L_x_6179:
[----:B------:R-:W-:Y:S01]  /*8e80*/  ULEA UR7, UR4, UR39, 0x3 ;  /* 0x0000002704077291 */ /* 0x000fe2000f8e183f */
[----:B------:R-:W-:-:S05]  /*8e90*/  IMAD.U32 R0, RZ, RZ, UR5 ;  /* 0x00000005ff007e24 */ /* 0x000fca000f8e00ff */
[----:B------:R-:W-:-:S04]  /*8ea0*/  SHF.L.U32 R0, R0, 0x1f, RZ ;  /* 0x0000001f00007819 */ /* 0x000fc800000006ff */
[----:B------:R0:W1:Y:S01]  /*8eb0*/  SYNCS.PHASECHK.TRANS64.TRYWAIT P1, [UR7+0x33430], R0 ;  /* 0x03343000ff0075a7 */ /* 0x0000620008020147 */
[----:B------:R-:W-:Y:S05]  /*8ec0*/  @!P0 BRA `(.L_x_6180) ;  /* 0x0000000000048947 */ /* 0x000fea0003800000 */
[----:B------:R-:W-:Y:S01]  /*8ed0*/  BPT.TRAP 0x1 ;  /* 0x000000040000795c */ /* 0x000fe20000300000 */
.L_x_6180:
[----:B-1----:R-:W-:Y:S05]  /*8ee0*/  @P1 BRA `(.L_x_6178) ;  /* 0x0000000000081947 */ /* 0x002fea0003800000 */
[----:B------:R-:W1:Y:S02]  /*8ef0*/  SYNCS.PHASECHK.TRANS64.TRYWAIT P1, [UR7+0x33430], R0 ;  /* 0x03343000ff0075a7 */ /* 0x000e640008020147 */
[----:B-1----:R-:W-:Y:S05]  /*8f00*/  @!P1 BRA `(.L_x_6181) ;  /* 0x000000c000b89947 */ /* 0x002fea0003800000 */
.L_x_6178:
[----:B------:R2:W-:Y:S01]  /*8f10*/  BAR.SYNC.DEFER_BLOCKING R7, 0x100 ;  /* 0x000400070000751d */ /* 0x0005e20000010000 */
[C---:B------:R-:W-:Y:S01]  /*8f20*/  R2UR UR28, R2.reuse ;  /* 0x00000000021c72ca */ /* 0x040fe200000e0000 */
[----:B------:R-:W-:Y:S01]  /*8f30*/  UIMAD UR7, UR4, 0x780, UR54 ;  /* 0x00000780040778a4 */ /* 0x000fe2000f8e0236 */
[C---:B------:R-:W-:Y:S02]  /*8f40*/  R2UR UR29, R3.reuse ;  /* 0x00000000031d72ca */ /* 0x040fe400000e0000 */
[C---:B------:R-:W-:Y:S01]  /*8f50*/  R2UR UR32, R2.reuse ;  /* 0x00000000022072ca */ /* 0x040fe200000e0000 */
[----:B------:R-:W-:Y:S01]  /*8f60*/  UMOV UR31, 0x80000020 ;  /* 0x80000020001f7882 */ /* 0x000fe20000000000 */
[C---:B------:R-:W-:Y:S01]  /*8f70*/  R2UR UR33, R3.reuse ;  /* 0x00000000032172ca */ /* 0x040fe200000e0000 */
[----:B------:R-:W-:Y:S01]  /*8f80*/  UIADD3 UR34, UR7, 0x80, URZ ;  /* 0x0000008007227890 */ /* 0x000fe2000fffe03f */
[C---:B------:R-:W-:Y:S01]  /*8f90*/  R2UR UR40, R2.reuse ;  /* 0x00000000022872ca */ /* 0x040fe200000e0000 */
[----:B------:R-:W-:Y:S01]  /*8fa0*/  UMOV UR30, UR7 ;  /* 0x00000007001e7c82 */ /* 0x000fe20008000000 */
[----:B------:R-:W-:Y:S01]  /*8fb0*/  UMOV UR35, 0x80000020 ;  /* 0x8000002000237882 */ /* 0x000fe20000000000 */
[C---:B------:R-:W-:Y:S01]  /*8fc0*/  R2UR UR41, R3.reuse ;  /* 0x00000000032972ca */ /* 0x040fe200000e0000 */
[----:B------:R-:W-:Y:S01]  /*8fd0*/  UIADD3 UR42, UR7, 0x100, URZ ;  /* 0x00000100072a7890 */ /* 0x000fe2000fffe03f */
[C---:B------:R-:W-:Y:S01]  /*8fe0*/  R2UR UR44, R2.reuse ;  /* 0x00000000022c72ca */ /* 0x040fe200000e0000 */
[----:B------:R-:W-:Y:S01]  /*8ff0*/  UMOV UR43, 0x80000020 ;  /* 0x80000020002b7882 */ /* 0x000fe20000000000 */
[C---:B------:R-:W-:Y:S01]  /*9000*/  R2UR UR45, R3.reuse ;  /* 0x00000000032d72ca */ /* 0x040fe200000e0000 */
[----:B------:R-:W-:Y:S01]  /*9010*/  UIADD3 UR46, UR7, 0x180, URZ ;  /* 0x00000180072e7890 */ /* 0x000fe2000fffe03f */
[----:B------:R-:W-:Y:S01]  /*9020*/  R2UR UR48, R2 ;  /* 0x00000000023072ca */ /* 0x000fe200000e0000 */
[----:B------:R-:W-:Y:S01]  /*9030*/  UMOV UR47, 0x80000020 ;  /* 0x80000020002f7882 */ /* 0x000fe20000000000 */
[----:B------:R-:W-:Y:S01]  /*9040*/  R2UR UR49, R3 ;  /* 0x00000000033172ca */ /* 0x000fe200000e0000 */
        /* <DEDUP_REMOVED lines=167> */
[----:B--2---:R-:W-:Y:S05]  /*9ac0*/  @P2 BRA `(.L_x_6182) ;  /* 0x00000000002c2947 */ /* 0x004fea0003800000 */
[----:B------:R-:W-:Y:S05]  /*9ad0*/  @!P0 BRA `(.L_x_6183) ;  /* 0x0000000000048947 */ /* 0x000fea0003800000 */
[----:B------:R-:W-:Y:S01]  /*9ae0*/  BPT.TRAP 0x1 ;  /* 0x000000040000795c */ /* 0x000fe20000300000 */
.L_x_6183:
[----:B------:R-:W-:Y:S01]  /*9af0*/  ULEA UR7, UR6, UR39, 0x3 ;  /* 0x0000002706077291 */ /* 0x000fe2000f8e183f */
[----:B01----:R-:W-:-:S05]  /*9b00*/  IMAD.U32 R0, RZ, RZ, UR52 ;  /* 0x00000034ff007e24 */ /* 0x003fca000f8e00ff */
[----:B------:R-:W-:-:S04]  /*9b10*/  SHF.L.U32 R0, R0, 0x1f, RZ ;  /* 0x0000001f00007819 */ /* 0x000fc800000006ff */
[----:B------:R0:W1:Y:S01]  /*9b20*/  SYNCS.PHASECHK.TRANS64.TRYWAIT P1, [UR7+0x33450], R0 ;  /* 0x03345000ff0075a7 */ /* 0x0000620008020147 */
[----:B------:R-:W-:Y:S05]  /*9b30*/  @!P0 BRA `(.L_x_6184) ;  /* 0x0000000000048947 */ /* 0x000fea0003800000 */
[----:B------:R-:W-:Y:S01]  /*9b40*/  BPT.TRAP 0x1 ;  /* 0x000000040000795c */ /* 0x000fe20000300000 */
.L_x_6184:
[----:B-1----:R-:W-:Y:S05]  /*9b50*/  @P1 BRA `(.L_x_6182) ;  /* 0x0000000000081947 */ /* 0x002fea0003800000 */
[----:B------:R-:W1:Y:S02]  /*9b60*/  SYNCS.PHASECHK.TRANS64.TRYWAIT P1, [UR7+0x33450], R0 ;  /* 0x03345000ff0075a7 */ /* 0x000e640008020147 */
[----:B-1----:R-:W-:Y:S05]  /*9b70*/  @!P1 BRA `(.L_x_6185) ;  /* 0x000000b400b49947 */ /* 0x002fea0003800000 */
.L_x_6182:
        /* <DEDUP_REMOVED lines=33> */
.L_x_6186:
[----:B01----:R-:W-:Y:S01]  /*9d90*/  FMNMX.FTZ R0, R184, R9, !PT ;  /* 0x00000009b8007209 */ /* 0x003fe20007810000 */
        /* <DEDUP_REMOVED lines=96> */
[----:B------:R-:W-:Y:S02]  /*a3a0*/  IMAD.U32 R181, RZ, RZ, UR38 ;  /* 0x00000026ffb57e24 */ /* 0x000fe4000f8e00ff */
[----:B------:R-:W-:-:S01]  /*a3b0*/  FFMA.FTZ R21, R169, UR38, -R200 ;  /* 0x00000026a9157c23 */ /* 0x000fc200080108c8 */
[--C-:B------:R-:W-:Y:S01]  /*a3c0*/  FFMA.FTZ R169, R177, UR38, -R200.reuse ;  /* 0x00000026b1a97c23 */ /* 0x100fe200080108c8 */
[----:B------:R-:W-:-:S01]  /*a3d0*/  FFMA.FTZ R177, R133, UR38, -R200 ;  /* 0x0000002685b17c23 */ /* 0x000fc200080108c8 */
[C---:B------:R-:W-:Y:S01]  /*a3e0*/  FADD.FTZ R8, -R0.reuse, R11 ;  /* 0x0000000b00087221 */ /* 0x040fe20000010100 */
[----:B------:R-:W-:-:S01]  /*a3f0*/  FFMA.FTZ R133, R0, R181, -8 ;  /* 0xc100000000857423 */ /* 0x000fc200000100b5 */
[----:B------:R-:W-:Y:S01]  /*a400*/  FMUL.FTZ R9, R9, UR38 ;  /* 0x0000002609097c20 */ /* 0x000fe20008410000 */
[----:B------:R-:W-:-:S01]  /*a410*/  FFMA.FTZ R10, R184, UR38, -R200 ;  /* 0x00000026b80a7c23 */ /* 0x000fc200080108c8 */
[----:B------:R-:W-:Y:S01]  /*a420*/  FMUL.FTZ R8, R8, UR38 ;  /* 0x0000002608087c20 */ /* 0x000fe20008410000 */
[----:B------:R-:W-:-:S01]  /*a430*/  FFMA.FTZ R181, R186, UR38, -R133 ;  /* 0x00000026bab57c23 */ /* 0x000fc20008010885 */
[--C-:B------:R-:W-:Y:S01]  /*a440*/  FFMA.FTZ R20, R168, UR38, -R200.reuse ;  /* 0x00000026a8147c23 */ /* 0x100fe200080108c8 */
        /* <DEDUP_REMOVED lines=79> */
[--C-:B------:R-:W-:Y:S01]  /*a940*/  FFMA.FTZ R125, R125, UR38, -R200.reuse ;  /* 0x000000267d7d7c23 */ /* 0x100fe200080108c8 */
[----:B------:R-:W-:-:S01]  /*a950*/  FFMA.FTZ R128, R128, UR38, -R200 ;  /* 0x0000002680807c23 */ /* 0x000fc200080108c8 */
[--C-:B------:R-:W-:Y:S01]  /*a960*/  FFMA.FTZ R129, R129, UR38, -R200.reuse ;  /* 0x0000002681817c23 */ /* 0x100fe200080108c8 */
[----:B------:R-:W-:-:S01]  /*a970*/  FFMA.FTZ R132, R132, UR38, -R200 ;  /* 0x0000002684847c23 */ /* 0x000fc200080108c8 */
[----:B------:R-:W0:Y:S01]  /*a980*/  MUFU.EX2 R14, R14 ;  /* 0x0000000e000e7308 */ /* 0x000e220000000800 */
[----:B---3--:R-:W-:-:S01]  /*a990*/  FADD.FTZ R5, R13, R6 ;  /* 0x000000060d057221 */ /* 0x008fc20000010000 */
[----:B------:R-:W-:-:S06]  /*a9a0*/  FFMA.FTZ R134, R134, UR38, -R133 ;  /* 0x0000002686867c23 */ /* 0x000fcc0008010885 */
[----:B------:R-:W3:Y:S01]  /*a9b0*/  MUFU.EX2 R184, R184 ;  /* 0x000000b800b87308 */ /* 0x000ee20000000800 */
[----:B-1----:R-:W-:-:S07]  /*a9c0*/  FADD.FTZ R191, R185, R188 ;  /* 0x000000bcb9bf7221 */ /* 0x002fce0000010000 */
[----:B------:R-:W1:Y:S01]  /*a9d0*/  MUFU.EX2 R15, R15 ;  /* 0x0000000f000f7308 */ /* 0x000e620000000800 */
[----:B0-----:R-:W-:-:S07]  /*a9e0*/  FADD.FTZ R6, R14, R5 ;  /* 0x000000050e067221 */ /* 0x001fce0000010000 */
[----:B------:R-:W0:Y:S01]  /*a9f0*/  MUFU.EX2 R187, R187 ;  /* 0x000000bb00bb7308 */ /* 0x000e220000000800 */
[----:B---3--:R-:W-:-:S07]  /*aa00*/  FADD.FTZ R188, R184, R191 ;  /* 0x000000bfb8bc7221 */ /* 0x008fce0000010000 */
        /* <DEDUP_REMOVED lines=79> */
[----:B-1----:R-:W-:-:S01]  /*af00*/  FADD.FTZ R188, R138, R191 ;  /* 0x000000bf8abc7221 */ /* 0x002fc20000010000 */
[--C-:B------:R-:W-:Y:S01]  /*af10*/  FFMA.FTZ R191, R127, UR38, -R133.reuse ;  /* 0x000000267fbf7c23 */ /* 0x100fe20008010885 */
[----:B------:R-:W-:-:S05]  /*af20*/  FFMA.FTZ R127, R130, UR38, -R133 ;  /* 0x00000026827f7c23 */ /* 0x000fca0008010885 */
        /* <DEDUP_REMOVED lines=19> */
[----:B0-----:R-:W-:-:S01]  /*b060*/  FADD.FTZ R193, R147, R130 ;  /* 0x0000008293c17221 */ /* 0x001fc20000010000 */
[--C-:B------:R-:W-:Y:S01]  /*b070*/  FFMA.FTZ R130, R131, UR38, -R133.reuse ;  /* 0x0000002683827c23 */ /* 0x100fe20008010885 */
[----:B------:R-:W-:-:S05]  /*b080*/  FFMA.FTZ R133, R135, UR38, -R133 ;  /* 0x0000002687857c23 */ /* 0x000fca0008010885 */
        /* <DEDUP_REMOVED lines=36> */
[----:B---3--:R-:W-:-:S03]  /*b2d0*/  FADD.FTZ R6, R177, R6 ;  /* 0x00000006b1067221 */ /* 0x008fc60000010000 */
[----:B-1----:R-:W-:Y:S01]  /*b2e0*/  FADD.FTZ R5, R133, R5 ;  /* 0x0000000585057221 */ /* 0x002fe20000010000 */
[----:B------:R-:W-:Y:S06]  /*b2f0*/  @!P0 BRA `(.L_x_6187) ;  /* 0x0000000000048947 */ /* 0x000fec0003800000 */
[----:B------:R-:W-:Y:S01]  /*b300*/  BPT.TRAP 0x1 ;  /* 0x000000040000795c */ /* 0x000fe20000300000 */
.L_x_6187:
        /* <DEDUP_REMOVED lines=148> */
.L_x_6177:
[----:B------:R-:W-:Y:S06]  /*bc50*/  BAR.ARV 0x8, 0x180 ;  /* 0x0206000000007b1d */ /* 0x000fec0000002000 */
[----:B------:R-:W-:Y:S05]  /*bc60*/  @!P0 BRA `(.L_x_6189) ;  /* 0x0000000000048947 */ /* 0x000fea0003800000 */
[----:B------:R-:W-:Y:S01]  /*bc70*/  BPT.TRAP 0x1 ;  /* 0x000000040000795c */ /* 0x000fe20000300000 */
.L_x_6189:
[----:B------:R-:W-:Y:S01]  /*bc80*/  ULEA UR9, UR4, UR39, 0x3 ;  /* 0x0000002704097291 */ /* 0x000fe2000f8e183f */
[----:B------:R-:W-:-:S05]  /*bc90*/  IMAD.U32 R2, RZ, RZ, UR5 ;  /* 0x00000005ff027e24 */ /* 0x000fca000f8e00ff */
[----:B------:R-:W-:-:S04]  /*bca0*/  SHF.L.U32 R2, R2, 0x1f, RZ ;  /* 0x0000001f02027819 */ /* 0x000fc800000006ff */
[----:B------:R0:W1:Y:S01]  /*bcb0*/  SYNCS.PHASECHK.TRANS64.TRYWAIT P1, [UR9+0x33450], R2 ;  /* 0x03345002ff0075a7 */ /* 0x0000620008020149 */
[----:B------:R-:W-:Y:S05]  /*bcc0*/  @!P0 BRA `(.L_x_6190) ;  /* 0x0000000000048947 */ /* 0x000fea0003800000 */
[----:B------:R-:W-:Y:S01]  /*bcd0*/  BPT.TRAP 0x1 ;  /* 0x000000040000795c */ /* 0x000fe20000300000 */
.L_x_6190:
[----:B-1----:R-:W-:Y:S05]  /*bce0*/  @P1 BRA `(.L_x_6191) ;  /* 0x0000000000081947 */ /* 0x002fea0003800000 */
[----:B------:R-:W1:Y:S02]  /*bcf0*/  SYNCS.PHASECHK.TRANS64.TRYWAIT P1, [UR9+0x33450], R2 ;  /* 0x03345002ff0075a7 */ /* 0x000e640008020149 */
[----:B-1----:R-:W-:Y:S05]  /*bd00*/  @!P1 BRA `(.L_x_6192) ;  /* 0x0000009400689947 */ /* 0x002fea0003800000 */
.L_x_6191:
[----:B------:R-:W-:Y:S01]  /*bd10*/  UIADD3 UR39, UR39, 0x200, URZ ;  /* 0x0000020027277890 */ /* 0x000fe2000fffe03f */
[----:B------:R-:W-:Y:S01]  /*bd20*/  WARPGROUP.ARRIVE ;  /* 0x00000000000079c5 */ /* 0x000fe20000000000 */
[----:B------:R-:W-:-:S05]  /*bd30*/  UMOV UR7, 0xc0000010 ;  /* 0xc000001000077882 */ /* 0x000fca0000000000 */
[----:B------:R-:W3:Y:S01]  /*bd40*/  S2UR UR5, SR_CTAID.Z ;  /* 0x00000000000579c3 */ /* 0x000ee20000002700 */
[----:B------:R-:W-:Y:S01]  /*bd50*/  USHF.R.U32.HI UR39, URZ, 0x4, UR39 ;  /* 0x000000043f277899 */ /* 0x000fe20008011627 */
[----:B------:R-:W-:Y:S01]  /*bd60*/  IMAD.MOV.U32 R7, RZ, RZ, 0x3f800000 ;  /* 0x3f800000ff077424 */ /* 0x000fe200078e00ff */
[----:B------:R-:W-:Y:S02]  /*bd70*/  ULDC.64 UR10, c[0x0][0x9a0] ;  /* 0x00026800000a7ab9 */ /* 0x000fe40000000a00 */
[----:B------:R-:W-:Y:S02]  /*bd80*/  ULOP3.LUT UR39, UR39, 0x3fff, URZ, 0xc0, !UPT ;  /* 0x00003fff27277892 */ /* 0x000fe4000f8ec03f */
[----:B------:R-:W-:Y:S01]  /*bd90*/  UISETP.NE.U32.AND UP0, UPT, UR10, URZ, UPT ;  /* 0x0000003f0a00728c */ /* 0x000fe2000bf05070 */
[----:B------:R-:W4:Y:S01]  /*bda0*/  S2UR UR14, SR_CTAID.Z ;  /* 0x00000000000e79c3 */ /* 0x000f220000002700 */
[----:B------:R-:W-:Y:S02]  /*bdb0*/  ULOP3.LUT UR8, UR39, 0x10000, URZ, 0xfc, !UPT ;  /* 0x0001000027087892 */ /* 0x000fe4000f8efc3f */
[----:B------:R-:W-:-:S02]  /*bdc0*/  UISETP.NE.AND.EX UP0, UPT, UR11, URZ, UPT, UP0 ;  /* 0x0000003f0b00728c */ /* 0x000fc4000bf05300 */
[----:B------:R-:W-:-:S04]  /*bdd0*/  UIMAD UR8, UR4, 0x780, UR8 ;  /* 0x00000780040878a4 */ /* 0x000fc8000f8e0208 */
[----:B------:R-:W-:Y:S01]  /*bde0*/  UIADD3 UR4, UR8, 0x180, URZ ;  /* 0x0000018008047890 */ /* 0x000fe2000fffe03f */
[----:B------:R-:W-:Y:S02]  /*bdf0*/  PLOP3.LUT P1, PT, PT, PT, UP0, 0x80, 0x0 ;  /* 0x000000000000781c */ /* 0x000fe40003f2f008 */
[----:B------:R-:W-:-:S06]  /*be00*/  UMOV UR6, UR8 ;  /* 0x0000000800067c82 */ /* 0x000fcc0008000000 */
[----:B---3--:R-:W-:Y:S01]  /*be10*/  QGMMA.64x192x32.F32.E4M3.E4M3 R24, R216, gdesc[UR4], R24, gsb0 ;  /* 0x02e00004d8187df3 */ /* 0x008fe20008000818 */
[----:B------:R-:W-:Y:S01]  /*be20*/  UMOV UR7, 0xc0000010 ;  /* 0xc000001000077882 */ /* 0x000fe20000000000 */
[----:B------:R-:W-:Y:S01]  /*be30*/  UMOV UR6, UR4 ;  /* 0x0000000400067c82 */ /* 0x000fe20008000000 */
[----:B------:R-:W-:Y:S02]  /*be40*/  UIADD3 UR4, UR8, 0x300, URZ ;  /* 0x0000030008047890 */ /* 0x000fe4000fffe03f */
[----:B------:R-:W-:Y:S01]  /*be50*/  USHF.R.S32.HI UR5, URZ, 0x1f, UR5 ;  /* 0x0000001f3f057899 */ /* 0x000fe20008011405 */
[----:B------:R-:W-:Y:S01]  /*be60*/  @UP0 ULDC.64 UR12, c[0x0][0x9c8] ;  /* 0x00027200000c0ab9 */ /* 0x000fe20000000a00 */
[----:B------:R-:W-:Y:S02]  /*be70*/  WARPGROUP.DEPBAR.LE gsb0, 0x0 ;  /* 0x00008000000079c5 */ /* 0x000fe40000010000 */
[----:B------:R-:W-:-:S11]  /*be80*/  WARPGROUP.ARRIVE ;  /* 0x00000000000079c5 */ /* 0x000fd60000000000 */
[----:B------:R-:W-:Y:S01]  /*be90*/  QGMMA.64x192x32.F32.E4M3.E4M3 R24, R212, gdesc[UR4], R24, gsb0 ;  /* 0x02e00004d4187df3 */ /* 0x000fe20008000818 */
[----:B------:R-:W-:Y:S01]  /*bea0*/  UMOV UR6, UR4 ;  /* 0x0000000400067c82 */ /* 0x000fe20008000000 */
[----:B------:R-:W-:Y:S01]  /*beb0*/  UMOV UR7, 0xc0000010 ;  /* 0xc000001000077882 */ /* 0x000fe20000000000 */
[----:B------:R-:W-:Y:S02]  /*bec0*/  WARPGROUP.DEPBAR.LE gsb0, 0x0 ;  /* 0x00008000000079c5 */ /* 0x000fe40000010000 */
[----:B------:R-:W-:-:S15]  /*bed0*/  WARPGROUP.ARRIVE ;  /* 0x00000000000079c5 */ /* 0x000fde0000000000 */
[----:B------:R-:W-:Y:S01]  /*bee0*/  QGMMA.64x192x32.F32.E4M3.E4M3 R24, R208, gdesc[UR4], R24, gsb0 ;  /* 0x02e00004d0187df3 */ /* 0x000fe20008000818 */
[----:B------:R-:W-:Y:S02]  /*bef0*/  @UP0 UIMAD UR6, UR5, UR12, URZ ;  /* 0x0000000c050602a4 */ /* 0x000fe4000f8e023f */
[----:B----4-:R-:W-:Y:S02]  /*bf00*/  @UP0 UIMAD.WIDE.U32 UR4, UR14, UR12, URZ ;  /* 0x0000000c0e0402a5 */ /* 0x010fe4000f8e003f */
[----:B------:R-:W-:Y:S02]  /*bf10*/  @UP0 UIMAD UR6, UR14, UR13, UR6 ;  /* 0x0000000d0e0602a4 */ /* 0x000fe4000f8e0206 */
[----:B------:R-:W-:Y:S01]  /*bf20*/  @UP0 USHF.R.S32.HI UR7, URZ, 0x1f, UR59 ;  /* 0x0000001f3f070899 */ /* 0x000fe2000801143b */
[----:B------:R-:W-:Y:S01]  /*bf30*/  @UP0 ULDC.64 UR12, c[0x0][0x9d0] ;  /* 0x00027400000c0ab9 */ /* 0x000fe20000000a00 */
[----:B------:R-:W-:Y:S02]  /*bf40*/  @UP0 UIADD3 UR5, UR5, UR6, URZ ;  /* 0x0000000605050290 */ /* 0x000fe4000fffe03f */
[----:B------:R-:W-:-:S02]  /*bf50*/  @UP0 UIMAD UR6, UR7, UR12, URZ ;  /* 0x0000000c070602a4 */ /* 0x000fc4000f8e023f */
        /* <DEDUP_REMOVED lines=18> */
[----:B------:R-:W4:Y:S01]  /*c080*/  SHFL.BFLY PT, R10, R5, 0x2, 0x1f ;  /* 0x0c401f00050a7f89 */ /* 0x000f2200000e0000 */
[----:B-1----:R-:W-:Y:S01]  /*c090*/  FADD.FTZ R9, R9, R6 ;  /* 0x0000000609097221 */ /* 0x002fe20000010000 */
[----:B----4-:R-:W-:-:S04]  /*c0a0*/  FADD.FTZ R10, R10, R5 ;  /* 0x000000050a0a7221 */ /* 0x010fc80000010000 */
        /* <DEDUP_REMOVED lines=18> */
[----:B------:R-:W4:Y:S01]  /*c1d0*/  @P1 MUFU.RCP R10, R12 ;  /* 0x0000000c000a1308 */ /* 0x000f220000001000 */
        /* <DEDUP_REMOVED lines=10> */
[-C--:B---3--:R-:W-:Y:S01]  /*c280*/  FMUL.FTZ R6, R6, R7.reuse ;  /* 0x0000000706067220 */ /* 0x088fe20000410000 */
[----:B----4-:R-:W-:Y:S01]  /*c290*/  FMUL.FTZ R0, R10, R7 ;  /* 0x000000070a007220 */ /* 0x010fe20000410000 */
[----:B------:R-:W-:-:S02]  /*c2a0*/  WARPGROUP.DEPBAR.LE gsb0, 0x0 ;  /* 0x00008000000079c5 */ /* 0x000fc40000010000 */
[----:B------:R-:W-:Y:S05]  /*c2b0*/  @!P0 BRA `(.L_x_6193) ;  /* 0x0000000000048947 */ /* 0x000fea0003800000 */
[----:B------:R-:W-:Y:S01]  /*c2c0*/  BPT.TRAP 0x1 ;  /* 0x000000040000795c */ /* 0x000fe20000300000 */
.L_x_6193:
        /* <DEDUP_REMOVED lines=100> */
.L_x_6157:
        /* <DEDUP_REMOVED lines=11> */
[----:B------:R0:W3:Y:S01]  /*c9c0*/  LDG.E.CONSTANT R9, desc[UR36][R4.64] ;  /* 0x0000002404097981 */ /* 0x0000e2000c1e9900 */
[C---:B------:R-:W-:Y:S01]  /*c9d0*/  LOP3.LUT P0, R0, R115.reuse, 0x3, RZ, 0xc0, !PT ;  /* 0x0000000373007812 */ /* 0x040fe2000780c0ff */
[----:B------:R-:W-:Y:S01]  /*c9e0*/  VIADD R115, R115, 0xffffff80 ;  /* 0xffffff8073737836 */ /* 0x000fe20000000000 */
[----:B------:R-:W1:Y:S01]  /*c9f0*/  S2UR UR12, SR_CTAID.Z ;  /* 0x00000000000c79c3 */ /* 0x000e620000002700 */
[----:B------:R-:W-:Y:S01]  /*ca00*/  UIMAD.WIDE.U32 UR4, UR59, UR8, URZ ;  /* 0x000000083b0472a5 */ /* 0x000fe2000f8e003f */
[----:B------:R-:W-:Y:S01]  /*ca10*/  ISETP.EQ.OR P0, PT, R0, 0x3, !P0 ;  /* 0x000000030000780c */ /* 0x000fe20004702670 */
[----:B------:R-:W-:Y:S01]  /*ca20*/  UIMAD UR6, UR7, UR8, URZ ;  /* 0x00000008070672a4 */ /* 0x000fe2000f8e023f */
[----:B------:R-:W-:Y:S01]  /*ca30*/  BSSY B0, `(.L_x_6195) ;  /* 0x0000222000007945 */ /* 0x000fe20003800000 */
        /* <DEDUP_REMOVED lines=16> */
[----:B------:R-:W-:Y:S01]  /*cb40*/  SEL R142, R29, R66, P0 ;  /* 0x000000421d8e7207 */ /* 0x000fe20000000000 */
[----:B-1----:R-:W-:Y:S01]  /*cb50*/  USHF.R.S32.HI UR13, URZ, 0x1f, UR12 ;  /* 0x0000001f3f0d7899 */ /* 0x002fe2000801140c */
[----:B------:R-:W-:Y:S01]  /*cb60*/  SEL R0, R11, R10, P0 ;  /* 0x0000000a0b007207 */ /* 0x000fe20000000000 */
[----:B------:R-:W0:Y:S01]  /*cb70*/  S2UR UR12, SR_CTAID.Z ;  /* 0x00000000000c79c3 */ /* 0x000e220000002700 */
[----:B------:R-:W-:-:S02]  /*cb80*/  SHF.R.S32.HI R7, RZ, 0x1f, R96 ;  /* 0x0000001fff077819 */ /* 0x000fc40000011460 */
[----:B------:R-:W-:Y:S02]  /*cb90*/  SEL R66, R66, R29, P0 ;  /* 0x0000001d42427207 */ /* 0x000fe40000000000 */
[----:B------:R-:W-:Y:S02]  /*cba0*/  SEL R11, R10, R11, P0 ;  /* 0x0000000b0a0b7207 */ /* 0x000fe40000000000 */
[----:B------:R-:W-:Y:S02]  /*cbb0*/  SEL R144, R68, R39, P0 ;  /* 0x0000002744907207 */ /* 0x000fe40000000000 */
[----:B------:R-:W-:Y:S02]  /*cbc0*/  SHF.R.S32.HI R29, RZ, 0x7, R5 ;  /* 0x00000007ff1d7819 */ /* 0x000fe40000011405 */
[----:B------:R-:W-:Y:S02]  /*cbd0*/  SEL R10, R13, R8, P0 ;  /* 0x000000080d0a7207 */ /* 0x000fe40000000000 */
[----:B------:R-:W-:-:S02]  /*cbe0*/  SEL R68, R39, R68, P0 ;  /* 0x0000004427447207 */ /* 0x000fc40000000000 */
[----:B------:R-:W-:Y:S02]  /*cbf0*/  LEA.HI R6, R4, R115, RZ, 0x2 ;  /* 0x0000007304067211 */ /* 0x000fe400078f10ff */
[----:B------:R-:W-:Y:S02]  /*cc00*/  SEL R13, R8, R13, P0 ;  /* 0x0000000d080d7207 */ /* 0x000fe40000000000 */
[----:B------:R-:W-:Y:S02]  /*cc10*/  LEA.HI R39, R7, R96, RZ, 0x2 ;  /* 0x0000006007277211 */ /* 0x000fe400078f10ff */
[----:B------:R-:W-:Y:S02]  /*cc20*/  SEL R8, R12, R33, P0 ;  /* 0x000000210c087207 */ /* 0x000fe40000000000 */
[----:B------:R-:W-:Y:S02]  /*cc30*/  SEL R148, R63, R44, P0 ;  /* 0x0000002c3f947207 */ /* 0x000fe40000000000 */
[----:B------:R-:W-:-:S02]  /*cc40*/  SEL R12, R33, R12, P0 ;  /* 0x0000000c210c7207 */ /* 0x000fc40000000000 */
[----:B--2---:R-:W-:Y:S01]  /*cc50*/  SEL R16, R15, R14, P0 ;  /* 0x0000000e0f107207 */ /* 0x004fe20000000000 */
[----:B------:R-:W1:Y:S01]  /*cc60*/  S2R R33, SR_CTAID.X ;  /* 0x0000000000217919 */ /* 0x000e620000002500 */
[----:B------:R-:W-:Y:S02]  /*cc70*/  SEL R63, R44, R63, P0 ;  /* 0x0000003f2c3f7207 */ /* 0x000fe40000000000 */
[----:B------:R-:W-:Y:S02]  /*cc80*/  LEA.HI R4, R5, R29, RZ, 0x1 ;  /* 0x0000001d05047211 */ /* 0x000fe400078f08ff */
[----:B------:R-:W-:Y:S02]  /*cc90*/  SEL R15, R14, R15, P0 ;  /* 0x0000000f0e0f7207 */ /* 0x000fe40000000000 */
[----:B------:R-:W-:Y:S02]  /*cca0*/  LOP3.LUT R44, R6, 0xfffffffc, RZ, 0xc0, !PT ;  /* 0xfffffffc062c7812 */ /* 0x000fe400078ec0ff */
[----:B------:R-:W-:-:S02]  /*ccb0*/  SEL R28, R40, R41, P0 ;  /* 0x00000029281c7207 */ /* 0x000fc40000000000 */
[----:B------:R-:W-:Y:S01]  /*ccc0*/  SEL R14, R41, R40, P0 ;  /* 0x00000028290e7207 */ /* 0x000fe20000000000 */
[----:B------:R-:W-:Y:S01]  /*ccd0*/  IMAD.IADD R115, R115, 0x1, -R44 ;  /* 0x0000000173737824 */ /* 0x000fe200078e0a2c */
[--C-:B------:R-:W-:Y:S02]  /*cce0*/  SHF.R.S32.HI R5, RZ, 0x2, R39.reuse ;  /* 0x00000002ff057819 */ /* 0x100fe40000011427 */
[----:B------:R-:W-:Y:S02]  /*ccf0*/  SHF.R.S32.HI R6, RZ, 0x1f, R39 ;  /* 0x0000001fff067819 */ /* 0x000fe40000011427 */
[----:B------:R-:W-:Y:S02]  /*cd00*/  SEL R160, R92, R123, P0 ;  /* 0x0000007b5ca07207 */ /* 0x000fe40000000000 */
[----:B------:R-:W-:Y:S02]  /*cd10*/  SEL R40, R123, R92, P0 ;  /* 0x0000005c7b287207 */ /* 0x000fe40000000000 */
[----:B------:R-:W-:-:S02]  /*cd20*/  SEL R130, R74, R75, P0 ;  /* 0x0000004b4a827207 */ /* 0x000fc40000000000 */
[----:B------:R-:W-:Y:S02]  /*cd30*/  SEL R94, R75, R74, P0 ;  /* 0x0000004a4b5e7207 */ /* 0x000fe40000000000 */
[----:B------:R-:W-:Y:S02]  /*cd40*/  SEL R128, R82, R83, P0 ;  /* 0x0000005352807207 */ /* 0x000fe40000000000 */
[----:B------:R-:W-:Y:S02]  /*cd50*/  SEL R92, R83, R82, P0 ;  /* 0x00000052535c7207 */ /* 0x000fe40000000000 */
[----:B------:R-:W-:Y:S02]  /*cd60*/  LOP3.LUT R4, R4, 0x3fffffe, RZ, 0xc0, !PT ;  /* 0x03fffffe04047812 */ /* 0x000fe400078ec0ff */
[----:B------:R-:W-:Y:S02]  /*cd70*/  SEL R32, R19, R18, P0 ;  /* 0x0000001213207207 */ /* 0x000fe40000000000 */
[----:B------:R-:W-:Y:S01]  /*cd80*/  SEL R82, R118, R119, P0 ;  /* 0x0000007776527207 */ /* 0x000fe20000000000 */
[----:B------:R-:W-:Y:S01]  /*cd90*/  IMAD.IADD R29, R29, 0x1, -R4 ;  /* 0x000000011d1d7824 */ /* 0x000fe200078e0a04 */
[----:B------:R-:W-:-:S02]  /*cda0*/  SEL R19, R18, R19, P0 ;  /* 0x0000001312137207 */ /* 0x000fc40000000000 */
[----:B------:R-:W-:Y:S02]  /*cdb0*/  SEL R83, R119, R118, P0 ;  /* 0x0000007677537207 */ /* 0x000fe40000000000 */
[----:B------:R-:W-:Y:S02]  /*cdc0*/  LEA.HI R6, R6, R5, RZ, 0x3 ;  /* 0x0000000506067211 */ /* 0x000fe400078f18ff */
[----:B------:R-:W-:Y:S02]  /*cdd0*/  SEL R34, R20, R49, P0 ;  /* 0x0000003114227207 */ /* 0x000fe40000000000 */
[----:B------:R-:W-:Y:S02]  /*cde0*/  SEL R18, R49, R20, P0 ;  /* 0x0000001431127207 */ /* 0x000fe40000000000 */
[----:B------:R-:W-:Y:S02]  /*cdf0*/  SEL R156, R108, R125, P0 ;  /* 0x0000007d6c9c7207 */ /* 0x000fe40000000000 */
[----:B------:R-:W-:-:S02]  /*ce00*/  SEL R49, R125, R108, P0 ;  /* 0x0000006c7d317207 */ /* 0x000fc40000000000 */
[----:B------:R-:W-:Y:S02]  /*ce10*/  SEL R108, R98, R99, P0 ;  /* 0x00000063626c7207 */ /* 0x000fe40000000000 */
[----:B------:R-:W-:Y:S02]  /*ce20*/  SEL R38, R21, R22, P0 ;  /* 0x0000001615267207 */ /* 0x000fe40000000000 */
[----:B------:R-:W-:Y:S01]  /*ce30*/  LOP3.LUT R4, R6, 0xfffffff8, RZ, 0xc0, !PT ;  /* 0xfffffff806047812 */ /* 0x000fe200078ec0ff */
[----:B------:R-:W-:Y:S01]  /*ce40*/  IMAD.U32 R6, RZ, RZ, UR4 ;  /* 0x00000004ff067e24 */ /* 0x000fe2000f8e00ff */
[----:B------:R-:W-:Y:S01]  /*ce50*/  SEL R21, R22, R21, P0 ;  /* 0x0000001516157207 */ /* 0x000fe20000000000 */
[----:B------:R-:W2:Y:S01]  /*ce60*/  S2UR UR4, SR_CTAID.Y ;  /* 0x00000000000479c3 */ /* 0x000ea20000002600 */
[----:B------:R-:W-:Y:S01]  /*ce70*/  SEL R140, R46, R47, P0 ;  /* 0x0000002f2e8c7207 */ /* 0x000fe20000000000 */
[----:B------:R-:W-:Y:S01]  /*ce80*/  IMAD.IADD R4, R5, 0x1, -R4 ;  /* 0x0000000105047824 */ /* 0x000fe200078e0a04 */
[----:B------:R-:W-:-:S02]  /*ce90*/  SEL R70, R47, R46, P0 ;  /* 0x0000002e2f467207 */ /* 0x000fc40000000000 */
[----:B------:R-:W-:Y:S02]  /*cea0*/  SEL R174, R64, R37, P0 ;  /* 0x0000002540ae7207 */ /* 0x000fe40000000000 */
[----:B------:R-:W-:Y:S02]  /*ceb0*/  SEL R22, R37, R64, P0 ;  /* 0x0000004025167207 */ /* 0x000fe40000000000 */
[----:B------:R-:W-:Y:S02]  /*cec0*/  SEL R46, R78, R79, P0 ;  /* 0x0000004f4e2e7207 */ /* 0x000fe40000000000 */
[----:B------:R-:W-:Y:S02]  /*ced0*/  SEL R95, R79, R78, P0 ;  /* 0x0000004e4f5f7207 */ /* 0x000fe40000000000 */
        /* <DEDUP_REMOVED lines=18> */
[----:B------:R-:W-:Y:S02]  /*d000*/  LEA.HI R5, R115, R115, RZ, 0x1 ;  /* 0x0000007373057211 */ /* 0x000fe400078f08ff */
        /* <DEDUP_REMOVED lines=9> */
[----:B------:R-:W4:Y:S01]  /*d0a0*/  LDC R107, c[0x0][0xbe8] ;  /* 0x0002fa00ff6b7b82 */ /* 0x000f220000000800 */
        /* <DEDUP_REMOVED lines=17> */
[----:B------:R-:W-:Y:S01]  /*d1c0*/  IMAD R58, R50, 0x8, R29 ;  /* 0x00000008323a7824 */ /* 0x000fe200078e021d */
[----:B------:R-:W-:Y:S01]  /*d1d0*/  SEL R64, R52, R71, P0 ;  /* 0x0000004734407207 */ /* 0x000fe20000000000 */
[----:B------:R-:W-:Y:S01]  /*d1e0*/  ULDC.64 UR8, c[0x0][0xb28] ;  /* 0x0002ca0000087ab9 */ /* 0x000fe20000000a00 */
[----:B------:R-:W-:Y:S01]  /*d1f0*/  LOP3.LUT R39, R39, 0x7ffffffc, RZ, 0xc0, !PT ;  /* 0x7ffffffc27277812 */ /* 0x000fe200078ec0ff */
[----:B-1----:R-:W-:Y:S01]  /*d200*/  IMAD R58, R33, 0x80, R58 ;  /* 0x00000080213a7824 */ /* 0x002fe200078e023a */
        /* <DEDUP_REMOVED lines=14> */
[----:B------:R-:W-:Y:S01]  /*d2f0*/  IMAD R98, R33, 0x80, R29 ;  /* 0x0000008021627824 */ /* 0x000fe200078e021d */
[C---:B------:R-:W-:Y:S01]  /*d300*/  LOP3.LUT P1, RZ, R96.reuse, 0x3, RZ, 0xc0, !PT ;  /* 0x0000000360ff7812 */ /* 0x040fe2000782c0ff */
[----:B------:R-:W-:Y:S01]  /*d310*/  IMAD.IADD R96, R96, 0x1, -R39 ;  /* 0x0000000160607824 */ /* 0x000fe200078e0a27 */
[----:B------:R-:W-:Y:S02]  /*d320*/  SEL R102, R53, R54, P0 ;  /* 0x0000003635667207 */ /* 0x000fe40000000000 */
[----:B------:R-:W-:Y:S01]  /*d330*/  SEL R62, R65, R62, P0 ;  /* 0x0000003e413e7207 */ /* 0x000fe20000000000 */
[----:B------:R-:W-:Y:S01]  /*d340*/  IMAD.SHL.U32 R96, R96, 0x2, RZ ;  /* 0x0000000260607824 */ /* 0x000fe200078e00ff */
[----:B------:R-:W-:Y:S02]  /*d350*/  SEL R71, R71, R52, P0 ;  /* 0x0000003447477207 */ /* 0x000fe40000000000 */
[----:B------:R-:W-:-:S02]  /*d360*/  SEL R93, R104, R43, P0 ;  /* 0x0000002b685d7207 */ /* 0x000fc40000000000 */
[----:B----4-:R-:W-:Y:S02]  /*d370*/  ISETP.NE.AND P2, PT, R107, 0x1, PT ;  /* 0x000000016b00780c */ /* 0x010fe40003f45270 */
[----:B---3--:R-:W-:Y:S01]  /*d380*/  LOP3.LUT R74, R9, 0x2, RZ, 0x3c, !PT ;  /* 0x00000002094a7812 */ /* 0x008fe200078e3cff */
        /* <DEDUP_REMOVED lines=19> */
[----:B------:R-:W3:Y:S04]  /*d4c0*/  SHFL.IDX PT, R13, R13, R74, 0x1c1f ;  /* 0x001c1f4a0d0d7589 */ /* 0x000ee800000e0000 */
[----:B------:R-:W-:Y:S04]  /*d4d0*/  SHFL.IDX PT, R113, R42, R9, 0x1c1f ;  /* 0x001c1f092a717589 */ /* 0x000fe800000e0000 */
[----:B------:R-:W-:Y:S04]  /*d4e0*/  SHFL.IDX PT, R20, R20, R74, 0x1c1f ;  /* 0x001c1f4a14147589 */ /* 0x000fe800000e0000 */
[----:B------:R-:W-:Y:S01]  /*d4f0*/  SHFL.IDX PT, R80, R8, R9, 0x1c1f ;  /* 0x001c1f0908507589 */ /* 0x000fe200000e0000 */
[----:B-1----:R-:W-:-:S03]  /*d500*/  SEL R27, R116, R119, P0 ;  /* 0x00000077741b7207 */ /* 0x002fc60000000000 */
[----:B------:R-:W-:Y:S04]  /*d510*/  SHFL.IDX PT, R81, R12, R74, 0x1c1f ;  /* 0x001c1f4a0c517589 */ /* 0x000fe800000e0000 */
[----:B------:R-:W-:Y:S04]  /*d520*/  SHFL.IDX PT, R42, R76, R9, 0x1c1f ;  /* 0x001c1f094c2a7589 */ /* 0x000fe800000e0000 */
[----:B------:R-:W-:Y:S01]  /*d530*/  SHFL.IDX PT, R73, R16, R9, 0x1c1f ;  /* 0x001c1f0910497589 */ /* 0x000fe200000e0000 */
[----:B---3--:R-:W-:-:S03]  /*d540*/  SEL R87, R72, R13, P0 ;  /* 0x0000000d48577207 */ /* 0x008fc60000000000 */
        /* <DEDUP_REMOVED lines=36> */
[----:B-1----:R-:W-:-:S03]  /*d790*/  SEL R86, R88, R89, P0 ;  /* 0x0000005958567207 */ /* 0x002fc60000000000 */
[----:B------:R-:W1:Y:S01]  /*d7a0*/  SHFL.IDX PT, R18, R18, R74, 0x1c1f ;  /* 0x001c1f4a12127589 */ /* 0x000e6200000e0000 */
[----:B------:R-:W-:Y:S02]  /*d7b0*/  SEL R88, R89, R88, P0 ;  /* 0x0000005859587207 */ /* 0x000fe40000000000 */
[----:B------:R-:W-:Y:S01]  /*d7c0*/  SEL R89, R13, R72, P0 ;  /* 0x000000480d597207 */ /* 0x000fe20000000000 */
[----:B------:R-:W-:Y:S01]  /*d7d0*/  SHFL.IDX PT, R22, R22, R74, 0x1c1f ;  /* 0x001c1f4a16167589 */ /* 0x000fe200000e0000 */
[----:B------:R-:W-:Y:S02]  /*d7e0*/  SEL R72, R113, R20, P0 ;  /* 0x0000001471487207 */ /* 0x000fe40000000000 */
[----:B---3--:R-:W-:Y:S01]  /*d7f0*/  SEL R9, R82, R11, P0 ;  /* 0x0000000b52097207 */ /* 0x008fe20000000000 */
[----:B------:R-:W3:Y:S01]  /*d800*/  SHFL.IDX PT, R30, R30, R74, 0x1c1f ;  /* 0x001c1f4a1e1e7589 */ /* 0x000ee200000e0000 */
        /* <DEDUP_REMOVED lines=8> */
[----:B------:R-:W5:Y:S01]  /*d890*/  SHFL.IDX PT, R35, R35, R74, 0x1c1f ;  /* 0x001c1f4a23237589 */ /* 0x000f6200000e0000 */
[----:B------:R-:W-:Y:S02]  /*d8a0*/  SEL R84, R80, R81, P0 ;  /* 0x0000005150547207 */ /* 0x000fe40000000000 */
[----:B------:R-:W-:Y:S01]  /*d8b0*/  SEL R80, R81, R80, P0 ;  /* 0x0000005051507207 */ /* 0x000fe20000000000 */
[----:B------:R0:W-:Y:S01]  /*d8c0*/  SHFL.IDX PT, R49, R111, R74, 0x1c1f ;  /* 0x001c1f4a6f317589 */ /* 0x0001e200000e0000 */
[----:B------:R-:W-:-:S02]  /*d8d0*/  SEL R81, R76, R73, P0 ;  /* 0x000000494c517207 */ /* 0x000fc40000000000 */
[----:B-1----:R-:W-:Y:S01]  /*d8e0*/  SEL R76, R18, R109, P0 ;  /* 0x0000006d124c7207 */ /* 0x002fe20000000000 */
[----:B------:R-:W-:Y:S04]  /*d8f0*/  SHFL.IDX PT, R122, R63, R74, 0x1c1f ;  /* 0x001c1f4a3f7a7589 */ /* 0x000fe800000e0000 */
[----:B------:R1:W2:Y:S01]  /*d900*/  SHFL.IDX PT, R15, R26, R74, 0x1c1f ;  /* 0x001c1f4a1a0f7589 */ /* 0x0002a200000e0000 */
[----:B---3--:R-:W-:Y:S01]  /*d910*/  SEL R14, R30, R121, P0 ;  /* 0x000000791e0e7207 */ /* 0x008fe20000000000 */
[----:B0-----:R-:W0:Y:S02]  /*d920*/  LDC.64 R110, c[0x0][0xbd8] ;  /* 0x0002f600ff6e7b82 */ /* 0x001e240000000a00 */
[----:B------:R3:W-:Y:S01]  /*d930*/  SHFL.IDX PT, R135, R67, R74, 0x1c1f ;  /* 0x001c1f4a43877589 */ /* 0x0007e200000e0000 */
[----:B----4-:R-:W-:-:S03]  /*d940*/  SEL R73, R112, R23, P0 ;  /* 0x0000001770497207 */ /* 0x010fc60000000000 */
[----:B------:R4:W-:Y:S01]  /*d950*/  SHFL.IDX PT, R63, R71, R74, 0x1c1f ;  /* 0x001c1f4a473f7589 */ /* 0x0009e200000e0000 */
[----:B-1----:R-:W-:-:S03]  /*d960*/  SEL R26, R117, R24, P0 ;  /* 0x00000018751a7207 */ /* 0x002fc60000000000 */
[----:B------:R5:W1:Y:S01]  /*d970*/  SHFL.IDX PT, R123, R36, R74, 0x1c1f ;  /* 0x001c1f4a247b7589 */ /* 0x000a6200000e0000 */
[----:B------:R-:W-:Y:S02]  /*d980*/  SEL R24, R24, R117, P0 ;  /* 0x0000007518187207 */ /* 0x000fe40000000000 */
[----:B---3--:R-:W-:Y:S01]  /*d990*/  SEL R67, R25, R114, P0 ;  /* 0x0000007219437207 */ /* 0x008fe20000000000 */
[----:B------:R3:W-:Y:S01]  /*d9a0*/  SHFL.IDX PT, R124, R68, R74, 0x1c1f ;  /* 0x001c1f4a447c7589 */ /* 0x0007e200000e0000 */
[----:B----4-:R-:W-:Y:S02]  /*d9b0*/  SEL R71, R114, R25, P0 ;  /* 0x0000001972477207 */ /* 0x010fe40000000000 */
[----:B------:R-:W-:Y:S01]  /*d9c0*/  SEL R25, R119, R116, P0 ;  /* 0x0000007477197207 */ /* 0x000fe20000000000 */
[----:B------:R-:W4:Y:S01]  /*d9d0*/  SHFL.IDX PT, R31, R31, R74, 0x1c1f ;  /* 0x001c1f4a1f1f7589 */ /* 0x000f2200000e0000 */
[----:B------:R-:W4:Y:S01]  /*d9e0*/  LDC.64 R116, c[0x0][0xb40] ;  /* 0x0002d000ff747b82 */ /* 0x000f220000000a00 */
[----:B-----5:R-:W-:-:S02]  /*d9f0*/  SEL R36, R35, R104, P0 ;  /* 0x0000006823247207 */ /* 0x020fc40000000000 */
[----:B------:R-:W5:Y:S01]  /*da00*/  SHFL.IDX PT, R125, R40, R74, 0x1c1f ;  /* 0x001c1f4a287d7589 */ /* 0x000f6200000e0000 */
[----:B---3--:R-:W-:Y:S02]  /*da10*/  SEL R68, R20, R113, P0 ;  /* 0x0000007114447207 */ /* 0x008fe40000000000 */
[----:B--2---:R-:W-:Y:S01]  /*da20*/  SEL R20, R15, R120, P0 ;  /* 0x000000780f147207 */ /* 0x004fe20000000000 */
[----:B------:R-:W-:Y:S01]  /*da30*/  SHFL.IDX PT, R127, R37, R74, 0x1c1f ;  /* 0x001c1f4a257f7589 */ /* 0x000fe200000e0000 */
[----:B------:R-:W2:Y:S01]  /*da40*/  LDC R119, c[0x0][0xc50] ;  /* 0x00031400ff777b82 */ /* 0x000ea20000000800 */
[----:B------:R-:W-:Y:S02]  /*da50*/  SEL R13, R29, R122, P0 ;  /* 0x0000007a1d0d7207 */ /* 0x000fe40000000000 */
[----:B------:R-:W3:Y:S01]  /*da60*/  SHFL.IDX PT, R55, R55, R74, 0x1c1f ;  /* 0x001c1f4a37377589 */ /* 0x000ee200000e0000 */
[----:B------:R-:W-:Y:S02]  /*da70*/  SEL R29, R122, R29, P0 ;  /* 0x0000001d7a1d7207 */ /* 0x000fe40000000000 */
[----:B-1----:R-:W-:Y:S01]  /*da80*/  SEL R19, R106, R123, P0 ;  /* 0x0000007b6a137207 */ /* 0x002fe20000000000 */
[----:B------:R1:W0:Y:S01]  /*da90*/  SHFL.IDX PT, R129, R41, R74, 0x1c1f ;  /* 0x001c1f4a29817589 */ /* 0x00022200000e0000 */
[----:B------:R-:W2:Y:S03]  /*daa0*/  @P2 LDC R113, c[0x0][0xbec] ;  /* 0x0002fb00ff712b82 */ /* 0x000ea60000000800 */
[----:B------:R-:W0:Y:S04]  /*dab0*/  SHFL.IDX PT, R131, R51, R74, 0x1c1f ;  /* 0x001c1f4a33837589 */ /* 0x000e2800000e0000 */
[----:B------:R3:W0:Y:S01]  /*dac0*/  SHFL.IDX PT, R133, R66, R74, 0x1c1f ;  /* 0x001c1f4a42857589 */ /* 0x00062200000e0000 */
[----:B----4-:R-:W-:Y:S01]  /*dad0*/  IMAD.WIDE.U32 R4, R116, UR12, R4 ;  /* 0x0000000c74047c25 */ /* 0x010fe2000f8e0004 */
[----:B------:R-:W-:-:S02]  /*dae0*/  SEL R21, R31, R118, P0 ;  /* 0x000000761f157207 */ /* 0x000fc40000000000 */
[----:B------:R4:W2:Y:S01]  /*daf0*/  SHFL.IDX PT, R126, R70, R74, 0x1c1f ;  /* 0x001c1f4a467e7589 */ /* 0x0008a200000e0000 */
[----:B-1----:R-:W-:Y:S02]  /*db00*/  SEL R41, R45, R12, P0 ;  /* 0x0000000c2d297207 */ /* 0x002fe40000000000 */
[----:B-----5:R-:W-:Y:S01]  /*db10*/  SEL R37, R125, R50, P0 ;  /* 0x000000327d257207 */ /* 0x020fe20000000000 */
[----:B------:R-:W-:Y:S01]  /*db20*/  SHFL.IDX PT, R102, R102, R74, 0x1c1f ;  /* 0x001c1f4a66667589 */ /* 0x000fe200000e0000 */
[----:B------:R-:W-:Y:S02]  /*db30*/  SEL R45, R12, R45, P0 ;  /* 0x0000002d0c2d7207 */ /* 0x000fe40000000000 */
[----:B---3--:R-:W-:Y:S01]  /*db40*/  SEL R66, R22, R115, P0 ;  /* 0x0000007316427207 */ /* 0x008fe20000000000 */
[----:B------:R1:W-:Y:S01]  /*db50*/  SHFL.IDX PT, R105, R69, R74, 0x1c1f ;  /* 0x001c1f4a45697589 */ /* 0x0003e200000e0000 */
[----:B------:R-:W-:Y:S02]  /*db60*/  SEL R51, R34, R55, P0 ;  /* 0x0000003722337207 */ /* 0x000fe40000000000 */
[----:B----4-:R-:W-:Y:S01]  /*db70*/  SEL R70, R115, R22, P0 ;  /* 0x0000001673467207 */ /* 0x010fe20000000000 */
[----:B------:R-:W-:Y:S01]  /*db80*/  SHFL.IDX PT, R62, R62, R74, 0x1c1f ;  /* 0x001c1f4a3e3e7589 */ /* 0x000fe200000e0000 */
[----:B------:R-:W3:Y:S01]  /*db90*/  @P2 LDC R115, c[0x0][0xbf0] ;  /* 0x0002fc00ff732b82 */ /* 0x000ee20000000800 */
[----:B------:R-:W-:-:S02]  /*dba0*/  SEL R22, R120, R15, P0 ;  /* 0x0000000f78167207 */ /* 0x000fc40000000000 */
[----:B------:R-:W4:Y:S01]  /*dbb0*/  SHFL.IDX PT, R59, R59, R74, 0x1c1f ;  /* 0x001c1f4a3b3b7589 */ /* 0x000f2200000e0000 */
[----:B------:R-:W-:Y:S01]  /*dbc0*/  SEL R15, R123, R106, P0 ;  /* 0x0000006a7b0f7207 */ /* 0x000fe20000000000 */
[----:B------:R-:W-:Y:S01]  /*dbd0*/  IMAD R106, R116, UR13, RZ ;  /* 0x0000000d746a7c24 */ /* 0x000fe2000f8e02ff */
[----:B-1----:R-:W-:Y:S01]  /*dbe0*/  SEL R69, R23, R112, P0 ;  /* 0x0000007017457207 */ /* 0x002fe20000000000 */
[----:B------:R-:W1:Y:S01]  /*dbf0*/  SHFL.IDX PT, R100, R100, R74, 0x1c1f ;  /* 0x001c1f4a64647589 */ /* 0x000e6200000e0000 */
[----:B------:R-:W5:Y:S01]  /*dc00*/  @P2 LDC R112, c[0x0][0xbf0] ;  /* 0x0002fc00ff702b82 */ /* 0x000f620000000800 */
[----:B------:R-:W-:Y:S02]  /*dc10*/  SEL R23, R118, R31, P0 ;  /* 0x0000001f76177207 */ /* 0x000fe40000000000 */
        /* <DEDUP_REMOVED lines=19> */
[----:B------:R0:W-:Y:S02]  /*dd50*/  SHFL.IDX PT, R91, R91, R74, 0x1c1f ;  /* 0x001c1f4a5b5b7589 */ /* 0x0001e400000e0000 */
[----:B0-----:R-:W-:Y:S01]  /*dd60*/  SEL R74, R109, R18, P0 ;  /* 0x000000126d4a7207 */ /* 0x001fe20000000000 */
[----:B------:R-:W-:Y:S01]  /*dd70*/  IMAD.WIDE.U32 R108, R110, UR12, R6 ;  /* 0x0000000c6e6c7c25 */ /* 0x000fe2000f8e0006 */
[----:B------:R-:W-:-:S02]  /*dd80*/  SEL R18, R121, R30, P0 ;  /* 0x0000001e79127207 */ /* 0x000fc40000000000 */
[----:B------:R-:W0:Y:S01]  /*dd90*/  @P2 LDC R121, c[0x0][0xbec] ;  /* 0x0002fb00ff792b82 */ /* 0x000e220000000800 */
[----:B------:R-:W-:Y:S01]  /*dda0*/  SEL R30, R104, R35, P0 ;  /* 0x00000023681e7207 */ /* 0x000fe20000000000 */
[----:B------:R-:W-:Y:S01]  /*ddb0*/  IMAD R104, R110, UR13, RZ ;  /* 0x0000000d6e687c24 */ /* 0x000fe2000f8e02ff */
[----:B------:R-:W-:Y:S01]  /*ddc0*/  SEL R35, R39, R124, P0 ;  /* 0x0000007c27237207 */ /* 0x000fe20000000000 */
[----:B------:R-:W-:Y:S01]  /*ddd0*/  IMAD R110, RZ, RZ, -UR59 ;  /* 0x8000003bff6e7e24 */ /* 0x000fe2000f8e02ff */
[----:B------:R-:W-:Y:S01]  /*dde0*/  SEL R6, R52, R135, P0 ;  /* 0x0000008734067207 */ /* 0x000fe20000000000 */
[----:B------:R-:W-:Y:S01]  /*ddf0*/  IMAD R111, R111, UR12, R104 ;  /* 0x0000000c6f6f7c24 */ /* 0x000fe2000f8e0268 */
[----:B--2---:R-:W-:Y:S01]  /*de00*/  SEL R7, R53, R126, P0 ;  /* 0x0000007e35077207 */ /* 0x004fe20000000000 */
[----:B------:R-:W-:Y:S01]  /*de10*/  IMAD R119, R119, R110, UR4 ;  /* 0x0000000477777e24 */ /* 0x000fe2000f8e026e */
[----:B------:R-:W-:Y:S01]  /*de20*/  ULDC.64 UR4, c[0x0][0xbe0] ;  /* 0x0002f80000047ab9 */ /* 0x000fe20000000a00 */
[----:B------:R-:W-:Y:S01]  /*de30*/  IMAD.IADD R109, R109, 0x1, R111 ;  /* 0x000000016d6d7824 */ /* 0x000fe200078e026f */
[----:B------:R-:W-:Y:S01]  /*de40*/  SEL R39, R124, R39, P0 ;  /* 0x000000277c277207 */ /* 0x000fe20000000000 */
[----:B------:R-:W-:Y:S01]  /*de50*/  IMAD R111, R117, UR12, R106 ;  /* 0x0000000c756f7c24 */ /* 0x000fe2000f8e026a */
[----:B------:R-:W-:Y:S01]  /*de60*/  SHF.R.S32.HI R106, RZ, 0x1f, R119 ;  /* 0x0000001fff6a7819 */ /* 0x000fe20000011477 */
[----:B------:R-:W-:Y:S01]  /*de70*/  @P2 IMAD.HI.U32 R104, R58, R113, RZ ;  /* 0x000000713a682227 */ /* 0x000fe200078e00ff */
[----:B------:R-:W-:-:S02]  /*de80*/  SEL R52, R135, R52, P0 ;  /* 0x0000003487347207 */ /* 0x000fc40000000000 */
[----:B------:R-:W-:Y:S01]  /*de90*/  SEL R53, R126, R53, P0 ;  /* 0x000000357e357207 */ /* 0x000fe20000000000 */
[----:B------:R-:W-:Y:S02]  /*dea0*/  IMAD.IADD R111, R5, 0x1, R111 ;  /* 0x00000001056f7824 */ /* 0x000fe400078e026f */
[----:B------:R-:W-:Y:S02]  /*deb0*/  IMAD R5, R106, UR4, RZ ;  /* 0x000000046a057c24 */ /* 0x000fe4000f8e02ff */
[----:B------:R-:W-:Y:S01]  /*dec0*/  IMAD.MOV.U32 R113, RZ, RZ, R58 ;  /* 0x000000ffff717224 */ /* 0x000fe200078e003a */
[----:B---3--:R-:W-:Y:S01]  /*ded0*/  @P2 SHF.R.U32.HI R113, RZ, R115, R104 ;  /* 0x00000073ff712219 */ /* 0x008fe20000011668 */
[----:B0-----:R-:W-:-:S04]  /*dee0*/  @P2 IMAD.HI.U32 R121, R58, R121, RZ ;  /* 0x000000793a792227 */ /* 0x001fc800078e00ff */
[----:B------:R-:W-:Y:S02]  /*def0*/  IMAD.MOV.U32 R110, RZ, RZ, R4 ;  /* 0x000000ffff6e7224 */ /* 0x000fe400078e0004 */
[C---:B------:R-:W-:Y:S02]  /*df00*/  IMAD R104, R119.reuse, UR5, R5 ;  /* 0x0000000577687c24 */ /* 0x040fe4000f8e0205 */
[----:B------:R-:W-:Y:S01]  /*df10*/  IMAD.WIDE.U32 R4, R119, UR4, R108 ;  /* 0x0000000477047c25 */ /* 0x000fe2000f8e006c */
[----:B------:R-:W-:Y:S01]  /*df20*/  SHF.R.S32.HI R109, RZ, 0x1f, R113 ;  /* 0x0000001fff6d7819 */ /* 0x000fe20000011471 */
[----:B------:R-:W-:Y:S02]  /*df30*/  ULDC.64 UR4, c[0x0][0xb30] ;  /* 0x0002cc0000047ab9 */ /* 0x000fe40000000a00 */
[----:B------:R-:W-:Y:S01]  /*df40*/  IMAD.MOV.U32 R115, RZ, RZ, R58 ;  /* 0x000000ffff737224 */ /* 0x000fe200078e003a */
[----:B-----5:R-:W-:Y:S01]  /*df50*/  @P2 SHF.R.U32.HI R115, RZ, R112, R121 ;  /* 0x00000070ff732219 */ /* 0x020fe20000011679 */
[----:B------:R-:W-:Y:S01]  /*df60*/  IMAD R106, R106, UR6, RZ ;  /* 0x000000066a6a7c24 */ /* 0x000fe2000f8e02ff */
[----:B------:R-:W-:Y:S01]  /*df70*/  IADD3 R108, P2, R113, R4, RZ ;  /* 0x00000004716c7210 */ /* 0x000fe20007f5e0ff */
[----:B------:R-:W-:Y:S01]  /*df80*/  IMAD.MOV R113, RZ, RZ, -R113 ;  /* 0x000000ffff717224 */ /* 0x000fe200078e0a71 */
[----:B------:R-:W-:Y:S01]  /*df90*/  SHF.R.S32.HI R4, RZ, 0x1f, R115 ;  /* 0x0000001fff047819 */ /* 0x000fe20000011473 */
[----:B------:R-:W-:Y:S01]  /*dfa0*/  IMAD R117, R119, UR7, R106 ;  /* 0x0000000777757c24 */ /* 0x000fe2000f8e026a */
[----:B------:R-:W-:Y:S01]  /*dfb0*/  IADD3.X R109, R109, R5, R104, P2, !PT ;  /* 0x000000056d6d7210 */ /* 0x000fe200017fe468 */
[----:B------:R-:W-:Y:S01]  /*dfc0*/  IMAD.WIDE.U32 R110, R119, UR6, R110 ;  /* 0x00000006776e7c25 */ /* 0x000fe2000f8e006e */
[----:B------:R-:W-:-:S03]  /*dfd0*/  ULDC.64 UR6, c[0x0][0xbc8] ;  /* 0x0002f20000067ab9 */ /* 0x000fc60000000a00 */
[----:B------:R-:W-:Y:S02]  /*dfe0*/  IMAD.MOV R106, RZ, RZ, -R115 ;  /* 0x000000ffff6a7224 */ /* 0x000fe400078e0a73 */
[--C-:B------:R-:W-:Y:S02]  /*dff0*/  IMAD R113, R107, R113, R58.reuse ;  /* 0x000000716b717224 */ /* 0x100fe400078e023a */
[----:B------:R-:W-:Y:S02]  /*e000*/  IMAD R4, R4, UR4, RZ ;  /* 0x0000000404047c24 */ /* 0x000fe4000f8e02ff */
[----:B------:R-:W-:Y:S02]  /*e010*/  IMAD.IADD R111, R111, 0x1, R117 ;  /* 0x000000016f6f7824 */ /* 0x000fe400078e0275 */
[----:B------:R-:W-:Y:S01]  /*e020*/  IMAD R117, R107, R106, R58 ;  /* 0x0000006a6b757224 */ /* 0x000fe200078e023a */
[----:B------:R-:W-:Y:S01]  /*e030*/  SHF.R.S32.HI R58, RZ, 0x1f, R113 ;  /* 0x0000001fff3a7819 */ /* 0x000fe20000011471 */
[C---:B------:R-:W-:Y:S01]  /*e040*/  IMAD R119, R115.reuse, UR5, R4 ;  /* 0x0000000573777c24 */ /* 0x040fe2000f8e0204 */
[----:B------:R-:W0:Y:S01]  /*e050*/  S2UR UR5, SR_CgaCtaId ;  /* 0x00000000000579c3 */ /* 0x000e220000008800 */
[----:B------:R-:W-:Y:S01]  /*e060*/  IMAD.WIDE.U32 R4, R115, UR4, R110 ;  /* 0x0000000473047c25 */ /* 0x000fe2000f8e006e */
[----:B------:R-:W-:Y:S01]  /*e070*/  SHF.R.S32.HI R104, RZ, 0x1f, R117 ;  /* 0x0000001fff687819 */ /* 0x000fe20000011475 */
[----:B------:R-:W-:-:S02]  /*e080*/  UMOV UR4, 0x400 ;  /* 0x0000040000047882 */ /* 0x000fc40000000000 */
[----:B------:R-:W-:Y:S02]  /*e090*/  IMAD R58, R58, UR6, RZ ;  /* 0x000000063a3a7c24 */ /* 0x000fe4000f8e02ff */
[----:B------:R-:W-:Y:S02]  /*e0a0*/  IMAD.IADD R5, R5, 0x1, R119 ;  /* 0x0000000105057824 */ /* 0x000fe400078e0277 */
[----:B------:R-:W-:Y:S02]  /*e0b0*/  IMAD R104, R104, UR8, RZ ;  /* 0x0000000868687c24 */ /* 0x000fe4000f8e02ff */
[C---:B------:R-:W-:Y:S01]  /*e0c0*/  IMAD R115, R113.reuse, UR7, R58 ;  /* 0x0000000771737c24 */ /* 0x040fe2000f8e023a */
[----:B----4-:R-:W-:Y:S01]  /*e0d0*/  SEL R58, R60, R59, P0 ;  /* 0x0000003b3c3a7207 */ /* 0x010fe20000000000 */
[----:B------:R-:W-:Y:S01]  /*e0e0*/  IMAD.WIDE.U32 R108, R113, UR6, R108 ;  /* 0x00000006716c7c25 */ /* 0x000fe2000f8e006c */
[----:B------:R-:W-:Y:S01]  /*e0f0*/  ULDC.64 UR6, c[0x0][0xba8] ;  /* 0x0002ea0000067ab9 */ /* 0x000fe20000000a00 */
[----:B------:R-:W-:-:S02]  /*e100*/  SEL R60, R59, R60, P0 ;  /* 0x0000003c3b3c7207 */ /* 0x000fc40000000000 */
[----:B------:R-:W-:Y:S01]  /*e110*/  IMAD.WIDE.U32 R110, R117, UR8, R4 ;  /* 0x00000008756e7c25 */ /* 0x000fe2000f8e0004 */
[----:B------:R-:W-:Y:S02]  /*e120*/  SEL R4, R56, R105, P0 ;  /* 0x0000006938047207 */ /* 0x000fe40000000000 */
[----:B------:R-:W-:Y:S01]  /*e130*/  SEL R56, R105, R56, P0 ;  /* 0x0000003869387207 */ /* 0x000fe20000000000 */
[----:B------:R-:W-:Y:S01]  /*e140*/  IMAD R113, R117, UR9, R104 ;  /* 0x0000000975717c24 */ /* 0x000fe2000f8e0268 */
[----:B------:R-:W-:Y:S01]  /*e150*/  LEA R114, P2, R108, UR6, 0x2 ;  /* 0x000000066c727c11 */ /* 0x000fe2000f8410ff */
[----:B------:R-:W-:Y:S01]  /*e160*/  IMAD.IADD R105, R109, 0x1, R115 ;  /* 0x000000016d697824 */ /* 0x000fe200078e0273 */
[----:B------:R-:W-:Y:S01]  /*e170*/  ULDC.64 UR8, c[0x0][0xb00] ;  /* 0x0002c00000087ab9 */ /* 0x000fe20000000a00 */
[----:B------:R-:W-:Y:S01]  /*e180*/  IMAD.IADD R5, R111, 0x1, R113 ;  /* 0x000000016f057824 */ /* 0x000fe200078e0271 */
[----:B------:R-:W-:Y:S01]  /*e190*/  LEA R106, P3, R110, UR8, 0x2 ;  /* 0x000000086e6a7c11 */ /* 0x000fe2000f8610ff */
[----:B------:R-:W-:Y:S01]  /*e1a0*/  SHFL.IDX PT, R112, R114, 0x1, 0x1c1f ;  /* 0x003c1f0072707f89 */ /* 0x000fe200000e0000 */
[----:B------:R-:W-:Y:S01]  /*e1b0*/  LEA.HI.X R109, R108, UR7, R105, 0x2, P2 ;  /* 0x000000076c6d7c11 */ /* 0x000fe200090f1469 */
[----:B------:R-:W-:Y:S01]  /*e1c0*/  ULDC UR6, c[0x0][0xa88] ;  /* 0x0002a20000067ab9 */ /* 0x000fe20000000800 */
[----:B------:R-:W-:Y:S01]  /*e1d0*/  LEA.HI.X R108, R110, UR9, R5, 0x2, P3 ;  /* 0x000000096e6c7c11 */ /* 0x000fe200098f1405 */
[----:B0-----:R-:W-:Y:S01]  /*e1e0*/  ULEA UR4, UR5, UR4, 0x18 ;  /* 0x0000000405047291 */ /* 0x001fe2000f8ec03f */
[----:B------:R-:W-:Y:S01]  /*e1f0*/  SHFL.IDX PT, R110, R114, RZ, 0x1c1f ;  /* 0x001c1fff726e7589 */ /* 0x000fe200000e0000 */
[----:B------:R-:W-:Y:S01]  /*e200*/  SEL R5, R57, R102, P0 ;  /* 0x0000006639057207 */ /* 0x000fe20000000000 */
[----:B------:R-:W-:Y:S01]  /*e210*/  IMAD R107, R107, UR6, RZ ;  /* 0x000000066b6b7c24 */ /* 0x000fe2000f8e02ff */
[----:B------:R-:W-:Y:S01]  /*e220*/  SEL R57, R102, R57, P0 ;  /* 0x0000003966397207 */ /* 0x000fe20000000000 */
[----:B------:R-:W0:Y:S01]  /*e230*/  SHFL.IDX PT, R111, R109, RZ, 0x1c1f ;  /* 0x001c1fff6d6f7589 */ /* 0x000e2200000e0000 */
[C---:B------:R-:W-:Y:S01]  /*e240*/  VIADD R102, R98.reuse, 0x8 ;  /* 0x0000000862667836 */ /* 0x040fe20000000000 */
[----:B------:R-:W-:Y:S01]  /*e250*/  UIADD3 UR4, UR4, 0x33420, URZ ;  /* 0x0003342004047890 */ /* 0x000fe2000fffe03f */
[CC--:B------:R-:W-:Y:S01]  /*e260*/  ISETP.GE.OR P2, PT, R98.reuse, R107.reuse, P1 ;  /* 0x0000006b6200720c */ /* 0x0c0fe20000f46670 */
[----:B------:R-:W2:Y:S01]  /*e270*/  SHFL.IDX PT, R113, R109, 0x1, 0x1c1f ;  /* 0x003c1f006d717f89 */ /* 0x000ea200000e0000 */
[-C--:B------:R-:W-:Y:S01]  /*e280*/  ISETP.GE.AND P3, PT, R98, R107.reuse, PT ;  /* 0x0000006b6200720c */ /* 0x080fe20003f66270 */
[----:B------:R-:W-:Y:S01]  /*e290*/  UPRMT UR4, URZ, 0x654, UR4 ;  /* 0x000006543f047896 */ /* 0x000fe20008000004 */
[----:B------:R-:W-:Y:S01]  /*e2a0*/  ISETP.GE.OR P1, PT, R102, R107, P1 ;  /* 0x0000006b6600720c */ /* 0x000fe20000f26670 */
[----:B------:R3:W4:Y:S01]  /*e2b0*/  SHFL.IDX PT, R104, R106, RZ, 0x1c1f ;  /* 0x001c1fff6a687589 */ /* 0x00072200000e0000 */
[----:B------:R-:W-:-:S02]  /*e2c0*/  SEL R59, R61, R62, P0 ;  /* 0x0000003e3d3b7207 */ /* 0x000fc40000000000 */
[----:B------:R-:W-:Y:S01]  /*e2d0*/  SEL R61, R62, R61, P0 ;  /* 0x0000003d3e3d7207 */ /* 0x000fe20000000000 */
[----:B------:R3:W3:Y:S01]  /*e2e0*/  SHFL.IDX PT, R105, R108, RZ, 0x1c1f ;  /* 0x001c1fff6c697589 */ /* 0x0006e200000e0000 */
[----:B------:R-:W-:Y:S02]  /*e2f0*/  SEL R62, R64, R63, P0 ;  /* 0x0000003f403e7207 */ /* 0x000fe40000000000 */
[----:B------:R-:W-:Y:S01]  /*e300*/  SYNCS.ARRIVE.TRANS64.RED.A1T0 RZ, [UR4], RZ ;  /* 0x000000ffffff79a7 */ /* 0x000fe20008100404 */
[----:B------:R-:W-:Y:S02]  /*e310*/  SEL R64, R63, R64, P0 ;  /* 0x000000403f407207 */ /* 0x000fe40000000000 */
[----:B-1----:R-:W-:Y:S02]  /*e320*/  SEL R63, R65, R100, P0 ;  /* 0x00000064413f7207 */ /* 0x002fe40000000000 */
[----:B------:R-:W-:Y:S01]  /*e330*/  SEL R65, R100, R65, P0 ;  /* 0x0000004164417207 */ /* 0x000fe20000000000 */
[----:B0-----:R0:W-:Y:S04]  /*e340*/  @!P2 ST.E desc[UR36][R110.64], R3 ;  /* 0x000000036e00a985 */ /* 0x0011e8000c101924 */
[----:B--2---:R0:W-:Y:S01]  /*e350*/  @!P1 ST.E desc[UR36][R112.64], R2 ;  /* 0x0000000270009985 */ /* 0x0041e2000c101924 */
        /* <DEDUP_REMOVED lines=16> */
[--C-:B---34-:R-:W-:Y:S01]  /*e460*/  @!P4 IMAD.WIDE R2, R96, 0x4, R104.reuse ;  /* 0x000000046002c825 */ /* 0x118fe200078e0268 */
        /* <DEDUP_REMOVED lines=32> */
[----:B------:R-:W-:Y:S02]  /*e670*/  @!P5 LOP3.LUT R81, R115, 0xfffffffe, RZ, 0xc0, !PT ;  /* 0xfffffffe7351d812 */ /* 0x000fe400078ec0ff */
[----:B------:R-:W-:Y:S02]  /*e680*/  @!P3 LOP3.LUT R85, R100, 0xfffffffe, RZ, 0xc0, !PT ;  /* 0xfffffffe6455b812 */ /* 0x000fe400078ec0ff */
[----:B------:R-:W-:Y:S01]  /*e690*/  ISETP.GE.AND P4, PT, R87, UR4, PT ;  /* 0x0000000457007c0c */ /* 0x000fe2000bf86270 */
[--C-:B------:R-:W-:Y:S01]  /*e6a0*/  @!P5 IMAD.WIDE R80, R81, 0x4, R104.reuse ;  /* 0x000000045150d825 */ /* 0x100fe200078e0268 */
[----:B--2---:R-:W-:Y:S02]  /*e6b0*/  @!P6 LOP3.LUT R83, R98, 0xfffffffe, RZ, 0xc0, !PT ;  /* 0xfffffffe6253e812 */ /* 0x004fe400078ec0ff */
[----:B------:R-:W-:Y:S01]  /*e6c0*/  @!P1 LEA.HI R110, R110, R110, RZ, 0x1 ;  /* 0x0000006e6e6e9211 */ /* 0x000fe200078f08ff */
[----:B------:R-:W-:Y:S01]  /*e6d0*/  VIADD R88, R96, 0x60 ;  /* 0x0000006060587836 */ /* 0x000fe20000000000 */
[----:B------:R-:W-:Y:S01]  /*e6e0*/  @!P2 LEA.HI R86, R84, R84, RZ, 0x1 ;  /* 0x000000545456a211 */ /* 0x000fe200078f08ff */
[----:B------:R-:W-:Y:S01]  /*e6f0*/  @!P6 IMAD.WIDE R82, R83, 0x4, R104 ;  /* 0x000000045352e825 */ /* 0x000fe200078e0268 */
[----:B------:R1:W-:Y:S01]  /*e700*/  @!P5 ST.E.64 desc[UR36][R80.64], R74 ;  /* 0x0000004a5000d985 */ /* 0x0003e2000c101b24 */
[----:B0-----:R-:W-:-:S02]  /*e710*/  @!P1 LOP3.LUT R3, R110, 0xfffffffe, RZ, 0xc0, !PT ;  /* 0xfffffffe6e039812 */ /* 0x001fc400078ec0ff */
[--C-:B------:R-:W-:Y:S01]  /*e720*/  @!P3 IMAD.WIDE R84, R85, 0x4, R104.reuse ;  /* 0x000000045554b825 */ /* 0x100fe200078e0268 */
[----:B------:R0:W-:Y:S01]  /*e730*/  @!P6 ST.E.64 desc[UR36][R82.64], R76 ;  /* 0x0000004c5200e985 */ /* 0x0001e2000c101b24 */
[----:B------:R-:W-:Y:S02]  /*e740*/  @!P4 LEA.HI R87, R87, R87, RZ, 0x1 ;  /* 0x000000575757c211 */ /* 0x000fe400078f08ff */
[----:B------:R-:W-:Y:S01]  /*e750*/  @!P2 LOP3.LUT R79, R86, 0xfffffffe, RZ, 0xc0, !PT ;  /* 0xfffffffe564fa812 */ /* 0x000fe200078ec0ff */
[----:B------:R2:W-:Y:S01]  /*e760*/  @!P3 ST.E.64 desc[UR36][R84.64], R72 ;  /* 0x000000485400b985 */ /* 0x0005e2000c101b24 */
[--C-:B------:R-:W-:Y:S01]  /*e770*/  @!P1 IMAD.WIDE R2, R3, 0x4, R104.reuse ;  /* 0x0000000403029825 */ /* 0x100fe200078e0268 */
[----:B------:R-:W-:Y:S02]  /*e780*/  ISETP.GE.AND P3, PT, R88, UR4, PT ;  /* 0x0000000458007c0c */ /* 0x000fe4000bf66270 */
[----:B------:R-:W-:Y:S01]  /*e790*/  @!P4 LOP3.LUT R87, R87, 0xfffffffe, RZ, 0xc0, !PT ;  /* 0xfffffffe5757c812 */ /* 0x000fe200078ec0ff */
[----:B------:R-:W-:Y:S01]  /*e7a0*/  VIADD R78, R96, 0x78 ;  /* 0x00000078604e7836 */ /* 0x000fe20000000000 */
[----:B------:R3:W-:Y:S01]  /*e7b0*/  @!P1 ST.E.64 desc[UR36][R2.64], R68 ;  /* 0x0000004402009985 */ /* 0x0007e2000c101b24 */
[----:B-1----:R-:W-:-:S03]  /*e7c0*/  @!P2 IMAD.WIDE R74, R79, 0x4, R104 ;  /* 0x000000044f4aa825 */ /* 0x002fc600078e0268 */
[----:B------:R-:W-:Y:S01]  /*e7d0*/  ISETP.GE.AND P5, PT, R78, UR4, PT ;  /* 0x000000044e007c0c */ /* 0x000fe2000bfa6270 */
[C---:B0-----:R-:W-:Y:S01]  /*e7e0*/  VIADD R76, R96.reuse, 0x68 ;  /* 0x00000068604c7836 */ /* 0x041fe20000000000 */
[----:B------:R0:W-:Y:S01]  /*e7f0*/  @!P2 ST.E.64 desc[UR36][R74.64], R70 ;  /* 0x000000464a00a985 */ /* 0x0001e2000c101b24 */
[C---:B------:R-:W-:Y:S02]  /*e800*/  VIADD R77, R96.reuse, 0x70 ;  /* 0x00000070604d7836 */ /* 0x040fe40000000000 */
[----:B--2---:R-:W-:Y:S01]  /*e810*/  VIADD R72, R96, 0x80 ;  /* 0x0000008060487836 */ /* 0x004fe20000000000 */
        /* <DEDUP_REMOVED lines=12> */
[----:B0-----:R-:W-:-:S02]  /*e8e0*/  @!P1 LOP3.LUT R71, R76, 0xfffffffe, RZ, 0xc0, !PT ;  /* 0xfffffffe4c479812 */ /* 0x001fc400078ec0ff */
[----:B------:R-:W-:Y:S02]  /*e8f0*/  @!P5 LEA.HI R78, R78, R78, RZ, 0x1 ;  /* 0x0000004e4e4ed211 */ /* 0x000fe400078f08ff */
[----:B------:R-:W-:Y:S01]  /*e900*/  @!P2 LEA.HI R72, R72, R72, RZ, 0x1 ;  /* 0x000000484848a211 */ /* 0x000fe200078f08ff */
[--C-:B------:R-:W-:Y:S01]  /*e910*/  @!P1 IMAD.WIDE R70, R71, 0x4, R104.reuse ;  /* 0x0000000447469825 */ /* 0x100fe200078e0268 */
[----:B------:R-:W-:Y:S01]  /*e920*/  @!P4 LEA.HI R74, R73, R73, RZ, 0x1 ;  /* 0x00000049494ac211 */ /* 0x000fe200078f08ff */
[----:B------:R0:W-:Y:S01]  /*e930*/  @!P3 ST.E.64 desc[UR36][R68.64], R26 ;  /* 0x0000001a4400b985 */ /* 0x0001e2000c101b24 */
[----:B------:R-:W-:Y:S02]  /*e940*/  @!P6 LOP3.LUT R77, R77, 0xfffffffe, RZ, 0xc0, !PT ;  /* 0xfffffffe4d4de812 */ /* 0x000fe400078ec0ff */
[----:B-1----:R-:W-:Y:S01]  /*e950*/  @!P5 LOP3.LUT R67, R78, 0xfffffffe, RZ, 0xc0, !PT ;  /* 0xfffffffe4e43d812 */ /* 0x002fe200078ec0ff */
[----:B------:R1:W-:Y:S01]  /*e960*/  @!P1 ST.E.64 desc[UR36][R70.64], R24 ;  /* 0x0000001846009985 */ /* 0x0003e2000c101b24 */
[----:B------:R-:W-:Y:S01]  /*e970*/  @!P2 LOP3.LUT R73, R72, 0xfffffffe, RZ, 0xc0, !PT ;  /* 0xfffffffe4849a812 */ /* 0x000fe200078ec0ff */
[----:B------:R-:W-:-:S04]  /*e980*/  @!P6 IMAD.WIDE R2, R77, 0x4, R104 ;  /* 0x000000044d02e825 */ /* 0x000fc800078e0268 */
[--C-:B------:R-:W-:Y:S01]  /*e990*/  @!P5 IMAD.WIDE R66, R67, 0x4, R104.reuse ;  /* 0x000000044342d825 */ /* 0x100fe200078e0268 */
[----:B------:R2:W-:Y:S01]  /*e9a0*/  @!P6 ST.E.64 desc[UR36][R2.64], R22 ;  /* 0x000000160200e985 */ /* 0x0005e2000c101b24 */
[----:B0-----:R-:W-:Y:S02]  /*e9b0*/  @!P4 LOP3.LUT R69, R74, 0xfffffffe, RZ, 0xc0, !PT ;  /* 0xfffffffe4a45c812 */ /* 0x001fe400078ec0ff */
[--C-:B------:R-:W-:Y:S01]  /*e9c0*/  @!P2 IMAD.WIDE R26, R73, 0x4, R104.reuse ;  /* 0x00000004491aa825 */ /* 0x100fe200078e0268 */
[----:B------:R-:W-:Y:S03]  /*e9d0*/  @!P5 ST.E.64 desc[UR36][R66.64], R20 ;  /* 0x000000144200d985 */ /* 0x000fe6000c101b24 */
[----:B------:R-:W-:Y:S01]  /*e9e0*/  VIADD R68, R96, 0x90 ;  /* 0x0000009060447836 */ /* 0x000fe20000000000 */
[----:B------:R-:W-:Y:S01]  /*e9f0*/  @!P2 ST.E.64 desc[UR36][R26.64], R18 ;  /* 0x000000121a00a985 */ /* 0x000fe2000c101b24 */
[----:B-1----:R-:W-:-:S03]  /*ea00*/  @!P4 IMAD.WIDE R24, R69, 0x4, R104 ;  /* 0x000000044518c825 */ /* 0x002fc600078e0268 */
[----:B------:R-:W-:Y:S01]  /*ea10*/  ISETP.GE.AND P1, PT, R68, UR4, PT ;  /* 0x0000000444007c0c */ /* 0x000fe2000bf26270 */
[C---:B------:R-:W-:Y:S01]  /*ea20*/  VIADD R69, R96.reuse, 0x98 ;  /* 0x0000009860457836 */ /* 0x040fe20000000000 */
[----:B------:R0:W-:Y:S01]  /*ea30*/  @!P4 ST.E.64 desc[UR36][R24.64], R14 ;  /* 0x0000000e1800c985 */ /* 0x0001e2000c101b24 */
[C---:B------:R-:W-:Y:S02]  /*ea40*/  VIADD R70, R96.reuse, 0xa0 ;  /* 0x000000a060467836 */ /* 0x040fe40000000000 */
[C---:B------:R-:W-:Y:S01]  /*ea50*/  VIADD R71, R96.reuse, 0xa8 ;  /* 0x000000a860477836 */ /* 0x040fe20000000000 */
[----:B------:R-:W-:Y:S01]  /*ea60*/  ISETP.GE.AND P2, PT, R69, UR4, PT ;  /* 0x0000000445007c0c */ /* 0x000fe2000bf46270 */
[----:B--2---:R-:W-:Y:S01]  /*ea70*/  VIADD R3, R96, 0xb8 ;  /* 0x000000b860037836 */ /* 0x004fe20000000000 */
[----:B------:R-:W-:Y:S01]  /*ea80*/  ISETP.GE.AND P3, PT, R70, UR4, PT ;  /* 0x0000000446007c0c */ /* 0x000fe2000bf66270 */
[----:B------:R-:W-:Y:S01]  /*ea90*/  VIADD R2, R96, 0xb0 ;  /* 0x000000b060027836 */ /* 0x000fe20000000000 */
[----:B------:R-:W-:-:S02]  /*eaa0*/  ISETP.GE.AND P4, PT, R71, UR4, PT ;  /* 0x0000000447007c0c */ /* 0x000fc4000bf86270 */
[----:B------:R-:W-:Y:S02]  /*eab0*/  ISETP.GE.AND P6, PT, R3, UR4, PT ;  /* 0x0000000403007c0c */ /* 0x000fe4000bfc6270 */
[----:B------:R-:W-:Y:S02]  /*eac0*/  ISETP.GE.AND P5, PT, R2, UR4, PT ;  /* 0x0000000402007c0c */ /* 0x000fe4000bfa6270 */
[----:B------:R-:W-:-:S03]  /*ead0*/  @!P1 LEA.HI R68, R68, R68, RZ, 0x1 ;  /* 0x0000004444449211 */ /* 0x000fc600078f08ff */
[----:B------:R-:W-:Y:S02]  /*eae0*/  @!P2 LEA.HI R69, R69, R69, RZ, 0x1 ;  /* 0x000000454545a211 */ /* 0x000fe400078f08ff */
[----:B------:R-:W-:Y:S02]  /*eaf0*/  @!P3 LEA.HI R70, R70, R70, RZ, 0x1 ;  /* 0x000000464646b211 */ /* 0x000fe400078f08ff */
[----:B------:R-:W-:Y:S02]  /*eb00*/  @!P4 LEA.HI R71, R71, R71, RZ, 0x1 ;  /* 0x000000474747c211 */ /* 0x000fe400078f08ff */
[----:B0-----:R-:W-:Y:S02]  /*eb10*/  @!P6 LEA.HI R14, R3, R3, RZ, 0x1 ;  /* 0x00000003030ee211 */ /* 0x001fe400078f08ff */
[----:B------:R-:W-:Y:S02]  /*eb20*/  @!P5 LEA.HI R2, R2, R2, RZ, 0x1 ;  /* 0x000000020202d211 */ /* 0x000fe400078f08ff */
[----:B------:R-:W-:-:S02]  /*eb30*/  @!P1 LOP3.LUT R3, R68, 0xfffffffe, RZ, 0xc0, !PT ;  /* 0xfffffffe44039812 */ /* 0x000fc400078ec0ff */
[----:B------:R-:W-:Y:S02]  /*eb40*/  @!P2 LOP3.LUT R15, R69, 0xfffffffe, RZ, 0xc0, !PT ;  /* 0xfffffffe450fa812 */ /* 0x000fe400078ec0ff */
        /* <DEDUP_REMOVED lines=16> */
.L_x_6196:
[----:B------:R-:W-:Y:S05]  /*ec50*/  BSYNC B0 ;  /* 0x0000000000007941 */ /* 0x000fea0003800000 */
.L_x_6195:
[----:B------:R-:W-:Y:S01]  /*ec60*/  ISETP.GE.AND P1, PT, R102, R107, PT ;  /* 0x0000006b6600720c */ /* 0x000fe20003f26270 */
[----:B01----:R0:W1:Y:S01]  /*ec70*/  SHFL.IDX PT, R3, R108, 0x1, 0x1c1f ;  /* 0x003c1f006c037f89 */ /* 0x00306200000e0000 */
        /* <DEDUP_REMOVED lines=42> */
[----:B------:R-:W-:Y:S01]  /*ef20*/  @!P1 LOP3.LUT R27, R0, 0xfffffffe, RZ, 0xc0, !PT ;  /* 0xfffffffe001b9812 */ /* 0x000fe200078ec0ff */
[----:B------:R-:W-:Y:S01]  /*ef30*/  VIADD R0, R96, 0x38 ;  /* 0x0000003860007836 */ /* 0x000fe20000000000 */
[----:B------:R-:W-:Y:S01]  /*ef40*/  @!P5 LOP3.LUT R45, R16, 0xfffffffe, RZ, 0xc0, !PT ;  /* 0xfffffffe102dd812 */ /* 0x000fe200078ec0ff */
[----:B------:R-:W-:Y:S01]  /*ef50*/  VIADD R16, R96, 0x40 ;  /* 0x0000004060107836 */ /* 0x000fe20000000000 */
[----:B------:R-:W-:-:S02]  /*ef60*/  @!P6 LEA.HI R26, R26, R26, RZ, 0x1 ;  /* 0x0000001a1a1ae211 */ /* 0x000fc400078f08ff */
[----:B------:R-:W-:Y:S02]  /*ef70*/  @!P2 LEA.HI R44, R44, R44, RZ, 0x1 ;  /* 0x0000002c2c2ca211 */ /* 0x000fe400078f08ff */
[----:B------:R-:W-:Y:S02]  /*ef80*/  @!P6 LOP3.LUT R47, R26, 0xfffffffe, RZ, 0xc0, !PT ;  /* 0xfffffffe1a2fe812 */ /* 0x000fe400078ec0ff */
        /* <DEDUP_REMOVED lines=21> */
[----:B--2---:R-:W-:Y:S01]  /*f0e0*/  @!P4 LOP3.LUT R27, R48, 0xfffffffe, RZ, 0xc0, !PT ;  /* 0xfffffffe301bc812 */ /* 0x004fe200078ec0ff */
[----:B------:R-:W-:Y:S01]  /*f0f0*/  VIADD R0, R96, 0x58 ;  /* 0x0000005860007836 */ /* 0x000fe20000000000 */
[----:B------:R-:W-:Y:S01]  /*f100*/  @!P0 LEA.HI R47, R47, R47, RZ, 0x1 ;  /* 0x0000002f2f2f8211 */ /* 0x000fe200078f08ff */
[----:B------:R1:W-:Y:S01]  /*f110*/  @!P3 ST.E.64 desc[UR36][R24.64], R52 ;  /* 0x000000341800b985 */ /* 0x0003e2000c101b24 */
[----:B------:R-:W-:Y:S01]  /*f120*/  ISETP.GE.AND P2, PT, R28, UR4, PT ;  /* 0x000000041c007c0c */ /* 0x000fe2000bf46270 */
[----:B------:R-:W-:Y:S01]  /*f130*/  @!P4 IMAD.WIDE R26, R27, 0x4, R2 ;  /* 0x000000041b1ac825 */ /* 0x000fe200078e0202 */
[----:B------:R-:W-:-:S02]  /*f140*/  @!P0 LOP3.LUT R47, R47, 0xfffffffe, RZ, 0xc0, !PT ;  /* 0xfffffffe2f2f8812 */ /* 0x000fc400078ec0ff */
[----:B------:R-:W-:Y:S01]  /*f150*/  ISETP.GE.AND P3, PT, R0, UR4, PT ;  /* 0x0000000400007c0c */ /* 0x000fe2000bf66270 */
[----:B------:R-:W-:Y:S01]  /*f160*/  VIADD R34, R96, 0x60 ;  /* 0x0000006060227836 */ /* 0x000fe20000000000 */
[----:B0-----:R-:W-:Y:S01]  /*f170*/  @!P1 LOP3.LUT R13, R16, 0xfffffffe, RZ, 0xc0, !PT ;  /* 0xfffffffe100d9812 */ /* 0x001fe200078ec0ff */
[----:B------:R-:W-:Y:S01]  /*f180*/  @!P5 IMAD.WIDE R6, R29, 0x4, R2 ;  /* 0x000000041d06d825 */ /* 0x000fe200078e0202 */
[----:B------:R0:W-:Y:S02]  /*f190*/  @!P4 ST.E.64 desc[UR36][R26.64], R4 ;  /* 0x000000041a00c985 */ /* 0x0001e4000c101b24 */
[----:B------:R-:W-:Y:S01]  /*f1a0*/  ISETP.GE.AND P4, PT, R34, UR4, PT ;  /* 0x0000000422007c0c */ /* 0x000fe2000bf86270 */
[C---:B------:R-:W-:Y:S01]  /*f1b0*/  VIADD R16, R96.reuse, 0x68 ;  /* 0x0000006860107836 */ /* 0x040fe20000000000 */
[----:B------:R2:W-:Y:S01]  /*f1c0*/  @!P5 ST.E.64 desc[UR36][R6.64], R56 ;  /* 0x000000380600d985 */ /* 0x0005e2000c101b24 */
[----:B-1----:R-:W-:Y:S01]  /*f1d0*/  VIADD R24, R96, 0x70 ;  /* 0x0000007060187836 */ /* 0x002fe20000000000 */
[----:B------:R-:W-:-:S02]  /*f1e0*/  @!P2 LEA.HI R28, R28, R28, RZ, 0x1 ;  /* 0x0000001c1c1ca211 */ /* 0x000fc400078f08ff */
[----:B------:R-:W-:Y:S02]  /*f1f0*/  ISETP.GE.AND P5, PT, R16, UR4, PT ;  /* 0x0000000410007c0c */ /* 0x000fe4000bfa6270 */
[----:B------:R-:W-:Y:S01]  /*f200*/  @!P3 LEA.HI R0, R0, R0, RZ, 0x1 ;  /* 0x000000000000b211 */ /* 0x000fe200078f08ff */
[----:B0-----:R-:W-:-:S03]  /*f210*/  @!P1 IMAD.WIDE R4, R13, 0x4, R2 ;  /* 0x000000040d049825 */ /* 0x001fc600078e0202 */
[----:B------:R-:W-:Y:S02]  /*f220*/  @!P3 LOP3.LUT R25, R0, 0xfffffffe, RZ, 0xc0, !PT ;  /* 0xfffffffe0019b812 */ /* 0x000fe400078ec0ff */
[----:B------:R-:W-:Y:S01]  /*f230*/  @!P4 LEA.HI R34, R34, R34, RZ, 0x1 ;  /* 0x000000222222c211 */ /* 0x000fe200078f08ff */
[----:B------:R-:W-:Y:S01]  /*f240*/  @!P0 IMAD.WIDE R12, R47, 0x4, R2 ;  /* 0x000000042f0c8825 */ /* 0x000fe200078e0202 */
[----:B------:R0:W-:Y:S01]  /*f250*/  @!P1 ST.E.64 desc[UR36][R4.64], R58 ;  /* 0x0000003a04009985 */ /* 0x0001e2000c101b24 */
[----:B------:R-:W-:Y:S02]  /*f260*/  ISETP.GE.AND P1, PT, R24, UR4, PT ;  /* 0x0000000418007c0c */ /* 0x000fe4000bf26270 */
[----:B------:R-:W-:Y:S01]  /*f270*/  VIADD R26, R96, 0x78 ;  /* 0x00000078601a7836 */ /* 0x000fe20000000000 */
[----:B------:R1:W-:Y:S01]  /*f280*/  @!P0 ST.E.64 desc[UR36][R12.64], R60 ;  /* 0x0000003c0c008985 */ /* 0x0003e2000c101b24 */
[----:B--2---:R-:W-:Y:S02]  /*f290*/  @!P2 LOP3.LUT R7, R28, 0xfffffffe, RZ, 0xc0, !PT ;  /* 0xfffffffe1c07a812 */ /* 0x004fe400078ec0ff */
[----:B------:R-:W-:-:S02]  /*f2a0*/  @!P5 LEA.HI R16, R16, R16, RZ, 0x1 ;  /* 0x000000101010d211 */ /* 0x000fc400078f08ff */
[----:B------:R-:W-:Y:S01]  /*f2b0*/  ISETP.GE.AND P0, PT, R26, UR4, PT ;  /* 0x000000041a007c0c */ /* 0x000fe2000bf06270 */
[----:B0-----:R-:W-:-:S04]  /*f2c0*/  @!P2 IMAD.WIDE R4, R7, 0x4, R2 ;  /* 0x000000040704a825 */ /* 0x001fc800078e0202 */
[----:B------:R-:W-:Y:S02]  /*f2d0*/  @!P1 LEA.HI R0, R24, R24, RZ, 0x1 ;  /* 0x0000001818009211 */ /* 0x000fe400078f08ff */
[----:B-1----:R-:W-:Y:S01]  /*f2e0*/  @!P4 LOP3.LUT R13, R34, 0xfffffffe, RZ, 0xc0, !PT ;  /* 0xfffffffe220dc812 */ /* 0x002fe200078ec0ff */
[--C-:B------:R-:W-:Y:S01]  /*f2f0*/  @!P3 IMAD.WIDE R6, R25, 0x4, R2.reuse ;  /* 0x000000041906b825 */ /* 0x100fe200078e0202 */
[----:B------:R-:W-:Y:S01]  /*f300*/  @!P5 LOP3.LUT R25, R16, 0xfffffffe, RZ, 0xc0, !PT ;  /* 0xfffffffe1019d812 */ /* 0x000fe200078ec0ff */
[----:B------:R0:W-:Y:S03]  /*f310*/  @!P2 ST.E.64 desc[UR36][R4.64], R62 ;  /* 0x0000003e0400a985 */ /* 0x0001e6000c101b24 */
[----:B------:R-:W-:Y:S01]  /*f320*/  @!P0 LEA.HI R26, R26, R26, RZ, 0x1 ;  /* 0x0000001a1a1a8211 */ /* 0x000fe200078f08ff */
[----:B------:R-:W-:Y:S01]  /*f330*/  VIADD R16, R96, 0x80 ;  /* 0x0000008060107836 */ /* 0x000fe20000000000 */
[----:B------:R-:W-:Y:S01]  /*f340*/  @!P1 LOP3.LUT R27, R0, 0xfffffffe, RZ, 0xc0, !PT ;  /* 0xfffffffe001b9812 */ /* 0x000fe200078ec0ff */
[--C-:B------:R-:W-:Y:S01]  /*f350*/  @!P4 IMAD.WIDE R12, R13, 0x4, R2.reuse ;  /* 0x000000040d0cc825 */ /* 0x100fe200078e0202 */
[----:B------:R-:W-:Y:S01]  /*f360*/  @!P0 LOP3.LUT R29, R26, 0xfffffffe, RZ, 0xc0, !PT ;  /* 0xfffffffe1a1d8812 */ /* 0x000fe200078ec0ff */
[----:B------:R1:W-:Y:S01]  /*f370*/  @!P3 ST.E.64 desc[UR36][R6.64], R64 ;  /* 0x000000400600b985 */ /* 0x0003e2000c101b24 */
[----:B------:R-:W-:Y:S01]  /*f380*/  ISETP.GE.AND P2, PT, R16, UR4, PT ;  /* 0x0000000410007c0c */ /* 0x000fe2000bf46270 */
[----:B------:R-:W-:-:S02]  /*f390*/  @!P5 IMAD.WIDE R24, R25, 0x4, R2 ;  /* 0x000000041918d825 */ /* 0x000fc400078e0202 */
[----:B------:R2:W-:Y:S02]  /*f3a0*/  @!P4 ST.E.64 desc[UR36][R12.64], R30 ;  /* 0x0000001e0c00c985 */ /* 0x0005e4000c101b24 */
[----:B------:R-:W-:Y:S02]  /*f3b0*/  VIADD R0, R96, 0x88 ;  /* 0x0000008860007836 */ /* 0x000fe40000000000 */
[--C-:B0-----:R-:W-:Y:S01]  /*f3c0*/  @!P1 IMAD.WIDE R4, R27, 0x4, R2.reuse ;  /* 0x000000041b049825 */ /* 0x101fe200078e0202 */
[----:B------:R0:W-:Y:S02]  /*f3d0*/  @!P5 ST.E.64 desc[UR36][R24.64], R94 ;  /* 0x0000005e1800d985 */ /* 0x0001e4000c101b24 */
[----:B------:R-:W-:Y:S01]  /*f3e0*/  ISETP.GE.AND P3, PT, R0, UR4, PT ;  /* 0x0000000400007c0c */ /* 0x000fe2000bf66270 */
[----:B------:R-:W-:Y:S01]  /*f3f0*/  VIADD R26, R96, 0xa8 ;  /* 0x000000a8601a7836 */ /* 0x000fe20000000000 */
[----:B------:R5:W-:Y:S01]  /*f400*/  @!P1 ST.E.64 desc[UR36][R4.64], R36 ;  /* 0x0000002404009985 */ /* 0x000be2000c101b24 */
[----:B-1----:R-:W-:Y:S01]  /*f410*/  @!P0 IMAD.WIDE R6, R29, 0x4, R2 ;  /* 0x000000041d068825 */ /* 0x002fe200078e0202 */
[----:B------:R-:W-:-:S02]  /*f420*/  @!P2 LEA.HI R16, R16, R16, RZ, 0x1 ;  /* 0x000000101010a211 */ /* 0x000fc400078f08ff */
[----:B------:R-:W-:Y:S01]  /*f430*/  ISETP.GE.AND P5, PT, R26, UR4, PT ;  /* 0x000000041a007c0c */ /* 0x000fe2000bfa6270 */
[C---:B--2---:R-:W-:Y:S01]  /*f440*/  VIADD R12, R96.reuse, 0x90 ;  /* 0x00000090600c7836 */ /* 0x044fe20000000000 */
[----:B------:R1:W-:Y:S01]  /*f450*/  @!P0 ST.E.64 desc[UR36][R6.64], R40 ;  /* 0x0000002806008985 */ /* 0x0003e2000c101b24 */
[----:B------:R-:W-:Y:S01]  /*f460*/  VIADD R27, R96, 0xb0 ;  /* 0x000000b0601b7836 */ /* 0x000fe20000000000 */
[----:B------:R-:W-:Y:S01]  /*f470*/  @!P2 LOP3.LUT R13, R16, 0xfffffffe, RZ, 0xc0, !PT ;  /* 0xfffffffe100da812 */ /* 0x000fe200078ec0ff */
[----:B0-----:R-:W-:Y:S01]  /*f480*/  VIADD R24, R96, 0x98 ;  /* 0x0000009860187836 */ /* 0x001fe20000000000 */
[----:B------:R-:W-:Y:S01]  /*f490*/  ISETP.GE.AND P1, PT, R12, UR4, PT ;  /* 0x000000040c007c0c */ /* 0x000fe2000bf26270 */
[----:B------:R-:W-:Y:S01]  /*f4a0*/  VIADD R25, R96, 0xa0 ;  /* 0x000000a060197836 */ /* 0x000fe20000000000 */
[----:B------:R-:W-:Y:S01]  /*f4b0*/  ISETP.GE.AND P6, PT, R27, UR4, PT ;  /* 0x000000041b007c0c */ /* 0x000fe2000bfc6270 */
[----:B-----5:R-:W-:Y:S01]  /*f4c0*/  @!P2 IMAD.WIDE R4, R13, 0x4, R2 ;  /* 0x000000040d04a825 */ /* 0x020fe200078e0202 */
[----:B------:R-:W-:-:S02]  /*f4d0*/  ISETP.GE.AND P0, PT, R24, UR4, PT ;  /* 0x0000000418007c0c */ /* 0x000fc4000bf06270 */
[----:B------:R-:W-:Y:S01]  /*f4e0*/  ISETP.GE.AND P4, PT, R25, UR4, PT ;  /* 0x0000000419007c0c */ /* 0x000fe2000bf86270 */
[----:B------:R-:W-:Y:S01]  /*f4f0*/  VIADD R96, R96, 0xb8 ;  /* 0x000000b860607836 */ /* 0x000fe20000000000 */
[----:B------:R-:W-:Y:S01]  /*f500*/  @!P3 LEA.HI R0, R0, R0, RZ, 0x1 ;  /* 0x000000000000b211 */ /* 0x000fe200078f08ff */
[----:B------:R0:W-:Y:S01]  /*f510*/  @!P2 ST.E.64 desc[UR36][R4.64], R14 ;  /* 0x0000000e0400a985 */ /* 0x0001e2000c101b24 */
[----:B------:R-:W-:Y:S02]  /*f520*/  @!P5 LEA.HI R26, R26, R26, RZ, 0x1 ;  /* 0x0000001a1a1ad211 */ /* 0x000fe400078f08ff */
[----:B-1----:R-:W-:Y:S02]  /*f530*/  @!P3 LOP3.LUT R7, R0, 0xfffffffe, RZ, 0xc0, !PT ;  /* 0xfffffffe0007b812 */ /* 0x002fe400078ec0ff */
[----:B------:R-:W-:Y:S02]  /*f540*/  @!P1 LEA.HI R12, R12, R12, RZ, 0x1 ;  /* 0x0000000c0c0c9211 */ /* 0x000fe400078f08ff */
[----:B------:R-:W-:Y:S01]  /*f550*/  @!P6 LEA.HI R16, R27, R27, RZ, 0x1 ;  /* 0x0000001b1b10e211 */ /* 0x000fe200078f08ff */
[----:B------:R-:W-:Y:S01]  /*f560*/  @!P3 IMAD.WIDE R6, R7, 0x4, R2 ;  /* 0x000000040706b825 */ /* 0x000fe200078e0202 */
[----:B------:R-:W-:-:S02]  /*f570*/  @!P0 LEA.HI R24, R24, R24, RZ, 0x1 ;  /* 0x0000001818188211 */ /* 0x000fc400078f08ff */
[----:B------:R-:W-:Y:S02]  /*f580*/  @!P4 LEA.HI R0, R25, R25, RZ, 0x1 ;  /* 0x000000191900c211 */ /* 0x000fe400078f08ff */
[----:B------:R-:W-:Y:S01]  /*f590*/  @!P1 LOP3.LUT R13, R12, 0xfffffffe, RZ, 0xc0, !PT ;  /* 0xfffffffe0c0d9812 */ /* 0x000fe200078ec0ff */
[----:B------:R1:W-:Y:S01]  /*f5a0*/  @!P3 ST.E.64 desc[UR36][R6.64], R42 ;  /* 0x0000002a0600b985 */ /* 0x0003e2000c101b24 */
[----:B------:R-:W-:Y:S02]  /*f5b0*/  @!P0 LOP3.LUT R25, R24, 0xfffffffe, RZ, 0xc0, !PT ;  /* 0xfffffffe18198812 */ /* 0x000fe400078ec0ff */
[----:B------:R-:W-:Y:S01]  /*f5c0*/  @!P4 LOP3.LUT R27, R0, 0xfffffffe, RZ, 0xc0, !PT ;  /* 0xfffffffe001bc812 */ /* 0x000fe200078ec0ff */
[--C-:B------:R-:W-:Y:S01]  /*f5d0*/  @!P1 IMAD.WIDE R12, R13, 0x4, R2.reuse ;  /* 0x000000040d0c9825 */ /* 0x100fe200078e0202 */
[----:B0-----:R-:W-:Y:S02]  /*f5e0*/  @!P5 LOP3.LUT R15, R26, 0xfffffffe, RZ, 0xc0, !PT ;  /* 0xfffffffe1a0fd812 */ /* 0x001fe400078ec0ff */
[----:B------:R-:W-:Y:S01]  /*f5f0*/  @!P6 LOP3.LUT R29, R16, 0xfffffffe, RZ, 0xc0, !PT ;  /* 0xfffffffe101de812 */ /* 0x000fe200078ec0ff */
[--C-:B------:R-:W-:Y:S01]  /*f600*/  @!P0 IMAD.WIDE R24, R25, 0x4, R2.reuse ;  /* 0x0000000419188825 */ /* 0x100fe200078e0202 */
[----:B------:R0:W-:Y:S03]  /*f610*/  @!P1 ST.E.64 desc[UR36][R12.64], R18 ;  /* 0x000000120c009985 */ /* 0x0001e6000c101b24 */
[----:B------:R-:W-:Y:S01]  /*f620*/  @!P4 IMAD.WIDE R4, R27, 0x4, R2 ;  /* 0x000000041b04c825 */ /* 0x000fe200078e0202 */
[----:B------:R0:W-:Y:S01]  /*f630*/  @!P0 ST.E.64 desc[UR36][R24.64], R32 ;  /* 0x0000002018008985 */ /* 0x0001e2000c101b24 */
[----:B------:R-:W-:-:S02]  /*f640*/  ISETP.GE.AND P0, PT, R96, UR4, PT ;  /* 0x0000000460007c0c */ /* 0x000fc4000bf06270 */
[--C-:B-1----:R-:W-:Y:S01]  /*f650*/  @!P5 IMAD.WIDE R6, R15, 0x4, R2.reuse ;  /* 0x000000040f06d825 */ /* 0x102fe200078e0202 */
[----:B------:R0:W-:Y:S03]  /*f660*/  @!P4 ST.E.64 desc[UR36][R4.64], R20 ;  /* 0x000000140400c985 */ /* 0x0001e6000c101b24 */
[----:B------:R-:W-:Y:S01]  /*f670*/  @!P6 IMAD.WIDE R14, R29, 0x4, R2 ;  /* 0x000000041d0ee825 */ /* 0x000fe200078e0202 */
[----:B------:R0:W-:Y:S04]  /*f680*/  @!P5 ST.E.64 desc[UR36][R6.64], R22 ;  /* 0x000000160600d985 */ /* 0x0001e8000c101b24 */
[----:B------:R0:W-:Y:S02]  /*f690*/  @!P6 ST.E.64 desc[UR36][R14.64], R8 ;  /* 0x000000080e00e985 */ /* 0x0001e4000c101b24 */
[----:B------:R-:W-:Y:S05]  /*f6a0*/  @P0 BRA `(.L_x_6155) ;  /* 0x0000005800680947 */ /* 0x000fea0003800000 */
[----:B------:R-:W-:-:S04]  /*f6b0*/  LEA.HI R96, R96, R96, RZ, 0x1 ;  /* 0x0000006060607211 */ /* 0x000fc800078f08ff */
[----:B0-----:R-:W-:-:S05]  /*f6c0*/  LOP3.LUT R5, R96, 0xfffffffe, RZ, 0xc0, !PT ;  /* 0xfffffffe60057812 */ /* 0x001fca00078ec0ff */
[----:B------:R-:W-:-:S05]  /*f6d0*/  IMAD.WIDE R2, R5, 0x4, R2 ;  /* 0x0000000405027825 */ /* 0x000fca00078e0202 */
[----:B------:R0:W-:Y:S01]  /*f6e0*/  ST.E.64 desc[UR36][R2.64], R10 ;  /* 0x0000000a02007985 */ /* 0x0001e2000c101b24 */
[----:B------:R-:W-:Y:S05]  /*f6f0*/  BRA `(.L_x_6155) ;  /* 0x0000005800547947 */ /* 0x000fea0003800000 */
.L_x_6194:
        /* <DEDUP_REMOVED lines=12> */
[----:B------:R-:W0:Y:S01]  /*f7c0*/  S2UR UR10, SR_CTAID.Z ;  /* 0x00000000000a79c3 */ /* 0x000e220000002700 */
[----:B------:R-:W-:Y:S01]  /*f7d0*/  ISETP.NE.AND P0, PT, R6, 0x1, PT ;  /* 0x000000010600780c */ /* 0x000fe20003f05270 */
[----:B------:R-:W-:Y:S01]  /*f7e0*/  USHF.R.S32.HI UR6, URZ, 0x1f, UR59 ;  /* 0x0000001f3f067899 */ /* 0x000fe2000801143b */
[----:B------:R-:W-:Y:S01]  /*f7f0*/  IMAD.MOV.U32 R5, RZ, RZ, R0 ;  /* 0x000000ffff057224 */ /* 0x000fe200078e0000 */
[----:B------:R-:W-:Y:S02]  /*f800*/  ULDC.64 UR8, c[0x0][0xbd0] ;  /* 0x0002f40000087ab9 */ /* 0x000fe40000000a00 */
[----:B------:R-:W-:Y:S02]  /*f810*/  UIMAD UR6, UR6, UR8, URZ ;  /* 0x00000008060672a4 */ /* 0x000fe4000f8e023f */
[----:B------:R-:W1:Y:S01]  /*f820*/  LDC.64 R10, c[0x0][0xbd8] ;  /* 0x0002f600ff0a7b82 */ /* 0x000e620000000a00 */
[----:B------:R-:W-:Y:S02]  /*f830*/  UIMAD.WIDE.U32 UR4, UR59, UR8, URZ ;  /* 0x000000083b0472a5 */ /* 0x000fe4000f8e003f */
[----:B------:R-:W-:-:S04]  /*f840*/  UIMAD UR6, UR59, UR9, UR6 ;  /* 0x000000093b0672a4 */ /* 0x000fc8000f8e0206 */
[----:B------:R-:W-:Y:S01]  /*f850*/  UIADD3 UR6, UR5, UR6, URZ ;  /* 0x0000000605067290 */ /* 0x000fe2000fffe03f */
[----:B------:R-:W3:Y:S01]  /*f860*/  @P0 LDC R7, c[0x0][0xbec] ;  /* 0x0002fb00ff070b82 */ /* 0x000ee20000000800 */
[----:B------:R-:W-:Y:S02]  /*f870*/  IMAD.U32 R3, RZ, RZ, UR5 ;  /* 0x00000005ff037e24 */ /* 0x000fe4000f8e00ff */
[----:B------:R-:W-:Y:S01]  /*f880*/  IMAD.U32 R2, RZ, RZ, UR4 ;  /* 0x00000004ff027e24 */ /* 0x000fe2000f8e00ff */
[----:B------:R-:W-:Y:S01]  /*f890*/  ULDC.64 UR4, c[0x0][0xbe0] ;  /* 0x0002f80000047ab9 */ /* 0x000fe20000000a00 */
[----:B------:R-:W-:Y:S01]  /*f8a0*/  IMAD.U32 R3, RZ, RZ, UR6 ;  /* 0x00000006ff037e24 */ /* 0x000fe2000f8e00ff */
[----:B0-----:R-:W-:Y:S02]  /*f8b0*/  USHF.R.S32.HI UR10, URZ, 0x1f, UR10 ;  /* 0x0000001f3f0a7899 */ /* 0x001fe4000801140a */
[----:B------:R-:W0:Y:S04]  /*f8c0*/  @P0 LDC R9, c[0x0][0xbf0] ;  /* 0x0002fc00ff090b82 */ /* 0x000e280000000800 */
[----:B-1----:R-:W-:-:S04]  /*f8d0*/  IMAD R12, R10, UR10, RZ ;  /* 0x0000000a0a0c7c24 */ /* 0x002fc8000f8e02ff */
[----:B------:R-:W1:Y:S01]  /*f8e0*/  S2UR UR7, SR_CTAID.Y ;  /* 0x00000000000779c3 */ /* 0x000e620000002600 */
[----:B---3--:R-:W-:-:S07]  /*f8f0*/  @P0 IMAD.HI.U32 R4, R0, R7, RZ ;  /* 0x0000000700040227 */ /* 0x008fce00078e00ff */
[----:B------:R-:W1:Y:S01]  /*f900*/  LDC R8, c[0x0][0xc50] ;  /* 0x00031400ff087b82 */ /* 0x000e620000000800 */
[----:B------:R-:W-:-:S07]  /*f910*/  IMAD R7, RZ, RZ, -UR59 ;  /* 0x8000003bff077e24 */ /* 0x000fce000f8e02ff */
[----:B------:R-:W3:Y:S01]  /*f920*/  S2UR UR10, SR_CTAID.Z ;  /* 0x00000000000a79c3 */ /* 0x000ee20000002700 */
[----:B0-----:R-:W-:Y:S01]  /*f930*/  @P0 SHF.R.U32.HI R5, RZ, R9, R4 ;  /* 0x00000009ff050219 */ /* 0x001fe20000011604 */
[----:B-1----:R-:W-:-:S04]  /*f940*/  IMAD R9, R8, R7, UR7 ;  /* 0x0000000708097e24 */ /* 0x002fc8000f8e0207 */
[----:B------:R-:W-:Y:S01]  /*f950*/  IMAD.MOV R7, RZ, RZ, -R5 ;  /* 0x000000ffff077224 */ /* 0x000fe200078e0a05 */
[----:B------:R-:W-:-:S03]  /*f960*/  SHF.R.S32.HI R4, RZ, 0x1f, R9 ;  /* 0x0000001fff047819 */ /* 0x000fc60000011409 */
[----:B------:R-:W-:Y:S02]  /*f970*/  IMAD R7, R6, R7, R0 ;  /* 0x0000000706077224 */ /* 0x000fe400078e0200 */
[----:B---3--:R-:W-:Y:S02]  /*f980*/  IMAD R11, R11, UR10, R12 ;  /* 0x0000000a0b0b7c24 */ /* 0x008fe4000f8e020c */
[----:B------:R-:W-:Y:S01]  /*f990*/  IMAD.WIDE.U32 R2, R10, UR10, R2 ;  /* 0x0000000a0a027c25 */ /* 0x000fe2000f8e0002 */
[----:B------:R-:W-:-:S03]  /*f9a0*/  SHF.R.S32.HI R0, RZ, 0x1f, R7 ;  /* 0x0000001fff007819 */ /* 0x000fc60000011407 */
[----:B------:R-:W-:Y:S02]  /*f9b0*/  IMAD.IADD R3, R11, 0x1, R3 ;  /* 0x000000010b037824 */ /* 0x000fe400078e0203 */
[----:B------:R-:W-:Y:S02]  /*f9c0*/  IMAD R4, R4, UR4, RZ ;  /* 0x0000000404047c24 */ /* 0x000fe4000f8e02ff */
[----:B------:R-:W-:-:S04]  /*f9d0*/  IMAD.WIDE.U32 R2, R9, UR4, R2 ;  /* 0x0000000409027c25 */ /* 0x000fc8000f8e0002 */
[----:B------:R-:W-:Y:S01]  /*f9e0*/  IMAD R4, R9, UR5, R4 ;  /* 0x0000000509047c24 */ /* 0x000fe2000f8e0204 */
[----:B------:R-:W-:Y:S01]  /*f9f0*/  SHF.R.S32.HI R9, RZ, 0x1f, R5 ;  /* 0x0000001fff097819 */ /* 0x000fe20000011405 */
[----:B------:R-:W-:Y:S01]  /*fa00*/  ULDC.64 UR4, c[0x0][0xbc8] ;  /* 0x0002f20000047ab9 */ /* 0x000fe20000000a00 */
[----:B------:R-:W-:Y:S01]  /*fa10*/  IADD3 R2, P0, R5, R2, RZ ;  /* 0x0000000205027210 */ /* 0x000fe20007f1e0ff */
[----:B------:R-:W-:-:S03]  /*fa20*/  IMAD R0, R0, UR4, RZ ;  /* 0x0000000400007c24 */ /* 0x000fc6000f8e02ff */
[----:B------:R-:W-:Y:S01]  /*fa30*/  IADD3.X R3, R9, R3, R4, P0, !PT ;  /* 0x0000000309037210 */ /* 0x000fe200007fe404 */
        /* <DEDUP_REMOVED lines=9> */
.L_x_6153:
[----:B------:R-:W-:-:S08]  /*fad0*/  NOP ;  /* 0x0000000000007918 */ /* 0x000fd00000000000 */
[----:B0-----:R-:W0:-:S00]  /*fae0*/  USETMAXREG.DEALLOC.CTAPOOL 0x28 ;  /* 0x00000028000079c8 */ /* 0x001e0000080e0500 */
[----:B0-----:R-:W-:Y:S01]  /*faf0*/  LOP3.LUT R19, R0, 0x3, RZ, 0xc0, !PT ;  /* 0x0000000300137812 */ /* 0x001fe200078ec0ff */
[----:B------:R-:W0:Y:S05]  /*fb00*/  S2R R32, SR_CTAID.Z ;  /* 0x0000000000207919 */ /* 0x000e2a0000002700 */
[----:B------:R-:W1:Y:S01]  /*fb10*/  S2UR UR6, SR_CTAID.Y ;  /* 0x00000000000679c3 */ /* 0x000e620000002600 */
        /* <DEDUP_REMOVED lines=13> */
.L_x_6197:
[----:B------:R-:W-:Y:S01]  /*fbf0*/  ULDC UR43, c[0x0][0xc50] ;  /* 0x00031400002b7ab9 */ /* 0x000fe20000000800 */
[----:B------:R-:W-:Y:S01]  /*fc00*/  UMOV UR41, UR6 ;  /* 0x0000000600297c82 */ /* 0x000fe20008000000 */
[----:B------:R-:W-:-:S11]  /*fc10*/  UISETP.NE.AND UP0, UPT, UR43, 0x1, UPT ;  /* 0x000000012b00788c */ /* 0x000fd6000bf05270 */
[----:B------:R-:W-:Y:S01]  /*fc20*/  @UP0 ULDC UR4, c[0x0][0xc54] ;  /* 0x0003150000040ab9 */ /* 0x000fe20000000800 */
[----:B------:R-:W-:Y:S01]  /*fc30*/  @UP0 ULDC UR7, c[0x0][0xc58] ;  /* 0x0003160000070ab9 */ /* 0x000fe20000000800 */
[----:B------:R-:W-:-:S04]  /*fc40*/  UIMAD.WIDE.U32 UR4, UR6, UR4, URZ ;  /* 0x00000004060472a5 */ /* 0x000fc8000f8e003f */
[----:B------:R-:W-:-:S12]  /*fc50*/  @UP0 USHF.R.U32.HI UR41, URZ, UR7, UR5 ;  /* 0x000000073f290299 */ /* 0x000fd80008011605 */
.L_x_6198:
        /* <DEDUP_REMOVED lines=31> */
[----:B------:R-:W-:Y:S02]  /*fe50*/  UIMAD.WIDE UR4, UR4, 0x66666667, URZ ;  /* 0x66666667040478a5 */ /* 0x000fe4000f8e023f */
[----:B------:R-:W-:Y:S02]  /*fe60*/  UIMAD.WIDE UR6, UR6, 0x66666667, URZ ;  /* 0x66666667060678a5 */ /* 0x000fe4000f8e023f */
[----:B------:R-:W-:-:S02]  /*fe70*/  USHF.R.U32.HI UR42, URZ, 0x1f, UR5 ;  /* 0x0000001f3f2a7899 */ /* 0x000fc40008011605 */
[----:B------:R-:W-:Y:S02]  /*fe80*/  USHF.R.U32.HI UR44, URZ, 0x1f, UR7 ;  /* 0x0000001f3f2c7899 */ /* 0x000fe40008011607 */
[----:B------:R-:W-:Y:S02]  /*fe90*/  ULEA.HI.SX32 UR42, UR5, UR42, 0x1a ;  /* 0x0000002a052a7291 */ /* 0x000fe4000f8fd23f */
[----:B------:R-:W-:-:S04]  /*fea0*/  ULEA.HI.SX32 UR44, UR7, UR44, 0x1a ;  /* 0x0000002c072c7291 */ /* 0x000fc8000f8fd23f */
        /* <DEDUP_REMOVED lines=43> */
.L_x_6200:
        /* <DEDUP_REMOVED lines=34> */
.L_x_6201:
        /* <DEDUP_REMOVED lines=20> */
.L_x_6202:
        /* <DEDUP_REMOVED lines=20> */
.L_x_6203:
        /* <DEDUP_REMOVED lines=18> */
.L_x_6204:
        /* <DEDUP_REMOVED lines=13> */
.L_x_6259:
[----:B------:R-:W2:Y:S01]  /*107f0*/  LDL R0, [R1+0x10] ;  /* 0x0000100001007983 */ /* 0x000ea20000100800 */
[----:B------:R-:W-:Y:S01]  /*10800*/  UMOV UR4, 0xa0 ;  /* 0x000000a000047882 */ /* 0x000fe20000000000 */
[----:B------:R-:W-:Y:S01]  /*10810*/  ISETP.NE.AND P3, PT, R20, 0x1, PT ;  /* 0x000000011400780c */ /* 0x000fe20003f65270 */
[----:B------:R-:W-:Y:S01]  /*10820*/  UIMAD UR4, UR50, UR4, -0xa0 ;  /* 0xffffff60320474a4 */ /* 0x000fe2000f8e0204 */
[----:B------:R-:W-:Y:S02]  /*10830*/  LOP3.LUT R29, R31, 0x60, R8, 0xf8, !PT ;  /* 0x000000601f1d7812 */ /* 0x000fe400078ef808 */
[----:B-----5:R-:W-:Y:S02]  /*10840*/  SHF.R.S32.HI R21, RZ, 0x1f, R33 ;  /* 0x0000001fff157819 */ /* 0x020fe40000011421 */
[C---:B------:R-:W-:Y:S01]  /*10850*/  LOP3.LUT R14, R29.reuse, 0x80, RZ, 0xfc, !PT ;  /* 0x000000801d0e7812 */ /* 0x040fe200078efcff */
[----:B------:R-:W-:Y:S01]  /*10860*/  VIADD R9, R29, UR4 ;  /* 0x000000041d097c36 */ /* 0x000fe20008000000 */
[----:B------:R-:W-:Y:S01]  /*10870*/  LOP3.LUT R19, R19, 0xffffffdf, RZ, 0xc0, !PT ;  /* 0xffffffdf13137812 */ /* 0x000fe200078ec0ff */
[----:B------:R1:W-:Y:S02]  /*10880*/  STL [R1+0x4], R21 ;  /* 0x0000041501007387 */ /* 0x0003e40000100800 */
[----:B------:R-:W-:Y:S01]  /*10890*/  VIADD R13, R14, UR4 ;  /* 0x000000040e0d7c36 */ /* 0x000fe20008000000 */
[C---:B------:R-:W-:Y:S01]  /*108a0*/  ISETP.GE.AND P1, PT, R9.reuse, UR38, PT ;  /* 0x0000002609007c0c */ /* 0x040fe2000bf26270 */
[----:B0-----:R-:W0:Y:S01]  /*108b0*/  @P3 LDC R3, c[0x0][0x438] ;  /* 0x00010e00ff033b82 */ /* 0x001e220000000800 */
[----:B------:R-:W-:Y:S01]  /*108c0*/  IMAD.IADD R9, R9, 0x1, R22 ;  /* 0x0000000109097824 */ /* 0x000fe200078e0216 */
[----:B------:R-:W-:Y:S01]  /*108d0*/  @P3 LOP3.LUT R19, R19, 0x20, RZ, 0xfc, !PT ;  /* 0x0000002013133812 */ /* 0x000fe200078efcff */
[----:B------:R1:W-:Y:S01]  /*108e0*/  STL [R1+0x8], R14 ;  /* 0x0000080e01007387 */ /* 0x0003e20000100800 */
[----:B------:R-:W-:Y:S01]  /*108f0*/  ISETP.GE.AND P0, PT, R13, UR38, PT ;  /* 0x000000260d007c0c */ /* 0x000fe2000bf06270 */
[----:B------:R-:W-:-:S02]  /*10900*/  IMAD.MOV.U32 R12, RZ, RZ, R9 ;  /* 0x000000ffff0c7224 */ /* 0x000fc400078e0009 */
[----:B------:R-:W-:Y:S01]  /*10910*/  IMAD.IADD R13, R13, 0x1, R22 ;  /* 0x000000010d0d7824 */ /* 0x000fe200078e0216 */
[----:B------:R-:W3:Y:S01]  /*10920*/  @P3 LDC R6, c[0x0][0x434] ;  /* 0x00010d00ff063b82 */ /* 0x000ee20000000800 */
[----:B------:R-:W-:Y:S02]  /*10930*/  ISETP.GT.U32.OR P0, PT, R14, 0x9f, P0 ;  /* 0x0000009f0e00780c */ /* 0x000fe40000704470 */
[----:B------:R-:W-:-:S05]  /*10940*/  IMAD.MOV.U32 R15, RZ, RZ, R13 ;  /* 0x000000ffff0f7224 */ /* 0x000fca00078e000d */
[----:B------:R-:W4:Y:S08]  /*10950*/  @!P1 LDC.64 R4, c[0x0][0x428] ;  /* 0x00010a00ff049b82 */ /* 0x000f300000000a00 */
[----:B------:R-:W1:Y:S08]  /*10960*/  @P3 LDC R17, c[0x0][0x438] ;  /* 0x00010e00ff113b82 */ /* 0x000e700000000800 */
[----:B------:R-:W1:Y:S01]  /*10970*/  @!P0 LDC.64 R10, c[0x0][0x428] ;  /* 0x00010a00ff0a8b82 */ /* 0x000e620000000a00 */
[----:B------:R-:W-:Y:S01]  /*10980*/  LOP3.LUT R19, R19, 0xfffffff7, RZ, 0xc0, !PT ;  /* 0xfffffff713137812 */ /* 0x000fe200078ec0ff */
[----:B------:R-:W-:Y:S01]  /*10990*/  IMAD.U32 R36, RZ, RZ, UR41 ;  /* 0x00000029ff247e24 */ /* 0x000fe2000f8e00ff */
[----:B------:R-:W-:-:S04]  /*109a0*/  LOP3.LUT R35, R8, 0x60, RZ, 0xc0, !PT ;  /* 0x0000006008237812 */ /* 0x000fc800078ec0ff */
[----:B------:R-:W-:Y:S02]  /*109b0*/  SHF.R.S32.HI R36, RZ, 0x1f, R36 ;  /* 0x0000001fff247819 */ /* 0x000fe40000011424 */
[----:B--2---:R-:W-:Y:S02]  /*109c0*/  R2UR UR5, R0 ;  /* 0x00000000000572ca */ /* 0x004fe400000e0000 */
[----:B------:R-:W2:Y:S02]  /*109d0*/  @P3 LDC R0, c[0x0][0x434] ;  /* 0x00010d00ff003b82 */ /* 0x000ea40000000800 */
[----:B--2---:R-:W-:-:S05]  /*109e0*/  @P3 IMAD.HI.U32 R0, R9, R0, RZ ;  /* 0x0000000009003227 */ /* 0x004fca00078e00ff */
[----:B0-----:R-:W-:Y:S01]  /*109f0*/  @P3 SHF.R.U32.HI R12, RZ, R3, R0 ;  /* 0x00000003ff0c3219 */ /* 0x001fe20000011600 */
[----:B----4-:R-:W-:-:S03]  /*10a00*/  @!P1 IMAD R0, R21, R4, RZ ;  /* 0x0000000415009224 */ /* 0x010fc600078e02ff */
[--C-:B------:R-:W-:Y:S01]  /*10a10*/  @!P1 SHF.R.S32.HI R3, RZ, 0x1f, R12.reuse ;  /* 0x0000001fff039819 */ /* 0x100fe2000001140c */
[----:B------:R-:W-:Y:S02]  /*10a20*/  @!P1 IMAD.MOV.U32 R2, RZ, RZ, R12 ;  /* 0x000000ffff029224 */ /* 0x000fe400078e000c */
[C---:B------:R-:W-:Y:S02]  /*10a30*/  @!P1 IMAD R7, R33.reuse, R5, R0 ;  /* 0x0000000521079224 */ /* 0x040fe400078e0200 */
[----:B------:R-:W-:Y:S02]  /*10a40*/  @!P1 IMAD.WIDE.U32 R2, R33, R4, R2 ;  /* 0x0000000421029225 */ /* 0x000fe400078e0002 */
[----:B------:R-:W0:Y:S02]  /*10a50*/  @!P1 LDC.64 R4, c[0x0][0x418] ;  /* 0x00010600ff049b82 */ /* 0x000e240000000a00 */
[----:B------:R-:W-:Y:S01]  /*10a60*/  @!P1 IMAD.IADD R0, R3, 0x1, R7 ;  /* 0x0000000103009824 */ /* 0x000fe200078e0207 */
[----:B0-----:R-:W-:-:S04]  /*10a70*/  @!P1 LEA R4, P2, R2, R4, 0x2 ;  /* 0x0000000402049211 */ /* 0x001fc800078410ff */
[----:B------:R-:W-:Y:S01]  /*10a80*/  @!P1 LEA.HI.X R5, R2, R5, R0, 0x2, P2 ;  /* 0x0000000502059211 */ /* 0x000fe200010f1400 */
[----:B---3--:R-:W-:Y:S02]  /*10a90*/  @P3 IMAD.HI.U32 R0, R13, R6, RZ ;  /* 0x000000060d003227 */ /* 0x008fe400078e00ff */
[----:B------:R-:W0:Y:S03]  /*10aa0*/  @!P0 LDC.64 R6, c[0x0][0x418] ;  /* 0x00010600ff068b82 */ /* 0x000e260000000a00 */
[----:B-1----:R-:W-:Y:S01]  /*10ab0*/  @P3 SHF.R.U32.HI R15, RZ, R17, R0 ;  /* 0x00000011ff0f3219 */ /* 0x002fe20000011600 */
[----:B------:R-:W-:-:S03]  /*10ac0*/  @!P0 IMAD R0, R21, R10, RZ ;  /* 0x0000000a15008224 */ /* 0x000fc600078e02ff */
[--C-:B------:R-:W-:Y:S01]  /*10ad0*/  @!P0 SHF.R.S32.HI R3, RZ, 0x1f, R15.reuse ;  /* 0x0000001fff038819 */ /* 0x100fe2000001140f */
[----:B------:R-:W-:Y:S02]  /*10ae0*/  @!P0 IMAD.MOV.U32 R2, RZ, RZ, R15 ;  /* 0x000000ffff028224 */ /* 0x000fe400078e000f */
[C---:B------:R-:W-:Y:S02]  /*10af0*/  @!P0 IMAD R11, R33.reuse, R11, R0 ;  /* 0x0000000b210b8224 */ /* 0x040fe400078e0200 */
[----:B------:R-:W-:-:S04]  /*10b00*/  @!P0 IMAD.WIDE.U32 R2, R33, R10, R2 ;  /* 0x0000000a21028225 */ /* 0x000fc800078e0002 */
[----:B------:R-:W-:Y:S02]  /*10b10*/  @!P0 IMAD.IADD R0, R11, 0x1, R3 ;  /* 0x000000010b008824 */ /* 0x000fe400078e0203 */
[----:B------:R-:W-:Y:S01]  /*10b20*/  IMAD.SHL.U32 R17, R23, 0x40, RZ ;  /* 0x0000004017117824 */ /* 0x000fe200078e00ff */
[----:B0-----:R-:W-:-:S04]  /*10b30*/  @!P0 LEA R6, P2, R2, R6, 0x2 ;  /* 0x0000000602068211 */ /* 0x001fc800078410ff */
[----:B------:R-:W-:Y:S02]  /*10b40*/  LOP3.LUT R3, R17, 0x180, RZ, 0xc0, !PT ;  /* 0x0000018011037812 */ /* 0x000fe400078ec0ff */
[----:B------:R-:W-:Y:S01]  /*10b50*/  @!P0 LEA.HI.X R7, R2, R7, R0, 0x2, P2 ;  /* 0x0000000702078211 */ /* 0x000fe200010f1400 */
[----:B------:R-:W-:Y:S01]  /*10b60*/  IMAD.MOV.U32 R0, RZ, RZ, RZ ;  /* 0x000000ffff007224 */ /* 0x000fe200078e00ff */
[----:B------:R-:W-:-:S04]  /*10b70*/  SHF.R.U32.HI R2, RZ, 0x1, R23 ;  /* 0x00000001ff027819 */ /* 0x000fc80000011617 */
[----:B------:R-:W-:Y:S01]  /*10b80*/  LOP3.LUT R2, R3, 0x30, R2, 0xf8, !PT ;  /* 0x0000003003027812 */ /* 0x000fe200078ef802 */
[----:B------:R-:W-:Y:S01]  /*10b90*/  IMAD.SHL.U32 R3, R23, 0x8, RZ ;  /* 0x0000000817037824 */ /* 0x000fe200078e00ff */
[----:B------:R0:W5:Y:S04]  /*10ba0*/  @!P1 LDG.E R0, desc[UR36][R4.64] ;  /* 0x0000002404009981 */ /* 0x000168000c1e1900 */
[----:B------:R-:W-:Y:S01]  /*10bb0*/  LOP3.LUT R2, R2, 0x30, R3, 0x78, !PT ;  /* 0x0000003002027812 */ /* 0x000fe200078e7803 */
[----:B------:R-:W-:Y:S02]  /*10bc0*/  IMAD.SHL.U32 R3, R18, 0x10, RZ ;  /* 0x0000001012037824 */ /* 0x000fe400078e00ff */
[----:B0-----:R-:W-:Y:S01]  /*10bd0*/  IMAD.MOV.U32 R4, RZ, RZ, RZ ;  /* 0x000000ffff047224 */ /* 0x001fe200078e00ff */
[----:B------:R-:W-:-:S02]  /*10be0*/  LOP3.LUT R17, R2, 0x640, R17, 0xf8, !PT ;  /* 0x0000064002117812 */ /* 0x000fc400078ef811 */
[----:B------:R-:W-:Y:S01]  /*10bf0*/  LOP3.LUT R2, R8, 0x80, RZ, 0xc0, !PT ;  /* 0x0000008008027812 */ /* 0x000fe200078ec0ff */
[----:B------:R-:W-:Y:S02]  /*10c00*/  IMAD.MOV R10, RZ, RZ, -R12 ;  /* 0x000000ffff0a7224 */ /* 0x000fe400078e0a0c */
[----:B------:R0:W5:Y:S01]  /*10c10*/  @!P0 LDG.E R4, desc[UR36][R6.64] ;  /* 0x0000002406048981 */ /* 0x000162000c1e1900 */
[----:B------:R-:W-:Y:S01]  /*10c20*/  LOP3.LUT R2, R2, 0x10, R23, 0xf8, !PT ;  /* 0x0000001002027812 */ /* 0x000fe200078ef817 */
[----:B------:R-:W-:Y:S01]  /*10c30*/  IMAD R5, R20, R10, R9 ;  /* 0x0000000a14057224 */ /* 0x000fe200078e0209 */
[----:B------:R-:W-:Y:S01]  /*10c40*/  LOP3.LUT R3, R3, 0x600, RZ, 0xc0, !PT ;  /* 0x0000060003037812 */ /* 0x000fe200078ec0ff */
[----:B------:R-:W1:Y:S01]  /*10c50*/  LDC R9, c[0x0][0x2f4] ;  /* 0x0000bd00ff097b82 */ /* 0x000e620000000800 */
[----:B------:R-:W-:Y:S01]  /*10c60*/  ISETP.GT.U32.AND P0, PT, R14, 0x9f, PT ;  /* 0x0000009f0e00780c */ /* 0x000fe20003f04070 */
[----:B------:R-:W-:Y:S01]  /*10c70*/  ULOP3.LUT UR4, UR5, 0x2, URZ, 0xfc, !UPT ;  /* 0x0000000205047892 */ /* 0x000fe2000f8efc3f */
[----:B------:R-:W-:-:S02]  /*10c80*/  IMAD.MOV R12, RZ, RZ, -R15 ;  /* 0x000000ffff0c7224 */ /* 0x000fc400078e0a0f */
[----:B0-----:R-:W-:Y:S02]  /*10c90*/  IMAD.SHL.U32 R7, R23, 0x4, RZ ;  /* 0x0000000417077824 */ /* 0x001fe400078e00ff */
[----:B------:R-:W-:-:S03]  /*10ca0*/  IMAD R6, R20, R12, R13 ;  /* 0x0000000c14067224 */ /* 0x000fc600078e020d */
[----:B------:R-:W-:Y:S02]  /*10cb0*/  LOP3.LUT R2, R2, 0x10, R7, 0x78, !PT ;  /* 0x0000001002027812 */ /* 0x000fe400078e7807 */
[--C-:B------:R-:W-:Y:S02]  /*10cc0*/  LOP3.LUT R7, R3, 0x60, R8.reuse, 0xf8, !PT ;  /* 0x0000006003077812 */ /* 0x100fe400078ef808 */
[----:B------:R-:W-:Y:S02]  /*10cd0*/  @P0 LOP3.LUT R19, R19, 0x8, RZ, 0xfc, !PT ;  /* 0x0000000813130812 */ /* 0x000fe400078efcff */
[----:B------:R-:W-:Y:S02]  /*10ce0*/  LOP3.LUT R7, R7, 0x100, R8, 0xf8, !PT ;  /* 0x0000010007077812 */ /* 0x000fe400078ef808 */
[----:B------:R-:W-:Y:S02]  /*10cf0*/  LOP3.LUT R19, R19, 0xffffffef, RZ, 0xc0, !PT ;  /* 0xffffffef13137812 */ /* 0x000fe400078ec0ff */
[----:B------:R-:W-:Y:S01]  /*10d00*/  LOP3.LUT R18, R7, R2, RZ, 0xfc, !PT ;  /* 0x0000000207127212 */ /* 0x000fe200078efcff */
[----:B------:R-:W-:-:S02]  /*10d10*/  IMAD.U32 R2, RZ, RZ, UR4 ;  /* 0x00000004ff027e24 */ /* 0x000fc4000f8e00ff */
[----:B------:R-:W-:-:S03]  /*10d20*/  IMAD.U32 R7, RZ, RZ, UR50 ;  /* 0x00000032ff077e24 */ /* 0x000fc6000f8e00ff */
[----:B------:R-:W-:Y:S01]  /*10d30*/  ISETP.NE.AND P0, PT, R2, 0x3, PT ;  /* 0x000000030200780c */ /* 0x000fe20003f05270 */
[----:B------:R-:W-:Y:S01]  /*10d40*/  IMAD.SHL.U32 R2, R23, 0x10, RZ ;  /* 0x0000001017027824 */ /* 0x000fe200078e00ff */
[----:B------:R-:W-:Y:S01]  /*10d50*/  SHF.R.U32.HI R23, RZ, 0x3, R23 ;  /* 0x00000003ff177819 */ /* 0x000fe20000011617 */
[----:B------:R-:W-:-:S03]  /*10d60*/  VIADD R7, R7, 0xffffffff ;  /* 0xffffffff07077836 */ /* 0x000fc60000000000 */
[----:B------:R-:W-:-:S04]  /*10d70*/  LOP3.LUT R37, R2, 0x30, RZ, 0xc0, !PT ;  /* 0x0000003002257812 */ /* 0x000fc800078ec0ff */
[CC--:B-1----:R-:W-:Y:S02]  /*10d80*/  ISETP.GE.AND P3, PT, R37.reuse, R9.reuse, PT ;  /* 0x000000092500720c */ /* 0x0c2fe40003f66270 */
[----:B------:R-:W-:Y:S02]  /*10d90*/  LOP3.LUT R28, R37, 0x40, RZ, 0xfc, !PT ;  /* 0x00000040251c7812 */ /* 0x000fe400078efcff */
[----:B------:R-:W-:Y:S02]  /*10da0*/  @P0 LOP3.LUT R19, R19, 0x10, RZ, 0xfc, !PT ;  /* 0x0000001013130812 */ /* 0x000fe400078efcff */
[----:B------:R-:W-:Y:S02]  /*10db0*/  ISETP.GE.AND P2, PT, R28, R9, PT ;  /* 0x000000091c00720c */ /* 0x000fe40003f46270 */
[----:B------:R-:W-:Y:S02]  /*10dc0*/  LOP3.LUT R19, R19, 0xfffffffb, RZ, 0xc0, !PT ;  /* 0xfffffffb13137812 */ /* 0x000fe400078ec0ff */
[----:B------:R-:W-:-:S03]  /*10dd0*/  LOP3.LUT R27, R37, 0x80, RZ, 0xfc, !PT ;  /* 0x00000080251b7812 */ /* 0x000fc600078efcff */
[----:B------:R-:W-:Y:S02]  /*10de0*/  @P3 LOP3.LUT R19, R19, 0x4, RZ, 0xfc, !PT ;  /* 0x0000000413133812 */ /* 0x000fe400078efcff */
[----:B------:R-:W-:Y:S02]  /*10df0*/  ISETP.GE.AND P1, PT, R27, R9, PT ;  /* 0x000000091b00720c */ /* 0x000fe40003f26270 */
[----:B------:R-:W-:-:S04]  /*10e00*/  LOP3.LUT R19, R19, 0xfffffffd, RZ, 0xc0, !PT ;  /* 0xfffffffd13137812 */ /* 0x000fc800078ec0ff */
[----:B------:R-:W-:-:S04]  /*10e10*/  @P2 LOP3.LUT R19, R19, 0x2, RZ, 0xfc, !PT ;  /* 0x0000000213132812 */ /* 0x000fc800078efcff */
[----:B------:R-:W-:-:S04]  /*10e20*/  LOP3.LUT R19, R19, 0xfffffffe, RZ, 0xc0, !PT ;  /* 0xfffffffe13137812 */ /* 0x000fc800078ec0ff */
[----:B------:R-:W-:Y:S01]  /*10e30*/  @P1 LOP3.LUT R19, R19, 0x1, RZ, 0xfc, !PT ;  /* 0x0000000113131812 */ /* 0x000fe200078efcff */
[----:B------:R-:W-:Y:S06]  /*10e40*/  @!P0 BRA `(.L_x_6206) ;  /* 0x0000000000048947 */ /* 0x000fec0003800000 */
[----:B------:R-:W-:Y:S01]  /*10e50*/  BPT.TRAP 0x1 ;  /* 0x000000040000795c */ /* 0x000fe20000300000 */
.L_x_6206:
        /* <DEDUP_REMOVED lines=13> */
.L_x_6260:
[----:B------:R-:W-:Y:S01]  /*10f30*/  ULDC.64 UR4, c[0x0][0x328] ;  /* 0x0000ca0000047ab9 */ /* 0x000fe20000000a00 */
[----:B-----5:R-:W-:Y:S01]  /*10f40*/  SHF.R.S32.HI R24, RZ, 0x1f, R0 ;  /* 0x0000001fff187819 */ /* 0x020fe20000011400 */
[----:B------:R-:W-:Y:S01]  /*10f50*/  IMAD R2, R21, UR4, RZ ;  /* 0x0000000415027c24 */ /* 0x000fe2000f8e02ff */
[----:B------:R-:W-:Y:S01]  /*10f60*/  SHF.R.S32.HI R26, RZ, 0x1f, R6 ;  /* 0x0000001fff1a7819 */ /* 0x000fe20000011406 */
[----:B------:R-:W-:Y:S01]  /*10f70*/  ULDC.64 UR6, c[0x0][0x338] ;  /* 0x0000ce0000067ab9 */ /* 0x000fe20000000a00 */
[----:B------:R-:W-:Y:S01]  /*10f80*/  SHF.R.S32.HI R25, RZ, 0x1f, R4 ;  /* 0x0000001fff197819 */ /* 0x000fe20000011404 */
[----:B------:R-:W-:Y:S01]  /*10f90*/  IMAD R9, R5, UR5, R2 ;  /* 0x0000000505097c24 */ /* 0x000fe2000f8e0202 */
[----:B------:R-:W-:Y:S01]  /*10fa0*/  LOP3.LUT R19, R19, 0xffffffbf, RZ, 0xc0, !PT ;  /* 0xffffffbf13137812 */ /* 0x000fe200078ec0ff */
[----:B------:R-:W-:-:S04]  /*10fb0*/  IMAD.WIDE.U32 R2, R5, UR4, RZ ;  /* 0x0000000405027c25 */ /* 0x000fc8000f8e00ff */
[----:B------:R-:W-:Y:S02]  /*10fc0*/  IMAD.IADD R3, R3, 0x1, R9 ;  /* 0x0000000103037824 */ /* 0x000fe400078e0209 */
[----:B------:R-:W-:Y:S02]  /*10fd0*/  IMAD R9, R24, UR6, RZ ;  /* 0x0000000618097c24 */ /* 0x000fe4000f8e02ff */
[----:B------:R-:W-:Y:S02]  /*10fe0*/  IMAD R11, R26, UR4, RZ ;  /* 0x000000041a0b7c24 */ /* 0x000fe4000f8e02ff */
[C---:B------:R-:W-:Y:S02]  /*10ff0*/  IMAD R10, R0.reuse, UR7, R9 ;  /* 0x00000007000a7c24 */ /* 0x040fe4000f8e0209 */
[----:B------:R-:W-:-:S04]  /*11000*/  IMAD.WIDE.U32 R8, R0, UR6, R2 ;  /* 0x0000000600087c25 */ /* 0x000fc8000f8e0002 */
[C---:B------:R-:W-:Y:S02]  /*11010*/  IMAD R11, R6.reuse, UR5, R11 ;  /* 0x00000005060b7c24 */ /* 0x040fe4000f8e020b */
[----:B------:R-:W-:Y:S01]  /*11020*/  IMAD.WIDE.U32 R2, R6, UR4, RZ ;  /* 0x0000000406027c25 */ /* 0x000fe2000f8e00ff */
[----:B------:R-:W-:-:S03]  /*11030*/  ULDC.64 UR4, c[0x0][0x330] ;  /* 0x0000cc0000047ab9 */ /* 0x000fc60000000a00 */
[----:B------:R-:W-:Y:S02]  /*11040*/  IMAD.IADD R3, R3, 0x1, R11 ;  /* 0x0000000103037824 */ /* 0x000fe400078e020b */
        /* <DEDUP_REMOVED lines=26> */
[----:B------:R-:W-:Y:S02]  /*111f0*/  ISETP.GE.AND P6, PT, R7, 0x81, PT ;  /* 0x000000810700780c */ /* 0x000fe40003fc6270 */
        /* <DEDUP_REMOVED lines=51> */
.L_x_6272:
        /* <DEDUP_REMOVED lines=15> */
[----:B------:R-:W-:-:S13]  /*11620*/  LOP3.LUT P6, RZ, R19, 0x10, RZ, 0xc0, !PT ;  /* 0x0000001013ff7812 */ /* 0x000fda00078cc0ff */
[----:B-1----:R-:W-:Y:S05]  /*11630*/  @!P6 BRA `(.L_x_6209) ;  /* 0x000000000004e947 */ /* 0x002fea0003800000 */
[----:B------:R-:W-:Y:S01]  /*11640*/  BPT.TRAP 0x1 ;  /* 0x000000040000795c */ /* 0x000fe20000300000 */
.L_x_6209:
[----:B------:R-:W-:Y:S01]  /*11650*/  SYNCS.ARRIVE.TRANS64.A1T0 RZ, [UR45+0x33470], RZ ;  /* 0x033470ffffff79a7 */ /* 0x000fe2000810002d */
[----:B------:R-:W-:Y:S05]  /*11660*/  @!P6 BRA `(.L_x_6210) ;  /* 0x000000000004e947 */ /* 0x000fea0003800000 */
[----:B------:R-:W-:Y:S01]  /*11670*/  BPT.TRAP 0x1 ;  /* 0x000000040000795c */ /* 0x000fe20000300000 */
.L_x_6210:
[----:B------:R-:W1:Y:S02]  /*11680*/  SYNCS.PHASECHK.TRANS64.TRYWAIT P0, [UR45+0x33440], R34 ;  /* 0x03344022ff0075a7 */ /* 0x000e64000800016d */
[----:B-1----:R-:W-:Y:S05]  /*11690*/  @!P0 BRA `(.L_x_6211) ;  /* 0x0000004400508947 */ /* 0x002fea0003800000 */
.L_x_6273:
        /* <DEDUP_REMOVED lines=20> */
[----:B------:R-:W-:-:S03]  /*117e0*/  IMAD R25, R4, UR11, R25 ;  /* 0x0000000b04197c24 */ /* 0x000fc6000f8e0219 */
[----:B------:R-:W-:Y:S01]  /*117f0*/  IADD3.X R5, R8, UR4, R3, P0, !PT ;  /* 0x0000000408057c10 */ /* 0x000fe200087fe403 */
[----:B------:R-:W-:-:S04]  /*11800*/  IMAD R3, R26, UR8, RZ ;  /* 0x000000081a037c24 */ /* 0x000fc8000f8e02ff */
[C---:B------:R-:W-:Y:S02]  /*11810*/  IMAD R9, R6.reuse, UR9, R3 ;  /* 0x0000000906097c24 */ /* 0x040fe4000f8e0203 */
[----:B------:R-:W-:-:S04]  /*11820*/  IMAD.WIDE.U32 R2, R6, UR8, RZ ;  /* 0x0000000806027c25 */ /* 0x000fc8000f8e00ff */
[----:B------:R-:W-:Y:S02]  /*11830*/  IMAD.IADD R3, R3, 0x1, R9 ;  /* 0x0000000103037824 */ /* 0x000fe400078e0209 */
        /* <DEDUP_REMOVED lines=51> */
.L_x_6285:
        /* <DEDUP_REMOVED lines=15> */
.L_x_6214:
[----:B------:R-:W-:Y:S05]  /*11c60*/  BSYNC B0 ;  /* 0x0000000000007941 */ /* 0x000fea0003800000 */
.L_x_6213:
[----:B------:R-:W-:Y:S01]  /*11c70*/  NOP ;  /* 0x0000000000007918 */ /* 0x000fe20000000000 */
[----:B------:R-:W-:Y:S01]  /*11c80*/  SYNCS.ARRIVE.TRANS64.RED.A0T1 RZ, [UR45+0x33430], RZ ;  /* 0x033430ffffff79a7 */ /* 0x000fe2000820042d */
[----:B------:R-:W-:Y:S01]  /*11c90*/  ARRIVES.LDGSTSBAR.64.TRANSCNT [UR45+0x33430] ;  /* 0x03343000ff0079b0 */ /* 0x000fe20008000aad */
[----:B------:R-:W-:Y:S01]  /*11ca0*/  NOP ;  /* 0x0000000000007918 */ /* 0x000fe20000000000 */
[----:B------:R-:W-:-:S13]  /*11cb0*/  LOP3.LUT P0, RZ, R19, 0x10, RZ, 0xc0, !PT ;  /* 0x0000001013ff7812 */ /* 0x000fda000780c0ff */
[----:B------:R-:W-:Y:S05]  /*11cc0*/  @!P0 BRA `(.L_x_6215) ;  /* 0x0000000000048947 */ /* 0x000fea0003800000 */
[----:B------:R-:W-:Y:S01]  /*11cd0*/  BPT.TRAP 0x1 ;  /* 0x000000040000795c */ /* 0x000fe20000300000 */
.L_x_6215:
        /* <DEDUP_REMOVED lines=14> */
[----:B--2-4-:R-:W-:Y:S01]  /*11dc0*/  MOV R2, 0x0 ;  /* 0x0000000000027802 */ /* 0x014fe20000000f00 */
        /* <DEDUP_REMOVED lines=15> */
.L_x_6216:
[----:B------:R-:W-:Y:S01]  /*11ec0*/  UISETP.NE.AND UP0, UPT, UR48, URZ, UPT ;  /* 0x0000003f3000728c */ /* 0x000fe2000bf05270 */
[----:B------:R-:W-:Y:S01]  /*11ed0*/  IMAD.U32 R0, RZ, RZ, UR47 ;  /* 0x0000002fff007e24 */ /* 0x000fe2000f8e00ff */
[----:B------:R-:W-:Y:S01]  /*11ee0*/  ULDC.64 UR4, c[0x0][0x2e0] ;  /* 0x0000b80000047ab9 */ /* 0x000fe20000000a00 */
[----:B--2---:R-:W-:Y:S02]  /*11ef0*/  IMAD.U32 R4, RZ, RZ, UR38 ;  /* 0x00000026ff047e24 */ /* 0x004fe4000f8e00ff */
[----:B------:R-:W-:Y:S01]  /*11f00*/  IMAD R29, R0, 0x80, R29 ;  /* 0x00000080001d7824 */ /* 0x000fe200078e021d */
[----:B------:R-:W-:Y:S01]  /*11f10*/  PLOP3.LUT P0, PT, PT, PT, UP0, 0x80, 0x0 ;  /* 0x000000000000781c */ /* 0x000fe20003f0f008 */
[----:B----4-:R-:W-:Y:S01]  /*11f20*/  IMAD.U32 R3, RZ, RZ, UR46 ;  /* 0x0000002eff037e24 */ /* 0x010fe2000f8e00ff */
[----:B------:R-:W2:Y:S01]  /*11f30*/  LDC R0, c[0x0][0x448] ;  /* 0x00011200ff007b82 */ /* 0x000ea20000000800 */
[----:B------:R-:W-:Y:S02]  /*11f40*/  IMAD.MOV.U32 R2, RZ, RZ, R4 ;  /* 0x000000ffff027224 */ /* 0x000fe400078e0004 */
[----:B------:R-:W-:Y:S01]  /*11f50*/  @UP0 ULDC UR6, c[0x0][0x44c] ;  /* 0x0001130000060ab9 */ /* 0x000fe20000000800 */
[----:B------:R-:W-:-:S02]  /*11f60*/  IMAD R7, R24, UR4, RZ ;  /* 0x0000000418077c24 */ /* 0x000fc4000f8e02ff */
[----:B------:R-:W-:Y:S01]  /*11f70*/  IMAD.WIDE.U32 R2, R32, UR4, R2 ;  /* 0x0000000420027c25 */ /* 0x000fe2000f8e0002 */
[----:B------:R-:W-:-:S03]  /*11f80*/  @UP0 ULDC UR4, c[0x0][0x450] ;  /* 0x0001140000040ab9 */ /* 0x000fc60000000800 */
[----:B------:R-:W-:Y:S02]  /*11f90*/  IMAD.U32 R5, RZ, RZ, UR39 ;  /* 0x00000027ff057e24 */ /* 0x000fe4000f8e00ff */
[----:B------:R-:W-:Y:S01]  /*11fa0*/  @P0 IMAD.HI.U32 R6, R29, UR6, RZ ;  /* 0x000000061d060c27 */ /* 0x000fe2000f8e00ff */
[----:B------:R-:W-:-:S03]  /*11fb0*/  PLOP3.LUT P0, PT, PT, PT, UP0, 0x80, 0x0 ;  /* 0x000000000000781c */ /* 0x000fc60003f0f008 */
[----:B------:R-:W-:Y:S02]  /*11fc0*/  IMAD.MOV.U32 R5, RZ, RZ, R29 ;  /* 0x000000ffff057224 */ /* 0x000fe400078e001d */
[----:B------:R-:W-:-:S04]  /*11fd0*/  IMAD R7, R32, UR5, R7 ;  /* 0x0000000520077c24 */ /* 0x000fc8000f8e0207 */
[----:B------:R-:W-:-:S04]  /*11fe0*/  IMAD.IADD R3, R3, 0x1, R7 ;  /* 0x0000000103037824 */ /* 0x000fc800078e0207 */
        /* <DEDUP_REMOVED lines=24> */
[----:B------:R-:W-:Y:S01]  /*12170*/  IMAD.U32 R6, RZ, RZ, UR47 ;  /* 0x0000002fff067e24 */ /* 0x000fe2000f8e00ff */
[----:B------:R-:W-:Y:S02]  /*12180*/  ULDC UR4, c[0x0][0x288] ;  /* 0x0000a20000047ab9 */ /* 0x000fe40000000800 */
[----:B------:R-:W3:Y:S01]  /*12190*/  SHFL.IDX PT, R2, R5, RZ, 0x1c1f ;  /* 0x001c1fff05027589 */ /* 0x000ee200000e0000 */
[----:B------:R-:W-:Y:S02]  /*121a0*/  IMAD R7, R0, UR4, RZ ;  /* 0x0000000400077c24 */ /* 0x000fe4000f8e02ff */
[----:B------:R-:W-:Y:S02]  /*121b0*/  IMAD R0, R6, 0x80, R31 ;  /* 0x0000008006007824 */ /* 0x000fe400078e021f */
[----:B------:R-:W-:Y:S02]  /*121c0*/  SHFL.IDX PT, R6, R5, 0x1, 0x1c1f ;  /* 0x003c1f0005067f89 */ /* 0x000fe400000e0000 */
[C---:B------:R-:W-:Y:S01]  /*121d0*/  VIADD R8, R0.reuse, 0x20 ;  /* 0x0000002000087836 */ /* 0x040fe20000000000 */
        /* <DEDUP_REMOVED lines=12> */
[----:B---3--:R-:W-:Y:S01]  /*122a0*/  @!P0 IMAD.MOV.U32 R2, RZ, RZ, R14 ;  /* 0x000000ffff028224 */ /* 0x008fe200078e000e */
[----:B------:R-:W-:Y:S01]  /*122b0*/  SHFL.IDX PT, R6, R5, 0x2, 0x1c1f ;  /* 0x005c1f0005067f89 */ /* 0x000fe200000e0000 */
[----:B------:R-:W-:-:S03]  /*122c0*/  @!P0 IMAD.MOV.U32 R3, RZ, RZ, R9 ;  /* 0x000000ffff038224 */ /* 0x000fc600078e0009 */
        /* <DEDUP_REMOVED lines=14> */
.L_x_6294:
        /* <DEDUP_REMOVED lines=12> */
.L_x_6219:
[----:B------:R-:W-:Y:S05]  /*12470*/  BSYNC B0 ;  /* 0x0000000000007941 */ /* 0x000fea0003800000 */
.L_x_6218:
        /* <DEDUP_REMOVED lines=9> */
.L_x_6295:
[----:B------:R-:W-:Y:S01]  /*12510*/  UIADD3 UR4, UR50, -0x2, URZ ;  /* 0xfffffffe32047890 */ /* 0x000fe2000fffe03f */
[----:B------:R-:W-:-:S03]  /*12520*/  IMAD.MOV.U32 R32, RZ, RZ, 0x1 ;  /* 0x00000001ff207424 */ /* 0x000fc600078e00ff */
[----:B------:R-:W-:-:S06]  /*12530*/  UISETP.GE.AND UP0, UPT, UR4, UR49, UPT ;  /* 0x000000310400728c */ /* 0x000fcc000bf06270 */
[----:B------:R-:W-:-:S13]  /*12540*/  PLOP3.LUT P0, PT, PT, PT, UP0, 0x80, 0x0 ;  /* 0x000000000000781c */ /* 0x000fda0003f0f008 */
[----:B------:R-:W-:Y:S05]  /*12550*/  @!P0 BRA `(.L_x_6221) ;  /* 0x0000001800d88947 */ /* 0x000fea0003800000 */
[----:B------:R-:W5:Y:S01]  /*12560*/  LDL R0, [R1+0x10] ;  /* 0x0000100001007983 */ /* 0x000f620000100800 */
[----:B------:R-:W-:Y:S01]  /*12570*/  UIADD3 UR4, UR43, 0x1, URZ ;  /* 0x000000012b047890 */ /* 0x000fe2000fffe03f */
[----:B------:R-:W-:Y:S01]  /*12580*/  IADD3 R35, R35, R22, R31 ;  /* 0x0000001623237210 */ /* 0x000fe20007ffe01f */
[----:B------:R-:W-:Y:S01]  /*12590*/  ULOP3.LUT UR5, URZ, UR44, URZ, 0x33, !UPT ;  /* 0x0000002c3f057292 */ /* 0x000fe2000f8e333f */
[----:B------:R-:W-:Y:S01]  /*125a0*/  IMAD.MOV.U32 R25, RZ, RZ, 0x1 ;  /* 0x00000001ff197424 */ /* 0x000fe200078e00ff */
[----:B------:R-:W-:Y:S01]  /*125b0*/  UIMAD UR4, UR4, UR40, URZ ;  /* 0x00000028040472a4 */ /* 0x000fe2000f8e023f */
[----:B------:R-:W-:Y:S02]  /*125c0*/  IMAD.MOV.U32 R24, RZ, RZ, RZ ;  /* 0x000000ffff187224 */ /* 0x000fe400078e00ff */
[----:B------:R-:W-:-:S03]  /*125d0*/  VIADD R35, R35, 0xfffffe20 ;  /* 0xfffffe2023237836 */ /* 0x000fc60000000000 */
[----:B--2---:R-:W-:Y:S02]  /*125e0*/  LOP3.LUT R3, RZ, UR4, RZ, 0x33, !PT ;  /* 0x00000004ff037c12 */ /* 0x004fe4000f8e33ff */
[----:B-----5:R-:W-:Y:S02]  /*125f0*/  R2UR UR6, R0 ;  /* 0x00000000000672ca */ /* 0x020fe400000e0000 */
[----:B------:R-:W-:-:S04]  /*12600*/  LOP3.LUT R0, RZ, UR42, RZ, 0x33, !PT ;  /* 0x0000002aff007c12 */ /* 0x000fc8000f8e33ff */
[----:B------:R-:W-:-:S04]  /*12610*/  VIMNMX3 R0, R0, UR5, R3, !PT ;  /* 0x0000000500007c0f */ /* 0x000fc8000f800103 */
[C---:B01----:R-:W-:Y:S01]  /*12620*/  IADD3 R34, -R0.reuse, -0x2, RZ ;  /* 0xfffffffe00227810 */ /* 0x043fe20007ffe1ff */
[----:B------:R-:W-:Y:S02]  /*12630*/  IMAD R21, R0, -0xa0, R35 ;  /* 0xffffff6000157824 */ /* 0x000fe400078e0223 */
[----:B------:R-:W-:-:S05]  /*12640*/  IMAD.U32 R2, RZ, RZ, UR6 ;  /* 0x00000006ff027e24 */ /* 0x000fca000f8e00ff */
[----:B------:R-:W-:-:S05]  /*12650*/  LOP3.LUT R2, R2, 0x1, RZ, 0xfc, !PT ;  /* 0x0000000102027812 */ /* 0x000fca00078efcff */
[----:B------:R0:W-:Y:S02]  /*12660*/  STL [R1+0xc], R2 ;  /* 0x00000c0201007387 */ /* 0x0001e40000100800 */
.L_x_6236:
[----:B------:R-:W2:Y:S01]  /*12670*/  LDL R7, [R1+0x8] ;  /* 0x0000080001077983 */ /* 0x000ea20000100800 */
[----:B-1----:R-:W1:Y:S03]  /*12680*/  LDC R0, c[0x0][0x430] ;  /* 0x00010c00ff007b82 */ /* 0x002e660000000800 */
[----:B---3--:R-:W3:Y:S01]  /*12690*/  LDL R6, [R1+0x4] ;  /* 0x0000040001067983 */ /* 0x008ee20000100800 */
[----:B0-----:R-:W-:Y:S01]  /*126a0*/  VIADD R11, R21, 0x80 ;  /* 0x00000080150b7836 */ /* 0x001fe20000000000 */
[----:B------:R-:W-:Y:S01]  /*126b0*/  ULDC.64 UR4, c[0x0][0x428] ;  /* 0x00010a0000047ab9 */ /* 0x000fe20000000a00 */
[----:B-1----:R-:W-:-:S13]  /*126c0*/  ISETP.NE.AND P0, PT, R0, 0x1, PT ;  /* 0x000000010000780c */ /* 0x002fda0003f05270 */
[----:B------:R-:W1:Y:S08]  /*126d0*/  @P0 LDC R0, c[0x0][0x434] ;  /* 0x00010d00ff000b82 */ /* 0x000e700000000800 */
[----:B------:R-:W4:Y:S08]  /*126e0*/  @P0 LDC R3, c[0x0][0x438] ;  /* 0x00010e00ff030b82 */ /* 0x000f300000000800 */
[----:B0-----:R-:W0:Y:S08]  /*126f0*/  @P0 LDC R2, c[0x0][0x434] ;  /* 0x00010d00ff020b82 */ /* 0x001e300000000800 */
[----:B------:R-:W0:Y:S01]  /*12700*/  @P0 LDC R5, c[0x0][0x438] ;  /* 0x00010e00ff050b82 */ /* 0x000e220000000800 */
[----:B-1----:R-:W-:-:S04]  /*12710*/  @P0 IMAD.HI.U32 R0, R21, R0, RZ ;  /* 0x0000000015000227 */ /* 0x002fc800078e00ff */
[----:B------:R-:W-:Y:S01]  /*12720*/  IMAD.MOV.U32 R10, RZ, RZ, R21 ;  /* 0x000000ffff0a7224 */ /* 0x000fe200078e0015 */
[----:B----4-:R-:W-:Y:S01]  /*12730*/  @P0 SHF.R.U32.HI R10, RZ, R3, R0 ;  /* 0x00000003ff0a0219 */ /* 0x010fe20000011600 */
[----:B0-----:R-:W-:-:S04]  /*12740*/  @P0 IMAD.HI.U32 R0, R11, R2, RZ ;  /* 0x000000020b000227 */ /* 0x001fc800078e00ff */
[----:B------:R-:W-:Y:S01]  /*12750*/  IMAD.MOV.U32 R4, RZ, RZ, R10 ;  /* 0x000000ffff047224 */ /* 0x000fe200078e000a */
[----:B------:R-:W-:Y:S02]  /*12760*/  @P0 SHF.R.U32.HI R11, RZ, R5, R0 ;  /* 0x00000005ff0b0219 */ /* 0x000fe40000011600 */
[----:B------:R-:W-:-:S03]  /*12770*/  SHF.R.S32.HI R5, RZ, 0x1f, R10 ;  /* 0x0000001fff057819 */ /* 0x000fc6000001140a */
        /* <DEDUP_REMOVED lines=10> */
[----:B------:R-:W-:-:S06]  /*12820*/  LEA.HI.X R7, R4, UR5, R5, 0x2, P0 ;  /* 0x0000000504077c11 */ /* 0x000fcc00080f1405 */
[----:B------:R-:W2:Y:S01]  /*12830*/  LDG.E R7, desc[UR36][R6.64] ;  /* 0x0000002406077981 */ /* 0x000ea2000c1e1900 */
[----:B------:R-:W-:Y:S01]  /*12840*/  LOP3.LUT P1, RZ, R19, 0x10, RZ, 0xc0, !PT ;  /* 0x0000001013ff7812 */ /* 0x000fe2000782c0ff */
[----:B------:R-:W-:Y:S01]  /*12850*/  @!P2 IMAD.IADD R3, R9, 0x1, R3 ;  /* 0x000000010903a824 */ /* 0x000fe200078e0203 */
[----:B------:R-:W-:Y:S01]  /*12860*/  @!P2 LEA R8, P0, R2, UR4, 0x2 ;  /* 0x000000040208ac11 */ /* 0x000fe2000f8010ff */
[----:B------:R-:W-:-:S03]  /*12870*/  VIADD R20, R24, 0x1 ;  /* 0x0000000118147836 */ /* 0x000fc60000000000 */
[----:B------:R-:W-:Y:S01]  /*12880*/  @!P2 LEA.HI.X R9, R2, UR5, R3, 0x2, P0 ;  /* 0x000000050209ac11 */ /* 0x000fe200080f1403 */
[----:B------:R-:W-:Y:S01]  /*12890*/  IMAD.MOV.U32 R5, RZ, RZ, RZ ;  /* 0x000000ffff057224 */ /* 0x000fe200078e00ff */
[----:B------:R-:W-:Y:S01]  /*128a0*/  ISETP.NE.AND P0, PT, R20, 0x2, PT ;  /* 0x000000021400780c */ /* 0x000fe20003f05270 */
[----:B------:R-:W-:-:S03]  /*128b0*/  VIADD R34, R34, 0xffffffff ;  /* 0xffffffff22227836 */ /* 0x000fc60000000000 */
[----:B------:R-:W-:Y:S01]  /*128c0*/  SEL R32, RZ, 0x1, P0 ;  /* 0x00000001ff207807 */ /* 0x000fe20000000000 */
[----:B------:R0:W5:Y:S01]  /*128d0*/  @!P2 LDG.E R5, desc[UR36][R8.64] ;  /* 0x000000240805a981 */ /* 0x000162000c1e1900 */
[----:B------:R-:W-:Y:S02]  /*128e0*/  SEL R20, R20, RZ, P0 ;  /* 0x000000ff14147207 */ /* 0x000fe40000000000 */
[----:B------:R-:W-:Y:S02]  /*128f0*/  ISETP.GT.AND P2, PT, R34, UR49, PT ;  /* 0x0000003122007c0c */ /* 0x000fe4000bf44270 */
[----:B------:R-:W-:Y:S02]  /*12900*/  LOP3.LUT R32, R25, R32, RZ, 0x3c, !PT ;  /* 0x0000002019207212 */ /* 0x000fe400078e3cff */
[----:B--2---:R-:W-:Y:S01]  /*12910*/  SHF.R.S32.HI R27, RZ, 0x1f, R7 ;  /* 0x0000001fff1b7819 */ /* 0x004fe20000011407 */
[----:B0-----:R-:W-:Y:S08]  /*12920*/  @!P1 BRA `(.L_x_6222) ;  /* 0x0000000000049947 */ /* 0x001ff00003800000 */
[----:B------:R-:W-:Y:S01]  /*12930*/  BPT.TRAP 0x1 ;  /* 0x000000040000795c */ /* 0x000fe20000300000 */
.L_x_6222:
[----:B------:R-:W-:Y:S02]  /*12940*/  LEA R0, R20, UR45, 0x3 ;  /* 0x0000002d14007c11 */ /* 0x000fe4000f8e18ff */
[----:B------:R-:W-:-:S04]  /*12950*/  SHF.L.U32 R29, R32, 0x1f, RZ ;  /* 0x0000001f201d7819 */ /* 0x000fc800000006ff */
[----:B------:R-:W0:Y:S02]  /*12960*/  SYNCS.PHASECHK.TRANS64.TRYWAIT P0, [R0+URZ+0x33480], R29 ;  /* 0x0334801d000075a7 */ /* 0x000e24000800017f */
[----:B0-----:R-:W-:Y:S05]  /*12970*/  @!P0 BRA `(.L_x_6223) ;  /* 0x0000003c00b08947 */ /* 0x001fea0003800000 */
.L_x_6296:
        /* <DEDUP_REMOVED lines=34> */
[C---:B------:R-:W-:Y:S01]  /*12ba0*/  IMAD.WIDE.U32 R8, R11.reuse, UR41, R8 ;  /* 0x000000290b087c25 */ /* 0x040fe2000f8e0008 */
        /* <DEDUP_REMOVED lines=41> */
.L_x_6308:
        /* <DEDUP_REMOVED lines=16> */
.L_x_6225:
[----:B------:R1:W-:Y:S01]  /*12f40*/  SYNCS.ARRIVE.TRANS64.A1T0 RZ, [R0+URZ+0x33470], RZ ;  /* 0x033470ff00ff79a7 */ /* 0x0003e2000810003f */
[----:B------:R-:W-:Y:S05]  /*12f50*/  @!P1 BRA `(.L_x_6226) ;  /* 0x0000000000049947 */ /* 0x000fea0003800000 */
[----:B------:R-:W-:Y:S01]  /*12f60*/  BPT.TRAP 0x1 ;  /* 0x000000040000795c */ /* 0x000fe20000300000 */
.L_x_6226:
[----:B------:R-:W2:Y:S02]  /*12f70*/  SYNCS.PHASECHK.TRANS64.TRYWAIT P0, [R0+URZ+0x33440], R29 ;  /* 0x0334401d000075a7 */ /* 0x000ea4000800017f */
[----:B--2---:R-:W-:Y:S05]  /*12f80*/  @!P0 BRA `(.L_x_6227) ;  /* 0x0000003c00bc8947 */ /* 0x004fea0003800000 */
.L_x_6309:
[----:B------:R-:W-:Y:S01]  /*12f90*/  ULDC.64 UR8, c[0x0][0x310] ;  /* 0x0000c40000087ab9 */ /* 0x000fe20000000a00 */
[----:B------:R-:W-:Y:S01]  /*12fa0*/  ULDC.64 UR10, c[0x0][0x300] ;  /* 0x0000c000000a7ab9 */ /* 0x000fe20000000a00 */
[----:B------:R-:W-:Y:S01]  /*12fb0*/  IMAD R2, R27, UR8, RZ ;  /* 0x000000081b027c24 */ /* 0x000fe2000f8e02ff */
[----:B------:R-:W-:Y:S01]  /*12fc0*/  R2UR UR6, R36 ;  /* 0x00000000240672ca */ /* 0x000fe200000e0000 */
[----:B------:R-:W-:Y:S01]  /*12fd0*/  ULDC.64 UR4, c[0x0][0x308] ;  /* 0x0000c20000047ab9 */ /* 0x000fe20000000a00 */
[----:B------:R-:W-:Y:S01]  /*12fe0*/  IMAD R30, R30, UR8, RZ ;  /* 0x000000081e1e7c24 */ /* 0x000fe2000f8e02ff */
[----:B------:R-:W3:Y:S01]  /*12ff0*/  LDC R8, c[0x0][0x2f4] ;  /* 0x0000bd00ff087b82 */ /* 0x000ee20000000800 */
[----:B------:R-:W-:Y:S01]  /*13000*/  IMAD R9, R7, UR9, R2 ;  /* 0x0000000907097c24 */ /* 0x000fe2000f8e0202 */
[----:B------:R-:W-:Y:S01]  /*13010*/  LOP3.LUT P3, RZ, R19, 0x2, RZ, 0xc0, !PT ;  /* 0x0000000213ff7812 */ /* 0x000fe2000786c0ff */
[----:B------:R-:W-:Y:S01]  /*13020*/  IMAD.WIDE.U32 R2, R7, UR8, RZ ;  /* 0x0000000807027c25 */ /* 0x000fe2000f8e00ff */
[----:B------:R-:W-:-:S03]  /*13030*/  LOP3.LUT P1, RZ, R19, 0x1, RZ, 0xc0, !PT ;  /* 0x0000000113ff7812 */ /* 0x000fc6000782c0ff */
        /* <DEDUP_REMOVED lines=59> */
.L_x_6321:
        /* <DEDUP_REMOVED lines=14> */
[----:B0-----:R-:W-:Y:S05]  /*134d0*/  @!P1 BRA `(.L_x_6229) ;  /* 0x0000000000049947 */ /* 0x001fea0003800000 */
[----:B------:R-:W-:Y:S01]  /*134e0*/  BPT.TRAP 0x1 ;  /* 0x000000040000795c */ /* 0x000fe20000300000 */
.L_x_6229:
[----:B------:R-:W3:Y:S01]  /*134f0*/  LDL R2, [R1+0xc] ;  /* 0x00000c0001027983 */ /* 0x000ee20000100800 */
[----:B------:R0:W-:Y:S01]  /*13500*/  SYNCS.ARRIVE.TRANS64.A1T0 RZ, [R0+URZ+0x33430], RZ ;  /* 0x033430ff00ff79a7 */ /* 0x0001e2000810003f */
[----:B---3--:R-:W-:-:S13]  /*13510*/  ISETP.NE.AND P0, PT, R2, 0x3, PT ;  /* 0x000000030200780c */ /* 0x008fda0003f05270 */
[----:B0-----:R-:W-:Y:S05]  /*13520*/  @!P0 BRA `(.L_x_6230) ;  /* 0x0000000000048947 */ /* 0x001fea0003800000 */
[----:B------:R-:W-:Y:S01]  /*13530*/  BPT.TRAP 0x1 ;  /* 0x000000040000795c */ /* 0x000fe20000300000 */
.L_x_6230:
[----:B------:R-:W-:Y:S02]  /*13540*/  LOP3.LUT R3, R25, 0x1, RZ, 0x3c, !PT ;  /* 0x0000000119037812 */ /* 0x000fe400078e3cff */
[----:B------:R-:W-:Y:S02]  /*13550*/  LEA R2, R24, UR45, 0x3 ;  /* 0x0000002d18027c11 */ /* 0x000fe4000f8e18ff */
[----:B------:R-:W-:-:S04]  /*13560*/  SHF.L.U32 R3, R3, 0x1f, RZ ;  /* 0x0000001f03037819 */ /* 0x000fc800000006ff */
[----:B------:R-:W0:Y:S02]  /*13570*/  SYNCS.PHASECHK.TRANS64.TRYWAIT P1, [R2+URZ+0x33470], R3 ;  /* 0x03347003020075a7 */ /* 0x000e24000802017f */
[----:B0-----:R-:W-:Y:S05]  /*13580*/  @!P1 BRA `(.L_x_6231) ;  /* 0x0000003c00c49947 */ /* 0x001fea0003800000 */
.L_x_6322:
[----:B------:R-:W-:-:S13]  /*13590*/  LOP3.LUT P1, RZ, R19, 0x10, RZ, 0xc0, !PT ;  /* 0x0000001013ff7812 */ /* 0x000fda000782c0ff */
[----:B------:R-:W-:Y:S05]  /*135a0*/  @!P1 BRA `(.L_x_6232) ;  /* 0x0000000000049947 */ /* 0x000fea0003800000 */
[----:B------:R-:W-:Y:S01]  /*135b0*/  BPT.TRAP 0x1 ;  /* 0x000000040000795c */ /* 0x000fe20000300000 */
.L_x_6232:
[----:B0-----:R-:W-:Y:S01]  /*135c0*/  SHF.L.U32 R3, R25, 0x1f, RZ ;  /* 0x0000001f19037819 */ /* 0x001fe200000006ff */
[----:B-12---:R-:W-:-:S03]  /*135d0*/  IMAD R0, R24, 0x7800, RZ ;  /* 0x0000780018007824 */ /* 0x006fc600078e02ff */
[----:B------:R-:W0:Y:S02]  /*135e0*/  SYNCS.PHASECHK.TRANS64.TRYWAIT P1, [R2+URZ+0x33460], R3 ;  /* 0x03346003020075a7 */ /* 0x000e24000802017f */
[----:B0-----:R-:W-:Y:S05]  /*135f0*/  @!P1 BRA `(.L_x_6233) ;  /* 0x0000003c00bc9947 */ /* 0x001fea0003800000 */
.L_x_6323:
[C---:B0-----:R-:W-:Y:S01]  /*13600*/  LOP3.LUT R3, R0.reuse, R17, RZ, 0xfc, !PT ;  /* 0x0000001100037212 */ /* 0x041fe200078efcff */
[----:B------:R-:W-:Y:S05]  /*13610*/  WARPSYNC.ALL ;  /* 0x0000000000007948 */ /* 0x000fea0003800000 */
[----:B------:R0:W1:Y:S01]  /*13620*/  LDSM.16.MT88.4 R4, [R3+UR45+0xf200] ;  /* 0x00f2002d0304783b */ /* 0x0000620008004200 */
[C---:B------:R-:W-:Y:S01]  /*13630*/  VIADD R12, R0.reuse, 0x2800 ;  /* 0x00002800000c7836 */ /* 0x040fe20000000000 */
[----:B------:R-:W-:Y:S01]  /*13640*/  LOP3.LUT P1, RZ, R19, 0x10, RZ, 0xc0, !PT ;  /* 0x0000001013ff7812 */ /* 0x000fe2000782c0ff */
[C---:B------:R-:W-:Y:S02]  /*13650*/  VIADD R13, R0.reuse, 0x800 ;  /* 0x00000800000d7836 */ /* 0x040fe40000000000 */
[----:B------:R-:W-:-:S03]  /*13660*/  VIADD R24, R0, 0x5000 ;  /* 0x0000500000187836 */ /* 0x000fc60000000000 */
[----:B0-----:R-:W-:-:S05]  /*13670*/  LOP3.LUT R3, R13, R18, RZ, 0xfc, !PT ;  /* 0x000000120d037212 */ /* 0x001fca00078efcff */
[----:B------:R-:W-:Y:S02]  /*13680*/  IMAD.IADD R15, R16, 0x1, R3 ;  /* 0x00000001100f7824 */ /* 0x000fe400078e0203 */
[----:B------:R-:W-:Y:S01]  /*13690*/  VIADD R3, R0, 0x1000 ;  /* 0x0000100000037836 */ /* 0x000fe20000000000 */
        /* <DEDUP_REMOVED lines=12> */
[----:B------:R-:W-:-:S02]  /*13760*/  PRMT R10, R6, 0x6420, R7 ;  /* 0x00006420060a7816 */ /* 0x000fc40000000007 */
[----:B------:R-:W-:-:S05]  /*13770*/  PRMT R11, R6, 0x7531, R7 ;  /* 0x00007531060b7816 */ /* 0x000fca0000000007 */
        /* <DEDUP_REMOVED lines=10> */
[C---:B------:R-:W-:Y:S01]  /*13820*/  VIADD R13, R0.reuse, 0x1800 ;  /* 0x00001800000d7836 */ /* 0x040fe20000000000 */
[----:B------:R-:W-:Y:S02]  /*13830*/  LOP3.LUT R3, R3, R17, RZ, 0xfc, !PT ;  /* 0x0000001103037212 */ /* 0x000fe400078efcff */
[----:B------:R0:W-:Y:S04]  /*13840*/  STSM.16.M88.4 [R22], R8 ;  /* 0x0000000816007844 */ /* 0x0001e80000000200 */
[----:B------:R-:W1:Y:S01]  /*13850*/  LDSM.16.MT88.4 R4, [R4+UR45+0xf200] ;  /* 0x00f2002d0404783b */ /* 0x000e620008004200 */
[----:B0-----:R-:W-:Y:S01]  /*13860*/  VIADD R22, R0, 0x3000 ;  /* 0x0000300000167836 */ /* 0x001fe20000000000 */
[----:B-1----:R-:W-:-:S02]  /*13870*/  PRMT R8, R4, 0x6420, R5 ;  /* 0x0000642004087816 */ /* 0x002fc40000000005 */
[----:B------:R-:W-:Y:S02]  /*13880*/  PRMT R9, R4, 0x7531, R5 ;  /* 0x0000753104097816 */ /* 0x000fe40000000005 */
[C---:B------:R-:W-:Y:S02]  /*13890*/  LOP3.LUT R5, R13.reuse, R18, RZ, 0xfc, !PT ;  /* 0x000000120d057212 */ /* 0x040fe400078efcff */
[C-C-:B------:R-:W-:Y:S02]  /*138a0*/  PRMT R10, R6.reuse, 0x6420, R7.reuse ;  /* 0x00006420060a7816 */ /* 0x140fe40000000007 */
[----:B------:R-:W-:Y:S01]  /*138b0*/  PRMT R11, R6, 0x7531, R7 ;  /* 0x00007531060b7816 */ /* 0x000fe20000000007 */
[----:B------:R-:W-:Y:S01]  /*138c0*/  IMAD.IADD R14, R16, 0x1, R5 ;  /* 0x00000001100e7824 */ /* 0x000fe200078e0205 */
[-C--:B------:R-:W-:Y:S02]  /*138d0*/  LOP3.LUT R5, R22, R17.reuse, RZ, 0xfc, !PT ;  /* 0x0000001116057212 */ /* 0x080fe400078efcff */
[----:B------:R-:W-:-:S02]  /*138e0*/  LOP3.LUT R13, R13, R17, RZ, 0xfc, !PT ;  /* 0x000000110d0d7212 */ /* 0x000fc400078efcff */
[----:B------:R0:W-:Y:S04]  /*138f0*/  STSM.16.M88.4 [R14], R8 ;  /* 0x000000080e007844 */ /* 0x0001e80000000200 */
[----:B------:R-:W1:Y:S01]  /*13900*/  LDSM.16.MT88.4 R4, [R5+UR45+0xf200] ;  /* 0x00f2002d0504783b */ /* 0x000e620008004200 */
[----:B0-----:R-:W-:-:S05]  /*13910*/  VIADD R14, R0, 0x5800 ;  /* 0x00005800000e7836 */ /* 0x001fca0000000000 */
[-C--:B------:R-:W-:Y:S02]  /*13920*/  LOP3.LUT R26, R14, R17.reuse, RZ, 0xfc, !PT ;  /* 0x000000110e1a7212 */ /* 0x080fe400078efcff */
[C-C-:B-1----:R-:W-:Y:S02]  /*13930*/  PRMT R10, R6.reuse, 0x6420, R7.reuse ;  /* 0x00006420060a7816 */ /* 0x142fe40000000007 */
[----:B------:R-:W-:Y:S02]  /*13940*/  PRMT R11, R6, 0x7531, R7 ;  /* 0x00007531060b7816 */ /* 0x000fe40000000007 */
[C---:B------:R-:W-:Y:S02]  /*13950*/  LOP3.LUT R7, R15.reuse, R18, RZ, 0xfc, !PT ;  /* 0x000000120f077212 */ /* 0x040fe400078efcff */
        /* <DEDUP_REMOVED lines=12> */
[----:B------:R-:W-:Y:S02]  /*13a20*/  LOP3.LUT R5, R12, R18, RZ, 0xfc, !PT ;  /* 0x000000120c057212 */ /* 0x000fe400078efcff */
[C-C-:B------:R-:W-:Y:S02]  /*13a30*/  PRMT R10, R6.reuse, 0x6420, R7.reuse ;  /* 0x00006420060a7816 */ /* 0x140fe40000000007 */
[----:B------:R-:W-:Y:S01]  /*13a40*/  PRMT R11, R6, 0x7531, R7 ;  /* 0x00007531060b7816 */ /* 0x000fe20000000007 */
[----:B------:R-:W-:-:S05]  /*13a50*/  IMAD.IADD R12, R16, 0x1, R5 ;  /* 0x00000001100c7824 */ /* 0x000fca00078e0205 */
[----:B------:R0:W-:Y:S04]  /*13a60*/  STSM.16.M88.4 [R12], R8 ;  /* 0x000000080c007844 */ /* 0x0001e80000000200 */
[----:B------:R1:W2:Y:S01]  /*13a70*/  LDSM.16.MT88.4 R4, [R3+UR45+0xf200] ;  /* 0x00f2002d0304783b */ /* 0x0002a20008004200 */
[----:B0-----:R-:W-:-:S05]  /*13a80*/  VIADD R12, R0, 0x6000 ;  /* 0x00006000000c7836 */ /* 0x001fca0000000000 */
[----:B-1----:R-:W-:Y:S02]  /*13a90*/  LOP3.LUT R3, R12, R17, RZ, 0xfc, !PT ;  /* 0x000000110c037212 */ /* 0x002fe400078efcff */
[C-C-:B--2---:R-:W-:Y:S02]  /*13aa0*/  PRMT R8, R4.reuse, 0x6420, R5.reuse ;  /* 0x0000642004087816 */ /* 0x144fe40000000005 */
[----:B------:R-:W-:Y:S02]  /*13ab0*/  PRMT R9, R4, 0x7531, R5 ;  /* 0x0000753104097816 */ /* 0x000fe40000000005 */
        /* <DEDUP_REMOVED lines=27> */
[C---:B------:R-:W-:Y:S02]  /*13c70*/  LOP3.LUT R5, R3.reuse, R18, RZ, 0xfc, !PT ;  /* 0x0000001203057212 */ /* 0x040fe400078efcff */
[C-C-:B------:R-:W-:Y:S02]  /*13c80*/  PRMT R10, R6.reuse, 0x6420, R7.reuse ;  /* 0x00006420060a7816 */ /* 0x140fe40000000007 */
[----:B------:R-:W-:Y:S01]  /*13c90*/  PRMT R11, R6, 0x7531, R7 ;  /* 0x00007531060b7816 */ /* 0x000fe20000000007 */
[----:B------:R-:W-:Y:S01]  /*13ca0*/  IMAD.IADD R25, R16, 0x1, R5 ;  /* 0x0000000110197824 */ /* 0x000fe200078e0205 */
[----:B------:R-:W-:-:S04]  /*13cb0*/  LOP3.LUT R3, R3, R17, RZ, 0xfc, !PT ;  /* 0x0000001103037212 */ /* 0x000fc800078efcff */
[----:B------:R0:W-:Y:S04]  /*13cc0*/  STSM.16.M88.4 [R25], R8 ;  /* 0x0000000819007844 */ /* 0x0001e80000000200 */
[----:B------:R-:W1:Y:S01]  /*13cd0*/  LDSM.16.MT88.4 R4, [R22+UR45+0xf200] ;  /* 0x00f2002d1604783b */ /* 0x000e620008004200 */
[C---:B0-----:R-:W-:Y:S02]  /*13ce0*/  LOP3.LUT R25, R13.reuse, R17, RZ, 0xfc, !PT ;  /* 0x000000110d197212 */ /* 0x041fe400078efcff */
[----:B------:R-:W-:-:S05]  /*13cf0*/  LOP3.LUT R13, R13, R18, RZ, 0xfc, !PT ;  /* 0x000000120d0d7212 */ /* 0x000fca00078efcff */
[----:B------:R-:W-:Y:S01]  /*13d00*/  IMAD.IADD R13, R16, 0x1, R13 ;  /* 0x00000001100d7824 */ /* 0x000fe200078e020d */
[C-C-:B-1----:R-:W-:Y:S02]  /*13d10*/  PRMT R8, R4.reuse, 0x6420, R5.reuse ;  /* 0x0000642004087816 */ /* 0x142fe40000000005 */
[----:B------:R-:W-:Y:S02]  /*13d20*/  PRMT R9, R4, 0x7531, R5 ;  /* 0x0000753104097816 */ /* 0x000fe40000000005 */
[----:B------:R-:W-:Y:S02]  /*13d30*/  LOP3.LUT R5, R24, R18, RZ, 0xfc, !PT ;  /* 0x0000001218057212 */ /* 0x000fe400078efcff */
[C-C-:B------:R-:W-:Y:S02]  /*13d40*/  PRMT R10, R6.reuse, 0x6420, R7.reuse ;  /* 0x00006420060a7816 */ /* 0x140fe40000000007 */
[----:B------:R-:W-:Y:S01]  /*13d50*/  PRMT R11, R6, 0x7531, R7 ;  /* 0x00007531060b7816 */ /* 0x000fe20000000007 */
[----:B------:R-:W-:-:S05]  /*13d60*/  IMAD.IADD R24, R16, 0x1, R5 ;  /* 0x0000000110187824 */ /* 0x000fca00078e0205 */
        /* <DEDUP_REMOVED lines=17> */
[----:B------:R0:W1:Y:S02]  /*13e80*/  LDSM.16.MT88.4 R4, [R3+UR45+0xf200] ;  /* 0x00f2002d0304783b */ /* 0x0000640008004200 */
[----:B0-----:R-:W-:-:S05]  /*13e90*/  LOP3.LUT R3, R0, R18, RZ, 0xfc, !PT ;  /* 0x0000001200037212 */ /* 0x001fca00078efcff */
[----:B------:R-:W-:Y:S01]  /*13ea0*/  IMAD.IADD R3, R16, 0x1, R3 ;  /* 0x0000000110037824 */ /* 0x000fe200078e0203 */
[C-C-:B-1----:R-:W-:Y:S02]  /*13eb0*/  PRMT R8, R4.reuse, 0x6420, R5.reuse ;  /* 0x0000642004087816 */ /* 0x142fe40000000005 */
        /* <DEDUP_REMOVED lines=19> */
.L_x_6234:
[----:B-1----:R1:W-:Y:S01]  /*13ff0*/  SYNCS.ARRIVE.TRANS64.A1T0 RZ, [R2+URZ+0x33450], RZ ;  /* 0x033450ff02ff79a7 */ /* 0x0023e2000810003f */
[----:B------:R-:W-:Y:S06]  /*14000*/  BAR.SYNC.DEFER_BLOCKING 0x2, 0x80 ;  /* 0x0082000000007b1d */ /* 0x000fec0000010000 */
[----:B------:R-:W-:Y:S05]  /*14010*/  @!P0 BRA `(.L_x_6235) ;  /* 0x0000000000048947 */ /* 0x000fea0003800000 */
[----:B------:R-:W-:Y:S01]  /*14020*/  BPT.TRAP 0x1 ;  /* 0x000000040000795c */ /* 0x000fe20000300000 */
.L_x_6235:
        /* <DEDUP_REMOVED lines=9> */
.L_x_6221:
[----:B------:R-:W-:-:S07]  /*140c0*/  IMAD.MOV.U32 R20, RZ, RZ, RZ ;  /* 0x000000ffff147224 */ /* 0x000fce00078e00ff */
.L_x_6237:
[----:B------:R-:W5:Y:S02]  /*140d0*/  LDL R0, [R1+0x10] ;  /* 0x0000100001007983 */ /* 0x000f640000100800 */
[----:B-----5:R-:W-:-:S13]  /*140e0*/  R2UR UR4, R0 ;  /* 0x00000000000472ca */ /* 0x020fda00000e0000 */
[----:B------:R-:W-:-:S06]  /*140f0*/  ULOP3.LUT UR4, UR4, 0x1, URZ, 0xfc, !UPT ;  /* 0x0000000104047892 */ /* 0x000fcc000f8efc3f */
[----:B------:R-:W-:-:S05]  /*14100*/  IMAD.U32 R0, RZ, RZ, UR4 ;  /* 0x00000004ff007e24 */ /* 0x000fca000f8e00ff */
[----:B------:R-:W-:-:S13]  /*14110*/  ISETP.NE.AND P1, PT, R0, 0x3, PT ;  /* 0x000000030000780c */ /* 0x000fda0003f25270 */
[----:B------:R-:W-:Y:S05]  /*14120*/  @!P1 BRA `(.L_x_6238) ;  /* 0x0000000000049947 */ /* 0x000fea0003800000 */
[----:B------:R-:W-:Y:S01]  /*14130*/  BPT.TRAP 0x1 ;  /* 0x000000040000795c */ /* 0x000fe20000300000 */
.L_x_6238:
[----:B0-2---:R-:W-:Y:S01]  /*14140*/  LOP3.LUT R3, R32, 0x1, RZ, 0x3c, !PT ;  /* 0x0000000120037812 */ /* 0x005fe200078e3cff */
[----:B------:R-:W-:Y:S01]  /*14150*/  BSSY B0, `(.L_x_6239) ;  /* 0x0000005000007945 */ /* 0x000fe20003800000 */
[----:B-1----:R-:W-:Y:S02]  /*14160*/  LEA R2, R20, UR45, 0x3 ;  /* 0x0000002d14027c11 */ /* 0x002fe4000f8e18ff */
[----:B------:R-:W-:-:S04]  /*14170*/  SHF.L.U32 R3, R3, 0x1f, RZ ;  /* 0x0000001f03037819 */ /* 0x000fc800000006ff */
[----:B------:R-:W0:Y:S02]  /*14180*/  SYNCS.PHASECHK.TRANS64.TRYWAIT P0, [R2+URZ+0x33470], R3 ;  /* 0x03347003020075a7 */ /* 0x000e24000800017f */
[----:B0-----:R-:W-:Y:S05]  /*14190*/  @!P0 BRA `(.L_x_6240) ;  /* 0x0000003000e88947 */ /* 0x001fea0003800000 */
.L_x_6324:
[----:B------:R-:W-:Y:S05]  /*141a0*/  BSYNC B0 ;  /* 0x0000000000007941 */ /* 0x000fea0003800000 */
.L_x_6239:
[----:B------:R-:W-:-:S13]  /*141b0*/  LOP3.LUT P0, RZ, R19, 0x10, RZ, 0xc0, !PT ;  /* 0x0000001013ff7812 */ /* 0x000fda000780c0ff */
[----:B------:R-:W-:Y:S05]  /*141c0*/  @!P0 BRA `(.L_x_6241) ;  /* 0x0000000000048947 */ /* 0x000fea0003800000 */
[----:B------:R-:W-:Y:S01]  /*141d0*/  BPT.TRAP 0x1 ;  /* 0x000000040000795c */ /* 0x000fe20000300000 */
.L_x_6241:
[----:B------:R-:W-:Y:S01]  /*141e0*/  SHF.L.U32 R5, R32, 0x1f, RZ ;  /* 0x0000001f20057819 */ /* 0x000fe200000006ff */
[----:B------:R-:W-:-:S03]  /*141f0*/  IMAD R0, R20, 0x7800, RZ ;  /* 0x0000780014007824 */ /* 0x000fc600078e02ff */
[----:B------:R-:W1:Y:S02]  /*14200*/  SYNCS.PHASECHK.TRANS64.TRYWAIT P0, [R2+URZ+0x33460], R5 ;  /* 0x03346005020075a7 */ /* 0x000e64000800017f */
[----:B0-----:R-:W-:Y:S01]  /*14210*/  LOP3.LUT R3, R0, R17, RZ, 0xfc, !PT ;  /* 0x0000001100037212 */ /* 0x001fe200078efcff */
[----:B-1----:R-:W-:Y:S06]  /*14220*/  @!P0 BRA `(.L_x_6242) ;  /* 0x0000003000d88947 */ /* 0x002fec0003800000 */
.L_x_6325:
[----:B------:R-:W-:Y:S05]  /*14230*/  WARPSYNC.ALL ;  /* 0x0000000000007948 */ /* 0x000fea0003800000 */
[----:B0--3--:R0:W1:Y:S01]  /*14240*/  LDSM.16.MT88.4 R4, [R3+UR45+0xf200] ;  /* 0x00f2002d0304783b */ /* 0x0090620008004200 */
[C---:B------:R-:W-:Y:S01]  /*14250*/  LOP3.LUT R13, R0.reuse, R18, RZ, 0xfc, !PT ;  /* 0x00000012000d7212 */ /* 0x040fe200078efcff */
[C---:B------:R-:W-:Y:S01]  /*14260*/  VIADD R12, R0.reuse, 0x2800 ;  /* 0x00002800000c7836 */ /* 0x040fe20000000000 */
[----:B------:R-:W-:Y:S01]  /*14270*/  LOP3.LUT P0, RZ, R19, 0x10, RZ, 0xc0, !PT ;  /* 0x0000001013ff7812 */ /* 0x000fe2000780c0ff */
[----:B----4-:R-:W-:Y:S02]  /*14280*/  VIADD R14, R0, 0x800 ;  /* 0x00000800000e7836 */ /* 0x010fe40000000000 */
[----:B------:R-:W-:-:S02]  /*14290*/  IMAD.IADD R13, R16, 0x1, R13 ;  /* 0x00000001100d7824 */ /* 0x000fc400078e020d */
[----:B------:R-:W-:Y:S01]  /*142a0*/  VIADD R21, R0, 0x5000 ;  /* 0x0000500000157836 */ /* 0x000fe20000000000 */
[----:B0-----:R-:W-:-:S04]  /*142b0*/  LOP3.LUT R3, R14, R18, RZ, 0xfc, !PT ;  /* 0x000000120e037212 */ /* 0x001fc800078efcff */
[C---:B------:R-:W-:Y:S01]  /*142c0*/  LOP3.LUT R19, R21.reuse, R17, RZ, 0xfc, !PT ;  /* 0x0000001115137212 */ /* 0x040fe200078efcff */
[----:B------:R-:W-:Y:S01]  /*142d0*/  IMAD.IADD R15, R16, 0x1, R3 ;  /* 0x00000001100f7824 */ /* 0x000fe200078e0203 */
[----:B------:R-:W-:Y:S01]  /*142e0*/  LOP3.LUT R21, R21, R18, RZ, 0xfc, !PT ;  /* 0x0000001215157212 */ /* 0x000fe200078efcff */
[----:B------:R-:W-:-:S04]  /*142f0*/  VIADD R3, R0, 0x1000 ;  /* 0x0000100000037836 */ /* 0x000fc80000000000 */
[----:B------:R-:W-:Y:S01]  /*14300*/  IMAD.IADD R21, R16, 0x1, R21 ;  /* 0x0000000110157824 */ /* 0x000fe200078e0215 */
[C-C-:B-1----:R-:W-:Y:S02]  /*14310*/  PRMT R8, R4.reuse, 0x6420, R5.reuse ;  /* 0x0000642004087816 */ /* 0x142fe40000000005 */
[----:B------:R-:W-:Y:S02]  /*14320*/  PRMT R9, R4, 0x7531, R5 ;  /* 0x0000753104097816 */ /* 0x000fe40000000005 */
[C-C-:B------:R-:W-:Y:S02]  /*14330*/  PRMT R10, R6.reuse, 0x6420, R7.reuse ;  /* 0x00006420060a7816 */ /* 0x140fe40000000007 */
[----:B------:R-:W-:Y:S02]  /*14340*/  PRMT R11, R6, 0x7531, R7 ;  /* 0x00007531060b7816 */ /* 0x000fe40000000007 */
[----:B------:R-:W-:-:S03]  /*14350*/  LOP3.LUT R4, R12, R17, RZ, 0xfc, !PT ;  /* 0x000000110c047212 */ /* 0x000fc600078efcff */
[----:B------:R0:W-:Y:S04]  /*14360*/  STSM.16.M88.4 [R13], R8 ;  /* 0x000000080d007844 */ /* 0x0001e80000000200 */
[----:B------:R-:W1:Y:S01]  /*14370*/  LDSM.16.MT88.4 R4, [R4+UR45+0xf200] ;  /* 0x00f2002d0404783b */ /* 0x000e620008004200 */
[C---:B0-----:R-:W-:Y:S02]  /*14380*/  LOP3.LUT R13, R3.reuse, R18, RZ, 0xfc, !PT ;  /* 0x00000012030d7212 */ /* 0x041fe400078efcff */
[----:B------:R-:W-:-:S03]  /*14390*/  LOP3.LUT R3, R3, R17, RZ, 0xfc, !PT ;  /* 0x0000001103037212 */ /* 0x000fc600078efcff */
[----:B------:R-:W-:Y:S02]  /*143a0*/  IMAD.IADD R22, R16, 0x1, R13 ;  /* 0x0000000110167824 */ /* 0x000fe400078e020d */
[----:B------:R-:W-:Y:S01]  /*143b0*/  VIADD R13, R0, 0x1800 ;  /* 0x00001800000d7836 */ /* 0x000fe20000000000 */
[C-C-:B-1----:R-:W-:Y:S02]  /*143c0*/  PRMT R8, R4.reuse, 0x6420, R5.reuse ;  /* 0x0000642004087816 */ /* 0x142fe40000000005 */
[----:B------:R-:W-:Y:S02]  /*143d0*/  PRMT R9, R4, 0x7531, R5 ;  /* 0x0000753104097816 */ /* 0x000fe40000000005 */
[C-C-:B------:R-:W-:Y:S02]  /*143e0*/  PRMT R10, R6.reuse, 0x6420, R7.reuse ;  /* 0x00006420060a7816 */ /* 0x140fe40000000007 */
[----:B------:R-:W-:-:S05]  /*143f0*/  PRMT R11, R6, 0x7531, R7 ;  /* 0x00007531060b7816 */ /* 0x000fca0000000007 */
[----:B------:R-:W-:Y:S04]  /*14400*/  STSM.16.M88.4 [R15], R8 ;  /* 0x000000080f007844 */ /* 0x000fe80000000200 */
[----:B------:R0:W1:Y:S02]  /*14410*/  LDSM.16.MT88.4 R4, [R19+UR45+0xf200] ;  /* 0x00f2002d1304783b */ /* 0x0000640008004200 */
[----:B0-----:R-:W-:Y:S01]  /*14420*/  VIADD R19, R0, 0x2000 ;  /* 0x0000200000137836 */ /* 0x001fe20000000000 */
[C---:B------:R-:W-:Y:S02]  /*14430*/  LOP3.LUT R15, R13.reuse, R18, RZ, 0xfc, !PT ;  /* 0x000000120d0f7212 */ /* 0x040fe400078efcff */
[----:B------:R-:W-:-:S03]  /*14440*/  LOP3.LUT R13, R13, R17, RZ, 0xfc, !PT ;  /* 0x000000110d0d7212 */ /* 0x000fc600078efcff */
[----:B------:R-:W-:Y:S02]  /*14450*/  IMAD.IADD R23, R16, 0x1, R15 ;  /* 0x0000000110177824 */ /* 0x000fe400078e020f */
[----:B------:R-:W-:Y:S01]  /*14460*/  VIADD R15, R0, 0x5800 ;  /* 0x00005800000f7836 */ /* 0x000fe20000000000 */
[C-C-:B-1----:R-:W-:Y:S02]  /*14470*/  PRMT R8, R4.reuse, 0x6420, R5.reuse ;  /* 0x0000642004087816 */ /* 0x142fe40000000005 */
[----:B------:R-:W-:Y:S02]  /*14480*/  PRMT R9, R4, 0x7531, R5 ;  /* 0x0000753104097816 */ /* 0x000fe40000000005 */
[C-C-:B------:R-:W-:Y:S02]  /*14490*/  PRMT R10, R6.reuse, 0x6420, R7.reuse ;  /* 0x00006420060a7816 */ /* 0x140fe40000000007 */
[----:B------:R-:W-:Y:S02]  /*144a0*/  PRMT R11, R6, 0x7531, R7 ;  /* 0x00007531060b7816 */ /* 0x000fe40000000007 */
[----:B------:R-:W-:Y:S01]  /*144b0*/  LOP3.LUT R4, R14, R17, RZ, 0xfc, !PT ;  /* 0x000000110e047212 */ /* 0x000fe200078efcff */
[----:B------:R-:W-:-:S02]  /*144c0*/  VIADD R14, R0, 0x3000 ;  /* 0x00003000000e7836 */ /* 0x000fc40000000000 */
[----:B------:R-:W-:Y:S03]  /*144d0*/  STSM.16.M88.4 [R22], R8 ;  /* 0x0000000816007844 */ /* 0x000fe60000000200 */
[----:B------:R-:W-:Y:S01]  /*144e0*/  LOP3.LUT R25, R14, R18, RZ, 0xfc, !PT ;  /* 0x000000120e197212 */ /* 0x000fe200078efcff */
[----:B------:R-:W0:Y:S04]  /*144f0*/  LDSM.16.MT88.4 R4, [R4+UR45+0xf200] ;  /* 0x00f2002d0404783b */ /* 0x000e280008004200 */
[----:B------:R-:W-:Y:S01]  /*14500*/  IMAD.IADD R25, R16, 0x1, R25 ;  /* 0x0000000110197824 */ /* 0x000fe200078e0219 */
[C-C-:B0-----:R-:W-:Y:S02]  /*14510*/  PRMT R8, R4.reuse, 0x6420, R5.reuse ;  /* 0x0000642004087816 */ /* 0x141fe40000000005 */
[----:B------:R-:W-:-:S02]  /*14520*/  PRMT R9, R4, 0x7531, R5 ;  /* 0x0000753104097816 */ /* 0x000fc40000000005 */
[C-C-:B------:R-:W-:Y:S02]  /*14530*/  PRMT R10, R6.reuse, 0x6420, R7.reuse ;  /* 0x00006420060a7816 */ /* 0x140fe40000000007 */
[----:B------:R-:W-:Y:S02]  /*14540*/  PRMT R11, R6, 0x7531, R7 ;  /* 0x00007531060b7816 */ /* 0x000fe40000000007 */
[-C--:B------:R-:W-:Y:S01]  /*14550*/  LOP3.LUT R5, R14, R17.reuse, RZ, 0xfc, !PT ;  /* 0x000000110e057212 */ /* 0x080fe200078efcff */
[----:B------:R-:W-:Y:S02]  /*14560*/  VIADD R14, R0, 0x3800 ;  /* 0x00003800000e7836 */ /* 0x000fe40000000000 */
[----:B------:R0:W-:Y:S04]  /*14570*/  STSM.16.M88.4 [R23], R8 ;  /* 0x0000000817007844 */ /* 0x0001e80000000200 */
[----:B------:R-:W1:Y:S01]  /*14580*/  LDSM.16.MT88.4 R4, [R5+UR45+0xf200] ;  /* 0x00f2002d0504783b */ /* 0x000e620008004200 */
[----:B0-----:R-:W-:-:S02]  /*14590*/  LOP3.LUT R23, R15, R17, RZ, 0xfc, !PT ;  /* 0x000000110f177212 */ /* 0x001fc400078efcff */
[----:B------:R-:W-:-:S05]  /*145a0*/  LOP3.LUT R15, R15, R18, RZ, 0xfc, !PT ;  /* 0x000000120f0f7212 */ /* 0x000fca00078efcff */
[----:B------:R-:W-:Y:S01]  /*145b0*/  IMAD.IADD R15, R16, 0x1, R15 ;  /* 0x00000001100f7824 */ /* 0x000fe200078e020f */
        /* <DEDUP_REMOVED lines=17> */
[----:B------:R0:W1:Y:S02]  /*146d0*/  LDSM.16.MT88.4 R4, [R3+UR45+0xf200] ;  /* 0x00f2002d0304783b */ /* 0x0000640008004200 */
[----:B0-----:R-:W-:Y:S01]  /*146e0*/  LOP3.LUT R3, R14, R18, RZ, 0xfc, !PT ;  /* 0x000000120e037212 */ /* 0x001fe200078efcff */
[----:B------:R-:W-:-:S04]  /*146f0*/  VIADD R12, R0, 0x6000 ;  /* 0x00006000000c7836 */ /* 0x000fc80000000000 */
[----:B------:R-:W-:Y:S01]  /*14700*/  IMAD.IADD R3, R16, 0x1, R3 ;  /* 0x0000000110037824 */ /* 0x000fe200078e0203 */
[----:B------:R-:W-:Y:S02]  /*14710*/  LOP3.LUT R14, R12, R17, RZ, 0xfc, !PT ;  /* 0x000000110c0e7212 */ /* 0x000fe400078efcff */
[C-C-:B-1----:R-:W-:Y:S02]  /*14720*/  PRMT R8, R4.reuse, 0x6420, R5.reuse ;  /* 0x0000642004087816 */ /* 0x142fe40000000005 */
[----:B------:R-:W-:Y:S02]  /*14730*/  PRMT R9, R4, 0x7531, R5 ;  /* 0x0000753104097816 */ /* 0x000fe40000000005 */
[C-C-:B------:R-:W-:Y:S02]  /*14740*/  PRMT R10, R6.reuse, 0x6420, R7.reuse ;  /* 0x00006420060a7816 */ /* 0x140fe40000000007 */
[----:B------:R-:W-:-:S05]  /*14750*/  PRMT R11, R6, 0x7531, R7 ;  /* 0x00007531060b7816 */ /* 0x000fca0000000007 */
[----:B------:R-:W-:Y:S04]  /*14760*/  STSM.16.M88.4 [R25], R8 ;  /* 0x0000000819007844 */ /* 0x000fe80000000200 */
[----:B------:R0:W1:Y:S02]  /*14770*/  LDSM.16.MT88.4 R4, [R22+UR45+0xf200] ;  /* 0x00f2002d1604783b */ /* 0x0000640008004200 */
[----:B0-----:R-:W-:Y:S01]  /*14780*/  VIADD R22, R0, 0x4000 ;  /* 0x0000400000167836 */ /* 0x001fe20000000000 */
        /* <DEDUP_REMOVED lines=17> */
[----:B------:R-:W-:-:S03]  /*148a0*/  VIADD R0, R0, 0x7000 ;  /* 0x0000700000007836 */ /* 0x000fc60000000000 */
[C---:B------:R-:W-:Y:S02]  /*148b0*/  LOP3.LUT R23, R13.reuse, R17, RZ, 0xfc, !PT ;  /* 0x000000110d177212 */ /* 0x040fe400078efcff */
        /* <DEDUP_REMOVED lines=13> */
[----:B------:R-:W-:-:S02]  /*14990*/  PRMT R10, R6, 0x6420, R7 ;  /* 0x00006420060a7816 */ /* 0x000fc40000000007 */
[----:B------:R-:W-:-:S05]  /*149a0*/  PRMT R11, R6, 0x7531, R7 ;  /* 0x00007531060b7816 */ /* 0x000fca0000000007 */
[----:B------:R0:W-:Y:S04]  /*149b0*/  STSM.16.M88.4 [R21], R8 ;  /* 0x0000000815007844 */ /* 0x0001e80000000200 */
[----:B------:R-:W1:Y:S01]  /*149c0*/  LDSM.16.MT88.4 R4, [R23+UR45+0xf200] ;  /* 0x00f2002d1704783b */ /* 0x000e620008004200 */
[----:B0-----:R-:W-:-:S05]  /*149d0*/  LOP3.LUT R21, R12, R18, RZ, 0xfc, !PT ;  /* 0x000000120c157212 */ /* 0x001fca00078efcff */
[----:B------:R-:W-:Y:S01]  /*149e0*/  IMAD.IADD R21, R16, 0x1, R21 ;  /* 0x0000000110157824 */ /* 0x000fe200078e0215 */
[C-C-:B-1----:R-:W-:Y:S02]  /*149f0*/  PRMT R8, R4.reuse, 0x6420, R5.reuse ;  /* 0x0000642004087816 */ /* 0x142fe40000000005 */
        /* <DEDUP_REMOVED lines=33> */
.L_x_6243:
[----:B-1----:R1:W-:Y:S01]  /*14c10*/  SYNCS.ARRIVE.TRANS64.A1T0 RZ, [R2+URZ+0x33450], RZ ;  /* 0x033450ff02ff79a7 */ /* 0x0023e2000810003f */
[----:B------:R-:W-:Y:S06]  /*14c20*/  BAR.SYNC.DEFER_BLOCKING 0x2, 0x80 ;  /* 0x0082000000007b1d */ /* 0x000fec0000010000 */
[----:B------:R-:W-:Y:S05]  /*14c30*/  @!P1 BRA `(.L_x_6244) ;  /* 0x0000000000049947 */ /* 0x000fea0003800000 */
[----:B------:R-:W-:Y:S01]  /*14c40*/  BPT.TRAP 0x1 ;  /* 0x000000040000795c */ /* 0x000fe20000300000 */
.L_x_6244:
[----:B------:R-:W2:Y:S01]  /*14c50*/  S2R R0, SR_CgaCtaId ;  /* 0x0000000000007919 */ /* 0x000ea20000008800 */
[----:B-1----:R-:W-:Y:S02]  /*14c60*/  VIADD R2, R2, 0x33480 ;  /* 0x0003348002027836 */ /* 0x002fe40000000000 */
[----:B0-----:R-:W-:-:S03]  /*14c70*/  IMAD.MOV.U32 R3, RZ, RZ, RZ ;  /* 0x000000ffff037224 */ /* 0x001fc600078e00ff */
[----:B--2---:R-:W-:-:S04]  /*14c80*/  PRMT R2, R0, 0x654, R2 ;  /* 0x0000065400027816 */ /* 0x004fc80000000002 */
[----:B------:R0:W-:Y:S02]  /*14c90*/  SYNCS.ARRIVE.TRANS64.RED.A1T0 RZ, [R2+URZ], RZ ;  /* 0x000000ff02ff79a7 */ /* 0x0001e4000810043f */
[----:B0-----:R-:W-:-:S05]  /*14ca0*/  VIADD R2, R20, 0x1 ;  /* 0x0000000114027836 */ /* 0x001fca0000000000 */
[----:B------:R-:W-:-:S04]  /*14cb0*/  ISETP.NE.AND P0, PT, R2, 0x2, PT ;  /* 0x000000020200780c */ /* 0x000fc80003f05270 */
[----:B------:R-:W-:Y:S02]  /*14cc0*/  SEL R5, RZ, 0x1, P0 ;  /* 0x00000001ff057807 */ /* 0x000fe40000000000 */
[----:B------:R-:W-:Y:S02]  /*14cd0*/  SEL R2, R2, RZ, P0 ;  /* 0x000000ff02027207 */ /* 0x000fe40000000000 */
[----:B------:R-:W-:-:S07]  /*14ce0*/  LOP3.LUT R0, R32, R5, RZ, 0x3c, !PT ;  /* 0x0000000520007212 */ /* 0x000fce00078e3cff */
.L_x_6199:
[----:B------:R-:W0:Y:S01]  /*14cf0*/  S2R R5, SR_CgaCtaId ;  /* 0x0000000000057919 */ /* 0x000e220000008800 */
[----:B------:R-:W-:Y:S02]  /*14d00*/  MOV R4, 0x400 ;  /* 0x0000040000047802 */ /* 0x000fe40000000f00 */
[----:B------:R-:W-:Y:S02]  /*14d10*/  SHF.L.U32 R3, R3, 0x1f, RZ ;  /* 0x0000001f03037819 */ /* 0x000fe400000006ff */
[----:B0-----:R-:W-:-:S04]  /*14d20*/  LEA R6, R5, R4, 0x18 ;  /* 0x0000000405067211 */ /* 0x001fc800078ec0ff */
[----:B------:R-:W0:Y:S02]  /*14d30*/  SYNCS.PHASECHK.TRANS64.TRYWAIT P0, [R6+URZ+0x33420], R3 ;  /* 0x03342003060075a7 */ /* 0x000e24000800017f */
[----:B0-----:R-:W-:Y:S05]  /*14d40*/  @!P0 BRA `(.L_x_6245) ;  /* 0x0000002800248947 */ /* 0x001fea0003800000 */
.L_x_6326:
        /* <DEDUP_REMOVED lines=8> */
[----:B------:R-:W2:Y:S02]  /*14dd0*/  LDL R4, [R1+0x10] ;  /* 0x0000100001047983 */ /* 0x000ea40000100800 */
[----:B--2---:R-:W-:-:S13]  /*14de0*/  R2UR UR4, R4 ;  /* 0x00000000040472ca */ /* 0x004fda00000e0000 */
[----:B------:R-:W-:-:S06]  /*14df0*/  ULOP3.LUT UR4, UR4, 0x2, URZ, 0xfc, !UPT ;  /* 0x0000000204047892 */ /* 0x000fcc000f8efc3f */
[----:B------:R-:W-:-:S05]  /*14e00*/  IMAD.U32 R3, RZ, RZ, UR4 ;  /* 0x00000004ff037e24 */ /* 0x000fca000f8e00ff */
[----:B------:R-:W-:-:S13]  /*14e10*/  ISETP.NE.AND P0, PT, R3, 0x3, PT ;  /* 0x000000030300780c */ /* 0x000fda0003f05270 */
[----:B------:R-:W-:Y:S05]  /*14e20*/  @!P0 BRA `(.L_x_6246) ;  /* 0x0000000000048947 */ /* 0x000fea0003800000 */
[----:B------:R-:W-:Y:S01]  /*14e30*/  BPT.TRAP 0x1 ;  /* 0x000000040000795c */ /* 0x000fe20000300000 */
.L_x_6246:
[----:B------:R-:W-:Y:S01]  /*14e40*/  IMAD R5, R2, 0x8, R6 ;  /* 0x0000000802057824 */ /* 0x000fe200078e0206 */
[----:B------:R-:W-:Y:S01]  /*14e50*/  SHF.L.U32 R4, R0, 0x1f, RZ ;  /* 0x0000001f00047819 */ /* 0x000fe200000006ff */
[----:B------:R-:W-:-:S03]  /*14e60*/  VIADD R2, R2, 0x1 ;  /* 0x0000000102027836 */ /* 0x000fc60000000000 */
[----:B------:R-:W0:Y:S02]  /*14e70*/  SYNCS.PHASECHK.TRANS64.TRYWAIT P1, [R5+URZ+0x33440], R4 ;  /* 0x03344004050075a7 */ /* 0x000e24000802017f */
[----:B------:R-:W-:-:S04]  /*14e80*/  ISETP.NE.AND P2, PT, R2, 0x2, PT ;  /* 0x000000020200780c */ /* 0x000fc80003f45270 */
[----:B------:R-:W-:Y:S01]  /*14e90*/  SEL R3, RZ, 0x1, P2 ;  /* 0x00000001ff037807 */ /* 0x000fe20001000000 */
[----:B0-----:R-:W-:Y:S08]  /*14ea0*/  @!P1 BRA `(.L_x_6247) ;  /* 0x0000002400e09947 */ /* 0x001ff00003800000 */
.L_x_6327:
[----:B------:R-:W-:Y:S02]  /*14eb0*/  SEL R2, R2, RZ, P2 ;  /* 0x000000ff02027207 */ /* 0x000fe40001000000 */
[----:B------:R-:W-:Y:S01]  /*14ec0*/  LOP3.LUT R0, R0, R3, RZ, 0x3c, !PT ;  /* 0x0000000300007212 */ /* 0x000fe200078e3cff */
[----:B------:R-:W-:Y:S06]  /*14ed0*/  @!P0 BRA `(.L_x_6248) ;  /* 0x0000000000048947 */ /* 0x000fec0003800000 */
[----:B------:R-:W-:Y:S01]  /*14ee0*/  BPT.TRAP 0x1 ;  /* 0x000000040000795c */ /* 0x000fe20000300000 */
.L_x_6248:
[----:B------:R-:W-:Y:S01]  /*14ef0*/  IMAD R3, R2, 0x8, R6 ;  /* 0x0000000802037824 */ /* 0x000fe200078e0206 */
[----:B------:R-:W-:-:S04]  /*14f00*/  SHF.L.U32 R0, R0, 0x1f, RZ ;  /* 0x0000001f00007819 */ /* 0x000fc800000006ff */
[----:B------:R-:W1:Y:S02]  /*14f10*/  SYNCS.PHASECHK.TRANS64.TRYWAIT P1, [R3+URZ+0x33440], R0 ;  /* 0x03344000030075a7 */ /* 0x000e64000802017f */
[----:B-1----:R-:W-:Y:S05]  /*14f20*/  @!P1 BRA `(.L_x_6249) ;  /* 0x0000002400d49947 */ /* 0x002fea0003800000 */
.L_x_6328:
[----:B------:R-:W-:Y:S05]  /*14f30*/  @!P0 BRA `(.L_x_6250) ;  /* 0x0000000000048947 */ /* 0x000fea0003800000 */
[----:B------:R-:W-:Y:S01]  /*14f40*/  BPT.TRAP 0x1 ;  /* 0x000000040000795c */ /* 0x000fe20000300000 */
.L_x_6250:
[----:B------:R-:W2:Y:S02]  /*14f50*/  SYNCS.PHASECHK.TRANS64.TRYWAIT P1, [R5+URZ+0x33460], R4 ;  /* 0x03346004050075a7 */ /* 0x000ea4000802017f */
[----:B--2---:R-:W-:Y:S05]  /*14f60*/  @!P1 BRA `(.L_x_6251) ;  /* 0x0000002400d89947 */ /* 0x004fea0003800000 */
.L_x_6329:
[----:B------:R-:W-:Y:S05]  /*14f70*/  @!P0 BRA `(.L_x_6252) ;  /* 0x0000000000048947 */ /* 0x000fea0003800000 */
[----:B------:R-:W-:Y:S01]  /*14f80*/  BPT.TRAP 0x1 ;  /* 0x000000040000795c */ /* 0x000fe20000300000 */
.L_x_6252:
[----:B------:R-:W3:Y:S02]  /*14f90*/  SYNCS.PHASECHK.TRANS64.TRYWAIT P1, [R3+URZ+0x33460], R0 ;  /* 0x03346000030075a7 */ /* 0x000ee4000802017f */
[----:B---3--:R-:W-:Y:S05]  /*14fa0*/  @!P1 BRA `(.L_x_6253) ;  /* 0x0000002400dc9947 */ /* 0x008fea0003800000 */
.L_x_6330:
[----:B------:R-:W-:Y:S05]  /*14fb0*/  @!P0 BRA `(.L_x_6254) ;  /* 0x0000000000048947 */ /* 0x000fea0003800000 */
[----:B------:R-:W-:Y:S01]  /*14fc0*/  BPT.TRAP 0x1 ;  /* 0x000000040000795c */ /* 0x000fe20000300000 */
.L_x_6254:
[----:B------:R-:W4:Y:S02]  /*14fd0*/  SYNCS.PHASECHK.TRANS64.TRYWAIT P1, [R5+URZ+0x33480], R4 ;  /* 0x03348004050075a7 */ /* 0x000f24000802017f */
[----:B----4-:R-:W-:Y:S05]  /*14fe0*/  @!P1 BRA `(.L_x_6255) ;  /* 0x0000002400e09947 */ /* 0x010fea0003800000 */
.L_x_6331:
[----:B------:R-:W-:Y:S05]  /*14ff0*/  @!P0 BRA `(.L_x_6256) ;  /* 0x0000000000048947 */ /* 0x000fea0003800000 */
[----:B------:R-:W-:Y:S01]  /*15000*/  BPT.TRAP 0x1 ;  /* 0x000000040000795c */ /* 0x000fe20000300000 */
.L_x_6256:
[----:B------:R0:W0:Y:S02]  /*15010*/  SYNCS.PHASECHK.TRANS64.TRYWAIT P0, [R3+URZ+0x33480], R0 ;  /* 0x03348000030075a7 */ /* 0x000024000800017f */
[----:B0-----:R-:W-:Y:S05]  /*15020*/  @!P0 NANOSLEEP.SYNCS 0x989680 ;  /* 0x009896800000895d */ /* 0x001fea0003900000 */
[----:B------:R-:W0:Y:S02]  /*15030*/  @!P0 SYNCS.PHASECHK.TRANS64 P0, [R3+URZ+0x33480], R0 ;  /* 0x03348000030085a7 */ /* 0x000e24000800007f */
[----:B0-----:R-:W-:Y:S05]  /*15040*/  @!P0 BRA `(.L_x_6256) ;  /* 0xfffffffc00f08947 */ /* 0x001fea000383ffff */
.L_x_6155:
[----:B------:R-:W-:Y:S05]  /*15050*/  BSYNC B6 ;  /* 0x0000000000067941 */ /* 0x000fea0003800000 */
.L_x_6152:
[----:B------:R-:W-:Y:S05]  /*15060*/  EXIT ;  /* 0x000000000000794d */ /* 0x000fea0003800000 */
.L_x_6159:
[----:B0-----:R-:W-:-:S04]  /*15070*/  IMAD.U32 R3, RZ, RZ, UR39 ;  /* 0x00000027ff037e24 */ /* 0x001fc8000f8e00ff */
[----:B------:R0:W1:Y:S03]  /*15080*/  SYNCS.PHASECHK.TRANS64.TRYWAIT P0, [R3+URZ+0x33400], R0 ;  /* 0x03340000030075a7 */ /* 0x000066000800017f */
[----:B-1----:R-:W-:Y:S05]  /*15090*/  @!P0 NANOSLEEP.SYNCS 0x989680 ;  /* 0x009896800000895d */ /* 0x002fea0003900000 */
[----:B------:R-:W1:Y:S02]  /*150a0*/  @!P0 SYNCS.PHASECHK.TRANS64 P0, [R3+URZ+0x33400], R0 ;  /* 0x03340000030085a7 */ /* 0x000e64000800007f */
[----:B-1----:R-:W-:Y:S05]  /*150b0*/  @!P0 BRA `(.L_x_6159) ;  /* 0xfffffffc00ec8947 */ /* 0x002fea000383ffff */
[----:B------:R-:W-:Y:S05]  /*150c0*/  BRA `(.L_x_6257) ;  /* 0xfffffec400d07947 */ /* 0x000fea000383ffff */
.L_x_6163:
[----:B--2---:R-:W-:-:S04]  /*150d0*/  IMAD.U32 R5, RZ, RZ, UR39 ;  /* 0x00000027ff057e24 */ /* 0x004fc8000f8e00ff */
[----:B------:R2:W3:Y:S03]  /*150e0*/  SYNCS.PHASECHK.TRANS64.TRYWAIT P1, [R5+URZ+0x33430], R0 ;  /* 0x03343000050075a7 */ /* 0x0004e6000802017f */
[----:B---3--:R-:W-:Y:S05]  /*150f0*/  @!P1 NANOSLEEP.SYNCS 0x989680 ;  /* 0x009896800000995d */ /* 0x008fea0003900000 */
[----:B------:R-:W3:Y:S02]  /*15100*/  @!P1 SYNCS.PHASECHK.TRANS64 P1, [R5+URZ+0x33430], R0 ;  /* 0x03343000050095a7 */ /* 0x000ee4000802007f */
[----:B---3--:R-:W-:Y:S05]  /*15110*/  @!P1 BRA `(.L_x_6163) ;  /* 0xfffffffc00ec9947 */ /* 0x008fea000383ffff */
[----:B------:R-:W-:Y:S05]  /*15120*/  BRA `(.L_x_6162) ;  /* 0xfffffec400f47947 */ /* 0x000fea000383ffff */
.L_x_6169:
[----:B-1----:R-:W-:-:S04]  /*15130*/  IMAD.U32 R11, RZ, RZ, UR4 ;  /* 0x00000004ff0b7e24 */ /* 0x002fc8000f8e00ff */
[----:B------:R1:W2:Y:S03]  /*15140*/  SYNCS.PHASECHK.TRANS64.TRYWAIT P1, [R11+URZ+0x33430], R0 ;  /* 0x033430000b0075a7 */ /* 0x0002a6000802017f */
[----:B--2---:R-:W-:Y:S05]  /*15150*/  @!P1 NANOSLEEP.SYNCS 0x989680 ;  /* 0x009896800000995d */ /* 0x004fea0003900000 */
[----:B------:R-:W2:Y:S02]  /*15160*/  @!P1 SYNCS.PHASECHK.TRANS64 P1, [R11+URZ+0x33430], R0 ;  /* 0x033430000b0095a7 */ /* 0x000ea4000802007f */
[----:B--2---:R-:W-:Y:S05]  /*15170*/  @!P1 BRA `(.L_x_6169) ;  /* 0xfffffffc00ec9947 */ /* 0x004fea000383ffff */
[----:B------:R-:W-:Y:S05]  /*15180*/  BRA `(.L_x_6166) ;  /* 0xffffff0000a87947 */ /* 0x000fea000383ffff */
.L_x_6173:
[----:B-1----:R-:W-:-:S04]  /*15190*/  IMAD.U32 R11, RZ, RZ, UR10 ;  /* 0x0000000aff0b7e24 */ /* 0x002fc8000f8e00ff */
[----:B------:R1:W2:Y:S03]  /*151a0*/  SYNCS.PHASECHK.TRANS64.TRYWAIT P1, [R11+URZ+0x33450], R0 ;  /* 0x033450000b0075a7 */ /* 0x0002a6000802017f */
[----:B--2---:R-:W-:Y:S05]  /*151b0*/  @!P1 NANOSLEEP.SYNCS 0x989680 ;  /* 0x009896800000995d */ /* 0x004fea0003900000 */
[----:B------:R-:W2:Y:S02]  /*151c0*/  @!P1 SYNCS.PHASECHK.TRANS64 P1, [R11+URZ+0x33450], R0 ;  /* 0x033450000b0095a7 */ /* 0x000ea4000802007f */
[----:B--2---:R-:W-:Y:S05]  /*151d0*/  @!P1 BRA `(.L_x_6173) ;  /* 0xfffffffc00ec9947 */ /* 0x004fea000383ffff */
[----:B------:R-:W-:Y:S05]  /*151e0*/  BRA `(.L_x_6170) ;  /* 0xffffff0c00bc7947 */ /* 0x000fea000383ffff */
.L_x_6181:
[----:B-1----:R-:W-:-:S04]  /*151f0*/  IMAD.U32 R13, RZ, RZ, UR7 ;  /* 0x00000007ff0d7e24 */ /* 0x002fc8000f8e00ff */
[----:B------:R1:W2:Y:S03]  /*15200*/  SYNCS.PHASECHK.TRANS64.TRYWAIT P1, [R13+URZ+0x33430], R0 ;  /* 0x033430000d0075a7 */ /* 0x0002a6000802017f */
[----:B--2---:R-:W-:Y:S05]  /*15210*/  @!P1 NANOSLEEP.SYNCS 0x989680 ;  /* 0x009896800000995d */ /* 0x004fea0003900000 */
[----:B------:R-:W2:Y:S02]  /*15220*/  @!P1 SYNCS.PHASECHK.TRANS64 P1, [R13+URZ+0x33430], R0 ;  /* 0x033430000d0095a7 */ /* 0x000ea4000802007f */
[----:B--2---:R-:W-:Y:S05]  /*15230*/  @!P1 BRA `(.L_x_6181) ;  /* 0xfffffffc00ec9947 */ /* 0x004fea000383ffff */
[----:B------:R-:W-:Y:S05]  /*15240*/  BRA `(.L_x_6178) ;  /* 0xffffff3c00307947 */ /* 0x000fea000383ffff */
.L_x_6185:
[----:B-1----:R-:W-:-:S04]  /*15250*/  IMAD.U32 R13, RZ, RZ, UR7 ;  /* 0x00000007ff0d7e24 */ /* 0x002fc8000f8e00ff */
[----:B------:R1:W2:Y:S03]  /*15260*/  SYNCS.PHASECHK.TRANS64.TRYWAIT P1, [R13+URZ+0x33450], R0 ;  /* 0x033450000d0075a7 */ /* 0x0002a6000802017f */
[----:B--2---:R-:W-:Y:S05]  /*15270*/  @!P1 NANOSLEEP.SYNCS 0x989680 ;  /* 0x009896800000995d */ /* 0x004fea0003900000 */
[----:B------:R-:W2:Y:S02]  /*15280*/  @!P1 SYNCS.PHASECHK.TRANS64 P1, [R13+URZ+0x33450], R0 ;  /* 0x033450000d0095a7 */ /* 0x000ea4000802007f */
[----:B--2---:R-:W-:Y:S05]  /*15290*/  @!P1 BRA `(.L_x_6185) ;  /* 0xfffffffc00ec9947 */ /* 0x004fea000383ffff */
[----:B------:R-:W-:Y:S05]  /*152a0*/  BRA `(.L_x_6182) ;  /* 0xffffff4800347947 */ /* 0x000fea000383ffff */
.L_x_6192:
[----:B-1----:R-:W-:-:S04]  /*152b0*/  IMAD.U32 R3, RZ, RZ, UR9 ;  /* 0x00000009ff037e24 */ /* 0x002fc8000f8e00ff */
[----:B------:R1:W3:Y:S03]  /*152c0*/  SYNCS.PHASECHK.TRANS64.TRYWAIT P1, [R3+URZ+0x33450], R2 ;  /* 0x03345002030075a7 */ /* 0x0002e6000802017f */
[----:B---3--:R-:W-:Y:S05]  /*152d0*/  @!P1 NANOSLEEP.SYNCS 0x989680 ;  /* 0x009896800000995d */ /* 0x008fea0003900000 */
[----:B------:R-:W3:Y:S02]  /*152e0*/  @!P1 SYNCS.PHASECHK.TRANS64 P1, [R3+URZ+0x33450], R2 ;  /* 0x03345002030095a7 */ /* 0x000ee4000802007f */
[----:B---3--:R-:W-:Y:S05]  /*152f0*/  @!P1 BRA `(.L_x_6192) ;  /* 0xfffffffc00ec9947 */ /* 0x008fea000383ffff */
[----:B------:R-:W-:Y:S05]  /*15300*/  BRA `(.L_x_6191) ;  /* 0xffffff6800807947 */ /* 0x000fea000383ffff */
.L_x_6205:
[----:B------:R-:W-:Y:S02]  /*15310*/  IMAD.MOV.U32 R13, RZ, RZ, R19 ;  /* 0x000000ffff0d7224 */ /* 0x000fe400078e0013 */
[----:B------:R-:W-:Y:S02]  /*15320*/  IMAD.MOV.U32 R12, RZ, RZ, RZ ;  /* 0x000000ffff0c7224 */ /* 0x000fe400078e00ff */
[----:B------:R-:W-:Y:S02]  /*15330*/  IMAD.MOV.U32 R11, RZ, RZ, 0x1f ;  /* 0x0000001fff0b7424 */ /* 0x000fe400078e00ff */
[----:B------:R-:W-:-:S07]  /*15340*/  IMAD.MOV.U32 R15, RZ, RZ, -0x1 ;  /* 0xffffffffff0f7424 */ /* 0x000fce00078e00ff */
[----:B0----5:R-:W-:Y:S05]  /*15350*/  WARPSYNC.COLLECTIVE R15, `(.L_x_6258) ;  /* 0x000000000f087348 */ /* 0x021fea0003c00000 */
[----:B------:R1:W2:Y:S02]  /*15360*/  SHFL.IDX P6, R14, R13, R12, R11 ;  /* 0x0000000c0d0e7389 */ /* 0x0002a400000c000b */
[----:B012--5:R-:W-:Y:S01]  /*15370*/  ENDCOLLECTIVE ;  /* 0x000000000000791b */ /* 0x027fe20003800000 */
.L_x_6258:
[----:B------:R-:W-:Y:S05]  /*15380*/  BRA `(.L_x_6259) ;  /* 0xffffffb400187947 */ /* 0x000fea000383ffff */
.L_x_6207:
[----:B0-----:R0:W1:Y:S02]  /*15390*/  SYNCS.PHASECHK.TRANS64.TRYWAIT P0, [R30+URZ+0x33480], R34 ;  /* 0x033480221e0075a7 */ /* 0x001064000800017f */
[----:B-1----:R-:W-:Y:S05]  /*153a0*/  @!P0 NANOSLEEP.SYNCS 0x989680 ;  /* 0x009896800000895d */ /* 0x002fea0003900000 */
[----:B------:R-:W1:Y:S02]  /*153b0*/  @!P0 SYNCS.PHASECHK.TRANS64 P0, [R30+URZ+0x33480], R34 ;  /* 0x033480221e0085a7 */ /* 0x000e64000800007f */
[----:B-1----:R-:W-:Y:S05]  /*153c0*/  @!P0 BRA `(.L_x_6207) ;  /* 0xfffffffc00f08947 */ /* 0x002fea000383ffff */
[----:B------:R-:W-:Y:S05]  /*153d0*/  BRA `(.L_x_6260) ;  /* 0xffffffb800d47947 */ /* 0x000fea000383ffff */
.L_x_6208:
        /* <DEDUP_REMOVED lines=8> */
.L_x_6262:
[----:B------:R-:W-:Y:S05]  /*15460*/  BSYNC B0 ;  /* 0x0000000000007941 */ /* 0x000fea0003800000 */
.L_x_6261:
        /* <DEDUP_REMOVED lines=12> */
.L_x_6263:
        /* <DEDUP_REMOVED lines=22> */
.L_x_6264:
        /* <DEDUP_REMOVED lines=9> */
.L_x_6265:
[----:B------:R-:W-:Y:S02]  /*15720*/  IMAD.MOV.U32 R13, RZ, RZ, R8 ;  /* 0x000000ffff0d7224 */ /* 0x000fe400078e0008 */
[----:B------:R-:W-:Y:S02]  /*15730*/  IMAD.MOV.U32 R12, RZ, RZ, 0x2 ;  /* 0x00000002ff0c7424 */ /* 0x000fe400078e00ff */
[----:B------:R-:W-:-:S07]  /*15740*/  IMAD.MOV.U32 R2, RZ, RZ, R14 ;  /* 0x000000ffff027224 */ /* 0x000fce00078e000e */
[----:B------:R-:W-:Y:S05]  /*15750*/  WARPSYNC.COLLECTIVE R15, `(.L_x_6266) ;  /* 0x000000000f087348 */ /* 0x000fea0003c00000 */
[----:B------:R0:W1:Y:S02]  /*15760*/  SHFL.IDX P6, R14, R13, R12, R11 ;  /* 0x0000000c0d0e7389 */ /* 0x00006400000c000b */
[----:B01----:R-:W-:Y:S01]  /*15770*/  ENDCOLLECTIVE ;  /* 0x000000000000791b */ /* 0x003fe20003800000 */
.L_x_6266:
        /* <DEDUP_REMOVED lines=16> */
.L_x_6267:
[----:B------:R-:W-:Y:S02]  /*15880*/  IMAD.MOV.U32 R13, RZ, RZ, R8 ;  /* 0x000000ffff0d7224 */ /* 0x000fe400078e0008 */
[----:B------:R-:W-:Y:S02]  /*15890*/  IMAD.MOV.U32 R12, RZ, RZ, 0x3 ;  /* 0x00000003ff0c7424 */ /* 0x000fe400078e00ff */
[----:B------:R-:W-:-:S07]  /*158a0*/  IMAD.MOV.U32 R2, RZ, RZ, R14 ;  /* 0x000000ffff027224 */ /* 0x000fce00078e000e */
[----:B------:R-:W-:Y:S05]  /*158b0*/  WARPSYNC.COLLECTIVE R15, `(.L_x_6268) ;  /* 0x000000000f087348 */ /* 0x000fea0003c00000 */
[----:B------:R0:W1:Y:S02]  /*158c0*/  SHFL.IDX P6, R14, R13, R12, R11 ;  /* 0x0000000c0d0e7389 */ /* 0x00006400000c000b */
[----:B01----:R-:W-:Y:S01]  /*158d0*/  ENDCOLLECTIVE ;  /* 0x000000000000791b */ /* 0x003fe20003800000 */
.L_x_6268:
        /* <DEDUP_REMOVED lines=13> */
.L_x_6269:
        /* <DEDUP_REMOVED lines=12> */
.L_x_6270:
        /* <DEDUP_REMOVED lines=13> */
.L_x_6271:
        /* <DEDUP_REMOVED lines=10> */
.L_x_6211:
[----:B-1----:R1:W2:Y:S02]  /*15be0*/  SYNCS.PHASECHK.TRANS64.TRYWAIT P0, [R30+URZ+0x33440], R34 ;  /* 0x033440221e0075a7 */ /* 0x0022a4000800017f */
[----:B--2---:R-:W-:Y:S05]  /*15bf0*/  @!P0 NANOSLEEP.SYNCS 0x989680 ;  /* 0x009896800000895d */ /* 0x004fea0003900000 */
[----:B------:R-:W2:Y:S02]  /*15c00*/  @!P0 SYNCS.PHASECHK.TRANS64 P0, [R30+URZ+0x33440], R34 ;  /* 0x033440221e0085a7 */ /* 0x000ea4000800007f */
[----:B--2---:R-:W-:Y:S05]  /*15c10*/  @!P0 BRA `(.L_x_6211) ;  /* 0xfffffffc00f08947 */ /* 0x004fea000383ffff */
[----:B------:R-:W-:Y:S05]  /*15c20*/  BRA `(.L_x_6273) ;  /* 0xffffffb8009c7947 */ /* 0x000fea000383ffff */
.L_x_6212:
        /* <DEDUP_REMOVED lines=8> */
.L_x_6275:
[----:B------:R-:W-:Y:S05]  /*15cb0*/  BSYNC B0 ;  /* 0x0000000000007941 */ /* 0x000fea0003800000 */
.L_x_6274:
        /* <DEDUP_REMOVED lines=9> */
.L_x_6276:
        /* <DEDUP_REMOVED lines=18> */
.L_x_6277:
[----:B------:R-:W-:Y:S02]  /*15e70*/  IMAD.MOV.U32 R13, RZ, RZ, R0 ;  /* 0x000000ffff0d7224 */ /* 0x000fe400078e0000 */
[----:B------:R-:W-:-:S07]  /*15e80*/  IMAD.MOV.U32 R6, RZ, RZ, R14 ;  /* 0x000000ffff067224 */ /* 0x000fce00078e000e */
[----:B------:R-:W-:Y:S05]  /*15e90*/  WARPSYNC.COLLECTIVE R15, `(.L_x_6278) ;  /* 0x000000000f087348 */ /* 0x000fea0003c00000 */
[----:B------:R0:W1:Y:S02]  /*15ea0*/  SHFL.IDX P6, R14, R13, R12, R11 ;  /* 0x0000000c0d0e7389 */ /* 0x00006400000c000b */
[----:B01----:R-:W-:Y:S01]  /*15eb0*/  ENDCOLLECTIVE ;  /* 0x000000000000791b */ /* 0x003fe20003800000 */
.L_x_6278:
        /* <DEDUP_REMOVED lines=14> */
.L_x_6279:
        /* <DEDUP_REMOVED lines=11> */
.L_x_6280:
[----:B------:R-:W-:Y:S02]  /*16050*/  IMAD.MOV.U32 R13, RZ, RZ, R5 ;  /* 0x000000ffff0d7224 */ /* 0x000fe400078e0005 */
[----:B------:R-:W-:Y:S01]  /*16060*/  IMAD.MOV.U32 R12, RZ, RZ, 0x3 ;  /* 0x00000003ff0c7424 */ /* 0x000fe200078e00ff */
[----:B------:R-:W-:-:S05]  /*16070*/  @P4 IADD3 R14, P0, R37, R14, RZ ;  /* 0x0000000e250e4210 */ /* 0x000fca0007f1e0ff */
[----:B------:R-:W-:-:S08]  /*16080*/  @P4 IMAD.MOV.U32 R2, RZ, RZ, R14 ;  /* 0x000000ffff024224 */ /* 0x000fd000078e000e */
[----:B------:R-:W-:Y:S05]  /*16090*/  WARPSYNC.COLLECTIVE R15, `(.L_x_6281) ;  /* 0x000000000f087348 */ /* 0x000fea0003c00000 */
[----:B------:R0:W1:Y:S02]  /*160a0*/  SHFL.IDX P6, R14, R13, R12, R11 ;  /* 0x0000000c0d0e7389 */ /* 0x00006400000c000b */
[----:B01----:R-:W-:Y:S01]  /*160b0*/  ENDCOLLECTIVE ;  /* 0x000000000000791b */ /* 0x003fe20003800000 */
.L_x_6281:
        /* <DEDUP_REMOVED lines=13> */
.L_x_6282:
[----:B------:R-:W-:Y:S02]  /*16190*/  IMAD.MOV.U32 R13, RZ, RZ, R8 ;  /* 0x000000ffff0d7224 */ /* 0x000fe400078e0008 */
[----:B------:R-:W-:Y:S01]  /*161a0*/  IMAD.MOV.U32 R12, RZ, RZ, RZ ;  /* 0x000000ffff0c7224 */ /* 0x000fe200078e00ff */
[----:B------:R-:W-:-:S05]  /*161b0*/  @P3 IADD3 R14, P0, R37, R14, RZ ;  /* 0x0000000e250e3210 */ /* 0x000fca0007f1e0ff */
[----:B------:R-:W-:-:S08]  /*161c0*/  @P3 IMAD.MOV.U32 R2, RZ, RZ, R14 ;  /* 0x000000ffff023224 */ /* 0x000fd000078e000e */
[----:B------:R-:W-:Y:S05]  /*161d0*/  WARPSYNC.COLLECTIVE R15, `(.L_x_6283) ;  /* 0x000000000f087348 */ /* 0x000fea0003c00000 */
[----:B------:R0:W1:Y:S02]  /*161e0*/  SHFL.IDX P6, R14, R13, R12, R11 ;  /* 0x0000000c0d0e7389 */ /* 0x00006400000c000b */
[----:B01----:R-:W-:Y:S01]  /*161f0*/  ENDCOLLECTIVE ;  /* 0x000000000000791b */ /* 0x003fe20003800000 */
.L_x_6283:
        /* <DEDUP_REMOVED lines=13> */
.L_x_6284:
[----:B------:R-:W-:Y:S05]  /*162d0*/  BRA `(.L_x_6285) ;  /* 0xffffffb800247947 */ /* 0x000fea000383ffff */
.L_x_6217:
[----:B------:R-:W-:Y:S02]  /*162e0*/  IMAD.MOV.U32 R13, RZ, RZ, R5 ;  /* 0x000000ffff0d7224 */ /* 0x000fe400078e0005 */
[----:B------:R-:W-:Y:S02]  /*162f0*/  IMAD.MOV.U32 R12, RZ, RZ, RZ ;  /* 0x000000ffff0c7224 */ /* 0x000fe400078e00ff */
[----:B------:R-:W-:Y:S02]  /*16300*/  IMAD.MOV.U32 R11, RZ, RZ, 0x1c1f ;  /* 0x00001c1fff0b7424 */ /* 0x000fe400078e00ff */
[----:B------:R-:W-:Y:S02]  /*16310*/  IMAD.MOV.U32 R15, RZ, RZ, -0x1 ;  /* 0xffffffffff0f7424 */ /* 0x000fe400078e00ff */
[----:B------:R-:W-:-:S07]  /*16320*/  IMAD.U32 R6, RZ, RZ, UR47 ;  /* 0x0000002fff067e24 */ /* 0x000fce000f8e00ff */
[----:B01-3--:R-:W-:Y:S05]  /*16330*/  WARPSYNC.COLLECTIVE R15, `(.L_x_6286) ;  /* 0x000000000f087348 */ /* 0x00bfea0003c00000 */
[----:B---3--:R2:W3:Y:S02]  /*16340*/  SHFL.IDX P6, R14, R13, R12, R11 ;  /* 0x0000000c0d0e7389 */ /* 0x0084e400000c000b */
[----:B0123--:R-:W-:Y:S01]  /*16350*/  ENDCOLLECTIVE ;  /* 0x000000000000791b */ /* 0x00ffe20003800000 */
.L_x_6286:
[----:B------:R-:W-:Y:S02]  /*16360*/  IMAD.MOV.U32 R13, RZ, RZ, R4 ;  /* 0x000000ffff0d7224 */ /* 0x000fe400078e0004 */
[----:B------:R-:W-:-:S07]  /*16370*/  IMAD.MOV.U32 R2, RZ, RZ, R14 ;  /* 0x000000ffff027224 */ /* 0x000fce00078e000e */
[----:B------:R-:W-:Y:S05]  /*16380*/  WARPSYNC.COLLECTIVE R15, `(.L_x_6287) ;  /* 0x000000000f087348 */ /* 0x000fea0003c00000 */
[----:B------:R0:W1:Y:S02]  /*16390*/  SHFL.IDX P6, R14, R13, R12, R11 ;  /* 0x0000000c0d0e7389 */ /* 0x00006400000c000b */
[----:B01----:R-:W-:Y:S01]  /*163a0*/  ENDCOLLECTIVE ;  /* 0x000000000000791b */ /* 0x003fe20003800000 */
.L_x_6287:
        /* <DEDUP_REMOVED lines=13> */
.L_x_6288:
        /* <DEDUP_REMOVED lines=12> */
.L_x_6289:
[----:B------:R-:W-:Y:S02]  /*16540*/  IMAD.MOV.U32 R13, RZ, RZ, R5 ;  /* 0x000000ffff0d7224 */ /* 0x000fe400078e0005 */
[----:B------:R-:W-:Y:S01]  /*16550*/  IMAD.MOV.U32 R12, RZ, RZ, 0x2 ;  /* 0x00000002ff0c7424 */ /* 0x000fe200078e00ff */
[----:B------:R-:W-:-:S05]  /*16560*/  @!P0 IADD3 R14, P4, R37, R14, RZ ;  /* 0x0000000e250e8210 */ /* 0x000fca0007f9e0ff */
[----:B------:R-:W-:-:S08]  /*16570*/  @!P0 IMAD.MOV.U32 R2, RZ, RZ, R14 ;  /* 0x000000ffff028224 */ /* 0x000fd000078e000e */
[----:B------:R-:W-:Y:S05]  /*16580*/  WARPSYNC.COLLECTIVE R15, `(.L_x_6290) ;  /* 0x000000000f087348 */ /* 0x000fea0003c00000 */
[----:B------:R0:W1:Y:S02]  /*16590*/  SHFL.IDX P6, R14, R13, R12, R11 ;  /* 0x0000000c0d0e7389 */ /* 0x00006400000c000b */
[----:B01----:R-:W-:Y:S01]  /*165a0*/  ENDCOLLECTIVE ;  /* 0x000000000000791b */ /* 0x003fe20003800000 */
.L_x_6290:
[----:B------:R-:W-:Y:S02]  /*165b0*/  @!P0 IMAD.X R9, RZ, RZ, R6, P4 ;  /* 0x000000ffff098224 */ /* 0x000fe400020e0606 */
[----:B------:R-:W-:Y:S02]  /*165c0*/  VIADD R6, R0, 0x40 ;  /* 0x0000004000067836 */ /* 0x000fe40000000000 */
        /* <DEDUP_REMOVED lines=13> */
.L_x_6291:
[----:B------:R-:W-:Y:S02]  /*166a0*/  IMAD.MOV.U32 R13, RZ, RZ, R5 ;  /* 0x000000ffff0d7224 */ /* 0x000fe400078e0005 */
[----:B------:R-:W-:Y:S01]  /*166b0*/  IMAD.MOV.U32 R12, RZ, RZ, 0x3 ;  /* 0x00000003ff0c7424 */ /* 0x000fe200078e00ff */
[----:B------:R-:W-:-:S05]  /*166c0*/  @!P0 IADD3 R14, P4, R37, R14, RZ ;  /* 0x0000000e250e8210 */ /* 0x000fca0007f9e0ff */
[----:B------:R-:W-:-:S08]  /*166d0*/  @!P0 IMAD.MOV.U32 R2, RZ, RZ, R14 ;  /* 0x000000ffff028224 */ /* 0x000fd000078e000e */
[----:B------:R-:W-:Y:S05]  /*166e0*/  WARPSYNC.COLLECTIVE R15, `(.L_x_6292) ;  /* 0x000000000f087348 */ /* 0x000fea0003c00000 */
[----:B------:R0:W1:Y:S02]  /*166f0*/  SHFL.IDX P6, R14, R13, R12, R11 ;  /* 0x0000000c0d0e7389 */ /* 0x00006400000c000b */
[----:B01----:R-:W-:Y:S01]  /*16700*/  ENDCOLLECTIVE ;  /* 0x000000000000791b */ /* 0x003fe20003800000 */
.L_x_6292:
        /* <DEDUP_REMOVED lines=13> */
.L_x_6293:
[----:B------:R-:W-:Y:S05]  /*167e0*/  BRA `(.L_x_6294) ;  /* 0xffffffb800f07947 */ /* 0x000fea000383ffff */
.L_x_6220:
[----:B--2---:R2:W0:Y:S02]  /*167f0*/  SYNCS.PHASECHK.TRANS64.TRYWAIT P0, [R30+URZ+0x33420], R3 ;  /* 0x033420031e0075a7 */ /* 0x004424000800017f */
[----:B0-----:R-:W-:Y:S05]  /*16800*/  @!P0 NANOSLEEP.SYNCS 0x989680 ;  /* 0x009896800000895d */ /* 0x001fea0003900000 */
[----:B------:R-:W0:Y:S02]  /*16810*/  @!P0 SYNCS.PHASECHK.TRANS64 P0, [R30+URZ+0x33420], R3 ;  /* 0x033420031e0085a7 */ /* 0x000e24000800007f */
[----:B0-----:R-:W-:Y:S05]  /*16820*/  @!P0 BRA `(.L_x_6220) ;  /* 0xfffffffc00f08947 */ /* 0x001fea000383ffff */
[----:B------:R-:W-:Y:S05]  /*16830*/  BRA `(.L_x_6295) ;  /* 0xffffffbc00347947 */ /* 0x000fea000383ffff */
.L_x_6223:
[----:B0-----:R0:W1:Y:S02]  /*16840*/  SYNCS.PHASECHK.TRANS64.TRYWAIT P0, [R0+URZ+0x33480], R29 ;  /* 0x0334801d000075a7 */ /* 0x001064000800017f */
[----:B-1----:R-:W-:Y:S05]  /*16850*/  @!P0 NANOSLEEP.SYNCS 0x989680 ;  /* 0x009896800000895d */ /* 0x002fea0003900000 */
[----:B------:R-:W1:Y:S02]  /*16860*/  @!P0 SYNCS.PHASECHK.TRANS64 P0, [R0+URZ+0x33480], R29 ;  /* 0x0334801d000085a7 */ /* 0x000e64000800007f */
[----:B-1----:R-:W-:Y:S05]  /*16870*/  @!P0 BRA `(.L_x_6223) ;  /* 0xfffffffc00f08947 */ /* 0x002fea000383ffff */
[----:B------:R-:W-:Y:S05]  /*16880*/  BRA `(.L_x_6296) ;  /* 0xffffffc0003c7947 */ /* 0x000fea000383ffff */
.L_x_6224:
        /* <DEDUP_REMOVED lines=8> */
.L_x_6298:
[----:B------:R-:W-:Y:S05]  /*16910*/  BSYNC B0 ;  /* 0x0000000000007941 */ /* 0x000fea0003800000 */
.L_x_6297:
        /* <DEDUP_REMOVED lines=9> */
.L_x_6299:
[----:B------:R-:W-:Y:S02]  /*169b0*/  IMAD.MOV.U32 R13, RZ, RZ, R10 ;  /* 0x000000ffff0d7224 */ /* 0x000fe400078e000a */
[----:B------:R-:W-:Y:S02]  /*169c0*/  IMAD.MOV.U32 R12, RZ, RZ, 0x1 ;  /* 0x00000001ff0c7424 */ /* 0x000fe400078e00ff */
[----:B------:R-:W-:-:S07]  /*169d0*/  IMAD.MOV.U32 R2, RZ, RZ, R14 ;  /* 0x000000ffff027224 */ /* 0x000fce00078e000e */
[----:B------:R-:W-:Y:S05]  /*169e0*/  WARPSYNC.COLLECTIVE R15, `(.L_x_6300) ;  /* 0x000000000f087348 */ /* 0x000fea0003c00000 */
[----:B------:R0:W1:Y:S02]  /*169f0*/  SHFL.IDX P6, R14, R13, R12, R11 ;  /* 0x0000000c0d0e7389 */ /* 0x00006400000c000b */
[----:B01----:R-:W-:Y:S01]  /*16a00*/  ENDCOLLECTIVE ;  /* 0x000000000000791b */ /* 0x003fe20003800000 */
.L_x_6300:
        /* <DEDUP_REMOVED lines=13> */
.L_x_6301:
[----:B------:R-:W-:Y:S02]  /*16ae0*/  IMAD.MOV.U32 R13, RZ, RZ, R10 ;  /* 0x000000ffff0d7224 */ /* 0x000fe400078e000a */
[----:B------:R-:W-:Y:S02]  /*16af0*/  IMAD.MOV.U32 R12, RZ, RZ, 0x2 ;  /* 0x00000002ff0c7424 */ /* 0x000fe400078e00ff */
[----:B------:R-:W-:-:S07]  /*16b00*/  IMAD.MOV.U32 R2, RZ, RZ, R14 ;  /* 0x000000ffff027224 */ /* 0x000fce00078e000e */
[----:B------:R-:W-:Y:S05]  /*16b10*/  WARPSYNC.COLLECTIVE R15, `(.L_x_6302) ;  /* 0x000000000f087348 */ /* 0x000fea0003c00000 */
[----:B------:R0:W1:Y:S02]  /*16b20*/  SHFL.IDX P6, R14, R13, R12, R11 ;  /* 0x0000000c0d0e7389 */ /* 0x00006400000c000b */
[----:B01----:R-:W-:Y:S01]  /*16b30*/  ENDCOLLECTIVE ;  /* 0x000000000000791b */ /* 0x003fe20003800000 */
.L_x_6302:
        /* <DEDUP_REMOVED lines=13> */
.L_x_6303:
[----:B------:R-:W-:Y:S02]  /*16c10*/  IMAD.MOV.U32 R13, RZ, RZ, R10 ;  /* 0x000000ffff0d7224 */ /* 0x000fe400078e000a */
[----:B------:R-:W-:Y:S02]  /*16c20*/  IMAD.MOV.U32 R12, RZ, RZ, 0x3 ;  /* 0x00000003ff0c7424 */ /* 0x000fe400078e00ff */
[----:B------:R-:W-:-:S07]  /*16c30*/  IMAD.MOV.U32 R2, RZ, RZ, R14 ;  /* 0x000000ffff027224 */ /* 0x000fce00078e000e */
[----:B------:R-:W-:Y:S05]  /*16c40*/  WARPSYNC.COLLECTIVE R15, `(.L_x_6304) ;  /* 0x000000000f087348 */ /* 0x000fea0003c00000 */
[----:B------:R0:W1:Y:S02]  /*16c50*/  SHFL.IDX P6, R14, R13, R12, R11 ;  /* 0x0000000c0d0e7389 */ /* 0x00006400000c000b */
[----:B01----:R-:W-:Y:S01]  /*16c60*/  ENDCOLLECTIVE ;  /* 0x000000000000791b */ /* 0x003fe20003800000 */
.L_x_6304:
        /* <DEDUP_REMOVED lines=13> */
.L_x_6305:
[----:B------:R-:W-:Y:S02]  /*16d40*/  IMAD.MOV.U32 R13, RZ, RZ, R22 ;  /* 0x000000ffff0d7224 */ /* 0x000fe400078e0016 */
[----:B------:R-:W-:Y:S02]  /*16d50*/  IMAD.MOV.U32 R12, RZ, RZ, RZ ;  /* 0x000000ffff0c7224 */ /* 0x000fe400078e00ff */
[----:B------:R-:W-:-:S07]  /*16d60*/  IMAD.MOV.U32 R2, RZ, RZ, R14 ;  /* 0x000000ffff027224 */ /* 0x000fce00078e000e */
[----:B------:R-:W-:Y:S05]  /*16d70*/  WARPSYNC.COLLECTIVE R15, `(.L_x_6306) ;  /* 0x000000000f087348 */ /* 0x000fea0003c00000 */
[----:B------:R0:W1:Y:S02]  /*16d80*/  SHFL.IDX P6, R14, R13, R12, R11 ;  /* 0x0000000c0d0e7389 */ /* 0x00006400000c000b */
[----:B01----:R-:W-:Y:S01]  /*16d90*/  ENDCOLLECTIVE ;  /* 0x000000000000791b */ /* 0x003fe20003800000 */
.L_x_6306:
        /* <DEDUP_REMOVED lines=13> */
.L_x_6307:
[----:B------:R-:W-:Y:S05]  /*16e70*/  BRA `(.L_x_6308) ;  /* 0xffffffbc00f07947 */ /* 0x000fea000383ffff */
.L_x_6227:
[----:B--2---:R2:W3:Y:S02]  /*16e80*/  SYNCS.PHASECHK.TRANS64.TRYWAIT P0, [R0+URZ+0x33440], R29 ;  /* 0x0334401d000075a7 */ /* 0x0044e4000800017f */
[----:B---3--:R-:W-:Y:S05]  /*16e90*/  @!P0 NANOSLEEP.SYNCS 0x989680 ;  /* 0x009896800000895d */ /* 0x008fea0003900000 */
[----:B------:R-:W3:Y:S02]  /*16ea0*/  @!P0 SYNCS.PHASECHK.TRANS64 P0, [R0+URZ+0x33440], R29 ;  /* 0x0334401d000085a7 */ /* 0x000ee4000800007f */
[----:B---3--:R-:W-:Y:S05]  /*16eb0*/  @!P0 BRA `(.L_x_6227) ;  /* 0xfffffffc00f08947 */ /* 0x008fea000383ffff */
[----:B------:R-:W-:Y:S05]  /*16ec0*/  BRA `(.L_x_6309) ;  /* 0xffffffc000307947 */ /* 0x000fea000383ffff */
.L_x_6228:
        /* <DEDUP_REMOVED lines=8> */
.L_x_6311:
[----:B------:R-:W-:Y:S05]  /*16f50*/  BSYNC B0 ;  /* 0x0000000000007941 */ /* 0x000fea0003800000 */
.L_x_6310:
        /* <DEDUP_REMOVED lines=9> */
.L_x_6312:
[----:B------:R-:W-:Y:S02]  /*16ff0*/  IMAD.MOV.U32 R13, RZ, RZ, R22 ;  /* 0x000000ffff0d7224 */ /* 0x000fe400078e0016 */
[----:B------:R-:W-:Y:S01]  /*17000*/  IMAD.MOV.U32 R12, RZ, RZ, 0x1 ;  /* 0x00000001ff0c7424 */ /* 0x000fe200078e00ff */
[----:B------:R-:W-:-:S13]  /*17010*/  IADD3 R2, P0, R37, R14, RZ ;  /* 0x0000000e25027210 */ /* 0x000fda0007f1e0ff */
[----:B------:R-:W-:Y:S05]  /*17020*/  WARPSYNC.COLLECTIVE R15, `(.L_x_6313) ;  /* 0x000000000f087348 */ /* 0x000fea0003c00000 */
[----:B------:R0:W1:Y:S02]  /*17030*/  SHFL.IDX P6, R14, R13, R12, R11 ;  /* 0x0000000c0d0e7389 */ /* 0x00006400000c000b */
[----:B01----:R-:W-:Y:S01]  /*17040*/  ENDCOLLECTIVE ;  /* 0x000000000000791b */ /* 0x003fe20003800000 */
.L_x_6313:
        /* <DEDUP_REMOVED lines=14> */
.L_x_6314:
[----:B------:R-:W-:Y:S02]  /*17130*/  IMAD.MOV.U32 R13, RZ, RZ, R22 ;  /* 0x000000ffff0d7224 */ /* 0x000fe400078e0016 */
[----:B------:R-:W-:Y:S01]  /*17140*/  IMAD.MOV.U32 R12, RZ, RZ, 0x2 ;  /* 0x00000002ff0c7424 */ /* 0x000fe200078e00ff */
[----:B------:R-:W-:-:S13]  /*17150*/  IADD3 R2, P0, R37, R14, RZ ;  /* 0x0000000e25027210 */ /* 0x000fda0007f1e0ff */
[----:B------:R-:W-:Y:S05]  /*17160*/  WARPSYNC.COLLECTIVE R15, `(.L_x_6315) ;  /* 0x000000000f087348 */ /* 0x000fea0003c00000 */
[----:B------:R0:W1:Y:S02]  /*17170*/  SHFL.IDX P6, R14, R13, R12, R11 ;  /* 0x0000000c0d0e7389 */ /* 0x00006400000c000b */
[----:B01----:R-:W-:Y:S01]  /*17180*/  ENDCOLLECTIVE ;  /* 0x000000000000791b */ /* 0x003fe20003800000 */
.L_x_6315:
        /* <DEDUP_REMOVED lines=12> */
.L_x_6316:
[----:B------:R-:W-:Y:S02]  /*17250*/  IMAD.MOV.U32 R13, RZ, RZ, R22 ;  /* 0x000000ffff0d7224 */ /* 0x000fe400078e0016 */
[----:B------:R-:W-:Y:S01]  /*17260*/  IMAD.MOV.U32 R12, RZ, RZ, 0x3 ;  /* 0x00000003ff0c7424 */ /* 0x000fe200078e00ff */
[----:B------:R-:W-:-:S13]  /*17270*/  IADD3 R2, P0, R37, R14, RZ ;  /* 0x0000000e25027210 */ /* 0x000fda0007f1e0ff */
[----:B------:R-:W-:Y:S05]  /*17280*/  WARPSYNC.COLLECTIVE R15, `(.L_x_6317) ;  /* 0x000000000f087348 */ /* 0x000fea0003c00000 */
[----:B------:R0:W1:Y:S02]  /*17290*/  SHFL.IDX P6, R14, R13, R12, R11 ;  /* 0x0000000c0d0e7389 */ /* 0x00006400000c000b */
[----:B01----:R-:W-:Y:S01]  /*172a0*/  ENDCOLLECTIVE ;  /* 0x000000000000791b */ /* 0x003fe20003800000 */
.L_x_6317:
        /* <DEDUP_REMOVED lines=12> */
.L_x_6318:
[----:B------:R-:W-:Y:S02]  /*17370*/  IMAD.MOV.U32 R13, RZ, RZ, R28 ;  /* 0x000000ffff0d7224 */ /* 0x000fe400078e001c */
[----:B------:R-:W-:Y:S01]  /*17380*/  IMAD.MOV.U32 R12, RZ, RZ, RZ ;  /* 0x000000ffff0c7224 */ /* 0x000fe200078e00ff */
[----:B------:R-:W-:-:S13]  /*17390*/  IADD3 R2, P0, R37, R14, RZ ;  /* 0x0000000e25027210 */ /* 0x000fda0007f1e0ff */
[----:B------:R-:W-:Y:S05]  /*173a0*/  WARPSYNC.COLLECTIVE R15, `(.L_x_6319) ;  /* 0x000000000f087348 */ /* 0x000fea0003c00000 */
[----:B------:R0:W1:Y:S02]  /*173b0*/  SHFL.IDX P6, R14, R13, R12, R11 ;  /* 0x0000000c0d0e7389 */ /* 0x00006400000c000b */
[----:B01----:R-:W-:Y:S01]  /*173c0*/  ENDCOLLECTIVE ;  /* 0x000000000000791b */ /* 0x003fe20003800000 */
.L_x_6319:
        /* <DEDUP_REMOVED lines=12> */
.L_x_6320:
[----:B------:R-:W-:Y:S05]  /*17490*/  BRA `(.L_x_6321) ;  /* 0xffffffbc00d47947 */ /* 0x000fea000383ffff */
.L_x_6231:
[----:B0-----:R0:W3:Y:S02]  /*174a0*/  SYNCS.PHASECHK.TRANS64.TRYWAIT P1, [R2+URZ+0x33470], R3 ;  /* 0x03347003020075a7 */ /* 0x0010e4000802017f */
[----:B---3--:R-:W-:Y:S05]  /*174b0*/  @!P1 NANOSLEEP.SYNCS 0x989680 ;  /* 0x009896800000995d */ /* 0x008fea0003900000 */
[----:B------:R-:W3:Y:S02]  /*174c0*/  @!P1 SYNCS.PHASECHK.TRANS64 P1, [R2+URZ+0x33470], R3 ;  /* 0x03347003020095a7 */ /* 0x000ee4000802007f */
[----:B---3--:R-:W-:Y:S05]  /*174d0*/  @!P1 BRA `(.L_x_6231) ;  /* 0xfffffffc00f09947 */ /* 0x008fea000383ffff */
[----:B------:R-:W-:Y:S05]  /*174e0*/  BRA `(.L_x_6322) ;  /* 0xffffffc000287947 */ /* 0x000fea000383ffff */
.L_x_6233:
[----:B0-----:R0:W1:Y:S02]  /*174f0*/  SYNCS.PHASECHK.TRANS64.TRYWAIT P1, [R2+URZ+0x33460], R3 ;  /* 0x03346003020075a7 */ /* 0x001064000802017f */
[----:B-1----:R-:W-:Y:S05]  /*17500*/  @!P1 NANOSLEEP.SYNCS 0x989680 ;  /* 0x009896800000995d */ /* 0x002fea0003900000 */
[----:B------:R-:W1:Y:S02]  /*17510*/  @!P1 SYNCS.PHASECHK.TRANS64 P1, [R2+URZ+0x33460], R3 ;  /* 0x03346003020095a7 */ /* 0x000e64000802007f */
[----:B-1----:R-:W-:Y:S05]  /*17520*/  @!P1 BRA `(.L_x_6233) ;  /* 0xfffffffc00f09947 */ /* 0x002fea000383ffff */
[----:B------:R-:W-:Y:S05]  /*17530*/  BRA `(.L_x_6323) ;  /* 0xffffffc000307947 */ /* 0x000fea000383ffff */
.L_x_6240:
[----:B0-----:R0:W1:Y:S02]  /*17540*/  SYNCS.PHASECHK.TRANS64.TRYWAIT P0, [R2+URZ+0x33470], R3 ;  /* 0x03347003020075a7 */ /* 0x001064000800017f */
[----:B-1----:R-:W-:Y:S05]  /*17550*/  @!P0 NANOSLEEP.SYNCS 0x989680 ;  /* 0x009896800000895d */ /* 0x002fea0003900000 */
[----:B------:R-:W1:Y:S02]  /*17560*/  @!P0 SYNCS.PHASECHK.TRANS64 P0, [R2+URZ+0x33470], R3 ;  /* 0x03347003020085a7 */ /* 0x000e64000800007f */
[----:B-1----:R-:W-:Y:S05]  /*17570*/  @!P0 BRA `(.L_x_6240) ;  /* 0xfffffffc00f08947 */ /* 0x002fea000383ffff */
[----:B------:R-:W-:Y:S05]  /*17580*/  BRA `(.L_x_6324) ;  /* 0xffffffcc00047947 */ /* 0x000fea000383ffff */
.L_x_6242:
[----:B0-----:R0:W1:Y:S02]  /*17590*/  SYNCS.PHASECHK.TRANS64.TRYWAIT P0, [R2+URZ+0x33460], R5 ;  /* 0x03346005020075a7 */ /* 0x001064000800017f */
[----:B-1----:R-:W-:Y:S05]  /*175a0*/  @!P0 NANOSLEEP.SYNCS 0x989680 ;  /* 0x009896800000895d */ /* 0x002fea0003900000 */
[----:B------:R-:W1:Y:S02]  /*175b0*/  @!P0 SYNCS.PHASECHK.TRANS64 P0, [R2+URZ+0x33460], R5 ;  /* 0x03346005020085a7 */ /* 0x000e64000800007f */
[----:B-1----:R-:W-:Y:S05]  /*175c0*/  @!P0 BRA `(.L_x_6242) ;  /* 0xfffffffc00f08947 */ /* 0x002fea000383ffff */
[----:B------:R-:W-:Y:S05]  /*175d0*/  BRA `(.L_x_6325) ;  /* 0xffffffcc00147947 */ /* 0x000fea000383ffff */
.L_x_6245:
[----:B0-----:R0:W1:Y:S02]  /*175e0*/  SYNCS.PHASECHK.TRANS64.TRYWAIT P0, [R6+URZ+0x33420], R3 ;  /* 0x03342003060075a7 */ /* 0x001064000800017f */
[----:B-1----:R-:W-:Y:S05]  /*175f0*/  @!P0 NANOSLEEP.SYNCS 0x989680 ;  /* 0x009896800000895d */ /* 0x002fea0003900000 */
[----:B------:R-:W1:Y:S02]  /*17600*/  @!P0 SYNCS.PHASECHK.TRANS64 P0, [R6+URZ+0x33420], R3 ;  /* 0x03342003060085a7 */ /* 0x000e64000800007f */
[----:B-1----:R-:W-:Y:S05]  /*17610*/  @!P0 BRA `(.L_x_6245) ;  /* 0xfffffffc00f08947 */ /* 0x002fea000383ffff */
[----:B------:R-:W-:Y:S05]  /*17620*/  BRA `(.L_x_6326) ;  /* 0xffffffd400c87947 */ /* 0x000fea000383ffff */
.L_x_6247:
[----:B0-----:R0:W1:Y:S02]  /*17630*/  SYNCS.PHASECHK.TRANS64.TRYWAIT P1, [R5+URZ+0x33440], R4 ;  /* 0x03344004050075a7 */ /* 0x001064000802017f */
[----:B-1----:R-:W-:Y:S05]  /*17640*/  @!P1 NANOSLEEP.SYNCS 0x989680 ;  /* 0x009896800000995d */ /* 0x002fea0003900000 */
[----:B------:R-:W1:Y:S02]  /*17650*/  @!P1 SYNCS.PHASECHK.TRANS64 P1, [R5+URZ+0x33440], R4 ;  /* 0x03344004050095a7 */ /* 0x000e64000802007f */
[----:B-1----:R-:W-:Y:S05]  /*17660*/  @!P1 BRA `(.L_x_6247) ;  /* 0xfffffffc00f09947 */ /* 0x002fea000383ffff */
[----:B------:R-:W-:Y:S05]  /*17670*/  BRA `(.L_x_6327) ;  /* 0xffffffd8000c7947 */ /* 0x000fea000383ffff */
.L_x_6249:
[----:B-1----:R1:W2:Y:S02]  /*17680*/  SYNCS.PHASECHK.TRANS64.TRYWAIT P1, [R3+URZ+0x33440], R0 ;  /* 0x03344000030075a7 */ /* 0x0022a4000802017f */
[----:B--2---:R-:W-:Y:S05]  /*17690*/  @!P1 NANOSLEEP.SYNCS 0x989680 ;  /* 0x009896800000995d */ /* 0x004fea0003900000 */
[----:B------:R-:W2:Y:S02]  /*176a0*/  @!P1 SYNCS.PHASECHK.TRANS64 P1, [R3+URZ+0x33440], R0 ;  /* 0x03344000030095a7 */ /* 0x000ea4000802007f */
[----:B--2---:R-:W-:Y:S05]  /*176b0*/  @!P1 BRA `(.L_x_6249) ;  /* 0xfffffffc00f09947 */ /* 0x004fea000383ffff */
[----:B------:R-:W-:Y:S05]  /*176c0*/  BRA `(.L_x_6328) ;  /* 0xffffffd800187947 */ /* 0x000fea000383ffff */
.L_x_6251:
[----:B--2---:R2:W3:Y:S02]  /*176d0*/  SYNCS.PHASECHK.TRANS64.TRYWAIT P1, [R5+URZ+0x33460], R4 ;  /* 0x03346004050075a7 */ /* 0x0044e4000802017f */
[----:B---3--:R-:W-:Y:S05]  /*176e0*/  @!P1 NANOSLEEP.SYNCS 0x989680 ;  /* 0x009896800000995d */ /* 0x008fea0003900000 */
[----:B------:R-:W3:Y:S02]  /*176f0*/  @!P1 SYNCS.PHASECHK.TRANS64 P1, [R5+URZ+0x33460], R4 ;  /* 0x03346004050095a7 */ /* 0x000ee4000802007f */
[----:B---3--:R-:W-:Y:S05]  /*17700*/  @!P1 BRA `(.L_x_6251) ;  /* 0xfffffffc00f09947 */ /* 0x008fea000383ffff */
[----:B------:R-:W-:Y:S05]  /*17710*/  BRA `(.L_x_6329) ;  /* 0xffffffd800147947 */ /* 0x000fea000383ffff */
.L_x_6253:
[----:B---3--:R3:W4:Y:S02]  /*17720*/  SYNCS.PHASECHK.TRANS64.TRYWAIT P1, [R3+URZ+0x33460], R0 ;  /* 0x03346000030075a7 */ /* 0x008724000802017f */
[----:B----4-:R-:W-:Y:S05]  /*17730*/  @!P1 NANOSLEEP.SYNCS 0x989680 ;  /* 0x009896800000995d */ /* 0x010fea0003900000 */
[----:B------:R-:W4:Y:S02]  /*17740*/  @!P1 SYNCS.PHASECHK.TRANS64 P1, [R3+URZ+0x33460], R0 ;  /* 0x03346000030095a7 */ /* 0x000f24000802007f */
[----:B----4-:R-:W-:Y:S05]  /*17750*/  @!P1 BRA `(.L_x_6253) ;  /* 0xfffffffc00f09947 */ /* 0x010fea000383ffff */
[----:B------:R-:W-:Y:S05]  /*17760*/  BRA `(.L_x_6330) ;  /* 0xffffffd800107947 */ /* 0x000fea000383ffff */
.L_x_6255:
[----:B----4-:R4:W0:Y:S02]  /*17770*/  SYNCS.PHASECHK.TRANS64.TRYWAIT P1, [R5+URZ+0x33480], R4 ;  /* 0x03348004050075a7 */ /* 0x010824000802017f */
[----:B0-----:R-:W-:Y:S05]  /*17780*/  @!P1 NANOSLEEP.SYNCS 0x989680 ;  /* 0x009896800000995d */ /* 0x001fea0003900000 */
[----:B------:R-:W0:Y:S02]  /*17790*/  @!P1 SYNCS.PHASECHK.TRANS64 P1, [R5+URZ+0x33480], R4 ;  /* 0x03348004050095a7 */ /* 0x000e24000802007f */
[----:B0-----:R-:W-:Y:S05]  /*177a0*/  @!P1 BRA `(.L_x_6255) ;  /* 0xfffffffc00f09947 */ /* 0x001fea000383ffff */
[----:B------:R-:W-:Y:S05]  /*177b0*/  BRA `(.L_x_6331) ;  /* 0xffffffd8000c7947 */ /* 0x000fea000383ffff */
.L_x_6332:
        /* <DEDUP_REMOVED lines=12> */
.L_x_16281:


//--------------------- .text._ZN7cutlass13device_kernelIN5flash11enable_sm90INS1_16FlashAttnFwdSm90INS1_25CollectiveMainloopFwdSm90ILi2EN4cute5tupleIJNS5_1CILi1EEES8_S8_EEENS6_IJNS7_ILi128EEENS7_ILi160EEENS7_ILi192EEEEEELi192ENS_12float_e4m3_tEfNS_4arch4Sm90ELb1ELb0ELb0ELb1ELb1ELb0ELb0ELb1ELb1ELb1ELb1ELb0EEENS1_21CollectiveEpilogueFwdINS6_IJSA_SC_SB_EEES9_NS_10bfloat16_tESG_Li256ELb1ELb1ELb1ELb1EEENS1_36VarlenDynamicPersistentTileSchedulerILi128ELi160ELi256ELi128ELb1ELb1ELb1ELb1ELb1ELb1EEEEEEEEEvNT_6ParamsE --------------------------
	.section	.text._ZN7cutlass13device_kernelIN5flash11enable_sm90INS1_16FlashAttnFwdSm90INS1_25CollectiveMainloopFwdSm90ILi2EN4cute5tupleIJNS5_1CILi1EEES8_S8_EEENS6_IJNS7_ILi128EEENS7_ILi160EEENS7_ILi192EEEEEELi192ENS_12float_e4m3_tEfNS_4arch4Sm90ELb1ELb0ELb0ELb1ELb1ELb0ELb0ELb1ELb1ELb1ELb1ELb0EEENS1_21CollectiveEpilogueFwdINS6_IJSA_SC_SB_EEES9_NS_10bfloat16_tESG_Li256ELb1ELb1ELb1ELb1EEENS1_36VarlenDynamicPersistentTileSchedulerILi128ELi160ELi256ELi128ELb1ELb1ELb1ELb1ELb1ELb1EEEEEEEEEvNT_6ParamsE,"ax",@progbits
	.align	128
.text._ZN7cutlass13device_kernelIN5flash11enable_sm90INS1_16FlashAttnFwdSm90INS1_25CollectiveMainloopFwdSm90ILi2EN4cute5tupleIJNS5_1CILi1EEES8_S8_EEENS6_IJNS7_ILi128EEENS7_ILi160EEENS7_ILi192EEEEEELi192ENS_12float_e4m3_tEfNS_4arch4Sm90ELb1ELb0ELb0ELb1ELb1ELb0ELb0ELb1ELb1ELb1ELb1ELb0EEENS1_21CollectiveEpilogueFwdINS6_IJSA_SC_SB_EEES9_NS_10bfloat16_tESG_Li256ELb1ELb1ELb1ELb1EEENS1_36VarlenDynamicPersistentTileSchedulerILi128ELi160ELi256ELi128ELb1ELb1ELb1ELb1ELb1ELb1EEEEEEEEEvNT_6ParamsE:
        .type           _ZN7cutlass13device_kernelIN5flash11enable_sm90INS1_16FlashAttnFwdSm90INS1_25CollectiveMainloopFwdSm90ILi2EN4cute5tupleIJNS5_1CILi1EEES8_S8_EEENS6_IJNS7_ILi128EEENS7_ILi160EEENS7_ILi192EEEEEELi192ENS_12float_e4m3_tEfNS_4arch4Sm90ELb1ELb0ELb0ELb1ELb1ELb0ELb0ELb1ELb1ELb1ELb1ELb0EEENS1_21CollectiveEpilogueFwdINS6_IJSA_SC_SB_EEES9_NS_10bfloat16_tESG_Li256ELb1ELb1ELb1ELb1EEENS1_36VarlenDynamicPersistentTileSchedulerILi128ELi160ELi256ELi128ELb1ELb1ELb1ELb1ELb1ELb1EEEEEEEEEvNT_6ParamsE,@function
        .size           _ZN7cutlass13device_kernelIN5flash11enable_sm90INS1_16FlashAttnFwdSm90INS1_25CollectiveMainloopFwdSm90ILi2EN4cute5tupleIJNS5_1CILi1EEES8_S8_EEENS6_IJNS7_ILi128EEENS7_ILi160EEENS7_ILi192EEEEEELi192ENS_12float_e4m3_tEfNS_4arch4Sm90ELb1ELb0ELb0ELb1ELb1ELb0ELb0ELb1ELb1ELb1ELb1ELb0EEENS1_21CollectiveEpilogueFwdINS6_IJSA_SC_SB_EEES9_NS_10bfloat16_tESG_Li256ELb1ELb1ELb1ELb1EEENS1_36VarlenDynamicPersistentTileSchedulerILi128ELi160ELi256ELi128ELb1ELb1ELb1ELb1ELb1ELb1EEEEEEEEEvNT_6ParamsE,(.L_x_16282 - _ZN7cutlass13device_kernelIN5flash11enable_sm90INS1_16FlashAttnFwdSm90INS1_25CollectiveMainloopFwdSm90ILi2EN4cute5tupleIJNS5_1CILi1EEES8_S8_EEENS6_IJNS7_ILi128EEENS7_ILi160EEENS7_ILi192EEEEEELi192ENS_12float_e4m3_tEfNS_4arch4Sm90ELb1ELb0ELb0ELb1ELb1ELb0ELb0ELb1ELb1ELb1ELb1ELb0EEENS1_21CollectiveEpilogueFwdINS6_IJSA_SC_SB_EEES9_NS_10bfloat16_tESG_Li256ELb1ELb1ELb1ELb1EEENS1_36VarlenDynamicPersistentTileSchedulerILi128ELi160ELi256ELi128ELb1ELb1ELb1ELb1ELb1ELb1EEEEEEEEEvNT_6ParamsE)
        .other          _ZN7cutlass13device_kernelIN5flash11enable_sm90INS1_16FlashAttnFwdSm90INS1_25CollectiveMainloopFwdSm90ILi2EN4cute5tupleIJNS5_1CILi1EEES8_S8_EEENS6_IJNS7_ILi128EEENS7_ILi160EEENS7_ILi192EEEEEELi192ENS_12float_e4m3_tEfNS_4arch4Sm90ELb1ELb0ELb0ELb1ELb1ELb0ELb0ELb1ELb1ELb1ELb1ELb0EEENS1_21CollectiveEpilogueFwdINS6_IJSA_SC_SB_EEES9_NS_10bfloat16_tESG_Li256ELb1ELb1ELb1ELb1EEENS1_36VarlenDynamicPersistentTileSchedulerILi128ELi160ELi256ELi128ELb1ELb1ELb1ELb1ELb1ELb1EEEEEEEEEvNT_6ParamsE,@"STO_CUDA_ENTRY STV_DEFAULT"
_ZN7cutlass13device_kernelIN5flash11enable_sm90INS1_16FlashAttnFwdSm90INS1_25CollectiveMainloopFwdSm90ILi2EN4cute5tupleIJNS5_1CILi1EEES8_S8_EEENS6_IJNS7_ILi128EEENS7_ILi160EEENS7_ILi192EEEEEELi192ENS_12float_e4m3_tEfNS_4arch4Sm90ELb1ELb0ELb0ELb1ELb1ELb0ELb0ELb1ELb1ELb1ELb1ELb0EEENS1_21CollectiveEpilogueFwdINS6_IJSA_SC_SB_EEES9_NS_10bfloat16_tESG_Li256ELb1ELb1ELb1ELb1EEENS1_36VarlenDynamicPersistentTileSchedulerILi128ELi160ELi256ELi128ELb1ELb1ELb1ELb1ELb1ELb1EEEEEEEEEvNT_6ParamsE:
        /* <DEDUP_REMOVED lines=45> */
.L_x_6333:
        /* <DEDUP_REMOVED lines=22> */
.L_x_6334:
        /* <DEDUP_REMOVED lines=18> */
.L_x_6335:
        /* <DEDUP_REMOVED lines=22> */
.L_x_6336:
        /* <DEDUP_REMOVED lines=24> */
.L_x_6337:
        /* <DEDUP_REMOVED lines=10> */
.L_x_6339:
        /* <DEDUP_REMOVED lines=9> */
[----:B-1----:R-:W-:-:S04]  /*0960*/  LOP3.LUT R0, R2, 0xffffff80, RZ, 0xc0, !PT ;  /* 0xffffff8002007812 */ /* 0x002fc800078ec0ff */
        /* <DEDUP_REMOVED lines=8> */
[----:B0-----:R-:W2:Y:S01]  /*09f0*/  LDL R3, [R1+0x2c] ;  /* 0x00002c0001037983 */ /* 0x001ea20000100800 */
[----:B------:R-:W-:Y:S01]  /*0a00*/  VIADD R12, R2, 0xffffff80 ;  /* 0xffffff80020c7836 */ /* 0x000fe20000000000 */
[----:B------:R-:W-:Y:S01]  /*0a10*/  R2UR UR7, R7 ;  /* 0x00000000070772ca */ /* 0x000fe200000e0000 */
[----:B------:R-:W-:Y:S01]  /*0a20*/  UMOV UR60, URZ ;  /* 0x0000003f003c7c82 */ /* 0x000fe20008000000 */
[----:B------:R-:W-:Y:S01]  /*0a30*/  R2UR UR5, R6 ;  /* 0x00000000060572ca */ /* 0x000fe200000e0000 */
[----:B------:R-:W-:Y:S01]  /*0a40*/  UMOV UR41, URZ ;  /* 0x0000003f00297c82 */ /* 0x000fe20008000000 */
[----:B------:R-:W-:Y:S01]  /*0a50*/  SHF.R.S32.HI R0, RZ, 0x1f, R12 ;  /* 0x0000001fff007819 */ /* 0x000fe2000001140c */
[----:B------:R-:W-:Y:S01]  /*0a60*/  UMOV UR38, URZ ;  /* 0x0000003f00267c82 */ /* 0x000fe20008000000 */
[----:B------:R-:W-:Y:S02]  /*0a70*/  R2UR UR6, R5 ;  /* 0x00000000050672ca */ /* 0x000fe400000e0000 */
[----:B------:R-:W-:-:S02]  /*0a80*/  LEA.HI R2, R0, R12, RZ, 0x7 ;  /* 0x0000000c00027211 */ /* 0x000fc400078f38ff */
[-C--:B------:R-:W-:Y:S02]  /*0a90*/  LEA.HI R4, R0, R12.reuse, RZ, 0x5 ;  /* 0x0000000c00047211 */ /* 0x080fe400078f28ff */
[----:B------:R-:W-:Y:S02]  /*0aa0*/  LOP3.LUT R229, R2, 0xffffff80, RZ, 0xc0, !PT ;  /* 0xffffff8002e57812 */ /* 0x000fe400078ec0ff */
[----:B------:R-:W-:Y:S01]  /*0ab0*/  SHF.R.S32.HI R13, RZ, 0x7, R2 ;  /* 0x00000007ff0d7819 */ /* 0x000fe20000011402 */
[----:B------:R-:W-:Y:S01]  /*0ac0*/  IMAD.SHL.U32 R5, R4, 0x20, RZ ;  /* 0x0000002004057824 */ /* 0x000fe200078e00ff */
[----:B------:R-:W-:Y:S01]  /*0ad0*/  LEA.HI R11, R0, R12, RZ, 0x2 ;  /* 0x0000000c000b7211 */ /* 0x000fe200078f10ff */
[----:B------:R-:W-:Y:S01]  /*0ae0*/  IMAD.IADD R229, R12, 0x1, -R229 ;  /* 0x000000010ce57824 */ /* 0x000fe200078e0ae5 */
[----:B------:R-:W-:Y:S02]  /*0af0*/  LEA.HI R2, R2, R13, RZ, 0x1 ;  /* 0x0000000d02027211 */ /* 0x000fe400078f08ff */
[----:B------:R-:W-:-:S02]  /*0b00*/  LOP3.LUT R5, R5, 0xfffffc00, RZ, 0xc0, !PT ;  /* 0xfffffc0005057812 */ /* 0x000fc400078ec0ff */
[----:B------:R-:W-:Y:S02]  /*0b10*/  SHF.R.S32.HI R8, RZ, 0x1f, R229 ;  /* 0x0000001fff087819 */ /* 0x000fe400000114e5 */
[----:B------:R-:W-:Y:S02]  /*0b20*/  LOP3.LUT R2, R2, 0x3fffffe, RZ, 0xc0, !PT ;  /* 0x03fffffe02027812 */ /* 0x000fe400078ec0ff */
[CC--:B------:R-:W-:Y:S02]  /*0b30*/  LEA.HI R7, R8.reuse, R229.reuse, RZ, 0x2 ;  /* 0x000000e508077211 */ /* 0x0c0fe400078f10ff */
[----:B------:R-:W-:Y:S01]  /*0b40*/  LEA.HI R8, R8, R229, RZ, 0x5 ;  /* 0x000000e508087211 */ /* 0x000fe200078f28ff */
[----:B------:R-:W-:Y:S01]  /*0b50*/  IMAD.IADD R2, R13, 0x1, -R2 ;  /* 0x000000010d027824 */ /* 0x000fe200078e0a02 */
[--C-:B------:R-:W-:Y:S02]  /*0b60*/  SHF.R.S32.HI R9, RZ, 0x2, R7.reuse ;  /* 0x00000002ff097819 */ /* 0x100fe40000011407 */
[----:B------:R-:W-:-:S02]  /*0b70*/  SHF.R.S32.HI R10, RZ, 0x1f, R7 ;  /* 0x0000001fff0a7819 */ /* 0x000fc40000011407 */
[----:B------:R-:W-:Y:S02]  /*0b80*/  SHF.R.S32.HI R8, RZ, 0x5, R8 ;  /* 0x00000005ff087819 */ /* 0x000fe40000011408 */
[----:B------:R-:W-:Y:S02]  /*0b90*/  LEA.HI R10, R10, R9, RZ, 0x3 ;  /* 0x000000090a0a7211 */ /* 0x000fe400078f18ff */
[----:B------:R-:W-:Y:S02]  /*0ba0*/  LOP3.LUT R11, R11, 0xfffffffc, RZ, 0xc0, !PT ;  /* 0xfffffffc0b0b7812 */ /* 0x000fe400078ec0ff */
[----:B------:R-:W-:-:S03]  /*0bb0*/  LOP3.LUT R10, R10, 0xfffffff8, RZ, 0xc0, !PT ;  /* 0xfffffff80a0a7812 */ /* 0x000fc600078ec0ff */
[----:B------:R-:W-:Y:S02]  /*0bc0*/  IMAD.IADD R11, R12, 0x1, -R11 ;  /* 0x000000010c0b7824 */ /* 0x000fe400078e0a0b */
[----:B------:R-:W-:-:S04]  /*0bd0*/  IMAD.IADD R9, R9, 0x1, -R10 ;  /* 0x0000000109097824 */ /* 0x000fc800078e0a0a */
[----:B------:R-:W-:Y:S01]  /*0be0*/  IMAD R9, R8, 0x10, R9 ;  /* 0x0000001008097824 */ /* 0x000fe200078e0209 */
[----:B--2---:R-:W-:Y:S02]  /*0bf0*/  R2UR UR4, R3 ;  /* 0x00000000030472ca */ /* 0x004fe400000e0000 */
[CC--:B------:R-:W-:Y:S02]  /*0c00*/  LEA.HI R3, R0.reuse, R12.reuse, RZ, 0x4 ;  /* 0x0000000c00037211 */ /* 0x0c0fe400078f20ff */
[----:B------:R-:W-:Y:S02]  /*0c10*/  LEA.HI R0, R0, R12, RZ, 0x3 ;  /* 0x0000000c00007211 */ /* 0x000fe400078f18ff */
[----:B------:R-:W-:Y:S02]  /*0c20*/  SHF.R.S32.HI R6, RZ, 0x4, R3 ;  /* 0x00000004ff067819 */ /* 0x000fe40000011403 */
[C---:B------:R-:W-:Y:S02]  /*0c30*/  LOP3.LUT R4, R3.reuse, 0x3fffff0, RZ, 0xc0, !PT ;  /* 0x03fffff003047812 */ /* 0x040fe400078ec0ff */
[----:B------:R-:W-:-:S02]  /*0c40*/  LEA.HI R3, R3, R6, RZ, 0x1 ;  /* 0x0000000603037211 */ /* 0x000fc400078f08ff */
[----:B------:R-:W-:Y:S01]  /*0c50*/  LOP3.LUT R18, R0, 0xfffffff8, RZ, 0xc0, !PT ;  /* 0xfffffff800127812 */ /* 0x000fe200078ec0ff */
[----:B------:R-:W-:Y:S01]  /*0c60*/  IMAD.IADD R4, R12, 0x1, -R4 ;  /* 0x000000010c047824 */ /* 0x000fe200078e0a04 */
[----:B------:R-:W-:Y:S01]  /*0c70*/  LOP3.LUT R3, R3, 0x1ffffffe, RZ, 0xc0, !PT ;  /* 0x1ffffffe03037812 */ /* 0x000fe200078ec0ff */
[----:B------:R-:W-:Y:S01]  /*0c80*/  ULOP3.LUT UR61, UR4, 0x1, URZ, 0xfc, !UPT ;  /* 0x00000001043d7892 */ /* 0x000fe2000f8efc3f */
[----:B------:R-:W-:Y:S01]  /*0c90*/  SHF.R.S32.HI R228, RZ, 0x3, R0 ;  /* 0x00000003ffe47819 */ /* 0x000fe20000011400 */
[----:B------:R-:W-:Y:S01]  /*0ca0*/  IMAD R4, R4, 0x40, R5 ;  /* 0x0000004004047824 */ /* 0x000fe200078e0205 */
[----:B------:R-:W-:Y:S01]  /*0cb0*/  LEA.HI R5, R11, R11, RZ, 0x1 ;  /* 0x0000000b0b057211 */ /* 0x000fe200078f08ff */
[----:B------:R-:W-:Y:S01]  /*0cc0*/  IMAD.IADD R3, R6, 0x1, -R3 ;  /* 0x0000000106037824 */ /* 0x000fe200078e0a03 */
[----:B------:R-:W-:Y:S01]  /*0cd0*/  LOP3.LUT R6, R7, 0x7ffffffc, RZ, 0xc0, !PT ;  /* 0x7ffffffc07067812 */ /* 0x000fe200078ec0ff */
[----:B------:R-:W-:Y:S02]  /*0ce0*/  IMAD.IADD R18, R12, 0x1, -R18 ;  /* 0x000000010c127824 */ /* 0x000fe400078e0a12 */
[----:B------:R-:W-:Y:S01]  /*0cf0*/  IMAD R3, R3, 0x8, R4 ;  /* 0x0000000803037824 */ /* 0x000fe200078e0204 */
[----:B------:R-:W-:Y:S01]  /*0d00*/  LOP3.LUT R4, R5, 0x1ffffffe, RZ, 0xc0, !PT ;  /* 0x1ffffffe05047812 */ /* 0x000fe200078ec0ff */
[----:B------:R-:W-:-:S03]  /*0d10*/  IMAD.IADD R6, R229, 0x1, -R6 ;  /* 0x00000001e5067824 */ /* 0x000fc600078e0a06 */
[----:B------:R0:W-:Y:S01]  /*0d20*/  STL [R1+0x28], R3 ;  /* 0x0000280301007387 */ /* 0x0001e20000100800 */
[----:B------:R-:W-:Y:S02]  /*0d30*/  IMAD.SHL.U32 R16, R6, 0x2, RZ ;  /* 0x0000000206107824 */ /* 0x000fe400078e00ff */
[----:B------:R-:W-:Y:S02]  /*0d40*/  IMAD.IADD R4, R11, 0x1, -R4 ;  /* 0x000000010b047824 */ /* 0x000fe400078e0a04 */
[C---:B------:R-:W-:Y:S02]  /*0d50*/  VIADD R227, R16.reuse, 0x8 ;  /* 0x0000000810e37836 */ /* 0x040fe40000000000 */
[C---:B------:R-:W-:Y:S02]  /*0d60*/  VIADD R226, R16.reuse, 0x10 ;  /* 0x0000001010e27836 */ /* 0x040fe40000000000 */
[----:B------:R-:W-:Y:S01]  /*0d70*/  VIADD R225, R16, 0x88 ;  /* 0x0000008810e17836 */ /* 0x000fe20000000000 */
        /* <DEDUP_REMOVED lines=20> */
.L_x_6403:
[----:B------:R-:W-:Y:S01]  /*0ec0*/  ULDC.64 UR8, c[0x0][0xc88] ;  /* 0x0003220000087ab9 */ /* 0x000fe20000000a00 */
[----:B------:R-:W-:Y:S01]  /*0ed0*/  ULDC.64 UR10, c[0x0][0xa18] ;  /* 0x00028600000a7ab9 */ /* 0x000fe20000000a00 */
[----:B------:R-:W-:Y:S02]  /*0ee0*/  UIMAD.WIDE UR8, UR7, 0x4, UR8 ;  /* 0x00000004070878a5 */ /* 0x000fe4000f8e0208 */
[----:B------:R-:W-:Y:S01]  /*0ef0*/  UISETP.NE.U32.AND UP1, UPT, UR10, URZ, UPT ;  /* 0x0000003f0a00728c */ /* 0x000fe2000bf25070 */
[----:B------:R-:W-:Y:S01]  /*0f00*/  ULDC UR4, c[0x0][0x424] ;  /* 0x0001090000047ab9 */ /* 0x000fe20000000800 */
[----:B------:R-:W-:Y:S02]  /*0f10*/  ULDC UR7, c[0x0][0x2f0] ;  /* 0x0000bc0000077ab9 */ /* 0x000fe40000000800 */
[----:B012---:R-:W-:Y:S02]  /*0f20*/  IMAD.U32 R2, RZ, RZ, UR8 ;  /* 0x00000008ff027e24 */ /* 0x007fe4000f8e00ff */
        /* <DEDUP_REMOVED lines=17> */
[----:B----4-:R-:W-:-:S03]  /*1040*/  IMAD.U32 R4, RZ, RZ, UR10 ;  /* 0x0000000aff047e24 */ /* 0x010fc6000f8e00ff */
[----:B---3--:R-:W-:Y:S01]  /*1050*/  IMAD.U32 R5, RZ, RZ, UR11 ;  /* 0x0000000bff057e24 */ /* 0x008fe2000f8e00ff */
        /* <DEDUP_REMOVED lines=13> */
[----:B-----5:R-:W-:-:S14]  /*1130*/  @P2 BRA `(.L_x_6340) ;  /* 0x0000000000382947 */ /* 0x020fdc0003800000 */
        /* <DEDUP_REMOVED lines=14> */
.L_x_6340:
        /* <DEDUP_REMOVED lines=8> */
.L_x_6341:
        /* <DEDUP_REMOVED lines=13> */
.L_x_6342:
        /* <DEDUP_REMOVED lines=43> */
[----:B------:R-:W-:Y:S02]  /*1620*/  UIMAD.WIDE UR6, UR6, 0x66666667, URZ ;  /* 0x66666667060678a5 */ /* 0x000fe4000f8e023f */
[----:B------:R-:W-:Y:S02]  /*1630*/  UIMAD.WIDE UR8, UR8, 0x66666667, URZ ;  /* 0x66666667080878a5 */ /* 0x000fe4000f8e023f */
[----:B------:R-:W-:Y:S02]  /*1640*/  USHF.R.U32.HI UR4, URZ, 0x1f, UR7 ;  /* 0x0000001f3f047899 */ /* 0x000fe40008011607 */
[----:B------:R-:W-:Y:S02]  /*1650*/  USHF.R.U32.HI UR6, URZ, 0x1f, UR9 ;  /* 0x0000001f3f067899 */ /* 0x000fe40008011609 */
[----:B------:R-:W-:Y:S02]  /*1660*/  ULEA.HI.SX32 UR7, UR7, UR4, 0x1a ;  /* 0x0000000407077291 */ /* 0x000fe4000f8fd23f */
[----:B------:R-:W-:-:S02]  /*1670*/  ULEA.HI.SX32 UR6, UR9, UR6, 0x1a ;  /* 0x0000000609067291 */ /* 0x000fc4000f8fd23f */
        /* <DEDUP_REMOVED lines=50> */
.L_x_6343:
        /* <DEDUP_REMOVED lines=11> */
[----:B------:R-:W-:Y:S02]  /*1a50*/  CS2R R92, SRZ ;  /* 0x00000000005c7805 */ /* 0x000fe4000001ff00 */
[----:B------:R-:W-:Y:S02]  /*1a60*/  CS2R R124, SRZ ;  /* 0x00000000007c7805 */ /* 0x000fe4000001ff00 */
[----:B------:R-:W-:Y:S02]  /*1a70*/  R2UR UR43, R2 ;  /* 0x00000000022b72ca */ /* 0x000fe400000e0000 */
        /* <DEDUP_REMOVED lines=12> */
[----:B------:R-:W-:Y:S01]  /*1b40*/  UISETP.GT.AND UP0, UPT, UR43, UR54, UPT ;  /* 0x000000362b00728c */ /* 0x000fe2000bf04270 */
[----:B------:R-:W-:Y:S02]  /*1b50*/  CS2R R60, SRZ ;  /* 0x00000000003c7805 */ /* 0x000fe4000001ff00 */
[----:B------:R-:W-:Y:S02]  /*1b60*/  CS2R R36, SRZ ;  /* 0x0000000000247805 */ /* 0x000fe4000001ff00 */
[----:B------:R-:W-:Y:S01]  /*1b70*/  CS2R R52, SRZ ;  /* 0x0000000000347805 */ /* 0x000fe2000001ff00 */
[----:B------:R-:W-:Y:S01]  /*1b80*/  IMAD.MOV.U32 R149, RZ, RZ, RZ ;  /* 0x000000ffff957224 */ /* 0x000fe200078e00ff */
[----:B------:R-:W-:-:S02]  /*1b90*/  CS2R R40, SRZ ;  /* 0x0000000000287805 */ /* 0x000fc4000001ff00 */
[----:B------:R-:W-:Y:S02]  /*1ba0*/  PLOP3.LUT P1, PT, PT, PT, UP0, 0x80, 0x0 ;  /* 0x000000000000781c */ /* 0x000fe40003f2f008 */
        /* <DEDUP_REMOVED lines=75> */
.L_x_6345:
        /* <DEDUP_REMOVED lines=9> */
.L_x_6508:
[----:B------:R-:W-:Y:S05]  /*20f0*/  @!P1 BRA `(.L_x_6347) ;  /* 0x0000000000049947 */ /* 0x000fea0003800000 */
[----:B------:R-:W-:Y:S01]  /*2100*/  BPT.TRAP 0x1 ;  /* 0x000000040000795c */ /* 0x000fe20000300000 */
.L_x_6347:
[----:B0-----:R-:W-:Y:S02]  /*2110*/  IMAD.U32 R3, RZ, RZ, UR38 ;  /* 0x00000026ff037e24 */ /* 0x001fe4000f8e00ff */
[----:B------:R-:W-:-:S03]  /*2120*/  IMAD.U32 R0, RZ, RZ, UR41 ;  /* 0x00000029ff007e24 */ /* 0x000fc6000f8e00ff */
[----:B------:R-:W-:Y:S02]  /*2130*/  LEA R3, R3, UR39, 0x3 ;  /* 0x0000002703037c11 */ /* 0x000fe4000f8e18ff */
[----:B------:R-:W-:-:S04]  /*2140*/  SHF.L.U32 R0, R0, 0x1f, RZ ;  /* 0x0000001f00007819 */ /* 0x000fc800000006ff */
[----:B------:R0:W1:Y:S01]  /*2150*/  SYNCS.PHASECHK.TRANS64.TRYWAIT P0, [R3+URZ+0x33430], R0 ;  /* 0x03343000030075a7 */ /* 0x000062000800017f */
[----:B------:R-:W-:Y:S05]  /*2160*/  @!P1 BRA `(.L_x_6348) ;  /* 0x0000000000049947 */ /* 0x000fea0003800000 */
[----:B------:R-:W-:Y:S01]  /*2170*/  BPT.TRAP 0x1 ;  /* 0x000000040000795c */ /* 0x000fe20000300000 */
.L_x_6348:
[----:B-1----:R-:W-:Y:S05]  /*2180*/  @P0 BRA `(.L_x_6349) ;  /* 0x0000000000080947 */ /* 0x002fea0003800000 */
[----:B------:R-:W1:Y:S02]  /*2190*/  SYNCS.PHASECHK.TRANS64.TRYWAIT P0, [R3+URZ+0x33430], R0 ;  /* 0x03343000030075a7 */ /* 0x000e64000800017f */
[----:B-1----:R-:W-:Y:S05]  /*21a0*/  @!P0 BRA `(.L_x_6350) ;  /* 0x0000018000288947 */ /* 0x002fea0003800000 */
.L_x_6349:
        /* <DEDUP_REMOVED lines=11> */
[----:B------:R-:W-:Y:S02]  /*2260*/  UMOV UR7, 0x80000020 ;  /* 0x8000002000077882 */ /* 0x000fe40000000000 */
[----:B------:R-:W-:Y:S01]  /*2270*/  UMOV UR4, UR28 ;  /* 0x0000001c00047c82 */ /* 0x000fe20008000000 */
[----:B------:R-:W-:Y:S01]  /*2280*/  UIMAD UR30, UR38, 0x780, UR48 ;  /* 0x00000780261e78a4 */ /* 0x000fe2000f8e0230 */
[----:B------:R-:W-:Y:S01]  /*2290*/  UMOV UR8, UR28 ;  /* 0x0000001c00087c82 */ /* 0x000fe20008000000 */
[----:B------:R-:W-:-:S02]  /*22a0*/  UMOV UR9, UR29 ;  /* 0x0000001d00097c82 */ /* 0x000fc40008000000 */
[----:B------:R-:W-:Y:S02]  /*22b0*/  UIADD3 UR6, UR30, 0x80, URZ ;  /* 0x000000801e067890 */ /* 0x000fe4000fffe03f */
[----:B------:R-:W-:Y:S01]  /*22c0*/  UIADD3 UR10, UR30, 0x100, URZ ;  /* 0x000001001e0a7890 */ /* 0x000fe2000fffe03f */
[----:B------:R-:W-:Y:S02]  /*22d0*/  UMOV UR11, 0x80000020 ;  /* 0x80000020000b7882 */ /* 0x000fe40000000000 */
[----:B------:R-:W-:Y:S01]  /*22e0*/  QGMMA.64x32x32.F32.E4M3.E4M3 R88, gdesc[UR28], RZ, !UPT, gsb0 ;  /* 0x006000001c5879f3 */ /* 0x000fe2000c0008ff */
[----:B------:R-:W-:Y:S02]  /*22f0*/  UIADD3 UR12, UR30, 0x180, URZ ;  /* 0x000001801e0c7890 */ /* 0x000fe4000fffe03f */
[----:B------:R-:W-:Y:S02]  /*2300*/  UIADD3 UR13, UR30, 0x200, URZ ;  /* 0x000002001e0d7890 */ /* 0x000fe4000fffe03f */
[----:B------:R-:W-:Y:S01]  /*2310*/  UIADD3 UR14, UR30, 0x202, URZ ;  /* 0x000002021e0e7890 */ /* 0x000fe2000fffe03f */
        /* <DEDUP_REMOVED lines=16> */
[----:B------:R-:W-:Y:S01]  /*2420*/  UMOV UR5, UR29 ;  /* 0x0000001d00057c82 */ /* 0x000fe20008000000 */
[----:B------:R-:W-:Y:S01]  /*2430*/  UMOV UR6, UR12 ;  /* 0x0000000c00067c82 */ /* 0x000fe20008000000 */
[----:B------:R-:W-:Y:S01]  /*2440*/  UMOV UR7, 0x80000020 ;  /* 0x8000002000077882 */ /* 0x000fe20000000000 */
[----:B------:R-:W-:Y:S01]  /*2450*/  UIADD3 UR12, UR30, 0x102, URZ ;  /* 0x000001021e0c7890 */ /* 0x000fe2000fffe03f */
[----:B------:R-:W-:Y:S02]  /*2460*/  WARPGROUP.DEPBAR.LE gsb0, 0x0 ;  /* 0x00008000000079c5 */ /* 0x000fe40000010000 */
[----:B------:R-:W-:-:S06]  /*2470*/  WARPGROUP.ARRIVE ;  /* 0x00000000000079c5 */ /* 0x000fcc0000000000 */
[----:B------:R-:W-:Y:S01]  /*2480*/  QGMMA.64x32x32.F32.E4M3.E4M3 R56, gdesc[UR8], RZ, !UPT, gsb0 ;  /* 0x00600000083879f3 */ /* 0x000fe2000c0008ff */
[----:B------:R-:W-:Y:S02]  /*2490*/  UIADD3 UR8, UR24, 0x2, URZ ;  /* 0x0000000218087890 */ /* 0x000fe4000fffe03f */
[----:B------:R-:W-:Y:S01]  /*24a0*/  UIADD3 UR10, UR30, 0x2, URZ ;  /* 0x000000021e0a7890 */ /* 0x000fe2000fffe03f */
[----:B------:R-:W-:Y:S01]  /*24b0*/  UMOV UR9, 0x80000020 ;  /* 0x8000002000097882 */ /* 0x000fe20000000000 */
[----:B------:R-:W-:Y:S01]  /*24c0*/  UMOV UR11, 0x80000020 ;  /* 0x80000020000b7882 */ /* 0x000fe20000000000 */
[----:B------:R-:W-:Y:S02]  /*24d0*/  WARPGROUP.DEPBAR.LE gsb0, 0x0 ;  /* 0x00008000000079c5 */ /* 0x000fe40000010000 */
        /* <DEDUP_REMOVED lines=27> */
[----:B------:R-:W-:Y:S01]  /*2690*/  UMOV UR13, 0x80000020 ;  /* 0x80000020000d7882 */ /* 0x000fe20000000000 */
        /* <DEDUP_REMOVED lines=42> */
[----:B------:R-:W-:Y:S01]  /*2940*/  UMOV UR5, UR13 ;  /* 0x0000000d00057c82 */ /* 0x000fe20008000000 */
[----:B------:R-:W-:Y:S01]  /*2950*/  UMOV UR6, UR16 ;  /* 0x0000001000067c82 */ /* 0x000fe20008000000 */
[----:B------:R-:W-:Y:S01]  /*2960*/  UMOV UR7, 0x80000020 ;  /* 0x8000002000077882 */ /* 0x000fe20000000000 */
[----:B------:R-:W-:Y:S02]  /*2970*/  UIADD3 UR16, UR24, 0x202, URZ ;  /* 0x0000020218107890 */ /* 0x000fe4000fffe03f */
        /* <DEDUP_REMOVED lines=100> */
.L_x_6351:
[----:B------:R-:W-:Y:S01]  /*2fc0*/  UISETP.NE.AND UP0, UPT, UR52, URZ, UPT ;  /* 0x0000003f3400728c */ /* 0x000fe2000bf05270 */
[----:B------:R-:W-:Y:S01]  /*2fd0*/  VIADD R2, R17, UR49 ;  /* 0x0000003111027c36 */ /* 0x000fe20008000000 */
[----:B------:R-:W-:Y:S01]  /*2fe0*/  UIMAD UR5, UR43, -0xa0, UR51 ;  /* 0xffffff602b0578a4 */ /* 0x000fe2000f8e0233 */
[----:B------:R-:W-:Y:S01]  /*2ff0*/  IMAD.U32 R7, RZ, RZ, UR42 ;  /* 0x0000002aff077e24 */ /* 0x000fe2000f8e00ff */
[----:B------:R-:W-:Y:S01]  /*3000*/  R2UR UR10, R3 ;  /* 0x00000000030a72ca */ /* 0x000fe200000e0000 */
[----:B------:R-:W-:Y:S01]  /*3010*/  IMAD.U32 R135, RZ, RZ, UR40 ;  /* 0x00000028ff877e24 */ /* 0x000fe2000f8e00ff */
[----:B------:R-:W-:Y:S01]  /*3020*/  PLOP3.LUT P0, PT, PT, PT, UP0, 0x80, 0x0 ;  /* 0x000000000000781c */ /* 0x000fe20003f0f008 */
[----:B------:R-:W-:Y:S01]  /*3030*/  UMOV UR7, UR49 ;  /* 0x0000003100077c82 */ /* 0x000fe20008000000 */
[----:B------:R-:W-:Y:S01]  /*3040*/  PLOP3.LUT P2, PT, PT, PT, UP0, 0x80, 0x0 ;  /* 0x000000000000781c */ /* 0x000fe20003f4f008 */
[----:B------:R-:W-:Y:S01]  /*3050*/  IMAD.U32 R9, RZ, RZ, UR5 ;  /* 0x00000005ff097e24 */ /* 0x000fe2000f8e00ff */
[----:B------:R-:W-:Y:S01]  /*3060*/  UIADD3 UR6, UR43, -0x2, URZ ;  /* 0xfffffffe2b067890 */ /* 0x000fe2000fffe03f */
[----:B------:R-:W-:Y:S01]  /*3070*/  @UP0 ULDC UR4, c[0x0][0x44c] ;  /* 0x0001130000040ab9 */ /* 0x000fe20000000800 */
[----:B------:R-:W-:-:S02]  /*3080*/  @UP0 ULDC UR11, c[0x0][0x450] ;  /* 0x00011400000b0ab9 */ /* 0x000fc40000000800 */
[----:B------:R-:W-:-:S05]  /*3090*/  IADD3 R9, -R16, 0xa0, R9 ;  /* 0x000000a010097810 */ /* 0x000fca0007ffe109 */
[----:B01----:R-:W-:Y:S01]  /*30a0*/  @P0 IMAD.HI.U32 R0, R2, UR4, RZ ;  /* 0x0000000402000c27 */ /* 0x003fe2000f8e00ff */
[----:B------:R-:W-:-:S04]  /*30b0*/  @UP0 ULDC UR4, c[0x0][0x450] ;  /* 0x0001140000040ab9 */ /* 0x000fc80000000800 */
[----:B------:R-:W-:Y:S01]  /*30c0*/  @P2 SHF.R.U32.HI R2, RZ, UR4, R0 ;  /* 0x00000004ff022c19 */ /* 0x000fe20008011600 */
[----:B------:R-:W-:-:S04]  /*30d0*/  UIMAD UR4, UR43, -0xa0, URZ ;  /* 0xffffff602b0478a4 */ /* 0x000fc8000f8e023f */
[----:B------:R-:W0:Y:S02]  /*30e0*/  SHFL.IDX PT, R4, R2, 0x1, 0x1c1f ;  /* 0x003c1f0002047f89 */ /* 0x000e2400000e0000 */
[----:B------:R-:W-:Y:S01]  /*30f0*/  IMAD.U32 R5, RZ, RZ, UR4 ;  /* 0x00000004ff057e24 */ /* 0x000fe2000f8e00ff */
[----:B------:R-:W-:Y:S01]  /*3100*/  @UP0 ULDC UR4, c[0x0][0x44c] ;  /* 0x0001130000040ab9 */ /* 0x000fe20000000800 */
[----:B------:R-:W1:Y:S01]  /*3110*/  SHFL.IDX PT, R2, R2, RZ, 0x1c1f ;  /* 0x001c1fff02027589 */ /* 0x000e6200000e0000 */
[----:B------:R-:W-:Y:S02]  /*3120*/  UIMAD.WIDE.U32 UR4, UR49, UR4, URZ ;  /* 0x00000004310472a5 */ /* 0x000fe4000f8e003f */
[----:B------:R-:W-:Y:S02]  /*3130*/  IADD3 R0, -R16, 0xa1, R5 ;  /* 0x000000a110007810 */ /* 0x000fe40007ffe105 */
[----:B------:R-:W-:Y:S02]  /*3140*/  @UP0 USHF.R.U32.HI UR7, URZ, UR11, UR5 ;  /* 0x0000000b3f070299 */ /* 0x000fe40008011605 */
[----:B------:R-:W-:-:S02]  /*3150*/  IADD3 R10, -R7, UR51, R0 ;  /* 0x00000033070a7c10 */ /* 0x000fc4000fffe100 */
[----:B------:R-:W-:-:S04]  /*3160*/  UIADD3 UR4, UR7, UR51, -UR42 ;  /* 0x0000003307047290 */ /* 0x000fc8000fffe82a */
[----:B------:R-:W-:-:S04]  /*3170*/  UIMAD.WIDE UR4, UR4, 0x66666667, URZ ;  /* 0x66666667040478a5 */ /* 0x000fc8000f8e023f */
[----:B------:R-:W-:Y:S01]  /*3180*/  USHF.R.U32.HI UR4, URZ, 0x1f, UR5 ;  /* 0x0000001f3f047899 */ /* 0x000fe20008011605 */
[----:B0-----:R-:W-:-:S03]  /*3190*/  VIADDMNMX R4, R4, R10, R9, PT ;  /* 0x0000000a04047246 */ /* 0x001fc60003800109 */
[----:B------:R-:W-:Y:S02]  /*31a0*/  ULEA.HI.SX32 UR5, UR5, UR4, 0x1a ;  /* 0x0000000405057291 */ /* 0x000fe4000f8fd23f */
[----:B------:R-:W-:Y:S01]  /*31b0*/  UIADD3 UR4, UR10, 0x33440, URZ ;  /* 0x000334400a047890 */ /* 0x000fe2000fffe03f */
[C---:B------:R-:W-:Y:S01]  /*31c0*/  ISETP.GT.AND P0, PT, R4.reuse, RZ, PT ;  /* 0x000000ff0400720c */ /* 0x040fe20003f04270 */
[----:B------:R-:W-:Y:S01]  /*31d0*/  UISETP.LT.AND UP0, UPT, UR54, UR5, UPT ;  /* 0x000000053600728c */ /* 0x000fe2000bf01270 */
[C---:B------:R-:W-:Y:S01]  /*31e0*/  ISETP.GT.AND P2, PT, R4.reuse, 0x1, PT ;  /* 0x000000010400780c */ /* 0x040fe20003f44270 */
[----:B------:R-:W-:Y:S01]  /*31f0*/  UPRMT UR4, UR57, 0x654, UR4 ;  /* 0x0000065439047896 */ /* 0x000fe20008000004 */
[----:B------:R-:W-:Y:S01]  /*3200*/  ISETP.GT.AND P3, PT, R4, 0x8, PT ;  /* 0x000000080400780c */ /* 0x000fe20003f64270 */
[----:B------:R-:W-:Y:S01]  /*3210*/  USEL UR43, UR54, UR5, !UP0 ;  /* 0x00000005362b7287 */ /* 0x000fe2000c000000 */
[----:B------:R-:W-:Y:S02]  /*3220*/  FSEL R5, R90, -INF , P0 ;  /* 0xff8000005a057808 */ /* 0x000fe40000000000 */
[----:B------:R-:W-:Y:S01]  /*3230*/  FSEL R7, R91, -INF , P2 ;  /* 0xff8000005b077808 */ /* 0x000fe20001000000 */
[----:B------:R-:W-:Y:S01]  /*3240*/  UISETP.GE.AND UP0, UPT, UR6, UR43, UPT ;  /* 0x0000002b0600728c */ /* 0x000fe2000bf06270 */
[----:B------:R-:W-:-:S02]  /*3250*/  ISETP.GT.AND P0, PT, R4, 0x9, PT ;  /* 0x000000090400780c */ /* 0x000fc40003f04270 */
[----:B------:R-:W-:Y:S01]  /*3260*/  FSEL R105, R94, -INF , P3 ;  /* 0xff8000005e697808 */ /* 0x000fe20001800000 */
[----:B------:R-:W-:Y:S01]  /*3270*/  SYNCS.ARRIVE.TRANS64.RED.A1T0 RZ, [UR4], RZ ;  /* 0x000000ffffff79a7 */ /* 0x000fe20008100404 */
        /* <DEDUP_REMOVED lines=115> */
[----:B------:R-:W0:Y:S03]  /*39b0*/  SHFL.BFLY PT, R133, R6, 0x2, 0x1f ;  /* 0x0c401f0006857f89 */ /* 0x000e2600000e0000 */
[----:B------:R-:W-:Y:S02]  /*39c0*/  FSEL R92, R92, -INF , P3 ;  /* 0xff8000005c5c7808 */ /* 0x000fe40001800000 */
[----:B0-----:R-:W-:-:S05]  /*39d0*/  FMNMX.FTZ R133, R6, R133, !PT ;  /* 0x0000008506857209 */ /* 0x001fca0007810000 */
[----:B------:R-:W0:Y:S02]  /*39e0*/  SHFL.BFLY PT, R0, R133, 0x1, 0x1f ;  /* 0x0c201f0085007f89 */ /* 0x000e2400000e0000 */
[----:B0-----:R-:W-:-:S04]  /*39f0*/  FMNMX.FTZ R0, R133, R0, !PT ;  /* 0x0000000085007209 */ /* 0x001fc80007810000 */
[C---:B------:R-:W-:Y:S01]  /*3a00*/  FSETP.NEU.FTZ.AND P0, PT, R0.reuse, -INF , PT ;  /* 0xff8000000000780b */ /* 0x040fe20003f1d000 */
[----:B------:R-:W-:-:S05]  /*3a10*/  FFMA.FTZ R4, R0, R135, -8 ;  /* 0xc100000000047423 */ /* 0x000fca0000010087 */
[----:B------:R-:W-:Y:S02]  /*3a20*/  FSEL R4, R4, RZ, P0 ;  /* 0x000000ff04047208 */ /* 0x000fe40000000000 */
[----:B------:R-:W-:-:S03]  /*3a30*/  ISETP.GT.AND P0, PT, R78, RZ, PT ;  /* 0x000000ff4e00720c */ /* 0x000fc60003f04270 */
[--C-:B------:R-:W-:Y:S01]  /*3a40*/  FFMA.FTZ R6, R7, UR40, -R4.reuse ;  /* 0x0000002807067c23 */ /* 0x100fe20008010804 */
[----:B------:R-:W-:-:S01]  /*3a50*/  FFMA.FTZ R7, R105, UR40, -R4 ;  /* 0x0000002869077c23 */ /* 0x000fc20008010804 */
[----:B------:R-:W-:Y:S01]  /*3a60*/  FSEL R88, R88, -INF , P0 ;  /* 0xff80000058587808 */ /* 0x000fe20000000000 */
[----:B------:R-:W-:-:S01]  /*3a70*/  FFMA.FTZ R8, R117, UR40, -R4 ;  /* 0x0000002875087c23 */ /* 0x000fc20008010804 */
[----:B------:R-:W-:Y:S01]  /*3a80*/  FSEL R105, R89, -INF , P2 ;  /* 0xff80000059697808 */ /* 0x000fe20001000000 */
[----:B------:R-:W-:-:S01]  /*3a90*/  FFMA.FTZ R30, R113, UR40, -R4 ;  /* 0x00000028711e7c23 */ /* 0x000fc20008010804 */
[----:B------:R-:W-:Y:S01]  /*3aa0*/  ISETP.GT.AND P0, PT, R78, 0x9, PT ;  /* 0x000000094e00780c */ /* 0x000fe20003f04270 */
[----:B------:R-:W-:-:S01]  /*3ab0*/  FFMA.FTZ R42, R103, UR40, -R4 ;  /* 0x00000028672a7c23 */ /* 0x000fc20008010804 */
[----:B------:R-:W-:Y:S01]  /*3ac0*/  FMNMX.FTZ R89, R88, R105, !PT ;  /* 0x0000006958597209 */ /* 0x000fe20007810000 */
[----:B------:R-:W-:-:S01]  /*3ad0*/  FFMA.FTZ R82, R55, UR40, -R4 ;  /* 0x0000002837527c23 */ /* 0x000fc20008010804 */
[----:B------:R-:W-:Y:S01]  /*3ae0*/  ISETP.GT.AND P2, PT, R78, 0x10, PT ;  /* 0x000000104e00780c */ /* 0x000fe20003f44270 */
[----:B------:R-:W-:Y:S01]  /*3af0*/  IMAD.U32 R55, RZ, RZ, UR40 ;  /* 0x00000028ff377e24 */ /* 0x000fe2000f8e00ff */
[----:B------:R-:W-:Y:S01]  /*3b00*/  FSEL R93, R93, -INF , P0 ;  /* 0xff8000005d5d7808 */ /* 0x000fe20000000000 */
[----:B------:R-:W-:-:S01]  /*3b10*/  FFMA.FTZ R90, R79, UR40, -R4 ;  /* 0x000000284f5a7c23 */ /* 0x000fc20008010804 */
[----:B------:R-:W-:Y:S01]  /*3b20*/  FMNMX.FTZ R2, R92, R89, !PT ;  /* 0x000000595c027209 */ /* 0x000fe20007810000 */
[----:B------:R-:W-:-:S01]  /*3b30*/  FFMA.FTZ R94, R35, UR40, -R4 ;  /* 0x00000028235e7c23 */ /* 0x000fc20008010804 */
[----:B------:R-:W-:Y:S01]  /*3b40*/  ISETP.GT.AND P0, PT, R78, 0x11, PT ;  /* 0x000000114e00780c */ /* 0x000fe20003f04270 */
[----:B------:R-:W-:-:S01]  /*3b50*/  FFMA.FTZ R5, R5, UR40, -R4 ;  /* 0x0000002805057c23 */ /* 0x000fc20008010804 */
[----:B------:R-:W-:Y:S01]  /*3b60*/  FSEL R96, R96, -INF , P2 ;  /* 0xff80000060607808 */ /* 0x000fe20001000000 */
[----:B------:R-:W-:Y:S01]  /*3b70*/  MUFU.EX2 R6, R6 ;  /* 0x0000000600067308 */ /* 0x000fe20000000800 */
[----:B------:R-:W-:Y:S01]  /*3b80*/  FMNMX.FTZ R89, R93, R2, !PT ;  /* 0x000000025d597209 */ /* 0x000fe20007810000 */
[--C-:B------:R-:W-:Y:S01]  /*3b90*/  FFMA.FTZ R9, R119, UR40, -R4.reuse ;  /* 0x0000002877097c23 */ /* 0x100fe20008010804 */
[----:B------:R-:W-:Y:S01]  /*3ba0*/  ISETP.GT.AND P2, PT, R78, 0x18, PT ;  /* 0x000000184e00780c */ /* 0x000fe20003f44270 */
[--C-:B------:R-:W-:Y:S01]  /*3bb0*/  FFMA.FTZ R10, R121, UR40, -R4.reuse ;  /* 0x00000028790a7c23 */ /* 0x100fe20008010804 */
[----:B------:R-:W-:Y:S01]  /*3bc0*/  FSEL R97, R97, -INF , P0 ;  /* 0xff80000061617808 */ /* 0x000fe20000000000 */
[--C-:B------:R-:W-:Y:S01]  /*3bd0*/  FFMA.FTZ R12, R123, UR40, -R4.reuse ;  /* 0x000000287b0c7c23 */ /* 0x100fe20008010804 */
[----:B------:R-:W-:Y:S01]  /*3be0*/  FMNMX.FTZ R2, R96, R89, !PT ;  /* 0x0000005960027209 */ /* 0x000fe20007810000 */
[----:B------:R-:W-:Y:S01]  /*3bf0*/  MUFU.EX2 R5, R5 ;  /* 0x0000000500057308 */ /* 0x000fe20000000800 */
[----:B------:R-:W-:Y:S01]  /*3c00*/  ISETP.GT.AND P0, PT, R78, 0x19, PT ;  /* 0x000000194e00780c */ /* 0x000fe20003f04270 */
[--C-:B------:R-:W-:Y:S01]  /*3c10*/  FFMA.FTZ R63, R63, UR40, -R4.reuse ;  /* 0x000000283f3f7c23 */ /* 0x100fe20008010804 */
[----:B------:R-:W-:Y:S01]  /*3c20*/  FSEL R100, R100, -INF , P2 ;  /* 0xff80000064647808 */ /* 0x000fe20001000000 */
[--C-:B------:R-:W-:Y:S01]  /*3c30*/  FFMA.FTZ R125, R125, UR40, -R4.reuse ;  /* 0x000000287d7d7c23 */ /* 0x100fe20008010804 */
[----:B------:R-:W-:Y:S01]  /*3c40*/  FMNMX.FTZ R117, R97, R2, !PT ;  /* 0x0000000261757209 */ /* 0x000fe20007810000 */
[--C-:B------:R-:W-:Y:S01]  /*3c50*/  FFMA.FTZ R14, R127, UR40, -R4.reuse ;  /* 0x000000287f0e7c23 */ /* 0x100fe20008010804 */
[----:B------:R-:W-:Y:S01]  /*3c60*/  FSEL R101, R101, -INF , P0 ;  /* 0xff80000065657808 */ /* 0x000fe20000000000 */
[----:B------:R-:W-:Y:S01]  /*3c70*/  MUFU.EX2 R7, R7 ;  /* 0x0000000700077308 */ /* 0x000fe20000000800 */
[----:B------:R-:W-:Y:S01]  /*3c80*/  ISETP.GT.AND P0, PT, R78, 0x20, PT ;  /* 0x000000204e00780c */ /* 0x000fe20003f04270 */
        /* <DEDUP_REMOVED lines=21> */
[----:B------:R-:W-:Y:S01]  /*3de0*/  ISETP.GT.AND P0, PT, R78, 0x30, PT ;  /* 0x000000304e00780c */ /* 0x000fe20003f04270 */
[----:B------:R-:W-:Y:S01]  /*3df0*/  MUFU.EX2 R10, R10 ;  /* 0x0000000a000a7308 */ /* 0x000fe20000000800 */
[----:B------:R-:W-:Y:S01]  /*3e00*/  FSEL R34, R77, -INF , P2 ;  /* 0xff8000004d227808 */ /* 0x000fe20001000000 */
[----:B------:R-:W-:Y:S01]  /*3e10*/  FFMA.FTZ R77, R115, UR40, -R4 ;  /* 0x00000028734d7c23 */ /* 0x000fe20008010804 */
[----:B------:R-:W-:-:S02]  /*3e20*/  FMNMX.FTZ R117, R76, R117, !PT ;  /* 0x000000754c757209 */ /* 0x000fc40007810000 */
[----:B------:R-:W-:Y:S02]  /*3e30*/  CS2R R108, SRZ ;  /* 0x00000000006c7805 */ /* 0x000fe4000001ff00 */
[----:B------:R-:W-:Y:S02]  /*3e40*/  ISETP.GT.AND P2, PT, R78, 0x31, PT ;  /* 0x000000314e00780c */ /* 0x000fe40003f44270 */
[----:B------:R-:W-:Y:S02]  /*3e50*/  CS2R R118, SRZ ;  /* 0x0000000000767805 */ /* 0x000fe4000001ff00 */
[----:B------:R-:W-:Y:S01]  /*3e60*/  FSEL R80, R80, -INF , P0 ;  /* 0xff80000050507808 */ /* 0x000fe20000000000 */
[----:B------:R-:W-:Y:S01]  /*3e70*/  MUFU.EX2 R12, R12 ;  /* 0x0000000c000c7308 */ /* 0x000fe20000000800 */
[----:B------:R-:W-:Y:S02]  /*3e80*/  FMNMX.FTZ R117, R34, R117, !PT ;  /* 0x0000007522757209 */ /* 0x000fe40007810000 */
[----:B------:R-:W-:-:S02]  /*3e90*/  ISETP.GT.AND P0, PT, R78, 0x38, PT ;  /* 0x000000384e00780c */ /* 0x000fc40003f04270 */
[----:B------:R-:W-:Y:S02]  /*3ea0*/  FSEL R81, R81, -INF , P2 ;  /* 0xff80000051517808 */ /* 0x000fe40001000000 */
[----:B------:R-:W-:Y:S01]  /*3eb0*/  FMNMX.FTZ R2, R80, R117, !PT ;  /* 0x0000007550027209 */ /* 0x000fe20007810000 */
[----:B------:R-:W1:Y:S01]  /*3ec0*/  MUFU.EX2 R89, R125 ;  /* 0x0000007d00597308 */ /* 0x000e620000000800 */
[----:B------:R-:W-:Y:S02]  /*3ed0*/  ISETP.GT.AND P2, PT, R78, 0x39, PT ;  /* 0x000000394e00780c */ /* 0x000fe40003f44270 */
[----:B------:R-:W-:Y:S02]  /*3ee0*/  CS2R R116, SRZ ;  /* 0x0000000000747805 */ /* 0x000fe4000001ff00 */
[----:B------:R-:W-:Y:S02]  /*3ef0*/  FSEL R84, R84, -INF , P0 ;  /* 0xff80000054547808 */ /* 0x000fe40000000000 */
[----:B------:R-:W-:-:S02]  /*3f00*/  FMNMX.FTZ R115, R81, R2, !PT ;  /* 0x0000000251737209 */ /* 0x000fc40007810000 */
[----:B------:R-:W-:Y:S01]  /*3f10*/  FSEL R85, R85, -INF , P2 ;  /* 0xff80000055557808 */ /* 0x000fe20001000000 */
[----:B------:R-:W-:Y:S01]  /*3f20*/  MUFU.EX2 R14, R14 ;  /* 0x0000000e000e7308 */ /* 0x000fe20000000800 */
[----:B------:R-:W-:Y:S02]  /*3f30*/  ISETP.GT.AND P0, PT, R78, 0x40, PT ;  /* 0x000000404e00780c */ /* 0x000fe40003f04270 */
[----:B------:R-:W-:Y:S02]  /*3f40*/  FMNMX.FTZ R2, R84, R115, !PT ;  /* 0x0000007354027209 */ /* 0x000fe40007810000 */
[----:B------:R-:W-:Y:S02]  /*3f50*/  CS2R R114, SRZ ;  /* 0x0000000000727805 */ /* 0x000fe4000001ff00 */
[----:B------:R-:W-:Y:S02]  /*3f60*/  ISETP.GT.AND P2, PT, R78, 0x41, PT ;  /* 0x000000414e00780c */ /* 0x000fe40003f44270 */
[----:B------:R-:W-:Y:S01]  /*3f70*/  FSEL R56, R56, -INF , P0 ;  /* 0xff80000038387808 */ /* 0x000fe20000000000 */
[----:B------:R-:W-:Y:S01]  /*3f80*/  MUFU.EX2 R73, R73 ;  /* 0x0000004900497308 */ /* 0x000fe20000000800 */
[----:B------:R-:W-:-:S02]  /*3f90*/  FMNMX.FTZ R113, R85, R2, !PT ;  /* 0x0000000255717209 */ /* 0x000fc40007810000 */
[----:B------:R-:W-:Y:S02]  /*3fa0*/  ISETP.GT.AND P0, PT, R78, 0x48, PT ;  /* 0x000000484e00780c */ /* 0x000fe40003f04270 */
[----:B------:R-:W-:Y:S01]  /*3fb0*/  FSEL R46, R57, -INF , P2 ;  /* 0xff800000392e7808 */ /* 0x000fe20001000000 */
[----:B------:R-:W-:Y:S01]  /*3fc0*/  FFMA.FTZ R57, R111, UR40, -R4 ;  /* 0x000000286f397c23 */ /* 0x000fe20008010804 */
[----:B------:R-:W-:Y:S01]  /*3fd0*/  FMNMX.FTZ R113, R56, R113, !PT ;  /* 0x0000007138717209 */ /* 0x000fe20007810000 */
[----:B------:R-:W-:Y:S01]  /*3fe0*/  MUFU.EX2 R20, R20 ;  /* 0x0000001400147308 */ /* 0x000fe20000000800 */
[----:B------:R-:W-:Y:S02]  /*3ff0*/  ISETP.GT.AND P2, PT, R78, 0x49, PT ;  /* 0x000000494e00780c */ /* 0x000fe40003f44270 */
[----:B------:R-:W-:Y:S02]  /*4000*/  CS2R R110, SRZ ;  /* 0x00000000006e7805 */ /* 0x000fe4000001ff00 */
[----:B------:R-:W-:-:S02]  /*4010*/  FSEL R60, R60, -INF , P0 ;  /* 0xff8000003c3c7808 */ /* 0x000fc40000000000 */
[----:B------:R-:W-:Y:S02]  /*4020*/  FMNMX.FTZ R113, R46, R113, !PT ;  /* 0x000000712e717209 */ /* 0x000fe40007810000 */
[----:B------:R-:W-:Y:S01]  /*4030*/  ISETP.GT.AND P0, PT, R78, 0x50, PT ;  /* 0x000000504e00780c */ /* 0x000fe20003f04270 */
[----:B------:R-:W2:Y:S01]  /*4040*/  MUFU.EX2 R77, R77 ;  /* 0x0000004d004d7308 */ /* 0x000ea20000000800 */
[----:B------:R-:W-:Y:S01]  /*4050*/  FSEL R50, R61, -INF , P2 ;  /* 0xff8000003d327808 */ /* 0x000fe20001000000 */
[----:B------:R-:W-:Y:S01]  /*4060*/  FFMA.FTZ R61, R107, UR40, -R4 ;  /* 0x000000286b3d7c23 */ /* 0x000fe20008010804 */
[----:B------:R-:W-:Y:S02]  /*4070*/  FMNMX.FTZ R113, R60, R113, !PT ;  /* 0x000000713c717209 */ /* 0x000fe40007810000 */
[----:B------:R-:W-:Y:S02]  /*4080*/  ISETP.GT.AND P2, PT, R78, 0x51, PT ;  /* 0x000000514e00780c */ /* 0x000fe40003f44270 */
[----:B------:R-:W-:Y:S01]  /*4090*/  FSEL R64, R64, -INF , P0 ;  /* 0xff80000040407808 */ /* 0x000fe20000000000 */
[----:B------:R-:W-:Y:S01]  /*40a0*/  MUFU.EX2 R30, R30 ;  /* 0x0000001e001e7308 */ /* 0x000fe20000000800 */
[----:B------:R-:W-:-:S02]  /*40b0*/  FMNMX.FTZ R113, R50, R113, !PT ;  /* 0x0000007132717209 */ /* 0x000fc40007810000 */
[----:B------:R-:W-:Y:S02]  /*40c0*/  ISETP.GT.AND P0, PT, R78, 0x58, PT ;  /* 0x000000584e00780c */ /* 0x000fe40003f04270 */
[----:B------:R-:W-:Y:S02]  /*40d0*/  FSEL R65, R65, -INF , P2 ;  /* 0xff80000041417808 */ /* 0x000fe40001000000 */
[----:B------:R-:W-:Y:S01]  /*40e0*/  FMNMX.FTZ R2, R64, R113, !PT ;  /* 0x0000007140027209 */ /* 0x000fe20007810000 */
[----:B------:R-:W-:Y:S01]  /*40f0*/  MUFU.EX2 R57, R57 ;  /* 0x0000003900397308 */ /* 0x000fe20000000800 */
[----:B------:R-:W-:Y:S02]  /*4100*/  ISETP.GT.AND P2, PT, R78, 0x59, PT ;  /* 0x000000594e00780c */ /* 0x000fe40003f44270 */
[----:B------:R-:W-:Y:S02]  /*4110*/  CS2R R112, SRZ ;  /* 0x0000000000707805 */ /* 0x000fe4000001ff00 */
[----:B------:R-:W-:-:S02]  /*4120*/  FSEL R68, R68, -INF , P0 ;  /* 0xff80000044447808 */ /* 0x000fc40000000000 */
[----:B------:R-:W-:Y:S02]  /*4130*/  FMNMX.FTZ R107, R65, R2, !PT ;  /* 0x00000002416b7209 */ /* 0x000fe40007810000 */
[----:B------:R-:W-:Y:S01]  /*4140*/  FSEL R69, R69, -INF , P2 ;  /* 0xff80000045457808 */ /* 0x000fe20001000000 */
[----:B------:R-:W-:Y:S01]  /*4150*/  MUFU.EX2 R38, R38 ;  /* 0x0000002600267308 */ /* 0x000fe20000000800 */
[----:B------:R-:W-:Y:S02]  /*4160*/  ISETP.GT.AND P0, PT, R78, 0x60, PT ;  /* 0x000000604e00780c */ /* 0x000fe40003f04270 */
[----:B------:R-:W-:Y:S02]  /*4170*/  FMNMX.FTZ R2, R68, R107, !PT ;  /* 0x0000006b44027209 */ /* 0x000fe40007810000 */
[----:B------:R-:W-:Y:S02]  /*4180*/  CS2R R106, SRZ ;  /* 0x00000000006a7805 */ /* 0x000fe4000001ff00 */
[----:B------:R-:W-:-:S02]  /*4190*/  ISETP.GT.AND P2, PT, R78, 0x61, PT ;  /* 0x000000614e00780c */ /* 0x000fc40003f44270 */
[----:B------:R-:W-:Y:S01]  /*41a0*/  FSEL R54, R40, -INF , P0 ;  /* 0xff80000028367808 */ /* 0x000fe20000000000 */
[----:B------:R-:W3:Y:S01]  /*41b0*/  MUFU.EX2 R61, R61 ;  /* 0x0000003d003d7308 */ /* 0x000ee20000000800 */
[----:B------:R-:W-:Y:S02]  /*41c0*/  FMNMX.FTZ R103, R69, R2, !PT ;  /* 0x0000000245677209 */ /* 0x000fe40007810000 */
[----:B------:R-:W-:Y:S02]  /*41d0*/  ISETP.GT.AND P0, PT, R78, 0x68, PT ;  /* 0x000000684e00780c */ /* 0x000fe40003f04270 */
[----:B------:R-:W-:Y:S01]  /*41e0*/  FSEL R58, R41, -INF , P2 ;  /* 0xff800000293a7808 */ /* 0x000fe20001000000 */
[----:B------:R-:W-:Y:S01]  /*41f0*/  FFMA.FTZ R41, R99, UR40, -R4 ;  /* 0x0000002863297c23 */ /* 0x000fe20008010804 */
        /* <DEDUP_REMOVED lines=8> */
[--C-:B------:R-:W-:Y:S01]  /*4280*/  FFMA.FTZ R45, R75, UR40, -R4.reuse ;  /* 0x000000284b2d7c23 */ /* 0x100fe20008010804 */
[----:B------:R-:W-:Y:S01]  /*4290*/  FMNMX.FTZ R103, R44, R103, !PT ;  /* 0x000000672c677209 */ /* 0x000fe20007810000 */
[----:B----4-:R-:W-:Y:S01]  /*42a0*/  FFMA.FTZ R42, R95, UR40, -R4 ;  /* 0x000000285f2a7c23 */ /* 0x010fe20008010804 */
        /* <DEDUP_REMOVED lines=9> */
[----:B------:R-:W-:Y:S02]  /*4340*/  CS2R R102, SRZ ;  /* 0x0000000000667805 */ /* 0x000fe4000001ff00 */
[----:B------:R-:W-:Y:S02]  /*4350*/  FSEL R52, R52, -INF , P0 ;  /* 0xff80000034347808 */ /* 0x000fe40000000000 */
[----:B------:R-:W-:Y:S02]  /*4360*/  FMNMX.FTZ R75, R49, R2, !PT ;  /* 0x00000002314b7209 */ /* 0x000fe40007810000 */
[----:B------:R-:W-:Y:S01]  /*4370*/  FSEL R53, R53, -INF , P2 ;  /* 0xff80000035357808 */ /* 0x000fe20001000000 */
[----:B------:R-:W-:Y:S01]  /*4380*/  MUFU.EX2 R21, R21 ;  /* 0x0000001500157308 */ /* 0x000fe20000000800 */
[----:B------:R-:W-:Y:S02]  /*4390*/  ISETP.GT.AND P0, PT, R78, 0x80, PT ;  /* 0x000000804e00780c */ /* 0x000fe40003f04270 */
[----:B------:R-:W-:-:S02]  /*43a0*/  FMNMX.FTZ R2, R52, R75, !PT ;  /* 0x0000004b34027209 */ /* 0x000fc40007810000 */
[----:B------:R-:W-:Y:S02]  /*43b0*/  ISETP.GT.AND P2, PT, R78, 0x81, PT ;  /* 0x000000814e00780c */ /* 0x000fe40003f44270 */
[----:B------:R-:W-:Y:S01]  /*43c0*/  FSEL R66, R24, -INF , P0 ;  /* 0xff80000018427808 */ /* 0x000fe20000000000 */
[----:B------:R-:W-:-:S01]  /*43d0*/  FFMA.FTZ R24, R67, UR40, -R4 ;  /* 0x0000002843187c23 */ /* 0x000fc20008010804 */
[----:B------:R-:W-:Y:S01]  /*43e0*/  FMNMX.FTZ R75, R53, R2, !PT ;  /* 0x00000002354b7209 */ /* 0x000fe20007810000 */
[----:B------:R-:W-:Y:S01]  /*43f0*/  MUFU.EX2 R13, R13 ;  /* 0x0000000d000d7308 */ /* 0x000fe20000000800 */
[----:B------:R-:W-:Y:S02]  /*4400*/  ISETP.GT.AND P0, PT, R78, 0x88, PT ;  /* 0x000000884e00780c */ /* 0x000fe40003f04270 */
[----:B------:R-:W-:Y:S02]  /*4410*/  FSEL R25, R25, -INF , P2 ;  /* 0xff80000019197808 */ /* 0x000fe40001000000 */
[----:B------:R-:W-:-:S02]  /*4420*/  FMNMX.FTZ R2, R66, R75, !PT ;  /* 0x0000004b42027209 */ /* 0x000fc40007810000 */
[----:B------:R-:W-:Y:S01]  /*4430*/  ISETP.GT.AND P2, PT, R78, 0x89, PT ;  /* 0x000000894e00780c */ /* 0x000fe20003f44270 */
[----:B------:R-:W-:Y:S01]  /*4440*/  MUFU.EX2 R24, R24 ;  /* 0x0000001800187308 */ /* 0x000fe20000000800 */
        /* <DEDUP_REMOVED lines=8> */
[----:B------:R-:W-:Y:S01]  /*44d0*/  FSEL R70, R32, -INF , P0 ;  /* 0xff80000020467808 */ /* 0x000fe20000000000 */
[--C-:B------:R-:W-:Y:S01]  /*44e0*/  FFMA.FTZ R32, R71, UR40, -R4.reuse ;  /* 0x0000002847207c23 */ /* 0x100fe20008010804 */
[----:B------:R-:W-:Y:S01]  /*44f0*/  FMNMX.FTZ R75, R29, R2, !PT ;  /* 0x000000021d4b7209 */ /* 0x000fe20007810000 */
[----:B------:R-:W-:Y:S01]  /*4500*/  MUFU.EX2 R28, R28 ;  /* 0x0000001c001c7308 */ /* 0x000fe20000000800 */
[----:B------:R-:W-:Y:S02]  /*4510*/  ISETP.GT.AND P0, PT, R78, 0x98, PT ;  /* 0x000000984e00780c */ /* 0x000fe40003f04270 */
[----:B------:R-:W-:Y:S01]  /*4520*/  FSEL R74, R33, -INF , P2 ;  /* 0xff800000214a7808 */ /* 0x000fe20001000000 */
[----:B------:R-:W-:-:S01]  /*4530*/  FFMA.FTZ R33, R15, UR40, -R4 ;  /* 0x000000280f217c23 */ /* 0x000fc20008010804 */
[----:B------:R-:W-:Y:S01]  /*4540*/  FMNMX.FTZ R75, R70, R75, !PT ;  /* 0x0000004b464b7209 */ /* 0x000fe20007810000 */
[----:B------:R-:W-:-:S01]  /*4550*/  FFMA.FTZ R15, R59, UR40, -R4 ;  /* 0x000000283b0f7c23 */ /* 0x000fc20008010804 */
[----:B------:R-:W-:Y:S01]  /*4560*/  ISETP.GT.AND P2, PT, R78, 0x99, PT ;  /* 0x000000994e00780c */ /* 0x000fe20003f44270 */
        /* <DEDUP_REMOVED lines=9> */
[----:B0-----:R-:W-:Y:S01]  /*4600*/  F2FP.SATFINITE.E4M3.F32.PACK_AB_MERGE_C R217, R8, R7, RZ ;  /* 0x0000000708d9723e */ /* 0x001fe200048070ff */
[----:B------:R-:W-:Y:S01]  /*4610*/  MUFU.EX2 R32, R32 ;  /* 0x0000002000207308 */ /* 0x000fe20000000800 */
[----:B------:R-:W-:-:S02]  /*4620*/  FMNMX.FTZ R2, R37, R2, !PT ;  /* 0x0000000225027209 */ /* 0x000fc40007810000 */
[----:B-1----:R-:W-:Y:S02]  /*4630*/  F2FP.SATFINITE.E4M3.F32.PACK_AB_MERGE_C R219, R89, R12, RZ ;  /* 0x0000000c59db723e */ /* 0x002fe400048070ff */
[----:B------:R-:W-:Y:S01]  /*4640*/  F2FP.SATFINITE.E4M3.F32.PACK_AB_MERGE_C R217, R6, R5, R217 ;  /* 0x0000000506d9723e */ /* 0x000fe200048070d9 */
[----:B------:R-:W0:Y:S01]  /*4650*/  SHFL.BFLY PT, R43, R2, 0x2, 0x1f ;  /* 0x0c401f00022b7f89 */ /* 0x000e2200000e0000 */
[----:B------:R-:W-:Y:S01]  /*4660*/  F2FP.SATFINITE.E4M3.F32.PACK_AB_MERGE_C R219, R10, R9, R219 ;  /* 0x000000090adb723e */ /* 0x000fe200048070db */
[----:B------:R-:W-:Y:S01]  /*4670*/  MUFU.EX2 R33, R33 ;  /* 0x0000002100217308 */ /* 0x000fe20000000800 */
[----:B--2---:R-:W-:Y:S02]  /*4680*/  F2FP.SATFINITE.E4M3.F32.PACK_AB_MERGE_C R213, R77, R20, RZ ;  /* 0x000000144dd5723e */ /* 0x004fe400048070ff */
[----:B---3--:R-:W-:Y:S02]  /*4690*/  F2FP.SATFINITE.E4M3.F32.PACK_AB_MERGE_C R215, R61, R38, RZ ;  /* 0x000000263dd7723e */ /* 0x008fe400048070ff */
[----:B------:R-:W-:-:S02]  /*46a0*/  F2FP.SATFINITE.E4M3.F32.PACK_AB_MERGE_C R213, R73, R14, R213 ;  /* 0x0000000e49d5723e */ /* 0x000fc400048070d5 */
[----:B------:R-:W-:Y:S01]  /*46b0*/  F2FP.SATFINITE.E4M3.F32.PACK_AB_MERGE_C R215, R57, R30, R215 ;  /* 0x0000001e39d7723e */ /* 0x000fe200048070d7 */
[----:B------:R-:W-:Y:S08]  /*46c0*/  MUFU.EX2 R78, R78 ;  /* 0x0000004e004e7308 */ /* 0x000ff00000000800 */
[----:B------:R-:W-:Y:S01]  /*46d0*/  MUFU.EX2 R15, R15 ;  /* 0x0000000f000f7308 */ /* 0x000fe20000000800 */
[----:B0-----:R-:W-:-:S07]  /*46e0*/  FMNMX.FTZ R59, R2, R43, !PT ;  /* 0x0000002b023b7209 */ /* 0x001fce0007810000 */
[----:B------:R0:W-:Y:S01]  /*46f0*/  MUFU.EX2 R43, R63 ;  /* 0x0000003f002b7308 */ /* 0x0001e20000000800 */
[----:B------:R-:W1:Y:S07]  /*4700*/  SHFL.BFLY PT, R2, R59, 0x1, 0x1f ;  /* 0x0c201f003b027f89 */ /* 0x000e6e00000e0000 */
[----:B------:R-:W-:Y:S08]  /*4710*/  MUFU.EX2 R36, R36 ;  /* 0x0000002400247308 */ /* 0x000ff00000000800 */
[----:B------:R-:W-:Y:S08]  /*4720*/  MUFU.EX2 R82, R82 ;  /* 0x0000005200527308 */ /* 0x000ff00000000800 */
[----:B------:R-:W-:Y:S01]  /*4730*/  MUFU.EX2 R47, R47 ;  /* 0x0000002f002f7308 */ /* 0x000fe20000000800 */
[----:B-1----:R-:W-:-:S04]  /*4740*/  FMNMX.FTZ R2, R59, R2, !PT ;  /* 0x000000023b027209 */ /* 0x002fc80007810000 */
[C---:B------:R-:W-:Y:S01]  /*4750*/  FSETP.NEU.FTZ.AND P0, PT, R2.reuse, -INF , PT ;  /* 0xff8000000200780b */ /* 0x040fe20003f1d000 */
[----:B------:R-:W-:-:S02]  /*4760*/  FFMA.FTZ R55, R2, R55, -8 ;  /* 0xc100000002377423 */ /* 0x000fc40000010037 */
[----:B------:R-:W-:Y:S03]  /*4770*/  MUFU.EX2 R86, R86 ;  /* 0x0000005600567308 */ /* 0x000fe60000000800 */
[----:B------:R-:W-:Y:S02]  /*4780*/  FSEL R79, R55, RZ, P0 ;  /* 0x000000ff374f7208 */ /* 0x000fe40000000000 */
[----:B------:R-:W-:-:S03]  /*4790*/  PLOP3.LUT P0, PT, PT, PT, UP0, 0x80, 0x0 ;  /* 0x000000000000781c */ /* 0x000fc60003f0f008 */
        /* <DEDUP_REMOVED lines=12> */
[----:B------:R-:W-:Y:S01]  /*4860*/  FADD.FTZ R54, R5, R6 ;  /* 0x0000000605367221 */ /* 0x000fe20000010000 */
[----:B------:R-:W-:-:S01]  /*4870*/  FFMA.FTZ R101, R101, UR40, -R79 ;  /* 0x0000002865657c23 */ /* 0x000fc2000801084f */
[--C-:B0-----:R-:W-:Y:S01]  /*4880*/  FFMA.FTZ R63, R72, UR40, -R79.reuse ;  /* 0x00000028483f7c23 */ /* 0x101fe2000801084f */
[----:B------:R-:W-:-:S01]  /*4890*/  FFMA.FTZ R72, R26, UR40, -R79 ;  /* 0x000000281a487c23 */ /* 0x000fc2000801084f */
[----:B------:R-:W-:Y:S01]  /*48a0*/  MUFU.EX2 R88, R88 ;  /* 0x0000005800587308 */ /* 0x000fe20000000800 */
[----:B------:R-:W-:-:S01]  /*48b0*/  FADD.FTZ R95, R7, R54 ;  /* 0x00000036075f7221 */ /* 0x000fc20000010000 */
[--C-:B------:R-:W-:Y:S01]  /*48c0*/  FFMA.FTZ R76, R76, UR40, -R79.reuse ;  /* 0x000000284c4c7c23 */ /* 0x100fe2000801084f */
[----:B------:R-:W-:-:S01]  /*48d0*/  FFMA.FTZ R34, R34, UR40, -R79 ;  /* 0x0000002822227c23 */ /* 0x000fc2000801084f */
[----:B------:R-:W-:Y:S01]  /*48e0*/  FFMA.FTZ R26, R80, UR40, -R79 ;  /* 0x00000028501a7c23 */ /* 0x000fe2000801084f */
[----:B------:R-:W-:-:S01]  /*48f0*/  FADD.FTZ R54, R8, R95 ;  /* 0x0000005f08367221 */ /* 0x000fc20000010000 */
        /* <DEDUP_REMOVED lines=11> */
[----:B0-----:R-:W-:-:S01]  /*49b0*/  FFMA.FTZ R59, R81, UR40, -R79 ;  /* 0x00000028513b7c23 */ /* 0x001fc2000801084f */
        /* <DEDUP_REMOVED lines=12> */
[----:B------:R-:W-:-:S02]  /*4a80*/  CS2R R96, SRZ ;  /* 0x0000000000607805 */ /* 0x000fc4000001ff00 */
[----:B------:R-:W-:Y:S01]  /*4a90*/  CS2R R104, SRZ ;  /* 0x0000000000687805 */ /* 0x000fe2000001ff00 */
[----:B------:R-:W2:Y:S01]  /*4aa0*/  MUFU.EX2 R92, R92 ;  /* 0x0000005c005c7308 */ /* 0x000ea20000000800 */
[----:B-1----:R-:W-:-:S04]  /*4ab0*/  F2FP.SATFINITE.E4M3.F32.PACK_AB_MERGE_C R216, R98, R83, RZ ;  /* 0x0000005362d8723e */ /* 0x002fc800048070ff */
[----:B------:R-:W-:-:S03]  /*4ac0*/  F2FP.SATFINITE.E4M3.F32.PACK_AB_MERGE_C R216, R88, R35, R216 ;  /* 0x0000002358d8723e */ /* 0x000fc600048070d8 */
[----:B------:R1:W-:Y:S08]  /*4ad0*/  MUFU.EX2 R81, R50 ;  /* 0x0000003200517308 */ /* 0x0003f00000000800 */
[----:B------:R-:W3:Y:S01]  /*4ae0*/  MUFU.EX2 R100, R100 ;  /* 0x0000006400647308 */ /* 0x000ee20000000800 */
[----:B-1----:R-:W-:-:S04]  /*4af0*/  FADD.FTZ R50, R35, R88 ;  /* 0x0000005823327221 */ /* 0x002fc80000010000 */
[----:B------:R-:W-:-:S03]  /*4b00*/  FADD.FTZ R93, R83, R50 ;  /* 0x00000032535d7221 */ /* 0x000fc60000010000 */
[----:B------:R-:W1:Y:S01]  /*4b10*/  MUFU.EX2 R101, R101 ;  /* 0x0000006500657308 */ /* 0x000e620000000800 */
[----:B------:R-:W-:-:S01]  /*4b20*/  FADD.FTZ R50, R98, R93 ;  /* 0x0000005d62327221 */ /* 0x000fc20000010000 */
[----:B------:R-:W-:Y:S01]  /*4b30*/  FADD.FTZ R93, R9, R54 ;  /* 0x00000036095d7221 */ /* 0x000fe20000010000 */
[----:B------:R-:W-:Y:S02]  /*4b40*/  CS2R R98, SRZ ;  /* 0x0000000000627805 */ /* 0x000fe4000001ff00 */
[----:B0-----:R-:W-:Y:S01]  /*4b50*/  FADD.FTZ R3, R55, R50 ;  /* 0x0000003237037221 */ /* 0x001fe20000010000 */
[----:B------:R-:W-:-:S02]  /*4b60*/  FADD.FTZ R93, R10, R93 ;  /* 0x0000005d0a5d7221 */ /* 0x000fc40000010000 */
[----:B------:R-:W0:Y:S01]  /*4b70*/  MUFU.EX2 R63, R63 ;  /* 0x0000003f003f7308 */ /* 0x000e220000000800 */
[----:B--2---:R-:W-:-:S01]  /*4b80*/  FADD.FTZ R3, R92, R3 ;  /* 0x000000035c037221 */ /* 0x004fc20000010000 */
[----:B------:R-:W-:-:S03]  /*4b90*/  FADD.FTZ R54, R12, R93 ;  /* 0x0000005d0c367221 */ /* 0x000fc60000010000 */
[----:B---3--:R-:W-:Y:S01]  /*4ba0*/  FADD.FTZ R50, R100, R3 ;  /* 0x0000000364327221 */ /* 0x008fe20000010000 */
[----:B------:R-:W-:-:S01]  /*4bb0*/  FADD.FTZ R39, R89, R54 ;  /* 0x0000003659277221 */ /* 0x000fc20000010000 */
[----:B------:R-:W-:Y:S01]  /*4bc0*/  CS2R R88, SRZ ;  /* 0x0000000000587805 */ /* 0x000fe2000001ff00 */
[----:B------:R-:W2:Y:S01]  /*4bd0*/  MUFU.EX2 R72, R72 ;  /* 0x0000004800487308 */ /* 0x000ea20000000800 */
[----:B-1----:R-:W-:-:S01]  /*4be0*/  FADD.FTZ R50, R101, R50 ;  /* 0x0000003265327221 */ /* 0x002fc20000010000 */
[----:B------:R-:W-:Y:S01]  /*4bf0*/  FADD.FTZ R54, R14, R39 ;  /* 0x000000270e367221 */ /* 0x000fe20000010000 */
[----:B------:R-:W-:Y:S02]  /*4c00*/  F2FP.SATFINITE.E4M3.F32.PACK_AB_MERGE_C R218, R101, R100, RZ ;  /* 0x0000006465da723e */ /* 0x000fe400048070ff */
[----:B------:R-:W-:Y:S01]  /*4c10*/  CS2R R100, SRZ ;  /* 0x0000000000647805 */ /* 0x000fe2000001ff00 */
[----:B------:R-:W-:-:S01]  /*4c20*/  FADD.FTZ R93, R73, R54 ;  /* 0x00000036495d7221 */ /* 0x000fc20000010000 */
[----:B------:R-:W-:Y:S01]  /*4c30*/  F2FP.SATFINITE.E4M3.F32.PACK_AB_MERGE_C R218, R92, R55, R218 ;  /* 0x000000375cda723e */ /* 0x000fe200048070da */
[----:B------:R-:W1:Y:S01]  /*4c40*/  MUFU.EX2 R76, R76 ;  /* 0x0000004c004c7308 */ /* 0x000e620000000800 */
[----:B0-----:R-:W-:-:S01]  /*4c50*/  FADD.FTZ R39, R63, R50 ;  /* 0x000000323f277221 */ /* 0x001fc20000010000 */
[----:B------:R-:W-:-:S04]  /*4c60*/  FADD.FTZ R54, R20, R93 ;  /* 0x0000005d14367221 */ /* 0x000fc80000010000 */
[----:B------:R-:W-:Y:S02]  /*4c70*/  FADD.FTZ R93, R77, R54 ;  /* 0x000000364d5d7221 */ /* 0x000fe40000010000 */
[----:B------:R0:W3:Y:S01]  /*4c80*/  MUFU.EX2 R87, R34 ;  /* 0x0000002200577308 */ /* 0x0000e20000000800 */
[----:B--2---:R-:W-:-:S01]  /*4c90*/  FADD.FTZ R39, R72, R39 ;  /* 0x0000002748277221 */ /* 0x004fc20000010000 */
[----:B------:R-:W-:-:S04]  /*4ca0*/  FADD.FTZ R54, R30, R93 ;  /* 0x0000005d1e367221 */ /* 0x000fc80000010000 */
[----:B------:R-:W-:Y:S02]  /*4cb0*/  FADD.FTZ R93, R57, R54 ;  /* 0x00000036395d7221 */ /* 0x000fe40000010000 */
[----:B------:R-:W2:Y:S01]  /*4cc0*/  MUFU.EX2 R26, R26 ;  /* 0x0000001a001a7308 */ /* 0x000ea20000000800 */
[----:B-1----:R-:W-:-:S01]  /*4cd0*/  FADD.FTZ R50, R76, R39 ;  /* 0x000000274c327221 */ /* 0x002fc20000010000 */
[----:B------:R-:W-:Y:S01]  /*4ce0*/  FADD.FTZ R54, R38, R93 ;  /* 0x0000005d26367221 */ /* 0x000fe20000010000 */
[----:B0-----:R-:W-:-:S01]  /*4cf0*/  FFMA.FTZ R34, R64, UR40, -R79 ;  /* 0x0000002840227c23 */ /* 0x001fc2000801084f */
[--C-:B------:R-:W-:Y:S01]  /*4d00*/  FFMA.FTZ R64, R69, UR40, -R79.reuse ;  /* 0x0000002845407c23 */ /* 0x100fe2000801084f */
[----:B------:R-:W-:-:S01]  /*4d10*/  FFMA.FTZ R69, R58, UR40, -R79 ;  /* 0x000000283a457c23 */ /* 0x000fc2000801084f */
[----:B------:R-:W-:Y:S02]  /*4d20*/  CS2R R92, SRZ ;  /* 0x00000000005c7805 */ /* 0x000fe4000001ff00 */
[----:B------:R-:W0:Y:S01]  /*4d30*/  MUFU.EX2 R59, R59 ;  /* 0x0000003b003b7308 */ /* 0x000e220000000800 */
[----:B---3--:R-:W-:-:S01]  /*4d40*/  FADD.FTZ R39, R87, R50 ;  /* 0x0000003257277221 */ /* 0x008fc20000010000 */
[----:B------:R-:W-:-:S02]  /*4d50*/  F2FP.SATFINITE.E4M3.F32.PACK_AB_MERGE_C R212, R87, R76, RZ ;  /* 0x0000004c57d4723e */ /* 0x000fc400048070ff */
[----:B------:R-:W-:Y:S02]  /*4d60*/  CS2R R76, SRZ ;  /* 0x00000000004c7805 */ /* 0x000fe4000001ff00 */
[----:B------:R-:W-:Y:S02]  /*4d70*/  F2FP.SATFINITE.E4M3.F32.PACK_AB_MERGE_C R212, R72, R63, R212 ;  /* 0x0000003f48d4723e */ /* 0x000fe400048070d4 */
[----:B------:R-:W-:Y:S01]  /*4d80*/  CS2R R72, SRZ ;  /* 0x0000000000487805 */ /* 0x000fe2000001ff00 */
[----:B------:R-:W1:Y:S01]  /*4d90*/  MUFU.EX2 R84, R84 ;  /* 0x0000005400547308 */ /* 0x000e620000000800 */
[----:B--2---:R-:W-:-:S07]  /*4da0*/  FADD.FTZ R50, R26, R39 ;  /* 0x000000271a327221 */ /* 0x004fce0000010000 */
[----:B------:R-:W2:Y:S01]  /*4db0*/  MUFU.EX2 R85, R85 ;  /* 0x0000005500557308 */ /* 0x000ea20000000800 */
[----:B0-----:R-:W-:-:S07]  /*4dc0*/  FADD.FTZ R39, R59, R50 ;  /* 0x000000323b277221 */ /* 0x001fce0000010000 */
[----:B------:R-:W0:Y:S01]  /*4dd0*/  MUFU.EX2 R56, R56 ;  /* 0x0000003800387308 */ /* 0x000e220000000800 */
[----:B-1----:R-:W-:-:S01]  /*4de0*/  FADD.FTZ R50, R84, R39 ;  /* 0x0000002754327221 */ /* 0x002fc20000010000 */
[----:B------:R-:W-:Y:S01]  /*4df0*/  FADD.FTZ R39, R61, R54 ;  /* 0x000000363d277221 */ /* 0x000fe20000010000 */
[----:B------:R-:W-:-:S03]  /*4e00*/  CS2R R54, SRZ ;  /* 0x0000000000367805 */ /* 0x000fc6000001ff00 */
[----:B------:R-:W-:Y:S02]  /*4e10*/  FADD.FTZ R12, R40, R39 ;  /* 0x00000027280c7221 */ /* 0x000fe40000010000 */
[----:B------:R-:W1:Y:S01]  /*4e20*/  MUFU.EX2 R75, R75 ;  /* 0x0000004b004b7308 */ /* 0x000e620000000800 */
[----:B--2---:R-:W-:-:S01]  /*4e30*/  FADD.FTZ R7, R85, R50 ;  /* 0x0000003255077221 */ /* 0x004fc20000010000 */
[----:B------:R-:W-:Y:S01]  /*4e40*/  FADD.FTZ R39, R41, R12 ;  /* 0x0000000c29277221 */ /* 0x000fe20000010000 */
[----:B------:R-:W-:Y:S02]  /*4e50*/  F2FP.SATFINITE.E4M3.F32.PACK_AB_MERGE_C R214, R85, R84, RZ ;  /* 0x0000005455d6723e */ /* 0x000fe400048070ff */
[----:B------:R-:W-:Y:S01]  /*4e60*/  CS2R R84, SRZ ;  /* 0x0000000000547805 */ /* 0x000fe2000001ff00 */
[----:B------:R-:W-:-:S01]  /*4e70*/  FADD.FTZ R12, R42, R39 ;  /* 0x000000272a0c7221 */ /* 0x000fc20000010000 */
[----:B------:R-:W-:Y:S01]  /*4e80*/  F2FP.SATFINITE.E4M3.F32.PACK_AB_MERGE_C R42, R45, R42, RZ ;  /* 0x0000002a2d2a723e */ /* 0x000fe200048070ff */
[----:B------:R-:W2:Y:S01]  /*4e90*/  MUFU.EX2 R60, R60 ;  /* 0x0000003c003c7308 */ /* 0x000ea20000000800 */
[----:B0-----:R-:W-:-:S01]  /*4ea0*/  FADD.FTZ R8, R56, R7 ;  /* 0x0000000738087221 */ /* 0x001fc20000010000 */
[----:B------:R-:W-:Y:S01]  /*4eb0*/  FADD.FTZ R12, R45, R12 ;  /* 0x0000000c2d0c7221 */ /* 0x000fe20000010000 */
[----:B------:R-:W-:-:S02]  /*4ec0*/  F2FP.SATFINITE.E4M3.F32.PACK_AB_MERGE_C R214, R59, R26, R214 ;  /* 0x0000001a3bd6723e */ /* 0x000fc400048070d6 */
[----:B------:R-:W-:Y:S02]  /*4ed0*/  CS2R R58, SRZ ;  /* 0x00000000003a7805 */ /* 0x000fe4000001ff00 */
[----:B------:R-:W-:Y:S01]  /*4ee0*/  F2FP.SATFINITE.E4M3.F32.PACK_AB_MERGE_C R209, R41, R40, R42 ;  /* 0x0000002829d1723e */ /* 0x000fe2000480702a */
[----:B------:R-:W-:Y:S01]  /*4ef0*/  FADD.FTZ R39, R21, R12 ;  /* 0x0000000c15277221 */ /* 0x000fe20000010000 */
[----:B------:R-:W-:Y:S01]  /*4f00*/  CS2R R40, SRZ ;  /* 0x0000000000287805 */ /* 0x000fe2000001ff00 */
[----:B------:R-:W0:Y:S01]  /*4f10*/  MUFU.EX2 R34, R34 ;  /* 0x0000002200227308 */ /* 0x000e220000000800 */
[----:B-1----:R-:W-:-:S01]  /*4f20*/  FADD.FTZ R7, R75, R8 ;  /* 0x000000084b077221 */ /* 0x002fc20000010000 */
[----:B------:R-:W-:Y:S01]  /*4f30*/  FADD.FTZ R12, R24, R39 ;  /* 0x00000027180c7221 */ /* 0x000fe20000010000 */
[----:B------:R-:W-:-:S05]  /*4f40*/  CS2R R38, SRZ ;  /* 0x0000000000267805 */ /* 0x000fca000001ff00 */
[----:B------:R-:W1:Y:S01]  /*4f50*/  MUFU.EX2 R65, R65 ;  /* 0x0000004100417308 */ /* 0x000e620000000800 */
[----:B--2---:R-:W-:-:S01]  /*4f60*/  FADD.FTZ R8, R60, R7 ;  /* 0x000000073c087221 */ /* 0x004fc20000010000 */
[----:B------:R-:W-:-:S03]  /*4f70*/  F2FP.SATFINITE.E4M3.F32.PACK_AB_MERGE_C R60, R81, R60, RZ ;  /* 0x0000003c513c723e */ /* 0x000fc600048070ff */
[----:B------:R-:W-:Y:S01]  /*4f80*/  FADD.FTZ R7, R81, R8 ;  /* 0x0000000851077221 */ /* 0x000fe20000010000 */
[----:B------:R-:W-:Y:S02]  /*4f90*/  F2FP.SATFINITE.E4M3.F32.PACK_AB_MERGE_C R208, R75, R56, R60 ;  /* 0x000000384bd0723e */ /* 0x000fe4000480703c */
[----:B------:R-:W-:Y:S01]  /*4fa0*/  CS2R R56, SRZ ;  /* 0x0000000000387805 */ /* 0x000fe2000001ff00 */
[----:B------:R-:W2:Y:S01]  /*4fb0*/  MUFU.EX2 R68, R68 ;  /* 0x0000004400447308 */ /* 0x000ea20000000800 */
[----:B0-----:R-:W-:-:S01]  /*4fc0*/  FADD.FTZ R8, R34, R7 ;  /* 0x0000000722087221 */ /* 0x001fc20000010000 */
[----:B------:R-:W-:Y:S01]  /*4fd0*/  FADD.FTZ R7, R13, R12 ;  /* 0x0000000c0d077221 */ /* 0x000fe20000010000 */
[C---:B------:R-:W-:Y:S02]  /*4fe0*/  F2FP.SATFINITE.E4M3.F32.PACK_AB_MERGE_C R13, R32.reuse, R13, RZ ;  /* 0x0000000d200d723e */ /* 0x040fe400048070ff */
[----:B------:R-:W-:Y:S02]  /*4ff0*/  CS2R R60, SRZ ;  /* 0x00000000003c7805 */ /* 0x000fe4000001ff00 */
[----:B------:R-:W-:Y:S01]  /*5000*/  CS2R R80, SRZ ;  /* 0x0000000000507805 */ /* 0x000fe2000001ff00 */
[----:B------:R-:W-:Y:S01]  /*5010*/  FADD.FTZ R32, R32, R7 ;  /* 0x0000000720207221 */ /* 0x000fe20000010000 */
[----:B------:R-:W-:Y:S01]  /*5020*/  F2FP.SATFINITE.E4M3.F32.PACK_AB_MERGE_C R211, R24, R21, R13 ;  /* 0x0000001518d3723e */ /* 0x000fe2000480700d */
[----:B------:R-:W0:Y:S01]  /*5030*/  MUFU.EX2 R91, R64 ;  /* 0x00000040005b7308 */ /* 0x000e220000000800 */
[----:B-1----:R-:W-:-:S07]  /*5040*/  FADD.FTZ R5, R65, R8 ;  /* 0x0000000841057221 */ /* 0x002fce0000010000 */
[----:B------:R-:W1:Y:S01]  /*5050*/  MUFU.EX2 R46, R46 ;  /* 0x0000002e002e7308 */ /* 0x000e620000000800 */
[----:B--2---:R-:W-:-:S01]  /*5060*/  FADD.FTZ R6, R68, R5 ;  /* 0x0000000544067221 */ /* 0x004fc20000010000 */
[----:B------:R-:W-:-:S04]  /*5070*/  FADD.FTZ R5, R11, R32 ;  /* 0x000000200b057221 */ /* 0x000fc80000010000 */
[----:B------:R-:W-:Y:S02]  /*5080*/  FADD.FTZ R10, R28, R5 ;  /* 0x000000051c0a7221 */ /* 0x000fe40000010000 */
[----:B------:R-:W2:Y:S01]  /*5090*/  MUFU.EX2 R69, R69 ;  /* 0x0000004500457308 */ /* 0x000ea20000000800 */
[C---:B0-----:R-:W-:Y:S01]  /*50a0*/  F2FP.SATFINITE.E4M3.F32.PACK_AB_MERGE_C R68, R91.reuse, R68, RZ ;  /* 0x000000445b44723e */ /* 0x041fe200048070ff */
[----:B------:R-:W-:Y:S01]  /*50b0*/  FADD.FTZ R91, R91, R6 ;  /* 0x000000065b5b7221 */ /* 0x000fe20000010000 */
[----:B------:R-:W-:-:S01]  /*50c0*/  FADD.FTZ R7, R33, R10 ;  /* 0x0000000a21077221 */ /* 0x000fc20000010000 */
[C---:B------:R-:W-:Y:S02]  /*50d0*/  F2FP.SATFINITE.E4M3.F32.PACK_AB_MERGE_C R33, R78.reuse, R33, RZ ;  /* 0x000000214e21723e */ /* 0x040fe400048070ff */
[----:B------:R-:W-:Y:S01]  /*50e0*/  F2FP.SATFINITE.E4M3.F32.PACK_AB_MERGE_C R210, R65, R34, R68 ;  /* 0x0000002241d2723e */ /* 0x000fe20004807044 */
[----:B------:R-:W-:Y:S01]  /*50f0*/  FADD.FTZ R78, R78, R7 ;  /* 0x000000074e4e7221 */ /* 0x000fe20000010000 */
[----:B------:R-:W0:Y:S01]  /*5100*/  MUFU.EX2 R44, R44 ;  /* 0x0000002c002c7308 */ /* 0x000e220000000800 */
[----:B-1----:R-:W-:-:S01]  /*5110*/  FADD.FTZ R8, R46, R91 ;  /* 0x0000005b2e087221 */ /* 0x002fc20000010000 */
[----:B------:R-:W-:Y:S01]  /*5120*/  F2FP.SATFINITE.E4M3.F32.PACK_AB_MERGE_C R205, R28, R11, R33 ;  /* 0x0000000b1ccd723e */ /* 0x000fe20004807021 */
[----:B------:R-:W-:-:S01]  /*5130*/  FADD.FTZ R7, R15, R78 ;  /* 0x0000004e0f077221 */ /* 0x000fc20000010000 */
[----:B------:R-:W-:-:S02]  /*5140*/  CS2R R32, SRZ ;  /* 0x0000000000207805 */ /* 0x000fc4000001ff00 */
[----:B------:R-:W-:Y:S02]  /*5150*/  CS2R R34, SRZ ;  /* 0x0000000000227805 */ /* 0x000fe4000001ff00 */
[----:B------:R-:W-:Y:S01]  /*5160*/  CS2R R64, SRZ ;  /* 0x0000000000407805 */ /* 0x000fe2000001ff00 */
[----:B------:R-:W-:-:S01]  /*5170*/  FADD.FTZ R10, R36, R7 ;  /* 0x00000007240a7221 */ /* 0x000fc20000010000 */
[----:B------:R1:W3:Y:S01]  /*5180*/  MUFU.EX2 R3, R62 ;  /* 0x0000003e00037308 */ /* 0x0002e20000000800 */
[----:B--2---:R-:W-:-:S01]  /*5190*/  FADD.FTZ R5, R69, R8 ;  /* 0x0000000845057221 */ /* 0x004fc20000010000 */
[----:B------:R-:W-:Y:S01]  /*51a0*/  CS2R R78, SRZ ;  /* 0x00000000004e7805 */ /* 0x000fe2000001ff00 */
[----:B------:R-:W-:-:S01]  /*51b0*/  FADD.FTZ R7, R43, R10 ;  /* 0x0000000a2b077221 */ /* 0x000fc20000010000 */
[----:B------:R-:W-:-:S03]  /*51c0*/  F2FP.SATFINITE.E4M3.F32.PACK_AB_MERGE_C R43, R82, R43, RZ ;  /* 0x0000002b522b723e */ /* 0x000fc600048070ff */
[----:B------:R-:W-:Y:S01]  /*51d0*/  FADD.FTZ R82, R82, R7 ;  /* 0x0000000752527221 */ /* 0x000fe20000010000 */
[----:B------:R-:W2:Y:S01]  /*51e0*/  MUFU.EX2 R48, R48 ;  /* 0x0000003000307308 */ /* 0x000ea20000000800 */
[----:B0-----:R-:W-:-:S01]  /*51f0*/  FADD.FTZ R8, R44, R5 ;  /* 0x000000052c087221 */ /* 0x001fc20000010000 */
[----:B------:R-:W-:Y:S02]  /*5200*/  F2FP.SATFINITE.E4M3.F32.PACK_AB_MERGE_C R207, R36, R15, R43 ;  /* 0x0000000f24cf723e */ /* 0x000fe4000480702b */
[----:B------:R-:W-:Y:S02]  /*5210*/  CS2R R42, SRZ ;  /* 0x00000000002a7805 */ /* 0x000fe4000001ff00 */
[----:B-1----:R-:W-:Y:S02]  /*5220*/  CS2R R62, SRZ ;  /* 0x00000000003e7805 */ /* 0x002fe4000001ff00 */
[----:B------:R-:W0:Y:S01]  /*5230*/  MUFU.EX2 R49, R49 ;  /* 0x0000003100317308 */ /* 0x000e220000000800 */
[----:B---3--:R-:W-:-:S01]  /*5240*/  FADD.FTZ R5, R3, R8 ;  /* 0x0000000803057221 */ /* 0x008fc20000010000 */
[----:B------:R-:W-:-:S04]  /*5250*/  F2FP.SATFINITE.E4M3.F32.PACK_AB_MERGE_C R44, R3, R44, RZ ;  /* 0x0000002c032c723e */ /* 0x000fc800048070ff */
[----:B------:R-:W-:Y:S02]  /*5260*/  F2FP.SATFINITE.E4M3.F32.PACK_AB_MERGE_C R204, R69, R46, R44 ;  /* 0x0000002e45cc723e */ /* 0x000fe4000480702c */
[----:B------:R-:W-:Y:S01]  /*5270*/  CS2R R44, SRZ ;  /* 0x00000000002c7805 */ /* 0x000fe2000001ff00 */
[----:B------:R-:W1:Y:S01]  /*5280*/  MUFU.EX2 R52, R52 ;  /* 0x0000003400347308 */ /* 0x000e620000000800 */
[----:B--2---:R-:W-:-:S01]  /*5290*/  FADD.FTZ R8, R48, R5 ;  /* 0x0000000530087221 */ /* 0x004fc20000010000 */
[----:B------:R-:W-:-:S06]  /*52a0*/  CS2R R68, SRZ ;  /* 0x0000000000447805 */ /* 0x000fcc000001ff00 */
        /* <DEDUP_REMOVED lines=8> */
[C---:B--2---:R-:W-:Y:S01]  /*5330*/  F2FP.SATFINITE.E4M3.F32.PACK_AB_MERGE_C R52, R53.reuse, R52, RZ ;  /* 0x000000343534723e */ /* 0x044fe200048070ff */
[----:B------:R-:W-:Y:S01]  /*5340*/  FADD.FTZ R53, R53, R8 ;  /* 0x0000000835357221 */ /* 0x000fe20000010000 */
[----:B------:R-:W-:-:S02]  /*5350*/  FADD.FTZ R7, R51, R12 ;  /* 0x0000000c33077221 */ /* 0x000fc40000010000 */
[----:B------:R-:W-:Y:S02]  /*5360*/  F2FP.SATFINITE.E4M3.F32.PACK_AB_MERGE_C R206, R49, R48, R52 ;  /* 0x0000003031ce723e */ /* 0x000fe40004807034 */
[----:B------:R-:W-:Y:S01]  /*5370*/  CS2R R48, SRZ ;  /* 0x0000000000307805 */ /* 0x000fe2000001ff00 */
[----:B------:R-:W2:Y:S01]  /*5380*/  MUFU.EX2 R67, R67 ;  /* 0x0000004300437308 */ /* 0x000ea20000000800 */
[----:B0-----:R-:W-:-:S01]  /*5390*/  FADD.FTZ R10, R66, R53 ;  /* 0x00000035420a7221 */ /* 0x001fc20000010000 */
[----:B------:R-:W-:-:S06]  /*53a0*/  CS2R R52, SRZ ;  /* 0x0000000000347805 */ /* 0x000fcc000001ff00 */
[----:B------:R-:W0:Y:S01]  /*53b0*/  MUFU.EX2 R90, R90 ;  /* 0x0000005a005a7308 */ /* 0x000e220000000800 */
[----:B-1----:R-:W-:-:S07]  /*53c0*/  FADD.FTZ R10, R25, R10 ;  /* 0x0000000a190a7221 */ /* 0x002fce0000010000 */
[----:B------:R1:W3:Y:S01]  /*53d0*/  MUFU.EX2 R6, R29 ;  /* 0x0000001d00067308 */ /* 0x0002e20000000800 */
[----:B--2---:R-:W-:-:S07]  /*53e0*/  FADD.FTZ R5, R67, R10 ;  /* 0x0000000a43057221 */ /* 0x004fce0000010000 */
[----:B------:R-:W2:Y:S01]  /*53f0*/  MUFU.EX2 R27, R27 ;  /* 0x0000001b001b7308 */ /* 0x000ea20000000800 */
[C---:B0-----:R-:W-:Y:S01]  /*5400*/  F2FP.SATFINITE.E4M3.F32.PACK_AB_MERGE_C R51, R90.reuse, R51, RZ ;  /* 0x000000335a33723e */ /* 0x041fe200048070ff */
[----:B------:R-:W-:Y:S01]  /*5410*/  FADD.FTZ R90, R90, R7 ;  /* 0x000000075a5a7221 */ /* 0x000fe20000010000 */
[----:B-1----:R-:W-:Y:S02]  /*5420*/  CS2R R28, SRZ ;  /* 0x00000000001c7805 */ /* 0x002fe4000001ff00 */
[----:B------:R-:W-:Y:S02]  /*5430*/  F2FP.SATFINITE.E4M3.F32.PACK_AB_MERGE_C R201, R86, R47, R51 ;  /* 0x0000002f56c9723e */ /* 0x000fe40004807033 */
[----:B------:R-:W-:Y:S02]  /*5440*/  CS2R R46, SRZ ;  /* 0x00000000002e7805 */ /* 0x000fe4000001ff00 */
[----:B------:R-:W-:Y:S01]  /*5450*/  CS2R R50, SRZ ;  /* 0x0000000000327805 */ /* 0x000fe2000001ff00 */
[----:B------:R-:W0:Y:S01]  /*5460*/  MUFU.EX2 R70, R70 ;  /* 0x0000004600467308 */ /* 0x000e220000000800 */
[----:B---3--:R-:W-:-:S01]  /*5470*/  FADD.FTZ R5, R6, R5 ;  /* 0x0000000506057221 */ /* 0x008fc20000010000 */
[----:B------:R-:W-:-:S02]  /*5480*/  F2FP.SATFINITE.E4M3.F32.PACK_AB_MERGE_C R67, R6, R67, RZ ;  /* 0x000000430643723e */ /* 0x000fc400048070ff */
[----:B------:R-:W-:Y:S02]  /*5490*/  CS2R R86, SRZ ;  /* 0x0000000000567805 */ /* 0x000fe4000001ff00 */
[----:B------:R-:W-:Y:S02]  /*54a0*/  F2FP.SATFINITE.E4M3.F32.PACK_AB_MERGE_C R200, R25, R66, R67 ;  /* 0x0000004219c8723e */ /* 0x000fe40004807043 */
[----:B------:R-:W-:Y:S01]  /*54b0*/  CS2R R24, SRZ ;  /* 0x0000000000187805 */ /* 0x000fe2000001ff00 */
[----:B------:R-:W1:Y:S01]  /*54c0*/  MUFU.EX2 R94, R94 ;  /* 0x0000005e005e7308 */ /* 0x000e620000000800 */
[----:B--2---:R-:W-:-:S01]  /*54d0*/  FADD.FTZ R7, R27, R90 ;  /* 0x0000005a1b077221 */ /* 0x004fc20000010000 */
[----:B------:R-:W-:Y:S02]  /*54e0*/  CS2R R66, SRZ ;  /* 0x0000000000427805 */ /* 0x000fe4000001ff00 */
[----:B------:R-:W-:-:S04]  /*54f0*/  CS2R R90, SRZ ;  /* 0x00000000005a7805 */ /* 0x000fc8000001ff00 */
[----:B------:R2:W3:Y:S01]  /*5500*/  MUFU.EX2 R3, R74 ;  /* 0x0000004a00037308 */ /* 0x0004e20000000800 */
[----:B0-----:R-:W-:-:S07]  /*5510*/  FADD.FTZ R6, R70, R5 ;  /* 0x0000000546067221 */ /* 0x001fce0000010000 */
[----:B------:R-:W-:Y:S01]  /*5520*/  MUFU.EX2 R31, R31 ;  /* 0x0000001f001f7308 */ /* 0x000fe20000000800 */
[----:B-1----:R-:W-:-:S01]  /*5530*/  FADD.FTZ R10, R94, R7 ;  /* 0x000000075e0a7221 */ /* 0x002fc20000010000 */
[----:B--2---:R-:W-:-:S06]  /*5540*/  CS2R R74, SRZ ;  /* 0x00000000004a7805 */ /* 0x004fcc000001ff00 */
[----:B------:R-:W-:Y:S01]  /*5550*/  MUFU.EX2 R71, R71 ;  /* 0x0000004700477308 */ /* 0x000fe20000000800 */
[----:B---3--:R-:W-:-:S07]  /*5560*/  FADD.FTZ R6, R3, R6 ;  /* 0x0000000603067221 */ /* 0x008fce0000010000 */
[----:B------:R0:W1:Y:S08]  /*5570*/  MUFU.EX2 R8, R37 ;  /* 0x0000002500087308 */ /* 0x0000700000000800 */
[----:B------:R-:W2:Y:S01]  /*5580*/  MUFU.EX2 R4, R4 ;  /* 0x0000000400047308 */ /* 0x000ea20000000800 */
[----:B0-----:R-:W-:Y:S02]  /*5590*/  CS2R R36, SRZ ;  /* 0x0000000000247805 */ /* 0x001fe4000001ff00 */
[----:B-1----:R-:W-:Y:S01]  /*55a0*/  F2FP.SATFINITE.E4M3.F32.PACK_AB_MERGE_C R5, R8, R71, RZ ;  /* 0x000000470805723e */ /* 0x002fe200048070ff */
[----:B------:R-:W-:-:S03]  /*55b0*/  FADD.FTZ R71, R71, R6 ;  /* 0x0000000647477221 */ /* 0x000fc60000010000 */
[----:B------:R-:W-:Y:S02]  /*55c0*/  F2FP.SATFINITE.E4M3.F32.PACK_AB_MERGE_C R202, R3, R70, R5 ;  /* 0x0000004603ca723e */ /* 0x000fe40004807005 */
[----:B--2---:R-:W-:Y:S01]  /*55d0*/  F2FP.SATFINITE.E4M3.F32.PACK_AB_MERGE_C R7, R4, R31, RZ ;  /* 0x0000001f0407723e */ /* 0x004fe200048070ff */
[----:B------:R-:W-:-:S03]  /*55e0*/  FADD.FTZ R31, R31, R10 ;  /* 0x0000000a1f1f7221 */ /* 0x000fc60000010000 */
[----:B------:R-:W-:Y:S01]  /*55f0*/  F2FP.SATFINITE.E4M3.F32.PACK_AB_MERGE_C R203, R94, R27, R7 ;  /* 0x0000001b5ecb723e */ /* 0x000fe20004807007 */
[----:B------:R-:W-:-:S01]  /*5600*/  FADD.FTZ R3, R4, R31 ;  /* 0x0000001f04037221 */ /* 0x000fc20000010000 */
[----:B------:R-:W-:Y:S01]  /*5610*/  FADD.FTZ R4, R8, R71 ;  /* 0x0000004708047221 */ /* 0x000fe20000010000 */
        /* <DEDUP_REMOVED lines=57> */
.L_x_6363:
[----:B------:R-:W-:Y:S01]  /*59b0*/  ISETP.NE.AND P2, PT, RZ, UR50, PT ;  /* 0x00000032ff007c0c */ /* 0x000fe2000bf45270 */
[----:B------:R-:W-:-:S04]  /*59c0*/  UISETP.NE.AND UP0, UPT, UR4, 0x1, UPT ;  /* 0x000000010400788c */ /* 0x000fc8000bf05270 */
[----:B------:R-:W-:-:S04]  /*59d0*/  USEL UR41, URZ, 0x1, UP0 ;  /* 0x000000013f297887 */ /* 0x000fc80008000000 */
[----:B------:R-:W-:-:S04]  /*59e0*/  ULOP3.LUT UR41, UR7, UR41, URZ, 0x3c, !UPT ;  /* 0x0000002907297292 */ /* 0x000fc8000f8e3c3f */
[----:B------:R-:W-:Y:S08]  /*59f0*/  @P2 BRA `(.L_x_6353) ;  /* 0x0000000000382947 */ /* 0x000ff00003800000 */
[----:B------:R-:W-:Y:S05]  /*5a00*/  @!P1 BRA `(.L_x_6354) ;  /* 0x0000000000049947 */ /* 0x000fea0003800000 */
[----:B------:R-:W-:Y:S01]  /*5a10*/  BPT.TRAP 0x1 ;  /* 0x000000040000795c */ /* 0x000fe20000300000 */
.L_x_6354:
        /* <DEDUP_REMOVED lines=9> */
.L_x_6355:
[----:B-1----:R-:W-:Y:S05]  /*5ab0*/  @P0 BRA `(.L_x_6353) ;  /* 0x0000000000080947 */ /* 0x002fea0003800000 */
[----:B------:R-:W1:Y:S02]  /*5ac0*/  SYNCS.PHASECHK.TRANS64.TRYWAIT P0, [UR5+0x33430], R0 ;  /* 0x03343000ff0075a7 */ /* 0x000e640008000145 */
[----:B-1----:R-:W-:Y:S05]  /*5ad0*/  @!P0 BRA `(.L_x_6356) ;  /* 0x0000014400f08947 */ /* 0x002fea0003800000 */
.L_x_6353:
[----:B------:R-:W2:Y:S01]  /*5ae0*/  S2R R2, SR_TID.X ;  /* 0x0000000000027919 */ /* 0x000ea20000002100 */
        /* <DEDUP_REMOVED lines=21> */
[----:B--2---:R-:W-:Y:S01]  /*5c40*/  SHF.R.U32.HI R2, RZ, 0x7, R2 ;  /* 0x00000007ff027819 */ /* 0x004fe20000011602 */
[----:B------:R-:W-:Y:S01]  /*5c50*/  UMOV UR23, 0x80000020 ;  /* 0x8000002000177882 */ /* 0x000fe20000000000 */
[----:B------:R-:W-:Y:S01]  /*5c60*/  UIADD3 UR26, UR5, 0x502, URZ ;  /* 0x00000502051a7890 */ /* 0x000fe2000fffe03f */
[----:B------:R-:W-:-:S02]  /*5c70*/  UMOV UR27, 0x80000020 ;  /* 0x80000020001b7882 */ /* 0x000fc40000000000 */
[----:B01----:R-:W-:-:S05]  /*5c80*/  VIADD R0, R2, 0x8 ;  /* 0x0000000802007836 */ /* 0x003fca0000000000 */
        /* <DEDUP_REMOVED lines=165> */
.L_x_6358:
[----:B------:R-:W-:Y:S01]  /*66e0*/  ULEA UR5, UR4, UR39, 0x3 ;  /* 0x0000002704057291 */ /* 0x000fe2000f8e183f */
[----:B------:R-:W-:-:S05]  /*66f0*/  IMAD.U32 R0, RZ, RZ, UR7 ;  /* 0x00000007ff007e24 */ /* 0x000fca000f8e00ff */
[----:B------:R-:W-:-:S04]  /*6700*/  SHF.L.U32 R0, R0, 0x1f, RZ ;  /* 0x0000001f00007819 */ /* 0x000fc800000006ff */
[----:B------:R0:W1:Y:S01]  /*6710*/  SYNCS.PHASECHK.TRANS64.TRYWAIT P0, [UR5+0x33450], R0 ;  /* 0x03345000ff0075a7 */ /* 0x0000620008000145 */
[----:B------:R-:W-:Y:S05]  /*6720*/  @!P1 BRA `(.L_x_6359) ;  /* 0x0000000000049947 */ /* 0x000fea0003800000 */
[----:B------:R-:W-:Y:S01]  /*6730*/  BPT.TRAP 0x1 ;  /* 0x000000040000795c */ /* 0x000fe20000300000 */
.L_x_6359:
[----:B-1----:R-:W-:Y:S05]  /*6740*/  @P0 BRA `(.L_x_6357) ;  /* 0x0000000000080947 */ /* 0x002fea0003800000 */
[----:B------:R-:W1:Y:S02]  /*6750*/  SYNCS.PHASECHK.TRANS64.TRYWAIT P0, [UR5+0x33450], R0 ;  /* 0x03345000ff0075a7 */ /* 0x000e640008000145 */
[----:B-1----:R-:W-:Y:S05]  /*6760*/  @!P0 BRA `(.L_x_6360) ;  /* 0x0000013800e48947 */ /* 0x002fea0003800000 */
.L_x_6357:
        /* <DEDUP_REMOVED lines=36> */
.L_x_6361:
[----:B------:R-:W-:Y:S01]  /*69b0*/  UISETP.NE.AND UP0, UPT, UR52, URZ, UPT ;  /* 0x0000003f3400728c */ /* 0x000fe2000bf05270 */
[----:B------:R-:W-:-:S05]  /*69c0*/  VIADD R8, R17, UR49 ;  /* 0x0000003111087c36 */ /* 0x000fca0008000000 */
[----:B------:R-:W-:Y:S02]  /*69d0*/  PLOP3.LUT P0, PT, PT, PT, UP0, 0x80, 0x0 ;  /* 0x000000000000781c */ /* 0x000fe40003f0f008 */
[----:B------:R-:W-:-:S03]  /*69e0*/  PLOP3.LUT P2, PT, PT, PT, UP0, 0x80, 0x0 ;  /* 0x000000000000781c */ /* 0x000fc60003f4f008 */
[----:B------:R-:W-:-:S08]  /*69f0*/  @UP0 ULDC UR5, c[0x0][0x44c] ;  /* 0x0001130000050ab9 */ /* 0x000fd00000000800 */
[----:B0-----:R-:W-:Y:S01]  /*6a00*/  @P0 IMAD.HI.U32 R0, R8, UR5, RZ ;  /* 0x0000000508000c27 */ /* 0x001fe2000f8e00ff */
[----:B------:R-:W-:-:S04]  /*6a10*/  @UP0 ULDC UR5, c[0x0][0x450] ;  /* 0x0001140000050ab9 */ /* 0x000fc80000000800 */
[----:B------:R-:W-:Y:S01]  /*6a20*/  @P2 SHF.R.U32.HI R8, RZ, UR5, R0 ;  /* 0x00000005ff082c19 */ /* 0x000fe20008011600 */
[----:B------:R-:W-:-:S04]  /*6a30*/  UIMAD UR5, UR6, -0xa0, URZ ;  /* 0xffffff60060578a4 */ /* 0x000fc8000f8e023f */
[----:B------:R-:W0:Y:S02]  /*6a40*/  SHFL.IDX PT, R7, R8, RZ, 0x1c1f ;  /* 0x001c1fff08077589 */ /* 0x000e2400000e0000 */
[----:B------:R-:W-:Y:S01]  /*6a50*/  IMAD.U32 R9, RZ, RZ, UR5 ;  /* 0x00000005ff097e24 */ /* 0x000fe2000f8e00ff */
[----:B------:R-:W-:-:S04]  /*6a60*/  ULEA UR5, UR38, UR39, 0x3 ;  /* 0x0000002726057291 */ /* 0x000fc8000f8e183f */
[----:B------:R-:W-:Y:S01]  /*6a70*/  IADD3 R2, -R16, 0x1, R9 ;  /* 0x0000000110027810 */ /* 0x000fe20007ffe109 */
[----:B------:R-:W-:Y:S01]  /*6a80*/  IMAD.U32 R9, RZ, RZ, UR42 ;  /* 0x0000002aff097e24 */ /* 0x000fe2000f8e00ff */
[----:B------:R-:W-:-:S04]  /*6a90*/  UIADD3 UR5, UR5, 0x33440, URZ ;  /* 0x0003344005057890 */ /* 0x000fc8000fffe03f */
[----:B------:R-:W-:Y:S01]  /*6aa0*/  IADD3 R2, -R9, UR51, R2 ;  /* 0x0000003309027c10 */ /* 0x000fe2000fffe102 */
[----:B------:R-:W-:-:S09]  /*6ab0*/  UPRMT UR5, UR57, 0x654, UR5 ;  /* 0x0000065439057896 */ /* 0x000fd20008000005 */
[----:B------:R-:W-:Y:S01]  /*6ac0*/  SYNCS.ARRIVE.TRANS64.RED.A1T0 RZ, [UR5], RZ ;  /* 0x000000ffffff79a7 */ /* 0x000fe20008100405 */
[----:B0-----:R-:W-:-:S05]  /*6ad0*/  IMAD.IADD R0, R2, 0x1, R7 ;  /* 0x0000000102007824 */ /* 0x001fca00078e0207 */
        /* <DEDUP_REMOVED lines=100> */
[C---:B------:R-:W-:Y:S02]  /*7120*/  ISETP.GT.AND P3, PT, R0.reuse, 0x88, PT ;  /* 0x000000880000780c */ /* 0x040fe40003f64270 */
[----:B------:R-:W-:-:S02]  /*7130*/  ISETP.GT.AND P4, PT, R0, 0x89, PT ;  /* 0x000000890000780c */ /* 0x000fc40003f84270 */
[C---:B------:R-:W-:Y:S02]  /*7140*/  ISETP.GT.AND P6, PT, R0.reuse, 0x90, PT ;  /* 0x000000900000780c */ /* 0x040fe40003fc4270 */
[C---:B------:R-:W-:Y:S02]  /*7150*/  ISETP.GT.AND P5, PT, R0.reuse, 0x91, PT ;  /* 0x000000910000780c */ /* 0x040fe40003fa4270 */
[C---:B------:R-:W-:Y:S02]  /*7160*/  ISETP.GT.AND P0, PT, R0.reuse, 0x98, PT ;  /* 0x000000980000780c */ /* 0x040fe40003f04270 */
[----:B------:R-:W-:Y:S02]  /*7170*/  ISETP.GT.AND P2, PT, R0, 0x99, PT ;  /* 0x000000990000780c */ /* 0x000fe40003f44270 */
[----:B------:R-:W-:Y:S02]  /*7180*/  FMNMX.FTZ R0, R120, R9, !PT ;  /* 0x0000000978007209 */ /* 0x000fe40007810000 */
[----:B------:R-:W-:-:S02]  /*7190*/  FSEL R124, R124, -INF , P3 ;  /* 0xff8000007c7c7808 */ /* 0x000fc40001800000 */
        /* <DEDUP_REMOVED lines=8> */
[----:B------:R-:W-:Y:S02]  /*7220*/  FMNMX.FTZ R9, R129, R0, !PT ;  /* 0x0000000081097209 */ /* 0x000fe40007810000 */
[----:B------:R-:W-:Y:S02]  /*7230*/  FSEL R133, R133, -INF , P2 ;  /* 0xff80000085857808 */ /* 0x000fe40001000000 */
[----:B------:R-:W-:-:S04]  /*7240*/  FMNMX.FTZ R0, R132, R9, !PT ;  /* 0x0000000984007209 */ /* 0x000fc80007810000 */
[----:B------:R-:W-:-:S05]  /*7250*/  FMNMX.FTZ R10, R133, R0, !PT ;  /* 0x00000000850a7209 */ /* 0x000fca0007810000 */
[----:B------:R-:W0:Y:S02]  /*7260*/  SHFL.BFLY PT, R9, R10, 0x2, 0x1f ;  /* 0x0c401f000a097f89 */ /* 0x000e2400000e0000 */
[----:B0-----:R-:W-:Y:S02]  /*7270*/  FMNMX.FTZ R11, R10, R9, !PT ;  /* 0x000000090a0b7209 */ /* 0x001fe40007810000 */
[----:B------:R-:W0:Y:S04]  /*7280*/  SHFL.IDX PT, R9, R8, 0x1, 0x1c1f ;  /* 0x003c1f0008097f89 */ /* 0x000e2800000e0000 */
[----:B------:R-:W1:Y:S01]  /*7290*/  SHFL.BFLY PT, R12, R11, 0x1, 0x1f ;  /* 0x0c201f000b0c7f89 */ /* 0x000e6200000e0000 */
[----:B0-----:R-:W-:Y:S02]  /*72a0*/  IMAD.IADD R0, R2, 0x1, R9 ;  /* 0x0000000102007824 */ /* 0x001fe400078e0209 */
[----:B------:R-:W-:Y:S01]  /*72b0*/  IMAD.U32 R9, RZ, RZ, UR40 ;  /* 0x00000028ff097e24 */ /* 0x000fe2000f8e00ff */
[----:B-1----:R-:W-:-:S02]  /*72c0*/  FMNMX.FTZ R2, R11, R12, !PT ;  /* 0x0000000c0b027209 */ /* 0x002fc40007810000 */
[C---:B------:R-:W-:Y:S02]  /*72d0*/  ISETP.GT.AND P6, PT, R0.reuse, RZ, PT ;  /* 0x000000ff0000720c */ /* 0x040fe40003fc4270 */
[----:B------:R-:W-:Y:S01]  /*72e0*/  ISETP.GT.AND P5, PT, R0, 0x11, PT ;  /* 0x000000110000780c */ /* 0x000fe20003fa4270 */
[----:B------:R-:W-:-:S01]  /*72f0*/  FFMA.FTZ R8, R2, R9, -8 ;  /* 0xc100000002087423 */ /* 0x000fc20000010009 */
[----:B------:R-:W-:Y:S02]  /*7300*/  FSEL R186, R186, -INF , P6 ;  /* 0xff800000baba7808 */ /* 0x000fe40003000000 */
[----:B------:R-:W-:Y:S02]  /*7310*/  ISETP.GT.AND P6, PT, R0, 0x18, PT ;  /* 0x000000180000780c */ /* 0x000fe40003fc4270 */
[----:B------:R-:W-:Y:S02]  /*7320*/  FSEL R195, R195, -INF , P5 ;  /* 0xff800000c3c37808 */ /* 0x000fe40002800000 */
[----:B------:R-:W-:-:S02]  /*7330*/  FSEL R198, R198, -INF , P6 ;  /* 0xff800000c6c67808 */ /* 0x000fc40003000000 */
[C---:B------:R-:W-:Y:S02]  /*7340*/  ISETP.GT.AND P3, PT, R0.reuse, 0x9, PT ;  /* 0x000000090000780c */ /* 0x040fe40003f64270 */
[C---:B------:R-:W-:Y:S02]  /*7350*/  ISETP.GT.AND P5, PT, R0.reuse, 0x20, PT ;  /* 0x000000200000780c */ /* 0x040fe40003fa4270 */
[----:B------:R-:W-:Y:S02]  /*7360*/  ISETP.GT.AND P6, PT, R0, 0x28, PT ;  /* 0x000000280000780c */ /* 0x000fe40003fc4270 */
[----:B------:R-:W-:Y:S02]  /*7370*/  FSEL R191, R191, -INF , P3 ;  /* 0xff800000bfbf7808 */ /* 0x000fe40001800000 */
        /* <DEDUP_REMOVED lines=16> */
[C---:B------:R-:W-:Y:S02]  /*7480*/  ISETP.GT.AND P3, PT, R0.reuse, 0x51, PT ;  /* 0x000000510000780c */ /* 0x040fe40003f64270 */
[C---:B------:R-:W-:Y:S02]  /*7490*/  ISETP.GT.AND P6, PT, R0.reuse, 0x58, PT ;  /* 0x000000580000780c */ /* 0x040fe40003fc4270 */
[----:B------:R-:W-:Y:S02]  /*74a0*/  ISETP.GT.AND P5, PT, R0, 0x59, PT ;  /* 0x000000590000780c */ /* 0x000fe40003fa4270 */
[----:B------:R-:W-:-:S02]  /*74b0*/  FSEL R190, R190, -INF , P2 ;  /* 0xff800000bebe7808 */ /* 0x000fc40001000000 */
[----:B------:R-:W-:Y:S02]  /*74c0*/  FSEL R194, R194, -INF , P4 ;  /* 0xff800000c2c27808 */ /* 0x000fe40002000000 */
[----:B------:R-:W-:Y:S02]  /*74d0*/  FSEL R163, R163, -INF , P3 ;  /* 0xff800000a3a37808 */ /* 0x000fe40001800000 */
[----:B------:R-:W-:Y:S02]  /*74e0*/  FSEL R166, R166, -INF , P6 ;  /* 0xff800000a6a67808 */ /* 0x000fe40003000000 */
[----:B------:R-:W-:Y:S02]  /*74f0*/  FSEL R167, R167, -INF , P5 ;  /* 0xff800000a7a77808 */ /* 0x000fe40002800000 */
[C---:B------:R-:W-:Y:S02]  /*7500*/  ISETP.GT.AND P2, PT, R0.reuse, 0x29, PT ;  /* 0x000000290000780c */ /* 0x040fe40003f44270 */
[----:B------:R-:W-:-:S02]  /*7510*/  ISETP.GT.AND P4, PT, R0, 0x31, PT ;  /* 0x000000310000780c */ /* 0x000fc40003f84270 */
[C---:B------:R-:W-:Y:S02]  /*7520*/  ISETP.GT.AND P3, PT, R0.reuse, 0x60, PT ;  /* 0x000000600000780c */ /* 0x040fe40003f64270 */
[C---:B------:R-:W-:Y:S02]  /*7530*/  ISETP.GT.AND P6, PT, R0.reuse, 0x61, PT ;  /* 0x000000610000780c */ /* 0x040fe40003fc4270 */
[----:B------:R-:W-:Y:S02]  /*7540*/  ISETP.GT.AND P5, PT, R0, 0x68, PT ;  /* 0x000000680000780c */ /* 0x000fe40003fa4270 */
[----:B------:R-:W-:Y:S02]  /*7550*/  FSEL R175, R175, -INF , P2 ;  /* 0xff800000afaf7808 */ /* 0x000fe40001000000 */
        /* <DEDUP_REMOVED lines=34> */
[----:B------:R-:W-:Y:S02]  /*7780*/  FMNMX.FTZ R0, R186, R5, !PT ;  /* 0x00000005ba007209 */ /* 0x000fe40007810000 */
[----:B------:R-:W-:Y:S02]  /*7790*/  FSEL R171, R171, -INF , P0 ;  /* 0xff800000abab7808 */ /* 0x000fe40000000000 */
[----:B------:R-:W-:Y:S02]  /*77a0*/  FMNMX.FTZ R15, R187, R0, !PT ;  /* 0x00000000bb0f7209 */ /* 0x000fe40007810000 */
[----:B------:R-:W-:-:S02]  /*77b0*/  FSETP.NEU.FTZ.AND P0, PT, R2, -INF , PT ;  /* 0xff8000000200780b */ /* 0x000fc40003f1d000 */
[----:B------:R-:W-:Y:S02]  /*77c0*/  FMNMX.FTZ R0, R190, R15, !PT ;  /* 0x0000000fbe007209 */ /* 0x000fe40007810000 */
[----:B------:R-:W-:Y:S02]  /*77d0*/  FSEL R8, R8, RZ, P0 ;  /* 0x000000ff08087208 */ /* 0x000fe40000000000 */
[----:B------:R-:W-:Y:S02]  /*77e0*/  FMNMX.FTZ R21, R191, R0, !PT ;  /* 0x00000000bf157209 */ /* 0x000fe40007810000 */
[----:B------:R-:W-:Y:S01]  /*77f0*/  FSEL R127, R127, -INF , P2 ;  /* 0xff8000007f7f7808 */ /* 0x000fe20001000000 */
[--C-:B------:R-:W-:Y:S01]  /*7800*/  FFMA.FTZ R184, R168, UR40, -R8.reuse ;  /* 0x00000028a8b87c23 */ /* 0x100fe20008010808 */
[----:B------:R-:W-:Y:S01]  /*7810*/  FMNMX.FTZ R0, R194, R21, !PT ;  /* 0x00000015c2007209 */ /* 0x000fe20007810000 */
[--C-:B------:R-:W-:Y:S01]  /*7820*/  FFMA.FTZ R168, R169, UR40, -R8.reuse ;  /* 0x00000028a9a87c23 */ /* 0x100fe20008010808 */
[----:B------:R-:W-:-:S01]  /*7830*/  FFMA.FTZ R10, R185, UR40, -R8 ;  /* 0x00000028b90a7c23 */ /* 0x000fc20008010808 */
[--C-:B------:R-:W-:Y:S01]  /*7840*/  FFMA.FTZ R185, R172, UR40, -R8.reuse ;  /* 0x00000028acb97c23 */ /* 0x100fe20008010808 */
[----:B------:R-:W-:Y:S01]  /*7850*/  FMNMX.FTZ R21, R195, R0, !PT ;  /* 0x00000000c3157209 */ /* 0x000fe20007810000 */
[--C-:B------:R-:W-:Y:S01]  /*7860*/  FFMA.FTZ R172, R173, UR40, -R8.reuse ;  /* 0x00000028adac7c23 */ /* 0x100fe20008010808 */
[----:B------:R0:W-:Y:S01]  /*7870*/  MUFU.EX2 R15, R184 ;  /* 0x000000b8000f7308 */ /* 0x0001e20000000800 */
[----:B------:R-:W-:Y:S01]  /*7880*/  FSEL R131, R131, -INF , P3 ;  /* 0xff80000083837808 */ /* 0x000fe20001800000 */
[--C-:B------:R-:W-:Y:S01]  /*7890*/  FFMA.FTZ R12, R189, UR40, -R8.reuse ;  /* 0x00000028bd0c7c23 */ /* 0x100fe20008010808 */
[----:B------:R-:W-:Y:S01]  /*78a0*/  FMNMX.FTZ R0, R198, R21, !PT ;  /* 0x00000015c6007209 */ /* 0x000fe20007810000 */
[--C-:B------:R-:W-:Y:S01]  /*78b0*/  FFMA.FTZ R7, R7, UR40, -R8.reuse ;  /* 0x0000002807077c23 */ /* 0x100fe20008010808 */
[----:B------:R-:W-:Y:S01]  /*78c0*/  FSEL R134, R134, -INF , P6 ;  /* 0xff80000086867808 */ /* 0x000fe20003000000 */
[--C-:B------:R-:W-:Y:S01]  /*78d0*/  FFMA.FTZ R9, R188, UR40, -R8.reuse ;  /* 0x00000028bc097c23 */ /* 0x100fe20008010808 */
[----:B------:R-:W-:Y:S01]  /*78e0*/  FMNMX.FTZ R169, R199, R0, !PT ;  /* 0x00000000c7a97209 */ /* 0x000fe20007810000 */
[----:B------:R1:W-:Y:S01]  /*78f0*/  MUFU.EX2 R21, R185 ;  /* 0x000000b900157308 */ /* 0x0003e20000000800 */
[----:B0-----:R-:W-:-:S01]  /*7900*/  FFMA.FTZ R184, R176, UR40, -R8 ;  /* 0x00000028b0b87c23 */ /* 0x001fc20008010808 */
[--C-:B------:R-:W-:Y:S01]  /*7910*/  FFMA.FTZ R176, R177, UR40, -R8.reuse ;  /* 0x00000028b1b07c23 */ /* 0x100fe20008010808 */
[----:B------:R-:W-:Y:S01]  /*7920*/  FMNMX.FTZ R0, R170, R169, !PT ;  /* 0x000000a9aa007209 */ /* 0x000fe20007810000 */
[--C-:B------:R-:W-:Y:S01]  /*7930*/  FFMA.FTZ R11, R192, UR40, -R8.reuse ;  /* 0x00000028c00b7c23 */ /* 0x100fe20008010808 */
[----:B------:R-:W-:Y:S01]  /*7940*/  FSEL R135, R135, -INF , P5 ;  /* 0xff80000087877808 */ /* 0x000fe20002800000 */
[--C-:B------:R-:W-:Y:S01]  /*7950*/  FFMA.FTZ R14, R193, UR40, -R8.reuse ;  /* 0x00000028c10e7c23 */ /* 0x100fe20008010808 */
[----:B------:R-:W-:Y:S01]  /*7960*/  FMNMX.FTZ R169, R171, R0, !PT ;  /* 0x00000000aba97209 */ /* 0x000fe20007810000 */
[--C-:B------:R-:W-:Y:S01]  /*7970*/  FFMA.FTZ R13, R196, UR40, -R8.reuse ;  /* 0x00000028c40d7c23 */ /* 0x100fe20008010808 */
[----:B-1----:R-:W-:-:S01]  /*7980*/  FFMA.FTZ R185, R180, UR40, -R8 ;  /* 0x00000028b4b97c23 */ /* 0x002fc20008010808 */
[--C-:B------:R-:W-:Y:S01]  /*7990*/  FFMA.FTZ R180, R181, UR40, -R8.reuse ;  /* 0x00000028b5b47c23 */ /* 0x100fe20008010808 */
[----:B------:R-:W-:Y:S01]  /*79a0*/  FMNMX.FTZ R0, R174, R169, !PT ;  /* 0x000000a9ae007209 */ /* 0x000fe20007810000 */
[--C-:B------:R-:W-:Y:S01]  /*79b0*/  FFMA.FTZ R181, R136, UR40, -R8.reuse ;  /* 0x0000002888b57c23 */ /* 0x100fe20008010808 */
[----:B------:R-:W-:Y:S01]  /*79c0*/  FSEL R136, R130, -INF , P4 ;  /* 0xff80000082887808 */ /* 0x000fe20002000000 */
[--C-:B------:R-:W-:Y:S01]  /*79d0*/  FFMA.FTZ R20, R197, UR40, -R8.reuse ;  /* 0x00000028c5147c23 */ /* 0x100fe20008010808 */
[----:B------:R-:W-:Y:S01]  /*79e0*/  FMNMX.FTZ R173, R175, R0, !PT ;  /* 0x00000000afad7209 */ /* 0x000fe20007810000 */
[--C-:B------:R-:W-:Y:S01]  /*79f0*/  FFMA.FTZ R152, R152, UR40, -R8.reuse ;  /* 0x0000002898987c23 */ /* 0x100fe20008010808 */
[----:B------:R-:W-:Y:S01]  /*7a00*/  FSEL R189, R2, RZ, P0 ;  /* 0x000000ff02bd7208 */ /* 0x000fe20000000000 */
[--C-:B------:R-:W-:Y:S01]  /*7a10*/  FFMA.FTZ R153, R153, UR40, -R8.reuse ;  /* 0x0000002899997c23 */ /* 0x100fe20008010808 */
[----:B------:R-:W-:Y:S01]  /*7a20*/  FMNMX.FTZ R0, R178, R173, !PT ;  /* 0x000000adb2007209 */ /* 0x000fe20007810000 */
[--C-:B------:R-:W-:Y:S01]  /*7a30*/  FFMA.FTZ R156, R156, UR40, -R8.reuse ;  /* 0x000000289c9c7c23 */ /* 0x100fe20008010808 */
[----:B------:R-:W-:-:S01]  /*7a40*/  FFMA.FTZ R157, R157, UR40, -R8 ;  /* 0x000000289d9d7c23 */ /* 0x000fc20008010808 */
[----:B------:R-:W-:Y:S01]  /*7a50*/  FADD.FTZ R189, -R189, R6 ;  /* 0x00000006bdbd7221 */ /* 0x000fe20000010100 */
        /* <DEDUP_REMOVED lines=26> */
[----:B------:R0:W-:Y:S02]  /*7c00*/  MUFU.EX2 R169, R184 ;  /* 0x000000b800a97308 */ /* 0x0001e40000000800 */
[----:B------:R-:W-:-:S04]  /*7c10*/  FMNMX.FTZ R0, R162, R177, !PT ;  /* 0x000000b1a2007209 */ /* 0x000fc80007810000 */
[----:B------:R-:W-:Y:S02]  /*7c20*/  FMNMX.FTZ R177, R163, R0, !PT ;  /* 0x00000000a3b17209 */ /* 0x000fe40007810000 */
[----:B------:R-:W-:Y:S02]  /*7c30*/  MUFU.EX2 R7, R7 ;  /* 0x0000000700077308 */ /* 0x000fe40000000800 */
[----:B------:R-:W-:-:S04]  /*7c40*/  FMNMX.FTZ R0, R166, R177, !PT ;  /* 0x000000b1a6007209 */ /* 0x000fc80007810000 */
[----:B------:R-:W-:Y:S02]  /*7c50*/  FMNMX.FTZ R177, R167, R0, !PT ;  /* 0x00000000a7b17209 */ /* 0x000fe40007810000 */
[----:B------:R1:W-:Y:S02]  /*7c60*/  MUFU.EX2 R130, R181 ;  /* 0x000000b500827308 */ /* 0x0003e40000000800 */
[----:B------:R-:W-:-:S04]  /*7c70*/  FMNMX.FTZ R0, R138, R177, !PT ;  /* 0x000000b18a007209 */ /* 0x000fc80007810000 */
[----:B------:R-:W-:Y:S02]  /*7c80*/  FMNMX.FTZ R177, R139, R0, !PT ;  /* 0x000000008bb17209 */ /* 0x000fe40007810000 */
[----:B------:R-:W-:Y:S02]  /*7c90*/  MUFU.EX2 R10, R10 ;  /* 0x0000000a000a7308 */ /* 0x000fe40000000800 */
        /* <DEDUP_REMOVED lines=20> */
[----:B------:R-:W-:Y:S03]  /*7de0*/  MUFU.EX2 R20, R20 ;  /* 0x0000001400147308 */ /* 0x000fe60000000800 */
[----:B------:R-:W3:Y:S05]  /*7df0*/  SHFL.BFLY PT, R177, R0, 0x2, 0x1f ;  /* 0x0c401f0000b17f89 */ /* 0x000eea00000e0000 */
[----:B------:R-:W-:Y:S08]  /*7e00*/  MUFU.EX2 R168, R168 ;  /* 0x000000a800a87308 */ /* 0x000ff00000000800 */
[----:B------:R-:W-:Y:S08]  /*7e10*/  MUFU.EX2 R172, R172 ;  /* 0x000000ac00ac7308 */ /* 0x000ff00000000800 */
[----:B------:R-:W-:Y:S01]  /*7e20*/  MUFU.EX2 R176, R176 ;  /* 0x000000b000b07308 */ /* 0x000fe20000000800 */
[----:B---3--:R-:W-:-:S05]  /*7e30*/  FMNMX.FTZ R177, R0, R177, !PT ;  /* 0x000000b100b17209 */ /* 0x008fca0007810000 */
[----:B------:R-:W3:Y:S02]  /*7e40*/  SHFL.BFLY PT, R0, R177, 0x1, 0x1f ;  /* 0x0c201f00b1007f89 */ /* 0x000ee400000e0000 */
[----:B------:R-:W-:Y:S08]  /*7e50*/  MUFU.EX2 R180, R180 ;  /* 0x000000b400b47308 */ /* 0x000ff00000000800 */
[----:B------:R-:W-:Y:S08]  /*7e60*/  MUFU.EX2 R152, R152 ;  /* 0x0000009800987308 */ /* 0x000ff00000000800 */
[----:B------:R-:W-:Y:S01]  /*7e70*/  MUFU.EX2 R153, R153 ;  /* 0x0000009900997308 */ /* 0x000fe20000000800 */
[----:B---3--:R-:W-:Y:S01]  /*7e80*/  FMNMX.FTZ R0, R177, R0, !PT ;  /* 0x00000000b1007209 */ /* 0x008fe20007810000 */
[----:B------:R-:W-:-:S06]  /*7e90*/  IMAD.U32 R177, RZ, RZ, UR40 ;  /* 0x00000028ffb17e24 */ /* 0x000fcc000f8e00ff */
[----:B------:R-:W-:Y:S01]  /*7ea0*/  MUFU.EX2 R156, R156 ;  /* 0x0000009c009c7308 */ /* 0x000fe20000000800 */
[C---:B------:R-:W-:Y:S01]  /*7eb0*/  FSETP.NEU.FTZ.AND P2, PT, R0.reuse, -INF , PT ;  /* 0xff8000000000780b */ /* 0x040fe20003f5d000 */
[----:B------:R-:W-:-:S03]  /*7ec0*/  FFMA.FTZ R177, R0, R177, -8 ;  /* 0xc100000000b17423 */ /* 0x000fc600000100b1 */
[----:B------:R-:W-:Y:S02]  /*7ed0*/  FSEL R6, R0, RZ, P2 ;  /* 0x000000ff00067208 */ /* 0x000fe40001000000 */
[----:B------:R-:W-:Y:S01]  /*7ee0*/  FSEL R8, R177, RZ, P2 ;  /* 0x000000ffb1087208 */ /* 0x000fe20001000000 */
[----:B------:R-:W-:Y:S02]  /*7ef0*/  MUFU.EX2 R157, R157 ;  /* 0x0000009d009d7308 */ /* 0x000fe40000000800 */
[----:B------:R-:W-:-:S01]  /*7f00*/  FADD.FTZ R5, -R6, R5 ;  /* 0x0000000506057221 */ /* 0x000fc20000010100 */
[----:B------:R-:W-:Y:S01]  /*7f10*/  FMUL.FTZ R6, R189, UR40 ;  /* 0x00000028bd067c20 */ /* 0x000fe20008410000 */
[----:B0-----:R-:W-:-:S01]  /*7f20*/  FFMA.FTZ R184, R186, UR40, -R8 ;  /* 0x00000028bab87c23 */ /* 0x001fc20008010808 */
[--C-:B------:R-:W-:Y:S01]  /*7f30*/  FFMA.FTZ R177, R187, UR40, -R8.reuse ;  /* 0x00000028bbb17c23 */ /* 0x100fe20008010808 */
[----:B------:R-:W-:Y:S01]  /*7f40*/  FMUL.FTZ R5, R5, UR40 ;  /* 0x0000002805057c20 */ /* 0x000fe20008410000 */
[--C-:B-1----:R-:W-:Y:S01]  /*7f50*/  FFMA.FTZ R181, R190, UR40, -R8.reuse ;  /* 0x00000028beb57c23 */ /* 0x102fe20008010808 */
[----:B------:R-:W-:-:S01]  /*7f60*/  FFMA.FTZ R186, R191, UR40, -R8 ;  /* 0x00000028bfba7c23 */ /* 0x000fc20008010808 */
[----:B------:R-:W0:Y:S01]  /*7f70*/  MUFU.EX2 R6, R6 ;  /* 0x0000000600067308 */ /* 0x000e220000000800 */
[----:B--2---:R-:W-:-:S01]  /*7f80*/  FFMA.FTZ R185, R194, UR40, -R8 ;  /* 0x00000028c2b97c23 */ /* 0x004fc20008010808 */
        /* <DEDUP_REMOVED lines=39> */
[----:B------:R-:W-:-:S01]  /*8200*/  FFMA.FTZ R8, R135, UR40, -R8 ;  /* 0x0000002887087c23 */ /* 0x000fc20008010808 */
[----:B0-----:R-:W-:Y:S01]  /*8210*/  FFMA.FTZ R135, R6, R4, R7 ;  /* 0x0000000406877223 */ /* 0x001fe20000010007 */
[----:B-1----:R-:W-:-:S03]  /*8220*/  FFMA.FTZ R4, R5, R3, R184 ;  /* 0x0000000305047223 */ /* 0x002fc600000100b8 */
[----:B------:R-:W-:Y:S01]  /*8230*/  FADD.FTZ R192, R10, R135 ;  /* 0x000000870ac07221 */ /* 0x000fe20000010000 */
[----:B--2---:R-:W-:-:S01]  /*8240*/  FADD.FTZ R4, R177, R4 ;  /* 0x00000004b1047221 */ /* 0x004fc20000010000 */
[----:B------:R-:W0:Y:S02]  /*8250*/  MUFU.EX2 R185, R185 ;  /* 0x000000b900b97308 */ /* 0x000e240000000800 */
[----:B------:R-:W-:-:S01]  /*8260*/  FADD.FTZ R3, R9, R192 ;  /* 0x000000c009037221 */ /* 0x000fc20000010000 */
[----:B---3--:R-:W-:-:S03]  /*8270*/  FADD.FTZ R135, R181, R4 ;  /* 0x00000004b5877221 */ /* 0x008fc60000010000 */
[----:B------:R-:W-:Y:S02]  /*8280*/  FADD.FTZ R4, R12, R3 ;  /* 0x000000030c047221 */ /* 0x000fe40000010000 */
[----:B------:R-:W1:Y:S01]  /*8290*/  MUFU.EX2 R188, R188 ;  /* 0x000000bc00bc7308 */ /* 0x000e620000000800 */
[----:B----4-:R-:W-:-:S01]  /*82a0*/  FADD.FTZ R192, R186, R135 ;  /* 0x00000087bac07221 */ /* 0x010fc20000010000 */
        /* <DEDUP_REMOVED lines=10> */
[----:B--2---:R-:W-:-:S01]  /*8350*/  FADD.FTZ R135, R187, R192 ;  /* 0x000000c0bb877221 */ /* 0x004fc20000010000 */
[----:B------:R-:W-:-:S06]  /*8360*/  FADD.FTZ R192, R168, R3 ;  /* 0x00000003a8c07221 */ /* 0x000fcc0000010000 */
        /* <DEDUP_REMOVED lines=24> */
[----:B------:R-:W-:-:S06]  /*84f0*/  FADD.FTZ R4, R152, R135 ;  /* 0x0000008798047221 */ /* 0x000fcc0000010000 */
        /* <DEDUP_REMOVED lines=24> */
[----:B-1----:R-:W-:-:S04]  /*8680*/  FADD.FTZ R3, R165, R4 ;  /* 0x00000004a5037221 */ /* 0x002fc80000010000 */
[----:B------:R-:W-:-:S03]  /*8690*/  FADD.FTZ R4, R130, R3 ;  /* 0x0000000382047221 */ /* 0x000fc60000010000 */
        /* <DEDUP_REMOVED lines=64> */
.L_x_6362:
        /* <DEDUP_REMOVED lines=148> */
.L_x_6352:
[----:B------:R-:W-:-:S06]  /*93e0*/  UISETP.GE.AND UP0, UPT, UR6, UR54, UPT ;  /* 0x000000360600728c */ /* 0x000fcc000bf06270 */
[----:B------:R-:W-:-:S13]  /*93f0*/  PLOP3.LUT P0, PT, PT, PT, UP0, 0x80, 0x0 ;  /* 0x000000000000781c */ /* 0x000fda0003f0f008 */
[----:B------:R-:W-:Y:S05]  /*9400*/  @!P0 BRA `(.L_x_6364) ;  /* 0x0000002c00b08947 */ /* 0x000fea0003800000 */
[----:B------:R-:W-:Y:S01]  /*9410*/  IMAD.MOV.U32 R5, RZ, RZ, R0 ;  /* 0x000000ffff057224 */ /* 0x000fe200078e0000 */
[----:B------:R-:W-:Y:S01]  /*9420*/  UMOV UR7, UR41 ;  /* 0x0000002900077c82 */ /* 0x000fe20008000000 */
[----:B------:R-:W-:Y:S01]  /*9430*/  IMAD.MOV.U32 R6, RZ, RZ, R2 ;  /* 0x000000ffff067224 */ /* 0x000fe200078e0002 */
[----:B------:R-:W-:-:S06]  /*9440*/  UMOV UR4, UR38 ;  /* 0x0000002600047c82 */ /* 0x000fcc0008000000 */
.L_x_6375:
        /* <DEDUP_REMOVED lines=9> */
.L_x_6366:
[----:B------:R-:W-:Y:S01]  /*94e0*/  ULEA UR5, UR38, UR39, 0x3 ;  /* 0x0000002726057291 */ /* 0x000fe2000f8e183f */
[----:B------:R-:W-:-:S05]  /*94f0*/  IMAD.U32 R0, RZ, RZ, UR41 ;  /* 0x00000029ff007e24 */ /* 0x000fca000f8e00ff */
[----:B------:R-:W-:-:S04]  /*9500*/  SHF.L.U32 R0, R0, 0x1f, RZ ;  /* 0x0000001f00007819 */ /* 0x000fc800000006ff */
[----:B------:R0:W1:Y:S01]  /*9510*/  SYNCS.PHASECHK.TRANS64.TRYWAIT P0, [UR5+0x33430], R0 ;  /* 0x03343000ff0075a7 */ /* 0x0000620008000145 */
[----:B------:R-:W-:Y:S05]  /*9520*/  @!P1 BRA `(.L_x_6367) ;  /* 0x0000000000049947 */ /* 0x000fea0003800000 */
[----:B------:R-:W-:Y:S01]  /*9530*/  BPT.TRAP 0x1 ;  /* 0x000000040000795c */ /* 0x000fe20000300000 */
.L_x_6367:
[----:B-1----:R-:W-:Y:S05]  /*9540*/  @P0 BRA `(.L_x_6365) ;  /* 0x0000000000080947 */ /* 0x002fea0003800000 */
[----:B------:R-:W1:Y:S02]  /*9550*/  SYNCS.PHASECHK.TRANS64.TRYWAIT P0, [UR5+0x33430], R0 ;  /* 0x03343000ff0075a7 */ /* 0x000e640008000145 */
[----:B-1----:R-:W-:Y:S05]  /*9560*/  @!P0 BRA `(.L_x_6368) ;  /* 0x0000010c007c8947 */ /* 0x002fea0003800000 */
.L_x_6365:
[----:B------:R-:W2:Y:S01]  /*9570*/  S2R R2, SR_TID.X ;  /* 0x0000000000027919 */ /* 0x000ea20000002100 */
[----:B------:R-:W-:Y:S01]  /*9580*/  UIMAD UR5, UR38, 0x780, UR48 ;  /* 0x00000780260578a4 */ /* 0x000fe2000f8e0230 */
[----:B------:R-:W-:Y:S01]  /*9590*/  UMOV UR31, 0x80000020 ;  /* 0x80000020001f7882 */ /* 0x000fe20000000000 */
[----:B------:R-:W-:Y:S02]  /*95a0*/  UMOV UR32, UR28 ;  /* 0x0000001c00207c82 */ /* 0x000fe40008000000 */
[----:B------:R-:W-:Y:S01]  /*95b0*/  UIADD3 UR34, UR5, 0x80, URZ ;  /* 0x0000008005227890 */ /* 0x000fe2000fffe03f */
[----:B------:R-:W-:Y:S02]  /*95c0*/  UMOV UR33, UR29 ;  /* 0x0000001d00217c82 */ /* 0x000fe40008000000 */
[----:B------:R-:W-:Y:S01]  /*95d0*/  UMOV UR30, UR5 ;  /* 0x00000005001e7c82 */ /* 0x000fe20008000000 */
[----:B------:R-:W-:Y:S01]  /*95e0*/  UMOV UR35, 0x80000020 ;  /* 0x8000002000237882 */ /* 0x000fe20000000000 */
[----:B------:R-:W-:Y:S01]  /*95f0*/  UIADD3 UR46, UR5, 0x100, URZ ;  /* 0x00000100052e7890 */ /* 0x000fe2000fffe03f */
[----:B------:R-:W-:Y:S01]  /*9600*/  UMOV UR44, UR28 ;  /* 0x0000001c002c7c82 */ /* 0x000fe20008000000 */
[----:B------:R-:W-:Y:S01]  /*9610*/  UMOV UR45, UR29 ;  /* 0x0000001d002d7c82 */ /* 0x000fe20008000000 */
        /* <DEDUP_REMOVED lines=11> */
[----:B--2---:R-:W-:-:S05]  /*96d0*/  SHF.R.U32.HI R2, RZ, 0x7, R2 ;  /* 0x00000007ff027819 */ /* 0x004fca0000011602 */
        /* <DEDUP_REMOVED lines=166> */
.L_x_6370:
[----:B------:R-:W-:Y:S01]  /*a140*/  ULEA UR5, UR4, UR39, 0x3 ;  /* 0x0000002704057291 */ /* 0x000fe2000f8e183f */
[----:B------:R-:W-:-:S05]  /*a150*/  IMAD.U32 R0, RZ, RZ, UR7 ;  /* 0x00000007ff007e24 */ /* 0x000fca000f8e00ff */
[----:B------:R-:W-:-:S04]  /*a160*/  SHF.L.U32 R0, R0, 0x1f, RZ ;  /* 0x0000001f00007819 */ /* 0x000fc800000006ff */
[----:B------:R0:W1:Y:S01]  /*a170*/  SYNCS.PHASECHK.TRANS64.TRYWAIT P0, [UR5+0x33450], R0 ;  /* 0x03345000ff0075a7 */ /* 0x0000620008000145 */
[----:B------:R-:W-:Y:S05]  /*a180*/  @!P1 BRA `(.L_x_6371) ;  /* 0x0000000000049947 */ /* 0x000fea0003800000 */
[----:B------:R-:W-:Y:S01]  /*a190*/  BPT.TRAP 0x1 ;  /* 0x000000040000795c */ /* 0x000fe20000300000 */
.L_x_6371:
[----:B-1----:R-:W-:Y:S05]  /*a1a0*/  @P0 BRA `(.L_x_6369) ;  /* 0x0000000000080947 */ /* 0x002fea0003800000 */
[----:B------:R-:W1:Y:S02]  /*a1b0*/  SYNCS.PHASECHK.TRANS64.TRYWAIT P0, [UR5+0x33450], R0 ;  /* 0x03345000ff0075a7 */ /* 0x000e640008000145 */
[----:B-1----:R-:W-:Y:S05]  /*a1c0*/  @!P0 BRA `(.L_x_6372) ;  /* 0x00000100007c8947 */ /* 0x002fea0003800000 */
.L_x_6369:
        /* <DEDUP_REMOVED lines=36> */
.L_x_6373:
        /* <DEDUP_REMOVED lines=93> */
[C---:B------:R-:W-:Y:S01]  /*a9e0*/  FADD.FTZ R6, -R2.reuse, R6 ;  /* 0x0000000602067221 */ /* 0x040fe20000010100 */
[----:B------:R-:W-:-:S03]  /*a9f0*/  FFMA.FTZ R7, R2, R7, -8 ;  /* 0xc100000002077423 */ /* 0x000fc60000010007 */
[----:B------:R-:W-:Y:S01]  /*aa00*/  FMUL.FTZ R12, R6, UR40 ;  /* 0x00000028060c7c20 */ /* 0x000fe20008410000 */
[----:B------:R-:W-:-:S01]  /*aa10*/  FFMA.FTZ R20, R168, UR40, -R7 ;  /* 0x00000028a8147c23 */ /* 0x000fc20008010807 */
[----:B------:R-:W-:Y:S01]  /*aa20*/  FFMA.FTZ R21, R169, UR40, -R7 ;  /* 0x00000028a9157c23 */ /* 0x000fe20008010807 */
[----:B------:R-:W-:-:S01]  /*aa30*/  FADD.FTZ R6, -R0, R5 ;  /* 0x0000000500067221 */ /* 0x000fc20000010100 */
        /* <DEDUP_REMOVED lines=11> */
[----:B0-----:R-:W-:-:S01]  /*aaf0*/  FFMA.FTZ R12, R192, UR40, -R7 ;  /* 0x00000028c00c7c23 */ /* 0x001fc20008010807 */
        /* <DEDUP_REMOVED lines=27> */
[----:B------:R-:W-:-:S02]  /*acb0*/  IMAD.U32 R133, RZ, RZ, UR40 ;  /* 0x00000028ff857e24 */ /* 0x000fc4000f8e00ff */
[----:B------:R-:W-:Y:S01]  /*acc0*/  FMUL.FTZ R6, R6, UR40 ;  /* 0x0000002806067c20 */ /* 0x000fe20008410000 */
[----:B------:R-:W0:Y:S01]  /*acd0*/  MUFU.EX2 R8, R8 ;  /* 0x0000000800087308 */ /* 0x000e220000000800 */
[----:B------:R-:W-:-:S04]  /*ace0*/  FFMA.FTZ R133, R0, R133, -8 ;  /* 0xc100000000857423 */ /* 0x000fc80000010085 */
        /* <DEDUP_REMOVED lines=48> */
[----:B0-----:R-:W-:Y:S01]  /*aff0*/  FADD.FTZ R135, R9, R4 ;  /* 0x0000000409877221 */ /* 0x001fe20000010000 */
[----:B--2---:R-:W-:-:S01]  /*b000*/  FADD.FTZ R3, R180, R3 ;  /* 0x00000003b4037221 */ /* 0x004fc20000010000 */
[----:B------:R-:W0:Y:S02]  /*b010*/  MUFU.EX2 R11, R11 ;  /* 0x0000000b000b7308 */ /* 0x000e240000000800 */
[----:B-1----:R-:W-:-:S06]  /*b020*/  FADD.FTZ R4, R10, R135 ;  /* 0x000000870a047221 */ /* 0x002fcc0000010000 */
[----:B------:R-:W1:Y:S08]  /*b030*/  MUFU.EX2 R185, R185 ;  /* 0x000000b900b97308 */ /* 0x000e700000000800 */
[----:B------:R-:W2:Y:S08]  /*b040*/  MUFU.EX2 R12, R12 ;  /* 0x0000000c000c7308 */ /* 0x000eb00000000800 */
[----:B------:R-:W4:Y:S08]  /*b050*/  MUFU.EX2 R186, R186 ;  /* 0x000000ba00ba7308 */ /* 0x000f300000000800 */
[----:B------:R-:W5:Y:S08]  /*b060*/  MUFU.EX2 R13, R13 ;  /* 0x0000000d000d7308 */ /* 0x000f700000000800 */
[----:B------:R-:W5:Y:S08]  /*b070*/  MUFU.EX2 R187, R187 ;  /* 0x000000bb00bb7308 */ /* 0x000f700000000800 */
[----:B------:R-:W5:Y:S08]  /*b080*/  MUFU.EX2 R14, R14 ;  /* 0x0000000e000e7308 */ /* 0x000f700000000800 */
[----:B------:R-:W5:Y:S08]  /*b090*/  MUFU.EX2 R188, R188 ;  /* 0x000000bc00bc7308 */ /* 0x000f700000000800 */
[----:B------:R3:W-:Y:S08]  /*b0a0*/  MUFU.EX2 R146, R190 ;  /* 0x000000be00927308 */ /* 0x0007f00000000800 */
[----:B------:R-:W5:Y:S01]  /*b0b0*/  MUFU.EX2 R15, R15 ;  /* 0x0000000f000f7308 */ /* 0x000f620000000800 */
[----:B---3--:R-:W-:-:S01]  /*b0c0*/  FADD.FTZ R190, R184, R3 ;  /* 0x00000003b8be7221 */ /* 0x008fc20000010000 */
[----:B0-----:R-:W-:-:S03]  /*b0d0*/  FADD.FTZ R3, R11, R4 ;  /* 0x000000040b037221 */ /* 0x001fc60000010000 */
[----:B-1----:R-:W-:Y:S01]  /*b0e0*/  FADD.FTZ R135, R185, R190 ;  /* 0x000000beb9877221 */ /* 0x002fe20000010000 */
[----:B--2---:R-:W-:-:S02]  /*b0f0*/  FADD.FTZ R4, R12, R3 ;  /* 0x000000030c047221 */ /* 0x004fc40000010000 */
[----:B------:R-:W0:Y:S01]  /*b100*/  MUFU.EX2 R189, R189 ;  /* 0x000000bd00bd7308 */ /* 0x000e220000000800 */
[----:B----4-:R-:W-:-:S01]  /*b110*/  FADD.FTZ R190, R186, R135 ;  /* 0x00000087babe7221 */ /* 0x010fc20000010000 */
[----:B-----5:R-:W-:-:S03]  /*b120*/  FADD.FTZ R3, R13, R4 ;  /* 0x000000040d037221 */ /* 0x020fc60000010000 */
[----:B------:R-:W-:Y:S01]  /*b130*/  FADD.FTZ R135, R187, R190 ;  /* 0x000000bebb877221 */ /* 0x000fe20000010000 */
[----:B------:R-:W-:-:S02]  /*b140*/  FADD.FTZ R4, R14, R3 ;  /* 0x000000030e047221 */ /* 0x000fc40000010000 */
[----:B------:R-:W1:Y:S01]  /*b150*/  MUFU.EX2 R20, R20 ;  /* 0x0000001400147308 */ /* 0x000e620000000800 */
[----:B------:R-:W-:-:S01]  /*b160*/  FADD.FTZ R190, R188, R135 ;  /* 0x00000087bcbe7221 */ /* 0x000fc20000010000 */
[----:B------:R-:W-:-:S06]  /*b170*/  FADD.FTZ R3, R15, R4 ;  /* 0x000000040f037221 */ /* 0x000fcc0000010000 */
        /* <DEDUP_REMOVED lines=129> */
.L_x_6374:
        /* <DEDUP_REMOVED lines=148> */
.L_x_6364:
[----:B------:R-:W-:Y:S06]  /*c2d0*/  BAR.ARV 0x8, 0x180 ;  /* 0x0206000000007b1d */ /* 0x000fec0000002000 */
[----:B------:R-:W-:Y:S05]  /*c2e0*/  @!P1 BRA `(.L_x_6376) ;  /* 0x0000000000049947 */ /* 0x000fea0003800000 */
[----:B------:R-:W-:Y:S01]  /*c2f0*/  BPT.TRAP 0x1 ;  /* 0x000000040000795c */ /* 0x000fe20000300000 */
.L_x_6376:
[----:B------:R-:W-:Y:S01]  /*c300*/  ULEA UR5, UR38, UR39, 0x3 ;  /* 0x0000002726057291 */ /* 0x000fe2000f8e183f */
[----:B------:R-:W-:-:S05]  /*c310*/  IMAD.U32 R5, RZ, RZ, UR41 ;  /* 0x00000029ff057e24 */ /* 0x000fca000f8e00ff */
[----:B------:R-:W-:-:S04]  /*c320*/  SHF.L.U32 R5, R5, 0x1f, RZ ;  /* 0x0000001f05057819 */ /* 0x000fc800000006ff */
[----:B------:R0:W1:Y:S01]  /*c330*/  SYNCS.PHASECHK.TRANS64.TRYWAIT P0, [UR5+0x33450], R5 ;  /* 0x03345005ff0075a7 */ /* 0x0000620008000145 */
[----:B------:R-:W-:Y:S05]  /*c340*/  @!P1 BRA `(.L_x_6377) ;  /* 0x0000000000049947 */ /* 0x000fea0003800000 */
[----:B------:R-:W-:Y:S01]  /*c350*/  BPT.TRAP 0x1 ;  /* 0x000000040000795c */ /* 0x000fe20000300000 */
.L_x_6377:
[----:B-1----:R-:W-:Y:S05]  /*c360*/  @P0 BRA `(.L_x_6378) ;  /* 0x0000000000080947 */ /* 0x002fea0003800000 */
[----:B------:R-:W1:Y:S02]  /*c370*/  SYNCS.PHASECHK.TRANS64.TRYWAIT P0, [UR5+0x33450], R5 ;  /* 0x03345005ff0075a7 */ /* 0x000e640008000145 */
[----:B-1----:R-:W-:Y:S05]  /*c380*/  @!P0 BRA `(.L_x_6379) ;  /* 0x000000e000248947 */ /* 0x002fea0003800000 */
.L_x_6378:
        /* <DEDUP_REMOVED lines=22> */
[----:B------:R-:W1:Y:S08]  /*c4f0*/  @P0 LDC.64 R8, c[0x0][0x9c8] ;  /* 0x00027200ff080b82 */ /* 0x000e700000000a00 */
[----:B------:R-:W2:Y:S01]  /*c500*/  @P0 LDC.64 R10, c[0x0][0x9d0] ;  /* 0x00027400ff0a0b82 */ /* 0x000ea20000000a00 */
[----:B-1----:R-:W-:-:S04]  /*c510*/  @P0 IMAD R6, R8, UR56, RZ ;  /* 0x0000003808060c24 */ /* 0x002fc8000f8e02ff */
[----:B0-----:R-:W-:Y:S02]  /*c520*/  @P0 IMAD R5, R9, UR53, R6 ;  /* 0x0000003509050c24 */ /* 0x001fe4000f8e0206 */
        /* <DEDUP_REMOVED lines=14> */
[----:B------:R-:W-:Y:S01]  /*c610*/  UMOV UR7, 0xc0000010 ;  /* 0xc000001000077882 */ /* 0x000fe20000000000 */
[----:B------:R-:W1:Y:S04]  /*c620*/  SHFL.BFLY PT, R7, R4, 0x2, 0x1f ;  /* 0x0c401f0004077f89 */ /* 0x000e6800000e0000 */
[----:B------:R-:W3:Y:S01]  /*c630*/  SHFL.BFLY PT, R10, R3, 0x2, 0x1f ;  /* 0x0c401f00030a7f89 */ /* 0x000ee200000e0000 */
[----:B-1----:R-:W-:-:S01]  /*c640*/  FADD.FTZ R7, R7, R4 ;  /* 0x0000000407077221 */ /* 0x002fc20000010000 */
        /* <DEDUP_REMOVED lines=35> */
.L_x_6380:
        /* <DEDUP_REMOVED lines=102> */
[----:B------:R-:W-:Y:S01]  /*cee0*/  FMUL.FTZ R82, R115, R10 ;  /* 0x0000000a73527220 */ /* 0x000fe20000410000 */
[----:B------:R-:W-:-:S02]  /*cef0*/  UIADD3 UR60, UR60, 0x1, URZ ;  /* 0x000000013c3c7890 */ /* 0x000fc4000fffe03f */
[----:B------:R-:W-:Y:S02]  /*cf00*/  USEL UR38, UR38, URZ, UP0 ;  /* 0x0000003f26267287 */ /* 0x000fe40008000000 */
[----:B------:R-:W-:-:S12]  /*cf10*/  ULOP3.LUT UR41, UR41, UR4, URZ, 0x3c, !UPT ;  /* 0x0000000429297292 */ /* 0x000fd8000f8e3c3f */
.L_x_6344:
        /* <DEDUP_REMOVED lines=27> */
[----:B------:R-:W-:Y:S01]  /*d0d0*/  IMAD.MOV.U32 R12, RZ, RZ, 0x2 ;  /* 0x00000002ff0c7424 */ /* 0x000fe200078e00ff */
[----:B------:R-:W-:Y:S01]  /*d0e0*/  UMOV UR10, UR8 ;  /* 0x00000008000a7c82 */ /* 0x000fe20008000000 */
[----:B-1----:R-:W-:Y:S01]  /*d0f0*/  UMOV UR11, UR4 ;  /* 0x00000004000b7c82 */ /* 0x002fe20008000000 */
[----:B------:R-:W-:Y:S01]  /*d100*/  UIMAD.WIDE UR12, UR53, 0x4, UR12 ;  /* 0x00000004350c78a5 */ /* 0x000fe2000f8e020c */
        /* <DEDUP_REMOVED lines=96> */
[----:B--2---:R-:W-:Y:S01]  /*d710*/  LOP3.LUT R86, R28, 0x2, RZ, 0x3c, !PT ;  /* 0x000000021c567812 */ /* 0x004fe200078e3cff */
[----:B------:R-:W-:Y:S04]  /*d720*/  SHFL.IDX PT, R96, R133, R28, 0x1c1f ;  /* 0x001c1f1c85607589 */ /* 0x000fe800000e0000 */
[----:B------:R-:W-:Y:S04]  /*d730*/  SHFL.IDX PT, R132, R83, R28, 0x1c1f ;  /* 0x001c1f1c53847589 */ /* 0x000fe800000e0000 */
[----:B------:R-:W-:Y:S01]  /*d740*/  SHFL.IDX PT, R131, R131, R28, 0x1c1f ;  /* 0x001c1f1c83837589 */ /* 0x000fe200000e0000 */
[----:B---3--:R-:W-:-:S03]  /*d750*/  IMAD.WIDE R12, R10, R12, UR10 ;  /* 0x0000000a0a0c7e25 */ /* 0x008fc6000f8e020c */
[----:B------:R-:W0:Y:S01]  /*d760*/  SHFL.IDX PT, R133, R29, R86, 0x1c1f ;  /* 0x001c1f561d857589 */ /* 0x000e2200000e0000 */
[C---:B------:R-:W-:Y:S02]  /*d770*/  IADD3 R205, P4, R12.reuse, 0x8060, RZ ;  /* 0x000080600ccd7810 */ /* 0x040fe40007f9e0ff */
[C---:B------:R-:W-:Y:S01]  /*d780*/  IADD3 R201, P6, R12.reuse, 0x8020, RZ ;  /* 0x000080200cc97810 */ /* 0x040fe20007fde0ff */
[----:B------:R-:W1:Y:S01]  /*d790*/  SHFL.IDX PT, R128, R55, R86, 0x1c1f ;  /* 0x001c1f5637807589 */ /* 0x000e6200000e0000 */
[C---:B------:R-:W-:Y:S01]  /*d7a0*/  IADD3 R203, P3, R12.reuse, 0x8040, RZ ;  /* 0x000080400ccb7810 */ /* 0x040fe20007f7e0ff */
[--C-:B------:R-:W-:Y:S01]  /*d7b0*/  IMAD.X R27, RZ, RZ, R13.reuse, P4 ;  /* 0x000000ffff1b7224 */ /* 0x100fe200020e060d */
[----:B------:R-:W-:Y:S01]  /*d7c0*/  LOP3.LUT R4, R205, 0x380, RZ, 0xc0, !PT ;  /* 0x00000380cd047812 */ /* 0x000fe200078ec0ff */
[--C-:B------:R-:W-:Y:S01]  /*d7d0*/  IMAD.X R15, RZ, RZ, R13.reuse, P6 ;  /* 0x000000ffff0f7224 */ /* 0x100fe200030e060d */
[----:B------:R-:W-:Y:S01]  /*d7e0*/  LOP3.LUT R0, R201, 0x380, RZ, 0xc0, !PT ;  /* 0x00000380c9007812 */ /* 0x000fe200078ec0ff */
[----:B------:R-:W-:Y:S01]  /*d7f0*/  IMAD.X R25, RZ, RZ, R13, P3 ;  /* 0x000000ffff197224 */ /* 0x000fe200018e060d */
[----:B------:R-:W-:Y:S01]  /*d800*/  LOP3.LUT R2, R203, 0x380, RZ, 0xc0, !PT ;  /* 0x00000380cb027812 */ /* 0x000fe200078ec0ff */
[----:B------:R-:W-:Y:S01]  /*d810*/  SHFL.IDX PT, R100, R97, R28, 0x1c1f ;  /* 0x001c1f1c61647589 */ /* 0x000fe200000e0000 */
[----:B------:R-:W-:-:S02]  /*d820*/  IADD3 R199, P5, R12, 0x8000, RZ ;  /* 0x000080000cc77810 */ /* 0x000fc40007fbe0ff */
[----:B------:R-:W-:Y:S01]  /*d830*/  SHF.R.U64 R4, R4, 0x3, RZ ;  /* 0x0000000304047819 */ /* 0x000fe200000012ff */
[----:B------:R-:W-:Y:S01]  /*d840*/  SHFL.IDX PT, R117, R117, R28, 0x1c1f ;  /* 0x001c1f1c75757589 */ /* 0x000fe200000e0000 */
[----:B------:R-:W-:Y:S01]  /*d850*/  SHF.R.U64 R0, R0, 0x3, RZ ;  /* 0x0000000300007819 */ /* 0x000fe200000012ff */
[--C-:B------:R-:W-:Y:S01]  /*d860*/  IMAD.X R137, RZ, RZ, R13.reuse, P5 ;  /* 0x000000ffff897224 */ /* 0x100fe200028e060d */
[C---:B------:R-:W-:Y:S01]  /*d870*/  IADD3 R197, P2, R12.reuse, 0x4060, RZ ;  /* 0x000040600cc57810 */ /* 0x040fe20007f5e0ff */
[----:B------:R-:W-:Y:S01]  /*d880*/  SHFL.IDX PT, R124, R85, R28, 0x1c1f ;  /* 0x001c1f1c557c7589 */ /* 0x000fe200000e0000 */
[----:B------:R-:W-:Y:S02]  /*d890*/  IADD3 R193, P4, R12, 0x4020, RZ ;  /* 0x000040200cc17810 */ /* 0x000fe40007f9e0ff */
[----:B------:R-:W-:Y:S01]  /*d8a0*/  SHF.R.U64 R2, R2, 0x3, RZ ;  /* 0x0000000302027819 */ /* 0x000fe200000012ff */
[--C-:B------:R-:W-:Y:S01]  /*d8b0*/  IMAD.X R11, RZ, RZ, R13.reuse, P2 ;  /* 0x000000ffff0b7224 */ /* 0x100fe200010e060d */
[----:B------:R-:W-:Y:S01]  /*d8c0*/  IADD3 R195, P1, R12, 0x4040, RZ ;  /* 0x000040400cc37810 */ /* 0x000fe20007f3e0ff */
[--C-:B------:R-:W-:Y:S01]  /*d8d0*/  IMAD.X R9, RZ, RZ, R13.reuse, P4 ;  /* 0x000000ffff097224 */ /* 0x100fe200020e060d */
[----:B------:R-:W-:Y:S01]  /*d8e0*/  LOP3.LUT R26, R4, R205, RZ, 0x3c, !PT ;  /* 0x000000cd041a7212 */ /* 0x000fe200078e3cff */
[----:B------:R-:W-:Y:S01]  /*d8f0*/  SHFL.IDX PT, R92, R101, R28, 0x1c1f ;  /* 0x001c1f1c655c7589 */ /* 0x000fe200000e0000 */
[----:B------:R-:W-:Y:S01]  /*d900*/  LOP3.LUT R14, R0, R201, RZ, 0x3c, !PT ;  /* 0x000000c9000e7212 */ /* 0x000fe200078e3cff */
[----:B------:R-:W-:Y:S01]  /*d910*/  IMAD.X R139, RZ, RZ, R13, P1 ;  /* 0x000000ffff8b7224 */ /* 0x000fe200008e060d */
[----:B------:R-:W-:Y:S01]  /*d920*/  LOP3.LUT R6, R199, 0x380, RZ, 0xc0, !PT ;  /* 0x00000380c7067812 */ /* 0x000fe200078ec0ff */
[----:B------:R-:W2:Y:S01]  /*d930*/  SHFL.IDX PT, R90, R30, R86, 0x1c1f ;  /* 0x001c1f561e5a7589 */ /* 0x000ea200000e0000 */
[----:B------:R-:W-:-:S02]  /*d940*/  LOP3.LUT R24, R2, R203, RZ, 0x3c, !PT ;  /* 0x000000cb02187212 */ /* 0x000fc400078e3cff */
[----:B------:R-:W-:Y:S01]  /*d950*/  LOP3.LUT R4, R197, 0x380, RZ, 0xc0, !PT ;  /* 0x00000380c5047812 */ /* 0x000fe200078ec0ff */
[----:B------:R-:W3:Y:S01]  /*d960*/  SHFL.IDX PT, R97, R56, R86, 0x1c1f ;  /* 0x001c1f5638617589 */ /* 0x000ee200000e0000 */
[----:B------:R-:W-:Y:S02]  /*d970*/  LOP3.LUT R0, R193, 0x380, RZ, 0xc0, !PT ;  /* 0x00000380c1007812 */ /* 0x000fe400078ec0ff */
[----:B------:R-:W-:Y:S01]  /*d980*/  LOP3.LUT R2, R195, 0x380, RZ, 0xc0, !PT ;  /* 0x00000380c3027812 */ /* 0x000fe200078ec0ff */
[----:B------:R-:W-:Y:S01]  /*d990*/  SHFL.IDX PT, R87, R87, R28, 0x1c1f ;  /* 0x001c1f1c57577589 */ /* 0x000fe200000e0000 */
[----:B------:R-:W-:Y:S02]  /*d9a0*/  SHF.R.U64 R6, R6, 0x3, RZ ;  /* 0x0000000306067819 */ /* 0x000fe400000012ff */
[----:B------:R-:W-:Y:S01]  /*d9b0*/  IADD3 R191, P3, R12, 0x4000, RZ ;  /* 0x000040000cbf7810 */ /* 0x000fe20007f7e0ff */
[----:B------:R-:W-:Y:S01]  /*d9c0*/  SHFL.IDX PT, R89, R89, R28, 0x1c1f ;  /* 0x001c1f1c59597589 */ /* 0x000fe200000e0000 */
[----:B------:R-:W-:-:S02]  /*d9d0*/  SHF.R.U64 R4, R4, 0x3, RZ ;  /* 0x0000000304047819 */ /* 0x000fc400000012ff */
        /* <DEDUP_REMOVED lines=13> */
[----:B------:R-:W-:Y:S01]  /*dab0*/  LOP3.LUT R8, R0, R193, RZ, 0x3c, !PT ;  /* 0x000000c100087212 */ /* 0x000fe200078e3cff */
[----:B------:R-:W-:Y:S01]  /*dac0*/  SHFL.IDX PT, R95, R95, R28, 0x1c1f ;  /* 0x001c1f1c5f5f7589 */ /* 0x000fe200000e0000 */
[----:B------:R-:W-:-:S02]  /*dad0*/  LOP3.LUT R6, R191, 0x380, RZ, 0xc0, !PT ;  /* 0x00000380bf067812 */ /* 0x000fc400078ec0ff */
[----:B------:R-:W-:Y:S01]  /*dae0*/  LOP3.LUT R21, R12, 0x380, RZ, 0xc0, !PT ;  /* 0x000003800c157812 */ /* 0x000fe200078ec0ff */
[----:B------:R-:W-:Y:S01]  /*daf0*/  SHFL.IDX PT, R84, R105, R28, 0x1c1f ;  /* 0x001c1f1c69547589 */ /* 0x000fe200000e0000 */
[----:B------:R-:W-:Y:S02]  /*db00*/  LOP3.LUT R138, R2, R195, RZ, 0x3c, !PT ;  /* 0x000000c3028a7212 */ /* 0x000fe400078e3cff */
[----:B------:R-:W-:Y:S01]  /*db10*/  LOP3.LUT R0, R37, 0x380, RZ, 0xc0, !PT ;  /* 0x0000038025007812 */ /* 0x000fe200078ec0ff */
[----:B------:R-:W-:Y:S01]  /*db20*/  SHFL.IDX PT, R76, R109, R28, 0x1c1f ;  /* 0x001c1f1c6d4c7589 */ /* 0x000fe200000e0000 */
[----:B------:R-:W-:Y:S02]  /*db30*/  LOP3.LUT R4, R189, 0x380, RZ, 0xc0, !PT ;  /* 0x00000380bd047812 */ /* 0x000fe400078ec0ff */
[----:B------:R-:W-:Y:S01]  /*db40*/  LOP3.LUT R2, R187, 0x380, RZ, 0xc0, !PT ;  /* 0x00000380bb027812 */ /* 0x000fe200078ec0ff */
[----:B------:R-:W-:Y:S01]  /*db50*/  SHFL.IDX PT, R68, R113, R28, 0x1c1f ;  /* 0x001c1f1c71447589 */ /* 0x000fe200000e0000 */
[----:B------:R-:W-:-:S02]  /*db60*/  SHF.R.U64 R6, R6, 0x3, RZ ;  /* 0x0000000306067819 */ /* 0x000fc400000012ff */
[----:B------:R-:W-:Y:S01]  /*db70*/  SHF.R.U64 R21, R21, 0x3, RZ ;  /* 0x0000000315157819 */ /* 0x000fe200000012ff */
[----:B------:R-:W-:Y:S01]  /*db80*/  SHFL.IDX PT, R60, R119, R28, 0x1c1f ;  /* 0x001c1f1c773c7589 */ /* 0x000fe200000e0000 */
[----:B------:R-:W-:Y:S02]  /*db90*/  SHF.R.U64 R0, R0, 0x3, RZ ;  /* 0x0000000300007819 */ /* 0x000fe400000012ff */
[----:B------:R-:W-:Y:S01]  /*dba0*/  SHF.R.U64 R4, R4, 0x3, RZ ;  /* 0x0000000304047819 */ /* 0x000fe200000012ff */
[----:B------:R-:W-:Y:S01]  /*dbb0*/  SHFL.IDX PT, R52, R123, R28, 0x1c1f ;  /* 0x001c1f1c7b347589 */ /* 0x000fe200000e0000 */
[----:B------:R-:W-:Y:S02]  /*dbc0*/  SHF.R.U64 R2, R2, 0x3, RZ ;  /* 0x0000000302027819 */ /* 0x000fe400000012ff */
[----:B------:R-:W-:Y:S01]  /*dbd0*/  LOP3.LUT R140, R6, R191, RZ, 0x3c, !PT ;  /* 0x000000bf068c7212 */ /* 0x000fe200078e3cff */
[----:B------:R-:W-:Y:S01]  /*dbe0*/  SHFL.IDX PT, R44, R127, R28, 0x1c1f ;  /* 0x001c1f1c7f2c7589 */ /* 0x000fe200000e0000 */
[----:B------:R-:W-:-:S02]  /*dbf0*/  LOP3.LUT R12, R21, R12, RZ, 0x3c, !PT ;  /* 0x0000000c150c7212 */ /* 0x000fc400078e3cff */
[----:B------:R-:W-:Y:S01]  /*dc00*/  LOP3.LUT R6, R0, R37, RZ, 0x3c, !PT ;  /* 0x0000002500067212 */ /* 0x000fe200078e3cff */
[----:B------:R2:W-:Y:S01]  /*dc10*/  SHFL.IDX PT, R120, R135, R28, 0x1c1f ;  /* 0x001c1f1c87787589 */ /* 0x0005e200000e0000 */
[----:B------:R-:W-:Y:S02]  /*dc20*/  LOP3.LUT R4, R4, R189, RZ, 0x3c, !PT ;  /* 0x000000bd04047212 */ /* 0x000fe400078e3cff */
[----:B------:R-:W-:Y:S01]  /*dc30*/  LOP3.LUT R142, R2, R187, RZ, 0x3c, !PT ;  /* 0x000000bb028e7212 */ /* 0x000fe200078e3cff */
        /* <DEDUP_REMOVED lines=19> */
[----:B0-----:R-:W-:Y:S02]  /*dd70*/  SEL R134, R132, R133, P0 ;  /* 0x0000008584867207 */ /* 0x001fe40000000000 */
[----:B-1----:R-:W-:Y:S01]  /*dd80*/  SEL R130, R131, R128, P0 ;  /* 0x0000008083827207 */ /* 0x002fe20000000000 */
[----:B------:R-:W-:Y:S01]  /*dd90*/  SHFL.IDX PT, R9, R115, R28, 0x1c1f ;  /* 0x001c1f1c73097589 */ /* 0x000fe200000e0000 */
[----:B------:R-:W-:-:S02]  /*dda0*/  SEL R132, R133, R132, P0 ;  /* 0x0000008485847207 */ /* 0x000fc40000000000 */
[----:B------:R-:W-:Y:S01]  /*ddb0*/  SEL R128, R128, R131, P0 ;  /* 0x0000008380807207 */ /* 0x000fe20000000000 */
[----:B------:R-:W-:Y:S01]  /*ddc0*/  SHFL.IDX PT, R7, R121, R28, 0x1c1f ;  /* 0x001c1f1c79077589 */ /* 0x000fe200000e0000 */
[----:B--2---:R-:W-:Y:S02]  /*ddd0*/  SEL R135, R117, R90, P0 ;  /* 0x0000005a75877207 */ /* 0x004fe40000000000 */
[----:B------:R-:W-:Y:S01]  /*dde0*/  SEL R133, R90, R117, P0 ;  /* 0x000000755a857207 */ /* 0x000fe20000000000 */
[----:B------:R-:W-:Y:S01]  /*ddf0*/  SHFL.IDX PT, R5, R125, R28, 0x1c1f ;  /* 0x001c1f1c7d057589 */ /* 0x000fe200000e0000 */
[----:B---3--:R-:W-:-:S03]  /*de00*/  SEL R131, R96, R97, P0 ;  /* 0x0000006160837207 */ /* 0x008fc60000000000 */
[----:B------:R0:W-:Y:S04]  /*de10*/  SHFL.IDX PT, R4, R129, R28, 0x1c1f ;  /* 0x001c1f1c81047589 */ /* 0x0001e800000e0000 */
        /* <DEDUP_REMOVED lines=23> */
[----:B------:R-:W4:Y:S04]  /*df90*/  SHFL.IDX PT, R36, R36, R86, 0x1c1f ;  /* 0x001c1f5624247589 */ /* 0x000f2800000e0000 */
[----:B------:R-:W-:Y:S04]  /*dfa0*/  SHFL.IDX PT, R28, R54, R86, 0x1c1f ;  /* 0x001c1f56361c7589 */ /* 0x000fe800000e0000 */
[----:B------:R-:W-:Y:S01]  /*dfb0*/  SHFL.IDX PT, R29, R57, R86, 0x1c1f ;  /* 0x001c1f56391d7589 */ /* 0x000fe200000e0000 */
        /* <DEDUP_REMOVED lines=11> */
[----:B------:R-:W3:Y:S01]  /*e070*/  SHFL.IDX PT, R94, R39, R86, 0x1c1f ;  /* 0x001c1f56275e7589 */ /* 0x000ee200000e0000 */
[----:B----4-:R-:W-:Y:S02]  /*e080*/  SEL R111, R95, R36, P0 ;  /* 0x000000245f6f7207 */ /* 0x010fe40000000000 */
[----:B------:R-:W-:Y:S01]  /*e090*/  SEL R109, R36, R95, P0 ;  /* 0x0000005f246d7207 */ /* 0x000fe20000000000 */
[----:B------:R-:W4:Y:S04]  /*e0a0*/  SHFL.IDX PT, R161, R41, R86, 0x1c1f ;  /* 0x001c1f5629a17589 */ /* 0x000f2800000e0000 */
        /* <DEDUP_REMOVED lines=16> */
[----:B------:R-:W4:Y:S01]  /*e1b0*/  SHFL.IDX PT, R112, R61, R86, 0x1c1f ;  /* 0x001c1f563d707589 */ /* 0x000f2200000e0000 */
[----:B------:R-:W-:Y:S02]  /*e1c0*/  SEL R41, R82, R185, P0 ;  /* 0x000000b952297207 */ /* 0x000fe40000000000 */
[----:B------:R-:W-:Y:S01]  /*e1d0*/  F2FP.BF16.F32.PACK_AB R26, R133, R132 ;  /* 0x00000084851a723e */ /* 0x000fe200000010ff */
[----:B------:R-:W-:Y:S01]  /*e1e0*/  SHFL.IDX PT, R70, R70, R86, 0x1c1f ;  /* 0x001c1f5646467589 */ /* 0x000fe200000e0000 */
[----:B------:R-:W-:-:S02]  /*e1f0*/  SEL R67, R24, R57, P0 ;  /* 0x0000003918437207 */ /* 0x000fc40000000000 */
[----:B------:R-:W-:Y:S01]  /*e200*/  F2FP.BF16.F32.PACK_AB R27, R129, R128 ;  /* 0x00000080811b723e */ /* 0x000fe200000010ff */
[----:B------:R-:W4:Y:S01]  /*e210*/  SHFL.IDX PT, R34, R34, R86, 0x1c1f ;  /* 0x001c1f5622227589 */ /* 0x000f2200000e0000 */
[----:B0-----:R-:W-:Y:S02]  /*e220*/  SEL R66, R25, R54, P0 ;  /* 0x0000003619427207 */ /* 0x001fe40000000000 */
[----:B------:R-:W-:Y:S01]  /*e230*/  SEL R64, R54, R25, P0 ;  /* 0x0000001936407207 */ /* 0x000fe20000000000 */
[----:B------:R-:W0:Y:S01]  /*e240*/  SHFL.IDX PT, R163, R40, R86, 0x1c1f ;  /* 0x001c1f5628a37589 */ /* 0x000e2200000e0000 */
[----:B-1----:R-:W-:Y:S02]  /*e250*/  SEL R127, R87, R32, P0 ;  /* 0x00000020577f7207 */ /* 0x002fe40000000000 */
[----:B------:R-:W-:Y:S01]  /*e260*/  SEL R125, R32, R87, P0 ;  /* 0x00000057207d7207 */ /* 0x000fe20000000000 */
[----:B------:R-:W-:Y:S01]  /*e270*/  SHFL.IDX PT, R159, R42, R86, 0x1c1f ;  /* 0x001c1f562a9f7589 */ /* 0x000fe200000e0000 */
[----:B--2---:R-:W-:-:S02]  /*e280*/  SEL R118, R89, R116, P0 ;  /* 0x0000007459767207 */ /* 0x004fc40000000000 */
[----:B------:R-:W-:Y:S01]  /*e290*/  F2FP.BF16.F32.PACK_AB R25, R131, R130 ;  /* 0x000000828319723e */ /* 0x000fe200000010ff */
[----:B------:R-:W-:Y:S01]  /*e2a0*/  SHFL.IDX PT, R45, R45, R86, 0x1c1f ;  /* 0x001c1f562d2d7589 */ /* 0x000fe200000e0000 */
[----:B---3--:R-:W-:Y:S02]  /*e2b0*/  SEL R123, R145, R38, P0 ;  /* 0x00000026917b7207 */ /* 0x008fe40000000000 */
[----:B------:R-:W-:Y:S01]  /*e2c0*/  SEL R121, R38, R145, P0 ;  /* 0x0000009126797207 */ /* 0x000fe20000000000 */
[----:B------:R-:W-:Y:S01]  /*e2d0*/  SHFL.IDX PT, R47, R47, R86, 0x1c1f ;  /* 0x001c1f562f2f7589 */ /* 0x000fe200000e0000 */
[----:B----4-:R-:W-:Y:S02]  /*e2e0*/  SEL R114, R147, R112, P0 ;  /* 0x0000007093727207 */ /* 0x010fe40000000000 */
[----:B------:R-:W-:Y:S01]  /*e2f0*/  SEL R116, R116, R89, P0 ;  /* 0x0000005974747207 */ /* 0x000fe20000000000 */
[----:B------:R-:W1:Y:S01]  /*e300*/  SHFL.IDX PT, R33, R50, R86, 0x1c1f ;  /* 0x001c1f5632217589 */ /* 0x000e6200000e0000 */
[----:B------:R-:W-:-:S03]  /*e310*/  SEL R112, R112, R147, P0 ;  /* 0x0000009370707207 */ /* 0x000fc60000000000 */
[----:B------:R-:W-:Y:S01]  /*e320*/  SHFL.IDX PT, R31, R53, R86, 0x1c1f ;  /* 0x001c1f56351f7589 */ /* 0x000fe200000e0000 */
[----:B------:R-:W-:Y:S02]  /*e330*/  SEL R119, R91, R34, P0 ;  /* 0x000000225b777207 */ /* 0x000fe40000000000 */
[----:B------:R-:W-:Y:S01]  /*e340*/  SEL R117, R34, R91, P0 ;  /* 0x0000005b22757207 */ /* 0x000fe20000000000 */
[----:B------:R-:W2:Y:S01]  /*e350*/  SHFL.IDX PT, R62, R62, R86, 0x1c1f ;  /* 0x001c1f563e3e7589 */ /* 0x000ea200000e0000 */
[----:B0-----:R-:W-:Y:S02]  /*e360*/  SEL R94, R92, R163, P0 ;  /* 0x000000a35c5e7207 */ /* 0x001fe40000000000 */
[----:B------:R-:W-:Y:S01]  /*e370*/  SEL R92, R163, R92, P0 ;  /* 0x0000005ca35c7207 */ /* 0x000fe20000000000 */
[----:B------:R-:W0:Y:S04]  /*e380*/  SHFL.IDX PT, R104, R63, R86, 0x1c1f ;  /* 0x001c1f563f687589 */ /* 0x000e2800000e0000 */
[----:B------:R-:W-:Y:S04]  /*e390*/  SHFL.IDX PT, R71, R71, R86, 0x1c1f ;  /* 0x001c1f5647477589 */ /* 0x000fe800000e0000 */
[----:B------:R-:W3:Y:S04]  /*e3a0*/  SHFL.IDX PT, R59, R77, R86, 0x1c1f ;  /* 0x001c1f564d3b7589 */ /* 0x000ee800000e0000 */
[----:B------:R-:W4:Y:S01]  /*e3b0*/  SHFL.IDX PT, R48, R48, R86, 0x1c1f ;  /* 0x001c1f5630307589 */ /* 0x000f2200000e0000 */
[----:B-1----:R-:W-:-:S02]  /*e3c0*/  SEL R54, R52, R33, P0 ;  /* 0x0000002134367207 */ /* 0x002fc40000000000 */
[----:B------:R-:W-:Y:S01]  /*e3d0*/  SEL R52, R33, R52, P0 ;  /* 0x0000003421347207 */ /* 0x000fe20000000000 */
[----:B------:R-:W1:Y:S04]  /*e3e0*/  SHFL.IDX PT, R30, R51, R86, 0x1c1f ;  /* 0x001c1f56331e7589 */ /* 0x000e6800000e0000 */
[----:B------:R-:W1:Y:S01]  /*e3f0*/  SHFL.IDX PT, R49, R49, R86, 0x1c1f ;  /* 0x001c1f5631317589 */ /* 0x000e6200000e0000 */
[----:B--2---:R-:W-:Y:S02]  /*e400*/  SEL R115, R149, R62, P0 ;  /* 0x0000003e95737207 */ /* 0x004fe40000000000 */
[----:B------:R-:W-:Y:S01]  /*e410*/  SEL R113, R62, R149, P0 ;  /* 0x000000953e717207 */ /* 0x000fe20000000000 */
[----:B------:R2:W1:Y:S01]  /*e420*/  SHFL.IDX PT, R40, R65, R86, 0x1c1f ;  /* 0x001c1f5641287589 */ /* 0x00046200000e0000 */
[----:B0-----:R-:W-:-:S02]  /*e430*/  SEL R106, R151, R104, P0 ;  /* 0x00000068976a7207 */ /* 0x001fc40000000000 */
[----:B------:R-:W-:Y:S01]  /*e440*/  SEL R104, R104, R151, P0 ;  /* 0x0000009768687207 */ /* 0x000fe20000000000 */
[----:B------:R4:W0:Y:S04]  /*e450*/  SHFL.IDX PT, R42, R69, R86, 0x1c1f ;  /* 0x001c1f56452a7589 */ /* 0x00082800000e0000 */
[----:B------:R-:W-:Y:S01]  /*e460*/  SHFL.IDX PT, R50, R73, R86, 0x1c1f ;  /* 0x001c1f5649327589 */ /* 0x000fe200000e0000 */
[----:B---3--:R-:W-:Y:S02]  /*e470*/  SEL R58, R14, R59, P0 ;  /* 0x0000003b0e3a7207 */ /* 0x008fe40000000000 */
[----:B--2---:R-:W-:Y:S01]  /*e480*/  SEL R65, R57, R24, P0 ;  /* 0x0000001839417207 */ /* 0x004fe20000000000 */
[----:B------:R-:W2:Y:S01]  /*e490*/  SHFL.IDX PT, R55, R72, R86, 0x1c1f ;  /* 0x001c1f5648377589 */ /* 0x000ea200000e0000 */
[----:B------:R-:W-:-:S02]  /*e4a0*/  F2FP.BF16.F32.PACK_AB R24, R135, R134 ;  /* 0x000000868718723e */ /* 0x000fc400000010ff */
[----:B------:R-:W-:Y:S01]  /*e4b0*/  SEL R56, R59, R14, P0 ;  /* 0x0000000e3b387207 */ /* 0x000fe20000000000 */
[----:B------:R3:W2:Y:S01]  /*e4c0*/  SHFL.IDX PT, R53, R78, R86, 0x1c1f ;  /* 0x001c1f564e357589 */ /* 0x0006a200000e0000 */
[----:B----4-:R-:W-:Y:S02]  /*e4d0*/  SEL R69, R48, R9, P0 ;  /* 0x0000000930457207 */ /* 0x010fe40000000000 */
[----:B-1----:R-:W-:Y:S01]  /*e4e0*/  SEL R63, R7, R30, P0 ;  /* 0x0000001e073f7207 */ /* 0x002fe20000000000 */
[----:B------:R-:W1:Y:S01]  /*e4f0*/  SHFL.IDX PT, R51, R79, R86, 0x1c1f ;  /* 0x001c1f564f337589 */ /* 0x000e6200000e0000 */
[----:B------:R-:W-:Y:S02]  /*e500*/  SEL R62, R60, R49, P0 ;  /* 0x000000313c3e7207 */ /* 0x000fe40000000000 */
[----:B------:R-:W-:Y:S01]  /*e510*/  SEL R60, R49, R60, P0 ;  /* 0x0000003c313c7207 */ /* 0x000fe20000000000 */
[----:B------:R4:W1:Y:S01]  /*e520*/  SHFL.IDX PT, R35, R81, R86, 0x1c1f ;  /* 0x001c1f5651237589 */ /* 0x00086200000e0000 */
[----:B------:R-:W-:-:S02]  /*e530*/  SEL R98, R155, R40, P0 ;  /* 0x000000289b627207 */ /* 0x000fc40000000000 */
[----:B---3--:R-:W-:Y:S01]  /*e540*/  SEL R78, R76, R45, P0 ;  /* 0x0000002d4c4e7207 */ /* 0x008fe20000000000 */
[----:B------:R-:W3:Y:S01]  /*e550*/  SHFL.IDX PT, R46, R46, R86, 0x1c1f ;  /* 0x001c1f562e2e7589 */ /* 0x000ee200000e0000 */
[----:B------:R-:W-:Y:S02]  /*e560*/  SEL R96, R40, R155, P0 ;  /* 0x0000009b28607207 */ /* 0x000fe40000000000 */
[----:B0-----:R-:W-:Y:S01]  /*e570*/  SEL R91, R85, R42, P0 ;  /* 0x0000002a555b7207 */ /* 0x001fe20000000000 */
[----:B------:R0:W3:Y:S01]  /*e580*/  SHFL.IDX PT, R39, R80, R86, 0x1c1f ;  /* 0x001c1f5650277589 */ /* 0x0000e200000e0000 */
[----:B------:R-:W-:Y:S02]  /*e590*/  SEL R89, R42, R85, P0 ;  /* 0x000000552a597207 */ /* 0x000fe40000000000 */
[----:B----4-:R-:W-:Y:S01]  /*e5a0*/  SEL R81, R71, R146, P0 ;  /* 0x0000009247517207 */ /* 0x010fe20000000000 */
[----:B------:R4:W3:Y:S01]  /*e5b0*/  SHFL.IDX PT, R148, R43, R86, 0x1c1f ;  /* 0x001c1f562b947589 */ /* 0x0008e200000e0000 */
[----:B------:R-:W-:-:S02]  /*e5c0*/  SEL R76, R45, R76, P0 ;  /* 0x0000004c2d4c7207 */ /* 0x000fc40000000000 */
[----:B--2---:R-:W-:Y:S01]  /*e5d0*/  SEL R74, R144, R55, P0 ;  /* 0x00000037904a7207 */ /* 0x004fe20000000000 */
[----:B------:R2:W-:Y:S01]  /*e5e0*/  STSM.16.M88.4 [R13], R24 ;  /* 0x000000180d007844 */ /* 0x0005e20000000200 */
[----:B------:R-:W-:Y:S02]  /*e5f0*/  SEL R72, R55, R144, P0 ;  /* 0x0000009037487207 */ /* 0x000fe40000000000 */
[----:B0-----:R-:W-:Y:S02]  /*e600*/  SEL R80, R70, R83, P0 ;  /* 0x0000005346507207 */ /* 0x001fe40000000000 */
[----:B------:R-:W-:Y:S02]  /*e610*/  SEL R75, R143, R50, P0 ;  /* 0x000000328f4b7207 */ /* 0x000fe40000000000 */
[----:B----4-:R-:W-:Y:S02]  /*e620*/  SEL R43, R185, R82, P0 ;  /* 0x00000052b92b7207 */ /* 0x010fe40000000000 */
        /* <DEDUP_REMOVED lines=11> */
[----:B-1----:R-:W-:Y:S02]  /*e6e0*/  SEL R50, R10, R51, P0 ;  /* 0x000000330a327207 */ /* 0x002fe40000000000 */
[----:B------:R-:W-:-:S02]  /*e6f0*/  SEL R48, R51, R10, P0 ;  /* 0x0000000a33307207 */ /* 0x000fc40000000000 */
[----:B------:R-:W-:Y:S02]  /*e700*/  SEL R47, R4, R29, P0 ;  /* 0x0000001d042f7207 */ /* 0x000fe40000000000 */
[----:B------:R-:W-:Y:S02]  /*e710*/  SEL R45, R29, R4, P0 ;  /* 0x000000041d2d7207 */ /* 0x000fe40000000000 */
[----:B------:R-:W-:Y:S02]  /*e720*/  SEL R42, R6, R35, P0 ;  /* 0x00000023062a7207 */ /* 0x000fe40000000000 */
[----:B------:R-:W-:Y:S02]  /*e730*/  SEL R40, R35, R6, P0 ;  /* 0x0000000623287207 */ /* 0x000fe40000000000 */
[----:B------:R-:W-:Y:S02]  /*e740*/  SEL R86, R84, R159, P0 ;  /* 0x0000009f54567207 */ /* 0x000fe40000000000 */
[----:B---3--:R-:W-:-:S02]  /*e750*/  SEL R79, R11, R46, P0 ;  /* 0x0000002e0b4f7207 */ /* 0x008fc40000000000 */
        /* <DEDUP_REMOVED lines=8> */
[----:B------:R-:W-:Y:S01]  /*e7e0*/  SEL R87, R15, R148, P0 ;  /* 0x000000940f577207 */ /* 0x000fe20000000000 */
[----:B------:R0:W-:Y:S01]  /*e7f0*/  STSM.16.M88.4 [R37], R4 ;  /* 0x0000000425007844 */ /* 0x0001e20000000200 */
[----:B------:R-:W-:Y:S02]  /*e800*/  SEL R85, R148, R15, P0 ;  /* 0x0000000f94557207 */ /* 0x000fe40000000000 */
[----:B------:R-:W-:Y:S02]  /*e810*/  F2FP.BF16.F32.PACK_AB R8, R119, R118 ;  /* 0x000000767708723e */ /* 0x000fe400000010ff */
[----:B------:R-:W-:-:S02]  /*e820*/  F2FP.BF16.F32.PACK_AB R10, R117, R116 ;  /* 0x00000074750a723e */ /* 0x000fc400000010ff */
[----:B------:R-:W-:Y:S02]  /*e830*/  F2FP.BF16.F32.PACK_AB R11, R113, R112 ;  /* 0x00000070710b723e */ /* 0x000fe400000010ff */
[----:B------:R-:W-:Y:S02]  /*e840*/  F2FP.BF16.F32.PACK_AB R9, R115, R114 ;  /* 0x000000727309723e */ /* 0x000fe400000010ff */
[----:B------:R-:W-:Y:S02]  /*e850*/  SEL R46, R44, R31, P0 ;  /* 0x0000001f2c2e7207 */ /* 0x000fe40000000000 */
[----:B------:R-:W-:Y:S01]  /*e860*/  F2FP.BF16.F32.PACK_AB R12, R111, R110 ;  /* 0x0000006e6f0c723e */ /* 0x000fe200000010ff */
[----:B------:R-:W-:Y:S01]  /*e870*/  STSM.16.M88.4 [R142], R8 ;  /* 0x000000088e007844 */ /* 0x000fe20000000200 */
[----:B------:R-:W-:Y:S02]  /*e880*/  F2FP.BF16.F32.PACK_AB R14, R109, R108 ;  /* 0x0000006c6d0e723e */ /* 0x000fe400000010ff */
[----:B------:R-:W-:-:S02]  /*e890*/  F2FP.BF16.F32.PACK_AB R15, R105, R104 ;  /* 0x00000068690f723e */ /* 0x000fc400000010ff */
[----:B--2---:R-:W-:Y:S02]  /*e8a0*/  F2FP.BF16.F32.PACK_AB R13, R107, R106 ;  /* 0x0000006a6b0d723e */ /* 0x004fe400000010ff */
[----:B------:R-:W-:Y:S02]  /*e8b0*/  SEL R44, R31, R44, P0 ;  /* 0x0000002c1f2c7207 */ /* 0x000fe40000000000 */
[----:B------:R-:W-:Y:S01]  /*e8c0*/  F2FP.BF16.F32.PACK_AB R24, R103, R102 ;  /* 0x000000666718723e */ /* 0x000fe200000010ff */
[----:B------:R-:W-:Y:S01]  /*e8d0*/  STSM.16.M88.4 [R141], R12 ;  /* 0x0000000c8d007844 */ /* 0x000fe20000000200 */
[----:B------:R-:W-:Y:S02]  /*e8e0*/  F2FP.BF16.F32.PACK_AB R26, R101, R100 ;  /* 0x00000064651a723e */ /* 0x000fe400000010ff */
[----:B------:R-:W-:Y:S02]  /*e8f0*/  F2FP.BF16.F32.PACK_AB R27, R97, R96 ;  /* 0x00000060611b723e */ /* 0x000fe400000010ff */
[----:B------:R-:W-:-:S02]  /*e900*/  F2FP.BF16.F32.PACK_AB R25, R99, R98 ;  /* 0x000000626319723e */ /* 0x000fc400000010ff */
[----:B------:R-:W-:Y:S02]  /*e910*/  F2FP.BF16.F32.PACK_AB R28, R95, R94 ;  /* 0x0000005e5f1c723e */ /* 0x000fe400000010ff */
[----:B------:R-:W-:Y:S01]  /*e920*/  F2FP.BF16.F32.PACK_AB R30, R93, R92 ;  /* 0x0000005c5d1e723e */ /* 0x000fe200000010ff */
[----:B------:R-:W-:Y:S01]  /*e930*/  STSM.16.M88.4 [R140], R24 ;  /* 0x000000188c007844 */ /* 0x000fe20000000200 */
        /* <DEDUP_REMOVED lines=8> */
[----:B------:R-:W-:Y:S01]  /*e9c0*/  F2FP.BF16.F32.PACK_AB R38, R77, R76 ;  /* 0x0000004c4d26723e */ /* 0x000fe200000010ff */
[----:B------:R-:W-:Y:S01]  /*e9d0*/  STSM.16.M88.4 [R138], R32 ;  /* 0x000000208a007844 */ /* 0x000fe20000000200 */
[----:B------:R-:W-:Y:S02]  /*e9e0*/  F2FP.BF16.F32.PACK_AB R39, R73, R72 ;  /* 0x000000484927723e */ /* 0x000fe400000010ff */
[----:B0-----:R-:W-:Y:S02]  /*e9f0*/  F2FP.BF16.F32.PACK_AB R37, R75, R74 ;  /* 0x0000004a4b25723e */ /* 0x001fe400000010ff */
[----:B------:R-:W-:-:S02]  /*ea00*/  F2FP.BF16.F32.PACK_AB R4, R71, R70 ;  /* 0x000000464704723e */ /* 0x000fc400000010ff */
[----:B------:R-:W-:Y:S01]  /*ea10*/  F2FP.BF16.F32.PACK_AB R6, R69, R68 ;  /* 0x000000444506723e */ /* 0x000fe200000010ff */
[----:B------:R-:W-:Y:S01]  /*ea20*/  STSM.16.M88.4 [R137], R36 ;  /* 0x0000002489007844 */ /* 0x000fe20000000200 */
[----:B------:R-:W-:Y:S01]  /*ea30*/  F2FP.BF16.F32.PACK_AB R7, R65, R64 ;  /* 0x000000404107723e */ /* 0x000fe200000010ff */
[----:B-1----:R-:W-:Y:S01]  /*ea40*/  IMAD.U32 R28, RZ, RZ, UR12 ;  /* 0x0000000cff1c7e24 */ /* 0x002fe2000f8e00ff */
[----:B------:R-:W-:Y:S01]  /*ea50*/  F2FP.BF16.F32.PACK_AB R5, R67, R66 ;  /* 0x000000424305723e */ /* 0x000fe200000010ff */
[----:B------:R-:W-:Y:S01]  /*ea60*/  IMAD.U32 R29, RZ, RZ, UR13 ;  /* 0x0000000dff1d7e24 */ /* 0x000fe2000f8e00ff */
[----:B------:R-:W-:Y:S01]  /*ea70*/  F2FP.BF16.F32.PACK_AB R8, R63, R62 ;  /* 0x0000003e3f08723e */ /* 0x000fe200000010ff */
[----:B------:R-:W-:Y:S01]  /*ea80*/  ULDC.64 UR12, c[0x0][0xc08] ;  /* 0x00030200000c7ab9 */ /* 0x000fe20000000a00 */
[----:B------:R-:W-:Y:S01]  /*ea90*/  F2FP.BF16.F32.PACK_AB R10, R61, R60 ;  /* 0x0000003c3d0a723e */ /* 0x000fe200000010ff */
[----:B------:R-:W-:Y:S01]  /*eaa0*/  STSM.16.M88.4 [R136], R4 ;  /* 0x0000000488007844 */ /* 0x000fe20000000200 */
[----:B------:R-:W-:-:S02]  /*eab0*/  F2FP.BF16.F32.PACK_AB R11, R57, R56 ;  /* 0x00000038390b723e */ /* 0x000fc400000010ff */
[----:B------:R-:W-:Y:S02]  /*eac0*/  F2FP.BF16.F32.PACK_AB R9, R59, R58 ;  /* 0x0000003a3b09723e */ /* 0x000fe400000010ff */
[----:B------:R-:W-:Y:S02]  /*ead0*/  F2FP.BF16.F32.PACK_AB R12, R55, R54 ;  /* 0x00000036370c723e */ /* 0x000fe400000010ff */
[----:B------:R-:W-:Y:S01]  /*eae0*/  F2FP.BF16.F32.PACK_AB R14, R53, R52 ;  /* 0x00000034350e723e */ /* 0x000fe200000010ff */
[----:B------:R-:W-:Y:S01]  /*eaf0*/  STSM.16.M88.4 [R21], R8 ;  /* 0x0000000815007844 */ /* 0x000fe20000000200 */
[----:B------:R-:W-:Y:S02]  /*eb00*/  F2FP.BF16.F32.PACK_AB R15, R49, R48 ;  /* 0x00000030310f723e */ /* 0x000fe400000010ff */
[----:B------:R-:W-:Y:S02]  /*eb10*/  F2FP.BF16.F32.PACK_AB R13, R51, R50 ;  /* 0x00000032330d723e */ /* 0x000fe400000010ff */
[----:B------:R-:W-:-:S02]  /*eb20*/  F2FP.BF16.F32.PACK_AB R25, R43, R42 ;  /* 0x0000002a2b19723e */ /* 0x000fc400000010ff */
[----:B------:R-:W-:Y:S01]  /*eb30*/  F2FP.BF16.F32.PACK_AB R26, R45, R44 ;  /* 0x0000002c2d1a723e */ /* 0x000fe200000010ff */
[----:B------:R0:W-:Y:S01]  /*eb40*/  STSM.16.M88.4 [R2], R12 ;  /* 0x0000000c02007844 */ /* 0x0001e20000000200 */
[----:B------:R-:W-:Y:S02]  /*eb50*/  F2FP.BF16.F32.PACK_AB R27, R41, R40 ;  /* 0x00000028291b723e */ /* 0x000fe400000010ff */
[----:B------:R-:W-:Y:S02]  /*eb60*/  F2FP.BF16.F32.PACK_AB R24, R47, R46 ;  /* 0x0000002e2f18723e */ /* 0x000fe400000010ff */
[----:B------:R-:W-:-:S03]  /*eb70*/  ISETP.NE.U32.AND P0, PT, RZ, UR14, PT ;  /* 0x0000000eff007c0c */ /* 0x000fc6000bf05070 */
[----:B------:R1:W-:Y:S01]  /*eb80*/  STSM.16.M88.4 [R0], R24 ;  /* 0x0000001800007844 */ /* 0x0003e20000000200 */
[----:B------:R-:W-:Y:S01]  /*eb90*/  BAR.SYNC.DEFER_BLOCKING 0x1, 0x100 ;  /* 0x0044000000007b1d */ /* 0x000fe20000010000 */
[----:B------:R-:W-:-:S07]  /*eba0*/  ISETP.NE.AND.EX P0, PT, RZ, UR15, PT, P0 ;  /* 0x0000000fff007c0c */ /* 0x000fce000bf05300 */
[----:B0-----:R-:W0:Y:S06]  /*ebb0*/  LDC R2, c[0x0][0xbe8] ;  /* 0x0002fa00ff027b82 */ /* 0x001e2c0000000800 */
[----:B------:R-:W2:Y:S01]  /*ebc0*/  @P0 LDG.E R30, desc[UR36][R28.64] ;  /* 0x000000241c1e0981 */ /* 0x000ea2000c1e1900 */
[----:B------:R-:W-:Y:S01]  /*ebd0*/  UISETP.NE.U32.AND UP0, UPT, UR12, URZ, UPT ;  /* 0x0000003f0c00728c */ /* 0x000fe2000bf05070 */
[----:B------:R-:W-:Y:S01]  /*ebe0*/  UMOV UR20, 0x9b8 ;  /* 0x000009b800147882 */ /* 0x000fe20000000000 */
[----:B------:R-:W-:Y:S02]  /*ebf0*/  ULDC UR4, c[0x0][0xa88] ;  /* 0x0002a20000047ab9 */ /* 0x000fe40000000800 */
[----:B------:R-:W-:Y:S01]  /*ec00*/  UISETP.NE.AND.EX UP0, UPT, UR13, URZ, UPT, UP0 ;  /* 0x0000003f0d00728c */ /* 0x000fe2000bf05300 */
[----:B0-----:R-:W-:Y:S01]  /*ec10*/  ISETP.NE.AND P1, PT, R2, 0x1, PT ;  /* 0x000000010200780c */ /* 0x001fe20003f25270 */
[----:B------:R-:W-:-:S04]  /*ec20*/  IMAD.U32 R9, RZ, RZ, UR4 ;  /* 0x00000004ff097e24 */ /* 0x000fc8000f8e00ff */
[----:B------:R-:W-:-:S05]  /*ec30*/  PLOP3.LUT P4, PT, PT, PT, UP0, 0x80, 0x0 ;  /* 0x000000000000781c */ /* 0x000fca0003f8f008 */
[----:B------:R-:W-:-:S03]  /*ec40*/  @UP0 ULEA UR12, UP1, UR53, UR12, 0x2 ;  /* 0x0000000c350c0291 */ /* 0x000fc6000f82103f */
[----:B-1----:R-:W0:Y:S01]  /*ec50*/  @P1 LDC R0, c[0x0][0xbec] ;  /* 0x0002fb00ff001b82 */ /* 0x002e220000000800 */
[----:B------:R-:W-:Y:S02]  /*ec60*/  @UP0 ULEA.HI.X UR13, UR53, UR13, UR56, 0x2, UP1 ;  /* 0x0000000d350d0291 */ /* 0x000fe400088f1438 */
[----:B------:R-:W-:Y:S01]  /*ec70*/  UISETP.GT.AND UP1, UPT, UR58, 0x1, UPT ;  /* 0x000000013a00788c */ /* 0x000fe2000bf24270 */
[----:B------:R-:W-:-:S04]  /*ec80*/  VIADD R13, R17, UR49 ;  /* 0x00000031110d7c36 */ /* 0x000fc80008000000 */
[----:B------:R-:W1:Y:S01]  /*ec90*/  @P1 LDC R11, c[0x0][0xbf0] ;  /* 0x0002fc00ff0b1b82 */ /* 0x000e620000000800 */
[----:B------:R-:W-:Y:S01]  /*eca0*/  USEL UR20, UR20, 0x978, UP1 ;  /* 0x0000097814147887 */ /* 0x000fe20008800000 */
[----:B------:R-:W-:Y:S01]  /*ecb0*/  IMAD.U32 R4, RZ, RZ, UR12 ;  /* 0x0000000cff047e24 */ /* 0x000fe2000f8e00ff */
[----:B------:R-:W-:Y:S01]  /*ecc0*/  UISETP.NE.U32.AND UP0, UPT, UR14, URZ, UPT ;  /* 0x0000003f0e00728c */ /* 0x000fe2000bf05070 */
[----:B------:R-:W-:Y:S01]  /*ecd0*/  IMAD.U32 R5, RZ, RZ, UR13 ;  /* 0x0000000dff057e24 */ /* 0x000fe2000f8e00ff */
[----:B------:R-:W-:Y:S02]  /*ece0*/  UMOV UR4, URZ ;  /* 0x0000003f00047c82 */ /* 0x000fe40008000000 */
[----:B------:R-:W-:Y:S02]  /*ecf0*/  UISETP.NE.AND.EX UP0, UPT, UR15, URZ, UPT, UP0 ;  /* 0x0000003f0f00728c */ /* 0x000fe4000bf05300 */
[----:B------:R-:W-:Y:S01]  /*ed00*/  USEL UR9, UR59, URZ, UP1 ;  /* 0x0000003f3b097287 */ /* 0x000fe20008800000 */
[----:B------:R-:W-:Y:S01]  /*ed10*/  IMAD.MOV.U32 R7, RZ, RZ, R13 ;  /* 0x000000ffff077224 */ /* 0x000fe200078e000d */
[----:B------:R-:W-:Y:S01]  /*ed20*/  USEL UR53, UR53, URZ, !UP0 ;  /* 0x0000003f35357287 */ /* 0x000fe2000c000000 */
[----:B------:R3:W5:Y:S01]  /*ed30*/  @P4 LDG.E R9, desc[UR36][R4.64] ;  /* 0x0000002404094981 */ /* 0x000762000c1e1900 */
[----:B------:R-:W-:Y:S01]  /*ed40*/  ULDC.64 UR16, c[0x0][UR20+0x218] ;  /* 0x0000860014107abb */ /* 0x000fe20008000a00 */
[----:B------:R-:W-:Y:S01]  /*ed50*/  ULDC.64 UR18, c[0x0][UR20+0x228] ;  /* 0x00008a0014127abb */ /* 0x000fe20008000a00 */
[----:B------:R-:W-:Y:S01]  /*ed60*/  ULDC.64 UR14, c[0x0][UR20+0x220] ;  /* 0x00008800140e7abb */ /* 0x000fe20008000a00 */
[----:B------:R-:W-:Y:S01]  /*ed70*/  UIMAD.WIDE.U32 UR12, UR16, UR55, URZ ;  /* 0x00000037100c72a5 */ /* 0x000fe2000f8e003f */
[----:B0-----:R-:W-:Y:S01]  /*ed80*/  @P1 IMAD.HI.U32 R0, R13, R0, RZ ;  /* 0x000000000d001227 */ /* 0x001fe200078e00ff */
[----:B------:R-:W-:-:S02]  /*ed90*/  UIMAD.WIDE.U32 UR22, UR18, UR9, URZ ;  /* 0x00000009121672a5 */ /* 0x000fc4000f8e003f */
[----:B------:R-:W-:Y:S02]  /*eda0*/  UIMAD UR16, UR17, UR55, URZ ;  /* 0x00000037111072a4 */ /* 0x000fe4000f8e023f */
[----:B------:R-:W-:Y:S02]  /*edb0*/  UIMAD UR18, UR19, UR9, URZ ;  /* 0x00000009131272a4 */ /* 0x000fe4000f8e023f */
[----:B------:R-:W-:Y:S01]  /*edc0*/  USEL UR56, UR56, URZ, !UP0 ;  /* 0x0000003f38387287 */ /* 0x000fe2000c000000 */
[----:B-1----:R-:W-:Y:S01]  /*edd0*/  @P1 SHF.R.U32.HI R7, RZ, R11, R0 ;  /* 0x0000000bff071219 */ /* 0x002fe20000011600 */
[----:B------:R-:W-:Y:S01]  /*ede0*/  UIMAD UR9, UR15, UR53, URZ ;  /* 0x000000350f0972a4 */ /* 0x000fe2000f8e023f */
[----:B---3--:R-:W-:Y:S01]  /*edf0*/  IMAD.U32 R4, RZ, RZ, UR22 ;  /* 0x00000016ff047e24 */ /* 0x008fe2000f8e00ff */
[----:B------:R-:W-:Y:S01]  /*ee00*/  UIADD3 UR13, UR13, UR16, URZ ;  /* 0x000000100d0d7290 */ /* 0x000fe2000fffe03f */
[----:B------:R-:W-:Y:S01]  /*ee10*/  IMAD.U32 R5, RZ, RZ, UR23 ;  /* 0x00000017ff057e24 */ /* 0x000fe2000f8e00ff */
[----:B------:R-:W-:Y:S01]  /*ee20*/  UIMAD.WIDE.U32 UR16, UR14, UR53, URZ ;  /* 0x000000350e1072a5 */ /* 0x000fe2000f8e003f */
[--C-:B------:R-:W-:Y:S01]  /*ee30*/  IMAD.MOV R11, RZ, RZ, -R7.reuse ;  /* 0x000000ffff0b7224 */ /* 0x100fe200078e0a07 */
[----:B------:R-:W-:Y:S01]  /*ee40*/  UIMAD UR9, UR14, UR56, UR9 ;  /* 0x000000380e0972a4 */ /* 0x000fe2000f8e0209 */
[----:B------:R-:W-:Y:S01]  /*ee50*/  SHF.R.S32.HI R5, RZ, 0x1f, R7 ;  /* 0x0000001fff057819 */ /* 0x000fe20000011407 */
[----:B------:R-:W-:Y:S01]  /*ee60*/  UIADD3 UR18, UR23, UR18, URZ ;  /* 0x0000001217127290 */ /* 0x000fe2000fffe03f */
[----:B------:R-:W-:Y:S01]  /*ee70*/  IMAD R11, R2, R11, R13 ;  /* 0x0000000b020b7224 */ /* 0x000fe200078e020d */
[----:B------:R-:W-:-:S04]  /*ee80*/  UIADD3 UR9, UR17, UR9, URZ ;  /* 0x0000000911097290 */ /* 0x000fc8000fffe03f */
[----:B------:R-:W-:Y:S01]  /*ee90*/  IMAD.U32 R6, RZ, RZ, UR18 ;  /* 0x00000012ff067e24 */ /* 0x000fe2000f8e00ff */
        /* <DEDUP_REMOVED lines=22> */
.L_x_6383:
[----:B------:R-:W2:Y:S01]  /*f000*/  LDL R0, [R1+0x24] ;  /* 0x0000240001007983 */ /* 0x000ea20000100800 */
[----:B------:R-:W-:Y:S02]  /*f010*/  LOP3.LUT P0, RZ, R229, 0x3, RZ, 0xc0, !PT ;  /* 0x00000003e5ff7812 */ /* 0x000fe4000780c0ff */
[----:B------:R-:W-:Y:S01]  /*f020*/  PLOP3.LUT P3, PT, PT, PT, UP1, 0x80, 0x0 ;  /* 0x000000000000781c */ /* 0x000fe20003f6f018 */
[----:B------:R-:W-:Y:S04]  /*f030*/  SHFL.IDX PT, R4, R8, RZ, 0x1c1f ;  /* 0x001c1fff08047589 */ /* 0x000fe800000e0000 */
[----:B------:R-:W0:Y:S04]  /*f040*/  SHFL.IDX PT, R5, R10, RZ, 0x1c1f ;  /* 0x001c1fff0a057589 */ /* 0x000e2800000e0000 */
[----:B------:R-:W-:Y:S04]  /*f050*/  SHFL.IDX PT, R6, R8, 0x1, 0x1c1f ;  /* 0x003c1f0008067f89 */ /* 0x000fe800000e0000 */
[----:B------:R-:W1:Y:S01]  /*f060*/  SHFL.IDX PT, R7, R10, 0x1, 0x1c1f ;  /* 0x003c1f000a077f89 */ /* 0x000e6200000e0000 */
[----:B--2---:R-:W-:-:S02]  /*f070*/  VIADD R11, R0, UR49 ;  /* 0x00000031000b7c36 */ /* 0x004fc40008000000 */
[----:B-----5:R-:W-:Y:S02]  /*f080*/  IMAD R0, R9, R2, RZ ;  /* 0x0000000209007224 */ /* 0x020fe400078e02ff */
        /* <DEDUP_REMOVED lines=14> */
[----:B------:R-:W0:Y:S02]  /*f170*/  @P1 LDC R61, c[0x0][0xbf0] ;  /* 0x0002fc00ff3d1b82 */ /* 0x000e240000000800 */
[C---:B------:R-:W-:Y:S01]  /*f180*/  IADD3 R33, P2, R4.reuse, 0x5000, RZ ;  /* 0x0000500004217810 */ /* 0x040fe20007f5e0ff */
[----:B------:R-:W-:Y:S01]  /*f190*/  UIMAD UR9, UR14, UR12, URZ ;  /* 0x0000000c0e0972a4 */ /* 0x000fe2000f8e023f */
[C---:B------:R-:W-:Y:S02]  /*f1a0*/  IADD3 R9, P4, R4.reuse, 0x1000, RZ ;  /* 0x0000100004097810 */ /* 0x040fe40007f9e0ff */
[----:B------:R-:W-:Y:S01]  /*f1b0*/  LOP3.LUT R32, R33, 0x380, RZ, 0xc0, !PT ;  /* 0x0000038021207812 */ /* 0x000fe200078ec0ff */
[----:B------:R-:W-:Y:S01]  /*f1c0*/  UIMAD.WIDE.U32 UR10, UR4, UR12, URZ ;  /* 0x0000000c040a72a5 */ /* 0x000fe2000f8e003f */
[----:B------:R-:W-:Y:S02]  /*f1d0*/  IADD3 R13, P3, R4, 0x2000, RZ ;  /* 0x00002000040d7810 */ /* 0x000fe40007f7e0ff */
[----:B------:R-:W-:Y:S01]  /*f1e0*/  SHF.R.U64 R32, R32, 0x3, RZ ;  /* 0x0000000320207819 */ /* 0x000fe200000012ff */
[----:B------:R-:W-:Y:S01]  /*f1f0*/  UIMAD UR9, UR4, UR13, UR9 ;  /* 0x0000000d040972a4 */ /* 0x000fe2000f8e0209 */
[----:B------:R-:W-:-:S02]  /*f200*/  IADD3 R25, P6, R4, 0x3000, RZ ;  /* 0x0000300004197810 */ /* 0x000fc40007fde0ff */
[----:B------:R-:W-:Y:S01]  /*f210*/  LOP3.LUT R32, R32, R33, RZ, 0x3c, !PT ;  /* 0x0000002120207212 */ /* 0x000fe200078e3cff */
[--C-:B------:R-:W-:Y:S01]  /*f220*/  IMAD.X R33, RZ, RZ, R5.reuse, P2 ;  /* 0x000000ffff217224 */ /* 0x100fe200010e0605 */
[C---:B------:R-:W-:Y:S02]  /*f230*/  IADD3 R6, P2, R4.reuse, 0xb000, RZ ;  /* 0x0000b00004067810 */ /* 0x040fe40007f5e0ff */
[----:B------:R-:W-:Y:S01]  /*f240*/  IADD3 R29, P5, R4, 0x4000, RZ ;  /* 0x00004000041d7810 */ /* 0x000fe20007fbe0ff */
[----:B------:R-:W-:Y:S01]  /*f250*/  ULDC.64 UR12, c[0x0][0xae8] ;  /* 0x0002ba00000c7ab9 */ /* 0x000fe20000000a00 */
[----:B------:R-:W-:Y:S01]  /*f260*/  LOP3.LUT R3, R6, 0x380, RZ, 0xc0, !PT ;  /* 0x0000038006037812 */ /* 0x000fe200078ec0ff */
[----:B------:R-:W-:Y:S01]  /*f270*/  UIADD3 UR11, UR11, UR9, URZ ;  /* 0x000000090b0b7290 */ /* 0x000fe2000fffe03f */
[----:B------:R-:W-:Y:S02]  /*f280*/  LOP3.LUT R8, R9, 0x380, RZ, 0xc0, !PT ;  /* 0x0000038009087812 */ /* 0x000fe400078ec0ff */
[----:B------:R-:W-:Y:S01]  /*f290*/  LOP3.LUT R12, R13, 0x380, RZ, 0xc0, !PT ;  /* 0x000003800d0c7812 */ /* 0x000fe200078ec0ff */
[----:B------:R-:W-:Y:S01]  /*f2a0*/  USHF.R.S32.HI UR4, URZ, 0x1f, UR53 ;  /* 0x0000001f3f047899 */ /* 0x000fe20008011435 */
[----:B------:R-:W-:Y:S01]  /*f2b0*/  SHF.R.U64 R3, R3, 0x3, RZ ;  /* 0x0000000303037819 */ /* 0x000fe200000012ff */
[----:B------:R-:W-:Y:S01]  /*f2c0*/  IMAD.X R53, RZ, RZ, R5, P2 ;  /* 0x000000ffff357224 */ /* 0x000fe200010e0605 */
[----:B------:R-:W-:Y:S01]  /*f2d0*/  LOP3.LUT R24, R25, 0x380, RZ, 0xc0, !PT ;  /* 0x0000038019187812 */ /* 0x000fe200078ec0ff */
[----:B------:R-:W5:Y:S01]  /*f2e0*/  LD.E.128 R32, desc[UR36][R32.64] ;  /* 0x0000002420207980 */ /* 0x000f62000c101d00 */
[----:B------:R-:W-:-:S02]  /*f2f0*/  LOP3.LUT R28, R29, 0x380, RZ, 0xc0, !PT ;  /* 0x000003801d1c7812 */ /* 0x000fc400078ec0ff */
[----:B------:R-:W-:Y:S01]  /*f300*/  LOP3.LUT R52, R3, R6, RZ, 0x3c, !PT ;  /* 0x0000000603347212 */ /* 0x000fe200078e3cff */
[----:B------:R-:W-:Y:S01]  /*f310*/  IMAD R3, R18, 0x20, R228 ;  /* 0x0000002012037824 */ /* 0x000fe200078e02e4 */
[----:B------:R-:W-:Y:S01]  /*f320*/  SHF.R.U64 R8, R8, 0x3, RZ ;  /* 0x0000000308087819 */ /* 0x000fe200000012ff */
[----:B------:R-:W-:Y:S01]  /*f330*/  UIMAD.WIDE.U32 UR10, UR55, UR12, UR10 ;  /* 0x0000000c370a72a5 */ /* 0x000fe2000f8e000a */
[----:B------:R-:W-:Y:S02]  /*f340*/  SHF.R.U64 R12, R12, 0x3, RZ ;  /* 0x000000030c0c7819 */ /* 0x000fe400000012ff */
[----:B------:R-:W-:Y:S02]  /*f350*/  SHF.R.U64 R24, R24, 0x3, RZ ;  /* 0x0000000318187819 */ /* 0x000fe400000012ff */
[----:B------:R-:W-:Y:S01]  /*f360*/  SHF.R.U64 R28, R28, 0x3, RZ ;  /* 0x000000031c1c7819 */ /* 0x000fe200000012ff */
[----:B------:R-:W-:Y:S01]  /*f370*/  VIADD R62, R3, UR49 ;  /* 0x00000031033e7c36 */ /* 0x000fe20008000000 */
        /* <DEDUP_REMOVED lines=8> */
[----:B------:R-:W-:Y:S01]  /*f400*/  UIMAD UR11, UR55, UR13, UR11 ;  /* 0x0000000d370b72a4 */ /* 0x000fe2000f8e020b */
[----:B------:R-:W-:Y:S01]  /*f410*/  IADD3 R37, P0, R4, 0x6000, RZ ;  /* 0x0000600004257810 */ /* 0x000fe20007f1e0ff */
[----:B-1----:R-:W-:Y:S01]  /*f420*/  @P1 IMAD.HI.U32 R20, R62, R21, RZ ;  /* 0x000000153e141227 */ /* 0x002fe200078e00ff */
[C---:B------:R-:W-:Y:S01]  /*f430*/  IADD3 R41, P4, R4.reuse, 0x7000, RZ ;  /* 0x0000700004297810 */ /* 0x040fe20007f9e0ff */
[----:B------:R-:W-:Y:S01]  /*f440*/  ULDC.64 UR12, c[0x0][0xaf0] ;  /* 0x0002bc00000c7ab9 */ /* 0x000fe20000000a00 */
[C---:B------:R-:W-:Y:S01]  /*f450*/  IADD3 R57, P3, R4.reuse, 0x8000, RZ ;  /* 0x0000800004397810 */ /* 0x040fe20007f7e0ff */
[----:B------:R-:W-:Y:S01]  /*f460*/  IMAD.MOV.U32 R3, RZ, RZ, R62 ;  /* 0x000000ffff037224 */ /* 0x000fe200078e003e */
[C---:B------:R-:W-:Y:S01]  /*f470*/  IADD3 R45, P6, R4.reuse, 0x9000, RZ ;  /* 0x00009000042d7810 */ /* 0x040fe20007fde0ff */
[----:B------:R-:W5:Y:S01]  /*f480*/  LD.E.128 R8, desc[UR36][R8.64] ;  /* 0x0000002408087980 */ /* 0x000f62000c101d00 */
        /* <DEDUP_REMOVED lines=8> */
[----:B------:R-:W-:Y:S01]  /*f510*/  LOP3.LUT R48, R49, 0x380, RZ, 0xc0, !PT ;  /* 0x0000038031307812 */ /* 0x000fe200078ec0ff */
[----:B------:R-:W-:Y:S01]  /*f520*/  UIMAD UR4, UR53, UR13, UR4 ;  /* 0x0000000d350472a4 */ /* 0x000fe2000f8e0204 */
[----:B------:R-:W-:Y:S01]  /*f530*/  LOP3.LUT R7, R4, 0x380, RZ, 0xc0, !PT ;  /* 0x0000038004077812 */ /* 0x000fe200078ec0ff */
[----:B------:R-:W-:Y:S01]  /*f540*/  UIMAD.WIDE.U32 UR10, UR53, UR12, UR10 ;  /* 0x0000000c350a72a5 */ /* 0x000fe2000f8e000a */
[----:B0-----:R-:W-:Y:S01]  /*f550*/  @P1 SHF.R.U32.HI R3, RZ, R61, R20 ;  /* 0x0000003dff031219 */ /* 0x001fe20000011614 */
        /* <DEDUP_REMOVED lines=8> */
[----:B------:R-:W-:Y:S01]  /*f5e0*/  SHF.R.U64 R7, R7, 0x3, RZ ;  /* 0x0000000307077819 */ /* 0x000fe200000012ff */
[----:B------:R-:W-:Y:S01]  /*f5f0*/  ULDC.64 UR12, c[0x0][0xae0] ;  /* 0x0002b800000c7ab9 */ /* 0x000fe20000000a00 */
        /* <DEDUP_REMOVED lines=13> */
[----:B------:R-:W-:Y:S01]  /*f6d0*/  IMAD.U32 R21, RZ, RZ, UR11 ;  /* 0x0000000bff157e24 */ /* 0x000fe2000f8e00ff */
[----:B------:R-:W5:Y:S01]  /*f6e0*/  LD.E.128 R36, desc[UR36][R36.64] ;  /* 0x0000002424247980 */ /* 0x000f62000c101d00 */
[----:B------:R-:W-:-:S02]  /*f6f0*/  IMAD R60, R60, UR12, RZ ;  /* 0x0000000c3c3c7c24 */ /* 0x000fc4000f8e02ff */
[----:B------:R-:W-:Y:S01]  /*f700*/  IMAD.U32 R20, RZ, RZ, UR10 ;  /* 0x0000000aff147e24 */ /* 0x000fe2000f8e00ff */
[----:B------:R-:W5:Y:S01]  /*f710*/  LD.E.128 R4, desc[UR36][R4.64] ;  /* 0x0000002404047980 */ /* 0x000f62000c101d00 */
[----:B------:R-:W-:Y:S01]  /*f720*/  IMAD.U32 R21, RZ, RZ, UR4 ;  /* 0x00000004ff157e24 */ /* 0x000fe2000f8e00ff */
[----:B------:R-:W-:Y:S01]  /*f730*/  ULDC.64 UR10, c[0x0][0xad8] ;  /* 0x0002b600000a7ab9 */ /* 0x000fe20000000a00 */
[----:B------:R-:W-:Y:S01]  /*f740*/  IMAD R61, R2, R61, R62 ;  /* 0x0000003d023d7224 */ /* 0x000fe200078e023e */
[----:B------:R-:W5:Y:S01]  /*f750*/  LD.E.128 R40, desc[UR36][R40.64] ;  /* 0x0000002428287980 */ /* 0x000f62000c101d00 */
[C---:B------:R-:W-:Y:S02]  /*f760*/  IMAD R63, R3.reuse, UR13, R60 ;  /* 0x0000000d033f7c24 */ /* 0x040fe4000f8e023c */
[----:B------:R-:W-:Y:S01]  /*f770*/  IMAD.WIDE.U32 R2, R3, UR12, R20 ;  /* 0x0000000c03027c25 */ /* 0x000fe2000f8e0014 */
[----:B------:R-:W5:Y:S01]  /*f780*/  LD.E.128 R56, desc[UR36][R56.64] ;  /* 0x0000002438387980 */ /* 0x000f62000c101d00 */
[----:B------:R-:W-:-:S03]  /*f790*/  SHF.R.S32.HI R20, RZ, 0x1f, R61 ;  /* 0x0000001fff147819 */ /* 0x000fc6000001143d */
        /* <DEDUP_REMOVED lines=21> */
[----:B------:R-:W-:Y:S01]  /*f8f0*/  VIADD R21, R65, 0x20 ;  /* 0x0000002041157836 */ /* 0x000fe20000000000 */
[-C--:B------:R-:W-:Y:S01]  /*f900*/  ISETP.GE.AND P1, PT, R61, R0.reuse, PT ;  /* 0x000000003d00720c */ /* 0x080fe20003f26270 */
[C---:B------:R-:W-:Y:S02]  /*f910*/  VIADD R64, R67.reuse, 0x80 ;  /* 0x0000008043407836 */ /* 0x040fe40000000000 */
[----:B------:R-:W-:Y:S01]  /*f920*/  VIADD R69, R67, 0x40 ;  /* 0x0000004043457836 */ /* 0x000fe20000000000 */
[----:B0-----:R-:W-:Y:S01]  /*f930*/  SYNCS.ARRIVE.TRANS64.RED.A1T0 RZ, [UR8], RZ ;  /* 0x000000ffffff79a7 */ /* 0x001fe20008100408 */
[----:B------:R0:W1:Y:S01]  /*f940*/  SHFL.IDX PT, R60, R62, RZ, 0x181f ;  /* 0x00181fff3e3c7589 */ /* 0x00006200000e0000 */
[----:B------:R-:W-:Y:S03]  /*f950*/  BSSY B1, `(.L_x_6385) ;  /* 0x0000014000017945 */ /* 0x000fe60003800000 */
        /* <DEDUP_REMOVED lines=11> */
[-C--:B------:R-:W-:Y:S02]  /*fa10*/  @!P3 LEA R20, P5, R69, R60.reuse, 0x1 ;  /* 0x0000003c4514b211 */ /* 0x080fe400078a08ff */
[-C--:B--2---:R-:W-:Y:S02]  /*fa20*/  @!P4 LEA.HI.X R3, R67, R61.reuse, R68, 0x1, P6 ;  /* 0x0000003d4303c211 */ /* 0x084fe400030f0c44 */
[C---:B------:R-:W-:Y:S02]  /*fa30*/  @!P2 LEA R60, P6, R64.reuse, R60, 0x1 ;  /* 0x0000003c403ca211 */ /* 0x040fe400078c08ff */
[-C--:B------:R-:W-:Y:S01]  /*fa40*/  @!P3 LEA.HI.X R21, R69, R61.reuse, R70, 0x1, P5 ;  /* 0x0000003d4515b211 */ /* 0x080fe200028f0c46 */
[----:B-----5:R0:W-:Y:S01]  /*fa50*/  @!P4 ST.E.128 desc[UR36][R2.64], R4 ;  /* 0x000000040200c985 */ /* 0x0201e2000c101d24 */
[----:B------:R-:W-:-:S03]  /*fa60*/  @!P2 LEA.HI.X R61, R64, R61, R66, 0x1, P6 ;  /* 0x0000003d403da211 */ /* 0x000fc600030f0c42 */
[----:B------:R0:W-:Y:S04]  /*fa70*/  @!P3 ST.E.128 desc[UR36][R20.64], R28 ;  /* 0x0000001c1400b985 */ /* 0x0001e8000c101d24 */
[----:B------:R0:W-:Y:S02]  /*fa80*/  @!P2 ST.E.128 desc[UR36][R60.64], R56 ;  /* 0x000000383c00a985 */ /* 0x0001e4000c101d24 */
.L_x_6386:
[----:B------:R-:W-:Y:S05]  /*fa90*/  BSYNC B1 ;  /* 0x0000000000017941 */ /* 0x000fea0003800000 */
.L_x_6385:
        /* <DEDUP_REMOVED lines=10> */
[C---:B------:R-:W-:Y:S02]  /*fb40*/  @!P6 LEA R6, P3, R64.reuse, R6, 0x1 ;  /* 0x000000064006e211 */ /* 0x040fe400078608ff */
[-C--:B---3--:R-:W-:Y:S02]  /*fb50*/  @!P4 LEA.HI.X R3, R67, R7.reuse, R68, 0x1, P0 ;  /* 0x000000074303c211 */ /* 0x088fe400000f0c44 */
[-C--:B------:R-:W-:Y:S02]  /*fb60*/  @!P5 LEA.HI.X R5, R69, R7.reuse, R70, 0x1, P2 ;  /* 0x000000074505d211 */ /* 0x080fe400010f0c46 */
[----:B------:R-:W-:Y:S01]  /*fb70*/  @!P6 LEA.HI.X R7, R64, R7, R66, 0x1, P3 ;  /* 0x000000074007e211 */ /* 0x000fe200018f0c42 */
[----:B------:R3:W-:Y:S04]  /*fb80*/  @!P4 ST.E.128 desc[UR36][R2.64], R8 ;  /* 0x000000080200c985 */ /* 0x0007e8000c101d24 */
[----:B------:R3:W-:Y:S04]  /*fb90*/  @!P5 ST.E.128 desc[UR36][R4.64], R32 ;  /* 0x000000200400d985 */ /* 0x0007e8000c101d24 */
[----:B------:R3:W-:Y:S02]  /*fba0*/  @!P6 ST.E.128 desc[UR36][R6.64], R44 ;  /* 0x0000002c0600e985 */ /* 0x0007e4000c101d24 */
.L_x_6388:
[----:B------:R-:W-:Y:S05]  /*fbb0*/  BSYNC B1 ;  /* 0x0000000000017941 */ /* 0x000fea0003800000 */
.L_x_6387:
        /* <DEDUP_REMOVED lines=11> */
[-C--:B0-----:R-:W-:Y:S02]  /*fc70*/  @!P3 LEA.HI.X R3, R67, R7.reuse, R68, 0x1, P0 ;  /* 0x000000074303b211 */ /* 0x081fe400000f0c44 */
[-C--:B------:R-:W-:Y:S02]  /*fc80*/  @!P4 LEA.HI.X R5, R69, R7.reuse, R70, 0x1, P1 ;  /* 0x000000074505c211 */ /* 0x080fe400008f0c46 */
[----:B------:R-:W-:Y:S01]  /*fc90*/  @!P5 LEA.HI.X R7, R64, R7, R66, 0x1, P2 ;  /* 0x000000074007d211 */ /* 0x000fe200010f0c42 */
[----:B------:R0:W-:Y:S04]  /*fca0*/  @!P3 ST.E.128 desc[UR36][R2.64], R12 ;  /* 0x0000000c0200b985 */ /* 0x0001e8000c101d24 */
[----:B------:R0:W-:Y:S04]  /*fcb0*/  @!P4 ST.E.128 desc[UR36][R4.64], R36 ;  /* 0x000000240400c985 */ /* 0x0001e8000c101d24 */
[----:B------:R0:W-:Y:S02]  /*fcc0*/  @!P5 ST.E.128 desc[UR36][R6.64], R48 ;  /* 0x000000300600d985 */ /* 0x0001e4000c101d24 */
.L_x_6390:
[----:B------:R-:W-:Y:S05]  /*fcd0*/  BSYNC B1 ;  /* 0x0000000000017941 */ /* 0x000fea0003800000 */
.L_x_6389:
        /* <DEDUP_REMOVED lines=20> */
.L_x_6384:
        /* <DEDUP_REMOVED lines=25> */
[----:B------:R-:W-:Y:S01]  /*ffb0*/  UIMAD.WIDE.U32 UR10, UR53, UR12, UR10 ;  /* 0x0000000c350a72a5 */ /* 0x000fe2000f8e000a */
[----:B------:R-:W-:Y:S01]  /*ffc0*/  SYNCS.ARRIVE.TRANS64.RED.A1T0 RZ, [UR8], RZ ;  /* 0x000000ffffff79a7 */ /* 0x000fe20008100408 */
[----:B------:R-:W-:Y:S01]  /*ffd0*/  UIMAD UR4, UR53, UR13, UR4 ;  /* 0x0000000d350472a4 */ /* 0x000fe2000f8e0204 */
[----:B------:R-:W-:Y:S02]  /*ffe0*/  SHF.R.S32.HI R27, RZ, 0x1f, R226 ;  /* 0x0000001fff1b7819 */ /* 0x000fe400000114e2 */
[----:B------:R-:W-:Y:S01]  /*fff0*/  ULDC.64 UR12, c[0x0][0xb48] ;  /* 0x0002d200000c7ab9 */ /* 0x000fe20000000a00 */
[----:B------:R-:W-:Y:S01]  /*10000*/  UIADD3 UR11, UR11, UR4, URZ ;  /* 0x000000040b0b7290 */ /* 0x000fe2000fffe03f */
[----:B0-----:R-:W-:-:S02]  /*10010*/  @P1 SHF.R.U32.HI R5, RZ, R3, R0 ;  /* 0x00000003ff051219 */ /* 0x001fc40000011600 */
[----:B------:R-:W-:Y:S01]  /*10020*/  SHF.R.S32.HI R34, RZ, 0x1f, R227 ;  /* 0x0000001fff227819 */ /* 0x000fe200000114e3 */
[----:B------:R-:W-:Y:S01]  /*10030*/  UIMAD.WIDE.U32 UR10, UR59, UR12, UR10 ;  /* 0x0000000c3b0a72a5 */ /* 0x000fe2000f8e000a */
[--C-:B------:R-:W-:Y:S01]  /*10040*/  SHF.R.S32.HI R0, RZ, 0x1f, R5.reuse ;  /* 0x0000001fff007819 */ /* 0x100fe20000011405 */
[----:B------:R-:W-:Y:S02]  /*10050*/  IMAD.MOV R7, RZ, RZ, -R5 ;  /* 0x000000ffff077224 */ /* 0x000fe400078e0a05 */
[----:B------:R-:W-:Y:S02]  /*10060*/  UIMAD UR59, UR59, UR13, UR11 ;  /* 0x0000000d3b3b72a4 */ /* 0x000fe4000f8e020b */
[----:B------:R-:W-:Y:S01]  /*10070*/  IMAD R7, R2, R7, R13 ;  /* 0x0000000702077224 */ /* 0x000fe200078e020d */
[----:B------:R-:W-:Y:S01]  /*10080*/  ULDC.64 UR12, c[0x0][0xb30] ;  /* 0x0002cc00000c7ab9 */ /* 0x000fe20000000a00 */
[----:B------:R-:W-:Y:S02]  /*10090*/  IMAD.U32 R3, RZ, RZ, UR11 ;  /* 0x0000000bff037e24 */ /* 0x000fe4000f8e00ff */
[----:B------:R-:W-:-:S02]  /*100a0*/  IMAD R0, R0, UR12, RZ ;  /* 0x0000000c00007c24 */ /* 0x000fc4000f8e02ff */
        /* <DEDUP_REMOVED lines=20> */
[C---:B------:R-:W-:Y:S01]  /*101f0*/  VIADD R13, R16.reuse, 0x28 ;  /* 0x00000028100d7836 */ /* 0x040fe20000000000 */
[----:B------:R-:W-:Y:S01]  /*10200*/  ISETP.GE.AND P3, PT, R227, UR4, PT ;  /* 0x00000004e3007c0c */ /* 0x000fe2000bf66270 */
[----:B------:R-:W-:Y:S01]  /*10210*/  VIADD R15, R16, 0x30 ;  /* 0x00000030100f7836 */ /* 0x000fe20000000000 */
[----:B------:R-:W-:Y:S01]  /*10220*/  ISETP.GE.AND P5, PT, R226, UR4, PT ;  /* 0x00000004e2007c0c */ /* 0x000fe2000bfa6270 */
[C---:B------:R-:W-:Y:S01]  /*10230*/  VIADD R21, R16.reuse, 0x38 ;  /* 0x0000003810157836 */ /* 0x040fe20000000000 */
[----:B------:R-:W-:Y:S01]  /*10240*/  ISETP.GE.AND P4, PT, R13, UR4, PT ;  /* 0x000000040d007c0c */ /* 0x000fe2000bf86270 */
[----:B------:R-:W-:Y:S01]  /*10250*/  VIADD R25, R16, 0x48 ;  /* 0x0000004810197836 */ /* 0x000fe20000000000 */
[----:B------:R-:W-:-:S02]  /*10260*/  SHF.R.S32.HI R12, RZ, 0x1f, R11 ;  /* 0x0000001fff0c7819 */ /* 0x000fc4000001140b */
[----:B------:R-:W-:-:S03]  /*10270*/  SHF.R.S32.HI R14, RZ, 0x1f, R15 ;  /* 0x0000001fff0e7819 */ /* 0x000fc6000001140f */
[----:B-12---:R-:W-:Y:S02]  /*10280*/  @!P1 IMAD.WIDE R4, R16, 0x4, R2 ;  /* 0x0000000410049825 */ /* 0x006fe400078e0202 */
[CC--:B------:R-:W-:Y:S02]  /*10290*/  @!P3 LEA R6, P2, R227.reuse, R2.reuse, 0x2 ;  /* 0x00000002e306b211 */ /* 0x0c0fe400078410ff */
[----:B------:R-:W-:Y:S01]  /*102a0*/  @!P5 LEA R8, P6, R226, R2, 0x2 ;  /* 0x00000002e208d211 */ /* 0x000fe200078c10ff */
[----:B------:R1:W-:Y:S01]  /*102b0*/  @!P1 ST.E.64 desc[UR36][R4.64], R134 ;  /* 0x0000008604009985 */ /* 0x0003e2000c101b24 */
[----:B------:R-:W-:Y:S02]  /*102c0*/  @!P3 LEA.HI.X R7, R227, R3, R34, 0x2, P2 ;  /* 0x00000003e307b211 */ /* 0x000fe400010f1422 */
[----:B------:R-:W-:Y:S02]  /*102d0*/  ISETP.GE.AND P2, PT, R22, UR4, PT ;  /* 0x0000000416007c0c */ /* 0x000fe4000bf46270 */
[----:B------:R-:W-:Y:S01]  /*102e0*/  ISETP.GE.AND P1, PT, R11, UR4, PT ;  /* 0x000000040b007c0c */ /* 0x000fe2000bf26270 */
[----:B------:R2:W-:Y:S01]  /*102f0*/  @!P3 ST.E.64 desc[UR36][R6.64], R132 ;  /* 0x000000840600b985 */ /* 0x0005e2000c101b24 */
[----:B------:R-:W-:-:S02]  /*10300*/  ISETP.GE.AND P3, PT, R15, UR4, PT ;  /* 0x000000040f007c0c */ /* 0x000fc4000bf66270 */
[----:B------:R-:W-:-:S05]  /*10310*/  @!P5 LEA.HI.X R9, R226, R3, R27, 0x2, P6 ;  /* 0x00000003e209d211 */ /* 0x000fca00030f141b */
[----:B------:R3:W-:Y:S01]  /*10320*/  @!P5 ST.E.64 desc[UR36][R8.64], R126 ;  /* 0x0000007e0800d985 */ /* 0x0007e2000c101b24 */
[----:B-1----:R-:W-:Y:S02]  /*10330*/  SHF.R.S32.HI R5, RZ, 0x1f, R22 ;  /* 0x0000001fff057819 */ /* 0x002fe40000011416 */
[CC--:B------:R-:W-:Y:S02]  /*10340*/  @!P2 LEA R4, P5, R22.reuse, R2.reuse, 0x2 ;  /* 0x000000021604a211 */ /* 0x0c0fe400078a10ff */
[CC--:B------:R-:W-:Y:S02]  /*10350*/  @!P1 LEA R10, P6, R11.reuse, R2.reuse, 0x2 ;  /* 0x000000020b0a9211 */ /* 0x0c0fe400078c10ff */
[-C--:B------:R-:W-:Y:S02]  /*10360*/  @!P2 LEA.HI.X R5, R22, R3.reuse, R5, 0x2, P5 ;  /* 0x000000031605a211 */ /* 0x080fe400028f1405 */
[----:B------:R-:W-:Y:S02]  /*10370*/  @!P1 LEA.HI.X R11, R11, R3, R12, 0x2, P6 ;  /* 0x000000030b0b9211 */ /* 0x000fe400030f140c */
[----:B--2---:R-:W-:Y:S01]  /*10380*/  SHF.R.S32.HI R7, RZ, 0x1f, R13 ;  /* 0x0000001fff077819 */ /* 0x004fe2000001140d */
[----:B------:R1:W-:Y:S01]  /*10390*/  @!P2 ST.E.64 desc[UR36][R4.64], R124 ;  /* 0x0000007c0400a985 */ /* 0x0003e2000c101b24 */
[----:B------:R-:W-:-:S02]  /*103a0*/  @!P4 LEA R6, P5, R13, R2, 0x2 ;  /* 0x000000020d06c211 */ /* 0x000fc400078a10ff */
[----:B------:R-:W-:Y:S01]  /*103b0*/  @!P3 LEA R12, P6, R15, R2, 0x2 ;  /* 0x000000020f0cb211 */ /* 0x000fe200078c10ff */
[----:B------:R2:W-:Y:S01]  /*103c0*/  @!P1 ST.E.64 desc[UR36][R10.64], R118 ;  /* 0x000000760a009985 */ /* 0x0005e2000c101b24 */
[-C--:B------:R-:W-:Y:S02]  /*103d0*/  @!P4 LEA.HI.X R7, R13, R3.reuse, R7, 0x2, P5 ;  /* 0x000000030d07c211 */ /* 0x080fe400028f1407 */
[----:B------:R-:W-:Y:S01]  /*103e0*/  @!P3 LEA.HI.X R13, R15, R3, R14, 0x2, P6 ;  /* 0x000000030f0db211 */ /* 0x000fe200030f140e */
[----:B------:R-:W-:Y:S01]  /*103f0*/  VIADD R15, R16, 0x40 ;  /* 0x00000040100f7836 */ /* 0x000fe20000000000 */
[----:B------:R-:W-:Y:S01]  /*10400*/  ISETP.GE.AND P5, PT, R21, UR4, PT ;  /* 0x0000000415007c0c */ /* 0x000fe2000bfa6270 */
[----:B------:R4:W-:Y:S01]  /*10410*/  @!P4 ST.E.64 desc[UR36][R6.64], R116 ;  /* 0x000000740600c985 */ /* 0x0009e2000c101b24 */
[----:B------:R-:W-:Y:S02]  /*10420*/  ISETP.GE.AND P1, PT, R25, UR4, PT ;  /* 0x0000000419007c0c */ /* 0x000fe4000bf26270 */
[----:B------:R-:W-:Y:S01]  /*10430*/  ISETP.GE.AND P2, PT, R15, UR4, PT ;  /* 0x000000040f007c0c */ /* 0x000fe2000bf46270 */
[----:B------:R5:W-:Y:S01]  /*10440*/  @!P3 ST.E.64 desc[UR36][R12.64], R110 ;  /* 0x0000006e0c00b985 */ /* 0x000be2000c101b24 */
[----:B---3--:R-:W-:-:S02]  /*10450*/  SHF.R.S32.HI R9, RZ, 0x1f, R21 ;  /* 0x0000001fff097819 */ /* 0x008fc40000011415 */
[----:B-1----:R-:W-:Y:S02]  /*10460*/  SHF.R.S32.HI R5, RZ, 0x1f, R15 ;  /* 0x0000001fff057819 */ /* 0x002fe4000001140f */
[----:B------:R-:W-:-:S03]  /*10470*/  SHF.R.S32.HI R14, RZ, 0x1f, R25 ;  /* 0x0000001fff0e7819 */ /* 0x000fc60000011419 */
[----:B------:R-:W-:-:S04]  /*10480*/  @!P5 LEA R8, P6, R21, R2, 0x2 ;  /* 0x000000021508d211 */ /* 0x000fc800078c10ff */
[-C--:B------:R-:W-:Y:S01]  /*10490*/  @!P5 LEA.HI.X R9, R21, R3.reuse, R9, 0x2, P6 ;  /* 0x000000031509d211 */ /* 0x080fe200030f1409 */
[C---:B------:R-:W-:Y:S01]  /*104a0*/  VIADD R21, R16.reuse, 0x50 ;  /* 0x0000005010157836 */ /* 0x040fe20000000000 */
[-C--:B------:R-:W-:Y:S02]  /*104b0*/  @!P2 LEA R4, P4, R15, R2.reuse, 0x2 ;  /* 0x000000020f04a211 */ /* 0x080fe400078810ff */
[----:B--2---:R-:W-:Y:S01]  /*104c0*/  @!P1 LEA R10, P6, R25, R2, 0x2 ;  /* 0x00000002190a9211 */ /* 0x004fe200078c10ff */
        /* <DEDUP_REMOVED lines=11> */
[----:B-----5:R-:W-:Y:S02]  /*10580*/  SHF.R.S32.HI R13, RZ, 0x1f, R15 ;  /* 0x0000001fff0d7819 */ /* 0x020fe4000001140f */
        /* <DEDUP_REMOVED lines=13> */
[----:B------:R-:W-:Y:S01]  /*10660*/  @!P5 ST.E.64 desc[UR36][R12.64], R92 ;  /* 0x0000005c0c00d985 */ /* 0x000fe2000c101b24 */
[----:B--2---:R-:W-:-:S02]  /*10670*/  SHF.R.S32.HI R5, RZ, 0x1f, R21 ;  /* 0x0000001fff057819 */ /* 0x004fc40000011415 */
[----:B------:R-:W-:Y:S01]  /*10680*/  ISETP.GE.AND P4, PT, R25, UR4, PT ;  /* 0x0000000419007c0c */ /* 0x000fe2000bf86270 */
[----:B------:R2:W-:Y:S01]  /*10690*/  @!P3 ST.E.64 desc[UR36][R8.64], R86 ;  /* 0x000000560800b985 */ /* 0x0005e2000c101b24 */
[----:B------:R-:W-:Y:S02]  /*106a0*/  ISETP.GE.AND P5, PT, R19, UR4, PT ;  /* 0x0000000413007c0c */ /* 0x000fe4000bfa6270 */
[----:B------:R-:W-:Y:S02]  /*106b0*/  SHF.R.S32.HI R20, RZ, 0x1f, R15 ;  /* 0x0000001fff147819 */ /* 0x000fe4000001140f */
[----:B------:R-:W-:Y:S02]  /*106c0*/  @!P2 LEA R4, P6, R21, R2, 0x2 ;  /* 0x000000021504a211 */ /* 0x000fe400078c10ff */
[----:B------:R-:W-:Y:S02]  /*106d0*/  ISETP.GE.AND P3, PT, R225, UR4, PT ;  /* 0x00000004e1007c0c */ /* 0x000fe4000bf66270 */
[----:B------:R-:W-:-:S02]  /*106e0*/  @!P2 LEA.HI.X R5, R21, R3, R5, 0x2, P6 ;  /* 0x000000031505a211 */ /* 0x000fc400030f1405 */
[CC--:B------:R-:W-:Y:S02]  /*106f0*/  @!P1 LEA R14, P6, R15.reuse, R2.reuse, 0x2 ;  /* 0x000000020f0e9211 */ /* 0x0c0fe400078c10ff */
[----:B---3--:R-:W-:Y:S01]  /*10700*/  SHF.R.S32.HI R11, RZ, 0x1f, R25 ;  /* 0x0000001fff0b7819 */ /* 0x008fe20000011419 */
[----:B------:R3:W-:Y:S01]  /*10710*/  @!P2 ST.E.64 desc[UR36][R4.64], R84 ;  /* 0x000000540400a985 */ /* 0x0007e2000c101b24 */
[-C--:B------:R-:W-:Y:S02]  /*10720*/  @!P1 LEA.HI.X R15, R15, R3.reuse, R20, 0x2, P6 ;  /* 0x000000030f0f9211 */ /* 0x080fe400030f1414 */
[C---:B------:R-:W-:Y:S02]  /*10730*/  @!P4 LEA R10, P6, R25.reuse, R2, 0x2 ;  /* 0x00000002190ac211 */ /* 0x040fe400078c10ff */
[----:B------:R-:W-:Y:S01]  /*10740*/  ISETP.GE.AND P2, PT, R224, UR4, PT ;  /* 0x00000004e0007c0c */ /* 0x000fe2000bf46270 */
[----:B------:R-:W-:Y:S01]  /*10750*/  @!P1 ST.E.64 desc[UR36][R14.64], R78 ;  /* 0x0000004e0e009985 */ /* 0x000fe2000c101b24 */
[----:B------:R-:W-:-:S02]  /*10760*/  @!P4 LEA.HI.X R11, R25, R3, R11, 0x2, P6 ;  /* 0x00000003190bc211 */ /* 0x000fc400030f140b */
[----:B-1----:R-:W-:Y:S02]  /*10770*/  SHF.R.S32.HI R7, RZ, 0x1f, R19 ;  /* 0x0000001fff077819 */ /* 0x002fe40000011413 */
[-C--:B------:R-:W-:Y:S01]  /*10780*/  @!P5 LEA R6, P1, R19, R2.reuse, 0x2 ;  /* 0x000000021306d211 */ /* 0x080fe200078210ff */
[----:B------:R1:W-:Y:S01]  /*10790*/  @!P4 ST.E.64 desc[UR36][R10.64], R76 ;  /* 0x0000004c0a00c985 */ /* 0x0003e2000c101b24 */
[-C--:B------:R-:W-:Y:S02]  /*107a0*/  @!P3 LEA R20, P4, R225, R2.reuse, 0x2 ;  /* 0x00000002e114b211 */ /* 0x080fe400078810ff */
[-C--:B------:R-:W-:Y:S02]  /*107b0*/  @!P5 LEA.HI.X R7, R19, R3.reuse, R7, 0x2, P1 ;  /* 0x000000031307d211 */ /* 0x080fe400008f1407 */
[----:B------:R-:W-:Y:S02]  /*107c0*/  ISETP.GE.AND P1, PT, R223, UR4, PT ;  /* 0x00000004df007c0c */ /* 0x000fe4000bf26270 */
[----:B------:R-:W-:Y:S01]  /*107d0*/  @!P3 LEA.HI.X R21, R225, R3, R33, 0x2, P4 ;  /* 0x00000003e115b211 */ /* 0x000fe200020f1421 */
[----:B------:R4:W-:Y:S01]  /*107e0*/  @!P5 ST.E.64 desc[UR36][R6.64], R70 ;  /* 0x000000460600d985 */ /* 0x0009e2000c101b24 */
[----:B--2---:R-:W-:-:S02]  /*107f0*/  @!P2 LEA R8, P6, R224, R2, 0x2 ;  /* 0x00000002e008a211 */ /* 0x004fc400078c10ff */
[----:B------:R-:W-:Y:S01]  /*10800*/  ISETP.GE.AND P4, PT, R222, UR4, PT ;  /* 0x00000004de007c0c */ /* 0x000fe2000bf86270 */
[----:B------:R2:W-:Y:S01]  /*10810*/  @!P3 ST.E.64 desc[UR36][R20.64], R68 ;  /* 0x000000441400b985 */ /* 0x0005e2000c101b24 */
[----:B------:R-:W-:Y:S02]  /*10820*/  @!P2 LEA.HI.X R9, R224, R3, R32, 0x2, P6 ;  /* 0x00000003e009a211 */ /* 0x000fe400030f1420 */
[----:B------:R-:W-:Y:S02]  /*10830*/  ISETP.GE.AND P5, PT, R221, UR4, PT ;  /* 0x00000004dd007c0c */ /* 0x000fe4000bfa6270 */
[----:B------:R-:W-:Y:S01]  /*10840*/  ISETP.GE.AND P6, PT, R220, UR4, PT ;  /* 0x00000004dc007c0c */ /* 0x000fe2000bfc6270 */
[----:B------:R2:W-:Y:S01]  /*10850*/  @!P2 ST.E.64 desc[UR36][R8.64], R62 ;  /* 0x0000003e0800a985 */ /* 0x0005e2000c101b24 */
[----:B---3--:R-:W-:Y:S02]  /*10860*/  @!P1 LEA R4, P3, R223, R2, 0x2 ;  /* 0x00000002df049211 */ /* 0x008fe400078610ff */
[----:B------:R-:W-:-:S02]  /*10870*/  ISETP.GE.AND P2, PT, R23, UR4, PT ;  /* 0x0000000417007c0c */ /* 0x000fc4000bf46270 */
[----:B------:R-:W-:Y:S02]  /*10880*/  @!P1 LEA.HI.X R5, R223, R3, R31, 0x2, P3 ;  /* 0x00000003df059211 */ /* 0x000fe400018f141f */
[----:B-1----:R-:W-:-:S03]  /*10890*/  @!P4 LEA R10, P3, R222, R2, 0x2 ;  /* 0x00000002de0ac211 */ /* 0x002fc600078610ff */
[----:B------:R2:W-:Y:S01]  /*108a0*/  @!P1 ST.E.64 desc[UR36][R4.64], R60 ;  /* 0x0000003c04009985 */ /* 0x0005e2000c101b24 */
[-C--:B------:R-:W-:Y:S02]  /*108b0*/  @!P4 LEA.HI.X R11, R222, R3.reuse, R30, 0x2, P3 ;  /* 0x00000003de0bc211 */ /* 0x080fe400018f141e */
[-C--:B----4-:R-:W-:Y:S02]  /*108c0*/  @!P5 LEA R6, P1, R221, R2.reuse, 0x2 ;  /* 0x00000002dd06d211 */ /* 0x090fe400078210ff */
[CC--:B------:R-:W-:Y:S01]  /*108d0*/  @!P6 LEA R12, P3, R220.reuse, R2.reuse, 0x2 ;  /* 0x00000002dc0ce211 */ /* 0x0c0fe200078610ff */
[----:B------:R2:W-:Y:S01]  /*108e0*/  @!P4 ST.E.64 desc[UR36][R10.64], R54 ;  /* 0x000000360a00c985 */ /* 0x0005e2000c101b24 */
[----:B------:R-:W-:Y:S02]  /*108f0*/  @!P2 LEA R2, P4, R23, R2, 0x2 ;  /* 0x000000021702a211 */ /* 0x000fe400078810ff */
[-C--:B------:R-:W-:Y:S02]  /*10900*/  @!P5 LEA.HI.X R7, R221, R3.reuse, R29, 0x2, P1 ;  /* 0x00000003dd07d211 */ /* 0x080fe400008f141d */
[----:B------:R-:W-:-:S02]  /*10910*/  @!P6 LEA.HI.X R13, R220, R3, R28, 0x2, P3 ;  /* 0x00000003dc0de211 */ /* 0x000fc400018f141c */
[----:B------:R-:W-:Y:S01]  /*10920*/  @!P2 LEA.HI.X R3, R23, R3, R26, 0x2, P4 ;  /* 0x000000031703a211 */ /* 0x000fe200020f141a */
[----:B------:R2:W-:Y:S04]  /*10930*/  @!P5 ST.E.64 desc[UR36][R6.64], R52 ;  /* 0x000000340600d985 */ /* 0x0005e8000c101b24 */
[----:B------:R2:W-:Y:S04]  /*10940*/  @!P6 ST.E.64 desc[UR36][R12.64], R46 ;  /* 0x0000002e0c00e985 */ /* 0x0005e8000c101b24 */
[----:B------:R2:W-:Y:S02]  /*10950*/  @!P2 ST.E.64 desc[UR36][R2.64], R44 ;  /* 0x0000002c0200a985 */ /* 0x0005e4000c101b24 */
.L_x_6393:
[----:B------:R-:W-:Y:S05]  /*10960*/  BSYNC B1 ;  /* 0x0000000000017941 */ /* 0x000fea0003800000 */
.L_x_6392:
[----:B--2---:R2:W3:Y:S04]  /*10970*/  SHFL.IDX PT, R5, R24, 0x1, 0x1c1f ;  /* 0x003c1f0018057f89 */ /* 0x0044e800000e0000 */
[----:B------:R2:W4:Y:S01]  /*10980*/  SHFL.IDX PT, R4, R0, 0x1, 0x1c1f ;  /* 0x003c1f0000047f89 */ /* 0x00052200000e0000 */
        /* <DEDUP_REMOVED lines=8> */
[----:B------:R-:W-:Y:S01]  /*10a10*/  VIADD R15, R16, 0x38 ;  /* 0x00000038100f7836 */ /* 0x000fe20000000000 */
[----:B------:R-:W-:Y:S01]  /*10a20*/  ISETP.GE.AND P5, PT, R226, UR4, PT ;  /* 0x00000004e2007c0c */ /* 0x000fe2000bfa6270 */
[----:B------:R-:W-:Y:S01]  /*10a30*/  VIADD R25, R16, 0x40 ;  /* 0x0000004010197836 */ /* 0x000fe20000000000 */
[----:B------:R-:W-:-:S02]  /*10a40*/  SHF.R.S32.HI R9, RZ, 0x1f, R22 ;  /* 0x0000001fff097819 */ /* 0x000fc40000011416 */
[----:B0-2---:R-:W-:Y:S02]  /*10a50*/  SHF.R.S32.HI R0, RZ, 0x1f, R11 ;  /* 0x0000001fff007819 */ /* 0x005fe4000001140b */
[----:B------:R-:W-:Y:S01]  /*10a60*/  SHF.R.S32.HI R14, RZ, 0x1f, R21 ;  /* 0x0000001fff0e7819 */ /* 0x000fe20000011415 */
[----:B-1-34-:R-:W-:Y:S02]  /*10a70*/  @!P1 IMAD.WIDE R2, R16, 0x4, R4 ;  /* 0x0000000410029825 */ /* 0x01afe400078e0204 */
[-C--:B------:R-:W-:Y:S02]  /*10a80*/  @!P3 LEA R6, P2, R227, R4.reuse, 0x2 ;  /* 0x00000004e306b211 */ /* 0x080fe400078410ff */
[----:B------:R-:W-:Y:S01]  /*10a90*/  @!P0 LEA R8, P6, R22, R4, 0x2 ;  /* 0x0000000416088211 */ /* 0x000fe200078c10ff */
[----:B------:R0:W-:Y:S01]  /*10aa0*/  @!P1 ST.E.64 desc[UR36][R2.64], R130 ;  /* 0x0000008202009985 */ /* 0x0001e2000c101b24 */
[----:B------:R-:W-:Y:S02]  /*10ab0*/  ISETP.GE.AND P1, PT, R11, UR4, PT ;  /* 0x000000040b007c0c */ /* 0x000fe4000bf26270 */
[----:B------:R-:W-:-:S02]  /*10ac0*/  @!P3 LEA.HI.X R7, R227, R5, R34, 0x2, P2 ;  /* 0x00000005e307b211 */ /* 0x000fc400010f1422 */
[----:B------:R-:W-:Y:S02]  /*10ad0*/  ISETP.GE.AND P2, PT, R13, UR4, PT ;  /* 0x000000040d007c0c */ /* 0x000fe4000bf46270 */
[----:B------:R-:W-:Y:S01]  /*10ae0*/  @!P0 LEA.HI.X R9, R22, R5, R9, 0x2, P6 ;  /* 0x0000000516098211 */ /* 0x000fe200030f1409 */
[----:B------:R1:W-:Y:S01]  /*10af0*/  @!P3 ST.E.64 desc[UR36][R6.64], R128 ;  /* 0x000000800600b985 */ /* 0x0003e2000c101b24 */
[----:B------:R-:W-:-:S05]  /*10b00*/  ISETP.GE.AND P3, PT, R21, UR4, PT ;  /* 0x0000000415007c0c */ /* 0x000fca000bf66270 */
[CC--:B------:R-:W-:Y:S02]  /*10b10*/  @!P1 LEA R10, P4, R11.reuse, R4.reuse, 0x2 ;  /* 0x000000040b0a9211 */ /* 0x0c0fe400078810ff */
[CC--:B0-----:R-:W-:Y:S02]  /*10b20*/  @!P5 LEA R2, P6, R226.reuse, R4.reuse, 0x2 ;  /* 0x00000004e202d211 */ /* 0x0c1fe400078c10ff */
[-C--:B------:R-:W-:Y:S02]  /*10b30*/  @!P1 LEA.HI.X R11, R11, R5.reuse, R0, 0x2, P4 ;  /* 0x000000050b0b9211 */ /* 0x080fe400020f1400 */
[----:B------:R-:W-:Y:S02]  /*10b40*/  SHF.R.S32.HI R0, RZ, 0x1f, R13 ;  /* 0x0000001fff007819 */ /* 0x000fe4000001140d */
[C---:B-1----:R-:W-:Y:S02]  /*10b50*/  @!P2 LEA R6, P4, R13.reuse, R4, 0x2 ;  /* 0x000000040d06a211 */ /* 0x042fe400078810ff */
[-C--:B------:R-:W-:Y:S01]  /*10b60*/  @!P5 LEA.HI.X R3, R226, R5.reuse, R27, 0x2, P6 ;  /* 0x00000005e203d211 */ /* 0x080fe200030f141b */
[----:B------:R-:W-:Y:S01]  /*10b70*/  VIADD R27, R16, 0x48 ;  /* 0x00000048101b7836 */ /* 0x000fe20000000000 */
[----:B------:R-:W-:-:S02]  /*10b80*/  @!P2 LEA.HI.X R7, R13, R5, R0, 0x2, P4 ;  /* 0x000000050d07a211 */ /* 0x000fc400020f1400 */
[----:B------:R-:W-:Y:S01]  /*10b90*/  ISETP.GE.AND P4, PT, R15, UR4, PT ;  /* 0x000000040f007c0c */ /* 0x000fe2000bf86270 */
[----:B------:R0:W-:Y:S01]  /*10ba0*/  @!P5 ST.E.64 desc[UR36][R2.64], R122 ;  /* 0x0000007a0200d985 */ /* 0x0001e2000c101b24 */
[----:B------:R-:W-:Y:S02]  /*10bb0*/  ISETP.GE.AND P5, PT, R25, UR4, PT ;  /* 0x0000000419007c0c */ /* 0x000fe4000bfa6270 */
[-C--:B------:R-:W-:Y:S01]  /*10bc0*/  @!P3 LEA R12, P6, R21, R4.reuse, 0x2 ;  /* 0x00000004150cb211 */ /* 0x080fe200078c10ff */
[----:B------:R1:W-:Y:S01]  /*10bd0*/  @!P0 ST.E.64 desc[UR36][R8.64], R120 ;  /* 0x0000007808008985 */ /* 0x0003e2000c101b24 */
[----:B------:R-:W-:Y:S02]  /*10be0*/  ISETP.GE.AND P0, PT, R27, UR4, PT ;  /* 0x000000041b007c0c */ /* 0x000fe4000bf06270 */
[----:B------:R-:W-:Y:S01]  /*10bf0*/  @!P3 LEA.HI.X R13, R21, R5, R14, 0x2, P6 ;  /* 0x00000005150db211 */ /* 0x000fe200030f140e */
[----:B------:R2:W-:Y:S01]  /*10c00*/  @!P1 ST.E.64 desc[UR36][R10.64], R114 ;  /* 0x000000720a009985 */ /* 0x0005e2000c101b24 */
[----:B------:R-:W-:Y:S01]  /*10c10*/  SHF.R.S32.HI R0, RZ, 0x1f, R15 ;  /* 0x0000001fff007819 */ /* 0x000fe2000001140f */
[----:B------:R-:W-:Y:S01]  /*10c20*/  VIADD R21, R16, 0x50 ;  /* 0x0000005010157836 */ /* 0x000fe20000000000 */
[----:B------:R-:W-:Y:S01]  /*10c30*/  SHF.R.S32.HI R20, RZ, 0x1f, R27 ;  /* 0x0000001fff147819 */ /* 0x000fe2000001141b */
[----:B------:R3:W-:Y:S01]  /*10c40*/  @!P2 ST.E.64 desc[UR36][R6.64], R112 ;  /* 0x000000700600a985 */ /* 0x0007e2000c101b24 */
[----:B------:R-:W-:-:S02]  /*10c50*/  @!P4 LEA R14, P6, R15, R4, 0x2 ;  /* 0x000000040f0ec211 */ /* 0x000fc400078c10ff */
[-C--:B0-----:R-:W-:Y:S01]  /*10c60*/  @!P5 LEA R2, P1, R25, R4.reuse, 0x2 ;  /* 0x000000041902d211 */ /* 0x081fe200078210ff */
[----:B------:R0:W-:Y:S01]  /*10c70*/  @!P3 ST.E.64 desc[UR36][R12.64], R106 ;  /* 0x0000006a0c00b985 */ /* 0x0001e2000c101b24 */
[-C--:B------:R-:W-:Y:S02]  /*10c80*/  @!P4 LEA.HI.X R15, R15, R5.reuse, R0, 0x2, P6 ;  /* 0x000000050f0fc211 */ /* 0x080fe400030f1400 */
[----:B------:R-:W-:Y:S02]  /*10c90*/  SHF.R.S32.HI R0, RZ, 0x1f, R25 ;  /* 0x0000001fff007819 */ /* 0x000fe40000011419 */
[----:B-1----:R-:W-:Y:S01]  /*10ca0*/  @!P0 LEA R8, P6, R27, R4, 0x2 ;  /* 0x000000041b088211 */ /* 0x002fe200078c10ff */
[----:B------:R1:W-:Y:S01]  /*10cb0*/  @!P4 ST.E.64 desc[UR36][R14.64], R104 ;  /* 0x000000680e00c985 */ /* 0x0003e2000c101b24 */
        /* <DEDUP_REMOVED lines=9> */
[----:B------:R4:W-:Y:S01]  /*10d50*/  @!P0 ST.E.64 desc[UR36][R8.64], R96 ;  /* 0x0000006008008985 */ /* 0x0009e2000c101b24 */
[----:B------:R-:W-:-:S03]  /*10d60*/  SHF.R.S32.HI R20, RZ, 0x1f, R27 ;  /* 0x0000001fff147819 */ /* 0x000fc6000001141b */
[----:B--2---:R-:W-:-:S04]  /*10d70*/  @!P1 LEA R10, P6, R21, R4, 0x2 ;  /* 0x00000004150a9211 */ /* 0x004fc800078c10ff */
[-C--:B------:R-:W-:Y:S01]  /*10d80*/  @!P1 LEA.HI.X R11, R21, R5.reuse, R0, 0x2, P6 ;  /* 0x00000005150b9211 */ /* 0x080fe200030f1400 */
[C---:B------:R-:W-:Y:S01]  /*10d90*/  VIADD R21, R16.reuse, 0x68 ;  /* 0x0000006810157836 */ /* 0x040fe20000000000 */
[----:B------:R-:W-:Y:S02]  /*10da0*/  SHF.R.S32.HI R0, RZ, 0x1f, R25 ;  /* 0x0000001fff007819 */ /* 0x000fe40000011419 */
[-C--:B---3--:R-:W-:Y:S01]  /*10db0*/  @!P2 LEA R6, P4, R25, R4.reuse, 0x2 ;  /* 0x000000041906a211 */ /* 0x088fe200078810ff */
[----:B------:R2:W-:Y:S01]  /*10dc0*/  @!P1 ST.E.64 desc[UR36][R10.64], R90 ;  /* 0x0000005a0a009985 */ /* 0x0005e2000c101b24 */
[----:B0-----:R-:W-:Y:S02]  /*10dd0*/  @!P3 LEA R12, P6, R27, R4, 0x2 ;  /* 0x000000041b0cb211 */ /* 0x001fe400078c10ff */
[----:B------:R-:W-:Y:S01]  /*10de0*/  @!P2 LEA.HI.X R7, R25, R5, R0, 0x2, P4 ;  /* 0x000000051907a211 */ /* 0x000fe200020f1400 */
[----:B------:R-:W-:Y:S01]  /*10df0*/  VIADD R25, R16, 0x70 ;  /* 0x0000007010197836 */ /* 0x000fe20000000000 */
[----:B------:R-:W-:-:S02]  /*10e00*/  ISETP.GE.AND P4, PT, R21, UR4, PT ;  /* 0x0000000415007c0c */ /* 0x000fc4000bf86270 */
[----:B------:R-:W-:Y:S01]  /*10e10*/  @!P3 LEA.HI.X R13, R27, R5, R20, 0x2, P6 ;  /* 0x000000051b0db211 */ /* 0x000fe200030f1414 */
[----:B------:R-:W-:Y:S01]  /*10e20*/  VIADD R27, R16, 0x78 ;  /* 0x00000078101b7836 */ /* 0x000fe20000000000 */
[----:B------:R-:W-:Y:S01]  /*10e30*/  ISETP.GE.AND P5, PT, R25, UR4, PT ;  /* 0x0000000419007c0c */ /* 0x000fe2000bfa6270 */
[----:B------:R0:W-:Y:S01]  /*10e40*/  @!P2 ST.E.64 desc[UR36][R6.64], R88 ;  /* 0x000000580600a985 */ /* 0x0001e2000c101b24 */
[----:B------:R-:W-:Y:S02]  /*10e50*/  SHF.R.S32.HI R0, RZ, 0x1f, R21 ;  /* 0x0000001fff007819 */ /* 0x000fe40000011415 */
[----:B------:R-:W-:Y:S01]  /*10e60*/  ISETP.GE.AND P0, PT, R27, UR4, PT ;  /* 0x000000041b007c0c */ /* 0x000fe2000bf06270 */
[----:B------:R-:W-:Y:S01]  /*10e70*/  @!P3 ST.E.64 desc[UR36][R12.64], R82 ;  /* 0x000000520c00b985 */ /* 0x000fe2000c101b24 */
[----:B------:R-:W-:Y:S02]  /*10e80*/  ISETP.GE.AND P1, PT, R19, UR4, PT ;  /* 0x0000000413007c0c */ /* 0x000fe4000bf26270 */
[----:B------:R-:W-:-:S02]  /*10e90*/  ISETP.GE.AND P3, PT, R225, UR4, PT ;  /* 0x00000004e1007c0c */ /* 0x000fc4000bf66270 */
[CC--:B-1----:R-:W-:Y:S02]  /*10ea0*/  @!P4 LEA R14, P6, R21.reuse, R4.reuse, 0x2 ;  /* 0x00000004150ec211 */ /* 0x0c2fe400078c10ff */
[----:B------:R-:W-:Y:S02]  /*10eb0*/  ISETP.GE.AND P2, PT, R224, UR4, PT ;  /* 0x00000004e0007c0c */ /* 0x000fe4000bf46270 */
[----:B------:R-:W-:Y:S02]  /*10ec0*/  @!P4 LEA.HI.X R15, R21, R5, R0, 0x2, P6 ;  /* 0x00000005150fc211 */ /* 0x000fe400030f1400 */
[----:B------:R-:W-:Y:S02]  /*10ed0*/  SHF.R.S32.HI R0, RZ, 0x1f, R25 ;  /* 0x0000001fff007819 */ /* 0x000fe40000011419 */
[-C--:B------:R-:W-:Y:S01]  /*10ee0*/  @!P5 LEA R20, P6, R25, R4.reuse, 0x2 ;  /* 0x000000041914d211 */ /* 0x080fe200078c10ff */
[----:B------:R-:W-:Y:S01]  /*10ef0*/  @!P4 ST.E.64 desc[UR36][R14.64], R80 ;  /* 0x000000500e00c985 */ /* 0x000fe2000c101b24 */
[----:B----4-:R-:W-:-:S02]  /*10f00*/  @!P1 LEA R8, P4, R19, R4, 0x2 ;  /* 0x0000000413089211 */ /* 0x010fc400078810ff */
[-C--:B------:R-:W-:Y:S02]  /*10f10*/  @!P5 LEA.HI.X R21, R25, R5.reuse, R0, 0x2, P6 ;  /* 0x000000051915d211 */ /* 0x080fe400030f1400 */
[----:B------:R-:W-:Y:S02]  /*10f20*/  SHF.R.S32.HI R0, RZ, 0x1f, R27 ;  /* 0x0000001fff007819 */ /* 0x000fe4000001141b */
[C---:B------:R-:W-:Y:S01]  /*10f30*/  @!P0 LEA R2, P6, R27.reuse, R4, 0x2 ;  /* 0x000000041b028211 */ /* 0x040fe200078c10ff */
[----:B------:R-:W-:Y:S01]  /*10f40*/  @!P5 ST.E.64 desc[UR36][R20.64], R74 ;  /* 0x0000004a1400d985 */ /* 0x000fe2000c101b24 */
[----:B------:R-:W-:Y:S02]  /*10f50*/  ISETP.GE.AND P5, PT, R222, UR4, PT ;  /* 0x00000004de007c0c */ /* 0x000fe4000bfa6270 */
[----:B------:R-:W-:Y:S02]  /*10f60*/  @!P0 LEA.HI.X R3, R27, R5, R0, 0x2, P6 ;  /* 0x000000051b038211 */ /* 0x000fe400030f1400 */
[----:B------:R-:W-:-:S02]  /*10f70*/  SHF.R.S32.HI R0, RZ, 0x1f, R19 ;  /* 0x0000001fff007819 */ /* 0x000fc40000011413 */
[-C--:B--2---:R-:W-:Y:S01]  /*10f80*/  @!P2 LEA R10, P6, R224, R4.reuse, 0x2 ;  /* 0x00000004e00aa211 */ /* 0x084fe200078c10ff */
[----:B------:R1:W-:Y:S01]  /*10f90*/  @!P0 ST.E.64 desc[UR36][R2.64], R72 ;  /* 0x0000004802008985 */ /* 0x0003e2000c101b24 */
[-C--:B------:R-:W-:Y:S02]  /*10fa0*/  @!P1 LEA.HI.X R9, R19, R5.reuse, R0, 0x2, P4 ;  /* 0x0000000513099211 */ /* 0x080fe400020f1400 */
[----:B------:R-:W-:Y:S02]  /*10fb0*/  ISETP.GE.AND P0, PT, R223, UR4, PT ;  /* 0x00000004df007c0c */ /* 0x000fe4000bf06270 */
[C---:B0-----:R-:W-:Y:S01]  /*10fc0*/  @!P3 LEA R6, P4, R225.reuse, R4, 0x2 ;  /* 0x00000004e106b211 */ /* 0x041fe200078810ff */
[----:B------:R0:W-:Y:S01]  /*10fd0*/  @!P1 ST.E.64 desc[UR36][R8.64], R66 ;  /* 0x0000004208009985 */ /* 0x0001e2000c101b24 */
[----:B------:R-:W-:Y:S02]  /*10fe0*/  ISETP.GE.AND P1, PT, R220, UR4, PT ;  /* 0x00000004dc007c0c */ /* 0x000fe4000bf26270 */
[----:B------:R-:W-:-:S02]  /*10ff0*/  @!P3 LEA.HI.X R7, R225, R5, R33, 0x2, P4 ;  /* 0x00000005e107b211 */ /* 0x000fc400020f1421 */
[----:B------:R-:W-:Y:S02]  /*11000*/  ISETP.GE.AND P4, PT, R221, UR4, PT ;  /* 0x00000004dd007c0c */ /* 0x000fe4000bf86270 */
[-C--:B------:R-:W-:Y:S01]  /*11010*/  @!P2 LEA.HI.X R11, R224, R5.reuse, R32, 0x2, P6 ;  /* 0x00000005e00ba211 */ /* 0x080fe200030f1420 */
[----:B------:R2:W-:Y:S02]  /*11020*/  @!P3 ST.E.64 desc[UR36][R6.64], R64 ;  /* 0x000000400600b985 */ /* 0x0005e4000c101b24 */
[CC--:B-1----:R-:W-:Y:S02]  /*11030*/  @!P0 LEA R2, P3, R223.reuse, R4.reuse, 0x2 ;  /* 0x00000004df028211 */ /* 0x0c2fe400078610ff */
[----:B------:R2:W-:Y:S01]  /*11040*/  @!P2 ST.E.64 desc[UR36][R10.64], R58 ;  /* 0x0000003a0a00a985 */ /* 0x0005e2000c101b24 */
[----:B------:R-:W-:Y:S02]  /*11050*/  @!P5 LEA R12, P2, R222, R4, 0x2 ;  /* 0x00000004de0cd211 */ /* 0x000fe400078410ff */
[----:B------:R-:W-:-:S02]  /*11060*/  @!P0 LEA.HI.X R3, R223, R5, R31, 0x2, P3 ;  /* 0x00000005df038211 */ /* 0x000fc400018f141f */
[-C--:B------:R-:W-:Y:S02]  /*11070*/  @!P1 LEA R14, P6, R220, R4.reuse, 0x2 ;  /* 0x00000004dc0e9211 */ /* 0x080fe400078c10ff */
[C---:B0-----:R-:W-:Y:S01]  /*11080*/  @!P4 LEA R8, P3, R221.reuse, R4, 0x2 ;  /* 0x00000004dd08c211 */ /* 0x041fe200078610ff */
[----:B------:R2:W-:Y:S01]  /*11090*/  @!P0 ST.E.64 desc[UR36][R2.64], R56 ;  /* 0x0000003802008985 */ /* 0x0005e2000c101b24 */
        /* <DEDUP_REMOVED lines=8> */
[----:B--2---:R-:W-:-:S04]  /*11120*/  LEA R2, P0, R23, R4, 0x2 ;  /* 0x0000000417027211 */ /* 0x004fc800078010ff */
[----:B------:R-:W-:-:S05]  /*11130*/  LEA.HI.X R3, R23, R5, R26, 0x2, P0 ;  /* 0x0000000517037211 */ /* 0x000fca00000f141a */
[----:B------:R0:W-:Y:S01]  /*11140*/  ST.E.64 desc[UR36][R2.64], R40 ;  /* 0x0000002802007985 */ /* 0x0001e2000c101b24 */
[----:B------:R-:W-:Y:S05]  /*11150*/  BRA `(.L_x_6391) ;  /* 0x0000000c006c7947 */ /* 0x000fea0003800000 */
.L_x_6382:
        /* <DEDUP_REMOVED lines=31> */
.L_x_6394:
[----:B------:R-:W-:Y:S01]  /*11350*/  USEL UR53, UR53, URZ, !UP0 ;  /* 0x0000003f35357287 */ /* 0x000fe2000c000000 */
[----:B------:R-:W-:Y:S01]  /*11360*/  BSSY B1, `(.L_x_6395) ;  /* 0x0000038000017945 */ /* 0x000fe20003800000 */
[----:B------:R-:W-:-:S03]  /*11370*/  USEL UR56, UR56, URZ, !UP0 ;  /* 0x0000003f38387287 */ /* 0x000fc6000c000000 */
[----:B------:R-:W-:Y:S09]  /*11380*/  @P0 BRA `(.L_x_6396) ;  /* 0x0000000000d40947 */ /* 0x000ff20003800000 */
        /* <DEDUP_REMOVED lines=53> */
.L_x_6396:
[----:B------:R-:W-:Y:S05]  /*116e0*/  BSYNC B1 ;  /* 0x0000000000017941 */ /* 0x000fea0003800000 */
.L_x_6395:
        /* <DEDUP_REMOVED lines=75> */
.L_x_6398:
[----:B------:R-:W-:Y:S05]  /*11ba0*/  BSYNC B1 ;  /* 0x0000000000017941 */ /* 0x000fea0003800000 */
.L_x_6397:
        /* <DEDUP_REMOVED lines=17> */
.L_x_6400:
[----:B------:R-:W-:Y:S05]  /*11cc0*/  BSYNC B1 ;  /* 0x0000000000017941 */ /* 0x000fea0003800000 */
.L_x_6399:
        /* <DEDUP_REMOVED lines=17> */
.L_x_6402:
[----:B------:R-:W-:Y:S05]  /*11de0*/  BSYNC B1 ;  /* 0x0000000000017941 */ /* 0x000fea0003800000 */
.L_x_6401:
        /* <DEDUP_REMOVED lines=18> */
.L_x_6391:
[----:B------:R-:W-:Y:S05]  /*11f10*/  BSYNC B0 ;  /* 0x0000000000007941 */ /* 0x000fea0003800000 */
.L_x_6381:
[----:B------:R-:W-:Y:S02]  /*11f20*/  ULDC UR4, c[0x0][0xc3c] ;  /* 0x00030f0000047ab9 */ /* 0x000fe40000000800 */
[----:B------:R-:W-:-:S06]  /*11f30*/  UISETP.GE.AND UP0, UPT, UR7, UR4, UPT ;  /* 0x000000040700728c */ /* 0x000fcc000bf06270 */
[----:B------:R-:W-:-:S13]  /*11f40*/  PLOP3.LUT P0, PT, PT, PT, UP0, 0x80, 0x0 ;  /* 0x000000000000781c */ /* 0x000fda0003f0f008 */
[----:B------:R-:W-:Y:S05]  /*11f50*/  @!P0 BRA `(.L_x_6403) ;  /* 0xfffffeec00d88947 */ /* 0x000fea000383ffff */
[----:B------:R-:W-:Y:S05]  /*11f60*/  EXIT ;  /* 0x000000000000794d */ /* 0x000fea0003800000 */
.L_x_6338:
        /* <DEDUP_REMOVED lines=62> */
.L_x_6407:
        /* <DEDUP_REMOVED lines=36> */
.L_x_6405:
[----:B------:R-:W-:-:S04]  /*12590*/  IMAD.IADD R8, R11, 0x1, -R8 ;  /* 0x000000010b087824 */ /* 0x000fc800078e0a08 */
[----:B------:R-:W-:-:S05]  /*125a0*/  IMAD R3, R5, R4, R8 ;  /* 0x0000000405037224 */ /* 0x000fca00078e0208 */
[----:B------:R-:W-:Y:S01]  /*125b0*/  ISETP.GT.AND P0, PT, R3, R6, PT ;  /* 0x000000060300720c */ /* 0x000fe20003f04270 */
[----:B------:R-:W-:-:S12]  /*125c0*/  IMAD.MOV.U32 R3, RZ, RZ, RZ ;  /* 0x000000ffff037224 */ /* 0x000fd800078e00ff */
        /* <DEDUP_REMOVED lines=13> */
.L_x_6408:
[----:B01----:R-:W-:-:S04]  /*126a0*/  IMAD R2, R3, R4, R8 ;  /* 0x0000000403027224 */ /* 0x003fc800078e0208 */
[----:B------:R-:W-:Y:S01]  /*126b0*/  IMAD.IADD R5, R6, 0x1, -R2 ;  /* 0x0000000106057824 */ /* 0x000fe200078e0a02 */
[----:B------:R0:W-:Y:S01]  /*126c0*/  STL [R1], R2 ;  /* 0x0000000201007387 */ /* 0x0001e20000100800 */
[----:B------:R-:W-:Y:S05]  /*126d0*/  @!P1 BRA `(.L_x_6409) ;  /* 0x0000000000ec9947 */ /* 0x000fea0003800000 */
        /* <DEDUP_REMOVED lines=40> */
[----:B------:R-:W-:Y:S02]  /*12960*/  IMAD R3, R2, R6, R3 ;  /* 0x0000000602037224 */ /* 0x000fe400078e0203 */
[----:B------:R-:W-:-:S03]  /*12970*/  IMAD.MOV R6, RZ, RZ, -R8 ;  /* 0x000000ffff067224 */ /* 0x000fc600078e0a08 */
        /* <DEDUP_REMOVED lines=13> */
[----:B------:R-:W-:Y:S02]  /*12a50*/  IMAD R2, R0, R6, R5 ;  /* 0x0000000600027224 */ /* 0x000fe400078e0205 */
[----:B------:R-:W-:-:S05]  /*12a60*/  IMAD R3, R3, 0x10000, R4 ;  /* 0x0001000003037824 */ /* 0x000fca00078e0204 */
[----:B------:R1:W-:Y:S01]  /*12a70*/  STL [R1+0x8], R3 ;  /* 0x0000080301007387 */ /* 0x0003e20000100800 */
[----:B------:R-:W-:Y:S05]  /*12a80*/  BRA `(.L_x_6410) ;  /* 0x0000000400007947 */ /* 0x000fea0003800000 */
.L_x_6409:
        /* <DEDUP_REMOVED lines=40> */
[----:B0-----:R-:W-:-:S02]  /*12d10*/  VIADD R3, R4, 0xffffffe ;  /* 0x0ffffffe04037836 */ /* 0x001fc40000000000 */
[----:B------:R-:W-:-:S04]  /*12d20*/  IMAD.MOV R4, RZ, RZ, -R13 ;  /* 0x000000ffff047224 */ /* 0x000fc800078e0a0d */
        /* <DEDUP_REMOVED lines=20> */
[----:B------:R-:W-:-:S05]  /*12e70*/  IMAD R3, R2, R4, R3 ;  /* 0x0000000402037224 */ /* 0x000fca00078e0203 */
[----:B------:R0:W-:Y:S02]  /*12e80*/  STL [R1+0x8], R3 ;  /* 0x0000080301007387 */ /* 0x0001e40000100800 */
.L_x_6410:
[----:B01----:R-:W-:-:S05]  /*12e90*/  LOP3.LUT R3, RZ, R2, RZ, 0x33, !PT ;  /* 0x00000002ff037212 */ /* 0x003fca00078e33ff */
[----:B------:R-:W-:-:S05]  /*12ea0*/  IMAD.IADD R0, R0, 0x1, R3 ;  /* 0x0000000100007824 */ /* 0x000fca00078e0203 */
[----:B------:R1:W-:Y:S01]  /*12eb0*/  STL [R1+0x4], R0 ;  /* 0x0000040001007387 */ /* 0x0003e20000100800 */
[----:B------:R-:W-:Y:S05]  /*12ec0*/  BRA `(.L_x_6411) ;  /* 0x0000000000107947 */ /* 0x000fea0003800000 */
.L_x_6406:
[----:B------:R0:W-:Y:S01]  /*12ed0*/  STL [R1], R6 ;  /* 0x0000000601007387 */ /* 0x0001e20000100800 */
[----:B------:R-:W-:-:S03]  /*12ee0*/  ULDC UR41, c[0x0][0xc3c] ;  /* 0x00030f0000297ab9 */ /* 0x000fc60000000800 */
[----:B------:R0:W-:Y:S04]  /*12ef0*/  STL [R1+0x4], RZ ;  /* 0x000004ff01007387 */ /* 0x0001e80000100800 */
[----:B------:R0:W-:Y:S02]  /*12f00*/  STL [R1+0x8], RZ ;  /* 0x000008ff01007387 */ /* 0x0001e40000100800 */
.L_x_6411:
[----:B------:R-:W2:Y:S04]  /*12f10*/  LDL R8, [R1] ;  /* 0x0000000001087983 */ /* 0x000ea80000100800 */
[----:B------:R-:W2:Y:S04]  /*12f20*/  LDL R9, [R1+0x4] ;  /* 0x0000040001097983 */ /* 0x000ea80000100800 */
[----:B------:R-:W2:Y:S01]  /*12f30*/  LDL R10, [R1+0x8] ;  /* 0x00000800010a7983 */ /* 0x000ea20000100800 */
[----:B------:R-:W-:Y:S01]  /*12f40*/  ISETP.NE.AND P0, PT, R7, RZ, PT ;  /* 0x000000ff0700720c */ /* 0x000fe20003f05270 */
[----:B------:R-:W-:-:S12]  /*12f50*/  IMAD.U32 R2, RZ, RZ, UR41 ;  /* 0x00000029ff027e24 */ /* 0x000fd8000f8e00ff */
[----:B------:R-:W3:Y:S01]  /*12f60*/  @!P0 S2R R3, SR_CgaCtaId ;  /* 0x0000000000038919 */ /* 0x000ee20000008800 */
[----:B-1----:R-:W-:Y:S01]  /*12f70*/  @!P0 MOV R0, 0x400 ;  /* 0x0000040000008802 */ /* 0x002fe20000000f00 */
[----:B------:R-:W-:-:S03]  /*12f80*/  @!P0 IMAD.MOV.U32 R11, RZ, RZ, R2 ;  /* 0x000000ffff0b8224 */ /* 0x000fc600078e0002 */
[----:B---3--:R-:W-:-:S05]  /*12f90*/  @!P0 LEA R0, R3, R0, 0x18 ;  /* 0x0000000003008211 */ /* 0x008fca00078ec0ff */
[----:B--2---:R1:W-:Y:S01]  /*12fa0*/  @!P0 STS.128 [R0+0x334d0], R8 ;  /* 0x0334d00800008388 */ /* 0x0043e20000000c00 */
[----:B------:R-:W-:Y:S06]  /*12fb0*/  BAR.ARV 0x5, 0x180 ;  /* 0x0146000000007b1d */ /* 0x000fec0000002000 */
.L_x_6404:
[----:B------:R-:W-:Y:S01]  /*12fc0*/  ULDC UR4, c[0x0][0xc3c] ;  /* 0x00030f0000047ab9 */ /* 0x000fe20000000800 */
[----:B------:R2:W-:Y:S01]  /*12fd0*/  STL [R1+0x20], RZ ;  /* 0x000020ff01007387 */ /* 0x0005e20000100800 */
[----:B------:R-:W-:Y:S01]  /*12fe0*/  UISETP.GE.AND UP0, UPT, UR41, UR4, UPT ;  /* 0x000000042900728c */ /* 0x000fe2000bf06270 */
[----:B------:R-:W-:Y:S02]  /*12ff0*/  IMAD.MOV.U32 R34, RZ, RZ, 0x1 ;  /* 0x00000001ff227424 */ /* 0x000fe400078e00ff */
[----:B------:R-:W-:-:S03]  /*13000*/  IMAD.MOV.U32 R31, RZ, RZ, RZ ;  /* 0x000000ffff1f7224 */ /* 0x000fc600078e00ff */
[----:B------:R-:W-:-:S13]  /*13010*/  PLOP3.LUT P0, PT, PT, PT, UP0, 0x80, 0x0 ;  /* 0x000000000000781c */ /* 0x000fda0003f0f008 */
[----:B--2---:R-:W-:Y:S05]  /*13020*/  @P0 BRA `(.L_x_6412) ;  /* 0x0000006c00600947 */ /* 0x004fea0003800000 */
[----:B-1----:R-:W2:Y:S01]  /*13030*/  LDL R0, [R1+0x2c] ;  /* 0x00002c0001007983 */ /* 0x002ea20000100800 */
[----:B------:R-:W1:Y:S01]  /*13040*/  S2UR UR4, SR_CgaCtaId ;  /* 0x00000000000479c3 */ /* 0x000e620000008800 */
[----:B------:R-:W-:Y:S01]  /*13050*/  MOV R18, 0x400 ;  /* 0x0000040000127802 */ /* 0x000fe20000000f00 */
[----:B------:R-:W-:Y:S01]  /*13060*/  IMAD.MOV.U32 R34, RZ, RZ, 0x1 ;  /* 0x00000001ff227424 */ /* 0x000fe200078e00ff */
[----:B------:R-:W3:Y:S01]  /*13070*/  S2R R8, SR_TID.X ;  /* 0x0000000000087919 */ /* 0x000ee20000002100 */
[----:B------:R-:W-:Y:S01]  /*13080*/  IMAD.MOV.U32 R31, RZ, RZ, RZ ;  /* 0x000000ffff1f7224 */ /* 0x000fe200078e00ff */
[----:B------:R-:W-:Y:S01]  /*13090*/  ULDC UR47, c[0x0][0xc] ;  /* 0x00000300002f7ab9 */ /* 0x000fe20000000800 */
[----:B------:R-:W-:Y:S01]  /*130a0*/  STL [R1+0x20], RZ ;  /* 0x000020ff01007387 */ /* 0x000fe20000100800 */
[C---:B---3--:R-:W-:Y:S02]  /*130b0*/  IMAD.SHL.U32 R16, R8.reuse, 0x40, RZ ;  /* 0x0000004008107824 */ /* 0x048fe400078e00ff */
[----:B------:R-:W-:-:S02]  /*130c0*/  IMAD.SHL.U32 R36, R8, 0x10, RZ ;  /* 0x0000001008247824 */ /* 0x000fc400078e00ff */
[----:B------:R-:W-:Y:S01]  /*130d0*/  IMAD.SHL.U32 R7, R8, 0x2, RZ ;  /* 0x0000000208077824 */ /* 0x000fe200078e00ff */
[----:B------:R-:W-:Y:S01]  /*130e0*/  LOP3.LUT R3, R16, 0x180, RZ, 0xc0, !PT ;  /* 0x0000018010037812 */ /* 0x000fe200078ec0ff */
[----:B------:R-:W-:Y:S01]  /*130f0*/  IMAD.SHL.U32 R2, R8, 0x20, RZ ;  /* 0x0000002008027824 */ /* 0x000fe200078e00ff */
[----:B0-----:R-:W-:Y:S01]  /*13100*/  LOP3.LUT R6, R36, 0x1b0, RZ, 0xc0, !PT ;  /* 0x000001b024067812 */ /* 0x001fe200078ec0ff */
[----:B------:R-:W-:Y:S01]  /*13110*/  IMAD.SHL.U32 R9, R8, 0x4, RZ ;  /* 0x0000000408097824 */ /* 0x000fe200078e00ff */
[----:B------:R-:W-:Y:S02]  /*13120*/  LOP3.LUT R5, R36, 0x600, RZ, 0xc0, !PT ;  /* 0x0000060024057812 */ /* 0x000fe400078ec0ff */
[----:B------:R-:W-:Y:S02]  /*13130*/  LOP3.LUT R7, R6, 0x30, R7, 0x78, !PT ;  /* 0x0000003006077812 */ /* 0x000fe400078e7807 */
[----:B------:R-:W-:Y:S02]  /*13140*/  LOP3.LUT R4, R2, 0x80, RZ, 0xc0, !PT ;  /* 0x0000008002047812 */ /* 0x000fe400078ec0ff */
[----:B------:R-:W-:-:S02]  /*13150*/  LOP3.LUT R5, R5, 0x60, R2, 0xf8, !PT ;  /* 0x0000006005057812 */ /* 0x000fc400078ef802 */
[----:B------:R-:W-:Y:S02]  /*13160*/  LOP3.LUT R4, R4, 0x10, R8, 0xf8, !PT ;  /* 0x0000001004047812 */ /* 0x000fe400078ef808 */
[----:B------:R-:W-:Y:S02]  /*13170*/  LOP3.LUT R5, R5, 0x100, R2, 0xf8, !PT ;  /* 0x0000010005057812 */ /* 0x000fe400078ef802 */
[----:B------:R-:W-:-:S04]  /*13180*/  LOP3.LUT R4, R4, 0x10, R9, 0x78, !PT ;  /* 0x0000001004047812 */ /* 0x000fc800078e7809 */
[----:B------:R-:W-:Y:S02]  /*13190*/  LOP3.LUT R17, R5, R4, RZ, 0xfc, !PT ;  /* 0x0000000405117212 */ /* 0x000fe400078efcff */
[----:B--2---:R-:W-:Y:S02]  /*131a0*/  R2UR UR5, R0 ;  /* 0x00000000000572ca */ /* 0x004fe400000e0000 */
[----:B------:R-:W-:-:S04]  /*131b0*/  SHF.R.U32.HI R0, RZ, 0x1, R8 ;  /* 0x00000001ff007819 */ /* 0x000fc80000011608 */
[----:B------:R-:W-:Y:S01]  /*131c0*/  LOP3.LUT R0, R3, 0x30, R0, 0xf8, !PT ;  /* 0x0000003003007812 */ /* 0x000fe200078ef800 */
[C---:B------:R-:W-:Y:S01]  /*131d0*/  IMAD.SHL.U32 R3, R8.reuse, 0x8, RZ ;  /* 0x0000000808037824 */ /* 0x040fe200078e00ff */
[----:B------:R-:W-:-:S04]  /*131e0*/  LOP3.LUT R8, R8, 0x7f, RZ, 0xc0, !PT ;  /* 0x0000007f08087812 */ /* 0x000fc800078ec0ff */
[----:B------:R-:W-:Y:S01]  /*131f0*/  LOP3.LUT R3, R0, 0x30, R3, 0x78, !PT ;  /* 0x0000003000037812 */ /* 0x000fe200078e7803 */
[----:B------:R-:W-:Y:S01]  /*13200*/  ULOP3.LUT UR44, UR5, 0x2, URZ, 0xfc, !UPT ;  /* 0x00000002052c7892 */ /* 0x000fe2000f8efc3f */
[----:B------:R-:W-:Y:S01]  /*13210*/  LOP3.LUT R0, R7, 0x640, R36, 0xf8, !PT ;  /* 0x0000064007007812 */ /* 0x000fe200078ef824 */
[----:B------:R-:W-:Y:S01]  /*13220*/  ULOP3.LUT UR46, UR5, 0x1, URZ, 0xfc, !UPT ;  /* 0x00000001052e7892 */ /* 0x000fe2000f8efc3f */
[----:B------:R-:W-:Y:S01]  /*13230*/  LOP3.LUT R16, R3, 0x640, R16, 0xf8, !PT ;  /* 0x0000064003107812 */ /* 0x000fe200078ef810 */
[----:B-1----:R-:W-:Y:S01]  /*13240*/  IMAD.U32 R3, RZ, RZ, UR4 ;  /* 0x00000004ff037e24 */ /* 0x002fe2000f8e00ff */
[----:B------:R-:W-:Y:S02]  /*13250*/  SHF.R.U32.HI R4, RZ, 0x2, R8 ;  /* 0x00000002ff047819 */ /* 0x000fe40000011608 */
[----:B------:R-:W-:Y:S02]  /*13260*/  LOP3.LUT R36, R36, 0x30, RZ, 0xc0, !PT ;  /* 0x0000003024247812 */ /* 0x000fe400078ec0ff */
[----:B------:R-:W-:Y:S01]  /*13270*/  LEA R18, R3, R18, 0x18 ;  /* 0x0000001203127211 */ /* 0x000fe200078ec0ff */
[----:B------:R0:W-:Y:S01]  /*13280*/  STL [R1+0x14], R3 ;  /* 0x0000140301007387 */ /* 0x0001e20000100800 */
[----:B------:R-:W-:-:S02]  /*13290*/  LOP3.LUT R2, R4, 0x60, R2, 0xf8, !PT ;  /* 0x0000006004027812 */ /* 0x000fc400078ef802 */
[----:B------:R-:W-:Y:S01]  /*132a0*/  LOP3.LUT R4, R36, 0x40, RZ, 0xfc, !PT ;  /* 0x0000004024047812 */ /* 0x000fe200078efcff */
[----:B------:R1:W-:Y:S01]  /*132b0*/  STL [R1+0x18], R0 ;  /* 0x0000180001007387 */ /* 0x0003e20000100800 */
[----:B------:R-:W-:Y:S02]  /*132c0*/  LOP3.LUT R2, R2, 0x80, RZ, 0xfc, !PT ;  /* 0x0000008002027812 */ /* 0x000fe400078efcff */
[----:B0-----:R-:W-:Y:S01]  /*132d0*/  LOP3.LUT R3, R36, 0x80, RZ, 0xfc, !PT ;  /* 0x0000008024037812 */ /* 0x001fe200078efcff */
[----:B-1----:R-:W-:-:S05]  /*132e0*/  IMAD.IADD R0, R18, 0x1, R0 ;  /* 0x0000000112007824 */ /* 0x002fca00078e0200 */
[----:B------:R0:W-:Y:S02]  /*132f0*/  STL [R1+0x1c], R0 ;  /* 0x00001c0001007387 */ /* 0x0001e40000100800 */
.L_x_6490:
[----:B------:R-:W-:Y:S01]  /*13300*/  ULDC.64 UR4, c[0x0][0xc88] ;  /* 0x0003220000047ab9 */ /* 0x000fe20000000a00 */
[----:B------:R-:W-:Y:S01]  /*13310*/  ULDC.64 UR6, c[0x0][0xa18] ;  /* 0x0002860000067ab9 */ /* 0x000fe20000000a00 */
[----:B------:R-:W-:Y:S01]  /*13320*/  UIMAD.WIDE UR4, UR41, 0x4, UR4 ;  /* 0x00000004290478a5 */ /* 0x000fe2000f8e0204 */
[----:B------:R-:W-:Y:S01]  /*13330*/  IMAD.MOV.U32 R37, RZ, RZ, RZ ;  /* 0x000000ffff257224 */ /* 0x000fe200078e00ff */
[----:B0-----:R-:W0:Y:S04]  /*13340*/  LDC R0, c[0x0][0x424] ;  /* 0x00010900ff007b82 */ /* 0x001e280000000800 */
[----:B---3--:R-:W-:Y:S02]  /*13350*/  IMAD.U32 R2, RZ, RZ, UR4 ;  /* 0x00000004ff027e24 */ /* 0x008fe4000f8e00ff */
        /* <DEDUP_REMOVED lines=45> */
.L_x_6413:
        /* <DEDUP_REMOVED lines=16> */
.L_x_6414:
        /* <DEDUP_REMOVED lines=9> */
.L_x_6415:
[----:B------:R-:W2:Y:S01]  /*137c0*/  LDL R0, [R1+0x4] ;  /* 0x0000040001007983 */ /* 0x000ea20000100800 */
[----:B-1----:R-:W1:Y:S03]  /*137d0*/  LDC R2, c[0x0][0x448] ;  /* 0x00011200ff027b82 */ /* 0x002e660000000800 */
[----:B------:R-:W3:Y:S01]  /*137e0*/  LDL R23, [R1+0x8] ;  /* 0x0000080001177983 */ /* 0x000ee20000100800 */
[----:B-1----:R-:W-:-:S13]  /*137f0*/  ISETP.NE.AND P0, PT, R2, 0x1, PT ;  /* 0x000000010200780c */ /* 0x002fda0003f05270 */
[----:B------:R-:W1:Y:S08]  /*13800*/  @P0 LDC R3, c[0x0][0x44c] ;  /* 0x00011300ff030b82 */ /* 0x000e700000000800 */
[----:B------:R-:W4:Y:S01]  /*13810*/  @P0 LDC R5, c[0x0][0x450] ;  /* 0x00011400ff050b82 */ /* 0x000f220000000800 */
[----:B-----5:R-:W-:Y:S01]  /*13820*/  IMAD.IADD R24, R24, 0x1, -R37 ;  /* 0x0000000118187824 */ /* 0x020fe200078e0a25 */
[----:B------:R-:W-:-:S04]  /*13830*/  LOP3.LUT R22, R22, 0xfffffeff, RZ, 0xc0, !PT ;  /* 0xfffffeff16167812 */ /* 0x000fc800078ec0ff */
[----:B------:R-:W-:Y:S01]  /*13840*/  @P0 LOP3.LUT R22, R22, 0x100, RZ, 0xfc, !PT ;  /* 0x0000010016160812 */ /* 0x000fe200078efcff */
[----:B--2---:R-:W-:-:S04]  /*13850*/  IMAD.SHL.U32 R0, R0, 0x80, RZ ;  /* 0x0000008000007824 */ /* 0x004fc800078e00ff */
[----:B------:R-:W-:-:S04]  /*13860*/  VIADD R0, R0, 0x7f ;  /* 0x0000007f00007836 */ /* 0x000fc80000000000 */
[----:B-1----:R-:W-:Y:S01]  /*13870*/  @P0 IMAD.HI.U32 R2, R0, R3, RZ ;  /* 0x0000000300020227 */ /* 0x002fe200078e00ff */
[----:B0-----:R-:W-:-:S04]  /*13880*/  IADD3 R3, R24, 0xa0, -R25 ;  /* 0x000000a018037810 */ /* 0x001fc80007ffe819 */
[----:B----4-:R-:W-:Y:S01]  /*13890*/  @P0 SHF.R.U32.HI R0, RZ, R5, R2 ;  /* 0x00000005ff000219 */ /* 0x010fe20000011602 */
[----:B------:R-:W-:-:S04]  /*138a0*/  VIADD R2, R24, 0x9f ;  /* 0x0000009f18027836 */ /* 0x000fc80000000000 */
[----:B------:R-:W-:Y:S02]  /*138b0*/  IMAD.IADD R0, R3, 0x1, R0 ;  /* 0x0000000103007824 */ /* 0x000fe400078e0200 */
[----:B------:R-:W-:-:S04]  /*138c0*/  IMAD.HI R2, R2, 0x66666667, RZ ;  /* 0x6666666702027827 */ /* 0x000fc800078e02ff */
[----:B------:R-:W-:Y:S01]  /*138d0*/  IMAD.HI R0, R0, 0x66666667, RZ ;  /* 0x6666666700007827 */ /* 0x000fe200078e02ff */
[----:B------:R-:W-:-:S04]  /*138e0*/  SHF.R.U32.HI R3, RZ, 0x1f, R2 ;  /* 0x0000001fff037819 */ /* 0x000fc80000011602 */
[----:B------:R-:W-:Y:S02]  /*138f0*/  SHF.R.U32.HI R5, RZ, 0x1f, R0 ;  /* 0x0000001fff057819 */ /* 0x000fe40000011600 */
[----:B------:R-:W-:Y:S02]  /*13900*/  LEA.HI.SX32 R3, R2, R3, 0x1a ;  /* 0x0000000302037211 */ /* 0x000fe400078fd2ff */
[----:B------:R-:W-:-:S04]  /*13910*/  LEA.HI.SX32 R26, R0, R5, 0x1a ;  /* 0x00000005001a7211 */ /* 0x000fc800078fd2ff */
[----:B------:R-:W-:-:S04]  /*13920*/  VIMNMX R26, R3, R26, PT ;  /* 0x0000001a031a7248 */ /* 0x000fc80003fe0100 */
[----:B------:R-:W-:Y:S02]  /*13930*/  ISETP.GE.AND P0, PT, R26, 0x1, PT ;  /* 0x000000011a00780c */ /* 0x000fe40003f06270 */
[C---:B---3--:R-:W-:Y:S02]  /*13940*/  LOP3.LUT R0, R23.reuse, 0xff000000, RZ, 0xc0, !PT ;  /* 0xff00000017007812 */ /* 0x048fe400078ec0ff */
[----:B------:R-:W-:Y:S02]  /*13950*/  LOP3.LUT R3, R23, 0xff0000, RZ, 0xc0, !PT ;  /* 0x00ff000017037812 */ /* 0x000fe400078ec0ff */
[----:B------:R-:W-:-:S04]  /*13960*/  SHF.R.U32.HI R0, RZ, 0x8, R0 ;  /* 0x00000008ff007819 */ /* 0x000fc80000011600 */
        /* <DEDUP_REMOVED lines=33> */
.L_x_6416:
[-C--:B------:R-:W-:Y:S01]  /*13b80*/  IMAD R0, R0, R3.reuse, RZ ;  /* 0x0000000300007224 */ /* 0x080fe200078e02ff */
[----:B------:R-:W-:Y:S04]  /*13b90*/  BSSY B7, `(.L_x_6417) ;  /* 0x0000511000077945 */ /* 0x000fe80003800000 */
[----:B------:R0:W-:Y:S01]  /*13ba0*/  STL [R1+0x10], R0 ;  /* 0x0000100001007387 */ /* 0x0001e20000100800 */
[----:B------:R-:W-:-:S04]  /*13bb0*/  VIADDMNMX R26, R0, R3, R26, PT ;  /* 0x00000003001a7246 */ /* 0x000fc8000380011a */
[----:B------:R-:W-:-:S13]  /*13bc0*/  ISETP.GT.AND P0, PT, R26, R0, PT ;  /* 0x000000001a00720c */ /* 0x000fda0003f04270 */
        /* <DEDUP_REMOVED lines=16> */
[----:B0-----:R-:W-:-:S05]  /*13cd0*/  IADD3 R0, R0, UR47, R7 ;  /* 0x0000002f00007c10 */ /* 0x001fca000fffe007 */
[----:B------:R2:W-:Y:S01]  /*13ce0*/  STL [R1], R0 ;  /* 0x0000000001007387 */ /* 0x0005e20000100800 */
[----:B------:R-:W-:Y:S05]  /*13cf0*/  BRA `(.L_x_6419) ;  /* 0x0000004c00e87947 */ /* 0x000fea0003800000 */
.L_x_6418:
        /* <DEDUP_REMOVED lines=20> */
.L_x_6421:
[----:B------:R-:W-:Y:S05]  /*13e40*/  BSYNC B6 ;  /* 0x0000000000067941 */ /* 0x000fea0003800000 */
.L_x_6420:
        /* <DEDUP_REMOVED lines=22> */
.L_x_6423:
[----:B------:R-:W-:Y:S05]  /*13fb0*/  BSYNC B6 ;  /* 0x0000000000067941 */ /* 0x000fea0003800000 */
.L_x_6422:
        /* <DEDUP_REMOVED lines=20> */
.L_x_6425:
[----:B------:R-:W-:Y:S05]  /*14100*/  BSYNC B6 ;  /* 0x0000000000067941 */ /* 0x000fea0003800000 */
.L_x_6424:
        /* <DEDUP_REMOVED lines=19> */
.L_x_6427:
[----:B------:R-:W-:Y:S05]  /*14240*/  BSYNC B6 ;  /* 0x0000000000067941 */ /* 0x000fea0003800000 */
.L_x_6426:
        /* <DEDUP_REMOVED lines=11> */
[----:B-1----:R-:W-:Y:S01]  /*14300*/  ISETP.NE.AND P1, PT, R9, 0x1, PT ;  /* 0x000000010900780c */ /* 0x002fe20003f25270 */
[----:B------:R-:W-:Y:S01]  /*14310*/  IMAD.MOV.U32 R5, RZ, RZ, 0xa0 ;  /* 0x000000a0ff057424 */ /* 0x000fe200078e00ff */
[----:B0-----:R-:W-:Y:S01]  /*14320*/  LOP3.LUT R20, R20, 0x7f, RZ, 0xc0, !PT ;  /* 0x0000007f14147812 */ /* 0x001fe200078ec0ff */
[----:B------:R-:W0:Y:S01]  /*14330*/  S2R R21, SR_TID.X ;  /* 0x0000000000157919 */ /* 0x000e220000002100 */
[----:B------:R-:W-:Y:S01]  /*14340*/  LOP3.LUT R22, R22, 0xffffffbf, RZ, 0xc0, !PT ;  /* 0xffffffbf16167812 */ /* 0x000fe200078ec0ff */
[----:B------:R-:W-:Y:S01]  /*14350*/  IMAD R0, R26, R5, -0xa0 ;  /* 0xffffff601a007424 */ /* 0x000fe200078e0205 */
[----:B------:R-:W-:-:S07]  /*14360*/  SHF.R.U32.HI R27, RZ, 0x2, R20 ;  /* 0x00000002ff1b7819 */ /* 0x000fce0000011614 */
[----:B--2---:R-:W1:Y:S01]  /*14370*/  @P1 LDC R3, c[0x0][0x434] ;  /* 0x00010d00ff031b82 */ /* 0x004e620000000800 */
[----:B------:R-:W-:-:S07]  /*14380*/  @P1 LOP3.LUT R22, R22, 0x40, RZ, 0xfc, !PT ;  /* 0x0000004016161812 */ /* 0x000fce00078efcff */
[----:B------:R-:W2:Y:S08]  /*14390*/  @P1 LDC R2, c[0x0][0x438] ;  /* 0x00010e00ff021b82 */ /* 0x000eb00000000800 */
[----:B------:R-:W4:Y:S01]  /*143a0*/  @P1 LDC R8, c[0x0][0x434] ;  /* 0x00010d00ff081b82 */ /* 0x000f220000000800 */
[C---:B0-----:R-:W-:Y:S02]  /*143b0*/  IMAD.SHL.U32 R20, R21.reuse, 0x20, RZ ;  /* 0x0000002015147824 */ /* 0x041fe400078e00ff */
[----:B------:R-:W-:-:S05]  /*143c0*/  IMAD.SHL.U32 R21, R21, 0x20, RZ ;  /* 0x0000002015157824 */ /* 0x000fca00078e00ff */
[----:B------:R-:W0:Y:S01]  /*143d0*/  @P1 LDC R7, c[0x0][0x438] ;  /* 0x00010e00ff071b82 */ /* 0x000e220000000800 */
[C---:B------:R-:W-:Y:S02]  /*143e0*/  LOP3.LUT R20, R27.reuse, 0x60, R20, 0xf8, !PT ;  /* 0x000000601b147812 */ /* 0x040fe400078ef814 */
[----:B------:R-:W-:Y:S02]  /*143f0*/  LOP3.LUT R21, R27, 0x60, R21, 0xf8, !PT ;  /* 0x000000601b157812 */ /* 0x000fe400078ef815 */
[----:B------:R-:W-:-:S05]  /*14400*/  LOP3.LUT R20, R20, 0x80, RZ, 0xfc, !PT ;  /* 0x0000008014147812 */ /* 0x000fca00078efcff */
[--C-:B------:R-:W-:Y:S02]  /*14410*/  IMAD.IADD R5, R20, 0x1, R0.reuse ;  /* 0x0000000114057824 */ /* 0x100fe400078e0200 */
[----:B------:R-:W-:-:S03]  /*14420*/  IMAD.IADD R0, R21, 0x1, R0 ;  /* 0x0000000115007824 */ /* 0x000fc600078e0200 */
[C---:B------:R-:W-:Y:S01]  /*14430*/  ISETP.GE.AND P0, PT, R5.reuse, R24, PT ;  /* 0x000000180500720c */ /* 0x040fe20003f06270 */
[--C-:B------:R-:W-:Y:S02]  /*14440*/  IMAD.IADD R6, R0, 0x1, R37.reuse ;  /* 0x0000000100067824 */ /* 0x100fe400078e0225 */
[----:B------:R-:W-:Y:S01]  /*14450*/  IMAD.IADD R5, R5, 0x1, R37 ;  /* 0x0000000105057824 */ /* 0x000fe200078e0225 */
[----:B------:R-:W-:Y:S01]  /*14460*/  ISETP.GT.U32.OR P0, PT, R20, 0x9f, P0 ;  /* 0x0000009f1400780c */ /* 0x000fe20000704470 */
[----:B-1----:R-:W-:-:S04]  /*14470*/  @P1 IMAD.HI.U32 R3, R6, R3, RZ ;  /* 0x0000000306031227 */ /* 0x002fc800078e00ff */
[----:B------:R-:W-:Y:S01]  /*14480*/  IMAD.MOV.U32 R10, RZ, RZ, R6 ;  /* 0x000000ffff0a7224 */ /* 0x000fe200078e0006 */
[----:B--2---:R-:W-:Y:S01]  /*14490*/  @P1 SHF.R.U32.HI R10, RZ, R2, R3 ;  /* 0x00000002ff0a1219 */ /* 0x004fe20000011603 */
[----:B----4-:R-:W-:-:S04]  /*144a0*/  @P1 IMAD.HI.U32 R8, R5, R8, RZ ;  /* 0x0000000805081227 */ /* 0x010fc800078e00ff */
[--C-:B------:R-:W-:Y:S01]  /*144b0*/  IMAD.MOV.U32 R4, RZ, RZ, R5.reuse ;  /* 0x000000ffff047224 */ /* 0x100fe200078e0005 */
[----:B0-----:R-:W-:Y:S01]  /*144c0*/  @P1 SHF.R.U32.HI R4, RZ, R7, R8 ;  /* 0x00000007ff041219 */ /* 0x001fe20000011608 */
[----:B------:R-:W0:Y:S01]  /*144d0*/  @!P0 LDC.64 R2, c[0x0][0x428] ;  /* 0x00010a00ff028b82 */ /* 0x000e220000000a00 */
[----:B------:R-:W-:Y:S01]  /*144e0*/  IMAD.MOV R8, RZ, RZ, -R10 ;  /* 0x000000ffff087224 */ /* 0x000fe200078e0a0a */
[----:B------:R-:W-:Y:S02]  /*144f0*/  ISETP.GE.AND P1, PT, R0, R24, PT ;  /* 0x000000180000720c */ /* 0x000fe40003f26270 */
[----:B------:R-:W-:Y:S02]  /*14500*/  IMAD.MOV R7, RZ, RZ, -R4 ;  /* 0x000000ffff077224 */ /* 0x000fe400078e0a04 */
[C---:B------:R-:W-:Y:S02]  /*14510*/  IMAD R6, R9.reuse, R8, R6 ;  /* 0x0000000809067224 */ /* 0x040fe400078e0206 */
[----:B------:R-:W-:Y:S01]  /*14520*/  IMAD R7, R9, R7, R5 ;  /* 0x0000000709077224 */ /* 0x000fe200078e0205 */
[----:B------:R-:W-:-:S06]  /*14530*/  @!P0 SHF.R.S32.HI R5, RZ, 0x1f, R4 ;  /* 0x0000001fff058819 */ /* 0x000fcc0000011404 */
[----:B------:R-:W-:Y:S02]  /*14540*/  @!P1 SHF.R.S32.HI R11, RZ, 0x1f, R10 ;  /* 0x0000001fff0b9819 */ /* 0x000fe4000001140a */
[----:B------:R-:W-:Y:S01]  /*14550*/  LOP3.LUT R22, R22, 0xfffffff7, RZ, 0xc0, !PT ;  /* 0xfffffff716167812 */ /* 0x000fe200078ec0ff */
[----:B------:R-:W-:Y:S01]  /*14560*/  IMAD.U32 R0, RZ, RZ, UR44 ;  /* 0x0000002cff007e24 */ /* 0x000fe2000f8e00ff */
[----:B------:R-:W-:-:S04]  /*14570*/  LOP3.LUT R12, R36, 0x40, RZ, 0xfc, !PT ;  /* 0x00000040240c7812 */ /* 0x000fc800078efcff */
[----:B------:R-:W-:Y:S01]  /*14580*/  ISETP.NE.AND P3, PT, R0, 0x3, PT ;  /* 0x000000030000780c */ /* 0x000fe20003f65270 */
[----:B------:R-:W-:Y:S01]  /*14590*/  UMOV UR4, 0xffffffff ;  /* 0xffffffff00047882 */ /* 0x000fe20000000000 */
[----:B------:R-:W-:Y:S02]  /*145a0*/  LOP3.LUT R23, R23, 0xffff, RZ, 0xc0, !PT ;  /* 0x0000ffff17177812 */ /* 0x000fe400078ec0ff */
[----:B---3--:R-:W-:Y:S01]  /*145b0*/  SHF.R.S32.HI R9, RZ, 0x1f, R33 ;  /* 0x0000001fff097819 */ /* 0x008fe20000011421 */
[----:B0-----:R-:W-:-:S04]  /*145c0*/  @!P0 IMAD.WIDE.U32 R4, R33, R2, R4 ;  /* 0x0000000221048225 */ /* 0x001fc800078e0004 */
[----:B------:R-:W-:Y:S01]  /*145d0*/  @!P0 IMAD R8, R9, R2, RZ ;  /* 0x0000000209088224 */ /* 0x000fe200078e02ff */
[----:B------:R0:W-:Y:S03]  /*145e0*/  STL [R1+0xc], R9 ;  /* 0x00000c0901007387 */ /* 0x0001e60000100800 */
[----:B------:R-:W-:Y:S02]  /*145f0*/  @!P0 IMAD R8, R33, R3, R8 ;  /* 0x0000000321088224 */ /* 0x000fe400078e0208 */
[----:B------:R-:W1:Y:S02]  /*14600*/  @!P0 LDC.64 R2, c[0x0][0x418] ;  /* 0x00010600ff028b82 */ /* 0x000e640000000a00 */
[----:B------:R-:W-:Y:S01]  /*14610*/  @!P0 IMAD.IADD R8, R8, 0x1, R5 ;  /* 0x0000000108088824 */ /* 0x000fe200078e0205 */
[----:B-1----:R-:W-:-:S04]  /*14620*/  @!P0 LEA R2, P2, R4, R2, 0x2 ;  /* 0x0000000204028211 */ /* 0x002fc800078410ff */
[----:B------:R-:W-:Y:S01]  /*14630*/  @!P0 LEA.HI.X R3, R4, R3, R8, 0x2, P2 ;  /* 0x0000000304038211 */ /* 0x000fe200010f1408 */
[----:B------:R-:W-:Y:S01]  /*14640*/  IMAD.MOV.U32 R8, RZ, RZ, RZ ;  /* 0x000000ffff087224 */ /* 0x000fe200078e00ff */
[----:B------:R-:W1:Y:S05]  /*14650*/  @!P1 LDC.64 R4, c[0x0][0x418] ;  /* 0x00010600ff049b82 */ /* 0x000e6a0000000a00 */
[----:B------:R2:W5:Y:S03]  /*14660*/  @!P0 LDG.E R8, desc[UR36][R2.64] ;  /* 0x0000002402088981 */ /* 0x000566000c1e1900 */
[----:B--2---:R-:W2:Y:S01]  /*14670*/  @!P1 LDC.64 R2, c[0x0][0x428] ;  /* 0x00010a00ff029b82 */ /* 0x004ea20000000a00 */
[----:B------:R-:W-:Y:S01]  /*14680*/  ISETP.GT.U32.AND P2, PT, R20, 0x9f, PT ;  /* 0x0000009f1400780c */ /* 0x000fe20003f44070 */
[----:B--2---:R-:W-:-:S04]  /*14690*/  @!P1 IMAD.WIDE.U32 R10, R33, R2, R10 ;  /* 0x00000002210a9225 */ /* 0x004fc800078e000a */
[----:B------:R-:W-:Y:S02]  /*146a0*/  @!P1 IMAD R2, R9, R2, RZ ;  /* 0x0000000209029224 */ /* 0x000fe400078e02ff */
[----:B0-----:R-:W0:Y:S02]  /*146b0*/  LDC R9, c[0x0][0x2f4] ;  /* 0x0000bd00ff097b82 */ /* 0x001e240000000800 */
[----:B------:R-:W-:Y:S01]  /*146c0*/  @!P1 IMAD R3, R33, R3, R2 ;  /* 0x0000000321039224 */ /* 0x000fe200078e0202 */
[----:B-1----:R-:W-:-:S03]  /*146d0*/  @!P1 LEA R2, P0, R10, R4, 0x2 ;  /* 0x000000040a029211 */ /* 0x002fc600078010ff */
[----:B------:R-:W-:-:S05]  /*146e0*/  @!P1 IMAD.IADD R3, R11, 0x1, R3 ;  /* 0x000000010b039824 */ /* 0x000fca00078e0203 */
[----:B------:R-:W-:Y:S01]  /*146f0*/  @!P1 LEA.HI.X R3, R10, R5, R3, 0x2, P0 ;  /* 0x000000050a039211 */ /* 0x000fe200000f1403 */
[----:B------:R-:W-:Y:S01]  /*14700*/  IMAD.MOV.U32 R5, RZ, RZ, RZ ;  /* 0x000000ffff057224 */ /* 0x000fe200078e00ff */
[----:B------:R-:W-:-:S05]  /*14710*/  @P2 LOP3.LUT R22, R22, 0x8, RZ, 0xfc, !PT ;  /* 0x0000000816162812 */ /* 0x000fca00078efcff */
[----:B------:R1:W5:Y:S01]  /*14720*/  @!P1 LDG.E R5, desc[UR36][R2.64] ;  /* 0x0000002402059981 */ /* 0x000362000c1e1900 */
[----:B------:R-:W-:-:S04]  /*14730*/  LOP3.LUT R22, R22, 0xffffffef, RZ, 0xc0, !PT ;  /* 0xffffffef16167812 */ /* 0x000fc800078ec0ff */
[----:B------:R-:W-:Y:S02]  /*14740*/  LOP3.LUT R22, R22, 0xfffffffb, RZ, 0xc0, !PT ;  /* 0xfffffffb16167812 */ /* 0x000fe400078ec0ff */
[-C--:B0-----:R-:W-:Y:S02]  /*14750*/  ISETP.GE.AND P1, PT, R36, R9.reuse, PT ;  /* 0x000000092400720c */ /* 0x081fe40003f26270 */
[----:B------:R-:W-:-:S11]  /*14760*/  ISETP.GE.AND P0, PT, R12, R9, PT ;  /* 0x000000090c00720c */ /* 0x000fd60003f06270 */
[----:B------:R-:W-:-:S04]  /*14770*/  @P1 LOP3.LUT R22, R22, 0x4, RZ, 0xfc, !PT ;  /* 0x0000000416161812 */ /* 0x000fc800078efcff */
[----:B------:R-:W-:-:S04]  /*14780*/  @P3 LOP3.LUT R22, R22, 0x10, RZ, 0xfc, !PT ;  /* 0x0000001016163812 */ /* 0x000fc800078efcff */
[----:B------:R-:W-:-:S04]  /*14790*/  LOP3.LUT R22, R22, 0xfffffffd, RZ, 0xc0, !PT ;  /* 0xfffffffd16167812 */ /* 0x000fc800078ec0ff */
[----:B------:R-:W-:Y:S01]  /*147a0*/  @P0 LOP3.LUT R22, R22, 0x2, RZ, 0xfc, !PT ;  /* 0x0000000216160812 */ /* 0x000fe200078efcff */
[----:B-1----:R-:W-:Y:S06]  /*147b0*/  BRA.DIV UR4, `(.L_x_6428) ;  /* 0x0000005e04307947 */ /* 0x002fec000b800000 */
.L_x_6510:
[----:B------:R-:W-:Y:S01]  /*147c0*/  LOP3.LUT R2, R36, 0x80, RZ, 0xfc, !PT ;  /* 0x0000008024027812 */ /* 0x000fe200078efcff */
[----:B------:R-:W-:Y:S01]  /*147d0*/  VIADD R0, R26, 0xffffffff ;  /* 0xffffffff1a007836 */ /* 0x000fe20000000000 */
[----:B------:R-:W-:Y:S02]  /*147e0*/  LOP3.LUT R22, R22, 0xfffffffe, RZ, 0xc0, !PT ;  /* 0xfffffffe16167812 */ /* 0x000fe400078ec0ff */
[----:B------:R-:W-:-:S13]  /*147f0*/  ISETP.GE.AND P0, PT, R2, R9, PT ;  /* 0x000000090200720c */ /* 0x000fda0003f06270 */
[----:B------:R-:W-:Y:S01]  /*14800*/  @P0 LOP3.LUT R22, R22, 0x1, RZ, 0xfc, !PT ;  /* 0x0000000116160812 */ /* 0x000fe200078efcff */
[----:B------:R-:W-:Y:S06]  /*14810*/  @!P3 BRA `(.L_x_6429) ;  /* 0x000000000004b947 */ /* 0x000fec0003800000 */
[----:B------:R-:W-:Y:S01]  /*14820*/  BPT.TRAP 0x1 ;  /* 0x000000040000795c */ /* 0x000fe20000300000 */
.L_x_6429:
[----:B------:R-:W-:Y:S01]  /*14830*/  IMAD R4, R31, 0x8, R18 ;  /* 0x000000081f047824 */ /* 0x000fe200078e0212 */
[----:B------:R-:W-:Y:S01]  /*14840*/  SHF.L.U32 R35, R34, 0x1f, RZ ;  /* 0x0000001f22237819 */ /* 0x000fe200000006ff */
[----:B------:R-:W-:Y:S01]  /*14850*/  BSSY B0, `(.L_x_6430) ;  /* 0x0000004000007945 */ /* 0x000fe20003800000 */
[----:B------:R-:W-:Y:S02]  /*14860*/  SHF.R.S32.HI R28, RZ, 0x1f, R6 ;  /* 0x0000001fff1c7819 */ /* 0x000fe40000011406 */
[----:B------:R-:W0:Y:S02]  /*14870*/  SYNCS.PHASECHK.TRANS64.TRYWAIT P0, [R4+URZ+0x33480], R35 ;  /* 0x03348023040075a7 */ /* 0x000e24000800017f */
[----:B0-----:R-:W-:Y:S05]  /*14880*/  @!P0 BRA `(.L_x_6431) ;  /* 0x0000005c00288947 */ /* 0x001fea0003800000 */
.L_x_6511:
[----:B------:R-:W-:Y:S05]  /*14890*/  BSYNC B0 ;  /* 0x0000000000007941 */ /* 0x000fea0003800000 */
.L_x_6430:
        /* <DEDUP_REMOVED lines=98> */
.L_x_6523:
        /* <DEDUP_REMOVED lines=13> */
.L_x_6433:
        /* <DEDUP_REMOVED lines=10> */
.L_x_6434:
[----:B------:R3:W-:Y:S01]  /*15030*/  SYNCS.ARRIVE.TRANS64.A1T0 RZ, [R4+URZ+0x33470], RZ ;  /* 0x033470ff04ff79a7 */ /* 0x0007e2000810003f */
[----:B------:R-:W-:Y:S05]  /*15040*/  @!P2 BRA `(.L_x_6435) ;  /* 0x000000000004a947 */ /* 0x000fea0003800000 */
[----:B------:R-:W-:Y:S01]  /*15050*/  BPT.TRAP 0x1 ;  /* 0x000000040000795c */ /* 0x000fe20000300000 */
.L_x_6435:
[----:B------:R-:W4:Y:S01]  /*15060*/  SYNCS.PHASECHK.TRANS64.TRYWAIT P0, [R4+URZ+0x33440], R35 ;  /* 0x03344023040075a7 */ /* 0x000f22000800017f */
[----:B------:R-:W-:Y:S04]  /*15070*/  BSSY B0, `(.L_x_6436) ;  /* 0x0000002000007945 */ /* 0x000fe80003800000 */
[----:B----4-:R-:W-:Y:S05]  /*15080*/  @!P0 BRA `(.L_x_6437) ;  /* 0x0000005c00488947 */ /* 0x010fea0003800000 */
.L_x_6524:
[----:B------:R-:W-:Y:S05]  /*15090*/  BSYNC B0 ;  /* 0x0000000000007941 */ /* 0x000fea0003800000 */
.L_x_6436:
[----:B------:R-:W-:Y:S01]  /*150a0*/  ULDC.64 UR4, c[0x0][0x300] ;  /* 0x0000c00000047ab9 */ /* 0x000fe20000000a00 */
[----:B------:R-:W-:Y:S01]  /*150b0*/  ULDC.64 UR6, c[0x0][0x310] ;  /* 0x0000c40000067ab9 */ /* 0x000fe20000000a00 */
[----:B------:R-:W-:Y:S02]  /*150c0*/  IMAD R9, R28, UR4, RZ ;  /* 0x000000041c097c24 */ /* 0x000fe4000f8e02ff */
[----:B--2---:R-:W-:-:S04]  /*150d0*/  IMAD.WIDE.U32 R2, R6, UR4, RZ ;  /* 0x0000000406027c25 */ /* 0x004fc8000f8e00ff */
        /* <DEDUP_REMOVED lines=26> */
[----:B------:R-:W2:Y:S01]  /*15280*/  SHFL.IDX PT, R3, R5, RZ, 0x1c1f ;  /* 0x001c1fff05037589 */ /* 0x000ea200000e0000 */
        /* <DEDUP_REMOVED lines=9> */
[----:B--2---:R-:W-:-:S02]  /*15320*/  @P3 IADD3 R3, P0, R36, R3, RZ ;  /* 0x0000000324033210 */ /* 0x004fc40007f1e0ff */
        /* <DEDUP_REMOVED lines=23> */
[----:B------:R-:W5:Y:S04]  /*154a0*/  SHFL.IDX PT, R5, R5, 0x3, 0x1c1f ;  /* 0x007c1f0005057f89 */ /* 0x000f6800000e0000 */
[----:B------:R-:W1:Y:S01]  /*154b0*/  SHFL.IDX PT, R10, R10, 0x3, 0x1c1f ;  /* 0x007c1f000a0a7f89 */ /* 0x000e6200000e0000 */
[----:B0-----:R-:W-:-:S05]  /*154c0*/  @P4 IADD3 R3, P0, R36, R3, RZ ;  /* 0x0000000324034210 */ /* 0x001fca0007f1e0ff */
[----:B--2---:R-:W-:-:S05]  /*154d0*/  @P4 IMAD.X R2, RZ, RZ, R2, P0 ;  /* 0x000000ffff024224 */ /* 0x004fca00000e0602 */
[----:B------:R-:W-:-:S04]  /*154e0*/  @P4 LOP3.LUT R3, R3, R2, RZ, 0x3c, !PT ;  /* 0x0000000203034212 */ /* 0x000fc800078e3cff */
[----:B------:R-:W-:-:S04]  /*154f0*/  @P4 LOP3.LUT R2, R3, R2, RZ, 0x3c, !PT ;  /* 0x0000000203024212 */ /* 0x000fc800078e3cff */
[----:B------:R-:W-:-:S05]  /*15500*/  @P4 LOP3.LUT R3, R3, R2, RZ, 0x3c, !PT ;  /* 0x0000000203034212 */ /* 0x000fca00078e3cff */
[----:B------:R-:W-:Y:S04]  /*15510*/  @P4 LDGSTS.E.BYPASS.LTC128B.128 [R0+0x25200], desc[UR36][R2.64], !P6 ;  /* 0x2520000002004fae */ /* 0x000fe8000f101d64 */
[----:B------:R-:W-:Y:S04]  /*15520*/  @P4 LDGSTS.E.BYPASS.LTC128B.128 [R0+0x27a00], desc[UR36][R2.64+0x40], !P2 ;  /* 0x27a0004002004fae */ /* 0x000fe8000d101d64 */
[----:B------:R5:W-:Y:S02]  /*15530*/  @P4 LDGSTS.E.BYPASS.LTC128B.128 [R0+0x2a200], desc[UR36][R2.64+0x80], !P1 ;  /* 0x2a20008002004fae */ /* 0x000be4000c901d64 */
[----:B-----5:R-:W-:-:S05]  /*15540*/  @P3 IADD3 R2, P0, R36, R5, RZ ;  /* 0x0000000524023210 */ /* 0x020fca0007f1e0ff */
[----:B-1----:R-:W-:-:S05]  /*15550*/  @P3 IMAD.X R3, RZ, RZ, R10, P0 ;  /* 0x000000ffff033224 */ /* 0x002fca00000e060a */
[----:B------:R0:W-:Y:S04]  /*15560*/  @P3 LDGSTS.E.BYPASS.LTC128B.128 [R0+0x25a00], desc[UR36][R2.64], !P6 ;  /* 0x25a0000002003fae */ /* 0x0001e8000f101d64 */
[----:B------:R0:W-:Y:S04]  /*15570*/  @P3 LDGSTS.E.BYPASS.LTC128B.128 [R0+0x28200], desc[UR36][R2.64+0x40], !P2 ;  /* 0x2820004002003fae */ /* 0x0001e8000d101d64 */
[----:B------:R0:W-:Y:S02]  /*15580*/  @P3 LDGSTS.E.BYPASS.LTC128B.128 [R0+0x2aa00], desc[UR36][R2.64+0x80], !P1 ;  /* 0x2aa0008002003fae */ /* 0x0001e4000c901d64 */
.L_x_6536:
        /* <DEDUP_REMOVED lines=17> */
.L_x_6440:
[----:B------:R-:W-:Y:S05]  /*156a0*/  BSYNC B0 ;  /* 0x0000000000007941 */ /* 0x000fea0003800000 */
.L_x_6439:
[----:B------:R-:W-:Y:S01]  /*156b0*/  NOP ;  /* 0x0000000000007918 */ /* 0x000fe20000000000 */
[----:B------:R-:W-:-:S13]  /*156c0*/  PLOP3.LUT P0, PT, PT, PT, PT, 0x80, 0x0 ;  /* 0x000000000000781c */ /* 0x000fda0003f0f070 */
.L_x_6441:
        /* <DEDUP_REMOVED lines=10> */
.L_x_6442:
[----:B------:R2:W-:Y:S02]  /*15770*/  SYNCS.ARRIVE.TRANS64.A1T0 RZ, [R4+URZ+0x33430], RZ ;  /* 0x033430ff04ff79a7 */ /* 0x0005e4000810003f */
[----:B------:R-:W-:Y:S05]  /*15780*/  WARPSYNC.ALL ;  /* 0x0000000000007948 */ /* 0x000fea0003800000 */
[----:B01----:R-:W-:Y:S01]  /*15790*/  VIADD R0, R18, 0x1e200 ;  /* 0x0001e20012007836 */ /* 0x003fe20000000000 */
        /* <DEDUP_REMOVED lines=17> */
[----:B--234-:R-:W-:Y:S02]  /*158b0*/  IMAD.U32 R4, RZ, RZ, UR6 ;  /* 0x00000006ff047e24 */ /* 0x01cfe4000f8e00ff */
        /* <DEDUP_REMOVED lines=11> */
.L_x_6444:
[----:B------:R-:W-:Y:S05]  /*15970*/  BSYNC B6 ;  /* 0x0000000000067941 */ /* 0x000fea0003800000 */
.L_x_6443:
[----:B------:R-:W0:Y:S01]  /*15980*/  S2R R2, SR_TID.X ;  /* 0x0000000000027919 */ /* 0x000e220000002100 */
[----:B------:R-:W1:Y:S01]  /*15990*/  LDC R21, c[0x0][0x448] ;  /* 0x00011200ff157b82 */ /* 0x000e620000000800 */
[----:B------:R0:W5:Y:S01]  /*159a0*/  LDL R8, [R1+0x1c] ;  /* 0x00001c0001087983 */ /* 0x0001620000100800 */
[C---:B------:R-:W-:Y:S01]  /*159b0*/  R2UR UR8, R23.reuse ;  /* 0x00000000170872ca */ /* 0x040fe200000e0000 */
[----:B------:R-:W-:Y:S01]  /*159c0*/  ULDC.64 UR6, c[0x0][0x2d8] ;  /* 0x0000b60000067ab9 */ /* 0x000fe20000000a00 */
[----:B------:R-:W-:-:S04]  /*159d0*/  R2UR UR10, R23 ;  /* 0x00000000170a72ca */ /* 0x000fc800000e0000 */
[----:B------:R-:W2:Y:S01]  /*159e0*/  LDC R5, c[0x0][0x448] ;  /* 0x00011200ff057b82 */ /* 0x000ea20000000800 */
[----:B0-----:R-:W-:-:S04]  /*159f0*/  LOP3.LUT R20, R2, 0x7f, RZ, 0xc0, !PT ;  /* 0x0000007f02147812 */ /* 0x001fc800078ec0ff */
[----:B------:R-:W-:Y:S02]  /*15a00*/  SHF.R.U32.HI R24, RZ, 0x2, R20 ;  /* 0x00000002ff187819 */ /* 0x000fe40000011614 */
[----:B------:R-:W2:Y:S01]  /*15a10*/  LDL R20, [R1+0x4] ;  /* 0x0000040001147983 */ /* 0x000ea20000100800 */
[----:B-1----:R-:W-:Y:S01]  /*15a20*/  ISETP.NE.AND P6, PT, R21, 0x1, PT ;  /* 0x000000011500780c */ /* 0x002fe20003fc5270 */
[----:B------:R-:W-:-:S05]  /*15a30*/  IMAD.SHL.U32 R2, R2, 0x20, RZ ;  /* 0x0000002002027824 */ /* 0x000fca00078e00ff */
[----:B------:R-:W-:-:S07]  /*15a40*/  LOP3.LUT R2, R24, 0x60, R2, 0xf8, !PT ;  /* 0x0000006018027812 */ /* 0x000fce00078ef802 */
[----:B------:R-:W0:Y:S08]  /*15a50*/  @P6 LDC R3, c[0x0][0x44c] ;  /* 0x00011300ff036b82 */ /* 0x000e300000000800 */
[----:B--234-:R-:W1:Y:S01]  /*15a60*/  @P6 LDC R4, c[0x0][0x450] ;  /* 0x00011400ff046b82 */ /* 0x01ce620000000800 */
[----:B------:R-:W-:Y:S01]  /*15a70*/  UMOV UR4, UR38 ;  /* 0x0000002600047c82 */ /* 0x000fe20008000000 */
[----:B------:R-:W-:-:S02]  /*15a80*/  UMOV UR5, UR45 ;  /* 0x0000002d00057c82 */ /* 0x000fc40008000000 */
[----:B------:R-:W-:-:S03]  /*15a90*/  UIMAD.WIDE.U32 UR4, UR8, UR6, UR4 ;  /* 0x00000006080472a5 */ /* 0x000fc6000f8e0004 */
[----:B------:R-:W-:Y:S01]  /*15aa0*/  ULDC.64 UR8, c[0x0][0x2e0] ;  /* 0x0000b80000087ab9 */ /* 0x000fe20000000a00 */
[----:B------:R-:W-:Y:S02]  /*15ab0*/  UIMAD UR5, UR10, UR7, UR5 ;  /* 0x000000070a0572a4 */ /* 0x000fe4000f8e0205 */
[----:B------:R-:W-:Y:S01]  /*15ac0*/  UIMAD UR6, UR42, UR8, URZ ;  /* 0x000000082a0672a4 */ /* 0x000fe2000f8e023f */
[----:B------:R-:W2:Y:S01]  /*15ad0*/  S2R R21, SR_TID.X ;  /* 0x0000000000157919 */ /* 0x000ea20000002100 */
[----:B------:R-:W-:Y:S02]  /*15ae0*/  UIMAD.WIDE.U32 UR4, UR43, UR8, UR4 ;  /* 0x000000082b0472a5 */ /* 0x000fe4000f8e0004 */
[----:B------:R-:W-:-:S03]  /*15af0*/  UIMAD UR6, UR43, UR9, UR6 ;  /* 0x000000092b0672a4 */ /* 0x000fc6000f8e0206 */
[----:B------:R-:W-:Y:S01]  /*15b00*/  ULDC.64 UR8, c[0x0][0x2d0] ;  /* 0x0000b40000087ab9 */ /* 0x000fe20000000a00 */
[----:B------:R-:W-:Y:S01]  /*15b10*/  UIADD3 UR5, UR5, UR6, URZ ;  /* 0x0000000605057290 */ /* 0x000fe2000fffe03f */
[C---:B------:R-:W-:Y:S02]  /*15b20*/  LOP3.LUT R9, R36.reuse, 0x40, RZ, 0xfc, !PT ;  /* 0x0000004024097812 */ /* 0x040fe400078efcff */
[----:B------:R-:W-:Y:S02]  /*15b30*/  LOP3.LUT R10, R36, 0x80, RZ, 0xfc, !PT ;  /* 0x00000080240a7812 */ /* 0x000fe400078efcff */
[----:B--2---:R-:W-:Y:S01]  /*15b40*/  LOP3.LUT R21, R21, 0x7f, RZ, 0xc0, !PT ;  /* 0x0000007f15157812 */ /* 0x004fe200078ec0ff */
[----:B------:R-:W-:-:S04]  /*15b50*/  IMAD R0, R20, 0x80, R2 ;  /* 0x0000008014007824 */ /* 0x000fc800078e0202 */
[----:B0-----:R-:W-:-:S04]  /*15b60*/  @P6 IMAD.HI.U32 R3, R0, R3, RZ ;  /* 0x0000000300036227 */ /* 0x001fc800078e00ff */
[----:B------:R-:W-:Y:S01]  /*15b70*/  IMAD.MOV.U32 R2, RZ, RZ, R0 ;  /* 0x000000ffff027224 */ /* 0x000fe200078e0000 */
[----:B-1----:R-:W-:-:S04]  /*15b80*/  @P6 SHF.R.U32.HI R2, RZ, R4, R3 ;  /* 0x00000004ff026219 */ /* 0x002fc80000011603 */
[--C-:B------:R-:W-:Y:S01]  /*15b90*/  SHF.R.S32.HI R3, RZ, 0x1f, R2.reuse ;  /* 0x0000001fff037819 */ /* 0x100fe20000011402 */
[----:B------:R-:W-:-:S04]  /*15ba0*/  IMAD.MOV R6, RZ, RZ, -R2 ;  /* 0x000000ffff067224 */ /* 0x000fc800078e0a02 */
[----:B------:R-:W-:Y:S02]  /*15bb0*/  IMAD R7, R3, UR8, RZ ;  /* 0x0000000803077c24 */ /* 0x000fe4000f8e02ff */
[----:B------:R-:W-:Y:S02]  /*15bc0*/  IMAD.U32 R3, RZ, RZ, UR8 ;  /* 0x00000008ff037e24 */ /* 0x000fe4000f8e00ff */
[C---:B------:R-:W-:Y:S02]  /*15bd0*/  IMAD R4, R2.reuse, UR9, R7 ;  /* 0x0000000902047c24 */ /* 0x040fe4000f8e0207 */
[----:B------:R-:W-:Y:S01]  /*15be0*/  IMAD.WIDE.U32 R2, R2, R3, UR4 ;  /* 0x0000000402027e25 */ /* 0x000fe2000f8e0003 */
[----:B------:R-:W-:-:S03]  /*15bf0*/  ULDC.64 UR4, c[0x0][0x2c8] ;  /* 0x0000b20000047ab9 */ /* 0x000fc60000000a00 */
[----:B------:R-:W-:Y:S02]  /*15c00*/  IMAD R0, R5, R6, R0 ;  /* 0x0000000605007224 */ /* 0x000fe400078e0200 */
[----:B------:R-:W-:-:S03]  /*15c10*/  IMAD.IADD R3, R3, 0x1, R4 ;  /* 0x0000000103037824 */ /* 0x000fc600078e0204 */
[----:B------:R-:W-:Y:S01]  /*15c20*/  SHF.R.S32.HI R4, RZ, 0x1f, R0 ;  /* 0x0000001fff047819 */ /* 0x000fe20000011400 */
[----:B------:R-:W-:-:S04]  /*15c30*/  IMAD.WIDE.U32 R2, R0, UR4, R2 ;  /* 0x0000000400027c25 */ /* 0x000fc8000f8e0002 */
[----:B------:R-:W-:-:S04]  /*15c40*/  IMAD R4, R4, UR4, RZ ;  /* 0x0000000404047c24 */ /* 0x000fc8000f8e02ff */
[----:B------:R-:W-:Y:S01]  /*15c50*/  IMAD R7, R0, UR5, R4 ;  /* 0x0000000500077c24 */ /* 0x000fe2000f8e0204 */
[----:B------:R-:W-:Y:S02]  /*15c60*/  ULDC.64 UR4, c[0x0][0x280] ;  /* 0x0000a00000047ab9 */ /* 0x000fe40000000a00 */
[----:B------:R-:W-:Y:S01]  /*15c70*/  IADD3 R0, P0, R2, UR4, RZ ;  /* 0x0000000402007c10 */ /* 0x000fe2000ff1e0ff */
[----:B------:R-:W-:-:S03]  /*15c80*/  ULDC UR4, c[0x0][0x2b8] ;  /* 0x0000ae0000047ab9 */ /* 0x000fc60000000800 */
[----:B------:R-:W-:Y:S01]  /*15c90*/  IADD3.X R4, R3, UR5, R7, P0, !PT ;  /* 0x0000000503047c10 */ /* 0x000fe200087fe407 */
[----:B------:R-:W-:Y:S01]  /*15ca0*/  UMOV UR5, 0xffffffff ;  /* 0xffffffff00057882 */ /* 0x000fe20000000000 */
[----:B------:R-:W-:Y:S02]  /*15cb0*/  ISETP.GE.AND P3, PT, R36, UR4, PT ;  /* 0x0000000424007c0c */ /* 0x000fe4000bf66270 */
[----:B------:R-:W-:Y:S02]  /*15cc0*/  ISETP.GE.AND P2, PT, R9, UR4, PT ;  /* 0x0000000409007c0c */ /* 0x000fe4000bf46270 */
[----:B------:R-:W-:Y:S02]  /*15cd0*/  ISETP.GE.AND P1, PT, R10, UR4, PT ;  /* 0x000000040a007c0c */ /* 0x000fe4000bf26270 */
[----:B------:R-:W-:Y:S01]  /*15ce0*/  SHF.R.U32.HI R9, RZ, 0x2, R21 ;  /* 0x00000002ff097819 */ /* 0x000fe20000011615 */
[----:B------:R-:W-:Y:S10]  /*15cf0*/  BRA.DIV UR5, `(.L_x_6445) ;  /* 0x0000005a050c7947 */ /* 0x000ff4000b800000 */
[----:B------:R-:W0:Y:S01]  /*15d00*/  SHFL.IDX PT, R14, R0, RZ, 0x1c1f ;  /* 0x001c1fff000e7589 */ /* 0x000e2200000e0000 */
[----:B------:R-:W-:Y:S02]  /*15d10*/  IMAD R25, R25, R5, RZ ;  /* 0x0000000519197224 */ /* 0x000fe400078e02ff */
[----:B------:R-:W-:Y:S01]  /*15d20*/  IMAD R5, R20, 0x80, R9 ;  /* 0x0000008014057824 */ /* 0x000fe200078e0209 */
        /* <DEDUP_REMOVED lines=32> */
.L_x_6545:
        /* <DEDUP_REMOVED lines=12> */
.L_x_6447:
[----:B------:R-:W-:Y:S05]  /*15ff0*/  BSYNC B0 ;  /* 0x0000000000007941 */ /* 0x000fea0003800000 */
.L_x_6446:
[----:B------:R-:W-:Y:S01]  /*16000*/  NOP ;  /* 0x0000000000007918 */ /* 0x000fe20000000000 */
[----:B------:R-:W-:-:S13]  /*16010*/  PLOP3.LUT P0, PT, PT, PT, PT, 0x80, 0x0 ;  /* 0x000000000000781c */ /* 0x000fda0003f0f070 */
.L_x_6448:
[----:B------:R-:W-:Y:S02]  /*16020*/  PLOP3.LUT P1, PT, P1, P0, PT, 0xa2, 0x0 ;  /* 0x000000000000781c */ /* 0x000fe40000f21472 */
[----:B------:R-:W-:-:S08]  /*16030*/  @P0 R2UR P1, UR4, R18 ;  /* 0x00000000120402ca */ /* 0x000fd00000020000 */
[----:B------:R-:W-:-:S05]  /*16040*/  @P0 PLOP3.LUT P0, PT, P1, PT, PT, 0x80, 0x0 ;  /* 0x000000000000081c */ /* 0x000fca0000f0f070 */
[----:B------:R-:W-:Y:S01]  /*16050*/  @!P1 SYNCS.ARRIVE.TRANS64.RED.A0T1 RZ, [UR4+0x33400], RZ ;  /* 0x033400ffffff99a7 */ /* 0x000fe20008200404 */
[----:B------:R-:W-:Y:S07]  /*16060*/  @!P1 ARRIVES.LDGSTSBAR.64.TRANSCNT [UR4+0x33400] ;  /* 0x03340000ff0099b0 */ /* 0x000fee0008000a84 */
[----:B------:R-:W-:Y:S05]  /*16070*/  @P0 BRA.U.ANY `(.L_x_6448) ;  /* 0xfffffffd00e80947 */ /* 0x000fea000393ffff */
[----:B0-----:R-:W3:Y:S01]  /*16080*/  LDL.LU R2, [R1+0x20] ;  /* 0x0000200001027983 */ /* 0x001ee20000300800 */
[----:B------:R-:W-:Y:S02]  /*16090*/  VIADD R32, R26, 0xfffffffe ;  /* 0xfffffffe1a207836 */ /* 0x000fe40000000000 */
        /* <DEDUP_REMOVED lines=11> */
.L_x_6546:
[----:B------:R-:W-:Y:S05]  /*16150*/  BSYNC B0 ;  /* 0x0000000000007941 */ /* 0x000fea0003800000 */
.L_x_6449:
[----:B------:R-:W3:Y:S02]  /*16160*/  LDL R0, [R1+0x10] ;  /* 0x0000100001007983 */ /* 0x000ee40000100800 */
[----:B---3--:R-:W-:-:S13]  /*16170*/  ISETP.GE.AND P0, PT, R32, R0, PT ;  /* 0x000000002000720c */ /* 0x008fda0003f06270 */
[----:B------:R-:W-:Y:S05]  /*16180*/  @!P0 BRA `(.L_x_6451) ;  /* 0x0000001c00448947 */ /* 0x000fea0003800000 */
[----:B------:R-:W-:Y:S02]  /*16190*/  IMAD.MOV.U32 R20, RZ, RZ, R31 ;  /* 0x000000ffff147224 */ /* 0x000fe400078e001f */
[----:B------:R-:W-:-:S07]  /*161a0*/  IMAD.MOV.U32 R21, RZ, RZ, R34 ;  /* 0x000000ffff157224 */ /* 0x000fce00078e0022 */
.L_x_6471:
        /* <DEDUP_REMOVED lines=31> */
[----:B--2---:R-:W-:Y:S01]  /*163a0*/  @P0 SHF.R.U32.HI R10, RZ, R2, R3 ;  /* 0x00000002ff0a0219 */ /* 0x004fe20000011603 */
[--C-:B------:R-:W-:Y:S01]  /*163b0*/  IMAD.MOV.U32 R2, RZ, RZ, R6.reuse ;  /* 0x000000ffff027224 */ /* 0x100fe200078e0006 */
[----:B------:R-:W-:-:S03]  /*163c0*/  SHF.R.S32.HI R3, RZ, 0x1f, R6 ;  /* 0x0000001fff037819 */ /* 0x000fc60000011406 */
[----:B------:R-:W-:Y:S01]  /*163d0*/  IMAD.WIDE.U32 R2, R33, UR4, R2 ;  /* 0x0000000421027c25 */ /* 0x000fe2000f8e0002 */
[----:B------:R-:W-:Y:S02]  /*163e0*/  ISETP.GT.U32.AND P2, PT, R8, 0x9f, PT ;  /* 0x0000009f0800780c */ /* 0x000fe40003f44070 */
[----:B------:R-:W-:Y:S01]  /*163f0*/  LEA R8, P0, R2, UR6, 0x2 ;  /* 0x0000000602087c11 */ /* 0x000fe2000f8010ff */
[----:B---3--:R-:W-:-:S04]  /*16400*/  IMAD R4, R9, UR4, RZ ;  /* 0x0000000409047c24 */ /* 0x008fc8000f8e02ff */
[----:B------:R-:W-:-:S04]  /*16410*/  IMAD R4, R33, UR5, R4 ;  /* 0x0000000521047c24 */ /* 0x000fc8000f8e0204 */
[----:B------:R-:W-:-:S05]  /*16420*/  IMAD.IADD R3, R4, 0x1, R3 ;  /* 0x0000000104037824 */ /* 0x000fca00078e0203 */
[----:B------:R-:W-:-:S05]  /*16430*/  LEA.HI.X R9, R2, UR7, R3, 0x2, P0 ;  /* 0x0000000702097c11 */ /* 0x000fca00080f1403 */
[----:B------:R-:W2:Y:S01]  /*16440*/  LDG.E R8, desc[UR36][R8.64] ;  /* 0x0000002408087981 */ /* 0x000ea2000c1e1900 */
[--C-:B------:R-:W-:Y:S01]  /*16450*/  @!P2 SHF.R.S32.HI R3, RZ, 0x1f, R10.reuse ;  /* 0x0000001fff03a819 */ /* 0x100fe2000001140a */
[----:B------:R-:W-:-:S04]  /*16460*/  @!P2 IMAD.MOV.U32 R2, RZ, RZ, R10 ;  /* 0x000000ffff02a224 */ /* 0x000fc800078e000a */
[----:B------:R-:W-:Y:S01]  /*16470*/  @!P2 IMAD.WIDE.U32 R2, R33, UR4, R2 ;  /* 0x000000042102ac25 */ /* 0x000fe2000f8e0002 */
[----:B------:R-:W-:Y:S01]  /*16480*/  LOP3.LUT P1, RZ, R22, 0x10, RZ, 0xc0, !PT ;  /* 0x0000001016ff7812 */ /* 0x000fe2000782c0ff */
[----:B------:R-:W-:Y:S02]  /*16490*/  ULDC UR4, c[0x0][0x430] ;  /* 0x00010c0000047ab9 */ /* 0x000fe40000000800 */
[----:B------:R-:W-:Y:S01]  /*164a0*/  @!P2 IMAD.IADD R3, R4, 0x1, R3 ;  /* 0x000000010403a824 */ /* 0x000fe200078e0203 */
[----:B------:R-:W-:Y:S01]  /*164b0*/  @!P2 LEA R4, P0, R2, UR6, 0x2 ;  /* 0x000000060204ac11 */ /* 0x000fe2000f8010ff */
[----:B------:R-:W-:-:S03]  /*164c0*/  VIADD R31, R20, 0x1 ;  /* 0x00000001141f7836 */ /* 0x000fc60000000000 */
[----:B------:R-:W-:Y:S01]  /*164d0*/  @!P2 LEA.HI.X R5, R2, UR7, R3, 0x2, P0 ;  /* 0x000000070205ac11 */ /* 0x000fe200080f1403 */
[----:B------:R-:W-:Y:S02]  /*164e0*/  IMAD.MOV R2, RZ, RZ, -R6 ;  /* 0x000000ffff027224 */ /* 0x000fe400078e0a06 */
[----:B------:R-:W-:Y:S02]  /*164f0*/  IMAD.MOV.U32 R6, RZ, RZ, RZ ;  /* 0x000000ffff067224 */ /* 0x000fe400078e00ff */
[----:B------:R-:W-:Y:S01]  /*16500*/  IMAD.MOV R3, RZ, RZ, -R10 ;  /* 0x000000ffff037224 */ /* 0x000fe200078e0a0a */
[----:B------:R-:W-:-:S03]  /*16510*/  ISETP.NE.AND P0, PT, R31, 0x2, PT ;  /* 0x000000021f00780c */ /* 0x000fc60003f05270 */
[----:B------:R0:W5:Y:S01]  /*16520*/  @!P2 LDG.E R6, desc[UR36][R4.64] ;  /* 0x000000240406a981 */ /* 0x000162000c1e1900 */
[----:B------:R-:W-:Y:S01]  /*16530*/  SEL R34, RZ, 0x1, P0 ;  /* 0x00000001ff227807 */ /* 0x000fe20000000000 */
[----:B------:R-:W-:Y:S01]  /*16540*/  IMAD R7, R2, UR4, R7 ;  /* 0x0000000402077c24 */ /* 0x000fe2000f8e0207 */
[----:B------:R-:W-:Y:S01]  /*16550*/  SEL R31, R31, RZ, P0 ;  /* 0x000000ff1f1f7207 */ /* 0x000fe20000000000 */
[----:B0-----:R-:W-:Y:S02]  /*16560*/  IMAD R5, R3, UR4, R0 ;  /* 0x0000000403057c24 */ /* 0x001fe4000f8e0200 */
[----:B------:R-:W-:Y:S01]  /*16570*/  IMAD.MOV.U32 R0, RZ, RZ, R32 ;  /* 0x000000ffff007224 */ /* 0x000fe200078e0020 */
[----:B------:R-:W-:Y:S01]  /*16580*/  LOP3.LUT R34, R21, R34, RZ, 0x3c, !PT ;  /* 0x0000002215227212 */ /* 0x000fe200078e3cff */
[----:B------:R-:W-:-:S03]  /*16590*/  VIADD R32, R32, 0xffffffff ;  /* 0xffffffff20207836 */ /* 0x000fc60000000000 */
[----:B------:R-:W-:Y:S02]  /*165a0*/  ISETP.GT.AND P2, PT, R0, R11, PT ;  /* 0x0000000b0000720c */ /* 0x000fe40003f44270 */
[----:B--2---:R-:W-:Y:S01]  /*165b0*/  SHF.R.S32.HI R27, RZ, 0x1f, R8 ;  /* 0x0000001fff1b7819 */ /* 0x004fe20000011408 */
[----:B------:R-:W-:Y:S10]  /*165c0*/  @!P1 BRA `(.L_x_6452) ;  /* 0x0000000000049947 */ /* 0x000ff40003800000 */
[----:B------:R-:W-:Y:S01]  /*165d0*/  BPT.TRAP 0x1 ;  /* 0x000000040000795c */ /* 0x000fe20000300000 */
.L_x_6452:
[----:B------:R-:W-:Y:S01]  /*165e0*/  IMAD R4, R31, 0x8, R18 ;  /* 0x000000081f047824 */ /* 0x000fe200078e0212 */
[----:B------:R-:W-:Y:S01]  /*165f0*/  SHF.L.U32 R29, R34, 0x1f, RZ ;  /* 0x0000001f221d7819 */ /* 0x000fe200000006ff */
[----:B------:R-:W-:Y:S01]  /*16600*/  BSSY B0, `(.L_x_6453) ;  /* 0x0000004000007945 */ /* 0x000fe20003800000 */
[----:B------:R-:W-:Y:S02]  /*16610*/  SHF.R.S32.HI R28, RZ, 0x1f, R7 ;  /* 0x0000001fff1c7819 */ /* 0x000fe40000011407 */
[----:B------:R-:W0:Y:S02]  /*16620*/  SYNCS.PHASECHK.TRANS64.TRYWAIT P0, [R4+URZ+0x33480], R29 ;  /* 0x0334801d040075a7 */ /* 0x000e24000800017f */
[----:B0-----:R-:W-:Y:S05]  /*16630*/  @!P0 BRA `(.L_x_6454) ;  /* 0x00000054000c8947 */ /* 0x001fea0003800000 */
.L_x_6547:
[----:B------:R-:W-:Y:S05]  /*16640*/  BSYNC B0 ;  /* 0x0000000000007941 */ /* 0x000fea0003800000 */
.L_x_6453:
[----:B------:R-:W2:Y:S01]  /*16650*/  LDL R15, [R1+0x18] ;  /* 0x00001800010f7983 */ /* 0x000ea20000100800 */
[----:B------:R-:W-:Y:S01]  /*16660*/  ULDC.64 UR4, c[0x0][0x328] ;  /* 0x0000ca0000047ab9 */ /* 0x000fe20000000a00 */
[----:B------:R-:W-:Y:S01]  /*16670*/  ULDC.64 UR6, c[0x0][0x338] ;  /* 0x0000ce0000067ab9 */ /* 0x000fe20000000a00 */
[----:B------:R-:W-:Y:S01]  /*16680*/  IMAD R0, R28, UR4, RZ ;  /* 0x000000041c007c24 */ /* 0x000fe2000f8e02ff */
[----:B------:R-:W-:Y:S01]  /*16690*/  SHF.R.S32.HI R30, RZ, 0x1f, R5 ;  /* 0x0000001fff1e7819 */ /* 0x000fe20000011405 */
[C---:B------:R-:W-:Y:S01]  /*166a0*/  IMAD.WIDE.U32 R2, R7.reuse, UR4, RZ ;  /* 0x0000000407027c25 */ /* 0x040fe2000f8e00ff */
[----:B-----5:R-:W-:Y:S01]  /*166b0*/  SHF.R.S32.HI R26, RZ, 0x1f, R6 ;  /* 0x0000001fff1a7819 */ /* 0x020fe20000011406 */
[----:B------:R-:W1:Y:S01]  /*166c0*/  LDC R12, c[0x0][0x2f4] ;  /* 0x0000bd00ff0c7b82 */ /* 0x000e620000000800 */
[C---:B------:R-:W-:Y:S01]  /*166d0*/  LOP3.LUT R14, R36.reuse, 0x80, RZ, 0xfc, !PT ;  /* 0x00000080240e7812 */ /* 0x040fe200078efcff */
        /* <DEDUP_REMOVED lines=62> */
.L_x_6559:
        /* <DEDUP_REMOVED lines=10> */
.L_x_6456:
        /* <DEDUP_REMOVED lines=10> */
.L_x_6457:
[----:B------:R3:W-:Y:S01]  /*16c00*/  SYNCS.ARRIVE.TRANS64.A1T0 RZ, [R4+URZ+0x33470], RZ ;  /* 0x033470ff04ff79a7 */ /* 0x0007e2000810003f */
[----:B------:R-:W-:Y:S05]  /*16c10*/  @!P3 BRA `(.L_x_6458) ;  /* 0x000000000004b947 */ /* 0x000fea0003800000 */
[----:B------:R-:W-:Y:S01]  /*16c20*/  BPT.TRAP 0x1 ;  /* 0x000000040000795c */ /* 0x000fe20000300000 */
.L_x_6458:
[----:B------:R-:W4:Y:S01]  /*16c30*/  SYNCS.PHASECHK.TRANS64.TRYWAIT P0, [R4+URZ+0x33440], R29 ;  /* 0x0334401d040075a7 */ /* 0x000f22000800017f */
[----:B------:R-:W-:Y:S04]  /*16c40*/  BSSY B0, `(.L_x_6459) ;  /* 0x0000002000007945 */ /* 0x000fe80003800000 */
[----:B----4-:R-:W-:Y:S05]  /*16c50*/  @!P0 BRA `(.L_x_6460) ;  /* 0x0000005400188947 */ /* 0x010fea0003800000 */
.L_x_6560:
[----:B------:R-:W-:Y:S05]  /*16c60*/  BSYNC B0 ;  /* 0x0000000000007941 */ /* 0x000fea0003800000 */
.L_x_6459:
[----:B------:R-:W-:Y:S01]  /*16c70*/  ULDC.64 UR4, c[0x0][0x310] ;  /* 0x0000c40000047ab9 */ /* 0x000fe20000000a00 */
[----:B------:R-:W-:Y:S01]  /*16c80*/  ULDC.64 UR6, c[0x0][0x300] ;  /* 0x0000c00000067ab9 */ /* 0x000fe20000000a00 */
[----:B------:R-:W-:Y:S01]  /*16c90*/  IMAD R9, R27, UR4, RZ ;  /* 0x000000041b097c24 */ /* 0x000fe2000f8e02ff */
[----:B------:R-:W5:Y:S01]  /*16ca0*/  LDC R11, c[0x0][0x2f4] ;  /* 0x0000bd00ff0b7b82 */ /* 0x000f620000000800 */
[----:B--2---:R-:W-:Y:S01]  /*16cb0*/  IMAD.WIDE.U32 R2, R8, UR4, RZ ;  /* 0x0000000408027c25 */ /* 0x004fe2000f8e00ff */
[C---:B------:R-:W-:Y:S02]  /*16cc0*/  LOP3.LUT R13, R36.reuse, 0x80, RZ, 0xfc, !PT ;  /* 0x00000080240d7812 */ /* 0x040fe400078efcff */
[----:B------:R-:W-:Y:S01]  /*16cd0*/  LOP3.LUT R12, R36, 0x40, RZ, 0xfc, !PT ;  /* 0x00000040240c7812 */ /* 0x000fe200078efcff */
        /* <DEDUP_REMOVED lines=8> */
[C---:B------:R-:W-:Y:S01]  /*16d60*/  IMAD R7, R6.reuse, UR5, R7 ;  /* 0x0000000506077c24 */ /* 0x040fe2000f8e0207 */
[-C--:B-----5:R-:W-:Y:S01]  /*16d70*/  ISETP.GE.AND P1, PT, R13, R11.reuse, PT ;  /* 0x0000000b0d00720c */ /* 0x0a0fe20003f26270 */
        /* <DEDUP_REMOVED lines=20> */
[----:B------:R-:W2:Y:S04]  /*16ec0*/  SHFL.IDX PT, R2, R5, RZ, 0x1c1f ;  /* 0x001c1fff05027589 */ /* 0x000ea800000e0000 */
[----:B------:R-:W5:Y:S04]  /*16ed0*/  SHFL.IDX PT, R3, R8, RZ, 0x1c1f ;  /* 0x001c1fff08037589 */ /* 0x000f6800000e0000 */
[----:B------:R-:W-:Y:S04]  /*16ee0*/  SHFL.IDX PT, R9, R8, 0x2, 0x1c1f ;  /* 0x005c1f0008097f89 */ /* 0x000fe800000e0000 */
[----:B------:R-:W-:Y:S04]  /*16ef0*/  SHFL.IDX PT, R7, R7, RZ, 0x1c1f ;  /* 0x001c1fff07077589 */ /* 0x000fe800000e0000 */
[----:B------:R-:W-:Y:S01]  /*16f00*/  SHFL.IDX PT, R14, R6, RZ, 0x1c1f ;  /* 0x001c1fff060e7589 */ /* 0x000fe200000e0000 */
[----:B--2---:R-:W-:-:S05]  /*16f10*/  IADD3 R2, P0, R36, R2, RZ ;  /* 0x0000000224027210 */ /* 0x004fca0007f1e0ff */
[----:B-----5:R-:W-:-:S05]  /*16f20*/  IMAD.X R3, RZ, RZ, R3, P0 ;  /* 0x000000ffff037224 */ /* 0x020fca00000e0603 */
[----:B------:R-:W-:Y:S04]  /*16f30*/  LDGSTS.E.BYPASS.LTC128B.128 [R0+0x24200], desc[UR36][R2.64], !P4 ;  /* 0x2420000002007fae */ /* 0x000fe8000e101d64 */
[----:B------:R-:W-:Y:S04]  /*16f40*/  LDGSTS.E.BYPASS.LTC128B.128 [R0+0x26a00], desc[UR36][R2.64+0x40], !P3 ;  /* 0x26a0004002007fae */ /* 0x000fe8000d901d64 */
[----:B------:R2:W-:Y:S04]  /*16f50*/  LDGSTS.E.BYPASS.LTC128B.128 [R0+0x29200], desc[UR36][R2.64+0x80], !P1 ;  /* 0x2920008002007fae */ /* 0x0005e8000c901d64 */
[----:B--2---:R-:W2:Y:S04]  /*16f60*/  SHFL.IDX PT, R2, R5, 0x1, 0x1c1f ;  /* 0x003c1f0005027f89 */ /* 0x004ea800000e0000 */
[----:B------:R-:W5:Y:S01]  /*16f70*/  SHFL.IDX PT, R3, R8, 0x1, 0x1c1f ;  /* 0x003c1f0008037f89 */ /* 0x000f6200000e0000 */
[----:B--2---:R-:W-:-:S05]  /*16f80*/  IADD3 R2, P0, R36, R2, RZ ;  /* 0x0000000224027210 */ /* 0x004fca0007f1e0ff */
[----:B-----5:R-:W-:-:S05]  /*16f90*/  IMAD.X R3, RZ, RZ, R3, P0 ;  /* 0x000000ffff037224 */ /* 0x020fca00000e0603 */
[----:B------:R-:W-:Y:S04]  /*16fa0*/  LDGSTS.E.BYPASS.LTC128B.128 [R0+0x24a00], desc[UR36][R2.64], !P4 ;  /* 0x24a0000002007fae */ /* 0x000fe8000e101d64 */
[----:B------:R-:W-:Y:S04]  /*16fb0*/  LDGSTS.E.BYPASS.LTC128B.128 [R0+0x27200], desc[UR36][R2.64+0x40], !P3 ;  /* 0x2720004002007fae */ /* 0x000fe8000d901d64 */
[----:B------:R2:W-:Y:S04]  /*16fc0*/  LDGSTS.E.BYPASS.LTC128B.128 [R0+0x29a00], desc[UR36][R2.64+0x80], !P1 ;  /* 0x29a0008002007fae */ /* 0x0005e8000c901d64 */
[----:B--2---:R-:W2:Y:S02]  /*16fd0*/  SHFL.IDX PT, R2, R5, 0x2, 0x1c1f ;  /* 0x005c1f0005027f89 */ /* 0x004ea400000e0000 */
[----:B--2---:R-:W-:-:S05]  /*16fe0*/  IADD3 R2, P0, R36, R2, RZ ;  /* 0x0000000224027210 */ /* 0x004fca0007f1e0ff */
[----:B------:R-:W-:Y:S02]  /*16ff0*/  IMAD.X R3, RZ, RZ, R9, P0 ;  /* 0x000000ffff037224 */ /* 0x000fe400000e0609 */
[----:B------:R-:W-:Y:S04]  /*17000*/  SHFL.IDX PT, R9, R8, 0x3, 0x1c1f ;  /* 0x007c1f0008097f89 */ /* 0x000fe800000e0000 */
[----:B------:R-:W-:Y:S04]  /*17010*/  LDGSTS.E.BYPASS.LTC128B.128 [R0+0x25200], desc[UR36][R2.64], !P4 ;  /* 0x2520000002007fae */ /* 0x000fe8000e101d64 */
[----:B------:R-:W-:Y:S04]  /*17020*/  LDGSTS.E.BYPASS.LTC128B.128 [R0+0x27a00], desc[UR36][R2.64+0x40], !P3 ;  /* 0x27a0004002007fae */ /* 0x000fe8000d901d64 */
[----:B------:R2:W-:Y:S04]  /*17030*/  LDGSTS.E.BYPASS.LTC128B.128 [R0+0x2a200], desc[UR36][R2.64+0x80], !P1 ;  /* 0x2a20008002007fae */ /* 0x0005e8000c901d64 */
[----:B--2---:R-:W2:Y:S02]  /*17040*/  SHFL.IDX PT, R2, R5, 0x3, 0x1c1f ;  /* 0x007c1f0005027f89 */ /* 0x004ea400000e0000 */
[----:B--2---:R-:W-:-:S05]  /*17050*/  IADD3 R2, P0, R36, R2, RZ ;  /* 0x0000000224027210 */ /* 0x004fca0007f1e0ff */
[----:B------:R-:W-:-:S05]  /*17060*/  IMAD.X R3, RZ, RZ, R9, P0 ;  /* 0x000000ffff037224 */ /* 0x000fca00000e0609 */
[----:B------:R2:W-:Y:S04]  /*17070*/  LDGSTS.E.BYPASS.LTC128B.128 [R0+0x25a00], desc[UR36][R2.64], !P4 ;  /* 0x25a0000002007fae */ /* 0x0005e8000e101d64 */
[----:B------:R2:W-:Y:S04]  /*17080*/  LDGSTS.E.BYPASS.LTC128B.128 [R0+0x28200], desc[UR36][R2.64+0x40], !P3 ;  /* 0x2820004002007fae */ /* 0x0005e8000d901d64 */
[----:B------:R2:W-:Y:S02]  /*17090*/  LDGSTS.E.BYPASS.LTC128B.128 [R0+0x2aa00], desc[UR36][R2.64+0x80], !P1 ;  /* 0x2aa0008002007fae */ /* 0x0005e4000c901d64 */
.L_x_6572:
        /* <DEDUP_REMOVED lines=10> */
.L_x_6462:
        /* <DEDUP_REMOVED lines=10> */
.L_x_6463:
[----:B--2---:R-:W-:Y:S01]  /*171e0*/  IMAD.U32 R0, RZ, RZ, UR46 ;  /* 0x0000002eff007e24 */ /* 0x004fe2000f8e00ff */
[----:B------:R2:W-:Y:S04]  /*171f0*/  SYNCS.ARRIVE.TRANS64.A1T0 RZ, [R4+URZ+0x33430], RZ ;  /* 0x033430ff04ff79a7 */ /* 0x0005e8000810003f */
[----:B------:R-:W-:-:S13]  /*17200*/  ISETP.NE.AND P0, PT, R0, 0x3, PT ;  /* 0x000000030000780c */ /* 0x000fda0003f05270 */
[----:B--2---:R-:W-:Y:S05]  /*17210*/  @!P0 BRA `(.L_x_6464) ;  /* 0x0000000000048947 */ /* 0x004fea0003800000 */
[----:B------:R-:W-:Y:S01]  /*17220*/  BPT.TRAP 0x1 ;  /* 0x000000040000795c */ /* 0x000fe20000300000 */
.L_x_6464:
[----:B------:R-:W-:Y:S01]  /*17230*/  LOP3.LUT R3, R21, 0x1, RZ, 0x3c, !PT ;  /* 0x0000000115037812 */ /* 0x000fe200078e3cff */
[----:B------:R-:W-:Y:S01]  /*17240*/  IMAD R2, R20, 0x8, R18 ;  /* 0x0000000814027824 */ /* 0x000fe200078e0212 */
[----:B------:R-:W-:Y:S02]  /*17250*/  BSSY B0, `(.L_x_6465) ;  /* 0x0000004000007945 */ /* 0x000fe40003800000 */
[----:B------:R-:W-:-:S04]  /*17260*/  SHF.L.U32 R3, R3, 0x1f, RZ ;  /* 0x0000001f03037819 */ /* 0x000fc800000006ff */
[----:B------:R-:W2:Y:S02]  /*17270*/  SYNCS.PHASECHK.TRANS64.TRYWAIT P1, [R2+URZ+0x33470], R3 ;  /* 0x03347003020075a7 */ /* 0x000ea4000802017f */
[----:B--2---:R-:W-:Y:S05]  /*17280*/  @!P1 BRA `(.L_x_6466) ;  /* 0x0000005400189947 */ /* 0x004fea0003800000 */
.L_x_6573:
[----:B------:R-:W-:Y:S05]  /*17290*/  BSYNC B0 ;  /* 0x0000000000007941 */ /* 0x000fea0003800000 */
.L_x_6465:
[----:B------:R-:W-:-:S13]  /*172a0*/  LOP3.LUT P1, RZ, R22, 0x10, RZ, 0xc0, !PT ;  /* 0x0000001016ff7812 */ /* 0x000fda000782c0ff */
[----:B------:R-:W-:Y:S05]  /*172b0*/  @!P1 BRA `(.L_x_6467) ;  /* 0x0000000000049947 */ /* 0x000fea0003800000 */
[----:B------:R-:W-:Y:S01]  /*172c0*/  BPT.TRAP 0x1 ;  /* 0x000000040000795c */ /* 0x000fe20000300000 */
.L_x_6467:
[----:B--2---:R-:W-:Y:S01]  /*172d0*/  SHF.L.U32 R3, R21, 0x1f, RZ ;  /* 0x0000001f15037819 */ /* 0x004fe200000006ff */
[----:B------:R-:W-:-:S03]  /*172e0*/  IMAD R0, R20, 0x7800, RZ ;  /* 0x0000780014007824 */ /* 0x000fc600078e02ff */
[----:B------:R-:W2:Y:S02]  /*172f0*/  SYNCS.PHASECHK.TRANS64.TRYWAIT P1, [R2+URZ+0x33460], R3 ;  /* 0x03346003020075a7 */ /* 0x000ea4000802017f */
[----:B--2---:R-:W-:Y:S05]  /*17300*/  @!P1 BRA `(.L_x_6468) ;  /* 0x00000054000c9947 */ /* 0x004fea0003800000 */
.L_x_6574:
[----:B--2---:R-:W-:Y:S01]  /*17310*/  LOP3.LUT R3, R0, R16, RZ, 0xfc, !PT ;  /* 0x0000001000037212 */ /* 0x004fe200078efcff */
[----:B------:R-:W-:Y:S05]  /*17320*/  WARPSYNC.ALL ;  /* 0x0000000000007948 */ /* 0x000fea0003800000 */
[----:B------:R-:W-:Y:S01]  /*17330*/  IMAD.IADD R5, R18, 0x1, R3 ;  /* 0x0000000112057824 */ /* 0x000fe200078e0203 */
[----:B------:R-:W-:Y:S01]  /*17340*/  LOP3.LUT P1, RZ, R22, 0x10, RZ, 0xc0, !PT ;  /* 0x0000001016ff7812 */ /* 0x000fe2000782c0ff */
[C---:B------:R-:W-:Y:S02]  /*17350*/  VIADD R12, R0.reuse, 0x2800 ;  /* 0x00002800000c7836 */ /* 0x040fe40000000000 */
[----:B------:R-:W-:-:S02]  /*17360*/  VIADD R13, R0, 0x800 ;  /* 0x00000800000d7836 */ /* 0x000fc40000000000 */
[----:B0--34-:R-:W0:Y:S01]  /*17370*/  LDSM.16.MT88.4 R4, [R5+0xf200] ;  /* 0x00f200000504783b */ /* 0x019e220000004200 */
[----:B------:R-:W-:Y:S01]  /*17380*/  LOP3.LUT R3, R12, R16, RZ, 0xfc, !PT ;  /* 0x000000100c037212 */ /* 0x000fe200078efcff */
[----:B------:R-:W-:Y:S01]  /*17390*/  VIADD R20, R0, 0x5000 ;  /* 0x0000500000147836 */ /* 0x000fe20000000000 */
[----:B------:R-:W-:Y:S01]  /*173a0*/  LOP3.LUT R12, R12, R17, RZ, 0xfc, !PT ;  /* 0x000000110c0c7212 */ /* 0x000fe200078efcff */
[C---:B------:R-:W-:Y:S02]  /*173b0*/  VIADD R21, R0.reuse, 0x3000 ;  /* 0x0000300000157836 */ /* 0x040fe40000000000 */
[----:B------:R-:W-:Y:S02]  /*173c0*/  VIADD R15, R0, 0x2000 ;  /* 0x00002000000f7836 */ /* 0x000fe40000000000 */
[----:B------:R-:W-:Y:S01]  /*173d0*/  IMAD.IADD R12, R19, 0x1, R12 ;  /* 0x00000001130c7824 */ /* 0x000fe200078e020c */
[C-C-:B0-----:R-:W-:Y:S02]  /*173e0*/  PRMT R8, R4.reuse, 0x6420, R5.reuse ;  /* 0x0000642004087816 */ /* 0x141fe40000000005 */
[----:B------:R-:W-:-:S02]  /*173f0*/  PRMT R9, R4, 0x7531, R5 ;  /* 0x0000753104097816 */ /* 0x000fc40000000005 */
[-C--:B------:R-:W-:Y:S02]  /*17400*/  LOP3.LUT R4, R0, R17.reuse, RZ, 0xfc, !PT ;  /* 0x0000001100047212 */ /* 0x080fe400078efcff */
[C-C-:B------:R-:W-:Y:S02]  /*17410*/  PRMT R10, R6.reuse, 0x6420, R7.reuse ;  /* 0x00006420060a7816 */ /* 0x140fe40000000007 */
[----:B------:R-:W-:Y:S01]  /*17420*/  PRMT R11, R6, 0x7531, R7 ;  /* 0x00007531060b7816 */ /* 0x000fe20000000007 */
[----:B------:R-:W-:Y:S02]  /*17430*/  IMAD.IADD R14, R19, 0x1, R4 ;  /* 0x00000001130e7824 */ /* 0x000fe400078e0204 */
[----:B------:R-:W-:Y:S01]  /*17440*/  IMAD.IADD R4, R18, 0x1, R3 ;  /* 0x0000000112047824 */ /* 0x000fe200078e0203 */
[C---:B------:R-:W-:Y:S02]  /*17450*/  LOP3.LUT R3, R13.reuse, R17, RZ, 0xfc, !PT ;  /* 0x000000110d037212 */ /* 0x040fe400078efcff */
[----:B------:R0:W-:Y:S01]  /*17460*/  STSM.16.M88.4 [R14], R8 ;  /* 0x000000080e007844 */ /* 0x0001e20000000200 */
[----:B------:R-:W-:-:S02]  /*17470*/  LOP3.LUT R13, R13, R16, RZ, 0xfc, !PT ;  /* 0x000000100d0d7212 */ /* 0x000fc400078efcff */
[----:B------:R-:W-:Y:S01]  /*17480*/  IMAD.IADD R3, R19, 0x1, R3 ;  /* 0x0000000113037824 */ /* 0x000fe200078e0203 */
        /* <DEDUP_REMOVED lines=19> */
[----:B------:R-:W-:Y:S01]  /*175c0*/  LOP3.LUT R3, R3, R16, RZ, 0xfc, !PT ;  /* 0x0000001003037212 */ /* 0x000fe200078efcff */
[----:B------:R-:W-:Y:S02]  /*175d0*/  IMAD.IADD R6, R18, 0x1, R13 ;  /* 0x0000000112067824 */ /* 0x000fe400078e020d */
[----:B------:R-:W-:Y:S01]  /*175e0*/  VIADD R13, R0, 0x1800 ;  /* 0x00001800000d7836 */ /* 0x000fe20000000000 */
[----:B------:R-:W-:Y:S01]  /*175f0*/  STSM.16.M88.4 [R4], R8 ;  /* 0x0000000804007844 */ /* 0x000fe20000000200 */
[----:B------:R-:W-:-:S03]  /*17600*/  IMAD.IADD R3, R18, 0x1, R3 ;  /* 0x0000000112037824 */ /* 0x000fc600078e0203 */
        /* <DEDUP_REMOVED lines=29> */
[----:B------:R-:W-:Y:S02]  /*177e0*/  PRMT R9, R4, 0x7531, R5 ;  /* 0x0000753104097816 */ /* 0x000fe40000000005 */
[C-C-:B------:R-:W-:Y:S02]  /*177f0*/  PRMT R10, R6.reuse, 0x6420, R7.reuse ;  /* 0x00006420060a7816 */ /* 0x140fe40000000007 */
[----:B------:R-:W-:-:S05]  /*17800*/  PRMT R11, R6, 0x7531, R7 ;  /* 0x00007531060b7816 */ /* 0x000fca0000000007 */
[----:B------:R-:W-:Y:S04]  /*17810*/  STSM.16.M88.4 [R12], R8 ;  /* 0x000000080c007844 */ /* 0x000fe80000000200 */
[----:B------:R0:W2:Y:S02]  /*17820*/  LDSM.16.MT88.4 R4, [R3+0xf200] ;  /* 0x00f200000304783b */ /* 0x0000a40000004200 */
[C---:B0-----:R-:W-:Y:S02]  /*17830*/  VIADD R3, R0.reuse, 0x3800 ;  /* 0x0000380000037836 */ /* 0x041fe40000000000 */
[----:B------:R-:W-:Y:S01]  /*17840*/  VIADD R12, R0, 0x6000 ;  /* 0x00006000000c7836 */ /* 0x000fe20000000000 */
[C-C-:B--2---:R-:W-:Y:S02]  /*17850*/  PRMT R8, R4.reuse, 0x6420, R5.reuse ;  /* 0x0000642004087816 */ /* 0x144fe40000000005 */
[----:B------:R-:W-:-:S02]  /*17860*/  PRMT R9, R4, 0x7531, R5 ;  /* 0x0000753104097816 */ /* 0x000fc40000000005 */
[C---:B------:R-:W-:Y:S02]  /*17870*/  LOP3.LUT R4, R3.reuse, R16, RZ, 0xfc, !PT ;  /* 0x0000001003047212 */ /* 0x040fe400078efcff */
        /* <DEDUP_REMOVED lines=60> */
[----:B------:R-:W-:-:S02]  /*17c40*/  PRMT R10, R6, 0x6420, R7 ;  /* 0x00006420060a7816 */ /* 0x000fc40000000007 */
[----:B------:R-:W-:Y:S02]  /*17c50*/  PRMT R11, R6, 0x7531, R7 ;  /* 0x00007531060b7816 */ /* 0x000fe40000000007 */
[C---:B------:R-:W-:Y:S02]  /*17c60*/  LOP3.LUT R3, R0.reuse, R16, RZ, 0xfc, !PT ;  /* 0x0000001000037212 */ /* 0x040fe400078efcff */
[----:B------:R-:W-:Y:S01]  /*17c70*/  LOP3.LUT R0, R0, R17, RZ, 0xfc, !PT ;  /* 0x0000001100007212 */ /* 0x000fe200078efcff */
[----:B------:R-:W-:Y:S02]  /*17c80*/  STSM.16.M88.4 [R12], R8 ;  /* 0x000000080c007844 */ /* 0x000fe40000000200 */
[----:B------:R-:W-:Y:S02]  /*17c90*/  IMAD.IADD R3, R18, 0x1, R3 ;  /* 0x0000000112037824 */ /* 0x000fe400078e0203 */
[----:B------:R-:W0:Y:S01]  /*17ca0*/  LDSM.16.MT88.4 R4, [R4+0xf200] ;  /* 0x00f200000404783b */ /* 0x000e220000004200 */
[----:B------:R-:W-:Y:S01]  /*17cb0*/  IMAD.IADD R0, R19, 0x1, R0 ;  /* 0x0000000113007824 */ /* 0x000fe200078e0200 */
[----:B0-----:R-:W-:-:S02]  /*17cc0*/  PRMT R8, R4, 0x6420, R5 ;  /* 0x0000642004087816 */ /* 0x001fc40000000005 */
        /* <DEDUP_REMOVED lines=18> */
.L_x_6469:
[----:B--2---:R2:W-:Y:S01]  /*17df0*/  SYNCS.ARRIVE.TRANS64.A1T0 RZ, [R2+URZ+0x33450], RZ ;  /* 0x033450ff02ff79a7 */ /* 0x0045e2000810003f */
[----:B------:R-:W-:Y:S06]  /*17e00*/  BAR.SYNC.DEFER_BLOCKING 0x2, 0x80 ;  /* 0x0082000000007b1d */ /* 0x000fec0000010000 */
[----:B------:R-:W-:Y:S05]  /*17e10*/  @!P0 BRA `(.L_x_6470) ;  /* 0x0000000000048947 */ /* 0x000fea0003800000 */
[----:B------:R-:W-:Y:S01]  /*17e20*/  BPT.TRAP 0x1 ;  /* 0x000000040000795c */ /* 0x000fe20000300000 */
.L_x_6470:
[----:B0-----:R-:W3:Y:S01]  /*17e30*/  LDL R0, [R1+0x14] ;  /* 0x0000140001007983 */ /* 0x001ee20000100800 */
[----:B--2---:R-:W-:Y:S02]  /*17e40*/  VIADD R2, R2, 0x33480 ;  /* 0x0003348002027836 */ /* 0x004fe40000000000 */
[----:B------:R-:W-:Y:S02]  /*17e50*/  IMAD.MOV.U32 R20, RZ, RZ, R31 ;  /* 0x000000ffff147224 */ /* 0x000fe400078e001f */
[----:B------:R-:W-:Y:S01]  /*17e60*/  IMAD.MOV.U32 R21, RZ, RZ, R34 ;  /* 0x000000ffff157224 */ /* 0x000fe200078e0022 */
[----:B---3--:R-:W-:-:S04]  /*17e70*/  PRMT R2, R0, 0x654, R2 ;  /* 0x0000065400027816 */ /* 0x008fc80000000002 */
[----:B------:R3:W-:Y:S01]  /*17e80*/  SYNCS.ARRIVE.TRANS64.RED.A1T0 RZ, [R2+URZ], RZ ;  /* 0x000000ff02ff79a7 */ /* 0x0007e2000810043f */
[----:B------:R-:W-:Y:S05]  /*17e90*/  @P2 BRA `(.L_x_6471) ;  /* 0xffffffe000c42947 */ /* 0x000fea000383ffff */
.L_x_6451:
        /* <DEDUP_REMOVED lines=20> */
.L_x_6473:
[----:B------:R-:W-:Y:S05]  /*17fe0*/  BSYNC B0 ;  /* 0x0000000000007941 */ /* 0x000fea0003800000 */
.L_x_6472:
[----:B------:R-:W-:Y:S05]  /*17ff0*/  @!P0 BRA `(.L_x_6474) ;  /* 0x0000000000048947 */ /* 0x000fea0003800000 */
[----:B------:R-:W-:Y:S01]  /*18000*/  BPT.TRAP 0x1 ;  /* 0x000000040000795c */ /* 0x000fe20000300000 */
.L_x_6474:
[----:B0-----:R-:W-:Y:S01]  /*18010*/  LOP3.LUT R3, R34, 0x1, RZ, 0x3c, !PT ;  /* 0x0000000122037812 */ /* 0x001fe200078e3cff */
[----:B---3--:R-:W-:Y:S01]  /*18020*/  IMAD R0, R31, 0x8, R18 ;  /* 0x000000081f007824 */ /* 0x008fe200078e0212 */
[----:B------:R-:W-:Y:S02]  /*18030*/  BSSY B0, `(.L_x_6475) ;  /* 0x0000004000007945 */ /* 0x000fe40003800000 */
[----:B------:R-:W-:-:S04]  /*18040*/  SHF.L.U32 R3, R3, 0x1f, RZ ;  /* 0x0000001f03037819 */ /* 0x000fc800000006ff */
[----:B------:R-:W0:Y:S02]  /*18050*/  SYNCS.PHASECHK.TRANS64.TRYWAIT P1, [R0+URZ+0x33470], R3 ;  /* 0x03347003000075a7 */ /* 0x000e24000802017f */
[----:B0-----:R-:W-:Y:S05]  /*18060*/  @!P1 BRA `(.L_x_6476) ;  /* 0x0000004400c89947 */ /* 0x001fea0003800000 */
.L_x_6575:
[----:B------:R-:W-:Y:S05]  /*18070*/  BSYNC B0 ;  /* 0x0000000000007941 */ /* 0x000fea0003800000 */
.L_x_6475:
[----:B------:R-:W-:-:S13]  /*18080*/  LOP3.LUT P1, RZ, R22, 0x10, RZ, 0xc0, !PT ;  /* 0x0000001016ff7812 */ /* 0x000fda000782c0ff */
[----:B------:R-:W-:Y:S05]  /*18090*/  @!P1 BRA `(.L_x_6477) ;  /* 0x0000000000049947 */ /* 0x000fea0003800000 */
[----:B------:R-:W-:Y:S01]  /*180a0*/  BPT.TRAP 0x1 ;  /* 0x000000040000795c */ /* 0x000fe20000300000 */
.L_x_6477:
[----:B0-----:R-:W-:-:S04]  /*180b0*/  SHF.L.U32 R3, R34, 0x1f, RZ ;  /* 0x0000001f22037819 */ /* 0x001fc800000006ff */
[----:B------:R-:W0:Y:S02]  /*180c0*/  SYNCS.PHASECHK.TRANS64.TRYWAIT P1, [R0+URZ+0x33460], R3 ;  /* 0x03346003000075a7 */ /* 0x000e24000802017f */
[----:B0-----:R-:W-:Y:S05]  /*180d0*/  @!P1 BRA `(.L_x_6478) ;  /* 0x0000004400c09947 */ /* 0x001fea0003800000 */
.L_x_6576:
[----:B------:R-:W-:Y:S01]  /*180e0*/  IMAD R2, R31, 0x7800, RZ ;  /* 0x000078001f027824 */ /* 0x000fe200078e02ff */
[----:B------:R-:W-:Y:S05]  /*180f0*/  WARPSYNC.ALL ;  /* 0x0000000000007948 */ /* 0x000fea0003800000 */
[CC--:B0-----:R-:W-:Y:S01]  /*18100*/  LOP3.LUT R3, R2.reuse, R16.reuse, RZ, 0xfc, !PT ;  /* 0x0000001002037212 */ /* 0x0c1fe200078efcff */
[----:B------:R-:W-:Y:S01]  /*18110*/  VIADD R13, R2, 0x2800 ;  /* 0x00002800020d7836 */ /* 0x000fe20000000000 */
[----:B------:R-:W-:Y:S01]  /*18120*/  LOP3.LUT P1, RZ, R22, 0x10, RZ, 0xc0, !PT ;  /* 0x0000001016ff7812 */ /* 0x000fe2000782c0ff */
[----:B------:R-:W-:Y:S02]  /*18130*/  VIADD R21, R2, 0x5000 ;  /* 0x0000500002157836 */ /* 0x000fe40000000000 */
[----:B------:R-:W-:Y:S01]  /*18140*/  IMAD.IADD R5, R18, 0x1, R3 ;  /* 0x0000000112057824 */ /* 0x000fe200078e0203 */
[----:B------:R-:W-:Y:S01]  /*18150*/  LOP3.LUT R3, R13, R16, RZ, 0xfc, !PT ;  /* 0x000000100d037212 */ /* 0x000fe200078efcff */
[----:B------:R-:W-:-:S04]  /*18160*/  VIADD R20, R2, 0x2000 ;  /* 0x0000200002147836 */ /* 0x000fc80000000000 */
[----:B------:R-:W0:Y:S02]  /*18170*/  LDSM.16.MT88.4 R4, [R5+0xf200] ;  /* 0x00f200000504783b */ /* 0x000e240000004200 */
[C-C-:B0-----:R-:W-:Y:S02]  /*18180*/  PRMT R8, R4.reuse, 0x6420, R5.reuse ;  /* 0x0000642004087816 */ /* 0x141fe40000000005 */
[----:B------:R-:W-:Y:S02]  /*18190*/  PRMT R9, R4, 0x7531, R5 ;  /* 0x0000753104097816 */ /* 0x000fe40000000005 */
[----:B------:R-:W-:Y:S02]  /*181a0*/  LOP3.LUT R4, R2, R17, RZ, 0xfc, !PT ;  /* 0x0000001102047212 */ /* 0x000fe400078efcff */
[C-C-:B------:R-:W-:Y:S02]  /*181b0*/  PRMT R10, R6.reuse, 0x6420, R7.reuse ;  /* 0x00006420060a7816 */ /* 0x140fe40000000007 */
[----:B------:R-:W-:Y:S01]  /*181c0*/  PRMT R11, R6, 0x7531, R7 ;  /* 0x00007531060b7816 */ /* 0x000fe20000000007 */
[----:B------:R-:W-:-:S02]  /*181d0*/  IMAD.IADD R12, R19, 0x1, R4 ;  /* 0x00000001130c7824 */ /* 0x000fc400078e0204 */
[----:B------:R-:W-:Y:S02]  /*181e0*/  IMAD.IADD R6, R18, 0x1, R3 ;  /* 0x0000000112067824 */ /* 0x000fe400078e0203 */
[C---:B------:R-:W-:Y:S01]  /*181f0*/  VIADD R3, R2.reuse, 0x800 ;  /* 0x0000080002037836 */ /* 0x040fe20000000000 */
[----:B------:R0:W-:Y:S04]  /*18200*/  STSM.16.M88.4 [R12], R8 ;  /* 0x000000080c007844 */ /* 0x0001e80000000200 */
[----:B------:R-:W3:Y:S01]  /*18210*/  LDSM.16.MT88.4 R4, [R6+0xf200] ;  /* 0x00f200000604783b */ /* 0x000ee20000004200 */
[----:B0-----:R-:W-:Y:S01]  /*18220*/  VIADD R12, R2, 0x1000 ;  /* 0x00001000020c7836 */ /* 0x001fe20000000000 */
[C-C-:B---3--:R-:W-:Y:S02]  /*18230*/  PRMT R8, R4.reuse, 0x6420, R5.reuse ;  /* 0x0000642004087816 */ /* 0x148fe40000000005 */
[----:B------:R-:W-:-:S02]  /*18240*/  PRMT R9, R4, 0x7531, R5 ;  /* 0x0000753104097816 */ /* 0x000fc40000000005 */
        /* <DEDUP_REMOVED lines=19> */
[----:B------:R-:W2:Y:S01]  /*18380*/  LDSM.16.MT88.4 R4, [R6+0xf200] ;  /* 0x00f200000604783b */ /* 0x000ea20000004200 */
[----:B0-----:R-:W-:Y:S01]  /*18390*/  VIADD R15, R2, 0x5800 ;  /* 0x00005800020f7836 */ /* 0x001fe20000000000 */
[----:B--2---:R-:W-:-:S02]  /*183a0*/  PRMT R8, R4, 0x6420, R5 ;  /* 0x0000642004087816 */ /* 0x004fc40000000005 */
        /* <DEDUP_REMOVED lines=29> */
[----:B------:R-:W2:Y:S01]  /*18580*/  LDSM.16.MT88.4 R4, [R6+0xf200] ;  /* 0x00f200000604783b */ /* 0x000ea20000004200 */
[----:B0-----:R-:W-:Y:S01]  /*18590*/  VIADD R13, R2, 0x6000 ;  /* 0x00006000020d7836 */ /* 0x001fe20000000000 */
[C-C-:B--2---:R-:W-:Y:S02]  /*185a0*/  PRMT R8, R4.reuse, 0x6420, R5.reuse ;  /* 0x0000642004087816 */ /* 0x144fe40000000005 */
        /* <DEDUP_REMOVED lines=11> */
[----:B0-----:R-:W-:Y:S02]  /*18660*/  LOP3.LUT R3, R13, R16, RZ, 0xfc, !PT ;  /* 0x000000100d037212 */ /* 0x001fe400078efcff */
        /* <DEDUP_REMOVED lines=86> */
.L_x_6479:
[----:B--2---:R2:W-:Y:S01]  /*18bd0*/  SYNCS.ARRIVE.TRANS64.A1T0 RZ, [R0+URZ+0x33450], RZ ;  /* 0x033450ff00ff79a7 */ /* 0x0045e2000810003f */
[----:B------:R-:W-:Y:S06]  /*18be0*/  BAR.SYNC.DEFER_BLOCKING 0x2, 0x80 ;  /* 0x0082000000007b1d */ /* 0x000fec0000010000 */
[----:B------:R-:W-:Y:S05]  /*18bf0*/  @!P0 BRA `(.L_x_6480) ;  /* 0x0000000000048947 */ /* 0x000fea0003800000 */
[----:B------:R-:W-:Y:S01]  /*18c00*/  BPT.TRAP 0x1 ;  /* 0x000000040000795c */ /* 0x000fe20000300000 */
.L_x_6480:
[----:B0-----:R-:W3:Y:S01]  /*18c10*/  LDL R2, [R1+0x14] ;  /* 0x0000140001027983 */ /* 0x001ee20000100800 */
[----:B--2---:R-:W-:Y:S02]  /*18c20*/  VIADD R0, R0, 0x33480 ;  /* 0x0003348000007836 */ /* 0x004fe40000000000 */
[----:B------:R-:W-:-:S05]  /*18c30*/  VIADD R31, R31, 0x1 ;  /* 0x000000011f1f7836 */ /* 0x000fca0000000000 */
[----:B------:R-:W-:-:S04]  /*18c40*/  ISETP.NE.AND P0, PT, R31, 0x2, PT ;  /* 0x000000021f00780c */ /* 0x000fc80003f05270 */
[----:B------:R-:W-:Y:S02]  /*18c50*/  SEL R3, RZ, 0x1, P0 ;  /* 0x00000001ff037807 */ /* 0x000fe40000000000 */
[----:B------:R-:W-:Y:S02]  /*18c60*/  SEL R31, R31, RZ, P0 ;  /* 0x000000ff1f1f7207 */ /* 0x000fe40000000000 */
[----:B------:R-:W-:Y:S02]  /*18c70*/  LOP3.LUT R34, R34, R3, RZ, 0x3c, !PT ;  /* 0x0000000322227212 */ /* 0x000fe400078e3cff */
[----:B---3--:R-:W-:-:S04]  /*18c80*/  PRMT R0, R2, 0x654, R0 ;  /* 0x0000065402007816 */ /* 0x008fc80000000000 */
[----:B------:R0:W-:Y:S03]  /*18c90*/  SYNCS.ARRIVE.TRANS64.RED.A1T0 RZ, [R0+URZ], RZ ;  /* 0x000000ff00ff79a7 */ /* 0x0001e6000810043f */
.L_x_6419:
[----:B------:R-:W-:Y:S05]  /*18ca0*/  BSYNC B7 ;  /* 0x0000000000077941 */ /* 0x000fea0003800000 */
.L_x_6417:
[----:B------:R-:W-:-:S13]  /*18cb0*/  LOP3.LUT P0, RZ, R22, 0x200, RZ, 0xc0, !PT ;  /* 0x0000020016ff7812 */ /* 0x000fda000780c0ff */
[----:B------:R-:W-:Y:S05]  /*18cc0*/  @!P0 BRA `(.L_x_6481) ;  /* 0x0000000000348947 */ /* 0x000fea0003800000 */
[----:B------:R-:W0:Y:S08]  /*18cd0*/  S2UR UR4, SR_CgaCtaId ;  /* 0x00000000000479c3 */ /* 0x000e300000008800 */
[----:B------:R-:W-:Y:S01]  /*18ce0*/  BAR.SYNC.DEFER_BLOCKING 0x5, 0x180 ;  /* 0x0146000000007b1d */ /* 0x000fe20000010000 */
[----:B------:R-:W-:Y:S01]  /*18cf0*/  MOV R18, 0x400 ;  /* 0x0000040000127802 */ /* 0x000fe20000000f00 */
[----:B0-2---:R-:W-:-:S05]  /*18d00*/  IMAD.U32 R0, RZ, RZ, UR4 ;  /* 0x00000004ff007e24 */ /* 0x005fca000f8e00ff */
[----:B------:R-:W-:Y:S01]  /*18d10*/  LEA R18, R0, R18, 0x18 ;  /* 0x0000001200127211 */ /* 0x000fe200078ec0ff */
[----:B------:R-:W-:Y:S04]  /*18d20*/  STL [R1+0x14], R0 ;  /* 0x0000140001007387 */ /* 0x000fe80000100800 */
[----:B------:R-:W0:Y:S04]  /*18d30*/  LDS.128 R4, [R18+0x334d0] ;  /* 0x0334d00012047984 */ /* 0x000e280000000c00 */
[----:B0-----:R0:W-:Y:S01]  /*18d40*/  STL.64 [R1], R4 ;  /* 0x0000000401007387 */ /* 0x0011e20000100a00 */
[----:B------:R-:W-:-:S03]  /*18d50*/  IMAD.MOV.U32 R0, RZ, RZ, R7 ;  /* 0x000000ffff007224 */ /* 0x000fc600078e0007 */
[----:B------:R0:W-:Y:S02]  /*18d60*/  STL [R1+0x8], R6 ;  /* 0x0000080601007387 */ /* 0x0001e40000100800 */
[----:B------:R-:W-:Y:S01]  /*18d70*/  R2UR UR41, R0 ;  /* 0x00000000002972ca */ /* 0x000fe200000e0000 */
[----:B------:R-:W-:Y:S06]  /*18d80*/  BAR.ARV 0x4, 0x180 ;  /* 0x0106000000007b1d */ /* 0x000fec0000002000 */
[----:B------:R-:W-:Y:S08]  /*18d90*/  BRA `(.L_x_6482) ;  /* 0x0000000c00f47947 */ /* 0x000ff00003800000 */
.L_x_6481:
[----:B0-2---:R-:W2:Y:S01]  /*18da0*/  LDL.LU R0, [R1] ;  /* 0x0000000001007983 */ /* 0x005ea20000300800 */
[----:B------:R-:W-:Y:S01]  /*18db0*/  ULDC UR4, c[0x0][0xc3c] ;  /* 0x00030f0000047ab9 */ /* 0x000fe20000000800 */
[----:B------:R-:W0:Y:S02]  /*18dc0*/  S2R R2, SR_TID.X ;  /* 0x0000000000027919 */ /* 0x000e240000002100 */
[----:B0-----:R-:W-:-:S04]  /*18dd0*/  LOP3.LUT R9, R2, 0x1f, RZ, 0xc0, !PT ;  /* 0x0000001f02097812 */ /* 0x001fc800078ec0ff */
[C---:B------:R-:W-:Y:S01]  /*18de0*/  ISETP.NE.AND P0, PT, R9.reuse, 0x1f, PT ;  /* 0x0000001f0900780c */ /* 0x040fe20003f05270 */
[----:B------:R-:W-:-:S05]  /*18df0*/  VIADD R7, R9, UR41 ;  /* 0x0000002909077c36 */ /* 0x000fca0008000000 */
[----:B------:R-:W-:Y:S01]  /*18e00*/  ISETP.GE.OR P1, PT, R7, UR4, !P0 ;  /* 0x0000000407007c0c */ /* 0x000fe2000c726670 */
[----:B------:R-:W-:-:S12]  /*18e10*/  ULDC UR4, c[0x0][0xc3c] ;  /* 0x00030f0000047ab9 */ /* 0x000fd80000000800 */
[----:B------:R-:W0:Y:S08]  /*18e20*/  @!P1 LDC.64 R2, c[0x0][0xc80] ;  /* 0x00032000ff029b82 */ /* 0x000e300000000a00 */
[----:B------:R-:W3:Y:S01]  /*18e30*/  @!P1 LDC.64 R4, c[0x0][0xc78] ;  /* 0x00031e00ff049b82 */ /* 0x000ee20000000a00 */
[----:B0-----:R-:W-:-:S04]  /*18e40*/  @!P1 IMAD.WIDE R2, R7, 0x4, R2 ;  /* 0x0000000407029825 */ /* 0x001fc800078e0202 */
        /* <DEDUP_REMOVED lines=24> */
[----:B0-----:R-:W-:-:S05]  /*18fd0*/  SEL R3, R3, RZ, P4 ;  /* 0x000000ff03037207 */ /* 0x001fca0002000000 */
[----:B------:R-:W-:-:S05]  /*18fe0*/  IMAD.IADD R7, R2, 0x1, R3 ;  /* 0x0000000102077824 */ /* 0x000fca00078e0203 */
[----:B------:R-:W0:Y:S02]  /*18ff0*/  SHFL.UP PT, R3, R7, 0x10, RZ ;  /* 0x0600000007037989 */ /* 0x000e2400000e00ff */
[----:B0-----:R-:W-:-:S05]  /*19000*/  SEL R4, R3, RZ, P5 ;  /* 0x000000ff03047207 */ /* 0x001fca0002800000 */
[----:B------:R-:W-:Y:S02]  /*19010*/  IMAD.IADD R3, R7, 0x1, R4 ;  /* 0x0000000107037824 */ /* 0x000fe400078e0204 */
[----:B------:R-:W0:Y:S01]  /*19020*/  LDC R4, c[0x0][0xc38] ;  /* 0x00030e00ff047b82 */ /* 0x000e220000000800 */
[----:B------:R-:W-:Y:S02]  /*19030*/  IMAD.MOV.U32 R7, RZ, RZ, RZ ;  /* 0x000000ffff077224 */ /* 0x000fe400078e00ff */
[----:B------:R-:W0:Y:S02]  /*19040*/  SHFL.IDX PT, R9, R3, 0x1f, 0x1f ;  /* 0x03e01f0003097f89 */ /* 0x000e2400000e0000 */
[----:B0-----:R-:W-:-:S04]  /*19050*/  IMAD R2, R9, R4, RZ ;  /* 0x0000000409027224 */ /* 0x001fc800078e02ff */
[----:B------:R-:W-:-:S05]  /*19060*/  IMAD.IADD R9, R11, 0x1, R2 ;  /* 0x000000010b097824 */ /* 0x000fca00078e0202 */
[----:B------:R-:W-:-:S13]  /*19070*/  ISETP.GT.AND P6, PT, R9, R6, PT ;  /* 0x000000060900720c */ /* 0x000fda0003fc4270 */
[----:B------:R-:W-:Y:S05]  /*19080*/  @P6 BRA `(.L_x_6483) ;  /* 0x0000000000a06947 */ /* 0x000fea0003800000 */
.L_x_6485:
        /* <DEDUP_REMOVED lines=10> */
[----:B------:R-:W2:Y:S01]  /*19130*/  @!P6 LDC.64 R4, c[0x0][0xc78] ;  /* 0x00031e00ff04eb82 */ /* 0x000ea20000000a00 */
[----:B0-----:R-:W-:-:S05]  /*19140*/  @!P6 IMAD.WIDE R2, R11, 0x4, R2 ;  /* 0x000000040b02e825 */ /* 0x001fca00078e0202 */
[----:B------:R2:W3:Y:S02]  /*19150*/  @!P6 LDG.E R0, desc[UR36][R2.64] ;  /* 0x000000240200e981 */ /* 0x0004e4000c1e1900 */
[----:B--2---:R-:W-:-:S04]  /*19160*/  @!P6 IMAD.WIDE R2, R11, 0x4, R4 ;  /* 0x000000040b02e825 */ /* 0x004fc800078e0204 */
[----:B------:R-:W-:-:S06]  /*19170*/  IMAD.MOV.U32 R5, RZ, RZ, RZ ;  /* 0x000000ffff057224 */ /* 0x000fcc00078e00ff */
[----:B------:R-:W3:Y:S02]  /*19180*/  @!P6 LDG.E R5, desc[UR36][R2.64] ;  /* 0x000000240205e981 */ /* 0x000ee4000c1e1900 */
[----:B---3--:R-:W-:-:S05]  /*19190*/  IMAD R13, R5, R0, RZ ;  /* 0x00000000050d7224 */ /* 0x008fca00078e02ff */
        /* <DEDUP_REMOVED lines=23> */
.L_x_6483:
        /* <DEDUP_REMOVED lines=8> */
[----:B------:R0:W2:Y:S04]  /*19390*/  SHFL.IDX PT, R8, R5, R8, 0x1f ;  /* 0x00001f0805087589 */ /* 0x0000a800000e0000 */
[----:B------:R0:W3:Y:S01]  /*193a0*/  SHFL.IDX PT, R0, R0, R9, 0x1f ;  /* 0x00001f0900007589 */ /* 0x0000e200000e0000 */
[----:B------:R-:W-:Y:S05]  /*193b0*/  @!P0 BRA `(.L_x_6486) ;  /* 0x00000000000c8947 */ /* 0x000fea0003800000 */
[----:B------:R-:W-:-:S06]  /*193c0*/  UIADD3 UR5, UR4, -0x1, URZ ;  /* 0xffffffff04057890 */ /* 0x000fcc000fffe03f */
[----:B------:R-:W-:-:S05]  /*193d0*/  IMAD.U32 R10, RZ, RZ, UR5 ;  /* 0x00000005ff0a7e24 */ /* 0x000fca000f8e00ff */
[----:B------:R4:W0:Y:S02]  /*193e0*/  SHFL.IDX PT, R7, R3, R10, 0x1f ;  /* 0x00001f0a03077589 */ /* 0x00082400000e0000 */
.L_x_6486:
[----:B0-----:R-:W-:Y:S01]  /*193f0*/  IMAD R2, R7, R4, R2 ;  /* 0x0000000407027224 */ /* 0x001fe200078e0202 */
[----:B--2---:R-:W-:Y:S01]  /*19400*/  ISETP.NE.AND P0, PT, R8, 0x1, PT ;  /* 0x000000010800780c */ /* 0x004fe20003f05270 */
[----:B------:R-:W-:Y:S02]  /*19410*/  UIADD3 UR41, UR4, UR41, URZ ;  /* 0x0000002904297290 */ /* 0x000fe4000fffe03f */
[----:B------:R-:W-:Y:S01]  /*19420*/  IMAD.IADD R5, R6, 0x1, -R2 ;  /* 0x0000000106057824 */ /* 0x000fe200078e0a02 */
[----:B------:R0:W-:Y:S09]  /*19430*/  STL [R1], R2 ;  /* 0x0000000201007387 */ /* 0x0001f20000100800 */
[----:B------:R-:W-:Y:S05]  /*19440*/  @!P0 BRA `(.L_x_6487) ;  /* 0x0000000000e08947 */ /* 0x000fea0003800000 */
[----:B---3--:R-:W-:Y:S02]  /*19450*/  IABS R4, R0 ;  /* 0x0000000000047213 */ /* 0x008fe40000000000 */
[----:B------:R-:W-:Y:S02]  /*19460*/  IABS R6, R8 ;  /* 0x0000000800067213 */ /* 0x000fe40000000000 */
[----:B------:R-:W2:Y:S08]  /*19470*/  I2F.RP R7, R4 ;  /* 0x0000000400077306 */ /* 0x000eb00000209400 */
[----:B----4-:R-:W3:Y:S08]  /*19480*/  I2F.RP R10, R6 ;  /* 0x00000006000a7306 */ /* 0x010ef00000209400 */
[----:B--2---:R-:W0:Y:S08]  /*19490*/  MUFU.RCP R7, R7 ;  /* 0x0000000700077308 */ /* 0x004e300000001000 */
[----:B---3--:R-:W-:Y:S01]  /*194a0*/  MUFU.RCP R10, R10 ;  /* 0x0000000a000a7308 */ /* 0x008fe20000001000 */
[----:B0-----:R-:W-:Y:S01]  /*194b0*/  VIADD R2, R7, 0xffffffe ;  /* 0x0ffffffe07027836 */ /* 0x001fe20000000000 */
[----:B------:R-:W-:-:S06]  /*194c0*/  IABS R7, R0 ;  /* 0x0000000000077213 */ /* 0x000fcc0000000000 */
[----:B------:R0:W2:Y:S02]  /*194d0*/  F2I.FTZ.U32.TRUNC.NTZ R3, R2 ;  /* 0x0000000200037305 */ /* 0x0000a4000021f000 */
[----:B0-----:R-:W-:Y:S02]  /*194e0*/  IMAD.MOV.U32 R2, RZ, RZ, RZ ;  /* 0x000000ffff027224 */ /* 0x001fe400078e00ff */
[----:B--2---:R-:W-:-:S04]  /*194f0*/  IMAD.MOV R9, RZ, RZ, -R3 ;  /* 0x000000ffff097224 */ /* 0x004fc800078e0a03 */
[----:B------:R-:W-:-:S04]  /*19500*/  IMAD R9, R9, R4, RZ ;  /* 0x0000000409097224 */ /* 0x000fc800078e02ff */
[----:B------:R-:W-:Y:S01]  /*19510*/  IMAD.HI.U32 R3, R3, R9, R2 ;  /* 0x0000000903037227 */ /* 0x000fe200078e0002 */
[----:B------:R-:W-:-:S03]  /*19520*/  IABS R2, R5 ;  /* 0x0000000500027213 */ /* 0x000fc60000000000 */
[----:B------:R-:W-:Y:S02]  /*19530*/  IMAD.MOV R9, RZ, RZ, -R7 ;  /* 0x000000ffff097224 */ /* 0x000fe400078e0a07 */
[----:B------:R-:W-:-:S04]  /*19540*/  IMAD.HI.U32 R7, R3, R2, RZ ;  /* 0x0000000203077227 */ /* 0x000fc800078e00ff */
[----:B------:R-:W-:Y:S02]  /*19550*/  IMAD R9, R7, R9, R2 ;  /* 0x0000000907097224 */ /* 0x000fe400078e0202 */
[----:B------:R-:W-:Y:S02]  /*19560*/  VIADD R3, R10, 0xffffffe ;  /* 0x0ffffffe0a037836 */ /* 0x000fe40000000000 */
[----:B------:R-:W-:Y:S01]  /*19570*/  IMAD.MOV.U32 R2, RZ, RZ, RZ ;  /* 0x000000ffff027224 */ /* 0x000fe200078e00ff */
[----:B------:R-:W-:-:S03]  /*19580*/  ISETP.GT.U32.AND P1, PT, R4, R9, PT ;  /* 0x000000090400720c */ /* 0x000fc60003f24070 */
[----:B------:R-:W0:Y:S10]  /*19590*/  F2I.FTZ.U32.TRUNC.NTZ R3, R3 ;  /* 0x0000000300037305 */ /* 0x000e34000021f000 */
[----:B------:R-:W-:-:S02]  /*195a0*/  @!P1 IMAD.IADD R9, R9, 0x1, -R4 ;  /* 0x0000000109099824 */ /* 0x000fc400078e0a04 */
[----:B------:R-:W-:Y:S01]  /*195b0*/  @!P1 VIADD R7, R7, 0x1 ;  /* 0x0000000107079836 */ /* 0x000fe20000000000 */
[----:B------:R-:W-:Y:S02]  /*195c0*/  ISETP.NE.AND P1, PT, R0, RZ, PT ;  /* 0x000000ff0000720c */ /* 0x000fe40003f25270 */
[----:B------:R-:W-:Y:S01]  /*195d0*/  ISETP.GE.U32.AND P0, PT, R9, R4, PT ;  /* 0x000000040900720c */ /* 0x000fe20003f06070 */
[----:B0-----:R-:W-:-:S04]  /*195e0*/  IMAD.MOV R9, RZ, RZ, -R3 ;  /* 0x000000ffff097224 */ /* 0x001fc800078e0a03 */
[----:B------:R-:W-:-:S04]  /*195f0*/  IMAD R9, R9, R6, RZ ;  /* 0x0000000609097224 */ /* 0x000fc800078e02ff */
[----:B------:R-:W-:Y:S01]  /*19600*/  IMAD.HI.U32 R4, R3, R9, R2 ;  /* 0x0000000903047227 */ /* 0x000fe200078e0002 */
[----:B------:R-:W-:-:S03]  /*19610*/  LOP3.LUT R2, R5, R0, RZ, 0x3c, !PT ;  /* 0x0000000005027212 */ /* 0x000fc600078e3cff */
[----:B------:R-:W-:Y:S01]  /*19620*/  @P0 VIADD R7, R7, 0x1 ;  /* 0x0000000107070836 */ /* 0x000fe20000000000 */
[----:B------:R-:W-:Y:S02]  /*19630*/  ISETP.GE.AND P2, PT, R2, RZ, PT ;  /* 0x000000ff0200720c */ /* 0x000fe40003f46270 */
[----:B------:R-:W-:-:S05]  /*19640*/  IABS R2, R8 ;  /* 0x0000000800027213 */ /* 0x000fca0000000000 */
[----:B------:R-:W-:-:S06]  /*19650*/  IMAD.MOV R2, RZ, RZ, -R2 ;  /* 0x000000ffff027224 */ /* 0x000fcc00078e0a02 */
[----:B------:R-:W-:Y:S01]  /*19660*/  @!P2 IMAD.MOV R7, RZ, RZ, -R7 ;  /* 0x000000ffff07a224 */ /* 0x000fe200078e0a07 */
[----:B------:R-:W-:-:S04]  /*19670*/  @!P1 LOP3.LUT R7, RZ, R0, RZ, 0x33, !PT ;  /* 0x00000000ff079212 */ /* 0x000fc800078e33ff */
        /* <DEDUP_REMOVED lines=15> */
[--C-:B------:R-:W-:Y:S02]  /*19770*/  IMAD R8, R8, R2, R7.reuse ;  /* 0x0000000208087224 */ /* 0x100fe400078e0207 */
[----:B------:R-:W-:Y:S02]  /*19780*/  IMAD.MOV R2, RZ, RZ, -R7 ;  /* 0x000000ffff027224 */ /* 0x000fe400078e0a07 */
[----:B------:R-:W-:Y:S02]  /*19790*/  IMAD R3, R8, 0x10000, R3 ;  /* 0x0001000008037824 */ /* 0x000fe400078e0203 */
[----:B------:R-:W-:-:S03]  /*197a0*/  IMAD R2, R0, R2, R5 ;  /* 0x0000000200027224 */ /* 0x000fc600078e0205 */
[----:B------:R2:W-:Y:S01]  /*197b0*/  STL [R1+0x8], R3 ;  /* 0x0000080301007387 */ /* 0x0005e20000100800 */
[----:B------:R-:W-:Y:S05]  /*197c0*/  BRA `(.L_x_6488) ;  /* 0x0000000000fc7947 */ /* 0x000fea0003800000 */
.L_x_6487:
[----:B------:R-:W-:Y:S02]  /*197d0*/  ULDC.64 UR4, c[0x0][0xc90] ;  /* 0x0003240000047ab9 */ /* 0x000fe40000000a00 */
[----:B------:R-:W-:-:S06]  /*197e0*/  UIMAD.WIDE UR4, UR41, 0x4, UR4 ;  /* 0x00000004290478a5 */ /* 0x000fcc000f8e0204 */
[----:B0-----:R-:W-:Y:S02]  /*197f0*/  IMAD.U32 R2, RZ, RZ, UR4 ;  /* 0x00000004ff027e24 */ /* 0x001fe4000f8e00ff */
[----:B----4-:R-:W-:-:S05]  /*19800*/  IMAD.U32 R3, RZ, RZ, UR5 ;  /* 0x00000005ff037e24 */ /* 0x010fca000f8e00ff */
[----:B------:R0:W3:Y:S02]  /*19810*/  LDG.E R9, desc[UR36][R2.64] ;  /* 0x0000002402097981 */ /* 0x0000e4000c1e1900 */
[----:B0-----:R-:W-:Y:S02]  /*19820*/  IMAD.MOV.U32 R2, RZ, RZ, RZ ;  /* 0x000000ffff027224 */ /* 0x001fe400078e00ff */
[----:B---3--:R-:W-:-:S05]  /*19830*/  IMAD R6, R0, R9, RZ ;  /* 0x0000000900067224 */ /* 0x008fca00078e02ff */
        /* <DEDUP_REMOVED lines=54> */
[----:B------:R-:W-:-:S05]  /*19ba0*/  IMAD R3, R2, R4, R5 ;  /* 0x0000000402037224 */ /* 0x000fca00078e0205 */
[----:B------:R0:W-:Y:S02]  /*19bb0*/  STL [R1+0x8], R3 ;  /* 0x0000080301007387 */ /* 0x0001e40000100800 */
.L_x_6488:
[----:B0-2---:R-:W-:-:S05]  /*19bc0*/  LOP3.LUT R3, RZ, R2, RZ, 0x33, !PT ;  /* 0x00000002ff037212 */ /* 0x005fca00078e33ff */
[----:B------:R-:W-:-:S05]  /*19bd0*/  IMAD.IADD R0, R0, 0x1, R3 ;  /* 0x0000000100007824 */ /* 0x000fca00078e0203 */
[----:B------:R2:W-:Y:S01]  /*19be0*/  STL [R1+0x4], R0 ;  /* 0x0000040001007387 */ /* 0x0005e20000100800 */
[----:B------:R-:W-:Y:S05]  /*19bf0*/  BRA `(.L_x_6489) ;  /* 0x0000000000107947 */ /* 0x000fea0003800000 */
.L_x_6484:
[----:B------:R0:W-:Y:S01]  /*19c00*/  STL [R1], R6 ;  /* 0x0000000601007387 */ /* 0x0001e20000100800 */
[----:B------:R-:W-:-:S03]  /*19c10*/  ULDC UR41, c[0x0][0xc3c] ;  /* 0x00030f0000297ab9 */ /* 0x000fc60000000800 */
[----:B------:R0:W-:Y:S04]  /*19c20*/  STL [R1+0x4], RZ ;  /* 0x000004ff01007387 */ /* 0x0001e80000100800 */
[----:B------:R0:W-:Y:S02]  /*19c30*/  STL [R1+0x8], RZ ;  /* 0x000008ff01007387 */ /* 0x0001e40000100800 */
.L_x_6489:
[----:B------:R-:W3:Y:S04]  /*19c40*/  LDL R3, [R1+0x4] ;  /* 0x0000040001037983 */ /* 0x000ee80000100800 */
[----:B------:R-:W4:Y:S04]  /*19c50*/  LDL R2, [R1+0x8] ;  /* 0x0000080001027983 */ /* 0x000f280000100800 */
[----:B------:R-:W5:Y:S01]  /*19c60*/  LDL R4, [R1] ;  /* 0x0000000001047983 */ /* 0x000f620000100800 */
[----:B--2---:R-:W2:Y:S01]  /*19c70*/  S2R R0, SR_TID.X ;  /* 0x0000000000007919 */ /* 0x004ea20000002100 */
[----:B------:R-:W-:Y:S01]  /*19c80*/  BAR.SYNC.DEFER_BLOCKING 0x4, 0x180 ;  /* 0x0106000000007b1d */ /* 0x000fe20000010000 */
[----:B---3--:R-:W-:-:S02]  /*19c90*/  IMAD.MOV.U32 R5, RZ, RZ, R3 ;  /* 0x000000ffff057224 */ /* 0x008fc400078e0003 */
[----:B----4-:R-:W-:-:S03]  /*19ca0*/  IMAD.MOV.U32 R3, RZ, RZ, R2 ;  /* 0x000000ffff037224 */ /* 0x010fc600078e0002 */
[----:B------:R3:W4:Y:S01]  /*19cb0*/  LDL R2, [R1+0x14] ;  /* 0x0000140001027983 */ /* 0x0007220000100800 */
[----:B--2---:R-:W-:Y:S01]  /*19cc0*/  LOP3.LUT R0, R0, 0x1f, RZ, 0xc0, !PT ;  /* 0x0000001f00007812 */ /* 0x004fe200078ec0ff */
[----:B0-----:R-:W-:-:S03]  /*19cd0*/  IMAD.MOV.U32 R6, RZ, RZ, R3 ;  /* 0x000000ffff067224 */ /* 0x001fc600078e0003 */
[----:B------:R-:W-:-:S13]  /*19ce0*/  ISETP.NE.AND P0, PT, R0, RZ, PT ;  /* 0x000000ff0000720c */ /* 0x000fda0003f05270 */
[----:B------:R-:W-:Y:S01]  /*19cf0*/  @!P0 MOV R0, 0x400 ;  /* 0x0000040000008802 */ /* 0x000fe20000000f00 */
[----:B----4-:R-:W0:Y:S03]  /*19d00*/  @!P0 S2R R2, SR_CgaCtaId ;  /* 0x0000000000028919 */ /* 0x010e260000008800 */
[----:B0-----:R-:W-:Y:S01]  /*19d10*/  @!P0 LEA R18, R2, R0, 0x18 ;  /* 0x0000000002128211 */ /* 0x001fe200078ec0ff */
[----:B------:R-:W-:Y:S01]  /*19d20*/  IMAD.U32 R0, RZ, RZ, UR41 ;  /* 0x00000029ff007e24 */ /* 0x000fe2000f8e00ff */
[----:B------:R3:W-:Y:S03]  /*19d30*/  @!P0 STL [R1+0x14], R2 ;  /* 0x0000140201008387 */ /* 0x0007e60000100800 */
[----:B------:R-:W-:-:S05]  /*19d40*/  @!P0 IMAD.MOV.U32 R7, RZ, RZ, R0 ;  /* 0x000000ffff078224 */ /* 0x000fca00078e0000 */
[----:B-----5:R3:W-:Y:S01]  /*19d50*/  @!P0 STS.128 [R18+0x334d0], R4 ;  /* 0x0334d00412008388 */ /* 0x0207e20000000c00 */
[----:B------:R-:W-:Y:S06]  /*19d60*/  BAR.ARV 0x5, 0x180 ;  /* 0x0146000000007b1d */ /* 0x000fec0000002000 */
.L_x_6482:
[----:B------:R-:W-:Y:S02]  /*19d70*/  ULDC UR4, c[0x0][0xc3c] ;  /* 0x00030f0000047ab9 */ /* 0x000fe40000000800 */
[----:B------:R-:W-:-:S06]  /*19d80*/  UISETP.GE.AND UP0, UPT, UR41, UR4, UPT ;  /* 0x000000042900728c */ /* 0x000fcc000bf06270 */
[----:B------:R-:W-:-:S13]  /*19d90*/  PLOP3.LUT P0, PT, PT, PT, UP0, 0x80, 0x0 ;  /* 0x000000000000781c */ /* 0x000fda0003f0f008 */
[----:B------:R-:W-:Y:S05]  /*19da0*/  @!P0 BRA `(.L_x_6490) ;  /* 0xffffff9400548947 */ /* 0x000fea000383ffff */
.L_x_6412:
[----:B-1----:R-:W2:Y:S01]  /*19db0*/  LDL.LU R0, [R1+0x20] ;  /* 0x0000200001007983 */ /* 0x002ea20000300800 */
[----:B------:R-:W-:Y:S01]  /*19dc0*/  BSSY B0, `(.L_x_6491) ;  /* 0x000000b000007945 */ /* 0x000fe20003800000 */
[----:B0--3--:R-:W0:Y:S01]  /*19dd0*/  S2R R5, SR_CgaCtaId ;  /* 0x0000000000057919 */ /* 0x009e220000008800 */
        /* <DEDUP_REMOVED lines=9> */
.L_x_6577:
[----:B------:R-:W-:Y:S05]  /*19e70*/  BSYNC B0 ;  /* 0x0000000000007941 */ /* 0x000fea0003800000 */
.L_x_6491:
[----:B------:R-:W-:-:S03]  /*19e80*/  UMOV UR4, 0xffffffff ;  /* 0xffffffff00047882 */ /* 0x000fc60000000000 */
[----:B------:R-:W-:Y:S05]  /*19e90*/  BRA.DIV UR4, `(.L_x_6493) ;  /* 0x0000002a04787947 */ /* 0x000fea000b800000 */
[----:B0-----:R-:W0:Y:S02]  /*19ea0*/  S2R R0, SR_TID.X ;  /* 0x0000000000007919 */ /* 0x001e240000002100 */
[----:B0-----:R-:W-:-:S04]  /*19eb0*/  SHF.R.U32.HI R0, RZ, 0x5, R0 ;  /* 0x00000005ff007819 */ /* 0x001fc80000011600 */
[----:B------:R-:W-:-:S05]  /*19ec0*/  LOP3.LUT R0, R0, 0x3, RZ, 0xc0, !PT ;  /* 0x0000000300007812 */ /* 0x000fca00078ec0ff */
[----:B------:R0:W1:Y:S02]  /*19ed0*/  SHFL.IDX PT, R14, R0, RZ, 0x1f ;  /* 0x00001fff000e7589 */ /* 0x00006400000e0000 */
.L_x_6580:
[----:B-1----:R-:W-:Y:S01]  /*19ee0*/  ISETP.NE.AND P0, PT, R14, RZ, PT ;  /* 0x000000ff0e00720c */ /* 0x002fe20003f05270 */
[----:B------:R-:W-:-:S12]  /*19ef0*/  BSSY B0, `(.L_x_6494) ;  /* 0x000002e000007945 */ /* 0x000fd80003800000 */
[----:B------:R-:W-:Y:S05]  /*19f00*/  @P0 BRA `(.L_x_6495) ;  /* 0x0000000000b00947 */ /* 0x000fea0003800000 */
[----:B------:R-:W-:-:S03]  /*19f10*/  UMOV UR4, 0xffffffff ;  /* 0xffffffff00047882 */ /* 0x000fc60000000000 */
[----:B------:R-:W-:Y:S05]  /*19f20*/  BRA.DIV UR4, `(.L_x_6496) ;  /* 0x0000002a04887947 */ /* 0x000fea000b800000 */
[----:B------:R-:W-:-:S13]  /*19f30*/  ELECT P6, URZ, PT ;  /* 0x00000000003f782f */ /* 0x000fda00038c0000 */
.L_x_6583:
        /* <DEDUP_REMOVED lines=8> */
.L_x_6497:
[C---:B------:R-:W-:Y:S01]  /*19fc0*/  IMAD R5, R31.reuse, 0x8, R4 ;  /* 0x000000081f057824 */ /* 0x040fe200078e0204 */
[----:B------:R-:W-:Y:S01]  /*19fd0*/  SHF.L.U32 R0, R34, 0x1f, RZ ;  /* 0x0000001f22007819 */ /* 0x000fe200000006ff */
[----:B------:R-:W-:-:S03]  /*19fe0*/  VIADD R31, R31, 0x1 ;  /* 0x000000011f1f7836 */ /* 0x000fc60000000000 */
[----:B------:R-:W0:Y:S02]  /*19ff0*/  SYNCS.PHASECHK.TRANS64.TRYWAIT P1, [R5+URZ+0x33440], R0 ;  /* 0x03344000050075a7 */ /* 0x000e24000802017f */
[----:B------:R-:W-:-:S04]  /*1a000*/  ISETP.NE.AND P2, PT, R31, 0x2, PT ;  /* 0x000000021f00780c */ /* 0x000fc80003f45270 */
[----:B------:R-:W-:Y:S01]  /*1a010*/  SEL R3, RZ, 0x1, P2 ;  /* 0x00000001ff037807 */ /* 0x000fe20001000000 */
[----:B0-----:R-:W-:Y:S08]  /*1a020*/  @!P1 BRA `(.L_x_6498) ;  /* 0x0000002800689947 */ /* 0x001ff00003800000 */
.L_x_6584:
[----:B------:R-:W-:Y:S02]  /*1a030*/  SEL R31, R31, RZ, P2 ;  /* 0x000000ff1f1f7207 */ /* 0x000fe40001000000 */
[----:B------:R-:W-:Y:S01]  /*1a040*/  LOP3.LUT R2, R34, R3, RZ, 0x3c, !PT ;  /* 0x0000000322027212 */ /* 0x000fe200078e3cff */
[----:B------:R-:W-:Y:S06]  /*1a050*/  @!P0 BRA `(.L_x_6499) ;  /* 0x0000000000048947 */ /* 0x000fec0003800000 */
[----:B------:R-:W-:Y:S01]  /*1a060*/  BPT.TRAP 0x1 ;  /* 0x000000040000795c */ /* 0x000fe20000300000 */
.L_x_6499:
[----:B------:R-:W-:Y:S01]  /*1a070*/  IMAD R31, R31, 0x8, R4 ;  /* 0x000000081f1f7824 */ /* 0x000fe200078e0204 */
[----:B------:R-:W-:-:S04]  /*1a080*/  SHF.L.U32 R2, R2, 0x1f, RZ ;  /* 0x0000001f02027819 */ /* 0x000fc800000006ff */
[----:B------:R-:W1:Y:S02]  /*1a090*/  SYNCS.PHASECHK.TRANS64.TRYWAIT P1, [R31+URZ+0x33440], R2 ;  /* 0x033440021f0075a7 */ /* 0x000e64000802017f */
[----:B-1----:R-:W-:Y:S05]  /*1a0a0*/  @!P1 BRA `(.L_x_6500) ;  /* 0x00000028005c9947 */ /* 0x002fea0003800000 */
.L_x_6585:
[----:B------:R-:W-:Y:S05]  /*1a0b0*/  @!P0 BRA `(.L_x_6501) ;  /* 0x0000000000048947 */ /* 0x000fea0003800000 */
[----:B------:R-:W-:Y:S01]  /*1a0c0*/  BPT.TRAP 0x1 ;  /* 0x000000040000795c */ /* 0x000fe20000300000 */
.L_x_6501:
[----:B------:R-:W2:Y:S02]  /*1a0d0*/  SYNCS.PHASECHK.TRANS64.TRYWAIT P1, [R5+URZ+0x33460], R0 ;  /* 0x03346000050075a7 */ /* 0x000ea4000802017f */
[----:B--2---:R-:W-:Y:S05]  /*1a0e0*/  @!P1 BRA `(.L_x_6502) ;  /* 0x0000002800609947 */ /* 0x004fea0003800000 */
.L_x_6586:
[----:B------:R-:W-:Y:S05]  /*1a0f0*/  @!P0 BRA `(.L_x_6503) ;  /* 0x0000000000048947 */ /* 0x000fea0003800000 */
[----:B------:R-:W-:Y:S01]  /*1a100*/  BPT.TRAP 0x1 ;  /* 0x000000040000795c */ /* 0x000fe20000300000 */
.L_x_6503:
[----:B------:R-:W3:Y:S02]  /*1a110*/  SYNCS.PHASECHK.TRANS64.TRYWAIT P1, [R31+URZ+0x33460], R2 ;  /* 0x033460021f0075a7 */ /* 0x000ee4000802017f */
[----:B---3--:R-:W-:Y:S05]  /*1a120*/  @!P1 BRA `(.L_x_6504) ;  /* 0x0000002800649947 */ /* 0x008fea0003800000 */
.L_x_6587:
[----:B------:R-:W-:Y:S05]  /*1a130*/  @!P0 BRA `(.L_x_6505) ;  /* 0x0000000000048947 */ /* 0x000fea0003800000 */
[----:B------:R-:W-:Y:S01]  /*1a140*/  BPT.TRAP 0x1 ;  /* 0x000000040000795c */ /* 0x000fe20000300000 */
.L_x_6505:
[----:B------:R-:W4:Y:S02]  /*1a150*/  SYNCS.PHASECHK.TRANS64.TRYWAIT P1, [R5+URZ+0x33480], R0 ;  /* 0x03348000050075a7 */ /* 0x000f24000802017f */
[----:B----4-:R-:W-:Y:S05]  /*1a160*/  @!P1 BRA `(.L_x_6506) ;  /* 0x0000002800689947 */ /* 0x010fea0003800000 */
.L_x_6588:
[----:B------:R-:W-:Y:S05]  /*1a170*/  @!P0 BRA `(.L_x_6507) ;  /* 0x0000000000048947 */ /* 0x000fea0003800000 */
[----:B------:R-:W-:Y:S01]  /*1a180*/  BPT.TRAP 0x1 ;  /* 0x000000040000795c */ /* 0x000fe20000300000 */
.L_x_6507:
[----:B------:R0:W0:Y:S02]  /*1a190*/  SYNCS.PHASECHK.TRANS64.TRYWAIT P0, [R31+URZ+0x33480], R2 ;  /* 0x033480021f0075a7 */ /* 0x000024000800017f */
[----:B0-----:R-:W-:Y:S05]  /*1a1a0*/  @!P0 NANOSLEEP.SYNCS 0x989680 ;  /* 0x009896800000895d */ /* 0x001fea0003900000 */
[----:B------:R-:W0:Y:S02]  /*1a1b0*/  @!P0 SYNCS.PHASECHK.TRANS64 P0, [R31+URZ+0x33480], R2 ;  /* 0x033480021f0085a7 */ /* 0x000e24000800007f */
[----:B0-----:R-:W-:Y:S05]  /*1a1c0*/  @!P0 BRA `(.L_x_6507) ;  /* 0xfffffffc00f08947 */ /* 0x001fea000383ffff */
.L_x_6495:
[----:B------:R-:W-:Y:S05]  /*1a1d0*/  BSYNC B0 ;  /* 0x0000000000007941 */ /* 0x000fea0003800000 */
.L_x_6494:
[----:B------:R-:W-:Y:S05]  /*1a1e0*/  EXIT ;  /* 0x000000000000794d */ /* 0x000fea0003800000 */
.L_x_6346:
[----:B0-----:R-:W-:-:S04]  /*1a1f0*/  IMAD.U32 R3, RZ, RZ, UR39 ;  /* 0x00000027ff037e24 */ /* 0x001fc8000f8e00ff */
[----:B------:R0:W1:Y:S03]  /*1a200*/  SYNCS.PHASECHK.TRANS64.TRYWAIT P0, [R3+URZ+0x33400], R0 ;  /* 0x03340000030075a7 */ /* 0x000066000800017f */
[----:B-1----:R-:W-:Y:S05]  /*1a210*/  @!P0 NANOSLEEP.SYNCS 0x989680 ;  /* 0x009896800000895d */ /* 0x002fea0003900000 */
[----:B------:R-:W1:Y:S02]  /*1a220*/  @!P0 SYNCS.PHASECHK.TRANS64 P0, [R3+URZ+0x33400], R0 ;  /* 0x03340000030085a7 */ /* 0x000e64000800007f */
[----:B-1----:R-:W-:Y:S05]  /*1a230*/  @!P0 BRA `(.L_x_6346) ;  /* 0xfffffffc00ec8947 */ /* 0x002fea000383ffff */
[----:B------:R-:W-:Y:S05]  /*1a240*/  BRA `(.L_x_6508) ;  /* 0xfffffe7c00a87947 */ /* 0x000fea000383ffff */
.L_x_6350:
[----:B-1----:R1:W2:Y:S02]  /*1a250*/  SYNCS.PHASECHK.TRANS64.TRYWAIT P0, [R3+URZ+0x33430], R0 ;  /* 0x03343000030075a7 */ /* 0x0022a4000800017f */
[----:B--2---:R-:W-:Y:S05]  /*1a260*/  @!P0 NANOSLEEP.SYNCS 0x989680 ;  /* 0x009896800000895d */ /* 0x004fea0003900000 */
[----:B------:R-:W2:Y:S02]  /*1a270*/  @!P0 SYNCS.PHASECHK.TRANS64 P0, [R3+URZ+0x33430], R0 ;  /* 0x03343000030085a7 */ /* 0x000ea4000800007f */
[----:B--2---:R-:W-:Y:S05]  /*1a280*/  @!P0 BRA `(.L_x_6350) ;  /* 0xfffffffc00f08947 */ /* 0x004fea000383ffff */
[----:B------:R-:W-:Y:S05]  /*1a290*/  BRA `(.L_x_6349) ;  /* 0xfffffe7c00c47947 */ /* 0x000fea000383ffff */
.L_x_6356:
[----:B-1----:R-:W-:-:S04]  /*1a2a0*/  IMAD.U32 R7, RZ, RZ, UR5 ;  /* 0x00000005ff077e24 */ /* 0x002fc8000f8e00ff */
[----:B------:R1:W2:Y:S03]  /*1a2b0*/  SYNCS.PHASECHK.TRANS64.TRYWAIT P0, [R7+URZ+0x33430], R0 ;  /* 0x03343000070075a7 */ /* 0x0002a6000800017f */
[----:B--2---:R-:W-:Y:S05]  /*1a2c0*/  @!P0 NANOSLEEP.SYNCS 0x989680 ;  /* 0x009896800000895d */ /* 0x004fea0003900000 */
[----:B------:R-:W2:Y:S02]  /*1a2d0*/  @!P0 SYNCS.PHASECHK.TRANS64 P0, [R7+URZ+0x33430], R0 ;  /* 0x03343000070085a7 */ /* 0x000ea4000800007f */
[----:B--2---:R-:W-:Y:S05]  /*1a2e0*/  @!P0 BRA `(.L_x_6356) ;  /* 0xfffffffc00ec8947 */ /* 0x004fea000383ffff */
[----:B------:R-:W-:Y:S05]  /*1a2f0*/  BRA `(.L_x_6353) ;  /* 0xfffffeb400f87947 */ /* 0x000fea000383ffff */
.L_x_6360:
[----:B-1----:R-:W-:-:S04]  /*1a300*/  IMAD.U32 R2, RZ, RZ, UR5 ;  /* 0x00000005ff027e24 */ /* 0x002fc8000f8e00ff */
[----:B------:R1:W2:Y:S03]  /*1a310*/  SYNCS.PHASECHK.TRANS64.TRYWAIT P0, [R2+URZ+0x33450], R0 ;  /* 0x03345000020075a7 */ /* 0x0002a6000800017f */
[----:B--2---:R-:W-:Y:S05]  /*1a320*/  @!P0 NANOSLEEP.SYNCS 0x989680 ;  /* 0x009896800000895d */ /* 0x004fea0003900000 */
[----:B------:R-:W2:Y:S02]  /*1a330*/  @!P0 SYNCS.PHASECHK.TRANS64 P0, [R2+URZ+0x33450], R0 ;  /* 0x03345000020085a7 */ /* 0x000ea4000800007f */
[----:B--2---:R-:W-:Y:S05]  /*1a340*/  @!P0 BRA `(.L_x_6360) ;  /* 0xfffffffc00ec8947 */ /* 0x004fea000383ffff */
[----:B------:R-:W-:Y:S05]  /*1a350*/  BRA `(.L_x_6357) ;  /* 0xfffffec400047947 */ /* 0x000fea000383ffff */
.L_x_6368:
[----:B-1----:R-:W-:-:S04]  /*1a360*/  IMAD.U32 R7, RZ, RZ, UR5 ;  /* 0x00000005ff077e24 */ /* 0x002fc8000f8e00ff */
[----:B------:R1:W2:Y:S03]  /*1a370*/  SYNCS.PHASECHK.TRANS64.TRYWAIT P0, [R7+URZ+0x33430], R0 ;  /* 0x03343000070075a7 */ /* 0x0002a6000800017f */
[----:B--2---:R-:W-:Y:S05]  /*1a380*/  @!P0 NANOSLEEP.SYNCS 0x989680 ;  /* 0x009896800000895d */ /* 0x004fea0003900000 */
[----:B------:R-:W2:Y:S02]  /*1a390*/  @!P0 SYNCS.PHASECHK.TRANS64 P0, [R7+URZ+0x33430], R0 ;  /* 0x03343000070085a7 */ /* 0x000ea4000800007f */
[----:B--2---:R-:W-:Y:S05]  /*1a3a0*/  @!P0 BRA `(.L_x_6368) ;  /* 0xfffffffc00ec8947 */ /* 0x004fea000383ffff */
[----:B------:R-:W-:Y:S05]  /*1a3b0*/  BRA `(.L_x_6365) ;  /* 0xfffffef0006c7947 */ /* 0x000fea000383ffff */
.L_x_6372:
[----:B-1----:R-:W-:-:S04]  /*1a3c0*/  IMAD.U32 R2, RZ, RZ, UR5 ;  /* 0x00000005ff027e24 */ /* 0x002fc8000f8e00ff */
[----:B------:R1:W2:Y:S03]  /*1a3d0*/  SYNCS.PHASECHK.TRANS64.TRYWAIT P0, [R2+URZ+0x33450], R0 ;  /* 0x03345000020075a7 */ /* 0x0002a6000800017f */
[----:B--2---:R-:W-:Y:S05]  /*1a3e0*/  @!P0 NANOSLEEP.SYNCS 0x989680 ;  /* 0x009896800000895d */ /* 0x004fea0003900000 */
[----:B------:R-:W2:Y:S02]  /*1a3f0*/  @!P0 SYNCS.PHASECHK.TRANS64 P0, [R2+URZ+0x33450], R0 ;  /* 0x03345000020085a7 */ /* 0x000ea4000800007f */
[----:B--2---:R-:W-:Y:S05]  /*1a400*/  @!P0 BRA `(.L_x_6372) ;  /* 0xfffffffc00ec8947 */ /* 0x004fea000383ffff */
[----:B------:R-:W-:Y:S05]  /*1a410*/  BRA `(.L_x_6369) ;  /* 0xfffffefc006c7947 */ /* 0x000fea000383ffff */
.L_x_6379:
[----:B-1----:R-:W-:-:S04]  /*1a420*/  IMAD.U32 R6, RZ, RZ, UR5 ;  /* 0x00000005ff067e24 */ /* 0x002fc8000f8e00ff */
[----:B------:R1:W2:Y:S03]  /*1a430*/  SYNCS.PHASECHK.TRANS64.TRYWAIT P0, [R6+URZ+0x33450], R5 ;  /* 0x03345005060075a7 */ /* 0x0002a6000800017f */
[----:B--2---:R-:W-:Y:S05]  /*1a440*/  @!P0 NANOSLEEP.SYNCS 0x989680 ;  /* 0x009896800000895d */ /* 0x004fea0003900000 */
[----:B------:R-:W2:Y:S02]  /*1a450*/  @!P0 SYNCS.PHASECHK.TRANS64 P0, [R6+URZ+0x33450], R5 ;  /* 0x03345005060085a7 */ /* 0x000ea4000800007f */
[----:B--2---:R-:W-:Y:S05]  /*1a460*/  @!P0 BRA `(.L_x_6379) ;  /* 0xfffffffc00ec8947 */ /* 0x004fea000383ffff */
[----:B------:R-:W-:Y:S05]  /*1a470*/  BRA `(.L_x_6378) ;  /* 0xffffff1c00c47947 */ /* 0x000fea000383ffff */
.L_x_6428:
[----:B------:R-:W0:Y:S01]  /*1a480*/  S2R R20, SR_TID.X ;  /* 0x0000000000147919 */ /* 0x000e220000002100 */
[----:B------:R-:W-:Y:S02]  /*1a490*/  IMAD.MOV.U32 R11, RZ, RZ, 0x1f ;  /* 0x0000001fff0b7424 */ /* 0x000fe400078e00ff */
[----:B------:R-:W-:Y:S01]  /*1a4a0*/  IMAD.MOV.U32 R15, RZ, RZ, -0x1 ;  /* 0xffffffffff0f7424 */ /* 0x000fe200078e00ff */
[----:B0-----:R-:W-:-:S04]  /*1a4b0*/  SHF.R.U32.HI R12, RZ, 0x5, R20 ;  /* 0x00000005ff0c7819 */ /* 0x001fc80000011614 */
[----:B------:R-:W-:-:S05]  /*1a4c0*/  LOP3.LUT R12, R12, 0x3, RZ, 0xc0, !PT ;  /* 0x000000030c0c7812 */ /* 0x000fca00078ec0ff */
[----:B------:R-:W-:Y:S02]  /*1a4d0*/  IMAD.MOV.U32 R13, RZ, RZ, R12 ;  /* 0x000000ffff0d7224 */ /* 0x000fe400078e000c */
[----:B------:R-:W-:-:S07]  /*1a4e0*/  IMAD.MOV.U32 R12, RZ, RZ, RZ ;  /* 0x000000ffff0c7224 */ /* 0x000fce00078e00ff */
[----:B-----5:R-:W-:Y:S05]  /*1a4f0*/  WARPSYNC.COLLECTIVE R15, `(.L_x_6509) ;  /* 0x000000000f087348 */ /* 0x020fea0003c00000 */
[----:B------:R0:W1:Y:S02]  /*1a500*/  SHFL.IDX P6, R14, R13, R12, R11 ;  /* 0x0000000c0d0e7389 */ /* 0x00006400000c000b */
[----:B01---5:R-:W-:Y:S01]  /*1a510*/  ENDCOLLECTIVE ;  /* 0x000000000000791b */ /* 0x023fe20003800000 */
.L_x_6509:
[----:B------:R-:W-:Y:S05]  /*1a520*/  BRA `(.L_x_6510) ;  /* 0xffffffa000a47947 */ /* 0x000fea000383ffff */
.L_x_6431:
[----:B0-----:R0:W1:Y:S02]  /*1a530*/  SYNCS.PHASECHK.TRANS64.TRYWAIT P0, [R4+URZ+0x33480], R35 ;  /* 0x03348023040075a7 */ /* 0x001064000800017f */
[----:B-1----:R-:W-:Y:S05]  /*1a540*/  @!P0 NANOSLEEP.SYNCS 0x989680 ;  /* 0x009896800000895d */ /* 0x002fea0003900000 */
[----:B------:R-:W1:Y:S02]  /*1a550*/  @!P0 SYNCS.PHASECHK.TRANS64 P0, [R4+URZ+0x33480], R35 ;  /* 0x03348023040085a7 */ /* 0x000e64000800007f */
[----:B-1----:R-:W-:Y:S05]  /*1a560*/  @!P0 BRA `(.L_x_6431) ;  /* 0xfffffffc00f08947 */ /* 0x002fea000383ffff */
[----:B------:R-:W-:Y:S05]  /*1a570*/  BRA `(.L_x_6511) ;  /* 0xffffffa000c47947 */ /* 0x000fea000383ffff */
.L_x_6432:
        /* <DEDUP_REMOVED lines=8> */
.L_x_6513:
[----:B------:R-:W-:Y:S05]  /*1a600*/  BSYNC B0 ;  /* 0x0000000000007941 */ /* 0x000fea0003800000 */
.L_x_6512:
[----:B------:R-:W-:Y:S01]  /*1a610*/  IMAD.MOV.U32 R13, RZ, RZ, R20 ;  /* 0x000000ffff0d7224 */ /* 0x000fe200078e0014 */
[----:B------:R-:W-:Y:S01]  /*1a620*/  LOP3.LUT R22, R22, 0xffffff7f, RZ, 0xc0, !PT ;  /* 0xffffff7f16167812 */ /* 0x000fe200078ec0ff */
[----:B------:R-:W-:Y:S01]  /*1a630*/  IMAD.MOV.U32 R12, RZ, RZ, RZ ;  /* 0x000000ffff0c7224 */ /* 0x000fe200078e00ff */
[C---:B------:R-:W-:Y:S01]  /*1a640*/  ISETP.GE.AND P5, PT, R9.reuse, 0x21, PT ;  /* 0x000000210900780c */ /* 0x040fe20003fa6270 */
[----:B------:R-:W-:Y:S01]  /*1a650*/  IMAD.MOV.U32 R11, RZ, RZ, 0x1c1f ;  /* 0x00001c1fff0b7424 */ /* 0x000fe200078e00ff */
[----:B------:R-:W-:Y:S01]  /*1a660*/  ISETP.GE.AND P4, PT, R9, 0x41, PT ;  /* 0x000000410900780c */ /* 0x000fe20003f86270 */
[----:B------:R-:W-:Y:S02]  /*1a670*/  IMAD.MOV.U32 R15, RZ, RZ, -0x1 ;  /* 0xffffffffff0f7424 */ /* 0x000fe400078e00ff */
[----:B------:R-:W-:-:S10]  /*1a680*/  IMAD.MOV.U32 R0, RZ, RZ, R14 ;  /* 0x000000ffff007224 */ /* 0x000fd400078e000e */
[----:B------:R-:W-:Y:S05]  /*1a690*/  WARPSYNC.COLLECTIVE R15, `(.L_x_6514) ;  /* 0x000000000f087348 */ /* 0x000fea0003c00000 */
[----:B------:R0:W1:Y:S02]  /*1a6a0*/  SHFL.IDX P6, R14, R13, R12, R11 ;  /* 0x0000000c0d0e7389 */ /* 0x00006400000c000b */
[----:B01----:R-:W-:Y:S01]  /*1a6b0*/  ENDCOLLECTIVE ;  /* 0x000000000000791b */ /* 0x003fe20003800000 */
.L_x_6514:
[----:B------:R-:W0:Y:S01]  /*1a6c0*/  LDC R11, c[0x0][0x2f4] ;  /* 0x0000bd00ff0b7b82 */ /* 0x000e220000000800 */
[C---:B------:R-:W-:Y:S01]  /*1a6d0*/  LOP3.LUT R12, R36.reuse, 0x40, RZ, 0xfc, !PT ;  /* 0x00000040240c7812 */ /* 0x040fe200078efcff */
[----:B------:R-:W-:Y:S01]  /*1a6e0*/  IMAD.MOV.U32 R13, RZ, RZ, R10 ;  /* 0x000000ffff0d7224 */ /* 0x000fe200078e000a */
[----:B------:R-:W-:Y:S01]  /*1a6f0*/  LOP3.LUT R15, R36, 0x80, RZ, 0xfc, !PT ;  /* 0x00000080240f7812 */ /* 0x000fe200078efcff */
        /* <DEDUP_REMOVED lines=18> */
[----:B0-----:R-:W-:Y:S05]  /*1a820*/  WARPSYNC.COLLECTIVE R15, `(.L_x_6515) ;  /* 0x000000000f087348 */ /* 0x001fea0003c00000 */
[----:B------:R1:W2:Y:S02]  /*1a830*/  SHFL.IDX P6, R14, R13, R12, R11 ;  /* 0x0000000c0d0e7389 */ /* 0x0002a400000c000b */
[----:B012---:R-:W-:Y:S01]  /*1a840*/  ENDCOLLECTIVE ;  /* 0x000000000000791b */ /* 0x007fe20003800000 */
.L_x_6515:
        /* <DEDUP_REMOVED lines=9> */
.L_x_6516:
[----:B------:R-:W-:Y:S02]  /*1a8e0*/  IMAD.MOV.U32 R13, RZ, RZ, R10 ;  /* 0x000000ffff0d7224 */ /* 0x000fe400078e000a */
[----:B------:R-:W-:Y:S02]  /*1a8f0*/  IMAD.MOV.U32 R12, RZ, RZ, 0x2 ;  /* 0x00000002ff0c7424 */ /* 0x000fe400078e00ff */
[----:B------:R-:W-:-:S07]  /*1a900*/  IMAD.MOV.U32 R2, RZ, RZ, R14 ;  /* 0x000000ffff027224 */ /* 0x000fce00078e000e */
[----:B------:R-:W-:Y:S05]  /*1a910*/  WARPSYNC.COLLECTIVE R15, `(.L_x_6517) ;  /* 0x000000000f087348 */ /* 0x000fea0003c00000 */
[----:B------:R0:W1:Y:S02]  /*1a920*/  SHFL.IDX P6, R14, R13, R12, R11 ;  /* 0x0000000c0d0e7389 */ /* 0x00006400000c000b */
[----:B01----:R-:W-:Y:S01]  /*1a930*/  ENDCOLLECTIVE ;  /* 0x000000000000791b */ /* 0x003fe20003800000 */
.L_x_6517:
        /* <DEDUP_REMOVED lines=16> */
.L_x_6518:
[----:B------:R-:W-:Y:S02]  /*1aa40*/  IMAD.MOV.U32 R13, RZ, RZ, R10 ;  /* 0x000000ffff0d7224 */ /* 0x000fe400078e000a */
[----:B------:R-:W-:Y:S02]  /*1aa50*/  IMAD.MOV.U32 R12, RZ, RZ, 0x3 ;  /* 0x00000003ff0c7424 */ /* 0x000fe400078e00ff */
[----:B------:R-:W-:-:S07]  /*1aa60*/  IMAD.MOV.U32 R2, RZ, RZ, R14 ;  /* 0x000000ffff027224 */ /* 0x000fce00078e000e */
[----:B------:R-:W-:Y:S05]  /*1aa70*/  WARPSYNC.COLLECTIVE R15, `(.L_x_6519) ;  /* 0x000000000f087348 */ /* 0x000fea0003c00000 */
[----:B------:R0:W1:Y:S02]  /*1aa80*/  SHFL.IDX P6, R14, R13, R12, R11 ;  /* 0x0000000c0d0e7389 */ /* 0x00006400000c000b */
[----:B01----:R-:W-:Y:S01]  /*1aa90*/  ENDCOLLECTIVE ;  /* 0x000000000000791b */ /* 0x003fe20003800000 */
.L_x_6519:
        /* <DEDUP_REMOVED lines=13> */
.L_x_6520:
        /* <DEDUP_REMOVED lines=12> */
.L_x_6521:
        /* <DEDUP_REMOVED lines=13> */
.L_x_6522:
        /* <DEDUP_REMOVED lines=11> */
.L_x_6437:
[----:B----4-:R4:W0:Y:S02]  /*1adb0*/  SYNCS.PHASECHK.TRANS64.TRYWAIT P0, [R4+URZ+0x33440], R35 ;  /* 0x03344023040075a7 */ /* 0x010824000800017f */
[----:B0-----:R-:W-:Y:S05]  /*1adc0*/  @!P0 NANOSLEEP.SYNCS 0x989680 ;  /* 0x009896800000895d */ /* 0x001fea0003900000 */
[----:B------:R-:W0:Y:S02]  /*1add0*/  @!P0 SYNCS.PHASECHK.TRANS64 P0, [R4+URZ+0x33440], R35 ;  /* 0x03344023040085a7 */ /* 0x000e24000800007f */
[----:B0-----:R-:W-:Y:S05]  /*1ade0*/  @!P0 BRA `(.L_x_6437) ;  /* 0xfffffffc00f08947 */ /* 0x001fea000383ffff */
[----:B------:R-:W-:Y:S05]  /*1adf0*/  BRA `(.L_x_6524) ;  /* 0xffffffa000a47947 */ /* 0x000fea000383ffff */
.L_x_6438:
        /* <DEDUP_REMOVED lines=8> */
.L_x_6526:
[----:B------:R-:W-:Y:S05]  /*1ae80*/  BSYNC B0 ;  /* 0x0000000000007941 */ /* 0x000fea0003800000 */
.L_x_6525:
        /* <DEDUP_REMOVED lines=11> */
.L_x_6527:
        /* <DEDUP_REMOVED lines=21> */
.L_x_6528:
[----:B------:R-:W-:Y:S02]  /*1b090*/  IMAD.MOV.U32 R13, RZ, RZ, R5 ;  /* 0x000000ffff0d7224 */ /* 0x000fe400078e0005 */
[----:B------:R-:W-:-:S07]  /*1b0a0*/  IMAD.MOV.U32 R2, RZ, RZ, R14 ;  /* 0x000000ffff027224 */ /* 0x000fce00078e000e */
[----:B------:R-:W-:Y:S05]  /*1b0b0*/  WARPSYNC.COLLECTIVE R15, `(.L_x_6529) ;  /* 0x000000000f087348 */ /* 0x000fea0003c00000 */
[----:B------:R0:W1:Y:S02]  /*1b0c0*/  SHFL.IDX P6, R14, R13, R12, R11 ;  /* 0x0000000c0d0e7389 */ /* 0x00006400000c000b */
[----:B01----:R-:W-:Y:S01]  /*1b0d0*/  ENDCOLLECTIVE ;  /* 0x000000000000791b */ /* 0x003fe20003800000 */
.L_x_6529:
        /* <DEDUP_REMOVED lines=16> */
.L_x_6530:
        /* <DEDUP_REMOVED lines=11> */
.L_x_6531:
[----:B------:R-:W-:Y:S02]  /*1b290*/  IMAD.MOV.U32 R13, RZ, RZ, R10 ;  /* 0x000000ffff0d7224 */ /* 0x000fe400078e000a */
[----:B------:R-:W-:Y:S02]  /*1b2a0*/  IMAD.MOV.U32 R12, RZ, RZ, 0x3 ;  /* 0x00000003ff0c7424 */ /* 0x000fe400078e00ff */
[----:B------:R-:W-:-:S07]  /*1b2b0*/  IMAD.MOV.U32 R3, RZ, RZ, R14 ;  /* 0x000000ffff037224 */ /* 0x000fce00078e000e */
[----:B------:R-:W-:Y:S05]  /*1b2c0*/  WARPSYNC.COLLECTIVE R15, `(.L_x_6532) ;  /* 0x000000000f087348 */ /* 0x000fea0003c00000 */
[----:B------:R0:W1:Y:S02]  /*1b2d0*/  SHFL.IDX P6, R14, R13, R12, R11 ;  /* 0x0000000c0d0e7389 */ /* 0x00006400000c000b */
[----:B01----:R-:W-:Y:S01]  /*1b2e0*/  ENDCOLLECTIVE ;  /* 0x000000000000791b */ /* 0x003fe20003800000 */
.L_x_6532:
        /* <DEDUP_REMOVED lines=10> */
.L_x_6533:
        /* <DEDUP_REMOVED lines=12> */
.L_x_6534:
        /* <DEDUP_REMOVED lines=13> */
.L_x_6535:
[----:B------:R-:W-:Y:S05]  /*1b520*/  BRA `(.L_x_6536) ;  /* 0xffffffa000187947 */ /* 0x000fea000383ffff */
.L_x_6445:
        /* <DEDUP_REMOVED lines=9> */
.L_x_6537:
[C---:B------:R-:W-:Y:S01]  /*1b5c0*/  VIADD R6, R5.reuse, 0x20 ;  /* 0x0000002005067836 */ /* 0x040fe20000000000 */
[----:B------:R-:W-:Y:S01]  /*1b5d0*/  ISETP.GE.AND P0, PT, R5, R25, PT ;  /* 0x000000190500720c */ /* 0x000fe20003f06270 */
[----:B------:R-:W-:Y:S02]  /*1b5e0*/  IMAD.MOV.U32 R13, RZ, RZ, R0 ;  /* 0x000000ffff0d7224 */ /* 0x000fe400078e0000 */
[----:B------:R-:W-:-:S10]  /*1b5f0*/  IMAD.MOV.U32 R2, RZ, RZ, R14 ;  /* 0x000000ffff027224 */ /* 0x000fd400078e000e */
[----:B------:R-:W-:Y:S05]  /*1b600*/  WARPSYNC.COLLECTIVE R15, `(.L_x_6538) ;  /* 0x000000000f087348 */ /* 0x000fea0003c00000 */
[----:B------:R0:W1:Y:S02]  /*1b610*/  SHFL.IDX P6, R14, R13, R12, R11 ;  /* 0x0000000c0d0e7389 */ /* 0x00006400000c000b */
[----:B01----:R-:W-:Y:S01]  /*1b620*/  ENDCOLLECTIVE ;  /* 0x000000000000791b */ /* 0x003fe20003800000 */
.L_x_6538:
        /* <DEDUP_REMOVED lines=8> */
.L_x_6539:
        /* <DEDUP_REMOVED lines=13> */
.L_x_6540:
        /* <DEDUP_REMOVED lines=8> */
.L_x_6541:
        /* <DEDUP_REMOVED lines=13> */
.L_x_6542:
        /* <DEDUP_REMOVED lines=8> */
.L_x_6543:
        /* <DEDUP_REMOVED lines=12> */
.L_x_6544:
[----:B------:R-:W-:Y:S05]  /*1ba10*/  BRA `(.L_x_6545) ;  /* 0xffffffa400447947 */ /* 0x000fea000383ffff */
.L_x_6450:
[----:B0-----:R0:W1:Y:S02]  /*1ba20*/  SYNCS.PHASECHK.TRANS64.TRYWAIT P0, [R18+URZ+0x33420], R3 ;  /* 0x03342003120075a7 */ /* 0x001064000800017f */
[----:B-1----:R-:W-:Y:S05]  /*1ba30*/  @!P0 NANOSLEEP.SYNCS 0x989680 ;  /* 0x009896800000895d */ /* 0x002fea0003900000 */
[----:B------:R-:W1:Y:S02]  /*1ba40*/  @!P0 SYNCS.PHASECHK.TRANS64 P0, [R18+URZ+0x33420], R3 ;  /* 0x03342003120085a7 */ /* 0x000e64000800007f */
[----:B-1----:R-:W-:Y:S05]  /*1ba50*/  @!P0 BRA `(.L_x_6450) ;  /* 0xfffffffc00f08947 */ /* 0x002fea000383ffff */
[----:B------:R-:W-:Y:S05]  /*1ba60*/  BRA `(.L_x_6546) ;  /* 0xffffffa400b87947 */ /* 0x000fea000383ffff */
.L_x_6454:
[----:B0-----:R0:W1:Y:S02]  /*1ba70*/  SYNCS.PHASECHK.TRANS64.TRYWAIT P0, [R4+URZ+0x33480], R29 ;  /* 0x0334801d040075a7 */ /* 0x001064000800017f */
[----:B-1----:R-:W-:Y:S05]  /*1ba80*/  @!P0 NANOSLEEP.SYNCS 0x989680 ;  /* 0x009896800000895d */ /* 0x002fea0003900000 */
[----:B------:R-:W1:Y:S02]  /*1ba90*/  @!P0 SYNCS.PHASECHK.TRANS64 P0, [R4+URZ+0x33480], R29 ;  /* 0x0334801d040085a7 */ /* 0x000e64000800007f */
[----:B-1----:R-:W-:Y:S05]  /*1baa0*/  @!P0 BRA `(.L_x_6454) ;  /* 0xfffffffc00f08947 */ /* 0x002fea000383ffff */
[----:B------:R-:W-:Y:S05]  /*1bab0*/  BRA `(.L_x_6547) ;  /* 0xffffffa800e07947 */ /* 0x000fea000383ffff */
.L_x_6455:
        /* <DEDUP_REMOVED lines=8> */
.L_x_6549:
[----:B------:R-:W-:Y:S05]  /*1bb40*/  BSYNC B0 ;  /* 0x0000000000007941 */ /* 0x000fea0003800000 */
.L_x_6548:
        /* <DEDUP_REMOVED lines=8> */
.L_x_6550:
[----:B------:R-:W-:Y:S02]  /*1bbd0*/  IMAD.MOV.U32 R13, RZ, RZ, R10 ;  /* 0x000000ffff0d7224 */ /* 0x000fe400078e000a */
[----:B------:R-:W-:Y:S02]  /*1bbe0*/  IMAD.MOV.U32 R12, RZ, RZ, 0x1 ;  /* 0x00000001ff0c7424 */ /* 0x000fe400078e00ff */
[----:B------:R-:W-:-:S07]  /*1bbf0*/  IMAD.MOV.U32 R2, RZ, RZ, R14 ;  /* 0x000000ffff027224 */ /* 0x000fce00078e000e */
[----:B------:R-:W-:Y:S05]  /*1bc00*/  WARPSYNC.COLLECTIVE R15, `(.L_x_6551) ;  /* 0x000000000f087348 */ /* 0x000fea0003c00000 */
[----:B------:R0:W1:Y:S02]  /*1bc10*/  SHFL.IDX P6, R14, R13, R12, R11 ;  /* 0x0000000c0d0e7389 */ /* 0x00006400000c000b */
[----:B01----:R-:W-:Y:S01]  /*1bc20*/  ENDCOLLECTIVE ;  /* 0x000000000000791b */ /* 0x003fe20003800000 */
.L_x_6551:
        /* <DEDUP_REMOVED lines=14> */
.L_x_6552:
[----:B------:R-:W-:Y:S02]  /*1bd10*/  IMAD.MOV.U32 R13, RZ, RZ, R10 ;  /* 0x000000ffff0d7224 */ /* 0x000fe400078e000a */
[----:B------:R-:W-:Y:S02]  /*1bd20*/  IMAD.MOV.U32 R12, RZ, RZ, 0x2 ;  /* 0x00000002ff0c7424 */ /* 0x000fe400078e00ff */
[----:B------:R-:W-:-:S07]  /*1bd30*/  IMAD.MOV.U32 R2, RZ, RZ, R14 ;  /* 0x000000ffff027224 */ /* 0x000fce00078e000e */
[----:B------:R-:W-:Y:S05]  /*1bd40*/  WARPSYNC.COLLECTIVE R15, `(.L_x_6553) ;  /* 0x000000000f087348 */ /* 0x000fea0003c00000 */
[----:B------:R0:W1:Y:S02]  /*1bd50*/  SHFL.IDX P6, R14, R13, R12, R11 ;  /* 0x0000000c0d0e7389 */ /* 0x00006400000c000b */
[----:B01----:R-:W-:Y:S01]  /*1bd60*/  ENDCOLLECTIVE ;  /* 0x000000000000791b */ /* 0x003fe20003800000 */
.L_x_6553:
        /* <DEDUP_REMOVED lines=13> */
.L_x_6554:
[----:B------:R-:W-:Y:S02]  /*1be40*/  IMAD.MOV.U32 R13, RZ, RZ, R10 ;  /* 0x000000ffff0d7224 */ /* 0x000fe400078e000a */
[----:B------:R-:W-:Y:S02]  /*1be50*/  IMAD.MOV.U32 R12, RZ, RZ, 0x3 ;  /* 0x00000003ff0c7424 */ /* 0x000fe400078e00ff */
[----:B------:R-:W-:-:S07]  /*1be60*/  IMAD.MOV.U32 R2, RZ, RZ, R14 ;  /* 0x000000ffff027224 */ /* 0x000fce00078e000e */
[----:B------:R-:W-:Y:S05]  /*1be70*/  WARPSYNC.COLLECTIVE R15, `(.L_x_6555) ;  /* 0x000000000f087348 */ /* 0x000fea0003c00000 */
[----:B------:R0:W1:Y:S02]  /*1be80*/  SHFL.IDX P6, R14, R13, R12, R11 ;  /* 0x0000000c0d0e7389 */ /* 0x00006400000c000b */
[----:B01----:R-:W-:Y:S01]  /*1be90*/  ENDCOLLECTIVE ;  /* 0x000000000000791b */ /* 0x003fe20003800000 */
.L_x_6555:
        /* <DEDUP_REMOVED lines=13> */
.L_x_6556:
[----:B------:R-:W-:Y:S02]  /*1bf70*/  IMAD.MOV.U32 R13, RZ, RZ, R24 ;  /* 0x000000ffff0d7224 */ /* 0x000fe400078e0018 */
[----:B------:R-:W-:Y:S02]  /*1bf80*/  IMAD.MOV.U32 R12, RZ, RZ, RZ ;  /* 0x000000ffff0c7224 */ /* 0x000fe400078e00ff */
[----:B------:R-:W-:-:S07]  /*1bf90*/  IMAD.MOV.U32 R2, RZ, RZ, R14 ;  /* 0x000000ffff027224 */ /* 0x000fce00078e000e */
[----:B------:R-:W-:Y:S05]  /*1bfa0*/  WARPSYNC.COLLECTIVE R15, `(.L_x_6557) ;  /* 0x000000000f087348 */ /* 0x000fea0003c00000 */
[----:B------:R0:W1:Y:S02]  /*1bfb0*/  SHFL.IDX P6, R14, R13, R12, R11 ;  /* 0x0000000c0d0e7389 */ /* 0x00006400000c000b */
[----:B01----:R-:W-:Y:S01]  /*1bfc0*/  ENDCOLLECTIVE ;  /* 0x000000000000791b */ /* 0x003fe20003800000 */
.L_x_6557:
        /* <DEDUP_REMOVED lines=13> */
.L_x_6558:
[----:B------:R-:W-:Y:S01]  /*1c0a0*/  IMAD.MOV.U32 R2, RZ, RZ, R14 ;  /* 0x000000ffff027224 */ /* 0x000fe200078e000e */
[----:B------:R-:W-:Y:S06]  /*1c0b0*/  BRA `(.L_x_6559) ;  /* 0xffffffa800807947 */ /* 0x000fec000383ffff */
.L_x_6460:
[----:B----4-:R4:W0:Y:S02]  /*1c0c0*/  SYNCS.PHASECHK.TRANS64.TRYWAIT P0, [R4+URZ+0x33440], R29 ;  /* 0x0334401d040075a7 */ /* 0x010824000800017f */
[----:B0-----:R-:W-:Y:S05]  /*1c0d0*/  @!P0 NANOSLEEP.SYNCS 0x989680 ;  /* 0x009896800000895d */ /* 0x001fea0003900000 */
[----:B------:R-:W0:Y:S02]  /*1c0e0*/  @!P0 SYNCS.PHASECHK.TRANS64 P0, [R4+URZ+0x33440], R29 ;  /* 0x0334401d040085a7 */ /* 0x000e24000800007f */
[----:B0-----:R-:W-:Y:S05]  /*1c0f0*/  @!P0 BRA `(.L_x_6460) ;  /* 0xfffffffc00f08947 */ /* 0x001fea000383ffff */
[----:B------:R-:W-:Y:S05]  /*1c100*/  BRA `(.L_x_6560) ;  /* 0xffffffa800d47947 */ /* 0x000fea000383ffff */
.L_x_6461:
        /* <DEDUP_REMOVED lines=8> */
.L_x_6562:
[----:B------:R-:W-:Y:S05]  /*1c190*/  BSYNC B0 ;  /* 0x0000000000007941 */ /* 0x000fea0003800000 */
.L_x_6561:
        /* <DEDUP_REMOVED lines=8> */
.L_x_6563:
[----:B------:R-:W-:Y:S02]  /*1c220*/  IMAD.MOV.U32 R13, RZ, RZ, R8 ;  /* 0x000000ffff0d7224 */ /* 0x000fe400078e0008 */
[----:B------:R-:W-:Y:S02]  /*1c230*/  IMAD.MOV.U32 R12, RZ, RZ, 0x1 ;  /* 0x00000001ff0c7424 */ /* 0x000fe400078e00ff */
[----:B------:R-:W-:-:S07]  /*1c240*/  IMAD.MOV.U32 R2, RZ, RZ, R14 ;  /* 0x000000ffff027224 */ /* 0x000fce00078e000e */
[----:B------:R-:W-:Y:S05]  /*1c250*/  WARPSYNC.COLLECTIVE R15, `(.L_x_6564) ;  /* 0x000000000f087348 */ /* 0x000fea0003c00000 */
[----:B------:R0:W1:Y:S02]  /*1c260*/  SHFL.IDX P6, R14, R13, R12, R11 ;  /* 0x0000000c0d0e7389 */ /* 0x00006400000c000b */
[----:B01----:R-:W-:Y:S01]  /*1c270*/  ENDCOLLECTIVE ;  /* 0x000000000000791b */ /* 0x003fe20003800000 */
.L_x_6564:
        /* <DEDUP_REMOVED lines=13> */
.L_x_6565:
[----:B------:R-:W-:Y:S02]  /*1c350*/  IMAD.MOV.U32 R13, RZ, RZ, R8 ;  /* 0x000000ffff0d7224 */ /* 0x000fe400078e0008 */
[----:B------:R-:W-:Y:S02]  /*1c360*/  IMAD.MOV.U32 R12, RZ, RZ, 0x2 ;  /* 0x00000002ff0c7424 */ /* 0x000fe400078e00ff */
[----:B------:R-:W-:-:S07]  /*1c370*/  IMAD.MOV.U32 R2, RZ, RZ, R14 ;  /* 0x000000ffff027224 */ /* 0x000fce00078e000e */
[----:B------:R-:W-:Y:S05]  /*1c380*/  WARPSYNC.COLLECTIVE R15, `(.L_x_6566) ;  /* 0x000000000f087348 */ /* 0x000fea0003c00000 */
[----:B------:R0:W1:Y:S02]  /*1c390*/  SHFL.IDX P6, R14, R13, R12, R11 ;  /* 0x0000000c0d0e7389 */ /* 0x00006400000c000b */
[----:B01----:R-:W-:Y:S01]  /*1c3a0*/  ENDCOLLECTIVE ;  /* 0x000000000000791b */ /* 0x003fe20003800000 */
.L_x_6566:
        /* <DEDUP_REMOVED lines=13> */
.L_x_6567:
[----:B------:R-:W-:Y:S02]  /*1c480*/  IMAD.MOV.U32 R13, RZ, RZ, R8 ;  /* 0x000000ffff0d7224 */ /* 0x000fe400078e0008 */
[----:B------:R-:W-:Y:S02]  /*1c490*/  IMAD.MOV.U32 R12, RZ, RZ, 0x3 ;  /* 0x00000003ff0c7424 */ /* 0x000fe400078e00ff */
[----:B------:R-:W-:-:S07]  /*1c4a0*/  IMAD.MOV.U32 R2, RZ, RZ, R14 ;  /* 0x000000ffff027224 */ /* 0x000fce00078e000e */
[----:B------:R-:W-:Y:S05]  /*1c4b0*/  WARPSYNC.COLLECTIVE R15, `(.L_x_6568) ;  /* 0x000000000f087348 */ /* 0x000fea0003c00000 */
[----:B------:R0:W1:Y:S02]  /*1c4c0*/  SHFL.IDX P6, R14, R13, R12, R11 ;  /* 0x0000000c0d0e7389 */ /* 0x00006400000c000b */
[----:B01----:R-:W-:Y:S01]  /*1c4d0*/  ENDCOLLECTIVE ;  /* 0x000000000000791b */ /* 0x003fe20003800000 */
.L_x_6568:
        /* <DEDUP_REMOVED lines=13> */
.L_x_6569:
[----:B------:R-:W-:Y:S02]  /*1c5b0*/  IMAD.MOV.U32 R13, RZ, RZ, R7 ;  /* 0x000000ffff0d7224 */ /* 0x000fe400078e0007 */
[----:B------:R-:W-:Y:S02]  /*1c5c0*/  IMAD.MOV.U32 R12, RZ, RZ, RZ ;  /* 0x000000ffff0c7224 */ /* 0x000fe400078e00ff */
[----:B------:R-:W-:-:S07]  /*1c5d0*/  IMAD.MOV.U32 R2, RZ, RZ, R14 ;  /* 0x000000ffff027224 */ /* 0x000fce00078e000e */
[----:B------:R-:W-:Y:S05]  /*1c5e0*/  WARPSYNC.COLLECTIVE R15, `(.L_x_6570) ;  /* 0x000000000f087348 */ /* 0x000fea0003c00000 */
[----:B------:R0:W1:Y:S02]  /*1c5f0*/  SHFL.IDX P6, R14, R13, R12, R11 ;  /* 0x0000000c0d0e7389 */ /* 0x00006400000c000b */
[----:B01----:R-:W-:Y:S01]  /*1c600*/  ENDCOLLECTIVE ;  /* 0x000000000000791b */ /* 0x003fe20003800000 */
.L_x_6570:
        /* <DEDUP_REMOVED lines=13> */
.L_x_6571:
[----:B------:R-:W-:Y:S05]  /*1c6e0*/  BRA `(.L_x_6572) ;  /* 0xffffffa8006c7947 */ /* 0x000fea000383ffff */
.L_x_6466:
[----:B--2---:R2:W0:Y:S02]  /*1c6f0*/  SYNCS.PHASECHK.TRANS64.TRYWAIT P1, [R2+URZ+0x33470], R3 ;  /* 0x03347003020075a7 */ /* 0x004424000802017f */
[----:B0-----:R-:W-:Y:S05]  /*1c700*/  @!P1 NANOSLEEP.SYNCS 0x989680 ;  /* 0x009896800000995d */ /* 0x001fea0003900000 */
[----:B------:R-:W0:Y:S02]  /*1c710*/  @!P1 SYNCS.PHASECHK.TRANS64 P1, [R2+URZ+0x33470], R3 ;  /* 0x03347003020095a7 */ /* 0x000e24000802007f */
[----:B0-----:R-:W-:Y:S05]  /*1c720*/  @!P1 BRA `(.L_x_6466) ;  /* 0xfffffffc00f09947 */ /* 0x001fea000383ffff */
[----:B------:R-:W-:Y:S05]  /*1c730*/  BRA `(.L_x_6573) ;  /* 0xffffffa800d47947 */ /* 0x000fea000383ffff */
.L_x_6468:
[----:B--2---:R2:W0:Y:S02]  /*1c740*/  SYNCS.PHASECHK.TRANS64.TRYWAIT P1, [R2+URZ+0x33460], R3 ;  /* 0x03346003020075a7 */ /* 0x004424000802017f */
[----:B0-----:R-:W-:Y:S05]  /*1c750*/  @!P1 NANOSLEEP.SYNCS 0x989680 ;  /* 0x009896800000995d */ /* 0x001fea0003900000 */
[----:B------:R-:W0:Y:S02]  /*1c760*/  @!P1 SYNCS.PHASECHK.TRANS64 P1, [R2+URZ+0x33460], R3 ;  /* 0x03346003020095a7 */ /* 0x000e24000802007f */
[----:B0-----:R-:W-:Y:S05]  /*1c770*/  @!P1 BRA `(.L_x_6468) ;  /* 0xfffffffc00f09947 */ /* 0x001fea000383ffff */
[----:B------:R-:W-:Y:S05]  /*1c780*/  BRA `(.L_x_6574) ;  /* 0xffffffa800e07947 */ /* 0x000fea000383ffff */
.L_x_6476:
[----:B0-----:R0:W3:Y:S02]  /*1c790*/  SYNCS.PHASECHK.TRANS64.TRYWAIT P1, [R0+URZ+0x33470], R3 ;  /* 0x03347003000075a7 */ /* 0x0010e4000802017f */
[----:B---3--:R-:W-:Y:S05]  /*1c7a0*/  @!P1 NANOSLEEP.SYNCS 0x989680 ;  /* 0x009896800000995d */ /* 0x008fea0003900000 */
[----:B------:R-:W3:Y:S02]  /*1c7b0*/  @!P1 SYNCS.PHASECHK.TRANS64 P1, [R0+URZ+0x33470], R3 ;  /* 0x03347003000095a7 */ /* 0x000ee4000802007f */
[----:B---3--:R-:W-:Y:S05]  /*1c7c0*/  @!P1 BRA `(.L_x_6476) ;  /* 0xfffffffc00f09947 */ /* 0x008fea000383ffff */
[----:B------:R-:W-:Y:S05]  /*1c7d0*/  BRA `(.L_x_6575) ;  /* 0xffffffb800247947 */ /* 0x000fea000383ffff */
.L_x_6478:
[----:B0-----:R0:W3:Y:S02]  /*1c7e0*/  SYNCS.PHASECHK.TRANS64.TRYWAIT P1, [R0+URZ+0x33460], R3 ;  /* 0x03346003000075a7 */ /* 0x0010e4000802017f */
[----:B---3--:R-:W-:Y:S05]  /*1c7f0*/  @!P1 NANOSLEEP.SYNCS 0x989680 ;  /* 0x009896800000995d */ /* 0x008fea0003900000 */
[----:B------:R-:W3:Y:S02]  /*1c800*/  @!P1 SYNCS.PHASECHK.TRANS64 P1, [R0+URZ+0x33460], R3 ;  /* 0x03346003000095a7 */ /* 0x000ee4000802007f */
[----:B---3--:R-:W-:Y:S05]  /*1c810*/  @!P1 BRA `(.L_x_6478) ;  /* 0xfffffffc00f09947 */ /* 0x008fea000383ffff */
[----:B------:R-:W-:Y:S05]  /*1c820*/  BRA `(.L_x_6576) ;  /* 0xffffffb8002c7947 */ /* 0x000fea000383ffff */
.L_x_6492:
[----:B0-----:R0:W1:Y:S02]  /*1c830*/  SYNCS.PHASECHK.TRANS64.TRYWAIT P0, [R4+URZ+0x33420], R0 ;  /* 0x03342000040075a7 */ /* 0x001064000800017f */
[----:B-1----:R-:W-:Y:S05]  /*1c840*/  @!P0 NANOSLEEP.SYNCS 0x989680 ;  /* 0x009896800000895d */ /* 0x002fea0003900000 */
[----:B------:R-:W1:Y:S02]  /*1c850*/  @!P0 SYNCS.PHASECHK.TRANS64 P0, [R4+URZ+0x33420], R0 ;  /* 0x03342000040085a7 */ /* 0x000e64000800007f */
[----:B-1----:R-:W-:Y:S05]  /*1c860*/  @!P0 BRA `(.L_x_6492) ;  /* 0xfffffffc00f08947 */ /* 0x002fea000383ffff */
[----:B------:R-:W-:Y:S05]  /*1c870*/  BRA `(.L_x_6577) ;  /* 0xffffffd4007c7947 */ /* 0x000fea000383ffff */
.L_x_6493:
        /* <DEDUP_REMOVED lines=11> */
.L_x_6579:
[----:B------:R-:W-:Y:S05]  /*1c930*/  BSYNC B0 ;  /* 0x0000000000007941 */ /* 0x000fea0003800000 */
.L_x_6578:
[----:B------:R-:W-:Y:S05]  /*1c940*/  BRA `(.L_x_6580) ;  /* 0xffffffd400647947 */ /* 0x000fea000383ffff */
.L_x_6496:
[----:B------:R-:W-:Y:S01]  /*1c950*/  BSSY B1, `(.L_x_6581) ;  /* 0x0000006000017945 */ /* 0x000fe20003800000 */
[----:B------:R-:W-:-:S07]  /*1c960*/  IMAD.MOV.U32 R15, RZ, RZ, -0x1 ;  /* 0xffffffffff0f7424 */ /* 0x000fce00078e00ff */
[----:B0-----:R-:W-:Y:S05]  /*1c970*/  WARPSYNC.COLLECTIVE R15, `(.L_x_6582) ;  /* 0x000000000f0c7348 */ /* 0x001fea0003c00000 */
[----:B------:R-:W-:Y:S02]  /*1c980*/  ELECT P6, UR62, PT ;  /* 0x00000000003e782f */ /* 0x000fe400038c0000 */
[----:B------:R-:W-:Y:S01]  /*1c990*/  MOV R14, UR62 ;  /* 0x0000003e000e7c02 */ /* 0x000fe20008000f00 */
[----:B0-----:R-:W-:Y:S10]  /*1c9a0*/  ENDCOLLECTIVE ;  /* 0x000000000000791b */ /* 0x001ff40003800000 */
.L_x_6582:
[----:B------:R-:W-:Y:S05]  /*1c9b0*/  BSYNC B1 ;  /* 0x0000000000017941 */ /* 0x000fea0003800000 */
.L_x_6581:
[----:B------:R-:W-:Y:S05]  /*1c9c0*/  BRA `(.L_x_6583) ;  /* 0xffffffd4005c7947 */ /* 0x000fea000383ffff */
.L_x_6498:
[----:B0-----:R0:W1:Y:S02]  /*1c9d0*/  SYNCS.PHASECHK.TRANS64.TRYWAIT P1, [R5+URZ+0x33440], R0 ;  /* 0x03344000050075a7 */ /* 0x001064000802017f */
[----:B-1----:R-:W-:Y:S05]  /*1c9e0*/  @!P1 NANOSLEEP.SYNCS 0x989680 ;  /* 0x009896800000995d */ /* 0x002fea0003900000 */
[----:B------:R-:W1:Y:S02]  /*1c9f0*/  @!P1 SYNCS.PHASECHK.TRANS64 P1, [R5+URZ+0x33440], R0 ;  /* 0x03344000050095a7 */ /* 0x000e64000802007f */
[----:B-1----:R-:W-:Y:S05]  /*1ca00*/  @!P1 BRA `(.L_x_6498) ;  /* 0xfffffffc00f09947 */ /* 0x002fea000383ffff */
[----:B------:R-:W-:Y:S05]  /*1ca10*/  BRA `(.L_x_6584) ;  /* 0xffffffd400847947 */ /* 0x000fea000383ffff */
.L_x_6500:
[----:B-1----:R1:W2:Y:S02]  /*1ca20*/  SYNCS.PHASECHK.TRANS64.TRYWAIT P1, [R31+URZ+0x33440], R2 ;  /* 0x033440021f0075a7 */ /* 0x0022a4000802017f */
[----:B--2---:R-:W-:Y:S05]  /*1ca30*/  @!P1 NANOSLEEP.SYNCS 0x989680 ;  /* 0x009896800000995d */ /* 0x004fea0003900000 */
[----:B------:R-:W2:Y:S02]  /*1ca40*/  @!P1 SYNCS.PHASECHK.TRANS64 P1, [R31+URZ+0x33440], R2 ;  /* 0x033440021f0095a7 */ /* 0x000ea4000802007f */
[----:B--2---:R-:W-:Y:S05]  /*1ca50*/  @!P1 BRA `(.L_x_6500) ;  /* 0xfffffffc00f09947 */ /* 0x004fea000383ffff */
[----:B------:R-:W-:Y:S05]  /*1ca60*/  BRA `(.L_x_6585) ;  /* 0xffffffd400907947 */ /* 0x000fea000383ffff */
.L_x_6502:
[----:B--2---:R2:W3:Y:S02]  /*1ca70*/  SYNCS.PHASECHK.TRANS64.TRYWAIT P1, [R5+URZ+0x33460], R0 ;  /* 0x03346000050075a7 */ /* 0x0044e4000802017f */
[----:B---3--:R-:W-:Y:S05]  /*1ca80*/  @!P1 NANOSLEEP.SYNCS 0x989680 ;  /* 0x009896800000995d */ /* 0x008fea0003900000 */
[----:B------:R-:W3:Y:S02]  /*1ca90*/  @!P1 SYNCS.PHASECHK.TRANS64 P1, [R5+URZ+0x33460], R0 ;  /* 0x03346000050095a7 */ /* 0x000ee4000802007f */
[----:B---3--:R-:W-:Y:S05]  /*1caa0*/  @!P1 BRA `(.L_x_6502) ;  /* 0xfffffffc00f09947 */ /* 0x008fea000383ffff */
[----:B------:R-:W-:Y:S05]  /*1cab0*/  BRA `(.L_x_6586) ;  /* 0xffffffd4008c7947 */ /* 0x000fea000383ffff */
.L_x_6504:
[----:B---3--:R3:W4:Y:S02]  /*1cac0*/  SYNCS.PHASECHK.TRANS64.TRYWAIT P1, [R31+URZ+0x33460], R2 ;  /* 0x033460021f0075a7 */ /* 0x008724000802017f */
[----:B----4-:R-:W-:Y:S05]  /*1cad0*/  @!P1 NANOSLEEP.SYNCS 0x989680 ;  /* 0x009896800000995d */ /* 0x010fea0003900000 */
[----:B------:R-:W4:Y:S02]  /*1cae0*/  @!P1 SYNCS.PHASECHK.TRANS64 P1, [R31+URZ+0x33460], R2 ;  /* 0x033460021f0095a7 */ /* 0x000f24000802007f */
[----:B----4-:R-:W-:Y:S05]  /*1caf0*/  @!P1 BRA `(.L_x_6504) ;  /* 0xfffffffc00f09947 */ /* 0x010fea000383ffff */
[----:B------:R-:W-:Y:S05]  /*1cb00*/  BRA `(.L_x_6587) ;  /* 0xffffffd400887947 */ /* 0x000fea000383ffff */
.L_x_6506:
[----:B----4-:R4:W0:Y:S02]  /*1cb10*/  SYNCS.PHASECHK.TRANS64.TRYWAIT P1, [R5+URZ+0x33480], R0 ;  /* 0x03348000050075a7 */ /* 0x010824000802017f */
[----:B0-----:R-:W-:Y:S05]  /*1cb20*/  @!P1 NANOSLEEP.SYNCS 0x989680 ;  /* 0x009896800000995d */ /* 0x001fea0003900000 */
[----:B------:R-:W0:Y:S02]  /*1cb30*/  @!P1 SYNCS.PHASECHK.TRANS64 P1, [R5+URZ+0x33480], R0 ;  /* 0x03348000050095a7 */ /* 0x000e24000802007f */
[----:B0-----:R-:W-:Y:S05]  /*1cb40*/  @!P1 BRA `(.L_x_6506) ;  /* 0xfffffffc00f09947 */ /* 0x001fea000383ffff */
[----:B------:R-:W-:Y:S05]  /*1cb50*/  BRA `(.L_x_6588) ;  /* 0xffffffd400847947 */ /* 0x000fea000383ffff */
.L_x_6589:
        /* <DEDUP_REMOVED lines=10> */
.L_x_16282:


//--------------------- .text._ZN7cutlass13device_kernelIN5flash11enable_sm90INS1_16FlashAttnFwdSm90INS1_25CollectiveMainloopFwdSm90ILi2EN4cute5tupleIJNS5_1CILi1EEES8_S8_EEENS6_IJNS7_ILi128EEENS7_ILi160EEENS7_ILi192EEEEEELi192ENS_12float_e4m3_tEfNS_4arch4Sm90ELb1ELb0ELb0ELb1ELb1ELb1ELb0ELb1ELb1ELb1ELb1ELb0EEENS1_21CollectiveEpilogueFwdINS6_IJSA_SC_SB_EEES9_NS_10bfloat16_tESG_Li256ELb1ELb1ELb1ELb1EEENS1_36VarlenDynamicPersistentTileSchedulerILi128ELi160ELi256ELi128ELb1ELb1ELb1ELb1ELb1ELb1EEEEEEEEEvNT_6ParamsE --------------------------
	.section	.text._ZN7cutlass13device_kernelIN5flash11enable_sm90INS1_16FlashAttnFwdSm90INS1_25CollectiveMainloopFwdSm90ILi2EN4cute5tupleIJNS5_1CILi1EEES8_S8_EEENS6_IJNS7_ILi128EEENS7_ILi160EEENS7_ILi192EEEEEELi192ENS_12float_e4m3_tEfNS_4arch4Sm90ELb1ELb0ELb0ELb1ELb1ELb1ELb0ELb1ELb1ELb1ELb1ELb0EEENS1_21CollectiveEpilogueFwdINS6_IJSA_SC_SB_EEES9_NS_10bfloat16_tESG_Li256ELb1ELb1ELb1ELb1EEENS1_36VarlenDynamicPersistentTileSchedulerILi128ELi160ELi256ELi128ELb1ELb1ELb1ELb1ELb1ELb1EEEEEEEEEvNT_6ParamsE,"ax",@progbits
	.align	128
.text._ZN7cutlass13device_kernelIN5flash11enable_sm90INS1_16FlashAttnFwdSm90INS1_25CollectiveMainloopFwdSm90ILi2EN4cute5tupleIJNS5_1CILi1EEES8_S8_EEENS6_IJNS7_ILi128EEENS7_ILi160EEENS7_ILi192EEEEEELi192ENS_12float_e4m3_tEfNS_4arch4Sm90ELb1ELb0ELb0ELb1ELb1ELb1ELb0ELb1ELb1ELb1ELb1ELb0EEENS1_21CollectiveEpilogueFwdINS6_IJSA_SC_SB_EEES9_NS_10bfloat16_tESG_Li256ELb1ELb1ELb1ELb1EEENS1_36VarlenDynamicPersistentTileSchedulerILi128ELi160ELi256ELi128ELb1ELb1ELb1ELb1ELb1ELb1EEEEEEEEEvNT_6ParamsE:
        .type           _ZN7cutlass13device_kernelIN5flash11enable_sm90INS1_16FlashAttnFwdSm90INS1_25CollectiveMainloopFwdSm90ILi2EN4cute5tupleIJNS5_1CILi1EEES8_S8_EEENS6_IJNS7_ILi128EEENS7_ILi160EEENS7_ILi192EEEEEELi192ENS_12float_e4m3_tEfNS_4arch4Sm90ELb1ELb0ELb0ELb1ELb1ELb1ELb0ELb1ELb1ELb1ELb1ELb0EEENS1_21CollectiveEpilogueFwdINS6_IJSA_SC_SB_EEES9_NS_10bfloat16_tESG_Li256ELb1ELb1ELb1ELb1EEENS1_36VarlenDynamicPersistentTileSchedulerILi128ELi160ELi256ELi128ELb1ELb1ELb1ELb1ELb1ELb1EEEEEEEEEvNT_6ParamsE,@function
        .size           _ZN7cutlass13device_kernelIN5flash11enable_sm90INS1_16FlashAttnFwdSm90INS1_25CollectiveMainloopFwdSm90ILi2EN4cute5tupleIJNS5_1CILi1EEES8_S8_EEENS6_IJNS7_ILi128EEENS7_ILi160EEENS7_ILi192EEEEEELi192ENS_12float_e4m3_tEfNS_4arch4Sm90ELb1ELb0ELb0ELb1ELb1ELb1ELb0ELb1ELb1ELb1ELb1ELb0EEENS1_21CollectiveEpilogueFwdINS6_IJSA_SC_SB_EEES9_NS_10bfloat16_tESG_Li256ELb1ELb1ELb1ELb1EEENS1_36VarlenDynamicPersistentTileSchedulerILi128ELi160ELi256ELi128ELb1ELb1ELb1ELb1ELb1ELb1EEEEEEEEEvNT_6ParamsE,(.L_x_16283 - _ZN7cutlass13device_kernelIN5flash11enable_sm90INS1_16FlashAttnFwdSm90INS1_25CollectiveMainloopFwdSm90ILi2EN4cute5tupleIJNS5_1CILi1EEES8_S8_EEENS6_IJNS7_ILi128EEENS7_ILi160EEENS7_ILi192EEEEEELi192ENS_12float_e4m3_tEfNS_4arch4Sm90ELb1ELb0ELb0ELb1ELb1ELb1ELb0ELb1ELb1ELb1ELb1ELb0EEENS1_21CollectiveEpilogueFwdINS6_IJSA_SC_SB_EEES9_NS_10bfloat16_tESG_Li256ELb1ELb1ELb1ELb1EEENS1_36VarlenDynamicPersistentTileSchedulerILi128ELi160ELi256ELi128ELb1ELb1ELb1ELb1ELb1ELb1EEEEEEEEEvNT_6ParamsE)
        .other          _ZN7cutlass13device_kernelIN5flash11enable_sm90INS1_16FlashAttnFwdSm90INS1_25CollectiveMainloopFwdSm90ILi2EN4cute5tupleIJNS5_1CILi1EEES8_S8_EEENS6_IJNS7_ILi128EEENS7_ILi160EEENS7_ILi192EEEEEELi192ENS_12float_e4m3_tEfNS_4arch4Sm90ELb1ELb0ELb0ELb1ELb1ELb1ELb0ELb1ELb1ELb1ELb1ELb0EEENS1_21CollectiveEpilogueFwdINS6_IJSA_SC_SB_EEES9_NS_10bfloat16_tESG_Li256ELb1ELb1ELb1ELb1EEENS1_36VarlenDynamicPersistentTileSchedulerILi128ELi160ELi256ELi128ELb1ELb1ELb1ELb1ELb1ELb1EEEEEEEEEvNT_6ParamsE,@"STO_CUDA_ENTRY STV_DEFAULT"
_ZN7cutlass13device_kernelIN5flash11enable_sm90INS1_16FlashAttnFwdSm90INS1_25CollectiveMainloopFwdSm90ILi2EN4cute5tupleIJNS5_1CILi1EEES8_S8_EEENS6_IJNS7_ILi128EEENS7_ILi160EEENS7_ILi192EEEEEELi192ENS_12float_e4m3_tEfNS_4arch4Sm90ELb1ELb0ELb0ELb1ELb1ELb1ELb0ELb1ELb1ELb1ELb1ELb0EEENS1_21CollectiveEpilogueFwdINS6_IJSA_SC_SB_EEES9_NS_10bfloat16_tESG_Li256ELb1ELb1ELb1ELb1EEENS1_36VarlenDynamicPersistentTileSchedulerILi128ELi160ELi256ELi128ELb1ELb1ELb1ELb1ELb1ELb1EEEEEEEEEvNT_6ParamsE:
        /* <DEDUP_REMOVED lines=18> */
.L_x_6591:
[----:B------:R-:W-:Y:S05]  /*0120*/  BSYNC B0 ;  /* 0x0000000000007941 */ /* 0x000fea0003800000 */
.L_x_6590:
        /* <DEDUP_REMOVED lines=41> */
.L_x_6592:
        /* <DEDUP_REMOVED lines=22> */
.L_x_6593:
        /* <DEDUP_REMOVED lines=18> */
.L_x_6594:
        /* <DEDUP_REMOVED lines=22> */
.L_x_6595:
        /* <DEDUP_REMOVED lines=23> */
.L_x_6596:
        /* <DEDUP_REMOVED lines=8> */
.L_x_6599:
        /* <DEDUP_REMOVED lines=26> */
[----:B------:R-:W-:-:S09]  /*0b30*/  UMOV UR37, URZ ;  /* 0x0000003f00257c82 */ /* 0x000fd20008000000 */
        /* <DEDUP_REMOVED lines=12> */
[----:B------:R-:W-:Y:S01]  /*0c00*/  IMAD.IADD R16, R0, 0x1, -R3 ;  /* 0x0000000100107824 */ /* 0x000fe200078e0a03 */
[----:B------:R-:W-:Y:S01]  /*0c10*/  LOP3.LUT R9, R2, 0xffffff80, RZ, 0xc0, !PT ;  /* 0xffffff8002097812 */ /* 0x000fe200078ec0ff */
[C---:B------:R-:W-:Y:S01]  /*0c20*/  IMAD.IADD R7, R0.reuse, 0x1, -R7 ;  /* 0x0000000100077824 */ /* 0x040fe200078e0a07 */
[----:B------:R-:W-:Y:S01]  /*0c30*/  SHF.R.S32.HI R10, RZ, 0x1, R4 ;  /* 0x00000001ff0a7819 */ /* 0x000fe20000011404 */
[----:B------:R-:W-:Y:S01]  /*0c40*/  IMAD.IADD R11, R0, 0x1, -R11 ;  /* 0x00000001000b7824 */ /* 0x000fe200078e0a0b */
[----:B------:R-:W-:Y:S01]  /*0c50*/  LOP3.LUT R8, R8, 0xfffffc00, RZ, 0xc0, !PT ;  /* 0xfffffc0008087812 */ /* 0x000fe200078ec0ff */
[----:B------:R-:W-:Y:S01]  /*0c60*/  IMAD.IADD R20, R0, 0x1, -R9 ;  /* 0x0000000100147824 */ /* 0x000fe200078e0a09 */
[--C-:B------:R-:W-:Y:S01]  /*0c70*/  SHF.R.S32.HI R0, RZ, 0x2, R5.reuse ;  /* 0x00000002ff007819 */ /* 0x100fe20000011405 */
[----:B------:R-:W-:Y:S01]  /*0c80*/  VIADD R13, R10, 0x80 ;  /* 0x000000800a0d7836 */ /* 0x000fe20000000000 */
[----:B------:R-:W-:Y:S01]  /*0c90*/  SHF.R.S32.HI R5, RZ, 0x1f, R5 ;  /* 0x0000001fff057819 */ /* 0x000fe20000011405 */
[----:B------:R-:W-:Y:S01]  /*0ca0*/  IMAD R9, R7, 0x40, R8 ;  /* 0x0000004007097824 */ /* 0x000fe200078e0208 */
[----:B------:R-:W-:Y:S01]  /*0cb0*/  LEA.HI R4, R4, R10, RZ, 0x1 ;  /* 0x0000000a04047211 */ /* 0x000fe200078f08ff */
[----:B------:R-:W-:Y:S01]  /*0cc0*/  STL [R1+0xd4], R20 ;  /* 0x0000d41401007387 */ /* 0x000fe20000100800 */
[----:B------:R-:W-:Y:S01]  /*0cd0*/  SHF.R.S32.HI R3, RZ, 0x7, R2 ;  /* 0x00000007ff037819 */ /* 0x000fe20000011402 */
[C---:B------:R-:W-:Y:S01]  /*0ce0*/  IMAD.SHL.U32 R226, R16.reuse, 0x8, RZ ;  /* 0x0000000810e27824 */ /* 0x040fe200078e00ff */
[----:B------:R-:W-:Y:S01]  /*0cf0*/  LEA.HI R5, R5, R0, RZ, 0x2 ;  /* 0x0000000005057211 */ /* 0x000fe200078f10ff */
[----:B------:R-:W-:Y:S01]  /*0d00*/  IMAD.SHL.U32 R16, R16, 0x10, RZ ;  /* 0x0000001010107824 */ /* 0x000fe200078e00ff */
[----:B------:R-:W-:-:S02]  /*0d10*/  SHF.R.S32.HI R7, RZ, 0x4, R6 ;  /* 0x00000004ff077819 */ /* 0x000fc40000011406 */
[----:B------:R-:W-:Y:S01]  /*0d20*/  LOP3.LUT R4, R4, 0x3fffffe, RZ, 0xc0, !PT ;  /* 0x03fffffe04047812 */ /* 0x000fe200078ec0ff */
[----:B------:R-:W-:Y:S01]  /*0d30*/  VIADD R22, R16, 0x80 ;  /* 0x0000008010167836 */ /* 0x000fe20000000000 */
[----:B------:R-:W-:Y:S01]  /*0d40*/  LEA.HI R2, R2, R3, RZ, 0x1 ;  /* 0x0000000302027211 */ /* 0x000fe200078f08ff */
[----:B------:R-:W-:Y:S01]  /*0d50*/  VIADD R221, R16, 0xa0 ;  /* 0x000000a010dd7836 */ /* 0x000fe20000000000 */
        /* <DEDUP_REMOVED lines=9> */
[----:B------:R-:W-:Y:S01]  /*0df0*/  IADD3 R6, R7, -R6, RZ ;  /* 0x8000000607067210 */ /* 0x000fe20007ffe0ff */
[----:B------:R-:W-:Y:S01]  /*0e00*/  IMAD.SHL.U32 R5, R5, 0x80, RZ ;  /* 0x0000008005057824 */ /* 0x000fe200078e00ff */
[----:B------:R-:W-:Y:S01]  /*0e10*/  SHF.R.S32.HI R4, RZ, 0x1f, R13 ;  /* 0x0000001fff047819 */ /* 0x000fe2000001140d */
[----:B------:R-:W-:Y:S01]  /*0e20*/  IMAD.SHL.U32 R39, R12, 0x40, RZ ;  /* 0x000000400c277824 */ /* 0x000fe200078e00ff */
[----:B------:R-:W-:Y:S01]  /*0e30*/  LEA.HI R3, R0, R20, RZ, 0x2 ;  /* 0x0000001400037211 */ /* 0x000fe200078f10ff */
[----:B------:R-:W-:Y:S01]  /*0e40*/  IMAD R6, R6, 0x8, R9 ;  /* 0x0000000806067824 */ /* 0x000fe200078e0209 */
[----:B------:R-:W-:-:S02]  /*0e50*/  LEA.HI R10, R4, R13, RZ, 0x3 ;  /* 0x0000000d040a7211 */ /* 0x000fc400078f18ff */
[--C-:B------:R-:W-:Y:S02]  /*0e60*/  SHF.R.S32.HI R4, RZ, 0x2, R3.reuse ;  /* 0x00000002ff047819 */ /* 0x100fe40000011403 */
[----:B------:R-:W-:Y:S01]  /*0e70*/  SHF.R.S32.HI R7, RZ, 0x1f, R3 ;  /* 0x0000001fff077819 */ /* 0x000fe20000011403 */
[----:B------:R-:W-:Y:S01]  /*0e80*/  IMAD.SHL.U32 R10, R10, 0x40, RZ ;  /* 0x000000400a0a7824 */ /* 0x000fe200078e00ff */
[----:B------:R-:W-:Y:S01]  /*0e90*/  LEA.HI R8, R13, R13, RZ, 0x1 ;  /* 0x0000000d0d087211 */ /* 0x000fe200078f08ff */
[----:B------:R0:W-:Y:S01]  /*0ea0*/  STL [R1+0x144], R6 ;  /* 0x0001440601007387 */ /* 0x0001e20000100800 */
[----:B------:R-:W-:Y:S02]  /*0eb0*/  LEA.HI R7, R7, R4, RZ, 0x3 ;  /* 0x0000000407077211 */ /* 0x000fe400078f18ff */
[----:B------:R-:W-:Y:S02]  /*0ec0*/  LOP3.LUT R9, R8, 0x3fffffe, RZ, 0xc0, !PT ;  /* 0x03fffffe08097812 */ /* 0x000fe400078ec0ff */
[----:B------:R-:W-:-:S02]  /*0ed0*/  LOP3.LUT R7, R7, 0xfffffff8, RZ, 0xc0, !PT ;  /* 0xfffffff807077812 */ /* 0x000fc400078ec0ff */
[----:B------:R-:W-:Y:S01]  /*0ee0*/  LEA.HI R0, R0, R20, RZ, 0x5 ;  /* 0x0000001400007211 */ /* 0x000fe200078f28ff */
[----:B------:R-:W-:Y:S01]  /*0ef0*/  IMAD.IADD R9, R13, 0x1, -R9 ;  /* 0x000000010d097824 */ /* 0x000fe200078e0a09 */
[----:B------:R-:W-:Y:S01]  /*0f00*/  LOP3.LUT R10, R10, 0xfffffe00, RZ, 0xc0, !PT ;  /* 0xfffffe000a0a7812 */ /* 0x000fe200078ec0ff */
[----:B------:R-:W-:Y:S01]  /*0f10*/  VIADD R13, R226, 0x20 ;  /* 0x00000020e20d7836 */ /* 0x000fe20000000000 */
[----:B0-----:R-:W-:Y:S02]  /*0f20*/  LEA.HI R6, R11, R11, RZ, 0x1 ;  /* 0x0000000b0b067211 */ /* 0x001fe400078f08ff */
[----:B------:R-:W-:Y:S01]  /*0f30*/  IADD3 R7, R4, -R7, RZ ;  /* 0x8000000704077210 */ /* 0x000fe20007ffe0ff */
[----:B------:R-:W-:Y:S01]  /*0f40*/  IMAD R9, R9, 0x40, R10 ;  /* 0x0000004009097824 */ /* 0x000fe200078e020a */
[----:B------:R-:W-:Y:S01]  /*0f50*/  LOP3.LUT R6, R6, 0x1ffffffe, RZ, 0xc0, !PT ;  /* 0x1ffffffe06067812 */ /* 0x000fe200078ec0ff */
[----:B------:R-:W-:Y:S01]  /*0f60*/  IMAD.IADD R223, R226, 0x1, R13 ;  /* 0x00000001e2df7824 */ /* 0x000fe200078e020d */
[----:B------:R-:W-:-:S02]  /*0f70*/  SHF.R.S32.HI R0, RZ, 0x5, R0 ;  /* 0x00000005ff007819 */ /* 0x000fc40000011400 */
[----:B------:R-:W-:Y:S01]  /*0f80*/  LOP3.LUT R15, R5, 0x180, RZ, 0xc0, !PT ;  /* 0x00000180050f7812 */ /* 0x000fe200078ec0ff */
[----:B------:R-:W-:Y:S01]  /*0f90*/  IMAD.IADD R6, R11, 0x1, -R6 ;  /* 0x000000010b067824 */ /* 0x000fe200078e0a06 */
[----:B------:R0:W-:Y:S01]  /*0fa0*/  STL [R1+0x40], R9 ;  /* 0x0000400901007387 */ /* 0x0001e20000100800 */
[----:B------:R-:W-:Y:S01]  /*0fb0*/  VIADD R11, R226, 0x40 ;  /* 0x00000040e20b7836 */ /* 0x000fe20000000000 */
[----:B------:R-:W-:Y:S01]  /*0fc0*/  SHF.R.U32.HI R14, RZ, 0x3, R15 ;  /* 0x00000003ff0e7819 */ /* 0x000fe2000001160f */
[----:B------:R-:W-:Y:S01]  /*0fd0*/  IMAD R7, R0, 0x10, R7 ;  /* 0x0000001000077824 */ /* 0x000fe200078e0207 */
[----:B------:R1:W-:Y:S01]  /*0fe0*/  STL [R1+0x20], R13 ;  /* 0x0000200d01007387 */ /* 0x0003e20000100800 */
[C---:B------:R-:W-:Y:S01]  /*0ff0*/  IMAD.IADD R224, R226.reuse, 0x1, R11 ;  /* 0x00000001e2e07824 */ /* 0x040fe200078e020b */
[----:B------:R-:W-:Y:S01]  /*1000*/  SHF.R.S32.HI R4, RZ, 0x1f, R223 ;  /* 0x0000001fff047819 */ /* 0x000fe200000114df */
[----:B------:R-:W-:Y:S01]  /*1010*/  VIADD R0, R226, 0x30 ;  /* 0x00000030e2007836 */ /* 0x000fe20000000000 */
[----:B------:R2:W-:Y:S01]  /*1020*/  STL [R1+0x1c], R11 ;  /* 0x00001c0b01007387 */ /* 0x0005e20000100800 */
[----:B------:R-:W-:-:S02]  /*1030*/  IADD3 R220, R16, 0x60, RZ ;  /* 0x0000006010dc7810 */ /* 0x000fc40007ffe0ff */
[----:B0-----:R-:W-:Y:S01]  /*1040*/  SHF.R.S32.HI R9, RZ, 0x1f, R224 ;  /* 0x0000001fff097819 */ /* 0x001fe200000114e0 */
[----:B------:R-:W-:Y:S01]  /*1050*/  STL [R1+0x38], R39 ;  /* 0x0000382701007387 */ /* 0x000fe20000100800 */
[-C--:B------:R-:W-:Y:S01]  /*1060*/  LEA.HI R5, R4, R223.reuse, RZ, 0x6 ;  /* 0x000000df04057211 */ /* 0x080fe200078f30ff */
[----:B-1----:R-:W-:Y:S01]  /*1070*/  IMAD R13, R2, 0x40, R7 ;  /* 0x00000040020d7824 */ /* 0x002fe200078e0207 */
[----:B------:R-:W-:Y:S01]  /*1080*/  LEA.HI R4, R4, R223, RZ, 0x4 ;  /* 0x000000df04047211 */ /* 0x000fe200078f20ff */
[----:B------:R-:W-:Y:S01]  /*1090*/  STL [R1+0x30], R15 ;  /* 0x0000300f01007387 */ /* 0x000fe20000100800 */
[----:B------:R-:W-:Y:S01]  /*10a0*/  VIADD R2, R226, 0x10 ;  /* 0x00000010e2027836 */ /* 0x000fe20000000000 */
[----:B------:R-:W-:Y:S02]  /*10b0*/  LOP3.LUT R3, R3, 0x7ffffffc, RZ, 0xc0, !PT ;  /* 0x7ffffffc03037812 */ /* 0x000fe400078ec0ff */
[----:B------:R-:W-:Y:S01]  /*10c0*/  STL [R1+0x34], R14 ;  /* 0x0000340e01007387 */ /* 0x000fe20000100800 */
[----:B------:R-:W-:-:S02]  /*10d0*/  SHF.R.S32.HI R8, RZ, 0x1, R8 ;  /* 0x00000001ff087819 */ /* 0x000fc40000011408 */
[CC--:B------:R-:W-:Y:S01]  /*10e0*/  LEA.HI R229, R9.reuse, R224.reuse, RZ, 0x4 ;  /* 0x000000e009e57211 */ /* 0x0c0fe200078f20ff */
[----:B------:R-:W-:Y:S01]  /*10f0*/  STL [R1+0x140], R13 ;  /* 0x0001400d01007387 */ /* 0x000fe20000100800 */
[----:B------:R-:W-:Y:S01]  /*1100*/  LEA.HI R10, R9, R224, RZ, 0x6 ;  /* 0x000000e0090a7211 */ /* 0x000fe200078f30ff */
[----:B------:R-:W-:Y:S01]  /*1110*/  IMAD.SHL.U32 R9, R5, 0x80, RZ ;  /* 0x0000008005097824 */ /* 0x000fe200078e00ff */
[C---:B------:R-:W-:Y:S01]  /*1120*/  LOP3.LUT R5, R15.reuse, 0x30, R4, 0xf8, !PT ;  /* 0x000000300f057812 */ /* 0x040fe200078ef804 */
[----:B------:R-:W-:Y:S01]  /*1130*/  STL [R1+0x14], RZ ;  /* 0x000014ff01007387 */ /* 0x000fe20000100800 */
[----:B------:R-:W-:Y:S01]  /*1140*/  IMAD.IADD R3, R20, 0x1, -R3 ;  /* 0x0000000114037824 */ /* 0x000fe200078e0a03 */
[----:B--2---:R-:W-:Y:S01]  /*1150*/  LOP3.LUT R11, R15, 0x30, R229, 0xf8, !PT ;  /* 0x000000300f0b7812 */ /* 0x004fe200078ef8e5 */
[----:B------:R-:W-:Y:S01]  /*1160*/  IMAD.SHL.U32 R8, R8, 0x80, RZ ;  /* 0x0000008008087824 */ /* 0x000fe200078e00ff */
[----:B------:R-:W-:Y:S01]  /*1170*/  STL [R1], RZ ;  /* 0x000000ff01007387 */ /* 0x000fe20000100800 */
[----:B------:R-:W-:Y:S01]  /*1180*/  IMAD.SHL.U32 R12, R10, 0x80, RZ ;  /* 0x000000800a0c7824 */ /* 0x000fe200078e00ff */
[----:B------:R-:W-:Y:S01]  /*1190*/  LOP3.LUT R10, R5, R14, RZ, 0x3c, !PT ;  /* 0x0000000e050a7212 */ /* 0x000fe200078e3cff */
[----:B------:R-:W-:Y:S01]  /*11a0*/  IMAD.SHL.U32 R40, R3, 0x2, RZ ;  /* 0x0000000203287824 */ /* 0x000fe200078e00ff */
[----:B------:R0:W-:Y:S01]  /*11b0*/  STL [R1+0x18], R2 ;  /* 0x0000180201007387 */ /* 0x0001e20000100800 */
[----:B------:R-:W-:-:S02]  /*11c0*/  SHF.R.S32.HI R5, RZ, 0x1f, R22 ;  /* 0x0000001fff057819 */ /* 0x000fc40000011416 */
[C---:B------:R-:W-:Y:S01]  /*11d0*/  VIADD R38, R40.reuse, 0x8 ;  /* 0x0000000828267836 */ /* 0x040fe20000000000 */
[----:B------:R1:W-:Y:S01]  /*11e0*/  STL [R1+0x24], R0 ;  /* 0x0000240001007387 */ /* 0x0003e20000100800 */
[C---:B------:R-:W-:Y:S01]  /*11f0*/  VIADD R37, R40.reuse, 0x10 ;  /* 0x0000001028257836 */ /* 0x040fe20000000000 */
[C---:B------:R-:W-:Y:S01]  /*1200*/  IADD3 R35, R40.reuse, 0x20, RZ ;  /* 0x0000002028237810 */ /* 0x040fe20007ffe0ff */
[----:B------:R-:W-:Y:S01]  /*1210*/  VIADD R36, R40, 0x18 ;  /* 0x0000001828247836 */ /* 0x000fe20000000000 */
[----:B------:R-:W-:Y:S01]  /*1220*/  LOP3.LUT R12, R12, 0xffffe000, RZ, 0xc0, !PT ;  /* 0xffffe0000c0c7812 */ /* 0x000fe200078ec0ff */
[----:B------:R-:W-:Y:S01]  /*1230*/  VIADD R34, R40, 0x28 ;  /* 0x0000002828227836 */ /* 0x000fe20000000000 */
[----:B------:R-:W-:Y:S01]  /*1240*/  LOP3.LUT R11, R11, R14, RZ, 0x3c, !PT ;  /* 0x0000000e0b0b7212 */ /* 0x000fe200078e3cff */
[----:B0-----:R-:W-:Y:S01]  /*1250*/  VIADD R2, R226, 0x50 ;  /* 0x00000050e2027836 */ /* 0x001fe20000000000 */
[----:B------:R-:W-:Y:S01]  /*1260*/  LOP3.LUT R9, R9, 0xffffe000, RZ, 0xc0, !PT ;  /* 0xffffe00009097812 */ /* 0x000fe200078ec0ff */
[C---:B------:R-:W-:Y:S01]  /*1270*/  VIADD R33, R40.reuse, 0x30 ;  /* 0x0000003028217836 */ /* 0x040fe20000000000 */
[----:B-1----:R-:W-:Y:S01]  /*1280*/  SHF.R.S32.HI R0, RZ, 0x1f, R220 ;  /* 0x0000001fff007819 */ /* 0x002fe200000114dc */
[C---:B------:R-:W-:Y:S01]  /*1290*/  VIADD R32, R40.reuse, 0x38 ;  /* 0x0000003828207836 */ /* 0x040fe20000000000 */
[----:B------:R0:W-:Y:S01]  /*12a0*/  STL [R1+0x28], R2 ;  /* 0x0000280201007387 */ /* 0x0001e20000100800 */
[C---:B------:R-:W-:Y:S01]  /*12b0*/  VIADD R28, R40.reuse, 0x40 ;  /* 0x00000040281c7836 */ /* 0x040fe20000000000 */
[-C--:B------:R-:W-:Y:S01]  /*12c0*/  IADD3 R11, R11, R39.reuse, R12 ;  /* 0x000000270b0b7210 */ /* 0x080fe20007ffe00c */
[C---:B------:R-:W-:Y:S01]  /*12d0*/  VIADD R27, R40.reuse, 0x48 ;  /* 0x00000048281b7836 */ /* 0x040fe20000000000 */
[----:B------:R1:W-:Y:S01]  /*12e0*/  STL [R1+0xc], R0 ;  /* 0x00000c0001007387 */ /* 0x0003e20000100800 */
[----:B------:R-:W-:Y:S01]  /*12f0*/  VIADD R26, R40, 0x50 ;  /* 0x00000050281a7836 */ /* 0x000fe20000000000 */
[----:B------:R-:W-:Y:S01]  /*1300*/  IADD3 R9, R10, R39, R9 ;  /* 0x000000270a097210 */ /* 0x000fe20007ffe009 */
[C---:B------:R-:W-:Y:S01]  /*1310*/  VIADD R25, R40.reuse, 0x58 ;  /* 0x0000005828197836 */ /* 0x040fe20000000000 */
[----:B------:R2:W-:Y:S01]  /*1320*/  STL [R1+0x8], R5 ;  /* 0x0000080501007387 */ /* 0x0005e20000100800 */
[----:B------:R-:W-:Y:S01]  /*1330*/  VIADD R24, R40, 0x60 ;  /* 0x0000006028187836 */ /* 0x000fe20000000000 */
[----:B0-----:R-:W-:Y:S01]  /*1340*/  LOP3.LUT R2, R8, 0x180, RZ, 0xc0, !PT ;  /* 0x0000018008027812 */ /* 0x001fe200078ec0ff */
[C---:B------:R-:W-:Y:S01]  /*1350*/  VIADD R21, R40.reuse, 0x68 ;  /* 0x0000006828157836 */ /* 0x040fe20000000000 */
[----:B------:R-:W-:Y:S01]  /*1360*/  SHF.R.S32.HI R228, RZ, 0x4, R4 ;  /* 0x00000004ffe47819 */ /* 0x000fe20000011404 */
[C---:B------:R-:W-:Y:S01]  /*1370*/  VIADD R20, R40.reuse, 0x70 ;  /* 0x0000007028147836 */ /* 0x040fe20000000000 */
[----:B-1----:R-:W-:Y:S01]  /*1380*/  SHF.R.S32.HI R0, RZ, 0x1f, R221 ;  /* 0x0000001fff007819 */ /* 0x002fe200000114dd */
[C---:B------:R-:W-:Y:S01]  /*1390*/  VIADD R12, R40.reuse, 0x88 ;  /* 0x00000088280c7836 */ /* 0x040fe20000000000 */
[----:B------:R-:W-:Y:S01]  /*13a0*/  SHF.R.S32.HI R17, RZ, 0x1f, R16 ;  /* 0x0000001fff117819 */ /* 0x000fe20000011410 */
[C---:B------:R-:W-:Y:S01]  /*13b0*/  VIADD R10, R40.reuse, 0x90 ;  /* 0x00000090280a7836 */ /* 0x040fe20000000000 */
[----:B------:R-:W-:Y:S01]  /*13c0*/  SHF.R.S32.HI R229, RZ, 0x4, R229 ;  /* 0x00000004ffe57819 */ /* 0x000fe200000114e5 */
[----:B------:R0:W-:Y:S01]  /*13d0*/  STL [R1+0x4], R0 ;  /* 0x0000040001007387 */ /* 0x0001e20000100800 */
[----:B------:R-:W-:-:S02]  /*13e0*/  VIADD R8, R40, 0x98 ;  /* 0x0000009828087836 */ /* 0x000fc40000000000 */
[C---:B------:R-:W-:Y:S01]  /*13f0*/  VIADD R7, R40.reuse, 0xa0 ;  /* 0x000000a028077836 */ /* 0x040fe20000000000 */
[----:B------:R1:W-:Y:S01]  /*1400*/  STL [R1+0x3c], R2 ;  /* 0x00003c0201007387 */ /* 0x0003e20000100800 */
[C---:B--2---:R-:W-:Y:S02]  /*1410*/  VIADD R5, R40.reuse, 0xa8 ;  /* 0x000000a828057836 */ /* 0x044fe40000000000 */
[----:B------:R-:W-:Y:S01]  /*1420*/  VIADD R4, R40, 0xb0 ;  /* 0x000000b028047836 */ /* 0x000fe20000000000 */
[----:B------:R2:W-:Y:S01]  /*1430*/  STL [R1+0x54], R40 ;  /* 0x0000542801007387 */ /* 0x0005e20000100800 */
[----:B0-----:R-:W-:-:S03]  /*1440*/  LOP3.LUT R0, R15, 0x10, R16, 0xf8, !PT ;  /* 0x000000100f007812 */ /* 0x001fc600078ef810 */
[----:B------:R-:W-:Y:S01]  /*1450*/  STL [R1+0xd0], R38 ;  /* 0x0000d02601007387 */ /* 0x000fe20000100800 */
[----:B-1----:R-:W-:Y:S01]  /*1460*/  LOP3.LUT R2, R15, 0x30, R16, 0xf8, !PT ;  /* 0x000000300f027812 */ /* 0x002fe200078ef810 */
[----:B------:R-:W-:Y:S02]  /*1470*/  VIADD R15, R40, 0x78 ;  /* 0x00000078280f7836 */ /* 0x000fe40000000000 */
[----:B------:R-:W-:Y:S01]  /*1480*/  STL [R1+0xcc], R37 ;  /* 0x0000cc2501007387 */ /* 0x000fe20000100800 */
[-C--:B------:R-:W-:Y:S02]  /*1490*/  LOP3.LUT R0, R0, R14.reuse, RZ, 0x3c, !PT ;  /* 0x0000000e00007212 */ /* 0x080fe400078e3cff */
[----:B------:R-:W-:Y:S01]  /*14a0*/  LOP3.LUT R3, R2, R14, RZ, 0x3c, !PT ;  /* 0x0000000e02037212 */ /* 0x000fe200078e3cff */
[----:B------:R-:W-:Y:S01]  /*14b0*/  STL [R1+0xc8], R36 ;  /* 0x0000c82401007387 */ /* 0x000fe20000100800 */
[C---:B------:R-:W-:Y:S01]  /*14c0*/  IADD3 R14, R40.reuse, 0x80, RZ ;  /* 0x00000080280e7810 */ /* 0x040fe20007ffe0ff */
[----:B------:R-:W-:-:S02]  /*14d0*/  VIADD R2, R40, 0xb8 ;  /* 0x000000b828027836 */ /* 0x000fc40000000000 */
[----:B------:R0:W-:Y:S01]  /*14e0*/  STL [R1+0xc4], R35 ;  /* 0x0000c42301007387 */ /* 0x0001e20000100800 */
[----:B--2---:R-:W-:Y:S01]  /*14f0*/  IMAD.IADD R40, R39, 0x1, R0 ;  /* 0x0000000127287824 */ /* 0x004fe200078e0200 */
[----:B------:R-:W-:Y:S02]  /*1500*/  IADD3 R0, R18, R39, R3 ;  /* 0x0000002712007210 */ /* 0x000fe40007ffe003 */
[----:B------:R-:W-:Y:S01]  /*1510*/  STL [R1+0xc0], R34 ;  /* 0x0000c02201007387 */ /* 0x000fe20000100800 */
[----:B------:R-:W-:-:S03]  /*1520*/  SHF.R.S32.HI R3, RZ, 0x1f, R38 ;  /* 0x0000001fff037819 */ /* 0x000fc60000011426 */
        /* <DEDUP_REMOVED lines=71> */
.L_x_6825:
[----:B0-23--:R-:W0:Y:S02]  /*19a0*/  LDC.64 R2, c[0x0][0xc88] ;  /* 0x00032200ff027b82 */ /* 0x00de240000000a00 */
[----:B0-----:R-:W-:-:S05]  /*19b0*/  IMAD.WIDE R2, R31, 0x4, R2 ;  /* 0x000000041f027825 */ /* 0x001fca00078e0202 */
[----:B------:R-:W2:Y:S01]  /*19c0*/  LDG.E R26, desc[UR50][R2.64] ;  /* 0x00000032021a7981 */ /* 0x000ea2000c1e1900 */
[----:B------:R-:W-:Y:S05]  /*19d0*/  YIELD ;  /* 0x0000000000007946 */ /* 0x000fea0003800000 */
[----:B------:R-:W-:Y:S01]  /*19e0*/  ULDC.64 UR4, c[0x0][0xa28] ;  /* 0x00028a0000047ab9 */ /* 0x000fe20000000a00 */
[----:B------:R-:W-:Y:S01]  /*19f0*/  ULDC.64 UR8, c[0x0][0xa18] ;  /* 0x0002860000087ab9 */ /* 0x000fe20000000a00 */
[----:B------:R-:W-:Y:S01]  /*1a00*/  ISETP.NE.U32.AND P1, PT, RZ, UR4, PT ;  /* 0x00000004ff007c0c */ /* 0x000fe2000bf25070 */
[----:B------:R-:W-:Y:S01]  /*1a10*/  IMAD.MOV.U32 R10, RZ, RZ, RZ ;  /* 0x000000ffff0a7224 */ /* 0x000fe200078e00ff */
[----:B------:R-:W-:Y:S01]  /*1a20*/  ULDC.64 UR6, c[0x0][0xa08] ;  /* 0x0002820000067ab9 */ /* 0x000fe20000000a00 */
[----:B------:R-:W-:Y:S01]  /*1a30*/  IMAD.MOV.U32 R118, RZ, RZ, RZ ;  /* 0x000000ffff767224 */ /* 0x000fe200078e00ff */
[----:B------:R-:W-:-:S02]  /*1a40*/  ISETP.NE.AND.EX P1, PT, RZ, UR5, PT, P1 ;  /* 0x00000005ff007c0c */ /* 0x000fc4000bf25310 */
[----:B------:R-:W-:-:S04]  /*1a50*/  ISETP.NE.U32.AND P0, PT, RZ, UR6, PT ;  /* 0x00000006ff007c0c */ /* 0x000fc8000bf05070 */
[----:B------:R-:W-:Y:S02]  /*1a60*/  ISETP.NE.AND.EX P0, PT, RZ, UR7, PT, P0 ;  /* 0x00000007ff007c0c */ /* 0x000fe4000bf05300 */
[----:B--2---:R-:W-:Y:S01]  /*1a70*/  SHF.R.S32.HI R0, RZ, 0x1f, R26 ;  /* 0x0000001fff007819 */ /* 0x004fe2000001141a */
[----:B------:R-:W-:Y:S04]  /*1a80*/  STL [R1+0x60], R26 ;  /* 0x0000601a01007387 */ /* 0x000fe80000100800 */
[C---:B------:R-:W-:Y:S02]  /*1a90*/  @P1 LEA R4, P2, R26.reuse, UR4, 0x2 ;  /* 0x000000041a041c11 */ /* 0x040fe4000f8410ff */
[C---:B------:R-:W-:Y:S01]  /*1aa0*/  SHF.L.U32 R28, R26.reuse, 0x2, RZ ;  /* 0x000000021a1c7819 */ /* 0x040fe200000006ff */
[----:B------:R0:W-:Y:S01]  /*1ab0*/  STL [R1+0x70], R0 ;  /* 0x0000700001007387 */ /* 0x0001e20000100800 */
[----:B------:R-:W-:-:S02]  /*1ac0*/  @P1 LEA.HI.X R5, R26, UR5, R0, 0x2, P2 ;  /* 0x000000051a051c11 */ /* 0x000fc400090f1400 */
[----:B------:R-:W-:Y:S01]  /*1ad0*/  ISETP.NE.U32.AND P2, PT, RZ, UR8, PT ;  /* 0x00000008ff007c0c */ /* 0x000fe2000bf45070 */
[----:B------:R-:W-:Y:S01]  /*1ae0*/  ULDC UR4, c[0x0][0x288] ;  /* 0x0000a20000047ab9 */ /* 0x000fe20000000800 */
[----:B------:R-:W-:Y:S01]  /*1af0*/  SHF.L.U64.HI R27, R26, 0x2, R0 ;  /* 0x000000021a1b7819 */ /* 0x000fe20000010200 */
[----:B-1----:R1:W5:Y:S01]  /*1b00*/  @P1 LDG.E R10, desc[UR50][R4.64] ;  /* 0x00000032040a1981 */ /* 0x002362000c1e1900 */
[----:B------:R-:W-:Y:S02]  /*1b10*/  ISETP.NE.AND.EX P2, PT, RZ, UR9, PT, P2 ;  /* 0x00000009ff007c0c */ /* 0x000fe4000bf45320 */
[----:B------:R-:W-:Y:S01]  /*1b20*/  IADD3 R8, P3, R28, UR6, RZ ;  /* 0x000000061c087c10 */ /* 0x000fe2000ff7e0ff */
[----:B0-----:R-:W-:Y:S01]  /*1b30*/  IMAD.U32 R0, RZ, RZ, UR4 ;  /* 0x00000004ff007e24 */ /* 0x001fe2000f8e00ff */
[----:B------:R-:W-:Y:S01]  /*1b40*/  ULDC.64 UR4, c[0x0][0x418] ;  /* 0x0001060000047ab9 */ /* 0x000fe20000000a00 */
[----:B------:R1:W-:Y:S01]  /*1b50*/  STL [R1+0x68], R28 ;  /* 0x0000681c01007387 */ /* 0x0003e20000100800 */
[----:B------:R-:W-:-:S07]  /*1b60*/  IADD3.X R9, R27, UR7, RZ, P3, !PT ;  /* 0x000000071b097c10 */ /* 0x000fce0009ffe4ff */
[----:B------:R-:W-:Y:S01]  /*1b70*/  @P2 IADD3 R6, P1, R28, UR8, RZ ;  /* 0x000000081c062c10 */ /* 0x000fe2000ff3e0ff */
[----:B------:R1:W5:Y:S03]  /*1b80*/  @P0 LDG.E R118, desc[UR50][R8.64] ;  /* 0x0000003208760981 */ /* 0x000366000c1e1900 */
[----:B------:R-:W-:Y:S01]  /*1b90*/  @P2 IADD3.X R7, R27, UR9, RZ, P1, !PT ;  /* 0x000000091b072c10 */ /* 0x000fe20008ffe4ff */
[----:B------:R1:W-:Y:S04]  /*1ba0*/  STL [R1+0x6c], R27 ;  /* 0x00006c1b01007387 */ /* 0x0003e80000100800 */
[----:B------:R-:W2:Y:S01]  /*1bb0*/  @P2 LDG.E R0, desc[UR50][R6.64] ;  /* 0x0000003206002981 */ /* 0x000ea2000c1e1900 */
        /* <DEDUP_REMOVED lines=9> */
[----:B--2---:R1:W-:Y:S01]  /*1c50*/  STL [R1+0x4c], R0 ;  /* 0x00004c0001007387 */ /* 0x0043e20000100800 */
[----:B------:R-:W-:Y:S01]  /*1c60*/  IMAD.MOV.U32 R12, RZ, RZ, R0 ;  /* 0x000000ffff0c7224 */ /* 0x000fe200078e0000 */
[----:B----4-:R-:W-:Y:S06]  /*1c70*/  @P2 BRA `(.L_x_6601) ;  /* 0x0000000000282947 */ /* 0x010fec0003800000 */
[----:B------:R-:W-:Y:S02]  /*1c80*/  ULDC.64 UR4, c[0x0][0xa00] ;  /* 0x0002800000047ab9 */ /* 0x000fe40000000a00 */
[----:B------:R-:W-:-:S04]  /*1c90*/  ISETP.NE.U32.AND P1, PT, RZ, UR4, PT ;  /* 0x00000004ff007c0c */ /* 0x000fc8000bf25070 */
[----:B------:R-:W-:-:S13]  /*1ca0*/  ISETP.NE.AND.EX P1, PT, RZ, UR5, PT, P1 ;  /* 0x00000005ff007c0c */ /* 0x000fda000bf25310 */
[----:B------:R-:W-:Y:S05]  /*1cb0*/  @!P1 BRA `(.L_x_6601) ;  /* 0x0000000000189947 */ /* 0x000fea0003800000 */
[----:B-1----:R-:W0:Y:S02]  /*1cc0*/  LDC.64 R4, c[0x0][0xa00] ;  /* 0x00028000ff047b82 */ /* 0x002e240000000a00 */
[----:B0-----:R-:W-:-:S05]  /*1cd0*/  IMAD.WIDE R4, R26, 0x4, R4 ;  /* 0x000000041a047825 */ /* 0x001fca00078e0204 */
[----:B------:R-:W2:Y:S04]  /*1ce0*/  LDG.E R0, desc[UR50][R4.64] ;  /* 0x0000003204007981 */ /* 0x000ea8000c1e1900 */
[----:B------:R-:W2:Y:S02]  /*1cf0*/  LDG.E R3, desc[UR50][R4.64+0x4] ;  /* 0x0000043204037981 */ /* 0x000ea4000c1e1900 */
[----:B--2---:R-:W-:-:S05]  /*1d00*/  IMAD.IADD R12, R3, 0x1, -R0 ;  /* 0x00000001030c7824 */ /* 0x004fca00078e0a00 */
[----:B------:R0:W-:Y:S02]  /*1d10*/  STL [R1+0x4c], R12 ;  /* 0x00004c0c01007387 */ /* 0x0001e40000100800 */
.L_x_6601:
        /* <DEDUP_REMOVED lines=13> */
.L_x_6602:
[----:B------:R-:W-:Y:S05]  /*1df0*/  @!P0 BRA `(.L_x_6603) ;  /* 0x00000000000c8947 */ /* 0x000fea0003800000 */
[----:B------:R-:W2:Y:S04]  /*1e00*/  LDG.E R0, desc[UR50][R8.64] ;  /* 0x0000003208007981 */ /* 0x000ea8000c1e1900 */
[----:B------:R-:W2:Y:S02]  /*1e10*/  LDG.E R25, desc[UR50][R8.64+0x4] ;  /* 0x0000043208197981 */ /* 0x000ea4000c1e1900 */
[----:B--2---:R-:W-:-:S07]  /*1e20*/  IMAD.IADD R25, R25, 0x1, -R0 ;  /* 0x0000000119197824 */ /* 0x004fce00078e0a00 */
.L_x_6603:
        /* <DEDUP_REMOVED lines=12> */
[----:B------:R-:W-:-:S04]  /*1ef0*/  @P1 IADD3 R6, P2, R28, UR4, RZ ;  /* 0x000000041c061c10 */ /* 0x000fc8000ff5e0ff */
[----:B------:R-:W-:-:S05]  /*1f00*/  @P1 IADD3.X R7, R27, UR5, RZ, P2, !PT ;  /* 0x000000051b071c10 */ /* 0x000fca00097fe4ff */
[----:B------:R4:W5:Y:S01]  /*1f10*/  @P1 LDG.E R129, desc[UR50][R6.64] ;  /* 0x0000003206811981 */ /* 0x000962000c1e1900 */
[----:B--2---:R-:W-:Y:S01]  /*1f20*/  ISETP.NE.AND P1, PT, R8, 0x1, PT ;  /* 0x000000010800780c */ /* 0x004fe20003f25270 */
[----:B------:R-:W-:Y:S01]  /*1f30*/  IMAD.SHL.U32 R13, R29, 0x80, RZ ;  /* 0x000000801d0d7824 */ /* 0x000fe200078e00ff */
[----:B------:R-:W-:Y:S03]  /*1f40*/  BSSY B0, `(.L_x_6604) ;  /* 0x0000039000007945 */ /* 0x000fe60003800000 */
[----:B-1----:R-:W-:Y:S01]  /*1f50*/  VIADD R4, R13, 0x7f ;  /* 0x0000007f0d047836 */ /* 0x002fe20000000000 */
[----:B------:R1:W-:Y:S07]  /*1f60*/  STL [R1+0x48], R13 ;  /* 0x0000480d01007387 */ /* 0x0003ee0000100800 */
[----:B------:R-:W2:Y:S01]  /*1f70*/  @P1 LDC R9, c[0x0][0x44c] ;  /* 0x00011300ff091b82 */ /* 0x000ea20000000800 */
[----:B-1----:R-:W-:-:S07]  /*1f80*/  IMAD.IADD R13, R25, 0x1, -R10 ;  /* 0x00000001190d7824 */ /* 0x002fce00078e0a0a */
[----:B------:R-:W1:Y:S01]  /*1f90*/  @P1 LDC R5, c[0x0][0x450] ;  /* 0x00011400ff051b82 */ /* 0x000e620000000800 */
[----:B---3--:R-:W-:Y:S01]  /*1fa0*/  @P0 IADD3 R2, -R0, R3, RZ ;  /* 0x0000000300020210 */ /* 0x008fe20007ffe1ff */
[----:B--2---:R-:W-:-:S04]  /*1fb0*/  @P1 IMAD.HI.U32 R0, R4, R9, RZ ;  /* 0x0000000904001227 */ /* 0x004fc800078e00ff */
[----:B----4-:R-:W-:Y:S01]  /*1fc0*/  IMAD.IADD R6, R13, 0x1, R2 ;  /* 0x000000010d067824 */ /* 0x010fe200078e0202 */
[----:B-1----:R-:W-:Y:S02]  /*1fd0*/  @P1 SHF.R.U32.HI R4, RZ, R5, R0 ;  /* 0x00000005ff041219 */ /* 0x002fe40000011600 */
[----:B------:R-:W-:Y:S01]  /*1fe0*/  SHF.R.U32.HI R5, RZ, 0x10, R11 ;  /* 0x00000010ff057819 */ /* 0x000fe2000001160b */
[C---:B------:R-:W-:Y:S01]  /*1ff0*/  VIADD R0, R6.reuse, 0x9f ;  /* 0x0000009f06007836 */ /* 0x040fe20000000000 */
[----:B------:R-:W-:Y:S01]  /*2000*/  IADD3 R136, R6, 0xa0, -R12 ;  /* 0x000000a006887810 */ /* 0x000fe20007ffe80c */
[----:B------:R1:W-:Y:S01]  /*2010*/  STL [R1+0x50], R6 ;  /* 0x0000500601007387 */ /* 0x0003e20000100800 */
[----:B0-----:R-:W-:Y:S01]  /*2020*/  LOP3.LUT R12, R11, 0xff, RZ, 0xc0, !PT ;  /* 0x000000ff0b0c7812 */ /* 0x001fe200078ec0ff */
[----:B------:R-:W-:-:S04]  /*2030*/  IMAD.HI R0, R0, 0x66666667, RZ ;  /* 0x6666666700007827 */ /* 0x000fc800078e02ff */
[----:B------:R-:W-:Y:S01]  /*2040*/  IMAD.IADD R4, R136, 0x1, R4 ;  /* 0x0000000188047824 */ /* 0x000fe200078e0204 */
[----:B------:R-:W-:Y:S01]  /*2050*/  SHF.R.U32.HI R137, RZ, 0x1f, R0 ;  /* 0x0000001fff897819 */ /* 0x000fe20000011600 */
[----:B------:R1:W-:Y:S02]  /*2060*/  STL [R1+0x74], R12 ;  /* 0x0000740c01007387 */ /* 0x0003e40000100800 */
[----:B------:R-:W-:Y:S01]  /*2070*/  IMAD.HI R4, R4, 0x66666667, RZ ;  /* 0x6666666704047827 */ /* 0x000fe200078e02ff */
[----:B------:R-:W-:Y:S01]  /*2080*/  LEA.HI.SX32 R137, R0, R137, 0x1a ;  /* 0x0000008900897211 */ /* 0x000fe200078fd2ff */
[----:B------:R1:W-:Y:S02]  /*2090*/  STL [R1+0x64], R5 ;  /* 0x0000640501007387 */ /* 0x0003e40000100800 */
[----:B------:R-:W-:Y:S01]  /*20a0*/  IMAD.MOV.U32 R0, RZ, RZ, RZ ;  /* 0x000000ffff007224 */ /* 0x000fe200078e00ff */
[----:B------:R-:W-:-:S04]  /*20b0*/  SHF.R.U32.HI R3, RZ, 0x1f, R4 ;  /* 0x0000001fff037819 */ /* 0x000fc80000011604 */
[----:B------:R-:W-:-:S04]  /*20c0*/  LEA.HI.SX32 R4, R4, R3, 0x1a ;  /* 0x0000000304047211 */ /* 0x000fc800078fd2ff */
[----:B------:R-:W-:-:S04]  /*20d0*/  VIMNMX R9, R137, R4, PT ;  /* 0x0000000489097248 */ /* 0x000fc80003fe0100 */
[----:B------:R-:W-:-:S13]  /*20e0*/  ISETP.GE.AND P0, PT, R9, 0x1, PT ;  /* 0x000000010900780c */ /* 0x000fda0003f06270 */
[----:B-1----:R-:W-:Y:S05]  /*20f0*/  @!P0 BRA `(.L_x_6605) ;  /* 0x0000000000748947 */ /* 0x002fea0003800000 */
[----:B------:R-:W-:Y:S01]  /*2100*/  ISETP.NE.AND P0, PT, R5, RZ, PT ;  /* 0x000000ff0500720c */ /* 0x000fe20003f05270 */
[----:B------:R-:W-:-:S03]  /*2110*/  ULDC UR4, c[0x0][0x9f0] ;  /* 0x00027c0000047ab9 */ /* 0x000fc60000000800 */
        /* <DEDUP_REMOVED lines=27> */
.L_x_6605:
[----:B------:R-:W-:Y:S05]  /*22d0*/  BSYNC B0 ;  /* 0x0000000000007941 */ /* 0x000fea0003800000 */
.L_x_6604:
        /* <DEDUP_REMOVED lines=37> */
.L_x_6608:
[----:B------:R-:W-:Y:S05]  /*2530*/  BSYNC B6 ;  /* 0x0000000000067941 */ /* 0x000fea0003800000 */
.L_x_6607:
        /* <DEDUP_REMOVED lines=8> */
[----:B------:R-:W-:Y:S01]  /*25c0*/  MOV R13, RZ ;  /* 0x000000ff000d7202 */ /* 0x000fe20000000f00 */
        /* <DEDUP_REMOVED lines=8> */
[----:B------:R-:W-:-:S07]  /*2650*/  IMAD.MOV.U32 R12, RZ, RZ, 0x1 ;  /* 0x00000001ff0c7424 */ /* 0x000fce00078e00ff */
[----:B------:R-:W-:-:S07]  /*2660*/  LEPC R20, `(.L_x_6610) ;  /* 0x000000001014794e */ /* 0x000fce0000000000 */
[----:B0----5:R-:W-:Y:S05]  /*2670*/  CALL.ABS.NOINC R14 ;  /* 0x000000000e007343 */ /* 0x021fea0003c00000 */
.L_x_6610:
[----:B------:R-:W-:Y:S05]  /*2680*/  BSYNC B6 ;  /* 0x0000000000067941 */ /* 0x000fea0003800000 */
.L_x_6609:
[----:B------:R-:W2:Y:S01]  /*2690*/  LDL R33, [R1+0x30] ;  /* 0x0000300001217983 */ /* 0x000ea20000100800 */
[----:B------:R-:W-:Y:S01]  /*26a0*/  ULDC.64 UR4, c[0x0][0x9f8] ;  /* 0x00027e0000047ab9 */ /* 0x000fe20000000a00 */
[----:B------:R-:W-:Y:S01]  /*26b0*/  IMAD.MOV.U32 R0, RZ, RZ, R26 ;  /* 0x000000ffff007224 */ /* 0x000fe200078e001a */
[----:B------:R-:W-:Y:S01]  /*26c0*/  ISETP.NE.U32.AND P0, PT, RZ, UR4, PT ;  /* 0x00000004ff007c0c */ /* 0x000fe2000bf05070 */
[----:B------:R-:W3:Y:S01]  /*26d0*/  LDL R32, [R1+0x3c] ;  /* 0x00003c0001207983 */ /* 0x000ee20000100800 */
[----:B------:R-:W0:Y:S02]  /*26e0*/  LDC.64 R102, c[0x0][0x3f8] ;  /* 0x0000fe00ff667b82 */ /* 0x000e240000000a00 */
[----:B------:R-:W-:Y:S01]  /*26f0*/  ISETP.NE.AND.EX P0, PT, RZ, UR5, PT, P0 ;  /* 0x00000005ff007c0c */ /* 0x000fe2000bf05300 */
[----:B------:R-:W4:Y:S04]  /*2700*/  LDL R14, [R1+0x34] ;  /* 0x00003400010e7983 */ /* 0x000f280000100800 */
[----:B------:R-:W4:Y:S04]  /*2710*/  LDL R31, [R1+0x38] ;  /* 0x00003800011f7983 */ /* 0x000f280000100800 */
[----:B------:R-:W4:Y:S04]  /*2720*/  LDL R15, [R1+0x40] ;  /* 0x00004000010f7983 */ /* 0x000f280000100800 */
[----:B------:R-:W-:Y:S01]  /*2730*/  @P0 IADD3 R4, P1, R28, UR4, RZ ;  /* 0x000000041c040c10 */ /* 0x000fe2000ff3e0ff */
[----:B------:R-:W1:Y:S03]  /*2740*/  S2R R20, SR_TID.X ;  /* 0x0000000000147919 */ /* 0x000e660000002100 */
[----:B------:R-:W-:-:S02]  /*2750*/  @P0 IADD3.X R5, R27, UR5, RZ, P1, !PT ;  /* 0x000000051b050c10 */ /* 0x000fc40008ffe4ff */
[----:B------:R-:W0:Y:S03]  /*2760*/  LDC R27, c[0x0][0x3f4] ;  /* 0x0000fd00ff1b7b82 */ /* 0x000e260000000800 */
[----:B------:R1:W4:Y:S01]  /*2770*/  @P0 LDG.E R0, desc[UR50][R4.64] ;  /* 0x0000003204000981 */ /* 0x000322000c1e1900 */
[----:B------:R-:W-:Y:S01]  /*2780*/  IMAD.IADD R118, R118, 0x1, R25 ;  /* 0x0000000176767824 */ /* 0x000fe200078e0219 */
[----:B-1----:R-:W-:Y:S01]  /*2790*/  SHF.R.U32.HI R30, RZ, 0x7, R20 ;  /* 0x00000007ff1e7819 */ /* 0x002fe20000011614 */
[C---:B------:R-:W-:Y:S02]  /*27a0*/  VIADD R3, R20.reuse, 0xffffff80 ;  /* 0xffffff8014037836 */ /* 0x040fe40000000000 */
[----:B------:R-:W-:Y:S01]  /*27b0*/  VIADD R29, R20, 0xffffff80 ;  /* 0xffffff80141d7836 */ /* 0x000fe20000000000 */
[----:B------:R-:W-:Y:S01]  /*27c0*/  ISETP.NE.AND P6, PT, R30, 0x1, PT ;  /* 0x000000011e00780c */ /* 0x000fe20003fc5270 */
[----:B------:R-:W-:Y:S01]  /*27d0*/  VIADD R20, R20, 0xffffff80 ;  /* 0xffffff8014147836 */ /* 0x000fe20000000000 */
[----:B------:R-:W-:-:S02]  /*27e0*/  LEA.HI R6, R3, R3, RZ, 0x1 ;  /* 0x0000000303067211 */ /* 0x000fc400078f08ff */
[----:B------:R-:W-:Y:S02]  /*27f0*/  SHF.R.S32.HI R8, RZ, 0x1f, R3 ;  /* 0x0000001fff087819 */ /* 0x000fe40000011403 */
[----:B------:R-:W-:Y:S02]  /*2800*/  LOP3.LUT R6, R6, 0xfffffffe, RZ, 0xc0, !PT ;  /* 0xfffffffe06067812 */ /* 0x000fe400078ec0ff */
[----:B------:R-:W-:-:S03]  /*2810*/  LEA.HI R8, R8, R3, RZ, 0x2 ;  /* 0x0000000308087211 */ /* 0x000fc600078f10ff */
[----:B------:R-:W-:Y:S01]  /*2820*/  IMAD.IADD R109, R3, 0x1, -R6 ;  /* 0x00000001036d7824 */ /* 0x000fe200078e0a06 */
[--C-:B------:R-:W-:Y:S01]  /*2830*/  SHF.R.S32.HI R116, RZ, 0x2, R8.reuse ;  /* 0x00000002ff747819 */ /* 0x100fe20000011408 */
[----:B------:R-:W-:Y:S05]  /*2840*/  @!P6 WARPSYNC.ALL ;  /* 0x000000000000e948 */ /* 0x000fea0003800000 */
[----:B------:R-:W-:Y:S01]  /*2850*/  ULDC UR4, c[0x0][0x2f4] ;  /* 0x0000bd0000047ab9 */ /* 0x000fe20000000800 */
[----:B------:R-:W-:Y:S02]  /*2860*/  SHF.R.S32.HI R7, RZ, 0x1f, R8 ;  /* 0x0000001fff077819 */ /* 0x000fe40000011408 */
[----:B------:R-:W-:Y:S01]  /*2870*/  ISETP.GE.AND P1, PT, R223, UR4, PT ;  /* 0x00000004df007c0c */ /* 0x000fe2000bf26270 */
[----:B------:R-:W1:Y:S01]  /*2880*/  LDC.64 R8, c[0x0][0x408] ;  /* 0x00010200ff087b82 */ /* 0x000e620000000a00 */
[----:B------:R-:W-:-:S02]  /*2890*/  ISETP.GE.AND P0, PT, R16, UR4, PT ;  /* 0x0000000410007c0c */ /* 0x000fc4000bf06270 */
[----:B------:R-:W-:Y:S02]  /*28a0*/  SEL R3, RZ, 0xffffffff, P1 ;  /* 0xffffffffff037807 */ /* 0x000fe40000800000 */
[----:B------:R-:W-:Y:S02]  /*28b0*/  LEA.HI R7, R7, R116, RZ, 0x2 ;  /* 0x0000007407077211 */ /* 0x000fe400078f10ff */
[----:B------:R-:W-:Y:S01]  /*28c0*/  SEL R4, RZ, 0x1, P0 ;  /* 0x00000001ff047807 */ /* 0x000fe20000000000 */
[----:B------:R-:W-:Y:S01]  /*28d0*/  IMAD.SHL.U32 R3, R3, 0x2, RZ ;  /* 0x0000000203037824 */ /* 0x000fe200078e00ff */
[----:B------:R-:W-:Y:S02]  /*28e0*/  LOP3.LUT R7, R7, 0xfffffffc, RZ, 0xc0, !PT ;  /* 0xfffffffc07077812 */ /* 0x000fe400078ec0ff */
[----:B------:R-:W-:Y:S02]  /*28f0*/  ISETP.GE.AND P0, PT, R224, UR4, PT ;  /* 0x00000004e0007c0c */ /* 0x000fe4000bf06270 */
[----:B------:R-:W-:-:S02]  /*2900*/  ISETP.GE.AND P1, PT, R220, UR4, PT ;  /* 0x00000004dc007c0c */ /* 0x000fc4000bf26270 */
[----:B------:R-:W-:Y:S01]  /*2910*/  LOP3.LUT R4, R3, 0x2, R4, 0xe2, !PT ;  /* 0x0000000203047812 */ /* 0x000fe200078ee204 */
[----:B------:R-:W-:Y:S01]  /*2920*/  IMAD.IADD R116, R116, 0x1, -R7 ;  /* 0x0000000174747824 */ /* 0x000fe200078e0a07 */
[----:B------:R-:W-:Y:S02]  /*2930*/  SEL R3, RZ, 0x4, P0 ;  /* 0x00000004ff037807 */ /* 0x000fe40000000000 */
[----:B------:R-:W-:Y:S02]  /*2940*/  SEL R5, RZ, 0x8, P1 ;  /* 0x00000008ff057807 */ /* 0x000fe40000800000 */
[----:B------:R-:W-:Y:S02]  /*2950*/  ISETP.GE.AND P0, PT, R22, UR4, PT ;  /* 0x0000000416007c0c */ /* 0x000fe4000bf06270 */
[----:B------:R-:W-:Y:S02]  /*2960*/  LOP3.LUT R3, R5, R4, R3, 0xfe, !PT ;  /* 0x0000000405037212 */ /* 0x000fe400078efe03 */
[----:B------:R-:W-:-:S02]  /*2970*/  LEA.HI R20, R20, R29, RZ, 0x1 ;  /* 0x0000001d14147211 */ /* 0x000fc400078f08ff */
[----:B------:R-:W-:Y:S02]  /*2980*/  SEL R4, RZ, 0x10, P0 ;  /* 0x00000010ff047807 */ /* 0x000fe40000000000 */
[----:B------:R-:W-:Y:S02]  /*2990*/  LOP3.LUT P0, RZ, R116, 0x2, RZ, 0xc0, !PT ;  /* 0x0000000274ff7812 */ /* 0x000fe4000780c0ff */
[----:B------:R-:W-:Y:S02]  /*29a0*/  SHF.R.S32.HI R20, RZ, 0x1, R20 ;  /* 0x00000001ff147819 */ /* 0x000fe40000011414 */
[----:B------:R-:W-:Y:S02]  /*29b0*/  LOP3.LUT R23, R23, 0xfffffffb, RZ, 0xc0, !PT ;  /* 0xfffffffb17177812 */ /* 0x000fe400078ec0ff */
[----:B------:R-:W-:Y:S02]  /*29c0*/  SHF.R.S32.HI R7, RZ, 0x1f, R20 ;  /* 0x0000001fff077819 */ /* 0x000fe40000011414 */
[----:B------:R-:W-:-:S02]  /*29d0*/  LOP3.LUT R28, R3, R4, RZ, 0xfc, !PT ;  /* 0x00000004031c7212 */ /* 0x000fc400078efcff */
[----:B------:R-:W-:Y:S01]  /*29e0*/  SHF.R.S32.HI R227, RZ, 0x1f, R226 ;  /* 0x0000001fffe37819 */ /* 0x000fe200000114e2 */
[-C--:B-1----:R-:W-:Y:S01]  /*29f0*/  IMAD R4, R7, R8.reuse, RZ ;  /* 0x0000000807047224 */ /* 0x082fe200078e02ff */
[-C--:B0-----:R-:W-:Y:S02]  /*2a00*/  ISETP.GE.AND P1, PT, R223, R27.reuse, PT ;  /* 0x0000001bdf00720c */ /* 0x081fe40003f26270 */
[----:B------:R-:W-:Y:S02]  /*2a10*/  @P0 LOP3.LUT R23, R23, 0x4, RZ, 0xfc, !PT ;  /* 0x0000000417170812 */ /* 0x000fe400078efcff */
[----:B------:R-:W-:Y:S01]  /*2a20*/  ISETP.GE.AND P0, PT, R16, R27, PT ;  /* 0x0000001b1000720c */ /* 0x000fe20003f06270 */
[C---:B------:R-:W-:Y:S01]  /*2a30*/  IMAD R5, R20.reuse, R9, R4 ;  /* 0x0000000914057224 */ /* 0x040fe200078e0204 */
[C---:B------:R-:W-:Y:S01]  /*2a40*/  SEL R4, R27.reuse, RZ, P1 ;  /* 0x000000ff1b047207 */ /* 0x040fe20000800000 */
[----:B------:R-:W-:Y:S01]  /*2a50*/  IMAD.WIDE.U32 R96, R20, R8, R16 ;  /* 0x0000000814607225 */ /* 0x000fe200078e0010 */
[----:B------:R-:W-:-:S03]  /*2a60*/  SEL R3, R27, RZ, P0 ;  /* 0x000000ff1b037207 */ /* 0x000fc60000000000 */
[----:B------:R-:W-:Y:S01]  /*2a70*/  IMAD.WIDE.U32 R98, R20, R8, R226 ;  /* 0x0000000814627225 */ /* 0x000fe200078e00e2 */
[----:B------:R-:W-:-:S03]  /*2a80*/  IADD3 R97, R5, R97, RZ ;  /* 0x0000006105617210 */ /* 0x000fc60007ffe0ff */
[----:B------:R-:W-:Y:S02]  /*2a90*/  IMAD.IADD R99, R99, 0x1, R5 ;  /* 0x0000000163637824 */ /* 0x000fe400078e0205 */
[----:B------:R-:W-:Y:S02]  /*2aa0*/  IMAD R6, R7, R102, RZ ;  /* 0x0000006607067224 */ /* 0x000fe400078e02ff */
[----:B------:R-:W-:Y:S02]  /*2ab0*/  IMAD.IADD R5, R223, 0x1, R4 ;  /* 0x00000001df057824 */ /* 0x000fe400078e0204 */
[----:B------:R-:W-:Y:S01]  /*2ac0*/  IMAD.IADD R3, R16, 0x1, R3 ;  /* 0x0000000110037824 */ /* 0x000fe200078e0203 */
[----:B------:R-:W-:Y:S01]  /*2ad0*/  ISETP.GE.AND P2, PT, R224, R27, PT ;  /* 0x0000001be000720c */ /* 0x000fe20003f46270 */
[----:B------:R-:W-:Y:S01]  /*2ae0*/  IMAD R11, R20, R103, R6 ;  /* 0x00000067140b7224 */ /* 0x000fe200078e0206 */
[----:B------:R-:W-:Y:S02]  /*2af0*/  SHF.R.S32.HI R6, RZ, 0x1f, R5 ;  /* 0x0000001fff067819 */ /* 0x000fe40000011405 */
[----:B------:R-:W-:-:S02]  /*2b00*/  SHF.R.S32.HI R4, RZ, 0x1f, R3 ;  /* 0x0000001fff047819 */ /* 0x000fc40000011403 */
[----:B------:R-:W-:Y:S02]  /*2b10*/  SEL R7, R27, RZ, P2 ;  /* 0x000000ff1b077207 */ /* 0x000fe40001000000 */
[----:B------:R-:W-:Y:S02]  /*2b20*/  LEA.HI R25, R6, R5, RZ, 0x4 ;  /* 0x0000000506197211 */ /* 0x000fe400078f20ff */
[----:B------:R-:W-:Y:S02]  /*2b30*/  LEA.HI R21, R4, R3, RZ, 0x4 ;  /* 0x0000000304157211 */ /* 0x000fe400078f20ff */
[----:B------:R-:W-:Y:S02]  /*2b40*/  LEA.HI R6, R6, R5, RZ, 0x6 ;  /* 0x0000000506067211 */ /* 0x000fe400078f30ff */
[----:B------:R-:W-:Y:S01]  /*2b50*/  LEA.HI R4, R4, R3, RZ, 0x6 ;  /* 0x0000000304047211 */ /* 0x000fe200078f30ff */
[----:B------:R-:W-:Y:S01]  /*2b60*/  IMAD.IADD R12, R224, 0x1, R7 ;  /* 0x00000001e00c7824 */ /* 0x000fe200078e0207 */
[----:B------:R-:W-:Y:S01]  /*2b70*/  SHF.R.S32.HI R7, RZ, 0x6, R6 ;  /* 0x00000006ff077819 */ /* 0x000fe20000011406 */
[----:B------:R-:W-:Y:S01]  /*2b80*/  IMAD.WIDE.U32 R106, R20, R102, R226 ;  /* 0x00000066146a7225 */ /* 0x000fe200078e00e2 */
[----:B------:R-:W-:-:S03]  /*2b90*/  SHF.R.S32.HI R5, RZ, 0x6, R4 ;  /* 0x00000006ff057819 */ /* 0x000fc60000011404 */
[----:B------:R-:W-:-:S04]  /*2ba0*/  IMAD.WIDE.U32 R104, R20, R102, R16 ;  /* 0x0000006614687225 */ /* 0x000fc800078e0010 */
[----:B------:R-:W-:Y:S02]  /*2bb0*/  IMAD.IADD R107, R107, 0x1, R11 ;  /* 0x000000016b6b7824 */ /* 0x000fe400078e020b */
[----:B------:R-:W-:Y:S01]  /*2bc0*/  IMAD.IADD R105, R11, 0x1, R105 ;  /* 0x000000010b697824 */ /* 0x000fe200078e0269 */
[----:B------:R-:W-:-:S04]  /*2bd0*/  SHF.R.S32.HI R13, RZ, 0x1f, R12 ;  /* 0x0000001fff0d7819 */ /* 0x000fc8000001140c */
[CC--:B------:R-:W-:Y:S02]  /*2be0*/  LEA.HI R26, R13.reuse, R12.reuse, RZ, 0x4 ;  /* 0x0000000c0d1a7211 */ /* 0x0c0fe400078f20ff */
[----:B------:R-:W-:Y:S02]  /*2bf0*/  LEA.HI R12, R13, R12, RZ, 0x6 ;  /* 0x0000000c0d0c7211 */ /* 0x000fe400078f30ff */
[----:B------:R-:W-:Y:S02]  /*2c00*/  LOP3.LUT R23, R23, 0xfffffffe, RZ, 0xc0, !PT ;  /* 0xfffffffe17177812 */ /* 0x000fe400078ec0ff */
[----:B------:R-:W-:Y:S01]  /*2c10*/  SHF.R.S32.HI R12, RZ, 0x6, R12 ;  /* 0x00000006ff0c7819 */ /* 0x000fe2000001140c */
[----:B------:R-:W-:Y:S01]  /*2c20*/  IMAD.WIDE.U32 R100, R8, 0xa0, RZ ;  /* 0x000000a008647825 */ /* 0x000fe200078e00ff */
[----:B------:R-:W-:Y:S02]  /*2c30*/  @P2 LOP3.LUT R23, R23, 0x1, RZ, 0xfc, !PT ;  /* 0x0000000117172812 */ /* 0x000fe400078efcff */
[----:B------:R-:W-:Y:S01]  /*2c40*/  ISETP.GE.AND P2, PT, R221, UR4, PT ;  /* 0x00000004dd007c0c */ /* 0x000fe2000bf46270 */
[----:B------:R-:W-:Y:S01]  /*2c50*/  IMAD R121, R103, 0xa0, RZ ;  /* 0x000000a067797824 */ /* 0x000fe200078e02ff */
[----:B------:R-:W-:Y:S01]  /*2c60*/  SHF.R.S32.HI R112, RZ, 0x4, R21 ;  /* 0x00000004ff707819 */ /* 0x000fe20000011415 */
[----:B-----5:R-:W-:Y:S01]  /*2c70*/  IMAD.WIDE.U32 R106, R129, R102, R106 ;  /* 0x00000066816a7225 */ /* 0x020fe200078e006a */
[----:B------:R-:W-:-:S02]  /*2c80*/  SHF.R.S32.HI R111, RZ, 0x4, R25 ;  /* 0x00000004ff6f7819 */ /* 0x000fc40000011419 */
[----:B------:R-:W-:Y:S01]  /*2c90*/  SHF.R.S32.HI R110, RZ, 0x4, R26 ;  /* 0x00000004ff6e7819 */ /* 0x000fe2000001141a */
[----:B------:R-:W-:Y:S01]  /*2ca0*/  IMAD.WIDE.U32 R104, R129, R102, R104 ;  /* 0x0000006681687225 */ /* 0x000fe200078e0068 */
[----:B------:R-:W-:-:S03]  /*2cb0*/  IADD3 R130, R30, 0x8, RZ ;  /* 0x000000081e827810 */ /* 0x000fc60007ffe0ff */
[----:B------:R-:W-:-:S04]  /*2cc0*/  IMAD.WIDE.U32 R98, R129, R8, R98 ;  /* 0x0000000881627225 */ /* 0x000fc800078e0062 */
[----:B------:R-:W-:-:S04]  /*2cd0*/  IMAD.WIDE.U32 R96, R129, R8, R96 ;  /* 0x0000000881607225 */ /* 0x000fc800078e0060 */
[----:B------:R-:W-:Y:S02]  /*2ce0*/  IMAD.SHL.U32 R114, R27, 0x2, RZ ;  /* 0x000000021b727824 */ /* 0x000fe400078e00ff */
[----:B------:R-:W-:Y:S01]  /*2cf0*/  IMAD R109, R109, 0x80, R20 ;  /* 0x000000806d6d7824 */ /* 0x000fe200078e0214 */
[C---:B--2---:R-:W-:Y:S02]  /*2d00*/  LOP3.LUT R6, R33.reuse, 0x30, R25, 0xf8, !PT ;  /* 0x0000003021067812 */ /* 0x044fe400078ef819 */
[----:B---3--:R-:W-:Y:S02]  /*2d10*/  SHF.R.U32.HI R3, RZ, 0x3, R32 ;  /* 0x00000003ff037819 */ /* 0x008fe40000011620 */
[--C-:B------:R-:W-:Y:S02]  /*2d20*/  LOP3.LUT R10, R32, 0x30, R21.reuse, 0xf8, !PT ;  /* 0x00000030200a7812 */ /* 0x100fe400078ef815 */
[----:B------:R-:W-:Y:S02]  /*2d30*/  LOP3.LUT R4, R33, 0x30, R21, 0xf8, !PT ;  /* 0x0000003021047812 */ /* 0x000fe400078ef815 */
[----:B----4-:R-:W-:-:S02]  /*2d40*/  LOP3.LUT R6, R6, R14, RZ, 0x3c, !PT ;  /* 0x0000000e06067212 */ /* 0x010fc400078e3cff */
[-C--:B------:R-:W-:Y:S01]  /*2d50*/  LOP3.LUT R11, R10, R3.reuse, RZ, 0x3c, !PT ;  /* 0x000000030a0b7212 */ /* 0x080fe200078e3cff */
[----:B------:R-:W-:Y:S02]  /*2d60*/  IMAD R127, R7, 0x2800, R31 ;  /* 0x00002800077f7824 */ /* 0x000fe400078e021f */
[C---:B------:R-:W-:Y:S02]  /*2d70*/  IMAD R126, R5.reuse, 0x2800, R15 ;  /* 0x00002800057e7824 */ /* 0x040fe400078e020f */
[----:B------:R-:W-:Y:S01]  /*2d80*/  IMAD R128, R5, 0x2800, R31 ;  /* 0x0000280005807824 */ /* 0x000fe200078e021f */
[----:B------:R-:W-:Y:S01]  /*2d90*/  LOP3.LUT R5, R4, R14, RZ, 0x3c, !PT ;  /* 0x0000000e04057212 */ /* 0x000fe200078e3cff */
[----:B------:R-:W-:Y:S01]  /*2da0*/  IMAD.IADD R127, R127, 0x1, R6 ;  /* 0x000000017f7f7824 */ /* 0x000fe200078e0206 */
[----:B------:R-:W-:Y:S01]  /*2db0*/  LOP3.LUT R6, R32, 0x30, R25, 0xf8, !PT ;  /* 0x0000003020067812 */ /* 0x000fe200078ef819 */
[----:B------:R-:W-:Y:S01]  /*2dc0*/  IMAD.IADD R126, R126, 0x1, R11 ;  /* 0x000000017e7e7824 */ /* 0x000fe200078e020b */
[----:B------:R-:W-:Y:S01]  /*2dd0*/  SHF.R.S32.HI R11, RZ, 0x1f, R129 ;  /* 0x0000001fff0b7819 */ /* 0x000fe20000011481 */
[----:B------:R-:W-:Y:S01]  /*2de0*/  IMAD.IADD R128, R128, 0x1, R5 ;  /* 0x0000000180807824 */ /* 0x000fe200078e0205 */
[----:B------:R-:W-:-:S03]  /*2df0*/  LOP3.LUT R5, R6, R3, RZ, 0x3c, !PT ;  /* 0x0000000306057212 */ /* 0x000fc600078e3cff */
[----:B------:R-:W-:Y:S01]  /*2e00*/  IMAD R6, R11, R102, RZ ;  /* 0x000000660b067224 */ /* 0x000fe200078e02ff */
[----:B------:R-:W-:-:S03]  /*2e10*/  LOP3.LUT R4, R33, 0x30, R26, 0xf8, !PT ;  /* 0x0000003021047812 */ /* 0x000fc600078ef81a */
[----:B------:R-:W-:Y:S02]  /*2e20*/  IMAD R13, R129, R103, R6 ;  /* 0x00000067810d7224 */ /* 0x000fe400078e0206 */
[----:B------:R-:W-:Y:S02]  /*2e30*/  IMAD R6, R11, R8, RZ ;  /* 0x000000080b067224 */ /* 0x000fe400078e02ff */
[----:B------:R-:W-:Y:S01]  /*2e40*/  IMAD R11, R9, 0xa0, RZ ;  /* 0x000000a0090b7824 */ /* 0x000fe200078e02ff */
[----:B------:R-:W-:Y:S01]  /*2e50*/  LOP3.LUT R4, R4, R14, RZ, 0x3c, !PT ;  /* 0x0000000e04047212 */ /* 0x000fe200078e3cff */
[----:B------:R-:W-:Y:S01]  /*2e60*/  IMAD R124, R7, 0x2800, R15 ;  /* 0x00002800077c7824 */ /* 0x000fe200078e020f */
[----:B------:R-:W-:Y:S01]  /*2e70*/  LOP3.LUT R10, R32, 0x30, R26, 0xf8, !PT ;  /* 0x00000030200a7812 */ /* 0x000fe200078ef81a */
[----:B------:R-:W-:Y:S02]  /*2e80*/  IMAD R125, R12, 0x2800, R31 ;  /* 0x000028000c7d7824 */ /* 0x000fe400078e021f */
[----:B------:R-:W-:Y:S01]  /*2e90*/  IMAD.IADD R122, R101, 0x1, R11 ;  /* 0x00000001657a7824 */ /* 0x000fe200078e020b */
[----:B------:R-:W-:Y:S01]  /*2ea0*/  SEL R11, RZ, 0x20, P2 ;  /* 0x00000020ff0b7807 */ /* 0x000fe20001000000 */
[----:B------:R-:W-:Y:S01]  /*2eb0*/  IMAD.IADD R124, R124, 0x1, R5 ;  /* 0x000000017c7c7824 */ /* 0x000fe200078e0205 */
[----:B------:R-:W-:Y:S01]  /*2ec0*/  LOP3.LUT R10, R10, R3, RZ, 0x3c, !PT ;  /* 0x000000030a0a7212 */ /* 0x000fe200078e3cff */
[----:B------:R-:W-:Y:S01]  /*2ed0*/  IMAD.IADD R125, R125, 0x1, R4 ;  /* 0x000000017d7d7824 */ /* 0x000fe200078e0204 */
[----:B------:R-:W-:Y:S01]  /*2ee0*/  SHF.L.U64.HI R4, R102, 0x7, R103 ;  /* 0x0000000766047819 */ /* 0x000fe20000010267 */
[----:B------:R-:W-:Y:S01]  /*2ef0*/  IMAD R123, R12, 0x2800, R15 ;  /* 0x000028000c7b7824 */ /* 0x000fe200078e020f */
[----:B------:R-:W-:Y:S01]  /*2f00*/  LOP3.LUT R21, R21, 0xfffffff0, RZ, 0xc0, !PT ;  /* 0xfffffff015157812 */ /* 0x000fe200078ec0ff */
[C---:B------:R-:W-:Y:S01]  /*2f10*/  IMAD.SHL.U32 R5, R102.reuse, 0x80, RZ ;  /* 0x0000008066057824 */ /* 0x040fe200078e00ff */
[----:B------:R-:W-:Y:S01]  /*2f20*/  LOP3.LUT R25, R25, 0xfffffff0, RZ, 0xc0, !PT ;  /* 0xfffffff019197812 */ /* 0x000fe200078ec0ff */
[----:B------:R-:W-:Y:S01]  /*2f30*/  IMAD.WIDE.U32 R102, R102, 0xa0, RZ ;  /* 0x000000a066667825 */ /* 0x000fe200078e00ff */
[----:B------:R-:W-:-:S02]  /*2f40*/  LOP3.LUT R26, R26, 0xfffffff0, RZ, 0xc0, !PT ;  /* 0xfffffff01a1a7812 */ /* 0x000fc400078ec0ff */
[----:B------:R-:W-:Y:S01]  /*2f50*/  LOP3.LUT R11, R28, R11, RZ, 0xfc, !PT ;  /* 0x0000000b1c0b7212 */ /* 0x000fe200078efcff */
[----:B------:R-:W-:Y:S01]  /*2f60*/  IMAD R15, R129, R9, R6 ;  /* 0x00000009810f7224 */ /* 0x000fe200078e0206 */
[C---:B------:R-:W-:Y:S01]  /*2f70*/  SHF.L.U64.HI R6, R8.reuse, 0x7, R9 ;  /* 0x0000000708067819 */ /* 0x040fe20000010209 */
[----:B------:R-:W-:Y:S01]  /*2f80*/  IMAD.IADD R123, R123, 0x1, R10 ;  /* 0x000000017b7b7824 */ /* 0x000fe200078e020a */
[----:B------:R-:W-:Y:S01]  /*2f90*/  SHF.R.S32.HI R117, RZ, 0x1f, R0 ;  /* 0x0000001fff757819 */ /* 0x000fe20000011400 */
[----:B------:R-:W-:Y:S01]  /*2fa0*/  IMAD.SHL.U32 R7, R8, 0x80, RZ ;  /* 0x0000008008077824 */ /* 0x000fe200078e00ff */
        /* <DEDUP_REMOVED lines=8> */
[----:B------:R-:W-:Y:S01]  /*3030*/  LOP3.LUT R29, R11, 0x2, RZ, 0xc0, !PT ;  /* 0x000000020b1d7812 */ /* 0x000fe200078ec0ff */
[----:B------:R-:W-:Y:S01]  /*3040*/  IMAD.IADD R20, R15, 0x1, R97 ;  /* 0x000000010f147824 */ /* 0x000fe200078e0261 */
[----:B------:R-:W-:-:S02]  /*3050*/  LOP3.LUT R30, R11, 0x4, RZ, 0xc0, !PT ;  /* 0x000000040b1e7812 */ /* 0x000fc400078ec0ff */
[C---:B------:R-:W-:Y:S02]  /*3060*/  LOP3.LUT R31, R11.reuse, 0x8, RZ, 0xc0, !PT ;  /* 0x000000080b1f7812 */ /* 0x040fe400078ec0ff */
[C---:B------:R-:W-:Y:S02]  /*3070*/  LOP3.LUT R32, R11.reuse, 0x10, RZ, 0xc0, !PT ;  /* 0x000000100b207812 */ /* 0x040fe400078ec0ff */
[----:B------:R-:W-:Y:S01]  /*3080*/  LOP3.LUT R33, R11, 0x20, RZ, 0xc0, !PT ;  /* 0x000000200b217812 */ /* 0x000fe200078ec0ff */
[----:B------:R-:W-:Y:S06]  /*3090*/  @!P6 BAR.SYNC.DEFER_BLOCKING 0x9, 0x100 ;  /* 0x024400000000eb1d */ /* 0x000fec0000010000 */
.L_x_6716:
[----:B------:R-:W2:Y:S01]  /*30a0*/  LDL R38, [R1+0x58] ;  /* 0x0000580001267983 */ /* 0x000ea20000100800 */
[----:B0-----:R-:W0:Y:S01]  /*30b0*/  LDC R36, c[0x0][0x430] ;  /* 0x00010c00ff247b82 */ /* 0x001e220000000800 */
[----:B------:R-:W-:-:S04]  /*30c0*/  VIADD R24, R24, 0xffffffff ;  /* 0xffffffff18187836 */ /* 0x000fc80000000000 */
        /* <DEDUP_REMOVED lines=14> */
[----:B------:R-:W-:Y:S01]  /*31b0*/  @!P2 SHF.R.S32.HI R35, RZ, 0x1f, R11 ;  /* 0x0000001fff23a819 */ /* 0x000fe2000001140b */
[----:B------:R-:W-:Y:S01]  /*31c0*/  @!P2 IMAD R37, R0, R15, R34 ;  /* 0x0000000f0025a224 */ /* 0x000fe200078e0222 */
[----:B------:R-:W-:-:S05]  /*31d0*/  @!P2 MOV R34, R11 ;  /* 0x0000000b0022a202 */ /* 0x000fca0000000f00 */
[----:B------:R-:W-:-:S04]  /*31e0*/  @!P2 IMAD.WIDE.U32 R14, R0, R14, R34 ;  /* 0x0000000e000ea225 */ /* 0x000fc800078e0022 */
[----:B------:R-:W-:Y:S01]  /*31f0*/  @!P2 IMAD.IADD R15, R15, 0x1, R37 ;  /* 0x000000010f0fa824 */ /* 0x000fe200078e0225 */
[----:B---3--:R-:W-:Y:S01]  /*3200*/  @!P2 LEA R12, P3, R14, R12, 0x2 ;  /* 0x0000000c0e0ca211 */ /* 0x008fe200078610ff */
[----:B------:R-:W-:-:S03]  /*3210*/  IMAD.MOV.U32 R34, RZ, RZ, RZ ;  /* 0x000000ffff227224 */ /* 0x000fc600078e00ff */
[----:B------:R-:W-:-:S05]  /*3220*/  @!P2 LEA.HI.X R13, R14, R13, R15, 0x2, P3 ;  /* 0x0000000d0e0da211 */ /* 0x000fca00018f140f */
[----:B-----5:R0:W5:Y:S01]  /*3230*/  @!P2 LDG.E R34, desc[UR50][R12.64] ;  /* 0x000000320c22a981 */ /* 0x020162000c1e1900 */
[----:B------:R-:W-:Y:S01]  /*3240*/  ISETP.GT.AND P2, PT, R24, R115, PT ;  /* 0x000000731800720c */ /* 0x000fe20003f44270 */
[----:B------:R-:W-:Y:S01]  /*3250*/  IMAD.MOV R35, RZ, RZ, -R11 ;  /* 0x000000ffff237224 */ /* 0x000fe200078e0a0b */
[----:B------:R-:W-:Y:S01]  /*3260*/  LOP3.LUT R23, R23, 0xfffffffd, RZ, 0xc0, !PT ;  /* 0xfffffffd17177812 */ /* 0x000fe200078ec0ff */
[----:B------:R-:W-:Y:S05]  /*3270*/  YIELD ;  /* 0x0000000000007946 */ /* 0x000fea0003800000 */
[----:B------:R-:W-:Y:S01]  /*3280*/  LOP3.LUT P4, RZ, R116, 0x2, RZ, 0xc0, !PT ;  /* 0x0000000274ff7812 */ /* 0x000fe2000788c0ff */
[----:B------:R-:W-:Y:S01]  /*3290*/  BSSY B0, `(.L_x_6611) ;  /* 0x0000d9b000007945 */ /* 0x000fe20003800000 */
[----:B------:R-:W-:-:S03]  /*32a0*/  IMAD R35, R36, R35, R39 ;  /* 0x0000002324237224 */ /* 0x000fc600078e0227 */
[----:B------:R-:W-:Y:S02]  /*32b0*/  @P2 LOP3.LUT R23, R23, 0x2, RZ, 0xfc, !PT ;  /* 0x0000000217172812 */ /* 0x000fe400078efcff */
[----:B------:R-:W-:Y:S01]  /*32c0*/  ISETP.GE.AND P2, PT, R113, 0x1, PT ;  /* 0x000000017100780c */ /* 0x000fe20003f46270 */
[----:B--2---:R-:W-:-:S04]  /*32d0*/  IMAD R15, R19, 0x7800, R38 ;  /* 0x00007800130f7824 */ /* 0x004fc800078e0226 */
[C---:B------:R-:W-:Y:S02]  /*32e0*/  VIADD R89, R15.reuse, 0x20 ;  /* 0x000000200f597836 */ /* 0x040fe40000000000 */
[----:B------:R-:W-:Y:S02]  /*32f0*/  @P4 VIADD R89, R15, 0xffffffe0 ;  /* 0xffffffe00f594836 */ /* 0x000fe40000000000 */
[C---:B------:R-:W-:Y:S02]  /*3300*/  IMAD.IADD R88, R18.reuse, 0x1, R15 ;  /* 0x0000000112587824 */ /* 0x040fe400078e020f */
[----:B------:R-:W-:Y:S02]  /*3310*/  IMAD.IADD R89, R18, 0x1, R89 ;  /* 0x0000000112597824 */ /* 0x000fe400078e0259 */
[----:B0-----:R-:W-:Y:S05]  /*3320*/  @!P2 BRA `(.L_x_6612) ;  /* 0x000000d00058a947 */ /* 0x001fea0003800000 */
[----:B------:R-:W-:Y:S01]  /*3330*/  SHF.R.S32.HI R90, RZ, 0x1f, R35 ;  /* 0x0000001fff5a7819 */ /* 0x000fe20000011423 */
[----:B------:R-:W-:Y:S01]  /*3340*/  ULDC.64 UR4, c[0x0][0x300] ;  /* 0x0000c00000047ab9 */ /* 0x000fe20000000a00 */
[----:B-----5:R-:W-:Y:S01]  /*3350*/  SHF.R.S32.HI R91, RZ, 0x1f, R34 ;  /* 0x0000001fff5b7819 */ /* 0x020fe20000011422 */
[----:B------:R-:W-:-:S04]  /*3360*/  IMAD.WIDE.U32 R12, R35, UR4, RZ ;  /* 0x00000004230c7c25 */ /* 0x000fc8000f8e00ff */
[----:B------:R-:W-:Y:S02]  /*3370*/  IMAD R14, R90, UR4, RZ ;  /* 0x000000045a0e7c24 */ /* 0x000fe4000f8e02ff */
[----:B------:R-:W-:Y:S02]  /*3380*/  IMAD R92, R24, -0xa0, R2 ;  /* 0xffffff60185c7824 */ /* 0x000fe400078e0202 */
[----:B------:R-:W-:Y:S01]  /*3390*/  IMAD R11, R35, UR5, R14 ;  /* 0x00000005230b7c24 */ /* 0x000fe2000f8e020e */
[----:B------:R-:W-:Y:S01]  /*33a0*/  ULDC.64 UR4, c[0x0][0x310] ;  /* 0x0000c40000047ab9 */ /* 0x000fe20000000a00 */
[----:B------:R-:W-:Y:S01]  /*33b0*/  IMAD R14, R121, R24, RZ ;  /* 0x00000018790e7224 */ /* 0x000fe200078e02ff */
[----:B------:R-:W-:Y:S01]  /*33c0*/  VIMNMX R92, R92, 0xa0, PT ;  /* 0x000000a05c5c7848 */ /* 0x000fe20003fe0100 */
[----:B------:R-:W-:Y:S02]  /*33d0*/  IMAD R15, R91, UR4, RZ ;  /* 0x000000045b0f7c24 */ /* 0x000fe4000f8e02ff */
[----:B------:R-:W-:Y:S01]  /*33e0*/  IMAD.IADD R13, R13, 0x1, R11 ;  /* 0x000000010d0d7824 */ /* 0x000fe200078e020b */
[----:B------:R-:W-:Y:S01]  /*33f0*/  SHF.R.S32.HI R11, RZ, 0x1f, R24 ;  /* 0x0000001fff0b7819 */ /* 0x000fe20000011418 */
[----:B------:R-:W-:-:S02]  /*3400*/  IMAD R15, R34, UR5, R15 ;  /* 0x00000005220f7c24 */ /* 0x000fc4000f8e020f */
[----:B------:R-:W-:Y:S01]  /*3410*/  IMAD.WIDE.U32 R12, R34, UR4, R12 ;  /* 0x00000004220c7c25 */ /* 0x000fe2000f8e000c */
[----:B------:R-:W-:-:S03]  /*3420*/  ULDC.64 UR4, c[0x0][0x308] ;  /* 0x0000c20000047ab9 */ /* 0x000fc60000000a00 */
[----:B------:R-:W-:Y:S02]  /*3430*/  IMAD.IADD R13, R13, 0x1, R15 ;  /* 0x000000010d0d7824 */ /* 0x000fe400078e020f */
[----:B------:R-:W-:Y:S02]  /*3440*/  IMAD R37, R11, R102, R14 ;  /* 0x000000660b257224 */ /* 0x000fe400078e020e */
[----:B------:R-:W-:-:S04]  /*3450*/  IMAD.WIDE.U32 R12, R225, UR4, R12 ;  /* 0x00000004e10c7c25 */ /* 0x000fc8000f8e000c */
[----:B------:R-:W-:Y:S01]  /*3460*/  IMAD R119, R225, UR5, R13 ;  /* 0x00000005e1777c24 */ /* 0x000fe2000f8e020d */
[----:B------:R-:W-:Y:S01]  /*3470*/  ULDC.64 UR4, c[0x0][0x2e8] ;  /* 0x0000ba0000047ab9 */ /* 0x000fe20000000a00 */
[-C--:B------:R-:W-:Y:S01]  /*3480*/  IMAD R13, R122, R24.reuse, RZ ;  /* 0x000000187a0d7224 */ /* 0x080fe200078e02ff */
[----:B------:R-:W-:Y:S01]  /*3490*/  IADD3 R120, P2, R12, UR4, RZ ;  /* 0x000000040c787c10 */ /* 0x000fe2000ff5e0ff */
[----:B------:R-:W-:Y:S01]  /*34a0*/  ULDC.U8 UR4, c[0x0][0x410] ;  /* 0x0001040000047ab9 */ /* 0x000fe20000000000 */
[----:B------:R-:W-:Y:S02]  /*34b0*/  IMAD.WIDE.U32 R14, R102, R24, RZ ;  /* 0x00000018660e7225 */ /* 0x000fe400078e00ff */
[----:B------:R-:W-:Y:S02]  /*34c0*/  IADD3.X R119, R119, UR5, RZ, P2, !PT ;  /* 0x0000000577777c10 */ /* 0x000fe400097fe4ff */
[----:B------:R-:W-:Y:S01]  /*34d0*/  ISETP.NE.AND P2, PT, RZ, UR4, PT ;  /* 0x00000004ff007c0c */ /* 0x000fe2000bf45270 */
[----:B------:R-:W-:-:S02]  /*34e0*/  IMAD R39, R11, R100, R13 ;  /* 0x000000640b277224 */ /* 0x000fc400078e020d */
[----:B------:R-:W-:-:S04]  /*34f0*/  IMAD.WIDE.U32 R12, R100, R24, RZ ;  /* 0x00000018640c7225 */ /* 0x000fc800078e00ff */
[----:B------:R-:W-:Y:S02]  /*3500*/  IMAD.IADD R11, R15, 0x1, R37 ;  /* 0x000000010f0b7824 */ /* 0x000fe400078e0225 */
[----:B------:R-:W-:-:S04]  /*3510*/  IMAD.IADD R86, R13, 0x1, R39 ;  /* 0x000000010d567824 */ /* 0x000fc800078e0227 */
[----:B------:R-:W-:Y:S05]  /*3520*/  @!P2 BRA `(.L_x_6613) ;  /* 0x000000640090a947 */ /* 0x000fea0003800000 */
[----:B------:R0:W5:Y:S04]  /*3530*/  LDL R132, [R1+0x18] ;  /* 0x0000180001847983 */ /* 0x0001680000100800 */
[----:B------:R0:W5:Y:S04]  /*3540*/  LDL R131, [R1+0x20] ;  /* 0x0000200001837983 */ /* 0x0001680000100800 */
[----:B------:R0:W5:Y:S04]  /*3550*/  LDL R94, [R1+0x24] ;  /* 0x00002400015e7983 */ /* 0x0001680000100800 */
[----:B------:R0:W5:Y:S04]  /*3560*/  LDL R93, [R1+0x1c] ;  /* 0x00001c00015d7983 */ /* 0x0001680000100800 */
[----:B------:R0:W5:Y:S01]  /*3570*/  LDL R87, [R1+0x28] ;  /* 0x0000280001577983 */ /* 0x0001620000100800 */
[----:B------:R-:W1:Y:S01]  /*3580*/  S2R R38, SR_TID.X ;  /* 0x0000000000267919 */ /* 0x000e620000002100 */
[----:B------:R-:W-:Y:S01]  /*3590*/  BSSY B1, `(.L_x_6614) ;  /* 0x0000043000017945 */ /* 0x000fe20003800000 */
[----:B------:R-:W-:-:S02]  /*35a0*/  CS2R R36, SRZ ;  /* 0x0000000000247805 */ /* 0x000fc4000001ff00 */
[----:B------:R-:W-:Y:S02]  /*35b0*/  CS2R R60, SRZ ;  /* 0x00000000003c7805 */ /* 0x000fe4000001ff00 */
[C---:B-1----:R-:W-:Y:S01]  /*35c0*/  IADD3 R40, R38.reuse, -0x80, RZ ;  /* 0xffffff8026287810 */ /* 0x042fe20007ffe0ff */
[----:B------:R-:W-:-:S05]  /*35d0*/  VIADD R38, R38, 0xffffff80 ;  /* 0xffffff8026267836 */ /* 0x000fca0000000000 */
[----:B------:R-:W-:-:S04]  /*35e0*/  LEA.HI R38, R38, R40, RZ, 0x1 ;  /* 0x0000002826267211 */ /* 0x000fc800078f08ff */
[----:B------:R-:W-:-:S04]  /*35f0*/  SHF.R.S32.HI R38, RZ, 0x1, R38 ;  /* 0x00000001ff267819 */ /* 0x000fc80000011426 */
        /* <DEDUP_REMOVED lines=23> */
[----:B0-----:R-:W-:Y:S06]  /*3770*/  @P3 BRA `(.L_x_6615) ;  /* 0x0000000000903947 */ /* 0x001fec0003800000 */
        /* <DEDUP_REMOVED lines=36> */
.L_x_6615:
[----:B------:R-:W-:Y:S05]  /*39c0*/  BSYNC B1 ;  /* 0x0000000000017941 */ /* 0x000fea0003800000 */
.L_x_6614:
[----:B0-----:R-:W0:Y:S01]  /*39d0*/  S2R R84, SR_TID.X ;  /* 0x0000000000547919 */ /* 0x001e220000002100 */
[----:B------:R-:W-:Y:S01]  /*39e0*/  BSSY B1, `(.L_x_6616) ;  /* 0x0000030000017945 */ /* 0x000fe20003800000 */
[C---:B0-----:R-:W-:Y:S02]  /*39f0*/  VIADD R85, R84.reuse, 0xffffff80 ;  /* 0xffffff8054557836 */ /* 0x041fe40000000000 */
[----:B------:R-:W-:-:S05]  /*3a00*/  VIADD R84, R84, 0xffffff80 ;  /* 0xffffff8054547836 */ /* 0x000fca0000000000 */
        /* <DEDUP_REMOVED lines=45> */
.L_x_6617:
[----:B------:R-:W-:Y:S05]  /*3ce0*/  BSYNC B1 ;  /* 0x0000000000017941 */ /* 0x000fea0003800000 */
.L_x_6616:
[----:B------:R-:W-:Y:S01]  /*3cf0*/  UISETP.NE.AND UP0, UPT, UR49, 0x3, UPT ;  /* 0x000000033100788c */ /* 0x000fe2000bf05270 */
[----:B-----5:R-:W-:Y:S01]  /*3d00*/  IMAD.MOV.U32 R141, RZ, RZ, R60 ;  /* 0x000000ffff8d7224 */ /* 0x020fe200078e003c */
[----:B------:R-:W-:Y:S01]  /*3d10*/  MOV R145, R66 ;  /* 0x0000004200917202 */ /* 0x000fe20000000f00 */
        /* <DEDUP_REMOVED lines=23> */
[----:B------:R-:W-:Y:S06]  /*3e90*/  @!P2 BRA `(.L_x_6618) ;  /* 0x000000000004a947 */ /* 0x000fec0003800000 */
[----:B------:R-:W-:Y:S01]  /*3ea0*/  BPT.TRAP 0x1 ;  /* 0x000000040000795c */ /* 0x000fe20000300000 */
.L_x_6618:
[----:B------:R-:W2:Y:S01]  /*3eb0*/  LDL R11, [R1+0x14] ;  /* 0x00001400010b7983 */ /* 0x000ea20000100800 */
[----:B------:R-:W-:Y:S01]  /*3ec0*/  IMAD R93, R19, 0x8, R18 ;  /* 0x00000008135d7824 */ /* 0x000fe200078e0212 */
[----:B------:R-:W-:Y:S01]  /*3ed0*/  BSSY B1, `(.L_x_6619) ;  /* 0x0000004000017945 */ /* 0x000fe20003800000 */
[----:B--2---:R-:W-:-:S04]  /*3ee0*/  SHF.L.U32 R94, R11, 0x1f, RZ ;  /* 0x0000001f0b5e7819 */ /* 0x004fc800000006ff */
[----:B------:R-:W1:Y:S02]  /*3ef0*/  SYNCS.PHASECHK.TRANS64.TRYWAIT P5, [R93+URZ+0x33490], R94 ;  /* 0x0334905e5d0075a7 */ /* 0x000e6400080a017f */
[----:B-1----:R-:W-:Y:S05]  /*3f00*/  @!P5 BRA `(.L_x_6620) ;  /* 0x0000030c0098d947 */ /* 0x002fea0003800000 */
.L_x_6974:
[----:B------:R-:W-:Y:S05]  /*3f10*/  BSYNC B1 ;  /* 0x0000000000017941 */ /* 0x000fea0003800000 */
.L_x_6619:
[----:B------:R-:W-:-:S03]  /*3f20*/  UMOV UR4, 0xffffffff ;  /* 0xffffffff00047882 */ /* 0x000fc60000000000 */
[----:B------:R-:W-:Y:S05]  /*3f30*/  BRA.DIV UR4, `(.L_x_6621) ;  /* 0x0000030e04a07947 */ /* 0x000fea000b800000 */
[----:B------:R2:W3:Y:S04]  /*3f40*/  SHFL.IDX PT, R143, R119, RZ, 0x1e1f ;  /* 0x001e1fff778f7589 */ /* 0x0004e800000e0000 */
[----:B------:R2:W4:Y:S02]  /*3f50*/  SHFL.IDX PT, R11, R120, RZ, 0x1e1f ;  /* 0x001e1fff780b7589 */ /* 0x00052400000e0000 */
.L_x_6978:
        /* <DEDUP_REMOVED lines=120> */
.L_x_6627:
[----:B------:R-:W-:Y:S05]  /*46e0*/  BSYNC B3 ;  /* 0x0000000000037941 */ /* 0x000fea0003800000 */
.L_x_6626:
[----:B----4-:R-:W-:-:S05]  /*46f0*/  IADD3 R80, P3, R16, R11, RZ ;  /* 0x0000000b10507210 */ /* 0x010fca0007f7e0ff */
[----:B---3--:R-:W-:-:S05]  /*4700*/  IMAD.X R81, R143, 0x1, R17, P3 ;  /* 0x000000018f517824 */ /* 0x008fca00018e0611 */
[----:B0-----:R0:W-:Y:S03]  /*4710*/  ST.E.128 desc[UR50][R80.64], R12 ;  /* 0x0000000c50007985 */ /* 0x0011e6000c101d32 */
.L_x_6625:
[----:B------:R-:W-:Y:S05]  /*4720*/  BSYNC B2 ;  /* 0x0000000000027941 */ /* 0x000fea0003800000 */
.L_x_6624:
        /* <DEDUP_REMOVED lines=115> */
[----:B------:R-:W-:Y:S01]  /*4e60*/  MOV R15, R76 ;  /* 0x0000004c000f7202 */ /* 0x000fe20000000f00 */
[----:B------:R-:W-:-:S05]  /*4e70*/  FFMA.FTZ R150, R12, R151, R150 ;  /* 0x000000970c967223 */ /* 0x000fca0000010096 */
[----:B------:R-:W-:-:S05]  /*4e80*/  F2FP.SATFINITE.E4M3.F32.PACK_AB_MERGE_C R77, R150, R77, R80 ;  /* 0x0000004d964d723e */ /* 0x000fca0004807050 */
[----:B------:R-:W-:-:S07]  /*4e90*/  IMAD.MOV.U32 R12, RZ, RZ, R77 ;  /* 0x000000ffff0c7224 */ /* 0x000fce00078e004d */
.L_x_6631:
[----:B------:R-:W-:Y:S05]  /*4ea0*/  BSYNC B3 ;  /* 0x0000000000037941 */ /* 0x000fea0003800000 */
.L_x_6630:
[----:B------:R-:W-:-:S05]  /*4eb0*/  IMAD.SHL.U32 R77, R228, 0x10, RZ ;  /* 0x00000010e44d7824 */ /* 0x000fca00078e00ff */
[----:B----4-:R-:W-:-:S04]  /*4ec0*/  IADD3 R76, P3, R11, R77, RZ ;  /* 0x0000004d0b4c7210 */ /* 0x010fc80007f7e0ff */
[----:B---3--:R-:W-:-:S05]  /*4ed0*/  LEA.HI.X.SX32 R77, R77, R143, 0x1, P3 ;  /* 0x0000008f4d4d7211 */ /* 0x008fca00018f0eff */
[----:B------:R0:W-:Y:S04]  /*4ee0*/  ST.E.128 desc[UR50][R76.64], R12 ;  /* 0x0000000c4c007985 */ /* 0x0001e8000c101d32 */
.L_x_6629:
[----:B------:R-:W-:Y:S05]  /*4ef0*/  BSYNC B2 ;  /* 0x0000000000027941 */ /* 0x000fea0003800000 */
.L_x_6628:
        /* <DEDUP_REMOVED lines=119> */
.L_x_6635:
[----:B------:R-:W-:Y:S05]  /*5670*/  BSYNC B3 ;  /* 0x0000000000037941 */ /* 0x000fea0003800000 */
.L_x_6634:
[----:B------:R-:W-:-:S05]  /*5680*/  IMAD.SHL.U32 R73, R229, 0x10, RZ ;  /* 0x00000010e5497824 */ /* 0x000fca00078e00ff */
[----:B----4-:R-:W-:-:S04]  /*5690*/  IADD3 R72, P3, R11, R73, RZ ;  /* 0x000000490b487210 */ /* 0x010fc80007f7e0ff */
[----:B---3--:R-:W-:-:S05]  /*56a0*/  LEA.HI.X.SX32 R73, R73, R143, 0x1, P3 ;  /* 0x0000008f49497211 */ /* 0x008fca00018f0eff */
[----:B------:R0:W-:Y:S04]  /*56b0*/  ST.E.128 desc[UR50][R72.64], R12 ;  /* 0x0000000c48007985 */ /* 0x0001e8000c101d32 */
.L_x_6633:
[----:B------:R-:W-:Y:S05]  /*56c0*/  BSYNC B2 ;  /* 0x0000000000027941 */ /* 0x000fea0003800000 */
.L_x_6632:
        /* <DEDUP_REMOVED lines=116> */
.L_x_6639:
[----:B------:R-:W-:Y:S05]  /*5e10*/  BSYNC B3 ;  /* 0x0000000000037941 */ /* 0x000fea0003800000 */
.L_x_6638:
[----:B------:R-:W3:Y:S01]  /*5e20*/  LDL R70, [R1+0xc] ;  /* 0x00000c0001467983 */ /* 0x000ee20000100800 */
[----:B----4-:R-:W-:-:S05]  /*5e30*/  IADD3 R68, P3, R220, R11, RZ ;  /* 0x0000000bdc447210 */ /* 0x010fca0007f7e0ff */
[----:B---3--:R-:W-:-:S05]  /*5e40*/  IMAD.X R69, R143, 0x1, R70, P3 ;  /* 0x000000018f457824 */ /* 0x008fca00018e0646 */
[----:B------:R0:W-:Y:S03]  /*5e50*/  ST.E.128 desc[UR50][R68.64], R12 ;  /* 0x0000000c44007985 */ /* 0x0001e6000c101d32 */
.L_x_6637:
[----:B------:R-:W-:Y:S05]  /*5e60*/  BSYNC B2 ;  /* 0x0000000000027941 */ /* 0x000fea0003800000 */
.L_x_6636:
        /* <DEDUP_REMOVED lines=8> */
[----:B------:R-:W-:Y:S02]  /*5ef0*/  SHF.R.U32.HI R64, RZ, 0x8, R65 ;  /* 0x00000008ff407819 */ /* 0x000fe40000011641 */
[----:B------:R-:W-:Y:S02]  /*5f00*/  LOP3.LUT R69, R67, 0xff, RZ, 0xc0, !PT ;  /* 0x000000ff43457812 */ /* 0x000fe400078ec0ff */
[--C-:B------:R-:W-:Y:S01]  /*5f10*/  SHF.R.U32.HI R70, RZ, 0x18, R67.reuse ;  /* 0x00000018ff467819 */ /* 0x100fe20000011643 */
[----:B------:R-:W-:Y:S01]  /*5f20*/  IMAD.SHL.U32 R64, R64, 0x100, RZ ;  /* 0x0000010040407824 */ /* 0x000fe200078e00ff */
[----:B------:R-:W-:Y:S02]  /*5f30*/  SHF.R.U32.HI R71, RZ, 0x8, R67 ;  /* 0x00000008ff477819 */ /* 0x000fe40000011643 */
[----:B------:R-:W-:Y:S02]  /*5f40*/  LOP3.LUT R68, R65, 0xff, RZ, 0xc0, !PT ;  /* 0x000000ff41447812 */ /* 0x000fe400078ec0ff */
[----:B------:R-:W-:-:S02]  /*5f50*/  SHF.R.U32.HI R73, RZ, 0x18, R65 ;  /* 0x00000018ff497819 */ /* 0x000fc40000011641 */
[----:B------:R-:W-:Y:S02]  /*5f60*/  SHF.R.U32.HI R66, RZ, 0x10, R65 ;  /* 0x00000010ff427819 */ /* 0x000fe40000011641 */
[----:B------:R-:W-:Y:S02]  /*5f70*/  SHF.R.U32.HI R65, RZ, 0x10, R67 ;  /* 0x00000010ff417819 */ /* 0x000fe40000011643 */
[----:B------:R-:W-:Y:S01]  /*5f80*/  PRMT R70, R70, 0x654, R69 ;  /* 0x0000065446467816 */ /* 0x000fe20000000045 */
[----:B------:R-:W-:Y:S01]  /*5f90*/  IMAD.SHL.U32 R69, R71, 0x100, RZ ;  /* 0x0000010047457824 */ /* 0x000fe200078e00ff */
[----:B------:R-:W-:Y:S02]  /*5fa0*/  PRMT R67, R73, 0x654, R68 ;  /* 0x0000065449437816 */ /* 0x000fe40000000044 */
[----:B------:R-:W-:Y:S02]  /*5fb0*/  F2FP.F16.E4M3.UNPACK_B R71, R144.H1 ;  /* 0x00000090ff47723e */ /* 0x000fe400030006ff */
[----:B------:R-:W-:-:S02]  /*5fc0*/  LOP3.LUT R68, R67, 0xff00, R64, 0xf8, !PT ;  /* 0x0000ff0043447812 */ /* 0x000fc400078ef840 */
[----:B------:R-:W-:Y:S01]  /*5fd0*/  LOP3.LUT R67, R70, 0xff00, R69, 0xf8, !PT ;  /* 0x0000ff0046437812 */ /* 0x000fe200078ef845 */
[--C-:B------:R-:W-:Y:S01]  /*5fe0*/  HADD2.F32 R72, -RZ, R71.reuse.H0_H0 ;  /* 0x20000047ff487230 */ /* 0x100fe20000004100 */
[----:B------:R-:W-:Y:S01]  /*5ff0*/  F2FP.F16.E4M3.UNPACK_B R64, R145.H1 ;  /* 0x00000091ff40723e */ /* 0x000fe200030006ff */
[----:B------:R-:W-:Y:S01]  /*6000*/  HADD2.F32 R71, -RZ, R71.H1_H1 ;  /* 0x30000047ff477230 */ /* 0x000fe20000004100 */
[----:B------:R-:W-:Y:S02]  /*6010*/  F2FP.F16.E4M3.UNPACK_B R70, R13 ;  /* 0x0000000dff46723e */ /* 0x000fe400020006ff */
[----:B------:R-:W-:Y:S01]  /*6020*/  F2FP.F16.E4M3.UNPACK_B R145, R145 ;  /* 0x00000091ff91723e */ /* 0x000fe200020006ff */
[----:B------:R-:W-:Y:S01]  /*6030*/  HADD2.F32 R73, -RZ, R64.H0_H0 ;  /* 0x20000040ff497230 */ /* 0x000fe20000004100 */
[----:B------:R-:W-:Y:S01]  /*6040*/  F2FP.F16.E4M3.UNPACK_B R144, R144 ;  /* 0x00000090ff90723e */ /* 0x000fe200020006ff */
[--C-:B------:R-:W-:Y:S02]  /*6050*/  HADD2.F32 R69, -RZ, R70.reuse.H1_H1 ;  /* 0x30000046ff457230 */ /* 0x100fe40000004100 */
[----:B------:R-:W-:-:S03]  /*6060*/  HADD2.F32 R70, -RZ, R70.H0_H0 ;  /* 0x20000046ff467230 */ /* 0x000fc60000004100 */
[CC--:B------:R-:W-:Y:S02]  /*6070*/  FMUL.FTZ R74, R69.reuse, R73.reuse ;  /* 0x00000049454a7220 */ /* 0x0c0fe40000410000 */
[C---:B------:R-:W-:Y:S02]  /*6080*/  FMUL.FTZ R73, R70.reuse, R73 ;  /* 0x0000004946497220 */ /* 0x040fe40000410000 */
[-C--:B------:R-:W-:Y:S02]  /*6090*/  FFMA.FTZ R70, R70, R72.reuse, -R74 ;  /* 0x0000004846467223 */ /* 0x080fe4000001084a */
        /* <DEDUP_REMOVED lines=79> */
.L_x_6643:
[----:B------:R-:W-:Y:S05]  /*6590*/  BSYNC B3 ;  /* 0x0000000000037941 */ /* 0x000fea0003800000 */
.L_x_6642:
[----:B------:R-:W3:Y:S01]  /*65a0*/  LDL R66, [R1+0x8] ;  /* 0x0000080001427983 */ /* 0x000ee20000100800 */
[----:B----4-:R-:W-:-:S05]  /*65b0*/  IADD3 R64, P3, R22, R11, RZ ;  /* 0x0000000b16407210 */ /* 0x010fca0007f7e0ff */
[----:B---3--:R-:W-:-:S05]  /*65c0*/  IMAD.X R65, R143, 0x1, R66, P3 ;  /* 0x000000018f417824 */ /* 0x008fca00018e0642 */
[----:B------:R0:W-:Y:S03]  /*65d0*/  ST.E.128 desc[UR50][R64.64], R12 ;  /* 0x0000000c40007985 */ /* 0x0001e6000c101d32 */
.L_x_6641:
[----:B------:R-:W-:Y:S05]  /*65e0*/  BSYNC B2 ;  /* 0x0000000000027941 */ /* 0x000fea0003800000 */
.L_x_6640:
[----:B------:R-:W-:-:S13]  /*65f0*/  ISETP.NE.AND P3, PT, R33, RZ, PT ;  /* 0x000000ff2100720c */ /* 0x000fda0003f65270 */
[----:B------:R-:W-:Y:S05]  /*6600*/  @!P3 BRA `(.L_x_6623) ;  /* 0x0000000400e4b947 */ /* 0x000fea0003800000 */
[----:B0-----:R-:W3:Y:S04]  /*6610*/  LDL R12, [R1+0x4] ;  /* 0x00000400010c7983 */ /* 0x001ee80000100800 */
[----:B------:R-:W5:Y:S01]  /*6620*/  LDL R66, [R1+0x28] ;  /* 0x0000280001427983 */ /* 0x000f620000100800 */
[----:B----4-:R-:W-:Y:S01]  /*6630*/  IADD3 R64, P3, R221, R11, RZ ;  /* 0x0000000bdd407210 */ /* 0x010fe20007f7e0ff */
[----:B------:R-:W-:Y:S03]  /*6640*/  BSSY B2, `(.L_x_6644) ;  /* 0x0000074000027945 */ /* 0x000fe60003800000 */
[----:B---3--:R-:W-:Y:S02]  /*6650*/  IADD3.X R65, R143, R12, RZ, P3, !PT ;  /* 0x0000000c8f417210 */ /* 0x008fe40001ffe4ff */
[----:B------:R0:W3:Y:S01]  /*6660*/  LDS.128 R12, [R89+0x29200] ;  /* 0x02920000590c7984 */ /* 0x0000e20000000c00 */
[----:B-----5:R-:W-:-:S13]  /*6670*/  ISETP.GE.AND P3, PT, R66, R113, PT ;  /* 0x000000714200720c */ /* 0x020fda0003f66270 */
[----:B0-----:R-:W-:Y:S05]  /*6680*/  @P3 BRA `(.L_x_6645) ;  /* 0x0000000400bc3947 */ /* 0x001fea0003800000 */
[----:B---3--:R-:W-:Y:S01]  /*6690*/  IMAD.MOV.U32 R60, RZ, RZ, R13 ;  /* 0x000000ffff3c7224 */ /* 0x008fe200078e000d */
        /* <DEDUP_REMOVED lines=47> */
[----:B------:R-:W-:-:S02]  /*6990*/  SHF.R.U32.HI R68, RZ, 0x8, R63 ;  /* 0x00000008ff447819 */ /* 0x000fc4000001163f */
[----:B------:R-:W-:Y:S02]  /*69a0*/  LOP3.LUT R66, R61, 0xff, RZ, 0xc0, !PT ;  /* 0x000000ff3d427812 */ /* 0x000fe400078ec0ff */
[----:B------:R-:W-:Y:S01]  /*69b0*/  LOP3.LUT R61, R63, 0xff, RZ, 0xc0, !PT ;  /* 0x000000ff3f3d7812 */ /* 0x000fe200078ec0ff */
[----:B------:R-:W-:Y:S01]  /*69c0*/  IMAD.SHL.U32 R68, R68, 0x100, RZ ;  /* 0x0000010044447824 */ /* 0x000fe200078e00ff */
[----:B------:R-:W-:Y:S02]  /*69d0*/  SHF.R.U32.HI R67, RZ, 0x10, R63 ;  /* 0x00000010ff437819 */ /* 0x000fe4000001163f */
[----:B------:R-:W-:Y:S01]  /*69e0*/  PRMT R63, R70, 0x654, R61 ;  /* 0x00000654463f7816 */ /* 0x000fe2000000003d */
[----:B------:R-:W-:Y:S01]  /*69f0*/  IMAD.SHL.U32 R61, R71, 0x100, RZ ;  /* 0x00000100473d7824 */ /* 0x000fe200078e00ff */
[----:B------:R-:W-:Y:S02]  /*6a00*/  PRMT R66, R73, 0x654, R66 ;  /* 0x0000065449427816 */ /* 0x000fe40000000042 */
[----:B------:R-:W-:Y:S01]  /*6a10*/  LOP3.LUT R63, R63, 0xff00, R68, 0xf8, !PT ;  /* 0x0000ff003f3f7812 */ /* 0x000fe200078ef844 */
[----:B------:R-:W-:Y:S01]  /*6a20*/  IMAD.U32 R68, R67, 0x10000, RZ ;  /* 0x0001000043447824 */ /* 0x000fe200078e00ff */
[----:B------:R-:W-:Y:S01]  /*6a30*/  LOP3.LUT R61, R66, 0xff00, R61, 0xf8, !PT ;  /* 0x0000ff00423d7812 */ /* 0x000fe200078ef83d */
[----:B------:R-:W-:Y:S01]  /*6a40*/  IMAD.U32 R66, R69, 0x10000, RZ ;  /* 0x0001000045427824 */ /* 0x000fe200078e00ff */
[----:B------:R-:W-:Y:S01]  /*6a50*/  F2FP.SATFINITE.E4M3.F32.PACK_AB_MERGE_C R11, R12, R11, RZ ;  /* 0x0000000b0c0b723e */ /* 0x000fe200048070ff */
[----:B------:R-:W-:Y:S01]  /*6a60*/  IMAD.MOV.U32 R67, RZ, RZ, R15 ;  /* 0x000000ffff437224 */ /* 0x000fe200078e000f */
[----:B------:R-:W-:-:S02]  /*6a70*/  LOP3.LUT R63, R63, 0xff0000, R68, 0xf8, !PT ;  /* 0x00ff00003f3f7812 */ /* 0x000fc400078ef844 */
[----:B------:R-:W-:Y:S02]  /*6a80*/  LOP3.LUT R61, R61, 0xff0000, R66, 0xf8, !PT ;  /* 0x00ff00003d3d7812 */ /* 0x000fe400078ef842 */
[----:B------:R-:W-:Y:S02]  /*6a90*/  F2FP.F16.E4M3.UNPACK_B R15, R67 ;  /* 0x00000043ff0f723e */ /* 0x000fe400020006ff */
[----:B------:R-:W-:Y:S02]  /*6aa0*/  F2FP.F16.E4M3.UNPACK_B R71, R63.H1 ;  /* 0x0000003fff47723e */ /* 0x000fe400030006ff */
[----:B------:R-:W-:Y:S01]  /*6ab0*/  F2FP.F16.E4M3.UNPACK_B R68, R61.H1 ;  /* 0x0000003dff44723e */ /* 0x000fe200030006ff */
[----:B------:R-:W-:Y:S01]  /*6ac0*/  HADD2.F32 R69, -RZ, R15.H1_H1 ;  /* 0x3000000fff457230 */ /* 0x000fe20000004100 */
[----:B------:R-:W-:Y:S01]  /*6ad0*/  F2FP.SATFINITE.E4M3.F32.PACK_AB_MERGE_C R12, R13, R60, R11 ;  /* 0x0000003c0d0c723e */ /* 0x000fe2000480700b */
[----:B------:R-:W-:Y:S02]  /*6ae0*/  HADD2.F32 R66, -RZ, R71.H0_H0 ;  /* 0x20000047ff427230 */ /* 0x000fe40000004100 */
[----:B------:R-:W-:-:S02]  /*6af0*/  HADD2.F32 R15, -RZ, R15.H0_H0 ;  /* 0x2000000fff0f7230 */ /* 0x000fc40000004100 */
[--C-:B------:R-:W-:Y:S02]  /*6b00*/  HADD2.F32 R70, -RZ, R68.reuse.H0_H0 ;  /* 0x20000044ff467230 */ /* 0x100fe40000004100 */
[-C--:B------:R-:W-:Y:S01]  /*6b10*/  FMUL.FTZ R72, R69, R66.reuse ;  /* 0x0000004245487220 */ /* 0x080fe20000410000 */
[----:B------:R-:W-:Y:S02]  /*6b20*/  HADD2.F32 R71, -RZ, R71.H1_H1 ;  /* 0x30000047ff477230 */ /* 0x000fe40000004100 */
        /* <DEDUP_REMOVED lines=8> */
[----:B------:R-:W-:-:S02]  /*6bb0*/  HADD2.F32 R61, -RZ, R72.H1_H1 ;  /* 0x30000048ff3d7230 */ /* 0x000fc40000004100 */
[--C-:B------:R-:W-:Y:S02]  /*6bc0*/  HADD2.F32 R70, -RZ, R69.reuse.H1_H1 ;  /* 0x30000045ff467230 */ /* 0x100fe40000004100 */
        /* <DEDUP_REMOVED lines=27> */
.L_x_6645:
[----:B------:R-:W-:Y:S05]  /*6d80*/  BSYNC B2 ;  /* 0x0000000000027941 */ /* 0x000fea0003800000 */
.L_x_6644:
[----:B---3--:R0:W-:Y:S02]  /*6d90*/  ST.E.128 desc[UR50][R64.64], R12 ;  /* 0x0000000c40007985 */ /* 0x0081e4000c101d32 */
.L_x_6623:
[----:B------:R-:W-:Y:S05]  /*6da0*/  BSYNC B1 ;  /* 0x0000000000017941 */ /* 0x000fea0003800000 */
.L_x_6622:
[----:B------:R-:W-:-:S03]  /*6db0*/  UMOV UR4, 0xffffffff ;  /* 0xffffffff00047882 */ /* 0x000fc60000000000 */
[----:B------:R-:W-:Y:S05]  /*6dc0*/  BRA.DIV UR4, `(.L_x_6646) ;  /* 0x000002e204487947 */ /* 0x000fea000b800000 */
[----:B--2---:R-:W2:Y:S04]  /*6dd0*/  SHFL.IDX PT, R119, R119, 0x1, 0x1e1f ;  /* 0x003e1f0077777f89 */ /* 0x004ea800000e0000 */
[----:B------:R-:W0:Y:S02]  /*6de0*/  SHFL.IDX PT, R120, R120, 0x1, 0x1e1f ;  /* 0x003e1f0078787f89 */ /* 0x000e2400000e0000 */
.L_x_6982:
        /* <DEDUP_REMOVED lines=119> */
.L_x_6651:
[----:B------:R-:W-:Y:S05]  /*7560*/  BSYNC B2 ;  /* 0x0000000000027941 */ /* 0x000fea0003800000 */
.L_x_6650:
[----:B0-----:R0:W-:Y:S02]  /*7570*/  ST.E.128 desc[UR50][R60.64], R12 ;  /* 0x0000000c3c007985 */ /* 0x0011e4000c101d32 */
.L_x_6649:
[----:B------:R-:W-:Y:S05]  /*7580*/  BSYNC B1 ;  /* 0x0000000000017941 */ /* 0x000fea0003800000 */
.L_x_6648:
        /* <DEDUP_REMOVED lines=12> */
[--C-:B------:R-:W-:Y:S02]  /*7650*/  SHF.R.U32.HI R54, RZ, 0x8, R55.reuse ;  /* 0x00000008ff367819 */ /* 0x100fe40000011637 */
[----:B------:R-:W-:Y:S02]  /*7660*/  LOP3.LUT R52, R55, 0xff, RZ, 0xc0, !PT ;  /* 0x000000ff37347812 */ /* 0x000fe400078ec0ff */
[----:B------:R-:W-:Y:S01]  /*7670*/  SHF.R.U32.HI R59, RZ, 0x18, R55 ;  /* 0x00000018ff3b7819 */ /* 0x000fe20000011637 */
[----:B------:R-:W-:Y:S01]  /*7680*/  IMAD.SHL.U32 R54, R54, 0x100, RZ ;  /* 0x0000010036367824 */ /* 0x000fe200078e00ff */
[----:B------:R-:W-:Y:S02]  /*7690*/  LOP3.LUT R11, R53, 0xff, RZ, 0xc0, !PT ;  /* 0x000000ff350b7812 */ /* 0x000fe400078ec0ff */
[----:B------:R-:W-:-:S02]  /*76a0*/  SHF.R.U32.HI R60, RZ, 0x18, R53 ;  /* 0x00000018ff3c7819 */ /* 0x000fc40000011635 */
[----:B------:R-:W-:Y:S01]  /*76b0*/  SHF.R.U32.HI R62, RZ, 0x10, R53 ;  /* 0x00000010ff3e7819 */ /* 0x000fe20000011635 */
[----:B------:R-:W-:Y:S01]  /*76c0*/  IMAD.MOV.U32 R53, RZ, RZ, R12 ;  /* 0x000000ffff357224 */ /* 0x000fe200078e000c */
[----:B------:R-:W-:Y:S01]  /*76d0*/  PRMT R59, R59, 0x654, R52 ;  /* 0x000006543b3b7816 */ /* 0x000fe20000000034 */
[----:B------:R-:W-:Y:S01]  /*76e0*/  IMAD.SHL.U32 R52, R61, 0x100, RZ ;  /* 0x000001003d347824 */ /* 0x000fe200078e00ff */
[----:B------:R-:W-:Y:S02]  /*76f0*/  SHF.R.U32.HI R58, RZ, 0x10, R55 ;  /* 0x00000010ff3a7819 */ /* 0x000fe40000011637 */
[----:B------:R-:W-:Y:S01]  /*7700*/  PRMT R55, R60, 0x654, R11 ;  /* 0x000006543c377816 */ /* 0x000fe2000000000b */
[----:B------:R-:W-:Y:S01]  /*7710*/  IMAD.MOV.U32 R11, RZ, RZ, R13 ;  /* 0x000000ffff0b7224 */ /* 0x000fe200078e000d */
[----:B------:R-:W-:Y:S01]  /*7720*/  LOP3.LUT R59, R59, 0xff00, R54, 0xf8, !PT ;  /* 0x0000ff003b3b7812 */ /* 0x000fe200078ef836 */
[----:B------:R-:W-:Y:S01]  /*7730*/  IMAD.U32 R13, R62, 0x10000, RZ ;  /* 0x000100003e0d7824 */ /* 0x000fe200078e00ff */
[----:B------:R-:W-:-:S02]  /*7740*/  LOP3.LUT R52, R55, 0xff00, R52, 0xf8, !PT ;  /* 0x0000ff0037347812 */ /* 0x000fc400078ef834 */
[----:B------:R-:W-:Y:S02]  /*7750*/  SHF.L.U32 R54, R58, 0x10, RZ ;  /* 0x000000103a367819 */ /* 0x000fe400000006ff */
        /* <DEDUP_REMOVED lines=22> */
[----:B------:R-:W-:-:S02]  /*78c0*/  HADD2.F32 R61, -RZ, R138.H0_H0 ;  /* 0x2000008aff3d7230 */ /* 0x000fc40000004100 */
        /* <DEDUP_REMOVED lines=9> */
[----:B------:R-:W-:-:S02]  /*7960*/  HADD2.F32 R58, -RZ, R53.H1_H1 ;  /* 0x30000035ff3a7230 */ /* 0x000fc40000004100 */
[C---:B------:R-:W-:Y:S01]  /*7970*/  FMUL.FTZ R62, R55.reuse, R62 ;  /* 0x0000003e373e7220 */ /* 0x040fe20000410000 */
[----:B------:R-:W-:Y:S02]  /*7980*/  HADD2.F32 R54, -RZ, R53.H0_H0 ;  /* 0x20000035ff367230 */ /* 0x000fe40000004100 */
[-C--:B------:R-:W-:Y:S01]  /*7990*/  FFMA.FTZ R64, R55, R60.reuse, -R64 ;  /* 0x0000003c37407223 */ /* 0x080fe20000010840 */
[----:B------:R-:W-:Y:S02]  /*79a0*/  HADD2.F32 R135, -RZ, R135.H0_H0 ;  /* 0x20000087ff877230 */ /* 0x000fe40000004100 */
[----:B------:R-:W-:Y:S01]  /*79b0*/  FFMA.FTZ R63, R59, R60, R62 ;  /* 0x0000003c3b3f7223 */ /* 0x000fe2000001003e */
[----:B------:R-:W-:Y:S01]  /*79c0*/  F2FP.F16.E4M3.UNPACK_B R59, R15.H1 ;  /* 0x0000000fff3b723e */ /* 0x000fe200030006ff */
[-C--:B------:R-:W-:Y:S01]  /*79d0*/  FMUL.FTZ R53, R58, R61.reuse ;  /* 0x0000003d3a357220 */ /* 0x080fe20000410000 */
[----:B------:R-:W-:Y:S01]  /*79e0*/  FMUL.FTZ R61, R54, R61 ;  /* 0x0000003d363d7220 */ /* 0x000fe20000410000 */
[----:B------:R-:W-:-:S02]  /*79f0*/  F2FP.F16.E4M3.UNPACK_B R62, R52.H1 ;  /* 0x00000034ff3e723e */ /* 0x000fc400030006ff */
[----:B------:R-:W-:Y:S01]  /*7a00*/  F2FP.SATFINITE.E4M3.F32.PACK_AB_MERGE_C R55, R66, R65, RZ ;  /* 0x000000414237723e */ /* 0x000fe200048070ff */
[--C-:B------:R-:W-:Y:S02]  /*7a10*/  HADD2.F32 R65, -RZ, R59.reuse.H0_H0 ;  /* 0x2000003bff417230 */ /* 0x100fe40000004100 */
[----:B------:R-:W-:Y:S01]  /*7a20*/  FFMA.FTZ R58, R58, R135, R61 ;  /* 0x000000873a3a7223 */ /* 0x000fe2000001003d */
[----:B------:R-:W-:Y:S01]  /*7a30*/  HADD2.F32 R66, -RZ, R59.H1_H1 ;  /* 0x3000003bff427230 */ /* 0x000fe20000004100 */
[----:B------:R-:W-:Y:S01]  /*7a40*/  F2FP.F16.E4M3.UNPACK_B R59, R13.H1 ;  /* 0x0000000dff3b723e */ /* 0x000fe200030006ff */
[----:B------:R-:W-:Y:S01]  /*7a50*/  HADD2.F32 R67, -RZ, R62.H1_H1 ;  /* 0x3000003eff437230 */ /* 0x000fe20000004100 */
[----:B------:R-:W-:Y:S01]  /*7a60*/  F2FP.F16.E4M3.UNPACK_B R60, R14.H1 ;  /* 0x0000000eff3c723e */ /* 0x000fe200030006ff */
[----:B------:R-:W-:Y:S01]  /*7a70*/  FFMA.FTZ R53, R54, R135, -R53 ;  /* 0x0000008736357223 */ /* 0x000fe20000010835 */
[----:B------:R-:W-:Y:S01]  /*7a80*/  F2FP.F16.E4M3.UNPACK_B R61, R52 ;  /* 0x00000034ff3d723e */ /* 0x000fe200020006ff */
[----:B------:R-:W-:Y:S01]  /*7a90*/  HADD2.F32 R68, -RZ, R59.H1_H1 ;  /* 0x3000003bff447230 */ /* 0x000fe20000004100 */
[----:B------:R-:W-:Y:S01]  /*7aa0*/  F2FP.SATFINITE.E4M3.F32.PACK_AB_MERGE_C R54, R63, R64, RZ ;  /* 0x000000403f36723e */ /* 0x000fe200048070ff */
[----:B------:R-:W-:Y:S01]  /*7ab0*/  HADD2.F32 R64, -RZ, R60.H1_H1 ;  /* 0x3000003cff407230 */ /* 0x000fe20000004100 */
[----:B------:R-:W-:Y:S01]  /*7ac0*/  F2FP.F16.E4M3.UNPACK_B R52, R13 ;  /* 0x0000000dff34723e */ /* 0x000fe200020006ff */
[----:B------:R-:W-:Y:S01]  /*7ad0*/  FMUL.FTZ R70, R66, R67 ;  /* 0x0000004342467220 */ /* 0x000fe20000410000 */
[----:B------:R-:W-:-:S02]  /*7ae0*/  HADD2.F32 R69, -RZ, R61.H1_H1 ;  /* 0x3000003dff457230 */ /* 0x000fc40000004100 */
        /* <DEDUP_REMOVED lines=8> */
[----:B------:R-:W-:Y:S02]  /*7b70*/  HADD2.F32 R66, -RZ, R62.H0_H0 ;  /* 0x2000003eff427230 */ /* 0x000fe40000004100 */
[C---:B------:R-:W-:Y:S01]  /*7b80*/  FMUL.FTZ R69, R63.reuse, R69 ;  /* 0x000000453f457220 */ /* 0x040fe20000410000 */
[----:B------:R-:W-:Y:S01]  /*7b90*/  FFMA.FTZ R15, R63, R67, -R70 ;  /* 0x000000433f0f7223 */ /* 0x000fe20000010846 */
[----:B------:R-:W-:Y:S01]  /*7ba0*/  HADD2.F32 R62, -RZ, R14.H0_H0 ;  /* 0x2000000eff3e7230 */ /* 0x000fe20000004100 */
[----:B------:R-:W-:Y:S01]  /*7bb0*/  F2FP.SATFINITE.E4M3.F32.PACK_AB_MERGE_C R60, R60, R13, RZ ;  /* 0x0000000d3c3c723e */ /* 0x000fe200048070ff */
[----:B------:R-:W-:-:S02]  /*7bc0*/  HADD2.F32 R63, -RZ, R65.H0_H0 ;  /* 0x20000041ff3f7230 */ /* 0x000fc40000004100 */
[----:B------:R-:W-:Y:S01]  /*7bd0*/  FFMA.FTZ R68, R64, R67, R69 ;  /* 0x0000004340447223 */ /* 0x000fe20000010045 */
[----:B------:R-:W-:Y:S01]  /*7be0*/  HADD2.F32 R14, -RZ, R14.H1_H1 ;  /* 0x3000000eff0e7230 */ /* 0x000fe20000004100 */
[----:B------:R-:W-:Y:S01]  /*7bf0*/  F2FP.SATFINITE.E4M3.F32.PACK_AB_MERGE_C R13, R12, R11, R55 ;  /* 0x0000000b0c0d723e */ /* 0x000fe20004807037 */
[----:B------:R-:W-:Y:S01]  /*7c00*/  HADD2.F32 R61, -RZ, R61.H0_H0 ;  /* 0x2000003dff3d7230 */ /* 0x000fe20000004100 */
[----:B------:R-:W-:Y:S01]  /*7c10*/  F2FP.SATFINITE.E4M3.F32.PACK_AB_MERGE_C R12, R58, R53, R54 ;  /* 0x000000353a0c723e */ /* 0x000fe20004807036 */
[----:B------:R-:W-:Y:S01]  /*7c20*/  HADD2.F32 R65, -RZ, R65.H1_H1 ;  /* 0x30000041ff417230 */ /* 0x000fe20000004100 */
[----:B------:R-:W-:Y:S01]  /*7c30*/  F2FP.SATFINITE.E4M3.F32.PACK_AB_MERGE_C R15, R68, R15, RZ ;  /* 0x0000000f440f723e */ /* 0x000fe200048070ff */
        /* <DEDUP_REMOVED lines=12> */
.L_x_6655:
[----:B------:R-:W-:Y:S05]  /*7d00*/  BSYNC B2 ;  /* 0x0000000000027941 */ /* 0x000fea0003800000 */
.L_x_6654:
[----:B------:R0:W-:Y:S02]  /*7d10*/  ST.E.128 desc[UR50][R56.64], R12 ;  /* 0x0000000c38007985 */ /* 0x0001e4000c101d32 */
.L_x_6653:
[----:B------:R-:W-:Y:S05]  /*7d20*/  BSYNC B1 ;  /* 0x0000000000017941 */ /* 0x000fea0003800000 */
.L_x_6652:
        /* <DEDUP_REMOVED lines=119> */
.L_x_6659:
[----:B------:R-:W-:Y:S05]  /*84a0*/  BSYNC B2 ;  /* 0x0000000000027941 */ /* 0x000fea0003800000 */
.L_x_6658:
[----:B------:R0:W-:Y:S02]  /*84b0*/  ST.E.128 desc[UR50][R52.64], R12 ;  /* 0x0000000c34007985 */ /* 0x0001e4000c101d32 */
.L_x_6657:
[----:B------:R-:W-:Y:S05]  /*84c0*/  BSYNC B1 ;  /* 0x0000000000017941 */ /* 0x000fea0003800000 */
.L_x_6656:
[----:B------:R-:W-:Y:S01]  /*84d0*/  ISETP.NE.AND P3, PT, R31, RZ, PT ;  /* 0x000000ff1f00720c */ /* 0x000fe20003f65270 */
[----:B------:R-:W-:-:S12]  /*84e0*/  BSSY B1, `(.L_x_6660) ;  /* 0x0000078000017945 */ /* 0x000fd80003800000 */
[----:B------:R-:W-:Y:S05]  /*84f0*/  @!P3 BRA `(.L_x_6661) ;  /* 0x0000000400d8b947 */ /* 0x000fea0003800000 */
[----:B0-----:R-:W2:Y:S04]  /*8500*/  LDL R12, [R1+0xc] ;  /* 0x00000c00010c7983 */ /* 0x001ea80000100800 */
        /* <DEDUP_REMOVED lines=115> */
.L_x_6663:
[----:B------:R-:W-:Y:S05]  /*8c40*/  BSYNC B2 ;  /* 0x0000000000027941 */ /* 0x000fea0003800000 */
.L_x_6662:
[----:B--2---:R0:W-:Y:S02]  /*8c50*/  ST.E.128 desc[UR50][R48.64], R12 ;  /* 0x0000000c30007985 */ /* 0x0041e4000c101d32 */
.L_x_6661:
[----:B------:R-:W-:Y:S05]  /*8c60*/  BSYNC B1 ;  /* 0x0000000000017941 */ /* 0x000fea0003800000 */
.L_x_6660:
        /* <DEDUP_REMOVED lines=119> */
.L_x_6667:
[----:B------:R-:W-:Y:S05]  /*93e0*/  BSYNC B2 ;  /* 0x0000000000027941 */ /* 0x000fea0003800000 */
.L_x_6666:
[----:B--2---:R0:W-:Y:S02]  /*93f0*/  ST.E.128 desc[UR50][R44.64], R12 ;  /* 0x0000000c2c007985 */ /* 0x0041e4000c101d32 */
.L_x_6665:
[----:B------:R-:W-:Y:S05]  /*9400*/  BSYNC B1 ;  /* 0x0000000000017941 */ /* 0x000fea0003800000 */
.L_x_6664:
[----:B------:R-:W-:-:S13]  /*9410*/  ISETP.NE.AND P3, PT, R33, RZ, PT ;  /* 0x000000ff2100720c */ /* 0x000fda0003f65270 */
        /* <DEDUP_REMOVED lines=16> */
[----:B------:R-:W-:Y:S02]  /*9520*/  SHF.R.U32.HI R45, RZ, 0x10, R37 ;  /* 0x00000010ff2d7819 */ /* 0x000fe40000011625 */
[----:B------:R-:W-:Y:S02]  /*9530*/  LOP3.LUT R42, R39, 0xff0000ff, RZ, 0xc0, !PT ;  /* 0xff0000ff272a7812 */ /* 0x000fe400078ec0ff */
[----:B------:R-:W-:Y:S01]  /*9540*/  SHF.L.U32 R39, R36, 0x8, RZ ;  /* 0x0000000824277819 */ /* 0x000fe200000006ff */
[----:B--2---:R-:W-:Y:S01]  /*9550*/  IMAD.MOV.U32 R36, RZ, RZ, R12 ;  /* 0x000000ffff247224 */ /* 0x004fe200078e000c */
[----:B------:R-:W-:Y:S01]  /*9560*/  LOP3.LUT R37, R38, 0xff00, R11, 0xf8, !PT ;  /* 0x0000ff0026257812 */ /* 0x000fe200078ef80b */
[----:B------:R-:W-:Y:S01]  /*9570*/  IMAD.U32 R38, R44, 0x10000, RZ ;  /* 0x000100002c267824 */ /* 0x000fe200078e00ff */
[----:B------:R-:W-:Y:S01]  /*9580*/  LOP3.LUT R43, R42, 0xff00, R39, 0xf8, !PT ;  /* 0x0000ff002a2b7812 */ /* 0x000fe200078ef827 */
[----:B------:R-:W-:Y:S01]  /*9590*/  IMAD.U32 R12, R45, 0x10000, RZ ;  /* 0x000100002d0c7824 */ /* 0x000fe200078e00ff */
[----:B------:R-:W-:-:S02]  /*95a0*/  F2FP.F16.E4M3.UNPACK_B R39, R85.H1 ;  /* 0x00000055ff27723e */ /* 0x000fc400030006ff */
[-C--:B------:R-:W-:Y:S02]  /*95b0*/  F2FP.F16.E4M3.UNPACK_B R11, R13.reuse ;  /* 0x0000000dff0b723e */ /* 0x080fe400020006ff */
        /* <DEDUP_REMOVED lines=88> */
.L_x_6669:
[----:B------:R-:W-:Y:S05]  /*9b40*/  BSYNC B1 ;  /* 0x0000000000017941 */ /* 0x000fea0003800000 */
.L_x_6668:
[----:B--2---:R0:W-:Y:S01]  /*9b50*/  ST.E.128 desc[UR50][R40.64], R12 ;  /* 0x0000000c28007985 */ /* 0x0041e2000c101d32 */
[----:B------:R-:W-:Y:S05]  /*9b60*/  BRA `(.L_x_6647) ;  /* 0x0000007000347947 */ /* 0x000fea0003800000 */
.L_x_6613:
        /* <DEDUP_REMOVED lines=19> */
[----:B0-----:R-:W-:-:S02]  /*9ca0*/  VIADD R37, R36, 0xffffff80 ;  /* 0xffffff8024257836 */ /* 0x001fc40000000000 */
[----:B------:R-:W-:-:S05]  /*9cb0*/  VIADD R36, R36, 0xffffff80 ;  /* 0xffffff8024247836 */ /* 0x000fca0000000000 */
[----:B------:R-:W-:-:S04]  /*9cc0*/  LEA.HI R36, R36, R37, RZ, 0x1 ;  /* 0x0000002524247211 */ /* 0x000fc800078f08ff */
[----:B------:R-:W-:-:S04]  /*9cd0*/  SHF.R.S32.HI R36, RZ, 0x1, R36 ;  /* 0x00000001ff247819 */ /* 0x000fc80000011424 */
[----:B------:R-:W-:Y:S02]  /*9ce0*/  ISETP.GE.AND P3, PT, R36, R92, PT ;  /* 0x0000005c2400720c */ /* 0x000fe40003f66270 */
[----:B------:R-:W-:-:S11]  /*9cf0*/  CS2R R36, SRZ ;  /* 0x0000000000247805 */ /* 0x000fd6000001ff00 */
        /* <DEDUP_REMOVED lines=28> */
.L_x_6671:
[----:B------:R-:W-:Y:S05]  /*9ec0*/  BSYNC B1 ;  /* 0x0000000000017941 */ /* 0x000fea0003800000 */
.L_x_6670:
        /* <DEDUP_REMOVED lines=46> */
.L_x_6673:
[----:B------:R-:W-:Y:S05]  /*a1b0*/  BSYNC B1 ;  /* 0x0000000000017941 */ /* 0x000fea0003800000 */
.L_x_6672:
        /* <DEDUP_REMOVED lines=28> */
.L_x_6674:
[----:B------:R-:W2:Y:S01]  /*a380*/  LDL R11, [R1+0x14] ;  /* 0x00001400010b7983 */ /* 0x000ea20000100800 */
[----:B------:R-:W-:Y:S01]  /*a390*/  IMAD R93, R19, 0x8, R18 ;  /* 0x00000008135d7824 */ /* 0x000fe200078e0212 */
[----:B------:R-:W-:Y:S01]  /*a3a0*/  BSSY B1, `(.L_x_6675) ;  /* 0x0000004000017945 */ /* 0x000fe20003800000 */
[----:B--2---:R-:W-:-:S04]  /*a3b0*/  SHF.L.U32 R94, R11, 0x1f, RZ ;  /* 0x0000001f0b5e7819 */ /* 0x004fc800000006ff */
[----:B------:R-:W1:Y:S02]  /*a3c0*/  SYNCS.PHASECHK.TRANS64.TRYWAIT P5, [R93+URZ+0x33490], R94 ;  /* 0x0334905e5d0075a7 */ /* 0x000e6400080a017f */
[----:B-1----:R-:W-:Y:S05]  /*a3d0*/  @!P5 BRA `(.L_x_6676) ;  /* 0x000002ac0010d947 */ /* 0x002fea0003800000 */
.L_x_6983:
[----:B------:R-:W-:Y:S05]  /*a3e0*/  BSYNC B1 ;  /* 0x0000000000017941 */ /* 0x000fea0003800000 */
.L_x_6675:
[----:B------:R-:W2:Y:S01]  /*a3f0*/  LDC R131, c[0x0][0x2f4] ;  /* 0x0000bd00ff837b82 */ /* 0x000ea20000000800 */
[----:B------:R-:W-:Y:S01]  /*a400*/  UMOV UR4, 0xffffffff ;  /* 0xffffffff00047882 */ /* 0x000fe20000000000 */
[----:B--2---:R-:W-:Y:S02]  /*a410*/  IMAD.IADD R138, R131, 0x1, -R114 ;  /* 0x00000001838a7824 */ /* 0x004fe400078e0a72 */
[----:B------:R-:W-:Y:S05]  /*a420*/  BRA.DIV UR4, `(.L_x_6677) ;  /* 0x000002ae04107947 */ /* 0x000fea000b800000 */
[----:B------:R2:W3:Y:S04]  /*a430*/  SHFL.IDX PT, R147, R119, RZ, 0x1e1f ;  /* 0x001e1fff77937589 */ /* 0x0004e800000e0000 */
[----:B------:R2:W4:Y:S02]  /*a440*/  SHFL.IDX PT, R11, R120, RZ, 0x1e1f ;  /* 0x001e1fff780b7589 */ /* 0x00052400000e0000 */
.L_x_6987:
        /* <DEDUP_REMOVED lines=54> */
[----:B------:R-:W-:Y:S01]  /*a7b0*/  SHF.R.U32.HI R71, RZ, 0x18, R71 ;  /* 0x00000018ff477819 */ /* 0x000fe20000011647 */
[----:B------:R-:W-:Y:S01]  /*a7c0*/  IMAD.SHL.U32 R46, R46, 0x100, RZ ;  /* 0x000001002e2e7824 */ /* 0x000fe200078e00ff */
[----:B------:R-:W-:-:S02]  /*a7d0*/  LOP3.LUT R163, R70, 0xff0000, R68, 0xf8, !PT ;  /* 0x00ff000046a37812 */ /* 0x000fc400078ef844 */
[----:B------:R-:W-:Y:S02]  /*a7e0*/  LOP3.LUT R70, R165, 0xff0000, R47, 0xf8, !PT ;  /* 0x00ff0000a5467812 */ /* 0x000fe400078ef82f */
[----:B------:R-:W-:Y:S01]  /*a7f0*/  PRMT R69, R71, 0x654, R167 ;  /* 0x0000065447457816 */ /* 0x000fe200000000a7 */
[----:B------:R-:W-:Y:S01]  /*a800*/  IMAD.SHL.U32 R71, R161, 0x100, RZ ;  /* 0x00000100a1477824 */ /* 0x000fe200078e00ff */
[----:B------:R-:W-:Y:S02]  /*a810*/  PRMT R162, R164, 0x654, R162 ;  /* 0x00000654a4a27816 */ /* 0x000fe400000000a2 */
[----:B0-----:R-:W-:Y:S02]  /*a820*/  F2FP.F16.E4M3.UNPACK_B R161, R85 ;  /* 0x00000055ffa1723e */ /* 0x001fe400020006ff */
[----:B------:R-:W-:Y:S02]  /*a830*/  F2FP.F16.E4M3.UNPACK_B R164, R70 ;  /* 0x00000046ffa4723e */ /* 0x000fe400020006ff */
[----:B--2---:R-:W-:Y:S01]  /*a840*/  F2FP.F16.E4M3.UNPACK_B R47, R13 ;  /* 0x0000000dff2f723e */ /* 0x004fe200020006ff */
[----:B------:R-:W-:Y:S01]  /*a850*/  HADD2.F32 R68, -RZ, R161.H0_H0 ;  /* 0x200000a1ff447230 */ /* 0x000fe20000004100 */
[----:B------:R-:W-:Y:S01]  /*a860*/  LOP3.LUT R71, R162, 0xff00, R71, 0xf8, !PT ;  /* 0x0000ff00a2477812 */ /* 0x000fe200078ef847 */
[--C-:B------:R-:W-:Y:S01]  /*a870*/  HADD2.F32 R167, -RZ, R164.reuse.H0_H0 ;  /* 0x200000a4ffa77230 */ /* 0x100fe20000004100 */
[----:B------:R-:W-:Y:S01]  /*a880*/  F2FP.F16.E4M3.UNPACK_B R165, R163 ;  /* 0x000000a3ffa5723e */ /* 0x000fe200020006ff */
[----:B------:R-:W-:Y:S01]  /*a890*/  HADD2.F32 R162, -RZ, R47.H0_H0 ;  /* 0x2000002fffa27230 */ /* 0x000fe20000004100 */
[----:B------:R-:W-:Y:S01]  /*a8a0*/  F2FP.F16.E4M3.UNPACK_B R85, R85.H1 ;  /* 0x00000055ff55723e */ /* 0x000fe200030006ff */
[----:B------:R-:W-:-:S02]  /*a8b0*/  HADD2.F32 R164, -RZ, R164.H1_H1 ;  /* 0x300000a4ffa47230 */ /* 0x000fc40000004100 */
[-C--:B------:R-:W-:Y:S01]  /*a8c0*/  FMUL.FTZ R168, R68, R167.reuse ;  /* 0x000000a744a87220 */ /* 0x080fe20000410000 */
[----:B------:R-:W-:Y:S02]  /*a8d0*/  HADD2.F32 R166, -RZ, R165.H0_H0 ;  /* 0x200000a5ffa67230 */ /* 0x000fe40000004100 */
[C---:B------:R-:W-:Y:S01]  /*a8e0*/  FMUL.FTZ R167, R162.reuse, R167 ;  /* 0x000000a7a2a77220 */ /* 0x040fe20000410000 */
[----:B------:R-:W-:Y:S01]  /*a8f0*/  HADD2.F32 R47, -RZ, R47.H1_H1 ;  /* 0x3000002fff2f7230 */ /* 0x000fe20000004100 */
[----:B------:R-:W-:Y:S01]  /*a900*/  F2FP.F16.E4M3.UNPACK_B R163, R163.H1 ;  /* 0x000000a3ffa3723e */ /* 0x000fe200030006ff */
[----:B------:R-:W-:Y:S02]  /*a910*/  HADD2.F32 R165, -RZ, R165.H1_H1 ;  /* 0x300000a5ffa57230 */ /* 0x000fe40000004100 */
[-C--:B------:R-:W-:Y:S01]  /*a920*/  FFMA.FTZ R162, R162, R166.reuse, -R168 ;  /* 0x000000a6a2a27223 */ /* 0x080fe200000108a8 */
[----:B------:R-:W-:Y:S01]  /*a930*/  FFMA.FTZ R68, R68, R166, R167 ;  /* 0x000000a644447223 */ /* 0x000fe200000100a7 */
[----:B------:R-:W-:Y:S01]  /*a940*/  HADD2.F32 R166, -RZ, R161.H1_H1 ;  /* 0x300000a1ffa67230 */ /* 0x000fe20000004100 */
[----:B------:R-:W-:-:S02]  /*a950*/  LOP3.LUT R69, R69, 0xff00, R46, 0xf8, !PT ;  /* 0x0000ff0045457812 */ /* 0x000fc400078ef82e */
        /* <DEDUP_REMOVED lines=17> */
[CC--:B------:R-:W-:Y:S01]  /*aa70*/  FMUL.FTZ R168, R13.reuse, R167.reuse ;  /* 0x000000a70da87220 */ /* 0x0c0fe20000410000 */
        /* <DEDUP_REMOVED lines=153> */
.L_x_6683:
[----:B------:R-:W-:Y:S05]  /*b410*/  BSYNC B3 ;  /* 0x0000000000037941 */ /* 0x000fea0003800000 */
.L_x_6682:
[----:B----4-:R-:W-:-:S05]  /*b420*/  IADD3 R44, P3, R21, R11, RZ ;  /* 0x0000000b152c7210 */ /* 0x010fca0007f7e0ff */
[----:B------:R-:W-:Y:S01]  /*b430*/  IMAD.X R45, R147, 0x1, R108, P3 ;  /* 0x00000001932d7824 */ /* 0x000fe200018e066c */
[----:B------:R-:W-:-:S04]  /*b440*/  ISETP.GE.AND P3, PT, R160, R131, PT ;  /* 0x00000083a000720c */ /* 0x000fc80003f66270 */
[----:B--2---:R2:W-:Y:S09]  /*b450*/  ST.E.128 desc[UR50][R44.64], R12 ;  /* 0x0000000c2c007985 */ /* 0x0045f2000c101d32 */
[----:B------:R-:W-:-:S04]  /*b460*/  @!P3 IADD3 R46, P5, R11, R160, RZ ;  /* 0x000000a00b2eb210 */ /* 0x000fc80007fbe0ff */
[----:B------:R-:W-:-:S05]  /*b470*/  @!P3 LEA.HI.X.SX32 R47, R160, R147, 0x1, P5 ;  /* 0x00000093a02fb211 */ /* 0x000fca00028f0eff */
[----:B0-----:R2:W-:Y:S04]  /*b480*/  @!P3 ST.E.128 desc[UR50][R46.64], R84 ;  /* 0x000000542e00b985 */ /* 0x0015e8000c101d32 */
.L_x_6681:
[----:B------:R-:W-:Y:S05]  /*b490*/  BSYNC B2 ;  /* 0x0000000000027941 */ /* 0x000fea0003800000 */
.L_x_6680:
        /* <DEDUP_REMOVED lines=35> */
[----:B------:R-:W-:Y:S01]  /*b6d0*/  LOP3.LUT R42, R41, 0xff, RZ, 0xc0, !PT ;  /* 0x000000ff292a7812 */ /* 0x000fe200078ec0ff */
[----:B------:R-:W-:Y:S01]  /*b6e0*/  IMAD.U32 R40, R40, 0x10000, RZ ;  /* 0x0001000028287824 */ /* 0x000fe200078e00ff */
[----:B------:R-:W-:-:S02]  /*b6f0*/  SHF.R.U32.HI R43, RZ, 0x8, R53 ;  /* 0x00000008ff2b7819 */ /* 0x000fc40000011635 */
[----:B------:R-:W-:Y:S02]  /*b700*/  SHF.R.U32.HI R52, RZ, 0x10, R41 ;  /* 0x00000010ff347819 */ /* 0x000fe40000011629 */
[--C-:B------:R-:W-:Y:S01]  /*b710*/  SHF.R.U32.HI R85, RZ, 0x18, R53.reuse ;  /* 0x00000018ff557819 */ /* 0x100fe20000011635 */
[----:B------:R-:W-:Y:S01]  /*b720*/  IMAD.SHL.U32 R43, R43, 0x100, RZ ;  /* 0x000001002b2b7824 */ /* 0x000fe200078e00ff */
[----:B------:R-:W-:Y:S01]  /*b730*/  LOP3.LUT R86, R53, 0xff, RZ, 0xc0, !PT ;  /* 0x000000ff35567812 */ /* 0x000fe200078ec0ff */
[----:B------:R-:W-:Y:S01]  /*b740*/  IMAD.U32 R52, R52, 0x10000, RZ ;  /* 0x0001000034347824 */ /* 0x000fe200078e00ff */
[----:B------:R-:W-:Y:S02]  /*b750*/  SHF.R.U32.HI R87, RZ, 0x10, R53 ;  /* 0x00000010ff577819 */ /* 0x000fe40000011635 */
[----:B------:R-:W-:Y:S02]  /*b760*/  PRMT R84, R84, 0x654, R42 ;  /* 0x0000065454547816 */ /* 0x000fe4000000002a */
[----:B------:R-:W-:Y:S01]  /*b770*/  PRMT R85, R85, 0x654, R86 ;  /* 0x0000065455557816 */ /* 0x000fe20000000056 */
[----:B------:R-:W-:Y:S01]  /*b780*/  IMAD.U32 R87, R87, 0x10000, RZ ;  /* 0x0001000057577824 */ /* 0x000fe200078e00ff */
[----:B------:R-:W-:-:S02]  /*b790*/  LOP3.LUT R54, R84, 0xff00, R54, 0xf8, !PT ;  /* 0x0000ff0054367812 */ /* 0x000fc400078ef836 */
[--C-:B------:R-:W-:Y:S02]  /*b7a0*/  SHF.R.U32.HI R53, RZ, 0x18, R55.reuse ;  /* 0x00000018ff357819 */ /* 0x100fe40000011637 */
[----:B------:R-:W-:Y:S02]  /*b7b0*/  LOP3.LUT R156, R55, 0xff, RZ, 0xc0, !PT ;  /* 0x000000ff379c7812 */ /* 0x000fe400078ec0ff */
[--C-:B------:R-:W-:Y:S02]  /*b7c0*/  SHF.R.U32.HI R41, RZ, 0x8, R55.reuse ;  /* 0x00000008ff297819 */ /* 0x100fe40000011637 */
[----:B------:R-:W-:Y:S02]  /*b7d0*/  SHF.R.U32.HI R42, RZ, 0x10, R55 ;  /* 0x00000010ff2a7819 */ /* 0x000fe40000011637 */
[----:B------:R-:W-:Y:S01]  /*b7e0*/  LOP3.LUT R43, R85, 0xff00, R43, 0xf8, !PT ;  /* 0x0000ff00552b7812 */ /* 0x000fe200078ef82b */
[----:B------:R-:W-:Y:S01]  /*b7f0*/  IMAD.SHL.U32 R41, R41, 0x100, RZ ;  /* 0x0000010029297824 */ /* 0x000fe200078e00ff */
[----:B------:R-:W-:Y:S01]  /*b800*/  PRMT R55, R71, 0x654, R70 ;  /* 0x0000065447377816 */ /* 0x000fe20000000046 */
[----:B------:R-:W-:Y:S01]  /*b810*/  IMAD.U32 R42, R42, 0x10000, RZ ;  /* 0x000100002a2a7824 */ /* 0x000fe200078e00ff */
[----:B------:R-:W-:Y:S01]  /*b820*/  LOP3.LUT R71, R54, 0xff0000, R52, 0xf8, !PT ;  /* 0x00ff000036477812 */ /* 0x000fe200078ef834 */
[----:B0-----:R-:W-:Y:S01]  /*b830*/  IMAD.MOV.U32 R54, RZ, RZ, R45 ;  /* 0x000000ffff367224 */ /* 0x001fe200078e002d */
[----:B------:R-:W-:-:S02]  /*b840*/  LOP3.LUT R52, R43, 0xff0000, R87, 0xf8, !PT ;  /* 0x00ff00002b347812 */ /* 0x000fc400078ef857 */
        /* <DEDUP_REMOVED lines=33> */
[----:B------:R-:W-:Y:S01]  /*ba60*/  MOV R41, R47 ;  /* 0x0000002f00297202 */ /* 0x000fe20000000f00 */
[----:B------:R-:W-:Y:S01]  /*ba70*/  HADD2.F32 R52, -RZ, R85.H0_H0 ;  /* 0x20000055ff347230 */ /* 0x000fe20000004100 */
[----:B------:R-:W-:Y:S01]  /*ba80*/  F2FP.F16.E4M3.UNPACK_B R15, R55 ;  /* 0x00000037ff0f723e */ /* 0x000fe200020006ff */
[----:B------:R-:W-:-:S02]  /*ba90*/  HADD2.F32 R54, -RZ, R54.H1_H1 ;  /* 0x30000036ff367230 */ /* 0x000fc40000004100 */
[CC--:B------:R-:W-:Y:S01]  /*baa0*/  FMUL.FTZ R156, R13.reuse, R87.reuse ;  /* 0x000000570d9c7220 */ /* 0x0c0fe20000410000 */
[----:B------:R-:W-:Y:S02]  /*bab0*/  HADD2.F32 R84, -RZ, R84.H1_H1 ;  /* 0x30000054ff547230 */ /* 0x000fe40000004100 */
[C---:B------:R-:W-:Y:S01]  /*bac0*/  FMUL.FTZ R87, R52.reuse, R87 ;  /* 0x0000005734577220 */ /* 0x040fe20000410000 */
[-C--:B------:R-:W-:Y:S01]  /*bad0*/  F2FP.F16.E4M3.UNPACK_B R42, R41.reuse ;  /* 0x00000029ff2a723e */ /* 0x080fe200020006ff */
[-C--:B------:R-:W-:Y:S01]  /*bae0*/  FFMA.FTZ R52, R52, R86.reuse, -R156 ;  /* 0x0000005634347223 */ /* 0x080fe2000001089c */
[----:B------:R-:W-:Y:S02]  /*baf0*/  HADD2.F32 R156, -RZ, R15.H0_H0 ;  /* 0x2000000fff9c7230 */ /* 0x000fe40000004100 */
[----:B------:R-:W-:Y:S01]  /*bb00*/  FFMA.FTZ R13, R13, R86, R87 ;  /* 0x000000560d0d7223 */ /* 0x000fe20000010057 */
[----:B------:R-:W-:Y:S01]  /*bb10*/  HADD2.F32 R86, -RZ, R85.H1_H1 ;  /* 0x30000055ff567230 */ /* 0x000fe20000004100 */
[----:B------:R-:W-:Y:S01]  /*bb20*/  F2FP.F16.E4M3.UNPACK_B R41, R41.H1 ;  /* 0x00000029ff29723e */ /* 0x000fe200030006ff */
[----:B------:R-:W-:-:S02]  /*bb30*/  HADD2.F32 R85, -RZ, R71.H1_H1 ;  /* 0x30000047ff557230 */ /* 0x000fc40000004100 */
[-C--:B------:R-:W-:Y:S01]  /*bb40*/  FMUL.FTZ R71, R54, R84.reuse ;  /* 0x0000005436477220 */ /* 0x080fe20000410000 */
        /* <DEDUP_REMOVED lines=143> */
.L_x_6687:
[----:B------:R-:W-:Y:S05]  /*c440*/  BSYNC B3 ;  /* 0x0000000000037941 */ /* 0x000fea0003800000 */
.L_x_6686:
[----:B----4-:R-:W-:-:S05]  /*c450*/  IADD3 R40, P3, R25, R11, RZ ;  /* 0x0000000b19287210 */ /* 0x010fca0007f7e0ff */
[----:B------:R-:W-:Y:S01]  /*c460*/  IMAD.X R41, R147, 0x1, R95, P3 ;  /* 0x0000000193297824 */ /* 0x000fe200018e065f */
[----:B------:R-:W-:-:S04]  /*c470*/  ISETP.GE.AND P3, PT, R68, R131, PT ;  /* 0x000000834400720c */ /* 0x000fc80003f66270 */
[----:B--2---:R2:W-:Y:S09]  /*c480*/  ST.E.128 desc[UR50][R40.64], R12 ;  /* 0x0000000c28007985 */ /* 0x0045f2000c101d32 */
[----:B------:R-:W-:-:S04]  /*c490*/  @!P3 IADD3 R42, P5, R11, R68, RZ ;  /* 0x000000440b2ab210 */ /* 0x000fc80007fbe0ff */
[----:B------:R-:W-:-:S05]  /*c4a0*/  @!P3 LEA.HI.X.SX32 R43, R68, R147, 0x1, P5 ;  /* 0x00000093442bb211 */ /* 0x000fca00028f0eff */
[----:B0-----:R2:W-:Y:S04]  /*c4b0*/  @!P3 ST.E.128 desc[UR50][R42.64], R44 ;  /* 0x0000002c2a00b985 */ /* 0x0015e8000c101d32 */
.L_x_6685:
[----:B------:R-:W-:Y:S05]  /*c4c0*/  BSYNC B2 ;  /* 0x0000000000027941 */ /* 0x000fea0003800000 */
.L_x_6684:
[----:B------:R-:W-:-:S13]  /*c4d0*/  ISETP.NE.AND P3, PT, R30, RZ, PT ;  /* 0x000000ff1e00720c */ /* 0x000fda0003f65270 */
[----:B------:R-:W-:Y:S05]  /*c4e0*/  @!P3 BRA `(.L_x_6679) ;  /* 0x000000100000b947 */ /* 0x000fea0003800000 */
[----:B--2---:R-:W2:Y:S04]  /*c4f0*/  LDL R40, [R1+0x30] ;  /* 0x0000300001287983 */ /* 0x004ea80000100800 */
[----:B0-----:R-:W5:Y:S04]  /*c500*/  LDL R15, [R1+0x38] ;  /* 0x00003800010f7983 */ /* 0x001f680000100800 */
[----:B------:R-:W3:Y:S01]  /*c510*/  LDL R14, [R1+0x34] ;  /* 0x00003400010e7983 */ /* 0x000ee20000100800 */
[----:B------:R-:W-:Y:S01]  /*c520*/  LOP3.LUT P5, RZ, R23, 0x1, RZ, 0xc0, !PT ;  /* 0x0000000117ff7812 */ /* 0x000fe200078ac0ff */
[----:B------:R-:W-:Y:S01]  /*c530*/  BSSY B2, `(.L_x_6688) ;  /* 0x00000f4000027945 */ /* 0x000fe20003800000 */
[----:B------:R-:W-:-:S02]  /*c540*/  ISETP.GE.AND P3, PT, R224, R113, PT ;  /* 0x00000071e000720c */ /* 0x000fc40003f66270 */
[----:B------:R-:W-:-:S04]  /*c550*/  SEL R12, R114, R138, !P5 ;  /* 0x0000008a720c7207 */ /* 0x000fc80006800000 */
[----:B------:R-:W-:-:S04]  /*c560*/  SHF.R.S32.HI R13, RZ, 0x1f, R12 ;  /* 0x0000001fff0d7819 */ /* 0x000fc8000001140c */
[----:B------:R-:W-:-:S04]  /*c570*/  LEA.HI R13, R13, R12, RZ, 0x5 ;  /* 0x0000000c0d0d7211 */ /* 0x000fc800078f28ff */
[----:B------:R-:W-:-:S04]  /*c580*/  LEA.HI.SX32 R13, R13, R110, 0x1b ;  /* 0x0000006e0d0d7211 */ /* 0x000fc800078fdaff */
[----:B------:R-:W-:Y:S01]  /*c590*/  SHF.R.S32.HI R12, RZ, 0x1f, R13 ;  /* 0x0000001fff0c7819 */ /* 0x000fe2000001140d */
[----:B------:R-:W-:-:S03]  /*c5a0*/  IMAD.SHL.U32 R44, R13, 0x10, RZ ;  /* 0x000000100d2c7824 */ /* 0x000fc600078e00ff */
[----:B------:R-:W-:-:S04]  /*c5b0*/  LEA.HI R12, R12, R13, RZ, 0x2 ;  /* 0x0000000d0c0c7211 */ /* 0x000fc800078f10ff */
[----:B------:R-:W-:Y:S02]  /*c5c0*/  SHF.R.S32.HI R13, RZ, 0x2, R12 ;  /* 0x00000002ff0d7819 */ /* 0x000fe4000001140c */
[----:B--2---:R-:W-:-:S03]  /*c5d0*/  LOP3.LUT R12, R40, 0x30, R44, 0xf8, !PT ;  /* 0x00000030280c7812 */ /* 0x004fc600078ef82c */
[----:B-----5:R-:W-:Y:S01]  /*c5e0*/  IMAD R13, R13, 0x2800, R15 ;  /* 0x000028000d0d7824 */ /* 0x020fe200078e020f */
[----:B---3--:R-:W-:-:S04]  /*c5f0*/  LOP3.LUT R12, R12, R14, RZ, 0x3c, !PT ;  /* 0x0000000e0c0c7212 */ /* 0x008fc800078e3cff */
[----:B------:R-:W-:Y:S01]  /*c600*/  IADD3 R12, R13, R12, RZ ;  /* 0x0000000c0d0c7210 */ /* 0x000fe20007ffe0ff */
[----:B------:R-:W-:-:S04]  /*c610*/  IMAD R13, R19, 0x7800, R125 ;  /* 0x00007800130d7824 */ /* 0x000fc800078e027d */
        /* <DEDUP_REMOVED lines=20> */
[----:B------:R-:W-:Y:S01]  /*c760*/  IMAD.SHL.U32 R50, R50, 0x100, RZ ;  /* 0x0000010032327824 */ /* 0x000fe200078e00ff */
[----:B------:R-:W-:Y:S01]  /*c770*/  SHF.R.U32.HI R49, RZ, 0x18, R49 ;  /* 0x00000018ff317819 */ /* 0x000fe20000011631 */
[----:B------:R-:W-:Y:S01]  /*c780*/  IMAD.U32 R39, R39, 0x10000, RZ ;  /* 0x0001000027277824 */ /* 0x000fe200078e00ff */
[----:B------:R-:W-:-:S02]  /*c790*/  PRMT R54, R37, 0x654, R38 ;  /* 0x0000065425367816 */ /* 0x000fc40000000026 */
        /* <DEDUP_REMOVED lines=9> */
[----:B------:R-:W-:Y:S02]  /*c830*/  PRMT R46, R51, 0x654, R55 ;  /* 0x00000654332e7816 */ /* 0x000fe40000000037 */
[----:B------:R-:W-:Y:S02]  /*c840*/  LOP3.LUT R51, R54, 0xff00, R52, 0xf8, !PT ;  /* 0x0000ff0036337812 */ /* 0x000fe400078ef834 */
[----:B------:R-:W-:Y:S02]  /*c850*/  LOP3.LUT R49, R49, 0xff00, R50, 0xf8, !PT ;  /* 0x0000ff0031317812 */ /* 0x000fe400078ef832 */
[----:B------:R-:W-:Y:S01]  /*c860*/  LOP3.LUT R48, R48, 0xff00, R47, 0xf8, !PT ;  /* 0x0000ff0030307812 */ /* 0x000fe200078ef82f */
[----:B--2---:R-:W-:Y:S01]  /*c870*/  IMAD.MOV.U32 R47, RZ, RZ, R41 ;  /* 0x000000ffff2f7224 */ /* 0x004fe200078e0029 */
[----:B------:R-:W-:Y:S02]  /*c880*/  LOP3.LUT R51, R51, 0xff0000, R45, 0xf8, !PT ;  /* 0x00ff000033337812 */ /* 0x000fe400078ef82d */
[----:B------:R-:W-:-:S02]  /*c890*/  LOP3.LUT R45, R49, 0xff0000, R39, 0xf8, !PT ;  /* 0x00ff0000312d7812 */ /* 0x000fc400078ef827 */
        /* <DEDUP_REMOVED lines=19> */
[----:B------:R-:W-:Y:S01]  /*c9d0*/  LOP3.LUT R46, R48, 0xff0000, R36, 0xf8, !PT ;  /* 0x00ff0000302e7812 */ /* 0x000fe200078ef824 */
[----:B------:R-:W-:Y:S02]  /*c9e0*/  IMAD.MOV.U32 R48, RZ, RZ, R15 ;  /* 0x000000ffff307224 */ /* 0x000fe400078e000f */
[-C--:B------:R-:W-:Y:S01]  /*c9f0*/  FMUL.FTZ R49, R54, R52.reuse ;  /* 0x0000003436317220 */ /* 0x080fe20000410000 */
[C---:B------:R-:W-:Y:S01]  /*ca00*/  FMUL.FTZ R52, R39.reuse, R52 ;  /* 0x0000003427347220 */ /* 0x040fe20000410000 */
[----:B------:R-:W-:Y:S02]  /*ca10*/  LOP3.LUT R36, R38, 0xff0000, R37, 0xf8, !PT ;  /* 0x00ff000026247812 */ /* 0x000fe400078ef825 */
        /* <DEDUP_REMOVED lines=165> */
.L_x_6689:
[----:B------:R-:W-:Y:S05]  /*d470*/  BSYNC B2 ;  /* 0x0000000000027941 */ /* 0x000fea0003800000 */
.L_x_6688:
[----:B------:R-:W-:-:S13]  /*d480*/  ISETP.GE.AND P3, PT, R44, R131, PT ;  /* 0x000000832c00720c */ /* 0x000fda0003f66270 */
[----:B----4-:R-:W-:-:S04]  /*d490*/  @!P3 IADD3 R36, P5, R11, R44, RZ ;  /* 0x0000002c0b24b210 */ /* 0x010fc80007fbe0ff */
[----:B------:R-:W-:Y:S02]  /*d4a0*/  @!P3 LEA.HI.X.SX32 R37, R44, R147, 0x1, P5 ;  /* 0x000000932c25b211 */ /* 0x000fe400028f0eff */
[----:B------:R-:W-:-:S05]  /*d4b0*/  IADD3 R38, P5, R26, R11, RZ ;  /* 0x0000000b1a267210 */ /* 0x000fca0007fbe0ff */
[----:B------:R-:W-:-:S05]  /*d4c0*/  IMAD.X R39, R147, 0x1, R27, P5 ;  /* 0x0000000193277824 */ /* 0x000fca00028e061b */
[----:B0-----:R0:W-:Y:S04]  /*d4d0*/  ST.E.128 desc[UR50][R38.64], R12 ;  /* 0x0000000c26007985 */ /* 0x0011e8000c101d32 */
[----:B--2---:R0:W-:Y:S02]  /*d4e0*/  @!P3 ST.E.128 desc[UR50][R36.64], R40 ;  /* 0x000000282400b985 */ /* 0x0041e4000c101d32 */
.L_x_6679:
[----:B------:R-:W-:Y:S05]  /*d4f0*/  BSYNC B1 ;  /* 0x0000000000017941 */ /* 0x000fea0003800000 */
.L_x_6678:
[----:B------:R-:W-:-:S03]  /*d500*/  UMOV UR4, 0xffffffff ;  /* 0xffffffff00047882 */ /* 0x000fc60000000000 */
[----:B------:R-:W-:Y:S05]  /*d510*/  BRA.DIV UR4, `(.L_x_6690) ;  /* 0x0000027e04207947 */ /* 0x000fea000b800000 */
[----:B--2---:R-:W2:Y:S04]  /*d520*/  SHFL.IDX PT, R119, R119, 0x1, 0x1e1f ;  /* 0x003e1f0077777f89 */ /* 0x004ea800000e0000 */
[----:B------:R-:W0:Y:S02]  /*d530*/  SHFL.IDX PT, R120, R120, 0x1, 0x1e1f ;  /* 0x003e1f0078787f89 */ /* 0x000e2400000e0000 */
.L_x_6991:
        /* <DEDUP_REMOVED lines=15> */
[----:B------:R-:W-:Y:S02]  /*d630*/  LEA.HI R12, R12, R11, RZ, 0x2 ;  /* 0x0000000b0c0c7211 */ /* 0x000fe400078f10ff */
[----:B------:R-:W-:Y:S02]  /*d640*/  SHF.L.U32 R11, R11, 0x4, RZ ;  /* 0x000000040b0b7819 */ /* 0x000fe400000006ff */
        /* <DEDUP_REMOVED lines=75> */
[----:B------:R-:W-:-:S02]  /*db00*/  SHF.R.U32.HI R49, RZ, 0x8, R83 ;  /* 0x00000008ff317819 */ /* 0x000fc40000011653 */
[----:B------:R-:W-:Y:S02]  /*db10*/  LOP3.LUT R50, R67, 0xff, RZ, 0xc0, !PT ;  /* 0x000000ff43327812 */ /* 0x000fe400078ec0ff */
[----:B------:R-:W-:Y:S01]  /*db20*/  PRMT R54, R54, 0x654, R51 ;  /* 0x0000065436367816 */ /* 0x000fe20000000033 */
[----:B------:R-:W-:Y:S01]  /*db30*/  IMAD.SHL.U32 R51, R48, 0x100, RZ ;  /* 0x0000010030337824 */ /* 0x000fe200078e00ff */
[----:B------:R-:W-:Y:S01]  /*db40*/  PRMT R50, R55, 0x654, R50 ;  /* 0x0000065437327816 */ /* 0x000fe20000000032 */
[----:B------:R-:W-:Y:S01]  /*db50*/  IMAD.SHL.U32 R49, R49, 0x100, RZ ;  /* 0x0000010031317824 */ /* 0x000fe200078e00ff */
[----:B------:R-:W-:Y:S02]  /*db60*/  SHF.R.U32.HI R47, RZ, 0x10, R83 ;  /* 0x00000010ff2f7819 */ /* 0x000fe40000011653 */
[----:B------:R-:W-:Y:S02]  /*db70*/  SHF.R.U32.HI R46, RZ, 0x10, R67 ;  /* 0x00000010ff2e7819 */ /* 0x000fe40000011643 */
[----:B------:R-:W-:-:S02]  /*db80*/  LOP3.LUT R51, R50, 0xff00, R51, 0xf8, !PT ;  /* 0x0000ff0032337812 */ /* 0x000fc400078ef833 */
[----:B------:R-:W-:Y:S01]  /*db90*/  LOP3.LUT R49, R54, 0xff00, R49, 0xf8, !PT ;  /* 0x0000ff0036317812 */ /* 0x000fe200078ef831 */
[----:B------:R-:W-:Y:S01]  /*dba0*/  IMAD.U32 R46, R46, 0x10000, RZ ;  /* 0x000100002e2e7824 */ /* 0x000fe200078e00ff */
[----:B------:R-:W-:Y:S02]  /*dbb0*/  SHF.L.U32 R50, R47, 0x10, RZ ;  /* 0x000000102f327819 */ /* 0x000fe400000006ff */
[----:B------:R-:W-:Y:S02]  /*dbc0*/  F2FP.F16.E4M3.UNPACK_B R48, R15 ;  /* 0x0000000fff30723e */ /* 0x000fe400020006ff */
[----:B------:R-:W-:Y:S02]  /*dbd0*/  LOP3.LUT R50, R49, 0xff0000, R50, 0xf8, !PT ;  /* 0x00ff000031327812 */ /* 0x000fe400078ef832 */
[----:B------:R-:W-:Y:S01]  /*dbe0*/  LOP3.LUT R51, R51, 0xff0000, R46, 0xf8, !PT ;  /* 0x00ff000033337812 */ /* 0x000fe200078ef82e */
[--C-:B------:R-:W-:Y:S01]  /*dbf0*/  HADD2.F32 R49, -RZ, R48.reuse.H0_H0 ;  /* 0x20000030ff317230 */ /* 0x100fe20000004100 */
[----:B------:R-:W-:Y:S01]  /*dc00*/  F2FP.F16.E4M3.UNPACK_B R46, R39 ;  /* 0x00000027ff2e723e */ /* 0x000fe200020006ff */
[----:B------:R-:W-:Y:S01]  /*dc10*/  HADD2.F32 R48, -RZ, R48.H1_H1 ;  /* 0x30000030ff307230 */ /* 0x000fe20000004100 */
[----:B------:R-:W-:-:S02]  /*dc20*/  F2FP.F16.E4M3.UNPACK_B R54, R50 ;  /* 0x00000032ff36723e */ /* 0x000fc400020006ff */
[-C--:B------:R-:W-:Y:S01]  /*dc30*/  F2FP.F16.E4M3.UNPACK_B R55, R51.reuse ;  /* 0x00000033ff37723e */ /* 0x080fe200020006ff */
[----:B------:R-:W-:Y:S01]  /*dc40*/  HADD2.F32 R47, -RZ, R46.H0_H0 ;  /* 0x2000002eff2f7230 */ /* 0x000fe20000004100 */
[----:B------:R-:W-:Y:S01]  /*dc50*/  F2FP.F16.E4M3.UNPACK_B R50, R50.H1 ;  /* 0x00000032ff32723e */ /* 0x000fe200030006ff */
[----:B------:R-:W-:Y:S01]  /*dc60*/  HADD2.F32 R65, -RZ, R54.H0_H0 ;  /* 0x20000036ff417230 */ /* 0x000fe20000004100 */
[----:B------:R-:W-:Y:S01]  /*dc70*/  F2FP.F16.E4M3.UNPACK_B R51, R51.H1 ;  /* 0x00000033ff33723e */ /* 0x000fe200030006ff */
[--C-:B------:R-:W-:Y:S01]  /*dc80*/  HADD2.F32 R64, -RZ, R55.reuse.H0_H0 ;  /* 0x20000037ff407230 */ /* 0x100fe20000004100 */
[----:B------:R-:W-:Y:S01]  /*dc90*/  F2FP.SATFINITE.E4M3.F32.PACK_AB_MERGE_C R52, R53, R52, RZ ;  /* 0x000000343534723e */ /* 0x000fe200048070ff */
[----:B------:R-:W-:Y:S02]  /*dca0*/  HADD2.F32 R46, -RZ, R46.H1_H1 ;  /* 0x3000002eff2e7230 */ /* 0x000fe40000004100 */
        /* <DEDUP_REMOVED lines=69> */
[----:B------:R-:W-:Y:S01]  /*e100*/  F2FP.SATFINITE.E4M3.F32.PACK_AB_MERGE_C R50, R50, R15, RZ ;  /* 0x0000000f3232723e */ /* 0x000fe200048070ff */
[----:B------:R-:W-:Y:S01]  /*e110*/  IMAD.MOV.U32 R36, RZ, RZ, R14 ;  /* 0x000000ffff247224 */ /* 0x000fe200078e000e */
        /* <DEDUP_REMOVED lines=24> */
[----:B------:R-:W-:Y:S01]  /*e2a0*/  F2FP.SATFINITE.E4M3.F32.PACK_AB_MERGE_C R15, R48, R49, R39 ;  /* 0x00000031300f723e */ /* 0x000fe20004807027 */
        /* <DEDUP_REMOVED lines=9> */
[----:B------:R-:W-:Y:S02]  /*e340*/  HADD2.F32 R64, -RZ, R143.H0_H0 ;  /* 0x2000008fff407230 */ /* 0x000fe40000004100 */
        /* <DEDUP_REMOVED lines=19> */
.L_x_6694:
[----:B------:R-:W-:Y:S05]  /*e480*/  BSYNC B2 ;  /* 0x0000000000027941 */ /* 0x000fea0003800000 */
.L_x_6693:
[----:B------:R-:W-:Y:S01]  /*e490*/  ISETP.GE.AND P3, PT, R11, R131, PT ;  /* 0x000000830b00720c */ /* 0x000fe20003f66270 */
[----:B0-----:R0:W-:-:S12]  /*e4a0*/  ST.E.128 desc[UR50][R40.64], R12 ;  /* 0x0000000c28007985 */ /* 0x0011d8000c101d32 */
[----:B------:R-:W-:-:S04]  /*e4b0*/  @!P3 IADD3 R42, P4, R11, R120, RZ ;  /* 0x000000780b2ab210 */ /* 0x000fc80007f9e0ff */
[----:B------:R-:W-:-:S05]  /*e4c0*/  @!P3 LEA.HI.X.SX32 R43, R11, R119, 0x1, P4 ;  /* 0x000000770b2bb211 */ /* 0x000fca00020f0eff */
[----:B--2---:R0:W-:Y:S04]  /*e4d0*/  @!P3 ST.E.128 desc[UR50][R42.64], R36 ;  /* 0x000000242a00b985 */ /* 0x0041e8000c101d32 */
.L_x_6692:
[----:B------:R-:W-:Y:S05]  /*e4e0*/  BSYNC B1 ;  /* 0x0000000000017941 */ /* 0x000fea0003800000 */
.L_x_6691:
        /* <DEDUP_REMOVED lines=29> */
[----:B---3--:R-:W-:Y:S01]  /*e6c0*/  IMAD.MOV.U32 R47, RZ, RZ, R36 ;  /* 0x000000ffff2f7224 */ /* 0x008fe200078e0024 */
[----:B------:R-:W-:Y:S01]  /*e6d0*/  SHF.R.U32.HI R50, RZ, 0x8, R77 ;  /* 0x00000008ff327819 */ /* 0x000fe2000001164d */
[----:B--2---:R-:W-:Y:S01]  /*e6e0*/  IMAD.MOV.U32 R46, RZ, RZ, R12 ;  /* 0x000000ffff2e7224 */ /* 0x004fe200078e000c */
[----:B------:R-:W-:Y:S01]  /*e6f0*/  LOP3.LUT R53, R61, 0xff, RZ, 0xc0, !PT ;  /* 0x000000ff3d357812 */ /* 0x000fe200078ec0ff */
[----:B------:R-:W-:Y:S01]  /*e700*/  IMAD.SHL.U32 R52, R52, 0x100, RZ ;  /* 0x0000010034347824 */ /* 0x000fe200078e00ff */
[----:B------:R-:W-:Y:S01]  /*e710*/  SHF.R.U32.HI R64, RZ, 0x18, R61 ;  /* 0x00000018ff407819 */ /* 0x000fe2000001163d */
[----:B------:R-:W-:Y:S01]  /*e720*/  IMAD.SHL.U32 R50, R50, 0x100, RZ ;  /* 0x0000010032327824 */ /* 0x000fe200078e00ff */
[----:B------:R-:W-:Y:S01]  /*e730*/  LOP3.LUT R55, R77, 0xff, RZ, 0xc0, !PT ;  /* 0x000000ff4d377812 */ /* 0x000fe200078ec0ff */
[----:B------:R-:W-:Y:S01]  /*e740*/  IMAD.MOV.U32 R42, RZ, RZ, R14 ;  /* 0x000000ffff2a7224 */ /* 0x000fe200078e000e */
[----:B------:R-:W-:-:S02]  /*e750*/  SHF.R.U32.HI R62, RZ, 0x18, R77 ;  /* 0x00000018ff3e7819 */ /* 0x000fc4000001164d */
[----:B------:R-:W-:Y:S02]  /*e760*/  SHF.R.U32.HI R48, RZ, 0x10, R61 ;  /* 0x00000010ff307819 */ /* 0x000fe4000001163d */
[--C-:B------:R-:W-:Y:S02]  /*e770*/  SHF.R.U32.HI R51, RZ, 0x8, R79.reuse ;  /* 0x00000008ff337819 */ /* 0x100fe4000001164f */
[----:B------:R-:W-:Y:S01]  /*e780*/  LOP3.LUT R60, R79, 0xff, RZ, 0xc0, !PT ;  /* 0x000000ff4f3c7812 */ /* 0x000fe200078ec0ff */
[----:B------:R-:W-:Y:S01]  /*e790*/  IMAD.U32 R14, R48, 0x10000, RZ ;  /* 0x00010000300e7824 */ /* 0x000fe200078e00ff */
[----:B------:R-:W-:Y:S01]  /*e7a0*/  SHF.R.U32.HI R61, RZ, 0x18, R79 ;  /* 0x00000018ff3d7819 */ /* 0x000fe2000001164f */
[----:B------:R-:W-:Y:S01]  /*e7b0*/  IMAD.SHL.U32 R51, R51, 0x100, RZ ;  /* 0x0000010033337824 */ /* 0x000fe200078e00ff */
[----:B------:R-:W-:Y:S02]  /*e7c0*/  PRMT R53, R64, 0x654, R53 ;  /* 0x0000065440357816 */ /* 0x000fe40000000035 */
[----:B------:R-:W-:-:S02]  /*e7d0*/  PRMT R55, R62, 0x654, R55 ;  /* 0x000006543e377816 */ /* 0x000fc40000000037 */
[--C-:B0-----:R-:W-:Y:S02]  /*e7e0*/  SHF.R.U32.HI R11, RZ, 0x10, R63.reuse ;  /* 0x00000010ff0b7819 */ /* 0x101fe4000001163f */
[--C-:B------:R-:W-:Y:S02]  /*e7f0*/  SHF.R.U32.HI R49, RZ, 0x8, R63.reuse ;  /* 0x00000008ff317819 */ /* 0x100fe4000001163f */
[----:B------:R-:W-:Y:S01]  /*e800*/  LOP3.LUT R54, R63, 0xff, RZ, 0xc0, !PT ;  /* 0x000000ff3f367812 */ /* 0x000fe200078ec0ff */
[----:B------:R-:W-:Y:S01]  /*e810*/  IMAD.U32 R11, R11, 0x10000, RZ ;  /* 0x000100000b0b7824 */ /* 0x000fe200078e00ff */
[----:B------:R-:W-:Y:S02]  /*e820*/  SHF.R.U32.HI R63, RZ, 0x18, R63 ;  /* 0x00000018ff3f7819 */ /* 0x000fe4000001163f */
[----:B------:R-:W-:Y:S02]  /*e830*/  PRMT R60, R61, 0x654, R60 ;  /* 0x000006543d3c7816 */ /* 0x000fe4000000003c */
[----:B------:R-:W-:-:S02]  /*e840*/  LOP3.LUT R53, R53, 0xff00, R52, 0xf8, !PT ;  /* 0x0000ff0035357812 */ /* 0x000fc400078ef834 */
[----:B------:R-:W-:Y:S02]  /*e850*/  LOP3.LUT R61, R55, 0xff00, R50, 0xf8, !PT ;  /* 0x0000ff00373d7812 */ /* 0x000fe400078ef832 */
[----:B------:R-:W-:Y:S02]  /*e860*/  F2FP.F16.E4M3.UNPACK_B R55, R142.H1 ;  /* 0x0000008eff37723e */ /* 0x000fe400030006ff */
[----:B------:R-:W-:Y:S02]  /*e870*/  F2FP.F16.E4M3.UNPACK_B R52, R47.H1 ;  /* 0x0000002fff34723e */ /* 0x000fe400030006ff */
[----:B------:R-:W-:Y:S01]  /*e880*/  PRMT R54, R63, 0x654, R54 ;  /* 0x000006543f367816 */ /* 0x000fe20000000036 */
[--C-:B------:R-:W-:Y:S01]  /*e890*/  HADD2.F32 R12, -RZ, R55.reuse.H0_H0 ;  /* 0x20000037ff0c7230 */ /* 0x100fe20000004100 */
[----:B------:R-:W-:Y:S01]  /*e8a0*/  SHF.L.U32 R49, R49, 0x8, RZ ;  /* 0x0000000831317819 */ /* 0x000fe200000006ff */
[--C-:B------:R-:W-:Y:S01]  /*e8b0*/  HADD2.F32 R50, -RZ, R52.reuse.H0_H0 ;  /* 0x20000034ff327230 */ /* 0x100fe20000004100 */
[----:B------:R-:W-:Y:S01]  /*e8c0*/  F2FP.F16.E4M3.UNPACK_B R48, R46.H1 ;  /* 0x0000002eff30723e */ /* 0x000fe200030006ff */
[----:B------:R-:W-:Y:S01]  /*e8d0*/  HADD2.F32 R55, -RZ, R55.H1_H1 ;  /* 0x30000037ff377230 */ /* 0x000fe20000004100 */
[----:B------:R-:W-:Y:S01]  /*e8e0*/  SHF.R.U32.HI R43, RZ, 0x10, R77 ;  /* 0x00000010ff2b7819 */ /* 0x000fe2000001164d */
[----:B------:R-:W-:Y:S01]  /*e8f0*/  HADD2.F32 R52, -RZ, R52.H1_H1 ;  /* 0x30000034ff347230 */ /* 0x000fe20000004100 */
[----:B------:R-:W-:-:S02]  /*e900*/  SHF.R.U32.HI R45, RZ, 0x10, R79 ;  /* 0x00000010ff2d7819 */ /* 0x000fc4000001164f */
[----:B------:R-:W-:Y:S01]  /*e910*/  LOP3.LUT R60, R60, 0xff00, R51, 0xf8, !PT ;  /* 0x0000ff003c3c7812 */ /* 0x000fe200078ef833 */
[----:B------:R-:W-:Y:S01]  /*e920*/  IMAD.U32 R36, R43, 0x10000, RZ ;  /* 0x000100002b247824 */ /* 0x000fe200078e00ff */
[----:B------:R-:W-:Y:S01]  /*e930*/  F2FP.F16.E4M3.UNPACK_B R51, R140.H1 ;  /* 0x0000008cff33723e */ /* 0x000fe200030006ff */
[----:B------:R-:W-:Y:S01]  /*e940*/  IMAD.U32 R43, R45, 0x10000, RZ ;  /* 0x000100002d2b7824 */ /* 0x000fe200078e00ff */
[----:B------:R-:W-:Y:S01]  /*e950*/  LOP3.LUT R54, R54, 0xff00, R49, 0xf8, !PT ;  /* 0x0000ff0036367812 */ /* 0x000fe200078ef831 */
[--C-:B------:R-:W-:Y:S01]  /*e960*/  HADD2.F32 R49, -RZ, R48.reuse.H0_H0 ;  /* 0x20000030ff317230 */ /* 0x100fe20000004100 */
        /* <DEDUP_REMOVED lines=19> */
[C---:B------:R-:W-:Y:S01]  /*eaa0*/  FMUL.FTZ R55, R48.reuse, R55 ;  /* 0x0000003730377220 */ /* 0x040fe20000410000 */
[----:B------:R-:W-:Y:S02]  /*eab0*/  HADD2.F32 R54, -RZ, R140.H0_H0 ;  /* 0x2000008cff367230 */ /* 0x000fe40000004100 */
[-C--:B------:R-:W-:Y:S01]  /*eac0*/  FMUL.FTZ R60, R49, R46.reuse ;  /* 0x0000002e313c7220 */ /* 0x080fe20000410000 */
[C---:B------:R-:W-:Y:S01]  /*ead0*/  FMUL.FTZ R62, R47.reuse, R46 ;  /* 0x0000002e2f3e7220 */ /* 0x040fe20000410000 */
[-C--:B------:R-:W-:Y:S01]  /*eae0*/  FFMA.FTZ R46, R48, R53.reuse, -R61 ;  /* 0x00000035302e7223 */ /* 0x080fe2000001083d */
[----:B------:R-:W-:Y:S01]  /*eaf0*/  FFMA.FTZ R48, R52, R53, R55 ;  /* 0x0000003534307223 */ /* 0x000fe20000010037 */
[----:B------:R-:W-:Y:S02]  /*eb00*/  HADD2.F32 R55, -RZ, R142.H1_H1 ;  /* 0x3000008eff377230 */ /* 0x000fe40000004100 */
[----:B------:R-:W-:Y:S01]  /*eb10*/  FFMA.FTZ R47, R47, R54, -R60 ;  /* 0x000000362f2f7223 */ /* 0x000fe2000001083c */
[----:B------:R-:W-:-:S02]  /*eb20*/  HADD2.F32 R50, -RZ, R50.H1_H1 ;  /* 0x30000032ff327230 */ /* 0x000fc40000004100 */
[----:B------:R-:W-:Y:S01]  /*eb30*/  FFMA.FTZ R49, R49, R54, R62 ;  /* 0x0000003631317223 */ /* 0x000fe2000001003e */
[----:B------:R-:W-:Y:S01]  /*eb40*/  HADD2.F32 R52, -RZ, R51.H1_H1 ;  /* 0x30000033ff347230 */ /* 0x000fe20000004100 */
[----:B------:R-:W-:Y:S01]  /*eb50*/  F2FP.F16.E4M3.UNPACK_B R63, R141.H1 ;  /* 0x0000008dff3f723e */ /* 0x000fe200030006ff */
[----:B------:R-:W-:Y:S01]  /*eb60*/  HADD2.F32 R61, -RZ, R140.H1_H1 ;  /* 0x3000008cff3d7230 */ /* 0x000fe20000004100 */
[----:B------:R-:W-:Y:S01]  /*eb70*/  F2FP.F16.E4M3.UNPACK_B R53, R38.H1 ;  /* 0x00000026ff35723e */ /* 0x000fe200030006ff */
[-C--:B------:R-:W-:Y:S01]  /*eb80*/  FMUL.FTZ R67, R50, R55.reuse ;  /* 0x0000003732437220 */ /* 0x080fe20000410000 */
[----:B------:R-:W-:Y:S01]  /*eb90*/  F2FP.F16.E4M3.UNPACK_B R54, R42.H1 ;  /* 0x0000002aff36723e */ /* 0x000fe200030006ff */
[C---:B------:R-:W-:Y:S01]  /*eba0*/  FMUL.FTZ R65, R52.reuse, R55 ;  /* 0x0000003734417220 */ /* 0x040fe20000410000 */
[----:B------:R-:W-:Y:S01]  /*ebb0*/  F2FP.F16.E4M3.UNPACK_B R60, R139.H1 ;  /* 0x0000008bff3c723e */ /* 0x000fe200030006ff */
[----:B------:R-:W-:Y:S02]  /*ebc0*/  HADD2.F32 R64, -RZ, R63.H0_H0 ;  /* 0x2000003fff407230 */ /* 0x000fe40000004100 */
[----:B------:R-:W-:Y:S01]  /*ebd0*/  FFMA.FTZ R52, R52, R61, R67 ;  /* 0x0000003d34347223 */ /* 0x000fe20000010043 */
[----:B------:R-:W-:-:S02]  /*ebe0*/  HADD2.F32 R55, -RZ, R53.H0_H0 ;  /* 0x20000035ff377230 */ /* 0x000fc40000004100 */
[----:B------:R-:W-:Y:S01]  /*ebf0*/  FFMA.FTZ R50, R50, R61, -R65 ;  /* 0x0000003d32327223 */ /* 0x000fe20000010841 */
        /* <DEDUP_REMOVED lines=11> */
[CC--:B------:R-:W-:Y:S01]  /*ecb0*/  FMUL.FTZ R65, R61.reuse, R63.reuse ;  /* 0x0000003f3d417220 */ /* 0x0c0fe20000410000 */
[----:B------:R-:W-:Y:S01]  /*ecc0*/  F2FP.F16.E4M3.UNPACK_B R55, R38 ;  /* 0x00000026ff37723e */ /* 0x000fe200020006ff */
[C---:B------:R-:W-:Y:S01]  /*ecd0*/  FMUL.FTZ R64, R54.reuse, R63 ;  /* 0x0000003f36407220 */ /* 0x040fe20000410000 */
[----:B------:R-:W-:Y:S01]  /*ece0*/  F2FP.F16.E4M3.UNPACK_B R139, R139 ;  /* 0x0000008bff8b723e */ /* 0x000fe200020006ff */
[----:B------:R-:W-:Y:S01]  /*ecf0*/  FFMA.FTZ R38, R54, R62, -R65 ;  /* 0x0000003e36267223 */ /* 0x000fe20000010841 */
[----:B------:R-:W-:Y:S01]  /*ed00*/  F2FP.F16.E4M3.UNPACK_B R42, R42 ;  /* 0x0000002aff2a723e */ /* 0x000fe200020006ff */
[----:B------:R-:W-:Y:S02]  /*ed10*/  HADD2.F32 R65, -RZ, R141.H0_H0 ;  /* 0x2000008dff417230 */ /* 0x000fe40000004100 */
[----:B------:R-:W-:Y:S01]  /*ed20*/  FFMA.FTZ R66, R61, R62, R64 ;  /* 0x0000003e3d427223 */ /* 0x000fe20000010040 */
[----:B------:R-:W-:Y:S01]  /*ed30*/  HADD2.F32 R60, -RZ, R55.H0_H0 ;  /* 0x20000037ff3c7230 */ /* 0x000fe20000004100 */
[----:B------:R-:W-:Y:S01]  /*ed40*/  F2FP.SATFINITE.E4M3.F32.PACK_AB_MERGE_C R43, R46, R43, RZ ;  /* 0x0000002b2e2b723e */ /* 0x000fe200048070ff */
[----:B------:R-:W-:Y:S01]  /*ed50*/  HADD2.F32 R54, -RZ, R42.H0_H0 ;  /* 0x2000002aff367230 */ /* 0x000fe20000004100 */
[----:B------:R-:W-:Y:S01]  /*ed60*/  F2FP.SATFINITE.E4M3.F32.PACK_AB_MERGE_C R46, R48, R45, RZ ;  /* 0x0000002d302e723e */ /* 0x000fe200048070ff */
[----:B------:R-:W-:-:S02]  /*ed70*/  HADD2.F32 R63, -RZ, R139.H0_H0 ;  /* 0x2000008bff3f7230 */ /* 0x000fc40000004100 */
[-C--:B------:R-:W-:Y:S01]  /*ed80*/  FMUL.FTZ R67, R60, R65.reuse ;  /* 0x000000413c437220 */ /* 0x080fe20000410000 */
[----:B------:R-:W-:Y:S02]  /*ed90*/  HADD2.F32 R62, -RZ, R141.H1_H1 ;  /* 0x3000008dff3e7230 */ /* 0x000fe40000004100 */
[----:B------:R-:W-:Y:S01]  /*eda0*/  FMUL.FTZ R65, R54, R65 ;  /* 0x0000004136417220 */ /* 0x000fe20000410000 */
[----:B------:R-:W-:Y:S01]  /*edb0*/  HADD2.F32 R61, -RZ, R55.H1_H1 ;  /* 0x30000037ff3d7230 */ /* 0x000fe20000004100 */
[----:B------:R-:W-:Y:S01]  /*edc0*/  F2FP.SATFINITE.E4M3.F32.PACK_AB_MERGE_C R45, R50, R47, R43 ;  /* 0x0000002f322d723e */ /* 0x000fe2000480702b */
[----:B------:R-:W-:Y:S02]  /*edd0*/  HADD2.F32 R55, -RZ, R42.H1_H1 ;  /* 0x3000002aff377230 */ /* 0x000fe40000004100 */
[----:B------:R-:W-:Y:S01]  /*ede0*/  FFMA.FTZ R42, R54, R63, -R67 ;  /* 0x0000003f362a7223 */ /* 0x000fe20000010843 */
[----:B------:R-:W-:Y:S02]  /*edf0*/  HADD2.F32 R54, -RZ, R139.H1_H1 ;  /* 0x3000008bff367230 */ /* 0x000fe40000004100 */
[-C--:B------:R-:W-:Y:S01]  /*ee00*/  FMUL.FTZ R64, R61, R62.reuse ;  /* 0x0000003e3d407220 */ /* 0x080fe20000410000 */
[----:B------:R-:W-:Y:S01]  /*ee10*/  F2FP.F16.E4M3.UNPACK_B R48, R37 ;  /* 0x00000025ff30723e */ /* 0x000fe200020006ff */
[C---:B------:R-:W-:Y:S01]  /*ee20*/  FMUL.FTZ R62, R55.reuse, R62 ;  /* 0x0000003e373e7220 */ /* 0x040fe20000410000 */
[----:B------:R-:W-:Y:S01]  /*ee30*/  F2FP.F16.E4M3.UNPACK_B R47, R13 ;  /* 0x0000000dff2f723e */ /* 0x000fe200020006ff */
[-C--:B------:R-:W-:Y:S01]  /*ee40*/  FFMA.FTZ R55, R55, R54.reuse, -R64 ;  /* 0x0000003637377223 */ /* 0x080fe20000010840 */
[----:B------:R-:W-:Y:S01]  /*ee50*/  FFMA.FTZ R65, R60, R63, R65 ;  /* 0x0000003f3c417223 */ /* 0x000fe20000010041 */
[----:B------:R-:W-:Y:S01]  /*ee60*/  FFMA.FTZ R62, R61, R54, R62 ;  /* 0x000000363d3e7223 */ /* 0x000fe2000001003e */
[----:B------:R-:W-:Y:S01]  /*ee70*/  F2FP.F16.E4M3.UNPACK_B R54, R36 ;  /* 0x00000024ff36723e */ /* 0x000fe200020006ff */
[--C-:B------:R-:W-:Y:S01]  /*ee80*/  HADD2.F32 R50, -RZ, R48.reuse.H0_H0 ;  /* 0x20000030ff327230 */ /* 0x100fe20000004100 */
[----:B------:R-:W-:Y:S01]  /*ee90*/  F2FP.SATFINITE.E4M3.F32.PACK_AB_MERGE_C R38, R38, R51, RZ ;  /* 0x000000332626723e */ /* 0x000fe200048070ff */
[----:B------:R-:W-:Y:S01]  /*eea0*/  HADD2.F32 R51, -RZ, R48.H1_H1 ;  /* 0x30000030ff337230 */ /* 0x000fe20000004100 */
[----:B------:R-:W-:Y:S01]  /*eeb0*/  F2FP.SATFINITE.E4M3.F32.PACK_AB_MERGE_C R43, R52, R49, R46 ;  /* 0x00000031342b723e */ /* 0x000fe2000480702e */
[--C-:B------:R-:W-:Y:S01]  /*eec0*/  HADD2.F32 R49, -RZ, R54.reuse.H0_H0 ;  /* 0x20000036ff317230 */ /* 0x100fe20000004100 */
        /* <DEDUP_REMOVED lines=9> */
[----:B------:R-:W-:Y:S02]  /*ef60*/  HADD2.F32 R49, -RZ, R47.H1_H1 ;  /* 0x3000002fff317230 */ /* 0x000fe40000004100 */
[-C--:B------:R-:W-:Y:S01]  /*ef70*/  FMUL.FTZ R60, R51, R54.reuse ;  /* 0x00000036333c7220 */ /* 0x080fe20000410000 */
[----:B------:R-:W-:Y:S02]  /*ef80*/  HADD2.F32 R52, -RZ, R52.H1_H1 ;  /* 0x30000034ff347230 */ /* 0x000fe40000004100 */
[-C--:B------:R-:W-:Y:S01]  /*ef90*/  FFMA.FTZ R46, R46, R53.reuse, -R55 ;  /* 0x000000352e2e7223 */ /* 0x080fe20000010837 */
[----:B------:R-:W-:Y:S01]  /*efa0*/  FFMA.FTZ R47, R50, R53, R61 ;  /* 0x00000035322f7223 */ /* 0x000fe2000001003d */
[----:B------:R-:W-:Y:S01]  /*efb0*/  FMUL.FTZ R54, R49, R54 ;  /* 0x0000003631367220 */ /* 0x000fe20000410000 */
[----:B------:R-:W-:Y:S02]  /*efc0*/  F2FP.F16.E4M3.UNPACK_B R50, R37.H1 ;  /* 0x00000025ff32723e */ /* 0x000fe400030006ff */
[----:B------:R-:W-:Y:S01]  /*efd0*/  F2FP.F16.E4M3.UNPACK_B R53, R36.H1 ;  /* 0x00000024ff35723e */ /* 0x000fe200030006ff */
[-C--:B------:R-:W-:Y:S01]  /*efe0*/  FFMA.FTZ R36, R51, R52.reuse, R54 ;  /* 0x0000003433247223 */ /* 0x080fe20000010036 */
[----:B------:R-:W-:Y:S01]  /*eff0*/  F2FP.F16.E4M3.UNPACK_B R48, R13.H1 ;  /* 0x0000000dff30723e */ /* 0x000fe200030006ff */
[----:B------:R-:W-:Y:S01]  /*f000*/  FFMA.FTZ R13, R49, R52, -R60 ;  /* 0x00000034310d7223 */ /* 0x000fe2000001083c */
        /* <DEDUP_REMOVED lines=11> */
[----:B------:R-:W-:Y:S02]  /*f0c0*/  HADD2.F32 R54, -RZ, R53.H1_H1 ;  /* 0x30000035ff367230 */ /* 0x000fe40000004100 */
        /* <DEDUP_REMOVED lines=56> */
.L_x_6698:
[----:B------:R-:W-:Y:S05]  /*f450*/  BSYNC B2 ;  /* 0x0000000000027941 */ /* 0x000fea0003800000 */
.L_x_6697:
[----:B------:R-:W-:Y:S01]  /*f460*/  ISETP.GE.AND P3, PT, R44, R131, PT ;  /* 0x000000832c00720c */ /* 0x000fe20003f66270 */
[----:B--2---:R2:W-:-:S12]  /*f470*/  ST.E.128 desc[UR50][R40.64], R12 ;  /* 0x0000000c28007985 */ /* 0x0045d8000c101d32 */
[----:B------:R-:W-:-:S04]  /*f480*/  @!P3 IADD3 R42, P4, R44, R120, RZ ;  /* 0x000000782c2ab210 */ /* 0x000fc80007f9e0ff */
[----:B------:R-:W-:-:S05]  /*f490*/  @!P3 LEA.HI.X.SX32 R43, R44, R119, 0x1, P4 ;  /* 0x000000772c2bb211 */ /* 0x000fca00020f0eff */
[----:B---3--:R2:W-:Y:S04]  /*f4a0*/  @!P3 ST.E.128 desc[UR50][R42.64], R36 ;  /* 0x000000242a00b985 */ /* 0x0085e8000c101d32 */
.L_x_6696:
[----:B------:R-:W-:Y:S05]  /*f4b0*/  BSYNC B1 ;  /* 0x0000000000017941 */ /* 0x000fea0003800000 */
.L_x_6695:
[----:B------:R-:W-:-:S13]  /*f4c0*/  ISETP.NE.AND P3, PT, R30, RZ, PT ;  /* 0x000000ff1e00720c */ /* 0x000fda0003f65270 */
[----:B------:R-:W-:Y:S05]  /*f4d0*/  @!P3 BRA `(.L_x_6647) ;  /* 0x0000001400d8b947 */ /* 0x000fea0003800000 */
[----:B0-2---:R-:W2:Y:S04]  /*f4e0*/  LDL R14, [R1+0x3c] ;  /* 0x00003c00010e7983 */ /* 0x005ea80000100800 */
[----:B------:R-:W5:Y:S01]  /*f4f0*/  LDL R13, [R1+0x40] ;  /* 0x00004000010d7983 */ /* 0x000f620000100800 */
[----:B------:R-:W-:Y:S01]  /*f500*/  LOP3.LUT P4, RZ, R23, 0x1, RZ, 0xc0, !PT ;  /* 0x0000000117ff7812 */ /* 0x000fe2000788c0ff */
[----:B------:R-:W-:Y:S01]  /*f510*/  BSSY B1, `(.L_x_6699) ;  /* 0x00000f0000017945 */ /* 0x000fe20003800000 */
[----:B------:R-:W-:Y:S02]  /*f520*/  IADD3 R40, P3, R26, R120, RZ ;  /* 0x000000781a287210 */ /* 0x000fe40007f7e0ff */
[----:B------:R-:W-:-:S03]  /*f530*/  SEL R138, R114, R138, !P4 ;  /* 0x0000008a728a7207 */ /* 0x000fc60006000000 */
[----:B------:R-:W-:Y:S01]  /*f540*/  IMAD.X R41, R119, 0x1, R27, P3 ;  /* 0x0000000177297824 */ /* 0x000fe200018e061b */
[----:B----4-:R-:W-:Y:S02]  /*f550*/  SHF.R.S32.HI R11, RZ, 0x1f, R138 ;  /* 0x0000001fff0b7819 */ /* 0x010fe4000001148a */
[----:B------:R-:W-:Y:S02]  /*f560*/  ISETP.GE.AND P3, PT, R224, R113, PT ;  /* 0x00000071e000720c */ /* 0x000fe40003f66270 */
        /* <DEDUP_REMOVED lines=8> */
[----:B------:R-:W-:-:S04]  /*f5f0*/  LOP3.LUT R12, R12, R3, RZ, 0x3c, !PT ;  /* 0x000000030c0c7212 */ /* 0x000fc800078e3cff */
[----:B------:R-:W-:Y:S01]  /*f600*/  IADD3 R12, R11, R12, RZ ;  /* 0x0000000c0b0c7210 */ /* 0x000fe20007ffe0ff */
[----:B------:R-:W-:-:S04]  /*f610*/  IMAD R11, R19, 0x7800, R123 ;  /* 0x00007800130b7824 */ /* 0x000fc800078e027b */
        /* <DEDUP_REMOVED lines=12> */
[----:B------:R-:W-:Y:S01]  /*f6e0*/  SHF.R.U32.HI R52, RZ, 0x18, R73 ;  /* 0x00000018ff347819 */ /* 0x000fe20000011649 */
[----:B------:R-:W-:Y:S01]  /*f6f0*/  IMAD.SHL.U32 R53, R53, 0x100, RZ ;  /* 0x0000010035357824 */ /* 0x000fe200078e00ff */
[----:B------:R-:W-:Y:S01]  /*f700*/  LOP3.LUT R49, R73, 0xff, RZ, 0xc0, !PT ;  /* 0x000000ff49317812 */ /* 0x000fe200078ec0ff */
[----:B------:R-:W-:Y:S01]  /*f710*/  IMAD.MOV.U32 R43, RZ, RZ, R14 ;  /* 0x000000ffff2b7224 */ /* 0x000fe200078e000e */
[----:B------:R-:W-:Y:S01]  /*f720*/  SHF.R.U32.HI R60, RZ, 0x18, R57 ;  /* 0x00000018ff3c7819 */ /* 0x000fe20000011639 */
[----:B------:R-:W-:Y:S01]  /*f730*/  IMAD.MOV.U32 R44, RZ, RZ, R38 ;  /* 0x000000ffff2c7224 */ /* 0x000fe200078e0026 */
[----:B0-----:R-:W-:-:S02]  /*f740*/  LOP3.LUT R11, R57, 0xff, RZ, 0xc0, !PT ;  /* 0x000000ff390b7812 */ /* 0x001fc400078ec0ff */
[----:B------:R-:W-:Y:S02]  /*f750*/  SHF.R.U32.HI R58, RZ, 0x10, R57 ;  /* 0x00000010ff3a7819 */ /* 0x000fe40000011639 */
[----:B------:R-:W-:Y:S02]  /*f760*/  SHF.R.U32.HI R57, RZ, 0x18, R59 ;  /* 0x00000018ff397819 */ /* 0x000fe4000001163b */
[----:B------:R-:W-:Y:S01]  /*f770*/  LOP3.LUT R48, R59, 0xff, RZ, 0xc0, !PT ;  /* 0x000000ff3b307812 */ /* 0x000fe200078ec0ff */
[----:B------:R-:W-:Y:S01]  /*f780*/  IMAD.U32 R14, R58, 0x10000, RZ ;  /* 0x000100003a0e7824 */ /* 0x000fe200078e00ff */
[----:B------:R-:W-:Y:S02]  /*f790*/  SHF.R.U32.HI R51, RZ, 0x8, R73 ;  /* 0x00000008ff337819 */ /* 0x000fe40000011649 */
[----:B------:R-:W-:Y:S01]  /*f7a0*/  PRMT R36, R52, 0x654, R49 ;  /* 0x0000065434247816 */ /* 0x000fe20000000031 */
[----:B------:R-:W-:Y:S01]  /*f7b0*/  IMAD.SHL.U32 R49, R54, 0x100, RZ ;  /* 0x0000010036317824 */ /* 0x000fe200078e00ff */
[----:B------:R-:W-:Y:S01]  /*f7c0*/  LOP3.LUT R50, R75, 0xff0000ff, RZ, 0xc0, !PT ;  /* 0xff0000ff4b327812 */ /* 0x000fe200078ec0ff */
[----:B------:R-:W-:Y:S01]  /*f7d0*/  IMAD.SHL.U32 R51, R51, 0x100, RZ ;  /* 0x0000010033337824 */ /* 0x000fe200078e00ff */
[----:B------:R-:W-:-:S02]  /*f7e0*/  PRMT R11, R60, 0x654, R11 ;  /* 0x000006543c0b7816 */ /* 0x000fc4000000000b */
[----:B------:R-:W-:Y:S02]  /*f7f0*/  SHF.R.U32.HI R56, RZ, 0x10, R59 ;  /* 0x00000010ff387819 */ /* 0x000fe4000001163b */
[----:B------:R-:W-:Y:S02]  /*f800*/  PRMT R48, R57, 0x654, R48 ;  /* 0x0000065439307816 */ /* 0x000fe40000000030 */
[----:B------:R-:W-:Y:S02]  /*f810*/  LOP3.LUT R11, R11, 0xff00, R12, 0xf8, !PT ;  /* 0x0000ff000b0b7812 */ /* 0x000fe400078ef80c */
[----:B------:R-:W-:Y:S02]  /*f820*/  LOP3.LUT R54, R50, 0xff00, R53, 0xf8, !PT ;  /* 0x0000ff0032367812 */ /* 0x000fe400078ef835 */
[----:B------:R-:W-:Y:S02]  /*f830*/  LOP3.LUT R49, R48, 0xff00, R49, 0xf8, !PT ;  /* 0x0000ff0030317812 */ /* 0x000fe400078ef831 */
[----:B------:R-:W-:-:S02]  /*f840*/  SHF.L.U32 R12, R56, 0x10, RZ ;  /* 0x00000010380c7819 */ /* 0x000fc400000006ff */
[----:B------:R-:W-:Y:S02]  /*f850*/  F2FP.F16.E4M3.UNPACK_B R52, R132.H1 ;  /* 0x00000084ff34723e */ /* 0x000fe400030006ff */
[----:B------:R-:W-:Y:S02]  /*f860*/  F2FP.F16.E4M3.UNPACK_B R50, R47.H1 ;  /* 0x0000002fff32723e */ /* 0x000fe400030006ff */
[----:B------:R-:W-:Y:S02]  /*f870*/  F2FP.F16.E4M3.UNPACK_B R48, R46.H1 ;  /* 0x0000002eff30723e */ /* 0x000fe400030006ff */
[----:B------:R-:W-:Y:S02]  /*f880*/  SHF.R.U32.HI R45, RZ, 0x10, R73 ;  /* 0x00000010ff2d7819 */ /* 0x000fe40000011649 */
[----:B------:R-:W-:Y:S01]  /*f890*/  LOP3.LUT R36, R36, 0xff00, R51, 0xf8, !PT ;  /* 0x0000ff0024247812 */ /* 0x000fe200078ef833 */
[----:B------:R-:W-:Y:S01]  /*f8a0*/  HADD2.F32 R38, -RZ, R48.H0_H0 ;  /* 0x20000030ff267230 */ /* 0x000fe20000004100 */
[----:B------:R-:W-:Y:S01]  /*f8b0*/  LOP3.LUT R14, R11, 0xff0000, R14, 0xf8, !PT ;  /* 0x00ff00000b0e7812 */ /* 0x000fe200078ef80e */
[----:B------:R-:W-:Y:S01]  /*f8c0*/  IMAD.U32 R53, R45, 0x10000, RZ ;  /* 0x000100002d357824 */ /* 0x000fe200078e00ff */
[----:B------:R-:W-:Y:S01]  /*f8d0*/  LOP3.LUT R11, R49, 0xff0000, R12, 0xf8, !PT ;  /* 0x00ff0000310b7812 */ /* 0x000fe200078ef80c */
[----:B------:R-:W-:Y:S01]  /*f8e0*/  HADD2.F32 R12, -RZ, R52.H0_H0 ;  /* 0x20000034ff0c7230 */ /* 0x000fe20000004100 */
[----:B------:R-:W-:Y:S01]  /*f8f0*/  F2FP.F16.E4M3.UNPACK_B R51, R134.H1 ;  /* 0x00000086ff33723e */ /* 0x000fe200030006ff */
[----:B------:R-:W-:Y:S01]  /*f900*/  HADD2.F32 R49, -RZ, R50.H0_H0 ;  /* 0x20000032ff317230 */ /* 0x000fe20000004100 */
[----:B------:R-:W-:Y:S01]  /*f910*/  SHF.R.U32.HI R55, RZ, 0x10, R75 ;  /* 0x00000010ff377819 */ /* 0x000fe2000001164b */
[----:B------:R-:W-:-:S02]  /*f920*/  HADD2.F32 R52, -RZ, R52.H1_H1 ;  /* 0x30000034ff347230 */ /* 0x000fc40000004100 */
[-C--:B------:R-:W-:Y:S01]  /*f930*/  FMUL.FTZ R56, R38, R12.reuse ;  /* 0x0000000c26387220 */ /* 0x080fe20000410000 */
[--C-:B------:R-:W-:Y:S02]  /*f940*/  HADD2.F32 R45, -RZ, R51.reuse.H0_H0 ;  /* 0x20000033ff2d7230 */ /* 0x100fe40000004100 */
[----:B------:R-:W-:Y:S01]  /*f950*/  FMUL.FTZ R57, R49, R12 ;  /* 0x0000000c31397220 */ /* 0x000fe20000410000 */
[----:B------:R-:W-:Y:S01]  /*f960*/  IMAD.U32 R55, R55, 0x10000, RZ ;  /* 0x0001000037377824 */ /* 0x000fe200078e00ff */
[----:B------:R-:W-:Y:S01]  /*f970*/  LOP3.LUT R36, R36, 0xff0000, R53, 0xf8, !PT ;  /* 0x00ff000024247812 */ /* 0x000fe200078ef835 */
[----:B------:R-:W-:Y:S02]  /*f980*/  HADD2.F32 R53, -RZ, R50.H1_H1 ;  /* 0x30000032ff357230 */ /* 0x000fe40000004100 */
[-C--:B------:R-:W-:Y:S01]  /*f990*/  FFMA.FTZ R38, R38, R45.reuse, -R57 ;  /* 0x0000002d26267223 */ /* 0x080fe20000010839 */
[----:B------:R-:W-:Y:S01]  /*f9a0*/  FFMA.FTZ R45, R49, R45, R56 ;  /* 0x0000002d312d7223 */ /* 0x000fe20000010038 */
[----:B------:R-:W-:Y:S01]  /*f9b0*/  LOP3.LUT R12, R54, 0xff0000, R55, 0xf8, !PT ;  /* 0x00ff0000360c7812 */ /* 0x000fe200078ef837 */
[----:B------:R-:W-:Y:S01]  /*f9c0*/  HADD2.F32 R54, -RZ, R51.H1_H1 ;  /* 0x30000033ff367230 */ /* 0x000fe20000004100 */
[----:B------:R-:W-:Y:S01]  /*f9d0*/  F2FP.F16.E4M3.UNPACK_B R132, R132 ;  /* 0x00000084ff84723e */ /* 0x000fe200020006ff */
[----:B------:R-:W-:Y:S01]  /*f9e0*/  HADD2.F32 R49, -RZ, R48.H1_H1 ;  /* 0x30000030ff317230 */ /* 0x000fe20000004100 */
[----:B------:R-:W-:-:S02]  /*f9f0*/  F2FP.F16.E4M3.UNPACK_B R51, R47 ;  /* 0x0000002fff33723e */ /* 0x000fc400020006ff */
[----:B------:R-:W-:Y:S01]  /*fa00*/  F2FP.F16.E4M3.UNPACK_B R50, R46 ;  /* 0x0000002eff32723e */ /* 0x000fe200020006ff */
[----:B------:R-:W-:Y:S01]  /*fa10*/  FMUL.FTZ R46, R53, R52 ;  /* 0x00000034352e7220 */ /* 0x000fe20000410000 */
[----:B------:R-:W-:Y:S01]  /*fa20*/  F2FP.F16.E4M3.UNPACK_B R134, R134 ;  /* 0x00000086ff86723e */ /* 0x000fe200020006ff */
[C---:B------:R-:W-:Y:S01]  /*fa30*/  FMUL.FTZ R56, R49.reuse, R52 ;  /* 0x0000003431387220 */ /* 0x040fe20000410000 */
[----:B------:R-:W-:Y:S02]  /*fa40*/  HADD2.F32 R55, -RZ, R132.H0_H0 ;  /* 0x20000084ff377230 */ /* 0x000fe40000004100 */
[-C--:B------:R-:W-:Y:S01]  /*fa50*/  FFMA.FTZ R47, R49, R54.reuse, -R46 ;  /* 0x00000036312f7223 */ /* 0x080fe2000001082e */
[----:B------:R-:W-:Y:S02]  /*fa60*/  HADD2.F32 R52, -RZ, R51.H0_H0 ;  /* 0x20000033ff347230 */ /* 0x000fe40000004100 */
[----:B------:R-:W-:Y:S01]  /*fa70*/  FFMA.FTZ R46, R53, R54, R56 ;  /* 0x00000036352e7223 */ /* 0x000fe20000010038 */
[----:B------:R-:W-:Y:S01]  /*fa80*/  HADD2.F32 R48, -RZ, R50.H0_H0 ;  /* 0x20000032ff307230 */ /* 0x000fe20000004100 */
[----:B------:R-:W-:Y:S01]  /*fa90*/  F2FP.F16.E4M3.UNPACK_B R54, R44.H1 ;  /* 0x0000002cff36723e */ /* 0x000fe200030006ff */
[----:B------:R-:W-:-:S02]  /*faa0*/  HADD2.F32 R49, -RZ, R134.H0_H0 ;  /* 0x20000086ff317230 */ /* 0x000fc40000004100 */
[-C--:B------:R-:W-:Y:S01]  /*fab0*/  FMUL.FTZ R57, R52, R55.reuse ;  /* 0x0000003734397220 */ /* 0x080fe20000410000 */
[----:B------:R-:W-:Y:S02]  /*fac0*/  HADD2.F32 R132, -RZ, R132.H1_H1 ;  /* 0x30000084ff847230 */ /* 0x000fe40000004100 */
[C---:B------:R-:W-:Y:S01]  /*fad0*/  FMUL.FTZ R55, R48.reuse, R55 ;  /* 0x0000003730377220 */ /* 0x040fe20000410000 */
[----:B------:R-:W-:Y:S02]  /*fae0*/  HADD2.F32 R53, -RZ, R51.H1_H1 ;  /* 0x30000033ff357230 */ /* 0x000fe40000004100 */
[----:B------:R-:W-:Y:S01]  /*faf0*/  FFMA.FTZ R48, R48, R49, -R57 ;  /* 0x0000003130307223 */ /* 0x000fe20000010839 */
[----:B------:R-:W-:Y:S01]  /*fb00*/  HADD2.F32 R50, -RZ, R50.H1_H1 ;  /* 0x30000032ff327230 */ /* 0x000fe20000004100 */
        /* <DEDUP_REMOVED lines=137> */
[----:B------:R-:W-:Y:S02]  /*103a0*/  F2FP.SATFINITE.E4M3.F32.PACK_AB_MERGE_C R39, R39, R66, RZ ;  /* 0x000000422727723e */ /* 0x000fe400048070ff */
[----:B------:R-:W-:Y:S01]  /*103b0*/  F2FP.SATFINITE.E4M3.F32.PACK_AB_MERGE_C R13, R13, R46, R14 ;  /* 0x0000002e0d0d723e */ /* 0x000fe2000480700e */
[----:B------:R-:W-:Y:S01]  /*103c0*/  IMAD.MOV.U32 R14, RZ, RZ, R43 ;  /* 0x000000ffff0e7224 */ /* 0x000fe200078e002b */
[----:B------:R-:W-:Y:S01]  /*103d0*/  F2FP.SATFINITE.E4M3.F32.PACK_AB_MERGE_C R37, R36, R47, R37 ;  /* 0x0000002f2425723e */ /* 0x000fe20004807025 */
[----:B------:R-:W-:Y:S01]  /*103e0*/  IMAD.MOV.U32 R36, RZ, RZ, R44 ;  /* 0x000000ffff247224 */ /* 0x000fe200078e002c */
[----:B------:R-:W-:Y:S02]  /*103f0*/  F2FP.SATFINITE.E4M3.F32.PACK_AB_MERGE_C R15, R11, R64, R56 ;  /* 0x000000400b0f723e */ /* 0x000fe40004807038 */
[----:B------:R-:W-:-:S07]  /*10400*/  F2FP.SATFINITE.E4M3.F32.PACK_AB_MERGE_C R39, R51, R60, R39 ;  /* 0x0000003c3327723e */ /* 0x000fce0004807027 */
.L_x_6700:
[----:B------:R-:W-:Y:S05]  /*10410*/  BSYNC B1 ;  /* 0x0000000000017941 */ /* 0x000fea0003800000 */
.L_x_6699:
[----:B--2---:R2:W-:Y:S01]  /*10420*/  ST.E.128 desc[UR50][R40.64], R12 ;  /* 0x0000000c28007985 */ /* 0x0045e2000c101d32 */
[----:B------:R-:W-:-:S13]  /*10430*/  ISETP.GE.AND P3, PT, R42, R131, PT ;  /* 0x000000832a00720c */ /* 0x000fda0003f66270 */
[----:B------:R-:W-:Y:S05]  /*10440*/  @P3 BRA `(.L_x_6647) ;  /* 0x0000000400fc3947 */ /* 0x000fea0003800000 */
[----:B--2---:R-:W-:-:S04]  /*10450*/  IADD3 R12, P3, R42, R120, RZ ;  /* 0x000000782a0c7210 */ /* 0x004fc80007f7e0ff */
[----:B------:R-:W-:-:S05]  /*10460*/  LEA.HI.X.SX32 R13, R42, R119, 0x1, P3 ;  /* 0x000000772a0d7211 */ /* 0x000fca00018f0eff */
[----:B----4-:R2:W-:Y:S01]  /*10470*/  ST.E.128 desc[UR50][R12.64], R36 ;  /* 0x000000240c007985 */ /* 0x0105e2000c101d32 */
[----:B------:R-:W-:Y:S05]  /*10480*/  BRA `(.L_x_6647) ;  /* 0x0000000400ec7947 */ /* 0x000fea0003800000 */
.L_x_6612:
[----:B------:R-:W-:-:S06]  /*10490*/  UISETP.NE.AND UP0, UPT, UR49, 0x3, UPT ;  /* 0x000000033100788c */ /* 0x000fcc000bf05270 */
[----:B------:R-:W-:-:S13]  /*104a0*/  PLOP3.LUT P2, PT, PT, PT, UP0, 0x80, 0x0 ;  /* 0x000000000000781c */ /* 0x000fda0003f4f008 */
[----:B------:R-:W-:Y:S05]  /*104b0*/  @!P2 BRA `(.L_x_6701) ;  /* 0x000000000004a947 */ /* 0x000fea0003800000 */
[----:B------:R-:W-:Y:S01]  /*104c0*/  BPT.TRAP 0x1 ;  /* 0x000000040000795c */ /* 0x000fe20000300000 */
.L_x_6701:
[----:B------:R-:W2:Y:S01]  /*104d0*/  LDL R11, [R1+0x14] ;  /* 0x00001400010b7983 */ /* 0x000ea20000100800 */
[----:B------:R-:W-:Y:S01]  /*104e0*/  IMAD R93, R19, 0x8, R18 ;  /* 0x00000008135d7824 */ /* 0x000fe200078e0212 */
[----:B------:R-:W-:Y:S01]  /*104f0*/  BSSY B1, `(.L_x_6702) ;  /* 0x0000005000017945 */ /* 0x000fe20003800000 */
[----:B------:R-:W-:Y:S02]  /*10500*/  SHF.R.S32.HI R90, RZ, 0x1f, R35 ;  /* 0x0000001fff5a7819 */ /* 0x000fe40000011423 */
[----:B--2---:R-:W-:-:S04]  /*10510*/  SHF.L.U32 R94, R11, 0x1f, RZ ;  /* 0x0000001f0b5e7819 */ /* 0x004fc800000006ff */
[----:B------:R-:W0:Y:S02]  /*10520*/  SYNCS.PHASECHK.TRANS64.TRYWAIT P3, [R93+URZ+0x33490], R94 ;  /* 0x0334905e5d0075a7 */ /* 0x000e24000806017f */
[----:B0-----:R-:W-:Y:S05]  /*10530*/  @!P3 BRA `(.L_x_6703) ;  /* 0x0000024c0064b947 */ /* 0x001fea0003800000 */
.L_x_6992:
[----:B------:R-:W-:Y:S05]  /*10540*/  BSYNC B1 ;  /* 0x0000000000017941 */ /* 0x000fea0003800000 */
.L_x_6702:
        /* <DEDUP_REMOVED lines=24> */
[----:B------:R-:W-:-:S05]  /*106d0*/  SHF.R.S32.HI R36, RZ, 0x1, R36 ;  /* 0x00000001ff247819 */ /* 0x000fca0000011424 */
[----:B------:R-:W-:-:S05]  /*106e0*/  IMAD.IADD R47, R92, 0x1, -R36 ;  /* 0x000000015c2f7824 */ /* 0x000fca00078e0a24 */
[----:B------:R-:W-:Y:S01]  /*106f0*/  ISETP.GE.AND P3, PT, R47, 0x1, PT ;  /* 0x000000012f00780c */ /* 0x000fe20003f66270 */
[----:B------:R-:W-:-:S12]  /*10700*/  BRA.DIV UR4, `(.L_x_6704) ;  /* 0x0000024e04047947 */ /* 0x000fd8000b800000 */
[----:B------:R1:W2:Y:S04]  /*10710*/  SHFL.IDX PT, R43, R44, RZ, 0x1e1f ;  /* 0x001e1fff2c2b7589 */ /* 0x0002a800000e0000 */
[----:B------:R1:W3:Y:S02]  /*10720*/  SHFL.IDX PT, R45, R42, RZ, 0x1e1f ;  /* 0x001e1fff2a2d7589 */ /* 0x0002e400000e0000 */
.L_x_6996:
[----:B------:R-:W-:Y:S04]  /*10730*/  BSSY B1, `(.L_x_6705) ;  /* 0x0000026000017945 */ /* 0x000fe80003800000 */
[----:B------:R-:W-:Y:S05]  /*10740*/  @!P3 BRA `(.L_x_6706) ;  /* 0x000000000090b947 */ /* 0x000fea0003800000 */
[----:B------:R-:W4:Y:S01]  /*10750*/  LDL R13, [R1+0xc] ;  /* 0x00000c00010d7983 */ /* 0x000f220000100800 */
[----:B------:R-:W-:-:S03]  /*10760*/  ULDC UR4, c[0x0][0x2f4] ;  /* 0x0000bd0000047ab9 */ /* 0x000fc60000000800 */
[----:B------:R-:W5:Y:S01]  /*10770*/  LDL R12, [R1+0x8] ;  /* 0x00000800010c7983 */ /* 0x000f620000100800 */
[----:B------:R-:W-:-:S03]  /*10780*/  ISETP.GE.AND P5, PT, R16, UR4, PT ;  /* 0x0000000410007c0c */ /* 0x000fc6000bfa6270 */
[----:B------:R-:W5:Y:S10]  /*10790*/  LDL R11, [R1+0x4] ;  /* 0x00000400010b7983 */ /* 0x000f740000100800 */
[----:B---3--:R-:W-:-:S04]  /*107a0*/  @!P5 IADD3 R40, P3, R16, R45, RZ ;  /* 0x0000002d1028d210 */ /* 0x008fc80007f7e0ff */
[----:B--2---:R-:W-:Y:S02]  /*107b0*/  @!P5 IADD3.X R41, R43, R17, RZ, P3, !PT ;  /* 0x000000112b29d210 */ /* 0x004fe40001ffe4ff */
[----:B------:R-:W-:-:S13]  /*107c0*/  ISETP.GE.AND P3, PT, R220, UR4, PT ;  /* 0x00000004dc007c0c */ /* 0x000fda000bf66270 */
[----:B------:R-:W-:-:S05]  /*107d0*/  @!P3 IADD3 R38, P4, R220, R45, RZ ;  /* 0x0000002ddc26b210 */ /* 0x000fca0007f9e0ff */
[----:B----4-:R-:W-:Y:S01]  /*107e0*/  @!P3 IMAD.X R39, R43, 0x1, R13, P4 ;  /* 0x000000012b27b824 */ /* 0x010fe200020e060d */
[----:B------:R-:W-:-:S13]  /*107f0*/  ISETP.GE.AND P4, PT, R22, UR4, PT ;  /* 0x0000000416007c0c */ /* 0x000fda000bf86270 */
[----:B------:R-:W-:-:S05]  /*10800*/  @!P4 IADD3 R36, P6, R22, R45, RZ ;  /* 0x0000002d1624c210 */ /* 0x000fca0007fde0ff */
[----:B-----5:R-:W-:Y:S02]  /*10810*/  @!P4 IMAD.X R37, R43, 0x1, R12, P6 ;  /* 0x000000012b25c824 */ /* 0x020fe400030e060c */
[----:B------:R-:W2:Y:S04]  /*10820*/  @!P5 LDS.128 R12, [R88+0x24200] ;  /* 0x02420000580cd984 */ /* 0x000ea80000000c00 */
[----:B--2---:R2:W-:Y:S01]  /*10830*/  @!P5 ST.E.128 desc[UR50][R40.64], R12 ;  /* 0x0000000c2800d985 */ /* 0x0045e2000c101d32 */
[----:B------:R-:W-:-:S13]  /*10840*/  ISETP.GE.AND P5, PT, R223, UR4, PT ;  /* 0x00000004df007c0c */ /* 0x000fda000bfa6270 */
[----:B------:R-:W3:Y:S01]  /*10850*/  @!P5 LDS.128 R12, [R89+0x24200] ;  /* 0x02420000590cd984 */ /* 0x000ee20000000c00 */
[----:B------:R-:W-:-:S05]  /*10860*/  @!P5 IMAD.SHL.U32 R46, R228, 0x10, RZ ;  /* 0x00000010e42ed824 */ /* 0x000fca00078e00ff */
        /* <DEDUP_REMOVED lines=18> */
.L_x_6706:
[----:B------:R-:W-:Y:S05]  /*10990*/  BSYNC B1 ;  /* 0x0000000000017941 */ /* 0x000fea0003800000 */
.L_x_6705:
[----:B------:R-:W-:-:S03]  /*109a0*/  UMOV UR4, 0xffffffff ;  /* 0xffffffff00047882 */ /* 0x000fc60000000000 */
[----:B------:R-:W-:Y:S05]  /*109b0*/  BRA.DIV UR4, `(.L_x_6707) ;  /* 0x0000024a04a47947 */ /* 0x000fea000b800000 */
[----:B--2---:R2:W0:Y:S04]  /*109c0*/  SHFL.IDX PT, R43, R44, 0x1, 0x1e1f ;  /* 0x003e1f002c2b7f89 */ /* 0x00442800000e0000 */
[----:B---3--:R2:W3:Y:S02]  /*109d0*/  SHFL.IDX PT, R45, R42, 0x1, 0x1e1f ;  /* 0x003e1f002a2d7f89 */ /* 0x0084e400000e0000 */
.L_x_7000:
[----:B------:R-:W-:-:S13]  /*109e0*/  ISETP.GE.AND P3, PT, R47, 0x81, PT ;  /* 0x000000812f00780c */ /* 0x000fda0003f66270 */
[----:B------:R-:W-:Y:S05]  /*109f0*/  @!P3 BRA `(.L_x_6647) ;  /* 0x000000000090b947 */ /* 0x000fea0003800000 */
[----:B----4-:R-:W4:Y:S01]  /*10a00*/  LDL R13, [R1+0xc] ;  /* 0x00000c00010d7983 */ /* 0x010f220000100800 */
[----:B------:R-:W-:-:S03]  /*10a10*/  ULDC UR4, c[0x0][0x2f4] ;  /* 0x0000bd0000047ab9 */ /* 0x000fc60000000800 */
[----:B------:R-:W5:Y:S01]  /*10a20*/  LDL R12, [R1+0x8] ;  /* 0x00000800010c7983 */ /* 0x000f620000100800 */
[----:B------:R-:W-:-:S03]  /*10a30*/  ISETP.GE.AND P5, PT, R16, UR4, PT ;  /* 0x0000000410007c0c */ /* 0x000fc6000bfa6270 */
[----:B------:R-:W2:Y:S10]  /*10a40*/  LDL R11, [R1+0x4] ;  /* 0x00000400010b7983 */ /* 0x000eb40000100800 */
[----:B---3--:R-:W-:-:S05]  /*10a50*/  @!P5 IADD3 R40, P3, R16, R45, RZ ;  /* 0x0000002d1028d210 */ /* 0x008fca0007f7e0ff */
[----:B0-----:R-:W-:Y:S01]  /*10a60*/  @!P5 IMAD.X R41, R43, 0x1, R17, P3 ;  /* 0x000000012b29d824 */ /* 0x001fe200018e0611 */
[----:B------:R-:W-:-:S13]  /*10a70*/  ISETP.GE.AND P3, PT, R220, UR4, PT ;  /* 0x00000004dc007c0c */ /* 0x000fda000bf66270 */
[----:B------:R-:W-:-:S05]  /*10a80*/  @!P3 IADD3 R38, P4, R220, R45, RZ ;  /* 0x0000002ddc26b210 */ /* 0x000fca0007f9e0ff */
[----:B----4-:R-:W-:Y:S01]  /*10a90*/  @!P3 IMAD.X R39, R43, 0x1, R13, P4 ;  /* 0x000000012b27b824 */ /* 0x010fe200020e060d */
[----:B------:R-:W-:-:S13]  /*10aa0*/  ISETP.GE.AND P4, PT, R22, UR4, PT ;  /* 0x0000000416007c0c */ /* 0x000fda000bf86270 */
[----:B------:R-:W-:-:S05]  /*10ab0*/  @!P4 IADD3 R36, P6, R22, R45, RZ ;  /* 0x0000002d1624c210 */ /* 0x000fca0007fde0ff */
[----:B-----5:R-:W-:Y:S02]  /*10ac0*/  @!P4 IMAD.X R37, R43, 0x1, R12, P6 ;  /* 0x000000012b25c824 */ /* 0x020fe400030e060c */
[----:B------:R-:W0:Y:S04]  /*10ad0*/  @!P5 LDS.128 R12, [R88+0x26200] ;  /* 0x02620000580cd984 */ /* 0x000e280000000c00 */
[----:B0-----:R0:W-:Y:S01]  /*10ae0*/  @!P5 ST.E.128 desc[UR50][R40.64], R12 ;  /* 0x0000000c2800d985 */ /* 0x0011e2000c101d32 */
[----:B------:R-:W-:-:S13]  /*10af0*/  ISETP.GE.AND P5, PT, R223, UR4, PT ;  /* 0x00000004df007c0c */ /* 0x000fda000bfa6270 */
[----:B------:R-:W3:Y:S01]  /*10b00*/  @!P5 LDS.128 R12, [R89+0x26200] ;  /* 0x02620000590cd984 */ /* 0x000ee20000000c00 */
[----:B-12---:R-:W-:-:S05]  /*10b10*/  @!P5 IMAD.SHL.U32 R42, R228, 0x10, RZ ;  /* 0x00000010e42ad824 */ /* 0x006fca00078e00ff */
        /* <DEDUP_REMOVED lines=18> */
.L_x_6647:
[----:B------:R-:W-:Y:S05]  /*10c40*/  BSYNC B0 ;  /* 0x0000000000007941 */ /* 0x000fea0003800000 */
.L_x_6611:
        /* <DEDUP_REMOVED lines=11> */
[----:B------:R-:W-:-:S04]  /*10d00*/  @!P3 IADD3 R11, R93, 0x334a0, RZ ;  /* 0x000334a05d0bb810 */ /* 0x000fc80007ffe0ff */
[----:B------:R-:W-:-:S04]  /*10d10*/  @!P3 PRMT R11, RZ, 0x654, R11 ;  /* 0x00000654ff0bb816 */ /* 0x000fc8000000000b */
[----:B------:R4:W-:Y:S01]  /*10d20*/  @!P3 SYNCS.ARRIVE.TRANS64.RED.A1T0 RZ, [R11+URZ], RZ ;  /* 0x000000ff0bffb9a7 */ /* 0x0009e2000810043f */
[----:B------:R-:W-:Y:S05]  /*10d30*/  @!P2 BRA `(.L_x_6709) ;  /* 0x000000000004a947 */ /* 0x000fea0003800000 */
[----:B------:R-:W-:Y:S01]  /*10d40*/  BPT.TRAP 0x1 ;  /* 0x000000040000795c */ /* 0x000fe20000300000 */
.L_x_6709:
[----:B------:R-:W-:Y:S05]  /*10d50*/  BSYNC B0 ;  /* 0x0000000000007941 */ /* 0x000fea0003800000 */
.L_x_6708:
[----:B------:R-:W0:Y:S01]  /*10d60*/  SYNCS.PHASECHK.TRANS64.TRYWAIT P2, [R93+URZ+0x334b0], R94 ;  /* 0x0334b05e5d0075a7 */ /* 0x000e22000804017f */
[----:B------:R-:W-:Y:S01]  /*10d70*/  ULDC UR39, c[0x0][0x2f4] ;  /* 0x0000bd0000277ab9 */ /* 0x000fe20000000800 */
[----:B------:R-:W-:Y:S04]  /*10d80*/  BSSY B0, `(.L_x_6710) ;  /* 0x0000002000007945 */ /* 0x000fe80003800000 */
[----:B0-----:R-:W-:Y:S05]  /*10d90*/  @!P2 BRA `(.L_x_6711) ;  /* 0x0000024400f8a947 */ /* 0x001fea0003800000 */
.L_x_7001:
[----:B------:R-:W-:Y:S05]  /*10da0*/  BSYNC B0 ;  /* 0x0000000000007941 */ /* 0x000fea0003800000 */
.L_x_6710:
[----:B------:R0:W5:Y:S01]  /*10db0*/  LDL R46, [R1+0xc] ;  /* 0x00000c00012e7983 */ /* 0x0001620000100800 */
[----:B------:R-:W-:Y:S01]  /*10dc0*/  ULDC.64 UR4, c[0x0][0x328] ;  /* 0x0000ca0000047ab9 */ /* 0x000fe20000000a00 */
[----:B------:R-:W-:Y:S02]  /*10dd0*/  ULDC.64 UR6, c[0x0][0x318] ;  /* 0x0000c60000067ab9 */ /* 0x000fe40000000a00 */
[----:B---3--:R0:W5:Y:S01]  /*10de0*/  LDL R45, [R1+0x8] ;  /* 0x00000800012d7983 */ /* 0x0081620000100800 */
[----:B------:R-:W-:Y:S02]  /*10df0*/  IMAD R90, R90, UR4, RZ ;  /* 0x000000045a5a7c24 */ /* 0x000fe4000f8e02ff */
[C---:B--2---:R-:W-:Y:S01]  /*10e00*/  IMAD.WIDE.U32 R12, R35.reuse, UR4, RZ ;  /* 0x00000004230c7c25 */ /* 0x044fe2000f8e00ff */
[----:B-1----:R0:W5:Y:S03]  /*10e10*/  LDL R44, [R1+0x4] ;  /* 0x00000400012c7983 */ /* 0x0021660000100800 */
[----:B------:R-:W-:Y:S01]  /*10e20*/  IMAD R35, R35, UR5, R90 ;  /* 0x0000000523237c24 */ /* 0x000fe2000f8e025a */
[----:B----4-:R-:W1:Y:S01]  /*10e30*/  S2R R11, SR_TID.X ;  /* 0x00000000000b7919 */ /* 0x010e620000002100 */
        /* <DEDUP_REMOVED lines=9> */
[C---:B-1----:R-:W-:Y:S02]  /*10ed0*/  VIADD R15, R11.reuse, 0xffffff80 ;  /* 0xffffff800b0f7836 */ /* 0x042fe40000000000 */
[----:B------:R-:W-:Y:S02]  /*10ee0*/  VIADD R14, R11, 0xffffff80 ;  /* 0xffffff800b0e7836 */ /* 0x000fe40000000000 */
[----:B------:R-:W-:-:S03]  /*10ef0*/  IMAD R11, R225, UR5, R13 ;  /* 0x00000005e10b7c24 */ /* 0x000fc6000f8e020d */
[----:B------:R-:W-:Y:S02]  /*10f00*/  LEA.HI R14, R14, R15, RZ, 0x1 ;  /* 0x0000000f0e0e7211 */ /* 0x000fe400078f08ff */
[----:B------:R-:W-:Y:S02]  /*10f10*/  IADD3.X R11, R11, UR7, RZ, P2, !PT ;  /* 0x000000070b0b7c10 */ /* 0x000fe400097fe4ff */
[----:B------:R-:W-:-:S05]  /*10f20*/  SHF.R.S32.HI R14, RZ, 0x1, R14 ;  /* 0x00000001ff0e7819 */ /* 0x000fca000001140e */
[----:B------:R-:W-:-:S05]  /*10f30*/  IMAD.IADD R92, R92, 0x1, -R14 ;  /* 0x000000015c5c7824 */ /* 0x000fca00078e0a0e */
[----:B------:R-:W-:Y:S01]  /*10f40*/  ISETP.GE.AND P2, PT, R92, 0x1, PT ;  /* 0x000000015c00780c */ /* 0x000fe20003f46270 */
[----:B------:R0:W1:Y:S01]  /*10f50*/  SHFL.IDX PT, R43, R40, RZ, 0x1e1f ;  /* 0x001e1fff282b7589 */ /* 0x00006200000e0000 */
[----:B------:R-:W-:Y:S03]  /*10f60*/  BSSY B0, `(.L_x_6712) ;  /* 0x0000023000007945 */ /* 0x000fe60003800000 */
[----:B------:R0:W2:Y:S08]  /*10f70*/  SHFL.IDX PT, R41, R11, RZ, 0x1e1f ;  /* 0x001e1fff0b297589 */ /* 0x0000b000000e0000 */
[----:B0-----:R-:W-:Y:S05]  /*10f80*/  @!P2 BRA `(.L_x_6713) ;  /* 0x000000000080a947 */ /* 0x001fea0003800000 */
[----:B------:R-:W-:-:S13]  /*10f90*/  ISETP.GE.AND P5, PT, R16, UR39, PT ;  /* 0x0000002710007c0c */ /* 0x000fda000bfa6270 */
[----:B------:R-:W0:Y:S01]  /*10fa0*/  @!P5 LDS.128 R12, [R88+0xf200] ;  /* 0x00f20000580cd984 */ /* 0x000e220000000c00 */
[----:B-1----:R-:W-:-:S05]  /*10fb0*/  @!P5 IADD3 R38, P2, R16, R43, RZ ;  /* 0x0000002b1026d210 */ /* 0x002fca0007f5e0ff */
        /* <DEDUP_REMOVED lines=29> */
.L_x_6713:
[----:B------:R-:W-:Y:S05]  /*11190*/  BSYNC B0 ;  /* 0x0000000000007941 */ /* 0x000fea0003800000 */
.L_x_6712:
[----:B------:R-:W-:Y:S01]  /*111a0*/  ISETP.GE.AND P2, PT, R92, 0x81, PT ;  /* 0x000000815c00780c */ /* 0x000fe20003f46270 */
[----:B------:R-:W3:Y:S01]  /*111b0*/  SHFL.IDX PT, R11, R11, 0x1, 0x1e1f ;  /* 0x003e1f000b0b7f89 */ /* 0x000ee200000e0000 */
[----:B------:R-:W-:Y:S03]  /*111c0*/  BSSY B0, `(.L_x_6714) ;  /* 0x0000023000007945 */ /* 0x000fe60003800000 */
[----:B--2---:R2:W4:Y:S08]  /*111d0*/  SHFL.IDX PT, R41, R40, 0x1, 0x1e1f ;  /* 0x003e1f0028297f89 */ /* 0x00453000000e0000 */
[----:B--2---:R-:W-:Y:S05]  /*111e0*/  @!P2 BRA `(.L_x_6715) ;  /* 0x000000000080a947 */ /* 0x004fea0003800000 */
[----:B------:R-:W-:-:S13]  /*111f0*/  ISETP.GE.AND P5, PT, R16, UR39, PT ;  /* 0x0000002710007c0c */ /* 0x000fda000bfa6270 */
[----:B0-----:R-:W0:Y:S01]  /*11200*/  @!P5 LDS.128 R12, [R88+0x11200] ;  /* 0x01120000580cd984 */ /* 0x001e220000000c00 */
[----:B----4-:R-:W-:-:S04]  /*11210*/  @!P5 IADD3 R38, P2, R16, R41, RZ ;  /* 0x000000291026d210 */ /* 0x010fc80007f5e0ff */
[----:B---3--:R-:W-:Y:S02]  /*11220*/  @!P5 IADD3.X R39, R11, R17, RZ, P2, !PT ;  /* 0x000000110b27d210 */ /* 0x008fe400017fe4ff */
        /* <DEDUP_REMOVED lines=8> */
[----:B------:R-:W2:Y:S01]  /*112b0*/  @!P5 LDS.128 R12, [R89+0x11200] ;  /* 0x01120000590cd984 */ /* 0x000ea20000000c00 */
[----:B------:R-:W-:-:S05]  /*112c0*/  @!P5 IMAD.SHL.U32 R40, R228, 0x10, RZ ;  /* 0x00000010e428d824 */ /* 0x000fca00078e00ff */
[----:B0-----:R-:W-:-:S04]  /*112d0*/  @!P5 IADD3 R38, P6, R40, R41, RZ ;  /* 0x000000292826d210 */ /* 0x001fc80007fde0ff */
[----:B------:R-:W-:-:S05]  /*112e0*/  @!P5 LEA.HI.X.SX32 R39, R40, R11, 0x1, P6 ;  /* 0x0000000b2827d211 */ /* 0x000fca00030f0eff */
[----:B--2---:R0:W-:Y:S01]  /*112f0*/  @!P5 ST.E.128 desc[UR50][R38.64], R12 ;  /* 0x0000000c2600d985 */ /* 0x0041e2000c101d32 */
[----:B------:R-:W-:-:S13]  /*11300*/  ISETP.GE.AND P5, PT, R224, UR39, PT ;  /* 0x00000027e0007c0c */ /* 0x000fda000bfa6270 */
[----:B------:R-:W2:Y:S01]  /*11310*/  @!P5 LDS.128 R12, [R88+0x13a00] ;  /* 0x013a0000580cd984 */ /* 0x000ea20000000c00 */
[----:B------:R-:W-:-:S05]  /*11320*/  @!P5 IMAD.SHL.U32 R40, R229, 0x10, RZ ;  /* 0x00000010e528d824 */ /* 0x000fca00078e00ff */
[----:B0-----:R-:W-:-:S04]  /*11330*/  @!P5 IADD3 R38, P6, R40, R41, RZ ;  /* 0x000000292826d210 */ /* 0x001fc80007fde0ff */
[----:B------:R-:W-:-:S05]  /*11340*/  @!P5 LEA.HI.X.SX32 R39, R40, R11, 0x1, P6 ;  /* 0x0000000b2827d211 */ /* 0x000fca00030f0eff */
[----:B--2---:R0:W-:Y:S01]  /*11350*/  @!P5 ST.E.128 desc[UR50][R38.64], R12 ;  /* 0x0000000c2600d985 */ /* 0x0041e2000c101d32 */
[----:B------:R-:W-:-:S03]  /*11360*/  ISETP.GE.AND P5, PT, R221, UR39, PT ;  /* 0x00000027dd007c0c */ /* 0x000fc6000bfa6270 */
[----:B------:R-:W2:Y:S10]  /*11370*/  @!P2 LDS.128 R12, [R89+0x13a00] ;  /* 0x013a0000590ca984 */ /* 0x000eb40000000c00 */
[----:B0-----:R-:W-:-:S05]  /*11380*/  @!P5 IADD3 R38, P6, R221, R41, RZ ;  /* 0x00000029dd26d210 */ /* 0x001fca0007fde0ff */
[----:B------:R-:W-:Y:S01]  /*11390*/  @!P5 IMAD.X R39, R11, 0x1, R44, P6 ;  /* 0x000000010b27d824 */ /* 0x000fe200030e062c */
[----:B--2---:R-:W-:Y:S04]  /*113a0*/  @!P2 ST.E.128 desc[UR50][R36.64], R12 ;  /* 0x0000000c2400a985 */ /* 0x004fe8000c101d32 */
[----:B------:R-:W0:Y:S04]  /*113b0*/  @!P4 LDS.128 R12, [R88+0x16200] ;  /* 0x01620000580cc984 */ /* 0x000e280000000c00 */
[----:B0-----:R-:W-:Y:S04]  /*113c0*/  @!P4 ST.E.128 desc[UR50][R34.64], R12 ;  /* 0x0000000c2200c985 */ /* 0x001fe8000c101d32 */
[----:B------:R-:W0:Y:S04]  /*113d0*/  @!P5 LDS.128 R12, [R89+0x16200] ;  /* 0x01620000590cd984 */ /* 0x000e280000000c00 */
[----:B0-----:R2:W-:Y:S02]  /*113e0*/  @!P5 ST.E.128 desc[UR50][R38.64], R12 ;  /* 0x0000000c2600d985 */ /* 0x0015e4000c101d32 */
.L_x_6715:
[----:B------:R-:W-:Y:S05]  /*113f0*/  BSYNC B0 ;  /* 0x0000000000007941 */ /* 0x000fea0003800000 */
.L_x_6714:
[----:B0-2---:R-:W2:Y:S01]  /*11400*/  LDL.LU R12, [R1+0x14] ;  /* 0x00001400010c7983 */ /* 0x005ea20000300800 */
[----:B------:R-:W-:Y:S01]  /*11410*/  VIADD R19, R19, 0x1 ;  /* 0x0000000113137836 */ /* 0x000fe20000000000 */
[----:B------:R-:W-:Y:S01]  /*11420*/  LOP3.LUT P4, RZ, R23, 0x2, RZ, 0xc0, !PT ;  /* 0x0000000217ff7812 */ /* 0x000fe2000788c0ff */
        /* <DEDUP_REMOVED lines=10> */
[----:B---3--:R-:W-:Y:S02]  /*114d0*/  SEL R11, RZ, 0x1, P2 ;  /* 0x00000001ff0b7807 */ /* 0x008fe40001000000 */
[----:B------:R-:W-:Y:S01]  /*114e0*/  SEL R19, R19, RZ, P2 ;  /* 0x000000ff13137207 */ /* 0x000fe20001000000 */
[----:B------:R0:W-:Y:S01]  /*114f0*/  @!P3 SYNCS.ARRIVE.TRANS64.RED.A1T0 RZ, [R93+URZ], RZ ;  /* 0x000000ff5dffb9a7 */ /* 0x0001e2000810043f */
[----:B--2---:R-:W-:-:S05]  /*11500*/  LOP3.LUT R12, R12, R11, RZ, 0x3c, !PT ;  /* 0x0000000b0c0c7212 */ /* 0x004fca00078e3cff */
[----:B------:R0:W-:Y:S01]  /*11510*/  STL [R1+0x14], R12 ;  /* 0x0000140c01007387 */ /* 0x0001e20000100800 */
[----:B------:R-:W-:Y:S05]  /*11520*/  @P4 BRA `(.L_x_6716) ;  /* 0xffffff1800dc4947 */ /* 0x000fea000383ffff */
[----:B0-----:R-:W0:Y:S01]  /*11530*/  S2R R12, SR_TID.X ;  /* 0x00000000000c7919 */ /* 0x001e220000002100 */
[----:B------:R-:W-:Y:S02]  /*11540*/  PLOP3.LUT P0, PT, PT, PT, PT, 0x8, 0x0 ;  /* 0x000000000000781c */ /* 0x000fe40003f0e170 */
[----:B0-----:R-:W-:-:S04]  /*11550*/  SHF.R.U32.HI R12, RZ, 0x7, R12 ;  /* 0x00000007ff0c7819 */ /* 0x001fc8000001160c */
[----:B------:R-:W-:-:S13]  /*11560*/  ISETP.NE.AND P4, PT, R12, 0x1, PT ;  /* 0x000000010c00780c */ /* 0x000fda0003f85270 */
[----:B------:R-:W-:Y:S06]  /*11570*/  @!P4 BAR.ARV 0x9, 0x100 ;  /* 0x024400000000cb1d */ /* 0x000fec0000002000 */
.L_x_6606:
[----:B------:R-:W-:Y:S05]  /*11580*/  @P0 BRA `(.L_x_6717) ;  /* 0x00000000000c0947 */ /* 0x000fea0003800000 */
[----:B------:R-:W0:Y:S01]  /*11590*/  FENCE.VIEW.ASYNC.G ;  /* 0x00000000000073c6 */ /* 0x000e220000000100 */
[----:B------:R-:W-:Y:S05]  /*115a0*/  WARPSYNC.ALL ;  /* 0x0000000000007948 */ /* 0x000fea0003800000 */
[----:B0-----:R-:W-:Y:S06]  /*115b0*/  BAR.ARV 0xc, 0x180 ;  /* 0x0306000000007b1d */ /* 0x001fec0000002000 */
.L_x_6717:
[----:B------:R-:W2:Y:S01]  /*115c0*/  LDL R0, [R1+0x70] ;  /* 0x0000700001007983 */ /* 0x000ea20000100800 */
[----:B------:R-:W-:Y:S01]  /*115d0*/  ULDC.64 UR6, c[0x0][0x998] ;  /* 0x0002660000067ab9 */ /* 0x000fe20000000a00 */
[----:B------:R-:W-:Y:S02]  /*115e0*/  ULDC.64 UR4, c[0x0][0x990] ;  /* 0x0002640000047ab9 */ /* 0x000fe40000000a00 */
[----:B------:R-:W3:Y:S01]  /*115f0*/  LDL R5, [R1+0x60] ;  /* 0x0000600001057983 */ /* 0x000ee20000100800 */
[----:B------:R-:W-:Y:S02]  /*11600*/  ISETP.NE.U32.AND P1, PT, RZ, UR6, PT ;  /* 0x00000006ff007c0c */ /* 0x000fe4000bf25070 */
[----:B------:R-:W-:Y:S01]  /*11610*/  ISETP.NE.U32.AND P0, PT, RZ, UR4, PT ;  /* 0x00000004ff007c0c */ /* 0x000fe2000bf05070 */
[----:B------:R-:W4:Y:S01]  /*11620*/  LDL R14, [R1+0x48] ;  /* 0x00004800010e7983 */ /* 0x000f220000100800 */
[----:B------:R-:W-:Y:S02]  /*11630*/  ISETP.NE.AND.EX P1, PT, RZ, UR7, PT, P1 ;  /* 0x00000007ff007c0c */ /* 0x000fe4000bf25310 */
[----:B------:R-:W-:-:S11]  /*11640*/  ISETP.NE.AND.EX P0, PT, RZ, UR5, PT, P0 ;  /* 0x00000005ff007c0c */ /* 0x000fd6000bf05300 */
[----:B------:R-:W2:Y:S08]  /*11650*/  @P1 LDC.64 R10, c[0x0][0x9b8] ;  /* 0x00026e00ff0a1b82 */ /* 0x000eb00000000a00 */
[----:B------:R-:W0:Y:S08]  /*11660*/  @P0 LDC.64 R8, c[0x0][0x9a8] ;  /* 0x00026a00ff080b82 */ /* 0x000e300000000a00 */
[----:B------:R-:W1:Y:S08]  /*11670*/  @P1 LDC.64 R12, c[0x0][0x9c0] ;  /* 0x00027000ff0c1b82 */ /* 0x000e700000000a00 */
[----:B------:R-:W1:Y:S01]  /*11680*/  @P0 LDC.64 R2, c[0x0][0x9b0] ;  /* 0x00026c00ff020b82 */ /* 0x000e620000000a00 */
[----:B--2---:R-:W-:-:S02]  /*11690*/  @P1 IMAD R4, R0, R10, RZ ;  /* 0x0000000a00041224 */ /* 0x004fc400078e02ff */
[----:B0-----:R-:W-:Y:S02]  /*116a0*/  @P0 IMAD R0, R0, R8, RZ ;  /* 0x0000000800000224 */ /* 0x001fe400078e02ff */
[C---:B---3--:R-:W-:Y:S02]  /*116b0*/  @P1 IMAD R11, R5.reuse, R11, R4 ;  /* 0x0000000b050b1224 */ /* 0x048fe400078e0204 */
        /* <DEDUP_REMOVED lines=17> */
[----:B------:R-:W2:Y:S04]  /*117d0*/  @P1 LDG.E R0, desc[UR50][R8.64] ;  /* 0x0000003208001981 */ /* 0x000ea8000c1e1900 */
[----:B------:R1:W2:Y:S01]  /*117e0*/  @P0 LDG.E R5, desc[UR50][R2.64] ;  /* 0x0000003202050981 */ /* 0x0002a2000c1e1900 */
[----:B----4-:R-:W-:Y:S01]  /*117f0*/  IADD3 R7, R14, 0x7f, RZ ;  /* 0x0000007f0e077810 */ /* 0x010fe20007ffe0ff */
[----:B------:R-:W-:Y:S01]  /*11800*/  BSSY B0, `(.L_x_6718) ;  /* 0x000002e000007945 */ /* 0x000fe20003800000 */
[----:B------:R-:W-:Y:S01]  /*11810*/  IMAD.MOV.U32 R106, RZ, RZ, RZ ;  /* 0x000000ffff6a7224 */ /* 0x000fe200078e00ff */
[----:B0-----:R-:W-:-:S13]  /*11820*/  ISETP.NE.AND P0, PT, R4, 0x1, PT ;  /* 0x000000010400780c */ /* 0x001fda0003f05270 */
[----:B------:R-:W0:Y:S08]  /*11830*/  @P0 LDC R4, c[0x0][0x44c] ;  /* 0x00011300ff040b82 */ /* 0x000e300000000800 */
[----:B------:R-:W3:Y:S01]  /*11840*/  @P0 LDC R11, c[0x0][0x450] ;  /* 0x00011400ff0b0b82 */ /* 0x000ee20000000800 */
[----:B0-----:R-:W-:-:S05]  /*11850*/  @P0 IMAD.HI.U32 R4, R7, R4, RZ ;  /* 0x0000000407040227 */ /* 0x001fca00078e00ff */
[----:B---3--:R-:W-:-:S05]  /*11860*/  @P0 SHF.R.U32.HI R7, RZ, R11, R4 ;  /* 0x0000000bff070219 */ /* 0x008fca0000011604 */
[----:B------:R-:W-:-:S04]  /*11870*/  IMAD.IADD R7, R136, 0x1, R7 ;  /* 0x0000000188077824 */ /* 0x000fc800078e0207 */
[----:B------:R-:W-:-:S05]  /*11880*/  IMAD.HI R7, R7, 0x66666667, RZ ;  /* 0x6666666707077827 */ /* 0x000fca00078e02ff */
[----:B-1----:R-:W-:-:S04]  /*11890*/  SHF.R.U32.HI R2, RZ, 0x1f, R7 ;  /* 0x0000001fff027819 */ /* 0x002fc80000011607 */
[----:B------:R-:W-:-:S04]  /*118a0*/  LEA.HI.SX32 R2, R7, R2, 0x1a ;  /* 0x0000000207027211 */ /* 0x000fc800078fd2ff */
        /* <DEDUP_REMOVED lines=35> */
.L_x_6719:
[----:B------:R-:W-:Y:S05]  /*11ae0*/  BSYNC B0 ;  /* 0x0000000000007941 */ /* 0x000fea0003800000 */
.L_x_6718:
[----:B------:R-:W2:Y:S01]  /*11af0*/  LDL R0, [R1+0x74] ;  /* 0x0000740001007983 */ /* 0x000ea20000100800 */
[----:B------:R-:W-:Y:S02]  /*11b00*/  PLOP3.LUT P0, PT, PT, PT, PT, 0x80, 0x0 ;  /* 0x000000000000781c */ /* 0x000fe40003f0f070 */
        /* <DEDUP_REMOVED lines=9> */
[----:B------:R-:W-:Y:S02]  /*11ba0*/  MOV R3, RZ ;  /* 0x000000ff00037202 */ /* 0x000fe40000000f00 */
[----:B------:R-:W-:-:S02]  /*11bb0*/  CS2R R6, SRZ ;  /* 0x0000000000067805 */ /* 0x000fc4000001ff00 */
[----:B------:R-:W-:Y:S02]  /*11bc0*/  CS2R R122, SRZ ;  /* 0x00000000007a7805 */ /* 0x000fe4000001ff00 */
        /* <DEDUP_REMOVED lines=13> */
[----:B-----5:R-:W-:Y:S02]  /*11ca0*/  CS2R R46, SRZ ;  /* 0x00000000002e7805 */ /* 0x020fe4000001ff00 */
        /* <DEDUP_REMOVED lines=41> */
.L_x_7004:
[----:B------:R-:W1:Y:S01]  /*11f40*/  LDL R3, [R1+0x2c] ;  /* 0x00002c0001037983 */ /* 0x000e620000100800 */
[----:B------:R-:W-:-:S06]  /*11f50*/  ULOP3.LUT UP0, URZ, UR48, 0x9f, URZ, 0xc0, !UPT ;  /* 0x0000009f303f7892 */ /* 0x000fcc000f80c03f */
[----:B------:R-:W-:Y:S02]  /*11f60*/  PLOP3.LUT P0, PT, PT, PT, UP0, 0x80, 0x0 ;  /* 0x000000000000781c */ /* 0x000fe40003f0f008 */
[----:B-1----:R-:W-:-:S04]  /*11f70*/  LEA.HI R0, R3, R3, RZ, 0x1 ;  /* 0x0000000303007211 */ /* 0x002fc800078f08ff */
[----:B------:R-:W-:-:S05]  /*11f80*/  LOP3.LUT R0, R0, 0x3e, RZ, 0xc0, !PT ;  /* 0x0000003e00007812 */ /* 0x000fca00078ec0ff */
[----:B------:R-:W-:-:S05]  /*11f90*/  IMAD.IADD R0, R3, 0x1, -R0 ;  /* 0x0000000103007824 */ /* 0x000fca00078e0a00 */
[----:B------:R-:W-:-:S04]  /*11fa0*/  LEA R0, R0, UR48, 0xc ;  /* 0x0000003000007c11 */ /* 0x000fc8000f8e60ff */
[----:B------:R-:W-:-:S04]  /*11fb0*/  SHF.R.U32.HI R0, RZ, 0x4, R0 ;  /* 0x00000004ff007819 */ /* 0x000fc80000011600 */
[----:B------:R-:W-:Y:S01]  /*11fc0*/  LOP3.LUT R44, R0, 0x3fff, RZ, 0xc0, !PT ;  /* 0x00003fff002c7812 */ /* 0x000fe200078ec0ff */
[----:B------:R-:W-:Y:S06]  /*11fd0*/  @!P0 BRA `(.L_x_6722) ;  /* 0x0000000000408947 */ /* 0x000fec0003800000 */
[----:B0-----:R-:W-:Y:S01]  /*11fe0*/  MOV R14, 0x0 ;  /* 0x00000000000e7802 */ /* 0x001fe20000000f00 */
        /* <DEDUP_REMOVED lines=15> */
.L_x_6722:
        /* <DEDUP_REMOVED lines=13> */
.L_x_6726:
[----:B--2---:R2:W3:Y:S02]  /*121b0*/  SYNCS.PHASECHK.TRANS64.TRYWAIT P0, [R18+URZ+0x33400], R3 ;  /* 0x03340003120075a7 */ /* 0x0044e4000800017f */
[----:B---3--:R-:W-:Y:S05]  /*121c0*/  @!P0 NANOSLEEP.SYNCS 0x989680 ;  /* 0x009896800000895d */ /* 0x008fea0003900000 */
[----:B------:R-:W3:Y:S02]  /*121d0*/  @!P0 SYNCS.PHASECHK.TRANS64 P0, [R18+URZ+0x33400], R3 ;  /* 0x03340003120085a7 */ /* 0x000ee4000800007f */
[----:B---3--:R-:W-:Y:S05]  /*121e0*/  @!P0 BRA `(.L_x_6726) ;  /* 0xfffffffc00f08947 */ /* 0x008fea000383ffff */
.L_x_6725:
[----:B------:R-:W-:Y:S05]  /*121f0*/  BSYNC B0 ;  /* 0x0000000000007941 */ /* 0x000fea0003800000 */
.L_x_6724:
[----:B------:R-:W-:Y:S05]  /*12200*/  BRA `(.L_x_6727) ;  /* 0x0000007000487947 */ /* 0x000fea0003800000 */
.L_x_6723:
[----:B------:R-:W-:Y:S01]  /*12210*/  ULOP3.LUT UP0, URZ, UR48, 0x1bf, URZ, 0xc0, !UPT ;  /* 0x000001bf303f7892 */ /* 0x000fe2000f80c03f */
[----:B------:R-:W-:Y:S01]  /*12220*/  SHF.R.S32.HI R0, RZ, 0x1f, R129 ;  /* 0x0000001fff007819 */ /* 0x000fe20000011481 */
        /* <DEDUP_REMOVED lines=28> */
.L_x_6728:
[----:B------:R-:W2:Y:S01]  /*123f0*/  LDL R45, [R1+0x48] ;  /* 0x00004800012d7983 */ /* 0x000ea20000100800 */
[----:B------:R-:W-:Y:S01]  /*12400*/  ULDC.U8 UR4, c[0x0][0x410] ;  /* 0x0001040000047ab9 */ /* 0x000fe20000000000 */
[----:B------:R-:W1:Y:S01]  /*12410*/  S2R R20, SR_TID.X ;  /* 0x0000000000147919 */ /* 0x000e620000002100 */
[----:B------:R-:W-:Y:S01]  /*12420*/  ISETP.NE.AND P0, PT, RZ, UR4, PT ;  /* 0x00000004ff007c0c */ /* 0x000fe2000bf05270 */
[----:B------:R-:W-:Y:S01]  /*12430*/  BSSY B0, `(.L_x_6729) ;  /* 0x00006e7000007945 */ /* 0x000fe20003800000 */
[C---:B-1----:R-:W-:Y:S02]  /*12440*/  VIADD R42, R20.reuse, 0xffffff80 ;  /* 0xffffff80142a7836 */ /* 0x042fe40000000000 */
[----:B------:R-:W-:-:S05]  /*12450*/  VIADD R40, R20, 0xffffff80 ;  /* 0xffffff8014287836 */ /* 0x000fca0000000000 */
[----:B------:R-:W-:-:S04]  /*12460*/  LEA.HI R40, R40, R42, RZ, 0x1 ;  /* 0x0000002a28287211 */ /* 0x000fc800078f08ff */
[----:B------:R-:W-:-:S05]  /*12470*/  SHF.R.S32.HI R40, RZ, 0x1, R40 ;  /* 0x00000001ff287819 */ /* 0x000fca0000011428 */
[----:B--2---:R-:W-:Y:S01]  /*12480*/  IMAD.IADD R10, R40, 0x1, R45 ;  /* 0x00000001280a7824 */ /* 0x004fe200078e022d */
[----:B------:R-:W-:Y:S06]  /*12490*/  @!P0 BRA `(.L_x_6730) ;  /* 0x0000003400e08947 */ /* 0x000fec0003800000 */
[----:B------:R-:W1:Y:S01]  /*124a0*/  LDC R43, c[0x0][0x448] ;  /* 0x00011200ff2b7b82 */ /* 0x000e620000000800 */
[----:B------:R-:W-:Y:S01]  /*124b0*/  MOV R9, R29 ;  /* 0x0000001d00097202 */ /* 0x000fe20000000f00 */
        /* <DEDUP_REMOVED lines=26> */
[----:B------:R1:W2:Y:S04]  /*12660*/  SHFL.IDX PT, R0, R13, RZ, 0x1e1f ;  /* 0x001e1fff0d007589 */ /* 0x0002a800000e0000 */
[----:B------:R-:W3:Y:S04]  /*12670*/  SHFL.IDX PT, R7, R7, RZ, 0x1e1f ;  /* 0x001e1fff07077589 */ /* 0x000ee800000e0000 */
[----:B------:R-:W4:Y:S04]  /*12680*/  SHFL.IDX PT, R3, R3, RZ, 0x1e1f ;  /* 0x001e1fff03037589 */ /* 0x000f2800000e0000 */
[----:B-1----:R-:W0:Y:S02]  /*12690*/  SHFL.IDX PT, R39, R39, RZ, 0x1e1f ;  /* 0x001e1fff27277589 */ /* 0x002e2400000e0000 */
.L_x_7010:
[----:B------:R-:W5:Y:S01]  /*126a0*/  LDL R4, [R1+0x4c] ;  /* 0x00004c0001047983 */ /* 0x000f620000100800 */
[----:B------:R-:W-:Y:S01]  /*126b0*/  BSSY B1, `(.L_x_6732) ;  /* 0x0000052000017945 */ /* 0x000fe20003800000 */
[----:B------:R-:W-:Y:S02]  /*126c0*/  CS2R R8, SRZ ;  /* 0x0000000000087805 */ /* 0x000fe4000001ff00 */
[----:B------:R-:W-:Y:S02]  /*126d0*/  CS2R R12, SRZ ;  /* 0x00000000000c7805 */ /* 0x000fe4000001ff00 */
[----:B------:R-:W-:Y:S02]  /*126e0*/  CS2R R20, SRZ ;  /* 0x0000000000147805 */ /* 0x000fe4000001ff00 */
[----:B------:R-:W-:Y:S02]  /*126f0*/  CS2R R26, SRZ ;  /* 0x00000000001a7805 */ /* 0x000fe4000001ff00 */
[----:B------:R-:W-:-:S02]  /*12700*/  CS2R R30, SRZ ;  /* 0x00000000001e7805 */ /* 0x000fc4000001ff00 */
[----:B------:R-:W-:Y:S02]  /*12710*/  CS2R R36, SRZ ;  /* 0x0000000000247805 */ /* 0x000fe4000001ff00 */
[----:B0-----:R-:W-:Y:S02]  /*12720*/  CS2R R14, SRZ ;  /* 0x00000000000e7805 */ /* 0x001fe4000001ff00 */
[----:B------:R-:W-:Y:S02]  /*12730*/  CS2R R24, SRZ ;  /* 0x0000000000187805 */ /* 0x000fe4000001ff00 */
[----:B------:R-:W-:Y:S02]  /*12740*/  CS2R R28, SRZ ;  /* 0x00000000001c7805 */ /* 0x000fe4000001ff00 */
[----:B------:R-:W-:Y:S02]  /*12750*/  CS2R R32, SRZ ;  /* 0x0000000000207805 */ /* 0x000fe4000001ff00 */
[----:B------:R-:W-:Y:S01]  /*12760*/  CS2R R34, SRZ ;  /* 0x0000000000227805 */ /* 0x000fe2000001ff00 */
[----:B-----5:R-:W-:-:S05]  /*12770*/  IMAD R43, R4, R43, RZ ;  /* 0x0000002b042b7224 */ /* 0x020fca00078e02ff */
[----:B------:R-:W-:Y:S02]  /*12780*/  ISETP.GE.AND P0, PT, R10, R43, PT ;  /* 0x0000002b0a00720c */ /* 0x000fe40003f06270 */
[----:B------:R-:W-:-:S11]  /*12790*/  CS2R R10, SRZ ;  /* 0x00000000000a7805 */ /* 0x000fd6000001ff00 */
[----:B------:R-:W-:Y:S05]  /*127a0*/  @P0 BRA `(.L_x_6733) ;  /* 0x0000000400080947 */ /* 0x000fea0003800000 */
        /* <DEDUP_REMOVED lines=26> */
[----:B------:R-:W-:Y:S01]  /*12950*/  @!P2 IADD3 R12, P4, R46, R7, RZ ;  /* 0x000000072e0ca210 */ /* 0x000fe20007f9e0ff */
[C---:B------:R-:W-:Y:S01]  /*12960*/  @!P3 IMAD.X R25, R3.reuse, 0x1, R10, P5 ;  /* 0x000000010319b824 */ /* 0x040fe200028e060a */
[----:B------:R-:W-:Y:S02]  /*12970*/  ISETP.GE.AND P0, PT, R226, UR4, PT ;  /* 0x00000004e2007c0c */ /* 0x000fe4000bf06270 */
[----:B------:R-:W-:Y:S01]  /*12980*/  @!P2 IADD3 R14, P5, R46, R39, RZ ;  /* 0x000000272e0ea210 */ /* 0x000fe20007fbe0ff */
[--C-:B------:R-:W-:Y:S01]  /*12990*/  @!P2 IMAD.X R13, R0, 0x1, R11.reuse, P4 ;  /* 0x00000001000da824 */ /* 0x100fe200020e060b */
[----:B------:R-:W-:Y:S01]  /*129a0*/  SHF.R.S32.HI R6, RZ, 0x1f, R42 ;  /* 0x0000001fff067819 */ /* 0x000fe2000001142a */
[----:B------:R2:W5:Y:S01]  /*129b0*/  @!P3 LD.E.64 R26, desc[UR50][R20.64] ;  /* 0x00000032141ab980 */ /* 0x000562000c101b00 */
[C---:B------:R-:W-:Y:S01]  /*129c0*/  @!P1 IADD3 R34, P4, R42.reuse, R7, RZ ;  /* 0x000000072a229210 */ /* 0x040fe20007f9e0ff */
[----:B------:R-:W-:Y:S01]  /*129d0*/  @!P2 IMAD.X R15, R3, 0x1, R11, P5 ;  /* 0x00000001030fa824 */ /* 0x000fe200028e060b */
[----:B------:R-:W-:-:S02]  /*129e0*/  @!P1 IADD3 R10, P5, R42, R39, RZ ;  /* 0x000000272a0a9210 */ /* 0x000fc40007fbe0ff */
[----:B------:R-:W-:Y:S01]  /*129f0*/  SHF.R.S32.HI R28, RZ, 0x1f, R38 ;  /* 0x0000001fff1c7819 */ /* 0x000fe20000011426 */
[--C-:B------:R-:W-:Y:S01]  /*12a00*/  @!P1 IMAD.X R35, R0, 0x1, R6.reuse, P4 ;  /* 0x0000000100239824 */ /* 0x100fe200020e0606 */
[----:B------:R-:W-:Y:S01]  /*12a10*/  ISETP.GE.AND P4, PT, R38, UR4, PT ;  /* 0x0000000426007c0c */ /* 0x000fe2000bf86270 */
[----:B------:R-:W-:Y:S01]  /*12a20*/  @!P1 IMAD.X R11, R3, 0x1, R6, P5 ;  /* 0x00000001030b9824 */ /* 0x000fe200028e0606 */
[----:B0-----:R-:W-:Y:S02]  /*12a30*/  @!P0 SHF.R.S32.HI R5, RZ, 0x1f, R226 ;  /* 0x0000001fff058819 */ /* 0x001fe400000114e2 */
[----:B-1----:R-:W-:-:S05]  /*12a40*/  @!P0 IADD3 R8, P5, R226, R7, RZ ;  /* 0x00000007e2088210 */ /* 0x002fca0007fbe0ff */
[----:B------:R-:W-:Y:S01]  /*12a50*/  @!P0 IMAD.X R9, R0, 0x1, R5, P5 ;  /* 0x0000000100098824 */ /* 0x000fe200028e0605 */
[----:B------:R-:W-:-:S04]  /*12a60*/  @!P0 IADD3 R4, P5, R226, R39, RZ ;  /* 0x00000027e2048210 */ /* 0x000fc80007fbe0ff */
[C---:B------:R-:W-:Y:S02]  /*12a70*/  @!P0 IADD3.X R5, R3.reuse, R5, RZ, P5, !PT ;  /* 0x0000000503058210 */ /* 0x040fe40002ffe4ff */
[----:B--2---:R-:W-:Y:S02]  /*12a80*/  CS2R R20, SRZ ;  /* 0x0000000000147805 */ /* 0x004fe4000001ff00 */
[----:B------:R-:W-:Y:S01]  /*12a90*/  @!P4 IADD3 R6, P5, R38, R7, RZ ;  /* 0x000000072606c210 */ /* 0x000fe20007fbe0ff */
[----:B------:R-:W5:Y:S04]  /*12aa0*/  @!P0 LD.E.64 R36, desc[UR50][R8.64] ;  /* 0x0000003208248980 */ /* 0x000f68000c101b00 */
[--C-:B------:R-:W-:Y:S01]  /*12ab0*/  @!P4 IMAD.X R7, R0, 0x1, R28.reuse, P5 ;  /* 0x000000010007c824 */ /* 0x100fe200028e061c */
[----:B------:R-:W-:Y:S01]  /*12ac0*/  @!P4 IADD3 R38, P5, R38, R39, RZ ;  /* 0x000000272626c210 */ /* 0x000fe20007fbe0ff */
[----:B------:R0:W5:Y:S04]  /*12ad0*/  @!P2 LD.E.64 R20, desc[UR50][R12.64] ;  /* 0x000000320c14a980 */ /* 0x000168000c101b00 */
        /* <DEDUP_REMOVED lines=15> */
.L_x_6733:
[----:B------:R-:W-:Y:S05]  /*12bd0*/  BSYNC B1 ;  /* 0x0000000000017941 */ /* 0x000fea0003800000 */
.L_x_6732:
[----:B------:R-:W-:Y:S01]  /*12be0*/  ULEA.HI UR4, UR37, UR37, URZ, 0x1 ;  /* 0x0000002525047291 */ /* 0x000fe2000f8f083f */
[----:B--2---:R-:W-:Y:S01]  /*12bf0*/  VIADDMNMX R0, R43, -R45, 0x80, PT ;  /* 0x000000802b007446 */ /* 0x004fe2000380092d */
[----:B------:R-:W-:Y:S02]  /*12c00*/  BSSY B1, `(.L_x_6734) ;  /* 0x0000008000017945 */ /* 0x000fe40003800000 */
[----:B------:R-:W-:Y:S01]  /*12c10*/  ULOP3.LUT UR4, UR4, 0xfffffffe, URZ, 0xc0, !UPT ;  /* 0xfffffffe04047892 */ /* 0x000fe2000f8ec03f */
[----:B------:R-:W-:-:S03]  /*12c20*/  ISETP.GE.AND P1, PT, R40, R0, PT ;  /* 0x000000002800720c */ /* 0x000fc60003f26270 */
[----:B------:R-:W-:-:S06]  /*12c30*/  UIADD3 UR4, UR37, -UR4, URZ ;  /* 0x8000000425047290 */ /* 0x000fcc000fffe03f */
[----:B----4-:R-:W-:-:S05]  /*12c40*/  IMAD.U32 R3, RZ, RZ, UR4 ;  /* 0x00000004ff037e24 */ /* 0x010fca000f8e00ff */
[----:B------:R-:W-:-:S04]  /*12c50*/  SHF.L.U32 R3, R3, 0x1f, RZ ;  /* 0x0000001f03037819 */ /* 0x000fc800000006ff */
[----:B------:R-:W1:Y:S02]  /*12c60*/  SYNCS.PHASECHK.TRANS64.TRYWAIT P0, [R18+URZ+0x33400], R3 ;  /* 0x03340003120075a7 */ /* 0x000e64000800017f */
[----:B-1----:R-:W-:Y:S05]  /*12c70*/  @!P0 BRA `(.L_x_6735) ;  /* 0x0000022800ec8947 */ /* 0x002fea0003800000 */
.L_x_7011:
[----:B------:R-:W-:Y:S05]  /*12c80*/  BSYNC B1 ;  /* 0x0000000000017941 */ /* 0x000fea0003800000 */
.L_x_6734:
[----:B------:R-:W-:Y:S05]  /*12c90*/  @P1 BRA `(.L_x_6736) ;  /* 0x0000006400801947 */ /* 0x000fea0003800000 */
[----:B------:R-:W1:Y:S01]  /*12ca0*/  LDL R40, [R1+0x58] ;  /* 0x0000580001287983 */ /* 0x000e620000100800 */
[----:B------:R-:W2:Y:S03]  /*12cb0*/  LDC R5, c[0x0][0x3f4] ;  /* 0x0000fd00ff057b82 */ /* 0x000ea60000000800 */
[----:B0-----:R-:W4:Y:S04]  /*12cc0*/  LDL R39, [R1+0x18] ;  /* 0x0000180001277983 */ /* 0x001f280000100800 */
[----:B------:R-:W4:Y:S04]  /*12cd0*/  LDL R38, [R1+0x20] ;  /* 0x0000200001267983 */ /* 0x000f280000100800 */
[----:B---3--:R-:W3:Y:S04]  /*12ce0*/  LDL R7, [R1+0x24] ;  /* 0x0000240001077983 */ /* 0x008ee80000100800 */
[----:B------:R-:W3:Y:S04]  /*12cf0*/  LDL R6, [R1+0x1c] ;  /* 0x00001c0001067983 */ /* 0x000ee80000100800 */
[----:B------:R-:W3:Y:S01]  /*12d00*/  LDL R4, [R1+0x28] ;  /* 0x0000280001047983 */ /* 0x000ee20000100800 */
[----:B------:R-:W-:Y:S01]  /*12d10*/  LEA.HI R41, R41, R48, RZ, 0x2 ;  /* 0x0000003029297211 */ /* 0x000fe200078f10ff */
[----:B------:R-:W-:Y:S03]  /*12d20*/  BSSY B1, `(.L_x_6737) ;  /* 0x0000086000017945 */ /* 0x000fe60003800000 */
[----:B------:R-:W-:-:S02]  /*12d30*/  SHF.R.S32.HI R0, RZ, 0x2, R41 ;  /* 0x00000002ff007819 */ /* 0x000fc40000011429 */
[----:B------:R-:W-:Y:S02]  /*12d40*/  SHF.R.S32.HI R41, RZ, 0x1f, R41 ;  /* 0x0000001fff297819 */ /* 0x000fe40000011429 */
[----:B--2---:R-:W-:Y:S02]  /*12d50*/  ISETP.GE.AND P6, PT, R226, R5, PT ;  /* 0x00000005e200720c */ /* 0x004fe40003fc6270 */
[----:B------:R-:W-:-:S04]  /*12d60*/  LEA.HI R41, R41, R0, RZ, 0x2 ;  /* 0x0000000029297211 */ /* 0x000fc800078f10ff */
[----:B------:R-:W-:-:S05]  /*12d70*/  LOP3.LUT R41, R41, 0xfffffffc, RZ, 0xc0, !PT ;  /* 0xfffffffc29297812 */ /* 0x000fca00078ec0ff */
[----:B------:R-:W-:-:S05]  /*12d80*/  IMAD.IADD R41, R0, 0x1, -R41 ;  /* 0x0000000100297824 */ /* 0x000fca00078e0a29 */
[----:B------:R-:W-:Y:S01]  /*12d90*/  LOP3.LUT P0, RZ, R41, 0x2, RZ, 0xc0, !PT ;  /* 0x0000000229ff7812 */ /* 0x000fe2000780c0ff */
[----:B-1----:R-:W-:-:S04]  /*12da0*/  IMAD.IADD R3, R18, 0x1, R40 ;  /* 0x0000000112037824 */ /* 0x002fc800078e0228 */
[----:B------:R-:W-:Y:S01]  /*12db0*/  VIADD R0, R3, 0x20 ;  /* 0x0000002003007836 */ /* 0x000fe20000000000 */
[-C--:B----4-:R-:W-:Y:S02]  /*12dc0*/  ISETP.GE.AND P1, PT, R39, R5.reuse, PT ;  /* 0x000000052700720c */ /* 0x090fe40003f26270 */
[-C--:B------:R-:W-:Y:S02]  /*12dd0*/  ISETP.GE.AND P2, PT, R38, R5.reuse, PT ;  /* 0x000000052600720c */ /* 0x080fe40003f46270 */
[-C--:B---3--:R-:W-:Y:S02]  /*12de0*/  ISETP.GE.AND P3, PT, R7, R5.reuse, PT ;  /* 0x000000050700720c */ /* 0x088fe40003f66270 */
        /* <DEDUP_REMOVED lines=121> */
.L_x_6738:
[----:B------:R-:W-:Y:S05]  /*13580*/  BSYNC B1 ;  /* 0x0000000000017941 */ /* 0x000fea0003800000 */
.L_x_6737:
        /* <DEDUP_REMOVED lines=125> */
.L_x_6740:
[----:B------:R-:W-:Y:S05]  /*13d60*/  BSYNC B1 ;  /* 0x0000000000017941 */ /* 0x000fea0003800000 */
.L_x_6739:
        /* <DEDUP_REMOVED lines=120> */
.L_x_6742:
[----:B------:R-:W-:Y:S05]  /*144f0*/  BSYNC B1 ;  /* 0x0000000000017941 */ /* 0x000fea0003800000 */
.L_x_6741:
        /* <DEDUP_REMOVED lines=124> */
.L_x_6744:
[----:B------:R-:W-:Y:S05]  /*14cc0*/  BSYNC B1 ;  /* 0x0000000000017941 */ /* 0x000fea0003800000 */
.L_x_6743:
[----:B------:R-:W-:Y:S04]  /*14cd0*/  BSSY B1, `(.L_x_6745) ;  /* 0x0000078000017945 */ /* 0x000fe80003800000 */
[----:B------:R-:W-:Y:S05]  /*14ce0*/  @P4 BRA `(.L_x_6746) ;  /* 0x0000000400d84947 */ /* 0x000fea0003800000 */
[----:B0123--:R-:W0:Y:S01]  /*14cf0*/  LDS.128 R4, [R3+0x22200] ;  /* 0x0222000003047984 */ /* 0x00fe220000000c00 */
[----:B-----5:R-:W-:Y:S02]  /*14d00*/  SHF.R.U32.HI R25, RZ, 0x8, R13 ;  /* 0x00000008ff197819 */ /* 0x020fe4000001160d */
[----:B------:R-:W-:Y:S02]  /*14d10*/  SHF.R.U32.HI R29, RZ, 0x8, R15 ;  /* 0x00000008ff1d7819 */ /* 0x000fe4000001160f */
[----:B------:R-:W-:Y:S02]  /*14d20*/  LOP3.LUT R24, R13, 0xff, RZ, 0xc0, !PT ;  /* 0x000000ff0d187812 */ /* 0x000fe400078ec0ff */
[----:B------:R-:W-:Y:S02]  /*14d30*/  LOP3.LUT R25, R25, 0xff, RZ, 0xc0, !PT ;  /* 0x000000ff19197812 */ /* 0x000fe400078ec0ff */
[----:B------:R-:W-:Y:S02]  /*14d40*/  LOP3.LUT R26, R15, 0xff, RZ, 0xc0, !PT ;  /* 0x000000ff0f1a7812 */ /* 0x000fe400078ec0ff */
[----:B------:R-:W-:-:S02]  /*14d50*/  LOP3.LUT R29, R29, 0xff, RZ, 0xc0, !PT ;  /* 0x000000ff1d1d7812 */ /* 0x000fc400078ec0ff */
[----:B------:R-:W-:Y:S02]  /*14d60*/  SHF.R.U32.HI R28, RZ, 0x10, R15 ;  /* 0x00000010ff1c7819 */ /* 0x000fe4000001160f */
[----:B------:R-:W-:Y:S02]  /*14d70*/  PRMT R24, R25, 0x7604, R24 ;  /* 0x0000760419187816 */ /* 0x000fe40000000018 */
[----:B------:R-:W-:Y:S02]  /*14d80*/  SHF.R.U32.HI R21, RZ, 0x8, R12 ;  /* 0x00000008ff157819 */ /* 0x000fe4000001160c */
[----:B------:R-:W-:Y:S02]  /*14d90*/  SHF.R.U32.HI R25, RZ, 0x8, R14 ;  /* 0x00000008ff197819 */ /* 0x000fe4000001160e */
[----:B------:R-:W-:Y:S02]  /*14da0*/  SHF.R.U32.HI R30, RZ, 0x10, R13 ;  /* 0x00000010ff1e7819 */ /* 0x000fe4000001160d */
[----:B------:R-:W-:Y:S01]  /*14db0*/  PRMT R26, R29, 0x7604, R26 ;  /* 0x000076041d1a7816 */ /* 0x000fe2000000001a */
[----:B------:R-:W-:Y:S01]  /*14dc0*/  IMAD.U32 R29, R28, 0x10000, RZ ;  /* 0x000100001c1d7824 */ /* 0x000fe200078e00ff */
[----:B------:R-:W-:-:S02]  /*14dd0*/  LOP3.LUT R20, R12, 0xff, RZ, 0xc0, !PT ;  /* 0x000000ff0c147812 */ /* 0x000fc400078ec0ff */
[----:B------:R-:W-:Y:S02]  /*14de0*/  LOP3.LUT R21, R21, 0xff, RZ, 0xc0, !PT ;  /* 0x000000ff15157812 */ /* 0x000fe400078ec0ff */
[----:B------:R-:W-:Y:S02]  /*14df0*/  LOP3.LUT R27, R25, 0xff, RZ, 0xc0, !PT ;  /* 0x000000ff191b7812 */ /* 0x000fe400078ec0ff */
[----:B------:R-:W-:Y:S02]  /*14e00*/  SHF.L.U32 R25, R30, 0x10, RZ ;  /* 0x000000101e197819 */ /* 0x000fe400000006ff */
[----:B------:R-:W-:Y:S02]  /*14e10*/  PRMT R21, R21, 0x7604, R20 ;  /* 0x0000760415157816 */ /* 0x000fe40000000014 */
[----:B------:R-:W-:Y:S02]  /*14e20*/  LOP3.LUT R29, R26, 0xff0000, R29, 0xf8, !PT ;  /* 0x00ff00001a1d7812 */ /* 0x000fe400078ef81d */
[----:B------:R-:W-:-:S02]  /*14e30*/  LOP3.LUT R20, R14, 0xff, RZ, 0xc0, !PT ;  /* 0x000000ff0e147812 */ /* 0x000fc400078ec0ff */
[----:B------:R-:W-:Y:S02]  /*14e40*/  LOP3.LUT R25, R24, 0xff0000, R25, 0xf8, !PT ;  /* 0x00ff000018197812 */ /* 0x000fe400078ef819 */
[----:B------:R-:W-:Y:S02]  /*14e50*/  LOP3.LUT R29, R29, 0xff000000, R15, 0xf8, !PT ;  /* 0xff0000001d1d7812 */ /* 0x000fe400078ef80f */
[----:B------:R-:W-:Y:S02]  /*14e60*/  PRMT R27, R27, 0x7604, R20 ;  /* 0x000076041b1b7816 */ /* 0x000fe40000000014 */
[----:B------:R-:W-:Y:S02]  /*14e70*/  LOP3.LUT R25, R25, 0xff000000, R13, 0xf8, !PT ;  /* 0xff00000019197812 */ /* 0x000fe400078ef80d */
[----:B0-----:R-:W-:Y:S02]  /*14e80*/  F2FP.F16.E4M3.UNPACK_B R20, R6.H1 ;  /* 0x00000006ff14723e */ /* 0x001fe400030006ff */
[----:B------:R-:W-:-:S02]  /*14e90*/  F2FP.F16.E4M3.UNPACK_B R30, R29 ;  /* 0x0000001dff1e723e */ /* 0x000fc400020006ff */
        /* <DEDUP_REMOVED lines=91> */
.L_x_6746:
[----:B------:R-:W-:Y:S05]  /*15450*/  BSYNC B1 ;  /* 0x0000000000017941 */ /* 0x000fea0003800000 */
.L_x_6745:
        /* <DEDUP_REMOVED lines=124> */
.L_x_6730:
        /* <DEDUP_REMOVED lines=32> */
.L_x_7017:
[----:B------:R-:W5:Y:S01]  /*15e20*/  LDL R0, [R1+0x4c] ;  /* 0x00004c0001007983 */ /* 0x000f620000100800 */
[----:B------:R-:W-:Y:S01]  /*15e30*/  BSSY B1, `(.L_x_6748) ;  /* 0x0000036000017945 */ /* 0x000fe20003800000 */
[----:B------:R-:W-:Y:S02]  /*15e40*/  CS2R R4, SRZ ;  /* 0x0000000000047805 */ /* 0x000fe4000001ff00 */
[----:B------:R-:W-:Y:S02]  /*15e50*/  CS2R R6, SRZ ;  /* 0x0000000000067805 */ /* 0x000fe4000001ff00 */
[----:B------:R-:W-:Y:S02]  /*15e60*/  CS2R R12, SRZ ;  /* 0x00000000000c7805 */ /* 0x000fe4000001ff00 */
[----:B0-----:R-:W-:Y:S02]  /*15e70*/  CS2R R14, SRZ ;  /* 0x00000000000e7805 */ /* 0x001fe4000001ff00 */
[----:B------:R-:W-:-:S02]  /*15e80*/  CS2R R24, SRZ ;  /* 0x0000000000187805 */ /* 0x000fc4000001ff00 */
[----:B------:R-:W-:Y:S02]  /*15e90*/  CS2R R26, SRZ ;  /* 0x00000000001a7805 */ /* 0x000fe4000001ff00 */
[----:B------:R-:W-:Y:S02]  /*15ea0*/  CS2R R28, SRZ ;  /* 0x00000000001c7805 */ /* 0x000fe4000001ff00 */
[----:B------:R-:W-:Y:S02]  /*15eb0*/  CS2R R30, SRZ ;  /* 0x00000000001e7805 */ /* 0x000fe4000001ff00 */
[----:B------:R-:W-:Y:S02]  /*15ec0*/  CS2R R32, SRZ ;  /* 0x0000000000207805 */ /* 0x000fe4000001ff00 */
[----:B------:R-:W-:Y:S01]  /*15ed0*/  CS2R R34, SRZ ;  /* 0x0000000000227805 */ /* 0x000fe2000001ff00 */
[----:B-----5:R-:W-:Y:S01]  /*15ee0*/  IMAD R49, R0, R9, RZ ;  /* 0x0000000900317224 */ /* 0x020fe200078e02ff */
[----:B------:R-:W-:-:S04]  /*15ef0*/  CS2R R8, SRZ ;  /* 0x0000000000087805 */ /* 0x000fc8000001ff00 */
[----:B------:R-:W-:Y:S02]  /*15f00*/  ISETP.GE.AND P0, PT, R10, R49, PT ;  /* 0x000000310a00720c */ /* 0x000fe40003f06270 */
[----:B------:R-:W-:-:S11]  /*15f10*/  CS2R R10, SRZ ;  /* 0x00000000000a7805 */ /* 0x000fd6000001ff00 */
[----:B------:R-:W-:Y:S05]  /*15f20*/  @P0 BRA `(.L_x_6749) ;  /* 0x0000000000980947 */ /* 0x000fea0003800000 */
        /* <DEDUP_REMOVED lines=9> */
[----:B------:R-:W-:Y:S01]  /*15fc0*/  CS2R R30, SRZ ;  /* 0x00000000001e7805 */ /* 0x000fe2000001ff00 */
[----:B------:R-:W-:Y:S02]  /*15fd0*/  @!P1 IMAD.SHL.U32 R20, R228, 0x10, RZ ;  /* 0x00000010e4149824 */ /* 0x000fe400078e00ff */
[----:B---3--:R-:W-:-:S04]  /*15fe0*/  @!P2 IADD3 R40, P3, R16, R37, RZ ;  /* 0x000000251028a210 */ /* 0x008fc80007f7e0ff */
[----:B------:R-:W-:Y:S01]  /*15ff0*/  @!P0 IMAD.SHL.U32 R38, R229, 0x10, RZ ;  /* 0x00000010e5268824 */ /* 0x000fe200078e00ff */
[----:B------:R-:W-:Y:S02]  /*16000*/  @!P1 SHF.R.S32.HI R0, RZ, 0x1f, R20 ;  /* 0x0000001fff009819 */ /* 0x000fe40000011414 */
[C---:B------:R-:W-:Y:S01]  /*16010*/  @!P1 IADD3 R42, P5, R20.reuse, R37, RZ ;  /* 0x00000025142a9210 */ /* 0x040fe20007fbe0ff */
[C---:B--2---:R-:W-:Y:S01]  /*16020*/  @!P2 IMAD.X R41, R3.reuse, 0x1, R17, P3 ;  /* 0x000000010329a824 */ /* 0x044fe200018e0611 */
[----:B------:R-:W-:Y:S02]  /*16030*/  @!P1 IADD3 R20, P4, R20, R47, RZ ;  /* 0x0000002f14149210 */ /* 0x000fe40007f9e0ff */
[C---:B------:R-:W-:Y:S01]  /*16040*/  @!P0 IADD3 R36, P3, R38.reuse, R37, RZ ;  /* 0x0000002526248210 */ /* 0x040fe20007f7e0ff */
[----:B------:R-:W-:Y:S01]  /*16050*/  @!P1 IMAD.X R43, R3, 0x1, R0, P5 ;  /* 0x00000001032b9824 */ /* 0x000fe200028e0600 */
[----:B------:R-:W-:Y:S01]  /*16060*/  @!P0 SHF.R.S32.HI R8, RZ, 0x1f, R38 ;  /* 0x0000001fff088819 */ /* 0x000fe20000011426 */
[----:B----4-:R-:W-:Y:S01]  /*16070*/  @!P1 IMAD.X R21, R45, 0x1, R0, P4 ;  /* 0x000000012d159824 */ /* 0x010fe200020e0600 */
[----:B------:R-:W-:-:S02]  /*16080*/  @!P0 IADD3 R38, P5, R38, R47, RZ ;  /* 0x0000002f26268210 */ /* 0x000fc40007fbe0ff */
[----:B------:R-:W-:Y:S02]  /*16090*/  CS2R R10, SRZ ;  /* 0x00000000000a7805 */ /* 0x000fe4000001ff00 */
[----:B------:R-:W-:Y:S02]  /*160a0*/  @!P2 IADD3 R46, P4, R16, R47, RZ ;  /* 0x0000002f102ea210 */ /* 0x000fe40007f9e0ff */
[----:B------:R-:W-:Y:S02]  /*160b0*/  CS2R R32, SRZ ;  /* 0x0000000000207805 */ /* 0x000fe4000001ff00 */
[----:B------:R-:W-:Y:S01]  /*160c0*/  @!P0 IADD3.X R37, R3, R8, RZ, P3, !PT ;  /* 0x0000000803258210 */ /* 0x000fe20001ffe4ff */
[----:B------:R-:W-:Y:S01]  /*160d0*/  @!P0 IMAD.X R39, R45, 0x1, R8, P5 ;  /* 0x000000012d278824 */ /* 0x000fe200028e0608 */
[----:B------:R-:W-:Y:S02]  /*160e0*/  CS2R R8, SRZ ;  /* 0x0000000000087805 */ /* 0x000fe4000001ff00 */
[----:B------:R-:W-:-:S02]  /*160f0*/  CS2R R34, SRZ ;  /* 0x0000000000227805 */ /* 0x000fc4000001ff00 */
        /* <DEDUP_REMOVED lines=9> */
.L_x_6749:
[----:B------:R-:W-:Y:S05]  /*16190*/  BSYNC B1 ;  /* 0x0000000000017941 */ /* 0x000fea0003800000 */
.L_x_6748:
[----:B------:R-:W3:Y:S01]  /*161a0*/  LDL R0, [R1+0x48] ;  /* 0x0000480001007983 */ /* 0x000ee20000100800 */
[----:B------:R-:W-:Y:S01]  /*161b0*/  ULEA.HI UR4, UR37, UR37, URZ, 0x1 ;  /* 0x0000002525047291 */ /* 0x000fe2000f8f083f */
[----:B------:R-:W-:Y:S01]  /*161c0*/  BSSY B1, `(.L_x_6750) ;  /* 0x000000e000017945 */ /* 0x000fe20003800000 */
[----:B0-----:R-:W0:Y:S02]  /*161d0*/  S2R R20, SR_TID.X ;  /* 0x0000000000147919 */ /* 0x001e240000002100 */
[----:B------:R-:W-:-:S04]  /*161e0*/  ULOP3.LUT UR4, UR4, 0xfffffffe, URZ, 0xc0, !UPT ;  /* 0xfffffffe04047892 */ /* 0x000fc8000f8ec03f */
[----:B------:R-:W-:-:S06]  /*161f0*/  UIADD3 UR4, UR37, -UR4, URZ ;  /* 0x8000000425047290 */ /* 0x000fcc000fffe03f */
[----:B--2---:R-:W-:-:S05]  /*16200*/  IMAD.U32 R3, RZ, RZ, UR4 ;  /* 0x00000004ff037e24 */ /* 0x004fca000f8e00ff */
[----:B------:R-:W-:-:S04]  /*16210*/  SHF.L.U32 R3, R3, 0x1f, RZ ;  /* 0x0000001f03037819 */ /* 0x000fc800000006ff */
[----:B------:R-:W1:Y:S01]  /*16220*/  SYNCS.PHASECHK.TRANS64.TRYWAIT P0, [R18+URZ+0x33400], R3 ;  /* 0x03340003120075a7 */ /* 0x000e62000800017f */
[C---:B0-----:R-:W-:Y:S02]  /*16230*/  VIADD R21, R20.reuse, 0xffffff80 ;  /* 0xffffff8014157836 */ /* 0x041fe40000000000 */
[----:B------:R-:W-:-:S05]  /*16240*/  VIADD R20, R20, 0xffffff80 ;  /* 0xffffff8014147836 */ /* 0x000fca0000000000 */
[----:B------:R-:W-:-:S04]  /*16250*/  LEA.HI R20, R20, R21, RZ, 0x1 ;  /* 0x0000001514147211 */ /* 0x000fc800078f08ff */
[----:B------:R-:W-:Y:S02]  /*16260*/  SHF.R.S32.HI R20, RZ, 0x1, R20 ;  /* 0x00000001ff147819 */ /* 0x000fe40000011414 */
[----:B---3--:R-:W-:-:S04]  /*16270*/  VIADDMNMX R0, R49, -R0, 0x80, PT ;  /* 0x0000008031007446 */ /* 0x008fc80003800900 */
[----:B------:R-:W-:Y:S01]  /*16280*/  ISETP.GE.AND P1, PT, R20, R0, PT ;  /* 0x000000001400720c */ /* 0x000fe20003f26270 */
[----:B-1----:R-:W-:-:S12]  /*16290*/  @!P0 BRA `(.L_x_6751) ;  /* 0x000001f400e88947 */ /* 0x002fd80003800000 */
.L_x_7018:
[----:B------:R-:W-:Y:S05]  /*162a0*/  BSYNC B1 ;  /* 0x0000000000017941 */ /* 0x000fea0003800000 */
.L_x_6750:
        /* <DEDUP_REMOVED lines=10> */
[----:B------:R-:W2:Y:S01]  /*16350*/  LDL R70, [R1+0x13c] ;  /* 0x00013c0001467983 */ /* 0x000ea20000100800 */
[----:B------:R-:W-:Y:S02]  /*16360*/  LEA.HI R0, R48, R48, RZ, 0x1 ;  /* 0x0000003030007211 */ /* 0x000fe400078f08ff */
[----:B-----5:R-:W-:Y:S02]  /*16370*/  LOP3.LUT R20, R24, 0xff, RZ, 0xc0, !PT ;  /* 0x000000ff18147812 */ /* 0x020fe400078ec0ff */
[----:B------:R-:W-:Y:S02]  /*16380*/  LOP3.LUT R21, R0, 0xfffffffe, RZ, 0xc0, !PT ;  /* 0xfffffffe00157812 */ /* 0x000fe400078ec0ff */
[----:B------:R-:W-:Y:S02]  /*16390*/  SHF.R.U32.HI R0, RZ, 0x8, R24 ;  /* 0x00000008ff007819 */ /* 0x000fe40000011618 */
[----:B------:R-:W-:Y:S01]  /*163a0*/  SHF.R.U32.HI R37, RZ, 0x8, R25 ;  /* 0x00000008ff257819 */ /* 0x000fe20000011619 */
[----:B------:R-:W-:Y:S01]  /*163b0*/  IMAD.IADD R48, R48, 0x1, -R21 ;  /* 0x0000000130307824 */ /* 0x000fe200078e0a15 */
[----:B------:R-:W-:-:S02]  /*163c0*/  LOP3.LUT R21, R0, 0xff, RZ, 0xc0, !PT ;  /* 0x000000ff00157812 */ /* 0x000fc400078ec0ff */
[----:B------:R-:W-:Y:S02]  /*163d0*/  SHF.R.U32.HI R39, RZ, 0x8, R26 ;  /* 0x00000008ff277819 */ /* 0x000fe4000001161a */
[----:B------:R-:W-:Y:S02]  /*163e0*/  LEA.HI R0, R3, R48, RZ, 0x1c ;  /* 0x0000003003007211 */ /* 0x000fe400078fe0ff */
[----:B----4-:R-:W-:Y:S02]  /*163f0*/  PRMT R45, R21, 0x7604, R20 ;  /* 0x00007604152d7816 */ /* 0x010fe40000000014 */
        /* <DEDUP_REMOVED lines=17> */
[----:B------:R-:W-:Y:S02]  /*16510*/  LOP3.LUT R36, R27, 0xff, RZ, 0xc0, !PT ;  /* 0x000000ff1b247812 */ /* 0x000fe400078ec0ff */
[----:B------:R-:W-:Y:S01]  /*16520*/  LOP3.LUT R38, R4, 0xff, RZ, 0xc0, !PT ;  /* 0x000000ff04267812 */ /* 0x000fe200078ec0ff */
[----:B------:R-:W0:Y:S01]  /*16530*/  LDS.128 R40, [R0+0x1e200] ;  /* 0x01e2000000287984 */ /* 0x000e220000000c00 */
[----:B------:R-:W-:-:S02]  /*16540*/  LOP3.LUT R37, R37, 0xff, RZ, 0xc0, !PT ;  /* 0x000000ff25257812 */ /* 0x000fc400078ec0ff */
[----:B------:R-:W-:Y:S02]  /*16550*/  LOP3.LUT R39, R39, 0xff, RZ, 0xc0, !PT ;  /* 0x000000ff27277812 */ /* 0x000fe400078ec0ff */
[----:B------:R-:W-:Y:S02]  /*16560*/  PRMT R46, R37, 0x7604, R36 ;  /* 0x00007604252e7816 */ /* 0x000fe40000000024 */
[----:B------:R-:W-:Y:S02]  /*16570*/  PRMT R53, R39, 0x7604, R38 ;  /* 0x0000760427357816 */ /* 0x000fe40000000026 */
[----:B------:R-:W-:Y:S02]  /*16580*/  SHF.R.U32.HI R48, RZ, 0x8, R5 ;  /* 0x00000008ff307819 */ /* 0x000fe40000011605 */
[----:B------:R-:W-:Y:S02]  /*16590*/  SHF.R.U32.HI R52, RZ, 0x8, R7 ;  /* 0x00000008ff347819 */ /* 0x000fe40000011607 */
[----:B------:R-:W-:-:S02]  /*165a0*/  LOP3.LUT R47, R5, 0xff, RZ, 0xc0, !PT ;  /* 0x000000ff052f7812 */ /* 0x000fc400078ec0ff */
        /* <DEDUP_REMOVED lines=8> */
[----:B------:R-:W-:Y:S02]  /*16630*/  SHF.R.U32.HI R55, RZ, 0x10, R5 ;  /* 0x00000010ff377819 */ /* 0x000fe40000011605 */
[----:B------:R-:W-:Y:S02]  /*16640*/  PRMT R52, R52, 0x7604, R51 ;  /* 0x0000760434347816 */ /* 0x000fe40000000033 */
[----:B------:R-:W-:Y:S02]  /*16650*/  SHF.R.U32.HI R51, RZ, 0x10, R27 ;  /* 0x00000010ff337819 */ /* 0x000fe4000001161b */
[----:B------:R-:W-:Y:S01]  /*16660*/  PRMT R57, R50, 0x7604, R21 ;  /* 0x0000760432397816 */ /* 0x000fe20000000015 */
[----:B------:R-:W-:Y:S01]  /*16670*/  IMAD.U32 R21, R47, 0x10000, RZ ;  /* 0x000100002f157824 */ /* 0x000fe200078e00ff */
[----:B------:R-:W-:Y:S01]  /*16680*/  SHF.L.U32 R55, R55, 0x10, RZ ;  /* 0x0000001037377819 */ /* 0x000fe200000006ff */
[----:B------:R-:W-:Y:S01]  /*16690*/  IMAD.U32 R51, R51, 0x10000, RZ ;  /* 0x0001000033337824 */ /* 0x000fe200078e00ff */
[----:B------:R-:W-:-:S02]  /*166a0*/  LOP3.LUT R49, R49, 0xff0000, R26, 0xf8, !PT ;  /* 0x00ff000031317812 */ /* 0x000fc400078ef81a */
[----:B------:R-:W-:Y:S02]  /*166b0*/  LOP3.LUT R55, R48, 0xff0000, R55, 0xf8, !PT ;  /* 0x00ff000030377812 */ /* 0x000fe400078ef837 */
[----:B------:R-:W-:Y:S02]  /*166c0*/  LOP3.LUT R47, R20, 0xff0000, R21, 0xf8, !PT ;  /* 0x00ff0000142f7812 */ /* 0x000fe400078ef815 */
[----:B------:R-:W-:Y:S02]  /*166d0*/  LOP3.LUT R51, R46, 0xff0000, R51, 0xf8, !PT ;  /* 0x00ff00002e337812 */ /* 0x000fe400078ef833 */
[----:B------:R-:W-:Y:S02]  /*166e0*/  LOP3.LUT R54, R55, 0xff000000, R5, 0xf8, !PT ;  /* 0xff00000037367812 */ /* 0x000fe400078ef805 */
[----:B------:R-:W-:Y:S02]  /*166f0*/  LOP3.LUT R47, R47, 0xff000000, R25, 0xf8, !PT ;  /* 0xff0000002f2f7812 */ /* 0x000fe400078ef819 */
[----:B------:R-:W-:-:S02]  /*16700*/  SHF.R.U32.HI R59, RZ, 0x10, R7 ;  /* 0x00000010ff3b7819 */ /* 0x000fc40000011607 */
[----:B------:R-:W-:Y:S02]  /*16710*/  LOP3.LUT R21, R45, 0xff0000, R24, 0xf8, !PT ;  /* 0x00ff00002d157812 */ /* 0x000fe400078ef818 */
[----:B------:R-:W-:Y:S01]  /*16720*/  LOP3.LUT R45, R53, 0xff0000, R4, 0xf8, !PT ;  /* 0x00ff0000352d7812 */ /* 0x000fe200078ef804 */
[----:B------:R-:W-:Y:S01]  /*16730*/  IMAD.U32 R59, R59, 0x10000, RZ ;  /* 0x000100003b3b7824 */ /* 0x000fe200078e00ff */
[----:B------:R-:W-:Y:S02]  /*16740*/  LOP3.LUT R20, R49, 0xff000000, R26, 0xf8, !PT ;  /* 0xff00000031147812 */ /* 0x000fe400078ef81a */
[----:B------:R-:W-:Y:S02]  /*16750*/  LOP3.LUT R57, R57, 0xff0000, R6, 0xf8, !PT ;  /* 0x00ff000039397812 */ /* 0x000fe400078ef806 */
[----:B------:R-:W-:Y:S02]  /*16760*/  LOP3.LUT R51, R51, 0xff000000, R27, 0xf8, !PT ;  /* 0xff00000033337812 */ /* 0x000fe400078ef81b */
[----:B------:R-:W-:-:S02]  /*16770*/  F2FP.F16.E4M3.UNPACK_B R56, R54 ;  /* 0x00000036ff38723e */ /* 0x000fc400020006ff */
[----:B0-----:R-:W-:Y:S02]  /*16780*/  F2FP.F16.E4M3.UNPACK_B R26, R41 ;  /* 0x00000029ff1a723e */ /* 0x001fe400020006ff */
[----:B------:R-:W-:Y:S02]  /*16790*/  F2FP.F16.E4M3.UNPACK_B R27, R47 ;  /* 0x0000002fff1b723e */ /* 0x000fe400020006ff */
[----:B------:R-:W-:Y:S02]  /*167a0*/  LOP3.LUT R21, R21, 0xff000000, R24, 0xf8, !PT ;  /* 0xff00000015157812 */ /* 0x000fe400078ef818 */
[----:B------:R-:W-:Y:S02]  /*167b0*/  LOP3.LUT R45, R45, 0xff000000, R4, 0xf8, !PT ;  /* 0xff0000002d2d7812 */ /* 0x000fe400078ef804 */
[----:B------:R-:W-:Y:S01]  /*167c0*/  LOP3.LUT R4, R57, 0xff000000, R6, 0xf8, !PT ;  /* 0xff00000039047812 */ /* 0x000fe200078ef806 */
[----:B------:R-:W-:Y:S01]  /*167d0*/  HADD2.F32 R57, -RZ, R56.H0_H0 ;  /* 0x20000038ff397230 */ /* 0x000fe20000004100 */
[----:B------:R-:W-:Y:S01]  /*167e0*/  LOP3.LUT R59, R52, 0xff0000, R59, 0xf8, !PT ;  /* 0x00ff0000343b7812 */ /* 0x000fe200078ef83b */
[--C-:B------:R-:W-:Y:S01]  /*167f0*/  HADD2.F32 R6, -RZ, R26.reuse.H0_H0 ;  /* 0x2000001aff067230 */ /* 0x100fe20000004100 */
[----:B------:R-:W-:Y:S01]  /*16800*/  F2FP.F16.E4M3.UNPACK_B R52, R40.H1 ;  /* 0x00000028ff34723e */ /* 0x000fe200030006ff */
[----:B------:R-:W-:Y:S01]  /*16810*/  HADD2.F32 R26, -RZ, R26.H1_H1 ;  /* 0x3000001aff1a7230 */ /* 0x000fe20000004100 */
[----:B------:R-:W-:-:S02]  /*16820*/  F2FP.F16.E4M3.UNPACK_B R54, R54.H1 ;  /* 0x00000036ff36723e */ /* 0x000fc400030006ff */
[----:B------:R-:W-:Y:S02]  /*16830*/  F2FP.F16.E4M3.UNPACK_B R47, R47.H1 ;  /* 0x0000002fff2f723e */ /* 0x000fe400030006ff */
[-C--:B------:R-:W-:Y:S02]  /*16840*/  F2FP.F16.E4M3.UNPACK_B R49, R43.reuse ;  /* 0x0000002bff31723e */ /* 0x080fe400020006ff */
[----:B------:R-:W-:Y:S01]  /*16850*/  F2FP.F16.E4M3.UNPACK_B R55, R43.H1 ;  /* 0x0000002bff37723e */ /* 0x000fe200030006ff */
[----:B------:R-:W-:Y:S01]  /*16860*/  HADD2.F32 R43, -RZ, R27.H1_H1 ;  /* 0x3000001bff2b7230 */ /* 0x000fe20000004100 */
[----:B------:R-:W-:Y:S02]  /*16870*/  LOP3.LUT R59, R59, 0xff000000, R7, 0xf8, !PT ;  /* 0xff0000003b3b7812 */ /* 0x000fe400078ef807 */
[-C--:B------:R-:W-:Y:S02]  /*16880*/  F2FP.F16.E4M3.UNPACK_B R7, R42.reuse ;  /* 0x0000002aff07723e */ /* 0x080fe400020006ff */
[----:B------:R-:W-:Y:S01]  /*16890*/  F2FP.F16.E4M3.UNPACK_B R42, R42.H1 ;  /* 0x0000002aff2a723e */ /* 0x000fe200030006ff */
[----:B--2---:R-:W0:Y:S02]  /*168a0*/  LDS.128 R36, [R70+0x1e200] ;  /* 0x01e2000046247984 */ /* 0x004e240000000c00 */
[----:B0-----:R-:W-:-:S02]  /*168b0*/  F2FP.F16.E4M3.UNPACK_B R24, R37 ;  /* 0x00000025ff18723e */ /* 0x001fc400020006ff */
[----:B------:R-:W-:Y:S02]  /*168c0*/  F2FP.F16.E4M3.UNPACK_B R46, R37.H1 ;  /* 0x00000025ff2e723e */ /* 0x000fe400030006ff */
[-C--:B------:R-:W-:Y:S01]  /*168d0*/  F2FP.F16.E4M3.UNPACK_B R37, R36.reuse ;  /* 0x00000024ff25723e */ /* 0x080fe200020006ff */
[--C-:B------:R-:W-:Y:S01]  /*168e0*/  HADD2.F32 R25, -RZ, R24.reuse.H0_H0 ;  /* 0x20000018ff197230 */ /* 0x100fe20000004100 */
[----:B------:R-:W-:Y:S01]  /*168f0*/  F2FP.F16.E4M3.UNPACK_B R50, R36.H1 ;  /* 0x00000024ff32723e */ /* 0x000fe200030006ff */
[----:B------:R-:W-:Y:S01]  /*16900*/  HADD2.F32 R36, -RZ, R27.H0_H0 ;  /* 0x2000001bff247230 */ /* 0x000fe20000004100 */
[-C--:B------:R-:W-:Y:S01]  /*16910*/  F2FP.F16.E4M3.UNPACK_B R48, R39.reuse ;  /* 0x00000027ff30723e */ /* 0x080fe200020006ff */
[----:B------:R-:W-:Y:S01]  /*16920*/  HADD2.F32 R24, -RZ, R24.H1_H1 ;  /* 0x30000018ff187230 */ /* 0x000fe20000004100 */
[----:B------:R-:W-:Y:S02]  /*16930*/  F2FP.F16.E4M3.UNPACK_B R53, R39.H1 ;  /* 0x00000027ff35723e */ /* 0x000fe400030006ff */
[----:B------:R-:W-:Y:S01]  /*16940*/  F2FP.F16.E4M3.UNPACK_B R39, R41.H1 ;  /* 0x00000029ff27723e */ /* 0x000fe200030006ff */
[C---:B------:R-:W-:Y:S01]  /*16950*/  FMUL.FTZ R58, R6.reuse, R36 ;  /* 0x00000024063a7220 */ /* 0x040fe20000410000 */
[----:B------:R-:W-:Y:S01]  /*16960*/  F2FP.F16.E4M3.UNPACK_B R41, R40 ;  /* 0x00000028ff29723e */ /* 0x000fe200020006ff */
[-C--:B------:R-:W-:Y:S01]  /*16970*/  FMUL.FTZ R40, R6, R57.reuse ;  /* 0x0000003906287220 */ /* 0x080fe20000410000 */
[-C--:B------:R-:W-:Y:S01]  /*16980*/  F2FP.F16.E4M3.UNPACK_B R5, R38.reuse ;  /* 0x00000026ff05723e */ /* 0x080fe200020006ff */
[----:B------:R-:W-:Y:S01]  /*16990*/  HADD2.F32 R27, -RZ, R39.H0_H0 ;  /* 0x20000027ff1b7230 */ /* 0x000fe20000004100 */
[----:B------:R-:W-:Y:S01]  /*169a0*/  F2FP.F16.E4M3.UNPACK_B R38, R38.H1 ;  /* 0x00000026ff26723e */ /* 0x000fe200030006ff */
[C---:B------:R-:W-:Y:S01]  /*169b0*/  FFMA.FTZ R6, R25.reuse, R36, -R40 ;  /* 0x0000002419067223 */ /* 0x040fe20000010828 */
[----:B------:R-:W-:Y:S01]  /*169c0*/  FFMA.FTZ R25, R25, R57, R58 ;  /* 0x0000003919197223 */ /* 0x000fe2000001003a */
[----:B------:R-:W-:Y:S01]  /*169d0*/  HADD2.F32 R57, -RZ, R56.H1_H1 ;  /* 0x30000038ff397230 */ /* 0x000fe20000004100 */
[----:B------:R-:W-:Y:S01]  /*169e0*/  F2FP.F16.E4M3.UNPACK_B R58, R59 ;  /* 0x0000003bff3a723e */ /* 0x000fe200020006ff */
[----:B------:R-:W-:-:S02]  /*169f0*/  HADD2.F32 R56, -RZ, R54.H0_H0 ;  /* 0x20000036ff387230 */ /* 0x000fc40000004100 */
[----:B------:R-:W-:Y:S02]  /*16a00*/  HADD2.F32 R40, -RZ, R47.H0_H0 ;  /* 0x2000002fff287230 */ /* 0x000fe40000004100 */
[C---:B------:R-:W-:Y:S01]  /*16a10*/  FMUL.FTZ R61, R26.reuse, R57 ;  /* 0x000000391a3d7220 */ /* 0x040fe20000410000 */
[-C--:B------:R-:W-:Y:S01]  /*16a20*/  FMUL.FTZ R26, R26, R43.reuse ;  /* 0x0000002b1a1a7220 */ /* 0x080fe20000410000 */
[C---:B------:R-:W-:Y:S01]  /*16a30*/  FMUL.FTZ R63, R27.reuse, R56 ;  /* 0x000000381b3f7220 */ /* 0x040fe20000410000 */
[----:B------:R-:W-:Y:S02]  /*16a40*/  HADD2.F32 R36, -RZ, R46.H0_H0 ;  /* 0x2000002eff247230 */ /* 0x000fe40000004100 */
[----:B------:R-:W-:Y:S01]  /*16a50*/  FMUL.FTZ R65, R27, R40 ;  /* 0x000000281b417220 */ /* 0x000fe20000410000 */
[C---:B------:R-:W-:Y:S01]  /*16a60*/  FFMA.FTZ R27, R24.reuse, R43, -R61 ;  /* 0x0000002b181b7223 */ /* 0x040fe2000001083d */
[----:B------:R-:W-:Y:S01]  /*16a70*/  FFMA.FTZ R24, R24, R57, R26 ;  /* 0x0000003918187223 */ /* 0x000fe2000001001a */
[----:B------:R-:W-:Y:S01]  /*16a80*/  HADD2.F32 R57, -RZ, R54.H1_H1 ;  /* 0x30000036ff397230 */ /* 0x000fe20000004100 */
[----:B------:R-:W-:Y:S01]  /*16a90*/  F2FP.F16.E4M3.UNPACK_B R54, R51 ;  /* 0x00000033ff36723e */ /* 0x000fe200020006ff */
[----:B------:R-:W-:-:S02]  /*16aa0*/  HADD2.F32 R39, -RZ, R39.H1_H1 ;  /* 0x30000027ff277230 */ /* 0x000fc40000004100 */
[C---:B------:R-:W-:Y:S01]  /*16ab0*/  FFMA.FTZ R26, R36.reuse, R40, -R63 ;  /* 0x00000028241a7223 */ /* 0x040fe2000001083f */
[----:B------:R-:W-:Y:S02]  /*16ac0*/  HADD2.F32 R60, -RZ, R58.H0_H0 ;  /* 0x2000003aff3c7230 */ /* 0x000fe40000004100 */
[----:B------:R-:W-:Y:S01]  /*16ad0*/  FFMA.FTZ R36, R36, R56, R65 ;  /* 0x0000003824247223 */ /* 0x000fe20000010041 */
[----:B------:R-:W-:Y:S02]  /*16ae0*/  HADD2.F32 R43, -RZ, R49.H0_H0 ;  /* 0x20000031ff2b7230 */ /* 0x000fe40000004100 */
[----:B------:R-:W-:Y:S01]  /*16af0*/  FMUL.FTZ R61, R39, R57 ;  /* 0x00000039273d7220 */ /* 0x000fe20000410000 */
[----:B------:R-:W-:Y:S02]  /*16b00*/  HADD2.F32 R47, -RZ, R47.H1_H1 ;  /* 0x3000002fff2f7230 */ /* 0x000fe40000004100 */
[----:B------:R-:W-:Y:S02]  /*16b10*/  HADD2.F32 R46, -RZ, R46.H1_H1 ;  /* 0x3000002eff2e7230 */ /* 0x000fe40000004100 */
[----:B------:R-:W-:Y:S01]  /*16b20*/  FMUL.FTZ R63, R43, R60 ;  /* 0x0000003c2b3f7220 */ /* 0x000fe20000410000 */
[----:B------:R-:W-:-:S02]  /*16b30*/  HADD2.F32 R56, -RZ, R54.H0_H0 ;  /* 0x20000036ff387230 */ /* 0x000fc40000004100 */
[-C--:B------:R-:W-:Y:S01]  /*16b40*/  FMUL.FTZ R62, R39, R47.reuse ;  /* 0x0000002f273e7220 */ /* 0x080fe20000410000 */
[----:B------:R-:W-:Y:S02]  /*16b50*/  HADD2.F32 R40, -RZ, R48.H0_H0 ;  /* 0x20000030ff287230 */ /* 0x000fe40000004100 */
[----:B------:R-:W-:Y:S01]  /*16b60*/  FFMA.FTZ R39, R46, R47, -R61 ;  /* 0x0000002f2e277223 */ /* 0x000fe2000001083d */
[----:B------:R-:W-:Y:S01]  /*16b70*/  F2FP.F16.E4M3.UNPACK_B R61, R59.H1 ;  /* 0x0000003bff3d723e */ /* 0x000fe200030006ff */
[-C--:B------:R-:W-:Y:S01]  /*16b80*/  FMUL.FTZ R65, R43, R56.reuse ;  /* 0x000000382b417220 */ /* 0x080fe20000410000 */
[----:B------:R-:W-:Y:S02]  /*16b90*/  HADD2.F32 R58, -RZ, R58.H1_H1 ;  /* 0x3000003aff3a7230 */ /* 0x000fe40000004100 */
[----:B------:R-:W-:Y:S01]  /*16ba0*/  FFMA.FTZ R43, R40, R56, -R63 ;  /* 0x00000038282b7223 */ /* 0x000fe2000001083f */
[----:B------:R-:W-:Y:S01]  /*16bb0*/  HADD2.F32 R56, -RZ, R54.H1_H1 ;  /* 0x30000036ff387230 */ /* 0x000fe20000004100 */
[----:B------:R-:W-:Y:S01]  /*16bc0*/  F2FP.F16.E4M3.UNPACK_B R54, R51.H1 ;  /* 0x00000033ff36723e */ /* 0x000fe200030006ff */
[----:B------:R-:W-:-:S02]  /*16bd0*/  HADD2.F32 R49, -RZ, R49.H1_H1 ;  /* 0x30000031ff317230 */ /* 0x000fc40000004100 */
[----:B------:R-:W-:Y:S01]  /*16be0*/  FFMA.FTZ R47, R46, R57, R62 ;  /* 0x000000392e2f7223 */ /* 0x000fe2000001003e */
[----:B------:R-:W-:Y:S02]  /*16bf0*/  HADD2.F32 R59, -RZ, R61.H0_H0 ;  /* 0x2000003dff3b7230 */ /* 0x000fe40000004100 */
[----:B------:R-:W-:Y:S01]  /*16c00*/  FFMA.FTZ R40, R40, R60, R65 ;  /* 0x0000003c28287223 */ /* 0x000fe20000010041 */
[----:B------:R-:W-:Y:S02]  /*16c10*/  HADD2.F32 R46, -RZ, R55.H0_H0 ;  /* 0x20000037ff2e7230 */ /* 0x000fe40000004100 */
[C---:B------:R-:W-:Y:S01]  /*16c20*/  FMUL.FTZ R63, R49.reuse, R58 ;  /* 0x0000003a313f7220 */ /* 0x040fe20000410000 */
[----:B------:R-:W-:Y:S02]  /*16c30*/  HADD2.F32 R57, -RZ, R54.H0_H0 ;  /* 0x20000036ff397230 */ /* 0x000fe40000004100 */
[----:B------:R-:W-:Y:S01]  /*16c40*/  FMUL.FTZ R49, R49, R56 ;  /* 0x0000003831317220 */ /* 0x000fe20000410000 */
[----:B------:R-:W-:-:S02]  /*16c50*/  HADD2.F32 R48, -RZ, R48.H1_H1 ;  /* 0x30000030ff307230 */ /* 0x000fc40000004100 */
[C---:B------:R-:W-:Y:S01]  /*16c60*/  FMUL.FTZ R60, R46.reuse, R59 ;  /* 0x0000003b2e3c7220 */ /* 0x040fe20000410000 */
[----:B------:R-:W-:Y:S02]  /*16c70*/  HADD2.F32 R51, -RZ, R53.H0_H0 ;  /* 0x20000035ff337230 */ /* 0x000fe40000004100 */
[-C--:B------:R-:W-:Y:S01]  /*16c80*/  FMUL.FTZ R62, R46, R57.reuse ;  /* 0x000000392e3e7220 */ /* 0x080fe20000410000 */
[----:B------:R-:W-:Y:S02]  /*16c90*/  HADD2.F32 R61, -RZ, R61.H1_H1 ;  /* 0x3000003dff3d7230 */ /* 0x000fe40000004100 */
[C---:B------:R-:W-:Y:S01]  /*16ca0*/  FFMA.FTZ R46, R48.reuse, R56, -R63 ;  /* 0x00000038302e7223 */ /* 0x040fe2000001083f */
[----:B------:R-:W-:Y:S01]  /*16cb0*/  FFMA.FTZ R49, R48, R58, R49 ;  /* 0x0000003a30317223 */ /* 0x000fe20000010031 */
[C---:B------:R-:W-:Y:S01]  /*16cc0*/  FFMA.FTZ R48, R51.reuse, R57, -R60 ;  /* 0x0000003933307223 */ /* 0x040fe2000001083c */
        /* <DEDUP_REMOVED lines=16> */
[----:B------:R-:W-:Y:S02]  /*16dd0*/  HADD2.F32 R52, -RZ, R52.H1_H1 ;  /* 0x30000034ff347230 */ /* 0x000fe40000004100 */
[C---:B------:R-:W-:Y:S01]  /*16de0*/  FFMA.FTZ R63, R54.reuse, R59, -R63 ;  /* 0x0000003b363f7223 */ /* 0x040fe2000001083f */
[----:B------:R-:W-:Y:S02]  /*16df0*/  HADD2.F32 R57, -RZ, R57.H1_H1 ;  /* 0x30000039ff397230 */ /* 0x000fe40000004100 */
[C---:B------:R-:W-:Y:S01]  /*16e00*/  FFMA.FTZ R62, R53.reuse, R62, R55 ;  /* 0x0000003e353e7223 */ /* 0x040fe20000010037 */
[----:B------:R-:W-:Y:S02]  /*16e10*/  HADD2.F32 R55, -RZ, R60.H1_H1 ;  /* 0x3000003cff377230 */ /* 0x000fe40000004100 */
[----:B------:R-:W-:Y:S01]  /*16e20*/  FFMA.FTZ R66, R54, R61, R64 ;  /* 0x0000003d36427223 */ /* 0x000fe20000010040 */
[----:B------:R-:W-:Y:S01]  /*16e30*/  FFMA.FTZ R59, R53, R58, -R56 ;  /* 0x0000003a353b7223 */ /* 0x000fe20000010838 */
        /* <DEDUP_REMOVED lines=39> */
[-C--:B------:R-:W-:Y:S01]  /*170b0*/  FMUL.FTZ R42, R42, R37.reuse ;  /* 0x000000252a2a7220 */ /* 0x080fe20000410000 */
[----:B------:R-:W-:Y:S01]  /*170c0*/  F2FP.SATFINITE.E4M3.F32.PACK_AB_MERGE_C R57, R57, R62, RZ ;  /* 0x0000003e3939723e */ /* 0x000fe200048070ff */
[C---:B------:R-:W-:Y:S01]  /*170d0*/  FFMA.FTZ R54, R21.reuse, R50, -R54 ;  /* 0x0000003215367223 */ /* 0x040fe20000010836 */
[----:B------:R-:W-:Y:S01]  /*170e0*/  FFMA.FTZ R60, R21, R52, R60 ;  /* 0x00000034153c7223 */ /* 0x000fe2000001003c */
[C---:B------:R-:W-:Y:S01]  /*170f0*/  FFMA.FTZ R61, R38.reuse, R37, -R41 ;  /* 0x00000025263d7223 */ /* 0x040fe20000010829 */
[----:B------:R-:W-:Y:S01]  /*17100*/  FFMA.FTZ R45, R38, R45, R42 ;  /* 0x0000002d262d7223 */ /* 0x000fe2000001002a */
[--C-:B------:R-:W-:Y:S01]  /*17110*/  HADD2.F32 R21, -RZ, R20.reuse.H0_H0 ;  /* 0x20000014ff157230 */ /* 0x100fe20000004100 */
[----:B------:R-:W-:Y:S01]  /*17120*/  F2FP.SATFINITE.E4M3.F32.PACK_AB_MERGE_C R24, R55, R58, R57 ;  /* 0x0000003a3718723e */ /* 0x000fe20004807039 */
[----:B------:R-:W-:Y:S01]  /*17130*/  HADD2.F32 R38, -RZ, R20.H1_H1 ;  /* 0x30000014ff267230 */ /* 0x000fe20000004100 */
[----:B------:R-:W-:Y:S01]  /*17140*/  F2FP.SATFINITE.E4M3.F32.PACK_AB_MERGE_C R54, R61, R54, RZ ;  /* 0x000000363d36723e */ /* 0x000fe200048070ff */
[----:B------:R-:W-:-:S02]  /*17150*/  HADD2.F32 R20, -RZ, R7.H0_H0 ;  /* 0x20000007ff147230 */ /* 0x000fc40000004100 */
[--C-:B------:R-:W-:Y:S02]  /*17160*/  HADD2.F32 R37, -RZ, R4.reuse.H0_H0 ;  /* 0x20000004ff257230 */ /* 0x100fe40000004100 */
[----:B------:R-:W-:Y:S02]  /*17170*/  HADD2.F32 R42, -RZ, R4.H1_H1 ;  /* 0x30000004ff2a7230 */ /* 0x000fe40000004100 */
[----:B------:R-:W-:Y:S02]  /*17180*/  HADD2.F32 R7, -RZ, R7.H1_H1 ;  /* 0x30000007ff077230 */ /* 0x000fe40000004100 */
[C---:B------:R-:W-:Y:S01]  /*17190*/  FMUL.FTZ R41, R20.reuse, R37 ;  /* 0x0000002514297220 */ /* 0x040fe20000410000 */
[--C-:B------:R-:W-:Y:S02]  /*171a0*/  HADD2.F32 R4, -RZ, R5.reuse.H0_H0 ;  /* 0x20000005ff047230 */ /* 0x100fe40000004100 */
[----:B------:R-:W-:Y:S01]  /*171b0*/  FMUL.FTZ R20, R20, R21 ;  /* 0x0000001514147220 */ /* 0x000fe20000410000 */
[----:B------:R-:W-:-:S02]  /*171c0*/  HADD2.F32 R5, -RZ, R5.H1_H1 ;  /* 0x30000005ff057230 */ /* 0x000fc40000004100 */
[C---:B------:R-:W-:Y:S01]  /*171d0*/  FMUL.FTZ R50, R7.reuse, R42 ;  /* 0x0000002a07327220 */ /* 0x040fe20000410000 */
[-C--:B------:R-:W-:Y:S01]  /*171e0*/  FMUL.FTZ R7, R7, R38.reuse ;  /* 0x0000002607077220 */ /* 0x080fe20000410000 */
[C---:B------:R-:W-:Y:S01]  /*171f0*/  FFMA.FTZ R41, R4.reuse, R21, -R41 ;  /* 0x0000001504297223 */ /* 0x040fe20000010829 */
[----:B------:R-:W-:Y:S01]  /*17200*/  FFMA.FTZ R20, R4, R37, R20 ;  /* 0x0000002504147223 */ /* 0x000fe20000010014 */
[C---:B------:R-:W-:Y:S01]  /*17210*/  FFMA.FTZ R50, R5.reuse, R38, -R50 ;  /* 0x0000002605327223 */ /* 0x040fe20000010832 */
[----:B------:R-:W-:Y:S01]  /*17220*/  FFMA.FTZ R21, R5, R42, R7 ;  /* 0x0000002a05157223 */ /* 0x000fe20000010007 */
[----:B------:R-:W-:Y:S02]  /*17230*/  F2FP.SATFINITE.E4M3.F32.PACK_AB_MERGE_C R5, R39, R26, RZ ;  /* 0x0000001a2705723e */ /* 0x000fe400048070ff */
[----:B------:R-:W-:Y:S02]  /*17240*/  F2FP.SATFINITE.E4M3.F32.PACK_AB_MERGE_C R7, R63, R48, RZ ;  /* 0x000000303f07723e */ /* 0x000fe400048070ff */
[----:B------:R-:W-:-:S02]  /*17250*/  F2FP.SATFINITE.E4M3.F32.PACK_AB_MERGE_C R4, R64, R59, RZ ;  /* 0x0000003b4004723e */ /* 0x000fc400048070ff */
[----:B------:R-:W-:Y:S02]  /*17260*/  F2FP.SATFINITE.E4M3.F32.PACK_AB_MERGE_C R26, R45, R60, RZ ;  /* 0x0000003c2d1a723e */ /* 0x000fe400048070ff */
[----:B------:R-:W-:Y:S02]  /*17270*/  F2FP.SATFINITE.E4M3.F32.PACK_AB_MERGE_C R5, R27, R6, R5 ;  /* 0x000000061b05723e */ /* 0x000fe40004807005 */
[----:B------:R-:W-:Y:S02]  /*17280*/  F2FP.SATFINITE.E4M3.F32.PACK_AB_MERGE_C R7, R46, R43, R7 ;  /* 0x0000002b2e07723e */ /* 0x000fe40004807007 */
[----:B------:R-:W-:Y:S02]  /*17290*/  F2FP.SATFINITE.E4M3.F32.PACK_AB_MERGE_C R4, R53, R56, R4 ;  /* 0x000000383504723e */ /* 0x000fe40004807004 */
[----:B------:R-:W-:Y:S02]  /*172a0*/  F2FP.SATFINITE.E4M3.F32.PACK_AB_MERGE_C R6, R50, R41, R54 ;  /* 0x000000293206723e */ /* 0x000fe40004807036 */
[----:B------:R-:W-:-:S02]  /*172b0*/  F2FP.SATFINITE.E4M3.F32.PACK_AB_MERGE_C R27, R49, R40, R51 ;  /* 0x00000028311b723e */ /* 0x000fc40004807033 */
[----:B------:R-:W-:Y:S01]  /*172c0*/  F2FP.SATFINITE.E4M3.F32.PACK_AB_MERGE_C R26, R21, R20, R26 ;  /* 0x00000014151a723e */ /* 0x000fe2000480701a */
[----:B------:R0:W-:Y:S04]  /*172d0*/  STS.128 [R70+0x1e200], R4 ;  /* 0x01e2000446007388 */ /* 0x0001e80000000c00 */
[----:B------:R0:W-:Y:S02]  /*172e0*/  STS.128 [R0+0x1e200], R24 ;  /* 0x01e2001800007388 */ /* 0x0001e40000000c00 */
.L_x_6753:
[----:B------:R-:W-:Y:S05]  /*172f0*/  BSYNC B1 ;  /* 0x0000000000017941 */ /* 0x000fea0003800000 */
.L_x_6752:
[----:B------:R-:W-:Y:S04]  /*17300*/  BSSY B1, `(.L_x_6754) ;  /* 0x0000101000017945 */ /* 0x000fe80003800000 */
[----:B------:R-:W-:Y:S05]  /*17310*/  @P1 BRA `(.L_x_6755) ;  /* 0x0000000c00fc1947 */ /* 0x000fea0003800000 */
[----:B------:R-:W2:Y:S01]  /*17320*/  LDL R61, [R1+0x138] ;  /* 0x00013800013d7983 */ /* 0x000ea20000100800 */
[----:B0----5:R-:W-:Y:S02]  /*17330*/  SHF.R.U32.HI R0, RZ, 0x8, R28 ;  /* 0x00000008ff007819 */ /* 0x021fe4000001161c */
[----:B------:R-:W-:Y:S02]  /*17340*/  LOP3.LUT R5, R28, 0xff, RZ, 0xc0, !PT ;  /* 0x000000ff1c057812 */ /* 0x000fe400078ec0ff */
[----:B------:R-:W-:Y:S02]  /*17350*/  LOP3.LUT R4, R0, 0xff, RZ, 0xc0, !PT ;  /* 0x000000ff00047812 */ /* 0x000fe400078ec0ff */
        /* <DEDUP_REMOVED lines=11> */
[----:B------:R-:W-:-:S02]  /*17410*/  LOP3.LUT R0, R69, 0x30, R0, 0xf8, !PT ;  /* 0x0000003045007812 */ /* 0x000fc400078ef800 */
[----:B------:R-:W-:Y:S02]  /*17420*/  LOP3.LUT R21, R31, 0xff, RZ, 0xc0, !PT ;  /* 0x000000ff1f157812 */ /* 0x000fe400078ec0ff */
[----:B------:R-:W-:Y:S02]  /*17430*/  LOP3.LUT R6, R6, 0xff, RZ, 0xc0, !PT ;  /* 0x000000ff06067812 */ /* 0x000fe400078ec0ff */
[----:B------:R-:W-:Y:S02]  /*17440*/  SHF.R.U32.HI R20, RZ, 0x8, R8 ;  /* 0x00000008ff147819 */ /* 0x000fe40000011608 */
[----:B------:R-:W-:Y:S02]  /*17450*/  LOP3.LUT R0, R0, R68, RZ, 0x3c, !PT ;  /* 0x0000004400007212 */ /* 0x000fe400078e3cff */
[----:B------:R-:W-:Y:S02]  /*17460*/  LOP3.LUT R5, R5, 0xffffe000, RZ, 0xc0, !PT ;  /* 0xffffe00005057812 */ /* 0x000fe400078ec0ff */
[----:B------:R-:W-:-:S02]  /*17470*/  PRMT R43, R6, 0x7604, R21 ;  /* 0x00007604062b7816 */ /* 0x000fc40000000015 */
[----:B------:R-:W-:Y:S02]  /*17480*/  LOP3.LUT R25, R8, 0xff, RZ, 0xc0, !PT ;  /* 0x000000ff08197812 */ /* 0x000fe400078ec0ff */
[----:B------:R-:W-:Y:S02]  /*17490*/  LOP3.LUT R20, R20, 0xff, RZ, 0xc0, !PT ;  /* 0x000000ff14147812 */ /* 0x000fe400078ec0ff */
[----:B------:R-:W-:Y:S02]  /*174a0*/  IADD3 R21, R0, R67, R5 ;  /* 0x0000004300157210 */ /* 0x000fe40007ffe005 */
[----:B------:R-:W-:Y:S02]  /*174b0*/  SHF.R.U32.HI R0, RZ, 0x8, R9 ;  /* 0x00000008ff007819 */ /* 0x000fe40000011609 */
[----:B----4-:R-:W-:Y:S02]  /*174c0*/  PRMT R45, R20, 0x7604, R25 ;  /* 0x00007604142d7816 */ /* 0x010fe40000000019 */
[----:B------:R-:W-:-:S02]  /*174d0*/  LOP3.LUT R25, R9, 0xff, RZ, 0xc0, !PT ;  /* 0x000000ff09197812 */ /* 0x000fc400078ec0ff */
[----:B------:R-:W-:Y:S02]  /*174e0*/  SHF.R.U32.HI R24, RZ, 0x8, R11 ;  /* 0x00000008ff187819 */ /* 0x000fe4000001160b */
[----:B------:R-:W-:Y:S02]  /*174f0*/  LOP3.LUT R0, R0, 0xff, RZ, 0xc0, !PT ;  /* 0x000000ff00007812 */ /* 0x000fe400078ec0ff */
[----:B------:R-:W-:Y:S02]  /*17500*/  SHF.R.U32.HI R20, RZ, 0x8, R10 ;  /* 0x00000008ff147819 */ /* 0x000fe4000001160a */
[----:B------:R-:W-:Y:S02]  /*17510*/  SHF.R.U32.HI R4, RZ, 0x8, R30 ;  /* 0x00000008ff047819 */ /* 0x000fe4000001161e */
[----:B------:R-:W-:Y:S02]  /*17520*/  LOP3.LUT R27, R10, 0xff, RZ, 0xc0, !PT ;  /* 0x000000ff0a1b7812 */ /* 0x000fe400078ec0ff */
[----:B------:R-:W-:-:S02]  /*17530*/  LOP3.LUT R24, R24, 0xff, RZ, 0xc0, !PT ;  /* 0x000000ff18187812 */ /* 0x000fc400078ec0ff */
[----:B------:R-:W-:Y:S01]  /*17540*/  PRMT R47, R0, 0x7604, R25 ;  /* 0x00007604002f7816 */ /* 0x000fe20000000019 */
[----:B------:R-:W-:Y:S01]  /*17550*/  IMAD.IADD R0, R18, 0x1, R21 ;  /* 0x0000000112007824 */ /* 0x000fe200078e0215 */
[----:B------:R-:W-:Y:S02]  /*17560*/  LOP3.LUT R20, R20, 0xff, RZ, 0xc0, !PT ;  /* 0x000000ff14147812 */ /* 0x000fe400078ec0ff */
[----:B------:R-:W-:Y:S02]  /*17570*/  LOP3.LUT R51, R11, 0xff, RZ, 0xc0, !PT ;  /* 0x000000ff0b337812 */ /* 0x000fe400078ec0ff */
[----:B------:R-:W-:Y:S02]  /*17580*/  LOP3.LUT R7, R30, 0xff, RZ, 0xc0, !PT ;  /* 0x000000ff1e077812 */ /* 0x000fe400078ec0ff */
[----:B------:R-:W-:Y:S02]  /*17590*/  LOP3.LUT R4, R4, 0xff, RZ, 0xc0, !PT ;  /* 0x000000ff04047812 */ /* 0x000fe400078ec0ff */
[----:B------:R-:W-:-:S02]  /*175a0*/  PRMT R49, R20, 0x7604, R27 ;  /* 0x0000760414317816 */ /* 0x000fc4000000001b */
[----:B------:R-:W-:Y:S02]  /*175b0*/  PRMT R51, R24, 0x7604, R51 ;  /* 0x0000760418337816 */ /* 0x000fe40000000033 */
[----:B------:R-:W0:Y:S01]  /*175c0*/  LDS.128 R24, [R0+0x1e200] ;  /* 0x01e2000000187984 */ /* 0x000e220000000c00 */
        /* <DEDUP_REMOVED lines=9> */
[----:B------:R-:W-:Y:S02]  /*17660*/  PRMT R21, R20, 0x7054, R37 ;  /* 0x0000705414157816 */ /* 0x000fe40000000025 */
[----:B------:R-:W-:-:S02]  /*17670*/  PRMT R39, R36, 0x7054, R39 ;  /* 0x0000705424277816 */ /* 0x000fc40000000027 */
[----:B------:R-:W-:Y:S02]  /*17680*/  SHF.R.U32.HI R20, RZ, 0x10, R8 ;  /* 0x00000010ff147819 */ /* 0x000fe40000011608 */
[----:B------:R-:W-:Y:S02]  /*17690*/  SHF.R.U32.HI R36, RZ, 0x10, R9 ;  /* 0x00000010ff247819 */ /* 0x000fe40000011609 */
[----:B------:R-:W-:Y:S02]  /*176a0*/  PRMT R43, R40, 0x7054, R43 ;  /* 0x00007054282b7816 */ /* 0x000fe4000000002b */
[----:B------:R-:W-:Y:S02]  /*176b0*/  SHF.R.U32.HI R37, RZ, 0x10, R10 ;  /* 0x00000010ff257819 */ /* 0x000fe4000001160a */
[----:B------:R-:W-:Y:S02]  /*176c0*/  SHF.R.U32.HI R40, RZ, 0x10, R11 ;  /* 0x00000010ff287819 */ /* 0x000fe4000001160b */
[----:B------:R-:W-:-:S02]  /*176d0*/  LOP3.LUT R20, R20, 0xff, RZ, 0xc0, !PT ;  /* 0x000000ff14147812 */ /* 0x000fc400078ec0ff */
[----:B------:R-:W-:Y:S02]  /*176e0*/  LOP3.LUT R36, R36, 0xff, RZ, 0xc0, !PT ;  /* 0x000000ff24247812 */ /* 0x000fe400078ec0ff */
[----:B------:R-:W-:Y:S02]  /*176f0*/  PRMT R41, R38, 0x7054, R41 ;  /* 0x0000705426297816 */ /* 0x000fe40000000029 */
[----:B------:R-:W-:Y:S02]  /*17700*/  LOP3.LUT R38, R37, 0xff, RZ, 0xc0, !PT ;  /* 0x000000ff25267812 */ /* 0x000fe400078ec0ff */
[----:B------:R-:W-:Y:S02]  /*17710*/  LOP3.LUT R40, R40, 0xff, RZ, 0xc0, !PT ;  /* 0x000000ff28287812 */ /* 0x000fe400078ec0ff */
[----:B------:R-:W-:Y:S02]  /*17720*/  PRMT R37, R20, 0x7054, R45 ;  /* 0x0000705414257816 */ /* 0x000fe4000000002d */
[----:B------:R-:W-:-:S02]  /*17730*/  PRMT R45, R36, 0x7054, R47 ;  /* 0x00007054242d7816 */ /* 0x000fc4000000002f */
[----:B------:R-:W-:Y:S02]  /*17740*/  PRMT R49, R38, 0x7054, R49 ;  /* 0x0000705426317816 */ /* 0x000fe40000000031 */
[----:B------:R-:W-:Y:S02]  /*17750*/  PRMT R51, R40, 0x7054, R51 ;  /* 0x0000705428337816 */ /* 0x000fe40000000033 */
[----:B------:R-:W-:Y:S02]  /*17760*/  LOP3.LUT R48, R45, 0xff000000, R9, 0xf8, !PT ;  /* 0xff0000002d307812 */ /* 0x000fe400078ef809 */
[----:B------:R-:W-:Y:S02]  /*17770*/  LOP3.LUT R37, R37, 0xff000000, R8, 0xf8, !PT ;  /* 0xff00000025257812 */ /* 0x000fe400078ef808 */
[----:B------:R-:W-:Y:S02]  /*17780*/  LOP3.LUT R36, R39, 0xff000000, R29, 0xf8, !PT ;  /* 0xff00000027247812 */ /* 0x000fe400078ef81d */
[----:B------:R-:W-:-:S02]  /*17790*/  LOP3.LUT R8, R49, 0xff000000, R10, 0xf8, !PT ;  /* 0xff00000031087812 */ /* 0x000fc400078ef80a */
[----:B------:R-:W-:Y:S02]  /*177a0*/  LOP3.LUT R51, R51, 0xff000000, R11, 0xf8, !PT ;  /* 0xff00000033337812 */ /* 0x000fe400078ef80b */
[----:B------:R-:W-:Y:S02]  /*177b0*/  F2FP.F16.E4M3.UNPACK_B R49, R48 ;  /* 0x00000030ff31723e */ /* 0x000fe400020006ff */
[----:B0-----:R-:W-:Y:S02]  /*177c0*/  F2FP.F16.E4M3.UNPACK_B R11, R25 ;  /* 0x00000019ff0b723e */ /* 0x001fe400020006ff */
[----:B------:R-:W-:Y:S01]  /*177d0*/  F2FP.F16.E4M3.UNPACK_B R40, R36 ;  /* 0x00000024ff28723e */ /* 0x000fe200020006ff */
[--C-:B------:R-:W-:Y:S01]  /*177e0*/  HADD2.F32 R50, -RZ, R49.reuse.H0_H0 ;  /* 0x20000031ff327230 */ /* 0x100fe20000004100 */
[----:B------:R-:W-:Y:S01]  /*177f0*/  LOP3.LUT R47, R43, 0xff000000, R31, 0xf8, !PT ;  /* 0xff0000002b2f7812 */ /* 0x000fe200078ef81f */
[----:B------:R-:W-:Y:S01]  /*17800*/  HADD2.F32 R49, -RZ, R49.H1_H1 ;  /* 0x30000031ff317230 */ /* 0x000fe20000004100 */
[----:B------:R-:W-:Y:S01]  /*17810*/  LOP3.LUT R20, R41, 0xff000000, R30, 0xf8, !PT ;  /* 0xff00000029147812 */ /* 0x000fe200078ef81e */
[--C-:B------:R-:W-:Y:S01]  /*17820*/  HADD2.F32 R46, -RZ, R40.reuse.H0_H0 ;  /* 0x20000028ff2e7230 */ /* 0x100fe20000004100 */
[-C--:B------:R-:W-:Y:S01]  /*17830*/  F2FP.F16.E4M3.UNPACK_B R31, R24.reuse ;  /* 0x00000018ff1f723e */ /* 0x080fe200020006ff */
[----:B------:R-:W-:Y:S01]  /*17840*/  HADD2.F32 R40, -RZ, R40.H1_H1 ;  /* 0x30000028ff287230 */ /* 0x000fe20000004100 */
[----:B------:R-:W-:-:S02]  /*17850*/  F2FP.F16.E4M3.UNPACK_B R43, R24.H1 ;  /* 0x00000018ff2b723e */ /* 0x000fc400030006ff */
[----:B------:R-:W-:Y:S02]  /*17860*/  F2FP.F16.E4M3.UNPACK_B R30, R25.H1 ;  /* 0x00000019ff1e723e */ /* 0x000fe400030006ff */
[----:B------:R-:W-:Y:S02]  /*17870*/  F2FP.F16.E4M3.UNPACK_B R48, R48.H1 ;  /* 0x00000030ff30723e */ /* 0x000fe400030006ff */
[----:B------:R-:W-:Y:S02]  /*17880*/  F2FP.F16.E4M3.UNPACK_B R36, R36.H1 ;  /* 0x00000024ff24723e */ /* 0x000fe400030006ff */
[-C--:B------:R-:W-:Y:S02]  /*17890*/  F2FP.F16.E4M3.UNPACK_B R42, R27.reuse ;  /* 0x0000001bff2a723e */ /* 0x080fe400020006ff */
[----:B------:R-:W-:Y:S01]  /*178a0*/  F2FP.F16.E4M3.UNPACK_B R45, R27.H1 ;  /* 0x0000001bff2d723e */ /* 0x000fe200030006ff */
[----:B------:R-:W-:Y:S01]  /*178b0*/  HADD2.F32 R27, -RZ, R36.H0_H0 ;  /* 0x20000024ff1b7230 */ /* 0x000fe20000004100 */
[----:B------:R-:W-:Y:S01]  /*178c0*/  LOP3.LUT R21, R21, 0xff000000, R28, 0xf8, !PT ;  /* 0xff00000015157812 */ /* 0x000fe200078ef81c */
[----:B--2---:R-:W0:Y:S02]  /*178d0*/  LDS.128 R4, [R61+0x1e200] ;  /* 0x01e200003d047984 */ /* 0x004e240000000c00 */
        /* <DEDUP_REMOVED lines=11> */
[----:B------:R-:W-:Y:S01]  /*17990*/  FFMA.FTZ R5, R9, R46, -R24 ;  /* 0x0000002e09057223 */ /* 0x000fe20000010818 */
[----:B------:R-:W-:-:S02]  /*179a0*/  HADD2.F32 R46, -RZ, R48.H0_H0 ;  /* 0x20000030ff2e7230 */ /* 0x000fc40000004100 */
[----:B------:R-:W-:Y:S01]  /*179b0*/  FFMA.FTZ R9, R9, R50, R25 ;  /* 0x0000003209097223 */ /* 0x000fe20000010019 */
[--C-:B------:R-:W-:Y:S02]  /*179c0*/  HADD2.F32 R24, -RZ, R30.reuse.H0_H0 ;  /* 0x2000001eff187230 */ /* 0x100fe40000004100 */
[C---:B------:R-:W-:Y:S01]  /*179d0*/  FMUL.FTZ R53, R11.reuse, R49 ;  /* 0x000000310b357220 */ /* 0x040fe20000410000 */
[----:B------:R-:W-:Y:S02]  /*179e0*/  HADD2.F32 R25, -RZ, R29.H0_H0 ;  /* 0x2000001dff197230 */ /* 0x000fe40000004100 */
        /* <DEDUP_REMOVED lines=8> */
[----:B------:R-:W-:Y:S01]  /*17a70*/  F2FP.F16.E4M3.UNPACK_B R50, R51 ;  /* 0x00000033ff32723e */ /* 0x000fe200020006ff */
[----:B------:R-:W-:Y:S01]  /*17a80*/  HADD2.F32 R40, -RZ, R36.H1_H1 ;  /* 0x30000024ff287230 */ /* 0x000fe20000004100 */
[-C--:B------:R-:W-:Y:S01]  /*17a90*/  F2FP.F16.E4M3.UNPACK_B R46, R47.reuse ;  /* 0x0000002fff2e723e */ /* 0x080fe200020006ff */
[----:B------:R-:W-:Y:S01]  /*17aa0*/  HADD2.F32 R49, -RZ, R48.H1_H1 ;  /* 0x30000030ff317230 */ /* 0x000fe20000004100 */
[----:B------:R-:W-:Y:S01]  /*17ab0*/  F2FP.F16.E4M3.UNPACK_B R47, R47.H1 ;  /* 0x0000002fff2f723e */ /* 0x000fe200030006ff */
[----:B------:R-:W-:-:S02]  /*17ac0*/  HADD2.F32 R52, -RZ, R50.H0_H0 ;  /* 0x20000032ff347230 */ /* 0x000fc40000004100 */
[C---:B------:R-:W-:Y:S01]  /*17ad0*/  FMUL.FTZ R56, R30.reuse, R40 ;  /* 0x000000281e387220 */ /* 0x040fe20000410000 */
[----:B------:R-:W-:Y:S02]  /*17ae0*/  HADD2.F32 R36, -RZ, R42.H0_H0 ;  /* 0x2000002aff247230 */ /* 0x000fe40000004100 */
[-C--:B------:R-:W-:Y:S01]  /*17af0*/  FMUL.FTZ R54, R30, R49.reuse ;  /* 0x000000311e367220 */ /* 0x080fe20000410000 */
[----:B------:R-:W-:Y:S01]  /*17b00*/  HADD2.F32 R48, -RZ, R46.H0_H0 ;  /* 0x2000002eff307230 */ /* 0x000fe20000004100 */
[----:B------:R-:W-:Y:S01]  /*17b10*/  F2FP.F16.E4M3.UNPACK_B R28, R4 ;  /* 0x00000004ff1c723e */ /* 0x000fe200020006ff */
[----:B------:R-:W-:Y:S02]  /*17b20*/  HADD2.F32 R29, -RZ, R29.H1_H1 ;  /* 0x3000001dff1d7230 */ /* 0x000fe40000004100 */
[C---:B------:R-:W-:Y:S01]  /*17b30*/  FMUL.FTZ R58, R36.reuse, R52 ;  /* 0x00000034243a7220 */ /* 0x040fe20000410000 */
[--C-:B------:R-:W-:Y:S02]  /*17b40*/  HADD2.F32 R27, -RZ, R38.reuse.H0_H0 ;  /* 0x20000026ff1b7230 */ /* 0x100fe40000004100 */
[----:B------:R-:W-:Y:S01]  /*17b50*/  FMUL.FTZ R53, R36, R48 ;  /* 0x0000003024357220 */ /* 0x000fe20000410000 */
[----:B------:R-:W-:Y:S01]  /*17b60*/  F2FP.F16.E4M3.UNPACK_B R4, R6 ;  /* 0x00000006ff04723e */ /* 0x000fe200020006ff */
        /* <DEDUP_REMOVED lines=8> */
[-C--:B------:R-:W-:Y:S01]  /*17bf0*/  F2FP.F16.E4M3.UNPACK_B R6, R26.reuse ;  /* 0x0000001aff06723e */ /* 0x080fe200020006ff */
        /* <DEDUP_REMOVED lines=8> */
[----:B------:R-:W-:Y:S02]  /*17c80*/  HADD2.F32 R51, -RZ, R47.H0_H0 ;  /* 0x2000002fff337230 */ /* 0x000fe40000004100 */
[----:B------:R-:W-:Y:S01]  /*17c90*/  FFMA.FTZ R38, R40, R49, -R57 ;  /* 0x0000003128267223 */ /* 0x000fe20000010839 */
[----:B------:R-:W-:Y:S02]  /*17ca0*/  HADD2.F32 R42, -RZ, R41.H0_H0 ;  /* 0x20000029ff2a7230 */ /* 0x000fe40000004100 */
[----:B------:R-:W-:Y:S01]  /*17cb0*/  FMUL.FTZ R59, R46, R55 ;  /* 0x000000372e3b7220 */ /* 0x000fe20000410000 */
[----:B------:R-:W-:Y:S01]  /*17cc0*/  FFMA.FTZ R40, R40, R53, R50 ;  /* 0x0000003528287223 */ /* 0x000fe20000010032 */
[----:B------:R-:W-:Y:S01]  /*17cd0*/  FMUL.FTZ R46, R46, R51 ;  /* 0x000000332e2e7220 */ /* 0x000fe20000410000 */
[----:B------:R-:W-:Y:S01]  /*17ce0*/  HADD2.F32 R49, -RZ, R47.H1_H1 ;  /* 0x3000002fff317230 */ /* 0x000fe20000004100 */
[----:B------:R-:W-:Y:S01]  /*17cf0*/  F2FP.F16.E4M3.UNPACK_B R50, R37.H1 ;  /* 0x00000025ff32723e */ /* 0x000fe200030006ff */
[C---:B------:R-:W-:Y:S01]  /*17d00*/  FFMA.FTZ R59, R42.reuse, R51, -R59 ;  /* 0x000000332a3b7223 */ /* 0x040fe2000001083b */
[----:B------:R-:W-:Y:S01]  /*17d10*/  F2FP.F16.E4M3.UNPACK_B R47, R21.H1 ;  /* 0x00000015ff2f723e */ /* 0x000fe200030006ff */
[----:B------:R-:W-:Y:S01]  /*17d20*/  FFMA.FTZ R55, R42, R55, R46 ;  /* 0x000000372a377223 */ /* 0x000fe2000001002e */
[----:B------:R-:W-:Y:S01]  /*17d30*/  HADD2.F32 R51, -RZ, R48.H1_H1 ;  /* 0x30000030ff337230 */ /* 0x000fe20000004100 */
[----:B------:R-:W-:Y:S01]  /*17d40*/  F2FP.SATFINITE.E4M3.F32.PACK_AB_MERGE_C R25, R36, R25, RZ ;  /* 0x000000192419723e */ /* 0x000fe200048070ff */
[----:B------:R-:W-:Y:S01]  /*17d50*/  HADD2.F32 R46, -RZ, R45.H1_H1 ;  /* 0x3000002dff2e7230 */ /* 0x000fe20000004100 */
[----:B------:R-:W-:Y:S01]  /*17d60*/  F2FP.SATFINITE.E4M3.F32.PACK_AB_MERGE_C R5, R24, R5, R11 ;  /* 0x000000051805723e */ /* 0x000fe2000480700b */
[----:B------:R-:W-:Y:S01]  /*17d70*/  HADD2.F32 R52, -RZ, R50.H0_H0 ;  /* 0x20000032ff347230 */ /* 0x000fe20000004100 */
[----:B------:R-:W-:Y:S01]  /*17d80*/  F2FP.SATFINITE.E4M3.F32.PACK_AB_MERGE_C R9, R10, R9, R25 ;  /* 0x000000090a09723e */ /* 0x000fe20004807019 */
        /* <DEDUP_REMOVED lines=10> */
[----:B------:R-:W-:Y:S02]  /*17e30*/  HADD2.F32 R43, -RZ, R43.H1_H1 ;  /* 0x3000002bff2b7230 */ /* 0x000fe40000004100 */
[----:B------:R-:W-:Y:S01]  /*17e40*/  FFMA.FTZ R60, R42, R51, R54 ;  /* 0x000000332a3c7223 */ /* 0x000fe20000010036 */
[C---:B------:R-:W-:Y:S01]  /*17e50*/  FFMA.FTZ R49, R41.reuse, R48, -R46 ;  /* 0x0000003029317223 */ /* 0x040fe2000001082e */
        /* <DEDUP_REMOVED lines=9> */
[----:B------:R-:W-:Y:S01]  /*17ef0*/  FFMA.FTZ R54, R39, R42, -R48 ;  /* 0x0000002a27367223 */ /* 0x000fe20000010830 */
[----:B------:R-:W-:-:S02]  /*17f00*/  HADD2.F32 R37, -RZ, R31.H0_H0 ;  /* 0x2000001fff257230 */ /* 0x000fc40000004100 */
[----:B------:R-:W-:Y:S01]  /*17f10*/  FFMA.FTZ R43, R39, R50, R43 ;  /* 0x00000032272b7223 */ /* 0x000fe2000001002b */
[----:B------:R-:W-:Y:S01]  /*17f20*/  HADD2.F32 R42, -RZ, R41.H0_H0 ;  /* 0x20000029ff2a7230 */ /* 0x000fe20000004100 */
[----:B------:R-:W-:Y:S01]  /*17f30*/  F2FP.F16.E4M3.UNPACK_B R39, R8.H1 ;  /* 0x00000008ff27723e */ /* 0x000fe200030006ff */
        /* <DEDUP_REMOVED lines=10> */
[-C--:B------:R-:W-:Y:S01]  /*17fe0*/  F2FP.F16.E4M3.UNPACK_B R21, R20.reuse.H1 ;  /* 0x00000014ff15723e */ /* 0x080fe200030006ff */
[-C--:B------:R-:W-:Y:S01]  /*17ff0*/  FMUL.FTZ R46, R31, R41.reuse ;  /* 0x000000291f2e7220 */ /* 0x080fe20000410000 */
[----:B------:R-:W-:Y:S02]  /*18000*/  HADD2.F32 R42, -RZ, R39.H0_H0 ;  /* 0x20000027ff2a7230 */ /* 0x000fe40000004100 */
[C---:B------:R-:W-:Y:S01]  /*18010*/  FFMA.FTZ R41, R28.reuse, R41, -R37 ;  /* 0x000000291c297223 */ /* 0x040fe20000010825 */
[----:B------:R-:W-:Y:S02]  /*18020*/  HADD2.F32 R31, -RZ, R26.H0_H0 ;  /* 0x2000001aff1f7230 */ /* 0x000fe40000004100 */
[----:B------:R-:W-:Y:S01]  /*18030*/  FFMA.FTZ R45, R28, R45, R46 ;  /* 0x0000002d1c2d7223 */ /* 0x000fe2000001002e */
[--C-:B------:R-:W-:Y:S01]  /*18040*/  HADD2.F32 R28, -RZ, R21.reuse.H0_H0 ;  /* 0x20000015ff1c7230 */ /* 0x100fe20000004100 */
[----:B------:R-:W-:Y:S01]  /*18050*/  F2FP.F16.E4M3.UNPACK_B R20, R20 ;  /* 0x00000014ff14723e */ /* 0x000fe200020006ff */
[----:B------:R-:W-:-:S02]  /*18060*/  HADD2.F32 R37, -RZ, R21.H1_H1 ;  /* 0x30000015ff257230 */ /* 0x000fc40000004100 */
[C---:B------:R-:W-:Y:S01]  /*18070*/  FMUL.FTZ R46, R31.reuse, R42 ;  /* 0x0000002a1f2e7220 */ /* 0x040fe20000410000 */
[----:B------:R-:W-:Y:S02]  /*18080*/  HADD2.F32 R21, -RZ, R7.H0_H0 ;  /* 0x20000007ff157230 */ /* 0x000fe40000004100 */
[----:B------:R-:W-:Y:S01]  /*18090*/  FMUL.FTZ R56, R31, R28 ;  /* 0x0000001c1f387220 */ /* 0x000fe20000410000 */
[----:B------:R-:W-:Y:S01]  /*180a0*/  HADD2.F32 R39, -RZ, R39.H1_H1 ;  /* 0x30000027ff277230 */ /* 0x000fe20000004100 */
[----:B------:R-:W-:Y:S01]  /*180b0*/  F2FP.F16.E4M3.UNPACK_B R8, R8 ;  /* 0x00000008ff08723e */ /* 0x000fe200020006ff */
[----:B------:R-:W-:Y:S02]  /*180c0*/  HADD2.F32 R26, -RZ, R26.H1_H1 ;  /* 0x3000001aff1a7230 */ /* 0x000fe40000004100 */
[C---:B------:R-:W-:Y:S01]  /*180d0*/  FFMA.FTZ R46, R21.reuse, R28, -R46 ;  /* 0x0000001c152e7223 */ /* 0x040fe2000001082e */
[----:B------:R-:W-:Y:S02]  /*180e0*/  HADD2.F32 R7, -RZ, R7.H1_H1 ;  /* 0x30000007ff077230 */ /* 0x000fe40000004100 */
[----:B------:R-:W-:Y:S01]  /*180f0*/  FFMA.FTZ R56, R21, R42, R56 ;  /* 0x0000002a15387223 */ /* 0x000fe20000010038 */
[----:B------:R-:W-:-:S02]  /*18100*/  HADD2.F32 R21, -RZ, R20.H0_H0 ;  /* 0x20000014ff157230 */ /* 0x000fc40000004100 */
[C---:B------:R-:W-:Y:S01]  /*18110*/  FMUL.FTZ R28, R26.reuse, R39 ;  /* 0x000000271a1c7220 */ /* 0x040fe20000410000 */
[----:B------:R-:W-:Y:S01]  /*18120*/  FMUL.FTZ R26, R26, R37 ;  /* 0x000000251a1a7220 */ /* 0x000fe20000410000 */
[----:B------:R-:W-:Y:S01]  /*18130*/  HADD2.F32 R31, -RZ, R20.H1_H1 ;  /* 0x30000014ff1f7230 */ /* 0x000fe20000004100 */
[----:B------:R-:W-:Y:S01]  /*18140*/  F2FP.SATFINITE.E4M3.F32.PACK_AB_MERGE_C R11, R40, R27, R55 ;  /* 0x0000001b280b723e */ /* 0x000fe20004807037 */
[C---:B------:R-:W-:Y:S01]  /*18150*/  FFMA.FTZ R51, R7.reuse, R37, -R28 ;  /* 0x0000002507337223 */ /* 0x040fe2000001081c */
[----:B------:R-:W-:Y:S01]  /*18160*/  FFMA.FTZ R53, R7, R39, R26 ;  /* 0x0000002707357223 */ /* 0x000fe2000001001a */
[----:B------:R-:W-:Y:S02]  /*18170*/  HADD2.F32 R20, -RZ, R8.H0_H0 ;  /* 0x20000008ff147230 */ /* 0x000fe40000004100 */
[----:B------:R-:W-:Y:S01]  /*18180*/  HADD2.F32 R7, -RZ, R6.H0_H0 ;  /* 0x20000006ff077230 */ /* 0x000fe20000004100 */
        /* <DEDUP_REMOVED lines=24> */
.L_x_6755:
[----:B------:R-:W-:Y:S05]  /*18310*/  BSYNC B1 ;  /* 0x0000000000017941 */ /* 0x000fea0003800000 */
.L_x_6754:
[----:B------:R-:W-:Y:S05]  /*18320*/  @P2 BRA `(.L_x_6736) ;  /* 0x0000000c00dc2947 */ /* 0x000fea0003800000 */
[----:B------:R-:W2:Y:S01]  /*18330*/  LDL R49, [R1+0x134] ;  /* 0x0001340001317983 */ /* 0x000ea20000100800 */
[----:B01---5:R-:W-:Y:S02]  /*18340*/  SHF.R.U32.HI R4, RZ, 0x8, R32 ;  /* 0x00000008ff047819 */ /* 0x023fe40000011620 */
[----:B------:R-:W-:Y:S02]  /*18350*/  LOP3.LUT R0, R32, 0xff, RZ, 0xc0, !PT ;  /* 0x000000ff20007812 */ /* 0x000fe400078ec0ff */
        /* <DEDUP_REMOVED lines=17> */
[----:B------:R-:W-:Y:S01]  /*18470*/  PRMT R20, R7, 0x7604, R6 ;  /* 0x0000760407147816 */ /* 0x000fe20000000006 */
[----:B------:R-:W-:Y:S01]  /*18480*/  IMAD.IADD R0, R18, 0x1, R3 ;  /* 0x0000000112007824 */ /* 0x000fe200078e0203 */
[----:B------:R-:W-:-:S02]  /*18490*/  SHF.R.U32.HI R5, RZ, 0x8, R35 ;  /* 0x00000008ff057819 */ /* 0x000fc40000011623 */
[----:B------:R-:W-:Y:S02]  /*184a0*/  SHF.R.U32.HI R7, RZ, 0x8, R12 ;  /* 0x00000008ff077819 */ /* 0x000fe4000001160c */
[----:B------:R-:W-:Y:S02]  /*184b0*/  SHF.R.U32.HI R8, RZ, 0x8, R13 ;  /* 0x00000008ff087819 */ /* 0x000fe4000001160d */
[----:B------:R-:W-:Y:S02]  /*184c0*/  PRMT R25, R9, 0x7604, R4 ;  /* 0x0000760409197816 */ /* 0x000fe40000000004 */
[----:B------:R-:W-:Y:S02]  /*184d0*/  LOP3.LUT R4, R35, 0xff, RZ, 0xc0, !PT ;  /* 0x000000ff23047812 */ /* 0x000fe400078ec0ff */
[----:B------:R-:W-:Y:S02]  /*184e0*/  LOP3.LUT R6, R12, 0xff, RZ, 0xc0, !PT ;  /* 0x000000ff0c067812 */ /* 0x000fe400078ec0ff */
[----:B------:R-:W-:-:S02]  /*184f0*/  LOP3.LUT R5, R5, 0xff, RZ, 0xc0, !PT ;  /* 0x000000ff05057812 */ /* 0x000fc400078ec0ff */
[----:B------:R-:W-:Y:S02]  /*18500*/  LOP3.LUT R7, R7, 0xff, RZ, 0xc0, !PT ;  /* 0x000000ff07077812 */ /* 0x000fe400078ec0ff */
[----:B------:R-:W-:Y:S02]  /*18510*/  LOP3.LUT R3, R8, 0xff, RZ, 0xc0, !PT ;  /* 0x000000ff08037812 */ /* 0x000fe400078ec0ff */
[----:B------:R-:W0:Y:S01]  /*18520*/  LDS.128 R8, [R0+0x1e200] ;  /* 0x01e2000000087984 */ /* 0x000e220000000c00 */
[----:B------:R-:W-:Y:S02]  /*18530*/  PRMT R24, R5, 0x7604, R4 ;  /* 0x0000760405187816 */ /* 0x000fe40000000004 */
        /* <DEDUP_REMOVED lines=14> */
[----:B------:R-:W-:Y:S02]  /*18620*/  SHF.R.U32.HI R39, RZ, 0x10, R15 ;  /* 0x00000010ff277819 */ /* 0x000fe4000001160f */
[----:B------:R-:W-:Y:S02]  /*18630*/  PRMT R37, R28, 0x7604, R27 ;  /* 0x000076041c257816 */ /* 0x000fe4000000001b */
        /* <DEDUP_REMOVED lines=14> */
[----:B------:R-:W-:Y:S01]  /*18720*/  F2FP.F16.E4M3.UNPACK_B R30, R26 ;  /* 0x0000001aff1e723e */ /* 0x000fe200020006ff */
[--C-:B------:R-:W-:Y:S01]  /*18730*/  HADD2.F32 R40, -RZ, R38.reuse.H0_H0 ;  /* 0x20000026ff287230 */ /* 0x100fe20000004100 */
[----:B------:R-:W-:Y:S01]  /*18740*/  LOP3.LUT R29, R29, 0xff0000, R12, 0xf8, !PT ;  /* 0x00ff00001d1d7812 */ /* 0x000fe200078ef80c */
[----:B------:R-:W-:Y:S01]  /*18750*/  HADD2.F32 R38, -RZ, R38.H1_H1 ;  /* 0x30000026ff267230 */ /* 0x000fe20000004100 */
[----:B------:R-:W-:-:S02]  /*18760*/  LOP3.LUT R41, R41, 0xff000000, R15, 0xf8, !PT ;  /* 0xff00000029297812 */ /* 0x000fc400078ef80f */
[----:B------:R-:W-:Y:S02]  /*18770*/  LOP3.LUT R25, R25, 0xff0000, R34, 0xf8, !PT ;  /* 0x00ff000019197812 */ /* 0x000fe400078ef822 */
[----:B------:R-:W-:Y:S01]  /*18780*/  LOP3.LUT R36, R27, 0xff000000, R35, 0xf8, !PT ;  /* 0xff0000001b247812 */ /* 0x000fe200078ef823 */
[--C-:B------:R-:W-:Y:S01]  /*18790*/  HADD2.F32 R35, -RZ, R30.reuse.H0_H0 ;  /* 0x2000001eff237230 */ /* 0x100fe20000004100 */
[----:B------:R-:W-:Y:S01]  /*187a0*/  LOP3.LUT R39, R29, 0xff000000, R12, 0xf8, !PT ;  /* 0xff0000001d277812 */ /* 0x000fe200078ef80c */
[----:B------:R-:W-:Y:S01]  /*187b0*/  HADD2.F32 R30, -RZ, R30.H1_H1 ;  /* 0x3000001eff1e7230 */ /* 0x000fe20000004100 */
[----:B------:R-:W-:Y:S02]  /*187c0*/  LOP3.LUT R3, R25, 0xff000000, R34, 0xf8, !PT ;  /* 0xff00000019037812 */ /* 0x000fe400078ef822 */
[----:B------:R-:W-:Y:S02]  /*187d0*/  LOP3.LUT R12, R21, 0xff000000, R14, 0xf8, !PT ;  /* 0xff000000150c7812 */ /* 0x000fe400078ef80e */
[----:B------:R-:W-:-:S02]  /*187e0*/  F2FP.F16.E4M3.UNPACK_B R25, R9.H1 ;  /* 0x00000009ff19723e */ /* 0x000fc400030006ff */
[-C--:B------:R-:W-:Y:S02]  /*187f0*/  F2FP.F16.E4M3.UNPACK_B R31, R11.reuse ;  /* 0x0000000bff1f723e */ /* 0x080fe400020006ff */
[----:B------:R-:W-:Y:S02]  /*18800*/  F2FP.F16.E4M3.UNPACK_B R34, R11.H1 ;  /* 0x0000000bff22723e */ /* 0x000fe400030006ff */
[----:B------:R-:W-:Y:S02]  /*18810*/  F2FP.F16.E4M3.UNPACK_B R26, R26.H1 ;  /* 0x0000001aff1a723e */ /* 0x000fe400030006ff */
[-C--:B------:R-:W-:Y:S02]  /*18820*/  F2FP.F16.E4M3.UNPACK_B R32, R8.reuse ;  /* 0x00000008ff20723e */ /* 0x080fe400020006ff */
[----:B------:R-:W-:Y:S01]  /*18830*/  F2FP.F16.E4M3.UNPACK_B R33, R8.H1 ;  /* 0x00000008ff21723e */ /* 0x000fe200030006ff */
[----:B------:R-:W-:Y:S01]  /*18840*/  HADD2.F32 R8, -RZ, R24.H1_H1 ;  /* 0x30000018ff087230 */ /* 0x000fe20000004100 */
[----:B------:R-:W-:-:S04]  /*18850*/  F2FP.F16.E4M3.UNPACK_B R37, R37.H1 ;  /* 0x00000025ff25723e */ /* 0x000fc800030006ff */
[----:B------:R-:W-:Y:S01]  /*18860*/  FMUL.FTZ R43, R8, R30 ;  /* 0x0000001e082b7220 */ /* 0x000fe20000410000 */
[----:B--2---:R-:W0:Y:S02]  /*18870*/  LDS.128 R4, [R49+0x1e200] ;  /* 0x01e2000031047984 */ /* 0x004e240000000c00 */
[-C--:B0-----:R-:W-:Y:S02]  /*18880*/  F2FP.F16.E4M3.UNPACK_B R13, R5.reuse ;  /* 0x00000005ff0d723e */ /* 0x081fe400020006ff */
[----:B------:R-:W-:Y:S01]  /*18890*/  F2FP.F16.E4M3.UNPACK_B R15, R5.H1 ;  /* 0x00000005ff0f723e */ /* 0x000fe200030006ff */
[----:B------:R-:W-:Y:S01]  /*188a0*/  HADD2.F32 R5, -RZ, R24.H0_H0 ;  /* 0x20000018ff057230 */ /* 0x000fe20000004100 */
[-C--:B------:R-:W-:Y:S01]  /*188b0*/  F2FP.F16.E4M3.UNPACK_B R28, R7.reuse ;  /* 0x00000007ff1c723e */ /* 0x080fe200020006ff */
[--C-:B------:R-:W-:Y:S01]  /*188c0*/  HADD2.F32 R14, -RZ, R13.reuse.H0_H0 ;  /* 0x2000000dff0e7230 */ /* 0x100fe20000004100 */
[----:B------:R-:W-:Y:S01]  /*188d0*/  F2FP.F16.E4M3.UNPACK_B R29, R7.H1 ;  /* 0x00000007ff1d723e */ /* 0x000fe200030006ff */
[----:B------:R-:W-:-:S02]  /*188e0*/  HADD2.F32 R13, -RZ, R13.H1_H1 ;  /* 0x3000000dff0d7230 */ /* 0x000fc40000004100 */
[C---:B------:R-:W-:Y:S01]  /*188f0*/  FMUL.FTZ R9, R5.reuse, R40 ;  /* 0x0000002805097220 */ /* 0x040fe20000410000 */
[-C--:B------:R-:W-:Y:S01]  /*18900*/  FMUL.FTZ R11, R5, R35.reuse ;  /* 0x00000023050b7220 */ /* 0x080fe20000410000 */
[----:B------:R-:W-:Y:S01]  /*18910*/  HADD2.F32 R24, -RZ, R15.H0_H0 ;  /* 0x2000000fff187230 */ /* 0x000fe20000004100 */
[----:B------:R-:W-:Y:S01]  /*18920*/  F2FP.F16.E4M3.UNPACK_B R27, R4.H1 ;  /* 0x00000004ff1b723e */ /* 0x000fe200030006ff */
[C---:B------:R-:W-:Y:S01]  /*18930*/  FFMA.FTZ R5, R14.reuse, R35, -R9 ;  /* 0x000000230e057223 */ /* 0x040fe20000010809 */
[----:B------:R-:W-:Y:S01]  /*18940*/  FFMA.FTZ R9, R14, R40, R11 ;  /* 0x000000280e097223 */ /* 0x000fe2000001000b */
[----:B------:R-:W-:Y:S02]  /*18950*/  HADD2.F32 R11, -RZ, R25.H0_H0 ;  /* 0x20000019ff0b7230 */ /* 0x000fe40000004100 */
[----:B------:R-:W-:Y:S01]  /*18960*/  FMUL.FTZ R14, R8, R38 ;  /* 0x00000026080e7220 */ /* 0x000fe20000410000 */
[----:B------:R-:W-:Y:S01]  /*18970*/  HADD2.F32 R35, -RZ, R26.H0_H0 ;  /* 0x2000001aff237230 */ /* 0x000fe20000004100 */
[----:B------:R-:W-:Y:S01]  /*18980*/  F2FP.F16.E4M3.UNPACK_B R21, R4 ;  /* 0x00000004ff15723e */ /* 0x000fe200020006ff */
[----:B------:R-:W-:-:S02]  /*18990*/  HADD2.F32 R40, -RZ, R37.H0_H0 ;  /* 0x20000025ff287230 */ /* 0x000fc40000004100 */
[C---:B------:R-:W-:Y:S01]  /*189a0*/  FFMA.FTZ R8, R13.reuse, R30, -R14 ;  /* 0x0000001e0d087223 */ /* 0x040fe2000001080e */
[----:B------:R-:W-:Y:S01]  /*189b0*/  FFMA.FTZ R14, R13, R38, R43 ;  /* 0x000000260d0e7223 */ /* 0x000fe2000001002b */
[C---:B------:R-:W-:Y:S01]  /*189c0*/  FMUL.FTZ R47, R11.reuse, R35 ;  /* 0x000000230b2f7220 */ /* 0x040fe20000410000 */
[----:B------:R-:W-:Y:S02]  /*189d0*/  HADD2.F32 R30, -RZ, R26.H1_H1 ;  /* 0x3000001aff1e7230 */ /* 0x000fe40000004100 */
[-C--:B----4-:R-:W-:Y:S01]  /*189e0*/  FMUL.FTZ R45, R11, R40.reuse ;  /* 0x000000280b2d7220 */ /* 0x090fe20000410000 */
[----:B------:R-:W-:Y:S02]  /*189f0*/  HADD2.F32 R38, -RZ, R37.H1_H1 ;  /* 0x30000025ff267230 */ /* 0x000fe40000004100 */
[C---:B------:R-:W-:Y:S01]  /*18a00*/  FFMA.FTZ R13, R24.reuse, R40, R47 ;  /* 0x00000028180d7223 */ /* 0x040fe2000001002f */
[----:B------:R-:W-:Y:S01]  /*18a10*/  F2FP.F16.E4M3.UNPACK_B R40, R41 ;  /* 0x00000029ff28723e */ /* 0x000fe200020006ff */
[----:B------:R-:W-:Y:S01]  /*18a20*/  FFMA.FTZ R11, R24, R35, -R45 ;  /* 0x00000023180b7223 */ /* 0x000fe2000001082d */
[-C--:B------:R-:W-:Y:S01]  /*18a30*/  F2FP.F16.E4M3.UNPACK_B R35, R36.reuse ;  /* 0x00000024ff23723e */ /* 0x080fe200020006ff */
        /* <DEDUP_REMOVED lines=8> */
[----:B------:R-:W-:Y:S02]  /*18ac0*/  HADD2.F32 R15, -RZ, R15.H1_H1 ;  /* 0x3000000fff0f7230 */ /* 0x000fe40000004100 */
[C---:B------:R-:W-:Y:S01]  /*18ad0*/  FMUL.FTZ R48, R26.reuse, R42 ;  /* 0x0000002a1a307220 */ /* 0x040fe20000410000 */
[--C-:B------:R-:W-:Y:S02]  /*18ae0*/  HADD2.F32 R25, -RZ, R28.reuse.H0_H0 ;  /* 0x2000001cff197230 */ /* 0x100fe40000004100 */
[-C--:B------:R-:W-:Y:S01]  /*18af0*/  FMUL.FTZ R45, R26, R37.reuse ;  /* 0x000000251a2d7220 */ /* 0x080fe20000410000 */
[----:B------:R-:W-:Y:S01]  /*18b00*/  F2FP.F16.E4M3.UNPACK_B R4, R6 ;  /* 0x00000006ff04723e */ /* 0x000fe200020006ff */
[C---:B------:R-:W-:Y:S01]  /*18b10*/  FFMA.FTZ R24, R15.reuse, R30, -R46 ;  /* 0x0000001e0f187223 */ /* 0x040fe2000001082e */
[----:B------:R-:W-:Y:S01]  /*18b20*/  FFMA.FTZ R26, R15, R38, R43 ;  /* 0x000000260f1a7223 */ /* 0x000fe2000001002b */
[----:B------:R-:W-:Y:S01]  /*18b30*/  FFMA.FTZ R15, R25, R37, -R48 ;  /* 0x00000025190f7223 */ /* 0x000fe20000010830 */
[----:B------:R-:W-:-:S02]  /*18b40*/  HADD2.F32 R30, -RZ, R28.H1_H1 ;  /* 0x3000001cff1e7230 */ /* 0x000fc40000004100 */
[----:B------:R-:W-:Y:S01]  /*18b50*/  FFMA.FTZ R25, R25, R42, R45 ;  /* 0x0000002a19197223 */ /* 0x000fe2000001002d */
[----:B------:R-:W-:Y:S01]  /*18b60*/  HADD2.F32 R37, -RZ, R35.H1_H1 ;  /* 0x30000023ff257230 */ /* 0x000fe20000004100 */
[----:B------:R-:W-:Y:S01]  /*18b70*/  F2FP.F16.E4M3.UNPACK_B R7, R6.H1 ;  /* 0x00000006ff07723e */ /* 0x000fe200030006ff */
[----:B------:R-:W-:Y:S01]  /*18b80*/  HADD2.F32 R43, -RZ, R40.H1_H1 ;  /* 0x30000028ff2b7230 */ /* 0x000fe20000004100 */
[-C--:B------:R-:W-:Y:S01]  /*18b90*/  F2FP.F16.E4M3.UNPACK_B R6, R10.reuse ;  /* 0x0000000aff06723e */ /* 0x080fe200020006ff */
[----:B------:R-:W-:Y:S01]  /*18ba0*/  HADD2.F32 R28, -RZ, R31.H1_H1 ;  /* 0x3000001fff1c7230 */ /* 0x000fe20000004100 */
[----:B------:R-:W-:Y:S01]  /*18bb0*/  F2FP.F16.E4M3.UNPACK_B R10, R10.H1 ;  /* 0x0000000aff0a723e */ /* 0x000fe200030006ff */
        /* <DEDUP_REMOVED lines=20> */
[----:B------:R-:W-:Y:S01]  /*18d00*/  F2FP.SATFINITE.E4M3.F32.PACK_AB_MERGE_C R13, R26, R13, RZ ;  /* 0x0000000d1a0d723e */ /* 0x000fe200048070ff */
        /* <DEDUP_REMOVED lines=24> */
[-C--:B------:R-:W-:Y:S01]  /*18e90*/  F2FP.F16.E4M3.UNPACK_B R34, R12.reuse.H1 ;  /* 0x0000000cff22723e */ /* 0x080fe200030006ff */
[----:B------:R-:W-:Y:S02]  /*18ea0*/  HADD2.F32 R39, -RZ, R39.H1_H1 ;  /* 0x30000027ff277230 */ /* 0x000fe40000004100 */
[C---:B------:R-:W-:Y:S01]  /*18eb0*/  FMUL.FTZ R35, R29.reuse, R33 ;  /* 0x000000211d237220 */ /* 0x040fe20000410000 */
[----:B------:R-:W-:Y:S02]  /*18ec0*/  HADD2.F32 R32, -RZ, R32.H1_H1 ;  /* 0x30000020ff207230 */ /* 0x000fe40000004100 */
[----:B------:R-:W-:Y:S01]  /*18ed0*/  FMUL.FTZ R29, R29, R27 ;  /* 0x0000001b1d1d7220 */ /* 0x000fe20000410000 */
[----:B------:R-:W-:Y:S01]  /*18ee0*/  HADD2.F32 R20, -RZ, R21.H0_H0 ;  /* 0x20000015ff147230 */ /* 0x000fe20000004100 */
[----:B------:R-:W-:Y:S01]  /*18ef0*/  F2FP.F16.E4M3.UNPACK_B R12, R12 ;  /* 0x0000000cff0c723e */ /* 0x000fe200020006ff */
        /* <DEDUP_REMOVED lines=13> */
[----:B------:R-:W-:Y:S01]  /*18fd0*/  F2FP.SATFINITE.E4M3.F32.PACK_AB_MERGE_C R45, R50, R45, RZ ;  /* 0x0000002d322d723e */ /* 0x000fe200048070ff */
        /* <DEDUP_REMOVED lines=10> */
[----:B------:R-:W-:Y:S02]  /*19080*/  HADD2.F32 R20, -RZ, R12.H0_H0 ;  /* 0x2000000cff147230 */ /* 0x000fe40000004100 */
[CC--:B------:R-:W-:Y:S01]  /*19090*/  FMUL.FTZ R38, R10.reuse, R34.reuse ;  /* 0x000000220a267220 */ /* 0x0c0fe20000410000 */
[----:B------:R-:W-:Y:S01]  /*190a0*/  FMUL.FTZ R21, R10, R29 ;  /* 0x0000001d0a157220 */ /* 0x000fe20000410000 */
[--C-:B------:R-:W-:Y:S01]  /*190b0*/  HADD2.F32 R10, -RZ, R3.reuse.H0_H0 ;  /* 0x20000003ff0a7230 */ /* 0x100fe20000004100 */
[----:B------:R-:W-:Y:S01]  /*190c0*/  F2FP.SATFINITE.E4M3.F32.PACK_AB_MERGE_C R5, R8, R5, R11 ;  /* 0x000000050805723e */ /* 0x000fe2000480700b */
[C---:B------:R-:W-:Y:S01]  /*190d0*/  FFMA.FTZ R38, R7.reuse, R29, -R38 ;  /* 0x0000001d07267223 */ /* 0x040fe20000010826 */
[----:B------:R-:W-:Y:S01]  /*190e0*/  FFMA.FTZ R42, R7, R34, R21 ;  /* 0x00000022072a7223 */ /* 0x000fe20000010015 */
[----:B------:R-:W-:Y:S01]  /*190f0*/  HADD2.F32 R7, -RZ, R6.H0_H0 ;  /* 0x20000006ff077230 */ /* 0x000fe20000004100 */
[----:B------:R-:W-:Y:S01]  /*19100*/  F2FP.SATFINITE.E4M3.F32.PACK_AB_MERGE_C R9, R14, R9, R13 ;  /* 0x000000090e09723e */ /* 0x000fe2000480700d */
[----:B------:R-:W-:Y:S01]  /*19110*/  HADD2.F32 R21, -RZ, R3.H1_H1 ;  /* 0x30000003ff157230 */ /* 0x000fe20000004100 */
[----:B------:R-:W-:Y:S01]  /*19120*/  F2FP.SATFINITE.E4M3.F32.PACK_AB_MERGE_C R38, R38, R39, RZ ;  /* 0x000000272626723e */ /* 0x000fe200048070ff */
[----:B------:R-:W-:-:S02]  /*19130*/  HADD2.F32 R27, -RZ, R12.H1_H1 ;  /* 0x3000000cff1b7230 */ /* 0x000fc40000004100 */
[C---:B------:R-:W-:Y:S01]  /*19140*/  FMUL.FTZ R12, R7.reuse, R20 ;  /* 0x00000014070c7220 */ /* 0x040fe20000410000 */
[----:B------:R-:W-:Y:S02]  /*19150*/  HADD2.F32 R6, -RZ, R6.H1_H1 ;  /* 0x30000006ff067230 */ /* 0x000fe40000004100 */
[-C--:B------:R-:W-:Y:S01]  /*19160*/  FMUL.FTZ R7, R7, R10.reuse ;  /* 0x0000000a07077220 */ /* 0x080fe20000410000 */
        /* <DEDUP_REMOVED lines=19> */
.L_x_6736:
[----:B------:R-:W-:Y:S05]  /*192a0*/  BSYNC B0 ;  /* 0x0000000000007941 */ /* 0x000fea0003800000 */
.L_x_6729:
        /* <DEDUP_REMOVED lines=8> */
.L_x_6727:
[----:B0-23--:R-:W-:-:S04]  /*19330*/  MOV R0, UR49 ;  /* 0x0000003100007c02 */ /* 0x00dfc80008000f00 */
[----:B------:R-:W-:-:S13]  /*19340*/  ISETP.NE.AND P0, PT, R0, 0x3, PT ;  /* 0x000000030000780c */ /* 0x000fda0003f05270 */
[----:B------:R-:W-:Y:S05]  /*19350*/  @!P0 BRA `(.L_x_6756) ;  /* 0x0000000000048947 */ /* 0x000fea0003800000 */
[----:B------:R-:W-:Y:S01]  /*19360*/  BPT.TRAP 0x1 ;  /* 0x000000040000795c */ /* 0x000fe20000300000 */
.L_x_6756:
[----:B------:R-:W2:Y:S01]  /*19370*/  LDL R0, [R1] ;  /* 0x0000000001007983 */ /* 0x000ea20000100800 */
[----:B-1--4-:R-:W-:Y:S01]  /*19380*/  IMAD R3, R222, 0x8, R18 ;  /* 0x00000008de037824 */ /* 0x012fe200078e0212 */
[----:B--2---:R-:W-:-:S04]  /*19390*/  SHF.L.U32 R0, R0, 0x1f, RZ ;  /* 0x0000001f00007819 */ /* 0x004fc800000006ff */
[----:B------:R0:W1:Y:S01]  /*193a0*/  SYNCS.PHASECHK.TRANS64.TRYWAIT P1, [R3+URZ+0x33430], R0 ;  /* 0x03343000030075a7 */ /* 0x000062000802017f */
[----:B------:R-:W-:Y:S05]  /*193b0*/  @!P0 BRA `(.L_x_6757) ;  /* 0x0000000000048947 */ /* 0x000fea0003800000 */
[----:B------:R-:W-:Y:S01]  /*193c0*/  BPT.TRAP 0x1 ;  /* 0x000000040000795c */ /* 0x000fe20000300000 */
.L_x_6757:
[----:B-1----:R-:W-:Y:S05]  /*193d0*/  @P1 BRA `(.L_x_6758) ;  /* 0x0000000000081947 */ /* 0x002fea0003800000 */
[----:B------:R-:W1:Y:S02]  /*193e0*/  SYNCS.PHASECHK.TRANS64.TRYWAIT P1, [R3+URZ+0x33430], R0 ;  /* 0x03343000030075a7 */ /* 0x000e64000802017f */
[----:B-1----:R-:W-:Y:S05]  /*193f0*/  @!P1 BRA `(.L_x_6759) ;  /* 0x000001c400a49947 */ /* 0x002fea0003800000 */
.L_x_6758:
[----:B------:R-:W-:Y:S05]  /*19400*/  WARPSYNC.ALL ;  /* 0x0000000000007948 */ /* 0x000fea0003800000 */
[----:B01----:R-:W-:Y:S01]  /*19410*/  VIADD R0, R18, 0x24200 ;  /* 0x0002420012007836 */ /* 0x003fe20000000000 */
[----:B------:R-:W-:Y:S01]  /*19420*/  R2UR UR24, R44 ;  /* 0x000000002c1872ca */ /* 0x000fe200000e0000 */
[----:B-----5:R-:W-:Y:S01]  /*19430*/  IMAD.MOV.U32 R5, RZ, RZ, -0x7fffffe0 ;  /* 0x80000020ff057424 */ /* 0x020fe200078e00ff */
[----:B------:R-:W-:Y:S01]  /*19440*/  WARPGROUP.ARRIVE ;  /* 0x00000000000079c5 */ /* 0x000fe20000000000 */
[----:B------:R-:W-:Y:S01]  /*19450*/  UMOV UR25, 0x80000020 ;  /* 0x8000002000197882 */ /* 0x000fe20000000000 */
[----:B------:R-:W-:Y:S01]  /*19460*/  SHF.R.U32.HI R0, RZ, 0x4, R0 ;  /* 0x00000004ff007819 */ /* 0x000fe20000011600 */
[----:B------:R-:W-:Y:S01]  /*19470*/  IMAD.MOV.U32 R7, RZ, RZ, -0x7fffffe0 ;  /* 0x80000020ff077424 */ /* 0x000fe200078e00ff */
[----:B------:R-:W-:Y:S01]  /*19480*/  R2UR UR27, R5 ;  /* 0x00000000051b72ca */ /* 0x000fe200000e0000 */
[----:B------:R-:W-:Y:S01]  /*19490*/  UMOV UR5, UR25 ;  /* 0x0000001900057c82 */ /* 0x000fe20008000000 */
[----:B------:R-:W-:Y:S01]  /*194a0*/  LOP3.LUT R0, R0, 0x3fff, RZ, 0xc0, !PT ;  /* 0x00003fff00007812 */ /* 0x000fe200078ec0ff */
[----:B------:R-:W-:Y:S01]  /*194b0*/  IMAD.MOV.U32 R9, RZ, RZ, -0x7fffffe0 ;  /* 0x80000020ff097424 */ /* 0x000fe200078e00ff */
[----:B------:R-:W-:Y:S01]  /*194c0*/  R2UR UR7, R7 ;  /* 0x00000000070772ca */ /* 0x000fe200000e0000 */
[----:B------:R-:W-:Y:S01]  /*194d0*/  UMOV UR9, UR25 ;  /* 0x0000001900097c82 */ /* 0x000fe20008000000 */
[----:B------:R-:W-:Y:S01]  /*194e0*/  LOP3.LUT R20, R0, 0x10000, RZ, 0xfc, !PT ;  /* 0x0001000000147812 */ /* 0x000fe200078efcff */
[----:B------:R-:W-:Y:S01]  /*194f0*/  ULOP3.LUT UR24, UR24, 0x10000, URZ, 0xfc, !UPT ;  /* 0x0001000018187892 */ /* 0x000fe2000f8efc3f */
[----:B------:R-:W-:Y:S01]  /*19500*/  R2UR UR11, R9 ;  /* 0x00000000090b72ca */ /* 0x000fe200000e0000 */
[----:B------:R-:W-:Y:S01]  /*19510*/  UMOV UR13, UR25 ;  /* 0x00000019000d7c82 */ /* 0x000fe20008000000 */
[----:B------:R-:W-:Y:S01]  /*19520*/  R2UR UR15, R7 ;  /* 0x00000000070f72ca */ /* 0x000fe200000e0000 */
[----:B------:R-:W-:Y:S01]  /*19530*/  IMAD R4, R222, 0x780, R20 ;  /* 0x00000780de047824 */ /* 0x000fe200078e0214 */
[----:B------:R-:W-:Y:S01]  /*19540*/  R2UR UR19, R9 ;  /* 0x00000000091372ca */ /* 0x000fe200000e0000 */
[----:B------:R-:W-:Y:S01]  /*19550*/  UMOV UR17, UR25 ;  /* 0x0000001900117c82 */ /* 0x000fe20008000000 */
[----:B------:R-:W-:Y:S01]  /*19560*/  UMOV UR4, UR24 ;  /* 0x0000001800047c82 */ /* 0x000fe20008000000 */
[C---:B------:R-:W-:Y:S01]  /*19570*/  VIADD R6, R4.reuse, 0x80 ;  /* 0x0000008004067836 */ /* 0x040fe20000000000 */
[C---:B------:R-:W-:Y:S01]  /*19580*/  R2UR UR26, R4.reuse ;  /* 0x00000000041a72ca */ /* 0x040fe200000e0000 */
[----:B------:R-:W-:Y:S01]  /*19590*/  VIADD R8, R4, 0x100 ;  /* 0x0000010004087836 */ /* 0x000fe20000000000 */
[----:B------:R-:W-:Y:S01]  /*195a0*/  UMOV UR8, UR24 ;  /* 0x0000001800087c82 */ /* 0x000fe20008000000 */
[----:B------:R-:W-:Y:S01]  /*195b0*/  UMOV UR12, UR24 ;  /* 0x00000018000c7c82 */ /* 0x000fe20008000000 */
[----:B------:R-:W-:Y:S01]  /*195c0*/  R2UR UR6, R6 ;  /* 0x00000000060672ca */ /* 0x000fe200000e0000 */
[----:B------:R-:W-:Y:S01]  /*195d0*/  VIADD R6, R4, 0x180 ;  /* 0x0000018004067836 */ /* 0x000fe20000000000 */
[----:B------:R-:W-:Y:S01]  /*195e0*/  R2UR UR10, R8 ;  /* 0x00000000080a72ca */ /* 0x000fe200000e0000 */
[----:B------:R-:W-:Y:S01]  /*195f0*/  VIADD R8, R4, 0x200 ;  /* 0x0000020004087836 */ /* 0x000fe20000000000 */
[----:B------:R-:W-:Y:S01]  /*19600*/  UMOV UR16, UR24 ;  /* 0x0000001800107c82 */ /* 0x000fe20008000000 */
[----:B------:R-:W-:Y:S01]  /*19610*/  IMAD.MOV.U32 R7, RZ, RZ, -0x7fffffe0 ;  /* 0x80000020ff077424 */ /* 0x000fe200078e00ff */
[----:B------:R-:W-:Y:S01]  /*19620*/  R2UR UR14, R6 ;  /* 0x00000000060e72ca */ /* 0x000fe200000e0000 */
[----:B------:R-:W-:Y:S01]  /*19630*/  VIADD R6, R4, 0x2 ;  /* 0x0000000204067836 */ /* 0x000fe20000000000 */
[----:B------:R-:W-:Y:S01]  /*19640*/  R2UR UR18, R8 ;  /* 0x00000000081272ca */ /* 0x000fe200000e0000 */
[----:B------:R-:W-:Y:S01]  /*19650*/  QGMMA.64x32x32.F32.E4M3.E4M3 R88, gdesc[UR24], RZ, !UPT, gsb0 ;  /* 0x00600000185879f3 */ /* 0x000fe2000c0008ff */
[C---:B------:R-:W-:Y:S01]  /*19660*/  VIADD R8, R4.reuse, 0x82 ;  /* 0x0000008204087836 */ /* 0x040fe20000000000 */
[----:B------:R-:W-:Y:S01]  /*19670*/  IADD3 R10, R4, 0x102, RZ ;  /* 0x00000102040a7810 */ /* 0x000fe20007ffe0ff */
[----:B------:R-:W-:-:S02]  /*19680*/  IMAD.MOV.U32 R9, RZ, RZ, -0x7fffffe0 ;  /* 0x80000020ff097424 */ /* 0x000fc400078e00ff */
[----:B------:R-:W-:Y:S02]  /*19690*/  IMAD.MOV.U32 R11, RZ, RZ, -0x7fffffe0 ;  /* 0x80000020ff0b7424 */ /* 0x000fe400078e00ff */
[----:B------:R-:W-:-:S05]  /*196a0*/  IMAD.MOV.U32 R5, RZ, RZ, -0x7fffffe0 ;  /* 0x80000020ff057424 */ /* 0x000fca00078e00ff */
[----:B------:R-:W-:Y:S01]  /*196b0*/  R2UR UR47, R5 ;  /* 0x00000000052f72ca */ /* 0x000fe200000e0000 */
[----:B------:R-:W-:Y:S02]  /*196c0*/  WARPGROUP.DEPBAR.LE gsb0, 0x0 ;  /* 0x00008000000079c5 */ /* 0x000fe40000010000 */
[----:B------:R-:W-:-:S06]  /*196d0*/  WARPGROUP.ARRIVE ;  /* 0x00000000000079c5 */ /* 0x000fcc0000000000 */
[----:B------:R-:W-:Y:S01]  /*196e0*/  QGMMA.64x32x32.F32.E4M3.E4M3 R72, gdesc[UR4], RZ, !UPT, gsb0 ;  /* 0x00600000044879f3 */ /* 0x000fe2000c0008ff */
        /* <DEDUP_REMOVED lines=140> */
[----:B------:R-:W-:Y:S01]  /*19fb0*/  MOV R7, 0x80000020 ;  /* 0x8000002000077802 */ /* 0x000fe20000000f00 */
[----:B------:R-:W-:Y:S02]  /*19fc0*/  UMOV UR41, UR17 ;  /* 0x0000001100297c82 */ /* 0x000fe40008000000 */
        /* <DEDUP_REMOVED lines=43> */
[----:B------:R-:W-:Y:S01]  /*1a280*/  UMOV UR45, UR21 ;  /* 0x00000015002d7c82 */ /* 0x000fe20008000000 */
[----:B------:R-:W-:Y:S02]  /*1a290*/  IMAD.MOV.U32 R7, RZ, RZ, -0x7fffffe0 ;  /* 0x80000020ff077424 */ /* 0x000fe400078e00ff */
[----:B------:R-:W-:Y:S01]  /*1a2a0*/  VIADD R4, R4, 0x702 ;  /* 0x0000070204047836 */ /* 0x000fe20000000000 */
[----:B------:R-:W-:-:S04]  /*1a2b0*/  UMOV UR44, UR20 ;  /* 0x00000014002c7c82 */ /* 0x000fc80008000000 */
        /* <DEDUP_REMOVED lines=40> */
.L_x_6760:
[----:B------:R-:W2:Y:S01]  /*1a540*/  LDL R0, [R1+0x5c] ;  /* 0x00005c0001007983 */ /* 0x000ea20000100800 */
[----:B------:R-:W0:Y:S03]  /*1a550*/  LDC R4, c[0x0][0x448] ;  /* 0x00011200ff047b82 */ /* 0x000e260000000800 */
[----:B------:R-:W2:Y:S04]  /*1a560*/  LDL R110, [R1+0x48] ;  /* 0x00004800016e7983 */ /* 0x000ea80000100800 */
[----:B------:R-:W3:Y:S04]  /*1a570*/  LDL R104, [R1+0x50] ;  /* 0x0000500001687983 */ /* 0x000ee80000100800 */
[----:B------:R-:W4:Y:S04]  /*1a580*/  LDL R8, [R1+0x54] ;  /* 0x0000540001087983 */ /* 0x000f280000100800 */
[----:B------:R-:W5:Y:S01]  /*1a590*/  LDL R108, [R1+0x4c] ;  /* 0x00004c00016c7983 */ /* 0x000f620000100800 */
[----:B0-----:R-:W-:-:S13]  /*1a5a0*/  ISETP.NE.AND P4, PT, R4, 0x1, PT ;  /* 0x000000010400780c */ /* 0x001fda0003f85270 */
[----:B------:R-:W0:Y:S08]  /*1a5b0*/  @P4 LDC R5, c[0x0][0x44c] ;  /* 0x00011300ff054b82 */ /* 0x000e300000000800 */
[----:B------:R-:W1:Y:S01]  /*1a5c0*/  @P4 LDC R7, c[0x0][0x450] ;  /* 0x00011400ff074b82 */ /* 0x000e620000000800 */
[----:B--2---:R-:W-:-:S05]  /*1a5d0*/  IADD3 R6, R0, R110, RZ ;  /* 0x0000006e00067210 */ /* 0x004fca0007ffe0ff */
[----:B0-----:R-:W-:-:S05]  /*1a5e0*/  @P4 IMAD.HI.U32 R0, R6, R5, RZ ;  /* 0x0000000506004227 */ /* 0x001fca00078e00ff */
[----:B-1----:R-:W-:-:S05]  /*1a5f0*/  @P4 SHF.R.U32.HI R6, RZ, R7, R0 ;  /* 0x00000007ff064219 */ /* 0x002fca0000011600 */
[----:B------:R-:W0:Y:S01]  /*1a600*/  SHFL.IDX PT, R7, R6, 0x1, 0x1c1f ;  /* 0x003c1f0006077f89 */ /* 0x000e2200000e0000 */
[C---:B------:R-:W-:Y:S02]  /*1a610*/  IMAD R0, R106.reuse, -0xa0, RZ ;  /* 0xffffff606a007824 */ /* 0x040fe400078e02ff */
[----:B---3--:R-:W-:-:S03]  /*1a620*/  IMAD R4, R106, -0xa0, R104 ;  /* 0xffffff606a047824 */ /* 0x008fc600078e0268 */
[C---:B----4-:R-:W-:Y:S02]  /*1a630*/  IADD3 R0, -R8.reuse, 0xa1, R0 ;  /* 0x000000a108007810 */ /* 0x050fe40007ffe100 */
[----:B------:R-:W-:Y:S02]  /*1a640*/  IADD3 R4, -R8, 0xa0, R4 ;  /* 0x000000a008047810 */ /* 0x000fe40007ffe104 */
[----:B-----5:R-:W-:-:S04]  /*1a650*/  IADD3 R5, -R108, R0, R104 ;  /* 0x000000006c057210 */ /* 0x020fc80007ffe168 */
        /* <DEDUP_REMOVED lines=120> */
[----:B------:R-:W0:Y:S04]  /*1ade0*/  SHFL.BFLY PT, R39, R10, 0x2, 0x1f ;  /* 0x0c401f000a277f89 */ /* 0x000e2800000e0000 */
[----:B------:R-:W1:Y:S01]  /*1adf0*/  SHFL.IDX PT, R6, R6, RZ, 0x1c1f ;  /* 0x001c1fff06067589 */ /* 0x000e6200000e0000 */
[----:B0-----:R-:W-:-:S05]  /*1ae00*/  FMNMX.FTZ R12, R10, R39, !PT ;  /* 0x000000270a0c7209 */ /* 0x001fca0007810000 */
[----:B------:R-:W0:Y:S01]  /*1ae10*/  SHFL.BFLY PT, R39, R12, 0x1, 0x1f ;  /* 0x0c201f000c277f89 */ /* 0x000e2200000e0000 */
[----:B-1----:R-:W-:-:S04]  /*1ae20*/  VIADDMNMX R4, R6, R5, R4, PT ;  /* 0x0000000506047246 */ /* 0x002fc80003800104 */
[C---:B------:R-:W-:Y:S02]  /*1ae30*/  ISETP.GT.AND P2, PT, R4.reuse, 0x1, PT ;  /* 0x000000010400780c */ /* 0x040fe40003f44270 */
[----:B------:R-:W-:Y:S02]  /*1ae40*/  ISETP.GT.AND P3, PT, R4, 0x8, PT ;  /* 0x000000080400780c */ /* 0x000fe40003f64270 */
[----:B0-----:R-:W-:-:S04]  /*1ae50*/  FMNMX.FTZ R0, R12, R39, !PT ;  /* 0x000000270c007209 */ /* 0x001fc80007810000 */
[----:B------:R-:W-:Y:S01]  /*1ae60*/  FSETP.NEU.FTZ.AND P1, PT, R0, -INF , PT ;  /* 0xff8000000000780b */ /* 0x000fe20003f3d000 */
[----:B------:R-:W-:-:S05]  /*1ae70*/  FFMA.FTZ R39, R2, R0, -8 ;  /* 0xc100000002277423 */ /* 0x000fca0000010000 */
[----:B------:R-:W-:Y:S02]  /*1ae80*/  FSEL R39, R39, RZ, P1 ;  /* 0x000000ff27277208 */ /* 0x000fe40000800000 */
[----:B------:R-:W-:Y:S02]  /*1ae90*/  ISETP.GT.AND P1, PT, R4, RZ, PT ;  /* 0x000000ff0400720c */ /* 0x000fe40003f24270 */
[----:B------:R-:W-:Y:S01]  /*1aea0*/  FSEL R89, R89, -INF , P2 ;  /* 0xff80000059597808 */ /* 0x000fe20001000000 */
[----:B------:R-:W-:-:S01]  /*1aeb0*/  FFMA.FTZ R91, R2, R91, -R39 ;  /* 0x0000005b025b7223 */ /* 0x000fc20000010827 */
[----:B------:R-:W-:Y:S01]  /*1aec0*/  FFMA.FTZ R5, R2, R11, -R39 ;  /* 0x0000000b02057223 */ /* 0x000fe20000010827 */
[----:B------:R-:W-:Y:S02]  /*1aed0*/  FSEL R11, R88, -INF , P1 ;  /* 0xff800000580b7808 */ /* 0x000fe40000800000 */
[----:B------:R0:W-:Y:S01]  /*1aee0*/  MUFU.EX2 R10, R91 ;  /* 0x0000005b000a7308 */ /* 0x0001e20000000800 */
[----:B------:R-:W-:-:S02]  /*1aef0*/  ISETP.GT.AND P1, PT, R4, 0x9, PT ;  /* 0x000000090400780c */ /* 0x000fc40003f24270 */
[----:B------:R-:W-:Y:S02]  /*1af00*/  FMNMX.FTZ R14, R11, R89, !PT ;  /* 0x000000590b0e7209 */ /* 0x000fe40007810000 */
[----:B------:R-:W-:Y:S02]  /*1af10*/  ISETP.GT.AND P2, PT, R4, 0x10, PT ;  /* 0x000000100400780c */ /* 0x000fe40003f44270 */
[----:B0-----:R-:W-:Y:S02]  /*1af20*/  FSEL R91, R92, -INF , P3 ;  /* 0xff8000005c5b7808 */ /* 0x001fe40001800000 */
[----:B------:R-:W-:Y:S02]  /*1af30*/  FSEL R93, R93, -INF , P1 ;  /* 0xff8000005d5d7808 */ /* 0x000fe40000800000 */
[----:B------:R-:W-:Y:S01]  /*1af40*/  FMNMX.FTZ R14, R91, R14, !PT ;  /* 0x0000000e5b0e7209 */ /* 0x000fe20007810000 */
[----:B------:R-:W-:-:S01]  /*1af50*/  FFMA.FTZ R12, R2, R95, -R39 ;  /* 0x0000005f020c7223 */ /* 0x000fc20000010827 */
[----:B------:R-:W-:-:S02]  /*1af60*/  ISETP.GT.AND P1, PT, R4, 0x11, PT ;  /* 0x000000110400780c */ /* 0x000fc40003f24270 */
[----:B------:R-:W-:Y:S02]  /*1af70*/  FSEL R95, R96, -INF , P2 ;  /* 0xff800000605f7808 */ /* 0x000fe40001000000 */
[----:B------:R-:W-:Y:S02]  /*1af80*/  FMNMX.FTZ R14, R93, R14, !PT ;  /* 0x0000000e5d0e7209 */ /* 0x000fe40007810000 */
[----:B------:R-:W-:Y:S02]  /*1af90*/  ISETP.GT.AND P2, PT, R4, 0x18, PT ;  /* 0x000000180400780c */ /* 0x000fe40003f44270 */
[----:B------:R-:W-:Y:S02]  /*1afa0*/  FSEL R97, R97, -INF , P1 ;  /* 0xff80000061617808 */ /* 0x000fe40000800000 */
[----:B------:R-:W-:Y:S01]  /*1afb0*/  FMNMX.FTZ R14, R95, R14, !PT ;  /* 0x0000000e5f0e7209 */ /* 0x000fe20007810000 */
[----:B------:R-:W-:Y:S01]  /*1afc0*/  FFMA.FTZ R6, R2, R99, -R39 ;  /* 0x0000006302067223 */ /* 0x000fe20000010827 */
[----:B------:R-:W-:-:S02]  /*1afd0*/  ISETP.GT.AND P1, PT, R4, 0x19, PT ;  /* 0x000000190400780c */ /* 0x000fc40003f24270 */
[----:B------:R-:W-:Y:S02]  /*1afe0*/  FSEL R99, R100, -INF , P2 ;  /* 0xff80000064637808 */ /* 0x000fe40001000000 */
[----:B------:R-:W-:Y:S02]  /*1aff0*/  FMNMX.FTZ R14, R97, R14, !PT ;  /* 0x0000000e610e7209 */ /* 0x000fe40007810000 */
[----:B------:R-:W-:Y:S02]  /*1b000*/  FSEL R101, R101, -INF , P1 ;  /* 0xff80000065657808 */ /* 0x000fe40000800000 */
[----:B------:R-:W-:Y:S02]  /*1b010*/  ISETP.GT.AND P1, PT, R4, 0x20, PT ;  /* 0x000000200400780c */ /* 0x000fe40003f24270 */
        /* <DEDUP_REMOVED lines=8> */
[C-C-:B------:R-:W-:Y:S01]  /*1b0a0*/  FFMA.FTZ R34, R2.reuse, R15, -R39.reuse ;  /* 0x0000000f02227223 */ /* 0x140fe20000010827 */
[----:B------:R-:W-:-:S01]  /*1b0b0*/  FFMA.FTZ R15, R2, R75, -R39 ;  /* 0x0000004b020f7223 */ /* 0x000fc20000010827 */
        /* <DEDUP_REMOVED lines=11> */
[----:B------:R-:W-:Y:S01]  /*1b170*/  FMNMX.FTZ R30, R133, R30, !PT ;  /* 0x0000001e851e7209 */ /* 0x000fe20007810000 */
[----:B------:R0:W-:Y:S01]  /*1b180*/  MUFU.EX2 R14, R34 ;  /* 0x00000022000e7308 */ /* 0x0001e20000000800 */
[----:B------:R-:W-:-:S02]  /*1b190*/  ISETP.GT.AND P2, PT, R4, 0x39, PT ;  /* 0x000000390400780c */ /* 0x000fc40003f44270 */
[----:B------:R-:W-:Y:S01]  /*1b1a0*/  FMNMX.FTZ R30, R81, R30, !PT ;  /* 0x0000001e511e7209 */ /* 0x000fe20007810000 */
[----:B0-----:R-:W-:-:S01]  /*1b1b0*/  FFMA.FTZ R34, R2, R79, -R39 ;  /* 0x0000004f02227223 */ /* 0x001fc20000010827 */
[----:B------:R-:W-:Y:S02]  /*1b1c0*/  FSEL R79, R84, -INF , P1 ;  /* 0xff800000544f7808 */ /* 0x000fe40000800000 */
[----:B------:R-:W-:Y:S02]  /*1b1d0*/  FSEL R85, R85, -INF , P2 ;  /* 0xff80000055557808 */ /* 0x000fe40001000000 */
[----:B------:R-:W-:Y:S02]  /*1b1e0*/  ISETP.GT.AND P1, PT, R4, 0x40, PT ;  /* 0x000000400400780c */ /* 0x000fe40003f24270 */
[----:B------:R-:W-:Y:S01]  /*1b1f0*/  FMNMX.FTZ R30, R79, R30, !PT ;  /* 0x0000001e4f1e7209 */ /* 0x000fe20007810000 */
[----:B------:R-:W-:Y:S01]  /*1b200*/  FFMA.FTZ R215, R2, R105, -R39 ;  /* 0x0000006902d77223 */ /* 0x000fe20000010827 */
[----:B------:R-:W-:-:S02]  /*1b210*/  ISETP.GT.AND P2, PT, R4, 0x41, PT ;  /* 0x000000410400780c */ /* 0x000fc40003f44270 */
[----:B------:R-:W-:Y:S02]  /*1b220*/  FSEL R105, R56, -INF , P1 ;  /* 0xff80000038697808 */ /* 0x000fe40000800000 */
[----:B------:R-:W-:Y:S02]  /*1b230*/  FMNMX.FTZ R30, R85, R30, !PT ;  /* 0x0000001e551e7209 */ /* 0x000fe40007810000 */
[----:B------:R-:W-:Y:S02]  /*1b240*/  ISETP.GT.AND P1, PT, R4, 0x48, PT ;  /* 0x000000480400780c */ /* 0x000fe40003f24270 */
        /* <DEDUP_REMOVED lines=76> */
[----:B------:R-:W-:Y:S02]  /*1b710*/  FSEL R37, R37, -INF , P2 ;  /* 0xff80000025257808 */ /* 0x000fe40001000000 */
[----:B------:R-:W-:-:S04]  /*1b720*/  FMNMX.FTZ R44, R71, R44, !PT ;  /* 0x0000002c472c7209 */ /* 0x000fc80007810000 */
[----:B------:R-:W-:-:S05]  /*1b730*/  FMNMX.FTZ R4, R37, R44, !PT ;  /* 0x0000002c25047209 */ /* 0x000fca0007810000 */
[----:B------:R-:W0:Y:S01]  /*1b740*/  SHFL.BFLY PT, R33, R4, 0x2, 0x1f ;  /* 0x0c401f0004217f89 */ /* 0x000e2200000e0000 */
[----:B------:R-:W-:-:S01]  /*1b750*/  FFMA.FTZ R28, R2, R43, -R39 ;  /* 0x0000002b021c7223 */ /* 0x000fc20000010827 */
[----:B0-----:R-:W-:-:S05]  /*1b760*/  FMNMX.FTZ R43, R4, R33, !PT ;  /* 0x00000021042b7209 */ /* 0x001fca0007810000 */
[----:B------:R-:W0:Y:S01]  /*1b770*/  SHFL.BFLY PT, R4, R43, 0x1, 0x1f ;  /* 0x0c201f002b047f89 */ /* 0x000e2200000e0000 */
[----:B------:R-:W-:-:S01]  /*1b780*/  FFMA.FTZ R7, R2, R7, -R39 ;  /* 0x0000000702077223 */ /* 0x000fc20000010827 */
[----:B------:R-:W-:Y:S01]  /*1b790*/  FFMA.FTZ R9, R2, R9, -R39 ;  /* 0x0000000902097223 */ /* 0x000fe20000010827 */
[----:B0-----:R-:W-:-:S04]  /*1b7a0*/  FMNMX.FTZ R4, R43, R4, !PT ;  /* 0x000000042b047209 */ /* 0x001fc80007810000 */
[----:B------:R-:W-:Y:S01]  /*1b7b0*/  FSETP.NEU.FTZ.AND P1, PT, R4, -INF , PT ;  /* 0xff8000000400780b */ /* 0x000fe20003f3d000 */
[----:B------:R-:W-:-:S05]  /*1b7c0*/  FFMA.FTZ R54, R2, R4, -8 ;  /* 0xc100000002367423 */ /* 0x000fca0000010004 */
[----:B------:R-:W-:-:S05]  /*1b7d0*/  FSEL R54, R54, RZ, P1 ;  /* 0x000000ff36367208 */ /* 0x000fca0000800000 */
[C-C-:B------:R-:W-:Y:S01]  /*1b7e0*/  FFMA.FTZ R216, R2.reuse, R11, -R54.reuse ;  /* 0x0000000b02d87223 */ /* 0x140fe20000010836 */
[----:B------:R-:W-:-:S01]  /*1b7f0*/  FFMA.FTZ R11, R2, R89, -R54 ;  /* 0x00000059020b7223 */ /* 0x000fc20000010836 */
[C-C-:B------:R-:W-:Y:S01]  /*1b800*/  FFMA.FTZ R43, R2.reuse, R91, -R54.reuse ;  /* 0x0000005b022b7223 */ /* 0x140fe20000010836 */
[----:B------:R-:W0:Y:S01]  /*1b810*/  MUFU.EX2 R7, R7 ;  /* 0x0000000700077308 */ /* 0x000e220000000800 */
[----:B------:R-:W-:-:S01]  /*1b820*/  FFMA.FTZ R56, R2, R93, -R54 ;  /* 0x0000005d02387223 */ /* 0x000fc20000010836 */
[----:B------:R-:W-:-:S06]  /*1b830*/  FFMA.FTZ R218, R2, R95, -R54 ;  /* 0x0000005f02da7223 */ /* 0x000fcc0000010836 */
[----:B------:R-:W-:Y:S08]  /*1b840*/  MUFU.EX2 R216, R216 ;  /* 0x000000d800d87308 */ /* 0x000ff00000000800 */
[----:B------:R-:W1:Y:S08]  /*1b850*/  MUFU.EX2 R11, R11 ;  /* 0x0000000b000b7308 */ /* 0x000e700000000800 */
[----:B------:R-:W2:Y:S08]  /*1b860*/  MUFU.EX2 R9, R9 ;  /* 0x0000000900097308 */ /* 0x000eb00000000800 */
[----:B------:R-:W3:Y:S01]  /*1b870*/  MUFU.EX2 R43, R43 ;  /* 0x0000002b002b7308 */ /* 0x000ee20000000800 */
[----:B------:R-:W-:-:S07]  /*1b880*/  FFMA.FTZ R36, R2, R51, -R39 ;  /* 0x0000003302247223 */ /* 0x000fce0000010827 */
[----:B------:R-:W4:Y:S01]  /*1b890*/  MUFU.EX2 R12, R12 ;  /* 0x0000000c000c7308 */ /* 0x000f220000000800 */
[----:B------:R-:W-:-:S07]  /*1b8a0*/  FFMA.FTZ R51, R2, R99, -R54 ;  /* 0x0000006302337223 */ /* 0x000fce0000010836 */
[----:B------:R5:W-:Y:S08]  /*1b8b0*/  MUFU.EX2 R38, R50 ;  /* 0x0000003200267308 */ /* 0x000bf00000000800 */
[----:B------:R-:W4:Y:S01]  /*1b8c0*/  MUFU.EX2 R56, R56 ;  /* 0x0000003800387308 */ /* 0x000f220000000800 */
[----:B-----5:R-:W-:-:S01]  /*1b8d0*/  FFMA.FTZ R50, R2, R35, -R39 ;  /* 0x0000002302327223 */ /* 0x020fc20000010827 */
[----:B------:R-:W-:Y:S01]  /*1b8e0*/  FFMA.FTZ R35, R2, R97, -R54 ;  /* 0x0000006102237223 */ /* 0x000fe20000010836 */
[----:B0-----:R-:W-:-:S05]  /*1b8f0*/  FADD.FTZ R72, R7, R10 ;  /* 0x0000000a07487221 */ /* 0x001fca0000010000 */
[----:B------:R-:W0:Y:S01]  /*1b900*/  MUFU.EX2 R5, R5 ;  /* 0x0000000500057308 */ /* 0x000e220000000800 */
[----:B------:R-:W-:-:S01]  /*1b910*/  FFMA.FTZ R13, R2, R13, -R39 ;  /* 0x0000000d020d7223 */ /* 0x000fc20000010827 */
[----:B-1----:R-:W-:-:S06]  /*1b920*/  FADD.FTZ R70, R216, R11 ;  /* 0x0000000bd8467221 */ /* 0x002fcc0000010000 */
[----:B------:R-:W1:Y:S01]  /*1b930*/  MUFU.EX2 R218, R218 ;  /* 0x000000da00da7308 */ /* 0x000e620000000800 */
[----:B------:R-:W-:-:S01]  /*1b940*/  FFMA.FTZ R48, R2, R27, -R39 ;  /* 0x0000001b02307223 */ /* 0x000fc20000010827 */
[C---:B------:R-:W-:Y:S01]  /*1b950*/  FFMA.FTZ R203, R2.reuse, R31, -R39 ;  /* 0x0000001f02cb7223 */ /* 0x040fe20000010827 */
[----:B------:R-:W-:-:S01]  /*1b960*/  FFMA.FTZ R58, R2, R101, -R54 ;  /* 0x00000065023a7223 */ /* 0x000fc20000010836 */
[C-C-:B------:R-:W-:Y:S01]  /*1b970*/  FFMA.FTZ R21, R2.reuse, R21, -R39.reuse ;  /* 0x0000001502157223 */ /* 0x140fe20000010827 */
[----:B------:R-:W-:-:S03]  /*1b980*/  FFMA.FTZ R87, R2, R87, -R39 ;  /* 0x0000005702577223 */ /* 0x000fc60000010827 */
[----:B------:R-:W5:Y:S01]  /*1b990*/  MUFU.EX2 R35, R35 ;  /* 0x0000002300237308 */ /* 0x000f620000000800 */
[----:B------:R-:W-:-:S01]  /*1b9a0*/  FFMA.FTZ R205, R2, R117, -R39 ;  /* 0x0000007502cd7223 */ /* 0x000fc20000010827 */
[C-C-:B------:R-:W-:Y:S01]  /*1b9b0*/  FFMA.FTZ R29, R2.reuse, R119, -R39.reuse ;  /* 0x00000077021d7223 */ /* 0x140fe20000010827 */
[----:B------:R-:W-:-:S01]  /*1b9c0*/  FFMA.FTZ R44, R2, R47, -R39 ;  /* 0x0000002f022c7223 */ /* 0x000fc20000010827 */
[C-C-:B------:R-:W-:Y:S01]  /*1b9d0*/  FFMA.FTZ R207, R2.reuse, R121, -R39.reuse ;  /* 0x0000007902cf7223 */ /* 0x140fe20000010827 */
[----:B------:R-:W-:-:S01]  /*1b9e0*/  FFMA.FTZ R33, R2, R55, -R39 ;  /* 0x0000003702217223 */ /* 0x000fc20000010827 */
[C-C-:B------:R-:W-:Y:S01]  /*1b9f0*/  FFMA.FTZ R201, R2.reuse, R125, -R39.reuse ;  /* 0x0000007d02c97223 */ /* 0x140fe20000010827 */
[----:B------:R-:W-:-:S01]  /*1ba00*/  FFMA.FTZ R27, R2, R127, -R39 ;  /* 0x0000007f021b7223 */ /* 0x000fc20000010827 */
[----:B------:R3:W-:Y:S01]  /*1ba10*/  MUFU.EX2 R42, R46 ;  /* 0x0000002e002a7308 */ /* 0x0007e20000000800 */
[----:B------:R-:W-:-:S01]  /*1ba20*/  FFMA.FTZ R52, R2, R129, -R39 ;  /* 0x0000008102347223 */ /* 0x000fc20000010827 */
[C---:B------:R-:W-:Y:S01]  /*1ba30*/  FFMA.FTZ R31, R2.reuse, R131, -R39 ;  /* 0x00000083021f7223 */ /* 0x040fe20000010827 */
[----:B------:R-:W-:-:S01]  /*1ba40*/  FFMA.FTZ R66, R2, R69, -R54 ;  /* 0x0000004502427223 */ /* 0x000fc20000010836 */
[----:B------:R-:W-:Y:S01]  /*1ba50*/  FFMA.FTZ R8, R2, R8, -R39 ;  /* 0x0000000802087223 */ /* 0x000fe20000010827 */
[----:B------:R-:W-:-:S02]  /*1ba60*/  VIADD R3, R3, 0x33440 ;  /* 0x0003344003037836 */ /* 0x000fc40000000000 */
[----:B--2---:R-:W-:Y:S01]  /*1ba70*/  FADD.FTZ R69, R9, R72 ;  /* 0x0000004809457221 */ /* 0x004fe20000010000 */
[----:B------:R-:W-:Y:S01]  /*1ba80*/  IMAD.U32 R68, RZ, RZ, UR38 ;  /* 0x00000026ff447e24 */ /* 0x000fe2000f8e00ff */
[----:B------:R-:W2:Y:S01]  /*1ba90*/  MUFU.EX2 R6, R6 ;  /* 0x0000000600067308 */ /* 0x000ea20000000800 */
[----:B---3--:R-:W-:-:S01]  /*1baa0*/  FFMA.FTZ R46, R2, R123, -R39 ;  /* 0x0000007b022e7223 */ /* 0x008fc20000010827 */
[----:B------:R-:W-:Y:S01]  /*1bab0*/  FFMA.FTZ R39, R2, R59, -R54 ;  /* 0x0000003b02277223 */ /* 0x000fe20000010836 */
[----:B------:R-:W-:-:S01]  /*1bac0*/  FADD.FTZ R59, R43, R70 ;  /* 0x000000462b3b7221 */ /* 0x000fc20000010000 */
[----:B------:R-:W-:-:S04]  /*1bad0*/  FFMA.FTZ R212, R2, R103, -R54 ;  /* 0x0000006702d47223 */ /* 0x000fc80000010836 */
[----:B------:R-:W3:Y:S01]  /*1bae0*/  MUFU.EX2 R51, R51 ;  /* 0x0000003300337308 */ /* 0x000ee20000000800 */
[----:B----4-:R-:W-:-:S01]  /*1baf0*/  FADD.FTZ R70, R12, R69 ;  /* 0x000000450c467221 */ /* 0x010fc20000010000 */
[----:B------:R-:W-:Y:S01]  /*1bb00*/  PRMT R3, R68, 0x654, R3 ;  /* 0x0000065444037816 */ /* 0x000fe20000000003 */
[----:B------:R-:W-:-:S01]  /*1bb10*/  FADD.FTZ R59, R56, R59 ;  /* 0x0000003b383b7221 */ /* 0x000fc20000010000 */
[C-C-:B------:R-:W-:Y:S01]  /*1bb20*/  FFMA.FTZ R47, R2.reuse, R73, -R54.reuse ;  /* 0x00000049022f7223 */ /* 0x140fe20000010836 */
[----:B------:R-:W-:-:S03]  /*1bb30*/  FFMA.FTZ R68, R2, R45, -R54 ;  /* 0x0000002d02447223 */ /* 0x000fc60000010836 */
[----:B------:R-:W4:Y:S01]  /*1bb40*/  MUFU.EX2 R13, R13 ;  /* 0x0000000d000d7308 */ /* 0x000f220000000800 */
[----:B------:R-:W-:-:S01]  /*1bb50*/  FFMA.FTZ R45, R2, R49, -R54 ;  /* 0x00000031022d7223 */ /* 0x000fc20000010836 */
[----:B0-----:R-:W-:Y:S01]  /*1bb60*/  FADD.FTZ R49, R5, R70 ;  /* 0x0000004605317221 */ /* 0x001fe20000010000 */
[----:B-1----:R-:W-:-:S05]  /*1bb70*/  FADD.FTZ R70, R218, R59 ;  /* 0x0000003bda467221 */ /* 0x002fca0000010000 */
[----:B------:R-:W0:Y:S01]  /*1bb80*/  MUFU.EX2 R58, R58 ;  /* 0x0000003a003a7308 */ /* 0x000e220000000800 */
[----:B------:R-:W-:-:S01]  /*1bb90*/  FFMA.FTZ R60, R2, R75, -R54 ;  /* 0x0000004b023c7223 */ /* 0x000fc20000010836 */
[----:B-----5:R-:W-:-:S06]  /*1bba0*/  FADD.FTZ R70, R35, R70 ;  /* 0x0000004623467221 */ /* 0x020fcc0000010000 */
[----:B------:R-:W1:Y:S01]  /*1bbb0*/  MUFU.EX2 R26, R26 ;  /* 0x0000001a001a7308 */ /* 0x000e620000000800 */
[----:B------:R-:W-:-:S07]  /*1bbc0*/  FFMA.FTZ R73, R2, R77, -R54 ;  /* 0x0000004d02497223 */ /* 0x000fce0000010836 */
[----:B------:R-:W5:Y:S01]  /*1bbd0*/  MUFU.EX2 R212, R212 ;  /* 0x000000d400d47308 */ /* 0x000f620000000800 */
[----:B--2---:R-:W-:-:S01]  /*1bbe0*/  FADD.FTZ R72, R6, R49 ;  /* 0x0000003106487221 */ /* 0x004fc20000010000 */
[----:B---3--:R-:W-:Y:S01]  /*1bbf0*/  FADD.FTZ R49, R51, R70 ;  /* 0x0000004633317221 */ /* 0x008fe20000010000 */
[----:B------:R-:W-:-:S05]  /*1bc00*/  FFMA.FTZ R214, R2, R133, -R54 ;  /* 0x0000008502d67223 */ /* 0x000fca0000010836 */
[----:B------:R-:W-:Y:S01]  /*1bc10*/  MUFU.EX2 R15, R15 ;  /* 0x0000000f000f7308 */ /* 0x000fe20000000800 */
[----:B------:R-:W-:-:S01]  /*1bc20*/  FFMA.FTZ R55, R2, R81, -R54 ;  /* 0x0000005102377223 */ /* 0x000fc20000010836 */
[----:B------:R-:W-:-:S06]  /*1bc30*/  FFMA.FTZ R62, R2, R79, -R54 ;  /* 0x0000004f023e7223 */ /* 0x000fcc0000010836 */
[----:B------:R-:W-:Y:S01]  /*1bc40*/  MUFU.EX2 R34, R34 ;  /* 0x0000002200227308 */ /* 0x000fe20000000800 */
[----:B------:R-:W-:-:S07]  /*1bc50*/  F2FP.SATFINITE.E4M3.F32.PACK_AB_MERGE_C R217, R12, R9, RZ ;  /* 0x000000090cd9723e */ /* 0x000fce00048070ff */
[----:B------:R-:W-:Y:S01]  /*1bc60*/  MUFU.EX2 R215, R215 ;  /* 0x000000d700d77308 */ /* 0x000fe20000000800 */
[----:B------:R-:W-:-:S01]  /*1bc70*/  FFMA.FTZ R208, R2, R105, -R54 ;  /* 0x0000006902d07223 */ /* 0x000fc20000010836 */
[C-C-:B------:R-:W-:Y:S01]  /*1bc80*/  FFMA.FTZ R57, R2.reuse, R57, -R54.reuse ;  /* 0x0000003902397223 */ /* 0x140fe20000010836 */
[----:B------:R-:W-:-:S05]  /*1bc90*/  FFMA.FTZ R64, R2, R83, -R54 ;  /* 0x0000005302407223 */ /* 0x000fca0000010836 */
[----:B------:R-:W-:Y:S01]  /*1bca0*/  MUFU.EX2 R209, R209 ;  /* 0x000000d100d17308 */ /* 0x000fe20000000800 */
[----:B------:R-:W-:-:S07]  /*1bcb0*/  FFMA.FTZ R210, R2, R107, -R54 ;  /* 0x0000006b02d27223 */ /* 0x000fce0000010836 */
[----:B------:R-:W-:Y:S08]  /*1bcc0*/  MUFU.EX2 R40, R40 ;  /* 0x0000002800287308 */ /* 0x000ff00000000800 */
[----:B------:R-:W-:Y:S01]  /*1bcd0*/  MUFU.EX2 R41, R41 ;  /* 0x0000002900297308 */ /* 0x000fe20000000800 */
[----:B------:R-:W-:-:S01]  /*1bce0*/  FFMA.FTZ R204, R2, R109, -R54 ;  /* 0x0000006d02cc7223 */ /* 0x000fc20000010836 */
[----:B------:R2:W-:Y:S06]  /*1bcf0*/  SYNCS.ARRIVE.TRANS64.RED.A1T0 RZ, [R3+URZ], RZ ;  /* 0x000000ff03ff79a7 */ /* 0x0005ec000810043f */
[----:B------:R-:W3:Y:S01]  /*1bd00*/  MUFU.EX2 R47, R47 ;  /* 0x0000002f002f7308 */ /* 0x000ee20000000800 */
[----:B----4-:R-:W-:-:S01]  /*1bd10*/  FADD.FTZ R59, R13, R72 ;  /* 0x000000480d3b7221 */ /* 0x010fc20000010000 */
[----:B0-----:R-:W-:-:S06]  /*1bd20*/  FADD.FTZ R49, R58, R49 ;  /* 0x000000313a317221 */ /* 0x001fcc0000010000 */
[----:B------:R-:W0:Y:S01]  /*1bd30*/  MUFU.EX2 R60, R60 ;  /* 0x0000003c003c7308 */ /* 0x000e220000000800 */
[----:B-1----:R-:W-:-:S01]  /*1bd40*/  FADD.FTZ R59, R26, R59 ;  /* 0x0000003b1a3b7221 */ /* 0x002fc20000010000 */
[----:B-----5:R-:W-:-:S06]  /*1bd50*/  FADD.FTZ R70, R212, R49 ;  /* 0x00000031d4467221 */ /* 0x020fcc0000010000 */
[----:B------:R-:W1:Y:S08]  /*1bd60*/  MUFU.EX2 R21, R21 ;  /* 0x0000001500157308 */ /* 0x000e700000000800 */
[----:B------:R-:W4:Y:S01]  /*1bd70*/  MUFU.EX2 R73, R73 ;  /* 0x0000004900497308 */ /* 0x000f220000000800 */
[----:B------:R-:W-:-:S01]  /*1bd80*/  FADD.FTZ R72, R14, R59 ;  /* 0x0000003b0e487221 */ /* 0x000fc20000010000 */
[----:B------:R-:W-:Y:S01]  /*1bd90*/  FFMA.FTZ R75, R2, R85, -R54 ;  /* 0x00000055024b7223 */ /* 0x000fe20000010836 */
[----:B---3--:R-:W-:-:S05]  /*1bda0*/  FADD.FTZ R49, R47, R70 ;  /* 0x000000462f317221 */ /* 0x008fca0000010000 */
[----:B------:R-:W3:Y:S01]  /*1bdb0*/  MUFU.EX2 R214, R214 ;  /* 0x000000d600d67308 */ /* 0x000ee20000000800 */
[----:B------:R-:W-:-:S01]  /*1bdc0*/  FADD.FTZ R72, R15, R72 ;  /* 0x000000480f487221 */ /* 0x000fc20000010000 */
[----:B0-----:R-:W-:-:S06]  /*1bdd0*/  FADD.FTZ R12, R60, R49 ;  /* 0x000000313c0c7221 */ /* 0x001fcc0000010000 */
[----:B------:R-:W0:Y:S01]  /*1bde0*/  MUFU.EX2 R55, R55 ;  /* 0x0000003700377308 */ /* 0x000e220000000800 */
[----:B-1----:R-:W-:-:S01]  /*1bdf0*/  FADD.FTZ R59, R21, R72 ;  /* 0x00000048153b7221 */ /* 0x002fc20000010000 */
[----:B------:R-:W-:Y:S01]  /*1be00*/  F2FP.SATFINITE.E4M3.F32.PACK_AB_MERGE_C R219, R26, R13, RZ ;  /* 0x0000000d1adb723e */ /* 0x000fe200048070ff */
[----:B----4-:R-:W-:-:S05]  /*1be10*/  FADD.FTZ R13, R73, R12 ;  /* 0x0000000c490d7221 */ /* 0x010fca0000010000 */
[----:B------:R-:W1:Y:S01]  /*1be20*/  MUFU.EX2 R62, R62 ;  /* 0x0000003e003e7308 */ /* 0x000e620000000800 */
[----:B------:R-:W-:-:S01]  /*1be30*/  FADD.FTZ R26, R34, R59 ;  /* 0x0000003b221a7221 */ /* 0x000fc20000010000 */
[----:B---3--:R-:W-:-:S06]  /*1be40*/  FADD.FTZ R12, R214, R13 ;  /* 0x0000000dd60c7221 */ /* 0x008fcc0000010000 */
[----:B------:R-:W3:Y:S01]  /*1be50*/  MUFU.EX2 R75, R75 ;  /* 0x0000004b004b7308 */ /* 0x000ee20000000800 */
[----:B------:R-:W-:Y:S01]  /*1be60*/  F2FP.SATFINITE.E4M3.F32.PACK_AB_MERGE_C R56, R56, R43, RZ ;  /* 0x0000002b3838723e */ /* 0x000fe200048070ff */
[----:B------:R-:W-:-:S06]  /*1be70*/  FADD.FTZ R43, R215, R26 ;  /* 0x0000001ad72b7221 */ /* 0x000fcc0000010000 */
[----:B------:R-:W4:Y:S01]  /*1be80*/  MUFU.EX2 R87, R87 ;  /* 0x0000005700577308 */ /* 0x000f220000000800 */
[----:B------:R-:W-:-:S01]  /*1be90*/  FFMA.FTZ R77, R2, R61, -R54 ;  /* 0x0000003d024d7223 */ /* 0x000fc20000010836 */
[----:B0-----:R-:W-:-:S06]  /*1bea0*/  FADD.FTZ R13, R55, R12 ;  /* 0x0000000c370d7221 */ /* 0x001fcc0000010000 */
[----:B------:R-:W0:Y:S01]  /*1beb0*/  MUFU.EX2 R208, R208 ;  /* 0x000000d000d07308 */ /* 0x000e220000000800 */
[----:B------:R-:W-:-:S01]  /*1bec0*/  FADD.FTZ R43, R30, R43 ;  /* 0x0000002b1e2b7221 */ /* 0x000fc20000010000 */
[----:B------:R-:W-:Y:S01]  /*1bed0*/  F2FP.SATFINITE.E4M3.F32.PACK_AB_MERGE_C R217, R10, R7, R217 ;  /* 0x000000070ad9723e */ /* 0x000fe200048070d9 */
[----:B-1----:R-:W-:-:S05]  /*1bee0*/  FADD.FTZ R10, R62, R13 ;  /* 0x0000000d3e0a7221 */ /* 0x002fca0000010000 */
[----:B------:R-:W1:Y:S01]  /*1bef0*/  MUFU.EX2 R57, R57 ;  /* 0x0000003900397308 */ /* 0x000e620000000800 */
[----:B------:R-:W-:-:S01]  /*1bf00*/  FADD.FTZ R26, R38, R43 ;  /* 0x0000002b261a7221 */ /* 0x000fc20000010000 */
[C---:B---3--:R-:W-:Y:S01]  /*1bf10*/  F2FP.SATFINITE.E4M3.F32.PACK_AB_MERGE_C R62, R75.reuse, R62, RZ ;  /* 0x0000003e4b3e723e */ /* 0x048fe200048070ff */
[----:B------:R-:W-:-:S05]  /*1bf20*/  FADD.FTZ R75, R75, R10 ;  /* 0x0000000a4b4b7221 */ /* 0x000fca0000010000 */
[----:B------:R-:W3:Y:S01]  /*1bf30*/  MUFU.EX2 R64, R64 ;  /* 0x0000004000407308 */ /* 0x000ee20000000800 */
[----:B------:R-:W-:-:S01]  /*1bf40*/  FFMA.FTZ R61, R2, R65, -R54 ;  /* 0x00000041023d7223 */ /* 0x000fc20000010836 */
[----:B----4-:R-:W-:Y:S01]  /*1bf50*/  FADD.FTZ R26, R87, R26 ;  /* 0x0000001a571a7221 */ /* 0x010fe20000010000 */
[----:B------:R-:W-:-:S05]  /*1bf60*/  F2FP.SATFINITE.E4M3.F32.PACK_AB_MERGE_C R219, R6, R5, R219 ;  /* 0x0000000506db723e */ /* 0x000fca00048070db */
[----:B------:R-:W4:Y:S01]  /*1bf70*/  MUFU.EX2 R77, R77 ;  /* 0x0000004d004d7308 */ /* 0x000f220000000800 */
[----:B0-----:R-:W-:-:S01]  /*1bf80*/  FADD.FTZ R6, R208, R75 ;  /* 0x0000004bd0067221 */ /* 0x001fc20000010000 */
[----:B------:R-:W-:Y:S01]  /*1bf90*/  FFMA.FTZ R65, R2, R135, -R54 ;  /* 0x0000008702417223 */ /* 0x000fe20000010836 */
[----:B------:R-:W-:-:S05]  /*1bfa0*/  FADD.FTZ R7, R209, R26 ;  /* 0x0000001ad1077221 */ /* 0x000fca0000010000 */
[----:B------:R-:W0:Y:S01]  /*1bfb0*/  MUFU.EX2 R210, R210 ;  /* 0x000000d200d27308 */ /* 0x000e220000000800 */
[----:B-1----:R-:W-:-:S01]  /*1bfc0*/  FADD.FTZ R5, R57, R6 ;  /* 0x0000000639057221 */ /* 0x002fc20000010000 */
[----:B------:R-:W-:-:S06]  /*1bfd0*/  FADD.FTZ R10, R40, R7 ;  /* 0x00000007280a7221 */ /* 0x000fcc0000010000 */
[----:B------:R-:W1:Y:S01]  /*1bfe0*/  MUFU.EX2 R211, R211 ;  /* 0x000000d300d37308 */ /* 0x000e620000000800 */
[----:B---3--:R-:W-:-:S07]  /*1bff0*/  FADD.FTZ R6, R64, R5 ;  /* 0x0000000540067221 */ /* 0x008fce0000010000 */
[----:B------:R-:W3:Y:S01]  /*1c000*/  MUFU.EX2 R61, R61 ;  /* 0x0000003d003d7308 */ /* 0x000ee20000000800 */
[----:B------:R-:W-:-:S01]  /*1c010*/  FADD.FTZ R7, R41, R10 ;  /* 0x0000000a29077221 */ /* 0x000fc20000010000 */
[----:B----4-:R-:W-:-:S06]  /*1c020*/  F2FP.SATFINITE.E4M3.F32.PACK_AB_MERGE_C R64, R77, R64, RZ ;  /* 0x000000404d40723e */ /* 0x010fcc00048070ff */
[----:B------:R-:W4:Y:S01]  /*1c030*/  MUFU.EX2 R24, R24 ;  /* 0x0000001800187308 */ /* 0x000f220000000800 */
[----:B------:R-:W-:-:S01]  /*1c040*/  FADD.FTZ R77, R77, R6 ;  /* 0x000000064d4d7221 */ /* 0x000fc20000010000 */
[----:B--2---:R-:W-:-:S06]  /*1c050*/  FFMA.FTZ R3, R2, R137, -R54 ;  /* 0x0000008902037223 */ /* 0x004fcc0000010836 */
[----:B------:R-:W2:Y:S01]  /*1c060*/  MUFU.EX2 R65, R65 ;  /* 0x0000004100417308 */ /* 0x000ea20000000800 */
[C---:B------:R-:W-:Y:S01]  /*1c070*/  F2FP.SATFINITE.E4M3.F32.PACK_AB_MERGE_C R41, R42.reuse, R41, RZ ;  /* 0x000000292a29723e */ /* 0x040fe200048070ff */
[----:B------:R-:W-:Y:S01]  /*1c080*/  FADD.FTZ R42, R42, R7 ;  /* 0x000000072a2a7221 */ /* 0x000fe20000010000 */
[----:B0-----:R-:W-:-:S05]  /*1c090*/  FADD.FTZ R6, R210, R77 ;  /* 0x0000004dd2067221 */ /* 0x001fca0000010000 */
[----:B------:R-:W0:Y:S01]  /*1c0a0*/  MUFU.EX2 R66, R66 ;  /* 0x0000004200427308 */ /* 0x000e220000000800 */
[----:B------:R-:W-:Y:S01]  /*1c0b0*/  F2FP.SATFINITE.E4M3.F32.PACK_AB_MERGE_C R213, R34, R21, RZ ;  /* 0x0000001522d5723e */ /* 0x000fe200048070ff */
[----:B-1----:R-:W-:Y:S01]  /*1c0c0*/  FADD.FTZ R5, R211, R42 ;  /* 0x0000002ad3057221 */ /* 0x002fe20000010000 */
[----:B---3--:R-:W-:-:S05]  /*1c0d0*/  FADD.FTZ R10, R61, R6 ;  /* 0x000000063d0a7221 */ /* 0x008fca0000010000 */
[----:B------:R-:W1:Y:S01]  /*1c0e0*/  MUFU.EX2 R204, R204 ;  /* 0x000000cc00cc7308 */ /* 0x000e620000000800 */
[----:B------:R-:W-:Y:S01]  /*1c0f0*/  F2FP.SATFINITE.E4M3.F32.PACK_AB_MERGE_C R213, R15, R14, R213 ;  /* 0x0000000e0fd5723e */ /* 0x000fe200048070d5 */
[----:B----4-:R-:W-:Y:S01]  /*1c100*/  FADD.FTZ R14, R24, R5 ;  /* 0x00000005180e7221 */ /* 0x010fe20000010000 */
[----:B--2---:R-:W-:-:S05]  /*1c110*/  FADD.FTZ R5, R65, R10 ;  /* 0x0000000a41057221 */ /* 0x004fca0000010000 */
[----:B------:R-:W2:Y:S01]  /*1c120*/  MUFU.EX2 R3, R3 ;  /* 0x0000000300037308 */ /* 0x000ea20000000800 */
[----:B------:R-:W-:-:S01]  /*1c130*/  FFMA.FTZ R206, R2, R111, -R54 ;  /* 0x0000006f02ce7223 */ /* 0x000fc20000010836 */
[----:B0-----:R-:W-:-:S06]  /*1c140*/  FADD.FTZ R5, R66, R5 ;  /* 0x0000000542057221 */ /* 0x001fcc0000010000 */
[----:B------:R-:W0:Y:S01]  /*1c150*/  MUFU.EX2 R39, R39 ;  /* 0x0000002700277308 */ /* 0x000e220000000800 */
[----:B-1----:R-:W-:-:S07]  /*1c160*/  FADD.FTZ R10, R204, R5 ;  /* 0x00000005cc0a7221 */ /* 0x002fce0000010000 */
[----:B------:R-:W1:Y:S01]  /*1c170*/  MUFU.EX2 R68, R68 ;  /* 0x0000004400447308 */ /* 0x000e620000000800 */
[----:B------:R-:W-:-:S01]  /*1c180*/  FFMA.FTZ R63, R2, R63, -R54 ;  /* 0x0000003f023f7223 */ /* 0x000fc20000010836 */
[----:B------:R-:W-:Y:S01]  /*1c190*/  FFMA.FTZ R53, R2, R53, -R54 ;  /* 0x0000003502357223 */ /* 0x000fe20000010836 */
[----:B--2---:R-:W-:-:S05]  /*1c1a0*/  FADD.FTZ R10, R3, R10 ;  /* 0x0000000a030a7221 */ /* 0x004fca0000010000 */
[----:B------:R-:W2:Y:S01]  /*1c1b0*/  MUFU.EX2 R206, R206 ;  /* 0x000000ce00ce7308 */ /* 0x000ea20000000800 */
[----:B------:R-:W-:Y:S01]  /*1c1c0*/  F2FP.SATFINITE.E4M3.F32.PACK_AB_MERGE_C R216, R11, R216, R56 ;  /* 0x000000d80bd8723e */ /* 0x000fe20004807038 */
[----:B0-----:R-:W-:Y:S01]  /*1c1d0*/  FADD.FTZ R5, R39, R10 ;  /* 0x0000000a27057221 */ /* 0x001fe20000010000 */
[----:B------:R-:W-:-:S01]  /*1c1e0*/  FFMA.FTZ R200, R2, R113, -R54 ;  /* 0x0000007102c87223 */ /* 0x000fc20000010836 */
[----:B------:R-:W0:Y:S04]  /*1c1f0*/  @P4 LDC R11, c[0x0][0x44c] ;  /* 0x00011300ff0b4b82 */ /* 0x000e280000000800 */
[----:B------:R-:W3:Y:S01]  /*1c200*/  MUFU.EX2 R45, R45 ;  /* 0x0000002d002d7308 */ /* 0x000ee20000000800 */
[----:B-1----:R-:W-:-:S07]  /*1c210*/  FADD.FTZ R5, R68, R5 ;  /* 0x0000000544057221 */ /* 0x002fce0000010000 */
[----:B------:R-:W-:Y:S08]  /*1c220*/  MUFU.EX2 R9, R63 ;  /* 0x0000003f00097308 */ /* 0x000ff00000000800 */
[----:B------:R-:W1:Y:S01]  /*1c230*/  MUFU.EX2 R12, R53 ;  /* 0x00000035000c7308 */ /* 0x000e620000000800 */
[----:B--2---:R-:W-:-:S07]  /*1c240*/  FADD.FTZ R10, R206, R5 ;  /* 0x00000005ce0a7221 */ /* 0x004fce0000010000 */
[----:B------:R-:W2:Y:S01]  /*1c250*/  MUFU.EX2 R200, R200 ;  /* 0x000000c800c87308 */ /* 0x000ea20000000800 */
[----:B---3--:R-:W-:-:S01]  /*1c260*/  FADD.FTZ R10, R45, R10 ;  /* 0x0000000a2d0a7221 */ /* 0x008fc20000010000 */
[----:B-1----:R-:W-:-:S03]  /*1c270*/  F2FP.SATFINITE.E4M3.F32.PACK_AB_MERGE_C R5, R12, R9, RZ ;  /* 0x000000090c05723e */ /* 0x002fc600048070ff */
[----:B------:R-:W-:-:S04]  /*1c280*/  FADD.FTZ R9, R9, R10 ;  /* 0x0000000a09097221 */ /* 0x000fc80000010000 */
[----:B------:R-:W-:-:S04]  /*1c290*/  FADD.FTZ R9, R12, R9 ;  /* 0x000000090c097221 */ /* 0x000fc80000010000 */
[----:B--2---:R-:W-:Y:S01]  /*1c2a0*/  FADD.FTZ R12, R200, R9 ;  /* 0x00000009c80c7221 */ /* 0x004fe20000010000 */
[----:B0-----:R-:W-:Y:S02]  /*1c2b0*/  @P4 IMAD.HI.U32 R9, R110, R11, RZ ;  /* 0x0000000b6e094227 */ /* 0x001fe400078e00ff */
[----:B------:R-:W2:Y:S01]  /*1c2c0*/  LDL R11, [R1+0x44] ;  /* 0x00004400010b7983 */ /* 0x000ea20000100800 */
[----:B------:R-:W0:Y:S08]  /*1c2d0*/  MUFU.EX2 R25, R25 ;  /* 0x0000001900197308 */ /* 0x000e300000000800 */
[----:B------:R-:W1:Y:S08]  /*1c2e0*/  MUFU.EX2 R32, R32 ;  /* 0x0000002000207308 */ /* 0x000e700000000800 */
[----:B------:R-:W3:Y:S01]  /*1c2f0*/  MUFU.EX2 R205, R205 ;  /* 0x000000cd00cd7308 */ /* 0x000ee20000000800 */
[----:B0-----:R-:W-:-:S07]  /*1c300*/  FADD.FTZ R7, R25, R14 ;  /* 0x0000000e19077221 */ /* 0x001fce0000010000 */
[----:B------:R-:W0:Y:S01]  /*1c310*/  MUFU.EX2 R28, R28 ;  /* 0x0000001c001c7308 */ /* 0x000e220000000800 */
[C---:B-1----:R-:W-:Y:S01]  /*1c320*/  F2FP.SATFINITE.E4M3.F32.PACK_AB_MERGE_C R25, R32.reuse, R25, RZ ;  /* 0x000000192019723e */ /* 0x042fe200048070ff */
[----:B------:R-:W-:-:S06]  /*1c330*/  FADD.FTZ R32, R32, R7 ;  /* 0x0000000720207221 */ /* 0x000fcc0000010000 */
[----:B------:R-:W1:Y:S01]  /*1c340*/  MUFU.EX2 R29, R29 ;  /* 0x0000001d001d7308 */ /* 0x000e620000000800 */
[----:B---3--:R-:W-:-:S07]  /*1c350*/  FADD.FTZ R7, R205, R32 ;  /* 0x00000020cd077221 */ /* 0x008fce0000010000 */
[----:B------:R-:W3:Y:S01]  /*1c360*/  MUFU.EX2 R44, R44 ;  /* 0x0000002c002c7308 */ /* 0x000ee20000000800 */
[----:B0-----:R-:W-:-:S07]  /*1c370*/  FADD.FTZ R14, R28, R7 ;  /* 0x000000071c0e7221 */ /* 0x001fce0000010000 */
[----:B------:R-:W0:Y:S01]  /*1c380*/  MUFU.EX2 R207, R207 ;  /* 0x000000cf00cf7308 */ /* 0x000e220000000800 */
[----:B-1----:R-:W-:-:S07]  /*1c390*/  FADD.FTZ R7, R29, R14 ;  /* 0x0000000e1d077221 */ /* 0x002fce0000010000 */
[----:B------:R-:W1:Y:S01]  /*1c3a0*/  MUFU.EX2 R36, R36 ;  /* 0x0000002400247308 */ /* 0x000e620000000800 */
[----:B------:R-:W-:-:S01]  /*1c3b0*/  FFMA.FTZ R139, R2, R139, -R54 ;  /* 0x0000008b028b7223 */ /* 0x000fc20000010836 */
[----:B------:R-:W-:-:S06]  /*1c3c0*/  F2FP.SATFINITE.E4M3.F32.PACK_AB_MERGE_C R39, R68, R39, RZ ;  /* 0x000000274427723e */ /* 0x000fcc00048070ff */
[----:B------:R-:W-:Y:S01]  /*1c3d0*/  MUFU.EX2 R46, R46 ;  /* 0x0000002e002e7308 */ /* 0x000fe20000000800 */
[C---:B---3--:R-:W-:Y:S01]  /*1c3e0*/  F2FP.SATFINITE.E4M3.F32.PACK_AB_MERGE_C R29, R44.reuse, R29, RZ ;  /* 0x0000001d2c1d723e */ /* 0x048fe200048070ff */
[----:B------:R-:W-:-:S06]  /*1c3f0*/  FADD.FTZ R44, R44, R7 ;  /* 0x000000072c2c7221 */ /* 0x000fcc0000010000 */
[----:B------:R-:W3:Y:S01]  /*1c400*/  MUFU.EX2 R33, R33 ;  /* 0x0000002100217308 */ /* 0x000ee20000000800 */
[----:B------:R-:W-:-:S01]  /*1c410*/  FFMA.FTZ R67, R2, R67, -R54 ;  /* 0x0000004302437223 */ /* 0x000fc20000010836 */
[----:B------:R-:W-:Y:S01]  /*1c420*/  FFMA.FTZ R141, R2, R141, -R54 ;  /* 0x0000008d028d7223 */ /* 0x000fe20000010836 */
[----:B------:R-:W-:Y:S02]  /*1c430*/  F2FP.SATFINITE.E4M3.F32.PACK_AB_MERGE_C R211, R24, R211, R25 ;  /* 0x000000d318d3723e */ /* 0x000fe40004807019 */
[----:B------:R-:W-:Y:S01]  /*1c440*/  F2FP.SATFINITE.E4M3.F32.PACK_AB_MERGE_C R204, R3, R204, R39 ;  /* 0x000000cc03cc723e */ /* 0x000fe20004807027 */
[----:B0-----:R-:W-:-:S01]  /*1c450*/  FADD.FTZ R3, R207, R44 ;  /* 0x0000002ccf037221 */ /* 0x001fc20000010000 */
[----:B------:R-:W0:Y:S01]  /*1c460*/  @P4 LDC R24, c[0x0][0x450] ;  /* 0x00011400ff184b82 */ /* 0x000e220000000800 */
[----:B------:R-:W4:Y:S02]  /*1c470*/  MUFU.EX2 R201, R201 ;  /* 0x000000c900c97308 */ /* 0x000f240000000800 */
[----:B-1----:R-:W-:-:S06]  /*1c480*/  FADD.FTZ R3, R36, R3 ;  /* 0x0000000324037221 */ /* 0x002fcc0000010000 */
[----:B------:R-:W1:Y:S01]  /*1c490*/  MUFU.EX2 R139, R139 ;  /* 0x0000008b008b7308 */ /* 0x000e620000000800 */
[----:B------:R-:W-:-:S01]  /*1c4a0*/  FFMA.FTZ R115, R2, R115, -R54 ;  /* 0x0000007302737223 */ /* 0x000fc20000010836 */
[----:B---3--:R-:W-:Y:S01]  /*1c4b0*/  F2FP.SATFINITE.E4M3.F32.PACK_AB_MERGE_C R7, R33, R46, RZ ;  /* 0x0000002e2107723e */ /* 0x008fe200048070ff */
[----:B------:R-:W-:-:S05]  /*1c4c0*/  FADD.FTZ R46, R46, R3 ;  /* 0x000000032e2e7221 */ /* 0x000fca0000010000 */
[----:B------:R-:W3:Y:S08]  /*1c4d0*/  MUFU.EX2 R48, R48 ;  /* 0x0000003000307308 */ /* 0x000ef00000000800 */
[----:B------:R-:W-:Y:S08]  /*1c4e0*/  MUFU.EX2 R67, R67 ;  /* 0x0000004300437308 */ /* 0x000ff00000000800 */
[----:B------:R-:W5:Y:S01]  /*1c4f0*/  MUFU.EX2 R6, R141 ;  /* 0x0000008d00067308 */ /* 0x000f620000000800 */
[----:B------:R-:W-:-:S01]  /*1c500*/  FFMA.FTZ R143, R2, R143, -R54 ;  /* 0x0000008f028f7223 */ /* 0x000fc20000010836 */
[----:B------:R-:W-:-:S06]  /*1c510*/  FADD.FTZ R46, R33, R46 ;  /* 0x0000002e212e7221 */ /* 0x000fcc0000010000 */
[----:B------:R-:W0:Y:S01]  /*1c520*/  MUFU.EX2 R27, R27 ;  /* 0x0000001b001b7308 */ /* 0x000e220000000800 */
[----:B------:R-:W-:-:S01]  /*1c530*/  FFMA.FTZ R71, R2, R71, -R54 ;  /* 0x0000004702477223 */ /* 0x000fc20000010836 */
[----:B----4-:R-:W-:-:S06]  /*1c540*/  FADD.FTZ R3, R201, R46 ;  /* 0x0000002ec9037221 */ /* 0x010fcc0000010000 */
[----:B------:R-:W4:Y:S01]  /*1c550*/  MUFU.EX2 R52, R52 ;  /* 0x0000003400347308 */ /* 0x000f220000000800 */
[----:B-1----:R-:W-:-:S07]  /*1c560*/  FADD.FTZ R12, R139, R12 ;  /* 0x0000000c8b0c7221 */ /* 0x002fce0000010000 */
[----:B------:R-:W1:Y:S01]  /*1c570*/  MUFU.EX2 R115, R115 ;  /* 0x0000007300737308 */ /* 0x000e620000000800 */
[----:B------:R-:W-:Y:S01]  /*1c580*/  F2FP.SATFINITE.E4M3.F32.PACK_AB_MERGE_C R206, R45, R206, R5 ;  /* 0x000000ce2dce723e */ /* 0x000fe20004807005 */
[----:B---3--:R-:W-:Y:S01]  /*1c590*/  FADD.FTZ R14, R48, R3 ;  /* 0x00000003300e7221 */ /* 0x008fe20000010000 */
[----:B-----5:R-:W-:-:S05]  /*1c5a0*/  F2FP.SATFINITE.E4M3.F32.PACK_AB_MERGE_C R5, R6, R67, RZ ;  /* 0x000000430605723e */ /* 0x020fca00048070ff */
[----:B------:R-:W3:Y:S01]  /*1c5b0*/  MUFU.EX2 R203, R203 ;  /* 0x000000cb00cb7308 */ /* 0x000ee20000000800 */
[----:B------:R-:W-:-:S01]  /*1c5c0*/  FADD.FTZ R67, R67, R12 ;  /* 0x0000000c43437221 */ /* 0x000fc20000010000 */
[----:B------:R-:W-:-:S06]  /*1c5d0*/  F2FP.SATFINITE.E4M3.F32.PACK_AB_MERGE_C R207, R36, R207, R7 ;  /* 0x000000cf24cf723e */ /* 0x000fcc0004807007 */
[----:B------:R-:W5:Y:S01]  /*1c5e0*/  MUFU.EX2 R202, R143 ;  /* 0x0000008f00ca7308 */ /* 0x000f620000000800 */
[----:B------:R-:W-:Y:S02]  /*1c5f0*/  IMAD.MOV.U32 R7, RZ, RZ, R110 ;  /* 0x000000ffff077224 */ /* 0x000fe400078e006e */
[----:B0-----:R-:W-:Y:S01]  /*1c600*/  FADD.FTZ R3, R27, R14 ;  /* 0x0000000e1b037221 */ /* 0x001fe20000010000 */
[----:B------:R-:W-:-:S04]  /*1c610*/  @P4 SHF.R.U32.HI R7, RZ, R24, R9 ;  /* 0x00000018ff074219 */ /* 0x000fc80000011609 */
[----:B------:R-:W0:Y:S01]  /*1c620*/  MUFU.EX2 R50, R50 ;  /* 0x0000003200327308 */ /* 0x000e220000000800 */
[----:B------:R-:W-:-:S07]  /*1c630*/  FADD.FTZ R6, R6, R67 ;  /* 0x0000004306067221 */ /* 0x000fce0000010000 */
[----:B------:R-:W0:Y:S01]  /*1c640*/  MUFU.EX2 R71, R71 ;  /* 0x0000004700477308 */ /* 0x000e220000000800 */
[C---:B----4-:R-:W-:Y:S01]  /*1c650*/  F2FP.SATFINITE.E4M3.F32.PACK_AB_MERGE_C R27, R52.reuse, R27, RZ ;  /* 0x0000001b341b723e */ /* 0x050fe200048070ff */
[----:B------:R-:W-:-:S06]  /*1c660*/  FADD.FTZ R52, R52, R3 ;  /* 0x0000000334347221 */ /* 0x000fcc0000010000 */
[----:B------:R-:W-:Y:S01]  /*1c670*/  MUFU.EX2 R31, R31 ;  /* 0x0000001f001f7308 */ /* 0x000fe20000000800 */
[----:B------:R-:W-:-:S07]  /*1c680*/  IADD3 R9, R7, R104, -R108 ;  /* 0x0000006807097210 */ /* 0x000fce0007ffe86c */
[----:B------:R-:W4:Y:S01]  /*1c690*/  MUFU.EX2 R8, R8 ;  /* 0x0000000800087308 */ /* 0x000f220000000800 */
[----:B-1----:R-:W-:-:S01]  /*1c6a0*/  FADD.FTZ R3, R115, R6 ;  /* 0x0000000673037221 */ /* 0x002fc20000010000 */
[----:B------:R-:W-:Y:S01]  /*1c6b0*/  F2FP.SATFINITE.E4M3.F32.PACK_AB_MERGE_C R200, R139, R200, R5 ;  /* 0x000000c88bc8723e */ /* 0x000fe20004807005 */
[----:B---3--:R-:W-:-:S01]  /*1c6c0*/  FADD.FTZ R5, R203, R52 ;  /* 0x00000034cb057221 */ /* 0x008fc20000010000 */
[----:B------:R-:W-:-:S04]  /*1c6d0*/  IMAD.HI R9, R9, 0x66666667, RZ ;  /* 0x6666666709097827 */ /* 0x000fc800078e02ff */
[----:B-----5:R-:W-:-:S01]  /*1c6e0*/  FADD.FTZ R6, R202, R3 ;  /* 0x00000003ca067221 */ /* 0x020fc20000010000 */
[----:B0-----:R-:W-:-:S03]  /*1c6f0*/  FADD.FTZ R12, R50, R5 ;  /* 0x00000005320c7221 */ /* 0x001fc60000010000 */
[----:B------:R-:W-:-:S01]  /*1c700*/  FADD.FTZ R13, R71, R6 ;  /* 0x00000006470d7221 */ /* 0x000fc20000010000 */
[----:B------:R-:W-:Y:S01]  /*1c710*/  SHF.R.U32.HI R6, RZ, 0x1f, R9 ;  /* 0x0000001fff067819 */ /* 0x000fe20000011609 */
[----:B------:R-:W-:-:S03]  /*1c720*/  FFMA.FTZ R37, R2, R37, -R54 ;  /* 0x0000002502257223 */ /* 0x000fc60000010836 */
[----:B------:R-:W-:Y:S02]  /*1c730*/  LEA.HI.SX32 R6, R9, R6, 0x1a ;  /* 0x0000000609067211 */ /* 0x000fe400078fd2ff */
[C---:B----4-:R-:W-:Y:S01]  /*1c740*/  F2FP.SATFINITE.E4M3.F32.PACK_AB_MERGE_C R3, R8.reuse, R31, RZ ;  /* 0x0000001f0803723e */ /* 0x050fe200048070ff */
[----:B------:R-:W-:Y:S01]  /*1c750*/  FADD.FTZ R31, R31, R12 ;  /* 0x0000000c1f1f7221 */ /* 0x000fe20000010000 */
[----:B------:R-:W0:Y:S03]  /*1c760*/  MUFU.EX2 R10, R37 ;  /* 0x00000025000a7308 */ /* 0x000e260000000800 */
[----:B------:R-:W-:-:S01]  /*1c770*/  FADD.FTZ R12, R8, R31 ;  /* 0x0000001f080c7221 */ /* 0x000fc20000010000 */
[----:B------:R-:W-:Y:S01]  /*1c780*/  VIADD R8, R106, 0xfffffffe ;  /* 0xfffffffe6a087836 */ /* 0x000fe20000000000 */
[----:B------:R-:W-:Y:S02]  /*1c790*/  F2FP.SATFINITE.E4M3.F32.PACK_AB_MERGE_C R51, R58, R51, RZ ;  /* 0x000000333a33723e */ /* 0x000fe400048070ff */
[----:B------:R-:W-:-:S02]  /*1c7a0*/  F2FP.SATFINITE.E4M3.F32.PACK_AB_MERGE_C R60, R73, R60, RZ ;  /* 0x0000003c493c723e */ /* 0x000fc400048070ff */
[----:B------:R-:W-:Y:S02]  /*1c7b0*/  F2FP.SATFINITE.E4M3.F32.PACK_AB_MERGE_C R38, R87, R38, RZ ;  /* 0x000000265726723e */ /* 0x000fe400048070ff */
[----:B------:R-:W-:Y:S02]  /*1c7c0*/  F2FP.SATFINITE.E4M3.F32.PACK_AB_MERGE_C R65, R66, R65, RZ ;  /* 0x000000414241723e */ /* 0x000fe400048070ff */
[----:B------:R-:W-:Y:S02]  /*1c7d0*/  LOP3.LUT R23, R23, 0xfffffff7, RZ, 0xc0, !PT ;  /* 0xfffffff717177812 */ /* 0x000fe400078ec0ff */
[C---:B0-----:R-:W-:Y:S01]  /*1c7e0*/  F2FP.SATFINITE.E4M3.F32.PACK_AB_MERGE_C R7, R10.reuse, R71, RZ ;  /* 0x000000470a07723e */ /* 0x041fe200048070ff */
[----:B------:R-:W-:-:S01]  /*1c7f0*/  FADD.FTZ R13, R10, R13 ;  /* 0x0000000d0a0d7221 */ /* 0x000fc20000010000 */
[----:B------:R-:W-:Y:S02]  /*1c800*/  F2FP.SATFINITE.E4M3.F32.PACK_AB_MERGE_C R218, R35, R218, R51 ;  /* 0x000000da23da723e */ /* 0x000fe40004807033 */
[----:B------:R-:W-:-:S02]  /*1c810*/  CS2R R24, SRZ ;  /* 0x0000000000187805 */ /* 0x000fc4000001ff00 */
[----:B------:R-:W-:Y:S02]  /*1c820*/  F2FP.SATFINITE.E4M3.F32.PACK_AB_MERGE_C R212, R47, R212, R60 ;  /* 0x000000d42fd4723e */ /* 0x000fe4000480703c */
[----:B------:R-:W-:Y:S02]  /*1c830*/  CS2R R32, SRZ ;  /* 0x0000000000207805 */ /* 0x000fe4000001ff00 */
[----:B------:R-:W-:Y:S02]  /*1c840*/  F2FP.SATFINITE.E4M3.F32.PACK_AB_MERGE_C R214, R55, R214, R62 ;  /* 0x000000d637d6723e */ /* 0x000fe4000480703e */
[----:B------:R-:W-:Y:S02]  /*1c850*/  CS2R R34, SRZ ;  /* 0x0000000000227805 */ /* 0x000fe4000001ff00 */
        /* <DEDUP_REMOVED lines=16> */
[----:B------:R-:W-:Y:S02]  /*1c960*/  @P4 LOP3.LUT R23, R23, 0x8, RZ, 0xfc, !PT ;  /* 0x0000000817174812 */ /* 0x000fe400078efcff */
        /* <DEDUP_REMOVED lines=36> */
[----:B--2---:R-:W-:-:S04]  /*1cbb0*/  VIMNMX R21, R11, R6, !PT ;  /* 0x000000060b157248 */ /* 0x004fc80007fe0100 */
[----:B------:R-:W-:Y:S02]  /*1cbc0*/  ISETP.GE.AND P1, PT, R8, R21, PT ;  /* 0x000000150800720c */ /* 0x000fe40003f26270 */
[----:B------:R-:W-:-:S11]  /*1cbd0*/  CS2R R118, SRZ ;  /* 0x0000000000767805 */ /* 0x000fd6000001ff00 */
[----:B------:R-:W-:Y:S05]  /*1cbe0*/  @!P1 BRA `(.L_x_6761) ;  /* 0x0000004400289947 */ /* 0x000fea0003800000 */
[----:B------:R0:W5:Y:S01]  /*1cbf0*/  LDL.LU R9, [R1] ;  /* 0x0000000001097983 */ /* 0x0001620000300800 */
        /* <DEDUP_REMOVED lines=51> */
.L_x_6773:
[----:B------:R-:W2:Y:S01]  /*1cf30*/  LDL R4, [R1+0x2c] ;  /* 0x00002c0001047983 */ /* 0x000ea20000100800 */
[----:B------:R-:W-:Y:S01]  /*1cf40*/  ISETP.NE.AND P1, PT, R3, 0x1, PT ;  /* 0x000000010300780c */ /* 0x000fe20003f25270 */
[----:B------:R-:W-:Y:S05]  /*1cf50*/  YIELD ;  /* 0x0000000000007946 */ /* 0x000fea0003800000 */
[----:B------:R-:W-:Y:S02]  /*1cf60*/  SEL R0, RZ, 0x1, P1 ;  /* 0x00000001ff007807 */ /* 0x000fe40000800000 */
[----:B--2---:R-:W-:Y:S02]  /*1cf70*/  ISETP.NE.AND P1, PT, R4, RZ, PT ;  /* 0x000000ff0400720c */ /* 0x004fe40003f25270 */
[----:B-----5:R-:W-:-:S05]  /*1cf80*/  LOP3.LUT R4, R9, R0, RZ, 0x3c, !PT ;  /* 0x0000000009047212 */ /* 0x020fca00078e3cff */
[----:B------:R0:W-:Y:S06]  /*1cf90*/  STL [R1], R4 ;  /* 0x0000000401007387 */ /* 0x0001ec0000100800 */
[----:B------:R-:W-:Y:S05]  /*1cfa0*/  @P1 BRA `(.L_x_6762) ;  /* 0x00000000003c1947 */ /* 0x000fea0003800000 */
[----:B------:R-:W-:Y:S05]  /*1cfb0*/  @!P0 BRA `(.L_x_6763) ;  /* 0x0000000000048947 */ /* 0x000fea0003800000 */
[----:B------:R-:W-:Y:S01]  /*1cfc0*/  BPT.TRAP 0x1 ;  /* 0x000000040000795c */ /* 0x000fe20000300000 */
.L_x_6763:
[----:B------:R-:W-:-:S05]  /*1cfd0*/  VIADD R0, R3, 0x1 ;  /* 0x0000000103007836 */ /* 0x000fca0000000000 */
[----:B------:R-:W-:-:S04]  /*1cfe0*/  ISETP.NE.AND P2, PT, R0, 0x2, PT ;  /* 0x000000020000780c */ /* 0x000fc80003f45270 */
[----:B------:R-:W-:Y:S02]  /*1cff0*/  SEL R5, R0, RZ, P2 ;  /* 0x000000ff00057207 */ /* 0x000fe40001000000 */
[----:B------:R-:W-:-:S03]  /*1d000*/  SHF.L.U32 R0, R4, 0x1f, RZ ;  /* 0x0000001f04007819 */ /* 0x000fc600000006ff */
[----:B------:R-:W-:-:S04]  /*1d010*/  IMAD R5, R5, 0x8, R18 ;  /* 0x0000000805057824 */ /* 0x000fc800078e0212 */
[----:B------:R1:W2:Y:S01]  /*1d020*/  SYNCS.PHASECHK.TRANS64.TRYWAIT P2, [R5+URZ+0x33430], R0 ;  /* 0x03343000050075a7 */ /* 0x0002a2000804017f */
[----:B------:R-:W-:Y:S05]  /*1d030*/  @!P0 BRA `(.L_x_6764) ;  /* 0x0000000000048947 */ /* 0x000fea0003800000 */
[----:B------:R-:W-:Y:S01]  /*1d040*/  BPT.TRAP 0x1 ;  /* 0x000000040000795c */ /* 0x000fe20000300000 */
.L_x_6764:
[----:B------:R-:W-:Y:S04]  /*1d050*/  BSSY B0, `(.L_x_6762) ;  /* 0x0000004000007945 */ /* 0x000fe80003800000 */
[----:B--2---:R-:W-:Y:S05]  /*1d060*/  @P2 BRA `(.L_x_6765) ;  /* 0x0000000000082947 */ /* 0x004fea0003800000 */
[----:B------:R-:W2:Y:S02]  /*1d070*/  SYNCS.PHASECHK.TRANS64.TRYWAIT P2, [R5+URZ+0x33430], R0 ;  /* 0x03343000050075a7 */ /* 0x000ea4000804017f */
[----:B--2---:R-:W-:Y:S05]  /*1d080*/  @!P2 BRA `(.L_x_6766) ;  /* 0x000001880094a947 */ /* 0x004fea0003800000 */
.L_x_6765:
[----:B------:R-:W-:Y:S05]  /*1d090*/  BSYNC B0 ;  /* 0x0000000000007941 */ /* 0x000fea0003800000 */
.L_x_6762:
[----:B-12---:R-:W1:Y:S01]  /*1d0a0*/  S2R R0, SR_TID.X ;  /* 0x0000000000007919 */ /* 0x006e620000002100 */
[----:B------:R-:W-:Y:S01]  /*1d0b0*/  VIADD R222, R3, 0x1 ;  /* 0x0000000103de7836 */ /* 0x000fe20000000000 */
[----:B------:R-:W-:Y:S05]  /*1d0c0*/  WARPSYNC.ALL ;  /* 0x0000000000007948 */ /* 0x000fea0003800000 */
[C---:B------:R-:W-:Y:S01]  /*1d0d0*/  ISETP.NE.AND P2, PT, R222.reuse, 0x2, PT ;  /* 0x00000002de00780c */ /* 0x040fe20003f45270 */
[----:B------:R-:W-:Y:S01]  /*1d0e0*/  IMAD.MOV.U32 R5, RZ, RZ, -0x7fffffe0 ;  /* 0x80000020ff057424 */ /* 0x000fe200078e00ff */
[----:B------:R-:W-:Y:S01]  /*1d0f0*/  UMOV UR44, UR24 ;  /* 0x00000018002c7c82 */ /* 0x000fe20008000000 */
[----:B------:R-:W-:Y:S01]  /*1d100*/  UMOV UR45, UR25 ;  /* 0x00000019002d7c82 */ /* 0x000fe20008000000 */
[----:B------:R-:W-:Y:S01]  /*1d110*/  SEL R222, R222, RZ, P2 ;  /* 0x000000ffdede7207 */ /* 0x000fe20001000000 */
[----:B------:R-:W-:Y:S01]  /*1d120*/  IMAD.MOV.U32 R121, RZ, RZ, -0x7fffffe0 ;  /* 0x80000020ff797424 */ /* 0x000fe200078e00ff */
[----:B------:R-:W-:Y:S01]  /*1d130*/  R2UR UR47, R5 ;  /* 0x00000000052f72ca */ /* 0x000fe200000e0000 */
[----:B------:R-:W-:Y:S01]  /*1d140*/  UMOV UR40, UR24 ;  /* 0x0000001800287c82 */ /* 0x000fe20008000000 */
[----:B------:R-:W-:Y:S01]  /*1d150*/  UMOV UR41, UR25 ;  /* 0x0000001900297c82 */ /* 0x000fe20008000000 */
[----:B0-----:R-:W-:Y:S01]  /*1d160*/  IMAD R4, R222, 0x780, R20 ;  /* 0x00000780de047824 */ /* 0x001fe200078e0214 */
[----:B------:R-:W-:Y:S01]  /*1d170*/  R2UR UR43, R121 ;  /* 0x00000000792b72ca */ /* 0x000fe200000e0000 */
[----:B------:R-:W-:Y:S01]  /*1d180*/  IMAD.MOV.U32 R7, RZ, RZ, -0x7fffffe0 ;  /* 0x80000020ff077424 */ /* 0x000fe200078e00ff */
[----:B------:R-:W-:Y:S01]  /*1d190*/  UMOV UR32, UR24 ;  /* 0x0000001800207c82 */ /* 0x000fe20008000000 */
[C---:B------:R-:W-:Y:S01]  /*1d1a0*/  VIADD R6, R4.reuse, 0x100 ;  /* 0x0000010004067836 */ /* 0x040fe20000000000 */
[C---:B------:R-:W-:Y:S01]  /*1d1b0*/  R2UR UR46, R4.reuse ;  /* 0x00000000042e72ca */ /* 0x040fe200000e0000 */
[C---:B------:R-:W-:Y:S01]  /*1d1c0*/  VIADD R14, R4.reuse, 0x180 ;  /* 0x00000180040e7836 */ /* 0x040fe20000000000 */
[----:B------:R-:W-:Y:S01]  /*1d1d0*/  IADD3 R120, R4, 0x80, RZ ;  /* 0x0000008004787810 */ /* 0x000fe20007ffe0ff */
[----:B------:R-:W-:Y:S01]  /*1d1e0*/  IMAD.MOV.U32 R15, RZ, RZ, -0x7fffffe0 ;  /* 0x80000020ff0f7424 */ /* 0x000fe200078e00ff */
        /* <DEDUP_REMOVED lines=8> */
[----:B-1----:R-:W-:Y:S01]  /*1d270*/  SHF.R.U32.HI R0, RZ, 0x7, R0 ;  /* 0x00000007ff007819 */ /* 0x002fe20000011600 */
[C---:B------:R-:W-:Y:S01]  /*1d280*/  VIADD R6, R4.reuse, 0x2 ;  /* 0x0000000204067836 */ /* 0x040fe20000000000 */
[----:B------:R-:W-:Y:S01]  /*1d290*/  R2UR UR35, R15 ;  /* 0x000000000f2372ca */ /* 0x000fe200000e0000 */
[----:B------:R-:W-:Y:S01]  /*1d2a0*/  VIADD R14, R4, 0x82 ;  /* 0x00000082040e7836 */ /* 0x000fe20000000000 */
[----:B------:R-:W-:Y:S01]  /*1d2b0*/  R2UR UR30, R120 ;  /* 0x00000000781e72ca */ /* 0x000fe200000e0000 */
[----:B------:R-:W-:Y:S01]  /*1d2c0*/  VIADD R0, R0, 0x8 ;  /* 0x0000000800007836 */ /* 0x000fe20000000000 */
[----:B------:R-:W-:Y:S01]  /*1d2d0*/  R2UR UR31, R121 ;  /* 0x00000000791f72ca */ /* 0x000fe200000e0000 */
[----:B------:R-:W-:Y:S01]  /*1d2e0*/  IMAD.MOV.U32 R15, RZ, RZ, -0x7fffffe0 ;  /* 0x80000020ff0f7424 */ /* 0x000fe200078e00ff */
[----:B------:R-:W-:Y:S01]  /*1d2f0*/  R2UR UR6, R6 ;  /* 0x00000000060672ca */ /* 0x000fe200000e0000 */
[----:B------:R-:W-:Y:S01]  /*1d300*/  VIADD R6, R4, 0x102 ;  /* 0x0000010204067836 */ /* 0x000fe20000000000 */
[----:B------:R0:W-:Y:S01]  /*1d310*/  BAR.SYNC.DEFER_BLOCKING R0, 0x100 ;  /* 0x000400000000751d */ /* 0x0001e20000010000 */
[----:B------:R-:W-:Y:S01]  /*1d320*/  R2UR UR7, R7 ;  /* 0x00000000070772ca */ /* 0x000fe200000e0000 */
[----:B------:R-:W-:Y:S01]  /*1d330*/  IMAD.MOV.U32 R5, RZ, RZ, -0x7fffffe0 ;  /* 0x80000020ff057424 */ /* 0x000fe200078e00ff */
[----:B------:R-:W-:-:S03]  /*1d340*/  MOV R7, 0x80000020 ;  /* 0x8000002000077802 */ /* 0x000fc60000000f00 */
        /* <DEDUP_REMOVED lines=15> */
[----:B------:R-:W-:Y:S02]  /*1d440*/  WARPGROUP.DEPBAR.LE gsb0, 0x0 ;  /* 0x00008000000079c5 */ /* 0x000fe40000010000 */
[----:B------:R-:W-:-:S06]  /*1d450*/  WARPGROUP.ARRIVE ;  /* 0x00000000000079c5 */ /* 0x000fcc0000000000 */
[----:B------:R-:W-:Y:S03]  /*1d460*/  QGMMA.64x32x32.F32.E4M3.E4M3 R152, gdesc[UR24], RZ, !UPT, gsb0 ;  /* 0x00600000189879f3 */ /* 0x000fe6000c0008ff */
[----:B------:R-:W-:Y:S02]  /*1d470*/  WARPGROUP.DEPBAR.LE gsb0, 0x0 ;  /* 0x00008000000079c5 */ /* 0x000fe40000010000 */
[----:B------:R-:W-:-:S06]  /*1d480*/  WARPGROUP.ARRIVE ;  /* 0x00000000000079c5 */ /* 0x000fcc0000000000 */
[----:B------:R-:W-:Y:S01]  /*1d490*/  QGMMA.64x32x32.F32.E4M3.E4M3 R136, gdesc[UR32], RZ, !UPT, gsb0 ;  /* 0x00600000208879f3 */ /* 0x000fe2000c0008ff */
[----:B------:R-:W-:Y:S01]  /*1d4a0*/  UMOV UR32, UR4 ;  /* 0x0000000400207c82 */ /* 0x000fe20008000000 */
[----:B------:R-:W-:Y:S01]  /*1d4b0*/  UMOV UR33, UR5 ;  /* 0x0000000500217c82 */ /* 0x000fe20008000000 */
        /* <DEDUP_REMOVED lines=47> */
[----:B------:R-:W-:-:S04]  /*1d7b0*/  MOV R7, 0x80000020 ;  /* 0x8000002000077802 */ /* 0x000fc80000000f00 */
[----:B------:R-:W-:Y:S01]  /*1d7c0*/  R2UR UR42, R6 ;  /* 0x00000000062a72ca */ /* 0x000fe200000e0000 */
[----:B------:R-:W-:Y:S01]  /*1d7d0*/  VIADD R6, R4, 0x480 ;  /* 0x0000048004067836 */ /* 0x000fe20000000000 */
[----:B------:R-:W-:Y:S01]  /*1d7e0*/  R2UR UR43, R7 ;  /* 0x00000000072b72ca */ /* 0x000fe200000e0000 */
        /* <DEDUP_REMOVED lines=114> */
[C---:B------:R-:W-:Y:S02]  /*1df10*/  VIADD R6, R4.reuse, 0x682 ;  /* 0x0000068204067836 */ /* 0x040fe40000000000 */
[----:B------:R-:W-:Y:S02]  /*1df20*/  IMAD.MOV.U32 R7, RZ, RZ, -0x7fffffe0 ;  /* 0x80000020ff077424 */ /* 0x000fe400078e00ff */
[----:B------:R-:W-:Y:S01]  /*1df30*/  VIADD R4, R4, 0x702 ;  /* 0x0000070204047836 */ /* 0x000fe20000000000 */
[----:B------:R-:W-:-:S02]  /*1df40*/  WARPGROUP.DEPBAR.LE gsb0, 0x0 ;  /* 0x00008000000079c5 */ /* 0x000fc40000010000 */
        /* <DEDUP_REMOVED lines=29> */
[----:B0-----:R-:W-:Y:S05]  /*1e120*/  @P1 BRA `(.L_x_6767) ;  /* 0x0000000000281947 */ /* 0x001fea0003800000 */
[----:B------:R-:W-:Y:S05]  /*1e130*/  @!P0 BRA `(.L_x_6768) ;  /* 0x0000000000048947 */ /* 0x000fea0003800000 */
[----:B------:R-:W-:Y:S01]  /*1e140*/  BPT.TRAP 0x1 ;  /* 0x000000040000795c */ /* 0x000fe20000300000 */
.L_x_6768:
[----:B------:R-:W-:Y:S01]  /*1e150*/  SHF.L.U32 R0, R9, 0x1f, RZ ;  /* 0x0000001f09007819 */ /* 0x000fe200000006ff */
[----:B------:R-:W-:-:S04]  /*1e160*/  IMAD R4, R3, 0x8, R18 ;  /* 0x0000000803047824 */ /* 0x000fc800078e0212 */
[----:B------:R0:W1:Y:S01]  /*1e170*/  SYNCS.PHASECHK.TRANS64.TRYWAIT P1, [R4+URZ+0x33450], R0 ;  /* 0x03345000040075a7 */ /* 0x000062000802017f */
[----:B------:R-:W-:Y:S05]  /*1e180*/  @!P0 BRA `(.L_x_6769) ;  /* 0x0000000000048947 */ /* 0x000fea0003800000 */
[----:B------:R-:W-:Y:S01]  /*1e190*/  BPT.TRAP 0x1 ;  /* 0x000000040000795c */ /* 0x000fe20000300000 */
.L_x_6769:
[----:B-1----:R-:W-:Y:S05]  /*1e1a0*/  @P1 BRA `(.L_x_6767) ;  /* 0x0000000000081947 */ /* 0x002fea0003800000 */
[----:B------:R-:W1:Y:S02]  /*1e1b0*/  SYNCS.PHASECHK.TRANS64.TRYWAIT P1, [R4+URZ+0x33450], R0 ;  /* 0x03345000040075a7 */ /* 0x000e64000802017f */
[----:B-1----:R-:W-:Y:S05]  /*1e1c0*/  @!P1 BRA `(.L_x_6770) ;  /* 0x0000017800589947 */ /* 0x002fea0003800000 */
.L_x_6767:
[----:B01----:R-:W-:Y:S01]  /*1e1d0*/  VIADD R0, R18, 0x200 ;  /* 0x0000020012007836 */ /* 0x003fe20000000000 */
[----:B------:R-:W-:Y:S05]  /*1e1e0*/  WARPSYNC.ALL ;  /* 0x0000000000007948 */ /* 0x000fea0003800000 */
[----:B------:R-:W-:Y:S01]  /*1e1f0*/  SHF.R.U32.HI R0, RZ, 0x4, R0 ;  /* 0x00000004ff007819 */ /* 0x000fe20000011600 */
[----:B------:R-:W-:Y:S01]  /*1e200*/  IMAD.MOV.U32 R5, RZ, RZ, -0x3ffffff0 ;  /* 0xc0000010ff057424 */ /* 0x000fe200078e00ff */
[----:B------:R-:W-:Y:S01]  /*1e210*/  WARPGROUP.ARRIVE ;  /* 0x00000000000079c5 */ /* 0x000fe20000000000 */
[----:B------:R-:W-:Y:S01]  /*1e220*/  IMAD.MOV.U32 R7, RZ, RZ, -0x3ffffff0 ;  /* 0xc0000010ff077424 */ /* 0x000fe200078e00ff */
[----:B------:R-:W-:-:S04]  /*1e230*/  LOP3.LUT R0, R0, 0x3fff, RZ, 0xc0, !PT ;  /* 0x00003fff00007812 */ /* 0x000fc800078ec0ff */
[----:B------:R-:W0:Y:S01]  /*1e240*/  S2R R9, SR_TID.X ;  /* 0x0000000000097919 */ /* 0x000e220000002100 */
[----:B------:R-:W-:Y:S01]  /*1e250*/  R2UR UR7, R5 ;  /* 0x00000000050772ca */ /* 0x000fe200000e0000 */
[----:B------:R-:W-:Y:S01]  /*1e260*/  IMAD.MOV.U32 R5, RZ, RZ, -0x3ffffff0 ;  /* 0xc0000010ff057424 */ /* 0x000fe200078e00ff */
[----:B------:R-:W-:-:S05]  /*1e270*/  LOP3.LUT R0, R0, 0x10000, RZ, 0xfc, !PT ;  /* 0x0001000000007812 */ /* 0x000fca00078efcff */
[----:B------:R-:W-:-:S05]  /*1e280*/  IMAD R4, R3, 0x780, R0 ;  /* 0x0000078003047824 */ /* 0x000fca00078e0200 */
[C---:B------:R-:W-:Y:S02]  /*1e290*/  R2UR UR6, R4.reuse ;  /* 0x00000000040672ca */ /* 0x040fe400000e0000 */
[----:B------:R-:W-:-:S11]  /*1e2a0*/  IADD3 R6, R4, 0x180, RZ ;  /* 0x0000018004067810 */ /* 0x000fd60007ffe0ff */
        /* <DEDUP_REMOVED lines=32> */
.L_x_6771:
[----:B------:R-:W2:Y:S01]  /*1e4b0*/  LDL R14, [R1+0x48] ;  /* 0x00004800010e7983 */ /* 0x000ea20000100800 */
[----:B------:R-:W1:Y:S03]  /*1e4c0*/  LDC R4, c[0x0][0x448] ;  /* 0x00011200ff047b82 */ /* 0x000e660000000800 */
[----:B0-----:R-:W2:Y:S04]  /*1e4d0*/  LDL R0, [R1+0x5c] ;  /* 0x00005c0001007983 */ /* 0x001ea80000100800 */
[----:B------:R-:W3:Y:S04]  /*1e4e0*/  LDL R9, [R1+0x54] ;  /* 0x0000540001097983 */ /* 0x000ee80000100800 */
[----:B------:R-:W4:Y:S04]  /*1e4f0*/  LDL R7, [R1+0x50] ;  /* 0x0000500001077983 */ /* 0x000f280000100800 */
[----:B------:R-:W4:Y:S01]  /*1e500*/  LDL R6, [R1+0x4c] ;  /* 0x00004c0001067983 */ /* 0x000f220000100800 */
[----:B------:R-:W-:-:S04]  /*1e510*/  LOP3.LUT R23, R23, 0xfffffeff, RZ, 0xc0, !PT ;  /* 0xfffffeff17177812 */ /* 0x000fc800078ec0ff */
[----:B------:R-:W-:Y:S02]  /*1e520*/  @P0 LOP3.LUT R23, R23, 0x100, RZ, 0xfc, !PT ;  /* 0x0000010017170812 */ /* 0x000fe400078efcff */
[----:B-1----:R-:W-:Y:S02]  /*1e530*/  ISETP.NE.AND P1, PT, R4, 0x1, PT ;  /* 0x000000010400780c */ /* 0x002fe40003f25270 */
[----:B------:R-:W-:-:S11]  /*1e540*/  LOP3.LUT R23, R23, 0xfffffdff, RZ, 0xc0, !PT ;  /* 0xfffffdff17177812 */ /* 0x000fd600078ec0ff */
[----:B------:R-:W0:Y:S08]  /*1e550*/  @P1 LDC R5, c[0x0][0x44c] ;  /* 0x00011300ff051b82 */ /* 0x000e300000000800 */
[----:B------:R-:W1:Y:S01]  /*1e560*/  @P1 LDC R4, c[0x0][0x450] ;  /* 0x00011400ff041b82 */ /* 0x000e620000000800 */
[----:B--2---:R-:W-:-:S04]  /*1e570*/  IMAD.IADD R0, R0, 0x1, R14 ;  /* 0x0000000100007824 */ /* 0x004fc800078e020e */
[----:B0-----:R-:W-:-:S05]  /*1e580*/  @P1 IMAD.HI.U32 R5, R0, R5, RZ ;  /* 0x0000000500051227 */ /* 0x001fca00078e00ff */
[----:B-1----:R-:W-:Y:S01]  /*1e590*/  @P1 SHF.R.U32.HI R0, RZ, R4, R5 ;  /* 0x00000004ff001219 */ /* 0x002fe20000011605 */
[----:B------:R-:W-:-:S04]  /*1e5a0*/  IMAD R5, R8, -0xa0, RZ ;  /* 0xffffff6008057824 */ /* 0x000fc800078e02ff */
[----:B------:R-:W0:Y:S01]  /*1e5b0*/  SHFL.IDX PT, R4, R0, RZ, 0x1c1f ;  /* 0x001c1fff00047589 */ /* 0x000e2200000e0000 */
[----:B---3--:R-:W-:-:S03]  /*1e5c0*/  IADD3 R5, -R9, 0x1, R5 ;  /* 0x0000000109057810 */ /* 0x008fc60007ffe105 */
[----:B------:R-:W1:Y:S01]  /*1e5d0*/  SHFL.IDX PT, R0, R0, 0x1, 0x1c1f ;  /* 0x003c1f0000007f89 */ /* 0x000e6200000e0000 */
[----:B----4-:R-:W-:-:S05]  /*1e5e0*/  IADD3 R5, -R6, R5, R7 ;  /* 0x0000000506057210 */ /* 0x010fca0007ffe107 */
[C---:B0-----:R-:W-:Y:S02]  /*1e5f0*/  IMAD.IADD R4, R5.reuse, 0x1, R4 ;  /* 0x0000000105047824 */ /* 0x041fe400078e0204 */
[----:B-1----:R-:W-:-:S03]  /*1e600*/  IMAD.IADD R0, R5, 0x1, R0 ;  /* 0x0000000105007824 */ /* 0x002fc600078e0200 */
        /* <DEDUP_REMOVED lines=76> */
[----:B------:R-:W-:Y:S02]  /*1ead0*/  FMNMX.FTZ R4, R184, R10, !PT ;  /* 0x0000000ab8047209 */ /* 0x000fe40007810000 */
[----:B------:R-:W-:-:S02]  /*1eae0*/  FSEL R128, R128, -INF , P3 ;  /* 0xff80000080807808 */ /* 0x000fc40001800000 */
[----:B------:R-:W-:Y:S02]  /*1eaf0*/  FMNMX.FTZ R4, R185, R4, !PT ;  /* 0x00000004b9047209 */ /* 0x000fe40007810000 */
[----:B------:R-:W-:Y:S02]  /*1eb00*/  ISETP.GT.AND P3, PT, R0, RZ, PT ;  /* 0x000000ff0000720c */ /* 0x000fe40003f64270 */
[----:B------:R-:W-:Y:S02]  /*1eb10*/  FMNMX.FTZ R4, R188, R4, !PT ;  /* 0x00000004bc047209 */ /* 0x000fe40007810000 */
[----:B------:R-:W-:Y:S02]  /*1eb20*/  FSEL R186, R186, -INF , P3 ;  /* 0xff800000baba7808 */ /* 0x000fe40001800000 */
[----:B------:R-:W-:Y:S02]  /*1eb30*/  FMNMX.FTZ R4, R189, R4, !PT ;  /* 0x00000004bd047209 */ /* 0x000fe40007810000 */
[----:B------:R-:W-:-:S02]  /*1eb40*/  ISETP.GT.AND P3, PT, R0, 0x1, PT ;  /* 0x000000010000780c */ /* 0x000fc40003f64270 */
[----:B------:R-:W-:Y:S02]  /*1eb50*/  FMNMX.FTZ R4, R192, R4, !PT ;  /* 0x00000004c0047209 */ /* 0x000fe40007810000 */
        /* <DEDUP_REMOVED lines=67> */
[----:B------:R-:W-:Y:S02]  /*1ef90*/  FSEL R133, R133, -INF , P1 ;  /* 0xff80000085857808 */ /* 0x000fe40000800000 */
[----:B------:R-:W-:Y:S02]  /*1efa0*/  FMNMX.FTZ R4, R132, R4, !PT ;  /* 0x0000000484047209 */ /* 0x000fe40007810000 */
[----:B------:R-:W-:Y:S02]  /*1efb0*/  FSEL R155, R155, -INF , P3 ;  /* 0xff8000009b9b7808 */ /* 0x000fe40001800000 */
[----:B------:R-:W-:-:S02]  /*1efc0*/  ISETP.GT.AND P3, PT, R0, 0x48, PT ;  /* 0x000000480000780c */ /* 0x000fc40003f64270 */
[----:B------:R-:W-:Y:S02]  /*1efd0*/  FMNMX.FTZ R4, R133, R4, !PT ;  /* 0x0000000485047209 */ /* 0x000fe40007810000 */
[----:B------:R-:W-:Y:S02]  /*1efe0*/  FSEL R158, R158, -INF , P3 ;  /* 0xff8000009e9e7808 */ /* 0x000fe40001800000 */
[C---:B------:R-:W-:Y:S01]  /*1eff0*/  ISETP.GT.AND P3, PT, R0.reuse, 0x49, PT ;  /* 0x000000490000780c */ /* 0x040fe20003f64270 */
[----:B------:R-:W0:Y:S01]  /*1f000*/  SHFL.BFLY PT, R5, R4, 0x2, 0x1f ;  /* 0x0c401f0004057f89 */ /* 0x000e2200000e0000 */
[C---:B------:R-:W-:Y:S02]  /*1f010*/  ISETP.GT.AND P0, PT, R0.reuse, 0x81, PT ;  /* 0x000000810000780c */ /* 0x040fe40003f04270 */
[----:B------:R-:W-:Y:S02]  /*1f020*/  FSEL R159, R159, -INF , P3 ;  /* 0xff8000009f9f7808 */ /* 0x000fe40001800000 */
[----:B------:R-:W-:-:S02]  /*1f030*/  ISETP.GT.AND P3, PT, R0, 0x50, PT ;  /* 0x000000500000780c */ /* 0x000fc40003f64270 */
[----:B------:R-:W-:Y:S02]  /*1f040*/  ISETP.GT.AND P1, PT, R0, 0x89, PT ;  /* 0x000000890000780c */ /* 0x000fe40003f24270 */
[----:B------:R-:W-:Y:S02]  /*1f050*/  FSEL R162, R162, -INF , P3 ;  /* 0xff800000a2a27808 */ /* 0x000fe40001800000 */
[C---:B------:R-:W-:Y:S02]  /*1f060*/  ISETP.GT.AND P3, PT, R0.reuse, 0x51, PT ;  /* 0x000000510000780c */ /* 0x040fe40003f64270 */
[C---:B------:R-:W-:Y:S02]  /*1f070*/  ISETP.GT.AND P2, PT, R0.reuse, 0x90, PT ;  /* 0x000000900000780c */ /* 0x040fe40003f44270 */
[----:B------:R-:W-:Y:S02]  /*1f080*/  FSEL R163, R163, -INF , P3 ;  /* 0xff800000a3a37808 */ /* 0x000fe40001800000 */
[----:B------:R-:W-:-:S02]  /*1f090*/  ISETP.GT.AND P3, PT, R0, 0x58, PT ;  /* 0x000000580000780c */ /* 0x000fc40003f64270 */
[----:B------:R-:W-:Y:S02]  /*1f0a0*/  @P0 LOP3.LUT R23, R23, 0x200, RZ, 0xfc, !PT ;  /* 0x0000020017170812 */ /* 0x000fe400078efcff */
[----:B------:R-:W-:Y:S02]  /*1f0b0*/  FSEL R166, R166, -INF , P3 ;  /* 0xff800000a6a67808 */ /* 0x000fe40001800000 */
[----:B------:R-:W-:Y:S02]  /*1f0c0*/  ISETP.GT.AND P3, PT, R0, 0x59, PT ;  /* 0x000000590000780c */ /* 0x000fe40003f64270 */
[----:B0-----:R-:W-:Y:S02]  /*1f0d0*/  FMNMX.FTZ R4, R4, R5, !PT ;  /* 0x0000000504047209 */ /* 0x001fe40007810000 */
[----:B------:R-:W-:Y:S02]  /*1f0e0*/  FSEL R167, R167, -INF , P3 ;  /* 0xff800000a7a77808 */ /* 0x000fe40001800000 */
[C---:B------:R-:W-:Y:S01]  /*1f0f0*/  ISETP.GT.AND P3, PT, R0.reuse, 0x60, PT ;  /* 0x000000600000780c */ /* 0x040fe20003f64270 */
[----:B------:R-:W0:Y:S01]  /*1f100*/  SHFL.BFLY PT, R5, R4, 0x1, 0x1f ;  /* 0x0c201f0004057f89 */ /* 0x000e2200000e0000 */
[----:B------:R-:W-:-:S02]  /*1f110*/  ISETP.GT.AND P4, PT, R0, 0x98, PT ;  /* 0x000000980000780c */ /* 0x000fc40003f84270 */
[----:B------:R-:W-:Y:S02]  /*1f120*/  FSEL R138, R138, -INF , P3 ;  /* 0xff8000008a8a7808 */ /* 0x000fe40001800000 */
[C---:B------:R-:W-:Y:S02]  /*1f130*/  ISETP.GT.AND P3, PT, R0.reuse, 0x61, PT ;  /* 0x000000610000780c */ /* 0x040fe40003f64270 */
[C---:B------:R-:W-:Y:S02]  /*1f140*/  ISETP.GT.AND P5, PT, R0.reuse, 0x99, PT ;  /* 0x000000990000780c */ /* 0x040fe40003fa4270 */
        /* <DEDUP_REMOVED lines=10> */
[----:B------:R-:W-:Y:S01]  /*1f1f0*/  ISETP.GT.AND P3, PT, R0, 0x71, PT ;  /* 0x000000710000780c */ /* 0x000fe20003f64270 */
[----:B------:R-:W-:-:S01]  /*1f200*/  FFMA.FTZ R7, R2, R4, -8 ;  /* 0xc100000002077423 */ /* 0x000fc20000010004 */
[----:B------:R-:W-:Y:S02]  /*1f210*/  FSETP.NEU.FTZ.AND P6, PT, R4, -INF , PT ;  /* 0xff8000000400780b */ /* 0x000fe40003fdd000 */
[----:B------:R-:W-:Y:S02]  /*1f220*/  FSEL R147, R147, -INF , P3 ;  /* 0xff80000093937808 */ /* 0x000fe40001800000 */
[----:B------:R-:W-:Y:S02]  /*1f230*/  ISETP.GT.AND P3, PT, R0, 0x78, PT ;  /* 0x000000780000780c */ /* 0x000fe40003f64270 */
[----:B------:R-:W-:-:S02]  /*1f240*/  FSEL R5, R4, RZ, P6 ;  /* 0x000000ff04057208 */ /* 0x000fc40003000000 */
[----:B------:R-:W-:Y:S02]  /*1f250*/  FSEL R150, R150, -INF , P3 ;  /* 0xff80000096967808 */ /* 0x000fe40001800000 */
[----:B------:R-:W-:Y:S01]  /*1f260*/  ISETP.GT.AND P3, PT, R0, 0x79, PT ;  /* 0x000000790000780c */ /* 0x000fe20003f64270 */
[----:B------:R-:W-:Y:S01]  /*1f270*/  FADD.FTZ R5, -R5, R10 ;  /* 0x0000000a05057221 */ /* 0x000fe20000010100 */
[----:B------:R-:W-:Y:S01]  /*1f280*/  FSEL R7, R7, RZ, P6 ;  /* 0x000000ff07077208 */ /* 0x000fe20003000000 */
[----:B------:R-:W-:Y:S01]  /*1f290*/  IMAD R10, R222, 0x8, R18 ;  /* 0x00000008de0a7824 */ /* 0x000fe200078e0212 */
[----:B------:R-:W-:Y:S01]  /*1f2a0*/  FSEL R151, R151, -INF , P3 ;  /* 0xff80000097977808 */ /* 0x000fe20001800000 */
[----:B------:R-:W-:Y:S01]  /*1f2b0*/  FMUL.FTZ R5, R2, R5 ;  /* 0x0000000502057220 */ /* 0x000fe20000410000 */
[----:B------:R-:W-:Y:S01]  /*1f2c0*/  ISETP.GT.AND P3, PT, R0, 0x91, PT ;  /* 0x000000910000780c */ /* 0x000fe20003f64270 */
[--C-:B------:R-:W-:Y:S01]  /*1f2d0*/  FFMA.FTZ R184, R2, R184, -R7.reuse ;  /* 0x000000b802b87223 */ /* 0x100fe20000010807 */
[----:B------:R-:W-:Y:S01]  /*1f2e0*/  ISETP.GT.AND P6, PT, R0, 0x88, PT ;  /* 0x000000880000780c */ /* 0x000fe20003fc4270 */
[--C-:B------:R-:W-:Y:S01]  /*1f2f0*/  FFMA.FTZ R185, R2, R185, -R7.reuse ;  /* 0x000000b902b97223 */ /* 0x100fe20000010807 */
[----:B------:R-:W-:Y:S01]  /*1f300*/  FMNMX.FTZ R0, R186, R11, !PT ;  /* 0x0000000bba007209 */ /* 0x000fe20007810000 */
[----:B------:R-:W-:Y:S01]  /*1f310*/  MUFU.EX2 R5, R5 ;  /* 0x0000000500057308 */ /* 0x000fe20000000800 */
[----:B------:R-:W-:Y:S01]  /*1f320*/  LOP3.LUT P0, RZ, R23, 0x200, RZ, 0xc0, !PT ;  /* 0x0000020017ff7812 */ /* 0x000fe2000780c0ff */
[C-C-:B------:R-:W-:Y:S01]  /*1f330*/  FFMA.FTZ R188, R2.reuse, R188, -R7.reuse ;  /* 0x000000bc02bc7223 */ /* 0x140fe20000010807 */
[----:B------:R-:W-:Y:S01]  /*1f340*/  FMNMX.FTZ R0, R187, R0, !PT ;  /* 0x00000000bb007209 */ /* 0x000fe20007810000 */
[C-C-:B------:R-:W-:Y:S01]  /*1f350*/  FFMA.FTZ R189, R2.reuse, R189, -R7.reuse ;  /* 0x000000bd02bd7223 */ /* 0x140fe20000010807 */
[----:B------:R-:W-:Y:S01]  /*1f360*/  FSEL R123, R123, -INF , P0 ;  /* 0xff8000007b7b7808 */ /* 0x000fe20000000000 */
[--C-:B------:R-:W-:Y:S01]  /*1f370*/  FFMA.FTZ R192, R2, R192, -R7.reuse ;  /* 0x000000c002c07223 */ /* 0x100fe20000010807 */
[----:B------:R-:W-:Y:S01]  /*1f380*/  FMNMX.FTZ R0, R190, R0, !PT ;  /* 0x00000000be007209 */ /* 0x000fe20007810000 */
[----:B------:R-:W0:Y:S01]  /*1f390*/  MUFU.EX2 R184, R184 ;  /* 0x000000b800b87308 */ /* 0x000e220000000800 */
[----:B------:R-:W-:Y:S01]  /*1f3a0*/  FSEL R126, R126, -INF , P6 ;  /* 0xff8000007e7e7808 */ /* 0x000fe20003000000 */
[C-C-:B------:R-:W-:Y:S01]  /*1f3b0*/  FFMA.FTZ R193, R2.reuse, R193, -R7.reuse ;  /* 0x000000c102c17223 */ /* 0x140fe20000010807 */
[----:B------:R-:W-:Y:S01]  /*1f3c0*/  FMNMX.FTZ R0, R191, R0, !PT ;  /* 0x00000000bf007209 */ /* 0x000fe20007810000 */
[C-C-:B------:R-:W-:Y:S01]  /*1f3d0*/  FFMA.FTZ R196, R2.reuse, R196, -R7.reuse ;  /* 0x000000c402c47223 */ /* 0x140fe20000010807 */
[----:B------:R-:W-:Y:S01]  /*1f3e0*/  FSEL R127, R127, -INF , P1 ;  /* 0xff8000007f7f7808 */ /* 0x000fe20000800000 */
[--C-:B------:R-:W-:Y:S01]  /*1f3f0*/  FFMA.FTZ R197, R2, R197, -R7.reuse ;  /* 0x000000c502c57223 */ /* 0x100fe20000010807 */
[----:B------:R-:W-:Y:S01]  /*1f400*/  FMNMX.FTZ R0, R194, R0, !PT ;  /* 0x00000000c2007209 */ /* 0x000fe20007810000 */
[----:B------:R-:W1:Y:S01]  /*1f410*/  MUFU.EX2 R185, R185 ;  /* 0x000000b900b97308 */ /* 0x000e620000000800 */
[----:B------:R-:W-:Y:S01]  /*1f420*/  FSEL R130, R130, -INF , P2 ;  /* 0xff80000082827808 */ /* 0x000fe20001000000 */
[C-C-:B------:R-:W-:Y:S01]  /*1f430*/  FFMA.FTZ R168, R2.reuse, R168, -R7.reuse ;  /* 0x000000a802a87223 */ /* 0x140fe20000010807 */
[----:B------:R-:W-:Y:S01]  /*1f440*/  FMNMX.FTZ R0, R195, R0, !PT ;  /* 0x00000000c3007209 */ /* 0x000fe20007810000 */
[C-C-:B------:R-:W-:Y:S01]  /*1f450*/  FFMA.FTZ R169, R2.reuse, R169, -R7.reuse ;  /* 0x000000a902a97223 */ /* 0x140fe20000010807 */
[----:B------:R-:W-:Y:S01]  /*1f460*/  FSEL R131, R131, -INF , P3 ;  /* 0xff80000083837808 */ /* 0x000fe20001800000 */
[--C-:B------:R-:W-:Y:S01]  /*1f470*/  FFMA.FTZ R172, R2, R172, -R7.reuse ;  /* 0x000000ac02ac7223 */ /* 0x100fe20000010807 */
[----:B------:R-:W-:Y:S01]  /*1f480*/  FMNMX.FTZ R0, R198, R0, !PT ;  /* 0x00000000c6007209 */ /* 0x000fe20007810000 */
[----:B------:R-:W2:Y:S01]  /*1f490*/  MUFU.EX2 R188, R188 ;  /* 0x000000bc00bc7308 */ /* 0x000ea20000000800 */
[----:B------:R-:W-:Y:S01]  /*1f4a0*/  FSEL R134, R134, -INF , P4 ;  /* 0xff80000086867808 */ /* 0x000fe20002000000 */
[----:B0-----:R-:W-:Y:S01]  /*1f4b0*/  FFMA.FTZ R13, R5, R13, R184 ;  /* 0x0000000d050d7223 */ /* 0x001fe200000100b8 */
[----:B------:R-:W-:Y:S01]  /*1f4c0*/  FMNMX.FTZ R0, R199, R0, !PT ;  /* 0x00000000c7007209 */ /* 0x000fe20007810000 */
[C-C-:B------:R-:W-:Y:S01]  /*1f4d0*/  FFMA.FTZ R173, R2.reuse, R173, -R7.reuse ;  /* 0x000000ad02ad7223 */ /* 0x140fe20000010807 */
[----:B------:R-:W-:Y:S01]  /*1f4e0*/  FSEL R135, R135, -INF , P5 ;  /* 0xff80000087877808 */ /* 0x000fe20002800000 */
[--C-:B------:R-:W-:Y:S01]  /*1f4f0*/  FFMA.FTZ R176, R2, R176, -R7.reuse ;  /* 0x000000b002b07223 */ /* 0x100fe20000010807 */
[----:B------:R-:W-:Y:S01]  /*1f500*/  FMNMX.FTZ R0, R170, R0, !PT ;  /* 0x00000000aa007209 */ /* 0x000fe20007810000 */
[----:B------:R-:W0:Y:S01]  /*1f510*/  MUFU.EX2 R189, R189 ;  /* 0x000000bd00bd7308 */ /* 0x000e220000000800 */
[----:B------:R-:W-:Y:S01]  /*1f520*/  IADD3 R10, R10, 0x33440, RZ ;  /* 0x000334400a0a7810 */ /* 0x000fe20007ffe0ff */
[C-C-:B------:R-:W-:Y:S01]  /*1f530*/  FFMA.FTZ R177, R2.reuse, R177, -R7.reuse ;  /* 0x000000b102b17223 */ /* 0x140fe20000010807 */
[----:B------:R-:W-:Y:S01]  /*1f540*/  FMNMX.FTZ R0, R171, R0, !PT ;  /* 0x00000000ab007209 */ /* 0x000fe20007810000 */
[C-C-:B------:R-:W-:Y:S01]  /*1f550*/  FFMA.FTZ R180, R2.reuse, R180, -R7.reuse ;  /* 0x000000b402b47223 */ /* 0x140fe20000010807 */
[----:B------:R-:W-:-:S01]  /*1f560*/  FFMA.FTZ R181, R2, R181, -R7 ;  /* 0x000000b502b57223 */ /* 0x000fc20000010807 */
[--C-:B------:R-:W-:Y:S01]  /*1f570*/  FFMA.FTZ R152, R2, R152, -R7.reuse ;  /* 0x0000009802987223 */ /* 0x100fe20000010807 */
[----:B------:R-:W-:Y:S01]  /*1f580*/  FMNMX.FTZ R0, R174, R0, !PT ;  /* 0x00000000ae007209 */ /* 0x000fe20007810000 */
[----:B------:R-:W-:Y:S01]  /*1f590*/  MUFU.EX2 R192, R192 ;  /* 0x000000c000c07308 */ /* 0x000fe20000000800 */
[----:B------:R-:W-:-:S01]  /*1f5a0*/  FFMA.FTZ R153, R2, R153, -R7 ;  /* 0x0000009902997223 */ /* 0x000fc20000010807 */
        /* <DEDUP_REMOVED lines=34> */
[----:B------:R-:W-:Y:S01]  /*1f7d0*/  FFMA.FTZ R7, R2, R133, -R7 ;  /* 0x0000008502077223 */ /* 0x000fe20000010807 */
[----:B------:R-:W-:-:S02]  /*1f7e0*/  LOP3.LUT P0, RZ, R23, 0x100, RZ, 0xc0, !PT ;  /* 0x0000010017ff7812 */ /* 0x000fc4000780c0ff */
        /* <DEDUP_REMOVED lines=29> */
[----:B------:R-:W-:-:S05]  /*1f9c0*/  FMNMX.FTZ R0, R135, R0, !PT ;  /* 0x0000000087007209 */ /* 0x000fca0007810000 */
[----:B------:R-:W3:Y:S01]  /*1f9d0*/  SHFL.BFLY PT, R6, R0, 0x2, 0x1f ;  /* 0x0c401f0000067f89 */ /* 0x000ee200000e0000 */
[----:B------:R-:W-:Y:S08]  /*1f9e0*/  MUFU.EX2 R157, R157 ;  /* 0x0000009d009d7308 */ /* 0x000ff00000000800 */
[----:B------:R-:W-:Y:S08]  /*1f9f0*/  MUFU.EX2 R160, R160 ;  /* 0x000000a000a07308 */ /* 0x000ff00000000800 */
[----:B------:R-:W-:Y:S01]  /*1fa00*/  MUFU.EX2 R161, R161 ;  /* 0x000000a100a17308 */ /* 0x000fe20000000800 */
[----:B---3--:R-:W-:-:S07]  /*1fa10*/  FMNMX.FTZ R0, R0, R6, !PT ;  /* 0x0000000600007209 */ /* 0x008fce0007810000 */
[----:B------:R-:W-:Y:S01]  /*1fa20*/  MUFU.EX2 R164, R164 ;  /* 0x000000a400a47308 */ /* 0x000fe20000000800 */
[----:B------:R-:W3:Y:S07]  /*1fa30*/  SHFL.BFLY PT, R6, R0, 0x1, 0x1f ;  /* 0x0c201f0000067f89 */ /* 0x000eee00000e0000 */
[----:B------:R-:W-:Y:S08]  /*1fa40*/  MUFU.EX2 R165, R165 ;  /* 0x000000a500a57308 */ /* 0x000ff00000000800 */
[----:B------:R-:W-:Y:S08]  /*1fa50*/  MUFU.EX2 R136, R136 ;  /* 0x0000008800887308 */ /* 0x000ff00000000800 */
[----:B------:R-:W-:Y:S01]  /*1fa60*/  MUFU.EX2 R137, R137 ;  /* 0x0000008900897308 */ /* 0x000fe20000000800 */
[----:B---3--:R-:W-:-:S04]  /*1fa70*/  FMNMX.FTZ R0, R0, R6, !PT ;  /* 0x0000000600007209 */ /* 0x008fc80007810000 */
[----:B------:R-:W-:Y:S01]  /*1fa80*/  FSETP.NEU.FTZ.AND P1, PT, R0, -INF , PT ;  /* 0xff8000000000780b */ /* 0x000fe20003f3d000 */
[----:B------:R-:W-:-:S02]  /*1fa90*/  FFMA.FTZ R9, R2, R0, -8 ;  /* 0xc100000002097423 */ /* 0x000fc40000010000 */
[----:B------:R-:W-:Y:S01]  /*1faa0*/  MUFU.EX2 R140, R140 ;  /* 0x0000008c008c7308 */ /* 0x000fe20000000800 */
[----:B------:R-:W-:Y:S02]  /*1fab0*/  FSEL R6, R0, RZ, P1 ;  /* 0x000000ff00067208 */ /* 0x000fe40000800000 */
[----:B------:R-:W-:-:S03]  /*1fac0*/  FSEL R9, R9, RZ, P1 ;  /* 0x000000ff09097208 */ /* 0x000fc60000800000 */
[----:B------:R-:W-:Y:S01]  /*1fad0*/  FADD.FTZ R6, -R6, R11 ;  /* 0x0000000b06067221 */ /* 0x000fe20000010100 */
[----:B------:R-:W-:Y:S02]  /*1fae0*/  IMAD.U32 R11, RZ, RZ, UR38 ;  /* 0x00000026ff0b7e24 */ /* 0x000fe4000f8e00ff */
        /* <DEDUP_REMOVED lines=8> */
[----:B------:R-:W-:Y:S01]  /*1fb70*/  PRMT R10, R11, 0x654, R10 ;  /* 0x000006540b0a7816 */ /* 0x000fe2000000000a */
[----:B------:R-:W-:-:S01]  /*1fb80*/  FFMA.FTZ R198, R2, R198, -R9 ;  /* 0x000000c602c67223 */ /* 0x000fc20000010809 */
[C-C-:B------:R-:W-:Y:S01]  /*1fb90*/  FFMA.FTZ R199, R2.reuse, R199, -R9.reuse ;  /* 0x000000c702c77223 */ /* 0x140fe20000010809 */
[----:B------:R-:W-:-:S01]  /*1fba0*/  FFMA.FTZ R170, R2, R170, -R9 ;  /* 0x000000aa02aa7223 */ /* 0x000fc20000010809 */
[----:B------:R1:W-:Y:S01]  /*1fbb0*/  SYNCS.ARRIVE.TRANS64.RED.A1T0 RZ, [R10+URZ], RZ ;  /* 0x000000ff0aff79a7 */ /* 0x0003e2000810043f */
[----:B------:R-:W-:-:S01]  /*1fbc0*/  FFMA.FTZ R171, R2, R171, -R9 ;  /* 0x000000ab02ab7223 */ /* 0x000fc20000010809 */
[----:B------:R-:W3:Y:S01]  /*1fbd0*/  MUFU.EX2 R6, R6 ;  /* 0x0000000600067308 */ /* 0x000ee20000000800 */
[----:B------:R-:W-:-:S01]  /*1fbe0*/  FFMA.FTZ R174, R2, R174, -R9 ;  /* 0x000000ae02ae7223 */ /* 0x000fc20000010809 */
[C-C-:B------:R-:W-:Y:S01]  /*1fbf0*/  FFMA.FTZ R175, R2.reuse, R175, -R9.reuse ;  /* 0x000000af02af7223 */ /* 0x140fe20000010809 */
[----:B------:R-:W-:-:S01]  /*1fc00*/  FFMA.FTZ R178, R2, R178, -R9 ;  /* 0x000000b202b27223 */ /* 0x000fc20000010809 */
[C-C-:B------:R-:W-:Y:S01]  /*1fc10*/  FFMA.FTZ R179, R2.reuse, R179, -R9.reuse ;  /* 0x000000b302b37223 */ /* 0x140fe20000010809 */
[----:B------:R-:W-:-:S01]  /*1fc20*/  FFMA.FTZ R182, R2, R182, -R9 ;  /* 0x000000b602b67223 */ /* 0x000fc20000010809 */
[----:B-1----:R-:W-:Y:S01]  /*1fc30*/  FADD.FTZ R10, R185, R13 ;  /* 0x0000000db90a7221 */ /* 0x002fe20000010000 */
[----:B------:R-:W-:-:S01]  /*1fc40*/  FFMA.FTZ R183, R2, R183, -R9 ;  /* 0x000000b702b77223 */ /* 0x000fc20000010809 */
[----:B------:R-:W1:Y:S01]  /*1fc50*/  MUFU.EX2 R187, R187 ;  /* 0x000000bb00bb7308 */ /* 0x000e620000000800 */
[----:B------:R-:W-:-:S01]  /*1fc60*/  FFMA.FTZ R154, R2, R154, -R9 ;  /* 0x0000009a029a7223 */ /* 0x000fc20000010809 */
[----:B--2---:R-:W-:Y:S01]  /*1fc70*/  FADD.FTZ R10, R188, R10 ;  /* 0x0000000abc0a7221 */ /* 0x004fe20000010000 */
[----:B------:R-:W-:-:S01]  /*1fc80*/  FFMA.FTZ R155, R2, R155, -R9 ;  /* 0x0000009b029b7223 */ /* 0x000fc20000010809 */
[C-C-:B------:R-:W-:Y:S01]  /*1fc90*/  FFMA.FTZ R158, R2.reuse, R158, -R9.reuse ;  /* 0x0000009e029e7223 */ /* 0x140fe20000010809 */
[----:B------:R-:W-:-:S01]  /*1fca0*/  FFMA.FTZ R159, R2, R159, -R9 ;  /* 0x0000009f029f7223 */ /* 0x000fc20000010809 */
[----:B0-----:R-:W-:Y:S01]  /*1fcb0*/  FADD.FTZ R10, R189, R10 ;  /* 0x0000000abd0a7221 */ /* 0x001fe20000010000 */
[----:B------:R-:W-:-:S01]  /*1fcc0*/  FFMA.FTZ R162, R2, R162, -R9 ;  /* 0x000000a202a27223 */ /* 0x000fc20000010809 */
[----:B------:R-:W0:Y:S01]  /*1fcd0*/  MUFU.EX2 R190, R190 ;  /* 0x000000be00be7308 */ /* 0x000e220000000800 */
[----:B---3--:R-:W-:-:S01]  /*1fce0*/  FFMA.FTZ R12, R6, R12, R186 ;  /* 0x0000000c060c7223 */ /* 0x008fc200000100ba */
[----:B------:R-:W-:Y:S01]  /*1fcf0*/  FADD.FTZ R10, R192, R10 ;  /* 0x0000000ac00a7221 */ /* 0x000fe20000010000 */
[----:B------:R-:W-:-:S01]  /*1fd00*/  FFMA.FTZ R163, R2, R163, -R9 ;  /* 0x000000a302a37223 */ /* 0x000fc20000010809 */
[C-C-:B------:R-:W-:Y:S01]  /*1fd10*/  FFMA.FTZ R166, R2.reuse, R166, -R9.reuse ;  /* 0x000000a602a67223 */ /* 0x140fe20000010809 */
[----:B------:R-:W-:-:S01]  /*1fd20*/  FFMA.FTZ R167, R2, R167, -R9 ;  /* 0x000000a702a77223 */ /* 0x000fc20000010809 */
[----:B------:R-:W-:Y:S01]  /*1fd30*/  FADD.FTZ R10, R193, R10 ;  /* 0x0000000ac10a7221 */ /* 0x000fe20000010000 */
[----:B------:R-:W-:-:S01]  /*1fd40*/  FFMA.FTZ R138, R2, R138, -R9 ;  /* 0x0000008a028a7223 */ /* 0x000fc20000010809 */
[----:B------:R-:W2:Y:S01]  /*1fd50*/  MUFU.EX2 R191, R191 ;  /* 0x000000bf00bf7308 */ /* 0x000ea20000000800 */
        /* <DEDUP_REMOVED lines=8> */
[----:B0-----:R-:W-:-:S01]  /*1fde0*/  FADD.FTZ R11, R190, R11 ;  /* 0x0000000bbe0b7221 */ /* 0x001fc20000010000 */
[----:B------:R-:W-:Y:S01]  /*1fdf0*/  FADD.FTZ R10, R168, R10 ;  /* 0x0000000aa80a7221 */ /* 0x000fe20000010000 */
[----:B------:R-:W-:-:S01]  /*1fe00*/  FFMA.FTZ R147, R2, R147, -R9 ;  /* 0x0000009302937223 */ /* 0x000fc20000010809 */
[C-C-:B------:R-:W-:Y:S01]  /*1fe10*/  FFMA.FTZ R150, R2.reuse, R150, -R9.reuse ;  /* 0x0000009602967223 */ /* 0x140fe20000010809 */
[----:B------:R-:W-:-:S01]  /*1fe20*/  FFMA.FTZ R151, R2, R151, -R9 ;  /* 0x0000009702977223 */ /* 0x000fc20000010809 */
[----:B------:R-:W-:Y:S01]  /*1fe30*/  FADD.FTZ R10, R169, R10 ;  /* 0x0000000aa90a7221 */ /* 0x000fe20000010000 */
[----:B------:R-:W-:-:S01]  /*1fe40*/  FFMA.FTZ R122, R2, R122, -R9 ;  /* 0x0000007a027a7223 */ /* 0x000fc20000010809 */
[----:B------:R-:W0:Y:S01]  /*1fe50*/  MUFU.EX2 R195, R195 ;  /* 0x000000c300c37308 */ /* 0x000e220000000800 */
[----:B--2---:R-:W-:-:S01]  /*1fe60*/  FADD.FTZ R11, R191, R11 ;  /* 0x0000000bbf0b7221 */ /* 0x004fc20000010000 */
        /* <DEDUP_REMOVED lines=12> */
[----:B------:R-:W-:-:S02]  /*1ff30*/  FADD.FTZ R10, R177, R10 ;  /* 0x0000000ab10a7221 */ /* 0x000fc40000010000 */
        /* <DEDUP_REMOVED lines=26> */
[----:B------:R-:W-:-:S06]  /*200e0*/  FADD.FTZ R10, R140, R10 ;  /* 0x0000000a8c0a7221 */ /* 0x000fcc0000010000 */
        /* <DEDUP_REMOVED lines=82> */
.L_x_6772:
[----:B------:R-:W-:Y:S01]  /*20610*/  F2FP.SATFINITE.E4M3.F32.PACK_AB_MERGE_C R9, R9, R134, RZ ;  /* 0x000000860909723e */ /* 0x000fe200048070ff */
[----:B------:R-:W-:Y:S01]  /*20620*/  IMAD R3, R3, 0x8, R18 ;  /* 0x0000000803037824 */ /* 0x000fe200078e0212 */
[----:B------:R-:W-:Y:S01]  /*20630*/  ISETP.GT.AND P1, PT, R8, R21, PT ;  /* 0x000000150800720c */ /* 0x000fe20003f24270 */
[----:B------:R-:W-:Y:S01]  /*20640*/  IMAD.U32 R10, RZ, RZ, UR38 ;  /* 0x00000026ff0a7e24 */ /* 0x000fe2000f8e00ff */
[----:B------:R-:W-:Y:S01]  /*20650*/  F2FP.SATFINITE.E4M3.F32.PACK_AB_MERGE_C R130, R131, R130, R9 ;  /* 0x000000828382723e */ /* 0x000fe20004807009 */
[----:B------:R-:W-:Y:S01]  /*20660*/  VIADD R3, R3, 0x33460 ;  /* 0x0003346003037836 */ /* 0x000fe20000000000 */
[----:B------:R0:W5:Y:S01]  /*20670*/  LDL R9, [R1] ;  /* 0x0000000001097983 */ /* 0x0001620000100800 */
        /* <DEDUP_REMOVED lines=136> */
[----:B------:R-:W-:Y:S01]  /*20f00*/  VIADD R8, R8, 0xffffffff ;  /* 0xffffffff08087836 */ /* 0x000fe20000000000 */
[----:B------:R-:W-:Y:S01]  /*20f10*/  MOV R219, R198 ;  /* 0x000000c600db7202 */ /* 0x000fe20000000f00 */
[----:B------:R-:W-:Y:S01]  /*20f20*/  IMAD.MOV.U32 R11, RZ, RZ, R0 ;  /* 0x000000ffff0b7224 */ /* 0x000fe200078e0000 */
[----:B------:R-:W-:Y:S01]  /*20f30*/  MOV R207, R150 ;  /* 0x0000009600cf7202 */ /* 0x000fe20000000f00 */
[----:B------:R-:W-:-:S02]  /*20f40*/  IMAD.MOV.U32 R10, RZ, RZ, R4 ;  /* 0x000000ffff0a7224 */ /* 0x000fc400078e0004 */
[----:B-1----:R-:W-:Y:S02]  /*20f50*/  IMAD.MOV.U32 R3, RZ, RZ, R222 ;  /* 0x000000ffff037224 */ /* 0x002fe400078e00de */
        /* <DEDUP_REMOVED lines=18> */
[----:B0-----:R-:W-:Y:S06]  /*21080*/  @P1 BRA `(.L_x_6773) ;  /* 0xffffffbc00a81947 */ /* 0x001fec000383ffff */
.L_x_6761:
[----:B------:R-:W2:Y:S02]  /*21090*/  LDL R3, [R1+0x44] ;  /* 0x0000440001037983 */ /* 0x000ea40000100800 */
[----:B--2---:R-:W-:-:S13]  /*210a0*/  ISETP.GE.AND P1, PT, R8, R3, PT ;  /* 0x000000030800720c */ /* 0x004fda0003f26270 */
[----:B------:R-:W-:Y:S05]  /*210b0*/  @!P1 BRA `(.L_x_6774) ;  /* 0x0000003400609947 */ /* 0x000fea0003800000 */
[----:B-----5:R0:W5:Y:S01]  /*210c0*/  LDL.LU R9, [R1] ;  /* 0x0000000001097983 */ /* 0x0201620000300800 */
[----:B------:R-:W-:Y:S02]  /*210d0*/  IMAD.MOV.U32 R11, RZ, RZ, R0 ;  /* 0x000000ffff0b7224 */ /* 0x000fe400078e0000 */
[----:B------:R-:W-:Y:S02]  /*210e0*/  IMAD.MOV.U32 R10, RZ, RZ, R4 ;  /* 0x000000ffff0a7224 */ /* 0x000fe400078e0004 */
[----:B------:R-:W-:-:S07]  /*210f0*/  IMAD.MOV.U32 R3, RZ, RZ, R222 ;  /* 0x000000ffff037224 */ /* 0x000fce00078e00de */
.L_x_6786:
[----:B------:R-:W2:Y:S01]  /*21100*/  LDL R4, [R1+0x2c] ;  /* 0x00002c0001047983 */ /* 0x000ea20000100800 */
[----:B------:R-:W-:Y:S01]  /*21110*/  VIADD R222, R3, 0x1 ;  /* 0x0000000103de7836 */ /* 0x000fe20000000000 */
[----:B------:R-:W-:Y:S05]  /*21120*/  YIELD ;  /* 0x0000000000007946 */ /* 0x000fea0003800000 */
[----:B------:R-:W-:-:S04]  /*21130*/  ISETP.NE.AND P1, PT, R222, 0x2, PT ;  /* 0x00000002de00780c */ /* 0x000fc80003f25270 */
[----:B------:R-:W-:Y:S02]  /*21140*/  SEL R0, RZ, 0x1, P1 ;  /* 0x00000001ff007807 */ /* 0x000fe40000800000 */
[----:B------:R-:W-:Y:S02]  /*21150*/  SEL R222, R222, RZ, P1 ;  /* 0x000000ffdede7207 */ /* 0x000fe40000800000 */
[----:B--2---:R-:W-:Y:S02]  /*21160*/  ISETP.NE.AND P2, PT, R4, RZ, PT ;  /* 0x000000ff0400720c */ /* 0x004fe40003f45270 */
[----:B-----5:R-:W-:-:S05]  /*21170*/  LOP3.LUT R4, R9, R0, RZ, 0x3c, !PT ;  /* 0x0000000009047212 */ /* 0x020fca00078e3cff */
[----:B------:R1:W-:Y:S06]  /*21180*/  STL [R1], R4 ;  /* 0x0000000401007387 */ /* 0x0003ec0000100800 */
[----:B------:R-:W-:Y:S05]  /*21190*/  @P2 BRA `(.L_x_6775) ;  /* 0x0000000000302947 */ /* 0x000fea0003800000 */
[----:B------:R-:W-:Y:S05]  /*211a0*/  @!P0 BRA `(.L_x_6776) ;  /* 0x0000000000048947 */ /* 0x000fea0003800000 */
[----:B------:R-:W-:Y:S01]  /*211b0*/  BPT.TRAP 0x1 ;  /* 0x000000040000795c */ /* 0x000fe20000300000 */
.L_x_6776:
[----:B------:R-:W-:Y:S01]  /*211c0*/  IMAD R0, R222, 0x8, R18 ;  /* 0x00000008de007824 */ /* 0x000fe200078e0212 */
[----:B------:R-:W-:-:S04]  /*211d0*/  SHF.L.U32 R5, R4, 0x1f, RZ ;  /* 0x0000001f04057819 */ /* 0x000fc800000006ff */
[----:B------:R2:W3:Y:S01]  /*211e0*/  SYNCS.PHASECHK.TRANS64.TRYWAIT P1, [R0+URZ+0x33430], R5 ;  /* 0x03343005000075a7 */ /* 0x0004e2000802017f */
[----:B------:R-:W-:Y:S05]  /*211f0*/  @!P0 BRA `(.L_x_6777) ;  /* 0x0000000000048947 */ /* 0x000fea0003800000 */
[----:B------:R-:W-:Y:S01]  /*21200*/  BPT.TRAP 0x1 ;  /* 0x000000040000795c */ /* 0x000fe20000300000 */
.L_x_6777:
[----:B------:R-:W-:Y:S04]  /*21210*/  BSSY B0, `(.L_x_6775) ;  /* 0x0000004000007945 */ /* 0x000fe80003800000 */
[----:B---3--:R-:W-:Y:S05]  /*21220*/  @P1 BRA `(.L_x_6778) ;  /* 0x0000000000081947 */ /* 0x008fea0003800000 */
[----:B------:R-:W3:Y:S02]  /*21230*/  SYNCS.PHASECHK.TRANS64.TRYWAIT P1, [R0+URZ+0x33430], R5 ;  /* 0x03343005000075a7 */ /* 0x000ee4000802017f */
[----:B---3--:R-:W-:Y:S05]  /*21240*/  @!P1 BRA `(.L_x_6779) ;  /* 0x00000148004c9947 */ /* 0x008fea0003800000 */
.L_x_6778:
[----:B------:R-:W-:Y:S05]  /*21250*/  BSYNC B0 ;  /* 0x0000000000007941 */ /* 0x000fea0003800000 */
.L_x_6775:
[----:B--23--:R-:W2:Y:S01]  /*21260*/  S2R R0, SR_TID.X ;  /* 0x0000000000007919 */ /* 0x00cea20000002100 */
[----:B------:R-:W-:Y:S05]  /*21270*/  WARPSYNC.ALL ;  /* 0x0000000000007948 */ /* 0x000fea0003800000 */
[----:B-1----:R-:W-:Y:S01]  /*21280*/  IMAD R4, R222, 0x780, R20 ;  /* 0x00000780de047824 */ /* 0x002fe200078e0214 */
[----:B------:R-:W-:Y:S01]  /*21290*/  MOV R5, 0x80000020 ;  /* 0x8000002000057802 */ /* 0x000fe20000000f00 */
[----:B------:R-:W-:Y:S01]  /*212a0*/  UMOV UR44, UR24 ;  /* 0x00000018002c7c82 */ /* 0x000fe20008000000 */
[----:B------:R-:W-:Y:S01]  /*212b0*/  UMOV UR45, UR25 ;  /* 0x00000019002d7c82 */ /* 0x000fe20008000000 */
[C---:B------:R-:W-:Y:S01]  /*212c0*/  VIADD R120, R4.reuse, 0x80 ;  /* 0x0000008004787836 */ /* 0x040fe20000000000 */
[----:B------:R-:W-:Y:S01]  /*212d0*/  R2UR UR46, R4 ;  /* 0x00000000042e72ca */ /* 0x000fe200000e0000 */
[----:B------:R-:W-:Y:S01]  /*212e0*/  IMAD.MOV.U32 R121, RZ, RZ, -0x7fffffe0 ;  /* 0x80000020ff797424 */ /* 0x000fe200078e00ff */
[----:B------:R-:W-:Y:S01]  /*212f0*/  R2UR UR47, R5 ;  /* 0x00000000052f72ca */ /* 0x000fe200000e0000 */
[----:B------:R-:W-:Y:S01]  /*21300*/  UMOV UR40, UR24 ;  /* 0x0000001800287c82 */ /* 0x000fe20008000000 */
[----:B------:R-:W-:Y:S01]  /*21310*/  R2UR UR42, R120 ;  /* 0x00000000782a72ca */ /* 0x000fe200000e0000 */
[----:B------:R-:W-:Y:S01]  /*21320*/  UMOV UR41, UR25 ;  /* 0x0000001900297c82 */ /* 0x000fe20008000000 */
[----:B------:R-:W-:Y:S01]  /*21330*/  R2UR UR43, R121 ;  /* 0x00000000792b72ca */ /* 0x000fe200000e0000 */
[C---:B------:R-:W-:Y:S01]  /*21340*/  VIADD R6, R4.reuse, 0x100 ;  /* 0x0000010004067836 */ /* 0x040fe20000000000 */
[----:B------:R-:W-:Y:S01]  /*21350*/  UMOV UR32, UR24 ;  /* 0x0000001800207c82 */ /* 0x000fe20008000000 */
[----:B------:R-:W-:Y:S01]  /*21360*/  IMAD.MOV.U32 R7, RZ, RZ, -0x7fffffe0 ;  /* 0x80000020ff077424 */ /* 0x000fe200078e00ff */
[----:B------:R-:W-:Y:S01]  /*21370*/  UMOV UR33, UR25 ;  /* 0x0000001900217c82 */ /* 0x000fe20008000000 */
[----:B------:R-:W-:Y:S01]  /*21380*/  VIADD R14, R4, 0x180 ;  /* 0x00000180040e7836 */ /* 0x000fe20000000000 */
[----:B------:R-:W-:Y:S01]  /*21390*/  R2UR UR26, R6 ;  /* 0x00000000061a72ca */ /* 0x000fe200000e0000 */
[----:B------:R-:W-:Y:S01]  /*213a0*/  IMAD.MOV.U32 R15, RZ, RZ, -0x7fffffe0 ;  /* 0x80000020ff0f7424 */ /* 0x000fe200078e00ff */
[----:B------:R-:W-:Y:S01]  /*213b0*/  R2UR UR27, R7 ;  /* 0x00000000071b72ca */ /* 0x000fe200000e0000 */
[----:B------:R-:W-:Y:S01]  /*213c0*/  VIADD R120, R4, 0x200 ;  /* 0x0000020004787836 */ /* 0x000fe20000000000 */
[----:B------:R-:W-:Y:S01]  /*213d0*/  R2UR UR34, R14 ;  /* 0x000000000e2272ca */ /* 0x000fe200000e0000 */
[----:B------:R-:W-:Y:S01]  /*213e0*/  UMOV UR28, UR24 ;  /* 0x00000018001c7c82 */ /* 0x000fe20008000000 */
[----:B------:R-:W-:Y:S01]  /*213f0*/  R2UR UR35, R15 ;  /* 0x000000000f2372ca */ /* 0x000fe200000e0000 */
[----:B------:R-:W-:Y:S01]  /*21400*/  UMOV UR29, UR25 ;  /* 0x00000019001d7c82 */ /* 0x000fe20008000000 */
[----:B------:R-:W-:Y:S01]  /*21410*/  R2UR UR30, R120 ;  /* 0x00000000781e72ca */ /* 0x000fe200000e0000 */
[C---:B------:R-:W-:Y:S01]  /*21420*/  VIADD R6, R4.reuse, 0x2 ;  /* 0x0000000204067836 */ /* 0x040fe20000000000 */
[----:B--2---:R-:W-:Y:S01]  /*21430*/  SHF.R.U32.HI R0, RZ, 0x7, R0 ;  /* 0x00000007ff007819 */ /* 0x004fe20000011600 */
[----:B------:R-:W-:Y:S01]  /*21440*/  VIADD R14, R4, 0x82 ;  /* 0x00000082040e7836 */ /* 0x000fe20000000000 */
[----:B------:R-:W-:Y:S01]  /*21450*/  R2UR UR31, R121 ;  /* 0x00000000791f72ca */ /* 0x000fe200000e0000 */
[----:B------:R-:W-:Y:S01]  /*21460*/  IMAD.MOV.U32 R15, RZ, RZ, -0x7fffffe0 ;  /* 0x80000020ff0f7424 */ /* 0x000fe200078e00ff */
[----:B------:R-:W-:Y:S01]  /*21470*/  R2UR UR6, R6 ;  /* 0x00000000060672ca */ /* 0x000fe200000e0000 */
[----:B------:R-:W-:Y:S01]  /*21480*/  VIADD R0, R0, 0x8 ;  /* 0x0000000800007836 */ /* 0x000fe20000000000 */
[----:B------:R-:W-:Y:S01]  /*21490*/  R2UR UR7, R7 ;  /* 0x00000000070772ca */ /* 0x000fe200000e0000 */
[----:B------:R-:W-:-:S02]  /*214a0*/  VIADD R6, R4, 0x102 ;  /* 0x0000010204067836 */ /* 0x000fc40000000000 */
[----:B------:R-:W-:Y:S01]  /*214b0*/  IMAD.MOV.U32 R7, RZ, RZ, -0x7fffffe0 ;  /* 0x80000020ff077424 */ /* 0x000fe200078e00ff */
[----:B------:R1:W-:Y:S01]  /*214c0*/  BAR.SYNC.DEFER_BLOCKING R0, 0x100 ;  /* 0x000400000000751d */ /* 0x0003e20000010000 */
[----:B------:R-:W-:-:S05]  /*214d0*/  IMAD.MOV.U32 R5, RZ, RZ, -0x7fffffe0 ;  /* 0x80000020ff057424 */ /* 0x000fca00078e00ff */
        /* <DEDUP_REMOVED lines=74> */
[----:B------:R-:W-:-:S04]  /*21980*/  IADD3 R6, R4, 0x480, RZ ;  /* 0x0000048004067810 */ /* 0x000fc80007ffe0ff */
        /* <DEDUP_REMOVED lines=146> */
[----:B-1----:R-:W-:Y:S05]  /*222b0*/  @P2 BRA `(.L_x_6780) ;  /* 0x0000000000282947 */ /* 0x002fea0003800000 */
[----:B------:R-:W-:Y:S05]  /*222c0*/  @!P0 BRA `(.L_x_6781) ;  /* 0x0000000000048947 */ /* 0x000fea0003800000 */
[----:B------:R-:W-:Y:S01]  /*222d0*/  BPT.TRAP 0x1 ;  /* 0x000000040000795c */ /* 0x000fe20000300000 */
.L_x_6781:
[----:B------:R-:W-:Y:S01]  /*222e0*/  SHF.L.U32 R0, R9, 0x1f, RZ ;  /* 0x0000001f09007819 */ /* 0x000fe200000006ff */
[----:B------:R-:W-:-:S04]  /*222f0*/  IMAD R4, R3, 0x8, R18 ;  /* 0x0000000803047824 */ /* 0x000fc800078e0212 */
[----:B------:R1:W2:Y:S01]  /*22300*/  SYNCS.PHASECHK.TRANS64.TRYWAIT P1, [R4+URZ+0x33450], R0 ;  /* 0x03345000040075a7 */ /* 0x0002a2000802017f */
[----:B------:R-:W-:Y:S05]  /*22310*/  @!P0 BRA `(.L_x_6782) ;  /* 0x0000000000048947 */ /* 0x000fea0003800000 */
[----:B------:R-:W-:Y:S01]  /*22320*/  BPT.TRAP 0x1 ;  /* 0x000000040000795c */ /* 0x000fe20000300000 */
.L_x_6782:
[----:B--2---:R-:W-:Y:S05]  /*22330*/  @P1 BRA `(.L_x_6780) ;  /* 0x0000000000081947 */ /* 0x004fea0003800000 */
[----:B------:R-:W2:Y:S02]  /*22340*/  SYNCS.PHASECHK.TRANS64.TRYWAIT P1, [R4+URZ+0x33450], R0 ;  /* 0x03345000040075a7 */ /* 0x000ea4000802017f */
[----:B--2---:R-:W-:Y:S05]  /*22350*/  @!P1 BRA `(.L_x_6783) ;  /* 0x00000138001c9947 */ /* 0x004fea0003800000 */
.L_x_6780:
[----:B-12---:R-:W-:Y:S01]  /*22360*/  VIADD R0, R18, 0x200 ;  /* 0x0000020012007836 */ /* 0x006fe20000000000 */
[----:B------:R-:W-:Y:S05]  /*22370*/  WARPSYNC.ALL ;  /* 0x0000000000007948 */ /* 0x000fea0003800000 */
[----:B------:R-:W-:Y:S01]  /*22380*/  SHF.R.U32.HI R0, RZ, 0x4, R0 ;  /* 0x00000004ff007819 */ /* 0x000fe20000011600 */
[----:B------:R-:W-:Y:S01]  /*22390*/  IMAD.MOV.U32 R5, RZ, RZ, -0x3ffffff0 ;  /* 0xc0000010ff057424 */ /* 0x000fe200078e00ff */
[----:B------:R-:W-:Y:S01]  /*223a0*/  WARPGROUP.ARRIVE ;  /* 0x00000000000079c5 */ /* 0x000fe20000000000 */
[----:B------:R-:W-:-:S05]  /*223b0*/  MOV R7, 0xc0000010 ;  /* 0xc000001000077802 */ /* 0x000fca0000000f00 */
[----:B------:R-:W1:Y:S01]  /*223c0*/  S2R R9, SR_TID.X ;  /* 0x0000000000097919 */ /* 0x000e620000002100 */
        /* <DEDUP_REMOVED lines=12> */
[----:B-1----:R-:W-:-:S04]  /*22490*/  SHF.R.U32.HI R9, RZ, 0x7, R9 ;  /* 0x00000007ff097819 */ /* 0x002fc80000011609 */
        /* <DEDUP_REMOVED lines=26> */
.L_x_6784:
[----:B-1----:R-:W-:Y:S02]  /*22640*/  IMAD R0, R222, 0x8, R18 ;  /* 0x00000008de007824 */ /* 0x002fe400078e0212 */
[----:B------:R-:W-:Y:S02]  /*22650*/  IMAD.U32 R4, RZ, RZ, UR38 ;  /* 0x00000026ff047e24 */ /* 0x000fe4000f8e00ff */
[----:B------:R-:W-:-:S05]  /*22660*/  VIADD R0, R0, 0x33440 ;  /* 0x0003344000007836 */ /* 0x000fca0000000000 */
[----:B------:R-:W-:-:S04]  /*22670*/  PRMT R0, R4, 0x654, R0 ;  /* 0x0000065404007816 */ /* 0x000fc80000000000 */
[----:B------:R1:W-:Y:S02]  /*22680*/  SYNCS.ARRIVE.TRANS64.RED.A1T0 RZ, [R0+URZ], RZ ;  /* 0x000000ff00ff79a7 */ /* 0x0003e4000810043f */
[----:B-1----:R-:W-:-:S04]  /*22690*/  FMNMX.FTZ R0, R184, R10, !PT ;  /* 0x0000000ab8007209 */ /* 0x002fc80007810000 */
        /* <DEDUP_REMOVED lines=42> */
[----:B-1----:R-:W-:Y:S02]  /*22940*/  FMNMX.FTZ R4, R4, R0, !PT ;  /* 0x0000000004047209 */ /* 0x002fe40007810000 */
        /* <DEDUP_REMOVED lines=46> */
[----:B-1----:R-:W-:Y:S01]  /*22c30*/  FMNMX.FTZ R0, R0, R5, !PT ;  /* 0x0000000500007209 */ /* 0x002fe20007810000 */
        /* <DEDUP_REMOVED lines=9> */
[----:B------:R-:W1:Y:S01]  /*22cd0*/  MUFU.EX2 R184, R184 ;  /* 0x000000b800b87308 */ /* 0x000e620000000800 */
        /* <DEDUP_REMOVED lines=31> */
[----:B------:R-:W3:Y:S01]  /*22ed0*/  MUFU.EX2 R187, R187 ;  /* 0x000000bb00bb7308 */ /* 0x000ee20000000800 */
[----:B--2---:R-:W-:-:S01]  /*22ee0*/  FFMA.FTZ R12, R7, R12, R186 ;  /* 0x0000000c070c7223 */ /* 0x004fc200000100ba */
        /* <DEDUP_REMOVED lines=15> */
[----:B---3--:R-:W-:-:S01]  /*22fe0*/  FADD.FTZ R11, R187, R12 ;  /* 0x0000000cbb0b7221 */ /* 0x008fc20000010000 */
[C---:B------:R-:W-:Y:S01]  /*22ff0*/  FFMA.FTZ R164, R2.reuse, R164, -R5 ;  /* 0x000000a402a47223 */ /* 0x040fe20000010805 */
[----:B------:R-:W-:-:S01]  /*23000*/  FFMA.FTZ R166, R2, R166, -R9 ;  /* 0x000000a602a67223 */ /* 0x000fc20000010809 */
[C---:B------:R-:W-:Y:S01]  /*23010*/  FFMA.FTZ R165, R2.reuse, R165, -R5 ;  /* 0x000000a502a57223 */ /* 0x040fe20000010805 */
[----:B------:R-:W-:-:S01]  /*23020*/  FFMA.FTZ R167, R2, R167, -R9 ;  /* 0x000000a702a77223 */ /* 0x000fc20000010809 */
[C---:B------:R-:W-:Y:S01]  /*23030*/  FFMA.FTZ R136, R2.reuse, R136, -R5 ;  /* 0x0000008802887223 */ /* 0x040fe20000010805 */
[----:B------:R-:W-:-:S01]  /*23040*/  FFMA.FTZ R138, R2, R138, -R9 ;  /* 0x0000008a028a7223 */ /* 0x000fc20000010809 */
[----:B------:R-:W3:Y:S01]  /*23050*/  MUFU.EX2 R189, R189 ;  /* 0x000000bd00bd7308 */ /* 0x000ee20000000800 */
        /* <DEDUP_REMOVED lines=177> */
[----:B---3--:R-:W-:-:S03]  /*23b70*/  FADD.FTZ R13, R5, R10 ;  /* 0x0000000a050d7221 */ /* 0x008fc60000010000 */
[----:B--2---:R-:W-:Y:S01]  /*23b80*/  FADD.FTZ R12, R9, R11 ;  /* 0x0000000b090c7221 */ /* 0x004fe20000010000 */
[----:B------:R-:W-:Y:S06]  /*23b90*/  @!P0 BRA `(.L_x_6785) ;  /* 0x0000000000048947 */ /* 0x000fec0003800000 */
[----:B------:R-:W-:Y:S01]  /*23ba0*/  BPT.TRAP 0x1 ;  /* 0x000000040000795c */ /* 0x000fe20000300000 */
.L_x_6785:
[----:B------:R-:W2:Y:S01]  /*23bb0*/  LDL R11, [R1+0x44] ;  /* 0x00004400010b7983 */ /* 0x000ea20000100800 */
[----:B------:R-:W-:Y:S01]  /*23bc0*/  F2FP.SATFINITE.E4M3.F32.PACK_AB_MERGE_C R9, R9, R134, RZ ;  /* 0x000000860909723e */ /* 0x000fe200048070ff */
[----:B------:R-:W-:Y:S01]  /*23bd0*/  IMAD R3, R3, 0x8, R18 ;  /* 0x0000000803037824 */ /* 0x000fe200078e0212 */
[----:B------:R-:W-:Y:S01]  /*23be0*/  MOV R10, UR38 ;  /* 0x00000026000a7c02 */ /* 0x000fe20008000f00 */
[----:B------:R-:W-:Y:S01]  /*23bf0*/  FMUL.FTZ R24, R24, R6 ;  /* 0x0000000618187220 */ /* 0x000fe20000410000 */
[----:B------:R-:W-:Y:S01]  /*23c00*/  F2FP.SATFINITE.E4M3.F32.PACK_AB_MERGE_C R130, R131, R130, R9 ;  /* 0x000000828382723e */ /* 0x000fe20004807009 */
[----:B------:R-:W-:Y:S01]  /*23c10*/  VIADD R3, R3, 0x33460 ;  /* 0x0003346003037836 */ /* 0x000fe20000000000 */
[----:B------:R1:W5:Y:S01]  /*23c20*/  LDL R9, [R1] ;  /* 0x0000000001097983 */ /* 0x0003620000100800 */
        /* <DEDUP_REMOVED lines=136> */
[----:B------:R-:W-:Y:S01]  /*244b0*/  MOV R215, R182 ;  /* 0x000000b600d77202 */ /* 0x000fe20000000f00 */
[----:B---3--:R-:W-:Y:S01]  /*244c0*/  IMAD.MOV.U32 R3, RZ, RZ, R222 ;  /* 0x000000ffff037224 */ /* 0x008fe200078e00de */
        /* <DEDUP_REMOVED lines=19> */
[C---:B--2---:R-:W-:Y:S01]  /*24600*/  ISETP.GT.AND P1, PT, R8.reuse, R11, PT ;  /* 0x0000000b0800720c */ /* 0x044fe20003f24270 */
[----:B------:R-:W-:-:S02]  /*24610*/  VIADD R8, R8, 0xffffffff ;  /* 0xffffffff08087836 */ /* 0x000fc40000000000 */
[----:B------:R-:W-:-:S10]  /*24620*/  IMAD.MOV.U32 R11, RZ, RZ, R0 ;  /* 0x000000ffff0b7224 */ /* 0x000fd400078e0000 */
[----:B-1----:R-:W-:Y:S05]  /*24630*/  @P1 BRA `(.L_x_6786) ;  /* 0xffffffc800b01947 */ /* 0x002fea000383ffff */
.L_x_6774:
[----:B------:R-:W-:Y:S05]  /*24640*/  WARPSYNC.ALL ;  /* 0x0000000000007948 */ /* 0x000fea0003800000 */
[----:B------:R-:W-:Y:S06]  /*24650*/  BAR.ARV 0x8, 0x180 ;  /* 0x0206000000007b1d */ /* 0x000fec0000002000 */
[----:B------:R-:W-:Y:S05]  /*24660*/  @!P0 BRA `(.L_x_6787) ;  /* 0x0000000000048947 */ /* 0x000fea0003800000 */
[----:B------:R-:W-:Y:S01]  /*24670*/  BPT.TRAP 0x1 ;  /* 0x000000040000795c */ /* 0x000fe20000300000 */
.L_x_6787:
[----:B------:R-:W2:Y:S01]  /*24680*/  LDL R5, [R1] ;  /* 0x0000000001057983 */ /* 0x000ea20000100800 */
[----:B------:R-:W-:Y:S01]  /*24690*/  IMAD R3, R222, 0x8, R18 ;  /* 0x00000008de037824 */ /* 0x000fe200078e0212 */
[----:B--2---:R-:W-:-:S04]  /*246a0*/  SHF.L.U32 R6, R5, 0x1f, RZ ;  /* 0x0000001f05067819 */ /* 0x004fc800000006ff */
[----:B------:R1:W2:Y:S01]  /*246b0*/  SYNCS.PHASECHK.TRANS64.TRYWAIT P1, [R3+URZ+0x33450], R6 ;  /* 0x03345006030075a7 */ /* 0x0002a2000802017f */
[----:B------:R-:W-:Y:S05]  /*246c0*/  @!P0 BRA `(.L_x_6788) ;  /* 0x0000000000048947 */ /* 0x000fea0003800000 */
[----:B------:R-:W-:Y:S01]  /*246d0*/  BPT.TRAP 0x1 ;  /* 0x000000040000795c */ /* 0x000fe20000300000 */
.L_x_6788:
[----:B------:R-:W-:-:S05]  /*246e0*/  VIADD R18, R18, 0x200 ;  /* 0x0000020012127836 */ /* 0x000fca0000000000 */
[----:B------:R-:W-:-:S04]  /*246f0*/  SHF.R.U32.HI R18, RZ, 0x4, R18 ;  /* 0x00000004ff127819 */ /* 0x000fc80000011612 */
[----:B------:R-:W-:-:S04]  /*24700*/  LOP3.LUT R18, R18, 0x3fff, RZ, 0xc0, !PT ;  /* 0x00003fff12127812 */ /* 0x000fc800078ec0ff */
[----:B------:R-:W-:Y:S01]  /*24710*/  LOP3.LUT R7, R18, 0x10000, RZ, 0xfc, !PT ;  /* 0x0001000012077812 */ /* 0x000fe200078efcff */
[----:B--2---:R-:W-:Y:S06]  /*24720*/  @P1 BRA `(.L_x_6789) ;  /* 0x0000000000081947 */ /* 0x004fec0003800000 */
[----:B------:R-:W2:Y:S02]  /*24730*/  SYNCS.PHASECHK.TRANS64.TRYWAIT P1, [R3+URZ+0x33450], R6 ;  /* 0x03345006030075a7 */ /* 0x000ea4000802017f */
[----:B--2---:R-:W-:Y:S05]  /*24740*/  @!P1 BRA `(.L_x_6790) ;  /* 0x0000011400349947 */ /* 0x004fea0003800000 */
.L_x_6789:
[----:B-12---:R-:W-:Y:S01]  /*24750*/  IMAD R6, R222, 0x780, R7 ;  /* 0x00000780de067824 */ /* 0x006fe200078e0207 */
[----:B------:R-:W2:Y:S01]  /*24760*/  LDL R5, [R1+0x70] ;  /* 0x0000700001057983 */ /* 0x000ea20000100800 */
[----:B------:R-:W-:Y:S01]  /*24770*/  IMAD.MOV.U32 R7, RZ, RZ, -0x3ffffff0 ;  /* 0xc0000010ff077424 */ /* 0x000fe200078e00ff */
[----:B------:R-:W-:Y:S05]  /*24780*/  WARPSYNC.ALL ;  /* 0x0000000000007948 */ /* 0x000fea0003800000 */
[C---:B------:R-:W-:Y:S01]  /*24790*/  R2UR UR6, R6.reuse ;  /* 0x00000000060672ca */ /* 0x040fe200000e0000 */
[----:B------:R-:W3:Y:S01]  /*247a0*/  LDL R15, [R1+0x60] ;  /* 0x00006000010f7983 */ /* 0x000ee20000100800 */
[----:B------:R-:W-:Y:S01]  /*247b0*/  R2UR UR7, R7 ;  /* 0x00000000070772ca */ /* 0x000fe200000e0000 */
[----:B------:R-:W-:Y:S01]  /*247c0*/  WARPGROUP.ARRIVE ;  /* 0x00000000000079c5 */ /* 0x000fe20000000000 */
[----:B------:R-:W-:Y:S01]  /*247d0*/  VIADD R8, R6, 0x180 ;  /* 0x0000018006087836 */ /* 0x000fe20000000000 */
[----:B------:R-:W-:Y:S01]  /*247e0*/  ULDC.64 UR4, c[0x0][0x9a0] ;  /* 0x0002680000047ab9 */ /* 0x000fe20000000a00 */
[----:B-----5:R-:W-:Y:S01]  /*247f0*/  IMAD.MOV.U32 R9, RZ, RZ, -0x3ffffff0 ;  /* 0xc0000010ff097424 */ /* 0x020fe200078e00ff */
[----:B------:R-:W-:-:S04]  /*24800*/  ISETP.NE.U32.AND P1, PT, RZ, UR4, PT ;  /* 0x00000004ff007c0c */ /* 0x000fc8000bf25070 */
[----:B------:R-:W-:-:S04]  /*24810*/  ISETP.NE.AND.EX P1, PT, RZ, UR5, PT, P1 ;  /* 0x00000005ff007c0c */ /* 0x000fc8000bf25310 */
[----:B------:R-:W-:Y:S01]  /*24820*/  QGMMA.64x192x32.F32.E4M3.E4M3 R24, R216, gdesc[UR4], R24, gsb0 ;  /* 0x02e00004d8187df3 */ /* 0x000fe20008000818 */
[----:B------:R-:W-:Y:S01]  /*24830*/  R2UR UR6, R8 ;  /* 0x00000000080672ca */ /* 0x000fe200000e0000 */
[----:B------:R-:W-:Y:S01]  /*24840*/  VIADD R8, R6, 0x300 ;  /* 0x0000030006087836 */ /* 0x000fe20000000000 */
[----:B------:R-:W-:Y:S01]  /*24850*/  R2UR UR7, R9 ;  /* 0x00000000090772ca */ /* 0x000fe200000e0000 */
[----:B------:R-:W-:-:S05]  /*24860*/  IMAD.MOV.U32 R9, RZ, RZ, -0x3ffffff0 ;  /* 0xc0000010ff097424 */ /* 0x000fca00078e00ff */
[----:B------:R-:W2:Y:S01]  /*24870*/  @P1 LDC.64 R10, c[0x0][0x9c8] ;  /* 0x00027200ff0a1b82 */ /* 0x000ea20000000a00 */
[----:B------:R-:W-:Y:S02]  /*24880*/  WARPGROUP.DEPBAR.LE gsb0, 0x0 ;  /* 0x00008000000079c5 */ /* 0x000fe40000010000 */
[----:B------:R-:W-:-:S08]  /*24890*/  WARPGROUP.ARRIVE ;  /* 0x00000000000079c5 */ /* 0x000fd00000000000 */
[----:B------:R-:W-:Y:S01]  /*248a0*/  QGMMA.64x192x32.F32.E4M3.E4M3 R24, R212, gdesc[UR4], R24, gsb0 ;  /* 0x02e00004d4187df3 */ /* 0x000fe20008000818 */
[----:B------:R-:W-:Y:S02]  /*248b0*/  R2UR UR6, R8 ;  /* 0x00000000080672ca */ /* 0x000fe400000e0000 */
[----:B------:R-:W-:Y:S02]  /*248c0*/  R2UR UR7, R9 ;  /* 0x00000000090772ca */ /* 0x000fe400000e0000 */
[----:B------:R-:W1:Y:S01]  /*248d0*/  @P1 LDC.64 R8, c[0x0][0x9d0] ;  /* 0x00027400ff081b82 */ /* 0x000e620000000a00 */
[----:B--2---:R-:W-:-:S04]  /*248e0*/  @P1 IMAD R14, R5, R10, RZ ;  /* 0x0000000a050e1224 */ /* 0x004fc800078e02ff */
[C---:B---3--:R-:W-:Y:S02]  /*248f0*/  @P1 IMAD R5, R15.reuse, R11, R14 ;  /* 0x0000000b0f051224 */ /* 0x048fe400078e020e */
[----:B------:R-:W-:-:S04]  /*24900*/  @P1 IMAD.WIDE.U32 R10, R15, R10, RZ ;  /* 0x0000000a0f0a1225 */ /* 0x000fc800078e00ff */
[----:B------:R-:W-:Y:S02]  /*24910*/  @P1 IMAD.IADD R11, R11, 0x1, R5 ;  /* 0x000000010b0b1824 */ /* 0x000fe400078e0205 */
[----:B------:R-:W-:Y:S02]  /*24920*/  IMAD.MOV.U32 R5, RZ, RZ, 0x3f800000 ;  /* 0x3f800000ff057424 */ /* 0x000fe400078e00ff */
[----:B-1----:R-:W-:-:S04]  /*24930*/  @P1 IMAD.WIDE.U32 R10, R225, R8, R10 ;  /* 0x00000008e10a1225 */ /* 0x002fc800078e000a */
[----:B------:R-:W-:Y:S01]  /*24940*/  @P1 IMAD R9, R225, R9, R11 ;  /* 0x00000009e1091224 */ /* 0x000fe200078e020b */
[----:B------:R-:W-:-:S04]  /*24950*/  @P1 LEA R8, P2, R10, UR4, 0x2 ;  /* 0x000000040a081c11 */ /* 0x000fc8000f8410ff */
[----:B------:R-:W-:-:S05]  /*24960*/  @P1 LEA.HI.X R9, R10, UR5, R9, 0x2, P2 ;  /* 0x000000050a091c11 */ /* 0x000fca00090f1409 */
[----:B------:R1:W2:Y:S01]  /*24970*/  @P1 LDG.E R5, desc[UR50][R8.64] ;  /* 0x0000003208051981 */ /* 0x0002a2000c1e1900 */
[----:B------:R-:W-:Y:S02]  /*24980*/  WARPGROUP.DEPBAR.LE gsb0, 0x0 ;  /* 0x00008000000079c5 */ /* 0x000fe40000010000 */
[----:B------:R-:W-:-:S06]  /*24990*/  WARPGROUP.ARRIVE ;  /* 0x00000000000079c5 */ /* 0x000fcc0000000000 */
[----:B------:R-:W-:Y:S01]  /*249a0*/  QGMMA.64x192x32.F32.E4M3.E4M3 R24, R208, gdesc[UR4], R24, gsb0 ;  /* 0x02e00004d0187df3 */ /* 0x000fe20008000818 */
[----:B-1----:R-:W-:Y:S02]  /*249b0*/  VIADD R8, R6, 0x480 ;  /* 0x0000048006087836 */ /* 0x002fe40000000000 */
[----:B------:R-:W-:-:S03]  /*249c0*/  IMAD.MOV.U32 R9, RZ, RZ, -0x3ffffff0 ;  /* 0xc0000010ff097424 */ /* 0x000fc600078e00ff */
[----:B------:R-:W-:Y:S02]  /*249d0*/  R2UR UR6, R8 ;  /* 0x00000000080672ca */ /* 0x000fe400000e0000 */
[----:B------:R-:W-:Y:S01]  /*249e0*/  R2UR UR7, R9 ;  /* 0x00000000090772ca */ /* 0x000fe200000e0000 */
[----:B------:R-:W-:Y:S01]  /*249f0*/  IMAD.MOV.U32 R7, RZ, RZ, -0x3ffffff0 ;  /* 0xc0000010ff077424 */ /* 0x000fe200078e00ff */
[----:B------:R-:W-:Y:S01]  /*24a00*/  IADD3 R6, R6, 0x600, RZ ;  /* 0x0000060006067810 */ /* 0x000fe20007ffe0ff */
[----:B------:R-:W1:Y:S01]  /*24a10*/  SHFL.BFLY PT, R11, R12, 0x2, 0x1f ;  /* 0x0c401f000c0b7f89 */ /* 0x000e6200000e0000 */
[----:B------:R-:W-:Y:S02]  /*24a20*/  WARPGROUP.DEPBAR.LE gsb0, 0x0 ;  /* 0x00008000000079c5 */ /* 0x000fe40000010000 */
[----:B------:R-:W-:-:S07]  /*24a30*/  WARPGROUP.ARRIVE ;  /* 0x00000000000079c5 */ /* 0x000fce0000000000 */
[----:B------:R-:W-:Y:S01]  /*24a40*/  QGMMA.64x192x32.F32.E4M3.E4M3 R24, R204, gdesc[UR4], R24, gsb0 ;  /* 0x02e00004cc187df3 */ /* 0x000fe20008000818 */
[----:B------:R-:W-:Y:S02]  /*24a50*/  R2UR UR6, R6 ;  /* 0x00000000060672ca */ /* 0x000fe400000e0000 */
[----:B------:R-:W-:Y:S01]  /*24a60*/  R2UR UR7, R7 ;  /* 0x00000000070772ca */ /* 0x000fe200000e0000 */
[----:B------:R-:W3:Y:S01]  /*24a70*/  SHFL.BFLY PT, R6, R13, 0x2, 0x1f ;  /* 0x0c401f000d067f89 */ /* 0x000ee200000e0000 */
[----:B-1----:R-:W-:-:S05]  /*24a80*/  FADD.FTZ R11, R11, R12 ;  /* 0x0000000c0b0b7221 */ /* 0x002fca0000010000 */
[----:B------:R-:W1:Y:S01]  /*24a90*/  SHFL.BFLY PT, R8, R11, 0x1, 0x1f ;  /* 0x0c201f000b087f89 */ /* 0x000e6200000e0000 */
[----:B---3--:R-:W-:-:S05]  /*24aa0*/  FADD.FTZ R6, R6, R13 ;  /* 0x0000000d06067221 */ /* 0x008fca0000010000 */
[----:B------:R-:W3:Y:S01]  /*24ab0*/  SHFL.BFLY PT, R7, R6, 0x1, 0x1f ;  /* 0x0c201f0006077f89 */ /* 0x000ee200000e0000 */
[----:B-1----:R-:W-:-:S01]  /*24ac0*/  FADD.FTZ R15, R11, R8 ;  /* 0x000000080b0f7221 */ /* 0x002fc20000010000 */
[----:B------:R-:W-:-:S03]  /*24ad0*/  IMAD.MOV.U32 R8, RZ, RZ, RZ ;  /* 0x000000ffff087224 */ /* 0x000fc600078e00ff */
[----:B------:R-:W-:-:S05]  /*24ae0*/  FMUL.FTZ R12, R15, 0.00390625 ;  /* 0x3b8000000f0c7820 */ /* 0x000fca0000410000 */
[----:B------:R-:W-:Y:S01]  /*24af0*/  FSETP.NE.FTZ.AND P3, PT, R12, RZ, PT ;  /* 0x000000ff0c00720b */ /* 0x000fe20003f75000 */
[----:B---3--:R-:W-:-:S05]  /*24b00*/  FADD.FTZ R14, R6, R7 ;  /* 0x00000007060e7221 */ /* 0x008fca0000010000 */
[C---:B------:R-:W-:Y:S01]  /*24b10*/  FSETP.NE.FTZ.AND P1, PT, R14.reuse, RZ, PT ;  /* 0x000000ff0e00720b */ /* 0x040fe20003f35000 */
[----:B------:R-:W-:-:S05]  /*24b20*/  FMUL.FTZ R18, R14, 0.00390625 ;  /* 0x3b8000000e127820 */ /* 0x000fca0000410000 */
[----:B------:R-:W-:-:S07]  /*24b30*/  FSETP.NE.FTZ.AND P2, PT, R18, RZ, PT ;  /* 0x000000ff1200720b */ /* 0x000fce0003f55000 */
[----:B------:R-:W-:Y:S01]  /*24b40*/  @P1 MUFU.RCP R8, R14 ;  /* 0x0000000e00081308 */ /* 0x000fe20000001000 */
[----:B------:R-:W-:Y:S01]  /*24b50*/  FSETP.NE.FTZ.AND P1, PT, R15, RZ, PT ;  /* 0x000000ff0f00720b */ /* 0x000fe20003f35000 */
[----:B------:R-:W-:-:S06]  /*24b60*/  IMAD.MOV.U32 R10, RZ, RZ, RZ ;  /* 0x000000ffff0a7224 */ /* 0x000fcc00078e00ff */
[----:B------:R-:W1:Y:S01]  /*24b70*/  @P3 MUFU.LG2 R9, R12 ;  /* 0x0000000c00093308 */ /* 0x000e620000000c00 */
[----:B------:R-:W-:Y:S02]  /*24b80*/  WARPGROUP.DEPBAR.LE gsb0, 0x0 ;  /* 0x00008000000079c5 */ /* 0x000fe40000010000 */
[----:B------:R-:W-:-:S06]  /*24b90*/  WARPGROUP.ARRIVE ;  /* 0x00000000000079c5 */ /* 0x000fcc0000000000 */
[----:B------:R-:W-:Y:S01]  /*24ba0*/  QGMMA.64x192x32.F32.E4M3.E4M3 R24, R200, gdesc[UR4], R24, gsb0 ;  /* 0x02e00004c8187df3 */ /* 0x000fe20008000818 */
[----:B------:R-:W3:Y:S08]  /*24bb0*/  @P2 MUFU.LG2 R6, R18 ;  /* 0x0000001200062308 */ /* 0x000ef00000000c00 */
[----:B------:R-:W4:Y:S01]  /*24bc0*/  @P1 MUFU.RCP R10, R15 ;  /* 0x0000000f000a1308 */ /* 0x000f220000001000 */
[C---:B------:R-:W-:Y:S01]  /*24bd0*/  @P2 FMUL.FTZ R7, R2.reuse, 0.69314718246459960938 ;  /* 0x3f31721802072820 */ /* 0x040fe20000410000 */
[----:B------:R-:W-:Y:S01]  /*24be0*/  @P3 FMUL.FTZ R2, R2, 0.69314718246459960938 ;  /* 0x3f31721802023820 */ /* 0x000fe20000410000 */
[----:B-1----:R-:W-:Y:S01]  /*24bf0*/  @P3 FMUL.FTZ R9, R9, 0.69314718246459960938 ;  /* 0x3f31721809093820 */ /* 0x002fe20000410000 */
[----:B------:R-:W-:-:S02]  /*24c00*/  IMAD.MOV.U32 R151, RZ, RZ, -0x800000 ;  /* 0xff800000ff977424 */ /* 0x000fc400078e00ff */
[----:B------:R-:W-:Y:S02]  /*24c10*/  IMAD.MOV.U32 R150, RZ, RZ, -0x800000 ;  /* 0xff800000ff967424 */ /* 0x000fe400078e00ff */
[----:B---3--:R-:W-:Y:S01]  /*24c20*/  @P2 FMUL.FTZ R6, R6, 0.69314718246459960938 ;  /* 0x3f31721806062820 */ /* 0x008fe20000410000 */
[----:B------:R-:W-:-:S01]  /*24c30*/  @P3 FFMA.FTZ R151, R2, R0, R9 ;  /* 0x0000000002973223 */ /* 0x000fc20000010009 */
[----:B--2---:R-:W-:Y:S02]  /*24c40*/  FMUL.FTZ R2, R8, R5 ;  /* 0x0000000508027220 */ /* 0x004fe40000410000 */
[----:B------:R-:W-:-:S01]  /*24c50*/  @P2 FFMA.FTZ R150, R7, R4, R6 ;  /* 0x0000000407962223 */ /* 0x000fc20000010006 */
[----:B----4-:R-:W-:Y:S01]  /*24c60*/  FMUL.FTZ R0, R10, R5 ;  /* 0x000000050a007220 */ /* 0x010fe20000410000 */
[----:B------:R-:W-:Y:S02]  /*24c70*/  WARPGROUP.DEPBAR.LE gsb0, 0x0 ;  /* 0x00008000000079c5 */ /* 0x000fe40000010000 */
[----:B------:R-:W-:Y:S05]  /*24c80*/  @!P0 BRA `(.L_x_6791) ;  /* 0x0000000000048947 */ /* 0x000fea0003800000 */
[----:B------:R-:W-:Y:S01]  /*24c90*/  BPT.TRAP 0x1 ;  /* 0x000000040000795c */ /* 0x000fe20000300000 */
.L_x_6791:
[----:B------:R-:W2:Y:S01]  /*24ca0*/  LDL.LU R13, [R1] ;  /* 0x00000000010d7983 */ /* 0x000ea20000300800 */
        /* <DEDUP_REMOVED lines=83> */
[-C--:B-1----:R-:W-:Y:S01]  /*251e0*/  FMUL.FTZ R5, R119, R0.reuse ;  /* 0x0000000077057220 */ /* 0x082fe20000410000 */
        /* <DEDUP_REMOVED lines=20> */
[----:B------:R-:W-:Y:S01]  /*25330*/  SEL R222, R222, RZ, P1 ;  /* 0x000000ffdede7207 */ /* 0x000fe20000800000 */
[----:B------:R-:W-:Y:S01]  /*25340*/  UIADD3 UR37, UR37, 0x1, URZ ;  /* 0x0000000125257890 */ /* 0x000fe2000fffe03f */
[----:B--2---:R-:W-:-:S05]  /*25350*/  LOP3.LUT R13, R13, R2, RZ, 0x3c, !PT ;  /* 0x000000020d0d7212 */ /* 0x004fca00078e3cff */
[----:B------:R1:W-:Y:S06]  /*25360*/  STL [R1], R13 ;  /* 0x0000000d01007387 */ /* 0x0003ec0000100800 */
.L_x_6720:
[----:B------:R-:W-:Y:S05]  /*25370*/  WARPSYNC.ALL ;  /* 0x0000000000007948 */ /* 0x000fea0003800000 */
[----:B------:R-:W2:Y:S01]  /*25380*/  LDL R166, [R1+0x64] ;  /* 0x0000640001a67983 */ /* 0x000ea20000100800 */
[----:B------:R-:W3:Y:S01]  /*25390*/  S2UR UR38, SR_CgaCtaId ;  /* 0x00000000002679c3 */ /* 0x000ee20000008800 */
[----:B------:R-:W-:Y:S01]  /*253a0*/  UMOV UR4, 0x400 ;  /* 0x0000040000047882 */ /* 0x000fe20000000000 */
[----:B------:R-:W-:Y:S01]  /*253b0*/  BSSY B0, `(.L_x_6792) ;  /* 0x00005c3000007945 */ /* 0x000fe20003800000 */
[----:B---3--:R-:W-:-:S06]  /*253c0*/  ULEA UR4, UR38, UR4, 0x18 ;  /* 0x0000000426047291 */ /* 0x008fcc000f8ec03f */
[----:B------:R-:W-:Y:S01]  /*253d0*/  IMAD.U32 R18, RZ, RZ, UR4 ;  /* 0x00000004ff127e24 */ /* 0x000fe2000f8e00ff */
[----:B------:R-:W-:Y:S06]  /*253e0*/  BAR.SYNC.DEFER_BLOCKING 0x5, 0x180 ;  /* 0x0146000000007b1d */ /* 0x000fec0000010000 */
[----:B------:R3:W4:Y:S02]  /*253f0*/  LDS.128 R28, [R18+0x334d0] ;  /* 0x0334d000121c7984 */ /* 0x0007240000000c00 */
[----:B------:R-:W-:Y:S06]  /*25400*/  BAR.ARV 0x4, 0x180 ;  /* 0x0106000000007b1d */ /* 0x000fec0000002000 */
[----:B--2---:R-:W-:-:S13]  /*25410*/  ISETP.NE.AND P1, PT, R166, RZ, PT ;  /* 0x000000ffa600720c */ /* 0x004fda0003f25270 */
[----:B------:R-:W2:Y:S02]  /*25420*/  @!P1 LDC R166, c[0x0][0xad4] ;  /* 0x0002b500ffa69b82 */ /* 0x000ea40000000800 */
[----:B--2---:R3:W-:Y:S01]  /*25430*/  @!P1 STL [R1+0x64], R166 ;  /* 0x000064a601009387 */ /* 0x0047e20000100800 */
[----:B----4-:R-:W-:Y:S05]  /*25440*/  @P0 BRA `(.L_x_6793) ;  /* 0x0000004c00640947 */ /* 0x010fea0003800000 */
[----:B------:R-:W2:Y:S01]  /*25450*/  LDL R26, [R1+0x144] ;  /* 0x00014400011a7983 */ /* 0x000ea20000100800 */
[----:B------:R-:W-:Y:S01]  /*25460*/  ULDC.64 UR4, c[0x4][0xd8] ;  /* 0x0100360000047ab9 */ /* 0x000fe20000000a00 */
[----:B-1----:R-:W1:Y:S01]  /*25470*/  S2R R13, SR_SWINHI ;  /* 0x00000000000d7919 */ /* 0x002e620000002f00 */
[----:B------:R-:W4:Y:S01]  /*25480*/  S2R R167, SR_TID.X ;  /* 0x0000000000a77919 */ /* 0x000f220000002100 */
[----:B------:R-:W-:Y:S02]  /*25490*/  MOV R80, R18 ;  /* 0x0000001200507202 */ /* 0x000fe40000000f00 */
[----:B-1----:R-:W-:Y:S01]  /*254a0*/  MOV R81, R13 ;  /* 0x0000000d00517202 */ /* 0x002fe20000000f00 */
[----:B----4-:R-:W-:-:S05]  /*254b0*/  IMAD.SHL.U32 R0, R167, 0x4, RZ ;  /* 0x00000004a7007824 */ /* 0x010fca00078e00ff */
[----:B------:R-:W-:-:S04]  /*254c0*/  LOP3.LUT R0, R0, 0xc, RZ, 0xc0, !PT ;  /* 0x0000000c00007812 */ /* 0x000fc800078ec0ff */
[----:B------:R-:W-:-:S05]  /*254d0*/  IADD3 R24, P0, R0, UR4, RZ ;  /* 0x0000000400187c10 */ /* 0x000fca000ff1e0ff */
[----:B------:R-:W-:-:S05]  /*254e0*/  IMAD.X R25, RZ, RZ, UR5, P0 ;  /* 0x00000005ff197e24 */ /* 0x000fca00080e06ff */
[----:B------:R1:W5:Y:S01]  /*254f0*/  LDG.E.CONSTANT R0, desc[UR50][R24.64] ;  /* 0x0000003218007981 */ /* 0x000362000c1e9900 */
[----:B------:R-:W-:Y:S01]  /*25500*/  LOP3.LUT P0, R2, R167, 0x3, RZ, 0xc0, !PT ;  /* 0x00000003a7027812 */ /* 0x000fe2000780c0ff */
[----:B------:R-:W-:-:S03]  /*25510*/  UMOV UR4, 0xffffffff ;  /* 0xffffffff00047882 */ /* 0x000fc60000000000 */
[----:B------:R-:W-:-:S04]  /*25520*/  ISETP.EQ.OR P0, PT, R2, 0x3, !P0 ;  /* 0x000000030200780c */ /* 0x000fc80004702670 */
[----:B------:R-:W-:Y:S02]  /*25530*/  SEL R2, R4, R149, P0 ;  /* 0x0000009504027207 */ /* 0x000fe40000000000 */
[----:B------:R-:W-:Y:S02]  /*25540*/  SEL R13, R148, R20, P0 ;  /* 0x00000014940d7207 */ /* 0x000fe40000000000 */
[----:B------:R-:W-:Y:S02]  /*25550*/  SEL R149, R149, R4, P0 ;  /* 0x0000000495957207 */ /* 0x000fe40000000000 */
[----:B------:R-:W-:Y:S01]  /*25560*/  SEL R148, R20, R148, P0 ;  /* 0x0000009414947207 */ /* 0x000fe20000000000 */
[----:B--2---:R-:W-:-:S03]  /*25570*/  IMAD.WIDE R54, R26, 0x2, R80 ;  /* 0x000000021a367825 */ /* 0x004fc600078e0250 */
[C---:B------:R-:W-:Y:S02]  /*25580*/  IADD3 R59, P3, R54.reuse, 0x8060, RZ ;  /* 0x00008060363b7810 */ /* 0x040fe40007f7e0ff */
[----:B------:R-:W-:Y:S02]  /*25590*/  IADD3 R69, P1, R54, 0x8000, RZ ;  /* 0x0000800036457810 */ /* 0x000fe40007f3e0ff */
[----:B------:R-:W-:Y:S02]  /*255a0*/  LOP3.LUT R58, R59, 0x380, RZ, 0xc0, !PT ;  /* 0x000003803b3a7812 */ /* 0x000fe400078ec0ff */
[----:B------:R-:W-:Y:S02]  /*255b0*/  LOP3.LUT R68, R69, 0x380, RZ, 0xc0, !PT ;  /* 0x0000038045447812 */ /* 0x000fe400078ec0ff */
[----:B------:R-:W-:Y:S02]  /*255c0*/  SHF.R.U64 R58, R58, 0x3, RZ ;  /* 0x000000033a3a7819 */ /* 0x000fe400000012ff */
[----:B------:R-:W-:-:S02]  /*255d0*/  SHF.R.U64 R68, R68, 0x3, RZ ;  /* 0x0000000344447819 */ /* 0x000fc400000012ff */
[----:B------:R-:W-:Y:S02]  /*255e0*/  LOP3.LUT R58, R58, R59, RZ, 0x3c, !PT ;  /* 0x0000003b3a3a7212 */ /* 0x000fe400078e3cff */
[----:B------:R-:W-:Y:S02]  /*255f0*/  IADD3.X R59, RZ, R55, RZ, P3, !PT ;  /* 0x00000037ff3b7210 */ /* 0x000fe40001ffe4ff */
[C---:B------:R-:W-:Y:S02]  /*25600*/  IADD3 R63, P4, R54.reuse, 0x8040, RZ ;  /* 0x00008040363f7810 */ /* 0x040fe40007f9e0ff */
[C---:B------:R-:W-:Y:S02]  /*25610*/  IADD3 R67, P5, R54.reuse, 0x8020, RZ ;  /* 0x0000802036437810 */ /* 0x040fe40007fbe0ff */
[C---:B------:R-:W-:Y:S02]  /*25620*/  IADD3 R71, P2, R54.reuse, 0x4060, RZ ;  /* 0x0000406036477810 */ /* 0x040fe40007f5e0ff */
[----:B------:R-:W-:-:S02]  /*25630*/  IADD3 R73, P3, R54, 0x4040, RZ ;  /* 0x0000404036497810 */ /* 0x000fc40007f7e0ff */
[----:B------:R-:W-:Y:S01]  /*25640*/  LOP3.LUT R68, R68, R69, RZ, 0x3c, !PT ;  /* 0x0000004544447212 */ /* 0x000fe200078e3cff */
[----:B------:R-:W-:Y:S01]  /*25650*/  IMAD.X R69, RZ, RZ, R55, P1 ;  /* 0x000000ffff457224 */ /* 0x000fe200008e0637 */
[----:B------:R-:W-:Y:S02]  /*25660*/  LOP3.LUT R62, R63, 0x380, RZ, 0xc0, !PT ;  /* 0x000003803f3e7812 */ /* 0x000fe400078ec0ff */
[----:B------:R-:W-:Y:S02]  /*25670*/  LOP3.LUT R66, R67, 0x380, RZ, 0xc0, !PT ;  /* 0x0000038043427812 */ /* 0x000fe400078ec0ff */
[----:B------:R-:W-:Y:S02]  /*25680*/  LOP3.LUT R70, R71, 0x380, RZ, 0xc0, !PT ;  /* 0x0000038047467812 */ /* 0x000fe400078ec0ff */
[----:B------:R-:W-:Y:S02]  /*25690*/  LOP3.LUT R72, R73, 0x380, RZ, 0xc0, !PT ;  /* 0x0000038049487812 */ /* 0x000fe400078ec0ff */
[----:B------:R-:W-:-:S02]  /*256a0*/  IADD3 R27, P1, R54, 0x60, RZ ;  /* 0x00000060361b7810 */ /* 0x000fc40007f3e0ff */
[----:B------:R-:W-:Y:S02]  /*256b0*/  SHF.R.U64 R62, R62, 0x3, RZ ;  /* 0x000000033e3e7819 */ /* 0x000fe400000012ff */
[----:B------:R-:W-:Y:S02]  /*256c0*/  SHF.R.U64 R66, R66, 0x3, RZ ;  /* 0x0000000342427819 */ /* 0x000fe400000012ff */
        /* <DEDUP_REMOVED lines=13> */
[C---:B-1----:R-:W-:Y:S02]  /*257a0*/  IADD3 R25, P5, R54.reuse, 0x4000, RZ ;  /* 0x0000400036197810 */ /* 0x042fe40007fbe0ff */
        /* <DEDUP_REMOVED lines=39> */
[----:B------:R-:W-:Y:S01]  /*25a20*/  SEL R32, R32, R33, P0 ;  /* 0x0000002120207207 */ /* 0x000fe20000000000 */
[----:B-----5:R-:W-:Y:S01]  /*25a30*/  SHFL.IDX PT, R28, R28, R0, 0x1c1f ;  /* 0x001c1f001c1c7589 */ /* 0x020fe200000e0000 */
[----:B------:R-:W-:Y:S02]  /*25a40*/  SEL R3, R14, R133, P0 ;  /* 0x000000850e037207 */ /* 0x000fe40000000000 */
[----:B------:R-:W-:-:S02]  /*25a50*/  SEL R33, R88, R121, P0 ;  /* 0x0000007958217207 */ /* 0x000fc40000000000 */
[----:B------:R-:W-:Y:S02]  /*25a60*/  SEL R34, R121, R88, P0 ;  /* 0x0000005879227207 */ /* 0x000fe40000000000 */
[----:B------:R-:W-:Y:S01]  /*25a70*/  SEL R119, R6, R127, P0 ;  /* 0x0000007f06777207 */ /* 0x000fe20000000000 */
[----:B------:R-:W-:Y:S01]  /*25a80*/  SHFL.IDX PT, R3, R3, R0, 0x1c1f ;  /* 0x001c1f0003037589 */ /* 0x000fe200000e0000 */
[----:B------:R-:W-:Y:S02]  /*25a90*/  SEL R146, R127, R6, P0 ;  /* 0x000000067f927207 */ /* 0x000fe40000000000 */
[----:B------:R-:W-:Y:S01]  /*25aa0*/  SEL R133, R133, R14, P0 ;  /* 0x0000000e85857207 */ /* 0x000fe20000000000 */
[----:B------:R-:W-:Y:S01]  /*25ab0*/  SHFL.IDX PT, R33, R33, R0, 0x1c1f ;  /* 0x001c1f0021217589 */ /* 0x000fe200000e0000 */
[----:B------:R-:W-:Y:S02]  /*25ac0*/  LOP3.LUT R121, R0, 0x2, RZ, 0x3c, !PT ;  /* 0x0000000200797812 */ /* 0x000fe400078e3cff */
        /* <DEDUP_REMOVED lines=41> */
[----:B------:R-:W-:Y:S01]  /*25d60*/  SEL R27, R128, R11, P0 ;  /* 0x0000000b801b7207 */ /* 0x000fe20000000000 */
[----:B------:R-:W-:Y:S01]  /*25d70*/  IMAD.MOV.U32 R128, RZ, RZ, RZ ;  /* 0x000000ffff807224 */ /* 0x000fe200078e00ff */
        /* <DEDUP_REMOVED lines=21> */
[----:B-1----:R-:W-:Y:S01]  /*25ed0*/  SEL R124, R3, R4, P0 ;  /* 0x00000004037c7207 */ /* 0x002fe20000000000 */
[----:B------:R-:W1:Y:S01]  /*25ee0*/  SHFL.IDX PT, R54, R54, R121, 0x1c1f ;  /* 0x001c1f7936367589 */ /* 0x000e6200000e0000 */
[----:B------:R-:W-:-:S02]  /*25ef0*/  SEL R3, R4, R3, P0 ;  /* 0x0000000304037207 */ /* 0x000fc40000000000 */
[----:B------:R-:W-:Y:S01]  /*25f00*/  SEL R65, R105, R141, P0 ;  /* 0x0000008d69417207 */ /* 0x000fe20000000000 */
[----:B------:R-:W-:Y:S01]  /*25f10*/  SHFL.IDX PT, R55, R55, R0, 0x1c1f ;  /* 0x001c1f0037377589 */ /* 0x000fe200000e0000 */
[----:B------:R-:W-:Y:S02]  /*25f20*/  SEL R66, R141, R105, P0 ;  /* 0x000000698d427207 */ /* 0x000fe40000000000 */
[----:B--2---:R-:W-:Y:S01]  /*25f30*/  SEL R4, R5, R6, P0 ;  /* 0x0000000605047207 */ /* 0x004fe20000000000 */
        /* <DEDUP_REMOVED lines=8> */
[----:B----4-:R-:W-:Y:S01]  /*25fc0*/  SEL R8, R9, R10, P0 ;  /* 0x0000000a09087207 */ /* 0x010fe20000000000 */
        /* <DEDUP_REMOVED lines=28> */
[----:B0-----:R-:W-:Y:S02]  /*26190*/  SEL R21, R24, R25, P0 ;  /* 0x0000001918157207 */ /* 0x001fe40000000000 */
        /* <DEDUP_REMOVED lines=43> */
[----:B------:R-:W3:Y:S01]  /*26450*/  SHFL.IDX PT, R92, R147, R121, 0x1c1f ;  /* 0x001c1f79935c7589 */ /* 0x000ee200000e0000 */
[----:B------:R-:W-:Y:S02]  /*26460*/  SEL R35, R52, R35, P0 ;  /* 0x0000002334237207 */ /* 0x000fe40000000000 */
[----:B-1----:R-:W-:Y:S01]  /*26470*/  SEL R52, R53, R54, P0 ;  /* 0x0000003635347207 */ /* 0x002fe20000000000 */
[----:B------:R-:W1:Y:S01]  /*26480*/  SHFL.IDX PT, R86, R145, R121, 0x1c1f ;  /* 0x001c1f7991567589 */ /* 0x000e6200000e0000 */
[----:B------:R-:W-:-:S02]  /*26490*/  SEL R53, R54, R53, P0 ;  /* 0x0000003536357207 */ /* 0x000fc40000000000 */
[----:B--2---:R-:W-:Y:S01]  /*264a0*/  SEL R54, R55, R56, P0 ;  /* 0x0000003837367207 */ /* 0x004fe20000000000 */
[----:B------:R-:W2:Y:S01]  /*264b0*/  SHFL.IDX PT, R88, R146, R121, 0x1c1f ;  /* 0x001c1f7992587589 */ /* 0x000ea200000e0000 */
[----:B------:R-:W-:Y:S02]  /*264c0*/  SEL R55, R56, R55, P0 ;  /* 0x0000003738377207 */ /* 0x000fe40000000000 */
[----:B------:R-:W-:Y:S01]  /*264d0*/  SEL R56, R57, R58, P0 ;  /* 0x0000003a39387207 */ /* 0x000fe20000000000 */
[----:B------:R-:W2:Y:S01]  /*264e0*/  SHFL.IDX PT, R84, R143, R121, 0x1c1f ;  /* 0x001c1f798f547589 */ /* 0x000ea200000e0000 */
[----:B------:R-:W-:Y:S02]  /*264f0*/  SEL R57, R58, R57, P0 ;  /* 0x000000393a397207 */ /* 0x000fe40000000000 */
[----:B----4-:R-:W-:Y:S01]  /*26500*/  SEL R58, R59, R60, P0 ;  /* 0x0000003c3b3a7207 */ /* 0x010fe20000000000 */
        /* <DEDUP_REMOVED lines=25> */
[----:B-1----:R-:W-:Y:S02]  /*266a0*/  SEL R112, R114, R86, P0 ;  /* 0x0000005672707207 */ /* 0x002fe40000000000 */
[----:B--2---:R-:W-:Y:S01]  /*266b0*/  SEL R117, R119, R88, P0 ;  /* 0x0000005877757207 */ /* 0x004fe20000000000 */
[----:B------:R-:W-:Y:S01]  /*266c0*/  SHFL.IDX PT, R91, R91, R0, 0x1c1f ;  /* 0x001c1f005b5b7589 */ /* 0x000fe200000e0000 */
[----:B------:R-:W-:-:S02]  /*266d0*/  SEL R116, R118, R84, P0 ;  /* 0x0000005476747207 */ /* 0x000fc40000000000 */
[----:B----4-:R-:W-:Y:S01]  /*266e0*/  SEL R72, R73, R74, P0 ;  /* 0x0000004a49487207 */ /* 0x010fe20000000000 */
        /* <DEDUP_REMOVED lines=10> */
[----:B------:R-:W-:-:S03]  /*26790*/  SEL R77, R78, R77, P0 ;  /* 0x0000004d4e4d7207 */ /* 0x000fc60000000000 */
        /* <DEDUP_REMOVED lines=10> */
[----:B------:R-:W4:Y:S04]  /*26840*/  SHFL.IDX PT, R44, R44, R121, 0x1c1f ;  /* 0x001c1f792c2c7589 */ /* 0x000f2800000e0000 */
[----:B------:R-:W-:Y:S01]  /*26850*/  SHFL.IDX PT, R47, R47, R121, 0x1c1f ;  /* 0x001c1f792f2f7589 */ /* 0x000fe200000e0000 */
        /* <DEDUP_REMOVED lines=12> */
[----:B------:R-:W3:Y:S01]  /*26920*/  SHFL.IDX PT, R38, R38, R121, 0x1c1f ;  /* 0x001c1f7926267589 */ /* 0x000ee200000e0000 */
[----:B----4-:R-:W-:Y:S02]  /*26930*/  SEL R88, R89, R44, P0 ;  /* 0x0000002c59587207 */ /* 0x010fe40000000000 */
[----:B------:R-:W-:Y:S01]  /*26940*/  SEL R89, R44, R89, P0 ;  /* 0x000000592c597207 */ /* 0x000fe20000000000 */
        /* <DEDUP_REMOVED lines=8> */
[----:B------:R-:W-:Y:S02]  /*269d0*/  SEL R96, R97, R40, P0 ;  /* 0x0000002861607207 */ /* 0x000fe40000000000 */
[----:B------:R-:W-:Y:S01]  /*269e0*/  SEL R97, R40, R97, P0 ;  /* 0x0000006128617207 */ /* 0x000fe20000000000 */
[----:B------:R-:W0:Y:S01]  /*269f0*/  SHFL.IDX PT, R127, R152, R0, 0x1c1f ;  /* 0x001c1f00987f7589 */ /* 0x000e2200000e0000 */
[----:B--2---:R-:W-:-:S02]  /*26a00*/  SEL R98, R99, R43, P0 ;  /* 0x0000002b63627207 */ /* 0x004fc40000000000 */
[----:B------:R-:W-:Y:S01]  /*26a10*/  SEL R99, R43, R99, P0 ;  /* 0x000000632b637207 */ /* 0x000fe20000000000 */
[----:B------:R2:W0:Y:S01]  /*26a20*/  SHFL.IDX PT, R125, R125, R0, 0x1c1f ;  /* 0x001c1f007d7d7589 */ /* 0x00042200000e0000 */
[----:B---3--:R-:W-:Y:S02]  /*26a30*/  SEL R100, R101, R38, P0 ;  /* 0x0000002665647207 */ /* 0x008fe40000000000 */
[----:B------:R-:W-:Y:S01]  /*26a40*/  SEL R101, R38, R101, P0 ;  /* 0x0000006526657207 */ /* 0x000fe20000000000 */
[----:B------:R-:W3:Y:S01]  /*26a50*/  SHFL.IDX PT, R11, R153, R121, 0x1c1f ;  /* 0x001c1f79990b7589 */ /* 0x000ee200000e0000 */
[----:B----4-:R-:W-:Y:S02]  /*26a60*/  SEL R102, R103, R41, P0 ;  /* 0x0000002967667207 */ /* 0x010fe40000000000 */
[----:B------:R-:W-:Y:S01]  /*26a70*/  SEL R103, R41, R103, P0 ;  /* 0x0000006729677207 */ /* 0x000fe20000000000 */
[----:B------:R4:W3:Y:S01]  /*26a80*/  SHFL.IDX PT, R126, R126, R121, 0x1c1f ;  /* 0x001c1f797e7e7589 */ /* 0x0008e200000e0000 */
[----:B------:R-:W-:-:S02]  /*26a90*/  SEL R104, R105, R37, P0 ;  /* 0x0000002569687207 */ /* 0x000fc40000000000 */
[----:B--2---:R-:W-:Y:S02]  /*26aa0*/  SEL R0, R111, R2, P0 ;  /* 0x000000026f007207 */ /* 0x004fe40000000000 */
[----:B------:R-:W-:Y:S02]  /*26ab0*/  SEL R111, R2, R111, P0 ;  /* 0x0000006f026f7207 */ /* 0x000fe40000000000 */
[----:B------:R-:W-:Y:S02]  /*26ac0*/  SEL R2, R110, R90, P0 ;  /* 0x0000005a6e027207 */ /* 0x000fe40000000000 */
[----:B------:R-:W-:Y:S02]  /*26ad0*/  SEL R110, R90, R110, P0 ;  /* 0x0000006e5a6e7207 */ /* 0x000fe40000000000 */
[----:B----4-:R-:W-:Y:S02]  /*26ae0*/  SEL R121, R123, R82, P0 ;  /* 0x000000527b797207 */ /* 0x010fe40000000000 */
[----:B------:R-:W-:-:S02]  /*26af0*/  SEL R123, R82, R123, P0 ;  /* 0x0000007b527b7207 */ /* 0x000fc40000000000 */
[----:B------:R-:W-:Y:S02]  /*26b00*/  SEL R82, R83, R51, P0 ;  /* 0x0000003353527207 */ /* 0x000fe40000000000 */
[----:B------:R-:W-:Y:S02]  /*26b10*/  SEL R90, R91, R47, P0 ;  /* 0x0000002f5b5a7207 */ /* 0x000fe40000000000 */
[----:B0-----:R-:W-:Y:S02]  /*26b20*/  SEL R106, R107, R39, P0 ;  /* 0x000000276b6a7207 */ /* 0x001fe40000000000 */
[----:B-1----:R-:W-:Y:S02]  /*26b30*/  SEL R108, R109, R36, P0 ;  /* 0x000000246d6c7207 */ /* 0x002fe40000000000 */
[----:B------:R-:W-:Y:S02]  /*26b40*/  SEL R83, R51, R83, P0 ;  /* 0x0000005333537207 */ /* 0x000fe40000000000 */
[----:B------:R-:W-:-:S02]  /*26b50*/  SEL R91, R47, R91, P0 ;  /* 0x0000005b2f5b7207 */ /* 0x000fc40000000000 */
[----:B------:R-:W-:Y:S02]  /*26b60*/  SEL R105, R37, R105, P0 ;  /* 0x0000006925697207 */ /* 0x000fe40000000000 */
[----:B------:R-:W-:Y:S02]  /*26b70*/  SEL R107, R39, R107, P0 ;  /* 0x0000006b276b7207 */ /* 0x000fe40000000000 */
[----:B---3--:R-:W-:-:S07]  /*26b80*/  SEL R109, R36, R109, P0 ;  /* 0x0000006d246d7207 */ /* 0x008fce0000000000 */
.L_x_7115:
        /* <DEDUP_REMOVED lines=62> */
[----:B------:R1:W-:Y:S01]  /*26f70*/  STSM.16.M88.4 [R163], R44 ;  /* 0x0000002ca3007844 */ /* 0x0003e20000000200 */
[----:B------:R-:W-:Y:S02]  /*26f80*/  F2FP.BF16.F32.PACK_AB R14, R59, R57 ;  /* 0x000000393b0e723e */ /* 0x000fe400000010ff */
[----:B------:R-:W-:Y:S02]  /*26f90*/  F2FP.BF16.F32.PACK_AB R15, R109, R107 ;  /* 0x0000006b6d0f723e */ /* 0x000fe400000010ff */
[----:B------:R-:W-:Y:S02]  /*26fa0*/  ISETP.NE.U32.AND P0, PT, RZ, UR4, PT ;  /* 0x00000004ff007c0c */ /* 0x000fe4000bf05070 */
[----:B----4-:R-:W-:Y:S01]  /*26fb0*/  F2FP.BF16.F32.PACK_AB R36, R62, R60 ;  /* 0x0000003c3e24723e */ /* 0x010fe200000010ff */
[----:B------:R4:W-:Y:S01]  /*26fc0*/  STSM.16.M88.4 [R164], R12 ;  /* 0x0000000ca4007844 */ /* 0x0009e20000000200 */
        /* <DEDUP_REMOVED lines=14> */
[----:B----4-:R-:W-:Y:S01]  /*270b0*/  @P3 IADD3 R12, P1, R130, UR6, RZ ;  /* 0x00000006820c3c10 */ /* 0x010fe2000ff3e0ff */
[----:B------:R-:W-:Y:S02]  /*270c0*/  ULDC UR6, c[0x0][0xa88] ;  /* 0x0002a20000067ab9 */ /* 0x000fe40000000800 */
[----:B------:R-:W-:Y:S02]  /*270d0*/  MOV R43, UR6 ;  /* 0x00000006002b7c02 */ /* 0x000fe40008000f00 */
[----:B------:R-:W-:Y:S01]  /*270e0*/  @P3 IADD3.X R13, R129, UR7, RZ, P1, !PT ;  /* 0x00000007810d3c10 */ /* 0x000fe20008ffe4ff */
[----:B0-----:R0:W1:Y:S04]  /*270f0*/  LDC.64 R36, c[0x0][R46+0x218] ;  /* 0x000086002e247b82 */ /* 0x0010680000000a00 */
[----:B------:R2:W5:Y:S01]  /*27100*/  @P3 LDG.E R43, desc[UR50][R12.64] ;  /* 0x000000320c2b3981 */ /* 0x000562000c1e1900 */
[----:B------:R-:W-:-:S03]  /*27110*/  ISETP.NE.AND P1, PT, R125, 0x1, PT ;  /* 0x000000017d00780c */ /* 0x000fc60003f25270 */
[----:B------:R0:W3:Y:S08]  /*27120*/  LDC.64 R14, c[0x0][R46+0x228] ;  /* 0x00008a002e0e7b82 */ /* 0x0000f00000000a00 */
[----:B--2---:R0:W2:Y:S01]  /*27130*/  LDC.64 R12, c[0x0][R46+0x220] ;  /* 0x000088002e0c7b82 */ /* 0x0040a20000000a00 */
[----:B------:R-:W-:Y:S05]  /*27140*/  @P3 BRA `(.L_x_6795) ;  /* 0x0000000000103947 */ /* 0x000fea0003800000 */
[----:B------:R-:W-:Y:S05]  /*27150*/  @!P0 BRA `(.L_x_6795) ;  /* 0x00000000000c8947 */ /* 0x000fea0003800000 */
[----:B------:R-:W4:Y:S04]  /*27160*/  LDG.E R38, desc[UR50][R40.64] ;  /* 0x0000003228267981 */ /* 0x000f28000c1e1900 */
[----:B-----5:R-:W4:Y:S02]  /*27170*/  LDG.E R43, desc[UR50][R40.64+0x4] ;  /* 0x00000432282b7981 */ /* 0x020f24000c1e1900 */
[----:B----4-:R-:W-:-:S07]  /*27180*/  IMAD.IADD R43, R43, 0x1, -R38 ;  /* 0x000000012b2b7824 */ /* 0x010fce00078e0a26 */
.L_x_6795:
[----:B------:R-:W4:Y:S01]  /*27190*/  LDL.LU R11, [R1+0x60] ;  /* 0x00006000010b7983 */ /* 0x000f220000300800 */
[----:B------:R0:W3:Y:S03]  /*271a0*/  LDC.64 R40, c[0x0][R46+0x210] ;  /* 0x000084002e287b82 */ /* 0x0000e60000000a00 */
[----:B------:R-:W2:Y:S04]  /*271b0*/  LDL.LU R38, [R1+0x70] ;  /* 0x0000700001267983 */ /* 0x000ea80000300800 */
[----:B------:R-:W3:Y:S01]  /*271c0*/  LDL R42, [R1+0x5c] ;  /* 0x00005c00012a7983 */ /* 0x000ee20000100800 */
[----:B------:R-:W-:Y:S01]  /*271d0*/  ISETP.NE.U32.AND P0, PT, RZ, UR4, PT ;  /* 0x00000004ff007c0c */ /* 0x000fe2000bf05070 */
[----:B------:R-:W3:Y:S02]  /*271e0*/  @P1 LDC R127, c[0x0][0xbec] ;  /* 0x0002fb00ff7f1b82 */ /* 0x000ee40000000800 */
[----:B------:R-:W3:Y:S04]  /*271f0*/  LDL R131, [R1+0x48] ;  /* 0x0000480001837983 */ /* 0x000ee80000100800 */
[----:B------:R-:W3:Y:S01]  /*27200*/  LDL R130, [R1+0x74] ;  /* 0x0000740001827983 */ /* 0x000ee20000100800 */
[----:B------:R-:W-:Y:S01]  /*27210*/  ISETP.NE.AND.EX P0, PT, RZ, UR5, PT, P0 ;  /* 0x00000005ff007c0c */ /* 0x000fe2000bf05300 */
[----:B------:R-:W3:Y:S02]  /*27220*/  @P1 LDC R129, c[0x0][0xbf0] ;  /* 0x0002fc00ff811b82 */ /* 0x000ee40000000800 */
[----:B------:R-:W3:Y:S04]  /*27230*/  LDL R132, [R1+0x140] ;  /* 0x0001400001847983 */ /* 0x000ee80000100800 */
[----:B0-----:R-:W3:Y:S01]  /*27240*/  LDL R46, [R1+0xd4] ;  /* 0x0000d400012e7983 */ /* 0x001ee20000100800 */
[----:B----4-:R-:W-:-:S02]  /*27250*/  SEL R11, R11, RZ, !P0 ;  /* 0x000000ff0b0b7207 */ /* 0x010fc40004000000 */
[----:B--2---:R-:W-:-:S03]  /*27260*/  SEL R45, R38, RZ, !P0 ;  /* 0x000000ff262d7207 */ /* 0x004fc60004000000 */
[----:B------:R-:W-:Y:S01]  /*27270*/  IMAD R13, R13, R11, RZ ;  /* 0x0000000b0d0d7224 */ /* 0x000fe200078e02ff */
[----:B------:R-:W0:Y:S03]  /*27280*/  LDC.64 R38, c[0x0][0xba8] ;  /* 0x0002ea00ff267b82 */ /* 0x000e260000000a00 */
[C---:B------:R-:W-:Y:S02]  /*27290*/  IMAD R47, R12.reuse, R45, R13 ;  /* 0x0000002d0c2f7224 */ /* 0x040fe400078e020d */
[----:B-1----:R-:W-:Y:S02]  /*272a0*/  IMAD R45, R37, R225, RZ ;  /* 0x000000e1252d7224 */ /* 0x002fe400078e02ff */
[----:B------:R-:W-:-:S04]  /*272b0*/  IMAD.WIDE.U32 R12, R12, R11, RZ ;  /* 0x0000000b0c0c7225 */ /* 0x000fc800078e00ff */
[----:B------:R-:W-:-:S04]  /*272c0*/  IMAD.WIDE.U32 R36, R36, R225, RZ ;  /* 0x000000e124247225 */ /* 0x000fc800078e00ff */
[----:B---3--:R-:W-:Y:S01]  /*272d0*/  IMAD.IADD R42, R42, 0x1, R131 ;  /* 0x000000012a2a7824 */ /* 0x008fe200078e0283 */
[----:B-----5:R-:W-:Y:S01]  /*272e0*/  IADD3 R44, P0, P3, R12, R36, R128 ;  /* 0x000000240c2c7210 */ /* 0x020fe20007b1e080 */
[----:B------:R-:W-:Y:S02]  /*272f0*/  IMAD.IADD R126, R13, 0x1, R47 ;  /* 0x000000010d7e7824 */ /* 0x000fe400078e022f */
[----:B------:R-:W-:Y:S01]  /*27300*/  @P1 IMAD.HI.U32 R12, R42, R127, RZ ;  /* 0x0000007f2a0c1227 */ /* 0x000fe200078e00ff */
[----:B------:R-:W-:-:S03]  /*27310*/  SEL R13, R130, RZ, P2 ;  /* 0x000000ff820d7207 */ /* 0x000fc60001000000 */
[----:B------:R-:W-:Y:S01]  /*27320*/  IMAD.IADD R45, R37, 0x1, R45 ;  /* 0x00000001252d7824 */ /* 0x000fe200078e022d */
[----:B0-----:R-:W0:Y:S01]  /*27330*/  @!P2 LDC R38, c[0x0][0xb50] ;  /* 0x0002d400ff26ab82 */ /* 0x001e220000000800 */
[----:B------:R-:W-:Y:S01]  /*27340*/  IMAD.MOV.U32 R37, RZ, RZ, R42 ;  /* 0x000000ffff257224 */ /* 0x000fe200078e002a */
[----:B------:R-:W-:Y:S01]  /*27350*/  @P1 SHF.R.U32.HI R37, RZ, R129, R12 ;  /* 0x00000081ff251219 */ /* 0x000fe2000001160c */
[-C--:B------:R-:W-:Y:S01]  /*27360*/  IMAD R47, R15, R13.reuse, RZ ;  /* 0x0000000d0f2f7224 */ /* 0x080fe200078e02ff */
[----:B------:R-:W-:Y:S01]  /*27370*/  SHF.R.S32.HI R36, RZ, 0x1f, R128 ;  /* 0x0000001fff247819 */ /* 0x000fe20000011480 */
[----:B------:R-:W-:-:S03]  /*27380*/  IMAD.WIDE.U32 R14, R14, R13, RZ ;  /* 0x0000000d0e0e7225 */ /* 0x000fc600078e00ff */
[----:B------:R-:W1:Y:S01]  /*27390*/  @!P2 LDC R39, c[0x0][0xb54] ;  /* 0x0002d500ff27ab82 */ /* 0x000e620000000800 */
[----:B------:R-:W-:Y:S01]  /*273a0*/  IMAD.MOV R13, RZ, RZ, -R37 ;  /* 0x000000ffff0d7224 */ /* 0x000fe200078e0a25 */
[----:B------:R-:W-:Y:S01]  /*273b0*/  IADD3.X R45, R126, R45, R36, P0, P3 ;  /* 0x0000002d7e2d7210 */ /* 0x000fe200007e6424 */
[----:B------:R-:W-:Y:S01]  /*273c0*/  IMAD.IADD R47, R15, 0x1, R47 ;  /* 0x000000010f2f7824 */ /* 0x000fe200078e022f */
[----:B------:R-:W-:Y:S01]  /*273d0*/  IADD3 R14, P0, P3, R37, R44, R14 ;  /* 0x0000002c250e7210 */ /* 0x000fe20007b1e00e */
[----:B------:R-:W-:Y:S01]  /*273e0*/  IMAD R13, R125, R13, R42 ;  /* 0x0000000d7d0d7224 */ /* 0x000fe200078e022a */
[----:B------:R-:W-:-:S04]  /*273f0*/  SHF.R.S32.HI R12, RZ, 0x1f, R37 ;  /* 0x0000001fff0c7819 */ /* 0x000fc80000011425 */
[----:B------:R-:W-:Y:S01]  /*27400*/  IADD3.X R15, R12, R45, R47, P0, P3 ;  /* 0x0000002d0c0f7210 */ /* 0x000fe200007e642f */
[-C--:B------:R-:W-:Y:S01]  /*27410*/  IMAD R12, R41, R13.reuse, RZ ;  /* 0x0000000d290c7224 */ /* 0x080fe200078e02ff */
[----:B------:R-:W-:Y:S01]  /*27420*/  SHF.R.S32.HI R37, RZ, 0x1f, R13 ;  /* 0x0000001fff257819 */ /* 0x000fe2000001140d */
[----:B------:R-:W-:-:S04]  /*27430*/  IMAD.WIDE.U32 R14, R40, R13, R14 ;  /* 0x0000000d280e7225 */ /* 0x000fc800078e000e */
[----:B------:R-:W-:Y:S01]  /*27440*/  IMAD R37, R40, R37, R12 ;  /* 0x0000002528257224 */ /* 0x000fe200078e020c */
[----:B0-----:R-:W-:-:S03]  /*27450*/  LEA R40, P0, R14, R38, 0x2 ;  /* 0x000000260e287211 */ /* 0x001fc600078010ff */
[----:B------:R-:W-:-:S05]  /*27460*/  IMAD.IADD R12, R15, 0x1, R37 ;  /* 0x000000010f0c7824 */ /* 0x000fca00078e0225 */
[----:B-1----:R-:W-:Y:S02]  /*27470*/  LEA.HI.X R41, R14, R39, R12, 0x2, P0 ;  /* 0x000000270e297211 */ /* 0x002fe400000f140c */
[----:B------:R-:W-:Y:S01]  /*27480*/  SHFL.IDX PT, R12, R40, RZ, 0x1c1f ;  /* 0x001c1fff280c7589 */ /* 0x000fe200000e0000 */
[----:B------:R-:W-:-:S03]  /*27490*/  IMAD.IADD R37, R132, 0x1, R131 ;  /* 0x0000000184257824 */ /* 0x000fc600078e0283 */
        /* <DEDUP_REMOVED lines=11> */
[----:B------:R-:W-:Y:S01]  /*27550*/  IADD3 R0, R167, -0x80, RZ ;  /* 0xffffff80a7007810 */ /* 0x000fe20007ffe0ff */
[----:B------:R-:W1:Y:S01]  /*27560*/  @P1 LDC R9, c[0x0][0xbec] ;  /* 0x0002fb00ff091b82 */ /* 0x000e620000000800 */
[----:B------:R-:W-:Y:S02]  /*27570*/  ULDC.64 UR4, c[0x0][0xaa0] ;  /* 0x0002a80000047ab9 */ /* 0x000fe40000000a00 */
[----:B------:R-:W-:-:S04]  /*27580*/  SHF.R.S32.HI R3, RZ, 0x1f, R0 ;  /* 0x0000001fff037819 */ /* 0x000fc80000011400 */
[----:B------:R-:W-:Y:S01]  /*27590*/  LEA.HI R3, R3, R0, RZ, 0x3 ;  /* 0x0000000003037211 */ /* 0x000fe200078f18ff */
[----:B0-----:R-:W0:Y:S03]  /*275a0*/  @P1 LDC R13, c[0x0][0xbf0] ;  /* 0x0002fc00ff0d1b82 */ /* 0x001e260000000800 */
        /* <DEDUP_REMOVED lines=17> */
[----:B------:R-:W5:Y:S01]  /*276c0*/  LD.E.128 R24, desc[UR50][R24.64] ;  /* 0x0000003218187980 */ /* 0x000f62000c101d00 */
[----:B------:R-:W-:Y:S02]  /*276d0*/  LOP3.LUT R32, R33, 0x380, RZ, 0xc0, !PT ;  /* 0x0000038021207812 */ /* 0x000fe400078ec0ff */
[----:B------:R-:W-:-:S02]  /*276e0*/  SHF.R.U64 R52, R52, 0x3, RZ ;  /* 0x0000000334347819 */ /* 0x000fc400000012ff */
        /* <DEDUP_REMOVED lines=19> */
[----:B------:R-:W-:Y:S01]  /*27820*/  LOP3.LUT R0, R3, 0x380, RZ, 0xc0, !PT ;  /* 0x0000038003007812 */ /* 0x000fe200078ec0ff */
[----:B------:R-:W-:Y:S01]  /*27830*/  IMAD.X R73, RZ, RZ, R81, P3 ;  /* 0x000000ffff497224 */ /* 0x000fe200018e0651 */
        /* <DEDUP_REMOVED lines=8> */
[----:B------:R-:W-:Y:S02]  /*278c0*/  LOP3.LUT R56, R57, 0x380, RZ, 0xc0, !PT ;  /* 0x0000038039387812 */ /* 0x000fe400078ec0ff */
[----:B------:R-:W-:Y:S01]  /*278d0*/  LOP3.LUT R60, R61, 0x380, RZ, 0xc0, !PT ;  /* 0x000003803d3c7812 */ /* 0x000fe200078ec0ff */
[----:B------:R-:W5:Y:S01]  /*278e0*/  LD.E.128 R48, desc[UR50][R48.64] ;  /* 0x0000003230307980 */ /* 0x000f62000c101d00 */
[----:B------:R-:W-:-:S02]  /*278f0*/  LOP3.LUT R64, R65, 0x380, RZ, 0xc0, !PT ;  /* 0x0000038041407812 */ /* 0x000fc400078ec0ff */
[----:B------:R-:W-:Y:S02]  /*27900*/  LOP3.LUT R68, R69, 0x380, RZ, 0xc0, !PT ;  /* 0x0000038045447812 */ /* 0x000fe400078ec0ff */
[----:B------:R-:W-:Y:S02]  /*27910*/  LOP3.LUT R5, R80, 0x380, RZ, 0xc0, !PT ;  /* 0x0000038050057812 */ /* 0x000fe400078ec0ff */
[----:B------:R-:W-:Y:S01]  /*27920*/  LOP3.LUT R72, R0, R3, RZ, 0x3c, !PT ;  /* 0x0000000300487212 */ /* 0x000fe200078e3cff */
[----:B------:R-:W-:Y:S01]  /*27930*/  IMAD R3, R36, UR4, RZ ;  /* 0x0000000424037c24 */ /* 0x000fe2000f8e02ff */
[----:B------:R-:W-:Y:S02]  /*27940*/  SHF.R.U64 R56, R56, 0x3, RZ ;  /* 0x0000000338387819 */ /* 0x000fe400000012ff */
[----:B------:R-:W-:Y:S02]  /*27950*/  SHF.R.U64 R60, R60, 0x3, RZ ;  /* 0x000000033c3c7819 */ /* 0x000fe400000012ff */
[----:B------:R-:W-:-:S02]  /*27960*/  SHF.R.U64 R64, R64, 0x3, RZ ;  /* 0x0000000340407819 */ /* 0x000fc400000012ff */
[----:B------:R-:W-:Y:S01]  /*27970*/  SHF.R.U64 R68, R68, 0x3, RZ ;  /* 0x0000000344447819 */ /* 0x000fe200000012ff */
[C---:B------:R-:W-:Y:S01]  /*27980*/  IMAD R3, R128.reuse, UR5, R3 ;  /* 0x0000000580037c24 */ /* 0x040fe2000f8e0203 */
[----:B------:R-:W-:Y:S01]  /*27990*/  SHF.R.U64 R5, R5, 0x3, RZ ;  /* 0x0000000305057819 */ /* 0x000fe200000012ff */
        /* <DEDUP_REMOVED lines=14> */
[----:B------:R-:W-:-:S02]  /*27a80*/  IMAD.IADD R12, R131, 0x1, R0 ;  /* 0x00000001830c7824 */ /* 0x000fc400078e0200 */
[C---:B------:R-:W-:Y:S01]  /*27a90*/  IMAD.WIDE.U32 R128, R225.reuse, UR4, R128 ;  /* 0x00000004e1807c25 */ /* 0x040fe2000f8e0080 */
[----:B------:R2:W5:Y:S01]  /*27aa0*/  LD.E.128 R4, desc[UR50][R80.64] ;  /* 0x0000003250047980 */ /* 0x000562000c101d00 */
[----:B------:R-:W-:Y:S02]  /*27ab0*/  SHF.R.S32.HI R8, RZ, 0x1f, R11 ;  /* 0x0000001fff087819 */ /* 0x000fe4000001140b */
[----:B-1----:R-:W-:Y:S01]  /*27ac0*/  @P1 IMAD.HI.U32 R0, R12, R9, RZ ;  /* 0x000000090c001227 */ /* 0x002fe200078e00ff */
        /* <DEDUP_REMOVED lines=10> */
[----:B------:R-:W-:Y:S01]  /*27b70*/  IMAD R129, R225, UR5, R129 ;  /* 0x00000005e1817c24 */ /* 0x000fe2000f8e0281 */
[----:B------:R-:W-:Y:S01]  /*27b80*/  ULDC.64 UR4, c[0x0][0xaf0] ;  /* 0x0002bc0000047ab9 */ /* 0x000fe20000000a00 */
[----:B------:R-:W-:Y:S01]  /*27b90*/  IMAD.MOV.U32 R3, RZ, RZ, R12 ;  /* 0x000000ffff037224 */ /* 0x000fe200078e000c */
[----:B0-----:R-:W-:Y:S01]  /*27ba0*/  @P1 SHF.R.U32.HI R3, RZ, R13, R0 ;  /* 0x0000000dff031219 */ /* 0x001fe20000011600 */
[----:B------:R-:W-:-:S03]  /*27bb0*/  IMAD R8, R8, UR4, RZ ;  /* 0x0000000408087c24 */ /* 0x000fc6000f8e02ff */
[----:B------:R-:W-:Y:S01]  /*27bc0*/  SHF.R.S32.HI R0, RZ, 0x1f, R3 ;  /* 0x0000001fff007819 */ /* 0x000fe20000011403 */
[C---:B------:R-:W-:Y:S02]  /*27bd0*/  IMAD R9, R11.reuse, UR5, R8 ;  /* 0x000000050b097c24 */ /* 0x040fe4000f8e0208 */
[----:B------:R-:W-:Y:S01]  /*27be0*/  IMAD.WIDE.U32 R128, R11, UR4, R128 ;  /* 0x000000040b807c25 */ /* 0x000fe2000f8e0080 */
[----:B------:R-:W-:-:S03]  /*27bf0*/  ULDC.64 UR4, c[0x0][0xae0] ;  /* 0x0002b80000047ab9 */ /* 0x000fc60000000a00 */
[----:B------:R-:W-:Y:S02]  /*27c00*/  IMAD.MOV R10, RZ, RZ, -R3 ;  /* 0x000000ffff0a7224 */ /* 0x000fe400078e0a03 */
        /* <DEDUP_REMOVED lines=9> */
[----:B-1----:R0:W-:Y:S01]  /*27ca0*/  SYNCS.ARRIVE.TRANS64.RED.A1T0 RZ, [R0+URZ], RZ ;  /* 0x000000ff00ff79a7 */ /* 0x0021e2000810043f */
        /* <DEDUP_REMOVED lines=8> */
[----:B------:R-:W-:-:S03]  /*27d30*/  IADD3 R39, R21, 0x80, RZ ;  /* 0x0000008015277810 */ /* 0x000fc60007ffe0ff */
[----:B------:R-:W-:Y:S01]  /*27d40*/  LEA.HI.X R128, R128, UR5, R3, 0x1, P0 ;  /* 0x0000000580807c11 */ /* 0x000fe200080f0c03 */
[----:B--2---:R-:W-:Y:S06]  /*27d50*/  BRA.DIV UR4, `(.L_x_6797) ;  /* 0x0000010a04f47947 */ /* 0x004fec000b800000 */
[----:B------:R0:W1:Y:S04]  /*27d60*/  SHFL.IDX PT, R0, R128, RZ, 0x181f ;  /* 0x00181fff80007589 */ /* 0x00006800000e0000 */
[----:B------:R0:W2:Y:S02]  /*27d70*/  SHFL.IDX PT, R14, R20, RZ, 0x181f ;  /* 0x00181fff140e7589 */ /* 0x0000a400000e0000 */
.L_x_7118:
[----:B------:R-:W-:Y:S01]  /*27d80*/  IMAD.IADD R37, R2, 0x1, R131 ;  /* 0x0000000102257824 */ /* 0x000fe200078e0283 */
        /* <DEDUP_REMOVED lines=22> */
.L_x_6799:
[----:B------:R-:W-:Y:S05]  /*27ef0*/  BSYNC B1 ;  /* 0x0000000000017941 */ /* 0x000fea0003800000 */
.L_x_6798:
[----:B------:R-:W-:Y:S01]  /*27f00*/  UMOV UR4, 0xffffffff ;  /* 0xffffffff00047882 */ /* 0x000fe20000000000 */
[----:B---3-5:R-:W-:Y:S02]  /*27f10*/  SHF.R.S32.HI R6, RZ, 0x1f, R39 ;  /* 0x0000001fff067819 */ /* 0x028fe40000011427 */
[----:B------:R-:W-:Y:S01]  /*27f20*/  SHF.R.S32.HI R7, RZ, 0x1f, R77 ;  /* 0x0000001fff077819 */ /* 0x000fe2000001144d */
[----:B------:R-:W-:Y:S06]  /*27f30*/  BRA.DIV UR4, `(.L_x_6800) ;  /* 0x0000010a04b07947 */ /* 0x000fec000b800000 */
[----:B-1----:R1:W3:Y:S04]  /*27f40*/  SHFL.IDX PT, R0, R128, 0x1, 0x181f ;  /* 0x00381f0080007f89 */ /* 0x0022e800000e0000 */
[----:B--2---:R1:W2:Y:S02]  /*27f50*/  SHFL.IDX PT, R14, R20, 0x1, 0x181f ;  /* 0x00381f00140e7f89 */ /* 0x0042a400000e0000 */
.L_x_7122:
        /* <DEDUP_REMOVED lines=17> */
.L_x_6802:
[----:B------:R-:W-:Y:S05]  /*28070*/  BSYNC B1 ;  /* 0x0000000000017941 */ /* 0x000fea0003800000 */
.L_x_6801:
[----:B------:R-:W-:-:S03]  /*28080*/  UMOV UR4, 0xffffffff ;  /* 0xffffffff00047882 */ /* 0x000fc60000000000 */
[----:B------:R-:W-:Y:S05]  /*28090*/  BRA.DIV UR4, `(.L_x_6803) ;  /* 0x0000010a04a07947 */ /* 0x000fea000b800000 */
[----:B---3--:R3:W0:Y:S04]  /*280a0*/  SHFL.IDX PT, R0, R128, 0x2, 0x181f ;  /* 0x00581f0080007f89 */ /* 0x00862800000e0000 */
[----:B--2-4-:R3:W2:Y:S02]  /*280b0*/  SHFL.IDX PT, R14, R20, 0x2, 0x181f ;  /* 0x00581f00140e7f89 */ /* 0x0146a400000e0000 */
.L_x_7126:
        /* <DEDUP_REMOVED lines=17> */
.L_x_6805:
[----:B------:R-:W-:Y:S05]  /*281d0*/  BSYNC B1 ;  /* 0x0000000000017941 */ /* 0x000fea0003800000 */
.L_x_6804:
[----:B------:R-:W-:-:S03]  /*281e0*/  UMOV UR4, 0xffffffff ;  /* 0xffffffff00047882 */ /* 0x000fc60000000000 */
[----:B------:R-:W-:Y:S05]  /*281f0*/  BRA.DIV UR4, `(.L_x_6806) ;  /* 0x0000010a04907947 */ /* 0x000fea000b800000 */
[----:B0-----:R0:W0:Y:S04]  /*28200*/  SHFL.IDX PT, R0, R128, 0x3, 0x181f ;  /* 0x00781f0080007f89 */ /* 0x00102800000e0000 */
[----:B--2-4-:R2:W4:Y:S02]  /*28210*/  SHFL.IDX PT, R14, R20, 0x3, 0x181f ;  /* 0x00781f00140e7f89 */ /* 0x01452400000e0000 */
.L_x_7130:
        /* <DEDUP_REMOVED lines=18> */
.L_x_6796:
[----:B------:R-:W-:Y:S01]  /*28340*/  ULDC.64 UR4, c[0x0][0xb08] ;  /* 0x0002c20000047ab9 */ /* 0x000fe20000000a00 */
[----:B------:R-:W1:Y:S01]  /*28350*/  @P1 LDC R41, c[0x0][0xbec] ;  /* 0x0002fb00ff291b82 */ /* 0x000e620000000800 */
[----:B0-----:R-:W-:Y:S01]  /*28360*/  IMAD R15, R36, UR4, RZ ;  /* 0x00000004240f7c24 */ /* 0x001fe2000f8e02ff */
[----:B------:R-:W-:Y:S01]  /*28370*/  SHF.R.S32.HI R14, RZ, 0x1f, R11 ;  /* 0x0000001fff0e7819 */ /* 0x000fe2000001140b */
[----:B------:R-:W-:-:S04]  /*28380*/  IMAD.WIDE.U32 R12, R128, UR4, RZ ;  /* 0x00000004800c7c25 */ /* 0x000fc8000f8e00ff */
[----:B------:R-:W-:Y:S01]  /*28390*/  IMAD R15, R128, UR5, R15 ;  /* 0x00000005800f7c24 */ /* 0x000fe2000f8e020f */
[----:B------:R-:W0:Y:S01]  /*283a0*/  @P1 LDC R36, c[0x0][0xbf0] ;  /* 0x0002fc00ff241b82 */ /* 0x000e220000000800 */
[----:B------:R-:W-:Y:S02]  /*283b0*/  ULDC.64 UR4, c[0x0][0xb38] ;  /* 0x0002ce0000047ab9 */ /* 0x000fe40000000a00 */
        /* <DEDUP_REMOVED lines=38> */
.L_x_7133:
[----:B------:R-:W-:Y:S01]  /*28620*/  ISETP.GE.AND P0, PT, R37, R38, PT ;  /* 0x000000262500720c */ /* 0x000fe20003f06270 */
[----:B------:R-:W-:-:S12]  /*28630*/  BSSY B1, `(.L_x_6809) ;  /* 0x00000c6000017945 */ /* 0x000fd80003800000 */
[----:B------:R-:W-:Y:S05]  /*28640*/  @P0 BRA `(.L_x_6810) ;  /* 0x0000000c00100947 */ /* 0x000fea0003800000 */
[----:B------:R-:W3:Y:S01]  /*28650*/  LDL R36, [R1+0x54] ;  /* 0x0000540001247983 */ /* 0x000ee20000100800 */
[----:B------:R-:W-:-:S03]  /*28660*/  ULDC UR4, c[0x0][0xac8] ;  /* 0x0002b20000047ab9 */ /* 0x000fc60000000800 */
[----:B------:R-:W4:Y:S04]  /*28670*/  LDL R46, [R1+0xd0] ;  /* 0x0000d000012e7983 */ /* 0x000f280000100800 */
[----:B------:R-:W5:Y:S04]  /*28680*/  LDL R80, [R1+0xcc] ;  /* 0x0000cc0001507983 */ /* 0x000f680000100800 */
[----:B------:R-:W2:Y:S04]  /*28690*/  LDL R125, [R1+0x130] ;  /* 0x00013000017d7983 */ /* 0x000ea80000100800 */
        /* <DEDUP_REMOVED lines=8> */
[----:B------:R-:W2:Y:S01]  /*28720*/  LDL R45, [R1+0xb8] ;  /* 0x0000b800012d7983 */ /* 0x000ea20000100800 */
[----:B---3--:R-:W-:-:S02]  /*28730*/  ISETP.GE.AND P2, PT, R36, UR4, PT ;  /* 0x0000000424007c0c */ /* 0x008fc4000bf46270 */
[----:B----4-:R-:W-:Y:S02]  /*28740*/  ISETP.GE.AND P3, PT, R46, UR4, PT ;  /* 0x000000042e007c0c */ /* 0x010fe4000bf66270 */
[----:B-----5:R-:W-:-:S09]  /*28750*/  ISETP.GE.AND P0, PT, R80, UR4, PT ;  /* 0x0000000450007c0c */ /* 0x020fd2000bf06270 */
[----:B--2---:R-:W-:Y:S02]  /*28760*/  @!P2 IMAD.MOV.U32 R14, RZ, RZ, R43 ;  /* 0x000000ffff0ea224 */ /* 0x004fe400078e002b */
[----:B-1----:R-:W-:Y:S01]  /*28770*/  @!P2 IMAD.MOV.U32 R15, RZ, RZ, R42 ;  /* 0x000000ffff0fa224 */ /* 0x002fe200078e002a */
[----:B------:R-:W-:Y:S01]  /*28780*/  @!P3 LEA R12, P4, R46, R43, 0x2 ;  /* 0x0000002b2e0cb211 */ /* 0x000fe200078810ff */
[----:B------:R-:W-:Y:S02]  /*28790*/  @!P2 IMAD.MOV.U32 R37, RZ, RZ, R2 ;  /* 0x000000ffff25a224 */ /* 0x000fe400078e0002 */
[----:B------:R-:W-:Y:S01]  /*287a0*/  @!P2 IMAD.WIDE R14, R36, 0x4, R14 ;  /* 0x00000004240ea825 */ /* 0x000fe200078e020e */
[----:B------:R-:W-:Y:S01]  /*287b0*/  @!P3 LEA.HI.X R13, R46, R42, R125, 0x2, P4 ;  /* 0x0000002a2e0db211 */ /* 0x000fe200020f147d */
[----:B------:R-:W2:Y:S02]  /*287c0*/  LDL R2, [R1+0xb0] ;  /* 0x0000b00001027983 */ /* 0x000ea40000100800 */
[----:B------:R-:W-:-:S02]  /*287d0*/  @!P2 IMAD.MOV.U32 R36, RZ, RZ, R0 ;  /* 0x000000ffff24a224 */ /* 0x000fc400078e0000 */
[----:B------:R-:W3:Y:S04]  /*287e0*/  LDL R46, [R1+0xb4] ;  /* 0x0000b400012e7983 */ /* 0x000ee80000100800 */
[----:B------:R1:W-:Y:S04]  /*287f0*/  @!P2 ST.E.64 desc[UR50][R14.64], R36 ;  /* 0x000000240e00a985 */ /* 0x0003e8000c101b32 */
[----:B------:R-:W4:Y:S01]  /*28800*/  LDL R125, [R1+0x11c] ;  /* 0x00011c00017d7983 */ /* 0x000f220000100800 */
[----:B------:R-:W-:Y:S02]  /*28810*/  ISETP.GE.AND P1, PT, R44, UR4, PT ;  /* 0x000000042c007c0c */ /* 0x000fe4000bf26270 */
[----:B------:R-:W-:Y:S01]  /*28820*/  @!P3 LOP3.LUT R111, R111, R110, RZ, 0x3c, !PT ;  /* 0x0000006e6f6fb212 */ /* 0x000fe200078e3cff */
[----:B------:R-:W5:Y:S01]  /*28830*/  LDL R0, [R1+0xa0] ;  /* 0x0000a00001007983 */ /* 0x000f620000100800 */
[----:B-1----:R-:W-:-:S03]  /*28840*/  @!P0 LEA R14, P4, R80, R43, 0x2 ;  /* 0x0000002b500e8211 */ /* 0x002fc600078810ff */
[----:B------:R-:W5:Y:S01]  /*28850*/  LDL R37, [R1+0x114] ;  /* 0x0001140001257983 */ /* 0x000f620000100800 */
[----:B------:R-:W-:-:S03]  /*28860*/  @!P0 LEA.HI.X R15, R80, R42, R126, 0x2, P4 ;  /* 0x0000002a500f8211 */ /* 0x000fc600020f147e */
[----:B------:R-:W5:Y:S04]  /*28870*/  LDL R36, [R1+0xa8] ;  /* 0x0000a80001247983 */ /* 0x000f680000100800 */
[----:B------:R-:W2:Y:S01]  /*28880*/  LDL R80, [R1+0x118] ;  /* 0x0001180001507983 */ /* 0x000ea20000100800 */
[----:B------:R-:W-:Y:S02]  /*28890*/  @!P3 LOP3.LUT R110, R111, R110, RZ, 0x3c, !PT ;  /* 0x0000006e6f6eb212 */ /* 0x000fe400078e3cff */
[----:B------:R-:W-:Y:S01]  /*288a0*/  @!P0 LOP3.LUT R113, R113, R112, RZ, 0x3c, !PT ;  /* 0x0000007071718212 */ /* 0x000fe200078e3cff */
[----:B------:R-:W5:Y:S01]  /*288b0*/  LDL R126, [R1+0xac] ;  /* 0x0000ac00017e7983 */ /* 0x000f620000100800 */
[----:B------:R-:W-:Y:S02]  /*288c0*/  @!P3 LOP3.LUT R111, R111, R110, RZ, 0x3c, !PT ;  /* 0x0000006e6f6fb212 */ /* 0x000fe400078e3cff */
[----:B------:R-:W-:-:S02]  /*288d0*/  ISETP.GE.AND P2, PT, R127, UR4, PT ;  /* 0x000000047f007c0c */ /* 0x000fc4000bf46270 */
[----:B------:R-:W-:Y:S01]  /*288e0*/  @!P0 LOP3.LUT R112, R113, R112, RZ, 0x3c, !PT ;  /* 0x0000007071708212 */ /* 0x000fe200078e3cff */
[----:B------:R1:W-:Y:S01]  /*288f0*/  @!P3 ST.E.64 desc[UR50][R12.64], R110 ;  /* 0x0000006e0c00b985 */ /* 0x0003e2000c101b32 */
[----:B------:R-:W-:Y:S02]  /*28900*/  @!P1 LOP3.LUT R115, R115, R114, RZ, 0x3c, !PT ;  /* 0x0000007273739212 */ /* 0x000fe400078e3cff */
[----:B------:R-:W-:Y:S02]  /*28910*/  ISETP.GE.AND P3, PT, R11, UR4, PT ;  /* 0x000000040b007c0c */ /* 0x000fe4000bf66270 */
[----:B------:R-:W-:Y:S02]  /*28920*/  @!P0 LOP3.LUT R113, R113, R112, RZ, 0x3c, !PT ;  /* 0x0000007071718212 */ /* 0x000fe400078e3cff */
[C---:B------:R-:W-:Y:S02]  /*28930*/  @!P1 LOP3.LUT R114, R115.reuse, R114, RZ, 0x3c, !PT ;  /* 0x0000007273729212 */ /* 0x040fe400078e3cff */
[----:B-1----:R-:W-:Y:S01]  /*28940*/  @!P1 LEA R12, P5, R44, R43, 0x2 ;  /* 0x0000002b2c0c9211 */ /* 0x002fe200078a10ff */
[----:B------:R1:W-:Y:S01]  /*28950*/  @!P0 ST.E.64 desc[UR50][R14.64], R112 ;  /* 0x000000700e008985 */ /* 0x0003e2000c101b32 */
[----:B------:R-:W-:-:S02]  /*28960*/  @!P1 LOP3.LUT R115, R115, R114, RZ, 0x3c, !PT ;  /* 0x0000007273739212 */ /* 0x000fc400078e3cff */
[----:B------:R-:W-:Y:S01]  /*28970*/  @!P1 LEA.HI.X R13, R44, R42, R129, 0x2, P5 ;  /* 0x0000002a2c0d9211 */ /* 0x000fe200028f1481 */
[----:B------:R-:W5:Y:S01]  /*28980*/  LDL R110, [R1+0x9c] ;  /* 0x00009c00016e7983 */ /* 0x000f620000100800 */
[----:B------:R-:W-:Y:S02]  /*28990*/  ISETP.GE.AND P0, PT, R81, UR4, PT ;  /* 0x0000000451007c0c */ /* 0x000fe4000bf06270 */
[-C--:B------:R-:W-:Y:S01]  /*289a0*/  @!P2 LOP3.LUT R117, R117, R116.reuse, RZ, 0x3c, !PT ;  /* 0x000000747575a212 */ /* 0x080fe200078e3cff */
[----:B------:R-:W5:Y:S03]  /*289b0*/  LDL R44, [R1+0x110] ;  /* 0x00011000012c7983 */ /* 0x000f660000100800 */
[----:B------:R-:W-:Y:S01]  /*289c0*/  @!P2 LOP3.LUT R116, R117, R116, RZ, 0x3c, !PT ;  /* 0x000000747574a212 */ /* 0x000fe200078e3cff */
[----:B------:R0:W-:Y:S01]  /*289d0*/  @!P1 ST.E.64 desc[UR50][R12.64], R114 ;  /* 0x000000720c009985 */ /* 0x0001e2000c101b32 */
[----:B-1----:R-:W-:-:S02]  /*289e0*/  @!P2 LEA R14, P4, R127, R43, 0x2 ;  /* 0x0000002b7f0ea211 */ /* 0x002fc400078810ff */
[----:B------:R-:W-:Y:S01]  /*289f0*/  @!P3 LOP3.LUT R119, R119, R118, RZ, 0x3c, !PT ;  /* 0x000000767777b212 */ /* 0x000fe200078e3cff */
[----:B------:R-:W5:Y:S01]  /*28a00*/  LDL R112, [R1+0x10c] ;  /* 0x00010c0001707983 */ /* 0x000f620000100800 */
[----:B------:R-:W-:Y:S02]  /*28a10*/  ISETP.GE.AND P1, PT, R45, UR4, PT ;  /* 0x000000042d007c0c */ /* 0x000fe4000bf26270 */
[----:B------:R-:W-:Y:S01]  /*28a20*/  @!P2 LEA.HI.X R15, R127, R42, R128, 0x2, P4 ;  /* 0x0000002a7f0fa211 */ /* 0x000fe200020f1480 */
[----:B------:R-:W5:Y:S01]  /*28a30*/  LDL R111, [R1+0xfc] ;  /* 0x0000fc00016f7983 */ /* 0x000f620000100800 */
[----:B------:R-:W-:Y:S02]  /*28a40*/  @!P2 LOP3.LUT R117, R117, R116, RZ, 0x3c, !PT ;  /* 0x000000747575a212 */ /* 0x000fe400078e3cff */
[----:B0-----:R-:W-:-:S04]  /*28a50*/  @!P3 LEA R12, P5, R11, R43, 0x2 ;  /* 0x0000002b0b0cb211 */ /* 0x001fc800078a10ff */
[----:B------:R-:W-:Y:S02]  /*28a60*/  @!P3 LEA.HI.X R13, R11, R42, R47, 0x2, P5 ;  /* 0x0000002a0b0db211 */ /* 0x000fe400028f142f */
[----:B------:R-:W5:Y:S01]  /*28a70*/  LDL R11, [R1+0xa4] ;  /* 0x0000a400010b7983 */ /* 0x000f620000100800 */
[----:B------:R-:W-:Y:S02]  /*28a80*/  @!P3 LOP3.LUT R118, R119, R118, RZ, 0x3c, !PT ;  /* 0x000000767776b212 */ /* 0x000fe400078e3cff */
[----:B------:R-:W-:Y:S01]  /*28a90*/  @!P0 LOP3.LUT R121, R121, R120, RZ, 0x3c, !PT ;  /* 0x0000007879798212 */ /* 0x000fe200078e3cff */
[----:B------:R0:W-:Y:S01]  /*28aa0*/  @!P2 ST.E.64 desc[UR50][R14.64], R116 ;  /* 0x000000740e00a985 */ /* 0x0001e2000c101b32 */
[----:B------:R-:W-:-:S03]  /*28ab0*/  @!P3 LOP3.LUT R119, R119, R118, RZ, 0x3c, !PT ;  /* 0x000000767777b212 */ /* 0x000fc600078e3cff */
[----:B------:R-:W5:Y:S01]  /*28ac0*/  LDL R47, [R1+0x108] ;  /* 0x00010800012f7983 */ /* 0x000f620000100800 */
[----:B------:R-:W-:-:S03]  /*28ad0*/  @!P0 LOP3.LUT R120, R121, R120, RZ, 0x3c, !PT ;  /* 0x0000007879788212 */ /* 0x000fc600078e3cff */
[----:B------:R1:W-:Y:S01]  /*28ae0*/  @!P3 ST.E.64 desc[UR50][R12.64], R118 ;  /* 0x000000760c00b985 */ /* 0x0003e2000c101b32 */
[----:B------:R-:W-:Y:S02]  /*28af0*/  @!P0 LOP3.LUT R121, R121, R120, RZ, 0x3c, !PT ;  /* 0x0000007879798212 */ /* 0x000fe400078e3cff */
[-C--:B0-----:R-:W-:Y:S02]  /*28b00*/  @!P0 LEA R14, P4, R81, R43.reuse, 0x2 ;  /* 0x0000002b510e8211 */ /* 0x081fe400078810ff */
[-C--:B------:R-:W-:Y:S02]  /*28b10*/  @!P1 LOP3.LUT R123, R123, R122.reuse, RZ, 0x3c, !PT ;  /* 0x0000007a7b7b9212 */ /* 0x080fe400078e3cff */
[----:B-1----:R-:W-:Y:S02]  /*28b20*/  @!P1 LEA R12, P5, R45, R43, 0x2 ;  /* 0x0000002b2d0c9211 */ /* 0x002fe400078a10ff */
[----:B------:R-:W-:-:S04]  /*28b30*/  @!P1 LOP3.LUT R122, R123, R122, RZ, 0x3c, !PT ;  /* 0x0000007a7b7a9212 */ /* 0x000fc800078e3cff */
[----:B------:R-:W-:Y:S02]  /*28b40*/  @!P1 LOP3.LUT R123, R123, R122, RZ, 0x3c, !PT ;  /* 0x0000007a7b7b9212 */ /* 0x000fe400078e3cff */
[----:B---3--:R-:W-:Y:S02]  /*28b50*/  ISETP.GE.AND P2, PT, R46, UR4, PT ;  /* 0x000000042e007c0c */ /* 0x008fe4000bf46270 */
[-C--:B----4-:R-:W-:Y:S02]  /*28b60*/  @!P0 LEA.HI.X R15, R81, R42.reuse, R125, 0x2, P4 ;  /* 0x0000002a510f8211 */ /* 0x090fe400020f147d */
[----:B------:R-:W3:Y:S04]  /*28b70*/  LDL R81, [R1+0x98] ;  /* 0x0000980001517983 */ /* 0x000ee80000100800 */
[----:B------:R0:W-:Y:S05]  /*28b80*/  @!P0 ST.E.64 desc[UR50][R14.64], R120 ;  /* 0x000000780e008985 */ /* 0x0001ea000c101b32 */
[----:B------:R-:W-:Y:S01]  /*28b90*/  @!P2 IMAD.MOV.U32 R125, RZ, RZ, R4 ;  /* 0x000000ffff7da224 */ /* 0x000fe200078e0004 */
[----:B--2---:R-:W-:-:S02]  /*28ba0*/  @!P1 LEA.HI.X R13, R45, R42, R80, 0x2, P5 ;  /* 0x0000002a2d0d9211 */ /* 0x004fc400028f1450 */
[----:B------:R-:W2:Y:S01]  /*28bb0*/  LDL R45, [R1+0x104] ;  /* 0x00010400012d7983 */ /* 0x000ea20000100800 */
[----:B0-----:R-:W-:Y:S02]  /*28bc0*/  @!P2 LEA R14, P4, R46, R43, 0x2 ;  /* 0x0000002b2e0ea211 */ /* 0x001fe400078810ff */
[----:B------:R-:W-:Y:S01]  /*28bd0*/  ISETP.GE.AND P3, PT, R2, UR4, PT ;  /* 0x0000000402007c0c */ /* 0x000fe2000bf66270 */
[----:B------:R-:W4:Y:S01]  /*28be0*/  LDL R80, [R1+0x94] ;  /* 0x0000940001507983 */ /* 0x000f220000100800 */
[----:B-----5:R-:W-:-:S03]  /*28bf0*/  @!P2 LEA.HI.X R15, R46, R42, R37, 0x2, P4 ;  /* 0x0000002a2e0fa211 */ /* 0x020fc600020f1425 */
[----:B------:R-:W5:Y:S04]  /*28c00*/  LDL R37, [R1+0x100] ;  /* 0x0001000001257983 */ /* 0x000f680000100800 */
[----:B------:R-:W-:Y:S04]  /*28c10*/  @!P1 ST.E.64 desc[UR50][R12.64], R122 ;  /* 0x0000007a0c009985 */ /* 0x000fe8000c101b32 */
[----:B------:R0:W-:Y:S01]  /*28c20*/  @!P2 ST.E.64 desc[UR50][R14.64], R124 ;  /* 0x0000007c0e00a985 */ /* 0x0001e2000c101b32 */
[----:B------:R-:W-:-:S03]  /*28c30*/  ISETP.GE.AND P0, PT, R126, UR4, PT ;  /* 0x000000047e007c0c */ /* 0x000fc6000bf06270 */
[----:B------:R-:W4:Y:S04]  /*28c40*/  LDL R46, [R1+0x90] ;  /* 0x00009000012e7983 */ /* 0x000f280000100800 */
[----:B0-----:R-:W4:Y:S01]  /*28c50*/  LDL R14, [R1+0xf8] ;  /* 0x0000f800010e7983 */ /* 0x001f220000100800 */
[----:B------:R-:W-:Y:S02]  /*28c60*/  ISETP.GE.AND P1, PT, R36, UR4, PT ;  /* 0x0000000424007c0c */ /* 0x000fe4000bf26270 */
[CC--:B------:R-:W-:Y:S01]  /*28c70*/  @!P3 LEA R12, P5, R2.reuse, R43.reuse, 0x2 ;  /* 0x0000002b020cb211 */ /* 0x0c0fe200078a10ff */
[----:B------:R-:W4:Y:S03]  /*28c80*/  LDL R15, [R1+0x84] ;  /* 0x00008400010f7983 */ /* 0x000f260000100800 */
[----:B------:R-:W-:Y:S01]  /*28c90*/  @!P3 LEA.HI.X R13, R2, R42, R44, 0x2, P5 ;  /* 0x0000002a020db211 */ /* 0x000fe200028f142c */
[----:B------:R-:W-:Y:S01]  /*28ca0*/  @!P3 IMAD.MOV.U32 R2, RZ, RZ, R3 ;  /* 0x000000ffff02b224 */ /* 0x000fe200078e0003 */
[----:B------:R-:W4:Y:S01]  /*28cb0*/  LDL R44, [R1+0x8c] ;  /* 0x00008c00012c7983 */ /* 0x000f220000100800 */
[----:B------:R-:W-:Y:S01]  /*28cc0*/  @!P3 IMAD.MOV.U32 R3, RZ, RZ, R5 ;  /* 0x000000ffff03b224 */ /* 0x000fe200078e0005 */
[----:B------:R-:W-:-:S04]  /*28cd0*/  @!P0 LEA R4, P5, R126, R43, 0x2 ;  /* 0x0000002b7e048211 */ /* 0x000fc800078a10ff */
[----:B------:R0:W-:Y:S01]  /*28ce0*/  @!P3 ST.E.64 desc[UR50][R12.64], R2 ;  /* 0x000000020c00b985 */ /* 0x0001e2000c101b32 */
[-C--:B------:R-:W-:Y:S02]  /*28cf0*/  @!P0 LEA.HI.X R5, R126, R42.reuse, R112, 0x2, P5 ;  /* 0x0000002a7e058211 */ /* 0x080fe400028f1470 */
[----:B------:R-:W-:Y:S02]  /*28d00*/  ISETP.GE.AND P4, PT, R0, UR4, PT ;  /* 0x0000000400007c0c */ /* 0x000fe4000bf86270 */
[C---:B------:R-:W-:Y:S02]  /*28d10*/  ISETP.GE.AND P2, PT, R11.reuse, UR4, PT ;  /* 0x000000040b007c0c */ /* 0x040fe4000bf46270 */
[CC--:B0-----:R-:W-:Y:S01]  /*28d20*/  @!P1 LEA R2, P3, R36.reuse, R43.reuse, 0x2 ;  /* 0x0000002b24029211 */ /* 0x0c1fe200078610ff */
[----:B------:R-:W-:Y:S02]  /*28d30*/  @!P0 IMAD.MOV.U32 R12, RZ, RZ, R6 ;  /* 0x000000ffff0c8224 */ /* 0x000fe400078e0006 */
[----:B------:R-:W-:Y:S01]  /*28d40*/  @!P0 IMAD.MOV.U32 R13, RZ, RZ, R8 ;  /* 0x000000ffff0d8224 */ /* 0x000fe200078e0008 */
[----:B------:R-:W-:Y:S01]  /*28d50*/  @!P1 LEA.HI.X R3, R36, R42, R47, 0x2, P3 ;  /* 0x0000002a24039211 */ /* 0x000fe200018f142f */
[----:B------:R-:W4:Y:S04]  /*28d60*/  LDL R8, [R1+0xf4] ;  /* 0x0000f40001087983 */ /* 0x000f280000100800 */
[----:B------:R-:W4:Y:S04]  /*28d70*/  LDL R36, [R1+0x88] ;  /* 0x0000880001247983 */ /* 0x000f280000100800 */
[----:B------:R0:W-:Y:S01]  /*28d80*/  @!P0 ST.E.64 desc[UR50][R4.64], R12 ;  /* 0x0000000c04008985 */ /* 0x0001e2000c101b32 */
[----:B------:R-:W-:-:S03]  /*28d90*/  @!P2 LEA R6, P3, R11, R43, 0x2 ;  /* 0x0000002b0b06a211 */ /* 0x000fc600078610ff */
[----:B------:R-:W4:Y:S01]  /*28da0*/  LDL R47, [R1+0xf0] ;  /* 0x0000f000012f7983 */ /* 0x000f220000100800 */
[----:B0-----:R-:W-:Y:S01]  /*28db0*/  @!P1 IMAD.MOV.U32 R4, RZ, RZ, R7 ;  /* 0x000000ffff049224 */ /* 0x001fe200078e0007 */
[----:B------:R-:W-:Y:S02]  /*28dc0*/  @!P1 MOV R5, R9 ;  /* 0x0000000900059202 */ /* 0x000fe40000000f00 */
[----:B------:R-:W4:Y:S04]  /*28dd0*/  LDL R13, [R1+0x80] ;  /* 0x00008000010d7983 */ /* 0x000f280000100800 */
[----:B------:R0:W-:Y:S04]  /*28de0*/  @!P1 ST.E.64 desc[UR50][R2.64], R4 ;  /* 0x0000000402009985 */ /* 0x0001e8000c101b32 */
[----:B------:R-:W4:Y:S01]  /*28df0*/  LDL R12, [R1+0x7c] ;  /* 0x00007c00010c7983 */ /* 0x000f220000100800 */
[----:B0-----:R-:W-:-:S02]  /*28e00*/  @!P4 LEA R2, P5, R0, R43, 0x2 ;  /* 0x0000002b0002c211 */ /* 0x001fc400078a10ff */
[----:B---3--:R-:W-:Y:S02]  /*28e10*/  ISETP.GE.AND P1, PT, R81, UR4, PT ;  /* 0x0000000451007c0c */ /* 0x008fe4000bf26270 */
[-C--:B--2---:R-:W-:Y:S02]  /*28e20*/  @!P2 LEA.HI.X R7, R11, R42.reuse, R45, 0x2, P3 ;  /* 0x0000002a0b07a211 */ /* 0x084fe400018f142d */
[----:B------:R-:W2:Y:S01]  /*28e30*/  LDL R45, [R1+0xec] ;  /* 0x0000ec00012d7983 */ /* 0x000ea20000100800 */
[----:B------:R-:W-:Y:S02]  /*28e40*/  @!P2 IMAD.MOV.U32 R11, RZ, RZ, R21 ;  /* 0x000000ffff0ba224 */ /* 0x000fe400078e0015 */
[----:B------:R-:W-:Y:S01]  /*28e50*/  @!P4 IMAD.MOV.U32 R21, RZ, RZ, R24 ;  /* 0x000000ffff15c224 */ /* 0x000fe200078e0018 */
[----:B-----5:R-:W-:Y:S02]  /*28e60*/  @!P4 LEA.HI.X R3, R0, R42, R37, 0x2, P5 ;  /* 0x0000002a0003c211 */ /* 0x020fe400028f1425 */
[----:B------:R-:W3:Y:S04]  /*28e70*/  LDL R37, [R1+0xe8] ;  /* 0x0000e80001257983 */ /* 0x000ee80000100800 */
[----:B------:R-:W5:Y:S04]  /*28e80*/  LDL R0, [R1+0x78] ;  /* 0x0000780001007983 */ /* 0x000f680000100800 */
[----:B------:R0:W-:Y:S04]  /*28e90*/  @!P2 ST.E.64 desc[UR50][R6.64], R10 ;  /* 0x0000000a0600a985 */ /* 0x0001e8000c101b32 */
[----:B------:R1:W-:Y:S04]  /*28ea0*/  @!P4 ST.E.64 desc[UR50][R2.64], R20 ;  /* 0x000000140200c985 */ /* 0x0003e8000c101b32 */
[----:B0-----:R-:W5:Y:S01]  /*28eb0*/  LDL R11, [R1+0xdc] ;  /* 0x0000dc00010b7983 */ /* 0x001f620000100800 */
[----:B-1----:R-:W-:-:S03]  /*28ec0*/  @!P1 LEA R2, P5, R81, R43, 0x2 ;  /* 0x0000002b51029211 */ /* 0x002fc600078a10ff */
[----:B------:R-:W5:Y:S01]  /*28ed0*/  LDL R20, [R1+0xe4] ;  /* 0x0000e40001147983 */ /* 0x000f620000100800 */
[----:B----4-:R-:W-:-:S03]  /*28ee0*/  @!P1 LEA.HI.X R3, R81, R42, R14, 0x2, P5 ;  /* 0x0000002a51039211 */ /* 0x010fc600028f140e */
[----:B------:R-:W4:Y:S04]  /*28ef0*/  LDL R10, [R1+0xd8] ;  /* 0x0000d800010a7983 */ /* 0x000f280000100800 */
[----:B------:R-:W4:Y:S01]  /*28f00*/  LDL R14, [R1+0xe0] ;  /* 0x0000e000010e7983 */ /* 0x000f220000100800 */
[----:B------:R-:W-:Y:S02]  /*28f10*/  ISETP.GE.AND P0, PT, R110, UR4, PT ;  /* 0x000000046e007c0c */ /* 0x000fe4000bf06270 */
[----:B------:R-:W-:Y:S02]  /*28f20*/  ISETP.GE.AND P2, PT, R80, UR4, PT ;  /* 0x0000000450007c0c */ /* 0x000fe4000bf46270 */
[----:B------:R-:W-:-:S09]  /*28f30*/  ISETP.GE.AND P4, PT, R46, UR4, PT ;  /* 0x000000042e007c0c */ /* 0x000fd2000bf86270 */
        /* <DEDUP_REMOVED lines=8> */
[CC--:B0-----:R-:W-:Y:S01]  /*28fc0*/  @!P2 LEA R4, P0, R80.reuse, R43.reuse, 0x2 ;  /* 0x0000002b5004a211 */ /* 0x0c1fe200078010ff */
[----:B------:R-:W-:Y:S02]  /*28fd0*/  @!P2 IMAD.MOV.U32 R6, RZ, RZ, R32 ;  /* 0x000000ffff06a224 */ /* 0x000fe400078e0020 */
[----:B------:R-:W-:Y:S01]  /*28fe0*/  @!P2 IMAD.MOV.U32 R7, RZ, RZ, R34 ;  /* 0x000000ffff07a224 */ /* 0x000fe200078e0022 */
[----:B------:R-:W-:Y:S02]  /*28ff0*/  @!P2 LEA.HI.X R5, R80, R42, R8, 0x2, P0 ;  /* 0x0000002a5005a211 */ /* 0x000fe400000f1408 */
[----:B-1----:R-:W-:-:S02]  /*29000*/  @!P4 LEA R2, P1, R46, R43, 0x2 ;  /* 0x0000002b2e02c211 */ /* 0x002fc400078210ff */
[----:B------:R-:W-:Y:S01]  /*29010*/  ISETP.GE.AND P0, PT, R36, UR4, PT ;  /* 0x0000000424007c0c */ /* 0x000fe2000bf06270 */
[----:B------:R0:W-:Y:S01]  /*29020*/  @!P2 ST.E.64 desc[UR50][R4.64], R6 ;  /* 0x000000060400a985 */ /* 0x0001e2000c101b32 */
[----:B------:R-:W-:Y:S02]  /*29030*/  @!P4 LEA.HI.X R3, R46, R42, R47, 0x2, P1 ;  /* 0x0000002a2e03c211 */ /* 0x000fe400008f142f */
[----:B------:R-:W-:Y:S02]  /*29040*/  ISETP.GE.AND P1, PT, R15, UR4, PT ;  /* 0x000000040f007c0c */ /* 0x000fe4000bf26270 */
[----:B------:R-:W-:Y:S01]  /*29050*/  @!P3 LEA R8, P5, R44, R43, 0x2 ;  /* 0x0000002b2c08b211 */ /* 0x000fe200078a10ff */
[----:B0-----:R-:W-:Y:S02]  /*29060*/  @!P4 IMAD.MOV.U32 R4, RZ, RZ, R33 ;  /* 0x000000ffff04c224 */ /* 0x001fe400078e0021 */
[----:B------:R-:W-:-:S05]  /*29070*/  @!P4 IMAD.MOV.U32 R5, RZ, RZ, R35 ;  /* 0x000000ffff05c224 */ /* 0x000fca00078e0023 */
[----:B------:R0:W-:Y:S01]  /*29080*/  @!P4 ST.E.64 desc[UR50][R2.64], R4 ;  /* 0x000000040200c985 */ /* 0x0001e2000c101b32 */
[----:B------:R-:W-:Y:S01]  /*29090*/  ISETP.GE.AND P4, PT, R13, UR4, PT ;  /* 0x000000040d007c0c */ /* 0x000fe2000bf86270 */
[----:B------:R-:W-:Y:S01]  /*290a0*/  @!P0 IMAD.MOV.U32 R7, RZ, RZ, R55 ;  /* 0x000000ffff078224 */ /* 0x000fe200078e0037 */
[----:B------:R-:W-:Y:S01]  /*290b0*/  @!P0 MOV R6, R53 ;  /* 0x0000003500068202 */ /* 0x000fe20000000f00 */
[----:B0-----:R-:W-:Y:S02]  /*290c0*/  @!P3 IMAD.MOV.U32 R2, RZ, RZ, R52 ;  /* 0x000000ffff02b224 */ /* 0x001fe400078e0034 */
[----:B------:R-:W-:Y:S01]  /*290d0*/  @!P3 IMAD.MOV.U32 R3, RZ, RZ, R54 ;  /* 0x000000ffff03b224 */ /* 0x000fe200078e0036 */
[----:B------:R-:W-:Y:S02]  /*290e0*/  @!P0 LEA R4, P2, R36, R43, 0x2 ;  /* 0x0000002b24048211 */ /* 0x000fe400078410ff */
[----:B--2---:R-:W-:Y:S02]  /*290f0*/  @!P3 LEA.HI.X R9, R44, R42, R45, 0x2, P5 ;  /* 0x0000002a2c09b211 */ /* 0x004fe400028f142d */
[----:B------:R-:W-:-:S03]  /*29100*/  ISETP.GE.AND P5, PT, R12, UR4, PT ;  /* 0x000000040c007c0c */ /* 0x000fc6000bfa6270 */
[----:B------:R0:W-:Y:S01]  /*29110*/  @!P3 ST.E.64 desc[UR50][R8.64], R2 ;  /* 0x000000020800b985 */ /* 0x0001e2000c101b32 */
[----:B---3--:R-:W-:Y:S02]  /*29120*/  @!P0 LEA.HI.X R5, R36, R42, R37, 0x2, P2 ;  /* 0x0000002a24058211 */ /* 0x008fe400010f1425 */
[----:B-----5:R-:W-:-:S03]  /*29130*/  ISETP.GE.AND P3, PT, R0, UR4, PT ;  /* 0x0000000400007c0c */ /* 0x020fc6000bf66270 */
[----:B------:R1:W-:Y:S01]  /*29140*/  @!P0 ST.E.64 desc[UR50][R4.64], R6 ;  /* 0x0000000604008985 */ /* 0x0003e2000c101b32 */
[-C--:B0-----:R-:W-:Y:S01]  /*29150*/  @!P1 LEA R2, P2, R15, R43.reuse, 0x2 ;  /* 0x0000002b0f029211 */ /* 0x081fe200078410ff */
[----:B------:R-:W-:Y:S02]  /*29160*/  @!P4 IMAD.MOV.U32 R8, RZ, RZ, R57 ;  /* 0x000000ffff08c224 */ /* 0x000fe400078e0039 */
[----:B------:R-:W-:Y:S02]  /*29170*/  @!P4 IMAD.MOV.U32 R9, RZ, RZ, R59 ;  /* 0x000000ffff09c224 */ /* 0x000fe400078e003b */
[----:B-1----:R-:W-:Y:S01]  /*29180*/  @!P1 IMAD.MOV.U32 R4, RZ, RZ, R56 ;  /* 0x000000ffff049224 */ /* 0x002fe200078e0038 */
[----:B------:R-:W-:Y:S01]  /*29190*/  @!P4 LEA R6, P0, R13, R43, 0x2 ;  /* 0x0000002b0d06c211 */ /* 0x000fe200078010ff */
[----:B------:R-:W-:Y:S01]  /*291a0*/  @!P1 IMAD.MOV.U32 R5, RZ, RZ, R58 ;  /* 0x000000ffff059224 */ /* 0x000fe200078e003a */
[----:B------:R-:W-:-:S05]  /*291b0*/  @!P1 LEA.HI.X R3, R15, R42, R20, 0x2, P2 ;  /* 0x0000002a0f039211 */ /* 0x000fca00010f1414 */
[----:B------:R0:W-:Y:S01]  /*291c0*/  @!P1 ST.E.64 desc[UR50][R2.64], R4 ;  /* 0x0000000402009985 */ /* 0x0001e2000c101b32 */
[----:B----4-:R-:W-:-:S05]  /*291d0*/  @!P4 LEA.HI.X R7, R13, R42, R14, 0x2, P0 ;  /* 0x0000002a0d07c211 */ /* 0x010fca00000f140e */
[----:B------:R1:W-:Y:S01]  /*291e0*/  @!P4 ST.E.64 desc[UR50][R6.64], R8 ;  /* 0x000000080600c985 */ /* 0x0003e2000c101b32 */
[-C--:B0-----:R-:W-:Y:S02]  /*291f0*/  @!P5 LEA R2, P1, R12, R43.reuse, 0x2 ;  /* 0x0000002b0c02d211 */ /* 0x081fe400078210ff */
[----:B------:R-:W-:Y:S02]  /*29200*/  @!P3 LEA R4, P2, R0, R43, 0x2 ;  /* 0x0000002b0004b211 */ /* 0x000fe400078410ff */
[-C--:B------:R-:W-:Y:S02]  /*29210*/  @!P5 LEA.HI.X R3, R12, R42.reuse, R11, 0x2, P1 ;  /* 0x0000002a0c03d211 */ /* 0x080fe400008f140b */
[----:B------:R-:W-:Y:S01]  /*29220*/  @!P3 LEA.HI.X R5, R0, R42, R10, 0x2, P2 ;  /* 0x0000002a0005b211 */ /* 0x000fe200010f140a */
[----:B-1----:R-:W-:Y:S02]  /*29230*/  @!P5 IMAD.MOV.U32 R6, RZ, RZ, R60 ;  /* 0x000000ffff06d224 */ /* 0x002fe400078e003c */
[----:B------:R-:W-:-:S02]  /*29240*/  @!P5 IMAD.MOV.U32 R7, RZ, RZ, R62 ;  /* 0x000000ffff07d224 */ /* 0x000fc400078e003e */
[----:B------:R-:W-:Y:S02]  /*29250*/  @!P3 IMAD.MOV.U32 R8, RZ, RZ, R61 ;  /* 0x000000ffff08b224 */ /* 0x000fe400078e003d */
[----:B------:R-:W-:Y:S01]  /*29260*/  @!P3 IMAD.MOV.U32 R9, RZ, RZ, R63 ;  /* 0x000000ffff09b224 */ /* 0x000fe200078e003f */
[----:B------:R3:W-:Y:S04]  /*29270*/  @!P5 ST.E.64 desc[UR50][R2.64], R6 ;  /* 0x000000060200d985 */ /* 0x0007e8000c101b32 */
[----:B------:R3:W-:Y:S02]  /*29280*/  @!P3 ST.E.64 desc[UR50][R4.64], R8 ;  /* 0x000000080400b985 */ /* 0x0007e4000c101b32 */
.L_x_6810:
[----:B------:R-:W-:Y:S05]  /*29290*/  BSYNC B1 ;  /* 0x0000000000017941 */ /* 0x000fea0003800000 */
.L_x_6809:
[----:B------:R-:W-:-:S03]  /*292a0*/  UMOV UR4, 0xffffffff ;  /* 0xffffffff00047882 */ /* 0x000fc60000000000 */
[----:B------:R-:W-:Y:S05]  /*292b0*/  BRA.DIV UR4, `(.L_x_6811) ;  /* 0x000000fa04e07947 */ /* 0x000fea000b800000 */
[----:B0-----:R-:W0:Y:S04]  /*292c0*/  SHFL.IDX PT, R41, R41, 0x1, 0x1c1f ;  /* 0x003c1f0029297f89 */ /* 0x001e2800000e0000 */
[----:B------:R4:W0:Y:S02]  /*292d0*/  SHFL.IDX PT, R14, R40, 0x1, 0x1c1f ;  /* 0x003c1f00280e7f89 */ /* 0x00082400000e0000 */
.L_x_7137:
[----:B------:R-:W-:-:S13]  /*292e0*/  ISETP.GE.AND P0, PT, R39, R38, PT ;  /* 0x000000262700720c */ /* 0x000fda0003f06270 */
[----:B------:R-:W-:Y:S05]  /*292f0*/  @P0 BRA `(.L_x_6807) ;  /* 0x0000001c00380947 */ /* 0x000fea0003800000 */
[----:B------:R-:W5:Y:S01]  /*29300*/  LDL R46, [R1+0x54] ;  /* 0x00005400012e7983 */ /* 0x000f620000100800 */
[----:B------:R-:W-:-:S03]  /*29310*/  ULDC UR4, c[0x0][0xac8] ;  /* 0x0002b20000047ab9 */ /* 0x000fc60000000800 */
[----:B------:R-:W5:Y:S04]  /*29320*/  LDL R58, [R1+0xd0] ;  /* 0x0000d000013a7983 */ /* 0x000f680000100800 */
[----:B------:R-:W5:Y:S04]  /*29330*/  LDL R44, [R1+0x130] ;  /* 0x00013000012c7983 */ /* 0x000f680000100800 */
[----:B---3--:R-:W3:Y:S04]  /*29340*/  LDL R6, [R1+0x108] ;  /* 0x0001080001067983 */ /* 0x008ee80000100800 */
        /* <DEDUP_REMOVED lines=25> */
[----:B----4-:R-:W4:Y:S04]  /*294e0*/  LDL R40, [R1+0xa0] ;  /* 0x0000a00001287983 */ /* 0x010f280000100800 */
        /* <DEDUP_REMOVED lines=9> */
[----:B-----5:R-:W-:-:S02]  /*29580*/  ISETP.GE.AND P3, PT, R46, UR4, PT ;  /* 0x000000042e007c0c */ /* 0x020fc4000bf66270 */
[----:B------:R-:W-:Y:S01]  /*29590*/  ISETP.GE.AND P0, PT, R58, UR4, PT ;  /* 0x000000043a007c0c */ /* 0x000fe2000bf06270 */
[----:B------:R-:W-:-:S10]  /*295a0*/  IMAD.MOV.U32 R63, RZ, RZ, R44 ;  /* 0x000000ffff3f7224 */ /* 0x000fd400078e002c */
[----:B0-----:R-:W-:Y:S02]  /*295b0*/  @!P3 IMAD.MOV.U32 R2, RZ, RZ, R14 ;  /* 0x000000ffff02b224 */ /* 0x001fe400078e000e */
[----:B------:R-:W-:Y:S02]  /*295c0*/  @!P3 IMAD.MOV.U32 R3, RZ, RZ, R41 ;  /* 0x000000ffff03b224 */ /* 0x000fe400078e0029 */
[----:B---3--:R-:W-:Y:S01]  /*295d0*/  IMAD.MOV.U32 R44, RZ, RZ, R6 ;  /* 0x000000ffff2c7224 */ /* 0x008fe200078e0006 */
[----:B------:R-:W-:Y:S01]  /*295e0*/  @!P0 LEA R6, P4, R58, R14, 0x2 ;  /* 0x0000000e3a068211 */ /* 0x000fe200078810ff */
[----:B------:R-:W-:Y:S01]  /*295f0*/  @!P3 IMAD.WIDE R2, R46, 0x4, R2 ;  /* 0x000000042e02b825 */ /* 0x000fe200078e0202 */
[----:B------:R-:W-:-:S03]  /*29600*/  MOV R46, R5 ;  /* 0x00000005002e7202 */ /* 0x000fc60000000f00 */
[----:B------:R-:W-:Y:S02]  /*29610*/  IMAD.MOV.U32 R56, RZ, RZ, R42 ;  /* 0x000000ffff387224 */ /* 0x000fe400078e002a */
[----:B------:R-:W-:Y:S01]  /*29620*/  IMAD.MOV.U32 R54, RZ, RZ, R35 ;  /* 0x000000ffff367224 */ /* 0x000fe200078e0023 */
[----:B------:R-:W3:Y:S01]  /*29630*/  LDL R42, [R1+0x11c] ;  /* 0x00011c00012a7983 */ /* 0x000ee20000100800 */
[----:B------:R-:W-:Y:S02]  /*29640*/  IMAD.MOV.U32 R52, RZ, RZ, R27 ;  /* 0x000000ffff347224 */ /* 0x000fe400078e001b */
[----:B------:R-:W-:Y:S02]  /*29650*/  IMAD.MOV.U32 R27, RZ, RZ, R13 ;  /* 0x000000ffff1b7224 */ /* 0x000fe400078e000d */
[----:B------:R-:W-:Y:S01]  /*29660*/  IMAD.MOV.U32 R13, RZ, RZ, R7 ;  /* 0x000000ffff0d7224 */ /* 0x000fe200078e0007 */
[----:B------:R-:W-:Y:S01]  /*29670*/  @!P0 LEA.HI.X R7, R58, R41, R63, 0x2, P4 ;  /* 0x000000293a078211 */ /* 0x000fe200020f143f */
[----:B------:R-:W-:-:S02]  /*29680*/  IMAD.MOV.U32 R58, RZ, RZ, R54 ;  /* 0x000000ffff3a7224 */ /* 0x000fc400078e0036 */
[----:B------:R-:W-:Y:S02]  /*29690*/  IMAD.MOV.U32 R54, RZ, RZ, R46 ;  /* 0x000000ffff367224 */ /* 0x000fe400078e002e */
[----:B------:R-:W-:Y:S01]  /*296a0*/  IMAD.MOV.U32 R46, RZ, RZ, R37 ;  /* 0x000000ffff2e7224 */ /* 0x000fe200078e0025 */
[----:B------:R-:W-:Y:S02]  /*296b0*/  MOV R37, R34 ;  /* 0x0000002200257202 */ /* 0x000fe40000000f00 */
[----:B------:R-:W5:Y:S01]  /*296c0*/  LDL R34, [R1+0x10c] ;  /* 0x00010c0001227983 */ /* 0x000f620000100800 */
[----:B------:R-:W-:Y:S01]  /*296d0*/  ISETP.GE.AND P1, PT, R62, UR4, PT ;  /* 0x000000043e007c0c */ /* 0x000fe2000bf26270 */
[----:B------:R-:W-:Y:S02]  /*296e0*/  @!P3 IMAD.MOV.U32 R5, RZ, RZ, R66 ;  /* 0x000000ffff05b224 */ /* 0x000fe400078e0042 */
[----:B------:R-:W-:Y:S02]  /*296f0*/  IMAD.MOV.U32 R35, RZ, RZ, R25 ;  /* 0x000000ffff237224 */ /* 0x000fe400078e0019 */
[----:B------:R-:W-:-:S02]  /*29700*/  IMAD.MOV.U32 R25, RZ, RZ, R4 ;  /* 0x000000ffff197224 */ /* 0x000fc400078e0004 */
[----:B------:R-:W-:Y:S02]  /*29710*/  @!P3 IMAD.MOV.U32 R4, RZ, RZ, R64 ;  /* 0x000000ffff04b224 */ /* 0x000fe400078e0040 */
[----:B------:R-:W-:-:S03]  /*29720*/  IMAD.MOV.U32 R63, RZ, RZ, R56 ;  /* 0x000000ffff3f7224 */ /* 0x000fc600078e0038 */
[----:B------:R0:W-:Y:S01]  /*29730*/  @!P3 ST.E.64 desc[UR50][R2.64], R4 ;  /* 0x000000040200b985 */ /* 0x0001e2000c101b32 */
[----:B------:R-:W-:Y:S01]  /*29740*/  IMAD.MOV.U32 R56, RZ, RZ, R52 ;  /* 0x000000ffff387224 */ /* 0x000fe200078e0034 */
[----:B0-----:R-:W-:-:S04]  /*29750*/  @!P1 LEA R2, P5, R62, R14, 0x2 ;  /* 0x0000000e3e029211 */ /* 0x001fc800078a10ff */
[----:B------:R-:W-:Y:S01]  /*29760*/  @!P1 LEA.HI.X R3, R62, R41, R63, 0x2, P5 ;  /* 0x000000293e039211 */ /* 0x000fe200028f143f */
[----:B------:R-:W-:Y:S02]  /*29770*/  IMAD.MOV.U32 R62, RZ, RZ, R58 ;  /* 0x000000ffff3e7224 */ /* 0x000fe400078e003a */
[----:B------:R-:W-:Y:S02]  /*29780*/  IMAD.MOV.U32 R58, RZ, RZ, R56 ;  /* 0x000000ffff3a7224 */ /* 0x000fe400078e0038 */
[----:B------:R-:W-:Y:S02]  /*29790*/  IMAD.MOV.U32 R56, RZ, RZ, R54 ;  /* 0x000000ffff387224 */ /* 0x000fe400078e0036 */
[----:B---3--:R-:W-:Y:S02]  /*297a0*/  IMAD.MOV.U32 R52, RZ, RZ, R42 ;  /* 0x000000ffff347224 */ /* 0x008fe400078e002a */
[----:B------:R-:W-:Y:S02]  /*297b0*/  IMAD.MOV.U32 R42, RZ, RZ, R36 ;  /* 0x000000ffff2a7224 */ /* 0x000fe400078e0024 */
[----:B------:R-:W-:-:S02]  /*297c0*/  IMAD.MOV.U32 R36, RZ, RZ, R32 ;  /* 0x000000ffff247224 */ /* 0x000fc400078e0020 */
[----:B------:R-:W-:Y:S01]  /*297d0*/  IMAD.MOV.U32 R54, RZ, RZ, R52 ;  /* 0x000000ffff367224 */ /* 0x000fe200078e0034 */
[----:B------:R-:W-:Y:S01]  /*297e0*/  ISETP.GE.AND P2, PT, R61, UR4, PT ;  /* 0x000000043d007c0c */ /* 0x000fe2000bf46270 */
[----:B------:R-:W-:Y:S02]  /*297f0*/  IMAD.MOV.U32 R52, RZ, RZ, R46 ;  /* 0x000000ffff347224 */ /* 0x000fe400078e002e */
[----:B------:R-:W-:Y:S02]  /*29800*/  @!P0 IMAD.MOV.U32 R4, RZ, RZ, R65 ;  /* 0x000000ffff048224 */ /* 0x000fe400078e0041 */
[----:B------:R-:W-:Y:S01]  /*29810*/  @!P0 IMAD.MOV.U32 R5, RZ, RZ, R67 ;  /* 0x000000ffff058224 */ /* 0x000fe200078e0043 */
[----:B------:R-:W-:Y:S01]  /*29820*/  MOV R47, R45 ;  /* 0x0000002d002f7202 */ /* 0x000fe20000000f00 */
[----:B------:R-:W-:Y:S01]  /*29830*/  IMAD.MOV.U32 R46, RZ, RZ, R42 ;  /* 0x000000ffff2e7224 */ /* 0x000fe200078e002a */
[----:B--2---:R-:W-:Y:S01]  /*29840*/  ISETP.GE.AND P3, PT, R60, UR4, PT ;  /* 0x000000043c007c0c */ /* 0x004fe2000bf66270 */
[----:B------:R-:W-:Y:S01]  /*29850*/  IMAD.MOV.U32 R42, RZ, RZ, R36 ;  /* 0x000000ffff2a7224 */ /* 0x000fe200078e0024 */
[----:B------:R-:W2:Y:S01]  /*29860*/  LDL R32, [R1+0x8c] ;  /* 0x00008c0001207983 */ /* 0x000ea20000100800 */
[----:B-----5:R-:W-:-:S03]  /*29870*/  MOV R36, R34 ;  /* 0x0000002200247202 */ /* 0x020fc60000000f00 */
[----:B------:R-:W3:Y:S04]  /*29880*/  LDL R34, [R1+0x100] ;  /* 0x0001000001227983 */ /* 0x000ee80000100800 */
[----:B------:R0:W-:Y:S01]  /*29890*/  @!P0 ST.E.64 desc[UR50][R6.64], R4 ;  /* 0x0000000406008985 */ /* 0x0001e2000c101b32 */
[----:B------:R-:W-:Y:S02]  /*298a0*/  IMAD.MOV.U32 R45, RZ, RZ, R43 ;  /* 0x000000ffff2d7224 */ /* 0x000fe400078e002b */
[----:B------:R-:W-:Y:S02]  /*298b0*/  IMAD.MOV.U32 R43, RZ, RZ, R24 ;  /* 0x000000ffff2b7224 */ /* 0x000fe400078e0018 */
[----:B------:R-:W5:Y:S01]  /*298c0*/  LDL R24, [R1+0x9c] ;  /* 0x00009c0001187983 */ /* 0x000f620000100800 */
[----:B0-----:R-:W-:-:S04]  /*298d0*/  @!P2 LEA R6, P4, R61, R14, 0x2 ;  /* 0x0000000e3d06a211 */ /* 0x001fc800078810ff */
[----:B------:R-:W-:Y:S01]  /*298e0*/  @!P2 LEA.HI.X R7, R61, R41, R62, 0x2, P4 ;  /* 0x000000293d07a211 */ /* 0x000fe200020f143e */
[----:B------:R-:W-:Y:S02]  /*298f0*/  IMAD.MOV.U32 R61, RZ, RZ, R58 ;  /* 0x000000ffff3d7224 */ /* 0x000fe400078e003a */
[----:B------:R-:W-:Y:S02]  /*29900*/  IMAD.MOV.U32 R58, RZ, RZ, R56 ;  /* 0x000000ffff3a7224 */ /* 0x000fe400078e0038 */
[----:B------:R-:W-:Y:S02]  /*29910*/  IMAD.MOV.U32 R56, RZ, RZ, R54 ;  /* 0x000000ffff387224 */ /* 0x000fe400078e0036 */
[----:B------:R-:W-:Y:S02]  /*29920*/  IMAD.MOV.U32 R54, RZ, RZ, R52 ;  /* 0x000000ffff367224 */ /* 0x000fe400078e0034 */
[----:B------:R-:W-:Y:S02]  /*29930*/  IMAD.MOV.U32 R52, RZ, RZ, R46 ;  /* 0x000000ffff347224 */ /* 0x000fe400078e002e */
[----:B------:R-:W-:-:S02]  /*29940*/  IMAD.MOV.U32 R46, RZ, RZ, R42 ;  /* 0x000000ffff2e7224 */ /* 0x000fc400078e002a */
[----:B------:R-:W-:Y:S02]  /*29950*/  IMAD.MOV.U32 R42, RZ, RZ, R36 ;  /* 0x000000ffff2a7224 */ /* 0x000fe400078e0024 */
        /* <DEDUP_REMOVED lines=10> */
[----:B---3--:R-:W-:Y:S01]  /*29a00*/  IMAD.MOV.U32 R36, RZ, RZ, R34 ;  /* 0x000000ffff247224 */ /* 0x008fe200078e0022 */
[----:B------:R-:W-:Y:S01]  /*29a10*/  MOV R34, R21 ;  /* 0x0000001500227202 */ /* 0x000fe20000000f00 */
[----:B------:R-:W-:-:S02]  /*29a20*/  IMAD.MOV.U32 R21, RZ, RZ, R12 ;  /* 0x000000ffff157224 */ /* 0x000fc400078e000c */
[----:B------:R-:W-:Y:S02]  /*29a30*/  IMAD.MOV.U32 R12, RZ, RZ, R8 ;  /* 0x000000ffff0c7224 */ /* 0x000fe400078e0008 */
[----:B------:R-:W3:Y:S01]  /*29a40*/  LDL R8, [R1+0xec] ;  /* 0x0000ec0001087983 */ /* 0x000ee20000100800 */
[----:B------:R-:W-:Y:S01]  /*29a50*/  IMAD.MOV.U32 R42, RZ, RZ, R36 ;  /* 0x000000ffff2a7224 */ /* 0x000fe200078e0024 */
[----:B------:R-:W-:Y:S02]  /*29a60*/  MOV R36, R21 ;  /* 0x0000001500247202 */ /* 0x000fe40000000f00 */
[----:B------:R-:W2:Y:S01]  /*29a70*/  LDL R21, [R1+0x80] ;  /* 0x0000800001157983 */ /* 0x000ea20000100800 */
[----:B------:R-:W-:Y:S01]  /*29a80*/  ISETP.GE.AND P0, PT, R59, UR4, PT ;  /* 0x000000043b007c0c */ /* 0x000fe2000bf06270 */
[----:B------:R-:W-:Y:S01]  /*29a90*/  @!P2 IMAD.MOV.U32 R4, RZ, RZ, R69 ;  /* 0x000000ffff04a224 */ /* 0x000fe200078e0045 */
[----:B------:R-:W-:Y:S01]  /*29aa0*/  ISETP.GE.AND P1, PT, R57, UR4, PT ;  /* 0x0000000439007c0c */ /* 0x000fe2000bf26270 */
[----:B------:R-:W-:-:S05]  /*29ab0*/  @!P2 IMAD.MOV.U32 R5, RZ, RZ, R71 ;  /* 0x000000ffff05a224 */ /* 0x000fca00078e0047 */
[----:B------:R0:W-:Y:S01]  /*29ac0*/  @!P2 ST.E.64 desc[UR50][R6.64], R4 ;  /* 0x000000040600a985 */ /* 0x0001e2000c101b32 */
[----:B------:R-:W-:Y:S01]  /*29ad0*/  ISETP.GE.AND P2, PT, R55, UR4, PT ;  /* 0x0000000437007c0c */ /* 0x000fe2000bf46270 */
        /* <DEDUP_REMOVED lines=23> */
[----:B------:R-:W-:Y:S02]  /*29c50*/  ISETP.GE.AND P2, PT, R43, UR4, PT ;  /* 0x000000042b007c0c */ /* 0x000fe4000bf46270 */
[----:B------:R-:W-:Y:S01]  /*29c60*/  ISETP.GE.AND P4, PT, R35, UR4, PT ;  /* 0x0000000423007c0c */ /* 0x000fe2000bf86270 */
[----:B0-----:R-:W-:Y:S02]  /*29c70*/  @!P3 IMAD.MOV.U32 R4, RZ, RZ, R82 ;  /* 0x000000ffff04b224 */ /* 0x001fe400078e0052 */
[----:B------:R-:W-:Y:S01]  /*29c80*/  @!P3 IMAD.MOV.U32 R5, RZ, RZ, R84 ;  /* 0x000000ffff05b224 */ /* 0x000fe200078e0054 */
[----:B------:R-:W-:-:S04]  /*29c90*/  @!P0 LEA R6, P5, R47, R14, 0x2 ;  /* 0x0000000e2f068211 */ /* 0x000fc800078a10ff */
[----:B------:R0:W-:Y:S01]  /*29ca0*/  @!P3 ST.E.64 desc[UR50][R2.64], R4 ;  /* 0x000000040200b985 */ /* 0x0001e2000c101b32 */
[----:B------:R-:W-:Y:S02]  /*29cb0*/  @!P0 LEA.HI.X R7, R47, R41, R52, 0x2, P5 ;  /* 0x000000292f078211 */ /* 0x000fe400028f1434 */
[----:B0-----:R-:W-:Y:S01]  /*29cc0*/  @!P0 MOV R4, R83 ;  /* 0x0000005300048202 */ /* 0x001fe20000000f00 */
[----:B------:R-:W-:Y:S01]  /*29cd0*/  @!P0 IMAD.MOV.U32 R5, RZ, RZ, R85 ;  /* 0x000000ffff058224 */ /* 0x000fe200078e0055 */
[----:B------:R-:W-:-:S04]  /*29ce0*/  @!P1 LEA R2, P3, R45, R14, 0x2 ;  /* 0x0000000e2d029211 */ /* 0x000fc800078610ff */
[----:B------:R0:W-:Y:S01]  /*29cf0*/  @!P0 ST.E.64 desc[UR50][R6.64], R4 ;  /* 0x0000000406008985 */ /* 0x0001e2000c101b32 */
[-C--:B------:R-:W-:Y:S02]  /*29d00*/  @!P1 LEA.HI.X R3, R45, R41.reuse, R46, 0x2, P3 ;  /* 0x000000292d039211 */ /* 0x080fe400018f142e */
[----:B----4-:R-:W-:Y:S01]  /*29d10*/  ISETP.GE.AND P0, PT, R40, UR4, PT ;  /* 0x0000000428007c0c */ /* 0x010fe2000bf06270 */
[----:B0-----:R-:W-:Y:S01]  /*29d20*/  @!P1 IMAD.MOV.U32 R4, RZ, RZ, R86 ;  /* 0x000000ffff049224 */ /* 0x001fe200078e0056 */
[C---:B------:R-:W-:Y:S01]  /*29d30*/  @!P2 LEA R6, P3, R43.reuse, R14, 0x2 ;  /* 0x0000000e2b06a211 */ /* 0x040fe200078610ff */
[----:B------:R-:W-:Y:S02]  /*29d40*/  @!P1 IMAD.MOV.U32 R5, RZ, RZ, R88 ;  /* 0x000000ffff059224 */ /* 0x000fe400078e0058 */
[----:B------:R-:W-:Y:S01]  /*29d50*/  @!P2 IMAD.MOV.U32 R88, RZ, RZ, R87 ;  /* 0x000000ffff58a224 */ /* 0x000fe200078e0057 */
[----:B------:R-:W-:Y:S02]  /*29d60*/  @!P2 LEA.HI.X R7, R43, R41, R44, 0x2, P3 ;  /* 0x000000292b07a211 */ /* 0x000fe400018f142c */
[----:B------:R0:W-:Y:S01]  /*29d70*/  @!P1 ST.E.64 desc[UR50][R2.64], R4 ;  /* 0x0000000402009985 */ /* 0x0001e2000c101b32 */
[----:B-----5:R-:W-:-:S03]  /*29d80*/  ISETP.GE.AND P1, PT, R24, UR4, PT ;  /* 0x0000000418007c0c */ /* 0x020fc6000bf26270 */
[----:B------:R1:W-:Y:S01]  /*29d90*/  @!P2 ST.E.64 desc[UR50][R6.64], R88 ;  /* 0x000000580600a985 */ /* 0x0003e2000c101b32 */
[----:B------:R-:W-:Y:S02]  /*29da0*/  ISETP.GE.AND P2, PT, R12, UR4, PT ;  /* 0x000000040c007c0c */ /* 0x000fe4000bf46270 */
[----:B0-----:R-:W-:-:S04]  /*29db0*/  @!P4 LEA R2, P5, R35, R14, 0x2 ;  /* 0x0000000e2302c211 */ /* 0x001fc800078a10ff */
[----:B------:R-:W-:Y:S01]  /*29dc0*/  @!P4 LEA.HI.X R3, R35, R41, R37, 0x2, P5 ;  /* 0x000000292303c211 */ /* 0x000fe200028f1425 */
[----:B-1----:R-:W-:Y:S02]  /*29dd0*/  @!P4 IMAD.MOV.U32 R6, RZ, RZ, R90 ;  /* 0x000000ffff06c224 */ /* 0x002fe400078e005a */
[----:B------:R-:W-:Y:S02]  /*29de0*/  @!P4 IMAD.MOV.U32 R7, RZ, RZ, R92 ;  /* 0x000000ffff07c224 */ /* 0x000fe400078e005c */
[----:B------:R-:W-:-:S03]  /*29df0*/  IMAD.MOV.U32 R37, RZ, RZ, R33 ;  /* 0x000000ffff257224 */ /* 0x000fc600078e0021 */
[----:B------:R0:W-:Y:S01]  /*29e00*/  @!P4 ST.E.64 desc[UR50][R2.64], R6 ;  /* 0x000000060200c985 */ /* 0x0001e2000c101b32 */
[----:B------:R-:W-:Y:S01]  /*29e10*/  ISETP.GE.AND P4, PT, R36, UR4, PT ;  /* 0x0000000424007c0c */ /* 0x000fe2000bf86270 */
[----:B------:R-:W-:Y:S01]  /*29e20*/  IMAD.MOV.U32 R35, RZ, RZ, R9 ;  /* 0x000000ffff237224 */ /* 0x000fe200078e0009 */
[----:B------:R-:W-:Y:S01]  /*29e30*/  @!P1 LEA R4, P5, R24, R14, 0x2 ;  /* 0x0000000e18049211 */ /* 0x000fe200078a10ff */
[----:B------:R-:W-:-:S03]  /*29e40*/  @!P0 IMAD.MOV.U32 R92, RZ, RZ, R91 ;  /* 0x000000ffff5c8224 */ /* 0x000fc600078e005b */
[----:B------:R-:W-:Y:S01]  /*29e50*/  @!P1 LEA.HI.X R5, R24, R41, R26, 0x2, P5 ;  /* 0x0000002918059211 */ /* 0x000fe200028f141a */
[----:B------:R-:W-:Y:S01]  /*29e60*/  IMAD.MOV.U32 R26, RZ, RZ, R10 ;  /* 0x000000ffff1a7224 */ /* 0x000fe200078e000a */
[----:B------:R-:W-:Y:S01]  /*29e70*/  MOV R24, R11 ;  /* 0x0000000b00187202 */ /* 0x000fe20000000f00 */
[----:B0-----:R-:W-:Y:S02]  /*29e80*/  @!P1 IMAD.MOV.U32 R2, RZ, RZ, R94 ;  /* 0x000000ffff029224 */ /* 0x001fe400078e005e */
[----:B------:R-:W-:Y:S02]  /*29e90*/  @!P1 IMAD.MOV.U32 R3, RZ, RZ, R96 ;  /* 0x000000ffff039224 */ /* 0x000fe400078e0060 */
[----:B------:R-:W-:Y:S02]  /*29ea0*/  @!P2 IMAD.MOV.U32 R96, RZ, RZ, R95 ;  /* 0x000000ffff60a224 */ /* 0x000fe400078e005f */
[----:B---3--:R-:W-:Y:S01]  /*29eb0*/  IMAD.MOV.U32 R33, RZ, RZ, R8 ;  /* 0x000000ffff217224 */ /* 0x008fe200078e0008 */
        /* <DEDUP_REMOVED lines=20> */
[----:B------:R-:W-:Y:S01]  /*2a000*/  ISETP.GE.AND P5, PT, R21, UR4, PT ;  /* 0x0000000415007c0c */ /* 0x000fe2000bfa6270 */
        /* <DEDUP_REMOVED lines=14> */
[-C--:B------:R-:W-:Y:S02]  /*2a0f0*/  @!P5 LEA.HI.X R11, R21, R41.reuse, R24, 0x2, P1 ;  /* 0x00000029150bd211 */ /* 0x080fe400008f1418 */
[----:B0-----:R-:W-:Y:S01]  /*2a100*/  @!P4 MOV R2, R106 ;  /* 0x0000006a0002c202 */ /* 0x001fe20000000f00 */
[----:B------:R-:W-:Y:S01]  /*2a110*/  @!P4 IMAD.MOV.U32 R3, RZ, RZ, R108 ;  /* 0x000000ffff03c224 */ /* 0x000fe200078e006c */
[----:B------:R-:W-:Y:S01]  /*2a120*/  @!P3 LEA.HI.X R13, R15, R41, R20, 0x2, P2 ;  /* 0x000000290f0db211 */ /* 0x000fe200010f1414 */
[----:B------:R-:W-:-:S03]  /*2a130*/  @!P5 IMAD.MOV.U32 R108, RZ, RZ, R107 ;  /* 0x000000ffff6cd224 */ /* 0x000fc600078e006b */
        /* <DEDUP_REMOVED lines=10> */
.L_x_6793:
[----:B------:R-:W2:Y:S01]  /*2a1e0*/  LDL.LU R4, [R1+0x68] ;  /* 0x0000680001047983 */ /* 0x000ea20000300800 */
[----:B------:R-:W-:Y:S01]  /*2a1f0*/  ULDC.64 UR6, c[0x0][0xc08] ;  /* 0x0003020000067ab9 */ /* 0x000fe20000000a00 */
[----:B------:R-:W-:Y:S02]  /*2a200*/  ULDC.64 UR4, c[0x0][0xc00] ;  /* 0x0003000000047ab9 */ /* 0x000fe40000000a00 */
[----:B------:R-:W4:Y:S01]  /*2a210*/  LDL.LU R0, [R1+0x6c] ;  /* 0x00006c0001007983 */ /* 0x000f220000300800 */
[----:B------:R-:W-:Y:S01]  /*2a220*/  ISETP.NE.U32.AND P1, PT, RZ, UR6, PT ;  /* 0x00000006ff007c0c */ /* 0x000fe2000bf25070 */
[----:B------:R-:W-:Y:S01]  /*2a230*/  IMAD.MOV.U32 R15, RZ, RZ, RZ ;  /* 0x000000ffff0f7224 */ /* 0x000fe200078e00ff */
[----:B------:R-:W-:Y:S02]  /*2a240*/  ISETP.NE.U32.AND P0, PT, RZ, UR4, PT ;  /* 0x00000004ff007c0c */ /* 0x000fe4000bf05070 */
[----:B------:R-:W-:Y:S02]  /*2a250*/  ISETP.NE.AND.EX P1, PT, RZ, UR7, PT, P1 ;  /* 0x00000007ff007c0c */ /* 0x000fe4000bf25310 */
[----:B------:R-:W-:Y:S01]  /*2a260*/  ISETP.NE.AND.EX P0, PT, RZ, UR5, PT, P0 ;  /* 0x00000005ff007c0c */ /* 0x000fe2000bf05300 */
[----:B------:R-:W0:Y:S01]  /*2a270*/  S2R R28, SR_TID.X ;  /* 0x00000000001c7919 */ /* 0x000e220000002100 */
[----:B--2---:R-:W-:Y:S01]  /*2a280*/  IADD3 R2, P2, R4, UR4, RZ ;  /* 0x0000000404027c10 */ /* 0x004fe2000ff5e0ff */
[----:B------:R-:W-:-:S03]  /*2a290*/  ULDC UR4, c[0x0][0xa88] ;  /* 0x0002a20000047ab9 */ /* 0x000fc60000000800 */
[----:B----4-:R-:W-:-:S05]  /*2a2a0*/  IADD3.X R3, R0, UR5, RZ, P2, !PT ;  /* 0x0000000500037c10 */ /* 0x010fca00097fe4ff */
[----:B------:R-:W-:Y:S01]  /*2a2b0*/  @P1 IADD3 R4, P2, R4, UR6, RZ ;  /* 0x0000000604041c10 */ /* 0x000fe2000ff5e0ff */
[----:B------:R-:W-:Y:S01]  /*2a2c0*/  IMAD.U32 R20, RZ, RZ, UR4 ;  /* 0x00000004ff147e24 */ /* 0x000fe2000f8e00ff */
[----:B------:R2:W5:Y:S02]  /*2a2d0*/  @P0 LDG.E R15, desc[UR50][R2.64] ;  /* 0x00000032020f0981 */ /* 0x000564000c1e1900 */
[----:B------:R-:W-:-:S05]  /*2a2e0*/  @P1 IADD3.X R5, R0, UR7, RZ, P2, !PT ;  /* 0x0000000700051c10 */ /* 0x000fca00097fe4ff */
[----:B------:R2:W5:Y:S01]  /*2a2f0*/  @P1 LDG.E R20, desc[UR50][R4.64] ;  /* 0x0000003204141981 */ /* 0x000562000c1e1900 */
[----:B0-----:R-:W-:Y:S01]  /*2a300*/  VIADD R0, R28, 0xffffff80 ;  /* 0xffffff801c007836 */ /* 0x001fe20000000000 */
[----:B------:R-:W-:-:S04]  /*2a310*/  ISETP.GT.AND P2, PT, R166, 0x1, PT ;  /* 0x00000001a600780c */ /* 0x000fc80003f44270 */
[----:B------:R-:W-:Y:S01]  /*2a320*/  ISETP.GT.AND P3, PT, R0, 0x7f, PT ;  /* 0x0000007f0000780c */ /* 0x000fe20003f64270 */
[----:B------:R-:W-:-:S12]  /*2a330*/  @P1 BRA `(.L_x_6812) ;  /* 0x0000000000101947 */ /* 0x000fd80003800000 */
[----:B------:R-:W-:Y:S05]  /*2a340*/  @!P0 BRA `(.L_x_6812) ;  /* 0x00000000000c8947 */ /* 0x000fea0003800000 */
[----:B--2---:R-:W2:Y:S04]  /*2a350*/  LDG.E R5, desc[UR50][R2.64] ;  /* 0x0000003202057981 */ /* 0x004ea8000c1e1900 */
[----:B-----5:R-:W2:Y:S02]  /*2a360*/  LDG.E R20, desc[UR50][R2.64+0x4] ;  /* 0x0000043202147981 */ /* 0x020ea4000c1e1900 */
[----:B--2---:R-:W-:-:S07]  /*2a370*/  IMAD.IADD R20, R20, 0x1, -R5 ;  /* 0x0000000114147824 */ /* 0x004fce00078e0a05 */
.L_x_6812:
[----:B--2---:R-:W2:Y:S04]  /*2a380*/  LDL.LU R2, [R1+0x60] ;  /* 0x0000600001027983 */ /* 0x004ea80000300800 */
[----:B------:R-:W4:Y:S01]  /*2a390*/  LDL.LU R0, [R1+0x70] ;  /* 0x0000700001007983 */ /* 0x000f220000300800 */
[----:B------:R-:W-:Y:S01]  /*2a3a0*/  BSSY B1, `(.L_x_6813) ;  /* 0x0000037000017945 */ /* 0x000fe20003800000 */
[----:B-----5:R-:W-:Y:S02]  /*2a3b0*/  SHF.R.S32.HI R14, RZ, 0x1f, R15 ;  /* 0x0000001fff0e7819 */ /* 0x020fe4000001140f */
[----:B--2---:R-:W-:Y:S02]  /*2a3c0*/  SEL R25, R2, RZ, !P0 ;  /* 0x000000ff02197207 */ /* 0x004fe40004000000 */
[----:B----4-:R-:W-:Y:S01]  /*2a3d0*/  SEL R24, R0, RZ, !P0 ;  /* 0x000000ff00187207 */ /* 0x010fe20004000000 */
        /* <DEDUP_REMOVED lines=14> */
[----:B------:R-:W4:Y:S08]  /*2a4c0*/  LDC.64 R10, c[0x0][R26+0x220] ;  /* 0x000088001a0a7b82 */ /* 0x000f300000000a00 */
[----:B------:R-:W5:Y:S08]  /*2a4d0*/  LDC.64 R8, c[0x0][R26+0x218] ;  /* 0x000086001a087b82 */ /* 0x000f700000000a00 */
[----:B------:R-:W3:Y:S08]  /*2a4e0*/  LDC.64 R6, c[0x0][R26+0x228] ;  /* 0x00008a001a067b82 */ /* 0x000ef00000000a00 */
[----:B------:R-:W3:Y:S08]  /*2a4f0*/  LDC.64 R4, c[0x0][R26+0x210] ;  /* 0x000084001a047b82 */ /* 0x000ef00000000a00 */
[----:B------:R-:W1:Y:S08]  /*2a500*/  @P0 LDC R0, c[0x0][0xbec] ;  /* 0x0002fb00ff000b82 */ /* 0x000e700000000800 */
[----:B------:R-:W3:Y:S01]  /*2a510*/  @P0 LDC R37, c[0x0][0xbf0] ;  /* 0x0002fc00ff250b82 */ /* 0x000ee20000000800 */
[----:B----4-:R-:W-:-:S07]  /*2a520*/  IMAD R11, R11, R25, RZ ;  /* 0x000000190b0b7224 */ /* 0x010fce00078e02ff */
[----:B0-----:R-:W0:Y:S01]  /*2a530*/  @!P3 LDC R2, c[0x0][0xb50] ;  /* 0x0002d400ff02bb82 */ /* 0x001e220000000800 */
[----:B------:R-:W-:Y:S02]  /*2a540*/  IMAD R11, R10, R24, R11 ;  /* 0x000000180a0b7224 */ /* 0x000fe400078e020b */
[----:B-1----:R-:W-:-:S05]  /*2a550*/  @P0 IMAD.HI.U32 R0, R27, R0, RZ ;  /* 0x000000001b000227 */ /* 0x002fca00078e00ff */
[----:B------:R-:W1:Y:S01]  /*2a560*/  @!P3 LDC R3, c[0x0][0xb54] ;  /* 0x0002d500ff03bb82 */ /* 0x000e620000000800 */
[-C--:B-----5:R-:W-:Y:S02]  /*2a570*/  IMAD R35, R9, R225.reuse, RZ ;  /* 0x000000e109237224 */ /* 0x0a0fe400078e02ff */
[----:B------:R-:W-:Y:S01]  /*2a580*/  IMAD.WIDE.U32 R12, R8, R225, RZ ;  /* 0x000000e1080c7225 */ /* 0x000fe200078e00ff */
[----:B---3--:R-:W-:-:S03]  /*2a590*/  @P0 SHF.R.U32.HI R21, RZ, R37, R0 ;  /* 0x00000025ff150219 */ /* 0x008fc60000011600 */
[----:B------:R-:W-:-:S04]  /*2a5a0*/  IMAD.WIDE.U32 R8, R10, R25, RZ ;  /* 0x000000190a087225 */ /* 0x000fc800078e00ff */
[----:B------:R-:W-:Y:S01]  /*2a5b0*/  IMAD.IADD R13, R35, 0x1, R13 ;  /* 0x00000001230d7824 */ /* 0x000fe200078e020d */
[----:B------:R-:W-:Y:S01]  /*2a5c0*/  IADD3 R12, P0, P1, R8, R12, R15 ;  /* 0x0000000c080c7210 */ /* 0x000fe2000791e00f */
[----:B------:R-:W-:Y:S01]  /*2a5d0*/  IMAD.MOV R0, RZ, RZ, -R21 ;  /* 0x000000ffff007224 */ /* 0x000fe200078e0a15 */
[----:B------:R-:W-:-:S03]  /*2a5e0*/  IADD3 R11, R9, R11, RZ ;  /* 0x0000000b090b7210 */ /* 0x000fc60007ffe0ff */
        /* <DEDUP_REMOVED lines=10> */
[----:B------:R-:W-:-:S04]  /*2a690*/  IMAD R0, R5, R9, RZ ;  /* 0x0000000905007224 */ /* 0x000fc800078e02ff */
[C---:B------:R-:W-:Y:S02]  /*2a6a0*/  IMAD R11, R4.reuse, R11, R0 ;  /* 0x0000000b040b7224 */ /* 0x040fe400078e0200 */
[----:B------:R-:W-:-:S04]  /*2a6b0*/  IMAD.WIDE.U32 R4, R4, R9, R6 ;  /* 0x0000000904047225 */ /* 0x000fc800078e0006 */
[----:B------:R-:W-:Y:S01]  /*2a6c0*/  IMAD.IADD R0, R5, 0x1, R11 ;  /* 0x0000000105007824 */ /* 0x000fe200078e020b */
[----:B0-----:R-:W-:Y:S01]  /*2a6d0*/  LEA R2, P0, R4, R2, 0x2 ;  /* 0x0000000204027211 */ /* 0x001fe200078010ff */
[----:B------:R-:W-:-:S03]  /*2a6e0*/  IMAD.MOV.U32 R5, RZ, RZ, -0x800000 ;  /* 0xff800000ff057424 */ /* 0x000fc600078e00ff */
[----:B-1----:R-:W-:-:S05]  /*2a6f0*/  LEA.HI.X R3, R4, R3, R0, 0x2, P0 ;  /* 0x0000000304037211 */ /* 0x002fca00000f1400 */
[----:B------:R0:W-:Y:S04]  /*2a700*/  STG.E desc[UR50][R2.64], R5 ;  /* 0x0000000502007986 */ /* 0x0001e8000c101932 */
.L_x_6814:
[----:B------:R-:W-:Y:S05]  /*2a710*/  BSYNC B1 ;  /* 0x0000000000017941 */ /* 0x000fea0003800000 */
.L_x_6813:
[----:B------:R-:W-:Y:S05]  /*2a720*/  @P2 BRA `(.L_x_6807) ;  /* 0x00000008002c2947 */ /* 0x000fea0003800000 */
[----:B------:R-:W2:Y:S01]  /*2a730*/  LDL R26, [R1+0x48] ;  /* 0x00004800011a7983 */ /* 0x000ea20000100800 */
[----:B------:R-:W4:Y:S01]  /*2a740*/  LDC R21, c[0x0][0xbe8] ;  /* 0x0002fa00ff157b82 */ /* 0x000f220000000800 */
[----:B------:R-:W-:Y:S01]  /*2a750*/  VIADD R4, R28, 0xffffff80 ;  /* 0xffffff801c047836 */ /* 0x000fe20000000000 */
[----:B------:R-:W-:Y:S01]  /*2a760*/  ULDC.64 UR4, c[0x0][0xaa0] ;  /* 0x0002a80000047ab9 */ /* 0x000fe20000000a00 */
[----:B------:R-:W-:Y:S01]  /*2a770*/  ULDC.64 UR6, c[0x0][0xaf0] ;  /* 0x0002bc0000067ab9 */ /* 0x000fe20000000a00 */
[----:B------:R-:W-:Y:S02]  /*2a780*/  IMAD R0, R14, UR4, RZ ;  /* 0x000000040e007c24 */ /* 0x000fe4000f8e02ff */
[----:B0-----:R-:W-:Y:S02]  /*2a790*/  SHF.R.S32.HI R3, RZ, 0x1f, R4 ;  /* 0x0000001fff037819 */ /* 0x001fe40000011404 */
        /* <DEDUP_REMOVED lines=9> */
[----:B----4-:R-:W-:-:S03]  /*2a830*/  ISETP.NE.AND P0, PT, R21, 0x1, PT ;  /* 0x000000011500780c */ /* 0x010fc60003f05270 */
[----:B------:R-:W-:Y:S02]  /*2a840*/  IMAD R0, R8, 0x20, R27 ;  /* 0x0000002008007824 */ /* 0x000fe400078e021b */
[----:B------:R-:W-:Y:S01]  /*2a850*/  IMAD R3, R225, UR5, R3 ;  /* 0x00000005e1037c24 */ /* 0x000fe2000f8e0203 */
[----:B------:R-:W-:Y:S01]  /*2a860*/  ULDC.64 UR4, c[0x0][0xae0] ;  /* 0x0002b80000047ab9 */ /* 0x000fe20000000a00 */
[----:B------:R-:W-:Y:S02]  /*2a870*/  IMAD R4, R24, UR6, RZ ;  /* 0x0000000618047c24 */ /* 0x000fe4000f8e02ff */
[----:B------:R-:W-:-:S04]  /*2a880*/  IMAD.WIDE.U32 R2, R25, UR6, R2 ;  /* 0x0000000619027c25 */ /* 0x000fc8000f8e0002 */
[----:B------:R-:W-:Y:S01]  /*2a890*/  IMAD R7, R25, UR7, R4 ;  /* 0x0000000719077c24 */ /* 0x000fe2000f8e0204 */
[----:B------:R-:W0:Y:S04]  /*2a8a0*/  @P0 LDC R6, c[0x0][0xbec] ;  /* 0x0002fb00ff060b82 */ /* 0x000e280000000800 */
[----:B------:R-:W-:-:S04]  /*2a8b0*/  IADD3 R3, R3, R7, RZ ;  /* 0x0000000703037210 */ /* 0x000fc80007ffe0ff */
[----:B------:R-:W4:Y:S01]  /*2a8c0*/  @P0 LDC R11, c[0x0][0xbf0] ;  /* 0x0002fc00ff0b0b82 */ /* 0x000f220000000800 */
[----:B--2---:R-:W-:-:S04]  /*2a8d0*/  IMAD.IADD R9, R26, 0x1, R0 ;  /* 0x000000011a097824 */ /* 0x004fc800078e0200 */
[----:B0-----:R-:W-:-:S04]  /*2a8e0*/  @P0 IMAD.HI.U32 R0, R9, R6, RZ ;  /* 0x0000000609000227 */ /* 0x001fc800078e00ff */
[----:B------:R-:W-:Y:S01]  /*2a8f0*/  IMAD.MOV.U32 R5, RZ, RZ, R9 ;  /* 0x000000ffff057224 */ /* 0x000fe200078e0009 */
[----:B----4-:R-:W-:-:S04]  /*2a900*/  @P0 SHF.R.U32.HI R5, RZ, R11, R0 ;  /* 0x0000000bff050219 */ /* 0x010fc80000011600 */
        /* <DEDUP_REMOVED lines=25> */
[----:B------:R0:W4:Y:S02]  /*2aaa0*/  SHFL.IDX PT, R14, R2, RZ, 0x181f ;  /* 0x00181fff020e7589 */ /* 0x00012400000e0000 */
.L_x_7140:
        /* <DEDUP_REMOVED lines=12> */
[-C--:B-12---:R-:W-:Y:S02]  /*2ab70*/  @!P3 LEA.HI.X R13, R7, R0.reuse, R24, 0x1, P0 ;  /* 0x00000000070db211 */ /* 0x086fe400000f0c18 */
[-C--:B------:R-:W-:Y:S02]  /*2ab80*/  @!P4 LEA.HI.X R27, R9, R0.reuse, R10, 0x1, P1 ;  /* 0x00000000091bc211 */ /* 0x080fe400008f0c0a */
[----:B------:R-:W-:Y:S01]  /*2ab90*/  @!P5 LEA.HI.X R15, R5, R0, R8, 0x1, P2 ;  /* 0x00000000050fd211 */ /* 0x000fe200010f0c08 */
[----:B------:R1:W-:Y:S04]  /*2aba0*/  @!P3 ST.E.128 desc[UR50][R12.64], RZ ;  /* 0x000000ff0c00b985 */ /* 0x0003e8000c101d32 */
[----:B------:R1:W-:Y:S04]  /*2abb0*/  @!P4 ST.E.128 desc[UR50][R26.64], RZ ;  /* 0x000000ff1a00c985 */ /* 0x0003e8000c101d32 */
[----:B------:R1:W-:Y:S02]  /*2abc0*/  @!P5 ST.E.128 desc[UR50][R14.64], RZ ;  /* 0x000000ff0e00d985 */ /* 0x0003e4000c101d32 */
.L_x_6817:
[----:B------:R-:W-:Y:S05]  /*2abd0*/  BSYNC B1 ;  /* 0x0000000000017941 */ /* 0x000fea0003800000 */
.L_x_6816:
[----:B------:R-:W-:-:S03]  /*2abe0*/  UMOV UR4, 0xffffffff ;  /* 0xffffffff00047882 */ /* 0x000fc60000000000 */
[----:B------:R-:W-:Y:S05]  /*2abf0*/  BRA.DIV UR4, `(.L_x_6818) ;  /* 0x000000e6040c7947 */ /* 0x000fea000b800000 */
[----:B--2---:R2:W0:Y:S04]  /*2ac00*/  SHFL.IDX PT, R0, R3, 0x1, 0x181f ;  /* 0x00381f0003007f89 */ /* 0x00442800000e0000 */
[----:B-1--4-:R2:W1:Y:S02]  /*2ac10*/  SHFL.IDX PT, R14, R2, 0x1, 0x181f ;  /* 0x00381f00020e7f89 */ /* 0x01246400000e0000 */
.L_x_7144:
        /* <DEDUP_REMOVED lines=17> */
.L_x_6820:
[----:B------:R-:W-:Y:S05]  /*2ad30*/  BSYNC B1 ;  /* 0x0000000000017941 */ /* 0x000fea0003800000 */
.L_x_6819:
[----:B------:R-:W-:-:S03]  /*2ad40*/  UMOV UR4, 0xffffffff ;  /* 0xffffffff00047882 */ /* 0x000fc60000000000 */
[----:B------:R-:W-:Y:S05]  /*2ad50*/  BRA.DIV UR4, `(.L_x_6821) ;  /* 0x000000e204fc7947 */ /* 0x000fea000b800000 */
[----:B0-----:R0:W0:Y:S04]  /*2ad60*/  SHFL.IDX PT, R0, R3, 0x2, 0x181f ;  /* 0x00581f0003007f89 */ /* 0x00102800000e0000 */
[----:B-1--4-:R1:W4:Y:S02]  /*2ad70*/  SHFL.IDX PT, R14, R2, 0x2, 0x181f ;  /* 0x00581f00020e7f89 */ /* 0x01232400000e0000 */
.L_x_7148:
        /* <DEDUP_REMOVED lines=17> */
.L_x_6823:
[----:B------:R-:W-:Y:S05]  /*2ae90*/  BSYNC B1 ;  /* 0x0000000000017941 */ /* 0x000fea0003800000 */
.L_x_6822:
[----:B------:R-:W-:-:S03]  /*2aea0*/  UMOV UR4, 0xffffffff ;  /* 0xffffffff00047882 */ /* 0x000fc60000000000 */
[----:B------:R-:W-:Y:S05]  /*2aeb0*/  BRA.DIV UR4, `(.L_x_6824) ;  /* 0x000000e204ec7947 */ /* 0x000fea000b800000 */
[----:B0-----:R0:W0:Y:S04]  /*2aec0*/  SHFL.IDX PT, R0, R3, 0x3, 0x181f ;  /* 0x00781f0003007f89 */ /* 0x00102800000e0000 */
[----:B----4-:R4:W0:Y:S02]  /*2aed0*/  SHFL.IDX PT, R14, R2, 0x3, 0x181f ;  /* 0x00781f00020e7f89 */ /* 0x01082400000e0000 */
.L_x_7152:
[----:B-12-4-:R-:W-:-:S05]  /*2aee0*/  VIADD R2, R6, 0x60 ;  /* 0x0000006006027836 */ /* 0x016fca0000000000 */
        /* <DEDUP_REMOVED lines=15> */
.L_x_6807:
[----:B------:R-:W-:Y:S05]  /*2afe0*/  BSYNC B0 ;  /* 0x0000000000007941 */ /* 0x000fea0003800000 */
.L_x_6792:
[----:B------:R-:W-:Y:S02]  /*2aff0*/  ULDC UR4, c[0x0][0xc3c] ;  /* 0x00030f0000047ab9 */ /* 0x000fe40000000800 */
[----:B------:R-:W-:-:S13]  /*2b000*/  ISETP.GE.AND P0, PT, R31, UR4, PT ;  /* 0x000000041f007c0c */ /* 0x000fda000bf06270 */
[----:B------:R-:W-:Y:S05]  /*2b010*/  @!P0 BRA `(.L_x_6825) ;  /* 0xfffffd6800608947 */ /* 0x000fea000383ffff */
[----:B------:R-:W-:Y:S05]  /*2b020*/  BRA `(.L_x_6600) ;  /* 0x0000009c00487947 */ /* 0x000fea0003800000 */
.L_x_6598:
        /* <DEDUP_REMOVED lines=15> */
[----:B------:R-:W-:Y:S01]  /*2b120*/  IMAD.MOV.U32 R0, RZ, RZ, RZ ;  /* 0x000000ffff007224 */ /* 0x000fe200078e00ff */
[----:B------:R-:W-:Y:S01]  /*2b130*/  MOV R9, RZ ;  /* 0x000000ff00097202 */ /* 0x000fe20000000f00 */
        /* <DEDUP_REMOVED lines=41> */
.L_x_6829:
        /* <DEDUP_REMOVED lines=13> */
[----:B-1----:R-:W-:Y:S01]  /*2b4a0*/  @!P6 IMAD.WIDE R2, R9, 0x4, R2 ;  /* 0x000000040902e825 */ /* 0x002fe200078e0202 */
[----:B------:R-:W-:-:S06]  /*2b4b0*/  MOV R9, RZ ;  /* 0x000000ff00097202 */ /* 0x000fcc0000000f00 */
        /* <DEDUP_REMOVED lines=22> */
.L_x_6827:
        /* <DEDUP_REMOVED lines=13> */
.L_x_6830:
        /* <DEDUP_REMOVED lines=11> */
[----:B0-----:R-:W-:-:S02]  /*2b7a0*/  IADD3 R2, R6, 0xffffffe, RZ ;  /* 0x0ffffffe06027810 */ /* 0x001fc40007ffe0ff */
[----:B------:R-:W-:-:S05]  /*2b7b0*/  IABS R6, R5 ;  /* 0x0000000500067213 */ /* 0x000fca0000000000 */
        /* <DEDUP_REMOVED lines=23> */
[----:B------:R-:W-:Y:S01]  /*2b930*/  IMAD R11, R11, R4, RZ ;  /* 0x000000040b0b7224 */ /* 0x000fe200078e02ff */
[----:B------:R-:W-:Y:S01]  /*2b940*/  IADD3 R10, RZ, -R2, RZ ;  /* 0x80000002ff0a7210 */ /* 0x000fe20007ffe0ff */
        /* <DEDUP_REMOVED lines=21> */
[----:B------:R-:W-:-:S03]  /*2baa0*/  IMAD R2, R0, R3, R5 ;  /* 0x0000000300027224 */ /* 0x000fc600078e0205 */
[----:B------:R-:W-:Y:S01]  /*2bab0*/  LEA R26, R26, R9, 0x10 ;  /* 0x000000091a1a7211 */ /* 0x000fe200078e80ff */
[----:B------:R-:W-:Y:S06]  /*2bac0*/  BRA `(.L_x_6832) ;  /* 0x0000000000f47947 */ /* 0x000fec0003800000 */
.L_x_6831:
        /* <DEDUP_REMOVED lines=28> */
[----:B------:R-:W-:Y:S01]  /*2bc90*/  IMAD R13, R11, R2, RZ ;  /* 0x000000020b0d7224 */ /* 0x000fe200078e02ff */
[----:B------:R-:W-:-:S03]  /*2bca0*/  IADD3 R2, -R2, RZ, RZ ;  /* 0x000000ff02027210 */ /* 0x000fc60007ffe1ff */
        /* <DEDUP_REMOVED lines=31> */
.L_x_6832:
[----:B------:R-:W-:-:S05]  /*2bea0*/  LOP3.LUT R25, RZ, R2, RZ, 0x33, !PT ;  /* 0x00000002ff197212 */ /* 0x000fca00078e33ff */
[----:B------:R-:W-:Y:S01]  /*2beb0*/  IMAD.IADD R25, R0, 0x1, R25 ;  /* 0x0000000100197824 */ /* 0x000fe200078e0219 */
[----:B------:R-:W-:Y:S06]  /*2bec0*/  BRA `(.L_x_6833) ;  /* 0x00000000000c7947 */ /* 0x000fec0003800000 */
.L_x_6828:
[----:B------:R-:W-:Y:S01]  /*2bed0*/  MOV R25, RZ ;  /* 0x000000ff00197202 */ /* 0x000fe20000000f00 */
[----:B------:R-:W-:Y:S02]  /*2bee0*/  IMAD.U32 R24, RZ, RZ, UR6 ;  /* 0x00000006ff187e24 */ /* 0x000fe4000f8e00ff */
[----:B------:R-:W-:-:S07]  /*2bef0*/  IMAD.MOV.U32 R26, RZ, RZ, RZ ;  /* 0x000000ffff1a7224 */ /* 0x000fce00078e00ff */
.L_x_6833:
[----:B------:R-:W-:-:S13]  /*2bf00*/  ISETP.NE.AND P0, PT, R7, RZ, PT ;  /* 0x000000ff0700720c */ /* 0x000fda0003f05270 */
[----:B------:R-:W0:Y:S01]  /*2bf10*/  @!P0 S2R R3, SR_CgaCtaId ;  /* 0x0000000000038919 */ /* 0x000e220000008800 */
[----:B------:R-:W-:-:S04]  /*2bf20*/  @!P0 MOV R0, 0x400 ;  /* 0x0000040000008802 */ /* 0x000fc80000000f00 */
[----:B0-----:R-:W-:-:S05]  /*2bf30*/  @!P0 LEA R0, R3, R0, 0x18 ;  /* 0x0000000003008211 */ /* 0x001fca00078ec0ff */
[----:B------:R2:W-:Y:S01]  /*2bf40*/  @!P0 STS.128 [R0+0x334d0], R24 ;  /* 0x0334d01800008388 */ /* 0x0005e20000000c00 */
[----:B------:R-:W-:Y:S06]  /*2bf50*/  BAR.ARV 0x5, 0x180 ;  /* 0x0146000000007b1d */ /* 0x000fec0000002000 */
.L_x_6826:
[----:B--2---:R-:W-:Y:S01]  /*2bf60*/  IMAD.MOV.U32 R0, RZ, RZ, 0x1 ;  /* 0x00000001ff007424 */ /* 0x004fe200078e00ff */
[----:B------:R-:W-:Y:S01]  /*2bf70*/  ULDC UR4, c[0x0][0xc3c] ;  /* 0x00030f0000047ab9 */ /* 0x000fe20000000800 */
[----:B------:R-:W-:Y:S01]  /*2bf80*/  IMAD.MOV.U32 R33, RZ, RZ, RZ ;  /* 0x000000ffff217224 */ /* 0x000fe200078e00ff */
[----:B-1----:R-:W-:Y:S02]  /*2bf90*/  ISETP.GE.AND P0, PT, R27, UR4, PT ;  /* 0x000000041b007c0c */ /* 0x002fe4000bf06270 */
[----:B------:R1:W-:Y:S04]  /*2bfa0*/  STL [R1], R0 ;  /* 0x0000000001007387 */ /* 0x0003e80000100800 */
[----:B------:R1:W-:Y:S07]  /*2bfb0*/  STL [R1+0x38], RZ ;  /* 0x000038ff01007387 */ /* 0x0003ee0000100800 */
[----:B------:R-:W-:Y:S05]  /*2bfc0*/  @P0 BRA `(.L_x_6834) ;  /* 0x00000088005c0947 */ /* 0x000fea0003800000 */
[----:B------:R-:W2:Y:S01]  /*2bfd0*/  S2R R9, SR_TID.X ;  /* 0x0000000000097919 */ /* 0x000ea20000002100 */
[----:B------:R-:W3:Y:S01]  /*2bfe0*/  S2UR UR4, SR_CgaCtaId ;  /* 0x00000000000479c3 */ /* 0x000ee20000008800 */
[----:B------:R-:W-:Y:S01]  /*2bff0*/  MOV R17, 0x400 ;  /* 0x0000040000117802 */ /* 0x000fe20000000f00 */
[----:B------:R-:W-:Y:S01]  /*2c000*/  BSSY B7, `(.L_x_6834) ;  /* 0x0000893000077945 */ /* 0x000fe20003800000 */
[----:B------:R-:W-:Y:S01]  /*2c010*/  IMAD.MOV.U32 R36, RZ, RZ, RZ ;  /* 0x000000ffff247224 */ /* 0x000fe200078e00ff */
[----:B------:R-:W-:Y:S01]  /*2c020*/  ULDC.64 UR40, c[0x0][0x198] ;  /* 0x0000660000287ab9 */ /* 0x000fe20000000a00 */
[----:B------:R-:W-:Y:S01]  /*2c030*/  IMAD.MOV.U32 R33, RZ, RZ, RZ ;  /* 0x000000ffff217224 */ /* 0x000fe200078e00ff */
[----:B------:R-:W-:Y:S02]  /*2c040*/  ULOP3.LUT UR39, UR36, 0x2, URZ, 0xfc, !UPT ;  /* 0x0000000224277892 */ /* 0x000fe4000f8efc3f */
[----:B------:R-:W-:Y:S01]  /*2c050*/  ULOP3.LUT UR37, UR36, 0x1, URZ, 0xfc, !UPT ;  /* 0x0000000124257892 */ /* 0x000fe2000f8efc3f */
[----:B------:R-:W-:Y:S01]  /*2c060*/  ULDC UR38, c[0x0][0xc] ;  /* 0x0000030000267ab9 */ /* 0x000fe20000000800 */
[C---:B--2---:R-:W-:Y:S01]  /*2c070*/  IMAD.SHL.U32 R22, R9.reuse, 0x40, RZ ;  /* 0x0000004009167824 */ /* 0x044fe200078e00ff */
[----:B0-----:R-:W-:Y:S01]  /*2c080*/  SHF.R.U32.HI R2, RZ, 0x1, R9 ;  /* 0x00000001ff027819 */ /* 0x001fe20000011609 */
[C---:B-1----:R-:W-:Y:S01]  /*2c090*/  IMAD.SHL.U32 R0, R9.reuse, 0x10, RZ ;  /* 0x0000001009007824 */ /* 0x042fe200078e00ff */
[C---:B------:R-:W-:Y:S01]  /*2c0a0*/  LOP3.LUT R11, R9.reuse, 0x7f, RZ, 0xc0, !PT ;  /* 0x0000007f090b7812 */ /* 0x040fe200078ec0ff */
[----:B------:R-:W-:Y:S01]  /*2c0b0*/  IMAD.SHL.U32 R6, R9, 0x2, RZ ;  /* 0x0000000209067824 */ /* 0x000fe200078e00ff */
[----:B------:R-:W-:-:S02]  /*2c0c0*/  LOP3.LUT R3, R22, 0x180, RZ, 0xc0, !PT ;  /* 0x0000018016037812 */ /* 0x000fc400078ec0ff */
[----:B------:R-:W-:Y:S01]  /*2c0d0*/  LOP3.LUT R5, R0, 0x1b0, RZ, 0xc0, !PT ;  /* 0x000001b000057812 */ /* 0x000fe200078ec0ff */
[----:B------:R-:W-:Y:S01]  /*2c0e0*/  IMAD.SHL.U32 R4, R11, 0x10, RZ ;  /* 0x000000100b047824 */ /* 0x000fe200078e00ff */
[----:B------:R-:W-:Y:S01]  /*2c0f0*/  LOP3.LUT R3, R3, 0x30, R2, 0xf8, !PT ;  /* 0x0000003003037812 */ /* 0x000fe200078ef802 */
[----:B------:R-:W-:Y:S01]  /*2c100*/  IMAD.SHL.U32 R2, R9, 0x20, RZ ;  /* 0x0000002009027824 */ /* 0x000fe200078e00ff */
[----:B------:R-:W-:Y:S02]  /*2c110*/  LOP3.LUT R6, R5, 0x30, R6, 0x78, !PT ;  /* 0x0000003005067812 */ /* 0x000fe400078e7806 */
[----:B------:R-:W-:Y:S01]  /*2c120*/  LOP3.LUT R7, R4, 0x600, RZ, 0xc0, !PT ;  /* 0x0000060004077812 */ /* 0x000fe200078ec0ff */
[C---:B------:R-:W-:Y:S01]  /*2c130*/  IMAD.SHL.U32 R4, R9.reuse, 0x8, RZ ;  /* 0x0000000809047824 */ /* 0x040fe200078e00ff */
[----:B------:R-:W-:Y:S02]  /*2c140*/  LOP3.LUT R5, R2, 0x80, RZ, 0xc0, !PT ;  /* 0x0000008002057812 */ /* 0x000fe400078ec0ff */
[----:B------:R-:W-:-:S02]  /*2c150*/  SHF.L.U32 R8, R9, 0x2, RZ ;  /* 0x0000000209087819 */ /* 0x000fc400000006ff */
[----:B------:R-:W-:Y:S02]  /*2c160*/  LOP3.LUT R5, R5, 0x10, R9, 0xf8, !PT ;  /* 0x0000001005057812 */ /* 0x000fe400078ef809 */
[----:B------:R-:W-:Y:S02]  /*2c170*/  LOP3.LUT R9, R7, 0x40, R0, 0xf8, !PT ;  /* 0x0000004007097812 */ /* 0x000fe400078ef800 */
[----:B------:R-:W-:Y:S02]  /*2c180*/  LOP3.LUT R3, R3, 0x30, R4, 0x78, !PT ;  /* 0x0000003003037812 */ /* 0x000fe400078e7804 */
[----:B------:R-:W-:Y:S02]  /*2c190*/  LOP3.LUT R10, R9, R6, RZ, 0xfc, !PT ;  /* 0x00000006090a7212 */ /* 0x000fe400078efcff */
[----:B------:R-:W-:Y:S01]  /*2c1a0*/  LOP3.LUT R22, R3, 0x640, R22, 0xf8, !PT ;  /* 0x0000064003167812 */ /* 0x000fe200078ef816 */
[----:B------:R-:W-:Y:S01]  /*2c1b0*/  IMAD.MOV.U32 R3, RZ, RZ, 0x1 ;  /* 0x00000001ff037424 */ /* 0x000fe200078e00ff */
[----:B------:R-:W-:Y:S01]  /*2c1c0*/  LOP3.LUT R7, R7, 0x60, R2, 0xf8, !PT ;  /* 0x0000006007077812 */ /* 0x000fe200078ef802 */
[----:B------:R-:W-:Y:S01]  /*2c1d0*/  STL [R1+0x1c], R10 ;  /* 0x00001c0a01007387 */ /* 0x000fe20000100800 */
[----:B------:R-:W-:-:S02]  /*2c1e0*/  SHF.R.U32.HI R4, RZ, 0x2, R11 ;  /* 0x00000002ff047819 */ /* 0x000fc4000001160b */
[----:B------:R-:W-:Y:S01]  /*2c1f0*/  LOP3.LUT R0, R0, 0x30, RZ, 0xc0, !PT ;  /* 0x0000003000007812 */ /* 0x000fe200078ec0ff */
[----:B------:R-:W-:Y:S01]  /*2c200*/  STL [R1+0x38], RZ ;  /* 0x000038ff01007387 */ /* 0x000fe20000100800 */
[--C-:B------:R-:W-:Y:S02]  /*2c210*/  LOP3.LUT R16, R7, 0x100, R2.reuse, 0xf8, !PT ;  /* 0x0000010007107812 */ /* 0x100fe400078ef802 */
[----:B------:R-:W-:Y:S01]  /*2c220*/  LOP3.LUT R2, R4, 0x60, R2, 0xf8, !PT ;  /* 0x0000006004027812 */ /* 0x000fe200078ef802 */
[----:B------:R3:W-:Y:S01]  /*2c230*/  STL [R1+0x4], R3 ;  /* 0x0000040301007387 */ /* 0x0007e20000100800 */
[----:B------:R-:W-:Y:S02]  /*2c240*/  LOP3.LUT R4, R0, 0x40, RZ, 0xfc, !PT ;  /* 0x0000004000047812 */ /* 0x000fe400078efcff */
[----:B------:R-:W-:Y:S02]  /*2c250*/  LOP3.LUT R5, R5, 0x10, R8, 0x78, !PT ;  /* 0x0000001005057812 */ /* 0x000fe400078e7808 */
[----:B------:R-:W-:-:S02]  /*2c260*/  LOP3.LUT R2, R2, 0x80, RZ, 0xfc, !PT ;  /* 0x0000008002027812 */ /* 0x000fc400078efcff */
[----:B------:R-:W-:Y:S01]  /*2c270*/  LOP3.LUT R16, R16, R5, RZ, 0xfc, !PT ;  /* 0x0000000510107212 */ /* 0x000fe200078efcff */
[----:B---3--:R-:W-:-:S05]  /*2c280*/  IMAD.U32 R3, RZ, RZ, UR4 ;  /* 0x00000004ff037e24 */ /* 0x008fca000f8e00ff */
[----:B------:R0:W-:Y:S01]  /*2c290*/  STL [R1+0x18], R3 ;  /* 0x0000180301007387 */ /* 0x0001e20000100800 */
[----:B------:R-:W-:Y:S01]  /*2c2a0*/  LEA R17, R3, R17, 0x18 ;  /* 0x0000001103117211 */ /* 0x000fe200078ec0ff */
[----:B0-----:R-:W-:-:S05]  /*2c2b0*/  IMAD.MOV.U32 R3, RZ, RZ, 0x1 ;  /* 0x00000001ff037424 */ /* 0x001fca00078e00ff */
[----:B------:R0:W-:Y:S02]  /*2c2c0*/  STL [R1], R3 ;  /* 0x0000000301007387 */ /* 0x0001e40000100800 */
[----:B0-----:R-:W-:Y:S01]  /*2c2d0*/  LOP3.LUT R3, R0, 0x80, RZ, 0xfc, !PT ;  /* 0x0000008000037812 */ /* 0x001fe200078efcff */
[----:B------:R-:W-:-:S05]  /*2c2e0*/  IMAD.IADD R0, R17, 0x1, R10 ;  /* 0x0000000111007824 */ /* 0x000fca00078e020a */
[----:B------:R0:W-:Y:S02]  /*2c2f0*/  STL [R1+0x20], R0 ;  /* 0x0000200001007387 */ /* 0x0001e40000100800 */
.L_x_6958:
[----:B------:R-:W1:Y:S02]  /*2c300*/  LDC.64 R28, c[0x0][0xc88] ;  /* 0x00032200ff1c7b82 */ /* 0x000e640000000a00 */
[----:B-1----:R-:W-:-:S06]  /*2c310*/  IMAD.WIDE R28, R27, 0x4, R28 ;  /* 0x000000041b1c7825 */ /* 0x002fcc00078e021c */
[----:B0-----:R-:W0:Y:S01]  /*2c320*/  LDG.E R28, desc[UR50][R28.64] ;  /* 0x000000321c1c7981 */ /* 0x001e22000c1e1900 */
[----:B------:R-:W-:Y:S05]  /*2c330*/  YIELD ;  /* 0x0000000000007946 */ /* 0x000fea0003800000 */
[----:B------:R-:W-:Y:S01]  /*2c340*/  ULDC.64 UR4, c[0x0][0xa28] ;  /* 0x00028a0000047ab9 */ /* 0x000fe20000000a00 */
[----:B------:R-:W-:Y:S01]  /*2c350*/  IMAD.MOV.U32 R10, RZ, RZ, RZ ;  /* 0x000000ffff0a7224 */ /* 0x000fe200078e00ff */
[----:B------:R-:W-:Y:S01]  /*2c360*/  ISETP.NE.U32.AND P0, PT, RZ, UR4, PT ;  /* 0x00000004ff007c0c */ /* 0x000fe2000bf05070 */
[----:B------:R-:W-:Y:S01]  /*2c370*/  ULDC.64 UR6, c[0x0][0xa10] ;  /* 0x0002840000067ab9 */ /* 0x000fe20000000a00 */
[----:B------:R-:W-:Y:S01]  /*2c380*/  IMAD.MOV.U32 R31, RZ, RZ, RZ ;  /* 0x000000ffff1f7224 */ /* 0x000fe200078e00ff */
[----:B------:R-:W-:Y:S01]  /*2c390*/  ULDC.64 UR8, c[0x0][0xa18] ;  /* 0x0002860000087ab9 */ /* 0x000fe20000000a00 */
[----:B------:R-:W-:-:S02]  /*2c3a0*/  ISETP.NE.AND.EX P0, PT, RZ, UR5, PT, P0 ;  /* 0x00000005ff007c0c */ /* 0x000fc4000bf05300 */
[----:B0-2---:R-:W-:-:S11]  /*2c3b0*/  SHF.R.S32.HI R0, RZ, 0x1f, R28 ;  /* 0x0000001fff007819 */ /* 0x005fd6000001141c */
[C---:B---3--:R-:W-:Y:S01]  /*2c3c0*/  @P0 LEA R2, P1, R28.reuse, UR4, 0x2 ;  /* 0x000000041c020c11 */ /* 0x048fe2000f8210ff */
        /* <DEDUP_REMOVED lines=11> */
[C---:B------:R-:W-:Y:S02]  /*2c480*/  IADD3 R4, P4, R29.reuse, UR6, RZ ;  /* 0x000000061d047c10 */ /* 0x040fe4000ff9e0ff */
[----:B-1----:R-:W-:-:S02]  /*2c490*/  IADD3 R2, P3, R29, UR4, RZ ;  /* 0x000000041d027c10 */ /* 0x002fc4000ff7e0ff */
[C---:B------:R-:W-:Y:S02]  /*2c4a0*/  IADD3.X R5, R30.reuse, UR7, RZ, P4, !PT ;  /* 0x000000071e057c10 */ /* 0x040fe4000a7fe4ff */
[----:B------:R-:W-:Y:S02]  /*2c4b0*/  IADD3.X R3, R30, UR5, RZ, P3, !PT ;  /* 0x000000051e037c10 */ /* 0x000fe40009ffe4ff */
[----:B------:R-:W-:-:S03]  /*2c4c0*/  ISETP.NE.U32.AND P2, PT, RZ, UR8, PT ;  /* 0x00000008ff007c0c */ /* 0x000fc6000bf45070 */
[----:B------:R-:W5:Y:S01]  /*2c4d0*/  @P0 LDG.E R31, desc[UR50][R2.64] ;  /* 0x00000032021f0981 */ /* 0x000f62000c1e1900 */
[----:B------:R-:W-:-:S03]  /*2c4e0*/  ISETP.NE.AND.EX P2, PT, RZ, UR9, PT, P2 ;  /* 0x00000009ff007c0c */ /* 0x000fc6000bf45320 */
[----:B------:R-:W5:Y:S01]  /*2c4f0*/  @P1 LDG.E R0, desc[UR50][R4.64] ;  /* 0x0000003204001981 */ /* 0x000f62000c1e1900 */
[----:B------:R-:W-:Y:S02]  /*2c500*/  ULDC UR4, c[0x0][0x288] ;  /* 0x0000a20000047ab9 */ /* 0x000fe40000000800 */
[----:B------:R-:W-:Y:S01]  /*2c510*/  MOV R34, UR4 ;  /* 0x0000000400227c02 */ /* 0x000fe20008000f00 */
[----:B------:R-:W-:Y:S02]  /*2c520*/  ULDC.64 UR4, c[0x0][0x418] ;  /* 0x0001060000047ab9 */ /* 0x000fe40000000a00 */
[----:B------:R-:W-:-:S03]  /*2c530*/  UISETP.NE.U32.AND UP0, UPT, UR4, URZ, UPT ;  /* 0x0000003f0400728c */ /* 0x000fc6000bf05070 */
[----:B------:R-:W-:Y:S01]  /*2c540*/  ULDC UR4, c[0x0][0x424] ;  /* 0x0001090000047ab9 */ /* 0x000fe20000000800 */
[----:B------:R-:W-:Y:S01]  /*2c550*/  UISETP.NE.AND.EX UP0, UPT, UR5, URZ, UPT, UP0 ;  /* 0x0000003f0500728c */ /* 0x000fe2000bf05300 */
[----:B------:R-:W-:Y:S02]  /*2c560*/  @P2 IADD3 R6, P3, R29, UR8, RZ ;  /* 0x000000081d062c10 */ /* 0x000fe4000ff7e0ff */
[----:B------:R-:W-:Y:S01]  /*2c570*/  ULDC UR5, c[0x0][0x2f0] ;  /* 0x0000bc0000057ab9 */ /* 0x000fe20000000800 */
[----:B------:R-:W-:Y:S01]  /*2c580*/  USEL UR4, UR4, 0x1, UP0 ;  /* 0x0000000104047887 */ /* 0x000fe20008000000 */
[----:B------:R-:W-:-:S03]  /*2c590*/  @P2 IADD3.X R7, R30, UR9, RZ, P3, !PT ;  /* 0x000000091e072c10 */ /* 0x000fc60009ffe4ff */
[----:B------:R-:W-:Y:S02]  /*2c5a0*/  UIMAD UR4, UR4, UR5, URZ ;  /* 0x00000005040472a4 */ /* 0x000fe4000f8e023f */
[----:B------:R0:W5:Y:S01]  /*2c5b0*/  @P2 LDG.E R34, desc[UR50][R6.64] ;  /* 0x0000003206222981 */ /* 0x000162000c1e1900 */
[----:B------:R-:W-:-:S03]  /*2c5c0*/  ULDC UR5, c[0x0][0x348] ;  /* 0x0000d20000057ab9 */ /* 0x000fc60000000800 */
[----:B------:R-:W-:Y:S02]  /*2c5d0*/  IMAD.U32 R9, RZ, RZ, UR4 ;  /* 0x00000004ff097e24 */ /* 0x000fe4000f8e00ff */
[----:B0-----:R-:W-:Y:S01]  /*2c5e0*/  IMAD.U32 R6, RZ, RZ, UR5 ;  /* 0x00000005ff067e24 */ /* 0x001fe2000f8e00ff */
[----:B--2---:R0:W-:Y:S01]  /*2c5f0*/  STL [R1+0xc], R10 ;  /* 0x00000c0a01007387 */ /* 0x0041e20000100800 */
[----:B------:R-:W-:Y:S05]  /*2c600*/  @P2 BRA `(.L_x_6835) ;  /* 0x0000000000102947 */ /* 0x000fea0003800000 */
[----:B------:R-:W-:Y:S05]  /*2c610*/  @!P0 BRA `(.L_x_6835) ;  /* 0x00000000000c8947 */ /* 0x000fea0003800000 */
[----:B-----5:R-:W2:Y:S04]  /*2c620*/  LDG.E R34, desc[UR50][R2.64] ;  /* 0x0000003202227981 */ /* 0x020ea8000c1e1900 */
[----:B------:R-:W2:Y:S02]  /*2c630*/  LDG.E R2, desc[UR50][R2.64+0x4] ;  /* 0x0000043202027981 */ /* 0x000ea4000c1e1900 */
[----:B--2---:R-:W-:-:S07]  /*2c640*/  IMAD.IADD R34, R2, 0x1, -R34 ;  /* 0x0000000102227824 */ /* 0x004fce00078e0a22 */
.L_x_6835:
[----:B------:R-:W-:Y:S01]  /*2c650*/  ULDC.64 UR4, c[0x0][0xa20] ;  /* 0x0002880000047ab9 */ /* 0x000fe20000000a00 */
[C---:B------:R-:W-:Y:S01]  /*2c660*/  LOP3.LUT R8, R26.reuse, 0xff000000, RZ, 0xc0, !PT ;  /* 0xff0000001a087812 */ /* 0x040fe200078ec0ff */
[----:B------:R-:W-:Y:S01]  /*2c670*/  IMAD.MOV.U32 R37, RZ, RZ, R28 ;  /* 0x000000ffff257224 */ /* 0x000fe200078e001c */
[----:B------:R-:W-:Y:S02]  /*2c680*/  ISETP.NE.U32.AND P0, PT, RZ, UR4, PT ;  /* 0x00000004ff007c0c */ /* 0x000fe4000bf05070 */
[----:B------:R-:W-:Y:S02]  /*2c690*/  SHF.R.U32.HI R8, RZ, 0x8, R8 ;  /* 0x00000008ff087819 */ /* 0x000fe40000011608 */
[----:B------:R-:W-:Y:S02]  /*2c6a0*/  ISETP.NE.AND.EX P0, PT, RZ, UR5, PT, P0 ;  /* 0x00000005ff007c0c */ /* 0x000fe4000bf05300 */
[C---:B------:R-:W-:Y:S02]  /*2c6b0*/  LOP3.LUT R2, R26.reuse, 0xff0000, RZ, 0xc0, !PT ;  /* 0x00ff00001a027812 */ /* 0x040fe400078ec0ff */
[----:B------:R-:W-:-:S02]  /*2c6c0*/  LOP3.LUT R18, R26, 0xffff, RZ, 0xc0, !PT ;  /* 0x0000ffff1a127812 */ /* 0x000fc400078ec0ff */
[----:B------:R-:W-:-:S07]  /*2c6d0*/  LEA.HI R8, R2, R8, RZ, 0x10 ;  /* 0x0000000802087211 */ /* 0x000fce00078f80ff */
[----:B------:R-:W-:Y:S05]  /*2c6e0*/  @!P0 BRA `(.L_x_6836) ;  /* 0x0000000000108947 */ /* 0x000fea0003800000 */
[----:B------:R-:W-:-:S04]  /*2c6f0*/  IADD3 R2, P0, R29, UR4, RZ ;  /* 0x000000041d027c10 */ /* 0x000fc8000ff1e0ff */
[----:B------:R-:W-:-:S05]  /*2c700*/  IADD3.X R3, R30, UR5, RZ, P0, !PT ;  /* 0x000000051e037c10 */ /* 0x000fca00087fe4ff */
[----:B------:R1:W5:Y:S01]  /*2c710*/  LDG.E R9, desc[UR50][R2.64] ;  /* 0x0000003202097981 */ /* 0x000362000c1e1900 */
[----:B------:R-:W-:Y:S05]  /*2c720*/  BRA `(.L_x_6837) ;  /* 0x0000000000247947 */ /* 0x000fea0003800000 */
.L_x_6836:
        /* <DEDUP_REMOVED lines=9> */
.L_x_6837:
[----:B-1----:R-:W2:Y:S01]  /*2c7c0*/  @P1 LDG.E R2, desc[UR50][R4.64] ;  /* 0x0000003204021981 */ /* 0x002ea2000c1e1900 */
[----:B------:R-:W1:Y:S03]  /*2c7d0*/  LDC R3, c[0x0][0x448] ;  /* 0x00011200ff037b82 */ /* 0x000e660000000800 */
[----:B------:R3:W2:Y:S01]  /*2c7e0*/  @P1 LDG.E R5, desc[UR50][R4.64+0x4] ;  /* 0x0000043204051981 */ /* 0x0006a2000c1e1900 */
[----:B-----5:R-:W-:Y:S01]  /*2c7f0*/  IMAD.IADD R9, R9, 0x1, -R10 ;  /* 0x0000000109097824 */ /* 0x020fe200078e0a0a */
[----:B------:R-:W-:Y:S01]  /*2c800*/  BSSY B0, `(.L_x_6838) ;  /* 0x0000036000007945 */ /* 0x000fe20003800000 */
[----:B------:R-:W-:Y:S02]  /*2c810*/  LOP3.LUT R19, R8, 0xff, RZ, 0xc0, !PT ;  /* 0x000000ff08137812 */ /* 0x000fe400078ec0ff */
[----:B-1----:R-:W-:-:S13]  /*2c820*/  ISETP.NE.AND P0, PT, R3, 0x1, PT ;  /* 0x000000010300780c */ /* 0x002fda0003f05270 */
[----:B---3--:R-:W1:Y:S08]  /*2c830*/  @P0 LDC R4, c[0x0][0x44c] ;  /* 0x00011300ff040b82 */ /* 0x008e700000000800 */
[----:B------:R-:W3:Y:S01]  /*2c840*/  @P0 LDC R3, c[0x0][0x450] ;  /* 0x00011400ff030b82 */ /* 0x000ee20000000800 */
[----:B--2---:R-:W-:Y:S02]  /*2c850*/  @P1 IMAD.IADD R6, R5, 0x1, -R2 ;  /* 0x0000000105061824 */ /* 0x004fe400078e0a02 */
[----:B------:R-:W-:-:S02]  /*2c860*/  IMAD.SHL.U32 R2, R25, 0x80, RZ ;  /* 0x0000008019027824 */ /* 0x000fc400078e00ff */
[----:B------:R-:W-:Y:S02]  /*2c870*/  IMAD.IADD R26, R9, 0x1, R6 ;  /* 0x00000001091a7824 */ /* 0x000fe400078e0206 */
[----:B------:R-:W-:-:S03]  /*2c880*/  VIADD R2, R2, 0x7f ;  /* 0x0000007f02027836 */ /* 0x000fc60000000000 */
[----:B------:R-:W-:Y:S01]  /*2c890*/  IADD3 R5, R26, 0x9f, RZ ;  /* 0x0000009f1a057810 */ /* 0x000fe20007ffe0ff */
[----:B-1----:R-:W-:Y:S01]  /*2c8a0*/  @P0 IMAD.HI.U32 R4, R2, R4, RZ ;  /* 0x0000000402040227 */ /* 0x002fe200078e00ff */
[----:B------:R-:W-:-:S03]  /*2c8b0*/  IADD3 R7, R26, 0xa0, -R34 ;  /* 0x000000a01a077810 */ /* 0x000fc60007ffe822 */
[----:B------:R-:W-:Y:S01]  /*2c8c0*/  IMAD.HI R5, R5, 0x66666667, RZ ;  /* 0x6666666705057827 */ /* 0x000fe200078e02ff */
[----:B---3--:R-:W-:Y:S02]  /*2c8d0*/  @P0 SHF.R.U32.HI R2, RZ, R3, R4 ;  /* 0x00000003ff020219 */ /* 0x008fe40000011604 */
[----:B------:R-:W-:Y:S02]  /*2c8e0*/  SHF.R.U32.HI R4, RZ, 0x10, R8 ;  /* 0x00000010ff047819 */ /* 0x000fe40000011608 */
[----:B------:R-:W-:Y:S01]  /*2c8f0*/  SHF.R.U32.HI R3, RZ, 0x1f, R5 ;  /* 0x0000001fff037819 */ /* 0x000fe20000011605 */
[----:B------:R-:W-:-:S03]  /*2c900*/  IMAD.IADD R2, R7, 0x1, R2 ;  /* 0x0000000107027824 */ /* 0x000fc600078e0202 */
[----:B------:R-:W-:Y:S01]  /*2c910*/  LEA.HI.SX32 R5, R5, R3, 0x1a ;  /* 0x0000000305057211 */ /* 0x000fe200078fd2ff */
[----:B------:R-:W-:-:S05]  /*2c920*/  IMAD.HI R2, R2, 0x66666667, RZ ;  /* 0x6666666702027827 */ /* 0x000fca00078e02ff */
[----:B------:R-:W-:-:S04]  /*2c930*/  SHF.R.U32.HI R3, RZ, 0x1f, R2 ;  /* 0x0000001fff037819 */ /* 0x000fc80000011602 */
[----:B------:R-:W-:Y:S01]  /*2c940*/  LEA.HI.SX32 R3, R2, R3, 0x1a ;  /* 0x0000000302037211 */ /* 0x000fe200078fd2ff */
[----:B------:R-:W-:-:S03]  /*2c950*/  IMAD.MOV.U32 R2, RZ, RZ, RZ ;  /* 0x000000ffff027224 */ /* 0x000fc600078e00ff */
[----:B0-----:R-:W-:-:S04]  /*2c960*/  VIMNMX R10, R5, R3, PT ;  /* 0x00000003050a7248 */ /* 0x001fc80003fe0100 */
[----:B------:R-:W-:-:S13]  /*2c970*/  ISETP.GE.AND P0, PT, R10, 0x1, PT ;  /* 0x000000010a00780c */ /* 0x000fda0003f06270 */
[----:B------:R-:W-:Y:S05]  /*2c980*/  @!P0 BRA `(.L_x_6839) ;  /* 0x0000000000748947 */ /* 0x000fea0003800000 */
        /* <DEDUP_REMOVED lines=22> */
[----:B------:R-:W-:Y:S02]  /*2caf0*/  @!P2 IMAD.IADD R3, R3, 0x1, -R11 ;  /* 0x000000010303a824 */ /* 0x000fe400078e0a0b */
[----:B------:R-:W-:Y:S01]  /*2cb00*/  @!P2 VIADD R2, R2, 0x1 ;  /* 0x000000010202a836 */ /* 0x000fe20000000000 */
[----:B------:R-:W-:Y:S02]  /*2cb10*/  ISETP.NE.AND P2, PT, R8, RZ, PT ;  /* 0x000000ff0800720c */ /* 0x000fe40003f45270 */
[----:B------:R-:W-:-:S13]  /*2cb20*/  ISETP.GE.U32.AND P0, PT, R3, R11, PT ;  /* 0x0000000b0300720c */ /* 0x000fda0003f06070 */
[----:B------:R-:W-:-:S05]  /*2cb30*/  @P0 VIADD R2, R2, 0x1 ;  /* 0x0000000102020836 */ /* 0x000fca0000000000 */
[----:B------:R-:W-:Y:S02]  /*2cb40*/  @!P3 IADD3 R2, -R2, RZ, RZ ;  /* 0x000000ff0202b210 */ /* 0x000fe40007ffe1ff */
[----:B------:R-:W-:-:S07]  /*2cb50*/  @!P2 LOP3.LUT R2, RZ, R8, RZ, 0x33, !PT ;  /* 0x00000008ff02a212 */ /* 0x000fce00078e33ff */
.L_x_6839:
[----:B------:R-:W-:Y:S05]  /*2cb60*/  BSYNC B0 ;  /* 0x0000000000007941 */ /* 0x000fea0003800000 */
.L_x_6838:
[-C--:B------:R-:W-:Y:S01]  /*2cb70*/  IMAD R3, R19, R2.reuse, RZ ;  /* 0x0000000213037224 */ /* 0x080fe200078e02ff */
[----:B------:R-:W-:Y:S04]  /*2cb80*/  BSSY B0, `(.L_x_6840) ;  /* 0x0000157000007945 */ /* 0x000fe80003800000 */
[C---:B------:R-:W-:Y:S01]  /*2cb90*/  VIADDMNMX R2, R3.reuse, R2, R10, PT ;  /* 0x0000000203027246 */ /* 0x040fe2000380010a */
[----:B------:R-:W-:-:S04]  /*2cba0*/  IMAD R3, R3, 0xa0, -R9 ;  /* 0x000000a003037824 */ /* 0x000fc800078e0a09 */
[----:B------:R-:W-:Y:S01]  /*2cbb0*/  IMAD R2, R2, 0xa0, -R9 ;  /* 0x000000a002027824 */ /* 0x000fe200078e0a09 */
[----:B------:R-:W-:-:S04]  /*2cbc0*/  VIMNMX R3, RZ, R3, !PT ;  /* 0x00000003ff037248 */ /* 0x000fc80007fe0100 */
[----:B------:R-:W-:-:S04]  /*2cbd0*/  VIMNMX R2, R2, R6, PT ;  /* 0x0000000602027248 */ /* 0x000fc80003fe0100 */
[----:B------:R-:W-:-:S13]  /*2cbe0*/  ISETP.GT.AND P0, PT, R2, R3, PT ;  /* 0x000000030200720c */ /* 0x000fda0003f04270 */
[----:B------:R-:W-:Y:S02]  /*2cbf0*/  @P0 VIADD R8, R2, 0x9f ;  /* 0x0000009f02080836 */ /* 0x000fe40000000000 */
[----:B------:R-:W-:-:S04]  /*2cc00*/  IMAD.WIDE.U32 R2, R3, -0x33333333, RZ ;  /* 0xcccccccd03027825 */ /* 0x000fc800078e00ff */
[----:B------:R-:W-:Y:S01]  /*2cc10*/  @P0 IMAD.HI R8, R8, 0x66666667, RZ ;  /* 0x6666666708080827 */ /* 0x000fe200078e02ff */
[----:B------:R-:W-:-:S04]  /*2cc20*/  SHF.R.U32.HI R6, RZ, 0x7, R3 ;  /* 0x00000007ff067819 */ /* 0x000fc80000011603 */
[----:B------:R-:W-:Y:S01]  /*2cc30*/  @P0 SHF.R.U32.HI R2, RZ, 0x1f, R8 ;  /* 0x0000001fff020819 */ /* 0x000fe20000011608 */
[----:B------:R-:W-:-:S03]  /*2cc40*/  IMAD.MOV.U32 R3, RZ, RZ, R6 ;  /* 0x000000ffff037224 */ /* 0x000fc600078e0006 */
        /* <DEDUP_REMOVED lines=11> */
.L_x_7155:
[----:B-1----:R-:W-:Y:S02]  /*2cd00*/  ISETP.NE.AND P0, PT, R14, RZ, PT ;  /* 0x000000ff0e00720c */ /* 0x002fe40003f05270 */
[----:B------:R-:W-:-:S11]  /*2cd10*/  PLOP3.LUT P6, PT, PT, PT, PT, 0x8, 0x0 ;  /* 0x000000000000781c */ /* 0x000fd60003fce170 */
[----:B------:R-:W-:Y:S05]  /*2cd20*/  @P0 BRA `(.L_x_6843) ;  /* 0x00000000000c0947 */ /* 0x000fea0003800000 */
[----:B------:R-:W-:-:S03]  /*2cd30*/  UMOV UR4, 0xffffffff ;  /* 0xffffffff00047882 */ /* 0x000fc60000000000 */
[----:B------:R-:W-:Y:S05]  /*2cd40*/  BRA.DIV UR4, `(.L_x_6844) ;  /* 0x000000c604c47947 */ /* 0x000fea000b800000 */
[----:B------:R-:W-:-:S13]  /*2cd50*/  ELECT P6, URZ, PT ;  /* 0x00000000003f782f */ /* 0x000fda00038c0000 */
.L_x_6843:
        /* <DEDUP_REMOVED lines=9> */
.L_x_7158:
[----:B------:R-:W-:Y:S05]  /*2cdf0*/  BSYNC B1 ;  /* 0x0000000000017941 */ /* 0x000fea0003800000 */
.L_x_6845:
[----:B------:R-:W-:Y:S04]  /*2ce00*/  BSSY B1, `(.L_x_6847) ;  /* 0x000008c000017945 */ /* 0x000fe80003800000 */
[----:B------:R-:W-:Y:S05]  /*2ce10*/  @!P6 BRA `(.L_x_6848) ;  /* 0x000000080028e947 */ /* 0x000fea0003800000 */
[----:B------:R-:W2:Y:S01]  /*2ce20*/  LDL R10, [R1+0x4] ;  /* 0x00000400010a7983 */ /* 0x000ea20000100800 */
        /* <DEDUP_REMOVED lines=8> */
.L_x_7159:
[----:B------:R-:W-:Y:S05]  /*2ceb0*/  BSYNC B2 ;  /* 0x0000000000027941 */ /* 0x000fea0003800000 */
.L_x_6849:
        /* <DEDUP_REMOVED lines=9> */
.L_x_6852:
[----:B------:R-:W-:Y:S05]  /*2cf50*/  BSYNC B2 ;  /* 0x0000000000027941 */ /* 0x000fea0003800000 */
.L_x_6851:
        /* <DEDUP_REMOVED lines=12> */
.L_x_6853:
        /* <DEDUP_REMOVED lines=10> */
[----:B------:R-:W-:Y:S01]  /*2d0c0*/  MOV R21, 0x40 ;  /* 0x0000004000157802 */ /* 0x000fe20000000f00 */
[----:B------:R-:W-:Y:S01]  /*2d0d0*/  VIADD R13, R10, 0x26a00 ;  /* 0x00026a000a0d7836 */ /* 0x000fe20000000000 */
[----:B------:R-:W-:Y:S01]  /*2d0e0*/  PLOP3.LUT P0, PT, PT, PT, PT, 0x80, 0x0 ;  /* 0x000000000000781c */ /* 0x000fe20003f0f070 */
[----:B------:R-:W-:Y:S01]  /*2d0f0*/  UMOV UR6, 0x0 ;  /* 0x0000000000067882 */ /* 0x000fe20000000000 */
[----:B------:R-:W-:Y:S01]  /*2d100*/  R2UR UR10, R21 ;  /* 0x00000000150a72ca */ /* 0x000fe200000e0000 */
[----:B------:R-:W-:-:S14]  /*2d110*/  UMOV UR7, 0x12f00000 ;  /* 0x12f0000000077882 */ /* 0x000fdc0000000000 */
.L_x_6854:
        /* <DEDUP_REMOVED lines=16> */
.L_x_6855:
        /* <DEDUP_REMOVED lines=13> */
.L_x_7160:
[----:B------:R-:W-:Y:S05]  /*2d2f0*/  BSYNC B2 ;  /* 0x0000000000027941 */ /* 0x000fea0003800000 */
.L_x_6856:
        /* <DEDUP_REMOVED lines=11> */
.L_x_6859:
[----:B------:R-:W-:Y:S05]  /*2d3b0*/  BSYNC B2 ;  /* 0x0000000000027941 */ /* 0x000fea0003800000 */
.L_x_6858:
        /* <DEDUP_REMOVED lines=8> */
.L_x_6860:
        /* <DEDUP_REMOVED lines=15> */
.L_x_6861:
        /* <DEDUP_REMOVED lines=15> */
.L_x_6862:
        /* <DEDUP_REMOVED lines=10> */
.L_x_6848:
[----:B------:R-:W-:Y:S05]  /*2d6c0*/  BSYNC B1 ;  /* 0x0000000000017941 */ /* 0x000fea0003800000 */
.L_x_6847:
[----:B0-----:R-:W2:Y:S01]  /*2d6d0*/  LDL.LU R8, [R1+0x4] ;  /* 0x0000040001087983 */ /* 0x001ea20000300800 */
        /* <DEDUP_REMOVED lines=8> */
[----:B------:R0:W-:Y:S02]  /*2d760*/  STL [R1+0x4], R8 ;  /* 0x0000040801007387 */ /* 0x0001e40000100800 */
[----:B------:R-:W-:Y:S05]  /*2d770*/  @!P2 BRA `(.L_x_6841) ;  /* 0x00000008005ca947 */ /* 0x000fea0003800000 */
.L_x_6879:
[----:B------:R-:W-:Y:S05]  /*2d780*/  YIELD ;  /* 0x0000000000007946 */ /* 0x000fea0003800000 */
[----:B------:R-:W-:Y:S04]  /*2d790*/  BSSY B1, `(.L_x_6863) ;  /* 0x000008b000017945 */ /* 0x000fe80003800000 */
[----:B-1----:R-:W-:Y:S05]  /*2d7a0*/  @!P6 BRA `(.L_x_6864) ;  /* 0x000000080024e947 */ /* 0x002fea0003800000 */
[----:B0-----:R-:W2:Y:S01]  /*2d7b0*/  LDL R8, [R1+0x4] ;  /* 0x0000040001087983 */ /* 0x001ea20000100800 */
        /* <DEDUP_REMOVED lines=8> */
.L_x_7161:
[----:B------:R-:W-:Y:S05]  /*2d840*/  BSYNC B2 ;  /* 0x0000000000027941 */ /* 0x000fea0003800000 */
.L_x_6865:
        /* <DEDUP_REMOVED lines=9> */
.L_x_6868:
[----:B------:R-:W-:Y:S05]  /*2d8e0*/  BSYNC B2 ;  /* 0x0000000000027941 */ /* 0x000fea0003800000 */
.L_x_6867:
        /* <DEDUP_REMOVED lines=11> */
.L_x_6869:
        /* <DEDUP_REMOVED lines=16> */
.L_x_6870:
        /* <DEDUP_REMOVED lines=16> */
.L_x_6871:
        /* <DEDUP_REMOVED lines=13> */
.L_x_7162:
[----:B------:R-:W-:Y:S05]  /*2dc70*/  BSYNC B2 ;  /* 0x0000000000027941 */ /* 0x000fea0003800000 */
.L_x_6872:
[----:B------:R-:W-:Y:S01]  /*2dc80*/  BSSY B2, `(.L_x_6874) ;  /* 0x000000b000027945 */ /* 0x000fe20003800000 */
[----:B------:R-:W-:Y:S01]  /*2dc90*/  MOV R14, 0x0 ;  /* 0x00000000000e7802 */ /* 0x000fe20000000f00 */
[----:B------:R-:W-:Y:S02]  /*2dca0*/  IMAD.MOV.U32 R15, RZ, RZ, 0x12f00000 ;  /* 0x12f00000ff0f7424 */ /* 0x000fe400078e00ff */
[----:B------:R-:W-:Y:S05]  /*2dcb0*/  @P2 BRA `(.L_x_6875) ;  /* 0x00000000001c2947 */ /* 0x000fea0003800000 */
[----:B------:R-:W2:Y:S02]  /*2dcc0*/  S2R R3, SR_TID.X ;  /* 0x0000000000037919 */ /* 0x000ea40000002100 */
[----:B--2---:R-:W-:Y:S01]  /*2dcd0*/  LOP3.LUT R13, R3, 0x1f, RZ, 0xc0, !PT ;  /* 0x0000001f030d7812 */ /* 0x004fe200078ec0ff */
[----:B------:R-:W-:-:S03]  /*2dce0*/  IMAD.MOV.U32 R3, RZ, RZ, 0x7800 ;  /* 0x00007800ff037424 */ /* 0x000fc600078e00ff */
[----:B------:R-:W-:Y:S01]  /*2dcf0*/  ISETP.NE.AND P1, PT, R13, RZ, PT ;  /* 0x000000ff0d00720c */ /* 0x000fe20003f25270 */
[----:B------:R2:W-:-:S12]  /*2dd00*/  SYNCS.ARRIVE.TRANS64 RZ, [R11+URZ+0x334b0], R3 ;  /* 0x0334b0030bff79a7 */ /* 0x0005d8000800003f */
[----:B--2---:R-:W-:Y:S05]  /*2dd10*/  @!P1 BRA `(.L_x_6875) ;  /* 0x0000000000049947 */ /* 0x004fea0003800000 */
[----:B------:R-:W-:Y:S01]  /*2dd20*/  BPT.TRAP 0x1 ;  /* 0x000000040000795c */ /* 0x000fe20000300000 */
.L_x_6875:
[----:B------:R-:W-:Y:S05]  /*2dd30*/  BSYNC B2 ;  /* 0x0000000000027941 */ /* 0x000fea0003800000 */
.L_x_6874:
        /* <DEDUP_REMOVED lines=8> */
.L_x_6876:
        /* <DEDUP_REMOVED lines=15> */
.L_x_6877:
        /* <DEDUP_REMOVED lines=15> */
.L_x_6878:
        /* <DEDUP_REMOVED lines=10> */
.L_x_6864:
[----:B------:R-:W-:Y:S05]  /*2e040*/  BSYNC B1 ;  /* 0x0000000000017941 */ /* 0x000fea0003800000 */
.L_x_6863:
[----:B------:R-:W2:Y:S01]  /*2e050*/  LDL.LU R10, [R1+0x4] ;  /* 0x00000400010a7983 */ /* 0x000ea20000300800 */
[----:B------:R-:W-:Y:S01]  /*2e060*/  VIADD R36, R36, 0x1 ;  /* 0x0000000124247836 */ /* 0x000fe20000000000 */
[C---:B------:R-:W-:Y:S01]  /*2e070*/  ISETP.GT.AND P2, PT, R12.reuse, R6, PT ;  /* 0x000000060c00720c */ /* 0x040fe20003f44270 */
[----:B------:R-:W-:-:S03]  /*2e080*/  VIADD R12, R12, 0xffffffff ;  /* 0xffffffff0c0c7836 */ /* 0x000fc60000000000 */
[----:B------:R-:W-:-:S04]  /*2e090*/  ISETP.NE.AND P1, PT, R36, 0x2, PT ;  /* 0x000000022400780c */ /* 0x000fc80003f25270 */
[----:B------:R-:W-:Y:S02]  /*2e0a0*/  SEL R3, RZ, 0x1, P1 ;  /* 0x00000001ff037807 */ /* 0x000fe40000800000 */
[----:B------:R-:W-:Y:S02]  /*2e0b0*/  SEL R36, R36, RZ, P1 ;  /* 0x000000ff24247207 */ /* 0x000fe40000800000 */
[----:B--2---:R-:W-:-:S05]  /*2e0c0*/  LOP3.LUT R10, R10, R3, RZ, 0x3c, !PT ;  /* 0x000000030a0a7212 */ /* 0x004fca00078e3cff */
[----:B------:R1:W-:Y:S01]  /*2e0d0*/  STL [R1+0x4], R10 ;  /* 0x0000040a01007387 */ /* 0x0003e20000100800 */
[----:B------:R-:W-:Y:S05]  /*2e0e0*/  @P2 BRA `(.L_x_6879) ;  /* 0xfffffff400a42947 */ /* 0x000fea000383ffff */
.L_x_6841:
[----:B------:R-:W-:Y:S05]  /*2e0f0*/  BSYNC B0 ;  /* 0x0000000000007941 */ /* 0x000fea0003800000 */
.L_x_6840:
[----:B------:R-:W2:Y:S01]  /*2e100*/  LDC R0, c[0x0][0x448] ;  /* 0x00011200ff007b82 */ /* 0x000ea20000000800 */
[----:B------:R-:W-:Y:S01]  /*2e110*/  LEA R2, R25, 0x7f, 0x7 ;  /* 0x0000007f19027811 */ /* 0x000fe200078e38ff */
[----:B------:R-:W-:Y:S06]  /*2e120*/  @!P0 WARPSYNC.ALL ;  /* 0x0000000000008948 */ /* 0x000fec0003800000 */
[----:B------:R-:W-:Y:S01]  /*2e130*/  @!P0 BAR.SYNC.DEFER_BLOCKING 0xc, 0x180 ;  /* 0x0306000000008b1d */ /* 0x000fe20000010000 */
[----:B------:R-:W-:Y:S01]  /*2e140*/  ISETP.NE.AND P2, PT, R4, RZ, PT ;  /* 0x000000ff0400720c */ /* 0x000fe20003f45270 */
[----:B------:R-:W-:-:S04]  /*2e150*/  IMAD.MOV.U32 R32, RZ, RZ, RZ ;  /* 0x000000ffff207224 */ /* 0x000fc800078e00ff */
[----:B------:R-:W-:Y:S08]  /*2e160*/  BSSY B0, `(.L_x_6880) ;  /* 0x0000028000007945 */ /* 0x000ff00003800000 */
[----:B------:R-:W3:Y:S01]  /*2e170*/  @!P2 LDC R4, c[0x0][0x9f0] ;  /* 0x00027c00ff04ab82 */ /* 0x000ee20000000800 */
[----:B--2---:R-:W-:-:S13]  /*2e180*/  ISETP.NE.AND P1, PT, R0, 0x1, PT ;  /* 0x000000010000780c */ /* 0x004fda0003f25270 */
[----:B------:R-:W2:Y:S08]  /*2e190*/  @P1 LDC R3, c[0x0][0x44c] ;  /* 0x00011300ff031b82 */ /* 0x000eb00000000800 */
[----:B------:R-:W4:Y:S01]  /*2e1a0*/  @P1 LDC R0, c[0x0][0x450] ;  /* 0x00011400ff001b82 */ /* 0x000f220000000800 */
[----:B--2---:R-:W-:-:S05]  /*2e1b0*/  @P1 IMAD.HI.U32 R3, R2, R3, RZ ;  /* 0x0000000302031227 */ /* 0x004fca00078e00ff */
[----:B----4-:R-:W-:-:S05]  /*2e1c0*/  @P1 SHF.R.U32.HI R2, RZ, R0, R3 ;  /* 0x00000000ff021219 */ /* 0x010fca0000011603 */
[----:B------:R-:W-:-:S04]  /*2e1d0*/  IMAD.IADD R0, R7, 0x1, R2 ;  /* 0x0000000107007824 */ /* 0x000fc800078e0202 */
[----:B------:R-:W-:-:S05]  /*2e1e0*/  IMAD.HI R0, R0, 0x66666667, RZ ;  /* 0x6666666700007827 */ /* 0x000fca00078e02ff */
[----:B------:R-:W-:-:S04]  /*2e1f0*/  SHF.R.U32.HI R2, RZ, 0x1f, R0 ;  /* 0x0000001fff027819 */ /* 0x000fc80000011600 */
[----:B------:R-:W-:-:S04]  /*2e200*/  LEA.HI.SX32 R2, R0, R2, 0x1a ;  /* 0x0000000200027211 */ /* 0x000fc800078fd2ff */
[----:B------:R-:W-:-:S04]  /*2e210*/  VIMNMX R5, R5, R2, PT ;  /* 0x0000000205057248 */ /* 0x000fc80003fe0100 */
[----:B------:R-:W-:-:S13]  /*2e220*/  ISETP.GE.AND P1, PT, R5, 0x1, PT ;  /* 0x000000010500780c */ /* 0x000fda0003f26270 */
[----:B---3--:R-:W-:Y:S05]  /*2e230*/  @!P1 BRA `(.L_x_6881) ;  /* 0x0000000000689947 */ /* 0x008fea0003800000 */
[-C--:B------:R-:W-:Y:S02]  /*2e240*/  IABS R0, R4.reuse ;  /* 0x0000000400007213 */ /* 0x080fe40000000000 */
[----:B------:R-:W-:Y:S02]  /*2e250*/  IABS R7, R4 ;  /* 0x0000000400077213 */ /* 0x000fe40000000000 */
[----:B------:R-:W2:Y:S03]  /*2e260*/  I2F.RP R2, R0 ;  /* 0x0000000000027306 */ /* 0x000ea60000209400 */
[----:B------:R-:W-:-:S05]  /*2e270*/  IMAD.MOV R7, RZ, RZ, -R7 ;  /* 0x000000ffff077224 */ /* 0x000fca00078e0a07 */
[----:B--2---:R-:W2:Y:S02]  /*2e280*/  MUFU.RCP R2, R2 ;  /* 0x0000000200027308 */ /* 0x004ea40000001000 */
[----:B--2---:R-:W-:-:S06]  /*2e290*/  IADD3 R2, R2, 0xffffffe, RZ ;  /* 0x0ffffffe02027810 */ /* 0x004fcc0007ffe0ff */
        /* <DEDUP_REMOVED lines=20> */
.L_x_6881:
[----:B------:R-:W-:Y:S05]  /*2e3e0*/  BSYNC B0 ;  /* 0x0000000000007941 */ /* 0x000fea0003800000 */
.L_x_6880:
        /* <DEDUP_REMOVED lines=22> */
.L_x_6882:
        /* <DEDUP_REMOVED lines=12> */
[----:B------:R-:W-:Y:S02]  /*2e610*/  IMAD.U32 R7, RZ, RZ, UR9 ;  /* 0x00000009ff077e24 */ /* 0x000fe4000f8e00ff */
[----:B-1----:R-:W-:-:S02]  /*2e620*/  IMAD.U32 R10, RZ, RZ, UR4 ;  /* 0x00000004ff0a7e24 */ /* 0x002fc4000f8e00ff */
[----:B------:R-:W-:Y:S02]  /*2e630*/  IMAD.U32 R11, RZ, RZ, UR5 ;  /* 0x00000005ff0b7e24 */ /* 0x000fe4000f8e00ff */
[----:B0-----:R-:W-:Y:S02]  /*2e640*/  IMAD.MOV.U32 R8, RZ, RZ, 0x70 ;  /* 0x00000070ff087424 */ /* 0x001fe400078e00ff */
[----:B------:R-:W-:Y:S02]  /*2e650*/  IMAD.MOV.U32 R12, RZ, RZ, 0x1 ;  /* 0x00000001ff0c7424 */ /* 0x000fe400078e00ff */
[----:B------:R-:W-:-:S07]  /*2e660*/  IMAD.MOV.U32 R13, RZ, RZ, RZ ;  /* 0x000000ffff0d7224 */ /* 0x000fce00078e00ff */
[----:B------:R-:W-:-:S07]  /*2e670*/  LEPC R20, `(.L_x_6885) ;  /* 0x000000001014794e */ /* 0x000fce0000000000 */
[----:B--2---:R-:W-:Y:S05]  /*2e680*/  CALL.ABS.NOINC R2 ;  /* 0x0000000002007343 */ /* 0x004fea0003c00000 */
.L_x_6885:
[----:B------:R-:W-:Y:S05]  /*2e690*/  BSYNC B6 ;  /* 0x0000000000067941 */ /* 0x000fea0003800000 */
.L_x_6884:
        /* <DEDUP_REMOVED lines=22> */
.L_x_6887:
[----:B------:R-:W-:Y:S05]  /*2e800*/  BSYNC B6 ;  /* 0x0000000000067941 */ /* 0x000fea0003800000 */
.L_x_6886:
        /* <DEDUP_REMOVED lines=20> */
.L_x_6889:
[----:B------:R-:W-:Y:S05]  /*2e950*/  BSYNC B6 ;  /* 0x0000000000067941 */ /* 0x000fea0003800000 */
.L_x_6888:
        /* <DEDUP_REMOVED lines=12> */
[----:B------:R-:W-:-:S02]  /*2ea20*/  IMAD.U32 R7, RZ, RZ, UR7 ;  /* 0x00000007ff077e24 */ /* 0x000fc4000f8e00ff */
[----:B-1----:R-:W-:Y:S02]  /*2ea30*/  IMAD.U32 R10, RZ, RZ, UR8 ;  /* 0x00000008ff0a7e24 */ /* 0x002fe4000f8e00ff */
[----:B0-----:R-:W-:Y:S02]  /*2ea40*/  IMAD.MOV.U32 R8, RZ, RZ, 0x70 ;  /* 0x00000070ff087424 */ /* 0x001fe400078e00ff */
[----:B------:R-:W-:Y:S02]  /*2ea50*/  IMAD.MOV.U32 R12, RZ, RZ, 0x1 ;  /* 0x00000001ff0c7424 */ /* 0x000fe400078e00ff */
[----:B------:R-:W-:-:S07]  /*2ea60*/  IMAD.MOV.U32 R13, RZ, RZ, RZ ;  /* 0x000000ffff0d7224 */ /* 0x000fce00078e00ff */
[----:B------:R-:W-:-:S07]  /*2ea70*/  LEPC R20, `(.L_x_6891) ;  /* 0x000000001014794e */ /* 0x000fce0000000000 */
[----:B--2---:R-:W-:Y:S05]  /*2ea80*/  CALL.ABS.NOINC R2 ;  /* 0x0000000002007343 */ /* 0x004fea0003c00000 */
.L_x_6891:
[----:B------:R-:W-:Y:S05]  /*2ea90*/  BSYNC B6 ;  /* 0x0000000000067941 */ /* 0x000fea0003800000 */
.L_x_6890:
[----:B------:R-:W2:Y:S01]  /*2eaa0*/  LDL R21, [R1+0xc] ;  /* 0x00000c0001157983 */ /* 0x000ea20000100800 */
[----:B------:R-:W-:Y:S01]  /*2eab0*/  ULDC.64 UR4, c[0x0][0x9f8] ;  /* 0x00027e0000047ab9 */ /* 0x000fe20000000a00 */
[----:B------:R-:W3:Y:S01]  /*2eac0*/  LDC R12, c[0x0][0x430] ;  /* 0x00010c00ff0c7b82 */ /* 0x000ee20000000800 */
[----:B------:R-:W-:Y:S01]  /*2ead0*/  ISETP.NE.U32.AND P0, PT, RZ, UR4, PT ;  /* 0x00000004ff007c0c */ /* 0x000fe2000bf05070 */
[----:B------:R-:W4:Y:S03]  /*2eae0*/  S2R R20, SR_TID.X ;  /* 0x0000000000147919 */ /* 0x000f260000002100 */
[----:B------:R-:W-:-:S13]  /*2eaf0*/  ISETP.NE.AND.EX P0, PT, RZ, UR5, PT, P0 ;  /* 0x00000005ff007c0c */ /* 0x000fda000bf05300 */
[----:B------:R-:W-:-:S04]  /*2eb00*/  @P0 IADD3 R2, P1, R29, UR4, RZ ;  /* 0x000000041d020c10 */ /* 0x000fc8000ff3e0ff */
[----:B------:R-:W-:-:S05]  /*2eb10*/  @P0 IADD3.X R3, R30, UR5, RZ, P1, !PT ;  /* 0x000000051e030c10 */ /* 0x000fca0008ffe4ff */
[----:B------:R0:W2:Y:S01]  /*2eb20*/  @P0 LDG.E R37, desc[UR50][R2.64] ;  /* 0x0000003202250981 */ /* 0x0000a2000c1e1900 */
[----:B------:R-:W-:Y:S01]  /*2eb30*/  IMAD.MOV.U32 R5, RZ, RZ, 0xa0 ;  /* 0x000000a0ff057424 */ /* 0x000fe200078e00ff */
[----:B---3--:R-:W-:Y:S01]  /*2eb40*/  ISETP.NE.AND P0, PT, R12, 0x1, PT ;  /* 0x000000010c00780c */ /* 0x008fe20003f05270 */
[----:B------:R-:W3:Y:S02]  /*2eb50*/  S2R R35, SR_TID.X ;  /* 0x0000000000237919 */ /* 0x000ee40000002100 */
[----:B------:R-:W-:Y:S01]  /*2eb60*/  IMAD R5, R32, R5, -0xa0 ;  /* 0xffffff6020057424 */ /* 0x000fe200078e0205 */
[----:B----4-:R-:W-:-:S04]  /*2eb70*/  LOP3.LUT R20, R20, 0x7f, RZ, 0xc0, !PT ;  /* 0x0000007f14147812 */ /* 0x010fc800078ec0ff */
[----:B------:R-:W-:-:S05]  /*2eb80*/  SHF.R.U32.HI R20, RZ, 0x2, R20 ;  /* 0x00000002ff147819 */ /* 0x000fca0000011614 */
[----:B0-----:R-:W0:Y:S08]  /*2eb90*/  @P0 LDC R3, c[0x0][0x434] ;  /* 0x00010d00ff030b82 */ /* 0x001e300000000800 */
[----:B------:R-:W4:Y:S08]  /*2eba0*/  @P0 LDC R0, c[0x0][0x438] ;  /* 0x00010e00ff000b82 */ /* 0x000f300000000800 */
[----:B------:R-:W1:Y:S01]  /*2ebb0*/  @P0 LDC R9, c[0x0][0x434] ;  /* 0x00010d00ff090b82 */ /* 0x000e620000000800 */
[----:B---3--:R-:W-:-:S05]  /*2ebc0*/  IMAD.SHL.U32 R35, R35, 0x20, RZ ;  /* 0x0000002023237824 */ /* 0x008fca00078e00ff */
[----:B------:R-:W-:Y:S02]  /*2ebd0*/  LOP3.LUT R35, R20, 0x60, R35, 0xf8, !PT ;  /* 0x0000006014237812 */ /* 0x000fe400078ef823 */
[----:B------:R-:W3:Y:S03]  /*2ebe0*/  S2R R20, SR_TID.X ;  /* 0x0000000000147919 */ /* 0x000ee60000002100 */
[----:B------:R-:W-:Y:S02]  /*2ebf0*/  IMAD.IADD R2, R35, 0x1, R5 ;  /* 0x0000000123027824 */ /* 0x000fe400078e0205 */
[----:B------:R-:W0:Y:S03]  /*2ec00*/  S2R R35, SR_TID.X ;  /* 0x0000000000237919 */ /* 0x000e260000002100 */
[----:B------:R-:W-:-:S02]  /*2ec10*/  ISETP.GE.AND P1, PT, R2, R26, PT ;  /* 0x0000001a0200720c */ /* 0x000fc40003f26270 */
[----:B---3--:R-:W-:-:S04]  /*2ec20*/  LOP3.LUT R20, R20, 0x7f, RZ, 0xc0, !PT ;  /* 0x0000007f14147812 */ /* 0x008fc800078ec0ff */
[----:B------:R-:W-:Y:S01]  /*2ec30*/  SHF.R.U32.HI R4, RZ, 0x2, R20 ;  /* 0x00000002ff047819 */ /* 0x000fe20000011614 */
[----:B0-----:R-:W-:-:S05]  /*2ec40*/  IMAD.SHL.U32 R20, R35, 0x20, RZ ;  /* 0x0000002023147824 */ /* 0x001fca00078e00ff */
[----:B------:R-:W-:Y:S02]  /*2ec50*/  LOP3.LUT R20, R4, 0x60, R20, 0xf8, !PT ;  /* 0x0000006004147812 */ /* 0x000fe400078ef814 */
[----:B------:R-:W0:Y:S02]  /*2ec60*/  @P0 LDC R4, c[0x0][0x438] ;  /* 0x00010e00ff040b82 */ /* 0x000e240000000800 */
[----:B------:R-:W-:-:S05]  /*2ec70*/  LOP3.LUT R20, R20, 0x80, RZ, 0xfc, !PT ;  /* 0x0000008014147812 */ /* 0x000fca00078efcff */
[----:B------:R-:W-:Y:S01]  /*2ec80*/  IMAD.IADD R5, R20, 0x1, R5 ;  /* 0x0000000114057824 */ /* 0x000fe200078e0205 */
[----:B------:R-:W-:Y:S01]  /*2ec90*/  LOP3.LUT R23, R23, 0xfffffff7, RZ, 0xc0, !PT ;  /* 0xfffffff717177812 */ /* 0x000fe200078ec0ff */
[----:B------:R-:W-:Y:S01]  /*2eca0*/  UMOV UR4, 0xffffffff ;  /* 0xffffffff00047882 */ /* 0x000fe20000000000 */
[----:B--2---:R-:W-:Y:S02]  /*2ecb0*/  IMAD.IADD R6, R2, 0x1, R21 ;  /* 0x0000000102067824 */ /* 0x004fe400078e0215 */
[----:B------:R-:W-:Y:S02]  /*2ecc0*/  IADD3 R7, R5, R21, RZ ;  /* 0x0000001505077210 */ /* 0x000fe40007ffe0ff */
[----:B------:R-:W-:-:S04]  /*2ecd0*/  @P0 IMAD.HI.U32 R3, R6, R3, RZ ;  /* 0x0000000306030227 */ /* 0x000fc800078e00ff */
[----:B------:R-:W-:Y:S01]  /*2ece0*/  IMAD.MOV.U32 R8, RZ, RZ, R6 ;  /* 0x000000ffff087224 */ /* 0x000fe200078e0006 */
[----:B----4-:R-:W-:Y:S01]  /*2ecf0*/  @P0 SHF.R.U32.HI R8, RZ, R0, R3 ;  /* 0x00000000ff080219 */ /* 0x010fe20000011603 */
[----:B-1----:R-:W-:Y:S01]  /*2ed00*/  @P0 IMAD.HI.U32 R9, R7, R9, RZ ;  /* 0x0000000907090227 */ /* 0x002fe200078e00ff */
[----:B------:R-:W1:Y:S03]  /*2ed10*/  @!P1 LDC.64 R2, c[0x0][0x428] ;  /* 0x00010a00ff029b82 */ /* 0x000e660000000a00 */
[----:B------:R-:W-:Y:S01]  /*2ed20*/  IMAD.MOV.U32 R0, RZ, RZ, R7 ;  /* 0x000000ffff007224 */ /* 0x000fe200078e0007 */
[----:B0-----:R-:W-:Y:S01]  /*2ed30*/  @P0 SHF.R.U32.HI R0, RZ, R4, R9 ;  /* 0x00000004ff000219 */ /* 0x001fe20000011609 */
[--C-:B------:R-:W-:Y:S01]  /*2ed40*/  @!P1 IMAD.MOV.U32 R4, RZ, RZ, R8.reuse ;  /* 0x000000ffff049224 */ /* 0x100fe200078e0008 */
[----:B------:R-:W-:Y:S02]  /*2ed50*/  ISETP.GE.AND P0, PT, R5, R26, PT ;  /* 0x0000001a0500720c */ /* 0x000fe40003f06270 */
[----:B------:R-:W-:-:S02]  /*2ed60*/  @!P1 SHF.R.S32.HI R5, RZ, 0x1f, R8 ;  /* 0x0000001fff059819 */ /* 0x000fc40000011408 */
[----:B------:R-:W-:Y:S02]  /*2ed70*/  ISETP.GT.U32.OR P0, PT, R20, 0x9f, P0 ;  /* 0x0000009f1400780c */ /* 0x000fe40000704470 */
[----:B------:R-:W-:-:S05]  /*2ed80*/  SHF.R.S32.HI R13, RZ, 0x1f, R37 ;  /* 0x0000001fff0d7819 */ /* 0x000fca0000011425 */
[----:B------:R0:W-:Y:S01]  /*2ed90*/  STL [R1+0x10], R13 ;  /* 0x0000100d01007387 */ /* 0x0001e20000100800 */
[-C--:B-1----:R-:W-:Y:S02]  /*2eda0*/  @!P1 IMAD R9, R13, R2.reuse, RZ ;  /* 0x000000020d099224 */ /* 0x082fe400078e02ff */
[----:B------:R-:W-:-:S04]  /*2edb0*/  @!P1 IMAD.WIDE.U32 R4, R37, R2, R4 ;  /* 0x0000000225049225 */ /* 0x000fc800078e0004 */
[----:B------:R-:W-:Y:S02]  /*2edc0*/  @!P1 IMAD R9, R37, R3, R9 ;  /* 0x0000000325099224 */ /* 0x000fe400078e0209 */
[----:B------:R-:W1:Y:S02]  /*2edd0*/  @!P1 LDC.64 R2, c[0x0][0x418] ;  /* 0x00010600ff029b82 */ /* 0x000e640000000a00 */
[----:B-1----:R-:W-:Y:S01]  /*2ede0*/  @!P1 LEA R10, P2, R4, R2, 0x2 ;  /* 0x00000002040a9211 */ /* 0x002fe200078410ff */
[----:B------:R-:W-:Y:S01]  /*2edf0*/  @!P1 IMAD.IADD R2, R5, 0x1, R9 ;  /* 0x0000000105029824 */ /* 0x000fe200078e0209 */
[----:B------:R-:W-:-:S04]  /*2ee00*/  @!P0 SHF.R.S32.HI R9, RZ, 0x1f, R0 ;  /* 0x0000001fff098819 */ /* 0x000fc80000011400 */
[----:B------:R-:W-:Y:S01]  /*2ee10*/  @!P1 LEA.HI.X R11, R4, R3, R2, 0x2, P2 ;  /* 0x00000003040b9211 */ /* 0x000fe200010f1402 */
[----:B------:R-:W-:Y:S01]  /*2ee20*/  IMAD.MOV R2, RZ, RZ, -R8 ;  /* 0x000000ffff027224 */ /* 0x000fe200078e0a08 */
[----:B------:R-:W1:Y:S01]  /*2ee30*/  @!P0 LDC.64 R4, c[0x0][0x418] ;  /* 0x00010600ff048b82 */ /* 0x000e620000000a00 */
[----:B------:R-:W-:Y:S02]  /*2ee40*/  @!P0 IMAD.MOV.U32 R8, RZ, RZ, R0 ;  /* 0x000000ffff088224 */ /* 0x000fe400078e0000 */
[----:B------:R-:W-:Y:S02]  /*2ee50*/  IMAD R6, R12, R2, R6 ;  /* 0x000000020c067224 */ /* 0x000fe400078e0206 */
[----:B------:R-:W-:-:S04]  /*2ee60*/  IMAD.MOV R2, RZ, RZ, -R0 ;  /* 0x000000ffff027224 */ /* 0x000fc800078e0a00 */
[----:B------:R-:W-:Y:S02]  /*2ee70*/  IMAD R7, R12, R2, R7 ;  /* 0x000000020c077224 */ /* 0x000fe400078e0207 */
[----:B------:R-:W2:Y:S08]  /*2ee80*/  @!P0 LDC.64 R2, c[0x0][0x428] ;  /* 0x00010a00ff028b82 */ /* 0x000eb00000000a00 */
[----:B------:R-:W3:Y:S01]  /*2ee90*/  LDC R12, c[0x0][0x2f4] ;  /* 0x0000bd00ff0c7b82 */ /* 0x000ee20000000800 */
[----:B--2---:R-:W-:-:S04]  /*2eea0*/  @!P0 IMAD.WIDE.U32 R8, R37, R2, R8 ;  /* 0x0000000225088225 */ /* 0x004fc800078e0008 */
[----:B------:R-:W-:-:S04]  /*2eeb0*/  @!P0 IMAD R2, R13, R2, RZ ;  /* 0x000000020d028224 */ /* 0x000fc800078e02ff */
[----:B------:R-:W-:Y:S01]  /*2eec0*/  @!P0 IMAD R0, R37, R3, R2 ;  /* 0x0000000325008224 */ /* 0x000fe200078e0202 */
[----:B-1----:R-:W-:-:S03]  /*2eed0*/  @!P0 LEA R2, P2, R8, R4, 0x2 ;  /* 0x0000000408028211 */ /* 0x002fc600078410ff */
[----:B------:R-:W-:-:S05]  /*2eee0*/  @!P0 IMAD.IADD R0, R0, 0x1, R9 ;  /* 0x0000000100008824 */ /* 0x000fca00078e0209 */
[----:B------:R-:W-:Y:S01]  /*2eef0*/  @!P0 LEA.HI.X R3, R8, R5, R0, 0x2, P2 ;  /* 0x0000000508038211 */ /* 0x000fe200010f1400 */
[----:B------:R-:W-:Y:S01]  /*2ef00*/  IMAD.MOV.U32 R8, RZ, RZ, RZ ;  /* 0x000000ffff087224 */ /* 0x000fe200078e00ff */
[----:B------:R-:W-:Y:S02]  /*2ef10*/  ISETP.GT.U32.AND P2, PT, R20, 0x9f, PT ;  /* 0x0000009f1400780c */ /* 0x000fe40003f44070 */
[C---:B0-----:R-:W-:Y:S01]  /*2ef20*/  SHF.L.U32 R13, R35.reuse, 0x4, RZ ;  /* 0x00000004230d7819 */ /* 0x041fe200000006ff */
[----:B------:R-:W-:Y:S02]  /*2ef30*/  IMAD.SHL.U32 R21, R35, 0x10, RZ ;  /* 0x0000001023157824 */ /* 0x000fe400078e00ff */
[----:B------:R0:W5:Y:S01]  /*2ef40*/  @!P1 LDG.E R8, desc[UR50][R10.64] ;  /* 0x000000320a089981 */ /* 0x000162000c1e1900 */
[----:B------:R-:W-:Y:S01]  /*2ef50*/  LOP3.LUT R13, R13, 0x30, RZ, 0xc0, !PT ;  /* 0x000000300d0d7812 */ /* 0x000fe200078ec0ff */
[----:B------:R-:W-:Y:S02]  /*2ef60*/  IMAD.U32 R0, RZ, RZ, UR39 ;  /* 0x00000027ff007e24 */ /* 0x000fe4000f8e00ff */
[----:B------:R-:W-:Y:S01]  /*2ef70*/  IMAD.MOV.U32 R5, RZ, RZ, RZ ;  /* 0x000000ffff057224 */ /* 0x000fe200078e00ff */
[----:B---3--:R-:W-:-:S03]  /*2ef80*/  ISETP.GE.AND P1, PT, R13, R12, PT ;  /* 0x0000000c0d00720c */ /* 0x008fc60003f26270 */
[----:B------:R-:W-:Y:S02]  /*2ef90*/  @P2 LOP3.LUT R23, R23, 0x8, RZ, 0xfc, !PT ;  /* 0x0000000817172812 */ /* 0x000fe400078efcff */
[----:B------:R-:W-:Y:S01]  /*2efa0*/  LOP3.LUT R21, R21, 0x30, RZ, 0xc0, !PT ;  /* 0x0000003015157812 */ /* 0x000fe200078ec0ff */
[----:B------:R0:W5:Y:S01]  /*2efb0*/  @!P0 LDG.E R5, desc[UR50][R2.64] ;  /* 0x0000003202058981 */ /* 0x000162000c1e1900 */
[----:B------:R-:W-:Y:S02]  /*2efc0*/  ISETP.NE.AND P3, PT, R0, 0x3, PT ;  /* 0x000000030000780c */ /* 0x000fe40003f65270 */
[----:B------:R-:W-:Y:S02]  /*2efd0*/  LOP3.LUT R23, R23, 0xffffffef, RZ, 0xc0, !PT ;  /* 0xffffffef17177812 */ /* 0x000fe400078ec0ff */
[----:B------:R-:W-:Y:S02]  /*2efe0*/  LOP3.LUT R14, R21, 0x40, RZ, 0xfc, !PT ;  /* 0x00000040150e7812 */ /* 0x000fe400078efcff */
[----:B------:R-:W-:-:S02]  /*2eff0*/  LOP3.LUT R23, R23, 0xfffffffb, RZ, 0xc0, !PT ;  /* 0xfffffffb17177812 */ /* 0x000fc400078ec0ff */
[----:B------:R-:W-:Y:S02]  /*2f000*/  ISETP.GE.AND P0, PT, R14, R12, PT ;  /* 0x0000000c0e00720c */ /* 0x000fe40003f06270 */
[----:B------:R-:W-:Y:S02]  /*2f010*/  @P1 LOP3.LUT R23, R23, 0x4, RZ, 0xfc, !PT ;  /* 0x0000000417171812 */ /* 0x000fe400078efcff */
[----:B------:R-:W-:Y:S02]  /*2f020*/  LOP3.LUT R13, R13, 0x80, RZ, 0xfc, !PT ;  /* 0x000000800d0d7812 */ /* 0x000fe400078efcff */
[----:B------:R-:W-:-:S04]  /*2f030*/  @P3 LOP3.LUT R23, R23, 0x10, RZ, 0xfc, !PT ;  /* 0x0000001017173812 */ /* 0x000fc800078efcff */
[----:B------:R-:W-:-:S04]  /*2f040*/  LOP3.LUT R23, R23, 0xfffffffd, RZ, 0xc0, !PT ;  /* 0xfffffffd17177812 */ /* 0x000fc800078ec0ff */
[----:B------:R-:W-:Y:S02]  /*2f050*/  @P0 LOP3.LUT R23, R23, 0x2, RZ, 0xfc, !PT ;  /* 0x0000000217170812 */ /* 0x000fe400078efcff */
[----:B------:R-:W-:Y:S02]  /*2f060*/  ISETP.GE.AND P0, PT, R13, R12, PT ;  /* 0x0000000c0d00720c */ /* 0x000fe40003f06270 */
[----:B------:R-:W-:-:S11]  /*2f070*/  LOP3.LUT R23, R23, 0xfffffffe, RZ, 0xc0, !PT ;  /* 0xfffffffe17177812 */ /* 0x000fd600078ec0ff */
[----:B------:R-:W-:Y:S01]  /*2f080*/  @P0 LOP3.LUT R23, R23, 0x1, RZ, 0xfc, !PT ;  /* 0x0000000117170812 */ /* 0x000fe200078efcff */
[----:B0-----:R-:W-:Y:S06]  /*2f090*/  BRA.DIV UR4, `(.L_x_6892) ;  /* 0x000000a604747947 */ /* 0x001fec000b800000 */
.L_x_7165:
[----:B------:R-:W-:Y:S01]  /*2f0a0*/  VIADD R9, R32, 0xffffffff ;  /* 0xffffffff20097836 */ /* 0x000fe20000000000 */
[----:B------:R-:W-:Y:S06]  /*2f0b0*/  @!P3 BRA `(.L_x_6893) ;  /* 0x000000000004b947 */ /* 0x000fec0003800000 */
[----:B------:R-:W-:Y:S01]  /*2f0c0*/  BPT.TRAP 0x1 ;  /* 0x000000040000795c */ /* 0x000fe20000300000 */
.L_x_6893:
[----:B------:R-:W2:Y:S01]  /*2f0d0*/  LDL R0, [R1] ;  /* 0x0000000001007983 */ /* 0x000ea20000100800 */
[----:B------:R-:W-:Y:S01]  /*2f0e0*/  IMAD R4, R33, 0x8, R17 ;  /* 0x0000000821047824 */ /* 0x000fe200078e0211 */
[----:B------:R-:W-:Y:S01]  /*2f0f0*/  BSSY B0, `(.L_x_6894) ;  /* 0x0000007000007945 */ /* 0x000fe20003800000 */
[----:B--2---:R-:W-:-:S04]  /*2f100*/  SHF.L.U32 R0, R0, 0x1f, RZ ;  /* 0x0000001f00007819 */ /* 0x004fc800000006ff */
[----:B------:R0:W1:Y:S01]  /*2f110*/  SYNCS.PHASECHK.TRANS64.TRYWAIT P0, [R4+URZ+0x33480], R0 ;  /* 0x03348000040075a7 */ /* 0x000062000800017f */
[----:B------:R0:W-:Y:S02]  /*2f120*/  STL [R1+0x30], R0 ;  /* 0x0000300001007387 */ /* 0x0001e40000100800 */
[----:B0-----:R-:W-:-:S05]  /*2f130*/  SHF.R.S32.HI R0, RZ, 0x1f, R6 ;  /* 0x0000001fff007819 */ /* 0x001fca0000011406 */
[----:B------:R0:W-:Y:S02]  /*2f140*/  STL [R1+0x2c], R0 ;  /* 0x00002c0001007387 */ /* 0x0001e40000100800 */
[----:B01----:R-:W-:Y:S05]  /*2f150*/  @!P0 BRA `(.L_x_6895) ;  /* 0x000000a400748947 */ /* 0x003fea0003800000 */
.L_x_7166:
[----:B------:R-:W-:Y:S05]  /*2f160*/  BSYNC B0 ;  /* 0x0000000000007941 */ /* 0x000fea0003800000 */
.L_x_6894:
[----:B0-----:R-:W2:Y:S01]  /*2f170*/  LDL R0, [R1+0x2c] ;  /* 0x00002c0001007983 */ /* 0x001ea20000100800 */
[----:B------:R-:W-:-:S03]  /*2f180*/  ULDC.64 UR4, c[0x0][0x328] ;  /* 0x0000ca0000047ab9 */ /* 0x000fc60000000a00 */
[----:B------:R-:W3:Y:S01]  /*2f190*/  LDL R12, [R1+0x1c] ;  /* 0x00001c00010c7983 */ /* 0x000ee20000100800 */
[----:B------:R-:W-:Y:S01]  /*2f1a0*/  IMAD.WIDE.U32 R2, R6, UR4, RZ ;  /* 0x0000000406027c25 */ /* 0x000fe2000f8e00ff */
[----:B-----5:R-:W-:Y:S01]  /*2f1b0*/  SHF.R.S32.HI R30, RZ, 0x1f, R8 ;  /* 0x0000001fff1e7819 */ /* 0x020fe20000011408 */
[----:B------:R-:W-:Y:S01]  /*2f1c0*/  ULDC.64 UR6, c[0x0][0x338] ;  /* 0x0000ce0000067ab9 */ /* 0x000fe20000000a00 */
[----:B------:R-:W-:Y:S02]  /*2f1d0*/  SHF.R.S32.HI R35, RZ, 0x1f, R5 ;  /* 0x0000001fff237819 */ /* 0x000fe40000011405 */
[----:B------:R-:W-:-:S05]  /*2f1e0*/  SHF.R.S32.HI R13, RZ, 0x1f, R7 ;  /* 0x0000001fff0d7819 */ /* 0x000fca0000011407 */
[----:B------:R0:W-:Y:S01]  /*2f1f0*/  STL [R1+0x28], R13 ;  /* 0x0000280d01007387 */ /* 0x0001e20000100800 */
[----:B------:R-:W-:Y:S01]  /*2f200*/  IMAD R9, R9, -0xa0, R26 ;  /* 0xffffff6009097824 */ /* 0x000fe200078e021a */
[----:B------:R-:W-:Y:S01]  /*2f210*/  LOP3.LUT R23, R23, 0xffffffdf, RZ, 0xc0, !PT ;  /* 0xffffffdf17177812 */ /* 0x000fe200078ec0ff */
        /* <DEDUP_REMOVED lines=14> */
[----:B0-----:R-:W0:Y:S01]  /*2f300*/  S2R R13, SR_TID.X ;  /* 0x00000000000d7919 */ /* 0x001e220000002100 */
        /* <DEDUP_REMOVED lines=9> */
[----:B------:R-:W-:Y:S02]  /*2f3a0*/  IADD3 R29, P0, R2, UR6, RZ ;  /* 0x00000006021d7c10 */ /* 0x000fe4000ff1e0ff */
[----:B0-----:R-:W-:-:S04]  /*2f3b0*/  LOP3.LUT R13, R13, 0x7f, RZ, 0xc0, !PT ;  /* 0x0000007f0d0d7812 */ /* 0x001fc800078ec0ff */
[----:B------:R-:W-:-:S05]  /*2f3c0*/  SHF.R.U32.HI R13, RZ, 0x2, R13 ;  /* 0x00000002ff0d7819 */ /* 0x000fca000001160d */
[----:B------:R-:W-:Y:S01]  /*2f3d0*/  IMAD.IADD R9, R9, 0x1, -R13 ;  /* 0x0000000109097824 */ /* 0x000fe200078e0a0d */
[----:B------:R-:W-:-:S04]  /*2f3e0*/  IADD3.X R26, R0, UR7, R3, P0, !PT ;  /* 0x00000007001a7c10 */ /* 0x000fc800087fe403 */
[----:B------:R-:W-:Y:S01]  /*2f3f0*/  ISETP.GE.AND P0, PT, R9, 0x1, PT ;  /* 0x000000010900780c */ /* 0x000fe20003f06270 */
[----:B------:R-:W-:Y:S01]  /*2f400*/  UMOV UR4, 0xffffffff ;  /* 0xffffffff00047882 */ /* 0x000fe20000000000 */
[----:B---3--:R-:W-:-:S11]  /*2f410*/  IMAD R21, R33, 0x7800, R12 ;  /* 0x0000780021157824 */ /* 0x008fd600078e020c */
[----:B------:R-:W-:Y:S01]  /*2f420*/  @P0 LOP3.LUT R23, R23, 0x20, RZ, 0xfc, !PT ;  /* 0x0000002017170812 */ /* 0x000fe200078efcff */
[----:B------:R-:W-:Y:S06]  /*2f430*/  BRA.DIV UR4, `(.L_x_6896) ;  /* 0x000000a204d47947 */ /* 0x000fec000b800000 */
[----:B------:R-:W0:Y:S01]  /*2f440*/  S2R R12, SR_TID.X ;  /* 0x00000000000c7919 */ /* 0x000e220000002100 */
[----:B------:R-:W1:Y:S01]  /*2f450*/  LDC R13, c[0x0][0x2f4] ;  /* 0x0000bd00ff0d7b82 */ /* 0x000e620000000800 */
[----:B------:R-:W-:Y:S01]  /*2f460*/  ISETP.GE.AND P6, PT, R9, 0x81, PT ;  /* 0x000000810900780c */ /* 0x000fe20003fc6270 */
[----:B------:R-:W2:Y:S01]  /*2f470*/  SHFL.IDX PT, R2, R10, RZ, 0x1c1f ;  /* 0x001c1fff0a027589 */ /* 0x000ea200000e0000 */
[----:B------:R-:W-:Y:S02]  /*2f480*/  LOP3.LUT R23, R23, 0xffffffbf, RZ, 0xc0, !PT ;  /* 0xffffffbf17177812 */ /* 0x000fe400078ec0ff */
[C---:B------:R-:W-:Y:S01]  /*2f490*/  ISETP.GE.AND P5, PT, R9.reuse, 0x21, PT ;  /* 0x000000210900780c */ /* 0x040fe20003fa6270 */
[----:B------:R-:W3:Y:S01]  /*2f4a0*/  SHFL.IDX PT, R0, R20, RZ, 0x1c1f ;  /* 0x001c1fff14007589 */ /* 0x000ee200000e0000 */
[----:B------:R-:W-:-:S07]  /*2f4b0*/  ISETP.GE.AND P4, PT, R9, 0x41, PT ;  /* 0x000000410900780c */ /* 0x000fce0003f86270 */
[----:B------:R-:W-:Y:S01]  /*2f4c0*/  @P6 LOP3.LUT R23, R23, 0x40, RZ, 0xfc, !PT ;  /* 0x0000004017176812 */ /* 0x000fe200078efcff */
[C---:B0-----:R-:W-:Y:S01]  /*2f4d0*/  IMAD.SHL.U32 R11, R12.reuse, 0x10, RZ ;  /* 0x000000100c0b7824 */ /* 0x041fe200078e00ff */
[----:B------:R-:W-:-:S04]  /*2f4e0*/  SHF.L.U32 R12, R12, 0x4, RZ ;  /* 0x000000040c0c7819 */ /* 0x000fc800000006ff */
[----:B------:R-:W-:Y:S02]  /*2f4f0*/  LOP3.LUT R11, R11, 0x30, RZ, 0xc0, !PT ;  /* 0x000000300b0b7812 */ /* 0x000fe400078ec0ff */
[----:B------:R-:W-:Y:S02]  /*2f500*/  LOP3.LUT R12, R12, 0x30, RZ, 0xc0, !PT ;  /* 0x000000300c0c7812 */ /* 0x000fe400078ec0ff */
[C---:B--2---:R-:W-:Y:S02]  /*2f510*/  IADD3 R2, P0, R11.reuse, R2, RZ ;  /* 0x000000020b027210 */ /* 0x044fe40007f1e0ff */
[-C--:B-1----:R-:W-:Y:S02]  /*2f520*/  ISETP.GE.AND P3, PT, R11, R13.reuse, PT ;  /* 0x0000000d0b00720c */ /* 0x082fe40003f66270 */
[----:B------:R-:W-:Y:S01]  /*2f530*/  LOP3.LUT R14, R12, 0x40, RZ, 0xfc, !PT ;  /* 0x000000400c0e7812 */ /* 0x000fe200078efcff */
[----:B---3--:R-:W-:Y:S01]  /*2f540*/  IMAD.X R3, RZ, RZ, R0, P0 ;  /* 0x000000ffff037224 */ /* 0x008fe200000e0600 */
[----:B------:R-:W-:Y:S01]  /*2f550*/  ISETP.LT.OR P0, PT, R9, 0x1, P3 ;  /* 0x000000010900780c */ /* 0x000fe20001f01670 */
[----:B------:R-:W-:Y:S01]  /*2f560*/  IMAD.IADD R0, R17, 0x1, R21 ;  /* 0x0000000111007824 */ /* 0x000fe200078e0215 */
[----:B------:R-:W-:-:S02]  /*2f570*/  ISETP.GE.AND P2, PT, R14, R13, PT ;  /* 0x0000000d0e00720c */ /* 0x000fc40003f46270 */
[----:B------:R-:W-:Y:S02]  /*2f580*/  LOP3.LUT R12, R12, 0x80, RZ, 0xfc, !PT ;  /* 0x000000800c0c7812 */ /* 0x000fe400078efcff */
[----:B------:R-:W-:-:S07]  /*2f590*/  ISETP.LT.OR P1, PT, R9, 0x1, P2 ;  /* 0x000000010900780c */ /* 0x000fce0001721670 */
[----:B------:R-:W-:Y:S01]  /*2f5a0*/  @!PT LDS RZ, [RZ] ;  /* 0x00000000fffff984 */ /* 0x000fe20000000800 */
[----:B------:R-:W-:Y:S01]  /*2f5b0*/  LDGSTS.E.BYPASS.LTC128B.128 [R0+0xf200], desc[UR50][R2.64], !P0 ;  /* 0x0f20000002007fae */ /* 0x000fe2000c101d72 */
[----:B------:R-:W-:-:S05]  /*2f5c0*/  ISETP.GE.AND P0, PT, R12, R13, PT ;  /* 0x0000000d0c00720c */ /* 0x000fca0003f06270 */
        /* <DEDUP_REMOVED lines=35> */
[----:B------:R0:W2:Y:S06]  /*2f800*/  SHFL.IDX PT, R2, R29, RZ, 0x1c1f ;  /* 0x001c1fff1d027589 */ /* 0x0000ac00000e0000 */
.L_x_7178:
[----:B------:R-:W3:Y:S01]  /*2f810*/  S2R R10, SR_TID.X ;  /* 0x00000000000a7919 */ /* 0x000ee20000002100 */
[C---:B------:R-:W-:Y:S02]  /*2f820*/  ISETP.LT.OR P3, PT, R9.reuse, 0x81, P3 ;  /* 0x000000810900780c */ /* 0x040fe40001f61670 */
[C---:B------:R-:W-:Y:S02]  /*2f830*/  ISETP.LT.OR P2, PT, R9.reuse, 0x81, P2 ;  /* 0x000000810900780c */ /* 0x040fe40001741670 */
[----:B------:R-:W-:Y:S01]  /*2f840*/  ISETP.LT.OR P0, PT, R9, 0x81, P0 ;  /* 0x000000810900780c */ /* 0x000fe20000701670 */
[----:B---3--:R-:W-:-:S05]  /*2f850*/  IMAD.SHL.U32 R10, R10, 0x10, RZ ;  /* 0x000000100a0a7824 */ /* 0x008fca00078e00ff */
[----:B------:R-:W-:-:S04]  /*2f860*/  LOP3.LUT R10, R10, 0x30, RZ, 0xc0, !PT ;  /* 0x000000300a0a7812 */ /* 0x000fc800078ec0ff */
[----:B--2---:R-:W-:-:S05]  /*2f870*/  IADD3 R2, P6, R10, R2, RZ ;  /* 0x000000020a027210 */ /* 0x004fca0007fde0ff */
        /* <DEDUP_REMOVED lines=9> */
.L_x_6897:
        /* <DEDUP_REMOVED lines=11> */
.L_x_6898:
[----:B------:R1:W-:Y:S01]  /*2f9c0*/  SYNCS.ARRIVE.TRANS64.A1T0 RZ, [R4+URZ+0x33470], RZ ;  /* 0x033470ff04ff79a7 */ /* 0x0003e2000810003f */
[----:B------:R-:W-:Y:S05]  /*2f9d0*/  @!P3 BRA `(.L_x_6899) ;  /* 0x000000000004b947 */ /* 0x000fea0003800000 */
[----:B------:R-:W-:Y:S01]  /*2f9e0*/  BPT.TRAP 0x1 ;  /* 0x000000040000795c */ /* 0x000fe20000300000 */
.L_x_6899:
[----:B------:R-:W2:Y:S01]  /*2f9f0*/  LDL R2, [R1+0x30] ;  /* 0x0000300001027983 */ /* 0x000ea20000100800 */
[----:B------:R-:W-:Y:S01]  /*2fa00*/  BSSY B0, `(.L_x_6900) ;  /* 0x0000003000007945 */ /* 0x000fe20003800000 */
[----:B--2---:R-:W2:Y:S03]  /*2fa10*/  SYNCS.PHASECHK.TRANS64.TRYWAIT P0, [R4+URZ+0x33440], R2 ;  /* 0x03344002040075a7 */ /* 0x004ea6000800017f */
[----:B--2---:R-:W-:Y:S05]  /*2fa20*/  @!P0 BRA `(.L_x_6901) ;  /* 0x000000a4006c8947 */ /* 0x004fea0003800000 */
.L_x_7179:
[----:B------:R-:W-:Y:S05]  /*2fa30*/  BSYNC B0 ;  /* 0x0000000000007941 */ /* 0x000fea0003800000 */
.L_x_6900:
[----:B------:R-:W3:Y:S01]  /*2fa40*/  LDL.LU R11, [R1+0x2c] ;  /* 0x00002c00010b7983 */ /* 0x000ee20000300800 */
[----:B------:R-:W-:Y:S01]  /*2fa50*/  ULDC.64 UR4, c[0x0][0x310] ;  /* 0x0000c40000047ab9 */ /* 0x000fe20000000a00 */
[----:B------:R-:W-:Y:S02]  /*2fa60*/  ULDC.64 UR6, c[0x0][0x300] ;  /* 0x0000c00000067ab9 */ /* 0x000fe40000000a00 */
[----:B------:R-:W4:Y:S01]  /*2fa70*/  LDL.LU R10, [R1+0x28] ;  /* 0x00002800010a7983 */ /* 0x000f220000300800 */
[----:B------:R-:W-:Y:S02]  /*2fa80*/  IMAD R9, R30, UR4, RZ ;  /* 0x000000041e097c24 */ /* 0x000fe4000f8e02ff */
[----:B--2---:R-:W-:-:S04]  /*2fa90*/  IMAD.WIDE.U32 R2, R8, UR4, RZ ;  /* 0x0000000408027c25 */ /* 0x004fc8000f8e00ff */
[----:B------:R-:W-:-:S04]  /*2faa0*/  IMAD R9, R8, UR5, R9 ;  /* 0x0000000508097c24 */ /* 0x000fc8000f8e0209 */
[----:B------:R-:W-:Y:S02]  /*2fab0*/  IMAD.IADD R3, R3, 0x1, R9 ;  /* 0x0000000103037824 */ /* 0x000fe400078e0209 */
[----:B------:R-:W-:-:S04]  /*2fac0*/  IMAD.WIDE.U32 R2, R6, UR6, R2 ;  /* 0x0000000606027c25 */ /* 0x000fc8000f8e0002 */
[----:B---3--:R-:W-:-:S04]  /*2fad0*/  IMAD R8, R11, UR6, RZ ;  /* 0x000000060b087c24 */ /* 0x008fc8000f8e02ff */
[----:B------:R-:W-:Y:S02]  /*2fae0*/  IMAD R8, R6, UR7, R8 ;  /* 0x0000000706087c24 */ /* 0x000fe4000f8e0208 */
[----:B------:R-:W-:Y:S02]  /*2faf0*/  IMAD R6, R35, UR4, RZ ;  /* 0x0000000423067c24 */ /* 0x000fe4000f8e02ff */
[----:B------:R-:W-:Y:S01]  /*2fb00*/  IMAD.IADD R9, R3, 0x1, R8 ;  /* 0x0000000103097824 */ /* 0x000fe200078e0208 */
[----:B------:R-:W-:Y:S01]  /*2fb10*/  MOV R8, R2 ;  /* 0x0000000200087202 */ /* 0x000fe20000000f00 */
[C---:B------:R-:W-:Y:S02]  /*2fb20*/  IMAD R6, R5.reuse, UR5, R6 ;  /* 0x0000000505067c24 */ /* 0x040fe4000f8e0206 */
[----:B------:R-:W-:Y:S01]  /*2fb30*/  IMAD.WIDE.U32 R2, R5, UR4, RZ ;  /* 0x0000000405027c25 */ /* 0x000fe2000f8e00ff */
[----:B------:R-:W-:-:S03]  /*2fb40*/  ULDC.64 UR4, c[0x0][0x308] ;  /* 0x0000c20000047ab9 */ /* 0x000fc60000000a00 */
[----:B------:R-:W-:Y:S02]  /*2fb50*/  IMAD.IADD R3, R3, 0x1, R6 ;  /* 0x0000000103037824 */ /* 0x000fe400078e0206 */
[----:B----4-:R-:W-:Y:S02]  /*2fb60*/  IMAD R10, R10, UR6, RZ ;  /* 0x000000060a0a7c24 */ /* 0x010fe4000f8e02ff */
        /* <DEDUP_REMOVED lines=13> */
[----:B------:R-:W2:Y:S01]  /*2fc40*/  S2R R10, SR_TID.X ;  /* 0x00000000000a7919 */ /* 0x000ea20000002100 */
[----:B------:R-:W-:Y:S01]  /*2fc50*/  LOP3.LUT R23, R23, 0xfffffeff, RZ, 0xc0, !PT ;  /* 0xfffffeff17177812 */ /* 0x000fe200078ec0ff */
[----:B------:R-:W3:Y:S01]  /*2fc60*/  LDC R11, c[0x0][0x2f4] ;  /* 0x0000bd00ff0b7b82 */ /* 0x000ee20000000800 */
[----:B------:R-:W4:Y:S02]  /*2fc70*/  SHFL.IDX PT, R3, R5, RZ, 0x1c1f ;  /* 0x001c1fff05037589 */ /* 0x000f2400000e0000 */
[----:B------:R-:W-:Y:S02]  /*2fc80*/  @P1 LOP3.LUT R23, R23, 0x100, RZ, 0xfc, !PT ;  /* 0x0000010017171812 */ /* 0x000fe400078efcff */
[----:B------:R-:W5:Y:S02]  /*2fc90*/  SHFL.IDX PT, R2, R6, RZ, 0x1c1f ;  /* 0x001c1fff06027589 */ /* 0x000f6400000e0000 */
[----:B------:R-:W-:Y:S02]  /*2fca0*/  LOP3.LUT P1, RZ, R23, 0x20, RZ, 0xc0, !PT ;  /* 0x0000002017ff7812 */ /* 0x000fe4000782c0ff */
[----:B------:R-:W-:Y:S01]  /*2fcb0*/  SHFL.IDX PT, R7, R7, RZ, 0x1c1f ;  /* 0x001c1fff07077589 */ /* 0x000fe200000e0000 */
[----:B--2---:R-:W-:-:S02]  /*2fcc0*/  IMAD.SHL.U32 R8, R10, 0x10, RZ ;  /* 0x000000100a087824 */ /* 0x004fc400078e00ff */
[----:B------:R-:W-:-:S03]  /*2fcd0*/  IMAD.SHL.U32 R10, R10, 0x10, RZ ;  /* 0x000000100a0a7824 */ /* 0x000fc600078e00ff */
[----:B------:R-:W-:Y:S02]  /*2fce0*/  LOP3.LUT R8, R8, 0x30, RZ, 0xc0, !PT ;  /* 0x0000003008087812 */ /* 0x000fe400078ec0ff */
[----:B------:R-:W-:-:S03]  /*2fcf0*/  LOP3.LUT R10, R10, 0x30, RZ, 0xc0, !PT ;  /* 0x000000300a0a7812 */ /* 0x000fc600078ec0ff */
[----:B----4-:R-:W-:Y:S02]  /*2fd00*/  @P1 IADD3 R3, P0, R8, R3, RZ ;  /* 0x0000000308031210 */ /* 0x010fe40007f1e0ff */
[C---:B------:R-:W-:Y:S02]  /*2fd10*/  LOP3.LUT R12, R10.reuse, 0x40, RZ, 0xfc, !PT ;  /* 0x000000400a0c7812 */ /* 0x040fe400078efcff */
[----:B------:R-:W-:Y:S01]  /*2fd20*/  LOP3.LUT R10, R10, 0x80, RZ, 0xfc, !PT ;  /* 0x000000800a0a7812 */ /* 0x000fe200078efcff */
[----:B-----5:R-:W-:Y:S01]  /*2fd30*/  @P1 IMAD.X R2, RZ, RZ, R2, P0 ;  /* 0x000000ffff021224 */ /* 0x020fe200000e0602 */
[-C--:B---3--:R-:W-:Y:S02]  /*2fd40*/  ISETP.GE.AND P6, PT, R8, R11.reuse, PT ;  /* 0x0000000b0800720c */ /* 0x088fe40003fc6270 */
[----:B------:R-:W-:Y:S02]  /*2fd50*/  ISETP.GE.AND P3, PT, R12, R11, PT ;  /* 0x0000000b0c00720c */ /* 0x000fe40003f66270 */
[----:B------:R-:W-:-:S02]  /*2fd60*/  @P1 LOP3.LUT R3, R3, R2, RZ, 0x3c, !PT ;  /* 0x0000000203031212 */ /* 0x000fc400078e3cff */
[----:B------:R-:W-:Y:S02]  /*2fd70*/  ISETP.GE.AND P2, PT, R10, R11, PT ;  /* 0x0000000b0a00720c */ /* 0x000fe40003f46270 */
[----:B------:R-:W-:-:S04]  /*2fd80*/  @P1 LOP3.LUT R2, R3, R2, RZ, 0x3c, !PT ;  /* 0x0000000203021212 */ /* 0x000fc800078e3cff */
[----:B------:R-:W-:-:S05]  /*2fd90*/  @P1 LOP3.LUT R3, R3, R2, RZ, 0x3c, !PT ;  /* 0x0000000203031212 */ /* 0x000fca00078e3cff */
[----:B------:R-:W-:Y:S04]  /*2fda0*/  @P1 LDGSTS.E.BYPASS.LTC128B.128 [R0+0x24200], desc[UR50][R2.64], !P6 ;  /* 0x2420000002001fae */ /* 0x000fe8000f101d72 */
[----:B------:R-:W-:Y:S04]  /*2fdb0*/  @P1 LDGSTS.E.BYPASS.LTC128B.128 [R0+0x26a00], desc[UR50][R2.64+0x40], !P3 ;  /* 0x26a0004002001fae */ /* 0x000fe8000d901d72 */
[----:B------:R2:W-:Y:S01]  /*2fdc0*/  @P1 LDGSTS.E.BYPASS.LTC128B.128 [R0+0x29200], desc[UR50][R2.64+0x80], !P2 ;  /* 0x2920008002001fae */ /* 0x0005e2000d101d72 */
[----:B------:R-:W-:-:S03]  /*2fdd0*/  LOP3.LUT P1, RZ, R23, 0x100, RZ, 0xc0, !PT ;  /* 0x0000010017ff7812 */ /* 0x000fc6000782c0ff */
[----:B--2---:R-:W2:Y:S04]  /*2fde0*/  SHFL.IDX PT, R3, R5, 0x1, 0x1c1f ;  /* 0x003c1f0005037f89 */ /* 0x004ea800000e0000 */
[----:B------:R-:W3:Y:S01]  /*2fdf0*/  SHFL.IDX PT, R2, R6, 0x1, 0x1c1f ;  /* 0x003c1f0006027f89 */ /* 0x000ee200000e0000 */
[----:B--2---:R-:W-:-:S05]  /*2fe00*/  @P5 IADD3 R3, P0, R8, R3, RZ ;  /* 0x0000000308035210 */ /* 0x004fca0007f1e0ff */
[----:B---3--:R-:W-:-:S05]  /*2fe10*/  @P5 IMAD.X R2, RZ, RZ, R2, P0 ;  /* 0x000000ffff025224 */ /* 0x008fca00000e0602 */
[----:B------:R-:W-:-:S04]  /*2fe20*/  @P5 LOP3.LUT R3, R3, R2, RZ, 0x3c, !PT ;  /* 0x0000000203035212 */ /* 0x000fc800078e3cff */
[----:B------:R-:W-:-:S04]  /*2fe30*/  @P5 LOP3.LUT R2, R3, R2, RZ, 0x3c, !PT ;  /* 0x0000000203025212 */ /* 0x000fc800078e3cff */
[----:B------:R-:W-:-:S05]  /*2fe40*/  @P5 LOP3.LUT R3, R3, R2, RZ, 0x3c, !PT ;  /* 0x0000000203035212 */ /* 0x000fca00078e3cff */
[----:B------:R-:W-:Y:S04]  /*2fe50*/  @P5 LDGSTS.E.BYPASS.LTC128B.128 [R0+0x24a00], desc[UR50][R2.64], !P6 ;  /* 0x24a0000002005fae */ /* 0x000fe8000f101d72 */
[----:B------:R-:W-:Y:S04]  /*2fe60*/  @P5 LDGSTS.E.BYPASS.LTC128B.128 [R0+0x27200], desc[UR50][R2.64+0x40], !P3 ;  /* 0x2720004002005fae */ /* 0x000fe8000d901d72 */
[----:B------:R2:W-:Y:S04]  /*2fe70*/  @P5 LDGSTS.E.BYPASS.LTC128B.128 [R0+0x29a00], desc[UR50][R2.64+0x80], !P2 ;  /* 0x29a0008002005fae */ /* 0x0005e8000d101d72 */
[----:B--2---:R-:W2:Y:S04]  /*2fe80*/  SHFL.IDX PT, R3, R5, 0x2, 0x1c1f ;  /* 0x005c1f0005037f89 */ /* 0x004ea800000e0000 */
[----:B------:R-:W3:Y:S04]  /*2fe90*/  SHFL.IDX PT, R2, R6, 0x2, 0x1c1f ;  /* 0x005c1f0006027f89 */ /* 0x000ee800000e0000 */
[----:B------:R-:W4:Y:S04]  /*2fea0*/  SHFL.IDX PT, R5, R5, 0x3, 0x1c1f ;  /* 0x007c1f0005057f89 */ /* 0x000f2800000e0000 */
[----:B------:R-:W5:Y:S01]  /*2feb0*/  SHFL.IDX PT, R6, R6, 0x3, 0x1c1f ;  /* 0x007c1f0006067f89 */ /* 0x000f6200000e0000 */
[----:B--2---:R-:W-:-:S05]  /*2fec0*/  @P4 IADD3 R3, P0, R8, R3, RZ ;  /* 0x0000000308034210 */ /* 0x004fca0007f1e0ff */
[----:B---3--:R-:W-:-:S05]  /*2fed0*/  @P4 IMAD.X R2, RZ, RZ, R2, P0 ;  /* 0x000000ffff024224 */ /* 0x008fca00000e0602 */
[----:B------:R-:W-:-:S04]  /*2fee0*/  @P4 LOP3.LUT R3, R3, R2, RZ, 0x3c, !PT ;  /* 0x0000000203034212 */ /* 0x000fc800078e3cff */
[----:B------:R-:W-:-:S04]  /*2fef0*/  @P4 LOP3.LUT R2, R3, R2, RZ, 0x3c, !PT ;  /* 0x0000000203024212 */ /* 0x000fc800078e3cff */
[----:B------:R-:W-:-:S05]  /*2ff00*/  @P4 LOP3.LUT R3, R3, R2, RZ, 0x3c, !PT ;  /* 0x0000000203034212 */ /* 0x000fca00078e3cff */
[----:B------:R-:W-:Y:S04]  /*2ff10*/  @P4 LDGSTS.E.BYPASS.LTC128B.128 [R0+0x25200], desc[UR50][R2.64], !P6 ;  /* 0x2520000002004fae */ /* 0x000fe8000f101d72 */
[----:B------:R-:W-:Y:S04]  /*2ff20*/  @P4 LDGSTS.E.BYPASS.LTC128B.128 [R0+0x27a00], desc[UR50][R2.64+0x40], !P3 ;  /* 0x27a0004002004fae */ /* 0x000fe8000d901d72 */
[----:B------:R4:W-:Y:S02]  /*2ff30*/  @P4 LDGSTS.E.BYPASS.LTC128B.128 [R0+0x2a200], desc[UR50][R2.64+0x80], !P2 ;  /* 0x2a20008002004fae */ /* 0x0009e4000d101d72 */
[----:B----4-:R-:W-:-:S05]  /*2ff40*/  @P1 IADD3 R2, P0, R8, R5, RZ ;  /* 0x0000000508021210 */ /* 0x010fca0007f1e0ff */
[----:B-----5:R-:W-:-:S05]  /*2ff50*/  @P1 IMAD.X R3, RZ, RZ, R6, P0 ;  /* 0x000000ffff031224 */ /* 0x020fca00000e0606 */
[----:B------:R-:W-:Y:S04]  /*2ff60*/  @P1 LDGSTS.E.BYPASS.LTC128B.128 [R0+0x25a00], desc[UR50][R2.64], !P6 ;  /* 0x25a0000002001fae */ /* 0x000fe8000f101d72 */
[----:B------:R-:W-:Y:S04]  /*2ff70*/  @P1 LDGSTS.E.BYPASS.LTC128B.128 [R0+0x28200], desc[UR50][R2.64+0x40], !P3 ;  /* 0x2820004002001fae */ /* 0x000fe8000d901d72 */
[----:B------:R2:W-:Y:S04]  /*2ff80*/  @P1 LDGSTS.E.BYPASS.LTC128B.128 [R0+0x2aa00], desc[UR50][R2.64+0x80], !P2 ;  /* 0x2aa0008002001fae */ /* 0x0005e8000d101d72 */
[----:B--2---:R2:W3:Y:S02]  /*2ff90*/  SHFL.IDX PT, R2, R9, RZ, 0x1c1f ;  /* 0x001c1fff09027589 */ /* 0x0044e400000e0000 */
.L_x_7191:
[----:B------:R-:W-:Y:S01]  /*2ffa0*/  LOP3.LUT P0, RZ, R23, 0x40, RZ, 0xc0, !PT ;  /* 0x0000004017ff7812 */ /* 0x000fe2000780c0ff */
[----:B------:R-:W-:-:S12]  /*2ffb0*/  BSSY B0, `(.L_x_6903) ;  /* 0x0000013000007945 */ /* 0x000fd80003800000 */
[----:B------:R-:W-:Y:S05]  /*2ffc0*/  @!P0 BRA `(.L_x_6904) ;  /* 0x0000000000448947 */ /* 0x000fea0003800000 */
[----:B------:R-:W2:Y:S01]  /*2ffd0*/  S2R R3, SR_TID.X ;  /* 0x0000000000037919 */ /* 0x000ea20000002100 */
[----:B------:R-:W4:Y:S01]  /*2ffe0*/  LDC R6, c[0x0][0x2f4] ;  /* 0x0000bd00ff067b82 */ /* 0x000f220000000800 */
[----:B--2---:R-:W-:-:S05]  /*2fff0*/  IMAD.SHL.U32 R9, R3, 0x10, RZ ;  /* 0x0000001003097824 */ /* 0x004fca00078e00ff */
[----:B------:R-:W-:-:S04]  /*30000*/  LOP3.LUT R9, R9, 0x30, RZ, 0xc0, !PT ;  /* 0x0000003009097812 */ /* 0x000fc800078ec0ff */
[C---:B------:R-:W-:Y:S02]  /*30010*/  LOP3.LUT R8, R9.reuse, 0x40, RZ, 0xfc, !PT ;  /* 0x0000004009087812 */ /* 0x040fe400078efcff */
[C---:B------:R-:W-:Y:S02]  /*30020*/  LOP3.LUT R5, R9.reuse, 0x80, RZ, 0xfc, !PT ;  /* 0x0000008009057812 */ /* 0x040fe400078efcff */
[-C--:B----4-:R-:W-:Y:S02]  /*30030*/  ISETP.GE.AND P3, PT, R9, R6.reuse, PT ;  /* 0x000000060900720c */ /* 0x090fe40003f66270 */
[-C--:B------:R-:W-:Y:S02]  /*30040*/  ISETP.GE.AND P2, PT, R8, R6.reuse, PT ;  /* 0x000000060800720c */ /* 0x080fe40003f46270 */
[----:B------:R-:W-:Y:S02]  /*30050*/  ISETP.GE.AND P1, PT, R5, R6, PT ;  /* 0x000000060500720c */ /* 0x000fe40003f26270 */
[----:B---3--:R-:W-:-:S05]  /*30060*/  IADD3 R2, P0, R9, R2, RZ ;  /* 0x0000000209027210 */ /* 0x008fca0007f1e0ff */
[----:B------:R-:W-:-:S05]  /*30070*/  IMAD.X R3, RZ, RZ, R7, P0 ;  /* 0x000000ffff037224 */ /* 0x000fca00000e0607 */
[----:B------:R-:W-:Y:S01]  /*30080*/  @!PT LDS RZ, [RZ] ;  /* 0x00000000fffff984 */ /* 0x000fe20000000800 */
[----:B------:R-:W-:Y:S01]  /*30090*/  @!PT LDS RZ, [RZ] ;  /* 0x00000000fffff984 */ /* 0x000fe20000000800 */
[----:B------:R-:W-:Y:S01]  /*300a0*/  @!PT LDS RZ, [RZ] ;  /* 0x00000000fffff984 */ /* 0x000fe20000000800 */
[----:B------:R4:W-:Y:S04]  /*300b0*/  LDGSTS.E.BYPASS.LTC128B.128 [R0+0x26200], desc[UR50][R2.64], !P3 ;  /* 0x2620000002007fae */ /* 0x0009e8000d901d72 */
[----:B------:R4:W-:Y:S04]  /*300c0*/  LDGSTS.E.BYPASS.LTC128B.128 [R0+0x28a00], desc[UR50][R2.64+0x40], !P2 ;  /* 0x28a0004002007fae */ /* 0x0009e8000d101d72 */
[----:B------:R4:W-:Y:S02]  /*300d0*/  LDGSTS.E.BYPASS.LTC128B.128 [R0+0x2b200], desc[UR50][R2.64+0x80], !P1 ;  /* 0x2b20008002007fae */ /* 0x0009e4000c901d72 */
.L_x_6904:
[----:B------:R-:W-:Y:S05]  /*300e0*/  BSYNC B0 ;  /* 0x0000000000007941 */ /* 0x000fea0003800000 */
.L_x_6903:
[----:B------:R-:W-:Y:S01]  /*300f0*/  NOP ;  /* 0x0000000000007918 */ /* 0x000fe20000000000 */
[----:B------:R-:W-:-:S13]  /*30100*/  PLOP3.LUT P0, PT, PT, PT, PT, 0x80, 0x0 ;  /* 0x000000000000781c */ /* 0x000fda0003f0f070 */
.L_x_6905:
[----:B------:R-:W-:Y:S02]  /*30110*/  PLOP3.LUT P1, PT, P1, P0, PT, 0xa2, 0x0 ;  /* 0x000000000000781c */ /* 0x000fe40000f21472 */
[----:B------:R-:W-:-:S08]  /*30120*/  @P0 R2UR P1, UR4, R4 ;  /* 0x00000000040402ca */ /* 0x000fd00000020000 */
[----:B------:R-:W-:-:S05]  /*30130*/  @P0 PLOP3.LUT P0, PT, P1, PT, PT, 0x80, 0x0 ;  /* 0x000000000000081c */ /* 0x000fca0000f0f070 */
[----:B------:R-:W-:Y:S01]  /*30140*/  @!P1 SYNCS.ARRIVE.TRANS64.RED.A0T1 RZ, [UR4+0x33430], RZ ;  /* 0x033430ffffff99a7 */ /* 0x000fe20008200404 */
[----:B------:R-:W-:Y:S07]  /*30150*/  @!P1 ARRIVES.LDGSTSBAR.64.TRANSCNT [UR4+0x33430] ;  /* 0x03343000ff0099b0 */ /* 0x000fee0008000a84 */
[----:B------:R-:W-:Y:S05]  /*30160*/  @P0 BRA.U.ANY `(.L_x_6905) ;  /* 0xfffffffd00e80947 */ /* 0x000fea000393ffff */
[----:B------:R-:W-:Y:S01]  /*30170*/  NOP ;  /* 0x0000000000007918 */ /* 0x000fe20000000000 */
[----:B----4-:R-:W-:-:S04]  /*30180*/  MOV R0, UR39 ;  /* 0x0000002700007c02 */ /* 0x010fc80008000f00 */
[----:B------:R-:W-:-:S13]  /*30190*/  ISETP.NE.AND P2, PT, R0, 0x3, PT ;  /* 0x000000030000780c */ /* 0x000fda0003f45270 */
[----:B------:R-:W-:Y:S05]  /*301a0*/  @!P2 BRA `(.L_x_6906) ;  /* 0x000000000004a947 */ /* 0x000fea0003800000 */
[----:B------:R-:W-:Y:S01]  /*301b0*/  BPT.TRAP 0x1 ;  /* 0x000000040000795c */ /* 0x000fe20000300000 */
.L_x_6906:
[----:B------:R4:W5:Y:S01]  /*301c0*/  LDL.LU R3, [R1+0x34] ;  /* 0x0000340001037983 */ /* 0x0009620000300800 */
[----:B------:R4:W-:Y:S02]  /*301d0*/  SYNCS.ARRIVE.TRANS64.A1T0 RZ, [R4+URZ+0x33430], RZ ;  /* 0x033430ff04ff79a7 */ /* 0x0009e4000810003f */
[----:B------:R-:W-:Y:S05]  /*301e0*/  WARPSYNC.ALL ;  /* 0x0000000000007948 */ /* 0x000fea0003800000 */
[----:B------:R-:W-:Y:S01]  /*301f0*/  ULDC.64 UR6, c[0x0][0xa00] ;  /* 0x0002800000067ab9 */ /* 0x000fe20000000a00 */
[----:B---3--:R-:W-:Y:S01]  /*30200*/  VIADD R2, R17, 0x1e200 ;  /* 0x0001e20011027836 */ /* 0x008fe20000000000 */
[----:B------:R-:W-:Y:S01]  /*30210*/  BAR.SYNC.DEFER_BLOCKING 0x8, 0x180 ;  /* 0x0206000000007b1d */ /* 0x000fe20000010000 */
[----:B------:R-:W-:Y:S02]  /*30220*/  ISETP.NE.U32.AND P0, PT, RZ, UR6, PT ;  /* 0x00000006ff007c0c */ /* 0x000fe4000bf05070 */
[----:B------:R-:W-:-:S02]  /*30230*/  SHF.R.S32.HI R0, RZ, 0x1f, R31 ;  /* 0x0000001fff007819 */ /* 0x000fc4000001141f */
[----:B------:R-:W-:Y:S01]  /*30240*/  ISETP.NE.AND.EX P0, PT, RZ, UR7, PT, P0 ;  /* 0x00000007ff007c0c */ /* 0x000fe2000bf05300 */
[----:B------:R-:W-:Y:S01]  /*30250*/  ULDC.64 UR4, c[0x0][0x298] ;  /* 0x0000a60000047ab9 */ /* 0x000fe20000000a00 */
[----:B------:R-:W-:Y:S01]  /*30260*/  BSSY B6, `(.L_x_6907) ;  /* 0x0000019000067945 */ /* 0x000fe20003800000 */
[----:B------:R-:W-:Y:S01]  /*30270*/  IMAD R0, R0, UR4, RZ ;  /* 0x0000000400007c24 */ /* 0x000fe2000f8e02ff */
[----:B0-----:R-:W-:Y:S01]  /*30280*/  SEL R26, R28, RZ, !P0 ;  /* 0x000000ff1c1a7207 */ /* 0x001fe20004000000 */
        /* <DEDUP_REMOVED lines=10> */
[----:B-1--4-:R-:W-:Y:S01]  /*30330*/  IMAD.U32 R4, RZ, RZ, UR4 ;  /* 0x00000004ff047e24 */ /* 0x012fe2000f8e00ff */
[----:B------:R-:W-:Y:S01]  /*30340*/  MOV R13, RZ ;  /* 0x000000ff000d7202 */ /* 0x000fe20000000f00 */
[----:B------:R-:W0:Y:S01]  /*30350*/  LDC.64 R2, c[0x4][R2] ;  /* 0x0100000002027b82 */ /* 0x000e220000000a00 */
[----:B------:R-:W-:Y:S02]  /*30360*/  IMAD.U32 R5, RZ, RZ, UR5 ;  /* 0x00000005ff057e24 */ /* 0x000fe4000f8e00ff */
[----:B------:R-:W-:Y:S02]  /*30370*/  IMAD.U32 R6, RZ, RZ, UR6 ;  /* 0x00000006ff067e24 */ /* 0x000fe4000f8e00ff */
[----:B------:R-:W-:-:S02]  /*30380*/  IMAD.U32 R7, RZ, RZ, UR7 ;  /* 0x00000007ff077e24 */ /* 0x000fc4000f8e00ff */
[----:B------:R-:W-:Y:S02]  /*30390*/  IMAD.U32 R10, RZ, RZ, UR8 ;  /* 0x00000008ff0a7e24 */ /* 0x000fe4000f8e00ff */
[----:B------:R-:W-:Y:S02]  /*303a0*/  IMAD.U32 R11, RZ, RZ, UR9 ;  /* 0x00000009ff0b7e24 */ /* 0x000fe4000f8e00ff */
[----:B------:R-:W-:Y:S02]  /*303b0*/  IMAD.MOV.U32 R8, RZ, RZ, 0x70 ;  /* 0x00000070ff087424 */ /* 0x000fe400078e00ff */
[----:B------:R-:W-:-:S07]  /*303c0*/  IMAD.MOV.U32 R12, RZ, RZ, 0x1 ;  /* 0x00000001ff0c7424 */ /* 0x000fce00078e00ff */
[----:B------:R-:W-:-:S07]  /*303d0*/  LEPC R20, `(.L_x_6908) ;  /* 0x000000001014794e */ /* 0x000fce0000000000 */
[----:B0-2---:R-:W-:Y:S05]  /*303e0*/  CALL.ABS.NOINC R2 ;  /* 0x0000000002007343 */ /* 0x005fea0003c00000 */
.L_x_6908:
[----:B------:R-:W-:Y:S05]  /*303f0*/  BSYNC B6 ;  /* 0x0000000000067941 */ /* 0x000fea0003800000 */
.L_x_6907:
[----:B------:R0:W5:Y:S01]  /*30400*/  LDL R8, [R1+0x20] ;  /* 0x0000200001087983 */ /* 0x0001620000100800 */
[----:B------:R-:W3:Y:S01]  /*30410*/  LDC R7, c[0x0][0x448] ;  /* 0x00011200ff077b82 */ /* 0x000ee20000000800 */
[----:B------:R-:W-:Y:S01]  /*30420*/  IMAD.MOV.U32 R2, RZ, RZ, R28 ;  /* 0x000000ffff027224 */ /* 0x000fe200078e001c */
[----:B------:R-:W-:Y:S01]  /*30430*/  ULDC.64 UR4, c[0x0][0x2d8] ;  /* 0x0000b60000047ab9 */ /* 0x000fe20000000a00 */
[----:B------:R-:W1:Y:S01]  /*30440*/  S2R R20, SR_TID.X ;  /* 0x0000000000147919 */ /* 0x000e620000002100 */
[----:B------:R-:W-:Y:S02]  /*30450*/  IMAD.MOV.U32 R3, RZ, RZ, R30 ;  /* 0x000000ffff037224 */ /* 0x000fe400078e001e */
[----:B------:R-:W-:-:S04]  /*30460*/  IMAD.WIDE.U32 R2, R18, UR4, R2 ;  /* 0x0000000412027c25 */ /* 0x000fc8000f8e0002 */
[----:B------:R-:W-:Y:S01]  /*30470*/  IMAD R3, R18, UR5, R3 ;  /* 0x0000000512037c24 */ /* 0x000fe2000f8e0203 */
[----:B------:R-:W-:Y:S02]  /*30480*/  ULDC.64 UR4, c[0x0][0x2e0] ;  /* 0x0000b80000047ab9 */ /* 0x000fe40000000a00 */
[----:B------:R-:W-:Y:S02]  /*30490*/  IMAD R0, R35, UR4, RZ ;  /* 0x0000000423007c24 */ /* 0x000fe4000f8e02ff */
[----:B------:R-:W-:-:S04]  /*304a0*/  IMAD.WIDE.U32 R2, R26, UR4, R2 ;  /* 0x000000041a027c25 */ /* 0x000fc8000f8e0002 */
[----:B------:R-:W-:Y:S01]  /*304b0*/  IMAD R0, R26, UR5, R0 ;  /* 0x000000051a007c24 */ /* 0x000fe2000f8e0200 */
[----:B------:R-:W2:Y:S01]  /*304c0*/  S2R R31, SR_TID.X ;  /* 0x00000000001f7919 */ /* 0x000ea20000002100 */
[----:B------:R-:W-:Y:S01]  /*304d0*/  ULDC.64 UR4, c[0x0][0x2d0] ;  /* 0x0000b40000047ab9 */ /* 0x000fe20000000a00 */
[----:B---3--:R-:W-:Y:S01]  /*304e0*/  ISETP.NE.AND P0, PT, R7, 0x1, PT ;  /* 0x000000010700780c */ /* 0x008fe20003f05270 */
[----:B------:R-:W-:Y:S01]  /*304f0*/  IMAD.IADD R3, R3, 0x1, R0 ;  /* 0x0000000103037824 */ /* 0x000fe200078e0200 */
[C---:B-1----:R-:W-:Y:S01]  /*30500*/  LOP3.LUT R21, R20.reuse, 0x7f, RZ, 0xc0, !PT ;  /* 0x0000007f14157812 */ /* 0x042fe200078ec0ff */
[----:B------:R-:W-:-:S10]  /*30510*/  IMAD.SHL.U32 R20, R20, 0x20, RZ ;  /* 0x0000002014147824 */ /* 0x000fd400078e00ff */
[----:B------:R-:W1:Y:S01]  /*30520*/  @P0 LDC R6, c[0x0][0x44c] ;  /* 0x00011300ff060b82 */ /* 0x000e620000000800 */
[----:B------:R-:W-:-:S04]  /*30530*/  SHF.R.U32.HI R21, RZ, 0x2, R21 ;  /* 0x00000002ff157819 */ /* 0x000fc80000011615 */
[----:B------:R-:W-:-:S03]  /*30540*/  LOP3.LUT R20, R21, 0x60, R20, 0xf8, !PT ;  /* 0x0000006015147812 */ /* 0x000fc600078ef814 */
[----:B------:R-:W3:Y:S02]  /*30550*/  @P0 LDC R0, c[0x0][0x450] ;  /* 0x00011400ff000b82 */ /* 0x000ee40000000800 */
[----:B------:R-:W-:-:S04]  /*30560*/  IMAD R5, R25, 0x80, R20 ;  /* 0x0000008019057824 */ /* 0x000fc800078e0214 */
[----:B----4-:R-:W-:Y:S02]  /*30570*/  IMAD.MOV.U32 R4, RZ, RZ, R5 ;  /* 0x000000ffff047224 */ /* 0x010fe400078e0005 */
[----:B-1----:R-:W-:-:S05]  /*30580*/  @P0 IMAD.HI.U32 R6, R5, R6, RZ ;  /* 0x0000000605060227 */ /* 0x002fca00078e00ff */
        /* <DEDUP_REMOVED lines=11> */
[----:B--2---:R-:W-:Y:S02]  /*30640*/  IMAD.SHL.U32 R21, R31, 0x10, RZ ;  /* 0x000000101f157824 */ /* 0x004fe400078e00ff */
        /* <DEDUP_REMOVED lines=17> */
[----:B0-----:R-:W-:Y:S10]  /*30760*/  BRA.DIV UR5, `(.L_x_6909) ;  /* 0x000000a205187947 */ /* 0x001ff4000b800000 */
[----:B------:R-:W0:Y:S01]  /*30770*/  SHFL.IDX PT, R3, R0, RZ, 0x1c1f ;  /* 0x001c1fff00037589 */ /* 0x000e2200000e0000 */
[----:B------:R-:W-:Y:S01]  /*30780*/  IMAD R34, R34, R7, RZ ;  /* 0x0000000722227224 */ /* 0x000fe200078e02ff */
[----:B------:R-:W-:Y:S02]  /*30790*/  LEA R25, R25, R9, 0x7 ;  /* 0x0000000919197211 */ /* 0x000fe400078e38ff */
[----:B------:R-:W1:Y:S02]  /*307a0*/  SHFL.IDX PT, R2, R4, RZ, 0x1c1f ;  /* 0x001c1fff04027589 */ /* 0x000e6400000e0000 */
[C---:B------:R-:W-:Y:S01]  /*307b0*/  ISETP.GE.AND P1, PT, R25.reuse, R34, PT ;  /* 0x000000221900720c */ /* 0x040fe20003f26270 */
[----:B------:R-:W-:Y:S01]  /*307c0*/  VIADD R5, R25, 0x20 ;  /* 0x0000002019057836 */ /* 0x000fe20000000000 */
[----:B------:R-:W-:Y:S11]  /*307d0*/  SHFL.IDX PT, R14, R0, 0x3, 0x1c1f ;  /* 0x007c1f00000e7f89 */ /* 0x000ff600000e0000 */
[----:B0-----:R-:W-:-:S05]  /*307e0*/  @!P1 IADD3 R3, P4, R20, R3, RZ ;  /* 0x0000000314039210 */ /* 0x001fca0007f9e0ff */
[----:B-1----:R-:W-:-:S05]  /*307f0*/  @!P1 IMAD.X R2, RZ, RZ, R2, P4 ;  /* 0x000000ffff029224 */ /* 0x002fca00020e0602 */
[----:B------:R-:W-:-:S04]  /*30800*/  @!P1 LOP3.LUT R3, R3, R2, RZ, 0x3c, !PT ;  /* 0x0000000203039212 */ /* 0x000fc800078e3cff */
[----:B------:R-:W-:-:S04]  /*30810*/  @!P1 LOP3.LUT R2, R3, R2, RZ, 0x3c, !PT ;  /* 0x0000000203029212 */ /* 0x000fc800078e3cff */
[----:B------:R-:W-:-:S05]  /*30820*/  @!P1 LOP3.LUT R3, R3, R2, RZ, 0x3c, !PT ;  /* 0x0000000203039212 */ /* 0x000fca00078e3cff */
[----:B-----5:R-:W-:Y:S04]  /*30830*/  @!P1 LDGSTS.E.BYPASS.LTC128B.128 [R8+0x1e200], desc[UR50][R2.64], !P3 ;  /* 0x1e20000002089fae */ /* 0x020fe8000d901d72 */
        /* <DEDUP_REMOVED lines=26> */
.L_x_7200:
        /* <DEDUP_REMOVED lines=12> */
.L_x_6911:
[----:B------:R-:W-:Y:S05]  /*30aa0*/  BSYNC B0 ;  /* 0x0000000000007941 */ /* 0x000fea0003800000 */
.L_x_6910:
[----:B------:R-:W-:Y:S01]  /*30ab0*/  NOP ;  /* 0x0000000000007918 */ /* 0x000fe20000000000 */
[----:B------:R-:W-:-:S13]  /*30ac0*/  PLOP3.LUT P0, PT, PT, PT, PT, 0x80, 0x0 ;  /* 0x000000000000781c */ /* 0x000fda0003f0f070 */
.L_x_6912:
        /* <DEDUP_REMOVED lines=19> */
.L_x_7201:
[----:B------:R-:W-:Y:S05]  /*30c00*/  BSYNC B0 ;  /* 0x0000000000007941 */ /* 0x000fea0003800000 */
.L_x_6913:
[----:B------:R-:W2:Y:S02]  /*30c10*/  LDL R2, [R1+0x14] ;  /* 0x0000140001027983 */ /* 0x000ea40000100800 */
[----:B--2---:R-:W-:-:S13]  /*30c20*/  ISETP.GE.AND P0, PT, R34, R2, PT ;  /* 0x000000022200720c */ /* 0x004fda0003f06270 */
[----:B------:R-:W-:Y:S05]  /*30c30*/  @!P0 BRA `(.L_x_6915) ;  /* 0x0000001c00908947 */ /* 0x000fea0003800000 */
[----:B------:R1:W5:Y:S01]  /*30c40*/  LDL.LU R21, [R1] ;  /* 0x0000000001157983 */ /* 0x0003620000300800 */
[----:B------:R-:W-:-:S07]  /*30c50*/  MOV R20, R33 ;  /* 0x0000002100147202 */ /* 0x000fce0000000f00 */
.L_x_6935:
[----:B0-2---:R-:W2:Y:S01]  /*30c60*/  LDL R0, [R1+0xc] ;  /* 0x00000c0001007983 */ /* 0x005ea20000100800 */
[----:B------:R-:W0:Y:S03]  /*30c70*/  LDC R6, c[0x0][0x430] ;  /* 0x00010c00ff067b82 */ /* 0x000e260000000800 */
[----:B------:R-:W3:Y:S01]  /*30c80*/  LDL R9, [R1+0x10] ;  /* 0x0000100001097983 */ /* 0x000ee20000100800 */
[----:B------:R-:W4:Y:S01]  /*30c90*/  S2R R2, SR_TID.X ;  /* 0x0000000000027919 */ /* 0x000f220000002100 */
[----:B-1----:R-:W1:Y:S02]  /*30ca0*/  S2R R8, SR_TID.X ;  /* 0x0000000000087919 */ /* 0x002e640000002100 */
[----:B------:R-:W3:Y:S01]  /*30cb0*/  LDL R13, [R1+0x14] ;  /* 0x00001400010d7983 */ /* 0x000ee20000100800 */
[----:B0-----:R-:W-:-:S13]  /*30cc0*/  ISETP.NE.AND P0, PT, R6, 0x1, PT ;  /* 0x000000010600780c */ /* 0x001fda0003f05270 */
[----:B------:R-:W0:Y:S01]  /*30cd0*/  @P0 LDC R4, c[0x0][0x434] ;  /* 0x00010d00ff040b82 */ /* 0x000e220000000800 */
[C---:B----4-:R-:W-:Y:S01]  /*30ce0*/  LOP3.LUT R3, R2.reuse, 0x7f, RZ, 0xc0, !PT ;  /* 0x0000007f02037812 */ /* 0x050fe200078ec0ff */
[----:B------:R-:W-:-:S03]  /*30cf0*/  IMAD.SHL.U32 R5, R2, 0x20, RZ ;  /* 0x0000002002057824 */ /* 0x000fc600078e00ff */
[----:B------:R-:W-:-:S04]  /*30d00*/  SHF.R.U32.HI R3, RZ, 0x2, R3 ;  /* 0x00000002ff037819 */ /* 0x000fc80000011603 */
[----:B------:R-:W-:Y:S02]  /*30d10*/  LOP3.LUT R5, R3, 0x60, R5, 0xf8, !PT ;  /* 0x0000006003057812 */ /* 0x000fe400078ef805 */
[----:B------:R-:W4:Y:S01]  /*30d20*/  @P0 LDC R3, c[0x0][0x438] ;  /* 0x00010e00ff030b82 */ /* 0x000f220000000800 */
[----:B------:R-:W-:Y:S01]  /*30d30*/  LOP3.LUT R2, R2, 0x7f, RZ, 0xc0, !PT ;  /* 0x0000007f02027812 */ /* 0x000fe200078ec0ff */
[----:B-1----:R-:W-:-:S03]  /*30d40*/  IMAD.SHL.U32 R8, R8, 0x20, RZ ;  /* 0x0000002008087824 */ /* 0x002fc600078e00ff */
[----:B------:R-:W-:-:S04]  /*30d50*/  SHF.R.U32.HI R7, RZ, 0x2, R2 ;  /* 0x00000002ff077819 */ /* 0x000fc80000011602 */
[----:B------:R-:W-:Y:S02]  /*30d60*/  LOP3.LUT R8, R7, 0x60, R8, 0xf8, !PT ;  /* 0x0000006007087812 */ /* 0x000fe400078ef808 */
[----:B------:R-:W1:Y:S02]  /*30d70*/  @P0 LDC R7, c[0x0][0x434] ;  /* 0x00010d00ff070b82 */ /* 0x000e640000000800 */
        /* <DEDUP_REMOVED lines=9> */
[----:B----4-:R-:W-:Y:S02]  /*30e10*/  @P0 SHF.R.U32.HI R2, RZ, R3, R4 ;  /* 0x00000003ff020219 */ /* 0x010fe40000011604 */
[----:B------:R-:W0:Y:S01]  /*30e20*/  @P0 LDC R3, c[0x0][0x438] ;  /* 0x00010e00ff030b82 */ /* 0x000e220000000800 */
[----:B------:R-:W-:-:S04]  /*30e30*/  IMAD.IADD R0, R8, 0x1, R0 ;  /* 0x0000000108007824 */ /* 0x000fc800078e0200 */
[----:B-1----:R-:W-:-:S04]  /*30e40*/  @P0 IMAD.HI.U32 R7, R0, R7, RZ ;  /* 0x0000000700070227 */ /* 0x002fc800078e00ff */
        /* <DEDUP_REMOVED lines=15> */
[----:B------:R-:W-:-:S04]  /*30f40*/  @!P1 IMAD.MOV.U32 R2, RZ, RZ, R4 ;  /* 0x000000ffff029224 */ /* 0x000fc800078e0004 */
[----:B------:R-:W-:-:S04]  /*30f50*/  @!P1 IMAD.WIDE.U32 R2, R37, UR4, R2 ;  /* 0x0000000425029c25 */ /* 0x000fc8000f8e0002 */
[----:B------:R-:W-:Y:S01]  /*30f60*/  VIADD R33, R20, 0x1 ;  /* 0x0000000114217836 */ /* 0x000fe20000000000 */
[----:B------:R-:W-:Y:S02]  /*30f70*/  @!P1 IADD3 R0, R0, R3, RZ ;  /* 0x0000000300009210 */ /* 0x000fe40007ffe0ff */
[----:B------:R-:W-:-:S04]  /*30f80*/  @!P1 LEA R10, P0, R2, UR6, 0x2 ;  /* 0x00000006020a9c11 */ /* 0x000fc8000f8010ff */
[----:B------:R-:W-:Y:S02]  /*30f90*/  @!P1 LEA.HI.X R11, R2, UR7, R0, 0x2, P0 ;  /* 0x00000007020b9c11 */ /* 0x000fe400080f1400 */
[----:B------:R-:W-:-:S04]  /*30fa0*/  ISETP.NE.AND P0, PT, R33, 0x2, PT ;  /* 0x000000022100780c */ /* 0x000fc80003f05270 */
[----:B------:R-:W-:-:S04]  /*30fb0*/  SEL R0, RZ, 0x1, P0 ;  /* 0x00000001ff007807 */ /* 0x000fc80000000000 */
[----:B-----5:R-:W-:Y:S01]  /*30fc0*/  LOP3.LUT R0, R21, R0, RZ, 0x3c, !PT ;  /* 0x0000000015007212 */ /* 0x020fe200078e3cff */
[----:B------:R-:W-:-:S04]  /*30fd0*/  IMAD.U32 R12, RZ, RZ, UR39 ;  /* 0x00000027ff0c7e24 */ /* 0x000fc8000f8e00ff */
[----:B------:R1:W-:Y:S01]  /*30fe0*/  STL [R1], R0 ;  /* 0x0000000001007387 */ /* 0x0003e20000100800 */
[----:B------:R-:W-:Y:S01]  /*30ff0*/  ISETP.NE.AND P2, PT, R12, 0x3, PT ;  /* 0x000000030c00780c */ /* 0x000fe20003f45270 */
[----:B0-----:R-:W-:Y:S02]  /*31000*/  IMAD.MOV.U32 R8, RZ, RZ, RZ ;  /* 0x000000ffff087224 */ /* 0x001fe400078e00ff */
[----:B------:R-:W-:Y:S01]  /*31010*/  IMAD.MOV.U32 R2, RZ, RZ, R34 ;  /* 0x000000ffff027224 */ /* 0x000fe200078e0022 */
[----:B------:R-:W-:Y:S01]  /*31020*/  SEL R33, R33, RZ, P0 ;  /* 0x000000ff21217207 */ /* 0x000fe20000000000 */
[----:B------:R-:W-:Y:S02]  /*31030*/  VIADD R34, R34, 0xffffffff ;  /* 0xffffffff22227836 */ /* 0x000fe40000000000 */
[----:B------:R1:W5:Y:S01]  /*31040*/  @!P1 LDG.E R8, desc[UR50][R10.64] ;  /* 0x000000320a089981 */ /* 0x000362000c1e1900 */
[----:B------:R-:W-:Y:S02]  /*31050*/  ISETP.GT.AND P1, PT, R2, R13, PT ;  /* 0x0000000d0200720c */ /* 0x000fe40003f24270 */
[----:B--2---:R-:W-:-:S03]  /*31060*/  SHF.R.S32.HI R28, RZ, 0x1f, R7 ;  /* 0x0000001fff1c7819 */ /* 0x004fc60000011407 */
[----:B-1----:R-:W-:Y:S08]  /*31070*/  @!P2 BRA `(.L_x_6916) ;  /* 0x000000000004a947 */ /* 0x002ff00003800000 */
[----:B------:R-:W-:Y:S01]  /*31080*/  BPT.TRAP 0x1 ;  /* 0x000000040000795c */ /* 0x000fe20000300000 */
.L_x_6916:
[----:B------:R-:W-:Y:S01]  /*31090*/  IMAD R4, R33, 0x8, R17 ;  /* 0x0000000821047824 */ /* 0x000fe200078e0211 */
[----:B------:R-:W-:Y:S01]  /*310a0*/  SHF.L.U32 R32, R0, 0x1f, RZ ;  /* 0x0000001f00207819 */ /* 0x000fe200000006ff */
[----:B------:R-:W-:Y:S01]  /*310b0*/  BSSY B0, `(.L_x_6917) ;  /* 0x0000004000007945 */ /* 0x000fe20003800000 */
[----:B------:R-:W-:Y:S02]  /*310c0*/  SHF.R.S32.HI R31, RZ, 0x1f, R5 ;  /* 0x0000001fff1f7819 */ /* 0x000fe40000011405 */
[----:B------:R-:W0:Y:S02]  /*310d0*/  SYNCS.PHASECHK.TRANS64.TRYWAIT P0, [R4+URZ+0x33480], R32 ;  /* 0x03348020040075a7 */ /* 0x000e24000800017f */
[----:B0-----:R-:W-:Y:S05]  /*310e0*/  @!P0 BRA `(.L_x_6918) ;  /* 0x0000009c00248947 */ /* 0x001fea0003800000 */
.L_x_7202:
[----:B------:R-:W-:Y:S05]  /*310f0*/  BSYNC B0 ;  /* 0x0000000000007941 */ /* 0x000fea0003800000 */
.L_x_6917:
[----:B------:R-:W2:Y:S01]  /*31100*/  LDL R15, [R1+0x1c] ;  /* 0x00001c00010f7983 */ /* 0x000ea20000100800 */
[----:B------:R-:W-:Y:S01]  /*31110*/  ULDC.64 UR4, c[0x0][0x328] ;  /* 0x0000ca0000047ab9 */ /* 0x000fe20000000a00 */
[----:B------:R-:W-:Y:S01]  /*31120*/  ULDC.64 UR6, c[0x0][0x338] ;  /* 0x0000ce0000067ab9 */ /* 0x000fe20000000a00 */
[----:B------:R-:W-:Y:S01]  /*31130*/  IMAD R0, R31, UR4, RZ ;  /* 0x000000041f007c24 */ /* 0x000fe2000f8e02ff */
[----:B-----5:R-:W-:Y:S01]  /*31140*/  SHF.R.S32.HI R29, RZ, 0x1f, R8 ;  /* 0x0000001fff1d7819 */ /* 0x020fe20000011408 */
[C---:B------:R-:W-:Y:S01]  /*31150*/  IMAD.WIDE.U32 R2, R5.reuse, UR4, RZ ;  /* 0x0000000405027c25 */ /* 0x040fe2000f8e00ff */
[----:B------:R-:W1:Y:S01]  /*31160*/  S2R R14, SR_TID.X ;  /* 0x00000000000e7919 */ /* 0x000e620000002100 */
[----:B------:R-:W-:Y:S01]  /*31170*/  SHF.R.S32.HI R30, RZ, 0x1f, R6 ;  /* 0x0000001fff1e7819 */ /* 0x000fe20000011406 */
[----:B------:R-:W3:Y:S01]  /*31180*/  LDC R12, c[0x0][0x2f4] ;  /* 0x0000bd00ff0c7b82 */ /* 0x000ee20000000800 */
        /* <DEDUP_REMOVED lines=17> */
[C---:B------:R-:W-:Y:S01]  /*312a0*/  IMAD.WIDE.U32 R10, R18.reuse, UR4, R10 ;  /* 0x00000004120a7c25 */ /* 0x040fe2000f8e000a */
[----:B------:R-:W-:Y:S02]  /*312b0*/  IADD3 R3, R3, R0, RZ ;  /* 0x0000000003037210 */ /* 0x000fe40007ffe0ff */
[----:B------:R-:W-:Y:S01]  /*312c0*/  LOP3.LUT R13, R13, 0x30, RZ, 0xc0, !PT ;  /* 0x000000300d0d7812 */ /* 0x000fe200078ec0ff */
[----:B------:R-:W-:Y:S01]  /*312d0*/  IMAD R25, R18, UR5, RZ ;  /* 0x0000000512197c24 */ /* 0x000fe2000f8e02ff */
[----:B------:R-:W-:Y:S01]  /*312e0*/  IADD3 R9, P0, R10, UR6, RZ ;  /* 0x000000060a097c10 */ /* 0x000fe2000ff1e0ff */
[----:B------:R-:W-:Y:S01]  /*312f0*/  IMAD.WIDE.U32 R2, R18, UR4, R2 ;  /* 0x0000000412027c25 */ /* 0x000fe2000f8e0002 */
[----:B------:R-:W-:-:S02]  /*31300*/  UMOV UR4, 0xffffffff ;  /* 0xffffffff00047882 */ /* 0x000fc40000000000 */
        /* <DEDUP_REMOVED lines=18> */
[----:B--2---:R-:W-:-:S05]  /*31430*/  IADD3 R2, P0, R11, R2, RZ ;  /* 0x000000020b027210 */ /* 0x004fca0007f1e0ff */
[----:B---3--:R-:W-:Y:S02]  /*31440*/  IMAD.X R3, RZ, RZ, R0, P0 ;  /* 0x000000ffff037224 */ /* 0x008fe400000e0600 */
        /* <DEDUP_REMOVED lines=26> */
.L_x_7214:
        /* <DEDUP_REMOVED lines=13> */
.L_x_6920:
        /* <DEDUP_REMOVED lines=11> */
.L_x_6921:
[----:B------:R2:W-:Y:S01]  /*31770*/  SYNCS.ARRIVE.TRANS64.A1T0 RZ, [R4+URZ+0x33470], RZ ;  /* 0x033470ff04ff79a7 */ /* 0x0005e2000810003f */
[----:B------:R-:W-:Y:S05]  /*31780*/  @!P3 BRA `(.L_x_6922) ;  /* 0x000000000004b947 */ /* 0x000fea0003800000 */
[----:B------:R-:W-:Y:S01]  /*31790*/  BPT.TRAP 0x1 ;  /* 0x000000040000795c */ /* 0x000fe20000300000 */
.L_x_6922:
[----:B------:R-:W3:Y:S01]  /*317a0*/  SYNCS.PHASECHK.TRANS64.TRYWAIT P0, [R4+URZ+0x33440], R32 ;  /* 0x03344020040075a7 */ /* 0x000ee2000800017f */
[----:B------:R-:W-:Y:S04]  /*317b0*/  BSSY B0, `(.L_x_6923) ;  /* 0x0000002000007945 */ /* 0x000fe80003800000 */
[----:B---3--:R-:W-:Y:S05]  /*317c0*/  @!P0 BRA `(.L_x_6924) ;  /* 0x0000009c00248947 */ /* 0x008fea0003800000 */
.L_x_7215:
[----:B------:R-:W-:Y:S05]  /*317d0*/  BSYNC B0 ;  /* 0x0000000000007941 */ /* 0x000fea0003800000 */
.L_x_6923:
        /* <DEDUP_REMOVED lines=25> */
[----:B----4-:R-:W-:Y:S02]  /*31970*/  IMAD.SHL.U32 R13, R14, 0x10, RZ ;  /* 0x000000100e0d7824 */ /* 0x010fe400078e00ff */
[C---:B------:R-:W-:Y:S02]  /*31980*/  IMAD R8, R18.reuse, UR5, RZ ;  /* 0x0000000512087c24 */ /* 0x040fe4000f8e02ff */
[----:B------:R-:W-:Y:S01]  /*31990*/  IMAD.WIDE.U32 R2, R18, UR4, R2 ;  /* 0x0000000412027c25 */ /* 0x000fe2000f8e0002 */
[----:B------:R-:W-:Y:S01]  /*319a0*/  LOP3.LUT R13, R13, 0x30, RZ, 0xc0, !PT ;  /* 0x000000300d0d7812 */ /* 0x000fe200078ec0ff */
[----:B------:R-:W-:Y:S01]  /*319b0*/  UMOV UR4, 0xffffffff ;  /* 0xffffffff00047882 */ /* 0x000fe20000000000 */
[----:B------:R-:W-:Y:S01]  /*319c0*/  IADD3.X R10, R8, UR7, R11, P0, !PT ;  /* 0x00000007080a7c10 */ /* 0x000fe200087fe40b */
[----:B------:R-:W-:Y:S01]  /*319d0*/  IMAD.SHL.U32 R25, R14, 0x10, RZ ;  /* 0x000000100e197824 */ /* 0x000fe200078e00ff */
[----:B------:R-:W-:-:S02]  /*319e0*/  IADD3 R6, P0, R2, UR6, RZ ;  /* 0x0000000602067c10 */ /* 0x000fc4000ff1e0ff */
[C---:B------:R-:W-:Y:S02]  /*319f0*/  LOP3.LUT R14, R13.reuse, 0x80, RZ, 0xfc, !PT ;  /* 0x000000800d0e7812 */ /* 0x040fe400078efcff */
[----:B------:R-:W-:Y:S02]  /*31a00*/  LOP3.LUT R13, R13, 0x40, RZ, 0xfc, !PT ;  /* 0x000000400d0d7812 */ /* 0x000fe400078efcff */
[----:B------:R-:W-:Y:S02]  /*31a10*/  LOP3.LUT R25, R25, 0x30, RZ, 0xc0, !PT ;  /* 0x0000003019197812 */ /* 0x000fe400078ec0ff */
[----:B------:R-:W-:Y:S02]  /*31a20*/  IADD3.X R7, R8, UR7, R3, P0, !PT ;  /* 0x0000000708077c10 */ /* 0x000fe400087fe403 */
[-C--:B-----5:R-:W-:Y:S02]  /*31a30*/  ISETP.GE.AND P2, PT, R14, R12.reuse, PT ;  /* 0x0000000c0e00720c */ /* 0x0a0fe40003f46270 */
[----:B------:R-:W-:-:S02]  /*31a40*/  ISETP.GE.AND P3, PT, R13, R12, PT ;  /* 0x0000000c0d00720c */ /* 0x000fc40003f66270 */
        /* <DEDUP_REMOVED lines=26> */
[----:B----4-:R-:W-:-:S04]  /*31bf0*/  IADD3 R2, P0, R25, R2, RZ ;  /* 0x0000000219027210 */ /* 0x010fc80007f1e0ff */
[----:B------:R-:W-:-:S05]  /*31c00*/  IADD3.X R3, RZ, R8, RZ, P0, !PT ;  /* 0x00000008ff037210 */ /* 0x000fca00007fe4ff */
[----:B------:R-:W-:Y:S04]  /*31c10*/  LDGSTS.E.BYPASS.LTC128B.128 [R0+0x25a00], desc[UR50][R2.64], !P4 ;  /* 0x25a0000002007fae */ /* 0x000fe8000e101d72 */
[----:B------:R-:W-:Y:S04]  /*31c20*/  LDGSTS.E.BYPASS.LTC128B.128 [R0+0x28200], desc[UR50][R2.64+0x40], !P3 ;  /* 0x2820004002007fae */ /* 0x000fe8000d901d72 */
[----:B------:R4:W-:Y:S04]  /*31c30*/  LDGSTS.E.BYPASS.LTC128B.128 [R0+0x2aa00], desc[UR50][R2.64+0x80], !P2 ;  /* 0x2aa0008002007fae */ /* 0x0009e8000d101d72 */
[----:B----4-:R4:W0:Y:S02]  /*31c40*/  SHFL.IDX PT, R2, R6, RZ, 0x1c1f ;  /* 0x001c1fff06027589 */ /* 0x01082400000e0000 */
.L_x_7227:
        /* <DEDUP_REMOVED lines=10> */
.L_x_6926:
        /* <DEDUP_REMOVED lines=11> */
.L_x_6927:
[----:B------:R-:W-:Y:S01]  /*31da0*/  IMAD.U32 R0, RZ, RZ, UR37 ;  /* 0x00000025ff007e24 */ /* 0x000fe2000f8e00ff */
[----:B------:R0:W-:Y:S04]  /*31db0*/  SYNCS.ARRIVE.TRANS64.A1T0 RZ, [R4+URZ+0x33430], RZ ;  /* 0x033430ff04ff79a7 */ /* 0x0001e8000810003f */
[----:B------:R-:W-:-:S13]  /*31dc0*/  ISETP.NE.AND P0, PT, R0, 0x3, PT ;  /* 0x000000030000780c */ /* 0x000fda0003f05270 */
[----:B0-----:R-:W-:Y:S05]  /*31dd0*/  @!P0 BRA `(.L_x_6928) ;  /* 0x0000000000048947 */ /* 0x001fea0003800000 */
[----:B------:R-:W-:Y:S01]  /*31de0*/  BPT.TRAP 0x1 ;  /* 0x000000040000795c */ /* 0x000fe20000300000 */
.L_x_6928:
[----:B------:R-:W-:Y:S01]  /*31df0*/  LOP3.LUT R3, R21, 0x1, RZ, 0x3c, !PT ;  /* 0x0000000115037812 */ /* 0x000fe200078e3cff */
[----:B------:R-:W-:Y:S01]  /*31e00*/  IMAD R2, R20, 0x8, R17 ;  /* 0x0000000814027824 */ /* 0x000fe200078e0211 */
[----:B------:R-:W-:Y:S02]  /*31e10*/  BSSY B0, `(.L_x_6929) ;  /* 0x0000004000007945 */ /* 0x000fe40003800000 */
[----:B------:R-:W-:-:S04]  /*31e20*/  SHF.L.U32 R3, R3, 0x1f, RZ ;  /* 0x0000001f03037819 */ /* 0x000fc800000006ff */
[----:B------:R-:W0:Y:S02]  /*31e30*/  SYNCS.PHASECHK.TRANS64.TRYWAIT P2, [R2+URZ+0x33470], R3 ;  /* 0x03347003020075a7 */ /* 0x000e24000804017f */
[----:B0-----:R-:W-:Y:S05]  /*31e40*/  @!P2 BRA `(.L_x_6930) ;  /* 0x0000009c0014a947 */ /* 0x001fea0003800000 */
.L_x_7228:
[----:B------:R-:W-:Y:S05]  /*31e50*/  BSYNC B0 ;  /* 0x0000000000007941 */ /* 0x000fea0003800000 */
.L_x_6929:
[----:B------:R-:W-:-:S05]  /*31e60*/  IMAD.U32 R0, RZ, RZ, UR39 ;  /* 0x00000027ff007e24 */ /* 0x000fca000f8e00ff */
[----:B------:R-:W-:-:S13]  /*31e70*/  ISETP.NE.AND P2, PT, R0, 0x3, PT ;  /* 0x000000030000780c */ /* 0x000fda0003f45270 */
[----:B------:R-:W-:Y:S05]  /*31e80*/  @!P2 BRA `(.L_x_6931) ;  /* 0x000000000004a947 */ /* 0x000fea0003800000 */
[----:B------:R-:W-:Y:S01]  /*31e90*/  BPT.TRAP 0x1 ;  /* 0x000000040000795c */ /* 0x000fe20000300000 */
.L_x_6931:
[----:B------:R-:W-:Y:S01]  /*31ea0*/  SHF.L.U32 R3, R21, 0x1f, RZ ;  /* 0x0000001f15037819 */ /* 0x000fe200000006ff */
[----:B------:R-:W-:-:S03]  /*31eb0*/  IMAD R0, R20, 0x7800, RZ ;  /* 0x0000780014007824 */ /* 0x000fc600078e02ff */
[----:B------:R-:W0:Y:S02]  /*31ec0*/  SYNCS.PHASECHK.TRANS64.TRYWAIT P2, [R2+URZ+0x33460], R3 ;  /* 0x03346003020075a7 */ /* 0x000e24000804017f */
[----:B0-----:R-:W-:Y:S05]  /*31ed0*/  @!P2 BRA `(.L_x_6932) ;  /* 0x0000009c0004a947 */ /* 0x001fea0003800000 */
.L_x_7229:
[C---:B--23--:R-:W-:Y:S01]  /*31ee0*/  LOP3.LUT R4, R0.reuse, R22, RZ, 0xfc, !PT ;  /* 0x0000001600047212 */ /* 0x04cfe200078efcff */
[----:B------:R-:W-:Y:S05]  /*31ef0*/  WARPSYNC.ALL ;  /* 0x0000000000007948 */ /* 0x000fea0003800000 */
[----:B------:R-:W-:Y:S01]  /*31f00*/  IMAD.IADD R5, R17, 0x1, R4 ;  /* 0x0000000111057824 */ /* 0x000fe200078e0204 */
[C---:B------:R-:W-:Y:S01]  /*31f10*/  LOP3.LUT R3, R0.reuse, R16, RZ, 0xfc, !PT ;  /* 0x0000001000037212 */ /* 0x040fe200078efcff */
[C---:B------:R-:W-:Y:S02]  /*31f20*/  VIADD R12, R0.reuse, 0x2800 ;  /* 0x00002800000c7836 */ /* 0x040fe40000000000 */
[----:B------:R-:W-:-:S02]  /*31f30*/  VIADD R13, R0, 0x800 ;  /* 0x00000800000d7836 */ /* 0x000fc40000000000 */
[----:B----4-:R-:W0:Y:S01]  /*31f40*/  LDSM.16.MT88.4 R4, [R5+0xf200] ;  /* 0x00f200000504783b */ /* 0x010e220000004200 */
[----:B------:R-:W-:Y:S02]  /*31f50*/  IMAD.IADD R3, R19, 0x1, R3 ;  /* 0x0000000113037824 */ /* 0x000fe400078e0203 */
        /* <DEDUP_REMOVED lines=17> */
[----:B------:R-:W-:Y:S02]  /*32070*/  LOP3.LUT R13, R13, R22, RZ, 0xfc, !PT ;  /* 0x000000160d0d7212 */ /* 0x000fe400078efcff */
[----:B------:R-:W-:Y:S02]  /*32080*/  IADD3 R3, R19, R3, RZ ;  /* 0x0000000313037210 */ /* 0x000fe40007ffe0ff */
[----:B--2---:R-:W-:-:S02]  /*32090*/  PRMT R8, R4, 0x6420, R5 ;  /* 0x0000642004087816 */ /* 0x004fc40000000005 */
        /* <DEDUP_REMOVED lines=19> */
[----:B0-----:R-:W-:Y:S02]  /*321d0*/  IMAD.IADD R4, R17, 0x1, R13 ;  /* 0x0000000111047824 */ /* 0x001fe400078e020d */
[----:B------:R-:W-:-:S04]  /*321e0*/  VIADD R13, R0, 0x1800 ;  /* 0x00001800000d7836 */ /* 0x000fc80000000000 */
        /* <DEDUP_REMOVED lines=18> */
[----:B------:R-:W-:-:S02]  /*32310*/  PRMT R11, R6, 0x7531, R7 ;  /* 0x00007531060b7816 */ /* 0x000fc40000000007 */
[----:B------:R-:W-:Y:S02]  /*32320*/  IADD3 R4, R19, R4, RZ ;  /* 0x0000000413047210 */ /* 0x000fe40007ffe0ff */
[----:B------:R-:W-:-:S03]  /*32330*/  LOP3.LUT R20, R20, R22, RZ, 0xfc, !PT ;  /* 0x0000001614147212 */ /* 0x000fc600078efcff */
        /* <DEDUP_REMOVED lines=24> */
[----:B0-----:R-:W-:Y:S02]  /*324c0*/  IADD3 R15, R0, 0x4000, RZ ;  /* 0x00004000000f7810 */ /* 0x001fe40007ffe0ff */
[C-C-:B--2---:R-:W-:Y:S02]  /*324d0*/  PRMT R8, R4.reuse, 0x6420, R5.reuse ;  /* 0x0000642004087816 */ /* 0x144fe40000000005 */
[----:B------:R-:W-:Y:S02]  /*324e0*/  PRMT R9, R4, 0x7531, R5 ;  /* 0x0000753104097816 */ /* 0x000fe40000000005 */
[----:B------:R-:W-:-:S02]  /*324f0*/  PRMT R10, R6, 0x6420, R7 ;  /* 0x00006420060a7816 */ /* 0x000fc40000000007 */
[----:B------:R-:W-:-:S05]  /*32500*/  PRMT R11, R6, 0x7531, R7 ;  /* 0x00007531060b7816 */ /* 0x000fca0000000007 */
[----:B------:R0:W-:Y:S02]  /*32510*/  STSM.16.M88.4 [R3], R8 ;  /* 0x0000000803007844 */ /* 0x0001e40000000200 */
[C---:B0-----:R-:W-:Y:S02]  /*32520*/  LOP3.LUT R3, R12.reuse, R22, RZ, 0xfc, !PT ;  /* 0x000000160c037212 */ /* 0x041fe400078efcff */
[----:B------:R-:W-:-:S03]  /*32530*/  LOP3.LUT R12, R12, R16, RZ, 0xfc, !PT ;  /* 0x000000100c0c7212 */ /* 0x000fc600078efcff */
[----:B------:R-:W-:Y:S01]  /*32540*/  IMAD.IADD R3, R17, 0x1, R3 ;  /* 0x0000000111037824 */ /* 0x000fe200078e0203 */
[----:B------:R-:W-:-:S04]  /*32550*/  IADD3 R12, R19, R12, RZ ;  /* 0x0000000c130c7210 */ /* 0x000fc80007ffe0ff */
        /* <DEDUP_REMOVED lines=71> */
.L_x_6933:
[----:B--2---:R2:W-:Y:S01]  /*329d0*/  SYNCS.ARRIVE.TRANS64.A1T0 RZ, [R2+URZ+0x33450], RZ ;  /* 0x033450ff02ff79a7 */ /* 0x0045e2000810003f */
[----:B------:R-:W-:Y:S06]  /*329e0*/  BAR.SYNC.DEFER_BLOCKING 0x2, 0x80 ;  /* 0x0082000000007b1d */ /* 0x000fec0000010000 */
[----:B------:R-:W-:Y:S05]  /*329f0*/  @!P0 BRA `(.L_x_6934) ;  /* 0x0000000000048947 */ /* 0x000fea0003800000 */
[----:B------:R-:W-:Y:S01]  /*32a00*/  BPT.TRAP 0x1 ;  /* 0x000000040000795c */ /* 0x000fe20000300000 */
.L_x_6934:
[----:B0-----:R-:W3:Y:S01]  /*32a10*/  LDL R0, [R1+0x18] ;  /* 0x0000180001007983 */ /* 0x001ee20000100800 */
[----:B--2---:R-:W-:Y:S02]  /*32a20*/  VIADD R2, R2, 0x33480 ;  /* 0x0003348002027836 */ /* 0x004fe40000000000 */
[----:B------:R-:W-:Y:S01]  /*32a30*/  IMAD.MOV.U32 R20, RZ, RZ, R33 ;  /* 0x000000ffff147224 */ /* 0x000fe200078e0021 */
[----:B------:R2:W5:Y:S02]  /*32a40*/  LDL R21, [R1] ;  /* 0x0000000001157983 */ /* 0x0005640000100800 */
[----:B---3--:R-:W-:-:S04]  /*32a50*/  PRMT R2, R0, 0x654, R2 ;  /* 0x0000065400027816 */ /* 0x008fc80000000002 */
[----:B------:R2:W-:Y:S01]  /*32a60*/  SYNCS.ARRIVE.TRANS64.RED.A1T0 RZ, [R2+URZ], RZ ;  /* 0x000000ff02ff79a7 */ /* 0x0005e2000810043f */
[----:B------:R-:W-:Y:S05]  /*32a70*/  @P1 BRA `(.L_x_6935) ;  /* 0xffffffe000781947 */ /* 0x000fea000383ffff */
.L_x_6915:
        /* <DEDUP_REMOVED lines=19> */
.L_x_6937:
[----:B------:R-:W-:Y:S05]  /*32bb0*/  BSYNC B0 ;  /* 0x0000000000007941 */ /* 0x000fea0003800000 */
.L_x_6936:
[----:B------:R-:W-:Y:S05]  /*32bc0*/  @!P0 BRA `(.L_x_6938) ;  /* 0x0000000000048947 */ /* 0x000fea0003800000 */
[----:B------:R-:W-:Y:S01]  /*32bd0*/  BPT.TRAP 0x1 ;  /* 0x000000040000795c */ /* 0x000fe20000300000 */
.L_x_6938:
[----:B------:R-:W2:Y:S01]  /*32be0*/  LDL R0, [R1] ;  /* 0x0000000001007983 */ /* 0x000ea20000100800 */
[----:B------:R-:W-:Y:S01]  /*32bf0*/  BSSY B0, `(.L_x_6939) ;  /* 0x0000006000007945 */ /* 0x000fe20003800000 */
[----:B--2---:R-:W-:Y:S01]  /*32c00*/  LOP3.LUT R3, R0, 0x1, RZ, 0x3c, !PT ;  /* 0x0000000100037812 */ /* 0x004fe200078e3cff */
[----:B------:R-:W-:-:S03]  /*32c10*/  IMAD R0, R33, 0x8, R17 ;  /* 0x0000000821007824 */ /* 0x000fc600078e0211 */
[----:B------:R-:W-:-:S04]  /*32c20*/  SHF.L.U32 R3, R3, 0x1f, RZ ;  /* 0x0000001f03037819 */ /* 0x000fc800000006ff */
[----:B------:R-:W0:Y:S02]  /*32c30*/  SYNCS.PHASECHK.TRANS64.TRYWAIT P1, [R0+URZ+0x33470], R3 ;  /* 0x03347003000075a7 */ /* 0x000e24000802017f */
[----:B0-----:R-:W-:Y:S05]  /*32c40*/  @!P1 BRA `(.L_x_6940) ;  /* 0x0000008c00bc9947 */ /* 0x001fea0003800000 */
.L_x_7230:
[----:B------:R-:W-:Y:S05]  /*32c50*/  BSYNC B0 ;  /* 0x0000000000007941 */ /* 0x000fea0003800000 */
.L_x_6939:
[----:B------:R-:W-:-:S04]  /*32c60*/  MOV R2, UR39 ;  /* 0x0000002700027c02 */ /* 0x000fc80008000f00 */
[----:B------:R-:W-:-:S13]  /*32c70*/  ISETP.NE.AND P1, PT, R2, 0x3, PT ;  /* 0x000000030200780c */ /* 0x000fda0003f25270 */
[----:B------:R-:W-:Y:S05]  /*32c80*/  @!P1 BRA `(.L_x_6941) ;  /* 0x0000000000049947 */ /* 0x000fea0003800000 */
[----:B------:R-:W-:Y:S01]  /*32c90*/  BPT.TRAP 0x1 ;  /* 0x000000040000795c */ /* 0x000fe20000300000 */
.L_x_6941:
[----:B------:R-:W0:Y:S02]  /*32ca0*/  LDL R2, [R1] ;  /* 0x0000000001027983 */ /* 0x000e240000100800 */
[----:B0-----:R-:W-:-:S04]  /*32cb0*/  SHF.L.U32 R3, R2, 0x1f, RZ ;  /* 0x0000001f02037819 */ /* 0x001fc800000006ff */
[----:B------:R-:W0:Y:S02]  /*32cc0*/  SYNCS.PHASECHK.TRANS64.TRYWAIT P1, [R0+URZ+0x33460], R3 ;  /* 0x03346003000075a7 */ /* 0x000e24000802017f */
[----:B0-----:R-:W-:Y:S05]  /*32cd0*/  @!P1 BRA `(.L_x_6942) ;  /* 0x0000008c00ac9947 */ /* 0x001fea0003800000 */
.L_x_7231:
[----:B------:R-:W-:Y:S01]  /*32ce0*/  IMAD R2, R33, 0x7800, RZ ;  /* 0x0000780021027824 */ /* 0x000fe200078e02ff */
[----:B------:R-:W-:Y:S05]  /*32cf0*/  WARPSYNC.ALL ;  /* 0x0000000000007948 */ /* 0x000fea0003800000 */
[C---:B------:R-:W-:Y:S01]  /*32d00*/  LOP3.LUT R4, R2.reuse, R22, RZ, 0xfc, !PT ;  /* 0x0000001602047212 */ /* 0x040fe200078efcff */
[C---:B------:R-:W-:Y:S02]  /*32d10*/  VIADD R13, R2.reuse, 0x2800 ;  /* 0x00002800020d7836 */ /* 0x040fe40000000000 */
[----:B0-----:R-:W-:Y:S02]  /*32d20*/  VIADD R3, R2, 0x800 ;  /* 0x0000080002037836 */ /* 0x001fe40000000000 */
[----:B------:R-:W-:-:S02]  /*32d30*/  IMAD.IADD R5, R17, 0x1, R4 ;  /* 0x0000000111057824 */ /* 0x000fc400078e0204 */
[C---:B------:R-:W-:Y:S02]  /*32d40*/  VIADD R20, R2.reuse, 0x5000 ;  /* 0x0000500002147836 */ /* 0x040fe40000000000 */
[----:B------:R-:W-:Y:S02]  /*32d50*/  VIADD R18, R2, 0x2000 ;  /* 0x0000200002127836 */ /* 0x000fe40000000000 */
[----:B------:R-:W0:Y:S01]  /*32d60*/  LDSM.16.MT88.4 R4, [R5+0xf200] ;  /* 0x00f200000504783b */ /* 0x000e220000004200 */
        /* <DEDUP_REMOVED lines=34> */
[-C--:B------:R-:W-:Y:S01]  /*32f90*/  LOP3.LUT R4, R3, R22.reuse, RZ, 0xfc, !PT ;  /* 0x0000001603047212 */ /* 0x080fe200078efcff */
[----:B------:R-:W-:Y:S01]  /*32fa0*/  VIADD R3, R2, 0x3000 ;  /* 0x0000300002037836 */ /* 0x000fe20000000000 */
[----:B------:R-:W-:-:S02]  /*32fb0*/  LOP3.LUT R12, R12, R22, RZ, 0xfc, !PT ;  /* 0x000000160c0c7212 */ /* 0x000fc400078efcff */
[----:B------:R-:W-:Y:S01]  /*32fc0*/  IADD3 R6, R17, R4, RZ ;  /* 0x0000000411067210 */ /* 0x000fe20007ffe0ff */
[----:B------:R0:W-:Y:S05]  /*32fd0*/  STSM.16.M88.4 [R15], R8 ;  /* 0x000000080f007844 */ /* 0x0001ea0000000200 */
[----:B------:R-:W2:Y:S01]  /*32fe0*/  LDSM.16.MT88.4 R4, [R6+0xf200] ;  /* 0x00f200000604783b */ /* 0x000ea20000004200 */
[----:B0-----:R-:W-:Y:S01]  /*32ff0*/  VIADD R15, R2, 0x5800 ;  /* 0x00005800020f7836 */ /* 0x001fe20000000000 */
[C-C-:B--2---:R-:W-:Y:S02]  /*33000*/  PRMT R8, R4.reuse, 0x6420, R5.reuse ;  /* 0x0000642004087816 */ /* 0x144fe40000000005 */
[----:B------:R-:W-:-:S02]  /*33010*/  PRMT R9, R4, 0x7531, R5 ;  /* 0x0000753104097816 */ /* 0x000fc40000000005 */
[----:B------:R-:W-:Y:S02]  /*33020*/  LOP3.LUT R4, R14, R16, RZ, 0xfc, !PT ;  /* 0x000000100e047212 */ /* 0x000fe400078efcff */
[C-C-:B------:R-:W-:Y:S02]  /*33030*/  PRMT R10, R6.reuse, 0x6420, R7.reuse ;  /* 0x00006420060a7816 */ /* 0x140fe40000000007 */
[----:B------:R-:W-:Y:S01]  /*33040*/  PRMT R11, R6, 0x7531, R7 ;  /* 0x00007531060b7816 */ /* 0x000fe20000000007 */
[----:B-----5:R-:W-:Y:S01]  /*33050*/  IMAD.IADD R21, R19, 0x1, R4 ;  /* 0x0000000113157824 */ /* 0x020fe200078e0204 */
[C---:B------:R-:W-:Y:S02]  /*33060*/  LOP3.LUT R4, R3.reuse, R22, RZ, 0xfc, !PT ;  /* 0x0000001603047212 */ /* 0x040fe400078efcff */
[----:B------:R-:W-:Y:S02]  /*33070*/  LOP3.LUT R3, R3, R16, RZ, 0xfc, !PT ;  /* 0x0000001003037212 */ /* 0x000fe400078efcff */
        /* <DEDUP_REMOVED lines=9> */
[C---:B------:R-:W-:Y:S02]  /*33110*/  LOP3.LUT R6, R15.reuse, R22, RZ, 0xfc, !PT ;  /* 0x000000160f067212 */ /* 0x040fe400078efcff */
[----:B------:R-:W-:Y:S01]  /*33120*/  LOP3.LUT R15, R15, R16, RZ, 0xfc, !PT ;  /* 0x000000100f0f7212 */ /* 0x000fe200078efcff */
[----:B------:R-:W-:Y:S01]  /*33130*/  IMAD.IADD R4, R19, 0x1, R4 ;  /* 0x0000000113047824 */ /* 0x000fe200078e0204 */
[----:B------:R-:W-:Y:S01]  /*33140*/  LOP3.LUT R18, R18, R22, RZ, 0xfc, !PT ;  /* 0x0000001612127212 */ /* 0x000fe200078efcff */
[----:B------:R-:W-:Y:S02]  /*33150*/  IMAD.IADD R21, R17, 0x1, R6 ;  /* 0x0000000111157824 */ /* 0x000fe400078e0206 */
[----:B------:R-:W-:Y:S01]  /*33160*/  IMAD.IADD R15, R19, 0x1, R15 ;  /* 0x00000001130f7824 */ /* 0x000fe200078e020f */
[----:B------:R-:W-:Y:S01]  /*33170*/  STSM.16.M88.4 [R4], R8 ;  /* 0x0000000804007844 */ /* 0x000fe20000000200 */
[----:B------:R-:W-:-:S03]  /*33180*/  IMAD.IADD R18, R17, 0x1, R18 ;  /* 0x0000000111127824 */ /* 0x000fc600078e0212 */
[----:B------:R-:W0:Y:S02]  /*33190*/  LDSM.16.MT88.4 R4, [R21+0xf200] ;  /* 0x00f200001504783b */ /* 0x000e240000004200 */
[C-C-:B0-----:R-:W-:Y:S02]  /*331a0*/  PRMT R8, R4.reuse, 0x6420, R5.reuse ;  /* 0x0000642004087816 */ /* 0x141fe40000000005 */
[----:B------:R-:W-:Y:S01]  /*331b0*/  PRMT R9, R4, 0x7531, R5 ;  /* 0x0000753104097816 */ /* 0x000fe20000000005 */
[----:B------:R-:W-:Y:S01]  /*331c0*/  IMAD.IADD R5, R17, 0x1, R12 ;  /* 0x0000000111057824 */ /* 0x000fe200078e020c */
[C-C-:B------:R-:W-:Y:S02]  /*331d0*/  PRMT R10, R6.reuse, 0x6420, R7.reuse ;  /* 0x00006420060a7816 */ /* 0x140fe40000000007 */
[----:B------:R-:W-:Y:S02]  /*331e0*/  PRMT R11, R6, 0x7531, R7 ;  /* 0x00007531060b7816 */ /* 0x000fe40000000007 */
[----:B------:R-:W-:Y:S01]  /*331f0*/  IADD3 R12, R19, R3, RZ ;  /* 0x00000003130c7210 */ /* 0x000fe20007ffe0ff */
[----:B------:R-:W-:-:S02]  /*33200*/  VIADD R3, R2, 0x3800 ;  /* 0x0000380002037836 */ /* 0x000fc40000000000 */
        /* <DEDUP_REMOVED lines=13> */
[C---:B------:R-:W-:Y:S02]  /*332e0*/  VIADD R3, R2.reuse, 0x4000 ;  /* 0x0000400002037836 */ /* 0x040fe40000000000 */
[----:B0-----:R-:W-:Y:S01]  /*332f0*/  VIADD R12, R2, 0x4800 ;  /* 0x00004800020c7836 */ /* 0x001fe20000000000 */
[C-C-:B--2---:R-:W-:Y:S02]  /*33300*/  PRMT R8, R4.reuse, 0x6420, R5.reuse ;  /* 0x0000642004087816 */ /* 0x144fe40000000005 */
        /* <DEDUP_REMOVED lines=24> */
[----:B------:R-:W-:Y:S01]  /*33490*/  IMAD.IADD R4, R19, 0x1, R4 ;  /* 0x0000000113047824 */ /* 0x000fe200078e0204 */
[----:B------:R-:W-:-:S04]  /*334a0*/  IADD3 R6, R17, R6, RZ ;  /* 0x0000000611067210 */ /* 0x000fc80007ffe0ff */
        /* <DEDUP_REMOVED lines=35> */
[----:B------:R-:W-:Y:S02]  /*336e0*/  STSM.16.M88.4 [R3], R8 ;  /* 0x0000000803007844 */ /* 0x000fe40000000200 */
[----:B------:R-:W-:Y:S02]  /*336f0*/  IADD3 R2, R19, R2, RZ ;  /* 0x0000000213027210 */ /* 0x000fe40007ffe0ff */
        /* <DEDUP_REMOVED lines=14> */
.L_x_6943:
[----:B--2---:R2:W-:Y:S01]  /*337e0*/  SYNCS.ARRIVE.TRANS64.A1T0 RZ, [R0+URZ+0x33450], RZ ;  /* 0x033450ff00ff79a7 */ /* 0x0045e2000810003f */
[----:B------:R-:W-:Y:S06]  /*337f0*/  BAR.SYNC.DEFER_BLOCKING 0x2, 0x80 ;  /* 0x0082000000007b1d */ /* 0x000fec0000010000 */
[----:B------:R-:W-:Y:S05]  /*33800*/  @!P0 BRA `(.L_x_6944) ;  /* 0x0000000000048947 */ /* 0x000fea0003800000 */
[----:B------:R-:W-:Y:S01]  /*33810*/  BPT.TRAP 0x1 ;  /* 0x000000040000795c */ /* 0x000fe20000300000 */
.L_x_6944:
[----:B------:R-:W3:Y:S04]  /*33820*/  LDL R3, [R1+0x18] ;  /* 0x0000180001037983 */ /* 0x000ee80000100800 */
[----:B0-----:R-:W4:Y:S01]  /*33830*/  LDL.LU R2, [R1] ;  /* 0x0000000001027983 */ /* 0x001f220000300800 */
[----:B--2---:R-:W-:Y:S02]  /*33840*/  VIADD R0, R0, 0x33480 ;  /* 0x0003348000007836 */ /* 0x004fe40000000000 */
[----:B------:R-:W-:-:S05]  /*33850*/  VIADD R33, R33, 0x1 ;  /* 0x0000000121217836 */ /* 0x000fca0000000000 */
[----:B------:R-:W-:-:S04]  /*33860*/  ISETP.NE.AND P0, PT, R33, 0x2, PT ;  /* 0x000000022100780c */ /* 0x000fc80003f05270 */
[----:B------:R-:W-:Y:S02]  /*33870*/  SEL R33, R33, RZ, P0 ;  /* 0x000000ff21217207 */ /* 0x000fe40000000000 */
[----:B---3--:R-:W-:-:S04]  /*33880*/  PRMT R0, R3, 0x654, R0 ;  /* 0x0000065403007816 */ /* 0x008fc80000000000 */
[----:B------:R0:W-:Y:S02]  /*33890*/  SYNCS.ARRIVE.TRANS64.RED.A1T0 RZ, [R0+URZ], RZ ;  /* 0x000000ff00ff79a7 */ /* 0x0001e4000810043f */
[----:B0-----:R-:W-:-:S04]  /*338a0*/  SEL R0, RZ, 0x1, P0 ;  /* 0x00000001ff007807 */ /* 0x001fc80000000000 */
[----:B----4-:R-:W-:-:S05]  /*338b0*/  LOP3.LUT R2, R2, R0, RZ, 0x3c, !PT ;  /* 0x0000000002027212 */ /* 0x010fca00078e3cff */
[----:B------:R0:W-:Y:S02]  /*338c0*/  STL [R1], R2 ;  /* 0x0000000201007387 */ /* 0x0001e40000100800 */
.L_x_6883:
[----:B------:R-:W-:-:S13]  /*338d0*/  LOP3.LUT P0, RZ, R23, 0x80, RZ, 0xc0, !PT ;  /* 0x0000008017ff7812 */ /* 0x000fda000780c0ff */
        /* <DEDUP_REMOVED lines=8> */
[----:B-1----:R2:W1:Y:S01]  /*33960*/  LDS.128 R24, [R17+0x334d0] ;  /* 0x0334d00011187984 */ /* 0x0024620000000c00 */
[----:B------:R-:W-:Y:S06]  /*33970*/  BAR.ARV 0x4, 0x180 ;  /* 0x0106000000007b1d */ /* 0x000fec0000002000 */
[----:B------:R-:W-:Y:S05]  /*33980*/  BRA `(.L_x_6946) ;  /* 0x0000000c00dc7947 */ /* 0x000fea0003800000 */
.L_x_6945:
        /* <DEDUP_REMOVED lines=8> */
[----:B------:R-:W0:Y:S08]  /*33a10*/  @!P1 LDC.64 R2, c[0x0][0xc80] ;  /* 0x00032000ff029b82 */ /* 0x000e300000000a00 */
[----:B------:R-:W2:Y:S01]  /*33a20*/  @!P1 LDC.64 R4, c[0x0][0xc78] ;  /* 0x00031e00ff049b82 */ /* 0x000ea20000000a00 */
[----:B0-----:R-:W-:-:S05]  /*33a30*/  @!P1 IMAD.WIDE R2, R9, 0x4, R2 ;  /* 0x0000000409029825 */ /* 0x001fca00078e0202 */
        /* <DEDUP_REMOVED lines=12> */
[----:B---3--:R-:W-:Y:S02]  /*33b00*/  @!P1 IMAD.MOV.U32 R25, RZ, RZ, R7 ;  /* 0x000000ffff199224 */ /* 0x008fe400078e0007 */
[----:B--2---:R-:W-:Y:S01]  /*33b10*/  @!P1 IMAD.MOV.U32 R5, RZ, RZ, R4 ;  /* 0x000000ffff059224 */ /* 0x004fe200078e0004 */
[----:B------:R-:W-:-:S03]  /*33b20*/  ISETP.NE.AND P1, PT, R8, RZ, PT ;  /* 0x000000ff0800720c */ /* 0x000fc60003f25270 */
[----:B------:R-:W-:-:S05]  /*33b30*/  IMAD R13, R5, R25, RZ ;  /* 0x00000019050d7224 */ /* 0x000fca00078e02ff */
        /* <DEDUP_REMOVED lines=16> */
.L_x_7241:
[----:B------:R-:W-:Y:S02]  /*33c40*/  ULDC UR4, c[0x0][0xc38] ;  /* 0x00030e0000047ab9 */ /* 0x000fe40000000800 */
[----:B------:R-:W-:-:S04]  /*33c50*/  IMAD.U32 R4, RZ, RZ, UR4 ;  /* 0x00000004ff047e24 */ /* 0x000fc8000f8e00ff */
[----:B--2---:R-:W-:-:S04]  /*33c60*/  IMAD R7, R14, R4, RZ ;  /* 0x000000040e077224 */ /* 0x004fc800078e02ff */
[----:B------:R-:W-:-:S05]  /*33c70*/  IMAD.IADD R6, R6, 0x1, R7 ;  /* 0x0000000106067824 */ /* 0x000fca00078e0207 */
[----:B------:R-:W-:-:S13]  /*33c80*/  ISETP.GT.AND P6, PT, R6, R0, PT ;  /* 0x000000000600720c */ /* 0x000fda0003fc4270 */
[----:B------:R-:W-:Y:S05]  /*33c90*/  @P6 BRA `(.L_x_6948) ;  /* 0x0000000000a46947 */ /* 0x000fea0003800000 */
.L_x_6951:
[----:B------:R-:W2:Y:S01]  /*33ca0*/  LDC R2, c[0x0][0xc3c] ;  /* 0x00030f00ff027b82 */ /* 0x000ea20000000800 */
[----:B------:R-:W-:-:S05]  /*33cb0*/  VIADD R27, R27, 0x1f ;  /* 0x0000001f1b1b7836 */ /* 0x000fca0000000000 */
[----:B--2---:R-:W-:-:S13]  /*33cc0*/  ISETP.GE.AND P6, PT, R27, R2, PT ;  /* 0x000000021b00720c */ /* 0x004fda0003fc6270 */
[----:B------:R-:W-:Y:S05]  /*33cd0*/  @P6 BRA `(.L_x_6949) ;  /* 0x0000000800bc6947 */ /* 0x000fea0003800000 */
[----:B0-----:R-:W0:Y:S01]  /*33ce0*/  S2R R3, SR_TID.X ;  /* 0x0000000000037919 */ /* 0x001e220000002100 */
        /* <DEDUP_REMOVED lines=30> */
.L_x_7249:
[----:B------:R-:W-:Y:S02]  /*33ed0*/  ULDC UR4, c[0x0][0xc38] ;  /* 0x00030e0000047ab9 */ /* 0x000fe40000000800 */
[----:B------:R-:W-:-:S04]  /*33ee0*/  IMAD.U32 R4, RZ, RZ, UR4 ;  /* 0x00000004ff047e24 */ /* 0x000fc8000f8e00ff */
[----:B--2---:R-:W-:-:S04]  /*33ef0*/  IMAD R7, R14, R4, RZ ;  /* 0x000000040e077224 */ /* 0x004fc800078e02ff */
[----:B------:R-:W-:-:S05]  /*33f00*/  IMAD.IADD R6, R7, 0x1, R6 ;  /* 0x0000000107067824 */ /* 0x000fca00078e0206 */
[----:B------:R-:W-:-:S13]  /*33f10*/  ISETP.GT.AND P6, PT, R6, R0, PT ;  /* 0x000000000600720c */ /* 0x000fda0003fc4270 */
[----:B------:R-:W-:Y:S05]  /*33f20*/  @!P6 BRA `(.L_x_6951) ;  /* 0xfffffffc005ce947 */ /* 0x000fea000383ffff */
.L_x_6948:
        /* <DEDUP_REMOVED lines=10> */
.L_x_7254:
[----:B------:R-:W-:-:S13]  /*33fd0*/  ISETP.NE.AND P0, PT, R2, RZ, PT ;  /* 0x000000ff0200720c */ /* 0x000fda0003f05270 */
[----:B------:R-:W-:Y:S05]  /*33fe0*/  @!P0 BRA `(.L_x_6953) ;  /* 0x0000000000108947 */ /* 0x000fea0003800000 */
[----:B------:R-:W-:Y:S01]  /*33ff0*/  UMOV UR4, 0xffffffff ;  /* 0xffffffff00047882 */ /* 0x000fe20000000000 */
[----:B--2---:R-:W-:Y:S02]  /*34000*/  VIADD R12, R12, 0xffffffff ;  /* 0xffffffff0c0c7836 */ /* 0x004fe40000000000 */
[----:B------:R-:W-:Y:S05]  /*34010*/  BRA.DIV UR4, `(.L_x_6954) ;  /* 0x00000086043c7947 */ /* 0x000fea000b800000 */
[----:B------:R2:W0:Y:S02]  /*34020*/  SHFL.IDX PT, R24, R3, R12, 0x1f ;  /* 0x00001f0c03187589 */ /* 0x00042400000e0000 */
.L_x_6953:
[----:B----4-:R-:W-:Y:S01]  /*34030*/  ISETP.NE.AND P0, PT, R5, 0x1, PT ;  /* 0x000000010500780c */ /* 0x010fe20003f05270 */
[----:B0-----:R-:W-:-:S04]  /*34040*/  IMAD R24, R24, R4, R7 ;  /* 0x0000000418187224 */ /* 0x001fc800078e0207 */
[----:B------:R-:W-:-:S08]  /*34050*/  IMAD.IADD R0, R0, 0x1, -R24 ;  /* 0x0000000100007824 */ /* 0x000fd000078e0a18 */
[----:B------:R-:W-:Y:S05]  /*34060*/  @!P0 BRA `(.L_x_6955) ;  /* 0x0000000000dc8947 */ /* 0x000fea0003800000 */
[----:B---3--:R-:W-:Y:S02]  /*34070*/  IABS R4, R25 ;  /* 0x0000001900047213 */ /* 0x008fe40000000000 */
[----:B------:R-:W-:Y:S02]  /*34080*/  IABS R6, R5 ;  /* 0x0000000500067213 */ /* 0x000fe40000000000 */
[----:B------:R-:W0:Y:S08]  /*34090*/  I2F.RP R7, R4 ;  /* 0x0000000400077306 */ /* 0x000e300000209400 */
[----:B------:R-:W3:Y:S08]  /*340a0*/  I2F.RP R8, R6 ;  /* 0x0000000600087306 */ /* 0x000ef00000209400 */
[----:B0-----:R-:W0:Y:S08]  /*340b0*/  MUFU.RCP R7, R7 ;  /* 0x0000000700077308 */ /* 0x001e300000001000 */
[----:B---3--:R-:W-:Y:S01]  /*340c0*/  MUFU.RCP R8, R8 ;  /* 0x0000000800087308 */ /* 0x008fe20000001000 */
[----:B0-----:R-:W-:-:S02]  /*340d0*/  IADD3 R2, R7, 0xffffffe, RZ ;  /* 0x0ffffffe07027810 */ /* 0x001fc40007ffe0ff */
[----:B------:R-:W-:-:S05]  /*340e0*/  IABS R7, R25 ;  /* 0x0000001900077213 */ /* 0x000fca0000000000 */
[----:B--2---:R0:W2:Y:S02]  /*340f0*/  F2I.FTZ.U32.TRUNC.NTZ R3, R2 ;  /* 0x0000000200037305 */ /* 0x0040a4000021f000 */
        /* <DEDUP_REMOVED lines=22> */
[----:B------:R-:W-:-:S04]  /*34260*/  IABS R2, R5 ;  /* 0x0000000500027213 */ /* 0x000fc80000000000 */
[----:B------:R-:W-:-:S07]  /*34270*/  IADD3 R2, RZ, -R2, RZ ;  /* 0x80000002ff027210 */ /* 0x000fce0007ffe0ff */
        /* <DEDUP_REMOVED lines=11> */
[----:B------:R-:W-:Y:S01]  /*34330*/  ISETP.GE.U32.AND P0, PT, R3, R6, PT ;  /* 0x000000060300720c */ /* 0x000fe20003f06070 */
[----:B------:R-:W-:-:S04]  /*34340*/  IMAD.MOV R3, RZ, RZ, -R7 ;  /* 0x000000ffff037224 */ /* 0x000fc800078e0a07 */
[----:B------:R-:W-:-:S08]  /*34350*/  IMAD R3, R25, R3, R0 ;  /* 0x0000000319037224 */ /* 0x000fd000078e0200 */
[----:B------:R-:W-:-:S04]  /*34360*/  @P0 VIADD R4, R4, 0x1 ;  /* 0x0000000104040836 */ /* 0x000fc80000000000 */
[----:B------:R-:W-:Y:S01]  /*34370*/  @!P2 IMAD.MOV R4, RZ, RZ, -R4 ;  /* 0x000000ffff04a224 */ /* 0x000fe200078e0a04 */
[----:B------:R-:W-:-:S05]  /*34380*/  @!P1 LOP3.LUT R4, RZ, R5, RZ, 0x33, !PT ;  /* 0x00000005ff049212 */ /* 0x000fca00078e33ff */
[--C-:B------:R-:W-:Y:S02]  /*34390*/  IMAD.MOV R2, RZ, RZ, -R4.reuse ;  /* 0x000000ffff027224 */ /* 0x100fe400078e0a04 */
[C---:B------:R-:W-:Y:S02]  /*343a0*/  IMAD R4, R5.reuse, 0x1000000, R4 ;  /* 0x0100000005047824 */ /* 0x040fe400078e0204 */
[----:B------:R-:W-:-:S04]  /*343b0*/  IMAD R5, R5, R2, R7 ;  /* 0x0000000205057224 */ /* 0x000fc800078e0207 */
[----:B-1----:R-:W-:Y:S01]  /*343c0*/  IMAD R26, R5, 0x10000, R4 ;  /* 0x00010000051a7824 */ /* 0x002fe200078e0204 */
[----:B------:R-:W-:Y:S06]  /*343d0*/  BRA `(.L_x_6956) ;  /* 0x0000000000f07947 */ /* 0x000fec0003800000 */
.L_x_6955:
[----:B--2---:R-:W0:Y:S02]  /*343e0*/  LDC.64 R2, c[0x0][0xc90] ;  /* 0x00032400ff027b82 */ /* 0x004e240000000a00 */
[----:B0-----:R-:W-:-:S05]  /*343f0*/  IMAD.WIDE R2, R27, 0x4, R2 ;  /* 0x000000041b027825 */ /* 0x001fca00078e0202 */
[----:B------:R0:W3:Y:S02]  /*34400*/  LDG.E R6, desc[UR50][R2.64] ;  /* 0x0000003202067981 */ /* 0x0000e4000c1e1900 */
[----:B0-----:R-:W-:Y:S01]  /*34410*/  MOV R2, RZ ;  /* 0x000000ff00027202 */ /* 0x001fe20000000f00 */
[----:B---3--:R-:W-:-:S05]  /*34420*/  IMAD R5, R25, R6, RZ ;  /* 0x0000000619057224 */ /* 0x008fca00078e02ff */
[----:B------:R-:W-:-:S04]  /*34430*/  IABS R7, R5 ;  /* 0x0000000500077213 */ /* 0x000fc80000000000 */
[----:B------:R-:W0:Y:S08]  /*34440*/  I2F.RP R8, R7 ;  /* 0x0000000700087306 */ /* 0x000e300000209400 */
[----:B0-----:R-:W0:Y:S02]  /*34450*/  MUFU.RCP R8, R8 ;  /* 0x0000000800087308 */ /* 0x001e240000001000 */
[----:B0-----:R-:W-:-:S06]  /*34460*/  VIADD R9, R8, 0xffffffe ;  /* 0x0ffffffe08097836 */ /* 0x001fcc0000000000 */
[----:B------:R-:W1:Y:S02]  /*34470*/  F2I.FTZ.U32.TRUNC.NTZ R3, R9 ;  /* 0x0000000900037305 */ /* 0x000e64000021f000 */
[----:B-1----:R-:W-:-:S04]  /*34480*/  IMAD.MOV R10, RZ, RZ, -R3 ;  /* 0x000000ffff0a7224 */ /* 0x002fc800078e0a03 */
        /* <DEDUP_REMOVED lines=25> */
[----:B0-----:R-:W-:Y:S01]  /*34620*/  VIADD R2, R8, 0xffffffe ;  /* 0x0ffffffe08027836 */ /* 0x001fe20000000000 */
[----:B------:R-:W-:-:S05]  /*34630*/  IABS R8, R0 ;  /* 0x0000000000087213 */ /* 0x000fca0000000000 */
[----:B------:R0:W1:Y:S02]  /*34640*/  F2I.FTZ.U32.TRUNC.NTZ R3, R2 ;  /* 0x0000000200037305 */ /* 0x000064000021f000 */
[----:B0-----:R-:W-:Y:S02]  /*34650*/  IMAD.MOV.U32 R2, RZ, RZ, RZ ;  /* 0x000000ffff027224 */ /* 0x001fe400078e00ff */
[----:B-1----:R-:W-:-:S04]  /*34660*/  IMAD.MOV R5, RZ, RZ, -R3 ;  /* 0x000000ffff057224 */ /* 0x002fc800078e0a03 */
[----:B------:R-:W-:-:S04]  /*34670*/  IMAD R5, R5, R6, RZ ;  /* 0x0000000605057224 */ /* 0x000fc800078e02ff */
[----:B------:R-:W-:Y:S01]  /*34680*/  IMAD.HI.U32 R3, R3, R5, R2 ;  /* 0x0000000503037227 */ /* 0x000fe200078e0002 */
[-C--:B------:R-:W-:Y:S02]  /*34690*/  IABS R5, R4.reuse ;  /* 0x0000000400057213 */ /* 0x080fe40000000000 */
[----:B------:R-:W-:Y:S02]  /*346a0*/  LOP3.LUT R2, R0, R4, RZ, 0x3c, !PT ;  /* 0x0000000400027212 */ /* 0x000fe400078e3cff */
[----:B------:R-:W-:Y:S01]  /*346b0*/  IADD3 R5, RZ, -R5, RZ ;  /* 0x80000005ff057210 */ /* 0x000fe20007ffe0ff */
[----:B------:R-:W-:Y:S01]  /*346c0*/  IMAD.HI.U32 R3, R3, R8, RZ ;  /* 0x0000000803037227 */ /* 0x000fe200078e00ff */
[----:B------:R-:W-:Y:S02]  /*346d0*/  ISETP.GE.AND P2, PT, R2, RZ, PT ;  /* 0x000000ff0200720c */ /* 0x000fe40003f46270 */
[----:B------:R-:W-:Y:S01]  /*346e0*/  IADD3 R0, R7, 0x1000000, R0 ;  /* 0x0100000007007810 */ /* 0x000fe20007ffe000 */
        /* <DEDUP_REMOVED lines=11> */
.L_x_6956:
[----:B------:R-:W-:-:S05]  /*347a0*/  LOP3.LUT R0, RZ, R3, RZ, 0x33, !PT ;  /* 0x00000003ff007212 */ /* 0x000fca00078e33ff */
[----:B------:R-:W-:Y:S01]  /*347b0*/  IMAD.IADD R25, R25, 0x1, R0 ;  /* 0x0000000119197824 */ /* 0x000fe200078e0200 */
[----:B------:R-:W-:Y:S06]  /*347c0*/  BRA `(.L_x_6957) ;  /* 0x00000000001c7947 */ /* 0x000fec0003800000 */
.L_x_6949:
[----:B------:R-:W-:Y:S01]  /*347d0*/  UMOV UR4, URZ ;  /* 0x0000003f00047c82 */ /* 0x000fe20008000000 */
[----:B------:R-:W-:Y:S01]  /*347e0*/  UMOV UR5, URZ ;  /* 0x0000003f00057c82 */ /* 0x000fe20008000000 */
[----:B------:R-:W-:Y:S01]  /*347f0*/  ULDC UR6, c[0x0][0xc3c] ;  /* 0x00030f0000067ab9 */ /* 0x000fe20000000800 */
[----:B------:R-:W-:Y:S02]  /*34800*/  IMAD.MOV.U32 R24, RZ, RZ, R0 ;  /* 0x000000ffff187224 */ /* 0x000fe400078e0000 */
[----:B------:R-:W-:Y:S02]  /*34810*/  IMAD.U32 R25, RZ, RZ, UR4 ;  /* 0x00000004ff197e24 */ /* 0x000fe4000f8e00ff */
[----:B-1----:R-:W-:Y:S02]  /*34820*/  IMAD.U32 R26, RZ, RZ, UR5 ;  /* 0x00000005ff1a7e24 */ /* 0x002fe4000f8e00ff */
[----:B------:R-:W-:-:S07]  /*34830*/  IMAD.U32 R27, RZ, RZ, UR6 ;  /* 0x00000006ff1b7e24 */ /* 0x000fce000f8e00ff */
.L_x_6957:
[----:B------:R3:W2:Y:S01]  /*34840*/  LDL R2, [R1+0x18] ;  /* 0x0000180001027983 */ /* 0x0006a20000100800 */
[----:B------:R-:W1:Y:S01]  /*34850*/  S2R R0, SR_TID.X ;  /* 0x0000000000007919 */ /* 0x000e620000002100 */
[----:B------:R-:W-:Y:S05]  /*34860*/  WARPSYNC.ALL ;  /* 0x0000000000007948 */ /* 0x000fea0003800000 */
[----:B-1----:R-:W-:Y:S01]  /*34870*/  LOP3.LUT R0, R0, 0x1f, RZ, 0xc0, !PT ;  /* 0x0000001f00007812 */ /* 0x002fe200078ec0ff */
[----:B------:R-:W-:Y:S03]  /*34880*/  BAR.SYNC.DEFER_BLOCKING 0x4, 0x180 ;  /* 0x0106000000007b1d */ /* 0x000fe60000010000 */
[----:B------:R-:W-:-:S13]  /*34890*/  ISETP.NE.AND P0, PT, R0, RZ, PT ;  /* 0x000000ff0000720c */ /* 0x000fda0003f05270 */
[----:B------:R-:W-:Y:S01]  /*348a0*/  @!P0 MOV R0, 0x400 ;  /* 0x0000040000008802 */ /* 0x000fe20000000f00 */
[----:B--2---:R-:W1:Y:S03]  /*348b0*/  @!P0 S2R R2, SR_CgaCtaId ;  /* 0x0000000000028919 */ /* 0x004e660000008800 */
[----:B-1----:R-:W-:Y:S01]  /*348c0*/  @!P0 LEA R17, R2, R0, 0x18 ;  /* 0x0000000002118211 */ /* 0x002fe200078ec0ff */
[----:B------:R3:W-:Y:S04]  /*348d0*/  @!P0 STL [R1+0x18], R2 ;  /* 0x0000180201008387 */ /* 0x0007e80000100800 */
[----:B------:R3:W-:Y:S01]  /*348e0*/  @!P0 STS.128 [R17+0x334d0], R24 ;  /* 0x0334d01811008388 */ /* 0x0007e20000000c00 */
[----:B------:R-:W-:Y:S06]  /*348f0*/  BAR.ARV 0x5, 0x180 ;  /* 0x0146000000007b1d */ /* 0x000fec0000002000 */
.L_x_6946:
[----:B------:R-:W-:Y:S02]  /*34900*/  ULDC UR4, c[0x0][0xc3c] ;  /* 0x00030f0000047ab9 */ /* 0x000fe40000000800 */
[----:B-1----:R-:W-:-:S13]  /*34910*/  ISETP.GE.AND P0, PT, R27, UR4, PT ;  /* 0x000000041b007c0c */ /* 0x002fda000bf06270 */
[----:B------:R-:W-:Y:S05]  /*34920*/  @!P0 BRA `(.L_x_6958) ;  /* 0xffffff7800748947 */ /* 0x000fea000383ffff */
[----:B------:R-:W-:Y:S05]  /*34930*/  BSYNC B7 ;  /* 0x0000000000077941 */ /* 0x000fea0003800000 */
.L_x_6834:
[----:B-12---:R-:W2:Y:S01]  /*34940*/  LDL.LU R0, [R1+0x38] ;  /* 0x0000380001007983 */ /* 0x006ea20000300800 */
[----:B------:R-:W-:Y:S01]  /*34950*/  BSSY B0, `(.L_x_6959) ;  /* 0x000000b000007945 */ /* 0x000fe20003800000 */
[----:B------:R-:W1:Y:S01]  /*34960*/  S2R R5, SR_CgaCtaId ;  /* 0x0000000000057919 */ /* 0x000e620000008800 */
[----:B--2---:R-:W-:-:S04]  /*34970*/  IADD3 R0, R0, 0x1, RZ ;  /* 0x0000000100007810 */ /* 0x004fc80007ffe0ff */
[----:B0--3--:R-:W-:-:S04]  /*34980*/  LEA.HI R2, R0, R0, RZ, 0x1 ;  /* 0x0000000000027211 */ /* 0x009fc800078f08ff */
[----:B------:R-:W-:Y:S02]  /*34990*/  LOP3.LUT R3, R2, 0xfffffffe, RZ, 0xc0, !PT ;  /* 0xfffffffe02037812 */ /* 0x000fe400078ec0ff */
[----:B------:R-:W-:-:S03]  /*349a0*/  MOV R2, 0x400 ;  /* 0x0000040000027802 */ /* 0x000fc60000000f00 */
[----:B------:R-:W-:Y:S01]  /*349b0*/  IMAD.IADD R0, R0, 0x1, -R3 ;  /* 0x0000000100007824 */ /* 0x000fe200078e0a03 */
[----:B-1----:R-:W-:-:S04]  /*349c0*/  LEA R5, R5, R2, 0x18 ;  /* 0x0000000205057211 */ /* 0x002fc800078ec0ff */
[----:B------:R-:W-:-:S04]  /*349d0*/  SHF.L.U32 R0, R0, 0x1f, RZ ;  /* 0x0000001f00007819 */ /* 0x000fc800000006ff */
[----:B------:R-:W0:Y:S02]  /*349e0*/  SYNCS.PHASECHK.TRANS64.TRYWAIT P0, [R5+URZ+0x33420], R0 ;  /* 0x03342000050075a7 */ /* 0x000e24000800017f */
[----:B0-----:R-:W-:Y:S05]  /*349f0*/  @!P0 BRA `(.L_x_6960) ;  /* 0x0000007800ec8947 */ /* 0x001fea0003800000 */
.L_x_7257:
[----:B------:R-:W-:Y:S05]  /*34a00*/  BSYNC B0 ;  /* 0x0000000000007941 */ /* 0x000fea0003800000 */
.L_x_6959:
[----:B------:R-:W-:-:S03]  /*34a10*/  UMOV UR4, 0xffffffff ;  /* 0xffffffff00047882 */ /* 0x000fc60000000000 */
[----:B------:R-:W-:Y:S05]  /*34a20*/  BRA.DIV UR4, `(.L_x_6961) ;  /* 0x0000007a04f47947 */ /* 0x000fea000b800000 */
[----:B0-----:R-:W0:Y:S02]  /*34a30*/  S2R R0, SR_TID.X ;  /* 0x0000000000007919 */ /* 0x001e240000002100 */
[----:B0-----:R-:W-:-:S04]  /*34a40*/  SHF.R.U32.HI R0, RZ, 0x5, R0 ;  /* 0x00000005ff007819 */ /* 0x001fc80000011600 */
[----:B------:R-:W-:-:S05]  /*34a50*/  LOP3.LUT R0, R0, 0x3, RZ, 0xc0, !PT ;  /* 0x0000000300007812 */ /* 0x000fca00078ec0ff */
[----:B------:R0:W1:Y:S02]  /*34a60*/  SHFL.IDX PT, R14, R0, RZ, 0x1f ;  /* 0x00001fff000e7589 */ /* 0x00006400000e0000 */
.L_x_7260:
[----:B-1----:R-:W-:-:S13]  /*34a70*/  ISETP.NE.AND P0, PT, R14, RZ, PT ;  /* 0x000000ff0e00720c */ /* 0x002fda0003f05270 */
[----:B------:R-:W-:Y:S05]  /*34a80*/  @P0 BRA `(.L_x_6600) ;  /* 0x0000000000b00947 */ /* 0x000fea0003800000 */
[----:B------:R-:W-:-:S03]  /*34a90*/  UMOV UR4, 0xffffffff ;  /* 0xffffffff00047882 */ /* 0x000fc60000000000 */
[----:B------:R-:W-:Y:S05]  /*34aa0*/  BRA.DIV UR4, `(.L_x_6962) ;  /* 0x0000007e04087947 */ /* 0x000fea000b800000 */
[----:B------:R-:W-:-:S13]  /*34ab0*/  ELECT P6, URZ, PT ;  /* 0x00000000003f782f */ /* 0x000fda00038c0000 */
.L_x_7263:
[----:B------:R-:W-:Y:S05]  /*34ac0*/  @!P6 BRA `(.L_x_6600) ;  /* 0x0000000000a0e947 */ /* 0x000fea0003800000 */
[----:B------:R-:W-:-:S06]  /*34ad0*/  ULOP3.LUT UR4, UR36, 0x2, URZ, 0xfc, !UPT ;  /* 0x0000000224047892 */ /* 0x000fcc000f8efc3f */
[----:B0-----:R-:W-:-:S05]  /*34ae0*/  IMAD.U32 R0, RZ, RZ, UR4 ;  /* 0x00000004ff007e24 */ /* 0x001fca000f8e00ff */
[----:B------:R-:W-:-:S13]  /*34af0*/  ISETP.NE.AND P0, PT, R0, 0x3, PT ;  /* 0x000000030000780c */ /* 0x000fda0003f05270 */
[----:B------:R-:W-:Y:S05]  /*34b00*/  @!P0 BRA `(.L_x_6963) ;  /* 0x0000000000048947 */ /* 0x000fea0003800000 */
[----:B------:R-:W-:Y:S01]  /*34b10*/  BPT.TRAP 0x1 ;  /* 0x000000040000795c */ /* 0x000fe20000300000 */
.L_x_6963:
[----:B------:R-:W2:Y:S01]  /*34b20*/  LDL R0, [R1] ;  /* 0x0000000001007983 */ /* 0x000ea20000100800 */
[C---:B------:R-:W-:Y:S02]  /*34b30*/  IMAD R3, R33.reuse, 0x8, R5 ;  /* 0x0000000821037824 */ /* 0x040fe400078e0205 */
[----:B------:R-:W-:-:S05]  /*34b40*/  VIADD R33, R33, 0x1 ;  /* 0x0000000121217836 */ /* 0x000fca0000000000 */
[----:B------:R-:W-:Y:S02]  /*34b50*/  ISETP.NE.AND P2, PT, R33, 0x2, PT ;  /* 0x000000022100780c */ /* 0x000fe40003f45270 */
[----:B--2---:R-:W-:Y:S02]  /*34b60*/  SHF.L.U32 R2, R0, 0x1f, RZ ;  /* 0x0000001f00027819 */ /* 0x004fe400000006ff */
[----:B------:R-:W-:Y:S02]  /*34b70*/  SEL R0, RZ, 0x1, P2 ;  /* 0x00000001ff007807 */ /* 0x000fe40001000000 */
[----:B------:R-:W0:Y:S02]  /*34b80*/  SYNCS.PHASECHK.TRANS64.TRYWAIT P1, [R3+URZ+0x33440], R2 ;  /* 0x03344002030075a7 */ /* 0x000e24000802017f */
[----:B0-----:R-:W-:Y:S05]  /*34b90*/  @!P1 BRA `(.L_x_6964) ;  /* 0x0000007800ec9947 */ /* 0x001fea0003800000 */
.L_x_7264:
[----:B------:R-:W2:Y:S01]  /*34ba0*/  LDL.LU R4, [R1] ;  /* 0x0000000001047983 */ /* 0x000ea20000300800 */
[----:B------:R-:W-:Y:S02]  /*34bb0*/  SEL R33, R33, RZ, P2 ;  /* 0x000000ff21217207 */ /* 0x000fe40001000000 */
[----:B--2---:R-:W-:Y:S01]  /*34bc0*/  LOP3.LUT R0, R4, R0, RZ, 0x3c, !PT ;  /* 0x0000000004007212 */ /* 0x004fe200078e3cff */
[----:B------:R-:W-:Y:S06]  /*34bd0*/  @!P0 BRA `(.L_x_6965) ;  /* 0x0000000000048947 */ /* 0x000fec0003800000 */
[----:B------:R-:W-:Y:S01]  /*34be0*/  BPT.TRAP 0x1 ;  /* 0x000000040000795c */ /* 0x000fe20000300000 */
.L_x_6965:
[----:B------:R-:W-:Y:S01]  /*34bf0*/  IMAD R33, R33, 0x8, R5 ;  /* 0x0000000821217824 */ /* 0x000fe200078e0205 */
[----:B------:R-:W-:-:S04]  /*34c00*/  SHF.L.U32 R0, R0, 0x1f, RZ ;  /* 0x0000001f00007819 */ /* 0x000fc800000006ff */
[----:B------:R-:W1:Y:S02]  /*34c10*/  SYNCS.PHASECHK.TRANS64.TRYWAIT P1, [R33+URZ+0x33440], R0 ;  /* 0x03344000210075a7 */ /* 0x000e64000802017f */
[----:B-1----:R-:W-:Y:S05]  /*34c20*/  @!P1 BRA `(.L_x_6966) ;  /* 0x0000007800dc9947 */ /* 0x002fea0003800000 */
.L_x_7265:
[----:B------:R-:W-:Y:S05]  /*34c30*/  @!P0 BRA `(.L_x_6967) ;  /* 0x0000000000048947 */ /* 0x000fea0003800000 */
[----:B------:R-:W-:Y:S01]  /*34c40*/  BPT.TRAP 0x1 ;  /* 0x000000040000795c */ /* 0x000fe20000300000 */
.L_x_6967:
[----:B------:R-:W2:Y:S02]  /*34c50*/  SYNCS.PHASECHK.TRANS64.TRYWAIT P1, [R3+URZ+0x33460], R2 ;  /* 0x03346002030075a7 */ /* 0x000ea4000802017f */
[----:B--2---:R-:W-:Y:S05]  /*34c60*/  @!P1 BRA `(.L_x_6968) ;  /* 0x0000007800e09947 */ /* 0x004fea0003800000 */
.L_x_7266:
[----:B------:R-:W-:Y:S05]  /*34c70*/  @!P0 BRA `(.L_x_6969) ;  /* 0x0000000000048947 */ /* 0x000fea0003800000 */
[----:B------:R-:W-:Y:S01]  /*34c80*/  BPT.TRAP 0x1 ;  /* 0x000000040000795c */ /* 0x000fe20000300000 */
.L_x_6969:
[----:B------:R-:W3:Y:S02]  /*34c90*/  SYNCS.PHASECHK.TRANS64.TRYWAIT P1, [R33+URZ+0x33460], R0 ;  /* 0x03346000210075a7 */ /* 0x000ee4000802017f */
[----:B---3--:R-:W-:Y:S05]  /*34ca0*/  @!P1 BRA `(.L_x_6970) ;  /* 0x0000007800e49947 */ /* 0x008fea0003800000 */
.L_x_7267:
[----:B------:R-:W-:Y:S05]  /*34cb0*/  @!P0 BRA `(.L_x_6971) ;  /* 0x0000000000048947 */ /* 0x000fea0003800000 */
[----:B------:R-:W-:Y:S01]  /*34cc0*/  BPT.TRAP 0x1 ;  /* 0x000000040000795c */ /* 0x000fe20000300000 */
.L_x_6971:
[----:B------:R-:W4:Y:S02]  /*34cd0*/  SYNCS.PHASECHK.TRANS64.TRYWAIT P1, [R3+URZ+0x33480], R2 ;  /* 0x03348002030075a7 */ /* 0x000f24000802017f */
[----:B----4-:R-:W-:Y:S05]  /*34ce0*/  @!P1 BRA `(.L_x_6972) ;  /* 0x0000007800e89947 */ /* 0x010fea0003800000 */
.L_x_7268:
[----:B------:R-:W-:Y:S05]  /*34cf0*/  @!P0 BRA `(.L_x_6973) ;  /* 0x0000000000048947 */ /* 0x000fea0003800000 */
[----:B------:R-:W-:Y:S01]  /*34d00*/  BPT.TRAP 0x1 ;  /* 0x000000040000795c */ /* 0x000fe20000300000 */
.L_x_6973:
[----:B------:R0:W0:Y:S02]  /*34d10*/  SYNCS.PHASECHK.TRANS64.TRYWAIT P0, [R33+URZ+0x33480], R0 ;  /* 0x03348000210075a7 */ /* 0x000024000800017f */
[----:B0-----:R-:W-:Y:S05]  /*34d20*/  @!P0 NANOSLEEP.SYNCS 0x989680 ;  /* 0x009896800000895d */ /* 0x001fea0003900000 */
[----:B------:R-:W0:Y:S02]  /*34d30*/  @!P0 SYNCS.PHASECHK.TRANS64 P0, [R33+URZ+0x33480], R0 ;  /* 0x03348000210085a7 */ /* 0x000e24000800007f */
[----:B0-----:R-:W-:Y:S05]  /*34d40*/  @!P0 BRA `(.L_x_6973) ;  /* 0xfffffffc00f08947 */ /* 0x001fea000383ffff */
.L_x_6600:
[----:B------:R-:W-:Y:S05]  /*34d50*/  BSYNC B8 ;  /* 0x0000000000087941 */ /* 0x000fea0003800000 */
.L_x_6597:
[----:B------:R-:W-:Y:S05]  /*34d60*/  EXIT ;  /* 0x000000000000794d */ /* 0x000fea0003800000 */
.L_x_6620:
[----:B-1----:R1:W2:Y:S02]  /*34d70*/  SYNCS.PHASECHK.TRANS64.TRYWAIT P5, [R93+URZ+0x33490], R94 ;  /* 0x0334905e5d0075a7 */ /* 0x0022a400080a017f */
[----:B--2---:R-:W-:Y:S05]  /*34d80*/  @!P5 NANOSLEEP.SYNCS 0x989680 ;  /* 0x009896800000d95d */ /* 0x004fea0003900000 */
[----:B------:R-:W2:Y:S02]  /*34d90*/  @!P5 SYNCS.PHASECHK.TRANS64 P5, [R93+URZ+0x33490], R94 ;  /* 0x0334905e5d00d5a7 */ /* 0x000ea400080a007f */
[----:B--2---:R-:W-:Y:S05]  /*34da0*/  @!P5 BRA `(.L_x_6620) ;  /* 0xfffffffc00f0d947 */ /* 0x004fea000383ffff */
[----:B------:R-:W-:Y:S05]  /*34db0*/  BRA `(.L_x_6974) ;  /* 0xfffffcf000547947 */ /* 0x000fea000383ffff */
.L_x_6621:
        /* <DEDUP_REMOVED lines=8> */
.L_x_6976:
[----:B------:R-:W-:Y:S05]  /*34e40*/  BSYNC B1 ;  /* 0x0000000000017941 */ /* 0x000fea0003800000 */
.L_x_6975:
        /* <DEDUP_REMOVED lines=8> */
.L_x_6977:
[----:B------:R-:W-:Y:S01]  /*34ed0*/  IMAD.MOV.U32 R11, RZ, RZ, R14 ;  /* 0x000000ffff0b7224 */ /* 0x000fe200078e000e */
[----:B------:R-:W-:Y:S06]  /*34ee0*/  BRA `(.L_x_6978) ;  /* 0xfffffcf0001c7947 */ /* 0x000fec000383ffff */
.L_x_6646:
        /* <DEDUP_REMOVED lines=8> */
.L_x_6980:
[----:B------:R-:W-:Y:S05]  /*34f70*/  BSYNC B1 ;  /* 0x0000000000017941 */ /* 0x000fea0003800000 */
.L_x_6979:
        /* <DEDUP_REMOVED lines=8> */
.L_x_6981:
[----:B------:R-:W-:Y:S01]  /*35000*/  IMAD.MOV.U32 R120, RZ, RZ, R14 ;  /* 0x000000ffff787224 */ /* 0x000fe200078e000e */
[----:B------:R-:W-:Y:S06]  /*35010*/  BRA `(.L_x_6982) ;  /* 0xfffffd1c00747947 */ /* 0x000fec000383ffff */
.L_x_6676:
[----:B-1----:R1:W2:Y:S02]  /*35020*/  SYNCS.PHASECHK.TRANS64.TRYWAIT P5, [R93+URZ+0x33490], R94 ;  /* 0x0334905e5d0075a7 */ /* 0x0022a400080a017f */
[----:B--2---:R-:W-:Y:S05]  /*35030*/  @!P5 NANOSLEEP.SYNCS 0x989680 ;  /* 0x009896800000d95d */ /* 0x004fea0003900000 */
[----:B------:R-:W2:Y:S02]  /*35040*/  @!P5 SYNCS.PHASECHK.TRANS64 P5, [R93+URZ+0x33490], R94 ;  /* 0x0334905e5d00d5a7 */ /* 0x000ea400080a007f */
[----:B--2---:R-:W-:Y:S05]  /*35050*/  @!P5 BRA `(.L_x_6676) ;  /* 0xfffffffc00f0d947 */ /* 0x004fea000383ffff */
[----:B------:R-:W-:Y:S05]  /*35060*/  BRA `(.L_x_6983) ;  /* 0xfffffd5000dc7947 */ /* 0x000fea000383ffff */
.L_x_6677:
        /* <DEDUP_REMOVED lines=8> */
.L_x_6985:
[----:B------:R-:W-:Y:S05]  /*350f0*/  BSYNC B1 ;  /* 0x0000000000017941 */ /* 0x000fea0003800000 */
.L_x_6984:
        /* <DEDUP_REMOVED lines=8> */
.L_x_6986:
[----:B------:R-:W-:Y:S01]  /*35180*/  IMAD.MOV.U32 R11, RZ, RZ, R14 ;  /* 0x000000ffff0b7224 */ /* 0x000fe200078e000e */
[----:B------:R-:W-:Y:S06]  /*35190*/  BRA `(.L_x_6987) ;  /* 0xfffffd5000ac7947 */ /* 0x000fec000383ffff */
.L_x_6690:
        /* <DEDUP_REMOVED lines=8> */
.L_x_6989:
[----:B------:R-:W-:Y:S05]  /*35220*/  BSYNC B1 ;  /* 0x0000000000017941 */ /* 0x000fea0003800000 */
.L_x_6988:
        /* <DEDUP_REMOVED lines=8> */
.L_x_6990:
[----:B------:R-:W-:Y:S01]  /*352b0*/  IMAD.MOV.U32 R120, RZ, RZ, R14 ;  /* 0x000000ffff787224 */ /* 0x000fe200078e000e */
[----:B------:R-:W-:Y:S06]  /*352c0*/  BRA `(.L_x_6991) ;  /* 0xfffffd80009c7947 */ /* 0x000fec000383ffff */
.L_x_6703:
[----:B0-----:R0:W1:Y:S02]  /*352d0*/  SYNCS.PHASECHK.TRANS64.TRYWAIT P3, [R93+URZ+0x33490], R94 ;  /* 0x0334905e5d0075a7 */ /* 0x001064000806017f */
[----:B-1----:R-:W-:Y:S05]  /*352e0*/  @!P3 NANOSLEEP.SYNCS 0x989680 ;  /* 0x009896800000b95d */ /* 0x002fea0003900000 */
[----:B------:R-:W1:Y:S02]  /*352f0*/  @!P3 SYNCS.PHASECHK.TRANS64 P3, [R93+URZ+0x33490], R94 ;  /* 0x0334905e5d00b5a7 */ /* 0x000e64000806007f */
[----:B-1----:R-:W-:Y:S05]  /*35300*/  @!P3 BRA `(.L_x_6703) ;  /* 0xfffffffc00f0b947 */ /* 0x002fea000383ffff */
[----:B------:R-:W-:Y:S05]  /*35310*/  BRA `(.L_x_6992) ;  /* 0xfffffdb000887947 */ /* 0x000fea000383ffff */
.L_x_6704:
        /* <DEDUP_REMOVED lines=8> */
.L_x_6994:
[----:B------:R-:W-:Y:S05]  /*353a0*/  BSYNC B1 ;  /* 0x0000000000017941 */ /* 0x000fea0003800000 */
.L_x_6993:
        /* <DEDUP_REMOVED lines=8> */
.L_x_6995:
[----:B------:R-:W-:Y:S01]  /*35430*/  MOV R45, R14 ;  /* 0x0000000e002d7202 */ /* 0x000fe20000000f00 */
[----:B------:R-:W-:Y:S06]  /*35440*/  BRA `(.L_x_6996) ;  /* 0xfffffdb000b87947 */ /* 0x000fec000383ffff */
.L_x_6707:
        /* <DEDUP_REMOVED lines=8> */
.L_x_6998:
[----:B------:R-:W-:Y:S05]  /*354d0*/  BSYNC B1 ;  /* 0x0000000000017941 */ /* 0x000fea0003800000 */
.L_x_6997:
        /* <DEDUP_REMOVED lines=8> */
.L_x_6999:
[----:B------:R-:W-:Y:S01]  /*35560*/  IMAD.MOV.U32 R45, RZ, RZ, R14 ;  /* 0x000000ffff2d7224 */ /* 0x000fe200078e000e */
[----:B------:R-:W-:Y:S06]  /*35570*/  BRA `(.L_x_7000) ;  /* 0xfffffdb400187947 */ /* 0x000fec000383ffff */
.L_x_6711:
[----:B------:R0:W0:Y:S02]  /*35580*/  SYNCS.PHASECHK.TRANS64.TRYWAIT P2, [R93+URZ+0x334b0], R94 ;  /* 0x0334b05e5d0075a7 */ /* 0x000024000804017f */
[----:B0-----:R-:W-:Y:S05]  /*35590*/  @!P2 NANOSLEEP.SYNCS 0x989680 ;  /* 0x009896800000a95d */ /* 0x001fea0003900000 */
[----:B------:R-:W0:Y:S02]  /*355a0*/  @!P2 SYNCS.PHASECHK.TRANS64 P2, [R93+URZ+0x334b0], R94 ;  /* 0x0334b05e5d00a5a7 */ /* 0x000e24000804007f */
[----:B0-----:R-:W-:Y:S05]  /*355b0*/  @!P2 BRA `(.L_x_6711) ;  /* 0xfffffffc00f0a947 */ /* 0x001fea000383ffff */
[----:B------:R-:W-:Y:S05]  /*355c0*/  BRA `(.L_x_7001) ;  /* 0xfffffdb400f47947 */ /* 0x000fea000383ffff */
.L_x_6721:
[----:B------:R-:W-:Y:S01]  /*355d0*/  BSSY B0, `(.L_x_7002) ;  /* 0x0000007000007945 */ /* 0x000fe20003800000 */
[----:B------:R-:W-:Y:S01]  /*355e0*/  MOV R12, RZ ;  /* 0x000000ff000c7202 */ /* 0x000fe20000000f00 */
[----:B------:R-:W-:Y:S02]  /*355f0*/  IMAD.MOV.U32 R11, RZ, RZ, 0x1f ;  /* 0x0000001fff0b7424 */ /* 0x000fe400078e00ff */
[----:B------:R-:W-:-:S07]  /*35600*/  IMAD.MOV.U32 R15, RZ, RZ, -0x1 ;  /* 0xffffffffff0f7424 */ /* 0x000fce00078e00ff */
[----:B------:R-:W-:Y:S05]  /*35610*/  WARPSYNC.COLLECTIVE R15, `(.L_x_7003) ;  /* 0x000000000f087348 */ /* 0x000fea0003c00000 */
[----:B------:R0:W1:Y:S02]  /*35620*/  SHFL.IDX P6, R14, R13, R12, R11 ;  /* 0x0000000c0d0e7389 */ /* 0x00006400000c000b */
[----:B01----:R-:W-:Y:S01]  /*35630*/  ENDCOLLECTIVE ;  /* 0x000000000000791b */ /* 0x003fe20003800000 */
.L_x_7003:
[----:B------:R-:W-:Y:S05]  /*35640*/  BSYNC B0 ;  /* 0x0000000000007941 */ /* 0x000fea0003800000 */
.L_x_7002:
[----:B------:R0:W-:Y:S01]  /*35650*/  STL [R1+0x2c], R14 ;  /* 0x00002c0e01007387 */ /* 0x0001e20000100800 */
[----:B------:R-:W-:Y:S05]  /*35660*/  BRA `(.L_x_7004) ;  /* 0xfffffdc800347947 */ /* 0x000fea000383ffff */
.L_x_6731:
[----:B------:R-:W-:Y:S01]  /*35670*/  BSSY B1, `(.L_x_7005) ;  /* 0x0000007000017945 */ /* 0x000fe20003800000 */
[----:B------:R-:W-:Y:S02]  /*35680*/  IMAD.MOV.U32 R12, RZ, RZ, RZ ;  /* 0x000000ffff0c7224 */ /* 0x000fe400078e00ff */
[----:B------:R-:W-:Y:S02]  /*35690*/  IMAD.MOV.U32 R11, RZ, RZ, 0x1e1f ;  /* 0x00001e1fff0b7424 */ /* 0x000fe400078e00ff */
[----:B------:R-:W-:-:S07]  /*356a0*/  IMAD.MOV.U32 R15, RZ, RZ, -0x1 ;  /* 0xffffffffff0f7424 */ /* 0x000fce00078e00ff */
[----:B0-----:R-:W-:Y:S05]  /*356b0*/  WARPSYNC.COLLECTIVE R15, `(.L_x_7006) ;  /* 0x000000000f087348 */ /* 0x001fea0003c00000 */
[----:B0-----:R0:W1:Y:S02]  /*356c0*/  SHFL.IDX P6, R14, R13, R12, R11 ;  /* 0x0000000c0d0e7389 */ /* 0x00106400000c000b */
[----:B01----:R-:W-:Y:S01]  /*356d0*/  ENDCOLLECTIVE ;  /* 0x000000000000791b */ /* 0x003fe20003800000 */
.L_x_7006:
[----:B------:R-:W-:Y:S05]  /*356e0*/  BSYNC B1 ;  /* 0x0000000000017941 */ /* 0x000fea0003800000 */
.L_x_7005:
        /* <DEDUP_REMOVED lines=8> */
.L_x_7007:
[----:B------:R-:W-:Y:S01]  /*35770*/  IMAD.MOV.U32 R13, RZ, RZ, R3 ;  /* 0x000000ffff0d7224 */ /* 0x000fe200078e0003 */
[----:B------:R-:W-:-:S07]  /*35780*/  MOV R7, R14 ;  /* 0x0000000e00077202 */ /* 0x000fce0000000f00 */
[----:B------:R-:W-:Y:S05]  /*35790*/  WARPSYNC.COLLECTIVE R15, `(.L_x_7008) ;  /* 0x000000000f087348 */ /* 0x000fea0003c00000 */
[----:B------:R0:W1:Y:S02]  /*357a0*/  SHFL.IDX P6, R14, R13, R12, R11 ;  /* 0x0000000c0d0e7389 */ /* 0x00006400000c000b */
[----:B01----:R-:W-:Y:S01]  /*357b0*/  ENDCOLLECTIVE ;  /* 0x000000000000791b */ /* 0x003fe20003800000 */
.L_x_7008:
[----:B------:R-:W-:Y:S02]  /*357c0*/  IMAD.MOV.U32 R13, RZ, RZ, R39 ;  /* 0x000000ffff0d7224 */ /* 0x000fe400078e0027 */
[----:B------:R-:W-:-:S07]  /*357d0*/  IMAD.MOV.U32 R3, RZ, RZ, R14 ;  /* 0x000000ffff037224 */ /* 0x000fce00078e000e */
[----:B------:R-:W-:Y:S05]  /*357e0*/  WARPSYNC.COLLECTIVE R15, `(.L_x_7009) ;  /* 0x000000000f087348 */ /* 0x000fea0003c00000 */
[----:B------:R0:W1:Y:S02]  /*357f0*/  SHFL.IDX P6, R14, R13, R12, R11 ;  /* 0x0000000c0d0e7389 */ /* 0x00006400000c000b */
[----:B01----:R-:W-:Y:S01]  /*35800*/  ENDCOLLECTIVE ;  /* 0x000000000000791b */ /* 0x003fe20003800000 */
.L_x_7009:
[----:B------:R-:W-:Y:S01]  /*35810*/  IMAD.MOV.U32 R39, RZ, RZ, R14 ;  /* 0x000000ffff277224 */ /* 0x000fe200078e000e */
[----:B------:R-:W-:Y:S06]  /*35820*/  BRA `(.L_x_7010) ;  /* 0xfffffdcc009c7947 */ /* 0x000fec000383ffff */
.L_x_6735:
[----:B-1----:R1:W2:Y:S02]  /*35830*/  SYNCS.PHASECHK.TRANS64.TRYWAIT P0, [R18+URZ+0x33400], R3 ;  /* 0x03340003120075a7 */ /* 0x0022a4000800017f */
[----:B--2---:R-:W-:Y:S05]  /*35840*/  @!P0 NANOSLEEP.SYNCS 0x989680 ;  /* 0x009896800000895d */ /* 0x004fea0003900000 */
[----:B------:R-:W2:Y:S02]  /*35850*/  @!P0 SYNCS.PHASECHK.TRANS64 P0, [R18+URZ+0x33400], R3 ;  /* 0x03340003120085a7 */ /* 0x000ea4000800007f */
[----:B--2---:R-:W-:Y:S05]  /*35860*/  @!P0 BRA `(.L_x_6735) ;  /* 0xfffffffc00f08947 */ /* 0x004fea000383ffff */
[----:B------:R-:W-:Y:S05]  /*35870*/  BRA `(.L_x_7011) ;  /* 0xfffffdd400007947 */ /* 0x000fea000383ffff */
.L_x_6747:
[----:B------:R-:W-:Y:S01]  /*35880*/  BSSY B1, `(.L_x_7012) ;  /* 0x0000007000017945 */ /* 0x000fe20003800000 */
[----:B------:R-:W-:Y:S02]  /*35890*/  IMAD.MOV.U32 R12, RZ, RZ, RZ ;  /* 0x000000ffff0c7224 */ /* 0x000fe400078e00ff */
[----:B------:R-:W-:Y:S02]  /*358a0*/  IMAD.MOV.U32 R11, RZ, RZ, 0x1e1f ;  /* 0x00001e1fff0b7424 */ /* 0x000fe400078e00ff */
[----:B------:R-:W-:-:S07]  /*358b0*/  IMAD.MOV.U32 R15, RZ, RZ, -0x1 ;  /* 0xffffffffff0f7424 */ /* 0x000fce00078e00ff */
[----:B0-----:R-:W-:Y:S05]  /*358c0*/  WARPSYNC.COLLECTIVE R15, `(.L_x_7013) ;  /* 0x000000000f087348 */ /* 0x001fea0003c00000 */
[----:B0-----:R0:W1:Y:S02]  /*358d0*/  SHFL.IDX P6, R14, R13, R12, R11 ;  /* 0x0000000c0d0e7389 */ /* 0x00106400000c000b */
[----:B01----:R-:W-:Y:S01]  /*358e0*/  ENDCOLLECTIVE ;  /* 0x000000000000791b */ /* 0x003fe20003800000 */
.L_x_7013:
[----:B------:R-:W-:Y:S05]  /*358f0*/  BSYNC B1 ;  /* 0x0000000000017941 */ /* 0x000fea0003800000 */
.L_x_7012:
        /* <DEDUP_REMOVED lines=8> */
.L_x_7014:
[----:B------:R-:W-:Y:S02]  /*35980*/  IMAD.MOV.U32 R13, RZ, RZ, R45 ;  /* 0x000000ffff0d7224 */ /* 0x000fe400078e002d */
[----:B------:R-:W-:-:S07]  /*35990*/  IMAD.MOV.U32 R37, RZ, RZ, R14 ;  /* 0x000000ffff257224 */ /* 0x000fce00078e000e */
[----:B------:R-:W-:Y:S05]  /*359a0*/  WARPSYNC.COLLECTIVE R15, `(.L_x_7015) ;  /* 0x000000000f087348 */ /* 0x000fea0003c00000 */
[----:B------:R0:W1:Y:S02]  /*359b0*/  SHFL.IDX P6, R14, R13, R12, R11 ;  /* 0x0000000c0d0e7389 */ /* 0x00006400000c000b */
[----:B01----:R-:W-:Y:S01]  /*359c0*/  ENDCOLLECTIVE ;  /* 0x000000000000791b */ /* 0x003fe20003800000 */
.L_x_7015:
[----:B------:R-:W-:Y:S02]  /*359d0*/  IMAD.MOV.U32 R13, RZ, RZ, R47 ;  /* 0x000000ffff0d7224 */ /* 0x000fe400078e002f */
[----:B------:R-:W-:-:S07]  /*359e0*/  IMAD.MOV.U32 R45, RZ, RZ, R14 ;  /* 0x000000ffff2d7224 */ /* 0x000fce00078e000e */
[----:B------:R-:W-:Y:S05]  /*359f0*/  WARPSYNC.COLLECTIVE R15, `(.L_x_7016) ;  /* 0x000000000f087348 */ /* 0x000fea0003c00000 */
[----:B------:R0:W1:Y:S02]  /*35a00*/  SHFL.IDX P6, R14, R13, R12, R11 ;  /* 0x0000000c0d0e7389 */ /* 0x00006400000c000b */
[----:B01----:R-:W-:Y:S01]  /*35a10*/  ENDCOLLECTIVE ;  /* 0x000000000000791b */ /* 0x003fe20003800000 */
.L_x_7016:
[----:B------:R-:W-:Y:S01]  /*35a20*/  IMAD.MOV.U32 R47, RZ, RZ, R14 ;  /* 0x000000ffff2f7224 */ /* 0x000fe200078e000e */
[----:B------:R-:W-:Y:S06]  /*35a30*/  BRA `(.L_x_7017) ;  /* 0xfffffe0000f87947 */ /* 0x000fec000383ffff */
.L_x_6751:
[----:B0-----:R0:W1:Y:S02]  /*35a40*/  SYNCS.PHASECHK.TRANS64.TRYWAIT P0, [R18+URZ+0x33400], R3 ;  /* 0x03340003120075a7 */ /* 0x001064000800017f */
[----:B-1----:R-:W-:Y:S05]  /*35a50*/  @!P0 NANOSLEEP.SYNCS 0x989680 ;  /* 0x009896800000895d */ /* 0x002fea0003900000 */
[----:B------:R-:W1:Y:S02]  /*35a60*/  @!P0 SYNCS.PHASECHK.TRANS64 P0, [R18+URZ+0x33400], R3 ;  /* 0x03340003120085a7 */ /* 0x000e64000800007f */
[----:B-1----:R-:W-:Y:S05]  /*35a70*/  @!P0 BRA `(.L_x_6751) ;  /* 0xfffffffc00f08947 */ /* 0x002fea000383ffff */
[----:B------:R-:W-:Y:S05]  /*35a80*/  BRA `(.L_x_7018) ;  /* 0xfffffe0800047947 */ /* 0x000fea000383ffff */
.L_x_6759:
[----:B-1----:R1:W2:Y:S02]  /*35a90*/  SYNCS.PHASECHK.TRANS64.TRYWAIT P1, [R3+URZ+0x33430], R0 ;  /* 0x03343000030075a7 */ /* 0x0022a4000802017f */
[----:B--2---:R-:W-:Y:S05]  /*35aa0*/  @!P1 NANOSLEEP.SYNCS 0x989680 ;  /* 0x009896800000995d */ /* 0x004fea0003900000 */
[----:B------:R-:W2:Y:S02]  /*35ab0*/  @!P1 SYNCS.PHASECHK.TRANS64 P1, [R3+URZ+0x33430], R0 ;  /* 0x03343000030095a7 */ /* 0x000ea4000802007f */
[----:B--2---:R-:W-:Y:S05]  /*35ac0*/  @!P1 BRA `(.L_x_6759) ;  /* 0xfffffffc00f09947 */ /* 0x004fea000383ffff */
[----:B------:R-:W-:Y:S05]  /*35ad0*/  BRA `(.L_x_6758) ;  /* 0xfffffe3800487947 */ /* 0x000fea000383ffff */
.L_x_6766:
[----:B--2---:R2:W3:Y:S02]  /*35ae0*/  SYNCS.PHASECHK.TRANS64.TRYWAIT P2, [R5+URZ+0x33430], R0 ;  /* 0x03343000050075a7 */ /* 0x0044e4000804017f */
[----:B---3--:R-:W-:Y:S05]  /*35af0*/  @!P2 NANOSLEEP.SYNCS 0x989680 ;  /* 0x009896800000a95d */ /* 0x008fea0003900000 */
[----:B------:R-:W3:Y:S02]  /*35b00*/  @!P2 SYNCS.PHASECHK.TRANS64 P2, [R5+URZ+0x33430], R0 ;  /* 0x033430000500a5a7 */ /* 0x000ee4000804007f */
[----:B---3--:R-:W-:Y:S05]  /*35b10*/  @!P2 BRA `(.L_x_6766) ;  /* 0xfffffffc00f0a947 */ /* 0x008fea000383ffff */
[----:B------:R-:W-:Y:S05]  /*35b20*/  BRA `(.L_x_6765) ;  /* 0xfffffe7400587947 */ /* 0x000fea000383ffff */
.L_x_6770:
[----:B-1----:R1:W2:Y:S02]  /*35b30*/  SYNCS.PHASECHK.TRANS64.TRYWAIT P1, [R4+URZ+0x33450], R0 ;  /* 0x03345000040075a7 */ /* 0x0022a4000802017f */
[----:B--2---:R-:W-:Y:S05]  /*35b40*/  @!P1 NANOSLEEP.SYNCS 0x989680 ;  /* 0x009896800000995d */ /* 0x004fea0003900000 */
[----:B------:R-:W2:Y:S02]  /*35b50*/  @!P1 SYNCS.PHASECHK.TRANS64 P1, [R4+URZ+0x33450], R0 ;  /* 0x03345000040095a7 */ /* 0x000ea4000802007f */
[----:B--2---:R-:W-:Y:S05]  /*35b60*/  @!P1 BRA `(.L_x_6770) ;  /* 0xfffffffc00f09947 */ /* 0x004fea000383ffff */
[----:B------:R-:W-:Y:S05]  /*35b70*/  BRA `(.L_x_6767) ;  /* 0xfffffe8400947947 */ /* 0x000fea000383ffff */
.L_x_6779:
[----:B---3--:R3:W4:Y:S02]  /*35b80*/  SYNCS.PHASECHK.TRANS64.TRYWAIT P1, [R0+URZ+0x33430], R5 ;  /* 0x03343005000075a7 */ /* 0x008724000802017f */
[----:B----4-:R-:W-:Y:S05]  /*35b90*/  @!P1 NANOSLEEP.SYNCS 0x989680 ;  /* 0x009896800000995d */ /* 0x010fea0003900000 */
[----:B------:R-:W4:Y:S02]  /*35ba0*/  @!P1 SYNCS.PHASECHK.TRANS64 P1, [R0+URZ+0x33430], R5 ;  /* 0x03343005000095a7 */ /* 0x000f24000802007f */
[----:B----4-:R-:W-:Y:S05]  /*35bb0*/  @!P1 BRA `(.L_x_6779) ;  /* 0xfffffffc00f09947 */ /* 0x010fea000383ffff */
[----:B------:R-:W-:Y:S05]  /*35bc0*/  BRA `(.L_x_6778) ;  /* 0xfffffeb400a07947 */ /* 0x000fea000383ffff */
.L_x_6783:
[----:B--2---:R2:W3:Y:S02]  /*35bd0*/  SYNCS.PHASECHK.TRANS64.TRYWAIT P1, [R4+URZ+0x33450], R0 ;  /* 0x03345000040075a7 */ /* 0x0044e4000802017f */
[----:B---3--:R-:W-:Y:S05]  /*35be0*/  @!P1 NANOSLEEP.SYNCS 0x989680 ;  /* 0x009896800000995d */ /* 0x008fea0003900000 */
[----:B------:R-:W3:Y:S02]  /*35bf0*/  @!P1 SYNCS.PHASECHK.TRANS64 P1, [R4+URZ+0x33450], R0 ;  /* 0x03345000040095a7 */ /* 0x000ee4000802007f */
[----:B---3--:R-:W-:Y:S05]  /*35c00*/  @!P1 BRA `(.L_x_6783) ;  /* 0xfffffffc00f09947 */ /* 0x008fea000383ffff */
[----:B------:R-:W-:Y:S05]  /*35c10*/  BRA `(.L_x_6780) ;  /* 0xfffffec400d07947 */ /* 0x000fea000383ffff */
.L_x_6790:
[----:B--2---:R2:W3:Y:S02]  /*35c20*/  SYNCS.PHASECHK.TRANS64.TRYWAIT P1, [R3+URZ+0x33450], R6 ;  /* 0x03345006030075a7 */ /* 0x0044e4000802017f */
[----:B---3--:R-:W-:Y:S05]  /*35c30*/  @!P1 NANOSLEEP.SYNCS 0x989680 ;  /* 0x009896800000995d */ /* 0x008fea0003900000 */
[----:B------:R-:W3:Y:S02]  /*35c40*/  @!P1 SYNCS.PHASECHK.TRANS64 P1, [R3+URZ+0x33450], R6 ;  /* 0x03345006030095a7 */ /* 0x000ee4000802007f */
[----:B---3--:R-:W-:Y:S05]  /*35c50*/  @!P1 BRA `(.L_x_6790) ;  /* 0xfffffffc00f09947 */ /* 0x008fea000383ffff */
[----:B------:R-:W-:Y:S05]  /*35c60*/  BRA `(.L_x_6789) ;  /* 0xfffffee800b87947 */ /* 0x000fea000383ffff */
.L_x_6794:
        /* <DEDUP_REMOVED lines=11> */
[----:B-----5:R-:W-:Y:S01]  /*35d20*/  IMAD.MOV.U32 R12, RZ, RZ, R0 ;  /* 0x000000ffff0c7224 */ /* 0x020fe200078e0000 */
[----:B------:R-:W-:-:S02]  /*35d30*/  SEL R26, R11, R128, P0 ;  /* 0x000000800b1a7207 */ /* 0x000fc40000000000 */
[----:B------:R-:W-:Y:S01]  /*35d40*/  SEL R27, R128, R11, P0 ;  /* 0x0000000b801b7207 */ /* 0x000fe20000000000 */
[----:B------:R-:W-:Y:S01]  /*35d50*/  IMAD.MOV.U32 R11, RZ, RZ, 0x1c1f ;  /* 0x00001c1fff0b7424 */ /* 0x000fe200078e00ff */
[----:B------:R-:W-:Y:S01]  /*35d60*/  SEL R46, R15, R46, P0 ;  /* 0x0000002e0f2e7207 */ /* 0x000fe20000000000 */
[----:B------:R-:W-:Y:S01]  /*35d70*/  IMAD.MOV.U32 R15, RZ, RZ, -0x1 ;  /* 0xffffffffff0f7424 */ /* 0x000fe200078e00ff */
[----:B------:R-:W-:Y:S01]  /*35d80*/  SEL R4, R3, R123, P0 ;  /* 0x0000007b03047207 */ /* 0x000fe20000000000 */
[----:B------:R-:W-:Y:S01]  /*35d90*/  IMAD.MOV.U32 R128, RZ, RZ, RZ ;  /* 0x000000ffff807224 */ /* 0x000fe200078e00ff */
[----:B------:R-:W-:Y:S02]  /*35da0*/  SEL R147, R123, R3, P0 ;  /* 0x000000037b937207 */ /* 0x000fe40000000000 */
[----:B------:R-:W-:Y:S02]  /*35db0*/  SEL R3, R14, R133, P0 ;  /* 0x000000850e037207 */ /* 0x000fe40000000000 */
[----:B------:R-:W-:-:S07]  /*35dc0*/  SEL R133, R133, R14, P0 ;  /* 0x0000000e85857207 */ /* 0x000fce0000000000 */
[----:B0--3--:R-:W-:Y:S05]  /*35dd0*/  WARPSYNC.COLLECTIVE R15, `(.L_x_7019) ;  /* 0x000000000f087348 */ /* 0x009fea0003c00000 */
[----:B------:R1:W2:Y:S02]  /*35de0*/  SHFL.IDX P6, R14, R13, R12, R11 ;  /* 0x0000000c0d0e7389 */ /* 0x0002a400000c000b */
[----:B0123--:R-:W-:Y:S01]  /*35df0*/  ENDCOLLECTIVE ;  /* 0x000000000000791b */ /* 0x00ffe20003800000 */
.L_x_7019:
        /* <DEDUP_REMOVED lines=9> */
[----:B------:R-:W-:Y:S02]  /*35e90*/  LOP3.LUT R121, R0, 0x2, RZ, 0x3c, !PT ;  /* 0x0000000200797812 */ /* 0x000fe400078e3cff */
[----:B------:R-:W-:Y:S02]  /*35ea0*/  SEL R123, R48, R132, P0 ;  /* 0x00000084307b7207 */ /* 0x000fe40000000000 */
[----:B------:R-:W-:Y:S01]  /*35eb0*/  SEL R144, R132, R48, P0 ;  /* 0x0000003084907207 */ /* 0x000fe20000000000 */
[----:B------:R-:W-:Y:S01]  /*35ec0*/  IMAD.MOV.U32 R110, RZ, RZ, R14 ;  /* 0x000000ffff6e7224 */ /* 0x000fe200078e000e */
[----:B------:R-:W-:-:S07]  /*35ed0*/  SEL R75, R79, R89, P0 ;  /* 0x000000594f4b7207 */ /* 0x000fce0000000000 */
[----:B------:R-:W-:Y:S05]  /*35ee0*/  WARPSYNC.COLLECTIVE R15, `(.L_x_7020) ;  /* 0x000000000f087348 */ /* 0x000fea0003c00000 */
[----:B------:R0:W1:Y:S02]  /*35ef0*/  SHFL.IDX P6, R14, R13, R12, R11 ;  /* 0x0000000c0d0e7389 */ /* 0x00006400000c000b */
[----:B01----:R-:W-:Y:S01]  /*35f00*/  ENDCOLLECTIVE ;  /* 0x000000000000791b */ /* 0x003fe20003800000 */
.L_x_7020:
        /* <DEDUP_REMOVED lines=19> */
.L_x_7021:
        /* <DEDUP_REMOVED lines=18> */
.L_x_7022:
        /* <DEDUP_REMOVED lines=19> */
.L_x_7023:
        /* <DEDUP_REMOVED lines=18> */
.L_x_7024:
        /* <DEDUP_REMOVED lines=17> */
.L_x_7025:
[----:B------:R-:W-:Y:S02]  /*364c0*/  IMAD.MOV.U32 R13, RZ, RZ, R147 ;  /* 0x000000ffff0d7224 */ /* 0x000fe400078e0093 */
[----:B------:R-:W-:-:S07]  /*364d0*/  IMAD.MOV.U32 R86, RZ, RZ, R14 ;  /* 0x000000ffff567224 */ /* 0x000fce00078e000e */
[----:B------:R-:W-:Y:S05]  /*364e0*/  WARPSYNC.COLLECTIVE R15, `(.L_x_7026) ;  /* 0x000000000f087348 */ /* 0x000fea0003c00000 */
[----:B------:R0:W1:Y:S02]  /*364f0*/  SHFL.IDX P6, R14, R13, R12, R11 ;  /* 0x0000000c0d0e7389 */ /* 0x00006400000c000b */
[----:B01----:R-:W-:Y:S01]  /*36500*/  ENDCOLLECTIVE ;  /* 0x000000000000791b */ /* 0x003fe20003800000 */
.L_x_7026:
        /* <DEDUP_REMOVED lines=8> */
.L_x_7027:
[----:B------:R-:W-:Y:S02]  /*36590*/  SEL R113, R115, R92, P0 ;  /* 0x0000005c73717207 */ /* 0x000fe40000000000 */
[----:B------:R-:W-:Y:S01]  /*365a0*/  SEL R115, R92, R115, P0 ;  /* 0x000000735c737207 */ /* 0x000fe20000000000 */
[----:B------:R-:W-:Y:S02]  /*365b0*/  IMAD.MOV.U32 R13, RZ, RZ, R119 ;  /* 0x000000ffff0d7224 */ /* 0x000fe400078e0077 */
[----:B------:R-:W-:-:S07]  /*365c0*/  IMAD.MOV.U32 R118, RZ, RZ, R14 ;  /* 0x000000ffff767224 */ /* 0x000fce00078e000e */
[----:B------:R-:W-:Y:S05]  /*365d0*/  WARPSYNC.COLLECTIVE R15, `(.L_x_7028) ;  /* 0x000000000f087348 */ /* 0x000fea0003c00000 */
[----:B------:R0:W1:Y:S02]  /*365e0*/  SHFL.IDX P6, R14, R13, R12, R11 ;  /* 0x0000000c0d0e7389 */ /* 0x00006400000c000b */
[----:B01----:R-:W-:Y:S01]  /*365f0*/  ENDCOLLECTIVE ;  /* 0x000000000000791b */ /* 0x003fe20003800000 */
.L_x_7028:
[----:B------:R-:W-:Y:S01]  /*36600*/  MOV R13, R143 ;  /* 0x0000008f000d7202 */ /* 0x000fe20000000f00 */
[----:B------:R-:W-:Y:S02]  /*36610*/  IMAD.MOV.U32 R12, RZ, RZ, R121 ;  /* 0x000000ffff0c7224 */ /* 0x000fe400078e0079 */
[----:B------:R-:W-:-:S07]  /*36620*/  IMAD.MOV.U32 R119, RZ, RZ, R14 ;  /* 0x000000ffff777224 */ /* 0x000fce00078e000e */
[----:B------:R-:W-:Y:S05]  /*36630*/  WARPSYNC.COLLECTIVE R15, `(.L_x_7029) ;  /* 0x000000000f087348 */ /* 0x000fea0003c00000 */
[----:B------:R0:W1:Y:S02]  /*36640*/  SHFL.IDX P6, R14, R13, R12, R11 ;  /* 0x0000000c0d0e7389 */ /* 0x00006400000c000b */
[----:B01----:R-:W-:Y:S01]  /*36650*/  ENDCOLLECTIVE ;  /* 0x000000000000791b */ /* 0x003fe20003800000 */
.L_x_7029:
[----:B------:R-:W-:Y:S02]  /*36660*/  IMAD.MOV.U32 R13, RZ, RZ, R146 ;  /* 0x000000ffff0d7224 */ /* 0x000fe400078e0092 */
[----:B------:R-:W-:-:S07]  /*36670*/  IMAD.MOV.U32 R84, RZ, RZ, R14 ;  /* 0x000000ffff547224 */ /* 0x000fce00078e000e */
[----:B------:R-:W-:Y:S05]  /*36680*/  WARPSYNC.COLLECTIVE R15, `(.L_x_7030) ;  /* 0x000000000f087348 */ /* 0x000fea0003c00000 */
[----:B------:R0:W1:Y:S02]  /*36690*/  SHFL.IDX P6, R14, R13, R12, R11 ;  /* 0x0000000c0d0e7389 */ /* 0x00006400000c000b */
[----:B01----:R-:W-:Y:S01]  /*366a0*/  ENDCOLLECTIVE ;  /* 0x000000000000791b */ /* 0x003fe20003800000 */
.L_x_7030:
        /* <DEDUP_REMOVED lines=8> */
.L_x_7031:
[----:B------:R-:W-:Y:S02]  /*36730*/  SEL R117, R119, R88, P0 ;  /* 0x0000005877757207 */ /* 0x000fe40000000000 */
[----:B------:R-:W-:Y:S01]  /*36740*/  SEL R119, R88, R119, P0 ;  /* 0x0000007758777207 */ /* 0x000fe20000000000 */
[----:B------:R-:W-:Y:S02]  /*36750*/  IMAD.MOV.U32 R13, RZ, RZ, R123 ;  /* 0x000000ffff0d7224 */ /* 0x000fe400078e007b */
[----:B------:R-:W-:-:S07]  /*36760*/  IMAD.MOV.U32 R122, RZ, RZ, R14 ;  /* 0x000000ffff7a7224 */ /* 0x000fce00078e000e */
[----:B------:R-:W-:Y:S05]  /*36770*/  WARPSYNC.COLLECTIVE R15, `(.L_x_7032) ;  /* 0x000000000f087348 */ /* 0x000fea0003c00000 */
[----:B------:R0:W1:Y:S02]  /*36780*/  SHFL.IDX P6, R14, R13, R12, R11 ;  /* 0x0000000c0d0e7389 */ /* 0x00006400000c000b */
[----:B01----:R-:W-:Y:S01]  /*36790*/  ENDCOLLECTIVE ;  /* 0x000000000000791b */ /* 0x003fe20003800000 */
.L_x_7032:
[----:B------:R-:W-:Y:S01]  /*367a0*/  IMAD.MOV.U32 R13, RZ, RZ, R132 ;  /* 0x000000ffff0d7224 */ /* 0x000fe200078e0084 */
[----:B------:R-:W-:Y:S01]  /*367b0*/  MOV R12, R121 ;  /* 0x00000079000c7202 */ /* 0x000fe20000000f00 */
[----:B------:R-:W-:-:S07]  /*367c0*/  IMAD.MOV.U32 R123, RZ, RZ, R14 ;  /* 0x000000ffff7b7224 */ /* 0x000fce00078e000e */
[----:B------:R-:W-:Y:S05]  /*367d0*/  WARPSYNC.COLLECTIVE R15, `(.L_x_7033) ;  /* 0x000000000f087348 */ /* 0x000fea0003c00000 */
[----:B------:R0:W1:Y:S02]  /*367e0*/  SHFL.IDX P6, R14, R13, R12, R11 ;  /* 0x0000000c0d0e7389 */ /* 0x00006400000c000b */
[----:B01----:R-:W-:Y:S01]  /*367f0*/  ENDCOLLECTIVE ;  /* 0x000000000000791b */ /* 0x003fe20003800000 */
.L_x_7033:
[----:B------:R-:W-:Y:S02]  /*36800*/  IMAD.MOV.U32 R13, RZ, RZ, R144 ;  /* 0x000000ffff0d7224 */ /* 0x000fe400078e0090 */
[----:B------:R-:W-:-:S07]  /*36810*/  IMAD.MOV.U32 R76, RZ, RZ, R14 ;  /* 0x000000ffff4c7224 */ /* 0x000fce00078e000e */
[----:B------:R-:W-:Y:S05]  /*36820*/  WARPSYNC.COLLECTIVE R15, `(.L_x_7034) ;  /* 0x000000000f087348 */ /* 0x000fea0003c00000 */
[----:B------:R0:W1:Y:S02]  /*36830*/  SHFL.IDX P6, R14, R13, R12, R11 ;  /* 0x0000000c0d0e7389 */ /* 0x00006400000c000b */
[----:B01----:R-:W-:Y:S01]  /*36840*/  ENDCOLLECTIVE ;  /* 0x000000000000791b */ /* 0x003fe20003800000 */
.L_x_7034:
        /* <DEDUP_REMOVED lines=8> */
.L_x_7035:
[----:B------:R-:W-:Y:S02]  /*368d0*/  IMAD.MOV.U32 R13, RZ, RZ, R3 ;  /* 0x000000ffff0d7224 */ /* 0x000fe400078e0003 */
[----:B------:R-:W-:-:S07]  /*368e0*/  IMAD.MOV.U32 R5, RZ, RZ, R14 ;  /* 0x000000ffff057224 */ /* 0x000fce00078e000e */
[----:B------:R-:W-:Y:S05]  /*368f0*/  WARPSYNC.COLLECTIVE R15, `(.L_x_7036) ;  /* 0x000000000f087348 */ /* 0x000fea0003c00000 */
[----:B------:R0:W1:Y:S02]  /*36900*/  SHFL.IDX P6, R14, R13, R12, R11 ;  /* 0x0000000c0d0e7389 */ /* 0x00006400000c000b */
[----:B01----:R-:W-:Y:S01]  /*36910*/  ENDCOLLECTIVE ;  /* 0x000000000000791b */ /* 0x003fe20003800000 */
.L_x_7036:
[----:B------:R-:W-:Y:S02]  /*36920*/  IMAD.MOV.U32 R13, RZ, RZ, R6 ;  /* 0x000000ffff0d7224 */ /* 0x000fe400078e0006 */
[----:B------:R-:W-:Y:S02]  /*36930*/  IMAD.MOV.U32 R12, RZ, RZ, R121 ;  /* 0x000000ffff0c7224 */ /* 0x000fe400078e0079 */
[----:B------:R-:W-:-:S07]  /*36940*/  IMAD.MOV.U32 R3, RZ, RZ, R14 ;  /* 0x000000ffff037224 */ /* 0x000fce00078e000e */
[----:B------:R-:W-:Y:S05]  /*36950*/  WARPSYNC.COLLECTIVE R15, `(.L_x_7037) ;  /* 0x000000000f087348 */ /* 0x000fea0003c00000 */
[----:B------:R0:W1:Y:S02]  /*36960*/  SHFL.IDX P6, R14, R13, R12, R11 ;  /* 0x0000000c0d0e7389 */ /* 0x00006400000c000b */
[----:B01----:R-:W-:Y:S01]  /*36970*/  ENDCOLLECTIVE ;  /* 0x000000000000791b */ /* 0x003fe20003800000 */
.L_x_7037:
[----:B------:R-:W-:Y:S01]  /*36980*/  IMAD.MOV.U32 R13, RZ, RZ, R133 ;  /* 0x000000ffff0d7224 */ /* 0x000fe200078e0085 */
[----:B------:R-:W-:-:S07]  /*36990*/  MOV R6, R14 ;  /* 0x0000000e00067202 */ /* 0x000fce0000000f00 */
[----:B------:R-:W-:Y:S05]  /*369a0*/  WARPSYNC.COLLECTIVE R15, `(.L_x_7038) ;  /* 0x000000000f087348 */ /* 0x000fea0003c00000 */
[----:B------:R0:W1:Y:S02]  /*369b0*/  SHFL.IDX P6, R14, R13, R12, R11 ;  /* 0x0000000c0d0e7389 */ /* 0x00006400000c000b */
[----:B01----:R-:W-:Y:S01]  /*369c0*/  ENDCOLLECTIVE ;  /* 0x000000000000791b */ /* 0x003fe20003800000 */
.L_x_7038:
[----:B------:R-:W-:Y:S02]  /*369d0*/  IMAD.MOV.U32 R13, RZ, RZ, R106 ;  /* 0x000000ffff0d7224 */ /* 0x000fe400078e006a */
[----:B------:R-:W-:Y:S02]  /*369e0*/  IMAD.MOV.U32 R12, RZ, RZ, R0 ;  /* 0x000000ffff0c7224 */ /* 0x000fe400078e0000 */
[----:B------:R-:W-:-:S07]  /*369f0*/  IMAD.MOV.U32 R4, RZ, RZ, R14 ;  /* 0x000000ffff047224 */ /* 0x000fce00078e000e */
[----:B------:R-:W-:Y:S05]  /*36a00*/  WARPSYNC.COLLECTIVE R15, `(.L_x_7039) ;  /* 0x000000000f087348 */ /* 0x000fea0003c00000 */
[----:B------:R0:W1:Y:S02]  /*36a10*/  SHFL.IDX P6, R14, R13, R12, R11 ;  /* 0x0000000c0d0e7389 */ /* 0x00006400000c000b */
[----:B01----:R-:W-:Y:S01]  /*36a20*/  ENDCOLLECTIVE ;  /* 0x000000000000791b */ /* 0x003fe20003800000 */
.L_x_7039:
        /* <DEDUP_REMOVED lines=9> */
.L_x_7040:
[----:B------:R-:W-:Y:S02]  /*36ac0*/  IMAD.MOV.U32 R13, RZ, RZ, R10 ;  /* 0x000000ffff0d7224 */ /* 0x000fe400078e000a */
[----:B------:R-:W-:Y:S02]  /*36ad0*/  IMAD.MOV.U32 R12, RZ, RZ, R121 ;  /* 0x000000ffff0c7224 */ /* 0x000fe400078e0079 */
[----:B------:R-:W-:-:S07]  /*36ae0*/  IMAD.MOV.U32 R7, RZ, RZ, R14 ;  /* 0x000000ffff077224 */ /* 0x000fce00078e000e */
[----:B------:R-:W-:Y:S05]  /*36af0*/  WARPSYNC.COLLECTIVE R15, `(.L_x_7041) ;  /* 0x000000000f087348 */ /* 0x000fea0003c00000 */
[----:B------:R0:W1:Y:S02]  /*36b00*/  SHFL.IDX P6, R14, R13, R12, R11 ;  /* 0x0000000c0d0e7389 */ /* 0x00006400000c000b */
[----:B01----:R-:W-:Y:S01]  /*36b10*/  ENDCOLLECTIVE ;  /* 0x000000000000791b */ /* 0x003fe20003800000 */
.L_x_7041:
[----:B------:R-:W-:Y:S01]  /*36b20*/  MOV R13, R8 ;  /* 0x00000008000d7202 */ /* 0x000fe20000000f00 */
[----:B------:R-:W-:-:S07]  /*36b30*/  IMAD.MOV.U32 R10, RZ, RZ, R14 ;  /* 0x000000ffff0a7224 */ /* 0x000fce00078e000e */
[----:B------:R-:W-:Y:S05]  /*36b40*/  WARPSYNC.COLLECTIVE R15, `(.L_x_7042) ;  /* 0x000000000f087348 */ /* 0x000fea0003c00000 */
[----:B------:R0:W1:Y:S02]  /*36b50*/  SHFL.IDX P6, R14, R13, R12, R11 ;  /* 0x0000000c0d0e7389 */ /* 0x00006400000c000b */
[----:B01----:R-:W-:Y:S01]  /*36b60*/  ENDCOLLECTIVE ;  /* 0x000000000000791b */ /* 0x003fe20003800000 */
.L_x_7042:
[----:B------:R-:W-:Y:S02]  /*36b70*/  IMAD.MOV.U32 R13, RZ, RZ, R24 ;  /* 0x000000ffff0d7224 */ /* 0x000fe400078e0018 */
[----:B------:R-:W-:Y:S02]  /*36b80*/  IMAD.MOV.U32 R12, RZ, RZ, R0 ;  /* 0x000000ffff0c7224 */ /* 0x000fe400078e0000 */
[----:B------:R-:W-:-:S07]  /*36b90*/  IMAD.MOV.U32 R8, RZ, RZ, R14 ;  /* 0x000000ffff087224 */ /* 0x000fce00078e000e */
[----:B------:R-:W-:Y:S05]  /*36ba0*/  WARPSYNC.COLLECTIVE R15, `(.L_x_7043) ;  /* 0x000000000f087348 */ /* 0x000fea0003c00000 */
[----:B------:R0:W1:Y:S02]  /*36bb0*/  SHFL.IDX P6, R14, R13, R12, R11 ;  /* 0x0000000c0d0e7389 */ /* 0x00006400000c000b */
[----:B01----:R-:W-:Y:S01]  /*36bc0*/  ENDCOLLECTIVE ;  /* 0x000000000000791b */ /* 0x003fe20003800000 */
.L_x_7043:
        /* <DEDUP_REMOVED lines=9> */
.L_x_7044:
[----:B------:R-:W-:Y:S02]  /*36c60*/  IMAD.MOV.U32 R13, RZ, RZ, R25 ;  /* 0x000000ffff0d7224 */ /* 0x000fe400078e0019 */
[----:B------:R-:W-:Y:S02]  /*36c70*/  IMAD.MOV.U32 R12, RZ, RZ, R121 ;  /* 0x000000ffff0c7224 */ /* 0x000fe400078e0079 */
[----:B------:R-:W-:-:S07]  /*36c80*/  IMAD.MOV.U32 R20, RZ, RZ, R14 ;  /* 0x000000ffff147224 */ /* 0x000fce00078e000e */
[----:B------:R-:W-:Y:S05]  /*36c90*/  WARPSYNC.COLLECTIVE R15, `(.L_x_7045) ;  /* 0x000000000f087348 */ /* 0x000fea0003c00000 */
[----:B------:R0:W1:Y:S02]  /*36ca0*/  SHFL.IDX P6, R14, R13, R12, R11 ;  /* 0x0000000c0d0e7389 */ /* 0x00006400000c000b */
[----:B01----:R-:W-:Y:S01]  /*36cb0*/  ENDCOLLECTIVE ;  /* 0x000000000000791b */ /* 0x003fe20003800000 */
.L_x_7045:
[----:B------:R-:W-:Y:S02]  /*36cc0*/  IMAD.MOV.U32 R13, RZ, RZ, R21 ;  /* 0x000000ffff0d7224 */ /* 0x000fe400078e0015 */
[----:B------:R-:W-:-:S07]  /*36cd0*/  IMAD.MOV.U32 R25, RZ, RZ, R14 ;  /* 0x000000ffff197224 */ /* 0x000fce00078e000e */
[----:B------:R-:W-:Y:S05]  /*36ce0*/  WARPSYNC.COLLECTIVE R15, `(.L_x_7046) ;  /* 0x000000000f087348 */ /* 0x000fea0003c00000 */
[----:B------:R0:W1:Y:S02]  /*36cf0*/  SHFL.IDX P6, R14, R13, R12, R11 ;  /* 0x0000000c0d0e7389 */ /* 0x00006400000c000b */
[----:B01----:R-:W-:Y:S01]  /*36d00*/  ENDCOLLECTIVE ;  /* 0x000000000000791b */ /* 0x003fe20003800000 */
.L_x_7046:
[----:B------:R-:W-:Y:S02]  /*36d10*/  IMAD.MOV.U32 R13, RZ, RZ, R28 ;  /* 0x000000ffff0d7224 */ /* 0x000fe400078e001c */
[----:B------:R-:W-:Y:S01]  /*36d20*/  IMAD.MOV.U32 R12, RZ, RZ, R0 ;  /* 0x000000ffff0c7224 */ /* 0x000fe200078e0000 */
[----:B------:R-:W-:-:S07]  /*36d30*/  MOV R21, R14 ;  /* 0x0000000e00157202 */ /* 0x000fce0000000f00 */
[----:B------:R-:W-:Y:S05]  /*36d40*/  WARPSYNC.COLLECTIVE R15, `(.L_x_7047) ;  /* 0x000000000f087348 */ /* 0x000fea0003c00000 */
[----:B------:R0:W1:Y:S02]  /*36d50*/  SHFL.IDX P6, R14, R13, R12, R11 ;  /* 0x0000000c0d0e7389 */ /* 0x00006400000c000b */
[----:B01----:R-:W-:Y:S01]  /*36d60*/  ENDCOLLECTIVE ;  /* 0x000000000000791b */ /* 0x003fe20003800000 */
.L_x_7047:
        /* <DEDUP_REMOVED lines=9> */
.L_x_7048:
[----:B------:R-:W-:Y:S02]  /*36e00*/  IMAD.MOV.U32 R13, RZ, RZ, R32 ;  /* 0x000000ffff0d7224 */ /* 0x000fe400078e0020 */
[----:B------:R-:W-:Y:S02]  /*36e10*/  IMAD.MOV.U32 R12, RZ, RZ, R121 ;  /* 0x000000ffff0c7224 */ /* 0x000fe400078e0079 */
[----:B------:R-:W-:-:S07]  /*36e20*/  IMAD.MOV.U32 R26, RZ, RZ, R14 ;  /* 0x000000ffff1a7224 */ /* 0x000fce00078e000e */
[----:B------:R-:W-:Y:S05]  /*36e30*/  WARPSYNC.COLLECTIVE R15, `(.L_x_7049) ;  /* 0x000000000f087348 */ /* 0x000fea0003c00000 */
[----:B------:R0:W1:Y:S02]  /*36e40*/  SHFL.IDX P6, R14, R13, R12, R11 ;  /* 0x0000000c0d0e7389 */ /* 0x00006400000c000b */
[----:B01----:R-:W-:Y:S01]  /*36e50*/  ENDCOLLECTIVE ;  /* 0x000000000000791b */ /* 0x003fe20003800000 */
.L_x_7049:
[----:B------:R-:W-:Y:S02]  /*36e60*/  IMAD.MOV.U32 R13, RZ, RZ, R27 ;  /* 0x000000ffff0d7224 */ /* 0x000fe400078e001b */
[----:B------:R-:W-:-:S07]  /*36e70*/  IMAD.MOV.U32 R32, RZ, RZ, R14 ;  /* 0x000000ffff207224 */ /* 0x000fce00078e000e */
[----:B------:R-:W-:Y:S05]  /*36e80*/  WARPSYNC.COLLECTIVE R15, `(.L_x_7050) ;  /* 0x000000000f087348 */ /* 0x000fea0003c00000 */
[----:B------:R0:W1:Y:S02]  /*36e90*/  SHFL.IDX P6, R14, R13, R12, R11 ;  /* 0x0000000c0d0e7389 */ /* 0x00006400000c000b */
[----:B01----:R-:W-:Y:S01]  /*36ea0*/  ENDCOLLECTIVE ;  /* 0x000000000000791b */ /* 0x003fe20003800000 */
.L_x_7050:
[----:B------:R-:W-:Y:S01]  /*36eb0*/  MOV R13, R35 ;  /* 0x00000023000d7202 */ /* 0x000fe20000000f00 */
[----:B------:R-:W-:Y:S02]  /*36ec0*/  IMAD.MOV.U32 R12, RZ, RZ, R0 ;  /* 0x000000ffff0c7224 */ /* 0x000fe400078e0000 */
[----:B------:R-:W-:-:S07]  /*36ed0*/  IMAD.MOV.U32 R27, RZ, RZ, R14 ;  /* 0x000000ffff1b7224 */ /* 0x000fce00078e000e */
[----:B------:R-:W-:Y:S05]  /*36ee0*/  WARPSYNC.COLLECTIVE R15, `(.L_x_7051) ;  /* 0x000000000f087348 */ /* 0x000fea0003c00000 */
[----:B------:R0:W1:Y:S02]  /*36ef0*/  SHFL.IDX P6, R14, R13, R12, R11 ;  /* 0x0000000c0d0e7389 */ /* 0x00006400000c000b */
[----:B01----:R-:W-:Y:S01]  /*36f00*/  ENDCOLLECTIVE ;  /* 0x000000000000791b */ /* 0x003fe20003800000 */
.L_x_7051:
        /* <DEDUP_REMOVED lines=9> */
.L_x_7052:
[----:B------:R-:W-:Y:S02]  /*36fa0*/  IMAD.MOV.U32 R13, RZ, RZ, R52 ;  /* 0x000000ffff0d7224 */ /* 0x000fe400078e0034 */
[----:B------:R-:W-:Y:S02]  /*36fb0*/  IMAD.MOV.U32 R12, RZ, RZ, R121 ;  /* 0x000000ffff0c7224 */ /* 0x000fe400078e0079 */
[----:B------:R-:W-:-:S07]  /*36fc0*/  IMAD.MOV.U32 R33, RZ, RZ, R14 ;  /* 0x000000ffff217224 */ /* 0x000fce00078e000e */
[----:B------:R-:W-:Y:S05]  /*36fd0*/  WARPSYNC.COLLECTIVE R15, `(.L_x_7053) ;  /* 0x000000000f087348 */ /* 0x000fea0003c00000 */
[----:B------:R0:W1:Y:S02]  /*36fe0*/  SHFL.IDX P6, R14, R13, R12, R11 ;  /* 0x0000000c0d0e7389 */ /* 0x00006400000c000b */
[----:B01----:R-:W-:Y:S01]  /*36ff0*/  ENDCOLLECTIVE ;  /* 0x000000000000791b */ /* 0x003fe20003800000 */
.L_x_7053:
[----:B------:R-:W-:Y:S02]  /*37000*/  IMAD.MOV.U32 R13, RZ, RZ, R34 ;  /* 0x000000ffff0d7224 */ /* 0x000fe400078e0022 */
[----:B------:R-:W-:-:S07]  /*37010*/  IMAD.MOV.U32 R52, RZ, RZ, R14 ;  /* 0x000000ffff347224 */ /* 0x000fce00078e000e */
[----:B------:R-:W-:Y:S05]  /*37020*/  WARPSYNC.COLLECTIVE R15, `(.L_x_7054) ;  /* 0x000000000f087348 */ /* 0x000fea0003c00000 */
[----:B------:R0:W1:Y:S02]  /*37030*/  SHFL.IDX P6, R14, R13, R12, R11 ;  /* 0x0000000c0d0e7389 */ /* 0x00006400000c000b */
[----:B01----:R-:W-:Y:S01]  /*37040*/  ENDCOLLECTIVE ;  /* 0x000000000000791b */ /* 0x003fe20003800000 */
.L_x_7054:
[----:B------:R-:W-:Y:S01]  /*37050*/  IMAD.MOV.U32 R13, RZ, RZ, R55 ;  /* 0x000000ffff0d7224 */ /* 0x000fe200078e0037 */
[----:B------:R-:W-:Y:S01]  /*37060*/  MOV R12, R0 ;  /* 0x00000000000c7202 */ /* 0x000fe20000000f00 */
[----:B------:R-:W-:-:S07]  /*37070*/  IMAD.MOV.U32 R34, RZ, RZ, R14 ;  /* 0x000000ffff227224 */ /* 0x000fce00078e000e */
[----:B------:R-:W-:Y:S05]  /*37080*/  WARPSYNC.COLLECTIVE R15, `(.L_x_7055) ;  /* 0x000000000f087348 */ /* 0x000fea0003c00000 */
[----:B------:R0:W1:Y:S02]  /*37090*/  SHFL.IDX P6, R14, R13, R12, R11 ;  /* 0x0000000c0d0e7389 */ /* 0x00006400000c000b */
[----:B01----:R-:W-:Y:S01]  /*370a0*/  ENDCOLLECTIVE ;  /* 0x000000000000791b */ /* 0x003fe20003800000 */
.L_x_7055:
        /* <DEDUP_REMOVED lines=9> */
.L_x_7056:
[----:B------:R-:W-:Y:S02]  /*37140*/  IMAD.MOV.U32 R13, RZ, RZ, R56 ;  /* 0x000000ffff0d7224 */ /* 0x000fe400078e0038 */
[----:B------:R-:W-:Y:S02]  /*37150*/  IMAD.MOV.U32 R12, RZ, RZ, R121 ;  /* 0x000000ffff0c7224 */ /* 0x000fe400078e0079 */
[----:B------:R-:W-:-:S07]  /*37160*/  IMAD.MOV.U32 R53, RZ, RZ, R14 ;  /* 0x000000ffff357224 */ /* 0x000fce00078e000e */
[----:B------:R-:W-:Y:S05]  /*37170*/  WARPSYNC.COLLECTIVE R15, `(.L_x_7057) ;  /* 0x000000000f087348 */ /* 0x000fea0003c00000 */
[----:B------:R0:W1:Y:S02]  /*37180*/  SHFL.IDX P6, R14, R13, R12, R11 ;  /* 0x0000000c0d0e7389 */ /* 0x00006400000c000b */
[----:B01----:R-:W-:Y:S01]  /*37190*/  ENDCOLLECTIVE ;  /* 0x000000000000791b */ /* 0x003fe20003800000 */
.L_x_7057:
[----:B------:R-:W-:Y:S02]  /*371a0*/  IMAD.MOV.U32 R13, RZ, RZ, R54 ;  /* 0x000000ffff0d7224 */ /* 0x000fe400078e0036 */
[----:B------:R-:W-:-:S07]  /*371b0*/  IMAD.MOV.U32 R56, RZ, RZ, R14 ;  /* 0x000000ffff387224 */ /* 0x000fce00078e000e */
[----:B------:R-:W-:Y:S05]  /*371c0*/  WARPSYNC.COLLECTIVE R15, `(.L_x_7058) ;  /* 0x000000000f087348 */ /* 0x000fea0003c00000 */
[----:B------:R0:W1:Y:S02]  /*371d0*/  SHFL.IDX P6, R14, R13, R12, R11 ;  /* 0x0000000c0d0e7389 */ /* 0x00006400000c000b */
[----:B01----:R-:W-:Y:S01]  /*371e0*/  ENDCOLLECTIVE ;  /* 0x000000000000791b */ /* 0x003fe20003800000 */
.L_x_7058:
[----:B------:R-:W-:Y:S02]  /*371f0*/  IMAD.MOV.U32 R13, RZ, RZ, R59 ;  /* 0x000000ffff0d7224 */ /* 0x000fe400078e003b */
[----:B------:R-:W-:Y:S02]  /*37200*/  IMAD.MOV.U32 R12, RZ, RZ, R0 ;  /* 0x000000ffff0c7224 */ /* 0x000fe400078e0000 */
[----:B------:R-:W-:-:S07]  /*37210*/  IMAD.MOV.U32 R54, RZ, RZ, R14 ;  /* 0x000000ffff367224 */ /* 0x000fce00078e000e */
[----:B------:R-:W-:Y:S05]  /*37220*/  WARPSYNC.COLLECTIVE R15, `(.L_x_7059) ;  /* 0x000000000f087348 */ /* 0x000fea0003c00000 */
[----:B------:R0:W1:Y:S02]  /*37230*/  SHFL.IDX P6, R14, R13, R12, R11 ;  /* 0x0000000c0d0e7389 */ /* 0x00006400000c000b */
[----:B01----:R-:W-:Y:S01]  /*37240*/  ENDCOLLECTIVE ;  /* 0x000000000000791b */ /* 0x003fe20003800000 */
.L_x_7059:
        /* <DEDUP_REMOVED lines=9> */
.L_x_7060:
[----:B------:R-:W-:Y:S02]  /*372e0*/  IMAD.MOV.U32 R13, RZ, RZ, R60 ;  /* 0x000000ffff0d7224 */ /* 0x000fe400078e003c */
[----:B------:R-:W-:Y:S02]  /*372f0*/  IMAD.MOV.U32 R12, RZ, RZ, R121 ;  /* 0x000000ffff0c7224 */ /* 0x000fe400078e0079 */
[----:B------:R-:W-:-:S07]  /*37300*/  IMAD.MOV.U32 R57, RZ, RZ, R14 ;  /* 0x000000ffff397224 */ /* 0x000fce00078e000e */
[----:B------:R-:W-:Y:S05]  /*37310*/  WARPSYNC.COLLECTIVE R15, `(.L_x_7061) ;  /* 0x000000000f087348 */ /* 0x000fea0003c00000 */
[----:B------:R0:W1:Y:S02]  /*37320*/  SHFL.IDX P6, R14, R13, R12, R11 ;  /* 0x0000000c0d0e7389 */ /* 0x00006400000c000b */
[----:B01----:R-:W-:Y:S01]  /*37330*/  ENDCOLLECTIVE ;  /* 0x000000000000791b */ /* 0x003fe20003800000 */
.L_x_7061:
[----:B------:R-:W-:Y:S02]  /*37340*/  IMAD.MOV.U32 R13, RZ, RZ, R58 ;  /* 0x000000ffff0d7224 */ /* 0x000fe400078e003a */
[----:B------:R-:W-:-:S07]  /*37350*/  IMAD.MOV.U32 R60, RZ, RZ, R14 ;  /* 0x000000ffff3c7224 */ /* 0x000fce00078e000e */
[----:B------:R-:W-:Y:S05]  /*37360*/  WARPSYNC.COLLECTIVE R15, `(.L_x_7062) ;  /* 0x000000000f087348 */ /* 0x000fea0003c00000 */
[----:B------:R0:W1:Y:S02]  /*37370*/  SHFL.IDX P6, R14, R13, R12, R11 ;  /* 0x0000000c0d0e7389 */ /* 0x00006400000c000b */
[----:B01----:R-:W-:Y:S01]  /*37380*/  ENDCOLLECTIVE ;  /* 0x000000000000791b */ /* 0x003fe20003800000 */
.L_x_7062:
[----:B------:R-:W-:Y:S02]  /*37390*/  IMAD.MOV.U32 R13, RZ, RZ, R63 ;  /* 0x000000ffff0d7224 */ /* 0x000fe400078e003f */
[----:B------:R-:W-:Y:S02]  /*373a0*/  IMAD.MOV.U32 R12, RZ, RZ, R0 ;  /* 0x000000ffff0c7224 */ /* 0x000fe400078e0000 */
[----:B------:R-:W-:-:S07]  /*373b0*/  IMAD.MOV.U32 R58, RZ, RZ, R14 ;  /* 0x000000ffff3a7224 */ /* 0x000fce00078e000e */
[----:B------:R-:W-:Y:S05]  /*373c0*/  WARPSYNC.COLLECTIVE R15, `(.L_x_7063) ;  /* 0x000000000f087348 */ /* 0x000fea0003c00000 */
[----:B------:R0:W1:Y:S02]  /*373d0*/  SHFL.IDX P6, R14, R13, R12, R11 ;  /* 0x0000000c0d0e7389 */ /* 0x00006400000c000b */
[----:B01----:R-:W-:Y:S01]  /*373e0*/  ENDCOLLECTIVE ;  /* 0x000000000000791b */ /* 0x003fe20003800000 */
.L_x_7063:
        /* <DEDUP_REMOVED lines=9> */
.L_x_7064:
[----:B------:R-:W-:Y:S02]  /*37480*/  IMAD.MOV.U32 R13, RZ, RZ, R64 ;  /* 0x000000ffff0d7224 */ /* 0x000fe400078e0040 */
[----:B------:R-:W-:Y:S02]  /*37490*/  IMAD.MOV.U32 R12, RZ, RZ, R121 ;  /* 0x000000ffff0c7224 */ /* 0x000fe400078e0079 */
[----:B------:R-:W-:-:S07]  /*374a0*/  IMAD.MOV.U32 R61, RZ, RZ, R14 ;  /* 0x000000ffff3d7224 */ /* 0x000fce00078e000e */
[----:B------:R-:W-:Y:S05]  /*374b0*/  WARPSYNC.COLLECTIVE R15, `(.L_x_7065) ;  /* 0x000000000f087348 */ /* 0x000fea0003c00000 */
[----:B------:R0:W1:Y:S02]  /*374c0*/  SHFL.IDX P6, R14, R13, R12, R11 ;  /* 0x0000000c0d0e7389 */ /* 0x00006400000c000b */
[----:B01----:R-:W-:Y:S01]  /*374d0*/  ENDCOLLECTIVE ;  /* 0x000000000000791b */ /* 0x003fe20003800000 */
.L_x_7065:
[----:B------:R-:W-:Y:S02]  /*374e0*/  IMAD.MOV.U32 R13, RZ, RZ, R62 ;  /* 0x000000ffff0d7224 */ /* 0x000fe400078e003e */
[----:B------:R-:W-:-:S07]  /*374f0*/  IMAD.MOV.U32 R64, RZ, RZ, R14 ;  /* 0x000000ffff407224 */ /* 0x000fce00078e000e */
[----:B------:R-:W-:Y:S05]  /*37500*/  WARPSYNC.COLLECTIVE R15, `(.L_x_7066) ;  /* 0x000000000f087348 */ /* 0x000fea0003c00000 */
[----:B------:R0:W1:Y:S02]  /*37510*/  SHFL.IDX P6, R14, R13, R12, R11 ;  /* 0x0000000c0d0e7389 */ /* 0x00006400000c000b */
[----:B01----:R-:W-:Y:S01]  /*37520*/  ENDCOLLECTIVE ;  /* 0x000000000000791b */ /* 0x003fe20003800000 */
.L_x_7066:
[----:B------:R-:W-:Y:S02]  /*37530*/  IMAD.MOV.U32 R13, RZ, RZ, R67 ;  /* 0x000000ffff0d7224 */ /* 0x000fe400078e0043 */
[----:B------:R-:W-:Y:S02]  /*37540*/  IMAD.MOV.U32 R12, RZ, RZ, R0 ;  /* 0x000000ffff0c7224 */ /* 0x000fe400078e0000 */
[----:B------:R-:W-:-:S07]  /*37550*/  IMAD.MOV.U32 R62, RZ, RZ, R14 ;  /* 0x000000ffff3e7224 */ /* 0x000fce00078e000e */
[----:B------:R-:W-:Y:S05]  /*37560*/  WARPSYNC.COLLECTIVE R15, `(.L_x_7067) ;  /* 0x000000000f087348 */ /* 0x000fea0003c00000 */
[----:B------:R0:W1:Y:S02]  /*37570*/  SHFL.IDX P6, R14, R13, R12, R11 ;  /* 0x0000000c0d0e7389 */ /* 0x00006400000c000b */
[----:B01----:R-:W-:Y:S01]  /*37580*/  ENDCOLLECTIVE ;  /* 0x000000000000791b */ /* 0x003fe20003800000 */
.L_x_7067:
        /* <DEDUP_REMOVED lines=9> */
.L_x_7068:
[----:B------:R-:W-:Y:S02]  /*37620*/  IMAD.MOV.U32 R13, RZ, RZ, R68 ;  /* 0x000000ffff0d7224 */ /* 0x000fe400078e0044 */
[----:B------:R-:W-:Y:S01]  /*37630*/  IMAD.MOV.U32 R12, RZ, RZ, R121 ;  /* 0x000000ffff0c7224 */ /* 0x000fe200078e0079 */
[----:B------:R-:W-:-:S07]  /*37640*/  MOV R65, R14 ;  /* 0x0000000e00417202 */ /* 0x000fce0000000f00 */
[----:B------:R-:W-:Y:S05]  /*37650*/  WARPSYNC.COLLECTIVE R15, `(.L_x_7069) ;  /* 0x000000000f087348 */ /* 0x000fea0003c00000 */
[----:B------:R0:W1:Y:S02]  /*37660*/  SHFL.IDX P6, R14, R13, R12, R11 ;  /* 0x0000000c0d0e7389 */ /* 0x00006400000c000b */
[----:B01----:R-:W-:Y:S01]  /*37670*/  ENDCOLLECTIVE ;  /* 0x000000000000791b */ /* 0x003fe20003800000 */
.L_x_7069:
[----:B------:R-:W-:Y:S02]  /*37680*/  IMAD.MOV.U32 R13, RZ, RZ, R66 ;  /* 0x000000ffff0d7224 */ /* 0x000fe400078e0042 */
[----:B------:R-:W-:-:S07]  /*37690*/  IMAD.MOV.U32 R68, RZ, RZ, R14 ;  /* 0x000000ffff447224 */ /* 0x000fce00078e000e */
[----:B------:R-:W-:Y:S05]  /*376a0*/  WARPSYNC.COLLECTIVE R15, `(.L_x_7070) ;  /* 0x000000000f087348 */ /* 0x000fea0003c00000 */
[----:B------:R0:W1:Y:S02]  /*376b0*/  SHFL.IDX P6, R14, R13, R12, R11 ;  /* 0x0000000c0d0e7389 */ /* 0x00006400000c000b */
[----:B01----:R-:W-:Y:S01]  /*376c0*/  ENDCOLLECTIVE ;  /* 0x000000000000791b */ /* 0x003fe20003800000 */
.L_x_7070:
[----:B------:R-:W-:Y:S02]  /*376d0*/  IMAD.MOV.U32 R13, RZ, RZ, R71 ;  /* 0x000000ffff0d7224 */ /* 0x000fe400078e0047 */
[----:B------:R-:W-:Y:S02]  /*376e0*/  IMAD.MOV.U32 R12, RZ, RZ, R0 ;  /* 0x000000ffff0c7224 */ /* 0x000fe400078e0000 */
[----:B------:R-:W-:-:S07]  /*376f0*/  IMAD.MOV.U32 R66, RZ, RZ, R14 ;  /* 0x000000ffff427224 */ /* 0x000fce00078e000e */
[----:B------:R-:W-:Y:S05]  /*37700*/  WARPSYNC.COLLECTIVE R15, `(.L_x_7071) ;  /* 0x000000000f087348 */ /* 0x000fea0003c00000 */
[----:B------:R0:W1:Y:S02]  /*37710*/  SHFL.IDX P6, R14, R13, R12, R11 ;  /* 0x0000000c0d0e7389 */ /* 0x00006400000c000b */
[----:B01----:R-:W-:Y:S01]  /*37720*/  ENDCOLLECTIVE ;  /* 0x000000000000791b */ /* 0x003fe20003800000 */
.L_x_7071:
        /* <DEDUP_REMOVED lines=9> */
.L_x_7072:
[----:B------:R-:W-:Y:S01]  /*377c0*/  MOV R13, R72 ;  /* 0x00000048000d7202 */ /* 0x000fe20000000f00 */
[----:B------:R-:W-:Y:S02]  /*377d0*/  IMAD.MOV.U32 R12, RZ, RZ, R121 ;  /* 0x000000ffff0c7224 */ /* 0x000fe400078e0079 */
[----:B------:R-:W-:-:S07]  /*377e0*/  IMAD.MOV.U32 R69, RZ, RZ, R14 ;  /* 0x000000ffff457224 */ /* 0x000fce00078e000e */
[----:B------:R-:W-:Y:S05]  /*377f0*/  WARPSYNC.COLLECTIVE R15, `(.L_x_7073) ;  /* 0x000000000f087348 */ /* 0x000fea0003c00000 */
[----:B------:R0:W1:Y:S02]  /*37800*/  SHFL.IDX P6, R14, R13, R12, R11 ;  /* 0x0000000c0d0e7389 */ /* 0x00006400000c000b */
[----:B01----:R-:W-:Y:S01]  /*37810*/  ENDCOLLECTIVE ;  /* 0x000000000000791b */ /* 0x003fe20003800000 */
.L_x_7073:
[----:B------:R-:W-:Y:S02]  /*37820*/  IMAD.MOV.U32 R13, RZ, RZ, R70 ;  /* 0x000000ffff0d7224 */ /* 0x000fe400078e0046 */
[----:B------:R-:W-:-:S07]  /*37830*/  IMAD.MOV.U32 R72, RZ, RZ, R14 ;  /* 0x000000ffff487224 */ /* 0x000fce00078e000e */
[----:B------:R-:W-:Y:S05]  /*37840*/  WARPSYNC.COLLECTIVE R15, `(.L_x_7074) ;  /* 0x000000000f087348 */ /* 0x000fea0003c00000 */
[----:B------:R0:W1:Y:S02]  /*37850*/  SHFL.IDX P6, R14, R13, R12, R11 ;  /* 0x0000000c0d0e7389 */ /* 0x00006400000c000b */
[----:B01----:R-:W-:Y:S01]  /*37860*/  ENDCOLLECTIVE ;  /* 0x000000000000791b */ /* 0x003fe20003800000 */
.L_x_7074:
[----:B------:R-:W-:Y:S02]  /*37870*/  IMAD.MOV.U32 R13, RZ, RZ, R75 ;  /* 0x000000ffff0d7224 */ /* 0x000fe400078e004b */
[----:B------:R-:W-:Y:S02]  /*37880*/  IMAD.MOV.U32 R12, RZ, RZ, R0 ;  /* 0x000000ffff0c7224 */ /* 0x000fe400078e0000 */
[----:B------:R-:W-:-:S07]  /*37890*/  IMAD.MOV.U32 R70, RZ, RZ, R14 ;  /* 0x000000ffff467224 */ /* 0x000fce00078e000e */
[----:B------:R-:W-:Y:S05]  /*378a0*/  WARPSYNC.COLLECTIVE R15, `(.L_x_7075) ;  /* 0x000000000f087348 */ /* 0x000fea0003c00000 */
[----:B------:R0:W1:Y:S02]  /*378b0*/  SHFL.IDX P6, R14, R13, R12, R11 ;  /* 0x0000000c0d0e7389 */ /* 0x00006400000c000b */
[----:B01----:R-:W-:Y:S01]  /*378c0*/  ENDCOLLECTIVE ;  /* 0x000000000000791b */ /* 0x003fe20003800000 */
.L_x_7075:
        /* <DEDUP_REMOVED lines=9> */
.L_x_7076:
[----:B------:R-:W-:Y:S01]  /*37960*/  IMAD.MOV.U32 R13, RZ, RZ, R50 ;  /* 0x000000ffff0d7224 */ /* 0x000fe200078e0032 */
[----:B------:R-:W-:Y:S01]  /*37970*/  MOV R12, R121 ;  /* 0x00000079000c7202 */ /* 0x000fe20000000f00 */
[----:B------:R-:W-:-:S07]  /*37980*/  IMAD.MOV.U32 R73, RZ, RZ, R14 ;  /* 0x000000ffff497224 */ /* 0x000fce00078e000e */
[----:B------:R-:W-:Y:S05]  /*37990*/  WARPSYNC.COLLECTIVE R15, `(.L_x_7077) ;  /* 0x000000000f087348 */ /* 0x000fea0003c00000 */
[----:B------:R0:W1:Y:S02]  /*379a0*/  SHFL.IDX P6, R14, R13, R12, R11 ;  /* 0x0000000c0d0e7389 */ /* 0x00006400000c000b */
[----:B01----:R-:W-:Y:S01]  /*379b0*/  ENDCOLLECTIVE ;  /* 0x000000000000791b */ /* 0x003fe20003800000 */
.L_x_7077:
[----:B------:R-:W-:Y:S02]  /*379c0*/  IMAD.MOV.U32 R13, RZ, RZ, R74 ;  /* 0x000000ffff0d7224 */ /* 0x000fe400078e004a */
[----:B------:R-:W-:-:S07]  /*379d0*/  IMAD.MOV.U32 R50, RZ, RZ, R14 ;  /* 0x000000ffff327224 */ /* 0x000fce00078e000e */
[----:B------:R-:W-:Y:S05]  /*379e0*/  WARPSYNC.COLLECTIVE R15, `(.L_x_7078) ;  /* 0x000000000f087348 */ /* 0x000fea0003c00000 */
[----:B------:R0:W1:Y:S02]  /*379f0*/  SHFL.IDX P6, R14, R13, R12, R11 ;  /* 0x0000000c0d0e7389 */ /* 0x00006400000c000b */
[----:B01----:R-:W-:Y:S01]  /*37a00*/  ENDCOLLECTIVE ;  /* 0x000000000000791b */ /* 0x003fe20003800000 */
.L_x_7078:
[----:B------:R-:W-:Y:S02]  /*37a10*/  IMAD.MOV.U32 R13, RZ, RZ, R79 ;  /* 0x000000ffff0d7224 */ /* 0x000fe400078e004f */
[----:B------:R-:W-:Y:S02]  /*37a20*/  IMAD.MOV.U32 R12, RZ, RZ, R0 ;  /* 0x000000ffff0c7224 */ /* 0x000fe400078e0000 */
[----:B------:R-:W-:-:S07]  /*37a30*/  IMAD.MOV.U32 R74, RZ, RZ, R14 ;  /* 0x000000ffff4a7224 */ /* 0x000fce00078e000e */
[----:B------:R-:W-:Y:S05]  /*37a40*/  WARPSYNC.COLLECTIVE R15, `(.L_x_7079) ;  /* 0x000000000f087348 */ /* 0x000fea0003c00000 */
[----:B------:R0:W1:Y:S02]  /*37a50*/  SHFL.IDX P6, R14, R13, R12, R11 ;  /* 0x0000000c0d0e7389 */ /* 0x00006400000c000b */
[----:B01----:R-:W-:Y:S01]  /*37a60*/  ENDCOLLECTIVE ;  /* 0x000000000000791b */ /* 0x003fe20003800000 */
.L_x_7079:
        /* <DEDUP_REMOVED lines=9> */
.L_x_7080:
[----:B------:R-:W-:Y:S02]  /*37b00*/  IMAD.MOV.U32 R13, RZ, RZ, R48 ;  /* 0x000000ffff0d7224 */ /* 0x000fe400078e0030 */
[----:B------:R-:W-:Y:S02]  /*37b10*/  IMAD.MOV.U32 R12, RZ, RZ, R121 ;  /* 0x000000ffff0c7224 */ /* 0x000fe400078e0079 */
[----:B------:R-:W-:-:S07]  /*37b20*/  IMAD.MOV.U32 R77, RZ, RZ, R14 ;  /* 0x000000ffff4d7224 */ /* 0x000fce00078e000e */
[----:B------:R-:W-:Y:S05]  /*37b30*/  WARPSYNC.COLLECTIVE R15, `(.L_x_7081) ;  /* 0x000000000f087348 */ /* 0x000fea0003c00000 */
[----:B------:R0:W1:Y:S02]  /*37b40*/  SHFL.IDX P6, R14, R13, R12, R11 ;  /* 0x0000000c0d0e7389 */ /* 0x00006400000c000b */
[----:B01----:R-:W-:Y:S01]  /*37b50*/  ENDCOLLECTIVE ;  /* 0x000000000000791b */ /* 0x003fe20003800000 */
.L_x_7081:
[----:B------:R-:W-:Y:S01]  /*37b60*/  IMAD.MOV.U32 R13, RZ, RZ, R78 ;  /* 0x000000ffff0d7224 */ /* 0x000fe200078e004e */
[----:B------:R-:W-:-:S07]  /*37b70*/  MOV R48, R14 ;  /* 0x0000000e00307202 */ /* 0x000fce0000000f00 */
[----:B------:R-:W-:Y:S05]  /*37b80*/  WARPSYNC.COLLECTIVE R15, `(.L_x_7082) ;  /* 0x000000000f087348 */ /* 0x000fea0003c00000 */
[----:B------:R0:W1:Y:S02]  /*37b90*/  SHFL.IDX P6, R14, R13, R12, R11 ;  /* 0x0000000c0d0e7389 */ /* 0x00006400000c000b */
[----:B01----:R-:W-:Y:S01]  /*37ba0*/  ENDCOLLECTIVE ;  /* 0x000000000000791b */ /* 0x003fe20003800000 */
.L_x_7082:
[----:B------:R-:W-:Y:S02]  /*37bb0*/  IMAD.MOV.U32 R13, RZ, RZ, R85 ;  /* 0x000000ffff0d7224 */ /* 0x000fe400078e0055 */
[----:B------:R-:W-:Y:S02]  /*37bc0*/  IMAD.MOV.U32 R12, RZ, RZ, R0 ;  /* 0x000000ffff0c7224 */ /* 0x000fe400078e0000 */
[----:B------:R-:W-:-:S07]  /*37bd0*/  IMAD.MOV.U32 R78, RZ, RZ, R14 ;  /* 0x000000ffff4e7224 */ /* 0x000fce00078e000e */
[----:B------:R-:W-:Y:S05]  /*37be0*/  WARPSYNC.COLLECTIVE R15, `(.L_x_7083) ;  /* 0x000000000f087348 */ /* 0x000fea0003c00000 */
[----:B------:R0:W1:Y:S02]  /*37bf0*/  SHFL.IDX P6, R14, R13, R12, R11 ;  /* 0x0000000c0d0e7389 */ /* 0x00006400000c000b */
[----:B01----:R-:W-:Y:S01]  /*37c00*/  ENDCOLLECTIVE ;  /* 0x000000000000791b */ /* 0x003fe20003800000 */
.L_x_7083:
        /* <DEDUP_REMOVED lines=9> */
.L_x_7084:
[----:B------:R-:W-:Y:S02]  /*37ca0*/  IMAD.MOV.U32 R13, RZ, RZ, R46 ;  /* 0x000000ffff0d7224 */ /* 0x000fe400078e002e */
[----:B------:R-:W-:Y:S02]  /*37cb0*/  IMAD.MOV.U32 R12, RZ, RZ, R121 ;  /* 0x000000ffff0c7224 */ /* 0x000fe400078e0079 */
[----:B------:R-:W-:-:S07]  /*37cc0*/  IMAD.MOV.U32 R83, RZ, RZ, R14 ;  /* 0x000000ffff537224 */ /* 0x000fce00078e000e */
[----:B------:R-:W-:Y:S05]  /*37cd0*/  WARPSYNC.COLLECTIVE R15, `(.L_x_7085) ;  /* 0x000000000f087348 */ /* 0x000fea0003c00000 */
[----:B------:R0:W1:Y:S02]  /*37ce0*/  SHFL.IDX P6, R14, R13, R12, R11 ;  /* 0x0000000c0d0e7389 */ /* 0x00006400000c000b */
[----:B01----:R-:W-:Y:S01]  /*37cf0*/  ENDCOLLECTIVE ;  /* 0x000000000000791b */ /* 0x003fe20003800000 */
.L_x_7085:
[----:B------:R-:W-:Y:S01]  /*37d00*/  MOV R13, R51 ;  /* 0x00000033000d7202 */ /* 0x000fe20000000f00 */
[----:B------:R-:W-:-:S07]  /*37d10*/  IMAD.MOV.U32 R46, RZ, RZ, R14 ;  /* 0x000000ffff2e7224 */ /* 0x000fce00078e000e */
[----:B------:R-:W-:Y:S05]  /*37d20*/  WARPSYNC.COLLECTIVE R15, `(.L_x_7086) ;  /* 0x000000000f087348 */ /* 0x000fea0003c00000 */
[----:B------:R0:W1:Y:S02]  /*37d30*/  SHFL.IDX P6, R14, R13, R12, R11 ;  /* 0x0000000c0d0e7389 */ /* 0x00006400000c000b */
[----:B01----:R-:W-:Y:S01]  /*37d40*/  ENDCOLLECTIVE ;  /* 0x000000000000791b */ /* 0x003fe20003800000 */
.L_x_7086:
        /* <DEDUP_REMOVED lines=8> */
.L_x_7087:
[----:B------:R-:W-:Y:S02]  /*37dd0*/  IMAD.MOV.U32 R13, RZ, RZ, R87 ;  /* 0x000000ffff0d7224 */ /* 0x000fe400078e0057 */
[----:B------:R-:W-:-:S07]  /*37de0*/  IMAD.MOV.U32 R89, RZ, RZ, R14 ;  /* 0x000000ffff597224 */ /* 0x000fce00078e000e */
[----:B------:R-:W-:Y:S05]  /*37df0*/  WARPSYNC.COLLECTIVE R15, `(.L_x_7088) ;  /* 0x000000000f087348 */ /* 0x000fea0003c00000 */
[----:B------:R0:W1:Y:S02]  /*37e00*/  SHFL.IDX P6, R14, R13, R12, R11 ;  /* 0x0000000c0d0e7389 */ /* 0x00006400000c000b */
[----:B01----:R-:W-:Y:S01]  /*37e10*/  ENDCOLLECTIVE ;  /* 0x000000000000791b */ /* 0x003fe20003800000 */
.L_x_7088:
[----:B------:R-:W-:Y:S02]  /*37e20*/  IMAD.MOV.U32 R13, RZ, RZ, R44 ;  /* 0x000000ffff0d7224 */ /* 0x000fe400078e002c */
[----:B------:R-:W-:Y:S02]  /*37e30*/  IMAD.MOV.U32 R12, RZ, RZ, R121 ;  /* 0x000000ffff0c7224 */ /* 0x000fe400078e0079 */
[----:B------:R-:W-:-:S07]  /*37e40*/  IMAD.MOV.U32 R87, RZ, RZ, R14 ;  /* 0x000000ffff577224 */ /* 0x000fce00078e000e */
[----:B------:R-:W-:Y:S05]  /*37e50*/  WARPSYNC.COLLECTIVE R15, `(.L_x_7089) ;  /* 0x000000000f087348 */ /* 0x000fea0003c00000 */
[----:B------:R0:W1:Y:S02]  /*37e60*/  SHFL.IDX P6, R14, R13, R12, R11 ;  /* 0x0000000c0d0e7389 */ /* 0x00006400000c000b */
[----:B01----:R-:W-:Y:S01]  /*37e70*/  ENDCOLLECTIVE ;  /* 0x000000000000791b */ /* 0x003fe20003800000 */
.L_x_7089:
[----:B------:R-:W-:Y:S02]  /*37e80*/  IMAD.MOV.U32 R13, RZ, RZ, R49 ;  /* 0x000000ffff0d7224 */ /* 0x000fe400078e0031 */
[----:B------:R-:W-:-:S07]  /*37e90*/  IMAD.MOV.U32 R44, RZ, RZ, R14 ;  /* 0x000000ffff2c7224 */ /* 0x000fce00078e000e */
[----:B------:R-:W-:Y:S05]  /*37ea0*/  WARPSYNC.COLLECTIVE R15, `(.L_x_7090) ;  /* 0x000000000f087348 */ /* 0x000fea0003c00000 */
[----:B------:R0:W1:Y:S02]  /*37eb0*/  SHFL.IDX P6, R14, R13, R12, R11 ;  /* 0x0000000c0d0e7389 */ /* 0x00006400000c000b */
[----:B01----:R-:W-:Y:S01]  /*37ec0*/  ENDCOLLECTIVE ;  /* 0x000000000000791b */ /* 0x003fe20003800000 */
.L_x_7090:
        /* <DEDUP_REMOVED lines=8> */
.L_x_7091:
[----:B------:R-:W-:Y:S02]  /*37f50*/  SEL R86, R87, R49, P0 ;  /* 0x0000003157567207 */ /* 0x000fe40000000000 */
[----:B------:R-:W-:Y:S01]  /*37f60*/  SEL R87, R49, R87, P0 ;  /* 0x0000005731577207 */ /* 0x000fe20000000000 */
[----:B------:R-:W-:Y:S02]  /*37f70*/  IMAD.MOV.U32 R13, RZ, RZ, R91 ;  /* 0x000000ffff0d7224 */ /* 0x000fe400078e005b */
[----:B------:R-:W-:-:S07]  /*37f80*/  IMAD.MOV.U32 R93, RZ, RZ, R14 ;  /* 0x000000ffff5d7224 */ /* 0x000fce00078e000e */
[----:B------:R-:W-:Y:S05]  /*37f90*/  WARPSYNC.COLLECTIVE R15, `(.L_x_7092) ;  /* 0x000000000f087348 */ /* 0x000fea0003c00000 */
[----:B------:R0:W1:Y:S02]  /*37fa0*/  SHFL.IDX P6, R14, R13, R12, R11 ;  /* 0x0000000c0d0e7389 */ /* 0x00006400000c000b */
[----:B01----:R-:W-:Y:S01]  /*37fb0*/  ENDCOLLECTIVE ;  /* 0x000000000000791b */ /* 0x003fe20003800000 */
.L_x_7092:
[----:B------:R-:W-:Y:S02]  /*37fc0*/  IMAD.MOV.U32 R13, RZ, RZ, R42 ;  /* 0x000000ffff0d7224 */ /* 0x000fe400078e002a */
[----:B------:R-:W-:Y:S02]  /*37fd0*/  IMAD.MOV.U32 R12, RZ, RZ, R121 ;  /* 0x000000ffff0c7224 */ /* 0x000fe400078e0079 */
[----:B------:R-:W-:-:S07]  /*37fe0*/  IMAD.MOV.U32 R91, RZ, RZ, R14 ;  /* 0x000000ffff5b7224 */ /* 0x000fce00078e000e */
[----:B------:R-:W-:Y:S05]  /*37ff0*/  WARPSYNC.COLLECTIVE R15, `(.L_x_7093) ;  /* 0x000000000f087348 */ /* 0x000fea0003c00000 */
[----:B------:R0:W1:Y:S02]  /*38000*/  SHFL.IDX P6, R14, R13, R12, R11 ;  /* 0x0000000c0d0e7389 */ /* 0x00006400000c000b */
[----:B01----:R-:W-:Y:S01]  /*38010*/  ENDCOLLECTIVE ;  /* 0x000000000000791b */ /* 0x003fe20003800000 */
.L_x_7093:
[----:B------:R-:W-:Y:S02]  /*38020*/  IMAD.MOV.U32 R13, RZ, RZ, R47 ;  /* 0x000000ffff0d7224 */ /* 0x000fe400078e002f */
[----:B------:R-:W-:-:S07]  /*38030*/  IMAD.MOV.U32 R42, RZ, RZ, R14 ;  /* 0x000000ffff2a7224 */ /* 0x000fce00078e000e */
[----:B------:R-:W-:Y:S05]  /*38040*/  WARPSYNC.COLLECTIVE R15, `(.L_x_7094) ;  /* 0x000000000f087348 */ /* 0x000fea0003c00000 */
[----:B------:R0:W1:Y:S02]  /*38050*/  SHFL.IDX P6, R14, R13, R12, R11 ;  /* 0x0000000c0d0e7389 */ /* 0x00006400000c000b */
[----:B01----:R-:W-:Y:S01]  /*38060*/  ENDCOLLECTIVE ;  /* 0x000000000000791b */ /* 0x003fe20003800000 */
.L_x_7094:
        /* <DEDUP_REMOVED lines=8> */
.L_x_7095:
[----:B------:R-:W-:Y:S02]  /*380f0*/  IMAD.MOV.U32 R13, RZ, RZ, R95 ;  /* 0x000000ffff0d7224 */ /* 0x000fe400078e005f */
[----:B------:R-:W-:-:S07]  /*38100*/  IMAD.MOV.U32 R97, RZ, RZ, R14 ;  /* 0x000000ffff617224 */ /* 0x000fce00078e000e */
[----:B------:R-:W-:Y:S05]  /*38110*/  WARPSYNC.COLLECTIVE R15, `(.L_x_7096) ;  /* 0x000000000f087348 */ /* 0x000fea0003c00000 */
[----:B------:R0:W1:Y:S02]  /*38120*/  SHFL.IDX P6, R14, R13, R12, R11 ;  /* 0x0000000c0d0e7389 */ /* 0x00006400000c000b */
[----:B01----:R-:W-:Y:S01]  /*38130*/  ENDCOLLECTIVE ;  /* 0x000000000000791b */ /* 0x003fe20003800000 */
.L_x_7096:
[----:B------:R-:W-:Y:S02]  /*38140*/  IMAD.MOV.U32 R13, RZ, RZ, R40 ;  /* 0x000000ffff0d7224 */ /* 0x000fe400078e0028 */
[----:B------:R-:W-:Y:S02]  /*38150*/  IMAD.MOV.U32 R12, RZ, RZ, R121 ;  /* 0x000000ffff0c7224 */ /* 0x000fe400078e0079 */
[----:B------:R-:W-:-:S07]  /*38160*/  IMAD.MOV.U32 R95, RZ, RZ, R14 ;  /* 0x000000ffff5f7224 */ /* 0x000fce00078e000e */
[----:B------:R-:W-:Y:S05]  /*38170*/  WARPSYNC.COLLECTIVE R15, `(.L_x_7097) ;  /* 0x000000000f087348 */ /* 0x000fea0003c00000 */
[----:B------:R0:W1:Y:S02]  /*38180*/  SHFL.IDX P6, R14, R13, R12, R11 ;  /* 0x0000000c0d0e7389 */ /* 0x00006400000c000b */
[----:B01----:R-:W-:Y:S01]  /*38190*/  ENDCOLLECTIVE ;  /* 0x000000000000791b */ /* 0x003fe20003800000 */
.L_x_7097:
[----:B------:R-:W-:Y:S02]  /*381a0*/  IMAD.MOV.U32 R13, RZ, RZ, R45 ;  /* 0x000000ffff0d7224 */ /* 0x000fe400078e002d */
[----:B------:R-:W-:-:S07]  /*381b0*/  IMAD.MOV.U32 R40, RZ, RZ, R14 ;  /* 0x000000ffff287224 */ /* 0x000fce00078e000e */
[----:B------:R-:W-:Y:S05]  /*381c0*/  WARPSYNC.COLLECTIVE R15, `(.L_x_7098) ;  /* 0x000000000f087348 */ /* 0x000fea0003c00000 */
[----:B------:R0:W1:Y:S02]  /*381d0*/  SHFL.IDX P6, R14, R13, R12, R11 ;  /* 0x0000000c0d0e7389 */ /* 0x00006400000c000b */
[----:B01----:R-:W-:Y:S01]  /*381e0*/  ENDCOLLECTIVE ;  /* 0x000000000000791b */ /* 0x003fe20003800000 */
.L_x_7098:
        /* <DEDUP_REMOVED lines=8> */
.L_x_7099:
[----:B------:R-:W-:Y:S02]  /*38270*/  SEL R94, R95, R45, P0 ;  /* 0x0000002d5f5e7207 */ /* 0x000fe40000000000 */
[----:B------:R-:W-:Y:S01]  /*38280*/  SEL R95, R45, R95, P0 ;  /* 0x0000005f2d5f7207 */ /* 0x000fe20000000000 */
[----:B------:R-:W-:Y:S02]  /*38290*/  IMAD.MOV.U32 R13, RZ, RZ, R99 ;  /* 0x000000ffff0d7224 */ /* 0x000fe400078e0063 */
[----:B------:R-:W-:-:S07]  /*382a0*/  IMAD.MOV.U32 R101, RZ, RZ, R14 ;  /* 0x000000ffff657224 */ /* 0x000fce00078e000e */
[----:B------:R-:W-:Y:S05]  /*382b0*/  WARPSYNC.COLLECTIVE R15, `(.L_x_7100) ;  /* 0x000000000f087348 */ /* 0x000fea0003c00000 */
[----:B------:R0:W1:Y:S02]  /*382c0*/  SHFL.IDX P6, R14, R13, R12, R11 ;  /* 0x0000000c0d0e7389 */ /* 0x00006400000c000b */
[----:B01----:R-:W-:Y:S01]  /*382d0*/  ENDCOLLECTIVE ;  /* 0x000000000000791b */ /* 0x003fe20003800000 */
.L_x_7100:
[----:B------:R-:W-:Y:S02]  /*382e0*/  IMAD.MOV.U32 R13, RZ, RZ, R38 ;  /* 0x000000ffff0d7224 */ /* 0x000fe400078e0026 */
[----:B------:R-:W-:Y:S02]  /*382f0*/  IMAD.MOV.U32 R12, RZ, RZ, R121 ;  /* 0x000000ffff0c7224 */ /* 0x000fe400078e0079 */
[----:B------:R-:W-:-:S07]  /*38300*/  IMAD.MOV.U32 R99, RZ, RZ, R14 ;  /* 0x000000ffff637224 */ /* 0x000fce00078e000e */
[----:B------:R-:W-:Y:S05]  /*38310*/  WARPSYNC.COLLECTIVE R15, `(.L_x_7101) ;  /* 0x000000000f087348 */ /* 0x000fea0003c00000 */
[----:B------:R0:W1:Y:S02]  /*38320*/  SHFL.IDX P6, R14, R13, R12, R11 ;  /* 0x0000000c0d0e7389 */ /* 0x00006400000c000b */
[----:B01----:R-:W-:Y:S01]  /*38330*/  ENDCOLLECTIVE ;  /* 0x000000000000791b */ /* 0x003fe20003800000 */
.L_x_7101:
[----:B------:R-:W-:Y:S02]  /*38340*/  IMAD.MOV.U32 R13, RZ, RZ, R43 ;  /* 0x000000ffff0d7224 */ /* 0x000fe400078e002b */
[----:B------:R-:W-:-:S07]  /*38350*/  IMAD.MOV.U32 R38, RZ, RZ, R14 ;  /* 0x000000ffff267224 */ /* 0x000fce00078e000e */
[----:B------:R-:W-:Y:S05]  /*38360*/  WARPSYNC.COLLECTIVE R15, `(.L_x_7102) ;  /* 0x000000000f087348 */ /* 0x000fea0003c00000 */
[----:B------:R0:W1:Y:S02]  /*38370*/  SHFL.IDX P6, R14, R13, R12, R11 ;  /* 0x0000000c0d0e7389 */ /* 0x00006400000c000b */
[----:B01----:R-:W-:Y:S01]  /*38380*/  ENDCOLLECTIVE ;  /* 0x000000000000791b */ /* 0x003fe20003800000 */
.L_x_7102:
        /* <DEDUP_REMOVED lines=8> */
.L_x_7103:
[----:B------:R-:W-:Y:S02]  /*38410*/  SEL R98, R99, R43, P0 ;  /* 0x0000002b63627207 */ /* 0x000fe40000000000 */
[----:B------:R-:W-:Y:S01]  /*38420*/  SEL R99, R43, R99, P0 ;  /* 0x000000632b637207 */ /* 0x000fe20000000000 */
[----:B------:R-:W-:Y:S01]  /*38430*/  IMAD.MOV.U32 R13, RZ, RZ, R103 ;  /* 0x000000ffff0d7224 */ /* 0x000fe200078e0067 */
[----:B------:R-:W-:-:S07]  /*38440*/  MOV R105, R14 ;  /* 0x0000000e00697202 */ /* 0x000fce0000000f00 */
[----:B------:R-:W-:Y:S05]  /*38450*/  WARPSYNC.COLLECTIVE R15, `(.L_x_7104) ;  /* 0x000000000f087348 */ /* 0x000fea0003c00000 */
[----:B------:R0:W1:Y:S02]  /*38460*/  SHFL.IDX P6, R14, R13, R12, R11 ;  /* 0x0000000c0d0e7389 */ /* 0x00006400000c000b */
[----:B01----:R-:W-:Y:S01]  /*38470*/  ENDCOLLECTIVE ;  /* 0x000000000000791b */ /* 0x003fe20003800000 */
.L_x_7104:
[----:B------:R-:W-:Y:S02]  /*38480*/  IMAD.MOV.U32 R13, RZ, RZ, R37 ;  /* 0x000000ffff0d7224 */ /* 0x000fe400078e0025 */
[----:B------:R-:W-:Y:S02]  /*38490*/  IMAD.MOV.U32 R12, RZ, RZ, R121 ;  /* 0x000000ffff0c7224 */ /* 0x000fe400078e0079 */
[----:B------:R-:W-:-:S07]  /*384a0*/  IMAD.MOV.U32 R103, RZ, RZ, R14 ;  /* 0x000000ffff677224 */ /* 0x000fce00078e000e */
[----:B------:R-:W-:Y:S05]  /*384b0*/  WARPSYNC.COLLECTIVE R15, `(.L_x_7105) ;  /* 0x000000000f087348 */ /* 0x000fea0003c00000 */
[----:B------:R0:W1:Y:S02]  /*384c0*/  SHFL.IDX P6, R14, R13, R12, R11 ;  /* 0x0000000c0d0e7389 */ /* 0x00006400000c000b */
[----:B01----:R-:W-:Y:S01]  /*384d0*/  ENDCOLLECTIVE ;  /* 0x000000000000791b */ /* 0x003fe20003800000 */
.L_x_7105:
[----:B------:R-:W-:Y:S02]  /*384e0*/  IMAD.MOV.U32 R13, RZ, RZ, R41 ;  /* 0x000000ffff0d7224 */ /* 0x000fe400078e0029 */
[----:B------:R-:W-:-:S07]  /*384f0*/  IMAD.MOV.U32 R37, RZ, RZ, R14 ;  /* 0x000000ffff257224 */ /* 0x000fce00078e000e */
[----:B------:R-:W-:Y:S05]  /*38500*/  WARPSYNC.COLLECTIVE R15, `(.L_x_7106) ;  /* 0x000000000f087348 */ /* 0x000fea0003c00000 */
[----:B------:R0:W1:Y:S02]  /*38510*/  SHFL.IDX P6, R14, R13, R12, R11 ;  /* 0x0000000c0d0e7389 */ /* 0x00006400000c000b */
[----:B01----:R-:W-:Y:S01]  /*38520*/  ENDCOLLECTIVE ;  /* 0x000000000000791b */ /* 0x003fe20003800000 */
.L_x_7106:
        /* <DEDUP_REMOVED lines=8> */
.L_x_7107:
[----:B------:R-:W-:Y:S02]  /*385b0*/  SEL R102, R103, R41, P0 ;  /* 0x0000002967667207 */ /* 0x000fe40000000000 */
[----:B------:R-:W-:Y:S02]  /*385c0*/  SEL R103, R41, R103, P0 ;  /* 0x0000006729677207 */ /* 0x000fe40000000000 */
[----:B------:R-:W-:Y:S01]  /*385d0*/  MOV R13, R107 ;  /* 0x0000006b000d7202 */ /* 0x000fe20000000f00 */
[----:B------:R-:W-:-:S07]  /*385e0*/  IMAD.MOV.U32 R109, RZ, RZ, R14 ;  /* 0x000000ffff6d7224 */ /* 0x000fce00078e000e */
[----:B------:R-:W-:Y:S05]  /*385f0*/  WARPSYNC.COLLECTIVE R15, `(.L_x_7108) ;  /* 0x000000000f087348 */ /* 0x000fea0003c00000 */
[----:B------:R0:W1:Y:S02]  /*38600*/  SHFL.IDX P6, R14, R13, R12, R11 ;  /* 0x0000000c0d0e7389 */ /* 0x00006400000c000b */
[----:B01----:R-:W-:Y:S01]  /*38610*/  ENDCOLLECTIVE ;  /* 0x000000000000791b */ /* 0x003fe20003800000 */
.L_x_7108:
[----:B------:R-:W-:Y:S02]  /*38620*/  IMAD.MOV.U32 R13, RZ, RZ, R36 ;  /* 0x000000ffff0d7224 */ /* 0x000fe400078e0024 */
[----:B------:R-:W-:Y:S02]  /*38630*/  IMAD.MOV.U32 R12, RZ, RZ, R121 ;  /* 0x000000ffff0c7224 */ /* 0x000fe400078e0079 */
[----:B------:R-:W-:-:S07]  /*38640*/  IMAD.MOV.U32 R107, RZ, RZ, R14 ;  /* 0x000000ffff6b7224 */ /* 0x000fce00078e000e */
[----:B------:R-:W-:Y:S05]  /*38650*/  WARPSYNC.COLLECTIVE R15, `(.L_x_7109) ;  /* 0x000000000f087348 */ /* 0x000fea0003c00000 */
[----:B------:R0:W1:Y:S02]  /*38660*/  SHFL.IDX P6, R14, R13, R12, R11 ;  /* 0x0000000c0d0e7389 */ /* 0x00006400000c000b */
[----:B01----:R-:W-:Y:S01]  /*38670*/  ENDCOLLECTIVE ;  /* 0x000000000000791b */ /* 0x003fe20003800000 */
.L_x_7109:
[----:B------:R-:W-:Y:S02]  /*38680*/  IMAD.MOV.U32 R13, RZ, RZ, R39 ;  /* 0x000000ffff0d7224 */ /* 0x000fe400078e0027 */
[----:B------:R-:W-:-:S07]  /*38690*/  IMAD.MOV.U32 R36, RZ, RZ, R14 ;  /* 0x000000ffff247224 */ /* 0x000fce00078e000e */
[----:B------:R-:W-:Y:S05]  /*386a0*/  WARPSYNC.COLLECTIVE R15, `(.L_x_7110) ;  /* 0x000000000f087348 */ /* 0x000fea0003c00000 */
[----:B------:R0:W1:Y:S02]  /*386b0*/  SHFL.IDX P6, R14, R13, R12, R11 ;  /* 0x0000000c0d0e7389 */ /* 0x00006400000c000b */
[----:B01----:R-:W-:Y:S01]  /*386c0*/  ENDCOLLECTIVE ;  /* 0x000000000000791b */ /* 0x003fe20003800000 */
.L_x_7110:
        /* <DEDUP_REMOVED lines=13> */
.L_x_7111:
        /* <DEDUP_REMOVED lines=8> */
.L_x_7112:
[----:B------:R-:W-:Y:S02]  /*38820*/  IMAD.MOV.U32 R13, RZ, RZ, R126 ;  /* 0x000000ffff0d7224 */ /* 0x000fe400078e007e */
[----:B------:R-:W-:Y:S01]  /*38830*/  IMAD.MOV.U32 R12, RZ, RZ, R121 ;  /* 0x000000ffff0c7224 */ /* 0x000fe200078e0079 */
[----:B------:R-:W-:Y:S02]  /*38840*/  SEL R121, R123, R82, P0 ;  /* 0x000000527b797207 */ /* 0x000fe40000000000 */
[----:B------:R-:W-:Y:S02]  /*38850*/  SEL R123, R82, R123, P0 ;  /* 0x0000007b527b7207 */ /* 0x000fe40000000000 */
[----:B------:R-:W-:Y:S02]  /*38860*/  SEL R82, R83, R51, P0 ;  /* 0x0000003353527207 */ /* 0x000fe40000000000 */
[----:B------:R-:W-:Y:S02]  /*38870*/  SEL R83, R51, R83, P0 ;  /* 0x0000005333537207 */ /* 0x000fe40000000000 */
[----:B------:R-:W-:-:S07]  /*38880*/  MOV R127, R14 ;  /* 0x0000000e007f7202 */ /* 0x000fce0000000f00 */
[----:B------:R-:W-:Y:S05]  /*38890*/  WARPSYNC.COLLECTIVE R15, `(.L_x_7113) ;  /* 0x000000000f087348 */ /* 0x000fea0003c00000 */
[----:B------:R0:W1:Y:S02]  /*388a0*/  SHFL.IDX P6, R14, R13, R12, R11 ;  /* 0x0000000c0d0e7389 */ /* 0x00006400000c000b */
[----:B01----:R-:W-:Y:S01]  /*388b0*/  ENDCOLLECTIVE ;  /* 0x000000000000791b */ /* 0x003fe20003800000 */
.L_x_7113:
[----:B------:R-:W-:Y:S02]  /*388c0*/  IMAD.MOV.U32 R13, RZ, RZ, R153 ;  /* 0x000000ffff0d7224 */ /* 0x000fe400078e0099 */
[----:B------:R-:W-:-:S07]  /*388d0*/  IMAD.MOV.U32 R126, RZ, RZ, R14 ;  /* 0x000000ffff7e7224 */ /* 0x000fce00078e000e */
[----:B------:R-:W-:Y:S05]  /*388e0*/  WARPSYNC.COLLECTIVE R15, `(.L_x_7114) ;  /* 0x000000000f087348 */ /* 0x000fea0003c00000 */
[----:B------:R0:W1:Y:S02]  /*388f0*/  SHFL.IDX P6, R14, R13, R12, R11 ;  /* 0x0000000c0d0e7389 */ /* 0x00006400000c000b */
[----:B01----:R-:W-:Y:S01]  /*38900*/  ENDCOLLECTIVE ;  /* 0x000000000000791b */ /* 0x003fe20003800000 */
.L_x_7114:
[----:B------:R-:W-:Y:S01]  /*38910*/  IMAD.MOV.U32 R11, RZ, RZ, R14 ;  /* 0x000000ffff0b7224 */ /* 0x000fe200078e000e */
[----:B------:R-:W-:Y:S06]  /*38920*/  BRA `(.L_x_7115) ;  /* 0xfffffee000987947 */ /* 0x000fec000383ffff */
.L_x_6797:
[----:B------:R-:W-:Y:S02]  /*38930*/  IMAD.MOV.U32 R13, RZ, RZ, R128 ;  /* 0x000000ffff0d7224 */ /* 0x000fe400078e0080 */
[----:B------:R-:W-:Y:S02]  /*38940*/  IMAD.MOV.U32 R12, RZ, RZ, RZ ;  /* 0x000000ffff0c7224 */ /* 0x000fe400078e00ff */
[----:B------:R-:W-:Y:S02]  /*38950*/  IMAD.MOV.U32 R11, RZ, RZ, 0x181f ;  /* 0x0000181fff0b7424 */ /* 0x000fe400078e00ff */
[----:B------:R-:W-:-:S07]  /*38960*/  IMAD.MOV.U32 R15, RZ, RZ, -0x1 ;  /* 0xffffffffff0f7424 */ /* 0x000fce00078e00ff */
[----:B-----5:R-:W-:Y:S05]  /*38970*/  WARPSYNC.COLLECTIVE R15, `(.L_x_7116) ;  /* 0x000000000f087348 */ /* 0x020fea0003c00000 */
[----:B------:R0:W1:Y:S02]  /*38980*/  SHFL.IDX P6, R14, R13, R12, R11 ;  /* 0x0000000c0d0e7389 */ /* 0x00006400000c000b */
[----:B01---5:R-:W-:Y:S01]  /*38990*/  ENDCOLLECTIVE ;  /* 0x000000000000791b */ /* 0x023fe20003800000 */
.L_x_7116:
[----:B------:R-:W-:Y:S01]  /*389a0*/  IMAD.MOV.U32 R13, RZ, RZ, R20 ;  /* 0x000000ffff0d7224 */ /* 0x000fe200078e0014 */
[----:B------:R-:W-:-:S07]  /*389b0*/  MOV R0, R14 ;  /* 0x0000000e00007202 */ /* 0x000fce0000000f00 */
[----:B------:R-:W-:Y:S05]  /*389c0*/  WARPSYNC.COLLECTIVE R15, `(.L_x_7117) ;  /* 0x000000000f087348 */ /* 0x000fea0003c00000 */
[----:B------:R0:W1:Y:S02]  /*389d0*/  SHFL.IDX P6, R14, R13, R12, R11 ;  /* 0x0000000c0d0e7389 */ /* 0x00006400000c000b */
[----:B01----:R-:W-:Y:S01]  /*389e0*/  ENDCOLLECTIVE ;  /* 0x000000000000791b */ /* 0x003fe20003800000 */
.L_x_7117:
[----:B------:R-:W-:Y:S05]  /*389f0*/  BRA `(.L_x_7118) ;  /* 0xfffffef000e07947 */ /* 0x000fea000383ffff */
.L_x_6800:
        /* <DEDUP_REMOVED lines=8> */
.L_x_7120:
[----:B------:R-:W-:Y:S05]  /*38a80*/  BSYNC B1 ;  /* 0x0000000000017941 */ /* 0x000fea0003800000 */
.L_x_7119:
        /* <DEDUP_REMOVED lines=8> */
.L_x_7121:
[----:B------:R-:W-:Y:S05]  /*38b10*/  BRA `(.L_x_7122) ;  /* 0xfffffef400107947 */ /* 0x000fea000383ffff */
.L_x_6803:
[----:B------:R-:W-:Y:S01]  /*38b20*/  BSSY B1, `(.L_x_7123) ;  /* 0x0000008000017945 */ /* 0x000fe20003800000 */
[----:B------:R-:W-:Y:S01]  /*38b30*/  MOV R13, R128 ;  /* 0x00000080000d7202 */ /* 0x000fe20000000f00 */
[----:B------:R-:W-:Y:S02]  /*38b40*/  IMAD.MOV.U32 R12, RZ, RZ, 0x2 ;  /* 0x00000002ff0c7424 */ /* 0x000fe400078e00ff */
[----:B------:R-:W-:Y:S02]  /*38b50*/  IMAD.MOV.U32 R11, RZ, RZ, 0x181f ;  /* 0x0000181fff0b7424 */ /* 0x000fe400078e00ff */
[----:B----4-:R-:W-:-:S07]  /*38b60*/  IMAD.MOV.U32 R15, RZ, RZ, -0x1 ;  /* 0xffffffffff0f7424 */ /* 0x010fce00078e00ff */
[----:B0123--:R-:W-:Y:S05]  /*38b70*/  WARPSYNC.COLLECTIVE R15, `(.L_x_7124) ;  /* 0x000000000f087348 */ /* 0x00ffea0003c00000 */
[----:B--2---:R2:W4:Y:S02]  /*38b80*/  SHFL.IDX P6, R14, R13, R12, R11 ;  /* 0x0000000c0d0e7389 */ /* 0x00452400000c000b */
[----:B01234-:R-:W-:Y:S01]  /*38b90*/  ENDCOLLECTIVE ;  /* 0x000000000000791b */ /* 0x01ffe20003800000 */
.L_x_7124:
[----:B------:R-:W-:Y:S05]  /*38ba0*/  BSYNC B1 ;  /* 0x0000000000017941 */ /* 0x000fea0003800000 */
.L_x_7123:
        /* <DEDUP_REMOVED lines=8> */
.L_x_7125:
[----:B------:R-:W-:Y:S05]  /*38c30*/  BRA `(.L_x_7126) ;  /* 0xfffffef400207947 */ /* 0x000fea000383ffff */
.L_x_6806:
        /* <DEDUP_REMOVED lines=8> */
.L_x_7128:
[----:B------:R-:W-:Y:S05]  /*38cc0*/  BSYNC B1 ;  /* 0x0000000000017941 */ /* 0x000fea0003800000 */
.L_x_7127:
        /* <DEDUP_REMOVED lines=8> */
.L_x_7129:
[----:B------:R-:W-:Y:S05]  /*38d50*/  BRA `(.L_x_7130) ;  /* 0xfffffef400307947 */ /* 0x000fea000383ffff */
.L_x_6808:
[----:B------:R-:W-:Y:S02]  /*38d60*/  IMAD.MOV.U32 R13, RZ, RZ, R41 ;  /* 0x000000ffff0d7224 */ /* 0x000fe400078e0029 */
[----:B------:R-:W-:Y:S02]  /*38d70*/  IMAD.MOV.U32 R12, RZ, RZ, RZ ;  /* 0x000000ffff0c7224 */ /* 0x000fe400078e00ff */
[----:B------:R-:W-:Y:S02]  /*38d80*/  IMAD.MOV.U32 R11, RZ, RZ, 0x1c1f ;  /* 0x00001c1fff0b7424 */ /* 0x000fe400078e00ff */
[----:B------:R-:W-:-:S07]  /*38d90*/  IMAD.MOV.U32 R15, RZ, RZ, -0x1 ;  /* 0xffffffffff0f7424 */ /* 0x000fce00078e00ff */
[----:B------:R-:W-:Y:S05]  /*38da0*/  WARPSYNC.COLLECTIVE R15, `(.L_x_7131) ;  /* 0x000000000f087348 */ /* 0x000fea0003c00000 */
[----:B------:R0:W1:Y:S02]  /*38db0*/  SHFL.IDX P6, R14, R13, R12, R11 ;  /* 0x0000000c0d0e7389 */ /* 0x00006400000c000b */
[----:B01----:R-:W-:Y:S01]  /*38dc0*/  ENDCOLLECTIVE ;  /* 0x000000000000791b */ /* 0x003fe20003800000 */
.L_x_7131:
[----:B------:R-:W-:Y:S01]  /*38dd0*/  IMAD.MOV.U32 R13, RZ, RZ, R40 ;  /* 0x000000ffff0d7224 */ /* 0x000fe200078e0028 */
[----:B------:R-:W-:-:S07]  /*38de0*/  MOV R42, R14 ;  /* 0x0000000e002a7202 */ /* 0x000fce0000000f00 */
[----:B------:R-:W-:Y:S05]  /*38df0*/  WARPSYNC.COLLECTIVE R15, `(.L_x_7132) ;  /* 0x000000000f087348 */ /* 0x000fea0003c00000 */
[----:B------:R0:W1:Y:S02]  /*38e00*/  SHFL.IDX P6, R14, R13, R12, R11 ;  /* 0x0000000c0d0e7389 */ /* 0x00006400000c000b */
[----:B01----:R-:W-:Y:S01]  /*38e10*/  ENDCOLLECTIVE ;  /* 0x000000000000791b */ /* 0x003fe20003800000 */
.L_x_7132:
[----:B------:R-:W-:Y:S01]  /*38e20*/  IMAD.MOV.U32 R43, RZ, RZ, R14 ;  /* 0x000000ffff2b7224 */ /* 0x000fe200078e000e */
[----:B------:R-:W-:Y:S06]  /*38e30*/  BRA `(.L_x_7133) ;  /* 0xfffffef400f87947 */ /* 0x000fec000383ffff */
.L_x_6811:
        /* <DEDUP_REMOVED lines=8> */
.L_x_7135:
[----:B------:R-:W-:Y:S05]  /*38ec0*/  BSYNC B1 ;  /* 0x0000000000017941 */ /* 0x000fea0003800000 */
.L_x_7134:
        /* <DEDUP_REMOVED lines=8> */
.L_x_7136:
[----:B------:R-:W-:Y:S05]  /*38f50*/  BRA `(.L_x_7137) ;  /* 0xffffff0000e07947 */ /* 0x000fea000383ffff */
.L_x_6815:
[----:B-1----:R-:W-:Y:S02]  /*38f60*/  IMAD.MOV.U32 R13, RZ, RZ, R3 ;  /* 0x000000ffff0d7224 */ /* 0x002fe400078e0003 */
[----:B------:R-:W-:Y:S02]  /*38f70*/  IMAD.MOV.U32 R12, RZ, RZ, RZ ;  /* 0x000000ffff0c7224 */ /* 0x000fe400078e00ff */
[----:B------:R-:W-:Y:S02]  /*38f80*/  IMAD.MOV.U32 R11, RZ, RZ, 0x181f ;  /* 0x0000181fff0b7424 */ /* 0x000fe400078e00ff */
[----:B------:R-:W-:-:S07]  /*38f90*/  IMAD.MOV.U32 R15, RZ, RZ, -0x1 ;  /* 0xffffffffff0f7424 */ /* 0x000fce00078e00ff */
[----:B---3--:R-:W-:Y:S05]  /*38fa0*/  WARPSYNC.COLLECTIVE R15, `(.L_x_7138) ;  /* 0x000000000f087348 */ /* 0x008fea0003c00000 */
[----:B------:R0:W1:Y:S02]  /*38fb0*/  SHFL.IDX P6, R14, R13, R12, R11 ;  /* 0x0000000c0d0e7389 */ /* 0x00006400000c000b */
[----:B01-3--:R-:W-:Y:S01]  /*38fc0*/  ENDCOLLECTIVE ;  /* 0x000000000000791b */ /* 0x00bfe20003800000 */
.L_x_7138:
[----:B------:R-:W-:Y:S02]  /*38fd0*/  IMAD.MOV.U32 R13, RZ, RZ, R2 ;  /* 0x000000ffff0d7224 */ /* 0x000fe400078e0002 */
[----:B------:R-:W-:-:S07]  /*38fe0*/  IMAD.MOV.U32 R0, RZ, RZ, R14 ;  /* 0x000000ffff007224 */ /* 0x000fce00078e000e */
[----:B------:R-:W-:Y:S05]  /*38ff0*/  WARPSYNC.COLLECTIVE R15, `(.L_x_7139) ;  /* 0x000000000f087348 */ /* 0x000fea0003c00000 */
[----:B------:R0:W1:Y:S02]  /*39000*/  SHFL.IDX P6, R14, R13, R12, R11 ;  /* 0x0000000c0d0e7389 */ /* 0x00006400000c000b */
[----:B01----:R-:W-:Y:S01]  /*39010*/  ENDCOLLECTIVE ;  /* 0x000000000000791b */ /* 0x003fe20003800000 */
.L_x_7139:
[----:B------:R-:W-:Y:S05]  /*39020*/  BRA `(.L_x_7140) ;  /* 0xffffff1800a07947 */ /* 0x000fea000383ffff */
.L_x_6818:
[----:B------:R-:W-:Y:S01]  /*39030*/  BSSY B1, `(.L_x_7141) ;  /* 0x0000008000017945 */ /* 0x000fe20003800000 */
[----:B-1----:R-:W-:Y:S02]  /*39040*/  IMAD.MOV.U32 R13, RZ, RZ, R3 ;  /* 0x000000ffff0d7224 */ /* 0x002fe400078e0003 */
[----:B------:R-:W-:Y:S02]  /*39050*/  IMAD.MOV.U32 R12, RZ, RZ, 0x1 ;  /* 0x00000001ff0c7424 */ /* 0x000fe400078e00ff */
[----:B------:R-:W-:Y:S02]  /*39060*/  IMAD.MOV.U32 R11, RZ, RZ, 0x181f ;  /* 0x0000181fff0b7424 */ /* 0x000fe400078e00ff */
[----:B------:R-:W-:-:S07]  /*39070*/  IMAD.MOV.U32 R15, RZ, RZ, -0x1 ;  /* 0xffffffffff0f7424 */ /* 0x000fce00078e00ff */
[----:B0-234-:R-:W-:Y:S05]  /*39080*/  WARPSYNC.COLLECTIVE R15, `(.L_x_7142) ;  /* 0x000000000f087348 */ /* 0x01dfea0003c00000 */
[----:B----4-:R1:W4:Y:S02]  /*39090*/  SHFL.IDX P6, R14, R13, R12, R11 ;  /* 0x0000000c0d0e7389 */ /* 0x01032400000c000b */
[----:B01234-:R-:W-:Y:S01]  /*390a0*/  ENDCOLLECTIVE ;  /* 0x000000000000791b */ /* 0x01ffe20003800000 */
.L_x_7142:
[----:B------:R-:W-:Y:S05]  /*390b0*/  BSYNC B1 ;  /* 0x0000000000017941 */ /* 0x000fea0003800000 */
.L_x_7141:
        /* <DEDUP_REMOVED lines=8> */
.L_x_7143:
[----:B------:R-:W-:Y:S05]  /*39140*/  BRA `(.L_x_7144) ;  /* 0xffffff1800b47947 */ /* 0x000fea000383ffff */
.L_x_6821:
[----:B------:R-:W-:Y:S01]  /*39150*/  BSSY B1, `(.L_x_7145) ;  /* 0x0000008000017945 */ /* 0x000fe20003800000 */
[----:B----4-:R-:W-:Y:S02]  /*39160*/  IMAD.MOV.U32 R13, RZ, RZ, R3 ;  /* 0x000000ffff0d7224 */ /* 0x010fe400078e0003 */
[----:B------:R-:W-:Y:S02]  /*39170*/  IMAD.MOV.U32 R12, RZ, RZ, 0x2 ;  /* 0x00000002ff0c7424 */ /* 0x000fe400078e00ff */
[----:B------:R-:W-:Y:S02]  /*39180*/  IMAD.MOV.U32 R11, RZ, RZ, 0x181f ;  /* 0x0000181fff0b7424 */ /* 0x000fe400078e00ff */
[----:B------:R-:W-:-:S07]  /*39190*/  IMAD.MOV.U32 R15, RZ, RZ, -0x1 ;  /* 0xffffffffff0f7424 */ /* 0x000fce00078e00ff */
[----:B0123--:R-:W-:Y:S05]  /*391a0*/  WARPSYNC.COLLECTIVE R15, `(.L_x_7146) ;  /* 0x000000000f087348 */ /* 0x00ffea0003c00000 */
[----:B-1----:R1:W4:Y:S02]  /*391b0*/  SHFL.IDX P6, R14, R13, R12, R11 ;  /* 0x0000000c0d0e7389 */ /* 0x00232400000c000b */
[----:B01234-:R-:W-:Y:S01]  /*391c0*/  ENDCOLLECTIVE ;  /* 0x000000000000791b */ /* 0x01ffe20003800000 */
.L_x_7146:
[----:B------:R-:W-:Y:S05]  /*391d0*/  BSYNC B1 ;  /* 0x0000000000017941 */ /* 0x000fea0003800000 */
.L_x_7145:
        /* <DEDUP_REMOVED lines=8> */
.L_x_7147:
[----:B------:R-:W-:Y:S05]  /*39260*/  BRA `(.L_x_7148) ;  /* 0xffffff1800c47947 */ /* 0x000fea000383ffff */
.L_x_6824:
        /* <DEDUP_REMOVED lines=8> */
.L_x_7150:
[----:B------:R-:W-:Y:S05]  /*392f0*/  BSYNC B1 ;  /* 0x0000000000017941 */ /* 0x000fea0003800000 */
.L_x_7149:
        /* <DEDUP_REMOVED lines=8> */
.L_x_7151:
[----:B------:R-:W-:Y:S05]  /*39380*/  BRA `(.L_x_7152) ;  /* 0xffffff1800d47947 */ /* 0x000fea000383ffff */
.L_x_6842:
[----:B------:R-:W0:Y:S01]  /*39390*/  S2R R11, SR_TID.X ;  /* 0x00000000000b7919 */ /* 0x000e220000002100 */
[----:B------:R-:W-:Y:S01]  /*393a0*/  BSSY B1, `(.L_x_7153) ;  /* 0x000000a000017945 */ /* 0x000fe20003800000 */
[----:B------:R-:W-:Y:S02]  /*393b0*/  IMAD.MOV.U32 R12, RZ, RZ, RZ ;  /* 0x000000ffff0c7224 */ /* 0x000fe400078e00ff */
[----:B------:R-:W-:Y:S01]  /*393c0*/  IMAD.MOV.U32 R15, RZ, RZ, -0x1 ;  /* 0xffffffffff0f7424 */ /* 0x000fe200078e00ff */
[----:B0-----:R-:W-:-:S04]  /*393d0*/  SHF.R.U32.HI R11, RZ, 0x5, R11 ;  /* 0x00000005ff0b7819 */ /* 0x001fc8000001160b */
[----:B------:R-:W-:-:S05]  /*393e0*/  LOP3.LUT R11, R11, 0x3, RZ, 0xc0, !PT ;  /* 0x000000030b0b7812 */ /* 0x000fca00078ec0ff */
[----:B------:R-:W-:Y:S02]  /*393f0*/  IMAD.MOV.U32 R13, RZ, RZ, R11 ;  /* 0x000000ffff0d7224 */ /* 0x000fe400078e000b */
[----:B------:R-:W-:-:S07]  /*39400*/  IMAD.MOV.U32 R11, RZ, RZ, 0x1f ;  /* 0x0000001fff0b7424 */ /* 0x000fce00078e00ff */
[----:B------:R-:W-:Y:S05]  /*39410*/  WARPSYNC.COLLECTIVE R15, `(.L_x_7154) ;  /* 0x000000000f087348 */ /* 0x000fea0003c00000 */
[----:B------:R0:W1:Y:S02]  /*39420*/  SHFL.IDX P6, R14, R13, R12, R11 ;  /* 0x0000000c0d0e7389 */ /* 0x00006400000c000b */
[----:B01----:R-:W-:Y:S01]  /*39430*/  ENDCOLLECTIVE ;  /* 0x000000000000791b */ /* 0x003fe20003800000 */
.L_x_7154:
[----:B------:R-:W-:Y:S05]  /*39440*/  BSYNC B1 ;  /* 0x0000000000017941 */ /* 0x000fea0003800000 */
.L_x_7153:
[----:B------:R-:W-:Y:S05]  /*39450*/  BRA `(.L_x_7155) ;  /* 0xffffff3800287947 */ /* 0x000fea000383ffff */
.L_x_6844:
[----:B------:R-:W-:Y:S01]  /*39460*/  BSSY B1, `(.L_x_7156) ;  /* 0x0000006000017945 */ /* 0x000fe20003800000 */
[----:B------:R-:W-:-:S07]  /*39470*/  IMAD.MOV.U32 R15, RZ, RZ, -0x1 ;  /* 0xffffffffff0f7424 */ /* 0x000fce00078e00ff */
[----:B0-----:R-:W-:Y:S05]  /*39480*/  WARPSYNC.COLLECTIVE R15, `(.L_x_7157) ;  /* 0x000000000f0c7348 */ /* 0x001fea0003c00000 */
[----:B------:R-:W-:Y:S02]  /*39490*/  ELECT P6, UR62, PT ;  /* 0x00000000003e782f */ /* 0x000fe400038c0000 */
[----:B------:R-:W-:Y:S01]  /*394a0*/  MOV R14, UR62 ;  /* 0x0000003e000e7c02 */ /* 0x000fe20008000f00 */
[----:B0-----:R-:W-:Y:S10]  /*394b0*/  ENDCOLLECTIVE ;  /* 0x000000000000791b */ /* 0x001ff40003800000 */
.L_x_7157:
[----:B------:R-:W-:Y:S05]  /*394c0*/  BSYNC B1 ;  /* 0x0000000000017941 */ /* 0x000fea0003800000 */
.L_x_7156:
[----:B------:R-:W-:Y:S05]  /*394d0*/  BRA `(.L_x_6843) ;  /* 0xffffff3800207947 */ /* 0x000fea000383ffff */
.L_x_6846:
[----:B0-----:R0:W1:Y:S02]  /*394e0*/  SYNCS.PHASECHK.TRANS64.TRYWAIT P0, [R17+URZ+0x33420], R8 ;  /* 0x03342008110075a7 */ /* 0x001064000800017f */
[----:B-1----:R-:W-:Y:S05]  /*394f0*/  @!P0 NANOSLEEP.SYNCS 0x989680 ;  /* 0x009896800000895d */ /* 0x002fea0003900000 */
[----:B------:R-:W1:Y:S02]  /*39500*/  @!P0 SYNCS.PHASECHK.TRANS64 P0, [R17+URZ+0x33420], R8 ;  /* 0x03342008110085a7 */ /* 0x000e64000800007f */
[----:B-1----:R-:W-:Y:S05]  /*39510*/  @!P0 BRA `(.L_x_6846) ;  /* 0xfffffffc00f08947 */ /* 0x002fea000383ffff */
[----:B------:R-:W-:Y:S05]  /*39520*/  BRA `(.L_x_7158) ;  /* 0xffffff3800307947 */ /* 0x000fea000383ffff */
.L_x_6850:
[----:B-1----:R1:W2:Y:S02]  /*39530*/  SYNCS.PHASECHK.TRANS64.TRYWAIT P0, [R12+URZ+0x334a0], R11 ;  /* 0x0334a00b0c0075a7 */ /* 0x0022a4000800017f */
[----:B--2---:R-:W-:Y:S05]  /*39540*/  @!P0 NANOSLEEP.SYNCS 0x989680 ;  /* 0x009896800000895d */ /* 0x004fea0003900000 */
[----:B------:R-:W2:Y:S02]  /*39550*/  @!P0 SYNCS.PHASECHK.TRANS64 P0, [R12+URZ+0x334a0], R11 ;  /* 0x0334a00b0c0085a7 */ /* 0x000ea4000800007f */
[----:B--2---:R-:W-:Y:S05]  /*39560*/  @!P0 BRA `(.L_x_6850) ;  /* 0xfffffffc00f08947 */ /* 0x004fea000383ffff */
[----:B------:R-:W-:Y:S05]  /*39570*/  BRA `(.L_x_7159) ;  /* 0xffffff38004c7947 */ /* 0x000fea000383ffff */
.L_x_6857:
[----:B0-----:R0:W2:Y:S02]  /*39580*/  SYNCS.PHASECHK.TRANS64.TRYWAIT P0, [R12+URZ+0x334c0], R11 ;  /* 0x0334c00b0c0075a7 */ /* 0x0010a4000800017f */
[----:B--2---:R-:W-:Y:S05]  /*39590*/  @!P0 NANOSLEEP.SYNCS 0x989680 ;  /* 0x009896800000895d */ /* 0x004fea0003900000 */
[----:B------:R-:W2:Y:S02]  /*395a0*/  @!P0 SYNCS.PHASECHK.TRANS64 P0, [R12+URZ+0x334c0], R11 ;  /* 0x0334c00b0c0085a7 */ /* 0x000ea4000800007f */
[----:B--2---:R-:W-:Y:S05]  /*395b0*/  @!P0 BRA `(.L_x_6857) ;  /* 0xfffffffc00f08947 */ /* 0x004fea000383ffff */
[----:B------:R-:W-:Y:S05]  /*395c0*/  BRA `(.L_x_7160) ;  /* 0xffffff3c00487947 */ /* 0x000fea000383ffff */
.L_x_6866:
[----:B0-----:R0:W1:Y:S02]  /*395d0*/  SYNCS.PHASECHK.TRANS64.TRYWAIT P1, [R11+URZ+0x334a0], R10 ;  /* 0x0334a00a0b0075a7 */ /* 0x001064000802017f */
[----:B-1----:R-:W-:Y:S05]  /*395e0*/  @!P1 NANOSLEEP.SYNCS 0x989680 ;  /* 0x009896800000995d */ /* 0x002fea0003900000 */
[----:B------:R-:W1:Y:S02]  /*395f0*/  @!P1 SYNCS.PHASECHK.TRANS64 P1, [R11+URZ+0x334a0], R10 ;  /* 0x0334a00a0b0095a7 */ /* 0x000e64000802007f */
[----:B-1----:R-:W-:Y:S05]  /*39600*/  @!P1 BRA `(.L_x_6866) ;  /* 0xfffffffc00f09947 */ /* 0x002fea000383ffff */
[----:B------:R-:W-:Y:S05]  /*39610*/  BRA `(.L_x_7161) ;  /* 0xffffff4000887947 */ /* 0x000fea000383ffff */
.L_x_6873:
[----:B-1----:R1:W2:Y:S02]  /*39620*/  SYNCS.PHASECHK.TRANS64.TRYWAIT P1, [R11+URZ+0x334c0], R10 ;  /* 0x0334c00a0b0075a7 */ /* 0x0022a4000802017f */
[----:B--2---:R-:W-:Y:S05]  /*39630*/  @!P1 NANOSLEEP.SYNCS 0x989680 ;  /* 0x009896800000995d */ /* 0x004fea0003900000 */
[----:B------:R-:W2:Y:S02]  /*39640*/  @!P1 SYNCS.PHASECHK.TRANS64 P1, [R11+URZ+0x334c0], R10 ;  /* 0x0334c00a0b0095a7 */ /* 0x000ea4000802007f */
[----:B--2---:R-:W-:Y:S05]  /*39650*/  @!P1 BRA `(.L_x_6873) ;  /* 0xfffffffc00f09947 */ /* 0x004fea000383ffff */
[----:B------:R-:W-:Y:S05]  /*39660*/  BRA `(.L_x_7162) ;  /* 0xffffff4400807947 */ /* 0x000fea000383ffff */
.L_x_6892:
[----:B------:R-:W0:Y:S01]  /*39670*/  S2R R20, SR_TID.X ;  /* 0x0000000000147919 */ /* 0x000e220000002100 */
[----:B------:R-:W-:Y:S01]  /*39680*/  BSSY B0, `(.L_x_7163) ;  /* 0x0000009000007945 */ /* 0x000fe20003800000 */
[----:B------:R-:W-:Y:S02]  /*39690*/  IMAD.MOV.U32 R12, RZ, RZ, RZ ;  /* 0x000000ffff0c7224 */ /* 0x000fe400078e00ff */
[----:B------:R-:W-:Y:S02]  /*396a0*/  IMAD.MOV.U32 R11, RZ, RZ, 0x1f ;  /* 0x0000001fff0b7424 */ /* 0x000fe400078e00ff */
[----:B------:R-:W-:Y:S01]  /*396b0*/  IMAD.MOV.U32 R15, RZ, RZ, -0x1 ;  /* 0xffffffffff0f7424 */ /* 0x000fe200078e00ff */
[----:B0-----:R-:W-:-:S04]  /*396c0*/  SHF.R.U32.HI R13, RZ, 0x5, R20 ;  /* 0x00000005ff0d7819 */ /* 0x001fc80000011614 */
[----:B------:R-:W-:-:S07]  /*396d0*/  LOP3.LUT R13, R13, 0x3, RZ, 0xc0, !PT ;  /* 0x000000030d0d7812 */ /* 0x000fce00078ec0ff */
[----:B-----5:R-:W-:Y:S05]  /*396e0*/  WARPSYNC.COLLECTIVE R15, `(.L_x_7164) ;  /* 0x000000000f087348 */ /* 0x020fea0003c00000 */
[----:B------:R0:W1:Y:S02]  /*396f0*/  SHFL.IDX P6, R14, R13, R12, R11 ;  /* 0x0000000c0d0e7389 */ /* 0x00006400000c000b */
[----:B01---5:R-:W-:Y:S01]  /*39700*/  ENDCOLLECTIVE ;  /* 0x000000000000791b */ /* 0x023fe20003800000 */
.L_x_7164:
[----:B------:R-:W-:Y:S05]  /*39710*/  BSYNC B0 ;  /* 0x0000000000007941 */ /* 0x000fea0003800000 */
.L_x_7163:
[----:B------:R-:W-:Y:S05]  /*39720*/  BRA `(.L_x_7165) ;  /* 0xffffff58005c7947 */ /* 0x000fea000383ffff */
.L_x_6895:
[----:B0-----:R-:W2:Y:S02]  /*39730*/  LDL R0, [R1+0x30] ;  /* 0x0000300001007983 */ /* 0x001ea40000100800 */
[----:B--2---:R0:W1:Y:S02]  /*39740*/  SYNCS.PHASECHK.TRANS64.TRYWAIT P0, [R4+URZ+0x33480], R0 ;  /* 0x03348000040075a7 */ /* 0x004064000800017f */
[----:B-1----:R-:W-:Y:S05]  /*39750*/  @!P0 NANOSLEEP.SYNCS 0x989680 ;  /* 0x009896800000895d */ /* 0x002fea0003900000 */
[----:B------:R-:W1:Y:S02]  /*39760*/  @!P0 SYNCS.PHASECHK.TRANS64 P0, [R4+URZ+0x33480], R0 ;  /* 0x03348000040085a7 */ /* 0x000e64000800007f */
[----:B-1----:R-:W-:Y:S05]  /*39770*/  @!P0 BRA `(.L_x_6895) ;  /* 0xfffffffc00ec8947 */ /* 0x002fea000383ffff */
[----:B------:R-:W-:Y:S05]  /*39780*/  BRA `(.L_x_7166) ;  /* 0xffffff5800747947 */ /* 0x000fea000383ffff */
.L_x_6896:
[----:B------:R-:W-:Y:S01]  /*39790*/  BSSY B0, `(.L_x_7167) ;  /* 0x0000008000007945 */ /* 0x000fe20003800000 */
[----:B------:R-:W-:Y:S01]  /*397a0*/  IMAD.MOV.U32 R13, RZ, RZ, R20 ;  /* 0x000000ffff0d7224 */ /* 0x000fe200078e0014 */
[----:B------:R-:W-:Y:S01]  /*397b0*/  MOV R11, 0x1c1f ;  /* 0x00001c1f000b7802 */ /* 0x000fe20000000f00 */
[----:B------:R-:W-:Y:S02]  /*397c0*/  IMAD.MOV.U32 R12, RZ, RZ, RZ ;  /* 0x000000ffff0c7224 */ /* 0x000fe400078e00ff */
[----:B------:R-:W-:-:S07]  /*397d0*/  IMAD.MOV.U32 R15, RZ, RZ, -0x1 ;  /* 0xffffffffff0f7424 */ /* 0x000fce00078e00ff */
[----:B------:R-:W-:Y:S05]  /*397e0*/  WARPSYNC.COLLECTIVE R15, `(.L_x_7168) ;  /* 0x000000000f087348 */ /* 0x000fea0003c00000 */
[----:B------:R0:W1:Y:S02]  /*397f0*/  SHFL.IDX P6, R14, R13, R12, R11 ;  /* 0x0000000c0d0e7389 */ /* 0x00006400000c000b */
[----:B01----:R-:W-:Y:S01]  /*39800*/  ENDCOLLECTIVE ;  /* 0x000000000000791b */ /* 0x003fe20003800000 */
.L_x_7168:
[----:B------:R-:W-:Y:S05]  /*39810*/  BSYNC B0 ;  /* 0x0000000000007941 */ /* 0x000fea0003800000 */
.L_x_7167:
        /* <DEDUP_REMOVED lines=11> */
.L_x_7169:
[----:B------:R-:W0:Y:S01]  /*398d0*/  S2R R12, SR_TID.X ;  /* 0x00000000000c7919 */ /* 0x000e220000002100 */
[----:B------:R-:W1:Y:S01]  /*398e0*/  LDC R11, c[0x0][0x2f4] ;  /* 0x0000bd00ff0b7b82 */ /* 0x000e620000000800 */
[----:B------:R-:W-:Y:S02]  /*398f0*/  IMAD.MOV.U32 R13, RZ, RZ, R20 ;  /* 0x000000ffff0d7224 */ /* 0x000fe400078e0014 */
[----:B------:R-:W-:Y:S02]  /*39900*/  IMAD.MOV.U32 R2, RZ, RZ, R14 ;  /* 0x000000ffff027224 */ /* 0x000fe400078e000e */
[----:B0-----:R-:W-:-:S05]  /*39910*/  IMAD.SHL.U32 R15, R12, 0x10, RZ ;  /* 0x000000100c0f7824 */ /* 0x001fca00078e00ff */
[----:B------:R-:W-:-:S04]  /*39920*/  LOP3.LUT R15, R15, 0x30, RZ, 0xc0, !PT ;  /* 0x000000300f0f7812 */ /* 0x000fc800078ec0ff */
[----:B------:R-:W-:-:S05]  /*39930*/  IADD3 R2, P0, R15, R2, RZ ;  /* 0x000000020f027210 */ /* 0x000fca0007f1e0ff */
[----:B------:R-:W-:Y:S02]  /*39940*/  IMAD.X R3, RZ, RZ, R0, P0 ;  /* 0x000000ffff037224 */ /* 0x000fe400000e0600 */
[----:B------:R-:W-:Y:S01]  /*39950*/  IMAD.IADD R0, R17, 0x1, R21 ;  /* 0x0000000111007824 */ /* 0x000fe200078e0215 */
[----:B------:R-:W-:Y:S02]  /*39960*/  SHF.L.U32 R21, R12, 0x4, RZ ;  /* 0x000000040c157819 */ /* 0x000fe400000006ff */
[----:B------:R-:W-:Y:S02]  /*39970*/  LOP3.LUT R12, R15, 0x40, RZ, 0xfc, !PT ;  /* 0x000000400f0c7812 */ /* 0x000fe400078efcff */
[----:B------:R-:W-:Y:S02]  /*39980*/  LOP3.LUT R21, R21, 0x30, RZ, 0xc0, !PT ;  /* 0x0000003015157812 */ /* 0x000fe400078ec0ff */
[----:B------:R-:W-:Y:S02]  /*39990*/  LOP3.LUT R15, R15, 0x80, RZ, 0xfc, !PT ;  /* 0x000000800f0f7812 */ /* 0x000fe400078efcff */
[----:B-1----:R-:W-:-:S02]  /*399a0*/  ISETP.GE.AND P3, PT, R21, R11, PT ;  /* 0x0000000b1500720c */ /* 0x002fc40003f66270 */
        /* <DEDUP_REMOVED lines=16> */
.L_x_7170:
        /* <DEDUP_REMOVED lines=9> */
.L_x_7171:
[----:B------:R-:W-:Y:S02]  /*39b40*/  IMAD.MOV.U32 R13, RZ, RZ, R20 ;  /* 0x000000ffff0d7224 */ /* 0x000fe400078e0014 */
[----:B------:R-:W-:Y:S02]  /*39b50*/  IMAD.MOV.U32 R12, RZ, RZ, 0x2 ;  /* 0x00000002ff0c7424 */ /* 0x000fe400078e00ff */
[----:B------:R-:W-:-:S07]  /*39b60*/  IMAD.MOV.U32 R2, RZ, RZ, R14 ;  /* 0x000000ffff027224 */ /* 0x000fce00078e000e */
[----:B------:R-:W-:Y:S05]  /*39b70*/  WARPSYNC.COLLECTIVE R15, `(.L_x_7172) ;  /* 0x000000000f087348 */ /* 0x000fea0003c00000 */
[----:B------:R0:W1:Y:S02]  /*39b80*/  SHFL.IDX P6, R14, R13, R12, R11 ;  /* 0x0000000c0d0e7389 */ /* 0x00006400000c000b */
[----:B01----:R-:W-:Y:S01]  /*39b90*/  ENDCOLLECTIVE ;  /* 0x000000000000791b */ /* 0x003fe20003800000 */
.L_x_7172:
        /* <DEDUP_REMOVED lines=12> */
[----:B0-----:R-:W-:-:S07]  /*39c60*/  MOV R3, R14 ;  /* 0x0000000e00037202 */ /* 0x001fce0000000f00 */
[----:B------:R-:W-:Y:S05]  /*39c70*/  WARPSYNC.COLLECTIVE R15, `(.L_x_7173) ;  /* 0x000000000f087348 */ /* 0x000fea0003c00000 */
[----:B------:R0:W1:Y:S02]  /*39c80*/  SHFL.IDX P6, R14, R13, R12, R11 ;  /* 0x0000000c0d0e7389 */ /* 0x00006400000c000b */
[----:B01----:R-:W-:Y:S01]  /*39c90*/  ENDCOLLECTIVE ;  /* 0x000000000000791b */ /* 0x003fe20003800000 */
.L_x_7173:
[----:B------:R-:W-:Y:S02]  /*39ca0*/  IMAD.MOV.U32 R13, RZ, RZ, R20 ;  /* 0x000000ffff0d7224 */ /* 0x000fe400078e0014 */
[----:B------:R-:W-:Y:S02]  /*39cb0*/  IMAD.MOV.U32 R12, RZ, RZ, 0x3 ;  /* 0x00000003ff0c7424 */ /* 0x000fe400078e00ff */
[----:B------:R-:W-:-:S07]  /*39cc0*/  IMAD.MOV.U32 R2, RZ, RZ, R14 ;  /* 0x000000ffff027224 */ /* 0x000fce00078e000e */
[----:B------:R-:W-:Y:S05]  /*39cd0*/  WARPSYNC.COLLECTIVE R15, `(.L_x_7174) ;  /* 0x000000000f087348 */ /* 0x000fea0003c00000 */
[----:B------:R0:W1:Y:S02]  /*39ce0*/  SHFL.IDX P6, R14, R13, R12, R11 ;  /* 0x0000000c0d0e7389 */ /* 0x00006400000c000b */
[----:B01----:R-:W-:Y:S01]  /*39cf0*/  ENDCOLLECTIVE ;  /* 0x000000000000791b */ /* 0x003fe20003800000 */
.L_x_7174:
        /* <DEDUP_REMOVED lines=13> */
.L_x_7175:
[----:B------:R-:W-:Y:S01]  /*39dd0*/  @!PT LDS RZ, [RZ] ;  /* 0x00000000fffff984 */ /* 0x000fe20000000800 */
[----:B------:R-:W-:Y:S01]  /*39de0*/  @!PT LDS RZ, [RZ] ;  /* 0x00000000fffff984 */ /* 0x000fe20000000800 */
[----:B------:R-:W-:Y:S01]  /*39df0*/  @!PT LDS RZ, [RZ] ;  /* 0x00000000fffff984 */ /* 0x000fe20000000800 */
[----:B------:R-:W-:Y:S01]  /*39e00*/  LDGSTS.E.BYPASS.LTC128B.128 [R0+0x12a00], desc[UR50][R2.64+0x40], !P1 ;  /* 0x12a0004002007fae */ /* 0x000fe2000c901d72 */
[----:B------:R-:W-:Y:S01]  /*39e10*/  ISETP.LT.OR P1, PT, R9, 0x41, P0 ;  /* 0x000000410900780c */ /* 0x000fe20000721670 */
[----:B------:R-:W-:Y:S01]  /*39e20*/  IMAD.MOV.U32 R13, RZ, RZ, R26 ;  /* 0x000000ffff0d7224 */ /* 0x000fe200078e001a */
[----:B------:R-:W-:-:S11]  /*39e30*/  MOV R12, RZ ;  /* 0x000000ff000c7202 */ /* 0x000fd60000000f00 */
[----:B------:R0:W-:Y:S02]  /*39e40*/  LDGSTS.E.BYPASS.LTC128B.128 [R0+0x15200], desc[UR50][R2.64+0x80], !P1 ;  /* 0x1520008002007fae */ /* 0x0001e4000c901d72 */
[----:B0-----:R-:W-:-:S07]  /*39e50*/  IMAD.MOV.U32 R2, RZ, RZ, R14 ;  /* 0x000000ffff027224 */ /* 0x001fce00078e000e */
[----:B------:R-:W-:Y:S05]  /*39e60*/  WARPSYNC.COLLECTIVE R15, `(.L_x_7176) ;  /* 0x000000000f087348 */ /* 0x000fea0003c00000 */
[----:B------:R0:W1:Y:S02]  /*39e70*/  SHFL.IDX P6, R14, R13, R12, R11 ;  /* 0x0000000c0d0e7389 */ /* 0x00006400000c000b */
[----:B01----:R-:W-:Y:S01]  /*39e80*/  ENDCOLLECTIVE ;  /* 0x000000000000791b */ /* 0x003fe20003800000 */
.L_x_7176:
        /* <DEDUP_REMOVED lines=11> */
[----:B------:R0:W-:Y:S01]  /*39f40*/  LDGSTS.E.BYPASS.LTC128B.128 [R0+0x15a00], desc[UR50][R2.64+0x80], !P1 ;  /* 0x15a0008002007fae */ /* 0x0001e2000c901d72 */
[----:B------:R-:W-:Y:S01]  /*39f50*/  ISETP.GE.AND P1, PT, R9, 0x61, PT ;  /* 0x000000610900780c */ /* 0x000fe20003f26270 */
[----:B0-----:R-:W-:-:S12]  /*39f60*/  IMAD.MOV.U32 R3, RZ, RZ, R14 ;  /* 0x000000ffff037224 */ /* 0x001fd800078e000e */
[----:B------:R-:W-:Y:S05]  /*39f70*/  WARPSYNC.COLLECTIVE R15, `(.L_x_7177) ;  /* 0x000000000f087348 */ /* 0x000fea0003c00000 */
[----:B------:R0:W1:Y:S02]  /*39f80*/  SHFL.IDX P6, R14, R13, R12, R11 ;  /* 0x0000000c0d0e7389 */ /* 0x00006400000c000b */
[----:B01----:R-:W-:Y:S01]  /*39f90*/  ENDCOLLECTIVE ;  /* 0x000000000000791b */ /* 0x003fe20003800000 */
.L_x_7177:
[----:B------:R-:W-:Y:S01]  /*39fa0*/  ISETP.GE.AND P6, PT, R9, 0x81, PT ;  /* 0x000000810900780c */ /* 0x000fe20003fc6270 */
[----:B------:R-:W-:-:S12]  /*39fb0*/  IMAD.MOV.U32 R2, RZ, RZ, R14 ;  /* 0x000000ffff027224 */ /* 0x000fd800078e000e */
[----:B------:R-:W-:Y:S01]  /*39fc0*/  @P6 LOP3.LUT R23, R23, 0x40, RZ, 0xfc, !PT ;  /* 0x0000004017176812 */ /* 0x000fe200078efcff */
[----:B------:R-:W-:Y:S06]  /*39fd0*/  BRA `(.L_x_7178) ;  /* 0xffffff58000c7947 */ /* 0x000fec000383ffff */
.L_x_6901:
[----:B--2---:R-:W2:Y:S02]  /*39fe0*/  LDL R2, [R1+0x30] ;  /* 0x0000300001027983 */ /* 0x004ea40000100800 */
[----:B--2---:R2:W3:Y:S02]  /*39ff0*/  SYNCS.PHASECHK.TRANS64.TRYWAIT P0, [R4+URZ+0x33440], R2 ;  /* 0x03344002040075a7 */ /* 0x0044e4000800017f */
[----:B---3--:R-:W-:Y:S05]  /*3a000*/  @!P0 NANOSLEEP.SYNCS 0x989680 ;  /* 0x009896800000895d */ /* 0x008fea0003900000 */
[----:B------:R-:W3:Y:S02]  /*3a010*/  @!P0 SYNCS.PHASECHK.TRANS64 P0, [R4+URZ+0x33440], R2 ;  /* 0x03344002040085a7 */ /* 0x000ee4000800007f */
[----:B---3--:R-:W-:Y:S05]  /*3a020*/  @!P0 BRA `(.L_x_6901) ;  /* 0xfffffffc00ec8947 */ /* 0x008fea000383ffff */
[----:B------:R-:W-:Y:S05]  /*3a030*/  BRA `(.L_x_7179) ;  /* 0xffffff58007c7947 */ /* 0x000fea000383ffff */
.L_x_6902:
        /* <DEDUP_REMOVED lines=8> */
.L_x_7181:
[----:B------:R-:W-:Y:S05]  /*3a0c0*/  BSYNC B0 ;  /* 0x0000000000007941 */ /* 0x000fea0003800000 */
.L_x_7180:
[----:B------:R-:W0:Y:S01]  /*3a0d0*/  S2R R21, SR_TID.X ;  /* 0x0000000000157919 */ /* 0x000e220000002100 */
[----:B------:R-:W-:Y:S01]  /*3a0e0*/  IMAD.MOV.U32 R13, RZ, RZ, R5 ;  /* 0x000000ffff0d7224 */ /* 0x000fe200078e0005 */
[----:B------:R-:W-:Y:S01]  /*3a0f0*/  MOV R11, 0x1c1f ;  /* 0x00001c1f000b7802 */ /* 0x000fe20000000f00 */
[----:B------:R-:W-:Y:S02]  /*3a100*/  IMAD.MOV.U32 R12, RZ, RZ, RZ ;  /* 0x000000ffff0c7224 */ /* 0x000fe400078e00ff */
[----:B------:R-:W-:Y:S02]  /*3a110*/  IMAD.MOV.U32 R15, RZ, RZ, -0x1 ;  /* 0xffffffffff0f7424 */ /* 0x000fe400078e00ff */
[----:B------:R-:W-:-:S07]  /*3a120*/  IMAD.MOV.U32 R2, RZ, RZ, R14 ;  /* 0x000000ffff027224 */ /* 0x000fce00078e000e */
[----:B0-----:R-:W-:Y:S05]  /*3a130*/  WARPSYNC.COLLECTIVE R15, `(.L_x_7182) ;  /* 0x000000000f087348 */ /* 0x001fea0003c00000 */
[----:B------:R1:W2:Y:S02]  /*3a140*/  SHFL.IDX P6, R14, R13, R12, R11 ;  /* 0x0000000c0d0e7389 */ /* 0x0002a400000c000b */
[----:B012---:R-:W-:Y:S01]  /*3a150*/  ENDCOLLECTIVE ;  /* 0x000000000000791b */ /* 0x007fe20003800000 */
.L_x_7182:
[----:B------:R-:W-:Y:S02]  /*3a160*/  IMAD.MOV.U32 R13, RZ, RZ, R6 ;  /* 0x000000ffff0d7224 */ /* 0x000fe400078e0006 */
[----:B------:R-:W-:Y:S02]  /*3a170*/  IMAD.MOV.U32 R12, RZ, RZ, 0x1 ;  /* 0x00000001ff0c7424 */ /* 0x000fe400078e00ff */
[C---:B------:R-:W-:Y:S02]  /*3a180*/  IMAD.SHL.U32 R20, R21.reuse, 0x10, RZ ;  /* 0x0000001015147824 */ /* 0x040fe400078e00ff */
[----:B------:R-:W-:Y:S01]  /*3a190*/  IMAD.SHL.U32 R26, R21, 0x10, RZ ;  /* 0x00000010151a7824 */ /* 0x000fe200078e00ff */
[----:B------:R-:W-:Y:S01]  /*3a1a0*/  LOP3.LUT P6, RZ, R23, 0x20, RZ, 0xc0, !PT ;  /* 0x0000002017ff7812 */ /* 0x000fe200078cc0ff */
[----:B------:R-:W0:Y:S01]  /*3a1b0*/  LDC R21, c[0x0][0x2f4] ;  /* 0x0000bd00ff157b82 */ /* 0x000e220000000800 */
[----:B------:R-:W-:Y:S01]  /*3a1c0*/  IMAD.MOV.U32 R3, RZ, RZ, R14 ;  /* 0x000000ffff037224 */ /* 0x000fe200078e000e */
[----:B------:R-:W-:-:S02]  /*3a1d0*/  LOP3.LUT R20, R20, 0x30, RZ, 0xc0, !PT ;  /* 0x0000003014147812 */ /* 0x000fc400078ec0ff */
[----:B------:R-:W-:-:S04]  /*3a1e0*/  LOP3.LUT R26, R26, 0x30, RZ, 0xc0, !PT ;  /* 0x000000301a1a7812 */ /* 0x000fc800078ec0ff */
[C---:B------:R-:W-:Y:S02]  /*3a1f0*/  LOP3.LUT R29, R26.reuse, 0x40, RZ, 0xfc, !PT ;  /* 0x000000401a1d7812 */ /* 0x040fe400078efcff */
[----:B------:R-:W-:Y:S02]  /*3a200*/  LOP3.LUT R26, R26, 0x80, RZ, 0xfc, !PT ;  /* 0x000000801a1a7812 */ /* 0x000fe400078efcff */
[----:B------:R-:W-:-:S05]  /*3a210*/  @P6 IADD3 R3, P0, R20, R3, RZ ;  /* 0x0000000314036210 */ /* 0x000fca0007f1e0ff */
[----:B------:R-:W-:-:S05]  /*3a220*/  @P6 IMAD.X R2, RZ, RZ, R2, P0 ;  /* 0x000000ffff026224 */ /* 0x000fca00000e0602 */
[-C--:B------:R-:W-:Y:S02]  /*3a230*/  @P6 LOP3.LUT R3, R3, R2.reuse, RZ, 0x3c, !PT ;  /* 0x0000000203036212 */ /* 0x080fe400078e3cff */
[-C--:B0-----:R-:W-:Y:S02]  /*3a240*/  ISETP.GE.AND P0, PT, R20, R21.reuse, PT ;  /* 0x000000151400720c */ /* 0x081fe40003f06270 */
        /* <DEDUP_REMOVED lines=13> */
.L_x_7183:
[----:B------:R-:W-:Y:S02]  /*3a320*/  IMAD.MOV.U32 R13, RZ, RZ, R5 ;  /* 0x000000ffff0d7224 */ /* 0x000fe400078e0005 */
[----:B------:R-:W-:-:S07]  /*3a330*/  IMAD.MOV.U32 R2, RZ, RZ, R14 ;  /* 0x000000ffff027224 */ /* 0x000fce00078e000e */
[----:B------:R-:W-:Y:S05]  /*3a340*/  WARPSYNC.COLLECTIVE R15, `(.L_x_7184) ;  /* 0x000000000f087348 */ /* 0x000fea0003c00000 */
[----:B------:R0:W1:Y:S02]  /*3a350*/  SHFL.IDX P6, R14, R13, R12, R11 ;  /* 0x0000000c0d0e7389 */ /* 0x00006400000c000b */
[----:B01----:R-:W-:Y:S01]  /*3a360*/  ENDCOLLECTIVE ;  /* 0x000000000000791b */ /* 0x003fe20003800000 */
.L_x_7184:
        /* <DEDUP_REMOVED lines=16> */
.L_x_7185:
        /* <DEDUP_REMOVED lines=11> */
.L_x_7186:
[----:B------:R-:W-:Y:S02]  /*3a520*/  IMAD.MOV.U32 R13, RZ, RZ, R6 ;  /* 0x000000ffff0d7224 */ /* 0x000fe400078e0006 */
[----:B------:R-:W-:Y:S02]  /*3a530*/  IMAD.MOV.U32 R12, RZ, RZ, 0x3 ;  /* 0x00000003ff0c7424 */ /* 0x000fe400078e00ff */
[----:B------:R-:W-:-:S07]  /*3a540*/  IMAD.MOV.U32 R3, RZ, RZ, R14 ;  /* 0x000000ffff037224 */ /* 0x000fce00078e000e */
[----:B------:R-:W-:Y:S05]  /*3a550*/  WARPSYNC.COLLECTIVE R15, `(.L_x_7187) ;  /* 0x000000000f087348 */ /* 0x000fea0003c00000 */
[----:B------:R0:W1:Y:S02]  /*3a560*/  SHFL.IDX P6, R14, R13, R12, R11 ;  /* 0x0000000c0d0e7389 */ /* 0x00006400000c000b */
[----:B01----:R-:W-:Y:S01]  /*3a570*/  ENDCOLLECTIVE ;  /* 0x000000000000791b */ /* 0x003fe20003800000 */
.L_x_7187:
        /* <DEDUP_REMOVED lines=10> */
.L_x_7188:
[----:B------:R-:W-:Y:S01]  /*3a620*/  @!PT LDS RZ, [RZ] ;  /* 0x00000000fffff984 */ /* 0x000fe20000000800 */
[----:B------:R-:W-:Y:S01]  /*3a630*/  @!PT LDS RZ, [RZ] ;  /* 0x00000000fffff984 */ /* 0x000fe20000000800 */
[----:B------:R-:W-:Y:S01]  /*3a640*/  @!PT LDS RZ, [RZ] ;  /* 0x00000000fffff984 */ /* 0x000fe20000000800 */
[----:B------:R0:W-:Y:S04]  /*3a650*/  @P4 LDGSTS.E.BYPASS.LTC128B.128 [R0+0x25200], desc[UR50][R2.64], !P5 ;  /* 0x2520000002004fae */ /* 0x0001e8000e901d72 */
[----:B------:R0:W-:Y:S04]  /*3a660*/  @P4 LDGSTS.E.BYPASS.LTC128B.128 [R0+0x27a00], desc[UR50][R2.64+0x40], !P3 ;  /* 0x27a0004002004fae */ /* 0x0001e8000d901d72 */
[----:B------:R0:W-:Y:S01]  /*3a670*/  @P4 LDGSTS.E.BYPASS.LTC128B.128 [R0+0x2a200], desc[UR50][R2.64+0x80], !P2 ;  /* 0x2a20008002004fae */ /* 0x0001e2000d101d72 */
[----:B------:R-:W-:Y:S02]  /*3a680*/  IMAD.MOV.U32 R13, RZ, RZ, R7 ;  /* 0x000000ffff0d7224 */ /* 0x000fe400078e0007 */
[----:B------:R-:W-:Y:S01]  /*3a690*/  IMAD.MOV.U32 R12, RZ, RZ, RZ ;  /* 0x000000ffff0c7224 */ /* 0x000fe200078e00ff */
[----:B------:R-:W-:-:S07]  /*3a6a0*/  MOV R5, R14 ;  /* 0x0000000e00057202 */ /* 0x000fce0000000f00 */
[----:B0-----:R-:W-:Y:S05]  /*3a6b0*/  WARPSYNC.COLLECTIVE R15, `(.L_x_7189) ;  /* 0x000000000f087348 */ /* 0x001fea0003c00000 */
[----:B------:R1:W2:Y:S02]  /*3a6c0*/  SHFL.IDX P6, R14, R13, R12, R11 ;  /* 0x0000000c0d0e7389 */ /* 0x0002a400000c000b */
[----:B012---:R-:W-:Y:S01]  /*3a6d0*/  ENDCOLLECTIVE ;  /* 0x000000000000791b */ /* 0x007fe20003800000 */
.L_x_7189:
        /* <DEDUP_REMOVED lines=13> */
.L_x_7190:
[----:B------:R-:W-:Y:S01]  /*3a7b0*/  IMAD.MOV.U32 R2, RZ, RZ, R14 ;  /* 0x000000ffff027224 */ /* 0x000fe200078e000e */
[----:B------:R-:W-:Y:S06]  /*3a7c0*/  BRA `(.L_x_7191) ;  /* 0xffffff5400f47947 */ /* 0x000fec000383ffff */
.L_x_6909:
        /* <DEDUP_REMOVED lines=9> */
.L_x_7192:
[C---:B------:R-:W-:Y:S01]  /*3a860*/  VIADD R5, R25.reuse, 0x20 ;  /* 0x0000002019057836 */ /* 0x040fe20000000000 */
[----:B------:R-:W-:Y:S01]  /*3a870*/  ISETP.GE.AND P1, PT, R25, R34, PT ;  /* 0x000000221900720c */ /* 0x000fe20003f26270 */
[----:B------:R-:W-:Y:S01]  /*3a880*/  IMAD.MOV.U32 R13, RZ, RZ, R0 ;  /* 0x000000ffff0d7224 */ /* 0x000fe200078e0000 */
[----:B------:R-:W-:-:S11]  /*3a890*/  MOV R2, R14 ;  /* 0x0000000e00027202 */ /* 0x000fd60000000f00 */
[----:B------:R-:W-:Y:S05]  /*3a8a0*/  WARPSYNC.COLLECTIVE R15, `(.L_x_7193) ;  /* 0x000000000f087348 */ /* 0x000fea0003c00000 */
[----:B------:R0:W1:Y:S02]  /*3a8b0*/  SHFL.IDX P6, R14, R13, R12, R11 ;  /* 0x0000000c0d0e7389 */ /* 0x00006400000c000b */
[----:B01----:R-:W-:Y:S01]  /*3a8c0*/  ENDCOLLECTIVE ;  /* 0x000000000000791b */ /* 0x003fe20003800000 */
.L_x_7193:
[----:B------:R-:W-:Y:S02]  /*3a8d0*/  IMAD.MOV.U32 R13, RZ, RZ, R4 ;  /* 0x000000ffff0d7224 */ /* 0x000fe400078e0004 */
[----:B------:R-:W-:Y:S02]  /*3a8e0*/  IMAD.MOV.U32 R12, RZ, RZ, 0x1 ;  /* 0x00000001ff0c7424 */ /* 0x000fe400078e00ff */
[----:B------:R-:W-:-:S07]  /*3a8f0*/  IMAD.MOV.U32 R3, RZ, RZ, R14 ;  /* 0x000000ffff037224 */ /* 0x000fce00078e000e */
[----:B------:R-:W-:Y:S05]  /*3a900*/  WARPSYNC.COLLECTIVE R15, `(.L_x_7194) ;  /* 0x000000000f087348 */ /* 0x000fea0003c00000 */
[----:B------:R0:W1:Y:S02]  /*3a910*/  SHFL.IDX P6, R14, R13, R12, R11 ;  /* 0x0000000c0d0e7389 */ /* 0x00006400000c000b */
[----:B01----:R-:W-:Y:S01]  /*3a920*/  ENDCOLLECTIVE ;  /* 0x000000000000791b */ /* 0x003fe20003800000 */
.L_x_7194:
        /* <DEDUP_REMOVED lines=18> */
.L_x_7195:
[----:B------:R-:W-:Y:S02]  /*3aa50*/  IMAD.MOV.U32 R13, RZ, RZ, R4 ;  /* 0x000000ffff0d7224 */ /* 0x000fe400078e0004 */
[----:B------:R-:W-:Y:S02]  /*3aa60*/  IMAD.MOV.U32 R12, RZ, RZ, 0x2 ;  /* 0x00000002ff0c7424 */ /* 0x000fe400078e00ff */
[----:B------:R-:W-:-:S07]  /*3aa70*/  IMAD.MOV.U32 R3, RZ, RZ, R14 ;  /* 0x000000ffff037224 */ /* 0x000fce00078e000e */
[----:B------:R-:W-:Y:S05]  /*3aa80*/  WARPSYNC.COLLECTIVE R15, `(.L_x_7196) ;  /* 0x000000000f087348 */ /* 0x000fea0003c00000 */
[----:B------:R0:W1:Y:S02]  /*3aa90*/  SHFL.IDX P6, R14, R13, R12, R11 ;  /* 0x0000000c0d0e7389 */ /* 0x00006400000c000b */
[----:B01----:R-:W-:Y:S01]  /*3aaa0*/  ENDCOLLECTIVE ;  /* 0x000000000000791b */ /* 0x003fe20003800000 */
.L_x_7196:
        /* <DEDUP_REMOVED lines=17> */
.L_x_7197:
[----:B------:R-:W-:Y:S02]  /*3abc0*/  IMAD.MOV.U32 R13, RZ, RZ, R4 ;  /* 0x000000ffff0d7224 */ /* 0x000fe400078e0004 */
[----:B------:R-:W-:Y:S02]  /*3abd0*/  IMAD.MOV.U32 R12, RZ, RZ, 0x3 ;  /* 0x00000003ff0c7424 */ /* 0x000fe400078e00ff */
[----:B------:R-:W-:-:S07]  /*3abe0*/  IMAD.MOV.U32 R3, RZ, RZ, R14 ;  /* 0x000000ffff037224 */ /* 0x000fce00078e000e */
[----:B------:R-:W-:Y:S05]  /*3abf0*/  WARPSYNC.COLLECTIVE R15, `(.L_x_7198) ;  /* 0x000000000f087348 */ /* 0x000fea0003c00000 */
[----:B------:R0:W1:Y:S02]  /*3ac00*/  SHFL.IDX P6, R14, R13, R12, R11 ;  /* 0x0000000c0d0e7389 */ /* 0x00006400000c000b */
[----:B01----:R-:W-:Y:S01]  /*3ac10*/  ENDCOLLECTIVE ;  /* 0x000000000000791b */ /* 0x003fe20003800000 */
.L_x_7198:
[----:B------:R-:W-:-:S05]  /*3ac20*/  @!P1 IADD3 R3, P4, R20, R3, RZ ;  /* 0x0000000314039210 */ /* 0x000fca0007f9e0ff */
[----:B------:R-:W-:-:S05]  /*3ac30*/  @!P1 IMAD.X R2, RZ, RZ, R2, P4 ;  /* 0x000000ffff029224 */ /* 0x000fca00020e0602 */
[----:B------:R-:W-:Y:S02]  /*3ac40*/  @!P1 LOP3.LUT R3, R3, R2, RZ, 0x3c, !PT ;  /* 0x0000000203039212 */ /* 0x000fe400078e3cff */
[----:B------:R-:W-:Y:S02]  /*3ac50*/  MOV R13, R0 ;  /* 0x00000000000d7202 */ /* 0x000fe40000000f00 */
        /* <DEDUP_REMOVED lines=12> */
.L_x_7199:
[----:B------:R-:W-:Y:S05]  /*3ad20*/  BRA `(.L_x_7200) ;  /* 0xffffff5c002c7947 */ /* 0x000fea000383ffff */
.L_x_6914:
[----:B0-----:R0:W1:Y:S02]  /*3ad30*/  SYNCS.PHASECHK.TRANS64.TRYWAIT P0, [R17+URZ+0x33420], R0 ;  /* 0x03342000110075a7 */ /* 0x001064000800017f */
[----:B-1----:R-:W-:Y:S05]  /*3ad40*/  @!P0 NANOSLEEP.SYNCS 0x989680 ;  /* 0x009896800000895d */ /* 0x002fea0003900000 */
[----:B------:R-:W1:Y:S02]  /*3ad50*/  @!P0 SYNCS.PHASECHK.TRANS64 P0, [R17+URZ+0x33420], R0 ;  /* 0x03342000110085a7 */ /* 0x000e64000800007f */
[----:B-1----:R-:W-:Y:S05]  /*3ad60*/  @!P0 BRA `(.L_x_6914) ;  /* 0xfffffffc00f08947 */ /* 0x002fea000383ffff */
[----:B------:R-:W-:Y:S05]  /*3ad70*/  BRA `(.L_x_7201) ;  /* 0xffffff5c00a07947 */ /* 0x000fea000383ffff */
.L_x_6918:
[----:B0-----:R0:W1:Y:S02]  /*3ad80*/  SYNCS.PHASECHK.TRANS64.TRYWAIT P0, [R4+URZ+0x33480], R32 ;  /* 0x03348020040075a7 */ /* 0x001064000800017f */
[----:B-1----:R-:W-:Y:S05]  /*3ad90*/  @!P0 NANOSLEEP.SYNCS 0x989680 ;  /* 0x009896800000895d */ /* 0x002fea0003900000 */
[----:B------:R-:W1:Y:S02]  /*3ada0*/  @!P0 SYNCS.PHASECHK.TRANS64 P0, [R4+URZ+0x33480], R32 ;  /* 0x03348020040085a7 */ /* 0x000e64000800007f */
[----:B-1----:R-:W-:Y:S05]  /*3adb0*/  @!P0 BRA `(.L_x_6918) ;  /* 0xfffffffc00f08947 */ /* 0x002fea000383ffff */
[----:B------:R-:W-:Y:S05]  /*3adc0*/  BRA `(.L_x_7202) ;  /* 0xffffff6000c87947 */ /* 0x000fea000383ffff */
.L_x_6919:
        /* <DEDUP_REMOVED lines=8> */
.L_x_7204:
[----:B------:R-:W-:Y:S05]  /*3ae50*/  BSYNC B0 ;  /* 0x0000000000007941 */ /* 0x000fea0003800000 */
.L_x_7203:
        /* <DEDUP_REMOVED lines=8> */
.L_x_7205:
[----:B------:R-:W-:Y:S02]  /*3aee0*/  IMAD.MOV.U32 R13, RZ, RZ, R10 ;  /* 0x000000ffff0d7224 */ /* 0x000fe400078e000a */
[----:B------:R-:W-:Y:S02]  /*3aef0*/  IMAD.MOV.U32 R12, RZ, RZ, 0x1 ;  /* 0x00000001ff0c7424 */ /* 0x000fe400078e00ff */
[----:B------:R-:W-:-:S07]  /*3af00*/  IMAD.MOV.U32 R2, RZ, RZ, R14 ;  /* 0x000000ffff027224 */ /* 0x000fce00078e000e */
[----:B------:R-:W-:Y:S05]  /*3af10*/  WARPSYNC.COLLECTIVE R15, `(.L_x_7206) ;  /* 0x000000000f087348 */ /* 0x000fea0003c00000 */
[----:B------:R0:W1:Y:S02]  /*3af20*/  SHFL.IDX P6, R14, R13, R12, R11 ;  /* 0x0000000c0d0e7389 */ /* 0x00006400000c000b */
[----:B01----:R-:W-:Y:S01]  /*3af30*/  ENDCOLLECTIVE ;  /* 0x000000000000791b */ /* 0x003fe20003800000 */
.L_x_7206:
[----:B------:R-:W-:-:S04]  /*3af40*/  IADD3 R2, P0, R3, R2, RZ ;  /* 0x0000000203027210 */ /* 0x000fc80007f1e0ff */
[----:B------:R-:W-:Y:S01]  /*3af50*/  IADD3.X R3, RZ, R0, RZ, P0, !PT ;  /* 0x00000000ff037210 */ /* 0x000fe200007fe4ff */
[----:B------:R-:W-:Y:S02]  /*3af60*/  IMAD.IADD R0, R17, 0x1, R35 ;  /* 0x0000000111007824 */ /* 0x000fe400078e0223 */
        /* <DEDUP_REMOVED lines=12> */
.L_x_7207:
        /* <DEDUP_REMOVED lines=8> */
.L_x_7208:
        /* <DEDUP_REMOVED lines=9> */
[----:B------:R-:W-:-:S07]  /*3b140*/  MOV R35, R14 ;  /* 0x0000000e00237202 */ /* 0x000fce0000000f00 */
[----:B0-----:R-:W-:Y:S05]  /*3b150*/  WARPSYNC.COLLECTIVE R15, `(.L_x_7209) ;  /* 0x000000000f087348 */ /* 0x001fea0003c00000 */
[----:B------:R1:W2:Y:S02]  /*3b160*/  SHFL.IDX P6, R14, R13, R12, R11 ;  /* 0x0000000c0d0e7389 */ /* 0x0002a400000c000b */
[----:B012---:R-:W-:Y:S01]  /*3b170*/  ENDCOLLECTIVE ;  /* 0x000000000000791b */ /* 0x007fe20003800000 */
.L_x_7209:
[----:B------:R-:W0:Y:S01]  /*3b180*/  S2R R3, SR_TID.X ;  /* 0x0000000000037919 */ /* 0x000e220000002100 */
[----:B------:R-:W-:Y:S02]  /*3b190*/  IMAD.MOV.U32 R13, RZ, RZ, R10 ;  /* 0x000000ffff0d7224 */ /* 0x000fe400078e000a */
[----:B------:R-:W-:Y:S02]  /*3b1a0*/  IMAD.MOV.U32 R12, RZ, RZ, 0x3 ;  /* 0x00000003ff0c7424 */ /* 0x000fe400078e00ff */
[----:B------:R-:W-:-:S07]  /*3b1b0*/  IMAD.MOV.U32 R2, RZ, RZ, R14 ;  /* 0x000000ffff027224 */ /* 0x000fce00078e000e */
[----:B0-----:R-:W-:Y:S05]  /*3b1c0*/  WARPSYNC.COLLECTIVE R15, `(.L_x_7210) ;  /* 0x000000000f087348 */ /* 0x001fea0003c00000 */
[----:B------:R1:W2:Y:S02]  /*3b1d0*/  SHFL.IDX P6, R14, R13, R12, R11 ;  /* 0x0000000c0d0e7389 */ /* 0x0002a400000c000b */
[----:B012---:R-:W-:Y:S01]  /*3b1e0*/  ENDCOLLECTIVE ;  /* 0x000000000000791b */ /* 0x007fe20003800000 */
.L_x_7210:
[----:B------:R-:W-:Y:S02]  /*3b1f0*/  IMAD.SHL.U32 R3, R3, 0x10, RZ ;  /* 0x0000001003037824 */ /* 0x000fe400078e00ff */
[----:B------:R-:W-:-:S03]  /*3b200*/  IMAD.MOV.U32 R13, RZ, RZ, R9 ;  /* 0x000000ffff0d7224 */ /* 0x000fc600078e0009 */
[----:B------:R-:W-:-:S04]  /*3b210*/  LOP3.LUT R3, R3, 0x30, RZ, 0xc0, !PT ;  /* 0x0000003003037812 */ /* 0x000fc800078ec0ff */
[----:B------:R-:W-:-:S05]  /*3b220*/  IADD3 R2, P0, R3, R2, RZ ;  /* 0x0000000203027210 */ /* 0x000fca0007f1e0ff */
[----:B------:R-:W-:Y:S02]  /*3b230*/  IMAD.X R3, RZ, RZ, R35, P0 ;  /* 0x000000ffff037224 */ /* 0x000fe400000e0623 */
[----:B------:R-:W-:-:S07]  /*3b240*/  IMAD.MOV.U32 R35, RZ, RZ, R14 ;  /* 0x000000ffff237224 */ /* 0x000fce00078e000e */
[----:B------:R-:W-:Y:S05]  /*3b250*/  WARPSYNC.COLLECTIVE R15, `(.L_x_7211) ;  /* 0x000000000f087348 */ /* 0x000fea0003c00000 */
[----:B------:R0:W1:Y:S02]  /*3b260*/  SHFL.IDX P6, R14, R13, R12, R11 ;  /* 0x0000000c0d0e7389 */ /* 0x00006400000c000b */
[----:B01----:R-:W-:Y:S01]  /*3b270*/  ENDCOLLECTIVE ;  /* 0x000000000000791b */ /* 0x003fe20003800000 */
.L_x_7211:
        /* <DEDUP_REMOVED lines=13> */
.L_x_7212:
[----:B------:R-:W-:Y:S02]  /*3b350*/  IMAD.MOV.U32 R13, RZ, RZ, R26 ;  /* 0x000000ffff0d7224 */ /* 0x000fe400078e001a */
[----:B------:R-:W-:-:S07]  /*3b360*/  IMAD.MOV.U32 R25, RZ, RZ, R14 ;  /* 0x000000ffff197224 */ /* 0x000fce00078e000e */
[----:B------:R-:W-:Y:S05]  /*3b370*/  WARPSYNC.COLLECTIVE R15, `(.L_x_7213) ;  /* 0x000000000f087348 */ /* 0x000fea0003c00000 */
[----:B------:R0:W1:Y:S02]  /*3b380*/  SHFL.IDX P6, R14, R13, R12, R11 ;  /* 0x0000000c0d0e7389 */ /* 0x00006400000c000b */
[----:B01----:R-:W-:Y:S01]  /*3b390*/  ENDCOLLECTIVE ;  /* 0x000000000000791b */ /* 0x003fe20003800000 */
.L_x_7213:
        /* <DEDUP_REMOVED lines=12> */
.L_x_6924:
[----:B---3--:R3:W4:Y:S02]  /*3b460*/  SYNCS.PHASECHK.TRANS64.TRYWAIT P0, [R4+URZ+0x33440], R32 ;  /* 0x03344020040075a7 */ /* 0x008724000800017f */
[----:B----4-:R-:W-:Y:S05]  /*3b470*/  @!P0 NANOSLEEP.SYNCS 0x989680 ;  /* 0x009896800000895d */ /* 0x010fea0003900000 */
[----:B------:R-:W4:Y:S02]  /*3b480*/  @!P0 SYNCS.PHASECHK.TRANS64 P0, [R4+URZ+0x33440], R32 ;  /* 0x03344020040085a7 */ /* 0x000f24000800007f */
[----:B----4-:R-:W-:Y:S05]  /*3b490*/  @!P0 BRA `(.L_x_6924) ;  /* 0xfffffffc00f08947 */ /* 0x010fea000383ffff */
[----:B------:R-:W-:Y:S05]  /*3b4a0*/  BRA `(.L_x_7215) ;  /* 0xffffff6000c87947 */ /* 0x000fea000383ffff */
.L_x_6925:
        /* <DEDUP_REMOVED lines=8> */
.L_x_7217:
[----:B------:R-:W-:Y:S05]  /*3b530*/  BSYNC B0 ;  /* 0x0000000000007941 */ /* 0x000fea0003800000 */
.L_x_7216:
        /* <DEDUP_REMOVED lines=8> */
.L_x_7218:
[----:B------:R-:W-:Y:S02]  /*3b5c0*/  IMAD.MOV.U32 R13, RZ, RZ, R10 ;  /* 0x000000ffff0d7224 */ /* 0x000fe400078e000a */
[----:B------:R-:W-:Y:S02]  /*3b5d0*/  IMAD.MOV.U32 R12, RZ, RZ, 0x1 ;  /* 0x00000001ff0c7424 */ /* 0x000fe400078e00ff */
[----:B------:R-:W-:-:S07]  /*3b5e0*/  IMAD.MOV.U32 R2, RZ, RZ, R14 ;  /* 0x000000ffff027224 */ /* 0x000fce00078e000e */
[----:B------:R-:W-:Y:S05]  /*3b5f0*/  WARPSYNC.COLLECTIVE R15, `(.L_x_7219) ;  /* 0x000000000f087348 */ /* 0x000fea0003c00000 */
[----:B------:R0:W1:Y:S02]  /*3b600*/  SHFL.IDX P6, R14, R13, R12, R11 ;  /* 0x0000000c0d0e7389 */ /* 0x00006400000c000b */
[----:B01----:R-:W-:Y:S01]  /*3b610*/  ENDCOLLECTIVE ;  /* 0x000000000000791b */ /* 0x003fe20003800000 */
.L_x_7219:
        /* <DEDUP_REMOVED lines=13> */
.L_x_7220:
[----:B------:R-:W-:Y:S02]  /*3b6f0*/  IMAD.MOV.U32 R13, RZ, RZ, R10 ;  /* 0x000000ffff0d7224 */ /* 0x000fe400078e000a */
[----:B------:R-:W-:Y:S02]  /*3b700*/  IMAD.MOV.U32 R12, RZ, RZ, 0x2 ;  /* 0x00000002ff0c7424 */ /* 0x000fe400078e00ff */
[----:B------:R-:W-:-:S07]  /*3b710*/  IMAD.MOV.U32 R2, RZ, RZ, R14 ;  /* 0x000000ffff027224 */ /* 0x000fce00078e000e */
[----:B------:R-:W-:Y:S05]  /*3b720*/  WARPSYNC.COLLECTIVE R15, `(.L_x_7221) ;  /* 0x000000000f087348 */ /* 0x000fea0003c00000 */
[----:B------:R0:W1:Y:S02]  /*3b730*/  SHFL.IDX P6, R14, R13, R12, R11 ;  /* 0x0000000c0d0e7389 */ /* 0x00006400000c000b */
[----:B01----:R-:W-:Y:S01]  /*3b740*/  ENDCOLLECTIVE ;  /* 0x000000000000791b */ /* 0x003fe20003800000 */
.L_x_7221:
        /* <DEDUP_REMOVED lines=13> */
.L_x_7222:
[----:B------:R-:W-:Y:S02]  /*3b820*/  IMAD.MOV.U32 R13, RZ, RZ, R10 ;  /* 0x000000ffff0d7224 */ /* 0x000fe400078e000a */
[----:B------:R-:W-:Y:S02]  /*3b830*/  IMAD.MOV.U32 R12, RZ, RZ, 0x3 ;  /* 0x00000003ff0c7424 */ /* 0x000fe400078e00ff */
[----:B------:R-:W-:-:S07]  /*3b840*/  IMAD.MOV.U32 R2, RZ, RZ, R14 ;  /* 0x000000ffff027224 */ /* 0x000fce00078e000e */
[----:B------:R-:W-:Y:S05]  /*3b850*/  WARPSYNC.COLLECTIVE R15, `(.L_x_7223) ;  /* 0x000000000f087348 */ /* 0x000fea0003c00000 */
[----:B------:R0:W1:Y:S02]  /*3b860*/  SHFL.IDX P6, R14, R13, R12, R11 ;  /* 0x0000000c0d0e7389 */ /* 0x00006400000c000b */
[----:B01----:R-:W-:Y:S01]  /*3b870*/  ENDCOLLECTIVE ;  /* 0x000000000000791b */ /* 0x003fe20003800000 */
.L_x_7223:
        /* <DEDUP_REMOVED lines=13> */
.L_x_7224:
[----:B------:R-:W-:Y:S02]  /*3b950*/  IMAD.MOV.U32 R13, RZ, RZ, R7 ;  /* 0x000000ffff0d7224 */ /* 0x000fe400078e0007 */
[----:B------:R-:W-:Y:S01]  /*3b960*/  IMAD.MOV.U32 R12, RZ, RZ, RZ ;  /* 0x000000ffff0c7224 */ /* 0x000fe200078e00ff */
[----:B------:R-:W-:-:S07]  /*3b970*/  MOV R2, R14 ;  /* 0x0000000e00027202 */ /* 0x000fce0000000f00 */
[----:B------:R-:W-:Y:S05]  /*3b980*/  WARPSYNC.COLLECTIVE R15, `(.L_x_7225) ;  /* 0x000000000f087348 */ /* 0x000fea0003c00000 */
[----:B------:R0:W1:Y:S02]  /*3b990*/  SHFL.IDX P6, R14, R13, R12, R11 ;  /* 0x0000000c0d0e7389 */ /* 0x00006400000c000b */
[----:B01----:R-:W-:Y:S01]  /*3b9a0*/  ENDCOLLECTIVE ;  /* 0x000000000000791b */ /* 0x003fe20003800000 */
.L_x_7225:
        /* <DEDUP_REMOVED lines=13> */
.L_x_7226:
[----:B------:R-:W-:Y:S01]  /*3ba80*/  IMAD.MOV.U32 R2, RZ, RZ, R14 ;  /* 0x000000ffff027224 */ /* 0x000fe200078e000e */
[----:B------:R-:W-:Y:S06]  /*3ba90*/  BRA `(.L_x_7227) ;  /* 0xffffff60006c7947 */ /* 0x000fec000383ffff */
.L_x_6930:
[----:B------:R0:W0:Y:S02]  /*3baa0*/  SYNCS.PHASECHK.TRANS64.TRYWAIT P2, [R2+URZ+0x33470], R3 ;  /* 0x03347003020075a7 */ /* 0x000024000804017f */
[----:B0-----:R-:W-:Y:S05]  /*3bab0*/  @!P2 NANOSLEEP.SYNCS 0x989680 ;  /* 0x009896800000a95d */ /* 0x001fea0003900000 */
[----:B------:R-:W0:Y:S02]  /*3bac0*/  @!P2 SYNCS.PHASECHK.TRANS64 P2, [R2+URZ+0x33470], R3 ;  /* 0x033470030200a5a7 */ /* 0x000e24000804007f */
[----:B0-----:R-:W-:Y:S05]  /*3bad0*/  @!P2 BRA `(.L_x_6930) ;  /* 0xfffffffc00f0a947 */ /* 0x001fea000383ffff */
[----:B------:R-:W-:Y:S05]  /*3bae0*/  BRA `(.L_x_7228) ;  /* 0xffffff6000d87947 */ /* 0x000fea000383ffff */
.L_x_6932:
[----:B------:R0:W0:Y:S02]  /*3baf0*/  SYNCS.PHASECHK.TRANS64.TRYWAIT P2, [R2+URZ+0x33460], R3 ;  /* 0x03346003020075a7 */ /* 0x000024000804017f */
[----:B0-----:R-:W-:Y:S05]  /*3bb00*/  @!P2 NANOSLEEP.SYNCS 0x989680 ;  /* 0x009896800000a95d */ /* 0x001fea0003900000 */
[----:B------:R-:W0:Y:S02]  /*3bb10*/  @!P2 SYNCS.PHASECHK.TRANS64 P2, [R2+URZ+0x33460], R3 ;  /* 0x033460030200a5a7 */ /* 0x000e24000804007f */
[----:B0-----:R-:W-:Y:S05]  /*3bb20*/  @!P2 BRA `(.L_x_6932) ;  /* 0xfffffffc00f0a947 */ /* 0x001fea000383ffff */
[----:B------:R-:W-:Y:S05]  /*3bb30*/  BRA `(.L_x_7229) ;  /* 0xffffff6000e87947 */ /* 0x000fea000383ffff */
.L_x_6940:
[----:B0-----:R0:W2:Y:S02]  /*3bb40*/  SYNCS.PHASECHK.TRANS64.TRYWAIT P1, [R0+URZ+0x33470], R3 ;  /* 0x03347003000075a7 */ /* 0x0010a4000802017f */
[----:B--2---:R-:W-:Y:S05]  /*3bb50*/  @!P1 NANOSLEEP.SYNCS 0x989680 ;  /* 0x009896800000995d */ /* 0x004fea0003900000 */
[----:B------:R-:W2:Y:S02]  /*3bb60*/  @!P1 SYNCS.PHASECHK.TRANS64 P1, [R0+URZ+0x33470], R3 ;  /* 0x03347003000095a7 */ /* 0x000ea4000802007f */
[----:B--2---:R-:W-:Y:S05]  /*3bb70*/  @!P1 BRA `(.L_x_6940) ;  /* 0xfffffffc00f09947 */ /* 0x004fea000383ffff */
[----:B------:R-:W-:Y:S05]  /*3bb80*/  BRA `(.L_x_7230) ;  /* 0xffffff7000307947 */ /* 0x000fea000383ffff */
.L_x_6942:
[----:B0-----:R0:W2:Y:S02]  /*3bb90*/  SYNCS.PHASECHK.TRANS64.TRYWAIT P1, [R0+URZ+0x33460], R3 ;  /* 0x03346003000075a7 */ /* 0x0010a4000802017f */
[----:B--2---:R-:W-:Y:S05]  /*3bba0*/  @!P1 NANOSLEEP.SYNCS 0x989680 ;  /* 0x009896800000995d */ /* 0x004fea0003900000 */
[----:B------:R-:W2:Y:S02]  /*3bbb0*/  @!P1 SYNCS.PHASECHK.TRANS64 P1, [R0+URZ+0x33460], R3 ;  /* 0x03346003000095a7 */ /* 0x000ea4000802007f */
[----:B--2---:R-:W-:Y:S05]  /*3bbc0*/  @!P1 BRA `(.L_x_6942) ;  /* 0xfffffffc00f09947 */ /* 0x004fea000383ffff */
[----:B------:R-:W-:Y:S05]  /*3bbd0*/  BRA `(.L_x_7231) ;  /* 0xffffff7000407947 */ /* 0x000fea000383ffff */
.L_x_6947:
        /* <DEDUP_REMOVED lines=8> */
.L_x_7233:
[----:B------:R-:W-:Y:S05]  /*3bc60*/  BSYNC B0 ;  /* 0x0000000000007941 */ /* 0x000fea0003800000 */
.L_x_7232:
[----:B------:R-:W-:Y:S01]  /*3bc70*/  IMAD.MOV.U32 R13, RZ, RZ, R24 ;  /* 0x000000ffff0d7224 */ /* 0x000fe200078e0018 */
[----:B------:R-:W-:Y:S01]  /*3bc80*/  MOV R0, R14 ;  /* 0x0000000e00007202 */ /* 0x000fe20000000f00 */
[----:B------:R-:W-:Y:S02]  /*3bc90*/  IMAD.MOV.U32 R12, RZ, RZ, 0x1 ;  /* 0x00000001ff0c7424 */ /* 0x000fe400078e00ff */
[----:B------:R-:W-:Y:S02]  /*3bca0*/  IMAD.MOV.U32 R11, RZ, RZ, 0x1f ;  /* 0x0000001fff0b7424 */ /* 0x000fe400078e00ff */
[----:B------:R-:W-:Y:S02]  /*3bcb0*/  IMAD.MOV.U32 R15, RZ, RZ, -0x1 ;  /* 0xffffffffff0f7424 */ /* 0x000fe400078e00ff */
[----:B------:R-:W-:-:S07]  /*3bcc0*/  IMAD.IADD R9, R27, 0x1, R8 ;  /* 0x000000011b097824 */ /* 0x000fce00078e0208 */
[----:B------:R-:W-:Y:S05]  /*3bcd0*/  WARPSYNC.COLLECTIVE R15, `(.L_x_7234) ;  /* 0x000000000f087348 */ /* 0x000fea0003c00000 */
[----:B------:R0:W1:Y:S02]  /*3bce0*/  SHFL.IDX P6, R14, R13, R12, R11 ;  /* 0x0000000c0d0e7389 */ /* 0x00006400000c000b */
[----:B01----:R-:W-:Y:S01]  /*3bcf0*/  ENDCOLLECTIVE ;  /* 0x000000000000791b */ /* 0x003fe20003800000 */
.L_x_7234:
        /* <DEDUP_REMOVED lines=23> */
.L_x_7235:
[----:B------:R-:W-:Y:S01]  /*3be70*/  IMAD.MOV.U32 R12, RZ, RZ, 0x2 ;  /* 0x00000002ff0c7424 */ /* 0x000fe200078e00ff */
[----:B------:R-:W-:-:S04]  /*3be80*/  SEL R4, R14, RZ, P1 ;  /* 0x000000ff0e047207 */ /* 0x000fc80000800000 */
[----:B------:R-:W-:-:S05]  /*3be90*/  IADD3 R4, R13, R4, RZ ;  /* 0x000000040d047210 */ /* 0x000fca0007ffe0ff */
[----:B------:R-:W-:-:S07]  /*3bea0*/  IMAD.MOV.U32 R13, RZ, RZ, R4 ;  /* 0x000000ffff0d7224 */ /* 0x000fce00078e0004 */
[----:B------:R-:W-:Y:S05]  /*3beb0*/  WARPSYNC.COLLECTIVE R15, `(.L_x_7236) ;  /* 0x000000000f087348 */ /* 0x000fea0003c00000 */
[----:B------:R0:W1:Y:S02]  /*3bec0*/  SHFL.UP P6, R14, R13, R12, R11 ;  /* 0x0400000c0d0e7389 */ /* 0x00006400000c000b */
[----:B01----:R-:W-:Y:S01]  /*3bed0*/  ENDCOLLECTIVE ;  /* 0x000000000000791b */ /* 0x003fe20003800000 */
.L_x_7236:
[----:B------:R-:W-:Y:S01]  /*3bee0*/  IMAD.MOV.U32 R12, RZ, RZ, 0x4 ;  /* 0x00000004ff0c7424 */ /* 0x000fe200078e00ff */
[----:B------:R-:W-:-:S05]  /*3bef0*/  SEL R3, R14, RZ, P2 ;  /* 0x000000ff0e037207 */ /* 0x000fca0001000000 */
[----:B------:R-:W-:-:S04]  /*3bf00*/  IMAD.IADD R2, R4, 0x1, R3 ;  /* 0x0000000104027824 */ /* 0x000fc800078e0203 */
[----:B------:R-:W-:-:S07]  /*3bf10*/  IMAD.MOV.U32 R13, RZ, RZ, R2 ;  /* 0x000000ffff0d7224 */ /* 0x000fce00078e0002 */
[----:B------:R-:W-:Y:S05]  /*3bf20*/  WARPSYNC.COLLECTIVE R15, `(.L_x_7237) ;  /* 0x000000000f087348 */ /* 0x000fea0003c00000 */
[----:B------:R0:W1:Y:S02]  /*3bf30*/  SHFL.UP P6, R14, R13, R12, R11 ;  /* 0x0400000c0d0e7389 */ /* 0x00006400000c000b */
[----:B01----:R-:W-:Y:S01]  /*3bf40*/  ENDCOLLECTIVE ;  /* 0x000000000000791b */ /* 0x003fe20003800000 */
.L_x_7237:
[----:B------:R-:W-:Y:S01]  /*3bf50*/  IMAD.MOV.U32 R12, RZ, RZ, 0x8 ;  /* 0x00000008ff0c7424 */ /* 0x000fe200078e00ff */
[----:B------:R-:W-:-:S05]  /*3bf60*/  SEL R3, R14, RZ, P3 ;  /* 0x000000ff0e037207 */ /* 0x000fca0001800000 */
[----:B------:R-:W-:-:S04]  /*3bf70*/  IMAD.IADD R3, R2, 0x1, R3 ;  /* 0x0000000102037824 */ /* 0x000fc800078e0203 */
[----:B------:R-:W-:-:S07]  /*3bf80*/  IMAD.MOV.U32 R13, RZ, RZ, R3 ;  /* 0x000000ffff0d7224 */ /* 0x000fce00078e0003 */
[----:B------:R-:W-:Y:S05]  /*3bf90*/  WARPSYNC.COLLECTIVE R15, `(.L_x_7238) ;  /* 0x000000000f087348 */ /* 0x000fea0003c00000 */
[----:B------:R0:W1:Y:S02]  /*3bfa0*/  SHFL.UP P6, R14, R13, R12, R11 ;  /* 0x0400000c0d0e7389 */ /* 0x00006400000c000b */
[----:B01----:R-:W-:Y:S01]  /*3bfb0*/  ENDCOLLECTIVE ;  /* 0x000000000000791b */ /* 0x003fe20003800000 */
.L_x_7238:
[----:B------:R-:W-:Y:S02]  /*3bfc0*/  MOV R12, 0x10 ;  /* 0x00000010000c7802 */ /* 0x000fe40000000f00 */
[----:B------:R-:W-:-:S05]  /*3bfd0*/  SEL R4, R14, RZ, P4 ;  /* 0x000000ff0e047207 */ /* 0x000fca0002000000 */
[----:B------:R-:W-:-:S04]  /*3bfe0*/  IMAD.IADD R4, R3, 0x1, R4 ;  /* 0x0000000103047824 */ /* 0x000fc800078e0204 */
[----:B------:R-:W-:-:S07]  /*3bff0*/  IMAD.MOV.U32 R13, RZ, RZ, R4 ;  /* 0x000000ffff0d7224 */ /* 0x000fce00078e0004 */
[----:B------:R-:W-:Y:S05]  /*3c000*/  WARPSYNC.COLLECTIVE R15, `(.L_x_7239) ;  /* 0x000000000f087348 */ /* 0x000fea0003c00000 */
[----:B------:R0:W1:Y:S02]  /*3c010*/  SHFL.UP P6, R14, R13, R12, R11 ;  /* 0x0400000c0d0e7389 */ /* 0x00006400000c000b */
[----:B01----:R-:W-:Y:S01]  /*3c020*/  ENDCOLLECTIVE ;  /* 0x000000000000791b */ /* 0x003fe20003800000 */
.L_x_7239:
        /* <DEDUP_REMOVED lines=8> */
.L_x_7240:
[----:B------:R-:W-:Y:S05]  /*3c0b0*/  BRA `(.L_x_7241) ;  /* 0xffffff7800e07947 */ /* 0x000fea000383ffff */
.L_x_6950:
[----:B------:R-:W-:Y:S01]  /*3c0c0*/  BSSY B0, `(.L_x_7242) ;  /* 0x0000007000007945 */ /* 0x000fe20003800000 */
[----:B------:R-:W-:Y:S02]  /*3c0d0*/  IMAD.MOV.U32 R12, RZ, RZ, 0x1 ;  /* 0x00000001ff0c7424 */ /* 0x000fe400078e00ff */
[----:B------:R-:W-:Y:S02]  /*3c0e0*/  IMAD.MOV.U32 R11, RZ, RZ, RZ ;  /* 0x000000ffff0b7224 */ /* 0x000fe400078e00ff */
[----:B------:R-:W-:-:S07]  /*3c0f0*/  IMAD.MOV.U32 R15, RZ, RZ, -0x1 ;  /* 0xffffffffff0f7424 */ /* 0x000fce00078e00ff */
[----:B-1----:R-:W-:Y:S05]  /*3c100*/  WARPSYNC.COLLECTIVE R15, `(.L_x_7243) ;  /* 0x000000000f087348 */ /* 0x002fea0003c00000 */
[----:B------:R0:W2:Y:S02]  /*3c110*/  SHFL.UP P6, R14, R13, R12, R11 ;  /* 0x0400000c0d0e7389 */ /* 0x0000a400000c000b */
[----:B012---:R-:W-:Y:S01]  /*3c120*/  ENDCOLLECTIVE ;  /* 0x000000000000791b */ /* 0x007fe20003800000 */
.L_x_7243:
[----:B------:R-:W-:Y:S05]  /*3c130*/  BSYNC B0 ;  /* 0x0000000000007941 */ /* 0x000fea0003800000 */
.L_x_7242:
[----:B------:R-:W-:Y:S01]  /*3c140*/  SEL R14, R14, RZ, P1 ;  /* 0x000000ff0e0e7207 */ /* 0x000fe20000800000 */
[----:B------:R-:W-:Y:S01]  /*3c150*/  IMAD.MOV.U32 R12, RZ, RZ, 0x2 ;  /* 0x00000002ff0c7424 */ /* 0x000fe200078e00ff */
[----:B------:R-:W-:Y:S01]  /*3c160*/  MOV R15, 0xffffffff ;  /* 0xffffffff000f7802 */ /* 0x000fe20000000f00 */
[----:B------:R-:W-:Y:S02]  /*3c170*/  IMAD.MOV.U32 R11, RZ, RZ, RZ ;  /* 0x000000ffff0b7224 */ /* 0x000fe400078e00ff */
[----:B------:R-:W-:-:S07]  /*3c180*/  IMAD.IADD R13, R13, 0x1, R14 ;  /* 0x000000010d0d7824 */ /* 0x000fce00078e020e */
[----:B------:R-:W-:Y:S05]  /*3c190*/  WARPSYNC.COLLECTIVE R15, `(.L_x_7244) ;  /* 0x000000000f087348 */ /* 0x000fea0003c00000 */
[----:B------:R0:W1:Y:S02]  /*3c1a0*/  SHFL.UP P6, R14, R13, R12, R11 ;  /* 0x0400000c0d0e7389 */ /* 0x00006400000c000b */
[----:B01----:R-:W-:Y:S01]  /*3c1b0*/  ENDCOLLECTIVE ;  /* 0x000000000000791b */ /* 0x003fe20003800000 */
.L_x_7244:
[----:B------:R-:W-:Y:S01]  /*3c1c0*/  IMAD.MOV.U32 R12, RZ, RZ, 0x4 ;  /* 0x00000004ff0c7424 */ /* 0x000fe200078e00ff */
[----:B------:R-:W-:-:S05]  /*3c1d0*/  SEL R2, R14, RZ, P2 ;  /* 0x000000ff0e027207 */ /* 0x000fca0001000000 */
[----:B------:R-:W-:-:S04]  /*3c1e0*/  IMAD.IADD R2, R13, 0x1, R2 ;  /* 0x000000010d027824 */ /* 0x000fc800078e0202 */
[----:B------:R-:W-:-:S07]  /*3c1f0*/  IMAD.MOV.U32 R13, RZ, RZ, R2 ;  /* 0x000000ffff0d7224 */ /* 0x000fce00078e0002 */
[----:B------:R-:W-:Y:S05]  /*3c200*/  WARPSYNC.COLLECTIVE R15, `(.L_x_7245) ;  /* 0x000000000f087348 */ /* 0x000fea0003c00000 */
[----:B------:R0:W1:Y:S02]  /*3c210*/  SHFL.UP P6, R14, R13, R12, R11 ;  /* 0x0400000c0d0e7389 */ /* 0x00006400000c000b */
[----:B01----:R-:W-:Y:S01]  /*3c220*/  ENDCOLLECTIVE ;  /* 0x000000000000791b */ /* 0x003fe20003800000 */
.L_x_7245:
[----:B------:R-:W-:Y:S01]  /*3c230*/  IMAD.MOV.U32 R12, RZ, RZ, 0x8 ;  /* 0x00000008ff0c7424 */ /* 0x000fe200078e00ff */
[----:B------:R-:W-:-:S05]  /*3c240*/  SEL R3, R14, RZ, P3 ;  /* 0x000000ff0e037207 */ /* 0x000fca0001800000 */
[----:B------:R-:W-:-:S04]  /*3c250*/  IMAD.IADD R3, R2, 0x1, R3 ;  /* 0x0000000102037824 */ /* 0x000fc800078e0203 */
[----:B------:R-:W-:-:S07]  /*3c260*/  IMAD.MOV.U32 R13, RZ, RZ, R3 ;  /* 0x000000ffff0d7224 */ /* 0x000fce00078e0003 */
[----:B------:R-:W-:Y:S05]  /*3c270*/  WARPSYNC.COLLECTIVE R15, `(.L_x_7246) ;  /* 0x000000000f087348 */ /* 0x000fea0003c00000 */
[----:B------:R0:W1:Y:S02]  /*3c280*/  SHFL.UP P6, R14, R13, R12, R11 ;  /* 0x0400000c0d0e7389 */ /* 0x00006400000c000b */
[----:B01----:R-:W-:Y:S01]  /*3c290*/  ENDCOLLECTIVE ;  /* 0x000000000000791b */ /* 0x003fe20003800000 */
.L_x_7246:
[----:B------:R-:W-:Y:S01]  /*3c2a0*/  IMAD.MOV.U32 R12, RZ, RZ, 0x10 ;  /* 0x00000010ff0c7424 */ /* 0x000fe200078e00ff */
[----:B------:R-:W-:-:S05]  /*3c2b0*/  SEL R4, R14, RZ, P4 ;  /* 0x000000ff0e047207 */ /* 0x000fca0002000000 */
[----:B------:R-:W-:-:S04]  /*3c2c0*/  IMAD.IADD R4, R3, 0x1, R4 ;  /* 0x0000000103047824 */ /* 0x000fc800078e0204 */
[----:B------:R-:W-:-:S07]  /*3c2d0*/  IMAD.MOV.U32 R13, RZ, RZ, R4 ;  /* 0x000000ffff0d7224 */ /* 0x000fce00078e0004 */
[----:B------:R-:W-:Y:S05]  /*3c2e0*/  WARPSYNC.COLLECTIVE R15, `(.L_x_7247) ;  /* 0x000000000f087348 */ /* 0x000fea0003c00000 */
[----:B------:R0:W1:Y:S02]  /*3c2f0*/  SHFL.UP P6, R14, R13, R12, R11 ;  /* 0x0400000c0d0e7389 */ /* 0x00006400000c000b */
[----:B01----:R-:W-:Y:S01]  /*3c300*/  ENDCOLLECTIVE ;  /* 0x000000000000791b */ /* 0x003fe20003800000 */
.L_x_7247:
        /* <DEDUP_REMOVED lines=8> */
.L_x_7248:
[----:B------:R-:W-:Y:S05]  /*3c390*/  BRA `(.L_x_7249) ;  /* 0xffffff7800cc7947 */ /* 0x000fea000383ffff */
.L_x_6952:
[----:B------:R-:W-:Y:S01]  /*3c3a0*/  BSSY B0, `(.L_x_7250) ;  /* 0x0000006000007945 */ /* 0x000fe20003800000 */
[----:B------:R-:W-:Y:S01]  /*3c3b0*/  PLOP3.LUT P6, PT, P6, PT, PT, 0x8, 0x0 ;  /* 0x000000000000781c */ /* 0x000fe200037ce170 */
[----:B------:R-:W-:-:S12]  /*3c3c0*/  IMAD.MOV.U32 R15, RZ, RZ, -0x1 ;  /* 0xffffffffff0f7424 */ /* 0x000fd800078e00ff */
[----:B01----:R-:W-:Y:S05]  /*3c3d0*/  WARPSYNC.COLLECTIVE R15, `(.L_x_7251) ;  /* 0x000000000f087348 */ /* 0x003fea0003c00000 */
[----:B------:R-:W-:Y:S01]  /*3c3e0*/  VOTE.ANY R14, PT, P6 ;  /* 0x00000000000e7806 */ /* 0x000fe200030e0100 */
[----:B01----:R-:W-:Y:S06]  /*3c3f0*/  ENDCOLLECTIVE ;  /* 0x000000000000791b */ /* 0x003fec0003800000 */
.L_x_7251:
[----:B------:R-:W-:Y:S05]  /*3c400*/  BSYNC B0 ;  /* 0x0000000000007941 */ /* 0x000fea0003800000 */
.L_x_7250:
[----:B------:R-:W-:Y:S02]  /*3c410*/  IMAD.MOV.U32 R2, RZ, RZ, R14 ;  /* 0x000000ffff027224 */ /* 0x000fe400078e000e */
[----:B------:R-:W-:Y:S02]  /*3c420*/  IMAD.MOV.U32 R13, RZ, RZ, R25 ;  /* 0x000000ffff0d7224 */ /* 0x000fe400078e0019 */
[----:B------:R0:W1:Y:S01]  /*3c430*/  POPC R12, R2 ;  /* 0x00000002000c7309 */ /* 0x0000620000000000 */
[----:B------:R-:W-:Y:S02]  /*3c440*/  IMAD.MOV.U32 R11, RZ, RZ, 0x1f ;  /* 0x0000001fff0b7424 */ /* 0x000fe400078e00ff */
[----:B------:R-:W-:-:S07]  /*3c450*/  IMAD.MOV.U32 R15, RZ, RZ, -0x1 ;  /* 0xffffffffff0f7424 */ /* 0x000fce00078e00ff */
[----:B01----:R-:W-:Y:S05]  /*3c460*/  WARPSYNC.COLLECTIVE R15, `(.L_x_7252) ;  /* 0x000000000f087348 */ /* 0x003fea0003c00000 */
[----:B-1----:R1:W2:Y:S02]  /*3c470*/  SHFL.IDX P6, R14, R13, R12, R11 ;  /* 0x0000000c0d0e7389 */ /* 0x0022a400000c000b */
[----:B012---:R-:W-:Y:S01]  /*3c480*/  ENDCOLLECTIVE ;  /* 0x000000000000791b */ /* 0x007fe20003800000 */
.L_x_7252:
[----:B------:R-:W-:Y:S01]  /*3c490*/  IADD3 R27, R12, R27, RZ ;  /* 0x0000001b0c1b7210 */ /* 0x000fe20007ffe0ff */
[----:B------:R-:W-:Y:S02]  /*3c4a0*/  IMAD.MOV.U32 R13, RZ, RZ, R5 ;  /* 0x000000ffff0d7224 */ /* 0x000fe400078e0005 */
[----:B------:R-:W-:-:S07]  /*3c4b0*/  IMAD.MOV.U32 R25, RZ, RZ, R14 ;  /* 0x000000ffff197224 */ /* 0x000fce00078e000e */
[----:B------:R-:W-:Y:S05]  /*3c4c0*/  WARPSYNC.COLLECTIVE R15, `(.L_x_7253) ;  /* 0x000000000f087348 */ /* 0x000fea0003c00000 */
[----:B------:R0:W1:Y:S02]  /*3c4d0*/  SHFL.IDX P6, R14, R13, R12, R11 ;  /* 0x0000000c0d0e7389 */ /* 0x00006400000c000b */
[----:B01----:R-:W-:Y:S01]  /*3c4e0*/  ENDCOLLECTIVE ;  /* 0x000000000000791b */ /* 0x003fe20003800000 */
.L_x_7253:
[----:B------:R-:W-:Y:S01]  /*3c4f0*/  IMAD.MOV.U32 R5, RZ, RZ, R14 ;  /* 0x000000ffff057224 */ /* 0x000fe200078e000e */
[----:B------:R-:W-:Y:S06]  /*3c500*/  BRA `(.L_x_7254) ;  /* 0xffffff7800b07947 */ /* 0x000fec000383ffff */
.L_x_6954:
[----:B------:R-:W-:Y:S01]  /*3c510*/  BSSY B0, `(.L_x_7255) ;  /* 0x0000007000007945 */ /* 0x000fe20003800000 */
[----:B------:R-:W-:Y:S02]  /*3c520*/  IMAD.MOV.U32 R13, RZ, RZ, R3 ;  /* 0x000000ffff0d7224 */ /* 0x000fe400078e0003 */
[----:B------:R-:W-:Y:S02]  /*3c530*/  IMAD.MOV.U32 R11, RZ, RZ, 0x1f ;  /* 0x0000001fff0b7424 */ /* 0x000fe400078e00ff */
[----:B------:R-:W-:-:S07]  /*3c540*/  IMAD.MOV.U32 R15, RZ, RZ, -0x1 ;  /* 0xffffffffff0f7424 */ /* 0x000fce00078e00ff */
[----:B01-34-:R-:W-:Y:S05]  /*3c550*/  WARPSYNC.COLLECTIVE R15, `(.L_x_7256) ;  /* 0x000000000f087348 */ /* 0x01bfea0003c00000 */
[----:B------:R2:W0:Y:S02]  /*3c560*/  SHFL.IDX P6, R14, R13, R12, R11 ;  /* 0x0000000c0d0e7389 */ /* 0x00042400000c000b */
[----:B01234-:R-:W-:Y:S01]  /*3c570*/  ENDCOLLECTIVE ;  /* 0x000000000000791b */ /* 0x01ffe20003800000 */
.L_x_7256:
[----:B------:R-:W-:Y:S05]  /*3c580*/  BSYNC B0 ;  /* 0x0000000000007941 */ /* 0x000fea0003800000 */
.L_x_7255:
[----:B------:R-:W-:Y:S01]  /*3c590*/  IMAD.MOV.U32 R24, RZ, RZ, R14 ;  /* 0x000000ffff187224 */ /* 0x000fe200078e000e */
[----:B------:R-:W-:Y:S06]  /*3c5a0*/  BRA `(.L_x_6953) ;  /* 0xffffff7800a07947 */ /* 0x000fec000383ffff */
.L_x_6960:
[----:B0-----:R0:W1:Y:S02]  /*3c5b0*/  SYNCS.PHASECHK.TRANS64.TRYWAIT P0, [R5+URZ+0x33420], R0 ;  /* 0x03342000050075a7 */ /* 0x001064000800017f */
[----:B-1----:R-:W-:Y:S05]  /*3c5c0*/  @!P0 NANOSLEEP.SYNCS 0x989680 ;  /* 0x009896800000895d */ /* 0x002fea0003900000 */
[----:B------:R-:W1:Y:S02]  /*3c5d0*/  @!P0 SYNCS.PHASECHK.TRANS64 P0, [R5+URZ+0x33420], R0 ;  /* 0x03342000050085a7 */ /* 0x000e64000800007f */
[----:B-1----:R-:W-:Y:S05]  /*3c5e0*/  @!P0 BRA `(.L_x_6960) ;  /* 0xfffffffc00f08947 */ /* 0x002fea000383ffff */
[----:B------:R-:W-:Y:S05]  /*3c5f0*/  BRA `(.L_x_7257) ;  /* 0xffffff8400007947 */ /* 0x000fea000383ffff */
.L_x_6961:
        /* <DEDUP_REMOVED lines=11> */
.L_x_7259:
[----:B------:R-:W-:Y:S05]  /*3c6b0*/  BSYNC B0 ;  /* 0x0000000000007941 */ /* 0x000fea0003800000 */
.L_x_7258:
[----:B------:R-:W-:Y:S05]  /*3c6c0*/  BRA `(.L_x_7260) ;  /* 0xffffff8000e87947 */ /* 0x000fea000383ffff */
.L_x_6962:
[----:B------:R-:W-:Y:S01]  /*3c6d0*/  BSSY B0, `(.L_x_7261) ;  /* 0x0000006000007945 */ /* 0x000fe20003800000 */
[----:B------:R-:W-:-:S07]  /*3c6e0*/  IMAD.MOV.U32 R15, RZ, RZ, -0x1 ;  /* 0xffffffffff0f7424 */ /* 0x000fce00078e00ff */
[----:B0-----:R-:W-:Y:S05]  /*3c6f0*/  WARPSYNC.COLLECTIVE R15, `(.L_x_7262) ;  /* 0x000000000f0c7348 */ /* 0x001fea0003c00000 */
[----:B------:R-:W-:Y:S02]  /*3c700*/  ELECT P6, UR62, PT ;  /* 0x00000000003e782f */ /* 0x000fe400038c0000 */
[----:B------:R-:W-:Y:S01]  /*3c710*/  MOV R14, UR62 ;  /* 0x0000003e000e7c02 */ /* 0x000fe20008000f00 */
[----:B0-----:R-:W-:Y:S10]  /*3c720*/  ENDCOLLECTIVE ;  /* 0x000000000000791b */ /* 0x001ff40003800000 */
.L_x_7262:
[----:B------:R-:W-:Y:S05]  /*3c730*/  BSYNC B0 ;  /* 0x0000000000007941 */ /* 0x000fea0003800000 */
.L_x_7261:
[----:B------:R-:W-:Y:S05]  /*3c740*/  BRA `(.L_x_7263) ;  /* 0xffffff8000dc7947 */ /* 0x000fea000383ffff */
.L_x_6964:
[----:B0-----:R0:W1:Y:S02]  /*3c750*/  SYNCS.PHASECHK.TRANS64.TRYWAIT P1, [R3+URZ+0x33440], R2 ;  /* 0x03344002030075a7 */ /* 0x001064000802017f */
[----:B-1----:R-:W-:Y:S05]  /*3c760*/  @!P1 NANOSLEEP.SYNCS 0x989680 ;  /* 0x009896800000995d */ /* 0x002fea0003900000 */
[----:B------:R-:W1:Y:S02]  /*3c770*/  @!P1 SYNCS.PHASECHK.TRANS64 P1, [R3+URZ+0x33440], R2 ;  /* 0x03344002030095a7 */ /* 0x000e64000802007f */
[----:B-1----:R-:W-:Y:S05]  /*3c780*/  @!P1 BRA `(.L_x_6964) ;  /* 0xfffffffc00f09947 */ /* 0x002fea000383ffff */
[----:B------:R-:W-:Y:S05]  /*3c790*/  BRA `(.L_x_7264) ;  /* 0xffffff8400007947 */ /* 0x000fea000383ffff */
.L_x_6966:
[----:B-1----:R1:W2:Y:S02]  /*3c7a0*/  SYNCS.PHASECHK.TRANS64.TRYWAIT P1, [R33+URZ+0x33440], R0 ;  /* 0x03344000210075a7 */ /* 0x0022a4000802017f */
[----:B--2---:R-:W-:Y:S05]  /*3c7b0*/  @!P1 NANOSLEEP.SYNCS 0x989680 ;  /* 0x009896800000995d */ /* 0x004fea0003900000 */
[----:B------:R-:W2:Y:S02]  /*3c7c0*/  @!P1 SYNCS.PHASECHK.TRANS64 P1, [R33+URZ+0x33440], R0 ;  /* 0x03344000210095a7 */ /* 0x000ea4000802007f */
[----:B--2---:R-:W-:Y:S05]  /*3c7d0*/  @!P1 BRA `(.L_x_6966) ;  /* 0xfffffffc00f09947 */ /* 0x004fea000383ffff */
[----:B------:R-:W-:Y:S05]  /*3c7e0*/  BRA `(.L_x_7265) ;  /* 0xffffff8400107947 */ /* 0x000fea000383ffff */
.L_x_6968:
[----:B--2---:R2:W3:Y:S02]  /*3c7f0*/  SYNCS.PHASECHK.TRANS64.TRYWAIT P1, [R3+URZ+0x33460], R2 ;  /* 0x03346002030075a7 */ /* 0x0044e4000802017f */
[----:B---3--:R-:W-:Y:S05]  /*3c800*/  @!P1 NANOSLEEP.SYNCS 0x989680 ;  /* 0x009896800000995d */ /* 0x008fea0003900000 */
[----:B------:R-:W3:Y:S02]  /*3c810*/  @!P1 SYNCS.PHASECHK.TRANS64 P1, [R3+URZ+0x33460], R2 ;  /* 0x03346002030095a7 */ /* 0x000ee4000802007f */
[----:B---3--:R-:W-:Y:S05]  /*3c820*/  @!P1 BRA `(.L_x_6968) ;  /* 0xfffffffc00f09947 */ /* 0x008fea000383ffff */
[----:B------:R-:W-:Y:S05]  /*3c830*/  BRA `(.L_x_7266) ;  /* 0xffffff84000c7947 */ /* 0x000fea000383ffff */
.L_x_6970:
[----:B---3--:R3:W4:Y:S02]  /*3c840*/  SYNCS.PHASECHK.TRANS64.TRYWAIT P1, [R33+URZ+0x33460], R0 ;  /* 0x03346000210075a7 */ /* 0x008724000802017f */
[----:B----4-:R-:W-:Y:S05]  /*3c850*/  @!P1 NANOSLEEP.SYNCS 0x989680 ;  /* 0x009896800000995d */ /* 0x010fea0003900000 */
[----:B------:R-:W4:Y:S02]  /*3c860*/  @!P1 SYNCS.PHASECHK.TRANS64 P1, [R33+URZ+0x33460], R0 ;  /* 0x03346000210095a7 */ /* 0x000f24000802007f */
[----:B----4-:R-:W-:Y:S05]  /*3c870*/  @!P1 BRA `(.L_x_6970) ;  /* 0xfffffffc00f09947 */ /* 0x010fea000383ffff */
[----:B------:R-:W-:Y:S05]  /*3c880*/  BRA `(.L_x_7267) ;  /* 0xffffff8400087947 */ /* 0x000fea000383ffff */
.L_x_6972:
[----:B----4-:R4:W0:Y:S02]  /*3c890*/  SYNCS.PHASECHK.TRANS64.TRYWAIT P1, [R3+URZ+0x33480], R2 ;  /* 0x03348002030075a7 */ /* 0x010824000802017f */
[----:B0-----:R-:W-:Y:S05]  /*3c8a0*/  @!P1 NANOSLEEP.SYNCS 0x989680 ;  /* 0x009896800000995d */ /* 0x001fea0003900000 */
[----:B------:R-:W0:Y:S02]  /*3c8b0*/  @!P1 SYNCS.PHASECHK.TRANS64 P1, [R3+URZ+0x33480], R2 ;  /* 0x03348002030095a7 */ /* 0x000e24000802007f */
[----:B0-----:R-:W-:Y:S05]  /*3c8c0*/  @!P1 BRA `(.L_x_6972) ;  /* 0xfffffffc00f09947 */ /* 0x001fea000383ffff */
[----:B------:R-:W-:Y:S05]  /*3c8d0*/  BRA `(.L_x_7268) ;  /* 0xffffff8400047947 */ /* 0x000fea000383ffff */
.L_x_7269:
        /* <DEDUP_REMOVED lines=10> */
.L_x_16283:


//--------------------- .text._ZN7cutlass13device_kernelIN5flash11enable_sm90INS1_16FlashAttnFwdSm90INS1_25CollectiveMainloopFwdSm90ILi2EN4cute5tupleIJNS5_1CILi1EEES8_S8_EEENS6_IJNS7_ILi128EEENS7_ILi160EEESA_EEELi128ENS_12float_e4m3_tEfNS_4arch4Sm90ELb0ELb0ELb0ELb0ELb1ELb0ELb0ELb1ELb1ELb1ELb1ELb0EEENS1_21CollectiveEpilogueFwdINS6_IJSA_SA_SB_EEES9_NS_10bfloat16_tESF_Li256ELb0ELb1ELb1ELb1EEENS1_19SingleTileSchedulerILb0ELb1ELb1ELi128EEEEEEEEEvNT_6ParamsE --------------------------
	.section	.text._ZN7cutlass13device_kernelIN5flash11enable_sm90INS1_16FlashAttnFwdSm90INS1_25CollectiveMainloopFwdSm90ILi2EN4cute5tupleIJNS5_1CILi1EEES8_S8_EEENS6_IJNS7_ILi128EEENS7_ILi160EEESA_EEELi128ENS_12float_e4m3_tEfNS_4arch4Sm90ELb0ELb0ELb0ELb0ELb1ELb0ELb0ELb1ELb1ELb1ELb1ELb0EEENS1_21CollectiveEpilogueFwdINS6_IJSA_SA_SB_EEES9_NS_10bfloat16_tESF_Li256ELb0ELb1ELb1ELb1EEENS1_19SingleTileSchedulerILb0ELb1ELb1ELi128EEEEEEEEEvNT_6ParamsE,"ax",@progbits
	.align	128
.text._ZN7cutlass13device_kernelIN5flash11enable_sm90INS1_16FlashAttnFwdSm90INS1_25CollectiveMainloopFwdSm90ILi2EN4cute5tupleIJNS5_1CILi1EEES8_S8_EEENS6_IJNS7_ILi128EEENS7_ILi160EEESA_EEELi128ENS_12float_e4m3_tEfNS_4arch4Sm90ELb0ELb0ELb0ELb0ELb1ELb0ELb0ELb1ELb1ELb1ELb1ELb0EEENS1_21CollectiveEpilogueFwdINS6_IJSA_SA_SB_EEES9_NS_10bfloat16_tESF_Li256ELb0ELb1ELb1ELb1EEENS1_19SingleTileSchedulerILb0ELb1ELb1ELi128EEEEEEEEEvNT_6ParamsE:
        .type           _ZN7cutlass13device_kernelIN5flash11enable_sm90INS1_16FlashAttnFwdSm90INS1_25CollectiveMainloopFwdSm90ILi2EN4cute5tupleIJNS5_1CILi1EEES8_S8_EEENS6_IJNS7_ILi128EEENS7_ILi160EEESA_EEELi128ENS_12float_e4m3_tEfNS_4arch4Sm90ELb0ELb0ELb0ELb0ELb1ELb0ELb0ELb1ELb1ELb1ELb1ELb0EEENS1_21CollectiveEpilogueFwdINS6_IJSA_SA_SB_EEES9_NS_10bfloat16_tESF_Li256ELb0ELb1ELb1ELb1EEENS1_19SingleTileSchedulerILb0ELb1ELb1ELi128EEEEEEEEEvNT_6ParamsE,@function
        .size           _ZN7cutlass13device_kernelIN5flash11enable_sm90INS1_16FlashAttnFwdSm90INS1_25CollectiveMainloopFwdSm90ILi2EN4cute5tupleIJNS5_1CILi1EEES8_S8_EEENS6_IJNS7_ILi128EEENS7_ILi160EEESA_EEELi128ENS_12float_e4m3_tEfNS_4arch4Sm90ELb0ELb0ELb0ELb0ELb1ELb0ELb0ELb1ELb1ELb1ELb1ELb0EEENS1_21CollectiveEpilogueFwdINS6_IJSA_SA_SB_EEES9_NS_10bfloat16_tESF_Li256ELb0ELb1ELb1ELb1EEENS1_19SingleTileSchedulerILb0ELb1ELb1ELi128EEEEEEEEEvNT_6ParamsE,(.L_x_16284 - _ZN7cutlass13device_kernelIN5flash11enable_sm90INS1_16FlashAttnFwdSm90INS1_25CollectiveMainloopFwdSm90ILi2EN4cute5tupleIJNS5_1CILi1EEES8_S8_EEENS6_IJNS7_ILi128EEENS7_ILi160EEESA_EEELi128ENS_12float_e4m3_tEfNS_4arch4Sm90ELb0ELb0ELb0ELb0ELb1ELb0ELb0ELb1ELb1ELb1ELb1ELb0EEENS1_21CollectiveEpilogueFwdINS6_IJSA_SA_SB_EEES9_NS_10bfloat16_tESF_Li256ELb0ELb1ELb1ELb1EEENS1_19SingleTileSchedulerILb0ELb1ELb1ELi128EEEEEEEEEvNT_6ParamsE)
        .other          _ZN7cutlass13device_kernelIN5flash11enable_sm90INS1_16FlashAttnFwdSm90INS1_25CollectiveMainloopFwdSm90ILi2EN4cute5tupleIJNS5_1CILi1EEES8_S8_EEENS6_IJNS7_ILi128EEENS7_ILi160EEESA_EEELi128ENS_12float_e4m3_tEfNS_4arch4Sm90ELb0ELb0ELb0ELb0ELb1ELb0ELb0ELb1ELb1ELb1ELb1ELb0EEENS1_21CollectiveEpilogueFwdINS6_IJSA_SA_SB_EEES9_NS_10bfloat16_tESF_Li256ELb0ELb1ELb1ELb1EEENS1_19SingleTileSchedulerILb0ELb1ELb1ELi128EEEEEEEEEvNT_6ParamsE,@"STO_CUDA_ENTRY STV_DEFAULT"
_ZN7cutlass13device_kernelIN5flash11enable_sm90INS1_16FlashAttnFwdSm90INS1_25CollectiveMainloopFwdSm90ILi2EN4cute5tupleIJNS5_1CILi1EEES8_S8_EEENS6_IJNS7_ILi128EEENS7_ILi160EEESA_EEELi128ENS_12float_e4m3_tEfNS_4arch4Sm90ELb0ELb0ELb0ELb0ELb1ELb0ELb0ELb1ELb1ELb1ELb1ELb0EEENS1_21CollectiveEpilogueFwdINS6_IJSA_SA_SB_EEES9_NS_10bfloat16_tESF_Li256ELb0ELb1ELb1ELb1EEENS1_19SingleTileSchedulerILb0ELb1ELb1ELi128EEEEEEEEEvNT_6ParamsE:
[----:B------:R-:W0:Y:S02]  /*0000*/  LDC R1, c[0x0][0x28] ;  /* 0x00000a00ff017b82 */ /* 0x000e240000000800 */
[----:B0-----:R-:W-:Y:S01]  /*0010*/  VIADD R1, R1, 0xfffffff0 ;  /* 0xfffffff001017836 */ /* 0x001fe20000000000 */
[----:B------:R-:W0:Y:S01]  /*0020*/  S2R R16, SR_TID.X ;  /* 0x0000000000107919 */ /* 0x000e220000002100 */
[----:B------:R-:W-:Y:S01]  /*0030*/  ELECT P0, URZ, PT ;  /* 0x00000000003f782f */ /* 0x000fe20003800000 */
[----:B------:R-:W-:Y:S01]  /*0040*/  UMOV UR4, 0x80 ;  /* 0x0000008000047882 */ /* 0x000fe20000000000 */
[----:B------:R-:W-:Y:S01]  /*0050*/  UMOV UR7, 0x100 ;  /* 0x0000010000077882 */ /* 0x000fe20000000000 */
[----:B0-----:R-:W-:-:S05]  /*0060*/  SHF.R.U32.HI R0, RZ, 0x5, R16 ;  /* 0x00000005ff007819 */ /* 0x001fca0000011610 */
[----:B------:R-:W0:Y:S02]  /*0070*/  SHFL.IDX PT, R2, R0, RZ, 0x1f ;  /* 0x00001fff00027589 */ /* 0x000e2400000e0000 */
[C---:B0-----:R-:W-:Y:S02]  /*0080*/  ISETP.NE.OR P0, PT, R2.reuse, RZ, !P0 ;  /* 0x000000ff0200720c */ /* 0x041fe40004705670 */
[----:B------:R-:W-:Y:S02]  /*0090*/  ISETP.NE.AND P1, PT, R2, RZ, PT ;  /* 0x000000ff0200720c */ /* 0x000fe40003f25270 */
[----:B------:R-:W-:-:S05]  /*00a0*/  SHF.R.U32.HI R2, RZ, 0x7, R16 ;  /* 0x00000007ff027819 */ /* 0x000fca0000011610 */
[----:B------:R0:W1:Y:S04]  /*00b0*/  SHFL.IDX PT, R4, R2, RZ, 0x1f ;  /* 0x00001fff02047589 */ /* 0x00006800000e0000 */
[----:B------:R-:W-:Y:S01]  /*00c0*/  VOTEU.ALL UP0, P0 ;  /* 0x00000000003f7886 */ /* 0x000fe20000000000 */
[----:B------:R-:W-:-:S04]  /*00d0*/  VOTEU.ALL UP1, P0 ;  /* 0x00000000003f7886 */ /* 0x000fc80000020000 */
[----:B------:R-:W2:Y:S01]  /*00e0*/  @!UP0 S2UR UR8, SR_CgaCtaId ;  /* 0x00000000000889c3 */ /* 0x000ea20000008800 */
[----:B------:R-:W-:Y:S01]  /*00f0*/  @!UP0 UMOV UR6, 0x400 ;  /* 0x0000040000068882 */ /* 0x000fe20000000000 */
[----:B------:R-:W-:-:S04]  /*0100*/  @!UP0 UIADD3 UR4, -UR4, 0x100000, URZ ;  /* 0x0010000004048890 */ /* 0x000fc8000fffe13f */
[----:B------:R-:W-:Y:S02]  /*0110*/  @!UP0 USHF.L.U32 UR5, UR4, 0xb, URZ ;  /* 0x0000000b04058899 */ /* 0x000fe4000800063f */
[----:B------:R-:W-:Y:S02]  /*0120*/  @!UP0 USHF.L.U32 UR4, UR4, 0x1, URZ ;  /* 0x0000000104048899 */ /* 0x000fe4000800063f */
[----:B--2---:R-:W-:Y:S02]  /*0130*/  @!UP0 ULEA UR8, UR8, UR6, 0x18 ;  /* 0x0000000608088291 */ /* 0x004fe4000f8ec03f */
[----:B------:R-:W-:-:S04]  /*0140*/  @!UP0 UIADD3 UR6, -UR7, 0x100000, URZ ;  /* 0x0010000007068890 */ /* 0x000fc8000fffe13f */
[----:B------:R-:W-:Y:S02]  /*0150*/  @!UP0 USHF.L.U32 UR7, UR6, 0xb, URZ ;  /* 0x0000000b06078899 */ /* 0x000fe4000800063f */
[----:B------:R-:W-:Y:S01]  /*0160*/  @!UP0 USHF.L.U32 UR6, UR6, 0x1, URZ ;  /* 0x0000000106068899 */ /* 0x000fe2000800063f */
[----:B------:R-:W-:-:S05]  /*0170*/  VOTEU.ALL UP0, P0 ;  /* 0x00000000003f7886 */ /* 0x000fca0000000000 */
[----:B------:R0:W2:Y:S06]  /*0180*/  @!UP0 SYNCS.EXCH.64 URZ, [UR8+0x22800], UR4 ;  /* 0x02280004083f85b2 */ /* 0x0000ac0008000100 */
[----:B------:R0:W3:Y:S02]  /*0190*/  @!UP1 SYNCS.EXCH.64 URZ, [UR8+0x22820], UR6 ;  /* 0x02282006083f95b2 */ /* 0x0000e40008000100 */
[----:B01----:R-:W-:Y:S05]  /*01a0*/  @P1 BRA `(.L_x_7270) ;  /* 0x0000000000481947 */ /* 0x003fea0003800000 */
        /* <DEDUP_REMOVED lines=14> */
[----:B------:R0:W4:Y:S01]  /*0290*/  SYNCS.EXCH.64 URZ, [UR8+0x22840], UR6 ;  /* 0x02284006083f75b2 */ /* 0x0001220008000100 */
[----:B------:R0:W0:Y:S01]  /*02a0*/  SYNCS.EXCH.64 URZ, [UR8+0x22838], UR4 ;  /* 0x02283804083f75b2 */ /* 0x0000220008000100 */
[----:B------:R0:W0:Y:S01]  /*02b0*/  SYNCS.EXCH.64 URZ, [UR8+0x22848], UR6 ;  /* 0x02284806083f75b2 */ /* 0x0000220008000100 */
[----:B------:R-:W-:Y:S01]  /*02c0*/  NOP ;  /* 0x0000000000007918 */ /* 0x000fe20000000000 */
.L_x_7270:
[----:B------:R-:W5:Y:S01]  /*02d0*/  SHFL.IDX PT, R3, R0, RZ, 0x1f ;  /* 0x00001fff00037589 */ /* 0x000f6200000e0000 */
[----:B------:R-:W-:Y:S01]  /*02e0*/  NOP ;  /* 0x0000000000007918 */ /* 0x000fe20000000000 */
[----:B-----5:R-:W-:-:S13]  /*02f0*/  ISETP.NE.AND P0, PT, R3, RZ, PT ;  /* 0x000000ff0300720c */ /* 0x020fda0003f05270 */
        /* <DEDUP_REMOVED lines=17> */
[----:B------:R0:W0:Y:S01]  /*0410*/  SYNCS.EXCH.64 URZ, [UR8+0x22868], UR6 ;  /* 0x02286806083f75b2 */ /* 0x0000220008000100 */
[----:B------:R-:W-:Y:S01]  /*0420*/  NOP ;  /* 0x0000000000007918 */ /* 0x000fe20000000000 */
.L_x_7271:
[----:B------:R-:W5:Y:S01]  /*0430*/  SHFL.IDX PT, R3, R0, RZ, 0x1f ;  /* 0x00001fff00037589 */ /* 0x000f6200000e0000 */
[----:B------:R-:W-:Y:S01]  /*0440*/  NOP ;  /* 0x0000000000007918 */ /* 0x000fe20000000000 */
[----:B-----5:R-:W-:-:S13]  /*0450*/  ISETP.NE.AND P0, PT, R3, RZ, PT ;  /* 0x000000ff0300720c */ /* 0x020fda0003f05270 */
        /* <DEDUP_REMOVED lines=13> */
[----:B------:R0:W0:Y:S01]  /*0530*/  SYNCS.EXCH.64 URZ, [UR6+0x22888], UR4 ;  /* 0x02288804063f75b2 */ /* 0x0000220008000100 */
[----:B------:R-:W-:Y:S01]  /*0540*/  NOP ;  /* 0x0000000000007918 */ /* 0x000fe20000000000 */
.L_x_7272:
        /* <DEDUP_REMOVED lines=22> */
.L_x_7273:
[----:B------:R-:W5:Y:S01]  /*06b0*/  SHFL.IDX PT, R3, R0, RZ, 0x1f ;  /* 0x00001fff00037589 */ /* 0x000f6200000e0000 */
[----:B------:R-:W-:Y:S01]  /*06c0*/  R2UR UR9, R4 ;  /* 0x00000000040972ca */ /* 0x000fe200000e0000 */
        /* <DEDUP_REMOVED lines=21> */
.L_x_7274:
[----:B------:R-:W-:Y:S01]  /*0820*/  UISETP.NE.AND UP0, UPT, UR9, URZ, UPT ;  /* 0x0000003f0900728c */ /* 0x000fe2000bf05270 */
[----:B------:R-:W-:Y:S01]  /*0830*/  NOP ;  /* 0x0000000000007918 */ /* 0x000fe20000000000 */
[----:B------:R-:W-:Y:S01]  /*0840*/  UMOV UR36, 0x1 ;  /* 0x0000000100247882 */ /* 0x000fe20000000000 */
[----:B------:R-:W-:Y:S01]  /*0850*/  ULDC.64 UR48, c[0x0][0x208] ;  /* 0x0000820000307ab9 */ /* 0x000fe20000000a00 */
[----:B------:R-:W-:Y:S01]  /*0860*/  USEL UR36, UR36, 0x2, !UP0 ;  /* 0x0000000224247887 */ /* 0x000fe2000c000000 */
[----:B------:R-:W-:Y:S01]  /*0870*/  BSSY B6, `(.L_x_7275) ;  /* 0x0000e76000067945 */ /* 0x000fe20003800000 */
[----:B01234-:R-:W-:Y:S01]  /*0880*/  BAR.SYNC.DEFER_BLOCKING 0x0 ;  /* 0x0000000000007b1d */ /* 0x01ffe20000010000 */
[----:B------:R-:W-:-:S13]  /*0890*/  PLOP3.LUT P0, PT, PT, PT, UP0, 0x80, 0x0 ;  /* 0x000000000000781c */ /* 0x000fda0003f0f008 */
[----:B------:R-:W-:Y:S05]  /*08a0*/  @!P0 BRA `(.L_x_7276) ;  /* 0x0000009400c88947 */ /* 0x000fea0003800000 */
.L_x_7277:
[----:B------:R-:W-:-:S08]  /*08b0*/  NOP ;  /* 0x0000000000007918 */ /* 0x000fd00000000000 */
[----:B------:R-:W0:Y:S02]  /*08c0*/  USETMAXREG.TRY_ALLOC.CTAPOOL UP0, 0xe8 ;  /* 0x000000e8000079c8 */ /* 0x000e240008000600 */
[----:B0-----:R-:W-:-:S13]  /*08d0*/  PLOP3.LUT P0, PT, PT, PT, UP0, 0x80, 0x0 ;  /* 0x000000000000781c */ /* 0x001fda0003f0f008 */
[----:B------:R-:W-:Y:S05]  /*08e0*/  @!P0 BRA `(.L_x_7277) ;  /* 0xfffffffc00f08947 */ /* 0x000fea000383ffff */
[----:B------:R-:W0:Y:S01]  /*08f0*/  S2UR UR6, SR_CTAID.Y ;  /* 0x00000000000679c3 */ /* 0x000e220000002600 */
        /* <DEDUP_REMOVED lines=82> */
[----:B------:R-:W-:Y:S01]  /*0e20*/  MOV R7, UR7 ;  /* 0x0000000700077c02 */ /* 0x000fe20008000f00 */
[----:B------:R-:W-:Y:S01]  /*0e30*/  ULOP3.LUT UR7, UR7, UR8, URZ, 0x3c, !UPT ;  /* 0x0000000807077292 */ /* 0x000fe2000f8e3c3f */
[----:B------:R-:W-:Y:S02]  /*0e40*/  R2UR UR11, R4 ;  /* 0x00000000040b72ca */ /* 0x000fe400000e0000 */
[----:B------:R-:W-:Y:S02]  /*0e50*/  IABS R7, R7 ;  /* 0x0000000700077213 */ /* 0x000fe40000000000 */
[----:B------:R-:W-:-:S03]  /*0e60*/  IABS R8, R6 ;  /* 0x0000000600087213 */ /* 0x000fc60000000000 */
        /* <DEDUP_REMOVED lines=24> */
.L_x_7279:
[----:B------:R-:W-:Y:S01]  /*0ff0*/  UIMAD UR39, UR39, UR4, URZ ;  /* 0x00000004272772a4 */ /* 0x000fe2000f8e023f */
[----:B------:R-:W-:Y:S02]  /*1000*/  IMAD.U32 R4, RZ, RZ, UR6 ;  /* 0x00000006ff047e24 */ /* 0x000fe4000f8e00ff */
[----:B-----5:R-:W-:Y:S01]  /*1010*/  FMUL.FTZ R0, R3, R0 ;  /* 0x0000000003007220 */ /* 0x020fe20000410000 */
[----:B------:R-:W-:Y:S01]  /*1020*/  IMAD.U32 R5, RZ, RZ, UR4 ;  /* 0x00000004ff057e24 */ /* 0x000fe2000f8e00ff */
[----:B------:R-:W-:Y:S01]  /*1030*/  ULDC UR4, c[0x0][0x988] ;  /* 0x0002620000047ab9 */ /* 0x000fe20000000800 */
[----:B------:R-:W-:Y:S02]  /*1040*/  VIADD R16, R16, 0xffffff80 ;  /* 0xffffff8010107836 */ /* 0x000fe40000000000 */
[----:B------:R-:W-:Y:S01]  /*1050*/  FMUL.FTZ R0, R0, UR4 ;  /* 0x0000000400007c20 */ /* 0x000fe20008410000 */
[----:B------:R-:W-:Y:S01]  /*1060*/  PLOP3.LUT P0, PT, PT, PT, PT, 0x80, 0x0 ;  /* 0x000000000000781c */ /* 0x000fe20003f0f070 */
[----:B------:R-:W-:Y:S01]  /*1070*/  IMAD.MOV.U32 R3, RZ, RZ, RZ ;  /* 0x000000ffff037224 */ /* 0x000fe200078e00ff */
[----:B------:R-:W-:-:S02]  /*1080*/  VIADDMNMX R4, R5, UR39, R4, PT ;  /* 0x0000002705047c46 */ /* 0x000fc4000b800104 */
[----:B------:R-:W-:Y:S02]  /*1090*/  CS2R R30, SRZ ;  /* 0x00000000001e7805 */ /* 0x000fe4000001ff00 */
[----:B------:R-:W-:Y:S01]  /*10a0*/  R2UR UR40, R0 ;  /* 0x00000000002872ca */ /* 0x000fe200000e0000 */
[----:B------:R-:W-:Y:S01]  /*10b0*/  IMAD.MOV.U32 R0, RZ, RZ, RZ ;  /* 0x000000ffff007224 */ /* 0x000fe200078e00ff */
[----:B------:R-:W-:Y:S02]  /*10c0*/  R2UR UR45, R4 ;  /* 0x00000000042d72ca */ /* 0x000fe400000e0000 */
        /* <DEDUP_REMOVED lines=8> */
[----:B------:R-:W-:Y:S02]  /*1150*/  MOV R44, RZ ;  /* 0x000000ff002c7202 */ /* 0x000fe40000000f00 */
[----:B------:R-:W-:Y:S02]  /*1160*/  CS2R R12, SRZ ;  /* 0x00000000000c7805 */ /* 0x000fe4000001ff00 */
[----:B------:R-:W-:Y:S02]  /*1170*/  CS2R R46, SRZ ;  /* 0x00000000002e7805 */ /* 0x000fe4000001ff00 */
[----:B------:R-:W-:Y:S01]  /*1180*/  CS2R R42, SRZ ;  /* 0x00000000002a7805 */ /* 0x000fe2000001ff00 */
[----:B------:R-:W-:Y:S01]  /*1190*/  UISETP.GT.AND UP0, UPT, UR45, UR39, UPT ;  /* 0x000000272d00728c */ /* 0x000fe2000bf04270 */
[----:B------:R-:W-:Y:S01]  /*11a0*/  IMAD.MOV.U32 R41, RZ, RZ, RZ ;  /* 0x000000ffff297224 */ /* 0x000fe200078e00ff */
[----:B------:R-:W-:Y:S01]  /*11b0*/  CS2R R14, SRZ ;  /* 0x00000000000e7805 */ /* 0x000fe2000001ff00 */
[----:B------:R-:W-:Y:S01]  /*11c0*/  IMAD.MOV.U32 R52, RZ, RZ, RZ ;  /* 0x000000ffff347224 */ /* 0x000fe200078e00ff */
[----:B------:R-:W-:-:S02]  /*11d0*/  CS2R R54, SRZ ;  /* 0x0000000000367805 */ /* 0x000fc4000001ff00 */
[----:B------:R-:W-:Y:S02]  /*11e0*/  CS2R R50, SRZ ;  /* 0x0000000000327805 */ /* 0x000fe4000001ff00 */
[----:B------:R-:W-:Y:S01]  /*11f0*/  PLOP3.LUT P1, PT, PT, PT, UP0, 0x80, 0x0 ;  /* 0x000000000000781c */ /* 0x000fe20003f2f008 */
        /* <DEDUP_REMOVED lines=14> */
[----:B------:R-:W-:Y:S01]  /*12e0*/  CS2R R74, SRZ ;  /* 0x00000000004a7805 */ /* 0x000fe2000001ff00 */
[----:B------:R-:W-:Y:S01]  /*12f0*/  IMAD.MOV.U32 R73, RZ, RZ, RZ ;  /* 0x000000ffff497224 */ /* 0x000fe200078e00ff */
[----:B------:R-:W-:Y:S01]  /*1300*/  MOV R84, RZ ;  /* 0x000000ff00547202 */ /* 0x000fe20000000f00 */
[----:B------:R-:W-:Y:S01]  /*1310*/  IMAD.MOV.U32 R24, RZ, RZ, RZ ;  /* 0x000000ffff187224 */ /* 0x000fe200078e00ff */
        /* <DEDUP_REMOVED lines=30> */
[----:B------:R-:W-:Y:S01]  /*1500*/  IMAD.U32 R10, RZ, RZ, UR6 ;  /* 0x00000006ff0a7e24 */ /* 0x000fe2000f8e00ff */
[----:B------:R-:W-:Y:S01]  /*1510*/  MOV R8, 0x70 ;  /* 0x0000007000087802 */ /* 0x000fe20000000f00 */
[----:B------:R-:W-:Y:S02]  /*1520*/  IMAD.U32 R6, RZ, RZ, UR4 ;  /* 0x00000004ff067e24 */ /* 0x000fe4000f8e00ff */
[----:B------:R-:W-:-:S02]  /*1530*/  IMAD.U32 R7, RZ, RZ, UR5 ;  /* 0x00000005ff077e24 */ /* 0x000fc4000f8e00ff */
[----:B------:R-:W-:Y:S02]  /*1540*/  IMAD.U32 R11, RZ, RZ, UR7 ;  /* 0x00000007ff0b7e24 */ /* 0x000fe4000f8e00ff */
[----:B------:R-:W-:Y:S02]  /*1550*/  IMAD.MOV.U32 R12, RZ, RZ, 0x1 ;  /* 0x00000001ff0c7424 */ /* 0x000fe400078e00ff */
[----:B0-----:R-:W-:-:S07]  /*1560*/  IMAD.MOV.U32 R13, RZ, RZ, RZ ;  /* 0x000000ffff0d7224 */ /* 0x001fce00078e00ff */
[----:B------:R-:W-:-:S07]  /*1570*/  LEPC R20, `(.L_x_7281) ;  /* 0x000000001014794e */ /* 0x000fce0000000000 */
[----:B-1----:R-:W-:Y:S05]  /*1580*/  CALL.ABS.NOINC R14 ;  /* 0x000000000e007343 */ /* 0x002fea0003c00000 */
.L_x_7281:
[----:B------:R-:W-:-:S04]  /*1590*/  SHF.L.U32 R0, RZ, 0x1f, RZ ;  /* 0x0000001fff007819 */ /* 0x000fc800000006ff */
[----:B------:R-:W0:Y:S02]  /*15a0*/  SYNCS.PHASECHK.TRANS64.TRYWAIT P0, [UR41+0x22800], R0 ;  /* 0x02280000ff0075a7 */ /* 0x000e240008000169 */
[----:B0-----:R-:W-:Y:S05]  /*15b0*/  @!P0 BRA `(.L_x_7282) ;  /* 0x000000d8008c8947 */ /* 0x001fea0003800000 */
.L_x_7364:
[----:B------:R-:W-:-:S06]  /*15c0*/  ULOP3.LUT UR4, UR36, 0x1, URZ, 0xfc, !UPT ;  /* 0x0000000124047892 */ /* 0x000fcc000f8efc3f */
[----:B0-----:R-:W-:-:S05]  /*15d0*/  IMAD.U32 R3, RZ, RZ, UR4 ;  /* 0x00000004ff037e24 */ /* 0x001fca000f8e00ff */
[----:B------:R-:W-:-:S13]  /*15e0*/  ISETP.NE.AND P0, PT, R3, 0x3, PT ;  /* 0x000000030300780c */ /* 0x000fda0003f05270 */
[----:B------:R-:W-:Y:S05]  /*15f0*/  @!P0 BRA `(.L_x_7283) ;  /* 0x0000000000048947 */ /* 0x000fea0003800000 */
[----:B------:R-:W-:Y:S01]  /*1600*/  BPT.TRAP 0x1 ;  /* 0x000000040000795c */ /* 0x000fe20000300000 */
.L_x_7283:
[----:B------:R0:W1:Y:S01]  /*1610*/  SYNCS.PHASECHK.TRANS64.TRYWAIT P1, [UR41+0x22830], R0 ;  /* 0x02283000ff0075a7 */ /* 0x0000620008020169 */
[----:B------:R-:W-:Y:S05]  /*1620*/  @!P0 BRA `(.L_x_7284) ;  /* 0x0000000000048947 */ /* 0x000fea0003800000 */
[----:B------:R-:W-:Y:S01]  /*1630*/  BPT.TRAP 0x1 ;  /* 0x000000040000795c */ /* 0x000fe20000300000 */
.L_x_7284:
[----:B------:R-:W-:Y:S02]  /*1640*/  IMAD.U32 R4, RZ, RZ, UR47 ;  /* 0x0000002fff047e24 */ /* 0x000fe4000f8e00ff */
[----:B------:R-:W-:Y:S01]  /*1650*/  IMAD.MOV.U32 R3, RZ, RZ, RZ ;  /* 0x000000ffff037224 */ /* 0x000fe200078e00ff */
[----:B-1----:R-:W-:Y:S06]  /*1660*/  @P1 BRA `(.L_x_7285) ;  /* 0x0000000000081947 */ /* 0x002fec0003800000 */
[----:B------:R-:W1:Y:S02]  /*1670*/  SYNCS.PHASECHK.TRANS64.TRYWAIT P1, [UR41+0x22830], R0 ;  /* 0x02283000ff0075a7 */ /* 0x000e640008020169 */
[----:B-1----:R-:W-:Y:S05]  /*1680*/  @!P1 BRA `(.L_x_7286) ;  /* 0x000000d800709947 */ /* 0x002fea0003800000 */
.L_x_7285:
[----:B------:R-:W-:Y:S05]  /*1690*/  WARPSYNC.ALL ;  /* 0x0000000000007948 */ /* 0x000fea0003800000 */
[----:B------:R-:W-:Y:S01]  /*16a0*/  IMAD.MOV.U32 R25, RZ, RZ, RZ ;  /* 0x000000ffff197224 */ /* 0x000fe200078e00ff */
[----:B------:R-:W-:Y:S01]  /*16b0*/  LOP3.LUT R4, R4, 0x10000, RZ, 0xfc, !PT ;  /* 0x0001000004047812 */ /* 0x000fe200078efcff */
[----:B-1----:R-:W-:Y:S01]  /*16c0*/  IMAD.MOV.U32 R5, RZ, RZ, 0x40000040 ;  /* 0x40000040ff057424 */ /* 0x002fe200078e00ff */
        /* <DEDUP_REMOVED lines=50> */
[----:B------:R-:W-:-:S03]  /*19f0*/  UIADD3 UR32, UR12, 0x6, URZ ;  /* 0x000000060c207890 */ /* 0x000fc6000fffe03f */
[----:B------:R-:W-:Y:S01]  /*1a00*/  UMOV UR4, UR24 ;  /* 0x0000001800047c82 */ /* 0x000fe20008000000 */
[----:B------:R-:W-:Y:S01]  /*1a10*/  UMOV UR8, UR24 ;  /* 0x0000001800087c82 */ /* 0x000fe20008000000 */
        /* <DEDUP_REMOVED lines=85> */
.L_x_7287:
[----:B------:R-:W-:Y:S01]  /*1f70*/  LOP3.LUT R17, R17, 0xffffff80, RZ, 0xc0, !PT ;  /* 0xffffff8011117812 */ /* 0x000fe200078ec0ff */
[----:B------:R-:W-:Y:S01]  /*1f80*/  IMAD.MOV.U32 R7, RZ, RZ, -0x2 ;  /* 0xfffffffeff077424 */ /* 0x000fe200078e00ff */
[----:B------:R-:W-:Y:S01]  /*1f90*/  P2R R18, PR, RZ, 0x1 ;  /* 0x00000001ff127803 */ /* 0x000fe20000000000 */
[----:B------:R-:W-:Y:S02]  /*1fa0*/  UIADD3 UR50, UR45, -0x2, URZ ;  /* 0xfffffffe2d327890 */ /* 0x000fe4000fffe03f */
[----:B------:R-:W-:Y:S01]  /*1fb0*/  IMAD.IADD R17, R16, 0x1, -R17 ;  /* 0x0000000110117824 */ /* 0x000fe200078e0a11 */
[----:B------:R-:W-:Y:S02]  /*1fc0*/  UIADD3 UR4, UR41, 0x22840, URZ ;  /* 0x0002284029047890 */ /* 0x000fe4000fffe03f */
[----:B------:R-:W-:Y:S02]  /*1fd0*/  UISETP.GE.AND UP0, UPT, UR50, UR39, UPT ;  /* 0x000000273200728c */ /* 0x000fe4000bf06270 */
[----:B0-----:R-:W-:Y:S01]  /*1fe0*/  SHF.R.S32.HI R0, RZ, 0x1f, R17 ;  /* 0x0000001fff007819 */ /* 0x001fe20000011411 */
[----:B------:R-:W-:-:S03]  /*1ff0*/  UPRMT UR4, UR44, 0x654, UR4 ;  /* 0x000006542c047896 */ /* 0x000fc60008000004 */
[----:B------:R-:W-:-:S04]  /*2000*/  LEA.HI R0, R0, R17, RZ, 0x2 ;  /* 0x0000001100007211 */ /* 0x000fc800078f10ff */
[----:B------:R-:W-:Y:S02]  /*2010*/  LOP3.LUT R0, R0, 0x7ffffffc, RZ, 0xc0, !PT ;  /* 0x7ffffffc00007812 */ /* 0x000fe400078ec0ff */
[----:B------:R-:W-:Y:S02]  /*2020*/  SYNCS.ARRIVE.TRANS64.RED.A1T0 RZ, [UR4], RZ ;  /* 0x000000ffffff79a7 */ /* 0x000fe40008100404 */
[----:B------:R-:W-:-:S05]  /*2030*/  IADD3 R0, R17, -R0, RZ ;  /* 0x8000000011007210 */ /* 0x000fca0007ffe0ff */
[----:B------:R-:W-:Y:S02]  /*2040*/  IMAD R0, R0, R7, 0xa0 ;  /* 0x000000a000007424 */ /* 0x000fe400078e0207 */
[----:B------:R-:W-:Y:S01]  /*2050*/  IMAD.U32 R7, RZ, RZ, UR45 ;  /* 0x0000002dff077e24 */ /* 0x000fe2000f8e00ff */
[----:B------:R-:W0:Y:S01]  /*2060*/  S2UR UR45, SR_CgaCtaId ;  /* 0x00000000002d79c3 */ /* 0x000e220000008800 */
        /* <DEDUP_REMOVED lines=113> */
[C---:B------:R-:W-:Y:S02]  /*2780*/  ISETP.GT.AND P0, PT, R7.reuse, 0x79, PT ;  /* 0x000000790700780c */ /* 0x040fe40003f04270 */
        /* <DEDUP_REMOVED lines=9> */
[----:B------:R-:W-:Y:S02]  /*2820*/  FSEL R61, R29, -INF , P0 ;  /* 0xff8000001d3d7808 */ /* 0x000fe40000000000 */
[----:B------:R-:W-:Y:S02]  /*2830*/  P2R R15, PR, RZ, 0x1 ;  /* 0x00000001ff0f7803 */ /* 0x000fe40000000000 */
[C---:B------:R-:W-:Y:S02]  /*2840*/  ISETP.GT.AND P5, PT, R7.reuse, 0x80, PT ;  /* 0x000000800700780c */ /* 0x040fe40003fa4270 */
[----:B------:R-:W-:Y:S02]  /*2850*/  FMNMX.FTZ R9, R6, R9, !PT ;  /* 0x0000000906097209 */ /* 0x000fe40007810000 */
[----:B------:R-:W-:Y:S02]  /*2860*/  ISETP.GT.AND P0, PT, R7, 0x80, PT ;  /* 0x000000800700780c */ /* 0x000fe40003f04270 */
[----:B------:R-:W-:-:S02]  /*2870*/  FSEL R64, R28, -INF , P5 ;  /* 0xff8000001c407808 */ /* 0x000fc40002800000 */
[----:B------:R-:W-:Y:S02]  /*2880*/  FMNMX.FTZ R9, R44, R9, !PT ;  /* 0x000000092c097209 */ /* 0x000fe40007810000 */
[----:B------:R-:W-:Y:S02]  /*2890*/  FSEL R30, R30, -INF , P0 ;  /* 0xff8000001e1e7808 */ /* 0x000fe40000000000 */
[----:B------:R-:W-:Y:S02]  /*28a0*/  ISETP.NE.AND P0, PT, R15, RZ, PT ;  /* 0x000000ff0f00720c */ /* 0x000fe40003f05270 */
[----:B------:R-:W-:Y:S02]  /*28b0*/  FMNMX.FTZ R15, R94, R95, !PT ;  /* 0x0000005f5e0f7209 */ /* 0x000fe40007810000 */
[----:B------:R-:W-:Y:S02]  /*28c0*/  FSEL R54, R54, -INF , P1 ;  /* 0xff80000036367808 */ /* 0x000fe40000800000 */
[----:B------:R-:W-:-:S02]  /*28d0*/  ISETP.GT.AND P1, PT, R7, 0x88, PT ;  /* 0x000000880700780c */ /* 0x000fc40003f24270 */
[----:B------:R-:W-:Y:S02]  /*28e0*/  FMNMX.FTZ R0, R64, R9, !PT ;  /* 0x0000000940007209 */ /* 0x000fe40007810000 */
[----:B------:R-:W-:Y:S02]  /*28f0*/  FMNMX.FTZ R16, R98, R15, !PT ;  /* 0x0000000f62107209 */ /* 0x000fe40007810000 */
[----:B------:R-:W-:Y:S02]  /*2900*/  FSEL R55, R55, -INF , P2 ;  /* 0xff80000037377808 */ /* 0x000fe40001000000 */
[----:B------:R-:W-:Y:S02]  /*2910*/  ISETP.GT.AND P2, PT, R7, 0x89, PT ;  /* 0x000000890700780c */ /* 0x000fe40003f44270 */
[----:B------:R-:W-:Y:S02]  /*2920*/  FSEL R68, R32, -INF , P1 ;  /* 0xff80000020447808 */ /* 0x000fe40000800000 */
[----:B------:R-:W-:-:S02]  /*2930*/  FMNMX.FTZ R9, R61, R0, !PT ;  /* 0x000000003d097209 */ /* 0x000fc40007810000 */
        /* <DEDUP_REMOVED lines=14> */
[----:B------:R-:W-:Y:S02]  /*2a20*/  FSEL R31, R31, -INF , P0 ;  /* 0xff8000001f1f7808 */ /* 0x000fe40000000000 */
[----:B------:R-:W-:Y:S02]  /*2a30*/  ISETP.NE.AND P0, PT, R18, RZ, PT ;  /* 0x000000ff1200720c */ /* 0x000fe40003f05270 */
[----:B------:R-:W-:Y:S02]  /*2a40*/  FMNMX.FTZ R18, R106, R17, !PT ;  /* 0x000000116a127209 */ /* 0x000fe40007810000 */
[----:B------:R-:W-:-:S02]  /*2a50*/  FSEL R57, R40, -INF , P5 ;  /* 0xff80000028397808 */ /* 0x000fc40002800000 */
[----:B------:R-:W-:Y:S02]  /*2a60*/  FMNMX.FTZ R0, R65, R0, !PT ;  /* 0x0000000041007209 */ /* 0x000fe40007810000 */
[----:B------:R-:W-:Y:S02]  /*2a70*/  ISETP.GT.AND P6, PT, R7, 0x99, PT ;  /* 0x000000990700780c */ /* 0x000fe40003fc4270 */
[----:B------:R-:W-:Y:S02]  /*2a80*/  FMNMX.FTZ R17, R107, R18, !PT ;  /* 0x000000126b117209 */ /* 0x000fe40007810000 */
[----:B------:R-:W-:Y:S02]  /*2a90*/  FSEL R56, R41, -INF , P6 ;  /* 0xff80000029387808 */ /* 0x000fe40003000000 */
[----:B------:R-:W-:Y:S02]  /*2aa0*/  FMNMX.FTZ R9, R57, R0, !PT ;  /* 0x0000000039097209 */ /* 0x000fe40007810000 */
[----:B------:R-:W-:-:S02]  /*2ab0*/  FMNMX.FTZ R18, R78, R17, !PT ;  /* 0x000000114e127209 */ /* 0x000fc40007810000 */
[----:B------:R-:W-:Y:S02]  /*2ac0*/  FMNMX.FTZ R9, R56, R9, !PT ;  /* 0x0000000938097209 */ /* 0x000fe40007810000 */
[----:B------:R-:W-:Y:S02]  /*2ad0*/  FMNMX.FTZ R19, R79, R18, !PT ;  /* 0x000000124f137209 */ /* 0x000fe40007810000 */
[----:B------:R-:W-:Y:S01]  /*2ae0*/  P2R R12, PR, RZ, 0x8 ;  /* 0x00000008ff0c7803 */ /* 0x000fe20000000000 */
[----:B------:R-:W1:Y:S01]  /*2af0*/  SHFL.BFLY PT, R0, R9, 0x2, 0x1f ;  /* 0x0c401f0009007f89 */ /* 0x000e6200000e0000 */
[----:B------:R-:W-:Y:S02]  /*2b00*/  FMNMX.FTZ R20, R82, R19, !PT ;  /* 0x0000001352147209 */ /* 0x000fe40007810000 */
[----:B------:R-:W-:Y:S02]  /*2b10*/  P2R R13, PR, RZ, 0x4 ;  /* 0x00000004ff0d7803 */ /* 0x000fe40000000000 */
[----:B------:R-:W-:-:S02]  /*2b20*/  FMNMX.FTZ R19, R83, R20, !PT ;  /* 0x0000001453137209 */ /* 0x000fc40007810000 */
[----:B------:R-:W-:Y:S02]  /*2b30*/  ISETP.GT.AND P2, PT, R7, 0x78, PT ;  /* 0x000000780700780c */ /* 0x000fe40003f44270 */
[----:B------:R-:W-:Y:S02]  /*2b40*/  FMNMX.FTZ R20, R86, R19, !PT ;  /* 0x0000001356147209 */ /* 0x000fe40007810000 */
[----:B------:R-:W-:Y:S02]  /*2b50*/  P2R R14, PR, RZ, 0x2 ;  /* 0x00000002ff0e7803 */ /* 0x000fe40000000000 */
[----:B------:R-:W-:Y:S02]  /*2b60*/  FMNMX.FTZ R21, R87, R20, !PT ;  /* 0x0000001457157209 */ /* 0x000fe40007810000 */
[----:B------:R-:W-:Y:S02]  /*2b70*/  ISETP.GT.AND P1, PT, R7, 0x79, PT ;  /* 0x000000790700780c */ /* 0x000fe40003f24270 */
[----:B------:R-:W-:-:S02]  /*2b80*/  FMNMX.FTZ R22, R90, R21, !PT ;  /* 0x000000155a167209 */ /* 0x000fc40007810000 */
[----:B------:R-:W-:Y:S02]  /*2b90*/  FSEL R58, R58, -INF , P2 ;  /* 0xff8000003a3a7808 */ /* 0x000fe40001000000 */
[----:B------:R-:W-:Y:S02]  /*2ba0*/  FMNMX.FTZ R21, R91, R22, !PT ;  /* 0x000000165b157209 */ /* 0x000fe40007810000 */
[----:B------:R-:W-:Y:S02]  /*2bb0*/  FSEL R59, R59, -INF , P1 ;  /* 0xff8000003b3b7808 */ /* 0x000fe40000800000 */
[----:B-1----:R-:W-:Y:S02]  /*2bc0*/  FMNMX.FTZ R8, R9, R0, !PT ;  /* 0x0000000009087209 */ /* 0x002fe40007810000 */
[----:B------:R-:W-:Y:S02]  /*2bd0*/  FMNMX.FTZ R22, R62, R21, !PT ;  /* 0x000000153e167209 */ /* 0x000fe40007810000 */
[----:B------:R-:W-:Y:S01]  /*2be0*/  ISETP.NE.AND P1, PT, R14, RZ, PT ;  /* 0x000000ff0e00720c */ /* 0x000fe20003f25270 */
[----:B------:R-:W1:Y:S01]  /*2bf0*/  SHFL.BFLY PT, R11, R8, 0x1, 0x1f ;  /* 0x0c201f00080b7f89 */ /* 0x000e6200000e0000 */
[----:B------:R-:W-:-:S02]  /*2c00*/  FMNMX.FTZ R29, R63, R22, !PT ;  /* 0x000000163f1d7209 */ /* 0x000fc40007810000 */
[----:B------:R-:W-:Y:S02]  /*2c10*/  ISETP.NE.AND P2, PT, R13, RZ, PT ;  /* 0x000000ff0d00720c */ /* 0x000fe40003f45270 */
        /* <DEDUP_REMOVED lines=31> */
[----:B------:R-:W-:Y:S01]  /*2e10*/  FFMA.FTZ R38, R53, UR40, -R111 ;  /* 0x0000002835267c23 */ /* 0x000fe2000801086f */
[----:B------:R-:W-:Y:S01]  /*2e20*/  FMNMX.FTZ R33, R59, R32, !PT ;  /* 0x000000203b217209 */ /* 0x000fe20007810000 */
[----:B------:R-:W-:-:S02]  /*2e30*/  IMAD.U32 R53, RZ, RZ, UR40 ;  /* 0x00000028ff357e24 */ /* 0x000fc4000f8e00ff */
        /* <DEDUP_REMOVED lines=25> */
[----:B------:R-:W-:Y:S01]  /*2fd0*/  MUFU.EX2 R7, R7 ;  /* 0x0000000700077308 */ /* 0x000fe20000000800 */
[----:B------:R-:W-:Y:S01]  /*2fe0*/  FMNMX.FTZ R37, R81, R36, !PT ;  /* 0x0000002451257209 */ /* 0x000fe20007810000 */
[--C-:B--2---:R-:W-:Y:S01]  /*2ff0*/  FFMA.FTZ R40, R6, UR40, -R111.reuse ;  /* 0x0000002806287c23 */ /* 0x104fe2000801086f */
[--C-:B------:R-:W-:Y:S01]  /*3000*/  FFMA.FTZ R36, R48, UR40, -R111.reuse ;  /* 0x0000002830247c23 */ /* 0x100fe2000801086f */
[--C-:B------:R-:W-:Y:S01]  /*3010*/  FFMA.FTZ R48, R44, UR40, -R111.reuse ;  /* 0x000000282c307c23 */ /* 0x100fe2000801086f */
[----:B------:R-:W-:Y:S01]  /*3020*/  FMNMX.FTZ R41, R84, R37, !PT ;  /* 0x0000002554297209 */ /* 0x000fe20007810000 */
[--C-:B------:R-:W-:Y:S01]  /*3030*/  FFMA.FTZ R37, R52, UR40, -R111.reuse ;  /* 0x0000002834257c23 */ /* 0x100fe2000801086f */
[--C-:B------:R-:W-:Y:S01]  /*3040*/  FFMA.FTZ R52, R57, UR40, -R111.reuse ;  /* 0x0000002839347c23 */ /* 0x100fe2000801086f */
[----:B------:R-:W1:Y:S01]  /*3050*/  MUFU.EX2 R8, R8 ;  /* 0x0000000800087308 */ /* 0x000e620000000800 */
[--C-:B------:R-:W-:Y:S01]  /*3060*/  FFMA.FTZ R35, R45, UR40, -R111.reuse ;  /* 0x000000282d237c23 */ /* 0x100fe2000801086f */
[----:B------:R-:W2:Y:S01]  /*3070*/  SHFL.BFLY PT, R42, R41, 0x2, 0x1f ;  /* 0x0c401f00292a7f89 */ /* 0x000ea200000e0000 */
[--C-:B------:R-:W-:Y:S01]  /*3080*/  FFMA.FTZ R45, R69, UR40, -R111.reuse ;  /* 0x00000028452d7c23 */ /* 0x100fe2000801086f */
[--C-:B------:R-:W-:Y:S01]  /*3090*/  FFMA.FTZ R44, R68, UR40, -R111.reuse ;  /* 0x00000028442c7c23 */ /* 0x100fe2000801086f */
[--C-:B------:R-:W-:Y:S01]  /*30a0*/  FFMA.FTZ R88, R88, UR40, -R111.reuse ;  /* 0x0000002858587c23 */ /* 0x100fe2000801086f */
[--C-:B------:R-:W-:Y:S01]  /*30b0*/  FFMA.FTZ R22, R89, UR40, -R111.reuse ;  /* 0x0000002859167c23 */ /* 0x100fe2000801086f */
[--C-:B------:R-:W-:Y:S01]  /*30c0*/  FFMA.FTZ R23, R23, UR40, -R111.reuse ;  /* 0x0000002817177c23 */ /* 0x100fe2000801086f */
[----:B------:R-:W3:Y:S01]  /*30d0*/  MUFU.EX2 R9, R9 ;  /* 0x0000000900097308 */ /* 0x000ee20000000800 */
[--C-:B------:R-:W-:Y:S01]  /*30e0*/  FFMA.FTZ R24, R24, UR40, -R111.reuse ;  /* 0x0000002818187c23 */ /* 0x100fe2000801086f */
[--C-:B------:R-:W-:Y:S01]  /*30f0*/  FFMA.FTZ R26, R26, UR40, -R111.reuse ;  /* 0x000000281a1a7c23 */ /* 0x100fe2000801086f */
[--C-:B------:R-:W-:Y:S01]  /*3100*/  FFMA.FTZ R108, R108, UR40, -R111.reuse ;  /* 0x000000286c6c7c23 */ /* 0x100fe2000801086f */
[--C-:B------:R-:W-:Y:S01]  /*3110*/  FFMA.FTZ R28, R109, UR40, -R111.reuse ;  /* 0x000000286d1c7c23 */ /* 0x100fe2000801086f */
[----:B------:R-:W-:-:S03]  /*3120*/  FFMA.FTZ R32, R110, UR40, -R111 ;  /* 0x000000286e207c23 */ /* 0x000fc6000801086f */
[----:B------:R-:W-:Y:S08]  /*3130*/  MUFU.EX2 R34, R60 ;  /* 0x0000003c00227308 */ /* 0x000ff00000000800 */
[----:B------:R-:W4:Y:S01]  /*3140*/  MUFU.EX2 R10, R10 ;  /* 0x0000000a000a7308 */ /* 0x000f220000000800 */
[----:B--2---:R-:W-:Y:S01]  /*3150*/  FMNMX.FTZ R49, R41, R42, !PT ;  /* 0x0000002a29317209 */ /* 0x004fe20007810000 */
[----:B------:R-:W-:-:S04]  /*3160*/  FFMA.FTZ R42, R64, UR40, -R111 ;  /* 0x00000028402a7c23 */ /* 0x000fc8000801086f */
[----:B------:R-:W2:Y:S02]  /*3170*/  SHFL.BFLY PT, R6, R49, 0x1, 0x1f ;  /* 0x0c201f0031067f89 */ /* 0x000ea400000e0000 */
[----:B------:R-:W5:Y:S08]  /*3180*/  MUFU.EX2 R11, R11 ;  /* 0x0000000b000b7308 */ /* 0x000f700000000800 */
[----:B------:R-:W-:Y:S08]  /*3190*/  MUFU.EX2 R41, R48 ;  /* 0x0000003000297308 */ /* 0x000ff00000000800 */
[----:B------:R-:W0:Y:S01]  /*31a0*/  MUFU.EX2 R12, R12 ;  /* 0x0000000c000c7308 */ /* 0x000e220000000800 */
[----:B--2---:R-:W-:-:S07]  /*31b0*/  FMNMX.FTZ R6, R49, R6, !PT ;  /* 0x0000000631067209 */ /* 0x004fce0007810000 */
[----:B------:R1:W-:Y:S01]  /*31c0*/  MUFU.EX2 R48, R72 ;  /* 0x0000004800307308 */ /* 0x0003e20000000800 */
[--C-:B------:R-:W-:Y:S01]  /*31d0*/  FFMA.FTZ R49, R65, UR40, -R111.reuse ;  /* 0x0000002841317c23 */ /* 0x100fe2000801086f */
[C---:B------:R-:W-:Y:S01]  /*31e0*/  FSETP.NEU.FTZ.AND P1, PT, R6.reuse, -INF , PT ;  /* 0xff8000000600780b */ /* 0x040fe20003f3d000 */
[----:B------:R-:W-:Y:S01]  /*31f0*/  FFMA.FTZ R57, R6, R53, -8 ;  /* 0xc100000006397423 */ /* 0x000fe20000010035 */
[----:B------:R-:W-:-:S04]  /*3200*/  FFMA.FTZ R53, R56, UR40, -R111 ;  /* 0x0000002838357c23 */ /* 0x000fc8000801086f */
[----:B------:R-:W2:Y:S01]  /*3210*/  MUFU.EX2 R13, R13 ;  /* 0x0000000d000d7308 */ /* 0x000ea20000000800 */
[----:B------:R-:W-:Y:S01]  /*3220*/  FSEL R85, R57, RZ, P1 ;  /* 0x000000ff39557208 */ /* 0x000fe20000800000 */
[----:B-1----:R-:W-:Y:S01]  /*3230*/  FADD.FTZ R72, R7, R8 ;  /* 0x0000000807487221 */ /* 0x002fe20000010000 */
        /* <DEDUP_REMOVED lines=12> */
[----:B---3--:R-:W-:Y:S01]  /*3300*/  FADD.FTZ R87, R9, R72 ;  /* 0x0000004809577221 */ /* 0x008fe20000010000 */
[--C-:B------:R-:W-:Y:S01]  /*3310*/  FFMA.FTZ R64, R78, UR40, -R85.reuse ;  /* 0x000000284e407c23 */ /* 0x100fe20008010855 */
[----:B------:R-:W-:Y:S01]  /*3320*/  FFMA.FTZ R82, R82, UR40, -R85 ;  /* 0x0000002852527c23 */ /* 0x000fe20008010855 */
[----:B------:R-:W1:Y:S01]  /*3330*/  MUFU.EX2 R57, R57 ;  /* 0x0000003900397308 */ /* 0x000e620000000800 */
[----:B----4-:R-:W-:Y:S01]  /*3340*/  FADD.FTZ R78, R10, R87 ;  /* 0x000000570a4e7221 */ /* 0x010fe20000010000 */
[--C-:B------:R-:W-:Y:S01]  /*3350*/  FFMA.FTZ R83, R83, UR40, -R85.reuse ;  /* 0x0000002853537c23 */ /* 0x100fe20008010855 */
[--C-:B------:R-:W-:Y:S01]  /*3360*/  FFMA.FTZ R68, R86, UR40, -R85.reuse ;  /* 0x0000002856447c23 */ /* 0x100fe20008010855 */
[--C-:B------:R-:W-:Y:S01]  /*3370*/  FFMA.FTZ R90, R90, UR40, -R85.reuse ;  /* 0x000000285a5a7c23 */ /* 0x100fe20008010855 */
[----:B-----5:R-:W-:Y:S01]  /*3380*/  FADD.FTZ R87, R11, R78 ;  /* 0x0000004e0b577221 */ /* 0x020fe20000010000 */
[--C-:B------:R-:W-:Y:S01]  /*3390*/  FFMA.FTZ R91, R91, UR40, -R85.reuse ;  /* 0x000000285b5b7c23 */ /* 0x100fe20008010855 */
[----:B------:R-:W-:Y:S01]  /*33a0*/  FFMA.FTZ R62, R62, UR40, -R85 ;  /* 0x000000283e3e7c23 */ /* 0x000fe20008010855 */
[----:B------:R-:W3:Y:S01]  /*33b0*/  MUFU.EX2 R98, R98 ;  /* 0x0000006200627308 */ /* 0x000ee20000000800 */
[----:B0-----:R-:W-:Y:S01]  /*33c0*/  FADD.FTZ R78, R12, R87 ;  /* 0x000000570c4e7221 */ /* 0x001fe20000010000 */
[--C-:B------:R-:W-:Y:S01]  /*33d0*/  FFMA.FTZ R63, R63, UR40, -R85.reuse ;  /* 0x000000283f3f7c23 */ /* 0x100fe20008010855 */
[--C-:B------:R-:W-:Y:S01]  /*33e0*/  FFMA.FTZ R66, R66, UR40, -R85.reuse ;  /* 0x0000002842427c23 */ /* 0x100fe20008010855 */
[--C-:B------:R-:W-:Y:S01]  /*33f0*/  FFMA.FTZ R67, R67, UR40, -R85.reuse ;  /* 0x0000002843437c23 */ /* 0x100fe20008010855 */
[----:B--2---:R-:W-:Y:S01]  /*3400*/  FADD.FTZ R87, R13, R78 ;  /* 0x0000004e0d577221 */ /* 0x004fe20000010000 */
[--C-:B------:R-:W-:Y:S01]  /*3410*/  FFMA.FTZ R70, R70, UR40, -R85.reuse ;  /* 0x0000002846467c23 */ /* 0x100fe20008010855 */
[----:B------:R-:W-:Y:S01]  /*3420*/  FFMA.FTZ R71, R71, UR40, -R85 ;  /* 0x0000002847477c23 */ /* 0x000fe20008010855 */
[----:B------:R-:W0:Y:S01]  /*3430*/  MUFU.EX2 R99, R99 ;  /* 0x0000006300637308 */ /* 0x000e220000000800 */
        /* <DEDUP_REMOVED lines=8> */
[----:B---3--:R-:W-:Y:S01]  /*34c0*/  FADD.FTZ R72, R98, R79 ;  /* 0x0000004f62487221 */ /* 0x008fe20000010000 */
[--C-:B------:R-:W-:Y:S01]  /*34d0*/  FFMA.FTZ R54, R54, UR40, -R85.reuse ;  /* 0x0000002836367c23 */ /* 0x100fe20008010855 */
[--C-:B------:R-:W-:Y:S01]  /*34e0*/  FFMA.FTZ R55, R55, UR40, -R85.reuse ;  /* 0x0000002837377c23 */ /* 0x100fe20008010855 */
[--C-:B------:R-:W-:Y:S01]  /*34f0*/  FFMA.FTZ R58, R58, UR40, -R85.reuse ;  /* 0x000000283a3a7c23 */ /* 0x100fe20008010855 */
[--C-:B------:R-:W-:Y:S01]  /*3500*/  FFMA.FTZ R59, R59, UR40, -R85.reuse ;  /* 0x000000283b3b7c23 */ /* 0x100fe20008010855 */
[--C-:B------:R-:W-:Y:S01]  /*3510*/  FFMA.FTZ R30, R30, UR40, -R85.reuse ;  /* 0x000000281e1e7c23 */ /* 0x100fe20008010855 */
[--C-:B------:R-:W-:Y:S01]  /*3520*/  FFMA.FTZ R31, R31, UR40, -R85.reuse ;  /* 0x000000281f1f7c23 */ /* 0x100fe20008010855 */
[----:B------:R-:W2:Y:S01]  /*3530*/  MUFU.EX2 R61, R61 ;  /* 0x0000003d003d7308 */ /* 0x000ea20000000800 */
[----:B0-----:R-:W-:Y:S01]  /*3540*/  FADD.FTZ R79, R99, R72 ;  /* 0x00000048634f7221 */ /* 0x001fe20000010000 */
[--C-:B------:R-:W-:Y:S01]  /*3550*/  FFMA.FTZ R76, R76, UR40, -R85.reuse ;  /* 0x000000284c4c7c23 */ /* 0x100fe20008010855 */
[--C-:B------:R-:W-:Y:S01]  /*3560*/  FFMA.FTZ R77, R77, UR40, -R85.reuse ;  /* 0x000000284d4d7c23 */ /* 0x100fe20008010855 */
[--C-:B------:R-:W-:Y:S01]  /*3570*/  FFMA.FTZ R73, R73, UR40, -R85.reuse ;  /* 0x0000002849497c23 */ /* 0x100fe20008010855 */
[--C-:B------:R-:W-:Y:S01]  /*3580*/  FFMA.FTZ R80, R80, UR40, -R85.reuse ;  /* 0x0000002850507c23 */ /* 0x100fe20008010855 */
[--C-:B------:R-:W-:Y:S01]  /*3590*/  FFMA.FTZ R81, R81, UR40, -R85.reuse ;  /* 0x0000002851517c23 */ /* 0x100fe20008010855 */
[----:B------:R-:W-:Y:S01]  /*35a0*/  FFMA.FTZ R84, R84, UR40, -R85 ;  /* 0x0000002854547c23 */ /* 0x000fe20008010855 */
[----:B------:R-:W0:Y:S01]  /*35b0*/  MUFU.EX2 R106, R106 ;  /* 0x0000006a006a7308 */ /* 0x000e220000000800 */
[----:B-1----:R-:W-:Y:S01]  /*35c0*/  FADD.FTZ R72, R60, R79 ;  /* 0x0000004f3c487221 */ /* 0x002fe20000010000 */
[----:B------:R-:W-:Y:S01]  /*35d0*/  F2FP.SATFINITE.E4M3.F32.PACK_AB_MERGE_C R85, R10, R9, RZ ;  /* 0x000000090a55723e */ /* 0x000fe200048070ff */
[----:B------:R-:W-:Y:S01]  /*35e0*/  IMAD.MOV.U32 R86, RZ, RZ, R25 ;  /* 0x000000ffff567224 */ /* 0x000fe200078e0019 */
[----:B------:R-:W-:-:S02]  /*35f0*/  F2FP.SATFINITE.E4M3.F32.PACK_AB_MERGE_C R98, R99, R98, RZ ;  /* 0x000000626362723e */ /* 0x000fc400048070ff */
[----:B------:R-:W-:Y:S01]  /*3600*/  F2FP.SATFINITE.E4M3.F32.PACK_AB_MERGE_C R180, R8, R7, R85 ;  /* 0x0000000708b4723e */ /* 0x000fe20004807055 */
[--C-:B------:R-:W-:Y:S01]  /*3610*/  IMAD.MOV.U32 R85, RZ, RZ, R25.reuse ;  /* 0x000000ffff557224 */ /* 0x100fe200078e0019 */
[----:B------:R-:W1:Y:S01]  /*3620*/  MUFU.EX2 R14, R14 ;  /* 0x0000000e000e7308 */ /* 0x000e620000000800 */
[----:B--2---:R-:W-:Y:S01]  /*3630*/  FADD.FTZ R79, R61, R72 ;  /* 0x000000483d4f7221 */ /* 0x004fe20000010000 */
[----:B------:R-:W-:Y:S01]  /*3640*/  F2FP.SATFINITE.E4M3.F32.PACK_AB_MERGE_C R181, R57, R56, R98 ;  /* 0x0000003839b5723e */ /* 0x000fe20004807062 */
[--C-:B------:R-:W-:Y:S02]  /*3650*/  IMAD.MOV.U32 R57, RZ, RZ, R25.reuse ;  /* 0x000000ffff397224 */ /* 0x100fe400078e0019 */
[----:B------:R-:W-:-:S03]  /*3660*/  IMAD.MOV.U32 R56, RZ, RZ, R25 ;  /* 0x000000ffff387224 */ /* 0x000fc600078e0019 */
[----:B------:R-:W2:Y:S01]  /*3670*/  MUFU.EX2 R107, R107 ;  /* 0x0000006b006b7308 */ /* 0x000ea20000000800 */
[----:B0-----:R-:W-:-:S07]  /*3680*/  FADD.FTZ R72, R106, R79 ;  /* 0x0000004f6a487221 */ /* 0x001fce0000010000 */
[----:B------:R-:W0:Y:S01]  /*3690*/  MUFU.EX2 R64, R64 ;  /* 0x0000004000407308 */ /* 0x000e220000000800 */
[----:B-1----:R-:W-:-:S04]  /*36a0*/  FADD.FTZ R78, R14, R87 ;  /* 0x000000570e4e7221 */ /* 0x002fc80000010000 */
[----:B------:R-:W-:-:S03]  /*36b0*/  FADD.FTZ R87, R15, R78 ;  /* 0x0000004e0f577221 */ /* 0x000fc60000010000 */
[----:B------:R-:W1:Y:S01]  /*36c0*/  MUFU.EX2 R16, R16 ;  /* 0x0000001000107308 */ /* 0x000e620000000800 */
[C---:B--2---:R-:W-:Y:S01]  /*36d0*/  FADD.FTZ R79, R107.reuse, R72 ;  /* 0x000000486b4f7221 */ /* 0x044fe20000010000 */
[----:B------:R-:W-:-:S04]  /*36e0*/  F2FP.SATFINITE.E4M3.F32.PACK_AB_MERGE_C R106, R107, R106, RZ ;  /* 0x0000006a6b6a723e */ /* 0x000fc800048070ff */
[----:B------:R-:W-:Y:S01]  /*36f0*/  F2FP.SATFINITE.E4M3.F32.PACK_AB_MERGE_C R183, R61, R60, R106 ;  /* 0x0000003c3db7723e */ /* 0x000fe2000480706a */
[----:B------:R-:W-:Y:S01]  /*3700*/  IMAD.MOV.U32 R60, RZ, RZ, R25 ;  /* 0x000000ffff3c7224 */ /* 0x000fe200078e0019 */
[----:B------:R-:W2:Y:S01]  /*3710*/  MUFU.EX2 R65, R65 ;  /* 0x0000004100417308 */ /* 0x000ea20000000800 */
[----:B0-----:R-:W-:Y:S01]  /*3720*/  FADD.FTZ R72, R64, R79 ;  /* 0x0000004f40487221 */ /* 0x001fe20000010000 */
[----:B------:R-:W-:-:S06]  /*3730*/  MOV R61, R25 ;  /* 0x00000019003d7202 */ /* 0x000fcc0000000f00 */
        /* <DEDUP_REMOVED lines=19> */
[----:B0-----:R-:W-:Y:S01]  /*3870*/  FADD.FTZ R72, R68, R79 ;  /* 0x0000004f44487221 */ /* 0x001fe20000010000 */
[--C-:B------:R-:W-:Y:S02]  /*3880*/  IMAD.MOV.U32 R64, RZ, RZ, R25.reuse ;  /* 0x000000ffff407224 */ /* 0x100fe400078e0019 */
[----:B------:R-:W-:-:S04]  /*3890*/  IMAD.MOV.U32 R82, RZ, RZ, R25 ;  /* 0x000000ffff527224 */ /* 0x000fc800078e0019 */
        /* <DEDUP_REMOVED lines=10> */
[----:B------:R-:W-:Y:S01]  /*3940*/  F2FP.SATFINITE.E4M3.F32.PACK_AB_MERGE_C R21, R22, R21, RZ ;  /* 0x000000151615723e */ /* 0x000fe200048070ff */
[----:B------:R-:W-:-:S03]  /*3950*/  IMAD.MOV.U32 R87, RZ, RZ, R25 ;  /* 0x000000ffff577224 */ /* 0x000fc600078e0019 */
[----:B------:R-:W-:Y:S02]  /*3960*/  F2FP.SATFINITE.E4M3.F32.PACK_AB_MERGE_C R186, R20, R19, R21 ;  /* 0x0000001314ba723e */ /* 0x000fe40004807015 */
[----:B------:R-:W2:Y:S01]  /*3970*/  MUFU.EX2 R62, R62 ;  /* 0x0000003e003e7308 */ /* 0x000ea20000000800 */
[C---:B0-----:R-:W-:Y:S01]  /*3980*/  FADD.FTZ R9, R91.reuse, R72 ;  /* 0x000000485b097221 */ /* 0x041fe20000010000 */
[----:B------:R-:W-:Y:S02]  /*3990*/  F2FP.SATFINITE.E4M3.F32.PACK_AB_MERGE_C R72, R14, R13, RZ ;  /* 0x0000000d0e48723e */ /* 0x000fe400048070ff */
[----:B------:R-:W-:Y:S02]  /*39a0*/  F2FP.SATFINITE.E4M3.F32.PACK_AB_MERGE_C R90, R91, R90, RZ ;  /* 0x0000005a5b5a723e */ /* 0x000fe400048070ff */
[----:B------:R-:W-:Y:S01]  /*39b0*/  F2FP.SATFINITE.E4M3.F32.PACK_AB_MERGE_C R182, R12, R11, R72 ;  /* 0x0000000b0cb6723e */ /* 0x000fe20004807048 */
[--C-:B------:R-:W-:Y:S01]  /*39c0*/  IMAD.MOV.U32 R72, RZ, RZ, R25.reuse ;  /* 0x000000ffff487224 */ /* 0x100fe200078e0019 */
[----:B------:R-:W0:Y:S01]  /*39d0*/  MUFU.EX2 R24, R24 ;  /* 0x0000001800187308 */ /* 0x000e220000000800 */
[----:B-1----:R-:W-:Y:S01]  /*39e0*/  FADD.FTZ R79, R23, R78 ;  /* 0x0000004e174f7221 */ /* 0x002fe20000010000 */
[----:B------:R-:W-:Y:S01]  /*39f0*/  F2FP.SATFINITE.E4M3.F32.PACK_AB_MERGE_C R187, R69, R68, R90 ;  /* 0x0000004445bb723e */ /* 0x000fe2000480705a */
[----:B------:R-:W-:-:S02]  /*3a00*/  IMAD.MOV.U32 R69, RZ, RZ, R25 ;  /* 0x000000ffff457224 */ /* 0x000fc400078e0019 */
[--C-:B------:R-:W-:Y:S02]  /*3a10*/  IMAD.MOV.U32 R68, RZ, RZ, R25.reuse ;  /* 0x000000ffff447224 */ /* 0x100fe400078e0019 */
[----:B------:R-:W-:Y:S01]  /*3a20*/  IMAD.MOV.U32 R78, RZ, RZ, R25 ;  /* 0x000000ffff4e7224 */ /* 0x000fe200078e0019 */
        /* <DEDUP_REMOVED lines=13> */
[----:B------:R-:W2:Y:S01]  /*3b00*/  MUFU.EX2 R27, R108 ;  /* 0x0000006c001b7308 */ /* 0x000ea20000000800 */
[----:B0-----:R-:W-:Y:S01]  /*3b10*/  FADD.FTZ R14, R66, R9 ;  /* 0x00000009420e7221 */ /* 0x001fe20000010000 */
[----:B------:R-:W-:-:S02]  /*3b20*/  IMAD.MOV.U32 R26, RZ, RZ, R25 ;  /* 0x000000ffff1a7224 */ /* 0x000fc400078e0019 */
[----:B------:R-:W-:-:S04]  /*3b30*/  IMAD.MOV.U32 R29, RZ, RZ, R25 ;  /* 0x000000ffff1d7224 */ /* 0x000fc800078e0019 */
[----:B------:R-:W0:Y:S01]  /*3b40*/  MUFU.EX2 R70, R70 ;  /* 0x0000004600467308 */ /* 0x000e220000000800 */
[C---:B-1----:R-:W-:Y:S01]  /*3b50*/  FADD.FTZ R9, R67.reuse, R14 ;  /* 0x0000000e43097221 */ /* 0x042fe20000010000 */
[----:B------:R-:W-:Y:S01]  /*3b60*/  F2FP.SATFINITE.E4M3.F32.PACK_AB_MERGE_C R66, R67, R66, RZ ;  /* 0x000000424342723e */ /* 0x000fe200048070ff */
[----:B------:R-:W-:-:S03]  /*3b70*/  IMAD.MOV.U32 R67, RZ, RZ, R25 ;  /* 0x000000ffff437224 */ /* 0x000fc600078e0019 */
[----:B------:R-:W-:Y:S01]  /*3b80*/  F2FP.SATFINITE.E4M3.F32.PACK_AB_MERGE_C R177, R63, R62, R66 ;  /* 0x0000003e3fb1723e */ /* 0x000fe20004807042 */
[--C-:B------:R-:W-:Y:S01]  /*3b90*/  IMAD.MOV.U32 R63, RZ, RZ, R25.reuse ;  /* 0x000000ffff3f7224 */ /* 0x100fe200078e0019 */
[----:B------:R-:W1:Y:S01]  /*3ba0*/  MUFU.EX2 R28, R28 ;  /* 0x0000001c001c7308 */ /* 0x000e620000000800 */
[----:B--2---:R-:W-:Y:S01]  /*3bb0*/  FADD.FTZ R13, R27, R10 ;  /* 0x0000000a1b0d7221 */ /* 0x004fe20000010000 */
[--C-:B------:R-:W-:Y:S02]  /*3bc0*/  IMAD.MOV.U32 R62, RZ, RZ, R25.reuse ;  /* 0x000000ffff3e7224 */ /* 0x100fe400078e0019 */
[----:B------:R-:W-:-:S04]  /*3bd0*/  IMAD.MOV.U32 R66, RZ, RZ, R25 ;  /* 0x000000ffff427224 */ /* 0x000fc800078e0019 */
        /* <DEDUP_REMOVED lines=8> */
[----:B------:R-:W-:-:S03]  /*3c60*/  F2FP.SATFINITE.E4M3.F32.PACK_AB_MERGE_C R32, R33, R32, RZ ;  /* 0x000000202120723e */ /* 0x000fc600048070ff */
[----:B------:R-:W-:Y:S01]  /*3c70*/  FADD.FTZ R33, R33, R10 ;  /* 0x0000000a21217221 */ /* 0x000fe20000010000 */
[----:B------:R-:W-:Y:S01]  /*3c80*/  F2FP.SATFINITE.E4M3.F32.PACK_AB_MERGE_C R178, R28, R27, R32 ;  /* 0x0000001b1cb2723e */ /* 0x000fe20004807020 */
[----:B------:R-:W-:Y:S01]  /*3c90*/  IMAD.MOV.U32 R27, RZ, RZ, R25 ;  /* 0x000000ffff1b7224 */ /* 0x000fe200078e0019 */
[----:B------:R-:W0:Y:S01]  /*3ca0*/  MUFU.EX2 R46, R46 ;  /* 0x0000002e002e7308 */ /* 0x000e220000000800 */
        /* <DEDUP_REMOVED lines=9> */
[----:B------:R-:W-:Y:S01]  /*3d40*/  IMAD.MOV.U32 R70, RZ, RZ, R25 ;  /* 0x000000ffff467224 */ /* 0x000fe200078e0019 */
[----:B------:R-:W-:Y:S01]  /*3d50*/  MOV R71, R25 ;  /* 0x0000001900477202 */ /* 0x000fe20000000f00 */
[----:B------:R-:W2:Y:S01]  /*3d60*/  MUFU.EX2 R47, R47 ;  /* 0x0000002f002f7308 */ /* 0x000ea20000000800 */
[----:B0-----:R-:W-:Y:S01]  /*3d70*/  FADD.FTZ R10, R46, R75 ;  /* 0x0000004b2e0a7221 */ /* 0x001fe20000010000 */
[----:B------:R-:W-:-:S02]  /*3d80*/  IMAD.MOV.U32 R75, RZ, RZ, R25 ;  /* 0x000000ffff4b7224 */ /* 0x000fc400078e0019 */
        /* <DEDUP_REMOVED lines=16> */
[C---:B0-----:R-:W-:Y:S01]  /*3e90*/  F2FP.SATFINITE.E4M3.F32.PACK_AB_MERGE_C R50, R51.reuse, R50, RZ ;  /* 0x000000323332723e */ /* 0x041fe200048070ff */
[----:B------:R-:W-:Y:S01]  /*3ea0*/  FADD.FTZ R51, R51, R10 ;  /* 0x0000000a33337221 */ /* 0x000fe20000010000 */
[--C-:B------:R-:W-:Y:S02]  /*3eb0*/  IMAD.MOV.U32 R34, RZ, RZ, R25.reuse ;  /* 0x000000ffff227224 */ /* 0x100fe400078e0019 */
[----:B------:R-:W-:Y:S01]  /*3ec0*/  F2FP.SATFINITE.E4M3.F32.PACK_AB_MERGE_C R173, R47, R46, R50 ;  /* 0x0000002e2fad723e */ /* 0x000fe20004807032 */
[--C-:B------:R-:W-:Y:S02]  /*3ed0*/  IMAD.MOV.U32 R36, RZ, RZ, R25.reuse ;  /* 0x000000ffff247224 */ /* 0x100fe400078e0019 */
[----:B------:R-:W0:Y:S01]  /*3ee0*/  MUFU.EX2 R38, R38 ;  /* 0x0000002600267308 */ /* 0x000e220000000800 */
[----:B-1----:R-:W-:Y:S01]  /*3ef0*/  FADD.FTZ R7, R37, R8 ;  /* 0x0000000825077221 */ /* 0x002fe20000010000 */
[----:B------:R-:W-:-:S02]  /*3f00*/  IMAD.MOV.U32 R47, RZ, RZ, R25 ;  /* 0x000000ffff2f7224 */ /* 0x000fc400078e0019 */
[--C-:B------:R-:W-:Y:S02]  /*3f10*/  IMAD.MOV.U32 R46, RZ, RZ, R25.reuse ;  /* 0x000000ffff2e7224 */ /* 0x100fe400078e0019 */
[----:B------:R-:W-:Y:S02]  /*3f20*/  IMAD.MOV.U32 R50, RZ, RZ, R25 ;  /* 0x000000ffff327224 */ /* 0x000fe400078e0019 */
[----:B------:R-:W1:Y:S01]  /*3f30*/  MUFU.EX2 R55, R55 ;  /* 0x0000003700377308 */ /* 0x000e620000000800 */
[----:B--2---:R-:W-:Y:S01]  /*3f40*/  FADD.FTZ R8, R54, R51 ;  /* 0x0000003336087221 */ /* 0x004fe20000010000 */
[----:B------:R-:W-:-:S06]  /*3f50*/  MOV R51, R25 ;  /* 0x0000001900337202 */ /* 0x000fcc0000000f00 */
[----:B------:R-:W2:Y:S01]  /*3f60*/  MUFU.EX2 R40, R40 ;  /* 0x0000002800287308 */ /* 0x000ea20000000800 */
[----:B0-----:R-:W-:-:S07]  /*3f70*/  FADD.FTZ R7, R38, R7 ;  /* 0x0000000726077221 */ /* 0x001fce0000010000 */
[----:B------:R-:W0:Y:S01]  /*3f80*/  MUFU.EX2 R58, R58 ;  /* 0x0000003a003a7308 */ /* 0x000e220000000800 */
        /* <DEDUP_REMOVED lines=8> */
[----:B0-----:R-:W-:Y:S01]  /*4010*/  FADD.FTZ R8, R58, R9 ;  /* 0x000000093a087221 */ /* 0x001fe20000010000 */
[--C-:B------:R-:W-:Y:S02]  /*4020*/  IMAD.MOV.U32 R38, RZ, RZ, R25.reuse ;  /* 0x000000ffff267224 */ /* 0x100fe400078e0019 */
[----:B------:R-:W-:-:S04]  /*4030*/  IMAD.MOV.U32 R40, RZ, RZ, R25 ;  /* 0x000000ffff287224 */ /* 0x000fc800078e0019 */
[----:B------:R-:W0:Y:S01]  /*4040*/  MUFU.EX2 R45, R45 ;  /* 0x0000002d002d7308 */ /* 0x000e220000000800 */
[C---:B-1----:R-:W-:Y:S01]  /*4050*/  F2FP.SATFINITE.E4M3.F32.PACK_AB_MERGE_C R58, R59.reuse, R58, RZ ;  /* 0x0000003a3b3a723e */ /* 0x042fe200048070ff */
        /* <DEDUP_REMOVED lines=9> */
[----:B-1----:R-:W-:Y:S01]  /*40f0*/  FADD.FTZ R8, R42, R41 ;  /* 0x000000292a087221 */ /* 0x002fe20000010000 */
[----:B------:R-:W-:-:S06]  /*4100*/  MOV R41, R25 ;  /* 0x0000001900297202 */ /* 0x000fcc0000000f00 */
[----:B------:R-:W1:Y:S01]  /*4110*/  MUFU.EX2 R31, R31 ;  /* 0x0000001f001f7308 */ /* 0x000e620000000800 */
[----:B--2---:R-:W-:Y:S01]  /*4120*/  FADD.FTZ R10, R30, R59 ;  /* 0x0000003b1e0a7221 */ /* 0x004fe20000010000 */
[----:B------:R-:W-:-:S06]  /*4130*/  IMAD.MOV.U32 R59, RZ, RZ, R25 ;  /* 0x000000ffff3b7224 */ /* 0x000fcc00078e0019 */
[----:B------:R-:W2:Y:S01]  /*4140*/  MUFU.EX2 R76, R76 ;  /* 0x0000004c004c7308 */ /* 0x000ea20000000800 */
[C---:B0-----:R-:W-:Y:S01]  /*4150*/  F2FP.SATFINITE.E4M3.F32.PACK_AB_MERGE_C R168, R43.reuse, R42, R7 ;  /* 0x0000002a2ba8723e */ /* 0x041fe20004807007 */
[----:B------:R-:W-:Y:S01]  /*4160*/  FADD.FTZ R43, R43, R8 ;  /* 0x000000082b2b7221 */ /* 0x000fe20000010000 */
[----:B------:R-:W-:-:S03]  /*4170*/  IMAD.MOV.U32 R42, RZ, RZ, R25 ;  /* 0x000000ffff2a7224 */ /* 0x000fc600078e0019 */
[----:B------:R-:W-:Y:S01]  /*4180*/  FADD.FTZ R44, R44, R43 ;  /* 0x0000002b2c2c7221 */ /* 0x000fe20000010000 */
[--C-:B------:R-:W-:Y:S01]  /*4190*/  IMAD.MOV.U32 R43, RZ, RZ, R25.reuse ;  /* 0x000000ffff2b7224 */ /* 0x100fe200078e0019 */
[----:B------:R-:W0:Y:S01]  /*41a0*/  MUFU.EX2 R77, R77 ;  /* 0x0000004d004d7308 */ /* 0x000e220000000800 */
[----:B-1----:R-:W-:Y:S01]  /*41b0*/  FADD.FTZ R7, R31, R10 ;  /* 0x0000000a1f077221 */ /* 0x002fe20000010000 */
[----:B------:R-:W-:Y:S01]  /*41c0*/  FADD.FTZ R45, R45, R44 ;  /* 0x0000002c2d2d7221 */ /* 0x000fe20000010000 */
[----:B------:R-:W-:-:S03]  /*41d0*/  IMAD.MOV.U32 R44, RZ, RZ, R25 ;  /* 0x000000ffff2c7224 */ /* 0x000fc600078e0019 */
[----:B------:R-:W-:Y:S01]  /*41e0*/  FADD.FTZ R10, R48, R45 ;  /* 0x0000002d300a7221 */ /* 0x000fe20000010000 */
[----:B------:R-:W-:Y:S01]  /*41f0*/  IMAD.MOV.U32 R45, RZ, RZ, R25 ;  /* 0x000000ffff2d7224 */ /* 0x000fe200078e0019 */
[----:B------:R-:W1:Y:S01]  /*4200*/  MUFU.EX2 R73, R73 ;  /* 0x0000004900497308 */ /* 0x000e620000000800 */
[----:B--2---:R-:W-:-:S07]  /*4210*/  FADD.FTZ R8, R76, R7 ;  /* 0x000000074c087221 */ /* 0x004fce0000010000 */
[----:B------:R-:W2:Y:S01]  /*4220*/  MUFU.EX2 R49, R49 ;  /* 0x0000003100317308 */ /* 0x000ea20000000800 */
[C---:B0-----:R-:W-:Y:S01]  /*4230*/  FADD.FTZ R8, R77.reuse, R8 ;  /* 0x000000084d087221 */ /* 0x041fe20000010000 */
[----:B------:R-:W-:Y:S01]  /*4240*/  F2FP.SATFINITE.E4M3.F32.PACK_AB_MERGE_C R76, R77, R76, RZ ;  /* 0x0000004c4d4c723e */ /* 0x000fe200048070ff */
[----:B------:R-:W-:-:S03]  /*4250*/  IMAD.MOV.U32 R77, RZ, RZ, R25 ;  /* 0x000000ffff4d7224 */ /* 0x000fc600078e0019 */
[----:B------:R-:W-:Y:S01]  /*4260*/  F2FP.SATFINITE.E4M3.F32.PACK_AB_MERGE_C R169, R31, R30, R76 ;  /* 0x0000001e1fa9723e */ /* 0x000fe2000480704c */
[--C-:B------:R-:W-:Y:S01]  /*4270*/  IMAD.MOV.U32 R30, RZ, RZ, R25.reuse ;  /* 0x000000ffff1e7224 */ /* 0x100fe200078e0019 */
[----:B------:R-:W0:Y:S01]  /*4280*/  MUFU.EX2 R80, R80 ;  /* 0x0000005000507308 */ /* 0x000e220000000800 */
[----:B-1----:R-:W-:Y:S01]  /*4290*/  FADD.FTZ R7, R73, R8 ;  /* 0x0000000849077221 */ /* 0x002fe20000010000 */
[----:B------:R-:W-:Y:S01]  /*42a0*/  MOV R31, R25 ;  /* 0x00000019001f7202 */ /* 0x000fe20000000f00 */
[----:B------:R-:W-:-:S05]  /*42b0*/  IMAD.MOV.U32 R76, RZ, RZ, R25 ;  /* 0x000000ffff4c7224 */ /* 0x000fca00078e0019 */
[----:B------:R-:W-:Y:S01]  /*42c0*/  MUFU.EX2 R52, R52 ;  /* 0x0000003400347308 */ /* 0x000fe20000000800 */
[----:B--2---:R-:W-:-:S07]  /*42d0*/  FADD.FTZ R9, R49, R10 ;  /* 0x0000000a31097221 */ /* 0x004fce0000010000 */
[----:B------:R-:W1:Y:S01]  /*42e0*/  MUFU.EX2 R53, R53 ;  /* 0x0000003500357308 */ /* 0x000e620000000800 */
[----:B0-----:R-:W-:-:S07]  /*42f0*/  FADD.FTZ R8, R80, R7 ;  /* 0x0000000750087221 */ /* 0x001fce0000010000 */
[----:B------:R-:W0:Y:S08]  /*4300*/  MUFU.EX2 R81, R81 ;  /* 0x0000005100517308 */ /* 0x000e300000000800 */
[----:B------:R-:W2:Y:S01]  /*4310*/  MUFU.EX2 R84, R84 ;  /* 0x0000005400547308 */ /* 0x000ea20000000800 */
[----:B-1----:R-:W-:Y:S01]  /*4320*/  F2FP.SATFINITE.E4M3.F32.PACK_AB_MERGE_C R10, R53, R52, RZ ;  /* 0x00000034350a723e */ /* 0x002fe200048070ff */
[----:B------:R-:W-:-:S03]  /*4330*/  FADD.FTZ R52, R52, R9 ;  /* 0x0000000934347221 */ /* 0x000fc60000010000 */
[----:B------:R-:W-:Y:S01]  /*4340*/  F2FP.SATFINITE.E4M3.F32.PACK_AB_MERGE_C R170, R49, R48, R10 ;  /* 0x0000003031aa723e */ /* 0x000fe2000480700a */
[--C-:B------:R-:W-:Y:S02]  /*4350*/  IMAD.MOV.U32 R49, RZ, RZ, R25.reuse ;  /* 0x000000ffff317224 */ /* 0x100fe400078e0019 */
[--C-:B------:R-:W-:Y:S02]  /*4360*/  IMAD.MOV.U32 R48, RZ, RZ, R25.reuse ;  /* 0x000000ffff307224 */ /* 0x100fe400078e0019 */
[----:B0-----:R-:W-:Y:S01]  /*4370*/  FADD.FTZ R7, R81, R8 ;  /* 0x0000000851077221 */ /* 0x001fe20000010000 */
[----:B------:R-:W-:Y:S01]  /*4380*/  FADD.FTZ R8, R53, R52 ;  /* 0x0000003435087221 */ /* 0x000fe20000010000 */
[--C-:B------:R-:W-:Y:S02]  /*4390*/  IMAD.MOV.U32 R53, RZ, RZ, R25.reuse ;  /* 0x000000ffff357224 */ /* 0x100fe400078e0019 */
[----:B------:R-:W-:Y:S01]  /*43a0*/  IMAD.MOV.U32 R52, RZ, RZ, R25 ;  /* 0x000000ffff347224 */ /* 0x000fe200078e0019 */
[C---:B--2---:R-:W-:Y:S01]  /*43b0*/  F2FP.SATFINITE.E4M3.F32.PACK_AB_MERGE_C R11, R84.reuse, R81, RZ ;  /* 0x00000051540b723e */ /* 0x044fe200048070ff */
[----:B------:R-:W-:Y:S01]  /*43c0*/  FADD.FTZ R7, R84, R7 ;  /* 0x0000000754077221 */ /* 0x000fe20000010000 */
[----:B------:R-:W-:Y:S01]  /*43d0*/  MOV R81, R25 ;  /* 0x0000001900517202 */ /* 0x000fe20000000f00 */
[----:B------:R-:W-:Y:S01]  /*43e0*/  IMAD.MOV.U32 R84, RZ, RZ, R25 ;  /* 0x000000ffff547224 */ /* 0x000fe200078e0019 */
[----:B------:R-:W-:Y:S01]  /*43f0*/  F2FP.SATFINITE.E4M3.F32.PACK_AB_MERGE_C R171, R80, R73, R11 ;  /* 0x0000004950ab723e */ /* 0x000fe2000480700b */
[----:B------:R-:W-:-:S02]  /*4400*/  IMAD.MOV.U32 R73, RZ, RZ, R25 ;  /* 0x000000ffff497224 */ /* 0x000fc400078e0019 */
        /* <DEDUP_REMOVED lines=36> */
[----:B------:R-:W-:Y:S01]  /*4650*/  UMOV UR52, URZ ;  /* 0x0000003f00347c82 */ /* 0x000fe20008000000 */
[----:B------:R-:W-:-:S05]  /*4660*/  UMOV UR44, URZ ;  /* 0x0000003f002c7c82 */ /* 0x000fca0008000000 */
.L_x_7299:
[----:B------:R-:W-:Y:S01]  /*4670*/  ISETP.NE.AND P2, PT, RZ, UR42, PT ;  /* 0x0000002aff007c0c */ /* 0x000fe2000bf45270 */
[----:B------:R-:W-:-:S04]  /*4680*/  UISETP.NE.AND UP0, UPT, UR44, 0x1, UPT ;  /* 0x000000012c00788c */ /* 0x000fc8000bf05270 */
[----:B------:R-:W-:-:S04]  /*4690*/  USEL UR46, URZ, 0x1, UP0 ;  /* 0x000000013f2e7887 */ /* 0x000fc80008000000 */
[----:B------:R-:W-:-:S04]  /*46a0*/  ULOP3.LUT UR46, UR52, UR46, URZ, 0x3c, !UPT ;  /* 0x0000002e342e7292 */ /* 0x000fc8000f8e3c3f */
[----:B------:R-:W-:Y:S08]  /*46b0*/  @P2 BRA `(.L_x_7289) ;  /* 0x0000000000382947 */ /* 0x000ff00003800000 */
[----:B------:R-:W-:Y:S05]  /*46c0*/  @!P0 BRA `(.L_x_7290) ;  /* 0x0000000000048947 */ /* 0x000fea0003800000 */
[----:B------:R-:W-:Y:S01]  /*46d0*/  BPT.TRAP 0x1 ;  /* 0x000000040000795c */ /* 0x000fe20000300000 */
.L_x_7290:
[----:B------:R-:W-:Y:S01]  /*46e0*/  UIADD3 UR4, UR44, 0x1, URZ ;  /* 0x000000012c047890 */ /* 0x000fe2000fffe03f */
[----:B------:R-:W-:-:S03]  /*46f0*/  MOV R0, UR46 ;  /* 0x0000002e00007c02 */ /* 0x000fc60008000f00 */
[----:B------:R-:W-:Y:S01]  /*4700*/  UISETP.NE.AND UP0, UPT, UR4, 0x2, UPT ;  /* 0x000000020400788c */ /* 0x000fe2000bf05270 */
[----:B------:R-:W-:-:S03]  /*4710*/  SHF.L.U32 R0, R0, 0x1f, RZ ;  /* 0x0000001f00007819 */ /* 0x000fc600000006ff */
[----:B------:R-:W-:-:S04]  /*4720*/  USEL UR4, UR4, URZ, UP0 ;  /* 0x0000003f04047287 */ /* 0x000fc80008000000 */
[----:B------:R-:W-:-:S09]  /*4730*/  ULEA UR4, UR4, UR41, 0x3 ;  /* 0x0000002904047291 */ /* 0x000fd2000f8e183f */
[----:B------:R0:W1:Y:S01]  /*4740*/  SYNCS.PHASECHK.TRANS64.TRYWAIT P1, [UR4+0x22830], R0 ;  /* 0x02283000ff0075a7 */ /* 0x0000620008020144 */
[----:B------:R-:W-:Y:S05]  /*4750*/  @!P0 BRA `(.L_x_7291) ;  /* 0x0000000000048947 */ /* 0x000fea0003800000 */
[----:B------:R-:W-:Y:S01]  /*4760*/  BPT.TRAP 0x1 ;  /* 0x000000040000795c */ /* 0x000fe20000300000 */
.L_x_7291:
[----:B-1----:R-:W-:Y:S05]  /*4770*/  @P1 BRA `(.L_x_7289) ;  /* 0x0000000000081947 */ /* 0x002fea0003800000 */
[----:B------:R-:W1:Y:S02]  /*4780*/  SYNCS.PHASECHK.TRANS64.TRYWAIT P1, [UR4+0x22830], R0 ;  /* 0x02283000ff0075a7 */ /* 0x000e640008020144 */
[----:B-1----:R-:W-:Y:S05]  /*4790*/  @!P1 BRA `(.L_x_7292) ;  /* 0x000000a800449947 */ /* 0x002fea0003800000 */
.L_x_7289:
        /* <DEDUP_REMOVED lines=23> */
[----:B------:R-:W-:Y:S01]  /*4910*/  IMAD.U32 R3, RZ, RZ, UR51 ;  /* 0x00000033ff037e24 */ /* 0x000fe2000f8e00ff */
        /* <DEDUP_REMOVED lines=15> */
[----:B------:R-:W-:Y:S02]  /*4a10*/  WARPGROUP.DEPBAR.LE gsb0, 0x0 ;  /* 0x00008000000079c5 */ /* 0x000fe40000010000 */
        /* <DEDUP_REMOVED lines=98> */
.L_x_7294:
[----:B------:R-:W-:Y:S01]  /*5040*/  ULEA UR4, UR44, UR41, 0x3 ;  /* 0x000000292c047291 */ /* 0x000fe2000f8e183f */
[----:B------:R-:W-:-:S05]  /*5050*/  IMAD.U32 R0, RZ, RZ, UR52 ;  /* 0x00000034ff007e24 */ /* 0x000fca000f8e00ff */
[----:B------:R-:W-:-:S04]  /*5060*/  SHF.L.U32 R0, R0, 0x1f, RZ ;  /* 0x0000001f00007819 */ /* 0x000fc800000006ff */
[----:B------:R0:W1:Y:S01]  /*5070*/  SYNCS.PHASECHK.TRANS64.TRYWAIT P1, [UR4+0x22850], R0 ;  /* 0x02285000ff0075a7 */ /* 0x0000620008020144 */
[----:B------:R-:W-:Y:S05]  /*5080*/  @!P0 BRA `(.L_x_7295) ;  /* 0x0000000000048947 */ /* 0x000fea0003800000 */
[----:B------:R-:W-:Y:S01]  /*5090*/  BPT.TRAP 0x1 ;  /* 0x000000040000795c */ /* 0x000fe20000300000 */
.L_x_7295:
[----:B-1----:R-:W-:Y:S05]  /*50a0*/  @P1 BRA `(.L_x_7293) ;  /* 0x0000000000081947 */ /* 0x002fea0003800000 */
[----:B------:R-:W1:Y:S02]  /*50b0*/  SYNCS.PHASECHK.TRANS64.TRYWAIT P1, [UR4+0x22850], R0 ;  /* 0x02285000ff0075a7 */ /* 0x000e640008020144 */
[----:B-1----:R-:W-:Y:S05]  /*50c0*/  @!P1 BRA `(.L_x_7296) ;  /* 0x000000a000109947 */ /* 0x002fea0003800000 */
.L_x_7293:
        /* <DEDUP_REMOVED lines=9> */
[----:B------:R-:W-:Y:S01]  /*5160*/  QGMMA.64x128x32.F32.E4M3.E4M3 R24, R180, gdesc[UR4], R24, gsb0 ;  /* 0x01e00004b4187df3 */ /* 0x000fe20008000818 */
[----:B------:R-:W-:Y:S01]  /*5170*/  UIADD3 UR6, UR4, 0x100, URZ ;  /* 0x0000010004067890 */ /* 0x000fe2000fffe03f */
[----:B------:R-:W-:Y:S01]  /*5180*/  UMOV UR7, 0xc0000010 ;  /* 0xc000001000077882 */ /* 0x000fe20000000000 */
[----:B------:R-:W-:Y:S02]  /*5190*/  WARPGROUP.DEPBAR.LE gsb0, 0x0 ;  /* 0x00008000000079c5 */ /* 0x000fe40000010000 */
[----:B------:R-:W-:-:S07]  /*51a0*/  WARPGROUP.ARRIVE ;  /* 0x00000000000079c5 */ /* 0x000fce0000000000 */
        /* <DEDUP_REMOVED lines=15> */
[----:B------:R-:W-:Y:S03]  /*52a0*/  QGMMA.64x128x32.F32.E4M3.E4M3 R24, R168, gdesc[UR4], R24, gsb0 ;  /* 0x01e00004a8187df3 */ /* 0x000fe60008000818 */
[----:B------:R-:W-:Y:S02]  /*52b0*/  WARPGROUP.DEPBAR.LE gsb0, 0x0 ;  /* 0x00008000000079c5 */ /* 0x000fe40000010000 */
[----:B------:R0:W-:Y:S06]  /*52c0*/  BAR.ARV R0, 0x100 ;  /* 0x000400000000751d */ /* 0x0001ec0000002000 */
[----:B------:R-:W-:Y:S05]  /*52d0*/  @!P0 BRA `(.L_x_7297) ;  /* 0x0000000000048947 */ /* 0x000fea0003800000 */
[----:B------:R-:W-:Y:S01]  /*52e0*/  BPT.TRAP 0x1 ;  /* 0x000000040000795c */ /* 0x000fe20000300000 */
.L_x_7297:
        /* <DEDUP_REMOVED lines=88> */
[----:B-1----:R-:W-:-:S03]  /*5870*/  FMNMX.FTZ R15, R12, R15, !PT ;  /* 0x0000000f0c0f7209 */ /* 0x002fc60007810000 */
[----:B------:R-:W0:Y:S03]  /*5880*/  SHFL.BFLY PT, R0, R13, 0x1, 0x1f ;  /* 0x0c201f000d007f89 */ /* 0x000e2600000e0000 */
[----:B------:R-:W-:Y:S01]  /*5890*/  SYNCS.ARRIVE.TRANS64.RED.A1T0 RZ, [UR4], RZ ;  /* 0x000000ffffff79a7 */ /* 0x000fe20008100404 */
        /* <DEDUP_REMOVED lines=9> */
[----:B------:R-:W-:Y:S01]  /*5930*/  FFMA.FTZ R141, R101, UR40, -R168 ;  /* 0x00000028658d7c23 */ /* 0x000fe200080108a8 */
[----:B------:R-:W-:-:S01]  /*5940*/  FADD.FTZ R10, -R6, R11 ;  /* 0x0000000b060a7221 */ /* 0x000fc20000010100 */
[----:B------:R-:W-:Y:S01]  /*5950*/  FFMA.FTZ R101, R6, R145, -8 ;  /* 0xc100000006657423 */ /* 0x000fe20000010091 */
[----:B------:R-:W-:Y:S01]  /*5960*/  FMUL.FTZ R9, R9, UR40 ;  /* 0x0000002809097c20 */ /* 0x000fe20008410000 */
[--C-:B------:R-:W-:Y:S01]  /*5970*/  FFMA.FTZ R12, R152, UR40, -R168.reuse ;  /* 0x00000028980c7c23 */ /* 0x100fe200080108a8 */
[----:B------:R-:W-:Y:S01]  /*5980*/  FMUL.FTZ R10, R10, UR40 ;  /* 0x000000280a0a7c20 */ /* 0x000fe20008410000 */
        /* <DEDUP_REMOVED lines=169> */
[----:B------:R-:W-:Y:S01]  /*6420*/  MUFU.EX2 R135, R135 ;  /* 0x0000008700877308 */ /* 0x000fe20000000800 */
[----:B--2---:R-:W-:-:S07]  /*6430*/  FADD.FTZ R156, R134, R157 ;  /* 0x0000009d869c7221 */ /* 0x004fce0000010000 */
[----:B------:R-:W0:Y:S01]  /*6440*/  MUFU.EX2 R104, R104 ;  /* 0x0000006800687308 */ /* 0x000e220000000800 */
[----:B-1----:R-:W-:-:S07]  /*6450*/  FADD.FTZ R7, R133, R8 ;  /* 0x0000000885077221 */ /* 0x002fce0000010000 */
[----:B------:R-:W-:Y:S08]  /*6460*/  MUFU.EX2 R106, R106 ;  /* 0x0000006a006a7308 */ /* 0x000ff00000000800 */
[----:B------:R-:W1:Y:S01]  /*6470*/  MUFU.EX2 R105, R105 ;  /* 0x0000006900697308 */ /* 0x000e620000000800 */
[----:B0-----:R-:W-:-:S07]  /*6480*/  FADD.FTZ R8, R104, R7 ;  /* 0x0000000768087221 */ /* 0x001fce0000010000 */
[----:B------:R-:W-:Y:S08]  /*6490*/  MUFU.EX2 R107, R107 ;  /* 0x0000006b006b7308 */ /* 0x000ff00000000800 */
[----:B------:R-:W0:Y:S01]  /*64a0*/  MUFU.EX2 R108, R108 ;  /* 0x0000006c006c7308 */ /* 0x000e220000000800 */
[----:B-1----:R-:W-:-:S07]  /*64b0*/  FADD.FTZ R7, R105, R8 ;  /* 0x0000000869077221 */ /* 0x002fce0000010000 */
[----:B------:R-:W-:Y:S08]  /*64c0*/  MUFU.EX2 R110, R110 ;  /* 0x0000006e006e7308 */ /* 0x000ff00000000800 */
[----:B------:R-:W1:Y:S01]  /*64d0*/  MUFU.EX2 R109, R109 ;  /* 0x0000006d006d7308 */ /* 0x000e620000000800 */
[----:B0-----:R-:W-:-:S07]  /*64e0*/  FADD.FTZ R8, R108, R7 ;  /* 0x000000076c087221 */ /* 0x001fce0000010000 */
[----:B------:R-:W0:Y:S08]  /*64f0*/  MUFU.EX2 R111, R111 ;  /* 0x0000006f006f7308 */ /* 0x000e300000000800 */
[----:B------:R2:W-:Y:S01]  /*6500*/  MUFU.EX2 R158, R119 ;  /* 0x00000077009e7308 */ /* 0x0005e20000000800 */
[----:B-1----:R-:W-:-:S07]  /*6510*/  FADD.FTZ R7, R109, R8 ;  /* 0x000000086d077221 */ /* 0x002fce0000010000 */
[----:B------:R-:W1:Y:S01]  /*6520*/  MUFU.EX2 R112, R112 ;  /* 0x0000007000707308 */ /* 0x000e620000000800 */
[----:B--2---:R-:W-:-:S04]  /*6530*/  FADD.FTZ R119, R135, R156 ;  /* 0x0000009c87777221 */ /* 0x004fc80000010000 */
[----:B------:R-:W-:-:S03]  /*6540*/  FADD.FTZ R156, R106, R119 ;  /* 0x000000776a9c7221 */ /* 0x000fc60000010000 */
[----:B------:R-:W-:Y:S01]  /*6550*/  MUFU.EX2 R114, R114 ;  /* 0x0000007200727308 */ /* 0x000fe20000000800 */
[----:B------:R-:W-:-:S04]  /*6560*/  FADD.FTZ R119, R107, R156 ;  /* 0x0000009c6b777221 */ /* 0x000fc80000010000 */
[----:B------:R-:W-:-:S03]  /*6570*/  FADD.FTZ R156, R110, R119 ;  /* 0x000000776e9c7221 */ /* 0x000fc60000010000 */
[----:B------:R-:W2:Y:S01]  /*6580*/  MUFU.EX2 R113, R113 ;  /* 0x0000007100717308 */ /* 0x000ea20000000800 */
[----:B0-----:R-:W-:-:S01]  /*6590*/  FADD.FTZ R119, R111, R156 ;  /* 0x0000009c6f777221 */ /* 0x001fc20000010000 */
[----:B-1----:R-:W-:-:S06]  /*65a0*/  FADD.FTZ R8, R112, R7 ;  /* 0x0000000770087221 */ /* 0x002fcc0000010000 */
[----:B------:R-:W-:Y:S08]  /*65b0*/  MUFU.EX2 R115, R115 ;  /* 0x0000007300737308 */ /* 0x000ff00000000800 */
[----:B------:R-:W0:Y:S01]  /*65c0*/  MUFU.EX2 R116, R116 ;  /* 0x0000007400747308 */ /* 0x000e220000000800 */
[----:B--2---:R-:W-:-:S07]  /*65d0*/  FADD.FTZ R7, R113, R8 ;  /* 0x0000000871077221 */ /* 0x004fce0000010000 */
[----:B------:R-:W-:Y:S08]  /*65e0*/  MUFU.EX2 R118, R118 ;  /* 0x0000007600767308 */ /* 0x000ff00000000800 */
[----:B------:R-:W1:Y:S01]  /*65f0*/  MUFU.EX2 R117, R117 ;  /* 0x0000007500757308 */ /* 0x000e620000000800 */
[----:B0-----:R-:W-:-:S07]  /*6600*/  FADD.FTZ R8, R116, R7 ;  /* 0x0000000774087221 */ /* 0x001fce0000010000 */
[----:B------:R-:W0:Y:S08]  /*6610*/  MUFU.EX2 R88, R88 ;  /* 0x0000005800587308 */ /* 0x000e300000000800 */
[----:B------:R-:W2:Y:S01]  /*6620*/  MUFU.EX2 R90, R90 ;  /* 0x0000005a005a7308 */ /* 0x000ea20000000800 */
[----:B-1----:R-:W-:-:S07]  /*6630*/  FADD.FTZ R7, R117, R8 ;  /* 0x0000000875077221 */ /* 0x002fce0000010000 */
[----:B------:R1:W-:Y:S01]  /*6640*/  MUFU.EX2 R157, R94 ;  /* 0x0000005e009d7308 */ /* 0x0003e20000000800 */
[----:B0-----:R-:W-:-:S07]  /*6650*/  FADD.FTZ R8, R88, R7 ;  /* 0x0000000758087221 */ /* 0x001fce0000010000 */
[----:B------:R-:W0:Y:S01]  /*6660*/  MUFU.EX2 R89, R89 ;  /* 0x0000005900597308 */ /* 0x000e220000000800 */
[----:B-1----:R-:W-:-:S04]  /*6670*/  FADD.FTZ R94, R114, R119 ;  /* 0x00000077725e7221 */ /* 0x002fc80000010000 */
[----:B------:R-:W-:-:S03]  /*6680*/  FADD.FTZ R119, R115, R94 ;  /* 0x0000005e73777221 */ /* 0x000fc60000010000 */
[----:B------:R-:W1:Y:S01]  /*6690*/  MUFU.EX2 R91, R91 ;  /* 0x0000005b005b7308 */ /* 0x000e620000000800 */
[----:B------:R-:W-:-:S04]  /*66a0*/  FADD.FTZ R119, R118, R119 ;  /* 0x0000007776777221 */ /* 0x000fc80000010000 */
[----:B------:R-:W-:-:S03]  /*66b0*/  FADD.FTZ R119, R158, R119 ;  /* 0x000000779e777221 */ /* 0x000fc60000010000 */
[----:B------:R-:W3:Y:S01]  /*66c0*/  MUFU.EX2 R92, R92 ;  /* 0x0000005c005c7308 */ /* 0x000ee20000000800 */
[----:B--2---:R-:W-:-:S01]  /*66d0*/  FADD.FTZ R94, R90, R119 ;  /* 0x000000775a5e7221 */ /* 0x004fc20000010000 */
[----:B0-----:R-:W-:-:S06]  /*66e0*/  FADD.FTZ R7, R89, R8 ;  /* 0x0000000859077221 */ /* 0x001fcc0000010000 */
[----:B------:R-:W0:Y:S01]  /*66f0*/  MUFU.EX2 R93, R93 ;  /* 0x0000005d005d7308 */ /* 0x000e220000000800 */
[----:B-1----:R-:W-:-:S04]  /*6700*/  FADD.FTZ R94, R91, R94 ;  /* 0x0000005e5b5e7221 */ /* 0x002fc80000010000 */
[----:B------:R-:W-:-:S03]  /*6710*/  FADD.FTZ R94, R157, R94 ;  /* 0x0000005e9d5e7221 */ /* 0x000fc60000010000 */
[----:B------:R-:W1:Y:S01]  /*6720*/  MUFU.EX2 R95, R95 ;  /* 0x0000005f005f7308 */ /* 0x000e620000000800 */
[----:B---3--:R-:W-:-:S07]  /*6730*/  FADD.FTZ R8, R92, R7 ;  /* 0x000000075c087221 */ /* 0x008fce0000010000 */
        /* <DEDUP_REMOVED lines=20> */
.L_x_7298:
        /* <DEDUP_REMOVED lines=43> */
[----:B------:R-:W-:Y:S01]  /*6b30*/  R2UR UR44, R3 ;  /* 0x00000000032c72ca */ /* 0x000fe200000e0000 */
        /* <DEDUP_REMOVED lines=72> */
.L_x_7288:
[----:B------:R-:W-:Y:S06]  /*6fc0*/  BAR.ARV 0x8, 0x180 ;  /* 0x0206000000007b1d */ /* 0x000fec0000002000 */
[----:B------:R-:W-:Y:S05]  /*6fd0*/  @!P0 BRA `(.L_x_7300) ;  /* 0x0000000000048947 */ /* 0x000fea0003800000 */
[----:B------:R-:W-:Y:S01]  /*6fe0*/  BPT.TRAP 0x1 ;  /* 0x000000040000795c */ /* 0x000fe20000300000 */
.L_x_7300:
[----:B------:R-:W-:Y:S01]  /*6ff0*/  R2UR UR9, R3 ;  /* 0x00000000030972ca */ /* 0x000fe200000e0000 */
[----:B------:R-:W-:-:S05]  /*7000*/  IMAD.U32 R2, RZ, RZ, UR46 ;  /* 0x0000002eff027e24 */ /* 0x000fca000f8e00ff */
[----:B------:R-:W-:-:S07]  /*7010*/  SHF.L.U32 R2, R2, 0x1f, RZ ;  /* 0x0000001f02027819 */ /* 0x000fce00000006ff */
[----:B------:R-:W-:-:S09]  /*7020*/  ULEA UR9, UR9, UR41, 0x3 ;  /* 0x0000002909097291 */ /* 0x000fd2000f8e183f */
[----:B------:R0:W1:Y:S01]  /*7030*/  SYNCS.PHASECHK.TRANS64.TRYWAIT P1, [UR9+0x22850], R2 ;  /* 0x02285002ff0075a7 */ /* 0x0000620008020149 */
[----:B------:R-:W-:Y:S05]  /*7040*/  @!P0 BRA `(.L_x_7301) ;  /* 0x0000000000048947 */ /* 0x000fea0003800000 */
[----:B------:R-:W-:Y:S01]  /*7050*/  BPT.TRAP 0x1 ;  /* 0x000000040000795c */ /* 0x000fe20000300000 */
.L_x_7301:
[----:B-1----:R-:W-:Y:S05]  /*7060*/  @P1 BRA `(.L_x_7302) ;  /* 0x0000000000081947 */ /* 0x002fea0003800000 */
[----:B------:R-:W1:Y:S02]  /*7070*/  SYNCS.PHASECHK.TRANS64.TRYWAIT P1, [UR9+0x22850], R2 ;  /* 0x02285002ff0075a7 */ /* 0x000e640008020149 */
[----:B-1----:R-:W-:Y:S05]  /*7080*/  @!P1 BRA `(.L_x_7303) ;  /* 0x0000008000389947 */ /* 0x002fea0003800000 */
.L_x_7302:
[----:B------:R-:W-:Y:S01]  /*7090*/  UIADD3 UR41, UR41, 0x400, URZ ;  /* 0x0000040029297890 */ /* 0x000fe2000fffe03f */
[----:B------:R-:W-:Y:S01]  /*70a0*/  R2UR UR4, R3 ;  /* 0x00000000030472ca */ /* 0x000fe200000e0000 */
[----:B------:R-:W-:Y:S01]  /*70b0*/  WARPGROUP.ARRIVE ;  /* 0x00000000000079c5 */ /* 0x000fe20000000000 */
[----:B------:R-:W-:Y:S01]  /*70c0*/  UMOV UR7, 0xc0000010 ;  /* 0xc000001000077882 */ /* 0x000fe20000000000 */
[----:B------:R-:W-:Y:S01]  /*70d0*/  USHF.R.U32.HI UR41, URZ, 0x4, UR41 ;  /* 0x000000043f297899 */ /* 0x000fe20008011629 */
[----:B-1----:R-:W-:Y:S01]  /*70e0*/  IMAD.MOV.U32 R5, RZ, RZ, 0x3f800000 ;  /* 0x3f800000ff057424 */ /* 0x002fe200078e00ff */
        /* <DEDUP_REMOVED lines=9> */
[----:B------:R-:W-:Y:S01]  /*7180*/  QGMMA.64x128x32.F32.E4M3.E4M3 R24, R180, gdesc[UR4], R24, gsb0 ;  /* 0x01e00004b4187df3 */ /* 0x000fe20008000818 */
[----:B------:R-:W-:Y:S01]  /*7190*/  UMOV UR7, 0xc0000010 ;  /* 0xc000001000077882 */ /* 0x000fe20000000000 */
[----:B------:R-:W-:Y:S01]  /*71a0*/  UMOV UR6, UR4 ;  /* 0x0000000400067c82 */ /* 0x000fe20008000000 */
[----:B------:R-:W-:Y:S02]  /*71b0*/  @UP0 ULDC.64 UR12, c[0x0][0x9c8] ;  /* 0x00027200000c0ab9 */ /* 0x000fe40000000a00 */
[----:B------:R-:W-:Y:S01]  /*71c0*/  @UP0 UIMAD.WIDE.U32 UR4, UR37, UR12, URZ ;  /* 0x0000000c250402a5 */ /* 0x000fe2000f8e003f */
[----:B------:R-:W-:Y:S02]  /*71d0*/  WARPGROUP.DEPBAR.LE gsb0, 0x0 ;  /* 0x00008000000079c5 */ /* 0x000fe40000010000 */
[----:B------:R-:W-:-:S06]  /*71e0*/  WARPGROUP.ARRIVE ;  /* 0x00000000000079c5 */ /* 0x000fcc0000000000 */
[----:B------:R-:W-:Y:S01]  /*71f0*/  QGMMA.64x128x32.F32.E4M3.E4M3 R24, R184, gdesc[UR4], R24, gsb0 ;  /* 0x01e00004b8187df3 */ /* 0x000fe20008000818 */
        /* <DEDUP_REMOVED lines=11> */
[----:B------:R-:W-:Y:S01]  /*72b0*/  UIADD3 UR4, UR8, 0x200, URZ ;  /* 0x0000020008047890 */ /* 0x000fe2000fffe03f */
[----:B0-----:R-:W-:-:S03]  /*72c0*/  MOV R2, UR6 ;  /* 0x0000000600027c02 */ /* 0x001fc60008000f00 */
[----:B------:R-:W-:Y:S01]  /*72d0*/  IMAD.U32 R3, RZ, RZ, UR7 ;  /* 0x00000007ff037e24 */ /* 0x000fe2000f8e00ff */
[----:B------:R-:W-:Y:S02]  /*72e0*/  UMOV UR7, 0xc0000010 ;  /* 0xc000001000077882 */ /* 0x000fe40000000000 */
[----:B------:R-:W-:Y:S02]  /*72f0*/  UMOV UR6, UR4 ;  /* 0x0000000400067c82 */ /* 0x000fe40008000000 */
[----:B------:R0:W2:Y:S01]  /*7300*/  @P1 LDG.E R5, desc[UR48][R2.64] ;  /* 0x0000003002051981 */ /* 0x0000a2000c1e1900 */
[----:B------:R-:W-:Y:S01]  /*7310*/  UIADD3 UR4, UR8, 0x300, URZ ;  /* 0x0000030008047890 */ /* 0x000fe2000fffe03f */
[----:B------:R-:W-:Y:S02]  /*7320*/  WARPGROUP.DEPBAR.LE gsb0, 0x0 ;  /* 0x00008000000079c5 */ /* 0x000fe40000010000 */
[----:B------:R-:W-:-:S06]  /*7330*/  WARPGROUP.ARRIVE ;  /* 0x00000000000079c5 */ /* 0x000fcc0000000000 */
[----:B------:R-:W-:Y:S01]  /*7340*/  QGMMA.64x128x32.F32.E4M3.E4M3 R24, R176, gdesc[UR4], R24, gsb0 ;  /* 0x01e00004b0187df3 */ /* 0x000fe20008000818 */
[----:B------:R-:W-:Y:S01]  /*7350*/  UMOV UR6, UR4 ;  /* 0x0000000400067c82 */ /* 0x000fe20008000000 */
[----:B------:R-:W-:Y:S01]  /*7360*/  UMOV UR7, 0xc0000010 ;  /* 0xc000001000077882 */ /* 0x000fe20000000000 */
[----:B------:R-:W-:Y:S01]  /*7370*/  UIADD3 UR8, UR8, 0x400, URZ ;  /* 0x0000040008087890 */ /* 0x000fe2000fffe03f */
[----:B------:R-:W1:Y:S04]  /*7380*/  SHFL.BFLY PT, R9, R8, 0x2, 0x1f ;  /* 0x0c401f0008097f89 */ /* 0x000e6800000e0000 */
[----:B------:R-:W3:Y:S01]  /*7390*/  SHFL.BFLY PT, R4, R7, 0x2, 0x1f ;  /* 0x0c401f0007047f89 */ /* 0x000ee200000e0000 */
[----:B------:R-:W-:Y:S02]  /*73a0*/  WARPGROUP.DEPBAR.LE gsb0, 0x0 ;  /* 0x00008000000079c5 */ /* 0x000fe40000010000 */
[----:B------:R-:W-:-:S06]  /*73b0*/  WARPGROUP.ARRIVE ;  /* 0x00000000000079c5 */ /* 0x000fcc0000000000 */
[----:B------:R-:W-:Y:S01]  /*73c0*/  QGMMA.64x128x32.F32.E4M3.E4M3 R24, R172, gdesc[UR4], R24, gsb0 ;  /* 0x01e00004ac187df3 */ /* 0x000fe20008000818 */
[----:B------:R-:W-:Y:S01]  /*73d0*/  UMOV UR6, UR8 ;  /* 0x0000000800067c82 */ /* 0x000fe20008000000 */
[----:B------:R-:W-:Y:S01]  /*73e0*/  UMOV UR7, 0xc0000010 ;  /* 0xc000001000077882 */ /* 0x000fe20000000000 */
[----:B-1----:R-:W-:Y:S01]  /*73f0*/  FADD.FTZ R9, R9, R8 ;  /* 0x0000000809097221 */ /* 0x002fe20000010000 */
[----:B---3--:R-:W-:-:S04]  /*7400*/  FADD.FTZ R4, R4, R7 ;  /* 0x0000000704047221 */ /* 0x008fc80000010000 */
[----:B0-----:R-:W0:Y:S04]  /*7410*/  SHFL.BFLY PT, R2, R9, 0x1, 0x1f ;  /* 0x0c201f0009027f89 */ /* 0x001e2800000e0000 */
[----:B------:R-:W1:Y:S01]  /*7420*/  SHFL.BFLY PT, R3, R4, 0x1, 0x1f ;  /* 0x0c201f0004037f89 */ /* 0x000e6200000e0000 */
[----:B0-----:R-:W-:Y:S01]  /*7430*/  FADD.FTZ R11, R9, R2 ;  /* 0x00000002090b7221 */ /* 0x001fe20000010000 */
[----:B-1----:R-:W-:-:S04]  /*7440*/  FADD.FTZ R12, R4, R3 ;  /* 0x00000003040c7221 */ /* 0x002fc80000010000 */
        /* <DEDUP_REMOVED lines=11> */
[----:B------:R-:W-:Y:S01]  /*7500*/  QGMMA.64x128x32.F32.E4M3.E4M3 R24, R168, gdesc[UR4], R24, gsb0 ;  /* 0x01e00004a8187df3 */ /* 0x000fe20008000818 */
        /* <DEDUP_REMOVED lines=18> */
.L_x_7304:
        /* <DEDUP_REMOVED lines=68> */
.L_x_7280:
        /* <DEDUP_REMOVED lines=11> */
[----:B------:R-:W-:-:S06]  /*7b20*/  IMAD.X R7, RZ, RZ, UR5, P0 ;  /* 0x00000005ff077e24 */ /* 0x000fcc00080e06ff */
[----:B------:R0:W2:Y:S01]  /*7b30*/  LDG.E.CONSTANT R7, desc[UR48][R6.64] ;  /* 0x0000003006077981 */ /* 0x0000a2000c1e9900 */
[C---:B------:R-:W-:Y:S01]  /*7b40*/  LOP3.LUT P0, R2, R25.reuse, 0x3, RZ, 0xc0, !PT ;  /* 0x0000000319027812 */ /* 0x040fe2000780c0ff */
[----:B------:R-:W-:Y:S01]  /*7b50*/  UIMAD.WIDE.U32 UR4, UR43, UR8, URZ ;  /* 0x000000082b0472a5 */ /* 0x000fe2000f8e003f */
[----:B------:R-:W-:Y:S01]  /*7b60*/  IADD3 R25, R25, -0x80, RZ ;  /* 0xffffff8019197810 */ /* 0x000fe20007ffe0ff */
[----:B------:R-:W-:Y:S01]  /*7b70*/  UIMAD UR6, UR7, UR8, URZ ;  /* 0x00000008070672a4 */ /* 0x000fe2000f8e023f */
[----:B------:R-:W-:Y:S01]  /*7b80*/  ISETP.EQ.OR P0, PT, R2, 0x3, !P0 ;  /* 0x000000030200780c */ /* 0x000fe20004702670 */
[----:B------:R-:W-:Y:S01]  /*7b90*/  UIMAD UR8, UR7, UR10, URZ ;  /* 0x0000000a070872a4 */ /* 0x000fe2000f8e023f */
[----:B------:R-:W-:Y:S01]  /*7ba0*/  SHF.R.S32.HI R2, RZ, 0x1f, R25 ;  /* 0x0000001fff027819 */ /* 0x000fe20000011419 */
[----:B------:R-:W-:Y:S01]  /*7bb0*/  IMAD.U32 R32, RZ, RZ, UR4 ;  /* 0x00000004ff207e24 */ /* 0x000fe2000f8e00ff */
[----:B------:R-:W-:Y:S01]  /*7bc0*/  SEL R108, R0, R9, P0 ;  /* 0x00000009006c7207 */ /* 0x000fe20000000000 */
[----:B------:R-:W-:Y:S01]  /*7bd0*/  UIMAD UR9, UR43, UR9, UR6 ;  /* 0x000000092b0972a4 */ /* 0x000fe2000f8e0206 */
[----:B------:R-:W-:Y:S01]  /*7be0*/  SEL R117, R9, R0, P0 ;  /* 0x0000000009757207 */ /* 0x000fe20000000000 */
[----:B------:R-:W-:Y:S01]  /*7bf0*/  UIMAD.WIDE.U32 UR6, UR43, UR10, URZ ;  /* 0x0000000a2b0672a5 */ /* 0x000fe2000f8e003f */
[----:B------:R-:W-:Y:S01]  /*7c00*/  LEA.HI R0, R2, R25, RZ, 0x7 ;  /* 0x0000001902007211 */ /* 0x000fe200078f38ff */
[----:B------:R-:W3:Y:S01]  /*7c10*/  S2UR UR4, SR_CTAID.Y ;  /* 0x00000000000479c3 */ /* 0x000ee20000002600 */
[----:B------:R-:W-:Y:S01]  /*7c20*/  SEL R104, R36, R11, P0 ;  /* 0x0000000b24687207 */ /* 0x000fe20000000000 */
[----:B------:R-:W-:Y:S01]  /*7c30*/  UIADD3 UR9, UR5, UR9, URZ ;  /* 0x0000000905097290 */ /* 0x000fe2000fffe03f */
[----:B0-----:R-:W-:Y:S01]  /*7c40*/  LOP3.LUT R6, R0, 0xffffff80, RZ, 0xc0, !PT ;  /* 0xffffff8000067812 */ /* 0x001fe200078ec0ff */
[----:B------:R-:W-:Y:S01]  /*7c50*/  UIMAD UR8, UR43, UR11, UR8 ;  /* 0x0000000b2b0872a4 */ /* 0x000fe2000f8e0208 */
[----:B------:R-:W-:Y:S01]  /*7c60*/  SEL R113, R11, R36, P0 ;  /* 0x000000240b717207 */ /* 0x000fe20000000000 */
[----:B------:R-:W-:Y:S01]  /*7c70*/  BSSY B0, `(.L_x_7306) ;  /* 0x0000181000007945 */ /* 0x000fe20003800000 */
[----:B------:R-:W-:Y:S01]  /*7c80*/  SHF.R.S32.HI R9, RZ, 0x7, R0 ;  /* 0x00000007ff097819 */ /* 0x000fe20000011400 */
[----:B------:R-:W-:Y:S01]  /*7c90*/  IMAD.IADD R64, R25, 0x1, -R6 ;  /* 0x0000000119407824 */ /* 0x000fe200078e0a06 */
[----:B------:R-:W-:Y:S01]  /*7ca0*/  SEL R16, R10, R33, P0 ;  /* 0x000000210a107207 */ /* 0x000fe20000000000 */
[----:B------:R-:W-:Y:S01]  /*7cb0*/  UIADD3 UR8, UR7, UR8, URZ ;  /* 0x0000000807087290 */ /* 0x000fe2000fffe03f */
[----:B------:R-:W-:Y:S01]  /*7cc0*/  SEL R111, R33, R10, P0 ;  /* 0x0000000a216f7207 */ /* 0x000fe20000000000 */
[----:B------:R-:W-:Y:S01]  /*7cd0*/  IMAD.U32 R33, RZ, RZ, UR5 ;  /* 0x00000005ff217e24 */ /* 0x000fe2000f8e00ff */
[----:B------:R-:W-:Y:S01]  /*7ce0*/  SHF.R.S32.HI R11, RZ, 0x1f, R64 ;  /* 0x0000001fff0b7819 */ /* 0x000fe20000011440 */
[----:B------:R-:W-:Y:S01]  /*7cf0*/  IMAD.U32 R33, RZ, RZ, UR9 ;  /* 0x00000009ff217e24 */ /* 0x000fe2000f8e00ff */
[----:B------:R-:W-:-:S02]  /*7d00*/  LEA.HI R2, R2, R25, RZ, 0x2 ;  /* 0x0000001902027211 */ /* 0x000fc400078f10ff */
[----:B------:R-:W-:Y:S02]  /*7d10*/  SEL R100, R12, R41, P0 ;  /* 0x000000290c647207 */ /* 0x000fe40000000000 */
[----:B------:R-:W-:Y:S02]  /*7d20*/  SEL R107, R41, R12, P0 ;  /* 0x0000000c296b7207 */ /* 0x000fe40000000000 */
[----:B------:R-:W-:Y:S02]  /*7d30*/  SEL R48, R26, R27, P0 ;  /* 0x0000001b1a307207 */ /* 0x000fe40000000000 */
[----:B------:R-:W-:Y:S02]  /*7d40*/  SEL R85, R27, R26, P0 ;  /* 0x0000001a1b557207 */ /* 0x000fe40000000000 */
[----:B------:R-:W-:Y:S02]  /*7d50*/  LEA.HI R10, R11, R64, RZ, 0x2 ;  /* 0x000000400b0a7211 */ /* 0x000fe400078f10ff */
[----:B------:R-:W-:-:S02]  /*7d60*/  SEL R26, R74, R75, P0 ;  /* 0x0000004b4a1a7207 */ /* 0x000fc40000000000 */
[----:B------:R-:W-:Y:S02]  /*7d70*/  SEL R41, R75, R74, P0 ;  /* 0x0000004a4b297207 */ /* 0x000fe40000000000 */
[----:B------:R-:W0:Y:S01]  /*7d80*/  S2R R74, SR_CTAID.X ;  /* 0x00000000004a7919 */ /* 0x000e220000002500 */
[----:B------:R-:W-:Y:S02]  /*7d90*/  LEA.HI R0, R0, R9, RZ, 0x1 ;  /* 0x0000000900007211 */ /* 0x000fe400078f08ff */
[----:B------:R-:W-:Y:S02]  /*7da0*/  SEL R106, R5, R8, P0 ;  /* 0x00000008056a7207 */ /* 0x000fe40000000000 */
[----:B------:R-:W-:Y:S02]  /*7db0*/  SEL R115, R8, R5, P0 ;  /* 0x0000000508737207 */ /* 0x000fe40000000000 */
[----:B------:R-:W-:Y:S02]  /*7dc0*/  LOP3.LUT R6, R2, 0xfffffffc, RZ, 0xc0, !PT ;  /* 0xfffffffc02067812 */ /* 0x000fe400078ec0ff */
[----:B------:R-:W-:-:S02]  /*7dd0*/  SHF.R.S32.HI R2, RZ, 0x2, R10 ;  /* 0x00000002ff027819 */ /* 0x000fc4000001140a */
[----:B------:R-:W-:Y:S01]  /*7de0*/  SHF.R.S32.HI R5, RZ, 0x1f, R10 ;  /* 0x0000001fff057819 */ /* 0x000fe2000001140a */
[----:B------:R-:W-:Y:S01]  /*7df0*/  IMAD.IADD R6, R25, 0x1, -R6 ;  /* 0x0000000119067824 */ /* 0x000fe200078e0a06 */
[----:B------:R-:W-:Y:S02]  /*7e00*/  LOP3.LUT R0, R0, 0x3fffffe, RZ, 0xc0, !PT ;  /* 0x03fffffe00007812 */ /* 0x000fe400078ec0ff */
[----:B------:R-:W-:Y:S02]  /*7e10*/  LEA.HI R5, R5, R2, RZ, 0x3 ;  /* 0x0000000205057211 */ /* 0x000fe400078f18ff */
[----:B------:R-:W-:Y:S01]  /*7e20*/  LEA.HI R8, R6, R6, RZ, 0x1 ;  /* 0x0000000606087211 */ /* 0x000fe200078f08ff */
[----:B------:R-:W-:Y:S01]  /*7e30*/  IMAD.IADD R0, R9, 0x1, -R0 ;  /* 0x0000000109007824 */ /* 0x000fe200078e0a00 */
[----:B------:R-:W-:Y:S02]  /*7e40*/  LOP3.LUT R9, R5, 0xfffffff8, RZ, 0xc0, !PT ;  /* 0xfffffff805097812 */ /* 0x000fe400078ec0ff */
[----:B------:R-:W-:-:S02]  /*7e50*/  LEA.HI R5, R11, R64, RZ, 0x5 ;  /* 0x000000400b057211 */ /* 0x000fc400078f28ff */
[----:B------:R-:W-:Y:S01]  /*7e60*/  SEL R96, R14, R49, P0 ;  /* 0x000000310e607207 */ /* 0x000fe20000000000 */
[----:B------:R-:W-:Y:S01]  /*7e70*/  IMAD.IADD R2, R2, 0x1, -R9 ;  /* 0x0000000102027824 */ /* 0x000fe200078e0a09 */
[----:B------:R-:W-:Y:S02]  /*7e80*/  SHF.R.S32.HI R5, RZ, 0x5, R5 ;  /* 0x00000005ff057819 */ /* 0x000fe40000011405 */
[----:B------:R-:W-:Y:S02]  /*7e90*/  LOP3.LUT R9, R8, 0x1ffffffe, RZ, 0xc0, !PT ;  /* 0x1ffffffe08097812 */ /* 0x000fe400078ec0ff */
[----:B------:R-:W-:Y:S01]  /*7ea0*/  SEL R103, R49, R14, P0 ;  /* 0x0000000e31677207 */ /* 0x000fe20000000000 */
[----:B------:R-:W-:Y:S01]  /*7eb0*/  IMAD R5, R5, 0x10, R2 ;  /* 0x0000001005057824 */ /* 0x000fe200078e0202 */
[----:B------:R-:W-:Y:S01]  /*7ec0*/  SEL R14, R30, R31, P0 ;  /* 0x0000001f1e0e7207 */ /* 0x000fe20000000000 */
[----:B------:R-:W-:Y:S01]  /*7ed0*/  IMAD.IADD R9, R6, 0x1, -R9 ;  /* 0x0000000106097824 */ /* 0x000fe200078e0a09 */
[----:B------:R-:W-:Y:S01]  /*7ee0*/  SEL R98, R52, R15, P0 ;  /* 0x0000000f34627207 */ /* 0x000fe20000000000 */
[----:B------:R-:W-:Y:S01]  /*7ef0*/  IMAD R0, R0, 0x40, R5 ;  /* 0x0000004000007824 */ /* 0x000fe200078e0205 */
[----:B------:R-:W-:-:S02]  /*7f00*/  SEL R105, R15, R52, P0 ;  /* 0x000000340f697207 */ /* 0x000fc40000000000 */
[----:B------:R-:W-:Y:S01]  /*7f10*/  SEL R72, R24, R81, P0 ;  /* 0x0000005118487207 */ /* 0x000fe20000000000 */
[----:B------:R-:W-:Y:S01]  /*7f20*/  IMAD R9, R9, 0x8, R0 ;  /* 0x0000000809097824 */ /* 0x000fe200078e0200 */
[----:B------:R-:W-:Y:S02]  /*7f30*/  SEL R91, R81, R24, P0 ;  /* 0x00000018515b7207 */ /* 0x000fe40000000000 */
[----:B------:R-:W-:Y:S02]  /*7f40*/  SEL R52, R34, R35, P0 ;  /* 0x0000002322347207 */ /* 0x000fe40000000000 */
[----:B------:R-:W-:Y:S02]  /*7f50*/  SEL R81, R35, R34, P0 ;  /* 0x0000002223517207 */ /* 0x000fe40000000000 */
[----:B------:R-:W-:Y:S02]  /*7f60*/  SEL R34, R86, R87, P0 ;  /* 0x0000005756227207 */ /* 0x000fe40000000000 */
[----:B------:R-:W-:-:S02]  /*7f70*/  LOP3.LUT R5, R10, 0x7ffffffc, RZ, 0xc0, !PT ;  /* 0x7ffffffc0a057812 */ /* 0x000fc400078ec0ff */
        /* <DEDUP_REMOVED lines=16> */
[C---:B------:R-:W-:Y:S01]  /*8080*/  LOP3.LUT P1, RZ, R64.reuse, 0x3, RZ, 0xc0, !PT ;  /* 0x0000000340ff7812 */ /* 0x040fe2000782c0ff */
[----:B------:R-:W-:Y:S01]  /*8090*/  IMAD.IADD R64, R64, 0x1, -R5 ;  /* 0x0000000140407824 */ /* 0x000fe200078e0a05 */
[----:B------:R-:W-:-:S02]  /*80a0*/  SEL R38, R66, R67, P0 ;  /* 0x0000004342267207 */ /* 0x000fc40000000000 */
[----:B------:R-:W-:Y:S01]  /*80b0*/  SEL R47, R67, R66, P0 ;  /* 0x00000042432f7207 */ /* 0x000fe20000000000 */
[----:B0-----:R-:W-:Y:S01]  /*80c0*/  IMAD R66, R74, 0x80, R0 ;  /* 0x000000804a427824 */ /* 0x001fe200078e0200 */
[----:B------:R-:W-:Y:S01]  /*80d0*/  SEL R46, R54, R55, P0 ;  /* 0x00000037362e7207 */ /* 0x000fe20000000000 */
[----:B------:R-:W-:Y:S01]  /*80e0*/  IMAD R74, R74, 0x80, R9 ;  /* 0x000000804a4a7824 */ /* 0x000fe200078e0209 */
[----:B------:R-:W-:Y:S02]  /*80f0*/  SEL R61, R55, R54, P0 ;  /* 0x00000036373d7207 */ /* 0x000fe40000000000 */
[----:B-1----:R-:W-:Y:S02]  /*8100*/  ISETP.NE.AND P2, PT, R119, 0x1, PT ;  /* 0x000000017700780c */ /* 0x002fe40003f45270 */
[----:B------:R-:W-:Y:S02]  /*8110*/  SEL R102, R44, R13, P0 ;  /* 0x0000000d2c667207 */ /* 0x000fe40000000000 */
[----:B------:R-:W-:Y:S01]  /*8120*/  SEL R109, R13, R44, P0 ;  /* 0x0000002c0d6d7207 */ /* 0x000fe20000000000 */
[----:B------:R-:W-:Y:S01]  /*8130*/  IMAD.U32 R44, RZ, RZ, UR6 ;  /* 0x00000006ff2c7e24 */ /* 0x000fe2000f8e00ff */
[----:B------:R-:W-:-:S02]  /*8140*/  SEL R94, R60, R19, P0 ;  /* 0x000000133c5e7207 */ /* 0x000fc40000000000 */
[----:B------:R-:W-:Y:S02]  /*8150*/  SEL R101, R19, R60, P0 ;  /* 0x0000003c13657207 */ /* 0x000fe40000000000 */
[----:B------:R-:W-:Y:S02]  /*8160*/  SEL R80, R76, R23, P0 ;  /* 0x000000174c507207 */ /* 0x000fe40000000000 */
[----:B------:R-:W-:Y:S02]  /*8170*/  SEL R93, R23, R76, P0 ;  /* 0x0000004c175d7207 */ /* 0x000fe40000000000 */
[----:B------:R-:W-:Y:S01]  /*8180*/  SEL R60, R42, R43, P0 ;  /* 0x0000002b2a3c7207 */ /* 0x000fe20000000000 */
[----:B------:R-:W3:Y:S01]  /*8190*/  LDC R76, c[0x0][0xc50] ;  /* 0x00031400ff4c7b82 */ /* 0x000ee20000000800 */
        /* <DEDUP_REMOVED lines=12> */
[----:B------:R-:W0:Y:S01]  /*8260*/  @P2 LDC R83, c[0x0][0xbf0] ;  /* 0x0002fc00ff532b82 */ /* 0x000e220000000800 */
[----:B------:R-:W-:Y:S02]  /*8270*/  SEL R43, R71, R70, P0 ;  /* 0x00000046472b7207 */ /* 0x000fe40000000000 */
[----:B------:R-:W-:Y:S01]  /*8280*/  MOV R45, UR7 ;  /* 0x00000007002d7c02 */ /* 0x000fe20008000f00 */
[----:B------:R-:W-:Y:S01]  /*8290*/  IMAD.U32 R45, RZ, RZ, UR8 ;  /* 0x00000008ff2d7e24 */ /* 0x000fe2000f8e00ff */
[----:B------:R-:W-:Y:S01]  /*82a0*/  ULDC.64 UR6, c[0x0][0xb48] ;  /* 0x0002d20000067ab9 */ /* 0x000fe20000000a00 */
[----:B------:R-:W-:-:S02]  /*82b0*/  ULDC.64 UR8, c[0x0][0xb28] ;  /* 0x0002ca0000087ab9 */ /* 0x000fc40000000a00 */
[----:B------:R-:W1:Y:S01]  /*82c0*/  @P2 LDC R82, c[0x0][0xbf0] ;  /* 0x0002fc00ff522b82 */ /* 0x000e620000000800 */
[----:B--2---:R2:W-:Y:S04]  /*82d0*/  SHFL.IDX PT, R49, R14, R7, 0x1c1f ;  /* 0x001c1f070e317589 */ /* 0x0045e800000e0000 */
[----:B------:R-:W-:Y:S04]  /*82e0*/  SHFL.IDX PT, R5, R34, R7, 0x1c1f ;  /* 0x001c1f0722057589 */ /* 0x000fe800000e0000 */
[----:B------:R-:W-:Y:S01]  /*82f0*/  SHFL.IDX PT, R10, R106, R7, 0x1c1f ;  /* 0x001c1f076a0a7589 */ /* 0x000fe200000e0000 */
[----:B--2---:R-:W-:-:S03]  /*8300*/  LOP3.LUT R14, R7, 0x2, RZ, 0x3c, !PT ;  /* 0x00000002070e7812 */ /* 0x004fc600078e3cff */
[----:B------:R-:W-:Y:S04]  /*8310*/  SHFL.IDX PT, R54, R12, R7, 0x1c1f ;  /* 0x001c1f070c367589 */ /* 0x000fe800000e0000 */
[----:B------:R2:W4:Y:S04]  /*8320*/  SHFL.IDX PT, R8, R87, R14, 0x1c1f ;  /* 0x001c1f0e57087589 */ /* 0x00052800000e0000 */
[----:B------:R-:W5:Y:S04]  /*8330*/  SHFL.IDX PT, R9, R115, R14, 0x1c1f ;  /* 0x001c1f0e73097589 */ /* 0x000f6800000e0000 */
[----:B------:R-:W-:Y:S01]  /*8340*/  SHFL.IDX PT, R11, R108, R7, 0x1c1f ;  /* 0x001c1f076c0b7589 */ /* 0x000fe200000e0000 */
[----:B--2---:R-:W2:Y:S03]  /*8350*/  LDC.64 R86, c[0x0][0xb40] ;  /* 0x0002d000ff567b82 */ /* 0x004ea60000000a00 */
[----:B------:R-:W3:Y:S04]  /*8360*/  SHFL.IDX PT, R12, R117, R14, 0x1c1f ;  /* 0x001c1f0e750c7589 */ /* 0x000ee800000e0000 */
[----:B------:R-:W-:Y:S04]  /*8370*/  SHFL.IDX PT, R16, R16, R7, 0x1c1f ;  /* 0x001c1f0710107589 */ /* 0x000fe800000e0000 */
[----:B------:R-:W0:Y:S04]  /*8380*/  SHFL.IDX PT, R17, R111, R14, 0x1c1f ;  /* 0x001c1f0e6f117589 */ /* 0x000e2800000e0000 */
[----:B------:R-:W-:Y:S04]  /*8390*/  SHFL.IDX PT, R22, R100, R7, 0x1c1f ;  /* 0x001c1f0764167589 */ /* 0x000fe800000e0000 */
[----:B------:R-:W-:Y:S04]  /*83a0*/  SHFL.IDX PT, R53, R18, R7, 0x1c1f ;  /* 0x001c1f0712357589 */ /* 0x000fe800000e0000 */
[----:B------:R-:W-:Y:S01]  /*83b0*/  SHFL.IDX PT, R23, R107, R14, 0x1c1f ;  /* 0x001c1f0e6b177589 */ /* 0x000fe200000e0000 */
[----:B--2---:R-:W-:-:S03]  /*83c0*/  IMAD.WIDE.U32 R44, R86, UR37, R44 ;  /* 0x00000025562c7c25 */ /* 0x004fc6000f8e002c */
[----:B------:R-:W-:Y:S04]  /*83d0*/  SHFL.IDX PT, R15, R104, R7, 0x1c1f ;  /* 0x001c1f07680f7589 */ /* 0x000fe800000e0000 */
[----:B------:R-:W-:Y:S04]  /*83e0*/  SHFL.IDX PT, R30, R92, R7, 0x1c1f ;  /* 0x001c1f075c1e7589 */ /* 0x000fe800000e0000 */
[----:B------:R-:W-:Y:S04]  /*83f0*/  SHFL.IDX PT, R50, R20, R7, 0x1c1f ;  /* 0x001c1f0714327589 */ /* 0x000fe800000e0000 */
[----:B------:R-:W2:Y:S04]  /*8400*/  SHFL.IDX PT, R18, R113, R14, 0x1c1f ;  /* 0x001c1f0e71127589 */ /* 0x000ea800000e0000 */
[----:B------:R-:W1:Y:S04]  /*8410*/  SHFL.IDX PT, R31, R99, R14, 0x1c1f ;  /* 0x001c1f0e631f7589 */ /* 0x000e6800000e0000 */
[----:B------:R-:W-:Y:S04]  /*8420*/  SHFL.IDX PT, R19, R102, R7, 0x1c1f ;  /* 0x001c1f0766137589 */ /* 0x000fe800000e0000 */
[----:B------:R-:W-:Y:S04]  /*8430*/  SHFL.IDX PT, R20, R109, R14, 0x1c1f ;  /* 0x001c1f0e6d147589 */ /* 0x000fe800000e0000 */
[----:B------:R-:W-:Y:S04]  /*8440*/  SHFL.IDX PT, R24, R96, R7, 0x1c1f ;  /* 0x001c1f0760187589 */ /* 0x000fe800000e0000 */
[----:B------:R-:W-:Y:S04]  /*8450*/  SHFL.IDX PT, R27, R94, R7, 0x1c1f ;  /* 0x001c1f075e1b7589 */ /* 0x000fe800000e0000 */
[----:B------:R-:W-:Y:S04]  /*8460*/  SHFL.IDX PT, R21, R103, R14, 0x1c1f ;  /* 0x001c1f0e67157589 */ /* 0x000fe800000e0000 */
[----:B------:R-:W1:Y:S04]  /*8470*/  SHFL.IDX PT, R34, R101, R14, 0x1c1f ;  /* 0x001c1f0e65227589 */ /* 0x000e6800000e0000 */
[----:B------:R4:W-:Y:S04]  /*8480*/  SHFL.IDX PT, R79, R85, R14, 0x1c1f ;  /* 0x001c1f0e554f7589 */ /* 0x0009e800000e0000 */
[----:B------:R-:W-:Y:S04]  /*8490*/  SHFL.IDX PT, R6, R26, R7, 0x1c1f ;  /* 0x001c1f071a067589 */ /* 0x000fe800000e0000 */
[----:B------:R-:W-:Y:S01]  /*84a0*/  SHFL.IDX PT, R25, R98, R7, 0x1c1f ;  /* 0x001c1f0762197589 */ /* 0x000fe200000e0000 */
[----:B----4-:R-:W4:Y:S03]  /*84b0*/  LDC.64 R84, c[0x0][0xbd8] ;  /* 0x0002f600ff547b82 */ /* 0x010f260000000a00 */
[----:B------:R-:W-:Y:S04]  /*84c0*/  SHFL.IDX PT, R26, R105, R14, 0x1c1f ;  /* 0x001c1f0e691a7589 */ /* 0x000fe800000e0000 */
[----:B------:R-:W-:Y:S04]  /*84d0*/  SHFL.IDX PT, R0, R58, R7, 0x1c1f ;  /* 0x001c1f073a007589 */ /* 0x000fe800000e0000 */
[----:B------:R-:W-:Y:S04]  /*84e0*/  SHFL.IDX PT, R51, R88, R7, 0x1c1f ;  /* 0x001c1f0758337589 */ /* 0x000fe800000e0000 */
[----:B------:R-:W-:Y:S04]  /*84f0*/  SHFL.IDX PT, R63, R80, R7, 0x1c1f ;  /* 0x001c1f07503f7589 */ /* 0x000fe800000e0000 */
[----:B------:R-:W-:Y:S04]  /*8500*/  SHFL.IDX PT, R58, R95, R14, 0x1c1f ;  /* 0x001c1f0e5f3a7589 */ /* 0x000fe800000e0000 */
[----:B------:R-:W-:Y:S04]  /*8510*/  SHFL.IDX PT, R35, R90, R7, 0x1c1f ;  /* 0x001c1f075a237589 */ /* 0x000fe800000e0000 */
[----:B------:R-:W4:Y:S04]  /*8520*/  SHFL.IDX PT, R62, R97, R14, 0x1c1f ;  /* 0x001c1f0e613e7589 */ /* 0x000f2800000e0000 */
[----:B------:R5:W-:Y:S04]  /*8530*/  SHFL.IDX PT, R80, R77, R14, 0x1c1f ;  /* 0x001c1f0e4d507589 */ /* 0x000be800000e0000 */
[----:B------:R-:W-:Y:S04]  /*8540*/  SHFL.IDX PT, R68, R68, R7, 0x1c1f ;  /* 0x001c1f0744447589 */ /* 0x000fe800000e0000 */
[----:B------:R-:W4:Y:S01]  /*8550*/  SHFL.IDX PT, R69, R69, R14, 0x1c1f ;  /* 0x001c1f0e45457589 */ /* 0x000f2200000e0000 */
[----:B-----5:R-:W5:Y:S03]  /*8560*/  @P2 LDC R77, c[0x0][0xbec] ;  /* 0x0002fb00ff4d2b82 */ /* 0x020f660000000800 */
        /* <DEDUP_REMOVED lines=11> */
[----:B------:R-:W5:Y:S04]  /*8620*/  SHFL.IDX PT, R70, R93, R14, 0x1c1f ;  /* 0x001c1f0e5d467589 */ /* 0x000f6800000e0000 */
[----:B------:R-:W-:Y:S01]  /*8630*/  SHFL.IDX PT, R73, R73, R14, 0x1c1f ;  /* 0x001c1f0e49497589 */ /* 0x000fe200000e0000 */
[----:B---3--:R-:W-:-:S02]  /*8640*/  SEL R7, R5, R8, P0 ;  /* 0x0000000805077207 */ /* 0x008fc40000000000 */
[----:B------:R-:W-:Y:S01]  /*8650*/  SEL R5, R8, R5, P0 ;  /* 0x0000000508057207 */ /* 0x000fe20000000000 */
[----:B------:R-:W3:Y:S01]  /*8660*/  SHFL.IDX PT, R75, R91, R14, 0x1c1f ;  /* 0x001c1f0e5b4b7589 */ /* 0x000ee200000e0000 */
[----:B------:R-:W-:Y:S02]  /*8670*/  SEL R8, R10, R9, P0 ;  /* 0x000000090a087207 */ /* 0x000fe40000000000 */
[----:B------:R-:W-:Y:S01]  /*8680*/  SEL R10, R9, R10, P0 ;  /* 0x0000000a090a7207 */ /* 0x000fe20000000000 */
[----:B------:R1:W3:Y:S01]  /*8690*/  SHFL.IDX PT, R78, R89, R14, 0x1c1f ;  /* 0x001c1f0e594e7589 */ /* 0x0002e200000e0000 */
[----:B------:R-:W-:Y:S02]  /*86a0*/  SEL R9, R11, R12, P0 ;  /* 0x0000000c0b097207 */ /* 0x000fe40000000000 */
[----:B------:R-:W-:Y:S01]  /*86b0*/  SEL R11, R12, R11, P0 ;  /* 0x0000000b0c0b7207 */ /* 0x000fe20000000000 */
[----:B------:R-:W3:Y:S01]  /*86c0*/  SHFL.IDX PT, R81, R81, R14, 0x1c1f ;  /* 0x001c1f0e51517589 */ /* 0x000ee200000e0000 */
[----:B0-----:R-:W-:-:S02]  /*86d0*/  SEL R12, R16, R17, P0 ;  /* 0x00000011100c7207 */ /* 0x001fc40000000000 */
[----:B------:R-:W-:Y:S01]  /*86e0*/  SEL R16, R17, R16, P0 ;  /* 0x0000001011107207 */ /* 0x000fe20000000000 */
[----:B------:R0:W-:Y:S01]  /*86f0*/  SHFL.IDX PT, R67, R29, R14, 0x1c1f ;  /* 0x001c1f0e1d437589 */ /* 0x0001e200000e0000 */
[----:B--2---:R-:W-:Y:S01]  /*8700*/  SEL R17, R18, R15, P0 ;  /* 0x0000000f12117207 */ /* 0x004fe20000000000 */
[----:B-1----:R-:W1:Y:S01]  /*8710*/  @P2 LDC R89, c[0x0][0xbec] ;  /* 0x0002fb00ff592b82 */ /* 0x002e620000000800 */
[----:B------:R-:W-:Y:S01]  /*8720*/  SEL R28, R30, R31, P0 ;  /* 0x0000001f1e1c7207 */ /* 0x000fe20000000000 */
[----:B------:R2:W-:Y:S01]  /*8730*/  SHFL.IDX PT, R71, R13, R14, 0x1c1f ;  /* 0x001c1f0e0d477589 */ /* 0x0005e200000e0000 */
[----:B------:R-:W-:Y:S02]  /*8740*/  SEL R30, R31, R30, P0 ;  /* 0x0000001e1f1e7207 */ /* 0x000fe40000000000 */
[----:B------:R-:W-:Y:S01]  /*8750*/  SEL R31, R34, R27, P0 ;  /* 0x0000001b221f7207 */ /* 0x000fe20000000000 */
[----:B------:R-:W-:Y:S01]  /*8760*/  SHFL.IDX PT, R61, R61, R14, 0x1c1f ;  /* 0x001c1f0e3d3d7589 */ /* 0x000fe200000e0000 */
[----:B0-----:R-:W-:Y:S01]  /*8770*/  SEL R29, R27, R34, P0 ;  /* 0x000000221b1d7207 */ /* 0x001fe20000000000 */
[----:B----4-:R-:W-:-:S02]  /*8780*/  IMAD R34, R84, UR38, RZ ;  /* 0x0000002654227c24 */ /* 0x010fc4000f8e02ff */
[----:B------:R-:W-:Y:S01]  /*8790*/  SHFL.IDX PT, R65, R65, R14, 0x1c1f ;  /* 0x001c1f0e41417589 */ /* 0x000fe200000e0000 */
[----:B------:R-:W-:Y:S02]  /*87a0*/  SEL R27, R62, R35, P0 ;  /* 0x000000233e1b7207 */ /* 0x000fe40000000000 */
[----:B--2---:R-:W-:Y:S01]  /*87b0*/  SEL R13, R15, R18, P0 ;  /* 0x000000120f0d7207 */ /* 0x004fe20000000000 */
[----:B------:R-:W-:Y:S01]  /*87c0*/  SHFL.IDX PT, R55, R55, R14, 0x1c1f ;  /* 0x001c1f0e37377589 */ /* 0x000fe200000e0000 */
[----:B------:R-:W-:Y:S02]  /*87d0*/  SEL R15, R19, R20, P0 ;  /* 0x00000014130f7207 */ /* 0x000fe40000000000 */
[----:B------:R-:W-:Y:S01]  /*87e0*/  SEL R18, R51, R58, P0 ;  /* 0x0000003a33127207 */ /* 0x000fe20000000000 */
[----:B------:R-:W-:Y:S04]  /*87f0*/  SHFL.IDX PT, R57, R57, R14, 0x1c1f ;  /* 0x001c1f0e39397589 */ /* 0x000fe800000e0000 */
[----:B------:R-:W-:Y:S01]  /*8800*/  SHFL.IDX PT, R43, R43, R14, 0x1c1f ;  /* 0x001c1f0e2b2b7589 */ /* 0x000fe200000e0000 */
[----:B-1----:R-:W-:-:S03]  /*8810*/  @P2 IMAD.HI.U32 R89, R74, R89, RZ ;  /* 0x000000594a592227 */ /* 0x002fc600078e00ff */
[----:B------:R-:W-:Y:S04]  /*8820*/  SHFL.IDX PT, R47, R47, R14, 0x1c1f ;  /* 0x001c1f0e2f2f7589 */ /* 0x000fe800000e0000 */
[----:B------:R-:W-:Y:S04]  /*8830*/  SHFL.IDX PT, R37, R37, R14, 0x1c1f ;  /* 0x001c1f0e25257589 */ /* 0x000fe800000e0000 */
[----:B------:R-:W-:Y:S04]  /*8840*/  SHFL.IDX PT, R41, R41, R14, 0x1c1f ;  /* 0x001c1f0e29297589 */ /* 0x000fe800000e0000 */
[----:B------:R0:W-:Y:S02]  /*8850*/  SHFL.IDX PT, R39, R39, R14, 0x1c1f ;  /* 0x001c1f0e27277589 */ /* 0x0001e400000e0000 */
[----:B0-----:R-:W-:-:S02]  /*8860*/  SEL R14, R22, R23, P0 ;  /* 0x00000017160e7207 */ /* 0x001fc40000000000 */
[----:B------:R-:W-:Y:S02]  /*8870*/  SEL R22, R23, R22, P0 ;  /* 0x0000001617167207 */ /* 0x000fe40000000000 */
[----:B------:R-:W-:Y:S02]  /*8880*/  SEL R23, R20, R19, P0 ;  /* 0x0000001314177207 */ /* 0x000fe40000000000 */
[----:B------:R-:W-:Y:S02]  /*8890*/  SEL R20, R24, R21, P0 ;  /* 0x0000001518147207 */ /* 0x000fe40000000000 */
[----:B------:R-:W-:Y:S02]  /*88a0*/  SEL R24, R21, R24, P0 ;  /* 0x0000001815187207 */ /* 0x000fe40000000000 */
[----:B------:R-:W-:Y:S02]  /*88b0*/  SEL R21, R25, R26, P0 ;  /* 0x0000001a19157207 */ /* 0x000fe40000000000 */
[----:B------:R-:W-:-:S02]  /*88c0*/  SEL R25, R26, R25, P0 ;  /* 0x000000191a197207 */ /* 0x000fc40000000000 */
[----:B------:R-:W-:Y:S01]  /*88d0*/  SEL R26, R58, R51, P0 ;  /* 0x000000333a1a7207 */ /* 0x000fe20000000000 */
[----:B------:R-:W-:Y:S01]  /*88e0*/  IMAD R51, R85, UR37, R34 ;  /* 0x0000002555337c24 */ /* 0x000fe2000f8e0222 */
[----:B------:R-:W-:Y:S01]  /*88f0*/  SEL R19, R35, R62, P0 ;  /* 0x0000003e23137207 */ /* 0x000fe20000000000 */
[----:B------:R-:W-:Y:S01]  /*8900*/  IMAD.WIDE.U32 R58, R84, UR37, R32 ;  /* 0x00000025543a7c25 */ /* 0x000fe2000f8e0020 */
[----:B------:R-:W-:Y:S02]  /*8910*/  SEL R32, R68, R69, P0 ;  /* 0x0000004544207207 */ /* 0x000fe40000000000 */
[----:B------:R-:W-:Y:S01]  /*8920*/  SEL R34, R69, R68, P0 ;  /* 0x0000004445227207 */ /* 0x000fe20000000000 */
[----:B-----5:R-:W-:Y:S01]  /*8930*/  @P2 IMAD.HI.U32 R62, R74, R77, RZ ;  /* 0x0000004d4a3e2227 */ /* 0x020fe200078e00ff */
[----:B------:R-:W-:Y:S02]  /*8940*/  SEL R33, R63, R70, P0 ;  /* 0x000000463f217207 */ /* 0x000fe40000000000 */
[----:B------:R-:W-:Y:S01]  /*8950*/  SEL R35, R70, R63, P0 ;  /* 0x0000003f46237207 */ /* 0x000fe20000000000 */
[----:B------:R-:W-:-:S02]  /*8960*/  IMAD R69, RZ, RZ, -UR43 ;  /* 0x8000002bff457e24 */ /* 0x000fc4000f8e02ff */
[----:B------:R-:W-:Y:S01]  /*8970*/  IMAD.IADD R59, R59, 0x1, R51 ;  /* 0x000000013b3b7824 */ /* 0x000fe200078e0233 */
[----:B------:R-:W-:Y:S01]  /*8980*/  MOV R51, R74 ;  /* 0x0000004a00337202 */ /* 0x000fe20000000f00 */
[----:B------:R-:W-:Y:S01]  /*8990*/  IMAD R68, R86, UR38, RZ ;  /* 0x0000002656447c24 */ /* 0x000fe2000f8e02ff */
[----:B------:R-:W-:Y:S01]  /*89a0*/  @P2 SHF.R.U32.HI R51, RZ, R83, R62 ;  /* 0x00000053ff332219 */ /* 0x000fe2000001163e */
[----:B------:R-:W-:Y:S01]  /*89b0*/  IMAD R83, R76, R69, UR4 ;  /* 0x000000044c537e24 */ /* 0x000fe2000f8e0245 */
[----:B------:R-:W-:Y:S01]  /*89c0*/  ULDC.64 UR4, c[0x0][0xbe0] ;  /* 0x0002f80000047ab9 */ /* 0x000fe20000000a00 */
[----:B------:R-:W-:Y:S02]  /*89d0*/  IMAD R63, R87, UR37, R68 ;  /* 0x00000025573f7c24 */ /* 0x000fe4000f8e0244 */
[----:B------:R-:W-:Y:S01]  /*89e0*/  IMAD.MOV.U32 R62, RZ, RZ, R44 ;  /* 0x000000ffff3e7224 */ /* 0x000fe200078e002c */
[----:B------:R-:W-:Y:S01]  /*89f0*/  SHF.R.S32.HI R70, RZ, 0x1f, R83 ;  /* 0x0000001fff467819 */ /* 0x000fe20000011453 */
[----:B------:R-:W-:-:S02]  /*8a00*/  IMAD.IADD R63, R45, 0x1, R63 ;  /* 0x000000012d3f7824 */ /* 0x000fc400078e023f */
[----:B------:R-:W-:Y:S01]  /*8a10*/  IMAD.MOV.U32 R69, RZ, RZ, R74 ;  /* 0x000000ffff457224 */ /* 0x000fe200078e004a */
[----:B------:R-:W-:Y:S01]  /*8a20*/  @P2 SHF.R.U32.HI R69, RZ, R82, R89 ;  /* 0x00000052ff452219 */ /* 0x000fe20000011659 */
[C---:B------:R-:W-:Y:S02]  /*8a30*/  IMAD R45, R70.reuse, UR4, RZ ;  /* 0x00000004462d7c24 */ /* 0x040fe4000f8e02ff */
[----:B------:R-:W-:Y:S02]  /*8a40*/  IMAD R70, R70, UR6, RZ ;  /* 0x0000000646467c24 */ /* 0x000fe4000f8e02ff */
[C---:B------:R-:W-:Y:S02]  /*8a50*/  IMAD R68, R83.reuse, UR5, R45 ;  /* 0x0000000553447c24 */ /* 0x040fe4000f8e022d */
[----:B------:R-:W-:Y:S01]  /*8a60*/  IMAD.WIDE.U32 R44, R83, UR4, R58 ;  /* 0x00000004532c7c25 */ /* 0x000fe2000f8e003a */
[----:B------:R-:W-:-:S03]  /*8a70*/  ULDC.64 UR4, c[0x0][0xb30] ;  /* 0x0002cc0000047ab9 */ /* 0x000fc60000000a00 */
[----:B------:R-:W-:Y:S01]  /*8a80*/  IMAD.WIDE.U32 R58, R83, UR6, R62 ;  /* 0x00000006533a7c25 */ /* 0x000fe2000f8e003e */
[--C-:B------:R-:W-:Y:S02]  /*8a90*/  SHF.R.S32.HI R63, RZ, 0x1f, R51.reuse ;  /* 0x0000001fff3f7819 */ /* 0x100fe40000011433 */
[----:B------:R-:W-:Y:S01]  /*8aa0*/  IADD3 R44, P2, R51, R44, RZ ;  /* 0x0000002c332c7210 */ /* 0x000fe20007f5e0ff */
[----:B------:R-:W-:Y:S01]  /*8ab0*/  IMAD.MOV R51, RZ, RZ, -R51 ;  /* 0x000000ffff337224 */ /* 0x000fe200078e0a33 */
[--C-:B------:R-:W-:Y:S01]  /*8ac0*/  SHF.R.S32.HI R62, RZ, 0x1f, R69.reuse ;  /* 0x0000001fff3e7819 */ /* 0x100fe20000011445 */
[----:B------:R-:W-:Y:S01]  /*8ad0*/  IMAD R77, R83, UR7, R70 ;  /* 0x00000007534d7c24 */ /* 0x000fe2000f8e0246 */
[----:B------:R-:W-:Y:S01]  /*8ae0*/  IADD3.X R45, R63, R45, R68, P2, !PT ;  /* 0x0000002d3f2d7210 */ /* 0x000fe200017fe444 */
[----:B------:R-:W-:Y:S01]  /*8af0*/  IMAD.MOV R70, RZ, RZ, -R69 ;  /* 0x000000ffff467224 */ /* 0x000fe200078e0a45 */
[----:B------:R-:W-:Y:S01]  /*8b00*/  ULDC.64 UR6, c[0x0][0xbc8] ;  /* 0x0002f20000067ab9 */ /* 0x000fe20000000a00 */
[----:B------:R-:W-:-:S02]  /*8b10*/  IMAD R62, R62, UR4, RZ ;  /* 0x000000043e3e7c24 */ /* 0x000fc4000f8e02ff */
[C-C-:B------:R-:W-:Y:S02]  /*8b20*/  IMAD R51, R119.reuse, R51, R74.reuse ;  /* 0x0000003377337224 */ /* 0x140fe400078e024a */
[----:B------:R-:W-:Y:S01]  /*8b30*/  IMAD R63, R119, R70, R74 ;  /* 0x00000046773f7224 */ /* 0x000fe200078e024a */
[----:B------:R-:W-:Y:S01]  /*8b40*/  IADD3 R70, R66, 0x8, RZ ;  /* 0x0000000842467810 */ /* 0x000fe20007ffe0ff */
[----:B------:R-:W-:Y:S02]  /*8b50*/  IMAD.IADD R59, R59, 0x1, R77 ;  /* 0x000000013b3b7824 */ /* 0x000fe400078e024d */
[C---:B------:R-:W-:Y:S01]  /*8b60*/  IMAD R77, R69.reuse, UR5, R62 ;  /* 0x00000005454d7c24 */ /* 0x040fe2000f8e023e */
[----:B------:R-:W-:Y:S01]  /*8b70*/  SHF.R.S32.HI R62, RZ, 0x1f, R51 ;  /* 0x0000001fff3e7819 */ /* 0x000fe20000011433 */
[----:B------:R-:W-:Y:S01]  /*8b80*/  IMAD.WIDE.U32 R58, R69, UR4, R58 ;  /* 0x00000004453a7c25 */ /* 0x000fe2000f8e003a */
[----:B------:R-:W-:Y:S01]  /*8b90*/  SHF.R.S32.HI R68, RZ, 0x1f, R63 ;  /* 0x0000001fff447819 */ /* 0x000fe2000001143f */
[----:B------:R-:W0:Y:S01]  /*8ba0*/  S2UR UR5, SR_CgaCtaId ;  /* 0x00000000000579c3 */ /* 0x000e220000008800 */
[----:B------:R-:W-:Y:S01]  /*8bb0*/  UMOV UR4, 0x400 ;  /* 0x0000040000047882 */ /* 0x000fe20000000000 */
[----:B------:R-:W-:-:S02]  /*8bc0*/  IMAD R62, R62, UR6, RZ ;  /* 0x000000063e3e7c24 */ /* 0x000fc4000f8e02ff */
[----:B------:R-:W-:Y:S02]  /*8bd0*/  IMAD R68, R68, UR8, RZ ;  /* 0x0000000844447c24 */ /* 0x000fe4000f8e02ff */
[----:B------:R-:W-:Y:S02]  /*8be0*/  IMAD.IADD R59, R59, 0x1, R77 ;  /* 0x000000013b3b7824 */ /* 0x000fe400078e024d */
[----:B------:R-:W-:Y:S01]  /*8bf0*/  IMAD R77, R51, UR7, R62 ;  /* 0x00000007334d7c24 */ /* 0x000fe2000f8e023e */
[----:B---3--:R-:W-:Y:S01]  /*8c00*/  SEL R62, R75, R72, P0 ;  /* 0x000000484b3e7207 */ /* 0x008fe20000000000 */
[----:B------:R-:W-:Y:S01]  /*8c10*/  IMAD.WIDE.U32 R44, R51, UR6, R44 ;  /* 0x00000006332c7c25 */ /* 0x000fe2000f8e002c */
[----:B------:R-:W-:-:S03]  /*8c20*/  ULDC.64 UR6, c[0x0][0xba8] ;  /* 0x0002ea0000067ab9 */ /* 0x000fc60000000a00 */
[C---:B------:R-:W-:Y:S02]  /*8c30*/  IMAD R83, R63.reuse, UR9, R68 ;  /* 0x000000093f537c24 */ /* 0x040fe4000f8e0244 */
[----:B------:R-:W-:Y:S01]  /*8c40*/  IMAD.WIDE.U32 R68, R63, UR8, R58 ;  /* 0x000000083f447c25 */ /* 0x000fe2000f8e003a */
[----:B------:R-:W-:Y:S01]  /*8c50*/  SEL R58, R72, R75, P0 ;  /* 0x0000004b483a7207 */ /* 0x000fe20000000000 */
[----:B------:R-:W-:Y:S01]  /*8c60*/  ULDC.64 UR8, c[0x0][0xb00] ;  /* 0x0002c00000087ab9 */ /* 0x000fe20000000a00 */
[----:B------:R-:W-:Y:S01]  /*8c70*/  LEA R72, P2, R44, UR6, 0x2 ;  /* 0x000000062c487c11 */ /* 0x000fe2000f8410ff */
[----:B------:R-:W-:Y:S01]  /*8c80*/  IMAD.IADD R51, R45, 0x1, R77 ;  /* 0x000000012d337824 */ /* 0x000fe200078e024d */
[----:B------:R-:W-:Y:S01]  /*8c90*/  ULDC UR6, c[0x0][0xa88] ;  /* 0x0002a20000067ab9 */ /* 0x000fe20000000800 */
[----:B------:R-:W-:Y:S01]  /*8ca0*/  IMAD.IADD R45, R69, 0x1, R83 ;  /* 0x00000001452d7824 */ /* 0x000fe200078e0253 */
[----:B------:R-:W-:Y:S01]  /*8cb0*/  LEA R82, P3, R68, UR8, 0x2 ;  /* 0x0000000844527c11 */ /* 0x000fe2000f8610ff */
[----:B------:R-:W-:Y:S01]  /*8cc0*/  SHFL.IDX PT, R74, R72, RZ, 0x1c1f ;  /* 0x001c1fff484a7589 */ /* 0x000fe200000e0000 */
[----:B------:R-:W-:Y:S01]  /*8cd0*/  LEA.HI.X R51, R44, UR7, R51, 0x2, P2 ;  /* 0x000000072c337c11 */ /* 0x000fe200090f1433 */
[----:B0-----:R-:W-:Y:S01]  /*8ce0*/  ULEA UR4, UR5, UR4, 0x18 ;  /* 0x0000000405047291 */ /* 0x001fe2000f8ec03f */
[----:B------:R-:W-:Y:S01]  /*8cf0*/  IMAD R83, R119, UR6, RZ ;  /* 0x0000000677537c24 */ /* 0x000fe2000f8e02ff */
[----:B------:R-:W-:Y:S01]  /*8d00*/  SHFL.IDX PT, R76, R72, 0x1, 0x1c1f ;  /* 0x003c1f00484c7f89 */ /* 0x000fe200000e0000 */
[----:B------:R-:W-:Y:S01]  /*8d10*/  LEA.HI.X R84, R68, UR9, R45, 0x2, P3 ;  /* 0x0000000944547c11 */ /* 0x000fe200098f142d */
[----:B------:R-:W-:Y:S01]  /*8d20*/  UIADD3 UR4, UR4, 0x22820, URZ ;  /* 0x0002282004047890 */ /* 0x000fe2000fffe03f */
[----:B------:R-:W-:Y:S01]  /*8d30*/  SEL R59, R50, R73, P0 ;  /* 0x00000049323b7207 */ /* 0x000fe20000000000 */
[----:B------:R-:W0:Y:S01]  /*8d40*/  SHFL.IDX PT, R75, R51, RZ, 0x1c1f ;  /* 0x001c1fff334b7589 */ /* 0x000e2200000e0000 */
[-C--:B------:R-:W-:Y:S01]  /*8d50*/  ISETP.GE.OR P2, PT, R66, R83.reuse, P1 ;  /* 0x000000534200720c */ /* 0x080fe20000f46670 */
[----:B------:R-:W-:Y:S01]  /*8d60*/  UPRMT UR4, URZ, 0x654, UR4 ;  /* 0x000006543f047896 */ /* 0x000fe20008000004 */
[-C--:B------:R-:W-:Y:S01]  /*8d70*/  ISETP.GE.OR P1, PT, R70, R83.reuse, P1 ;  /* 0x000000534600720c */ /* 0x080fe20000f26670 */
[----:B------:R1:W2:Y:S01]  /*8d80*/  SHFL.IDX PT, R77, R51, 0x1, 0x1c1f ;  /* 0x003c1f00334d7f89 */ /* 0x0002a200000e0000 */
[----:B------:R-:W-:-:S02]  /*8d90*/  ISETP.GE.AND P3, PT, R66, R83, PT ;  /* 0x000000534200720c */ /* 0x000fc40003f66270 */
[----:B------:R-:W-:Y:S01]  /*8da0*/  SEL R63, R73, R50, P0 ;  /* 0x00000032493f7207 */ /* 0x000fe20000000000 */
[----:B------:R3:W4:Y:S01]  /*8db0*/  SHFL.IDX PT, R68, R82, RZ, 0x1c1f ;  /* 0x001c1fff52447589 */ /* 0x00072200000e0000 */
[----:B------:R-:W-:Y:S01]  /*8dc0*/  SEL R44, R48, R79, P0 ;  /* 0x0000004f302c7207 */ /* 0x000fe20000000000 */
[----:B------:R-:W-:Y:S01]  /*8dd0*/  IMAD.SHL.U32 R73, R64, 0x2, RZ ;  /* 0x0000000240497824 */ /* 0x000fe200078e00ff */
[----:B------:R-:W-:Y:S01]  /*8de0*/  SYNCS.ARRIVE.TRANS64.RED.A1T0 RZ, [UR4], RZ ;  /* 0x000000ffffff79a7 */ /* 0x000fe20008100404 */
[----:B------:R3:W3:Y:S01]  /*8df0*/  SHFL.IDX PT, R69, R84, RZ, 0x1c1f ;  /* 0x001c1fff54457589 */ /* 0x0006e200000e0000 */
[----:B------:R-:W-:Y:S02]  /*8e00*/  SEL R45, R49, R78, P0 ;  /* 0x0000004e312d7207 */ /* 0x000fe40000000000 */
[----:B------:R-:W-:Y:S02]  /*8e10*/  SEL R50, R52, R81, P0 ;  /* 0x0000005134327207 */ /* 0x000fe40000000000 */
[----:B-1----:R-:W-:-:S02]  /*8e20*/  SEL R51, R53, R80, P0 ;  /* 0x0000005035337207 */ /* 0x002fc40000000000 */
[----:B------:R-:W-:Y:S02]  /*8e30*/  SEL R48, R79, R48, P0 ;  /* 0x000000304f307207 */ /* 0x000fe40000000000 */
[----:B------:R-:W-:Y:S02]  /*8e40*/  SEL R49, R78, R49, P0 ;  /* 0x000000314e317207 */ /* 0x000fe40000000000 */
[----:B------:R-:W-:Y:S01]  /*8e50*/  SEL R52, R81, R52, P0 ;  /* 0x0000003451347207 */ /* 0x000fe20000000000 */
[----:B0-----:R0:W-:Y:S01]  /*8e60*/  @!P2 ST.E desc[UR48][R74.64], R3 ;  /* 0x000000034a00a985 */ /* 0x0011e2000c101930 */
[----:B------:R-:W-:-:S03]  /*8e70*/  SEL R53, R80, R53, P0 ;  /* 0x0000003550357207 */ /* 0x000fc60000000000 */
        /* <DEDUP_REMOVED lines=11> */
[----:B------:R-:W-:-:S04]  /*8f30*/  ISETP.GE.AND P1, PT, R66, UR4, PT ;  /* 0x0000000442007c0c */ /* 0x000fc8000bf26270 */
[----:B------:R-:W-:-:S03]  /*8f40*/  ISETP.GE.AND P5, PT, R80, UR4, PT ;  /* 0x0000000450007c0c */ /* 0x000fc6000bfa6270 */
[--C-:B---34-:R-:W-:Y:S02]  /*8f50*/  @!P2 IMAD.WIDE R74, R73, 0x4, R68.reuse ;  /* 0x00000004494aa825 */ /* 0x118fe400078e0244 */
[----:B------:R-:W-:Y:S02]  /*8f60*/  @!P3 LEA.HI R3, R3, R3, RZ, 0x1 ;  /* 0x000000030303b211 */ /* 0x000fe400078f08ff */
[----:B------:R-:W-:Y:S01]  /*8f70*/  @!P4 LEA.HI R64, R64, R64, RZ, 0x1 ;  /* 0x000000404040c211 */ /* 0x000fe200078f08ff */
[----:B------:R0:W-:Y:S01]  /*8f80*/  @!P2 ST.E.64 desc[UR48][R74.64], R8 ;  /* 0x000000084a00a985 */ /* 0x0001e2000c101b30 */
[----:B------:R-:W-:Y:S02]  /*8f90*/  @!P3 LOP3.LUT R3, R3, 0xfffffffe, RZ, 0xc0, !PT ;  /* 0xfffffffe0303b812 */ /* 0x000fe400078ec0ff */
[----:B------:R-:W-:Y:S02]  /*8fa0*/  @!P1 LEA.HI R66, R66, R66, RZ, 0x1 ;  /* 0x0000004242429211 */ /* 0x000fe400078f08ff */
[----:B------:R-:W-:Y:S01]  /*8fb0*/  @!P4 LOP3.LUT R79, R64, 0xfffffffe, RZ, 0xc0, !PT ;  /* 0xfffffffe404fc812 */ /* 0x000fe200078ec0ff */
[----:B------:R-:W-:Y:S01]  /*8fc0*/  @!P3 IMAD.WIDE R76, R3, 0x4, R68 ;  /* 0x00000004034cb825 */ /* 0x000fe200078e0244 */
[----:B------:R-:W-:-:S02]  /*8fd0*/  ISETP.GE.AND P2, PT, R72, UR4, PT ;  /* 0x0000000448007c0c */ /* 0x000fc4000bf46270 */
[----:B------:R-:W-:Y:S01]  /*8fe0*/  @!P5 LEA.HI R80, R80, R80, RZ, 0x1 ;  /* 0x000000505050d211 */ /* 0x000fe200078f08ff */
[C---:B------:R-:W-:Y:S01]  /*8ff0*/  VIADD R3, R73.reuse, 0x28 ;  /* 0x0000002849037836 */ /* 0x040fe20000000000 */
[----:B------:R1:W-:Y:S01]  /*9000*/  @!P3 ST.E.64 desc[UR48][R76.64], R10 ;  /* 0x0000000a4c00b985 */ /* 0x0003e2000c101b30 */
[----:B------:R-:W-:Y:S01]  /*9010*/  VIADD R64, R73, 0x30 ;  /* 0x0000003049407836 */ /* 0x000fe20000000000 */
[----:B0-----:R-:W-:Y:S01]  /*9020*/  @!P1 LOP3.LUT R9, R66, 0xfffffffe, RZ, 0xc0, !PT ;  /* 0xfffffffe42099812 */ /* 0x001fe200078ec0ff */
[--C-:B------:R-:W-:Y:S01]  /*9030*/  @!P4 IMAD.WIDE R78, R79, 0x4, R68.reuse ;  /* 0x000000044f4ec825 */ /* 0x100fe200078e0244 */
[----:B------:R-:W-:Y:S02]  /*9040*/  ISETP.GE.AND P3, PT, R3, UR4, PT ;  /* 0x0000000403007c0c */ /* 0x000fe4000bf66270 */
[----:B------:R-:W-:Y:S01]  /*9050*/  ISETP.GE.AND P6, PT, R64, UR4, PT ;  /* 0x0000000440007c0c */ /* 0x000fe2000bfc6270 */
[C---:B------:R-:W-:Y:S01]  /*9060*/  VIADD R74, R73.reuse, 0x40 ;  /* 0x00000040494a7836 */ /* 0x040fe20000000000 */
[----:B------:R-:W-:Y:S01]  /*9070*/  IADD3 R66, R73, 0x48, RZ ;  /* 0x0000004849427810 */ /* 0x000fe20007ffe0ff */
[----:B------:R-:W-:Y:S01]  /*9080*/  @!P1 IMAD.WIDE R8, R9, 0x4, R68 ;  /* 0x0000000409089825 */ /* 0x000fe200078e0244 */
[----:B------:R0:W-:Y:S01]  /*9090*/  @!P4 ST.E.64 desc[UR48][R78.64], R12 ;  /* 0x0000000c4e00c985 */ /* 0x0001e2000c101b30 */
[----:B------:R-:W-:-:S02]  /*90a0*/  @!P2 LEA.HI R72, R72, R72, RZ, 0x1 ;  /* 0x000000484848a211 */ /* 0x000fc400078f08ff */
[----:B------:R-:W-:Y:S01]  /*90b0*/  ISETP.GE.AND P4, PT, R74, UR4, PT ;  /* 0x000000044a007c0c */ /* 0x000fe2000bf86270 */
[----:B------:R2:W-:Y:S01]  /*90c0*/  @!P1 ST.E.64 desc[UR48][R8.64], R16 ;  /* 0x0000001008009985 */ /* 0x0005e2000c101b30 */
[----:B------:R-:W-:Y:S02]  /*90d0*/  ISETP.GE.AND P1, PT, R66, UR4, PT ;  /* 0x0000000442007c0c */ /* 0x000fe4000bf26270 */
[----:B------:R-:W-:Y:S02]  /*90e0*/  @!P3 LEA.HI R3, R3, R3, RZ, 0x1 ;  /* 0x000000030303b211 */ /* 0x000fe400078f08ff */
[----:B-1----:R-:W-:Y:S02]  /*90f0*/  @!P2 LOP3.LUT R11, R72, 0xfffffffe, RZ, 0xc0, !PT ;  /* 0xfffffffe480ba812 */ /* 0x002fe400078ec0ff */
[----:B------:R-:W-:Y:S02]  /*9100*/  @!P3 LOP3.LUT R3, R3, 0xfffffffe, RZ, 0xc0, !PT ;  /* 0xfffffffe0303b812 */ /* 0x000fe400078ec0ff */
[----:B------:R-:W-:Y:S01]  /*9110*/  @!P6 LEA.HI R64, R64, R64, RZ, 0x1 ;  /* 0x000000404040e211 */ /* 0x000fe200078f08ff */
[----:B------:R-:W-:-:S02]  /*9120*/  @!P2 IMAD.WIDE R10, R11, 0x4, R68 ;  /* 0x000000040b0aa825 */ /* 0x000fc400078e0244 */
[----:B------:R-:W-:Y:S02]  /*9130*/  @!P4 LEA.HI R74, R74, R74, RZ, 0x1 ;  /* 0x0000004a4a4ac211 */ /* 0x000fe400078f08ff */
[--C-:B0-----:R-:W-:Y:S01]  /*9140*/  @!P3 IMAD.WIDE R12, R3, 0x4, R68.reuse ;  /* 0x00000004030cb825 */ /* 0x101fe200078e0244 */
[----:B------:R-:W-:Y:S01]  /*9150*/  @!P6 LOP3.LUT R3, R64, 0xfffffffe, RZ, 0xc0, !PT ;  /* 0xfffffffe4003e812 */ /* 0x000fe200078ec0ff */
[----:B------:R0:W-:Y:S01]  /*9160*/  @!P2 ST.E.64 desc[UR48][R10.64], R14 ;  /* 0x0000000e0a00a985 */ /* 0x0001e2000c101b30 */
[----:B------:R-:W-:Y:S02]  /*9170*/  @!P1 LEA.HI R66, R66, R66, RZ, 0x1 ;  /* 0x0000004242429211 */ /* 0x000fe400078f08ff */
[----:B--2---:R-:W-:Y:S01]  /*9180*/  @!P5 LOP3.LUT R17, R80, 0xfffffffe, RZ, 0xc0, !PT ;  /* 0xfffffffe5011d812 */ /* 0x004fe200078ec0ff */
[--C-:B------:R-:W-:Y:S01]  /*9190*/  @!P6 IMAD.WIDE R8, R3, 0x4, R68.reuse ;  /* 0x000000040308e825 */ /* 0x100fe200078e0244 */
[----:B------:R-:W-:Y:S01]  /*91a0*/  @!P4 LOP3.LUT R3, R74, 0xfffffffe, RZ, 0xc0, !PT ;  /* 0xfffffffe4a03c812 */ /* 0x000fe200078ec0ff */
[----:B------:R1:W-:Y:S02]  /*91b0*/  @!P3 ST.E.64 desc[UR48][R12.64], R22 ;  /* 0x000000160c00b985 */ /* 0x0003e4000c101b30 */
[----:B------:R-:W-:-:S02]  /*91c0*/  @!P5 IMAD.WIDE R16, R17, 0x4, R68 ;  /* 0x000000041110d825 */ /* 0x000fc400078e0244 */
[----:B------:R2:W-:Y:S01]  /*91d0*/  @!P6 ST.E.64 desc[UR48][R8.64], R20 ;  /* 0x000000140800e985 */ /* 0x0005e2000c101b30 */
[----:B0-----:R-:W-:Y:S01]  /*91e0*/  @!P1 LOP3.LUT R15, R66, 0xfffffffe, RZ, 0xc0, !PT ;  /* 0xfffffffe420f9812 */ /* 0x001fe200078ec0ff */
[--C-:B------:R-:W-:Y:S02]  /*91f0*/  @!P4 IMAD.WIDE R10, R3, 0x4, R68.reuse ;  /* 0x00000004030ac825 */ /* 0x100fe400078e0244 */
[----:B------:R-:W-:Y:S02]  /*9200*/  @!P5 ST.E.64 desc[UR48][R16.64], R24 ;  /* 0x000000181000d985 */ /* 0x000fe4000c101b30 */
[----:B------:R-:W-:Y:S02]  /*9210*/  VIADD R3, R73, 0x50 ;  /* 0x0000005049037836 */ /* 0x000fe40000000000 */
[----:B------:R0:W-:Y:S01]  /*9220*/  @!P4 ST.E.64 desc[UR48][R10.64], R28 ;  /* 0x0000001c0a00c985 */ /* 0x0001e2000c101b30 */
[----:B-1----:R-:W-:-:S04]  /*9230*/  @!P1 IMAD.WIDE R12, R15, 0x4, R68 ;  /* 0x000000040f0c9825 */ /* 0x002fc800078e0244 */
[C---:B------:R-:W-:Y:S01]  /*9240*/  VIADD R14, R73.reuse, 0x58 ;  /* 0x00000058490e7836 */ /* 0x040fe20000000000 */
[----:B------:R1:W-:Y:S01]  /*9250*/  @!P1 ST.E.64 desc[UR48][R12.64], R30 ;  /* 0x0000001e0c009985 */ /* 0x0003e2000c101b30 */
[----:B------:R-:W-:Y:S01]  /*9260*/  VIADD R15, R73, 0x60 ;  /* 0x00000060490f7836 */ /* 0x000fe20000000000 */
[----:B------:R-:W-:Y:S01]  /*9270*/  ISETP.GE.AND P1, PT, R3, UR4, PT ;  /* 0x0000000403007c0c */ /* 0x000fe2000bf26270 */
[C---:B------:R-:W-:Y:S01]  /*9280*/  VIADD R22, R73.reuse, 0x68 ;  /* 0x0000006849167836 */ /* 0x040fe20000000000 */
[----:B------:R-:W-:Y:S01]  /*9290*/  ISETP.GE.AND P2, PT, R14, UR4, PT ;  /* 0x000000040e007c0c */ /* 0x000fe2000bf46270 */
[----:B--2---:R-:W-:Y:S01]  /*92a0*/  VIADD R8, R73, 0x70 ;  /* 0x0000007049087836 */ /* 0x004fe20000000000 */
[----:B------:R-:W-:Y:S01]  /*92b0*/  ISETP.GE.AND P3, PT, R15, UR4, PT ;  /* 0x000000040f007c0c */ /* 0x000fe2000bf66270 */
[----:B------:R-:W-:Y:S01]  /*92c0*/  VIADD R9, R73, 0x78 ;  /* 0x0000007849097836 */ /* 0x000fe20000000000 */
[----:B------:R-:W-:Y:S02]  /*92d0*/  ISETP.GE.AND P4, PT, R22, UR4, PT ;  /* 0x0000000416007c0c */ /* 0x000fe4000bf86270 */
[----:B------:R-:W-:-:S02]  /*92e0*/  ISETP.GE.AND P5, PT, R8, UR4, PT ;  /* 0x0000000408007c0c */ /* 0x000fc4000bfa6270 */
[----:B------:R-:W-:-:S03]  /*92f0*/  ISETP.GE.AND P6, PT, R9, UR4, PT ;  /* 0x0000000409007c0c */ /* 0x000fc6000bfc6270 */
[----:B------:R-:W-:Y:S02]  /*9300*/  @!P1 LEA.HI R3, R3, R3, RZ, 0x1 ;  /* 0x0000000303039211 */ /* 0x000fe400078f08ff */
[----:B------:R-:W-:Y:S02]  /*9310*/  @!P2 LEA.HI R14, R14, R14, RZ, 0x1 ;  /* 0x0000000e0e0ea211 */ /* 0x000fe400078f08ff */
[----:B------:R-:W-:Y:S02]  /*9320*/  @!P3 LEA.HI R15, R15, R15, RZ, 0x1 ;  /* 0x0000000f0f0fb211 */ /* 0x000fe400078f08ff */
[----:B------:R-:W-:Y:S02]  /*9330*/  @!P4 LEA.HI R22, R22, R22, RZ, 0x1 ;  /* 0x000000161616c211 */ /* 0x000fe400078f08ff */
[----:B------:R-:W-:Y:S02]  /*9340*/  @!P5 LEA.HI R8, R8, R8, RZ, 0x1 ;  /* 0x000000080808d211 */ /* 0x000fe400078f08ff */
[----:B------:R-:W-:-:S02]  /*9350*/  @!P6 LEA.HI R9, R9, R9, RZ, 0x1 ;  /* 0x000000090909e211 */ /* 0x000fc400078f08ff */
[----:B------:R-:W-:Y:S02]  /*9360*/  @!P1 LOP3.LUT R3, R3, 0xfffffffe, RZ, 0xc0, !PT ;  /* 0xfffffffe03039812 */ /* 0x000fe400078ec0ff */
[----:B0-----:R-:W-:Y:S02]  /*9370*/  @!P2 LOP3.LUT R11, R14, 0xfffffffe, RZ, 0xc0, !PT ;  /* 0xfffffffe0e0ba812 */ /* 0x001fe400078ec0ff */
[----:B-1----:R-:W-:Y:S02]  /*9380*/  @!P3 LOP3.LUT R13, R15, 0xfffffffe, RZ, 0xc0, !PT ;  /* 0xfffffffe0f0db812 */ /* 0x002fe400078ec0ff */
[----:B------:R-:W-:Y:S01]  /*9390*/  @!P4 LOP3.LUT R15, R22, 0xfffffffe, RZ, 0xc0, !PT ;  /* 0xfffffffe160fc812 */ /* 0x000fe200078ec0ff */
[--C-:B------:R-:W-:Y:S01]  /*93a0*/  @!P2 IMAD.WIDE R10, R11, 0x4, R68.reuse ;  /* 0x000000040b0aa825 */ /* 0x100fe200078e0244 */
[----:B------:R-:W-:Y:S02]  /*93b0*/  @!P5 LOP3.LUT R17, R8, 0xfffffffe, RZ, 0xc0, !PT ;  /* 0xfffffffe0811d812 */ /* 0x000fe400078ec0ff */
        /* <DEDUP_REMOVED lines=12> */
.L_x_7307:
[----:B------:R-:W-:Y:S05]  /*9480*/  BSYNC B0 ;  /* 0x0000000000007941 */ /* 0x000fea0003800000 */
.L_x_7306:
[----:B------:R-:W-:Y:S01]  /*9490*/  ISETP.GE.AND P1, PT, R70, R83, PT ;  /* 0x000000534600720c */ /* 0x000fe20003f26270 */
[----:B-1----:R1:W2:Y:S01]  /*94a0*/  SHFL.IDX PT, R35, R84, 0x1, 0x1c1f ;  /* 0x003c1f0054237f89 */ /* 0x0022a200000e0000 */
        /* <DEDUP_REMOVED lines=22> */
[----:B0-----:R-:W-:Y:S01]  /*9610*/  SEL R4, R39, R2, P0 ;  /* 0x0000000227047207 */ /* 0x001fe20000000000 */
[----:B-12---:R-:W-:Y:S06]  /*9620*/  @P1 BRA `(.L_x_7278) ;  /* 0x0000005800681947 */ /* 0x006fec0003800000 */
        /* <DEDUP_REMOVED lines=8> */
[----:B------:R-:W-:Y:S01]  /*96b0*/  VIADD R37, R73, 0x30 ;  /* 0x0000003049257836 */ /* 0x000fe20000000000 */
[----:B------:R-:W-:Y:S01]  /*96c0*/  ISETP.GE.AND P2, PT, R11, UR4, PT ;  /* 0x000000040b007c0c */ /* 0x000fe2000bf46270 */
[C---:B------:R-:W-:Y:S01]  /*96d0*/  VIADD R38, R73.reuse, 0x38 ;  /* 0x0000003849267836 */ /* 0x040fe20000000000 */
[----:B------:R-:W-:-:S02]  /*96e0*/  IADD3 R12, R73, 0x20, RZ ;  /* 0x00000020490c7810 */ /* 0x000fc40007ffe0ff */
[----:B------:R-:W-:Y:S02]  /*96f0*/  ISETP.GE.AND P5, PT, R36, UR4, PT ;  /* 0x0000000424007c0c */ /* 0x000fe4000bfa6270 */
[----:B------:R-:W-:Y:S01]  /*9700*/  ISETP.GE.AND P3, PT, R12, UR4, PT ;  /* 0x000000040c007c0c */ /* 0x000fe2000bf66270 */
[----:B------:R-:W-:Y:S02]  /*9710*/  @!P0 IMAD.WIDE R2, R73, 0x4, R34 ;  /* 0x0000000449028825 */ /* 0x000fe400078e0222 */
[----:B------:R-:W-:Y:S02]  /*9720*/  @!P4 LEA.HI R0, R0, R0, RZ, 0x1 ;  /* 0x000000000000c211 */ /* 0x000fe400078f08ff */
[----:B------:R-:W-:Y:S01]  /*9730*/  @!P1 LEA.HI R10, R10, R10, RZ, 0x1 ;  /* 0x0000000a0a0a9211 */ /* 0x000fe200078f08ff */
[----:B------:R0:W-:Y:S01]  /*9740*/  @!P0 ST.E.64 desc[UR48][R2.64], R44 ;  /* 0x0000002c02008985 */ /* 0x0001e2000c101b30 */
[----:B------:R-:W-:Y:S02]  /*9750*/  @!P4 LOP3.LUT R9, R0, 0xfffffffe, RZ, 0xc0, !PT ;  /* 0xfffffffe0009c812 */ /* 0x000fe400078ec0ff */
[----:B------:R-:W-:-:S02]  /*9760*/  ISETP.GE.AND P0, PT, R38, UR4, PT ;  /* 0x0000000426007c0c */ /* 0x000fc4000bf06270 */
[----:B------:R-:W-:Y:S01]  /*9770*/  @!P2 LEA.HI R0, R11, R11, RZ, 0x1 ;  /* 0x0000000b0b00a211 */ /* 0x000fe200078f08ff */
[--C-:B------:R-:W-:Y:S01]  /*9780*/  @!P4 IMAD.WIDE R8, R9, 0x4, R34.reuse ;  /* 0x000000040908c825 */ /* 0x100fe200078e0222 */
[----:B------:R-:W-:Y:S02]  /*9790*/  @!P1 LOP3.LUT R11, R10, 0xfffffffe, RZ, 0xc0, !PT ;  /* 0xfffffffe0a0b9812 */ /* 0x000fe400078ec0ff */
[----:B------:R-:W-:Y:S01]  /*97a0*/  @!P2 LOP3.LUT R13, R0, 0xfffffffe, RZ, 0xc0, !PT ;  /* 0xfffffffe000da812 */ /* 0x000fe200078ec0ff */
[----:B------:R-:W-:Y:S01]  /*97b0*/  VIADD R0, R73, 0x40 ;  /* 0x0000004049007836 */ /* 0x000fe20000000000 */
[----:B------:R1:W-:Y:S01]  /*97c0*/  @!P4 ST.E.64 desc[UR48][R8.64], R48 ;  /* 0x000000300800c985 */ /* 0x0003e2000c101b30 */
[----:B------:R-:W-:Y:S02]  /*97d0*/  ISETP.GE.AND P4, PT, R37, UR4, PT ;  /* 0x0000000425007c0c */ /* 0x000fe4000bf86270 */
[----:B------:R-:W-:Y:S01]  /*97e0*/  @!P3 LEA.HI R12, R12, R12, RZ, 0x1 ;  /* 0x0000000c0c0cb211 */ /* 0x000fe200078f08ff */
[----:B0-----:R-:W-:Y:S01]  /*97f0*/  @!P1 IMAD.WIDE R2, R11, 0x4, R34 ;  /* 0x000000040b029825 */ /* 0x001fe200078e0222 */
[----:B------:R-:W-:-:S02]  /*9800*/  @!P5 LEA.HI R36, R36, R36, RZ, 0x1 ;  /* 0x000000242424d211 */ /* 0x000fc400078f08ff */
[----:B------:R-:W-:Y:S02]  /*9810*/  @!P3 LOP3.LUT R11, R12, 0xfffffffe, RZ, 0xc0, !PT ;  /* 0xfffffffe0c0bb812 */ /* 0x000fe400078ec0ff */
[----:B------:R-:W-:Y:S01]  /*9820*/  @!P0 LEA.HI R38, R38, R38, RZ, 0x1 ;  /* 0x0000002626268211 */ /* 0x000fe200078f08ff */
[----:B------:R0:W-:Y:S01]  /*9830*/  @!P1 ST.E.64 desc[UR48][R2.64], R50 ;  /* 0x0000003202009985 */ /* 0x0001e2000c101b30 */
[----:B------:R-:W-:Y:S01]  /*9840*/  ISETP.GE.AND P1, PT, R0, UR4, PT ;  /* 0x0000000400007c0c */ /* 0x000fe2000bf26270 */
[--C-:B------:R-:W-:Y:S01]  /*9850*/  @!P3 IMAD.WIDE R10, R11, 0x4, R34.reuse ;  /* 0x000000040b0ab825 */ /* 0x100fe200078e0222 */
[----:B------:R-:W-:Y:S02]  /*9860*/  @!P0 LOP3.LUT R39, R38, 0xfffffffe, RZ, 0xc0, !PT ;  /* 0xfffffffe26278812 */ /* 0x000fe400078ec0ff */
[----:B------:R-:W-:Y:S01]  /*9870*/  @!P4 LEA.HI R37, R37, R37, RZ, 0x1 ;  /* 0x000000252525c211 */ /* 0x000fe200078f08ff */
[----:B-1----:R-:W-:Y:S01]  /*9880*/  @!P2 IMAD.WIDE R8, R13, 0x4, R34 ;  /* 0x000000040d08a825 */ /* 0x002fe200078e0222 */
[----:B------:R-:W-:-:S02]  /*9890*/  @!P5 LOP3.LUT R13, R36, 0xfffffffe, RZ, 0xc0, !PT ;  /* 0xfffffffe240dd812 */ /* 0x000fc400078ec0ff */
[----:B------:R-:W-:Y:S01]  /*98a0*/  @!P4 LOP3.LUT R37, R37, 0xfffffffe, RZ, 0xc0, !PT ;  /* 0xfffffffe2525c812 */ /* 0x000fe200078ec0ff */
[----:B------:R-:W-:Y:S01]  /*98b0*/  VIADD R36, R73, 0x48 ;  /* 0x0000004849247836 */ /* 0x000fe20000000000 */
[----:B------:R1:W-:Y:S01]  /*98c0*/  @!P2 ST.E.64 desc[UR48][R8.64], R52 ;  /* 0x000000340800a985 */ /* 0x0003e2000c101b30 */
[--C-:B------:R-:W-:Y:S02]  /*98d0*/  @!P5 IMAD.WIDE R12, R13, 0x4, R34.reuse ;  /* 0x000000040d0cd825 */ /* 0x100fe400078e0222 */
[----:B------:R-:W-:Y:S01]  /*98e0*/  @!P1 LEA.HI R0, R0, R0, RZ, 0x1 ;  /* 0x0000000000009211 */ /* 0x000fe200078f08ff */
[----:B------:R2:W-:Y:S01]  /*98f0*/  @!P3 ST.E.64 desc[UR48][R10.64], R14 ;  /* 0x0000000e0a00b985 */ /* 0x0005e2000c101b30 */
[--C-:B0-----:R-:W-:Y:S01]  /*9900*/  @!P4 IMAD.WIDE R2, R37, 0x4, R34.reuse ;  /* 0x000000042502c825 */ /* 0x101fe200078e0222 */
[----:B------:R-:W-:Y:S02]  /*9910*/  ISETP.GE.AND P2, PT, R36, UR4, PT ;  /* 0x0000000424007c0c */ /* 0x000fe4000bf46270 */
[----:B------:R0:W-:Y:S04]  /*9920*/  @!P5 ST.E.64 desc[UR48][R12.64], R16 ;  /* 0x000000100c00d985 */ /* 0x0001e8000c101b30 */
[----:B------:R-:W-:Y:S01]  /*9930*/  @!P4 ST.E.64 desc[UR48][R2.64], R18 ;  /* 0x000000120200c985 */ /* 0x000fe2000c101b30 */
[----:B-1----:R-:W-:-:S04]  /*9940*/  @!P0 IMAD.WIDE R8, R39, 0x4, R34 ;  /* 0x0000000427088825 */ /* 0x002fc800078e0222 */
[C---:B--2---:R-:W-:Y:S01]  /*9950*/  VIADD R10, R73.reuse, 0x50 ;  /* 0x00000050490a7836 */ /* 0x044fe20000000000 */
[----:B------:R1:W-:Y:S01]  /*9960*/  @!P0 ST.E.64 desc[UR48][R8.64], R20 ;  /* 0x0000001408008985 */ /* 0x0003e2000c101b30 */
[C---:B------:R-:W-:Y:S01]  /*9970*/  VIADD R14, R73.reuse, 0x68 ;  /* 0x00000068490e7836 */ /* 0x040fe20000000000 */
[C---:B------:R-:W-:Y:S01]  /*9980*/  IADD3 R15, R73.reuse, 0x70, RZ ;  /* 0x00000070490f7810 */ /* 0x040fe20007ffe0ff */
[C---:B0-----:R-:W-:Y:S01]  /*9990*/  VIADD R12, R73.reuse, 0x58 ;  /* 0x00000058490c7836 */ /* 0x041fe20000000000 */
[----:B------:R-:W-:Y:S01]  /*99a0*/  ISETP.GE.AND P3, PT, R10, UR4, PT ;  /* 0x000000040a007c0c */ /* 0x000fe2000bf66270 */
[C---:B------:R-:W-:Y:S01]  /*99b0*/  VIADD R13, R73.reuse, 0x60 ;  /* 0x00000060490d7836 */ /* 0x040fe20000000000 */
[----:B------:R-:W-:Y:S01]  /*99c0*/  ISETP.GE.AND P5, PT, R14, UR4, PT ;  /* 0x000000040e007c0c */ /* 0x000fe2000bfa6270 */
[----:B------:R-:W-:Y:S01]  /*99d0*/  VIADD R73, R73, 0x78 ;  /* 0x0000007849497836 */ /* 0x000fe20000000000 */
[----:B------:R-:W-:Y:S02]  /*99e0*/  ISETP.GE.AND P0, PT, R12, UR4, PT ;  /* 0x000000040c007c0c */ /* 0x000fe4000bf06270 */
[----:B------:R-:W-:-:S02]  /*99f0*/  ISETP.GE.AND P4, PT, R13, UR4, PT ;  /* 0x000000040d007c0c */ /* 0x000fc4000bf86270 */
[----:B------:R-:W-:Y:S02]  /*9a00*/  ISETP.GE.AND P6, PT, R15, UR4, PT ;  /* 0x000000040f007c0c */ /* 0x000fe4000bfc6270 */
[----:B------:R-:W-:Y:S02]  /*9a10*/  @!P2 LEA.HI R36, R36, R36, RZ, 0x1 ;  /* 0x000000242424a211 */ /* 0x000fe400078f08ff */
[----:B------:R-:W-:Y:S02]  /*9a20*/  @!P1 LOP3.LUT R11, R0, 0xfffffffe, RZ, 0xc0, !PT ;  /* 0xfffffffe000b9812 */ /* 0x000fe400078ec0ff */
[----:B------:R-:W-:Y:S02]  /*9a30*/  @!P3 LEA.HI R10, R10, R10, RZ, 0x1 ;  /* 0x0000000a0a0ab211 */ /* 0x000fe400078f08ff */
[----:B-1----:R-:W-:Y:S01]  /*9a40*/  @!P2 LOP3.LUT R9, R36, 0xfffffffe, RZ, 0xc0, !PT ;  /* 0xfffffffe2409a812 */ /* 0x002fe200078ec0ff */
[----:B------:R-:W-:Y:S01]  /*9a50*/  @!P1 IMAD.WIDE R2, R11, 0x4, R34 ;  /* 0x000000040b029825 */ /* 0x000fe200078e0222 */
[----:B------:R-:W-:-:S02]  /*9a60*/  @!P0 LEA.HI R12, R12, R12, RZ, 0x1 ;  /* 0x0000000c0c0c8211 */ /* 0x000fc400078f08ff */
[----:B------:R-:W-:Y:S01]  /*9a70*/  @!P4 LEA.HI R0, R13, R13, RZ, 0x1 ;  /* 0x0000000d0d00c211 */ /* 0x000fe200078f08ff */
[--C-:B------:R-:W-:Y:S01]  /*9a80*/  @!P2 IMAD.WIDE R8, R9, 0x4, R34.reuse ;  /* 0x000000040908a825 */ /* 0x100fe200078e0222 */
[----:B------:R-:W-:Y:S01]  /*9a90*/  @!P5 LEA.HI R14, R14, R14, RZ, 0x1 ;  /* 0x0000000e0e0ed211 */ /* 0x000fe200078f08ff */
[----:B------:R0:W-:Y:S01]  /*9aa0*/  @!P1 ST.E.64 desc[UR48][R2.64], R22 ;  /* 0x0000001602009985 */ /* 0x0001e2000c101b30 */
[----:B------:R-:W-:Y:S02]  /*9ab0*/  @!P3 LOP3.LUT R11, R10, 0xfffffffe, RZ, 0xc0, !PT ;  /* 0xfffffffe0a0bb812 */ /* 0x000fe400078ec0ff */
[----:B------:R-:W-:Y:S01]  /*9ac0*/  @!P6 LEA.HI R16, R15, R15, RZ, 0x1 ;  /* 0x0000000f0f10e211 */ /* 0x000fe200078f08ff */
[----:B------:R1:W-:Y:S01]  /*9ad0*/  @!P2 ST.E.64 desc[UR48][R8.64], R24 ;  /* 0x000000180800a985 */ /* 0x0003e2000c101b30 */
[----:B------:R-:W-:Y:S01]  /*9ae0*/  @!P0 LOP3.LUT R13, R12, 0xfffffffe, RZ, 0xc0, !PT ;  /* 0xfffffffe0c0d8812 */ /* 0x000fe200078ec0ff */
[----:B------:R-:W-:Y:S01]  /*9af0*/  @!P3 IMAD.WIDE R10, R11, 0x4, R34 ;  /* 0x000000040b0ab825 */ /* 0x000fe200078e0222 */
[----:B------:R-:W-:-:S02]  /*9b00*/  @!P4 LOP3.LUT R15, R0, 0xfffffffe, RZ, 0xc0, !PT ;  /* 0xfffffffe000fc812 */ /* 0x000fc400078ec0ff */
[----:B------:R-:W-:Y:S01]  /*9b10*/  @!P5 LOP3.LUT R17, R14, 0xfffffffe, RZ, 0xc0, !PT ;  /* 0xfffffffe0e11d812 */ /* 0x000fe200078ec0ff */
[--C-:B------:R-:W-:Y:S01]  /*9b20*/  @!P0 IMAD.WIDE R12, R13, 0x4, R34.reuse ;  /* 0x000000040d0c8825 */ /* 0x100fe200078e0222 */
[----:B------:R-:W-:Y:S01]  /*9b30*/  @!P6 LOP3.LUT R19, R16, 0xfffffffe, RZ, 0xc0, !PT ;  /* 0xfffffffe1013e812 */ /* 0x000fe200078ec0ff */
[----:B------:R2:W-:Y:S02]  /*9b40*/  @!P3 ST.E.64 desc[UR48][R10.64], R26 ;  /* 0x0000001a0a00b985 */ /* 0x0005e4000c101b30 */
[--C-:B0-----:R-:W-:Y:S02]  /*9b50*/  @!P4 IMAD.WIDE R2, R15, 0x4, R34.reuse ;  /* 0x000000040f02c825 */ /* 0x101fe400078e0222 */
[----:B------:R2:W-:Y:S01]  /*9b60*/  @!P0 ST.E.64 desc[UR48][R12.64], R28 ;  /* 0x0000001c0c008985 */ /* 0x0005e2000c101b30 */
[----:B------:R-:W-:Y:S01]  /*9b70*/  ISETP.GE.AND P0, PT, R73, UR4, PT ;  /* 0x0000000449007c0c */ /* 0x000fe2000bf06270 */
[--C-:B-1----:R-:W-:Y:S02]  /*9b80*/  @!P5 IMAD.WIDE R8, R17, 0x4, R34.reuse ;  /* 0x000000041108d825 */ /* 0x102fe400078e0222 */
[----:B------:R2:W-:Y:S02]  /*9b90*/  @!P4 ST.E.64 desc[UR48][R2.64], R30 ;  /* 0x0000001e0200c985 */ /* 0x0005e4000c101b30 */
[----:B------:R-:W-:-:S02]  /*9ba0*/  @!P6 IMAD.WIDE R14, R19, 0x4, R34 ;  /* 0x00000004130ee825 */ /* 0x000fc400078e0222 */
[----:B------:R2:W-:Y:S04]  /*9bb0*/  @!P5 ST.E.64 desc[UR48][R8.64], R32 ;  /* 0x000000200800d985 */ /* 0x0005e8000c101b30 */
[----:B------:R2:W-:Y:S02]  /*9bc0*/  @!P6 ST.E.64 desc[UR48][R14.64], R6 ;  /* 0x000000060e00e985 */ /* 0x0005e4000c101b30 */
[----:B------:R-:W-:Y:S05]  /*9bd0*/  @P0 BRA `(.L_x_7278) ;  /* 0x0000005000fc0947 */ /* 0x000fea0003800000 */
[----:B------:R-:W-:-:S04]  /*9be0*/  LEA.HI R73, R73, R73, RZ, 0x1 ;  /* 0x0000004949497211 */ /* 0x000fc800078f08ff */
[----:B--2---:R-:W-:-:S05]  /*9bf0*/  LOP3.LUT R3, R73, 0xfffffffe, RZ, 0xc0, !PT ;  /* 0xfffffffe49037812 */ /* 0x004fca00078ec0ff */
[----:B------:R-:W-:-:S05]  /*9c00*/  IMAD.WIDE R2, R3, 0x4, R34 ;  /* 0x0000000403027825 */ /* 0x000fca00078e0222 */
[----:B------:R1:W-:Y:S01]  /*9c10*/  ST.E.64 desc[UR48][R2.64], R4 ;  /* 0x0000000402007985 */ /* 0x0003e2000c101b30 */
[----:B------:R-:W-:Y:S05]  /*9c20*/  BRA `(.L_x_7278) ;  /* 0x0000005000e87947 */ /* 0x000fea0003800000 */
.L_x_7305:
        /* <DEDUP_REMOVED lines=36> */
[----:B-1----:R-:W-:Y:S01]  /*9e70*/  IMAD R9, R8, R7, UR7 ;  /* 0x0000000708097e24 */ /* 0x002fe2000f8e0207 */
[----:B------:R-:W-:-:S03]  /*9e80*/  IADD3 R7, -R5, RZ, RZ ;  /* 0x000000ff05077210 */ /* 0x000fc60007ffe1ff */
        /* <DEDUP_REMOVED lines=20> */
.L_x_7276:
[----:B------:R-:W-:-:S08]  /*9fd0*/  NOP ;  /* 0x0000000000007918 */ /* 0x000fd00000000000 */
[----:B------:R-:W0:-:S00]  /*9fe0*/  USETMAXREG.DEALLOC.CTAPOOL 0x28 ;  /* 0x00000028000079c8 */ /* 0x000e0000080e0500 */
        /* <DEDUP_REMOVED lines=16> */
.L_x_7308:
[----:B------:R-:W-:Y:S01]  /*a0f0*/  ULDC UR7, c[0x0][0xc50] ;  /* 0x0003140000077ab9 */ /* 0x000fe20000000800 */
[----:B------:R-:W-:Y:S01]  /*a100*/  UMOV UR40, UR6 ;  /* 0x0000000600287c82 */ /* 0x000fe20008000000 */
[----:B------:R-:W-:-:S11]  /*a110*/  UISETP.NE.AND UP0, UPT, UR7, 0x1, UPT ;  /* 0x000000010700788c */ /* 0x000fd6000bf05270 */
[----:B------:R-:W-:Y:S01]  /*a120*/  @UP0 ULDC UR4, c[0x0][0xc54] ;  /* 0x0003150000040ab9 */ /* 0x000fe20000000800 */
[----:B------:R-:W-:Y:S01]  /*a130*/  @UP0 ULDC UR8, c[0x0][0xc58] ;  /* 0x0003160000080ab9 */ /* 0x000fe20000000800 */
[----:B------:R-:W-:-:S04]  /*a140*/  UIMAD.WIDE.U32 UR4, UR6, UR4, URZ ;  /* 0x00000004060472a5 */ /* 0x000fc8000f8e003f */
[----:B------:R-:W-:-:S12]  /*a150*/  @UP0 USHF.R.U32.HI UR40, URZ, UR8, UR5 ;  /* 0x000000083f280299 */ /* 0x000fd80008011605 */
.L_x_7309:
        /* <DEDUP_REMOVED lines=64> */
.L_x_7311:
[----:B------:R-:W-:Y:S02]  /*a560*/  UIMAD UR45, UR44, UR37, URZ ;  /* 0x000000252c2d72a4 */ /* 0x000fe4000f8e023f */
[----:B------:R-:W-:-:S04]  /*a570*/  MOV R3, UR37 ;  /* 0x0000002500037c02 */ /* 0x000fc80008000f00 */
        /* <DEDUP_REMOVED lines=32> */
.L_x_7312:
[----:B------:R-:W-:-:S06]  /*a780*/  UIADD3 UR4, UR42, 0xa400, URZ ;  /* 0x0000a4002a047890 */ /* 0x000fcc000fffe03f */
[----:B------:R-:W-:-:S05]  /*a790*/  IMAD.U32 R17, RZ, RZ, UR4 ;  /* 0x00000004ff117e24 */ /* 0x000fca000f8e00ff */
        /* <DEDUP_REMOVED lines=18> */
.L_x_7313:
        /* <DEDUP_REMOVED lines=11> */
[----:B------:R-:W-:Y:S01]  /*a970*/  IMAD.U32 R6, RZ, RZ, UR6 ;  /* 0x00000006ff067e24 */ /* 0x000fe2000f8e00ff */
[----:B------:R-:W-:Y:S01]  /*a980*/  MOV R11, UR5 ;  /* 0x00000005000b7c02 */ /* 0x000fe20008000f00 */
[----:B------:R-:W-:-:S02]  /*a990*/  IMAD.U32 R7, RZ, RZ, UR7 ;  /* 0x00000007ff077e24 */ /* 0x000fc4000f8e00ff */
[----:B------:R-:W-:Y:S02]  /*a9a0*/  IMAD.U32 R10, RZ, RZ, UR4 ;  /* 0x00000004ff0a7e24 */ /* 0x000fe4000f8e00ff */
[----:B------:R-:W-:Y:S02]  /*a9b0*/  IMAD.MOV.U32 R8, RZ, RZ, 0x70 ;  /* 0x00000070ff087424 */ /* 0x000fe400078e00ff */
[----:B------:R-:W-:Y:S02]  /*a9c0*/  IMAD.MOV.U32 R12, RZ, RZ, 0x1 ;  /* 0x00000001ff0c7424 */ /* 0x000fe400078e00ff */
[----:B------:R-:W-:-:S07]  /*a9d0*/  IMAD.MOV.U32 R13, RZ, RZ, RZ ;  /* 0x000000ffff0d7224 */ /* 0x000fce00078e00ff */
[----:B------:R-:W-:-:S07]  /*a9e0*/  LEPC R20, `(.L_x_7314) ;  /* 0x000000001014794e */ /* 0x000fce0000000000 */
[----:B0----5:R-:W-:Y:S05]  /*a9f0*/  CALL.ABS.NOINC R2 ;  /* 0x0000000002007343 */ /* 0x021fea0003c00000 */
.L_x_7314:
        /* <DEDUP_REMOVED lines=18> */
.L_x_7315:
        /* <DEDUP_REMOVED lines=8> */
[C---:B------:R-:W-:Y:S01]  /*aba0*/  IMAD.SHL.U32 R30, R16.reuse, 0x10, RZ ;  /* 0x00000010101e7824 */ /* 0x040fe200078e00ff */
[----:B------:R-:W-:Y:S01]  /*abb0*/  UMOV UR4, 0xffffffff ;  /* 0xffffffff00047882 */ /* 0x000fe20000000000 */
[----:B------:R-:W-:-:S03]  /*abc0*/  LOP3.LUT R27, R16, 0x7f, RZ, 0xc0, !PT ;  /* 0x0000007f101b7812 */ /* 0x000fc600078ec0ff */
[----:B------:R-:W-:Y:S02]  /*abd0*/  LOP3.LUT R30, R30, 0x70, RZ, 0xc0, !PT ;  /* 0x000000701e1e7812 */ /* 0x000fe400078ec0ff */
[----:B------:R-:W-:Y:S01]  /*abe0*/  SHF.R.U32.HI R24, RZ, 0x3, R27 ;  /* 0x00000003ff187819 */ /* 0x000fe2000001161b */
[----:B-1----:R-:W-:Y:S06]  /*abf0*/  BRA.DIV UR4, `(.L_x_7316) ;  /* 0x0000004604747947 */ /* 0x002fec000b800000 */
.L_x_7366:
[----:B------:R-:W-:Y:S01]  /*ac00*/  UMOV UR4, 0xa0 ;  /* 0x000000a000047882 */ /* 0x000fe20000000000 */
[----:B------:R-:W-:Y:S01]  /*ac10*/  LOP3.LUT R23, R24, R30, RZ, 0xfc, !PT ;  /* 0x0000001e18177212 */ /* 0x000fe200078efcff */
[----:B------:R-:W-:Y:S01]  /*ac20*/  UIMAD UR4, UR46, UR4, -0xa0 ;  /* 0xffffff602e0474a4 */ /* 0x000fe2000f8e0204 */
[----:B------:R-:W-:Y:S01]  /*ac30*/  ISETP.NE.AND P3, PT, R20, 0x1, PT ;  /* 0x000000011400780c */ /* 0x000fe20003f65270 */
[----:B------:R-:W-:Y:S01]  /*ac40*/  IMAD.MOV.U32 R10, RZ, RZ, RZ ;  /* 0x000000ffff0a7224 */ /* 0x000fe200078e00ff */
[----:B------:R-:W-:Y:S02]  /*ac50*/  LOP3.LUT R19, R24, 0x80, R30, 0xfe, !PT ;  /* 0x0000008018137812 */ /* 0x000fe400078efe1e */
[----:B-----5:R-:W-:Y:S01]  /*ac60*/  SHF.R.S32.HI R36, RZ, 0x1f, R32 ;  /* 0x0000001fff247819 */ /* 0x020fe20000011420 */
[----:B------:R-:W-:Y:S01]  /*ac70*/  VIADD R11, R23, UR4 ;  /* 0x00000004170b7c36 */ /* 0x000fe20008000000 */
[----:B------:R-:W-:Y:S01]  /*ac80*/  LOP3.LUT R0, R0, 0xfffffff7, RZ, 0xc0, !PT ;  /* 0xfffffff700007812 */ /* 0x000fe200078ec0ff */
[----:B------:R-:W-:-:S03]  /*ac90*/  VIADD R13, R19, UR4 ;  /* 0x00000004130d7c36 */ /* 0x000fc60008000000 */
[C---:B------:R-:W-:Y:S01]  /*aca0*/  ISETP.GE.AND P1, PT, R11.reuse, UR38, PT ;  /* 0x000000260b007c0c */ /* 0x040fe2000bf26270 */
[--C-:B------:R-:W-:Y:S01]  /*acb0*/  IMAD.IADD R11, R11, 0x1, R18.reuse ;  /* 0x000000010b0b7824 */ /* 0x100fe200078e0212 */
[C---:B------:R-:W-:Y:S01]  /*acc0*/  ISETP.GE.AND P0, PT, R13.reuse, UR38, PT ;  /* 0x000000260d007c0c */ /* 0x040fe2000bf06270 */
[----:B0-----:R-:W0:Y:S01]  /*acd0*/  @P3 LDC R2, c[0x0][0x434] ;  /* 0x00010d00ff023b82 */ /* 0x001e220000000800 */
[----:B------:R-:W-:Y:S01]  /*ace0*/  IMAD.IADD R13, R13, 0x1, R18 ;  /* 0x000000010d0d7824 */ /* 0x000fe200078e0212 */
[----:B------:R-:W-:Y:S01]  /*acf0*/  @P3 LOP3.LUT R0, R0, 0x8, RZ, 0xfc, !PT ;  /* 0x0000000800003812 */ /* 0x000fe200078efcff */
[----:B------:R-:W-:Y:S01]  /*ad00*/  IMAD.MOV.U32 R12, RZ, RZ, R11 ;  /* 0x000000ffff0c7224 */ /* 0x000fe200078e000b */
[----:B------:R-:W-:Y:S01]  /*ad10*/  ISETP.GT.U32.OR P0, PT, R19, 0x9f, P0 ;  /* 0x0000009f1300780c */ /* 0x000fe20000704470 */
[----:B------:R-:W-:-:S03]  /*ad20*/  IMAD.MOV.U32 R15, RZ, RZ, R13 ;  /* 0x000000ffff0f7224 */ /* 0x000fc600078e000d */
[----:B------:R-:W1:Y:S08]  /*ad30*/  @P3 LDC R3, c[0x0][0x438] ;  /* 0x00010e00ff033b82 */ /* 0x000e700000000800 */
[----:B------:R-:W2:Y:S01]  /*ad40*/  @!P1 LDC.64 R4, c[0x0][0x428] ;  /* 0x00010a00ff049b82 */ /* 0x000ea20000000a00 */
[----:B0-----:R-:W-:-:S07]  /*ad50*/  @P3 IMAD.HI.U32 R2, R11, R2, RZ ;  /* 0x000000020b023227 */ /* 0x001fce00078e00ff */
[----:B------:R-:W0:Y:S01]  /*ad60*/  @!P1 LDC.64 R6, c[0x0][0x418] ;  /* 0x00010600ff069b82 */ /* 0x000e220000000a00 */
[----:B-1----:R-:W-:-:S07]  /*ad70*/  @P3 SHF.R.U32.HI R12, RZ, R3, R2 ;  /* 0x00000003ff0c3219 */ /* 0x002fce0000011602 */
[----:B------:R-:W1:Y:S01]  /*ad80*/  @P3 LDC R17, c[0x0][0x438] ;  /* 0x00010e00ff113b82 */ /* 0x000e620000000800 */
[----:B------:R-:W-:Y:S01]  /*ad90*/  @!P1 SHF.R.S32.HI R3, RZ, 0x1f, R12 ;  /* 0x0000001fff039819 */ /* 0x000fe2000001140c */
[----:B--2---:R-:W-:-:S06]  /*ada0*/  @!P1 IMAD R2, R36, R4, RZ ;  /* 0x0000000424029224 */ /* 0x004fcc00078e02ff */
[----:B------:R-:W2:Y:S01]  /*adb0*/  @!P0 LDC.64 R8, c[0x0][0x428] ;  /* 0x00010a00ff088b82 */ /* 0x000ea20000000a00 */
[----:B------:R-:W-:Y:S02]  /*adc0*/  @!P1 IMAD R5, R32, R5, R2 ;  /* 0x0000000520059224 */ /* 0x000fe400078e0202 */
[----:B------:R-:W-:-:S04]  /*add0*/  @!P1 IMAD.MOV.U32 R2, RZ, RZ, R12 ;  /* 0x000000ffff029224 */ /* 0x000fc800078e000c */
[----:B------:R-:W-:Y:S02]  /*ade0*/  @!P1 IMAD.WIDE.U32 R2, R32, R4, R2 ;  /* 0x0000000420029225 */ /* 0x000fe400078e0002 */
[----:B------:R-:W3:Y:S03]  /*adf0*/  @P3 LDC R4, c[0x0][0x434] ;  /* 0x00010d00ff043b82 */ /* 0x000ee60000000800 */
[----:B------:R-:W-:Y:S02]  /*ae00*/  @!P1 IADD3 R3, R3, R5, RZ ;  /* 0x0000000503039210 */ /* 0x000fe40007ffe0ff */
[----:B0-----:R-:W-:-:S04]  /*ae10*/  @!P1 LEA R6, P2, R2, R6, 0x2 ;  /* 0x0000000602069211 */ /* 0x001fc800078410ff */
[----:B------:R-:W-:Y:S01]  /*ae20*/  @!P1 LEA.HI.X R7, R2, R7, R3, 0x2, P2 ;  /* 0x0000000702079211 */ /* 0x000fe200010f1403 */
[C---:B------:R-:W-:Y:S02]  /*ae30*/  IMAD.SHL.U32 R14, R16.reuse, 0x4, RZ ;  /* 0x00000004100e7824 */ /* 0x040fe400078e00ff */
[----:B------:R-:W-:Y:S01]  /*ae40*/  IMAD.SHL.U32 R28, R16, 0x80, RZ ;  /* 0x00000080101c7824 */ /* 0x000fe200078e00ff */
[----:B------:R-:W-:Y:S01]  /*ae50*/  ULOP3.LUT UR4, UR36, 0x2, URZ, 0xfc, !UPT ;  /* 0x0000000224047892 */ /* 0x000fe2000f8efc3f */
[----:B------:R-:W-:Y:S01]  /*ae60*/  LOP3.LUT R0, R0, 0xfffffffd, RZ, 0xc0, !PT ;  /* 0xfffffffd00007812 */ /* 0x000fe200078ec0ff */
[----:B------:R-:W5:Y:S01]  /*ae70*/  @!P1 LDG.E R10, desc[UR48][R6.64] ;  /* 0x00000030060a9981 */ /* 0x000f62000c1e1900 */
[----:B---3--:R-:W-:Y:S02]  /*ae80*/  @P3 IMAD.HI.U32 R2, R13, R4, RZ ;  /* 0x000000040d023227 */ /* 0x008fe400078e00ff */
[----:B------:R-:W0:Y:S03]  /*ae90*/  @!P0 LDC.64 R4, c[0x0][0x418] ;  /* 0x00010600ff048b82 */ /* 0x000e260000000a00 */
[----:B-1----:R-:W-:Y:S01]  /*aea0*/  @P3 SHF.R.U32.HI R15, RZ, R17, R2 ;  /* 0x00000011ff0f3219 */ /* 0x002fe20000011602 */
[----:B--2---:R-:W-:-:S03]  /*aeb0*/  @!P0 IMAD R2, R36, R8, RZ ;  /* 0x0000000824028224 */ /* 0x004fc600078e02ff */
[--C-:B------:R-:W-:Y:S01]  /*aec0*/  @!P0 SHF.R.S32.HI R3, RZ, 0x1f, R15.reuse ;  /* 0x0000001fff038819 */ /* 0x100fe2000001140f */
[----:B------:R-:W-:Y:S02]  /*aed0*/  @!P0 IMAD R9, R32, R9, R2 ;  /* 0x0000000920098224 */ /* 0x000fe400078e0202 */
[----:B------:R-:W-:-:S04]  /*aee0*/  @!P0 IMAD.MOV.U32 R2, RZ, RZ, R15 ;  /* 0x000000ffff028224 */ /* 0x000fc800078e000f */
[----:B------:R-:W-:-:S04]  /*aef0*/  @!P0 IMAD.WIDE.U32 R2, R32, R8, R2 ;  /* 0x0000000820028225 */ /* 0x000fc800078e0002 */
[----:B------:R-:W-:Y:S01]  /*af00*/  @!P0 IMAD.IADD R3, R9, 0x1, R3 ;  /* 0x0000000109038824 */ /* 0x000fe200078e0203 */
[----:B0-----:R-:W-:-:S04]  /*af10*/  @!P0 LEA R4, P2, R2, R4, 0x2 ;  /* 0x0000000402048211 */ /* 0x001fc800078410ff */
[----:B------:R-:W-:Y:S01]  /*af20*/  @!P0 LEA.HI.X R5, R2, R5, R3, 0x2, P2 ;  /* 0x0000000502058211 */ /* 0x000fe200010f1403 */
[----:B------:R-:W-:-:S05]  /*af30*/  IMAD.SHL.U32 R2, R16, 0x20, RZ ;  /* 0x0000002010027824 */ /* 0x000fca00078e00ff */
[----:B------:R-:W-:-:S04]  /*af40*/  LOP3.LUT R3, R2, 0x80, RZ, 0xc0, !PT ;  /* 0x0000008002037812 */ /* 0x000fc800078ec0ff */
[----:B------:R-:W-:-:S04]  /*af50*/  LOP3.LUT R3, R3, 0x10, R16, 0xf8, !PT ;  /* 0x0000001003037812 */ /* 0x000fc800078ef810 */
[----:B------:R-:W-:Y:S02]  /*af60*/  LOP3.LUT R9, R3, 0x10, R14, 0x78, !PT ;  /* 0x0000001003097812 */ /* 0x000fe400078e780e */
[----:B------:R-:W-:Y:S02]  /*af70*/  SHF.R.U32.HI R3, RZ, 0x5, R27 ;  /* 0x00000005ff037819 */ /* 0x000fe4000001161b */
[C---:B------:R-:W-:Y:S01]  /*af80*/  LOP3.LUT R14, R2.reuse, 0x60, RZ, 0xc0, !PT ;  /* 0x00000060020e7812 */ /* 0x040fe200078ec0ff */
[----:B------:R-:W-:Y:S01]  /*af90*/  IMAD.MOV.U32 R8, RZ, RZ, RZ ;  /* 0x000000ffff087224 */ /* 0x000fe200078e00ff */
[----:B------:R-:W-:-:S03]  /*afa0*/  LOP3.LUT R2, R2, 0x100, RZ, 0xc0, !PT ;  /* 0x0000010002027812 */ /* 0x000fc600078ec0ff */
[----:B------:R-:W-:Y:S02]  /*afb0*/  IMAD R14, R3, 0x200, R14 ;  /* 0x00000200030e7824 */ /* 0x000fe400078e020e */
[----:B------:R0:W5:Y:S01]  /*afc0*/  @!P0 LDG.E R8, desc[UR48][R4.64] ;  /* 0x0000003004088981 */ /* 0x000162000c1e1900 */
[----:B------:R-:W-:Y:S02]  /*afd0*/  ISETP.GT.U32.AND P0, PT, R19, 0x9f, PT ;  /* 0x0000009f1300780c */ /* 0x000fe40003f04070 */
[----:B0-----:R-:W-:Y:S01]  /*afe0*/  IADD3 R4, R9, R14, R2 ;  /* 0x0000000e09047210 */ /* 0x001fe20007ffe002 */
[----:B------:R-:W-:-:S04]  /*aff0*/  IMAD.MOV R2, RZ, RZ, -R15 ;  /* 0x000000ffff027224 */ /* 0x000fc800078e0a0f */
[----:B------:R-:W-:Y:S01]  /*b000*/  IMAD R9, R20, R2, R13 ;  /* 0x0000000214097224 */ /* 0x000fe200078e020d */
[----:B------:R-:W-:-:S05]  /*b010*/  LOP3.LUT R2, R28, 0x380, RZ, 0xc0, !PT ;  /* 0x000003801c027812 */ /* 0x000fca00078ec0ff */
[----:B------:R-:W-:Y:S02]  /*b020*/  IMAD R3, R3, 0x10, R2 ;  /* 0x0000001003037824 */ /* 0x000fe400078e0202 */
[----:B------:R-:W-:Y:S01]  /*b030*/  IMAD.U32 R2, RZ, RZ, UR4 ;  /* 0x00000004ff027e24 */ /* 0x000fe2000f8e00ff */
[----:B------:R-:W-:Y:S02]  /*b040*/  @P0 LOP3.LUT R0, R0, 0x2, RZ, 0xfc, !PT ;  /* 0x0000000200000812 */ /* 0x000fe400078efcff */
[----:B------:R-:W-:Y:S02]  /*b050*/  LOP3.LUT P0, RZ, R16, 0x4, RZ, 0xc0, !PT ;  /* 0x0000000410ff7812 */ /* 0x000fe4000780c0ff */
[----:B------:R-:W-:Y:S01]  /*b060*/  ISETP.NE.AND P1, PT, R2, 0x3, PT ;  /* 0x000000030200780c */ /* 0x000fe20003f25270 */
[----:B------:R-:W-:Y:S01]  /*b070*/  IMAD.MOV.U32 R2, RZ, RZ, 0x40 ;  /* 0x00000040ff027424 */ /* 0x000fe200078e00ff */
[----:B------:R0:W-:Y:S04]  /*b080*/  STL [R1], R4 ;  /* 0x0000000401007387 */ /* 0x0001e80000100800 */
[----:B------:R-:W-:-:S05]  /*b090*/  SEL R2, R2, 0xffffffc0, !P0 ;  /* 0xffffffc002027807 */ /* 0x000fca0004000000 */
[----:B------:R0:W-:Y:S01]  /*b0a0*/  STL [R1+0x8], R2 ;  /* 0x0000080201007387 */ /* 0x0001e20000100800 */
[----:B------:R-:W-:Y:S01]  /*b0b0*/  IADD3 R6, -R12, RZ, RZ ;  /* 0x000000ff0c067210 */ /* 0x000fe20007ffe1ff */
[----:B------:R-:W-:Y:S01]  /*b0c0*/  IMAD.U32 R34, RZ, RZ, UR40 ;  /* 0x00000028ff227e24 */ /* 0x000fe2000f8e00ff */
[----:B------:R-:W-:Y:S02]  /*b0d0*/  LOP3.LUT R3, R3, R30, RZ, 0x3c, !PT ;  /* 0x0000001e03037212 */ /* 0x000fe400078e3cff */
[----:B------:R-:W-:Y:S01]  /*b0e0*/  LOP3.LUT R0, R0, 0xfffffffb, RZ, 0xc0, !PT ;  /* 0xfffffffb00007812 */ /* 0x000fe200078ec0ff */
[----:B------:R-:W-:Y:S02]  /*b0f0*/  IMAD R6, R20, R6, R11 ;  /* 0x0000000614067224 */ /* 0x000fe400078e020b */
[----:B------:R-:W-:Y:S01]  /*b100*/  IMAD.U32 R11, RZ, RZ, UR46 ;  /* 0x0000002eff0b7e24 */ /* 0x000fe2000f8e00ff */
[----:B------:R-:W-:Y:S02]  /*b110*/  LOP3.LUT R28, R3, 0xc00, R28, 0xf8, !PT ;  /* 0x00000c00031c7812 */ /* 0x000fe400078ef81c */
[----:B------:R-:W-:Y:S01]  /*b120*/  SHF.R.U32.HI R16, RZ, 0x3, R16 ;  /* 0x00000003ff107819 */ /* 0x000fe20000011610 */
[----:B------:R-:W-:Y:S01]  /*b130*/  VIADD R11, R11, 0xffffffff ;  /* 0xffffffff0b0b7836 */ /* 0x000fe20000000000 */
[----:B------:R-:W-:-:S02]  /*b140*/  @P1 LOP3.LUT R0, R0, 0x4, RZ, 0xfc, !PT ;  /* 0x0000000400001812 */ /* 0x000fc400078efcff */
[----:B------:R-:W-:Y:S01]  /*b150*/  SHF.R.S32.HI R34, RZ, 0x1f, R34 ;  /* 0x0000001fff227819 */ /* 0x000fe20000011422 */
[----:B0-----:R-:W-:Y:S06]  /*b160*/  @!P1 BRA `(.L_x_7317) ;  /* 0x0000000000049947 */ /* 0x001fec0003800000 */
[----:B------:R-:W-:Y:S01]  /*b170*/  BPT.TRAP 0x1 ;  /* 0x000000040000795c */ /* 0x000fe20000300000 */
.L_x_7317:
[----:B------:R-:W-:-:S05]  /*b180*/  IMAD.MOV.U32 R33, RZ, RZ, 0x1 ;  /* 0x00000001ff217424 */ /* 0x000fca00078e00ff */
[----:B------:R-:W-:-:S04]  /*b190*/  SHF.L.U32 R33, R33, 0x1f, RZ ;  /* 0x0000001f21217819 */ /* 0x000fc800000006ff */
[----:B------:R-:W0:Y:S02]  /*b1a0*/  SYNCS.PHASECHK.TRANS64.TRYWAIT P0, [UR42+0x22880], R33 ;  /* 0x02288021ff0075a7 */ /* 0x000e24000800016a */
[----:B0-----:R-:W-:Y:S05]  /*b1b0*/  @!P0 BRA `(.L_x_7318) ;  /* 0x0000004000248947 */ /* 0x001fea0003800000 */
.L_x_7367:
[----:B------:R-:W-:Y:S01]  /*b1c0*/  SHF.R.S32.HI R20, RZ, 0x1f, R6 ;  /* 0x0000001fff147819 */ /* 0x000fe20000011406 */
[----:B------:R-:W-:Y:S01]  /*b1d0*/  ULDC.64 UR4, c[0x0][0x328] ;  /* 0x0000ca0000047ab9 */ /* 0x000fe20000000a00 */
[----:B------:R-:W-:Y:S01]  /*b1e0*/  SHF.R.S32.HI R22, RZ, 0x1f, R9 ;  /* 0x0000001fff167819 */ /* 0x000fe20000011409 */
[C---:B------:R-:W-:Y:S01]  /*b1f0*/  IMAD.SHL.U32 R35, R16.reuse, 0x10, RZ ;  /* 0x0000001010237824 */ /* 0x040fe200078e00ff */
[----:B------:R-:W-:Y:S01]  /*b200*/  SHF.L.U32 R7, R16, 0x7, RZ ;  /* 0x0000000710077819 */ /* 0x000fe200000006ff */
[----:B------:R-:W-:Y:S01]  /*b210*/  IMAD R13, R20, UR4, RZ ;  /* 0x00000004140d7c24 */ /* 0x000fe2000f8e02ff */
[----:B-----5:R-:W-:Y:S01]  /*b220*/  SHF.R.S32.HI R19, RZ, 0x1f, R10 ;  /* 0x0000001fff137819 */ /* 0x020fe2000001140a */
[----:B------:R-:W-:Y:S01]  /*b230*/  IMAD R12, R22, UR4, RZ ;  /* 0x00000004160c7c24 */ /* 0x000fe2000f8e02ff */
[----:B------:R-:W-:Y:S01]  /*b240*/  LOP3.LUT R7, R30, 0x380, R7, 0xf8, !PT ;  /* 0x000003801e077812 */ /* 0x000fe200078ef807 */
[C---:B------:R-:W-:Y:S01]  /*b250*/  IMAD R13, R6.reuse, UR5, R13 ;  /* 0x00000005060d7c24 */ /* 0x040fe2000f8e020d */
[----:B------:R-:W-:Y:S01]  /*b260*/  SHF.R.S32.HI R21, RZ, 0x1f, R8 ;  /* 0x0000001fff157819 */ /* 0x000fe20000011408 */
[----:B------:R-:W-:Y:S01]  /*b270*/  IMAD R12, R9, UR5, R12 ;  /* 0x00000005090c7c24 */ /* 0x000fe2000f8e020c */
[----:B------:R-:W-:Y:S01]  /*b280*/  LOP3.LUT R35, R7, 0x70, R35, 0x78, !PT ;  /* 0x0000007007237812 */ /* 0x000fe200078e7823 */
[----:B------:R-:W-:Y:S01]  /*b290*/  IMAD.WIDE.U32 R4, R6, UR4, RZ ;  /* 0x0000000406047c25 */ /* 0x000fe2000f8e00ff */
[----:B------:R-:W-:Y:S01]  /*b2a0*/  R2UR UR6, R34 ;  /* 0x00000000220672ca */ /* 0x000fe200000e0000 */
[----:B------:R-:W1:Y:S01]  /*b2b0*/  LDC R14, c[0x0][0x2f4] ;  /* 0x0000bd00ff0e7b82 */ /* 0x000e620000000800 */
[----:B------:R-:W-:Y:S01]  /*b2c0*/  LOP3.LUT R0, R0, 0xffffff7f, RZ, 0xc0, !PT ;  /* 0xffffff7f00007812 */ /* 0x000fe200078ec0ff */
[----:B------:R-:W-:Y:S01]  /*b2d0*/  IMAD.WIDE.U32 R2, R9, UR4, RZ ;  /* 0x0000000409027c25 */ /* 0x000fe2000f8e00ff */
[----:B------:R-:W-:-:S03]  /*b2e0*/  ULDC.64 UR4, c[0x0][0x338] ;  /* 0x0000ce0000047ab9 */ /* 0x000fc60000000a00 */
[----:B------:R-:W-:Y:S02]  /*b2f0*/  IMAD R7, R19, UR4, RZ ;  /* 0x0000000413077c24 */ /* 0x000fe4000f8e02ff */
[----:B------:R-:W-:Y:S02]  /*b300*/  IMAD.IADD R3, R3, 0x1, R12 ;  /* 0x0000000103037824 */ /* 0x000fe400078e020c */
[----:B------:R-:W-:Y:S02]  /*b310*/  IMAD R12, R10, UR5, R7 ;  /* 0x000000050a0c7c24 */ /* 0x000fe4000f8e0207 */
[----:B------:R-:W-:Y:S02]  /*b320*/  IMAD R7, R21, UR4, RZ ;  /* 0x0000000415077c24 */ /* 0x000fe4000f8e02ff */
[----:B------:R-:W-:Y:S02]  /*b330*/  IMAD.IADD R5, R5, 0x1, R13 ;  /* 0x0000000105057824 */ /* 0x000fe400078e020d */
[----:B------:R-:W-:-:S02]  /*b340*/  IMAD R7, R8, UR5, R7 ;  /* 0x0000000508077c24 */ /* 0x000fc4000f8e0207 */
[----:B------:R-:W-:-:S04]  /*b350*/  IMAD.WIDE.U32 R2, R8, UR4, R2 ;  /* 0x0000000408027c25 */ /* 0x000fc8000f8e0002 */
[----:B------:R-:W-:Y:S01]  /*b360*/  IMAD.WIDE.U32 R4, R10, UR4, R4 ;  /* 0x000000040a047c25 */ /* 0x000fe2000f8e0004 */
[----:B------:R-:W-:Y:S01]  /*b370*/  ULDC.64 UR4, c[0x0][0x330] ;  /* 0x0000cc0000047ab9 */ /* 0x000fe20000000a00 */
[----:B-1----:R-:W-:Y:S02]  /*b380*/  ISETP.GE.AND P2, PT, R30, R14, PT ;  /* 0x0000000e1e00720c */ /* 0x002fe40003f46270 */
[----:B------:R-:W-:Y:S02]  /*b390*/  IMAD.IADD R3, R3, 0x1, R7 ;  /* 0x0000000103037824 */ /* 0x000fe400078e0207 */
[----:B------:R-:W-:Y:S02]  /*b3a0*/  IMAD.IADD R5, R5, 0x1, R12 ;  /* 0x0000000105057824 */ /* 0x000fe400078e020c */
[----:B------:R-:W-:Y:S01]  /*b3b0*/  IMAD.U32 R7, RZ, RZ, UR4 ;  /* 0x00000004ff077e24 */ /* 0x000fe2000f8e00ff */
[----:B------:R-:W-:-:S03]  /*b3c0*/  UIMAD UR4, UR6, UR4, URZ ;  /* 0x00000004060472a4 */ /* 0x000fc6000f8e023f */
[C---:B------:R-:W-:Y:S01]  /*b3d0*/  IMAD.WIDE.U32 R4, R7.reuse, UR40, R4 ;  /* 0x0000002807047c25 */ /* 0x040fe2000f8e0004 */
[----:B------:R-:W-:Y:S01]  /*b3e0*/  ULDC.64 UR6, c[0x0][0x318] ;  /* 0x0000c60000067ab9 */ /* 0x000fe20000000a00 */
[----:B------:R-:W-:Y:S02]  /*b3f0*/  UIMAD UR4, UR40, UR5, UR4 ;  /* 0x00000005280472a4 */ /* 0x000fe4000f8e0204 */
[----:B------:R-:W-:Y:S01]  /*b400*/  IMAD.WIDE.U32 R2, R7, UR40, R2 ;  /* 0x0000002807027c25 */ /* 0x000fe2000f8e0002 */
[----:B------:R-:W-:-:S03]  /*b410*/  IADD3 R16, P0, R4, UR6, RZ ;  /* 0x0000000604107c10 */ /* 0x000fc6000ff1e0ff */
[----:B------:R-:W-:-:S05]  /*b420*/  IMAD.U32 R7, RZ, RZ, UR7 ;  /* 0x00000007ff077e24 */ /* 0x000fca000f8e00ff */
[----:B------:R-:W-:Y:S02]  /*b430*/  IADD3.X R17, R7, UR4, R5, P0, !PT ;  /* 0x0000000407117c10 */ /* 0x000fe400087fe405 */
[----:B------:R-:W-:Y:S01]  /*b440*/  IADD3 R4, P0, R2, UR6, RZ ;  /* 0x0000000602047c10 */ /* 0x000fe2000ff1e0ff */
[----:B------:R-:W-:-:S03]  /*b450*/  IMAD.MOV.U32 R2, RZ, RZ, -0xa0 ;  /* 0xffffff60ff027424 */ /* 0x000fc600078e00ff */
[----:B------:R-:W-:Y:S01]  /*b460*/  IADD3.X R7, R7, UR4, R3, P0, !PT ;  /* 0x0000000407077c10 */ /* 0x000fe200087fe403 */
[----:B------:R-:W-:Y:S01]  /*b470*/  IMAD R5, R11, R2, UR38 ;  /* 0x000000260b057e24 */ /* 0x000fe2000f8e0202 */
[----:B------:R-:W-:Y:S01]  /*b480*/  UMOV UR4, 0xffffffff ;  /* 0xffffffff00047882 */ /* 0x000fe20000000000 */
[----:B------:R-:W-:Y:S02]  /*b490*/  SHF.L.U32 R2, R27, 0x4, RZ ;  /* 0x000000041b027819 */ /* 0x000fe400000006ff */
[----:B------:R-:W-:Y:S02]  /*b4a0*/  IMAD.IADD R5, R5, 0x1, -R24 ;  /* 0x0000000105057824 */ /* 0x000fe400078e0a18 */
[----:B------:R-:W-:-:S03]  /*b4b0*/  LOP3.LUT R35, R35, 0x400, R2, 0xf8, !PT ;  /* 0x0000040023237812 */ /* 0x000fc600078ef802 */
[----:B------:R-:W-:-:S13]  /*b4c0*/  ISETP.GE.AND P0, PT, R5, 0x1, PT ;  /* 0x000000010500780c */ /* 0x000fda0003f06270 */
[----:B------:R-:W-:Y:S01]  /*b4d0*/  @P0 LOP3.LUT R0, R0, 0x80, RZ, 0xfc, !PT ;  /* 0x0000008000000812 */ /* 0x000fe200078efcff */
[----:B------:R-:W-:Y:S06]  /*b4e0*/  BRA.DIV UR4, `(.L_x_7319) ;  /* 0x0000003e046c7947 */ /* 0x000fec000b800000 */
[----:B------:R-:W1:Y:S01]  /*b4f0*/  SHFL.IDX PT, R2, R16, RZ, 0x181f ;  /* 0x00181fff10027589 */ /* 0x000e6200000e0000 */
[----:B------:R-:W-:Y:S01]  /*b500*/  ISETP.LT.OR P0, PT, R5, 0x1, P2 ;  /* 0x000000010500780c */ /* 0x000fe20001701670 */
[----:B------:R-:W-:Y:S01]  /*b510*/  VIADD R29, R35, UR42 ;  /* 0x0000002a231d7c36 */ /* 0x000fe20008000000 */
[----:B------:R-:W-:Y:S01]  /*b520*/  LOP3.LUT R0, R0, 0xffffffdf, RZ, 0xc0, !PT ;  /* 0xffffffdf00007812 */ /* 0x000fe200078ec0ff */
[----:B------:R-:W2:Y:S01]  /*b530*/  SHFL.IDX PT, R3, R17, RZ, 0x181f ;  /* 0x00181fff11037589 */ /* 0x000ea200000e0000 */
[C---:B------:R-:W-:Y:S02]  /*b540*/  ISETP.GE.AND P6, PT, R5.reuse, 0x61, PT ;  /* 0x000000610500780c */ /* 0x040fe40003fc6270 */
[C---:B------:R-:W-:Y:S01]  /*b550*/  ISETP.GE.AND P5, PT, R5.reuse, 0x31, PT ;  /* 0x000000310500780c */ /* 0x040fe20003fa6270 */
[----:B------:R-:W-:Y:S01]  /*b560*/  SHFL.IDX PT, R14, R4, RZ, 0x181f ;  /* 0x00181fff040e7589 */ /* 0x000fe200000e0000 */
[C---:B------:R-:W-:Y:S02]  /*b570*/  ISETP.GE.AND P4, PT, R5.reuse, 0x41, PT ;  /* 0x000000410500780c */ /* 0x040fe40003f86270 */
[----:B------:R-:W-:-:S02]  /*b580*/  ISETP.GE.AND P3, PT, R5, 0x51, PT ;  /* 0x000000510500780c */ /* 0x000fc40003f66270 */
[----:B-1----:R-:W-:-:S05]  /*b590*/  IADD3 R2, P1, R30, R2, RZ ;  /* 0x000000021e027210 */ /* 0x002fca0007f3e0ff */
[----:B--2---:R-:W-:-:S05]  /*b5a0*/  IMAD.X R3, RZ, RZ, R3, P1 ;  /* 0x000000ffff037224 */ /* 0x004fca00008e0603 */
[----:B------:R1:W-:Y:S01]  /*b5b0*/  LDGSTS.E.BYPASS.LTC128B.128 [R29+0xa400], desc[UR48][R2.64], !P0 ;  /* 0x0a400000021d7fae */ /* 0x0003e2000c101d70 */
[----:B------:R-:W-:-:S03]  /*b5c0*/  ISETP.LT.OR P0, PT, R5, 0x11, P2 ;  /* 0x000000110500780c */ /* 0x000fc60001701670 */
[----:B-1----:R-:W1:Y:S04]  /*b5d0*/  SHFL.IDX PT, R2, R16, 0x1, 0x181f ;  /* 0x00381f0010027f89 */ /* 0x002e6800000e0000 */
[----:B------:R-:W2:Y:S01]  /*b5e0*/  SHFL.IDX PT, R3, R17, 0x1, 0x181f ;  /* 0x00381f0011037f89 */ /* 0x000ea200000e0000 */
        /* <DEDUP_REMOVED lines=29> */
[----:B------:R-:W2:Y:S04]  /*b7c0*/  SHFL.IDX PT, R3, R17, 0x6, 0x181f ;  /* 0x00d81f0011037f89 */ /* 0x000ea800000e0000 */
[----:B------:R-:W-:Y:S01]  /*b7d0*/  SHFL.IDX PT, R17, R17, 0x7, 0x181f ;  /* 0x00f81f0011117f89 */ /* 0x000fe200000e0000 */
[----:B-1----:R-:W-:-:S05]  /*b7e0*/  IADD3 R2, P1, R30, R2, RZ ;  /* 0x000000021e027210 */ /* 0x002fca0007f3e0ff */
[----:B--2---:R-:W-:-:S05]  /*b7f0*/  IMAD.X R3, RZ, RZ, R3, P1 ;  /* 0x000000ffff037224 */ /* 0x004fca00008e0603 */
[----:B------:R1:W-:Y:S01]  /*b800*/  LDGSTS.E.BYPASS.LTC128B.128 [R29+0xd400], desc[UR48][R2.64], !P0 ;  /* 0x0d400000021d7fae */ /* 0x0003e2000c101d70 */
[----:B------:R-:W-:-:S03]  /*b810*/  ISETP.LT.OR P0, PT, R5, 0x71, P2 ;  /* 0x000000710500780c */ /* 0x000fc60001701670 */
[----:B-1----:R-:W1:Y:S02]  /*b820*/  SHFL.IDX PT, R2, R16, 0x7, 0x181f ;  /* 0x00f81f0010027f89 */ /* 0x002e6400000e0000 */
[----:B-1----:R-:W-:-:S05]  /*b830*/  IADD3 R2, P1, R30, R2, RZ ;  /* 0x000000021e027210 */ /* 0x002fca0007f3e0ff */
[----:B------:R-:W-:-:S05]  /*b840*/  IMAD.X R3, RZ, RZ, R17, P1 ;  /* 0x000000ffff037224 */ /* 0x000fca00008e0611 */
[----:B------:R1:W-:Y:S01]  /*b850*/  LDGSTS.E.BYPASS.LTC128B.128 [R29+0xdc00], desc[UR48][R2.64], !P0 ;  /* 0x0dc00000021d7fae */ /* 0x0003e2000c101d70 */
[----:B------:R-:W-:-:S03]  /*b860*/  ISETP.LT.OR P0, PT, R5, 0x81, P2 ;  /* 0x000000810500780c */ /* 0x000fc60001701670 */
[----:B-1----:R-:W1:Y:S01]  /*b870*/  SHFL.IDX PT, R3, R7, RZ, 0x181f ;  /* 0x00181fff07037589 */ /* 0x002e6200000e0000 */
[----:B------:R-:W-:-:S03]  /*b880*/  IADD3 R2, P1, R30, R14, RZ ;  /* 0x0000000e1e027210 */ /* 0x000fc60007f3e0ff */
[----:B------:R-:W2:Y:S04]  /*b890*/  SHFL.IDX PT, R7, R7, 0x1, 0x181f ;  /* 0x00381f0007077f89 */ /* 0x000ea800000e0000 */
[----:B------:R3:W4:Y:S01]  /*b8a0*/  SHFL.IDX PT, R14, R4, 0x1, 0x181f ;  /* 0x00381f00040e7f89 */ /* 0x00072200000e0000 */
[----:B-1----:R-:W-:Y:S02]  /*b8b0*/  IADD3.X R3, RZ, R3, RZ, P1, !PT ;  /* 0x00000003ff037210 */ /* 0x002fe40000ffe4ff */
[----:B------:R-:W-:-:S03]  /*b8c0*/  ISETP.GE.AND P1, PT, R5, 0x11, PT ;  /* 0x000000110500780c */ /* 0x000fc60003f26270 */
[----:B------:R3:W-:Y:S01]  /*b8d0*/  LDGSTS.E.BYPASS.LTC128B.128 [R29+0xe400], desc[UR48][R2.64], !P0 ;  /* 0x0e400000021d7fae */ /* 0x0007e2000c101d70 */
[----:B------:R-:W-:-:S09]  /*b8e0*/  ISETP.GE.AND P0, PT, R5, 0x21, PT ;  /* 0x000000210500780c */ /* 0x000fd20003f06270 */
[----:B------:R-:W-:Y:S02]  /*b8f0*/  @P1 LOP3.LUT R0, R0, 0x20, RZ, 0xfc, !PT ;  /* 0x0000002000001812 */ /* 0x000fe400078efcff */
[----:B------:R-:W-:Y:S02]  /*b900*/  ISETP.GE.AND P1, PT, R5, 0x81, PT ;  /* 0x000000810500780c */ /* 0x000fe40003f26270 */
[----:B------:R-:W-:-:S04]  /*b910*/  LOP3.LUT R0, R0, 0xffffffef, RZ, 0xc0, !PT ;  /* 0xffffffef00007812 */ /* 0x000fc800078ec0ff */
[----:B------:R-:W-:Y:S02]  /*b920*/  @P0 LOP3.LUT R0, R0, 0x10, RZ, 0xfc, !PT ;  /* 0x0000001000000812 */ /* 0x000fe400078efcff */
[----:B------:R-:W-:Y:S02]  /*b930*/  ISETP.GE.AND P0, PT, R5, 0x71, PT ;  /* 0x000000710500780c */ /* 0x000fe40003f06270 */
[----:B------:R-:W-:-:S04]  /*b940*/  LOP3.LUT R0, R0, 0xffffffbf, RZ, 0xc0, !PT ;  /* 0xffffffbf00007812 */ /* 0x000fc800078ec0ff */
[----:B------:R-:W-:Y:S02]  /*b950*/  @P6 LOP3.LUT R0, R0, 0x40, RZ, 0xfc, !PT ;  /* 0x0000004000006812 */ /* 0x000fe400078efcff */
[----:B------:R-:W-:Y:S02]  /*b960*/  ISETP.GE.AND P6, PT, R5, 0x91, PT ;  /* 0x000000910500780c */ /* 0x000fe40003fc6270 */
[----:B------:R-:W-:-:S11]  /*b970*/  LOP3.LUT R0, R0, 0xfffffeff, RZ, 0xc0, !PT ;  /* 0xfffffeff00007812 */ /* 0x000fd600078ec0ff */
[----:B--234-:R-:W-:-:S07]  /*b980*/  @P6 LOP3.LUT R0, R0, 0x100, RZ, 0xfc, !PT ;  /* 0x0000010000006812 */ /* 0x01cfce00078efcff */
.L_x_7389:
[----:B------:R-:W-:Y:S02]  /*b990*/  ISETP.LT.OR P2, PT, R5, 0x91, P2 ;  /* 0x000000910500780c */ /* 0x000fe40001741670 */
[----:B------:R-:W-:-:S05]  /*b9a0*/  IADD3 R2, P6, R30, R14, RZ ;  /* 0x0000000e1e027210 */ /* 0x000fca0007fde0ff */
[----:B------:R-:W-:-:S06]  /*b9b0*/  IMAD.X R3, RZ, RZ, R7, P6 ;  /* 0x000000ffff037224 */ /* 0x000fcc00030e0607 */
[----:B------:R-:W-:Y:S01]  /*b9c0*/  @!PT LDS RZ, [RZ] ;  /* 0x00000000fffff984 */ /* 0x000fe20000000800 */
[----:B------:R-:W-:Y:S01]  /*b9d0*/  @!PT LDS RZ, [RZ] ;  /* 0x00000000fffff984 */ /* 0x000fe20000000800 */
[----:B------:R-:W-:Y:S01]  /*b9e0*/  @!PT LDS RZ, [RZ] ;  /* 0x00000000fffff984 */ /* 0x000fe20000000800 */
        /* <DEDUP_REMOVED lines=10> */
.L_x_7320:
[----:B------:R-:W-:Y:S01]  /*ba90*/  SYNCS.ARRIVE.TRANS64.A1T0 RZ, [UR42+0x22870], RZ ;  /* 0x022870ffffff79a7 */ /* 0x000fe2000810002a */
[----:B------:R-:W-:Y:S05]  /*baa0*/  @!P6 BRA `(.L_x_7321) ;  /* 0x000000000004e947 */ /* 0x000fea0003800000 */
[----:B------:R-:W-:Y:S01]  /*bab0*/  BPT.TRAP 0x1 ;  /* 0x000000040000795c */ /* 0x000fe20000300000 */
.L_x_7321:
[----:B------:R-:W1:Y:S02]  /*bac0*/  SYNCS.PHASECHK.TRANS64.TRYWAIT P2, [UR42+0x22840], R33 ;  /* 0x02284021ff0075a7 */ /* 0x000e64000804016a */
[----:B-1----:R-:W-:Y:S05]  /*bad0*/  @!P2 BRA `(.L_x_7322) ;  /* 0x000000440004a947 */ /* 0x002fea0003800000 */
.L_x_7390:
[----:B------:R-:W-:Y:S01]  /*bae0*/  ULDC.64 UR8, c[0x0][0x300] ;  /* 0x0000c00000087ab9 */ /* 0x000fe20000000a00 */
[----:B------:R-:W-:Y:S01]  /*baf0*/  ULDC.64 UR10, c[0x0][0x310] ;  /* 0x0000c400000a7ab9 */ /* 0x000fe20000000a00 */
[----:B------:R-:W-:Y:S01]  /*bb00*/  IMAD R3, R20, UR8, RZ ;  /* 0x0000000814037c24 */ /* 0x000fe2000f8e02ff */
[----:B------:R-:W-:Y:S01]  /*bb10*/  R2UR UR6, R34 ;  /* 0x00000000220672ca */ /* 0x000fe200000e0000 */
[----:B------:R-:W-:Y:S01]  /*bb20*/  IMAD R19, R19, UR10, RZ ;  /* 0x0000000a13137c24 */ /* 0x000fe2000f8e02ff */
[----:B------:R-:W-:Y:S01]  /*bb30*/  ULDC.64 UR4, c[0x0][0x308] ;  /* 0x0000c20000047ab9 */ /* 0x000fe20000000a00 */
[C---:B------:R-:W-:Y:S01]  /*bb40*/  IMAD R5, R6.reuse, UR9, R3 ;  /* 0x0000000906057c24 */ /* 0x040fe2000f8e0203 */
[----:B------:R-:W2:Y:S01]  /*bb50*/  LDC R16, c[0x0][0x2f4] ;  /* 0x0000bd00ff107b82 */ /* 0x000ea20000000800 */
[----:B------:R-:W-:Y:S01]  /*bb60*/  IMAD.WIDE.U32 R2, R6, UR8, RZ ;  /* 0x0000000806027c25 */ /* 0x000fe2000f8e00ff */
[----:B------:R-:W-:-:S03]  /*bb70*/  LOP3.LUT R0, R0, 0xfffffffe, RZ, 0xc0, !PT ;  /* 0xfffffffe00007812 */ /* 0x000fc600078ec0ff */
[----:B------:R-:W-:Y:S02]  /*bb80*/  IMAD.IADD R3, R3, 0x1, R5 ;  /* 0x0000000103037824 */ /* 0x000fe400078e0205 */
[C---:B------:R-:W-:Y:S02]  /*bb90*/  IMAD R19, R10.reuse, UR11, R19 ;  /* 0x0000000b0a137c24 */ /* 0x040fe4000f8e0213 */
[----:B------:R-:W-:-:S04]  /*bba0*/  IMAD.WIDE.U32 R2, R10, UR10, R2 ;  /* 0x0000000a0a027c25 */ /* 0x000fc8000f8e0002 */
[----:B------:R-:W-:Y:S02]  /*bbb0*/  IMAD.IADD R3, R3, 0x1, R19 ;  /* 0x0000000103037824 */ /* 0x000fe400078e0213 */
[----:B------:R-:W-:Y:S01]  /*bbc0*/  IMAD.U32 R5, RZ, RZ, UR4 ;  /* 0x00000004ff057e24 */ /* 0x000fe2000f8e00ff */
[----:B------:R-:W-:Y:S01]  /*bbd0*/  UIMAD UR4, UR6, UR4, URZ ;  /* 0x00000004060472a4 */ /* 0x000fe2000f8e023f */
[----:B------:R-:W-:Y:S02]  /*bbe0*/  IMAD R22, R22, UR8, RZ ;  /* 0x0000000816167c24 */ /* 0x000fe4000f8e02ff */
[----:B------:R-:W-:Y:S01]  /*bbf0*/  IMAD.WIDE.U32 R2, R5, UR40, R2 ;  /* 0x0000002805027c25 */ /* 0x000fe2000f8e0002 */
[----:B------:R-:W-:Y:S01]  /*bc00*/  ULDC.64 UR6, c[0x0][0x2e8] ;  /* 0x0000ba0000067ab9 */ /* 0x000fe20000000a00 */
[----:B------:R-:W-:Y:S02]  /*bc10*/  UIMAD UR4, UR40, UR5, UR4 ;  /* 0x00000005280472a4 */ /* 0x000fe4000f8e0204 */
[----:B------:R-:W-:Y:S01]  /*bc20*/  IMAD.U32 R4, RZ, RZ, UR7 ;  /* 0x00000007ff047e24 */ /* 0x000fe2000f8e00ff */
[----:B------:R-:W-:Y:S01]  /*bc30*/  IADD3 R7, P2, R2, UR6, RZ ;  /* 0x0000000602077c10 */ /* 0x000fe2000ff5e0ff */
[----:B------:R-:W-:-:S02]  /*bc40*/  IMAD R11, R9, UR9, R22 ;  /* 0x00000009090b7c24 */ /* 0x000fc4000f8e0216 */
        /* <DEDUP_REMOVED lines=10> */
[----:B------:R-:W-:Y:S01]  /*bcf0*/  UMOV UR4, 0xffffffff ;  /* 0xffffffff00047882 */ /* 0x000fe20000000000 */
[----:B--2---:R-:W-:-:S13]  /*bd00*/  ISETP.GE.AND P2, PT, R30, R16, PT ;  /* 0x000000101e00720c */ /* 0x004fda0003f46270 */
[----:B------:R-:W-:Y:S01]  /*bd10*/  @P2 LOP3.LUT R0, R0, 0x1, RZ, 0xfc, !PT ;  /* 0x0000000100002812 */ /* 0x000fe200078efcff */
[----:B------:R-:W-:Y:S06]  /*bd20*/  BRA.DIV UR4, `(.L_x_7323) ;  /* 0x0000004204847947 */ /* 0x000fec000b800000 */
[----:B------:R-:W2:Y:S01]  /*bd30*/  SHFL.IDX PT, R14, R7, RZ, 0x181f ;  /* 0x00181fff070e7589 */ /* 0x000ea200000e0000 */
[----:B------:R-:W-:Y:S02]  /*bd40*/  P2R R10, PR, RZ, 0x8 ;  /* 0x00000008ff0a7803 */ /* 0x000fe40000000000 */
[----:B------:R-:W-:Y:S01]  /*bd50*/  LOP3.LUT P3, RZ, R0, 0x80, RZ, 0xc0, !PT ;  /* 0x0000008000ff7812 */ /* 0x000fe2000786c0ff */
[----:B------:R-:W3:Y:S01]  /*bd60*/  SHFL.IDX PT, R2, R6, RZ, 0x181f ;  /* 0x00181fff06027589 */ /* 0x000ee200000e0000 */
[----:B------:R-:W-:Y:S02]  /*bd70*/  ISETP.GE.AND P6, PT, R30, R16, PT ;  /* 0x000000101e00720c */ /* 0x000fe40003fc6270 */
[----:B------:R-:W-:Y:S02]  /*bd80*/  P2R R9, PR, RZ, 0x1 ;  /* 0x00000001ff097803 */ /* 0x000fe40000000000 */
[----:B------:R-:W-:Y:S02]  /*bd90*/  LOP3.LUT P0, RZ, R0, 0x20, RZ, 0xc0, !PT ;  /* 0x0000002000ff7812 */ /* 0x000fe4000780c0ff */
[----:B------:R-:W-:-:S02]  /*bda0*/  P2R R8, PR, RZ, 0x2 ;  /* 0x00000002ff087803 */ /* 0x000fc40000000000 */
[----:B------:R-:W-:-:S03]  /*bdb0*/  LOP3.LUT P1, RZ, R0, 0x10, RZ, 0xc0, !PT ;  /* 0x0000001000ff7812 */ /* 0x000fc6000782c0ff */
[----:B--2---:R-:W-:-:S05]  /*bdc0*/  @P3 IADD3 R14, P2, R30, R14, RZ ;  /* 0x0000000e1e0e3210 */ /* 0x004fca0007f5e0ff */
[----:B---3--:R-:W-:Y:S01]  /*bdd0*/  @P3 IMAD.X R3, RZ, RZ, R2, P2 ;  /* 0x000000ffff033224 */ /* 0x008fe200010e0602 */
[----:B------:R-:W-:Y:S02]  /*bde0*/  @P3 MOV R2, R14 ;  /* 0x0000000e00023202 */ /* 0x000fe40000000f00 */
[----:B------:R-:W2:Y:S04]  /*bdf0*/  SHFL.IDX PT, R14, R7, 0x1, 0x181f ;  /* 0x00381f00070e7f89 */ /* 0x000ea800000e0000 */
[----:B------:R2:W-:Y:S01]  /*be00*/  @P3 LDGSTS.E.BYPASS.LTC128B.128 [R29+0x18400], desc[UR48][R2.64], !P6 ;  /* 0x18400000021d3fae */ /* 0x0005e2000f101d70 */
[----:B------:R-:W-:-:S03]  /*be10*/  ISETP.NE.AND P3, PT, R10, RZ, PT ;  /* 0x000000ff0a00720c */ /* 0x000fc60003f65270 */
[----:B------:R-:W3:Y:S01]  /*be20*/  SHFL.IDX PT, R10, R6, 0x1, 0x181f ;  /* 0x00381f00060a7f89 */ /* 0x000ee200000e0000 */
[----:B--2---:R-:W-:-:S03]  /*be30*/  @P0 IADD3 R2, P2, R30, R14, RZ ;  /* 0x0000000e1e020210 */ /* 0x004fc60007f5e0ff */
[----:B------:R-:W2:Y:S02]  /*be40*/  SHFL.IDX PT, R14, R7, 0x2, 0x181f ;  /* 0x00581f00070e7f89 */ /* 0x000ea400000e0000 */
[----:B---3--:R-:W-:-:S05]  /*be50*/  @P0 IMAD.X R3, RZ, RZ, R10, P2 ;  /* 0x000000ffff030224 */ /* 0x008fca00010e060a */
[----:B------:R3:W-:Y:S01]  /*be60*/  @P0 LDGSTS.E.BYPASS.LTC128B.128 [R29+0x18c00], desc[UR48][R2.64], !P6 ;  /* 0x18c00000021d0fae */ /* 0x0007e2000f101d70 */
[----:B------:R-:W-:-:S03]  /*be70*/  ISETP.NE.AND P0, PT, R9, RZ, PT ;  /* 0x000000ff0900720c */ /* 0x000fc60003f05270 */
[----:B------:R-:W4:Y:S01]  /*be80*/  SHFL.IDX PT, R9, R6, 0x2, 0x181f ;  /* 0x00581f0006097f89 */ /* 0x000f2200000e0000 */
[----:B--2---:R-:W-:-:S05]  /*be90*/  @P1 IADD3 R14, P2, R30, R14, RZ ;  /* 0x0000000e1e0e1210 */ /* 0x004fca0007f5e0ff */
[----:B---3--:R-:W-:Y:S02]  /*bea0*/  @P1 IMAD.MOV.U32 R2, RZ, RZ, R14 ;  /* 0x000000ffff021224 */ /* 0x008fe400078e000e */
[----:B------:R-:W2:Y:S01]  /*beb0*/  SHFL.IDX PT, R14, R7, 0x3, 0x181f ;  /* 0x00781f00070e7f89 */ /* 0x000ea200000e0000 */
[----:B----4-:R-:W-:-:S04]  /*bec0*/  @P1 IMAD.X R9, RZ, RZ, R9, P2 ;  /* 0x000000ffff091224 */ /* 0x010fc800010e0609 */
[----:B------:R-:W-:-:S05]  /*bed0*/  @P1 IMAD.MOV.U32 R3, RZ, RZ, R9 ;  /* 0x000000ffff031224 */ /* 0x000fca00078e0009 */
        /* <DEDUP_REMOVED lines=9> */
[----:B------:R4:W-:Y:S01]  /*bf70*/  @P5 LDGSTS.E.BYPASS.LTC128B.128 [R29+0x19c00], desc[UR48][R2.64], !P6 ;  /* 0x19c00000021d5fae */ /* 0x0009e2000f101d70 */
[----:B--2---:R-:W-:Y:S02]  /*bf80*/  @P4 IADD3 R14, P2, R30, R14, RZ ;  /* 0x0000000e1e0e4210 */ /* 0x004fe40007f5e0ff */
[----:B------:R-:W-:-:S03]  /*bf90*/  LOP3.LUT P5, RZ, R0, 0x40, RZ, 0xc0, !PT ;  /* 0x0000004000ff7812 */ /* 0x000fc600078ac0ff */
[----:B----4-:R-:W-:Y:S02]  /*bfa0*/  @P4 IMAD.MOV.U32 R2, RZ, RZ, R14 ;  /* 0x000000ffff024224 */ /* 0x010fe400078e000e */
[----:B------:R-:W2:Y:S01]  /*bfb0*/  SHFL.IDX PT, R14, R7, 0x5, 0x181f ;  /* 0x00b81f00070e7f89 */ /* 0x000ea200000e0000 */
[----:B---3--:R-:W-:-:S03]  /*bfc0*/  @P4 IMAD.X R9, RZ, RZ, R8, P2 ;  /* 0x000000ffff094224 */ /* 0x008fc600010e0608 */
[----:B------:R-:W3:Y:S02]  /*bfd0*/  SHFL.IDX PT, R8, R6, 0x5, 0x181f ;  /* 0x00b81f0006087f89 */ /* 0x000ee400000e0000 */
[----:B------:R-:W-:-:S05]  /*bfe0*/  @P4 MOV R3, R9 ;  /* 0x0000000900034202 */ /* 0x000fca0000000f00 */
[----:B------:R4:W-:Y:S01]  /*bff0*/  @P4 LDGSTS.E.BYPASS.LTC128B.128 [R29+0x1a400], desc[UR48][R2.64], !P6 ;  /* 0x1a400000021d4fae */ /* 0x0009e2000f101d70 */
[----:B--2---:R-:W-:-:S05]  /*c000*/  @P3 IADD3 R14, P2, R30, R14, RZ ;  /* 0x0000000e1e0e3210 */ /* 0x004fca0007f5e0ff */
[----:B----4-:R-:W-:Y:S02]  /*c010*/  @P3 IMAD.MOV.U32 R2, RZ, RZ, R14 ;  /* 0x000000ffff023224 */ /* 0x010fe400078e000e */
[----:B------:R-:W2:Y:S01]  /*c020*/  SHFL.IDX PT, R14, R7, 0x6, 0x181f ;  /* 0x00d81f00070e7f89 */ /* 0x000ea200000e0000 */
[----:B---3--:R-:W-:-:S03]  /*c030*/  @P3 IMAD.X R9, RZ, RZ, R8, P2 ;  /* 0x000000ffff093224 */ /* 0x008fc600010e0608 */
[----:B------:R-:W3:Y:S01]  /*c040*/  SHFL.IDX PT, R8, R6, 0x6, 0x181f ;  /* 0x00d81f0006087f89 */ /* 0x000ee200000e0000 */
[----:B------:R-:W-:-:S05]  /*c050*/  @P3 IMAD.MOV.U32 R3, RZ, RZ, R9 ;  /* 0x000000ffff033224 */ /* 0x000fca00078e0009 */
[----:B------:R4:W-:Y:S01]  /*c060*/  @P3 LDGSTS.E.BYPASS.LTC128B.128 [R29+0x1ac00], desc[UR48][R2.64], !P6 ;  /* 0x1ac00000021d3fae */ /* 0x0009e2000f101d70 */
[----:B--2---:R-:W-:-:S05]  /*c070*/  @P5 IADD3 R14, P2, R30, R14, RZ ;  /* 0x0000000e1e0e5210 */ /* 0x004fca0007f5e0ff */
[----:B----4-:R-:W-:Y:S02]  /*c080*/  @P5 IMAD.MOV.U32 R2, RZ, RZ, R14 ;  /* 0x000000ffff025224 */ /* 0x010fe400078e000e */
[----:B------:R-:W2:Y:S01]  /*c090*/  SHFL.IDX PT, R14, R7, 0x7, 0x181f ;  /* 0x00f81f00070e7f89 */ /* 0x000ea200000e0000 */
[----:B---3--:R-:W-:-:S03]  /*c0a0*/  @P5 IMAD.X R9, RZ, RZ, R8, P2 ;  /* 0x000000ffff095224 */ /* 0x008fc600010e0608 */
[----:B------:R-:W3:Y:S01]  /*c0b0*/  SHFL.IDX PT, R8, R6, 0x7, 0x181f ;  /* 0x00f81f0006087f89 */ /* 0x000ee200000e0000 */
[----:B------:R-:W-:-:S03]  /*c0c0*/  @P5 IMAD.MOV.U32 R3, RZ, RZ, R9 ;  /* 0x000000ffff035224 */ /* 0x000fc600078e0009 */
[----:B------:R-:W-:Y:S04]  /*c0d0*/  SHFL.IDX PT, R6, R4, 0x1, 0x181f ;  /* 0x00381f0004067f89 */ /* 0x000fe800000e0000 */
[----:B------:R4:W-:Y:S01]  /*c0e0*/  @P5 LDGSTS.E.BYPASS.LTC128B.128 [R29+0x1b400], desc[UR48][R2.64], !P6 ;  /* 0x1b400000021d5fae */ /* 0x0009e2000f101d70 */
[----:B--2---:R-:W-:-:S03]  /*c0f0*/  @P0 IADD3 R9, P2, R30, R14, RZ ;  /* 0x0000000e1e090210 */ /* 0x004fc60007f5e0ff */
[----:B------:R-:W2:Y:S02]  /*c100*/  SHFL.IDX PT, R14, R5, RZ, 0x181f ;  /* 0x00181fff050e7589 */ /* 0x000ea400000e0000 */
[----:B---3--:R-:W-:Y:S02]  /*c110*/  @P0 IMAD.X R10, RZ, RZ, R8, P2 ;  /* 0x000000ffff0a0224 */ /* 0x008fe400010e0608 */
[----:B------:R-:W3:Y:S01]  /*c120*/  SHFL.IDX PT, R8, R4, RZ, 0x181f ;  /* 0x00181fff04087589 */ /* 0x000ee200000e0000 */
[----:B----4-:R-:W-:Y:S02]  /*c130*/  @P0 IMAD.MOV.U32 R2, RZ, RZ, R9 ;  /* 0x000000ffff020224 */ /* 0x010fe400078e0009 */
[----:B------:R-:W-:-:S05]  /*c140*/  @P0 IMAD.MOV.U32 R3, RZ, RZ, R10 ;  /* 0x000000ffff030224 */ /* 0x000fca00078e000a */
[----:B------:R4:W-:Y:S01]  /*c150*/  @P0 LDGSTS.E.BYPASS.LTC128B.128 [R29+0x1bc00], desc[UR48][R2.64], !P6 ;  /* 0x1bc00000021d0fae */ /* 0x0009e2000f101d70 */
[----:B--2---:R-:W-:-:S04]  /*c160*/  @P1 IADD3 R14, P0, R30, R14, RZ ;  /* 0x0000000e1e0e1210 */ /* 0x004fc80007f1e0ff */
[----:B---3--:R-:W-:Y:S01]  /*c170*/  @P1 IADD3.X R9, RZ, R8, RZ, P0, !PT ;  /* 0x00000008ff091210 */ /* 0x008fe200007fe4ff */
[----:B----4-:R-:W-:Y:S02]  /*c180*/  @P1 IMAD.MOV.U32 R2, RZ, RZ, R14 ;  /* 0x000000ffff021224 */ /* 0x010fe400078e000e */
[----:B------:R2:W3:Y:S02]  /*c190*/  SHFL.IDX PT, R14, R5, 0x1, 0x181f ;  /* 0x00381f00050e7f89 */ /* 0x0004e400000e0000 */
[----:B------:R-:W-:-:S05]  /*c1a0*/  @P1 IMAD.MOV.U32 R3, RZ, RZ, R9 ;  /* 0x000000ffff031224 */ /* 0x000fca00078e0009 */
[----:B------:R2:W-:Y:S02]  /*c1b0*/  @P1 LDGSTS.E.BYPASS.LTC128B.128 [R29+0x1c400], desc[UR48][R2.64], !P6 ;  /* 0x1c400000021d1fae */ /* 0x0005e4000f101d70 */
.L_x_7412:
[----:B------:R-:W-:Y:S02]  /*c1c0*/  LOP3.LUT P2, RZ, R0, 0x100, RZ, 0xc0, !PT ;  /* 0x0000010000ff7812 */ /* 0x000fe4000784c0ff */
[----:B------:R-:W-:-:S11]  /*c1d0*/  ISETP.GE.AND P1, PT, R30, R16, PT ;  /* 0x000000101e00720c */ /* 0x000fd60003f26270 */
[----:B--23--:R-:W-:-:S05]  /*c1e0*/  @P2 IADD3 R2, P0, R30, R14, RZ ;  /* 0x0000000e1e022210 */ /* 0x00cfca0007f1e0ff */
[----:B------:R-:W-:-:S05]  /*c1f0*/  @P2 IMAD.X R3, RZ, RZ, R6, P0 ;  /* 0x000000ffff032224 */ /* 0x000fca00000e0606 */
[----:B------:R-:W-:Y:S01]  /*c200*/  @!PT LDS RZ, [RZ] ;  /* 0x00000000fffff984 */ /* 0x000fe20000000800 */
[----:B------:R-:W-:Y:S01]  /*c210*/  @!PT LDS RZ, [RZ] ;  /* 0x00000000fffff984 */ /* 0x000fe20000000800 */
[----:B------:R-:W-:Y:S01]  /*c220*/  @!PT LDS RZ, [RZ] ;  /* 0x00000000fffff984 */ /* 0x000fe20000000800 */
        /* <DEDUP_REMOVED lines=10> */
.L_x_7324:
        /* <DEDUP_REMOVED lines=29> */
[----:B012---:R-:W-:Y:S05]  /*c4a0*/  CALL.ABS.NOINC R2 ;  /* 0x0000000002007343 */ /* 0x007fea0003c00000 */
.L_x_7325:
[----:B------:R-:W2:Y:S01]  /*c4b0*/  LDC R6, c[0x0][0x448] ;  /* 0x00011200ff067b82 */ /* 0x000ea20000000800 */
[----:B------:R-:W-:Y:S01]  /*c4c0*/  IMAD R23, R26, 0x80, R23 ;  /* 0x000000801a177824 */ /* 0x000fe200078e0217 */
[----:B------:R-:W-:Y:S01]  /*c4d0*/  ULDC.64 UR4, c[0x0][0x2e0] ;  /* 0x0000b80000047ab9 */ /* 0x000fe20000000a00 */
[----:B------:R-:W-:Y:S01]  /*c4e0*/  IMAD.U32 R4, RZ, RZ, UR38 ;  /* 0x00000026ff047e24 */ /* 0x000fe2000f8e00ff */
[----:B------:R-:W-:Y:S01]  /*c4f0*/  ULDC UR6, c[0x0][0x2b8] ;  /* 0x0000ae0000067ab9 */ /* 0x000fe20000000800 */
[----:B------:R-:W-:Y:S02]  /*c500*/  IMAD.U32 R5, RZ, RZ, UR39 ;  /* 0x00000027ff057e24 */ /* 0x000fe4000f8e00ff */
[----:B------:R-:W-:Y:S02]  /*c510*/  IMAD.MOV.U32 R5, RZ, RZ, R23 ;  /* 0x000000ffff057224 */ /* 0x000fe400078e0017 */
[----:B------:R-:W-:Y:S02]  /*c520*/  IMAD R16, R16, UR4, RZ ;  /* 0x0000000410107c24 */ /* 0x000fe4000f8e02ff */
[----:B------:R-:W-:-:S02]  /*c530*/  IMAD.U32 R3, RZ, RZ, UR43 ;  /* 0x0000002bff037e24 */ /* 0x000fc4000f8e00ff */
[----:B------:R-:W-:Y:S02]  /*c540*/  IMAD.MOV.U32 R2, RZ, RZ, R4 ;  /* 0x000000ffff027224 */ /* 0x000fe400078e0004 */
[C---:B------:R-:W-:Y:S02]  /*c550*/  IMAD R7, R31.reuse, UR5, R16 ;  /* 0x000000051f077c24 */ /* 0x040fe4000f8e0210 */
[----:B------:R-:W-:Y:S01]  /*c560*/  IMAD.WIDE.U32 R2, R31, UR4, R2 ;  /* 0x000000041f027c25 */ /* 0x000fe2000f8e0002 */
[----:B------:R-:W-:-:S04]  /*c570*/  ULDC.64 UR4, c[0x0][0x2d0] ;  /* 0x0000b40000047ab9 */ /* 0x000fc80000000a00 */
[----:B------:R-:W-:Y:S02]  /*c580*/  IADD3 R3, R3, R7, RZ ;  /* 0x0000000703037210 */ /* 0x000fe40007ffe0ff */
[----:B--2---:R-:W-:-:S13]  /*c590*/  ISETP.NE.AND P0, PT, R6, 0x1, PT ;  /* 0x000000010600780c */ /* 0x004fda0003f05270 */
[----:B------:R-:W2:Y:S08]  /*c5a0*/  @P0 LDC R0, c[0x0][0x44c] ;  /* 0x00011300ff000b82 */ /* 0x000eb00000000800 */
[----:B------:R-:W3:Y:S01]  /*c5b0*/  @P0 LDC R9, c[0x0][0x450] ;  /* 0x00011400ff090b82 */ /* 0x000ee20000000800 */
[----:B--2---:R-:W-:-:S05]  /*c5c0*/  @P0 IMAD.HI.U32 R0, R23, R0, RZ ;  /* 0x0000000017000227 */ /* 0x004fca00078e00ff */
[----:B---3--:R-:W-:Y:S02]  /*c5d0*/  @P0 SHF.R.U32.HI R5, RZ, R9, R0 ;  /* 0x00000009ff050219 */ /* 0x008fe40000011600 */
[----:B------:R-:W-:Y:S02]  /*c5e0*/  ISETP.GE.AND P0, PT, R30, UR6, PT ;  /* 0x000000061e007c0c */ /* 0x000fe4000bf06270 */
        /* <DEDUP_REMOVED lines=14> */
[----:B------:R-:W-:-:S03]  /*c6d0*/  UMOV UR4, 0xffffffff ;  /* 0xffffffff00047882 */ /* 0x000fc60000000000 */
[----:B------:R-:W-:Y:S01]  /*c6e0*/  IADD3.X R4, R3, UR5, R23, P1, !PT ;  /* 0x0000000503047c10 */ /* 0x000fe20008ffe417 */
[----:B------:R-:W-:Y:S08]  /*c6f0*/  BRA.DIV UR4, `(.L_x_7326) ;  /* 0x0000004604087947 */ /* 0x000ff0000b800000 */
[----:B------:R-:W2:Y:S01]  /*c700*/  SHFL.IDX PT, R14, R0, RZ, 0x181f ;  /* 0x00181fff000e7589 */ /* 0x000ea200000e0000 */
[----:B------:R-:W-:Y:S02]  /*c710*/  ULDC UR4, c[0x0][0x288] ;  /* 0x0000a20000047ab9 */ /* 0x000fe40000000800 */
[----:B------:R-:W-:Y:S01]  /*c720*/  IMAD R5, R6, UR4, RZ ;  /* 0x0000000406057c24 */ /* 0x000fe2000f8e02ff */
[----:B------:R-:W3:Y:S01]  /*c730*/  SHFL.IDX PT, R2, R4, RZ, 0x181f ;  /* 0x00181fff04027589 */ /* 0x000ee200000e0000 */
[----:B------:R-:W-:-:S03]  /*c740*/  IMAD R6, R26, 0x80, R24 ;  /* 0x000000801a067824 */ /* 0x000fc600078e0218 */
[----:B------:R-:W4:Y:S01]  /*c750*/  SHFL.IDX PT, R3, R0, 0x1, 0x181f ;  /* 0x00381f0000037f89 */ /* 0x000f2200000e0000 */
[C---:B------:R-:W-:Y:S01]  /*c760*/  VIADD R8, R6.reuse, 0x10 ;  /* 0x0000001006087836 */ /* 0x040fe20000000000 */
[C---:B------:R-:W-:Y:S01]  /*c770*/  ISETP.GE.AND P1, PT, R6.reuse, R5, PT ;  /* 0x000000050600720c */ /* 0x040fe20003f26270 */
[----:B------:R-:W-:Y:S01]  /*c780*/  VIADD R12, R6, 0x20 ;  /* 0x00000020060c7836 */ /* 0x000fe20000000000 */
[----:B------:R-:W5:Y:S11]  /*c790*/  SHFL.IDX PT, R7, R4, 0x1, 0x181f ;  /* 0x00381f0004077f89 */ /* 0x000f7600000e0000 */
[----:B--2---:R-:W-:-:S05]  /*c7a0*/  @!P1 IADD3 R14, P2, R30, R14, RZ ;  /* 0x0000000e1e0e9210 */ /* 0x004fca0007f5e0ff */
[----:B---3--:R-:W-:Y:S01]  /*c7b0*/  @!P1 IMAD.X R17, RZ, RZ, R2, P2 ;  /* 0x000000ffff119224 */ /* 0x008fe200010e0602 */
[----:B------:R-:W-:Y:S01]  /*c7c0*/  ISETP.GE.AND P2, PT, R8, R5, PT ;  /* 0x000000050800720c */ /* 0x000fe20003f46270 */
[----:B------:R-:W-:Y:S01]  /*c7d0*/  @!P1 IMAD.MOV.U32 R2, RZ, RZ, R14 ;  /* 0x000000ffff029224 */ /* 0x000fe200078e000e */
[----:B------:R-:W-:Y:S04]  /*c7e0*/  SHFL.IDX PT, R8, R4, 0x2, 0x181f ;  /* 0x00581f0004087f89 */ /* 0x000fe800000e0000 */
[----:B------:R-:W2:Y:S07]  /*c7f0*/  SHFL.IDX PT, R14, R0, 0x2, 0x181f ;  /* 0x00581f00000e7f89 */ /* 0x000eae00000e0000 */
[----:B----4-:R-:W-:Y:S01]  /*c800*/  @!P2 IADD3 R9, P3, R30, R3, RZ ;  /* 0x000000031e09a210 */ /* 0x010fe20007f7e0ff */
[----:B------:R-:W-:-:S04]  /*c810*/  @!P1 IMAD.MOV.U32 R3, RZ, RZ, R17 ;  /* 0x000000ffff039224 */ /* 0x000fc800078e0011 */
[----:B-----5:R-:W-:Y:S01]  /*c820*/  @!P2 IMAD.X R10, RZ, RZ, R7, P3 ;  /* 0x000000ffff0aa224 */ /* 0x020fe200018e0607 */
[----:B------:R3:W-:Y:S01]  /*c830*/  @!P1 LDGSTS.E.BYPASS.LTC128B.128 [R29+0x14400], desc[UR48][R2.64], !P0 ;  /* 0x14400000021d9fae */ /* 0x0007e2000c101d70 */
[----:B------:R-:W-:-:S03]  /*c840*/  ISETP.GE.AND P1, PT, R12, R5, PT ;  /* 0x000000050c00720c */ /* 0x000fc60003f26270 */
[----:B------:R-:W-:Y:S01]  /*c850*/  SHFL.IDX PT, R7, R4, 0x3, 0x181f ;  /* 0x00781f0004077f89 */ /* 0x000fe200000e0000 */
[----:B---3--:R-:W-:Y:S01]  /*c860*/  @!P2 MOV R2, R9 ;  /* 0x000000090002a202 */ /* 0x008fe20000000f00 */
[----:B------:R-:W-:Y:S02]  /*c870*/  @!P2 IMAD.MOV.U32 R3, RZ, RZ, R10 ;  /* 0x000000ffff03a224 */ /* 0x000fe400078e000a */
[----:B------:R-:W3:Y:S01]  /*c880*/  SHFL.IDX PT, R9, R0, 0x3, 0x181f ;  /* 0x00781f0000097f89 */ /* 0x000ee200000e0000 */
[----:B------:R-:W-:-:S03]  /*c890*/  VIADD R10, R6, 0x30 ;  /* 0x00000030060a7836 */ /* 0x000fc60000000000 */
[----:B------:R4:W-:Y:S02]  /*c8a0*/  @!P2 LDGSTS.E.BYPASS.LTC128B.128 [R29+0x14c00], desc[UR48][R2.64], !P0 ;  /* 0x14c00000021dafae */ /* 0x0009e4000c101d70 */
[----:B--2---:R-:W-:-:S05]  /*c8b0*/  @!P1 IADD3 R14, P2, R30, R14, RZ ;  /* 0x0000000e1e0e9210 */ /* 0x004fca0007f5e0ff */
[----:B----4-:R-:W-:Y:S01]  /*c8c0*/  @!P1 IMAD.X R3, RZ, RZ, R8, P2 ;  /* 0x000000ffff039224 */ /* 0x010fe200010e0608 */
[----:B------:R-:W-:Y:S01]  /*c8d0*/  ISETP.GE.AND P2, PT, R10, R5, PT ;  /* 0x000000050a00720c */ /* 0x000fe20003f46270 */
[----:B------:R-:W-:Y:S01]  /*c8e0*/  @!P1 IMAD.MOV.U32 R2, RZ, RZ, R14 ;  /* 0x000000ffff029224 */ /* 0x000fe200078e000e */
[----:B------:R-:W-:Y:S01]  /*c8f0*/  SHFL.IDX PT, R8, R4, 0x4, 0x181f ;  /* 0x00981f0004087f89 */ /* 0x000fe200000e0000 */
[----:B------:R-:W-:-:S03]  /*c900*/  VIADD R10, R6, 0x40 ;  /* 0x00000040060a7836 */ /* 0x000fc60000000000 */
[----:B------:R-:W2:Y:S04]  /*c910*/  SHFL.IDX PT, R14, R0, 0x4, 0x181f ;  /* 0x00981f00000e7f89 */ /* 0x000ea800000e0000 */
[----:B------:R3:W-:Y:S03]  /*c920*/  @!P1 LDGSTS.E.BYPASS.LTC128B.128 [R29+0x15400], desc[UR48][R2.64], !P0 ;  /* 0x15400000021d9fae */ /* 0x0007e6000c101d70 */
[----:B---3--:R-:W-:Y:S02]  /*c930*/  @!P2 IADD3 R2, P1, R30, R9, RZ ;  /* 0x000000091e02a210 */ /* 0x008fe40007f3e0ff */
[----:B------:R-:W3:Y:S03]  /*c940*/  SHFL.IDX PT, R9, R0, 0x5, 0x181f ;  /* 0x00b81f0000097f89 */ /* 0x000ee600000e0000 */
[----:B------:R-:W-:Y:S01]  /*c950*/  @!P2 IMAD.X R3, RZ, RZ, R7, P1 ;  /* 0x000000ffff03a224 */ /* 0x000fe200008e0607 */
[----:B------:R-:W-:Y:S01]  /*c960*/  ISETP.GE.AND P1, PT, R10, R5, PT ;  /* 0x000000050a00720c */ /* 0x000fe20003f26270 */
[----:B------:R-:W4:Y:S01]  /*c970*/  SHFL.IDX PT, R7, R4, 0x5, 0x181f ;  /* 0x00b81f0004077f89 */ /* 0x000f2200000e0000 */
[----:B------:R-:W-:-:S03]  /*c980*/  VIADD R10, R6, 0x50 ;  /* 0x00000050060a7836 */ /* 0x000fc60000000000 */
[----:B------:R2:W-:Y:S08]  /*c990*/  @!P2 LDGSTS.E.BYPASS.LTC128B.128 [R29+0x15c00], desc[UR48][R2.64], !P0 ;  /* 0x15c00000021dafae */ /* 0x0005f0000c101d70 */
[----:B--2---:R-:W-:Y:S02]  /*c9a0*/  @!P1 IADD3 R2, P2, R30, R14, RZ ;  /* 0x0000000e1e029210 */ /* 0x004fe40007f5e0ff */
[----:B------:R-:W2:Y:S03]  /*c9b0*/  SHFL.IDX PT, R14, R0, 0x6, 0x181f ;  /* 0x00d81f00000e7f89 */ /* 0x000ea600000e0000 */
[----:B------:R-:W-:Y:S01]  /*c9c0*/  @!P1 IMAD.X R3, RZ, RZ, R8, P2 ;  /* 0x000000ffff039224 */ /* 0x000fe200010e0608 */
[----:B------:R-:W-:Y:S01]  /*c9d0*/  ISETP.GE.AND P2, PT, R10, R5, PT ;  /* 0x000000050a00720c */ /* 0x000fe20003f46270 */
[----:B------:R-:W5:Y:S01]  /*c9e0*/  SHFL.IDX PT, R8, R4, 0x6, 0x181f ;  /* 0x00d81f0004087f89 */ /* 0x000f6200000e0000 */
[----:B------:R-:W-:-:S03]  /*c9f0*/  VIADD R10, R6, 0x60 ;  /* 0x00000060060a7836 */ /* 0x000fc60000000000 */
[----:B------:R3:W-:Y:S04]  /*ca00*/  @!P1 LDGSTS.E.BYPASS.LTC128B.128 [R29+0x16400], desc[UR48][R2.64], !P0 ;  /* 0x16400000021d9fae */ /* 0x0007e8000c101d70 */
[----:B------:R-:W0:Y:S04]  /*ca10*/  SHFL.IDX PT, R4, R4, 0x7, 0x181f ;  /* 0x00f81f0004047f89 */ /* 0x000e2800000e0000 */
[----:B---3--:R-:W-:-:S04]  /*ca20*/  @!P2 IADD3 R2, P1, R30, R9, RZ ;  /* 0x000000091e02a210 */ /* 0x008fc80007f3e0ff */
[----:B----4-:R-:W-:Y:S02]  /*ca30*/  @!P2 IADD3.X R3, RZ, R7, RZ, P1, !PT ;  /* 0x00000007ff03a210 */ /* 0x010fe40000ffe4ff */
[----:B------:R-:W-:-:S03]  /*ca40*/  ISETP.GE.AND P1, PT, R10, R5, PT ;  /* 0x000000050a00720c */ /* 0x000fc60003f26270 */
[----:B------:R3:W-:Y:S10]  /*ca50*/  @!P2 LDGSTS.E.BYPASS.LTC128B.128 [R29+0x16c00], desc[UR48][R2.64], !P0 ;  /* 0x16c00000021dafae */ /* 0x0007f4000c101d70 */
[----:B--2---:R-:W-:-:S05]  /*ca60*/  @!P1 IADD3 R14, P2, R30, R14, RZ ;  /* 0x0000000e1e0e9210 */ /* 0x004fca0007f5e0ff */
[----:B-----5:R-:W-:Y:S02]  /*ca70*/  @!P1 IMAD.X R7, RZ, RZ, R8, P2 ;  /* 0x000000ffff079224 */ /* 0x020fe400010e0608 */
[----:B---3--:R-:W-:Y:S02]  /*ca80*/  @!P1 IMAD.MOV.U32 R2, RZ, RZ, R14 ;  /* 0x000000ffff029224 */ /* 0x008fe400078e000e */
[----:B------:R-:W-:Y:S01]  /*ca90*/  @!P1 IMAD.MOV.U32 R3, RZ, RZ, R7 ;  /* 0x000000ffff039224 */ /* 0x000fe200078e0007 */
[----:B------:R2:W3:Y:S04]  /*caa0*/  SHFL.IDX PT, R14, R0, 0x7, 0x181f ;  /* 0x00f81f00000e7f89 */ /* 0x0004e800000e0000 */
[----:B0-----:R2:W-:Y:S02]  /*cab0*/  @!P1 LDGSTS.E.BYPASS.LTC128B.128 [R29+0x17400], desc[UR48][R2.64], !P0 ;  /* 0x17400000021d9fae */ /* 0x0015e4000c101d70 */
.L_x_7429:
[----:B------:R-:W-:Y:S02]  /*cac0*/  VIADD R6, R6, 0x70 ;  /* 0x0000007006067836 */ /* 0x000fe40000000000 */
[----:B--2---:R-:W-:-:S03]  /*cad0*/  IMAD.MOV.U32 R0, RZ, RZ, 0x1 ;  /* 0x00000001ff007424 */ /* 0x004fc600078e00ff */
[----:B------:R-:W-:Y:S02]  /*cae0*/  ISETP.GE.AND P1, PT, R6, R5, PT ;  /* 0x000000050600720c */ /* 0x000fe40003f26270 */
[----:B------:R-:W-:-:S11]  /*caf0*/  SHF.L.U32 R0, R0, 0x1f, RZ ;  /* 0x0000001f00007819 */ /* 0x000fd600000006ff */
[----:B---3--:R-:W-:-:S05]  /*cb00*/  @!P1 IADD3 R2, P2, R30, R14, RZ ;  /* 0x0000000e1e029210 */ /* 0x008fca0007f5e0ff */
[----:B------:R-:W-:-:S05]  /*cb10*/  @!P1 IMAD.X R3, RZ, RZ, R4, P2 ;  /* 0x000000ffff039224 */ /* 0x000fca00010e0604 */
[----:B------:R-:W-:Y:S01]  /*cb20*/  @!PT LDS RZ, [RZ] ;  /* 0x00000000fffff984 */ /* 0x000fe20000000800 */
[----:B------:R-:W-:Y:S01]  /*cb30*/  @!PT LDS RZ, [RZ] ;  /* 0x00000000fffff984 */ /* 0x000fe20000000800 */
[----:B------:R-:W-:Y:S01]  /*cb40*/  @!PT LDS RZ, [RZ] ;  /* 0x00000000fffff984 */ /* 0x000fe20000000800 */
[----:B------:R0:W-:Y:S01]  /*cb50*/  @!P1 LDGSTS.E.BYPASS.LTC128B.128 [R29+0x17c00], desc[UR48][R2.64], !P0 ;  /* 0x17c00000021d9fae */ /* 0x0001e2000c101d70 */
[----:B------:R-:W-:Y:S01]  /*cb60*/  NOP ;  /* 0x0000000000007918 */ /* 0x000fe20000000000 */
[----:B------:R-:W-:Y:S02]  /*cb70*/  SYNCS.ARRIVE.TRANS64.RED.A0T1 RZ, [UR42+0x22800], RZ ;  /* 0x022800ffffff79a7 */ /* 0x000fe4000820042a */
[----:B------:R-:W-:Y:S01]  /*cb80*/  ARRIVES.LDGSTSBAR.64.TRANSCNT [UR42+0x22800] ;  /* 0x02280000ff0079b0 */ /* 0x000fe20008000aaa */
[----:B------:R-:W-:Y:S01]  /*cb90*/  NOP ;  /* 0x0000000000007918 */ /* 0x000fe20000000000 */
[----:B------:R-:W-:Y:S01]  /*cba0*/  SYNCS.ARRIVE.TRANS64.A1T0 RZ, [UR42+0x22800], RZ ;  /* 0x022800ffffff79a7 */ /* 0x000fe2000810002a */
[----:B------:R-:W2:Y:S02]  /*cbb0*/  SYNCS.PHASECHK.TRANS64.TRYWAIT P0, [UR42+0x22820], R0 ;  /* 0x02282000ff0075a7 */ /* 0x000ea4000800016a */
[----:B0-2---:R-:W-:Y:S05]  /*cbc0*/  @!P0 BRA `(.L_x_7327) ;  /* 0x0000004800308947 */ /* 0x005fea0003800000 */
.L_x_7430:
[----:B------:R-:W-:Y:S01]  /*cbd0*/  UIADD3 UR4, UR46, -0x2, URZ ;  /* 0xfffffffe2e047890 */ /* 0x000fe2000fffe03f */
[----:B------:R-:W-:-:S03]  /*cbe0*/  IMAD.MOV.U32 R31, RZ, RZ, 0x1 ;  /* 0x00000001ff1f7424 */ /* 0x000fc600078e00ff */
[----:B------:R-:W-:-:S06]  /*cbf0*/  UISETP.GE.AND UP0, UPT, UR4, UR45, UPT ;  /* 0x0000002d0400728c */ /* 0x000fcc000bf06270 */
[----:B------:R-:W-:-:S13]  /*cc00*/  PLOP3.LUT P0, PT, PT, PT, UP0, 0x80, 0x0 ;  /* 0x000000000000781c */ /* 0x000fda0003f0f008 */
[----:B------:R-:W-:Y:S05]  /*cc10*/  @!P0 BRA `(.L_x_7328) ;  /* 0x0000001800388947 */ /* 0x000fea0003800000 */
[----:B------:R-:W2:Y:S01]  /*cc20*/  LDL R4, [R1+0x8] ;  /* 0x0000080001047983 */ /* 0x000ea20000100800 */
[----:B------:R-:W-:Y:S01]  /*cc30*/  UIADD3 UR4, UR44, 0x1, URZ ;  /* 0x000000012c047890 */ /* 0x000fe2000fffe03f */
[----:B------:R-:W-:Y:S01]  /*cc40*/  LOP3.LUT R3, RZ, UR41, RZ, 0x33, !PT ;  /* 0x00000029ff037c12 */ /* 0x000fe2000f8e33ff */
[----:B------:R-:W-:Y:S01]  /*cc50*/  IMAD.MOV.U32 R20, RZ, RZ, RZ ;  /* 0x000000ffff147224 */ /* 0x000fe200078e00ff */
[----:B------:R-:W-:Y:S01]  /*cc60*/  IADD3 R18, R30, R18, R24 ;  /* 0x000000121e127210 */ /* 0x000fe20007ffe018 */
[----:B------:R-:W-:Y:S01]  /*cc70*/  UIMAD UR4, UR4, UR37, URZ ;  /* 0x00000025040472a4 */ /* 0x000fe2000f8e023f */
[----:B------:R-:W-:-:S03]  /*cc80*/  MOV R21, 0x1 ;  /* 0x0000000100157802 */ /* 0x000fc60000000f00 */
[----:B------:R-:W-:Y:S02]  /*cc90*/  VIADD R18, R18, 0xfffffe20 ;  /* 0xfffffe2012127836 */ /* 0x000fe40000000000 */
[----:B0-----:R-:W-:-:S04]  /*cca0*/  LOP3.LUT R0, RZ, UR4, RZ, 0x33, !PT ;  /* 0x00000004ff007c12 */ /* 0x001fc8000f8e33ff */
[----:B------:R-:W-:-:S04]  /*ccb0*/  VIMNMX R3, R0, R3, !PT ;  /* 0x0000000300037248 */ /* 0x000fc80007fe0100 */
[----:B-1----:R-:W-:Y:S01]  /*ccc0*/  IADD3 R33, -R3, -0x2, RZ ;  /* 0xfffffffe03217810 */ /* 0x002fe20007ffe1ff */
[----:B--2---:R-:W-:-:S05]  /*ccd0*/  IMAD.IADD R0, R4, 0x1, R28 ;  /* 0x0000000104007824 */ /* 0x004fca00078e021c */
[----:B------:R0:W-:Y:S02]  /*cce0*/  STL [R1+0x4], R0 ;  /* 0x0000040001007387 */ /* 0x0001e40000100800 */
[----:B0-----:R-:W-:-:S07]  /*ccf0*/  IMAD R0, R3, -0xa0, R18 ;  /* 0xffffff6003007824 */ /* 0x001fce00078e0212 */
.L_x_7343:
[----:B0-----:R-:W0:Y:S01]  /*cd00*/  LDC R2, c[0x0][0x430] ;  /* 0x00010c00ff027b82 */ /* 0x001e220000000800 */
[----:B------:R-:W1:Y:S01]  /*cd10*/  S2R R6, SR_TID.X ;  /* 0x0000000000067919 */ /* 0x000e620000002100 */
[----:B------:R-:W-:Y:S01]  /*cd20*/  VIADD R10, R0, 0x80 ;  /* 0x00000080000a7836 */ /* 0x000fe20000000000 */
[----:B------:R-:W-:Y:S01]  /*cd30*/  ULDC.64 UR4, c[0x0][0x428] ;  /* 0x00010a0000047ab9 */ /* 0x000fe20000000a00 */
[----:B------:R-:W-:Y:S01]  /*cd40*/  IMAD.MOV.U32 R9, RZ, RZ, R0 ;  /* 0x000000ffff097224 */ /* 0x000fe200078e0000 */
[----:B0-----:R-:W-:Y:S02]  /*cd50*/  ISETP.NE.AND P0, PT, R2, 0x1, PT ;  /* 0x000000010200780c */ /* 0x001fe40003f05270 */
[----:B-1----:R-:W-:-:S11]  /*cd60*/  LOP3.LUT R6, R6, 0x7f, RZ, 0xc0, !PT ;  /* 0x0000007f06067812 */ /* 0x002fd600078ec0ff */
[----:B------:R-:W0:Y:S01]  /*cd70*/  @P0 LDC R3, c[0x0][0x434] ;  /* 0x00010d00ff030b82 */ /* 0x000e220000000800 */
[----:B------:R-:W-:-:S04]  /*cd80*/  SHF.R.U32.HI R6, RZ, 0x3, R6 ;  /* 0x00000003ff067819 */ /* 0x000fc80000011606 */
[----:B------:R-:W-:-:S03]  /*cd90*/  LOP3.LUT R6, R6, 0x80, R30, 0xfe, !PT ;  /* 0x0000008006067812 */ /* 0x000fc600078efe1e */
[----:B------:R-:W1:Y:S01]  /*cda0*/  @P0 LDC R5, c[0x0][0x438] ;  /* 0x00010e00ff050b82 */ /* 0x000e620000000800 */
[----:B------:R-:W-:-:S07]  /*cdb0*/  ISETP.GT.U32.AND P1, PT, R6, 0x9f, PT ;  /* 0x0000009f0600780c */ /* 0x000fce0003f24070 */
[----:B------:R-:W2:Y:S08]  /*cdc0*/  @P0 LDC R7, c[0x0][0x434] ;  /* 0x00010d00ff070b82 */ /* 0x000eb00000000800 */
[----:B------:R-:W3:Y:S01]  /*cdd0*/  @P0 LDC R11, c[0x0][0x438] ;  /* 0x00010e00ff0b0b82 */ /* 0x000ee20000000800 */
[----:B0-----:R-:W-:-:S04]  /*cde0*/  @P0 IMAD.HI.U32 R2, R0, R3, RZ ;  /* 0x0000000300020227 */ /* 0x001fc800078e00ff */
[----:B------:R-:W-:Y:S01]  /*cdf0*/  IMAD R3, R36, UR4, RZ ;  /* 0x0000000424037c24 */ /* 0x000fe2000f8e02ff */
[----:B-1----:R-:W-:-:S04]  /*ce00*/  @P0 SHF.R.U32.HI R9, RZ, R5, R2 ;  /* 0x00000005ff090219 */ /* 0x002fc80000011602 */
[--C-:B------:R-:W-:Y:S01]  /*ce10*/  SHF.R.S32.HI R5, RZ, 0x1f, R9.reuse ;  /* 0x0000001fff057819 */ /* 0x100fe20000011409 */
[----:B------:R-:W-:Y:S02]  /*ce20*/  IMAD.MOV.U32 R4, RZ, RZ, R9 ;  /* 0x000000ffff047224 */ /* 0x000fe400078e0009 */
[----:B--2---:R-:W-:-:S04]  /*ce30*/  @P0 IMAD.HI.U32 R2, R10, R7, RZ ;  /* 0x000000070a020227 */ /* 0x004fc800078e00ff */
[----:B------:R-:W-:Y:S01]  /*ce40*/  IMAD.WIDE.U32 R4, R32, UR4, R4 ;  /* 0x0000000420047c25 */ /* 0x000fe2000f8e0004 */
[----:B---3--:R-:W-:-:S03]  /*ce50*/  @P0 SHF.R.U32.HI R10, RZ, R11, R2 ;  /* 0x0000000bff0a0219 */ /* 0x008fc60000011602 */
[C---:B------:R-:W-:Y:S01]  /*ce60*/  IMAD R11, R32.reuse, UR5, R3 ;  /* 0x00000005200b7c24 */ /* 0x040fe2000f8e0203 */
[--C-:B------:R-:W-:Y:S01]  /*ce70*/  @!P1 SHF.R.S32.HI R3, RZ, 0x1f, R10.reuse ;  /* 0x0000001fff039819 */ /* 0x100fe2000001140a */
[----:B------:R-:W-:Y:S02]  /*ce80*/  @!P1 IMAD.MOV.U32 R2, RZ, RZ, R10 ;  /* 0x000000ffff029224 */ /* 0x000fe400078e000a */
[C---:B------:R-:W-:Y:S02]  /*ce90*/  IMAD.IADD R5, R11.reuse, 0x1, R5 ;  /* 0x000000010b057824 */ /* 0x040fe400078e0205 */
[----:B------:R-:W-:Y:S01]  /*cea0*/  @!P1 IMAD.WIDE.U32 R2, R32, UR4, R2 ;  /* 0x0000000420029c25 */ /* 0x000fe2000f8e0002 */
[----:B------:R-:W-:Y:S02]  /*ceb0*/  ULDC.64 UR4, c[0x0][0x418] ;  /* 0x0001060000047ab9 */ /* 0x000fe40000000a00 */
[----:B------:R-:W-:Y:S01]  /*cec0*/  LEA R6, P0, R4, UR4, 0x2 ;  /* 0x0000000404067c11 */ /* 0x000fe2000f8010ff */
[----:B------:R-:W-:Y:S01]  /*ced0*/  ULOP3.LUT UR6, UR36, 0x2, URZ, 0xfc, !UPT ;  /* 0x0000000224067892 */ /* 0x000fe2000f8efc3f */
[----:B------:R-:W-:-:S02]  /*cee0*/  @!P1 IMAD.IADD R3, R11, 0x1, R3 ;  /* 0x000000010b039824 */ /* 0x000fc400078e0203 */
[----:B------:R-:W-:Y:S02]  /*cef0*/  LEA.HI.X R7, R4, UR5, R5, 0x2, P0 ;  /* 0x0000000504077c11 */ /* 0x000fe400080f1405 */
[----:B------:R-:W-:-:S03]  /*cf00*/  @!P1 LEA R4, P0, R2, UR4, 0x2 ;  /* 0x0000000402049c11 */ /* 0x000fc6000f8010ff */
[----:B------:R-:W2:Y:S01]  /*cf10*/  LDG.E R16, desc[UR48][R6.64] ;  /* 0x0000003006107981 */ /* 0x000ea2000c1e1900 */
[----:B------:R-:W-:Y:S01]  /*cf20*/  IMAD.U32 R13, RZ, RZ, UR6 ;  /* 0x00000006ff0d7e24 */ /* 0x000fe2000f8e00ff */
[----:B------:R-:W-:Y:S01]  /*cf30*/  @!P1 LEA.HI.X R5, R2, UR5, R3, 0x2, P0 ;  /* 0x0000000502059c11 */ /* 0x000fe200080f1403 */
[----:B------:R-:W-:-:S03]  /*cf40*/  IMAD.MOV.U32 R8, RZ, RZ, RZ ;  /* 0x000000ffff087224 */ /* 0x000fc600078e00ff */
[----:B------:R-:W-:Y:S01]  /*cf50*/  ISETP.NE.AND P2, PT, R13, 0x3, PT ;  /* 0x000000030d00780c */ /* 0x000fe20003f45270 */
[----:B------:R-:W-:Y:S02]  /*cf60*/  VIADD R2, R20, 0x1 ;  /* 0x0000000114027836 */ /* 0x000fe40000000000 */
[----:B------:R0:W5:Y:S03]  /*cf70*/  @!P1 LDG.E R8, desc[UR48][R4.64] ;  /* 0x0000003004089981 */ /* 0x000166000c1e1900 */
[----:B------:R-:W-:Y:S02]  /*cf80*/  ISETP.NE.AND P1, PT, R2, 0x2, PT ;  /* 0x000000020200780c */ /* 0x000fe40003f25270 */
[----:B------:R-:W-:Y:S02]  /*cf90*/  IADD3 R33, R33, -0x1, RZ ;  /* 0xffffffff21217810 */ /* 0x000fe40007ffe0ff */
[----:B------:R-:W-:-:S02]  /*cfa0*/  SEL R12, RZ, 0x1, P1 ;  /* 0x00000001ff0c7807 */ /* 0x000fc40000800000 */
[----:B------:R-:W-:Y:S02]  /*cfb0*/  ISETP.GT.AND P0, PT, R33, UR45, PT ;  /* 0x0000002d21007c0c */ /* 0x000fe4000bf04270 */
[----:B------:R-:W-:Y:S02]  /*cfc0*/  SEL R2, R2, RZ, P1 ;  /* 0x000000ff02027207 */ /* 0x000fe40000800000 */
[----:B------:R-:W-:Y:S02]  /*cfd0*/  LOP3.LUT R31, R21, R12, RZ, 0x3c, !PT ;  /* 0x0000000c151f7212 */ /* 0x000fe400078e3cff */
[----:B--2---:R-:W-:Y:S01]  /*cfe0*/  SHF.R.S32.HI R23, RZ, 0x1f, R16 ;  /* 0x0000001fff177819 */ /* 0x004fe20000011410 */
[----:B0-----:R-:W-:Y:S06]  /*cff0*/  @!P2 BRA `(.L_x_7329) ;  /* 0x000000000004a947 */ /* 0x001fec0003800000 */
[----:B------:R-:W-:Y:S01]  /*d000*/  BPT.TRAP 0x1 ;  /* 0x000000040000795c */ /* 0x000fe20000300000 */
.L_x_7329:
[----:B------:R-:W-:Y:S02]  /*d010*/  LEA R3, R2, UR42, 0x3 ;  /* 0x0000002a02037c11 */ /* 0x000fe4000f8e18ff */
[----:B------:R-:W-:-:S04]  /*d020*/  SHF.L.U32 R26, R31, 0x1f, RZ ;  /* 0x0000001f1f1a7819 */ /* 0x000fc800000006ff */
[----:B------:R-:W0:Y:S02]  /*d030*/  SYNCS.PHASECHK.TRANS64.TRYWAIT P1, [R3+URZ+0x22880], R26 ;  /* 0x0228801a030075a7 */ /* 0x000e24000802017f */
[----:B0-----:R-:W-:Y:S05]  /*d040*/  @!P1 BRA `(.L_x_7330) ;  /* 0x0000004400249947 */ /* 0x001fea0003800000 */
.L_x_7431:
[----:B------:R-:W-:Y:S01]  /*d050*/  ULDC UR4, c[0x0][0x430] ;  /* 0x00010c0000047ab9 */ /* 0x000fe20000000800 */
[----:B------:R-:W-:Y:S01]  /*d060*/  ULDC.64 UR6, c[0x0][0x328] ;  /* 0x0000ca0000067ab9 */ /* 0x000fe20000000a00 */
[----:B------:R-:W-:Y:S01]  /*d070*/  UIADD3 UR4, -UR4, URZ, URZ ;  /* 0x0000003f04047290 */ /* 0x000fe2000fffe13f */
[----:B-----5:R-:W-:Y:S01]  /*d080*/  SHF.R.S32.HI R22, RZ, 0x1f, R8 ;  /* 0x0000001fff167819 */ /* 0x020fe20000011408 */
[----:B------:R-:W-:Y:S01]  /*d090*/  ULDC.64 UR8, c[0x0][0x338] ;  /* 0x0000ce0000087ab9 */ /* 0x000fe20000000a00 */
[----:B------:R-:W1:Y:S03]  /*d0a0*/  LDC R12, c[0x0][0x2f4] ;  /* 0x0000bd00ff0c7b82 */ /* 0x000e660000000800 */
[--C-:B------:R-:W-:Y:S02]  /*d0b0*/  IMAD R9, R9, UR4, R0.reuse ;  /* 0x0000000409097c24 */ /* 0x100fe4000f8e0200 */
[----:B------:R-:W-:Y:S01]  /*d0c0*/  IMAD R10, R10, UR4, R0 ;  /* 0x000000040a0a7c24 */ /* 0x000fe2000f8e0200 */
[----:B------:R-:W-:-:S02]  /*d0d0*/  ULDC.64 UR4, c[0x0][0x330] ;  /* 0x0000cc0000047ab9 */ /* 0x000fc40000000a00 */
[----:B------:R-:W-:Y:S01]  /*d0e0*/  SHF.R.S32.HI R25, RZ, 0x1f, R9 ;  /* 0x0000001fff197819 */ /* 0x000fe20000011409 */
[----:B------:R-:W-:-:S04]  /*d0f0*/  VIADD R10, R10, 0x80 ;  /* 0x000000800a0a7836 */ /* 0x000fc80000000000 */
[----:B------:R-:W-:Y:S01]  /*d100*/  IMAD R4, R25, UR6, RZ ;  /* 0x0000000619047c24 */ /* 0x000fe2000f8e02ff */
[----:B------:R-:W-:-:S03]  /*d110*/  SHF.R.S32.HI R24, RZ, 0x1f, R10 ;  /* 0x0000001fff187819 */ /* 0x000fc6000001140a */
[C---:B------:R-:W-:Y:S02]  /*d120*/  IMAD R7, R9.reuse, UR7, R4 ;  /* 0x0000000709077c24 */ /* 0x040fe4000f8e0204 */
[----:B------:R-:W-:-:S04]  /*d130*/  IMAD.WIDE.U32 R4, R9, UR6, RZ ;  /* 0x0000000609047c25 */ /* 0x000fc8000f8e00ff */
[----:B------:R-:W-:Y:S01]  /*d140*/  IMAD.IADD R5, R5, 0x1, R7 ;  /* 0x0000000105057824 */ /* 0x000fe200078e0207 */
[----:B-1----:R-:W-:Y:S01]  /*d150*/  ISETP.GE.AND P2, PT, R30, R12, PT ;  /* 0x0000000c1e00720c */ /* 0x002fe20003f46270 */
[----:B------:R-:W-:Y:S02]  /*d160*/  IMAD R7, R23, UR8, RZ ;  /* 0x0000000817077c24 */ /* 0x000fe4000f8e02ff */
[----:B------:R-:W-:-:S04]  /*d170*/  IMAD.WIDE.U32 R4, R16, UR8, R4 ;  /* 0x0000000810047c25 */ /* 0x000fc8000f8e0004 */
[----:B------:R-:W-:Y:S02]  /*d180*/  IMAD R7, R16, UR9, R7 ;  /* 0x0000000910077c24 */ /* 0x000fe4000f8e0207 */
[----:B------:R-:W-:Y:S02]  /*d190*/  IMAD R11, R24, UR6, RZ ;  /* 0x00000006180b7c24 */ /* 0x000fe4000f8e02ff */
[----:B------:R-:W-:Y:S02]  /*d1a0*/  IMAD.IADD R7, R5, 0x1, R7 ;  /* 0x0000000105077824 */ /* 0x000fe400078e0207 */
[----:B------:R-:W-:Y:S02]  /*d1b0*/  IMAD.MOV.U32 R6, RZ, RZ, R4 ;  /* 0x000000ffff067224 */ /* 0x000fe400078e0004 */
[C---:B------:R-:W-:Y:S02]  /*d1c0*/  IMAD R11, R10.reuse, UR7, R11 ;  /* 0x000000070a0b7c24 */ /* 0x040fe4000f8e020b */
[----:B------:R-:W-:Y:S01]  /*d1d0*/  IMAD.WIDE.U32 R4, R10, UR6, RZ ;  /* 0x000000060a047c25 */ /* 0x000fe2000f8e00ff */
[----:B------:R-:W-:-:S03]  /*d1e0*/  R2UR UR6, R34 ;  /* 0x00000000220672ca */ /* 0x000fc600000e0000 */
[----:B------:R-:W-:Y:S02]  /*d1f0*/  IMAD.IADD R5, R5, 0x1, R11 ;  /* 0x0000000105057824 */ /* 0x000fe400078e020b */
[----:B------:R-:W-:Y:S02]  /*d200*/  IMAD R11, R22, UR8, RZ ;  /* 0x00000008160b7c24 */ /* 0x000fe4000f8e02ff */
[----:B------:R-:W-:-:S04]  /*d210*/  IMAD.WIDE.U32 R4, R8, UR8, R4 ;  /* 0x0000000808047c25 */ /* 0x000fc8000f8e0004 */
[----:B------:R-:W-:-:S04]  /*d220*/  IMAD R11, R8, UR9, R11 ;  /* 0x00000009080b7c24 */ /* 0x000fc8000f8e020b */
[----:B------:R-:W-:Y:S02]  /*d230*/  IMAD.IADD R5, R5, 0x1, R11 ;  /* 0x0000000105057824 */ /* 0x000fe400078e020b */
[----:B------:R-:W-:Y:S01]  /*d240*/  IMAD.U32 R11, RZ, RZ, UR4 ;  /* 0x00000004ff0b7e24 */ /* 0x000fe2000f8e00ff */
[----:B------:R-:W-:-:S03]  /*d250*/  UIMAD UR4, UR6, UR4, URZ ;  /* 0x00000004060472a4 */ /* 0x000fc6000f8e023f */
        /* <DEDUP_REMOVED lines=16> */
[----:B------:R-:W-:Y:S01]  /*d360*/  SHFL.IDX PT, R14, R18, 0x1, 0x181f ;  /* 0x00381f00120e7f89 */ /* 0x000fe200000e0000 */
[----:B-1----:R-:W-:-:S04]  /*d370*/  IADD3 R4, P1, R30, R4, RZ ;  /* 0x000000041e047210 */ /* 0x002fc80007f3e0ff */
[----:B--2---:R-:W-:-:S05]  /*d380*/  IADD3.X R5, RZ, R5, RZ, P1, !PT ;  /* 0x00000005ff057210 */ /* 0x004fca0000ffe4ff */
[----:B------:R3:W-:Y:S02]  /*d390*/  LDGSTS.E.BYPASS.LTC128B.128 [R17+0xa400], desc[UR48][R4.64], !P2 ;  /* 0x0a40000004117fae */ /* 0x0007e4000d101d70 */
[C---:B---3--:R-:W-:Y:S02]  /*d3a0*/  IADD3 R4, P1, R30.reuse, R11, RZ ;  /* 0x0000000b1e047210 */ /* 0x048fe40007f3e0ff */
[----:B------:R-:W-:Y:S03]  /*d3b0*/  SHFL.IDX PT, R11, R6, 0x7, 0x181f ;  /* 0x00f81f00060b7f89 */ /* 0x000fe600000e0000 */
[----:B----4-:R-:W-:Y:S02]  /*d3c0*/  IMAD.X R5, RZ, RZ, R27, P1 ;  /* 0x000000ffff057224 */ /* 0x010fe400008e061b */
[----:B------:R-:W-:Y:S04]  /*d3d0*/  SHFL.IDX PT, R27, R7, 0x6, 0x181f ;  /* 0x00d81f00071b7f89 */ /* 0x000fe800000e0000 */
[----:B------:R1:W-:Y:S04]  /*d3e0*/  LDGSTS.E.BYPASS.LTC128B.128 [R17+0xac00], desc[UR48][R4.64], !P2 ;  /* 0x0ac0000004117fae */ /* 0x0003e8000d101d70 */
[----:B-1----:R-:W1:Y:S04]  /*d3f0*/  SHFL.IDX PT, R4, R6, 0x2, 0x181f ;  /* 0x00581f0006047f89 */ /* 0x002e6800000e0000 */
[----:B------:R-:W2:Y:S01]  /*d400*/  SHFL.IDX PT, R5, R7, 0x2, 0x181f ;  /* 0x00581f0007057f89 */ /* 0x000ea200000e0000 */
[----:B-1----:R-:W-:-:S05]  /*d410*/  IADD3 R4, P1, R30, R4, RZ ;  /* 0x000000041e047210 */ /* 0x002fca0007f3e0ff */
[----:B--2---:R-:W-:-:S05]  /*d420*/  IMAD.X R5, RZ, RZ, R5, P1 ;  /* 0x000000ffff057224 */ /* 0x004fca00008e0605 */
        /* <DEDUP_REMOVED lines=17> */
[----:B------:R-:W-:Y:S04]  /*d540*/  SHFL.IDX PT, R6, R19, RZ, 0x181f ;  /* 0x00181fff13067589 */ /* 0x000fe800000e0000 */
[----:B------:R-:W-:Y:S01]  /*d550*/  SHFL.IDX PT, R19, R19, 0x1, 0x181f ;  /* 0x00381f0013137f89 */ /* 0x000fe200000e0000 */
[----:B-1----:R-:W-:-:S05]  /*d560*/  IADD3 R4, P1, R30, R4, RZ ;  /* 0x000000041e047210 */ /* 0x002fca0007f3e0ff */
[----:B------:R-:W-:-:S05]  /*d570*/  IMAD.X R5, RZ, RZ, R27, P1 ;  /* 0x000000ffff057224 */ /* 0x000fca00008e061b */
[----:B------:R1:W-:Y:S04]  /*d580*/  LDGSTS.E.BYPASS.LTC128B.128 [R17+0xd400], desc[UR48][R4.64], !P2 ;  /* 0x0d40000004117fae */ /* 0x0003e8000d101d70 */
[----:B-1----:R-:W1:Y:S01]  /*d590*/  SHFL.IDX PT, R5, R7, 0x7, 0x181f ;  /* 0x00f81f0007057f89 */ /* 0x002e6200000e0000 */
[----:B------:R-:W-:-:S03]  /*d5a0*/  IADD3 R4, P1, R30, R11, RZ ;  /* 0x0000000b1e047210 */ /* 0x000fc60007f3e0ff */
[----:B------:R-:W2:Y:S02]  /*d5b0*/  SHFL.IDX PT, R7, R18, RZ, 0x181f ;  /* 0x00181fff12077589 */ /* 0x000ea400000e0000 */
[----:B-1----:R-:W-:-:S05]  /*d5c0*/  IMAD.X R5, RZ, RZ, R5, P1 ;  /* 0x000000ffff057224 */ /* 0x002fca00008e0605 */
[----:B------:R2:W-:Y:S02]  /*d5d0*/  LDGSTS.E.BYPASS.LTC128B.128 [R17+0xdc00], desc[UR48][R4.64], !P2 ;  /* 0x0dc0000004117fae */ /* 0x0005e4000d101d70 */
[----:B--2---:R-:W-:-:S05]  /*d5e0*/  IADD3 R4, P1, R30, R7, RZ ;  /* 0x000000071e047210 */ /* 0x004fca0007f3e0ff */
[----:B------:R-:W-:-:S05]  /*d5f0*/  IMAD.X R5, RZ, RZ, R6, P1 ;  /* 0x000000ffff057224 */ /* 0x000fca00008e0606 */
[----:B------:R1:W-:Y:S03]  /*d600*/  LDGSTS.E.BYPASS.LTC128B.128 [R17+0xe400], desc[UR48][R4.64], !P2 ;  /* 0x0e40000004117fae */ /* 0x0003e6000d101d70 */
.L_x_7453:
[----:B------:R-:W-:Y:S02]  /*d610*/  R2UR UR4, R3 ;  /* 0x00000000030472ca */ /* 0x000fe400000e0000 */
[----:B-1----:R-:W-:-:S05]  /*d620*/  IADD3 R4, P1, R30, R14, RZ ;  /* 0x0000000e1e047210 */ /* 0x002fca0007f3e0ff */
[----:B------:R-:W-:-:S05]  /*d630*/  IMAD.X R5, RZ, RZ, R19, P1 ;  /* 0x000000ffff057224 */ /* 0x000fca00008e0613 */
        /* <DEDUP_REMOVED lines=9> */
[----:B------:R-:W-:-:S04]  /*d6d0*/  MOV R7, UR5 ;  /* 0x0000000500077c02 */ /* 0x000fc80008000f00 */
[----:B------:R-:W-:-:S13]  /*d6e0*/  ISETP.NE.AND P2, PT, R7, 0x3, PT ;  /* 0x000000030700780c */ /* 0x000fda0003f45270 */
[----:B-1----:R-:W-:Y:S05]  /*d6f0*/  @!P2 BRA `(.L_x_7332) ;  /* 0x000000000004a947 */ /* 0x002fea0003800000 */
[----:B------:R-:W-:Y:S01]  /*d700*/  BPT.TRAP 0x1 ;  /* 0x000000040000795c */ /* 0x000fe20000300000 */
.L_x_7332:
[----:B------:R1:W-:Y:S01]  /*d710*/  SYNCS.ARRIVE.TRANS64.A1T0 RZ, [R3+URZ+0x22870], RZ ;  /* 0x022870ff03ff79a7 */ /* 0x0003e2000810003f */
[----:B------:R-:W-:Y:S05]  /*d720*/  @!P2 BRA `(.L_x_7333) ;  /* 0x000000000004a947 */ /* 0x000fea0003800000 */
[----:B------:R-:W-:Y:S01]  /*d730*/  BPT.TRAP 0x1 ;  /* 0x000000040000795c */ /* 0x000fe20000300000 */
.L_x_7333:
[----:B------:R-:W2:Y:S02]  /*d740*/  SYNCS.PHASECHK.TRANS64.TRYWAIT P1, [R3+URZ+0x22840], R26 ;  /* 0x0228401a030075a7 */ /* 0x000ea4000802017f */
[----:B--2---:R-:W-:Y:S05]  /*d750*/  @!P1 BRA `(.L_x_7334) ;  /* 0x00000048002c9947 */ /* 0x004fea0003800000 */
.L_x_7454:
[----:B------:R-:W-:Y:S01]  /*d760*/  ULDC.64 UR4, c[0x0][0x310] ;  /* 0x0000c40000047ab9 */ /* 0x000fe20000000a00 */
[----:B------:R-:W-:Y:S01]  /*d770*/  ULDC.64 UR6, c[0x0][0x300] ;  /* 0x0000c00000067ab9 */ /* 0x000fe20000000a00 */
[----:B------:R-:W-:Y:S01]  /*d780*/  IMAD R23, R23, UR4, RZ ;  /* 0x0000000417177c24 */ /* 0x000fe2000f8e02ff */
[----:B------:R-:W3:Y:S01]  /*d790*/  LDC R12, c[0x0][0x2f4] ;  /* 0x0000bd00ff0c7b82 */ /* 0x000ee20000000800 */
[----:B------:R-:W-:-:S04]  /*d7a0*/  IMAD.WIDE.U32 R4, R16, UR4, RZ ;  /* 0x0000000410047c25 */ /* 0x000fc8000f8e00ff */
[----:B------:R-:W-:Y:S02]  /*d7b0*/  IMAD R23, R16, UR5, R23 ;  /* 0x0000000510177c24 */ /* 0x000fe4000f8e0217 */
[----:B------:R-:W-:Y:S02]  /*d7c0*/  IMAD R6, R25, UR6, RZ ;  /* 0x0000000619067c24 */ /* 0x000fe4000f8e02ff */
[----:B------:R-:W-:Y:S02]  /*d7d0*/  IMAD.IADD R5, R5, 0x1, R23 ;  /* 0x0000000105057824 */ /* 0x000fe400078e0217 */
[----:B------:R-:W-:Y:S02]  /*d7e0*/  IMAD R13, R22, UR4, RZ ;  /* 0x00000004160d7c24 */ /* 0x000fe4000f8e02ff */
[C---:B------:R-:W-:Y:S02]  /*d7f0*/  IMAD R11, R9.reuse, UR7, R6 ;  /* 0x00000007090b7c24 */ /* 0x040fe4000f8e0206 */
[----:B------:R-:W-:-:S04]  /*d800*/  IMAD.WIDE.U32 R6, R9, UR6, R4 ;  /* 0x0000000609067c25 */ /* 0x000fc8000f8e0004 */
[C---:B------:R-:W-:Y:S02]  /*d810*/  IMAD R13, R8.reuse, UR5, R13 ;  /* 0x00000005080d7c24 */ /* 0x040fe4000f8e020d */
[----:B------:R-:W-:Y:S01]  /*d820*/  IMAD.WIDE.U32 R4, R8, UR4, RZ ;  /* 0x0000000408047c25 */ /* 0x000fe2000f8e00ff */
[----:B------:R-:W-:Y:S01]  /*d830*/  ULDC.64 UR4, c[0x0][0x308] ;  /* 0x0000c20000047ab9 */ /* 0x000fe20000000a00 */
[----:B---3--:R-:W-:Y:S02]  /*d840*/  ISETP.GE.AND P2, PT, R30, R12, PT ;  /* 0x0000000c1e00720c */ /* 0x008fe40003f46270 */
[----:B------:R-:W-:Y:S02]  /*d850*/  IMAD.IADD R5, R5, 0x1, R13 ;  /* 0x0000000105057824 */ /* 0x000fe400078e020d */
[----:B------:R-:W-:Y:S02]  /*d860*/  IMAD R9, R24, UR6, RZ ;  /* 0x0000000618097c24 */ /* 0x000fe4000f8e02ff */
[----:B------:R-:W-:Y:S01]  /*d870*/  IMAD.WIDE.U32 R4, R10, UR6, R4 ;  /* 0x000000060a047c25 */ /* 0x000fe2000f8e0004 */
[----:B------:R-:W-:-:S03]  /*d880*/  R2UR UR6, R34 ;  /* 0x00000000220672ca */ /* 0x000fc600000e0000 */
[----:B------:R-:W-:Y:S02]  /*d890*/  IMAD R9, R10, UR7, R9 ;  /* 0x000000070a097c24 */ /* 0x000fe4000f8e0209 */
[----:B------:R-:W-:Y:S02]  /*d8a0*/  IMAD.IADD R7, R7, 0x1, R11 ;  /* 0x0000000107077824 */ /* 0x000fe400078e020b */
[----:B------:R-:W-:Y:S02]  /*d8b0*/  IMAD.IADD R5, R5, 0x1, R9 ;  /* 0x0000000105057824 */ /* 0x000fe400078e0209 */
[----:B------:R-:W-:-:S04]  /*d8c0*/  IMAD.U32 R9, RZ, RZ, UR4 ;  /* 0x00000004ff097e24 */ /* 0x000fc8000f8e00ff */
[----:B------:R-:W-:Y:S01]  /*d8d0*/  UIMAD UR4, UR6, UR4, URZ ;  /* 0x00000004060472a4 */ /* 0x000fe2000f8e023f */
[C---:B------:R-:W-:Y:S02]  /*d8e0*/  IMAD.WIDE.U32 R6, R9.reuse, UR40, R6 ;  /* 0x0000002809067c25 */ /* 0x040fe4000f8e0006 */
[----:B------:R-:W-:Y:S01]  /*d8f0*/  ULDC.64 UR6, c[0x0][0x2e8] ;  /* 0x0000ba0000067ab9 */ /* 0x000fe20000000a00 */
[----:B------:R-:W-:Y:S01]  /*d900*/  UIMAD UR4, UR40, UR5, UR4 ;  /* 0x00000005280472a4 */ /* 0x000fe2000f8e0204 */
        /* <DEDUP_REMOVED lines=12> */
[----:B------:R-:W-:Y:S04]  /*d9d0*/  SHFL.IDX PT, R17, R7, 0x1, 0x181f ;  /* 0x00381f0007117f89 */ /* 0x000fe800000e0000 */
[----:B------:R-:W-:Y:S04]  /*d9e0*/  SHFL.IDX PT, R19, R6, 0x2, 0x181f ;  /* 0x00581f0006137f89 */ /* 0x000fe800000e0000 */
[----:B------:R-:W-:Y:S04]  /*d9f0*/  SHFL.IDX PT, R16, R7, 0x2, 0x181f ;  /* 0x00581f0007107f89 */ /* 0x000fe800000e0000 */
[----:B------:R-:W-:Y:S01]  /*da00*/  SHFL.IDX PT, R12, R6, 0x5, 0x181f ;  /* 0x00b81f00060c7f89 */ /* 0x000fe200000e0000 */
[----:B---3--:R-:W-:-:S03]  /*da10*/  IADD3 R4, P1, R30, R14, RZ ;  /* 0x0000000e1e047210 */ /* 0x008fc60007f3e0ff */
[----:B------:R-:W-:Y:S04]  /*da20*/  SHFL.IDX PT, R18, R7, 0x5, 0x181f ;  /* 0x00b81f0007127f89 */ /* 0x000fe800000e0000 */
[----:B------:R-:W3:Y:S01]  /*da30*/  SHFL.IDX PT, R14, R6, 0x1, 0x181f ;  /* 0x00381f00060e7f89 */ /* 0x000ee200000e0000 */
[----:B----4-:R-:W-:-:S03]  /*da40*/  IMAD.X R5, RZ, RZ, R5, P1 ;  /* 0x000000ffff057224 */ /* 0x010fc600008e0605 */
[----:B------:R-:W-:Y:S04]  /*da50*/  SHFL.IDX PT, R11, R6, 0x7, 0x181f ;  /* 0x00f81f00060b7f89 */ /* 0x000fe800000e0000 */
[----:B------:R3:W-:Y:S02]  /*da60*/  LDGSTS.E.BYPASS.LTC128B.128 [R8+0x18400], desc[UR48][R4.64], !P2 ;  /* 0x1840000004087fae */ /* 0x0007e4000d101d70 */
[----:B---3--:R-:W-:Y:S02]  /*da70*/  IADD3 R4, P1, R30, R14, RZ ;  /* 0x0000000e1e047210 */ /* 0x008fe40007f3e0ff */
[----:B------:R-:W3:Y:S03]  /*da80*/  SHFL.IDX PT, R14, R6, 0x3, 0x181f ;  /* 0x00781f00060e7f89 */ /* 0x000ee600000e0000 */
[----:B------:R-:W-:-:S02]  /*da90*/  IMAD.X R5, RZ, RZ, R17, P1 ;  /* 0x000000ffff057224 */ /* 0x000fc400008e0611 */
[----:B------:R-:W4:Y:S04]  /*daa0*/  SHFL.IDX PT, R17, R7, 0x3, 0x181f ;  /* 0x00781f0007117f89 */ /* 0x000f2800000e0000 */
[----:B------:R5:W-:Y:S02]  /*dab0*/  LDGSTS.E.BYPASS.LTC128B.128 [R8+0x18c00], desc[UR48][R4.64], !P2 ;  /* 0x18c0000004087fae */ /* 0x000be4000d101d70 */
[----:B-----5:R-:W-:Y:S02]  /*dac0*/  IADD3 R4, P1, R30, R19, RZ ;  /* 0x000000131e047210 */ /* 0x020fe40007f3e0ff */
[----:B------:R-:W5:Y:S02]  /*dad0*/  SHFL.IDX PT, R19, R6, 0x4, 0x181f ;  /* 0x00981f0006137f89 */ /* 0x000f6400000e0000 */
[----:B------:R-:W-:-:S02]  /*dae0*/  IADD3.X R5, RZ, R16, RZ, P1, !PT ;  /* 0x00000010ff057210 */ /* 0x000fc40000ffe4ff */
[----:B------:R-:W0:Y:S04]  /*daf0*/  SHFL.IDX PT, R16, R7, 0x4, 0x181f ;  /* 0x00981f0007107f89 */ /* 0x000e2800000e0000 */
[----:B------:R3:W-:Y:S02]  /*db00*/  LDGSTS.E.BYPASS.LTC128B.128 [R8+0x19400], desc[UR48][R4.64], !P2 ;  /* 0x1940000004087fae */ /* 0x0007e4000d101d70 */
[----:B---3--:R-:W-:Y:S02]  /*db10*/  IADD3 R4, P1, R30, R14, RZ ;  /* 0x0000000e1e047210 */ /* 0x008fe40007f3e0ff */
[----:B------:R-:W-:Y:S03]  /*db20*/  SHFL.IDX PT, R14, R9, 0x1, 0x181f ;  /* 0x00381f00090e7f89 */ /* 0x000fe600000e0000 */
[----:B----4-:R-:W-:-:S02]  /*db30*/  IMAD.X R5, RZ, RZ, R17, P1 ;  /* 0x000000ffff057224 */ /* 0x010fc400008e0611 */
[----:B------:R-:W-:Y:S04]  /*db40*/  SHFL.IDX PT, R17, R7, 0x6, 0x181f ;  /* 0x00d81f0007117f89 */ /* 0x000fe800000e0000 */
[----:B------:R5:W-:Y:S02]  /*db50*/  LDGSTS.E.BYPASS.LTC128B.128 [R8+0x19c00], desc[UR48][R4.64], !P2 ;  /* 0x19c0000004087fae */ /* 0x000be4000d101d70 */
[C---:B-----5:R-:W-:Y:S02]  /*db60*/  IADD3 R4, P1, R30.reuse, R19, RZ ;  /* 0x000000131e047210 */ /* 0x060fe40007f3e0ff */
[----:B------:R-:W3:Y:S03]  /*db70*/  SHFL.IDX PT, R19, R6, 0x6, 0x181f ;  /* 0x00d81f0006137f89 */ /* 0x000ee600000e0000 */
[----:B0-----:R-:W-:Y:S01]  /*db80*/  IMAD.X R5, RZ, RZ, R16, P1 ;  /* 0x000000ffff057224 */ /* 0x001fe200008e0610 */
[----:B------:R-:W-:Y:S04]  /*db90*/  SHFL.IDX PT, R6, R10, RZ, 0x181f ;  /* 0x00181fff0a067589 */ /* 0x000fe800000e0000 */
[----:B------:R0:W-:Y:S04]  /*dba0*/  LDGSTS.E.BYPASS.LTC128B.128 [R8+0x1a400], desc[UR48][R4.64], !P2 ;  /* 0x1a40000004087fae */ /* 0x0001e8000d101d70 */
[----:B------:R-:W4:Y:S04]  /*dbb0*/  SHFL.IDX PT, R16, R7, 0x7, 0x181f ;  /* 0x00f81f0007107f89 */ /* 0x000f2800000e0000 */
[----:B------:R-:W5:Y:S01]  /*dbc0*/  SHFL.IDX PT, R7, R9, RZ, 0x181f ;  /* 0x00181fff09077589 */ /* 0x000f6200000e0000 */
[----:B0-----:R-:W-:-:S05]  /*dbd0*/  IADD3 R4, P1, R30, R12, RZ ;  /* 0x0000000c1e047210 */ /* 0x001fca0007f3e0ff */
[----:B------:R-:W-:-:S05]  /*dbe0*/  IMAD.X R5, RZ, RZ, R18, P1 ;  /* 0x000000ffff057224 */ /* 0x000fca00008e0612 */
[----:B------:R3:W-:Y:S02]  /*dbf0*/  LDGSTS.E.BYPASS.LTC128B.128 [R8+0x1ac00], desc[UR48][R4.64], !P2 ;  /* 0x1ac0000004087fae */ /* 0x0007e4000d101d70 */
[----:B---3--:R-:W-:-:S05]  /*dc00*/  IADD3 R4, P1, R30, R19, RZ ;  /* 0x000000131e047210 */ /* 0x008fca0007f3e0ff */
[----:B------:R-:W-:-:S05]  /*dc10*/  IMAD.X R5, RZ, RZ, R17, P1 ;  /* 0x000000ffff057224 */ /* 0x000fca00008e0611 */
[----:B------:R0:W-:Y:S02]  /*dc20*/  LDGSTS.E.BYPASS.LTC128B.128 [R8+0x1b400], desc[UR48][R4.64], !P2 ;  /* 0x1b40000004087fae */ /* 0x0001e4000d101d70 */
[----:B0-----:R-:W-:-:S05]  /*dc30*/  IADD3 R4, P1, R30, R11, RZ ;  /* 0x0000000b1e047210 */ /* 0x001fca0007f3e0ff */
[----:B----4-:R-:W-:-:S05]  /*dc40*/  IMAD.X R5, RZ, RZ, R16, P1 ;  /* 0x000000ffff057224 */ /* 0x010fca00008e0610 */
[----:B------:R5:W-:Y:S02]  /*dc50*/  LDGSTS.E.BYPASS.LTC128B.128 [R8+0x1bc00], desc[UR48][R4.64], !P2 ;  /* 0x1bc0000004087fae */ /* 0x000be4000d101d70 */
[----:B-----5:R-:W-:-:S05]  /*dc60*/  IADD3 R4, P1, R30, R7, RZ ;  /* 0x000000071e047210 */ /* 0x020fca0007f3e0ff */
[----:B------:R-:W-:Y:S02]  /*dc70*/  IMAD.X R5, RZ, RZ, R6, P1 ;  /* 0x000000ffff057224 */ /* 0x000fe400008e0606 */
[----:B------:R0:W3:Y:S04]  /*dc80*/  SHFL.IDX PT, R6, R10, 0x1, 0x181f ;  /* 0x00381f000a067f89 */ /* 0x0000e800000e0000 */
[----:B------:R0:W-:Y:S02]  /*dc90*/  LDGSTS.E.BYPASS.LTC128B.128 [R8+0x1c400], desc[UR48][R4.64], !P2 ;  /* 0x1c40000004087fae */ /* 0x0001e4000d101d70 */
.L_x_7476:
[----:B------:R-:W-:Y:S02]  /*dca0*/  R2UR UR4, R3 ;  /* 0x00000000030472ca */ /* 0x000fe400000e0000 */
[----:B0-----:R-:W-:-:S05]  /*dcb0*/  IADD3 R4, P1, R30, R14, RZ ;  /* 0x0000000e1e047210 */ /* 0x001fca0007f3e0ff */
[----:B---3--:R-:W-:-:S05]  /*dcc0*/  IMAD.X R5, RZ, RZ, R6, P1 ;  /* 0x000000ffff057224 */ /* 0x008fca00008e0606 */
        /* <DEDUP_REMOVED lines=13> */
.L_x_7336:
[----:B------:R-:W-:Y:S01]  /*dda0*/  IMAD.U32 R4, RZ, RZ, UR36 ;  /* 0x00000024ff047e24 */ /* 0x000fe2000f8e00ff */
[----:B------:R0:W-:Y:S04]  /*ddb0*/  SYNCS.ARRIVE.TRANS64.A1T0 RZ, [R3+URZ+0x22830], RZ ;  /* 0x022830ff03ff79a7 */ /* 0x0001e8000810003f */
[----:B------:R-:W-:-:S04]  /*ddc0*/  LOP3.LUT R4, R4, 0x1, RZ, 0xfc, !PT ;  /* 0x0000000104047812 */ /* 0x000fc800078efcff */
[----:B------:R-:W-:-:S13]  /*ddd0*/  ISETP.NE.AND P1, PT, R4, 0x3, PT ;  /* 0x000000030400780c */ /* 0x000fda0003f25270 */
[----:B0-----:R-:W-:Y:S05]  /*dde0*/  @!P1 BRA `(.L_x_7337) ;  /* 0x0000000000049947 */ /* 0x001fea0003800000 */
[----:B------:R-:W-:Y:S01]  /*ddf0*/  BPT.TRAP 0x1 ;  /* 0x000000040000795c */ /* 0x000fe20000300000 */
.L_x_7337:
[----:B-12---:R-:W-:Y:S02]  /*de00*/  LOP3.LUT R3, R21, 0x1, RZ, 0x3c, !PT ;  /* 0x0000000115037812 */ /* 0x006fe400078e3cff */
[----:B------:R-:W-:Y:S02]  /*de10*/  LEA R6, R20, UR42, 0x3 ;  /* 0x0000002a14067c11 */ /* 0x000fe4000f8e18ff */
[----:B------:R-:W-:-:S04]  /*de20*/  SHF.L.U32 R3, R3, 0x1f, RZ ;  /* 0x0000001f03037819 */ /* 0x000fc800000006ff */
[----:B------:R-:W0:Y:S02]  /*de30*/  SYNCS.PHASECHK.TRANS64.TRYWAIT P2, [R6+URZ+0x22870], R3 ;  /* 0x02287003060075a7 */ /* 0x000e24000804017f */
[----:B0-----:R-:W-:Y:S05]  /*de40*/  @!P2 BRA `(.L_x_7338) ;  /* 0x0000004c0030a947 */ /* 0x001fea0003800000 */
.L_x_7477:
[----:B------:R-:W-:-:S06]  /*de50*/  ULOP3.LUT UR4, UR36, 0x2, URZ, 0xfc, !UPT ;  /* 0x0000000224047892 */ /* 0x000fcc000f8efc3f */
[----:B------:R-:W-:-:S04]  /*de60*/  MOV R4, UR4 ;  /* 0x0000000400047c02 */ /* 0x000fc80008000f00 */
[----:B------:R-:W-:-:S13]  /*de70*/  ISETP.NE.AND P2, PT, R4, 0x3, PT ;  /* 0x000000030400780c */ /* 0x000fda0003f45270 */
[----:B------:R-:W-:Y:S05]  /*de80*/  @!P2 BRA `(.L_x_7339) ;  /* 0x000000000004a947 */ /* 0x000fea0003800000 */
[----:B------:R-:W-:Y:S01]  /*de90*/  BPT.TRAP 0x1 ;  /* 0x000000040000795c */ /* 0x000fe20000300000 */
.L_x_7339:
[----:B0-----:R-:W-:Y:S01]  /*dea0*/  SHF.L.U32 R3, R21, 0x1f, RZ ;  /* 0x0000001f15037819 */ /* 0x001fe200000006ff */
[----:B------:R-:W-:-:S03]  /*deb0*/  IMAD R4, R20, 0x5000, RZ ;  /* 0x0000500014047824 */ /* 0x000fc600078e02ff */
[----:B------:R-:W0:Y:S02]  /*dec0*/  SYNCS.PHASECHK.TRANS64.TRYWAIT P2, [R6+URZ+0x22860], R3 ;  /* 0x02286003060075a7 */ /* 0x000e24000804017f */
[----:B0-----:R-:W-:Y:S05]  /*ded0*/  @!P2 BRA `(.L_x_7340) ;  /* 0x0000004c0020a947 */ /* 0x001fea0003800000 */
.L_x_7478:
[----:B------:R-:W2:Y:S04]  /*dee0*/  LDL R5, [R1+0x4] ;  /* 0x0000040001057983 */ /* 0x000ea80000100800 */
[----:B------:R-:W0:Y:S01]  /*def0*/  LDL R7, [R1] ;  /* 0x0000000001077983 */ /* 0x000e220000100800 */
[----:B------:R-:W-:Y:S01]  /*df00*/  LOP3.LUT R16, R4, R28, RZ, 0xfc, !PT ;  /* 0x0000001c04107212 */ /* 0x000fe200078efcff */
[----:B------:R-:W-:Y:S05]  /*df10*/  WARPSYNC.ALL ;  /* 0x0000000000007948 */ /* 0x000fea0003800000 */
[----:B------:R-:W1:Y:S01]  /*df20*/  LDSM.16.MT88.4 R16, [R16+UR42+0xa400] ;  /* 0x00a4002a1010783b */ /* 0x000e620008004200 */
[----:B------:R-:W-:Y:S01]  /*df30*/  ULOP3.LUT UR4, UR36, 0x2, URZ, 0xfc, !UPT ;  /* 0x0000000224047892 */ /* 0x000fe2000f8efc3f */
[----:B-1----:R-:W-:-:S02]  /*df40*/  PRMT R12, R16, 0x6420, R17 ;  /* 0x00006420100c7816 */ /* 0x002fc40000000011 */
[----:B------:R-:W-:Y:S02]  /*df50*/  PRMT R13, R16, 0x7531, R17 ;  /* 0x00007531100d7816 */ /* 0x000fe40000000011 */
[C-C-:B------:R-:W-:Y:S02]  /*df60*/  PRMT R14, R18.reuse, 0x6420, R19.reuse ;  /* 0x00006420120e7816 */ /* 0x140fe40000000013 */
[----:B------:R-:W-:Y:S02]  /*df70*/  PRMT R15, R18, 0x7531, R19 ;  /* 0x00007531120f7816 */ /* 0x000fe40000000013 */
[----:B--2---:R-:W-:Y:S02]  /*df80*/  IADD3 R5, R5, UR42, R4 ;  /* 0x0000002a05057c10 */ /* 0x004fe4000fffe004 */
[----:B0-----:R-:W-:-:S03]  /*df90*/  IADD3 R3, R37, R4, R7 ;  /* 0x0000000425037210 */ /* 0x001fc60007ffe007 */
[----:B------:R-:W0:Y:S01]  /*dfa0*/  LDSM.16.MT88.4 R8, [R5+0xa400] ;  /* 0x00a400000508783b */ /* 0x000e220000004200 */
[----:B------:R-:W-:-:S03]  /*dfb0*/  VIADD R7, R4, 0x1000 ;  /* 0x0000100004077836 */ /* 0x000fc60000000000 */
[----:B------:R-:W-:Y:S02]  /*dfc0*/  STSM.16.M88.4 [R3], R12 ;  /* 0x0000000c03007844 */ /* 0x000fe40000000200 */
[----:B------:R-:W-:Y:S02]  /*dfd0*/  LOP3.LUT R7, R7, R28, RZ, 0xfc, !PT ;  /* 0x0000001c07077212 */ /* 0x000fe400078efcff */
[C-C-:B0-----:R-:W-:Y:S02]  /*dfe0*/  PRMT R20, R8.reuse, 0x6420, R9.reuse ;  /* 0x0000642008147816 */ /* 0x141fe40000000009 */
[----:B------:R-:W-:Y:S02]  /*dff0*/  PRMT R21, R8, 0x7531, R9 ;  /* 0x0000753108157816 */ /* 0x000fe40000000009 */
[C-C-:B------:R-:W-:Y:S02]  /*e000*/  PRMT R22, R10.reuse, 0x6420, R11.reuse ;  /* 0x000064200a167816 */ /* 0x140fe4000000000b */
[----:B------:R-:W-:-:S05]  /*e010*/  PRMT R23, R10, 0x7531, R11 ;  /* 0x000075310a177816 */ /* 0x000fca000000000b */
[----:B------:R-:W-:Y:S04]  /*e020*/  STSM.16.M88.4 [R3+0x800], R20 ;  /* 0x0008001403007844 */ /* 0x000fe80000000200 */
[----:B------:R0:W1:Y:S04]  /*e030*/  LDSM.16.MT88.4 R8, [R7+UR42+0xa400] ;  /* 0x00a4002a0708783b */ /* 0x0000680008004200 */
[----:B------:R-:W2:Y:S01]  /*e040*/  LDSM.16.MT88.4 R12, [R5+0xb400] ;  /* 0x00b40000050c783b */ /* 0x000ea20000004200 */
[----:B0-----:R-:W-:-:S05]  /*e050*/  VIADD R7, R4, 0x2000 ;  /* 0x0000200004077836 */ /* 0x001fca0000000000 */
        /* <DEDUP_REMOVED lines=11> */
[----:B------:R0:W1:Y:S04]  /*e110*/  LDSM.16.MT88.4 R8, [R7+UR42+0xa400] ;  /* 0x00a4002a0708783b */ /* 0x0000680008004200 */
[----:B------:R-:W2:Y:S01]  /*e120*/  LDSM.16.MT88.4 R12, [R5+0xc400] ;  /* 0x00c40000050c783b */ /* 0x000ea20000004200 */
[----:B0-----:R-:W-:Y:S02]  /*e130*/  VIADD R7, R4, 0x3000 ;  /* 0x0000300004077836 */ /* 0x001fe40000000000 */
[----:B------:R-:W-:-:S03]  /*e140*/  IMAD.U32 R27, RZ, RZ, UR4 ;  /* 0x00000004ff1b7e24 */ /* 0x000fc6000f8e00ff */
[----:B------:R-:W-:Y:S02]  /*e150*/  LOP3.LUT R7, R7, R28, RZ, 0xfc, !PT ;  /* 0x0000001c07077212 */ /* 0x000fe400078efcff */
[----:B------:R-:W-:Y:S02]  /*e160*/  ISETP.NE.AND P2, PT, R27, 0x3, PT ;  /* 0x000000031b00780c */ /* 0x000fe40003f45270 */
[C-C-:B-1----:R-:W-:Y:S02]  /*e170*/  PRMT R16, R8.reuse, 0x6420, R9.reuse ;  /* 0x0000642008107816 */ /* 0x142fe40000000009 */
[----:B------:R-:W-:Y:S02]  /*e180*/  PRMT R17, R8, 0x7531, R9 ;  /* 0x0000753108117816 */ /* 0x000fe40000000009 */
[C-C-:B------:R-:W-:Y:S02]  /*e190*/  PRMT R18, R10.reuse, 0x6420, R11.reuse ;  /* 0x000064200a127816 */ /* 0x140fe4000000000b */
[----:B------:R-:W-:-:S02]  /*e1a0*/  PRMT R19, R10, 0x7531, R11 ;  /* 0x000075310a137816 */ /* 0x000fc4000000000b */
[C-C-:B--2---:R-:W-:Y:S02]  /*e1b0*/  PRMT R20, R12.reuse, 0x6420, R13.reuse ;  /* 0x000064200c147816 */ /* 0x144fe4000000000d */
[----:B------:R-:W-:Y:S01]  /*e1c0*/  PRMT R21, R12, 0x7531, R13 ;  /* 0x000075310c157816 */ /* 0x000fe2000000000d */
[----:B------:R-:W-:Y:S01]  /*e1d0*/  STSM.16.M88.4 [R3+0x2000], R16 ;  /* 0x0020001003007844 */ /* 0x000fe20000000200 */
        /* <DEDUP_REMOVED lines=37> */
.L_x_7341:
[----:B-1----:R1:W-:Y:S01]  /*e430*/  SYNCS.ARRIVE.TRANS64.A1T0 RZ, [R6+URZ+0x22850], RZ ;  /* 0x022850ff06ff79a7 */ /* 0x0023e2000810003f */
[----:B------:R-:W-:Y:S06]  /*e440*/  BAR.SYNC.DEFER_BLOCKING 0x2, 0x80 ;  /* 0x0082000000007b1d */ /* 0x000fec0000010000 */
[----:B------:R-:W-:Y:S05]  /*e450*/  @!P1 BRA `(.L_x_7342) ;  /* 0x0000000000049947 */ /* 0x000fea0003800000 */
[----:B------:R-:W-:Y:S01]  /*e460*/  BPT.TRAP 0x1 ;  /* 0x000000040000795c */ /* 0x000fe20000300000 */
.L_x_7342:
        /* <DEDUP_REMOVED lines=9> */
.L_x_7328:
[----:B------:R-:W-:-:S07]  /*e500*/  MOV R2, RZ ;  /* 0x000000ff00027202 */ /* 0x000fce0000000f00 */
.L_x_7344:
[----:B------:R-:W-:-:S06]  /*e510*/  ULOP3.LUT UR4, UR36, 0x1, URZ, 0xfc, !UPT ;  /* 0x0000000124047892 */ /* 0x000fcc000f8efc3f */
[----:B0-----:R-:W-:-:S05]  /*e520*/  IMAD.U32 R0, RZ, RZ, UR4 ;  /* 0x00000004ff007e24 */ /* 0x001fca000f8e00ff */
[----:B------:R-:W-:-:S13]  /*e530*/  ISETP.NE.AND P1, PT, R0, 0x3, PT ;  /* 0x000000030000780c */ /* 0x000fda0003f25270 */
[----:B------:R-:W-:Y:S05]  /*e540*/  @!P1 BRA `(.L_x_7345) ;  /* 0x0000000000049947 */ /* 0x000fea0003800000 */
[----:B------:R-:W-:Y:S01]  /*e550*/  BPT.TRAP 0x1 ;  /* 0x000000040000795c */ /* 0x000fe20000300000 */
.L_x_7345:
[----:B------:R-:W-:Y:S01]  /*e560*/  LOP3.LUT R3, R31, 0x1, RZ, 0x3c, !PT ;  /* 0x000000011f037812 */ /* 0x000fe200078e3cff */
[----:B------:R-:W-:Y:S01]  /*e570*/  BSSY B0, `(.L_x_7346) ;  /* 0x0000005000007945 */ /* 0x000fe20003800000 */
[----:B------:R-:W-:Y:S02]  /*e580*/  LEA R16, R2, UR42, 0x3 ;  /* 0x0000002a02107c11 */ /* 0x000fe4000f8e18ff */
[----:B------:R-:W-:-:S04]  /*e590*/  SHF.L.U32 R3, R3, 0x1f, RZ ;  /* 0x0000001f03037819 */ /* 0x000fc800000006ff */
[----:B------:R-:W0:Y:S02]  /*e5a0*/  SYNCS.PHASECHK.TRANS64.TRYWAIT P0, [R16+URZ+0x22870], R3 ;  /* 0x02287003100075a7 */ /* 0x000e24000800017f */
[----:B0-----:R-:W-:Y:S05]  /*e5b0*/  @!P0 BRA `(.L_x_7347) ;  /* 0x00000044007c8947 */ /* 0x001fea0003800000 */
.L_x_7479:
[----:B------:R-:W-:Y:S05]  /*e5c0*/  BSYNC B0 ;  /* 0x0000000000007941 */ /* 0x000fea0003800000 */
.L_x_7346:
[----:B------:R-:W-:-:S06]  /*e5d0*/  ULOP3.LUT UR4, UR36, 0x2, URZ, 0xfc, !UPT ;  /* 0x0000000224047892 */ /* 0x000fcc000f8efc3f */
[----:B------:R-:W-:-:S05]  /*e5e0*/  IMAD.U32 R0, RZ, RZ, UR4 ;  /* 0x00000004ff007e24 */ /* 0x000fca000f8e00ff */
[----:B------:R-:W-:-:S13]  /*e5f0*/  ISETP.NE.AND P0, PT, R0, 0x3, PT ;  /* 0x000000030000780c */ /* 0x000fda0003f05270 */
[----:B------:R-:W-:Y:S05]  /*e600*/  @!P0 BRA `(.L_x_7348) ;  /* 0x0000000000048947 */ /* 0x000fea0003800000 */
[----:B------:R-:W-:Y:S01]  /*e610*/  BPT.TRAP 0x1 ;  /* 0x000000040000795c */ /* 0x000fe20000300000 */
.L_x_7348:
[----:B0-----:R-:W2:Y:S01]  /*e620*/  LDL.LU R3, [R1+0x8] ;  /* 0x0000080001037983 */ /* 0x001ea20000300800 */
[----:B------:R-:W-:Y:S01]  /*e630*/  SHF.L.U32 R5, R31, 0x1f, RZ ;  /* 0x0000001f1f057819 */ /* 0x000fe200000006ff */
[----:B------:R-:W-:-:S03]  /*e640*/  IMAD R0, R2, 0x5000, RZ ;  /* 0x0000500002007824 */ /* 0x000fc600078e02ff */
[----:B------:R-:W0:Y:S02]  /*e650*/  SYNCS.PHASECHK.TRANS64.TRYWAIT P0, [R16+URZ+0x22860], R5 ;  /* 0x02286005100075a7 */ /* 0x000e24000800017f */
[CC--:B------:R-:W-:Y:S02]  /*e660*/  LOP3.LUT R11, R0.reuse, R28.reuse, RZ, 0xfc, !PT ;  /* 0x0000001c000b7212 */ /* 0x0c0fe400078efcff */
[----:B--2---:R-:W-:Y:S01]  /*e670*/  IADD3 R3, R0, R28, R3 ;  /* 0x0000001c00037210 */ /* 0x004fe20007ffe003 */
[----:B0-----:R-:W-:Y:S06]  /*e680*/  @!P0 BRA `(.L_x_7349) ;  /* 0x00000044005c8947 */ /* 0x001fec0003800000 */
.L_x_7480:
[----:B------:R-:W2:Y:S01]  /*e690*/  LDL.LU R12, [R1] ;  /* 0x00000000010c7983 */ /* 0x000ea20000300800 */
[----:B------:R-:W-:Y:S05]  /*e6a0*/  WARPSYNC.ALL ;  /* 0x0000000000007948 */ /* 0x000fea0003800000 */
[----:B------:R-:W3:Y:S01]  /*e6b0*/  LDSM.16.MT88.4 R8, [R11+UR42+0xa400] ;  /* 0x00a4002a0b08783b */ /* 0x000ee20008004200 */
[C---:B------:R-:W-:Y:S01]  /*e6c0*/  VIADD R17, R0.reuse, 0x1000 ;  /* 0x0000100000117836 */ /* 0x040fe20000000000 */
[----:B------:R-:W-:Y:S01]  /*e6d0*/  ULOP3.LUT UR4, UR36, 0x2, URZ, 0xfc, !UPT ;  /* 0x0000000224047892 */ /* 0x000fe2000f8efc3f */
[----:B------:R-:W-:Y:S01]  /*e6e0*/  VIADD R19, R0, 0x2000 ;  /* 0x0000200000137836 */ /* 0x000fe20000000000 */
[----:B0-----:R-:W0:Y:S02]  /*e6f0*/  LDSM.16.MT88.4 R4, [R3+UR42+0xa400] ;  /* 0x00a4002a0304783b */ /* 0x001e240008004200 */
[----:B------:R-:W-:-:S02]  /*e700*/  LOP3.LUT R17, R17, R28, RZ, 0xfc, !PT ;  /* 0x0000001c11117212 */ /* 0x000fc400078efcff */
[----:B------:R-:W-:Y:S01]  /*e710*/  LOP3.LUT R19, R19, R28, RZ, 0xfc, !PT ;  /* 0x0000001c13137212 */ /* 0x000fe200078efcff */
[----:B------:R-:W-:-:S05]  /*e720*/  IMAD.U32 R18, RZ, RZ, UR4 ;  /* 0x00000004ff127e24 */ /* 0x000fca000f8e00ff */
[----:B------:R-:W-:Y:S02]  /*e730*/  ISETP.NE.AND P0, PT, R18, 0x3, PT ;  /* 0x000000031200780c */ /* 0x000fe40003f05270 */
[----:B---3--:R-:W-:Y:S02]  /*e740*/  PRMT R13, R8, 0x7531, R9 ;  /* 0x00007531080d7816 */ /* 0x008fe40000000009 */
[C-C-:B------:R-:W-:Y:S02]  /*e750*/  PRMT R14, R10.reuse, 0x6420, R11.reuse ;  /* 0x000064200a0e7816 */ /* 0x140fe4000000000b */
[----:B------:R-:W-:Y:S02]  /*e760*/  PRMT R15, R10, 0x7531, R11 ;  /* 0x000075310a0f7816 */ /* 0x000fe4000000000b */
[C-C-:B0-----:R-:W-:Y:S02]  /*e770*/  PRMT R10, R6.reuse, 0x6420, R7.reuse ;  /* 0x00006420060a7816 */ /* 0x141fe40000000007 */
[----:B------:R-:W-:-:S02]  /*e780*/  PRMT R11, R6, 0x7531, R7 ;  /* 0x00007531060b7816 */ /* 0x000fc40000000007 */
[----:B--2---:R-:W-:Y:S02]  /*e790*/  IADD3 R37, R37, R0, R12 ;  /* 0x0000000025257210 */ /* 0x004fe40007ffe00c */
[----:B------:R-:W-:Y:S02]  /*e7a0*/  PRMT R12, R8, 0x6420, R9 ;  /* 0x00006420080c7816 */ /* 0x000fe40000000009 */
[C-C-:B------:R-:W-:Y:S02]  /*e7b0*/  PRMT R8, R4.reuse, 0x6420, R5.reuse ;  /* 0x0000642004087816 */ /* 0x140fe40000000005 */
[----:B------:R-:W-:Y:S01]  /*e7c0*/  PRMT R9, R4, 0x7531, R5 ;  /* 0x0000753104097816 */ /* 0x000fe20000000005 */
[----:B------:R-:W-:Y:S04]  /*e7d0*/  STSM.16.M88.4 [R37], R12 ;  /* 0x0000000c25007844 */ /* 0x000fe80000000200 */
[----:B------:R-:W-:Y:S04]  /*e7e0*/  STSM.16.M88.4 [R37+0x800], R8 ;  /* 0x0008000825007844 */ /* 0x000fe80000000200 */
[----:B------:R0:W2:Y:S04]  /*e7f0*/  LDSM.16.MT88.4 R12, [R17+UR42+0xa400] ;  /* 0x00a4002a110c783b */ /* 0x0000a80008004200 */
[----:B------:R-:W3:Y:S01]  /*e800*/  LDSM.16.MT88.4 R8, [R3+UR42+0xb400] ;  /* 0x00b4002a0308783b */ /* 0x000ee20008004200 */
[----:B0-----:R-:W-:-:S05]  /*e810*/  VIADD R17, R0, 0x3000 ;  /* 0x0000300000117836 */ /* 0x001fca0000000000 */
[----:B------:R-:W-:Y:S02]  /*e820*/  LOP3.LUT R17, R17, R28, RZ, 0xfc, !PT ;  /* 0x0000001c11117212 */ /* 0x000fe400078efcff */
[C-C-:B--2---:R-:W-:Y:S02]  /*e830*/  PRMT R4, R12.reuse, 0x6420, R13.reuse ;  /* 0x000064200c047816 */ /* 0x144fe4000000000d */
[----:B------:R-:W-:Y:S02]  /*e840*/  PRMT R5, R12, 0x7531, R13 ;  /* 0x000075310c057816 */ /* 0x000fe4000000000d */
[C-C-:B------:R-:W-:Y:S02]  /*e850*/  PRMT R6, R14.reuse, 0x6420, R15.reuse ;  /* 0x000064200e067816 */ /* 0x140fe4000000000f */
[----:B------:R-:W-:Y:S02]  /*e860*/  PRMT R7, R14, 0x7531, R15 ;  /* 0x000075310e077816 */ /* 0x000fe4000000000f */
[----:B---3--:R-:W-:-:S02]  /*e870*/  PRMT R12, R8, 0x6420, R9 ;  /* 0x00006420080c7816 */ /* 0x008fc40000000009 */
[----:B------:R-:W-:Y:S01]  /*e880*/  PRMT R13, R8, 0x7531, R9 ;  /* 0x00007531080d7816 */ /* 0x000fe20000000009 */
[----:B------:R-:W-:Y:S01]  /*e890*/  STSM.16.M88.4 [R37+0x1000], R4 ;  /* 0x0010000425007844 */ /* 0x000fe20000000200 */
[C-C-:B------:R-:W-:Y:S02]  /*e8a0*/  PRMT R14, R10.reuse, 0x6420, R11.reuse ;  /* 0x000064200a0e7816 */ /* 0x140fe4000000000b */
[----:B------:R-:W-:-:S05]  /*e8b0*/  PRMT R15, R10, 0x7531, R11 ;  /* 0x000075310a0f7816 */ /* 0x000fca000000000b */
        /* <DEDUP_REMOVED lines=15> */
[----:B------:R-:W0:Y:S04]  /*e9b0*/  LDSM.16.MT88.4 R4, [R17+UR42+0xa400] ;  /* 0x00a4002a1104783b */ /* 0x000e280008004200 */
[----:B------:R-:W2:Y:S01]  /*e9c0*/  LDSM.16.MT88.4 R8, [R3+UR42+0xd400] ;  /* 0x00d4002a0308783b */ /* 0x000ea20008004200 */
[C-C-:B0-----:R-:W-:Y:S02]  /*e9d0*/  PRMT R12, R4.reuse, 0x6420, R5.reuse ;  /* 0x00006420040c7816 */ /* 0x141fe40000000005 */
[----:B------:R-:W-:-:S02]  /*e9e0*/  PRMT R13, R4, 0x7531, R5 ;  /* 0x00007531040d7816 */ /* 0x000fc40000000005 */
[C-C-:B------:R-:W-:Y:S02]  /*e9f0*/  PRMT R14, R6.reuse, 0x6420, R7.reuse ;  /* 0x00006420060e7816 */ /* 0x140fe40000000007 */
[----:B------:R-:W-:Y:S02]  /*ea00*/  PRMT R15, R6, 0x7531, R7 ;  /* 0x00007531060f7816 */ /* 0x000fe40000000007 */
[C-C-:B--2---:R-:W-:Y:S02]  /*ea10*/  PRMT R4, R8.reuse, 0x6420, R9.reuse ;  /* 0x0000642008047816 */ /* 0x144fe40000000009 */
        /* <DEDUP_REMOVED lines=25> */
.L_x_7350:
[----:B--2---:R2:W-:Y:S01]  /*ebb0*/  SYNCS.ARRIVE.TRANS64.A1T0 RZ, [R16+URZ+0x22850], RZ ;  /* 0x022850ff10ff79a7 */ /* 0x0045e2000810003f */
[----:B------:R-:W-:Y:S06]  /*ebc0*/  BAR.SYNC.DEFER_BLOCKING 0x2, 0x80 ;  /* 0x0082000000007b1d */ /* 0x000fec0000010000 */
[----:B------:R-:W-:Y:S05]  /*ebd0*/  @!P1 BRA `(.L_x_7351) ;  /* 0x0000000000049947 */ /* 0x000fea0003800000 */
[----:B------:R-:W-:Y:S01]  /*ebe0*/  BPT.TRAP 0x1 ;  /* 0x000000040000795c */ /* 0x000fe20000300000 */
.L_x_7351:
[----:B------:R-:W3:Y:S01]  /*ebf0*/  S2R R0, SR_CgaCtaId ;  /* 0x0000000000007919 */ /* 0x000ee20000008800 */
[----:B--2---:R-:W-:Y:S01]  /*ec00*/  VIADD R16, R16, 0x22880 ;  /* 0x0002288010107836 */ /* 0x004fe20000000000 */
[----:B------:R-:W-:Y:S01]  /*ec10*/  MOV R3, RZ ;  /* 0x000000ff00037202 */ /* 0x000fe20000000f00 */
[----:B------:R-:W-:-:S05]  /*ec20*/  VIADD R2, R2, 0x1 ;  /* 0x0000000102027836 */ /* 0x000fca0000000000 */
[----:B------:R-:W-:-:S04]  /*ec30*/  ISETP.NE.AND P0, PT, R2, 0x2, PT ;  /* 0x000000020200780c */ /* 0x000fc80003f05270 */
[----:B------:R-:W-:Y:S02]  /*ec40*/  SEL R2, R2, RZ, P0 ;  /* 0x000000ff02027207 */ /* 0x000fe40000000000 */
[----:B---3--:R-:W-:Y:S02]  /*ec50*/  PRMT R16, R0, 0x654, R16 ;  /* 0x0000065400107816 */ /* 0x008fe40000000010 */
[----:B------:R-:W-:Y:S02]  /*ec60*/  SEL R0, RZ, 0x1, P0 ;  /* 0x00000001ff007807 */ /* 0x000fe40000000000 */
[----:B------:R2:W-:Y:S02]  /*ec70*/  SYNCS.ARRIVE.TRANS64.RED.A1T0 RZ, [R16+URZ], RZ ;  /* 0x000000ff10ff79a7 */ /* 0x0005e4000810043f */
[----:B------:R-:W-:-:S07]  /*ec80*/  LOP3.LUT R0, R31, R0, RZ, 0x3c, !PT ;  /* 0x000000001f007212 */ /* 0x000fce00078e3cff */
.L_x_7310:
[----:B0-----:R-:W0:Y:S01]  /*ec90*/  S2R R5, SR_CgaCtaId ;  /* 0x0000000000057919 */ /* 0x001e220000008800 */
[----:B------:R-:W-:Y:S02]  /*eca0*/  MOV R4, 0x400 ;  /* 0x0000040000047802 */ /* 0x000fe40000000f00 */
[----:B------:R-:W-:Y:S02]  /*ecb0*/  SHF.L.U32 R3, R3, 0x1f, RZ ;  /* 0x0000001f03037819 */ /* 0x000fe400000006ff */
[----:B0-----:R-:W-:-:S04]  /*ecc0*/  LEA R6, R5, R4, 0x18 ;  /* 0x0000000405067211 */ /* 0x001fc800078ec0ff */
[----:B------:R-:W0:Y:S02]  /*ecd0*/  SYNCS.PHASECHK.TRANS64.TRYWAIT P0, [R6+URZ+0x22820], R3 ;  /* 0x02282003060075a7 */ /* 0x000e24000800017f */
[----:B0-----:R-:W-:Y:S05]  /*ece0*/  @!P0 BRA `(.L_x_7352) ;  /* 0x0000003c00d88947 */ /* 0x001fea0003800000 */
.L_x_7481:
[----:B------:R-:W3:Y:S02]  /*ecf0*/  S2R R4, SR_TID.X ;  /* 0x0000000000047919 */ /* 0x000ee40000002100 */
[----:B---3--:R-:W-:-:S04]  /*ed00*/  SHF.R.U32.HI R4, RZ, 0x5, R4 ;  /* 0x00000005ff047819 */ /* 0x008fc80000011604 */
        /* <DEDUP_REMOVED lines=11> */
.L_x_7353:
[----:B------:R-:W-:Y:S01]  /*edc0*/  IMAD R5, R2, 0x8, R6 ;  /* 0x0000000802057824 */ /* 0x000fe200078e0206 */
[----:B------:R-:W-:Y:S01]  /*edd0*/  SHF.L.U32 R4, R0, 0x1f, RZ ;  /* 0x0000001f00047819 */ /* 0x000fe200000006ff */
[----:B------:R-:W-:-:S03]  /*ede0*/  VIADD R2, R2, 0x1 ;  /* 0x0000000102027836 */ /* 0x000fc60000000000 */
[----:B------:R-:W0:Y:S02]  /*edf0*/  SYNCS.PHASECHK.TRANS64.TRYWAIT P1, [R5+URZ+0x22840], R4 ;  /* 0x02284004050075a7 */ /* 0x000e24000802017f */
[----:B------:R-:W-:-:S04]  /*ee00*/  ISETP.NE.AND P2, PT, R2, 0x2, PT ;  /* 0x000000020200780c */ /* 0x000fc80003f45270 */
[----:B------:R-:W-:Y:S01]  /*ee10*/  SEL R3, RZ, 0x1, P2 ;  /* 0x00000001ff037807 */ /* 0x000fe20001000000 */
[----:B0-----:R-:W-:Y:S08]  /*ee20*/  @!P1 BRA `(.L_x_7354) ;  /* 0x0000003c009c9947 */ /* 0x001ff00003800000 */
.L_x_7482:
[----:B------:R-:W-:Y:S02]  /*ee30*/  SEL R2, R2, RZ, P2 ;  /* 0x000000ff02027207 */ /* 0x000fe40001000000 */
[----:B------:R-:W-:Y:S01]  /*ee40*/  LOP3.LUT R0, R0, R3, RZ, 0x3c, !PT ;  /* 0x0000000300007212 */ /* 0x000fe200078e3cff */
[----:B------:R-:W-:Y:S06]  /*ee50*/  @!P0 BRA `(.L_x_7355) ;  /* 0x0000000000048947 */ /* 0x000fec0003800000 */
[----:B------:R-:W-:Y:S01]  /*ee60*/  BPT.TRAP 0x1 ;  /* 0x000000040000795c */ /* 0x000fe20000300000 */
.L_x_7355:
[----:B------:R-:W-:Y:S01]  /*ee70*/  IMAD R3, R2, 0x8, R6 ;  /* 0x0000000802037824 */ /* 0x000fe200078e0206 */
[----:B------:R-:W-:-:S04]  /*ee80*/  SHF.L.U32 R0, R0, 0x1f, RZ ;  /* 0x0000001f00007819 */ /* 0x000fc800000006ff */
[----:B------:R-:W3:Y:S02]  /*ee90*/  SYNCS.PHASECHK.TRANS64.TRYWAIT P1, [R3+URZ+0x22840], R0 ;  /* 0x02284000030075a7 */ /* 0x000ee4000802017f */
[----:B---3--:R-:W-:Y:S05]  /*eea0*/  @!P1 BRA `(.L_x_7356) ;  /* 0x0000003c00909947 */ /* 0x008fea0003800000 */
.L_x_7483:
[----:B------:R-:W-:Y:S05]  /*eeb0*/  @!P0 BRA `(.L_x_7357) ;  /* 0x0000000000048947 */ /* 0x000fea0003800000 */
[----:B------:R-:W-:Y:S01]  /*eec0*/  BPT.TRAP 0x1 ;  /* 0x000000040000795c */ /* 0x000fe20000300000 */
.L_x_7357:
[----:B------:R-:W4:Y:S02]  /*eed0*/  SYNCS.PHASECHK.TRANS64.TRYWAIT P1, [R5+URZ+0x22860], R4 ;  /* 0x02286004050075a7 */ /* 0x000f24000802017f */
[----:B----4-:R-:W-:Y:S05]  /*eee0*/  @!P1 BRA `(.L_x_7358) ;  /* 0x0000003c00949947 */ /* 0x010fea0003800000 */
.L_x_7484:
[----:B------:R-:W-:Y:S05]  /*eef0*/  @!P0 BRA `(.L_x_7359) ;  /* 0x0000000000048947 */ /* 0x000fea0003800000 */
[----:B------:R-:W-:Y:S01]  /*ef00*/  BPT.TRAP 0x1 ;  /* 0x000000040000795c */ /* 0x000fe20000300000 */
.L_x_7359:
[----:B------:R-:W0:Y:S02]  /*ef10*/  SYNCS.PHASECHK.TRANS64.TRYWAIT P1, [R3+URZ+0x22860], R0 ;  /* 0x02286000030075a7 */ /* 0x000e24000802017f */
[----:B0-----:R-:W-:Y:S05]  /*ef20*/  @!P1 BRA `(.L_x_7360) ;  /* 0x0000003c00989947 */ /* 0x001fea0003800000 */
.L_x_7485:
[----:B------:R-:W-:Y:S05]  /*ef30*/  @!P0 BRA `(.L_x_7361) ;  /* 0x0000000000048947 */ /* 0x000fea0003800000 */
[----:B------:R-:W-:Y:S01]  /*ef40*/  BPT.TRAP 0x1 ;  /* 0x000000040000795c */ /* 0x000fe20000300000 */
.L_x_7361:
[----:B------:R-:W0:Y:S02]  /*ef50*/  SYNCS.PHASECHK.TRANS64.TRYWAIT P1, [R5+URZ+0x22880], R4 ;  /* 0x02288004050075a7 */ /* 0x000e24000802017f */
[----:B0-----:R-:W-:Y:S05]  /*ef60*/  @!P1 BRA `(.L_x_7362) ;  /* 0x0000003c009c9947 */ /* 0x001fea0003800000 */
.L_x_7486:
[----:B------:R-:W-:Y:S05]  /*ef70*/  @!P0 BRA `(.L_x_7363) ;  /* 0x0000000000048947 */ /* 0x000fea0003800000 */
[----:B------:R-:W-:Y:S01]  /*ef80*/  BPT.TRAP 0x1 ;  /* 0x000000040000795c */ /* 0x000fe20000300000 */
.L_x_7363:
[----:B------:R0:W0:Y:S02]  /*ef90*/  SYNCS.PHASECHK.TRANS64.TRYWAIT P0, [R3+URZ+0x22880], R0 ;  /* 0x02288000030075a7 */ /* 0x000024000800017f */
[----:B0-----:R-:W-:Y:S05]  /*efa0*/  @!P0 NANOSLEEP.SYNCS 0x989680 ;  /* 0x009896800000895d */ /* 0x001fea0003900000 */
[----:B------:R-:W0:Y:S02]  /*efb0*/  @!P0 SYNCS.PHASECHK.TRANS64 P0, [R3+URZ+0x22880], R0 ;  /* 0x02288000030085a7 */ /* 0x000e24000800007f */
[----:B0-----:R-:W-:Y:S05]  /*efc0*/  @!P0 BRA `(.L_x_7363) ;  /* 0xfffffffc00f08947 */ /* 0x001fea000383ffff */
.L_x_7278:
[----:B------:R-:W-:Y:S05]  /*efd0*/  BSYNC B6 ;  /* 0x0000000000067941 */ /* 0x000fea0003800000 */
.L_x_7275:
[----:B------:R-:W-:Y:S05]  /*efe0*/  EXIT ;  /* 0x000000000000794d */ /* 0x000fea0003800000 */
.L_x_7282:
[----:B0-----:R-:W-:-:S04]  /*eff0*/  IMAD.U32 R3, RZ, RZ, UR41 ;  /* 0x00000029ff037e24 */ /* 0x001fc8000f8e00ff */
[----:B------:R0:W1:Y:S03]  /*f000*/  SYNCS.PHASECHK.TRANS64.TRYWAIT P0, [R3+URZ+0x22800], R0 ;  /* 0x02280000030075a7 */ /* 0x000066000800017f */
[----:B-1----:R-:W-:Y:S05]  /*f010*/  @!P0 NANOSLEEP.SYNCS 0x989680 ;  /* 0x009896800000895d */ /* 0x002fea0003900000 */
[----:B------:R-:W1:Y:S02]  /*f020*/  @!P0 SYNCS.PHASECHK.TRANS64 P0, [R3+URZ+0x22800], R0 ;  /* 0x02280000030085a7 */ /* 0x000e64000800007f */
[----:B-1----:R-:W-:Y:S05]  /*f030*/  @!P0 BRA `(.L_x_7282) ;  /* 0xfffffffc00ec8947 */ /* 0x002fea000383ffff */
[----:B------:R-:W-:Y:S05]  /*f040*/  BRA `(.L_x_7364) ;  /* 0xffffff24005c7947 */ /* 0x000fea000383ffff */
.L_x_7286:
[----:B-1----:R-:W-:-:S04]  /*f050*/  IMAD.U32 R5, RZ, RZ, UR41 ;  /* 0x00000029ff057e24 */ /* 0x002fc8000f8e00ff */
[----:B------:R1:W2:Y:S03]  /*f060*/  SYNCS.PHASECHK.TRANS64.TRYWAIT P1, [R5+URZ+0x22830], R0 ;  /* 0x02283000050075a7 */ /* 0x0002a6000802017f */
[----:B--2---:R-:W-:Y:S05]  /*f070*/  @!P1 NANOSLEEP.SYNCS 0x989680 ;  /* 0x009896800000995d */ /* 0x004fea0003900000 */
[----:B------:R-:W2:Y:S02]  /*f080*/  @!P1 SYNCS.PHASECHK.TRANS64 P1, [R5+URZ+0x22830], R0 ;  /* 0x02283000050095a7 */ /* 0x000ea4000802007f */
[----:B--2---:R-:W-:Y:S05]  /*f090*/  @!P1 BRA `(.L_x_7286) ;  /* 0xfffffffc00ec9947 */ /* 0x004fea000383ffff */
[----:B------:R-:W-:Y:S05]  /*f0a0*/  BRA `(.L_x_7285) ;  /* 0xffffff2400787947 */ /* 0x000fea000383ffff */
.L_x_7292:
[----:B-1----:R-:W-:-:S04]  /*f0b0*/  IMAD.U32 R3, RZ, RZ, UR4 ;  /* 0x00000004ff037e24 */ /* 0x002fc8000f8e00ff */
[----:B------:R1:W2:Y:S03]  /*f0c0*/  SYNCS.PHASECHK.TRANS64.TRYWAIT P1, [R3+URZ+0x22830], R0 ;  /* 0x02283000030075a7 */ /* 0x0002a6000802017f */
[----:B--2---:R-:W-:Y:S05]  /*f0d0*/  @!P1 NANOSLEEP.SYNCS 0x989680 ;  /* 0x009896800000995d */ /* 0x004fea0003900000 */
[----:B------:R-:W2:Y:S02]  /*f0e0*/  @!P1 SYNCS.PHASECHK.TRANS64 P1, [R3+URZ+0x22830], R0 ;  /* 0x02283000030095a7 */ /* 0x000ea4000802007f */
[----:B--2---:R-:W-:Y:S05]  /*f0f0*/  @!P1 BRA `(.L_x_7292) ;  /* 0xfffffffc00ec9947 */ /* 0x004fea000383ffff */
[----:B------:R-:W-:Y:S05]  /*f100*/  BRA `(.L_x_7289) ;  /* 0xffffff5400a47947 */ /* 0x000fea000383ffff */
.L_x_7296:
[----:B-1----:R-:W-:-:S04]  /*f110*/  IMAD.U32 R13, RZ, RZ, UR4 ;  /* 0x00000004ff0d7e24 */ /* 0x002fc8000f8e00ff */
[----:B------:R1:W2:Y:S03]  /*f120*/  SYNCS.PHASECHK.TRANS64.TRYWAIT P1, [R13+URZ+0x22850], R0 ;  /* 0x022850000d0075a7 */ /* 0x0002a6000802017f */
[----:B--2---:R-:W-:Y:S05]  /*f130*/  @!P1 NANOSLEEP.SYNCS 0x989680 ;  /* 0x009896800000995d */ /* 0x004fea0003900000 */
[----:B------:R-:W2:Y:S02]  /*f140*/  @!P1 SYNCS.PHASECHK.TRANS64 P1, [R13+URZ+0x22850], R0 ;  /* 0x022850000d0095a7 */ /* 0x000ea4000802007f */
[----:B--2---:R-:W-:Y:S05]  /*f150*/  @!P1 BRA `(.L_x_7296) ;  /* 0xfffffffc00ec9947 */ /* 0x004fea000383ffff */
[----:B------:R-:W-:Y:S05]  /*f160*/  BRA `(.L_x_7293) ;  /* 0xffffff5c00d87947 */ /* 0x000fea000383ffff */
.L_x_7303:
[----:B-1----:R-:W-:-:S04]  /*f170*/  IMAD.U32 R5, RZ, RZ, UR9 ;  /* 0x00000009ff057e24 */ /* 0x002fc8000f8e00ff */
[----:B------:R1:W2:Y:S03]  /*f180*/  SYNCS.PHASECHK.TRANS64.TRYWAIT P1, [R5+URZ+0x22850], R2 ;  /* 0x02285002050075a7 */ /* 0x0002a6000802017f */
[----:B--2---:R-:W-:Y:S05]  /*f190*/  @!P1 NANOSLEEP.SYNCS 0x989680 ;  /* 0x009896800000995d */ /* 0x004fea0003900000 */
[----:B------:R-:W2:Y:S02]  /*f1a0*/  @!P1 SYNCS.PHASECHK.TRANS64 P1, [R5+URZ+0x22850], R2 ;  /* 0x02285002050095a7 */ /* 0x000ea4000802007f */
[----:B--2---:R-:W-:Y:S05]  /*f1b0*/  @!P1 BRA `(.L_x_7303) ;  /* 0xfffffffc00ec9947 */ /* 0x004fea000383ffff */
[----:B------:R-:W-:Y:S05]  /*f1c0*/  BRA `(.L_x_7302) ;  /* 0xffffff7c00b07947 */ /* 0x000fea000383ffff */
.L_x_7316:
[----:B------:R-:W-:Y:S01]  /*f1d0*/  MOV R13, R19 ;  /* 0x00000013000d7202 */ /* 0x000fe20000000f00 */
[----:B------:R-:W-:Y:S02]  /*f1e0*/  IMAD.MOV.U32 R12, RZ, RZ, RZ ;  /* 0x000000ffff0c7224 */ /* 0x000fe400078e00ff */
[----:B------:R-:W-:Y:S02]  /*f1f0*/  IMAD.MOV.U32 R11, RZ, RZ, 0x1f ;  /* 0x0000001fff0b7424 */ /* 0x000fe400078e00ff */
[----:B------:R-:W-:-:S07]  /*f200*/  IMAD.MOV.U32 R15, RZ, RZ, -0x1 ;  /* 0xffffffffff0f7424 */ /* 0x000fce00078e00ff */
[----:B0----5:R-:W-:Y:S05]  /*f210*/  WARPSYNC.COLLECTIVE R15, `(.L_x_7365) ;  /* 0x000000000f087348 */ /* 0x021fea0003c00000 */
[----:B------:R1:W2:Y:S02]  /*f220*/  SHFL.IDX P6, R14, R13, R12, R11 ;  /* 0x0000000c0d0e7389 */ /* 0x0002a400000c000b */
[----:B012--5:R-:W-:Y:S01]  /*f230*/  ENDCOLLECTIVE ;  /* 0x000000000000791b */ /* 0x027fe20003800000 */
.L_x_7365:
[----:B------:R-:W-:Y:S05]  /*f240*/  BRA `(.L_x_7366) ;  /* 0xffffffb8006c7947 */ /* 0x000fea000383ffff */
.L_x_7318:
[----:B0-----:R0:W1:Y:S02]  /*f250*/  SYNCS.PHASECHK.TRANS64.TRYWAIT P0, [R25+URZ+0x22880], R33 ;  /* 0x02288021190075a7 */ /* 0x001064000800017f */
[----:B-1----:R-:W-:Y:S05]  /*f260*/  @!P0 NANOSLEEP.SYNCS 0x989680 ;  /* 0x009896800000895d */ /* 0x002fea0003900000 */
[----:B------:R-:W1:Y:S02]  /*f270*/  @!P0 SYNCS.PHASECHK.TRANS64 P0, [R25+URZ+0x22880], R33 ;  /* 0x02288021190085a7 */ /* 0x000e64000800007f */
[----:B-1----:R-:W-:Y:S05]  /*f280*/  @!P0 BRA `(.L_x_7318) ;  /* 0xfffffffc00f08947 */ /* 0x002fea000383ffff */
[----:B------:R-:W-:Y:S05]  /*f290*/  BRA `(.L_x_7367) ;  /* 0xffffffbc00c87947 */ /* 0x000fea000383ffff */
.L_x_7319:
        /* <DEDUP_REMOVED lines=8> */
.L_x_7369:
[----:B------:R-:W-:Y:S05]  /*f320*/  BSYNC B0 ;  /* 0x0000000000007941 */ /* 0x000fea0003800000 */
.L_x_7368:
[----:B------:R-:W-:Y:S01]  /*f330*/  IMAD.MOV.U32 R13, RZ, RZ, R16 ;  /* 0x000000ffff0d7224 */ /* 0x000fe200078e0010 */
[----:B------:R-:W-:Y:S01]  /*f340*/  MOV R12, RZ ;  /* 0x000000ff000c7202 */ /* 0x000fe20000000f00 */
[----:B------:R-:W-:Y:S01]  /*f350*/  IMAD.MOV.U32 R11, RZ, RZ, 0x181f ;  /* 0x0000181fff0b7424 */ /* 0x000fe200078e00ff */
[C---:B------:R-:W-:Y:S01]  /*f360*/  ISETP.LT.OR P1, PT, R5.reuse, 0x1, P2 ;  /* 0x000000010500780c */ /* 0x040fe20001721670 */
[----:B------:R-:W-:Y:S01]  /*f370*/  IMAD.MOV.U32 R15, RZ, RZ, -0x1 ;  /* 0xffffffffff0f7424 */ /* 0x000fe200078e00ff */
[----:B------:R-:W-:Y:S01]  /*f380*/  LOP3.LUT R0, R0, 0xffffffdf, RZ, 0xc0, !PT ;  /* 0xffffffdf00007812 */ /* 0x000fe200078ec0ff */
[----:B------:R-:W-:Y:S01]  /*f390*/  IMAD.MOV.U32 R3, RZ, RZ, R14 ;  /* 0x000000ffff037224 */ /* 0x000fe200078e000e */
[----:B------:R-:W-:Y:S01]  /*f3a0*/  ISETP.GE.AND P5, PT, R5, 0x31, PT ;  /* 0x000000310500780c */ /* 0x000fe20003fa6270 */
[----:B------:R-:W-:-:S12]  /*f3b0*/  VIADD R29, R35, UR42 ;  /* 0x0000002a231d7c36 */ /* 0x000fd80008000000 */
[----:B------:R-:W-:Y:S05]  /*f3c0*/  WARPSYNC.COLLECTIVE R15, `(.L_x_7370) ;  /* 0x000000000f087348 */ /* 0x000fea0003c00000 */
[----:B------:R0:W1:Y:S02]  /*f3d0*/  SHFL.IDX P6, R14, R13, R12, R11 ;  /* 0x0000000c0d0e7389 */ /* 0x00006400000c000b */
[----:B01----:R-:W-:Y:S01]  /*f3e0*/  ENDCOLLECTIVE ;  /* 0x000000000000791b */ /* 0x003fe20003800000 */
.L_x_7370:
[C---:B------:R-:W-:Y:S02]  /*f3f0*/  ISETP.GE.AND P4, PT, R5.reuse, 0x41, PT ;  /* 0x000000410500780c */ /* 0x040fe40003f86270 */
[----:B------:R-:W-:Y:S01]  /*f400*/  ISETP.GE.AND P3, PT, R5, 0x51, PT ;  /* 0x000000510500780c */ /* 0x000fe20003f66270 */
[----:B------:R-:W-:Y:S02]  /*f410*/  IMAD.MOV.U32 R13, RZ, RZ, R17 ;  /* 0x000000ffff0d7224 */ /* 0x000fe400078e0011 */
[----:B------:R-:W-:Y:S02]  /*f420*/  IMAD.MOV.U32 R12, RZ, RZ, 0x1 ;  /* 0x00000001ff0c7424 */ /* 0x000fe400078e00ff */
[----:B------:R-:W-:-:S08]  /*f430*/  IMAD.MOV.U32 R2, RZ, RZ, R14 ;  /* 0x000000ffff027224 */ /* 0x000fd000078e000e */
[----:B------:R-:W-:Y:S05]  /*f440*/  WARPSYNC.COLLECTIVE R15, `(.L_x_7371) ;  /* 0x000000000f087348 */ /* 0x000fea0003c00000 */
[----:B------:R0:W1:Y:S02]  /*f450*/  SHFL.IDX P6, R14, R13, R12, R11 ;  /* 0x0000000c0d0e7389 */ /* 0x00006400000c000b */
[----:B01----:R-:W-:Y:S01]  /*f460*/  ENDCOLLECTIVE ;  /* 0x000000000000791b */ /* 0x003fe20003800000 */
.L_x_7371:
[----:B------:R-:W-:-:S05]  /*f470*/  IADD3 R2, P0, R30, R2, RZ ;  /* 0x000000021e027210 */ /* 0x000fca0007f1e0ff */
[----:B------:R-:W-:-:S05]  /*f480*/  IMAD.X R3, RZ, RZ, R3, P0 ;  /* 0x000000ffff037224 */ /* 0x000fca00000e0603 */
[----:B------:R-:W-:Y:S01]  /*f490*/  @!PT LDS RZ, [RZ] ;  /* 0x00000000fffff984 */ /* 0x000fe20000000800 */
[----:B------:R-:W-:Y:S01]  /*f4a0*/  @!PT LDS RZ, [RZ] ;  /* 0x00000000fffff984 */ /* 0x000fe20000000800 */
[----:B------:R-:W-:Y:S01]  /*f4b0*/  @!PT LDS RZ, [RZ] ;  /* 0x00000000fffff984 */ /* 0x000fe20000000800 */
[----:B------:R0:W-:Y:S01]  /*f4c0*/  LDGSTS.E.BYPASS.LTC128B.128 [R29+0xa400], desc[UR48][R2.64], !P1 ;  /* 0x0a400000021d7fae */ /* 0x0001e2000c901d70 */
[----:B------:R-:W-:Y:S01]  /*f4d0*/  IMAD.MOV.U32 R13, RZ, RZ, R16 ;  /* 0x000000ffff0d7224 */ /* 0x000fe200078e0010 */
[----:B------:R-:W-:Y:S01]  /*f4e0*/  ISETP.LT.OR P1, PT, R5, 0x11, P2 ;  /* 0x000000110500780c */ /* 0x000fe20001721670 */
[----:B0-----:R-:W-:-:S12]  /*f4f0*/  IMAD.MOV.U32 R3, RZ, RZ, R14 ;  /* 0x000000ffff037224 */ /* 0x001fd800078e000e */
[----:B------:R-:W-:Y:S05]  /*f500*/  WARPSYNC.COLLECTIVE R15, `(.L_x_7372) ;  /* 0x000000000f087348 */ /* 0x000fea0003c00000 */
[----:B------:R0:W1:Y:S02]  /*f510*/  SHFL.IDX P6, R14, R13, R12, R11 ;  /* 0x0000000c0d0e7389 */ /* 0x00006400000c000b */
[----:B01----:R-:W-:Y:S01]  /*f520*/  ENDCOLLECTIVE ;  /* 0x000000000000791b */ /* 0x003fe20003800000 */
.L_x_7372:
[----:B------:R-:W-:Y:S02]  /*f530*/  IMAD.MOV.U32 R13, RZ, RZ, R17 ;  /* 0x000000ffff0d7224 */ /* 0x000fe400078e0011 */
[----:B------:R-:W-:Y:S01]  /*f540*/  IMAD.MOV.U32 R12, RZ, RZ, 0x2 ;  /* 0x00000002ff0c7424 */ /* 0x000fe200078e00ff */
[----:B------:R-:W-:-:S07]  /*f550*/  MOV R2, R14 ;  /* 0x0000000e00027202 */ /* 0x000fce0000000f00 */
[----:B------:R-:W-:Y:S05]  /*f560*/  WARPSYNC.COLLECTIVE R15, `(.L_x_7373) ;  /* 0x000000000f087348 */ /* 0x000fea0003c00000 */
[----:B------:R0:W1:Y:S02]  /*f570*/  SHFL.IDX P6, R14, R13, R12, R11 ;  /* 0x0000000c0d0e7389 */ /* 0x00006400000c000b */
[----:B01----:R-:W-:Y:S01]  /*f580*/  ENDCOLLECTIVE ;  /* 0x000000000000791b */ /* 0x003fe20003800000 */
.L_x_7373:
[----:B------:R-:W-:-:S05]  /*f590*/  IADD3 R2, P0, R30, R2, RZ ;  /* 0x000000021e027210 */ /* 0x000fca0007f1e0ff */
[----:B------:R-:W-:-:S05]  /*f5a0*/  IMAD.X R3, RZ, RZ, R3, P0 ;  /* 0x000000ffff037224 */ /* 0x000fca00000e0603 */
[----:B------:R-:W-:Y:S01]  /*f5b0*/  @!PT LDS RZ, [RZ] ;  /* 0x00000000fffff984 */ /* 0x000fe20000000800 */
[----:B------:R-:W-:Y:S01]  /*f5c0*/  @!PT LDS RZ, [RZ] ;  /* 0x00000000fffff984 */ /* 0x000fe20000000800 */
[----:B------:R-:W-:Y:S01]  /*f5d0*/  @!PT LDS RZ, [RZ] ;  /* 0x00000000fffff984 */ /* 0x000fe20000000800 */
[----:B------:R0:W-:Y:S01]  /*f5e0*/  LDGSTS.E.BYPASS.LTC128B.128 [R29+0xac00], desc[UR48][R2.64], !P1 ;  /* 0x0ac00000021d7fae */ /* 0x0001e2000c901d70 */
[----:B------:R-:W-:Y:S01]  /*f5f0*/  ISETP.LT.OR P1, PT, R5, 0x21, P2 ;  /* 0x000000210500780c */ /* 0x000fe20001721670 */
[----:B------:R-:W-:Y:S02]  /*f600*/  IMAD.MOV.U32 R13, RZ, RZ, R16 ;  /* 0x000000ffff0d7224 */ /* 0x000fe400078e0010 */
[----:B0-----:R-:W-:-:S10]  /*f610*/  IMAD.MOV.U32 R3, RZ, RZ, R14 ;  /* 0x000000ffff037224 */ /* 0x001fd400078e000e */
[----:B------:R-:W-:Y:S05]  /*f620*/  WARPSYNC.COLLECTIVE R15, `(.L_x_7374) ;  /* 0x000000000f087348 */ /* 0x000fea0003c00000 */
[----:B------:R0:W1:Y:S02]  /*f630*/  SHFL.IDX P6, R14, R13, R12, R11 ;  /* 0x0000000c0d0e7389 */ /* 0x00006400000c000b */
[----:B01----:R-:W-:Y:S01]  /*f640*/  ENDCOLLECTIVE ;  /* 0x000000000000791b */ /* 0x003fe20003800000 */
.L_x_7374:
[----:B------:R-:W-:Y:S02]  /*f650*/  IMAD.MOV.U32 R13, RZ, RZ, R17 ;  /* 0x000000ffff0d7224 */ /* 0x000fe400078e0011 */
[----:B------:R-:W-:Y:S02]  /*f660*/  IMAD.MOV.U32 R12, RZ, RZ, 0x3 ;  /* 0x00000003ff0c7424 */ /* 0x000fe400078e00ff */
[----:B------:R-:W-:-:S07]  /*f670*/  IMAD.MOV.U32 R2, RZ, RZ, R14 ;  /* 0x000000ffff027224 */ /* 0x000fce00078e000e */
[----:B------:R-:W-:Y:S05]  /*f680*/  WARPSYNC.COLLECTIVE R15, `(.L_x_7375) ;  /* 0x000000000f087348 */ /* 0x000fea0003c00000 */
[----:B------:R0:W1:Y:S02]  /*f690*/  SHFL.IDX P6, R14, R13, R12, R11 ;  /* 0x0000000c0d0e7389 */ /* 0x00006400000c000b */
[----:B01----:R-:W-:Y:S01]  /*f6a0*/  ENDCOLLECTIVE ;  /* 0x000000000000791b */ /* 0x003fe20003800000 */
.L_x_7375:
[----:B------:R-:W-:-:S05]  /*f6b0*/  IADD3 R2, P0, R30, R2, RZ ;  /* 0x000000021e027210 */ /* 0x000fca0007f1e0ff */
[----:B------:R-:W-:-:S05]  /*f6c0*/  IMAD.X R3, RZ, RZ, R3, P0 ;  /* 0x000000ffff037224 */ /* 0x000fca00000e0603 */
[----:B------:R-:W-:Y:S01]  /*f6d0*/  @!PT LDS RZ, [RZ] ;  /* 0x00000000fffff984 */ /* 0x000fe20000000800 */
[----:B------:R-:W-:Y:S01]  /*f6e0*/  @!PT LDS RZ, [RZ] ;  /* 0x00000000fffff984 */ /* 0x000fe20000000800 */
[----:B------:R-:W-:Y:S01]  /*f6f0*/  @!PT LDS RZ, [RZ] ;  /* 0x00000000fffff984 */ /* 0x000fe20000000800 */
[----:B------:R0:W-:Y:S01]  /*f700*/  LDGSTS.E.BYPASS.LTC128B.128 [R29+0xb400], desc[UR48][R2.64], !P1 ;  /* 0x0b400000021d7fae */ /* 0x0001e2000c901d70 */
[----:B------:R-:W-:Y:S01]  /*f710*/  IMAD.MOV.U32 R13, RZ, RZ, R16 ;  /* 0x000000ffff0d7224 */ /* 0x000fe200078e0010 */
[----:B------:R-:W-:Y:S02]  /*f720*/  ISETP.LT.OR P1, PT, R5, 0x31, P2 ;  /* 0x000000310500780c */ /* 0x000fe40001721670 */
[----:B0-----:R-:W-:-:S11]  /*f730*/  MOV R3, R14 ;  /* 0x0000000e00037202 */ /* 0x001fd60000000f00 */
[----:B------:R-:W-:Y:S05]  /*f740*/  WARPSYNC.COLLECTIVE R15, `(.L_x_7376) ;  /* 0x000000000f087348 */ /* 0x000fea0003c00000 */
[----:B------:R0:W1:Y:S02]  /*f750*/  SHFL.IDX P6, R14, R13, R12, R11 ;  /* 0x0000000c0d0e7389 */ /* 0x00006400000c000b */
[----:B01----:R-:W-:Y:S01]  /*f760*/  ENDCOLLECTIVE ;  /* 0x000000000000791b */ /* 0x003fe20003800000 */
.L_x_7376:
[----:B------:R-:W-:Y:S02]  /*f770*/  IMAD.MOV.U32 R13, RZ, RZ, R17 ;  /* 0x000000ffff0d7224 */ /* 0x000fe400078e0011 */
[----:B------:R-:W-:Y:S02]  /*f780*/  IMAD.MOV.U32 R12, RZ, RZ, 0x4 ;  /* 0x00000004ff0c7424 */ /* 0x000fe400078e00ff */
[----:B------:R-:W-:-:S07]  /*f790*/  IMAD.MOV.U32 R2, RZ, RZ, R14 ;  /* 0x000000ffff027224 */ /* 0x000fce00078e000e */
[----:B------:R-:W-:Y:S05]  /*f7a0*/  WARPSYNC.COLLECTIVE R15, `(.L_x_7377) ;  /* 0x000000000f087348 */ /* 0x000fea0003c00000 */
[----:B------:R0:W1:Y:S02]  /*f7b0*/  SHFL.IDX P6, R14, R13, R12, R11 ;  /* 0x0000000c0d0e7389 */ /* 0x00006400000c000b */
[----:B01----:R-:W-:Y:S01]  /*f7c0*/  ENDCOLLECTIVE ;  /* 0x000000000000791b */ /* 0x003fe20003800000 */
.L_x_7377:
        /* <DEDUP_REMOVED lines=12> */
.L_x_7378:
[----:B------:R-:W-:Y:S01]  /*f890*/  MOV R13, R17 ;  /* 0x00000011000d7202 */ /* 0x000fe20000000f00 */
[----:B------:R-:W-:Y:S02]  /*f8a0*/  IMAD.MOV.U32 R12, RZ, RZ, 0x5 ;  /* 0x00000005ff0c7424 */ /* 0x000fe400078e00ff */
[----:B------:R-:W-:-:S07]  /*f8b0*/  IMAD.MOV.U32 R2, RZ, RZ, R14 ;  /* 0x000000ffff027224 */ /* 0x000fce00078e000e */
[----:B------:R-:W-:Y:S05]  /*f8c0*/  WARPSYNC.COLLECTIVE R15, `(.L_x_7379) ;  /* 0x000000000f087348 */ /* 0x000fea0003c00000 */
[----:B------:R0:W1:Y:S02]  /*f8d0*/  SHFL.IDX P6, R14, R13, R12, R11 ;  /* 0x0000000c0d0e7389 */ /* 0x00006400000c000b */
[----:B01----:R-:W-:Y:S01]  /*f8e0*/  ENDCOLLECTIVE ;  /* 0x000000000000791b */ /* 0x003fe20003800000 */
.L_x_7379:
        /* <DEDUP_REMOVED lines=12> */
.L_x_7380:
[----:B------:R-:W-:Y:S02]  /*f9b0*/  IMAD.MOV.U32 R13, RZ, RZ, R17 ;  /* 0x000000ffff0d7224 */ /* 0x000fe400078e0011 */
[----:B------:R-:W-:Y:S02]  /*f9c0*/  IMAD.MOV.U32 R12, RZ, RZ, 0x6 ;  /* 0x00000006ff0c7424 */ /* 0x000fe400078e00ff */
[----:B------:R-:W-:-:S07]  /*f9d0*/  IMAD.MOV.U32 R2, RZ, RZ, R14 ;  /* 0x000000ffff027224 */ /* 0x000fce00078e000e */
[----:B------:R-:W-:Y:S05]  /*f9e0*/  WARPSYNC.COLLECTIVE R15, `(.L_x_7381) ;  /* 0x000000000f087348 */ /* 0x000fea0003c00000 */
[----:B------:R0:W1:Y:S02]  /*f9f0*/  SHFL.IDX P6, R14, R13, R12, R11 ;  /* 0x0000000c0d0e7389 */ /* 0x00006400000c000b */
[----:B01----:R-:W-:Y:S01]  /*fa00*/  ENDCOLLECTIVE ;  /* 0x000000000000791b */ /* 0x003fe20003800000 */
.L_x_7381:
        /* <DEDUP_REMOVED lines=12> */
.L_x_7382:
[----:B------:R-:W-:Y:S02]  /*fad0*/  IMAD.MOV.U32 R13, RZ, RZ, R17 ;  /* 0x000000ffff0d7224 */ /* 0x000fe400078e0011 */
[----:B------:R-:W-:Y:S01]  /*fae0*/  IMAD.MOV.U32 R12, RZ, RZ, 0x7 ;  /* 0x00000007ff0c7424 */ /* 0x000fe200078e00ff */
[----:B------:R-:W-:-:S07]  /*faf0*/  MOV R2, R14 ;  /* 0x0000000e00027202 */ /* 0x000fce0000000f00 */
[----:B------:R-:W-:Y:S05]  /*fb00*/  WARPSYNC.COLLECTIVE R15, `(.L_x_7383) ;  /* 0x000000000f087348 */ /* 0x000fea0003c00000 */
[----:B------:R0:W1:Y:S02]  /*fb10*/  SHFL.IDX P6, R14, R13, R12, R11 ;  /* 0x0000000c0d0e7389 */ /* 0x00006400000c000b */
[----:B01----:R-:W-:Y:S01]  /*fb20*/  ENDCOLLECTIVE ;  /* 0x000000000000791b */ /* 0x003fe20003800000 */
.L_x_7383:
        /* <DEDUP_REMOVED lines=8> */
[----:B------:R-:W-:-:S10]  /*fbb0*/  IMAD.MOV.U32 R17, RZ, RZ, R14 ;  /* 0x000000ffff117224 */ /* 0x000fd400078e000e */
[----:B0-----:R-:W-:Y:S05]  /*fbc0*/  WARPSYNC.COLLECTIVE R15, `(.L_x_7384) ;  /* 0x000000000f087348 */ /* 0x001fea0003c00000 */
[----:B------:R1:W2:Y:S02]  /*fbd0*/  SHFL.IDX P6, R14, R13, R12, R11 ;  /* 0x0000000c0d0e7389 */ /* 0x0002a400000c000b */
[----:B012---:R-:W-:Y:S01]  /*fbe0*/  ENDCOLLECTIVE ;  /* 0x000000000000791b */ /* 0x007fe20003800000 */
.L_x_7384:
[----:B------:R-:W-:Y:S02]  /*fbf0*/  IMAD.MOV.U32 R13, RZ, RZ, R7 ;  /* 0x000000ffff0d7224 */ /* 0x000fe400078e0007 */
[----:B------:R-:W-:Y:S02]  /*fc00*/  IMAD.MOV.U32 R12, RZ, RZ, RZ ;  /* 0x000000ffff0c7224 */ /* 0x000fe400078e00ff */
[----:B------:R-:W-:-:S07]  /*fc10*/  IMAD.MOV.U32 R2, RZ, RZ, R14 ;  /* 0x000000ffff027224 */ /* 0x000fce00078e000e */
[----:B------:R-:W-:Y:S05]  /*fc20*/  WARPSYNC.COLLECTIVE R15, `(.L_x_7385) ;  /* 0x000000000f087348 */ /* 0x000fea0003c00000 */
[----:B------:R0:W1:Y:S02]  /*fc30*/  SHFL.IDX P6, R14, R13, R12, R11 ;  /* 0x0000000c0d0e7389 */ /* 0x00006400000c000b */
[----:B01----:R-:W-:Y:S01]  /*fc40*/  ENDCOLLECTIVE ;  /* 0x000000000000791b */ /* 0x003fe20003800000 */
.L_x_7385:
        /* <DEDUP_REMOVED lines=12> */
.L_x_7386:
[----:B------:R-:W-:Y:S02]  /*fd10*/  IMAD.MOV.U32 R13, RZ, RZ, R7 ;  /* 0x000000ffff0d7224 */ /* 0x000fe400078e0007 */
[----:B------:R-:W-:Y:S01]  /*fd20*/  IMAD.MOV.U32 R12, RZ, RZ, 0x1 ;  /* 0x00000001ff0c7424 */ /* 0x000fe200078e00ff */
[----:B------:R-:W-:-:S13]  /*fd30*/  IADD3 R2, P0, R30, R14, RZ ;  /* 0x0000000e1e027210 */ /* 0x000fda0007f1e0ff */
[----:B------:R-:W-:Y:S05]  /*fd40*/  WARPSYNC.COLLECTIVE R15, `(.L_x_7387) ;  /* 0x000000000f087348 */ /* 0x000fea0003c00000 */
[----:B------:R0:W1:Y:S02]  /*fd50*/  SHFL.IDX P6, R14, R13, R12, R11 ;  /* 0x0000000c0d0e7389 */ /* 0x00006400000c000b */
[----:B01----:R-:W-:Y:S01]  /*fd60*/  ENDCOLLECTIVE ;  /* 0x000000000000791b */ /* 0x003fe20003800000 */
.L_x_7387:
[----:B------:R-:W-:Y:S01]  /*fd70*/  IMAD.X R3, RZ, RZ, R3, P0 ;  /* 0x000000ffff037224 */ /* 0x000fe200000e0603 */
[----:B------:R-:W-:-:S04]  /*fd80*/  ISETP.GE.AND P0, PT, R5, 0x21, PT ;  /* 0x000000210500780c */ /* 0x000fc80003f06270 */
[----:B------:R-:W-:Y:S01]  /*fd90*/  @!PT LDS RZ, [RZ] ;  /* 0x00000000fffff984 */ /* 0x000fe20000000800 */
[----:B------:R-:W-:Y:S01]  /*fda0*/  @!PT LDS RZ, [RZ] ;  /* 0x00000000fffff984 */ /* 0x000fe20000000800 */
[----:B------:R-:W-:Y:S01]  /*fdb0*/  @!PT LDS RZ, [RZ] ;  /* 0x00000000fffff984 */ /* 0x000fe20000000800 */
[----:B------:R0:W-:Y:S01]  /*fdc0*/  LDGSTS.E.BYPASS.LTC128B.128 [R29+0xe400], desc[UR48][R2.64], !P1 ;  /* 0x0e400000021d7fae */ /* 0x0001e2000c901d70 */
[----:B------:R-:W-:Y:S01]  /*fdd0*/  ISETP.GE.AND P1, PT, R5, 0x11, PT ;  /* 0x000000110500780c */ /* 0x000fe20003f26270 */
[----:B------:R-:W-:-:S12]  /*fde0*/  IMAD.MOV.U32 R13, RZ, RZ, R4 ;  /* 0x000000ffff0d7224 */ /* 0x000fd800078e0004 */
[----:B------:R-:W-:Y:S01]  /*fdf0*/  @P1 LOP3.LUT R0, R0, 0x20, RZ, 0xfc, !PT ;  /* 0x0000002000001812 */ /* 0x000fe200078efcff */
[----:B------:R-:W-:Y:S01]  /*fe00*/  IMAD.MOV.U32 R7, RZ, RZ, R14 ;  /* 0x000000ffff077224 */ /* 0x000fe200078e000e */
[----:B0-----:R-:W-:-:S13]  /*fe10*/  ISETP.GE.AND P1, PT, R5, 0x81, PT ;  /* 0x000000810500780c */ /* 0x001fda0003f26270 */
[----:B------:R-:W-:Y:S05]  /*fe20*/  WARPSYNC.COLLECTIVE R15, `(.L_x_7388) ;  /* 0x000000000f087348 */ /* 0x000fea0003c00000 */
[----:B------:R0:W1:Y:S02]  /*fe30*/  SHFL.IDX P6, R14, R13, R12, R11 ;  /* 0x0000000c0d0e7389 */ /* 0x00006400000c000b */
[----:B01----:R-:W-:Y:S01]  /*fe40*/  ENDCOLLECTIVE ;  /* 0x000000000000791b */ /* 0x003fe20003800000 */
.L_x_7388:
[----:B------:R-:W-:-:S04]  /*fe50*/  LOP3.LUT R0, R0, 0xffffffef, RZ, 0xc0, !PT ;  /* 0xffffffef00007812 */ /* 0x000fc800078ec0ff */
[----:B------:R-:W-:Y:S02]  /*fe60*/  @P0 LOP3.LUT R0, R0, 0x10, RZ, 0xfc, !PT ;  /* 0x0000001000000812 */ /* 0x000fe400078efcff */
[C---:B------:R-:W-:Y:S02]  /*fe70*/  ISETP.GE.AND P0, PT, R5.reuse, 0x71, PT ;  /* 0x000000710500780c */ /* 0x040fe40003f06270 */
[----:B------:R-:W-:Y:S02]  /*fe80*/  LOP3.LUT R0, R0, 0xffffffbf, RZ, 0xc0, !PT ;  /* 0xffffffbf00007812 */ /* 0x000fe400078ec0ff */
[----:B------:R-:W-:-:S13]  /*fe90*/  ISETP.GE.AND P6, PT, R5, 0x61, PT ;  /* 0x000000610500780c */ /* 0x000fda0003fc6270 */
[----:B------:R-:W-:Y:S02]  /*fea0*/  @P6 LOP3.LUT R0, R0, 0x40, RZ, 0xfc, !PT ;  /* 0x0000004000006812 */ /* 0x000fe400078efcff */
[----:B------:R-:W-:Y:S02]  /*feb0*/  ISETP.GE.AND P6, PT, R5, 0x91, PT ;  /* 0x000000910500780c */ /* 0x000fe40003fc6270 */
[----:B------:R-:W-:-:S11]  /*fec0*/  LOP3.LUT R0, R0, 0xfffffeff, RZ, 0xc0, !PT ;  /* 0xfffffeff00007812 */ /* 0x000fd600078ec0ff */
[----:B------:R-:W-:Y:S01]  /*fed0*/  @P6 LOP3.LUT R0, R0, 0x100, RZ, 0xfc, !PT ;  /* 0x0000010000006812 */ /* 0x000fe200078efcff */
[----:B------:R-:W-:Y:S06]  /*fee0*/  BRA `(.L_x_7389) ;  /* 0xffffffb800a87947 */ /* 0x000fec000383ffff */
.L_x_7322:
[----:B-1----:R1:W2:Y:S02]  /*fef0*/  SYNCS.PHASECHK.TRANS64.TRYWAIT P2, [R25+URZ+0x22840], R33 ;  /* 0x02284021190075a7 */ /* 0x0022a4000804017f */
[----:B--2---:R-:W-:Y:S05]  /*ff00*/  @!P2 NANOSLEEP.SYNCS 0x989680 ;  /* 0x009896800000a95d */ /* 0x004fea0003900000 */
[----:B------:R-:W2:Y:S02]  /*ff10*/  @!P2 SYNCS.PHASECHK.TRANS64 P2, [R25+URZ+0x22840], R33 ;  /* 0x022840211900a5a7 */ /* 0x000ea4000804007f */
[----:B--2---:R-:W-:Y:S05]  /*ff20*/  @!P2 BRA `(.L_x_7322) ;  /* 0xfffffffc00f0a947 */ /* 0x004fea000383ffff */
[----:B------:R-:W-:Y:S05]  /*ff30*/  BRA `(.L_x_7390) ;  /* 0xffffffb800e87947 */ /* 0x000fea000383ffff */
.L_x_7323:
        /* <DEDUP_REMOVED lines=8> */
.L_x_7392:
[----:B------:R-:W-:Y:S05]  /*ffc0*/  BSYNC B0 ;  /* 0x0000000000007941 */ /* 0x000fea0003800000 */
.L_x_7391:
[----:B------:R-:W-:Y:S01]  /*ffd0*/  IMAD.MOV.U32 R13, RZ, RZ, R7 ;  /* 0x000000ffff0d7224 */ /* 0x000fe200078e0007 */
[----:B------:R-:W-:Y:S01]  /*ffe0*/  P2R R8, PR, RZ, 0x2 ;  /* 0x00000002ff087803 */ /* 0x000fe20000000000 */
[----:B------:R-:W-:Y:S01]  /*fff0*/  IMAD.MOV.U32 R12, RZ, RZ, RZ ;  /* 0x000000ffff0c7224 */ /* 0x000fe200078e00ff */
[----:B------:R-:W-:Y:S01]  /*10000*/  ISETP.GE.AND P1, PT, R30, R16, PT ;  /* 0x000000101e00720c */ /* 0x000fe20003f26270 */
[----:B------:R-:W-:Y:S01]  /*10010*/  IMAD.MOV.U32 R11, RZ, RZ, 0x181f ;  /* 0x0000181fff0b7424 */ /* 0x000fe200078e00ff */
[----:B------:R-:W-:Y:S01]  /*10020*/  P2R R9, PR, RZ, 0x1 ;  /* 0x00000001ff097803 */ /* 0x000fe20000000000 */
[----:B------:R-:W-:Y:S01]  /*10030*/  IMAD.MOV.U32 R15, RZ, RZ, -0x1 ;  /* 0xffffffffff0f7424 */ /* 0x000fe200078e00ff */
[----:B------:R-:W-:Y:S01]  /*10040*/  LOP3.LUT P0, RZ, R0, 0x20, RZ, 0xc0, !PT ;  /* 0x0000002000ff7812 */ /* 0x000fe2000780c0ff */
[----:B------:R-:W-:-:S12]  /*10050*/  IMAD.MOV.U32 R2, RZ, RZ, R14 ;  /* 0x000000ffff027224 */ /* 0x000fd800078e000e */
[----:B------:R-:W-:Y:S05]  /*10060*/  WARPSYNC.COLLECTIVE R15, `(.L_x_7393) ;  /* 0x000000000f087348 */ /* 0x000fea0003c00000 */
[----:B------:R0:W1:Y:S02]  /*10070*/  SHFL.IDX P6, R14, R13, R12, R11 ;  /* 0x0000000c0d0e7389 */ /* 0x00006400000c000b */
[----:B01----:R-:W-:Y:S01]  /*10080*/  ENDCOLLECTIVE ;  /* 0x000000000000791b */ /* 0x003fe20003800000 */
.L_x_7393:
[----:B------:R-:W-:Y:S02]  /*10090*/  IMAD.MOV.U32 R13, RZ, RZ, R6 ;  /* 0x000000ffff0d7224 */ /* 0x000fe400078e0006 */
[----:B------:R-:W-:Y:S01]  /*100a0*/  IMAD.MOV.U32 R12, RZ, RZ, 0x1 ;  /* 0x00000001ff0c7424 */ /* 0x000fe200078e00ff */
[----:B------:R-:W-:-:S13]  /*100b0*/  LOP3.LUT P6, RZ, R0, 0x80, RZ, 0xc0, !PT ;  /* 0x0000008000ff7812 */ /* 0x000fda00078cc0ff */
[----:B------:R-:W-:-:S05]  /*100c0*/  @P6 IADD3 R14, P2, R30, R14, RZ ;  /* 0x0000000e1e0e6210 */ /* 0x000fca0007f5e0ff */
[----:B------:R-:W-:Y:S02]  /*100d0*/  @P6 IMAD.X R3, RZ, RZ, R2, P2 ;  /* 0x000000ffff036224 */ /* 0x000fe400010e0602 */
[----:B------:R-:W-:-:S05]  /*100e0*/  @P6 IMAD.MOV.U32 R2, RZ, RZ, R14 ;  /* 0x000000ffff026224 */ /* 0x000fca00078e000e */
[----:B------:R-:W-:Y:S01]  /*100f0*/  @!PT LDS RZ, [RZ] ;  /* 0x00000000fffff984 */ /* 0x000fe20000000800 */
[----:B------:R-:W-:Y:S01]  /*10100*/  @!PT LDS RZ, [RZ] ;  /* 0x00000000fffff984 */ /* 0x000fe20000000800 */
[----:B------:R-:W-:Y:S01]  /*10110*/  @!PT LDS RZ, [RZ] ;  /* 0x00000000fffff984 */ /* 0x000fe20000000800 */
[----:B------:R0:W-:Y:S01]  /*10120*/  @P6 LDGSTS.E.BYPASS.LTC128B.128 [R29+0x18400], desc[UR48][R2.64], !P1 ;  /* 0x18400000021d6fae */ /* 0x0001e2000c901d70 */
[----:B------:R-:W-:-:S13]  /*10130*/  LOP3.LUT P1, RZ, R0, 0x10, RZ, 0xc0, !PT ;  /* 0x0000001000ff7812 */ /* 0x000fda000782c0ff */
[----:B0-----:R-:W-:Y:S05]  /*10140*/  WARPSYNC.COLLECTIVE R15, `(.L_x_7394) ;  /* 0x000000000f087348 */ /* 0x001fea0003c00000 */
[----:B------:R1:W2:Y:S02]  /*10150*/  SHFL.IDX P6, R14, R13, R12, R11 ;  /* 0x0000000c0d0e7389 */ /* 0x0002a400000c000b */
[----:B012---:R-:W-:Y:S01]  /*10160*/  ENDCOLLECTIVE ;  /* 0x000000000000791b */ /* 0x007fe20003800000 */
.L_x_7394:
[----:B------:R-:W-:Y:S01]  /*10170*/  IMAD.MOV.U32 R13, RZ, RZ, R7 ;  /* 0x000000ffff0d7224 */ /* 0x000fe200078e0007 */
[----:B------:R-:W-:-:S07]  /*10180*/  MOV R10, R14 ;  /* 0x0000000e000a7202 */ /* 0x000fce0000000f00 */
[----:B------:R-:W-:Y:S05]  /*10190*/  WARPSYNC.COLLECTIVE R15, `(.L_x_7395) ;  /* 0x000000000f087348 */ /* 0x000fea0003c00000 */
[----:B------:R0:W1:Y:S02]  /*101a0*/  SHFL.IDX P6, R14, R13, R12, R11 ;  /* 0x0000000c0d0e7389 */ /* 0x00006400000c000b */
[----:B01----:R-:W-:Y:S01]  /*101b0*/  ENDCOLLECTIVE ;  /* 0x000000000000791b */ /* 0x003fe20003800000 */
.L_x_7395:
[----:B------:R-:W-:Y:S02]  /*101c0*/  IMAD.MOV.U32 R13, RZ, RZ, R6 ;  /* 0x000000ffff0d7224 */ /* 0x000fe400078e0006 */
[----:B------:R-:W-:Y:S01]  /*101d0*/  IMAD.MOV.U32 R12, RZ, RZ, 0x2 ;  /* 0x00000002ff0c7424 */ /* 0x000fe200078e00ff */
[C---:B------:R-:W-:Y:S02]  /*101e0*/  ISETP.GE.AND P6, PT, R30.reuse, R16, PT ;  /* 0x000000101e00720c */ /* 0x040fe40003fc6270 */
[----:B------:R-:W-:-:S05]  /*101f0*/  @P0 IADD3 R2, P2, R30, R14, RZ ;  /* 0x0000000e1e020210 */ /* 0x000fca0007f5e0ff */
[----:B------:R-:W-:-:S06]  /*10200*/  @P0 IMAD.X R3, RZ, RZ, R10, P2 ;  /* 0x000000ffff030224 */ /* 0x000fcc00010e060a */
[----:B------:R-:W-:Y:S01]  /*10210*/  @!PT LDS RZ, [RZ] ;  /* 0x00000000fffff984 */ /* 0x000fe20000000800 */
[----:B------:R-:W-:Y:S01]  /*10220*/  @!PT LDS RZ, [RZ] ;  /* 0x00000000fffff984 */ /* 0x000fe20000000800 */
[----:B------:R-:W-:Y:S01]  /*10230*/  @!PT LDS RZ, [RZ] ;  /* 0x00000000fffff984 */ /* 0x000fe20000000800 */
[----:B------:R0:W-:Y:S01]  /*10240*/  @P0 LDGSTS.E.BYPASS.LTC128B.128 [R29+0x18c00], desc[UR48][R2.64], !P6 ;  /* 0x18c00000021d0fae */ /* 0x0001e2000f101d70 */
[----:B------:R-:W-:-:S13]  /*10250*/  ISETP.NE.AND P0, PT, R9, RZ, PT ;  /* 0x000000ff0900720c */ /* 0x000fda0003f05270 */
[----:B0-----:R-:W-:Y:S05]  /*10260*/  WARPSYNC.COLLECTIVE R15, `(.L_x_7396) ;  /* 0x000000000f087348 */ /* 0x001fea0003c00000 */
[----:B------:R1:W2:Y:S02]  /*10270*/  SHFL.IDX P6, R14, R13, R12, R11 ;  /* 0x0000000c0d0e7389 */ /* 0x0002a400000c000b */
[----:B012---:R-:W-:Y:S01]  /*10280*/  ENDCOLLECTIVE ;  /* 0x000000000000791b */ /* 0x007fe20003800000 */
.L_x_7396:
[----:B------:R-:W-:Y:S02]  /*10290*/  IMAD.MOV.U32 R13, RZ, RZ, R7 ;  /* 0x000000ffff0d7224 */ /* 0x000fe400078e0007 */
[----:B------:R-:W-:-:S07]  /*102a0*/  IMAD.MOV.U32 R9, RZ, RZ, R14 ;  /* 0x000000ffff097224 */ /* 0x000fce00078e000e */
[----:B------:R-:W-:Y:S05]  /*102b0*/  WARPSYNC.COLLECTIVE R15, `(.L_x_7397) ;  /* 0x000000000f087348 */ /* 0x000fea0003c00000 */
[----:B------:R0:W1:Y:S02]  /*102c0*/  SHFL.IDX P6, R14, R13, R12, R11 ;  /* 0x0000000c0d0e7389 */ /* 0x00006400000c000b */
[----:B01----:R-:W-:Y:S01]  /*102d0*/  ENDCOLLECTIVE ;  /* 0x000000000000791b */ /* 0x003fe20003800000 */
.L_x_7397:
[----:B------:R-:W-:Y:S01]  /*102e0*/  MOV R13, R6 ;  /* 0x00000006000d7202 */ /* 0x000fe20000000f00 */
        /* <DEDUP_REMOVED lines=14> */
.L_x_7398:
[----:B------:R-:W-:Y:S02]  /*103d0*/  IMAD.MOV.U32 R13, RZ, RZ, R7 ;  /* 0x000000ffff0d7224 */ /* 0x000fe400078e0007 */
[----:B------:R-:W-:-:S07]  /*103e0*/  IMAD.MOV.U32 R8, RZ, RZ, R14 ;  /* 0x000000ffff087224 */ /* 0x000fce00078e000e */
[----:B------:R-:W-:Y:S05]  /*103f0*/  WARPSYNC.COLLECTIVE R15, `(.L_x_7399) ;  /* 0x000000000f087348 */ /* 0x000fea0003c00000 */
[----:B------:R0:W1:Y:S02]  /*10400*/  SHFL.IDX P6, R14, R13, R12, R11 ;  /* 0x0000000c0d0e7389 */ /* 0x00006400000c000b */
[----:B01----:R-:W-:Y:S01]  /*10410*/  ENDCOLLECTIVE ;  /* 0x000000000000791b */ /* 0x003fe20003800000 */
.L_x_7399:
        /* <DEDUP_REMOVED lines=11> */
[----:B------:R-:W-:-:S13]  /*104d0*/  ISETP.GE.AND P5, PT, R30, R16, PT ;  /* 0x000000101e00720c */ /* 0x000fda0003fa6270 */
[----:B0-----:R-:W-:Y:S05]  /*104e0*/  WARPSYNC.COLLECTIVE R15, `(.L_x_7400) ;  /* 0x000000000f087348 */ /* 0x001fea0003c00000 */
[----:B------:R1:W2:Y:S02]  /*104f0*/  SHFL.IDX P6, R14, R13, R12, R11 ;  /* 0x0000000c0d0e7389 */ /* 0x0002a400000c000b */
[----:B012---:R-:W-:Y:S01]  /*10500*/  ENDCOLLECTIVE ;  /* 0x000000000000791b */ /* 0x007fe20003800000 */
.L_x_7400:
[----:B------:R-:W-:Y:S01]  /*10510*/  MOV R13, R7 ;  /* 0x00000007000d7202 */ /* 0x000fe20000000f00 */
[----:B------:R-:W-:-:S07]  /*10520*/  IMAD.MOV.U32 R8, RZ, RZ, R14 ;  /* 0x000000ffff087224 */ /* 0x000fce00078e000e */
[----:B------:R-:W-:Y:S05]  /*10530*/  WARPSYNC.COLLECTIVE R15, `(.L_x_7401) ;  /* 0x000000000f087348 */ /* 0x000fea0003c00000 */
[----:B------:R0:W1:Y:S02]  /*10540*/  SHFL.IDX P6, R14, R13, R12, R11 ;  /* 0x0000000c0d0e7389 */ /* 0x00006400000c000b */
[----:B01----:R-:W-:Y:S01]  /*10550*/  ENDCOLLECTIVE ;  /* 0x000000000000791b */ /* 0x003fe20003800000 */
.L_x_7401:
[----:B------:R-:W-:Y:S02]  /*10560*/  IMAD.MOV.U32 R13, RZ, RZ, R6 ;  /* 0x000000ffff0d7224 */ /* 0x000fe400078e0006 */
[----:B------:R-:W-:Y:S01]  /*10570*/  IMAD.MOV.U32 R12, RZ, RZ, 0x5 ;  /* 0x00000005ff0c7424 */ /* 0x000fe200078e00ff */
[----:B------:R-:W-:-:S05]  /*10580*/  @P4 IADD3 R14, P2, R30, R14, RZ ;  /* 0x0000000e1e0e4210 */ /* 0x000fca0007f5e0ff */
[----:B------:R-:W-:-:S08]  /*10590*/  @P4 IMAD.MOV.U32 R2, RZ, RZ, R14 ;  /* 0x000000ffff024224 */ /* 0x000fd000078e000e */
[----:B------:R-:W-:Y:S05]  /*105a0*/  WARPSYNC.COLLECTIVE R15, `(.L_x_7402) ;  /* 0x000000000f087348 */ /* 0x000fea0003c00000 */
[----:B------:R0:W1:Y:S02]  /*105b0*/  SHFL.IDX P6, R14, R13, R12, R11 ;  /* 0x0000000c0d0e7389 */ /* 0x00006400000c000b */
[----:B01----:R-:W-:Y:S01]  /*105c0*/  ENDCOLLECTIVE ;  /* 0x000000000000791b */ /* 0x003fe20003800000 */
.L_x_7402:
[----:B------:R-:W-:-:S04]  /*105d0*/  @P4 IMAD.X R9, RZ, RZ, R8, P2 ;  /* 0x000000ffff094224 */ /* 0x000fc800010e0608 */
[----:B------:R-:W-:-:S05]  /*105e0*/  @P4 IMAD.MOV.U32 R3, RZ, RZ, R9 ;  /* 0x000000ffff034224 */ /* 0x000fca00078e0009 */
[----:B------:R-:W-:Y:S01]  /*105f0*/  @!PT LDS RZ, [RZ] ;  /* 0x00000000fffff984 */ /* 0x000fe20000000800 */
[----:B------:R-:W-:Y:S01]  /*10600*/  @!PT LDS RZ, [RZ] ;  /* 0x00000000fffff984 */ /* 0x000fe20000000800 */
[----:B------:R-:W-:Y:S01]  /*10610*/  @!PT LDS RZ, [RZ] ;  /* 0x00000000fffff984 */ /* 0x000fe20000000800 */
[----:B------:R0:W-:Y:S01]  /*10620*/  @P4 LDGSTS.E.BYPASS.LTC128B.128 [R29+0x1a400], desc[UR48][R2.64], !P5 ;  /* 0x1a400000021d4fae */ /* 0x0001e2000e901d70 */
[----:B------:R-:W-:Y:S01]  /*10630*/  LOP3.LUT P4, RZ, R0, 0x40, RZ, 0xc0, !PT ;  /* 0x0000004000ff7812 */ /* 0x000fe2000788c0ff */
[----:B------:R-:W-:Y:S02]  /*10640*/  IMAD.MOV.U32 R13, RZ, RZ, R7 ;  /* 0x000000ffff0d7224 */ /* 0x000fe400078e0007 */
[----:B------:R-:W-:-:S10]  /*10650*/  IMAD.MOV.U32 R8, RZ, RZ, R14 ;  /* 0x000000ffff087224 */ /* 0x000fd400078e000e */
[----:B0-----:R-:W-:Y:S05]  /*10660*/  WARPSYNC.COLLECTIVE R15, `(.L_x_7403) ;  /* 0x000000000f087348 */ /* 0x001fea0003c00000 */
[----:B------:R1:W2:Y:S02]  /*10670*/  SHFL.IDX P6, R14, R13, R12, R11 ;  /* 0x0000000c0d0e7389 */ /* 0x0002a400000c000b */
[----:B012---:R-:W-:Y:S01]  /*10680*/  ENDCOLLECTIVE ;  /* 0x000000000000791b */ /* 0x007fe20003800000 */
.L_x_7403:
[----:B------:R-:W-:Y:S02]  /*10690*/  IMAD.MOV.U32 R13, RZ, RZ, R6 ;  /* 0x000000ffff0d7224 */ /* 0x000fe400078e0006 */
[----:B------:R-:W-:Y:S01]  /*106a0*/  IMAD.MOV.U32 R12, RZ, RZ, 0x6 ;  /* 0x00000006ff0c7424 */ /* 0x000fe200078e00ff */
[----:B------:R-:W-:-:S05]  /*106b0*/  @P3 IADD3 R14, P2, R30, R14, RZ ;  /* 0x0000000e1e0e3210 */ /* 0x000fca0007f5e0ff */
[----:B------:R-:W-:-:S08]  /*106c0*/  @P3 IMAD.MOV.U32 R2, RZ, RZ, R14 ;  /* 0x000000ffff023224 */ /* 0x000fd000078e000e */
[----:B------:R-:W-:Y:S05]  /*106d0*/  WARPSYNC.COLLECTIVE R15, `(.L_x_7404) ;  /* 0x000000000f087348 */ /* 0x000fea0003c00000 */
[----:B------:R0:W1:Y:S02]  /*106e0*/  SHFL.IDX P6, R14, R13, R12, R11 ;  /* 0x0000000c0d0e7389 */ /* 0x00006400000c000b */
[----:B01----:R-:W-:Y:S01]  /*106f0*/  ENDCOLLECTIVE ;  /* 0x000000000000791b */ /* 0x003fe20003800000 */
.L_x_7404:
[----:B------:R-:W-:-:S05]  /*10700*/  @P3 IMAD.X R9, RZ, RZ, R8, P2 ;  /* 0x000000ffff093224 */ /* 0x000fca00010e0608 */
[----:B------:R-:W-:-:S05]  /*10710*/  @P3 MOV R3, R9 ;  /* 0x0000000900033202 */ /* 0x000fca0000000f00 */
[----:B------:R-:W-:Y:S01]  /*10720*/  @!PT LDS RZ, [RZ] ;  /* 0x00000000fffff984 */ /* 0x000fe20000000800 */
[----:B------:R-:W-:Y:S01]  /*10730*/  @!PT LDS RZ, [RZ] ;  /* 0x00000000fffff984 */ /* 0x000fe20000000800 */
[----:B------:R-:W-:Y:S01]  /*10740*/  @!PT LDS RZ, [RZ] ;  /* 0x00000000fffff984 */ /* 0x000fe20000000800 */
[----:B------:R0:W-:Y:S01]  /*10750*/  @P3 LDGSTS.E.BYPASS.LTC128B.128 [R29+0x1ac00], desc[UR48][R2.64], !P5 ;  /* 0x1ac00000021d3fae */ /* 0x0001e2000e901d70 */
[----:B------:R-:W-:Y:S02]  /*10760*/  IMAD.MOV.U32 R13, RZ, RZ, R7 ;  /* 0x000000ffff0d7224 */ /* 0x000fe400078e0007 */
[----:B------:R-:W-:-:S07]  /*10770*/  IMAD.MOV.U32 R8, RZ, RZ, R14 ;  /* 0x000000ffff087224 */ /* 0x000fce00078e000e */
[----:B0-----:R-:W-:Y:S05]  /*10780*/  WARPSYNC.COLLECTIVE R15, `(.L_x_7405) ;  /* 0x000000000f087348 */ /* 0x001fea0003c00000 */
[----:B------:R1:W2:Y:S02]  /*10790*/  SHFL.IDX P6, R14, R13, R12, R11 ;  /* 0x0000000c0d0e7389 */ /* 0x0002a400000c000b */
[----:B012---:R-:W-:Y:S01]  /*107a0*/  ENDCOLLECTIVE ;  /* 0x000000000000791b */ /* 0x007fe20003800000 */
.L_x_7405:
[----:B------:R-:W-:Y:S02]  /*107b0*/  IMAD.MOV.U32 R13, RZ, RZ, R6 ;  /* 0x000000ffff0d7224 */ /* 0x000fe400078e0006 */
[----:B------:R-:W-:Y:S01]  /*107c0*/  IMAD.MOV.U32 R12, RZ, RZ, 0x7 ;  /* 0x00000007ff0c7424 */ /* 0x000fe200078e00ff */
[----:B------:R-:W-:-:S05]  /*107d0*/  @P4 IADD3 R14, P2, R30, R14, RZ ;  /* 0x0000000e1e0e4210 */ /* 0x000fca0007f5e0ff */
[----:B------:R-:W-:-:S08]  /*107e0*/  @P4 IMAD.MOV.U32 R2, RZ, RZ, R14 ;  /* 0x000000ffff024224 */ /* 0x000fd000078e000e */
[----:B------:R-:W-:Y:S05]  /*107f0*/  WARPSYNC.COLLECTIVE R15, `(.L_x_7406) ;  /* 0x000000000f087348 */ /* 0x000fea0003c00000 */
[----:B------:R0:W1:Y:S02]  /*10800*/  SHFL.IDX P6, R14, R13, R12, R11 ;  /* 0x0000000c0d0e7389 */ /* 0x00006400000c000b */
[----:B01----:R-:W-:Y:S01]  /*10810*/  ENDCOLLECTIVE ;  /* 0x000000000000791b */ /* 0x003fe20003800000 */
.L_x_7406:
[----:B------:R-:W-:-:S04]  /*10820*/  @P4 IMAD.X R9, RZ, RZ, R8, P2 ;  /* 0x000000ffff094224 */ /* 0x000fc800010e0608 */
[----:B------:R-:W-:-:S05]  /*10830*/  @P4 IMAD.MOV.U32 R3, RZ, RZ, R9 ;  /* 0x000000ffff034224 */ /* 0x000fca00078e0009 */
[----:B------:R-:W-:Y:S01]  /*10840*/  @!PT LDS RZ, [RZ] ;  /* 0x00000000fffff984 */ /* 0x000fe20000000800 */
[----:B------:R-:W-:Y:S01]  /*10850*/  @!PT LDS RZ, [RZ] ;  /* 0x00000000fffff984 */ /* 0x000fe20000000800 */
[----:B------:R-:W-:Y:S01]  /*10860*/  @!PT LDS RZ, [RZ] ;  /* 0x00000000fffff984 */ /* 0x000fe20000000800 */
[----:B------:R0:W-:Y:S01]  /*10870*/  @P4 LDGSTS.E.BYPASS.LTC128B.128 [R29+0x1b400], desc[UR48][R2.64], !P5 ;  /* 0x1b400000021d4fae */ /* 0x0001e2000e901d70 */
[----:B------:R-:W-:Y:S01]  /*10880*/  IMAD.MOV.U32 R13, RZ, RZ, R7 ;  /* 0x000000ffff0d7224 */ /* 0x000fe200078e0007 */
[----:B------:R-:W-:-:S07]  /*10890*/  MOV R8, R14 ;  /* 0x0000000e00087202 */ /* 0x000fce0000000f00 */
[----:B0-----:R-:W-:Y:S05]  /*108a0*/  WARPSYNC.COLLECTIVE R15, `(.L_x_7407) ;  /* 0x000000000f087348 */ /* 0x001fea0003c00000 */
[----:B------:R1:W2:Y:S02]  /*108b0*/  SHFL.IDX P6, R14, R13, R12, R11 ;  /* 0x0000000c0d0e7389 */ /* 0x0002a400000c000b */
[----:B012---:R-:W-:Y:S01]  /*108c0*/  ENDCOLLECTIVE ;  /* 0x000000000000791b */ /* 0x007fe20003800000 */
.L_x_7407:
[----:B------:R-:W-:Y:S02]  /*108d0*/  IMAD.MOV.U32 R13, RZ, RZ, R4 ;  /* 0x000000ffff0d7224 */ /* 0x000fe400078e0004 */
[----:B------:R-:W-:Y:S01]  /*108e0*/  IMAD.MOV.U32 R12, RZ, RZ, RZ ;  /* 0x000000ffff0c7224 */ /* 0x000fe200078e00ff */
[----:B------:R-:W-:-:S13]  /*108f0*/  @P0 IADD3 R9, P2, R30, R14, RZ ;  /* 0x0000000e1e090210 */ /* 0x000fda0007f5e0ff */
[----:B------:R-:W-:Y:S05]  /*10900*/  WARPSYNC.COLLECTIVE R15, `(.L_x_7408) ;  /* 0x000000000f087348 */ /* 0x000fea0003c00000 */
[----:B------:R0:W1:Y:S02]  /*10910*/  SHFL.IDX P6, R14, R13, R12, R11 ;  /* 0x0000000c0d0e7389 */ /* 0x00006400000c000b */
[----:B01----:R-:W-:Y:S01]  /*10920*/  ENDCOLLECTIVE ;  /* 0x000000000000791b */ /* 0x003fe20003800000 */
.L_x_7408:
[----:B------:R-:W-:Y:S02]  /*10930*/  @P0 IMAD.X R10, RZ, RZ, R8, P2 ;  /* 0x000000ffff0a0224 */ /* 0x000fe400010e0608 */
[----:B------:R-:W-:Y:S02]  /*10940*/  @P0 IMAD.MOV.U32 R2, RZ, RZ, R9 ;  /* 0x000000ffff020224 */ /* 0x000fe400078e0009 */
[----:B------:R-:W-:-:S05]  /*10950*/  @P0 IMAD.MOV.U32 R3, RZ, RZ, R10 ;  /* 0x000000ffff030224 */ /* 0x000fca00078e000a */
        /* <DEDUP_REMOVED lines=9> */
.L_x_7409:
[----:B------:R-:W-:Y:S02]  /*109f0*/  IMAD.MOV.U32 R13, RZ, RZ, R4 ;  /* 0x000000ffff0d7224 */ /* 0x000fe400078e0004 */
[----:B------:R-:W-:Y:S01]  /*10a00*/  IMAD.MOV.U32 R12, RZ, RZ, 0x1 ;  /* 0x00000001ff0c7424 */ /* 0x000fe200078e00ff */
[----:B------:R-:W-:-:S04]  /*10a10*/  @P1 IADD3 R14, P0, R30, R14, RZ ;  /* 0x0000000e1e0e1210 */ /* 0x000fc80007f1e0ff */
[----:B------:R-:W-:Y:S01]  /*10a20*/  @P1 MOV R2, R14 ;  /* 0x0000000e00021202 */ /* 0x000fe20000000f00 */
[----:B------:R-:W-:-:S08]  /*10a30*/  @P1 IMAD.X R9, RZ, RZ, R8, P0 ;  /* 0x000000ffff091224 */ /* 0x000fd000000e0608 */
[----:B------:R-:W-:Y:S05]  /*10a40*/  WARPSYNC.COLLECTIVE R15, `(.L_x_7410) ;  /* 0x000000000f087348 */ /* 0x000fea0003c00000 */
[----:B------:R0:W1:Y:S02]  /*10a50*/  SHFL.IDX P6, R14, R13, R12, R11 ;  /* 0x0000000c0d0e7389 */ /* 0x00006400000c000b */
[----:B01----:R-:W-:Y:S01]  /*10a60*/  ENDCOLLECTIVE ;  /* 0x000000000000791b */ /* 0x003fe20003800000 */
.L_x_7410:
        /* <DEDUP_REMOVED lines=10> */
.L_x_7411:
[----:B------:R-:W-:Y:S05]  /*10b10*/  BRA `(.L_x_7412) ;  /* 0xffffffb400a87947 */ /* 0x000fea000383ffff */
.L_x_7326:
[----:B------:R-:W-:Y:S02]  /*10b20*/  IMAD.MOV.U32 R13, RZ, RZ, R4 ;  /* 0x000000ffff0d7224 */ /* 0x000fe400078e0004 */
[----:B------:R-:W-:Y:S02]  /*10b30*/  IMAD.MOV.U32 R12, RZ, RZ, RZ ;  /* 0x000000ffff0c7224 */ /* 0x000fe400078e00ff */
[----:B------:R-:W-:Y:S02]  /*10b40*/  IMAD.MOV.U32 R11, RZ, RZ, 0x181f ;  /* 0x0000181fff0b7424 */ /* 0x000fe400078e00ff */
[----:B------:R-:W-:-:S07]  /*10b50*/  IMAD.MOV.U32 R15, RZ, RZ, -0x1 ;  /* 0xffffffffff0f7424 */ /* 0x000fce00078e00ff */
[----:B01----:R-:W-:Y:S05]  /*10b60*/  WARPSYNC.COLLECTIVE R15, `(.L_x_7413) ;  /* 0x000000000f087348 */ /* 0x003fea0003c00000 */
[----:B------:R2:W3:Y:S02]  /*10b70*/  SHFL.IDX P6, R14, R13, R12, R11 ;  /* 0x0000000c0d0e7389 */ /* 0x0004e400000c000b */
[----:B0123--:R-:W-:Y:S01]  /*10b80*/  ENDCOLLECTIVE ;  /* 0x000000000000791b */ /* 0x00ffe20003800000 */
.L_x_7413:
[----:B------:R-:W-:Y:S01]  /*10b90*/  IMAD.MOV.U32 R13, RZ, RZ, R0 ;  /* 0x000000ffff0d7224 */ /* 0x000fe200078e0000 */
[----:B------:R-:W-:-:S07]  /*10ba0*/  MOV R2, R14 ;  /* 0x0000000e00027202 */ /* 0x000fce0000000f00 */
[----:B------:R-:W-:Y:S05]  /*10bb0*/  WARPSYNC.COLLECTIVE R15, `(.L_x_7414) ;  /* 0x000000000f087348 */ /* 0x000fea0003c00000 */
[----:B------:R0:W1:Y:S02]  /*10bc0*/  SHFL.IDX P6, R14, R13, R12, R11 ;  /* 0x0000000c0d0e7389 */ /* 0x00006400000c000b */
[----:B01----:R-:W-:Y:S01]  /*10bd0*/  ENDCOLLECTIVE ;  /* 0x000000000000791b */ /* 0x003fe20003800000 */
.L_x_7414:
        /* <DEDUP_REMOVED lines=13> */
.L_x_7415:
[----:B------:R-:W-:-:S05]  /*10cb0*/  @!P1 IMAD.MOV.U32 R3, RZ, RZ, R17 ;  /* 0x000000ffff039224 */ /* 0x000fca00078e0011 */
[----:B------:R-:W-:Y:S01]  /*10cc0*/  @!PT LDS RZ, [RZ] ;  /* 0x00000000fffff984 */ /* 0x000fe20000000800 */
[----:B------:R-:W-:Y:S01]  /*10cd0*/  @!PT LDS RZ, [RZ] ;  /* 0x00000000fffff984 */ /* 0x000fe20000000800 */
[----:B------:R-:W-:Y:S01]  /*10ce0*/  @!PT LDS RZ, [RZ] ;  /* 0x00000000fffff984 */ /* 0x000fe20000000800 */
[----:B------:R0:W-:Y:S01]  /*10cf0*/  @!P1 LDGSTS.E.BYPASS.LTC128B.128 [R29+0x14400], desc[UR48][R2.64], !P0 ;  /* 0x14400000021d9fae */ /* 0x0001e2000c101d70 */
[----:B------:R-:W-:Y:S01]  /*10d00*/  ISETP.GE.AND P1, PT, R8, R5, PT ;  /* 0x000000050800720c */ /* 0x000fe20003f26270 */
[----:B------:R-:W-:Y:S01]  /*10d10*/  VIADD R8, R6, 0x20 ;  /* 0x0000002006087836 */ /* 0x000fe20000000000 */
[----:B------:R-:W-:Y:S01]  /*10d20*/  MOV R13, R0 ;  /* 0x00000000000d7202 */ /* 0x000fe20000000f00 */
[----:B------:R-:W-:-:S10]  /*10d30*/  IMAD.MOV.U32 R7, RZ, RZ, R14 ;  /* 0x000000ffff077224 */ /* 0x000fd400078e000e */
[----:B0-----:R-:W-:Y:S05]  /*10d40*/  WARPSYNC.COLLECTIVE R15, `(.L_x_7416) ;  /* 0x000000000f087348 */ /* 0x001fea0003c00000 */
[----:B------:R1:W2:Y:S02]  /*10d50*/  SHFL.IDX P6, R14, R13, R12, R11 ;  /* 0x0000000c0d0e7389 */ /* 0x0002a400000c000b */
[----:B012---:R-:W-:Y:S01]  /*10d60*/  ENDCOLLECTIVE ;  /* 0x000000000000791b */ /* 0x007fe20003800000 */
.L_x_7416:
[----:B------:R-:W-:Y:S02]  /*10d70*/  IMAD.MOV.U32 R13, RZ, RZ, R4 ;  /* 0x000000ffff0d7224 */ /* 0x000fe400078e0004 */
[----:B------:R-:W-:Y:S02]  /*10d80*/  IMAD.MOV.U32 R12, RZ, RZ, 0x2 ;  /* 0x00000002ff0c7424 */ /* 0x000fe400078e00ff */
[----:B------:R-:W-:-:S07]  /*10d90*/  IMAD.MOV.U32 R3, RZ, RZ, R14 ;  /* 0x000000ffff037224 */ /* 0x000fce00078e000e */
[----:B------:R-:W-:Y:S05]  /*10da0*/  WARPSYNC.COLLECTIVE R15, `(.L_x_7417) ;  /* 0x000000000f087348 */ /* 0x000fea0003c00000 */
[----:B------:R0:W1:Y:S02]  /*10db0*/  SHFL.IDX P6, R14, R13, R12, R11 ;  /* 0x0000000c0d0e7389 */ /* 0x00006400000c000b */
[----:B01----:R-:W-:Y:S01]  /*10dc0*/  ENDCOLLECTIVE ;  /* 0x000000000000791b */ /* 0x003fe20003800000 */
.L_x_7417:
[----:B------:R-:W-:-:S05]  /*10dd0*/  @!P1 IADD3 R9, P3, R30, R3, RZ ;  /* 0x000000031e099210 */ /* 0x000fca0007f7e0ff */
[----:B------:R-:W-:Y:S02]  /*10de0*/  @!P1 IMAD.X R10, RZ, RZ, R7, P3 ;  /* 0x000000ffff0a9224 */ /* 0x000fe400018e0607 */
[----:B------:R-:W-:Y:S02]  /*10df0*/  @!P1 IMAD.MOV.U32 R2, RZ, RZ, R9 ;  /* 0x000000ffff029224 */ /* 0x000fe400078e0009 */
[----:B------:R-:W-:Y:S02]  /*10e00*/  @!P1 IMAD.MOV.U32 R3, RZ, RZ, R10 ;  /* 0x000000ffff039224 */ /* 0x000fe400078e000a */
[----:B------:R-:W-:-:S03]  /*10e10*/  IMAD.MOV.U32 R13, RZ, RZ, R0 ;  /* 0x000000ffff0d7224 */ /* 0x000fc600078e0000 */
[----:B------:R-:W-:Y:S01]  /*10e20*/  @!PT LDS RZ, [RZ] ;  /* 0x00000000fffff984 */ /* 0x000fe20000000800 */
[----:B------:R-:W-:Y:S01]  /*10e30*/  @!PT LDS RZ, [RZ] ;  /* 0x00000000fffff984 */ /* 0x000fe20000000800 */
[----:B------:R-:W-:Y:S01]  /*10e40*/  @!PT LDS RZ, [RZ] ;  /* 0x00000000fffff984 */ /* 0x000fe20000000800 */
[----:B------:R0:W-:Y:S01]  /*10e50*/  @!P1 LDGSTS.E.BYPASS.LTC128B.128 [R29+0x14c00], desc[UR48][R2.64], !P0 ;  /* 0x14c00000021d9fae */ /* 0x0001e2000c101d70 */
[----:B------:R-:W-:Y:S01]  /*10e60*/  ISETP.GE.AND P1, PT, R8, R5, PT ;  /* 0x000000050800720c */ /* 0x000fe20003f26270 */
[----:B------:R-:W-:-:S12]  /*10e70*/  IMAD.MOV.U32 R8, RZ, RZ, R14 ;  /* 0x000000ffff087224 */ /* 0x000fd800078e000e */
[----:B0-----:R-:W-:Y:S05]  /*10e80*/  WARPSYNC.COLLECTIVE R15, `(.L_x_7418) ;  /* 0x000000000f087348 */ /* 0x001fea0003c00000 */
[----:B------:R1:W2:Y:S02]  /*10e90*/  SHFL.IDX P6, R14, R13, R12, R11 ;  /* 0x0000000c0d0e7389 */ /* 0x0002a400000c000b */
[----:B012---:R-:W-:Y:S01]  /*10ea0*/  ENDCOLLECTIVE ;  /* 0x000000000000791b */ /* 0x007fe20003800000 */
.L_x_7418:
[----:B------:R-:W-:Y:S02]  /*10eb0*/  IMAD.MOV.U32 R13, RZ, RZ, R4 ;  /* 0x000000ffff0d7224 */ /* 0x000fe400078e0004 */
[----:B------:R-:W-:Y:S01]  /*10ec0*/  IMAD.MOV.U32 R12, RZ, RZ, 0x3 ;  /* 0x00000003ff0c7424 */ /* 0x000fe200078e00ff */
[----:B------:R-:W-:-:S04]  /*10ed0*/  @!P1 IADD3 R14, P2, R30, R14, RZ ;  /* 0x0000000e1e0e9210 */ /* 0x000fc80007f5e0ff */
[----:B------:R-:W-:Y:S01]  /*10ee0*/  @!P1 IADD3.X R3, RZ, R8, RZ, P2, !PT ;  /* 0x00000008ff039210 */ /* 0x000fe200017fe4ff */
[----:B------:R-:W-:-:S08]  /*10ef0*/  @!P1 IMAD.MOV.U32 R2, RZ, RZ, R14 ;  /* 0x000000ffff029224 */ /* 0x000fd000078e000e */
[----:B------:R-:W-:Y:S05]  /*10f00*/  WARPSYNC.COLLECTIVE R15, `(.L_x_7419) ;  /* 0x000000000f087348 */ /* 0x000fea0003c00000 */
[----:B------:R0:W1:Y:S02]  /*10f10*/  SHFL.IDX P6, R14, R13, R12, R11 ;  /* 0x0000000c0d0e7389 */ /* 0x00006400000c000b */
[----:B01----:R-:W-:Y:S01]  /*10f20*/  ENDCOLLECTIVE ;  /* 0x000000000000791b */ /* 0x003fe20003800000 */
.L_x_7419:
[----:B------:R-:W-:Y:S01]  /*10f30*/  VIADD R8, R6, 0x30 ;  /* 0x0000003006087836 */ /* 0x000fe20000000000 */
[----:B------:R-:W-:Y:S01]  /*10f40*/  @!PT LDS RZ, [RZ] ;  /* 0x00000000fffff984 */ /* 0x000fe20000000800 */
[----:B------:R-:W-:Y:S01]  /*10f50*/  @!PT LDS RZ, [RZ] ;  /* 0x00000000fffff984 */ /* 0x000fe20000000800 */
[----:B------:R-:W-:Y:S01]  /*10f60*/  @!PT LDS RZ, [RZ] ;  /* 0x00000000fffff984 */ /* 0x000fe20000000800 */
[----:B------:R0:W-:Y:S04]  /*10f70*/  @!P1 LDGSTS.E.BYPASS.LTC128B.128 [R29+0x15400], desc[UR48][R2.64], !P0 ;  /* 0x15400000021d9fae */ /* 0x0001e8000c101d70 */
[----:B------:R-:W-:Y:S02]  /*10f80*/  ISETP.GE.AND P2, PT, R8, R5, PT ;  /* 0x000000050800720c */ /* 0x000fe40003f46270 */
[----:B------:R-:W-:Y:S01]  /*10f90*/  IADD3 R8, R6, 0x40, RZ ;  /* 0x0000004006087810 */ /* 0x000fe20007ffe0ff */
[----:B------:R-:W-:Y:S02]  /*10fa0*/  IMAD.MOV.U32 R13, RZ, RZ, R0 ;  /* 0x000000ffff0d7224 */ /* 0x000fe400078e0000 */
[----:B------:R-:W-:-:S08]  /*10fb0*/  IMAD.MOV.U32 R7, RZ, RZ, R14 ;  /* 0x000000ffff077224 */ /* 0x000fd000078e000e */
[----:B0-----:R-:W-:Y:S05]  /*10fc0*/  WARPSYNC.COLLECTIVE R15, `(.L_x_7420) ;  /* 0x000000000f087348 */ /* 0x001fea0003c00000 */
[----:B------:R1:W2:Y:S02]  /*10fd0*/  SHFL.IDX P6, R14, R13, R12, R11 ;  /* 0x0000000c0d0e7389 */ /* 0x0002a400000c000b */
[----:B012---:R-:W-:Y:S01]  /*10fe0*/  ENDCOLLECTIVE ;  /* 0x000000000000791b */ /* 0x007fe20003800000 */
.L_x_7420:
[----:B------:R-:W-:Y:S02]  /*10ff0*/  IMAD.MOV.U32 R13, RZ, RZ, R4 ;  /* 0x000000ffff0d7224 */ /* 0x000fe400078e0004 */
[----:B------:R-:W-:Y:S02]  /*11000*/  IMAD.MOV.U32 R12, RZ, RZ, 0x4 ;  /* 0x00000004ff0c7424 */ /* 0x000fe400078e00ff */
[----:B------:R-:W-:-:S07]  /*11010*/  IMAD.MOV.U32 R9, RZ, RZ, R14 ;  /* 0x000000ffff097224 */ /* 0x000fce00078e000e */
[----:B------:R-:W-:Y:S05]  /*11020*/  WARPSYNC.COLLECTIVE R15, `(.L_x_7421) ;  /* 0x000000000f087348 */ /* 0x000fea0003c00000 */
[----:B------:R0:W1:Y:S02]  /*11030*/  SHFL.IDX P6, R14, R13, R12, R11 ;  /* 0x0000000c0d0e7389 */ /* 0x00006400000c000b */
[----:B01----:R-:W-:Y:S01]  /*11040*/  ENDCOLLECTIVE ;  /* 0x000000000000791b */ /* 0x003fe20003800000 */
.L_x_7421:
[----:B------:R-:W-:-:S05]  /*11050*/  @!P2 IADD3 R2, P1, R30, R9, RZ ;  /* 0x000000091e02a210 */ /* 0x000fca0007f3e0ff */
[----:B------:R-:W-:Y:S01]  /*11060*/  @!P2 IMAD.X R3, RZ, RZ, R7, P1 ;  /* 0x000000ffff03a224 */ /* 0x000fe200008e0607 */
[----:B------:R-:W-:-:S04]  /*11070*/  ISETP.GE.AND P1, PT, R8, R5, PT ;  /* 0x000000050800720c */ /* 0x000fc80003f26270 */
[----:B------:R-:W-:Y:S01]  /*11080*/  @!PT LDS RZ, [RZ] ;  /* 0x00000000fffff984 */ /* 0x000fe20000000800 */
[----:B------:R-:W-:Y:S01]  /*11090*/  @!PT LDS RZ, [RZ] ;  /* 0x00000000fffff984 */ /* 0x000fe20000000800 */
[----:B------:R-:W-:Y:S01]  /*110a0*/  @!PT LDS RZ, [RZ] ;  /* 0x00000000fffff984 */ /* 0x000fe20000000800 */
[----:B------:R0:W-:Y:S01]  /*110b0*/  @!P2 LDGSTS.E.BYPASS.LTC128B.128 [R29+0x15c00], desc[UR48][R2.64], !P0 ;  /* 0x15c00000021dafae */ /* 0x0001e2000c101d70 */
[----:B------:R-:W-:Y:S02]  /*110c0*/  IMAD.MOV.U32 R13, RZ, RZ, R0 ;  /* 0x000000ffff0d7224 */ /* 0x000fe400078e0000 */
[----:B------:R-:W-:-:S07]  /*110d0*/  IMAD.MOV.U32 R8, RZ, RZ, R14 ;  /* 0x000000ffff087224 */ /* 0x000fce00078e000e */
[----:B0-----:R-:W-:Y:S05]  /*110e0*/  WARPSYNC.COLLECTIVE R15, `(.L_x_7422) ;  /* 0x000000000f087348 */ /* 0x001fea0003c00000 */
[----:B------:R1:W2:Y:S02]  /*110f0*/  SHFL.IDX P6, R14, R13, R12, R11 ;  /* 0x0000000c0d0e7389 */ /* 0x0002a400000c000b */
[----:B012---:R-:W-:Y:S01]  /*11100*/  ENDCOLLECTIVE ;  /* 0x000000000000791b */ /* 0x007fe20003800000 */
.L_x_7422:
[----:B------:R-:W-:Y:S02]  /*11110*/  IMAD.MOV.U32 R13, RZ, RZ, R4 ;  /* 0x000000ffff0d7224 */ /* 0x000fe400078e0004 */
[----:B------:R-:W-:Y:S01]  /*11120*/  IMAD.MOV.U32 R12, RZ, RZ, 0x5 ;  /* 0x00000005ff0c7424 */ /* 0x000fe200078e00ff */
[----:B------:R-:W-:-:S13]  /*11130*/  @!P1 IADD3 R2, P2, R30, R14, RZ ;  /* 0x0000000e1e029210 */ /* 0x000fda0007f5e0ff */
[----:B------:R-:W-:Y:S05]  /*11140*/  WARPSYNC.COLLECTIVE R15, `(.L_x_7423) ;  /* 0x000000000f087348 */ /* 0x000fea0003c00000 */
[----:B------:R0:W1:Y:S02]  /*11150*/  SHFL.IDX P6, R14, R13, R12, R11 ;  /* 0x0000000c0d0e7389 */ /* 0x00006400000c000b */
[----:B01----:R-:W-:Y:S01]  /*11160*/  ENDCOLLECTIVE ;  /* 0x000000000000791b */ /* 0x003fe20003800000 */
.L_x_7423:
[----:B------:R-:W-:Y:S02]  /*11170*/  @!P1 IMAD.X R3, RZ, RZ, R8, P2 ;  /* 0x000000ffff039224 */ /* 0x000fe400010e0608 */
[----:B------:R-:W-:-:S03]  /*11180*/  VIADD R8, R6, 0x50 ;  /* 0x0000005006087836 */ /* 0x000fc60000000000 */
[----:B------:R-:W-:Y:S01]  /*11190*/  @!PT LDS RZ, [RZ] ;  /* 0x00000000fffff984 */ /* 0x000fe20000000800 */
[----:B------:R-:W-:Y:S01]  /*111a0*/  @!PT LDS RZ, [RZ] ;  /* 0x00000000fffff984 */ /* 0x000fe20000000800 */
[----:B------:R-:W-:Y:S01]  /*111b0*/  @!PT LDS RZ, [RZ] ;  /* 0x00000000fffff984 */ /* 0x000fe20000000800 */
[----:B------:R0:W-:Y:S02]  /*111c0*/  @!P1 LDGSTS.E.BYPASS.LTC128B.128 [R29+0x16400], desc[UR48][R2.64], !P0 ;  /* 0x16400000021d9fae */ /* 0x0001e4000c101d70 */
[----:B------:R-:W-:Y:S01]  /*111d0*/  ISETP.GE.AND P2, PT, R8, R5, PT ;  /* 0x000000050800720c */ /* 0x000fe20003f46270 */
[----:B------:R-:W-:Y:S01]  /*111e0*/  IMAD.MOV.U32 R13, RZ, RZ, R0 ;  /* 0x000000ffff0d7224 */ /* 0x000fe200078e0000 */
[----:B------:R-:W-:-:S11]  /*111f0*/  MOV R7, R14 ;  /* 0x0000000e00077202 */ /* 0x000fd60000000f00 */
[----:B0-----:R-:W-:Y:S05]  /*11200*/  WARPSYNC.COLLECTIVE R15, `(.L_x_7424) ;  /* 0x000000000f087348 */ /* 0x001fea0003c00000 */
[----:B------:R1:W2:Y:S02]  /*11210*/  SHFL.IDX P6, R14, R13, R12, R11 ;  /* 0x0000000c0d0e7389 */ /* 0x0002a400000c000b */
[----:B012---:R-:W-:Y:S01]  /*11220*/  ENDCOLLECTIVE ;  /* 0x000000000000791b */ /* 0x007fe20003800000 */
.L_x_7424:
[----:B------:R-:W-:Y:S02]  /*11230*/  IMAD.MOV.U32 R13, RZ, RZ, R4 ;  /* 0x000000ffff0d7224 */ /* 0x000fe400078e0004 */
[----:B------:R-:W-:Y:S02]  /*11240*/  IMAD.MOV.U32 R12, RZ, RZ, 0x6 ;  /* 0x00000006ff0c7424 */ /* 0x000fe400078e00ff */
[----:B------:R-:W-:-:S07]  /*11250*/  IMAD.MOV.U32 R9, RZ, RZ, R14 ;  /* 0x000000ffff097224 */ /* 0x000fce00078e000e */
[----:B------:R-:W-:Y:S05]  /*11260*/  WARPSYNC.COLLECTIVE R15, `(.L_x_7425) ;  /* 0x000000000f087348 */ /* 0x000fea0003c00000 */
[----:B------:R0:W1:Y:S02]  /*11270*/  SHFL.IDX P6, R14, R13, R12, R11 ;  /* 0x0000000c0d0e7389 */ /* 0x00006400000c000b */
[----:B01----:R-:W-:Y:S01]  /*11280*/  ENDCOLLECTIVE ;  /* 0x000000000000791b */ /* 0x003fe20003800000 */
.L_x_7425:
[----:B------:R-:W-:-:S05]  /*11290*/  @!P2 IADD3 R2, P1, R30, R9, RZ ;  /* 0x000000091e02a210 */ /* 0x000fca0007f3e0ff */
[----:B------:R-:W-:-:S05]  /*112a0*/  @!P2 IMAD.X R3, RZ, RZ, R7, P1 ;  /* 0x000000ffff03a224 */ /* 0x000fca00008e0607 */
        /* <DEDUP_REMOVED lines=9> */
.L_x_7426:
[----:B------:R-:W-:-:S05]  /*11340*/  VIADD R2, R6, 0x60 ;  /* 0x0000006006027836 */ /* 0x000fca0000000000 */
[----:B------:R-:W-:Y:S01]  /*11350*/  ISETP.GE.AND P1, PT, R2, R5, PT ;  /* 0x000000050200720c */ /* 0x000fe20003f26270 */
[----:B------:R-:W-:Y:S02]  /*11360*/  IMAD.MOV.U32 R13, RZ, RZ, R4 ;  /* 0x000000ffff0d7224 */ /* 0x000fe400078e0004 */
[----:B------:R-:W-:-:S10]  /*11370*/  IMAD.MOV.U32 R12, RZ, RZ, 0x7 ;  /* 0x00000007ff0c7424 */ /* 0x000fd400078e00ff */
[----:B------:R-:W-:-:S04]  /*11380*/  @!P1 IADD3 R14, P2, R30, R14, RZ ;  /* 0x0000000e1e0e9210 */ /* 0x000fc80007f5e0ff */
[----:B------:R-:W-:Y:S01]  /*11390*/  @!P1 IADD3.X R7, RZ, R8, RZ, P2, !PT ;  /* 0x00000008ff079210 */ /* 0x000fe200017fe4ff */
[----:B------:R-:W-:-:S08]  /*113a0*/  @!P1 IMAD.MOV.U32 R2, RZ, RZ, R14 ;  /* 0x000000ffff029224 */ /* 0x000fd000078e000e */
[----:B------:R-:W-:Y:S05]  /*113b0*/  WARPSYNC.COLLECTIVE R15, `(.L_x_7427) ;  /* 0x000000000f087348 */ /* 0x000fea0003c00000 */
[----:B------:R0:W1:Y:S02]  /*113c0*/  SHFL.IDX P6, R14, R13, R12, R11 ;  /* 0x0000000c0d0e7389 */ /* 0x00006400000c000b */
[----:B01----:R-:W-:Y:S01]  /*113d0*/  ENDCOLLECTIVE ;  /* 0x000000000000791b */ /* 0x003fe20003800000 */
.L_x_7427:
[----:B------:R-:W-:-:S05]  /*113e0*/  @!P1 IMAD.MOV.U32 R3, RZ, RZ, R7 ;  /* 0x000000ffff039224 */ /* 0x000fca00078e0007 */
        /* <DEDUP_REMOVED lines=9> */
.L_x_7428:
[----:B------:R-:W-:Y:S05]  /*11480*/  BRA `(.L_x_7429) ;  /* 0xffffffb4008c7947 */ /* 0x000fea000383ffff */
.L_x_7327:
[----:B0-----:R0:W2:Y:S02]  /*11490*/  SYNCS.PHASECHK.TRANS64.TRYWAIT P0, [R25+URZ+0x22820], R0 ;  /* 0x02282000190075a7 */ /* 0x0010a4000800017f */
[----:B--2---:R-:W-:Y:S05]  /*114a0*/  @!P0 NANOSLEEP.SYNCS 0x989680 ;  /* 0x009896800000895d */ /* 0x004fea0003900000 */
[----:B------:R-:W2:Y:S02]  /*114b0*/  @!P0 SYNCS.PHASECHK.TRANS64 P0, [R25+URZ+0x22820], R0 ;  /* 0x02282000190085a7 */ /* 0x000ea4000800007f */
[----:B--2---:R-:W-:Y:S05]  /*114c0*/  @!P0 BRA `(.L_x_7327) ;  /* 0xfffffffc00f08947 */ /* 0x004fea000383ffff */
[----:B------:R-:W-:Y:S05]  /*114d0*/  BRA `(.L_x_7430) ;  /* 0xffffffb400bc7947 */ /* 0x000fea000383ffff */
.L_x_7330:
[----:B0-----:R0:W1:Y:S02]  /*114e0*/  SYNCS.PHASECHK.TRANS64.TRYWAIT P1, [R3+URZ+0x22880], R26 ;  /* 0x0228801a030075a7 */ /* 0x001064000802017f */
[----:B-1----:R-:W-:Y:S05]  /*114f0*/  @!P1 NANOSLEEP.SYNCS 0x989680 ;  /* 0x009896800000995d */ /* 0x002fea0003900000 */
[----:B------:R-:W1:Y:S02]  /*11500*/  @!P1 SYNCS.PHASECHK.TRANS64 P1, [R3+URZ+0x22880], R26 ;  /* 0x0228801a030095a7 */ /* 0x000e64000802007f */
[----:B-1----:R-:W-:Y:S05]  /*11510*/  @!P1 BRA `(.L_x_7330) ;  /* 0xfffffffc00f09947 */ /* 0x002fea000383ffff */
[----:B------:R-:W-:Y:S05]  /*11520*/  BRA `(.L_x_7431) ;  /* 0xffffffb800c87947 */ /* 0x000fea000383ffff */
.L_x_7331:
        /* <DEDUP_REMOVED lines=8> */
.L_x_7433:
[----:B------:R-:W-:Y:S05]  /*115b0*/  BSYNC B0 ;  /* 0x0000000000007941 */ /* 0x000fea0003800000 */
.L_x_7432:
        /* <DEDUP_REMOVED lines=9> */
.L_x_7434:
[----:B------:R-:W-:Y:S01]  /*11650*/  MOV R13, R7 ;  /* 0x00000007000d7202 */ /* 0x000fe20000000f00 */
[----:B------:R-:W-:Y:S02]  /*11660*/  IMAD.MOV.U32 R12, RZ, RZ, 0x1 ;  /* 0x00000001ff0c7424 */ /* 0x000fe400078e00ff */
[----:B------:R-:W-:-:S07]  /*11670*/  IMAD.MOV.U32 R4, RZ, RZ, R14 ;  /* 0x000000ffff047224 */ /* 0x000fce00078e000e */
[----:B------:R-:W-:Y:S05]  /*11680*/  WARPSYNC.COLLECTIVE R15, `(.L_x_7435) ;  /* 0x000000000f087348 */ /* 0x000fea0003c00000 */
[----:B------:R0:W1:Y:S02]  /*11690*/  SHFL.IDX P6, R14, R13, R12, R11 ;  /* 0x0000000c0d0e7389 */ /* 0x00006400000c000b */
[----:B01----:R-:W-:Y:S01]  /*116a0*/  ENDCOLLECTIVE ;  /* 0x000000000000791b */ /* 0x003fe20003800000 */
.L_x_7435:
[----:B------:R-:W-:-:S05]  /*116b0*/  IADD3 R4, P1, R30, R4, RZ ;  /* 0x000000041e047210 */ /* 0x000fca0007f3e0ff */
[----:B------:R-:W-:-:S05]  /*116c0*/  IMAD.X R5, RZ, RZ, R5, P1 ;  /* 0x000000ffff057224 */ /* 0x000fca00008e0605 */
[----:B------:R-:W-:Y:S01]  /*116d0*/  @!PT LDS RZ, [RZ] ;  /* 0x00000000fffff984 */ /* 0x000fe20000000800 */
[----:B------:R-:W-:Y:S01]  /*116e0*/  @!PT LDS RZ, [RZ] ;  /* 0x00000000fffff984 */ /* 0x000fe20000000800 */
[----:B------:R-:W-:Y:S01]  /*116f0*/  @!PT LDS RZ, [RZ] ;  /* 0x00000000fffff984 */ /* 0x000fe20000000800 */
[----:B------:R0:W-:Y:S01]  /*11700*/  LDGSTS.E.BYPASS.LTC128B.128 [R17+0xa400], desc[UR48][R4.64], !P2 ;  /* 0x0a40000004117fae */ /* 0x0001e2000d101d70 */
[----:B------:R-:W-:Y:S02]  /*11710*/  IMAD.MOV.U32 R13, RZ, RZ, R6 ;  /* 0x000000ffff0d7224 */ /* 0x000fe400078e0006 */
[----:B------:R-:W-:-:S07]  /*11720*/  IMAD.MOV.U32 R27, RZ, RZ, R14 ;  /* 0x000000ffff1b7224 */ /* 0x000fce00078e000e */
[----:B0-----:R-:W-:Y:S05]  /*11730*/  WARPSYNC.COLLECTIVE R15, `(.L_x_7436) ;  /* 0x000000000f087348 */ /* 0x001fea0003c00000 */
[----:B------:R1:W2:Y:S02]  /*11740*/  SHFL.IDX P6, R14, R13, R12, R11 ;  /* 0x0000000c0d0e7389 */ /* 0x0002a400000c000b */
[----:B012---:R-:W-:Y:S01]  /*11750*/  ENDCOLLECTIVE ;  /* 0x000000000000791b */ /* 0x007fe20003800000 */
.L_x_7436:
        /* <DEDUP_REMOVED lines=9> */
.L_x_7437:
[----:B------:R-:W-:Y:S01]  /*117f0*/  @!PT LDS RZ, [RZ] ;  /* 0x00000000fffff984 */ /* 0x000fe20000000800 */
[----:B------:R-:W-:Y:S01]  /*11800*/  @!PT LDS RZ, [RZ] ;  /* 0x00000000fffff984 */ /* 0x000fe20000000800 */
[----:B------:R-:W-:Y:S01]  /*11810*/  @!PT LDS RZ, [RZ] ;  /* 0x00000000fffff984 */ /* 0x000fe20000000800 */
[----:B------:R0:W-:Y:S01]  /*11820*/  LDGSTS.E.BYPASS.LTC128B.128 [R17+0xac00], desc[UR48][R4.64], !P2 ;  /* 0x0ac0000004117fae */ /* 0x0001e2000d101d70 */
[----:B------:R-:W-:Y:S01]  /*11830*/  IMAD.MOV.U32 R13, RZ, RZ, R6 ;  /* 0x000000ffff0d7224 */ /* 0x000fe200078e0006 */
[----:B0-----:R-:W-:-:S07]  /*11840*/  MOV R5, R14 ;  /* 0x0000000e00057202 */ /* 0x001fce0000000f00 */
[----:B------:R-:W-:Y:S05]  /*11850*/  WARPSYNC.COLLECTIVE R15, `(.L_x_7438) ;  /* 0x000000000f087348 */ /* 0x000fea0003c00000 */
[----:B------:R0:W1:Y:S02]  /*11860*/  SHFL.IDX P6, R14, R13, R12, R11 ;  /* 0x0000000c0d0e7389 */ /* 0x00006400000c000b */
[----:B01----:R-:W-:Y:S01]  /*11870*/  ENDCOLLECTIVE ;  /* 0x000000000000791b */ /* 0x003fe20003800000 */
.L_x_7438:
[----:B------:R-:W-:Y:S02]  /*11880*/  IMAD.MOV.U32 R13, RZ, RZ, R7 ;  /* 0x000000ffff0d7224 */ /* 0x000fe400078e0007 */
[----:B------:R-:W-:Y:S02]  /*11890*/  IMAD.MOV.U32 R12, RZ, RZ, 0x3 ;  /* 0x00000003ff0c7424 */ /* 0x000fe400078e00ff */
[----:B------:R-:W-:-:S07]  /*118a0*/  IMAD.MOV.U32 R4, RZ, RZ, R14 ;  /* 0x000000ffff047224 */ /* 0x000fce00078e000e */
[----:B------:R-:W-:Y:S05]  /*118b0*/  WARPSYNC.COLLECTIVE R15, `(.L_x_7439) ;  /* 0x000000000f087348 */ /* 0x000fea0003c00000 */
[----:B------:R0:W1:Y:S02]  /*118c0*/  SHFL.IDX P6, R14, R13, R12, R11 ;  /* 0x0000000c0d0e7389 */ /* 0x00006400000c000b */
[----:B01----:R-:W-:Y:S01]  /*118d0*/  ENDCOLLECTIVE ;  /* 0x000000000000791b */ /* 0x003fe20003800000 */
.L_x_7439:
[----:B------:R-:W-:-:S05]  /*118e0*/  IADD3 R4, P1, R30, R4, RZ ;  /* 0x000000041e047210 */ /* 0x000fca0007f3e0ff */
[----:B------:R-:W-:-:S05]  /*118f0*/  IMAD.X R5, RZ, RZ, R5, P1 ;  /* 0x000000ffff057224 */ /* 0x000fca00008e0605 */
        /* <DEDUP_REMOVED lines=9> */
.L_x_7440:
[----:B------:R-:W-:Y:S02]  /*11990*/  IMAD.MOV.U32 R13, RZ, RZ, R7 ;  /* 0x000000ffff0d7224 */ /* 0x000fe400078e0007 */
[----:B------:R-:W-:Y:S02]  /*119a0*/  IMAD.MOV.U32 R12, RZ, RZ, 0x4 ;  /* 0x00000004ff0c7424 */ /* 0x000fe400078e00ff */
[----:B------:R-:W-:-:S07]  /*119b0*/  IMAD.MOV.U32 R4, RZ, RZ, R14 ;  /* 0x000000ffff047224 */ /* 0x000fce00078e000e */
[----:B------:R-:W-:Y:S05]  /*119c0*/  WARPSYNC.COLLECTIVE R15, `(.L_x_7441) ;  /* 0x000000000f087348 */ /* 0x000fea0003c00000 */
[----:B------:R0:W1:Y:S02]  /*119d0*/  SHFL.IDX P6, R14, R13, R12, R11 ;  /* 0x0000000c0d0e7389 */ /* 0x00006400000c000b */
[----:B01----:R-:W-:Y:S01]  /*119e0*/  ENDCOLLECTIVE ;  /* 0x000000000000791b */ /* 0x003fe20003800000 */
.L_x_7441:
[----:B------:R-:W-:-:S04]  /*119f0*/  IADD3 R4, P1, R30, R4, RZ ;  /* 0x000000041e047210 */ /* 0x000fc80007f3e0ff */
[----:B------:R-:W-:-:S05]  /*11a00*/  IADD3.X R5, RZ, R5, RZ, P1, !PT ;  /* 0x00000005ff057210 */ /* 0x000fca0000ffe4ff */
        /* <DEDUP_REMOVED lines=9> */
.L_x_7442:
[----:B------:R-:W-:Y:S02]  /*11aa0*/  IMAD.MOV.U32 R13, RZ, RZ, R7 ;  /* 0x000000ffff0d7224 */ /* 0x000fe400078e0007 */
[----:B------:R-:W-:Y:S02]  /*11ab0*/  IMAD.MOV.U32 R12, RZ, RZ, 0x5 ;  /* 0x00000005ff0c7424 */ /* 0x000fe400078e00ff */
[----:B------:R-:W-:-:S07]  /*11ac0*/  IMAD.MOV.U32 R4, RZ, RZ, R14 ;  /* 0x000000ffff047224 */ /* 0x000fce00078e000e */
[----:B------:R-:W-:Y:S05]  /*11ad0*/  WARPSYNC.COLLECTIVE R15, `(.L_x_7443) ;  /* 0x000000000f087348 */ /* 0x000fea0003c00000 */
[----:B------:R0:W1:Y:S02]  /*11ae0*/  SHFL.IDX P6, R14, R13, R12, R11 ;  /* 0x0000000c0d0e7389 */ /* 0x00006400000c000b */
[----:B01----:R-:W-:Y:S01]  /*11af0*/  ENDCOLLECTIVE ;  /* 0x000000000000791b */ /* 0x003fe20003800000 */
.L_x_7443:
[----:B------:R-:W-:-:S05]  /*11b00*/  IADD3 R4, P1, R30, R4, RZ ;  /* 0x000000041e047210 */ /* 0x000fca0007f3e0ff */
[----:B------:R-:W-:-:S05]  /*11b10*/  IMAD.X R5, RZ, RZ, R5, P1 ;  /* 0x000000ffff057224 */ /* 0x000fca00008e0605 */
        /* <DEDUP_REMOVED lines=9> */
.L_x_7444:
[----:B------:R-:W-:Y:S02]  /*11bb0*/  IMAD.MOV.U32 R13, RZ, RZ, R7 ;  /* 0x000000ffff0d7224 */ /* 0x000fe400078e0007 */
[----:B------:R-:W-:Y:S02]  /*11bc0*/  IMAD.MOV.U32 R12, RZ, RZ, 0x6 ;  /* 0x00000006ff0c7424 */ /* 0x000fe400078e00ff */
[----:B------:R-:W-:-:S07]  /*11bd0*/  IMAD.MOV.U32 R4, RZ, RZ, R14 ;  /* 0x000000ffff047224 */ /* 0x000fce00078e000e */
[----:B------:R-:W-:Y:S05]  /*11be0*/  WARPSYNC.COLLECTIVE R15, `(.L_x_7445) ;  /* 0x000000000f087348 */ /* 0x000fea0003c00000 */
[----:B------:R0:W1:Y:S02]  /*11bf0*/  SHFL.IDX P6, R14, R13, R12, R11 ;  /* 0x0000000c0d0e7389 */ /* 0x00006400000c000b */
[----:B01----:R-:W-:Y:S01]  /*11c00*/  ENDCOLLECTIVE ;  /* 0x000000000000791b */ /* 0x003fe20003800000 */
.L_x_7445:
        /* <DEDUP_REMOVED lines=11> */
.L_x_7446:
[----:B------:R-:W-:Y:S01]  /*11cc0*/  MOV R13, R7 ;  /* 0x00000007000d7202 */ /* 0x000fe20000000f00 */
[----:B------:R-:W-:Y:S02]  /*11cd0*/  IMAD.MOV.U32 R12, RZ, RZ, 0x7 ;  /* 0x00000007ff0c7424 */ /* 0x000fe400078e00ff */
[----:B------:R-:W-:-:S07]  /*11ce0*/  IMAD.MOV.U32 R4, RZ, RZ, R14 ;  /* 0x000000ffff047224 */ /* 0x000fce00078e000e */
[----:B------:R-:W-:Y:S05]  /*11cf0*/  WARPSYNC.COLLECTIVE R15, `(.L_x_7447) ;  /* 0x000000000f087348 */ /* 0x000fea0003c00000 */
[----:B------:R0:W1:Y:S02]  /*11d00*/  SHFL.IDX P6, R14, R13, R12, R11 ;  /* 0x0000000c0d0e7389 */ /* 0x00006400000c000b */
[----:B01----:R-:W-:Y:S01]  /*11d10*/  ENDCOLLECTIVE ;  /* 0x000000000000791b */ /* 0x003fe20003800000 */
.L_x_7447:
[----:B------:R-:W-:Y:S01]  /*11d20*/  IMAD.MOV.U32 R13, RZ, RZ, R6 ;  /* 0x000000ffff0d7224 */ /* 0x000fe200078e0006 */
[----:B------:R-:W-:-:S05]  /*11d30*/  IADD3 R6, P1, R30, R4, RZ ;  /* 0x000000041e067210 */ /* 0x000fca0007f3e0ff */
[----:B------:R-:W-:Y:S02]  /*11d40*/  IMAD.X R7, RZ, RZ, R27, P1 ;  /* 0x000000ffff077224 */ /* 0x000fe400008e061b */
[----:B------:R-:W-:-:S03]  /*11d50*/  IMAD.MOV.U32 R5, RZ, RZ, R14 ;  /* 0x000000ffff057224 */ /* 0x000fc600078e000e */
[----:B------:R-:W-:Y:S01]  /*11d60*/  @!PT LDS RZ, [RZ] ;  /* 0x00000000fffff984 */ /* 0x000fe20000000800 */
[----:B------:R-:W-:Y:S01]  /*11d70*/  @!PT LDS RZ, [RZ] ;  /* 0x00000000fffff984 */ /* 0x000fe20000000800 */
[----:B------:R-:W-:Y:S01]  /*11d80*/  @!PT LDS RZ, [RZ] ;  /* 0x00000000fffff984 */ /* 0x000fe20000000800 */
[----:B------:R0:W-:Y:S04]  /*11d90*/  LDGSTS.E.BYPASS.LTC128B.128 [R17+0xd400], desc[UR48][R6.64], !P2 ;  /* 0x0d40000006117fae */ /* 0x0001e8000d101d70 */
[----:B0-----:R-:W-:Y:S05]  /*11da0*/  WARPSYNC.COLLECTIVE R15, `(.L_x_7448) ;  /* 0x000000000f087348 */ /* 0x001fea0003c00000 */
[----:B------:R1:W2:Y:S02]  /*11db0*/  SHFL.IDX P6, R14, R13, R12, R11 ;  /* 0x0000000c0d0e7389 */ /* 0x0002a400000c000b */
[----:B012---:R-:W-:Y:S01]  /*11dc0*/  ENDCOLLECTIVE ;  /* 0x000000000000791b */ /* 0x007fe20003800000 */
.L_x_7448:
[----:B------:R-:W-:Y:S02]  /*11dd0*/  IMAD.MOV.U32 R13, RZ, RZ, R19 ;  /* 0x000000ffff0d7224 */ /* 0x000fe400078e0013 */
[----:B------:R-:W-:Y:S02]  /*11de0*/  IMAD.MOV.U32 R12, RZ, RZ, RZ ;  /* 0x000000ffff0c7224 */ /* 0x000fe400078e00ff */
[----:B------:R-:W-:-:S05]  /*11df0*/  IMAD.MOV.U32 R11, RZ, RZ, R14 ;  /* 0x000000ffff0b7224 */ /* 0x000fca00078e000e */
[----:B------:R-:W-:Y:S02]  /*11e00*/  IADD3 R4, P1, R30, R11, RZ ;  /* 0x0000000b1e047210 */ /* 0x000fe40007f3e0ff */
[----:B------:R-:W-:-:S03]  /*11e10*/  MOV R11, 0x181f ;  /* 0x0000181f000b7802 */ /* 0x000fc60000000f00 */
[----:B------:R-:W-:-:S08]  /*11e20*/  IMAD.X R5, RZ, RZ, R5, P1 ;  /* 0x000000ffff057224 */ /* 0x000fd000008e0605 */
[----:B------:R-:W-:Y:S05]  /*11e30*/  WARPSYNC.COLLECTIVE R15, `(.L_x_7449) ;  /* 0x000000000f087348 */ /* 0x000fea0003c00000 */
[----:B------:R0:W1:Y:S02]  /*11e40*/  SHFL.IDX P6, R14, R13, R12, R11 ;  /* 0x0000000c0d0e7389 */ /* 0x00006400000c000b */
[----:B01----:R-:W-:Y:S01]  /*11e50*/  ENDCOLLECTIVE ;  /* 0x000000000000791b */ /* 0x003fe20003800000 */
.L_x_7449:
        /* <DEDUP_REMOVED lines=9> */
.L_x_7450:
[----:B------:R-:W-:Y:S02]  /*11ef0*/  IMAD.MOV.U32 R13, RZ, RZ, R19 ;  /* 0x000000ffff0d7224 */ /* 0x000fe400078e0013 */
[----:B------:R-:W-:Y:S02]  /*11f00*/  IMAD.MOV.U32 R12, RZ, RZ, 0x1 ;  /* 0x00000001ff0c7424 */ /* 0x000fe400078e00ff */
[----:B------:R-:W-:-:S07]  /*11f10*/  IMAD.MOV.U32 R7, RZ, RZ, R14 ;  /* 0x000000ffff077224 */ /* 0x000fce00078e000e */
[----:B------:R-:W-:Y:S05]  /*11f20*/  WARPSYNC.COLLECTIVE R15, `(.L_x_7451) ;  /* 0x000000000f087348 */ /* 0x000fea0003c00000 */
[----:B------:R0:W1:Y:S02]  /*11f30*/  SHFL.IDX P6, R14, R13, R12, R11 ;  /* 0x0000000c0d0e7389 */ /* 0x00006400000c000b */
[----:B01----:R-:W-:Y:S01]  /*11f40*/  ENDCOLLECTIVE ;  /* 0x000000000000791b */ /* 0x003fe20003800000 */
.L_x_7451:
        /* <DEDUP_REMOVED lines=11> */
.L_x_7452:
[----:B------:R-:W-:Y:S05]  /*12000*/  BRA `(.L_x_7453) ;  /* 0xffffffb400807947 */ /* 0x000fea000383ffff */
.L_x_7334:
[----:B--2---:R2:W3:Y:S02]  /*12010*/  SYNCS.PHASECHK.TRANS64.TRYWAIT P1, [R3+URZ+0x22840], R26 ;  /* 0x0228401a030075a7 */ /* 0x0044e4000802017f */
[----:B---3--:R-:W-:Y:S05]  /*12020*/  @!P1 NANOSLEEP.SYNCS 0x989680 ;  /* 0x009896800000995d */ /* 0x008fea0003900000 */
[----:B------:R-:W3:Y:S02]  /*12030*/  @!P1 SYNCS.PHASECHK.TRANS64 P1, [R3+URZ+0x22840], R26 ;  /* 0x0228401a030095a7 */ /* 0x000ee4000802007f */
[----:B---3--:R-:W-:Y:S05]  /*12040*/  @!P1 BRA `(.L_x_7334) ;  /* 0xfffffffc00f09947 */ /* 0x008fea000383ffff */
[----:B------:R-:W-:Y:S05]  /*12050*/  BRA `(.L_x_7454) ;  /* 0xffffffb400c07947 */ /* 0x000fea000383ffff */
.L_x_7335:
[----:B------:R-:W-:Y:S01]  /*12060*/  BSSY B0, `(.L_x_7455) ;  /* 0x0000008000007945 */ /* 0x000fe20003800000 */
[----:B------:R-:W-:Y:S01]  /*12070*/  MOV R13, R7 ;  /* 0x00000007000d7202 */ /* 0x000fe20000000f00 */
[----:B------:R-:W-:Y:S02]  /*12080*/  IMAD.MOV.U32 R12, RZ, RZ, RZ ;  /* 0x000000ffff0c7224 */ /* 0x000fe400078e00ff */
[----:B------:R-:W-:Y:S02]  /*12090*/  IMAD.MOV.U32 R11, RZ, RZ, 0x181f ;  /* 0x0000181fff0b7424 */ /* 0x000fe400078e00ff */
[----:B------:R-:W-:-:S07]  /*120a0*/  IMAD.MOV.U32 R15, RZ, RZ, -0x1 ;  /* 0xffffffffff0f7424 */ /* 0x000fce00078e00ff */
[----:B012---:R-:W-:Y:S05]  /*120b0*/  WARPSYNC.COLLECTIVE R15, `(.L_x_7456) ;  /* 0x000000000f087348 */ /* 0x007fea0003c00000 */
[----:B------:R3:W4:Y:S02]  /*120c0*/  SHFL.IDX P6, R14, R13, R12, R11 ;  /* 0x0000000c0d0e7389 */ /* 0x00072400000c000b */
[----:B01234-:R-:W-:Y:S01]  /*120d0*/  ENDCOLLECTIVE ;  /* 0x000000000000791b */ /* 0x01ffe20003800000 */
.L_x_7456:
[----:B------:R-:W-:Y:S05]  /*120e0*/  BSYNC B0 ;  /* 0x0000000000007941 */ /* 0x000fea0003800000 */
.L_x_7455:
        /* <DEDUP_REMOVED lines=9> */
.L_x_7457:
[----:B------:R-:W-:Y:S02]  /*12180*/  VIADD R8, R8, UR42 ;  /* 0x0000002a08087c36 */ /* 0x000fe40008000000 */
[----:B------:R-:W-:Y:S02]  /*12190*/  IMAD.MOV.U32 R13, RZ, RZ, R7 ;  /* 0x000000ffff0d7224 */ /* 0x000fe400078e0007 */
[----:B------:R-:W-:Y:S01]  /*121a0*/  IMAD.MOV.U32 R12, RZ, RZ, 0x1 ;  /* 0x00000001ff0c7424 */ /* 0x000fe200078e00ff */
[----:B------:R-:W-:-:S13]  /*121b0*/  IADD3 R4, P1, R30, R14, RZ ;  /* 0x0000000e1e047210 */ /* 0x000fda0007f3e0ff */
[----:B------:R-:W-:Y:S05]  /*121c0*/  WARPSYNC.COLLECTIVE R15, `(.L_x_7458) ;  /* 0x000000000f087348 */ /* 0x000fea0003c00000 */
[----:B------:R0:W1:Y:S02]  /*121d0*/  SHFL.IDX P6, R14, R13, R12, R11 ;  /* 0x0000000c0d0e7389 */ /* 0x00006400000c000b */
[----:B01----:R-:W-:Y:S01]  /*121e0*/  ENDCOLLECTIVE ;  /* 0x000000000000791b */ /* 0x003fe20003800000 */
.L_x_7458:
[----:B------:R-:W-:-:S05]  /*121f0*/  IADD3.X R5, RZ, R5, RZ, P1, !PT ;  /* 0x00000005ff057210 */ /* 0x000fca0000ffe4ff */
        /* <DEDUP_REMOVED lines=9> */
.L_x_7459:
[----:B------:R-:W-:Y:S02]  /*12290*/  IMAD.MOV.U32 R13, RZ, RZ, R7 ;  /* 0x000000ffff0d7224 */ /* 0x000fe400078e0007 */
[----:B------:R-:W-:Y:S01]  /*122a0*/  IMAD.MOV.U32 R12, RZ, RZ, 0x2 ;  /* 0x00000002ff0c7424 */ /* 0x000fe200078e00ff */
[----:B------:R-:W-:-:S13]  /*122b0*/  IADD3 R4, P1, R30, R14, RZ ;  /* 0x0000000e1e047210 */ /* 0x000fda0007f3e0ff */
[----:B------:R-:W-:Y:S05]  /*122c0*/  WARPSYNC.COLLECTIVE R15, `(.L_x_7460) ;  /* 0x000000000f087348 */ /* 0x000fea0003c00000 */
[----:B------:R0:W1:Y:S02]  /*122d0*/  SHFL.IDX P6, R14, R13, R12, R11 ;  /* 0x0000000c0d0e7389 */ /* 0x00006400000c000b */
[----:B01----:R-:W-:Y:S01]  /*122e0*/  ENDCOLLECTIVE ;  /* 0x000000000000791b */ /* 0x003fe20003800000 */
.L_x_7460:
[----:B------:R-:W-:-:S05]  /*122f0*/  IMAD.X R5, RZ, RZ, R17, P1 ;  /* 0x000000ffff057224 */ /* 0x000fca00008e0611 */
[----:B------:R-:W-:Y:S01]  /*12300*/  @!PT LDS RZ, [RZ] ;  /* 0x00000000fffff984 */ /* 0x000fe20000000800 */
[----:B------:R-:W-:Y:S01]  /*12310*/  @!PT LDS RZ, [RZ] ;  /* 0x00000000fffff984 */ /* 0x000fe20000000800 */
[----:B------:R-:W-:Y:S01]  /*12320*/  @!PT LDS RZ, [RZ] ;  /* 0x00000000fffff984 */ /* 0x000fe20000000800 */
[----:B------:R0:W-:Y:S01]  /*12330*/  LDGSTS.E.BYPASS.LTC128B.128 [R8+0x18c00], desc[UR48][R4.64], !P2 ;  /* 0x18c0000004087fae */ /* 0x0001e2000d101d70 */
[----:B------:R-:W-:Y:S01]  /*12340*/  IMAD.MOV.U32 R13, RZ, RZ, R6 ;  /* 0x000000ffff0d7224 */ /* 0x000fe200078e0006 */
[----:B------:R-:W-:-:S07]  /*12350*/  MOV R16, R14 ;  /* 0x0000000e00107202 */ /* 0x000fce0000000f00 */
[----:B0-----:R-:W-:Y:S05]  /*12360*/  WARPSYNC.COLLECTIVE R15, `(.L_x_7461) ;  /* 0x000000000f087348 */ /* 0x001fea0003c00000 */
[----:B------:R1:W2:Y:S02]  /*12370*/  SHFL.IDX P6, R14, R13, R12, R11 ;  /* 0x0000000c0d0e7389 */ /* 0x0002a400000c000b */
[----:B012---:R-:W-:Y:S01]  /*12380*/  ENDCOLLECTIVE ;  /* 0x000000000000791b */ /* 0x007fe20003800000 */
.L_x_7461:
[----:B------:R-:W-:Y:S02]  /*12390*/  IMAD.MOV.U32 R13, RZ, RZ, R7 ;  /* 0x000000ffff0d7224 */ /* 0x000fe400078e0007 */
[----:B------:R-:W-:Y:S02]  /*123a0*/  IMAD.MOV.U32 R12, RZ, RZ, 0x3 ;  /* 0x00000003ff0c7424 */ /* 0x000fe400078e00ff */
[----:B------:R-:W-:-:S07]  /*123b0*/  IMAD.MOV.U32 R19, RZ, RZ, R14 ;  /* 0x000000ffff137224 */ /* 0x000fce00078e000e */
[----:B------:R-:W-:Y:S05]  /*123c0*/  WARPSYNC.COLLECTIVE R15, `(.L_x_7462) ;  /* 0x000000000f087348 */ /* 0x000fea0003c00000 */
[----:B------:R0:W1:Y:S02]  /*123d0*/  SHFL.IDX P6, R14, R13, R12, R11 ;  /* 0x0000000c0d0e7389 */ /* 0x00006400000c000b */
[----:B01----:R-:W-:Y:S01]  /*123e0*/  ENDCOLLECTIVE ;  /* 0x000000000000791b */ /* 0x003fe20003800000 */
.L_x_7462:
        /* <DEDUP_REMOVED lines=11> */
.L_x_7463:
[----:B------:R-:W-:Y:S01]  /*124a0*/  MOV R13, R7 ;  /* 0x00000007000d7202 */ /* 0x000fe20000000f00 */
[----:B------:R-:W-:Y:S01]  /*124b0*/  IMAD.MOV.U32 R12, RZ, RZ, 0x4 ;  /* 0x00000004ff0c7424 */ /* 0x000fe200078e00ff */
[----:B------:R-:W-:-:S13]  /*124c0*/  IADD3 R4, P1, R30, R14, RZ ;  /* 0x0000000e1e047210 */ /* 0x000fda0007f3e0ff */
[----:B------:R-:W-:Y:S05]  /*124d0*/  WARPSYNC.COLLECTIVE R15, `(.L_x_7464) ;  /* 0x000000000f087348 */ /* 0x000fea0003c00000 */
[----:B------:R0:W1:Y:S02]  /*124e0*/  SHFL.IDX P6, R14, R13, R12, R11 ;  /* 0x0000000c0d0e7389 */ /* 0x00006400000c000b */
[----:B01----:R-:W-:Y:S01]  /*124f0*/  ENDCOLLECTIVE ;  /* 0x000000000000791b */ /* 0x003fe20003800000 */
.L_x_7464:
        /* <DEDUP_REMOVED lines=10> */
.L_x_7465:
[----:B------:R-:W-:Y:S02]  /*125a0*/  IMAD.MOV.U32 R13, RZ, RZ, R7 ;  /* 0x000000ffff0d7224 */ /* 0x000fe400078e0007 */
[----:B------:R-:W-:Y:S02]  /*125b0*/  IMAD.MOV.U32 R12, RZ, RZ, 0x5 ;  /* 0x00000005ff0c7424 */ /* 0x000fe400078e00ff */
[----:B------:R-:W-:-:S07]  /*125c0*/  IMAD.MOV.U32 R19, RZ, RZ, R14 ;  /* 0x000000ffff137224 */ /* 0x000fce00078e000e */
[----:B------:R-:W-:Y:S05]  /*125d0*/  WARPSYNC.COLLECTIVE R15, `(.L_x_7466) ;  /* 0x000000000f087348 */ /* 0x000fea0003c00000 */
[----:B------:R0:W1:Y:S02]  /*125e0*/  SHFL.IDX P6, R14, R13, R12, R11 ;  /* 0x0000000c0d0e7389 */ /* 0x00006400000c000b */
[----:B01----:R-:W-:Y:S01]  /*125f0*/  ENDCOLLECTIVE ;  /* 0x000000000000791b */ /* 0x003fe20003800000 */
.L_x_7466:
[----:B------:R-:W-:-:S05]  /*12600*/  IADD3 R4, P1, R30, R19, RZ ;  /* 0x000000131e047210 */ /* 0x000fca0007f3e0ff */
[----:B------:R-:W-:-:S05]  /*12610*/  IMAD.X R5, RZ, RZ, R16, P1 ;  /* 0x000000ffff057224 */ /* 0x000fca00008e0610 */
[----:B------:R-:W-:Y:S01]  /*12620*/  @!PT LDS RZ, [RZ] ;  /* 0x00000000fffff984 */ /* 0x000fe20000000800 */
[----:B------:R-:W-:Y:S01]  /*12630*/  @!PT LDS RZ, [RZ] ;  /* 0x00000000fffff984 */ /* 0x000fe20000000800 */
[----:B------:R-:W-:Y:S01]  /*12640*/  @!PT LDS RZ, [RZ] ;  /* 0x00000000fffff984 */ /* 0x000fe20000000800 */
[----:B------:R0:W-:Y:S01]  /*12650*/  LDGSTS.E.BYPASS.LTC128B.128 [R8+0x1a400], desc[UR48][R4.64], !P2 ;  /* 0x1a40000004087fae */ /* 0x0001e2000d101d70 */
[----:B------:R-:W-:Y:S01]  /*12660*/  MOV R13, R6 ;  /* 0x00000006000d7202 */ /* 0x000fe20000000f00 */
[----:B------:R-:W-:-:S07]  /*12670*/  IMAD.MOV.U32 R18, RZ, RZ, R14 ;  /* 0x000000ffff127224 */ /* 0x000fce00078e000e */
[----:B0-----:R-:W-:Y:S05]  /*12680*/  WARPSYNC.COLLECTIVE R15, `(.L_x_7467) ;  /* 0x000000000f087348 */ /* 0x001fea0003c00000 */
[----:B------:R1:W2:Y:S02]  /*12690*/  SHFL.IDX P6, R14, R13, R12, R11 ;  /* 0x0000000c0d0e7389 */ /* 0x0002a400000c000b */
[----:B012---:R-:W-:Y:S01]  /*126a0*/  ENDCOLLECTIVE ;  /* 0x000000000000791b */ /* 0x007fe20003800000 */
.L_x_7467:
        /* <DEDUP_REMOVED lines=8> */
.L_x_7468:
        /* <DEDUP_REMOVED lines=9> */
.L_x_7469:
[----:B------:R-:W-:Y:S01]  /*127c0*/  IMAD.MOV.U32 R13, RZ, RZ, R7 ;  /* 0x000000ffff0d7224 */ /* 0x000fe200078e0007 */
[----:B------:R-:W-:Y:S01]  /*127d0*/  MOV R12, 0x7 ;  /* 0x00000007000c7802 */ /* 0x000fe20000000f00 */
[----:B------:R-:W-:-:S07]  /*127e0*/  IMAD.MOV.U32 R19, RZ, RZ, R14 ;  /* 0x000000ffff137224 */ /* 0x000fce00078e000e */
[----:B------:R-:W-:Y:S05]  /*127f0*/  WARPSYNC.COLLECTIVE R15, `(.L_x_7470) ;  /* 0x000000000f087348 */ /* 0x000fea0003c00000 */
[----:B------:R0:W1:Y:S02]  /*12800*/  SHFL.IDX P6, R14, R13, R12, R11 ;  /* 0x0000000c0d0e7389 */ /* 0x00006400000c000b */
[----:B01----:R-:W-:Y:S01]  /*12810*/  ENDCOLLECTIVE ;  /* 0x000000000000791b */ /* 0x003fe20003800000 */
.L_x_7470:
        /* <DEDUP_REMOVED lines=11> */
.L_x_7471:
[----:B------:R-:W-:Y:S02]  /*128d0*/  IMAD.MOV.U32 R13, RZ, RZ, R10 ;  /* 0x000000ffff0d7224 */ /* 0x000fe400078e000a */
[----:B------:R-:W-:Y:S02]  /*128e0*/  IMAD.MOV.U32 R12, RZ, RZ, RZ ;  /* 0x000000ffff0c7224 */ /* 0x000fe400078e00ff */
[----:B------:R-:W-:-:S05]  /*128f0*/  IMAD.MOV.U32 R11, RZ, RZ, R14 ;  /* 0x000000ffff0b7224 */ /* 0x000fca00078e000e */
[----:B------:R-:W-:Y:S01]  /*12900*/  IADD3 R4, P1, R30, R11, RZ ;  /* 0x0000000b1e047210 */ /* 0x000fe20007f3e0ff */
[----:B------:R-:W-:-:S04]  /*12910*/  IMAD.MOV.U32 R11, RZ, RZ, 0x181f ;  /* 0x0000181fff0b7424 */ /* 0x000fc800078e00ff */
[----:B------:R-:W-:-:S08]  /*12920*/  IMAD.X R5, RZ, RZ, R16, P1 ;  /* 0x000000ffff057224 */ /* 0x000fd000008e0610 */
[----:B------:R-:W-:Y:S05]  /*12930*/  WARPSYNC.COLLECTIVE R15, `(.L_x_7472) ;  /* 0x000000000f087348 */ /* 0x000fea0003c00000 */
[----:B------:R0:W1:Y:S02]  /*12940*/  SHFL.IDX P6, R14, R13, R12, R11 ;  /* 0x0000000c0d0e7389 */ /* 0x00006400000c000b */
[----:B01----:R-:W-:Y:S01]  /*12950*/  ENDCOLLECTIVE ;  /* 0x000000000000791b */ /* 0x003fe20003800000 */
.L_x_7472:
        /* <DEDUP_REMOVED lines=9> */
.L_x_7473:
[----:B------:R-:W-:Y:S02]  /*129f0*/  IMAD.MOV.U32 R13, RZ, RZ, R10 ;  /* 0x000000ffff0d7224 */ /* 0x000fe400078e000a */
[----:B------:R-:W-:Y:S02]  /*12a00*/  IMAD.MOV.U32 R12, RZ, RZ, 0x1 ;  /* 0x00000001ff0c7424 */ /* 0x000fe400078e00ff */
[----:B------:R-:W-:-:S07]  /*12a10*/  IMAD.MOV.U32 R7, RZ, RZ, R14 ;  /* 0x000000ffff077224 */ /* 0x000fce00078e000e */
[----:B------:R-:W-:Y:S05]  /*12a20*/  WARPSYNC.COLLECTIVE R15, `(.L_x_7474) ;  /* 0x000000000f087348 */ /* 0x000fea0003c00000 */
[----:B------:R0:W1:Y:S02]  /*12a30*/  SHFL.IDX P6, R14, R13, R12, R11 ;  /* 0x0000000c0d0e7389 */ /* 0x00006400000c000b */
[----:B01----:R-:W-:Y:S01]  /*12a40*/  ENDCOLLECTIVE ;  /* 0x000000000000791b */ /* 0x003fe20003800000 */
.L_x_7474:
        /* <DEDUP_REMOVED lines=11> */
.L_x_7475:
[----:B------:R-:W-:Y:S05]  /*12b00*/  BRA `(.L_x_7476) ;  /* 0xffffffb000647947 */ /* 0x000fea000383ffff */
.L_x_7338:
[----:B0-----:R0:W1:Y:S02]  /*12b10*/  SYNCS.PHASECHK.TRANS64.TRYWAIT P2, [R6+URZ+0x22870], R3 ;  /* 0x02287003060075a7 */ /* 0x001064000804017f */
[----:B-1----:R-:W-:Y:S05]  /*12b20*/  @!P2 NANOSLEEP.SYNCS 0x989680 ;  /* 0x009896800000a95d */ /* 0x002fea0003900000 */
[----:B------:R-:W1:Y:S02]  /*12b30*/  @!P2 SYNCS.PHASECHK.TRANS64 P2, [R6+URZ+0x22870], R3 ;  /* 0x022870030600a5a7 */ /* 0x000e64000804007f */
[----:B-1----:R-:W-:Y:S05]  /*12b40*/  @!P2 BRA `(.L_x_7338) ;  /* 0xfffffffc00f0a947 */ /* 0x002fea000383ffff */
[----:B------:R-:W-:Y:S05]  /*12b50*/  BRA `(.L_x_7477) ;  /* 0xffffffb000bc7947 */ /* 0x000fea000383ffff */
.L_x_7340:
[----:B0-----:R0:W1:Y:S02]  /*12b60*/  SYNCS.PHASECHK.TRANS64.TRYWAIT P2, [R6+URZ+0x22860], R3 ;  /* 0x02286003060075a7 */ /* 0x001064000804017f */
[----:B-1----:R-:W-:Y:S05]  /*12b70*/  @!P2 NANOSLEEP.SYNCS 0x989680 ;  /* 0x009896800000a95d */ /* 0x002fea0003900000 */
[----:B------:R-:W1:Y:S02]  /*12b80*/  @!P2 SYNCS.PHASECHK.TRANS64 P2, [R6+URZ+0x22860], R3 ;  /* 0x022860030600a5a7 */ /* 0x000e64000804007f */
[----:B-1----:R-:W-:Y:S05]  /*12b90*/  @!P2 BRA `(.L_x_7340) ;  /* 0xfffffffc00f0a947 */ /* 0x002fea000383ffff */
[----:B------:R-:W-:Y:S05]  /*12ba0*/  BRA `(.L_x_7478) ;  /* 0xffffffb000cc7947 */ /* 0x000fea000383ffff */
.L_x_7347:
[----:B0-----:R0:W2:Y:S02]  /*12bb0*/  SYNCS.PHASECHK.TRANS64.TRYWAIT P0, [R16+URZ+0x22870], R3 ;  /* 0x02287003100075a7 */ /* 0x0010a4000800017f */
[----:B--2---:R-:W-:Y:S05]  /*12bc0*/  @!P0 NANOSLEEP.SYNCS 0x989680 ;  /* 0x009896800000895d */ /* 0x004fea0003900000 */
[----:B------:R-:W2:Y:S02]  /*12bd0*/  @!P0 SYNCS.PHASECHK.TRANS64 P0, [R16+URZ+0x22870], R3 ;  /* 0x02287003100085a7 */ /* 0x000ea4000800007f */
[----:B--2---:R-:W-:Y:S05]  /*12be0*/  @!P0 BRA `(.L_x_7347) ;  /* 0xfffffffc00f08947 */ /* 0x004fea000383ffff */
[----:B------:R-:W-:Y:S05]  /*12bf0*/  BRA `(.L_x_7479) ;  /* 0xffffffb800707947 */ /* 0x000fea000383ffff */
.L_x_7349:
[----:B0-----:R0:W2:Y:S02]  /*12c00*/  SYNCS.PHASECHK.TRANS64.TRYWAIT P0, [R16+URZ+0x22860], R5 ;  /* 0x02286005100075a7 */ /* 0x0010a4000800017f */
[----:B--2---:R-:W-:Y:S05]  /*12c10*/  @!P0 NANOSLEEP.SYNCS 0x989680 ;  /* 0x009896800000895d */ /* 0x004fea0003900000 */
[----:B------:R-:W2:Y:S02]  /*12c20*/  @!P0 SYNCS.PHASECHK.TRANS64 P0, [R16+URZ+0x22860], R5 ;  /* 0x02286005100085a7 */ /* 0x000ea4000800007f */
[----:B--2---:R-:W-:Y:S05]  /*12c30*/  @!P0 BRA `(.L_x_7349) ;  /* 0xfffffffc00f08947 */ /* 0x004fea000383ffff */
[----:B------:R-:W-:Y:S05]  /*12c40*/  BRA `(.L_x_7480) ;  /* 0xffffffb800907947 */ /* 0x000fea000383ffff */
.L_x_7352:
[----:B0-----:R0:W3:Y:S02]  /*12c50*/  SYNCS.PHASECHK.TRANS64.TRYWAIT P0, [R6+URZ+0x22820], R3 ;  /* 0x02282003060075a7 */ /* 0x0010e4000800017f */
[----:B---3--:R-:W-:Y:S05]  /*12c60*/  @!P0 NANOSLEEP.SYNCS 0x989680 ;  /* 0x009896800000895d */ /* 0x008fea0003900000 */
[----:B------:R-:W3:Y:S02]  /*12c70*/  @!P0 SYNCS.PHASECHK.TRANS64 P0, [R6+URZ+0x22820], R3 ;  /* 0x02282003060085a7 */ /* 0x000ee4000800007f */
[----:B---3--:R-:W-:Y:S05]  /*12c80*/  @!P0 BRA `(.L_x_7352) ;  /* 0xfffffffc00f08947 */ /* 0x008fea000383ffff */
[----:B------:R-:W-:Y:S05]  /*12c90*/  BRA `(.L_x_7481) ;  /* 0xffffffc000147947 */ /* 0x000fea000383ffff */
.L_x_7354:
[----:B0-----:R0:W3:Y:S02]  /*12ca0*/  SYNCS.PHASECHK.TRANS64.TRYWAIT P1, [R5+URZ+0x22840], R4 ;  /* 0x02284004050075a7 */ /* 0x0010e4000802017f */
[----:B---3--:R-:W-:Y:S05]  /*12cb0*/  @!P1 NANOSLEEP.SYNCS 0x989680 ;  /* 0x009896800000995d */ /* 0x008fea0003900000 */
[----:B------:R-:W3:Y:S02]  /*12cc0*/  @!P1 SYNCS.PHASECHK.TRANS64 P1, [R5+URZ+0x22840], R4 ;  /* 0x02284004050095a7 */ /* 0x000ee4000802007f */
[----:B---3--:R-:W-:Y:S05]  /*12cd0*/  @!P1 BRA `(.L_x_7354) ;  /* 0xfffffffc00f09947 */ /* 0x008fea000383ffff */
[----:B------:R-:W-:Y:S05]  /*12ce0*/  BRA `(.L_x_7482) ;  /* 0xffffffc000507947 */ /* 0x000fea000383ffff */
.L_x_7356:
[----:B---3--:R3:W4:Y:S02]  /*12cf0*/  SYNCS.PHASECHK.TRANS64.TRYWAIT P1, [R3+URZ+0x22840], R0 ;  /* 0x02284000030075a7 */ /* 0x008724000802017f */
[----:B----4-:R-:W-:Y:S05]  /*12d00*/  @!P1 NANOSLEEP.SYNCS 0x989680 ;  /* 0x009896800000995d */ /* 0x010fea0003900000 */
[----:B------:R-:W4:Y:S02]  /*12d10*/  @!P1 SYNCS.PHASECHK.TRANS64 P1, [R3+URZ+0x22840], R0 ;  /* 0x02284000030095a7 */ /* 0x000f24000802007f */
[----:B----4-:R-:W-:Y:S05]  /*12d20*/  @!P1 BRA `(.L_x_7356) ;  /* 0xfffffffc00f09947 */ /* 0x010fea000383ffff */
[----:B------:R-:W-:Y:S05]  /*12d30*/  BRA `(.L_x_7483) ;  /* 0xffffffc0005c7947 */ /* 0x000fea000383ffff */
.L_x_7358:
[----:B----4-:R4:W0:Y:S02]  /*12d40*/  SYNCS.PHASECHK.TRANS64.TRYWAIT P1, [R5+URZ+0x22860], R4 ;  /* 0x02286004050075a7 */ /* 0x010824000802017f */
[----:B0-----:R-:W-:Y:S05]  /*12d50*/  @!P1 NANOSLEEP.SYNCS 0x989680 ;  /* 0x009896800000995d */ /* 0x001fea0003900000 */
[----:B------:R-:W0:Y:S02]  /*12d60*/  @!P1 SYNCS.PHASECHK.TRANS64 P1, [R5+URZ+0x22860], R4 ;  /* 0x02286004050095a7 */ /* 0x000e24000802007f */
[----:B0-----:R-:W-:Y:S05]  /*12d70*/  @!P1 BRA `(.L_x_7358) ;  /* 0xfffffffc00f09947 */ /* 0x001fea000383ffff */
[----:B------:R-:W-:Y:S05]  /*12d80*/  BRA `(.L_x_7484) ;  /* 0xffffffc000587947 */ /* 0x000fea000383ffff */
.L_x_7360:
[----:B------:R0:W0:Y:S02]  /*12d90*/  SYNCS.PHASECHK.TRANS64.TRYWAIT P1, [R3+URZ+0x22860], R0 ;  /* 0x02286000030075a7 */ /* 0x000024000802017f */
[----:B0-----:R-:W-:Y:S05]  /*12da0*/  @!P1 NANOSLEEP.SYNCS 0x989680 ;  /* 0x009896800000995d */ /* 0x001fea0003900000 */
[----:B------:R-:W0:Y:S02]  /*12db0*/  @!P1 SYNCS.PHASECHK.TRANS64 P1, [R3+URZ+0x22860], R0 ;  /* 0x02286000030095a7 */ /* 0x000e24000802007f */
[----:B0-----:R-:W-:Y:S05]  /*12dc0*/  @!P1 BRA `(.L_x_7360) ;  /* 0xfffffffc00f09947 */ /* 0x001fea000383ffff */
[----:B------:R-:W-:Y:S05]  /*12dd0*/  BRA `(.L_x_7485) ;  /* 0xffffffc000547947 */ /* 0x000fea000383ffff */
.L_x_7362:
[----:B------:R0:W0:Y:S02]  /*12de0*/  SYNCS.PHASECHK.TRANS64.TRYWAIT P1, [R5+URZ+0x22880], R4 ;  /* 0x02288004050075a7 */ /* 0x000024000802017f */
[----:B0-----:R-:W-:Y:S05]  /*12df0*/  @!P1 NANOSLEEP.SYNCS 0x989680 ;  /* 0x009896800000995d */ /* 0x001fea0003900000 */
[----:B------:R-:W0:Y:S02]  /*12e00*/  @!P1 SYNCS.PHASECHK.TRANS64 P1, [R5+URZ+0x22880], R4 ;  /* 0x02288004050095a7 */ /* 0x000e24000802007f */
[----:B0-----:R-:W-:Y:S05]  /*12e10*/  @!P1 BRA `(.L_x_7362) ;  /* 0xfffffffc00f09947 */ /* 0x001fea000383ffff */
[----:B------:R-:W-:Y:S05]  /*12e20*/  BRA `(.L_x_7486) ;  /* 0xffffffc000507947 */ /* 0x000fea000383ffff */
.L_x_7487:
        /* <DEDUP_REMOVED lines=13> */
.L_x_16284:


//--------------------- .text._ZN7cutlass13device_kernelIN5flash11enable_sm90INS1_16FlashAttnFwdSm90INS1_25CollectiveMainloopFwdSm90ILi2EN4cute5tupleIJNS5_1CILi1EEES8_S8_EEENS6_IJNS7_ILi128EEENS7_ILi160EEESA_EEELi128ENS_12float_e4m3_tEfNS_4arch4Sm90ELb0ELb0ELb0ELb1ELb1ELb0ELb0ELb1ELb1ELb1ELb1ELb0EEENS1_21CollectiveEpilogueFwdINS6_IJSA_SA_SB_EEES9_NS_10bfloat16_tESF_Li256ELb1ELb1ELb1ELb1EEENS1_36VarlenDynamicPersistentTileSchedulerILi128ELi160ELi256ELi128ELb1ELb1ELb1ELb0ELb1ELb1EEEEEEEEEvNT_6ParamsE --------------------------
	.section	.text._ZN7cutlass13device_kernelIN5flash11enable_sm90INS1_16FlashAttnFwdSm90INS1_25CollectiveMainloopFwdSm90ILi2EN4cute5tupleIJNS5_1CILi1EEES8_S8_EEENS6_IJNS7_ILi128EEENS7_ILi160EEESA_EEELi128ENS_12float_e4m3_tEfNS_4arch4Sm90ELb0ELb0ELb0ELb1ELb1ELb0ELb0ELb1ELb1ELb1ELb1ELb0EEENS1_21CollectiveEpilogueFwdINS6_IJSA_SA_SB_EEES9_NS_10bfloat16_tESF_Li256ELb1ELb1ELb1ELb1EEENS1_36VarlenDynamicPersistentTileSchedulerILi128ELi160ELi256ELi128ELb1ELb1ELb1ELb0ELb1ELb1EEEEEEEEEvNT_6ParamsE,"ax",@progbits
	.align	128
.text._ZN7cutlass13device_kernelIN5flash11enable_sm90INS1_16FlashAttnFwdSm90INS1_25CollectiveMainloopFwdSm90ILi2EN4cute5tupleIJNS5_1CILi1EEES8_S8_EEENS6_IJNS7_ILi128EEENS7_ILi160EEESA_EEELi128ENS_12float_e4m3_tEfNS_4arch4Sm90ELb0ELb0ELb0ELb1ELb1ELb0ELb0ELb1ELb1ELb1ELb1ELb0EEENS1_21CollectiveEpilogueFwdINS6_IJSA_SA_SB_EEES9_NS_10bfloat16_tESF_Li256ELb1ELb1ELb1ELb1EEENS1_36VarlenDynamicPersistentTileSchedulerILi128ELi160ELi256ELi128ELb1ELb1ELb1ELb0ELb1ELb1EEEEEEEEEvNT_6ParamsE:
        .type           _ZN7cutlass13device_kernelIN5flash11enable_sm90INS1_16FlashAttnFwdSm90INS1_25CollectiveMainloopFwdSm90ILi2EN4cute5tupleIJNS5_1CILi1EEES8_S8_EEENS6_IJNS7_ILi128EEENS7_ILi160EEESA_EEELi128ENS_12float_e4m3_tEfNS_4arch4Sm90ELb0ELb0ELb0ELb1ELb1ELb0ELb0ELb1ELb1ELb1ELb1ELb0EEENS1_21CollectiveEpilogueFwdINS6_IJSA_SA_SB_EEES9_NS_10bfloat16_tESF_Li256ELb1ELb1ELb1ELb1EEENS1_36VarlenDynamicPersistentTileSchedulerILi128ELi160ELi256ELi128ELb1ELb1ELb1ELb0ELb1ELb1EEEEEEEEEvNT_6ParamsE,@function
        .size           _ZN7cutlass13device_kernelIN5flash11enable_sm90INS1_16FlashAttnFwdSm90INS1_25CollectiveMainloopFwdSm90ILi2EN4cute5tupleIJNS5_1CILi1EEES8_S8_EEENS6_IJNS7_ILi128EEENS7_ILi160EEESA_EEELi128ENS_12float_e4m3_tEfNS_4arch4Sm90ELb0ELb0ELb0ELb1ELb1ELb0ELb0ELb1ELb1ELb1ELb1ELb0EEENS1_21CollectiveEpilogueFwdINS6_IJSA_SA_SB_EEES9_NS_10bfloat16_tESF_Li256ELb1ELb1ELb1ELb1EEENS1_36VarlenDynamicPersistentTileSchedulerILi128ELi160ELi256ELi128ELb1ELb1ELb1ELb0ELb1ELb1EEEEEEEEEvNT_6ParamsE,(.L_x_16285 - _ZN7cutlass13device_kernelIN5flash11enable_sm90INS1_16FlashAttnFwdSm90INS1_25CollectiveMainloopFwdSm90ILi2EN4cute5tupleIJNS5_1CILi1EEES8_S8_EEENS6_IJNS7_ILi128EEENS7_ILi160EEESA_EEELi128ENS_12float_e4m3_tEfNS_4arch4Sm90ELb0ELb0ELb0ELb1ELb1ELb0ELb0ELb1ELb1ELb1ELb1ELb0EEENS1_21CollectiveEpilogueFwdINS6_IJSA_SA_SB_EEES9_NS_10bfloat16_tESF_Li256ELb1ELb1ELb1ELb1EEENS1_36VarlenDynamicPersistentTileSchedulerILi128ELi160ELi256ELi128ELb1ELb1ELb1ELb0ELb1ELb1EEEEEEEEEvNT_6ParamsE)
        .other          _ZN7cutlass13device_kernelIN5flash11enable_sm90INS1_16FlashAttnFwdSm90INS1_25CollectiveMainloopFwdSm90ILi2EN4cute5tupleIJNS5_1CILi1EEES8_S8_EEENS6_IJNS7_ILi128EEENS7_ILi160EEESA_EEELi128ENS_12float_e4m3_tEfNS_4arch4Sm90ELb0ELb0ELb0ELb1ELb1ELb0ELb0ELb1ELb1ELb1ELb1ELb0EEENS1_21CollectiveEpilogueFwdINS6_IJSA_SA_SB_EEES9_NS_10bfloat16_tESF_Li256ELb1ELb1ELb1ELb1EEENS1_36VarlenDynamicPersistentTileSchedulerILi128ELi160ELi256ELi128ELb1ELb1ELb1ELb0ELb1ELb1EEEEEEEEEvNT_6ParamsE,@"STO_CUDA_ENTRY STV_DEFAULT"
_ZN7cutlass13device_kernelIN5flash11enable_sm90INS1_16FlashAttnFwdSm90INS1_25CollectiveMainloopFwdSm90ILi2EN4cute5tupleIJNS5_1CILi1EEES8_S8_EEENS6_IJNS7_ILi128EEENS7_ILi160EEESA_EEELi128ENS_12float_e4m3_tEfNS_4arch4Sm90ELb0ELb0ELb0ELb1ELb1ELb0ELb0ELb1ELb1ELb1ELb1ELb0EEENS1_21CollectiveEpilogueFwdINS6_IJSA_SA_SB_EEES9_NS_10bfloat16_tESF_Li256ELb1ELb1ELb1ELb1EEENS1_36VarlenDynamicPersistentTileSchedulerILi128ELi160ELi256ELi128ELb1ELb1ELb1ELb0ELb1ELb1EEEEEEEEEvNT_6ParamsE:
        /* <DEDUP_REMOVED lines=45> */
.L_x_7488:
        /* <DEDUP_REMOVED lines=22> */
.L_x_7489:
        /* <DEDUP_REMOVED lines=18> */
.L_x_7490:
        /* <DEDUP_REMOVED lines=22> */
.L_x_7491:
        /* <DEDUP_REMOVED lines=24> */
.L_x_7492:
        /* <DEDUP_REMOVED lines=8> */
.L_x_7494:
        /* <DEDUP_REMOVED lines=25> */
[----:B------:R-:W-:Y:S02]  /*0a40*/  UMOV UR46, URZ ;  /* 0x0000003f002e7c82 */ /* 0x000fe40008000000 */
[CC--:B------:R-:W-:Y:S02]  /*0a50*/  LEA.HI R2, R0.reuse, R223.reuse, RZ, 0x7 ;  /* 0x000000df00027211 */ /* 0x0c0fe400078f38ff */
[----:B------:R-:W-:-:S02]  /*0a60*/  LEA.HI R3, R0, R223, RZ, 0x4 ;  /* 0x000000df00037211 */ /* 0x000fc400078f20ff */
[----:B------:R-:W-:Y:S02]  /*0a70*/  LOP3.LUT R4, R2, 0xffffff80, RZ, 0xc0, !PT ;  /* 0xffffff8002047812 */ /* 0x000fe400078ec0ff */
[----:B------:R-:W-:Y:S02]  /*0a80*/  SHF.R.S32.HI R6, RZ, 0x4, R3 ;  /* 0x00000004ff067819 */ /* 0x000fe40000011403 */
[----:B------:R-:W-:Y:S01]  /*0a90*/  SHF.R.S32.HI R217, RZ, 0x7, R2 ;  /* 0x00000007ffd97819 */ /* 0x000fe20000011402 */
[----:B------:R-:W-:Y:S01]  /*0aa0*/  IMAD.IADD R201, R223, 0x1, -R4 ;  /* 0x00000001dfc97824 */ /* 0x000fe200078e0a04 */
[----:B------:R-:W-:Y:S02]  /*0ab0*/  LEA.HI R4, R0, R223, RZ, 0x5 ;  /* 0x000000df00047211 */ /* 0x000fe400078f28ff */
[----:B------:R-:W-:Y:S02]  /*0ac0*/  LEA.HI R2, R2, R217, RZ, 0x1 ;  /* 0x000000d902027211 */ /* 0x000fe400078f08ff */
[----:B------:R-:W-:Y:S01]  /*0ad0*/  SHF.R.S32.HI R8, RZ, 0x1f, R201 ;  /* 0x0000001fff087819 */ /* 0x000fe200000114c9 */
[----:B------:R-:W-:Y:S01]  /*0ae0*/  IMAD.SHL.U32 R5, R4, 0x20, RZ ;  /* 0x0000002004057824 */ /* 0x000fe200078e00ff */
[----:B------:R-:W-:-:S02]  /*0af0*/  LOP3.LUT R4, R3, 0x3fffff0, RZ, 0xc0, !PT ;  /* 0x03fffff003047812 */ /* 0x000fc400078ec0ff */
[----:B------:R-:W-:Y:S02]  /*0b00*/  LEA.HI R3, R3, R6, RZ, 0x1 ;  /* 0x0000000603037211 */ /* 0x000fe400078f08ff */
[----:B------:R-:W-:Y:S01]  /*0b10*/  LOP3.LUT R5, R5, 0xfffffc00, RZ, 0xc0, !PT ;  /* 0xfffffc0005057812 */ /* 0x000fe200078ec0ff */
[----:B------:R-:W-:Y:S01]  /*0b20*/  IMAD.IADD R4, R223, 0x1, -R4 ;  /* 0x00000001df047824 */ /* 0x000fe200078e0a04 */
[----:B------:R-:W-:Y:S02]  /*0b30*/  LOP3.LUT R3, R3, 0x1ffffffe, RZ, 0xc0, !PT ;  /* 0x1ffffffe03037812 */ /* 0x000fe400078ec0ff */
[----:B------:R-:W-:Y:S01]  /*0b40*/  LEA.HI R7, R8, R201, RZ, 0x2 ;  /* 0x000000c908077211 */ /* 0x000fe200078f10ff */
[----:B------:R-:W-:Y:S01]  /*0b50*/  IMAD R4, R4, 0x40, R5 ;  /* 0x0000004004047824 */ /* 0x000fe200078e0205 */
[----:B------:R-:W-:Y:S01]  /*0b60*/  LEA.HI R5, R0, R223, RZ, 0x2 ;  /* 0x000000df00057211 */ /* 0x000fe200078f10ff */
[----:B------:R-:W-:Y:S01]  /*0b70*/  IMAD.IADD R3, R6, 0x1, -R3 ;  /* 0x0000000106037824 */ /* 0x000fe200078e0a03 */
[----:B------:R-:W-:-:S02]  /*0b80*/  SHF.R.S32.HI R9, RZ, 0x2, R7 ;  /* 0x00000002ff097819 */ /* 0x000fc40000011407 */
[----:B------:R-:W-:Y:S01]  /*0b90*/  LOP3.LUT R6, R5, 0xfffffffc, RZ, 0xc0, !PT ;  /* 0xfffffffc05067812 */ /* 0x000fe200078ec0ff */
[----:B------:R-:W-:Y:S01]  /*0ba0*/  IMAD R220, R3, 0x8, R4 ;  /* 0x0000000803dc7824 */ /* 0x000fe200078e0204 */
[----:B------:R-:W-:Y:S02]  /*0bb0*/  SHF.R.S32.HI R10, RZ, 0x1f, R7 ;  /* 0x0000001fff0a7819 */ /* 0x000fe40000011407 */
[----:B------:R-:W-:Y:S01]  /*0bc0*/  LEA.HI R0, R0, R223, RZ, 0x3 ;  /* 0x000000df00007211 */ /* 0x000fe200078f18ff */
[----:B------:R-:W-:Y:S01]  /*0bd0*/  IMAD.IADD R6, R223, 0x1, -R6 ;  /* 0x00000001df067824 */ /* 0x000fe200078e0a06 */
[----:B------:R-:W-:Y:S02]  /*0be0*/  LEA.HI R10, R10, R9, RZ, 0x3 ;  /* 0x000000090a0a7211 */ /* 0x000fe400078f18ff */
[----:B------:R-:W-:Y:S02]  /*0bf0*/  LOP3.LUT R4, R2, 0x3fffffe, RZ, 0xc0, !PT ;  /* 0x03fffffe02047812 */ /* 0x000fe400078ec0ff */
[----:B------:R-:W-:-:S02]  /*0c00*/  LEA.HI R3, R6, R6, RZ, 0x1 ;  /* 0x0000000606037211 */ /* 0x000fc400078f08ff */
[----:B------:R-:W-:Y:S01]  /*0c10*/  LOP3.LUT R2, R0, 0xfffffff8, RZ, 0xc0, !PT ;  /* 0xfffffff800027812 */ /* 0x000fe200078ec0ff */
[----:B------:R-:W-:Y:S01]  /*0c20*/  IMAD.IADD R4, R217, 0x1, -R4 ;  /* 0x00000001d9047824 */ /* 0x000fe200078e0a04 */
[----:B------:R-:W-:Y:S02]  /*0c30*/  LOP3.LUT R3, R3, 0x1ffffffe, RZ, 0xc0, !PT ;  /* 0x1ffffffe03037812 */ /* 0x000fe400078ec0ff */
[----:B------:R-:W-:Y:S01]  /*0c40*/  LOP3.LUT R10, R10, 0xfffffff8, RZ, 0xc0, !PT ;  /* 0xfffffff80a0a7812 */ /* 0x000fe200078ec0ff */
[----:B------:R-:W-:Y:S01]  /*0c50*/  IMAD.IADD R17, R223, 0x1, -R2 ;  /* 0x00000001df117824 */ /* 0x000fe200078e0a02 */
[----:B------:R-:W-:Y:S01]  /*0c60*/  LEA.HI R8, R8, R201, RZ, 0x5 ;  /* 0x000000c908087211 */ /* 0x000fe200078f28ff */
[----:B------:R-:W-:Y:S01]  /*0c70*/  IMAD.IADD R3, R6, 0x1, -R3 ;  /* 0x0000000106037824 */ /* 0x000fe200078e0a03 */
[----:B------:R-:W-:Y:S01]  /*0c80*/  LOP3.LUT R6, R7, 0x7ffffffc, RZ, 0xc0, !PT ;  /* 0x7ffffffc07067812 */ /* 0x000fe200078ec0ff */
[----:B------:R-:W-:Y:S01]  /*0c90*/  IMAD.IADD R9, R9, 0x1, -R10 ;  /* 0x0000000109097824 */ /* 0x000fe200078e0a0a */
[----:B------:R-:W-:Y:S01]  /*0ca0*/  SHF.R.S32.HI R8, RZ, 0x5, R8 ;  /* 0x00000005ff087819 */ /* 0x000fe20000011408 */
[----:B------:R-:W-:Y:S01]  /*0cb0*/  IMAD.SHL.U32 R2, R17, 0x8, RZ ;  /* 0x0000000811027824 */ /* 0x000fe200078e00ff */
[----:B------:R-:W-:Y:S01]  /*0cc0*/  SHF.R.S32.HI R200, RZ, 0x3, R0 ;  /* 0x00000003ffc87819 */ /* 0x000fe20000011400 */
[----:B------:R-:W-:-:S02]  /*0cd0*/  IMAD.IADD R6, R201, 0x1, -R6 ;  /* 0x00000001c9067824 */ /* 0x000fc400078e0a06 */
[----:B------:R-:W-:Y:S01]  /*0ce0*/  IMAD R9, R8, 0x10, R9 ;  /* 0x0000001008097824 */ /* 0x000fe200078e0209 */
[----:B------:R-:W-:Y:S01]  /*0cf0*/  SHF.R.S32.HI R222, RZ, 0x1f, R2 ;  /* 0x0000001fffde7819 */ /* 0x000fe20000011402 */
[----:B------:R-:W-:Y:S02]  /*0d00*/  IMAD.SHL.U32 R199, R6, 0x2, RZ ;  /* 0x0000000206c77824 */ /* 0x000fe400078e00ff */
[----:B------:R-:W-:Y:S02]  /*0d10*/  VIADD R16, R2, 0x40 ;  /* 0x0000004002107836 */ /* 0x000fe40000000000 */
[C---:B------:R-:W-:Y:S02]  /*0d20*/  VIADD R198, R199.reuse, 0x8 ;  /* 0x00000008c7c67836 */ /* 0x040fe40000000000 */
        /* <DEDUP_REMOVED lines=30> */
[----:B------:R-:W-:Y:S01]  /*0f10*/  SHF.R.S32.HI R202, RZ, 0x1f, R18 ;  /* 0x0000001fffca7819 */ /* 0x000fe20000011412 */
[----:B------:R-:W-:-:S07]  /*0f20*/  IMAD R219, R3, 0x8, R218 ;  /* 0x0000000803db7824 */ /* 0x000fce00078e02da */
.L_x_7544:
[----:B0-2-4-:R-:W0:Y:S01]  /*0f30*/  LDC.64 R4, c[0x0][0xc88] ;  /* 0x00032200ff047b82 */ /* 0x015e220000000a00 */
[----:B------:R-:W-:Y:S01]  /*0f40*/  ULDC.64 UR14, c[0x0][0x998] ;  /* 0x00026600000e7ab9 */ /* 0x000fe20000000a00 */
[----:B------:R-:W-:Y:S01]  /*0f50*/  ULDC.64 UR12, c[0x0][0x990] ;  /* 0x00026400000c7ab9 */ /* 0x000fe20000000a00 */
[----:B------:R-:W-:Y:S01]  /*0f60*/  ULDC.64 UR8, c[0x0][0xa28] ;  /* 0x00028a0000087ab9 */ /* 0x000fe20000000a00 */
[----:B------:R-:W-:Y:S01]  /*0f70*/  ULDC.64 UR10, c[0x0][0xa20] ;  /* 0x00028800000a7ab9 */ /* 0x000fe20000000a00 */
[----:B------:R-:W-:Y:S01]  /*0f80*/  ULOP3.LUT UR39, UR5, 0xffff, URZ, 0xc0, !UPT ;  /* 0x0000ffff05277892 */ /* 0x000fe2000f8ec03f */
[----:B------:R-:W-:Y:S01]  /*0f90*/  ULDC UR4, c[0x0][0x424] ;  /* 0x0001090000047ab9 */ /* 0x000fe20000000800 */
[----:B------:R-:W-:Y:S01]  /*0fa0*/  ULDC UR7, c[0x0][0x2f0] ;  /* 0x0000bc0000077ab9 */ /* 0x000fe20000000800 */
[----:B0-----:R-:W-:-:S06]  /*0fb0*/  IMAD.WIDE R4, R31, 0x4, R4 ;  /* 0x000000041f047825 */ /* 0x001fcc00078e0204 */
[----:B------:R-:W2:Y:S01]  /*0fc0*/  LDG.E R4, desc[UR50][R4.64] ;  /* 0x0000003204047981 */ /* 0x000ea2000c1e1900 */
[----:B------:R-:W-:Y:S01]  /*0fd0*/  ISETP.NE.U32.AND P1, PT, RZ, UR14, PT ;  /* 0x0000000eff007c0c */ /* 0x000fe2000bf25070 */
[----:B------:R-:W-:Y:S01]  /*0fe0*/  UISETP.NE.U32.AND UP0, UPT, UR8, URZ, UPT ;  /* 0x0000003f0800728c */ /* 0x000fe2000bf05070 */
[----:B------:R-:W-:Y:S01]  /*0ff0*/  ISETP.NE.U32.AND P0, PT, RZ, UR12, PT ;  /* 0x0000000cff007c0c */ /* 0x000fe2000bf05070 */
[----:B------:R-:W-:Y:S01]  /*1000*/  UISETP.NE.U32.AND UP1, UPT, UR10, URZ, UPT ;  /* 0x0000003f0a00728c */ /* 0x000fe2000bf25070 */
[----:B------:R-:W-:Y:S01]  /*1010*/  ISETP.NE.AND.EX P1, PT, RZ, UR15, PT, P1 ;  /* 0x0000000fff007c0c */ /* 0x000fe2000bf25310 */
[----:B------:R-:W-:Y:S01]  /*1020*/  UISETP.NE.AND.EX UP0, UPT, UR9, URZ, UPT, UP0 ;  /* 0x0000003f0900728c */ /* 0x000fe2000bf05300 */
[----:B------:R-:W-:Y:S01]  /*1030*/  ISETP.NE.AND.EX P0, PT, RZ, UR13, PT, P0 ;  /* 0x0000000dff007c0c */ /* 0x000fe2000bf05300 */
[----:B------:R-:W-:-:S04]  /*1040*/  UISETP.NE.AND.EX UP1, UPT, UR11, URZ, UPT, UP1 ;  /* 0x0000003f0b00728c */ /* 0x000fc8000bf25310 */
[----:B------:R-:W-:Y:S02]  /*1050*/  PLOP3.LUT P4, PT, PT, PT, UP0, 0x80, 0x0 ;  /* 0x000000000000781c */ /* 0x000fe40003f8f008 */
[----:B------:R-:W-:-:S04]  /*1060*/  PLOP3.LUT P5, PT, PT, PT, UP1, 0x80, 0x0 ;  /* 0x000000000000781c */ /* 0x000fc80003faf018 */
[----:B------:R-:W0:Y:S08]  /*1070*/  @P1 LDC.64 R8, c[0x0][0x9b8] ;  /* 0x00026e00ff081b82 */ /* 0x000e300000000a00 */
[----:B-1-3--:R-:W1:Y:S08]  /*1080*/  @P0 LDC.64 R6, c[0x0][0x9a8] ;  /* 0x00026a00ff060b82 */ /* 0x00ae700000000a00 */
        /* <DEDUP_REMOVED lines=58> */
.L_x_7495:
        /* <DEDUP_REMOVED lines=52> */
.L_x_7496:
        /* <DEDUP_REMOVED lines=9> */
[----:B------:R-:W-:Y:S01]  /*1800*/  VIADDMNMX R3, R4, UR42, R3, PT ;  /* 0x0000002a04037c46 */ /* 0x000fe2000b800103 */
[----:B------:R-:W-:Y:S01]  /*1810*/  IMAD.MOV.U32 R15, RZ, RZ, RZ ;  /* 0x000000ffff0f7224 */ /* 0x000fe200078e00ff */
[----:B------:R-:W-:Y:S01]  /*1820*/  CS2R R8, SRZ ;  /* 0x0000000000087805 */ /* 0x000fe2000001ff00 */
[----:B------:R-:W-:Y:S01]  /*1830*/  IMAD.MOV.U32 R47, RZ, RZ, RZ ;  /* 0x000000ffff2f7224 */ /* 0x000fe200078e00ff */
[----:B------:R-:W-:-:S02]  /*1840*/  R2UR UR53, R3 ;  /* 0x00000000033572ca */ /* 0x000fc400000e0000 */
        /* <DEDUP_REMOVED lines=13> */
[----:B------:R-:W-:-:S02]  /*1920*/  CS2R R60, SRZ ;  /* 0x00000000003c7805 */ /* 0x000fc4000001ff00 */
[----:B------:R-:W-:Y:S01]  /*1930*/  CS2R R64, SRZ ;  /* 0x0000000000407805 */ /* 0x000fe2000001ff00 */
[----:B------:R-:W-:Y:S01]  /*1940*/  IMAD.MOV.U32 R55, RZ, RZ, RZ ;  /* 0x000000ffff377224 */ /* 0x000fe200078e00ff */
        /* <DEDUP_REMOVED lines=14> */
[----:B------:R-:W-:Y:S01]  /*1a30*/  IMAD.MOV.U32 R96, RZ, RZ, RZ ;  /* 0x000000ffff607224 */ /* 0x000fe200078e00ff */
[----:B------:R-:W-:Y:S02]  /*1a40*/  CS2R R86, SRZ ;  /* 0x0000000000567805 */ /* 0x000fe4000001ff00 */
[----:B------:R-:W-:Y:S01]  /*1a50*/  CS2R R82, SRZ ;  /* 0x0000000000527805 */ /* 0x000fe2000001ff00 */
[----:B------:R-:W-:Y:S06]  /*1a60*/  @!P1 BRA `(.L_x_7497) ;  /* 0x0000006400989947 */ /* 0x000fec0003800000 */
[----:B------:R-:W0:Y:S01]  /*1a70*/  SHFL.IDX PT, R0, R217, RZ, 0x1f ;  /* 0x00001fffd9007589 */ /* 0x000e2200000e0000 */
[----:B------:R-:W1:Y:S01]  /*1a80*/  S2UR UR52, SR_CgaCtaId ;  /* 0x00000000003479c3 */ /* 0x000e620000008800 */
[----:B------:R-:W-:Y:S01]  /*1a90*/  UMOV UR55, 0x400 ;  /* 0x0000040000377882 */ /* 0x000fe20000000000 */
[----:B0-----:R-:W-:Y:S01]  /*1aa0*/  R2UR UR44, R0 ;  /* 0x00000000002c72ca */ /* 0x001fe200000e0000 */
[----:B-1----:R-:W-:-:S04]  /*1ab0*/  ULEA UR55, UR52, UR55, 0x18 ;  /* 0x0000003734377291 */ /* 0x002fc8000f8ec03f */
[----:B------:R-:W-:-:S04]  /*1ac0*/  UIADD3 UR5, UR55, 0x14400, URZ ;  /* 0x0001440037057890 */ /* 0x000fc8000fffe03f */
[----:B------:R-:W-:-:S04]  /*1ad0*/  ULOP3.LUT UP0, URZ, UR5, 0x9f, URZ, 0xc0, !UPT ;  /* 0x0000009f053f7892 */ /* 0x000fc8000f80c03f */
[----:B------:R-:W-:Y:S02]  /*1ae0*/  ULEA.HI UR4, UR44, UR44, URZ, 0x1 ;  /* 0x0000002c2c047291 */ /* 0x000fe4000f8f083f */
[----:B------:R-:W-:Y:S02]  /*1af0*/  PLOP3.LUT P0, PT, PT, PT, UP0, 0x80, 0x0 ;  /* 0x000000000000781c */ /* 0x000fe40003f0f008 */
        /* <DEDUP_REMOVED lines=22> */
.L_x_7498:
        /* <DEDUP_REMOVED lines=9> */
.L_x_7641:
[----:B------:R-:W-:Y:S05]  /*1cf0*/  @!P0 BRA `(.L_x_7500) ;  /* 0x0000000000048947 */ /* 0x000fea0003800000 */
[----:B------:R-:W-:Y:S01]  /*1d00*/  BPT.TRAP 0x1 ;  /* 0x000000040000795c */ /* 0x000fe20000300000 */
.L_x_7500:
[----:B------:R-:W-:Y:S02]  /*1d10*/  IMAD.U32 R4, RZ, RZ, UR46 ;  /* 0x0000002eff047e24 */ /* 0x000fe4000f8e00ff */
[----:B0-----:R-:W-:-:S03]  /*1d20*/  IMAD.U32 R3, RZ, RZ, UR47 ;  /* 0x0000002fff037e24 */ /* 0x001fc6000f8e00ff */
[----:B------:R-:W-:Y:S02]  /*1d30*/  LEA R4, R4, UR55, 0x3 ;  /* 0x0000003704047c11 */ /* 0x000fe4000f8e18ff */
[----:B------:R-:W-:-:S04]  /*1d40*/  SHF.L.U32 R3, R3, 0x1f, RZ ;  /* 0x0000001f03037819 */ /* 0x000fc800000006ff */
[----:B------:R0:W1:Y:S01]  /*1d50*/  SYNCS.PHASECHK.TRANS64.TRYWAIT P1, [R4+URZ+0x22830], R3 ;  /* 0x02283003040075a7 */ /* 0x000062000802017f */
[----:B------:R-:W-:Y:S05]  /*1d60*/  @!P0 BRA `(.L_x_7501) ;  /* 0x0000000000048947 */ /* 0x000fea0003800000 */
[----:B------:R-:W-:Y:S01]  /*1d70*/  BPT.TRAP 0x1 ;  /* 0x000000040000795c */ /* 0x000fe20000300000 */
.L_x_7501:
[----:B-1----:R-:W-:Y:S05]  /*1d80*/  @P1 BRA `(.L_x_7502) ;  /* 0x0000000000081947 */ /* 0x002fea0003800000 */
[----:B------:R-:W1:Y:S02]  /*1d90*/  SYNCS.PHASECHK.TRANS64.TRYWAIT P1, [R4+URZ+0x22830], R3 ;  /* 0x02283003040075a7 */ /* 0x000e64000802017f */
[----:B-1----:R-:W-:Y:S05]  /*1da0*/  @!P1 BRA `(.L_x_7503) ;  /* 0x0000011000889947 */ /* 0x002fea0003800000 */
.L_x_7502:
[----:B------:R-:W-:Y:S01]  /*1db0*/  UIADD3 UR4, UR55, 0x18400, URZ ;  /* 0x0001840037047890 */ /* 0x000fe2000fffe03f */
[----:B------:R-:W-:-:S03]  /*1dc0*/  IMAD.MOV.U32 R25, RZ, RZ, RZ ;  /* 0x000000ffff197224 */ /* 0x000fc600078e00ff */
[----:B------:R-:W-:-:S04]  /*1dd0*/  USHF.R.U32.HI UR4, URZ, 0x4, UR4 ;  /* 0x000000043f047899 */ /* 0x000fc80008011604 */
[----:B------:R-:W-:-:S06]  /*1de0*/  ULOP3.LUT UR4, UR4, 0x3fff, URZ, 0xc0, !UPT ;  /* 0x00003fff04047892 */ /* 0x000fcc000f8ec03f */
[----:B------:R-:W-:Y:S01]  /*1df0*/  IMAD.U32 R0, RZ, RZ, UR4 ;  /* 0x00000004ff007e24 */ /* 0x000fe2000f8e00ff */
[----:B------:R-:W-:Y:S05]  /*1e00*/  WARPSYNC.ALL ;  /* 0x0000000000007948 */ /* 0x000fea0003800000 */
[----:B------:R-:W-:-:S04]  /*1e10*/  LOP3.LUT R0, R0, 0x10000, RZ, 0xfc, !PT ;  /* 0x0001000000007812 */ /* 0x000fc800078efcff */
[----:B------:R-:W-:Y:S01]  /*1e20*/  R2UR UR20, R0 ;  /* 0x00000000001472ca */ /* 0x000fe200000e0000 */
[----:B------:R-:W-:Y:S01]  /*1e30*/  ULOP3.LUT UR12, UR56, 0x10000, URZ, 0xfc, !UPT ;  /* 0x00010000380c7892 */ /* 0x000fe2000f8efc3f */
[----:B------:R-:W-:Y:S01]  /*1e40*/  WARPGROUP.ARRIVE ;  /* 0x00000000000079c5 */ /* 0x000fe20000000000 */
[----:B------:R-:W-:Y:S01]  /*1e50*/  UMOV UR17, 0x40000040 ;  /* 0x4000004000117882 */ /* 0x000fe20000000000 */
[----:B------:R-:W-:Y:S01]  /*1e60*/  UMOV UR19, 0x40000040 ;  /* 0x4000004000137882 */ /* 0x000fe20000000000 */
[----:B------:R-:W-:Y:S01]  /*1e70*/  UMOV UR7, 0x40000040 ;  /* 0x4000004000077882 */ /* 0x000fe20000000000 */
[----:B------:R-:W-:Y:S01]  /*1e80*/  UMOV UR11, 0x40000040 ;  /* 0x40000040000b7882 */ /* 0x000fe20000000000 */
[----:B------:R-:W-:Y:S01]  /*1e90*/  UMOV UR15, 0x40000040 ;  /* 0x40000040000f7882 */ /* 0x000fe20000000000 */
[----:B------:R-:W-:-:S05]  /*1ea0*/  UMOV UR16, UR12 ;  /* 0x0000000c00107c82 */ /* 0x000fca0008000000 */
[----:B------:R-:W-:-:S04]  /*1eb0*/  UIMAD UR20, UR46, 0x500, UR20 ;  /* 0x000005002e1478a4 */ /* 0x000fc8000f8e0214 */
[----:B------:R-:W-:Y:S02]  /*1ec0*/  UIADD3 UR4, UR20, 0x100, URZ ;  /* 0x0000010014047890 */ /* 0x000fe4000fffe03f */
[----:B------:R-:W-:Y:S02]  /*1ed0*/  UIADD3 UR5, UR20, 0x200, URZ ;  /* 0x0000020014057890 */ /* 0x000fe4000fffe03f */
[----:B------:R-:W-:Y:S01]  /*1ee0*/  UMOV UR18, UR20 ;  /* 0x0000001400127c82 */ /* 0x000fe20008000000 */
[----:B------:R-:W-:Y:S01]  /*1ef0*/  UIADD3 UR6, UR20, 0x300, URZ ;  /* 0x0000030014067890 */ /* 0x000fe2000fffe03f */
[----:B------:R-:W-:Y:S01]  /*1f00*/  QGMMA.64x32x32.F32.E4M3.E4M3 R92, gdesc[UR16], RZ, !UPT, gsb0 ;  /* 0x00600000105c79f3 */ /* 0x000fe2000c0008ff */
[----:B------:R-:W-:Y:S01]  /*1f10*/  UMOV UR18, UR4 ;  /* 0x0000000400127c82 */ /* 0x000fe20008000000 */
[----:B------:R-:W-:Y:S01]  /*1f20*/  UMOV UR19, 0x40000040 ;  /* 0x4000004000137882 */ /* 0x000fe20000000000 */
[----:B------:R-:W-:Y:S02]  /*1f30*/  UIADD3 UR4, UR20, 0x400, URZ ;  /* 0x0000040014047890 */ /* 0x000fe4000fffe03f */
[----:B------:R-:W-:-:S02]  /*1f40*/  UIADD3 UR8, UR20, 0x102, URZ ;  /* 0x0000010214087890 */ /* 0x000fc4000fffe03f */
[----:B------:R-:W-:Y:S02]  /*1f50*/  UIADD3 UR9, UR20, 0x202, URZ ;  /* 0x0000020214097890 */ /* 0x000fe4000fffe03f */
[----:B------:R-:W-:Y:S02]  /*1f60*/  UIADD3 UR10, UR20, 0x302, URZ ;  /* 0x00000302140a7890 */ /* 0x000fe4000fffe03f */
[----:B------:R-:W-:Y:S02]  /*1f70*/  UIADD3 UR13, UR20, 0x304, URZ ;  /* 0x00000304140d7890 */ /* 0x000fe4000fffe03f */
[----:B------:R-:W-:Y:S01]  /*1f80*/  UIADD3 UR14, UR20, 0x6, URZ ;  /* 0x00000006140e7890 */ /* 0x000fe2000fffe03f */
[----:B------:R-:W-:Y:S02]  /*1f90*/  WARPGROUP.DEPBAR.LE gsb0, 0x0 ;  /* 0x00008000000079c5 */ /* 0x000fe40000010000 */
[----:B------:R-:W-:-:S06]  /*1fa0*/  WARPGROUP.ARRIVE ;  /* 0x00000000000079c5 */ /* 0x000fcc0000000000 */
[----:B------:R-:W-:Y:S01]  /*1fb0*/  QGMMA.64x32x32.F32.E4M3.E4M3 R76, gdesc[UR16], RZ, !UPT, gsb0 ;  /* 0x00600000104c79f3 */ /* 0x000fe2000c0008ff */
[----:B------:R-:W-:Y:S01]  /*1fc0*/  UMOV UR18, UR5 ;  /* 0x0000000500127c82 */ /* 0x000fe20008000000 */
[----:B------:R-:W-:Y:S01]  /*1fd0*/  UMOV UR19, 0x40000040 ;  /* 0x4000004000137882 */ /* 0x000fe20000000000 */
[----:B------:R-:W-:Y:S01]  /*1fe0*/  UMOV UR5, 0x40000040 ;  /* 0x4000004000057882 */ /* 0x000fe20000000000 */
        /* <DEDUP_REMOVED lines=38> */
[----:B------:R-:W-:Y:S02]  /*2250*/  UIADD3 UR8, UR12, 0x4, URZ ;  /* 0x000000040c087890 */ /* 0x000fe4000fffe03f */
        /* <DEDUP_REMOVED lines=61> */
.L_x_7504:
[----:B------:R-:W-:Y:S01]  /*2630*/  IMAD.U32 R6, RZ, RZ, UR54 ;  /* 0x00000036ff067e24 */ /* 0x000fe2000f8e00ff */
[----:B------:R-:W-:Y:S01]  /*2640*/  P2R R7, PR, RZ, 0x1 ;  /* 0x00000001ff077803 */ /* 0x000fe20000000000 */
[----:B------:R-:W-:Y:S01]  /*2650*/  IMAD.U32 R8, RZ, RZ, UR53 ;  /* 0x00000035ff087e24 */ /* 0x000fe2000f8e00ff */
[----:B------:R-:W-:Y:S01]  /*2660*/  R2UR UR6, R4 ;  /* 0x00000000040672ca */ /* 0x000fe200000e0000 */
[----:B------:R-:W-:Y:S01]  /*2670*/  IMAD.U32 R10, RZ, RZ, UR43 ;  /* 0x0000002bff0a7e24 */ /* 0x000fe2000f8e00ff */
[----:B------:R-:W-:Y:S01]  /*2680*/  IADD3 R5, R6, 0xa0, -R199 ;  /* 0x000000a006057810 */ /* 0x000fe20007ffe8c7 */
[----:B------:R-:W-:-:S04]  /*2690*/  UIADD3 UR29, UR53, -0x2, URZ ;  /* 0xfffffffe351d7890 */ /* 0x000fc8000fffe03f */
[----:B------:R-:W-:Y:S01]  /*26a0*/  IMAD R5, R8, -0xa0, R5 ;  /* 0xffffff6008057824 */ /* 0x000fe200078e0205 */
[----:B------:R-:W-:-:S04]  /*26b0*/  UISETP.GE.AND UP0, UPT, UR29, UR42, UPT ;  /* 0x0000002a1d00728c */ /* 0x000fc8000bf06270 */
[C---:B------:R-:W-:Y:S01]  /*26c0*/  ISETP.GT.AND P6, PT, R5.reuse, RZ, PT ;  /* 0x000000ff0500720c */ /* 0x040fe20003fc4270 */
[----:B------:R-:W-:Y:S01]  /*26d0*/  UIADD3 UR6, UR6, 0x22840, URZ ;  /* 0x0002284006067890 */ /* 0x000fe2000fffe03f */
[C---:B------:R-:W-:Y:S02]  /*26e0*/  ISETP.GT.AND P5, PT, R5.reuse, 0x1, PT ;  /* 0x000000010500780c */ /* 0x040fe40003fa4270 */
[----:B------:R-:W-:Y:S01]  /*26f0*/  ISETP.GT.AND P4, PT, R5, 0x8, PT ;  /* 0x000000080500780c */ /* 0x000fe20003f84270 */
[----:B------:R-:W-:Y:S01]  /*2700*/  UPRMT UR6, UR52, 0x654, UR6 ;  /* 0x0000065434067896 */ /* 0x000fe20008000006 */
[----:B------:R-:W-:Y:S02]  /*2710*/  FSEL R92, R92, -INF , P6 ;  /* 0xff8000005c5c7808 */ /* 0x000fe40003000000 */
[----:B------:R-:W-:Y:S02]  /*2720*/  FSEL R93, R93, -INF , P5 ;  /* 0xff8000005d5d7808 */ /* 0x000fe40002800000 */
[----:B------:R-:W-:-:S02]  /*2730*/  ISETP.GT.AND P3, PT, R5, 0x9, PT ;  /* 0x000000090500780c */ /* 0x000fc40003f64270 */
[----:B------:R-:W-:Y:S02]  /*2740*/  FSEL R96, R96, -INF , P4 ;  /* 0xff80000060607808 */ /* 0x000fe40002000000 */
[----:B01----:R-:W-:Y:S01]  /*2750*/  FMNMX.FTZ R3, R92, R93, !PT ;  /* 0x0000005d5c037209 */ /* 0x003fe20007810000 */
[----:B------:R-:W-:Y:S01]  /*2760*/  SYNCS.ARRIVE.TRANS64.RED.A1T0 RZ, [UR6], RZ ;  /* 0x000000ffffff79a7 */ /* 0x000fe20008100406 */
        /* <DEDUP_REMOVED lines=140> */
[----:B------:R-:W-:Y:S02]  /*3030*/  FMNMX.FTZ R15, R94, R95, !PT ;  /* 0x0000005f5e0f7209 */ /* 0x000fe40007810000 */
[----:B------:R-:W-:-:S02]  /*3040*/  FMNMX.FTZ R6, R41, R6, !PT ;  /* 0x0000000629067209 */ /* 0x000fc40007810000 */
[----:B------:R-:W-:Y:S02]  /*3050*/  P2R R9, PR, RZ, 0x8 ;  /* 0x00000008ff097803 */ /* 0x000fe40000000000 */
[----:B------:R-:W-:Y:S01]  /*3060*/  P2R R11, PR, RZ, 0x4 ;  /* 0x00000004ff0b7803 */ /* 0x000fe20000000000 */
[----:B------:R-:W0:Y:S01]  /*3070*/  SHFL.BFLY PT, R3, R6, 0x2, 0x1f ;  /* 0x0c401f0006037f89 */ /* 0x000e2200000e0000 */
[C---:B------:R-:W-:Y:S02]  /*3080*/  ISETP.GT.AND P2, PT, R5.reuse, 0x78, PT ;  /* 0x000000780500780c */ /* 0x040fe40003f44270 */
[----:B------:R-:W-:Y:S02]  /*3090*/  P2R R12, PR, RZ, 0x2 ;  /* 0x00000002ff0c7803 */ /* 0x000fe40000000000 */
[----:B------:R-:W-:Y:S02]  /*30a0*/  ISETP.GT.AND P1, PT, R5, 0x79, PT ;  /* 0x000000790500780c */ /* 0x000fe40003f24270 */
[----:B------:R-:W-:-:S02]  /*30b0*/  FSEL R58, R58, -INF , P2 ;  /* 0xff8000003a3a7808 */ /* 0x000fc40001000000 */
[----:B------:R-:W-:Y:S02]  /*30c0*/  P2R R14, PR, RZ, 0x1 ;  /* 0x00000001ff0e7803 */ /* 0x000fe40000000000 */
[----:B------:R-:W-:Y:S02]  /*30d0*/  ISETP.GT.AND P0, PT, R5, 0x80, PT ;  /* 0x000000800500780c */ /* 0x000fe40003f04270 */
[----:B------:R-:W-:Y:S02]  /*30e0*/  FSEL R59, R59, -INF , P1 ;  /* 0xff8000003b3b7808 */ /* 0x000fe40000800000 */
[----:B------:R-:W-:Y:S02]  /*30f0*/  FSEL R30, R30, -INF , P0 ;  /* 0xff8000001e1e7808 */ /* 0x000fe40000000000 */
[----:B------:R-:W-:Y:S02]  /*3100*/  ISETP.NE.AND P0, PT, R14, RZ, PT ;  /* 0x000000ff0e00720c */ /* 0x000fe40003f05270 */
[----:B------:R-:W-:-:S02]  /*3110*/  ISETP.NE.AND P1, PT, R12, RZ, PT ;  /* 0x000000ff0c00720c */ /* 0x000fc40003f25270 */
[----:B------:R-:W-:Y:S02]  /*3120*/  FSEL R31, R31, -INF , P0 ;  /* 0xff8000001f1f7808 */ /* 0x000fe40000000000 */
[----:B------:R-:W-:Y:S02]  /*3130*/  ISETP.NE.AND P2, PT, R11, RZ, PT ;  /* 0x000000ff0b00720c */ /* 0x000fe40003f45270 */
[----:B0-----:R-:W-:Y:S02]  /*3140*/  FMNMX.FTZ R8, R6, R3, !PT ;  /* 0x0000000306087209 */ /* 0x001fe40007810000 */
[----:B------:R-:W-:Y:S02]  /*3150*/  FMNMX.FTZ R6, R98, R15, !PT ;  /* 0x0000000f62067209 */ /* 0x000fe40007810000 */
[----:B------:R-:W-:Y:S01]  /*3160*/  FSEL R35, R35, -INF , P2 ;  /* 0xff80000023237808 */ /* 0x000fe20001000000 */
[----:B------:R-:W0:Y:S01]  /*3170*/  SHFL.BFLY PT, R3, R8, 0x1, 0x1f ;  /* 0x0c201f0008037f89 */ /* 0x000e2200000e0000 */
[----:B------:R-:W-:-:S02]  /*3180*/  FMNMX.FTZ R15, R99, R6, !PT ;  /* 0x00000006630f7209 */ /* 0x000fc40007810000 */
[----:B------:R-:W-:Y:S02]  /*3190*/  FSEL R42, R42, -INF , P5 ;  /* 0xff8000002a2a7808 */ /* 0x000fe40002800000 */
[----:B------:R-:W-:Y:S02]  /*31a0*/  FMNMX.FTZ R6, R102, R15, !PT ;  /* 0x0000000f66067209 */ /* 0x000fe40007810000 */
[----:B------:R-:W-:Y:S02]  /*31b0*/  FSEL R43, R43, -INF , P6 ;  /* 0xff8000002b2b7808 */ /* 0x000fe40003000000 */
[----:B------:R-:W-:Y:S02]  /*31c0*/  FMNMX.FTZ R21, R103, R6, !PT ;  /* 0x0000000667157209 */ /* 0x000fe40007810000 */
[----:B------:R-:W-:Y:S02]  /*31d0*/  ISETP.NE.AND P0, PT, R7, RZ, PT ;  /* 0x000000ff0700720c */ /* 0x000fe40003f05270 */
[----:B------:R-:W-:-:S04]  /*31e0*/  FMNMX.FTZ R6, R106, R21, !PT ;  /* 0x000000156a067209 */ /* 0x000fc80007810000 */
[----:B------:R-:W-:-:S04]  /*31f0*/  FMNMX.FTZ R21, R107, R6, !PT ;  /* 0x000000066b157209 */ /* 0x000fc80007810000 */
[----:B------:R-:W-:Y:S02]  /*3200*/  FMNMX.FTZ R6, R78, R21, !PT ;  /* 0x000000154e067209 */ /* 0x000fe40007810000 */
[----:B0-----:R-:W-:Y:S02]  /*3210*/  FMNMX.FTZ R3, R8, R3, !PT ;  /* 0x0000000308037209 */ /* 0x001fe40007810000 */
[----:B------:R-:W-:Y:S02]  /*3220*/  FMNMX.FTZ R27, R79, R6, !PT ;  /* 0x000000064f1b7209 */ /* 0x000fe40007810000 */
[C---:B------:R-:W-:Y:S01]  /*3230*/  FSETP.NEU.FTZ.AND P3, PT, R3.reuse, -INF , PT ;  /* 0xff8000000300780b */ /* 0x040fe20003f7d000 */
[----:B------:R-:W-:-:S01]  /*3240*/  FFMA.FTZ R13, R3, R10, -8 ;  /* 0xc1000000030d7423 */ /* 0x000fc2000001000a */
        /* <DEDUP_REMOVED lines=13> */
[----:B------:R-:W-:-:S01]  /*3320*/  FFMA.FTZ R84, R68, UR43, -R13 ;  /* 0x0000002b44547c23 */ /* 0x000fc2000801080d */
[----:B------:R-:W-:Y:S01]  /*3330*/  FMNMX.FTZ R77, R91, R6, !PT ;  /* 0x000000065b4d7209 */ /* 0x000fe20007810000 */
[----:B------:R-:W-:-:S01]  /*3340*/  FFMA.FTZ R68, R69, UR43, -R13 ;  /* 0x0000002b45447c23 */ /* 0x000fc2000801080d */
[--C-:B------:R-:W-:Y:S01]  /*3350*/  FFMA.FTZ R76, R76, UR43, -R13.reuse ;  /* 0x0000002b4c4c7c23 */ /* 0x100fe2000801080d */
[----:B------:R-:W-:Y:S01]  /*3360*/  FSEL R38, R38, -INF , P3 ;  /* 0xff80000026267808 */ /* 0x000fe20001800000 */
[--C-:B------:R-:W-:Y:S01]  /*3370*/  FFMA.FTZ R8, R93, UR43, -R13.reuse ;  /* 0x0000002b5d087c23 */ /* 0x100fe2000801080d */
[----:B------:R-:W-:Y:S01]  /*3380*/  FMNMX.FTZ R6, R62, R77, !PT ;  /* 0x0000004d3e067209 */ /* 0x000fe20007810000 */
[----:B------:R-:W-:Y:S01]  /*3390*/  MUFU.EX2 R27, R85 ;  /* 0x00000055001b7308 */ /* 0x000fe20000000800 */
[----:B0-----:R-:W-:-:S01]  /*33a0*/  FFMA.FTZ R80, R65, UR43, -R13 ;  /* 0x0000002b41507c23 */ /* 0x001fc2000801080d */
        /* <DEDUP_REMOVED lines=43> */
[----:B------:R-:W-:Y:S01]  /*3660*/  MUFU.EX2 R81, R80 ;  /* 0x0000005000517308 */ /* 0x000fe20000000800 */
[----:B------:R-:W-:-:S01]  /*3670*/  FFMA.FTZ R13, R41, UR43, -R13 ;  /* 0x0000002b290d7c23 */ /* 0x000fc2000801080d */
[----:B------:R-:W-:-:S04]  /*3680*/  FMNMX.FTZ R6, R54, R65, !PT ;  /* 0x0000004136067209 */ /* 0x000fc80007810000 */
[----:B------:R-:W-:Y:S02]  /*3690*/  FMNMX.FTZ R85, R55, R6, !PT ;  /* 0x0000000637557209 */ /* 0x000fe40007810000 */
[----:B------:R-:W-:Y:S02]  /*36a0*/  MUFU.EX2 R5, R5 ;  /* 0x0000000500057308 */ /* 0x000fe40000000800 */
[----:B------:R-:W-:-:S04]  /*36b0*/  FMNMX.FTZ R6, R58, R85, !PT ;  /* 0x000000553a067209 */ /* 0x000fc80007810000 */
[----:B------:R-:W-:Y:S02]  /*36c0*/  FMNMX.FTZ R69, R59, R6, !PT ;  /* 0x000000063b457209 */ /* 0x000fe40007810000 */
[----:B------:R-:W-:Y:S02]  /*36d0*/  MUFU.EX2 R8, R8 ;  /* 0x0000000800087308 */ /* 0x000fe40000000800 */
[----:B------:R-:W-:Y:S02]  /*36e0*/  FMNMX.FTZ R6, R30, R69, !PT ;  /* 0x000000451e067209 */ /* 0x000fe40007810000 */
[----:B------:R-:W-:Y:S02]  /*36f0*/  FSEL R69, R34, -INF , P1 ;  /* 0xff80000022457808 */ /* 0x000fe40000800000 */
[----:B------:R-:W-:Y:S02]  /*3700*/  FMNMX.FTZ R6, R31, R6, !PT ;  /* 0x000000061f067209 */ /* 0x000fe40007810000 */
[----:B------:R-:W-:Y:S02]  /*3710*/  MUFU.EX2 R34, R88 ;  /* 0x0000005800227308 */ /* 0x000fe40000000800 */
[----:B------:R-:W-:-:S04]  /*3720*/  FMNMX.FTZ R6, R69, R6, !PT ;  /* 0x0000000645067209 */ /* 0x000fc80007810000 */
[----:B------:R-:W-:Y:S02]  /*3730*/  FMNMX.FTZ R85, R35, R6, !PT ;  /* 0x0000000623557209 */ /* 0x000fe40007810000 */
[----:B------:R-:W-:Y:S02]  /*3740*/  MUFU.EX2 R7, R7 ;  /* 0x0000000700077308 */ /* 0x000fe40000000800 */
[----:B------:R-:W-:-:S04]  /*3750*/  FMNMX.FTZ R85, R38, R85, !PT ;  /* 0x0000005526557209 */ /* 0x000fc80007810000 */
[----:B------:R-:W-:Y:S02]  /*3760*/  FMNMX.FTZ R85, R72, R85, !PT ;  /* 0x0000005548557209 */ /* 0x000fe40007810000 */
[----:B------:R-:W0:Y:S02]  /*3770*/  MUFU.EX2 R10, R10 ;  /* 0x0000000a000a7308 */ /* 0x000e240000000800 */
[----:B------:R-:W-:-:S04]  /*3780*/  FMNMX.FTZ R6, R42, R85, !PT ;  /* 0x000000552a067209 */ /* 0x000fc80007810000 */
[----:B------:R-:W-:Y:S02]  /*3790*/  FMNMX.FTZ R6, R43, R6, !PT ;  /* 0x000000062b067209 */ /* 0x000fe40007810000 */
[----:B------:R-:W-:Y:S03]  /*37a0*/  MUFU.EX2 R65, R84 ;  /* 0x0000005400417308 */ /* 0x000fe60000000800 */
[----:B------:R-:W1:Y:S05]  /*37b0*/  SHFL.BFLY PT, R85, R6, 0x2, 0x1f ;  /* 0x0c401f0006557f89 */ /* 0x000e6a00000e0000 */
[----:B------:R-:W-:Y:S01]  /*37c0*/  MUFU.EX2 R9, R9 ;  /* 0x0000000900097308 */ /* 0x000fe20000000800 */
[----:B0-----:R-:W-:-:S04]  /*37d0*/  F2FP.SATFINITE.E4M3.F32.PACK_AB_MERGE_C R172, R10, R7, RZ ;  /* 0x000000070aac723e */ /* 0x001fc800048070ff */
[----:B------:R-:W-:-:S03]  /*37e0*/  F2FP.SATFINITE.E4M3.F32.PACK_AB_MERGE_C R172, R8, R5, R172 ;  /* 0x0000000508ac723e */ /* 0x000fc600048070ac */
[----:B------:R-:W-:Y:S08]  /*37f0*/  MUFU.EX2 R77, R89 ;  /* 0x00000059004d7308 */ /* 0x000ff00000000800 */
[----:B------:R-:W-:Y:S01]  /*3800*/  MUFU.EX2 R12, R12 ;  /* 0x0000000c000c7308 */ /* 0x000fe20000000800 */
[----:B-1----:R-:W-:-:S05]  /*3810*/  FMNMX.FTZ R85, R6, R85, !PT ;  /* 0x0000005506557209 */ /* 0x002fca0007810000 */
[----:B------:R-:W0:Y:S02]  /*3820*/  SHFL.BFLY PT, R6, R85, 0x1, 0x1f ;  /* 0x0c201f0055067f89 */ /* 0x000e2400000e0000 */
[----:B------:R-:W-:Y:S08]  /*3830*/  MUFU.EX2 R11, R11 ;  /* 0x0000000b000b7308 */ /* 0x000ff00000000800 */
[----:B------:R-:W1:Y:S08]  /*3840*/  MUFU.EX2 R14, R14 ;  /* 0x0000000e000e7308 */ /* 0x000e700000000800 */
[----:B------:R-:W-:Y:S01]  /*3850*/  MUFU.EX2 R20, R20 ;  /* 0x0000001400147308 */ /* 0x000fe20000000800 */
[----:B0-----:R-:W-:-:S07]  /*3860*/  FMNMX.FTZ R6, R85, R6, !PT ;  /* 0x0000000655067209 */ /* 0x001fce0007810000 */
[----:B------:R-:W-:Y:S01]  /*3870*/  MUFU.EX2 R24, R24 ;  /* 0x0000001800187308 */ /* 0x000fe20000000800 */
[----:B-1----:R-:W-:Y:S02]  /*3880*/  F2FP.SATFINITE.E4M3.F32.PACK_AB_MERGE_C R174, R14, R11, RZ ;  /* 0x0000000b0eae723e */ /* 0x002fe400048070ff */
[C---:B------:R-:W-:Y:S01]  /*3890*/  FSETP.NEU.FTZ.AND P1, PT, R6.reuse, -INF , PT ;  /* 0xff8000000600780b */ /* 0x040fe20003f3d000 */
[----:B------:R-:W-:-:S01]  /*38a0*/  FFMA.FTZ R57, R6, R57, -8 ;  /* 0xc100000006397423 */ /* 0x000fc20000010039 */
[----:B------:R-:W-:-:S03]  /*38b0*/  F2FP.SATFINITE.E4M3.F32.PACK_AB_MERGE_C R174, R12, R9, R174 ;  /* 0x000000090cae723e */ /* 0x000fc600048070ae */
[----:B------:R-:W-:Y:S01]  /*38c0*/  MUFU.EX2 R26, R26 ;  /* 0x0000001a001a7308 */ /* 0x000fe20000000800 */
        /* <DEDUP_REMOVED lines=15> */
[----:B------:R-:W-:-:S01]  /*39c0*/  FADD.FTZ R70, R5, R8 ;  /* 0x0000000805467221 */ /* 0x000fc20000010000 */
[----:B------:R-:W0:Y:S01]  /*39d0*/  MUFU.EX2 R80, R80 ;  /* 0x0000005000507308 */ /* 0x000e220000000800 */
[----:B------:R-:W-:-:S01]  /*39e0*/  FFMA.FTZ R83, R87, UR43, -R93 ;  /* 0x0000002b57537c23 */ /* 0x000fc2000801085d */
[--C-:B------:R-:W-:Y:S01]  /*39f0*/  FFMA.FTZ R92, R107, UR43, -R93.reuse ;  /* 0x0000002b6b5c7c23 */ /* 0x100fe2000801085d */
[----:B------:R-:W-:-:S01]  /*3a00*/  FFMA.FTZ R87, R67, UR43, -R93 ;  /* 0x0000002b43577c23 */ /* 0x000fc2000801085d */
[----:B------:R-:W-:Y:S01]  /*3a10*/  FFMA.FTZ R67, R71, UR43, -R93 ;  /* 0x0000002b47437c23 */ /* 0x000fe2000801085d */
[----:B------:R-:W-:-:S01]  /*3a20*/  FADD.FTZ R71, R7, R70 ;  /* 0x0000004607477221 */ /* 0x000fc20000010000 */
[--C-:B------:R-:W-:Y:S01]  /*3a30*/  FFMA.FTZ R78, R78, UR43, -R93.reuse ;  /* 0x0000002b4e4e7c23 */ /* 0x100fe2000801085d */
[----:B------:R-:W-:-:S01]  /*3a40*/  FFMA.FTZ R79, R79, UR43, -R93 ;  /* 0x0000002b4f4f7c23 */ /* 0x000fc2000801085d */
[----:B------:R-:W1:Y:S01]  /*3a50*/  MUFU.EX2 R85, R85 ;  /* 0x0000005500557308 */ /* 0x000e620000000800 */
[----:B------:R-:W-:-:S01]  /*3a60*/  FADD.FTZ R70, R10, R71 ;  /* 0x000000470a467221 */ /* 0x000fc20000010000 */
[--C-:B------:R-:W-:Y:S01]  /*3a70*/  FFMA.FTZ R90, R90, UR43, -R93.reuse ;  /* 0x0000002b5a5a7c23 */ /* 0x100fe2000801085d */
[----:B------:R-:W-:-:S01]  /*3a80*/  FFMA.FTZ R91, R91, UR43, -R93 ;  /* 0x0000002b5b5b7c23 */ /* 0x000fc2000801085d */
[----:B------:R-:W-:Y:S01]  /*3a90*/  FFMA.FTZ R62, R62, UR43, -R93 ;  /* 0x0000002b3e3e7c23 */ /* 0x000fe2000801085d */
[----:B------:R-:W-:-:S01]  /*3aa0*/  FADD.FTZ R71, R9, R70 ;  /* 0x0000004609477221 */ /* 0x000fc20000010000 */
[--C-:B------:R-:W-:Y:S01]  /*3ab0*/  FFMA.FTZ R63, R63, UR43, -R93.reuse ;  /* 0x0000002b3f3f7c23 */ /* 0x100fe2000801085d */
[----:B------:R-:W-:-:S01]  /*3ac0*/  FFMA.FTZ R74, R74, UR43, -R93 ;  /* 0x0000002b4a4a7c23 */ /* 0x000fc2000801085d */
[----:B------:R-:W2:Y:S01]  /*3ad0*/  MUFU.EX2 R88, R88 ;  /* 0x0000005800587308 */ /* 0x000ea20000000800 */
[----:B0-----:R-:W-:-:S01]  /*3ae0*/  FADD.FTZ R96, R41, R80 ;  /* 0x0000005029607221 */ /* 0x001fc20000010000 */
[----:B------:R-:W-:Y:S01]  /*3af0*/  FADD.FTZ R70, R12, R71 ;  /* 0x000000470c467221 */ /* 0x000fe20000010000 */
[----:B------:R-:W-:-:S01]  /*3b00*/  FFMA.FTZ R75, R75, UR43, -R93 ;  /* 0x0000002b4b4b7c23 */ /* 0x000fc2000801085d */
[--C-:B------:R-:W-:Y:S01]  /*3b10*/  FFMA.FTZ R46, R46, UR43, -R93.reuse ;  /* 0x0000002b2e2e7c23 */ /* 0x100fe2000801085d */
[----:B------:R-:W-:-:S01]  /*3b20*/  FFMA.FTZ R47, R47, UR43, -R93 ;  /* 0x0000002b2f2f7c23 */ /* 0x000fc2000801085d */
[----:B------:R-:W-:Y:S01]  /*3b30*/  FADD.FTZ R71, R11, R70 ;  /* 0x000000460b477221 */ /* 0x000fe20000010000 */
        /* <DEDUP_REMOVED lines=21> */
[----:B------:R-:W-:Y:S01]  /*3c90*/  FFMA.FTZ R43, R43, UR43, -R93 ;  /* 0x0000002b2b2b7c23 */ /* 0x000fe2000801085d */
[----:B------:R-:W-:-:S02]  /*3ca0*/  F2FP.SATFINITE.E4M3.F32.PACK_AB_MERGE_C R85, R88, R85, RZ ;  /* 0x000000555855723e */ /* 0x000fc400048070ff */
[----:B------:R-:W-:Y:S01]  /*3cb0*/  F2FP.SATFINITE.E4M3.F32.PACK_AB_MERGE_C R176, R24, R21, RZ ;  /* 0x0000001518b0723e */ /* 0x000fe200048070ff */
[----:B------:R-:W0:Y:S01]  /*3cc0*/  MUFU.EX2 R92, R92 ;  /* 0x0000005c005c7308 */ /* 0x000e220000000800 */
[----:B-1----:R-:W-:-:S01]  /*3cd0*/  FADD.FTZ R4, R84, R97 ;  /* 0x0000006154047221 */ /* 0x002fc20000010000 */
[----:B------:R-:W-:Y:S01]  /*3ce0*/  F2FP.SATFINITE.E4M3.F32.PACK_AB_MERGE_C R173, R80, R41, R85 ;  /* 0x0000002950ad723e */ /* 0x000fe20004807055 */
[--C-:B------:R-:W-:Y:S01]  /*3cf0*/  IMAD.MOV.U32 R41, RZ, RZ, R25.reuse ;  /* 0x000000ffff297224 */ /* 0x100fe200078e0019 */
[----:B------:R-:W-:Y:S01]  /*3d00*/  F2FP.SATFINITE.E4M3.F32.PACK_AB_MERGE_C R176, R20, R15, R176 ;  /* 0x0000000f14b0723e */ /* 0x000fe200048070b0 */
[--C-:B------:R-:W-:Y:S02]  /*3d10*/  IMAD.MOV.U32 R80, RZ, RZ, R25.reuse ;  /* 0x000000ffff507224 */ /* 0x100fe400078e0019 */
[----:B------:R-:W-:Y:S01]  /*3d20*/  IMAD.MOV.U32 R85, RZ, RZ, R25 ;  /* 0x000000ffff557224 */ /* 0x000fe200078e0019 */
[----:B------:R-:W1:Y:S01]  /*3d30*/  MUFU.EX2 R78, R78 ;  /* 0x0000004e004e7308 */ /* 0x000e620000000800 */
[----:B--2---:R-:W-:-:S01]  /*3d40*/  FADD.FTZ R97, R89, R4 ;  /* 0x0000000459617221 */ /* 0x004fc20000010000 */
[----:B------:R-:W-:-:S06]  /*3d50*/  FFMA.FTZ R4, R54, UR43, -R93 ;  /* 0x0000002b36047c23 */ /* 0x000fcc000801085d */
[----:B------:R-:W2:Y:S01]  /*3d60*/  MUFU.EX2 R79, R79 ;  /* 0x0000004f004f7308 */ /* 0x000ea20000000800 */
[----:B0-----:R-:W-:-:S01]  /*3d70*/  FADD.FTZ R97, R92, R97 ;  /* 0x000000615c617221 */ /* 0x001fc20000010000 */
[----:B------:R-:W-:-:S04]  /*3d80*/  F2FP.SATFINITE.E4M3.F32.PACK_AB_MERGE_C R89, R92, R89, RZ ;  /* 0x000000595c59723e */ /* 0x000fc800048070ff */
[----:B------:R-:W-:Y:S01]  /*3d90*/  F2FP.SATFINITE.E4M3.F32.PACK_AB_MERGE_C R175, R84, R57, R89 ;  /* 0x0000003954af723e */ /* 0x000fe20004807059 */
[----:B------:R-:W-:Y:S01]  /*3da0*/  IMAD.MOV.U32 R57, RZ, RZ, R25 ;  /* 0x000000ffff397224 */ /* 0x000fe200078e0019 */
[----:B------:R-:W0:Y:S01]  /*3db0*/  MUFU.EX2 R94, R94 ;  /* 0x0000005e005e7308 */ /* 0x000e220000000800 */
[----:B-1----:R-:W-:-:S01]  /*3dc0*/  FADD.FTZ R54, R78, R97 ;  /* 0x000000614e367221 */ /* 0x002fc20000010000 */
[----:B------:R-:W-:Y:S01]  /*3dd0*/  FADD.FTZ R97, R21, R70 ;  /* 0x0000004615617221 */ /* 0x000fe20000010000 */
[----:B------:R-:W-:-:S03]  /*3de0*/  IMAD.MOV.U32 R84, RZ, RZ, R25 ;  /* 0x000000ffff547224 */ /* 0x000fc600078e0019 */
[----:B------:R-:W-:Y:S01]  /*3df0*/  FADD.FTZ R97, R24, R97 ;  /* 0x0000006118617221 */ /* 0x000fe20000010000 */
[----:B------:R-:W-:Y:S01]  /*3e00*/  IMAD.MOV.U32 R24, RZ, RZ, R25 ;  /* 0x000000ffff187224 */ /* 0x000fe200078e0019 */
[----:B------:R-:W1:Y:S01]  /*3e10*/  MUFU.EX2 R95, R95 ;  /* 0x0000005f005f7308 */ /* 0x000e620000000800 */
[----:B--2---:R-:W-:-:S07]  /*3e20*/  FADD.FTZ R71, R79, R54 ;  /* 0x000000364f477221 */ /* 0x004fce0000010000 */
[----:B------:R-:W2:Y:S01]  /*3e30*/  MUFU.EX2 R82, R82 ;  /* 0x0000005200527308 */ /* 0x000ea20000000800 */
[----:B0-----:R-:W-:-:S07]  /*3e40*/  FADD.FTZ R54, R94, R71 ;  /* 0x000000475e367221 */ /* 0x001fce0000010000 */
[----:B------:R-:W0:Y:S01]  /*3e50*/  MUFU.EX2 R83, R83 ;  /* 0x0000005300537308 */ /* 0x000e220000000800 */
[----:B-1----:R-:W-:-:S01]  /*3e60*/  FADD.FTZ R71, R95, R54 ;  /* 0x000000365f477221 */ /* 0x002fc20000010000 */
[----:B------:R-:W-:Y:S01]  /*3e70*/  FADD.FTZ R54, R26, R97 ;  /* 0x000000611a367221 */ /* 0x000fe20000010000 */
[----:B------:R-:W-:-:S04]  /*3e80*/  F2FP.SATFINITE.E4M3.F32.PACK_AB_MERGE_C R94, R95, R94, RZ ;  /* 0x0000005e5f5e723e */ /* 0x000fc800048070ff */
[----:B------:R-:W-:Y:S01]  /*3e90*/  F2FP.SATFINITE.E4M3.F32.PACK_AB_MERGE_C R177, R79, R78, R94 ;  /* 0x0000004e4fb1723e */ /* 0x000fe2000480705e */
[----:B------:R-:W1:Y:S01]  /*3ea0*/  MUFU.EX2 R76, R76 ;  /* 0x0000004c004c7308 */ /* 0x000e620000000800 */
[----:B--2---:R-:W-:-:S01]  /*3eb0*/  FADD.FTZ R70, R82, R71 ;  /* 0x0000004752467221 */ /* 0x004fc20000010000 */
[----:B------:R-:W-:Y:S01]  /*3ec0*/  FADD.FTZ R71, R27, R54 ;  /* 0x000000361b477221 */ /* 0x000fe20000010000 */
[--C-:B------:R-:W-:Y:S02]  /*3ed0*/  IMAD.MOV.U32 R79, RZ, RZ, R25.reuse ;  /* 0x000000ffff4f7224 */ /* 0x100fe400078e0019 */
[----:B------:R-:W-:-:S03]  /*3ee0*/  IMAD.MOV.U32 R78, RZ, RZ, R25 ;  /* 0x000000ffff4e7224 */ /* 0x000fc600078e0019 */
[----:B------:R-:W2:Y:S01]  /*3ef0*/  MUFU.EX2 R90, R90 ;  /* 0x0000005a005a7308 */ /* 0x000ea20000000800 */
[----:B0-----:R-:W-:-:S07]  /*3f00*/  FADD.FTZ R97, R83, R70 ;  /* 0x0000004653617221 */ /* 0x001fce0000010000 */
[----:B------:R-:W0:Y:S01]  /*3f10*/  MUFU.EX2 R91, R91 ;  /* 0x0000005b005b7308 */ /* 0x000e220000000800 */
[----:B-1----:R-:W-:-:S01]  /*3f20*/  FADD.FTZ R54, R76, R71 ;  /* 0x000000474c367221 */ /* 0x002fc20000010000 */
[C---:B------:R-:W-:Y:S01]  /*3f30*/  F2FP.SATFINITE.E4M3.F32.PACK_AB_MERGE_C R178, R77.reuse, R76, RZ ;  /* 0x0000004c4db2723e */ /* 0x040fe200048070ff */
[--C-:B------:R-:W-:Y:S02]  /*3f40*/  IMAD.MOV.U32 R76, RZ, RZ, R25.reuse ;  /* 0x000000ffff4c7224 */ /* 0x100fe400078e0019 */
[----:B------:R-:W-:Y:S01]  /*3f50*/  FADD.FTZ R71, R77, R54 ;  /* 0x000000364d477221 */ /* 0x000fe20000010000 */
[----:B------:R-:W-:Y:S01]  /*3f60*/  F2FP.SATFINITE.E4M3.F32.PACK_AB_MERGE_C R178, R27, R26, R178 ;  /* 0x0000001a1bb2723e */ /* 0x000fe200048070b2 */
[----:B------:R-:W-:Y:S01]  /*3f70*/  IMAD.MOV.U32 R27, RZ, RZ, R25 ;  /* 0x000000ffff1b7224 */ /* 0x000fe200078e0019 */
[----:B------:R-:W1:Y:S01]  /*3f80*/  MUFU.EX2 R60, R60 ;  /* 0x0000003c003c7308 */ /* 0x000e620000000800 */
[----:B--2---:R-:W-:-:S01]  /*3f90*/  FADD.FTZ R70, R90, R97 ;  /* 0x000000615a467221 */ /* 0x004fc20000010000 */
[----:B------:R-:W-:-:S02]  /*3fa0*/  IMAD.MOV.U32 R26, RZ, RZ, R25 ;  /* 0x000000ffff1a7224 */ /* 0x000fc400078e0019 */
[--C-:B------:R-:W-:Y:S02]  /*3fb0*/  IMAD.MOV.U32 R54, RZ, RZ, R25.reuse ;  /* 0x000000ffff367224 */ /* 0x100fe400078e0019 */
[----:B------:R-:W-:Y:S02]  /*3fc0*/  IMAD.MOV.U32 R77, RZ, RZ, R25 ;  /* 0x000000ffff4d7224 */ /* 0x000fe400078e0019 */
[----:B------:R-:W2:Y:S01]  /*3fd0*/  MUFU.EX2 R62, R62 ;  /* 0x0000003e003e7308 */ /* 0x000ea20000000800 */
[----:B0-----:R-:W-:-:S01]  /*3fe0*/  FADD.FTZ R7, R91, R70 ;  /* 0x000000465b077221 */ /* 0x001fc20000010000 */
[----:B------:R-:W-:Y:S01]  /*3ff0*/  F2FP.SATFINITE.E4M3.F32.PACK_AB_MERGE_C R90, R91, R90, RZ ;  /* 0x0000005a5b5a723e */ /* 0x000fe200048070ff */
[----:B------:R-:W-:-:S03]  /*4000*/  IMAD.MOV.U32 R70, RZ, RZ, R25 ;  /* 0x000000ffff467224 */ /* 0x000fc600078e0019 */
[----:B------:R-:W-:Y:S01]  /*4010*/  F2FP.SATFINITE.E4M3.F32.PACK_AB_MERGE_C R179, R83, R82, R90 ;  /* 0x0000005253b3723e */ /* 0x000fe2000480705a */
[----:B------:R-:W-:Y:S01]  /*4020*/  IMAD.MOV.U32 R83, RZ, RZ, R25 ;  /* 0x000000ffff537224 */ /* 0x000fe200078e0019 */
[----:B------:R-:W0:Y:S01]  /*4030*/  MUFU.EX2 R61, R61 ;  /* 0x0000003d003d7308 */ /* 0x000e220000000800 */
[----:B-1----:R-:W-:-:S01]  /*4040*/  FADD.FTZ R10, R60, R71 ;  /* 0x000000473c0a7221 */ /* 0x002fc20000010000 */
[--C-:B------:R-:W-:Y:S02]  /*4050*/  IMAD.MOV.U32 R71, RZ, RZ, R25.reuse ;  /* 0x000000ffff477224 */ /* 0x100fe400078e0019 */
[----:B------:R-:W-:-:S04]  /*4060*/  IMAD.MOV.U32 R82, RZ, RZ, R25 ;  /* 0x000000ffff527224 */ /* 0x000fc800078e0019 */
        /* <DEDUP_REMOVED lines=8> */
[C---:B------:R-:W-:Y:S01]  /*40f0*/  F2FP.SATFINITE.E4M3.F32.PACK_AB_MERGE_C R180, R81.reuse, R64, RZ ;  /* 0x0000004051b4723e */ /* 0x040fe200048070ff */
[--C-:B------:R-:W-:Y:S02]  /*4100*/  IMAD.MOV.U32 R64, RZ, RZ, R25.reuse ;  /* 0x000000ffff407224 */ /* 0x100fe400078e0019 */
[----:B------:R-:W-:Y:S01]  /*4110*/  FADD.FTZ R10, R81, R10 ;  /* 0x0000000a510a7221 */ /* 0x000fe20000010000 */
[----:B------:R-:W-:Y:S01]  /*4120*/  F2FP.SATFINITE.E4M3.F32.PACK_AB_MERGE_C R180, R61, R60, R180 ;  /* 0x0000003c3db4723e */ /* 0x000fe200048070b4 */
[----:B------:R-:W-:Y:S01]  /*4130*/  IMAD.MOV.U32 R61, RZ, RZ, R25 ;  /* 0x000000ffff3d7224 */ /* 0x000fe200078e0019 */
[----:B------:R-:W2:Y:S01]  /*4140*/  MUFU.EX2 R66, R66 ;  /* 0x0000004200427308 */ /* 0x000ea20000000800 */
[----:B0-----:R-:W-:-:S01]  /*4150*/  FADD.FTZ R14, R86, R11 ;  /* 0x0000000b560e7221 */ /* 0x001fc20000010000 */
[----:B------:R-:W-:Y:S01]  /*4160*/  FADD.FTZ R11, R65, R10 ;  /* 0x0000000a410b7221 */ /* 0x000fe20000010000 */
[----:B------:R-:W-:-:S02]  /*4170*/  IMAD.MOV.U32 R60, RZ, RZ, R25 ;  /* 0x000000ffff3c7224 */ /* 0x000fc400078e0019 */
[----:B------:R-:W-:-:S03]  /*4180*/  IMAD.MOV.U32 R81, RZ, RZ, R25 ;  /* 0x000000ffff517224 */ /* 0x000fc600078e0019 */
[----:B------:R-:W0:Y:S01]  /*4190*/  MUFU.EX2 R68, R68 ;  /* 0x0000004400447308 */ /* 0x000e220000000800 */
[----:B-1----:R-:W-:-:S01]  /*41a0*/  FADD.FTZ R7, R87, R14 ;  /* 0x0000000e57077221 */ /* 0x002fc20000010000 */
[----:B------:R-:W-:Y:S01]  /*41b0*/  F2FP.SATFINITE.E4M3.F32.PACK_AB_MERGE_C R86, R87, R86, RZ ;  /* 0x000000565756723e */ /* 0x000fe200048070ff */
[----:B------:R-:W-:-:S03]  /*41c0*/  IMAD.MOV.U32 R87, RZ, RZ, R25 ;  /* 0x000000ffff577224 */ /* 0x000fc600078e0019 */
[----:B------:R-:W-:Y:S01]  /*41d0*/  F2FP.SATFINITE.E4M3.F32.PACK_AB_MERGE_C R181, R63, R62, R86 ;  /* 0x0000003e3fb5723e */ /* 0x000fe20004807056 */
[----:B------:R-:W-:Y:S01]  /*41e0*/  IMAD.MOV.U32 R63, RZ, RZ, R25 ;  /* 0x000000ffff3f7224 */ /* 0x000fe200078e0019 */
[----:B------:R-:W1:Y:S01]  /*41f0*/  MUFU.EX2 R67, R67 ;  /* 0x0000004300437308 */ /* 0x000e620000000800 */
[----:B--2---:R-:W-:-:S01]  /*4200*/  FADD.FTZ R10, R66, R7 ;  /* 0x00000007420a7221 */ /* 0x004fc20000010000 */
[--C-:B------:R-:W-:Y:S02]  /*4210*/  IMAD.MOV.U32 R62, RZ, RZ, R25.reuse ;  /* 0x000000ffff3e7224 */ /* 0x100fe400078e0019 */
[----:B------:R-:W-:-:S04]  /*4220*/  IMAD.MOV.U32 R86, RZ, RZ, R25 ;  /* 0x000000ffff567224 */ /* 0x000fc800078e0019 */
[----:B------:R-:W2:Y:S01]  /*4230*/  MUFU.EX2 R74, R74 ;  /* 0x0000004a004a7308 */ /* 0x000ea20000000800 */
[----:B0-----:R-:W-:-:S07]  /*4240*/  FADD.FTZ R11, R68, R11 ;  /* 0x0000000b440b7221 */ /* 0x001fce0000010000 */
[----:B------:R-:W0:Y:S01]  /*4250*/  MUFU.EX2 R73, R73 ;  /* 0x0000004900497308 */ /* 0x000e220000000800 */
[----:B-1----:R-:W-:-:S01]  /*4260*/  FADD.FTZ R7, R67, R10 ;  /* 0x0000000a43077221 */ /* 0x002fc20000010000 */
[----:B------:R-:W-:-:S06]  /*4270*/  FADD.FTZ R10, R34, R11 ;  /* 0x0000000b220a7221 */ /* 0x000fcc0000010000 */
[----:B------:R-:W1:Y:S01]  /*4280*/  MUFU.EX2 R75, R75 ;  /* 0x0000004b004b7308 */ /* 0x000e620000000800 */
[----:B--2---:R-:W-:-:S07]  /*4290*/  FADD.FTZ R8, R74, R7 ;  /* 0x000000074a087221 */ /* 0x004fce0000010000 */
[----:B------:R-:W2:Y:S01]  /*42a0*/  MUFU.EX2 R39, R39 ;  /* 0x0000002700277308 */ /* 0x000ea20000000800 */
[----:B0-----:R-:W-:-:S01]  /*42b0*/  FADD.FTZ R10, R73, R10 ;  /* 0x0000000a490a7221 */ /* 0x001fc20000010000 */
[----:B------:R-:W-:Y:S01]  /*42c0*/  F2FP.SATFINITE.E4M3.F32.PACK_AB_MERGE_C R34, R73, R34, RZ ;  /* 0x000000224922723e */ /* 0x000fe200048070ff */
[----:B------:R-:W-:-:S03]  /*42d0*/  IMAD.MOV.U32 R73, RZ, RZ, R25 ;  /* 0x000000ffff497224 */ /* 0x000fc600078e0019 */
[----:B------:R-:W-:Y:S01]  /*42e0*/  F2FP.SATFINITE.E4M3.F32.PACK_AB_MERGE_C R182, R68, R65, R34 ;  /* 0x0000004144b6723e */ /* 0x000fe20004807022 */
[--C-:B------:R-:W-:Y:S01]  /*42f0*/  IMAD.MOV.U32 R34, RZ, RZ, R25.reuse ;  /* 0x000000ffff227224 */ /* 0x100fe200078e0019 */
[----:B------:R-:W0:Y:S01]  /*4300*/  MUFU.EX2 R46, R46 ;  /* 0x0000002e002e7308 */ /* 0x000e220000000800 */
[C---:B-1----:R-:W-:Y:S01]  /*4310*/  F2FP.SATFINITE.E4M3.F32.PACK_AB_MERGE_C R74, R75.reuse, R74, RZ ;  /* 0x0000004a4b4a723e */ /* 0x042fe200048070ff */
[----:B------:R-:W-:Y:S01]  /*4320*/  FADD.FTZ R75, R75, R8 ;  /* 0x000000084b4b7221 */ /* 0x000fe20000010000 */
[--C-:B------:R-:W-:Y:S02]  /*4330*/  IMAD.MOV.U32 R65, RZ, RZ, R25.reuse ;  /* 0x000000ffff417224 */ /* 0x100fe400078e0019 */
[----:B------:R-:W-:Y:S01]  /*4340*/  F2FP.SATFINITE.E4M3.F32.PACK_AB_MERGE_C R183, R67, R66, R74 ;  /* 0x0000004243b7723e */ /* 0x000fe2000480704a */
[----:B------:R-:W-:Y:S02]  /*4350*/  IMAD.MOV.U32 R67, RZ, RZ, R25 ;  /* 0x000000ffff437224 */ /* 0x000fe400078e0019 */
[----:B------:R-:W1:Y:S01]  /*4360*/  MUFU.EX2 R44, R44 ;  /* 0x0000002c002c7308 */ /* 0x000e620000000800 */
[----:B--2---:R-:W-:-:S01]  /*4370*/  FADD.FTZ R5, R39, R10 ;  /* 0x0000000a27057221 */ /* 0x004fc20000010000 */
[----:B------:R-:W-:-:S02]  /*4380*/  IMAD.MOV.U32 R66, RZ, RZ, R25 ;  /* 0x000000ffff427224 */ /* 0x000fc400078e0019 */
[--C-:B------:R-:W-:Y:S02]  /*4390*/  IMAD.MOV.U32 R68, RZ, RZ, R25.reuse ;  /* 0x000000ffff447224 */ /* 0x100fe400078e0019 */
[----:B------:R-:W-:Y:S02]  /*43a0*/  IMAD.MOV.U32 R74, RZ, RZ, R25 ;  /* 0x000000ffff4a7224 */ /* 0x000fe400078e0019 */
[----:B------:R-:W2:Y:S01]  /*43b0*/  MUFU.EX2 R47, R47 ;  /* 0x0000002f002f7308 */ /* 0x000ea20000000800 */
[----:B0-----:R-:W-:-:S01]  /*43c0*/  FADD.FTZ R8, R46, R75 ;  /* 0x0000004b2e087221 */ /* 0x001fc20000010000 */
[----:B------:R-:W-:-:S06]  /*43d0*/  IMAD.MOV.U32 R75, RZ, RZ, R25 ;  /* 0x000000ffff4b7224 */ /* 0x000fcc00078e0019 */
        /* <DEDUP_REMOVED lines=11> */
[----:B------:R-:W-:Y:S01]  /*4490*/  F2FP.SATFINITE.E4M3.F32.PACK_AB_MERGE_C R184, R44, R39, R45 ;  /* 0x000000272cb8723e */ /* 0x000fe2000480702d */
[--C-:B------:R-:W-:Y:S02]  /*44a0*/  IMAD.MOV.U32 R39, RZ, RZ, R25.reuse ;  /* 0x000000ffff277224 */ /* 0x100fe400078e0019 */
[----:B------:R-:W2:Y:S01]  /*44b0*/  MUFU.EX2 R4, R4 ;  /* 0x0000000400047308 */ /* 0x000ea20000000800 */
[C---:B0-----:R-:W-:Y:S01]  /*44c0*/  F2FP.SATFINITE.E4M3.F32.PACK_AB_MERGE_C R50, R51.reuse, R50, RZ ;  /* 0x000000323332723e */ /* 0x041fe200048070ff */
[----:B------:R-:W-:Y:S01]  /*44d0*/  FADD.FTZ R51, R51, R10 ;  /* 0x0000000a33337221 */ /* 0x000fe20000010000 */
[--C-:B------:R-:W-:Y:S02]  /*44e0*/  IMAD.MOV.U32 R45, RZ, RZ, R25.reuse ;  /* 0x000000ffff2d7224 */ /* 0x100fe400078e0019 */
[----:B------:R-:W-:Y:S01]  /*44f0*/  F2FP.SATFINITE.E4M3.F32.PACK_AB_MERGE_C R185, R47, R46, R50 ;  /* 0x0000002e2fb9723e */ /* 0x000fe20004807032 */
[----:B------:R-:W-:Y:S02]  /*4500*/  IMAD.MOV.U32 R44, RZ, RZ, R25 ;  /* 0x000000ffff2c7224 */ /* 0x000fe400078e0019 */
[----:B------:R-:W0:Y:S01]  /*4510*/  MUFU.EX2 R52, R52 ;  /* 0x0000003400347308 */ /* 0x000e220000000800 */
[----:B-1----:R-:W-:-:S01]  /*4520*/  FADD.FTZ R5, R49, R48 ;  /* 0x0000003031057221 */ /* 0x002fc20000010000 */
[----:B------:R-:W-:-:S02]  /*4530*/  IMAD.MOV.U32 R47, RZ, RZ, R25 ;  /* 0x000000ffff2f7224 */ /* 0x000fc400078e0019 */
[--C-:B------:R-:W-:Y:S02]  /*4540*/  IMAD.MOV.U32 R46, RZ, RZ, R25.reuse ;  /* 0x000000ffff2e7224 */ /* 0x100fe400078e0019 */
[----:B------:R-:W-:Y:S02]  /*4550*/  IMAD.MOV.U32 R48, RZ, RZ, R25 ;  /* 0x000000ffff307224 */ /* 0x000fe400078e0019 */
[----:B------:R-:W1:Y:S01]  /*4560*/  MUFU.EX2 R55, R55 ;  /* 0x0000003700377308 */ /* 0x000e620000000800 */
[----:B--2---:R-:W-:-:S01]  /*4570*/  FADD.FTZ R10, R4, R51 ;  /* 0x00000033040a7221 */ /* 0x004fc20000010000 */
[--C-:B------:R-:W-:Y:S02]  /*4580*/  IMAD.MOV.U32 R51, RZ, RZ, R25.reuse ;  /* 0x000000ffff337224 */ /* 0x100fe400078e0019 */
[----:B------:R-:W-:-:S04]  /*4590*/  IMAD.MOV.U32 R50, RZ, RZ, R25 ;  /* 0x000000ffff327224 */ /* 0x000fc800078e0019 */
[----:B------:R-:W-:Y:S01]  /*45a0*/  MUFU.EX2 R53, R53 ;  /* 0x0000003500357308 */ /* 0x000fe20000000800 */
[----:B0-----:R-:W-:-:S07]  /*45b0*/  FADD.FTZ R12, R52, R5 ;  /* 0x00000005340c7221 */ /* 0x001fce0000010000 */
        /* <DEDUP_REMOVED lines=19> */
[----:B------:R-:W-:-:S07]  /*46f0*/  IMAD.MOV.U32 R58, RZ, RZ, R25 ;  /* 0x000000ffff3a7224 */ /* 0x000fce00078e0019 */
        /* <DEDUP_REMOVED lines=36> */
[----:B------:R-:W2:Y:S01]  /*4940*/  MUFU.EX2 R42, R42 ;  /* 0x0000002a002a7308 */ /* 0x000ea20000000800 */
[C---:B0-----:R-:W-:Y:S01]  /*4950*/  F2FP.SATFINITE.E4M3.F32.PACK_AB_MERGE_C R190, R37.reuse, R36, R9 ;  /* 0x0000002425be723e */ /* 0x041fe20004807009 */
[----:B------:R-:W-:Y:S01]  /*4960*/  FADD.FTZ R37, R37, R8 ;  /* 0x0000000825257221 */ /* 0x000fe20000010000 */
[--C-:B------:R-:W-:Y:S02]  /*4970*/  IMAD.MOV.U32 R36, RZ, RZ, R25.reuse ;  /* 0x000000ffff247224 */ /* 0x100fe400078e0019 */
[----:B-1----:R-:W-:Y:S02]  /*4980*/  IMAD.MOV.U32 R72, RZ, RZ, R25 ;  /* 0x000000ffff487224 */ /* 0x002fe400078e0019 */
[----:B------:R-:W-:-:S01]  /*4990*/  FADD.FTZ R40, R40, R37 ;  /* 0x0000002528287221 */ /* 0x000fc20000010000 */
[----:B------:R-:W-:Y:S01]  /*49a0*/  IMAD.MOV.U32 R37, RZ, RZ, R25 ;  /* 0x000000ffff257224 */ /* 0x000fe200078e0019 */
[----:B------:R-:W0:Y:S01]  /*49b0*/  MUFU.EX2 R43, R43 ;  /* 0x0000002b002b7308 */ /* 0x000e220000000800 */
[----:B---3--:R-:W-:-:S04]  /*49c0*/  FADD.FTZ R7, R5, R10 ;  /* 0x0000000a05077221 */ /* 0x008fc80000010000 */
[----:B--2---:R-:W-:Y:S01]  /*49d0*/  FADD.FTZ R4, R42, R7 ;  /* 0x000000072a047221 */ /* 0x004fe20000010000 */
[----:B0-----:R-:W-:-:S03]  /*49e0*/  F2FP.SATFINITE.E4M3.F32.PACK_AB_MERGE_C R8, R43, R42, RZ ;  /* 0x0000002a2b08723e */ /* 0x001fc600048070ff */
[----:B------:R-:W-:Y:S01]  /*49f0*/  FADD.FTZ R4, R43, R4 ;  /* 0x000000042b047221 */ /* 0x000fe20000010000 */
[----:B------:R-:W-:Y:S01]  /*4a00*/  IMAD.MOV.U32 R43, RZ, RZ, R25 ;  /* 0x000000ffff2b7224 */ /* 0x000fe200078e0019 */
        /* <DEDUP_REMOVED lines=40> */
[----:B------:R-:W-:Y:S01]  /*4c90*/  UMOV UR30, UR47 ;  /* 0x0000002f001e7c82 */ /* 0x000fe20008000000 */
[----:B------:R-:W-:-:S05]  /*4ca0*/  UMOV UR28, UR46 ;  /* 0x0000002e001c7c82 */ /* 0x000fca0008000000 */
.L_x_7516:
[----:B------:R-:W-:Y:S01]  /*4cb0*/  ISETP.NE.AND P2, PT, RZ, UR44, PT ;  /* 0x0000002cff007c0c */ /* 0x000fe2000bf45270 */
[----:B------:R-:W-:-:S04]  /*4cc0*/  UISETP.NE.AND UP0, UPT, UR28, 0x1, UPT ;  /* 0x000000011c00788c */ /* 0x000fc8000bf05270 */
[----:B------:R-:W-:-:S04]  /*4cd0*/  USEL UR47, URZ, 0x1, UP0 ;  /* 0x000000013f2f7887 */ /* 0x000fc80008000000 */
[----:B------:R-:W-:-:S04]  /*4ce0*/  ULOP3.LUT UR47, UR30, UR47, URZ, 0x3c, !UPT ;  /* 0x0000002f1e2f7292 */ /* 0x000fc8000f8e3c3f */
[----:B------:R-:W-:Y:S08]  /*4cf0*/  @P2 BRA `(.L_x_7506) ;  /* 0x0000000000442947 */ /* 0x000ff00003800000 */
[----:B------:R-:W-:Y:S05]  /*4d00*/  @!P0 BRA `(.L_x_7507) ;  /* 0x0000000000048947 */ /* 0x000fea0003800000 */
[----:B------:R-:W-:Y:S01]  /*4d10*/  BPT.TRAP 0x1 ;  /* 0x000000040000795c */ /* 0x000fe20000300000 */
.L_x_7507:
        /* <DEDUP_REMOVED lines=12> */
.L_x_7508:
[----:B-1----:R-:W-:Y:S05]  /*4de0*/  @P1 BRA `(.L_x_7506) ;  /* 0x0000000000081947 */ /* 0x002fea0003800000 */
[----:B------:R-:W1:Y:S02]  /*4df0*/  SYNCS.PHASECHK.TRANS64.TRYWAIT P1, [UR6+0x22830], R3 ;  /* 0x02283003ff0075a7 */ /* 0x000e640008020146 */
[----:B-1----:R-:W-:Y:S05]  /*4e00*/  @!P1 BRA `(.L_x_7509) ;  /* 0x000000e000849947 */ /* 0x002fea0003800000 */
.L_x_7506:
[----:B-1----:R-:W1:Y:S01]  /*4e10*/  S2R R6, SR_TID.X ;  /* 0x0000000000067919 */ /* 0x002e620000002100 */
[----:B------:R-:W-:Y:S01]  /*4e20*/  R2UR UR31, R0 ;  /* 0x00000000001f72ca */ /* 0x000fe200000e0000 */
        /* <DEDUP_REMOVED lines=130> */
.L_x_7511:
        /* <DEDUP_REMOVED lines=9> */
.L_x_7512:
[----:B-1----:R-:W-:Y:S05]  /*56e0*/  @P1 BRA `(.L_x_7510) ;  /* 0x0000000000081947 */ /* 0x002fea0003800000 */
[----:B------:R-:W1:Y:S02]  /*56f0*/  SYNCS.PHASECHK.TRANS64.TRYWAIT P1, [UR6+0x22850], R3 ;  /* 0x02285003ff0075a7 */ /* 0x000e640008020146 */
[----:B-1----:R-:W-:Y:S05]  /*5700*/  @!P1 BRA `(.L_x_7513) ;  /* 0x000000d8005c9947 */ /* 0x002fea0003800000 */
.L_x_7510:
        /* <DEDUP_REMOVED lines=39> */
.L_x_7514:
[----:B------:R-:W-:Y:S01]  /*5980*/  FMNMX.FTZ R6, R152, R7, !PT ;  /* 0x0000000798067209 */ /* 0x000fe20007810000 */
[----:B------:R-:W-:Y:S01]  /*5990*/  ULEA UR6, UR46, UR14, 0x3 ;  /* 0x0000000e2e067291 */ /* 0x000fe2000f8e183f */
[----:B------:R-:W-:Y:S02]  /*59a0*/  FMNMX.FTZ R8, R154, R9, !PT ;  /* 0x000000099a087209 */ /* 0x000fe40007810000 */
[----:B0-----:R-:W-:Y:S01]  /*59b0*/  FMNMX.FTZ R3, R153, R6, !PT ;  /* 0x0000000699037209 */ /* 0x001fe20007810000 */
        /* <DEDUP_REMOVED lines=88> */
[----:B------:R-:W-:Y:S01]  /*5f40*/  FADD.FTZ R7, -R3, R7 ;  /* 0x0000000703077221 */ /* 0x000fe20000010100 */
[----:B------:R-:W-:-:S03]  /*5f50*/  IMAD.U32 R12, RZ, RZ, UR43 ;  /* 0x0000002bff0c7e24 */ /* 0x000fc6000f8e00ff */
[----:B------:R-:W-:Y:S01]  /*5f60*/  FMUL.FTZ R14, R7, UR43 ;  /* 0x0000002b070e7c20 */ /* 0x000fe20008410000 */
[----:B------:R-:W-:-:S01]  /*5f70*/  FADD.FTZ R7, -R6, R9 ;  /* 0x0000000906077221 */ /* 0x000fc20000010100 */
[----:B------:R-:W-:Y:S02]  /*5f80*/  FFMA.FTZ R9, R3, R12, -8 ;  /* 0xc100000003097423 */ /* 0x000fe4000001000c */
[----:B------:R0:W-:Y:S01]  /*5f90*/  MUFU.EX2 R8, R14 ;  /* 0x0000000e00087308 */ /* 0x0001e20000000800 */
[----:B------:R-:W-:Y:S01]  /*5fa0*/  FMUL.FTZ R7, R7, UR43 ;  /* 0x0000002b07077c20 */ /* 0x000fe20008410000 */
[--C-:B------:R-:W-:Y:S01]  /*5fb0*/  FFMA.FTZ R10, R153, UR43, -R9.reuse ;  /* 0x0000002b990a7c23 */ /* 0x100fe20008010809 */
[----:B------:R-:W-:Y:S02]  /*5fc0*/  IMAD.U32 R153, RZ, RZ, UR43 ;  /* 0x0000002bff997e24 */ /* 0x000fe4000f8e00ff */
        /* <DEDUP_REMOVED lines=39> */
[----:B------:R-:W-:-:S01]  /*6240*/  FFMA.FTZ R101, R6, R153, -8 ;  /* 0xc100000006657423 */ /* 0x000fc20000010099 */
[----:B------:R-:W0:Y:S03]  /*6250*/  MUFU.EX2 R11, R11 ;  /* 0x0000000b000b7308 */ /* 0x000e260000000800 */
        /* <DEDUP_REMOVED lines=202> */
.L_x_7515:
        /* <DEDUP_REMOVED lines=116> */
.L_x_7505:
[----:B------:R-:W-:Y:S06]  /*7640*/  BAR.ARV 0x8, 0x180 ;  /* 0x0206000000007b1d */ /* 0x000fec0000002000 */
[----:B------:R-:W-:Y:S05]  /*7650*/  @!P0 BRA `(.L_x_7517) ;  /* 0x0000000000048947 */ /* 0x000fea0003800000 */
[----:B------:R-:W-:Y:S01]  /*7660*/  BPT.TRAP 0x1 ;  /* 0x000000040000795c */ /* 0x000fe20000300000 */
.L_x_7517:
        /* <DEDUP_REMOVED lines=9> */
.L_x_7518:
[----:B-1----:R-:W-:Y:S05]  /*7700*/  @P1 BRA `(.L_x_7519) ;  /* 0x0000000000081947 */ /* 0x002fea0003800000 */
[----:B------:R-:W1:Y:S02]  /*7710*/  SYNCS.PHASECHK.TRANS64.TRYWAIT P1, [UR5+0x22850], R0 ;  /* 0x02285000ff0075a7 */ /* 0x000e640008020145 */
[----:B-1----:R-:W-:Y:S05]  /*7720*/  @!P1 BRA `(.L_x_7520) ;  /* 0x000000b8006c9947 */ /* 0x002fea0003800000 */
.L_x_7519:
        /* <DEDUP_REMOVED lines=25> */
[----:B------:R-:W-:Y:S01]  /*78c0*/  @P1 LEA R10, P2, R8, UR6, 0x2 ;  /* 0x00000006080a1c11 */ /* 0x000fe2000f8410ff */
[----:B------:R-:W-:-:S03]  /*78d0*/  UIADD3 UR6, UR4, 0x200, URZ ;  /* 0x0000020004067890 */ /* 0x000fc6000fffe03f */
[----:B------:R-:W-:Y:S01]  /*78e0*/  @P1 LEA.HI.X R11, R8, UR7, R7, 0x2, P2 ;  /* 0x00000007080b1c11 */ /* 0x000fe200090f1407 */
[----:B------:R-:W-:Y:S01]  /*78f0*/  UMOV UR7, 0xc0000010 ;  /* 0xc000001000077882 */ /* 0x000fe20000000000 */
[----:B------:R-:W-:-:S06]  /*7900*/  IMAD.MOV.U32 R7, RZ, RZ, 0x3f800000 ;  /* 0x3f800000ff077424 */ /* 0x000fcc00078e00ff */
[----:B------:R0:W2:Y:S01]  /*7910*/  @P1 LDG.E R7, desc[UR50][R10.64] ;  /* 0x000000320a071981 */ /* 0x0000a2000c1e1900 */
[----:B------:R-:W-:Y:S02]  /*7920*/  WARPGROUP.DEPBAR.LE gsb0, 0x0 ;  /* 0x00008000000079c5 */ /* 0x000fe40000010000 */
[----:B------:R-:W-:-:S06]  /*7930*/  WARPGROUP.ARRIVE ;  /* 0x00000000000079c5 */ /* 0x000fcc0000000000 */
[----:B------:R-:W-:Y:S01]  /*7940*/  QGMMA.64x128x32.F32.E4M3.E4M3 R24, R180, gdesc[UR4], R24, gsb0 ;  /* 0x01e00004b4187df3 */ /* 0x000fe20008000818 */
[----:B------:R-:W-:Y:S01]  /*7950*/  UIADD3 UR6, UR4, 0x300, URZ ;  /* 0x0000030004067890 */ /* 0x000fe2000fffe03f */
        /* <DEDUP_REMOVED lines=9> */
[----:B-1----:R-:W-:-:S01]  /*79f0*/  FADD.FTZ R0, R0, R5 ;  /* 0x0000000500007221 */ /* 0x002fc20000010000 */
[----:B---3--:R-:W-:-:S04]  /*7a00*/  FADD.FTZ R13, R13, R4 ;  /* 0x000000040d0d7221 */ /* 0x008fc80000010000 */
[----:B------:R-:W0:Y:S04]  /*7a10*/  SHFL.BFLY PT, R9, R0, 0x1, 0x1f ;  /* 0x0c201f0000097f89 */ /* 0x000e2800000e0000 */
[----:B------:R-:W1:Y:S01]  /*7a20*/  SHFL.BFLY PT, R8, R13, 0x1, 0x1f ;  /* 0x0c201f000d087f89 */ /* 0x000e6200000e0000 */
[----:B------:R-:W-:Y:S02]  /*7a30*/  IMAD.MOV.U32 R4, RZ, RZ, RZ ;  /* 0x000000ffff047224 */ /* 0x000fe400078e00ff */
[----:B0-----:R-:W-:Y:S01]  /*7a40*/  FADD.FTZ R11, R0, R9 ;  /* 0x00000009000b7221 */ /* 0x001fe20000010000 */
[----:B-1----:R-:W-:-:S04]  /*7a50*/  FADD.FTZ R12, R13, R8 ;  /* 0x000000080d0c7221 */ /* 0x002fc80000010000 */
[C---:B------:R-:W-:Y:S01]  /*7a60*/  FSETP.NE.FTZ.AND P1, PT, R11.reuse, RZ, PT ;  /* 0x000000ff0b00720b */ /* 0x040fe20003f35000 */
[----:B------:R-:W-:Y:S01]  /*7a70*/  FMUL.FTZ R5, R11, 0.00390625 ;  /* 0x3b8000000b057820 */ /* 0x000fe20000410000 */
[----:B------:R-:W-:-:S04]  /*7a80*/  FMUL.FTZ R14, R12, 0.00390625 ;  /* 0x3b8000000c0e7820 */ /* 0x000fc80000410000 */
        /* <DEDUP_REMOVED lines=26> */
.L_x_7521:
        /* <DEDUP_REMOVED lines=74> */
.L_x_7497:
[----:B------:R-:W0:Y:S01]  /*80d0*/  S2R R4, SR_CgaCtaId ;  /* 0x0000000000047919 */ /* 0x000e220000008800 */
[----:B------:R-:W-:Y:S01]  /*80e0*/  MOV R3, 0x400 ;  /* 0x0000040000037802 */ /* 0x000fe20000000f00 */
[----:B------:R-:W-:Y:S01]  /*80f0*/  UISETP.NE.AND UP0, UPT, UR45, URZ, UPT ;  /* 0x0000003f2d00728c */ /* 0x000fe2000bf05270 */
[----:B------:R-:W-:Y:S01]  /*8100*/  BSSY B0, `(.L_x_7522) ;  /* 0x00003af000007945 */ /* 0x000fe20003800000 */
[----:B------:R-:W-:Y:S09]  /*8110*/  BAR.SYNC.DEFER_BLOCKING 0x5, 0x180 ;  /* 0x0146000000007b1d */ /* 0x000ff20000010000 */
[----:B------:R-:W-:Y:S01]  /*8120*/  @!UP0 ULDC UR45, c[0x0][0xad4] ;  /* 0x0002b500002d8ab9 */ /* 0x000fe20000000800 */
[----:B0-----:R-:W-:-:S05]  /*8130*/  LEA R3, R4, R3, 0x18 ;  /* 0x0000000304037211 */ /* 0x001fca00078ec0ff */
[----:B------:R-:W0:Y:S02]  /*8140*/  LDS.128 R28, [R3+0x228d0] ;  /* 0x0228d000031c7984 */ /* 0x000e240000000c00 */
[----:B0-----:R-:W-:Y:S02]  /*8150*/  R2UR UR6, R29 ;  /* 0x000000001d0672ca */ /* 0x001fe400000e0000 */
[----:B------:R-:W-:Y:S01]  /*8160*/  R2UR UR5, R30 ;  /* 0x000000001e0572ca */ /* 0x000fe200000e0000 */
[----:B------:R-:W-:Y:S06]  /*8170*/  BAR.ARV 0x4, 0x180 ;  /* 0x0106000000007b1d */ /* 0x000fec0000002000 */
[----:B------:R-:W-:Y:S08]  /*8180*/  @P0 BRA `(.L_x_7523) ;  /* 0x0000002c00800947 */ /* 0x000ff00003800000 */
[----:B------:R-:W0:Y:S01]  /*8190*/  S2R R26, SR_TID.X ;  /* 0x00000000001a7919 */ /* 0x000e220000002100 */
[----:B------:R-:W-:Y:S01]  /*81a0*/  ULDC.64 UR8, c[0x4][0xa8] ;  /* 0x01002a0000087ab9 */ /* 0x000fe20000000a00 */
[----:B------:R-:W-:Y:S01]  /*81b0*/  ULDC.64 UR10, c[0x0][0xc00] ;  /* 0x00030000000a7ab9 */ /* 0x000fe20000000a00 */
[----:B0-----:R-:W-:-:S05]  /*81c0*/  IMAD.SHL.U32 R4, R26, 0x4, RZ ;  /* 0x000000041a047824 */ /* 0x001fca00078e00ff */
[----:B------:R-:W-:Y:S01]  /*81d0*/  LOP3.LUT R4, R4, 0xc, RZ, 0xc0, !PT ;  /* 0x0000000c04047812 */ /* 0x000fe200078ec0ff */
[----:B------:R-:W-:Y:S03]  /*81e0*/  BAR.SYNC.DEFER_BLOCKING 0x1, 0x100 ;  /* 0x0044000000007b1d */ /* 0x000fe60000010000 */
[----:B------:R-:W-:-:S05]  /*81f0*/  IADD3 R4, P0, R4, UR8, RZ ;  /* 0x0000000804047c10 */ /* 0x000fca000ff1e0ff */
[----:B------:R-:W-:Y:S01]  /*8200*/  IMAD.X R5, RZ, RZ, UR9, P0 ;  /* 0x00000009ff057e24 */ /* 0x000fe200080e06ff */
[----:B------:R-:W-:-:S04]  /*8210*/  ULDC.64 UR8, c[0x0][0xc00] ;  /* 0x0003000000087ab9 */ /* 0x000fc80000000a00 */
[----:B------:R0:W2:Y:S01]  /*8220*/  LDG.E.CONSTANT R14, desc[UR50][R4.64] ;  /* 0x00000032040e7981 */ /* 0x0000a2000c1e9900 */
[----:B------:R-:W-:Y:S01]  /*8230*/  LOP3.LUT P0, R26, R26, 0x3, RZ, 0xc0, !PT ;  /* 0x000000031a1a7812 */ /* 0x000fe2000780c0ff */
[----:B------:R-:W-:-:S03]  /*8240*/  UIMAD.WIDE UR8, UR37, 0x4, UR8 ;  /* 0x00000004250878a5 */ /* 0x000fc6000f8e0208 */
[----:B------:R-:W-:-:S04]  /*8250*/  ISETP.EQ.OR P0, PT, R26, 0x3, !P0 ;  /* 0x000000031a00780c */ /* 0x000fc80004702670 */
[----:B------:R-:W-:Y:S01]  /*8260*/  SEL R109, R47, R10, P0 ;  /* 0x0000000a2f6d7207 */ /* 0x000fe20000000000 */
[----:B0-----:R-:W0:Y:S01]  /*8270*/  S2R R4, SR_SWINHI ;  /* 0x0000000000047919 */ /* 0x001e220000002f00 */
        /* <DEDUP_REMOVED lines=16> */
[----:B------:R-:W-:-:S02]  /*8380*/  MOV R28, R3 ;  /* 0x00000003001c7202 */ /* 0x000fc40000000f00 */
[----:B0-----:R-:W-:Y:S02]  /*8390*/  MOV R29, R4 ;  /* 0x00000004001d7202 */ /* 0x001fe40000000f00 */
[----:B------:R-:W-:Y:S02]  /*83a0*/  SEL R27, R9, R6, P0 ;  /* 0x00000006091b7207 */ /* 0x000fe40000000000 */
[----:B------:R-:W-:Y:S01]  /*83b0*/  SEL R137, R36, R13, P0 ;  /* 0x0000000d24897207 */ /* 0x000fe20000000000 */
[----:B------:R-:W-:Y:S01]  /*83c0*/  IMAD.WIDE R10, R220, 0x2, R28 ;  /* 0x00000002dc0a7825 */ /* 0x000fe200078e021c */
[----:B------:R-:W-:Y:S02]  /*83d0*/  SEL R33, R13, R36, P0 ;  /* 0x000000240d217207 */ /* 0x000fe40000000000 */
[----:B------:R-:W-:Y:S02]  /*83e0*/  SEL R123, R90, R77, P0 ;  /* 0x0000004d5a7b7207 */ /* 0x000fe40000000000 */
[----:B------:R-:W-:-:S02]  /*83f0*/  IADD3 R59, P1, R10, 0x40, RZ ;  /* 0x000000400a3b7810 */ /* 0x000fc40007f3e0ff */
[----:B------:R-:W-:Y:S02]  /*8400*/  IADD3 R21, P6, R10, 0x20, RZ ;  /* 0x000000200a157810 */ /* 0x000fe40007fde0ff */
[----:B------:R-:W-:Y:S01]  /*8410*/  LOP3.LUT R6, R59, 0x380, RZ, 0xc0, !PT ;  /* 0x000003803b067812 */ /* 0x000fe200078ec0ff */
[----:B------:R-:W-:Y:S01]  /*8420*/  IMAD.X R99, RZ, RZ, R11, P1 ;  /* 0x000000ffff637224 */ /* 0x000fe200008e060b */
[----:B------:R-:W-:Y:S02]  /*8430*/  SEL R36, R77, R90, P0 ;  /* 0x0000005a4d247207 */ /* 0x000fe40000000000 */
[----:B------:R-:W-:Y:S02]  /*8440*/  SEL R77, R53, R64, P0 ;  /* 0x00000040354d7207 */ /* 0x000fe40000000000 */
[----:B------:R-:W-:Y:S02]  /*8450*/  SEL R53, R64, R53, P0 ;  /* 0x0000003540357207 */ /* 0x000fe40000000000 */
[----:B------:R-:W-:-:S02]  /*8460*/  LOP3.LUT R4, R21, 0x380, RZ, 0xc0, !PT ;  /* 0x0000038015047812 */ /* 0x000fc400078ec0ff */
[----:B------:R-:W-:Y:S02]  /*8470*/  SEL R103, R74, R75, P0 ;  /* 0x0000004b4a677207 */ /* 0x000fe40000000000 */
[----:B------:R-:W-:Y:S02]  /*8480*/  SEL R64, R75, R74, P0 ;  /* 0x0000004a4b407207 */ /* 0x000fe40000000000 */
[----:B------:R-:W-:Y:S02]  /*8490*/  SHF.R.U64 R6, R6, 0x3, RZ ;  /* 0x0000000306067819 */ /* 0x000fe400000012ff */
[----:B------:R-:W-:Y:S02]  /*84a0*/  IADD3 R75, P4, R10, 0x4020, RZ ;  /* 0x000040200a4b7810 */ /* 0x000fe40007f9e0ff */
[----:B------:R-:W-:Y:S02]  /*84b0*/  SHF.R.U64 R4, R4, 0x3, RZ ;  /* 0x0000000304047819 */ /* 0x000fe400000012ff */
[----:B------:R-:W-:-:S02]  /*84c0*/  SEL R125, R69, R92, P0 ;  /* 0x0000005c457d7207 */ /* 0x000fc40000000000 */
[----:B------:R-:W-:Y:S02]  /*84d0*/  SEL R39, R92, R69, P0 ;  /* 0x000000455c277207 */ /* 0x000fe40000000000 */
[----:B------:R-:W-:Y:S02]  /*84e0*/  SEL R105, R45, R50, P0 ;  /* 0x000000322d697207 */ /* 0x000fe40000000000 */
[----:B------:R-:W-:Y:S02]  /*84f0*/  IADD3 R30, P5, R10, 0x4040, RZ ;  /* 0x000040400a1e7810 */ /* 0x000fe40007fbe0ff */
[----:B------:R-:W-:Y:S02]  /*8500*/  LOP3.LUT R98, R6, R59, RZ, 0x3c, !PT ;  /* 0x0000003b06627212 */ /* 0x000fe400078e3cff */
[----:B------:R-:W-:Y:S01]  /*8510*/  SEL R131, R32, R41, P0 ;  /* 0x0000002920837207 */ /* 0x000fe20000000000 */
[----:B------:R-:W-:Y:S01]  /*8520*/  IMAD.X R97, RZ, RZ, R11, P5 ;  /* 0x000000ffff617224 */ /* 0x000fe200028e060b */
[----:B------:R-:W-:-:S02]  /*8530*/  SEL R121, R68, R93, P0 ;  /* 0x0000005d44797207 */ /* 0x000fc40000000000 */
[----:B------:R-:W-:Y:S02]  /*8540*/  SEL R42, R93, R68, P0 ;  /* 0x000000445d2a7207 */ /* 0x000fe40000000000 */
[----:B------:R-:W-:Y:S02]  /*8550*/  SEL R45, R50, R45, P0 ;  /* 0x0000002d322d7207 */ /* 0x000fe40000000000 */
[----:B------:R-:W-:Y:S02]  /*8560*/  SEL R69, R49, R48, P0 ;  /* 0x0000003031457207 */ /* 0x000fe40000000000 */
[----:B------:R-:W-:Y:S02]  /*8570*/  LOP3.LUT R6, R75, 0x380, RZ, 0xc0, !PT ;  /* 0x000003804b067812 */ /* 0x000fe400078ec0ff */
        /* <DEDUP_REMOVED lines=17> */
[----:B------:R-:W-:Y:S02]  /*8690*/  LOP3.LUT R24, R4, R21, RZ, 0x3c, !PT ;  /* 0x0000001504187212 */ /* 0x000fe400078e3cff */
[----:B------:R-:W-:Y:S02]  /*86a0*/  SEL R81, R70, R71, P0 ;  /* 0x0000004746517207 */ /* 0x000fe40000000000 */
[----:B------:R-:W-:Y:S02]  /*86b0*/  SEL R56, R71, R70, P0 ;  /* 0x0000004647387207 */ /* 0x000fe40000000000 */
[----:B------:R-:W-:-:S02]  /*86c0*/  SEL R63, R82, R83, P0 ;  /* 0x00000053523f7207 */ /* 0x000fc40000000000 */
[----:B------:R-:W-:Y:S02]  /*86d0*/  SEL R66, R83, R82, P0 ;  /* 0x0000005253427207 */ /* 0x000fe40000000000 */
[----:B------:R-:W-:Y:S02]  /*86e0*/  IADD3 R67, P2, R10, 0x60, RZ ;  /* 0x000000600a437810 */ /* 0x000fe40007f5e0ff */
[----:B------:R-:W-:Y:S02]  /*86f0*/  LOP3.LUT R21, R30, 0x380, RZ, 0xc0, !PT ;  /* 0x000003801e157812 */ /* 0x000fe400078ec0ff */
[C---:B------:R-:W-:Y:S01]  /*8700*/  IADD3 R71, P3, R10.reuse, 0x4000, RZ ;  /* 0x000040000a477810 */ /* 0x040fe20007f7e0ff */
[--C-:B------:R-:W-:Y:S01]  /*8710*/  IMAD.X R13, RZ, RZ, R11.reuse, P2 ;  /* 0x000000ffff0d7224 */ /* 0x100fe200010e060b */
[----:B------:R-:W-:Y:S02]  /*8720*/  IADD3 R83, P6, R10, 0x4060, RZ ;  /* 0x000040600a537810 */ /* 0x000fe40007fde0ff */
[----:B------:R-:W-:Y:S01]  /*8730*/  SHF.R.U64 R6, R6, 0x3, RZ ;  /* 0x0000000306067819 */ /* 0x000fe200000012ff */
[----:B------:R-:W-:Y:S01]  /*8740*/  IMAD.X R9, RZ, RZ, R11, P3 ;  /* 0x000000ffff097224 */ /* 0x000fe200018e060b */
[----:B------:R-:W-:-:S02]  /*8750*/  SEL R57, R15, R8, P0 ;  /* 0x000000080f397207 */ /* 0x000fc40000000000 */
[----:B------:R-:W-:Y:S02]  /*8760*/  SEL R15, R8, R15, P0 ;  /* 0x0000000f080f7207 */ /* 0x000fe40000000000 */
[----:B------:R-:W-:Y:S02]  /*8770*/  SEL R107, R7, R12, P0 ;  /* 0x0000000c076b7207 */ /* 0x000fe40000000000 */
[----:B------:R-:W-:Y:S01]  /*8780*/  SEL R46, R12, R7, P0 ;  /* 0x000000070c2e7207 */ /* 0x000fe20000000000 */
[----:B------:R-:W-:Y:S01]  /*8790*/  IMAD.X R7, RZ, RZ, R11, P4 ;  /* 0x000000ffff077224 */ /* 0x000fe200020e060b */
[----:B------:R-:W-:Y:S02]  /*87a0*/  LOP3.LUT R8, R67, 0x380, RZ, 0xc0, !PT ;  /* 0x0000038043087812 */ /* 0x000fe400078ec0ff */
[----:B------:R-:W-:Y:S02]  /*87b0*/  SHF.R.U64 R21, R21, 0x3, RZ ;  /* 0x0000000315157819 */ /* 0x000fe400000012ff */
[----:B------:R-:W-:-:S02]  /*87c0*/  LOP3.LUT R4, R71, 0x380, RZ, 0xc0, !PT ;  /* 0x0000038047047812 */ /* 0x000fc400078ec0ff */
[----:B------:R-:W-:Y:S02]  /*87d0*/  LOP3.LUT R58, R83, 0x380, RZ, 0xc0, !PT ;  /* 0x00000380533a7812 */ /* 0x000fe400078ec0ff */
[----:B------:R-:W-:Y:S02]  /*87e0*/  LOP3.LUT R6, R6, R75, RZ, 0x3c, !PT ;  /* 0x0000004b06067212 */ /* 0x000fe400078e3cff */
[----:B------:R-:W-:Y:S02]  /*87f0*/  LOP3.LUT R5, R10, 0x380, RZ, 0xc0, !PT ;  /* 0x000003800a057812 */ /* 0x000fe400078ec0ff */
[----:B------:R-:W-:Y:S02]  /*8800*/  SEL R127, R88, R61, P0 ;  /* 0x0000003d587f7207 */ /* 0x000fe40000000000 */
[----:B------:R-:W-:Y:S02]  /*8810*/  SEL R34, R61, R88, P0 ;  /* 0x000000583d227207 */ /* 0x000fe40000000000 */
[----:B------:R-:W-:-:S02]  /*8820*/  SHF.R.U64 R8, R8, 0x3, RZ ;  /* 0x0000000308087819 */ /* 0x000fc400000012ff */
[----:B------:R-:W-:Y:S02]  /*8830*/  LOP3.LUT R96, R21, R30, RZ, 0x3c, !PT ;  /* 0x0000001e15607212 */ /* 0x000fe400078e3cff */
[----:B------:R-:W-:Y:S02]  /*8840*/  SEL R61, R65, R80, P0 ;  /* 0x00000050413d7207 */ /* 0x000fe40000000000 */
[----:B------:R-:W-:Y:S02]  /*8850*/  SHF.R.U64 R4, R4, 0x3, RZ ;  /* 0x0000000304047819 */ /* 0x000fe400000012ff */
[----:B------:R-:W-:Y:S02]  /*8860*/  SHF.R.U64 R58, R58, 0x3, RZ ;  /* 0x000000033a3a7819 */ /* 0x000fe400000012ff */
[----:B------:R-:W-:Y:S02]  /*8870*/  MOV R21, R6 ;  /* 0x0000000600157202 */ /* 0x000fe40000000f00 */
[----:B------:R-:W-:-:S02]  /*8880*/  SEL R79, R86, R87, P0 ;  /* 0x00000057564f7207 */ /* 0x000fc40000000000 */
[----:B------:R-:W-:Y:S02]  /*8890*/  SEL R60, R87, R86, P0 ;  /* 0x00000056573c7207 */ /* 0x000fe40000000000 */
[----:B------:R-:W-:Y:S02]  /*88a0*/  SHF.R.U64 R5, R5, 0x3, RZ ;  /* 0x0000000305057819 */ /* 0x000fe400000012ff */
[----:B------:R-:W-:Y:S02]  /*88b0*/  LOP3.LUT R12, R8, R67, RZ, 0x3c, !PT ;  /* 0x00000043080c7212 */ /* 0x000fe400078e3cff */
[----:B------:R-:W-:Y:S02]  /*88c0*/  LOP3.LUT R8, R4, R71, RZ, 0x3c, !PT ;  /* 0x0000004704087212 */ /* 0x000fe400078e3cff */
[----:B------:R-:W-:Y:S02]  /*88d0*/  LOP3.LUT R4, R58, R83, RZ, 0x3c, !PT ;  /* 0x000000533a047212 */ /* 0x000fe400078e3cff */
[----:B------:R-:W-:Y:S01]  /*88e0*/  LOP3.LUT R10, R5, R10, RZ, 0x3c, !PT ;  /* 0x0000000a050a7212 */ /* 0x000fe200078e3cff */
[----:B------:R-:W-:Y:S01]  /*88f0*/  IMAD.X R5, RZ, RZ, R11, P6 ;  /* 0x000000ffff057224 */ /* 0x000fe200030e060b */
[----:B------:R-:W-:-:S02]  /*8900*/  MOV R101, R24 ;  /* 0x0000001800657202 */ /* 0x000fc40000000f00 */
[----:B------:R-:W-:Y:S02]  /*8910*/  MOV R98, R98 ;  /* 0x0000006200627202 */ /* 0x000fe40000000f00 */
[----:B------:R-:W-:Y:S02]  /*8920*/  SEL R65, R80, R65, P0 ;  /* 0x0000004150417207 */ /* 0x000fe40000000000 */
[----:B------:R-:W-:Y:S02]  /*8930*/  MOV R99, R12 ;  /* 0x0000000c00637202 */ /* 0x000fe40000000f00 */
[----:B------:R-:W-:Y:S02]  /*8940*/  MOV R30, R8 ;  /* 0x00000008001e7202 */ /* 0x000fe40000000f00 */
[----:B------:R-:W-:Y:S02]  /*8950*/  MOV R100, R10 ;  /* 0x0000000a00647202 */ /* 0x000fe40000000f00 */
[----:B------:R-:W-:-:S02]  /*8960*/  MOV R96, R96 ;  /* 0x0000006000607202 */ /* 0x000fc40000000f00 */
[----:B------:R-:W-:Y:S02]  /*8970*/  MOV R97, R4 ;  /* 0x0000000400617202 */ /* 0x000fe40000000f00 */
[----:B--2---:R-:W-:Y:S01]  /*8980*/  LOP3.LUT R7, R14, 0x2, RZ, 0x3c, !PT ;  /* 0x000000020e077812 */ /* 0x004fe200078e3cff */
[----:B------:R-:W-:Y:S04]  /*8990*/  SHFL.IDX PT, R102, R61, R14, 0x1c1f ;  /* 0x001c1f0e3d667589 */ /* 0x000fe800000e0000 */
[----:B------:R-:W-:Y:S04]  /*89a0*/  SHFL.IDX PT, R57, R57, R14, 0x1c1f ;  /* 0x001c1f0e39397589 */ /* 0x000fe800000e0000 */
[----:B------:R-:W-:Y:S04]  /*89b0*/  SHFL.IDX PT, R58, R79, R14, 0x1c1f ;  /* 0x001c1f0e4f3a7589 */ /* 0x000fe800000e0000 */
[----:B------:R-:W0:Y:S04]  /*89c0*/  SHFL.IDX PT, R62, R15, R7, 0x1c1f ;  /* 0x001c1f070f3e7589 */ /* 0x000e2800000e0000 */
[----:B------:R0:W-:Y:S04]  /*89d0*/  SHFL.IDX PT, R61, R60, R7, 0x1c1f ;  /* 0x001c1f073c3d7589 */ /* 0x0001e800000e0000 */
[----:B------:R-:W-:Y:S04]  /*89e0*/  SHFL.IDX PT, R59, R107, R14, 0x1c1f ;  /* 0x001c1f0e6b3b7589 */ /* 0x000fe800000e0000 */
[----:B------:R-:W-:Y:S04]  /*89f0*/  SHFL.IDX PT, R46, R46, R7, 0x1c1f ;  /* 0x001c1f072e2e7589 */ /* 0x000fe800000e0000 */
[----:B------:R-:W-:Y:S04]  /*8a00*/  SHFL.IDX PT, R68, R109, R14, 0x1c1f ;  /* 0x001c1f0e6d447589 */ /* 0x000fe800000e0000 */
[----:B------:R-:W-:Y:S04]  /*8a10*/  SHFL.IDX PT, R72, R105, R14, 0x1c1f ;  /* 0x001c1f0e69487589 */ /* 0x000fe800000e0000 */
[----:B------:R-:W-:Y:S01]  /*8a20*/  SHFL.IDX PT, R79, R36, R7, 0x1c1f ;  /* 0x001c1f07244f7589 */ /* 0x000fe200000e0000 */
[----:B0-----:R-:W-:-:S02]  /*8a30*/  SEL R60, R57, R62, P0 ;  /* 0x0000003e393c7207 */ /* 0x001fc40000000000 */
[----:B------:R-:W-:Y:S01]  /*8a40*/  SEL R62, R62, R57, P0 ;  /* 0x000000393e3e7207 */ /* 0x000fe20000000000 */
[----:B------:R-:W0:Y:S04]  /*8a50*/  SHFL.IDX PT, R47, R47, R7, 0x1c1f ;  /* 0x001c1f072f2f7589 */ /* 0x000e2800000e0000 */
[----:B------:R-:W1:Y:S04]  /*8a60*/  SHFL.IDX PT, R45, R45, R7, 0x1c1f ;  /* 0x001c1f072d2d7589 */ /* 0x000e6800000e0000 */
        /* <DEDUP_REMOVED lines=18> */
[----:B------:R-:W2:Y:S04]  /*8b90*/  SHFL.IDX PT, R89, R55, R7, 0x1c1f ;  /* 0x001c1f0737597589 */ /* 0x000ea800000e0000 */
[----:B------:R1:W-:Y:S04]  /*8ba0*/  SHFL.IDX PT, R92, R54, R7, 0x1c1f ;  /* 0x001c1f07365c7589 */ /* 0x0003e800000e0000 */
[----:B------:R-:W-:Y:S04]  /*8bb0*/  SHFL.IDX PT, R8, R137, R14, 0x1c1f ;  /* 0x001c1f0e89087589 */ /* 0x000fe800000e0000 */
[----:B------:R-:W-:Y:S01]  /*8bc0*/  SHFL.IDX PT, R12, R129, R14, 0x1c1f ;  /* 0x001c1f0e810c7589 */ /* 0x000fe200000e0000 */
[----:B-1----:R-:W-:-:S03]  /*8bd0*/  SEL R54, R72, R45, P0 ;  /* 0x0000002d48367207 */ /* 0x002fc60000000000 */
[----:B------:R-:W-:Y:S04]  /*8be0*/  SHFL.IDX PT, R86, R115, R14, 0x1c1f ;  /* 0x001c1f0e73567589 */ /* 0x000fe800000e0000 */
[----:B------:R-:W-:Y:S01]  /*8bf0*/  SHFL.IDX PT, R94, R111, R14, 0x1c1f ;  /* 0x001c1f0e6f5e7589 */ /* 0x000fe200000e0000 */
[----:B0-----:R-:W-:-:S03]  /*8c00*/  SEL R51, R73, R34, P0 ;  /* 0x0000002249337207 */ /* 0x001fc60000000000 */
[----:B------:R-:W-:Y:S04]  /*8c10*/  SHFL.IDX PT, R69, R69, R14, 0x1c1f ;  /* 0x001c1f0e45457589 */ /* 0x000fe800000e0000 */
[----:B------:R-:W-:Y:S04]  /*8c20*/  SHFL.IDX PT, R80, R93, R14, 0x1c1f ;  /* 0x001c1f0e5d507589 */ /* 0x000fe800000e0000 */
[----:B------:R-:W-:Y:S04]  /*8c30*/  SHFL.IDX PT, R85, R85, R14, 0x1c1f ;  /* 0x001c1f0e55557589 */ /* 0x000fe800000e0000 */
[----:B------:R-:W-:Y:S04]  /*8c40*/  SHFL.IDX PT, R90, R81, R14, 0x1c1f ;  /* 0x001c1f0e515a7589 */ /* 0x000fe800000e0000 */
[----:B------:R0:W-:Y:S04]  /*8c50*/  SHFL.IDX PT, R9, R33, R7, 0x1c1f ;  /* 0x001c1f0721097589 */ /* 0x0001e800000e0000 */
[----:B------:R-:W1:Y:S04]  /*8c60*/  SHFL.IDX PT, R37, R37, R7, 0x1c1f ;  /* 0x001c1f0725257589 */ /* 0x000e6800000e0000 */
[----:B------:R2:W-:Y:S01]  /*8c70*/  SHFL.IDX PT, R95, R41, R7, 0x1c1f ;  /* 0x001c1f07295f7589 */ /* 0x0005e200000e0000 */
[----:B0-----:R-:W-:-:S03]  /*8c80*/  SEL R33, R61, R58, P0 ;  /* 0x0000003a3d217207 */ /* 0x001fc60000000000 */
[----:B------:R0:W3:Y:S04]  /*8c90*/  SHFL.IDX PT, R32, R49, R7, 0x1c1f ;  /* 0x001c1f0731207589 */ /* 0x0000e800000e0000 */
[----:B------:R-:W4:Y:S01]  /*8ca0*/  SHFL.IDX PT, R39, R48, R7, 0x1c1f ;  /* 0x001c1f0730277589 */ /* 0x000f2200000e0000 */
[----:B--2---:R-:W-:-:S03]  /*8cb0*/  SEL R41, R89, R84, P0 ;  /* 0x0000005459297207 */ /* 0x004fc60000000000 */
[----:B------:R2:W-:Y:S01]  /*8cc0*/  SHFL.IDX PT, R40, R52, R7, 0x1c1f ;  /* 0x001c1f0734287589 */ /* 0x0005e200000e0000 */
[----:B0-----:R-:W-:-:S03]  /*8cd0*/  SEL R49, R34, R73, P0 ;  /* 0x0000004922317207 */ /* 0x001fc60000000000 */
[----:B------:R-:W-:Y:S04]  /*8ce0*/  SHFL.IDX PT, R10, R133, R14, 0x1c1f ;  /* 0x001c1f0e850a7589 */ /* 0x000fe800000e0000 */
[----:B------:R0:W4:Y:S01]  /*8cf0*/  SHFL.IDX PT, R11, R35, R7, 0x1c1f ;  /* 0x001c1f07230b7589 */ /* 0x00012200000e0000 */
[----:B-1----:R-:W-:Y:S02]  /*8d00*/  SEL R73, R12, R37, P0 ;  /* 0x000000250c497207 */ /* 0x002fe40000000000 */
[----:B--2---:R-:W-:Y:S01]  /*8d10*/  SEL R52, R45, R72, P0 ;  /* 0x000000482d347207 */ /* 0x004fe20000000000 */
[----:B------:R-:W1:Y:S01]  /*8d20*/  SHFL.IDX PT, R81, R50, R7, 0x1c1f ;  /* 0x001c1f0732517589 */ /* 0x000e6200000e0000 */
[----:B------:R-:W-:Y:S02]  /*8d30*/  SEL R72, R74, R75, P0 ;  /* 0x0000004b4a487207 */ /* 0x000fe40000000000 */
[----:B------:R-:W-:Y:S01]  /*8d40*/  SEL R45, R36, R77, P0 ;  /* 0x0000004d242d7207 */ /* 0x000fe20000000000 */
[----:B------:R2:W1:Y:S01]  /*8d50*/  SHFL.IDX PT, R93, R56, R7, 0x1c1f ;  /* 0x001c1f07385d7589 */ /* 0x00046200000e0000 */
[----:B------:R-:W-:-:S02]  /*8d60*/  SEL R74, R75, R74, P0 ;  /* 0x0000004a4b4a7207 */ /* 0x000fc40000000000 */
[----:B0-----:R-:W-:Y:S01]  /*8d70*/  SEL R35, R58, R61, P0 ;  /* 0x0000003d3a237207 */ /* 0x001fe20000000000 */
[----:B------:R-:W0:Y:S01]  /*8d80*/  SHFL.IDX PT, R78, R123, R14, 0x1c1f ;  /* 0x001c1f0e7b4e7589 */ /* 0x000e2200000e0000 */
[----:B------:R-:W-:Y:S02]  /*8d90*/  SEL R58, R59, R46, P0 ;  /* 0x0000002e3b3a7207 */ /* 0x000fe40000000000 */
[----:B------:R-:W-:Y:S01]  /*8da0*/  SEL R61, R6, R27, P0 ;  /* 0x0000001b063d7207 */ /* 0x000fe20000000000 */
[----:B------:R-:W-:Y:S01]  /*8db0*/  SHFL.IDX PT, R82, R119, R14, 0x1c1f ;  /* 0x001c1f0e77527589 */ /* 0x000fe200000e0000 */
[----:B---3--:R-:W-:Y:S02]  /*8dc0*/  SEL R55, R69, R32, P0 ;  /* 0x0000002045377207 */ /* 0x008fe40000000000 */
[----:B--2---:R-:W-:Y:S01]  /*8dd0*/  SEL R56, R46, R59, P0 ;  /* 0x0000003b2e387207 */ /* 0x004fe20000000000 */
[----:B------:R-:W-:Y:S01]  /*8de0*/  SHFL.IDX PT, R5, R117, R14, 0x1c1f ;  /* 0x001c1f0e75057589 */ /* 0x000fe200000e0000 */
[----:B------:R-:W-:-:S02]  /*8df0*/  SEL R59, R68, R47, P0 ;  /* 0x0000002f443b7207 */ /* 0x000fc40000000000 */
[----:B------:R-:W-:Y:S01]  /*8e00*/  SEL R47, R77, R36, P0 ;  /* 0x000000244d2f7207 */ /* 0x000fe20000000000 */
[----:B------:R-:W-:Y:S01]  /*8e10*/  SHFL.IDX PT, R4, R113, R14, 0x1c1f ;  /* 0x001c1f0e71047589 */ /* 0x000fe200000e0000 */
[----:B------:R-:W-:Y:S02]  /*8e20*/  SEL R68, R70, R71, P0 ;  /* 0x0000004746447207 */ /* 0x000fe40000000000 */
[----:B------:R-:W-:Y:S01]  /*8e30*/  SEL R36, R92, R91, P0 ;  /* 0x0000005b5c247207 */ /* 0x000fe20000000000 */
[----:B------:R2:W3:Y:S01]  /*8e40*/  SHFL.IDX PT, R83, R38, R7, 0x1c1f ;  /* 0x001c1f0726537589 */ /* 0x0004e200000e0000 */
[----:B------:R-:W-:Y:S02]  /*8e50*/  SEL R53, R32, R69, P0 ;  /* 0x0000004520357207 */ /* 0x000fe40000000000 */
[----:B------:R-:W-:Y:S01]  /*8e60*/  SEL R70, R71, R70, P0 ;  /* 0x0000004647467207 */ /* 0x000fe20000000000 */
[----:B------:R-:W3:Y:S01]  /*8e70*/  SHFL.IDX PT, R88, R44, R7, 0x1c1f ;  /* 0x001c1f072c587589 */ /* 0x000ee200000e0000 */
[----:B----4-:R-:W-:-:S02]  /*8e80*/  SEL R50, R76, R39, P0 ;  /* 0x000000274c327207 */ /* 0x010fc40000000000 */
[----:B------:R-:W-:Y:S01]  /*8e90*/  SEL R48, R39, R76, P0 ;  /* 0x0000004c27307207 */ /* 0x000fe20000000000 */
[----:B------:R4:W3:Y:S01]  /*8ea0*/  SHFL.IDX PT, R15, R43, R7, 0x1c1f ;  /* 0x001c1f072b0f7589 */ /* 0x0008e200000e0000 */
[----:B------:R-:W-:Y:S02]  /*8eb0*/  SEL R75, R37, R12, P0 ;  /* 0x0000000c254b7207 */ /* 0x000fe40000000000 */
[----:B--2---:R-:W-:Y:S01]  /*8ec0*/  SEL R38, R91, R92, P0 ;  /* 0x0000005c5b267207 */ /* 0x004fe20000000000 */
[----:B------:R-:W2:Y:S01]  /*8ed0*/  SHFL.IDX PT, R13, R125, R14, 0x1c1f ;  /* 0x001c1f0e7d0d7589 */ /* 0x000ea200000e0000 */
[----:B------:R-:W-:Y:S02]  /*8ee0*/  SEL R92, R94, R95, P0 ;  /* 0x0000005f5e5c7207 */ /* 0x000fe40000000000 */
[----:B------:R-:W-:Y:S01]  /*8ef0*/  SEL R69, R10, R11, P0 ;  /* 0x0000000b0a457207 */ /* 0x000fe20000000000 */
[----:B------:R-:W-:Y:S01]  /*8f00*/  SHFL.IDX PT, R25, R121, R14, 0x1c1f ;  /* 0x001c1f0e79197589 */ /* 0x000fe200000e0000 */
[----:B------:R-:W-:-:S02]  /*8f10*/  SEL R71, R11, R10, P0 ;  /* 0x0000000a0b477207 */ /* 0x000fc40000000000 */
[----:B----4-:R-:W-:Y:S01]  /*8f20*/  SEL R43, R84, R89, P0 ;  /* 0x00000059542b7207 */ /* 0x010fe20000000000 */
[----:B------:R-:W-:Y:S01]  /*8f30*/  SHFL.IDX PT, R103, R103, R14, 0x1c1f ;  /* 0x001c1f0e67677589 */ /* 0x000fe200000e0000 */
[----:B------:R-:W-:Y:S02]  /*8f40*/  SEL R84, R86, R87, P0 ;  /* 0x0000005756547207 */ /* 0x000fe40000000000 */
[----:B-1----:R-:W-:Y:S01]  /*8f50*/  SEL R46, R80, R81, P0 ;  /* 0x00000051502e7207 */ /* 0x002fe20000000000 */
[----:B------:R1:W-:Y:S01]  /*8f60*/  SHFL.IDX PT, R106, R63, R14, 0x1c1f ;  /* 0x001c1f0e3f6a7589 */ /* 0x0003e200000e0000 */
[----:B------:R-:W-:Y:S02]  /*8f70*/  SEL R44, R81, R80, P0 ;  /* 0x00000050512c7207 */ /* 0x000fe40000000000 */
[----:B------:R-:W-:Y:S01]  /*8f80*/  SEL R39, R90, R93, P0 ;  /* 0x0000005d5a277207 */ /* 0x000fe20000000000 */
[----:B------:R4:W2:Y:S01]  /*8f90*/  SHFL.IDX PT, R14, R42, R7, 0x1c1f ;  /* 0x001c1f072a0e7589 */ /* 0x0008a200000e0000 */
[----:B------:R-:W-:-:S02]  /*8fa0*/  SEL R37, R93, R90, P0 ;  /* 0x0000005a5d257207 */ /* 0x000fc40000000000 */
[----:B------:R-:W-:Y:S01]  /*8fb0*/  SEL R86, R87, R86, P0 ;  /* 0x0000005657567207 */ /* 0x000fe20000000000 */
[----:B------:R3:W-:Y:S01]  /*8fc0*/  SHFL.IDX PT, R105, R65, R7, 0x1c1f ;  /* 0x001c1f0741697589 */ /* 0x0007e200000e0000 */
[----:B------:R-:W-:Y:S02]  /*8fd0*/  SEL R94, R95, R94, P0 ;  /* 0x0000005e5f5e7207 */ /* 0x000fe40000000000 */
[----:B-1----:R-:W-:Y:S01]  /*8fe0*/  SEL R63, R27, R6, P0 ;  /* 0x000000061b3f7207 */ /* 0x002fe20000000000 */
[----:B------:R1:W2:Y:S01]  /*8ff0*/  SHFL.IDX PT, R104, R64, R7, 0x1c1f ;  /* 0x001c1f0740687589 */ /* 0x0002a200000e0000 */
[----:B0-----:R-:W-:Y:S02]  /*9000*/  SEL R76, R78, R79, P0 ;  /* 0x0000004f4e4c7207 */ /* 0x001fe40000000000 */
[----:B----4-:R-:W-:Y:S01]  /*9010*/  SEL R42, R85, R40, P0 ;  /* 0x00000028552a7207 */ /* 0x010fe20000000000 */
[----:B------:R0:W4:Y:S01]  /*9020*/  SHFL.IDX PT, R107, R66, R7, 0x1c1f ;  /* 0x001c1f07426b7589 */ /* 0x00012200000e0000 */
[----:B------:R-:W-:-:S02]  /*9030*/  SEL R40, R40, R85, P0 ;  /* 0x0000005528287207 */ /* 0x000fc40000000000 */
[----:B---3--:R-:W-:Y:S02]  /*9040*/  SEL R65, R8, R9, P0 ;  /* 0x0000000908417207 */ /* 0x008fe40000000000 */
[----:B------:R-:W-:Y:S02]  /*9050*/  SEL R80, R82, R83, P0 ;  /* 0x0000005352507207 */ /* 0x000fe40000000000 */
[----:B-1----:R-:W-:Y:S02]  /*9060*/  SEL R64, R67, R26, P0 ;  /* 0x0000001a43407207 */ /* 0x002fe40000000000 */
[----:B------:R-:W-:Y:S02]  /*9070*/  SEL R85, R5, R88, P0 ;  /* 0x0000005805557207 */ /* 0x000fe40000000000 */
[----:B0-----:R-:W-:Y:S02]  /*9080*/  SEL R66, R26, R67, P0 ;  /* 0x000000431a427207 */ /* 0x001fe40000000000 */
        /* <DEDUP_REMOVED lines=10> */
[----:B--2---:R-:W-:Y:S02]  /*9130*/  SEL R77, R13, R24, P0 ;  /* 0x000000180d4d7207 */ /* 0x004fe40000000000 */
[----:B------:R-:W-:Y:S01]  /*9140*/  SEL R79, R24, R13, P0 ;  /* 0x0000000d184f7207 */ /* 0x000fe20000000000 */
[----:B------:R-:W-:Y:S01]  /*9150*/  STSM.16.M88.4 [R100], R4 ;  /* 0x0000000464007844 */ /* 0x000fe20000000200 */
[----:B------:R-:W-:-:S02]  /*9160*/  SEL R81, R25, R14, P0 ;  /* 0x0000000e19517207 */ /* 0x000fc40000000000 */
[----:B------:R-:W-:Y:S02]  /*9170*/  SEL R83, R14, R25, P0 ;  /* 0x000000190e537207 */ /* 0x000fe40000000000 */
[----:B------:R-:W-:Y:S02]  /*9180*/  F2FP.BF16.F32.PACK_AB R8, R65, R64 ;  /* 0x000000404108723e */ /* 0x000fe400000010ff */
[----:B------:R-:W-:Y:S02]  /*9190*/  F2FP.BF16.F32.PACK_AB R9, R55, R54 ;  /* 0x000000363709723e */ /* 0x000fe400000010ff */
[----:B------:R-:W-:Y:S02]  /*91a0*/  F2FP.BF16.F32.PACK_AB R10, R67, R66 ;  /* 0x00000042430a723e */ /* 0x000fe400000010ff */
[----:B------:R-:W-:Y:S02]  /*91b0*/  F2FP.BF16.F32.PACK_AB R11, R53, R52 ;  /* 0x00000034350b723e */ /* 0x000fe400000010ff */
[----:B------:R-:W-:-:S02]  /*91c0*/  F2FP.BF16.F32.PACK_AB R12, R69, R68 ;  /* 0x00000044450c723e */ /* 0x000fc400000010ff */
        /* <DEDUP_REMOVED lines=9> */
[----:B------:R-:W-:Y:S02]  /*9260*/  SEL R88, R103, R104, P0 ;  /* 0x0000006867587207 */ /* 0x000fe40000000000 */
[----:B------:R-:W-:Y:S01]  /*9270*/  SEL R90, R104, R103, P0 ;  /* 0x00000067685a7207 */ /* 0x000fe20000000000 */
[----:B------:R1:W-:Y:S01]  /*9280*/  STSM.16.M88.4 [R99], R24 ;  /* 0x0000001863007844 */ /* 0x0003e20000000200 */
[----:B------:R-:W-:Y:S02]  /*9290*/  SEL R89, R102, R105, P0 ;  /* 0x0000006966597207 */ /* 0x000fe40000000000 */
[----:B------:R-:W-:Y:S02]  /*92a0*/  SEL R91, R105, R102, P0 ;  /* 0x00000066695b7207 */ /* 0x000fe40000000000 */
[----:B----4-:R-:W-:-:S02]  /*92b0*/  SEL R34, R106, R107, P0 ;  /* 0x0000006b6a227207 */ /* 0x010fc40000000000 */
[----:B------:R-:W-:Y:S01]  /*92c0*/  SEL R32, R107, R106, P0 ;  /* 0x0000006a6b207207 */ /* 0x000fe20000000000 */
[----:B0-----:R-:W-:Y:S01]  /*92d0*/  IMAD.U32 R98, RZ, RZ, UR8 ;  /* 0x00000008ff627e24 */ /* 0x001fe2000f8e00ff */
[----:B------:R-:W-:Y:S02]  /*92e0*/  F2FP.BF16.F32.PACK_AB R4, R77, R76 ;  /* 0x0000004c4d04723e */ /* 0x000fe400000010ff */
[----:B------:R-:W-:Y:S02]  /*92f0*/  F2FP.BF16.F32.PACK_AB R5, R43, R42 ;  /* 0x0000002a2b05723e */ /* 0x000fe400000010ff */
[----:B------:R-:W-:Y:S02]  /*9300*/  F2FP.BF16.F32.PACK_AB R6, R79, R78 ;  /* 0x0000004e4f06723e */ /* 0x000fe400000010ff */
[----:B------:R-:W-:Y:S01]  /*9310*/  F2FP.BF16.F32.PACK_AB R7, R41, R40 ;  /* 0x000000282907723e */ /* 0x000fe200000010ff */
[----:B-1----:R-:W-:Y:S01]  /*9320*/  IMAD.U32 R99, RZ, RZ, UR9 ;  /* 0x00000009ff637e24 */ /* 0x002fe2000f8e00ff */
[----:B------:R-:W-:Y:S01]  /*9330*/  F2FP.BF16.F32.PACK_AB R8, R81, R80 ;  /* 0x000000505108723e */ /* 0x000fe200000010ff */
[----:B------:R-:W-:Y:S01]  /*9340*/  ULDC.64 UR8, c[0x0][0xc08] ;  /* 0x0003020000087ab9 */ /* 0x000fe20000000a00 */
[----:B------:R-:W-:Y:S01]  /*9350*/  F2FP.BF16.F32.PACK_AB R9, R39, R38 ;  /* 0x000000262709723e */ /* 0x000fe200000010ff */
[----:B------:R0:W-:Y:S01]  /*9360*/  STSM.16.M88.4 [R30], R4 ;  /* 0x000000041e007844 */ /* 0x0001e20000000200 */
        /* <DEDUP_REMOVED lines=10> */
[----:B------:R-:W-:Y:S01]  /*9410*/  F2FP.BF16.F32.PACK_AB R26, R95, R94 ;  /* 0x0000005e5f1a723e */ /* 0x000fe200000010ff */
[----:B0-----:R-:W0:Y:S01]  /*9420*/  LDC R30, c[0x0][0xbe8] ;  /* 0x0002fa00ff1e7b82 */ /* 0x001e220000000800 */
[----:B------:R-:W-:Y:S02]  /*9430*/  F2FP.BF16.F32.PACK_AB R27, R33, R32 ;  /* 0x00000020211b723e */ /* 0x000fe400000010ff */
[----:B------:R-:W-:-:S03]  /*9440*/  ISETP.NE.U32.AND P0, PT, RZ, UR10, PT ;  /* 0x0000000aff007c0c */ /* 0x000fc6000bf05070 */
[----:B------:R2:W-:Y:S02]  /*9450*/  STSM.16.M88.4 [R97], R24 ;  /* 0x0000001861007844 */ /* 0x0005e40000000200 */
[----:B------:R-:W-:Y:S01]  /*9460*/  BAR.SYNC.DEFER_BLOCKING 0x1, 0x100 ;  /* 0x0044000000007b1d */ /* 0x000fe20000010000 */
[----:B------:R-:W-:-:S13]  /*9470*/  ISETP.NE.AND.EX P0, PT, RZ, UR11, PT, P0 ;  /* 0x0000000bff007c0c */ /* 0x000fda000bf05300 */
[----:B------:R-:W3:Y:S01]  /*9480*/  @P0 LDG.E R100, desc[UR50][R98.64] ;  /* 0x0000003262640981 */ /* 0x000ee2000c1e1900 */
[----:B------:R-:W-:Y:S01]  /*9490*/  UISETP.NE.U32.AND UP0, UPT, UR8, URZ, UPT ;  /* 0x0000003f0800728c */ /* 0x000fe2000bf05070 */
[----:B0-----:R-:W-:Y:S01]  /*94a0*/  ISETP.NE.AND P1, PT, R30, 0x1, PT ;  /* 0x000000011e00780c */ /* 0x001fe20003f25270 */
[----:B------:R-:W-:Y:S02]  /*94b0*/  ULDC UR4, c[0x0][0xa88] ;  /* 0x0002a20000047ab9 */ /* 0x000fe40000000800 */
[----:B------:R-:W-:Y:S01]  /*94c0*/  UISETP.NE.AND.EX UP0, UPT, UR9, URZ, UPT, UP0 ;  /* 0x0000003f0900728c */ /* 0x000fe2000bf05300 */
[----:B-1----:R-:W-:-:S05]  /*94d0*/  IMAD.U32 R21, RZ, RZ, UR4 ;  /* 0x00000004ff157e24 */ /* 0x002fca000f8e00ff */
[----:B------:R-:W-:-:S04]  /*94e0*/  PLOP3.LUT P4, PT, PT, PT, UP0, 0x80, 0x0 ;  /* 0x000000000000781c */ /* 0x000fc80003f8f008 */
[----:B------:R-:W0:Y:S01]  /*94f0*/  @P1 LDC R6, c[0x0][0xbec] ;  /* 0x0002fb00ff061b82 */ /* 0x000e220000000800 */
[----:B------:R-:W-:-:S04]  /*9500*/  @UP0 ULEA UR8, UP1, UR37, UR8, 0x2 ;  /* 0x0000000825080291 */ /* 0x000fc8000f82103f */
[----:B------:R-:W-:Y:S02]  /*9510*/  @UP0 ULEA.HI.X UR9, UR37, UR9, UR38, 0x2, UP1 ;  /* 0x0000000925090291 */ /* 0x000fe400088f1426 */
[----:B------:R-:W-:Y:S01]  /*9520*/  UISETP.GT.AND UP1, UPT, UR45, 0x1, UPT ;  /* 0x000000012d00788c */ /* 0x000fe2000bf24270 */
[----:B------:R-:W1:Y:S01]  /*9530*/  @P1 LDC R9, c[0x0][0xbf0] ;  /* 0x0002fc00ff091b82 */ /* 0x000e620000000800 */
[----:B------:R-:W-:Y:S01]  /*9540*/  UMOV UR16, 0x9b8 ;  /* 0x000009b800107882 */ /* 0x000fe20000000000 */
[----:B------:R-:W-:Y:S01]  /*9550*/  IMAD.U32 R4, RZ, RZ, UR8 ;  /* 0x00000008ff047e24 */ /* 0x000fe2000f8e00ff */
[----:B------:R-:W-:Y:S01]  /*9560*/  USEL UR16, UR16, 0x978, UP1 ;  /* 0x0000097810107887 */ /* 0x000fe20008800000 */
[----:B------:R-:W-:Y:S01]  /*9570*/  IMAD.U32 R5, RZ, RZ, UR9 ;  /* 0x00000009ff057e24 */ /* 0x000fe2000f8e00ff */
[----:B------:R-:W-:-:S04]  /*9580*/  UISETP.NE.U32.AND UP0, UPT, UR10, URZ, UPT ;  /* 0x0000003f0a00728c */ /* 0x000fc8000bf05070 */
[----:B------:R4:W5:Y:S01]  /*9590*/  @P4 LDG.E R21, desc[UR50][R4.64] ;  /* 0x0000003204154981 */ /* 0x000962000c1e1900 */
[----:B------:R-:W-:Y:S01]  /*95a0*/  UISETP.NE.AND.EX UP0, UPT, UR11, URZ, UPT, UP0 ;  /* 0x0000003f0b00728c */ /* 0x000fe2000bf05300 */
[----:B------:R-:W-:Y:S01]  /*95b0*/  UMOV UR4, URZ ;  /* 0x0000003f00047c82 */ /* 0x000fe20008000000 */
[----:B------:R-:W-:-:S03]  /*95c0*/  USEL UR7, UR41, URZ, UP1 ;  /* 0x0000003f29077287 */ /* 0x000fc60008800000 */
[----:B------:R-:W-:Y:S01]  /*95d0*/  ULDC.64 UR10, c[0x0][UR16+0x218] ;  /* 0x00008600100a7abb */ /* 0x000fe20008000a00 */
[----:B------:R-:W-:Y:S01]  /*95e0*/  ULDC.64 UR14, c[0x0][UR16+0x228] ;  /* 0x00008a00100e7abb */ /* 0x000fe20008000a00 */
[----:B------:R-:W-:Y:S01]  /*95f0*/  USEL UR37, UR37, URZ, !UP0 ;  /* 0x0000003f25257287 */ /* 0x000fe2000c000000 */
[----:B----4-:R-:W-:Y:S01]  /*9600*/  IMAD.U32 R4, RZ, RZ, UR40 ;  /* 0x00000028ff047e24 */ /* 0x010fe2000f8e00ff */
[----:B------:R-:W-:Y:S01]  /*9610*/  ULDC.64 UR12, c[0x0][UR16+0x220] ;  /* 0x00008800100c7abb */ /* 0x000fe20008000a00 */
[----:B------:R-:W-:Y:S02]  /*9620*/  UIMAD.WIDE.U32 UR8, UR10, UR39, URZ ;  /* 0x000000270a0872a5 */ /* 0x000fe4000f8e003f */
[----:B------:R-:W-:Y:S01]  /*9630*/  IMAD R11, R4, 0x80, R219 ;  /* 0x00000080040b7824 */ /* 0x000fe200078e02db */
[----:B------:R-:W-:Y:S02]  /*9640*/  UIMAD.WIDE.U32 UR18, UR14, UR7, URZ ;  /* 0x000000070e1272a5 */ /* 0x000fe4000f8e003f */
[----:B------:R-:W-:Y:S01]  /*9650*/  UIMAD UR10, UR11, UR39, URZ ;  /* 0x000000270b0a72a4 */ /* 0x000fe2000f8e023f */
[----:B0-----:R-:W-:Y:S01]  /*9660*/  @P1 IMAD.HI.U32 R4, R11, R6, RZ ;  /* 0x000000060b041227 */ /* 0x001fe200078e00ff */
[----:B------:R-:W-:-:S02]  /*9670*/  UIMAD UR14, UR15, UR7, URZ ;  /* 0x000000070f0e72a4 */ /* 0x000fc4000f8e023f */
[----:B------:R-:W-:Y:S01]  /*9680*/  USEL UR38, UR38, URZ, !UP0 ;  /* 0x0000003f26267287 */ /* 0x000fe2000c000000 */
[----:B------:R-:W-:Y:S01]  /*9690*/  IMAD.MOV.U32 R7, RZ, RZ, R11 ;  /* 0x000000ffff077224 */ /* 0x000fe200078e000b */
[----:B------:R-:W-:Y:S01]  /*96a0*/  UIMAD UR7, UR13, UR37, URZ ;  /* 0x000000250d0772a4 */ /* 0x000fe2000f8e023f */
[----:B-1----:R-:W-:Y:S01]  /*96b0*/  @P1 SHF.R.U32.HI R7, RZ, R9, R4 ;  /* 0x00000009ff071219 */ /* 0x002fe20000011604 */
[----:B------:R-:W-:Y:S01]  /*96c0*/  UIADD3 UR9, UR9, UR10, URZ ;  /* 0x0000000a09097290 */ /* 0x000fe2000fffe03f */
[----:B------:R-:W-:Y:S01]  /*96d0*/  IMAD.U32 R4, RZ, RZ, UR18 ;  /* 0x00000012ff047e24 */ /* 0x000fe2000f8e00ff */
[----:B------:R-:W-:Y:S01]  /*96e0*/  UIMAD.WIDE.U32 UR10, UR12, UR37, URZ ;  /* 0x000000250c0a72a5 */ /* 0x000fe2000f8e003f */
[----:B------:R-:W-:Y:S01]  /*96f0*/  IMAD.U32 R5, RZ, RZ, UR19 ;  /* 0x00000013ff057e24 */ /* 0x000fe2000f8e00ff */
[----:B------:R-:W-:Y:S01]  /*9700*/  UIMAD UR7, UR12, UR38, UR7 ;  /* 0x000000260c0772a4 */ /* 0x000fe2000f8e0207 */
[--C-:B------:R-:W-:Y:S01]  /*9710*/  IMAD.MOV R9, RZ, RZ, -R7.reuse ;  /* 0x000000ffff097224 */ /* 0x100fe200078e0a07 */
[----:B------:R-:W-:Y:S01]  /*9720*/  UIADD3 UR14, UR19, UR14, URZ ;  /* 0x0000000e130e7290 */ /* 0x000fe2000fffe03f */
[----:B------:R-:W-:Y:S01]  /*9730*/  SHF.R.S32.HI R5, RZ, 0x1f, R7 ;  /* 0x0000001fff057819 */ /* 0x000fe20000011407 */
[----:B------:R-:W-:Y:S01]  /*9740*/  UIADD3 UR7, UR11, UR7, URZ ;  /* 0x000000070b077290 */ /* 0x000fe2000fffe03f */
[----:B------:R-:W-:-:S03]  /*9750*/  IMAD R9, R30, R9, R11 ;  /* 0x000000091e097224 */ /* 0x000fc600078e020b */
[----:B------:R-:W-:Y:S02]  /*9760*/  IMAD.U32 R8, RZ, RZ, UR14 ;  /* 0x0000000eff087e24 */ /* 0x000fe4000f8e00ff */
[----:B------:R-:W-:Y:S02]  /*9770*/  SHF.R.S32.HI R6, RZ, 0x1f, R9 ;  /* 0x0000001fff067819 */ /* 0x000fe40000011409 */
[----:B---3--:R-:W-:-:S13]  /*9780*/  @P0 R2UR UR4, R100 ;  /* 0x00000000640402ca */ /* 0x008fda00000e0000 */
        /* <DEDUP_REMOVED lines=15> */
[----:B--2---:R-:W-:Y:S08]  /*9880*/  @P4 BRA `(.L_x_7524) ;  /* 0x0000000000104947 */ /* 0x004ff00003800000 */
[----:B------:R-:W-:Y:S05]  /*9890*/  @!P0 BRA `(.L_x_7524) ;  /* 0x00000000000c8947 */ /* 0x000fea0003800000 */
[----:B------:R-:W2:Y:S04]  /*98a0*/  LDG.E R4, desc[UR50][R98.64] ;  /* 0x0000003262047981 */ /* 0x000ea8000c1e1900 */
[----:B-----5:R-:W2:Y:S02]  /*98b0*/  LDG.E R21, desc[UR50][R98.64+0x4] ;  /* 0x0000043262157981 */ /* 0x020ea4000c1e1900 */
[----:B--2---:R-:W-:-:S07]  /*98c0*/  IMAD.IADD R21, R21, 0x1, -R4 ;  /* 0x0000000115157824 */ /* 0x004fce00078e0a04 */
.L_x_7524:
[----:B------:R-:W-:Y:S01]  /*98d0*/  IMAD.U32 R13, RZ, RZ, UR40 ;  /* 0x00000028ff0d7e24 */ /* 0x000fe2000f8e00ff */
[----:B------:R-:W-:Y:S01]  /*98e0*/  SHFL.IDX PT, R4, R9, RZ, 0x1c1f ;  /* 0x001c1fff09047589 */ /* 0x000fe200000e0000 */
[----:B-----5:R-:W-:Y:S01]  /*98f0*/  IMAD R21, R21, R30, RZ ;  /* 0x0000001e15157224 */ /* 0x020fe200078e02ff */
[----:B------:R-:W-:Y:S01]  /*9900*/  LOP3.LUT P0, RZ, R201, 0x3, RZ, 0xc0, !PT ;  /* 0x00000003c9ff7812 */ /* 0x000fe2000780c0ff */
[----:B------:R-:W-:Y:S01]  /*9910*/  IMAD R12, R13, 0x80, R218 ;  /* 0x000000800d0c7824 */ /* 0x000fe200078e02da */
[----:B------:R-:W0:Y:S01]  /*9920*/  SHFL.IDX PT, R5, R10, RZ, 0x1c1f ;  /* 0x001c1fff0a057589 */ /* 0x000e2200000e0000 */
[----:B------:R-:W-:Y:S02]  /*9930*/  PLOP3.LUT P3, PT, PT, PT, UP1, 0x80, 0x0 ;  /* 0x000000000000781c */ /* 0x000fe40003f6f018 */
[C---:B------:R-:W-:Y:S01]  /*9940*/  VIADD R8, R12.reuse, 0x8 ;  /* 0x000000080c087836 */ /* 0x040fe20000000000 */
[----:B------:R-:W-:Y:S01]  /*9950*/  SHFL.IDX PT, R6, R9, 0x1, 0x1c1f ;  /* 0x003c1f0009067f89 */ /* 0x000fe200000e0000 */
[----:B------:R-:W-:-:S03]  /*9960*/  ISETP.GE.OR P2, PT, R12, R21, P0 ;  /* 0x000000150c00720c */ /* 0x000fc60000746670 */
[----:B------:R-:W1:Y:S01]  /*9970*/  SHFL.IDX PT, R7, R10, 0x1, 0x1c1f ;  /* 0x003c1f000a077f89 */ /* 0x000e6200000e0000 */
[----:B------:R-:W-:-:S09]  /*9980*/  ISETP.GE.OR P0, PT, R8, R21, P0 ;  /* 0x000000150800720c */ /* 0x000fd20000706670 */
[----:B0-----:R0:W-:Y:S01]  /*9990*/  @!P2 ST.E desc[UR50][R4.64], R20 ;  /* 0x000000140400a985 */ /* 0x0011e2000c101932 */
[----:B------:R-:W-:-:S03]  /*99a0*/  ISETP.GE.AND P2, PT, R12, R21, PT ;  /* 0x000000150c00720c */ /* 0x000fc60003f46270 */
[----:B-1----:R0:W-:Y:S01]  /*99b0*/  @!P0 ST.E desc[UR50][R6.64], R0 ;  /* 0x0000000006008985 */ /* 0x0021e2000c101932 */
[----:B------:R-:W-:Y:S01]  /*99c0*/  ISETP.GE.AND P0, PT, R8, R21, PT ;  /* 0x000000150800720c */ /* 0x000fe20003f06270 */
[----:B------:R-:W-:-:S12]  /*99d0*/  @P3 BRA `(.L_x_7525) ;  /* 0x0000000800903947 */ /* 0x000fd80003800000 */
[----:B0-----:R-:W-:Y:S01]  /*99e0*/  IMAD R5, R200, 0x40, R2 ;  /* 0x00000040c8057824 */ /* 0x001fe200078e0202 */
[----:B------:R-:W0:Y:S01]  /*99f0*/  @P1 LDC R51, c[0x0][0xbec] ;  /* 0x0002fb00ff331b82 */ /* 0x000e220000000800 */
[----:B------:R-:W-:Y:S02]  /*9a00*/  ULDC.64 UR10, c[0x0][0xaa0] ;  /* 0x0002a800000a7ab9 */ /* 0x000fe40000000a00 */
        /* <DEDUP_REMOVED lines=8> */
[--C-:B------:R-:W-:Y:S01]  /*9a90*/  IMAD.X R9, RZ, RZ, R29.reuse, P6 ;  /* 0x000000ffff097224 */ /* 0x100fe200030e061d */
[C---:B------:R-:W-:Y:S02]  /*9aa0*/  IADD3 R37, P2, R28.reuse, 0x5000, RZ ;  /* 0x000050001c257810 */ /* 0x040fe40007f5e0ff */
[C---:B------:R-:W-:Y:S02]  /*9ab0*/  IADD3 R41, P0, R28.reuse, 0x6000, RZ ;  /* 0x000060001c297810 */ /* 0x040fe40007f1e0ff */
[C---:B------:R-:W-:Y:S01]  /*9ac0*/  LOP3.LUT R7, R28.reuse, 0x380, RZ, 0xc0, !PT ;  /* 0x000003801c077812 */ /* 0x040fe200078ec0ff */
[----:B------:R-:W-:Y:S01]  /*9ad0*/  UIMAD UR7, UR12, UR10, URZ ;  /* 0x0000000a0c0772a4 */ /* 0x000fe2000f8e023f */
[----:B------:R-:W-:Y:S01]  /*9ae0*/  IADD3 R5, P6, R28, 0x7000, RZ ;  /* 0x000070001c057810 */ /* 0x000fe20007fde0ff */
[----:B------:R-:W-:Y:S01]  /*9af0*/  UIMAD.WIDE.U32 UR8, UR4, UR10, URZ ;  /* 0x0000000a040872a5 */ /* 0x000fe2000f8e003f */
[----:B------:R-:W-:Y:S01]  /*9b00*/  LOP3.LUT R12, R13, 0x380, RZ, 0xc0, !PT ;  /* 0x000003800d0c7812 */ /* 0x000fe200078ec0ff */
[----:B------:R-:W-:Y:S01]  /*9b10*/  IMAD.U32 R49, RZ, RZ, UR40 ;  /* 0x00000028ff317e24 */ /* 0x000fe2000f8e00ff */
[----:B------:R-:W-:Y:S01]  /*9b20*/  LOP3.LUT R24, R25, 0x380, RZ, 0xc0, !PT ;  /* 0x0000038019187812 */ /* 0x000fe200078ec0ff */
[----:B------:R-:W-:Y:S01]  /*9b30*/  IMAD.X R45, RZ, RZ, R29, P6 ;  /* 0x000000ffff2d7224 */ /* 0x000fe200030e061d */
[----:B------:R-:W-:Y:S01]  /*9b40*/  LOP3.LUT R32, R33, 0x380, RZ, 0xc0, !PT ;  /* 0x0000038021207812 */ /* 0x000fe200078ec0ff */
[----:B------:R-:W-:Y:S01]  /*9b50*/  ULDC.64 UR12, c[0x0][0xaf0] ;  /* 0x0002bc00000c7ab9 */ /* 0x000fe20000000a00 */
[----:B------:R-:W-:Y:S01]  /*9b60*/  LOP3.LUT R36, R37, 0x380, RZ, 0xc0, !PT ;  /* 0x0000038025247812 */ /* 0x000fe200078ec0ff */
[----:B------:R-:W5:Y:S01]  /*9b70*/  LD.E.128 R8, desc[UR50][R8.64] ;  /* 0x0000003208087980 */ /* 0x000f62000c101d00 */
[----:B------:R-:W-:-:S02]  /*9b80*/  LOP3.LUT R40, R41, 0x380, RZ, 0xc0, !PT ;  /* 0x0000038029287812 */ /* 0x000fc400078ec0ff */
[----:B------:R-:W-:Y:S02]  /*9b90*/  SHF.R.U64 R7, R7, 0x3, RZ ;  /* 0x0000000307077819 */ /* 0x000fe400000012ff */
[----:B------:R-:W-:Y:S02]  /*9ba0*/  LOP3.LUT R0, R5, 0x380, RZ, 0xc0, !PT ;  /* 0x0000038005007812 */ /* 0x000fe400078ec0ff */
[----:B------:R-:W-:Y:S02]  /*9bb0*/  SHF.R.U64 R12, R12, 0x3, RZ ;  /* 0x000000030c0c7819 */ /* 0x000fe400000012ff */
[----:B------:R-:W-:Y:S02]  /*9bc0*/  SHF.R.U64 R24, R24, 0x3, RZ ;  /* 0x0000000318187819 */ /* 0x000fe400000012ff */
[----:B------:R-:W-:Y:S02]  /*9bd0*/  SHF.R.U64 R32, R32, 0x3, RZ ;  /* 0x0000000320207819 */ /* 0x000fe400000012ff */
[----:B------:R-:W-:-:S02]  /*9be0*/  SHF.R.U64 R36, R36, 0x3, RZ ;  /* 0x0000000324247819 */ /* 0x000fc400000012ff */
[----:B------:R-:W-:Y:S02]  /*9bf0*/  SHF.R.U64 R40, R40, 0x3, RZ ;  /* 0x0000000328287819 */ /* 0x000fe400000012ff */
[----:B------:R-:W-:Y:S02]  /*9c00*/  LOP3.LUT R28, R7, R28, RZ, 0x3c, !PT ;  /* 0x0000001c071c7212 */ /* 0x000fe400078e3cff */
        /* <DEDUP_REMOVED lines=12> */
[----:B------:R-:W-:Y:S01]  /*9cd0*/  UIMAD UR7, UR4, UR11, UR7 ;  /* 0x0000000b040772a4 */ /* 0x000fe2000f8e0207 */
[----:B------:R1:W5:Y:S01]  /*9ce0*/  LD.E.128 R4, desc[UR50][R28.64] ;  /* 0x000000321c047980 */ /* 0x000362000c101d00 */
[----:B------:R-:W-:Y:S01]  /*9cf0*/  IMAD R0, R17, 0x20, R200 ;  /* 0x0000002011007824 */ /* 0x000fe200078e02c8 */
[----:B------:R-:W-:-:S02]  /*9d00*/  ULDC.64 UR10, c[0x0][0xae8] ;  /* 0x0002ba00000a7ab9 */ /* 0x000fc40000000a00 */
[----:B------:R-:W5:Y:S04]  /*9d10*/  LD.E.128 R12, desc[UR50][R12.64] ;  /* 0x000000320c0c7980 */ /* 0x000f68000c101d00 */
[----:B------:R-:W5:Y:S01]  /*9d20*/  LD.E.128 R24, desc[UR50][R24.64] ;  /* 0x0000003218187980 */ /* 0x000f62000c101d00 */
[----:B-1----:R-:W1:Y:S01]  /*9d30*/  @P1 LDC R29, c[0x0][0xbf0] ;  /* 0x0002fc00ff1d1b82 */ /* 0x002e620000000800 */
[----:B------:R-:W-:Y:S01]  /*9d40*/  UIADD3 UR9, UR9, UR7, URZ ;  /* 0x0000000709097290 */ /* 0x000fe2000fffe03f */
[----:B------:R-:W-:Y:S01]  /*9d50*/  IMAD R20, R49, 0x80, R0 ;  /* 0x0000008031147824 */ /* 0x000fe200078e0200 */
[----:B------:R-:W-:Y:S01]  /*9d60*/  USHF.R.S32.HI UR4, URZ, 0x1f, UR37 ;  /* 0x0000001f3f047899 */ /* 0x000fe20008011425 */
[----:B------:R-:W5:Y:S01]  /*9d70*/  LD.E.128 R32, desc[UR50][R32.64] ;  /* 0x0000003220207980 */ /* 0x000f62000c101d00 */
[----:B------:R-:W-:Y:S01]  /*9d80*/  UIMAD.WIDE.U32 UR8, UR39, UR10, UR8 ;  /* 0x0000000a270872a5 */ /* 0x000fe2000f8e0008 */
[----:B0-----:R-:W-:Y:S01]  /*9d90*/  @P1 IMAD.HI.U32 R0, R20, R51, RZ ;  /* 0x0000003314001227 */ /* 0x001fe200078e00ff */
[----:B------:R-:W-:Y:S01]  /*9da0*/  UIMAD UR4, UR4, UR12, URZ ;  /* 0x0000000c040472a4 */ /* 0x000fe2000f8e023f */
[----:B------:R-:W5:Y:S01]  /*9db0*/  LD.E.128 R36, desc[UR50][R36.64] ;  /* 0x0000003224247980 */ /* 0x000f62000c101d00 */
[----:B------:R-:W-:Y:S01]  /*9dc0*/  UIMAD UR9, UR39, UR11, UR9 ;  /* 0x0000000b270972a4 */ /* 0x000fe2000f8e0209 */
[----:B------:R-:W-:Y:S01]  /*9dd0*/  IMAD.MOV.U32 R49, RZ, RZ, R20 ;  /* 0x000000ffff317224 */ /* 0x000fe200078e0014 */
[----:B------:R-:W-:Y:S01]  /*9de0*/  UIMAD UR4, UR37, UR13, UR4 ;  /* 0x0000000d250472a4 */ /* 0x000fe2000f8e0204 */
[----:B------:R-:W5:Y:S01]  /*9df0*/  LD.E.128 R40, desc[UR50][R40.64] ;  /* 0x0000003228287980 */ /* 0x000f62000c101d00 */
[----:B------:R-:W-:Y:S01]  /*9e00*/  UIMAD.WIDE.U32 UR8, UR37, UR12, UR8 ;  /* 0x0000000c250872a5 */ /* 0x000fe2000f8e0008 */
[----:B------:R-:W-:-:S02]  /*9e10*/  ULDC.64 UR10, c[0x0][0xae0] ;  /* 0x0002b800000a7ab9 */ /* 0x000fc40000000a00 */
[----:B------:R-:W5:Y:S01]  /*9e20*/  LD.E.128 R44, desc[UR50][R44.64] ;  /* 0x000000322c2c7980 */ /* 0x000f62000c101d00 */
[----:B------:R-:W-:Y:S01]  /*9e30*/  UIADD3 UR4, UR9, UR4, URZ ;  /* 0x0000000409047290 */ /* 0x000fe2000fffe03f */
[----:B-1----:R-:W-:Y:S01]  /*9e40*/  @P1 SHF.R.U32.HI R49, RZ, R29, R0 ;  /* 0x0000001dff311219 */ /* 0x002fe20000011600 */
[----:B------:R-:W-:Y:S01]  /*9e50*/  IMAD.U32 R28, RZ, RZ, UR8 ;  /* 0x00000008ff1c7e24 */ /* 0x000fe2000f8e00ff */
[----:B------:R-:W-:Y:S01]  /*9e60*/  @!PT LDS RZ, [RZ] ;  /* 0x00000000fffff984 */ /* 0x000fe20000000800 */
[----:B------:R-:W-:Y:S01]  /*9e70*/  @!PT LDS RZ, [RZ] ;  /* 0x00000000fffff984 */ /* 0x000fe20000000800 */
[----:B------:R-:W-:Y:S01]  /*9e80*/  @!PT LDS RZ, [RZ] ;  /* 0x00000000fffff984 */ /* 0x000fe20000000800 */
[----:B------:R-:W-:Y:S01]  /*9e90*/  @!PT LDS RZ, [RZ] ;  /* 0x00000000fffff984 */ /* 0x000fe20000000800 */
[----:B------:R0:W-:Y:S06]  /*9ea0*/  MEMBAR.ALL.CTA ;  /* 0x0000000000007992 */ /* 0x0001ec0000008000 */
[----:B0-----:R-:W0:Y:S01]  /*9eb0*/  FENCE.VIEW.ASYNC.S ;  /* 0x00000000000073c6 */ /* 0x001e220000000000 */
[--C-:B------:R-:W-:Y:S01]  /*9ec0*/  SHF.R.S32.HI R0, RZ, 0x1f, R49.reuse ;  /* 0x0000001fff007819 */ /* 0x100fe20000011431 */
[----:B------:R-:W-:-:S02]  /*9ed0*/  IMAD.MOV R51, RZ, RZ, -R49 ;  /* 0x000000ffff337224 */ /* 0x000fc400078e0a31 */
[----:B------:R-:W-:Y:S01]  /*9ee0*/  IMAD.U32 R29, RZ, RZ, UR9 ;  /* 0x00000009ff1d7e24 */ /* 0x000fe2000f8e00ff */
[----:B------:R-:W-:Y:S01]  /*9ef0*/  ULDC.64 UR8, c[0x0][0xad8] ;  /* 0x0002b60000087ab9 */ /* 0x000fe20000000a00 */
[----:B------:R-:W-:Y:S02]  /*9f00*/  IMAD R0, R0, UR10, RZ ;  /* 0x0000000a00007c24 */ /* 0x000fe4000f8e02ff */
[----:B------:R-:W-:Y:S02]  /*9f10*/  IMAD R51, R30, R51, R20 ;  /* 0x000000331e337224 */ /* 0x000fe400078e0214 */
[----:B------:R-:W-:Y:S02]  /*9f20*/  IMAD.U32 R29, RZ, RZ, UR4 ;  /* 0x00000004ff1d7e24 */ /* 0x000fe4000f8e00ff */
[C---:B------:R-:W-:Y:S01]  /*9f30*/  IMAD R53, R49.reuse, UR11, R0 ;  /* 0x0000000b31357c24 */ /* 0x040fe2000f8e0200 */
[----:B------:R-:W-:Y:S01]  /*9f40*/  SHF.R.S32.HI R0, RZ, 0x1f, R51 ;  /* 0x0000001fff007819 */ /* 0x000fe20000011433 */
[----:B------:R-:W-:-:S04]  /*9f50*/  IMAD.WIDE.U32 R28, R49, UR10, R28 ;  /* 0x0000000a311c7c25 */ /* 0x000fc8000f8e001c */
[----:B------:R-:W-:Y:S02]  /*9f60*/  IMAD.U32 R49, RZ, RZ, UR40 ;  /* 0x00000028ff317e24 */ /* 0x000fe4000f8e00ff */
[----:B------:R-:W-:Y:S02]  /*9f70*/  IMAD.IADD R29, R29, 0x1, R53 ;  /* 0x000000011d1d7824 */ /* 0x000fe400078e0235 */
[----:B------:R-:W-:Y:S02]  /*9f80*/  IMAD R20, R0, UR8, RZ ;  /* 0x0000000800147c24 */ /* 0x000fe4000f8e02ff */
[----:B------:R-:W-:Y:S02]  /*9f90*/  IMAD R50, R49, 0x80, R200 ;  /* 0x0000008031327824 */ /* 0x000fe400078e02c8 */
[C---:B------:R-:W-:Y:S02]  /*9fa0*/  IMAD R49, R51.reuse, UR9, R20 ;  /* 0x0000000933317c24 */ /* 0x040fe4000f8e0214 */
[----:B------:R-:W-:Y:S01]  /*9fb0*/  IMAD.WIDE.U32 R28, R51, UR8, R28 ;  /* 0x00000008331c7c25 */ /* 0x000fe2000f8e001c */
[----:B------:R-:W-:Y:S01]  /*9fc0*/  ISETP.GE.AND P2, PT, R50, R21, PT ;  /* 0x000000153200720c */ /* 0x000fe20003f46270 */
[----:B------:R-:W-:-:S02]  /*9fd0*/  ULDC.64 UR8, c[0x0][0xa80] ;  /* 0x0002a00000087ab9 */ /* 0x000fc40000000a00 */
[----:B------:R-:W-:Y:S01]  /*9fe0*/  VIADD R3, R3, 0x22820 ;  /* 0x0002282003037836 */ /* 0x000fe20000000000 */
[----:B------:R-:W-:Y:S01]  /*9ff0*/  LEA R20, P3, R28, UR8, 0x1 ;  /* 0x000000081c147c11 */ /* 0x000fe2000f8608ff */
[----:B------:R-:W-:Y:S02]  /*a000*/  IMAD.IADD R29, R29, 0x1, R49 ;  /* 0x000000011d1d7824 */ /* 0x000fe400078e0231 */
[----:B------:R-:W-:Y:S01]  /*a010*/  VIADD R0, R50, 0x20 ;  /* 0x0000002032007836 */ /* 0x000fe20000000000 */
[----:B------:R-:W-:Y:S02]  /*a020*/  PRMT R3, RZ, 0x654, R3 ;  /* 0x00000654ff037816 */ /* 0x000fe40000000003 */
[----:B------:R-:W-:Y:S02]  /*a030*/  LEA.HI.X R30, R28, UR9, R29, 0x1, P3 ;  /* 0x000000091c1e7c11 */ /* 0x000fe400098f0c1d */
[-C--:B------:R-:W-:Y:S01]  /*a040*/  ISETP.GE.AND P0, PT, R0, R21.reuse, PT ;  /* 0x000000150000720c */ /* 0x080fe20003f06270 */
[----:B------:R-:W-:Y:S01]  /*a050*/  VIADD R0, R50, 0x40 ;  /* 0x0000004032007836 */ /* 0x000fe20000000000 */
[----:B0-----:R0:W-:Y:S01]  /*a060*/  SYNCS.ARRIVE.TRANS64.RED.A1T0 RZ, [R3+URZ], RZ ;  /* 0x000000ff03ff79a7 */ /* 0x0011e2000810043f */
[----:B------:R1:W2:Y:S01]  /*a070*/  SHFL.IDX PT, R49, R20, RZ, 0x181f ;  /* 0x00181fff14317589 */ /* 0x0002a200000e0000 */
[----:B------:R-:W-:Y:S02]  /*a080*/  BSSY B1, `(.L_x_7526) ;  /* 0x000000d000017945 */ /* 0x000fe40003800000 */
[----:B------:R-:W-:Y:S01]  /*a090*/  ISETP.GE.AND P1, PT, R0, R21, PT ;  /* 0x000000150000720c */ /* 0x000fe20003f26270 */
[----:B0-----:R1:W0:Y:S01]  /*a0a0*/  SHFL.IDX PT, R3, R30, RZ, 0x181f ;  /* 0x00181fff1e037589 */ /* 0x00122200000e0000 */
[----:B------:R-:W-:Y:S11]  /*a0b0*/  @P2 BRA `(.L_x_7527) ;  /* 0x0000000000242947 */ /* 0x000ff60003800000 */
[----:B------:R-:W-:Y:S02]  /*a0c0*/  ULDC UR4, c[0x0][0xac8] ;  /* 0x0002b20000047ab9 */ /* 0x000fe40000000800 */
[----:B------:R-:W-:Y:S02]  /*a0d0*/  ISETP.GE.AND P2, PT, R2, UR4, PT ;  /* 0x0000000402007c0c */ /* 0x000fe4000bf46270 */
[----:B------:R-:W-:-:S11]  /*a0e0*/  ISETP.GE.AND P3, PT, R16, UR4, PT ;  /* 0x0000000410007c0c */ /* 0x000fd6000bf66270 */
[-C--:B--2---:R-:W-:Y:S02]  /*a0f0*/  @!P2 LEA R28, P4, R2, R49.reuse, 0x1 ;  /* 0x00000031021ca211 */ /* 0x084fe400078808ff */
[----:B------:R-:W-:Y:S02]  /*a100*/  @!P3 LEA R48, P5, R16, R49, 0x1 ;  /* 0x000000311030b211 */ /* 0x000fe400078a08ff */
[-C--:B0-----:R-:W-:Y:S02]  /*a110*/  @!P2 LEA.HI.X R29, R2, R3.reuse, R222, 0x1, P4 ;  /* 0x00000003021da211 */ /* 0x081fe400020f0cde */
[----:B------:R-:W-:-:S03]  /*a120*/  @!P3 LEA.HI.X R49, R16, R3, R221, 0x1, P5 ;  /* 0x000000031031b211 */ /* 0x000fc600028f0cdd */
[----:B-----5:R3:W-:Y:S04]  /*a130*/  @!P2 ST.E.128 desc[UR50][R28.64], R4 ;  /* 0x000000041c00a985 */ /* 0x0207e8000c101d32 */
[----:B------:R3:W-:Y:S02]  /*a140*/  @!P3 ST.E.128 desc[UR50][R48.64], R32 ;  /* 0x000000203000b985 */ /* 0x0007e4000c101d32 */
.L_x_7527:
[----:B------:R-:W-:Y:S05]  /*a150*/  BSYNC B1 ;  /* 0x0000000000017941 */ /* 0x000fea0003800000 */
.L_x_7526:
[----:B0-----:R0:W4:Y:S01]  /*a160*/  SHFL.IDX PT, R3, R30, 0x1, 0x181f ;  /* 0x00381f001e037f89 */ /* 0x00112200000e0000 */
[----:B------:R-:W-:Y:S03]  /*a170*/  BSSY B1, `(.L_x_7528) ;  /* 0x000000c000017945 */ /* 0x000fe60003800000 */
[----:B---3-5:R0:W3:Y:S01]  /*a180*/  SHFL.IDX PT, R7, R20, 0x1, 0x181f ;  /* 0x00381f0014077f89 */ /* 0x0280e200000e0000 */
[----:B------:R-:W-:Y:S05]  /*a190*/  @P0 BRA `(.L_x_7529) ;  /* 0x0000000000240947 */ /* 0x000fea0003800000 */
[----:B------:R-:W-:Y:S02]  /*a1a0*/  ULDC UR4, c[0x0][0xac8] ;  /* 0x0002b20000047ab9 */ /* 0x000fe40000000800 */
[----:B------:R-:W-:Y:S02]  /*a1b0*/  ISETP.GE.AND P3, PT, R2, UR4, PT ;  /* 0x0000000402007c0c */ /* 0x000fe4000bf66270 */
[----:B------:R-:W-:-:S11]  /*a1c0*/  ISETP.GE.AND P4, PT, R16, UR4, PT ;  /* 0x0000000410007c0c */ /* 0x000fd6000bf86270 */
[-C--:B---3--:R-:W-:Y:S02]  /*a1d0*/  @!P3 LEA R4, P0, R2, R7.reuse, 0x1 ;  /* 0x000000070204b211 */ /* 0x088fe400078008ff */
[----:B------:R-:W-:Y:S02]  /*a1e0*/  @!P4 LEA R6, P2, R16, R7, 0x1 ;  /* 0x000000071006c211 */ /* 0x000fe400078408ff */
[-C--:B----4-:R-:W-:Y:S02]  /*a1f0*/  @!P3 LEA.HI.X R5, R2, R3.reuse, R222, 0x1, P0 ;  /* 0x000000030205b211 */ /* 0x090fe400000f0cde */
[----:B------:R-:W-:-:S03]  /*a200*/  @!P4 LEA.HI.X R7, R16, R3, R221, 0x1, P2 ;  /* 0x000000031007c211 */ /* 0x000fc600010f0cdd */
[----:B------:R3:W-:Y:S04]  /*a210*/  @!P3 ST.E.128 desc[UR50][R4.64], R8 ;  /* 0x000000080400b985 */ /* 0x0007e8000c101d32 */
[----:B------:R3:W-:Y:S02]  /*a220*/  @!P4 ST.E.128 desc[UR50][R6.64], R36 ;  /* 0x000000240600c985 */ /* 0x0007e4000c101d32 */
.L_x_7529:
[----:B------:R-:W-:Y:S05]  /*a230*/  BSYNC B1 ;  /* 0x0000000000017941 */ /* 0x000fea0003800000 */
.L_x_7528:
[----:B----4-:R4:W0:Y:S01]  /*a240*/  SHFL.IDX PT, R3, R30, 0x2, 0x181f ;  /* 0x00581f001e037f89 */ /* 0x01082200000e0000 */
[----:B------:R-:W-:Y:S03]  /*a250*/  BSSY B1, `(.L_x_7530) ;  /* 0x000000c000017945 */ /* 0x000fe60003800000 */
[----:B---3--:R4:W3:Y:S01]  /*a260*/  SHFL.IDX PT, R7, R20, 0x2, 0x181f ;  /* 0x00581f0014077f89 */ /* 0x0088e200000e0000 */
[----:B------:R-:W-:Y:S05]  /*a270*/  @P1 BRA `(.L_x_7531) ;  /* 0x0000000000241947 */ /* 0x000fea0003800000 */
[----:B------:R-:W-:Y:S02]  /*a280*/  ULDC UR4, c[0x0][0xac8] ;  /* 0x0002b20000047ab9 */ /* 0x000fe40000000800 */
[----:B------:R-:W-:Y:S02]  /*a290*/  ISETP.GE.AND P2, PT, R2, UR4, PT ;  /* 0x0000000402007c0c */ /* 0x000fe4000bf46270 */
[----:B------:R-:W-:-:S11]  /*a2a0*/  ISETP.GE.AND P3, PT, R16, UR4, PT ;  /* 0x0000000410007c0c */ /* 0x000fd6000bf66270 */
[-C--:B---3--:R-:W-:Y:S02]  /*a2b0*/  @!P2 LEA R4, P0, R2, R7.reuse, 0x1 ;  /* 0x000000070204a211 */ /* 0x088fe400078008ff */
[----:B------:R-:W-:Y:S02]  /*a2c0*/  @!P3 LEA R6, P1, R16, R7, 0x1 ;  /* 0x000000071006b211 */ /* 0x000fe400078208ff */
[-C--:B0-----:R-:W-:Y:S02]  /*a2d0*/  @!P2 LEA.HI.X R5, R2, R3.reuse, R222, 0x1, P0 ;  /* 0x000000030205a211 */ /* 0x081fe400000f0cde */
[----:B------:R-:W-:-:S03]  /*a2e0*/  @!P3 LEA.HI.X R7, R16, R3, R221, 0x1, P1 ;  /* 0x000000031007b211 */ /* 0x000fc600008f0cdd */
[----:B------:R0:W-:Y:S04]  /*a2f0*/  @!P2 ST.E.128 desc[UR50][R4.64], R12 ;  /* 0x0000000c0400a985 */ /* 0x0001e8000c101d32 */
[----:B------:R0:W-:Y:S02]  /*a300*/  @!P3 ST.E.128 desc[UR50][R6.64], R40 ;  /* 0x000000280600b985 */ /* 0x0001e4000c101d32 */
.L_x_7531:
[----:B------:R-:W-:Y:S05]  /*a310*/  BSYNC B1 ;  /* 0x0000000000017941 */ /* 0x000fea0003800000 */
.L_x_7530:
[----:B------:R-:W-:Y:S01]  /*a320*/  VIADD R0, R50, 0x60 ;  /* 0x0000006032007836 */ /* 0x000fe20000000000 */
[----:B0-----:R0:W0:Y:S04]  /*a330*/  SHFL.IDX PT, R3, R30, 0x3, 0x181f ;  /* 0x00781f001e037f89 */ /* 0x00102800000e0000 */
[----:B------:R-:W-:Y:S01]  /*a340*/  ISETP.GE.AND P0, PT, R0, R21, PT ;  /* 0x000000150000720c */ /* 0x000fe20003f06270 */
[----:B---3--:R3:W0:-:S12]  /*a350*/  SHFL.IDX PT, R7, R20, 0x3, 0x181f ;  /* 0x00781f0014077f89 */ /* 0x00861800000e0000 */
[----:B---3--:R-:W-:Y:S05]  /*a360*/  @P0 BRA `(.L_x_7532) ;  /* 0x0000001800200947 */ /* 0x008fea0003800000 */
[----:B------:R-:W-:Y:S02]  /*a370*/  ULDC UR4, c[0x0][0xac8] ;  /* 0x0002b20000047ab9 */ /* 0x000fe40000000800 */
[----:B------:R-:W-:-:S13]  /*a380*/  ISETP.GE.AND P1, PT, R2, UR4, PT ;  /* 0x0000000402007c0c */ /* 0x000fda000bf26270 */
[----:B0-----:R-:W-:-:S04]  /*a390*/  @!P1 LEA R4, P0, R2, R7, 0x1 ;  /* 0x0000000702049211 */ /* 0x001fc800078008ff */
[----:B------:R-:W-:Y:S02]  /*a3a0*/  @!P1 LEA.HI.X R5, R2, R3, R222, 0x1, P0 ;  /* 0x0000000302059211 */ /* 0x000fe400000f0cde */
[----:B------:R-:W-:-:S03]  /*a3b0*/  ISETP.GE.AND P0, PT, R16, UR4, PT ;  /* 0x0000000410007c0c */ /* 0x000fc6000bf06270 */
[----:B------:R0:W-:Y:S10]  /*a3c0*/  @!P1 ST.E.128 desc[UR50][R4.64], R24 ;  /* 0x0000001804009985 */ /* 0x0001f4000c101d32 */
[----:B------:R-:W-:Y:S05]  /*a3d0*/  @P0 BRA `(.L_x_7532) ;  /* 0x0000001800040947 */ /* 0x000fea0003800000 */
[----:B0-----:R-:W-:-:S04]  /*a3e0*/  LEA R4, P0, R16, R7, 0x1 ;  /* 0x0000000710047211 */ /* 0x001fc800078008ff */
[----:B------:R-:W-:-:S05]  /*a3f0*/  LEA.HI.X R5, R16, R3, R221, 0x1, P0 ;  /* 0x0000000310057211 */ /* 0x000fca00000f0cdd */
[----:B------:R0:W-:Y:S01]  /*a400*/  ST.E.128 desc[UR50][R4.64], R44 ;  /* 0x0000002c04007985 */ /* 0x0001e2000c101d32 */
[----:B------:R-:W-:Y:S05]  /*a410*/  BRA `(.L_x_7532) ;  /* 0x0000001400f47947 */ /* 0x000fea0003800000 */
.L_x_7525:
[----:B------:R-:W-:Y:S01]  /*a420*/  ULDC.64 UR10, c[0x0][0xb08] ;  /* 0x0002c200000a7ab9 */ /* 0x000fe20000000a00 */
[----:B0-----:R-:W0:Y:S01]  /*a430*/  @P1 LDC R0, c[0x0][0xbec] ;  /* 0x0002fb00ff001b82 */ /* 0x001e220000000800 */
[----:B------:R-:W-:Y:S01]  /*a440*/  UIMAD UR7, UR12, UR10, URZ ;  /* 0x0000000a0c0772a4 */ /* 0x000fe2000f8e023f */
[----:B------:R-:W-:Y:S01]  /*a450*/  IMAD.MOV.U32 R7, RZ, RZ, R11 ;  /* 0x000000ffff077224 */ /* 0x000fe200078e000b */
[----:B------:R-:W-:Y:S01]  /*a460*/  UIMAD.WIDE.U32 UR8, UR4, UR10, URZ ;  /* 0x0000000a040872a5 */ /* 0x000fe2000f8e003f */
[----:B------:R-:W-:Y:S01]  /*a470*/  VIADD R6, R3, 0x22820 ;  /* 0x0002282003067836 */ /* 0x000fe20000000000 */
[----:B------:R-:W-:Y:S01]  /*a480*/  UIMAD UR7, UR4, UR11, UR7 ;  /* 0x0000000b040772a4 */ /* 0x000fe2000f8e0207 */
[----:B------:R-:W-:Y:S01]  /*a490*/  BSSY B1, `(.L_x_7533) ;  /* 0x000006a000017945 */ /* 0x000fe20003800000 */
[----:B------:R-:W-:Y:S01]  /*a4a0*/  USHF.R.S32.HI UR4, URZ, 0x1f, UR37 ;  /* 0x0000001f3f047899 */ /* 0x000fe20008011425 */
[----:B------:R-:W1:Y:S01]  /*a4b0*/  @P1 LDC R5, c[0x0][0xbf0] ;  /* 0x0002fc00ff051b82 */ /* 0x000e620000000800 */
[----:B------:R-:W-:Y:S01]  /*a4c0*/  UIADD3 UR9, UR9, UR7, URZ ;  /* 0x0000000709097290 */ /* 0x000fe2000fffe03f */
[----:B------:R-:W-:Y:S01]  /*a4d0*/  PRMT R6, RZ, 0x654, R6 ;  /* 0x00000654ff067816 */ /* 0x000fe20000000006 */
[----:B------:R-:W-:-:S02]  /*a4e0*/  ULDC.64 UR10, c[0x0][0xb38] ;  /* 0x0002ce00000a7ab9 */ /* 0x000fc40000000a00 */
[----:B------:R-:W-:Y:S01]  /*a4f0*/  UIMAD.WIDE.U32 UR8, UR39, UR10, UR8 ;  /* 0x0000000a270872a5 */ /* 0x000fe2000f8e0008 */
[----:B------:R2:W-:Y:S03]  /*a500*/  SYNCS.ARRIVE.TRANS64.RED.A1T0 RZ, [R6+URZ], RZ ;  /* 0x000000ff06ff79a7 */ /* 0x0005e6000810043f */
[----:B------:R-:W-:-:S03]  /*a510*/  UIMAD UR9, UR39, UR11, UR9 ;  /* 0x0000000b270972a4 */ /* 0x000fc6000f8e0209 */
[----:B------:R-:W-:Y:S02]  /*a520*/  ULDC.64 UR10, c[0x0][0xb40] ;  /* 0x0002d000000a7ab9 */ /* 0x000fe40000000a00 */
[----:B------:R-:W-:Y:S02]  /*a530*/  UIMAD UR4, UR4, UR10, URZ ;  /* 0x0000000a040472a4 */ /* 0x000fe4000f8e023f */
[----:B------:R-:W-:Y:S01]  /*a540*/  UIMAD.WIDE.U32 UR8, UR37, UR10, UR8 ;  /* 0x0000000a250872a5 */ /* 0x000fe2000f8e0008 */
[----:B0-----:R-:W-:Y:S01]  /*a550*/  @P1 IMAD.HI.U32 R0, R11, R0, RZ ;  /* 0x000000000b001227 */ /* 0x001fe200078e00ff */
[----:B------:R-:W-:-:S03]  /*a560*/  UIMAD UR4, UR37, UR11, UR4 ;  /* 0x0000000b250472a4 */ /* 0x000fc6000f8e0204 */
[----:B------:R-:W-:Y:S01]  /*a570*/  ULDC.64 UR10, c[0x0][0xb48] ;  /* 0x0002d200000a7ab9 */ /* 0x000fe20000000a00 */
[----:B------:R-:W-:Y:S01]  /*a580*/  UIADD3 UR9, UR9, UR4, URZ ;  /* 0x0000000409097290 */ /* 0x000fe2000fffe03f */
[----:B-1----:R-:W-:-:S03]  /*a590*/  @P1 SHF.R.U32.HI R7, RZ, R5, R0 ;  /* 0x00000005ff071219 */ /* 0x002fc60000011600 */
[----:B------:R-:W-:Y:S01]  /*a5a0*/  UIMAD.WIDE.U32 UR8, UR41, UR10, UR8 ;  /* 0x0000000a290872a5 */ /* 0x000fe2000f8e0008 */
[--C-:B------:R-:W-:Y:S01]  /*a5b0*/  SHF.R.S32.HI R0, RZ, 0x1f, R7.reuse ;  /* 0x0000001fff007819 */ /* 0x100fe20000011407 */
[----:B------:R-:W-:Y:S02]  /*a5c0*/  IMAD.MOV R9, RZ, RZ, -R7 ;  /* 0x000000ffff097224 */ /* 0x000fe400078e0a07 */
[----:B------:R-:W-:Y:S02]  /*a5d0*/  UIMAD UR41, UR41, UR11, UR9 ;  /* 0x0000000b292972a4 */ /* 0x000fe4000f8e0209 */
[----:B------:R-:W-:Y:S01]  /*a5e0*/  IMAD.U32 R5, RZ, RZ, UR9 ;  /* 0x00000009ff057e24 */ /* 0x000fe2000f8e00ff */
[----:B------:R-:W-:Y:S01]  /*a5f0*/  ULDC.64 UR10, c[0x0][0xb30] ;  /* 0x0002cc00000a7ab9 */ /* 0x000fe20000000a00 */
[----:B------:R-:W-:Y:S02]  /*a600*/  IMAD R9, R30, R9, R11 ;  /* 0x000000091e097224 */ /* 0x000fe400078e020b */
        /* <DEDUP_REMOVED lines=15> */
[----:B--2---:R0:W1:Y:S04]  /*a700*/  SHFL.IDX PT, R6, R0, RZ, 0x1c1f ;  /* 0x001c1fff00067589 */ /* 0x00406800000e0000 */
[----:B------:R0:W2:Y:S01]  /*a710*/  SHFL.IDX PT, R7, R3, RZ, 0x1c1f ;  /* 0x001c1fff03077589 */ /* 0x0000a200000e0000 */
[----:B------:R-:W-:Y:S05]  /*a720*/  @P2 BRA `(.L_x_7534) ;  /* 0x0000000400002947 */ /* 0x000fea0003800000 */
[----:B------:R-:W-:Y:S02]  /*a730*/  ULDC UR4, c[0x0][0xac8] ;  /* 0x0002b20000047ab9 */ /* 0x000fe40000000800 */
[----:B------:R-:W-:Y:S02]  /*a740*/  ISETP.GE.AND P1, PT, R199, UR4, PT ;  /* 0x00000004c7007c0c */ /* 0x000fe4000bf26270 */
[----:B------:R-:W-:Y:S02]  /*a750*/  ISETP.GE.AND P4, PT, R198, UR4, PT ;  /* 0x00000004c6007c0c */ /* 0x000fe4000bf86270 */
[----:B------:R-:W-:Y:S02]  /*a760*/  ISETP.GE.AND P3, PT, R197, UR4, PT ;  /* 0x00000004c5007c0c */ /* 0x000fe4000bf66270 */
[----:B------:R-:W-:-:S07]  /*a770*/  ISETP.GE.AND P2, PT, R196, UR4, PT ;  /* 0x00000004c4007c0c */ /* 0x000fce000bf46270 */
[----:B-12---:R-:W-:Y:S02]  /*a780*/  @!P1 IMAD.WIDE R4, R199, 0x4, R6 ;  /* 0x00000004c7049825 */ /* 0x006fe400078e0206 */
[----:B------:R-:W-:-:S03]  /*a790*/  @!P4 LEA R8, P5, R198, R6, 0x2 ;  /* 0x00000006c608c211 */ /* 0x000fc600078a10ff */
[----:B------:R1:W-:Y:S01]  /*a7a0*/  @!P1 ST.E.64 desc[UR50][R4.64], R60 ;  /* 0x0000003c04009985 */ /* 0x0003e2000c101b32 */
[----:B------:R-:W-:Y:S02]  /*a7b0*/  ISETP.GE.AND P1, PT, R195, UR4, PT ;  /* 0x00000004c3007c0c */ /* 0x000fe4000bf26270 */
[-C--:B------:R-:W-:Y:S02]  /*a7c0*/  @!P4 LEA.HI.X R9, R198, R7.reuse, R216, 0x2, P5 ;  /* 0x00000007c609c211 */ /* 0x080fe400028f14d8 */
[CC--:B------:R-:W-:Y:S02]  /*a7d0*/  @!P3 LEA R10, P5, R197.reuse, R6.reuse, 0x2 ;  /* 0x00000006c50ab211 */ /* 0x0c0fe400078a10ff */
[----:B------:R-:W-:Y:S01]  /*a7e0*/  @!P2 LEA R12, P6, R196, R6, 0x2 ;  /* 0x00000006c40ca211 */ /* 0x000fe200078c10ff */
[----:B------:R2:W-:Y:S01]  /*a7f0*/  @!P4 ST.E.64 desc[UR50][R8.64], R62 ;  /* 0x0000003e0800c985 */ /* 0x0005e2000c101b32 */
[----:B------:R-:W-:Y:S02]  /*a800*/  @!P3 LEA.HI.X R11, R197, R7, R215, 0x2, P5 ;  /* 0x00000007c50bb211 */ /* 0x000fe400028f14d7 */
        /* <DEDUP_REMOVED lines=8> */
[CC--:B-1----:R-:W-:Y:S02]  /*a890*/  @!P4 LEA R4, P6, R194.reuse, R6.reuse, 0x2 ;  /* 0x00000006c204c211 */ /* 0x0c2fe400078c10ff */
[----:B------:R1:W-:Y:S01]  /*a8a0*/  @!P1 ST.E.64 desc[UR50][R14.64], R68 ;  /* 0x000000440e009985 */ /* 0x0003e2000c101b32 */
[----:B------:R-:W-:Y:S02]  /*a8b0*/  ISETP.GE.AND P1, PT, R171, UR4, PT ;  /* 0x00000004ab007c0c */ /* 0x000fe4000bf26270 */
[-C--:B------:R-:W-:Y:S02]  /*a8c0*/  @!P4 LEA.HI.X R5, R194, R7.reuse, R212, 0x2, P6 ;  /* 0x00000007c205c211 */ /* 0x080fe400030f14d4 */
[CC--:B--2---:R-:W-:Y:S02]  /*a8d0*/  @!P3 LEA R8, P6, R193.reuse, R6.reuse, 0x2 ;  /* 0x00000006c108b211 */ /* 0x0c4fe400078c10ff */
[----:B---3--:R-:W-:Y:S01]  /*a8e0*/  @!P2 LEA R10, P5, R192, R6, 0x2 ;  /* 0x00000006c00aa211 */ /* 0x008fe200078a10ff */
[----:B------:R2:W-:Y:S01]  /*a8f0*/  @!P4 ST.E.64 desc[UR50][R4.64], R70 ;  /* 0x000000460400c985 */ /* 0x0005e2000c101b32 */
[----:B------:R-:W-:-:S02]  /*a900*/  @!P3 LEA.HI.X R9, R193, R7, R211, 0x2, P6 ;  /* 0x00000007c109b211 */ /* 0x000fc400030f14d3 */
[----:B------:R-:W-:Y:S02]  /*a910*/  ISETP.GE.AND P4, PT, R170, UR4, PT ;  /* 0x00000004aa007c0c */ /* 0x000fe4000bf86270 */
[----:B------:R-:W-:Y:S01]  /*a920*/  ISETP.GE.AND P6, PT, R169, UR4, PT ;  /* 0x00000004a9007c0c */ /* 0x000fe2000bfc6270 */
[----:B------:R3:W-:Y:S01]  /*a930*/  @!P3 ST.E.64 desc[UR50][R8.64], R72 ;  /* 0x000000480800b985 */ /* 0x0007e2000c101b32 */
[----:B------:R-:W-:Y:S02]  /*a940*/  @!P2 LEA.HI.X R11, R192, R7, R210, 0x2, P5 ;  /* 0x00000007c00ba211 */ /* 0x000fe400028f14d2 */
[----:B----4-:R-:W-:-:S03]  /*a950*/  @!P1 LEA R12, P3, R171, R6, 0x2 ;  /* 0x00000006ab0c9211 */ /* 0x010fc600078610ff */
[----:B------:R4:W-:Y:S01]  /*a960*/  @!P2 ST.E.64 desc[UR50][R10.64], R74 ;  /* 0x0000004a0a00a985 */ /* 0x0009e2000c101b32 */
[-C--:B------:R-:W-:Y:S02]  /*a970*/  @!P1 LEA.HI.X R13, R171, R7.reuse, R209, 0x2, P3 ;  /* 0x00000007ab0d9211 */ /* 0x080fe400018f14d1 */
[----:B------:R-:W-:Y:S02]  /*a980*/  ISETP.GE.AND P2, PT, R168, UR4, PT ;  /* 0x00000004a8007c0c */ /* 0x000fe4000bf46270 */
[CC--:B-1----:R-:W-:Y:S01]  /*a990*/  @!P4 LEA R14, P5, R170.reuse, R6.reuse, 0x2 ;  /* 0x00000006aa0ec211 */ /* 0x0c2fe200078a10ff */
[----:B------:R1:W-:Y:S01]  /*a9a0*/  @!P1 ST.E.64 desc[UR50][R12.64], R76 ;  /* 0x0000004c0c009985 */ /* 0x0003e2000c101b32 */
[----:B--2---:R-:W-:Y:S02]  /*a9b0*/  @!P6 LEA R4, P3, R169, R6, 0x2 ;  /* 0x00000006a904e211 */ /* 0x004fe400078610ff */
[----:B------:R-:W-:Y:S02]  /*a9c0*/  ISETP.GE.AND P1, PT, R23, UR4, PT ;  /* 0x0000000417007c0c */ /* 0x000fe4000bf26270 */
[----:B------:R-:W-:-:S02]  /*a9d0*/  @!P4 LEA.HI.X R15, R170, R7, R208, 0x2, P5 ;  /* 0x00000007aa0fc211 */ /* 0x000fc400028f14d0 */
[-C--:B------:R-:W-:Y:S02]  /*a9e0*/  @!P6 LEA.HI.X R5, R169, R7.reuse, R207, 0x2, P3 ;  /* 0x00000007a905e211 */ /* 0x080fe400018f14cf */
[----:B------:R-:W-:Y:S01]  /*a9f0*/  ISETP.GE.AND P5, PT, R18, UR4, PT ;  /* 0x0000000412007c0c */ /* 0x000fe2000bfa6270 */
[----:B------:R2:W-:Y:S01]  /*aa00*/  @!P4 ST.E.64 desc[UR50][R14.64], R78 ;  /* 0x0000004e0e00c985 */ /* 0x0005e2000c101b32 */
[----:B---3--:R-:W-:Y:S02]  /*aa10*/  @!P2 LEA R8, P3, R168, R6, 0x2 ;  /* 0x00000006a808a211 */ /* 0x008fe400078610ff */
[----:B------:R-:W-:Y:S01]  /*aa20*/  ISETP.GE.AND P4, PT, R22, UR4, PT ;  /* 0x0000000416007c0c */ /* 0x000fe2000bf86270 */
[----:B------:R3:W-:Y:S01]  /*aa30*/  @!P6 ST.E.64 desc[UR50][R4.64], R80 ;  /* 0x000000500400e985 */ /* 0x0007e2000c101b32 */
[----:B------:R-:W-:Y:S02]  /*aa40*/  ISETP.GE.AND P6, PT, R19, UR4, PT ;  /* 0x0000000413007c0c */ /* 0x000fe4000bfc6270 */
[----:B------:R-:W-:-:S02]  /*aa50*/  @!P2 LEA.HI.X R9, R168, R7, R206, 0x2, P3 ;  /* 0x00000007a809a211 */ /* 0x000fc400018f14ce */
[----:B----4-:R-:W-:-:S03]  /*aa60*/  @!P1 LEA R10, P3, R23, R6, 0x2 ;  /* 0x00000006170a9211 */ /* 0x010fc600078610ff */
[----:B------:R3:W-:Y:S01]  /*aa70*/  @!P2 ST.E.64 desc[UR50][R8.64], R82 ;  /* 0x000000520800a985 */ /* 0x0007e2000c101b32 */
[----:B------:R-:W-:-:S03]  /*aa80*/  @!P1 LEA.HI.X R11, R23, R7, R205, 0x2, P3 ;  /* 0x00000007170b9211 */ /* 0x000fc600018f14cd */
[-C--:B-1----:R-:W-:Y:S02]  /*aa90*/  @!P4 LEA R12, P2, R22, R6.reuse, 0x2 ;  /* 0x00000006160cc211 */ /* 0x082fe400078410ff */
[----:B------:R3:W-:Y:S01]  /*aaa0*/  @!P1 ST.E.64 desc[UR50][R10.64], R84 ;  /* 0x000000540a009985 */ /* 0x0007e2000c101b32 */
[CC--:B--2---:R-:W-:Y:S02]  /*aab0*/  @!P6 LEA R14, P1, R19.reuse, R6.reuse, 0x2 ;  /* 0x00000006130ee211 */ /* 0x0c4fe400078210ff */
[----:B------:R-:W-:Y:S02]  /*aac0*/  @!P5 LEA R6, P3, R18, R6, 0x2 ;  /* 0x000000061206d211 */ /* 0x000fe400078610ff */
[-C--:B------:R-:W-:Y:S02]  /*aad0*/  @!P4 LEA.HI.X R13, R22, R7.reuse, R204, 0x2, P2 ;  /* 0x00000007160dc211 */ /* 0x080fe400010f14cc */
[-C--:B------:R-:W-:Y:S02]  /*aae0*/  @!P6 LEA.HI.X R15, R19, R7.reuse, R203, 0x2, P1 ;  /* 0x00000007130fe211 */ /* 0x080fe400008f14cb */
[----:B------:R-:W-:Y:S01]  /*aaf0*/  @!P5 LEA.HI.X R7, R18, R7, R202, 0x2, P3 ;  /* 0x000000071207d211 */ /* 0x000fe200018f14ca */
[----:B------:R3:W-:Y:S04]  /*ab00*/  @!P4 ST.E.64 desc[UR50][R12.64], R86 ;  /* 0x000000560c00c985 */ /* 0x0007e8000c101b32 */
[----:B------:R3:W-:Y:S04]  /*ab10*/  @!P6 ST.E.64 desc[UR50][R14.64], R92 ;  /* 0x0000005c0e00e985 */ /* 0x0007e8000c101b32 */
[----:B------:R3:W-:Y:S02]  /*ab20*/  @!P5 ST.E.64 desc[UR50][R6.64], R94 ;  /* 0x0000005e0600d985 */ /* 0x0007e4000c101b32 */
.L_x_7534:
[----:B------:R-:W-:Y:S05]  /*ab30*/  BSYNC B1 ;  /* 0x0000000000017941 */ /* 0x000fea0003800000 */
.L_x_7533:
[----:B--23--:R2:W3:Y:S04]  /*ab40*/  SHFL.IDX PT, R7, R3, 0x1, 0x1c1f ;  /* 0x003c1f0003077f89 */ /* 0x00c4e800000e0000 */
[----:B-1----:R2:W1:Y:S01]  /*ab50*/  SHFL.IDX PT, R6, R0, 0x1, 0x1c1f ;  /* 0x003c1f0000067f89 */ /* 0x00246200000e0000 */
[----:B------:R-:W-:Y:S05]  /*ab60*/  @P0 BRA `(.L_x_7532) ;  /* 0x0000001000200947 */ /* 0x000fea0003800000 */
[----:B------:R-:W-:Y:S02]  /*ab70*/  ULDC UR4, c[0x0][0xac8] ;  /* 0x0002b20000047ab9 */ /* 0x000fe40000000800 */
[----:B------:R-:W-:Y:S02]  /*ab80*/  ISETP.GE.AND P1, PT, R198, UR4, PT ;  /* 0x00000004c6007c0c */ /* 0x000fe4000bf26270 */
[----:B------:R-:W-:Y:S02]  /*ab90*/  ISETP.GE.AND P6, PT, R199, UR4, PT ;  /* 0x00000004c7007c0c */ /* 0x000fe4000bfc6270 */
[----:B------:R-:W-:Y:S02]  /*aba0*/  ISETP.GE.AND P0, PT, R197, UR4, PT ;  /* 0x00000004c5007c0c */ /* 0x000fe4000bf06270 */
[----:B------:R-:W-:Y:S02]  /*abb0*/  ISETP.GE.AND P2, PT, R196, UR4, PT ;  /* 0x00000004c4007c0c */ /* 0x000fe4000bf46270 */
[----:B------:R-:W-:-:S05]  /*abc0*/  ISETP.GE.AND P3, PT, R195, UR4, PT ;  /* 0x00000004c3007c0c */ /* 0x000fca000bf66270 */
[CC--:B-1----:R-:W-:Y:S02]  /*abd0*/  @!P1 LEA R8, P4, R198.reuse, R6.reuse, 0x2 ;  /* 0x00000006c6089211 */ /* 0x0c2fe400078810ff */
[----:B---3--:R-:W-:Y:S02]  /*abe0*/  @!P6 IMAD.WIDE R4, R199, 0x4, R6 ;  /* 0x00000004c704e825 */ /* 0x008fe400078e0206 */
[-C--:B------:R-:W-:Y:S02]  /*abf0*/  @!P1 LEA.HI.X R9, R198, R7.reuse, R216, 0x2, P4 ;  /* 0x00000007c6099211 */ /* 0x080fe400020f14d8 */
[----:B------:R-:W-:Y:S01]  /*ac00*/  ISETP.GE.AND P4, PT, R194, UR4, PT ;  /* 0x00000004c2007c0c */ /* 0x000fe2000bf86270 */
[----:B------:R1:W-:Y:S01]  /*ac10*/  @!P6 ST.E.64 desc[UR50][R4.64], R58 ;  /* 0x0000003a0400e985 */ /* 0x0003e2000c101b32 */
[-C--:B------:R-:W-:Y:S02]  /*ac20*/  @!P0 LEA R10, P5, R197, R6.reuse, 0x2 ;  /* 0x00000006c50a8211 */ /* 0x080fe400078a10ff */
[----:B------:R-:W-:Y:S01]  /*ac30*/  @!P3 LEA R14, P6, R195, R6, 0x2 ;  /* 0x00000006c30eb211 */ /* 0x000fe200078c10ff */
[----:B------:R3:W-:Y:S01]  /*ac40*/  @!P1 ST.E.64 desc[UR50][R8.64], R56 ;  /* 0x0000003808009985 */ /* 0x0007e2000c101b32 */
[----:B------:R-:W-:-:S02]  /*ac50*/  @!P0 LEA.HI.X R11, R197, R7, R215, 0x2, P5 ;  /* 0x00000007c50b8211 */ /* 0x000fc400028f14d7 */
[CC--:B------:R-:W-:Y:S02]  /*ac60*/  @!P2 LEA R12, P1, R196.reuse, R6.reuse, 0x2 ;  /* 0x00000006c40ca211 */ /* 0x0c0fe400078210ff */
[-C--:B------:R-:W-:Y:S01]  /*ac70*/  @!P3 LEA.HI.X R15, R195, R7.reuse, R213, 0x2, P6 ;  /* 0x00000007c30fb211 */ /* 0x080fe200030f14d5 */
[----:B------:R4:W-:Y:S01]  /*ac80*/  @!P0 ST.E.64 desc[UR50][R10.64], R54 ;  /* 0x000000360a008985 */ /* 0x0009e2000c101b32 */
[----:B------:R-:W-:Y:S02]  /*ac90*/  ISETP.GE.AND P0, PT, R193, UR4, PT ;  /* 0x00000004c1007c0c */ /* 0x000fe4000bf06270 */
[----:B------:R-:W-:Y:S02]  /*aca0*/  @!P2 LEA.HI.X R13, R196, R7, R214, 0x2, P1 ;  /* 0x00000007c40da211 */ /* 0x000fe400008f14d6 */
[----:B------:R-:W-:Y:S02]  /*acb0*/  ISETP.GE.AND P1, PT, R192, UR4, PT ;  /* 0x00000004c0007c0c */ /* 0x000fe4000bf26270 */
[----:B------:R-:W-:Y:S01]  /*acc0*/  @!P4 LEA R20, P5, R194, R6, 0x2 ;  /* 0x00000006c214c211 */ /* 0x000fe200078a10ff */
[----:B------:R5:W-:Y:S01]  /*acd0*/  @!P2 ST.E.64 desc[UR50][R12.64], R52 ;  /* 0x000000340c00a985 */ /* 0x000be2000c101b32 */
[----:B------:R-:W-:-:S02]  /*ace0*/  ISETP.GE.AND P2, PT, R171, UR4, PT ;  /* 0x00000004ab007c0c */ /* 0x000fc4000bf46270 */
[-C--:B------:R-:W-:Y:S01]  /*acf0*/  @!P4 LEA.HI.X R21, R194, R7.reuse, R212, 0x2, P5 ;  /* 0x00000007c215c211 */ /* 0x080fe200028f14d4 */
[----:B------:R0:W-:Y:S02]  /*ad00*/  @!P3 ST.E.64 desc[UR50][R14.64], R50 ;  /* 0x000000320e00b985 */ /* 0x0001e4000c101b32 */
[CC--:B-1----:R-:W-:Y:S02]  /*ad10*/  @!P0 LEA R4, P3, R193.reuse, R6.reuse, 0x2 ;  /* 0x00000006c1048211 */ /* 0x0c2fe400078610ff */
[----:B------:R-:W-:Y:S01]  /*ad20*/  @!P4 ST.E.64 desc[UR50][R20.64], R48 ;  /* 0x000000301400c985 */ /* 0x000fe2000c101b32 */
[----:B------:R-:W-:Y:S02]  /*ad30*/  ISETP.GE.AND P4, PT, R170, UR4, PT ;  /* 0x00000004aa007c0c */ /* 0x000fe4000bf86270 */
[----:B---3--:R-:W-:Y:S02]  /*ad40*/  @!P1 LEA R8, P5, R192, R6, 0x2 ;  /* 0x00000006c0089211 */ /* 0x008fe400078a10ff */
[----:B------:R-:W-:-:S02]  /*ad50*/  @!P0 LEA.HI.X R5, R193, R7, R211, 0x2, P3 ;  /* 0x00000007c1058211 */ /* 0x000fc400018f14d3 */
[----:B------:R-:W-:Y:S02]  /*ad60*/  ISETP.GE.AND P3, PT, R169, UR4, PT ;  /* 0x00000004a9007c0c */ /* 0x000fe4000bf66270 */
[CC--:B----4-:R-:W-:Y:S01]  /*ad70*/  @!P2 LEA R10, P6, R171.reuse, R6.reuse, 0x2 ;  /* 0x00000006ab0aa211 */ /* 0x0d0fe200078c10ff */
[----:B------:R1:W-:Y:S01]  /*ad80*/  @!P0 ST.E.64 desc[UR50][R4.64], R46 ;  /* 0x0000002e04008985 */ /* 0x0003e2000c101b32 */
[-C--:B------:R-:W-:Y:S02]  /*ad90*/  @!P1 LEA.HI.X R9, R192, R7.reuse, R210, 0x2, P5 ;  /* 0x00000007c0099211 */ /* 0x080fe400028f14d2 */
[----:B------:R-:W-:Y:S02]  /*ada0*/  @!P2 LEA.HI.X R11, R171, R7, R209, 0x2, P6 ;  /* 0x00000007ab0ba211 */ /* 0x000fe400030f14d1 */
[----:B------:R-:W-:Y:S01]  /*adb0*/  ISETP.GE.AND P0, PT, R168, UR4, PT ;  /* 0x00000004a8007c0c */ /* 0x000fe2000bf06270 */
[----:B------:R3:W-:Y:S01]  /*adc0*/  @!P1 ST.E.64 desc[UR50][R8.64], R44 ;  /* 0x0000002c08009985 */ /* 0x0007e2000c101b32 */
[----:B-----5:R-:W-:-:S02]  /*add0*/  @!P4 LEA R12, P1, R170, R6, 0x2 ;  /* 0x00000006aa0cc211 */ /* 0x020fc400078210ff */
[----:B------:R-:W-:Y:S01]  /*ade0*/  ISETP.GE.AND P5, PT, R23, UR4, PT ;  /* 0x0000000417007c0c */ /* 0x000fe2000bfa6270 */
[----:B------:R4:W-:Y:S01]  /*adf0*/  @!P2 ST.E.64 desc[UR50][R10.64], R42 ;  /* 0x0000002a0a00a985 */ /* 0x0009e2000c101b32 */
[----:B------:R-:W-:Y:S02]  /*ae00*/  @!P4 LEA.HI.X R13, R170, R7, R208, 0x2, P1 ;  /* 0x00000007aa0dc211 */ /* 0x000fe400008f14d0 */
[----:B------:R-:W-:Y:S02]  /*ae10*/  ISETP.GE.AND P2, PT, R22, UR4, PT ;  /* 0x0000000416007c0c */ /* 0x000fe4000bf46270 */
[----:B------:R-:W-:Y:S01]  /*ae20*/  ISETP.GE.AND P1, PT, R19, UR4, PT ;  /* 0x0000000413007c0c */ /* 0x000fe2000bf26270 */
[----:B------:R2:W-:Y:S01]  /*ae30*/  @!P4 ST.E.64 desc[UR50][R12.64], R40 ;  /* 0x000000280c00c985 */ /* 0x0005e2000c101b32 */
[-C--:B0-----:R-:W-:Y:S02]  /*ae40*/  @!P3 LEA R14, P6, R169, R6.reuse, 0x2 ;  /* 0x00000006a90eb211 */ /* 0x081fe400078c10ff */
[----:B-1----:R-:W-:-:S02]  /*ae50*/  @!P0 LEA R4, P4, R168, R6, 0x2 ;  /* 0x00000006a8048211 */ /* 0x002fc400078810ff */
[-C--:B------:R-:W-:Y:S02]  /*ae60*/  @!P3 LEA.HI.X R15, R169, R7.reuse, R207, 0x2, P6 ;  /* 0x00000007a90fb211 */ /* 0x080fe400030f14cf */
[----:B------:R-:W-:-:S03]  /*ae70*/  @!P0 LEA.HI.X R5, R168, R7, R206, 0x2, P4 ;  /* 0x00000007a8058211 */ /* 0x000fc600020f14ce */
[----:B------:R2:W-:Y:S01]  /*ae80*/  @!P3 ST.E.64 desc[UR50][R14.64], R38 ;  /* 0x000000260e00b985 */ /* 0x0005e2000c101b32 */
[-C--:B---3--:R-:W-:Y:S02]  /*ae90*/  @!P5 LEA R8, P3, R23, R6.reuse, 0x2 ;  /* 0x000000061708d211 */ /* 0x088fe400078610ff */
[CC--:B----4-:R-:W-:Y:S01]  /*aea0*/  @!P2 LEA R10, P4, R22.reuse, R6.reuse, 0x2 ;  /* 0x00000006160aa211 */ /* 0x0d0fe200078810ff */
        /* <DEDUP_REMOVED lines=14> */
.L_x_7523:
        /* <DEDUP_REMOVED lines=12> */
[----:B------:R-:W-:Y:S02]  /*b050*/  ULDC UR4, c[0x0][0xa88] ;  /* 0x0002a20000047ab9 */ /* 0x000fe40000000800 */
        /* <DEDUP_REMOVED lines=8> */
[----:B------:R-:W-:Y:S02]  /*b0e0*/  ISETP.GT.AND P0, PT, R223, 0x7f, PT ;  /* 0x0000007fdf00780c */ /* 0x000fe40003f04270 */
[----:B--2---:R-:W-:-:S13]  /*b0f0*/  @P1 R2UR UR4, R3 ;  /* 0x00000000030412ca */ /* 0x004fda00000e0000 */
[----:B------:R-:W-:Y:S01]  /*b100*/  USHF.R.S32.HI UR16, URZ, 0x1f, UR4 ;  /* 0x0000001f3f107899 */ /* 0x000fe20008011404 */
[----:B0-----:R-:W-:Y:S11]  /*b110*/  @P2 BRA `(.L_x_7535) ;  /* 0x0000000000102947 */ /* 0x001ff60003800000 */
[----:B------:R-:W-:Y:S05]  /*b120*/  @!P1 BRA `(.L_x_7535) ;  /* 0x00000000000c9947 */ /* 0x000fea0003800000 */
[----:B------:R-:W2:Y:S04]  /*b130*/  LDG.E R3, desc[UR50][R4.64] ;  /* 0x0000003204037981 */ /* 0x000ea8000c1e1900 */
[----:B-----5:R-:W2:Y:S02]  /*b140*/  LDG.E R0, desc[UR50][R4.64+0x4] ;  /* 0x0000043204007981 */ /* 0x020ea4000c1e1900 */
[----:B--2---:R-:W-:-:S07]  /*b150*/  IMAD.IADD R0, R0, 0x1, -R3 ;  /* 0x0000000100007824 */ /* 0x004fce00078e0a03 */
.L_x_7535:
        /* <DEDUP_REMOVED lines=21> */
[----:B------:R-:W-:Y:S01]  /*b2b0*/  UIMAD UR7, UR11, UR37, URZ ;  /* 0x000000250b0772a4 */ /* 0x000fe2000f8e023f */
[----:B------:R-:W1:Y:S01]  /*b2c0*/  @P0 LDC R5, c[0x0][0xbf0] ;  /* 0x0002fc00ff050b82 */ /* 0x000e620000000800 */
[----:B------:R-:W-:Y:S02]  /*b2d0*/  UIMAD.WIDE.U32 UR14, UR8, UR39, URZ ;  /* 0x00000027080e72a5 */ /* 0x000fe4000f8e003f */
        /* <DEDUP_REMOVED lines=12> */
[----:B------:R-:W-:Y:S01]  /*b3a0*/  UIADD3.X UR7, UR7, UR11, UR16, UP0, UP1 ;  /* 0x0000000b07077290 */ /* 0x000fe200087e2410 */
[----:B-1----:R-:W-:Y:S01]  /*b3b0*/  @P0 SHF.R.U32.HI R3, RZ, R5, R4 ;  /* 0x00000005ff030219 */ /* 0x002fe20000011604 */
[----:B------:R-:W-:Y:S01]  /*b3c0*/  IMAD.U32 R4, RZ, RZ, UR20 ;  /* 0x00000014ff047e24 */ /* 0x000fe2000f8e00ff */
[----:B------:R-:W-:Y:S01]  /*b3d0*/  ULDC.64 UR8, c[0x0][UR17+0x210] ;  /* 0x0000840011087abb */ /* 0x000fe20008000a00 */
[----:B------:R-:W-:Y:S01]  /*b3e0*/  IMAD.U32 R5, RZ, RZ, UR21 ;  /* 0x00000015ff057e24 */ /* 0x000fe2000f8e00ff */
[--C-:B------:R-:W-:Y:S01]  /*b3f0*/  SHF.R.S32.HI R5, RZ, 0x1f, R3.reuse ;  /* 0x0000001fff057819 */ /* 0x100fe20000011403 */
[----:B------:R-:W-:Y:S01]  /*b400*/  IMAD.MOV R7, RZ, RZ, -R3 ;  /* 0x000000ffff077224 */ /* 0x000fe200078e0a03 */
[----:B------:R-:W-:Y:S01]  /*b410*/  IADD3 R4, P0, P1, R3, UR14, R4 ;  /* 0x0000000e03047c10 */ /* 0x000fe2000f91e004 */
[----:B------:R-:W-:Y:S01]  /*b420*/  ULDC.64 UR10, c[0x0][0xba8] ;  /* 0x0002ea00000a7ab9 */ /* 0x000fe20000000a00 */
[----:B------:R-:W-:Y:S01]  /*b430*/  @!UP2 ULDC UR10, c[0x0][0xb50] ;  /* 0x0002d400000aaab9 */ /* 0x000fe20000000800 */
[----:B------:R-:W-:Y:S01]  /*b440*/  IMAD R7, R9, R7, R6 ;  /* 0x0000000709077224 */ /* 0x000fe200078e0206 */
[----:B------:R-:W-:Y:S01]  /*b450*/  IADD3.X R5, R5, UR7, R8, P0, P1 ;  /* 0x0000000705057c10 */ /* 0x000fe200087e2408 */
[----:B------:R-:W-:-:S02]  /*b460*/  @!UP2 ULDC UR11, c[0x0][0xb54] ;  /* 0x0002d500000baab9 */ /* 0x000fc40000000800 */
[C---:B------:R-:W-:Y:S01]  /*b470*/  IMAD R6, R7.reuse, UR9, RZ ;  /* 0x0000000907067c24 */ /* 0x040fe2000f8e02ff */
[----:B------:R-:W-:Y:S01]  /*b480*/  SHF.R.S32.HI R3, RZ, 0x1f, R7 ;  /* 0x0000001fff037819 */ /* 0x000fe20000011407 */
[----:B------:R-:W-:-:S04]  /*b490*/  IMAD.WIDE.U32 R4, R7, UR8, R4 ;  /* 0x0000000807047c25 */ /* 0x000fc8000f8e0004 */
[----:B------:R-:W-:Y:S01]  /*b4a0*/  IMAD R3, R3, UR8, R6 ;  /* 0x0000000803037c24 */ /* 0x000fe2000f8e0206 */
[----:B------:R-:W-:-:S03]  /*b4b0*/  LEA R6, P0, R4, UR10, 0x2 ;  /* 0x0000000a04067c11 */ /* 0x000fc6000f8010ff */
[----:B------:R-:W-:-:S05]  /*b4c0*/  IMAD.IADD R3, R5, 0x1, R3 ;  /* 0x0000000105037824 */ /* 0x000fca00078e0203 */
[----:B------:R-:W-:Y:S01]  /*b4d0*/  LEA.HI.X R7, R4, UR11, R3, 0x2, P0 ;  /* 0x0000000b04077c11 */ /* 0x000fe200080f1403 */
[----:B------:R-:W-:-:S05]  /*b4e0*/  IMAD.MOV.U32 R3, RZ, RZ, -0x800000 ;  /* 0xff800000ff037424 */ /* 0x000fca00078e00ff */
[----:B------:R0:W-:Y:S02]  /*b4f0*/  STG.E desc[UR50][R6.64], R3 ;  /* 0x0000000306007986 */ /* 0x0001e4000c101932 */
.L_x_7537:
[----:B------:R-:W-:Y:S05]  /*b500*/  BSYNC B1 ;  /* 0x0000000000017941 */ /* 0x000fea0003800000 */
.L_x_7536:
        /* <DEDUP_REMOVED lines=9> */
[----:B------:R-:W-:Y:S01]  /*b5a0*/  IMAD.U32 R13, RZ, RZ, UR40 ;  /* 0x00000028ff0d7e24 */ /* 0x000fe2000f8e00ff */
[----:B------:R-:W-:Y:S01]  /*b5b0*/  UIMAD UR7, UR4, UR11, UR7 ;  /* 0x0000000b040772a4 */ /* 0x000fe2000f8e0207 */
[----:B------:R-:W-:Y:S01]  /*b5c0*/  IMAD R8, R8, 0x80, R3 ;  /* 0x0000008008087824 */ /* 0x000fe200078e0203 */
[----:B------:R-:W-:Y:S01]  /*b5d0*/  BSSY B1, `(.L_x_7538) ;  /* 0x0000037000017945 */ /* 0x000fe20003800000 */
[----:B------:R-:W-:Y:S01]  /*b5e0*/  ULDC.64 UR10, c[0x0][0xae8] ;  /* 0x0002ba00000a7ab9 */ /* 0x000fe20000000a00 */
[----:B------:R-:W-:Y:S01]  /*b5f0*/  UIADD3 UR9, UR9, UR7, URZ ;  /* 0x0000000709097290 */ /* 0x000fe2000fffe03f */
[----:B------:R-:W-:-:S03]  /*b600*/  IMAD.MOV.U32 R3, RZ, RZ, R8 ;  /* 0x000000ffff037224 */ /* 0x000fc600078e0008 */
        /* <DEDUP_REMOVED lines=18> */
[----:B------:R-:W-:Y:S01]  /*b730*/  IMAD.U32 R4, RZ, RZ, UR8 ;  /* 0x00000008ff047e24 */ /* 0x000fe2000f8e00ff */
[----:B------:R-:W-:Y:S01]  /*b740*/  ULDC.64 UR8, c[0x0][0xad8] ;  /* 0x0002b60000087ab9 */ /* 0x000fe20000000a00 */
[----:B------:R-:W-:Y:S02]  /*b750*/  IMAD R7, R11, R7, R8 ;  /* 0x000000070b077224 */ /* 0x000fe400078e0208 */
[C---:B------:R-:W-:Y:S02]  /*b760*/  IMAD R9, R3.reuse, UR11, R6 ;  /* 0x0000000b03097c24 */ /* 0x040fe4000f8e0206 */
[----:B------:R-:W-:Y:S01]  /*b770*/  IMAD.WIDE.U32 R4, R3, UR10, R4 ;  /* 0x0000000a03047c25 */ /* 0x000fe2000f8e0004 */
[----:B------:R-:W-:-:S03]  /*b780*/  SHF.R.S32.HI R3, RZ, 0x1f, R7 ;  /* 0x0000001fff037819 */ /* 0x000fc60000011407 */
[----:B------:R-:W-:Y:S02]  /*b790*/  IMAD.IADD R5, R5, 0x1, R9 ;  /* 0x0000000105057824 */ /* 0x000fe400078e0209 */
[----:B------:R-:W-:Y:S02]  /*b7a0*/  IMAD R6, R3, UR8, RZ ;  /* 0x0000000803067c24 */ /* 0x000fe4000f8e02ff */
[----:B------:R-:W-:Y:S02]  /*b7b0*/  IMAD R8, R13, 0x80, R200 ;  /* 0x000000800d087824 */ /* 0x000fe400078e02c8 */
[----:B-----5:R-:W-:Y:S02]  /*b7c0*/  IMAD R11, R0, R11, RZ ;  /* 0x0000000b000b7224 */ /* 0x020fe400078e02ff */
[C---:B------:R-:W-:Y:S02]  /*b7d0*/  IMAD R3, R7.reuse, UR9, R6 ;  /* 0x0000000907037c24 */ /* 0x040fe4000f8e0206 */
[----:B------:R-:W-:Y:S01]  /*b7e0*/  IMAD.WIDE.U32 R4, R7, UR8, R4 ;  /* 0x0000000807047c25 */ /* 0x000fe2000f8e0004 */
[----:B------:R-:W-:Y:S01]  /*b7f0*/  ISETP.GE.AND P2, PT, R8, R11, PT ;  /* 0x0000000b0800720c */ /* 0x000fe20003f46270 */
[----:B------:R-:W-:-:S02]  /*b800*/  ULDC.64 UR8, c[0x0][0xa80] ;  /* 0x0002a00000087ab9 */ /* 0x000fc40000000a00 */
[----:B------:R-:W-:Y:S01]  /*b810*/  IMAD.IADD R3, R5, 0x1, R3 ;  /* 0x0000000105037824 */ /* 0x000fe200078e0203 */
[----:B------:R-:W-:Y:S01]  /*b820*/  LEA R6, P3, R4, UR8, 0x1 ;  /* 0x0000000804067c11 */ /* 0x000fe2000f8608ff */
[----:B------:R-:W-:-:S03]  /*b830*/  VIADD R0, R8, 0x20 ;  /* 0x0000002008007836 */ /* 0x000fc60000000000 */
[----:B------:R-:W-:Y:S01]  /*b840*/  LEA.HI.X R3, R4, UR9, R3, 0x1, P3 ;  /* 0x0000000904037c11 */ /* 0x000fe200098f0c03 */
[----:B------:R0:W1:Y:S01]  /*b850*/  SHFL.IDX PT, R7, R6, RZ, 0x181f ;  /* 0x00181fff06077589 */ /* 0x00006200000e0000 */
[-C--:B------:R-:W-:Y:S01]  /*b860*/  ISETP.GE.AND P1, PT, R0, R11.reuse, PT ;  /* 0x0000000b0000720c */ /* 0x080fe20003f26270 */
[----:B------:R-:W-:Y:S02]  /*b870*/  VIADD R0, R8, 0x40 ;  /* 0x0000004008007836 */ /* 0x000fe40000000000 */
[----:B------:R0:W2:Y:S03]  /*b880*/  SHFL.IDX PT, R5, R3, RZ, 0x181f ;  /* 0x00181fff03057589 */ /* 0x0000a600000e0000 */
[----:B------:R-:W-:Y:S01]  /*b890*/  ISETP.GE.AND P0, PT, R0, R11, PT ;  /* 0x0000000b0000720c */ /* 0x000fe20003f06270 */
[----:B------:R-:W-:-:S12]  /*b8a0*/  @P2 BRA `(.L_x_7539) ;  /* 0x0000000000242947 */ /* 0x000fd80003800000 */
[----:B------:R-:W-:Y:S02]  /*b8b0*/  ULDC UR4, c[0x0][0xac8] ;  /* 0x0002b20000047ab9 */ /* 0x000fe40000000800 */
[----:B------:R-:W-:Y:S02]  /*b8c0*/  ISETP.GE.AND P4, PT, R2, UR4, PT ;  /* 0x0000000402007c0c */ /* 0x000fe4000bf86270 */
[----:B------:R-:W-:-:S11]  /*b8d0*/  ISETP.GE.AND P5, PT, R16, UR4, PT ;  /* 0x0000000410007c0c */ /* 0x000fd6000bfa6270 */
[-C--:B-1----:R-:W-:Y:S02]  /*b8e0*/  @!P4 LEA R12, P2, R2, R7.reuse, 0x1 ;  /* 0x00000007020cc211 */ /* 0x082fe400078408ff */
[----:B------:R-:W-:Y:S02]  /*b8f0*/  @!P5 LEA R4, P3, R16, R7, 0x1 ;  /* 0x000000071004d211 */ /* 0x000fe400078608ff */
[-C--:B--2---:R-:W-:Y:S02]  /*b900*/  @!P4 LEA.HI.X R13, R2, R5.reuse, R222, 0x1, P2 ;  /* 0x00000005020dc211 */ /* 0x084fe400010f0cde */
[----:B------:R-:W-:-:S03]  /*b910*/  @!P5 LEA.HI.X R5, R16, R5, R221, 0x1, P3 ;  /* 0x000000051005d211 */ /* 0x000fc600018f0cdd */
[----:B------:R3:W-:Y:S04]  /*b920*/  @!P4 ST.E.128 desc[UR50][R12.64], RZ ;  /* 0x000000ff0c00c985 */ /* 0x0007e8000c101d32 */
[----:B------:R3:W-:Y:S02]  /*b930*/  @!P5 ST.E.128 desc[UR50][R4.64], RZ ;  /* 0x000000ff0400d985 */ /* 0x0007e4000c101d32 */
.L_x_7539:
[----:B------:R-:W-:Y:S05]  /*b940*/  BSYNC B1 ;  /* 0x0000000000017941 */ /* 0x000fea0003800000 */
.L_x_7538:
[----:B--23--:R2:W3:Y:S01]  /*b950*/  SHFL.IDX PT, R5, R3, 0x1, 0x181f ;  /* 0x00381f0003057f89 */ /* 0x00c4e200000e0000 */
[----:B------:R-:W-:Y:S03]  /*b960*/  BSSY B1, `(.L_x_7540) ;  /* 0x000000c000017945 */ /* 0x000fe60003800000 */
[----:B-1----:R2:W1:Y:S01]  /*b970*/  SHFL.IDX PT, R7, R6, 0x1, 0x181f ;  /* 0x00381f0006077f89 */ /* 0x00246200000e0000 */
[----:B------:R-:W-:Y:S05]  /*b980*/  @P1 BRA `(.L_x_7541) ;  /* 0x0000000000241947 */ /* 0x000fea0003800000 */
[----:B------:R-:W-:Y:S02]  /*b990*/  ULDC UR4, c[0x0][0xac8] ;  /* 0x0002b20000047ab9 */ /* 0x000fe40000000800 */
[----:B------:R-:W-:Y:S02]  /*b9a0*/  ISETP.GE.AND P3, PT, R2, UR4, PT ;  /* 0x0000000402007c0c */ /* 0x000fe4000bf66270 */
[----:B------:R-:W-:-:S11]  /*b9b0*/  ISETP.GE.AND P4, PT, R16, UR4, PT ;  /* 0x0000000410007c0c */ /* 0x000fd6000bf86270 */
[-C--:B-1----:R-:W-:Y:S02]  /*b9c0*/  @!P3 LEA R12, P1, R2, R7.reuse, 0x1 ;  /* 0x00000007020cb211 */ /* 0x082fe400078208ff */
[----:B------:R-:W-:Y:S02]  /*b9d0*/  @!P4 LEA R4, P2, R16, R7, 0x1 ;  /* 0x000000071004c211 */ /* 0x000fe400078408ff */
[-C--:B---3--:R-:W-:Y:S02]  /*b9e0*/  @!P3 LEA.HI.X R13, R2, R5.reuse, R222, 0x1, P1 ;  /* 0x00000005020db211 */ /* 0x088fe400008f0cde */
[----:B------:R-:W-:-:S03]  /*b9f0*/  @!P4 LEA.HI.X R5, R16, R5, R221, 0x1, P2 ;  /* 0x000000051005c211 */ /* 0x000fc600010f0cdd */
[----:B------:R4:W-:Y:S04]  /*ba00*/  @!P3 ST.E.128 desc[UR50][R12.64], RZ ;  /* 0x000000ff0c00b985 */ /* 0x0009e8000c101d32 */
[----:B------:R4:W-:Y:S02]  /*ba10*/  @!P4 ST.E.128 desc[UR50][R4.64], RZ ;  /* 0x000000ff0400c985 */ /* 0x0009e4000c101d32 */
.L_x_7541:
[----:B------:R-:W-:Y:S05]  /*ba20*/  BSYNC B1 ;  /* 0x0000000000017941 */ /* 0x000fea0003800000 */
.L_x_7540:
[----:B---34-:R3:W4:Y:S01]  /*ba30*/  SHFL.IDX PT, R5, R3, 0x2, 0x181f ;  /* 0x00581f0003057f89 */ /* 0x01872200000e0000 */
        /* <DEDUP_REMOVED lines=8> */
[-C--:B----4-:R-:W-:Y:S02]  /*bac0*/  @!P2 LEA.HI.X R13, R2, R5.reuse, R222, 0x1, P0 ;  /* 0x00000005020da211 */ /* 0x090fe400000f0cde */
[----:B------:R-:W-:-:S03]  /*bad0*/  @!P3 LEA.HI.X R5, R16, R5, R221, 0x1, P1 ;  /* 0x000000051005b211 */ /* 0x000fc600008f0cdd */
[----:B------:R1:W-:Y:S04]  /*bae0*/  @!P2 ST.E.128 desc[UR50][R12.64], RZ ;  /* 0x000000ff0c00a985 */ /* 0x0003e8000c101d32 */
[----:B------:R1:W-:Y:S02]  /*baf0*/  @!P3 ST.E.128 desc[UR50][R4.64], RZ ;  /* 0x000000ff0400b985 */ /* 0x0003e4000c101d32 */
.L_x_7543:
[----:B------:R-:W-:Y:S05]  /*bb00*/  BSYNC B1 ;  /* 0x0000000000017941 */ /* 0x000fea0003800000 */
.L_x_7542:
[----:B------:R-:W-:Y:S01]  /*bb10*/  VIADD R0, R8, 0x60 ;  /* 0x0000006008007836 */ /* 0x000fe20000000000 */
[----:B0-23--:R-:W0:Y:S04]  /*bb20*/  SHFL.IDX PT, R3, R3, 0x3, 0x181f ;  /* 0x00781f0003037f89 */ /* 0x00de2800000e0000 */
[----:B------:R-:W-:Y:S01]  /*bb30*/  ISETP.GE.AND P0, PT, R0, R11, PT ;  /* 0x0000000b0000720c */ /* 0x000fe20003f06270 */
[----:B-1--4-:R1:W2:-:S12]  /*bb40*/  SHFL.IDX PT, R5, R6, 0x3, 0x181f ;  /* 0x00781f0006057f89 */ /* 0x01229800000e0000 */
[----:B-1----:R-:W-:Y:S05]  /*bb50*/  @P0 BRA `(.L_x_7532) ;  /* 0x0000000000240947 */ /* 0x002fea0003800000 */
[----:B------:R-:W-:Y:S02]  /*bb60*/  ULDC UR4, c[0x0][0xac8] ;  /* 0x0002b20000047ab9 */ /* 0x000fe40000000800 */
[----:B------:R-:W-:Y:S02]  /*bb70*/  ISETP.GE.AND P2, PT, R2, UR4, PT ;  /* 0x0000000402007c0c */ /* 0x000fe4000bf46270 */
[----:B------:R-:W-:-:S11]  /*bb80*/  ISETP.GE.AND P3, PT, R16, UR4, PT ;  /* 0x0000000410007c0c */ /* 0x000fd6000bf66270 */
[-C--:B--2---:R-:W-:Y:S02]  /*bb90*/  @!P2 LEA R6, P0, R2, R5.reuse, 0x1 ;  /* 0x000000050206a211 */ /* 0x084fe400078008ff */
[----:B------:R-:W-:Y:S02]  /*bba0*/  @!P3 LEA R4, P1, R16, R5, 0x1 ;  /* 0x000000051004b211 */ /* 0x000fe400078208ff */
[-C--:B0-----:R-:W-:Y:S02]  /*bbb0*/  @!P2 LEA.HI.X R7, R2, R3.reuse, R222, 0x1, P0 ;  /* 0x000000030207a211 */ /* 0x081fe400000f0cde */
[----:B------:R-:W-:-:S03]  /*bbc0*/  @!P3 LEA.HI.X R5, R16, R3, R221, 0x1, P1 ;  /* 0x000000031005b211 */ /* 0x000fc600008f0cdd */
[----:B------:R0:W-:Y:S04]  /*bbd0*/  @!P2 ST.E.128 desc[UR50][R6.64], RZ ;  /* 0x000000ff0600a985 */ /* 0x0001e8000c101d32 */
[----:B------:R0:W-:Y:S02]  /*bbe0*/  @!P3 ST.E.128 desc[UR50][R4.64], RZ ;  /* 0x000000ff0400b985 */ /* 0x0001e4000c101d32 */
.L_x_7532:
[----:B------:R-:W-:Y:S05]  /*bbf0*/  BSYNC B0 ;  /* 0x0000000000007941 */ /* 0x000fea0003800000 */
.L_x_7522:
[----:B------:R-:W-:Y:S02]  /*bc00*/  ULDC UR4, c[0x0][0xc3c] ;  /* 0x00030f0000047ab9 */ /* 0x000fe40000000800 */
[----:B------:R-:W-:-:S13]  /*bc10*/  ISETP.GE.AND P0, PT, R31, UR4, PT ;  /* 0x000000041f007c0c */ /* 0x000fda000bf06270 */
[----:B------:R-:W-:Y:S05]  /*bc20*/  @!P0 BRA `(.L_x_7544) ;  /* 0xffffff5000c08947 */ /* 0x000fea000383ffff */
[----:B------:R-:W-:Y:S05]  /*bc30*/  EXIT ;  /* 0x000000000000794d */ /* 0x000fea0003800000 */
.L_x_7493:
        /* <DEDUP_REMOVED lines=62> */
.L_x_7548:
        /* <DEDUP_REMOVED lines=36> */
.L_x_7546:
        /* <DEDUP_REMOVED lines=21> */
.L_x_7549:
        /* <DEDUP_REMOVED lines=62> */
.L_x_7547:
[----:B------:R1:W-:Y:S01]  /*c790*/  STL [R1], R6 ;  /* 0x0000000601007387 */ /* 0x0003e20000100800 */
[----:B------:R-:W-:-:S03]  /*c7a0*/  ULDC UR40, c[0x0][0xc3c] ;  /* 0x00030f0000287ab9 */ /* 0x000fc60000000800 */
[----:B------:R1:W-:Y:S04]  /*c7b0*/  STL [R1+0x4], RZ ;  /* 0x000004ff01007387 */ /* 0x0003e80000100800 */
[----:B------:R1:W-:Y:S02]  /*c7c0*/  STL [R1+0x8], RZ ;  /* 0x000008ff01007387 */ /* 0x0003e40000100800 */
.L_x_7550:
        /* <DEDUP_REMOVED lines=11> */
.L_x_7545:
        /* <DEDUP_REMOVED lines=11> */
[----:B------:R-:W-:Y:S01]  /*c930*/  ULOP3.LUT UR44, UR36, 0x2, URZ, 0xfc, !UPT ;  /* 0x00000002242c7892 */ /* 0x000fe2000f8efc3f */
[----:B------:R-:W-:Y:S01]  /*c940*/  IMAD.MOV.U32 R31, RZ, RZ, RZ ;  /* 0x000000ffff1f7224 */ /* 0x000fe200078e00ff */
[----:B------:R-:W-:Y:S01]  /*c950*/  ULOP3.LUT UR45, UR36, 0x1, URZ, 0xfc, !UPT ;  /* 0x00000001242d7892 */ /* 0x000fe2000f8efc3f */
[----:B------:R-:W-:Y:S01]  /*c960*/  ULDC UR46, c[0x0][0xc] ;  /* 0x00000300002e7ab9 */ /* 0x000fe20000000800 */
[C---:B--2---:R-:W-:Y:S01]  /*c970*/  IMAD.SHL.U32 R2, R8.reuse, 0x20, RZ ;  /* 0x0000002008027824 */ /* 0x044fe200078e00ff */
[C---:B01----:R-:W-:Y:S01]  /*c980*/  LOP3.LUT R6, R8.reuse, 0x7f, RZ, 0xc0, !PT ;  /* 0x0000007f08067812 */ /* 0x043fe200078ec0ff */
[C---:B------:R-:W-:Y:S01]  /*c990*/  IMAD.SHL.U32 R22, R8.reuse, 0x80, RZ ;  /* 0x0000008008167824 */ /* 0x040fe200078e00ff */
[C---:B------:R-:W-:Y:S01]  /*c9a0*/  LOP3.LUT P0, RZ, R8.reuse, 0x4, RZ, 0xc0, !PT ;  /* 0x0000000408ff7812 */ /* 0x040fe2000780c0ff */
[----:B------:R-:W-:Y:S01]  /*c9b0*/  IMAD.SHL.U32 R7, R8, 0x4, RZ ;  /* 0x0000000408077824 */ /* 0x000fe200078e00ff */
[----:B------:R-:W-:Y:S01]  /*c9c0*/  LOP3.LUT R4, R2, 0x80, RZ, 0xc0, !PT ;  /* 0x0000008002047812 */ /* 0x000fe200078ec0ff */
[----:B------:R-:W-:Y:S01]  /*c9d0*/  IMAD.SHL.U32 R30, R8, 0x10, RZ ;  /* 0x00000010081e7824 */ /* 0x000fe200078e00ff */
[----:B------:R-:W-:-:S02]  /*c9e0*/  SHF.R.U32.HI R0, RZ, 0x5, R6 ;  /* 0x00000005ff007819 */ /* 0x000fc40000011606 */
[----:B------:R-:W-:Y:S02]  /*c9f0*/  LOP3.LUT R3, R22, 0x380, RZ, 0xc0, !PT ;  /* 0x0000038016037812 */ /* 0x000fe400078ec0ff */
[----:B------:R-:W-:Y:S02]  /*ca00*/  LOP3.LUT R5, R2, 0x60, RZ, 0xc0, !PT ;  /* 0x0000006002057812 */ /* 0x000fe400078ec0ff */
[----:B------:R-:W-:Y:S01]  /*ca10*/  LOP3.LUT R4, R4, 0x10, R8, 0xf8, !PT ;  /* 0x0000001004047812 */ /* 0x000fe200078ef808 */
[----:B------:R-:W-:Y:S01]  /*ca20*/  IMAD R3, R0, 0x10, R3 ;  /* 0x0000001000037824 */ /* 0x000fe200078e0203 */
[----:B------:R-:W-:Y:S01]  /*ca30*/  LOP3.LUT R2, R2, 0x100, RZ, 0xc0, !PT ;  /* 0x0000010002027812 */ /* 0x000fe200078ec0ff */
[----:B------:R-:W-:Y:S01]  /*ca40*/  IMAD R0, R0, 0x200, R5 ;  /* 0x0000020000007824 */ /* 0x000fe200078e0205 */
[----:B------:R-:W-:Y:S01]  /*ca50*/  LOP3.LUT R5, R4, 0x10, R7, 0x78, !PT ;  /* 0x0000001004057812 */ /* 0x000fe200078e7807 */
[----:B------:R-:W-:Y:S01]  /*ca60*/  IMAD.SHL.U32 R7, R8, 0x2, RZ ;  /* 0x0000000208077824 */ /* 0x000fe200078e00ff */
[----:B------:R-:W-:-:S02]  /*ca70*/  LOP3.LUT R4, R30, 0x3f0, RZ, 0xc0, !PT ;  /* 0x000003f01e047812 */ /* 0x000fc400078ec0ff */
[----:B------:R-:W-:Y:S01]  /*ca80*/  IADD3 R0, R5, R0, R2 ;  /* 0x0000000005007210 */ /* 0x000fe20007ffe002 */
[----:B---3--:R-:W-:Y:S01]  /*ca90*/  IMAD.U32 R2, RZ, RZ, UR4 ;  /* 0x00000004ff027e24 */ /* 0x008fe2000f8e00ff */
[----:B------:R-:W-:Y:S02]  /*caa0*/  LOP3.LUT R3, R3, 0x70, R30, 0x78, !PT ;  /* 0x0000007003037812 */ /* 0x000fe400078e781e */
[----:B------:R-:W-:Y:S01]  /*cab0*/  LOP3.LUT R7, R4, 0x70, R7, 0x78, !PT ;  /* 0x0000007004077812 */ /* 0x000fe200078e7807 */
[----:B------:R0:W-:Y:S01]  /*cac0*/  STL [R1+0x20], R0 ;  /* 0x0000200001007387 */ /* 0x0001e20000100800 */
[----:B------:R-:W-:Y:S02]  /*cad0*/  LOP3.LUT R22, R3, 0xc00, R22, 0xf8, !PT ;  /* 0x00000c0003167812 */ /* 0x000fe400078ef816 */
[----:B------:R-:W-:Y:S01]  /*cae0*/  LEA R16, R2, R16, 0x18 ;  /* 0x0000001002107211 */ /* 0x000fe200078ec0ff */
[----:B------:R-:W-:Y:S04]  /*caf0*/  STL [R1+0x28], RZ ;  /* 0x000028ff01007387 */ /* 0x000fe80000100800 */
[----:B------:R1:W-:Y:S01]  /*cb00*/  STL [R1+0x14], R2 ;  /* 0x0000140201007387 */ /* 0x0003e20000100800 */
[----:B0-----:R-:W-:-:S04]  /*cb10*/  SHF.R.U32.HI R0, RZ, 0x3, R6 ;  /* 0x00000003ff007819 */ /* 0x001fc80000011606 */
[--C-:B------:R-:W-:Y:S02]  /*cb20*/  LOP3.LUT R3, R0, 0x70, R30.reuse, 0xf8, !PT ;  /* 0x0000007000037812 */ /* 0x100fe400078ef81e */
[----:B------:R-:W-:Y:S01]  /*cb30*/  LOP3.LUT R0, R7, 0x400, R30, 0xf8, !PT ;  /* 0x0000040007007812 */ /* 0x000fe200078ef81e */
[----:B-1----:R-:W-:Y:S01]  /*cb40*/  VIADD R2, R22, 0x40 ;  /* 0x0000004016027836 */ /* 0x002fe20000000000 */
[----:B------:R-:W-:Y:S01]  /*cb50*/  LOP3.LUT R30, R30, 0x70, RZ, 0xc0, !PT ;  /* 0x000000701e1e7812 */ /* 0x000fe200078ec0ff */
[----:B------:R-:W-:Y:S02]  /*cb60*/  @P0 VIADD R2, R22, 0xffffffc0 ;  /* 0xffffffc016020836 */ /* 0x000fe40000000000 */
[----:B------:R0:W-:Y:S01]  /*cb70*/  STL [R1+0x1c], R0 ;  /* 0x00001c0001007387 */ /* 0x0001e20000100800 */
[----:B------:R-:W-:-:S03]  /*cb80*/  LOP3.LUT R3, R3, 0x80, RZ, 0xfc, !PT ;  /* 0x0000008003037812 */ /* 0x000fc600078efcff */
[----:B------:R1:W-:Y:S01]  /*cb90*/  STL [R1+0x18], R2 ;  /* 0x0000180201007387 */ /* 0x0003e20000100800 */
[----:B0-----:R-:W-:-:S05]  /*cba0*/  IMAD.IADD R0, R16, 0x1, R0 ;  /* 0x0000000110007824 */ /* 0x001fca00078e0200 */
[----:B------:R1:W-:Y:S02]  /*cbb0*/  STL [R1+0x24], R0 ;  /* 0x0000240001007387 */ /* 0x0003e40000100800 */
.L_x_7623:
[----:B------:R-:W-:Y:S01]  /*cbc0*/  ULDC.64 UR4, c[0x0][0xc88] ;  /* 0x0003220000047ab9 */ /* 0x000fe20000000a00 */
[----:B------:R-:W-:Y:S01]  /*cbd0*/  ULDC.64 UR8, c[0x0][0xa18] ;  /* 0x0002860000087ab9 */ /* 0x000fe20000000a00 */
[----:B------:R-:W-:Y:S01]  /*cbe0*/  UIMAD.WIDE UR4, UR40, 0x4, UR4 ;  /* 0x00000004280478a5 */ /* 0x000fe2000f8e0204 */
[----:B------:R-:W-:Y:S01]  /*cbf0*/  IMAD.MOV.U32 R36, RZ, RZ, RZ ;  /* 0x000000ffff247224 */ /* 0x000fe200078e00ff */
[----:B------:R-:W-:Y:S01]  /*cc00*/  ULDC.64 UR6, c[0x0][0xa00] ;  /* 0x0002800000067ab9 */ /* 0x000fe20000000a00 */
[----:B0-2---:R-:W0:Y:S03]  /*cc10*/  LDC.64 R4, c[0x0][0x418] ;  /* 0x00010600ff047b82 */ /* 0x005e260000000a00 */
[----:B-1----:R-:W-:Y:S02]  /*cc20*/  IMAD.U32 R2, RZ, RZ, UR4 ;  /* 0x00000004ff027e24 */ /* 0x002fe4000f8e00ff */
[----:B------:R-:W-:Y:S01]  /*cc30*/  IMAD.U32 R3, RZ, RZ, UR5 ;  /* 0x00000005ff037e24 */ /* 0x000fe2000f8e00ff */
[----:B------:R-:W-:-:S02]  /*cc40*/  ULDC.64 UR4, c[0x0][0xa28] ;  /* 0x00028a0000047ab9 */ /* 0x000fc40000000a00 */
[----:B------:R-:W1:Y:S02]  /*cc50*/  LDC R7, c[0x0][0x424] ;  /* 0x00010900ff077b82 */ /* 0x000e640000000800 */
[----:B------:R-:W2:Y:S01]  /*cc60*/  LDG.E R2, desc[UR50][R2.64] ;  /* 0x0000003202027981 */ /* 0x000ea2000c1e1900 */
[----:B------:R-:W-:-:S04]  /*cc70*/  UISETP.NE.U32.AND UP0, UPT, UR4, URZ, UPT ;  /* 0x0000003f0400728c */ /* 0x000fc8000bf05070 */
[----:B------:R-:W-:Y:S01]  /*cc80*/  UISETP.NE.AND.EX UP0, UPT, UR5, URZ, UPT, UP0 ;  /* 0x0000003f0500728c */ /* 0x000fe2000bf05300 */
[----:B------:R-:W3:Y:S05]  /*cc90*/  LDC R8, c[0x0][0x2f0] ;  /* 0x0000bc00ff087b82 */ /* 0x000eea0000000800 */
[----:B------:R-:W-:Y:S02]  /*cca0*/  PLOP3.LUT P0, PT, PT, PT, UP0, 0x80, 0x0 ;  /* 0x000000000000781c */ /* 0x000fe40003f0f008 */
[----:B--2---:R-:W-:-:S13]  /*ccb0*/  R2UR UR43, R2 ;  /* 0x00000000022b72ca */ /* 0x004fda00000e0000 */
[----:B------:R-:W-:Y:S02]  /*ccc0*/  USHF.R.S32.HI UR42, URZ, 0x1f, UR43 ;  /* 0x0000001f3f2a7899 */ /* 0x000fe4000801142b */
[----:B------:R-:W-:-:S04]  /*ccd0*/  @UP0 ULEA UR4, UP1, UR43, UR4, 0x2 ;  /* 0x000000042b040291 */ /* 0x000fc8000f82103f */
[----:B------:R-:W-:Y:S02]  /*cce0*/  @UP0 ULEA.HI.X UR5, UR43, UR5, UR42, 0x2, UP1 ;  /* 0x000000052b050291 */ /* 0x000fe400088f142a */
[----:B------:R-:W-:Y:S01]  /*ccf0*/  UISETP.NE.U32.AND UP0, UPT, UR8, URZ, UPT ;  /* 0x0000003f0800728c */ /* 0x000fe2000bf05070 */
[----:B------:R-:W-:-:S03]  /*cd00*/  IMAD.U32 R2, RZ, RZ, UR4 ;  /* 0x00000004ff027e24 */ /* 0x000fc6000f8e00ff */
[----:B------:R-:W-:Y:S01]  /*cd10*/  UISETP.NE.AND.EX UP0, UPT, UR9, URZ, UPT, UP0 ;  /* 0x0000003f0900728c */ /* 0x000fe2000bf05300 */
[----:B------:R-:W-:Y:S01]  /*cd20*/  IMAD.U32 R3, RZ, RZ, UR5 ;  /* 0x00000005ff037e24 */ /* 0x000fe2000f8e00ff */
[----:B------:R-:W-:Y:S02]  /*cd30*/  USHF.L.U32 UR39, UR43, 0x2, URZ ;  /* 0x000000022b277899 */ /* 0x000fe4000800063f */
[----:B------:R-:W-:Y:S02]  /*cd40*/  USHF.L.U64.HI UR38, UR43, 0x2, UR42 ;  /* 0x000000022b267899 */ /* 0x000fe4000801022a */
[----:B------:R-:W-:Y:S01]  /*cd50*/  PLOP3.LUT P1, PT, PT, PT, UP0, 0x80, 0x0 ;  /* 0x000000000000781c */ /* 0x000fe20003f2f008 */
[----:B------:R2:W5:Y:S01]  /*cd60*/  @P0 LDG.E R36, desc[UR50][R2.64] ;  /* 0x0000003202240981 */ /* 0x000562000c1e1900 */
[----:B------:R-:W-:-:S03]  /*cd70*/  UISETP.NE.U32.AND UP2, UPT, UR6, URZ, UPT ;  /* 0x0000003f0600728c */ /* 0x000fc6000bf45070 */
[----:B------:R-:W-:Y:S02]  /*cd80*/  @UP0 UIADD3 UR4, UP1, UR39, UR8, URZ ;  /* 0x0000000827040290 */ /* 0x000fe4000ff3e03f */
[----:B------:R-:W-:Y:S02]  /*cd90*/  UISETP.NE.AND.EX UP3, UPT, UR7, URZ, UPT, UP2 ;  /* 0x0000003f0700728c */ /* 0x000fe4000bf65320 */
[----:B------:R-:W-:Y:S02]  /*cda0*/  @UP0 UIADD3.X UR5, UR38, UR9, URZ, UP1, !UPT ;  /* 0x0000000926050290 */ /* 0x000fe40008ffe43f */
[----:B--2---:R-:W-:Y:S01]  /*cdb0*/  IMAD.U32 R2, RZ, RZ, UR4 ;  /* 0x00000004ff027e24 */ /* 0x004fe2000f8e00ff */
[----:B------:R-:W-:Y:S01]  /*cdc0*/  UIADD3 UR6, UP0, UR39, UR6, URZ ;  /* 0x0000000627067290 */ /* 0x000fe2000ff1e03f */
[----:B------:R-:W-:Y:S01]  /*cdd0*/  PLOP3.LUT P0, PT, PT, PT, UP3, 0x80, 0x0 ;  /* 0x000000000000781c */ /* 0x000fe20003f0f038 */
[----:B------:R-:W-:Y:S01]  /*cde0*/  UP2UR UR48, UPR, URZ, 0x8 ;  /* 0x000000083f307883 */ /* 0x000fe20008000000 */
[----:B------:R-:W-:Y:S01]  /*cdf0*/  IMAD.U32 R3, RZ, RZ, UR5 ;  /* 0x00000005ff037e24 */ /* 0x000fe2000f8e00ff */
[----:B------:R-:W-:-:S04]  /*ce00*/  UIADD3.X UR7, UR38, UR7, URZ, UP0, !UPT ;  /* 0x0000000726077290 */ /* 0x000fc800087fe43f */
[----:B------:R2:W4:Y:S01]  /*ce10*/  @P1 LDG.E R6, desc[UR50][R2.64] ;  /* 0x0000003202061981 */ /* 0x000522000c1e1900 */
[----:B------:R-:W-:Y:S01]  /*ce20*/  PLOP3.LUT P2, PT, PT, PT, UP3, 0x80, 0x0 ;  /* 0x000000000000781c */ /* 0x000fe20003f4f038 */
[----:B--2---:R-:W-:Y:S02]  /*ce30*/  IMAD.U32 R2, RZ, RZ, UR6 ;  /* 0x00000006ff027e24 */ /* 0x004fe4000f8e00ff */
[----:B------:R-:W-:-:S05]  /*ce40*/  IMAD.U32 R3, RZ, RZ, UR7 ;  /* 0x00000007ff037e24 */ /* 0x000fca000f8e00ff */
[----:B------:R2:W5:Y:S01]  /*ce50*/  @P0 LDG.E R0, desc[UR50][R2.64] ;  /* 0x0000003202000981 */ /* 0x000562000c1e1900 */
[----:B0-----:R-:W-:Y:S02]  /*ce60*/  ISETP.NE.U32.AND P0, PT, R4, RZ, PT ;  /* 0x000000ff0400720c */ /* 0x001fe40003f05070 */
[----:B----4-:R-:W-:Y:S01]  /*ce70*/  @P1 R2UR UR41, R6 ;  /* 0x00000000062912ca */ /* 0x010fe200000e0000 */
[----:B-123--:R-:W-:-:S14]  /*ce80*/  @P1 BRA `(.L_x_7552) ;  /* 0x0000000000241947 */ /* 0x00efdc0003800000 */
[----:B------:R-:W-:Y:S01]  /*ce90*/  UISETP.NE.AND UP0, UPT, UR48, URZ, UPT ;  /* 0x0000003f3000728c */ /* 0x000fe2000bf05270 */
[----:B------:R-:W-:-:S05]  /*cea0*/  ULDC UR41, c[0x0][0x288] ;  /* 0x0000a20000297ab9 */ /* 0x000fca0000000800 */
[----:B------:R-:W-:-:S13]  /*ceb0*/  PLOP3.LUT P1, PT, PT, PT, UP0, 0x40, 0x0 ;  /* 0x000000000000781c */ /* 0x000fda0003f2e808 */
[----:B------:R-:W-:Y:S05]  /*cec0*/  @P1 BRA `(.L_x_7552) ;  /* 0x0000000000141947 */ /* 0x000fea0003800000 */
[----:B------:R-:W2:Y:S04]  /*ced0*/  LDG.E R6, desc[UR50][R2.64] ;  /* 0x0000003202067981 */ /* 0x000ea8000c1e1900 */
[----:B------:R-:W3:Y:S01]  /*cee0*/  LDG.E R4, desc[UR50][R2.64+0x4] ;  /* 0x0000043202047981 */ /* 0x000ee2000c1e1900 */
[----:B--2---:R-:W-:Y:S02]  /*cef0*/  R2UR UR4, R6 ;  /* 0x00000000060472ca */ /* 0x004fe400000e0000 */
[----:B---3--:R-:W-:-:S13]  /*cf00*/  R2UR UR41, R4 ;  /* 0x00000000042972ca */ /* 0x008fda00000e0000 */
[----:B------:R-:W-:-:S12]  /*cf10*/  UIADD3 UR41, -UR4, UR41, URZ ;  /* 0x0000002904297290 */ /* 0x000fd8000fffe13f */
.L_x_7552:
        /* <DEDUP_REMOVED lines=16> */
.L_x_7553:
        /* <DEDUP_REMOVED lines=9> */
.L_x_7554:
[----:B------:R-:W2:Y:S01]  /*d0b0*/  LDL R17, [R1+0x8] ;  /* 0x0000080001117983 */ /* 0x000ea20000100800 */
[----:B-----5:R-:W-:-:S04]  /*d0c0*/  IMAD.IADD R18, R5, 0x1, -R36 ;  /* 0x0000000105127824 */ /* 0x020fc800078e0a24 */
[C---:B0-----:R-:W-:Y:S01]  /*d0d0*/  VIADD R2, R18.reuse, 0x9f ;  /* 0x0000009f12027836 */ /* 0x041fe20000000000 */
        /* <DEDUP_REMOVED lines=11> */
[----:B------:R-:W-:Y:S01]  /*d190*/  SHF.R.U32.HI R5, RZ, 0x10, R5 ;  /* 0x00000010ff057819 */ /* 0x000fe20000011605 */
[----:B------:R-:W-:-:S03]  /*d1a0*/  IMAD.MOV.U32 R2, RZ, RZ, RZ ;  /* 0x000000ffff027224 */ /* 0x000fc600078e00ff */
[----:B------:R-:W-:-:S13]  /*d1b0*/  ISETP.NE.AND P0, PT, R5, RZ, PT ;  /* 0x000000ff0500720c */ /* 0x000fda0003f05270 */
[----:B------:R-:W0:Y:S02]  /*d1c0*/  @!P0 LDC R5, c[0x0][0x9f0] ;  /* 0x00027c00ff058b82 */ /* 0x000e240000000800 */
[----:B0-----:R-:W-:-:S04]  /*d1d0*/  IABS R6, R5 ;  /* 0x0000000500067213 */ /* 0x001fc80000000000 */
[----:B------:R-:W0:Y:S08]  /*d1e0*/  I2F.RP R7, R6 ;  /* 0x0000000600077306 */ /* 0x000e300000209400 */
[----:B0-----:R-:W0:Y:S02]  /*d1f0*/  MUFU.RCP R7, R7 ;  /* 0x0000000700077308 */ /* 0x001e240000001000 */
[----:B0-----:R-:W-:-:S06]  /*d200*/  VIADD R3, R7, 0xffffffe ;  /* 0x0ffffffe07037836 */ /* 0x001fcc0000000000 */
[----:B------:R-:W0:Y:S02]  /*d210*/  F2I.FTZ.U32.TRUNC.NTZ R3, R3 ;  /* 0x0000000300037305 */ /* 0x000e24000021f000 */
[----:B0-----:R-:W-:-:S04]  /*d220*/  IMAD.MOV R9, RZ, RZ, -R3 ;  /* 0x000000ffff097224 */ /* 0x001fc800078e0a03 */
[----:B------:R-:W-:-:S04]  /*d230*/  IMAD R9, R9, R6, RZ ;  /* 0x0000000609097224 */ /* 0x000fc800078e02ff */
[----:B------:R-:W-:Y:S01]  /*d240*/  IMAD.HI.U32 R8, R3, R9, R2 ;  /* 0x0000000903087227 */ /* 0x000fe200078e0002 */
[----:B------:R-:W-:Y:S02]  /*d250*/  IADD3 R2, R5, -0x1, R0 ;  /* 0xffffffff05027810 */ /* 0x000fe40007ffe000 */
[-C--:B------:R-:W-:Y:S02]  /*d260*/  IABS R9, R5.reuse ;  /* 0x0000000500097213 */ /* 0x080fe40000000000 */
[----:B------:R-:W-:Y:S02]  /*d270*/  IABS R7, R2 ;  /* 0x0000000200077213 */ /* 0x000fe40000000000 */
[----:B------:R-:W-:Y:S01]  /*d280*/  LOP3.LUT R2, R2, R5, RZ, 0x3c, !PT ;  /* 0x0000000502027212 */ /* 0x000fe200078e3cff */
[----:B------:R-:W-:Y:S02]  /*d290*/  IMAD.MOV R3, RZ, RZ, -R9 ;  /* 0x000000ffff037224 */ /* 0x000fe400078e0a09 */
        /* <DEDUP_REMOVED lines=12> */
.L_x_7555:
[-C--:B------:R-:W-:Y:S01]  /*d360*/  IMAD R2, R4, R3.reuse, RZ ;  /* 0x0000000304027224 */ /* 0x080fe200078e02ff */
[----:B------:R-:W-:Y:S04]  /*d370*/  BSSY B7, `(.L_x_7556) ;  /* 0x00004b1000077945 */ /* 0x000fe80003800000 */
[----:B------:R-:W-:Y:S01]  /*d380*/  VIADDMNMX R0, R2, R3, R0, PT ;  /* 0x0000000302007246 */ /* 0x000fe20003800100 */
[----:B------:R0:W-:Y:S03]  /*d390*/  STL [R1+0xc], R2 ;  /* 0x00000c0201007387 */ /* 0x0001e60000100800 */
[----:B------:R-:W-:-:S13]  /*d3a0*/  R2UR UR47, R0 ;  /* 0x00000000002f72ca */ /* 0x000fda00000e0000 */
[----:B------:R-:W-:-:S13]  /*d3b0*/  ISETP.LT.AND P0, PT, R2, UR47, PT ;  /* 0x0000002f02007c0c */ /* 0x000fda000bf01270 */
        /* <DEDUP_REMOVED lines=19> */
.L_x_7557:
        /* <DEDUP_REMOVED lines=20> */
.L_x_7560:
[----:B------:R-:W-:Y:S05]  /*d630*/  BSYNC B6 ;  /* 0x0000000000067941 */ /* 0x000fea0003800000 */
.L_x_7559:
        /* <DEDUP_REMOVED lines=22> */
.L_x_7562:
[----:B------:R-:W-:Y:S05]  /*d7a0*/  BSYNC B6 ;  /* 0x0000000000067941 */ /* 0x000fea0003800000 */
.L_x_7561:
[----:B------:R-:W-:Y:S01]  /*d7b0*/  VIADD R0, R16, 0x400 ;  /* 0x0000040010007836 */ /* 0x000fe20000000000 */
[----:B------:R-:W-:Y:S04]  /*d7c0*/  BSSY B6, `(.L_x_7563) ;  /* 0x0000014000067945 */ /* 0x000fe80003800000 */
[----:B------:R0:W-:Y:S01]  /*d7d0*/  STL [R1+0x10], R0 ;  /* 0x0000100001007387 */ /* 0x0001e20000100800 */
[----:B------:R-:W-:-:S13]  /*d7e0*/  LOP3.LUT P0, RZ, R0, 0x9f, RZ, 0xc0, !PT ;  /* 0x0000009f00ff7812 */ /* 0x000fda000780c0ff */
[----:B0-----:R-:W-:Y:S05]  /*d7f0*/  @!P0 BRA `(.L_x_7564) ;  /* 0x0000000000408947 */ /* 0x001fea0003800000 */
        /* <DEDUP_REMOVED lines=16> */
.L_x_7564:
[----:B------:R-:W-:Y:S05]  /*d900*/  BSYNC B6 ;  /* 0x0000000000067941 */ /* 0x000fea0003800000 */
.L_x_7563:
        /* <DEDUP_REMOVED lines=19> */
.L_x_7566:
[----:B------:R-:W-:Y:S05]  /*da40*/  BSYNC B6 ;  /* 0x0000000000067941 */ /* 0x000fea0003800000 */
.L_x_7565:
[----:B------:R-:W-:Y:S01]  /*da50*/  ULDC.64 UR4, c[0x0][0x9f8] ;  /* 0x00027e0000047ab9 */ /* 0x000fe20000000a00 */
[----:B------:R-:W0:Y:S01]  /*da60*/  LDC R19, c[0x0][0x430] ;  /* 0x00010c00ff137b82 */ /* 0x000e220000000800 */
        /* <DEDUP_REMOVED lines=8> */
[----:B0-----:R-:W-:Y:S01]  /*daf0*/  ISETP.NE.AND P2, PT, R19, 0x1, PT ;  /* 0x000000011300780c */ /* 0x001fe20003f45270 */
[----:B------:R-:W-:Y:S01]  /*db00*/  UMOV UR4, 0xffffffff ;  /* 0xffffffff00047882 */ /* 0x000fe20000000000 */
[----:B------:R-:W-:-:S11]  /*db10*/  LOP3.LUT R24, R24, 0xfffffff7, RZ, 0xc0, !PT ;  /* 0xfffffff718187812 */ /* 0x000fd600078ec0ff */
[----:B------:R-:W-:Y:S01]  /*db20*/  @P2 LOP3.LUT R24, R24, 0x8, RZ, 0xfc, !PT ;  /* 0x0000000818182812 */ /* 0x000fe200078efcff */
[----:B-1----:R-:W-:Y:S06]  /*db30*/  BRA.DIV UR4, `(.L_x_7567) ;  /* 0x0000005604807947 */ /* 0x002fec000b800000 */
.L_x_7643:
[----:B------:R-:W0:Y:S01]  /*db40*/  S2R R0, SR_TID.X ;  /* 0x0000000000007919 */ /* 0x000e220000002100 */
[----:B------:R-:W-:Y:S01]  /*db50*/  UMOV UR4, 0xa0 ;  /* 0x000000a000047882 */ /* 0x000fe20000000000 */
[----:B------:R-:W1:Y:S01]  /*db60*/  @P2 LDC R5, c[0x0][0x434] ;  /* 0x00010d00ff052b82 */ /* 0x000e620000000800 */
[----:B------:R-:W-:Y:S01]  /*db70*/  UIMAD UR4, UR47, UR4, -0xa0 ;  /* 0xffffff602f0474a4 */ /* 0x000fe2000f8e0204 */
[----:B------:R-:W2:Y:S01]  /*db80*/  S2R R10, SR_TID.X ;  /* 0x00000000000a7919 */ /* 0x000ea20000002100 */
[----:B-----5:R-:W-:Y:S01]  /*db90*/  SHF.R.S32.HI R37, RZ, 0x1f, R34 ;  /* 0x0000001fff257819 */ /* 0x020fe20000011422 */
[----:B------:R-:W3:Y:S04]  /*dba0*/  S2R R11, SR_TID.X ;  /* 0x00000000000b7919 */ /* 0x000ee80000002100 */
[----:B------:R-:W4:Y:S01]  /*dbb0*/  @P2 LDC R7, c[0x0][0x438] ;  /* 0x00010e00ff072b82 */ /* 0x000f220000000800 */
[C---:B0-----:R-:W-:Y:S01]  /*dbc0*/  LOP3.LUT R2, R0.reuse, 0x7f, RZ, 0xc0, !PT ;  /* 0x0000007f00027812 */ /* 0x041fe200078ec0ff */
[----:B------:R-:W-:-:S03]  /*dbd0*/  IMAD.SHL.U32 R0, R0, 0x10, RZ ;  /* 0x0000001000007824 */ /* 0x000fc600078e00ff */
[----:B------:R-:W-:Y:S02]  /*dbe0*/  SHF.R.U32.HI R2, RZ, 0x3, R2 ;  /* 0x00000003ff027819 */ /* 0x000fe40000011602 */
[----:B--2---:R-:W-:Y:S02]  /*dbf0*/  LOP3.LUT R10, R10, 0x7f, RZ, 0xc0, !PT ;  /* 0x0000007f0a0a7812 */ /* 0x004fe400078ec0ff */
[----:B------:R-:W-:Y:S01]  /*dc00*/  LOP3.LUT R0, R2, 0x70, R0, 0xf8, !PT ;  /* 0x0000007002007812 */ /* 0x000fe200078ef800 */
[----:B---3--:R-:W-:Y:S01]  /*dc10*/  IMAD.SHL.U32 R12, R11, 0x10, RZ ;  /* 0x000000100b0c7824 */ /* 0x008fe200078e00ff */
[----:B------:R-:W-:-:S03]  /*dc20*/  SHF.R.U32.HI R10, RZ, 0x3, R10 ;  /* 0x00000003ff0a7819 */ /* 0x000fc6000001160a */
[----:B------:R-:W-:Y:S01]  /*dc30*/  VIADD R3, R0, UR4 ;  /* 0x0000000400037c36 */ /* 0x000fe20008000000 */
[----:B------:R-:W-:-:S03]  /*dc40*/  LOP3.LUT R12, R10, 0x70, R12, 0xf8, !PT ;  /* 0x000000700a0c7812 */ /* 0x000fc600078ef80c */
[C---:B------:R-:W-:Y:S01]  /*dc50*/  IMAD.IADD R8, R3.reuse, 0x1, R36 ;  /* 0x0000000103087824 */ /* 0x040fe200078e0224 */
[----:B------:R-:W-:Y:S02]  /*dc60*/  ISETP.GE.AND P0, PT, R3, R18, PT ;  /* 0x000000120300720c */ /* 0x000fe40003f06270 */
[----:B------:R-:W-:Y:S01]  /*dc70*/  LOP3.LUT R12, R12, 0x80, RZ, 0xfc, !PT ;  /* 0x000000800c0c7812 */ /* 0x000fe200078efcff */
[----:B-1----:R-:W-:-:S04]  /*dc80*/  @P2 IMAD.HI.U32 R4, R8, R5, RZ ;  /* 0x0000000508042227 */ /* 0x002fc800078e00ff */
[----:B------:R-:W-:Y:S01]  /*dc90*/  IMAD.MOV.U32 R0, RZ, RZ, R8 ;  /* 0x000000ffff007224 */ /* 0x000fe200078e0008 */
[----:B----4-:R-:W-:-:S05]  /*dca0*/  @P2 SHF.R.U32.HI R0, RZ, R7, R4 ;  /* 0x00000007ff002219 */ /* 0x010fca0000011604 */
[----:B------:R-:W0:Y:S01]  /*dcb0*/  @!P0 LDC.64 R2, c[0x0][0x428] ;  /* 0x00010a00ff028b82 */ /* 0x000e220000000a00 */
[--C-:B------:R-:W-:Y:S01]  /*dcc0*/  @!P0 SHF.R.S32.HI R7, RZ, 0x1f, R0.reuse ;  /* 0x0000001fff078819 */ /* 0x100fe20000011400 */
[----:B------:R-:W-:-:S06]  /*dcd0*/  @!P0 IMAD.MOV.U32 R6, RZ, RZ, R0 ;  /* 0x000000ffff068224 */ /* 0x000fcc00078e0000 */
[----:B------:R-:W1:Y:S01]  /*dce0*/  @!P0 LDC.64 R4, c[0x0][0x418] ;  /* 0x00010600ff048b82 */ /* 0x000e620000000a00 */
[----:B0-----:R-:W-:-:S04]  /*dcf0*/  @!P0 IMAD R9, R37, R2, RZ ;  /* 0x0000000225098224 */ /* 0x001fc800078e02ff */
[C---:B------:R-:W-:Y:S02]  /*dd00*/  @!P0 IMAD R9, R34.reuse, R3, R9 ;  /* 0x0000000322098224 */ /* 0x040fe400078e0209 */
[----:B------:R-:W-:-:S04]  /*dd10*/  @!P0 IMAD.WIDE.U32 R2, R34, R2, R6 ;  /* 0x0000000222028225 */ /* 0x000fc800078e0006 */
[----:B------:R-:W-:Y:S01]  /*dd20*/  @!P0 IMAD.IADD R9, R3, 0x1, R9 ;  /* 0x0000000103098824 */ /* 0x000fe200078e0209 */
[----:B-1----:R-:W-:Y:S01]  /*dd30*/  @!P0 LEA R4, P1, R2, R4, 0x2 ;  /* 0x0000000402048211 */ /* 0x002fe200078210ff */
[----:B------:R-:W-:-:S03]  /*dd40*/  IMAD.MOV.U32 R7, RZ, RZ, RZ ;  /* 0x000000ffff077224 */ /* 0x000fc600078e00ff */
[----:B------:R-:W-:Y:S02]  /*dd50*/  @!P0 LEA.HI.X R5, R2, R5, R9, 0x2, P1 ;  /* 0x0000000502058211 */ /* 0x000fe400008f1409 */
[----:B------:R-:W0:Y:S01]  /*dd60*/  @P2 LDC R9, c[0x0][0x434] ;  /* 0x00010d00ff092b82 */ /* 0x000e220000000800 */
[----:B------:R-:W-:Y:S02]  /*dd70*/  VIADD R3, R12, UR4 ;  /* 0x000000040c037c36 */ /* 0x000fe40008000000 */
[----:B------:R1:W5:Y:S05]  /*dd80*/  @!P0 LDG.E R7, desc[UR50][R4.64] ;  /* 0x0000003204078981 */ /* 0x00036a000c1e1900 */
[----:B------:R-:W2:Y:S01]  /*dd90*/  @P2 LDC R2, c[0x0][0x438] ;  /* 0x00010e00ff022b82 */ /* 0x000ea20000000800 */
[C---:B------:R-:W-:Y:S01]  /*dda0*/  ISETP.GE.AND P0, PT, R3.reuse, R18, PT ;  /* 0x000000120300720c */ /* 0x040fe20003f06270 */
[----:B------:R-:W-:-:S03]  /*ddb0*/  IMAD.IADD R6, R3, 0x1, R36 ;  /* 0x0000000103067824 */ /* 0x000fc600078e0224 */
[----:B------:R-:W-:Y:S01]  /*ddc0*/  ISETP.GT.U32.OR P0, PT, R12, 0x9f, P0 ;  /* 0x0000009f0c00780c */ /* 0x000fe20000704470 */
[----:B------:R-:W-:Y:S02]  /*ddd0*/  IMAD.MOV.U32 R10, RZ, RZ, R6 ;  /* 0x000000ffff0a7224 */ /* 0x000fe400078e0006 */
[----:B0-----:R-:W-:-:S05]  /*dde0*/  @P2 IMAD.HI.U32 R3, R6, R9, RZ ;  /* 0x0000000906032227 */ /* 0x001fca00078e00ff */
[----:B--2---:R-:W-:Y:S01]  /*ddf0*/  @P2 SHF.R.U32.HI R10, RZ, R2, R3 ;  /* 0x00000002ff0a2219 */ /* 0x004fe20000011603 */
[----:B------:R-:W-:-:S04]  /*de00*/  IMAD.MOV R3, RZ, RZ, -R0 ;  /* 0x000000ffff037224 */ /* 0x000fc800078e0a00 */
[----:B------:R-:W-:Y:S02]  /*de10*/  IMAD R8, R19, R3, R8 ;  /* 0x0000000313087224 */ /* 0x000fe400078e0208 */
[----:B------:R-:W0:Y:S01]  /*de20*/  @!P0 LDC.64 R2, c[0x0][0x428] ;  /* 0x00010a00ff028b82 */ /* 0x000e220000000a00 */
[----:B-1----:R-:W-:-:S04]  /*de30*/  IMAD.MOV R5, RZ, RZ, -R10 ;  /* 0x000000ffff057224 */ /* 0x002fc800078e0a0a */
[----:B------:R-:W-:-:S03]  /*de40*/  IMAD R6, R19, R5, R6 ;  /* 0x0000000513067224 */ /* 0x000fc600078e0206 */
[----:B------:R-:W1:Y:S01]  /*de50*/  @!P0 LDC.64 R4, c[0x0][0x418] ;  /* 0x00010600ff048b82 */ /* 0x000e620000000a00 */
[----:B------:R-:W-:-:S03]  /*de60*/  @!P0 SHF.R.S32.HI R11, RZ, 0x1f, R10 ;  /* 0x0000001fff0b8819 */ /* 0x000fc6000001140a */
[----:B0-----:R-:W-:-:S04]  /*de70*/  @!P0 IMAD.WIDE.U32 R10, R34, R2, R10 ;  /* 0x00000002220a8225 */ /* 0x001fc800078e000a */
[----:B------:R-:W-:-:S04]  /*de80*/  @!P0 IMAD R2, R37, R2, RZ ;  /* 0x0000000225028224 */ /* 0x000fc800078e02ff */
[----:B------:R-:W-:Y:S01]  /*de90*/  @!P0 IMAD R3, R34, R3, R2 ;  /* 0x0000000322038224 */ /* 0x000fe200078e0202 */
[----:B-1----:R-:W-:-:S03]  /*dea0*/  @!P0 LEA R2, P1, R10, R4, 0x2 ;  /* 0x000000040a028211 */ /* 0x002fc600078210ff */
[----:B------:R-:W-:-:S05]  /*deb0*/  @!P0 IMAD.IADD R0, R3, 0x1, R11 ;  /* 0x0000000103008824 */ /* 0x000fca00078e020b */
[----:B------:R-:W-:Y:S01]  /*dec0*/  @!P0 LEA.HI.X R3, R10, R5, R0, 0x2, P1 ;  /* 0x000000050a038211 */ /* 0x000fe200008f1400 */
[----:B------:R-:W-:Y:S02]  /*ded0*/  IMAD.MOV.U32 R5, RZ, RZ, RZ ;  /* 0x000000ffff057224 */ /* 0x000fe400078e00ff */
[----:B------:R-:W-:-:S04]  /*dee0*/  IMAD.U32 R9, RZ, RZ, UR44 ;  /* 0x0000002cff097e24 */ /* 0x000fc8000f8e00ff */
[----:B------:R0:W5:Y:S01]  /*def0*/  @!P0 LDG.E R5, desc[UR50][R2.64] ;  /* 0x0000003202058981 */ /* 0x000162000c1e1900 */
[----:B------:R-:W-:Y:S02]  /*df00*/  ISETP.GT.U32.AND P0, PT, R12, 0x9f, PT ;  /* 0x0000009f0c00780c */ /* 0x000fe40003f04070 */
[----:B------:R-:W-:Y:S02]  /*df10*/  ISETP.NE.AND P2, PT, R9, 0x3, PT ;  /* 0x000000030900780c */ /* 0x000fe40003f45270 */
[----:B------:R-:W-:Y:S01]  /*df20*/  LOP3.LUT R24, R24, 0xfffffffd, RZ, 0xc0, !PT ;  /* 0xfffffffd18187812 */ /* 0x000fe200078ec0ff */
[----:B------:R-:W-:-:S08]  /*df30*/  IMAD.U32 R4, RZ, RZ, UR47 ;  /* 0x0000002fff047e24 */ /* 0x000fd0000f8e00ff */
[----:B------:R-:W-:-:S04]  /*df40*/  @P0 LOP3.LUT R24, R24, 0x2, RZ, 0xfc, !PT ;  /* 0x0000000218180812 */ /* 0x000fc800078efcff */
[----:B------:R-:W-:Y:S01]  /*df50*/  LOP3.LUT R24, R24, 0xfffffffb, RZ, 0xc0, !PT ;  /* 0xfffffffb18187812 */ /* 0x000fe200078ec0ff */
[----:B------:R-:W-:Y:S01]  /*df60*/  VIADD R4, R4, 0xffffffff ;  /* 0xffffffff04047836 */ /* 0x000fe20000000000 */
[----:B------:R-:W-:Y:S02]  /*df70*/  LOP3.LUT R17, R17, 0xffff, RZ, 0xc0, !PT ;  /* 0x0000ffff11117812 */ /* 0x000fe400078ec0ff */
[----:B------:R-:W-:Y:S01]  /*df80*/  @P2 LOP3.LUT R24, R24, 0x4, RZ, 0xfc, !PT ;  /* 0x0000000418182812 */ /* 0x000fe200078efcff */
[----:B0-----:R-:W-:Y:S06]  /*df90*/  @!P2 BRA `(.L_x_7568) ;  /* 0x000000000004a947 */ /* 0x001fec0003800000 */
[----:B------:R-:W-:Y:S01]  /*dfa0*/  BPT.TRAP 0x1 ;  /* 0x000000040000795c */ /* 0x000fe20000300000 */
.L_x_7568:
[----:B------:R-:W-:Y:S01]  /*dfb0*/  IMAD R0, R31, 0x8, R16 ;  /* 0x000000081f007824 */ /* 0x000fe200078e0210 */
[----:B------:R-:W-:Y:S01]  /*dfc0*/  SHF.L.U32 R26, R35, 0x1f, RZ ;  /* 0x0000001f231a7819 */ /* 0x000fe200000006ff */
[----:B------:R-:W-:Y:S01]  /*dfd0*/  BSSY B0, `(.L_x_7569) ;  /* 0x0000004000007945 */ /* 0x000fe20003800000 */
[----:B------:R-:W-:Y:S02]  /*dfe0*/  SHF.R.S32.HI R21, RZ, 0x1f, R8 ;  /* 0x0000001fff157819 */ /* 0x000fe40000011408 */
[----:B------:R-:W0:Y:S02]  /*dff0*/  SYNCS.PHASECHK.TRANS64.TRYWAIT P0, [R0+URZ+0x22880], R26 ;  /* 0x0228801a000075a7 */ /* 0x000e24000800017f */
[----:B0-----:R-:W-:Y:S05]  /*e000*/  @!P0 BRA `(.L_x_7570) ;  /* 0x0000005000788947 */ /* 0x001fea0003800000 */
.L_x_7644:
[----:B------:R-:W-:Y:S05]  /*e010*/  BSYNC B0 ;  /* 0x0000000000007941 */ /* 0x000fea0003800000 */
.L_x_7569:
[----:B------:R-:W2:Y:S01]  /*e020*/  LDL R12, [R1+0x1c] ;  /* 0x00001c00010c7983 */ /* 0x000ea20000100800 */
[----:B------:R-:W1:Y:S01]  /*e030*/  LDC R13, c[0x0][0x2f4] ;  /* 0x0000bd00ff0d7b82 */ /* 0x000e620000000800 */
[----:B------:R-:W-:Y:S01]  /*e040*/  ULDC.64 UR4, c[0x0][0x328] ;  /* 0x0000ca0000047ab9 */ /* 0x000fe20000000a00 */
[----:B-----5:R-:W-:Y:S01]  /*e050*/  SHF.R.S32.HI R25, RZ, 0x1f, R7 ;  /* 0x0000001fff197819 */ /* 0x020fe20000011407 */
[----:B------:R-:W-:Y:S01]  /*e060*/  IMAD R9, R21, UR4, RZ ;  /* 0x0000000415097c24 */ /* 0x000fe2000f8e02ff */
[----:B------:R-:W-:Y:S01]  /*e070*/  ULDC.64 UR6, c[0x0][0x338] ;  /* 0x0000ce0000067ab9 */ /* 0x000fe20000000a00 */
[C---:B------:R-:W-:Y:S01]  /*e080*/  IMAD.WIDE.U32 R2, R8.reuse, UR4, RZ ;  /* 0x0000000408027c25 */ /* 0x040fe2000f8e00ff */
[----:B------:R-:W-:Y:S02]  /*e090*/  SHF.R.S32.HI R23, RZ, 0x1f, R6 ;  /* 0x0000001fff177819 */ /* 0x000fe40000011406 */
[----:B------:R-:W-:Y:S01]  /*e0a0*/  SHF.R.S32.HI R27, RZ, 0x1f, R5 ;  /* 0x0000001fff1b7819 */ /* 0x000fe20000011405 */
[----:B------:R-:W-:Y:S01]  /*e0b0*/  IMAD R9, R8, UR5, R9 ;  /* 0x0000000508097c24 */ /* 0x000fe2000f8e0209 */
[----:B------:R-:W-:Y:S01]  /*e0c0*/  LOP3.LUT R24, R24, 0xfffffffe, RZ, 0xc0, !PT ;  /* 0xfffffffe18187812 */ /* 0x000fe200078ec0ff */
[----:B------:R-:W-:-:S02]  /*e0d0*/  IMAD R10, R25, UR6, RZ ;  /* 0x00000006190a7c24 */ /* 0x000fc4000f8e02ff */
[----:B------:R-:W-:Y:S02]  /*e0e0*/  IMAD.IADD R3, R3, 0x1, R9 ;  /* 0x0000000103037824 */ /* 0x000fe400078e0209 */
[C---:B------:R-:W-:Y:S02]  /*e0f0*/  IMAD R10, R7.reuse, UR7, R10 ;  /* 0x00000007070a7c24 */ /* 0x040fe4000f8e020a */
[----:B------:R-:W-:-:S04]  /*e100*/  IMAD.WIDE.U32 R2, R7, UR6, R2 ;  /* 0x0000000607027c25 */ /* 0x000fc8000f8e0002 */
[----:B------:R-:W-:Y:S02]  /*e110*/  IMAD R19, R4, -0xa0, R18 ;  /* 0xffffff6004137824 */ /* 0x000fe400078e0212 */
[----:B------:R-:W-:Y:S01]  /*e120*/  IMAD R4, R23, UR4, RZ ;  /* 0x0000000417047c24 */ /* 0x000fe2000f8e02ff */
[CC--:B-1----:R-:W-:Y:S01]  /*e130*/  ISETP.GE.AND P1, PT, R30.reuse, R13.reuse, PT ;  /* 0x0000000d1e00720c */ /* 0x0c2fe20003f26270 */
[----:B------:R-:W-:Y:S01]  /*e140*/  IMAD.IADD R11, R3, 0x1, R10 ;  /* 0x00000001030b7824 */ /* 0x000fe200078e020a */
[----:B------:R-:W-:Y:S01]  /*e150*/  ISETP.GE.AND P0, PT, R30, R13, PT ;  /* 0x0000000d1e00720c */ /* 0x000fe20003f06270 */
[----:B------:R-:W-:Y:S01]  /*e160*/  IMAD.MOV.U32 R10, RZ, RZ, R2 ;  /* 0x000000ffff0a7224 */ /* 0x000fe200078e0002 */
[----:B------:R-:W1:Y:S01]  /*e170*/  S2R R13, SR_TID.X ;  /* 0x00000000000d7919 */ /* 0x000e620000002100 */
[C---:B------:R-:W-:Y:S02]  /*e180*/  IMAD R4, R6.reuse, UR5, R4 ;  /* 0x0000000506047c24 */ /* 0x040fe4000f8e0204 */
[----:B------:R-:W-:Y:S01]  /*e190*/  IMAD.WIDE.U32 R2, R6, UR4, RZ ;  /* 0x0000000406027c25 */ /* 0x000fe2000f8e00ff */
[----:B------:R-:W-:-:S03]  /*e1a0*/  ULDC.64 UR4, c[0x0][0x330] ;  /* 0x0000cc0000047ab9 */ /* 0x000fc60000000a00 */
[----:B------:R-:W-:Y:S02]  /*e1b0*/  IMAD.IADD R3, R3, 0x1, R4 ;  /* 0x0000000103037824 */ /* 0x000fe400078e0204 */
[----:B------:R-:W-:Y:S01]  /*e1c0*/  IMAD R4, R27, UR6, RZ ;  /* 0x000000061b047c24 */ /* 0x000fe2000f8e02ff */
[----:B------:R-:W-:Y:S01]  /*e1d0*/  @P1 LOP3.LUT R24, R24, 0x1, RZ, 0xfc, !PT ;  /* 0x0000000118181812 */ /* 0x000fe200078efcff */
[----:B------:R-:W-:-:S03]  /*e1e0*/  IMAD.WIDE.U32 R2, R5, UR6, R2 ;  /* 0x0000000605027c25 */ /* 0x000fc6000f8e0002 */
[----:B------:R-:W-:Y:S01]  /*e1f0*/  LOP3.LUT R24, R24, 0xffffff7f, RZ, 0xc0, !PT ;  /* 0xffffff7f18187812 */ /* 0x000fe200078ec0ff */
        /* <DEDUP_REMOVED lines=9> */
[----:B------:R-:W-:Y:S02]  /*e290*/  IADD3 R10, P1, R2, UR6, RZ ;  /* 0x00000006020a7c10 */ /* 0x000fe4000ff3e0ff */
[----:B-1----:R-:W-:-:S02]  /*e2a0*/  LOP3.LUT R13, R13, 0x7f, RZ, 0xc0, !PT ;  /* 0x0000007f0d0d7812 */ /* 0x002fc400078ec0ff */
[----:B------:R-:W-:Y:S02]  /*e2b0*/  IADD3.X R20, R20, UR7, R3, P1, !PT ;  /* 0x0000000714147c10 */ /* 0x000fe40008ffe403 */
[----:B------:R-:W-:-:S05]  /*e2c0*/  SHF.R.U32.HI R13, RZ, 0x3, R13 ;  /* 0x00000003ff0d7819 */ /* 0x000fca000001160d */
[----:B------:R-:W-:-:S05]  /*e2d0*/  IMAD.IADD R19, R19, 0x1, -R13 ;  /* 0x0000000113137824 */ /* 0x000fca00078e0a0d */
[----:B------:R-:W-:-:S13]  /*e2e0*/  ISETP.GE.AND P1, PT, R19, 0x1, PT ;  /* 0x000000011300780c */ /* 0x000fda0003f26270 */
[----:B------:R-:W-:Y:S01]  /*e2f0*/  @P1 LOP3.LUT R24, R24, 0x80, RZ, 0xfc, !PT ;  /* 0x0000008018181812 */ /* 0x000fe200078efcff */
[----:B--2---:R-:W-:Y:S01]  /*e300*/  IMAD R4, R31, 0x5000, R12 ;  /* 0x000050001f047824 */ /* 0x004fe200078e020c */
[----:B------:R-:W-:Y:S06]  /*e310*/  BRA.DIV UR4, `(.L_x_7571) ;  /* 0x0000004e04c87947 */ /* 0x000fec000b800000 */
[----:B------:R-:W1:Y:S01]  /*e320*/  SHFL.IDX PT, R2, R9, RZ, 0x181f ;  /* 0x00181fff09027589 */ /* 0x000e6200000e0000 */
[----:B------:R-:W-:Y:S01]  /*e330*/  IMAD.IADD R4, R16, 0x1, R4 ;  /* 0x0000000110047824 */ /* 0x000fe200078e0204 */
[C---:B------:R-:W-:Y:S02]  /*e340*/  ISETP.GE.AND P3, PT, R19.reuse, 0x41, PT ;  /* 0x000000411300780c */ /* 0x040fe40003f66270 */
[----:B------:R-:W2:Y:S01]  /*e350*/  SHFL.IDX PT, R3, R18, RZ, 0x181f ;  /* 0x00181fff12037589 */ /* 0x000ea200000e0000 */
[----:B------:R-:W-:Y:S02]  /*e360*/  LOP3.LUT R24, R24, 0xffffffef, RZ, 0xc0, !PT ;  /* 0xffffffef18187812 */ /* 0x000fe400078ec0ff */
[C---:B------:R-:W-:Y:S02]  /*e370*/  ISETP.GE.AND P2, PT, R19.reuse, 0x61, PT ;  /* 0x000000611300780c */ /* 0x040fe40003f46270 */
[C---:B------:R-:W-:Y:S02]  /*e380*/  ISETP.GE.AND P5, PT, R19.reuse, 0x21, PT ;  /* 0x000000211300780c */ /* 0x040fe40003fa6270 */
[----:B------:R-:W-:-:S02]  /*e390*/  ISETP.GE.AND P4, PT, R19, 0x31, PT ;  /* 0x000000311300780c */ /* 0x000fc40003f86270 */
[----:B-1----:R-:W-:-:S05]  /*e3a0*/  IADD3 R2, P1, R30, R2, RZ ;  /* 0x000000021e027210 */ /* 0x002fca0007f3e0ff */
[----:B--2---:R-:W-:Y:S01]  /*e3b0*/  IMAD.X R3, RZ, RZ, R3, P1 ;  /* 0x000000ffff037224 */ /* 0x004fe200008e0603 */
[----:B------:R-:W-:-:S13]  /*e3c0*/  ISETP.LT.OR P1, PT, R19, 0x1, P0 ;  /* 0x000000011300780c */ /* 0x000fda0000721670 */
[----:B------:R-:W-:Y:S01]  /*e3d0*/  @!PT LDS RZ, [RZ] ;  /* 0x00000000fffff984 */ /* 0x000fe20000000800 */
[----:B------:R1:W-:Y:S04]  /*e3e0*/  LDGSTS.E.BYPASS.LTC128B.128 [R4+0xa400], desc[UR50][R2.64], !P1 ;  /* 0x0a40000002047fae */ /* 0x0003e8000c901d72 */
[----:B-1----:R-:W1:Y:S04]  /*e3f0*/  SHFL.IDX PT, R2, R9, 0x1, 0x181f ;  /* 0x00381f0009027f89 */ /* 0x002e6800000e0000 */
[----:B------:R-:W2:Y:S01]  /*e400*/  SHFL.IDX PT, R3, R18, 0x1, 0x181f ;  /* 0x00381f0012037f89 */ /* 0x000ea200000e0000 */
[----:B-1----:R-:W-:-:S05]  /*e410*/  IADD3 R2, P1, R30, R2, RZ ;  /* 0x000000021e027210 */ /* 0x002fca0007f3e0ff */
[----:B--2---:R-:W-:Y:S01]  /*e420*/  IMAD.X R3, RZ, RZ, R3, P1 ;  /* 0x000000ffff037224 */ /* 0x004fe200008e0603 */
[----:B------:R-:W-:-:S13]  /*e430*/  ISETP.LT.OR P1, PT, R19, 0x11, P0 ;  /* 0x000000111300780c */ /* 0x000fda0000721670 */
        /* <DEDUP_REMOVED lines=31> */
[----:B------:R1:W-:Y:S04]  /*e630*/  LDGSTS.E.BYPASS.LTC128B.128 [R4+0xd400], desc[UR50][R2.64], !P1 ;  /* 0x0d40000002047fae */ /* 0x0003e8000c901d72 */
[----:B-1----:R-:W1:Y:S02]  /*e640*/  SHFL.IDX PT, R2, R9, 0x7, 0x181f ;  /* 0x00f81f0009027f89 */ /* 0x002e6400000e0000 */
[----:B-1----:R-:W-:-:S05]  /*e650*/  IADD3 R2, P1, R30, R2, RZ ;  /* 0x000000021e027210 */ /* 0x002fca0007f3e0ff */
[----:B------:R-:W-:Y:S01]  /*e660*/  IMAD.X R3, RZ, RZ, R18, P1 ;  /* 0x000000ffff037224 */ /* 0x000fe200008e0612 */
[----:B------:R-:W-:-:S13]  /*e670*/  ISETP.LT.OR P1, PT, R19, 0x71, P0 ;  /* 0x000000711300780c */ /* 0x000fda0000721670 */
[----:B------:R1:W-:Y:S04]  /*e680*/  LDGSTS.E.BYPASS.LTC128B.128 [R4+0xdc00], desc[UR50][R2.64], !P1 ;  /* 0x0dc0000002047fae */ /* 0x0003e8000c901d72 */
[----:B-1----:R-:W1:Y:S04]  /*e690*/  SHFL.IDX PT, R2, R10, RZ, 0x181f ;  /* 0x00181fff0a027589 */ /* 0x002e6800000e0000 */
[----:B------:R-:W2:Y:S04]  /*e6a0*/  SHFL.IDX PT, R3, R20, RZ, 0x181f ;  /* 0x00181fff14037589 */ /* 0x000ea800000e0000 */
[----:B------:R-:W3:Y:S01]  /*e6b0*/  SHFL.IDX PT, R20, R20, 0x1, 0x181f ;  /* 0x00381f0014147f89 */ /* 0x000ee200000e0000 */
[----:B-1----:R-:W-:-:S05]  /*e6c0*/  IADD3 R2, P1, R30, R2, RZ ;  /* 0x000000021e027210 */ /* 0x002fca0007f3e0ff */
[----:B--2---:R-:W-:Y:S01]  /*e6d0*/  IMAD.X R3, RZ, RZ, R3, P1 ;  /* 0x000000ffff037224 */ /* 0x004fe200008e0603 */
[----:B------:R-:W-:-:S13]  /*e6e0*/  ISETP.LT.OR P1, PT, R19, 0x81, P0 ;  /* 0x000000811300780c */ /* 0x000fda0000721670 */
[----:B------:R1:W-:Y:S01]  /*e6f0*/  LDGSTS.E.BYPASS.LTC128B.128 [R4+0xe400], desc[UR50][R2.64], !P1 ;  /* 0x0e40000002047fae */ /* 0x0003e2000c901d72 */
[----:B------:R-:W-:-:S03]  /*e700*/  ISETP.GE.AND P1, PT, R19, 0x11, PT ;  /* 0x000000111300780c */ /* 0x000fc60003f26270 */
[----:B-1----:R1:W2:Y:S10]  /*e710*/  SHFL.IDX PT, R2, R10, 0x1, 0x181f ;  /* 0x00381f000a027f89 */ /* 0x0022b400000e0000 */
[----:B------:R-:W-:-:S02]  /*e720*/  @P1 LOP3.LUT R24, R24, 0x10, RZ, 0xfc, !PT ;  /* 0x0000001018181812 */ /* 0x000fc400078efcff */
[----:B------:R-:W-:Y:S02]  /*e730*/  ISETP.GE.AND P1, PT, R19, 0x51, PT ;  /* 0x000000511300780c */ /* 0x000fe40003f26270 */
[----:B------:R-:W-:-:S04]  /*e740*/  LOP3.LUT R24, R24, 0xffffffdf, RZ, 0xc0, !PT ;  /* 0xffffffdf18187812 */ /* 0x000fc800078ec0ff */
        /* <DEDUP_REMOVED lines=9> */
[----:B-123--:R-:W-:-:S07]  /*e7e0*/  @P2 LOP3.LUT R24, R24, 0x200, RZ, 0xfc, !PT ;  /* 0x0000020018182812 */ /* 0x00efce00078efcff */
.L_x_7666:
[----:B------:R-:W-:Y:S02]  /*e7f0*/  ISETP.LT.OR P0, PT, R19, 0x91, P0 ;  /* 0x000000911300780c */ /* 0x000fe40000701670 */
[----:B------:R-:W-:-:S05]  /*e800*/  IADD3 R2, P2, R30, R2, RZ ;  /* 0x000000021e027210 */ /* 0x000fca0007f5e0ff */
[----:B------:R-:W-:-:S06]  /*e810*/  IMAD.X R3, RZ, RZ, R20, P2 ;  /* 0x000000ffff037224 */ /* 0x000fcc00010e0614 */
[----:B------:R-:W-:Y:S01]  /*e820*/  @!PT LDS RZ, [RZ] ;  /* 0x00000000fffff984 */ /* 0x000fe20000000800 */
[----:B------:R-:W-:Y:S01]  /*e830*/  @!PT LDS RZ, [RZ] ;  /* 0x00000000fffff984 */ /* 0x000fe20000000800 */
[----:B------:R-:W-:Y:S01]  /*e840*/  @!PT LDS RZ, [RZ] ;  /* 0x00000000fffff984 */ /* 0x000fe20000000800 */
[----:B------:R1:W-:Y:S01]  /*e850*/  LDGSTS.E.BYPASS.LTC128B.128 [R4+0xec00], desc[UR50][R2.64], !P0 ;  /* 0x0ec0000002047fae */ /* 0x0003e2000c101d72 */
[----:B------:R-:W-:Y:S01]  /*e860*/  PLOP3.LUT P0, PT, PT, PT, PT, 0x80, 0x0 ;  /* 0x000000000000781c */ /* 0x000fe20003f0f070 */
[----:B------:R-:W-:-:S12]  /*e870*/  NOP ;  /* 0x0000000000007918 */ /* 0x000fd80000000000 */
.L_x_7572:
        /* <DEDUP_REMOVED lines=11> */
.L_x_7573:
[----:B------:R1:W-:Y:S01]  /*e930*/  SYNCS.ARRIVE.TRANS64.A1T0 RZ, [R0+URZ+0x22870], RZ ;  /* 0x022870ff00ff79a7 */ /* 0x0003e2000810003f */
[----:B------:R-:W-:Y:S05]  /*e940*/  @!P6 BRA `(.L_x_7574) ;  /* 0x000000000004e947 */ /* 0x000fea0003800000 */
[----:B------:R-:W-:Y:S01]  /*e950*/  BPT.TRAP 0x1 ;  /* 0x000000040000795c */ /* 0x000fe20000300000 */
.L_x_7574:
[----:B------:R-:W2:Y:S01]  /*e960*/  SYNCS.PHASECHK.TRANS64.TRYWAIT P0, [R0+URZ+0x22840], R26 ;  /* 0x0228401a000075a7 */ /* 0x000ea2000800017f */
[----:B------:R-:W-:Y:S04]  /*e970*/  BSSY B0, `(.L_x_7575) ;  /* 0x0000002000007945 */ /* 0x000fe80003800000 */
[----:B--2---:R-:W-:Y:S05]  /*e980*/  @!P0 BRA `(.L_x_7576) ;  /* 0x0000005400508947 */ /* 0x004fea0003800000 */
.L_x_7667:
[----:B------:R-:W-:Y:S05]  /*e990*/  BSYNC B0 ;  /* 0x0000000000007941 */ /* 0x000fea0003800000 */
.L_x_7575:
[----:B------:R-:W-:Y:S01]  /*e9a0*/  ULDC.64 UR4, c[0x0][0x300] ;  /* 0x0000c00000047ab9 */ /* 0x000fe20000000a00 */
[----:B------:R-:W-:Y:S01]  /*e9b0*/  ULDC.64 UR6, c[0x0][0x310] ;  /* 0x0000c40000067ab9 */ /* 0x000fe20000000a00 */
[----:B------:R-:W-:Y:S01]  /*e9c0*/  IMAD R9, R21, UR4, RZ ;  /* 0x0000000415097c24 */ /* 0x000fe2000f8e02ff */
[----:B------:R-:W-:Y:S01]  /*e9d0*/  ULDC.64 UR8, c[0x0][0x2e8] ;  /* 0x0000ba0000087ab9 */ /* 0x000fe20000000a00 */
[C---:B------:R-:W-:Y:S01]  /*e9e0*/  IMAD.WIDE.U32 R2, R8.reuse, UR4, RZ ;  /* 0x0000000408027c25 */ /* 0x040fe2000f8e00ff */
[----:B------:R-:W3:Y:S03]  /*e9f0*/  LDC R12, c[0x0][0x2f4] ;  /* 0x0000bd00ff0c7b82 */ /* 0x000ee60000000800 */
[----:B------:R-:W-:Y:S02]  /*ea00*/  IMAD R9, R8, UR5, R9 ;  /* 0x0000000508097c24 */ /* 0x000fe4000f8e0209 */
[----:B------:R-:W-:-:S02]  /*ea10*/  IMAD R25, R25, UR6, RZ ;  /* 0x0000000619197c24 */ /* 0x000fc4000f8e02ff */
[----:B------:R-:W-:Y:S02]  /*ea20*/  IMAD.IADD R3, R3, 0x1, R9 ;  /* 0x0000000103037824 */ /* 0x000fe400078e0209 */
[C---:B------:R-:W-:Y:S02]  /*ea30*/  IMAD R25, R7.reuse, UR7, R25 ;  /* 0x0000000707197c24 */ /* 0x040fe4000f8e0219 */
[----:B------:R-:W-:-:S04]  /*ea40*/  IMAD.WIDE.U32 R2, R7, UR6, R2 ;  /* 0x0000000607027c25 */ /* 0x000fc8000f8e0002 */
[----:B------:R-:W-:Y:S02]  /*ea50*/  IMAD R23, R23, UR4, RZ ;  /* 0x0000000417177c24 */ /* 0x000fe4000f8e02ff */
[----:B------:R-:W-:Y:S02]  /*ea60*/  IMAD.IADD R3, R3, 0x1, R25 ;  /* 0x0000000103037824 */ /* 0x000fe400078e0219 */
[C---:B------:R-:W-:Y:S02]  /*ea70*/  IMAD R23, R6.reuse, UR5, R23 ;  /* 0x0000000506177c24 */ /* 0x040fe4000f8e0217 */
[----:B------:R-:W-:Y:S01]  /*ea80*/  IMAD.WIDE.U32 R6, R6, UR4, RZ ;  /* 0x0000000406067c25 */ /* 0x000fe2000f8e00ff */
[----:B------:R-:W-:Y:S01]  /*ea90*/  ULDC.64 UR4, c[0x0][0x308] ;  /* 0x0000c20000047ab9 */ /* 0x000fe20000000a00 */
[----:B---3--:R-:W-:Y:S02]  /*eaa0*/  ISETP.GE.AND P2, PT, R30, R12, PT ;  /* 0x0000000c1e00720c */ /* 0x008fe40003f46270 */
[----:B------:R-:W-:-:S04]  /*eab0*/  IMAD.WIDE.U32 R2, R17, UR4, R2 ;  /* 0x0000000411027c25 */ /* 0x000fc8000f8e0002 */
[----:B------:R-:W-:Y:S01]  /*eac0*/  IMAD R9, R17, UR5, RZ ;  /* 0x0000000511097c24 */ /* 0x000fe2000f8e02ff */
[----:B------:R-:W-:Y:S01]  /*ead0*/  IADD3 R8, P0, R2, UR8, RZ ;  /* 0x0000000802087c10 */ /* 0x000fe2000ff1e0ff */
[----:B------:R-:W-:Y:S02]  /*eae0*/  IMAD.IADD R11, R7, 0x1, R23 ;  /* 0x00000001070b7824 */ /* 0x000fe400078e0217 */
[----:B------:R-:W-:Y:S01]  /*eaf0*/  IMAD.MOV.U32 R10, RZ, RZ, R6 ;  /* 0x000000ffff0a7224 */ /* 0x000fe200078e0006 */
[----:B------:R-:W-:Y:S01]  /*eb00*/  IADD3.X R7, R3, UR9, R9, P0, !PT ;  /* 0x0000000903077c10 */ /* 0x000fe200087fe409 */
[----:B------:R-:W-:Y:S02]  /*eb10*/  IMAD R27, R27, UR6, RZ ;  /* 0x000000061b1b7c24 */ /* 0x000fe4000f8e02ff */
[----:B------:R-:W-:-:S04]  /*eb20*/  IMAD.WIDE.U32 R2, R5, UR6, R10 ;  /* 0x0000000605027c25 */ /* 0x000fc8000f8e000a */
[----:B------:R-:W-:-:S04]  /*eb30*/  IMAD R27, R5, UR7, R27 ;  /* 0x00000007051b7c24 */ /* 0x000fc8000f8e021b */
[----:B------:R-:W-:Y:S02]  /*eb40*/  IMAD.IADD R3, R3, 0x1, R27 ;  /* 0x0000000103037824 */ /* 0x000fe400078e021b */
[----:B------:R-:W-:Y:S01]  /*eb50*/  IMAD.WIDE.U32 R2, R17, UR4, R2 ;  /* 0x0000000411027c25 */ /* 0x000fe2000f8e0002 */
[----:B------:R-:W-:Y:S02]  /*eb60*/  UMOV UR4, 0xffffffff ;  /* 0xffffffff00047882 */ /* 0x000fe40000000000 */
[----:B------:R-:W-:-:S04]  /*eb70*/  IADD3 R6, P0, R2, UR8, RZ ;  /* 0x0000000802067c10 */ /* 0x000fc8000ff1e0ff */
[----:B------:R-:W-:Y:S01]  /*eb80*/  IADD3.X R5, R9, UR9, R3, P0, !PT ;  /* 0x0000000909057c10 */ /* 0x000fe200087fe403 */
[----:B------:R-:W-:Y:S08]  /*eb90*/  BRA.DIV UR4, `(.L_x_7577) ;  /* 0x0000005204e07947 */ /* 0x000ff0000b800000 */
[----:B------:R-:W3:Y:S01]  /*eba0*/  SHFL.IDX PT, R14, R8, RZ, 0x181f ;  /* 0x00181fff080e7589 */ /* 0x000ee200000e0000 */
[C---:B------:R-:W-:Y:S02]  /*ebb0*/  LOP3.LUT P6, RZ, R24.reuse, 0x80, RZ, 0xc0, !PT ;  /* 0x0000008018ff7812 */ /* 0x040fe400078cc0ff */
[----:B------:R-:W-:Y:S01]  /*ebc0*/  LOP3.LUT R24, R24, 0xfffff7ff, RZ, 0xc0, !PT ;  /* 0xfffff7ff18187812 */ /* 0x000fe200078ec0ff */
[----:B------:R-:W4:Y:S03]  /*ebd0*/  SHFL.IDX PT, R2, R7, RZ, 0x181f ;  /* 0x00181fff07027589 */ /* 0x000f2600000e0000 */
[----:B------:R-:W-:-:S04]  /*ebe0*/  @P1 LOP3.LUT R24, R24, 0x800, RZ, 0xfc, !PT ;  /* 0x0000080018181812 */ /* 0x000fc800078efcff */
[----:B------:R-:W-:-:S03]  /*ebf0*/  LOP3.LUT P1, RZ, R24, 0x10, RZ, 0xc0, !PT ;  /* 0x0000001018ff7812 */ /* 0x000fc6000782c0ff */
[----:B---3--:R-:W-:Y:S02]  /*ec00*/  @P6 IADD3 R9, P0, R30, R14, RZ ;  /* 0x0000000e1e096210 */ /* 0x008fe40007f1e0ff */
[----:B------:R-:W3:Y:S03]  /*ec10*/  SHFL.IDX PT, R14, R8, 0x1, 0x181f ;  /* 0x00381f00080e7f89 */ /* 0x000ee600000e0000 */
[----:B----4-:R-:W-:Y:S02]  /*ec20*/  @P6 IMAD.X R3, RZ, RZ, R2, P0 ;  /* 0x000000ffff036224 */ /* 0x010fe400000e0602 */
[----:B------:R-:W-:-:S05]  /*ec30*/  @P6 IMAD.MOV.U32 R2, RZ, RZ, R9 ;  /* 0x000000ffff026224 */ /* 0x000fca00078e0009 */
[----:B------:R4:W-:Y:S01]  /*ec40*/  @P6 LDGSTS.E.BYPASS.LTC128B.128 [R4+0x18400], desc[UR50][R2.64], !P2 ;  /* 0x1840000002046fae */ /* 0x0009e2000d101d72 */
[----:B------:R-:W-:-:S03]  /*ec50*/  LOP3.LUT P6, RZ, R24, 0x100, RZ, 0xc0, !PT ;  /* 0x0000010018ff7812 */ /* 0x000fc600078cc0ff */
[----:B----4-:R-:W4:Y:S01]  /*ec60*/  SHFL.IDX PT, R2, R7, 0x1, 0x181f ;  /* 0x00381f0007027f89 */ /* 0x010f2200000e0000 */
[----:B---3--:R-:W-:-:S03]  /*ec70*/  @P1 IADD3 R9, P0, R30, R14, RZ ;  /* 0x0000000e1e091210 */ /* 0x008fc60007f1e0ff */
[----:B------:R-:W3:Y:S02]  /*ec80*/  SHFL.IDX PT, R14, R8, 0x2, 0x181f ;  /* 0x00581f00080e7f89 */ /* 0x000ee400000e0000 */
[----:B----4-:R-:W-:Y:S02]  /*ec90*/  @P1 IMAD.X R3, RZ, RZ, R2, P0 ;  /* 0x000000ffff031224 */ /* 0x010fe400000e0602 */
[----:B------:R-:W-:Y:S01]  /*eca0*/  @P1 IMAD.MOV.U32 R2, RZ, RZ, R9 ;  /* 0x000000ffff021224 */ /* 0x000fe200078e0009 */
[----:B---3--:R-:W-:Y:S02]  /*ecb0*/  @P5 IADD3 R9, P0, R30, R14, RZ ;  /* 0x0000000e1e095210 */ /* 0x008fe40007f1e0ff */
[----:B------:R-:W-:Y:S04]  /*ecc0*/  SHFL.IDX PT, R14, R8, 0x3, 0x181f ;  /* 0x00781f00080e7f89 */ /* 0x000fe800000e0000 */
[----:B------:R3:W-:Y:S01]  /*ecd0*/  @P1 LDGSTS.E.BYPASS.LTC128B.128 [R4+0x18c00], desc[UR50][R2.64], !P2 ;  /* 0x18c0000002041fae */ /* 0x0007e2000d101d72 */
[----:B------:R-:W-:-:S03]  /*ece0*/  LOP3.LUT P1, RZ, R24, 0x800, RZ, 0xc0, !PT ;  /* 0x0000080018ff7812 */ /* 0x000fc6000782c0ff */
[----:B---3--:R-:W3:Y:S02]  /*ecf0*/  SHFL.IDX PT, R2, R7, 0x2, 0x181f ;  /* 0x00581f0007027f89 */ /* 0x008ee400000e0000 */
[----:B---3--:R-:W-:Y:S02]  /*ed00*/  @P5 IMAD.X R10, RZ, RZ, R2, P0 ;  /* 0x000000ffff0a5224 */ /* 0x008fe400000e0602 */
[----:B------:R-:W-:Y:S01]  /*ed10*/  @P5 IMAD.MOV.U32 R2, RZ, RZ, R9 ;  /* 0x000000ffff025224 */ /* 0x000fe200078e0009 */
[----:B------:R-:W-:Y:S01]  /*ed20*/  @P4 IADD3 R9, P0, R30, R14, RZ ;  /* 0x0000000e1e094210 */ /* 0x000fe20007f1e0ff */
[----:B------:R-:W-:Y:S01]  /*ed30*/  @P5 IMAD.MOV.U32 R3, RZ, RZ, R10 ;  /* 0x000000ffff035224 */ /* 0x000fe200078e000a */
[----:B------:R-:W-:Y:S04]  /*ed40*/  SHFL.IDX PT, R14, R8, 0x4, 0x181f ;  /* 0x00981f00080e7f89 */ /* 0x000fe800000e0000 */
[----:B------:R3:W-:Y:S01]  /*ed50*/  @P5 LDGSTS.E.BYPASS.LTC128B.128 [R4+0x19400], desc[UR50][R2.64], !P2 ;  /* 0x1940000002045fae */ /* 0x0007e2000d101d72 */
[----:B------:R-:W-:-:S03]  /*ed60*/  LOP3.LUT P5, RZ, R24, 0x40, RZ, 0xc0, !PT ;  /* 0x0000004018ff7812 */ /* 0x000fc600078ac0ff */
[----:B---3--:R-:W3:Y:S02]  /*ed70*/  SHFL.IDX PT, R2, R7, 0x3, 0x181f ;  /* 0x00781f0007027f89 */ /* 0x008ee400000e0000 */
[----:B---3--:R-:W-:Y:S02]  /*ed80*/  @P4 IMAD.X R10, RZ, RZ, R2, P0 ;  /* 0x000000ffff0a4224 */ /* 0x008fe400000e0602 */
[----:B------:R-:W-:Y:S02]  /*ed90*/  @P4 IMAD.MOV.U32 R2, RZ, RZ, R9 ;  /* 0x000000ffff024224 */ /* 0x000fe400078e0009 */
[----:B------:R-:W-:-:S05]  /*eda0*/  @P4 IMAD.MOV.U32 R3, RZ, RZ, R10 ;  /* 0x000000ffff034224 */ /* 0x000fca00078e000a */
[----:B------:R3:W-:Y:S01]  /*edb0*/  @P4 LDGSTS.E.BYPASS.LTC128B.128 [R4+0x19c00], desc[UR50][R2.64], !P2 ;  /* 0x19c0000002044fae */ /* 0x0007e2000d101d72 */
[----:B------:R-:W-:-:S03]  /*edc0*/  LOP3.LUT P4, RZ, R24, 0x20, RZ, 0xc0, !PT ;  /* 0x0000002018ff7812 */ /* 0x000fc6000788c0ff */
[----:B---3--:R-:W3:Y:S10]  /*edd0*/  SHFL.IDX PT, R2, R7, 0x4, 0x181f ;  /* 0x00981f0007027f89 */ /* 0x008ef400000e0000 */
[----:B------:R-:W-:-:S02]  /*ede0*/  @P4 IADD3 R9, P0, R30, R14, RZ ;  /* 0x0000000e1e094210 */ /* 0x000fc40007f1e0ff */
[----:B------:R-:W4:Y:S03]  /*edf0*/  SHFL.IDX PT, R14, R8, 0x5, 0x181f ;  /* 0x00b81f00080e7f89 */ /* 0x000f2600000e0000 */
[----:B---3--:R-:W-:Y:S02]  /*ee00*/  @P4 IMAD.X R10, RZ, RZ, R2, P0 ;  /* 0x000000ffff0a4224 */ /* 0x008fe400000e0602 */
[----:B------:R-:W-:Y:S02]  /*ee10*/  @P4 IMAD.MOV.U32 R2, RZ, RZ, R9 ;  /* 0x000000ffff024224 */ /* 0x000fe400078e0009 */
[----:B------:R-:W-:Y:S01]  /*ee20*/  @P4 IMAD.MOV.U32 R3, RZ, RZ, R10 ;  /* 0x000000ffff034224 */ /* 0x000fe200078e000a */
[----:B----4-:R-:W-:Y:S02]  /*ee30*/  @P5 IADD3 R9, P0, R30, R14, RZ ;  /* 0x0000000e1e095210 */ /* 0x010fe40007f1e0ff */
[----:B------:R-:W-:Y:S04]  /*ee40*/  SHFL.IDX PT, R14, R8, 0x6, 0x181f ;  /* 0x00d81f00080e7f89 */ /* 0x000fe800000e0000 */
[----:B------:R3:W-:Y:S04]  /*ee50*/  @P4 LDGSTS.E.BYPASS.LTC128B.128 [R4+0x1a400], desc[UR50][R2.64], !P2 ;  /* 0x1a40000002044fae */ /* 0x0007e8000d101d72 */
[----:B---3--:R-:W3:Y:S02]  /*ee60*/  SHFL.IDX PT, R2, R7, 0x5, 0x181f ;  /* 0x00b81f0007027f89 */ /* 0x008ee400000e0000 */
[----:B---3--:R-:W-:-:S02]  /*ee70*/  @P5 IMAD.X R10, RZ, RZ, R2, P0 ;  /* 0x000000ffff0a5224 */ /* 0x008fc400000e0602 */
[----:B------:R-:W-:Y:S01]  /*ee80*/  @P5 IMAD.MOV.U32 R2, RZ, RZ, R9 ;  /* 0x000000ffff025224 */ /* 0x000fe200078e0009 */
[C---:B------:R-:W-:Y:S01]  /*ee90*/  @P6 IADD3 R9, P0, R30.reuse, R14, RZ ;  /* 0x0000000e1e096210 */ /* 0x040fe20007f1e0ff */
[----:B------:R-:W-:Y:S01]  /*eea0*/  @P5 IMAD.MOV.U32 R3, RZ, RZ, R10 ;  /* 0x000000ffff035224 */ /* 0x000fe200078e000a */
[----:B------:R-:W-:Y:S04]  /*eeb0*/  SHFL.IDX PT, R14, R8, 0x7, 0x181f ;  /* 0x00f81f00080e7f89 */ /* 0x000fe800000e0000 */
[----:B------:R3:W-:Y:S04]  /*eec0*/  @P5 LDGSTS.E.BYPASS.LTC128B.128 [R4+0x1ac00], desc[UR50][R2.64], !P2 ;  /* 0x1ac0000002045fae */ /* 0x0007e8000d101d72 */
[----:B---3--:R-:W3:Y:S04]  /*eed0*/  SHFL.IDX PT, R2, R7, 0x6, 0x181f ;  /* 0x00d81f0007027f89 */ /* 0x008ee800000e0000 */
[----:B------:R-:W4:Y:S01]  /*eee0*/  SHFL.IDX PT, R7, R7, 0x7, 0x181f ;  /* 0x00f81f0007077f89 */ /* 0x000f2200000e0000 */
[----:B---3--:R-:W-:Y:S01]  /*eef0*/  @P6 IMAD.X R10, RZ, RZ, R2, P0 ;  /* 0x000000ffff0a6224 */ /* 0x008fe200000e0602 */
[----:B------:R-:W-:Y:S01]  /*ef00*/  @P3 IADD3 R14, P0, R30, R14, RZ ;  /* 0x0000000e1e0e3210 */ /* 0x000fe20007f1e0ff */
[----:B------:R-:W-:-:S02]  /*ef10*/  @P6 IMAD.MOV.U32 R2, RZ, RZ, R9 ;  /* 0x000000ffff026224 */ /* 0x000fc400078e0009 */
[----:B------:R-:W-:Y:S02]  /*ef20*/  @P6 IMAD.MOV.U32 R3, RZ, RZ, R10 ;  /* 0x000000ffff036224 */ /* 0x000fe400078e000a */
[----:B----4-:R-:W-:-:S03]  /*ef30*/  @P3 IMAD.X R9, RZ, RZ, R7, P0 ;  /* 0x000000ffff093224 */ /* 0x010fc600000e0607 */
[----:B------:R3:W-:Y:S02]  /*ef40*/  @P6 LDGSTS.E.BYPASS.LTC128B.128 [R4+0x1b400], desc[UR50][R2.64], !P2 ;  /* 0x1b40000002046fae */ /* 0x0007e4000d101d72 */
[----:B---3--:R-:W-:Y:S02]  /*ef50*/  @P3 IMAD.MOV.U32 R2, RZ, RZ, R14 ;  /* 0x000000ffff023224 */ /* 0x008fe400078e000e */
[----:B------:R-:W-:Y:S01]  /*ef60*/  @P3 IMAD.MOV.U32 R3, RZ, RZ, R9 ;  /* 0x000000ffff033224 */ /* 0x000fe200078e0009 */
[----:B------:R-:W3:Y:S04]  /*ef70*/  SHFL.IDX PT, R14, R6, RZ, 0x181f ;  /* 0x00181fff060e7589 */ /* 0x000ee800000e0000 */
[----:B------:R4:W-:Y:S04]  /*ef80*/  @P3 LDGSTS.E.BYPASS.LTC128B.128 [R4+0x1bc00], desc[UR50][R2.64], !P2 ;  /* 0x1bc0000002043fae */ /* 0x0009e8000d101d72 */
[----:B----4-:R-:W4:Y:S04]  /*ef90*/  SHFL.IDX PT, R2, R5, RZ, 0x181f ;  /* 0x00181fff05027589 */ /* 0x010f2800000e0000 */
[----:B------:R-:W0:Y:S01]  /*efa0*/  SHFL.IDX PT, R5, R5, 0x1, 0x181f ;  /* 0x00381f0005057f89 */ /* 0x000e2200000e0000 */
[----:B---3--:R-:W-:-:S05]  /*efb0*/  @P1 IADD3 R14, P0, R30, R14, RZ ;  /* 0x0000000e1e0e1210 */ /* 0x008fca0007f1e0ff */
[----:B----4-:R-:W-:Y:S02]  /*efc0*/  @P1 IMAD.X R9, RZ, RZ, R2, P0 ;  /* 0x000000ffff091224 */ /* 0x010fe400000e0602 */
[----:B------:R-:W-:Y:S02]  /*efd0*/  @P1 IMAD.MOV.U32 R2, RZ, RZ, R14 ;  /* 0x000000ffff021224 */ /* 0x000fe400078e000e */
[----:B------:R-:W-:Y:S01]  /*efe0*/  @P1 IMAD.MOV.U32 R3, RZ, RZ, R9 ;  /* 0x000000ffff031224 */ /* 0x000fe200078e0009 */
[----:B------:R3:W4:Y:S04]  /*eff0*/  SHFL.IDX PT, R14, R6, 0x1, 0x181f ;  /* 0x00381f00060e7f89 */ /* 0x00072800000e0000 */
[----:B0-----:R3:W-:Y:S02]  /*f000*/  @P1 LDGSTS.E.BYPASS.LTC128B.128 [R4+0x1c400], desc[UR50][R2.64], !P2 ;  /* 0x1c40000002041fae */ /* 0x0017e4000d101d72 */
.L_x_7689:
[----:B------:R-:W-:-:S13]  /*f010*/  LOP3.LUT P1, RZ, R24, 0x200, RZ, 0xc0, !PT ;  /* 0x0000020018ff7812 */ /* 0x000fda000782c0ff */
[----:B---34-:R-:W-:-:S05]  /*f020*/  @P1 IADD3 R2, P0, R30, R14, RZ ;  /* 0x0000000e1e021210 */ /* 0x018fca0007f1e0ff */
[----:B------:R-:W-:Y:S01]  /*f030*/  @P1 IMAD.X R3, RZ, RZ, R5, P0 ;  /* 0x000000ffff031224 */ /* 0x000fe200000e0605 */
[----:B------:R-:W-:-:S04]  /*f040*/  PLOP3.LUT P0, PT, PT, PT, PT, 0x80, 0x0 ;  /* 0x000000000000781c */ /* 0x000fc80003f0f070 */
[----:B------:R-:W-:Y:S01]  /*f050*/  @!PT LDS RZ, [RZ] ;  /* 0x00000000fffff984 */ /* 0x000fe20000000800 */
[----:B------:R-:W-:Y:S01]  /*f060*/  @!PT LDS RZ, [RZ] ;  /* 0x00000000fffff984 */ /* 0x000fe20000000800 */
[----:B------:R-:W-:Y:S01]  /*f070*/  @!PT LDS RZ, [RZ] ;  /* 0x00000000fffff984 */ /* 0x000fe20000000800 */
[----:B------:R0:W-:Y:S01]  /*f080*/  @P1 LDGSTS.E.BYPASS.LTC128B.128 [R4+0x1cc00], desc[UR50][R2.64], !P2 ;  /* 0x1cc0000002041fae */ /* 0x0001e2000d101d72 */
[----:B------:R-:W-:-:S08]  /*f090*/  NOP ;  /* 0x0000000000007918 */ /* 0x000fd00000000000 */
.L_x_7578:
        /* <DEDUP_REMOVED lines=11> */
.L_x_7579:
[----:B------:R0:W-:Y:S02]  /*f150*/  SYNCS.ARRIVE.TRANS64.A1T0 RZ, [R0+URZ+0x22830], RZ ;  /* 0x022830ff00ff79a7 */ /* 0x0001e4000810003f */
[----:B------:R-:W-:Y:S05]  /*f160*/  WARPSYNC.ALL ;  /* 0x0000000000007948 */ /* 0x000fea0003800000 */
[----:B012---:R-:W-:Y:S01]  /*f170*/  VIADD R0, R16, 0x14400 ;  /* 0x0001440010007836 */ /* 0x007fe20000000000 */
        /* <DEDUP_REMOVED lines=29> */
.L_x_7581:
[----:B------:R-:W-:Y:S05]  /*f350*/  BSYNC B6 ;  /* 0x0000000000067941 */ /* 0x000fea0003800000 */
.L_x_7580:
[----:B------:R-:W2:Y:S01]  /*f360*/  LDL.LU R18, [R1+0x4] ;  /* 0x0000040001127983 */ /* 0x000ea20000300800 */
[----:B------:R-:W0:Y:S01]  /*f370*/  LDC R5, c[0x0][0x448] ;  /* 0x00011200ff057b82 */ /* 0x000e220000000800 */
[----:B------:R-:W1:Y:S01]  /*f380*/  S2R R2, SR_TID.X ;  /* 0x0000000000027919 */ /* 0x000e620000002100 */
[----:B------:R-:W-:Y:S01]  /*f390*/  R2UR UR8, R17 ;  /* 0x00000000110872ca */ /* 0x000fe200000e0000 */
[----:B------:R-:W-:Y:S01]  /*f3a0*/  ULDC.64 UR6, c[0x0][0x2d8] ;  /* 0x0000b60000067ab9 */ /* 0x000fe20000000a00 */
[----:B------:R3:W5:Y:S01]  /*f3b0*/  LDL R10, [R1+0x24] ;  /* 0x00002400010a7983 */ /* 0x0007620000100800 */
[----:B0-----:R-:W-:Y:S02]  /*f3c0*/  ISETP.NE.AND P0, PT, R5, 0x1, PT ;  /* 0x000000010500780c */ /* 0x001fe40003f05270 */
[----:B------:R-:W-:Y:S02]  /*f3d0*/  R2UR UR10, R17 ;  /* 0x00000000110a72ca */ /* 0x000fe400000e0000 */
[----:B-1----:R-:W-:-:S09]  /*f3e0*/  LOP3.LUT R19, R2, 0x7f, RZ, 0xc0, !PT ;  /* 0x0000007f02137812 */ /* 0x002fd200078ec0ff */
[----:B------:R-:W0:Y:S01]  /*f3f0*/  @P0 LDC R3, c[0x0][0x44c] ;  /* 0x00011300ff030b82 */ /* 0x000e220000000800 */
[----:B------:R-:W-:Y:S01]  /*f400*/  IMAD.SHL.U32 R2, R2, 0x10, RZ ;  /* 0x0000001002027824 */ /* 0x000fe200078e00ff */
[----:B------:R-:W-:-:S06]  /*f410*/  SHF.R.U32.HI R19, RZ, 0x3, R19 ;  /* 0x00000003ff137819 */ /* 0x000fcc0000011613 */
[----:B------:R-:W1:Y:S01]  /*f420*/  @P0 LDC R6, c[0x0][0x450] ;  /* 0x00011400ff060b82 */ /* 0x000e620000000800 */
[----:B------:R-:W-:Y:S01]  /*f430*/  LOP3.LUT R2, R19, 0x70, R2, 0xf8, !PT ;  /* 0x0000007013027812 */ /* 0x000fe200078ef802 */
[----:B------:R-:W-:Y:S01]  /*f440*/  UMOV UR4, UR38 ;  /* 0x0000002600047c82 */ /* 0x000fe20008000000 */
[----:B------:R-:W-:Y:S02]  /*f450*/  UMOV UR5, UR37 ;  /* 0x0000002500057c82 */ /* 0x000fe40008000000 */
[----:B------:R-:W-:-:S03]  /*f460*/  UIMAD.WIDE.U32 UR4, UR8, UR6, UR4 ;  /* 0x00000006080472a5 */ /* 0x000fc6000f8e0004 */
[----:B------:R-:W-:Y:S02]  /*f470*/  ULDC.64 UR8, c[0x0][0x2e0] ;  /* 0x0000b80000087ab9 */ /* 0x000fe40000000a00 */
[----:B------:R-:W-:Y:S02]  /*f480*/  UIMAD UR6, UR42, UR8, URZ ;  /* 0x000000082a0672a4 */ /* 0x000fe4000f8e023f */
[----:B------:R-:W-:Y:S02]  /*f490*/  UIMAD UR5, UR10, UR7, UR5 ;  /* 0x000000070a0572a4 */ /* 0x000fe4000f8e0205 */
[----:B------:R-:W-:Y:S02]  /*f4a0*/  UIMAD UR6, UR43, UR9, UR6 ;  /* 0x000000092b0672a4 */ /* 0x000fe4000f8e0206 */
[----:B------:R-:W-:-:S04]  /*f4b0*/  UIMAD.WIDE.U32 UR4, UR43, UR8, UR4 ;  /* 0x000000082b0472a5 */ /* 0x000fc8000f8e0004 */
[----:B------:R-:W-:-:S03]  /*f4c0*/  UIADD3 UR5, UR5, UR6, URZ ;  /* 0x0000000605057290 */ /* 0x000fc6000fffe03f */
[----:B------:R-:W-:Y:S02]  /*f4d0*/  ULDC.64 UR6, c[0x0][0x2d0] ;  /* 0x0000b40000067ab9 */ /* 0x000fe40000000a00 */
[----:B------:R-:W-:Y:S02]  /*f4e0*/  IMAD.U32 R11, RZ, RZ, UR6 ;  /* 0x00000006ff0b7e24 */ /* 0x000fe4000f8e00ff */
[----:B--2---:R-:W-:-:S05]  /*f4f0*/  IMAD.SHL.U32 R4, R18, 0x80, RZ ;  /* 0x0000008012047824 */ /* 0x004fca00078e00ff */
[----:B------:R-:W-:-:S05]  /*f500*/  LOP3.LUT R0, R2, R4, RZ, 0xfc, !PT ;  /* 0x0000000402007212 */ /* 0x000fca00078efcff */
[----:B0-----:R-:W-:Y:S01]  /*f510*/  @P0 IMAD.HI.U32 R3, R0, R3, RZ ;  /* 0x0000000300030227 */ /* 0x001fe200078e00ff */
[----:B------:R-:W0:Y:S03]  /*f520*/  S2R R18, SR_TID.X ;  /* 0x0000000000127919 */ /* 0x000e260000002100 */
[----:B------:R-:W-:Y:S01]  /*f530*/  IMAD.MOV.U32 R2, RZ, RZ, R0 ;  /* 0x000000ffff027224 */ /* 0x000fe200078e0000 */
[----:B-1----:R-:W-:-:S04]  /*f540*/  @P0 SHF.R.U32.HI R2, RZ, R6, R3 ;  /* 0x00000006ff020219 */ /* 0x002fc80000011603 */
[--C-:B------:R-:W-:Y:S01]  /*f550*/  SHF.R.S32.HI R3, RZ, 0x1f, R2.reuse ;  /* 0x0000001fff037819 */ /* 0x100fe20000011402 */
[----:B------:R-:W-:-:S04]  /*f560*/  IMAD.MOV R7, RZ, RZ, -R2 ;  /* 0x000000ffff077224 */ /* 0x000fc800078e0a02 */
[----:B------:R-:W-:Y:S02]  /*f570*/  IMAD R3, R3, UR6, RZ ;  /* 0x0000000603037c24 */ /* 0x000fe4000f8e02ff */
[----:B------:R-:W-:Y:S02]  /*f580*/  IMAD R7, R5, R7, R0 ;  /* 0x0000000705077224 */ /* 0x000fe400078e0200 */
[C---:B------:R-:W-:Y:S02]  /*f590*/  IMAD R9, R2.reuse, UR7, R3 ;  /* 0x0000000702097c24 */ /* 0x040fe4000f8e0203 */
[----:B------:R-:W-:Y:S01]  /*f5a0*/  IMAD.WIDE.U32 R2, R2, R11, UR4 ;  /* 0x0000000402027e25 */ /* 0x000fe2000f8e000b */
[----:B------:R-:W-:Y:S01]  /*f5b0*/  SHF.R.S32.HI R0, RZ, 0x1f, R7 ;  /* 0x0000001fff007819 */ /* 0x000fe20000011407 */
[----:B------:R-:W-:Y:S02]  /*f5c0*/  ULDC.64 UR4, c[0x0][0x2c8] ;  /* 0x0000b20000047ab9 */ /* 0x000fe40000000a00 */
[----:B------:R-:W-:-:S02]  /*f5d0*/  IMAD.IADD R3, R3, 0x1, R9 ;  /* 0x0000000103037824 */ /* 0x000fc400078e0209 */
[----:B------:R-:W-:Y:S02]  /*f5e0*/  IMAD R0, R0, UR4, RZ ;  /* 0x0000000400007c24 */ /* 0x000fe4000f8e02ff */
[----:B------:R-:W-:-:S04]  /*f5f0*/  IMAD.WIDE.U32 R2, R7, UR4, R2 ;  /* 0x0000000407027c25 */ /* 0x000fc8000f8e0002 */
[----:B------:R-:W-:Y:S01]  /*f600*/  IMAD R7, R7, UR5, R0 ;  /* 0x0000000507077c24 */ /* 0x000fe2000f8e0200 */
[----:B------:R-:W-:Y:S02]  /*f610*/  ULDC.64 UR4, c[0x0][0x280] ;  /* 0x0000a00000047ab9 */ /* 0x000fe40000000a00 */
[----:B------:R-:W-:Y:S01]  /*f620*/  IADD3 R0, P0, R2, UR4, RZ ;  /* 0x0000000402007c10 */ /* 0x000fe2000ff1e0ff */
[----:B------:R-:W-:-:S03]  /*f630*/  ULDC UR4, c[0x0][0x2b8] ;  /* 0x0000ae0000047ab9 */ /* 0x000fc60000000800 */
[----:B------:R-:W-:Y:S02]  /*f640*/  IADD3.X R6, R3, UR5, R7, P0, !PT ;  /* 0x0000000503067c10 */ /* 0x000fe400087fe407 */
[----:B------:R-:W-:Y:S01]  /*f650*/  ISETP.GE.AND P0, PT, R30, UR4, PT ;  /* 0x000000041e007c0c */ /* 0x000fe2000bf06270 */
[----:B------:R-:W-:Y:S01]  /*f660*/  UMOV UR4, 0xffffffff ;  /* 0xffffffff00047882 */ /* 0x000fe20000000000 */
[----:B0-----:R-:W-:-:S04]  /*f670*/  LOP3.LUT R18, R18, 0x7f, RZ, 0xc0, !PT ;  /* 0x0000007f12127812 */ /* 0x001fc800078ec0ff */
[----:B------:R-:W-:Y:S01]  /*f680*/  SHF.R.U32.HI R18, RZ, 0x3, R18 ;  /* 0x00000003ff127819 */ /* 0x000fe20000011612 */
[----:B---3--:R-:W-:Y:S06]  /*f690*/  BRA.DIV UR4, `(.L_x_7582) ;  /* 0x0000005204fc7947 */ /* 0x008fec000b800000 */
        /* <DEDUP_REMOVED lines=10> */
[----:B-----5:R1:W-:Y:S01]  /*f740*/  @!P2 LDGSTS.E.BYPASS.LTC128B.128 [R10+0x14400], desc[UR50][R2.64], !P0 ;  /* 0x14400000020aafae */ /* 0x0203e2000c101d72 */
[----:B------:R-:W-:Y:S01]  /*f750*/  ISETP.GE.AND P2, PT, R8, R5, PT ;  /* 0x000000050800720c */ /* 0x000fe20003f46270 */
[----:B------:R-:W-:-:S02]  /*f760*/  VIADD R8, R4, 0x20 ;  /* 0x0000002004087836 */ /* 0x000fc40000000000 */
[----:B-1----:R-:W1:Y:S10]  /*f770*/  SHFL.IDX PT, R2, R6, 0x1, 0x181f ;  /* 0x00381f0006027f89 */ /* 0x002e7400000e0000 */
[----:B0-----:R-:W-:-:S05]  /*f780*/  @!P2 IADD3 R14, P1, R30, R14, RZ ;  /* 0x0000000e1e0ea210 */ /* 0x001fca0007f3e0ff */
[----:B-1----:R-:W-:Y:S02]  /*f790*/  @!P2 IMAD.X R3, RZ, RZ, R2, P1 ;  /* 0x000000ffff03a224 */ /* 0x002fe400008e0602 */
[----:B------:R-:W-:Y:S02]  /*f7a0*/  @!P2 IMAD.MOV.U32 R2, RZ, RZ, R14 ;  /* 0x000000ffff02a224 */ /* 0x000fe400078e000e */
[----:B------:R-:W0:Y:S04]  /*f7b0*/  SHFL.IDX PT, R14, R0, 0x2, 0x181f ;  /* 0x00581f00000e7f89 */ /* 0x000e2800000e0000 */
[----:B------:R1:W-:Y:S01]  /*f7c0*/  @!P2 LDGSTS.E.BYPASS.LTC128B.128 [R10+0x14c00], desc[UR50][R2.64], !P0 ;  /* 0x14c00000020aafae */ /* 0x0003e2000c101d72 */
        /* <DEDUP_REMOVED lines=32> */
[----:B------:R-:W-:-:S03]  /*f9d0*/  ISETP.GE.AND P2, PT, R8, R5, PT ;  /* 0x000000050800720c */ /* 0x000fc60003f46270 */
[----:B-1----:R-:W1:Y:S04]  /*f9e0*/  SHFL.IDX PT, R2, R6, 0x6, 0x181f ;  /* 0x00d81f0006027f89 */ /* 0x002e6800000e0000 */
[----:B------:R-:W2:Y:S06]  /*f9f0*/  SHFL.IDX PT, R6, R6, 0x7, 0x181f ;  /* 0x00f81f0006067f89 */ /* 0x000eac00000e0000 */
[----:B0-----:R-:W-:-:S05]  /*fa00*/  @!P2 IADD3 R14, P1, R30, R14, RZ ;  /* 0x0000000e1e0ea210 */ /* 0x001fca0007f3e0ff */
[----:B-1----:R-:W-:Y:S02]  /*fa10*/  @!P2 IMAD.X R3, RZ, RZ, R2, P1 ;  /* 0x000000ffff03a224 */ /* 0x002fe400008e0602 */
[----:B------:R-:W-:Y:S02]  /*fa20*/  @!P2 IMAD.MOV.U32 R2, RZ, RZ, R14 ;  /* 0x000000ffff02a224 */ /* 0x000fe400078e000e */
[----:B------:R0:W1:Y:S04]  /*fa30*/  SHFL.IDX PT, R14, R0, 0x7, 0x181f ;  /* 0x00f81f00000e7f89 */ /* 0x00006800000e0000 */
[----:B--2---:R0:W-:Y:S02]  /*fa40*/  @!P2 LDGSTS.E.BYPASS.LTC128B.128 [R10+0x17400], desc[UR50][R2.64], !P0 ;  /* 0x17400000020aafae */ /* 0x0041e4000c101d72 */
.L_x_7706:
[----:B------:R-:W-:-:S05]  /*fa50*/  VIADD R4, R4, 0x70 ;  /* 0x0000007004047836 */ /* 0x000fca0000000000 */
[----:B------:R-:W-:-:S13]  /*fa60*/  ISETP.GE.AND P1, PT, R4, R5, PT ;  /* 0x000000050400720c */ /* 0x000fda0003f26270 */
[----:B01----:R-:W-:-:S05]  /*fa70*/  @!P1 IADD3 R2, P2, R30, R14, RZ ;  /* 0x0000000e1e029210 */ /* 0x003fca0007f5e0ff */
[----:B------:R-:W-:-:S05]  /*fa80*/  @!P1 IMAD.X R3, RZ, RZ, R6, P2 ;  /* 0x000000ffff039224 */ /* 0x000fca00010e0606 */
[----:B------:R-:W-:Y:S01]  /*fa90*/  @!PT LDS RZ, [RZ] ;  /* 0x00000000fffff984 */ /* 0x000fe20000000800 */
[----:B------:R-:W-:Y:S01]  /*faa0*/  @!PT LDS RZ, [RZ] ;  /* 0x00000000fffff984 */ /* 0x000fe20000000800 */
[----:B------:R-:W-:Y:S01]  /*fab0*/  @!PT LDS RZ, [RZ] ;  /* 0x00000000fffff984 */ /* 0x000fe20000000800 */
[----:B------:R0:W-:Y:S01]  /*fac0*/  @!P1 LDGSTS.E.BYPASS.LTC128B.128 [R10+0x17c00], desc[UR50][R2.64], !P0 ;  /* 0x17c00000020a9fae */ /* 0x0001e2000c101d72 */
[----:B------:R-:W-:Y:S01]  /*fad0*/  PLOP3.LUT P0, PT, PT, PT, PT, 0x80, 0x0 ;  /* 0x000000000000781c */ /* 0x000fe20003f0f070 */
[----:B------:R-:W-:-:S12]  /*fae0*/  NOP ;  /* 0x0000000000007918 */ /* 0x000fd80000000000 */
.L_x_7583:
        /* <DEDUP_REMOVED lines=18> */
.L_x_7707:
[----:B------:R-:W-:Y:S05]  /*fc10*/  BSYNC B0 ;  /* 0x0000000000007941 */ /* 0x000fea0003800000 */
.L_x_7584:
[----:B------:R-:W2:Y:S01]  /*fc20*/  LDL R0, [R1+0xc] ;  /* 0x00000c0001007983 */ /* 0x000ea20000100800 */
[----:B------:R-:W-:-:S06]  /*fc30*/  UIADD3 UR4, UR47, -0x2, URZ ;  /* 0xfffffffe2f047890 */ /* 0x000fcc000fffe03f */
[----:B--2---:R-:W-:-:S13]  /*fc40*/  ISETP.LE.AND P0, PT, R0, UR4, PT ;  /* 0x0000000400007c0c */ /* 0x004fda000bf03270 */
[----:B------:R-:W-:Y:S05]  /*fc50*/  @!P0 BRA `(.L_x_7586) ;  /* 0x0000001800548947 */ /* 0x000fea0003800000 */
[----:B------:R-:W-:Y:S02]  /*fc60*/  IMAD.MOV.U32 R21, RZ, RZ, R31 ;  /* 0x000000ffff157224 */ /* 0x000fe400078e001f */
[----:B------:R-:W-:Y:S02]  /*fc70*/  IMAD.MOV.U32 R23, RZ, RZ, R35 ;  /* 0x000000ffff177224 */ /* 0x000fe400078e0023 */
[----:B------:R-:W-:-:S07]  /*fc80*/  IMAD.U32 R32, RZ, RZ, UR4 ;  /* 0x00000004ff207e24 */ /* 0x000fce000f8e00ff */
.L_x_7606:
[----:B-1----:R-:W1:Y:S01]  /*fc90*/  LDC R0, c[0x0][0x430] ;  /* 0x00010c00ff007b82 */ /* 0x002e620000000800 */
[----:B------:R-:W2:Y:S01]  /*fca0*/  S2R R2, SR_TID.X ;  /* 0x0000000000027919 */ /* 0x000ea20000002100 */
[----:B------:R-:W-:Y:S01]  /*fcb0*/  IMAD R7, R32, 0xa0, R36 ;  /* 0x000000a020077824 */ /* 0x000fe200078e0224 */
[----:B0-----:R-:W0:Y:S01]  /*fcc0*/  S2R R3, SR_TID.X ;  /* 0x0000000000037919 */ /* 0x001e220000002100 */
[----:B------:R-:W3:Y:S01]  /*fcd0*/  S2R R5, SR_TID.X ;  /* 0x0000000000057919 */ /* 0x000ee20000002100 */
[----:B------:R-:W4:Y:S01]  /*fce0*/  LDL R12, [R1+0xc] ;  /* 0x00000c00010c7983 */ /* 0x000f220000100800 */
[----:B-1----:R-:W-:Y:S02]  /*fcf0*/  ISETP.NE.AND P0, PT, R0, 0x1, PT ;  /* 0x000000010000780c */ /* 0x002fe40003f05270 */
[----:B--2---:R-:W-:-:S11]  /*fd00*/  LOP3.LUT R2, R2, 0x7f, RZ, 0xc0, !PT ;  /* 0x0000007f02027812 */ /* 0x004fd600078ec0ff */
[----:B------:R-:W1:Y:S01]  /*fd10*/  @P0 LDC R0, c[0x0][0x434] ;  /* 0x00010d00ff000b82 */ /* 0x000e620000000800 */
[----:B------:R-:W-:Y:S01]  /*fd20*/  SHF.R.U32.HI R2, RZ, 0x3, R2 ;  /* 0x00000003ff027819 */ /* 0x000fe20000011602 */
[C---:B0-----:R-:W-:Y:S01]  /*fd30*/  IMAD.SHL.U32 R8, R3.reuse, 0x10, RZ ;  /* 0x0000001003087824 */ /* 0x041fe200078e00ff */
[----:B------:R-:W-:Y:S01]  /*fd40*/  LOP3.LUT R3, R3, 0x7f, RZ, 0xc0, !PT ;  /* 0x0000007f03037812 */ /* 0x000fe200078ec0ff */
[----:B---3--:R-:W-:-:S03]  /*fd50*/  IMAD.SHL.U32 R10, R5, 0x10, RZ ;  /* 0x00000010050a7824 */ /* 0x008fc600078e00ff */
[----:B------:R-:W-:Y:S01]  /*fd60*/  LOP3.LUT R8, R2, 0x70, R8, 0xf8, !PT ;  /* 0x0000007002087812 */ /* 0x000fe200078ef808 */
[----:B------:R-:W0:Y:S01]  /*fd70*/  @P0 LDC R6, c[0x0][0x438] ;  /* 0x00010e00ff060b82 */ /* 0x000e220000000800 */
[----:B------:R-:W-:-:S03]  /*fd80*/  SHF.R.U32.HI R3, RZ, 0x3, R3 ;  /* 0x00000003ff037819 */ /* 0x000fc60000011603 */
[----:B------:R-:W-:-:S04]  /*fd90*/  IMAD.IADD R9, R8, 0x1, R7 ;  /* 0x0000000108097824 */ /* 0x000fc800078e0207 */
[----:B------:R-:W2:Y:S01]  /*fda0*/  @P0 LDC R4, c[0x0][0x434] ;  /* 0x00010d00ff040b82 */ /* 0x000ea20000000800 */
[----:B------:R-:W-:-:S07]  /*fdb0*/  LOP3.LUT R10, R3, 0x70, R10, 0xf8, !PT ;  /* 0x00000070030a7812 */ /* 0x000fce00078ef80a */
[----:B------:R-:W3:Y:S01]  /*fdc0*/  @P0 LDC R2, c[0x0][0x438] ;  /* 0x00010e00ff020b82 */ /* 0x000ee20000000800 */
[----:B------:R-:W-:Y:S01]  /*fdd0*/  LOP3.LUT R10, R10, 0x80, RZ, 0xfc, !PT ;  /* 0x000000800a0a7812 */ /* 0x000fe200078efcff */
[----:B-1----:R-:W-:-:S04]  /*fde0*/  @P0 IMAD.HI.U32 R3, R9, R0, RZ ;  /* 0x0000000009030227 */ /* 0x002fc800078e00ff */
[----:B------:R-:W-:Y:S02]  /*fdf0*/  IMAD.IADD R7, R10, 0x1, R7 ;  /* 0x000000010a077824 */ /* 0x000fe400078e0207 */
[----:B------:R-:W-:Y:S01]  /*fe00*/  IMAD.MOV.U32 R0, RZ, RZ, R9 ;  /* 0x000000ffff007224 */ /* 0x000fe200078e0009 */
[----:B0-----:R-:W-:Y:S01]  /*fe10*/  @P0 SHF.R.U32.HI R0, RZ, R6, R3 ;  /* 0x00000006ff000219 */ /* 0x001fe20000011603 */
[----:B------:R-:W-:Y:S01]  /*fe20*/  IMAD.MOV.U32 R6, RZ, RZ, R7 ;  /* 0x000000ffff067224 */ /* 0x000fe200078e0007 */
[----:B------:R-:W-:Y:S05]  /*fe30*/  YIELD ;  /* 0x0000000000007946 */ /* 0x000fea0003800000 */
[----:B--2---:R-:W-:Y:S01]  /*fe40*/  @P0 IMAD.HI.U32 R3, R7, R4, RZ ;  /* 0x0000000407030227 */ /* 0x004fe200078e00ff */
[----:B------:R-:W-:Y:S01]  /*fe50*/  ULDC.64 UR4, c[0x0][0x428] ;  /* 0x00010a0000047ab9 */ /* 0x000fe20000000a00 */
[----:B------:R-:W-:-:S02]  /*fe60*/  ULDC.64 UR6, c[0x0][0x418] ;  /* 0x0001060000067ab9 */ /* 0x000fc40000000a00 */
[----:B------:R-:W-:Y:S01]  /*fe70*/  IMAD R5, R37, UR4, RZ ;  /* 0x0000000425057c24 */ /* 0x000fe2000f8e02ff */
[----:B---3--:R-:W-:Y:S01]  /*fe80*/  @P0 SHF.R.U32.HI R6, RZ, R2, R3 ;  /* 0x00000002ff060219 */ /* 0x008fe20000011603 */
[--C-:B------:R-:W-:Y:S01]  /*fe90*/  IMAD.MOV.U32 R2, RZ, RZ, R0.reuse ;  /* 0x000000ffff027224 */ /* 0x100fe200078e0000 */
[----:B------:R-:W-:Y:S01]  /*fea0*/  SHF.R.S32.HI R3, RZ, 0x1f, R0 ;  /* 0x0000001fff037819 */ /* 0x000fe20000011400 */
[C---:B------:R-:W-:Y:S02]  /*feb0*/  IMAD R8, R34.reuse, UR5, R5 ;  /* 0x0000000522087c24 */ /* 0x040fe4000f8e0205 */
[----:B------:R-:W-:-:S04]  /*fec0*/  IMAD.WIDE.U32 R2, R34, UR4, R2 ;  /* 0x0000000422027c25 */ /* 0x000fc8000f8e0002 */
[----:B------:R-:W-:Y:S01]  /*fed0*/  IMAD.IADD R3, R8, 0x1, R3 ;  /* 0x0000000108037824 */ /* 0x000fe200078e0203 */
[----:B------:R-:W-:-:S04]  /*fee0*/  LEA R4, P0, R2, UR6, 0x2 ;  /* 0x0000000602047c11 */ /* 0x000fc8000f8010ff */
[----:B------:R-:W-:Y:S02]  /*fef0*/  LEA.HI.X R5, R2, UR7, R3, 0x2, P0 ;  /* 0x0000000702057c11 */ /* 0x000fe400080f1403 */
[----:B------:R-:W-:-:S03]  /*ff00*/  ISETP.GT.U32.AND P1, PT, R10, 0x9f, PT ;  /* 0x0000009f0a00780c */ /* 0x000fc60003f24070 */
[----:B------:R0:W2:Y:S01]  /*ff10*/  LDG.E R10, desc[UR50][R4.64] ;  /* 0x00000032040a7981 */ /* 0x0000a2000c1e1900 */
[----:B------:R-:W-:-:S09]  /*ff20*/  IMAD.U32 R11, RZ, RZ, UR44 ;  /* 0x0000002cff0b7e24 */ /* 0x000fd2000f8e00ff */
[--C-:B------:R-:W-:Y:S01]  /*ff30*/  @!P1 SHF.R.S32.HI R3, RZ, 0x1f, R6.reuse ;  /* 0x0000001fff039819 */ /* 0x100fe20000011406 */
[----:B------:R-:W-:Y:S01]  /*ff40*/  @!P1 IMAD.MOV.U32 R2, RZ, RZ, R6 ;  /* 0x000000ffff029224 */ /* 0x000fe200078e0006 */
[----:B------:R-:W-:-:S03]  /*ff50*/  ISETP.NE.AND P2, PT, R11, 0x3, PT ;  /* 0x000000030b00780c */ /* 0x000fc60003f45270 */
[----:B------:R-:W-:Y:S01]  /*ff60*/  @!P1 IMAD.WIDE.U32 R2, R34, UR4, R2 ;  /* 0x0000000422029c25 */ /* 0x000fe2000f8e0002 */
[----:B------:R-:W-:-:S03]  /*ff70*/  ULDC UR4, c[0x0][0x430] ;  /* 0x00010c0000047ab9 */ /* 0x000fc60000000800 */
[----:B------:R-:W-:Y:S01]  /*ff80*/  @!P1 IMAD.IADD R8, R8, 0x1, R3 ;  /* 0x0000000108089824 */ /* 0x000fe200078e0203 */
[C---:B0-----:R-:W-:Y:S01]  /*ff90*/  @!P1 LEA R4, P0, R2.reuse, UR6, 0x2 ;  /* 0x0000000602049c11 */ /* 0x041fe2000f8010ff */
[----:B------:R-:W-:Y:S02]  /*ffa0*/  VIADD R31, R21, 0x1 ;  /* 0x00000001151f7836 */ /* 0x000fe40000000000 */
[----:B------:R-:W-:Y:S01]  /*ffb0*/  IMAD.MOV R0, RZ, RZ, -R0 ;  /* 0x000000ffff007224 */ /* 0x000fe200078e0a00 */
[----:B------:R-:W-:Y:S01]  /*ffc0*/  @!P1 LEA.HI.X R5, R2, UR7, R8, 0x2, P0 ;  /* 0x0000000702059c11 */ /* 0x000fe200080f1408 */
[----:B------:R-:W-:Y:S01]  /*ffd0*/  IMAD.MOV.U32 R8, RZ, RZ, RZ ;  /* 0x000000ffff087224 */ /* 0x000fe200078e00ff */
[C---:B------:R-:W-:Y:S01]  /*ffe0*/  ISETP.NE.AND P0, PT, R31.reuse, 0x2, PT ;  /* 0x000000021f00780c */ /* 0x040fe20003f05270 */
[----:B------:R-:W-:Y:S02]  /*fff0*/  IMAD.MOV R2, RZ, RZ, -R6 ;  /* 0x000000ffff027224 */ /* 0x000fe400078e0a06 */
[----:B------:R-:W-:Y:S01]  /*10000*/  IMAD R9, R0, UR4, R9 ;  /* 0x0000000400097c24 */ /* 0x000fe2000f8e0209 */
[----:B------:R-:W-:Y:S01]  /*10010*/  SEL R0, RZ, 0x1, P0 ;  /* 0x00000001ff007807 */ /* 0x000fe20000000000 */
[----:B------:R-:W-:Y:S01]  /*10020*/  IMAD R7, R2, UR4, R7 ;  /* 0x0000000402077c24 */ /* 0x000fe2000f8e0207 */
[----:B------:R0:W5:Y:S01]  /*10030*/  @!P1 LDG.E R8, desc[UR50][R4.64] ;  /* 0x0000003204089981 */ /* 0x000162000c1e1900 */
[----:B------:R-:W-:-:S02]  /*10040*/  SEL R31, R31, RZ, P0 ;  /* 0x000000ff1f1f7207 */ /* 0x000fc40000000000 */
[----:B------:R-:W-:Y:S02]  /*10050*/  LOP3.LUT R35, R23, R0, RZ, 0x3c, !PT ;  /* 0x0000000017237212 */ /* 0x000fe400078e3cff */
[C---:B----4-:R-:W-:Y:S01]  /*10060*/  ISETP.GT.AND P1, PT, R32.reuse, R12, PT ;  /* 0x0000000c2000720c */ /* 0x050fe20003f24270 */
[----:B------:R-:W-:Y:S01]  /*10070*/  VIADD R32, R32, 0xffffffff ;  /* 0xffffffff20207836 */ /* 0x000fe20000000000 */
[----:B--2---:R-:W-:Y:S01]  /*10080*/  SHF.R.S32.HI R26, RZ, 0x1f, R10 ;  /* 0x0000001fff1a7819 */ /* 0x004fe2000001140a */
[----:B0-----:R-:W-:Y:S10]  /*10090*/  @!P2 BRA `(.L_x_7587) ;  /* 0x000000000004a947 */ /* 0x001ff40003800000 */
[----:B------:R-:W-:Y:S01]  /*100a0*/  BPT.TRAP 0x1 ;  /* 0x000000040000795c */ /* 0x000fe20000300000 */
.L_x_7587:
[----:B------:R-:W-:Y:S01]  /*100b0*/  IMAD R0, R31, 0x8, R16 ;  /* 0x000000081f007824 */ /* 0x000fe200078e0210 */
[----:B------:R-:W-:Y:S01]  /*100c0*/  SHF.L.U32 R28, R35, 0x1f, RZ ;  /* 0x0000001f231c7819 */ /* 0x000fe200000006ff */
[----:B------:R-:W-:Y:S01]  /*100d0*/  BSSY B0, `(.L_x_7588) ;  /* 0x0000004000007945 */ /* 0x000fe20003800000 */
[----:B------:R-:W-:Y:S02]  /*100e0*/  SHF.R.S32.HI R27, RZ, 0x1f, R9 ;  /* 0x0000001fff1b7819 */ /* 0x000fe40000011409 */
[----:B------:R-:W0:Y:S02]  /*100f0*/  SYNCS.PHASECHK.TRANS64.TRYWAIT P0, [R0+URZ+0x22880], R28 ;  /* 0x0228801c000075a7 */ /* 0x000e24000800017f */
[----:B0-----:R-:W-:Y:S05]  /*10100*/  @!P0 BRA `(.L_x_7589) ;  /* 0x0000005000c08947 */ /* 0x001fea0003800000 */
.L_x_7708:
[----:B------:R-:W-:Y:S05]  /*10110*/  BSYNC B0 ;  /* 0x0000000000007941 */ /* 0x000fea0003800000 */
.L_x_7588:
[----:B------:R-:W2:Y:S01]  /*10120*/  LDL R12, [R1+0x1c] ;  /* 0x00001c00010c7983 */ /* 0x000ea20000100800 */
[----:B------:R-:W-:Y:S01]  /*10130*/  ULDC.64 UR4, c[0x0][0x328] ;  /* 0x0000ca0000047ab9 */ /* 0x000fe20000000a00 */
[----:B------:R-:W-:Y:S01]  /*10140*/  ULDC.64 UR6, c[0x0][0x338] ;  /* 0x0000ce0000067ab9 */ /* 0x000fe20000000a00 */
[----:B------:R-:W-:Y:S01]  /*10150*/  IMAD R4, R27, UR4, RZ ;  /* 0x000000041b047c24 */ /* 0x000fe2000f8e02ff */
[----:B------:R-:W-:Y:S01]  /*10160*/  SHF.R.S32.HI R29, RZ, 0x1f, R7 ;  /* 0x0000001fff1d7819 */ /* 0x000fe20000011407 */
[C---:B------:R-:W-:Y:S01]  /*10170*/  IMAD.WIDE.U32 R2, R9.reuse, UR4, RZ ;  /* 0x0000000409027c25 */ /* 0x040fe2000f8e00ff */
[----:B-----5:R-:W-:Y:S01]  /*10180*/  SHF.R.S32.HI R25, RZ, 0x1f, R8 ;  /* 0x0000001fff197819 */ /* 0x020fe20000011408 */
[----:B------:R-:W1:Y:S02]  /*10190*/  LDC R11, c[0x0][0x2f4] ;  /* 0x0000bd00ff0b7b82 */ /* 0x000e640000000800 */
        /* <DEDUP_REMOVED lines=8> */
[----:B------:R-:W-:Y:S02]  /*10220*/  IMAD.MOV.U32 R4, RZ, RZ, R2 ;  /* 0x000000ffff047224 */ /* 0x000fe400078e0002 */
[----:B------:R-:W-:Y:S01]  /*10230*/  IMAD.WIDE.U32 R2, R7, UR4, RZ ;  /* 0x0000000407027c25 */ /* 0x000fe2000f8e00ff */
[----:B------:R-:W-:Y:S01]  /*10240*/  ULDC.64 UR4, c[0x0][0x330] ;  /* 0x0000cc0000047ab9 */ /* 0x000fe20000000a00 */
[----:B-1----:R-:W-:-:S02]  /*10250*/  ISETP.GE.AND P2, PT, R30, R11, PT ;  /* 0x0000000b1e00720c */ /* 0x002fc40003f46270 */
        /* <DEDUP_REMOVED lines=16> */
[----:B------:R-:W1:Y:S01]  /*10360*/  SHFL.IDX PT, R2, R20, RZ, 0x181f ;  /* 0x00181fff14027589 */ /* 0x000e6200000e0000 */
[----:B------:R-:W-:-:S03]  /*10370*/  IMAD.IADD R6, R16, 0x1, R6 ;  /* 0x0000000110067824 */ /* 0x000fc600078e0206 */
[----:B------:R-:W2:Y:S04]  /*10380*/  SHFL.IDX PT, R3, R4, RZ, 0x181f ;  /* 0x00181fff04037589 */ /* 0x000ea800000e0000 */
[----:B------:R-:W3:Y:S04]  /*10390*/  SHFL.IDX PT, R12, R20, 0x1, 0x181f ;  /* 0x00381f00140c7f89 */ /* 0x000ee800000e0000 */
[----:B------:R-:W4:Y:S04]  /*103a0*/  SHFL.IDX PT, R33, R4, 0x1, 0x181f ;  /* 0x00381f0004217f89 */ /* 0x000f2800000e0000 */
[----:B------:R-:W5:Y:S04]  /*103b0*/  SHFL.IDX PT, R11, R20, 0x2, 0x181f ;  /* 0x00581f00140b7f89 */ /* 0x000f6800000e0000 */
[----:B------:R-:W0:Y:S01]  /*103c0*/  SHFL.IDX PT, R5, R4, 0x2, 0x181f ;  /* 0x00581f0004057f89 */ /* 0x000e2200000e0000 */
[----:B-1----:R-:W-:-:S05]  /*103d0*/  IADD3 R2, P0, R30, R2, RZ ;  /* 0x000000021e027210 */ /* 0x002fca0007f1e0ff */
[----:B--2---:R-:W-:-:S05]  /*103e0*/  IMAD.X R3, RZ, RZ, R3, P0 ;  /* 0x000000ffff037224 */ /* 0x004fca00000e0603 */
[----:B------:R3:W-:Y:S02]  /*103f0*/  LDGSTS.E.BYPASS.LTC128B.128 [R6+0xa400], desc[UR50][R2.64], !P2 ;  /* 0x0a40000002067fae */ /* 0x0007e4000d101d72 */
[----:B---3--:R-:W-:-:S05]  /*10400*/  IADD3 R2, P0, R30, R12, RZ ;  /* 0x0000000c1e027210 */ /* 0x008fca0007f1e0ff */
[----:B----4-:R-:W-:Y:S02]  /*10410*/  IMAD.X R3, RZ, RZ, R33, P0 ;  /* 0x000000ffff037224 */ /* 0x010fe400000e0621 */
[----:B------:R-:W-:Y:S04]  /*10420*/  SHFL.IDX PT, R33, R4, 0x7, 0x181f ;  /* 0x00f81f0004217f89 */ /* 0x000fe800000e0000 */
[----:B------:R5:W-:Y:S02]  /*10430*/  LDGSTS.E.BYPASS.LTC128B.128 [R6+0xac00], desc[UR50][R2.64], !P2 ;  /* 0x0ac0000002067fae */ /* 0x000be4000d101d72 */
[----:B-----5:R-:W-:-:S05]  /*10440*/  IADD3 R2, P0, R30, R11, RZ ;  /* 0x0000000b1e027210 */ /* 0x020fca0007f1e0ff */
[----:B0-----:R-:W-:Y:S02]  /*10450*/  IMAD.X R3, RZ, RZ, R5, P0 ;  /* 0x000000ffff037224 */ /* 0x001fe400000e0605 */
[----:B------:R-:W-:Y:S04]  /*10460*/  SHFL.IDX PT, R5, R18, RZ, 0x181f ;  /* 0x00181fff12057589 */ /* 0x000fe800000e0000 */
[----:B------:R0:W-:Y:S04]  /*10470*/  LDGSTS.E.BYPASS.LTC128B.128 [R6+0xb400], desc[UR50][R2.64], !P2 ;  /* 0x0b40000002067fae */ /* 0x0001e8000d101d72 */
[----:B0-----:R-:W0:Y:S04]  /*10480*/  SHFL.IDX PT, R2, R20, 0x3, 0x181f ;  /* 0x00781f0014027f89 */ /* 0x001e2800000e0000 */
[----:B------:R-:W1:Y:S01]  /*10490*/  SHFL.IDX PT, R3, R4, 0x3, 0x181f ;  /* 0x00781f0004037f89 */ /* 0x000e6200000e0000 */
[----:B0-----:R-:W-:-:S05]  /*104a0*/  IADD3 R2, P0, R30, R2, RZ ;  /* 0x000000021e027210 */ /* 0x001fca0007f1e0ff */
[----:B-1----:R-:W-:-:S05]  /*104b0*/  IMAD.X R3, RZ, RZ, R3, P0 ;  /* 0x000000ffff037224 */ /* 0x002fca00000e0603 */
        /* <DEDUP_REMOVED lines=12> */
[----:B------:R-:W1:Y:S04]  /*10580*/  SHFL.IDX PT, R3, R4, 0x6, 0x181f ;  /* 0x00d81f0004037f89 */ /* 0x000e6800000e0000 */
[----:B------:R-:W2:Y:S04]  /*10590*/  SHFL.IDX PT, R20, R20, 0x7, 0x181f ;  /* 0x00f81f0014147f89 */ /* 0x000ea800000e0000 */
[----:B------:R-:W3:Y:S04]  /*105a0*/  SHFL.IDX PT, R4, R19, RZ, 0x181f ;  /* 0x00181fff13047589 */ /* 0x000ee800000e0000 */
[----:B------:R-:W4:Y:S01]  /*105b0*/  SHFL.IDX PT, R19, R19, 0x1, 0x181f ;  /* 0x00381f0013137f89 */ /* 0x000f2200000e0000 */
[----:B0-----:R-:W-:-:S05]  /*105c0*/  IADD3 R2, P0, R30, R2, RZ ;  /* 0x000000021e027210 */ /* 0x001fca0007f1e0ff */
[----:B-1----:R-:W-:-:S05]  /*105d0*/  IMAD.X R3, RZ, RZ, R3, P0 ;  /* 0x000000ffff037224 */ /* 0x002fca00000e0603 */
[----:B------:R2:W-:Y:S02]  /*105e0*/  LDGSTS.E.BYPASS.LTC128B.128 [R6+0xd400], desc[UR50][R2.64], !P2 ;  /* 0x0d40000002067fae */ /* 0x0005e4000d101d72 */
[----:B--2---:R-:W-:-:S05]  /*105f0*/  IADD3 R2, P0, R30, R20, RZ ;  /* 0x000000141e027210 */ /* 0x004fca0007f1e0ff */
[----:B------:R-:W-:-:S05]  /*10600*/  IMAD.X R3, RZ, RZ, R33, P0 ;  /* 0x000000ffff037224 */ /* 0x000fca00000e0621 */
[----:B------:R0:W-:Y:S02]  /*10610*/  LDGSTS.E.BYPASS.LTC128B.128 [R6+0xdc00], desc[UR50][R2.64], !P2 ;  /* 0x0dc0000002067fae */ /* 0x0001e4000d101d72 */
[----:B0-----:R-:W-:-:S05]  /*10620*/  IADD3 R2, P0, R30, R5, RZ ;  /* 0x000000051e027210 */ /* 0x001fca0007f1e0ff */
[----:B---3--:R-:W-:-:S05]  /*10630*/  IMAD.X R3, RZ, RZ, R4, P0 ;  /* 0x000000ffff037224 */ /* 0x008fca00000e0604 */
[----:B------:R0:W-:Y:S04]  /*10640*/  LDGSTS.E.BYPASS.LTC128B.128 [R6+0xe400], desc[UR50][R2.64], !P2 ;  /* 0x0e40000002067fae */ /* 0x0001e8000d101d72 */
[----:B0---4-:R0:W1:Y:S02]  /*10650*/  SHFL.IDX PT, R2, R18, 0x1, 0x181f ;  /* 0x00381f0012027f89 */ /* 0x01106400000e0000 */
.L_x_7730:
[----:B-1----:R-:W-:-:S05]  /*10660*/  IADD3 R2, P0, R30, R2, RZ ;  /* 0x000000021e027210 */ /* 0x002fca0007f1e0ff */
[----:B------:R-:W-:Y:S01]  /*10670*/  IMAD.X R3, RZ, RZ, R19, P0 ;  /* 0x000000ffff037224 */ /* 0x000fe200000e0613 */
[----:B------:R-:W-:-:S04]  /*10680*/  PLOP3.LUT P0, PT, PT, PT, PT, 0x80, 0x0 ;  /* 0x000000000000781c */ /* 0x000fc80003f0f070 */
[----:B------:R-:W-:Y:S01]  /*10690*/  @!PT LDS RZ, [RZ] ;  /* 0x00000000fffff984 */ /* 0x000fe20000000800 */
[----:B------:R-:W-:Y:S01]  /*106a0*/  @!PT LDS RZ, [RZ] ;  /* 0x00000000fffff984 */ /* 0x000fe20000000800 */
[----:B------:R-:W-:Y:S01]  /*106b0*/  @!PT LDS RZ, [RZ] ;  /* 0x00000000fffff984 */ /* 0x000fe20000000800 */
[----:B------:R1:W-:Y:S01]  /*106c0*/  LDGSTS.E.BYPASS.LTC128B.128 [R6+0xec00], desc[UR50][R2.64], !P2 ;  /* 0x0ec0000002067fae */ /* 0x0003e2000d101d72 */
[----:B------:R-:W-:-:S08]  /*106d0*/  NOP ;  /* 0x0000000000007918 */ /* 0x000fd00000000000 */
.L_x_7591:
        /* <DEDUP_REMOVED lines=11> */
.L_x_7592:
[----:B------:R1:W-:Y:S01]  /*10790*/  SYNCS.ARRIVE.TRANS64.A1T0 RZ, [R0+URZ+0x22870], RZ ;  /* 0x022870ff00ff79a7 */ /* 0x0003e2000810003f */
[----:B------:R-:W-:Y:S05]  /*107a0*/  @!P3 BRA `(.L_x_7593) ;  /* 0x000000000004b947 */ /* 0x000fea0003800000 */
[----:B------:R-:W-:Y:S01]  /*107b0*/  BPT.TRAP 0x1 ;  /* 0x000000040000795c */ /* 0x000fe20000300000 */
.L_x_7593:
[----:B------:R-:W2:Y:S01]  /*107c0*/  SYNCS.PHASECHK.TRANS64.TRYWAIT P0, [R0+URZ+0x22840], R28 ;  /* 0x0228401c000075a7 */ /* 0x000ea2000800017f */
[----:B------:R-:W-:Y:S04]  /*107d0*/  BSSY B0, `(.L_x_7594) ;  /* 0x0000002000007945 */ /* 0x000fe80003800000 */
[----:B--2---:R-:W-:Y:S05]  /*107e0*/  @!P0 BRA `(.L_x_7595) ;  /* 0x0000005400d48947 */ /* 0x004fea0003800000 */
.L_x_7731:
[----:B------:R-:W-:Y:S05]  /*107f0*/  BSYNC B0 ;  /* 0x0000000000007941 */ /* 0x000fea0003800000 */
.L_x_7594:
        /* <DEDUP_REMOVED lines=13> */
[----:B------:R-:W-:Y:S01]  /*108d0*/  IMAD R9, R8, UR5, R9 ;  /* 0x0000000508097c24 */ /* 0x000fe2000f8e0209 */
[----:B---3--:R-:W-:Y:S01]  /*108e0*/  ISETP.GE.AND P2, PT, R30, R11, PT ;  /* 0x0000000b1e00720c */ /* 0x008fe20003f46270 */
        /* <DEDUP_REMOVED lines=17> */
[----:B------:R-:W3:Y:S04]  /*10a00*/  SHFL.IDX PT, R2, R9, RZ, 0x181f ;  /* 0x00181fff09027589 */ /* 0x000ee800000e0000 */
[----:B------:R-:W4:Y:S04]  /*10a10*/  SHFL.IDX PT, R3, R4, RZ, 0x181f ;  /* 0x00181fff04037589 */ /* 0x000f2800000e0000 */
[----:B------:R-:W5:Y:S04]  /*10a20*/  SHFL.IDX PT, R12, R9, 0x1, 0x181f ;  /* 0x00381f00090c7f89 */ /* 0x000f6800000e0000 */
[----:B------:R-:W0:Y:S04]  /*10a30*/  SHFL.IDX PT, R10, R4, 0x1, 0x181f ;  /* 0x00381f00040a7f89 */ /* 0x000e2800000e0000 */
[----:B------:R-:W1:Y:S04]  /*10a40*/  SHFL.IDX PT, R11, R9, 0x2, 0x181f ;  /* 0x00581f00090b7f89 */ /* 0x000e6800000e0000 */
[----:B------:R-:W2:Y:S01]  /*10a50*/  SHFL.IDX PT, R5, R4, 0x2, 0x181f ;  /* 0x00581f0004057f89 */ /* 0x000ea200000e0000 */
[----:B---3--:R-:W-:-:S03]  /*10a60*/  IADD3 R2, P0, R30, R2, RZ ;  /* 0x000000021e027210 */ /* 0x008fc60007f1e0ff */
[----:B------:R-:W-:Y:S02]  /*10a70*/  SHFL.IDX PT, R14, R7, 0x1, 0x181f ;  /* 0x00381f00070e7f89 */ /* 0x000fe400000e0000 */
[----:B----4-:R-:W-:-:S05]  /*10a80*/  IMAD.X R3, RZ, RZ, R3, P0 ;  /* 0x000000ffff037224 */ /* 0x010fca00000e0603 */
[----:B------:R5:W-:Y:S02]  /*10a90*/  LDGSTS.E.BYPASS.LTC128B.128 [R6+0x18400], desc[UR50][R2.64], !P2 ;  /* 0x1840000002067fae */ /* 0x000be4000d101d72 */
[----:B-----5:R-:W-:-:S05]  /*10aa0*/  IADD3 R2, P0, R30, R12, RZ ;  /* 0x0000000c1e027210 */ /* 0x020fca0007f1e0ff */
[----:B0-----:R-:W-:Y:S02]  /*10ab0*/  IMAD.X R3, RZ, RZ, R10, P0 ;  /* 0x000000ffff037224 */ /* 0x001fe400000e060a */
[----:B------:R-:W-:Y:S04]  /*10ac0*/  SHFL.IDX PT, R10, R4, 0x7, 0x181f ;  /* 0x00f81f00040a7f89 */ /* 0x000fe800000e0000 */
[----:B------:R1:W-:Y:S02]  /*10ad0*/  LDGSTS.E.BYPASS.LTC128B.128 [R6+0x18c00], desc[UR50][R2.64], !P2 ;  /* 0x18c0000002067fae */ /* 0x0003e4000d101d72 */
[----:B-1----:R-:W-:-:S05]  /*10ae0*/  IADD3 R2, P0, R30, R11, RZ ;  /* 0x0000000b1e027210 */ /* 0x002fca0007f1e0ff */
[----:B--2---:R-:W-:Y:S02]  /*10af0*/  IMAD.X R3, RZ, RZ, R5, P0 ;  /* 0x000000ffff037224 */ /* 0x004fe400000e0605 */
        /* <DEDUP_REMOVED lines=30> */
[----:B----4-:R0:W-:Y:S03]  /*10ce0*/  LDGSTS.E.BYPASS.LTC128B.128 [R6+0x1c400], desc[UR50][R2.64], !P2 ;  /* 0x1c40000002067fae */ /* 0x0101e6000d101d72 */
.L_x_7753:
[----:B0-----:R-:W-:-:S05]  /*10cf0*/  IADD3 R2, P0, R30, R14, RZ ;  /* 0x0000000e1e027210 */ /* 0x001fca0007f1e0ff */
[----:B------:R-:W-:Y:S01]  /*10d00*/  IMAD.X R3, RZ, RZ, R8, P0 ;  /* 0x000000ffff037224 */ /* 0x000fe200000e0608 */
[----:B------:R-:W-:-:S04]  /*10d10*/  PLOP3.LUT P0, PT, PT, PT, PT, 0x80, 0x0 ;  /* 0x000000000000781c */ /* 0x000fc80003f0f070 */
[----:B------:R-:W-:Y:S01]  /*10d20*/  @!PT LDS RZ, [RZ] ;  /* 0x00000000fffff984 */ /* 0x000fe20000000800 */
[----:B------:R-:W-:Y:S01]  /*10d30*/  @!PT LDS RZ, [RZ] ;  /* 0x00000000fffff984 */ /* 0x000fe20000000800 */
[----:B------:R-:W-:Y:S01]  /*10d40*/  @!PT LDS RZ, [RZ] ;  /* 0x00000000fffff984 */ /* 0x000fe20000000800 */
[----:B------:R0:W-:Y:S01]  /*10d50*/  LDGSTS.E.BYPASS.LTC128B.128 [R6+0x1cc00], desc[UR50][R2.64], !P2 ;  /* 0x1cc0000002067fae */ /* 0x0001e2000d101d72 */
[----:B------:R-:W-:-:S08]  /*10d60*/  NOP ;  /* 0x0000000000007918 */ /* 0x000fd00000000000 */
.L_x_7597:
        /* <DEDUP_REMOVED lines=11> */
.L_x_7598:
[----:B------:R0:W-:Y:S02]  /*10e20*/  SYNCS.ARRIVE.TRANS64.A1T0 RZ, [R0+URZ+0x22830], RZ ;  /* 0x022830ff00ff79a7 */ /* 0x0001e4000810003f */
[----:B0-----:R-:W-:-:S05]  /*10e30*/  IMAD.U32 R0, RZ, RZ, UR45 ;  /* 0x0000002dff007e24 */ /* 0x001fca000f8e00ff */
[----:B------:R-:W-:-:S13]  /*10e40*/  ISETP.NE.AND P0, PT, R0, 0x3, PT ;  /* 0x000000030000780c */ /* 0x000fda0003f05270 */
[----:B------:R-:W-:Y:S05]  /*10e50*/  @!P0 BRA `(.L_x_7599) ;  /* 0x0000000000048947 */ /* 0x000fea0003800000 */
[----:B------:R-:W-:Y:S01]  /*10e60*/  BPT.TRAP 0x1 ;  /* 0x000000040000795c */ /* 0x000fe20000300000 */
.L_x_7599:
[----:B------:R-:W-:Y:S01]  /*10e70*/  LOP3.LUT R3, R23, 0x1, RZ, 0x3c, !PT ;  /* 0x0000000117037812 */ /* 0x000fe200078e3cff */
[----:B------:R-:W-:Y:S01]  /*10e80*/  IMAD R0, R21, 0x8, R16 ;  /* 0x0000000815007824 */ /* 0x000fe200078e0210 */
[----:B------:R-:W-:Y:S02]  /*10e90*/  BSSY B0, `(.L_x_7600) ;  /* 0x0000004000007945 */ /* 0x000fe40003800000 */
[----:B------:R-:W-:-:S04]  /*10ea0*/  SHF.L.U32 R3, R3, 0x1f, RZ ;  /* 0x0000001f03037819 */ /* 0x000fc800000006ff */
[----:B------:R-:W0:Y:S02]  /*10eb0*/  SYNCS.PHASECHK.TRANS64.TRYWAIT P2, [R0+URZ+0x22870], R3 ;  /* 0x02287003000075a7 */ /* 0x000e24000804017f */
[----:B0-----:R-:W-:Y:S05]  /*10ec0*/  @!P2 BRA `(.L_x_7601) ;  /* 0x0000005800e0a947 */ /* 0x001fea0003800000 */
.L_x_7754:
[----:B------:R-:W-:Y:S05]  /*10ed0*/  BSYNC B0 ;  /* 0x0000000000007941 */ /* 0x000fea0003800000 */
.L_x_7600:
[----:B------:R-:W-:-:S05]  /*10ee0*/  IMAD.U32 R2, RZ, RZ, UR44 ;  /* 0x0000002cff027e24 */ /* 0x000fca000f8e00ff */
[----:B------:R-:W-:-:S13]  /*10ef0*/  ISETP.NE.AND P2, PT, R2, 0x3, PT ;  /* 0x000000030200780c */ /* 0x000fda0003f45270 */
[----:B------:R-:W-:Y:S05]  /*10f00*/  @!P2 BRA `(.L_x_7602) ;  /* 0x000000000004a947 */ /* 0x000fea0003800000 */
[----:B------:R-:W-:Y:S01]  /*10f10*/  BPT.TRAP 0x1 ;  /* 0x000000040000795c */ /* 0x000fe20000300000 */
.L_x_7602:
[----:B------:R-:W-:Y:S01]  /*10f20*/  SHF.L.U32 R5, R23, 0x1f, RZ ;  /* 0x0000001f17057819 */ /* 0x000fe200000006ff */
[----:B0-----:R-:W-:-:S03]  /*10f30*/  IMAD R3, R21, 0x5000, RZ ;  /* 0x0000500015037824 */ /* 0x001fc600078e02ff */
[----:B------:R-:W0:Y:S02]  /*10f40*/  SYNCS.PHASECHK.TRANS64.TRYWAIT P2, [R0+URZ+0x22860], R5 ;  /* 0x02286005000075a7 */ /* 0x000e24000804017f */
[----:B0-----:R-:W-:Y:S05]  /*10f50*/  @!P2 BRA `(.L_x_7603) ;  /* 0x0000005800d0a947 */ /* 0x001fea0003800000 */
.L_x_7755:
[----:B------:R-:W2:Y:S04]  /*10f60*/  LDL R13, [R1+0x18] ;  /* 0x00001800010d7983 */ /* 0x000ea80000100800 */
[----:B------:R-:W3:Y:S04]  /*10f70*/  LDL R12, [R1+0x20] ;  /* 0x00002000010c7983 */ /* 0x000ee80000100800 */
[----:B------:R-:W3:Y:S01]  /*10f80*/  LDL R2, [R1+0x10] ;  /* 0x0000100001027983 */ /* 0x000ee20000100800 */
[----:B0-----:R-:W-:Y:S01]  /*10f90*/  LOP3.LUT R5, R3, R22, RZ, 0xfc, !PT ;  /* 0x0000001603057212 */ /* 0x001fe200078efcff */
[----:B------:R-:W-:Y:S05]  /*10fa0*/  WARPSYNC.ALL ;  /* 0x0000000000007948 */ /* 0x000fea0003800000 */
[----:B------:R-:W-:-:S02]  /*10fb0*/  IMAD.IADD R14, R16, 0x1, R5 ;  /* 0x00000001100e7824 */ /* 0x000fc400078e0205 */
[----:B------:R-:W-:-:S03]  /*10fc0*/  IMAD.U32 R20, RZ, RZ, UR44 ;  /* 0x0000002cff147e24 */ /* 0x000fc6000f8e00ff */
[----:B------:R-:W0:Y:S02]  /*10fd0*/  LDSM.16.MT88.4 R4, [R14+0xa400] ;  /* 0x00a400000e04783b */ /* 0x000e240000004200 */
[----:B------:R-:W-:Y:S02]  /*10fe0*/  ISETP.NE.AND P2, PT, R20, 0x3, PT ;  /* 0x000000031400780c */ /* 0x000fe40003f45270 */
[C-C-:B0-----:R-:W-:Y:S02]  /*10ff0*/  PRMT R8, R4.reuse, 0x6420, R5.reuse ;  /* 0x0000642004087816 */ /* 0x141fe40000000005 */
[----:B------:R-:W-:Y:S02]  /*11000*/  PRMT R9, R4, 0x7531, R5 ;  /* 0x0000753104097816 */ /* 0x000fe40000000005 */
[C-C-:B------:R-:W-:Y:S02]  /*11010*/  PRMT R10, R6.reuse, 0x6420, R7.reuse ;  /* 0x00006420060a7816 */ /* 0x140fe40000000007 */
[----:B------:R-:W-:-:S02]  /*11020*/  PRMT R11, R6, 0x7531, R7 ;  /* 0x00007531060b7816 */ /* 0x000fc40000000007 */
[----:B--2---:R-:W-:-:S05]  /*11030*/  IADD3 R18, R16, R13, R3 ;  /* 0x0000000d10127210 */ /* 0x004fca0007ffe003 */
[----:B------:R-:W0:Y:S01]  /*11040*/  LDSM.16.MT88.4 R4, [R18+0xa400] ;  /* 0x00a400001204783b */ /* 0x000e220000004200 */
[----:B---3--:R-:W-:-:S05]  /*11050*/  IADD3 R2, R2, R3, R12 ;  /* 0x0000000302027210 */ /* 0x008fca0007ffe00c */
[----:B------:R-:W-:Y:S01]  /*11060*/  STSM.16.M88.4 [R2], R8 ;  /* 0x0000000802007844 */ /* 0x000fe20000000200 */
        /* <DEDUP_REMOVED lines=32> */
[C---:B------:R-:W-:Y:S01]  /*11270*/  VIADD R9, R3.reuse, 0x3000 ;  /* 0x0000300003097836 */ /* 0x040fe20000000000 */
[C-C-:B------:R-:W-:Y:S01]  /*11280*/  PRMT R14, R10.reuse, 0x6420, R11.reuse ;  /* 0x000064200a0e7816 */ /* 0x140fe2000000000b */
[----:B------:R-:W-:Y:S01]  /*11290*/  VIADD R3, R3, 0x4000 ;  /* 0x0000400003037836 */ /* 0x000fe20000000000 */
[----:B------:R-:W-:Y:S02]  /*112a0*/  PRMT R15, R10, 0x7531, R11 ;  /* 0x000075310a0f7816 */ /* 0x000fe4000000000b */
[-C--:B------:R-:W-:Y:S02]  /*112b0*/  LOP3.LUT R9, R9, R22.reuse, RZ, 0xfc, !PT ;  /* 0x0000001609097212 */ /* 0x080fe400078efcff */
[----:B------:R-:W-:Y:S01]  /*112c0*/  LOP3.LUT R3, R3, R22, RZ, 0xfc, !PT ;  /* 0x0000001603037212 */ /* 0x000fe200078efcff */
[----:B------:R-:W-:Y:S02]  /*112d0*/  STSM.16.M88.4 [R2+0x2800], R12 ;  /* 0x0028000c02007844 */ /* 0x000fe40000000200 */
[----:B------:R-:W-:-:S02]  /*112e0*/  IMAD.IADD R19, R16, 0x1, R9 ;  /* 0x0000000110137824 */ /* 0x000fc400078e0209 */
[----:B------:R-:W-:-:S03]  /*112f0*/  IMAD.IADD R3, R16, 0x1, R3 ;  /* 0x0000000110037824 */ /* 0x000fc600078e0203 */
[----:B------:R-:W0:Y:S02]  /*11300*/  LDSM.16.MT88.4 R8, [R19+0xa400] ;  /* 0x00a400001308783b */ /* 0x000e240000004200 */
[C-C-:B0-----:R-:W-:Y:S02]  /*11310*/  PRMT R4, R8.reuse, 0x6420, R9.reuse ;  /* 0x0000642008047816 */ /* 0x141fe40000000009 */
[----:B------:R-:W-:Y:S02]  /*11320*/  PRMT R5, R8, 0x7531, R9 ;  /* 0x0000753108057816 */ /* 0x000fe40000000009 */
[C-C-:B------:R-:W-:Y:S02]  /*11330*/  PRMT R6, R10.reuse, 0x6420, R11.reuse ;  /* 0x000064200a067816 */ /* 0x140fe4000000000b */
[----:B------:R-:W-:Y:S02]  /*11340*/  PRMT R7, R10, 0x7531, R11 ;  /* 0x000075310a077816 */ /* 0x000fe4000000000b */
[----:B------:R-:W0:Y:S04]  /*11350*/  LDSM.16.MT88.4 R8, [R18+0xd400] ;  /* 0x00d400001208783b */ /* 0x000e280000004200 */
[----:B------:R0:W-:Y:S02]  /*11360*/  STSM.16.M88.4 [R2+0x3000], R4 ;  /* 0x0030000402007844 */ /* 0x0001e40000000200 */
[----:B0-----:R-:W-:-:S02]  /*11370*/  PRMT R4, R8, 0x6420, R9 ;  /* 0x0000642008047816 */ /* 0x001fc40000000009 */
[----:B------:R-:W-:Y:S02]  /*11380*/  PRMT R5, R8, 0x7531, R9 ;  /* 0x0000753108057816 */ /* 0x000fe40000000009 */
[C-C-:B------:R-:W-:Y:S02]  /*11390*/  PRMT R6, R10.reuse, 0x6420, R11.reuse ;  /* 0x000064200a067816 */ /* 0x140fe4000000000b */
[----:B------:R-:W-:-:S05]  /*113a0*/  PRMT R7, R10, 0x7531, R11 ;  /* 0x000075310a077816 */ /* 0x000fca000000000b */
        /* <DEDUP_REMOVED lines=21> */
.L_x_7604:
[----:B-1----:R1:W-:Y:S01]  /*11500*/  SYNCS.ARRIVE.TRANS64.A1T0 RZ, [R0+URZ+0x22850], RZ ;  /* 0x022850ff00ff79a7 */ /* 0x0023e2000810003f */
[----:B------:R-:W-:Y:S06]  /*11510*/  BAR.SYNC.DEFER_BLOCKING 0x2, 0x80 ;  /* 0x0082000000007b1d */ /* 0x000fec0000010000 */
[----:B------:R-:W-:Y:S05]  /*11520*/  @!P0 BRA `(.L_x_7605) ;  /* 0x0000000000048947 */ /* 0x000fea0003800000 */
[----:B------:R-:W-:Y:S01]  /*11530*/  BPT.TRAP 0x1 ;  /* 0x000000040000795c */ /* 0x000fe20000300000 */
.L_x_7605:
[----:B0-----:R-:W2:Y:S01]  /*11540*/  LDL R2, [R1+0x14] ;  /* 0x0000140001027983 */ /* 0x001ea20000100800 */
[----:B-1----:R-:W-:Y:S02]  /*11550*/  VIADD R0, R0, 0x22880 ;  /* 0x0002288000007836 */ /* 0x002fe40000000000 */
[----:B------:R-:W-:Y:S02]  /*11560*/  IMAD.MOV.U32 R21, RZ, RZ, R31 ;  /* 0x000000ffff157224 */ /* 0x000fe400078e001f */
[----:B------:R-:W-:Y:S01]  /*11570*/  IMAD.MOV.U32 R23, RZ, RZ, R35 ;  /* 0x000000ffff177224 */ /* 0x000fe200078e0023 */
[----:B--2---:R-:W-:-:S04]  /*11580*/  PRMT R0, R2, 0x654, R0 ;  /* 0x0000065402007816 */ /* 0x004fc80000000000 */
[----:B------:R1:W-:Y:S01]  /*11590*/  SYNCS.ARRIVE.TRANS64.RED.A1T0 RZ, [R0+URZ], RZ ;  /* 0x000000ff00ff79a7 */ /* 0x0003e2000810043f */
[----:B------:R-:W-:Y:S05]  /*115a0*/  @P1 BRA `(.L_x_7606) ;  /* 0xffffffe400b81947 */ /* 0x000fea000383ffff */
.L_x_7586:
[----:B-1----:R-:W1:Y:S01]  /*115b0*/  S2R R0, SR_TID.X ;  /* 0x0000000000007919 */ /* 0x002e620000002100 */
[----:B------:R-:W-:Y:S01]  /*115c0*/  BSSY B0, `(.L_x_7607) ;  /* 0x0000013000007945 */ /* 0x000fe20003800000 */
[----:B-1----:R-:W-:Y:S01]  /*115d0*/  LOP3.LUT R2, R0, 0x7f, RZ, 0xc0, !PT ;  /* 0x0000007f00027812 */ /* 0x002fe200078ec0ff */
[----:B------:R-:W-:-:S03]  /*115e0*/  IMAD.U32 R0, RZ, RZ, UR45 ;  /* 0x0000002dff007e24 */ /* 0x000fc6000f8e00ff */
[----:B------:R-:W-:Y:S02]  /*115f0*/  ISETP.NE.AND P1, PT, R2, RZ, PT ;  /* 0x000000ff0200720c */ /* 0x000fe40003f25270 */
[----:B------:R-:W-:-:S11]  /*11600*/  ISETP.NE.AND P0, PT, R0, 0x3, PT ;  /* 0x000000030000780c */ /* 0x000fd60003f05270 */
[----:B------:R-:W-:Y:S05]  /*11610*/  @P1 BRA `(.L_x_7608) ;  /* 0x0000000000341947 */ /* 0x000fea0003800000 */
[----:B------:R-:W1:Y:S01]  /*11620*/  S2R R5, SR_LANEID ;  /* 0x0000000000057919 */ /* 0x000e620000000000 */
[----:B------:R-:W-:Y:S01]  /*11630*/  VOTEU.ANY UR4, UPT, PT ;  /* 0x0000000000047886 */ /* 0x000fe200038e0100 */
[----:B0-----:R-:W0:Y:S01]  /*11640*/  LDC.64 R2, c[0x0][0xc60] ;  /* 0x00031800ff027b82 */ /* 0x001e220000000a00 */
[----:B------:R-:W1:Y:S02]  /*11650*/  FLO.U32 R0, UR4 ;  /* 0x0000000400007d00 */ /* 0x000e6400080e0000 */
[----:B-1----:R-:W-:-:S06]  /*11660*/  ISETP.EQ.U32.AND P1, PT, R0, R5, PT ;  /* 0x000000050000720c */ /* 0x002fcc0003f22070 */
[----:B------:R-:W0:Y:S07]  /*11670*/  POPC R5, UR4 ;  /* 0x0000000400057d09 */ /* 0x000e2e0008000000 */
[----:B0-----:R-:W2:Y:S01]  /*11680*/  @P1 ATOMG.E.ADD.STRONG.GPU PT, R3, desc[UR50][R2.64], R5 ;  /* 0x00000005020319a8 */ /* 0x001ea200081ee1f2 */
[----:B------:R-:W0:Y:S02]  /*11690*/  S2R R4, SR_LTMASK ;  /* 0x0000000000047919 */ /* 0x000e240000003900 */
[----:B0-----:R-:W-:-:S04]  /*116a0*/  LOP3.LUT R4, R4, UR4, RZ, 0xc0, !PT ;  /* 0x0000000404047c12 */ /* 0x001fc8000f8ec0ff */
[----:B------:R-:W0:Y:S01]  /*116b0*/  POPC R7, R4 ;  /* 0x0000000400077309 */ /* 0x000e220000000000 */
[----:B--2---:R-:W0:Y:S02]  /*116c0*/  SHFL.IDX PT, R0, R3, R0, 0x1f ;  /* 0x00001f0003007589 */ /* 0x004e2400000e0000 */
[----:B0-----:R-:W-:-:S05]  /*116d0*/  IADD3 R0, R0, UR46, R7 ;  /* 0x0000002e00007c10 */ /* 0x001fca000fffe007 */
[----:B------:R1:W-:Y:S02]  /*116e0*/  STL [R1], R0 ;  /* 0x0000000001007387 */ /* 0x0003e40000100800 */
.L_x_7608:
[----:B------:R-:W-:Y:S05]  /*116f0*/  BSYNC B0 ;  /* 0x0000000000007941 */ /* 0x000fea0003800000 */
.L_x_7607:
[----:B------:R-:W-:Y:S05]  /*11700*/  @!P0 BRA `(.L_x_7609) ;  /* 0x0000000000048947 */ /* 0x000fea0003800000 */
[----:B------:R-:W-:Y:S01]  /*11710*/  BPT.TRAP 0x1 ;  /* 0x000000040000795c */ /* 0x000fe20000300000 */
.L_x_7609:
[----:B0-----:R-:W-:Y:S01]  /*11720*/  LOP3.LUT R3, R35, 0x1, RZ, 0x3c, !PT ;  /* 0x0000000123037812 */ /* 0x001fe200078e3cff */
[----:B------:R-:W-:Y:S01]  /*11730*/  IMAD R2, R31, 0x8, R16 ;  /* 0x000000081f027824 */ /* 0x000fe200078e0210 */
[----:B------:R-:W-:Y:S02]  /*11740*/  BSSY B0, `(.L_x_7610) ;  /* 0x0000004000007945 */ /* 0x000fe40003800000 */
[----:B------:R-:W-:-:S04]  /*11750*/  SHF.L.U32 R3, R3, 0x1f, RZ ;  /* 0x0000001f03037819 */ /* 0x000fc800000006ff */
[----:B------:R-:W0:Y:S02]  /*11760*/  SYNCS.PHASECHK.TRANS64.TRYWAIT P1, [R2+URZ+0x22870], R3 ;  /* 0x02287003020075a7 */ /* 0x000e24000802017f */
[----:B0-----:R-:W-:Y:S05]  /*11770*/  @!P1 BRA `(.L_x_7611) ;  /* 0x0000005000dc9947 */ /* 0x001fea0003800000 */
.L_x_7756:
[----:B------:R-:W-:Y:S05]  /*11780*/  BSYNC B0 ;  /* 0x0000000000007941 */ /* 0x000fea0003800000 */
.L_x_7610:
[----:B-1----:R-:W-:-:S05]  /*11790*/  IMAD.U32 R0, RZ, RZ, UR44 ;  /* 0x0000002cff007e24 */ /* 0x002fca000f8e00ff */
[----:B------:R-:W-:-:S13]  /*117a0*/  ISETP.NE.AND P1, PT, R0, 0x3, PT ;  /* 0x000000030000780c */ /* 0x000fda0003f25270 */
[----:B------:R-:W-:Y:S05]  /*117b0*/  @!P1 BRA `(.L_x_7612) ;  /* 0x0000000000049947 */ /* 0x000fea0003800000 */
[----:B------:R-:W-:Y:S01]  /*117c0*/  BPT.TRAP 0x1 ;  /* 0x000000040000795c */ /* 0x000fe20000300000 */
.L_x_7612:
[----:B0-----:R-:W-:-:S04]  /*117d0*/  SHF.L.U32 R3, R35, 0x1f, RZ ;  /* 0x0000001f23037819 */ /* 0x001fc800000006ff */
[----:B------:R-:W0:Y:S02]  /*117e0*/  SYNCS.PHASECHK.TRANS64.TRYWAIT P1, [R2+URZ+0x22860], R3 ;  /* 0x02286003020075a7 */ /* 0x000e24000802017f */
[----:B0-----:R-:W-:Y:S05]  /*117f0*/  @!P1 BRA `(.L_x_7613) ;  /* 0x0000005000d09947 */ /* 0x001fea0003800000 */
.L_x_7757:
[----:B------:R-:W2:Y:S04]  /*11800*/  LDL R4, [R1+0x18] ;  /* 0x0000180001047983 */ /* 0x000ea80000100800 */
[----:B------:R-:W3:Y:S04]  /*11810*/  LDL R18, [R1+0x20] ;  /* 0x0000200001127983 */ /* 0x000ee80000100800 */
[----:B------:R-:W3:Y:S01]  /*11820*/  LDL.LU R0, [R1+0x10] ;  /* 0x0000100001007983 */ /* 0x000ee20000300800 */
[----:B------:R-:W-:Y:S01]  /*11830*/  IMAD R17, R31, 0x5000, RZ ;  /* 0x000050001f117824 */ /* 0x000fe200078e02ff */
[----:B------:R-:W-:Y:S05]  /*11840*/  WARPSYNC.ALL ;  /* 0x0000000000007948 */ /* 0x000fea0003800000 */
[----:B0-----:R-:W-:Y:S01]  /*11850*/  LOP3.LUT R3, R17, R22, RZ, 0xfc, !PT ;  /* 0x0000001611037212 */ /* 0x001fe200078efcff */
[----:B------:R-:W-:-:S04]  /*11860*/  IMAD.U32 R19, RZ, RZ, UR44 ;  /* 0x0000002cff137e24 */ /* 0x000fc8000f8e00ff */
[----:B------:R-:W-:Y:S01]  /*11870*/  IMAD.IADD R10, R16, 0x1, R3 ;  /* 0x00000001100a7824 */ /* 0x000fe200078e0203 */
[----:B------:R-:W-:-:S05]  /*11880*/  ISETP.NE.AND P1, PT, R19, 0x3, PT ;  /* 0x000000031300780c */ /* 0x000fca0003f25270 */
[----:B------:R-:W0:Y:S02]  /*11890*/  LDSM.16.MT88.4 R8, [R10+0xa400] ;  /* 0x00a400000a08783b */ /* 0x000e240000004200 */
[C-C-:B0-----:R-:W-:Y:S02]  /*118a0*/  PRMT R12, R8.reuse, 0x6420, R9.reuse ;  /* 0x00006420080c7816 */ /* 0x141fe40000000009 */
[----:B------:R-:W-:Y:S02]  /*118b0*/  PRMT R13, R8, 0x7531, R9 ;  /* 0x00007531080d7816 */ /* 0x000fe40000000009 */
[C-C-:B------:R-:W-:Y:S02]  /*118c0*/  PRMT R14, R10.reuse, 0x6420, R11.reuse ;  /* 0x000064200a0e7816 */ /* 0x140fe4000000000b */
[----:B------:R-:W-:Y:S02]  /*118d0*/  PRMT R15, R10, 0x7531, R11 ;  /* 0x000075310a0f7816 */ /* 0x000fe4000000000b */
        /* <DEDUP_REMOVED lines=11> */
[----:B------:R-:W-:Y:S02]  /*11990*/  IMAD.IADD R18, R16, 0x1, R5 ;  /* 0x0000000110127824 */ /* 0x000fe400078e0205 */
[----:B------:R-:W-:Y:S04]  /*119a0*/  LDSM.16.MT88.4 R4, [R3+0xb400] ;  /* 0x00b400000304783b */ /* 0x000fe80000004200 */
[----:B------:R-:W0:Y:S02]  /*119b0*/  LDSM.16.MT88.4 R8, [R18+0xa400] ;  /* 0x00a400001208783b */ /* 0x000e240000004200 */
[----:B0-----:R-:W-:-:S02]  /*119c0*/  PRMT R12, R8, 0x6420, R9 ;  /* 0x00006420080c7816 */ /* 0x001fc40000000009 */
[----:B------:R-:W-:Y:S02]  /*119d0*/  PRMT R13, R8, 0x7531, R9 ;  /* 0x00007531080d7816 */ /* 0x000fe40000000009 */
[C-C-:B------:R-:W-:Y:S02]  /*119e0*/  PRMT R8, R4.reuse, 0x6420, R5.reuse ;  /* 0x0000642004087816 */ /* 0x140fe40000000005 */
[----:B------:R-:W-:Y:S01]  /*119f0*/  PRMT R9, R4, 0x7531, R5 ;  /* 0x0000753104097816 */ /* 0x000fe20000000005 */
[----:B------:R-:W-:Y:S01]  /*11a00*/  VIADD R5, R17, 0x2000 ;  /* 0x0000200011057836 */ /* 0x000fe20000000000 */
[C-C-:B------:R-:W-:Y:S02]  /*11a10*/  PRMT R14, R10.reuse, 0x6420, R11.reuse ;  /* 0x000064200a0e7816 */ /* 0x140fe4000000000b */
[----:B------:R-:W-:Y:S02]  /*11a20*/  PRMT R15, R10, 0x7531, R11 ;  /* 0x000075310a0f7816 */ /* 0x000fe4000000000b */
[----:B------:R-:W-:-:S02]  /*11a30*/  LOP3.LUT R5, R5, R22, RZ, 0xfc, !PT ;  /* 0x0000001605057212 */ /* 0x000fc400078efcff */
        /* <DEDUP_REMOVED lines=11> */
[C---:B------:R-:W-:Y:S01]  /*11af0*/  VIADD R5, R17.reuse, 0x3000 ;  /* 0x0000300011057836 */ /* 0x040fe20000000000 */
[C-C-:B------:R-:W-:Y:S01]  /*11b00*/  PRMT R14, R10.reuse, 0x6420, R11.reuse ;  /* 0x000064200a0e7816 */ /* 0x140fe2000000000b */
[----:B------:R-:W-:Y:S01]  /*11b10*/  VIADD R17, R17, 0x4000 ;  /* 0x0000400011117836 */ /* 0x000fe20000000000 */
[----:B------:R-:W-:Y:S02]  /*11b20*/  PRMT R15, R10, 0x7531, R11 ;  /* 0x000075310a0f7816 */ /* 0x000fe4000000000b */
[-C--:B------:R-:W-:Y:S02]  /*11b30*/  LOP3.LUT R5, R5, R22.reuse, RZ, 0xfc, !PT ;  /* 0x0000001605057212 */ /* 0x080fe400078efcff */
[C-C-:B------:R-:W-:Y:S01]  /*11b40*/  PRMT R10, R6.reuse, 0x6420, R7.reuse ;  /* 0x00006420060a7816 */ /* 0x140fe20000000007 */
[----:B------:R-:W-:Y:S01]  /*11b50*/  STSM.16.M88.4 [R0+0x2000], R12 ;  /* 0x0020000c00007844 */ /* 0x000fe20000000200 */
[----:B------:R-:W-:Y:S01]  /*11b60*/  PRMT R11, R6, 0x7531, R7 ;  /* 0x00007531060b7816 */ /* 0x000fe20000000007 */
[----:B------:R-:W-:Y:S01]  /*11b70*/  IMAD.IADD R18, R16, 0x1, R5 ;  /* 0x0000000110127824 */ /* 0x000fe200078e0205 */
[----:B------:R-:W-:-:S03]  /*11b80*/  LOP3.LUT R17, R17, R22, RZ, 0xfc, !PT ;  /* 0x0000001611117212 */ /* 0x000fc600078efcff */
[----:B------:R-:W-:Y:S02]  /*11b90*/  STSM.16.M88.4 [R0+0x2800], R8 ;  /* 0x0028000800007844 */ /* 0x000fe40000000200 */
[----:B------:R-:W-:Y:S02]  /*11ba0*/  IMAD.IADD R17, R16, 0x1, R17 ;  /* 0x0000000110117824 */ /* 0x000fe400078e0211 */
        /* <DEDUP_REMOVED lines=32> */
.L_x_7614:
[----:B-1----:R1:W-:Y:S01]  /*11db0*/  SYNCS.ARRIVE.TRANS64.A1T0 RZ, [R2+URZ+0x22850], RZ ;  /* 0x022850ff02ff79a7 */ /* 0x0023e2000810003f */
[----:B------:R-:W-:Y:S06]  /*11dc0*/  BAR.SYNC.DEFER_BLOCKING 0x2, 0x80 ;  /* 0x0082000000007b1d */ /* 0x000fec0000010000 */
[----:B------:R-:W-:Y:S05]  /*11dd0*/  @!P0 BRA `(.L_x_7615) ;  /* 0x0000000000048947 */ /* 0x000fea0003800000 */
[----:B------:R-:W-:Y:S01]  /*11de0*/  BPT.TRAP 0x1 ;  /* 0x000000040000795c */ /* 0x000fe20000300000 */
.L_x_7615:
[----:B0-----:R-:W2:Y:S01]  /*11df0*/  LDL R0, [R1+0x14] ;  /* 0x0000140001007983 */ /* 0x001ea20000100800 */
[----:B-1----:R-:W-:Y:S02]  /*11e00*/  VIADD R2, R2, 0x22880 ;  /* 0x0002288002027836 */ /* 0x002fe40000000000 */
[----:B------:R-:W-:-:S05]  /*11e10*/  VIADD R31, R31, 0x1 ;  /* 0x000000011f1f7836 */ /* 0x000fca0000000000 */
[----:B------:R-:W-:-:S04]  /*11e20*/  ISETP.NE.AND P0, PT, R31, 0x2, PT ;  /* 0x000000021f00780c */ /* 0x000fc80003f05270 */
[----:B------:R-:W-:Y:S02]  /*11e30*/  SEL R31, R31, RZ, P0 ;  /* 0x000000ff1f1f7207 */ /* 0x000fe40000000000 */
[----:B--2---:R-:W-:Y:S02]  /*11e40*/  PRMT R2, R0, 0x654, R2 ;  /* 0x0000065400027816 */ /* 0x004fe40000000002 */
[----:B------:R-:W-:Y:S02]  /*11e50*/  SEL R0, RZ, 0x1, P0 ;  /* 0x00000001ff007807 */ /* 0x000fe40000000000 */
[----:B------:R1:W-:Y:S02]  /*11e60*/  SYNCS.ARRIVE.TRANS64.RED.A1T0 RZ, [R2+URZ], RZ ;  /* 0x000000ff02ff79a7 */ /* 0x0003e4000810043f */
[----:B------:R-:W-:-:S07]  /*11e70*/  LOP3.LUT R35, R35, R0, RZ, 0x3c, !PT ;  /* 0x0000000023237212 */ /* 0x000fce00078e3cff */
.L_x_7558:
[----:B------:R-:W-:Y:S05]  /*11e80*/  BSYNC B7 ;  /* 0x0000000000077941 */ /* 0x000fea0003800000 */
.L_x_7556:
[----:B------:R-:W-:-:S13]  /*11e90*/  LOP3.LUT P0, RZ, R24, 0x400, RZ, 0xc0, !PT ;  /* 0x0000040018ff7812 */ /* 0x000fda000780c0ff */
[----:B------:R-:W-:Y:S05]  /*11ea0*/  @!P0 BRA `(.L_x_7616) ;  /* 0x0000000000348947 */ /* 0x000fea0003800000 */
[----:B------:R-:W0:Y:S08]  /*11eb0*/  S2UR UR4, SR_CgaCtaId ;  /* 0x00000000000479c3 */ /* 0x000e300000008800 */
[----:B------:R-:W-:Y:S01]  /*11ec0*/  BAR.SYNC.DEFER_BLOCKING 0x5, 0x180 ;  /* 0x0146000000007b1d */ /* 0x000fe20000010000 */
[----:B------:R-:W-:Y:S01]  /*11ed0*/  MOV R16, 0x400 ;  /* 0x0000040000107802 */ /* 0x000fe20000000f00 */
[----:B0-----:R-:W-:-:S05]  /*11ee0*/  IMAD.U32 R0, RZ, RZ, UR4 ;  /* 0x00000004ff007e24 */ /* 0x001fca000f8e00ff */
        /* <DEDUP_REMOVED lines=9> */
.L_x_7616:
[----:B-1----:R-:W1:Y:S01]  /*11f80*/  S2R R2, SR_TID.X ;  /* 0x0000000000027919 */ /* 0x002e620000002100 */
[----:B------:R-:W-:Y:S01]  /*11f90*/  ULDC UR4, c[0x0][0xc3c] ;  /* 0x00030f0000047ab9 */ /* 0x000fe20000000800 */
[----:B0-----:R-:W2:Y:S01]  /*11fa0*/  LDL.LU R0, [R1] ;  /* 0x0000000001007983 */ /* 0x001ea20000300800 */
[----:B------:R-:W-:Y:S01]  /*11fb0*/  IMAD.MOV.U32 R6, RZ, RZ, RZ ;  /* 0x000000ffff067224 */ /* 0x000fe200078e00ff */
[----:B-1----:R-:W-:-:S04]  /*11fc0*/  LOP3.LUT R9, R2, 0x1f, RZ, 0xc0, !PT ;  /* 0x0000001f02097812 */ /* 0x002fc800078ec0ff */
[C---:B------:R-:W-:Y:S01]  /*11fd0*/  ISETP.NE.AND P0, PT, R9.reuse, 0x1f, PT ;  /* 0x0000001f0900780c */ /* 0x040fe20003f05270 */
[----:B------:R-:W-:-:S05]  /*11fe0*/  VIADD R7, R9, UR40 ;  /* 0x0000002809077c36 */ /* 0x000fca0008000000 */
[----:B------:R-:W-:Y:S01]  /*11ff0*/  ISETP.GE.OR P1, PT, R7, UR4, !P0 ;  /* 0x0000000407007c0c */ /* 0x000fe2000c726670 */
[----:B------:R-:W-:-:S12]  /*12000*/  ULDC UR4, c[0x0][0xc3c] ;  /* 0x00030f0000047ab9 */ /* 0x000fd80000000800 */
[----:B------:R-:W0:Y:S08]  /*12010*/  @!P1 LDC.64 R2, c[0x0][0xc80] ;  /* 0x00032000ff029b82 */ /* 0x000e300000000a00 */
[----:B------:R-:W1:Y:S01]  /*12020*/  @!P1 LDC.64 R4, c[0x0][0xc78] ;  /* 0x00031e00ff049b82 */ /* 0x000e620000000a00 */
[----:B0-----:R-:W-:-:S05]  /*12030*/  @!P1 IMAD.WIDE R2, R7, 0x4, R2 ;  /* 0x0000000407029825 */ /* 0x001fca00078e0202 */
[----:B------:R1:W3:Y:S02]  /*12040*/  @!P1 LDG.E R6, desc[UR50][R2.64] ;  /* 0x0000003202069981 */ /* 0x0002e4000c1e1900 */
[----:B-1----:R-:W-:-:S04]  /*12050*/  @!P1 IMAD.WIDE R2, R7, 0x4, R4 ;  /* 0x0000000407029825 */ /* 0x002fc800078e0204 */
[----:B------:R-:W-:-:S06]  /*12060*/  IMAD.MOV.U32 R5, RZ, RZ, RZ ;  /* 0x000000ffff057224 */ /* 0x000fcc00078e00ff */
[----:B------:R-:W3:Y:S01]  /*12070*/  @!P1 LDG.E R5, desc[UR50][R2.64] ;  /* 0x0000003202059981 */ /* 0x000ee2000c1e1900 */
[C---:B------:R-:W-:Y:S02]  /*12080*/  ISETP.NE.AND P1, PT, R9.reuse, RZ, PT ;  /* 0x000000ff0900720c */ /* 0x040fe40003f25270 */
[C---:B------:R-:W-:Y:S02]  /*12090*/  ISETP.GE.U32.AND P2, PT, R9.reuse, 0x2, PT ;  /* 0x000000020900780c */ /* 0x040fe40003f46070 */
[C---:B------:R-:W-:Y:S02]  /*120a0*/  ISETP.GE.U32.AND P3, PT, R9.reuse, 0x4, PT ;  /* 0x000000040900780c */ /* 0x040fe40003f66070 */
[C---:B------:R-:W-:Y:S02]  /*120b0*/  ISETP.GE.U32.AND P4, PT, R9.reuse, 0x8, PT ;  /* 0x000000080900780c */ /* 0x040fe40003f86070 */
[----:B------:R-:W-:Y:S01]  /*120c0*/  ISETP.GE.U32.AND P5, PT, R9, 0x10, PT ;  /* 0x000000100900780c */ /* 0x000fe20003fa6070 */
[----:B--2---:R-:W-:-:S02]  /*120d0*/  IMAD.MOV.U32 R10, RZ, RZ, R0 ;  /* 0x000000ffff0a7224 */ /* 0x004fc400078e0000 */
        /* <DEDUP_REMOVED lines=13> */
[----:B------:R-:W0:Y:S04]  /*121b0*/  SHFL.UP PT, R2, R7, 0x10, RZ ;  /* 0x0600000007027989 */ /* 0x000e2800000e00ff */
[----:B------:R-:W-:Y:S01]  /*121c0*/  SHFL.IDX PT, R11, R10, 0x1, 0x1f ;  /* 0x00201f000a0b7f89 */ /* 0x000fe200000e0000 */
[----:B0-----:R-:W-:-:S05]  /*121d0*/  SEL R2, R2, RZ, P5 ;  /* 0x000000ff02027207 */ /* 0x001fca0002800000 */
[----:B------:R-:W-:Y:S02]  /*121e0*/  IMAD.IADD R3, R7, 0x1, R2 ;  /* 0x0000000107037824 */ /* 0x000fe400078e0202 */
[----:B------:R-:W0:Y:S03]  /*121f0*/  LDC R2, c[0x0][0xc38] ;  /* 0x00030e00ff027b82 */ /* 0x000e260000000800 */
[----:B------:R-:W0:Y:S04]  /*12200*/  SHFL.IDX PT, R9, R3, 0x1f, 0x1f ;  /* 0x03e01f0003097f89 */ /* 0x000e2800000e0000 */
[----:B------:R-:W1:Y:S01]  /*12210*/  SHFL.IDX PT, R0, R10, RZ, 0x1f ;  /* 0x00001fff0a007589 */ /* 0x000e6200000e0000 */
[----:B0-----:R-:W-:-:S04]  /*12220*/  IMAD R4, R9, R2, RZ ;  /* 0x0000000209047224 */ /* 0x001fc800078e02ff */
[----:B------:R-:W-:-:S05]  /*12230*/  IMAD.IADD R9, R11, 0x1, R4 ;  /* 0x000000010b097824 */ /* 0x000fca00078e0204 */
[----:B-1----:R-:W-:Y:S01]  /*12240*/  ISETP.GT.AND P6, PT, R9, R0, PT ;  /* 0x000000000900720c */ /* 0x002fe20003fc4270 */
[----:B------:R-:W-:-:S12]  /*12250*/  IMAD.MOV.U32 R7, RZ, RZ, RZ ;  /* 0x000000ffff077224 */ /* 0x000fd800078e00ff */
[----:B------:R-:W-:Y:S05]  /*12260*/  @P6 BRA `(.L_x_7618) ;  /* 0x0000000000986947 */ /* 0x000fea0003800000 */
.L_x_7620:
[----:B------:R-:W-:-:S04]  /*12270*/  UIADD3 UR40, UR40, 0x1f, URZ ;  /* 0x0000001f28287890 */ /* 0x000fc8000fffe03f */
[----:B------:R-:W-:-:S06]  /*12280*/  UISETP.GE.AND UP0, UPT, UR40, UR4, UPT ;  /* 0x000000042800728c */ /* 0x000fcc000bf06270 */
[----:B------:R-:W-:-:S13]  /*12290*/  PLOP3.LUT P6, PT, PT, PT, UP0, 0x40, 0x0 ;  /* 0x000000000000781c */ /* 0x000fda0003fce808 */
[----:B------:R-:W-:Y:S05]  /*122a0*/  @!P6 BRA `(.L_x_7619) ;  /* 0x0000000400bce947 */ /* 0x000fea0003800000 */
[----:B------:R-:W0:Y:S01]  /*122b0*/  S2R R2, SR_TID.X ;  /* 0x0000000000027919 */ /* 0x000e220000002100 */
[----:B------:R-:W-:Y:S01]  /*122c0*/  IMAD.MOV.U32 R6, RZ, RZ, RZ ;  /* 0x000000ffff067224 */ /* 0x000fe200078e00ff */
[----:B0-----:R-:W-:-:S05]  /*122d0*/  LOP3.LUT R2, R2, 0x1f, RZ, 0xc0, !PT ;  /* 0x0000001f02027812 */ /* 0x001fca00078ec0ff */
[----:B------:R-:W-:-:S05]  /*122e0*/  VIADD R11, R2, UR40 ;  /* 0x00000028020b7c36 */ /* 0x000fca0008000000 */
        /* <DEDUP_REMOVED lines=30> */
.L_x_7618:
        /* <DEDUP_REMOVED lines=19> */
.L_x_7621:
[----:B--2---:R-:W-:Y:S01]  /*12600*/  IMAD R11, R7, R2, R10 ;  /* 0x00000002070b7224 */ /* 0x004fe200078e020a */
[----:B------:R-:W-:Y:S01]  /*12610*/  IABS R7, R5 ;  /* 0x0000000500077213 */ /* 0x000fe20000000000 */
[--C-:B01----:R-:W-:Y:S01]  /*12620*/  IMAD.MOV R3, RZ, RZ, -R9.reuse ;  /* 0x000000ffff037224 */ /* 0x103fe200078e0a09 */
[----:B------:R-:W-:Y:S01]  /*12630*/  UIADD3 UR40, UR4, UR40, URZ ;  /* 0x0000002804287290 */ /* 0x000fe2000fffe03f */
[----:B------:R-:W-:Y:S01]  /*12640*/  IMAD.MOV.U32 R2, RZ, RZ, RZ ;  /* 0x000000ffff027224 */ /* 0x000fe200078e00ff */
[----:B------:R-:W0:Y:S01]  /*12650*/  I2F.RP R8, R7 ;  /* 0x0000000700087306 */ /* 0x000e220000209400 */
[----:B------:R-:W-:Y:S01]  /*12660*/  IMAD R10, R3, R4, RZ ;  /* 0x00000004030a7224 */ /* 0x000fe200078e02ff */
[----:B------:R1:W-:Y:S01]  /*12670*/  STL [R1], R11 ;  /* 0x0000000b01007387 */ /* 0x0003e20000100800 */
[----:B------:R-:W-:Y:S02]  /*12680*/  IMAD.MOV.U32 R3, RZ, RZ, R9 ;  /* 0x000000ffff037224 */ /* 0x000fe400078e0009 */
[----:B------:R-:W-:-:S04]  /*12690*/  IMAD.HI.U32 R2, R9, R10, R2 ;  /* 0x0000000a09027227 */ /* 0x000fc800078e0002 */
[----:B------:R-:W-:Y:S01]  /*126a0*/  IMAD.IADD R9, R0, 0x1, -R11 ;  /* 0x0000000100097824 */ /* 0x000fe200078e0a0b */
[----:B------:R-:W-:Y:S01]  /*126b0*/  IABS R0, R6 ;  /* 0x0000000600007213 */ /* 0x000fe20000000000 */
[----:B0-----:R-:W0:Y:S03]  /*126c0*/  MUFU.RCP R8, R8 ;  /* 0x0000000800087308 */ /* 0x001e260000001000 */
[----:B-1----:R-:W-:Y:S01]  /*126d0*/  IABS R11, R9 ;  /* 0x00000009000b7213 */ /* 0x002fe20000000000 */
[----:B------:R-:W-:-:S04]  /*126e0*/  IMAD.MOV R3, RZ, RZ, -R0 ;  /* 0x000000ffff037224 */ /* 0x000fc800078e0a00 */
[----:B------:R-:W-:-:S04]  /*126f0*/  IMAD.HI.U32 R0, R2, R11, RZ ;  /* 0x0000000b02007227 */ /* 0x000fc800078e00ff */
[----:B------:R-:W-:-:S05]  /*12700*/  IMAD R11, R0, R3, R11 ;  /* 0x00000003000b7224 */ /* 0x000fca00078e020b */
        /* <DEDUP_REMOVED lines=8> */
[----:B------:R-:W-:Y:S02]  /*12790*/  IMAD R11, R2, R7, RZ ;  /* 0x00000007020b7224 */ /* 0x000fe400078e02ff */
[----:B------:R-:W-:-:S06]  /*127a0*/  IMAD.MOV.U32 R2, RZ, RZ, RZ ;  /* 0x000000ffff027224 */ /* 0x000fcc00078e00ff */
[----:B------:R-:W-:Y:S02]  /*127b0*/  @P0 VIADD R0, R0, 0x1 ;  /* 0x0000000100000836 */ /* 0x000fe40000000000 */
[----:B------:R-:W-:Y:S01]  /*127c0*/  IMAD.HI.U32 R4, R3, R11, R2 ;  /* 0x0000000b03047227 */ /* 0x000fe200078e0002 */
[----:B------:R-:W-:-:S04]  /*127d0*/  LOP3.LUT R2, R9, R6, RZ, 0x3c, !PT ;  /* 0x0000000609027212 */ /* 0x000fc800078e3cff */
[----:B------:R-:W-:Y:S01]  /*127e0*/  ISETP.GE.AND P2, PT, R2, RZ, PT ;  /* 0x000000ff0200720c */ /* 0x000fe20003f46270 */
[----:B------:R-:W-:Y:S01]  /*127f0*/  IMAD.MOV.U32 R2, RZ, RZ, R0 ;  /* 0x000000ffff027224 */ /* 0x000fe200078e0000 */
        /* <DEDUP_REMOVED lines=26> */
.L_x_7619:
[----:B------:R0:W-:Y:S01]  /*129a0*/  STL [R1], R0 ;  /* 0x0000000001007387 */ /* 0x0001e20000100800 */
[----:B------:R-:W-:-:S03]  /*129b0*/  ULDC UR40, c[0x0][0xc3c] ;  /* 0x00030f0000287ab9 */ /* 0x000fc60000000800 */
[----:B------:R0:W-:Y:S04]  /*129c0*/  STL [R1+0x4], RZ ;  /* 0x000004ff01007387 */ /* 0x0001e80000100800 */
[----:B------:R0:W-:Y:S02]  /*129d0*/  STL [R1+0x8], RZ ;  /* 0x000008ff01007387 */ /* 0x0001e40000100800 */
.L_x_7622:
[----:B------:R-:W2:Y:S04]  /*129e0*/  LDL R3, [R1+0x4] ;  /* 0x0000040001037983 */ /* 0x000ea80000100800 */
[----:B-1----:R-:W3:Y:S04]  /*129f0*/  LDL R2, [R1+0x8] ;  /* 0x0000080001027983 */ /* 0x002ee80000100800 */
[----:B------:R-:W4:Y:S01]  /*12a00*/  LDL R4, [R1] ;  /* 0x0000000001047983 */ /* 0x000f220000100800 */
[----:B0-----:R-:W0:Y:S01]  /*12a10*/  S2R R0, SR_TID.X ;  /* 0x0000000000007919 */ /* 0x001e220000002100 */
[----:B------:R-:W-:Y:S01]  /*12a20*/  BAR.SYNC.DEFER_BLOCKING 0x4, 0x180 ;  /* 0x0106000000007b1d */ /* 0x000fe20000010000 */
[----:B--2---:R-:W-:-:S02]  /*12a30*/  IMAD.MOV.U32 R5, RZ, RZ, R3 ;  /* 0x000000ffff057224 */ /* 0x004fc400078e0003 */
[----:B---3--:R-:W-:-:S03]  /*12a40*/  IMAD.MOV.U32 R3, RZ, RZ, R2 ;  /* 0x000000ffff037224 */ /* 0x008fc600078e0002 */
[----:B------:R2:W3:Y:S01]  /*12a50*/  LDL R2, [R1+0x14] ;  /* 0x0000140001027983 */ /* 0x0004e20000100800 */
[----:B0-----:R-:W-:Y:S01]  /*12a60*/  LOP3.LUT R0, R0, 0x1f, RZ, 0xc0, !PT ;  /* 0x0000001f00007812 */ /* 0x001fe200078ec0ff */
[----:B------:R-:W-:-:S03]  /*12a70*/  IMAD.MOV.U32 R6, RZ, RZ, R3 ;  /* 0x000000ffff067224 */ /* 0x000fc600078e0003 */
[----:B------:R-:W-:-:S13]  /*12a80*/  ISETP.NE.AND P0, PT, R0, RZ, PT ;  /* 0x000000ff0000720c */ /* 0x000fda0003f05270 */
[----:B------:R-:W-:Y:S01]  /*12a90*/  @!P0 MOV R0, 0x400 ;  /* 0x0000040000008802 */ /* 0x000fe20000000f00 */
[----:B---3--:R-:W0:Y:S03]  /*12aa0*/  @!P0 S2R R2, SR_CgaCtaId ;  /* 0x0000000000028919 */ /* 0x008e260000008800 */
[----:B0-----:R-:W-:Y:S01]  /*12ab0*/  @!P0 LEA R16, R2, R0, 0x18 ;  /* 0x0000000002108211 */ /* 0x001fe200078ec0ff */
[----:B------:R-:W-:Y:S01]  /*12ac0*/  IMAD.U32 R0, RZ, RZ, UR40 ;  /* 0x00000028ff007e24 */ /* 0x000fe2000f8e00ff */
[----:B------:R2:W-:Y:S03]  /*12ad0*/  @!P0 STL [R1+0x14], R2 ;  /* 0x0000140201008387 */ /* 0x0005e60000100800 */
[----:B------:R-:W-:-:S05]  /*12ae0*/  @!P0 IMAD.MOV.U32 R7, RZ, RZ, R0 ;  /* 0x000000ffff078224 */ /* 0x000fca00078e0000 */
[----:B----4-:R2:W-:Y:S01]  /*12af0*/  @!P0 STS.128 [R16+0x228d0], R4 ;  /* 0x0228d00410008388 */ /* 0x0105e20000000c00 */
[----:B------:R-:W-:Y:S06]  /*12b00*/  BAR.ARV 0x5, 0x180 ;  /* 0x0146000000007b1d */ /* 0x000fec0000002000 */
.L_x_7617:
[----:B------:R-:W-:Y:S02]  /*12b10*/  ULDC UR4, c[0x0][0xc3c] ;  /* 0x00030f0000047ab9 */ /* 0x000fe40000000800 */
[----:B------:R-:W-:-:S06]  /*12b20*/  UISETP.GE.AND UP0, UPT, UR40, UR4, UPT ;  /* 0x000000042800728c */ /* 0x000fcc000bf06270 */
[----:B------:R-:W-:-:S13]  /*12b30*/  PLOP3.LUT P0, PT, PT, PT, UP0, 0x80, 0x0 ;  /* 0x000000000000781c */ /* 0x000fda0003f0f008 */
[----:B------:R-:W-:Y:S05]  /*12b40*/  @!P0 BRA `(.L_x_7623) ;  /* 0xffffffa0001c8947 */ /* 0x000fea000383ffff */
.L_x_7551:
[----:B--2---:R-:W2:Y:S01]  /*12b50*/  LDL.LU R0, [R1+0x28] ;  /* 0x0000280001007983 */ /* 0x004ea20000300800 */
[----:B------:R-:W-:Y:S01]  /*12b60*/  BSSY B0, `(.L_x_7624) ;  /* 0x000000b000007945 */ /* 0x000fe20003800000 */
[----:B0-----:R-:W0:Y:S01]  /*12b70*/  S2R R5, SR_CgaCtaId ;  /* 0x0000000000057919 */ /* 0x001e220000008800 */
        /* <DEDUP_REMOVED lines=9> */
.L_x_7758:
[----:B------:R-:W-:Y:S05]  /*12c10*/  BSYNC B0 ;  /* 0x0000000000007941 */ /* 0x000fea0003800000 */
.L_x_7624:
[----:B------:R-:W-:-:S03]  /*12c20*/  UMOV UR4, 0xffffffff ;  /* 0xffffffff00047882 */ /* 0x000fc60000000000 */
[----:B------:R-:W-:Y:S05]  /*12c30*/  BRA.DIV UR4, `(.L_x_7626) ;  /* 0x0000003e04e87947 */ /* 0x000fea000b800000 */
[----:B0-----:R-:W0:Y:S02]  /*12c40*/  S2R R0, SR_TID.X ;  /* 0x0000000000007919 */ /* 0x001e240000002100 */
[----:B0-----:R-:W-:-:S04]  /*12c50*/  SHF.R.U32.HI R0, RZ, 0x5, R0 ;  /* 0x00000005ff007819 */ /* 0x001fc80000011600 */
[----:B------:R-:W-:-:S05]  /*12c60*/  LOP3.LUT R0, R0, 0x3, RZ, 0xc0, !PT ;  /* 0x0000000300007812 */ /* 0x000fca00078ec0ff */
[----:B------:R0:W1:Y:S02]  /*12c70*/  SHFL.IDX PT, R14, R0, RZ, 0x1f ;  /* 0x00001fff000e7589 */ /* 0x00006400000e0000 */
.L_x_7761:
[----:B-1----:R-:W-:Y:S01]  /*12c80*/  ISETP.NE.AND P0, PT, R14, RZ, PT ;  /* 0x000000ff0e00720c */ /* 0x002fe20003f05270 */
[----:B------:R-:W-:-:S12]  /*12c90*/  BSSY B0, `(.L_x_7627) ;  /* 0x000002c000007945 */ /* 0x000fd80003800000 */
[----:B------:R-:W-:Y:S05]  /*12ca0*/  @P0 BRA `(.L_x_7628) ;  /* 0x0000000000a80947 */ /* 0x000fea0003800000 */
[----:B------:R-:W-:-:S03]  /*12cb0*/  UMOV UR4, 0xffffffff ;  /* 0xffffffff00047882 */ /* 0x000fc60000000000 */
[----:B------:R-:W-:Y:S05]  /*12cc0*/  BRA.DIV UR4, `(.L_x_7629) ;  /* 0x0000003e04f87947 */ /* 0x000fea000b800000 */
[----:B------:R-:W-:-:S13]  /*12cd0*/  ELECT P6, URZ, PT ;  /* 0x00000000003f782f */ /* 0x000fda00038c0000 */
.L_x_7764:
[----:B------:R-:W-:Y:S05]  /*12ce0*/  @!P6 BRA `(.L_x_7628) ;  /* 0x000000000098e947 */ /* 0x000fea0003800000 */
[----:B------:R-:W-:-:S06]  /*12cf0*/  ULOP3.LUT UR4, UR36, 0x2, URZ, 0xfc, !UPT ;  /* 0x0000000224047892 */ /* 0x000fcc000f8efc3f */
[----:B0-----:R-:W-:-:S05]  /*12d00*/  IMAD.U32 R0, RZ, RZ, UR4 ;  /* 0x00000004ff007e24 */ /* 0x001fca000f8e00ff */
[----:B------:R-:W-:-:S13]  /*12d10*/  ISETP.NE.AND P0, PT, R0, 0x3, PT ;  /* 0x000000030000780c */ /* 0x000fda0003f05270 */
[----:B------:R-:W-:Y:S05]  /*12d20*/  @!P0 BRA `(.L_x_7630) ;  /* 0x0000000000048947 */ /* 0x000fea0003800000 */
[----:B------:R-:W-:Y:S01]  /*12d30*/  BPT.TRAP 0x1 ;  /* 0x000000040000795c */ /* 0x000fe20000300000 */
.L_x_7630:
[----:B------:R-:W-:Y:S01]  /*12d40*/  IMAD R3, R31, 0x8, R5 ;  /* 0x000000081f037824 */ /* 0x000fe200078e0205 */
[----:B------:R-:W-:Y:S01]  /*12d50*/  SHF.L.U32 R2, R35, 0x1f, RZ ;  /* 0x0000001f23027819 */ /* 0x000fe200000006ff */
[----:B------:R-:W-:-:S03]  /*12d60*/  VIADD R31, R31, 0x1 ;  /* 0x000000011f1f7836 */ /* 0x000fc60000000000 */
[----:B------:R-:W0:Y:S02]  /*12d70*/  SYNCS.PHASECHK.TRANS64.TRYWAIT P1, [R3+URZ+0x22840], R2 ;  /* 0x02284002030075a7 */ /* 0x000e24000802017f */
[----:B------:R-:W-:-:S04]  /*12d80*/  ISETP.NE.AND P2, PT, R31, 0x2, PT ;  /* 0x000000021f00780c */ /* 0x000fc80003f45270 */
[----:B------:R-:W-:Y:S01]  /*12d90*/  SEL R0, RZ, 0x1, P2 ;  /* 0x00000001ff007807 */ /* 0x000fe20001000000 */
[----:B0-----:R-:W-:Y:S08]  /*12da0*/  @!P1 BRA `(.L_x_7631) ;  /* 0x0000003c00e09947 */ /* 0x001ff00003800000 */
.L_x_7765:
[----:B------:R-:W-:Y:S02]  /*12db0*/  SEL R31, R31, RZ, P2 ;  /* 0x000000ff1f1f7207 */ /* 0x000fe40001000000 */
[----:B------:R-:W-:Y:S01]  /*12dc0*/  LOP3.LUT R0, R35, R0, RZ, 0x3c, !PT ;  /* 0x0000000023007212 */ /* 0x000fe200078e3cff */
[----:B------:R-:W-:Y:S06]  /*12dd0*/  @!P0 BRA `(.L_x_7632) ;  /* 0x0000000000048947 */ /* 0x000fec0003800000 */
[----:B------:R-:W-:Y:S01]  /*12de0*/  BPT.TRAP 0x1 ;  /* 0x000000040000795c */ /* 0x000fe20000300000 */
.L_x_7632:
[----:B------:R-:W-:Y:S01]  /*12df0*/  IMAD R31, R31, 0x8, R5 ;  /* 0x000000081f1f7824 */ /* 0x000fe200078e0205 */
[----:B------:R-:W-:-:S04]  /*12e00*/  SHF.L.U32 R0, R0, 0x1f, RZ ;  /* 0x0000001f00007819 */ /* 0x000fc800000006ff */
[----:B------:R-:W1:Y:S02]  /*12e10*/  SYNCS.PHASECHK.TRANS64.TRYWAIT P1, [R31+URZ+0x22840], R0 ;  /* 0x022840001f0075a7 */ /* 0x000e64000802017f */
[----:B-1----:R-:W-:Y:S05]  /*12e20*/  @!P1 BRA `(.L_x_7633) ;  /* 0x0000003c00d49947 */ /* 0x002fea0003800000 */
.L_x_7766:
[----:B------:R-:W-:Y:S05]  /*12e30*/  @!P0 BRA `(.L_x_7634) ;  /* 0x0000000000048947 */ /* 0x000fea0003800000 */
[----:B------:R-:W-:Y:S01]  /*12e40*/  BPT.TRAP 0x1 ;  /* 0x000000040000795c */ /* 0x000fe20000300000 */
.L_x_7634:
[----:B------:R-:W2:Y:S02]  /*12e50*/  SYNCS.PHASECHK.TRANS64.TRYWAIT P1, [R3+URZ+0x22860], R2 ;  /* 0x02286002030075a7 */ /* 0x000ea4000802017f */
[----:B--2---:R-:W-:Y:S05]  /*12e60*/  @!P1 BRA `(.L_x_7635) ;  /* 0x0000003c00d89947 */ /* 0x004fea0003800000 */
.L_x_7767:
[----:B------:R-:W-:Y:S05]  /*12e70*/  @!P0 BRA `(.L_x_7636) ;  /* 0x0000000000048947 */ /* 0x000fea0003800000 */
[----:B------:R-:W-:Y:S01]  /*12e80*/  BPT.TRAP 0x1 ;  /* 0x000000040000795c */ /* 0x000fe20000300000 */
.L_x_7636:
[----:B------:R-:W3:Y:S02]  /*12e90*/  SYNCS.PHASECHK.TRANS64.TRYWAIT P1, [R31+URZ+0x22860], R0 ;  /* 0x022860001f0075a7 */ /* 0x000ee4000802017f */
[----:B---3--:R-:W-:Y:S05]  /*12ea0*/  @!P1 BRA `(.L_x_7637) ;  /* 0x0000003c00dc9947 */ /* 0x008fea0003800000 */
.L_x_7768:
[----:B------:R-:W-:Y:S05]  /*12eb0*/  @!P0 BRA `(.L_x_7638) ;  /* 0x0000000000048947 */ /* 0x000fea0003800000 */
[----:B------:R-:W-:Y:S01]  /*12ec0*/  BPT.TRAP 0x1 ;  /* 0x000000040000795c */ /* 0x000fe20000300000 */
.L_x_7638:
[----:B------:R-:W4:Y:S02]  /*12ed0*/  SYNCS.PHASECHK.TRANS64.TRYWAIT P1, [R3+URZ+0x22880], R2 ;  /* 0x02288002030075a7 */ /* 0x000f24000802017f */
[----:B----4-:R-:W-:Y:S05]  /*12ee0*/  @!P1 BRA `(.L_x_7639) ;  /* 0x0000003c00e09947 */ /* 0x010fea0003800000 */
.L_x_7769:
[----:B------:R-:W-:Y:S05]  /*12ef0*/  @!P0 BRA `(.L_x_7640) ;  /* 0x0000000000048947 */ /* 0x000fea0003800000 */
[----:B------:R-:W-:Y:S01]  /*12f00*/  BPT.TRAP 0x1 ;  /* 0x000000040000795c */ /* 0x000fe20000300000 */
.L_x_7640:
[----:B------:R0:W0:Y:S02]  /*12f10*/  SYNCS.PHASECHK.TRANS64.TRYWAIT P0, [R31+URZ+0x22880], R0 ;  /* 0x022880001f0075a7 */ /* 0x000024000800017f */
[----:B0-----:R-:W-:Y:S05]  /*12f20*/  @!P0 NANOSLEEP.SYNCS 0x989680 ;  /* 0x009896800000895d */ /* 0x001fea0003900000 */
[----:B------:R-:W0:Y:S02]  /*12f30*/  @!P0 SYNCS.PHASECHK.TRANS64 P0, [R31+URZ+0x22880], R0 ;  /* 0x022880001f0085a7 */ /* 0x000e24000800007f */
[----:B0-----:R-:W-:Y:S05]  /*12f40*/  @!P0 BRA `(.L_x_7640) ;  /* 0xfffffffc00f08947 */ /* 0x001fea000383ffff */
.L_x_7628:
[----:B------:R-:W-:Y:S05]  /*12f50*/  BSYNC B0 ;  /* 0x0000000000007941 */ /* 0x000fea0003800000 */
.L_x_7627:
[----:B------:R-:W-:Y:S05]  /*12f60*/  EXIT ;  /* 0x000000000000794d */ /* 0x000fea0003800000 */
.L_x_7499:
[----:B0-----:R-:W-:-:S04]  /*12f70*/  IMAD.U32 R3, RZ, RZ, UR55 ;  /* 0x00000037ff037e24 */ /* 0x001fc8000f8e00ff */
[----:B------:R0:W1:Y:S03]  /*12f80*/  SYNCS.PHASECHK.TRANS64.TRYWAIT P1, [R3+URZ+0x22800], R0 ;  /* 0x02280000030075a7 */ /* 0x000066000802017f */
[----:B-1----:R-:W-:Y:S05]  /*12f90*/  @!P1 NANOSLEEP.SYNCS 0x989680 ;  /* 0x009896800000995d */ /* 0x002fea0003900000 */
[----:B------:R-:W1:Y:S02]  /*12fa0*/  @!P1 SYNCS.PHASECHK.TRANS64 P1, [R3+URZ+0x22800], R0 ;  /* 0x02280000030095a7 */ /* 0x000e64000802007f */
[----:B-1----:R-:W-:Y:S05]  /*12fb0*/  @!P1 BRA `(.L_x_7499) ;  /* 0xfffffffc00ec9947 */ /* 0x002fea000383ffff */
[----:B------:R-:W-:Y:S05]  /*12fc0*/  BRA `(.L_x_7641) ;  /* 0xfffffeec00487947 */ /* 0x000fea000383ffff */
.L_x_7503:
[----:B-1----:R1:W2:Y:S02]  /*12fd0*/  SYNCS.PHASECHK.TRANS64.TRYWAIT P1, [R4+URZ+0x22830], R3 ;  /* 0x02283003040075a7 */ /* 0x0022a4000802017f */
[----:B--2---:R-:W-:Y:S05]  /*12fe0*/  @!P1 NANOSLEEP.SYNCS 0x989680 ;  /* 0x009896800000995d */ /* 0x004fea0003900000 */
[----:B------:R-:W2:Y:S02]  /*12ff0*/  @!P1 SYNCS.PHASECHK.TRANS64 P1, [R4+URZ+0x22830], R3 ;  /* 0x02283003040095a7 */ /* 0x000ea4000802007f */
[----:B--2---:R-:W-:Y:S05]  /*13000*/  @!P1 BRA `(.L_x_7503) ;  /* 0xfffffffc00f09947 */ /* 0x004fea000383ffff */
[----:B------:R-:W-:Y:S05]  /*13010*/  BRA `(.L_x_7502) ;  /* 0xfffffeec00647947 */ /* 0x000fea000383ffff */
.L_x_7509:
[----:B-1----:R-:W-:-:S04]  /*13020*/  IMAD.U32 R6, RZ, RZ, UR6 ;  /* 0x00000006ff067e24 */ /* 0x002fc8000f8e00ff */
[----:B------:R1:W2:Y:S03]  /*13030*/  SYNCS.PHASECHK.TRANS64.TRYWAIT P1, [R6+URZ+0x22830], R3 ;  /* 0x02283003060075a7 */ /* 0x0002a6000802017f */
[----:B--2---:R-:W-:Y:S05]  /*13040*/  @!P1 NANOSLEEP.SYNCS 0x989680 ;  /* 0x009896800000995d */ /* 0x004fea0003900000 */
[----:B------:R-:W2:Y:S02]  /*13050*/  @!P1 SYNCS.PHASECHK.TRANS64 P1, [R6+URZ+0x22830], R3 ;  /* 0x02283003060095a7 */ /* 0x000ea4000802007f */
[----:B--2---:R-:W-:Y:S05]  /*13060*/  @!P1 BRA `(.L_x_7509) ;  /* 0xfffffffc00ec9947 */ /* 0x004fea000383ffff */
[----:B------:R-:W-:Y:S05]  /*13070*/  BRA `(.L_x_7506) ;  /* 0xffffff1c00647947 */ /* 0x000fea000383ffff */
.L_x_7513:
[----:B-1----:R-:W-:-:S04]  /*13080*/  IMAD.U32 R6, RZ, RZ, UR6 ;  /* 0x00000006ff067e24 */ /* 0x002fc8000f8e00ff */
[----:B------:R1:W2:Y:S03]  /*13090*/  SYNCS.PHASECHK.TRANS64.TRYWAIT P1, [R6+URZ+0x22850], R3 ;  /* 0x02285003060075a7 */ /* 0x0002a6000802017f */
[----:B--2---:R-:W-:Y:S05]  /*130a0*/  @!P1 NANOSLEEP.SYNCS 0x989680 ;  /* 0x009896800000995d */ /* 0x004fea0003900000 */
[----:B------:R-:W2:Y:S02]  /*130b0*/  @!P1 SYNCS.PHASECHK.TRANS64 P1, [R6+URZ+0x22850], R3 ;  /* 0x02285003060095a7 */ /* 0x000ea4000802007f */
[----:B--2---:R-:W-:Y:S05]  /*130c0*/  @!P1 BRA `(.L_x_7513) ;  /* 0xfffffffc00ec9947 */ /* 0x004fea000383ffff */
[----:B------:R-:W-:Y:S05]  /*130d0*/  BRA `(.L_x_7510) ;  /* 0xffffff24008c7947 */ /* 0x000fea000383ffff */
.L_x_7520:
[----:B-1----:R-:W-:-:S04]  /*130e0*/  IMAD.U32 R7, RZ, RZ, UR5 ;  /* 0x00000005ff077e24 */ /* 0x002fc8000f8e00ff */
[----:B------:R1:W2:Y:S03]  /*130f0*/  SYNCS.PHASECHK.TRANS64.TRYWAIT P1, [R7+URZ+0x22850], R0 ;  /* 0x02285000070075a7 */ /* 0x0002a6000802017f */
[----:B--2---:R-:W-:Y:S05]  /*13100*/  @!P1 NANOSLEEP.SYNCS 0x989680 ;  /* 0x009896800000995d */ /* 0x004fea0003900000 */
[----:B------:R-:W2:Y:S02]  /*13110*/  @!P1 SYNCS.PHASECHK.TRANS64 P1, [R7+URZ+0x22850], R0 ;  /* 0x02285000070095a7 */ /* 0x000ea4000802007f */
[----:B--2---:R-:W-:Y:S05]  /*13120*/  @!P1 BRA `(.L_x_7520) ;  /* 0xfffffffc00ec9947 */ /* 0x004fea000383ffff */
[----:B------:R-:W-:Y:S05]  /*13130*/  BRA `(.L_x_7519) ;  /* 0xffffff44007c7947 */ /* 0x000fea000383ffff */
.L_x_7567:
        /* <DEDUP_REMOVED lines=10> */
.L_x_7642:
[----:B------:R-:W-:Y:S05]  /*131e0*/  BRA `(.L_x_7643) ;  /* 0xffffffa800547947 */ /* 0x000fea000383ffff */
.L_x_7570:
[----:B0-----:R0:W1:Y:S02]  /*131f0*/  SYNCS.PHASECHK.TRANS64.TRYWAIT P0, [R0+URZ+0x22880], R26 ;  /* 0x0228801a000075a7 */ /* 0x001064000800017f */
[----:B-1----:R-:W-:Y:S05]  /*13200*/  @!P0 NANOSLEEP.SYNCS 0x989680 ;  /* 0x009896800000895d */ /* 0x002fea0003900000 */
[----:B------:R-:W1:Y:S02]  /*13210*/  @!P0 SYNCS.PHASECHK.TRANS64 P0, [R0+URZ+0x22880], R26 ;  /* 0x0228801a000085a7 */ /* 0x000e64000800007f */
[----:B-1----:R-:W-:Y:S05]  /*13220*/  @!P0 BRA `(.L_x_7570) ;  /* 0xfffffffc00f08947 */ /* 0x002fea000383ffff */
[----:B------:R-:W-:Y:S05]  /*13230*/  BRA `(.L_x_7644) ;  /* 0xffffffac00747947 */ /* 0x000fea000383ffff */
.L_x_7571:
        /* <DEDUP_REMOVED lines=8> */
.L_x_7646:
[----:B------:R-:W-:Y:S05]  /*132c0*/  BSYNC B0 ;  /* 0x0000000000007941 */ /* 0x000fea0003800000 */
.L_x_7645:
[----:B------:R-:W-:Y:S01]  /*132d0*/  IMAD.MOV.U32 R13, RZ, RZ, R9 ;  /* 0x000000ffff0d7224 */ /* 0x000fe200078e0009 */
[C---:B------:R-:W-:Y:S01]  /*132e0*/  ISETP.GE.AND P3, PT, R19.reuse, 0x41, PT ;  /* 0x000000411300780c */ /* 0x040fe20003f66270 */
[----:B------:R-:W-:Y:S01]  /*132f0*/  IMAD.MOV.U32 R12, RZ, RZ, RZ ;  /* 0x000000ffff0c7224 */ /* 0x000fe200078e00ff */
[----:B------:R-:W-:Y:S01]  /*13300*/  LOP3.LUT R24, R24, 0xffffffef, RZ, 0xc0, !PT ;  /* 0xffffffef18187812 */ /* 0x000fe200078ec0ff */
[----:B------:R-:W-:Y:S01]  /*13310*/  IMAD.MOV.U32 R11, RZ, RZ, 0x181f ;  /* 0x0000181fff0b7424 */ /* 0x000fe200078e00ff */
[C---:B------:R-:W-:Y:S01]  /*13320*/  ISETP.GE.AND P2, PT, R19.reuse, 0x61, PT ;  /* 0x000000611300780c */ /* 0x040fe20003f46270 */
        /* <DEDUP_REMOVED lines=8> */
.L_x_7647:
[----:B------:R-:W-:Y:S02]  /*133b0*/  IMAD.MOV.U32 R13, RZ, RZ, R18 ;  /* 0x000000ffff0d7224 */ /* 0x000fe400078e0012 */
[----:B------:R-:W-:Y:S02]  /*133c0*/  IMAD.MOV.U32 R12, RZ, RZ, 0x1 ;  /* 0x00000001ff0c7424 */ /* 0x000fe400078e00ff */
[----:B------:R-:W-:-:S07]  /*133d0*/  IMAD.MOV.U32 R2, RZ, RZ, R14 ;  /* 0x000000ffff027224 */ /* 0x000fce00078e000e */
[----:B------:R-:W-:Y:S05]  /*133e0*/  WARPSYNC.COLLECTIVE R15, `(.L_x_7648) ;  /* 0x000000000f087348 */ /* 0x000fea0003c00000 */
[----:B------:R0:W1:Y:S02]  /*133f0*/  SHFL.IDX P6, R14, R13, R12, R11 ;  /* 0x0000000c0d0e7389 */ /* 0x00006400000c000b */
[----:B01----:R-:W-:Y:S01]  /*13400*/  ENDCOLLECTIVE ;  /* 0x000000000000791b */ /* 0x003fe20003800000 */
.L_x_7648:
[----:B------:R-:W-:-:S05]  /*13410*/  IADD3 R2, P1, R30, R2, RZ ;  /* 0x000000021e027210 */ /* 0x000fca0007f3e0ff */
[----:B------:R-:W-:Y:S01]  /*13420*/  IMAD.X R3, RZ, RZ, R3, P1 ;  /* 0x000000ffff037224 */ /* 0x000fe200008e0603 */
[----:B------:R-:W-:Y:S01]  /*13430*/  ISETP.LT.OR P1, PT, R19, 0x1, P0 ;  /* 0x000000011300780c */ /* 0x000fe20000721670 */
[----:B------:R-:W-:-:S12]  /*13440*/  IMAD.MOV.U32 R13, RZ, RZ, R9 ;  /* 0x000000ffff0d7224 */ /* 0x000fd800078e0009 */
[----:B------:R-:W-:Y:S01]  /*13450*/  @!PT LDS RZ, [RZ] ;  /* 0x00000000fffff984 */ /* 0x000fe20000000800 */
[----:B------:R-:W-:Y:S01]  /*13460*/  @!PT LDS RZ, [RZ] ;  /* 0x00000000fffff984 */ /* 0x000fe20000000800 */
[----:B------:R-:W-:Y:S01]  /*13470*/  @!PT LDS RZ, [RZ] ;  /* 0x00000000fffff984 */ /* 0x000fe20000000800 */
[----:B------:R0:W-:Y:S02]  /*13480*/  LDGSTS.E.BYPASS.LTC128B.128 [R4+0xa400], desc[UR50][R2.64], !P1 ;  /* 0x0a40000002047fae */ /* 0x0001e4000c901d72 */
[----:B0-----:R-:W-:-:S07]  /*13490*/  IMAD.MOV.U32 R3, RZ, RZ, R14 ;  /* 0x000000ffff037224 */ /* 0x001fce00078e000e */
[----:B------:R-:W-:Y:S05]  /*134a0*/  WARPSYNC.COLLECTIVE R15, `(.L_x_7649) ;  /* 0x000000000f087348 */ /* 0x000fea0003c00000 */
[----:B------:R0:W1:Y:S02]  /*134b0*/  SHFL.IDX P6, R14, R13, R12, R11 ;  /* 0x0000000c0d0e7389 */ /* 0x00006400000c000b */
[----:B01----:R-:W-:Y:S01]  /*134c0*/  ENDCOLLECTIVE ;  /* 0x000000000000791b */ /* 0x003fe20003800000 */
.L_x_7649:
[----:B------:R-:W-:Y:S02]  /*134d0*/  IMAD.MOV.U32 R13, RZ, RZ, R18 ;  /* 0x000000ffff0d7224 */ /* 0x000fe400078e0012 */
[----:B------:R-:W-:Y:S02]  /*134e0*/  IMAD.MOV.U32 R12, RZ, RZ, 0x2 ;  /* 0x00000002ff0c7424 */ /* 0x000fe400078e00ff */
[----:B------:R-:W-:-:S07]  /*134f0*/  IMAD.MOV.U32 R2, RZ, RZ, R14 ;  /* 0x000000ffff027224 */ /* 0x000fce00078e000e */
[----:B------:R-:W-:Y:S05]  /*13500*/  WARPSYNC.COLLECTIVE R15, `(.L_x_7650) ;  /* 0x000000000f087348 */ /* 0x000fea0003c00000 */
[----:B------:R0:W1:Y:S02]  /*13510*/  SHFL.IDX P6, R14, R13, R12, R11 ;  /* 0x0000000c0d0e7389 */ /* 0x00006400000c000b */
[----:B01----:R-:W-:Y:S01]  /*13520*/  ENDCOLLECTIVE ;  /* 0x000000000000791b */ /* 0x003fe20003800000 */
.L_x_7650:
        /* <DEDUP_REMOVED lines=12> */
.L_x_7651:
[----:B------:R-:W-:Y:S02]  /*135f0*/  IMAD.MOV.U32 R13, RZ, RZ, R18 ;  /* 0x000000ffff0d7224 */ /* 0x000fe400078e0012 */
[----:B------:R-:W-:Y:S02]  /*13600*/  IMAD.MOV.U32 R12, RZ, RZ, 0x3 ;  /* 0x00000003ff0c7424 */ /* 0x000fe400078e00ff */
[----:B------:R-:W-:-:S07]  /*13610*/  IMAD.MOV.U32 R2, RZ, RZ, R14 ;  /* 0x000000ffff027224 */ /* 0x000fce00078e000e */
[----:B------:R-:W-:Y:S05]  /*13620*/  WARPSYNC.COLLECTIVE R15, `(.L_x_7652) ;  /* 0x000000000f087348 */ /* 0x000fea0003c00000 */
[----:B------:R0:W1:Y:S02]  /*13630*/  SHFL.IDX P6, R14, R13, R12, R11 ;  /* 0x0000000c0d0e7389 */ /* 0x00006400000c000b */
[----:B01----:R-:W-:Y:S01]  /*13640*/  ENDCOLLECTIVE ;  /* 0x000000000000791b */ /* 0x003fe20003800000 */
.L_x_7652:
        /* <DEDUP_REMOVED lines=12> */
.L_x_7653:
[----:B------:R-:W-:Y:S02]  /*13710*/  IMAD.MOV.U32 R13, RZ, RZ, R18 ;  /* 0x000000ffff0d7224 */ /* 0x000fe400078e0012 */
[----:B------:R-:W-:Y:S02]  /*13720*/  IMAD.MOV.U32 R12, RZ, RZ, 0x4 ;  /* 0x00000004ff0c7424 */ /* 0x000fe400078e00ff */
[----:B------:R-:W-:-:S07]  /*13730*/  IMAD.MOV.U32 R2, RZ, RZ, R14 ;  /* 0x000000ffff027224 */ /* 0x000fce00078e000e */
[----:B------:R-:W-:Y:S05]  /*13740*/  WARPSYNC.COLLECTIVE R15, `(.L_x_7654) ;  /* 0x000000000f087348 */ /* 0x000fea0003c00000 */
[----:B------:R0:W1:Y:S02]  /*13750*/  SHFL.IDX P6, R14, R13, R12, R11 ;  /* 0x0000000c0d0e7389 */ /* 0x00006400000c000b */
[----:B01----:R-:W-:Y:S01]  /*13760*/  ENDCOLLECTIVE ;  /* 0x000000000000791b */ /* 0x003fe20003800000 */
.L_x_7654:
        /* <DEDUP_REMOVED lines=12> */
.L_x_7655:
[----:B------:R-:W-:Y:S02]  /*13830*/  IMAD.MOV.U32 R13, RZ, RZ, R18 ;  /* 0x000000ffff0d7224 */ /* 0x000fe400078e0012 */
[----:B------:R-:W-:Y:S02]  /*13840*/  IMAD.MOV.U32 R12, RZ, RZ, 0x5 ;  /* 0x00000005ff0c7424 */ /* 0x000fe400078e00ff */
[----:B------:R-:W-:-:S07]  /*13850*/  IMAD.MOV.U32 R2, RZ, RZ, R14 ;  /* 0x000000ffff027224 */ /* 0x000fce00078e000e */
[----:B------:R-:W-:Y:S05]  /*13860*/  WARPSYNC.COLLECTIVE R15, `(.L_x_7656) ;  /* 0x000000000f087348 */ /* 0x000fea0003c00000 */
[----:B------:R0:W1:Y:S02]  /*13870*/  SHFL.IDX P6, R14, R13, R12, R11 ;  /* 0x0000000c0d0e7389 */ /* 0x00006400000c000b */
[----:B01----:R-:W-:Y:S01]  /*13880*/  ENDCOLLECTIVE ;  /* 0x000000000000791b */ /* 0x003fe20003800000 */
.L_x_7656:
        /* <DEDUP_REMOVED lines=12> */
.L_x_7657:
[----:B------:R-:W-:Y:S02]  /*13950*/  IMAD.MOV.U32 R13, RZ, RZ, R18 ;  /* 0x000000ffff0d7224 */ /* 0x000fe400078e0012 */
[----:B------:R-:W-:Y:S02]  /*13960*/  IMAD.MOV.U32 R12, RZ, RZ, 0x6 ;  /* 0x00000006ff0c7424 */ /* 0x000fe400078e00ff */
[----:B------:R-:W-:-:S07]  /*13970*/  IMAD.MOV.U32 R2, RZ, RZ, R14 ;  /* 0x000000ffff027224 */ /* 0x000fce00078e000e */
[----:B------:R-:W-:Y:S05]  /*13980*/  WARPSYNC.COLLECTIVE R15, `(.L_x_7658) ;  /* 0x000000000f087348 */ /* 0x000fea0003c00000 */
[----:B------:R0:W1:Y:S02]  /*13990*/  SHFL.IDX P6, R14, R13, R12, R11 ;  /* 0x0000000c0d0e7389 */ /* 0x00006400000c000b */
[----:B01----:R-:W-:Y:S01]  /*139a0*/  ENDCOLLECTIVE ;  /* 0x000000000000791b */ /* 0x003fe20003800000 */
.L_x_7658:
        /* <DEDUP_REMOVED lines=12> */
.L_x_7659:
[----:B------:R-:W-:Y:S02]  /*13a70*/  IMAD.MOV.U32 R13, RZ, RZ, R18 ;  /* 0x000000ffff0d7224 */ /* 0x000fe400078e0012 */
[----:B------:R-:W-:Y:S02]  /*13a80*/  IMAD.MOV.U32 R12, RZ, RZ, 0x7 ;  /* 0x00000007ff0c7424 */ /* 0x000fe400078e00ff */
[----:B------:R-:W-:-:S07]  /*13a90*/  IMAD.MOV.U32 R2, RZ, RZ, R14 ;  /* 0x000000ffff027224 */ /* 0x000fce00078e000e */
[----:B------:R-:W-:Y:S05]  /*13aa0*/  WARPSYNC.COLLECTIVE R15, `(.L_x_7660) ;  /* 0x000000000f087348 */ /* 0x000fea0003c00000 */
[----:B------:R0:W1:Y:S02]  /*13ab0*/  SHFL.IDX P6, R14, R13, R12, R11 ;  /* 0x0000000c0d0e7389 */ /* 0x00006400000c000b */
[----:B01----:R-:W-:Y:S01]  /*13ac0*/  ENDCOLLECTIVE ;  /* 0x000000000000791b */ /* 0x003fe20003800000 */
.L_x_7660:
        /* <DEDUP_REMOVED lines=8> */
[----:B------:R-:W-:-:S07]  /*13b50*/  IMAD.MOV.U32 R18, RZ, RZ, R14 ;  /* 0x000000ffff127224 */ /* 0x000fce00078e000e */
[----:B0-----:R-:W-:Y:S05]  /*13b60*/  WARPSYNC.COLLECTIVE R15, `(.L_x_7661) ;  /* 0x000000000f087348 */ /* 0x001fea0003c00000 */
[----:B------:R1:W2:Y:S02]  /*13b70*/  SHFL.IDX P6, R14, R13, R12, R11 ;  /* 0x0000000c0d0e7389 */ /* 0x0002a400000c000b */
[----:B012---:R-:W-:Y:S01]  /*13b80*/  ENDCOLLECTIVE ;  /* 0x000000000000791b */ /* 0x007fe20003800000 */
.L_x_7661:
[----:B------:R-:W-:Y:S02]  /*13b90*/  IMAD.MOV.U32 R13, RZ, RZ, R20 ;  /* 0x000000ffff0d7224 */ /* 0x000fe400078e0014 */
[----:B------:R-:W-:Y:S02]  /*13ba0*/  IMAD.MOV.U32 R12, RZ, RZ, RZ ;  /* 0x000000ffff0c7224 */ /* 0x000fe400078e00ff */
[----:B------:R-:W-:-:S07]  /*13bb0*/  IMAD.MOV.U32 R2, RZ, RZ, R14 ;  /* 0x000000ffff027224 */ /* 0x000fce00078e000e */
[----:B------:R-:W-:Y:S05]  /*13bc0*/  WARPSYNC.COLLECTIVE R15, `(.L_x_7662) ;  /* 0x000000000f087348 */ /* 0x000fea0003c00000 */
[----:B------:R0:W1:Y:S02]  /*13bd0*/  SHFL.IDX P6, R14, R13, R12, R11 ;  /* 0x0000000c0d0e7389 */ /* 0x00006400000c000b */
[----:B01----:R-:W-:Y:S01]  /*13be0*/  ENDCOLLECTIVE ;  /* 0x000000000000791b */ /* 0x003fe20003800000 */
.L_x_7662:
        /* <DEDUP_REMOVED lines=12> */
.L_x_7663:
[----:B------:R-:W-:Y:S02]  /*13cb0*/  IMAD.MOV.U32 R13, RZ, RZ, R20 ;  /* 0x000000ffff0d7224 */ /* 0x000fe400078e0014 */
[----:B------:R-:W-:Y:S02]  /*13cc0*/  IMAD.MOV.U32 R12, RZ, RZ, 0x1 ;  /* 0x00000001ff0c7424 */ /* 0x000fe400078e00ff */
[----:B------:R-:W-:-:S07]  /*13cd0*/  IMAD.MOV.U32 R2, RZ, RZ, R14 ;  /* 0x000000ffff027224 */ /* 0x000fce00078e000e */
[----:B------:R-:W-:Y:S05]  /*13ce0*/  WARPSYNC.COLLECTIVE R15, `(.L_x_7664) ;  /* 0x000000000f087348 */ /* 0x000fea0003c00000 */
[----:B------:R0:W1:Y:S02]  /*13cf0*/  SHFL.IDX P6, R14, R13, R12, R11 ;  /* 0x0000000c0d0e7389 */ /* 0x00006400000c000b */
[----:B01----:R-:W-:Y:S01]  /*13d00*/  ENDCOLLECTIVE ;  /* 0x000000000000791b */ /* 0x003fe20003800000 */
.L_x_7664:
        /* <DEDUP_REMOVED lines=8> */
[----:B------:R-:W-:Y:S01]  /*13d90*/  ISETP.GE.AND P1, PT, R19, 0x11, PT ;  /* 0x000000111300780c */ /* 0x000fe20003f26270 */
[----:B------:R-:W-:-:S12]  /*13da0*/  IMAD.MOV.U32 R20, RZ, RZ, R14 ;  /* 0x000000ffff147224 */ /* 0x000fd800078e000e */
[----:B0-----:R-:W-:Y:S05]  /*13db0*/  WARPSYNC.COLLECTIVE R15, `(.L_x_7665) ;  /* 0x000000000f087348 */ /* 0x001fea0003c00000 */
[----:B------:R1:W2:Y:S02]  /*13dc0*/  SHFL.IDX P6, R14, R13, R12, R11 ;  /* 0x0000000c0d0e7389 */ /* 0x0002a400000c000b */
[----:B012---:R-:W-:Y:S01]  /*13dd0*/  ENDCOLLECTIVE ;  /* 0x000000000000791b */ /* 0x007fe20003800000 */
.L_x_7665:
[----:B------:R-:W-:Y:S02]  /*13de0*/  @P1 LOP3.LUT R24, R24, 0x10, RZ, 0xfc, !PT ;  /* 0x0000001018181812 */ /* 0x000fe400078efcff */
[----:B------:R-:W-:Y:S02]  /*13df0*/  ISETP.GE.AND P1, PT, R19, 0x51, PT ;  /* 0x000000511300780c */ /* 0x000fe40003f26270 */
[----:B------:R-:W-:-:S04]  /*13e00*/  LOP3.LUT R24, R24, 0xffffffdf, RZ, 0xc0, !PT ;  /* 0xffffffdf18187812 */ /* 0x000fc800078ec0ff */
[----:B------:R-:W-:Y:S02]  /*13e10*/  @P3 LOP3.LUT R24, R24, 0x20, RZ, 0xfc, !PT ;  /* 0x0000002018183812 */ /* 0x000fe400078efcff */
[----:B------:R-:W-:Y:S02]  /*13e20*/  ISETP.GE.AND P3, PT, R19, 0x71, PT ;  /* 0x000000711300780c */ /* 0x000fe40003f66270 */
[----:B------:R-:W-:Y:S01]  /*13e30*/  LOP3.LUT R24, R24, 0xffffffbf, RZ, 0xc0, !PT ;  /* 0xffffffbf18187812 */ /* 0x000fe200078ec0ff */
[----:B------:R-:W-:-:S03]  /*13e40*/  IMAD.MOV.U32 R2, RZ, RZ, R14 ;  /* 0x000000ffff027224 */ /* 0x000fc600078e000e */
[----:B------:R-:W-:Y:S02]  /*13e50*/  @P1 LOP3.LUT R24, R24, 0x40, RZ, 0xfc, !PT ;  /* 0x0000004018181812 */ /* 0x000fe400078efcff */
[----:B------:R-:W-:Y:S02]  /*13e60*/  ISETP.GE.AND P1, PT, R19, 0x81, PT ;  /* 0x000000811300780c */ /* 0x000fe40003f26270 */
[----:B------:R-:W-:-:S04]  /*13e70*/  LOP3.LUT R24, R24, 0xfffffeff, RZ, 0xc0, !PT ;  /* 0xfffffeff18187812 */ /* 0x000fc800078ec0ff */
[----:B------:R-:W-:Y:S02]  /*13e80*/  @P2 LOP3.LUT R24, R24, 0x100, RZ, 0xfc, !PT ;  /* 0x0000010018182812 */ /* 0x000fe400078efcff */
[----:B------:R-:W-:Y:S02]  /*13e90*/  ISETP.GE.AND P2, PT, R19, 0x91, PT ;  /* 0x000000911300780c */ /* 0x000fe40003f46270 */
[----:B------:R-:W-:-:S11]  /*13ea0*/  LOP3.LUT R24, R24, 0xfffffdff, RZ, 0xc0, !PT ;  /* 0xfffffdff18187812 */ /* 0x000fd600078ec0ff */
[----:B------:R-:W-:Y:S01]  /*13eb0*/  @P2 LOP3.LUT R24, R24, 0x200, RZ, 0xfc, !PT ;  /* 0x0000020018182812 */ /* 0x000fe200078efcff */
[----:B------:R-:W-:Y:S06]  /*13ec0*/  BRA `(.L_x_7666) ;  /* 0xffffffa800487947 */ /* 0x000fec000383ffff */
.L_x_7576:
[----:B--2---:R2:W3:Y:S02]  /*13ed0*/  SYNCS.PHASECHK.TRANS64.TRYWAIT P0, [R0+URZ+0x22840], R26 ;  /* 0x0228401a000075a7 */ /* 0x0044e4000800017f */
[----:B---3--:R-:W-:Y:S05]  /*13ee0*/  @!P0 NANOSLEEP.SYNCS 0x989680 ;  /* 0x009896800000895d */ /* 0x008fea0003900000 */
[----:B------:R-:W3:Y:S02]  /*13ef0*/  @!P0 SYNCS.PHASECHK.TRANS64 P0, [R0+URZ+0x22840], R26 ;  /* 0x0228401a000085a7 */ /* 0x000ee4000800007f */
[----:B---3--:R-:W-:Y:S05]  /*13f00*/  @!P0 BRA `(.L_x_7576) ;  /* 0xfffffffc00f08947 */ /* 0x008fea000383ffff */
[----:B------:R-:W-:Y:S05]  /*13f10*/  BRA `(.L_x_7667) ;  /* 0xffffffa8009c7947 */ /* 0x000fea000383ffff */
.L_x_7577:
        /* <DEDUP_REMOVED lines=8> */
.L_x_7669:
[----:B------:R-:W-:Y:S05]  /*13fa0*/  BSYNC B0 ;  /* 0x0000000000007941 */ /* 0x000fea0003800000 */
.L_x_7668:
        /* <DEDUP_REMOVED lines=8> */
.L_x_7670:
        /* <DEDUP_REMOVED lines=13> */
.L_x_7671:
[----:B------:R-:W-:Y:S02]  /*14100*/  IMAD.MOV.U32 R13, RZ, RZ, R8 ;  /* 0x000000ffff0d7224 */ /* 0x000fe400078e0008 */
[----:B------:R-:W-:-:S07]  /*14110*/  IMAD.MOV.U32 R2, RZ, RZ, R14 ;  /* 0x000000ffff027224 */ /* 0x000fce00078e000e */
[----:B------:R-:W-:Y:S05]  /*14120*/  WARPSYNC.COLLECTIVE R15, `(.L_x_7672) ;  /* 0x000000000f087348 */ /* 0x000fea0003c00000 */
[----:B------:R0:W1:Y:S02]  /*14130*/  SHFL.IDX P6, R14, R13, R12, R11 ;  /* 0x0000000c0d0e7389 */ /* 0x00006400000c000b */
[----:B01----:R-:W-:Y:S01]  /*14140*/  ENDCOLLECTIVE ;  /* 0x000000000000791b */ /* 0x003fe20003800000 */
.L_x_7672:
        /* <DEDUP_REMOVED lines=13> */
.L_x_7673:
[----:B------:R-:W-:Y:S02]  /*14220*/  IMAD.MOV.U32 R13, RZ, RZ, R8 ;  /* 0x000000ffff0d7224 */ /* 0x000fe400078e0008 */
[----:B------:R-:W-:-:S07]  /*14230*/  IMAD.MOV.U32 R2, RZ, RZ, R14 ;  /* 0x000000ffff027224 */ /* 0x000fce00078e000e */
[----:B------:R-:W-:Y:S05]  /*14240*/  WARPSYNC.COLLECTIVE R15, `(.L_x_7674) ;  /* 0x000000000f087348 */ /* 0x000fea0003c00000 */
[----:B------:R0:W1:Y:S02]  /*14250*/  SHFL.IDX P6, R14, R13, R12, R11 ;  /* 0x0000000c0d0e7389 */ /* 0x00006400000c000b */
[----:B01----:R-:W-:Y:S01]  /*14260*/  ENDCOLLECTIVE ;  /* 0x000000000000791b */ /* 0x003fe20003800000 */
.L_x_7674:
[----:B------:R-:W-:Y:S02]  /*14270*/  IMAD.MOV.U32 R13, RZ, RZ, R7 ;  /* 0x000000ffff0d7224 */ /* 0x000fe400078e0007 */
[----:B------:R-:W-:Y:S01]  /*14280*/  IMAD.MOV.U32 R12, RZ, RZ, 0x3 ;  /* 0x00000003ff0c7424 */ /* 0x000fe200078e00ff */
[----:B------:R-:W-:-:S13]  /*14290*/  @P5 IADD3 R9, P0, R30, R14, RZ ;  /* 0x0000000e1e095210 */ /* 0x000fda0007f1e0ff */
[----:B------:R-:W-:Y:S05]  /*142a0*/  WARPSYNC.COLLECTIVE R15, `(.L_x_7675) ;  /* 0x000000000f087348 */ /* 0x000fea0003c00000 */
[----:B------:R0:W1:Y:S02]  /*142b0*/  SHFL.IDX P6, R14, R13, R12, R11 ;  /* 0x0000000c0d0e7389 */ /* 0x00006400000c000b */
[----:B01----:R-:W-:Y:S01]  /*142c0*/  ENDCOLLECTIVE ;  /* 0x000000000000791b */ /* 0x003fe20003800000 */
.L_x_7675:
[----:B------:R-:W-:Y:S02]  /*142d0*/  @P5 IMAD.X R10, RZ, RZ, R2, P0 ;  /* 0x000000ffff0a5224 */ /* 0x000fe400000e0602 */
[----:B------:R-:W-:Y:S02]  /*142e0*/  @P5 IMAD.MOV.U32 R2, RZ, RZ, R9 ;  /* 0x000000ffff025224 */ /* 0x000fe400078e0009 */
[----:B------:R-:W-:-:S05]  /*142f0*/  @P5 IMAD.MOV.U32 R3, RZ, RZ, R10 ;  /* 0x000000ffff035224 */ /* 0x000fca00078e000a */
[----:B------:R-:W-:Y:S01]  /*14300*/  @!PT LDS RZ, [RZ] ;  /* 0x00000000fffff984 */ /* 0x000fe20000000800 */
[----:B------:R-:W-:Y:S01]  /*14310*/  @!PT LDS RZ, [RZ] ;  /* 0x00000000fffff984 */ /* 0x000fe20000000800 */
[----:B------:R-:W-:Y:S01]  /*14320*/  @!PT LDS RZ, [RZ] ;  /* 0x00000000fffff984 */ /* 0x000fe20000000800 */
[----:B------:R0:W-:Y:S01]  /*14330*/  @P5 LDGSTS.E.BYPASS.LTC128B.128 [R4+0x19400], desc[UR50][R2.64], !P2 ;  /* 0x1940000002045fae */ /* 0x0001e2000d101d72 */
[----:B------:R-:W-:Y:S01]  /*14340*/  LOP3.LUT P5, RZ, R24, 0x40, RZ, 0xc0, !PT ;  /* 0x0000004018ff7812 */ /* 0x000fe200078ac0ff */
[----:B------:R-:W-:Y:S02]  /*14350*/  IMAD.MOV.U32 R13, RZ, RZ, R8 ;  /* 0x000000ffff0d7224 */ /* 0x000fe400078e0008 */
[----:B0-----:R-:W-:-:S10]  /*14360*/  IMAD.MOV.U32 R2, RZ, RZ, R14 ;  /* 0x000000ffff027224 */ /* 0x001fd400078e000e */
[----:B------:R-:W-:Y:S05]  /*14370*/  WARPSYNC.COLLECTIVE R15, `(.L_x_7676) ;  /* 0x000000000f087348 */ /* 0x000fea0003c00000 */
[----:B------:R0:W1:Y:S02]  /*14380*/  SHFL.IDX P6, R14, R13, R12, R11 ;  /* 0x0000000c0d0e7389 */ /* 0x00006400000c000b */
[----:B01----:R-:W-:Y:S01]  /*14390*/  ENDCOLLECTIVE ;  /* 0x000000000000791b */ /* 0x003fe20003800000 */
.L_x_7676:
[----:B------:R-:W-:Y:S02]  /*143a0*/  IMAD.MOV.U32 R13, RZ, RZ, R7 ;  /* 0x000000ffff0d7224 */ /* 0x000fe400078e0007 */
[----:B------:R-:W-:Y:S01]  /*143b0*/  IMAD.MOV.U32 R12, RZ, RZ, 0x4 ;  /* 0x00000004ff0c7424 */ /* 0x000fe200078e00ff */
[----:B------:R-:W-:-:S13]  /*143c0*/  @P4 IADD3 R9, P0, R30, R14, RZ ;  /* 0x0000000e1e094210 */ /* 0x000fda0007f1e0ff */
[----:B------:R-:W-:Y:S05]  /*143d0*/  WARPSYNC.COLLECTIVE R15, `(.L_x_7677) ;  /* 0x000000000f087348 */ /* 0x000fea0003c00000 */
[----:B------:R0:W1:Y:S02]  /*143e0*/  SHFL.IDX P6, R14, R13, R12, R11 ;  /* 0x0000000c0d0e7389 */ /* 0x00006400000c000b */
[----:B01----:R-:W-:Y:S01]  /*143f0*/  ENDCOLLECTIVE ;  /* 0x000000000000791b */ /* 0x003fe20003800000 */
.L_x_7677:
        /* <DEDUP_REMOVED lines=13> */
.L_x_7678:
[----:B------:R-:W-:Y:S02]  /*144d0*/  IMAD.MOV.U32 R13, RZ, RZ, R7 ;  /* 0x000000ffff0d7224 */ /* 0x000fe400078e0007 */
[----:B------:R-:W-:Y:S01]  /*144e0*/  IMAD.MOV.U32 R12, RZ, RZ, 0x5 ;  /* 0x00000005ff0c7424 */ /* 0x000fe200078e00ff */
[----:B------:R-:W-:-:S13]  /*144f0*/  @P4 IADD3 R9, P0, R30, R14, RZ ;  /* 0x0000000e1e094210 */ /* 0x000fda0007f1e0ff */
[----:B------:R-:W-:Y:S05]  /*14500*/  WARPSYNC.COLLECTIVE R15, `(.L_x_7679) ;  /* 0x000000000f087348 */ /* 0x000fea0003c00000 */
[----:B------:R0:W1:Y:S02]  /*14510*/  SHFL.IDX P6, R14, R13, R12, R11 ;  /* 0x0000000c0d0e7389 */ /* 0x00006400000c000b */
[----:B01----:R-:W-:Y:S01]  /*14520*/  ENDCOLLECTIVE ;  /* 0x000000000000791b */ /* 0x003fe20003800000 */
.L_x_7679:
        /* <DEDUP_REMOVED lines=13> */
.L_x_7680:
[----:B------:R-:W-:Y:S02]  /*14600*/  IMAD.MOV.U32 R13, RZ, RZ, R7 ;  /* 0x000000ffff0d7224 */ /* 0x000fe400078e0007 */
[----:B------:R-:W-:Y:S01]  /*14610*/  IMAD.MOV.U32 R12, RZ, RZ, 0x6 ;  /* 0x00000006ff0c7424 */ /* 0x000fe200078e00ff */
[----:B------:R-:W-:-:S13]  /*14620*/  @P5 IADD3 R9, P0, R30, R14, RZ ;  /* 0x0000000e1e095210 */ /* 0x000fda0007f1e0ff */
[----:B------:R-:W-:Y:S05]  /*14630*/  WARPSYNC.COLLECTIVE R15, `(.L_x_7681) ;  /* 0x000000000f087348 */ /* 0x000fea0003c00000 */
[----:B------:R0:W1:Y:S02]  /*14640*/  SHFL.IDX P6, R14, R13, R12, R11 ;  /* 0x0000000c0d0e7389 */ /* 0x00006400000c000b */
[----:B01----:R-:W-:Y:S01]  /*14650*/  ENDCOLLECTIVE ;  /* 0x000000000000791b */ /* 0x003fe20003800000 */
.L_x_7681:
        /* <DEDUP_REMOVED lines=8> */
[----:B0-----:R-:W-:-:S07]  /*146e0*/  IMAD.MOV.U32 R2, RZ, RZ, R14 ;  /* 0x000000ffff027224 */ /* 0x001fce00078e000e */
[----:B------:R-:W-:Y:S05]  /*146f0*/  WARPSYNC.COLLECTIVE R15, `(.L_x_7682) ;  /* 0x000000000f087348 */ /* 0x000fea0003c00000 */
[----:B------:R0:W1:Y:S02]  /*14700*/  SHFL.IDX P6, R14, R13, R12, R11 ;  /* 0x0000000c0d0e7389 */ /* 0x00006400000c000b */
[----:B01----:R-:W-:Y:S01]  /*14710*/  ENDCOLLECTIVE ;  /* 0x000000000000791b */ /* 0x003fe20003800000 */
.L_x_7682:
[----:B------:R-:W-:Y:S02]  /*14720*/  IMAD.MOV.U32 R13, RZ, RZ, R7 ;  /* 0x000000ffff0d7224 */ /* 0x000fe400078e0007 */
[----:B------:R-:W-:Y:S01]  /*14730*/  IMAD.MOV.U32 R12, RZ, RZ, 0x7 ;  /* 0x00000007ff0c7424 */ /* 0x000fe200078e00ff */
[----:B------:R-:W-:-:S13]  /*14740*/  @P4 IADD3 R9, P0, R30, R14, RZ ;  /* 0x0000000e1e094210 */ /* 0x000fda0007f1e0ff */
[----:B------:R-:W-:Y:S05]  /*14750*/  WARPSYNC.COLLECTIVE R15, `(.L_x_7683) ;  /* 0x000000000f087348 */ /* 0x000fea0003c00000 */
[----:B------:R0:W1:Y:S02]  /*14760*/  SHFL.IDX P6, R14, R13, R12, R11 ;  /* 0x0000000c0d0e7389 */ /* 0x00006400000c000b */
[----:B01----:R-:W-:Y:S01]  /*14770*/  ENDCOLLECTIVE ;  /* 0x000000000000791b */ /* 0x003fe20003800000 */
.L_x_7683:
        /* <DEDUP_REMOVED lines=12> */
.L_x_7684:
[----:B------:R-:W-:Y:S02]  /*14840*/  IMAD.MOV.U32 R13, RZ, RZ, R5 ;  /* 0x000000ffff0d7224 */ /* 0x000fe400078e0005 */
[----:B------:R-:W-:Y:S01]  /*14850*/  IMAD.MOV.U32 R12, RZ, RZ, RZ ;  /* 0x000000ffff0c7224 */ /* 0x000fe200078e00ff */
[----:B------:R-:W-:-:S05]  /*14860*/  @P3 IADD3 R14, P0, R30, R14, RZ ;  /* 0x0000000e1e0e3210 */ /* 0x000fca0007f1e0ff */
[----:B------:R-:W-:-:S08]  /*14870*/  @P3 IMAD.MOV.U32 R2, RZ, RZ, R14 ;  /* 0x000000ffff023224 */ /* 0x000fd000078e000e */
[----:B------:R-:W-:Y:S05]  /*14880*/  WARPSYNC.COLLECTIVE R15, `(.L_x_7685) ;  /* 0x000000000f087348 */ /* 0x000fea0003c00000 */
[----:B------:R0:W1:Y:S02]  /*14890*/  SHFL.IDX P6, R14, R13, R12, R11 ;  /* 0x0000000c0d0e7389 */ /* 0x00006400000c000b */
[----:B01----:R-:W-:Y:S01]  /*148a0*/  ENDCOLLECTIVE ;  /* 0x000000000000791b */ /* 0x003fe20003800000 */
.L_x_7685:
[----:B------:R-:W-:-:S04]  /*148b0*/  @P3 IMAD.X R9, RZ, RZ, R7, P0 ;  /* 0x000000ffff093224 */ /* 0x000fc800000e0607 */
        /* <DEDUP_REMOVED lines=10> */
.L_x_7686:
        /* <DEDUP_REMOVED lines=8> */
.L_x_7687:
        /* <DEDUP_REMOVED lines=10> */
.L_x_7688:
[----:B------:R-:W-:Y:S05]  /*14a80*/  BRA `(.L_x_7689) ;  /* 0xffffffa400607947 */ /* 0x000fea000383ffff */
.L_x_7582:
        /* <DEDUP_REMOVED lines=9> */
.L_x_7690:
[C---:B------:R-:W-:Y:S01]  /*14b20*/  VIADD R8, R4.reuse, 0x10 ;  /* 0x0000001004087836 */ /* 0x040fe20000000000 */
[----:B------:R-:W-:Y:S01]  /*14b30*/  ISETP.GE.AND P2, PT, R4, R5, PT ;  /* 0x000000050400720c */ /* 0x000fe20003f46270 */
[----:B------:R-:W-:Y:S02]  /*14b40*/  IMAD.MOV.U32 R13, RZ, RZ, R0 ;  /* 0x000000ffff0d7224 */ /* 0x000fe400078e0000 */
[----:B------:R-:W-:-:S10]  /*14b50*/  IMAD.MOV.U32 R2, RZ, RZ, R14 ;  /* 0x000000ffff027224 */ /* 0x000fd400078e000e */
[----:B------:R-:W-:Y:S05]  /*14b60*/  WARPSYNC.COLLECTIVE R15, `(.L_x_7691) ;  /* 0x000000000f087348 */ /* 0x000fea0003c00000 */
[----:B------:R0:W1:Y:S02]  /*14b70*/  SHFL.IDX P6, R14, R13, R12, R11 ;  /* 0x0000000c0d0e7389 */ /* 0x00006400000c000b */
[----:B01----:R-:W-:Y:S01]  /*14b80*/  ENDCOLLECTIVE ;  /* 0x000000000000791b */ /* 0x003fe20003800000 */
.L_x_7691:
        /* <DEDUP_REMOVED lines=8> */
.L_x_7692:
[----:B------:R-:W-:Y:S01]  /*14c10*/  @!PT LDS RZ, [RZ] ;  /* 0x00000000fffff984 */ /* 0x000fe20000000800 */
[----:B------:R-:W-:Y:S01]  /*14c20*/  @!PT LDS RZ, [RZ] ;  /* 0x00000000fffff984 */ /* 0x000fe20000000800 */
[----:B------:R-:W-:Y:S01]  /*14c30*/  @!PT LDS RZ, [RZ] ;  /* 0x00000000fffff984 */ /* 0x000fe20000000800 */
[----:B------:R0:W-:Y:S01]  /*14c40*/  @!P2 LDGSTS.E.BYPASS.LTC128B.128 [R10+0x14400], desc[UR50][R2.64], !P0 ;  /* 0x14400000020aafae */ /* 0x0001e2000c101d72 */
[----:B------:R-:W-:Y:S01]  /*14c50*/  ISETP.GE.AND P2, PT, R8, R5, PT ;  /* 0x000000050800720c */ /* 0x000fe20003f46270 */
[----:B------:R-:W-:Y:S02]  /*14c60*/  VIADD R8, R4, 0x20 ;  /* 0x0000002004087836 */ /* 0x000fe40000000000 */
[----:B------:R-:W-:Y:S02]  /*14c70*/  IMAD.MOV.U32 R13, RZ, RZ, R0 ;  /* 0x000000ffff0d7224 */ /* 0x000fe400078e0000 */
[----:B0-----:R-:W-:-:S08]  /*14c80*/  IMAD.MOV.U32 R2, RZ, RZ, R14 ;  /* 0x000000ffff027224 */ /* 0x001fd000078e000e */
[----:B------:R-:W-:Y:S05]  /*14c90*/  WARPSYNC.COLLECTIVE R15, `(.L_x_7693) ;  /* 0x000000000f087348 */ /* 0x000fea0003c00000 */
[----:B------:R0:W1:Y:S02]  /*14ca0*/  SHFL.IDX P6, R14, R13, R12, R11 ;  /* 0x0000000c0d0e7389 */ /* 0x00006400000c000b */
[----:B01----:R-:W-:Y:S01]  /*14cb0*/  ENDCOLLECTIVE ;  /* 0x000000000000791b */ /* 0x003fe20003800000 */
.L_x_7693:
        /* <DEDUP_REMOVED lines=8> */
.L_x_7694:
        /* <DEDUP_REMOVED lines=11> */
.L_x_7695:
        /* <DEDUP_REMOVED lines=8> */
.L_x_7696:
        /* <DEDUP_REMOVED lines=11> */
.L_x_7697:
        /* <DEDUP_REMOVED lines=8> */
.L_x_7698:
        /* <DEDUP_REMOVED lines=11> */
.L_x_7699:
        /* <DEDUP_REMOVED lines=8> */
.L_x_7700:
        /* <DEDUP_REMOVED lines=11> */
.L_x_7701:
        /* <DEDUP_REMOVED lines=8> */
.L_x_7702:
[----:B------:R-:W-:Y:S01]  /*15200*/  @!PT LDS RZ, [RZ] ;  /* 0x00000000fffff984 */ /* 0x000fe20000000800 */
[----:B------:R-:W-:Y:S01]  /*15210*/  @!PT LDS RZ, [RZ] ;  /* 0x00000000fffff984 */ /* 0x000fe20000000800 */
[----:B------:R-:W-:Y:S01]  /*15220*/  @!PT LDS RZ, [RZ] ;  /* 0x00000000fffff984 */ /* 0x000fe20000000800 */
[----:B------:R0:W-:Y:S01]  /*15230*/  @!P2 LDGSTS.E.BYPASS.LTC128B.128 [R10+0x16c00], desc[UR50][R2.64], !P0 ;  /* 0x16c00000020aafae */ /* 0x0001e2000c101d72 */
[----:B------:R-:W-:Y:S01]  /*15240*/  ISETP.GE.AND P2, PT, R8, R5, PT ;  /* 0x000000050800720c */ /* 0x000fe20003f46270 */
[----:B------:R-:W-:Y:S02]  /*15250*/  IMAD.MOV.U32 R13, RZ, RZ, R0 ;  /* 0x000000ffff0d7224 */ /* 0x000fe400078e0000 */
[----:B0-----:R-:W-:-:S10]  /*15260*/  IMAD.MOV.U32 R2, RZ, RZ, R14 ;  /* 0x000000ffff027224 */ /* 0x001fd400078e000e */
[----:B------:R-:W-:Y:S05]  /*15270*/  WARPSYNC.COLLECTIVE R15, `(.L_x_7703) ;  /* 0x000000000f087348 */ /* 0x000fea0003c00000 */
[----:B------:R0:W1:Y:S02]  /*15280*/  SHFL.IDX P6, R14, R13, R12, R11 ;  /* 0x0000000c0d0e7389 */ /* 0x00006400000c000b */
[----:B01----:R-:W-:Y:S01]  /*15290*/  ENDCOLLECTIVE ;  /* 0x000000000000791b */ /* 0x003fe20003800000 */
.L_x_7703:
        /* <DEDUP_REMOVED lines=8> */
.L_x_7704:
        /* <DEDUP_REMOVED lines=9> */
.L_x_7705:
[----:B------:R-:W-:Y:S05]  /*153b0*/  BRA `(.L_x_7706) ;  /* 0xffffffa400a47947 */ /* 0x000fea000383ffff */
.L_x_7585:
[----:B0-----:R0:W1:Y:S02]  /*153c0*/  SYNCS.PHASECHK.TRANS64.TRYWAIT P0, [R16+URZ+0x22820], R3 ;  /* 0x02282003100075a7 */ /* 0x001064000800017f */
[----:B-1----:R-:W-:Y:S05]  /*153d0*/  @!P0 NANOSLEEP.SYNCS 0x989680 ;  /* 0x009896800000895d */ /* 0x002fea0003900000 */
[----:B------:R-:W1:Y:S02]  /*153e0*/  @!P0 SYNCS.PHASECHK.TRANS64 P0, [R16+URZ+0x22820], R3 ;  /* 0x02282003100085a7 */ /* 0x000e64000800007f */
[----:B-1----:R-:W-:Y:S05]  /*153f0*/  @!P0 BRA `(.L_x_7585) ;  /* 0xfffffffc00f08947 */ /* 0x002fea000383ffff */
[----:B------:R-:W-:Y:S05]  /*15400*/  BRA `(.L_x_7707) ;  /* 0xffffffa800007947 */ /* 0x000fea000383ffff */
.L_x_7589:
[----:B0-----:R0:W1:Y:S02]  /*15410*/  SYNCS.PHASECHK.TRANS64.TRYWAIT P0, [R0+URZ+0x22880], R28 ;  /* 0x0228801c000075a7 */ /* 0x001064000800017f */
[----:B-1----:R-:W-:Y:S05]  /*15420*/  @!P0 NANOSLEEP.SYNCS 0x989680 ;  /* 0x009896800000895d */ /* 0x002fea0003900000 */
[----:B------:R-:W1:Y:S02]  /*15430*/  @!P0 SYNCS.PHASECHK.TRANS64 P0, [R0+URZ+0x22880], R28 ;  /* 0x0228801c000085a7 */ /* 0x000e64000800007f */
[----:B-1----:R-:W-:Y:S05]  /*15440*/  @!P0 BRA `(.L_x_7589) ;  /* 0xfffffffc00f08947 */ /* 0x002fea000383ffff */
[----:B------:R-:W-:Y:S05]  /*15450*/  BRA `(.L_x_7708) ;  /* 0xffffffac002c7947 */ /* 0x000fea000383ffff */
.L_x_7590:
        /* <DEDUP_REMOVED lines=8> */
.L_x_7710:
[----:B------:R-:W-:Y:S05]  /*154e0*/  BSYNC B0 ;  /* 0x0000000000007941 */ /* 0x000fea0003800000 */
.L_x_7709:
        /* <DEDUP_REMOVED lines=9> */
.L_x_7711:
[----:B------:R-:W-:Y:S02]  /*15580*/  IMAD.MOV.U32 R13, RZ, RZ, R4 ;  /* 0x000000ffff0d7224 */ /* 0x000fe400078e0004 */
[----:B------:R-:W-:Y:S02]  /*15590*/  IMAD.MOV.U32 R12, RZ, RZ, 0x1 ;  /* 0x00000001ff0c7424 */ /* 0x000fe400078e00ff */
[----:B------:R-:W-:-:S07]  /*155a0*/  IMAD.MOV.U32 R2, RZ, RZ, R14 ;  /* 0x000000ffff027224 */ /* 0x000fce00078e000e */
[----:B------:R-:W-:Y:S05]  /*155b0*/  WARPSYNC.COLLECTIVE R15, `(.L_x_7712) ;  /* 0x000000000f087348 */ /* 0x000fea0003c00000 */
[----:B------:R0:W1:Y:S02]  /*155c0*/  SHFL.IDX P6, R14, R13, R12, R11 ;  /* 0x0000000c0d0e7389 */ /* 0x00006400000c000b */
[----:B01----:R-:W-:Y:S01]  /*155d0*/  ENDCOLLECTIVE ;  /* 0x000000000000791b */ /* 0x003fe20003800000 */
.L_x_7712:
        /* <DEDUP_REMOVED lines=11> */
.L_x_7713:
        /* <DEDUP_REMOVED lines=8> */
.L_x_7714:
        /* <DEDUP_REMOVED lines=9> */
.L_x_7715:
        /* <DEDUP_REMOVED lines=9> */
.L_x_7716:
        /* <DEDUP_REMOVED lines=9> */
.L_x_7717:
[----:B------:R-:W-:Y:S02]  /*158c0*/  IMAD.MOV.U32 R13, RZ, RZ, R4 ;  /* 0x000000ffff0d7224 */ /* 0x000fe400078e0004 */
[----:B------:R-:W-:Y:S02]  /*158d0*/  IMAD.MOV.U32 R12, RZ, RZ, 0x4 ;  /* 0x00000004ff0c7424 */ /* 0x000fe400078e00ff */
[----:B------:R-:W-:-:S07]  /*158e0*/  IMAD.MOV.U32 R2, RZ, RZ, R14 ;  /* 0x000000ffff027224 */ /* 0x000fce00078e000e */
[----:B------:R-:W-:Y:S05]  /*158f0*/  WARPSYNC.COLLECTIVE R15, `(.L_x_7718) ;  /* 0x000000000f087348 */ /* 0x000fea0003c00000 */
[----:B------:R0:W1:Y:S02]  /*15900*/  SHFL.IDX P6, R14, R13, R12, R11 ;  /* 0x0000000c0d0e7389 */ /* 0x00006400000c000b */
[----:B01----:R-:W-:Y:S01]  /*15910*/  ENDCOLLECTIVE ;  /* 0x000000000000791b */ /* 0x003fe20003800000 */
.L_x_7718:
        /* <DEDUP_REMOVED lines=11> */
.L_x_7719:
[----:B------:R-:W-:Y:S02]  /*159d0*/  IMAD.MOV.U32 R13, RZ, RZ, R4 ;  /* 0x000000ffff0d7224 */ /* 0x000fe400078e0004 */
[----:B------:R-:W-:Y:S02]  /*159e0*/  IMAD.MOV.U32 R12, RZ, RZ, 0x5 ;  /* 0x00000005ff0c7424 */ /* 0x000fe400078e00ff */
[----:B------:R-:W-:-:S07]  /*159f0*/  IMAD.MOV.U32 R2, RZ, RZ, R14 ;  /* 0x000000ffff027224 */ /* 0x000fce00078e000e */
[----:B------:R-:W-:Y:S05]  /*15a00*/  WARPSYNC.COLLECTIVE R15, `(.L_x_7720) ;  /* 0x000000000f087348 */ /* 0x000fea0003c00000 */
[----:B------:R0:W1:Y:S02]  /*15a10*/  SHFL.IDX P6, R14, R13, R12, R11 ;  /* 0x0000000c0d0e7389 */ /* 0x00006400000c000b */
[----:B01----:R-:W-:Y:S01]  /*15a20*/  ENDCOLLECTIVE ;  /* 0x000000000000791b */ /* 0x003fe20003800000 */
.L_x_7720:
        /* <DEDUP_REMOVED lines=11> */
.L_x_7721:
[----:B------:R-:W-:Y:S02]  /*15ae0*/  IMAD.MOV.U32 R13, RZ, RZ, R4 ;  /* 0x000000ffff0d7224 */ /* 0x000fe400078e0004 */
[----:B------:R-:W-:Y:S02]  /*15af0*/  IMAD.MOV.U32 R12, RZ, RZ, 0x6 ;  /* 0x00000006ff0c7424 */ /* 0x000fe400078e00ff */
[----:B------:R-:W-:-:S07]  /*15b00*/  IMAD.MOV.U32 R2, RZ, RZ, R14 ;  /* 0x000000ffff027224 */ /* 0x000fce00078e000e */
[----:B------:R-:W-:Y:S05]  /*15b10*/  WARPSYNC.COLLECTIVE R15, `(.L_x_7722) ;  /* 0x000000000f087348 */ /* 0x000fea0003c00000 */
[----:B------:R0:W1:Y:S02]  /*15b20*/  SHFL.IDX P6, R14, R13, R12, R11 ;  /* 0x0000000c0d0e7389 */ /* 0x00006400000c000b */
[----:B01----:R-:W-:Y:S01]  /*15b30*/  ENDCOLLECTIVE ;  /* 0x000000000000791b */ /* 0x003fe20003800000 */
.L_x_7722:
        /* <DEDUP_REMOVED lines=11> */
.L_x_7723:
[----:B------:R-:W-:Y:S02]  /*15bf0*/  IMAD.MOV.U32 R13, RZ, RZ, R4 ;  /* 0x000000ffff0d7224 */ /* 0x000fe400078e0004 */
[----:B------:R-:W-:Y:S02]  /*15c00*/  IMAD.MOV.U32 R12, RZ, RZ, 0x7 ;  /* 0x00000007ff0c7424 */ /* 0x000fe400078e00ff */
[----:B------:R-:W-:-:S07]  /*15c10*/  IMAD.MOV.U32 R2, RZ, RZ, R14 ;  /* 0x000000ffff027224 */ /* 0x000fce00078e000e */
[----:B------:R-:W-:Y:S05]  /*15c20*/  WARPSYNC.COLLECTIVE R15, `(.L_x_7724) ;  /* 0x000000000f087348 */ /* 0x000fea0003c00000 */
[----:B------:R0:W1:Y:S02]  /*15c30*/  SHFL.IDX P6, R14, R13, R12, R11 ;  /* 0x0000000c0d0e7389 */ /* 0x00006400000c000b */
[----:B01----:R-:W-:Y:S01]  /*15c40*/  ENDCOLLECTIVE ;  /* 0x000000000000791b */ /* 0x003fe20003800000 */
.L_x_7724:
        /* <DEDUP_REMOVED lines=11> */
.L_x_7725:
[----:B------:R-:W-:Y:S02]  /*15d00*/  IMAD.MOV.U32 R13, RZ, RZ, R19 ;  /* 0x000000ffff0d7224 */ /* 0x000fe400078e0013 */
[----:B------:R-:W-:Y:S02]  /*15d10*/  IMAD.MOV.U32 R12, RZ, RZ, RZ ;  /* 0x000000ffff0c7224 */ /* 0x000fe400078e00ff */
[----:B------:R-:W-:-:S07]  /*15d20*/  IMAD.MOV.U32 R20, RZ, RZ, R14 ;  /* 0x000000ffff147224 */ /* 0x000fce00078e000e */
[----:B------:R-:W-:Y:S05]  /*15d30*/  WARPSYNC.COLLECTIVE R15, `(.L_x_7726) ;  /* 0x000000000f087348 */ /* 0x000fea0003c00000 */
[----:B------:R0:W1:Y:S02]  /*15d40*/  SHFL.IDX P6, R14, R13, R12, R11 ;  /* 0x0000000c0d0e7389 */ /* 0x00006400000c000b */
[----:B01----:R-:W-:Y:S01]  /*15d50*/  ENDCOLLECTIVE ;  /* 0x000000000000791b */ /* 0x003fe20003800000 */
.L_x_7726:
        /* <DEDUP_REMOVED lines=11> */
.L_x_7727:
[----:B------:R-:W-:Y:S02]  /*15e10*/  IMAD.MOV.U32 R13, RZ, RZ, R19 ;  /* 0x000000ffff0d7224 */ /* 0x000fe400078e0013 */
[----:B------:R-:W-:Y:S02]  /*15e20*/  IMAD.MOV.U32 R12, RZ, RZ, 0x1 ;  /* 0x00000001ff0c7424 */ /* 0x000fe400078e00ff */
[----:B------:R-:W-:-:S07]  /*15e30*/  IMAD.MOV.U32 R5, RZ, RZ, R14 ;  /* 0x000000ffff057224 */ /* 0x000fce00078e000e */
[----:B------:R-:W-:Y:S05]  /*15e40*/  WARPSYNC.COLLECTIVE R15, `(.L_x_7728) ;  /* 0x000000000f087348 */ /* 0x000fea0003c00000 */
[----:B------:R0:W1:Y:S02]  /*15e50*/  SHFL.IDX P6, R14, R13, R12, R11 ;  /* 0x0000000c0d0e7389 */ /* 0x00006400000c000b */
[----:B01----:R-:W-:Y:S01]  /*15e60*/  ENDCOLLECTIVE ;  /* 0x000000000000791b */ /* 0x003fe20003800000 */
.L_x_7728:
        /* <DEDUP_REMOVED lines=11> */
.L_x_7729:
[----:B------:R-:W-:Y:S01]  /*15f20*/  IMAD.MOV.U32 R2, RZ, RZ, R14 ;  /* 0x000000ffff027224 */ /* 0x000fe200078e000e */
[----:B------:R-:W-:Y:S06]  /*15f30*/  BRA `(.L_x_7730) ;  /* 0xffffffa400c87947 */ /* 0x000fec000383ffff */
.L_x_7595:
[----:B--2---:R2:W3:Y:S02]  /*15f40*/  SYNCS.PHASECHK.TRANS64.TRYWAIT P0, [R0+URZ+0x22840], R28 ;  /* 0x0228401c000075a7 */ /* 0x0044e4000800017f */
[----:B---3--:R-:W-:Y:S05]  /*15f50*/  @!P0 NANOSLEEP.SYNCS 0x989680 ;  /* 0x009896800000895d */ /* 0x008fea0003900000 */
[----:B------:R-:W3:Y:S02]  /*15f60*/  @!P0 SYNCS.PHASECHK.TRANS64 P0, [R0+URZ+0x22840], R28 ;  /* 0x0228401c000085a7 */ /* 0x000ee4000800007f */
[----:B---3--:R-:W-:Y:S05]  /*15f70*/  @!P0 BRA `(.L_x_7595) ;  /* 0xfffffffc00f08947 */ /* 0x008fea000383ffff */
[----:B------:R-:W-:Y:S05]  /*15f80*/  BRA `(.L_x_7731) ;  /* 0xffffffa800187947 */ /* 0x000fea000383ffff */
.L_x_7596:
        /* <DEDUP_REMOVED lines=8> */
.L_x_7733:
[----:B------:R-:W-:Y:S05]  /*16010*/  BSYNC B0 ;  /* 0x0000000000007941 */ /* 0x000fea0003800000 */
.L_x_7732:
        /* <DEDUP_REMOVED lines=8> */
.L_x_7734:
[----:B------:R-:W-:Y:S02]  /*160a0*/  IMAD.MOV.U32 R13, RZ, RZ, R4 ;  /* 0x000000ffff0d7224 */ /* 0x000fe400078e0004 */
[----:B------:R-:W-:Y:S02]  /*160b0*/  IMAD.MOV.U32 R12, RZ, RZ, 0x1 ;  /* 0x00000001ff0c7424 */ /* 0x000fe400078e00ff */
[----:B------:R-:W-:-:S07]  /*160c0*/  IMAD.MOV.U32 R2, RZ, RZ, R14 ;  /* 0x000000ffff027224 */ /* 0x000fce00078e000e */
[----:B------:R-:W-:Y:S05]  /*160d0*/  WARPSYNC.COLLECTIVE R15, `(.L_x_7735) ;  /* 0x000000000f087348 */ /* 0x000fea0003c00000 */
[----:B------:R0:W1:Y:S02]  /*160e0*/  SHFL.IDX P6, R14, R13, R12, R11 ;  /* 0x0000000c0d0e7389 */ /* 0x00006400000c000b */
[----:B01----:R-:W-:Y:S01]  /*160f0*/  ENDCOLLECTIVE ;  /* 0x000000000000791b */ /* 0x003fe20003800000 */
.L_x_7735:
        /* <DEDUP_REMOVED lines=11> */
.L_x_7736:
        /* <DEDUP_REMOVED lines=8> */
.L_x_7737:
        /* <DEDUP_REMOVED lines=9> */
.L_x_7738:
        /* <DEDUP_REMOVED lines=9> */
.L_x_7739:
        /* <DEDUP_REMOVED lines=9> */
.L_x_7740:
[----:B------:R-:W-:Y:S02]  /*163e0*/  IMAD.MOV.U32 R13, RZ, RZ, R4 ;  /* 0x000000ffff0d7224 */ /* 0x000fe400078e0004 */
[----:B------:R-:W-:Y:S02]  /*163f0*/  IMAD.MOV.U32 R12, RZ, RZ, 0x4 ;  /* 0x00000004ff0c7424 */ /* 0x000fe400078e00ff */
[----:B------:R-:W-:-:S07]  /*16400*/  IMAD.MOV.U32 R2, RZ, RZ, R14 ;  /* 0x000000ffff027224 */ /* 0x000fce00078e000e */
[----:B------:R-:W-:Y:S05]  /*16410*/  WARPSYNC.COLLECTIVE R15, `(.L_x_7741) ;  /* 0x000000000f087348 */ /* 0x000fea0003c00000 */
[----:B------:R0:W1:Y:S02]  /*16420*/  SHFL.IDX P6, R14, R13, R12, R11 ;  /* 0x0000000c0d0e7389 */ /* 0x00006400000c000b */
[----:B01----:R-:W-:Y:S01]  /*16430*/  ENDCOLLECTIVE ;  /* 0x000000000000791b */ /* 0x003fe20003800000 */
.L_x_7741:
        /* <DEDUP_REMOVED lines=11> */
.L_x_7742:
[----:B------:R-:W-:Y:S02]  /*164f0*/  IMAD.MOV.U32 R13, RZ, RZ, R4 ;  /* 0x000000ffff0d7224 */ /* 0x000fe400078e0004 */
[----:B------:R-:W-:Y:S02]  /*16500*/  IMAD.MOV.U32 R12, RZ, RZ, 0x5 ;  /* 0x00000005ff0c7424 */ /* 0x000fe400078e00ff */
[----:B------:R-:W-:-:S07]  /*16510*/  IMAD.MOV.U32 R2, RZ, RZ, R14 ;  /* 0x000000ffff027224 */ /* 0x000fce00078e000e */
[----:B------:R-:W-:Y:S05]  /*16520*/  WARPSYNC.COLLECTIVE R15, `(.L_x_7743) ;  /* 0x000000000f087348 */ /* 0x000fea0003c00000 */
[----:B------:R0:W1:Y:S02]  /*16530*/  SHFL.IDX P6, R14, R13, R12, R11 ;  /* 0x0000000c0d0e7389 */ /* 0x00006400000c000b */
[----:B01----:R-:W-:Y:S01]  /*16540*/  ENDCOLLECTIVE ;  /* 0x000000000000791b */ /* 0x003fe20003800000 */
.L_x_7743:
        /* <DEDUP_REMOVED lines=11> */
.L_x_7744:
[----:B------:R-:W-:Y:S02]  /*16600*/  IMAD.MOV.U32 R13, RZ, RZ, R4 ;  /* 0x000000ffff0d7224 */ /* 0x000fe400078e0004 */
[----:B------:R-:W-:Y:S02]  /*16610*/  IMAD.MOV.U32 R12, RZ, RZ, 0x6 ;  /* 0x00000006ff0c7424 */ /* 0x000fe400078e00ff */
[----:B------:R-:W-:-:S07]  /*16620*/  IMAD.MOV.U32 R2, RZ, RZ, R14 ;  /* 0x000000ffff027224 */ /* 0x000fce00078e000e */
[----:B------:R-:W-:Y:S05]  /*16630*/  WARPSYNC.COLLECTIVE R15, `(.L_x_7745) ;  /* 0x000000000f087348 */ /* 0x000fea0003c00000 */
[----:B------:R0:W1:Y:S02]  /*16640*/  SHFL.IDX P6, R14, R13, R12, R11 ;  /* 0x0000000c0d0e7389 */ /* 0x00006400000c000b */
[----:B01----:R-:W-:Y:S01]  /*16650*/  ENDCOLLECTIVE ;  /* 0x000000000000791b */ /* 0x003fe20003800000 */
.L_x_7745:
        /* <DEDUP_REMOVED lines=11> */
.L_x_7746:
[----:B------:R-:W-:Y:S02]  /*16710*/  IMAD.MOV.U32 R13, RZ, RZ, R4 ;  /* 0x000000ffff0d7224 */ /* 0x000fe400078e0004 */
[----:B------:R-:W-:Y:S02]  /*16720*/  IMAD.MOV.U32 R12, RZ, RZ, 0x7 ;  /* 0x00000007ff0c7424 */ /* 0x000fe400078e00ff */
[----:B------:R-:W-:-:S07]  /*16730*/  IMAD.MOV.U32 R2, RZ, RZ, R14 ;  /* 0x000000ffff027224 */ /* 0x000fce00078e000e */
[----:B------:R-:W-:Y:S05]  /*16740*/  WARPSYNC.COLLECTIVE R15, `(.L_x_7747) ;  /* 0x000000000f087348 */ /* 0x000fea0003c00000 */
[----:B------:R0:W1:Y:S02]  /*16750*/  SHFL.IDX P6, R14, R13, R12, R11 ;  /* 0x0000000c0d0e7389 */ /* 0x00006400000c000b */
[----:B01----:R-:W-:Y:S01]  /*16760*/  ENDCOLLECTIVE ;  /* 0x000000000000791b */ /* 0x003fe20003800000 */
.L_x_7747:
        /* <DEDUP_REMOVED lines=11> */
.L_x_7748:
[----:B------:R-:W-:Y:S02]  /*16820*/  IMAD.MOV.U32 R13, RZ, RZ, R8 ;  /* 0x000000ffff0d7224 */ /* 0x000fe400078e0008 */
[----:B------:R-:W-:Y:S02]  /*16830*/  IMAD.MOV.U32 R12, RZ, RZ, RZ ;  /* 0x000000ffff0c7224 */ /* 0x000fe400078e00ff */
[----:B------:R-:W-:-:S07]  /*16840*/  IMAD.MOV.U32 R9, RZ, RZ, R14 ;  /* 0x000000ffff097224 */ /* 0x000fce00078e000e */
[----:B------:R-:W-:Y:S05]  /*16850*/  WARPSYNC.COLLECTIVE R15, `(.L_x_7749) ;  /* 0x000000000f087348 */ /* 0x000fea0003c00000 */
[----:B------:R0:W1:Y:S02]  /*16860*/  SHFL.IDX P6, R14, R13, R12, R11 ;  /* 0x0000000c0d0e7389 */ /* 0x00006400000c000b */
[----:B01----:R-:W-:Y:S01]  /*16870*/  ENDCOLLECTIVE ;  /* 0x000000000000791b */ /* 0x003fe20003800000 */
.L_x_7749:
        /* <DEDUP_REMOVED lines=11> */
.L_x_7750:
[----:B------:R-:W-:Y:S02]  /*16930*/  IMAD.MOV.U32 R13, RZ, RZ, R8 ;  /* 0x000000ffff0d7224 */ /* 0x000fe400078e0008 */
[----:B------:R-:W-:Y:S02]  /*16940*/  IMAD.MOV.U32 R12, RZ, RZ, 0x1 ;  /* 0x00000001ff0c7424 */ /* 0x000fe400078e00ff */
[----:B------:R-:W-:-:S07]  /*16950*/  IMAD.MOV.U32 R5, RZ, RZ, R14 ;  /* 0x000000ffff057224 */ /* 0x000fce00078e000e */
[----:B------:R-:W-:Y:S05]  /*16960*/  WARPSYNC.COLLECTIVE R15, `(.L_x_7751) ;  /* 0x000000000f087348 */ /* 0x000fea0003c00000 */
[----:B------:R0:W1:Y:S02]  /*16970*/  SHFL.IDX P6, R14, R13, R12, R11 ;  /* 0x0000000c0d0e7389 */ /* 0x00006400000c000b */
[----:B01----:R-:W-:Y:S01]  /*16980*/  ENDCOLLECTIVE ;  /* 0x000000000000791b */ /* 0x003fe20003800000 */
.L_x_7751:
        /* <DEDUP_REMOVED lines=11> */
.L_x_7752:
[----:B------:R-:W-:Y:S05]  /*16a40*/  BRA `(.L_x_7753) ;  /* 0xffffffa000a87947 */ /* 0x000fea000383ffff */
.L_x_7601:
[----:B0-----:R0:W1:Y:S02]  /*16a50*/  SYNCS.PHASECHK.TRANS64.TRYWAIT P2, [R0+URZ+0x22870], R3 ;  /* 0x02287003000075a7 */ /* 0x001064000804017f */
[----:B-1----:R-:W-:Y:S05]  /*16a60*/  @!P2 NANOSLEEP.SYNCS 0x989680 ;  /* 0x009896800000a95d */ /* 0x002fea0003900000 */
[----:B------:R-:W1:Y:S02]  /*16a70*/  @!P2 SYNCS.PHASECHK.TRANS64 P2, [R0+URZ+0x22870], R3 ;  /* 0x022870030000a5a7 */ /* 0x000e64000804007f */
[----:B-1----:R-:W-:Y:S05]  /*16a80*/  @!P2 BRA `(.L_x_7601) ;  /* 0xfffffffc00f0a947 */ /* 0x002fea000383ffff */
[----:B------:R-:W-:Y:S05]  /*16a90*/  BRA `(.L_x_7754) ;  /* 0xffffffa4000c7947 */ /* 0x000fea000383ffff */
.L_x_7603:
[----:B0-----:R0:W1:Y:S02]  /*16aa0*/  SYNCS.PHASECHK.TRANS64.TRYWAIT P2, [R0+URZ+0x22860], R5 ;  /* 0x02286005000075a7 */ /* 0x001064000804017f */
[----:B-1----:R-:W-:Y:S05]  /*16ab0*/  @!P2 NANOSLEEP.SYNCS 0x989680 ;  /* 0x009896800000a95d */ /* 0x002fea0003900000 */
[----:B------:R-:W1:Y:S02]  /*16ac0*/  @!P2 SYNCS.PHASECHK.TRANS64 P2, [R0+URZ+0x22860], R5 ;  /* 0x022860050000a5a7 */ /* 0x000e64000804007f */
[----:B-1----:R-:W-:Y:S05]  /*16ad0*/  @!P2 BRA `(.L_x_7603) ;  /* 0xfffffffc00f0a947 */ /* 0x002fea000383ffff */
[----:B------:R-:W-:Y:S05]  /*16ae0*/  BRA `(.L_x_7755) ;  /* 0xffffffa4001c7947 */ /* 0x000fea000383ffff */
.L_x_7611:
[----:B0-----:R0:W2:Y:S02]  /*16af0*/  SYNCS.PHASECHK.TRANS64.TRYWAIT P1, [R2+URZ+0x22870], R3 ;  /* 0x02287003020075a7 */ /* 0x0010a4000802017f */
[----:B--2---:R-:W-:Y:S05]  /*16b00*/  @!P1 NANOSLEEP.SYNCS 0x989680 ;  /* 0x009896800000995d */ /* 0x004fea0003900000 */
[----:B------:R-:W2:Y:S02]  /*16b10*/  @!P1 SYNCS.PHASECHK.TRANS64 P1, [R2+URZ+0x22870], R3 ;  /* 0x02287003020095a7 */ /* 0x000ea4000802007f */
[----:B--2---:R-:W-:Y:S05]  /*16b20*/  @!P1 BRA `(.L_x_7611) ;  /* 0xfffffffc00f09947 */ /* 0x004fea000383ffff */
[----:B------:R-:W-:Y:S05]  /*16b30*/  BRA `(.L_x_7756) ;  /* 0xffffffac00107947 */ /* 0x000fea000383ffff */
.L_x_7613:
[----:B0-----:R0:W1:Y:S02]  /*16b40*/  SYNCS.PHASECHK.TRANS64.TRYWAIT P1, [R2+URZ+0x22860], R3 ;  /* 0x02286003020075a7 */ /* 0x001064000802017f */
[----:B-1----:R-:W-:Y:S05]  /*16b50*/  @!P1 NANOSLEEP.SYNCS 0x989680 ;  /* 0x009896800000995d */ /* 0x002fea0003900000 */
[----:B------:R-:W1:Y:S02]  /*16b60*/  @!P1 SYNCS.PHASECHK.TRANS64 P1, [R2+URZ+0x22860], R3 ;  /* 0x02286003020095a7 */ /* 0x000e64000802007f */
[----:B-1----:R-:W-:Y:S05]  /*16b70*/  @!P1 BRA `(.L_x_7613) ;  /* 0xfffffffc00f09947 */ /* 0x002fea000383ffff */
[----:B------:R-:W-:Y:S05]  /*16b80*/  BRA `(.L_x_7757) ;  /* 0xffffffac001c7947 */ /* 0x000fea000383ffff */
.L_x_7625:
[----:B0-----:R0:W1:Y:S02]  /*16b90*/  SYNCS.PHASECHK.TRANS64.TRYWAIT P0, [R5+URZ+0x22820], R0 ;  /* 0x02282000050075a7 */ /* 0x001064000800017f */
[----:B-1----:R-:W-:Y:S05]  /*16ba0*/  @!P0 NANOSLEEP.SYNCS 0x989680 ;  /* 0x009896800000895d */ /* 0x002fea0003900000 */
[----:B------:R-:W1:Y:S02]  /*16bb0*/  @!P0 SYNCS.PHASECHK.TRANS64 P0, [R5+URZ+0x22820], R0 ;  /* 0x02282000050085a7 */ /* 0x000e64000800007f */
[----:B-1----:R-:W-:Y:S05]  /*16bc0*/  @!P0 BRA `(.L_x_7625) ;  /* 0xfffffffc00f08947 */ /* 0x002fea000383ffff */
[----:B------:R-:W-:Y:S05]  /*16bd0*/  BRA `(.L_x_7758) ;  /* 0xffffffc0000c7947 */ /* 0x000fea000383ffff */
.L_x_7626:
        /* <DEDUP_REMOVED lines=11> */
.L_x_7760:
[----:B------:R-:W-:Y:S05]  /*16c90*/  BSYNC B0 ;  /* 0x0000000000007941 */ /* 0x000fea0003800000 */
.L_x_7759:
[----:B------:R-:W-:Y:S05]  /*16ca0*/  BRA `(.L_x_7761) ;  /* 0xffffffbc00f47947 */ /* 0x000fea000383ffff */
.L_x_7629:
[----:B------:R-:W-:Y:S01]  /*16cb0*/  BSSY B1, `(.L_x_7762) ;  /* 0x0000006000017945 */ /* 0x000fe20003800000 */
[----:B------:R-:W-:-:S07]  /*16cc0*/  IMAD.MOV.U32 R15, RZ, RZ, -0x1 ;  /* 0xffffffffff0f7424 */ /* 0x000fce00078e00ff */
[----:B0-----:R-:W-:Y:S05]  /*16cd0*/  WARPSYNC.COLLECTIVE R15, `(.L_x_7763) ;  /* 0x000000000f0c7348 */ /* 0x001fea0003c00000 */
[----:B------:R-:W-:Y:S02]  /*16ce0*/  ELECT P6, UR62, PT ;  /* 0x00000000003e782f */ /* 0x000fe400038c0000 */
[----:B------:R-:W-:Y:S01]  /*16cf0*/  MOV R14, UR62 ;  /* 0x0000003e000e7c02 */ /* 0x000fe20008000f00 */
[----:B0-----:R-:W-:Y:S10]  /*16d00*/  ENDCOLLECTIVE ;  /* 0x000000000000791b */ /* 0x001ff40003800000 */
.L_x_7763:
[----:B------:R-:W-:Y:S05]  /*16d10*/  BSYNC B1 ;  /* 0x0000000000017941 */ /* 0x000fea0003800000 */
.L_x_7762:
[----:B------:R-:W-:Y:S05]  /*16d20*/  BRA `(.L_x_7764) ;  /* 0xffffffbc00ec7947 */ /* 0x000fea000383ffff */
.L_x_7631:
[----:B0-----:R0:W1:Y:S02]  /*16d30*/  SYNCS.PHASECHK.TRANS64.TRYWAIT P1, [R3+URZ+0x22840], R2 ;  /* 0x02284002030075a7 */ /* 0x001064000802017f */
[----:B-1----:R-:W-:Y:S05]  /*16d40*/  @!P1 NANOSLEEP.SYNCS 0x989680 ;  /* 0x009896800000995d */ /* 0x002fea0003900000 */
[----:B------:R-:W1:Y:S02]  /*16d50*/  @!P1 SYNCS.PHASECHK.TRANS64 P1, [R3+URZ+0x22840], R2 ;  /* 0x02284002030095a7 */ /* 0x000e64000802007f */
[----:B-1----:R-:W-:Y:S05]  /*16d60*/  @!P1 BRA `(.L_x_7631) ;  /* 0xfffffffc00f09947 */ /* 0x002fea000383ffff */
[----:B------:R-:W-:Y:S05]  /*16d70*/  BRA `(.L_x_7765) ;  /* 0xffffffc0000c7947 */ /* 0x000fea000383ffff */
.L_x_7633:
[----:B-1----:R1:W2:Y:S02]  /*16d80*/  SYNCS.PHASECHK.TRANS64.TRYWAIT P1, [R31+URZ+0x22840], R0 ;  /* 0x022840001f0075a7 */ /* 0x0022a4000802017f */
[----:B--2---:R-:W-:Y:S05]  /*16d90*/  @!P1 NANOSLEEP.SYNCS 0x989680 ;  /* 0x009896800000995d */ /* 0x004fea0003900000 */
[----:B------:R-:W2:Y:S02]  /*16da0*/  @!P1 SYNCS.PHASECHK.TRANS64 P1, [R31+URZ+0x22840], R0 ;  /* 0x022840001f0095a7 */ /* 0x000ea4000802007f */
[----:B--2---:R-:W-:Y:S05]  /*16db0*/  @!P1 BRA `(.L_x_7633) ;  /* 0xfffffffc00f09947 */ /* 0x004fea000383ffff */
[----:B------:R-:W-:Y:S05]  /*16dc0*/  BRA `(.L_x_7766) ;  /* 0xffffffc000187947 */ /* 0x000fea000383ffff */
.L_x_7635:
[----:B--2---:R2:W3:Y:S02]  /*16dd0*/  SYNCS.PHASECHK.TRANS64.TRYWAIT P1, [R3+URZ+0x22860], R2 ;  /* 0x02286002030075a7 */ /* 0x0044e4000802017f */
[----:B---3--:R-:W-:Y:S05]  /*16de0*/  @!P1 NANOSLEEP.SYNCS 0x989680 ;  /* 0x009896800000995d */ /* 0x008fea0003900000 */
[----:B------:R-:W3:Y:S02]  /*16df0*/  @!P1 SYNCS.PHASECHK.TRANS64 P1, [R3+URZ+0x22860], R2 ;  /* 0x02286002030095a7 */ /* 0x000ee4000802007f */
[----:B---3--:R-:W-:Y:S05]  /*16e00*/  @!P1 BRA `(.L_x_7635) ;  /* 0xfffffffc00f09947 */ /* 0x008fea000383ffff */
[----:B------:R-:W-:Y:S05]  /*16e10*/  BRA `(.L_x_7767) ;  /* 0xffffffc000147947 */ /* 0x000fea000383ffff */
.L_x_7637:
[----:B---3--:R3:W4:Y:S02]  /*16e20*/  SYNCS.PHASECHK.TRANS64.TRYWAIT P1, [R31+URZ+0x22860], R0 ;  /* 0x022860001f0075a7 */ /* 0x008724000802017f */
[----:B----4-:R-:W-:Y:S05]  /*16e30*/  @!P1 NANOSLEEP.SYNCS 0x989680 ;  /* 0x009896800000995d */ /* 0x010fea0003900000 */
[----:B------:R-:W4:Y:S02]  /*16e40*/  @!P1 SYNCS.PHASECHK.TRANS64 P1, [R31+URZ+0x22860], R0 ;  /* 0x022860001f0095a7 */ /* 0x000f24000802007f */
[----:B----4-:R-:W-:Y:S05]  /*16e50*/  @!P1 BRA `(.L_x_7637) ;  /* 0xfffffffc00f09947 */ /* 0x010fea000383ffff */
[----:B------:R-:W-:Y:S05]  /*16e60*/  BRA `(.L_x_7768) ;  /* 0xffffffc000107947 */ /* 0x000fea000383ffff */
.L_x_7639:
[----:B----4-:R4:W0:Y:S02]  /*16e70*/  SYNCS.PHASECHK.TRANS64.TRYWAIT P1, [R3+URZ+0x22880], R2 ;  /* 0x02288002030075a7 */ /* 0x010824000802017f */
[----:B0-----:R-:W-:Y:S05]  /*16e80*/  @!P1 NANOSLEEP.SYNCS 0x989680 ;  /* 0x009896800000995d */ /* 0x001fea0003900000 */
[----:B------:R-:W0:Y:S02]  /*16e90*/  @!P1 SYNCS.PHASECHK.TRANS64 P1, [R3+URZ+0x22880], R2 ;  /* 0x02288002030095a7 */ /* 0x000e24000802007f */
[----:B0-----:R-:W-:Y:S05]  /*16ea0*/  @!P1 BRA `(.L_x_7639) ;  /* 0xfffffffc00f09947 */ /* 0x001fea000383ffff */
[----:B------:R-:W-:Y:S05]  /*16eb0*/  BRA `(.L_x_7769) ;  /* 0xffffffc0000c7947 */ /* 0x000fea000383ffff */
.L_x_7770:
        /* <DEDUP_REMOVED lines=12> */
.L_x_16285:


//--------------------- .text._ZN7cutlass13device_kernelIN5flash11enable_sm90INS1_16FlashAttnFwdSm90INS1_25CollectiveMainloopFwdSm90ILi2EN4cute5tupleIJNS5_1CILi1EEES8_S8_EEENS6_IJNS7_ILi128EEENS7_ILi160EEESA_EEELi128ENS_12float_e4m3_tEfNS_4arch4Sm90ELb0ELb0ELb0ELb1ELb1ELb1ELb0ELb1ELb1ELb1ELb1ELb0EEENS1_21CollectiveEpilogueFwdINS6_IJSA_SA_SB_EEES9_NS_10bfloat16_tESF_Li256ELb1ELb1ELb1ELb1EEENS1_36VarlenDynamicPersistentTileSchedulerILi128ELi160ELi256ELi128ELb1ELb1ELb1ELb0ELb1ELb1EEEEEEEEEvNT_6ParamsE --------------------------
	.section	.text._ZN7cutlass13device_kernelIN5flash11enable_sm90INS1_16FlashAttnFwdSm90INS1_25CollectiveMainloopFwdSm90ILi2EN4cute5tupleIJNS5_1CILi1EEES8_S8_EEENS6_IJNS7_ILi128EEENS7_ILi160EEESA_EEELi128ENS_12float_e4m3_tEfNS_4arch4Sm90ELb0ELb0ELb0ELb1ELb1ELb1ELb0ELb1ELb1ELb1ELb1ELb0EEENS1_21CollectiveEpilogueFwdINS6_IJSA_SA_SB_EEES9_NS_10bfloat16_tESF_Li256ELb1ELb1ELb1ELb1EEENS1_36VarlenDynamicPersistentTileSchedulerILi128ELi160ELi256ELi128ELb1ELb1ELb1ELb0ELb1ELb1EEEEEEEEEvNT_6ParamsE,"ax",@progbits
	.align	128
.text._ZN7cutlass13device_kernelIN5flash11enable_sm90INS1_16FlashAttnFwdSm90INS1_25CollectiveMainloopFwdSm90ILi2EN4cute5tupleIJNS5_1CILi1EEES8_S8_EEENS6_IJNS7_ILi128EEENS7_ILi160EEESA_EEELi128ENS_12float_e4m3_tEfNS_4arch4Sm90ELb0ELb0ELb0ELb1ELb1ELb1ELb0ELb1ELb1ELb1ELb1ELb0EEENS1_21CollectiveEpilogueFwdINS6_IJSA_SA_SB_EEES9_NS_10bfloat16_tESF_Li256ELb1ELb1ELb1ELb1EEENS1_36VarlenDynamicPersistentTileSchedulerILi128ELi160ELi256ELi128ELb1ELb1ELb1ELb0ELb1ELb1EEEEEEEEEvNT_6ParamsE:
        .type           _ZN7cutlass13device_kernelIN5flash11enable_sm90INS1_16FlashAttnFwdSm90INS1_25CollectiveMainloopFwdSm90ILi2EN4cute5tupleIJNS5_1CILi1EEES8_S8_EEENS6_IJNS7_ILi128EEENS7_ILi160EEESA_EEELi128ENS_12float_e4m3_tEfNS_4arch4Sm90ELb0ELb0ELb0ELb1ELb1ELb1ELb0ELb1ELb1ELb1ELb1ELb0EEENS1_21CollectiveEpilogueFwdINS6_IJSA_SA_SB_EEES9_NS_10bfloat16_tESF_Li256ELb1ELb1ELb1ELb1EEENS1_36VarlenDynamicPersistentTileSchedulerILi128ELi160ELi256ELi128ELb1ELb1ELb1ELb0ELb1ELb1EEEEEEEEEvNT_6ParamsE,@function
        .size           _ZN7cutlass13device_kernelIN5flash11enable_sm90INS1_16FlashAttnFwdSm90INS1_25CollectiveMainloopFwdSm90ILi2EN4cute5tupleIJNS5_1CILi1EEES8_S8_EEENS6_IJNS7_ILi128EEENS7_ILi160EEESA_EEELi128ENS_12float_e4m3_tEfNS_4arch4Sm90ELb0ELb0ELb0ELb1ELb1ELb1ELb0ELb1ELb1ELb1ELb1ELb0EEENS1_21CollectiveEpilogueFwdINS6_IJSA_SA_SB_EEES9_NS_10bfloat16_tESF_Li256ELb1ELb1ELb1ELb1EEENS1_36VarlenDynamicPersistentTileSchedulerILi128ELi160ELi256ELi128ELb1ELb1ELb1ELb0ELb1ELb1EEEEEEEEEvNT_6ParamsE,(.L_x_16286 - _ZN7cutlass13device_kernelIN5flash11enable_sm90INS1_16FlashAttnFwdSm90INS1_25CollectiveMainloopFwdSm90ILi2EN4cute5tupleIJNS5_1CILi1EEES8_S8_EEENS6_IJNS7_ILi128EEENS7_ILi160EEESA_EEELi128ENS_12float_e4m3_tEfNS_4arch4Sm90ELb0ELb0ELb0ELb1ELb1ELb1ELb0ELb1ELb1ELb1ELb1ELb0EEENS1_21CollectiveEpilogueFwdINS6_IJSA_SA_SB_EEES9_NS_10bfloat16_tESF_Li256ELb1ELb1ELb1ELb1EEENS1_36VarlenDynamicPersistentTileSchedulerILi128ELi160ELi256ELi128ELb1ELb1ELb1ELb0ELb1ELb1EEEEEEEEEvNT_6ParamsE)
        .other          _ZN7cutlass13device_kernelIN5flash11enable_sm90INS1_16FlashAttnFwdSm90INS1_25CollectiveMainloopFwdSm90ILi2EN4cute5tupleIJNS5_1CILi1EEES8_S8_EEENS6_IJNS7_ILi128EEENS7_ILi160EEESA_EEELi128ENS_12float_e4m3_tEfNS_4arch4Sm90ELb0ELb0ELb0ELb1ELb1ELb1ELb0ELb1ELb1ELb1ELb1ELb0EEENS1_21CollectiveEpilogueFwdINS6_IJSA_SA_SB_EEES9_NS_10bfloat16_tESF_Li256ELb1ELb1ELb1ELb1EEENS1_36VarlenDynamicPersistentTileSchedulerILi128ELi160ELi256ELi128ELb1ELb1ELb1ELb0ELb1ELb1EEEEEEEEEvNT_6ParamsE,@"STO_CUDA_ENTRY STV_DEFAULT"
_ZN7cutlass13device_kernelIN5flash11enable_sm90INS1_16FlashAttnFwdSm90INS1_25CollectiveMainloopFwdSm90ILi2EN4cute5tupleIJNS5_1CILi1EEES8_S8_EEENS6_IJNS7_ILi128EEENS7_ILi160EEESA_EEELi128ENS_12float_e4m3_tEfNS_4arch4Sm90ELb0ELb0ELb0ELb1ELb1ELb1ELb0ELb1ELb1ELb1ELb1ELb0EEENS1_21CollectiveEpilogueFwdINS6_IJSA_SA_SB_EEES9_NS_10bfloat16_tESF_Li256ELb1ELb1ELb1ELb1EEENS1_36VarlenDynamicPersistentTileSchedulerILi128ELi160ELi256ELi128ELb1ELb1ELb1ELb0ELb1ELb1EEEEEEEEEvNT_6ParamsE:
[----:B------:R-:W0:Y:S02]  /*0000*/  LDC R1, c[0x0][0x28] ;  /* 0x00000a00ff017b82 */ /* 0x000e240000000800 */
[----:B0-----:R-:W-:Y:S01]  /*0010*/  VIADD R1, R1, 0xffffff90 ;  /* 0xffffff9001017836 */ /* 0x001fe20000000000 */
[----:B------:R-:W0:Y:S01]  /*0020*/  S2R R3, SR_TID.X ;  /* 0x0000000000037919 */ /* 0x000e220000002100 */
[----:B------:R-:W-:Y:S01]  /*0030*/  ELECT P0, URZ, PT ;  /* 0x00000000003f782f */ /* 0x000fe20003800000 */
[----:B------:R-:W-:Y:S01]  /*0040*/  BSSY B0, `(.L_x_7771) ;  /* 0x000000d000007945 */ /* 0x000fe20003800000 */
[----:B0-----:R-:W-:-:S05]  /*0050*/  SHF.R.U32.HI R0, RZ, 0x5, R3 ;  /* 0x00000005ff007819 */ /* 0x001fca0000011603 */
        /* <DEDUP_REMOVED lines=11> */
.L_x_7772:
[----:B------:R-:W-:Y:S05]  /*0110*/  BSYNC B0 ;  /* 0x0000000000007941 */ /* 0x000fea0003800000 */
.L_x_7771:
[----:B------:R-:W-:Y:S01]  /*0120*/  VOTEU.ANY UP0, P0 ;  /* 0x00000000003f7886 */ /* 0x000fe20000000100 */
[----:B------:R-:W0:Y:S01]  /*0130*/  SHFL.IDX PT, R2, R0, RZ, 0x1f ;  /* 0x00001fff00027589 */ /* 0x000e2200000e0000 */
[----:B------:R-:W-:Y:S01]  /*0140*/  UMOV UR4, 0x80 ;  /* 0x0000008000047882 */ /* 0x000fe20000000000 */
[----:B------:R-:W-:Y:S01]  /*0150*/  UMOV UR7, 0x100 ;  /* 0x0000010000077882 */ /* 0x000fe20000000000 */
[----:B------:R-:W-:Y:S01]  /*0160*/  SHF.R.U32.HI R3, RZ, 0x7, R3 ;  /* 0x00000007ff037819 */ /* 0x000fe20000011603 */
[----:B------:R-:W1:Y:S01]  /*0170*/  @UP0 S2UR UR8, SR_CgaCtaId ;  /* 0x00000000000809c3 */ /* 0x000e620000008800 */
[----:B------:R-:W-:Y:S01]  /*0180*/  @UP0 UMOV UR6, 0x400 ;  /* 0x0000040000060882 */ /* 0x000fe20000000000 */
[----:B------:R-:W-:-:S04]  /*0190*/  @UP0 UIADD3 UR4, -UR4, 0x100000, URZ ;  /* 0x0010000004040890 */ /* 0x000fc8000fffe13f */
[----:B------:R-:W-:Y:S02]  /*01a0*/  @UP0 USHF.L.U32 UR5, UR4, 0xb, URZ ;  /* 0x0000000b04050899 */ /* 0x000fe4000800063f */
[----:B------:R-:W-:Y:S01]  /*01b0*/  @UP0 USHF.L.U32 UR4, UR4, 0x1, URZ ;  /* 0x0000000104040899 */ /* 0x000fe2000800063f */
[----:B------:R-:W-:Y:S01]  /*01c0*/  VOTEU.ANY UP1, P0 ;  /* 0x00000000003f7886 */ /* 0x000fe20000020100 */
[----:B0-----:R-:W-:Y:S02]  /*01d0*/  ISETP.NE.AND P1, PT, R2, RZ, PT ;  /* 0x000000ff0200720c */ /* 0x001fe40003f25270 */
[----:B------:R0:W2:Y:S01]  /*01e0*/  SHFL.IDX PT, R2, R3, RZ, 0x1f ;  /* 0x00001fff03027589 */ /* 0x0000a200000e0000 */
[----:B-1----:R-:W-:Y:S02]  /*01f0*/  @UP0 ULEA UR8, UR8, UR6, 0x18 ;  /* 0x0000000608080291 */ /* 0x002fe4000f8ec03f */
[----:B------:R-:W-:-:S04]  /*0200*/  @UP0 UIADD3 UR6, -UR7, 0x100000, URZ ;  /* 0x0010000007060890 */ /* 0x000fc8000fffe13f */
[----:B------:R-:W-:Y:S02]  /*0210*/  @UP0 USHF.L.U32 UR7, UR6, 0xb, URZ ;  /* 0x0000000b06070899 */ /* 0x000fe4000800063f */
[----:B------:R-:W-:Y:S01]  /*0220*/  @UP0 USHF.L.U32 UR6, UR6, 0x1, URZ ;  /* 0x0000000106060899 */ /* 0x000fe2000800063f */
[----:B------:R-:W-:Y:S01]  /*0230*/  VOTEU.ANY UP0, P0 ;  /* 0x00000000003f7886 */ /* 0x000fe20000000100 */
[----:B------:R-:W1:Y:S04]  /*0240*/  FENCE.VIEW.ASYNC.S ;  /* 0x00000000000073c6 */ /* 0x000e680000000000 */
[----:B-1----:R0:W1:Y:S06]  /*0250*/  @UP0 SYNCS.EXCH.64 URZ, [UR8+0x22800], UR4 ;  /* 0x02280004083f05b2 */ /* 0x00206c0008000100 */
[----:B------:R0:W3:Y:S02]  /*0260*/  @UP1 SYNCS.EXCH.64 URZ, [UR8+0x22820], UR6 ;  /* 0x02282006083f15b2 */ /* 0x0000e40008000100 */
        /* <DEDUP_REMOVED lines=17> */
[----:B------:R0:W0:Y:S01]  /*0380*/  SYNCS.EXCH.64 URZ, [UR8+0x22848], UR6 ;  /* 0x02284806083f75b2 */ /* 0x0000220008000100 */
[----:B------:R-:W-:Y:S01]  /*0390*/  NOP ;  /* 0x0000000000007918 */ /* 0x000fe20000000000 */
.L_x_7773:
        /* <DEDUP_REMOVED lines=22> */
.L_x_7774:
        /* <DEDUP_REMOVED lines=18> */
.L_x_7775:
        /* <DEDUP_REMOVED lines=22> */
.L_x_7776:
[----:B------:R-:W5:Y:S01]  /*0780*/  SHFL.IDX PT, R4, R0, RZ, 0x1f ;  /* 0x00001fff00047589 */ /* 0x000f6200000e0000 */
[----:B------:R-:W-:Y:S01]  /*0790*/  NOP ;  /* 0x0000000000007918 */ /* 0x000fe20000000000 */
[----:B------:R-:W0:Y:S01]  /*07a0*/  S2R R3, SR_CgaCtaId ;  /* 0x0000000000037919 */ /* 0x000e220000008800 */
[----:B-----5:R-:W-:-:S13]  /*07b0*/  ISETP.NE.AND P0, PT, R4, RZ, PT ;  /* 0x000000ff0400720c */ /* 0x020fda0003f05270 */
        /* <DEDUP_REMOVED lines=19> */
.L_x_7777:
[----:B--2---:R-:W-:Y:S01]  /*08f0*/  ISETP.NE.AND P0, PT, R2, RZ, PT ;  /* 0x000000ff0200720c */ /* 0x004fe20003f05270 */
[----:B------:R-:W-:Y:S01]  /*0900*/  IMAD.MOV.U32 R2, RZ, RZ, 0x1 ;  /* 0x00000001ff027424 */ /* 0x000fe200078e00ff */
[----:B------:R-:W-:Y:S01]  /*0910*/  NOP ;  /* 0x0000000000007918 */ /* 0x000fe20000000000 */
[----:B------:R-:W-:Y:S01]  /*0920*/  ULDC.64 UR36, c[0x0][0x208] ;  /* 0x0000820000247ab9 */ /* 0x000fe20000000a00 */
[----:B------:R-:W-:Y:S02]  /*0930*/  BSSY B8, `(.L_x_7778) ;  /* 0x000213b000087945 */ /* 0x000fe40003800000 */
[----:B------:R-:W-:-:S05]  /*0940*/  SEL R2, R2, 0x2, !P0 ;  /* 0x0000000202027807 */ /* 0x000fca0004000000 */
[----:B------:R2:W-:Y:S01]  /*0950*/  STL [R1+0x20], R2 ;  /* 0x0000200201007387 */ /* 0x0005e20000100800 */
[----:B01-34-:R-:W-:Y:S06]  /*0960*/  BAR.SYNC.DEFER_BLOCKING 0x0 ;  /* 0x0000000000007b1d */ /* 0x01bfec0000010000 */
[----:B------:R-:W-:Y:S05]  /*0970*/  @!P0 BRA `(.L_x_7779) ;  /* 0x0000018c00608947 */ /* 0x000fea0003800000 */
.L_x_7780:
[----:B------:R-:W-:-:S08]  /*0980*/  NOP ;  /* 0x0000000000007918 */ /* 0x000fd00000000000 */
[----:B------:R-:W0:Y:S02]  /*0990*/  USETMAXREG.TRY_ALLOC.CTAPOOL UP0, 0xe8 ;  /* 0x000000e8000079c8 */ /* 0x000e240008000600 */
[----:B0-----:R-:W-:-:S13]  /*09a0*/  PLOP3.LUT P0, PT, PT, PT, UP0, 0x80, 0x0 ;  /* 0x000000000000781c */ /* 0x001fda0003f0f008 */
[----:B------:R-:W-:Y:S05]  /*09b0*/  @!P0 BRA `(.L_x_7780) ;  /* 0xfffffffc00f08947 */ /* 0x000fea000383ffff */
[----:B------:R-:W2:Y:S01]  /*09c0*/  S2R R0, SR_TID.X ;  /* 0x0000000000007919 */ /* 0x000ea20000002100 */
[----:B------:R-:W-:Y:S01]  /*09d0*/  MOV R18, 0x400 ;  /* 0x0000040000127802 */ /* 0x000fe20000000f00 */
[----:B------:R-:W-:Y:S01]  /*09e0*/  ULDC UR4, c[0x0][0xc3c] ;  /* 0x00030f0000047ab9 */ /* 0x000fe20000000800 */
[----:B--2---:R-:W-:Y:S02]  /*09f0*/  SHF.R.U32.HI R2, RZ, 0x7, R0 ;  /* 0x00000007ff027819 */ /* 0x004fe40000011600 */
[----:B------:R-:W0:Y:S01]  /*0a00*/  S2R R0, SR_CgaCtaId ;  /* 0x0000000000007919 */ /* 0x000e220000008800 */
[----:B------:R-:W-:Y:S06]  /*0a10*/  BAR.ARV 0x8, 0x180 ;  /* 0x0206000000007b1d */ /* 0x000fec0000002000 */
[----:B------:R-:W-:-:S13]  /*0a20*/  ISETP.NE.AND P0, PT, R2, 0x1, PT ;  /* 0x000000010200780c */ /* 0x000fda0003f05270 */
[----:B------:R-:W-:Y:S08]  /*0a30*/  @!P0 BAR.ARV 0x9, 0x100 ;  /* 0x0244000000008b1d */ /* 0x000ff00000002000 */
[----:B------:R-:W-:Y:S01]  /*0a40*/  BAR.SYNC.DEFER_BLOCKING 0x5, 0x180 ;  /* 0x0146000000007b1d */ /* 0x000fe20000010000 */
[----:B0-----:R-:W-:-:S05]  /*0a50*/  LEA R18, R0, R18, 0x18 ;  /* 0x0000001200127211 */ /* 0x001fca00078ec0ff */
[----:B------:R-:W0:Y:S02]  /*0a60*/  LDS.128 R28, [R18+0x228d0] ;  /* 0x0228d000121c7984 */ /* 0x000e240000000c00 */
[----:B------:R-:W-:Y:S06]  /*0a70*/  BAR.ARV 0x4, 0x180 ;  /* 0x0106000000007b1d */ /* 0x000fec0000002000 */
[----:B0-----:R-:W-:-:S13]  /*0a80*/  ISETP.GE.AND P0, PT, R31, UR4, PT ;  /* 0x000000041f007c0c */ /* 0x001fda000bf06270 */
[----:B------:R-:W-:Y:S05]  /*0a90*/  @P0 BRA `(.L_x_7781) ;  /* 0x0000021000900947 */ /* 0x000fea0003800000 */
[----:B------:R-:W2:Y:S01]  /*0aa0*/  LDL.LU R13, [R1+0x20] ;  /* 0x00002000010d7983 */ /* 0x000ea20000300800 */
[----:B------:R-:W0:Y:S02]  /*0ab0*/  S2R R0, SR_TID.X ;  /* 0x0000000000007919 */ /* 0x000e240000002100 */
[----:B0-----:R-:W-:-:S05]  /*0ac0*/  VIADD R12, R0, 0xffffff80 ;  /* 0xffffff80000c7836 */ /* 0x001fca0000000000 */
[----:B------:R-:W-:-:S04]  /*0ad0*/  SHF.R.S32.HI R0, RZ, 0x1f, R12 ;  /* 0x0000001fff007819 */ /* 0x000fc8000001140c */
[----:B------:R-:W-:-:S04]  /*0ae0*/  LEA.HI R2, R0, R12, RZ, 0x7 ;  /* 0x0000000c00027211 */ /* 0x000fc800078f38ff */
[----:B------:R-:W-:-:S05]  /*0af0*/  LOP3.LUT R3, R2, 0xffffff80, RZ, 0xc0, !PT ;  /* 0xffffff8002037812 */ /* 0x000fca00078ec0ff */
[----:B------:R-:W-:-:S05]  /*0b00*/  IMAD.IADD R11, R12, 0x1, -R3 ;  /* 0x000000010c0b7824 */ /* 0x000fca00078e0a03 */
[----:B------:R-:W-:-:S04]  /*0b10*/  SHF.R.S32.HI R6, RZ, 0x1f, R11 ;  /* 0x0000001fff067819 */ /* 0x000fc8000001140b */
[----:B------:R-:W-:-:S04]  /*0b20*/  LEA.HI R8, R6, R11, RZ, 0x2 ;  /* 0x0000000b06087211 */ /* 0x000fc800078f10ff */
[--C-:B------:R-:W-:Y:S02]  /*0b30*/  SHF.R.S32.HI R5, RZ, 0x2, R8.reuse ;  /* 0x00000002ff057819 */ /* 0x100fe40000011408 */
[----:B------:R-:W-:Y:S02]  /*0b40*/  SHF.R.S32.HI R4, RZ, 0x1f, R8 ;  /* 0x0000001fff047819 */ /* 0x000fe40000011408 */
[----:B------:R-:W-:Y:S02]  /*0b50*/  SHF.R.S32.HI R14, RZ, 0x7, R2 ;  /* 0x00000007ff0e7819 */ /* 0x000fe40000011402 */
[----:B------:R-:W-:Y:S02]  /*0b60*/  LEA.HI R3, R4, R5, RZ, 0x3 ;  /* 0x0000000504037211 */ /* 0x000fe400078f18ff */
[----:B------:R-:W-:Y:S02]  /*0b70*/  LEA.HI R4, R0, R12, RZ, 0x4 ;  /* 0x0000000c00047211 */ /* 0x000fe400078f20ff */
[----:B------:R-:W-:-:S02]  /*0b80*/  LOP3.LUT R10, R3, 0xfffffff8, RZ, 0xc0, !PT ;  /* 0xfffffff8030a7812 */ /* 0x000fc400078ec0ff */
[----:B------:R-:W-:Y:S02]  /*0b90*/  LEA.HI R2, R2, R14, RZ, 0x1 ;  /* 0x0000000e02027211 */ /* 0x000fe400078f08ff */
[----:B------:R-:W-:Y:S02]  /*0ba0*/  LEA.HI R6, R6, R11, RZ, 0x5 ;  /* 0x0000000b06067211 */ /* 0x000fe400078f28ff */
[----:B------:R-:W-:Y:S02]  /*0bb0*/  LEA.HI R3, R0, R12, RZ, 0x5 ;  /* 0x0000000c00037211 */ /* 0x000fe400078f28ff */
[----:B------:R-:W-:Y:S01]  /*0bc0*/  SHF.R.S32.HI R7, RZ, 0x4, R4 ;  /* 0x00000004ff077819 */ /* 0x000fe20000011404 */
[----:B------:R-:W-:Y:S01]  /*0bd0*/  IMAD.IADD R9, R5, 0x1, -R10 ;  /* 0x0000000105097824 */ /* 0x000fe200078e0a0a */
[----:B------:R-:W-:Y:S02]  /*0be0*/  SHF.R.S32.HI R6, RZ, 0x5, R6 ;  /* 0x00000005ff067819 */ /* 0x000fe40000011406 */
[----:B------:R-:W-:-:S02]  /*0bf0*/  LOP3.LUT R2, R2, 0x3fffffe, RZ, 0xc0, !PT ;  /* 0x03fffffe02027812 */ /* 0x000fc400078ec0ff */
[C---:B------:R-:W-:Y:S02]  /*0c00*/  LOP3.LUT R5, R4.reuse, 0x3fffff0, RZ, 0xc0, !PT ;  /* 0x03fffff004057812 */ /* 0x040fe400078ec0ff */
[----:B------:R-:W-:Y:S02]  /*0c10*/  SHF.L.U32 R3, R3, 0x5, RZ ;  /* 0x0000000503037819 */ /* 0x000fe400000006ff */
[----:B------:R-:W-:Y:S01]  /*0c20*/  LEA.HI R4, R4, R7, RZ, 0x1 ;  /* 0x0000000704047211 */ /* 0x000fe200078f08ff */
[----:B------:R-:W-:Y:S01]  /*0c30*/  IMAD R9, R6, 0x10, R9 ;  /* 0x0000001006097824 */ /* 0x000fe200078e0209 */
[----:B------:R-:W-:Y:S01]  /*0c40*/  LOP3.LUT R200, R3, 0xfffffc00, RZ, 0xc0, !PT ;  /* 0xfffffc0003c87812 */ /* 0x000fe200078ec0ff */
[----:B------:R-:W-:Y:S01]  /*0c50*/  IMAD.IADD R2, R14, 0x1, -R2 ;  /* 0x000000010e027824 */ /* 0x000fe200078e0a02 */
[----:B------:R-:W-:Y:S01]  /*0c60*/  LOP3.LUT R4, R4, 0x1ffffffe, RZ, 0xc0, !PT ;  /* 0x1ffffffe04047812 */ /* 0x000fe200078ec0ff */
[----:B------:R-:W-:Y:S02]  /*0c70*/  IMAD.IADD R5, R12, 0x1, -R5 ;  /* 0x000000010c057824 */ /* 0x000fe400078e0a05 */
[----:B------:R-:W-:Y:S01]  /*0c80*/  IMAD R6, R2, 0x40, R9 ;  /* 0x0000004002067824 */ /* 0x000fe200078e0209 */
[----:B------:R-:W-:Y:S01]  /*0c90*/  LEA.HI R2, R0, R12, RZ, 0x2 ;  /* 0x0000000c00027211 */ /* 0x000fe200078f10ff */
[----:B------:R-:W-:-:S02]  /*0ca0*/  IMAD.IADD R4, R7, 0x1, -R4 ;  /* 0x0000000107047824 */ /* 0x000fc400078e0a04 */
[----:B------:R-:W-:Y:S01]  /*0cb0*/  IMAD R5, R5, 0x40, R200 ;  /* 0x0000004005057824 */ /* 0x000fe200078e02c8 */
[----:B------:R-:W-:-:S04]  /*0cc0*/  SHF.R.S32.HI R190, RZ, 0x2, R2 ;  /* 0x00000002ffbe7819 */ /* 0x000fc80000011402 */
[----:B------:R-:W-:Y:S02]  /*0cd0*/  LEA R3, R4, R5, 0x3 ;  /* 0x0000000504037211 */ /* 0x000fe400078e18ff */
[----:B------:R-:W-:Y:S01]  /*0ce0*/  LEA.HI R4, R0, R12, RZ, 0x3 ;  /* 0x0000000c00047211 */ /* 0x000fe200078f18ff */
[----:B------:R-:W-:Y:S01]  /*0cf0*/  VIADD R9, R190, 0x40 ;  /* 0x00000040be097836 */ /* 0x000fe20000000000 */
[----:B------:R-:W-:Y:S01]  /*0d00*/  LOP3.LUT R0, R2, 0xfffffffc, RZ, 0xc0, !PT ;  /* 0xfffffffc02007812 */ /* 0x000fe200078ec0ff */
[----:B------:R0:W-:Y:S01]  /*0d10*/  STL [R1+0x6c], R3 ;  /* 0x00006c0301007387 */ /* 0x0001e20000100800 */
[----:B------:R-:W-:-:S03]  /*0d20*/  LOP3.LUT R208, R4, 0xfffffff8, RZ, 0xc0, !PT ;  /* 0xfffffff804d07812 */ /* 0x000fc600078ec0ff */
[C---:B------:R-:W-:Y:S01]  /*0d30*/  IMAD.IADD R5, R12.reuse, 0x1, -R0 ;  /* 0x000000010c057824 */ /* 0x040fe200078e0a00 */
[----:B0-----:R-:W-:Y:S02]  /*0d40*/  SHF.R.S32.HI R3, RZ, 0x1f, R2 ;  /* 0x0000001fff037819 */ /* 0x001fe40000011402 */
[----:B------:R-:W-:Y:S02]  /*0d50*/  SHF.R.S32.HI R2, RZ, 0x3, R4 ;  /* 0x00000003ff027819 */ /* 0x000fe40000011404 */
[----:B------:R-:W-:Y:S01]  /*0d60*/  SHF.R.S32.HI R2, RZ, 0x1f, R9 ;  /* 0x0000001fff027819 */ /* 0x000fe20000011409 */
[----:B------:R-:W-:Y:S01]  /*0d70*/  IMAD.IADD R208, R12, 0x1, -R208 ;  /* 0x000000010cd07824 */ /* 0x000fe200078e0ad0 */
[----:B------:R-:W-:Y:S01]  /*0d80*/  LEA.HI R3, R3, R190, RZ, 0x3 ;  /* 0x000000be03037211 */ /* 0x000fe200078f18ff */
[----:B------:R-:W-:Y:S01]  /*0d90*/  IMAD.SHL.U32 R197, R9, 0x80, RZ ;  /* 0x0000008009c57824 */ /* 0x000fe200078e00ff */
[----:B------:R-:W-:Y:S02]  /*0da0*/  LEA.HI R0, R5, R5, RZ, 0x1 ;  /* 0x0000000505007211 */ /* 0x000fe400078f08ff */
[----:B------:R-:W-:Y:S01]  /*0db0*/  LEA.HI R2, R2, R9, RZ, 0x3 ;  /* 0x0000000902027211 */ /* 0x000fe200078f18ff */
[----:B------:R-:W-:Y:S01]  /*0dc0*/  IMAD.SHL.U32 R199, R208, 0x8, RZ ;  /* 0x00000008d0c77824 */ /* 0x000fe200078e00ff */
[----:B------:R-:W-:-:S02]  /*0dd0*/  LOP3.LUT R3, R3, 0xfffffff8, RZ, 0xc0, !PT ;  /* 0xfffffff803037812 */ /* 0x000fc400078ec0ff */
[----:B------:R-:W-:Y:S01]  /*0de0*/  LOP3.LUT R0, R0, 0x1ffffffe, RZ, 0xc0, !PT ;  /* 0x1ffffffe00007812 */ /* 0x000fe200078ec0ff */
[----:B------:R-:W-:Y:S01]  /*0df0*/  IMAD.SHL.U32 R2, R2, 0x80, RZ ;  /* 0x0000008002027824 */ /* 0x000fe200078e00ff */
[----:B------:R-:W-:Y:S02]  /*0e00*/  LOP3.LUT R8, R8, 0x7ffffffc, RZ, 0xc0, !PT ;  /* 0x7ffffffc08087812 */ /* 0x000fe400078ec0ff */
[----:B------:R-:W-:Y:S02]  /*0e10*/  SHF.L.U32 R16, R5, 0x4, RZ ;  /* 0x0000000405107819 */ /* 0x000fe400000006ff */
[----:B------:R-:W-:Y:S01]  /*0e20*/  LOP3.LUT R197, R197, 0x380, RZ, 0xc0, !PT ;  /* 0x00000380c5c57812 */ /* 0x000fe200078ec0ff */
[C---:B------:R-:W-:Y:S02]  /*0e30*/  VIADD R7, R190.reuse, 0x80 ;  /* 0x00000080be077836 */ /* 0x040fe40000000000 */
[----:B------:R-:W-:Y:S01]  /*0e40*/  IMAD.IADD R201, R190, 0x1, -R3 ;  /* 0x00000001bec97824 */ /* 0x000fe200078e0a03 */
[----:B------:R-:W-:Y:S01]  /*0e50*/  SHF.R.S32.HI R3, RZ, 0x1f, R199 ;  /* 0x0000001fff037819 */ /* 0x000fe200000114c7 */
[----:B------:R-:W-:Y:S01]  /*0e60*/  IMAD.SHL.U32 R22, R5, 0x8, RZ ;  /* 0x0000000805167824 */ /* 0x000fe200078e00ff */
[----:B------:R-:W-:Y:S01]  /*0e70*/  LOP3.LUT R3, R197, 0x70, R16, 0xf8, !PT ;  /* 0x00000070c5037812 */ /* 0x000fe200078ef810 */
[----:B------:R-:W-:Y:S01]  /*0e80*/  IMAD.IADD R0, R5, 0x1, -R0 ;  /* 0x0000000105007824 */ /* 0x000fe200078e0a00 */
[----:B------:R-:W-:Y:S01]  /*0e90*/  SHF.R.U32.HI R5, RZ, 0x3, R197 ;  /* 0x00000003ff057819 */ /* 0x000fe200000116c5 */
[----:B------:R-:W-:Y:S01]  /*0ea0*/  IMAD.IADD R8, R11, 0x1, -R8 ;  /* 0x000000010b087824 */ /* 0x000fe200078e0a08 */
[----:B------:R-:W-:-:S02]  /*0eb0*/  LOP3.LUT R204, R2, 0xfffffc00, RZ, 0xc0, !PT ;  /* 0xfffffc0002cc7812 */ /* 0x000fc400078ec0ff */
[----:B------:R-:W-:Y:S02]  /*0ec0*/  SHF.R.S32.HI R4, RZ, 0x1f, R7 ;  /* 0x0000001fff047819 */ /* 0x000fe40000011407 */
[----:B------:R-:W-:Y:S02]  /*0ed0*/  LOP3.LUT R3, R204, R3, R5, 0xf6, !PT ;  /* 0x00000003cc037212 */ /* 0x000fe400078ef605 */
[----:B------:R-:W-:Y:S02]  /*0ee0*/  SHF.L.U32 R14, R8, 0x1, RZ ;  /* 0x00000001080e7819 */ /* 0x000fe400000006ff */
[----:B------:R-:W-:Y:S01]  /*0ef0*/  LEA.HI R4, R4, R7, RZ, 0x3 ;  /* 0x0000000704047211 */ /* 0x000fe200078f18ff */
[----:B------:R-:W-:Y:S01]  /*0f00*/  IMAD.IADD R2, R18, 0x1, R3 ;  /* 0x0000000112027824 */ /* 0x000fe200078e0203 */
[----:B------:R-:W-:Y:S01]  /*0f10*/  STL [R1+0x64], R6 ;  /* 0x0000640601007387 */ /* 0x000fe20000100800 */
[----:B------:R-:W-:Y:S02]  /*0f20*/  VIADD R207, R199, 0x40 ;  /* 0x00000040c7cf7836 */ /* 0x000fe40000000000 */
[----:B------:R-:W-:Y:S01]  /*0f30*/  VIADD R12, R14, 0x18 ;  /* 0x000000180e0c7836 */ /* 0x000fe20000000000 */
[----:B------:R-:W-:Y:S01]  /*0f40*/  STL [R1+0x28], R14 ;  /* 0x0000280e01007387 */ /* 0x000fe20000100800 */
[----:B------:R-:W-:Y:S01]  /*0f50*/  IMAD.SHL.U32 R4, R4, 0x80, RZ ;  /* 0x0000008004047824 */ /* 0x000fe200078e00ff */
[C---:B------:R-:W-:Y:S01]  /*0f60*/  IADD3 R10, R14.reuse, 0x28, RZ ;  /* 0x000000280e0a7810 */ /* 0x040fe20007ffe0ff */
[C---:B------:R-:W-:Y:S01]  /*0f70*/  VIADD R11, R14.reuse, 0x20 ;  /* 0x000000200e0b7836 */ /* 0x040fe20000000000 */
[----:B------:R0:W-:Y:S01]  /*0f80*/  STL [R1+0x60], R2 ;  /* 0x0000600201007387 */ /* 0x0001e20000100800 */
[----:B------:R-:W-:Y:S01]  /*0f90*/  VIADD R9, R14, 0x30 ;  /* 0x000000300e097836 */ /* 0x000fe20000000000 */
[----:B------:R-:W-:Y:S01]  /*0fa0*/  SHF.R.S32.HI R5, RZ, 0x1f, R207 ;  /* 0x0000001fff057819 */ /* 0x000fe200000114cf */
[----:B------:R-:W-:-:S02]  /*0fb0*/  IMAD.SHL.U32 R198, R7, 0x80, RZ ;  /* 0x0000008007c67824 */ /* 0x000fc400078e00ff */
[----:B------:R-:W-:Y:S01]  /*0fc0*/  VIADD R8, R14, 0x38 ;  /* 0x000000380e087836 */ /* 0x000fe20000000000 */
[----:B------:R-:W-:Y:S01]  /*0fd0*/  LOP3.LUT R205, R4, 0xfffffc00, RZ, 0xc0, !PT ;  /* 0xfffffc0004cd7812 */ /* 0x000fe200078ec0ff */
[C---:B------:R-:W-:Y:S02]  /*0fe0*/  VIADD R7, R14.reuse, 0x40 ;  /* 0x000000400e077836 */ /* 0x040fe40000000000 */
[C---:B------:R-:W-:Y:S01]  /*0ff0*/  VIADD R5, R14.reuse, 0x48 ;  /* 0x000000480e057836 */ /* 0x040fe20000000000 */
[C---:B0-----:R-:W-:Y:S01]  /*1000*/  IADD3 R2, R14.reuse, 0x58, RZ ;  /* 0x000000580e027810 */ /* 0x041fe20007ffe0ff */
[----:B------:R-:W-:Y:S02]  /*1010*/  VIADD R4, R14, 0x50 ;  /* 0x000000500e047836 */ /* 0x000fe40000000000 */
[----:B------:R-:W-:Y:S02]  /*1020*/  IMAD R0, R0, 0x8, R6 ;  /* 0x0000000800007824 */ /* 0x000fe400078e0206 */
[----:B------:R-:W-:-:S02]  /*1030*/  VIADD R229, R14, 0x60 ;  /* 0x000000600ee57836 */ /* 0x000fc40000000000 */
[----:B------:R-:W-:Y:S02]  /*1040*/  VIADD R19, R16, 0x40 ;  /* 0x0000004010137836 */ /* 0x000fe40000000000 */
[C---:B------:R-:W-:Y:S02]  /*1050*/  VIADD R228, R14.reuse, 0x68 ;  /* 0x000000680ee47836 */ /* 0x040fe40000000000 */
[C---:B------:R-:W-:Y:S02]  /*1060*/  VIADD R227, R14.reuse, 0x70 ;  /* 0x000000700ee37836 */ /* 0x040fe40000000000 */
[----:B------:R-:W-:Y:S01]  /*1070*/  VIADD R226, R14, 0x78 ;  /* 0x000000780ee27836 */ /* 0x000fe20000000000 */
[----:B------:R-:W-:Y:S01]  /*1080*/  MOV R194, RZ ;  /* 0x000000ff00c27202 */ /* 0x000fe20000000f00 */
[----:B------:R-:W-:Y:S01]  /*1090*/  IMAD.MOV.U32 R212, RZ, RZ, RZ ;  /* 0x000000ffffd47224 */ /* 0x000fe200078e00ff */
[----:B------:R-:W-:Y:S01]  /*10a0*/  LOP3.LUT R198, R198, 0x380, RZ, 0xc0, !PT ;  /* 0x00000380c6c67812 */ /* 0x000fe200078ec0ff */
[----:B------:R-:W-:Y:S01]  /*10b0*/  IMAD.MOV.U32 R188, RZ, RZ, RZ ;  /* 0x000000ffffbc7224 */ /* 0x000fe200078e00ff */
[----:B------:R-:W-:Y:S01]  /*10c0*/  SHF.R.S32.HI R17, RZ, 0x1f, R16 ;  /* 0x0000001fff117819 */ /* 0x000fe20000011410 */
[----:B------:R-:W-:Y:S01]  /*10d0*/  IMAD.MOV.U32 R193, RZ, RZ, RZ ;  /* 0x000000ffffc17224 */ /* 0x000fe200078e00ff */
[----:B------:R-:W-:Y:S01]  /*10e0*/  IADD3 R192, R22, 0x20, RZ ;  /* 0x0000002016c07810 */ /* 0x000fe20007ffe0ff */
[----:B------:R-:W-:Y:S01]  /*10f0*/  IMAD.MOV.U32 R196, RZ, RZ, RZ ;  /* 0x000000ffffc47224 */ /* 0x000fe200078e00ff */
[----:B------:R-:W-:Y:S01]  /*1100*/  SHF.R.S32.HI R189, RZ, 0x1f, R19 ;  /* 0x0000001fffbd7819 */ /* 0x000fe20000011413 */
[C---:B------:R-:W-:Y:S01]  /*1110*/  VIADD R216, R14.reuse, 0x8 ;  /* 0x000000080ed87836 */ /* 0x040fe20000000000 */
[----:B--2---:R-:W-:Y:S01]  /*1120*/  LOP3.LUT R195, R13, 0x1, RZ, 0xfc, !PT ;  /* 0x000000010dc37812 */ /* 0x004fe200078efcff */
[----:B------:R-:W-:-:S05]  /*1130*/  VIADD R13, R14, 0x10 ;  /* 0x000000100e0d7836 */ /* 0x000fca0000000000 */
[----:B------:R-:W-:Y:S04]  /*1140*/  STL [R1+0x24], R13 ;  /* 0x0000240d01007387 */ /* 0x000fe80000100800 */
[----:B------:R0:W-:Y:S01]  /*1150*/  STL [R1+0x20], R12 ;  /* 0x0000200c01007387 */ /* 0x0001e20000100800 */
[----:B------:R-:W-:-:S03]  /*1160*/  SHF.R.S32.HI R3, RZ, 0x1f, R13 ;  /* 0x0000001fff037819 */ /* 0x000fc6000001140d */
[----:B------:R1:W-:Y:S04]  /*1170*/  STL [R1+0x1c], R11 ;  /* 0x00001c0b01007387 */ /* 0x0003e80000100800 */
[----:B------:R-:W-:Y:S04]  /*1180*/  STL [R1+0x18], R10 ;  /* 0x0000180a01007387 */ /* 0x000fe80000100800 */
[----:B------:R2:W-:Y:S04]  /*1190*/  STL [R1+0x14], R9 ;  /* 0x0000140901007387 */ /* 0x0005e80000100800 */
[----:B------:R3:W-:Y:S01]  /*11a0*/  STL [R1+0x10], R8 ;  /* 0x0000100801007387 */ /* 0x0007e20000100800 */
[----:B0-----:R-:W-:-:S03]  /*11b0*/  SHF.R.S32.HI R12, RZ, 0x1f, R12 ;  /* 0x0000001fff0c7819 */ /* 0x001fc6000001140c */
[----:B------:R-:W-:Y:S01]  /*11c0*/  STL [R1+0xc], R7 ;  /* 0x00000c0701007387 */ /* 0x000fe20000100800 */
[----:B-1----:R-:W-:-:S03]  /*11d0*/  SHF.R.S32.HI R11, RZ, 0x1f, R11 ;  /* 0x0000001fff0b7819 */ /* 0x002fc6000001140b */
[----:B------:R-:W-:Y:S04]  /*11e0*/  STL [R1+0x8], R5 ;  /* 0x0000080501007387 */ /* 0x000fe80000100800 */
[----:B------:R-:W-:Y:S04]  /*11f0*/  STL [R1+0x4], R4 ;  /* 0x0000040401007387 */ /* 0x000fe80000100800 */
[----:B------:R-:W-:Y:S04]  /*1200*/  STL [R1], R2 ;  /* 0x0000000201007387 */ /* 0x000fe80000100800 */
[----:B------:R0:W-:Y:S01]  /*1210*/  STL [R1+0x5c], R3 ;  /* 0x00005c0301007387 */ /* 0x0001e20000100800 */
[----:B--2---:R-:W-:-:S03]  /*1220*/  SHF.R.S32.HI R9, RZ, 0x1f, R9 ;  /* 0x0000001fff097819 */ /* 0x004fc60000011409 */
[----:B------:R-:W-:Y:S01]  /*1230*/  STL [R1+0x58], R12 ;  /* 0x0000580c01007387 */ /* 0x000fe20000100800 */
[----:B---3--:R-:W-:Y:S02]  /*1240*/  SHF.R.S32.HI R8, RZ, 0x1f, R8 ;  /* 0x0000001fff087819 */ /* 0x008fe40000011408 */
[----:B0-----:R-:W-:Y:S01]  /*1250*/  SHF.R.S32.HI R3, RZ, 0x1f, R10 ;  /* 0x0000001fff037819 */ /* 0x001fe2000001140a */
[----:B------:R-:W-:Y:S04]  /*1260*/  STL [R1+0x54], R11 ;  /* 0x0000540b01007387 */ /* 0x000fe80000100800 */
[----:B------:R0:W-:Y:S01]  /*1270*/  STL [R1+0x50], R3 ;  /* 0x0000500301007387 */ /* 0x0001e20000100800 */
[----:B------:R-:W-:-:S03]  /*1280*/  SHF.R.S32.HI R5, RZ, 0x1f, R5 ;  /* 0x0000001fff057819 */ /* 0x000fc60000011405 */
[----:B------:R-:W-:Y:S01]  /*1290*/  STL [R1+0x4c], R9 ;  /* 0x00004c0901007387 */ /* 0x000fe20000100800 */
[----:B------:R-:W-:Y:S02]  /*12a0*/  SHF.R.S32.HI R4, RZ, 0x1f, R4 ;  /* 0x0000001fff047819 */ /* 0x000fe40000011404 */
[----:B0-----:R-:W-:Y:S01]  /*12b0*/  SHF.R.S32.HI R3, RZ, 0x1f, R7 ;  /* 0x0000001fff037819 */ /* 0x001fe20000011407 */
[----:B------:R-:W-:Y:S04]  /*12c0*/  STL [R1+0x48], R8 ;  /* 0x0000480801007387 */ /* 0x000fe80000100800 */
[----:B------:R0:W-:Y:S04]  /*12d0*/  STL [R1+0x44], R3 ;  /* 0x0000440301007387 */ /* 0x0001e80000100800 */
[----:B------:R-:W-:Y:S01]  /*12e0*/  STL [R1+0x40], R5 ;  /* 0x0000400501007387 */ /* 0x000fe20000100800 */
[----:B0-----:R-:W-:-:S03]  /*12f0*/  SHF.R.S32.HI R3, RZ, 0x1f, R2 ;  /* 0x0000001fff037819 */ /* 0x001fc60000011402 */
[----:B------:R0:W-:Y:S04]  /*1300*/  STL [R1+0x3c], R4 ;  /* 0x00003c0401007387 */ /* 0x0001e80000100800 */
[----:B------:R1:W-:Y:S04]  /*1310*/  STL [R1+0x38], R3 ;  /* 0x0000380301007387 */ /* 0x0003e80000100800 */
[----:B------:R2:W-:Y:S01]  /*1320*/  STL [R1+0x68], R0 ;  /* 0x0000680001007387 */ /* 0x0005e20000100800 */
[----:B------:R-:W-:Y:S02]  /*1330*/  SHF.R.S32.HI R2, RZ, 0x1f, R229 ;  /* 0x0000001fff027819 */ /* 0x000fe400000114e5 */
[----:B0-----:R-:W-:-:S02]  /*1340*/  SHF.R.S32.HI R4, RZ, 0x1f, R228 ;  /* 0x0000001fff047819 */ /* 0x001fc400000114e4 */
[----:B------:R-:W-:Y:S02]  /*1350*/  SHF.R.S32.HI R2, RZ, 0x1f, R226 ;  /* 0x0000001fff027819 */ /* 0x000fe400000114e2 */
[----:B-1----:R-:W-:-:S07]  /*1360*/  SHF.R.S32.HI R3, RZ, 0x1f, R227 ;  /* 0x0000001fff037819 */ /* 0x002fce00000114e3 */
.L_x_7958:
[----:B01--4-:R-:W0:Y:S02]  /*1370*/  LDC.64 R2, c[0x0][0xc88] ;  /* 0x00032200ff027b82 */ /* 0x013e240000000a00 */
[----:B0-----:R-:W-:-:S05]  /*1380*/  IMAD.WIDE R2, R31, 0x4, R2 ;  /* 0x000000041f027825 */ /* 0x001fca00078e0202 */
[----:B---3--:R-:W3:Y:S01]  /*1390*/  LDG.E R206, desc[UR36][R2.64] ;  /* 0x0000002402ce7981 */ /* 0x008ee2000c1e1900 */
[----:B------:R-:W-:Y:S05]  /*13a0*/  YIELD ;  /* 0x0000000000007946 */ /* 0x000fea0003800000 */
[----:B------:R-:W-:Y:S01]  /*13b0*/  ULDC.64 UR4, c[0x0][0xa28] ;  /* 0x00028a0000047ab9 */ /* 0x000fe20000000a00 */
[----:B------:R-:W-:Y:S01]  /*13c0*/  ULDC.64 UR8, c[0x0][0xa18] ;  /* 0x0002860000087ab9 */ /* 0x000fe20000000a00 */
[----:B------:R-:W-:Y:S01]  /*13d0*/  ISETP.NE.U32.AND P1, PT, RZ, UR4, PT ;  /* 0x00000004ff007c0c */ /* 0x000fe2000bf25070 */
[----:B------:R-:W-:Y:S01]  /*13e0*/  ULDC.64 UR6, c[0x0][0xa08] ;  /* 0x0002820000067ab9 */ /* 0x000fe20000000a00 */
[----:B------:R-:W-:Y:S01]  /*13f0*/  IMAD.MOV.U32 R10, RZ, RZ, RZ ;  /* 0x000000ffff0a7224 */ /* 0x000fe200078e00ff */
[----:B------:R-:W-:Y:S01]  /*1400*/  ISETP.NE.U32.AND P0, PT, RZ, UR6, PT ;  /* 0x00000006ff007c0c */ /* 0x000fe2000bf05070 */
[----:B------:R-:W-:Y:S01]  /*1410*/  IMAD.MOV.U32 R86, RZ, RZ, RZ ;  /* 0x000000ffff567224 */ /* 0x000fe200078e00ff */
[----:B------:R-:W-:-:S02]  /*1420*/  ISETP.NE.AND.EX P1, PT, RZ, UR5, PT, P1 ;  /* 0x00000005ff007c0c */ /* 0x000fc4000bf25310 */
[----:B------:R-:W-:Y:S02]  /*1430*/  ISETP.NE.AND.EX P0, PT, RZ, UR7, PT, P0 ;  /* 0x00000007ff007c0c */ /* 0x000fe4000bf05300 */
[----:B---3--:R-:W-:-:S09]  /*1440*/  SHF.R.S32.HI R213, RZ, 0x1f, R206 ;  /* 0x0000001fffd57819 */ /* 0x008fd200000114ce */
[C---:B------:R-:W-:Y:S02]  /*1450*/  @P1 LEA R4, P2, R206.reuse, UR4, 0x2 ;  /* 0x00000004ce041c11 */ /* 0x040fe4000f8410ff */
[C---:B------:R-:W-:Y:S02]  /*1460*/  SHF.L.U32 R210, R206.reuse, 0x2, RZ ;  /* 0x00000002ced27819 */ /* 0x040fe400000006ff */
[C-C-:B------:R-:W-:Y:S02]  /*1470*/  @P1 LEA.HI.X R5, R206.reuse, UR5, R213.reuse, 0x2, P2 ;  /* 0x00000005ce051c11 */ /* 0x140fe400090f14d5 */
[----:B------:R-:W-:Y:S01]  /*1480*/  ISETP.NE.U32.AND P2, PT, RZ, UR8, PT ;  /* 0x00000008ff007c0c */ /* 0x000fe2000bf45070 */
[----:B------:R-:W-:Y:S01]  /*1490*/  ULDC UR4, c[0x0][0x288] ;  /* 0x0000a20000047ab9 */ /* 0x000fe20000000800 */
[----:B------:R-:W-:Y:S01]  /*14a0*/  SHF.L.U64.HI R211, R206, 0x2, R213 ;  /* 0x00000002ced37819 */ /* 0x000fe200000102d5 */
[----:B------:R0:W5:Y:S01]  /*14b0*/  @P1 LDG.E R10, desc[UR36][R4.64] ;  /* 0x00000024040a1981 */ /* 0x000162000c1e1900 */
[----:B------:R-:W-:-:S02]  /*14c0*/  ISETP.NE.AND.EX P2, PT, RZ, UR9, PT, P2 ;  /* 0x00000009ff007c0c */ /* 0x000fc4000bf45320 */
[----:B------:R-:W-:Y:S01]  /*14d0*/  IADD3 R8, P3, R210, UR6, RZ ;  /* 0x00000006d2087c10 */ /* 0x000fe2000ff7e0ff */
[----:B------:R-:W-:Y:S01]  /*14e0*/  IMAD.U32 R25, RZ, RZ, UR4 ;  /* 0x00000004ff197e24 */ /* 0x000fe2000f8e00ff */
[----:B------:R-:W-:Y:S02]  /*14f0*/  ULDC.64 UR4, c[0x0][0x418] ;  /* 0x0001060000047ab9 */ /* 0x000fe40000000a00 */
[----:B------:R-:W-:-:S05]  /*1500*/  IADD3.X R9, R211, UR7, RZ, P3, !PT ;  /* 0x00000007d3097c10 */ /* 0x000fca0009ffe4ff */
[----:B------:R0:W5:Y:S02]  /*1510*/  @P0 LDG.E R86, desc[UR36][R8.64] ;  /* 0x0000002408560981 */ /* 0x000164000c1e1900 */
[----:B------:R-:W-:-:S04]  /*1520*/  @P2 IADD3 R6, P1, R210, UR8, RZ ;  /* 0x00000008d2062c10 */ /* 0x000fc8000ff3e0ff */
[----:B------:R-:W-:-:S05]  /*1530*/  @P2 IADD3.X R7, R211, UR9, RZ, P1, !PT ;  /* 0x00000009d3072c10 */ /* 0x000fca0008ffe4ff */
        /* <DEDUP_REMOVED lines=10> */
[----:B0-----:R-:W-:Y:S06]  /*15e0*/  @P2 BRA `(.L_x_7782) ;  /* 0x0000000000242947 */ /* 0x001fec0003800000 */
[----:B------:R-:W-:Y:S02]  /*15f0*/  ULDC.64 UR4, c[0x0][0xa00] ;  /* 0x0002800000047ab9 */ /* 0x000fe40000000a00 */
[----:B------:R-:W-:-:S04]  /*1600*/  ISETP.NE.U32.AND P1, PT, RZ, UR4, PT ;  /* 0x00000004ff007c0c */ /* 0x000fc8000bf25070 */
[----:B------:R-:W-:-:S13]  /*1610*/  ISETP.NE.AND.EX P1, PT, RZ, UR5, PT, P1 ;  /* 0x00000005ff007c0c */ /* 0x000fda000bf25310 */
[----:B------:R-:W-:Y:S05]  /*1620*/  @!P1 BRA `(.L_x_7782) ;  /* 0x0000000000149947 */ /* 0x000fea0003800000 */
[----:B------:R-:W0:Y:S02]  /*1630*/  LDC.64 R4, c[0x0][0xa00] ;  /* 0x00028000ff047b82 */ /* 0x000e240000000a00 */
[----:B0-----:R-:W-:-:S05]  /*1640*/  IMAD.WIDE R4, R206, 0x4, R4 ;  /* 0x00000004ce047825 */ /* 0x001fca00078e0204 */
[----:B-----5:R-:W3:Y:S04]  /*1650*/  LDG.E R25, desc[UR36][R4.64] ;  /* 0x0000002404197981 */ /* 0x020ee8000c1e1900 */
[----:B--2---:R-:W3:Y:S02]  /*1660*/  LDG.E R0, desc[UR36][R4.64+0x4] ;  /* 0x0000042404007981 */ /* 0x004ee4000c1e1900 */
[----:B---3--:R-:W-:-:S07]  /*1670*/  IADD3 R25, -R25, R0, RZ ;  /* 0x0000000019197210 */ /* 0x008fce0007ffe1ff */
.L_x_7782:
[----:B------:R-:W-:Y:S01]  /*1680*/  ULDC.64 UR4, c[0x0][0xa20] ;  /* 0x0002880000047ab9 */ /* 0x000fe20000000a00 */
[C---:B------:R-:W-:Y:S01]  /*1690*/  LOP3.LUT R3, R30.reuse, 0xff000000, RZ, 0xc0, !PT ;  /* 0xff0000001e037812 */ /* 0x040fe200078ec0ff */
[----:B------:R-:W-:Y:S01]  /*16a0*/  IMAD.MOV.U32 R214, RZ, RZ, R29 ;  /* 0x000000ffffd67224 */ /* 0x000fe200078e001d */
[----:B------:R-:W-:Y:S02]  /*16b0*/  ISETP.NE.U32.AND P1, PT, RZ, UR4, PT ;  /* 0x00000004ff007c0c */ /* 0x000fe4000bf25070 */
[C---:B--2---:R-:W-:Y:S02]  /*16c0*/  LOP3.LUT R0, R30.reuse, 0xff0000, RZ, 0xc0, !PT ;  /* 0x00ff00001e007812 */ /* 0x044fe400078ec0ff */
        /* <DEDUP_REMOVED lines=9> */
.L_x_7783:
[----:B------:R-:W-:Y:S05]  /*1760*/  @!P0 BRA `(.L_x_7784) ;  /* 0x00000000000c8947 */ /* 0x000fea0003800000 */
[----:B------:R-:W2:Y:S04]  /*1770*/  LDG.E R0, desc[UR36][R8.64] ;  /* 0x0000002408007981 */ /* 0x000ea8000c1e1900 */
[----:B------:R-:W2:Y:S02]  /*1780*/  LDG.E R31, desc[UR36][R8.64+0x4] ;  /* 0x00000424081f7981 */ /* 0x000ea4000c1e1900 */
[----:B--2---:R-:W-:-:S07]  /*1790*/  IMAD.IADD R31, R31, 0x1, -R0 ;  /* 0x000000011f1f7824 */ /* 0x004fce00078e0a00 */
.L_x_7784:
[----:B------:R-:W-:Y:S02]  /*17a0*/  ULDC.64 UR4, c[0x0][0xa10] ;  /* 0x0002840000047ab9 */ /* 0x000fe40000000a00 */
[----:B------:R-:W-:-:S04]  /*17b0*/  ISETP.NE.U32.AND P0, PT, RZ, UR4, PT ;  /* 0x00000004ff007c0c */ /* 0x000fc8000bf05070 */
[----:B------:R-:W-:Y:S01]  /*17c0*/  ISETP.NE.AND.EX P0, PT, RZ, UR5, PT, P0 ;  /* 0x00000005ff007c0c */ /* 0x000fe2000bf05300 */
[----:B------:R-:W-:-:S12]  /*17d0*/  ULDC.64 UR4, c[0x0][0xa30] ;  /* 0x00028c0000047ab9 */ /* 0x000fd80000000a00 */
[----:B0-----:R-:W0:Y:S01]  /*17e0*/  @P0 LDC.64 R4, c[0x0][0xa10] ;  /* 0x00028400ff040b82 */ /* 0x001e220000000a00 */
[----:B------:R-:W-:-:S04]  /*17f0*/  ISETP.NE.U32.AND P1, PT, RZ, UR4, PT ;  /* 0x00000004ff007c0c */ /* 0x000fc8000bf25070 */
[----:B------:R-:W-:Y:S01]  /*1800*/  ISETP.NE.AND.EX P1, PT, RZ, UR5, PT, P1 ;  /* 0x00000005ff007c0c */ /* 0x000fe2000bf25310 */
[----:B0-----:R-:W-:-:S05]  /*1810*/  @P0 IMAD.WIDE R4, R206, 0x4, R4 ;  /* 0x00000004ce040825 */ /* 0x001fca00078e0204 */
[----:B------:R-:W2:Y:S04]  /*1820*/  @P0 LDG.E R0, desc[UR36][R4.64] ;  /* 0x0000002404000981 */ /* 0x000ea8000c1e1900 */
[----:B------:R-:W2:Y:S03]  /*1830*/  @P0 LDG.E R3, desc[UR36][R4.64+0x4] ;  /* 0x0000042404030981 */ /* 0x000ea6000c1e1900 */
[----:B------:R-:W-:Y:S01]  /*1840*/  @P1 IADD3 R6, P2, R210, UR4, RZ ;  /* 0x00000004d2061c10 */ /* 0x000fe2000ff5e0ff */
[----:B-----5:R-:W-:-:S03]  /*1850*/  IMAD.MOV.U32 R26, RZ, RZ, R31 ;  /* 0x000000ffff1a7224 */ /* 0x020fc600078e001f */
[----:B------:R-:W-:-:S05]  /*1860*/  @P1 IADD3.X R7, R211, UR5, RZ, P2, !PT ;  /* 0x00000005d3071c10 */ /* 0x000fca00097fe4ff */
[----:B------:R0:W5:Y:S01]  /*1870*/  @P1 LDG.E R26, desc[UR36][R6.64] ;  /* 0x00000024061a1981 */ /* 0x000162000c1e1900 */
[----:B------:R-:W-:Y:S01]  /*1880*/  IMAD.IADD R9, R31, 0x1, -R10 ;  /* 0x000000011f097824 */ /* 0x000fe200078e0a0a */
[----:B------:R-:W-:Y:S01]  /*1890*/  BSSY B0, `(.L_x_7785) ;  /* 0x000002a000007945 */ /* 0x000fe20003800000 */
[----:B------:R-:W-:Y:S02]  /*18a0*/  LOP3.LUT R215, R209, 0xff, RZ, 0xc0, !PT ;  /* 0x000000ffd1d77812 */ /* 0x000fe400078ec0ff */
[----:B------:R-:W-:Y:S01]  /*18b0*/  SHF.R.U32.HI R209, RZ, 0x10, R209 ;  /* 0x00000010ffd17819 */ /* 0x000fe200000116d1 */
[----:B--2---:R-:W-:-:S05]  /*18c0*/  @P0 IMAD.IADD R2, R3, 0x1, -R0 ;  /* 0x0000000103020824 */ /* 0x004fca00078e0a00 */
[----:B------:R-:W-:-:S04]  /*18d0*/  IADD3 R24, R9, R2, RZ ;  /* 0x0000000209187210 */ /* 0x000fc80007ffe0ff */
[C---:B------:R-:W-:Y:S01]  /*18e0*/  ISETP.GE.AND P3, PT, R24.reuse, 0x1, PT ;  /* 0x000000011800780c */ /* 0x040fe20003f66270 */
[----:B------:R-:W-:-:S03]  /*18f0*/  VIADD R0, R24, 0x9f ;  /* 0x0000009f18007836 */ /* 0x000fc60000000000 */
[----:B------:R-:W-:Y:S01]  /*1900*/  P2R R101, PR, RZ, 0x8 ;  /* 0x00000008ff657803 */ /* 0x000fe20000000000 */
[----:B------:R-:W-:-:S05]  /*1910*/  IMAD.HI R0, R0, 0x66666667, RZ ;  /* 0x6666666700007827 */ /* 0x000fca00078e02ff */
[----:B------:R-:W-:-:S04]  /*1920*/  SHF.R.U32.HI R27, RZ, 0x1f, R0 ;  /* 0x0000001fff1b7819 */ /* 0x000fc80000011600 */
[----:B------:R-:W-:Y:S01]  /*1930*/  LEA.HI.SX32 R27, R0, R27, 0x1a ;  /* 0x0000001b001b7211 */ /* 0x000fe200078fd2ff */
[----:B------:R-:W-:Y:S01]  /*1940*/  IMAD.MOV.U32 R0, RZ, RZ, RZ ;  /* 0x000000ffff007224 */ /* 0x000fe200078e00ff */
[----:B0-----:R-:W-:Y:S06]  /*1950*/  @!P3 BRA `(.L_x_7786) ;  /* 0x000000000074b947 */ /* 0x001fec0003800000 */
        /* <DEDUP_REMOVED lines=29> */
.L_x_7786:
[----:B------:R-:W-:Y:S05]  /*1b30*/  BSYNC B0 ;  /* 0x0000000000007941 */ /* 0x000fea0003800000 */
.L_x_7785:
        /* <DEDUP_REMOVED lines=10> */
[----:B------:R-:W-:-:S05]  /*1be0*/  @P0 IADD3 R0, R0, 0x9f, RZ ;  /* 0x0000009f00000810 */ /* 0x000fca0007ffe0ff */
        /* <DEDUP_REMOVED lines=18> */
[----:B------:R-:W-:Y:S01]  /*1d10*/  MOV R7, UR5 ;  /* 0x0000000500077c02 */ /* 0x000fe20008000f00 */
[----:B------:R-:W-:Y:S02]  /*1d20*/  IMAD.U32 R6, RZ, RZ, UR4 ;  /* 0x00000004ff067e24 */ /* 0x000fe4000f8e00ff */
[----:B------:R-:W-:-:S02]  /*1d30*/  IMAD.U32 R11, RZ, RZ, UR7 ;  /* 0x00000007ff0b7e24 */ /* 0x000fc4000f8e00ff */
[----:B------:R-:W-:Y:S02]  /*1d40*/  IMAD.MOV.U32 R8, RZ, RZ, 0x70 ;  /* 0x00000070ff087424 */ /* 0x000fe400078e00ff */
[----:B------:R-:W-:Y:S02]  /*1d50*/  IMAD.MOV.U32 R12, RZ, RZ, 0x1 ;  /* 0x00000001ff0c7424 */ /* 0x000fe400078e00ff */
[----:B0-----:R-:W-:-:S07]  /*1d60*/  IMAD.MOV.U32 R13, RZ, RZ, RZ ;  /* 0x000000ffff0d7224 */ /* 0x001fce00078e00ff */
[----:B------:R-:W-:-:S07]  /*1d70*/  LEPC R20, `(.L_x_7789) ;  /* 0x000000001014794e */ /* 0x000fce0000000000 */
[----:B-1---5:R-:W-:Y:S05]  /*1d80*/  CALL.ABS.NOINC R14 ;  /* 0x000000000e007343 */ /* 0x022fea0003c00000 */
.L_x_7789:
[----:B------:R-:W-:Y:S05]  /*1d90*/  BSYNC B6 ;  /* 0x0000000000067941 */ /* 0x000fea0003800000 */
.L_x_7788:
        /* <DEDUP_REMOVED lines=20> */
.L_x_7791:
[----:B------:R-:W-:Y:S05]  /*1ee0*/  BSYNC B6 ;  /* 0x0000000000067941 */ /* 0x000fea0003800000 */
.L_x_7790:
[----:B------:R-:W-:Y:S01]  /*1ef0*/  ULDC.64 UR4, c[0x0][0x9f8] ;  /* 0x00027e0000047ab9 */ /* 0x000fe20000000a00 */
[----:B------:R-:W-:Y:S01]  /*1f00*/  IMAD.MOV.U32 R87, RZ, RZ, R206 ;  /* 0x000000ffff577224 */ /* 0x000fe200078e00ce */
[----:B------:R-:W-:Y:S01]  /*1f10*/  ISETP.NE.U32.AND P0, PT, RZ, UR4, PT ;  /* 0x00000004ff007c0c */ /* 0x000fe2000bf05070 */
[----:B------:R-:W0:Y:S03]  /*1f20*/  LDC.64 R52, c[0x0][0x3f8] ;  /* 0x0000fe00ff347b82 */ /* 0x000e260000000a00 */
[----:B------:R-:W-:-:S05]  /*1f30*/  ISETP.NE.AND.EX P0, PT, RZ, UR5, PT, P0 ;  /* 0x00000005ff007c0c */ /* 0x000fca000bf05300 */
[----:B------:R-:W1:Y:S08]  /*1f40*/  LDC.64 R58, c[0x0][0x408] ;  /* 0x00010200ff3a7b82 */ /* 0x000e700000000a00 */
[----:B------:R-:W-:Y:S01]  /*1f50*/  @P0 IADD3 R4, P1, R210, UR4, RZ ;  /* 0x00000004d2040c10 */ /* 0x000fe2000ff3e0ff */
[----:B------:R-:W2:Y:S03]  /*1f60*/  LDC R73, c[0x0][0x3f4] ;  /* 0x0000fd00ff497b82 */ /* 0x000ea60000000800 */
[----:B------:R-:W-:-:S05]  /*1f70*/  @P0 IADD3.X R5, R211, UR5, RZ, P1, !PT ;  /* 0x00000005d3050c10 */ /* 0x000fca0008ffe4ff */
[----:B------:R3:W4:Y:S01]  /*1f80*/  @P0 LDG.E R87, desc[UR36][R4.64] ;  /* 0x0000002404570981 */ /* 0x000722000c1e1900 */
[----:B------:R-:W-:Y:S01]  /*1f90*/  SHF.R.S32.HI R3, RZ, 0x1f, R190 ;  /* 0x0000001fff037819 */ /* 0x000fe200000114be */
[----:B------:R-:W-:Y:S01]  /*1fa0*/  IMAD.SHL.U32 R81, R201, 0x80, RZ ;  /* 0x00000080c9517824 */ /* 0x000fe200078e00ff */
[----:B------:R-:W-:Y:S01]  /*1fb0*/  SHF.R.S32.HI R23, RZ, 0x1f, R22 ;  /* 0x0000001fff177819 */ /* 0x000fe20000011416 */
[----:B------:R-:W3:Y:S01]  /*1fc0*/  S2R R32, SR_TID.X ;  /* 0x0000000000207919 */ /* 0x000ee20000002100 */
[-C--:B0-----:R-:W-:Y:S01]  /*1fd0*/  IMAD.WIDE.U32 R8, R190, R52.reuse, R16 ;  /* 0x00000034be087225 */ /* 0x081fe200078e0010 */
[----:B------:R-:W-:Y:S02]  /*1fe0*/  SHF.R.U32.HI R104, RZ, 0x3, R198 ;  /* 0x00000003ff687819 */ /* 0x000fe400000116c6 */
[----:B------:R-:W-:Y:S01]  /*1ff0*/  LOP3.LUT R81, R81, 0x380, RZ, 0xc0, !PT ;  /* 0x0000038051517812 */ /* 0x000fe200078ec0ff */
[C---:B------:R-:W-:Y:S01]  /*2000*/  IMAD R0, R3.reuse, R52, RZ ;  /* 0x0000003403007224 */ /* 0x040fe200078e02ff */
[----:B------:R-:W-:Y:S01]  /*2010*/  SHF.L.U64.HI R85, R52, 0x6, R53 ;  /* 0x0000000634557819 */ /* 0x000fe20000010235 */
[-C--:B-1----:R-:W-:Y:S01]  /*2020*/  IMAD R3, R3, R58.reuse, RZ ;  /* 0x0000003a03037224 */ /* 0x082fe200078e02ff */
[----:B------:R-:W-:Y:S01]  /*2030*/  SHF.R.U32.HI R76, RZ, 0x3, R81 ;  /* 0x00000003ff4c7819 */ /* 0x000fe20000011651 */
[----:B------:R-:W-:Y:S01]  /*2040*/  IMAD.WIDE.U32 R54, R190, R58, R22 ;  /* 0x0000003abe367225 */ /* 0x000fe200078e0016 */
[----:B------:R-:W-:-:S02]  /*2050*/  SHF.L.U64.HI R84, R52, 0x7, R53 ;  /* 0x0000000734547819 */ /* 0x000fc40000010235 */
[----:B--2---:R-:W-:Y:S01]  /*2060*/  ISETP.GE.AND P0, PT, R16, R73, PT ;  /* 0x000000491000720c */ /* 0x004fe20003f06270 */
[----:B---3--:R-:W-:Y:S01]  /*2070*/  IMAD R5, R190, R59, R3 ;  /* 0x0000003bbe057224 */ /* 0x008fe200078e0203 */
[----:B------:R-:W-:Y:S01]  /*2080*/  SHF.L.U32 R83, R52, 0x6, RZ ;  /* 0x0000000634537819 */ /* 0x000fe200000006ff */
[----:B------:R-:W-:Y:S01]  /*2090*/  IMAD.WIDE.U32 R56, R190, R58, R16 ;  /* 0x0000003abe387225 */ /* 0x000fe200078e0010 */
[----:B------:R-:W-:Y:S02]  /*20a0*/  SEL R3, R73, RZ, P0 ;  /* 0x000000ff49037207 */ /* 0x000fe40000000000 */
[--C-:B------:R-:W-:Y:S01]  /*20b0*/  SHF.L.U64.HI R80, R58, 0x6, R59.reuse ;  /* 0x000000063a507819 */ /* 0x100fe2000001023b */
[----:B------:R-:W-:Y:S01]  /*20c0*/  IMAD R11, R190, R53, R0 ;  /* 0x00000035be0b7224 */ /* 0x000fe200078e0200 */
[----:B------:R-:W-:Y:S01]  /*20d0*/  SHF.L.U64.HI R79, R58, 0x7, R59 ;  /* 0x000000073a4f7819 */ /* 0x000fe2000001023b */
[----:B------:R-:W-:Y:S01]  /*20e0*/  IMAD.IADD R3, R16, 0x1, R3 ;  /* 0x0000000110037824 */ /* 0x000fe200078e0203 */
[----:B------:R-:W-:Y:S01]  /*20f0*/  LOP3.LUT P1, RZ, R201, 0x4, RZ, 0xc0, !PT ;  /* 0x00000004c9ff7812 */ /* 0x000fe2000782c0ff */
[----:B------:R-:W-:-:S02]  /*2100*/  IMAD.IADD R55, R55, 0x1, R5 ;  /* 0x0000000137377824 */ /* 0x000fc400078e0205 */
[----:B------:R-:W-:Y:S01]  /*2110*/  IMAD.IADD R57, R5, 0x1, R57 ;  /* 0x0000000105397824 */ /* 0x000fe200078e0239 */
[----:B-----5:R-:W-:Y:S01]  /*2120*/  SHF.R.S32.HI R5, RZ, 0x1f, R26 ;  /* 0x0000001fff057819 */ /* 0x020fe2000001141a */
[----:B------:R-:W-:Y:S01]  /*2130*/  IMAD.WIDE.U32 R6, R190, R52, R22 ;  /* 0x00000034be067225 */ /* 0x000fe200078e0016 */
[----:B------:R-:W-:-:S03]  /*2140*/  SHF.R.S32.HI R0, RZ, 0x1f, R3 ;  /* 0x0000001fff007819 */ /* 0x000fc60000011403 */
[----:B------:R-:W-:Y:S01]  /*2150*/  IMAD.IADD R9, R11, 0x1, R9 ;  /* 0x000000010b097824 */ /* 0x000fe200078e0209 */
[----:B------:R-:W-:Y:S01]  /*2160*/  LEA.HI R0, R0, R3, RZ, 0x4 ;  /* 0x0000000300007211 */ /* 0x000fe200078f20ff */
[----:B------:R-:W-:Y:S01]  /*2170*/  VIADD R34, R32, 0xffffff80 ;  /* 0xffffff8020227836 */ /* 0x000fe20000000000 */
[----:B------:R-:W-:Y:S01]  /*2180*/  SHF.R.U32.HI R32, RZ, 0x7, R32 ;  /* 0x00000007ff207819 */ /* 0x000fe20000011620 */
[----:B------:R-:W-:Y:S01]  /*2190*/  IMAD R3, R5, R52, RZ ;  /* 0x0000003405037224 */ /* 0x000fe200078e02ff */
[----:B------:R-:W-:Y:S01]  /*21a0*/  IADD3 R7, R7, R11, RZ ;  /* 0x0000000b07077210 */ /* 0x000fe20007ffe0ff */
[-C--:B------:R-:W-:Y:S01]  /*21b0*/  IMAD R5, R5, R58.reuse, RZ ;  /* 0x0000003a05057224 */ /* 0x080fe200078e02ff */
[----:B------:R-:W-:Y:S01]  /*21c0*/  ISETP.NE.AND P6, PT, R32, 0x1, PT ;  /* 0x000000012000780c */ /* 0x000fe20003fc5270 */
[C---:B------:R-:W-:Y:S01]  /*21d0*/  IMAD R11, R26.reuse, R53, R3 ;  /* 0x000000351a0b7224 */ /* 0x040fe200078e0203 */
[----:B------:R-:W-:Y:S01]  /*21e0*/  LOP3.LUT R3, R81, 0x30, R16, 0xf8, !PT ;  /* 0x0000003051037812 */ /* 0x000fe200078ef810 */
[C---:B------:R-:W-:Y:S01]  /*21f0*/  IMAD R5, R26.reuse, R59, R5 ;  /* 0x0000003b1a057224 */ /* 0x040fe200078e0205 */
[----:B------:R-:W-:Y:S01]  /*2200*/  SHF.R.S32.HI R33, RZ, 0x1f, R34 ;  /* 0x0000001fff217819 */ /* 0x000fe20000011422 */
[----:B------:R-:W-:Y:S01]  /*2210*/  IMAD.WIDE.U32 R54, R26, R58, R54 ;  /* 0x0000003a1a367225 */ /* 0x000fe200078e0036 */
[----:B------:R-:W-:-:S02]  /*2220*/  LOP3.LUT R3, R3, R76, RZ, 0x3c, !PT ;  /* 0x0000004c03037212 */ /* 0x000fc400078e3cff */
[----:B------:R-:W-:Y:S01]  /*2230*/  LEA.HI R33, R33, R34, RZ, 0x2 ;  /* 0x0000002221217211 */ /* 0x000fe200078f10ff */
[----:B------:R-:W-:Y:S01]  /*2240*/  IMAD.WIDE.U32 R56, R26, R58, R56 ;  /* 0x0000003a1a387225 */ /* 0x000fe200078e0038 */
[----:B------:R-:W-:Y:S02]  /*2250*/  IADD3 R75, R32, 0x8, RZ ;  /* 0x00000008204b7810 */ /* 0x000fe40007ffe0ff */
[----:B------:R-:W-:Y:S01]  /*2260*/  LOP3.LUT R33, R33, 0xfffffffc, RZ, 0xc0, !PT ;  /* 0xfffffffc21217812 */ /* 0x000fe200078ec0ff */
[----:B------:R-:W-:Y:S05]  /*2270*/  @!P6 WARPSYNC.ALL ;  /* 0x000000000000e948 */ /* 0x000fea0003800000 */
[----:B------:R-:W-:Y:S01]  /*2280*/  IMAD.IADD R70, R200, 0x1, R3 ;  /* 0x00000001c8467824 */ /* 0x000fe200078e0203 */
[----:B------:R-:W-:Y:S01]  /*2290*/  LOP3.LUT R3, R81, 0x70, R0, 0xf8, !PT ;  /* 0x0000007051037812 */ /* 0x000fe200078ef800 */
[----:B------:R-:W-:Y:S01]  /*22a0*/  IMAD.WIDE.U32 R20, R26, R52, R6 ;  /* 0x000000341a147225 */ /* 0x000fe200078e0006 */
[--C-:B------:R-:W-:Y:S01]  /*22b0*/  LOP3.LUT R4, R197, 0x70, R0.reuse, 0xf8, !PT ;  /* 0x00000070c5047812 */ /* 0x100fe200078ef800 */
[----:B------:R-:W-:Y:S01]  /*22c0*/  ULDC UR4, c[0x0][0x2f4] ;  /* 0x0000bd0000047ab9 */ /* 0x000fe20000000800 */
[----:B------:R-:W-:Y:S01]  /*22d0*/  SHF.R.U32.HI R32, RZ, 0x3, R197 ;  /* 0x00000003ff207819 */ /* 0x000fe200000116c5 */
[----:B------:R-:W-:Y:S01]  /*22e0*/  IMAD.IADD R86, R86, 0x1, R31 ;  /* 0x0000000156567824 */ /* 0x000fe200078e021f */
[--C-:B------:R-:W-:Y:S01]  /*22f0*/  LOP3.LUT R7, R198, 0x70, R0.reuse, 0xf8, !PT ;  /* 0x00000070c6077812 */ /* 0x100fe200078ef800 */
[----:B------:R-:W-:Y:S01]  /*2300*/  IMAD.IADD R67, R55, 0x1, R5 ;  /* 0x0000000137437824 */ /* 0x000fe200078e0205 */
[----:B------:R-:W-:Y:S01]  /*2310*/  LOP3.LUT R3, R3, R76, RZ, 0x3c, !PT ;  /* 0x0000004c03037212 */ /* 0x000fe200078e3cff */
[----:B------:R-:W-:Y:S01]  /*2320*/  IMAD.IADD R66, R5, 0x1, R57 ;  /* 0x0000000105427824 */ /* 0x000fe200078e0239 */
[----:B------:R-:W-:Y:S01]  /*2330*/  SHF.R.S32.HI R65, RZ, 0x4, R0 ;  /* 0x00000004ff417819 */ /* 0x000fe20000011400 */
[----:B------:R-:W-:Y:S01]  /*2340*/  IMAD R13, R53, 0xa0, RZ ;  /* 0x000000a0350d7824 */ /* 0x000fe200078e02ff */
[----:B------:R-:W-:Y:S01]  /*2350*/  LOP3.LUT R64, R0, 0xfffffff0, RZ, 0xc0, !PT ;  /* 0xfffffff000407812 */ /* 0x000fe200078ec0ff */
[----:B------:R-:W-:Y:S01]  /*2360*/  IMAD.SHL.U32 R82, R52, 0x80, RZ ;  /* 0x0000008034527824 */ /* 0x000fe200078e00ff */
[----:B------:R-:W-:Y:S01]  /*2370*/  LOP3.LUT R5, R4, R32, RZ, 0x3c, !PT ;  /* 0x0000002004057212 */ /* 0x000fe200078e3cff */
[----:B------:R-:W-:Y:S01]  /*2380*/  IMAD.WIDE.U32 R30, R26, R52, R8 ;  /* 0x000000341a1e7225 */ /* 0x000fe200078e0008 */
[----:B------:R-:W-:-:S02]  /*2390*/  ISETP.GE.AND P2, PT, R19, UR4, PT ;  /* 0x0000000413007c0c */ /* 0x000fc4000bf46270 */
[----:B------:R-:W-:Y:S01]  /*23a0*/  LOP3.LUT R0, R7, R104, RZ, 0x3c, !PT ;  /* 0x0000006807007212 */ /* 0x000fe200078e3cff */
[----:B------:R-:W-:Y:S01]  /*23b0*/  IMAD R71, R59, 0xa0, RZ ;  /* 0x000000a03b477824 */ /* 0x000fe200078e02ff */
[----:B------:R-:W-:Y:S01]  /*23c0*/  IADD3 R69, R21, R11, RZ ;  /* 0x0000000b15457210 */ /* 0x000fe20007ffe0ff */
[----:B------:R-:W-:Y:S01]  /*23d0*/  IMAD.SHL.U32 R78, R58, 0x40, RZ ;  /* 0x000000403a4e7824 */ /* 0x000fe200078e00ff */
[----:B------:R-:W-:Y:S01]  /*23e0*/  ISETP.GE.AND P1, PT, R16, UR4, PT ;  /* 0x0000000410007c0c */ /* 0x000fe2000bf26270 */
[----:B------:R-:W-:Y:S01]  /*23f0*/  IMAD.SHL.U32 R77, R58, 0x80, RZ ;  /* 0x000000803a4d7824 */ /* 0x000fe200078e00ff */
[----:B------:R-:W-:Y:S01]  /*2400*/  P2R R89, PR, RZ, 0x4 ;  /* 0x00000004ff597803 */ /* 0x000fe20000000000 */
[----:B------:R-:W-:Y:S01]  /*2410*/  IMAD.WIDE.U32 R52, R52, 0xa0, RZ ;  /* 0x000000a034347825 */ /* 0x000fe200078e00ff */
[----:B------:R-:W-:Y:S02]  /*2420*/  SHF.R.S32.HI R62, RZ, 0x1f, R64 ;  /* 0x0000001fff3e7819 */ /* 0x000fe40000011440 */
[----:B------:R-:W-:Y:S01]  /*2430*/  IADD3 R0, R205, R0, RZ ;  /* 0x00000000cd007210 */ /* 0x000fe20007ffe0ff */
[----:B------:R-:W-:-:S04]  /*2440*/  IMAD.WIDE.U32 R58, R58, 0xa0, RZ ;  /* 0x000000a03a3a7825 */ /* 0x000fc800078e00ff */
[----:B------:R-:W-:Y:S02]  /*2450*/  IMAD.IADD R33, R34, 0x1, -R33 ;  /* 0x0000000122217824 */ /* 0x000fe400078e0a21 */
[----:B------:R-:W-:Y:S02]  /*2460*/  IMAD.IADD R61, R200, 0x1, R3 ;  /* 0x00000001c83d7824 */ /* 0x000fe400078e0203 */
[----:B------:R-:W-:Y:S02]  /*2470*/  IMAD R74, R33, 0x40, R190 ;  /* 0x00000040214a7824 */ /* 0x000fe400078e02be */
[----:B------:R-:W-:Y:S02]  /*2480*/  IMAD.SHL.U32 R73, R73, 0x2, RZ ;  /* 0x0000000249497824 */ /* 0x000fe400078e00ff */
[----:B------:R-:W-:Y:S02]  /*2490*/  IMAD.IADD R72, R53, 0x1, R13 ;  /* 0x0000000135487824 */ /* 0x000fe400078e020d */
[----:B------:R-:W-:-:S02]  /*24a0*/  IMAD.IADD R71, R59, 0x1, R71 ;  /* 0x000000013b477824 */ /* 0x000fc400078e0247 */
[----:B------:R-:W-:Y:S02]  /*24b0*/  IMAD.IADD R68, R11, 0x1, R31 ;  /* 0x000000010b447824 */ /* 0x000fe400078e021f */
[----:B------:R-:W-:Y:S01]  /*24c0*/  IMAD.IADD R3, R204, 0x1, R5 ;  /* 0x00000001cc037824 */ /* 0x000fe200078e0205 */
[----:B----4-:R-:W-:Y:S01]  /*24d0*/  SHF.R.S32.HI R63, RZ, 0x1f, R87 ;  /* 0x0000001fff3f7819 */ /* 0x010fe20000011457 */
[----:B------:R-:W-:Y:S06]  /*24e0*/  @!P6 BAR.SYNC.DEFER_BLOCKING 0x9, 0x100 ;  /* 0x024400000000eb1d */ /* 0x000fec0000010000 */
.L_x_7866:
[----:B0-----:R-:W0:Y:S01]  /*24f0*/  LDC R94, c[0x0][0x430] ;  /* 0x00010c00ff5e7b82 */ /* 0x001e220000000800 */
[----:B------:R-:W-:Y:S02]  /*2500*/  VIADD R28, R28, 0xffffffff ;  /* 0xffffffff1c1c7836 */ /* 0x000fe40000000000 */
[----:B------:R-:W-:Y:S02]  /*2510*/  IMAD.MOV.U32 R93, RZ, RZ, RZ ;  /* 0x000000ffff5d7224 */ /* 0x000fe400078e00ff */
[----:B------:R-:W-:-:S03]  /*2520*/  IMAD R7, R28, 0xa0, R74 ;  /* 0x000000a01c077824 */ /* 0x000fc600078e024a */
[----:B--2---:R-:W1:Y:S01]  /*2530*/  LDC R105, c[0x0][0x3f4] ;  /* 0x0000fd00ff697b82 */ /* 0x004e620000000800 */
[----:B------:R-:W-:-:S04]  /*2540*/  IMAD.IADD R13, R86, 0x1, R7 ;  /* 0x00000001560d7824 */ /* 0x000fc800078e0207 */
[----:B------:R-:W-:Y:S01]  /*2550*/  IMAD.MOV.U32 R8, RZ, RZ, R13 ;  /* 0x000000ffff087224 */ /* 0x000fe200078e000d */
[----:B0-----:R-:W-:-:S13]  /*2560*/  ISETP.NE.AND P2, PT, R94, 0x1, PT ;  /* 0x000000015e00780c */ /* 0x001fda0003f45270 */
[----:B------:R-:W0:Y:S08]  /*2570*/  @P2 LDC R4, c[0x0][0x434] ;  /* 0x00010d00ff042b82 */ /* 0x000e300000000800 */
[----:B------:R-:W2:Y:S01]  /*2580*/  @P2 LDC R5, c[0x0][0x438] ;  /* 0x00010e00ff052b82 */ /* 0x000ea20000000800 */
[----:B0-----:R-:W-:-:S05]  /*2590*/  @P2 IMAD.HI.U32 R4, R13, R4, RZ ;  /* 0x000000040d042227 */ /* 0x001fca00078e00ff */
[----:B--2---:R-:W-:Y:S02]  /*25a0*/  @P2 SHF.R.U32.HI R8, RZ, R5, R4 ;  /* 0x00000005ff082219 */ /* 0x004fe40000011604 */
[----:B------:R-:W-:-:S04]  /*25b0*/  ISETP.GE.AND P2, PT, R7, R2, PT ;  /* 0x000000020700720c */ /* 0x000fc80003f46270 */
[----:B------:R-:W-:-:S13]  /*25c0*/  ISETP.GT.OR P2, PT, R74, 0x9f, P2 ;  /* 0x0000009f4a00780c */ /* 0x000fda0001744670 */
[----:B------:R-:W0:Y:S01]  /*25d0*/  @!P2 LDC.64 R6, c[0x0][0x428] ;  /* 0x00010a00ff06ab82 */ /* 0x000e220000000a00 */
[----:B------:R-:W-:-:S07]  /*25e0*/  @!P2 SHF.R.S32.HI R9, RZ, 0x1f, R8 ;  /* 0x0000001fff09a819 */ /* 0x000fce0000011408 */
[----:B------:R-:W2:Y:S01]  /*25f0*/  @!P2 LDC.64 R4, c[0x0][0x418] ;  /* 0x00010600ff04ab82 */ /* 0x000ea20000000a00 */
[----:B0-----:R-:W-:-:S04]  /*2600*/  @!P2 IMAD R10, R63, R6, RZ ;  /* 0x000000063f0aa224 */ /* 0x001fc800078e02ff */
[C---:B------:R-:W-:Y:S02]  /*2610*/  @!P2 IMAD R11, R87.reuse, R7, R10 ;  /* 0x00000007570ba224 */ /* 0x040fe400078e020a */
[----:B------:R-:W-:-:S04]  /*2620*/  @!P2 IMAD.WIDE.U32 R6, R87, R6, R8 ;  /* 0x000000065706a225 */ /* 0x000fc800078e0008 */
[----:B------:R-:W-:Y:S01]  /*2630*/  @!P2 IMAD.IADD R7, R7, 0x1, R11 ;  /* 0x000000010707a824 */ /* 0x000fe200078e020b */
[----:B--2---:R-:W-:-:S04]  /*2640*/  @!P2 LEA R4, P3, R6, R4, 0x2 ;  /* 0x000000040604a211 */ /* 0x004fc800078610ff */
[----:B------:R-:W-:-:S05]  /*2650*/  @!P2 LEA.HI.X R5, R6, R5, R7, 0x2, P3 ;  /* 0x000000050605a211 */ /* 0x000fca00018f1407 */
[----:B------:R0:W5:Y:S01]  /*2660*/  @!P2 LDG.E R93, desc[UR36][R4.64] ;  /* 0x00000024045da981 */ /* 0x000162000c1e1900 */
[----:B------:R-:W-:Y:S01]  /*2670*/  ISETP.GT.AND P2, PT, R28, R60, PT ;  /* 0x0000003c1c00720c */ /* 0x000fe20003f44270 */
[----:B------:R-:W-:Y:S01]  /*2680*/  IMAD R7, R188, 0x5000, R70 ;  /* 0x00005000bc077824 */ /* 0x000fe200078e0246 */
[----:B------:R-:W-:Y:S01]  /*2690*/  LOP3.LUT P4, RZ, R201, 0x4, RZ, 0xc0, !PT ;  /* 0x00000004c9ff7812 */ /* 0x000fe2000788c0ff */
[----:B------:R-:W-:Y:S05]  /*26a0*/  YIELD ;  /* 0x0000000000007946 */ /* 0x000fea0003800000 */
[----:B------:R-:W-:Y:S01]  /*26b0*/  P2R R90, PR, RZ, 0x4 ;  /* 0x00000004ff5a7803 */ /* 0x000fe20000000000 */
[----:B------:R-:W-:Y:S01]  /*26c0*/  VIADD R91, R7, 0x40 ;  /* 0x00000040075b7836 */ /* 0x000fe20000000000 */
[----:B-1----:R-:W-:Y:S01]  /*26d0*/  ISETP.GE.AND P2, PT, R105, 0x1, PT ;  /* 0x000000016900780c */ /* 0x002fe20003f46270 */
[----:B------:R-:W-:Y:S01]  /*26e0*/  BSSY B0, `(.L_x_7792) ;  /* 0x00006ee000007945 */ /* 0x000fe20003800000 */
[----:B------:R-:W-:Y:S01]  /*26f0*/  IADD3 R9, -R8, RZ, RZ ;  /* 0x000000ff08097210 */ /* 0x000fe20007ffe1ff */
[----:B------:R-:W-:-:S02]  /*2700*/  IMAD.IADD R92, R18, 0x1, R7 ;  /* 0x00000001125c7824 */ /* 0x000fc400078e0207 */
[----:B------:R-:W-:Y:S02]  /*2710*/  @P4 VIADD R91, R7, 0xffffffc0 ;  /* 0xffffffc0075b4836 */ /* 0x000fe40000000000 */
[----:B------:R-:W-:Y:S02]  /*2720*/  IMAD R94, R94, R9, R13 ;  /* 0x000000095e5e7224 */ /* 0x000fe400078e020d */
[----:B------:R-:W-:-:S04]  /*2730*/  IMAD.IADD R91, R18, 0x1, R91 ;  /* 0x00000001125b7824 */ /* 0x000fc800078e025b */
[----:B0--3--:R-:W-:Y:S05]  /*2740*/  @!P2 BRA `(.L_x_7793) ;  /* 0x000000680048a947 */ /* 0x009fea0003800000 */
        /* <DEDUP_REMOVED lines=10> */
[----:B------:R-:W-:Y:S01]  /*27f0*/  VIMNMX R97, R97, 0xa0, PT ;  /* 0x000000a061617848 */ /* 0x000fe20003fe0100 */
[----:B------:R-:W-:Y:S02]  /*2800*/  IMAD.IADD R5, R5, 0x1, R7 ;  /* 0x0000000105057824 */ /* 0x000fe400078e0207 */
[----:B------:R-:W-:-:S02]  /*2810*/  IMAD R7, R93, UR5, R6 ;  /* 0x000000055d077c24 */ /* 0x000fc4000f8e0206 */
[----:B------:R-:W-:Y:S01]  /*2820*/  IMAD.WIDE.U32 R4, R93, UR4, R4 ;  /* 0x000000045d047c25 */ /* 0x000fe2000f8e0004 */
[----:B------:R-:W-:-:S03]  /*2830*/  ULDC.64 UR4, c[0x0][0x308] ;  /* 0x0000c20000047ab9 */ /* 0x000fc60000000a00 */
[----:B------:R-:W-:Y:S01]  /*2840*/  IMAD R6, R71, R28, RZ ;  /* 0x0000001c47067224 */ /* 0x000fe200078e02ff */
[----:B------:R-:W-:-:S03]  /*2850*/  IADD3 R5, R5, R7, RZ ;  /* 0x0000000705057210 */ /* 0x000fc60007ffe0ff */
[----:B------:R-:W-:Y:S01]  /*2860*/  IMAD.WIDE.U32 R4, R191, UR4, R4 ;  /* 0x00000004bf047c25 */ /* 0x000fe2000f8e0004 */
[----:B------:R-:W-:-:S03]  /*2870*/  ULDC.U8 UR4, c[0x0][0x410] ;  /* 0x0001040000047ab9 */ /* 0x000fc60000000000 */
[----:B------:R-:W-:Y:S01]  /*2880*/  IMAD R103, R191, UR5, R5 ;  /* 0x00000005bf677c24 */ /* 0x000fe2000f8e0205 */
[----:B------:R-:W-:Y:S01]  /*2890*/  IADD3 R102, P2, R4, UR6, RZ ;  /* 0x0000000604667c10 */ /* 0x000fe2000ff5e0ff */
[----:B------:R-:W-:Y:S01]  /*28a0*/  IMAD R4, R72, R28, RZ ;  /* 0x0000001c48047224 */ /* 0x000fe200078e02ff */
[----:B------:R-:W-:Y:S02]  /*28b0*/  SHF.R.S32.HI R5, RZ, 0x1f, R28 ;  /* 0x0000001fff057819 */ /* 0x000fe4000001141c */
[----:B------:R-:W-:Y:S02]  /*28c0*/  IADD3.X R103, R103, UR7, RZ, P2, !PT ;  /* 0x0000000767677c10 */ /* 0x000fe400097fe4ff */
[----:B------:R-:W-:Y:S01]  /*28d0*/  ISETP.NE.AND P2, PT, RZ, UR4, PT ;  /* 0x00000004ff007c0c */ /* 0x000fe2000bf45270 */
[C---:B------:R-:W-:Y:S02]  /*28e0*/  IMAD R9, R5.reuse, R52, R4 ;  /* 0x0000003405097224 */ /* 0x040fe400078e0204 */
[----:B------:R-:W-:-:S02]  /*28f0*/  IMAD R11, R5, R58, R6 ;  /* 0x0000003a050b7224 */ /* 0x000fc400078e0206 */
        /* <DEDUP_REMOVED lines=36> */
.L_x_7796:
[----:B------:R-:W-:Y:S05]  /*2b40*/  BSYNC B1 ;  /* 0x0000000000017941 */ /* 0x000fea0003800000 */
.L_x_7795:
        /* <DEDUP_REMOVED lines=26> */
.L_x_7798:
[----:B------:R-:W-:Y:S05]  /*2cf0*/  BSYNC B1 ;  /* 0x0000000000017941 */ /* 0x000fea0003800000 */
.L_x_7797:
[----:B0-----:R-:W-:Y:S01]  /*2d00*/  IADD3 R10, R190, 0x80, RZ ;  /* 0x00000080be0a7810 */ /* 0x001fe20007ffe0ff */
[----:B------:R-:W-:Y:S03]  /*2d10*/  BSSY B1, `(.L_x_7799) ;  /* 0x0000015000017945 */ /* 0x000fe60003800000 */
[----:B------:R-:W-:-:S13]  /*2d20*/  ISETP.GE.AND P4, PT, R10, R97, PT ;  /* 0x000000610a00720c */ /* 0x000fda0003f86270 */
[----:B------:R-:W-:Y:S05]  /*2d30*/  @P4 BRA `(.L_x_7800) ;  /* 0x0000000000484947 */ /* 0x000fea0003800000 */
        /* <DEDUP_REMOVED lines=18> */
.L_x_7800:
[----:B------:R-:W-:Y:S05]  /*2e60*/  BSYNC B1 ;  /* 0x0000000000017941 */ /* 0x000fea0003800000 */
.L_x_7799:
[----:B------:R-:W-:Y:S01]  /*2e70*/  ISETP.NE.AND P5, PT, R195, 0x3, PT ;  /* 0x00000003c300780c */ /* 0x000fe20003fa5270 */
[----:B------:R-:W-:Y:S01]  /*2e80*/  IMAD.MOV.U32 R116, RZ, RZ, R46 ;  /* 0x000000ffff747224 */ /* 0x000fe200078e002e */
[----:B-----5:R-:W-:Y:S01]  /*2e90*/  MOV R115, R44 ;  /* 0x0000002c00737202 */ /* 0x020fe20000000f00 */
        /* <DEDUP_REMOVED lines=10> */
.L_x_7801:
[----:B------:R-:W-:Y:S01]  /*2f40*/  IMAD R88, R188, 0x8, R18 ;  /* 0x00000008bc587824 */ /* 0x000fe200078e0212 */
[----:B------:R-:W-:Y:S01]  /*2f50*/  SHF.L.U32 R100, R193, 0x1f, RZ ;  /* 0x0000001fc1647819 */ /* 0x000fe200000006ff */
[----:B------:R-:W-:Y:S03]  /*2f60*/  BSSY B1, `(.L_x_7802) ;  /* 0x0000003000017945 */ /* 0x000fe60003800000 */
[----:B------:R-:W1:Y:S02]  /*2f70*/  SYNCS.PHASECHK.TRANS64.TRYWAIT P6, [R88+URZ+0x22890], R100 ;  /* 0x02289064580075a7 */ /* 0x000e6400080c017f */
[----:B-1----:R-:W-:Y:S05]  /*2f80*/  @!P6 BRA `(.L_x_7803) ;  /* 0x000001ec005ce947 */ /* 0x002fea0003800000 */
.L_x_8091:
[----:B------:R-:W-:Y:S05]  /*2f90*/  BSYNC B1 ;  /* 0x0000000000017941 */ /* 0x000fea0003800000 */
.L_x_7802:
[----:B------:R-:W-:-:S03]  /*2fa0*/  UMOV UR4, 0xffffffff ;  /* 0xffffffff00047882 */ /* 0x000fc60000000000 */
[----:B------:R-:W-:Y:S05]  /*2fb0*/  BRA.DIV UR4, `(.L_x_7804) ;  /* 0x000001ee04647947 */ /* 0x000fea000b800000 */
[----:B------:R2:W3:Y:S04]  /*2fc0*/  SHFL.IDX PT, R106, R103, RZ, 0x1c1f ;  /* 0x001c1fff676a7589 */ /* 0x0004e800000e0000 */
[----:B------:R2:W4:Y:S02]  /*2fd0*/  SHFL.IDX PT, R14, R102, RZ, 0x1c1f ;  /* 0x001c1fff660e7589 */ /* 0x00052400000e0000 */
.L_x_8095:
[----:B------:R-:W-:Y:S04]  /*2fe0*/  BSSY B1, `(.L_x_7805) ;  /* 0x00000ed000017945 */ /* 0x000fe80003800000 */
[----:B------:R-:W-:Y:S05]  /*2ff0*/  @P2 BRA `(.L_x_7806) ;  /* 0x0000000c00ac2947 */ /* 0x000fea0003800000 */
[----:B------:R-:W-:Y:S04]  /*3000*/  BSSY B2, `(.L_x_7807) ;  /* 0x0000075000027945 */ /* 0x000fe80003800000 */
[----:B------:R-:W-:Y:S05]  /*3010*/  @P1 BRA `(.L_x_7808) ;  /* 0x0000000400cc1947 */ /* 0x000fea0003800000 */
[----:B0-----:R0:W0:Y:S01]  /*3020*/  LDS.128 R4, [R92+0x18400] ;  /* 0x018400005c047984 */ /* 0x0010220000000c00 */
[----:B----4-:R-:W-:Y:S01]  /*3030*/  IADD3 R10, P2, R16, R14, RZ ;  /* 0x0000000e100a7210 */ /* 0x010fe20007f5e0ff */
[----:B------:R-:W-:Y:S03]  /*3040*/  BSSY B3, `(.L_x_7809) ;  /* 0x000006f000037945 */ /* 0x000fe60003800000 */
[----:B---3--:R-:W-:Y:S02]  /*3050*/  IADD3.X R11, R106, R17, RZ, P2, !PT ;  /* 0x000000116a0b7210 */ /* 0x008fe400017fe4ff */
        /* <DEDUP_REMOVED lines=15> */
[----:B------:R-:W-:Y:S02]  /*3150*/  LOP3.LUT R13, R13, 0xff00, R12, 0xf8, !PT ;  /* 0x0000ff000d0d7812 */ /* 0x000fe400078ef80c */
[----:B------:R-:W-:Y:S01]  /*3160*/  LOP3.LUT R99, R51, 0xff00, R50, 0xf8, !PT ;  /* 0x0000ff0033637812 */ /* 0x000fe200078ef832 */
[----:B------:R-:W-:Y:S01]  /*3170*/  IMAD.U32 R12, R121, 0x10000, RZ ;  /* 0x00010000790c7824 */ /* 0x000fe200078e00ff */
[----:B------:R-:W-:Y:S01]  /*3180*/  F2FP.F16.E4M3.UNPACK_B R4, R5 ;  /* 0x00000005ff04723e */ /* 0x000fe200020006ff */
[----:B------:R-:W-:Y:S01]  /*3190*/  IMAD.U32 R50, R119, 0x10000, RZ ;  /* 0x0001000077327824 */ /* 0x000fe200078e00ff */
[----:B------:R-:W-:-:S02]  /*31a0*/  F2FP.F16.E4M3.UNPACK_B R51, R118.H1 ;  /* 0x00000076ff33723e */ /* 0x000fc400030006ff */
        /* <DEDUP_REMOVED lines=8> */
[----:B------:R-:W-:Y:S02]  /*3230*/  HADD2.F32 R120, -RZ, R51.H1_H1 ;  /* 0x30000033ff787230 */ /* 0x000fe40000004100 */
[----:B------:R-:W-:Y:S01]  /*3240*/  FMUL.FTZ R123, R50, R121 ;  /* 0x00000079327b7220 */ /* 0x000fe20000410000 */
[----:B------:R-:W-:Y:S01]  /*3250*/  HADD2.F32 R119, -RZ, R99.H0_H0 ;  /* 0x20000063ff777230 */ /* 0x000fe20000004100 */
[----:B------:R-:W-:Y:S01]  /*3260*/  F2FP.F16.E4M3.UNPACK_B R117, R117 ;  /* 0x00000075ff75723e */ /* 0x000fe200020006ff */
[----:B------:R-:W-:-:S02]  /*3270*/  HADD2.F32 R98, -RZ, R5.H1_H1 ;  /* 0x30000005ff627230 */ /* 0x000fc40000004100 */
        /* <DEDUP_REMOVED lines=31> */
[----:B------:R-:W-:Y:S01]  /*3470*/  F2FP.SATFINITE.E4M3.F32.PACK_AB_MERGE_C R98, R99, R98, RZ ;  /* 0x000000626362723e */ /* 0x000fe200048070ff */
[----:B------:R-:W-:Y:S01]  /*3480*/  HADD2.F32 R117, -RZ, R117.H1_H1 ;  /* 0x30000075ff757230 */ /* 0x000fe20000004100 */
[----:B------:R-:W-:Y:S01]  /*3490*/  F2FP.F16.E4M3.UNPACK_B R120, R12.H1 ;  /* 0x0000000cff78723e */ /* 0x000fe200030006ff */
[--C-:B------:R-:W-:Y:S01]  /*34a0*/  HADD2.F32 R125, -RZ, R123.reuse.H1_H1 ;  /* 0x3000007bff7d7230 */ /* 0x100fe20000004100 */
        /* <DEDUP_REMOVED lines=15> */
[----:B------:R-:W-:Y:S01]  /*35a0*/  F2FP.F16.E4M3.UNPACK_B R6, R6 ;  /* 0x00000006ff06723e */ /* 0x000fe200020006ff */
[----:B------:R-:W-:Y:S01]  /*35b0*/  FFMA.FTZ R128, R117, R121, R126 ;  /* 0x0000007975807223 */ /* 0x000fe2000001007e */
[-C--:B------:R-:W-:Y:S01]  /*35c0*/  FFMA.FTZ R117, R99, R12.reuse, -R118 ;  /* 0x0000000c63757223 */ /* 0x080fe20000010876 */
[----:B------:R-:W-:Y:S01]  /*35d0*/  FFMA.FTZ R124, R13, R12, R124 ;  /* 0x0000000c0d7c7223 */ /* 0x000fe2000001007c */
[--C-:B------:R-:W-:Y:S01]  /*35e0*/  HADD2.F32 R12, -RZ, R7.reuse.H0_H0 ;  /* 0x20000007ff0c7230 */ /* 0x100fe20000004100 */
[----:B------:R-:W-:Y:S01]  /*35f0*/  F2FP.SATFINITE.E4M3.F32.PACK_AB_MERGE_C R5, R5, R4, R51 ;  /* 0x000000040505723e */ /* 0x000fe20004807033 */
[----:B------:R-:W-:Y:S01]  /*3600*/  HADD2.F32 R13, -RZ, R7.H1_H1 ;  /* 0x30000007ff0d7230 */ /* 0x000fe20000004100 */
[----:B------:R-:W-:Y:S01]  /*3610*/  F2FP.SATFINITE.E4M3.F32.PACK_AB_MERGE_C R127, R128, R127, RZ ;  /* 0x0000007f807f723e */ /* 0x000fe200048070ff */
[----:B------:R-:W-:-:S02]  /*3620*/  HADD2.F32 R7, -RZ, R6.H0_H0 ;  /* 0x20000006ff077230 */ /* 0x000fc40000004100 */
[-C--:B------:R-:W-:Y:S01]  /*3630*/  FMUL.FTZ R126, R12, R123.reuse ;  /* 0x0000007b0c7e7220 */ /* 0x080fe20000410000 */
[----:B------:R-:W-:Y:S02]  /*3640*/  HADD2.F32 R6, -RZ, R6.H1_H1 ;  /* 0x30000006ff067230 */ /* 0x000fe40000004100 */
[----:B------:R-:W-:Y:S01]  /*3650*/  FMUL.FTZ R121, R13, R123 ;  /* 0x0000007b0d797220 */ /* 0x000fe20000410000 */
[----:B------:R-:W-:Y:S01]  /*3660*/  HADD2.F32 R122, -RZ, R122.H0_H0 ;  /* 0x2000007aff7a7230 */ /* 0x000fe20000004100 */
[----:B------:R-:W-:Y:S01]  /*3670*/  F2FP.SATFINITE.E4M3.F32.PACK_AB_MERGE_C R117, R124, R117, RZ ;  /* 0x000000757c75723e */ /* 0x000fe200048070ff */
[----:B------:R-:W-:Y:S01]  /*3680*/  HADD2.F32 R120, -RZ, R120.H0_H0 ;  /* 0x20000078ff787230 */ /* 0x000fe20000004100 */
[----:B------:R-:W-:Y:S01]  /*3690*/  F2FP.SATFINITE.E4M3.F32.PACK_AB_MERGE_C R4, R50, R15, R98 ;  /* 0x0000000f3204723e */ /* 0x000fe20004807062 */
[----:B------:R-:W-:Y:S02]  /*36a0*/  HADD2.F32 R119, -RZ, R119.H0_H0 ;  /* 0x20000077ff777230 */ /* 0x000fe40000004100 */
        /* <DEDUP_REMOVED lines=8> */
.L_x_7810:
[----:B------:R-:W-:Y:S05]  /*3730*/  BSYNC B3 ;  /* 0x0000000000037941 */ /* 0x000fea0003800000 */
.L_x_7809:
[----:B0-----:R0:W-:Y:S02]  /*3740*/  ST.E.128 desc[UR36][R10.64], R4 ;  /* 0x000000040a007985 */ /* 0x0011e4000c101d24 */
.L_x_7808:
[----:B------:R-:W-:Y:S05]  /*3750*/  BSYNC B2 ;  /* 0x0000000000027941 */ /* 0x000fea0003800000 */
.L_x_7807:
[----:B------:R-:W-:-:S13]  /*3760*/  ISETP.NE.AND P2, PT, R89, RZ, PT ;  /* 0x000000ff5900720c */ /* 0x000fda0003f45270 */
        /* <DEDUP_REMOVED lines=8> */
[--C-:B------:R-:W-:Y:S02]  /*37f0*/  SHF.R.U32.HI R14, RZ, 0x18, R47.reuse ;  /* 0x00000018ff0e7819 */ /* 0x100fe4000001162f */
[----:B------:R-:W-:Y:S02]  /*3800*/  LOP3.LUT R13, R47, 0xff, RZ, 0xc0, !PT ;  /* 0x000000ff2f0d7812 */ /* 0x000fe400078ec0ff */
[----:B------:R-:W-:Y:S01]  /*3810*/  SHF.R.U32.HI R46, RZ, 0x10, R47 ;  /* 0x00000010ff2e7819 */ /* 0x000fe2000001162f */
[----:B------:R-:W-:Y:S01]  /*3820*/  IMAD.SHL.U32 R47, R48, 0x100, RZ ;  /* 0x00000100302f7824 */ /* 0x000fe200078e00ff */
[----:B------:R-:W-:Y:S02]  /*3830*/  SHF.R.U32.HI R15, RZ, 0x8, R49 ;  /* 0x00000008ff0f7819 */ /* 0x000fe40000011631 */
[----:B------:R-:W-:Y:S01]  /*3840*/  PRMT R14, R14, 0x654, R13 ;  /* 0x000006540e0e7816 */ /* 0x000fe2000000000d */
[----:B0-----:R-:W-:Y:S01]  /*3850*/  IMAD.MOV.U32 R13, RZ, RZ, R4 ;  /* 0x000000ffff0d7224 */ /* 0x001fe200078e0004 */
[----:B------:R-:W-:Y:S01]  /*3860*/  SHF.R.U32.HI R51, RZ, 0x18, R49 ;  /* 0x00000018ff337819 */ /* 0x000fe20000011631 */
[----:B------:R-:W-:Y:S01]  /*3870*/  IMAD.SHL.U32 R15, R15, 0x100, RZ ;  /* 0x000001000f0f7824 */ /* 0x000fe200078e00ff */
[----:B------:R-:W-:-:S02]  /*3880*/  LOP3.LUT R12, R49, 0xff, RZ, 0xc0, !PT ;  /* 0x000000ff310c7812 */ /* 0x000fc400078ec0ff */
[----:B------:R-:W-:Y:S01]  /*3890*/  LOP3.LUT R14, R14, 0xff00, R47, 0xf8, !PT ;  /* 0x0000ff000e0e7812 */ /* 0x000fe200078ef82f */
[----:B------:R-:W-:Y:S01]  /*38a0*/  IMAD.U32 R47, R46, 0x10000, RZ ;  /* 0x000100002e2f7824 */ /* 0x000fe200078e00ff */
[----:B------:R-:W-:Y:S02]  /*38b0*/  SHF.R.U32.HI R49, RZ, 0x10, R49 ;  /* 0x00000010ff317819 */ /* 0x000fe40000011631 */
[----:B------:R-:W-:Y:S02]  /*38c0*/  PRMT R12, R51, 0x654, R12 ;  /* 0x00000654330c7816 */ /* 0x000fe4000000000c */
[-C--:B------:R-:W-:Y:S02]  /*38d0*/  F2FP.F16.E4M3.UNPACK_B R4, R5.reuse ;  /* 0x00000005ff04723e */ /* 0x080fe400020006ff */
[----:B------:R-:W-:Y:S02]  /*38e0*/  F2FP.F16.E4M3.UNPACK_B R46, R116.H1 ;  /* 0x00000074ff2e723e */ /* 0x000fe400030006ff */
[----:B------:R-:W-:Y:S01]  /*38f0*/  LOP3.LUT R12, R12, 0xff00, R15, 0xf8, !PT ;  /* 0x0000ff000c0c7812 */ /* 0x000fe200078ef80f */
[----:B------:R-:W-:Y:S01]  /*3900*/  IMAD.U32 R15, R49, 0x10000, RZ ;  /* 0x00010000310f7824 */ /* 0x000fe200078e00ff */
[----:B------:R-:W-:Y:S01]  /*3910*/  LOP3.LUT R50, R14, 0xff0000, R47, 0xf8, !PT ;  /* 0x00ff00000e327812 */ /* 0x000fe200078ef82f */
[----:B------:R-:W-:Y:S01]  /*3920*/  HADD2.F32 R14, -RZ, R4.H1_H1 ;  /* 0x30000004ff0e7230 */ /* 0x000fe20000004100 */
[----:B------:R-:W-:Y:S01]  /*3930*/  F2FP.F16.E4M3.UNPACK_B R47, R114.H1 ;  /* 0x00000072ff2f723e */ /* 0x000fe200030006ff */
[----:B------:R-:W-:Y:S01]  /*3940*/  HADD2.F32 R51, -RZ, R46.H0_H0 ;  /* 0x2000002eff337230 */ /* 0x000fe20000004100 */
[----:B------:R-:W-:Y:S01]  /*3950*/  F2FP.F16.E4M3.UNPACK_B R5, R5.H1 ;  /* 0x00000005ff05723e */ /* 0x000fe200030006ff */
[----:B------:R-:W-:Y:S01]  /*3960*/  HADD2.F32 R4, -RZ, R4.H0_H0 ;  /* 0x20000004ff047230 */ /* 0x000fe20000004100 */
[----:B------:R-:W-:Y:S01]  /*3970*/  LOP3.LUT R12, R12, 0xff0000, R15, 0xf8, !PT ;  /* 0x00ff00000c0c7812 */ /* 0x000fe200078ef80f */
[----:B------:R-:W-:-:S02]  /*3980*/  HADD2.F32 R48, -RZ, R46.H1_H1 ;  /* 0x3000002eff307230 */ /* 0x000fc40000004100 */
[-C--:B------:R-:W-:Y:S01]  /*3990*/  FMUL.FTZ R99, R14, R51.reuse ;  /* 0x000000330e637220 */ /* 0x080fe20000410000 */
[----:B------:R-:W-:Y:S01]  /*39a0*/  HADD2.F32 R49, -RZ, R47.H0_H0 ;  /* 0x2000002fff317230 */ /* 0x000fe20000004100 */
[----:B------:R-:W-:Y:S01]  /*39b0*/  F2FP.F16.E4M3.UNPACK_B R116, R116 ;  /* 0x00000074ff74723e */ /* 0x000fe200020006ff */
[--C-:B------:R-:W-:Y:S01]  /*39c0*/  HADD2.F32 R46, -RZ, R5.reuse.H1_H1 ;  /* 0x30000005ff2e7230 */ /* 0x100fe20000004100 */
[----:B------:R-:W-:Y:S01]  /*39d0*/  F2FP.F16.E4M3.UNPACK_B R114, R114 ;  /* 0x00000072ff72723e */ /* 0x000fe200020006ff */
[----:B------:R-:W-:Y:S02]  /*39e0*/  HADD2.F32 R15, -RZ, R5.H0_H0 ;  /* 0x20000005ff0f7230 */ /* 0x000fe40000004100 */
[----:B------:R-:W-:Y:S01]  /*39f0*/  FMUL.FTZ R5, R4, R51 ;  /* 0x0000003304057220 */ /* 0x000fe20000410000 */
[----:B------:R-:W-:Y:S02]  /*3a00*/  HADD2.F32 R47, -RZ, R47.H1_H1 ;  /* 0x3000002fff2f7230 */ /* 0x000fe40000004100 */
[-C--:B------:R-:W-:Y:S01]  /*3a10*/  FMUL.FTZ R98, R46, R48.reuse ;  /* 0x000000302e627220 */ /* 0x080fe20000410000 */
[-C--:B------:R-:W-:Y:S01]  /*3a20*/  FFMA.FTZ R4, R4, R49.reuse, -R99 ;  /* 0x0000003104047223 */ /* 0x080fe20000010863 */
[----:B------:R-:W-:Y:S01]  /*3a30*/  FFMA.FTZ R5, R14, R49, R5 ;  /* 0x000000310e057223 */ /* 0x000fe20000010005 */
[-C--:B------:R-:W-:Y:S01]  /*3a40*/  F2FP.F16.E4M3.UNPACK_B R14, R13.reuse.H1 ;  /* 0x0000000dff0e723e */ /* 0x080fe200030006ff */
[C---:B------:R-:W-:Y:S01]  /*3a50*/  FMUL.FTZ R51, R15.reuse, R48 ;  /* 0x000000300f337220 */ /* 0x040fe20000410000 */
[----:B------:R-:W-:Y:S01]  /*3a60*/  F2FP.F16.E4M3.UNPACK_B R13, R13 ;  /* 0x0000000dff0d723e */ /* 0x000fe200020006ff */
[----:B------:R-:W-:Y:S01]  /*3a70*/  FFMA.FTZ R98, R15, R47, -R98 ;  /* 0x0000002f0f627223 */ /* 0x000fe20000010862 */
[----:B------:R-:W-:-:S02]  /*3a80*/  HADD2.F32 R48, -RZ, R116.H1_H1 ;  /* 0x30000074ff307230 */ /* 0x000fc40000004100 */
[----:B------:R-:W-:Y:S01]  /*3a90*/  FFMA.FTZ R99, R46, R47, R51 ;  /* 0x0000002f2e637223 */ /* 0x000fe20000010033 */
[----:B------:R-:W-:Y:S02]  /*3aa0*/  HADD2.F32 R116, -RZ, R116.H0_H0 ;  /* 0x20000074ff747230 */ /* 0x000fe40000004100 */
[--C-:B------:R-:W-:Y:S02]  /*3ab0*/  HADD2.F32 R46, -RZ, R14.reuse.H0_H0 ;  /* 0x2000000eff2e7230 */ /* 0x100fe40000004100 */
[----:B------:R-:W-:Y:S01]  /*3ac0*/  HADD2.F32 R47, -RZ, R14.H1_H1 ;  /* 0x3000000eff2f7230 */ /* 0x000fe20000004100 */
[----:B------:R-:W-:Y:S01]  /*3ad0*/  F2FP.SATFINITE.E4M3.F32.PACK_AB_MERGE_C R119, R99, R98, RZ ;  /* 0x000000626377723e */ /* 0x000fe200048070ff */
[--C-:B------:R-:W-:Y:S01]  /*3ae0*/  HADD2.F32 R15, -RZ, R13.reuse.H1_H1 ;  /* 0x3000000dff0f7230 */ /* 0x100fe20000004100 */
[----:B------:R-:W-:Y:S01]  /*3af0*/  F2FP.F16.E4M3.UNPACK_B R98, R50.H1 ;  /* 0x00000032ff62723e */ /* 0x000fe200030006ff */
[----:B------:R-:W-:Y:S02]  /*3b00*/  HADD2.F32 R14, -RZ, R13.H0_H0 ;  /* 0x2000000dff0e7230 */ /* 0x000fe40000004100 */
[----:B------:R-:W-:Y:S01]  /*3b10*/  FMUL.FTZ R51, R47, R48 ;  /* 0x000000302f337220 */ /* 0x000fe20000410000 */
[----:B------:R-:W-:-:S02]  /*3b20*/  HADD2.F32 R13, -RZ, R114.H1_H1 ;  /* 0x30000072ff0d7230 */ /* 0x000fc40000004100 */
[----:B------:R-:W-:Y:S01]  /*3b30*/  FMUL.FTZ R49, R15, R116 ;  /* 0x000000740f317220 */ /* 0x000fe20000410000 */
[----:B------:R-:W-:Y:S02]  /*3b40*/  HADD2.F32 R114, -RZ, R114.H0_H0 ;  /* 0x20000072ff727230 */ /* 0x000fe40000004100 */
[----:B------:R-:W-:Y:S01]  /*3b50*/  FMUL.FTZ R48, R46, R48 ;  /* 0x000000302e307220 */ /* 0x000fe20000410000 */
[----:B------:R-:W-:Y:S01]  /*3b60*/  FMUL.FTZ R116, R14, R116 ;  /* 0x000000740e747220 */ /* 0x000fe20000410000 */
[-C--:B------:R-:W-:Y:S01]  /*3b70*/  FFMA.FTZ R51, R46, R13.reuse, -R51 ;  /* 0x0000000d2e337223 */ /* 0x080fe20000010833 */
[----:B------:R-:W-:Y:S02]  /*3b80*/  HADD2.F32 R106, -RZ, R98.H1_H1 ;  /* 0x30000062ff6a7230 */ /* 0x000fe40000004100 */
[----:B------:R-:W-:Y:S01]  /*3b90*/  FFMA.FTZ R48, R47, R13, R48 ;  /* 0x0000000d2f307223 */ /* 0x000fe20000010030 */
[-C--:B------:R-:W-:Y:S01]  /*3ba0*/  FFMA.FTZ R116, R15, R114.reuse, R116 ;  /* 0x000000720f747223 */ /* 0x080fe20000010074 */
[----:B------:R-:W-:Y:S01]  /*3bb0*/  F2FP.F16.E4M3.UNPACK_B R15, R7.H1 ;  /* 0x00000007ff0f723e */ /* 0x000fe200030006ff */
[----:B------:R-:W-:Y:S01]  /*3bc0*/  FFMA.FTZ R13, R14, R114, -R49 ;  /* 0x000000720e0d7223 */ /* 0x000fe20000010831 */
[----:B------:R-:W-:-:S02]  /*3bd0*/  F2FP.F16.E4M3.UNPACK_B R14, R6.H1 ;  /* 0x00000006ff0e723e */ /* 0x000fc400030006ff */
[----:B------:R-:W-:Y:S01]  /*3be0*/  F2FP.SATFINITE.E4M3.F32.PACK_AB_MERGE_C R118, R48, R51, RZ ;  /* 0x000000333076723e */ /* 0x000fe200048070ff */
[--C-:B------:R-:W-:Y:S01]  /*3bf0*/  HADD2.F32 R47, -RZ, R15.reuse.H1_H1 ;  /* 0x3000000fff2f7230 */ /* 0x100fe20000004100 */
[----:B------:R-:W-:Y:S01]  /*3c00*/  F2FP.F16.E4M3.UNPACK_B R49, R12.H1 ;  /* 0x0000000cff31723e */ /* 0x000fe200030006ff */
[----:B------:R-:W-:Y:S01]  /*3c10*/  HADD2.F32 R46, -RZ, R15.H0_H0 ;  /* 0x2000000fff2e7230 */ /* 0x000fe20000004100 */
[----:B------:R-:W-:Y:S01]  /*3c20*/  F2FP.F16.E4M3.UNPACK_B R51, R50 ;  /* 0x00000032ff33723e */ /* 0x000fe200020006ff */
[----:B------:R-:W-:Y:S01]  /*3c30*/  HADD2.F32 R15, -RZ, R14.H1_H1 ;  /* 0x3000000eff0f7230 */ /* 0x000fe20000004100 */
[----:B------:R-:W-:Y:S01]  /*3c40*/  F2FP.F16.E4M3.UNPACK_B R48, R12 ;  /* 0x0000000cff30723e */ /* 0x000fe200020006ff */
[----:B------:R-:W-:Y:S02]  /*3c50*/  HADD2.F32 R50, -RZ, R49.H1_H1 ;  /* 0x30000031ff327230 */ /* 0x000fe40000004100 */
[----:B------:R-:W-:Y:S01]  /*3c60*/  FMUL.FTZ R117, R47, R106 ;  /* 0x0000006a2f757220 */ /* 0x000fe20000410000 */
[----:B------:R-:W-:-:S02]  /*3c70*/  HADD2.F32 R99, -RZ, R51.H1_H1 ;  /* 0x30000033ff637230 */ /* 0x000fc40000004100 */
        /* <DEDUP_REMOVED lines=17> */
[----:B------:R-:W-:Y:S01]  /*3d90*/  HADD2.F32 R15, -RZ, R98.H0_H0 ;  /* 0x20000062ff0f7230 */ /* 0x000fe20000004100 */
[----:B------:R-:W-:Y:S01]  /*3da0*/  F2FP.SATFINITE.E4M3.F32.PACK_AB_MERGE_C R4, R116, R13, R118 ;  /* 0x0000000d7404723e */ /* 0x000fe20004807076 */
[----:B------:R-:W-:-:S02]  /*3db0*/  HADD2.F32 R6, -RZ, R6.H1_H1 ;  /* 0x30000006ff067230 */ /* 0x000fc40000004100 */
[----:B------:R-:W-:Y:S02]  /*3dc0*/  HADD2.F32 R51, -RZ, R51.H0_H0 ;  /* 0x20000033ff337230 */ /* 0x000fe40000004100 */
[-C--:B------:R-:W-:Y:S01]  /*3dd0*/  FMUL.FTZ R47, R14, R15.reuse ;  /* 0x0000000f0e2f7220 */ /* 0x080fe20000410000 */
[----:B------:R-:W-:Y:S02]  /*3de0*/  HADD2.F32 R49, -RZ, R49.H0_H0 ;  /* 0x20000031ff317230 */ /* 0x000fe40000004100 */
[----:B------:R-:W-:Y:S01]  /*3df0*/  FMUL.FTZ R15, R12, R15 ;  /* 0x0000000f0c0f7220 */ /* 0x000fe20000410000 */
[----:B------:R-:W-:Y:S02]  /*3e00*/  HADD2.F32 R48, -RZ, R48.H0_H0 ;  /* 0x20000030ff307230 */ /* 0x000fe40000004100 */
[-C--:B------:R-:W-:Y:S01]  /*3e10*/  FMUL.FTZ R46, R6, R51.reuse ;  /* 0x00000033062e7220 */ /* 0x080fe20000410000 */
[C---:B------:R-:W-:Y:S01]  /*3e20*/  FMUL.FTZ R51, R7.reuse, R51 ;  /* 0x0000003307337220 */ /* 0x040fe20000410000 */
[-C--:B------:R-:W-:Y:S01]  /*3e30*/  FFMA.FTZ R47, R12, R49.reuse, -R47 ;  /* 0x000000310c2f7223 */ /* 0x080fe2000001082f */
[----:B------:R-:W-:Y:S01]  /*3e40*/  FFMA.FTZ R14, R14, R49, R15 ;  /* 0x000000310e0e7223 */ /* 0x000fe2000001000f */
[-C--:B------:R-:W-:Y:S01]  /*3e50*/  FFMA.FTZ R46, R7, R48.reuse, -R46 ;  /* 0x00000030072e7223 */ /* 0x080fe2000001082e */
[----:B------:R-:W-:-:S03]  /*3e60*/  FFMA.FTZ R51, R6, R48, R51 ;  /* 0x0000003006337223 */ /* 0x000fc60000010033 */
[----:B------:R-:W-:Y:S02]  /*3e70*/  F2FP.SATFINITE.E4M3.F32.PACK_AB_MERGE_C R7, R14, R47, R99 ;  /* 0x0000002f0e07723e */ /* 0x000fe40004807063 */
[----:B------:R-:W-:-:S07]  /*3e80*/  F2FP.SATFINITE.E4M3.F32.PACK_AB_MERGE_C R6, R51, R46, R50 ;  /* 0x0000002e3306723e */ /* 0x000fce0004807032 */
.L_x_7812:
[----:B------:R-:W-:Y:S05]  /*3e90*/  BSYNC B2 ;  /* 0x0000000000027941 */ /* 0x000fea0003800000 */
.L_x_7811:
[----:B0-----:R0:W-:Y:S02]  /*3ea0*/  ST.E.128 desc[UR36][R10.64], R4 ;  /* 0x000000040a007985 */ /* 0x0011e4000c101d24 */
.L_x_7806:
[----:B------:R-:W-:Y:S05]  /*3eb0*/  BSYNC B1 ;  /* 0x0000000000017941 */ /* 0x000fea0003800000 */
.L_x_7805:
[----:B------:R-:W-:-:S03]  /*3ec0*/  UMOV UR4, 0xffffffff ;  /* 0xffffffff00047882 */ /* 0x000fc60000000000 */
[----:B------:R-:W-:Y:S05]  /*3ed0*/  BRA.DIV UR4, `(.L_x_7813) ;  /* 0x000001de04e47947 */ /* 0x000fea000b800000 */
[----:B------:R0:W0:Y:S04]  /*3ee0*/  SHFL.IDX PT, R46, R103, 0x1, 0x1c1f ;  /* 0x003c1f00672e7f89 */ /* 0x00002800000e0000 */
[----:B----4-:R4:W0:Y:S02]  /*3ef0*/  SHFL.IDX PT, R14, R102, 0x1, 0x1c1f ;  /* 0x003c1f00660e7f89 */ /* 0x01082400000e0000 */
.L_x_8099:
[----:B------:R-:W-:Y:S04]  /*3f00*/  BSSY B1, `(.L_x_7814) ;  /* 0x00000ed000017945 */ /* 0x000fe80003800000 */
[----:B------:R-:W-:Y:S05]  /*3f10*/  @P3 BRA `(.L_x_7815) ;  /* 0x0000000c00ac3947 */ /* 0x000fea0003800000 */
[----:B------:R-:W-:Y:S04]  /*3f20*/  BSSY B2, `(.L_x_7816) ;  /* 0x0000075000027945 */ /* 0x000fe80003800000 */
[----:B------:R-:W-:Y:S05]  /*3f30*/  @P1 BRA `(.L_x_7817) ;  /* 0x0000000400cc1947 */ /* 0x000fea0003800000 */
[----:B0-----:R0:W0:Y:S01]  /*3f40*/  LDS.128 R4, [R92+0x1a400] ;  /* 0x01a400005c047984 */ /* 0x0010220000000c00 */
[----:B------:R-:W-:Y:S01]  /*3f50*/  IADD3 R10, P2, R16, R14, RZ ;  /* 0x0000000e100a7210 */ /* 0x000fe20007f5e0ff */
[----:B------:R-:W-:Y:S03]  /*3f60*/  BSSY B3, `(.L_x_7818) ;  /* 0x000006f000037945 */ /* 0x000fe60003800000 */
[----:B------:R-:W-:Y:S02]  /*3f70*/  IADD3.X R11, R46, R17, RZ, P2, !PT ;  /* 0x000000112e0b7210 */ /* 0x000fe400017fe4ff */
[----:B------:R-:W-:-:S13]  /*3f80*/  ISETP.GE.AND P2, PT, R22, R105, PT ;  /* 0x000000691600720c */ /* 0x000fda0003f46270 */
        /* <DEDUP_REMOVED lines=11> */
[----:B------:R-:W-:Y:S02]  /*4040*/  SHF.R.U32.HI R43, RZ, 0x10, R45 ;  /* 0x00000010ff2b7819 */ /* 0x000fe4000001162d */
[----:B------:R-:W-:Y:S01]  /*4050*/  PRMT R13, R13, 0x654, R12 ;  /* 0x000006540d0d7816 */ /* 0x000fe2000000000c */
        /* <DEDUP_REMOVED lines=23> */
[----:B------:R-:W-:Y:S01]  /*41d0*/  FMUL.FTZ R98, R42, R48 ;  /* 0x000000302a627220 */ /* 0x000fe20000410000 */
        /* <DEDUP_REMOVED lines=30> */
[----:B------:R-:W-:Y:S01]  /*43c0*/  F2FP.SATFINITE.E4M3.F32.PACK_AB_MERGE_C R115, R99, R50, RZ ;  /* 0x000000326373723e */ /* 0x000fe200048070ff */
[----:B------:R-:W-:Y:S01]  /*43d0*/  HADD2.F32 R42, -RZ, R13.H1_H1 ;  /* 0x3000000dff2a7230 */ /* 0x000fe20000004100 */
[----:B------:R-:W-:Y:S01]  /*43e0*/  F2FP.F16.E4M3.UNPACK_B R12, R6.H1 ;  /* 0x00000006ff0c723e */ /* 0x000fe200030006ff */
[----:B------:R-:W-:Y:S01]  /*43f0*/  HADD2.F32 R50, -RZ, R47.H1_H1 ;  /* 0x3000002fff327230 */ /* 0x000fe20000004100 */
[----:B------:R-:W-:Y:S01]  /*4400*/  F2FP.F16.E4M3.UNPACK_B R49, R49 ;  /* 0x00000031ff31723e */ /* 0x000fe200020006ff */
[----:B------:R-:W-:Y:S01]  /*4410*/  HADD2.F32 R15, -RZ, R13.H0_H0 ;  /* 0x2000000dff0f7230 */ /* 0x000fe20000004100 */
[----:B------:R-:W-:Y:S01]  /*4420*/  F2FP.F16.E4M3.UNPACK_B R7, R7 ;  /* 0x00000007ff07723e */ /* 0x000fe200020006ff */
[----:B------:R-:W-:-:S02]  /*4430*/  HADD2.F32 R13, -RZ, R12.H1_H1 ;  /* 0x3000000cff0d7230 */ /* 0x000fc40000004100 */
[-C--:B---3--:R-:W-:Y:S01]  /*4440*/  FMUL.FTZ R106, R42, R50.reuse ;  /* 0x000000322a6a7220 */ /* 0x088fe20000410000 */
[----:B------:R-:W-:Y:S02]  /*4450*/  HADD2.F32 R48, -RZ, R49.H1_H1 ;  /* 0x30000031ff307230 */ /* 0x000fe40000004100 */
[C---:B------:R-:W-:Y:S01]  /*4460*/  FMUL.FTZ R113, R15.reuse, R50 ;  /* 0x000000320f717220 */ /* 0x040fe20000410000 */
[----:B------:R-:W-:Y:S02]  /*4470*/  HADD2.F32 R12, -RZ, R12.H0_H0 ;  /* 0x2000000cff0c7230 */ /* 0x000fe40000004100 */
[----:B------:R-:W-:Y:S01]  /*4480*/  FFMA.FTZ R106, R15, R44, -R106 ;  /* 0x0000002c0f6a7223 */ /* 0x000fe2000001086a */
[----:B------:R-:W-:Y:S02]  /*4490*/  HADD2.F32 R15, -RZ, R45.H1_H1 ;  /* 0x3000002dff0f7230 */ /* 0x000fe40000004100 */
[----:B------:R-:W-:Y:S01]  /*44a0*/  FMUL.FTZ R99, R13, R48 ;  /* 0x000000300d637220 */ /* 0x000fe20000410000 */
        /* <DEDUP_REMOVED lines=10> */
[----:B------:R-:W-:Y:S01]  /*4550*/  HADD2.F32 R6, -RZ, R6.H1_H1 ;  /* 0x30000006ff067230 */ /* 0x000fe20000004100 */
[----:B------:R-:W-:Y:S01]  /*4560*/  F2FP.SATFINITE.E4M3.F32.PACK_AB_MERGE_C R48, R48, R99, RZ ;  /* 0x000000633030723e */ /* 0x000fe200048070ff */
[----:B------:R-:W-:Y:S01]  /*4570*/  HADD2.F32 R47, -RZ, R47.H0_H0 ;  /* 0x2000002fff2f7230 */ /* 0x000fe20000004100 */
[----:B------:R-:W-:Y:S01]  /*4580*/  F2FP.SATFINITE.E4M3.F32.PACK_AB_MERGE_C R106, R113, R106, RZ ;  /* 0x0000006a716a723e */ /* 0x000fe200048070ff */
[----:B------:R-:W-:-:S02]  /*4590*/  HADD2.F32 R45, -RZ, R45.H0_H0 ;  /* 0x2000002dff2d7230 */ /* 0x000fc40000004100 */
[-C--:B------:R-:W-:Y:S01]  /*45a0*/  FMUL.FTZ R42, R6, R49.reuse ;  /* 0x00000031062a7220 */ /* 0x080fe20000410000 */
[----:B------:R-:W-:Y:S01]  /*45b0*/  FMUL.FTZ R49, R7, R49 ;  /* 0x0000003107317220 */ /* 0x000fe20000410000 */
        /* <DEDUP_REMOVED lines=9> */
.L_x_7819:
[----:B------:R-:W-:Y:S05]  /*4650*/  BSYNC B3 ;  /* 0x0000000000037941 */ /* 0x000fea0003800000 */
.L_x_7818:
[----:B0-----:R0:W-:Y:S02]  /*4660*/  ST.E.128 desc[UR36][R10.64], R4 ;  /* 0x000000040a007985 */ /* 0x0011e4000c101d24 */
.L_x_7817:
[----:B------:R-:W-:Y:S05]  /*4670*/  BSYNC B2 ;  /* 0x0000000000027941 */ /* 0x000fea0003800000 */
.L_x_7816:
[----:B------:R-:W-:-:S13]  /*4680*/  ISETP.NE.AND P2, PT, R89, RZ, PT ;  /* 0x000000ff5900720c */ /* 0x000fda0003f45270 */
        /* <DEDUP_REMOVED lines=8> */
[--C-:B------:R-:W-:Y:S02]  /*4710*/  SHF.R.U32.HI R15, RZ, 0x8, R41.reuse ;  /* 0x00000008ff0f7819 */ /* 0x100fe40000011629 */
[----:B------:R-:W-:Y:S02]  /*4720*/  LOP3.LUT R13, R41, 0xff, RZ, 0xc0, !PT ;  /* 0x000000ff290d7812 */ /* 0x000fe400078ec0ff */
[----:B------:R-:W-:Y:S01]  /*4730*/  SHF.R.U32.HI R38, RZ, 0x18, R41 ;  /* 0x00000018ff267819 */ /* 0x000fe20000011629 */
[----:B------:R-:W-:Y:S01]  /*4740*/  IMAD.SHL.U32 R15, R15, 0x100, RZ ;  /* 0x000001000f0f7824 */ /* 0x000fe200078e00ff */
[----:B------:R-:W-:Y:S02]  /*4750*/  SHF.R.U32.HI R43, RZ, 0x10, R39 ;  /* 0x00000010ff2b7819 */ /* 0x000fe40000011627 */
[----:B------:R-:W-:-:S02]  /*4760*/  LOP3.LUT R12, R39, 0xff, RZ, 0xc0, !PT ;  /* 0x000000ff270c7812 */ /* 0x000fc400078ec0ff */
[----:B------:R-:W-:Y:S02]  /*4770*/  SHF.R.U32.HI R39, RZ, 0x18, R39 ;  /* 0x00000018ff277819 */ /* 0x000fe40000011627 */
[----:B------:R-:W-:Y:S01]  /*4780*/  PRMT R38, R38, 0x654, R13 ;  /* 0x0000065426267816 */ /* 0x000fe2000000000d */
        /* <DEDUP_REMOVED lines=48> */
[CC--:B------:R-:W-:Y:S01]  /*4a90*/  FMUL.FTZ R39, R13.reuse, R112.reuse ;  /* 0x000000700d277220 */ /* 0x0c0fe20000410000 */
[----:B------:R-:W-:Y:S01]  /*4aa0*/  FMUL.FTZ R42, R12, R112 ;  /* 0x000000700c2a7220 */ /* 0x000fe20000410000 */
[----:B------:R-:W-:Y:S02]  /*4ab0*/  F2FP.F16.E4M3.UNPACK_B R38, R40.H1 ;  /* 0x00000028ff26723e */ /* 0x000fe400030006ff */
[----:B------:R-:W-:Y:S01]  /*4ac0*/  F2FP.SATFINITE.E4M3.F32.PACK_AB_MERGE_C R49, R44, R41, RZ ;  /* 0x000000292c31723e */ /* 0x000fe200048070ff */
[----:B------:R-:W-:Y:S01]  /*4ad0*/  FFMA.FTZ R45, R13, R111, -R42 ;  /* 0x0000006f0d2d7223 */ /* 0x000fe2000001082a */
[----:B------:R-:W-:Y:S01]  /*4ae0*/  F2FP.F16.E4M3.UNPACK_B R13, R7.H1 ;  /* 0x00000007ff0d723e */ /* 0x000fe200030006ff */
[----:B------:R-:W-:Y:S01]  /*4af0*/  FFMA.FTZ R46, R12, R111, R39 ;  /* 0x0000006f0c2e7223 */ /* 0x000fe20000010027 */
[-C--:B------:R-:W-:Y:S01]  /*4b00*/  F2FP.F16.E4M3.UNPACK_B R41, R43.reuse.H1 ;  /* 0x0000002bff29723e */ /* 0x080fe200030006ff */
[----:B------:R-:W-:Y:S01]  /*4b10*/  HADD2.F32 R39, -RZ, R38.H1_H1 ;  /* 0x30000026ff277230 */ /* 0x000fe20000004100 */
[----:B------:R-:W-:Y:S01]  /*4b20*/  F2FP.F16.E4M3.UNPACK_B R12, R6.H1 ;  /* 0x00000006ff0c723e */ /* 0x000fe200030006ff */
        /* <DEDUP_REMOVED lines=29> */
[----:B------:R-:W-:Y:S01]  /*4d00*/  FMUL.FTZ R14, R6, R43 ;  /* 0x0000002b060e7220 */ /* 0x000fe20000410000 */
[----:B------:R-:W-:Y:S02]  /*4d10*/  HADD2.F32 R40, -RZ, R40.H0_H0 ;  /* 0x20000028ff287230 */ /* 0x000fe40000004100 */
[-C--:B------:R-:W-:Y:S01]  /*4d20*/  FMUL.FTZ R15, R13, R41.reuse ;  /* 0x000000290d0f7220 */ /* 0x080fe20000410000 */
[C---:B------:R-:W-:Y:S01]  /*4d30*/  FMUL.FTZ R44, R12.reuse, R41 ;  /* 0x000000290c2c7220 */ /* 0x040fe20000410000 */
[----:B------:R-:W-:Y:S02]  /*4d40*/  FMUL.FTZ R43, R7, R43 ;  /* 0x0000002b072b7220 */ /* 0x000fe40000410000 */
[-C--:B------:R-:W-:Y:S01]  /*4d50*/  FFMA.FTZ R15, R12, R38.reuse, -R15 ;  /* 0x000000260c0f7223 */ /* 0x080fe2000001080f */
[----:B------:R-:W-:Y:S01]  /*4d60*/  FFMA.FTZ R44, R13, R38, R44 ;  /* 0x000000260d2c7223 */ /* 0x000fe2000001002c */
[-C--:B------:R-:W-:Y:S01]  /*4d70*/  FFMA.FTZ R14, R7, R40.reuse, -R14 ;  /* 0x00000028070e7223 */ /* 0x080fe2000001080e */
[----:B------:R-:W-:-:S03]  /*4d80*/  FFMA.FTZ R43, R6, R40, R43 ;  /* 0x00000028062b7223 */ /* 0x000fc6000001002b */
[----:B------:R-:W-:Y:S02]  /*4d90*/  F2FP.SATFINITE.E4M3.F32.PACK_AB_MERGE_C R7, R44, R15, R39 ;  /* 0x0000000f2c07723e */ /* 0x000fe40004807027 */
[----:B------:R-:W-:-:S07]  /*4da0*/  F2FP.SATFINITE.E4M3.F32.PACK_AB_MERGE_C R6, R43, R14, R42 ;  /* 0x0000000e2b06723e */ /* 0x000fce000480702a */
.L_x_7821:
[----:B------:R-:W-:Y:S05]  /*4db0*/  BSYNC B2 ;  /* 0x0000000000027941 */ /* 0x000fea0003800000 */
.L_x_7820:
[----:B0-----:R0:W-:Y:S02]  /*4dc0*/  ST.E.128 desc[UR36][R10.64], R4 ;  /* 0x000000040a007985 */ /* 0x0011e4000c101d24 */
.L_x_7815:
[----:B------:R-:W-:Y:S05]  /*4dd0*/  BSYNC B1 ;  /* 0x0000000000017941 */ /* 0x000fea0003800000 */
.L_x_7814:
[----:B------:R-:W-:-:S03]  /*4de0*/  UMOV UR4, 0xffffffff ;  /* 0xffffffff00047882 */ /* 0x000fc60000000000 */
[----:B------:R-:W-:Y:S05]  /*4df0*/  BRA.DIV UR4, `(.L_x_7822) ;  /* 0x000001d204647947 */ /* 0x000fea000b800000 */
[----:B0-2---:R-:W0:Y:S04]  /*4e00*/  SHFL.IDX PT, R103, R103, 0x2, 0x1c1f ;  /* 0x005c1f0067677f89 */ /* 0x005e2800000e0000 */
[----:B------:R2:W0:Y:S02]  /*4e10*/  SHFL.IDX PT, R14, R102, 0x2, 0x1c1f ;  /* 0x005c1f00660e7f89 */ /* 0x00042400000e0000 */
.L_x_8103:
[----:B------:R-:W-:Y:S05]  /*4e20*/  @P4 BRA `(.L_x_7823) ;  /* 0x0000004400e44947 */ /* 0x000fea0003800000 */
[----:B------:R-:W-:Y:S04]  /*4e30*/  BSSY B1, `(.L_x_7824) ;  /* 0x0000075000017945 */ /* 0x000fe80003800000 */
[----:B------:R-:W-:Y:S05]  /*4e40*/  @P1 BRA `(.L_x_7825) ;  /* 0x0000000400cc1947 */ /* 0x000fea0003800000 */
[----:B------:R1:W1:Y:S01]  /*4e50*/  LDS.128 R4, [R92+0x1c400] ;  /* 0x01c400005c047984 */ /* 0x0002620000000c00 */
[----:B0-----:R-:W-:Y:S01]  /*4e60*/  IADD3 R10, P2, R16, R14, RZ ;  /* 0x0000000e100a7210 */ /* 0x001fe20007f5e0ff */
[----:B------:R-:W-:Y:S03]  /*4e70*/  BSSY B2, `(.L_x_7826) ;  /* 0x000006f000027945 */ /* 0x000fe60003800000 */
[----:B------:R-:W-:Y:S02]  /*4e80*/  IADD3.X R11, R103, R17, RZ, P2, !PT ;  /* 0x00000011670b7210 */ /* 0x000fe400017fe4ff */
        /* <DEDUP_REMOVED lines=14> */
[----:B-1----:R-:W-:Y:S01]  /*4f70*/  IMAD.MOV.U32 R12, RZ, RZ, R4 ;  /* 0x000000ffff0c7224 */ /* 0x002fe200078e0004 */
        /* <DEDUP_REMOVED lines=94> */
.L_x_7827:
[----:B------:R-:W-:Y:S05]  /*5560*/  BSYNC B2 ;  /* 0x0000000000027941 */ /* 0x000fea0003800000 */
.L_x_7826:
[----:B-1----:R0:W-:Y:S02]  /*5570*/  ST.E.128 desc[UR36][R10.64], R4 ;  /* 0x000000040a007985 */ /* 0x0021e4000c101d24 */
.L_x_7825:
[----:B------:R-:W-:Y:S05]  /*5580*/  BSYNC B1 ;  /* 0x0000000000017941 */ /* 0x000fea0003800000 */
.L_x_7824:
        /* <DEDUP_REMOVED lines=8> */
[----:B------:R-:W-:Y:S01]  /*5610*/  SHF.R.U32.HI R14, RZ, 0x8, R33 ;  /* 0x00000008ff0e7819 */ /* 0x000fe20000011621 */
[----:B0-----:R-:W-:Y:S01]  /*5620*/  IMAD.MOV.U32 R12, RZ, RZ, R7 ;  /* 0x000000ffff0c7224 */ /* 0x001fe200078e0007 */
[--C-:B------:R-:W-:Y:S02]  /*5630*/  SHF.R.U32.HI R13, RZ, 0x8, R9.reuse ;  /* 0x00000008ff0d7819 */ /* 0x100fe40000011609 */
[--C-:B------:R-:W-:Y:S01]  /*5640*/  SHF.R.U32.HI R35, RZ, 0x18, R9.reuse ;  /* 0x00000018ff237819 */ /* 0x100fe20000011609 */
[----:B------:R-:W-:Y:S01]  /*5650*/  IMAD.SHL.U32 R14, R14, 0x100, RZ ;  /* 0x000001000e0e7824 */ /* 0x000fe200078e00ff */
[----:B------:R-:W-:Y:S01]  /*5660*/  LOP3.LUT R8, R9, 0xff, RZ, 0xc0, !PT ;  /* 0x000000ff09087812 */ /* 0x000fe200078ec0ff */
[----:B------:R-:W-:Y:S01]  /*5670*/  IMAD.SHL.U32 R7, R13, 0x100, RZ ;  /* 0x000001000d077824 */ /* 0x000fe200078e00ff */
[----:B------:R-:W-:Y:S02]  /*5680*/  SHF.R.U32.HI R15, RZ, 0x10, R9 ;  /* 0x00000010ff0f7819 */ /* 0x000fe40000011609 */
[----:B------:R-:W-:-:S02]  /*5690*/  SHF.R.U32.HI R32, RZ, 0x10, R33 ;  /* 0x00000010ff207819 */ /* 0x000fc40000011621 */
[----:B------:R-:W-:Y:S02]  /*56a0*/  LOP3.LUT R9, R33, 0xff0000ff, RZ, 0xc0, !PT ;  /* 0xff0000ff21097812 */ /* 0x000fe400078ec0ff */
[----:B------:R-:W-:Y:S01]  /*56b0*/  PRMT R8, R35, 0x654, R8 ;  /* 0x0000065423087816 */ /* 0x000fe20000000008 */
[----:B------:R-:W-:Y:S01]  /*56c0*/  IMAD.U32 R32, R32, 0x10000, RZ ;  /* 0x0001000020207824 */ /* 0x000fe200078e00ff */
[----:B------:R-:W-:Y:S01]  /*56d0*/  LOP3.LUT R13, R9, 0xff00, R14, 0xf8, !PT ;  /* 0x0000ff00090d7812 */ /* 0x000fe200078ef80e */
[----:B------:R-:W-:Y:S01]  /*56e0*/  IMAD.U32 R9, R15, 0x10000, RZ ;  /* 0x000100000f097824 */ /* 0x000fe200078e00ff */
[----:B------:R-:W-:Y:S02]  /*56f0*/  LOP3.LUT R8, R8, 0xff00, R7, 0xf8, !PT ;  /* 0x0000ff0008087812 */ /* 0x000fe400078ef807 */
[----:B------:R-:W-:Y:S02]  /*5700*/  F2FP.F16.E4M3.UNPACK_B R14, R108.H1 ;  /* 0x0000006cff0e723e */ /* 0x000fe400030006ff */
[----:B------:R-:W-:-:S02]  /*5710*/  F2FP.F16.E4M3.UNPACK_B R7, R5 ;  /* 0x00000005ff07723e */ /* 0x000fc400020006ff */
[----:B------:R-:W-:Y:S01]  /*5720*/  LOP3.LUT R33, R13, 0xff0000, R32, 0xf8, !PT ;  /* 0x00ff00000d217812 */ /* 0x000fe200078ef820 */
[--C-:B------:R-:W-:Y:S01]  /*5730*/  HADD2.F32 R32, -RZ, R14.reuse.H0_H0 ;  /* 0x2000000eff207230 */ /* 0x100fe20000004100 */
[----:B------:R-:W-:Y:S01]  /*5740*/  LOP3.LUT R15, R8, 0xff0000, R9, 0xf8, !PT ;  /* 0x00ff0000080f7812 */ /* 0x000fe200078ef809 */
[--C-:B------:R-:W-:Y:S01]  /*5750*/  HADD2.F32 R8, -RZ, R7.reuse.H1_H1 ;  /* 0x30000007ff087230 */ /* 0x100fe20000004100 */
        /* <DEDUP_REMOVED lines=17> */
[-C--:B------:R-:W-:Y:S01]  /*5870*/  F2FP.F16.E4M3.UNPACK_B R5, R4.reuse.H1 ;  /* 0x00000004ff05723e */ /* 0x080fe200030006ff */
[--C-:B------:R-:W-:Y:S01]  /*5880*/  HADD2.F32 R13, -RZ, R108.reuse.H1_H1 ;  /* 0x3000006cff0d7230 */ /* 0x100fe20000004100 */
[----:B------:R-:W-:Y:S01]  /*5890*/  F2FP.F16.E4M3.UNPACK_B R4, R4 ;  /* 0x00000004ff04723e */ /* 0x000fe200020006ff */
[----:B------:R-:W-:-:S02]  /*58a0*/  HADD2.F32 R108, -RZ, R108.H0_H0 ;  /* 0x2000006cff6c7230 */ /* 0x000fc40000004100 */
[----:B------:R-:W-:Y:S01]  /*58b0*/  FFMA.FTZ R39, R9, R32, R40 ;  /* 0x0000002009277223 */ /* 0x000fe20000010028 */
[--C-:B------:R-:W-:Y:S02]  /*58c0*/  HADD2.F32 R7, -RZ, R5.reuse.H0_H0 ;  /* 0x20000005ff077230 */ /* 0x100fe40000004100 */
[----:B------:R-:W-:Y:S02]  /*58d0*/  HADD2.F32 R8, -RZ, R5.H1_H1 ;  /* 0x30000005ff087230 */ /* 0x000fe40000004100 */
[--C-:B------:R-:W-:Y:S02]  /*58e0*/  HADD2.F32 R5, -RZ, R4.reuse.H0_H0 ;  /* 0x20000004ff057230 */ /* 0x100fe40000004100 */
[-C--:B------:R-:W-:Y:S01]  /*58f0*/  FMUL.FTZ R35, R7, R13.reuse ;  /* 0x0000000d07237220 */ /* 0x080fe20000410000 */
[----:B------:R-:W-:Y:S02]  /*5900*/  HADD2.F32 R4, -RZ, R4.H1_H1 ;  /* 0x30000004ff047230 */ /* 0x000fe40000004100 */
[----:B------:R-:W-:Y:S01]  /*5910*/  FMUL.FTZ R32, R8, R13 ;  /* 0x0000000d08207220 */ /* 0x000fe20000410000 */
[----:B------:R-:W-:-:S02]  /*5920*/  HADD2.F32 R9, -RZ, R107.H1_H1 ;  /* 0x3000006bff097230 */ /* 0x000fc40000004100 */
[-C--:B------:R-:W-:Y:S01]  /*5930*/  FMUL.FTZ R13, R5, R108.reuse ;  /* 0x0000006c050d7220 */ /* 0x080fe20000410000 */
[----:B------:R-:W-:Y:S02]  /*5940*/  HADD2.F32 R107, -RZ, R107.H0_H0 ;  /* 0x2000006bff6b7230 */ /* 0x000fe40000004100 */
[----:B------:R-:W-:Y:S01]  /*5950*/  FMUL.FTZ R14, R4, R108 ;  /* 0x0000006c040e7220 */ /* 0x000fe20000410000 */
[----:B------:R-:W-:Y:S01]  /*5960*/  F2FP.SATFINITE.E4M3.F32.PACK_AB_MERGE_C R43, R39, R34, RZ ;  /* 0x00000022272b723e */ /* 0x000fe200048070ff */
[-C--:B------:R-:W-:Y:S01]  /*5970*/  FFMA.FTZ R32, R7, R9.reuse, -R32 ;  /* 0x0000000907207223 */ /* 0x080fe20000010820 */
[----:B------:R-:W-:Y:S01]  /*5980*/  FFMA.FTZ R9, R8, R9, R35 ;  /* 0x0000000908097223 */ /* 0x000fe20000010023 */
[-C--:B------:R-:W-:Y:S01]  /*5990*/  FFMA.FTZ R35, R5, R107.reuse, -R14 ;  /* 0x0000006b05237223 */ /* 0x080fe2000001080e */
[----:B------:R-:W-:Y:S01]  /*59a0*/  F2FP.F16.E4M3.UNPACK_B R5, R12.H1 ;  /* 0x0000000cff05723e */ /* 0x000fe200030006ff */
[----:B------:R-:W-:Y:S01]  /*59b0*/  FFMA.FTZ R36, R4, R107, R13 ;  /* 0x0000006b04247223 */ /* 0x000fe2000001000d */
[----:B------:R-:W-:-:S02]  /*59c0*/  F2FP.F16.E4M3.UNPACK_B R14, R33.H1 ;  /* 0x00000021ff0e723e */ /* 0x000fc400030006ff */
[----:B------:R-:W-:Y:S01]  /*59d0*/  F2FP.SATFINITE.E4M3.F32.PACK_AB_MERGE_C R42, R9, R32, RZ ;  /* 0x00000020092a723e */ /* 0x000fe200048070ff */
[--C-:B------:R-:W-:Y:S01]  /*59e0*/  HADD2.F32 R8, -RZ, R5.reuse.H1_H1 ;  /* 0x30000005ff087230 */ /* 0x100fe20000004100 */
[----:B------:R-:W-:Y:S01]  /*59f0*/  F2FP.F16.E4M3.UNPACK_B R9, R15.H1 ;  /* 0x0000000fff09723e */ /* 0x000fe200030006ff */
[----:B------:R-:W-:Y:S01]  /*5a00*/  HADD2.F32 R34, -RZ, R14.H1_H1 ;  /* 0x3000000eff227230 */ /* 0x000fe20000004100 */
[----:B------:R-:W-:Y:S01]  /*5a10*/  F2FP.F16.E4M3.UNPACK_B R4, R6.H1 ;  /* 0x00000006ff04723e */ /* 0x000fe200030006ff */
[----:B------:R-:W-:Y:S01]  /*5a20*/  HADD2.F32 R7, -RZ, R5.H0_H0 ;  /* 0x20000005ff077230 */ /* 0x000fe20000004100 */
[----:B------:R-:W-:Y:S01]  /*5a30*/  F2FP.F16.E4M3.UNPACK_B R33, R33 ;  /* 0x00000021ff21723e */ /* 0x000fe200020006ff */
[----:B------:R-:W-:Y:S01]  /*5a40*/  HADD2.F32 R13, -RZ, R9.H1_H1 ;  /* 0x30000009ff0d7230 */ /* 0x000fe20000004100 */
        /* <DEDUP_REMOVED lines=18> */
[--C-:B------:R-:W-:Y:S02]  /*5b70*/  HADD2.F32 R5, -RZ, R12.reuse.H0_H0 ;  /* 0x2000000cff057230 */ /* 0x100fe40000004100 */
        /* <DEDUP_REMOVED lines=8> */
[C---:B------:R-:W-:Y:S01]  /*5c00*/  FMUL.FTZ R13, R5.reuse, R14 ;  /* 0x0000000e050d7220 */ /* 0x040fe20000410000 */
        /* <DEDUP_REMOVED lines=9> */
.L_x_7829:
[----:B------:R-:W-:Y:S05]  /*5ca0*/  BSYNC B1 ;  /* 0x0000000000017941 */ /* 0x000fea0003800000 */
.L_x_7828:
[----:B0-----:R0:W-:Y:S01]  /*5cb0*/  ST.E.128 desc[UR36][R10.64], R4 ;  /* 0x000000040a007985 */ /* 0x0011e2000c101d24 */
[----:B------:R-:W-:Y:S05]  /*5cc0*/  BRA `(.L_x_7823) ;  /* 0x00000038003c7947 */ /* 0x000fea0003800000 */
.L_x_7794:
[----:B------:R-:W-:Y:S02]  /*5cd0*/  IADD3 R8, R190, 0x40, RZ ;  /* 0x00000040be087810 */ /* 0x000fe40007ffe0ff */
[----:B------:R-:W-:Y:S02]  /*5ce0*/  CS2R R34, SRZ ;  /* 0x0000000000227805 */ /* 0x000fe4000001ff00 */
[----:B------:R-:W-:Y:S02]  /*5cf0*/  CS2R R32, SRZ ;  /* 0x0000000000207805 */ /* 0x000fe4000001ff00 */
[----:B------:R-:W-:Y:S01]  /*5d00*/  ISETP.GE.AND P3, PT, R8, R97, PT ;  /* 0x000000610800720c */ /* 0x000fe20003f66270 */
[----:B------:R-:W-:-:S03]  /*5d10*/  VIADD R8, R190, 0x80 ;  /* 0x00000080be087836 */ /* 0x000fc60000000000 */
        /* <DEDUP_REMOVED lines=8> */
[----:B-1----:R-:W-:-:S04]  /*5da0*/  @!P4 IADD3 R36, P2, P5, R30, R36, R4 ;  /* 0x000000241e24c210 */ /* 0x002fc80007d5e004 */
[----:B------:R-:W-:Y:S02]  /*5db0*/  @!P4 IADD3.X R37, R68, R37, R88, P2, P5 ;  /* 0x000000254425c210 */ /* 0x000fe400017ea458 */
[----:B--2---:R-:W-:-:S04]  /*5dc0*/  @!P4 IADD3 R38, P2, P5, R56, R38, R6 ;  /* 0x000000263826c210 */ /* 0x004fc80007d5e006 */
[----:B------:R-:W-:Y:S02]  /*5dd0*/  @!P4 IADD3.X R39, R66, R39, R100, P2, P5 ;  /* 0x000000274227c210 */ /* 0x000fe400017ea464 */
[----:B------:R-:W-:Y:S02]  /*5de0*/  ISETP.GE.AND P2, PT, R8, R97, PT ;  /* 0x000000610800720c */ /* 0x000fe40003f46270 */
[----:B------:R-:W-:Y:S02]  /*5df0*/  CS2R R42, SRZ ;  /* 0x00000000002a7805 */ /* 0x000fe4000001ff00 */
[----:B------:R-:W-:Y:S01]  /*5e00*/  CS2R R40, SRZ ;  /* 0x0000000000287805 */ /* 0x000fe2000001ff00 */
[----:B------:R1:W2:Y:S01]  /*5e10*/  @!P4 LDG.E.128 R32, desc[UR36][R38.64] ;  /* 0x000000242620c981 */ /* 0x0002a2000c1e1d00 */
[----:B------:R-:W-:-:S13]  /*5e20*/  ISETP.GE.OR P2, PT, R16, R105, P2 ;  /* 0x000000691000720c */ /* 0x000fda0001746670 */
[----:B------:R-:W-:-:S04]  /*5e30*/  @!P2 IADD3 R5, P5, P6, R30, R82, R4 ;  /* 0x000000521e05a210 */ /* 0x000fc80007ebe004 */
[----:B------:R-:W-:Y:S02]  /*5e40*/  @!P2 IADD3.X R10, R68, R84, R88, P5, P6 ;  /* 0x00000054440aa210 */ /* 0x000fe40002fec458 */
[----:B------:R-:W-:-:S04]  /*5e50*/  @!P3 IADD3 R9, P5, P6, R56, R6, R78 ;  /* 0x000000063809b210 */ /* 0x000fc80007ebe04e */
[----:B------:R-:W-:Y:S02]  /*5e60*/  @!P3 IADD3.X R8, R66, R100, R80, P5, P6 ;  /* 0x000000644208b210 */ /* 0x000fe40002fec450 */
[----:B------:R-:W-:-:S04]  /*5e70*/  @!P2 IADD3 R7, P5, P6, R56, R77, R6 ;  /* 0x0000004d3807a210 */ /* 0x000fc80007ebe006 */
[----:B------:R-:W-:Y:S02]  /*5e80*/  @!P2 IADD3.X R4, R66, R79, R100, P5, P6 ;  /* 0x0000004f4204a210 */ /* 0x000fe40002fec464 */
[----:B0-----:R-:W-:-:S05]  /*5e90*/  @!P3 IADD3 R12, P5, R11, R12, RZ ;  /* 0x0000000c0b0cb210 */ /* 0x001fca0007fbe0ff */
[----:B------:R-:W-:Y:S02]  /*5ea0*/  @!P3 IMAD.X R13, R14, 0x1, R13, P5 ;  /* 0x000000010e0db824 */ /* 0x000fe400028e060d */
[----:B------:R-:W0:Y:S02]  /*5eb0*/  @!P3 LDC.64 R14, c[0x0][0x400] ;  /* 0x00010000ff0ebb82 */ /* 0x000e240000000a00 */
[----:B0-----:R-:W-:-:S05]  /*5ec0*/  @!P3 IADD3 R14, P5, R9, R14, RZ ;  /* 0x0000000e090eb210 */ /* 0x001fca0007fbe0ff */
[----:B------:R-:W-:Y:S02]  /*5ed0*/  @!P3 IMAD.X R15, R8, 0x1, R15, P5 ;  /* 0x00000001080fb824 */ /* 0x000fe400028e060f */
[----:B------:R-:W0:Y:S01]  /*5ee0*/  @!P2 LDC.64 R8, c[0x0][0x3e8] ;  /* 0x0000fa00ff08ab82 */ /* 0x000e220000000a00 */
[----:B-1----:R-:W-:Y:S02]  /*5ef0*/  CS2R R38, SRZ ;  /* 0x0000000000267805 */ /* 0x002fe4000001ff00 */
[----:B------:R-:W-:Y:S02]  /*5f00*/  CS2R R46, SRZ ;  /* 0x00000000002e7805 */ /* 0x000fe4000001ff00 */
[----:B------:R-:W-:Y:S02]  /*5f10*/  CS2R R44, SRZ ;  /* 0x00000000002c7805 */ /* 0x000fe4000001ff00 */
[----:B------:R-:W-:Y:S02]  /*5f20*/  CS2R R50, SRZ ;  /* 0x0000000000327805 */ /* 0x000fe4000001ff00 */
[----:B------:R-:W-:Y:S01]  /*5f30*/  CS2R R48, SRZ ;  /* 0x0000000000307805 */ /* 0x000fe2000001ff00 */
[----:B------:R-:W3:Y:S01]  /*5f40*/  @!P3 LDG.E.128 R40, desc[UR36][R14.64] ;  /* 0x000000240e28b981 */ /* 0x000ee2000c1e1d00 */
[----:B0-----:R-:W-:-:S05]  /*5f50*/  @!P2 IADD3 R8, P5, R5, R8, RZ ;  /* 0x000000080508a210 */ /* 0x001fca0007fbe0ff */
[----:B------:R-:W-:Y:S02]  /*5f60*/  @!P2 IMAD.X R9, R10, 0x1, R9, P5 ;  /* 0x000000010a09a824 */ /* 0x000fe400028e0609 */
[----:B------:R-:W0:Y:S03]  /*5f70*/  @!P2 LDC.64 R10, c[0x0][0x400] ;  /* 0x00010000ff0aab82 */ /* 0x000e260000000a00 */
[----:B------:R-:W4:Y:S01]  /*5f80*/  @!P2 LDG.E.128 R44, desc[UR36][R8.64] ;  /* 0x00000024082ca981 */ /* 0x000f22000c1e1d00 */
[----:B0-----:R-:W-:Y:S02]  /*5f90*/  @!P2 IADD3 R10, P5, R7, R10, RZ ;  /* 0x0000000a070aa210 */ /* 0x001fe40007fbe0ff */
[----:B------:R-:W-:-:S03]  /*5fa0*/  CS2R R6, SRZ ;  /* 0x0000000000067805 */ /* 0x000fc6000001ff00 */
[----:B------:R-:W-:Y:S01]  /*5fb0*/  @!P2 IMAD.X R11, R4, 0x1, R11, P5 ;  /* 0x00000001040ba824 */ /* 0x000fe200028e060b */
[----:B------:R-:W-:-:S04]  /*5fc0*/  CS2R R4, SRZ ;  /* 0x0000000000047805 */ /* 0x000fc8000001ff00 */
[----:B------:R-:W5:Y:S04]  /*5fd0*/  @!P2 LDG.E.128 R48, desc[UR36][R10.64] ;  /* 0x000000240a30a981 */ /* 0x000f68000c1e1d00 */
[----:B------:R0:W5:Y:S02]  /*5fe0*/  @!P4 LDG.E.128 R4, desc[UR36][R36.64] ;  /* 0x000000242404c981 */ /* 0x000164000c1e1d00 */
[----:B0-----:R-:W-:-:S06]  /*5ff0*/  CS2R R36, SRZ ;  /* 0x0000000000247805 */ /* 0x001fcc000001ff00 */
[----:B------:R-:W5:Y:S01]  /*6000*/  @!P3 LDG.E.128 R36, desc[UR36][R12.64] ;  /* 0x000000240c24b981 */ /* 0x000f62000c1e1d00 */
[----:B------:R-:W-:Y:S02]  /*6010*/  ISETP.NE.AND P5, PT, R195, 0x3, PT ;  /* 0x00000003c300780c */ /* 0x000fe40003fa5270 */
[----:B------:R-:W-:Y:S01]  /*6020*/  ISETP.GE.AND P2, PT, R16, R105, PT ;  /* 0x000000691000720c */ /* 0x000fe20003f46270 */
[----:B--2---:R-:W-:Y:S02]  /*6030*/  IMAD.MOV.U32 R119, RZ, RZ, R34 ;  /* 0x000000ffff777224 */ /* 0x004fe400078e0022 */
[----:B------:R-:W-:Y:S01]  /*6040*/  IMAD.MOV.U32 R121, RZ, RZ, R32 ;  /* 0x000000ffff797224 */ /* 0x000fe200078e0020 */
[----:B---3--:R-:W-:Y:S01]  /*6050*/  MOV R115, R42 ;  /* 0x0000002a00737202 */ /* 0x008fe20000000f00 */
[----:B------:R-:W-:Y:S02]  /*6060*/  IMAD.MOV.U32 R116, RZ, RZ, R40 ;  /* 0x000000ffff747224 */ /* 0x000fe400078e0028 */
[----:B----4-:R-:W-:-:S02]  /*6070*/  IMAD.MOV.U32 R106, RZ, RZ, R46 ;  /* 0x000000ffff6a7224 */ /* 0x010fc400078e002e */
[----:B------:R-:W-:Y:S02]  /*6080*/  IMAD.MOV.U32 R108, RZ, RZ, R44 ;  /* 0x000000ffff6c7224 */ /* 0x000fe400078e002c */
[----:B-----5:R-:W-:Y:S02]  /*6090*/  IMAD.MOV.U32 R109, RZ, RZ, R50 ;  /* 0x000000ffff6d7224 */ /* 0x020fe400078e0032 */
[----:B------:R-:W-:Y:S01]  /*60a0*/  IMAD.MOV.U32 R110, RZ, RZ, R48 ;  /* 0x000000ffff6e7224 */ /* 0x000fe200078e0030 */
[----:B------:R-:W-:Y:S01]  /*60b0*/  MOV R117, R6 ;  /* 0x0000000600757202 */ /* 0x000fe20000000f00 */
[----:B------:R-:W-:Y:S02]  /*60c0*/  IMAD.MOV.U32 R120, RZ, RZ, R4 ;  /* 0x000000ffff787224 */ /* 0x000fe400078e0004 */
[----:B------:R-:W-:Y:S02]  /*60d0*/  IMAD.MOV.U32 R111, RZ, RZ, R38 ;  /* 0x000000ffff6f7224 */ /* 0x000fe400078e0026 */
[----:B------:R-:W-:Y:S01]  /*60e0*/  IMAD.MOV.U32 R113, RZ, RZ, R36 ;  /* 0x000000ffff717224 */ /* 0x000fe200078e0024 */
[----:B------:R-:W-:Y:S06]  /*60f0*/  @!P5 BRA `(.L_x_7830) ;  /* 0x000000000004d947 */ /* 0x000fec0003800000 */
[----:B------:R-:W-:Y:S01]  /*6100*/  BPT.TRAP 0x1 ;  /* 0x000000040000795c */ /* 0x000fe20000300000 */
.L_x_7830:
[----:B------:R-:W-:Y:S01]  /*6110*/  LEA R88, R188, R18, 0x3 ;  /* 0x00000012bc587211 */ /* 0x000fe200078e18ff */
[----:B------:R-:W0:Y:S01]  /*6120*/  LDC R112, c[0x0][0x2f4] ;  /* 0x0000bd00ff707b82 */ /* 0x000e220000000800 */
[----:B------:R-:W-:Y:S01]  /*6130*/  SHF.L.U32 R100, R193, 0x1f, RZ ;  /* 0x0000001fc1647819 */ /* 0x000fe200000006ff */
[----:B------:R-:W-:Y:S03]  /*6140*/  BSSY B1, `(.L_x_7831) ;  /* 0x0000003000017945 */ /* 0x000fe60003800000 */
[----:B------:R-:W1:Y:S02]  /*6150*/  SYNCS.PHASECHK.TRANS64.TRYWAIT P3, [R88+URZ+0x22890], R100 ;  /* 0x02289064580075a7 */ /* 0x000e64000806017f */
[----:B-1----:R-:W-:Y:S05]  /*6160*/  @!P3 BRA `(.L_x_7832) ;  /* 0x000001bc00d0b947 */ /* 0x002fea0003800000 */
.L_x_8104:
[----:B------:R-:W-:Y:S05]  /*6170*/  BSYNC B1 ;  /* 0x0000000000017941 */ /* 0x000fea0003800000 */
.L_x_7831:
[----:B------:R-:W-:Y:S01]  /*6180*/  UMOV UR4, 0xffffffff ;  /* 0xffffffff00047882 */ /* 0x000fe20000000000 */
[----:B0-----:R-:W-:Y:S02]  /*6190*/  IMAD.IADD R114, R112, 0x1, -R73 ;  /* 0x0000000170727824 */ /* 0x001fe400078e0a49 */
[----:B------:R-:W-:Y:S05]  /*61a0*/  BRA.DIV UR4, `(.L_x_7833) ;  /* 0x000001be04d47947 */ /* 0x000fea000b800000 */
[----:B------:R0:W2:Y:S04]  /*61b0*/  SHFL.IDX PT, R105, R103, RZ, 0x1c1f ;  /* 0x001c1fff67697589 */ /* 0x0000a800000e0000 */
[----:B------:R0:W3:Y:S02]  /*61c0*/  SHFL.IDX PT, R107, R102, RZ, 0x1c1f ;  /* 0x001c1fff666b7589 */ /* 0x0000e400000e0000 */
.L_x_8108:
[----:B------:R-:W-:Y:S01]  /*61d0*/  ISETP.GE.OR P3, PT, R190, R97, P1 ;  /* 0x00000061be00720c */ /* 0x000fe20000f66670 */
[----:B------:R-:W-:-:S12]  /*61e0*/  BSSY B1, `(.L_x_7834) ;  /* 0x00000f0000017945 */ /* 0x000fd80003800000 */
[----:B------:R-:W-:Y:S05]  /*61f0*/  @P3 BRA `(.L_x_7835) ;  /* 0x0000000c00b83947 */ /* 0x000fea0003800000 */
[----:B------:R-:W-:Y:S01]  /*6200*/  SEL R8, R73, R114, !P0 ;  /* 0x0000007249087207 */ /* 0x000fe20004000000 */
[----:B------:R-:W-:Y:S01]  /*6210*/  BSSY B2, `(.L_x_7836) ;  /* 0x00000e7000027945 */ /* 0x000fe20003800000 */
[----:B---3--:R-:W-:Y:S02]  /*6220*/  IADD3 R98, P3, R64, R107, RZ ;  /* 0x0000006b40627210 */ /* 0x008fe40007f7e0ff */
[----:B------:R-:W-:-:S03]  /*6230*/  SHF.R.S32.HI R9, RZ, 0x1f, R8 ;  /* 0x0000001fff097819 */ /* 0x000fc60000011408 */
[----:B--2---:R-:W-:Y:S01]  /*6240*/  IMAD.X R99, R105, 0x1, R62, P3 ;  /* 0x0000000169637824 */ /* 0x004fe200018e063e */
[----:B------:R-:W-:-:S04]  /*6250*/  LEA.HI R8, R9, R8, RZ, 0x5 ;  /* 0x0000000809087211 */ /* 0x000fc800078f28ff */
[----:B------:R-:W-:-:S05]  /*6260*/  LEA.HI.SX32 R8, R8, R65, 0x1b ;  /* 0x0000004108087211 */ /* 0x000fca00078fdaff */
[----:B------:R-:W-:-:S05]  /*6270*/  IMAD.SHL.U32 R118, R8, 0x10, RZ ;  /* 0x0000001008767824 */ /* 0x000fca00078e00ff */
[----:B------:R-:W-:-:S04]  /*6280*/  LOP3.LUT R9, R81, 0x70, R118, 0xf8, !PT ;  /* 0x0000007051097812 */ /* 0x000fc800078ef876 */
[----:B------:R-:W-:-:S05]  /*6290*/  LOP3.LUT R9, R9, R76, RZ, 0x3c, !PT ;  /* 0x0000004c09097212 */ /* 0x000fca00078e3cff */
[----:B------:R-:W-:Y:S02]  /*62a0*/  IMAD.IADD R11, R200, 0x1, R9 ;  /* 0x00000001c80b7824 */ /* 0x000fe400078e0209 */
[C---:B------:R-:W-:Y:S02]  /*62b0*/  IMAD R9, R188.reuse, 0x5000, R61 ;  /* 0x00005000bc097824 */ /* 0x040fe400078e023d */
[----:B------:R-:W-:Y:S02]  /*62c0*/  IMAD R11, R188, 0x5000, R11 ;  /* 0x00005000bc0b7824 */ /* 0x000fe400078e020b */
[----:B------:R-:W-:-:S03]  /*62d0*/  IMAD.IADD R9, R18, 0x1, R9 ;  /* 0x0000000112097824 */ /* 0x000fc600078e0209 */
[----:B------:R-:W-:-:S03]  /*62e0*/  IADD3 R12, R18, R11, RZ ;  /* 0x0000000b120c7210 */ /* 0x000fc60007ffe0ff */
        /* <DEDUP_REMOVED lines=11> */
[--C-:B------:R-:W-:Y:S02]  /*63a0*/  SHF.R.U32.HI R123, RZ, 0x18, R35.reuse ;  /* 0x00000018ff7b7819 */ /* 0x100fe40000011623 */
[----:B------:R-:W-:Y:S02]  /*63b0*/  LOP3.LUT R122, R35, 0xff, RZ, 0xc0, !PT ;  /* 0x000000ff237a7812 */ /* 0x000fe400078ec0ff */
[--C-:B------:R-:W-:Y:S02]  /*63c0*/  SHF.R.U32.HI R127, RZ, 0x8, R35.reuse ;  /* 0x00000008ff7f7819 */ /* 0x100fe40000011623 */
[----:B------:R-:W-:Y:S01]  /*63d0*/  SHF.R.U32.HI R7, RZ, 0x10, R35 ;  /* 0x00000010ff077819 */ /* 0x000fe20000011623 */
[----:B------:R-:W-:Y:S01]  /*63e0*/  IMAD.SHL.U32 R35, R130, 0x100, RZ ;  /* 0x0000010082237824 */ /* 0x000fe200078e00ff */
[----:B------:R-:W-:-:S02]  /*63f0*/  SHF.R.U32.HI R128, RZ, 0x10, R5 ;  /* 0x00000010ff807819 */ /* 0x000fc40000011605 */
[----:B------:R-:W-:Y:S02]  /*6400*/  PRMT R4, R133, 0x654, R4 ;  /* 0x0000065485047816 */ /* 0x000fe40000000004 */
[--C-:B------:R-:W-:Y:S02]  /*6410*/  SHF.R.U32.HI R125, RZ, 0x8, R33.reuse ;  /* 0x00000008ff7d7819 */ /* 0x100fe40000011621 */
[----:B------:R-:W-:Y:S01]  /*6420*/  PRMT R122, R123, 0x654, R122 ;  /* 0x000006547b7a7816 */ /* 0x000fe2000000007a */
[----:B------:R-:W-:Y:S01]  /*6430*/  IMAD.SHL.U32 R123, R126, 0x100, RZ ;  /* 0x000001007e7b7824 */ /* 0x000fe200078e00ff */
[----:B------:R-:W-:Y:S01]  /*6440*/  SHF.R.U32.HI R129, RZ, 0x18, R33 ;  /* 0x00000018ff817819 */ /* 0x000fe20000011621 */
[----:B------:R-:W-:Y:S01]  /*6450*/  IMAD.SHL.U32 R125, R125, 0x100, RZ ;  /* 0x000001007d7d7824 */ /* 0x000fe200078e00ff */
[----:B------:R-:W-:Y:S02]  /*6460*/  LOP3.LUT R34, R33, 0xff, RZ, 0xc0, !PT ;  /* 0x000000ff21227812 */ /* 0x000fe400078ec0ff */
[----:B------:R-:W-:Y:S01]  /*6470*/  LOP3.LUT R4, R4, 0xff00, R35, 0xf8, !PT ;  /* 0x0000ff0004047812 */ /* 0x000fe200078ef823 */
[----:B------:R-:W-:Y:S01]  /*6480*/  IMAD.U32 R35, R128, 0x10000, RZ ;  /* 0x0001000080237824 */ /* 0x000fe200078e00ff */
[----:B------:R-:W-:Y:S01]  /*6490*/  PRMT R6, R131, 0x654, R6 ;  /* 0x0000065483067816 */ /* 0x000fe20000000006 */
[----:B------:R-:W-:Y:S01]  /*64a0*/  IMAD.U32 R128, R7, 0x10000, RZ ;  /* 0x0001000007807824 */ /* 0x000fe200078e00ff */
[----:B------:R-:W-:Y:S01]  /*64b0*/  SHF.R.U32.HI R5, RZ, 0x10, R33 ;  /* 0x00000010ff057819 */ /* 0x000fe20000011621 */
[----:B---3--:R-:W-:Y:S01]  /*64c0*/  IMAD.MOV.U32 R33, RZ, RZ, R12 ;  /* 0x000000ffff217224 */ /* 0x008fe200078e000c */
[----:B------:R-:W-:-:S02]  /*64d0*/  PRMT R34, R129, 0x654, R34 ;  /* 0x0000065481227816 */ /* 0x000fc40000000022 */
[----:B------:R-:W-:Y:S01]  /*64e0*/  LOP3.LUT R123, R6, 0xff00, R123, 0xf8, !PT ;  /* 0x0000ff00067b7812 */ /* 0x000fe200078ef87b */
[----:B------:R-:W-:Y:S01]  /*64f0*/  IMAD.U32 R5, R5, 0x10000, RZ ;  /* 0x0001000005057824 */ /* 0x000fe200078e00ff */
[----:B------:R-:W-:Y:S01]  /*6500*/  LOP3.LUT R6, R4, 0xff0000, R35, 0xf8, !PT ;  /* 0x00ff000004067812 */ /* 0x000fe200078ef823 */
[----:B------:R-:W-:Y:S01]  /*6510*/  IMAD.U32 R4, R124, 0x10000, RZ ;  /* 0x000100007c047824 */ /* 0x000fe200078e00ff */
[----:B------:R-:W-:Y:S02]  /*6520*/  SHF.L.U32 R127, R127, 0x8, RZ ;  /* 0x000000087f7f7819 */ /* 0x000fe400000006ff */
[----:B------:R-:W-:Y:S02]  /*6530*/  LOP3.LUT R126, R34, 0xff00, R125, 0xf8, !PT ;  /* 0x0000ff00227e7812 */ /* 0x000fe400078ef87d */
[----:B------:R-:W-:Y:S02]  /*6540*/  F2FP.F16.E4M3.UNPACK_B R124, R121.H1 ;  /* 0x00000079ff7c723e */ /* 0x000fe400030006ff */
[----:B------:R-:W-:-:S02]  /*6550*/  F2FP.F16.E4M3.UNPACK_B R35, R33.H1 ;  /* 0x00000021ff23723e */ /* 0x000fc400030006ff */
[----:B------:R-:W-:Y:S01]  /*6560*/  F2FP.F16.E4M3.UNPACK_B R34, R32.H1 ;  /* 0x00000020ff22723e */ /* 0x000fe200030006ff */
[----:B------:R-:W-:Y:S01]  /*6570*/  HADD2.F32 R125, -RZ, R124.H0_H0 ;  /* 0x2000007cff7d7230 */ /* 0x000fe20000004100 */
[----:B------:R-:W-:Y:S01]  /*6580*/  LOP3.LUT R127, R122, 0xff00, R127, 0xf8, !PT ;  /* 0x0000ff007a7f7812 */ /* 0x000fe200078ef87f */
[----:B------:R-:W-:Y:S01]  /*6590*/  HADD2.F32 R12, -RZ, R35.H0_H0 ;  /* 0x20000023ff0c7230 */ /* 0x000fe20000004100 */
[----:B------:R-:W-:Y:S01]  /*65a0*/  F2FP.F16.E4M3.UNPACK_B R122, R120.H1 ;  /* 0x00000078ff7a723e */ /* 0x000fe200030006ff */
[--C-:B------:R-:W-:Y:S01]  /*65b0*/  HADD2.F32 R8, -RZ, R34.reuse.H0_H0 ;  /* 0x20000022ff087230 */ /* 0x100fe20000004100 */
[----:B------:R-:W-:Y:S01]  /*65c0*/  LOP3.LUT R4, R123, 0xff0000, R4, 0xf8, !PT ;  /* 0x00ff00007b047812 */ /* 0x000fe200078ef804 */
[----:B------:R-:W-:Y:S02]  /*65d0*/  HADD2.F32 R34, -RZ, R34.H1_H1 ;  /* 0x30000022ff227230 */ /* 0x000fe40000004100 */
[----:B------:R-:W-:Y:S01]  /*65e0*/  FMUL.FTZ R129, R12, R125 ;  /* 0x0000007d0c817220 */ /* 0x000fe20000410000 */
[----:B------:R-:W-:-:S02]  /*65f0*/  HADD2.F32 R123, -RZ, R122.H0_H0 ;  /* 0x2000007aff7b7230 */ /* 0x000fc40000004100 */
[----:B------:R-:W-:Y:S01]  /*6600*/  FMUL.FTZ R125, R8, R125 ;  /* 0x0000007d087d7220 */ /* 0x000fe20000410000 */
[----:B------:R-:W-:Y:S01]  /*6610*/  LOP3.LUT R7, R126, 0xff0000, R5, 0xf8, !PT ;  /* 0x00ff00007e077812 */ /* 0x000fe200078ef805 */
[----:B------:R-:W-:Y:S01]  /*6620*/  HADD2.F32 R35, -RZ, R35.H1_H1 ;  /* 0x30000023ff237230 */ /* 0x000fe20000004100 */
[----:B------:R-:W-:Y:S01]  /*6630*/  F2FP.F16.E4M3.UNPACK_B R126, R121 ;  /* 0x00000079ff7e723e */ /* 0x000fe200020006ff */
[-C--:B------:R-:W-:Y:S01]  /*6640*/  FFMA.FTZ R8, R8, R123.reuse, -R129 ;  /* 0x0000007b08087223 */ /* 0x080fe20000010881 */
[----:B------:R-:W-:Y:S01]  /*6650*/  FFMA.FTZ R12, R12, R123, R125 ;  /* 0x0000007b0c0c7223 */ /* 0x000fe2000001007d */
[----:B------:R-:W-:Y:S01]  /*6660*/  HADD2.F32 R123, -RZ, R122.H1_H1 ;  /* 0x3000007aff7b7230 */ /* 0x000fe20000004100 */
[----:B------:R-:W-:Y:S01]  /*6670*/  F2FP.F16.E4M3.UNPACK_B R121, R33 ;  /* 0x00000021ff79723e */ /* 0x000fe200020006ff */
[----:B------:R-:W-:Y:S01]  /*6680*/  HADD2.F32 R122, -RZ, R124.H1_H1 ;  /* 0x3000007cff7a7230 */ /* 0x000fe20000004100 */
[----:B------:R-:W-:Y:S02]  /*6690*/  F2FP.F16.E4M3.UNPACK_B R124, R120 ;  /* 0x00000078ff7c723e */ /* 0x000fe400020006ff */
[----:B------:R-:W-:-:S02]  /*66a0*/  F2FP.F16.E4M3.UNPACK_B R120, R32 ;  /* 0x00000020ff78723e */ /* 0x000fc400020006ff */
[----:B------:R-:W-:Y:S01]  /*66b0*/  LOP3.LUT R5, R127, 0xff0000, R128, 0xf8, !PT ;  /* 0x00ff00007f057812 */ /* 0x000fe200078ef880 */
[CC--:B------:R-:W-:Y:S01]  /*66c0*/  FMUL.FTZ R33, R35.reuse, R122.reuse ;  /* 0x0000007a23217220 */ /* 0x0c0fe20000410000 */
[C---:B------:R-:W-:Y:S01]  /*66d0*/  FMUL.FTZ R128, R34.reuse, R122 ;  /* 0x0000007a22807220 */ /* 0x040fe20000410000 */
[----:B------:R-:W-:Y:S02]  /*66e0*/  HADD2.F32 R127, -RZ, R126.H0_H0 ;  /* 0x2000007eff7f7230 */ /* 0x000fe40000004100 */
[----:B------:R-:W-:Y:S02]  /*66f0*/  HADD2.F32 R122, -RZ, R121.H0_H0 ;  /* 0x20000079ff7a7230 */ /* 0x000fe40000004100 */
[-C--:B------:R-:W-:Y:S01]  /*6700*/  FFMA.FTZ R33, R34, R123.reuse, -R33 ;  /* 0x0000007b22217223 */ /* 0x080fe20000010821 */
[----:B------:R-:W-:Y:S02]  /*6710*/  HADD2.F32 R32, -RZ, R120.H0_H0 ;  /* 0x20000078ff207230 */ /* 0x000fe40000004100 */
[----:B------:R-:W-:Y:S01]  /*6720*/  FFMA.FTZ R35, R35, R123, R128 ;  /* 0x0000007b23237223 */ /* 0x000fe20000010080 */
[----:B------:R-:W-:-:S02]  /*6730*/  HADD2.F32 R125, -RZ, R124.H0_H0 ;  /* 0x2000007cff7d7230 */ /* 0x000fc40000004100 */
[-C--:B------:R-:W-:Y:S01]  /*6740*/  FMUL.FTZ R129, R122, R127.reuse ;  /* 0x0000007f7a817220 */ /* 0x080fe20000410000 */
[----:B------:R-:W-:Y:S02]  /*6750*/  HADD2.F32 R126, -RZ, R126.H1_H1 ;  /* 0x3000007eff7e7230 */ /* 0x000fe40000004100 */
[----:B------:R-:W-:Y:S01]  /*6760*/  FMUL.FTZ R127, R32, R127 ;  /* 0x0000007f207f7220 */ /* 0x000fe20000410000 */
[----:B------:R-:W-:Y:S01]  /*6770*/  HADD2.F32 R123, -RZ, R121.H1_H1 ;  /* 0x30000079ff7b7230 */ /* 0x000fe20000004100 */
[----:B------:R-:W-:Y:S01]  /*6780*/  F2FP.F16.E4M3.UNPACK_B R128, R119.H1 ;  /* 0x00000077ff80723e */ /* 0x000fe200030006ff */
[----:B------:R-:W-:Y:S02]  /*6790*/  HADD2.F32 R120, -RZ, R120.H1_H1 ;  /* 0x30000078ff787230 */ /* 0x000fe40000004100 */
[-C--:B------:R-:W-:Y:S01]  /*67a0*/  FFMA.FTZ R34, R122, R125.reuse, R127 ;  /* 0x0000007d7a227223 */ /* 0x080fe2000001007f */
[----:B------:R-:W-:Y:S02]  /*67b0*/  HADD2.F32 R122, -RZ, R124.H1_H1 ;  /* 0x3000007cff7a7230 */ /* 0x000fe40000004100 */
[----:B------:R-:W-:Y:S01]  /*67c0*/  FMUL.FTZ R121, R123, R126 ;  /* 0x0000007e7b797220 */ /* 0x000fe20000410000 */
[----:B------:R-:W-:Y:S01]  /*67d0*/  F2FP.F16.E4M3.UNPACK_B R124, R14.H1 ;  /* 0x0000000eff7c723e */ /* 0x000fe200030006ff */
[----:B------:R-:W-:Y:S01]  /*67e0*/  FMUL.FTZ R126, R120, R126 ;  /* 0x0000007e787e7220 */ /* 0x000fe20000410000 */
[----:B------:R-:W-:Y:S01]  /*67f0*/  FFMA.FTZ R32, R32, R125, -R129 ;  /* 0x0000007d20207223 */ /* 0x000fe20000010881 */
[----:B------:R-:W-:Y:S01]  /*6800*/  FFMA.FTZ R121, R120, R122, -R121 ;  /* 0x0000007a78797223 */ /* 0x000fe20000010879 */
[----:B------:R-:W-:Y:S01]  /*6810*/  F2FP.F16.E4M3.UNPACK_B R120, R10.H1 ;  /* 0x0000000aff78723e */ /* 0x000fe200030006ff */
[----:B------:R-:W-:Y:S01]  /*6820*/  HADD2.F32 R129, -RZ, R128.H0_H0 ;  /* 0x20000080ff817230 */ /* 0x000fe20000004100 */
[----:B------:R-:W-:Y:S01]  /*6830*/  F2FP.F16.E4M3.UNPACK_B R127, R117.H1 ;  /* 0x00000075ff7f723e */ /* 0x000fe200030006ff */
[----:B------:R-:W-:-:S02]  /*6840*/  HADD2.F32 R125, -RZ, R124.H0_H0 ;  /* 0x2000007cff7d7230 */ /* 0x000fc40000004100 */
[----:B------:R-:W-:Y:S01]  /*6850*/  FFMA.FTZ R123, R123, R122, R126 ;  /* 0x0000007a7b7b7223 */ /* 0x000fe2000001007e */
[----:B------:R-:W-:Y:S01]  /*6860*/  HADD2.F32 R131, -RZ, R128.H1_H1 ;  /* 0x30000080ff837230 */ /* 0x000fe20000004100 */
[----:B------:R-:W-:Y:S01]  /*6870*/  F2FP.F16.E4M3.UNPACK_B R10, R10 ;  /* 0x0000000aff0a723e */ /* 0x000fe200020006ff */
[----:B------:R-:W-:Y:S02]  /*6880*/  HADD2.F32 R122, -RZ, R120.H0_H0 ;  /* 0x20000078ff7a7230 */ /* 0x000fe40000004100 */
[-C--:B------:R-:W-:Y:S01]  /*6890*/  FMUL.FTZ R133, R125, R129.reuse ;  /* 0x000000817d857220 */ /* 0x080fe20000410000 */
[----:B------:R-:W-:Y:S01]  /*68a0*/  HADD2.F32 R128, -RZ, R127.H0_H0 ;  /* 0x2000007fff807230 */ /* 0x000fe20000004100 */
[----:B------:R-:W-:Y:S01]  /*68b0*/  F2FP.SATFINITE.E4M3.F32.PACK_AB_MERGE_C R8, R33, R8, RZ ;  /* 0x000000082108723e */ /* 0x000fe200048070ff */
[----:B------:R-:W-:Y:S02]  /*68c0*/  HADD2.F32 R126, -RZ, R124.H1_H1 ;  /* 0x3000007cff7e7230 */ /* 0x000fe40000004100 */
[----:B------:R-:W-:Y:S01]  /*68d0*/  FMUL.FTZ R130, R122, R129 ;  /* 0x000000817a827220 */ /* 0x000fe20000410000 */
[----:B------:R-:W-:-:S02]  /*68e0*/  HADD2.F32 R124, -RZ, R120.H1_H1 ;  /* 0x30000078ff7c7230 */ /* 0x000fc40000004100 */
[----:B------:R-:W-:Y:S01]  /*68f0*/  FFMA.FTZ R120, R122, R128, -R133 ;  /* 0x000000807a787223 */ /* 0x000fe20000010885 */
[----:B------:R-:W-:Y:S02]  /*6900*/  HADD2.F32 R127, -RZ, R127.H1_H1 ;  /* 0x3000007fff7f7230 */ /* 0x000fe40000004100 */
[----:B------:R-:W-:Y:S01]  /*6910*/  FMUL.FTZ R129, R126, R131 ;  /* 0x000000837e817220 */ /* 0x000fe20000410000 */
[----:B------:R-:W-:Y:S01]  /*6920*/  F2FP.F16.E4M3.UNPACK_B R122, R119 ;  /* 0x00000077ff7a723e */ /* 0x000fe200020006ff */
[----:B------:R-:W-:Y:S01]  /*6930*/  FMUL.FTZ R131, R124, R131 ;  /* 0x000000837c837220 */ /* 0x000fe20000410000 */
[----:B------:R-:W-:Y:S01]  /*6940*/  F2FP.F16.E4M3.UNPACK_B R119, R14 ;  /* 0x0000000eff77723e */ /* 0x000fe200020006ff */
[----:B------:R-:W-:Y:S01]  /*6950*/  FFMA.FTZ R130, R125, R128, R130 ;  /* 0x000000807d827223 */ /* 0x000fe20000010082 */
[----:B------:R-:W-:Y:S02]  /*6960*/  HADD2.F32 R14, -RZ, R10.H0_H0 ;  /* 0x2000000aff0e7230 */ /* 0x000fe40000004100 */
[----:B------:R-:W-:Y:S01]  /*6970*/  FFMA.FTZ R131, R126, R127, R131 ;  /* 0x0000007f7e837223 */ /* 0x000fe20000010083 */
[----:B------:R-:W-:-:S02]  /*6980*/  HADD2.F32 R125, -RZ, R122.H0_H0 ;  /* 0x2000007aff7d7230 */ /* 0x000fc40000004100 */
[----:B------:R-:W-:Y:S01]  /*6990*/  FFMA.FTZ R129, R124, R127, -R129 ;  /* 0x0000007f7c817223 */ /* 0x000fe20000010881 */
[----:B------:R-:W-:Y:S01]  /*69a0*/  HADD2.F32 R126, -RZ, R122.H1_H1 ;  /* 0x3000007aff7e7230 */ /* 0x000fe20000004100 */
[----:B------:R-:W-:Y:S01]  /*69b0*/  F2FP.F16.E4M3.UNPACK_B R122, R117 ;  /* 0x00000075ff7a723e */ /* 0x000fe200020006ff */
[--C-:B------:R-:W-:Y:S02]  /*69c0*/  HADD2.F32 R117, -RZ, R119.reuse.H0_H0 ;  /* 0x20000077ff757230 */ /* 0x100fe40000004100 */
[-C--:B------:R-:W-:Y:S01]  /*69d0*/  FMUL.FTZ R128, R14, R125.reuse ;  /* 0x0000007d0e807220 */ /* 0x080fe20000410000 */
[----:B------:R-:W-:Y:S01]  /*69e0*/  HADD2.F32 R119, -RZ, R119.H1_H1 ;  /* 0x30000077ff777230 */ /* 0x000fe20000004100 */
[----:B------:R-:W-:Y:S01]  /*69f0*/  F2FP.SATFINITE.E4M3.F32.PACK_AB_MERGE_C R12, R35, R12, RZ ;  /* 0x0000000c230c723e */ /* 0x000fe200048070ff */
[----:B------:R-:W-:Y:S02]  /*6a00*/  HADD2.F32 R10, -RZ, R10.H1_H1 ;  /* 0x3000000aff0a7230 */ /* 0x000fe40000004100 */
[----:B------:R-:W-:Y:S01]  /*6a10*/  FMUL.FTZ R127, R117, R125 ;  /* 0x0000007d757f7220 */ /* 0x000fe20000410000 */
[----:B------:R-:W-:-:S02]  /*6a20*/  HADD2.F32 R124, -RZ, R122.H0_H0 ;  /* 0x2000007aff7c7230 */ /* 0x000fc40000004100 */
[CC--:B------:R-:W-:Y:S01]  /*6a30*/  FMUL.FTZ R125, R119.reuse, R126.reuse ;  /* 0x0000007e777d7220 */ /* 0x0c0fe20000410000 */
[----:B------:R-:W-:Y:S02]  /*6a40*/  HADD2.F32 R122, -RZ, R122.H1_H1 ;  /* 0x3000007aff7a7230 */ /* 0x000fe40000004100 */
[----:B------:R-:W-:Y:S01]  /*6a50*/  FMUL.FTZ R126, R10, R126 ;  /* 0x0000007e0a7e7220 */ /* 0x000fe20000410000 */
[----:B------:R-:W-:Y:S01]  /*6a60*/  F2FP.F16.E4M3.UNPACK_B R35, R13 ;  /* 0x0000000dff23723e */ /* 0x000fe200020006ff */
[----:B------:R-:W-:Y:S01]  /*6a70*/  FFMA.FTZ R127, R14, R124, -R127 ;  /* 0x0000007c0e7f7223 */ /* 0x000fe2000001087f */
[----:B------:R-:W-:Y:S01]  /*6a80*/  F2FP.F16.E4M3.UNPACK_B R33, R9 ;  /* 0x00000009ff21723e */ /* 0x000fe200020006ff */
[-C--:B------:R-:W-:Y:S01]  /*6a90*/  FFMA.FTZ R10, R10, R122.reuse, -R125 ;  /* 0x0000007a0a0a7223 */ /* 0x080fe2000001087d */
[----:B------:R-:W-:Y:S01]  /*6aa0*/  FFMA.FTZ R119, R119, R122, R126 ;  /* 0x0000007a77777223 */ /* 0x000fe2000001007e */
[----:B------:R-:W-:Y:S01]  /*6ab0*/  F2FP.F16.E4M3.UNPACK_B R122, R7 ;  /* 0x00000007ff7a723e */ /* 0x000fe200020006ff */
[----:B------:R-:W-:Y:S01]  /*6ac0*/  FFMA.FTZ R14, R117, R124, R128 ;  /* 0x0000007c750e7223 */ /* 0x000fe20000010080 */
[----:B------:R-:W-:Y:S01]  /*6ad0*/  F2FP.SATFINITE.E4M3.F32.PACK_AB_MERGE_C R129, R129, R120, RZ ;  /* 0x000000788181723e */ /* 0x000fe200048070ff */
[----:B------:R-:W-:Y:S01]  /*6ae0*/  HADD2.F32 R117, -RZ, R35.H0_H0 ;  /* 0x20000023ff757230 */ /* 0x000fe20000004100 */
[----:B------:R-:W-:Y:S01]  /*6af0*/  F2FP.SATFINITE.E4M3.F32.PACK_AB_MERGE_C R8, R121, R32, R8 ;  /* 0x000000207908723e */ /* 0x000fe20004807008 */
[----:B------:R-:W-:Y:S01]  /*6b00*/  HADD2.F32 R32, -RZ, R33.H0_H0 ;  /* 0x20000021ff207230 */ /* 0x000fe20000004100 */
[----:B------:R-:W-:Y:S01]  /*6b10*/  F2FP.SATFINITE.E4M3.F32.PACK_AB_MERGE_C R12, R123, R34, R12 ;  /* 0x000000227b0c723e */ /* 0x000fe2000480700c */
[--C-:B------:R-:W-:Y:S01]  /*6b20*/  HADD2.F32 R34, -RZ, R122.reuse.H0_H0 ;  /* 0x2000007aff227230 */ /* 0x100fe20000004100 */
[----:B------:R-:W-:Y:S01]  /*6b30*/  F2FP.F16.E4M3.UNPACK_B R120, R6 ;  /* 0x00000006ff78723e */ /* 0x000fe200020006ff */
[----:B------:R-:W-:Y:S01]  /*6b40*/  HADD2.F32 R122, -RZ, R122.H1_H1 ;  /* 0x3000007aff7a7230 */ /* 0x000fe20000004100 */
[----:B------:R-:W-:-:S02]  /*6b50*/  F2FP.SATFINITE.E4M3.F32.PACK_AB_MERGE_C R130, R131, R130, RZ ;  /* 0x000000828382723e */ /* 0x000fc400048070ff */
[----:B------:R-:W-:Y:S01]  /*6b60*/  FMUL.FTZ R123, R117, R34 ;  /* 0x00000022757b7220 */ /* 0x000fe20000410000 */
[--C-:B------:R-:W-:Y:S01]  /*6b70*/  HADD2.F32 R121, -RZ, R120.reuse.H0_H0 ;  /* 0x20000078ff797230 */ /* 0x100fe20000004100 */
[----:B------:R-:W-:Y:S01]  /*6b80*/  F2FP.SATFINITE.E4M3.F32.PACK_AB_MERGE_C R14, R119, R14, R130 ;  /* 0x0000000e770e723e */ /* 0x000fe20004807082 */
[----:B------:R-:W-:Y:S02]  /*6b90*/  HADD2.F32 R119, -RZ, R35.H1_H1 ;  /* 0x30000023ff777230 */ /* 0x000fe40000004100 */
[C---:B------:R-:W-:Y:S01]  /*6ba0*/  FMUL.FTZ R124, R32.reuse, R34 ;  /* 0x00000022207c7220 */ /* 0x040fe20000410000 */
[----:B------:R-:W-:Y:S02]  /*6bb0*/  HADD2.F32 R34, -RZ, R33.H1_H1 ;  /* 0x30000021ff227230 */ /* 0x000fe40000004100 */
[-C--:B------:R-:W-:Y:S01]  /*6bc0*/  FFMA.FTZ R32, R32, R121.reuse, -R123 ;  /* 0x0000007920207223 */ /* 0x080fe2000001087b */
[----:B------:R-:W-:Y:S02]  /*6bd0*/  HADD2.F32 R120, -RZ, R120.H1_H1 ;  /* 0x30000078ff787230 */ /* 0x000fe40000004100 */
[----:B------:R-:W-:Y:S01]  /*6be0*/  FFMA.FTZ R33, R117, R121, R124 ;  /* 0x0000007975217223 */ /* 0x000fe2000001007c */
[-C--:B------:R-:W-:Y:S01]  /*6bf0*/  FMUL.FTZ R117, R119, R122.reuse ;  /* 0x0000007a77757220 */ /* 0x080fe20000410000 */
[----:B------:R-:W-:Y:S01]  /*6c00*/  F2FP.F16.E4M3.UNPACK_B R13, R13.H1 ;  /* 0x0000000dff0d723e */ /* 0x000fe200030006ff */
[----:B------:R-:W-:Y:S01]  /*6c10*/  FMUL.FTZ R122, R34, R122 ;  /* 0x0000007a227a7220 */ /* 0x000fe20000410000 */
[----:B------:R-:W-:-:S02]  /*6c20*/  F2FP.F16.E4M3.UNPACK_B R121, R7.H1 ;  /* 0x00000007ff79723e */ /* 0x000fc400030006ff */
[----:B------:R-:W-:Y:S01]  /*6c30*/  F2FP.F16.E4M3.UNPACK_B R35, R9.H1 ;  /* 0x00000009ff23723e */ /* 0x000fe200030006ff */
[----:B------:R-:W-:Y:S01]  /*6c40*/  FFMA.FTZ R9, R34, R120, -R117 ;  /* 0x0000007822097223 */ /* 0x000fe20000010875 */
[----:B------:R-:W-:Y:S01]  /*6c50*/  F2FP.F16.E4M3.UNPACK_B R6, R6.H1 ;  /* 0x00000006ff06723e */ /* 0x000fe200030006ff */
[----:B------:R-:W-:Y:S02]  /*6c60*/  HADD2.F32 R117, -RZ, R13.H0_H0 ;  /* 0x2000000dff757230 */ /* 0x000fe40000004100 */
[----:B------:R-:W-:Y:S01]  /*6c70*/  FFMA.FTZ R34, R119, R120, R122 ;  /* 0x0000007877227223 */ /* 0x000fe2000001007a */
[----:B------:R-:W-:Y:S01]  /*6c80*/  HADD2.F32 R124, -RZ, R121.H0_H0 ;  /* 0x20000079ff7c7230 */ /* 0x000fe20000004100 */
[----:B------:R-:W-:Y:S01]  /*6c90*/  F2FP.F16.E4M3.UNPACK_B R119, R15 ;  /* 0x0000000fff77723e */ /* 0x000fe200020006ff */
[----:B------:R-:W-:Y:S01]  /*6ca0*/  HADD2.F32 R7, -RZ, R35.H0_H0 ;  /* 0x20000023ff077230 */ /* 0x000fe20000004100 */
[----:B------:R-:W-:Y:S01]  /*6cb0*/  F2FP.SATFINITE.E4M3.F32.PACK_AB_MERGE_C R10, R10, R127, R129 ;  /* 0x0000007f0a0a723e */ /* 0x000fe20004807081 */
        /* <DEDUP_REMOVED lines=23> */
[----:B------:R-:W-:Y:S01]  /*6e30*/  HADD2.F32 R124, -RZ, R5.H0_H0 ;  /* 0x20000005ff7c7230 */ /* 0x000fe20000004100 */
[----:B------:R-:W-:Y:S01]  /*6e40*/  F2FP.SATFINITE.E4M3.F32.PACK_AB_MERGE_C R6, R13, R6, RZ ;  /* 0x000000060d06723e */ /* 0x000fe200048070ff */
[----:B------:R-:W-:-:S02]  /*6e50*/  HADD2.F32 R4, -RZ, R121.H0_H0 ;  /* 0x20000079ff047230 */ /* 0x000fc40000004100 */
[-C--:B------:R-:W-:Y:S01]  /*6e60*/  FMUL.FTZ R130, R122, R128.reuse ;  /* 0x000000807a827220 */ /* 0x080fe20000410000 */
[C---:B------:R-:W-:Y:S01]  /*6e70*/  FMUL.FTZ R131, R15.reuse, R128 ;  /* 0x000000800f837220 */ /* 0x040fe20000410000 */
[----:B------:R-:W-:Y:S01]  /*6e80*/  HADD2.F32 R129, -RZ, R127.H0_H0 ;  /* 0x2000007fff817230 */ /* 0x000fe20000004100 */
[----:B------:R-:W-:Y:S01]  /*6e90*/  F2FP.SATFINITE.E4M3.F32.PACK_AB_MERGE_C R7, R120, R7, RZ ;  /* 0x000000077807723e */ /* 0x000fe200048070ff */
[----:B------:R-:W-:Y:S02]  /*6ea0*/  HADD2.F32 R117, -RZ, R11.H0_H0 ;  /* 0x2000000bff757230 */ /* 0x000fe40000004100 */
[-C--:B------:R-:W-:Y:S01]  /*6eb0*/  FFMA.FTZ R130, R15, R124.reuse, -R130 ;  /* 0x0000007c0f827223 */ /* 0x080fe20000010882 */
[----:B------:R-:W-:Y:S01]  /*6ec0*/  FFMA.FTZ R131, R122, R124, R131 ;  /* 0x0000007c7a837223 */ /* 0x000fe20000010083 */
[----:B------:R-:W-:Y:S02]  /*6ed0*/  HADD2.F32 R121, -RZ, R121.H1_H1 ;  /* 0x30000079ff797230 */ /* 0x000fe40000004100 */
[----:B------:R-:W-:Y:S01]  /*6ee0*/  FMUL.FTZ R128, R4, R129 ;  /* 0x0000008104807220 */ /* 0x000fe20000410000 */
[----:B------:R-:W-:-:S02]  /*6ef0*/  HADD2.F32 R124, -RZ, R127.H1_H1 ;  /* 0x3000007fff7c7230 */ /* 0x000fc40000004100 */
[----:B------:R-:W-:Y:S01]  /*6f00*/  FMUL.FTZ R129, R117, R129 ;  /* 0x0000008175817220 */ /* 0x000fe20000410000 */
[----:B------:R-:W-:Y:S01]  /*6f10*/  HADD2.F32 R11, -RZ, R11.H1_H1 ;  /* 0x3000000bff0b7230 */ /* 0x000fe20000004100 */
[----:B------:R-:W-:Y:S01]  /*6f20*/  F2FP.SATFINITE.E4M3.F32.PACK_AB_MERGE_C R9, R9, R32, R6 ;  /* 0x000000200909723e */ /* 0x000fe20004807006 */
[----:B------:R-:W-:Y:S02]  /*6f30*/  HADD2.F32 R125, -RZ, R123.H0_H0 ;  /* 0x2000007bff7d7230 */ /* 0x000fe40000004100 */
[-C--:B------:R-:W-:Y:S01]  /*6f40*/  FMUL.FTZ R132, R121, R124.reuse ;  /* 0x0000007c79847220 */ /* 0x080fe20000410000 */
[----:B------:R-:W-:Y:S02]  /*6f50*/  HADD2.F32 R119, -RZ, R119.H1_H1 ;  /* 0x30000077ff777230 */ /* 0x000fe40000004100 */
[----:B------:R-:W-:Y:S01]  /*6f60*/  FMUL.FTZ R134, R11, R124 ;  /* 0x0000007c0b867220 */ /* 0x000fe20000410000 */
[----:B------:R-:W-:Y:S02]  /*6f70*/  HADD2.F32 R126, -RZ, R126.H1_H1 ;  /* 0x3000007eff7e7230 */ /* 0x000fe40000004100 */
[----:B------:R-:W-:Y:S01]  /*6f80*/  FFMA.FTZ R129, R4, R125, R129 ;  /* 0x0000007d04817223 */ /* 0x000fe20000010081 */
[----:B------:R-:W-:-:S02]  /*6f90*/  HADD2.F32 R35, -RZ, R35.H1_H1 ;  /* 0x30000023ff237230 */ /* 0x000fc40000004100 */
[----:B------:R-:W-:Y:S01]  /*6fa0*/  FFMA.FTZ R128, R117, R125, -R128 ;  /* 0x0000007d75807223 */ /* 0x000fe20000010880 */
[----:B------:R-:W-:Y:S02]  /*6fb0*/  HADD2.F32 R122, -RZ, R123.H1_H1 ;  /* 0x3000007bff7a7230 */ /* 0x000fe40000004100 */
[-C--:B------:R-:W-:Y:S01]  /*6fc0*/  FMUL.FTZ R124, R119, R126.reuse ;  /* 0x0000007e777c7220 */ /* 0x080fe20000410000 */
[----:B------:R-:W-:Y:S02]  /*6fd0*/  HADD2.F32 R4, -RZ, R5.H1_H1 ;  /* 0x30000005ff047230 */ /* 0x000fe40000004100 */
[----:B------:R-:W-:Y:S01]  /*6fe0*/  FMUL.FTZ R126, R35, R126 ;  /* 0x0000007e237e7220 */ /* 0x000fe20000410000 */
[----:B------:R-:W-:Y:S01]  /*6ff0*/  F2FP.SATFINITE.E4M3.F32.PACK_AB_MERGE_C R13, R34, R33, R7 ;  /* 0x00000021220d723e */ /* 0x000fe20004807007 */
[-C--:B------:R-:W-:Y:S01]  /*7000*/  FFMA.FTZ R11, R11, R122.reuse, -R132 ;  /* 0x0000007a0b0b7223 */ /* 0x080fe20000010884 */
[----:B------:R-:W-:Y:S01]  /*7010*/  FFMA.FTZ R134, R121, R122, R134 ;  /* 0x0000007a79867223 */ /* 0x000fe20000010086 */
[-C--:B------:R-:W-:Y:S01]  /*7020*/  FFMA.FTZ R35, R35, R4.reuse, -R124 ;  /* 0x0000000423237223 */ /* 0x080fe2000001087c */
[----:B------:R-:W-:-:S02]  /*7030*/  FFMA.FTZ R126, R119, R4, R126 ;  /* 0x00000004777e7223 */ /* 0x000fc4000001007e */
[----:B------:R-:W-:Y:S02]  /*7040*/  F2FP.SATFINITE.E4M3.F32.PACK_AB_MERGE_C R11, R11, R128, RZ ;  /* 0x000000800b0b723e */ /* 0x000fe400048070ff */
[----:B------:R-:W-:Y:S02]  /*7050*/  F2FP.SATFINITE.E4M3.F32.PACK_AB_MERGE_C R129, R134, R129, RZ ;  /* 0x000000818681723e */ /* 0x000fe400048070ff */
[----:B------:R-:W-:Y:S02]  /*7060*/  F2FP.SATFINITE.E4M3.F32.PACK_AB_MERGE_C R11, R35, R130, R11 ;  /* 0x00000082230b723e */ /* 0x000fe4000480700b */
[----:B------:R-:W-:-:S07]  /*7070*/  F2FP.SATFINITE.E4M3.F32.PACK_AB_MERGE_C R15, R126, R131, R129 ;  /* 0x000000837e0f723e */ /* 0x000fce0004807081 */
.L_x_7837:
[----:B------:R-:W-:Y:S05]  /*7080*/  BSYNC B2 ;  /* 0x0000000000027941 */ /* 0x000fea0003800000 */
.L_x_7836:
[----:B------:R-:W-:Y:S01]  /*7090*/  ISETP.GE.AND P3, PT, R118, R112, PT ;  /* 0x000000707600720c */ /* 0x000fe20003f66270 */
[----:B--2---:R4:W-:-:S12]  /*70a0*/  ST.E.128 desc[UR36][R98.64], R8 ;  /* 0x0000000862007985 */ /* 0x0049d8000c101d24 */
[----:B------:R-:W-:-:S04]  /*70b0*/  @!P3 IADD3 R4, P4, R107, R118, RZ ;  /* 0x000000766b04b210 */ /* 0x000fc80007f9e0ff */
[----:B------:R-:W-:-:S05]  /*70c0*/  @!P3 LEA.HI.X.SX32 R5, R118, R105, 0x1, P4 ;  /* 0x000000697605b211 */ /* 0x000fca00020f0eff */
[----:B---3--:R4:W-:Y:S04]  /*70d0*/  @!P3 ST.E.128 desc[UR36][R4.64], R12 ;  /* 0x0000000c0400b985 */ /* 0x0089e8000c101d24 */
.L_x_7835:
[----:B------:R-:W-:Y:S05]  /*70e0*/  BSYNC B1 ;  /* 0x0000000000017941 */ /* 0x000fea0003800000 */
.L_x_7834:
[----:B------:R-:W-:-:S03]  /*70f0*/  UMOV UR4, 0xffffffff ;  /* 0xffffffff00047882 */ /* 0x000fc60000000000 */
[----:B------:R-:W-:Y:S05]  /*7100*/  BRA.DIV UR4, `(.L_x_7838) ;  /* 0x000001b204487947 */ /* 0x000fea000b800000 */
[----:B------:R0:W0:Y:S04]  /*7110*/  SHFL.IDX PT, R33, R103, 0x1, 0x1c1f ;  /* 0x003c1f0067217f89 */ /* 0x00002800000e0000 */
[----:B----4-:R4:W0:Y:S02]  /*7120*/  SHFL.IDX PT, R14, R102, 0x1, 0x1c1f ;  /* 0x003c1f00660e7f89 */ /* 0x01082400000e0000 */
.L_x_8112:
[----:B------:R-:W-:Y:S01]  /*7130*/  VIADD R4, R190, 0x40 ;  /* 0x00000040be047836 */ /* 0x000fe20000000000 */
[----:B------:R-:W-:Y:S04]  /*7140*/  BSSY B1, `(.L_x_7839) ;  /* 0x00000f8000017945 */ /* 0x000fe80003800000 */
[----:B------:R-:W-:-:S13]  /*7150*/  ISETP.GE.OR P3, PT, R4, R97, P1 ;  /* 0x000000610400720c */ /* 0x000fda0000f66670 */
[----:B------:R-:W-:Y:S05]  /*7160*/  @P3 BRA `(.L_x_7840) ;  /* 0x0000000c00d43947 */ /* 0x000fea0003800000 */
[----:B------:R-:W-:Y:S01]  /*7170*/  SEL R4, R73, R114, !P0 ;  /* 0x0000007249047207 */ /* 0x000fe20004000000 */
[----:B------:R-:W-:Y:S01]  /*7180*/  BSSY B2, `(.L_x_7841) ;  /* 0x00000ee000027945 */ /* 0x000fe20003800000 */
[----:B------:R-:W-:Y:S02]  /*7190*/  SHF.R.U32.HI R6, RZ, 0x3, R197 ;  /* 0x00000003ff067819 */ /* 0x000fe400000116c5 */
[----:B------:R-:W-:Y:S02]  /*71a0*/  SHF.R.S32.HI R5, RZ, 0x1f, R4 ;  /* 0x0000001fff057819 */ /* 0x000fe40000011404 */
[----:B0-----:R-:W-:Y:S02]  /*71b0*/  IADD3 R12, P3, R64, R14, RZ ;  /* 0x0000000e400c7210 */ /* 0x001fe40007f7e0ff */
[----:B------:R-:W-:Y:S02]  /*71c0*/  LEA.HI R4, R5, R4, RZ, 0x5 ;  /* 0x0000000405047211 */ /* 0x000fe400078f28ff */
[----:B------:R-:W-:-:S02]  /*71d0*/  IADD3.X R13, R33, R62, RZ, P3, !PT ;  /* 0x0000003e210d7210 */ /* 0x000fc40001ffe4ff */
[----:B------:R-:W-:-:S05]  /*71e0*/  LEA.HI.SX32 R4, R4, R65, 0x1b ;  /* 0x0000004104047211 */ /* 0x000fca00078fdaff */
[----:B------:R-:W-:-:S05]  /*71f0*/  IMAD.SHL.U32 R15, R4, 0x10, RZ ;  /* 0x00000010040f7824 */ /* 0x000fca00078e00ff */
[----:B------:R-:W-:-:S04]  /*7200*/  LOP3.LUT R4, R197, 0x70, R15, 0xf8, !PT ;  /* 0x00000070c5047812 */ /* 0x000fc800078ef80f */
[----:B------:R-:W-:-:S05]  /*7210*/  LOP3.LUT R5, R4, R6, RZ, 0x3c, !PT ;  /* 0x0000000604057212 */ /* 0x000fca00078e3cff */
[----:B------:R-:W-:Y:S02]  /*7220*/  IMAD.IADD R7, R204, 0x1, R5 ;  /* 0x00000001cc077824 */ /* 0x000fe400078e0205 */
[C---:B------:R-:W-:Y:S02]  /*7230*/  IMAD R5, R188.reuse, 0x5000, R3 ;  /* 0x00005000bc057824 */ /* 0x040fe400078e0203 */
        /* <DEDUP_REMOVED lines=12> */
[----:B------:R-:W-:Y:S02]  /*7300*/  SHF.R.U32.HI R122, RZ, 0x10, R37 ;  /* 0x00000010ff7a7819 */ /* 0x000fe40000011625 */
[----:B------:R-:W-:Y:S01]  /*7310*/  MOV R37, R4 ;  /* 0x0000000400257202 */ /* 0x000fe20000000f00 */
[----:B------:R-:W-:Y:S01]  /*7320*/  IMAD.SHL.U32 R4, R121, 0x100, RZ ;  /* 0x0000010079047824 */ /* 0x000fe200078e00ff */
[----:B------:R-:W-:Y:S01]  /*7330*/  SHF.R.U32.HI R117, RZ, 0x8, R39 ;  /* 0x00000008ff757819 */ /* 0x000fe20000011627 */
[----:B------:R-:W-:Y:S01]  /*7340*/  IMAD.U32 R6, R122, 0x10000, RZ ;  /* 0x000100007a067824 */ /* 0x000fe200078e00ff */
[----:B------:R-:W-:-:S02]  /*7350*/  PRMT R35, R120, 0x654, R35 ;  /* 0x0000065478237816 */ /* 0x000fc40000000023 */
[--C-:B------:R-:W-:Y:S02]  /*7360*/  SHF.R.U32.HI R119, RZ, 0x10, R39.reuse ;  /* 0x00000010ff777819 */ /* 0x100fe40000011627 */
[----:B------:R-:W-:Y:S02]  /*7370*/  LOP3.LUT R36, R39, 0xff, RZ, 0xc0, !PT ;  /* 0x000000ff27247812 */ /* 0x000fe400078ec0ff */
[----:B--2---:R-:W-:Y:S02]  /*7380*/  SHF.R.U32.HI R105, RZ, 0x18, R39 ;  /* 0x00000018ff697819 */ /* 0x004fe40000011627 */
[--C-:B------:R-:W-:Y:S02]  /*7390*/  SHF.R.U32.HI R99, RZ, 0x8, R41.reuse ;  /* 0x00000008ff637819 */ /* 0x100fe40000011629 */
[--C-:B---3--:R-:W-:Y:S02]  /*73a0*/  SHF.R.U32.HI R107, RZ, 0x10, R41.reuse ;  /* 0x00000010ff6b7819 */ /* 0x108fe40000011629 */
[----:B------:R-:W-:Y:S01]  /*73b0*/  LOP3.LUT R39, R41, 0xff, RZ, 0xc0, !PT ;  /* 0x000000ff29277812 */ /* 0x000fe200078ec0ff */
[----:B------:R-:W-:Y:S01]  /*73c0*/  IMAD.SHL.U32 R8, R99, 0x100, RZ ;  /* 0x0000010063087824 */ /* 0x000fe200078e00ff */
[----:B------:R-:W-:-:S02]  /*73d0*/  SHF.R.U32.HI R118, RZ, 0x18, R41 ;  /* 0x00000018ff767819 */ /* 0x000fc40000011629 */
[--C-:B------:R-:W-:Y:S02]  /*73e0*/  SHF.R.U32.HI R42, RZ, 0x8, R43.reuse ;  /* 0x00000008ff2a7819 */ /* 0x100fe4000001162b */
[----:B------:R-:W-:Y:S02]  /*73f0*/  LOP3.LUT R40, R43, 0xff, RZ, 0xc0, !PT ;  /* 0x000000ff2b287812 */ /* 0x000fe400078ec0ff */
[----:B------:R-:W-:Y:S02]  /*7400*/  SHF.R.U32.HI R41, RZ, 0x18, R43 ;  /* 0x00000018ff297819 */ /* 0x000fe4000001162b */
[----:B------:R-:W-:Y:S01]  /*7410*/  LOP3.LUT R35, R35, 0xff00, R4, 0xf8, !PT ;  /* 0x0000ff0023237812 */ /* 0x000fe200078ef804 */
[----:B------:R-:W-:Y:S01]  /*7420*/  IMAD.SHL.U32 R4, R117, 0x100, RZ ;  /* 0x0000010075047824 */ /* 0x000fe200078e00ff */
[----:B------:R-:W-:Y:S02]  /*7430*/  PRMT R5, R105, 0x654, R36 ;  /* 0x0000065469057816 */ /* 0x000fe40000000024 */
[----:B------:R-:W-:-:S02]  /*7440*/  PRMT R39, R118, 0x654, R39 ;  /* 0x0000065476277816 */ /* 0x000fc40000000027 */
[----:B------:R-:W-:Y:S02]  /*7450*/  PRMT R41, R41, 0x654, R40 ;  /* 0x0000065429297816 */ /* 0x000fe40000000028 */
[----:B------:R-:W-:Y:S02]  /*7460*/  SHF.L.U32 R36, R42, 0x8, RZ ;  /* 0x000000082a247819 */ /* 0x000fe400000006ff */
[----:B------:R-:W-:Y:S01]  /*7470*/  LOP3.LUT R5, R5, 0xff00, R4, 0xf8, !PT ;  /* 0x0000ff0005057812 */ /* 0x000fe200078ef804 */
[----:B------:R-:W-:Y:S01]  /*7480*/  IMAD.U32 R4, R119, 0x10000, RZ ;  /* 0x0001000077047824 */ /* 0x000fe200078e00ff */
[----:B------:R-:W-:Y:S02]  /*7490*/  SHF.R.U32.HI R98, RZ, 0x10, R43 ;  /* 0x00000010ff627819 */ /* 0x000fe4000001162b */
[----:B------:R-:W-:Y:S01]  /*74a0*/  LOP3.LUT R99, R39, 0xff00, R8, 0xf8, !PT ;  /* 0x0000ff0027637812 */ /* 0x000fe200078ef808 */
[----:B------:R-:W-:Y:S01]  /*74b0*/  IMAD.U32 R8, R107, 0x10000, RZ ;  /* 0x000100006b087824 */ /* 0x000fe200078e00ff */
[----:B------:R-:W-:Y:S01]  /*74c0*/  LOP3.LUT R105, R41, 0xff00, R36, 0xf8, !PT ;  /* 0x0000ff0029697812 */ /* 0x000fe200078ef824 */
[----:B------:R-:W-:Y:S01]  /*74d0*/  IMAD.U32 R98, R98, 0x10000, RZ ;  /* 0x0001000062627824 */ /* 0x000fe200078e00ff */
[----:B------:R-:W-:-:S02]  /*74e0*/  F2FP.F16.E4M3.UNPACK_B R43, R116.H1 ;  /* 0x00000074ff2b723e */ /* 0x000fc400030006ff */
        /* <DEDUP_REMOVED lines=10> */
[-C--:B------:R-:W-:Y:S01]  /*7590*/  FMUL.FTZ R118, R36, R5.reuse ;  /* 0x0000000524767220 */ /* 0x080fe20000410000 */
[--C-:B------:R-:W-:Y:S02]  /*75a0*/  HADD2.F32 R42, -RZ, R40.reuse.H0_H0 ;  /* 0x20000028ff2a7230 */ /* 0x100fe40000004100 */
[----:B------:R-:W-:Y:S01]  /*75b0*/  FMUL.FTZ R107, R35, R5 ;  /* 0x00000005236b7220 */ /* 0x000fe20000410000 */
[----:B------:R-:W-:Y:S01]  /*75c0*/  LOP3.LUT R5, R105, 0xff0000, R98, 0xf8, !PT ;  /* 0x00ff000069057812 */ /* 0x000fe200078ef862 */
[----:B------:R-:W-:Y:S01]  /*75d0*/  HADD2.F32 R99, -RZ, R40.H1_H1 ;  /* 0x30000028ff637230 */ /* 0x000fe20000004100 */
[----:B------:R-:W-:Y:S01]  /*75e0*/  F2FP.F16.E4M3.UNPACK_B R116, R116 ;  /* 0x00000074ff74723e */ /* 0x000fe200020006ff */
[----:B------:R-:W-:Y:S02]  /*75f0*/  HADD2.F32 R98, -RZ, R41.H1_H1 ;  /* 0x30000029ff627230 */ /* 0x000fe40000004100 */
[----:B------:R-:W-:Y:S01]  /*7600*/  FFMA.FTZ R35, R35, R42, -R118 ;  /* 0x0000002a23237223 */ /* 0x000fe20000010876 */
[----:B------:R-:W-:-:S02]  /*7610*/  HADD2.F32 R40, -RZ, R39.H1_H1 ;  /* 0x30000027ff287230 */ /* 0x000fc40000004100 */
[----:B------:R-:W-:Y:S01]  /*7620*/  FFMA.FTZ R36, R36, R42, R107 ;  /* 0x0000002a24247223 */ /* 0x000fe2000001006b */
[----:B------:R-:W-:Y:S01]  /*7630*/  F2FP.F16.E4M3.UNPACK_B R42, R38 ;  /* 0x00000026ff2a723e */ /* 0x000fe200020006ff */
[----:B------:R-:W-:Y:S01]  /*7640*/  HADD2.F32 R118, -RZ, R116.H0_H0 ;  /* 0x20000074ff767230 */ /* 0x000fe20000004100 */
[----:B------:R-:W-:Y:S01]  /*7650*/  F2FP.F16.E4M3.UNPACK_B R41, R37 ;  /* 0x00000025ff29723e */ /* 0x000fe200020006ff */
[-C--:B------:R-:W-:Y:S01]  /*7660*/  FMUL.FTZ R37, R98, R43.reuse ;  /* 0x0000002b62257220 */ /* 0x080fe20000410000 */
[C---:B------:R-:W-:Y:S01]  /*7670*/  FMUL.FTZ R105, R40.reuse, R43 ;  /* 0x0000002b28697220 */ /* 0x040fe20000410000 */
[----:B------:R-:W-:Y:S01]  /*7680*/  F2FP.F16.E4M3.UNPACK_B R113, R113 ;  /* 0x00000071ff71723e */ /* 0x000fe200020006ff */
[----:B------:R-:W-:Y:S02]  /*7690*/  HADD2.F32 R43, -RZ, R42.H0_H0 ;  /* 0x2000002aff2b7230 */ /* 0x000fe40000004100 */
[----:B------:R-:W-:Y:S01]  /*76a0*/  FFMA.FTZ R38, R40, R99, -R37 ;  /* 0x0000006328267223 */ /* 0x000fe20000010825 */
[----:B------:R-:W-:-:S02]  /*76b0*/  HADD2.F32 R39, -RZ, R41.H0_H0 ;  /* 0x20000029ff277230 */ /* 0x000fc40000004100 */
[----:B------:R-:W-:Y:S01]  /*76c0*/  FFMA.FTZ R37, R98, R99, R105 ;  /* 0x0000006362257223 */ /* 0x000fe20000010069 */
[----:B------:R-:W-:Y:S02]  /*76d0*/  HADD2.F32 R116, -RZ, R116.H1_H1 ;  /* 0x30000074ff747230 */ /* 0x000fe40000004100 */
[-C--:B------:R-:W-:Y:S01]  /*76e0*/  FMUL.FTZ R120, R43, R118.reuse ;  /* 0x000000762b787220 */ /* 0x080fe20000410000 */
[----:B------:R-:W-:Y:S02]  /*76f0*/  HADD2.F32 R98, -RZ, R42.H1_H1 ;  /* 0x3000002aff627230 */ /* 0x000fe40000004100 */
[----:B------:R-:W-:Y:S01]  /*7700*/  FMUL.FTZ R118, R39, R118 ;  /* 0x0000007627767220 */ /* 0x000fe20000410000 */
[----:B------:R-:W-:Y:S01]  /*7710*/  HADD2.F32 R40, -RZ, R113.H0_H0 ;  /* 0x20000071ff287230 */ /* 0x000fe20000004100 */
[----:B------:R-:W-:Y:S01]  /*7720*/  F2FP.F16.E4M3.UNPACK_B R99, R10.H1 ;  /* 0x0000000aff63723e */ /* 0x000fe200030006ff */
[----:B------:R-:W-:Y:S02]  /*7730*/  HADD2.F32 R41, -RZ, R41.H1_H1 ;  /* 0x30000029ff297230 */ /* 0x000fe40000004100 */
[----:B------:R-:W-:Y:S01]  /*7740*/  FMUL.FTZ R42, R98, R116 ;  /* 0x00000074622a7220 */ /* 0x000fe20000410000 */
[----:B------:R-:W-:-:S02]  /*7750*/  HADD2.F32 R113, -RZ, R113.H1_H1 ;  /* 0x30000071ff717230 */ /* 0x000fc40000004100 */
[-C--:B------:R-:W-:Y:S01]  /*7760*/  FFMA.FTZ R39, R39, R40.reuse, -R120 ;  /* 0x0000002827277223 */ /* 0x080fe20000010878 */
[----:B------:R-:W-:Y:S01]  /*7770*/  FFMA.FTZ R40, R43, R40, R118 ;  /* 0x000000282b287223 */ /* 0x000fe20000010076 */
[----:B------:R-:W-:Y:S01]  /*7780*/  F2FP.F16.E4M3.UNPACK_B R43, R115.H1 ;  /* 0x00000073ff2b723e */ /* 0x000fe200030006ff */
[C---:B------:R-:W-:Y:S01]  /*7790*/  FMUL.FTZ R117, R41.reuse, R116 ;  /* 0x0000007429757220 */ /* 0x040fe20000410000 */
[----:B------:R-:W-:Y:S01]  /*77a0*/  FFMA.FTZ R42, R41, R113, -R42 ;  /* 0x00000071292a7223 */ /* 0x000fe2000001082a */
[----:B------:R-:W-:Y:S01]  /*77b0*/  F2FP.F16.E4M3.UNPACK_B R41, R34.H1 ;  /* 0x00000022ff29723e */ /* 0x000fe200030006ff */
[----:B------:R-:W-:Y:S01]  /*77c0*/  HADD2.F32 R105, -RZ, R99.H0_H0 ;  /* 0x20000063ff697230 */ /* 0x000fe20000004100 */
[----:B------:R-:W-:Y:S01]  /*77d0*/  F2FP.F16.E4M3.UNPACK_B R107, R111.H1 ;  /* 0x0000006fff6b723e */ /* 0x000fe200030006ff */
[--C-:B------:R-:W-:Y:S02]  /*77e0*/  HADD2.F32 R116, -RZ, R43.reuse.H0_H0 ;  /* 0x2000002bff747230 */ /* 0x100fe40000004100 */
[----:B------:R-:W-:Y:S01]  /*77f0*/  FFMA.FTZ R117, R98, R113, R117 ;  /* 0x0000007162757223 */ /* 0x000fe20000010075 */
[----:B------:R-:W-:Y:S01]  /*7800*/  HADD2.F32 R118, -RZ, R43.H1_H1 ;  /* 0x3000002bff767230 */ /* 0x000fe20000004100 */
[----:B------:R-:W-:Y:S01]  /*7810*/  F2FP.F16.E4M3.UNPACK_B R115, R115 ;  /* 0x00000073ff73723e */ /* 0x000fe200020006ff */
[----:B------:R-:W-:-:S02]  /*7820*/  HADD2.F32 R43, -RZ, R41.H0_H0 ;  /* 0x20000029ff2b7230 */ /* 0x000fc40000004100 */
[----:B------:R-:W-:Y:S01]  /*7830*/  FMUL.FTZ R120, R105, R116 ;  /* 0x0000007469787220 */ /* 0x000fe20000410000 */
[----:B------:R-:W-:Y:S01]  /*7840*/  HADD2.F32 R99, -RZ, R99.H1_H1 ;  /* 0x30000063ff637230 */ /* 0x000fe20000004100 */
[----:B------:R-:W-:Y:S01]  /*7850*/  F2FP.F16.E4M3.UNPACK_B R34, R34 ;  /* 0x00000022ff22723e */ /* 0x000fe200020006ff */
[----:B------:R-:W-:Y:S02]  /*7860*/  HADD2.F32 R41, -RZ, R41.H1_H1 ;  /* 0x30000029ff297230 */ /* 0x000fe40000004100 */
[----:B------:R-:W-:Y:S01]  /*7870*/  FMUL.FTZ R122, R43, R116 ;  /* 0x000000742b7a7220 */ /* 0x000fe20000410000 */
[--C-:B------:R-:W-:Y:S02]  /*7880*/  HADD2.F32 R116, -RZ, R107.reuse.H1_H1 ;  /* 0x3000006bff747230 */ /* 0x100fe40000004100 */
[-C--:B------:R-:W-:Y:S01]  /*7890*/  FMUL.FTZ R124, R99, R118.reuse ;  /* 0x00000076637c7220 */ /* 0x080fe20000410000 */
[----:B------:R-:W-:Y:S02]  /*78a0*/  HADD2.F32 R98, -RZ, R107.H0_H0 ;  /* 0x2000006bff627230 */ /* 0x000fe40000004100 */
[C---:B------:R-:W-:Y:S01]  /*78b0*/  FMUL.FTZ R118, R41.reuse, R118 ;  /* 0x0000007629767220 */ /* 0x040fe20000410000 */
[----:B------:R-:W-:Y:S01]  /*78c0*/  F2FP.F16.E4M3.UNPACK_B R111, R111 ;  /* 0x0000006fff6f723e */ /* 0x000fe200020006ff */
[----:B------:R-:W-:Y:S01]  /*78d0*/  FFMA.FTZ R107, R41, R116, -R124 ;  /* 0x00000074296b7223 */ /* 0x000fe2000001087c */
[----:B------:R-:W-:Y:S01]  /*78e0*/  F2FP.F16.E4M3.UNPACK_B R41, R10 ;  /* 0x0000000aff29723e */ /* 0x000fe200020006ff */
[----:B------:R-:W-:Y:S01]  /*78f0*/  FFMA.FTZ R120, R43, R98, -R120 ;  /* 0x000000622b787223 */ /* 0x000fe20000010878 */
[----:B------:R-:W-:Y:S01]  /*7900*/  FFMA.FTZ R113, R99, R116, R118 ;  /* 0x0000007463717223 */ /* 0x000fe20000010076 */
[----:B------:R-:W-:-:S02]  /*7910*/  HADD2.F32 R99, -RZ, R115.H0_H0 ;  /* 0x20000073ff637230 */ /* 0x000fc40000004100 */
[----:B------:R-:W-:Y:S01]  /*7920*/  FFMA.FTZ R122, R105, R98, R122 ;  /* 0x00000062697a7223 */ /* 0x000fe2000001007a */
[--C-:B------:R-:W-:Y:S01]  /*7930*/  HADD2.F32 R10, -RZ, R34.reuse.H0_H0 ;  /* 0x20000022ff0a7230 */ /* 0x100fe20000004100 */
[----:B------:R-:W-:Y:S01]  /*7940*/  F2FP.SATFINITE.E4M3.F32.PACK_AB_MERGE_C R35, R38, R35, RZ ;  /* 0x000000232623723e */ /* 0x000fe200048070ff */
[----:B------:R-:W-:Y:S01]  /*7950*/  HADD2.F32 R43, -RZ, R41.H0_H0 ;  /* 0x20000029ff2b7230 */ /* 0x000fe20000004100 */
[----:B------:R-:W-:Y:S01]  /*7960*/  F2FP.SATFINITE.E4M3.F32.PACK_AB_MERGE_C R37, R37, R36, RZ ;  /* 0x000000242525723e */ /* 0x000fe200048070ff */
[----:B------:R-:W-:Y:S02]  /*7970*/  HADD2.F32 R115, -RZ, R115.H1_H1 ;  /* 0x30000073ff737230 */ /* 0x000fe40000004100 */
[-C--:B------:R-:W-:Y:S01]  /*7980*/  FMUL.FTZ R116, R10, R99.reuse ;  /* 0x000000630a747220 */ /* 0x080fe20000410000 */
[----:B------:R-:W-:Y:S02]  /*7990*/  HADD2.F32 R41, -RZ, R41.H1_H1 ;  /* 0x30000029ff297230 */ /* 0x000fe40000004100 */
[----:B------:R-:W-:Y:S01]  /*79a0*/  FMUL.FTZ R105, R43, R99 ;  /* 0x000000632b697220 */ /* 0x000fe20000410000 */
[----:B------:R-:W-:Y:S01]  /*79b0*/  HADD2.F32 R34, -RZ, R34.H1_H1 ;  /* 0x30000022ff227230 */ /* 0x000fe20000004100 */
[----:B------:R-:W-:Y:S01]  /*79c0*/  F2FP.F16.E4M3.UNPACK_B R38, R32 ;  /* 0x00000020ff26723e */ /* 0x000fe200020006ff */
[----:B------:R-:W-:-:S02]  /*79d0*/  HADD2.F32 R98, -RZ, R111.H0_H0 ;  /* 0x2000006fff627230 */ /* 0x000fc40000004100 */
        /* <DEDUP_REMOVED lines=8> */
[----:B------:R-:W-:Y:S02]  /*7a60*/  F2FP.F16.E4M3.UNPACK_B R41, R9 ;  /* 0x00000009ff29723e */ /* 0x000fe400020006ff */
        /* <DEDUP_REMOVED lines=11> */
[C---:B------:R-:W-:Y:S01]  /*7b20*/  FMUL.FTZ R118, R37.reuse, R40 ;  /* 0x0000002825767220 */ /* 0x040fe20000410000 */
        /* <DEDUP_REMOVED lines=10> */
[-C--:B------:R-:W-:Y:S01]  /*7bd0*/  FFMA.FTZ R9, R42, R43.reuse, R99 ;  /* 0x0000002b2a097223 */ /* 0x080fe20000010063 */
[----:B------:R-:W-:Y:S01]  /*7be0*/  F2FP.F16.E4M3.UNPACK_B R39, R32.H1 ;  /* 0x00000020ff27723e */ /* 0x000fe200030006ff */
[----:B------:R-:W-:Y:S01]  /*7bf0*/  FFMA.FTZ R32, R40, R43, -R105 ;  /* 0x0000002b28207223 */ /* 0x000fe20000010869 */
[----:B------:R-:W-:Y:S01]  /*7c00*/  HADD2.F32 R40, -RZ, R41.H0_H0 ;  /* 0x20000029ff287230 */ /* 0x000fe20000004100 */
[----:B------:R-:W-:Y:S01]  /*7c10*/  F2FP.SATFINITE.E4M3.F32.PACK_AB_MERGE_C R113, R113, R122, RZ ;  /* 0x0000007a7171723e */ /* 0x000fe200048070ff */
[----:B------:R-:W-:Y:S02]  /*7c20*/  HADD2.F32 R99, -RZ, R98.H0_H0 ;  /* 0x20000062ff637230 */ /* 0x000fe40000004100 */
[----:B------:R-:W-:Y:S01]  /*7c30*/  HADD2.F32 R8, -RZ, R39.H0_H0 ;  /* 0x20000027ff087230 */ /* 0x000fe20000004100 */
[----:B------:R-:W-:Y:S01]  /*7c40*/  F2FP.SATFINITE.E4M3.F32.PACK_AB_MERGE_C R10, R111, R10, R113 ;  /* 0x0000000a6f0a723e */ /* 0x000fe20004807071 */
[----:B------:R-:W-:-:S02]  /*7c50*/  HADD2.F32 R41, -RZ, R41.H1_H1 ;  /* 0x30000029ff297230 */ /* 0x000fc40000004100 */
[-C--:B------:R-:W-:Y:S01]  /*7c60*/  FMUL.FTZ R105, R40, R99.reuse ;  /* 0x0000006328697220 */ /* 0x080fe20000410000 */
[----:B------:R-:W-:Y:S02]  /*7c70*/  HADD2.F32 R98, -RZ, R98.H1_H1 ;  /* 0x30000062ff627230 */ /* 0x000fe40000004100 */
[----:B------:R-:W-:Y:S01]  /*7c80*/  FMUL.FTZ R99, R8, R99 ;  /* 0x0000006308637220 */ /* 0x000fe20000410000 */
[----:B------:R-:W-:Y:S02]  /*7c90*/  HADD2.F32 R39, -RZ, R39.H1_H1 ;  /* 0x30000027ff277230 */ /* 0x000fe40000004100 */
[--C-:B------:R-:W-:Y:S02]  /*7ca0*/  HADD2.F32 R43, -RZ, R6.reuse.H0_H0 ;  /* 0x20000006ff2b7230 */ /* 0x100fe40000004100 */
[----:B------:R-:W-:Y:S02]  /*7cb0*/  HADD2.F32 R42, -RZ, R6.H1_H1 ;  /* 0x30000006ff2a7230 */ /* 0x000fe40000004100 */
[-C--:B------:R-:W-:Y:S01]  /*7cc0*/  FMUL.FTZ R6, R41, R98.reuse ;  /* 0x0000006229067220 */ /* 0x080fe20000410000 */
[C---:B------:R-:W-:Y:S01]  /*7cd0*/  FMUL.FTZ R98, R39.reuse, R98 ;  /* 0x0000006227627220 */ /* 0x040fe20000410000 */
[----:B------:R-:W-:Y:S01]  /*7ce0*/  FFMA.FTZ R115, R40, R43, R99 ;  /* 0x0000002b28737223 */ /* 0x000fe20000010063 */
[----:B------:R-:W-:Y:S01]  /*7cf0*/  F2FP.F16.E4M3.UNPACK_B R99, R5 ;  /* 0x00000005ff63723e */ /* 0x000fe200020006ff */
[-C--:B------:R-:W-:Y:S01]  /*7d00*/  FFMA.FTZ R116, R39, R42.reuse, -R6 ;  /* 0x0000002a27747223 */ /* 0x080fe20000010806 */
[----:B------:R-:W-:Y:S01]  /*7d10*/  F2FP.F16.E4M3.UNPACK_B R39, R11 ;  /* 0x0000000bff27723e */ /* 0x000fe200020006ff */
[----:B------:R-:W-:Y:S01]  /*7d20*/  FFMA.FTZ R113, R8, R43, -R105 ;  /* 0x0000002b08717223 */ /* 0x000fe20000010869 */
[----:B------:R-:W-:Y:S01]  /*7d30*/  F2FP.F16.E4M3.UNPACK_B R105, R5.H1 ;  /* 0x00000005ff69723e */ /* 0x000fe200030006ff */
[----:B------:R-:W-:Y:S01]  /*7d40*/  FFMA.FTZ R118, R41, R42, R98 ;  /* 0x0000002a29767223 */ /* 0x000fe20000010062 */
[----:B------:R-:W-:Y:S01]  /*7d50*/  F2FP.F16.E4M3.UNPACK_B R6, R7 ;  /* 0x00000007ff06723e */ /* 0x000fe200020006ff */
        /* <DEDUP_REMOVED lines=14> */
[----:B------:R-:W-:Y:S02]  /*7e40*/  HADD2.F32 R40, -RZ, R40.H1_H1 ;  /* 0x30000028ff287230 */ /* 0x000fe40000004100 */
[----:B------:R-:W-:Y:S01]  /*7e50*/  FFMA.FTZ R117, R8, R43, -R117 ;  /* 0x0000002b08757223 */ /* 0x000fe20000010875 */
[----:B------:R-:W-:-:S02]  /*7e60*/  HADD2.F32 R105, -RZ, R105.H1_H1 ;  /* 0x30000069ff697230 */ /* 0x000fc40000004100 */
[----:B------:R-:W-:Y:S01]  /*7e70*/  FMUL.FTZ R111, R11, R111 ;  /* 0x0000006f0b6f7220 */ /* 0x000fe20000410000 */
[----:B------:R-:W-:Y:S01]  /*7e80*/  HADD2.F32 R7, -RZ, R7.H1_H1 ;  /* 0x30000007ff077230 */ /* 0x000fe20000004100 */
[----:B------:R-:W-:Y:S01]  /*7e90*/  F2FP.SATFINITE.E4M3.F32.PACK_AB_MERGE_C R113, R116, R113, RZ ;  /* 0x000000717471723e */ /* 0x000fe200048070ff */
[----:B------:R-:W-:Y:S02]  /*7ea0*/  HADD2.F32 R98, -RZ, R42.H0_H0 ;  /* 0x2000002aff627230 */ /* 0x000fe40000004100 */
[-C--:B------:R-:W-:Y:S01]  /*7eb0*/  FMUL.FTZ R8, R40, R105.reuse ;  /* 0x0000006928087220 */ /* 0x080fe20000410000 */
[----:B------:R-:W-:Y:S02]  /*7ec0*/  HADD2.F32 R39, -RZ, R39.H1_H1 ;  /* 0x30000027ff277230 */ /* 0x000fe40000004100 */
[----:B------:R-:W-:Y:S01]  /*7ed0*/  FMUL.FTZ R105, R7, R105 ;  /* 0x0000006907697220 */ /* 0x000fe20000410000 */
[----:B------:R-:W-:Y:S02]  /*7ee0*/  HADD2.F32 R99, -RZ, R99.H1_H1 ;  /* 0x30000063ff637230 */ /* 0x000fe40000004100 */
[----:B------:R-:W-:Y:S01]  /*7ef0*/  FFMA.FTZ R122, R11, R98, -R122 ;  /* 0x000000620b7a7223 */ /* 0x000fe2000001087a */
[----:B------:R-:W-:-:S02]  /*7f00*/  HADD2.F32 R6, -RZ, R6.H1_H1 ;  /* 0x30000006ff067230 */ /* 0x000fc40000004100 */
[----:B------:R-:W-:Y:S01]  /*7f10*/  FFMA.FTZ R111, R4, R98, R111 ;  /* 0x00000062046f7223 */ /* 0x000fe2000001006f */
[----:B------:R-:W-:Y:S02]  /*7f20*/  HADD2.F32 R42, -RZ, R42.H1_H1 ;  /* 0x3000002aff2a7230 */ /* 0x000fe40000004100 */
[-C--:B------:R-:W-:Y:S01]  /*7f30*/  FMUL.FTZ R11, R39, R99.reuse ;  /* 0x00000063270b7220 */ /* 0x080fe20000410000 */
[----:B------:R-:W-:Y:S02]  /*7f40*/  HADD2.F32 R5, -RZ, R5.H1_H1 ;  /* 0x30000005ff057230 */ /* 0x000fe40000004100 */
[----:B------:R-:W-:Y:S01]  /*7f50*/  FMUL.FTZ R4, R6, R99 ;  /* 0x0000006306047220 */ /* 0x000fe20000410000 */
[----:B------:R-:W-:Y:S01]  /*7f60*/  FFMA.FTZ R120, R41, R43, R120 ;  /* 0x0000002b29787223 */ /* 0x000fe20000010078 */
        /* <DEDUP_REMOVED lines=9> */
[----:B------:R-:W-:Y:S02]  /*8000*/  F2FP.SATFINITE.E4M3.F32.PACK_AB_MERGE_C R37, R32, R37, R113 ;  /* 0x000000252025723e */ /* 0x000fe40004807071 */
[----:B------:R-:W-:Y:S01]  /*8010*/  F2FP.SATFINITE.E4M3.F32.PACK_AB_MERGE_C R7, R6, R117, R7 ;  /* 0x000000750607723e */ /* 0x000fe20004807007 */
[----:B------:R-:W-:Y:S01]  /*8020*/  IMAD.MOV.U32 R6, RZ, RZ, R34 ;  /* 0x000000ffff067224 */ /* 0x000fe200078e0022 */
[----:B------:R-:W-:Y:S02]  /*8030*/  F2FP.SATFINITE.E4M3.F32.PACK_AB_MERGE_C R11, R5, R120, R40 ;  /* 0x00000078050b723e */ /* 0x000fe40004807028 */
[----:B------:R-:W-:Y:S02]  /*8040*/  F2FP.SATFINITE.E4M3.F32.PACK_AB_MERGE_C R9, R9, R38, R115 ;  /* 0x000000260909723e */ /* 0x000fe40004807073 */
[----:B------:R-:W-:-:S07]  /*8050*/  MOV R5, R37 ;  /* 0x0000002500057202 */ /* 0x000fce0000000f00 */
.L_x_7842:
[----:B------:R-:W-:Y:S05]  /*8060*/  BSYNC B2 ;  /* 0x0000000000027941 */ /* 0x000fea0003800000 */
.L_x_7841:
[----:B------:R-:W-:Y:S01]  /*8070*/  ISETP.GE.AND P3, PT, R15, R112, PT ;  /* 0x000000700f00720c */ /* 0x000fe20003f66270 */
[----:B0-----:R0:W-:-:S12]  /*8080*/  ST.E.128 desc[UR36][R12.64], R4 ;  /* 0x000000040c007985 */ /* 0x0011d8000c101d24 */
[----:B------:R-:W-:-:S04]  /*8090*/  @!P3 IADD3 R14, P4, R15, R14, RZ ;  /* 0x0000000e0f0eb210 */ /* 0x000fc80007f9e0ff */
[----:B------:R-:W-:-:S05]  /*80a0*/  @!P3 LEA.HI.X.SX32 R15, R15, R33, 0x1, P4 ;  /* 0x000000210f0fb211 */ /* 0x000fca00020f0eff */
[----:B------:R0:W-:Y:S04]  /*80b0*/  @!P3 ST.E.128 desc[UR36][R14.64], R8 ;  /* 0x000000080e00b985 */ /* 0x0001e8000c101d24 */
.L_x_7840:
[----:B------:R-:W-:Y:S05]  /*80c0*/  BSYNC B1 ;  /* 0x0000000000017941 */ /* 0x000fea0003800000 */
.L_x_7839:
[----:B------:R-:W-:-:S03]  /*80d0*/  UMOV UR4, 0xffffffff ;  /* 0xffffffff00047882 */ /* 0x000fc60000000000 */
[----:B------:R-:W-:Y:S05]  /*80e0*/  BRA.DIV UR4, `(.L_x_7843) ;  /* 0x000001a204987947 */ /* 0x000fea000b800000 */
[----:B0-----:R-:W0:Y:S04]  /*80f0*/  SHFL.IDX PT, R103, R103, 0x2, 0x1c1f ;  /* 0x005c1f0067677f89 */ /* 0x001e2800000e0000 */
[----:B------:R0:W0:Y:S02]  /*8100*/  SHFL.IDX PT, R14, R102, 0x2, 0x1c1f ;  /* 0x005c1f00660e7f89 */ /* 0x00002400000e0000 */
.L_x_8116:
[----:B------:R-:W-:-:S05]  /*8110*/  VIADD R4, R190, 0x80 ;  /* 0x00000080be047836 */ /* 0x000fca0000000000 */
[----:B------:R-:W-:-:S13]  /*8120*/  ISETP.GE.OR P3, PT, R4, R97, P1 ;  /* 0x000000610400720c */ /* 0x000fda0000f66670 */
[----:B------:R-:W-:Y:S05]  /*8130*/  @P3 BRA `(.L_x_7823) ;  /* 0x0000001400203947 */ /* 0x000fea0003800000 */
[----:B------:R-:W-:Y:S01]  /*8140*/  SEL R114, R73, R114, !P0 ;  /* 0x0000007249727207 */ /* 0x000fe20004000000 */
[----:B------:R-:W-:Y:S01]  /*8150*/  BSSY B1, `(.L_x_7844) ;  /* 0x00000ea000017945 */ /* 0x000fe20003800000 */
[----:B0-----:R-:W-:Y:S02]  /*8160*/  IADD3 R12, P3, R64, R14, RZ ;  /* 0x0000000e400c7210 */ /* 0x001fe40007f7e0ff */
[----:B------:R-:W-:-:S03]  /*8170*/  SHF.R.S32.HI R5, RZ, 0x1f, R114 ;  /* 0x0000001fff057819 */ /* 0x000fc60000011472 */
[----:B------:R-:W-:Y:S01]  /*8180*/  IMAD.X R13, R103, 0x1, R62, P3 ;  /* 0x00000001670d7824 */ /* 0x000fe200018e063e */
[----:B------:R-:W-:-:S04]  /*8190*/  LEA.HI R114, R5, R114, RZ, 0x5 ;  /* 0x0000007205727211 */ /* 0x000fc800078f28ff */
[----:B------:R-:W-:-:S05]  /*81a0*/  LEA.HI.SX32 R15, R114, R65, 0x1b ;  /* 0x00000041720f7211 */ /* 0x000fca00078fdaff */
[----:B------:R-:W-:-:S05]  /*81b0*/  IMAD.SHL.U32 R15, R15, 0x10, RZ ;  /* 0x000000100f0f7824 */ /* 0x000fca00078e00ff */
[----:B------:R-:W-:-:S04]  /*81c0*/  LOP3.LUT R5, R198, 0x70, R15, 0xf8, !PT ;  /* 0x00000070c6057812 */ /* 0x000fc800078ef80f */
[----:B------:R-:W-:Y:S01]  /*81d0*/  LOP3.LUT R4, R5, R104, RZ, 0x3c, !PT ;  /* 0x0000006805047212 */ /* 0x000fe200078e3cff */
[----:B------:R-:W-:-:S03]  /*81e0*/  IMAD R5, R188, 0x5000, R0 ;  /* 0x00005000bc057824 */ /* 0x000fc600078e0200 */
[----:B------:R-:W-:Y:S01]  /*81f0*/  IADD3 R7, R205, R4, RZ ;  /* 0x00000004cd077210 */ /* 0x000fe20007ffe0ff */
[----:B------:R-:W-:-:S04]  /*8200*/  IMAD.IADD R5, R18, 0x1, R5 ;  /* 0x0000000112057824 */ /* 0x000fc800078e0205 */
[----:B------:R-:W-:-:S04]  /*8210*/  IMAD R7, R188, 0x5000, R7 ;  /* 0x00005000bc077824 */ /* 0x000fc800078e0207 */
[----:B------:R-:W-:Y:S02]  /*8220*/  IMAD.IADD R8, R18, 0x1, R7 ;  /* 0x0000000112087824 */ /* 0x000fe400078e0207 */
[----:B------:R-:W0:Y:S04]  /*8230*/  LDS.128 R4, [R5+0x18400] ;  /* 0x0184000005047984 */ /* 0x000e280000000c00 */
[----:B------:R-:W0:Y:S01]  /*8240*/  LDS.128 R8, [R8+0x18400] ;  /* 0x0184000008087984 */ /* 0x000e220000000c00 */
[----:B------:R-:W-:Y:S05]  /*8250*/  @P2 BRA `(.L_x_7845) ;  /* 0x0000000c00642947 */ /* 0x000fea0003800000 */
[----:B------:R-:W-:Y:S01]  /*8260*/  SHF.R.U32.HI R50, RZ, 0x8, R45 ;  /* 0x00000008ff327819 */ /* 0x000fe2000001162d */
[----:B0-----:R-:W-:Y:S01]  /*8270*/  IMAD.MOV.U32 R32, RZ, RZ, R5 ;  /* 0x000000ffff207224 */ /* 0x001fe200078e0005 */
[--C-:B------:R-:W-:Y:S01]  /*8280*/  SHF.R.U32.HI R99, RZ, 0x18, R45.reuse ;  /* 0x00000018ff637819 */ /* 0x100fe2000001162d */
[----:B------:R-:W-:Y:S01]  /*8290*/  IMAD.MOV.U32 R39, RZ, RZ, R8 ;  /* 0x000000ffff277224 */ /* 0x000fe200078e0008 */
[----:B------:R-:W-:Y:S01]  /*82a0*/  LOP3.LUT R34, R45, 0xff, RZ, 0xc0, !PT ;  /* 0x000000ff2d227812 */ /* 0x000fe200078ec0ff */
[----:B------:R-:W-:Y:S01]  /*82b0*/  IMAD.SHL.U32 R5, R50, 0x100, RZ ;  /* 0x0000010032057824 */ /* 0x000fe200078e00ff */
[----:B------:R-:W-:Y:S01]  /*82c0*/  SHF.R.U32.HI R48, RZ, 0x10, R45 ;  /* 0x00000010ff307819 */ /* 0x000fe2000001162d */
[----:B------:R-:W-:Y:S01]  /*82d0*/  IMAD.MOV.U32 R36, RZ, RZ, R4 ;  /* 0x000000ffff247224 */ /* 0x000fe200078e0004 */
[----:B------:R-:W-:Y:S02]  /*82e0*/  SHF.R.U32.HI R40, RZ, 0x8, R49 ;  /* 0x00000008ff287819 */ /* 0x000fe40000011631 */
[----:B------:R-:W-:-:S02]  /*82f0*/  SHF.R.U32.HI R44, RZ, 0x8, R47 ;  /* 0x00000008ff2c7819 */ /* 0x000fc4000001162f */
[----:B------:R-:W-:Y:S01]  /*8300*/  PRMT R34, R99, 0x654, R34 ;  /* 0x0000065463227816 */ /* 0x000fe20000000022 */
[----:B------:R-:W-:Y:S01]  /*8310*/  IMAD.SHL.U32 R8, R40, 0x100, RZ ;  /* 0x0000010028087824 */ /* 0x000fe200078e00ff */
[----:B------:R-:W-:Y:S01]  /*8320*/  SHF.R.U32.HI R42, RZ, 0x18, R49 ;  /* 0x00000018ff2a7819 */ /* 0x000fe20000011631 */
[----:B------:R-:W-:Y:S01]  /*8330*/  IMAD.SHL.U32 R4, R44, 0x100, RZ ;  /* 0x000001002c047824 */ /* 0x000fe200078e00ff */
[----:B------:R-:W-:Y:S02]  /*8340*/  LOP3.LUT R37, R49, 0xff, RZ, 0xc0, !PT ;  /* 0x000000ff31257812 */ /* 0x000fe400078ec0ff */
[----:B------:R-:W-:Y:S02]  /*8350*/  SHF.R.U32.HI R46, RZ, 0x18, R47 ;  /* 0x00000018ff2e7819 */ /* 0x000fe4000001162f */
[----:B------:R-:W-:Y:S02]  /*8360*/  LOP3.LUT R35, R47, 0xff, RZ, 0xc0, !PT ;  /* 0x000000ff2f237812 */ /* 0x000fe400078ec0ff */
[----:B------:R-:W-:Y:S01]  /*8370*/  MOV R33, R6 ;  /* 0x0000000600217202 */ /* 0x000fe20000000f00 */
[----:B------:R-:W-:Y:S01]  /*8380*/  IMAD.U32 R6, R48, 0x10000, RZ ;  /* 0x0001000030067824 */ /* 0x000fe200078e00ff */
[----:B------:R-:W-:-:S02]  /*8390*/  SHF.R.U32.HI R41, RZ, 0x8, R51 ;  /* 0x00000008ff297819 */ /* 0x000fc40000011633 */
[----:B------:R-:W-:Y:S02]  /*83a0*/  LOP3.LUT R5, R34, 0xff00, R5, 0xf8, !PT ;  /* 0x0000ff0022057812 */ /* 0x000fe400078ef805 */
[----:B------:R-:W-:Y:S01]  /*83b0*/  SHF.R.U32.HI R43, RZ, 0x10, R47 ;  /* 0x00000010ff2b7819 */ /* 0x000fe2000001162f */
[----:B------:R-:W-:Y:S01]  /*83c0*/  IMAD.SHL.U32 R41, R41, 0x100, RZ ;  /* 0x0000010029297824 */ /* 0x000fe200078e00ff */
[----:B------:R-:W-:Y:S02]  /*83d0*/  PRMT R37, R42, 0x654, R37 ;  /* 0x000006542a257816 */ /* 0x000fe40000000025 */
[----:B------:R-:W-:Y:S02]  /*83e0*/  PRMT R35, R46, 0x654, R35 ;  /* 0x000006542e237816 */ /* 0x000fe40000000023 */
[----:B------:R-:W-:Y:S02]  /*83f0*/  LOP3.LUT R6, R5, 0xff0000, R6, 0xf8, !PT ;  /* 0x00ff000005067812 */ /* 0x000fe400078ef806 */
[----:B------:R-:W-:-:S02]  /*8400*/  LOP3.LUT R38, R51, 0xff0000ff, RZ, 0xc0, !PT ;  /* 0xff0000ff33267812 */ /* 0x000fc400078ec0ff */
[----:B------:R-:W-:Y:S02]  /*8410*/  LOP3.LUT R8, R37, 0xff00, R8, 0xf8, !PT ;  /* 0x0000ff0025087812 */ /* 0x000fe400078ef808 */
[----:B------:R-:W-:Y:S02]  /*8420*/  SHF.L.U32 R5, R43, 0x10, RZ ;  /* 0x000000102b057819 */ /* 0x000fe400000006ff */
[----:B------:R-:W-:Y:S02]  /*8430*/  LOP3.LUT R4, R35, 0xff00, R4, 0xf8, !PT ;  /* 0x0000ff0023047812 */ /* 0x000fe400078ef804 */
[----:B------:R-:W-:Y:S02]  /*8440*/  F2FP.F16.E4M3.UNPACK_B R43, R110.H1 ;  /* 0x0000006eff2b723e */ /* 0x000fe400030006ff */
[----:B------:R-:W-:Y:S02]  /*8450*/  F2FP.F16.E4M3.UNPACK_B R40, R39.H1 ;  /* 0x00000027ff28723e */ /* 0x000fe400030006ff */
[----:B------:R-:W-:-:S02]  /*8460*/  F2FP.F16.E4M3.UNPACK_B R37, R36.H1 ;  /* 0x00000024ff25723e */ /* 0x000fc400030006ff */
[----:B------:R-:W-:Y:S01]  /*8470*/  LOP3.LUT R42, R38, 0xff00, R41, 0xf8, !PT ;  /* 0x0000ff00262a7812 */ /* 0x000fe200078ef829 */
[----:B------:R-:W-:Y:S01]  /*8480*/  HADD2.F32 R35, -RZ, R40.H0_H0 ;  /* 0x20000028ff237230 */ /* 0x000fe20000004100 */
[----:B------:R-:W-:Y:S01]  /*8490*/  SHF.R.U32.HI R47, RZ, 0x10, R51 ;  /* 0x00000010ff2f7819 */ /* 0x000fe20000011633 */
[----:B------:R-:W-:Y:S01]  /*84a0*/  HADD2.F32 R34, -RZ, R37.H0_H0 ;  /* 0x20000025ff227230 */ /* 0x000fe20000004100 */
[----:B------:R-:W-:Y:S01]  /*84b0*/  LOP3.LUT R4, R4, 0xff0000, R5, 0xf8, !PT ;  /* 0x00ff000004047812 */ /* 0x000fe200078ef805 */
[----:B------:R-:W-:Y:S01]  /*84c0*/  HADD2.F32 R5, -RZ, R43.H0_H0 ;  /* 0x2000002bff057230 */ /* 0x000fe20000004100 */
[----:B------:R-:W-:Y:S01]  /*84d0*/  F2FP.F16.E4M3.UNPACK_B R38, R108.H1 ;  /* 0x0000006cff26723e */ /* 0x000fe200030006ff */
[----:B------:R-:W-:Y:S01]  /*84e0*/  IMAD.U32 R47, R47, 0x10000, RZ ;  /* 0x000100002f2f7824 */ /* 0x000fe200078e00ff */
[----:B------:R-:W-:Y:S02]  /*84f0*/  SHF.R.U32.HI R45, RZ, 0x10, R49 ;  /* 0x00000010ff2d7819 */ /* 0x000fe40000011631 */
[----:B------:R-:W-:Y:S01]  /*8500*/  FMUL.FTZ R49, R35, R5 ;  /* 0x0000000523317220 */ /* 0x000fe20000410000 */
[----:B------:R-:W-:-:S02]  /*8510*/  HADD2.F32 R41, -RZ, R38.H0_H0 ;  /* 0x20000026ff297230 */ /* 0x000fc40000004100 */
[----:B------:R-:W-:Y:S01]  /*8520*/  FMUL.FTZ R44, R34, R5 ;  /* 0x00000005222c7220 */ /* 0x000fe20000410000 */
[----:B------:R-:W-:Y:S01]  /*8530*/  IMAD.U32 R45, R45, 0x10000, RZ ;  /* 0x000100002d2d7824 */ /* 0x000fe200078e00ff */
[----:B------:R-:W-:Y:S01]  /*8540*/  LOP3.LUT R5, R42, 0xff0000, R47, 0xf8, !PT ;  /* 0x00ff00002a057812 */ /* 0x000fe200078ef82f */
[----:B------:R-:W-:Y:S02]  /*8550*/  HADD2.F32 R42, -RZ, R38.H1_H1 ;  /* 0x30000026ff2a7230 */ /* 0x000fe40000004100 */
[-C--:B------:R-:W-:Y:S01]  /*8560*/  FFMA.FTZ R34, R34, R41.reuse, -R49 ;  /* 0x0000002922227223 */ /* 0x080fe20000010831 */
[----:B------:R-:W-:Y:S01]  /*8570*/  FFMA.FTZ R35, R35, R41, R44 ;  /* 0x0000002923237223 */ /* 0x000fe2000001002c */
[----:B------:R-:W-:Y:S01]  /*8580*/  HADD2.F32 R44, -RZ, R43.H1_H1 ;  /* 0x3000002bff2c7230 */ /* 0x000fe20000004100 */
[----:B------:R-:W-:Y:S01]  /*8590*/  F2FP.F16.E4M3.UNPACK_B R110, R110 ;  /* 0x0000006eff6e723e */ /* 0x000fe200020006ff */
[----:B------:R-:W-:Y:S01]  /*85a0*/  HADD2.F32 R41, -RZ, R40.H1_H1 ;  /* 0x30000028ff297230 */ /* 0x000fe20000004100 */
[----:B------:R-:W-:Y:S01]  /*85b0*/  F2FP.F16.E4M3.UNPACK_B R39, R39 ;  /* 0x00000027ff27723e */ /* 0x000fe200020006ff */
[----:B------:R-:W-:Y:S01]  /*85c0*/  HADD2.F32 R38, -RZ, R37.H1_H1 ;  /* 0x30000025ff267230 */ /* 0x000fe20000004100 */
[----:B------:R-:W-:Y:S01]  /*85d0*/  F2FP.F16.E4M3.UNPACK_B R36, R36 ;  /* 0x00000024ff24723e */ /* 0x000fe200020006ff */
[----:B------:R-:W-:Y:S01]  /*85e0*/  HADD2.F32 R43, -RZ, R110.H0_H0 ;  /* 0x2000006eff2b7230 */ /* 0x000fe20000004100 */
[----:B------:R-:W-:Y:S01]  /*85f0*/  LOP3.LUT R8, R8, 0xff0000, R45, 0xf8, !PT ;  /* 0x00ff000008087812 */ /* 0x000fe200078ef82d */
[----:B------:R-:W-:Y:S01]  /*8600*/  FMUL.FTZ R45, R41, R44 ;  /* 0x0000002c292d7220 */ /* 0x000fe20000410000 */
        /* <DEDUP_REMOVED lines=30> */
[----:B------:R-:W-:Y:S01]  /*87f0*/  F2FP.F16.E4M3.UNPACK_B R33, R33 ;  /* 0x00000021ff21723e */ /* 0x000fe200020006ff */
[----:B------:R-:W-:Y:S02]  /*8800*/  HADD2.F32 R38, -RZ, R38.H1_H1 ;  /* 0x30000026ff267230 */ /* 0x000fe40000004100 */
[----:B------:R-:W-:Y:S01]  /*8810*/  FMUL.FTZ R51, R37, R42 ;  /* 0x0000002a25337220 */ /* 0x000fe20000410000 */
[----:B------:R-:W-:-:S02]  /*8820*/  HADD2.F32 R36, -RZ, R36.H1_H1 ;  /* 0x30000024ff247230 */ /* 0x000fc40000004100 */
        /* <DEDUP_REMOVED lines=15> */
[CC--:B------:R-:W-:Y:S01]  /*8920*/  FMUL.FTZ R40, R10.reuse, R39.reuse ;  /* 0x000000270a287220 */ /* 0x0c0fe20000410000 */
[----:B------:R-:W-:Y:S02]  /*8930*/  HADD2.F32 R109, -RZ, R109.H1_H1 ;  /* 0x3000006dff6d7230 */ /* 0x000fe40000004100 */
[C---:B------:R-:W-:Y:S01]  /*8940*/  FMUL.FTZ R41, R37.reuse, R39 ;  /* 0x0000002725297220 */ /* 0x040fe20000410000 */
[----:B------:R-:W-:Y:S02]  /*8950*/  HADD2.F32 R36, -RZ, R36.H1_H1 ;  /* 0x30000024ff247230 */ /* 0x000fe40000004100 */
[-C--:B------:R-:W-:Y:S01]  /*8960*/  FFMA.FTZ R40, R37, R38.reuse, R40 ;  /* 0x0000002625287223 */ /* 0x080fe20000010028 */
[----:B------:R-:W-:Y:S02]  /*8970*/  HADD2.F32 R33, -RZ, R33.H1_H1 ;  /* 0x30000021ff217230 */ /* 0x000fe40000004100 */
[----:B------:R-:W-:Y:S01]  /*8980*/  FFMA.FTZ R10, R10, R38, -R41 ;  /* 0x000000260a0a7223 */ /* 0x000fe20000010829 */
[----:B------:R-:W-:-:S02]  /*8990*/  HADD2.F32 R106, -RZ, R106.H1_H1 ;  /* 0x3000006aff6a7230 */ /* 0x000fc40000004100 */
[C---:B------:R-:W-:Y:S01]  /*89a0*/  FMUL.FTZ R42, R36.reuse, R109 ;  /* 0x0000006d242a7220 */ /* 0x040fe20000410000 */
[----:B------:R-:W-:Y:S01]  /*89b0*/  F2FP.F16.E4M3.UNPACK_B R38, R9 ;  /* 0x00000009ff26723e */ /* 0x000fe200020006ff */
[C---:B------:R-:W-:Y:S01]  /*89c0*/  FMUL.FTZ R109, R33.reuse, R109 ;  /* 0x0000006d216d7220 */ /* 0x040fe20000410000 */
[----:B------:R-:W-:Y:S01]  /*89d0*/  F2FP.F16.E4M3.UNPACK_B R43, R8 ;  /* 0x00000008ff2b723e */ /* 0x000fe200020006ff */
[----:B------:R-:W-:Y:S01]  /*89e0*/  FFMA.FTZ R33, R33, R106, -R42 ;  /* 0x0000006a21217223 */ /* 0x000fe2000001082a */
[----:B------:R-:W-:Y:S01]  /*89f0*/  F2FP.F16.E4M3.UNPACK_B R37, R32 ;  /* 0x00000020ff25723e */ /* 0x000fe200020006ff */
[----:B------:R-:W-:Y:S01]  /*8a00*/  FFMA.FTZ R109, R36, R106, R109 ;  /* 0x0000006a246d7223 */ /* 0x000fe2000001006d */
[----:B------:R-:W-:Y:S01]  /*8a10*/  F2FP.SATFINITE.E4M3.F32.PACK_AB_MERGE_C R46, R46, R35, RZ ;  /* 0x000000232e2e723e */ /* 0x000fe200048070ff */
[--C-:B------:R-:W-:Y:S01]  /*8a20*/  HADD2.F32 R39, -RZ, R38.reuse.H0_H0 ;  /* 0x20000026ff277230 */ /* 0x100fe20000004100 */
[----:B------:R-:W-:Y:S01]  /*8a30*/  F2FP.SATFINITE.E4M3.F32.PACK_AB_MERGE_C R35, R47, R44, R34 ;  /* 0x0000002c2f23723e */ /* 0x000fe20004807022 */
[----:B------:R-:W-:Y:S01]  /*8a40*/  HADD2.F32 R44, -RZ, R43.H0_H0 ;  /* 0x2000002bff2c7230 */ /* 0x000fe20000004100 */
[----:B------:R-:W-:Y:S01]  /*8a50*/  F2FP.F16.E4M3.UNPACK_B R41, R6 ;  /* 0x00000006ff29723e */ /* 0x000fe200020006ff */
[----:B------:R-:W-:Y:S01]  /*8a60*/  HADD2.F32 R36, -RZ, R37.H0_H0 ;  /* 0x20000025ff247230 */ /* 0x000fe20000004100 */
[----:B------:R-:W-:Y:S01]  /*8a70*/  F2FP.SATFINITE.E4M3.F32.PACK_AB_MERGE_C R50, R50, R51, RZ ;  /* 0x000000333232723e */ /* 0x000fe200048070ff */
[----:B------:R-:W-:Y:S01]  /*8a80*/  HADD2.F32 R43, -RZ, R43.H1_H1 ;  /* 0x3000002bff2b7230 */ /* 0x000fe20000004100 */
[----:B------:R-:W-:Y:S01]  /*8a90*/  F2FP.SATFINITE.E4M3.F32.PACK_AB_MERGE_C R34, R110, R45, R46 ;  /* 0x0000002d6e22723e */ /* 0x000fe2000480702e */
[----:B------:R-:W-:Y:S01]  /*8aa0*/  HADD2.F32 R42, -RZ, R41.H0_H0 ;  /* 0x20000029ff2a7230 */ /* 0x000fe20000004100 */
[----:B------:R-:W-:Y:S01]  /*8ab0*/  F2FP.SATFINITE.E4M3.F32.PACK_AB_MERGE_C R33, R33, R10, R48 ;  /* 0x0000000a2121723e */ /* 0x000fe20004807030 */
[----:B------:R-:W-:Y:S01]  /*8ac0*/  FMUL.FTZ R45, R39, R44 ;  /* 0x0000002c272d7220 */ /* 0x000fe20000410000 */
[----:B------:R-:W-:Y:S01]  /*8ad0*/  F2FP.SATFINITE.E4M3.F32.PACK_AB_MERGE_C R10, R109, R40, R50 ;  /* 0x000000286d0a723e */ /* 0x000fe20004807032 */
[----:B------:R-:W-:-:S02]  /*8ae0*/  HADD2.F32 R40, -RZ, R38.H1_H1 ;  /* 0x30000026ff287230 */ /* 0x000fc40000004100 */
[----:B------:R-:W-:Y:S01]  /*8af0*/  FMUL.FTZ R44, R36, R44 ;  /* 0x0000002c242c7220 */ /* 0x000fe20000410000 */
[----:B------:R-:W-:Y:S01]  /*8b00*/  HADD2.F32 R38, -RZ, R37.H1_H1 ;  /* 0x30000025ff267230 */ /* 0x000fe20000004100 */
[----:B------:R-:W-:Y:S01]  /*8b10*/  F2FP.F16.E4M3.UNPACK_B R9, R9.H1 ;  /* 0x00000009ff09723e */ /* 0x000fe200030006ff */
[----:B------:R-:W-:Y:S02]  /*8b20*/  HADD2.F32 R41, -RZ, R41.H1_H1 ;  /* 0x30000029ff297230 */ /* 0x000fe40000004100 */
[----:B------:R-:W-:Y:S01]  /*8b30*/  FFMA.FTZ R37, R39, R42, R44 ;  /* 0x0000002a27257223 */ /* 0x000fe2000001002c */
[-C--:B------:R-:W-:Y:S01]  /*8b40*/  FMUL.FTZ R39, R40, R43.reuse ;  /* 0x0000002b28277220 */ /* 0x080fe20000410000 */
        /* <DEDUP_REMOVED lines=9> */
[----:B------:R-:W-:Y:S02]  /*8be0*/  HADD2.F32 R9, -RZ, R9.H1_H1 ;  /* 0x30000009ff097230 */ /* 0x000fe40000004100 */
[--C-:B------:R-:W-:Y:S02]  /*8bf0*/  HADD2.F32 R42, -RZ, R39.reuse.H1_H1 ;  /* 0x30000027ff2a7230 */ /* 0x100fe40000004100 */
[----:B------:R-:W-:Y:S02]  /*8c00*/  HADD2.F32 R32, -RZ, R32.H1_H1 ;  /* 0x30000020ff207230 */ /* 0x000fe40000004100 */
[----:B------:R-:W-:Y:S02]  /*8c10*/  HADD2.F32 R41, -RZ, R39.H0_H0 ;  /* 0x20000027ff297230 */ /* 0x000fe40000004100 */
[----:B------:R-:W-:Y:S01]  /*8c20*/  FMUL.FTZ R45, R9, R42 ;  /* 0x0000002a092d7220 */ /* 0x000fe20000410000 */
[----:B------:R-:W-:-:S02]  /*8c30*/  HADD2.F32 R40, -RZ, R6.H1_H1 ;  /* 0x30000006ff287230 */ /* 0x000fc40000004100 */
[----:B------:R-:W-:Y:S01]  /*8c40*/  FMUL.FTZ R42, R32, R42 ;  /* 0x0000002a202a7220 */ /* 0x000fe20000410000 */
[----:B------:R-:W-:Y:S02]  /*8c50*/  HADD2.F32 R39, -RZ, R6.H0_H0 ;  /* 0x20000006ff277230 */ /* 0x000fe40000004100 */
[-C--:B------:R-:W-:Y:S01]  /*8c60*/  FMUL.FTZ R43, R38, R41.reuse ;  /* 0x00000029262b7220 */ /* 0x080fe20000410000 */
[----:B------:R-:W-:Y:S01]  /*8c70*/  FMUL.FTZ R41, R8, R41 ;  /* 0x0000002908297220 */ /* 0x000fe20000410000 */
[-C--:B------:R-:W-:Y:S01]  /*8c80*/  FFMA.FTZ R51, R32, R40.reuse, -R45 ;  /* 0x0000002820337223 */ /* 0x080fe2000001082d */
[----:B------:R-:W-:Y:S01]  /*8c90*/  FFMA.FTZ R50, R9, R40, R42 ;  /* 0x0000002809327223 */ /* 0x000fe2000001002a */
[----:B------:R-:W-:Y:S01]  /*8ca0*/  F2FP.F16.E4M3.UNPACK_B R32, R11 ;  /* 0x0000000bff20723e */ /* 0x000fe200020006ff */
[----:B------:R-:W-:Y:S01]  /*8cb0*/  FFMA.FTZ R48, R8, R39, -R43 ;  /* 0x0000002708307223 */ /* 0x000fe2000001082b */
[----:B------:R-:W-:Y:S01]  /*8cc0*/  F2FP.F16.E4M3.UNPACK_B R42, R5 ;  /* 0x00000005ff2a723e */ /* 0x000fe200020006ff */
[----:B------:R-:W-:Y:S01]  /*8cd0*/  FFMA.FTZ R49, R38, R39, R41 ;  /* 0x0000002726317223 */ /* 0x000fe20000010029 */
[----:B------:R-:W-:Y:S01]  /*8ce0*/  F2FP.F16.E4M3.UNPACK_B R43, R5.H1 ;  /* 0x00000005ff2b723e */ /* 0x000fe200030006ff */
[----:B------:R-:W-:Y:S01]  /*8cf0*/  HADD2.F32 R38, -RZ, R32.H0_H0 ;  /* 0x20000020ff267230 */ /* 0x000fe20000004100 */
[----:B------:R-:W-:Y:S01]  /*8d00*/  F2FP.F16.E4M3.UNPACK_B R6, R7 ;  /* 0x00000007ff06723e */ /* 0x000fe200020006ff */
[----:B------:R-:W-:Y:S01]  /*8d10*/  HADD2.F32 R45, -RZ, R42.H0_H0 ;  /* 0x2000002aff2d7230 */ /* 0x000fe20000004100 */
[----:B------:R-:W-:Y:S01]  /*8d20*/  F2FP.F16.E4M3.UNPACK_B R11, R11.H1 ;  /* 0x0000000bff0b723e */ /* 0x000fe200030006ff */
[----:B------:R-:W-:Y:S01]  /*8d30*/  HADD2.F32 R44, -RZ, R43.H0_H0 ;  /* 0x2000002bff2c7230 */ /* 0x000fe20000004100 */
[-C--:B------:R-:W-:Y:S01]  /*8d40*/  F2FP.F16.E4M3.UNPACK_B R5, R4.reuse ;  /* 0x00000004ff05723e */ /* 0x080fe200020006ff */
[----:B------:R-:W-:Y:S01]  /*8d50*/  HADD2.F32 R8, -RZ, R6.H0_H0 ;  /* 0x20000006ff087230 */ /* 0x000fe20000004100 */
[----:B------:R-:W-:Y:S01]  /*8d60*/  F2FP.F16.E4M3.UNPACK_B R7, R7.H1 ;  /* 0x00000007ff07723e */ /* 0x000fe200030006ff */
[----:B------:R-:W-:Y:S01]  /*8d70*/  FMUL.FTZ R99, R38, R45 ;  /* 0x0000002d26637220 */ /* 0x000fe20000410000 */
[----:B------:R-:W-:Y:S01]  /*8d80*/  F2FP.F16.E4M3.UNPACK_B R39, R4.H1 ;  /* 0x00000004ff27723e */ /* 0x000fe200030006ff */
[----:B------:R-:W-:-:S02]  /*8d90*/  HADD2.F32 R4, -RZ, R11.H0_H0 ;  /* 0x2000000bff047230 */ /* 0x000fc40000004100 */
[----:B------:R-:W-:Y:S01]  /*8da0*/  FMUL.FTZ R45, R8, R45 ;  /* 0x0000002d082d7220 */ /* 0x000fe20000410000 */
[----:B------:R-:W-:Y:S01]  /*8db0*/  HADD2.F32 R41, -RZ, R5.H0_H0 ;  /* 0x20000005ff297230 */ /* 0x000fe20000004100 */
[----:B------:R-:W-:Y:S01]  /*8dc0*/  F2FP.SATFINITE.E4M3.F32.PACK_AB_MERGE_C R48, R51, R48, RZ ;  /* 0x000000303330723e */ /* 0x000fe200048070ff */
[----:B------:R-:W-:Y:S02]  /*8dd0*/  HADD2.F32 R9, -RZ, R7.H0_H0 ;  /* 0x20000007ff097230 */ /* 0x000fe40000004100 */
[-C--:B------:R-:W-:Y:S01]  /*8de0*/  FMUL.FTZ R98, R4, R44.reuse ;  /* 0x0000002c04627220 */ /* 0x080fe20000410000 */
[----:B------:R-:W-:Y:S02]  /*8df0*/  HADD2.F32 R40, -RZ, R39.H0_H0 ;  /* 0x20000027ff287230 */ /* 0x000fe40000004100 */
[----:B------:R-:W-:Y:S01]  /*8e00*/  FFMA.FTZ R99, R8, R41, -R99 ;  /* 0x0000002908637223 */ /* 0x000fe20000010863 */
[----:B------:R-:W-:Y:S02]  /*8e10*/  HADD2.F32 R11, -RZ, R11.H1_H1 ;  /* 0x3000000bff0b7230 */ /* 0x000fe40000004100 */
[----:B--2---:R-:W-:Y:S01]  /*8e20*/  FMUL.FTZ R105, R9, R44 ;  /* 0x0000002c09697220 */ /* 0x004fe20000410000 */
[----:B------:R-:W-:-:S02]  /*8e30*/  HADD2.F32 R8, -RZ, R43.H1_H1 ;  /* 0x3000002bff087230 */ /* 0x000fc40000004100 */
[-C--:B------:R-:W-:Y:S01]  /*8e40*/  FFMA.FTZ R98, R9, R40.reuse, -R98 ;  /* 0x0000002809627223 */ /* 0x080fe20000010862 */
[----:B------:R-:W-:Y:S02]  /*8e50*/  HADD2.F32 R7, -RZ, R7.H1_H1 ;  /* 0x30000007ff077230 */ /* 0x000fe40000004100 */
[----:B------:R-:W-:Y:S01]  /*8e60*/  FFMA.FTZ R45, R38, R41, R45 ;  /* 0x00000029262d7223 */ /* 0x000fe2000001002d */
[----:B------:R-:W-:Y:S01]  /*8e70*/  FFMA.FTZ R105, R4, R40, R105 ;  /* 0x0000002804697223 */ /* 0x000fe20000010069 */
[----:B------:R-:W-:Y:S02]  /*8e80*/  HADD2.F32 R32, -RZ, R32.H1_H1 ;  /* 0x30000020ff207230 */ /* 0x000fe40000004100 */
[-C--:B------:R-:W-:Y:S01]  /*8e90*/  FMUL.FTZ R38, R11, R8.reuse ;  /* 0x000000080b267220 */ /* 0x080fe20000410000 */
[----:B------:R-:W-:Y:S02]  /*8ea0*/  HADD2.F32 R9, -RZ, R42.H1_H1 ;  /* 0x3000002aff097230 */ /* 0x000fe40000004100 */
[----:B------:R-:W-:Y:S01]  /*8eb0*/  FMUL.FTZ R8, R7, R8 ;  /* 0x0000000807087220 */ /* 0x000fe20000410000 */
[----:B------:R-:W-:Y:S01]  /*8ec0*/  HADD2.F32 R6, -RZ, R6.H1_H1 ;  /* 0x30000006ff067230 */ /* 0x000fe20000004100 */
[----:B------:R-:W-:Y:S01]  /*8ed0*/  F2FP.SATFINITE.E4M3.F32.PACK_AB_MERGE_C R49, R50, R49, RZ ;  /* 0x000000313231723e */ /* 0x000fe200048070ff */
[----:B------:R-:W-:-:S02]  /*8ee0*/  HADD2.F32 R4, -RZ, R39.H1_H1 ;  /* 0x30000027ff047230 */ /* 0x000fc40000004100 */
[-C--:B------:R-:W-:Y:S01]  /*8ef0*/  FMUL.FTZ R39, R32, R9.reuse ;  /* 0x0000000920277220 */ /* 0x080fe20000410000 */
[----:B------:R-:W-:Y:S02]  /*8f00*/  HADD2.F32 R5, -RZ, R5.H1_H1 ;  /* 0x30000005ff057230 */ /* 0x000fe40000004100 */
[C---:B------:R-:W-:Y:S01]  /*8f10*/  FMUL.FTZ R9, R6.reuse, R9 ;  /* 0x0000000906097220 */ /* 0x040fe20000410000 */
[-C--:B------:R-:W-:Y:S01]  /*8f20*/  FFMA.FTZ R7, R7, R4.reuse, -R38 ;  /* 0x0000000407077223 */ /* 0x080fe20000010826 */
[----:B------:R-:W-:Y:S01]  /*8f30*/  FFMA.FTZ R8, R11, R4, R8 ;  /* 0x000000040b087223 */ /* 0x000fe20000010008 */
[-C--:B------:R-:W-:Y:S01]  /*8f40*/  FFMA.FTZ R6, R6, R5.reuse, -R39 ;  /* 0x0000000506067223 */ /* 0x080fe20000010827 */
[----:B------:R-:W-:Y:S01]  /*8f50*/  FFMA.FTZ R32, R32, R5, R9 ;  /* 0x0000000520207223 */ /* 0x000fe20000010009 */
[----:B------:R-:W-:Y:S01]  /*8f60*/  F2FP.SATFINITE.E4M3.F32.PACK_AB_MERGE_C R5, R47, R36, R48 ;  /* 0x000000242f05723e */ /* 0x000fe20004807030 */
[----:B------:R-:W-:Y:S01]  /*8f70*/  IMAD.MOV.U32 R4, RZ, RZ, R35 ;  /* 0x000000ffff047224 */ /* 0x000fe200078e0023 */
[----:B------:R-:W-:-:S02]  /*8f80*/  F2FP.SATFINITE.E4M3.F32.PACK_AB_MERGE_C R7, R7, R98, RZ ;  /* 0x000000620707723e */ /* 0x000fc400048070ff */
[----:B------:R-:W-:Y:S02]  /*8f90*/  F2FP.SATFINITE.E4M3.F32.PACK_AB_MERGE_C R8, R8, R105, RZ ;  /* 0x000000690808723e */ /* 0x000fe400048070ff */
[----:B------:R-:W-:Y:S01]  /*8fa0*/  F2FP.SATFINITE.E4M3.F32.PACK_AB_MERGE_C R7, R6, R99, R7 ;  /* 0x000000630607723e */ /* 0x000fe20004807007 */
[----:B------:R-:W-:Y:S01]  /*8fb0*/  IMAD.MOV.U32 R6, RZ, RZ, R33 ;  /* 0x000000ffff067224 */ /* 0x000fe200078e0021 */
[----:B------:R-:W-:Y:S01]  /*8fc0*/  F2FP.SATFINITE.E4M3.F32.PACK_AB_MERGE_C R11, R32, R45, R8 ;  /* 0x0000002d200b723e */ /* 0x000fe20004807008 */
[----:B------:R-:W-:Y:S01]  /*8fd0*/  IMAD.MOV.U32 R8, RZ, RZ, R34 ;  /* 0x000000ffff087224 */ /* 0x000fe200078e0022 */
[----:B------:R-:W-:-:S07]  /*8fe0*/  F2FP.SATFINITE.E4M3.F32.PACK_AB_MERGE_C R9, R46, R37, R49 ;  /* 0x000000252e09723e */ /* 0x000fce0004807031 */
.L_x_7845:
[----:B------:R-:W-:Y:S05]  /*8ff0*/  BSYNC B1 ;  /* 0x0000000000017941 */ /* 0x000fea0003800000 */
.L_x_7844:
[----:B0-----:R0:W-:Y:S01]  /*9000*/  ST.E.128 desc[UR36][R12.64], R4 ;  /* 0x000000040c007985 */ /* 0x0011e2000c101d24 */
[----:B------:R-:W-:-:S13]  /*9010*/  ISETP.GE.AND P2, PT, R15, R112, PT ;  /* 0x000000700f00720c */ /* 0x000fda0003f46270 */
[----:B------:R-:W-:Y:S05]  /*9020*/  @P2 BRA `(.L_x_7823) ;  /* 0x0000000400642947 */ /* 0x000fea0003800000 */
[----:B0-----:R-:W-:-:S04]  /*9030*/  IADD3 R4, P2, R15, R14, RZ ;  /* 0x0000000e0f047210 */ /* 0x001fc80007f5e0ff */
[----:B------:R-:W-:-:S05]  /*9040*/  LEA.HI.X.SX32 R5, R15, R103, 0x1, P2 ;  /* 0x000000670f057211 */ /* 0x000fca00010f0eff */
[----:B------:R0:W-:Y:S01]  /*9050*/  ST.E.128 desc[UR36][R4.64], R8 ;  /* 0x0000000804007985 */ /* 0x0001e2000c101d24 */
[----:B------:R-:W-:Y:S05]  /*9060*/  BRA `(.L_x_7823) ;  /* 0x0000000400547947 */ /* 0x000fea0003800000 */
.L_x_7793:
[----:B------:R-:W-:-:S13]  /*9070*/  ISETP.NE.AND P5, PT, R195, 0x3, PT ;  /* 0x00000003c300780c */ /* 0x000fda0003fa5270 */
[----:B------:R-:W-:Y:S05]  /*9080*/  @!P5 BRA `(.L_x_7846) ;  /* 0x000000000004d947 */ /* 0x000fea0003800000 */
[----:B------:R-:W-:Y:S01]  /*9090*/  BPT.TRAP 0x1 ;  /* 0x000000040000795c */ /* 0x000fe20000300000 */
.L_x_7846:
[----:B------:R-:W-:Y:S01]  /*90a0*/  LEA R88, R188, R18, 0x3 ;  /* 0x00000012bc587211 */ /* 0x000fe200078e18ff */
[----:B------:R-:W-:Y:S01]  /*90b0*/  BSSY B1, `(.L_x_7847) ;  /* 0x0000005000017945 */ /* 0x000fe20003800000 */
[----:B------:R-:W-:Y:S02]  /*90c0*/  SHF.L.U32 R100, R193, 0x1f, RZ ;  /* 0x0000001fc1647819 */ /* 0x000fe400000006ff */
[----:B------:R-:W-:Y:S02]  /*90d0*/  SHF.R.S32.HI R95, RZ, 0x1f, R94 ;  /* 0x0000001fff5f7819 */ /* 0x000fe4000001145e */
[----:B------:R-:W0:Y:S02]  /*90e0*/  SYNCS.PHASECHK.TRANS64.TRYWAIT P2, [R88+URZ+0x22890], R100 ;  /* 0x02289064580075a7 */ /* 0x000e24000804017f */
[----:B0-----:R-:W-:Y:S05]  /*90f0*/  @!P2 BRA `(.L_x_7848) ;  /* 0x0000019000dca947 */ /* 0x001fea0003800000 */
.L_x_8117:
[----:B------:R-:W-:Y:S05]  /*9100*/  BSYNC B1 ;  /* 0x0000000000017941 */ /* 0x000fea0003800000 */
.L_x_7847:
        /* <DEDUP_REMOVED lines=25> */
.L_x_8121:
        /* <DEDUP_REMOVED lines=13> */
.L_x_7851:
[----:B------:R-:W-:Y:S05]  /*9370*/  BSYNC B1 ;  /* 0x0000000000017941 */ /* 0x000fea0003800000 */
.L_x_7850:
[----:B------:R-:W-:-:S03]  /*9380*/  UMOV UR4, 0xffffffff ;  /* 0xffffffff00047882 */ /* 0x000fc60000000000 */
[----:B------:R-:W-:Y:S05]  /*9390*/  BRA.DIV UR4, `(.L_x_7852) ;  /* 0x0000019204907947 */ /* 0x000fea000b800000 */
[----:B--2-4-:R2:W4:Y:S04]  /*93a0*/  SHFL.IDX PT, R4, R33, 0x1, 0x1c1f ;  /* 0x003c1f0021047f89 */ /* 0x01452800000e0000 */
[----:B---3--:R2:W3:Y:S02]  /*93b0*/  SHFL.IDX PT, R14, R32, 0x1, 0x1c1f ;  /* 0x003c1f00200e7f89 */ /* 0x0084e400000e0000 */
.L_x_8125:
        /* <DEDUP_REMOVED lines=8> */
[----:B------:R-:W-:-:S05]  /*9440*/  @!P3 IADD3 R8, P4, R19, R14, RZ ;  /* 0x0000000e1308b210 */ /* 0x000fca0007f9e0ff */
[----:B------:R-:W-:Y:S02]  /*9450*/  @!P3 IMAD.X R9, R4, 0x1, R189, P4 ;  /* 0x000000010409b824 */ /* 0x000fe400020e06bd */
[----:B------:R-:W3:Y:S04]  /*9460*/  @!P2 LDS.128 R4, [R92+0x1a400] ;  /* 0x01a400005c04a984 */ /* 0x000ee80000000c00 */
[----:B---3--:R-:W-:Y:S04]  /*9470*/  @!P2 ST.E.128 desc[UR36][R10.64], R4 ;  /* 0x000000040a00a985 */ /* 0x008fe8000c101d24 */
[----:B------:R-:W3:Y:S04]  /*9480*/  @!P3 LDS.128 R4, [R91+0x1a400] ;  /* 0x01a400005b04b984 */ /* 0x000ee80000000c00 */
[----:B---3--:R3:W-:Y:S02]  /*9490*/  @!P3 ST.E.128 desc[UR36][R8.64], R4 ;  /* 0x000000040800b985 */ /* 0x0087e4000c101d24 */
.L_x_7854:
[----:B------:R-:W-:Y:S05]  /*94a0*/  BSYNC B1 ;  /* 0x0000000000017941 */ /* 0x000fea0003800000 */
.L_x_7853:
[----:B------:R-:W-:-:S03]  /*94b0*/  UMOV UR4, 0xffffffff ;  /* 0xffffffff00047882 */ /* 0x000fc60000000000 */
[----:B------:R-:W-:Y:S05]  /*94c0*/  BRA.DIV UR4, `(.L_x_7855) ;  /* 0x00000192048c7947 */ /* 0x000fea000b800000 */
[----:B---34-:R3:W4:Y:S04]  /*94d0*/  SHFL.IDX PT, R4, R33, 0x2, 0x1c1f ;  /* 0x005c1f0021047f89 */ /* 0x01872800000e0000 */
[----:B------:R3:W0:Y:S02]  /*94e0*/  SHFL.IDX PT, R14, R32, 0x2, 0x1c1f ;  /* 0x005c1f00200e7f89 */ /* 0x00062400000e0000 */
.L_x_8129:
[----:B------:R-:W-:-:S13]  /*94f0*/  ISETP.GE.AND P2, PT, R34, 0x81, PT ;  /* 0x000000812200780c */ /* 0x000fda0003f46270 */
[----:B------:R-:W-:Y:S05]  /*9500*/  @!P2 BRA `(.L_x_7823) ;  /* 0x00000000002ca947 */ /* 0x000fea0003800000 */
[----:B------:R-:W-:Y:S02]  /*9510*/  ULDC UR4, c[0x0][0x2f4] ;  /* 0x0000bd0000047ab9 */ /* 0x000fe40000000800 */
[----:B------:R-:W-:-:S13]  /*9520*/  ISETP.GE.AND P2, PT, R16, UR4, PT ;  /* 0x0000000410007c0c */ /* 0x000fda000bf46270 */
[----:B0-----:R-:W-:-:S05]  /*9530*/  @!P2 IADD3 R10, P3, R16, R14, RZ ;  /* 0x0000000e100aa210 */ /* 0x001fca0007f7e0ff */
[----:B----4-:R-:W-:Y:S01]  /*9540*/  @!P2 IMAD.X R11, R4, 0x1, R17, P3 ;  /* 0x00000001040ba824 */ /* 0x010fe200018e0611 */
[----:B------:R-:W-:-:S13]  /*9550*/  ISETP.GE.AND P3, PT, R19, UR4, PT ;  /* 0x0000000413007c0c */ /* 0x000fda000bf66270 */
[----:B------:R-:W-:-:S05]  /*9560*/  @!P3 IADD3 R8, P4, R19, R14, RZ ;  /* 0x0000000e1308b210 */ /* 0x000fca0007f9e0ff */
[----:B------:R-:W-:Y:S02]  /*9570*/  @!P3 IMAD.X R9, R4, 0x1, R189, P4 ;  /* 0x000000010409b824 */ /* 0x000fe400020e06bd */
[----:B------:R-:W0:Y:S04]  /*9580*/  @!P2 LDS.128 R4, [R92+0x1c400] ;  /* 0x01c400005c04a984 */ /* 0x000e280000000c00 */
[----:B0-----:R-:W-:Y:S04]  /*9590*/  @!P2 ST.E.128 desc[UR36][R10.64], R4 ;  /* 0x000000040a00a985 */ /* 0x001fe8000c101d24 */
[----:B------:R-:W0:Y:S04]  /*95a0*/  @!P3 LDS.128 R4, [R91+0x1c400] ;  /* 0x01c400005b04b984 */ /* 0x000e280000000c00 */
[----:B0-----:R0:W-:Y:S02]  /*95b0*/  @!P3 ST.E.128 desc[UR36][R8.64], R4 ;  /* 0x000000040800b985 */ /* 0x0011e4000c101d24 */
.L_x_7823:
[----:B------:R-:W-:Y:S05]  /*95c0*/  BSYNC B0 ;  /* 0x0000000000007941 */ /* 0x000fea0003800000 */
.L_x_7792:
        /* <DEDUP_REMOVED lines=16> */
.L_x_7857:
[----:B------:R-:W-:Y:S05]  /*96d0*/  BSYNC B0 ;  /* 0x0000000000007941 */ /* 0x000fea0003800000 */
.L_x_7856:
[----:B------:R-:W0:Y:S01]  /*96e0*/  SYNCS.PHASECHK.TRANS64.TRYWAIT P3, [R88+URZ+0x228b0], R100 ;  /* 0x0228b064580075a7 */ /* 0x000e22000806017f */
[----:B------:R-:W-:Y:S01]  /*96f0*/  ULDC UR38, c[0x0][0x2f4] ;  /* 0x0000bd0000267ab9 */ /* 0x000fe20000000800 */
[----:B------:R-:W-:Y:S04]  /*9700*/  BSSY B0, `(.L_x_7858) ;  /* 0x0000002000007945 */ /* 0x000fe80003800000 */
[----:B0-----:R-:W-:Y:S05]  /*9710*/  @!P3 BRA `(.L_x_7859) ;  /* 0x000001900040b947 */ /* 0x001fea0003800000 */
.L_x_8130:
[----:B------:R-:W-:Y:S05]  /*9720*/  BSYNC B0 ;  /* 0x0000000000007941 */ /* 0x000fea0003800000 */
.L_x_7858:
[----:B------:R-:W-:Y:S01]  /*9730*/  ULDC.64 UR4, c[0x0][0x328] ;  /* 0x0000ca0000047ab9 */ /* 0x000fe20000000a00 */
[----:B------:R-:W-:Y:S01]  /*9740*/  ULDC.64 UR6, c[0x0][0x318] ;  /* 0x0000c60000067ab9 */ /* 0x000fe20000000a00 */
[----:B------:R-:W-:Y:S01]  /*9750*/  IMAD R95, R95, UR4, RZ ;  /* 0x000000045f5f7c24 */ /* 0x000fe2000f8e02ff */
[----:B------:R-:W-:Y:S01]  /*9760*/  BSSY B0, `(.L_x_7860) ;  /* 0x000001d000007945 */ /* 0x000fe20003800000 */
[----:B----4-:R-:W-:-:S04]  /*9770*/  IMAD.WIDE.U32 R4, R94, UR4, RZ ;  /* 0x000000045e047c25 */ /* 0x010fc8000f8e00ff */
[----:B------:R-:W-:Y:S01]  /*9780*/  IMAD R95, R94, UR5, R95 ;  /* 0x000000055e5f7c24 */ /* 0x000fe2000f8e025f */
[----:B------:R-:W-:Y:S01]  /*9790*/  ULDC.64 UR4, c[0x0][0x338] ;  /* 0x0000ce0000047ab9 */ /* 0x000fe20000000a00 */
[----:B------:R-:W-:Y:S02]  /*97a0*/  IMAD.IADD R97, R97, 0x1, -R190 ;  /* 0x0000000161617824 */ /* 0x000fe400078e0abe */
[----:B------:R-:W-:Y:S02]  /*97b0*/  IMAD R96, R96, UR4, RZ ;  /* 0x0000000460607c24 */ /* 0x000fe4000f8e02ff */
[----:B------:R-:W-:Y:S02]  /*97c0*/  IMAD.IADD R5, R5, 0x1, R95 ;  /* 0x0000000105057824 */ /* 0x000fe400078e025f */
[C---:B------:R-:W-:Y:S02]  /*97d0*/  IMAD R7, R93.reuse, UR5, R96 ;  /* 0x000000055d077c24 */ /* 0x040fe4000f8e0260 */
[----:B------:R-:W-:Y:S01]  /*97e0*/  IMAD.WIDE.U32 R4, R93, UR4, R4 ;  /* 0x000000045d047c25 */ /* 0x000fe2000f8e0004 */
[----:B------:R-:W-:-:S04]  /*97f0*/  ULDC.64 UR4, c[0x0][0x330] ;  /* 0x0000cc0000047ab9 */ /* 0x000fc80000000a00 */
[----:B------:R-:W-:-:S03]  /*9800*/  IADD3 R5, R5, R7, RZ ;  /* 0x0000000705057210 */ /* 0x000fc60007ffe0ff */
[----:B------:R-:W-:-:S04]  /*9810*/  IMAD.WIDE.U32 R4, R191, UR4, R4 ;  /* 0x00000004bf047c25 */ /* 0x000fc8000f8e0004 */
[----:B------:R-:W-:Y:S01]  /*9820*/  IMAD R5, R191, UR5, R5 ;  /* 0x00000005bf057c24 */ /* 0x000fe2000f8e0205 */
[----:B------:R-:W-:-:S04]  /*9830*/  IADD3 R12, P3, R4, UR6, RZ ;  /* 0x00000006040c7c10 */ /* 0x000fc8000ff7e0ff */
[----:B------:R-:W-:Y:S01]  /*9840*/  IADD3.X R13, R5, UR7, RZ, P3, !PT ;  /* 0x00000007050d7c10 */ /* 0x000fe20009ffe4ff */
[----:B------:R0:W4:Y:S01]  /*9850*/  SHFL.IDX PT, R8, R12, RZ, 0x1c1f ;  /* 0x001c1fff0c087589 */ /* 0x00012200000e0000 */
[----:B------:R-:W-:-:S03]  /*9860*/  ISETP.GE.AND P3, PT, R97, 0x1, PT ;  /* 0x000000016100780c */ /* 0x000fc60003f66270 */
[----:B------:R0:W0:Y:S10]  /*9870*/  SHFL.IDX PT, R4, R13, RZ, 0x1c1f ;  /* 0x001c1fff0d047589 */ /* 0x00003400000e0000 */
[----:B------:R-:W-:Y:S05]  /*9880*/  @!P3 BRA `(.L_x_7861) ;  /* 0x000000000028b947 */ /* 0x000fea0003800000 */
        /* <DEDUP_REMOVED lines=10> */
.L_x_7861:
[----:B------:R-:W-:Y:S05]  /*9930*/  BSYNC B0 ;  /* 0x0000000000007941 */ /* 0x000fea0003800000 */
.L_x_7860:
[----:B------:R-:W-:Y:S01]  /*9940*/  ISETP.GE.AND P3, PT, R97, 0x41, PT ;  /* 0x000000416100780c */ /* 0x000fe20003f66270 */
[----:B0-----:R0:W0:Y:S01]  /*9950*/  SHFL.IDX PT, R4, R13, 0x1, 0x1c1f ;  /* 0x003c1f000d047f89 */ /* 0x00102200000e0000 */
[----:B------:R-:W-:Y:S03]  /*9960*/  BSSY B0, `(.L_x_7862) ;  /* 0x000000d000007945 */ /* 0x000fe60003800000 */
[----:B----4-:R4:W0:Y:S08]  /*9970*/  SHFL.IDX PT, R8, R12, 0x1, 0x1c1f ;  /* 0x003c1f000c087f89 */ /* 0x01083000000e0000 */
[----:B----4-:R-:W-:Y:S05]  /*9980*/  @!P3 BRA `(.L_x_7863) ;  /* 0x000000000028b947 */ /* 0x010fea0003800000 */
[----:B------:R-:W-:-:S13]  /*9990*/  ISETP.GE.AND P3, PT, R16, UR38, PT ;  /* 0x0000002610007c0c */ /* 0x000fda000bf66270 */
[----:B0-----:R-:W-:-:S05]  /*99a0*/  @!P3 IADD3 R10, P4, R16, R8, RZ ;  /* 0x00000008100ab210 */ /* 0x001fca0007f9e0ff */
[----:B------:R-:W-:Y:S01]  /*99b0*/  @!P3 IMAD.X R11, R4, 0x1, R17, P4 ;  /* 0x00000001040bb824 */ /* 0x000fe200020e0611 */
[----:B------:R-:W-:-:S13]  /*99c0*/  ISETP.GE.AND P4, PT, R19, UR38, PT ;  /* 0x0000002613007c0c */ /* 0x000fda000bf86270 */
[----:B------:R-:W-:-:S05]  /*99d0*/  @!P4 IADD3 R8, P5, R19, R8, RZ ;  /* 0x000000081308c210 */ /* 0x000fca0007fbe0ff */
[----:B------:R-:W-:Y:S02]  /*99e0*/  @!P4 IMAD.X R9, R4, 0x1, R189, P5 ;  /* 0x000000010409c824 */ /* 0x000fe400028e06bd */
[----:B------:R-:W0:Y:S04]  /*99f0*/  @!P3 LDS.128 R4, [R92+0xc400] ;  /* 0x00c400005c04b984 */ /* 0x000e280000000c00 */
[----:B0-----:R-:W-:Y:S04]  /*9a00*/  @!P3 ST.E.128 desc[UR36][R10.64], R4 ;  /* 0x000000040a00b985 */ /* 0x001fe8000c101d24 */
[----:B------:R-:W0:Y:S04]  /*9a10*/  @!P4 LDS.128 R4, [R91+0xc400] ;  /* 0x00c400005b04c984 */ /* 0x000e280000000c00 */
[----:B0-----:R4:W-:Y:S02]  /*9a20*/  @!P4 ST.E.128 desc[UR36][R8.64], R4 ;  /* 0x000000040800c985 */ /* 0x0019e4000c101d24 */
.L_x_7863:
[----:B------:R-:W-:Y:S05]  /*9a30*/  BSYNC B0 ;  /* 0x0000000000007941 */ /* 0x000fea0003800000 */
.L_x_7862:
[----:B------:R-:W-:Y:S01]  /*9a40*/  ISETP.GE.AND P3, PT, R97, 0x81, PT ;  /* 0x000000816100780c */ /* 0x000fe20003f66270 */
[----:B0-----:R-:W0:Y:S01]  /*9a50*/  SHFL.IDX PT, R13, R13, 0x2, 0x1c1f ;  /* 0x005c1f000d0d7f89 */ /* 0x001e2200000e0000 */
[----:B------:R-:W-:Y:S03]  /*9a60*/  BSSY B0, `(.L_x_7864) ;  /* 0x000000d000007945 */ /* 0x000fe60003800000 */
[----:B----4-:R4:W0:Y:S08]  /*9a70*/  SHFL.IDX PT, R8, R12, 0x2, 0x1c1f ;  /* 0x005c1f000c087f89 */ /* 0x01083000000e0000 */
[----:B----4-:R-:W-:Y:S05]  /*9a80*/  @!P3 BRA `(.L_x_7865) ;  /* 0x000000000028b947 */ /* 0x010fea0003800000 */
[----:B------:R-:W-:-:S13]  /*9a90*/  ISETP.GE.AND P3, PT, R16, UR38, PT ;  /* 0x0000002610007c0c */ /* 0x000fda000bf66270 */
[----:B------:R-:W4:Y:S01]  /*9aa0*/  @!P3 LDS.128 R4, [R92+0xe400] ;  /* 0x00e400005c04b984 */ /* 0x000f220000000c00 */
[----:B0-----:R-:W-:-:S04]  /*9ab0*/  @!P3 IADD3 R10, P4, R16, R8, RZ ;  /* 0x00000008100ab210 */ /* 0x001fc80007f9e0ff */
[----:B------:R-:W-:Y:S02]  /*9ac0*/  @!P3 IADD3.X R11, R13, R17, RZ, P4, !PT ;  /* 0x000000110d0bb210 */ /* 0x000fe400027fe4ff */
[----:B------:R-:W-:-:S13]  /*9ad0*/  ISETP.GE.AND P4, PT, R19, UR38, PT ;  /* 0x0000002613007c0c */ /* 0x000fda000bf86270 */
[----:B------:R-:W-:-:S05]  /*9ae0*/  @!P4 IADD3 R8, P5, R19, R8, RZ ;  /* 0x000000081308c210 */ /* 0x000fca0007fbe0ff */
[----:B------:R-:W-:Y:S01]  /*9af0*/  @!P4 IMAD.X R9, R13, 0x1, R189, P5 ;  /* 0x000000010d09c824 */ /* 0x000fe200028e06bd */
[----:B----4-:R-:W-:Y:S04]  /*9b00*/  @!P3 ST.E.128 desc[UR36][R10.64], R4 ;  /* 0x000000040a00b985 */ /* 0x010fe8000c101d24 */
[----:B------:R-:W0:Y:S04]  /*9b10*/  @!P4 LDS.128 R4, [R91+0xe400] ;  /* 0x00e400005b04c984 */ /* 0x000e280000000c00 */
[----:B0-----:R4:W-:Y:S02]  /*9b20*/  @!P4 ST.E.128 desc[UR36][R8.64], R4 ;  /* 0x000000040800c985 */ /* 0x0019e4000c101d24 */
.L_x_7865:
[----:B------:R-:W-:Y:S05]  /*9b30*/  BSYNC B0 ;  /* 0x0000000000007941 */ /* 0x000fea0003800000 */
.L_x_7864:
[----:B------:R-:W-:Y:S01]  /*9b40*/  @!PT LDS RZ, [RZ] ;  /* 0x00000000fffff984 */ /* 0x000fe20000000800 */
[----:B------:R-:W-:Y:S01]  /*9b50*/  @!PT LDS RZ, [RZ] ;  /* 0x00000000fffff984 */ /* 0x000fe20000000800 */
[----:B------:R-:W-:Y:S01]  /*9b60*/  @!PT LDS RZ, [RZ] ;  /* 0x00000000fffff984 */ /* 0x000fe20000000800 */
[----:B------:R-:W-:Y:S01]  /*9b70*/  @!PT LDS RZ, [RZ] ;  /* 0x00000000fffff984 */ /* 0x000fe20000000800 */
[----:B------:R5:W-:Y:S06]  /*9b80*/  MEMBAR.ALL.CTA ;  /* 0x0000000000007992 */ /* 0x000bec0000008000 */
[----:B-----5:R-:W5:Y:S01]  /*9b90*/  FENCE.VIEW.ASYNC.S ;  /* 0x00000000000073c6 */ /* 0x020f620000000000 */
[----:B-1----:R-:W-:Y:S01]  /*9ba0*/  @!P2 VIADD R88, R88, 0x228c0 ;  /* 0x000228c05858a836 */ /* 0x002fe20000000000 */
[----:B-----5:R1:W-:Y:S01]  /*9bb0*/  BAR.SYNC.DEFER_BLOCKING R75, 0x80 ;  /* 0x0002004b0000751d */ /* 0x0203e20000010000 */
[----:B------:R-:W-:Y:S01]  /*9bc0*/  ISETP.NE.AND P3, PT, R90, RZ, PT ;  /* 0x000000ff5a00720c */ /* 0x000fe20003f65270 */
[----:B------:R-:W-:-:S02]  /*9bd0*/  VIADD R188, R188, 0x1 ;  /* 0x00000001bcbc7836 */ /* 0x000fc40000000000 */
[----:B------:R-:W-:-:S04]  /*9be0*/  @!P2 PRMT R88, RZ, 0x654, R88 ;  /* 0x00000654ff58a816 */ /* 0x000fc80000000058 */
[----:B------:R1:W-:Y:S01]  /*9bf0*/  @!P2 SYNCS.ARRIVE.TRANS64.RED.A1T0 RZ, [R88+URZ], RZ ;  /* 0x000000ff58ffa9a7 */ /* 0x0003e2000810043f */
[----:B------:R-:W-:-:S04]  /*9c00*/  ISETP.NE.AND P2, PT, R188, 0x2, PT ;  /* 0x00000002bc00780c */ /* 0x000fc80003f45270 */
[----:B----4-:R-:W-:Y:S02]  /*9c10*/  SEL R4, RZ, 0x1, P2 ;  /* 0x00000001ff047807 */ /* 0x010fe40001000000 */
[----:B------:R-:W-:Y:S02]  /*9c20*/  SEL R188, R188, RZ, P2 ;  /* 0x000000ffbcbc7207 */ /* 0x000fe40001000000 */
[----:B------:R-:W-:Y:S01]  /*9c30*/  LOP3.LUT R193, R193, R4, RZ, 0x3c, !PT ;  /* 0x00000004c1c17212 */ /* 0x000fe200078e3cff */
[----:B-1----:R-:W-:Y:S06]  /*9c40*/  @P3 BRA `(.L_x_7866) ;  /* 0xffffff8800283947 */ /* 0x002fec000383ffff */
[----:B------:R-:W1:Y:S01]  /*9c50*/  S2R R5, SR_TID.X ;  /* 0x0000000000057919 */ /* 0x000e620000002100 */
[----:B------:R-:W-:Y:S02]  /*9c60*/  PLOP3.LUT P0, PT, PT, PT, PT, 0x8, 0x0 ;  /* 0x000000000000781c */ /* 0x000fe40003f0e170 */
[----:B-1----:R-:W-:-:S04]  /*9c70*/  SHF.R.U32.HI R5, RZ, 0x7, R5 ;  /* 0x00000007ff057819 */ /* 0x002fc80000011605 */
[----:B------:R-:W-:-:S13]  /*9c80*/  ISETP.NE.AND P3, PT, R5, 0x1, PT ;  /* 0x000000010500780c */ /* 0x000fda0003f65270 */
[----:B------:R-:W-:Y:S06]  /*9c90*/  @!P3 BAR.ARV 0x9, 0x100 ;  /* 0x024400000000bb1d */ /* 0x000fec0000002000 */
.L_x_7787:
[----:B------:R-:W-:Y:S05]  /*9ca0*/  @P0 BRA `(.L_x_7867) ;  /* 0x00000000000c0947 */ /* 0x000fea0003800000 */
[----:B------:R-:W1:Y:S01]  /*9cb0*/  FENCE.VIEW.ASYNC.G ;  /* 0x00000000000073c6 */ /* 0x000e620000000100 */
[----:B------:R-:W-:Y:S05]  /*9cc0*/  WARPSYNC.ALL ;  /* 0x0000000000007948 */ /* 0x000fea0003800000 */
[----:B-1----:R-:W-:Y:S06]  /*9cd0*/  BAR.ARV 0xc, 0x180 ;  /* 0x0306000000007b1d */ /* 0x002fec0000002000 */
.L_x_7867:
[----:B------:R-:W-:Y:S01]  /*9ce0*/  ULDC.64 UR6, c[0x0][0x998] ;  /* 0x0002660000067ab9 */ /* 0x000fe20000000a00 */
[----:B------:R-:W-:Y:S01]  /*9cf0*/  ULDC.64 UR4, c[0x0][0x990] ;  /* 0x0002640000047ab9 */ /* 0x000fe20000000a00 */
[----:B------:R-:W-:Y:S02]  /*9d00*/  ISETP.NE.U32.AND P1, PT, RZ, UR6, PT ;  /* 0x00000006ff007c0c */ /* 0x000fe4000bf25070 */
[----:B------:R-:W-:Y:S02]  /*9d10*/  ISETP.NE.U32.AND P0, PT, RZ, UR4, PT ;  /* 0x00000004ff007c0c */ /* 0x000fe4000bf05070 */
[----:B------:R-:W-:Y:S02]  /*9d20*/  ISETP.NE.AND.EX P1, PT, RZ, UR7, PT, P1 ;  /* 0x00000007ff007c0c */ /* 0x000fe4000bf25310 */
[----:B------:R-:W-:Y:S02]  /*9d30*/  ISETP.NE.AND.EX P0, PT, RZ, UR5, PT, P0 ;  /* 0x00000005ff007c0c */ /* 0x000fe4000bf05300 */
[----:B------:R-:W-:-:S09]  /*9d40*/  ISETP.NE.AND P4, PT, R101, RZ, PT ;  /* 0x000000ff6500720c */ /* 0x000fd20003f85270 */
[----:B0-----:R-:W0:Y:S08]  /*9d50*/  @P1 LDC.64 R8, c[0x0][0x9b8] ;  /* 0x00026e00ff081b82 */ /* 0x001e300000000a00 */
[----:B------:R-:W1:Y:S08]  /*9d60*/  @P0 LDC.64 R6, c[0x0][0x9a8] ;  /* 0x00026a00ff060b82 */ /* 0x000e700000000a00 */
[----:B------:R-:W4:Y:S08]  /*9d70*/  @P0 LDC.64 R10, c[0x0][0x9b0] ;  /* 0x00026c00ff0a0b82 */ /* 0x000f300000000a00 */
[----:B------:R-:W2:Y:S01]  /*9d80*/  @P1 LDC.64 R12, c[0x0][0x9c0] ;  /* 0x00027000ff0c1b82 */ /* 0x000ea20000000a00 */
[----:B0-----:R-:W-:-:S02]  /*9d90*/  @P1 IMAD R2, R213, R8, RZ ;  /* 0x00000008d5021224 */ /* 0x001fc400078e02ff */
[----:B------:R-:W-:-:S04]  /*9da0*/  @P1 IMAD.WIDE.U32 R4, R206, R8, RZ ;  /* 0x00000008ce041225 */ /* 0x000fc800078e00ff */
[C---:B------:R-:W-:Y:S02]  /*9db0*/  @P1 IMAD R9, R206.reuse, R9, R2 ;  /* 0x00000009ce091224 */ /* 0x040fe400078e0202 */
[-C--:B-1----:R-:W-:Y:S02]  /*9dc0*/  @P0 IMAD R0, R213, R6.reuse, RZ ;  /* 0x00000006d5000224 */ /* 0x082fe400078e02ff */
[----:B------:R-:W-:-:S04]  /*9dd0*/  @P0 IMAD.WIDE.U32 R2, R206, R6, RZ ;  /* 0x00000006ce020225 */ /* 0x000fc800078e00ff */
[----:B------:R-:W-:Y:S02]  /*9de0*/  @P0 IMAD R7, R206, R7, R0 ;  /* 0x00000007ce070224 */ /* 0x000fe400078e0200 */
[----:B------:R-:W-:Y:S02]  /*9df0*/  @P1 IMAD.IADD R5, R5, 0x1, R9 ;  /* 0x0000000105051824 */ /* 0x000fe400078e0209 */
[----:B------:R-:W-:Y:S02]  /*9e00*/  @P0 IMAD.IADD R3, R3, 0x1, R7 ;  /* 0x0000000103030824 */ /* 0x000fe400078e0207 */
[----:B------:R-:W-:Y:S02]  /*9e10*/  IMAD.MOV.U32 R0, RZ, RZ, 0x3f800000 ;  /* 0x3f800000ff007424 */ /* 0x000fe400078e00ff */
[----:B----4-:R-:W-:-:S04]  /*9e20*/  @P0 IMAD.WIDE.U32 R2, R191, R10, R2 ;  /* 0x0000000abf020225 */ /* 0x010fc800078e0002 */
[C---:B--2---:R-:W-:Y:S01]  /*9e30*/  @P1 IMAD.WIDE.U32 R6, R191.reuse, R12, R4 ;  /* 0x0000000cbf061225 */ /* 0x044fe200078e0004 */
[----:B------:R-:W-:Y:S01]  /*9e40*/  @P0 LEA R4, P2, R2, UR4, 0x2 ;  /* 0x0000000402040c11 */ /* 0x000fe2000f8410ff */
[----:B------:R-:W-:Y:S02]  /*9e50*/  ULDC UR4, c[0x0][0x988] ;  /* 0x0002620000047ab9 */ /* 0x000fe40000000800 */
[C---:B------:R-:W-:Y:S01]  /*9e60*/  @P0 IMAD R5, R191.reuse, R11, R3 ;  /* 0x0000000bbf050224 */ /* 0x040fe200078e0203 */
[----:B------:R-:W-:Y:S01]  /*9e70*/  @P1 LEA R8, P3, R6, UR6, 0x2 ;  /* 0x0000000606081c11 */ /* 0x000fe2000f8610ff */
[----:B------:R-:W-:-:S03]  /*9e80*/  @P1 IMAD R3, R191, R13, R7 ;  /* 0x0000000dbf031224 */ /* 0x000fc600078e0207 */
[----:B------:R-:W-:Y:S02]  /*9e90*/  @P0 LEA.HI.X R5, R2, UR5, R5, 0x2, P2 ;  /* 0x0000000502050c11 */ /* 0x000fe400090f1405 */
[----:B------:R-:W-:Y:S02]  /*9ea0*/  @P1 LEA.HI.X R9, R6, UR7, R3, 0x2, P3 ;  /* 0x0000000706091c11 */ /* 0x000fe400098f1403 */
[----:B------:R-:W-:-:S03]  /*9eb0*/  MOV R3, 0x3f800000 ;  /* 0x3f80000000037802 */ /* 0x000fc60000000f00 */
[----:B------:R-:W2:Y:S04]  /*9ec0*/  @P1 LDG.E R0, desc[UR36][R8.64] ;  /* 0x0000002408001981 */ /* 0x000ea8000c1e1900 */
[----:B------:R-:W2:Y:S01]  /*9ed0*/  @P0 LDG.E R3, desc[UR36][R4.64] ;  /* 0x0000002404030981 */ /* 0x000ea2000c1e1900 */
[----:B------:R-:W-:Y:S01]  /*9ee0*/  BSSY B0, `(.L_x_7868) ;  /* 0x0000022000007945 */ /* 0x000fe20003800000 */
[----:B------:R-:W-:Y:S02]  /*9ef0*/  IMAD.MOV.U32 R6, RZ, RZ, RZ ;  /* 0x000000ffff067224 */ /* 0x000fe400078e00ff */
[----:B--2---:R-:W-:-:S04]  /*9f00*/  FMUL.FTZ R0, R3, R0 ;  /* 0x0000000003007220 */ /* 0x004fc80000410000 */
[----:B------:R-:W-:Y:S01]  /*9f10*/  FMUL.FTZ R2, R0, UR4 ;  /* 0x0000000400027c20 */ /* 0x000fe20008410000 */
[----:B------:R-:W-:Y:S06]  /*9f20*/  @!P4 BRA `(.L_x_7869) ;  /* 0x000000000074c947 */ /* 0x000fec0003800000 */
        /* <DEDUP_REMOVED lines=29> */
.L_x_7869:
[----:B------:R-:W-:Y:S05]  /*a100*/  BSYNC B0 ;  /* 0x0000000000007941 */ /* 0x000fea0003800000 */
.L_x_7868:
[-C--:B------:R-:W-:Y:S01]  /*a110*/  IMAD R202, R215, R6.reuse, RZ ;  /* 0x00000006d7ca7224 */ /* 0x080fe200078e02ff */
[----:B------:R-:W-:Y:S02]  /*a120*/  PLOP3.LUT P0, PT, PT, PT, PT, 0x80, 0x0 ;  /* 0x000000000000781c */ /* 0x000fe40003f0f070 */
[----:B------:R-:W-:Y:S02]  /*a130*/  CS2R R10, SRZ ;  /* 0x00000000000a7805 */ /* 0x000fe4000001ff00 */
[----:B------:R-:W-:Y:S02]  /*a140*/  CS2R R88, SRZ ;  /* 0x0000000000587805 */ /* 0x000fe4000001ff00 */
[----:B------:R-:W-:Y:S02]  /*a150*/  CS2R R72, SRZ ;  /* 0x0000000000487805 */ /* 0x000fe4000001ff00 */
[----:B------:R-:W-:Y:S01]  /*a160*/  VIADDMNMX R27, R202, R6, R27, PT ;  /* 0x00000006ca1b7246 */ /* 0x000fe2000380011b */
[----:B------:R-:W-:Y:S01]  /*a170*/  IMAD.MOV.U32 R102, RZ, RZ, RZ ;  /* 0x000000ffff667224 */ /* 0x000fe200078e00ff */
[----:B------:R-:W-:-:S02]  /*a180*/  MOV R110, RZ ;  /* 0x000000ff006e7202 */ /* 0x000fc40000000f00 */
[----:B------:R-:W-:Y:S02]  /*a190*/  CS2R R12, SRZ ;  /* 0x00000000000c7805 */ /* 0x000fe4000001ff00 */
[----:B------:R-:W-:Y:S02]  /*a1a0*/  ISETP.GT.AND P1, PT, R27, R202, PT ;  /* 0x000000ca1b00720c */ /* 0x000fe40003f24270 */
[----:B------:R-:W-:Y:S01]  /*a1b0*/  CS2R R36, SRZ ;  /* 0x0000000000247805 */ /* 0x000fe2000001ff00 */
[----:B------:R-:W-:Y:S01]  /*a1c0*/  IMAD.MOV.U32 R97, RZ, RZ, RZ ;  /* 0x000000ffff617224 */ /* 0x000fe200078e00ff */
[----:B------:R-:W-:Y:S01]  /*a1d0*/  CS2R R52, SRZ ;  /* 0x0000000000347805 */ /* 0x000fe2000001ff00 */
[----:B------:R-:W-:Y:S01]  /*a1e0*/  IMAD.MOV.U32 R85, RZ, RZ, RZ ;  /* 0x000000ffff557224 */ /* 0x000fe200078e00ff */
[----:B------:R-:W-:Y:S01]  /*a1f0*/  MOV R140, RZ ;  /* 0x000000ff008c7202 */ /* 0x000fe20000000f00 */
[----:B------:R-:W-:Y:S01]  /*a200*/  IMAD.MOV.U32 R136, RZ, RZ, RZ ;  /* 0x000000ffff887224 */ /* 0x000fe200078e00ff */
[----:B------:R-:W-:Y:S01]  /*a210*/  CS2R R44, SRZ ;  /* 0x00000000002c7805 */ /* 0x000fe2000001ff00 */
[----:B------:R-:W-:Y:S01]  /*a220*/  IMAD.MOV.U32 R79, RZ, RZ, RZ ;  /* 0x000000ffff4f7224 */ /* 0x000fe200078e00ff */
[----:B------:R-:W-:Y:S01]  /*a230*/  MOV R142, RZ ;  /* 0x000000ff008e7202 */ /* 0x000fe20000000f00 */
[----:B------:R-:W-:Y:S01]  /*a240*/  IMAD.MOV.U32 R93, RZ, RZ, RZ ;  /* 0x000000ffff5d7224 */ /* 0x000fe200078e00ff */
[----:B------:R-:W-:Y:S01]  /*a250*/  CS2R R40, SRZ ;  /* 0x0000000000287805 */ /* 0x000fe2000001ff00 */
[----:B------:R-:W-:Y:S01]  /*a260*/  IMAD.MOV.U32 R95, RZ, RZ, RZ ;  /* 0x000000ffff5f7224 */ /* 0x000fe200078e00ff */
        /* <DEDUP_REMOVED lines=19> */
[----:B------:R-:W-:-:S02]  /*a3a0*/  IMAD.MOV.U32 R126, RZ, RZ, RZ ;  /* 0x000000ffff7e7224 */ /* 0x000fc400078e00ff */
[----:B------:R-:W-:Y:S02]  /*a3b0*/  IMAD.MOV.U32 R132, RZ, RZ, RZ ;  /* 0x000000ffff847224 */ /* 0x000fe400078e00ff */
[----:B------:R-:W-:Y:S02]  /*a3c0*/  IMAD.MOV.U32 R122, RZ, RZ, RZ ;  /* 0x000000ffff7a7224 */ /* 0x000fe400078e00ff */
[----:B------:R-:W-:Y:S02]  /*a3d0*/  IMAD.MOV.U32 R38, RZ, RZ, RZ ;  /* 0x000000ffff267224 */ /* 0x000fe400078e00ff */
[----:B------:R-:W-:Y:S02]  /*a3e0*/  IMAD.MOV.U32 R71, RZ, RZ, RZ ;  /* 0x000000ffff477224 */ /* 0x000fe400078e00ff */
[----:B------:R-:W-:Y:S02]  /*a3f0*/  IMAD.MOV.U32 R67, RZ, RZ, RZ ;  /* 0x000000ffff437224 */ /* 0x000fe400078e00ff */
[----:B------:R-:W-:-:S02]  /*a400*/  IMAD.MOV.U32 R49, RZ, RZ, RZ ;  /* 0x000000ffff317224 */ /* 0x000fc400078e00ff */
[----:B------:R-:W-:Y:S02]  /*a410*/  IMAD.MOV.U32 R118, RZ, RZ, RZ ;  /* 0x000000ffff767224 */ /* 0x000fe400078e00ff */
[----:B------:R-:W-:Y:S02]  /*a420*/  IMAD.MOV.U32 R120, RZ, RZ, RZ ;  /* 0x000000ffff787224 */ /* 0x000fe400078e00ff */
[----:B------:R-:W-:Y:S02]  /*a430*/  IMAD.MOV.U32 R43, RZ, RZ, RZ ;  /* 0x000000ffff2b7224 */ /* 0x000fe400078e00ff */
[----:B------:R-:W-:Y:S02]  /*a440*/  IMAD.MOV.U32 R6, RZ, RZ, RZ ;  /* 0x000000ffff067224 */ /* 0x000fe400078e00ff */
[----:B------:R-:W-:Y:S02]  /*a450*/  IMAD.MOV.U32 R116, RZ, RZ, RZ ;  /* 0x000000ffff747224 */ /* 0x000fe400078e00ff */
[----:B------:R-:W-:-:S02]  /*a460*/  IMAD.MOV.U32 R81, RZ, RZ, RZ ;  /* 0x000000ffff517224 */ /* 0x000fc400078e00ff */
[----:B------:R-:W-:Y:S01]  /*a470*/  IMAD.MOV.U32 R83, RZ, RZ, RZ ;  /* 0x000000ffff537224 */ /* 0x000fe200078e00ff */
[----:B------:R-:W-:Y:S06]  /*a480*/  @!P1 BRA `(.L_x_7870) ;  /* 0x000000ac00b09947 */ /* 0x000fec0003800000 */
[----:B------:R-:W-:-:S03]  /*a490*/  UMOV UR4, 0xffffffff ;  /* 0xffffffff00047882 */ /* 0x000fc60000000000 */
[----:B------:R-:W-:Y:S05]  /*a4a0*/  BRA.DIV UR4, `(.L_x_7871) ;  /* 0x0000018204f07947 */ /* 0x000fea000b800000 */
[----:B------:R-:W0:Y:S02]  /*a4b0*/  S2R R0, SR_TID.X ;  /* 0x0000000000007919 */ /* 0x000e240000002100 */
[----:B0-----:R-:W-:-:S04]  /*a4c0*/  IADD3 R3, R0, -0x80, RZ ;  /* 0xffffff8000037810 */ /* 0x001fc80007ffe0ff */
[----:B------:R-:W-:-:S04]  /*a4d0*/  SHF.R.S32.HI R0, RZ, 0x1f, R3 ;  /* 0x0000001fff007819 */ /* 0x000fc80000011403 */
[----:B------:R-:W-:-:S04]  /*a4e0*/  LEA.HI R0, R0, R3, RZ, 0x7 ;  /* 0x0000000300007211 */ /* 0x000fc800078f38ff */
[----:B------:R-:W-:-:S05]  /*a4f0*/  SHF.R.S32.HI R0, RZ, 0x7, R0 ;  /* 0x00000007ff007819 */ /* 0x000fca0000011400 */
[----:B------:R0:W1:Y:S02]  /*a500*/  SHFL.IDX PT, R203, R0, RZ, 0x1f ;  /* 0x00001fff00cb7589 */ /* 0x00006400000e0000 */
.L_x_8133:
[----:B01----:R-:W-:Y:S01]  /*a510*/  LEA.HI R0, R203, R203, RZ, 0x1 ;  /* 0x000000cbcb007211 */ /* 0x003fe200078f08ff */
[----:B------:R-:W-:Y:S01]  /*a520*/  VIADD R35, R18, 0x14400 ;  /* 0x0001440012237836 */ /* 0x000fe20000000000 */
[----:B------:R-:W-:Y:S02]  /*a530*/  BSSY B6, `(.L_x_7872) ;  /* 0x0000018000067945 */ /* 0x000fe40003800000 */
[----:B------:R-:W-:Y:S02]  /*a540*/  LOP3.LUT R0, R0, 0x1e, RZ, 0xc0, !PT ;  /* 0x0000001e00007812 */ /* 0x000fe400078ec0ff */
[----:B------:R-:W-:-:S03]  /*a550*/  LOP3.LUT P0, RZ, R35, 0x9f, RZ, 0xc0, !PT ;  /* 0x0000009f23ff7812 */ /* 0x000fc6000780c0ff */
        /* <DEDUP_REMOVED lines=9> */
[----:B------:R0:W1:Y:S01]  /*a5f0*/  LDC.64 R14, c[0x4][R0] ;  /* 0x01000000000e7b82 */ /* 0x0000620000000a00 */
[----:B------:R-:W-:Y:S01]  /*a600*/  IMAD.U32 R5, RZ, RZ, UR5 ;  /* 0x00000005ff057e24 */ /* 0x000fe2000f8e00ff */
[----:B------:R-:W-:Y:S01]  /*a610*/  ULDC.64 UR4, c[0x4][0xa0] ;  /* 0x0100280000047ab9 */ /* 0x000fe20000000a00 */
[----:B------:R-:W-:Y:S01]  /*a620*/  MOV R6, UR6 ;  /* 0x0000000600067c02 */ /* 0x000fe20008000f00 */
[----:B------:R-:W-:Y:S01]  /*a630*/  IMAD.U32 R7, RZ, RZ, UR7 ;  /* 0x00000007ff077e24 */ /* 0x000fe2000f8e00ff */
[----:B------:R-:W-:Y:S01]  /*a640*/  MOV R13, RZ ;  /* 0x000000ff000d7202 */ /* 0x000fe20000000f00 */
[----:B------:R-:W-:-:S02]  /*a650*/  IMAD.U32 R10, RZ, RZ, UR4 ;  /* 0x00000004ff0a7e24 */ /* 0x000fc4000f8e00ff */
[----:B------:R-:W-:Y:S02]  /*a660*/  IMAD.U32 R11, RZ, RZ, UR5 ;  /* 0x00000005ff0b7e24 */ /* 0x000fe4000f8e00ff */
[----:B------:R-:W-:Y:S02]  /*a670*/  IMAD.MOV.U32 R8, RZ, RZ, 0x70 ;  /* 0x00000070ff087424 */ /* 0x000fe400078e00ff */
[----:B0-----:R-:W-:-:S07]  /*a680*/  IMAD.MOV.U32 R12, RZ, RZ, 0x1 ;  /* 0x00000001ff0c7424 */ /* 0x001fce00078e00ff */
[----:B------:R-:W-:-:S07]  /*a690*/  LEPC R20, `(.L_x_7873) ;  /* 0x000000001014794e */ /* 0x000fce0000000000 */
[----:B-1-3-5:R-:W-:Y:S05]  /*a6a0*/  CALL.ABS.NOINC R14 ;  /* 0x000000000e007343 */ /* 0x02afea0003c00000 */
.L_x_7873:
[----:B------:R-:W-:Y:S05]  /*a6b0*/  BSYNC B6 ;  /* 0x0000000000067941 */ /* 0x000fea0003800000 */
.L_x_7872:
[----:B------:R-:W-:Y:S02]  /*a6c0*/  ULDC UR4, c[0x0][0x3f4] ;  /* 0x0000fd0000047ab9 */ /* 0x000fe40000000800 */
[----:B------:R-:W-:-:S13]  /*a6d0*/  ISETP.LT.AND P0, PT, RZ, UR4, PT ;  /* 0x00000004ff007c0c */ /* 0x000fda000bf01270 */
[----:B------:R-:W-:Y:S05]  /*a6e0*/  @P0 BRA `(.L_x_7874) ;  /* 0x00000000003c0947 */ /* 0x000fea0003800000 */
[----:B------:R-:W-:-:S04]  /*a6f0*/  LEA.HI R0, R212, R212, RZ, 0x1 ;  /* 0x000000d4d4007211 */ /* 0x000fc800078f08ff */
[----:B------:R-:W-:-:S05]  /*a700*/  LOP3.LUT R3, R0, 0xfffffffe, RZ, 0xc0, !PT ;  /* 0xfffffffe00037812 */ /* 0x000fca00078ec0ff */
[----:B------:R-:W-:-:S05]  /*a710*/  IMAD.IADD R3, R212, 0x1, -R3 ;  /* 0x00000001d4037824 */ /* 0x000fca00078e0a03 */
[----:B------:R-:W-:-:S04]  /*a720*/  SHF.L.U32 R3, R3, 0x1f, RZ ;  /* 0x0000001f03037819 */ /* 0x000fc800000006ff */
[----:B------:R0:W1:Y:S03]  /*a730*/  SYNCS.PHASECHK.TRANS64.TRYWAIT P0, [R18+URZ+0x22800], R3 ;  /* 0x02280003120075a7 */ /* 0x000066000800017f */
[----:B-1----:R-:W-:Y:S05]  /*a740*/  @!P0 NANOSLEEP.SYNCS 0x989680 ;  /* 0x009896800000895d */ /* 0x002fea0003900000 */
[----:B------:R-:W1:Y:S01]  /*a750*/  @!P0 SYNCS.PHASECHK.TRANS64 P0, [R18+URZ+0x22800], R3 ;  /* 0x02280003120085a7 */ /* 0x000e62000800007f */
[----:B------:R-:W-:Y:S04]  /*a760*/  BSSY B0, `(.L_x_7875) ;  /* 0x0000006000007945 */ /* 0x000fe80003800000 */
[----:B-1----:R-:W-:Y:S05]  /*a770*/  @P0 BRA `(.L_x_7876) ;  /* 0x0000000000100947 */ /* 0x002fea0003800000 */
.L_x_7877:
[----:B-1----:R1:W2:Y:S02]  /*a780*/  SYNCS.PHASECHK.TRANS64.TRYWAIT P0, [R18+URZ+0x22800], R3 ;  /* 0x02280003120075a7 */ /* 0x0022a4000800017f */
[----:B--2---:R-:W-:Y:S05]  /*a790*/  @!P0 NANOSLEEP.SYNCS 0x989680 ;  /* 0x009896800000895d */ /* 0x004fea0003900000 */
[----:B------:R-:W2:Y:S02]  /*a7a0*/  @!P0 SYNCS.PHASECHK.TRANS64 P0, [R18+URZ+0x22800], R3 ;  /* 0x02280003120085a7 */ /* 0x000ea4000800007f */
[----:B--2---:R-:W-:Y:S05]  /*a7b0*/  @!P0 BRA `(.L_x_7877) ;  /* 0xfffffffc00f08947 */ /* 0x004fea000383ffff */
.L_x_7876:
[----:B------:R-:W-:Y:S05]  /*a7c0*/  BSYNC B0 ;  /* 0x0000000000007941 */ /* 0x000fea0003800000 */
.L_x_7875:
[----:B------:R-:W-:Y:S05]  /*a7d0*/  BRA `(.L_x_7878) ;  /* 0x0000003c00e47947 */ /* 0x000fea0003800000 */
.L_x_7874:
[----:B---3--:R-:W0:Y:S01]  /*a7e0*/  LDC.64 R32, c[0x0][0x3e8] ;  /* 0x0000fa00ff207b82 */ /* 0x008e220000000a00 */
[----:B------:R-:W-:Y:S01]  /*a7f0*/  LOP3.LUT P0, RZ, R35, 0x3ff, RZ, 0xc0, !PT ;  /* 0x000003ff23ff7812 */ /* 0x000fe2000780c0ff */
[----:B------:R-:W-:Y:S01]  /*a800*/  ULDC.64 UR4, c[0x0][0x3f8] ;  /* 0x0000fe0000047ab9 */ /* 0x000fe20000000a00 */
[----:B-----5:R-:W-:Y:S01]  /*a810*/  SHF.R.S32.HI R0, RZ, 0x1f, R26 ;  /* 0x0000001fff007819 */ /* 0x020fe2000001141a */
[----:B------:R-:W-:Y:S01]  /*a820*/  ULDC.64 UR6, c[0x0][0x408] ;  /* 0x0001020000067ab9 */ /* 0x000fe20000000a00 */
[----:B------:R-:W-:Y:S03]  /*a830*/  BSSY B6, `(.L_x_7879) ;  /* 0x000001b000067945 */ /* 0x000fe60003800000 */
[----:B------:R-:W1:Y:S01]  /*a840*/  LDC.64 R30, c[0x0][0x400] ;  /* 0x00010000ff1e7b82 */ /* 0x000e620000000a00 */
[C---:B------:R-:W-:Y:S02]  /*a850*/  IMAD R3, R0.reuse, UR4, RZ ;  /* 0x0000000400037c24 */ /* 0x040fe4000f8e02ff */
[----:B------:R-:W-:-:S02]  /*a860*/  IMAD R5, R0, UR6, RZ ;  /* 0x0000000600057c24 */ /* 0x000fc4000f8e02ff */
[C---:B------:R-:W-:Y:S02]  /*a870*/  IMAD R3, R26.reuse, UR5, R3 ;  /* 0x000000051a037c24 */ /* 0x040fe4000f8e0203 */
[C---:B------:R-:W-:Y:S02]  /*a880*/  IMAD R5, R26.reuse, UR7, R5 ;  /* 0x000000071a057c24 */ /* 0x040fe4000f8e0205 */
[----:B0-----:R-:W-:-:S04]  /*a890*/  IMAD.WIDE.U32 R32, R26, UR4, R32 ;  /* 0x000000041a207c25 */ /* 0x001fc8000f8e0020 */
[----:B-1----:R-:W-:-:S04]  /*a8a0*/  IMAD.WIDE.U32 R30, R26, UR6, R30 ;  /* 0x000000061a1e7c25 */ /* 0x002fc8000f8e001e */
[----:B------:R-:W-:Y:S02]  /*a8b0*/  IMAD.IADD R26, R3, 0x1, R33 ;  /* 0x00000001031a7824 */ /* 0x000fe400078e0221 */
[----:B------:R-:W-:Y:S01]  /*a8c0*/  IMAD.IADD R28, R5, 0x1, R31 ;  /* 0x00000001051c7824 */ /* 0x000fe200078e021f */
        /* <DEDUP_REMOVED lines=16> */
[----:B-1----:R-:W-:Y:S05]  /*a9d0*/  CALL.ABS.NOINC R14 ;  /* 0x000000000e007343 */ /* 0x002fea0003c00000 */
.L_x_7880:
[----:B------:R-:W-:Y:S05]  /*a9e0*/  BSYNC B6 ;  /* 0x0000000000067941 */ /* 0x000fea0003800000 */
.L_x_7879:
[----:B------:R-:W-:Y:S01]  /*a9f0*/  ULDC.U8 UR4, c[0x0][0x410] ;  /* 0x0001040000047ab9 */ /* 0x000fe20000000000 */
[----:B------:R-:W-:Y:S01]  /*aa00*/  BSSY B0, `(.L_x_7881) ;  /* 0x00003ce000007945 */ /* 0x000fe20003800000 */
[----:B------:R-:W-:Y:S01]  /*aa10*/  ISETP.NE.AND P0, PT, RZ, UR4, PT ;  /* 0x00000004ff007c0c */ /* 0x000fe2000bf05270 */
[----:B------:R-:W-:-:S12]  /*aa20*/  IMAD R4, R29, 0x80, R190 ;  /* 0x000000801d047824 */ /* 0x000fd800078e02be */
[----:B------:R-:W-:Y:S05]  /*aa30*/  @!P0 BRA `(.L_x_7882) ;  /* 0x0000001c00b48947 */ /* 0x000fea0003800000 */
[----:B------:R-:W-:-:S03]  /*aa40*/  UMOV UR4, 0xffffffff ;  /* 0xffffffff00047882 */ /* 0x000fc60000000000 */
[----:B------:R-:W-:Y:S05]  /*aa50*/  BRA.DIV UR4, `(.L_x_7883) ;  /* 0x0000017e04c47947 */ /* 0x000fea000b800000 */
[----:B------:R0:W1:Y:S04]  /*aa60*/  SHFL.IDX PT, R33, R32, RZ, 0x1c1f ;  /* 0x001c1fff20217589 */ /* 0x00006800000e0000 */
[----:B------:R0:W2:Y:S04]  /*aa70*/  SHFL.IDX PT, R14, R30, RZ, 0x1c1f ;  /* 0x001c1fff1e0e7589 */ /* 0x0000a800000e0000 */
[----:B------:R0:W3:Y:S04]  /*aa80*/  SHFL.IDX PT, R0, R26, RZ, 0x1c1f ;  /* 0x001c1fff1a007589 */ /* 0x0000e800000e0000 */
[----:B------:R0:W4:Y:S02]  /*aa90*/  SHFL.IDX PT, R3, R28, RZ, 0x1c1f ;  /* 0x001c1fff1c037589 */ /* 0x00012400000e0000 */
.L_x_8139:
[----:B------:R-:W-:Y:S01]  /*aaa0*/  IMAD.SHL.U32 R5, R201, 0x80, RZ ;  /* 0x00000080c9057824 */ /* 0x000fe200078e00ff */
[----:B------:R-:W-:Y:S01]  /*aab0*/  ULDC UR4, c[0x0][0x448] ;  /* 0x0001120000047ab9 */ /* 0x000fe20000000800 */
[----:B------:R-:W-:Y:S01]  /*aac0*/  BSSY B1, `(.L_x_7884) ;  /* 0x0000028000017945 */ /* 0x000fe20003800000 */
[----:B------:R-:W-:Y:S01]  /*aad0*/  IMAD R25, R25, UR4, RZ ;  /* 0x0000000419197c24 */ /* 0x000fe2000f8e02ff */
[----:B------:R-:W-:Y:S02]  /*aae0*/  LOP3.LUT P0, RZ, R201, 0x4, RZ, 0xc0, !PT ;  /* 0x00000004c9ff7812 */ /* 0x000fe4000780c0ff */
[----:B------:R-:W-:Y:S02]  /*aaf0*/  CS2R R8, SRZ ;  /* 0x0000000000087805 */ /* 0x000fe4000001ff00 */
[----:B------:R-:W-:Y:S01]  /*ab00*/  LOP3.LUT R7, R5, 0x380, RZ, 0xc0, !PT ;  /* 0x0000038005077812 */ /* 0x000fe200078ec0ff */
[----:B------:R-:W-:Y:S01]  /*ab10*/  IMAD R36, R29, -0x80, R25 ;  /* 0xffffff801d247824 */ /* 0x000fe200078e0219 */
[----:B------:R-:W-:-:S02]  /*ab20*/  ISETP.GE.AND P1, PT, R4, R25, PT ;  /* 0x000000190400720c */ /* 0x000fc40003f26270 */
[----:B------:R-:W-:Y:S02]  /*ab30*/  CS2R R10, SRZ ;  /* 0x00000000000a7805 */ /* 0x000fe4000001ff00 */
[----:B------:R-:W-:Y:S02]  /*ab40*/  LEA.HI R5, R212, R212, RZ, 0x1 ;  /* 0x000000d4d4057211 */ /* 0x000fe400078f08ff */
[----:B------:R-:W-:Y:S02]  /*ab50*/  LOP3.LUT R6, R7, 0x30, R16, 0xf8, !PT ;  /* 0x0000003007067812 */ /* 0x000fe400078ef810 */
[----:B------:R-:W-:Y:S02]  /*ab60*/  SHF.R.U32.HI R7, RZ, 0x3, R7 ;  /* 0x00000003ff077819 */ /* 0x000fe40000011607 */
[----:B------:R-:W-:Y:S02]  /*ab70*/  LOP3.LUT R5, R5, 0xfffffffe, RZ, 0xc0, !PT ;  /* 0xfffffffe05057812 */ /* 0x000fe400078ec0ff */
[----:B------:R-:W-:-:S03]  /*ab80*/  LOP3.LUT R7, R6, R7, RZ, 0x3c, !PT ;  /* 0x0000000706077212 */ /* 0x000fc600078e3cff */
[----:B------:R-:W-:Y:S01]  /*ab90*/  IMAD.IADD R39, R212, 0x1, -R5 ;  /* 0x00000001d4277824 */ /* 0x000fe200078e0a05 */
[----:B------:R-:W-:Y:S02]  /*aba0*/  IADD3 R13, R18, R7, R200 ;  /* 0x00000007120d7210 */ /* 0x000fe40007ffe0c8 */
[----:B------:R-:W-:Y:S02]  /*abb0*/  CS2R R4, SRZ ;  /* 0x0000000000047805 */ /* 0x000fe4000001ff00 */
[----:B------:R-:W-:Y:S02]  /*abc0*/  CS2R R6, SRZ ;  /* 0x0000000000067805 */ /* 0x000fe4000001ff00 */
[----:B------:R-:W-:Y:S01]  /*abd0*/  SHF.L.U32 R39, R39, 0x1f, RZ ;  /* 0x0000001f27277819 */ /* 0x000fe200000006ff */
[C---:B------:R-:W-:Y:S02]  /*abe0*/  VIADD R25, R13.reuse, 0x14400 ;  /* 0x000144000d197836 */ /* 0x040fe40000000000 */
[----:B------:R-:W-:Y:S01]  /*abf0*/  VIADD R12, R13, 0x14440 ;  /* 0x000144400d0c7836 */ /* 0x000fe20000000000 */
[----:B------:R-:W-:Y:S06]  /*ac00*/  @P1 BRA `(.L_x_7885) ;  /* 0x00000000004c1947 */ /* 0x000fec0003800000 */
[----:B------:R-:W-:Y:S01]  /*ac10*/  ULDC UR4, c[0x0][0x3f4] ;  /* 0x0000fd0000047ab9 */ /* 0x000fe20000000800 */
[----:B------:R-:W-:Y:S02]  /*ac20*/  SHF.R.S32.HI R5, RZ, 0x1f, R192 ;  /* 0x0000001fff057819 */ /* 0x000fe400000114c0 */
[----:B------:R-:W-:Y:S02]  /*ac30*/  ISETP.GE.AND P2, PT, R22, UR4, PT ;  /* 0x0000000416007c0c */ /* 0x000fe4000bf46270 */
[----:B------:R-:W-:-:S11]  /*ac40*/  ISETP.GE.AND P1, PT, R192, UR4, PT ;  /* 0x00000004c0007c0c */ /* 0x000fd6000bf26270 */
[----:B------:R-:W-:Y:S02]  /*ac50*/  @!P2 SHF.R.S32.HI R4, RZ, 0x1f, R22 ;  /* 0x0000001fff04a819 */ /* 0x000fe40000011416 */
[CC--:B-1----:R-:W-:Y:S02]  /*ac60*/  @!P2 IADD3 R20, P5, R22.reuse, R33.reuse, RZ ;  /* 0x000000211614a210 */ /* 0x0c2fe40007fbe0ff */
[----:B0-2---:R-:W-:Y:S02]  /*ac70*/  @!P2 IADD3 R28, P4, R22, R14, RZ ;  /* 0x0000000e161ca210 */ /* 0x005fe40007f9e0ff */
[----:B---3--:R-:W-:Y:S02]  /*ac80*/  @!P2 IADD3.X R21, R0, R4, RZ, P5, !PT ;  /* 0x000000040015a210 */ /* 0x008fe40002ffe4ff */
[C---:B------:R-:W-:Y:S01]  /*ac90*/  @!P1 IADD3 R30, P3, R192.reuse, R33, RZ ;  /* 0x00000021c01e9210 */ /* 0x040fe20007f7e0ff */
[----:B----4-:R-:W-:Y:S01]  /*aca0*/  @!P2 IMAD.X R29, R3, 0x1, R4, P4 ;  /* 0x00000001031da824 */ /* 0x010fe200020e0604 */
[----:B------:R-:W-:-:S02]  /*acb0*/  @!P1 IADD3 R14, P5, R192, R14, RZ ;  /* 0x0000000ec00e9210 */ /* 0x000fc40007fbe0ff */
[----:B------:R-:W-:Y:S01]  /*acc0*/  CS2R R8, SRZ ;  /* 0x0000000000087805 */ /* 0x000fe2000001ff00 */
[----:B------:R0:W5:Y:S01]  /*acd0*/  @!P2 LD.E.64 R10, desc[UR36][R20.64] ;  /* 0x00000024140aa980 */ /* 0x000162000c101b00 */
[--C-:B------:R-:W-:Y:S02]  /*ace0*/  @!P1 IMAD.X R31, R0, 0x1, R5.reuse, P3 ;  /* 0x00000001001f9824 */ /* 0x100fe400018e0605 */
[----:B------:R-:W-:Y:S01]  /*acf0*/  @!P1 IMAD.X R15, R3, 0x1, R5, P5 ;  /* 0x00000001030f9824 */ /* 0x000fe200028e0605 */
[----:B------:R-:W-:Y:S01]  /*ad00*/  CS2R R4, SRZ ;  /* 0x0000000000047805 */ /* 0x000fe2000001ff00 */
[----:B------:R0:W5:Y:S04]  /*ad10*/  @!P2 LD.E.64 R6, desc[UR36][R28.64] ;  /* 0x000000241c06a980 */ /* 0x000168000c101b00 */
[----:B------:R0:W5:Y:S04]  /*ad20*/  @!P1 LD.E.64 R8, desc[UR36][R30.64] ;  /* 0x000000241e089980 */ /* 0x000168000c101b00 */
[----:B------:R0:W5:Y:S02]  /*ad30*/  @!P1 LD.E.64 R4, desc[UR36][R14.64] ;  /* 0x000000240e049980 */ /* 0x000164000c101b00 */
.L_x_7885:
[----:B------:R-:W-:Y:S05]  /*ad40*/  BSYNC B1 ;  /* 0x0000000000017941 */ /* 0x000fea0003800000 */
.L_x_7884:
[----:B------:R-:W-:Y:S01]  /*ad50*/  @P0 VIADD R12, R25, 0xffffffc0 ;  /* 0xffffffc0190c0836 */ /* 0x000fe20000000000 */
[----:B------:R-:W2:Y:S01]  /*ad60*/  SYNCS.PHASECHK.TRANS64.TRYWAIT P0, [R18+URZ+0x22800], R39 ;  /* 0x02280027120075a7 */ /* 0x000ea2000800017f */
[----:B---3-5:R-:W-:Y:S01]  /*ad70*/  SHF.R.U32.HI R0, RZ, 0x8, R10 ;  /* 0x00000008ff007819 */ /* 0x028fe2000001160a */
[----:B------:R-:W-:Y:S01]  /*ad80*/  BSSY B1, `(.L_x_7886) ;  /* 0x000002e000017945 */ /* 0x000fe20003800000 */
[----:B----4-:R-:W-:Y:S02]  /*ad90*/  SHF.R.U32.HI R3, RZ, 0x8, R8 ;  /* 0x00000008ff037819 */ /* 0x010fe40000011608 */
[----:B0-----:R-:W-:Y:S02]  /*ada0*/  SHF.R.U32.HI R28, RZ, 0x8, R9 ;  /* 0x00000008ff1c7819 */ /* 0x001fe40000011609 */
[----:B------:R-:W-:Y:S02]  /*adb0*/  LOP3.LUT R15, R0, 0xff, RZ, 0xc0, !PT ;  /* 0x000000ff000f7812 */ /* 0x000fe400078ec0ff */
[----:B------:R-:W-:-:S02]  /*adc0*/  LOP3.LUT R0, R3, 0xff, RZ, 0xc0, !PT ;  /* 0x000000ff03007812 */ /* 0x000fc400078ec0ff */
[----:B------:R-:W-:Y:S02]  /*add0*/  LOP3.LUT R26, R9, 0xff, RZ, 0xc0, !PT ;  /* 0x000000ff091a7812 */ /* 0x000fe400078ec0ff */
[----:B------:R-:W-:Y:S02]  /*ade0*/  LOP3.LUT R3, R28, 0xff, RZ, 0xc0, !PT ;  /* 0x000000ff1c037812 */ /* 0x000fe400078ec0ff */
[----:B-1----:R-:W-:Y:S02]  /*adf0*/  SHF.R.U32.HI R33, RZ, 0x8, R5 ;  /* 0x00000008ff217819 */ /* 0x002fe40000011605 */
[----:B------:R-:W-:Y:S02]  /*ae00*/  PRMT R26, R3, 0x7604, R26 ;  /* 0x00007604031a7816 */ /* 0x000fe4000000001a */
[----:B------:R-:W-:Y:S02]  /*ae10*/  SHF.R.U32.HI R3, RZ, 0x8, R4 ;  /* 0x00000008ff037819 */ /* 0x000fe40000011604 */
[----:B------:R-:W-:-:S02]  /*ae20*/  SHF.R.U32.HI R29, RZ, 0x8, R7 ;  /* 0x00000008ff1d7819 */ /* 0x000fc40000011607 */
[----:B------:R-:W-:Y:S02]  /*ae30*/  LOP3.LUT R30, R4, 0xff, RZ, 0xc0, !PT ;  /* 0x000000ff041e7812 */ /* 0x000fe400078ec0ff */
[----:B------:R-:W-:Y:S02]  /*ae40*/  LOP3.LUT R3, R3, 0xff, RZ, 0xc0, !PT ;  /* 0x000000ff03037812 */ /* 0x000fe400078ec0ff */
[----:B------:R-:W-:Y:S02]  /*ae50*/  SHF.R.U32.HI R21, RZ, 0x8, R11 ;  /* 0x00000008ff157819 */ /* 0x000fe4000001160b */
[----:B------:R-:W-:Y:S02]  /*ae60*/  LOP3.LUT R25, R8, 0xff, RZ, 0xc0, !PT ;  /* 0x000000ff08197812 */ /* 0x000fe400078ec0ff */
[----:B------:R-:W-:Y:S02]  /*ae70*/  LOP3.LUT R32, R5, 0xff, RZ, 0xc0, !PT ;  /* 0x000000ff05207812 */ /* 0x000fe400078ec0ff */
[----:B------:R-:W-:-:S02]  /*ae80*/  LOP3.LUT R33, R33, 0xff, RZ, 0xc0, !PT ;  /* 0x000000ff21217812 */ /* 0x000fc400078ec0ff */
[----:B------:R-:W-:Y:S02]  /*ae90*/  LOP3.LUT R28, R7, 0xff, RZ, 0xc0, !PT ;  /* 0x000000ff071c7812 */ /* 0x000fe400078ec0ff */
[----:B------:R-:W-:Y:S02]  /*aea0*/  LOP3.LUT R29, R29, 0xff, RZ, 0xc0, !PT ;  /* 0x000000ff1d1d7812 */ /* 0x000fe400078ec0ff */
[----:B------:R-:W-:Y:S02]  /*aeb0*/  PRMT R35, R3, 0x7604, R30 ;  /* 0x0000760403237816 */ /* 0x000fe4000000001e */
[----:B--2---:R-:W-:Y:S02]  /*aec0*/  LOP3.LUT R14, R10, 0xff, RZ, 0xc0, !PT ;  /* 0x000000ff0a0e7812 */ /* 0x004fe400078ec0ff */
[----:B------:R-:W-:Y:S02]  /*aed0*/  LOP3.LUT R20, R11, 0xff, RZ, 0xc0, !PT ;  /* 0x000000ff0b147812 */ /* 0x000fe400078ec0ff */
[----:B------:R-:W-:-:S02]  /*aee0*/  LOP3.LUT R21, R21, 0xff, RZ, 0xc0, !PT ;  /* 0x000000ff15157812 */ /* 0x000fc400078ec0ff */
[----:B------:R-:W-:Y:S02]  /*aef0*/  PRMT R25, R0, 0x7604, R25 ;  /* 0x0000760400197816 */ /* 0x000fe40000000019 */
[----:B------:R-:W-:Y:S02]  /*af00*/  PRMT R32, R33, 0x7604, R32 ;  /* 0x0000760421207816 */ /* 0x000fe40000000020 */
[----:B------:R-:W-:Y:S02]  /*af10*/  SHF.R.U32.HI R3, RZ, 0x10, R11 ;  /* 0x00000010ff037819 */ /* 0x000fe4000001160b */
[----:B------:R-:W-:Y:S02]  /*af20*/  SHF.R.U32.HI R0, RZ, 0x8, R6 ;  /* 0x00000008ff007819 */ /* 0x000fe40000011606 */
[----:B------:R-:W-:Y:S01]  /*af30*/  SHF.R.U32.HI R33, RZ, 0x10, R7 ;  /* 0x00000010ff217819 */ /* 0x000fe20000011607 */
[----:B------:R-:W-:Y:S01]  /*af40*/  IMAD.U32 R3, R3, 0x10000, RZ ;  /* 0x0001000003037824 */ /* 0x000fe200078e00ff */
[----:B------:R-:W-:-:S02]  /*af50*/  SHF.R.U32.HI R37, RZ, 0x10, R5 ;  /* 0x00000010ff257819 */ /* 0x000fc40000011605 */
[----:B------:R-:W-:Y:S01]  /*af60*/  PRMT R28, R29, 0x7604, R28 ;  /* 0x000076041d1c7816 */ /* 0x000fe2000000001c */
[----:B------:R-:W-:Y:S01]  /*af70*/  IMAD.U32 R33, R33, 0x10000, RZ ;  /* 0x0001000021217824 */ /* 0x000fe200078e00ff */
[----:B------:R-:W-:Y:S01]  /*af80*/  SHF.R.U32.HI R29, RZ, 0x10, R9 ;  /* 0x00000010ff1d7819 */ /* 0x000fe20000011609 */
[----:B------:R-:W-:Y:S01]  /*af90*/  IMAD.U32 R37, R37, 0x10000, RZ ;  /* 0x0001000025257824 */ /* 0x000fe200078e00ff */
[----:B------:R-:W-:Y:S02]  /*afa0*/  PRMT R15, R15, 0x7604, R14 ;  /* 0x000076040f0f7816 */ /* 0x000fe4000000000e */
[----:B------:R-:W-:Y:S02]  /*afb0*/  PRMT R20, R21, 0x7604, R20 ;  /* 0x0000760415147816 */ /* 0x000fe40000000014 */
[----:B------:R-:W-:Y:S02]  /*afc0*/  LOP3.LUT R14, R6, 0xff, RZ, 0xc0, !PT ;  /* 0x000000ff060e7812 */ /* 0x000fe400078ec0ff */
[----:B------:R-:W-:-:S02]  /*afd0*/  LOP3.LUT R21, R0, 0xff, RZ, 0xc0, !PT ;  /* 0x000000ff00157812 */ /* 0x000fc400078ec0ff */
[----:B------:R-:W-:Y:S02]  /*afe0*/  SHF.L.U32 R29, R29, 0x10, RZ ;  /* 0x000000101d1d7819 */ /* 0x000fe400000006ff */
[----:B------:R-:W-:Y:S02]  /*aff0*/  PRMT R31, R21, 0x7604, R14 ;  /* 0x00007604151f7816 */ /* 0x000fe4000000000e */
[----:B------:R-:W-:Y:S02]  /*b000*/  LOP3.LUT R21, R20, 0xff0000, R3, 0xf8, !PT ;  /* 0x00ff000014157812 */ /* 0x000fe400078ef803 */
[----:B------:R-:W-:Y:S02]  /*b010*/  LOP3.LUT R29, R26, 0xff0000, R29, 0xf8, !PT ;  /* 0x00ff00001a1d7812 */ /* 0x000fe400078ef81d */
[----:B------:R-:W-:Y:S02]  /*b020*/  LOP3.LUT R33, R28, 0xff0000, R33, 0xf8, !PT ;  /* 0x00ff00001c217812 */ /* 0x000fe400078ef821 */
[----:B------:R-:W-:-:S02]  /*b030*/  LOP3.LUT R37, R32, 0xff0000, R37, 0xf8, !PT ;  /* 0x00ff000020257812 */ /* 0x000fc400078ef825 */
[----:B------:R-:W-:Y:S01]  /*b040*/  LOP3.LUT R3, R15, 0xff0000, R10, 0xf8, !PT ;  /* 0x00ff00000f037812 */ /* 0x000fe200078ef80a */
[----:B------:R-:W-:Y:S06]  /*b050*/  @!P0 BRA `(.L_x_7887) ;  /* 0x0000017800b48947 */ /* 0x000fec0003800000 */
.L_x_8140:
[----:B------:R-:W-:Y:S05]  /*b060*/  BSYNC B1 ;  /* 0x0000000000017941 */ /* 0x000fea0003800000 */
.L_x_7886:
        /* <DEDUP_REMOVED lines=15> */
[----:B------:R-:W1:Y:S01]  /*b160*/  LDC R5, c[0x0][0x3f4] ;  /* 0x0000fd00ff057b82 */ /* 0x000e620000000800 */
[----:B------:R-:W-:Y:S01]  /*b170*/  BSSY B2, `(.L_x_7890) ;  /* 0x000005e000027945 */ /* 0x000fe20003800000 */
[-C--:B-1----:R-:W-:Y:S02]  /*b180*/  ISETP.GE.AND P0, PT, R22, R5.reuse, PT ;  /* 0x000000051600720c */ /* 0x082fe40003f06270 */
[----:B------:R-:W-:-:S11]  /*b190*/  ISETP.GE.AND P1, PT, R192, R5, PT ;  /* 0x00000005c000720c */ /* 0x000fd60003f26270 */
[----:B------:R-:W-:Y:S05]  /*b1a0*/  @P0 BRA `(.L_x_7891) ;  /* 0x0000000400680947 */ /* 0x000fea0003800000 */
[----:B------:R-:W1:Y:S01]  /*b1b0*/  LDS.128 R4, [R13+0x14400] ;  /* 0x014400000d047984 */ /* 0x000e620000000c00 */
[----:B------:R-:W-:Y:S02]  /*b1c0*/  F2FP.F16.E4M3.UNPACK_B R30, R3 ;  /* 0x00000003ff1e723e */ /* 0x000fe400020006ff */
[----:B------:R-:W-:-:S03]  /*b1d0*/  F2FP.F16.E4M3.UNPACK_B R31, R14 ;  /* 0x0000000eff1f723e */ /* 0x000fc600020006ff */
[--C-:B------:R-:W-:Y:S02]  /*b1e0*/  HADD2.F32 R32, -RZ, R30.reuse.H1_H1 ;  /* 0x3000001eff207230 */ /* 0x100fe40000004100 */
[----:B------:R-:W-:Y:S02]  /*b1f0*/  HADD2.F32 R36, -RZ, R31.H1_H1 ;  /* 0x3000001fff247230 */ /* 0x000fe40000004100 */
        /* <DEDUP_REMOVED lines=13> */
[----:B0-----:R-:W-:Y:S01]  /*b2d0*/  FFMA.FTZ R39, R25, R36, R5 ;  /* 0x0000002419277223 */ /* 0x001fe20000010005 */
[----:B------:R-:W-:Y:S01]  /*b2e0*/  HADD2.F32 R32, -RZ, R31.H0_H0 ;  /* 0x2000001fff207230 */ /* 0x000fe20000004100 */
[----:B------:R-:W-:Y:S01]  /*b2f0*/  F2FP.F16.E4M3.UNPACK_B R31, R14.H1 ;  /* 0x0000000eff1f723e */ /* 0x000fe200030006ff */
[--C-:B------:R-:W-:Y:S01]  /*b300*/  HADD2.F32 R5, -RZ, R4.reuse.H1_H1 ;  /* 0x30000004ff057230 */ /* 0x100fe20000004100 */
[----:B------:R-:W-:Y:S01]  /*b310*/  F2FP.F16.E4M3.UNPACK_B R25, R3.H1 ;  /* 0x00000003ff19723e */ /* 0x000fe200030006ff */
[----:B------:R-:W-:Y:S01]  /*b320*/  HADD2.F32 R4, -RZ, R4.H0_H0 ;  /* 0x20000004ff047230 */ /* 0x000fe20000004100 */
[----:B------:R-:W-:Y:S01]  /*b330*/  F2FP.F16.E4M3.UNPACK_B R7, R7.H1 ;  /* 0x00000007ff07723e */ /* 0x000fe200030006ff */
[----:B------:R-:W-:-:S02]  /*b340*/  HADD2.F32 R33, -RZ, R31.H1_H1 ;  /* 0x3000001fff217230 */ /* 0x000fc40000004100 */
[C---:B------:R-:W-:Y:S01]  /*b350*/  FMUL.FTZ R35, R5.reuse, R32 ;  /* 0x0000002005237220 */ /* 0x040fe20000410000 */
[-C--:B------:R-:W-:Y:S01]  /*b360*/  FMUL.FTZ R37, R5, R30.reuse ;  /* 0x0000001e05257220 */ /* 0x080fe20000410000 */
[--C-:B------:R-:W-:Y:S02]  /*b370*/  HADD2.F32 R5, -RZ, R28.reuse.H1_H1 ;  /* 0x3000001cff057230 */ /* 0x100fe40000004100 */
[C---:B------:R-:W-:Y:S01]  /*b380*/  FFMA.FTZ R35, R4.reuse, R30, -R35 ;  /* 0x0000001e04237223 */ /* 0x040fe20000010823 */
[----:B------:R-:W-:Y:S01]  /*b390*/  FFMA.FTZ R36, R4, R32, R37 ;  /* 0x0000002004247223 */ /* 0x000fe20000010025 */
[----:B------:R-:W-:Y:S02]  /*b3a0*/  HADD2.F32 R30, -RZ, R25.H1_H1 ;  /* 0x30000019ff1e7230 */ /* 0x000fe40000004100 */
[----:B------:R-:W-:Y:S01]  /*b3b0*/  FMUL.FTZ R37, R5, R33 ;  /* 0x0000002105257220 */ /* 0x000fe20000410000 */
[----:B------:R-:W-:Y:S02]  /*b3c0*/  HADD2.F32 R28, -RZ, R28.H0_H0 ;  /* 0x2000001cff1c7230 */ /* 0x000fe40000004100 */
[----:B------:R-:W-:-:S02]  /*b3d0*/  HADD2.F32 R31, -RZ, R31.H0_H0 ;  /* 0x2000001fff1f7230 */ /* 0x000fc40000004100 */
[-C--:B------:R-:W-:Y:S01]  /*b3e0*/  FMUL.FTZ R41, R5, R30.reuse ;  /* 0x0000001e05297220 */ /* 0x080fe20000410000 */
[--C-:B------:R-:W-:Y:S02]  /*b3f0*/  HADD2.F32 R4, -RZ, R26.reuse.H1_H1 ;  /* 0x3000001aff047230 */ /* 0x100fe40000004100 */
[----:B------:R-:W-:Y:S01]  /*b400*/  FFMA.FTZ R37, R28, R30, -R37 ;  /* 0x0000001e1c257223 */ /* 0x000fe20000010825 */
[----:B------:R-:W-:Y:S01]  /*b410*/  HADD2.F32 R25, -RZ, R25.H0_H0 ;  /* 0x20000019ff197230 */ /* 0x000fe20000004100 */
[----:B------:R-:W-:Y:S01]  /*b420*/  F2FP.F16.E4M3.UNPACK_B R30, R20 ;  /* 0x00000014ff1e723e */ /* 0x000fe200020006ff */
[----:B------:R-:W-:Y:S02]  /*b430*/  HADD2.F32 R26, -RZ, R26.H0_H0 ;  /* 0x2000001aff1a7230 */ /* 0x000fe40000004100 */
[----:B------:R-:W-:Y:S01]  /*b440*/  FMUL.FTZ R5, R4, R31 ;  /* 0x0000001f04057220 */ /* 0x000fe20000410000 */
[----:B------:R-:W-:Y:S01]  /*b450*/  FFMA.FTZ R42, R28, R33, R41 ;  /* 0x000000211c2a7223 */ /* 0x000fe20000010029 */
[----:B------:R-:W-:Y:S01]  /*b460*/  F2FP.F16.E4M3.UNPACK_B R28, R10 ;  /* 0x0000000aff1c723e */ /* 0x000fe200020006ff */
[-C--:B------:R-:W-:Y:S01]  /*b470*/  FMUL.FTZ R4, R4, R25.reuse ;  /* 0x0000001904047220 */ /* 0x080fe20000410000 */
[----:B------:R-:W-:Y:S01]  /*b480*/  FFMA.FTZ R33, R26, R25, -R5 ;  /* 0x000000191a217223 */ /* 0x000fe20000010805 */
[----:B------:R-:W-:Y:S01]  /*b490*/  HADD2.F32 R32, -RZ, R30.H1_H1 ;  /* 0x3000001eff207230 */ /* 0x000fe20000004100 */
[----:B------:R-:W-:Y:S01]  /*b4a0*/  F2FP.SATFINITE.E4M3.F32.PACK_AB_MERGE_C R37, R42, R37, RZ ;  /* 0x000000252a25723e */ /* 0x000fe200048070ff */
[----:B------:R-:W-:-:S02]  /*b4b0*/  HADD2.F32 R5, -RZ, R6.H1_H1 ;  /* 0x30000006ff057230 */ /* 0x000fc40000004100 */
[----:B------:R-:W-:Y:S01]  /*b4c0*/  FFMA.FTZ R40, R26, R31, R4 ;  /* 0x0000001f1a287223 */ /* 0x000fe20000010004 */
[----:B------:R-:W-:Y:S02]  /*b4d0*/  HADD2.F32 R25, -RZ, R28.H1_H1 ;  /* 0x3000001cff197230 */ /* 0x000fe40000004100 */
[----:B------:R-:W-:Y:S02]  /*b4e0*/  HADD2.F32 R6, -RZ, R6.H0_H0 ;  /* 0x20000006ff067230 */ /* 0x000fe40000004100 */
[C---:B------:R-:W-:Y:S01]  /*b4f0*/  FMUL.FTZ R31, R5.reuse, R32 ;  /* 0x00000020051f7220 */ /* 0x040fe20000410000 */
[----:B------:R-:W-:Y:S02]  /*b500*/  HADD2.F32 R28, -RZ, R28.H0_H0 ;  /* 0x2000001cff1c7230 */ /* 0x000fe40000004100 */
[-C--:B------:R-:W-:Y:S01]  /*b510*/  FMUL.FTZ R43, R5, R25.reuse ;  /* 0x00000019052b7220 */ /* 0x080fe20000410000 */
[----:B------:R-:W-:Y:S02]  /*b520*/  HADD2.F32 R30, -RZ, R30.H0_H0 ;  /* 0x2000001eff1e7230 */ /* 0x000fe40000004100 */
[----:B------:R-:W-:Y:S01]  /*b530*/  FFMA.FTZ R41, R6, R25, -R31 ;  /* 0x0000001906297223 */ /* 0x000fe2000001081f */
[--C-:B------:R-:W-:Y:S01]  /*b540*/  HADD2.F32 R4, -RZ, R29.reuse.H1_H1 ;  /* 0x3000001dff047230 */ /* 0x100fe20000004100 */
[----:B------:R-:W-:Y:S01]  /*b550*/  F2FP.F16.E4M3.UNPACK_B R5, R10.H1 ;  /* 0x0000000aff05723e */ /* 0x000fe200030006ff */
[----:B------:R-:W-:-:S02]  /*b560*/  HADD2.F32 R29, -RZ, R29.H0_H0 ;  /* 0x2000001dff1d7230 */ /* 0x000fc40000004100 */
[----:B------:R-:W-:Y:S01]  /*b570*/  FFMA.FTZ R32, R6, R32, R43 ;  /* 0x0000002006207223 */ /* 0x000fe2000001002b */
[C---:B------:R-:W-:Y:S01]  /*b580*/  FMUL.FTZ R26, R4.reuse, R30 ;  /* 0x0000001e041a7220 */ /* 0x040fe20000410000 */
[----:B------:R-:W-:Y:S01]  /*b590*/  FMUL.FTZ R25, R4, R28 ;  /* 0x0000001c04197220 */ /* 0x000fe20000410000 */
[----:B------:R-:W-:Y:S01]  /*b5a0*/  F2FP.F16.E4M3.UNPACK_B R4, R20.H1 ;  /* 0x00000014ff04723e */ /* 0x000fe200030006ff */
[--C-:B------:R-:W-:Y:S02]  /*b5b0*/  HADD2.F32 R6, -RZ, R5.reuse.H0_H0 ;  /* 0x20000005ff067230 */ /* 0x100fe40000004100 */
[C---:B------:R-:W-:Y:S01]  /*b5c0*/  FFMA.FTZ R31, R29.reuse, R28, -R26 ;  /* 0x0000001c1d1f7223 */ /* 0x040fe2000001081a */
[----:B------:R-:W-:Y:S02]  /*b5d0*/  HADD2.F32 R26, -RZ, R5.H1_H1 ;  /* 0x30000005ff1a7230 */ /* 0x000fe40000004100 */
[----:B------:R-:W-:Y:S01]  /*b5e0*/  FFMA.FTZ R30, R29, R30, R25 ;  /* 0x0000001e1d1e7223 */ /* 0x000fe20000010019 */
[----:B------:R-:W-:-:S02]  /*b5f0*/  HADD2.F32 R28, -RZ, R4.H1_H1 ;  /* 0x30000004ff1c7230 */ /* 0x000fc40000004100 */
[----:B------:R-:W-:Y:S02]  /*b600*/  HADD2.F32 R5, -RZ, R7.H1_H1 ;  /* 0x30000007ff057230 */ /* 0x000fe40000004100 */
[----:B------:R-:W-:Y:S02]  /*b610*/  HADD2.F32 R25, -RZ, R4.H0_H0 ;  /* 0x20000004ff197230 */ /* 0x000fe40000004100 */
[----:B------:R-:W-:Y:S02]  /*b620*/  HADD2.F32 R4, -RZ, R21.H1_H1 ;  /* 0x30000015ff047230 */ /* 0x000fe40000004100 */
[C---:B------:R-:W-:Y:S01]  /*b630*/  FMUL.FTZ R46, R5.reuse, R28 ;  /* 0x0000001c052e7220 */ /* 0x040fe20000410000 */
[----:B------:R-:W-:Y:S02]  /*b640*/  HADD2.F32 R7, -RZ, R7.H0_H0 ;  /* 0x20000007ff077230 */ /* 0x000fe40000004100 */
[----:B------:R-:W-:Y:S01]  /*b650*/  FMUL.FTZ R5, R5, R26 ;  /* 0x0000001a05057220 */ /* 0x000fe20000410000 */
[----:B------:R-:W-:-:S02]  /*b660*/  HADD2.F32 R21, -RZ, R21.H0_H0 ;  /* 0x20000015ff157230 */ /* 0x000fc40000004100 */
[CC--:B------:R-:W-:Y:S01]  /*b670*/  FMUL.FTZ R44, R4.reuse, R25.reuse ;  /* 0x00000019042c7220 */ /* 0x0c0fe20000410000 */
        /* <DEDUP_REMOVED lines=13> */
.L_x_7891:
[----:B------:R-:W-:Y:S05]  /*b750*/  BSYNC B2 ;  /* 0x0000000000027941 */ /* 0x000fea0003800000 */
.L_x_7890:
[----:B------:R-:W-:Y:S05]  /*b760*/  @P1 BRA `(.L_x_7889) ;  /* 0x0000000400681947 */ /* 0x000fea0003800000 */
[----:B-1----:R-:W1:Y:S01]  /*b770*/  LDS.128 R4, [R12] ;  /* 0x000000000c047984 */ /* 0x002e620000000c00 */
        /* <DEDUP_REMOVED lines=61> */
[-C--:B------:R-:W-:Y:S01]  /*bb50*/  FMUL.FTZ R25, R4, R28.reuse ;  /* 0x0000001c04197220 */ /* 0x080fe20000410000 */
        /* <DEDUP_REMOVED lines=26> */
[----:B------:R2:W-:Y:S02]  /*bd00*/  STS.128 [R12], R4 ;  /* 0x000000040c007388 */ /* 0x0005e40000000c00 */
.L_x_7889:
[----:B------:R-:W-:Y:S05]  /*bd10*/  BSYNC B1 ;  /* 0x0000000000017941 */ /* 0x000fea0003800000 */
.L_x_7888:
[----:B-12---:R-:W-:-:S05]  /*bd20*/  VIADD R4, R190, 0x40 ;  /* 0x00000040be047836 */ /* 0x006fca0000000000 */
[----:B------:R-:W-:-:S13]  /*bd30*/  ISETP.GE.AND P0, PT, R4, R15, PT ;  /* 0x0000000f0400720c */ /* 0x000fda0003f06270 */
[----:B------:R-:W-:Y:S05]  /*bd40*/  @P0 BRA `(.L_x_7892) ;  /* 0x0000002800640947 */ /* 0x000fea0003800000 */
[----:B------:R-:W1:Y:S01]  /*bd50*/  LDC R5, c[0x0][0x3f4] ;  /* 0x0000fd00ff057b82 */ /* 0x000e620000000800 */
[----:B------:R-:W-:Y:S01]  /*bd60*/  BSSY B1, `(.L_x_7893) ;  /* 0x000005e000017945 */ /* 0x000fe20003800000 */
[-C--:B-1----:R-:W-:Y:S02]  /*bd70*/  ISETP.GE.AND P0, PT, R22, R5.reuse, PT ;  /* 0x000000051600720c */ /* 0x082fe40003f06270 */
[----:B------:R-:W-:-:S11]  /*bd80*/  ISETP.GE.AND P1, PT, R192, R5, PT ;  /* 0x00000005c000720c */ /* 0x000fd60003f26270 */
[----:B------:R-:W-:Y:S05]  /*bd90*/  @P0 BRA `(.L_x_7894) ;  /* 0x0000000400680947 */ /* 0x000fea0003800000 */
[----:B------:R-:W1:Y:S01]  /*bda0*/  LDS.128 R4, [R13+0x16400] ;  /* 0x016400000d047984 */ /* 0x000e620000000c00 */
[----:B------:R-:W-:Y:S02]  /*bdb0*/  F2FP.F16.E4M3.UNPACK_B R33, R14 ;  /* 0x0000000eff21723e */ /* 0x000fe400020006ff */
[----:B------:R-:W-:Y:S02]  /*bdc0*/  F2FP.F16.E4M3.UNPACK_B R31, R3 ;  /* 0x00000003ff1f723e */ /* 0x000fe400020006ff */
[-C--:B0-----:R-:W-:Y:S01]  /*bdd0*/  F2FP.F16.E4M3.UNPACK_B R39, R20.reuse ;  /* 0x00000014ff27723e */ /* 0x081fe200020006ff */
[----:B------:R-:W-:Y:S01]  /*bde0*/  HADD2.F32 R35, -RZ, R33.H1_H1 ;  /* 0x30000021ff237230 */ /* 0x000fe20000004100 */
[----:B------:R-:W-:Y:S01]  /*bdf0*/  F2FP.F16.E4M3.UNPACK_B R20, R20.H1 ;  /* 0x00000014ff14723e */ /* 0x000fe200030006ff */
[----:B------:R-:W-:Y:S02]  /*be00*/  HADD2.F32 R29, -RZ, R31.H1_H1 ;  /* 0x3000001fff1d7230 */ /* 0x000fe40000004100 */
[----:B------:R-:W-:Y:S01]  /*be10*/  HADD2.F32 R38, -RZ, R33.H0_H0 ;  /* 0x20000021ff267230 */ /* 0x000fe20000004100 */
[----:B------:R-:W-:Y:S01]  /*be20*/  F2FP.F16.E4M3.UNPACK_B R33, R14.H1 ;  /* 0x0000000eff21723e */ /* 0x000fe200030006ff */
[----:B------:R-:W-:-:S02]  /*be30*/  HADD2.F32 R36, -RZ, R31.H0_H0 ;  /* 0x2000001fff247230 */ /* 0x000fc40000004100 */
[----:B------:R-:W-:Y:S02]  /*be40*/  HADD2.F32 R42, -RZ, R39.H1_H1 ;  /* 0x30000027ff2a7230 */ /* 0x000fe40000004100 */
[--C-:B------:R-:W-:Y:S02]  /*be50*/  HADD2.F32 R40, -RZ, R33.reuse.H1_H1 ;  /* 0x30000021ff287230 */ /* 0x100fe40000004100 */
[----:B------:R-:W-:Y:S02]  /*be60*/  HADD2.F32 R37, -RZ, R33.H0_H0 ;  /* 0x20000021ff257230 */ /* 0x000fe40000004100 */
        /* <DEDUP_REMOVED lines=16> */
[----:B------:R-:W-:Y:S01]  /*bf70*/  F2FP.F16.E4M3.UNPACK_B R32, R3.H1 ;  /* 0x00000003ff20723e */ /* 0x000fe200030006ff */
[-C--:B------:R-:W-:Y:S01]  /*bf80*/  FMUL.FTZ R3, R38, R5.reuse ;  /* 0x0000000526037220 */ /* 0x080fe20000410000 */
[C---:B------:R-:W-:Y:S01]  /*bf90*/  FMUL.FTZ R21, R36.reuse, R5 ;  /* 0x0000000524157220 */ /* 0x040fe20000410000 */
[----:B------:R-:W-:Y:S01]  /*bfa0*/  HADD2.F32 R5, -RZ, R26.H1_H1 ;  /* 0x3000001aff057230 */ /* 0x000fe20000004100 */
[----:B------:R-:W-:Y:S01]  /*bfb0*/  F2FP.F16.E4M3.UNPACK_B R35, R10 ;  /* 0x0000000aff23723e */ /* 0x000fe200020006ff */
[-C--:B------:R-:W-:Y:S01]  /*bfc0*/  FFMA.FTZ R14, R36, R4.reuse, -R3 ;  /* 0x00000004240e7223 */ /* 0x080fe20000010803 */
[----:B------:R-:W-:Y:S01]  /*bfd0*/  FFMA.FTZ R21, R38, R4, R21 ;  /* 0x0000000426157223 */ /* 0x000fe20000010015 */
[----:B------:R-:W-:-:S02]  /*bfe0*/  HADD2.F32 R4, -RZ, R32.H1_H1 ;  /* 0x30000020ff047230 */ /* 0x000fc40000004100 */
[----:B------:R-:W-:Y:S01]  /*bff0*/  FMUL.FTZ R31, R40, R5 ;  /* 0x00000005281f7220 */ /* 0x000fe20000410000 */
[----:B------:R-:W-:Y:S01]  /*c000*/  HADD2.F32 R26, -RZ, R26.H0_H0 ;  /* 0x2000001aff1a7230 */ /* 0x000fe20000004100 */
[----:B------:R-:W-:Y:S01]  /*c010*/  F2FP.F16.E4M3.UNPACK_B R7, R7.H1 ;  /* 0x00000007ff07723e */ /* 0x000fe200030006ff */
[--C-:B------:R-:W-:Y:S02]  /*c020*/  HADD2.F32 R3, -RZ, R25.reuse.H1_H1 ;  /* 0x30000019ff037230 */ /* 0x100fe40000004100 */
[C---:B------:R-:W-:Y:S01]  /*c030*/  FMUL.FTZ R5, R4.reuse, R5 ;  /* 0x0000000504057220 */ /* 0x040fe20000410000 */
[----:B------:R-:W-:Y:S02]  /*c040*/  HADD2.F32 R33, -RZ, R32.H0_H0 ;  /* 0x20000020ff217230 */ /* 0x000fe40000004100 */
[-C--:B------:R-:W-:Y:S01]  /*c050*/  FFMA.FTZ R31, R4, R26.reuse, -R31 ;  /* 0x0000001a041f7223 */ /* 0x080fe2000001081f */
[----:B------:R-:W-:Y:S02]  /*c060*/  HADD2.F32 R25, -RZ, R25.H0_H0 ;  /* 0x20000019ff197230 */ /* 0x000fe40000004100 */
[-C--:B------:R-:W-:Y:S01]  /*c070*/  FMUL.FTZ R4, R37, R3.reuse ;  /* 0x0000000325047220 */ /* 0x080fe20000410000 */
[----:B------:R-:W-:Y:S01]  /*c080*/  FFMA.FTZ R32, R40, R26, R5 ;  /* 0x0000001a28207223 */ /* 0x000fe20000010005 */
[----:B------:R-:W-:Y:S01]  /*c090*/  FMUL.FTZ R26, R33, R3 ;  /* 0x00000003211a7220 */ /* 0x000fe20000410000 */
[----:B------:R-:W-:-:S02]  /*c0a0*/  HADD2.F32 R38, -RZ, R35.H1_H1 ;  /* 0x30000023ff267230 */ /* 0x000fc40000004100 */
[-C--:B------:R-:W-:Y:S01]  /*c0b0*/  FFMA.FTZ R5, R33, R25.reuse, -R4 ;  /* 0x0000001921057223 */ /* 0x080fe20000010804 */
[--C-:B------:R-:W-:Y:S02]  /*c0c0*/  HADD2.F32 R4, -RZ, R6.reuse.H1_H1 ;  /* 0x30000006ff047230 */ /* 0x100fe40000004100 */
[----:B------:R-:W-:Y:S01]  /*c0d0*/  FFMA.FTZ R26, R37, R25, R26 ;  /* 0x00000019251a7223 */ /* 0x000fe2000001001a */
[----:B------:R-:W-:Y:S01]  /*c0e0*/  HADD2.F32 R6, -RZ, R6.H0_H0 ;  /* 0x20000006ff067230 */ /* 0x000fe20000004100 */
[----:B------:R-:W-:Y:S01]  /*c0f0*/  F2FP.SATFINITE.E4M3.F32.PACK_AB_MERGE_C R31, R32, R31, RZ ;  /* 0x0000001f201f723e */ /* 0x000fe200048070ff */
[----:B------:R-:W-:Y:S02]  /*c100*/  HADD2.F32 R36, -RZ, R35.H0_H0 ;  /* 0x20000023ff247230 */ /* 0x000fe40000004100 */
[-C--:B------:R-:W-:Y:S01]  /*c110*/  FMUL.FTZ R25, R42, R4.reuse ;  /* 0x000000042a197220 */ /* 0x080fe20000410000 */
[----:B------:R-:W-:Y:S02]  /*c120*/  HADD2.F32 R40, -RZ, R39.H0_H0 ;  /* 0x20000027ff287230 */ /* 0x000fe40000004100 */
[C---:B------:R-:W-:Y:S01]  /*c130*/  FMUL.FTZ R35, R38.reuse, R4 ;  /* 0x0000000426237220 */ /* 0x040fe20000410000 */
[--C-:B------:R-:W-:Y:S01]  /*c140*/  HADD2.F32 R3, -RZ, R28.reuse.H1_H1 ;  /* 0x3000001cff037230 */ /* 0x100fe20000004100 */
[----:B------:R-:W-:Y:S01]  /*c150*/  F2FP.F16.E4M3.UNPACK_B R4, R10.H1 ;  /* 0x0000000aff04723e */ /* 0x000fe200030006ff */
[----:B------:R-:W-:Y:S01]  /*c160*/  FFMA.FTZ R33, R38, R6, -R25 ;  /* 0x0000000626217223 */ /* 0x000fe20000010819 */
[----:B------:R-:W-:-:S02]  /*c170*/  HADD2.F32 R28, -RZ, R28.H0_H0 ;  /* 0x2000001cff1c7230 */ /* 0x000fc40000004100 */
[----:B------:R-:W-:Y:S01]  /*c180*/  FFMA.FTZ R10, R42, R6, R35 ;  /* 0x000000062a0a7223 */ /* 0x000fe20000010023 */
[-C--:B------:R-:W-:Y:S01]  /*c190*/  FMUL.FTZ R25, R40, R3.reuse ;  /* 0x0000000328197220 */ /* 0x080fe20000410000 */
[----:B------:R-:W-:Y:S01]  /*c1a0*/  FMUL.FTZ R3, R36, R3 ;  /* 0x0000000324037220 */ /* 0x000fe20000410000 */
[--C-:B------:R-:W-:Y:S01]  /*c1b0*/  HADD2.F32 R37, -RZ, R4.reuse.H1_H1 ;  /* 0x30000004ff257230 */ /* 0x100fe20000004100 */
[----:B------:R-:W-:Y:S01]  /*c1c0*/  F2FP.SATFINITE.E4M3.F32.PACK_AB_MERGE_C R5, R26, R5, R31 ;  /* 0x000000051a05723e */ /* 0x000fe2000480701f */
[----:B------:R-:W-:Y:S02]  /*c1d0*/  HADD2.F32 R35, -RZ, R4.H0_H0 ;  /* 0x20000004ff237230 */ /* 0x000fe40000004100 */
[-C--:B------:R-:W-:Y:S01]  /*c1e0*/  FFMA.FTZ R6, R36, R28.reuse, -R25 ;  /* 0x0000001c24067223 */ /* 0x080fe20000010819 */
[----:B------:R-:W-:Y:S02]  /*c1f0*/  HADD2.F32 R4, -RZ, R7.H1_H1 ;  /* 0x30000007ff047230 */ /* 0x000fe40000004100 */
[----:B------:R-:W-:Y:S01]  /*c200*/  FFMA.FTZ R25, R40, R28, R3 ;  /* 0x0000001c28197223 */ /* 0x000fe20000010003 */
[----:B------:R-:W-:Y:S01]  /*c210*/  HADD2.F32 R39, -RZ, R20.H0_H0 ;  /* 0x20000014ff277230 */ /* 0x000fe20000004100 */
[----:B------:R-:W-:Y:S01]  /*c220*/  F2FP.SATFINITE.E4M3.F32.PACK_AB_MERGE_C R10, R10, R33, RZ ;  /* 0x000000210a0a723e */ /* 0x000fe200048070ff */
[----:B------:R-:W-:-:S02]  /*c230*/  HADD2.F32 R3, -RZ, R15.H1_H1 ;  /* 0x3000000fff037230 */ /* 0x000fc40000004100 */
        /* <DEDUP_REMOVED lines=12> */
[----:B------:R-:W-:Y:S02]  /*c300*/  F2FP.SATFINITE.E4M3.F32.PACK_AB_MERGE_C R4, R21, R14, R4 ;  /* 0x0000000e1504723e */ /* 0x000fe40004807004 */
[----:B------:R-:W-:Y:S02]  /*c310*/  F2FP.SATFINITE.E4M3.F32.PACK_AB_MERGE_C R6, R25, R6, R10 ;  /* 0x000000061906723e */ /* 0x000fe4000480700a */
[----:B------:R-:W-:-:S05]  /*c320*/  F2FP.SATFINITE.E4M3.F32.PACK_AB_MERGE_C R7, R20, R7, R3 ;  /* 0x000000071407723e */ /* 0x000fca0004807003 */
[----:B------:R1:W-:Y:S02]  /*c330*/  STS.128 [R13+0x16400], R4 ;  /* 0x016400040d007388 */ /* 0x0003e40000000c00 */
.L_x_7894:
[----:B------:R-:W-:Y:S05]  /*c340*/  BSYNC B1 ;  /* 0x0000000000017941 */ /* 0x000fea0003800000 */
.L_x_7893:
[----:B------:R-:W-:Y:S05]  /*c350*/  @P1 BRA `(.L_x_7892) ;  /* 0x0000002000e01947 */ /* 0x000fea0003800000 */
[----:B-1----:R-:W1:Y:S01]  /*c360*/  LDS.128 R4, [R12+0x2000] ;  /* 0x002000000c047984 */ /* 0x002e620000000c00 */
[-C--:B------:R-:W-:Y:S02]  /*c370*/  F2FP.F16.E4M3.UNPACK_B R28, R9.reuse ;  /* 0x00000009ff1c723e */ /* 0x080fe400020006ff */
[----:B------:R-:W-:Y:S02]  /*c380*/  F2FP.F16.E4M3.UNPACK_B R26, R0 ;  /* 0x00000000ff1a723e */ /* 0x000fe400020006ff */
[----:B------:R-:W-:Y:S01]  /*c390*/  F2FP.F16.E4M3.UNPACK_B R29, R9.H1 ;  /* 0x00000009ff1d723e */ /* 0x000fe200030006ff */
[----:B------:R-:W-:Y:S01]  /*c3a0*/  HADD2.F32 R30, -RZ, R28.H1_H1 ;  /* 0x3000001cff1e7230 */ /* 0x000fe20000004100 */
[----:B------:R-:W-:Y:S01]  /*c3b0*/  F2FP.F16.E4M3.UNPACK_B R33, R11 ;  /* 0x0000000bff21723e */ /* 0x000fe200020006ff */
[--C-:B------:R-:W-:Y:S02]  /*c3c0*/  HADD2.F32 R20, -RZ, R26.reuse.H1_H1 ;  /* 0x3000001aff147230 */ /* 0x100fe40000004100 */
[----:B------:R-:W-:-:S02]  /*c3d0*/  HADD2.F32 R26, -RZ, R26.H0_H0 ;  /* 0x2000001aff1a7230 */ /* 0x000fc40000004100 */
[--C-:B------:R-:W-:Y:S02]  /*c3e0*/  HADD2.F32 R31, -RZ, R29.reuse.H1_H1 ;  /* 0x3000001dff1f7230 */ /* 0x100fe40000004100 */
[----:B------:R-:W-:Y:S02]  /*c3f0*/  HADD2.F32 R29, -RZ, R29.H0_H0 ;  /* 0x2000001dff1d7230 */ /* 0x000fe40000004100 */
        /* <DEDUP_REMOVED lines=17> */
[--C-:B------:R-:W-:Y:S01]  /*c510*/  HADD2.F32 R3, -RZ, R4.reuse.H1_H1 ;  /* 0x30000004ff037230 */ /* 0x100fe20000004100 */
[----:B------:R-:W-:Y:S01]  /*c520*/  F2FP.F16.E4M3.UNPACK_B R7, R7.H1 ;  /* 0x00000007ff07723e */ /* 0x000fe200030006ff */
[----:B------:R-:W-:Y:S01]  /*c530*/  HADD2.F32 R4, -RZ, R4.H0_H0 ;  /* 0x20000004ff047230 */ /* 0x000fe20000004100 */
[----:B------:R-:W-:Y:S01]  /*c540*/  F2FP.SATFINITE.E4M3.F32.PACK_AB_MERGE_C R20, R25, R20, RZ ;  /* 0x000000141914723e */ /* 0x000fe200048070ff */
[----:B------:R-:W-:-:S02]  /*c550*/  HADD2.F32 R0, -RZ, R13.H1_H1 ;  /* 0x3000000dff007230 */ /* 0x000fc40000004100 */
[-C--:B------:R-:W-:Y:S01]  /*c560*/  FMUL.FTZ R9, R10, R3.reuse ;  /* 0x000000030a097220 */ /* 0x080fe20000410000 */
[C---:B------:R-:W-:Y:S01]  /*c570*/  FMUL.FTZ R21, R26.reuse, R3 ;  /* 0x000000031a157220 */ /* 0x040fe20000410000 */
[--C-:B------:R-:W-:Y:S02]  /*c580*/  HADD2.F32 R3, -RZ, R5.reuse.H1_H1 ;  /* 0x30000005ff037230 */ /* 0x100fe40000004100 */
[-C--:B------:R-:W-:Y:S01]  /*c590*/  FFMA.FTZ R9, R26, R4.reuse, -R9 ;  /* 0x000000041a097223 */ /* 0x080fe20000010809 */
[----:B------:R-:W-:Y:S01]  /*c5a0*/  FFMA.FTZ R4, R10, R4, R21 ;  /* 0x000000040a047223 */ /* 0x000fe20000010015 */
[----:B------:R-:W-:Y:S02]  /*c5b0*/  HADD2.F32 R21, -RZ, R28.H1_H1 ;  /* 0x3000001cff157230 */ /* 0x000fe40000004100 */
[----:B------:R-:W-:Y:S01]  /*c5c0*/  FMUL.FTZ R10, R31, R3 ;  /* 0x000000031f0a7220 */ /* 0x000fe20000410000 */
[----:B------:R-:W-:Y:S02]  /*c5d0*/  HADD2.F32 R5, -RZ, R5.H0_H0 ;  /* 0x20000005ff057230 */ /* 0x000fe40000004100 */
[----:B------:R-:W-:-:S02]  /*c5e0*/  HADD2.F32 R13, -RZ, R13.H0_H0 ;  /* 0x2000000dff0d7230 */ /* 0x000fc40000004100 */
[C---:B------:R-:W-:Y:S01]  /*c5f0*/  FMUL.FTZ R26, R21.reuse, R3 ;  /* 0x00000003151a7220 */ /* 0x040fe20000410000 */
[----:B------:R-:W-:Y:S02]  /*c600*/  HADD2.F32 R3, -RZ, R28.H0_H0 ;  /* 0x2000001cff037230 */ /* 0x000fe40000004100 */
[-C--:B------:R-:W-:Y:S01]  /*c610*/  FFMA.FTZ R21, R21, R5.reuse, -R10 ;  /* 0x0000000515157223 */ /* 0x080fe2000001080a */
[----:B------:R-:W-:Y:S01]  /*c620*/  FMUL.FTZ R10, R29, R0 ;  /* 0x000000001d0a7220 */ /* 0x000fe20000410000 */
[----:B------:R-:W-:Y:S01]  /*c630*/  FFMA.FTZ R26, R31, R5, R26 ;  /* 0x000000051f1a7223 */ /* 0x000fe2000001001a */
[----:B------:R-:W-:Y:S01]  /*c640*/  F2FP.F16.E4M3.UNPACK_B R28, R8 ;  /* 0x00000008ff1c723e */ /* 0x000fe200020006ff */
[C---:B------:R-:W-:Y:S01]  /*c650*/  FMUL.FTZ R0, R3.reuse, R0 ;  /* 0x0000000003007220 */ /* 0x040fe20000410000 */
[-C--:B------:R-:W-:Y:S01]  /*c660*/  FFMA.FTZ R5, R3, R13.reuse, -R10 ;  /* 0x0000000d03057223 */ /* 0x080fe2000001080a */
[----:B------:R-:W-:Y:S01]  /*c670*/  HADD2.F32 R3, -RZ, R6.H1_H1 ;  /* 0x30000006ff037230 */ /* 0x000fe20000004100 */
[----:B------:R-:W-:Y:S01]  /*c680*/  F2FP.F16.E4M3.UNPACK_B R8, R8.H1 ;  /* 0x00000008ff08723e */ /* 0x000fe200030006ff */
[----:B------:R-:W-:Y:S01]  /*c690*/  FFMA.FTZ R10, R29, R13, R0 ;  /* 0x0000000d1d0a7223 */ /* 0x000fe20000010000 */
[----:B------:R-:W-:Y:S01]  /*c6a0*/  HADD2.F32 R32, -RZ, R28.H1_H1 ;  /* 0x3000001cff207230 */ /* 0x000fe20000004100 */
[----:B------:R-:W-:Y:S01]  /*c6b0*/  F2FP.SATFINITE.E4M3.F32.PACK_AB_MERGE_C R21, R26, R21, RZ ;  /* 0x000000151a15723e */ /* 0x000fe200048070ff */
[----:B------:R-:W-:-:S02]  /*c6c0*/  HADD2.F32 R6, -RZ, R6.H0_H0 ;  /* 0x20000006ff067230 */ /* 0x000fc40000004100 */
        /* <DEDUP_REMOVED lines=9> */
[C---:B------:R-:W-:Y:S01]  /*c760*/  FMUL.FTZ R13, R30.reuse, R0 ;  /* 0x000000001e0d7220 */ /* 0x040fe20000410000 */
[----:B------:R-:W-:Y:S01]  /*c770*/  F2FP.F16.E4M3.UNPACK_B R0, R11.H1 ;  /* 0x0000000bff00723e */ /* 0x000fe200030006ff */
[----:B------:R-:W-:Y:S02]  /*c780*/  HADD2.F32 R11, -RZ, R8.H0_H0 ;  /* 0x20000008ff0b7230 */ /* 0x000fe40000004100 */
[-C--:B------:R-:W-:Y:S01]  /*c790*/  FFMA.FTZ R6, R30, R14.reuse, -R3 ;  /* 0x0000000e1e067223 */ /* 0x080fe20000010803 */
[----:B------:R-:W-:Y:S02]  /*c7a0*/  HADD2.F32 R3, -RZ, R7.H1_H1 ;  /* 0x30000007ff037230 */ /* 0x000fe40000004100 */
[----:B------:R-:W-:Y:S01]  /*c7b0*/  FFMA.FTZ R13, R36, R14, R13 ;  /* 0x0000000e240d7223 */ /* 0x000fe2000001000d */
[--C-:B------:R-:W-:Y:S01]  /*c7c0*/  HADD2.F32 R35, -RZ, R0.reuse.H1_H1 ;  /* 0x30000000ff237230 */ /* 0x100fe20000004100 */
[----:B------:R-:W-:Y:S01]  /*c7d0*/  F2FP.SATFINITE.E4M3.F32.PACK_AB_MERGE_C R28, R29, R28, RZ ;  /* 0x0000001c1d1c723e */ /* 0x000fe200048070ff */
[----:B------:R-:W-:-:S02]  /*c7e0*/  HADD2.F32 R33, -RZ, R0.H0_H0 ;  /* 0x20000000ff217230 */ /* 0x000fc40000004100 */
[-C--:B------:R-:W-:Y:S01]  /*c7f0*/  FMUL.FTZ R30, R31, R3.reuse ;  /* 0x000000031f1e7220 */ /* 0x080fe20000410000 */
[----:B------:R-:W-:Y:S02]  /*c800*/  HADD2.F32 R0, -RZ, R15.H1_H1 ;  /* 0x3000000fff007230 */ /* 0x000fe40000004100 */
[----:B------:R-:W-:Y:S01]  /*c810*/  FMUL.FTZ R14, R35, R3 ;  /* 0x00000003230e7220 */ /* 0x000fe20000410000 */
        /* <DEDUP_REMOVED lines=10> */
[----:B------:R-:W-:Y:S02]  /*c8c0*/  F2FP.SATFINITE.E4M3.F32.PACK_AB_MERGE_C R3, R3, R14, RZ ;  /* 0x0000000e0303723e */ /* 0x000fe400048070ff */
[----:B------:R-:W-:Y:S02]  /*c8d0*/  F2FP.SATFINITE.E4M3.F32.PACK_AB_MERGE_C R6, R13, R6, R28 ;  /* 0x000000060d06723e */ /* 0x000fe4000480701c */
[----:B------:R-:W-:-:S05]  /*c8e0*/  F2FP.SATFINITE.E4M3.F32.PACK_AB_MERGE_C R7, R0, R7, R3 ;  /* 0x000000070007723e */ /* 0x000fca0004807003 */
[----:B------:R2:W-:Y:S01]  /*c8f0*/  STS.128 [R12+0x2000], R4 ;  /* 0x002000040c007388 */ /* 0x0005e20000000c00 */
[----:B------:R-:W-:Y:S05]  /*c900*/  BRA `(.L_x_7892) ;  /* 0x0000001c00747947 */ /* 0x000fea0003800000 */
.L_x_7882:
[----:B------:R-:W-:-:S03]  /*c910*/  UMOV UR4, 0xffffffff ;  /* 0xffffffff00047882 */ /* 0x000fc60000000000 */
[----:B------:R-:W-:Y:S05]  /*c920*/  BRA.DIV UR4, `(.L_x_7895) ;  /* 0x0000016204947947 */ /* 0x000fea000b800000 */
[----:B------:R0:W1:Y:S04]  /*c930*/  SHFL.IDX PT, R33, R32, RZ, 0x1c1f ;  /* 0x001c1fff20217589 */ /* 0x00006800000e0000 */
[----:B------:R0:W2:Y:S04]  /*c940*/  SHFL.IDX PT, R14, R30, RZ, 0x1c1f ;  /* 0x001c1fff1e0e7589 */ /* 0x0000a800000e0000 */
[----:B------:R0:W3:Y:S04]  /*c950*/  SHFL.IDX PT, R3, R26, RZ, 0x1c1f ;  /* 0x001c1fff1a037589 */ /* 0x0000e800000e0000 */
[----:B------:R0:W4:Y:S02]  /*c960*/  SHFL.IDX PT, R21, R28, RZ, 0x1c1f ;  /* 0x001c1fff1c157589 */ /* 0x00012400000e0000 */
.L_x_8146:
[----:B------:R-:W-:Y:S01]  /*c970*/  ULDC UR4, c[0x0][0x448] ;  /* 0x0001120000047ab9 */ /* 0x000fe20000000800 */
[----:B------:R-:W-:Y:S01]  /*c980*/  BSSY B1, `(.L_x_7896) ;  /* 0x0000013000017945 */ /* 0x000fe20003800000 */
[----:B------:R-:W-:Y:S01]  /*c990*/  IMAD R25, R25, UR4, RZ ;  /* 0x0000000419197c24 */ /* 0x000fe2000f8e02ff */
[----:B------:R-:W-:Y:S02]  /*c9a0*/  LEA.HI R20, R212, R212, RZ, 0x1 ;  /* 0x000000d4d4147211 */ /* 0x000fe400078f08ff */
[----:B------:R-:W-:Y:S02]  /*c9b0*/  CS2R R6, SRZ ;  /* 0x0000000000067805 */ /* 0x000fe4000001ff00 */
[----:B------:R-:W-:Y:S02]  /*c9c0*/  CS2R R8, SRZ ;  /* 0x0000000000087805 */ /* 0x000fe4000001ff00 */
[----:B------:R-:W-:Y:S02]  /*c9d0*/  CS2R R10, SRZ ;  /* 0x00000000000a7805 */ /* 0x000fe4000001ff00 */
[----:B------:R-:W-:-:S02]  /*c9e0*/  ISETP.GE.AND P0, PT, R4, R25, PT ;  /* 0x000000190400720c */ /* 0x000fc40003f06270 */
[----:B------:R-:W-:-:S11]  /*c9f0*/  CS2R R4, SRZ ;  /* 0x0000000000047805 */ /* 0x000fd6000001ff00 */
[----:B------:R-:W-:Y:S05]  /*ca00*/  @P0 BRA `(.L_x_7897) ;  /* 0x0000000000280947 */ /* 0x000fea0003800000 */
[----:B------:R-:W-:Y:S01]  /*ca10*/  ULDC UR4, c[0x0][0x3f4] ;  /* 0x0000fd0000047ab9 */ /* 0x000fe20000000800 */
[C---:B-1----:R-:W-:Y:S02]  /*ca20*/  IADD3 R12, P0, R16.reuse, R33, RZ ;  /* 0x00000021100c7210 */ /* 0x042fe40007f1e0ff */
[----:B------:R-:W-:Y:S02]  /*ca30*/  CS2R R4, SRZ ;  /* 0x0000000000047805 */ /* 0x000fe4000001ff00 */
[C---:B------:R-:W-:Y:S02]  /*ca40*/  ISETP.GE.AND P2, PT, R16.reuse, UR4, PT ;  /* 0x0000000410007c0c */ /* 0x040fe4000bf46270 */
[----:B--2---:R-:W-:Y:S01]  /*ca50*/  IADD3 R14, P1, R16, R14, RZ ;  /* 0x0000000e100e7210 */ /* 0x004fe20007f3e0ff */
[----:B---3--:R-:W-:-:S04]  /*ca60*/  IMAD.X R13, R3, 0x1, R17, P0 ;  /* 0x00000001030d7824 */ /* 0x008fc800000e0611 */
[----:B----4-:R-:W-:-:S06]  /*ca70*/  IMAD.X R15, R21, 0x1, R17, P1 ;  /* 0x00000001150f7824 */ /* 0x010fcc00008e0611 */
[----:B------:R-:W-:Y:S05]  /*ca80*/  @P2 BRA `(.L_x_7897) ;  /* 0x0000000000082947 */ /* 0x000fea0003800000 */
[----:B------:R1:W5:Y:S04]  /*ca90*/  LD.E.128 R4, desc[UR36][R12.64] ;  /* 0x000000240c047980 */ /* 0x000368000c101d00 */
[----:B------:R1:W5:Y:S02]  /*caa0*/  LD.E.128 R8, desc[UR36][R14.64] ;  /* 0x000000240e087980 */ /* 0x000364000c101d00 */
.L_x_7897:
[----:B------:R-:W-:Y:S05]  /*cab0*/  BSYNC B1 ;  /* 0x0000000000017941 */ /* 0x000fea0003800000 */
.L_x_7896:
[----:B-1----:R-:W-:Y:S01]  /*cac0*/  LOP3.LUT R13, R20, 0xfffffffe, RZ, 0xc0, !PT ;  /* 0xfffffffe140d7812 */ /* 0x002fe200078ec0ff */
[----:B0-----:R-:W-:Y:S01]  /*cad0*/  IMAD R32, R29, -0x80, R25 ;  /* 0xffffff801d207824 */ /* 0x001fe200078e0219 */
[----:B-----5:R-:W-:Y:S01]  /*cae0*/  SHF.R.U32.HI R0, RZ, 0x8, R4 ;  /* 0x00000008ff007819 */ /* 0x020fe20000011604 */
[----:B------:R-:W-:Y:S01]  /*caf0*/  BSSY B1, `(.L_x_7898) ;  /* 0x0000034000017945 */ /* 0x000fe20003800000 */
[----:B------:R-:W-:Y:S02]  /*cb00*/  IADD3 R37, R212, -R13, RZ ;  /* 0x8000000dd4257210 */ /* 0x000fe40007ffe0ff */
[----:B---3--:R-:W-:Y:S02]  /*cb10*/  LOP3.LUT R3, R4, 0xff, RZ, 0xc0, !PT ;  /* 0x000000ff04037812 */ /* 0x008fe400078ec0ff */
[----:B------:R-:W-:Y:S02]  /*cb20*/  SHF.L.U32 R37, R37, 0x1f, RZ ;  /* 0x0000001f25257819 */ /* 0x000fe400000006ff */
[----:B------:R-:W-:-:S02]  /*cb30*/  LOP3.LUT R0, R0, 0xff, RZ, 0xc0, !PT ;  /* 0x000000ff00007812 */ /* 0x000fc400078ec0ff */
[----:B------:R-:W0:Y:S01]  /*cb40*/  SYNCS.PHASECHK.TRANS64.TRYWAIT P1, [R18+URZ+0x22800], R37 ;  /* 0x02280025120075a7 */ /* 0x000e22000802017f */
[----:B------:R-:W-:Y:S02]  /*cb50*/  SHF.R.U32.HI R25, RZ, 0x8, R7 ;  /* 0x00000008ff197819 */ /* 0x000fe40000011607 */
[----:B------:R-:W-:Y:S02]  /*cb60*/  PRMT R13, R0, 0x7604, R3 ;  /* 0x00007604000d7816 */ /* 0x000fe40000000003 */
[----:B------:R-:W-:Y:S02]  /*cb70*/  SHF.R.U32.HI R0, RZ, 0x8, R6 ;  /* 0x00000008ff007819 */ /* 0x000fe40000011606 */
[----:B--2---:R-:W-:Y:S02]  /*cb80*/  LOP3.LUT R14, R6, 0xff, RZ, 0xc0, !PT ;  /* 0x000000ff060e7812 */ /* 0x004fe400078ec0ff */
[----:B------:R-:W-:Y:S02]  /*cb90*/  LOP3.LUT R20, R7, 0xff, RZ, 0xc0, !PT ;  /* 0x000000ff07147812 */ /* 0x000fe400078ec0ff */
[----:B----4-:R-:W-:-:S02]  /*cba0*/  LOP3.LUT R21, R0, 0xff, RZ, 0xc0, !PT ;  /* 0x000000ff00157812 */ /* 0x010fc400078ec0ff */
[----:B------:R-:W-:Y:S02]  /*cbb0*/  LOP3.LUT R25, R25, 0xff, RZ, 0xc0, !PT ;  /* 0x000000ff19197812 */ /* 0x000fe400078ec0ff */
[----:B------:R-:W-:Y:S01]  /*cbc0*/  SHF.R.U32.HI R0, RZ, 0x8, R8 ;  /* 0x00000008ff007819 */ /* 0x000fe20000011608 */
[----:B------:R-:W1:Y:S01]  /*cbd0*/  LDC R3, c[0x0][0x3f4] ;  /* 0x0000fd00ff037b82 */ /* 0x000e620000000800 */
[----:B------:R-:W-:Y:S02]  /*cbe0*/  SHF.R.U32.HI R31, RZ, 0x8, R9 ;  /* 0x00000008ff1f7819 */ /* 0x000fe40000011609 */
[----:B------:R-:W-:Y:S02]  /*cbf0*/  SHF.R.U32.HI R35, RZ, 0x8, R11 ;  /* 0x00000008ff237819 */ /* 0x000fe4000001160b */
[----:B------:R-:W-:Y:S02]  /*cc00*/  SHF.R.U32.HI R15, RZ, 0x8, R5 ;  /* 0x00000008ff0f7819 */ /* 0x000fe40000011605 */
[----:B------:R-:W-:-:S02]  /*cc10*/  PRMT R21, R21, 0x7604, R14 ;  /* 0x0000760415157816 */ /* 0x000fc4000000000e */
[----:B------:R-:W-:Y:S02]  /*cc20*/  PRMT R20, R25, 0x7604, R20 ;  /* 0x0000760419147816 */ /* 0x000fe40000000014 */
[----:B------:R-:W-:Y:S02]  /*cc30*/  LOP3.LUT R14, R8, 0xff, RZ, 0xc0, !PT ;  /* 0x000000ff080e7812 */ /* 0x000fe400078ec0ff */
[----:B------:R-:W-:Y:S02]  /*cc40*/  LOP3.LUT R26, R9, 0xff, RZ, 0xc0, !PT ;  /* 0x000000ff091a7812 */ /* 0x000fe400078ec0ff */
[----:B------:R-:W-:Y:S02]  /*cc50*/  LOP3.LUT R30, R11, 0xff, RZ, 0xc0, !PT ;  /* 0x000000ff0b1e7812 */ /* 0x000fe400078ec0ff */
[----:B------:R-:W-:Y:S02]  /*cc60*/  LOP3.LUT R25, R0, 0xff, RZ, 0xc0, !PT ;  /* 0x000000ff00197812 */ /* 0x000fe400078ec0ff */
[----:B------:R-:W-:-:S02]  /*cc70*/  LOP3.LUT R31, R31, 0xff, RZ, 0xc0, !PT ;  /* 0x000000ff1f1f7812 */ /* 0x000fc400078ec0ff */
[----:B------:R-:W-:Y:S02]  /*cc80*/  LOP3.LUT R35, R35, 0xff, RZ, 0xc0, !PT ;  /* 0x000000ff23237812 */ /* 0x000fe400078ec0ff */
[----:B------:R-:W-:Y:S02]  /*cc90*/  LOP3.LUT R12, R5, 0xff, RZ, 0xc0, !PT ;  /* 0x000000ff050c7812 */ /* 0x000fe400078ec0ff */
[----:B------:R-:W-:Y:S02]  /*cca0*/  LOP3.LUT R15, R15, 0xff, RZ, 0xc0, !PT ;  /* 0x000000ff0f0f7812 */ /* 0x000fe400078ec0ff */
[----:B------:R-:W-:Y:S02]  /*ccb0*/  PRMT R29, R25, 0x7604, R14 ;  /* 0x00007604191d7816 */ /* 0x000fe4000000000e */
[----:B------:R-:W-:Y:S02]  /*ccc0*/  PRMT R26, R31, 0x7604, R26 ;  /* 0x000076041f1a7816 */ /* 0x000fe4000000001a */
[----:B------:R-:W-:-:S02]  /*ccd0*/  PRMT R30, R35, 0x7604, R30 ;  /* 0x00007604231e7816 */ /* 0x000fc4000000001e */
[----:B------:R-:W-:Y:S02]  /*cce0*/  SHF.R.U32.HI R0, RZ, 0x10, R5 ;  /* 0x00000010ff007819 */ /* 0x000fe40000011605 */
[----:B------:R-:W-:Y:S02]  /*ccf0*/  SHF.R.U32.HI R25, RZ, 0x10, R7 ;  /* 0x00000010ff197819 */ /* 0x000fe40000011607 */
[----:B------:R-:W-:Y:S01]  /*cd00*/  SHF.R.U32.HI R31, RZ, 0x10, R9 ;  /* 0x00000010ff1f7819 */ /* 0x000fe20000011609 */
[----:B------:R-:W-:Y:S01]  /*cd10*/  IMAD.U32 R0, R0, 0x10000, RZ ;  /* 0x0001000000007824 */ /* 0x000fe200078e00ff */
[----:B------:R-:W-:Y:S01]  /*cd20*/  SHF.R.U32.HI R35, RZ, 0x10, R11 ;  /* 0x00000010ff237819 */ /* 0x000fe2000001160b */
[----:B------:R-:W-:Y:S01]  /*cd30*/  IMAD.U32 R25, R25, 0x10000, RZ ;  /* 0x0001000019197824 */ /* 0x000fe200078e00ff */
[----:B------:R-:W-:Y:S01]  /*cd40*/  PRMT R15, R15, 0x7604, R12 ;  /* 0x000076040f0f7816 */ /* 0x000fe2000000000c */
[----:B------:R-:W-:Y:S01]  /*cd50*/  IMAD.U32 R31, R31, 0x10000, RZ ;  /* 0x000100001f1f7824 */ /* 0x000fe200078e00ff */
[----:B------:R-:W-:Y:S01]  /*cd60*/  SHF.R.U32.HI R12, RZ, 0x8, R10 ;  /* 0x00000008ff0c7819 */ /* 0x000fe2000001160a */
[----:B------:R-:W-:Y:S01]  /*cd70*/  IMAD.U32 R35, R35, 0x10000, RZ ;  /* 0x0001000023237824 */ /* 0x000fe200078e00ff */
[----:B------:R-:W-:-:S02]  /*cd80*/  LOP3.LUT R28, R10, 0xff, RZ, 0xc0, !PT ;  /* 0x000000ff0a1c7812 */ /* 0x000fc400078ec0ff */
[----:B------:R-:W-:Y:S02]  /*cd90*/  LOP3.LUT R33, R12, 0xff, RZ, 0xc0, !PT ;  /* 0x000000ff0c217812 */ /* 0x000fe400078ec0ff */
[----:B-1----:R-:W-:Y:S02]  /*cda0*/  ISETP.GE.AND P0, PT, R16, R3, PT ;  /* 0x000000031000720c */ /* 0x002fe40003f06270 */
[----:B------:R-:W-:Y:S02]  /*cdb0*/  PRMT R33, R33, 0x7604, R28 ;  /* 0x0000760421217816 */ /* 0x000fe4000000001c */
[----:B------:R-:W-:Y:S02]  /*cdc0*/  LOP3.LUT R15, R15, 0xff0000, R0, 0xf8, !PT ;  /* 0x00ff00000f0f7812 */ /* 0x000fe400078ef800 */
[----:B------:R-:W-:Y:S02]  /*cdd0*/  LOP3.LUT R25, R20, 0xff0000, R25, 0xf8, !PT ;  /* 0x00ff000014197812 */ /* 0x000fe400078ef819 */
[----:B------:R-:W-:-:S02]  /*cde0*/  LOP3.LUT R31, R26, 0xff0000, R31, 0xf8, !PT ;  /* 0x00ff00001a1f7812 */ /* 0x000fc400078ef81f */
[----:B------:R-:W-:Y:S02]  /*cdf0*/  LOP3.LUT R35, R30, 0xff0000, R35, 0xf8, !PT ;  /* 0x00ff00001e237812 */ /* 0x000fe400078ef823 */
[----:B------:R-:W-:Y:S02]  /*ce00*/  VIMNMX R39, R32, 0x80, PT ;  /* 0x0000008020277848 */ /* 0x000fe40003fe0100 */
[----:B------:R-:W-:Y:S01]  /*ce10*/  LOP3.LUT R13, R13, 0xff0000, R4, 0xf8, !PT ;  /* 0x00ff00000d0d7812 */ /* 0x000fe200078ef804 */
[----:B0-----:R-:W-:Y:S06]  /*ce20*/  @!P1 BRA `(.L_x_7899) ;  /* 0x0000015c00c49947 */ /* 0x001fec0003800000 */
.L_x_8147:
[----:B------:R-:W-:Y:S05]  /*ce30*/  BSYNC B1 ;  /* 0x0000000000017941 */ /* 0x000fea0003800000 */
.L_x_7898:
[CC--:B------:R-:W-:Y:S01]  /*ce40*/  ISETP.GE.OR P1, PT, R190.reuse, R39.reuse, P0 ;  /* 0x00000027be00720c */ /* 0x0c0fe20000726670 */
[----:B------:R-:W-:Y:S01]  /*ce50*/  VIADD R14, R190, 0x40 ;  /* 0x00000040be0e7836 */ /* 0x000fe20000000000 */
[----:B------:R-:W-:Y:S01]  /*ce60*/  LOP3.LUT R12, R13, 0xff000000, R4, 0xf8, !PT ;  /* 0xff0000000d0c7812 */ /* 0x000fe200078ef804 */
[----:B------:R-:W-:Y:S01]  /*ce70*/  BSSY B1, `(.L_x_7900) ;  /* 0x00000cb000017945 */ /* 0x000fe20003800000 */
[----:B------:R-:W-:Y:S02]  /*ce80*/  LOP3.LUT R13, R21, 0xff0000, R6, 0xf8, !PT ;  /* 0x00ff0000150d7812 */ /* 0x000fe400078ef806 */
[----:B------:R-:W-:Y:S02]  /*ce90*/  LOP3.LUT R21, R29, 0xff0000, R8, 0xf8, !PT ;  /* 0x00ff00001d157812 */ /* 0x000fe400078ef808 */
[----:B------:R-:W-:Y:S02]  /*cea0*/  LOP3.LUT R33, R33, 0xff0000, R10, 0xf8, !PT ;  /* 0x00ff000021217812 */ /* 0x000fe400078ef80a */
[----:B------:R-:W-:-:S02]  /*ceb0*/  ISETP.GE.OR P0, PT, R14, R39, P0 ;  /* 0x000000270e00720c */ /* 0x000fc40000706670 */
        /* <DEDUP_REMOVED lines=8> */
[----:B------:R-:W-:Y:S01]  /*cf40*/  SHF.L.U32 R4, R201, 0x7, RZ ;  /* 0x00000007c9047819 */ /* 0x000fe200000006ff */
[----:B------:R-:W-:Y:S01]  /*cf50*/  IMAD.IADD R6, R16, 0x1, R3 ;  /* 0x0000000110067824 */ /* 0x000fe200078e0203 */
[----:B------:R-:W-:Y:S02]  /*cf60*/  F2FP.F16.E4M3.UNPACK_B R45, R21.H1 ;  /* 0x00000015ff2d723e */ /* 0x000fe400030006ff */
[----:B------:R-:W-:Y:S02]  /*cf70*/  LOP3.LUT R7, R4, 0x380, RZ, 0xc0, !PT ;  /* 0x0000038004077812 */ /* 0x000fe400078ec0ff */
[----:B------:R-:W-:Y:S01]  /*cf80*/  F2FP.F16.E4M3.UNPACK_B R44, R12.H1 ;  /* 0x0000000cff2c723e */ /* 0x000fe200030006ff */
[--C-:B------:R-:W-:Y:S01]  /*cf90*/  HADD2.F32 R48, -RZ, R45.reuse.H0_H0 ;  /* 0x2000002dff307230 */ /* 0x100fe20000004100 */
[C---:B------:R-:W-:Y:S01]  /*cfa0*/  LOP3.LUT R4, R7.reuse, 0x70, R16, 0xf8, !PT ;  /* 0x0000007007047812 */ /* 0x040fe200078ef810 */
[----:B------:R-:W-:Y:S01]  /*cfb0*/  HADD2.F32 R47, -RZ, R45.H1_H1 ;  /* 0x3000002dff2f7230 */ /* 0x000fe20000004100 */
[----:B------:R-:W-:Y:S01]  /*cfc0*/  SHF.R.U32.HI R9, RZ, 0x3, R7 ;  /* 0x00000003ff097819 */ /* 0x000fe20000011607 */
[----:B------:R-:W-:Y:S01]  /*cfd0*/  HADD2.F32 R46, -RZ, R44.H0_H0 ;  /* 0x2000002cff2e7230 */ /* 0x000fe20000004100 */
[----:B------:R-:W-:-:S02]  /*cfe0*/  LOP3.LUT R6, R7, 0x70, R6, 0xf8, !PT ;  /* 0x0000007007067812 */ /* 0x000fc400078ef806 */
[-C--:B------:R-:W-:Y:S02]  /*cff0*/  LOP3.LUT R5, R4, R9.reuse, RZ, 0x3c, !PT ;  /* 0x0000000904057212 */ /* 0x080fe400078e3cff */
[----:B------:R-:W-:Y:S02]  /*d000*/  LOP3.LUT R9, R6, R9, RZ, 0x3c, !PT ;  /* 0x0000000906097212 */ /* 0x000fe400078e3cff */
[C-C-:B------:R-:W-:Y:S02]  /*d010*/  IADD3 R26, R18.reuse, R5, R200.reuse ;  /* 0x00000005121a7210 */ /* 0x140fe40007ffe0c8 */
[----:B------:R-:W-:-:S03]  /*d020*/  IADD3 R28, R18, R9, R200 ;  /* 0x00000009121c7210 */ /* 0x000fc60007ffe0c8 */
[----:B------:R-:W1:Y:S04]  /*d030*/  LDS.128 R4, [R26+0x14400] ;  /* 0x014400001a047984 */ /* 0x000e680000000c00 */
[----:B------:R-:W2:Y:S01]  /*d040*/  LDS.128 R8, [R28+0x14400] ;  /* 0x014400001c087984 */ /* 0x000ea20000000c00 */
[----:B-1----:R-:W-:Y:S02]  /*d050*/  F2FP.F16.E4M3.UNPACK_B R31, R4.H1 ;  /* 0x00000004ff1f723e */ /* 0x002fe400030006ff */
[-C--:B------:R-:W-:Y:S02]  /*d060*/  F2FP.F16.E4M3.UNPACK_B R33, R5.reuse ;  /* 0x00000005ff21723e */ /* 0x080fe400020006ff */
[----:B--2---:R-:W-:Y:S02]  /*d070*/  F2FP.F16.E4M3.UNPACK_B R32, R8.H1 ;  /* 0x00000008ff20723e */ /* 0x004fe400030006ff */
[----:B------:R-:W-:-:S02]  /*d080*/  F2FP.F16.E4M3.UNPACK_B R35, R5.H1 ;  /* 0x00000005ff23723e */ /* 0x000fc400030006ff */
[----:B------:R-:W-:Y:S01]  /*d090*/  F2FP.F16.E4M3.UNPACK_B R30, R4 ;  /* 0x00000004ff1e723e */ /* 0x000fe200020006ff */
[--C-:B------:R-:W-:Y:S01]  /*d0a0*/  HADD2.F32 R5, -RZ, R32.reuse.H0_H0 ;  /* 0x20000020ff057230 */ /* 0x100fe20000004100 */
[-C--:B------:R-:W-:Y:S01]  /*d0b0*/  F2FP.F16.E4M3.UNPACK_B R4, R7.reuse ;  /* 0x00000007ff04723e */ /* 0x080fe200020006ff */
[----:B------:R-:W-:Y:S01]  /*d0c0*/  HADD2.F32 R32, -RZ, R32.H1_H1 ;  /* 0x30000020ff207230 */ /* 0x000fe20000004100 */
[----:B------:R-:W-:Y:S01]  /*d0d0*/  F2FP.F16.E4M3.UNPACK_B R29, R7.H1 ;  /* 0x00000007ff1d723e */ /* 0x000fe200030006ff */
[----:B------:R-:W-:Y:S01]  /*d0e0*/  HADD2.F32 R7, -RZ, R31.H0_H0 ;  /* 0x2000001fff077230 */ /* 0x000fe20000004100 */
[----:B------:R-:W-:Y:S01]  /*d0f0*/  F2FP.F16.E4M3.UNPACK_B R38, R8 ;  /* 0x00000008ff26723e */ /* 0x000fe200020006ff */
[C---:B------:R-:W-:Y:S01]  /*d100*/  FMUL.FTZ R8, R5.reuse, R48 ;  /* 0x0000003005087220 */ /* 0x040fe20000410000 */
[----:B------:R-:W-:Y:S01]  /*d110*/  F2FP.F16.E4M3.UNPACK_B R39, R9 ;  /* 0x00000009ff27723e */ /* 0x000fe200020006ff */
[C---:B------:R-:W-:Y:S01]  /*d120*/  FMUL.FTZ R50, R32.reuse, R47 ;  /* 0x0000002f20327220 */ /* 0x040fe20000410000 */
[----:B------:R-:W-:Y:S01]  /*d130*/  F2FP.F16.E4M3.UNPACK_B R40, R9.H1 ;  /* 0x00000009ff28723e */ /* 0x000fe200030006ff */
[----:B------:R-:W-:Y:S01]  /*d140*/  FMUL.FTZ R9, R5, R46 ;  /* 0x0000002e05097220 */ /* 0x000fe20000410000 */
[----:B------:R-:W-:Y:S01]  /*d150*/  F2FP.F16.E4M3.UNPACK_B R41, R10 ;  /* 0x0000000aff29723e */ /* 0x000fe200020006ff */
[C---:B------:R-:W-:Y:S01]  /*d160*/  FFMA.FTZ R5, R7.reuse, R46, -R8 ;  /* 0x0000002e07057223 */ /* 0x040fe20000010808 */
[----:B------:R-:W-:Y:S01]  /*d170*/  F2FP.F16.E4M3.UNPACK_B R42, R10.H1 ;  /* 0x0000000aff2a723e */ /* 0x000fe200030006ff */
[----:B------:R-:W-:Y:S01]  /*d180*/  HADD2.F32 R10, -RZ, R44.H1_H1 ;  /* 0x3000002cff0a7230 */ /* 0x000fe20000004100 */
[----:B------:R-:W-:Y:S01]  /*d190*/  F2FP.F16.E4M3.UNPACK_B R46, R21 ;  /* 0x00000015ff2e723e */ /* 0x000fe200020006ff */
[----:B------:R-:W-:Y:S01]  /*d1a0*/  FFMA.FTZ R7, R7, R48, R9 ;  /* 0x0000003007077223 */ /* 0x000fe20000010009 */
[----:B------:R-:W-:Y:S01]  /*d1b0*/  F2FP.F16.E4M3.UNPACK_B R44, R12 ;  /* 0x0000000cff2c723e */ /* 0x000fe200020006ff */
[----:B------:R-:W-:Y:S01]  /*d1c0*/  HADD2.F32 R8, -RZ, R38.H0_H0 ;  /* 0x20000026ff087230 */ /* 0x000fe20000004100 */
[-C--:B------:R-:W-:Y:S01]  /*d1d0*/  F2FP.F16.E4M3.UNPACK_B R36, R6.reuse ;  /* 0x00000006ff24723e */ /* 0x080fe200020006ff */
[----:B------:R-:W-:Y:S01]  /*d1e0*/  HADD2.F32 R45, -RZ, R46.H0_H0 ;  /* 0x2000002eff2d7230 */ /* 0x000fe20000004100 */
[----:B0-----:R-:W-:Y:S01]  /*d1f0*/  F2FP.F16.E4M3.UNPACK_B R37, R6.H1 ;  /* 0x00000006ff25723e */ /* 0x001fe200030006ff */
[----:B------:R-:W-:Y:S01]  /*d200*/  HADD2.F32 R9, -RZ, R44.H0_H0 ;  /* 0x2000002cff097230 */ /* 0x000fe20000004100 */
[-C--:B------:R-:W-:Y:S01]  /*d210*/  F2FP.F16.E4M3.UNPACK_B R6, R11.reuse ;  /* 0x0000000bff06723e */ /* 0x080fe200020006ff */
[----:B------:R-:W-:Y:S01]  /*d220*/  FMUL.FTZ R52, R32, R10 ;  /* 0x0000000a20347220 */ /* 0x000fe20000410000 */
[----:B------:R-:W-:Y:S01]  /*d230*/  F2FP.F16.E4M3.UNPACK_B R43, R11.H1 ;  /* 0x0000000bff2b723e */ /* 0x000fe200030006ff */
[----:B------:R-:W-:-:S02]  /*d240*/  HADD2.F32 R11, -RZ, R30.H0_H0 ;  /* 0x2000001eff0b7230 */ /* 0x000fc40000004100 */
[C---:B------:R-:W-:Y:S01]  /*d250*/  FMUL.FTZ R32, R8.reuse, R45 ;  /* 0x0000002d08207220 */ /* 0x040fe20000410000 */
[-C--:B------:R-:W-:Y:S01]  /*d260*/  FMUL.FTZ R48, R8, R9.reuse ;  /* 0x0000000908307220 */ /* 0x080fe20000410000 */
[----:B------:R-:W-:Y:S02]  /*d270*/  HADD2.F32 R31, -RZ, R31.H1_H1 ;  /* 0x3000001fff1f7230 */ /* 0x000fe40000004100 */
[C---:B------:R-:W-:Y:S01]  /*d280*/  FFMA.FTZ R9, R11.reuse, R9, -R32 ;  /* 0x000000090b097223 */ /* 0x040fe20000010820 */
[----:B------:R-:W-:Y:S01]  /*d290*/  FFMA.FTZ R11, R11, R45, R48 ;  /* 0x0000002d0b0b7223 */ /* 0x000fe20000010030 */
[----:B------:R-:W-:Y:S02]  /*d2a0*/  HADD2.F32 R45, -RZ, R44.H1_H1 ;  /* 0x3000002cff2d7230 */ /* 0x000fe40000004100 */
[C---:B------:R-:W-:Y:S01]  /*d2b0*/  FFMA.FTZ R8, R31.reuse, R10, -R50 ;  /* 0x0000000a1f087223 */ /* 0x040fe20000010832 */
[----:B------:R-:W-:Y:S01]  /*d2c0*/  F2FP.F16.E4M3.UNPACK_B R48, R15.H1 ;  /* 0x0000000fff30723e */ /* 0x000fe200030006ff */
[----:B------:R-:W-:Y:S01]  /*d2d0*/  FFMA.FTZ R10, R31, R47, R52 ;  /* 0x0000002f1f0a7223 */ /* 0x000fe20000010034 */
[----:B------:R-:W-:Y:S01]  /*d2e0*/  F2FP.F16.E4M3.UNPACK_B R44, R0.H1 ;  /* 0x00000000ff2c723e */ /* 0x000fe200030006ff */
[----:B------:R-:W-:-:S02]  /*d2f0*/  HADD2.F32 R47, -RZ, R46.H1_H1 ;  /* 0x3000002eff2f7230 */ /* 0x000fc40000004100 */
[----:B------:R-:W-:Y:S02]  /*d300*/  HADD2.F32 R38, -RZ, R38.H1_H1 ;  /* 0x30000026ff267230 */ /* 0x000fe40000004100 */
[----:B------:R-:W-:Y:S02]  /*d310*/  HADD2.F32 R32, -RZ, R30.H1_H1 ;  /* 0x3000001eff207230 */ /* 0x000fe40000004100 */
[----:B------:R-:W-:Y:S02]  /*d320*/  HADD2.F32 R49, -RZ, R48.H0_H0 ;  /* 0x20000030ff317230 */ /* 0x000fe40000004100 */
[C---:B------:R-:W-:Y:S01]  /*d330*/  FMUL.FTZ R51, R38.reuse, R47 ;  /* 0x0000002f26337220 */ /* 0x040fe20000410000 */
[----:B------:R-:W-:Y:S02]  /*d340*/  HADD2.F32 R30, -RZ, R40.H0_H0 ;  /* 0x20000028ff1e7230 */ /* 0x000fe40000004100 */
[----:B------:R-:W-:Y:S01]  /*d350*/  FMUL.FTZ R38, R38, R45 ;  /* 0x0000002d26267220 */ /* 0x000fe20000410000 */
[----:B------:R-:W-:-:S02]  /*d360*/  HADD2.F32 R46, -RZ, R44.H0_H0 ;  /* 0x2000002cff2e7230 */ /* 0x000fc40000004100 */
[----:B------:R-:W-:Y:S02]  /*d370*/  HADD2.F32 R31, -RZ, R35.H0_H0 ;  /* 0x20000023ff1f7230 */ /* 0x000fe40000004100 */
[C---:B------:R-:W-:Y:S01]  /*d380*/  FMUL.FTZ R50, R30.reuse, R49 ;  /* 0x000000311e327220 */ /* 0x040fe20000410000 */
[----:B------:R-:W-:Y:S02]  /*d390*/  HADD2.F32 R40, -RZ, R40.H1_H1 ;  /* 0x30000028ff287230 */ /* 0x000fe40000004100 */
[-C--:B------:R-:W-:Y:S01]  /*d3a0*/  FMUL.FTZ R54, R30, R46.reuse ;  /* 0x0000002e1e367220 */ /* 0x080fe20000410000 */
[C---:B------:R-:W-:Y:S01]  /*d3b0*/  FFMA.FTZ R30, R32.reuse, R45, -R51 ;  /* 0x0000002d201e7223 */ /* 0x040fe20000010833 */
[----:B------:R-:W-:Y:S01]  /*d3c0*/  FFMA.FTZ R32, R32, R47, R38 ;  /* 0x0000002f20207223 */ /* 0x000fe20000010026 */
[----:B------:R-:W-:Y:S01]  /*d3d0*/  F2FP.F16.E4M3.UNPACK_B R47, R15 ;  /* 0x0000000fff2f723e */ /* 0x000fe200020006ff */
[C---:B------:R-:W-:Y:S01]  /*d3e0*/  FFMA.FTZ R52, R31.reuse, R46, -R50 ;  /* 0x0000002e1f347223 */ /* 0x040fe20000010832 */
[----:B------:R-:W-:Y:S01]  /*d3f0*/  FFMA.FTZ R54, R31, R49, R54 ;  /* 0x000000311f367223 */ /* 0x000fe20000010036 */
[----:B------:R-:W-:Y:S01]  /*d400*/  HADD2.F32 R46, -RZ, R44.H1_H1 ;  /* 0x3000002cff2e7230 */ /* 0x000fe20000004100 */
[----:B------:R-:W-:Y:S01]  /*d410*/  F2FP.F16.E4M3.UNPACK_B R44, R0 ;  /* 0x00000000ff2c723e */ /* 0x000fe200020006ff */
[----:B------:R-:W-:-:S02]  /*d420*/  HADD2.F32 R49, -RZ, R48.H1_H1 ;  /* 0x30000030ff317230 */ /* 0x000fc40000004100 */
[----:B------:R-:W-:Y:S02]  /*d430*/  HADD2.F32 R48, -RZ, R47.H0_H0 ;  /* 0x2000002fff307230 */ /* 0x000fe40000004100 */
[C---:B------:R-:W-:Y:S01]  /*d440*/  FMUL.FTZ R56, R40.reuse, R46 ;  /* 0x0000002e28387220 */ /* 0x040fe20000410000 */
[----:B------:R-:W-:Y:S02]  /*d450*/  HADD2.F32 R38, -RZ, R39.H0_H0 ;  /* 0x20000027ff267230 */ /* 0x000fe40000004100 */
[----:B------:R-:W-:Y:S01]  /*d460*/  FMUL.FTZ R50, R40, R49 ;  /* 0x0000003128327220 */ /* 0x000fe20000410000 */
[----:B------:R-:W-:Y:S02]  /*d470*/  HADD2.F32 R35, -RZ, R35.H1_H1 ;  /* 0x30000023ff237230 */ /* 0x000fe40000004100 */
[----:B------:R-:W-:Y:S02]  /*d480*/  HADD2.F32 R45, -RZ, R44.H0_H0 ;  /* 0x2000002cff2d7230 */ /* 0x000fe40000004100 */
[----:B------:R-:W-:Y:S01]  /*d490*/  FMUL.FTZ R40, R38, R48 ;  /* 0x0000003026287220 */ /* 0x000fe20000410000 */
[----:B------:R-:W-:-:S02]  /*d4a0*/  HADD2.F32 R31, -RZ, R33.H0_H0 ;  /* 0x20000021ff1f7230 */ /* 0x000fc40000004100 */
[C---:B------:R-:W-:Y:S01]  /*d4b0*/  FFMA.FTZ R55, R35.reuse, R49, R56 ;  /* 0x0000003123377223 */ /* 0x040fe20000010038 */
[----:B------:R-:W-:Y:S01]  /*d4c0*/  FFMA.FTZ R53, R35, R46, -R50 ;  /* 0x0000002e23357223 */ /* 0x000fe20000010832 */
[----:B------:R-:W-:Y:S01]  /*d4d0*/  FMUL.FTZ R51, R38, R45 ;  /* 0x0000002d26337220 */ /* 0x000fe20000410000 */
[----:B------:R-:W-:Y:S01]  /*d4e0*/  F2FP.F16.E4M3.UNPACK_B R38, R13.H1 ;  /* 0x0000000dff26723e */ /* 0x000fe200030006ff */
[C---:B------:R-:W-:Y:S01]  /*d4f0*/  FFMA.FTZ R49, R31.reuse, R45, -R40 ;  /* 0x0000002d1f317223 */ /* 0x040fe20000010828 */
[----:B------:R-:W-:Y:S01]  /*d500*/  F2FP.F16.E4M3.UNPACK_B R45, R20.H1 ;  /* 0x00000014ff2d723e */ /* 0x000fe200030006ff */
[----:B------:R-:W-:Y:S01]  /*d510*/  FFMA.FTZ R51, R31, R48, R51 ;  /* 0x000000301f337223 */ /* 0x000fe20000010033 */
[----:B------:R-:W-:Y:S01]  /*d520*/  HADD2.F32 R46, -RZ, R47.H1_H1 ;  /* 0x3000002fff2e7230 */ /* 0x000fe20000004100 */
[----:B------:R-:W-:Y:S01]  /*d530*/  F2FP.SATFINITE.E4M3.F32.PACK_AB_MERGE_C R54, R55, R54, RZ ;  /* 0x000000363736723e */ /* 0x000fe200048070ff */
[----:B------:R-:W-:Y:S02]  /*d540*/  HADD2.F32 R39, -RZ, R39.H1_H1 ;  /* 0x30000027ff277230 */ /* 0x000fe40000004100 */
[----:B------:R-:W-:-:S02]  /*d550*/  HADD2.F32 R48, -RZ, R45.H0_H0 ;  /* 0x2000002dff307230 */ /* 0x000fc40000004100 */
[----:B------:R-:W-:Y:S02]  /*d560*/  HADD2.F32 R35, -RZ, R42.H0_H0 ;  /* 0x2000002aff237230 */ /* 0x000fe40000004100 */
[----:B------:R-:W-:Y:S01]  /*d570*/  FMUL.FTZ R50, R39, R46 ;  /* 0x0000002e27327220 */ /* 0x000fe20000410000 */
[----:B------:R-:W-:Y:S02]  /*d580*/  HADD2.F32 R44, -RZ, R44.H1_H1 ;  /* 0x3000002cff2c7230 */ /* 0x000fe40000004100 */
        /* <DEDUP_REMOVED lines=10> */
[C---:B------:R-:W-:Y:S01]  /*d630*/  FFMA.FTZ R47, R31.reuse, R48, R35 ;  /* 0x000000301f2f7223 */ /* 0x040fe20000010023 */
[----:B------:R-:W-:Y:S01]  /*d640*/  HADD2.F32 R38, -RZ, R38.H1_H1 ;  /* 0x30000026ff267230 */ /* 0x000fe20000004100 */
[----:B------:R-:W-:Y:S01]  /*d650*/  F2FP.F16.E4M3.UNPACK_B R39, R20 ;  /* 0x00000014ff27723e */ /* 0x000fe200020006ff */
[----:B------:R-:W-:Y:S01]  /*d660*/  HADD2.F32 R37, -RZ, R37.H1_H1 ;  /* 0x30000025ff257230 */ /* 0x000fe20000004100 */
[----:B------:R-:W-:Y:S01]  /*d670*/  F2FP.F16.E4M3.UNPACK_B R35, R13 ;  /* 0x0000000dff23723e */ /* 0x000fe200020006ff */
[C---:B------:R-:W-:Y:S01]  /*d680*/  FMUL.FTZ R44, R42.reuse, R45 ;  /* 0x0000002d2a2c7220 */ /* 0x040fe20000410000 */
[----:B------:R-:W-:Y:S01]  /*d690*/  FFMA.FTZ R56, R31, R40, -R56 ;  /* 0x000000281f387223 */ /* 0x000fe20000010838 */
[----:B------:R-:W-:Y:S01]  /*d6a0*/  FMUL.FTZ R42, R42, R38 ;  /* 0x000000262a2a7220 */ /* 0x000fe20000410000 */
[----:B------:R-:W-:-:S02]  /*d6b0*/  HADD2.F32 R40, -RZ, R39.H0_H0 ;  /* 0x20000027ff287230 */ /* 0x000fc40000004100 */
[C---:B------:R-:W-:Y:S01]  /*d6c0*/  FFMA.FTZ R57, R37.reuse, R38, -R44 ;  /* 0x0000002625397223 */ /* 0x040fe2000001082c */
[----:B------:R-:W-:Y:S02]  /*d6d0*/  HADD2.F32 R33, -RZ, R41.H0_H0 ;  /* 0x20000029ff217230 */ /* 0x000fe40000004100 */
[----:B------:R-:W-:Y:S01]  /*d6e0*/  FFMA.FTZ R58, R37, R45, R42 ;  /* 0x0000002d253a7223 */ /* 0x000fe2000001002a */
[----:B------:R-:W-:Y:S01]  /*d6f0*/  HADD2.F32 R38, -RZ, R35.H0_H0 ;  /* 0x20000023ff267230 */ /* 0x000fe20000004100 */
[----:B------:R-:W-:Y:S01]  /*d700*/  F2FP.F16.E4M3.UNPACK_B R37, R25.H1 ;  /* 0x00000019ff25723e */ /* 0x000fe200030006ff */
        /* <DEDUP_REMOVED lines=8> */
[----:B------:R-:W-:Y:S02]  /*d790*/  HADD2.F32 R36, -RZ, R36.H1_H1 ;  /* 0x30000024ff247230 */ /* 0x000fe40000004100 */
[C---:B------:R-:W-:Y:S01]  /*d7a0*/  FMUL.FTZ R33, R41.reuse, R39 ;  /* 0x0000002729217220 */ /* 0x040fe20000410000 */
[----:B------:R-:W-:Y:S01]  /*d7b0*/  F2FP.F16.E4M3.UNPACK_B R31, R14.H1 ;  /* 0x0000000eff1f723e */ /* 0x000fe200030006ff */
[-C--:B------:R-:W-:Y:S01]  /*d7c0*/  FMUL.FTZ R38, R41, R35.reuse ;  /* 0x0000002329267220 */ /* 0x080fe20000410000 */
[----:B------:R-:W-:Y:S02]  /*d7d0*/  HADD2.F32 R40, -RZ, R37.H0_H0 ;  /* 0x20000025ff287230 */ /* 0x000fe40000004100 */
[----:B------:R-:W-:Y:S01]  /*d7e0*/  FFMA.FTZ R41, R36, R35, -R33 ;  /* 0x0000002324297223 */ /* 0x000fe20000010821 */
[----:B------:R-:W-:-:S02]  /*d7f0*/  HADD2.F32 R33, -RZ, R43.H0_H0 ;  /* 0x2000002bff217230 */ /* 0x000fc40000004100 */
[----:B------:R-:W-:Y:S01]  /*d800*/  FFMA.FTZ R39, R36, R39, R38 ;  /* 0x0000002724277223 */ /* 0x000fe20000010026 */
[--C-:B------:R-:W-:Y:S02]  /*d810*/  HADD2.F32 R36, -RZ, R31.reuse.H0_H0 ;  /* 0x2000001fff247230 */ /* 0x100fe40000004100 */
[----:B------:R-:W-:Y:S02]  /*d820*/  HADD2.F32 R38, -RZ, R31.H1_H1 ;  /* 0x3000001fff267230 */ /* 0x000fe40000004100 */
[C---:B------:R-:W-:Y:S01]  /*d830*/  FMUL.FTZ R60, R33.reuse, R40 ;  /* 0x00000028213c7220 */ /* 0x040fe20000410000 */
[----:B------:R-:W-:Y:S02]  /*d840*/  HADD2.F32 R31, -RZ, R29.H0_H0 ;  /* 0x2000001dff1f7230 */ /* 0x000fe40000004100 */
[----:B------:R-:W-:Y:S01]  /*d850*/  FMUL.FTZ R62, R33, R36 ;  /* 0x00000024213e7220 */ /* 0x000fe20000410000 */
[----:B------:R-:W-:Y:S01]  /*d860*/  HADD2.F32 R42, -RZ, R37.H1_H1 ;  /* 0x30000025ff2a7230 */ /* 0x000fe20000004100 */
[----:B------:R-:W-:Y:S01]  /*d870*/  F2FP.F16.E4M3.UNPACK_B R33, R14 ;  /* 0x0000000eff21723e */ /* 0x000fe200020006ff */
        /* <DEDUP_REMOVED lines=11> */
[--C-:B------:R-:W-:Y:S02]  /*d930*/  HADD2.F32 R29, -RZ, R6.reuse.H0_H0 ;  /* 0x20000006ff1d7230 */ /* 0x100fe40000004100 */
        /* <DEDUP_REMOVED lines=9> */
[----:B------:R-:W-:Y:S01]  /*d9d0*/  FMUL.FTZ R38, R31, R33 ;  /* 0x000000211f267220 */ /* 0x000fe20000410000 */
[C---:B------:R-:W-:Y:S01]  /*d9e0*/  FFMA.FTZ R29, R6.reuse, R36, R29 ;  /* 0x00000024061d7223 */ /* 0x040fe2000001001d */
[----:B------:R-:W-:Y:S01]  /*d9f0*/  FFMA.FTZ R43, R6, R35, -R43 ;  /* 0x00000023062b7223 */ /* 0x000fe2000001082b */
[C---:B------:R-:W-:Y:S01]  /*da00*/  FFMA.FTZ R36, R4.reuse, R33, -R45 ;  /* 0x0000002104247223 */ /* 0x040fe2000001082d */
[----:B------:R-:W-:Y:S01]  /*da10*/  FFMA.FTZ R38, R4, R37, R38 ;  /* 0x0000002504267223 */ /* 0x000fe20000010026 */
[----:B------:R-:W-:Y:S02]  /*da20*/  F2FP.SATFINITE.E4M3.F32.PACK_AB_MERGE_C R4, R8, R5, RZ ;  /* 0x000000050804723e */ /* 0x000fe400048070ff */
        /* <DEDUP_REMOVED lines=15> */
.L_x_7901:
[----:B------:R-:W-:Y:S05]  /*db20*/  BSYNC B1 ;  /* 0x0000000000017941 */ /* 0x000fea0003800000 */
.L_x_7900:
[----:B------:R-:W-:Y:S05]  /*db30*/  @P0 BRA `(.L_x_7892) ;  /* 0x0000000800e80947 */ /* 0x000fea0003800000 */
[----:B------:R-:W2:Y:S01]  /*db40*/  LDL R51, [R1+0x60] ;  /* 0x0000600001337983 */ /* 0x000ea20000100800 */
[----:B-1----:R-:W-:Y:S01]  /*db50*/  IMAD.IADD R4, R16, 0x1, R3 ;  /* 0x0000000110047824 */ /* 0x002fe200078e0203 */
[----:B------:R-:W-:-:S04]  /*db60*/  SHF.R.U32.HI R5, RZ, 0x3, R197 ;  /* 0x00000003ff057819 */ /* 0x000fc800000116c5 */
[----:B------:R-:W-:-:S04]  /*db70*/  LOP3.LUT R3, R197, 0x70, R4, 0xf8, !PT ;  /* 0x00000070c5037812 */ /* 0x000fc800078ef804 */
[----:B------:R-:W-:-:S04]  /*db80*/  LOP3.LUT R3, R3, R5, RZ, 0x3c, !PT ;  /* 0x0000000503037212 */ /* 0x000fc800078e3cff */
[----:B------:R-:W-:-:S05]  /*db90*/  IADD3 R3, R18, R3, R204 ;  /* 0x0000000312037210 */ /* 0x000fca0007ffe0cc */
[----:B------:R-:W1:Y:S01]  /*dba0*/  LDS.128 R8, [R3+0x14400] ;  /* 0x0144000003087984 */ /* 0x000e620000000c00 */
[----:B------:R-:W-:Y:S02]  /*dbb0*/  F2FP.F16.E4M3.UNPACK_B R45, R21.H1 ;  /* 0x00000015ff2d723e */ /* 0x000fe400030006ff */
[----:B------:R-:W-:-:S03]  /*dbc0*/  F2FP.F16.E4M3.UNPACK_B R42, R12.H1 ;  /* 0x0000000cff2a723e */ /* 0x000fc600030006ff */
[----:B------:R-:W-:Y:S02]  /*dbd0*/  HADD2.F32 R47, -RZ, R45.H0_H0 ;  /* 0x2000002dff2f7230 */ /* 0x000fe40000004100 */
[----:B------:R-:W-:Y:S01]  /*dbe0*/  HADD2.F32 R43, -RZ, R42.H0_H0 ;  /* 0x2000002aff2b7230 */ /* 0x000fe20000004100 */
[----:B------:R-:W-:Y:S02]  /*dbf0*/  F2FP.F16.E4M3.UNPACK_B R44, R21 ;  /* 0x00000015ff2c723e */ /* 0x000fe400020006ff */
[----:B------:R-:W-:Y:S02]  /*dc00*/  F2FP.F16.E4M3.UNPACK_B R21, R12 ;  /* 0x0000000cff15723e */ /* 0x000fe400020006ff */
[----:B------:R-:W-:Y:S02]  /*dc10*/  F2FP.F16.E4M3.UNPACK_B R48, R15.H1 ;  /* 0x0000000fff30723e */ /* 0x000fe400030006ff */
[-C--:B-1----:R-:W-:Y:S02]  /*dc20*/  F2FP.F16.E4M3.UNPACK_B R36, R8.reuse.H1 ;  /* 0x00000008ff24723e */ /* 0x082fe400030006ff */
[----:B------:R-:W-:-:S02]  /*dc30*/  F2FP.F16.E4M3.UNPACK_B R35, R8 ;  /* 0x00000008ff23723e */ /* 0x000fc400020006ff */
[-C--:B------:R-:W-:Y:S02]  /*dc40*/  F2FP.F16.E4M3.UNPACK_B R39, R10.reuse ;  /* 0x0000000aff27723e */ /* 0x080fe400020006ff */
[----:B------:R-:W-:Y:S02]  /*dc50*/  F2FP.F16.E4M3.UNPACK_B R40, R10.H1 ;  /* 0x0000000aff28723e */ /* 0x000fe400030006ff */
[----:B------:R-:W-:Y:S02]  /*dc60*/  F2FP.F16.E4M3.UNPACK_B R41, R11.H1 ;  /* 0x0000000bff29723e */ /* 0x000fe400030006ff */
[-C--:B0-----:R-:W-:Y:S02]  /*dc70*/  F2FP.F16.E4M3.UNPACK_B R37, R9.reuse ;  /* 0x00000009ff25723e */ /* 0x081fe400020006ff */
[----:B------:R-:W-:Y:S01]  /*dc80*/  F2FP.F16.E4M3.UNPACK_B R38, R9.H1 ;  /* 0x00000009ff26723e */ /* 0x000fe200030006ff */
[----:B------:R-:W-:Y:S02]  /*dc90*/  HADD2.F32 R46, -RZ, R44.H1_H1 ;  /* 0x3000002cff2e7230 */ /* 0x000fe40000004100 */
[----:B------:R-:W-:-:S02]  /*dca0*/  HADD2.F32 R50, -RZ, R48.H0_H0 ;  /* 0x20000030ff327230 */ /* 0x000fc40000004100 */
[----:B------:R-:W-:Y:S01]  /*dcb0*/  HADD2.F32 R49, -RZ, R48.H1_H1 ;  /* 0x30000030ff317230 */ /* 0x000fe20000004100 */
[----:B--2---:R-:W0:Y:S02]  /*dcc0*/  LDS.128 R4, [R51+0x14400] ;  /* 0x0144000033047984 */ /* 0x004e240000000c00 */
[-C--:B0-----:R-:W-:Y:S02]  /*dcd0*/  F2FP.F16.E4M3.UNPACK_B R28, R4.reuse ;  /* 0x00000004ff1c723e */ /* 0x081fe400020006ff */
[----:B------:R-:W-:Y:S01]  /*dce0*/  F2FP.F16.E4M3.UNPACK_B R29, R4.H1 ;  /* 0x00000004ff1d723e */ /* 0x000fe200030006ff */
[----:B------:R-:W-:Y:S01]  /*dcf0*/  HADD2.F32 R4, -RZ, R36.H0_H0 ;  /* 0x20000024ff047230 */ /* 0x000fe20000004100 */
[-C--:B------:R-:W-:Y:S02]  /*dd00*/  F2FP.F16.E4M3.UNPACK_B R30, R5.reuse ;  /* 0x00000005ff1e723e */ /* 0x080fe400020006ff */
[----:B------:R-:W-:Y:S01]  /*dd10*/  F2FP.F16.E4M3.UNPACK_B R31, R5.H1 ;  /* 0x00000005ff1f723e */ /* 0x000fe200030006ff */
[----:B------:R-:W-:-:S02]  /*dd20*/  HADD2.F32 R5, -RZ, R29.H0_H0 ;  /* 0x2000001dff057230 */ /* 0x000fc40000004100 */
[-C--:B------:R-:W-:Y:S01]  /*dd30*/  FMUL.FTZ R8, R47, R4.reuse ;  /* 0x000000042f087220 */ /* 0x080fe20000410000 */
[C---:B------:R-:W-:Y:S01]  /*dd40*/  FMUL.FTZ R10, R43.reuse, R4 ;  /* 0x000000042b0a7220 */ /* 0x040fe20000410000 */
[-C--:B------:R-:W-:Y:S02]  /*dd50*/  F2FP.F16.E4M3.UNPACK_B R32, R6.reuse ;  /* 0x00000006ff20723e */ /* 0x080fe400020006ff */
[----:B------:R-:W-:Y:S01]  /*dd60*/  F2FP.F16.E4M3.UNPACK_B R33, R6.H1 ;  /* 0x00000006ff21723e */ /* 0x000fe200030006ff */
[----:B------:R-:W-:Y:S01]  /*dd70*/  FFMA.FTZ R4, R43, R5, -R8 ;  /* 0x000000052b047223 */ /* 0x000fe20000010808 */
[----:B------:R-:W-:Y:S01]  /*dd80*/  F2FP.F16.E4M3.UNPACK_B R6, R7 ;  /* 0x00000007ff06723e */ /* 0x000fe200020006ff */
[----:B------:R-:W-:Y:S01]  /*dd90*/  FFMA.FTZ R5, R47, R5, R10 ;  /* 0x000000052f057223 */ /* 0x000fe2000001000a */
[----:B------:R-:W-:Y:S01]  /*dda0*/  F2FP.F16.E4M3.UNPACK_B R26, R7.H1 ;  /* 0x00000007ff1a723e */ /* 0x000fe200030006ff */
[----:B------:R-:W-:Y:S01]  /*ddb0*/  HADD2.F32 R47, -RZ, R45.H1_H1 ;  /* 0x3000002dff2f7230 */ /* 0x000fe20000004100 */
[----:B------:R-:W-:Y:S01]  /*ddc0*/  F2FP.F16.E4M3.UNPACK_B R7, R11 ;  /* 0x0000000bff07723e */ /* 0x000fe200020006ff */
[----:B------:R-:W-:-:S02]  /*ddd0*/  HADD2.F32 R36, -RZ, R36.H1_H1 ;  /* 0x30000024ff247230 */ /* 0x000fc40000004100 */
[----:B------:R-:W-:Y:S02]  /*dde0*/  HADD2.F32 R11, -RZ, R42.H1_H1 ;  /* 0x3000002aff0b7230 */ /* 0x000fe40000004100 */
[----:B------:R-:W-:Y:S02]  /*ddf0*/  HADD2.F32 R45, -RZ, R44.H0_H0 ;  /* 0x2000002cff2d7230 */ /* 0x000fe40000004100 */
[----:B------:R-:W-:Y:S02]  /*de00*/  HADD2.F32 R8, -RZ, R35.H0_H0 ;  /* 0x20000023ff087230 */ /* 0x000fe40000004100 */
[-C--:B------:R-:W-:Y:S01]  /*de10*/  FMUL.FTZ R10, R47, R36.reuse ;  /* 0x000000242f0a7220 */ /* 0x080fe20000410000 */
[----:B------:R-:W-:Y:S02]  /*de20*/  HADD2.F32 R29, -RZ, R29.H1_H1 ;  /* 0x3000001dff1d7230 */ /* 0x000fe40000004100 */
[----:B------:R-:W-:Y:S02]  /*de30*/  HADD2.F32 R43, -RZ, R21.H0_H0 ;  /* 0x20000015ff2b7230 */ /* 0x000fe40000004100 */
[----:B------:R-:W-:Y:S01]  /*de40*/  FMUL.FTZ R42, R11, R36 ;  /* 0x000000240b2a7220 */ /* 0x000fe20000410000 */
[----:B------:R-:W-:-:S02]  /*de50*/  HADD2.F32 R9, -RZ, R28.H0_H0 ;  /* 0x2000001cff097230 */ /* 0x000fc40000004100 */
[-C--:B------:R-:W-:Y:S01]  /*de60*/  FMUL.FTZ R12, R45, R8.reuse ;  /* 0x000000082d0c7220 */ /* 0x080fe20000410000 */
[-C--:B------:R-:W-:Y:S01]  /*de70*/  FFMA.FTZ R11, R11, R29.reuse, -R10 ;  /* 0x0000001d0b0b7223 */ /* 0x080fe2000001080a */
[----:B------:R-:W-:Y:S01]  /*de80*/  FMUL.FTZ R36, R43, R8 ;  /* 0x000000082b247220 */ /* 0x000fe20000410000 */
[----:B------:R-:W-:Y:S01]  /*de90*/  FFMA.FTZ R10, R47, R29, R42 ;  /* 0x0000001d2f0a7223 */ /* 0x000fe2000001002a */
[----:B------:R-:W-:Y:S01]  /*dea0*/  F2FP.F16.E4M3.UNPACK_B R42, R0.H1 ;  /* 0x00000000ff2a723e */ /* 0x000fe200030006ff */
[-C--:B------:R-:W-:Y:S01]  /*deb0*/  FFMA.FTZ R8, R43, R9.reuse, -R12 ;  /* 0x000000092b087223 */ /* 0x080fe2000001080c */
[----:B------:R-:W-:Y:S01]  /*dec0*/  FFMA.FTZ R9, R45, R9, R36 ;  /* 0x000000092d097223 */ /* 0x000fe20000010024 */
[----:B------:R-:W-:Y:S02]  /*ded0*/  HADD2.F32 R35, -RZ, R35.H1_H1 ;  /* 0x30000023ff237230 */ /* 0x000fe40000004100 */
[----:B------:R-:W-:Y:S02]  /*dee0*/  HADD2.F32 R36, -RZ, R21.H1_H1 ;  /* 0x30000015ff247230 */ /* 0x000fe40000004100 */
[----:B------:R-:W-:-:S02]  /*def0*/  HADD2.F32 R21, -RZ, R38.H0_H0 ;  /* 0x20000026ff157230 */ /* 0x000fc40000004100 */
[----:B------:R-:W-:Y:S02]  /*df00*/  HADD2.F32 R44, -RZ, R42.H0_H0 ;  /* 0x2000002aff2c7230 */ /* 0x000fe40000004100 */
[-C--:B------:R-:W-:Y:S01]  /*df10*/  FMUL.FTZ R29, R46, R35.reuse ;  /* 0x000000232e1d7220 */ /* 0x080fe20000410000 */
[----:B------:R-:W-:Y:S02]  /*df20*/  HADD2.F32 R28, -RZ, R28.H1_H1 ;  /* 0x3000001cff1c7230 */ /* 0x000fe40000004100 */
[----:B------:R-:W-:Y:S01]  /*df30*/  FMUL.FTZ R35, R36, R35 ;  /* 0x0000002324237220 */ /* 0x000fe20000410000 */
[-C--:B------:R-:W-:Y:S01]  /*df40*/  FMUL.FTZ R43, R50, R21.reuse ;  /* 0x00000015322b7220 */ /* 0x080fe20000410000 */
[----:B------:R-:W-:Y:S01]  /*df50*/  FMUL.FTZ R45, R44, R21 ;  /* 0x000000152c2d7220 */ /* 0x000fe20000410000 */
[----:B------:R-:W-:Y:S02]  /*df60*/  HADD2.F32 R12, -RZ, R31.H0_H0 ;  /* 0x2000001fff0c7230 */ /* 0x000fe40000004100 */
[-C--:B------:R-:W-:Y:S01]  /*df70*/  FFMA.FTZ R21, R36, R28.reuse, -R29 ;  /* 0x0000001c24157223 */ /* 0x080fe2000001081d */
[----:B------:R-:W-:Y:S01]  /*df80*/  FFMA.FTZ R28, R46, R28, R35 ;  /* 0x0000001c2e1c7223 */ /* 0x000fe20000010023 */
[----:B------:R-:W-:Y:S01]  /*df90*/  F2FP.F16.E4M3.UNPACK_B R46, R15 ;  /* 0x0000000fff2e723e */ /* 0x000fe200020006ff */
[----:B------:R-:W-:Y:S01]  /*dfa0*/  HADD2.F32 R47, -RZ, R42.H1_H1 ;  /* 0x3000002aff2f7230 */ /* 0x000fe20000004100 */
[----:B------:R-:W-:Y:S01]  /*dfb0*/  F2FP.F16.E4M3.UNPACK_B R35, R0 ;  /* 0x00000000ff23723e */ /* 0x000fe200020006ff */
[----:B------:R-:W-:-:S02]  /*dfc0*/  HADD2.F32 R38, -RZ, R38.H1_H1 ;  /* 0x30000026ff267230 */ /* 0x000fc40000004100 */
[-C--:B------:R-:W-:Y:S01]  /*dfd0*/  FFMA.FTZ R43, R44, R12.reuse, -R43 ;  /* 0x0000000c2c2b7223 */ /* 0x080fe2000001082b */
[----:B------:R-:W-:Y:S01]  /*dfe0*/  FFMA.FTZ R45, R50, R12, R45 ;  /* 0x0000000c322d7223 */ /* 0x000fe2000001002d */
[----:B------:R-:W-:Y:S02]  /*dff0*/  HADD2.F32 R31, -RZ, R31.H1_H1 ;  /* 0x3000001fff1f7230 */ /* 0x000fe40000004100 */
[----:B------:R-:W-:Y:S02]  /*e000*/  HADD2.F32 R48, -RZ, R46.H0_H0 ;  /* 0x2000002eff307230 */ /* 0x000fe40000004100 */
[-C--:B------:R-:W-:Y:S01]  /*e010*/  FMUL.FTZ R42, R47, R38.reuse ;  /* 0x000000262f2a7220 */ /* 0x080fe20000410000 */
[----:B------:R-:W-:Y:S02]  /*e020*/  HADD2.F32 R12, -RZ, R37.H0_H0 ;  /* 0x20000025ff0c7230 */ /* 0x000fe40000004100 */
[----:B------:R-:W-:Y:S02]  /*e030*/  HADD2.F32 R44, -RZ, R35.H0_H0 ;  /* 0x20000023ff2c7230 */ /* 0x000fe40000004100 */
[----:B------:R-:W-:Y:S01]  /*e040*/  FMUL.FTZ R36, R49, R38 ;  /* 0x0000002631247220 */ /* 0x000fe20000410000 */
[----:B------:R-:W-:-:S02]  /*e050*/  HADD2.F32 R0, -RZ, R30.H0_H0 ;  /* 0x2000001eff007230 */ /* 0x000fc40000004100 */
[-C--:B------:R-:W-:Y:S01]  /*e060*/  FMUL.FTZ R15, R48, R12.reuse ;  /* 0x0000000c300f7220 */ /* 0x080fe20000410000 */
[----:B------:R-:W-:Y:S01]  /*e070*/  FFMA.FTZ R42, R49, R31, R42 ;  /* 0x0000001f312a7223 */ /* 0x000fe2000001002a */
[C---:B------:R-:W-:Y:S01]  /*e080*/  FMUL.FTZ R29, R44.reuse, R12 ;  /* 0x0000000c2c1d7220 */ /* 0x040fe20000410000 */
[----:B------:R-:W-:Y:S01]  /*e090*/  F2FP.F16.E4M3.UNPACK_B R49, R20.H1 ;  /* 0x00000014ff31723e */ /* 0x000fe200030006ff */
[-C--:B------:R-:W-:Y:S01]  /*e0a0*/  FFMA.FTZ R15, R44, R0.reuse, -R15 ;  /* 0x000000002c0f7223 */ /* 0x080fe2000001080f */
[----:B------:R-:W-:Y:S01]  /*e0b0*/  F2FP.F16.E4M3.UNPACK_B R44, R13.H1 ;  /* 0x0000000dff2c723e */ /* 0x000fe200030006ff */
[----:B------:R-:W-:Y:S01]  /*e0c0*/  FFMA.FTZ R29, R48, R0, R29 ;  /* 0x00000000301d7223 */ /* 0x000fe2000001001d */
[----:B------:R-:W-:Y:S02]  /*e0d0*/  HADD2.F32 R48, -RZ, R46.H1_H1 ;  /* 0x3000002eff307230 */ /* 0x000fe40000004100 */
[----:B------:R-:W-:Y:S02]  /*e0e0*/  HADD2.F32 R37, -RZ, R37.H1_H1 ;  /* 0x30000025ff257230 */ /* 0x000fe40000004100 */
[----:B------:R-:W-:Y:S01]  /*e0f0*/  FFMA.FTZ R38, R47, R31, -R36 ;  /* 0x0000001f2f267223 */ /* 0x000fe20000010824 */
[----:B------:R-:W-:-:S02]  /*e100*/  HADD2.F32 R50, -RZ, R49.H0_H0 ;  /* 0x20000031ff327230 */ /* 0x000fc40000004100 */
[----:B------:R-:W-:Y:S02]  /*e110*/  HADD2.F32 R12, -RZ, R40.H0_H0 ;  /* 0x20000028ff0c7230 */ /* 0x000fe40000004100 */
[----:B------:R-:W-:Y:S02]  /*e120*/  HADD2.F32 R36, -RZ, R35.H1_H1 ;  /* 0x30000023ff247230 */ /* 0x000fe40000004100 */
[----:B------:R-:W-:Y:S01]  /*e130*/  FMUL.FTZ R31, R48, R37 ;  /* 0x00000025301f7220 */ /* 0x000fe20000410000 */
[----:B------:R-:W-:Y:S02]  /*e140*/  HADD2.F32 R30, -RZ, R30.H1_H1 ;  /* 0x3000001eff1e7230 */ /* 0x000fe40000004100 */
[----:B------:R-:W-:Y:S01]  /*e150*/  FMUL.FTZ R35, R50, R12 ;  /* 0x0000000c32237220 */ /* 0x000fe20000410000 */
[----:B------:R-:W-:Y:S02]  /*e160*/  HADD2.F32 R46, -RZ, R44.H0_H0 ;  /* 0x2000002cff2e7230 */ /* 0x000fe40000004100 */
[----:B------:R-:W-:-:S02]  /*e170*/  HADD2.F32 R0, -RZ, R33.H0_H0 ;  /* 0x20000021ff007230 */ /* 0x000fc40000004100 */
[C---:B------:R-:W-:Y:S01]  /*e180*/  FMUL.FTZ R37, R36.reuse, R37 ;  /* 0x0000002524257220 */ /* 0x040fe20000410000 */
[----:B------:R-:W-:Y:S01]  /*e190*/  FFMA.FTZ R36, R36, R30, -R31 ;  /* 0x0000001e24247223 */ /* 0x000fe2000001081f */
[C---:B------:R-:W-:Y:S01]  /*e1a0*/  FMUL.FTZ R47, R46.reuse, R12 ;  /* 0x0000000c2e2f7220 */ /* 0x040fe20000410000 */
[----:B------:R-:W-:Y:S02]  /*e1b0*/  HADD2.F32 R49, -RZ, R49.H1_H1 ;  /* 0x30000031ff317230 */ /* 0x000fe40000004100 */
[----:B------:R-:W-:Y:S01]  /*e1c0*/  FFMA.FTZ R35, R46, R0, -R35 ;  /* 0x000000002e237223 */ /* 0x000fe20000010823 */
[----:B------:R-:W-:Y:S01]  /*e1d0*/  HADD2.F32 R40, -RZ, R40.H1_H1 ;  /* 0x30000028ff287230 */ /* 0x000fe20000004100 */
[----:B------:R-:W-:Y:S01]  /*e1e0*/  F2FP.F16.E4M3.UNPACK_B R46, R20 ;  /* 0x00000014ff2e723e */ /* 0x000fe200020006ff */
[----:B------:R-:W-:Y:S02]  /*e1f0*/  HADD2.F32 R31, -RZ, R44.H1_H1 ;  /* 0x3000002cff1f7230 */ /* 0x000fe40000004100 */
[----:B------:R-:W-:Y:S01]  /*e200*/  FFMA.FTZ R30, R48, R30, R37 ;  /* 0x0000001e301e7223 */ /* 0x000fe20000010025 */
[----:B------:R-:W-:Y:S01]  /*e210*/  FFMA.FTZ R47, R50, R0, R47 ;  /* 0x00000000322f7223 */ /* 0x000fe2000001002f */
[----:B------:R-:W-:Y:S01]  /*e220*/  HADD2.F32 R33, -RZ, R33.H1_H1 ;  /* 0x30000021ff217230 */ /* 0x000fe20000004100 */
[----:B------:R-:W-:Y:S01]  /*e230*/  F2FP.F16.E4M3.UNPACK_B R37, R13 ;  /* 0x0000000dff25723e */ /* 0x000fe200020006ff */
[-C--:B------:R-:W-:Y:S01]  /*e240*/  FMUL.FTZ R0, R49, R40.reuse ;  /* 0x0000002831007220 */ /* 0x080fe20000410000 */
[----:B------:R-:W-:Y:S01]  /*e250*/  FMUL.FTZ R20, R31, R40 ;  /* 0x000000281f147220 */ /* 0x000fe20000410000 */
[----:B------:R-:W-:-:S02]  /*e260*/  HADD2.F32 R48, -RZ, R46.H0_H0 ;  /* 0x2000002eff307230 */ /* 0x000fc40000004100 */
[----:B------:R-:W-:Y:S02]  /*e270*/  HADD2.F32 R12, -RZ, R39.H0_H0 ;  /* 0x20000027ff0c7230 */ /* 0x000fe40000004100 */
[-C--:B------:R-:W-:Y:S01]  /*e280*/  FFMA.FTZ R40, R31, R33.reuse, -R0 ;  /* 0x000000211f287223 */ /* 0x080fe20000010800 */
[----:B------:R-:W-:Y:S01]  /*e290*/  FFMA.FTZ R44, R49, R33, R20 ;  /* 0x00000021312c7223 */ /* 0x000fe20000010014 */
[----:B------:R-:W-:Y:S02]  /*e2a0*/  HADD2.F32 R20, -RZ, R37.H0_H0 ;  /* 0x20000025ff147230 */ /* 0x000fe40000004100 */
[----:B------:R-:W-:Y:S02]  /*e2b0*/  HADD2.F32 R0, -RZ, R32.H0_H0 ;  /* 0x20000020ff007230 */ /* 0x000fe40000004100 */
[-C--:B------:R-:W-:Y:S01]  /*e2c0*/  FMUL.FTZ R13, R48, R12.reuse ;  /* 0x0000000c300d7220 */ /* 0x080fe20000410000 */
[----:B------:R-:W-:Y:S02]  /*e2d0*/  HADD2.F32 R46, -RZ, R46.H1_H1 ;  /* 0x3000002eff2e7230 */ /* 0x000fe40000004100 */
[----:B------:R-:W-:Y:S01]  /*e2e0*/  FMUL.FTZ R31, R20, R12 ;  /* 0x0000000c141f7220 */ /* 0x000fe20000410000 */
[----:B------:R-:W-:-:S02]  /*e2f0*/  HADD2.F32 R39, -RZ, R39.H1_H1 ;  /* 0x30000027ff277230 */ /* 0x000fc40000004100 */
[-C--:B------:R-:W-:Y:S01]  /*e300*/  FFMA.FTZ R13, R20, R0.reuse, -R13 ;  /* 0x00000000140d7223 */ /* 0x080fe2000001080d */
[----:B------:R-:W-:Y:S01]  /*e310*/  HADD2.F32 R20, -RZ, R37.H1_H1 ;  /* 0x30000025ff147230 */ /* 0x000fe20000004100 */
[----:B------:R-:W-:Y:S01]  /*e320*/  F2FP.F16.E4M3.UNPACK_B R37, R25.H1 ;  /* 0x00000019ff25723e */ /* 0x000fe200030006ff */
[----:B------:R-:W-:Y:S02]  /*e330*/  HADD2.F32 R32, -RZ, R32.H1_H1 ;  /* 0x30000020ff207230 */ /* 0x000fe40000004100 */
[-C--:B------:R-:W-:Y:S01]  /*e340*/  FMUL.FTZ R33, R46, R39.reuse ;  /* 0x000000272e217220 */ /* 0x080fe20000410000 */
[----:B------:R-:W-:Y:S01]  /*e350*/  FFMA.FTZ R31, R48, R0, R31 ;  /* 0x00000000301f7223 */ /* 0x000fe2000001001f */
[----:B------:R-:W-:Y:S01]  /*e360*/  F2FP.F16.E4M3.UNPACK_B R0, R14.H1 ;  /* 0x0000000eff00723e */ /* 0x000fe200030006ff */
[C---:B------:R-:W-:Y:S01]  /*e370*/  FMUL.FTZ R39, R20.reuse, R39 ;  /* 0x0000002714277220 */ /* 0x040fe20000410000 */
[----:B------:R-:W-:Y:S02]  /*e380*/  HADD2.F32 R50, -RZ, R37.H0_H0 ;  /* 0x20000025ff327230 */ /* 0x000fe40000004100 */
[----:B------:R-:W-:Y:S01]  /*e390*/  FFMA.FTZ R20, R20, R32, -R33 ;  /* 0x0000002014147223 */ /* 0x000fe20000010821 */
[----:B------:R-:W-:-:S02]  /*e3a0*/  HADD2.F32 R12, -RZ, R41.H0_H0 ;  /* 0x20000029ff0c7230 */ /* 0x000fc40000004100 */
[----:B------:R-:W-:Y:S01]  /*e3b0*/  FFMA.FTZ R32, R46, R32, R39 ;  /* 0x000000202e207223 */ /* 0x000fe20000010027 */
[--C-:B------:R-:W-:Y:S02]  /*e3c0*/  HADD2.F32 R46, -RZ, R0.reuse.H0_H0 ;  /* 0x20000000ff2e7230 */ /* 0x100fe40000004100 */
[----:B------:R-:W-:Y:S02]  /*e3d0*/  HADD2.F32 R48, -RZ, R0.H1_H1 ;  /* 0x30000000ff307230 */ /* 0x000fe40000004100 */
[----:B------:R-:W-:Y:S01]  /*e3e0*/  FMUL.FTZ R33, R50, R12 ;  /* 0x0000000c32217220 */ /* 0x000fe20000410000 */
[----:B------:R-:W-:Y:S02]  /*e3f0*/  HADD2.F32 R0, -RZ, R26.H0_H0 ;  /* 0x2000001aff007230 */ /* 0x000fe40000004100 */
[----:B------:R-:W-:Y:S02]  /*e400*/  HADD2.F32 R52, -RZ, R37.H1_H1 ;  /* 0x30000025ff347230 */ /* 0x000fe40000004100 */
[----:B------:R-:W-:-:S02]  /*e410*/  HADD2.F32 R41, -RZ, R41.H1_H1 ;  /* 0x30000029ff297230 */ /* 0x000fc40000004100 */
[C---:B------:R-:W-:Y:S01]  /*e420*/  FMUL.FTZ R37, R46.reuse, R12 ;  /* 0x0000000c2e257220 */ /* 0x040fe20000410000 */
[----:B------:R-:W-:Y:S01]  /*e430*/  FFMA.FTZ R46, R46, R0, -R33 ;  /* 0x000000002e2e7223 */ /* 0x000fe20000010821 */
[----:B------:R-:W-:Y:S01]  /*e440*/  HADD2.F32 R26, -RZ, R26.H1_H1 ;  /* 0x3000001aff1a7230 */ /* 0x000fe20000004100 */
[----:B------:R-:W-:Y:S01]  /*e450*/  F2FP.F16.E4M3.UNPACK_B R12, R14 ;  /* 0x0000000eff0c723e */ /* 0x000fe200020006ff */
[-C--:B------:R-:W-:Y:S01]  /*e460*/  FMUL.FTZ R33, R52, R41.reuse ;  /* 0x0000002934217220 */ /* 0x080fe20000410000 */
[----:B------:R-:W-:Y:S01]  /*e470*/  FMUL.FTZ R39, R48, R41 ;  /* 0x0000002930277220 */ /* 0x000fe20000410000 */
[----:B------:R-:W-:Y:S01]  /*e480*/  F2FP.F16.E4M3.UNPACK_B R25, R25 ;  /* 0x00000019ff19723e */ /* 0x000fe200020006ff */
[----:B------:R-:W-:Y:S01]  /*e490*/  FFMA.FTZ R14, R50, R0, R37 ;  /* 0x00000000320e7223 */ /* 0x000fe20000010025 */
[-C--:B------:R-:W-:Y:S01]  /*e4a0*/  FFMA.FTZ R41, R48, R26.reuse, -R33 ;  /* 0x0000001a30297223 */ /* 0x080fe20000010821 */
[----:B------:R-:W-:Y:S01]  /*e4b0*/  FFMA.FTZ R49, R52, R26, R39 ;  /* 0x0000001a34317223 */ /* 0x000fe20000010027 */
[----:B------:R-:W-:-:S02]  /*e4c0*/  HADD2.F32 R26, -RZ, R12.H0_H0 ;  /* 0x2000000cff1a7230 */ /* 0x000fc40000004100 */
[----:B------:R-:W-:Y:S02]  /*e4d0*/  HADD2.F32 R48, -RZ, R12.H1_H1 ;  /* 0x3000000cff307230 */ /* 0x000fe40000004100 */
[----:B------:R-:W-:Y:S02]  /*e4e0*/  HADD2.F32 R50, -RZ, R25.H0_H0 ;  /* 0x20000019ff327230 */ /* 0x000fe40000004100 */
[----:B------:R-:W-:Y:S02]  /*e4f0*/  HADD2.F32 R12, -RZ, R7.H0_H0 ;  /* 0x20000007ff0c7230 */ /* 0x000fe40000004100 */
[----:B------:R-:W-:Y:S02]  /*e500*/  HADD2.F32 R52, -RZ, R25.H1_H1 ;  /* 0x30000019ff347230 */ /* 0x000fe40000004100 */
[----:B------:R-:W-:Y:S02]  /*e510*/  HADD2.F32 R7, -RZ, R7.H1_H1 ;  /* 0x30000007ff077230 */ /* 0x000fe40000004100 */
[----:B------:R-:W-:Y:S01]  /*e520*/  FMUL.FTZ R25, R50, R12 ;  /* 0x0000000c32197220 */ /* 0x000fe20000410000 */
[----:B------:R-:W-:-:S02]  /*e530*/  HADD2.F32 R0, -RZ, R6.H0_H0 ;  /* 0x20000006ff007230 */ /* 0x000fc40000004100 */
[----:B------:R-:W-:Y:S01]  /*e540*/  FMUL.FTZ R33, R26, R12 ;  /* 0x0000000c1a217220 */ /* 0x000fe20000410000 */
[----:B------:R-:W-:Y:S02]  /*e550*/  HADD2.F32 R6, -RZ, R6.H1_H1 ;  /* 0x30000006ff067230 */ /* 0x000fe40000004100 */
[-C--:B------:R-:W-:Y:S01]  /*e560*/  FMUL.FTZ R37, R52, R7.reuse ;  /* 0x0000000734257220 */ /* 0x080fe20000410000 */
[----:B------:R-:W-:Y:S01]  /*e570*/  FMUL.FTZ R39, R48, R7 ;  /* 0x0000000730277220 */ /* 0x000fe20000410000 */
[-C--:B------:R-:W-:Y:S01]  /*e580*/  FFMA.FTZ R7, R26, R0.reuse, -R25 ;  /* 0x000000001a077223 */ /* 0x080fe20000010819 */
[----:B------:R-:W-:Y:S01]  /*e590*/  FFMA.FTZ R33, R50, R0, R33 ;  /* 0x0000000032217223 */ /* 0x000fe20000010021 */
[-C--:B------:R-:W-:Y:S01]  /*e5a0*/  FFMA.FTZ R0, R48, R6.reuse, -R37 ;  /* 0x0000000630007223 */ /* 0x080fe20000010825 */
[----:B------:R-:W-:Y:S01]  /*e5b0*/  FFMA.FTZ R12, R52, R6, R39 ;  /* 0x00000006340c7223 */ /* 0x000fe20000010027 */
[----:B------:R-:W-:Y:S02]  /*e5c0*/  F2FP.SATFINITE.E4M3.F32.PACK_AB_MERGE_C R4, R11, R4, RZ ;  /* 0x000000040b04723e */ /* 0x000fe400048070ff */
[----:B------:R-:W-:-:S02]  /*e5d0*/  F2FP.SATFINITE.E4M3.F32.PACK_AB_MERGE_C R10, R10, R5, RZ ;  /* 0x000000050a0a723e */ /* 0x000fc400048070ff */
[----:B------:R-:W-:Y:S02]  /*e5e0*/  F2FP.SATFINITE.E4M3.F32.PACK_AB_MERGE_C R5, R38, R43, RZ ;  /* 0x0000002b2605723e */ /* 0x000fe400048070ff */
[----:B------:R-:W-:Y:S02]  /*e5f0*/  F2FP.SATFINITE.E4M3.F32.PACK_AB_MERGE_C R6, R40, R35, RZ ;  /* 0x000000232806723e */ /* 0x000fe400048070ff */
[----:B------:R-:W-:Y:S02]  /*e600*/  F2FP.SATFINITE.E4M3.F32.PACK_AB_MERGE_C R41, R41, R46, RZ ;  /* 0x0000002e2929723e */ /* 0x000fe400048070ff */
[----:B------:R-:W-:Y:S02]  /*e610*/  F2FP.SATFINITE.E4M3.F32.PACK_AB_MERGE_C R42, R42, R45, RZ ;  /* 0x0000002d2a2a723e */ /* 0x000fe400048070ff */
[----:B------:R-:W-:Y:S02]  /*e620*/  F2FP.SATFINITE.E4M3.F32.PACK_AB_MERGE_C R44, R44, R47, RZ ;  /* 0x0000002f2c2c723e */ /* 0x000fe400048070ff */
[----:B------:R-:W-:-:S02]  /*e630*/  F2FP.SATFINITE.E4M3.F32.PACK_AB_MERGE_C R11, R49, R14, RZ ;  /* 0x0000000e310b723e */ /* 0x000fc400048070ff */
[----:B------:R-:W-:Y:S02]  /*e640*/  F2FP.SATFINITE.E4M3.F32.PACK_AB_MERGE_C R4, R21, R8, R4 ;  /* 0x000000081504723e */ /* 0x000fe40004807004 */
[----:B------:R-:W-:Y:S02]  /*e650*/  F2FP.SATFINITE.E4M3.F32.PACK_AB_MERGE_C R8, R28, R9, R10 ;  /* 0x000000091c08723e */ /* 0x000fe4000480700a */
[----:B------:R-:W-:Y:S02]  /*e660*/  F2FP.SATFINITE.E4M3.F32.PACK_AB_MERGE_C R5, R36, R15, R5 ;  /* 0x0000000f2405723e */ /* 0x000fe40004807005 */
[----:B------:R-:W-:Y:S02]  /*e670*/  F2FP.SATFINITE.E4M3.F32.PACK_AB_MERGE_C R6, R20, R13, R6 ;  /* 0x0000000d1406723e */ /* 0x000fe40004807006 */
[----:B------:R-:W-:Y:S02]  /*e680*/  F2FP.SATFINITE.E4M3.F32.PACK_AB_MERGE_C R7, R0, R7, R41 ;  /* 0x000000070007723e */ /* 0x000fe40004807029 */
[----:B------:R-:W-:-:S02]  /*e690*/  F2FP.SATFINITE.E4M3.F32.PACK_AB_MERGE_C R9, R30, R29, R42 ;  /* 0x0000001d1e09723e */ /* 0x000fc4000480702a */
[----:B------:R-:W-:Y:S02]  /*e6a0*/  F2FP.SATFINITE.E4M3.F32.PACK_AB_MERGE_C R10, R32, R31, R44 ;  /* 0x0000001f200a723e */ /* 0x000fe4000480702c */
[----:B------:R-:W-:Y:S01]  /*e6b0*/  F2FP.SATFINITE.E4M3.F32.PACK_AB_MERGE_C R11, R12, R33, R11 ;  /* 0x000000210c0b723e */ /* 0x000fe2000480700b */
[----:B------:R3:W-:Y:S04]  /*e6c0*/  STS.128 [R51+0x14400], R4 ;  /* 0x0144000433007388 */ /* 0x0007e80000000c00 */
[----:B------:R3:W-:Y:S02]  /*e6d0*/  STS.128 [R3+0x14400], R8 ;  /* 0x0144000803007388 */ /* 0x0007e40000000c00 */
.L_x_7892:
[----:B------:R-:W-:Y:S05]  /*e6e0*/  BSYNC B0 ;  /* 0x0000000000007941 */ /* 0x000fea0003800000 */
.L_x_7881:
[----:B------:R-:W-:Y:S01]  /*e6f0*/  @!PT LDS RZ, [RZ] ;  /* 0x00000000fffff984 */ /* 0x000fe20000000800 */
[----:B------:R-:W-:Y:S01]  /*e700*/  @!PT LDS RZ, [RZ] ;  /* 0x00000000fffff984 */ /* 0x000fe20000000800 */
[----:B------:R-:W-:Y:S01]  /*e710*/  @!PT LDS RZ, [RZ] ;  /* 0x00000000fffff984 */ /* 0x000fe20000000800 */
[----:B------:R-:W-:Y:S01]  /*e720*/  @!PT LDS RZ, [RZ] ;  /* 0x00000000fffff984 */ /* 0x000fe20000000800 */
[----:B------:R4:W-:Y:S06]  /*e730*/  MEMBAR.ALL.CTA ;  /* 0x0000000000007992 */ /* 0x0009ec0000008000 */
[----:B----4-:R-:W4:Y:S01]  /*e740*/  FENCE.VIEW.ASYNC.S ;  /* 0x00000000000073c6 */ /* 0x010f220000000000 */
[----:B------:R-:W-:Y:S05]  /*e750*/  WARPSYNC.ALL ;  /* 0x0000000000007948 */ /* 0x000fea0003800000 */
[----:B----4-:R-:W-:Y:S06]  /*e760*/  BAR.SYNC.DEFER_BLOCKING 0xd, 0x100 ;  /* 0x0344000000007b1d */ /* 0x010fec0000010000 */
.L_x_7878:
[----:B------:R-:W-:-:S13]  /*e770*/  ISETP.NE.AND P0, PT, R195, 0x3, PT ;  /* 0x00000003c300780c */ /* 0x000fda0003f05270 */
[----:B------:R-:W-:Y:S05]  /*e780*/  @!P0 BRA `(.L_x_7902) ;  /* 0x0000000000048947 */ /* 0x000fea0003800000 */
[----:B------:R-:W-:Y:S01]  /*e790*/  BPT.TRAP 0x1 ;  /* 0x000000040000795c */ /* 0x000fe20000300000 */
.L_x_7902:
[----:B01-3--:R-:W-:Y:S01]  /*e7a0*/  IMAD R3, R194, 0x8, R18 ;  /* 0x00000008c2037824 */ /* 0x00bfe200078e0212 */
[----:B--2---:R-:W-:-:S04]  /*e7b0*/  SHF.L.U32 R4, R196, 0x1f, RZ ;  /* 0x0000001fc4047819 */ /* 0x004fc800000006ff */
[----:B------:R0:W1:Y:S01]  /*e7c0*/  SYNCS.PHASECHK.TRANS64.TRYWAIT P1, [R3+URZ+0x22830], R4 ;  /* 0x02283004030075a7 */ /* 0x000062000802017f */
[----:B------:R-:W-:Y:S05]  /*e7d0*/  @!P0 BRA `(.L_x_7903) ;  /* 0x0000000000048947 */ /* 0x000fea0003800000 */
[----:B------:R-:W-:Y:S01]  /*e7e0*/  BPT.TRAP 0x1 ;  /* 0x000000040000795c */ /* 0x000fe20000300000 */
.L_x_7903:
[----:B------:R-:W-:-:S05]  /*e7f0*/  VIADD R0, R18, 0x18400 ;  /* 0x0001840012007836 */ /* 0x000fca0000000000 */
[----:B------:R-:W-:-:S04]  /*e800*/  SHF.R.U32.HI R0, RZ, 0x4, R0 ;  /* 0x00000004ff007819 */ /* 0x000fc80000011600 */
[----:B------:R-:W-:-:S04]  /*e810*/  LOP3.LUT R0, R0, 0x3fff, RZ, 0xc0, !PT ;  /* 0x00003fff00007812 */ /* 0x000fc800078ec0ff */
[----:B------:R-:W-:-:S05]  /*e820*/  LOP3.LUT R0, R0, 0x10000, RZ, 0xfc, !PT ;  /* 0x0001000000007812 */ /* 0x000fca00078efcff */
[----:B------:R-:W-:Y:S01]  /*e830*/  IMAD R14, R194, 0x500, R0 ;  /* 0x00000500c20e7824 */ /* 0x000fe200078e0200 */
[----:B-1----:R-:W-:Y:S06]  /*e840*/  @P1 BRA `(.L_x_7904) ;  /* 0x0000000000081947 */ /* 0x002fec0003800000 */
[----:B------:R-:W1:Y:S02]  /*e850*/  SYNCS.PHASECHK.TRANS64.TRYWAIT P1, [R3+URZ+0x22830], R4 ;  /* 0x02283004030075a7 */ /* 0x000e64000802017f */
[----:B-1----:R-:W-:Y:S05]  /*e860*/  @!P1 BRA `(.L_x_7905) ;  /* 0x0000014400489947 */ /* 0x002fea0003800000 */
.L_x_7904:
[----:B01----:R-:W-:Y:S01]  /*e870*/  IMAD.MOV.U32 R4, RZ, RZ, R14 ;  /* 0x000000ffff047224 */ /* 0x003fe200078e000e */
[----:B------:R-:W-:Y:S05]  /*e880*/  WARPSYNC.ALL ;  /* 0x0000000000007948 */ /* 0x000fea0003800000 */
[----:B------:R-:W-:Y:S01]  /*e890*/  IMAD.MOV.U32 R5, RZ, RZ, 0x40000040 ;  /* 0x40000040ff057424 */ /* 0x000fe200078e00ff */
[----:B------:R-:W-:Y:S01]  /*e8a0*/  R2UR UR6, R4 ;  /* 0x00000000040672ca */ /* 0x000fe200000e0000 */
[----:B------:R-:W-:Y:S01]  /*e8b0*/  WARPGROUP.ARRIVE ;  /* 0x00000000000079c5 */ /* 0x000fe20000000000 */
[----:B------:R-:W-:Y:S01]  /*e8c0*/  LOP3.LUT R4, R34, 0x10000, RZ, 0xfc, !PT ;  /* 0x0001000022047812 */ /* 0x000fe200078efcff */
[----:B------:R-:W-:Y:S01]  /*e8d0*/  VIADD R6, R14, 0x100 ;  /* 0x000001000e067836 */ /* 0x000fe20000000000 */
[C---:B------:R-:W-:Y:S01]  /*e8e0*/  R2UR UR7, R5.reuse ;  /* 0x00000000050772ca */ /* 0x040fe200000e0000 */
[----:B------:R-:W-:Y:S01]  /*e8f0*/  IMAD.MOV.U32 R7, RZ, RZ, 0x40000040 ;  /* 0x40000040ff077424 */ /* 0x000fe200078e00ff */
[----:B------:R-:W-:Y:S01]  /*e900*/  R2UR UR4, R4 ;  /* 0x00000000040472ca */ /* 0x000fe200000e0000 */
[----:B------:R-:W-:Y:S01]  /*e910*/  VIADD R10, R14, 0x400 ;  /* 0x000004000e0a7836 */ /* 0x000fe20000000000 */
[----:B------:R-:W-:Y:S01]  /*e920*/  R2UR UR5, R5 ;  /* 0x00000000050572ca */ /* 0x000fe200000e0000 */
[----:B------:R-:W-:Y:S01]  /*e930*/  IMAD.MOV.U32 R11, RZ, RZ, 0x40000040 ;  /* 0x40000040ff0b7424 */ /* 0x000fe200078e00ff */
[----:B------:R-:W-:Y:S01]  /*e940*/  R2UR UR10, R6 ;  /* 0x00000000060a72ca */ /* 0x000fe200000e0000 */
[C---:B------:R-:W-:Y:S01]  /*e950*/  VIADD R6, R14.reuse, 0x300 ;  /* 0x000003000e067836 */ /* 0x040fe20000000000 */
[----:B------:R-:W-:Y:S01]  /*e960*/  R2UR UR11, R7 ;  /* 0x00000000070b72ca */ /* 0x000fe200000e0000 */
[----:B------:R-:W-:Y:S01]  /*e970*/  VIADD R12, R14, 0x404 ;  /* 0x000004040e0c7836 */ /* 0x000fe20000000000 */
[----:B------:R-:W-:Y:S01]  /*e980*/  R2UR UR8, R4 ;  /* 0x00000000040872ca */ /* 0x000fe200000e0000 */
[----:B------:R-:W-:Y:S01]  /*e990*/  IMAD.MOV.U32 R25, RZ, RZ, RZ ;  /* 0x000000ffff197224 */ /* 0x000fe200078e00ff */
[----:B------:R-:W-:-:S02]  /*e9a0*/  R2UR UR9, R5 ;  /* 0x00000000050972ca */ /* 0x000fc400000e0000 */
[----:B------:R-:W-:Y:S02]  /*e9b0*/  IADD3 R8, R14, 0x200, RZ ;  /* 0x000002000e087810 */ /* 0x000fe40007ffe0ff */
[----:B------:R-:W-:Y:S01]  /*e9c0*/  MOV R9, 0x40000040 ;  /* 0x4000004000097802 */ /* 0x000fe20000000f00 */
[----:B------:R-:W-:Y:S01]  /*e9d0*/  QGMMA.64x32x32.F32.E4M3.E4M3 R92, gdesc[UR4], RZ, !UPT, gsb0 ;  /* 0x00600000045c79f3 */ /* 0x000fe2000c0008ff */
[----:B------:R-:W-:Y:S01]  /*e9e0*/  R2UR UR14, R8 ;  /* 0x00000000080e72ca */ /* 0x000fe200000e0000 */
[----:B------:R-:W-:Y:S01]  /*e9f0*/  VIADD R8, R14, 0x2 ;  /* 0x000000020e087836 */ /* 0x000fe20000000000 */
[----:B------:R-:W-:Y:S01]  /*ea00*/  R2UR UR15, R9 ;  /* 0x00000000090f72ca */ /* 0x000fe200000e0000 */
[----:B------:R-:W-:Y:S01]  /*ea10*/  IMAD.MOV.U32 R9, RZ, RZ, 0x40000040 ;  /* 0x40000040ff097424 */ /* 0x000fe200078e00ff */
[----:B------:R-:W-:Y:S02]  /*ea20*/  R2UR UR12, R4 ;  /* 0x00000000040c72ca */ /* 0x000fe400000e0000 */
[----:B------:R-:W-:-:S02]  /*ea30*/  R2UR UR13, R5 ;  /* 0x00000000050d72ca */ /* 0x000fc400000e0000 */
[----:B------:R-:W-:Y:S01]  /*ea40*/  R2UR UR18, R6 ;  /* 0x00000000061272ca */ /* 0x000fe200000e0000 */
[----:B------:R-:W-:Y:S01]  /*ea50*/  VIADD R6, R14, 0x102 ;  /* 0x000001020e067836 */ /* 0x000fe20000000000 */
[----:B------:R-:W-:Y:S02]  /*ea60*/  R2UR UR19, R7 ;  /* 0x00000000071372ca */ /* 0x000fe400000e0000 */
[----:B------:R-:W-:Y:S02]  /*ea70*/  R2UR UR16, R4 ;  /* 0x00000000041072ca */ /* 0x000fe400000e0000 */
[----:B------:R-:W-:Y:S02]  /*ea80*/  R2UR UR17, R5 ;  /* 0x00000000051172ca */ /* 0x000fe400000e0000 */
[----:B------:R-:W-:Y:S01]  /*ea90*/  R2UR UR22, R10 ;  /* 0x000000000a1672ca */ /* 0x000fe200000e0000 */
[----:B------:R-:W-:Y:S01]  /*eaa0*/  VIADD R10, R14, 0x202 ;  /* 0x000002020e0a7836 */ /* 0x000fe20000000000 */
[----:B------:R-:W-:Y:S01]  /*eab0*/  R2UR UR23, R11 ;  /* 0x000000000b1772ca */ /* 0x000fe200000e0000 */
[----:B------:R-:W-:Y:S01]  /*eac0*/  IMAD.MOV.U32 R11, RZ, RZ, 0x40000040 ;  /* 0x40000040ff0b7424 */ /* 0x000fe200078e00ff */
[----:B------:R-:W-:-:S02]  /*ead0*/  R2UR UR20, R4 ;  /* 0x00000000041472ca */ /* 0x000fc400000e0000 */
[----:B------:R-:W-:Y:S02]  /*eae0*/  R2UR UR21, R5 ;  /* 0x00000000051572ca */ /* 0x000fe400000e0000 */
[----:B------:R-:W-:Y:S01]  /*eaf0*/  R2UR UR6, R8 ;  /* 0x00000000080672ca */ /* 0x000fe200000e0000 */
[----:B------:R-:W-:Y:S01]  /*eb00*/  VIADD R8, R14, 0x402 ;  /* 0x000004020e087836 */ /* 0x000fe20000000000 */
[----:B------:R-:W-:Y:S02]  /*eb10*/  R2UR UR7, R9 ;  /* 0x00000000090772ca */ /* 0x000fe400000e0000 */
[----:B------:R-:W-:Y:S02]  /*eb20*/  MOV R7, 0x40000040 ;  /* 0x4000004000077802 */ /* 0x000fe40000000f00 */
[----:B------:R-:W-:Y:S02]  /*eb30*/  MOV R9, 0x40000040 ;  /* 0x4000004000097802 */ /* 0x000fe40000000f00 */
[----:B------:R-:W-:-:S02]  /*eb40*/  MOV R13, 0x40000040 ;  /* 0x40000040000d7802 */ /* 0x000fc40000000f00 */
[----:B------:R-:W-:Y:S01]  /*eb50*/  MOV R15, 0x40000040 ;  /* 0x40000040000f7802 */ /* 0x000fe20000000f00 */
[----:B------:R-:W-:Y:S02]  /*eb60*/  WARPGROUP.DEPBAR.LE gsb0, 0x0 ;  /* 0x00008000000079c5 */ /* 0x000fe40000010000 */
[----:B------:R-:W-:-:S06]  /*eb70*/  WARPGROUP.ARRIVE ;  /* 0x00000000000079c5 */ /* 0x000fcc0000000000 */
[----:B------:R-:W-:Y:S01]  /*eb80*/  QGMMA.64x32x32.F32.E4M3.E4M3 R76, gdesc[UR8], RZ, !UPT, gsb0 ;  /* 0x00600000084c79f3 */ /* 0x000fe2000c0008ff */
[----:B------:R-:W-:Y:S01]  /*eb90*/  R2UR UR10, R6 ;  /* 0x00000000060a72ca */ /* 0x000fe200000e0000 */
[----:B------:R-:W-:Y:S01]  /*eba0*/  VIADD R6, R14, 0x302 ;  /* 0x000003020e067836 */ /* 0x000fe20000000000 */
[----:B------:R-:W-:Y:S01]  /*ebb0*/  R2UR UR11, R7 ;  /* 0x00000000070b72ca */ /* 0x000fe200000e0000 */
[----:B------:R-:W-:Y:S01]  /*ebc0*/  IMAD.MOV.U32 R7, RZ, RZ, 0x40000040 ;  /* 0x40000040ff077424 */ /* 0x000fe200078e00ff */
[----:B------:R-:W-:Y:S02]  /*ebd0*/  WARPGROUP.DEPBAR.LE gsb0, 0x0 ;  /* 0x00008000000079c5 */ /* 0x000fe40000010000 */
[----:B------:R-:W-:-:S06]  /*ebe0*/  WARPGROUP.ARRIVE ;  /* 0x00000000000079c5 */ /* 0x000fcc0000000000 */
[----:B------:R-:W-:Y:S01]  /*ebf0*/  QGMMA.64x32x32.F32.E4M3.E4M3 R60, gdesc[UR12], RZ, !UPT, gsb0 ;  /* 0x006000000c3c79f3 */ /* 0x000fe2000c0008ff */
[----:B------:R-:W-:Y:S01]  /*ec00*/  R2UR UR14, R10 ;  /* 0x000000000a0e72ca */ /* 0x000fe200000e0000 */
[----:B------:R-:W-:Y:S01]  /*ec10*/  VIADD R10, R4, 0x2 ;  /* 0x00000002040a7836 */ /* 0x000fe20000000000 */
[----:B------:R-:W-:Y:S01]  /*ec20*/  R2UR UR15, R11 ;  /* 0x000000000b0f72ca */ /* 0x000fe200000e0000 */
[----:B------:R-:W-:-:S03]  /*ec30*/  IMAD.MOV.U32 R11, RZ, RZ, 0x40000040 ;  /* 0x40000040ff0b7424 */ /* 0x000fc600078e00ff */
[C---:B------:R-:W-:Y:S02]  /*ec40*/  R2UR UR4, R10.reuse ;  /* 0x000000000a0472ca */ /* 0x040fe400000e0000 */
[C---:B------:R-:W-:Y:S02]  /*ec50*/  R2UR UR5, R11.reuse ;  /* 0x000000000b0572ca */ /* 0x040fe400000e0000 */
[C---:B------:R-:W-:Y:S02]  /*ec60*/  R2UR UR8, R10.reuse ;  /* 0x000000000a0872ca */ /* 0x040fe400000e0000 */
[C---:B------:R-:W-:Y:S02]  /*ec70*/  R2UR UR9, R11.reuse ;  /* 0x000000000b0972ca */ /* 0x040fe400000e0000 */
[----:B------:R-:W-:Y:S02]  /*ec80*/  R2UR UR12, R10 ;  /* 0x000000000a0c72ca */ /* 0x000fe400000e0000 */
[----:B------:R-:W-:Y:S01]  /*ec90*/  R2UR UR13, R11 ;  /* 0x000000000b0d72ca */ /* 0x000fe200000e0000 */
[----:B------:R-:W-:-:S02]  /*eca0*/  WARPGROUP.DEPBAR.LE gsb0, 0x0 ;  /* 0x00008000000079c5 */ /* 0x000fc40000010000 */
[----:B------:R-:W-:-:S06]  /*ecb0*/  WARPGROUP.ARRIVE ;  /* 0x00000000000079c5 */ /* 0x000fcc0000000000 */
[----:B------:R-:W-:Y:S01]  /*ecc0*/  QGMMA.64x32x32.F32.E4M3.E4M3 R44, gdesc[UR16], RZ, !UPT, gsb0 ;  /* 0x00600000102c79f3 */ /* 0x000fe2000c0008ff */
[----:B------:R-:W-:Y:S01]  /*ecd0*/  R2UR UR18, R6 ;  /* 0x00000000061272ca */ /* 0x000fe200000e0000 */
[----:B------:R-:W-:Y:S01]  /*ece0*/  VIADD R6, R14, 0x104 ;  /* 0x000001040e067836 */ /* 0x000fe20000000000 */
[----:B------:R-:W-:Y:S02]  /*ecf0*/  R2UR UR19, R7 ;  /* 0x00000000071372ca */ /* 0x000fe400000e0000 */
[----:B------:R-:W-:Y:S02]  /*ed00*/  R2UR UR16, R10 ;  /* 0x000000000a1072ca */ /* 0x000fe400000e0000 */
[----:B------:R-:W-:Y:S02]  /*ed10*/  R2UR UR17, R11 ;  /* 0x000000000b1172ca */ /* 0x000fe400000e0000 */
[----:B------:R-:W-:Y:S01]  /*ed20*/  MOV R7, 0x40000040 ;  /* 0x4000004000077802 */ /* 0x000fe20000000f00 */
[----:B------:R-:W-:-:S02]  /*ed30*/  WARPGROUP.DEPBAR.LE gsb0, 0x0 ;  /* 0x00008000000079c5 */ /* 0x000fc40000010000 */
[----:B------:R-:W-:-:S06]  /*ed40*/  WARPGROUP.ARRIVE ;  /* 0x00000000000079c5 */ /* 0x000fcc0000000000 */
[----:B------:R-:W-:Y:S01]  /*ed50*/  QGMMA.64x32x32.F32.E4M3.E4M3 R28, gdesc[UR20], RZ, !UPT, gsb0 ;  /* 0x00600000141c79f3 */ /* 0x000fe2000c0008ff */
[----:B------:R-:W-:Y:S01]  /*ed60*/  R2UR UR22, R8 ;  /* 0x00000000081672ca */ /* 0x000fe200000e0000 */
[----:B------:R-:W-:Y:S01]  /*ed70*/  VIADD R8, R14, 0x4 ;  /* 0x000000040e087836 */ /* 0x000fe20000000000 */
[----:B------:R-:W-:Y:S01]  /*ed80*/  R2UR UR23, R9 ;  /* 0x00000000091772ca */ /* 0x000fe200000e0000 */
[----:B------:R-:W-:Y:S01]  /*ed90*/  IMAD.MOV.U32 R9, RZ, RZ, 0x40000040 ;  /* 0x40000040ff097424 */ /* 0x000fe200078e00ff */
[----:B------:R-:W-:Y:S02]  /*eda0*/  R2UR UR20, R10 ;  /* 0x000000000a1472ca */ /* 0x000fe400000e0000 */
[----:B------:R-:W-:Y:S01]  /*edb0*/  R2UR UR21, R11 ;  /* 0x000000000b1572ca */ /* 0x000fe200000e0000 */
[----:B------:R-:W-:Y:S02]  /*edc0*/  WARPGROUP.DEPBAR.LE gsb0, 0x0 ;  /* 0x00008000000079c5 */ /* 0x000fe40000010000 */
[----:B------:R-:W-:-:S06]  /*edd0*/  WARPGROUP.ARRIVE ;  /* 0x00000000000079c5 */ /* 0x000fcc0000000000 */
[----:B------:R-:W-:Y:S01]  /*ede0*/  QGMMA.64x32x32.F32.E4M3.E4M3 R92, gdesc[UR4], R92, gsb0 ;  /* 0x00600000045c79f3 */ /* 0x000fe2000800085c */
[----:B------:R-:W-:Y:S01]  /*edf0*/  R2UR UR6, R8 ;  /* 0x00000000080672ca */ /* 0x000fe200000e0000 */
[----:B------:R-:W-:Y:S01]  /*ee00*/  VIADD R8, R14, 0x204 ;  /* 0x000002040e087836 */ /* 0x000fe20000000000 */
[----:B------:R-:W-:Y:S01]  /*ee10*/  R2UR UR7, R9 ;  /* 0x00000000090772ca */ /* 0x000fe200000e0000 */
[----:B------:R-:W-:Y:S01]  /*ee20*/  IMAD.MOV.U32 R9, RZ, RZ, 0x40000040 ;  /* 0x40000040ff097424 */ /* 0x000fe200078e00ff */
        /* <DEDUP_REMOVED lines=22> */
[----:B------:R-:W-:Y:S01]  /*ef90*/  QGMMA.64x32x32.F32.E4M3.E4M3 R44, gdesc[UR16], R44, gsb0 ;  /* 0x00600000102c79f3 */ /* 0x000fe2000800082c */
        /* <DEDUP_REMOVED lines=26> */
[C---:B------:R-:W-:Y:S01]  /*f140*/  VIADD R12, R14.reuse, 0x306 ;  /* 0x000003060e0c7836 */ /* 0x040fe20000000000 */
[----:B------:R-:W-:Y:S01]  /*f150*/  R2UR UR11, R13 ;  /* 0x000000000d0b72ca */ /* 0x000fe200000e0000 */
[----:B------:R-:W-:Y:S02]  /*f160*/  IMAD.MOV.U32 R13, RZ, RZ, 0x40000040 ;  /* 0x40000040ff0d7424 */ /* 0x000fe400078e00ff */
[----:B------:R-:W-:Y:S01]  /*f170*/  VIADD R14, R14, 0x406 ;  /* 0x000004060e0e7836 */ /* 0x000fe20000000000 */
        /* <DEDUP_REMOVED lines=16> */
[----:B------:R-:W-:Y:S02]  /*f280*/  R2UR UR18, R12 ;  /* 0x000000000c1272ca */ /* 0x000fe400000e0000 */
[----:B------:R-:W-:Y:S02]  /*f290*/  R2UR UR19, R13 ;  /* 0x000000000d1372ca */ /* 0x000fe400000e0000 */
[----:B------:R-:W-:Y:S02]  /*f2a0*/  R2UR UR16, R6 ;  /* 0x00000000061072ca */ /* 0x000fe400000e0000 */
[----:B------:R-:W-:Y:S01]  /*f2b0*/  R2UR UR17, R7 ;  /* 0x00000000071172ca */ /* 0x000fe200000e0000 */
[----:B------:R-:W-:Y:S02]  /*f2c0*/  WARPGROUP.DEPBAR.LE gsb0, 0x0 ;  /* 0x00008000000079c5 */ /* 0x000fe40000010000 */
        /* <DEDUP_REMOVED lines=24> */
.L_x_7906:
[----:B------:R-:W2:Y:S01]  /*f450*/  LDL R12, [R1+0x28] ;  /* 0x00002800010c7983 */ /* 0x000ea20000100800 */
[----:B------:R-:W-:Y:S01]  /*f460*/  P2R R14, PR, RZ, 0x1 ;  /* 0x00000001ff0e7803 */ /* 0x000fe20000000000 */
[----:B------:R-:W0:Y:S01]  /*f470*/  S2R R108, SR_CgaCtaId ;  /* 0x00000000006c7919 */ /* 0x000e220000008800 */
        /* <DEDUP_REMOVED lines=42> */
[----:B------:R-:W-:Y:S02]  /*f720*/  FSEL R107, R107, -INF , P4 ;  /* 0xff8000006b6b7808 */ /* 0x000fe40002000000 */
[----:B------:R-:W-:-:S02]  /*f730*/  FSEL R81, R78, -INF , P3 ;  /* 0xff8000004e517808 */ /* 0x000fc40001800000 */
[C---:B------:R-:W-:Y:S02]  /*f740*/  ISETP.GT.AND P4, PT, R12.reuse, 0x30, PT ;  /* 0x000000300c00780c */ /* 0x040fe40003f84270 */
[----:B------:R-:W-:Y:S02]  /*f750*/  FMNMX.FTZ R20, R123, R20, !PT ;  /* 0x000000147b147209 */ /* 0x000fe40007810000 */
[----:B------:R-:W-:Y:S02]  /*f760*/  ISETP.GT.AND P3, PT, R12, 0x31, PT ;  /* 0x000000310c00780c */ /* 0x000fe40003f64270 */
[----:B------:R-:W-:Y:S02]  /*f770*/  FSEL R127, R84, -INF , P4 ;  /* 0xff800000547f7808 */ /* 0x000fe40002000000 */
[----:B------:R-:W-:Y:S02]  /*f780*/  FMNMX.FTZ R20, R125, R20, !PT ;  /* 0x000000147d147209 */ /* 0x000fe40007810000 */
[----:B------:R-:W-:-:S02]  /*f790*/  FSEL R129, R85, -INF , P3 ;  /* 0xff80000055817808 */ /* 0x000fc40001800000 */
[----:B------:R-:W-:Y:S02]  /*f7a0*/  FSEL R85, R82, -INF , P2 ;  /* 0xff80000052557808 */ /* 0x000fe40001000000 */
[C---:B------:R-:W-:Y:S02]  /*f7b0*/  ISETP.GT.AND P2, PT, R12.reuse, 0x39, PT ;  /* 0x000000390c00780c */ /* 0x040fe40003f44270 */
[----:B------:R-:W-:Y:S02]  /*f7c0*/  FSEL R79, R79, -INF , P1 ;  /* 0xff8000004f4f7808 */ /* 0x000fe40000800000 */
[----:B------:R-:W-:Y:S02]  /*f7d0*/  ISETP.GT.AND P1, PT, R12, 0x38, PT ;  /* 0x000000380c00780c */ /* 0x000fe40003f24270 */
[----:B------:R-:W-:Y:S02]  /*f7e0*/  FMNMX.FTZ R20, R127, R20, !PT ;  /* 0x000000147f147209 */ /* 0x000fe40007810000 */
[----:B------:R-:W-:-:S02]  /*f7f0*/  FSEL R133, R89, -INF , P2 ;  /* 0xff80000059857808 */ /* 0x000fc40001000000 */
[----:B------:R-:W-:Y:S02]  /*f800*/  FSEL R89, R86, -INF , P4 ;  /* 0xff80000056597808 */ /* 0x000fe40002000000 */
[----:B------:R-:W-:Y:S02]  /*f810*/  FSEL R131, R88, -INF , P1 ;  /* 0xff80000058837808 */ /* 0x000fe40000800000 */
[----:B------:R-:W-:Y:S02]  /*f820*/  FMNMX.FTZ R20, R129, R20, !PT ;  /* 0x0000001481147209 */ /* 0x000fe40007810000 */
[C---:B------:R-:W-:Y:S02]  /*f830*/  ISETP.GT.AND P4, PT, R12.reuse, 0x41, PT ;  /* 0x000000410c00780c */ /* 0x040fe40003f84270 */
[----:B------:R-:W-:Y:S02]  /*f840*/  FSEL R83, R83, -INF , P5 ;  /* 0xff80000053537808 */ /* 0x000fe40002800000 */
[----:B------:R-:W-:-:S02]  /*f850*/  ISETP.GT.AND P5, PT, R12, 0x40, PT ;  /* 0x000000400c00780c */ /* 0x000fc40003fa4270 */
[----:B------:R-:W-:Y:S02]  /*f860*/  FMNMX.FTZ R20, R131, R20, !PT ;  /* 0x0000001483147209 */ /* 0x000fe40007810000 */
[----:B------:R-:W-:Y:S02]  /*f870*/  FSEL R137, R61, -INF , P4 ;  /* 0xff8000003d897808 */ /* 0x000fe40002000000 */
[----:B------:R-:W-:Y:S02]  /*f880*/  FSEL R61, R90, -INF , P1 ;  /* 0xff8000005a3d7808 */ /* 0x000fe40000800000 */
[----:B------:R-:W-:Y:S02]  /*f890*/  ISETP.GT.AND P1, PT, R12, 0x49, PT ;  /* 0x000000490c00780c */ /* 0x000fe40003f24270 */
[----:B------:R-:W-:Y:S02]  /*f8a0*/  FSEL R135, R60, -INF , P5 ;  /* 0xff8000003c877808 */ /* 0x000fe40002800000 */
[----:B------:R-:W-:-:S02]  /*f8b0*/  FMNMX.FTZ R20, R133, R20, !PT ;  /* 0x0000001485147209 */ /* 0x000fc40007810000 */
[----:B------:R-:W-:Y:S02]  /*f8c0*/  FSEL R141, R65, -INF , P1 ;  /* 0xff800000418d7808 */ /* 0x000fe40000800000 */
[----:B------:R-:W-:Y:S02]  /*f8d0*/  FSEL R87, R87, -INF , P3 ;  /* 0xff80000057577808 */ /* 0x000fe40001800000 */
[----:B------:R-:W-:Y:S02]  /*f8e0*/  FSEL R65, R62, -INF , P5 ;  /* 0xff8000003e417808 */ /* 0x000fe40002800000 */
[C---:B------:R-:W-:Y:S02]  /*f8f0*/  ISETP.GT.AND P3, PT, R12.reuse, 0x48, PT ;  /* 0x000000480c00780c */ /* 0x040fe40003f64270 */
[----:B------:R-:W-:Y:S02]  /*f900*/  FMNMX.FTZ R20, R135, R20, !PT ;  /* 0x0000001487147209 */ /* 0x000fe40007810000 */
[----:B------:R-:W-:-:S02]  /*f910*/  ISETP.GT.AND P5, PT, R12, 0x51, PT ;  /* 0x000000510c00780c */ /* 0x000fc40003fa4270 */
[----:B------:R-:W-:Y:S02]  /*f920*/  FSEL R139, R64, -INF , P3 ;  /* 0xff800000408b7808 */ /* 0x000fe40001800000 */
[----:B------:R-:W-:Y:S02]  /*f930*/  FMNMX.FTZ R20, R137, R20, !PT ;  /* 0x0000001489147209 */ /* 0x000fe40007810000 */
[----:B------:R-:W-:Y:S02]  /*f940*/  FSEL R145, R69, -INF , P5 ;  /* 0xff80000045917808 */ /* 0x000fe40002800000 */
[----:B------:R-:W-:Y:S02]  /*f950*/  FSEL R69, R66, -INF , P3 ;  /* 0xff80000042457808 */ /* 0x000fe40001800000 */
[----:B------:R-:W-:Y:S02]  /*f960*/  FSEL R91, R91, -INF , P2 ;  /* 0xff8000005b5b7808 */ /* 0x000fe40001000000 */
[----:B------:R-:W-:-:S02]  /*f970*/  ISETP.GT.AND P3, PT, R12, 0x59, PT ;  /* 0x000000590c00780c */ /* 0x000fc40003f64270 */
[----:B------:R-:W-:Y:S02]  /*f980*/  ISETP.GT.AND P2, PT, R12, 0x50, PT ;  /* 0x000000500c00780c */ /* 0x000fe40003f44270 */
[----:B------:R-:W-:Y:S02]  /*f990*/  FMNMX.FTZ R20, R139, R20, !PT ;  /* 0x000000148b147209 */ /* 0x000fe40007810000 */
[----:B------:R-:W-:Y:S02]  /*f9a0*/  FSEL R149, R73, -INF , P3 ;  /* 0xff80000049957808 */ /* 0x000fe40001800000 */
[----:B------:R-:W-:Y:S02]  /*f9b0*/  FSEL R143, R68, -INF , P2 ;  /* 0xff800000448f7808 */ /* 0x000fe40001000000 */
[----:B------:R-:W-:Y:S02]  /*f9c0*/  FSEL R73, R70, -INF , P2 ;  /* 0xff80000046497808 */ /* 0x000fe40001000000 */
[----:B------:R-:W-:-:S02]  /*f9d0*/  ISETP.GT.AND P0, PT, R12, 0x79, PT ;  /* 0x000000790c00780c */ /* 0x000fc40003f04270 */
[----:B------:R-:W-:Y:S02]  /*f9e0*/  FMNMX.FTZ R20, R141, R20, !PT ;  /* 0x000000148d147209 */ /* 0x000fe40007810000 */
[C---:B------:R-:W-:Y:S02]  /*f9f0*/  ISETP.GT.AND P2, PT, R12.reuse, 0x61, PT ;  /* 0x000000610c00780c */ /* 0x040fe40003f44270 */
[----:B------:R-:W-:Y:S02]  /*fa00*/  FSEL R63, R63, -INF , P4 ;  /* 0xff8000003f3f7808 */ /* 0x000fe40002000000 */
[----:B------:R-:W-:Y:S02]  /*fa10*/  FSEL R165, R57, -INF , P0 ;  /* 0xff80000039a57808 */ /* 0x000fe40000000000 */
[----:B------:R-:W-:Y:S02]  /*fa20*/  ISETP.GT.AND P4, PT, R12, 0x58, PT ;  /* 0x000000580c00780c */ /* 0x000fe40003f84270 */
[----:B------:R-:W-:-:S02]  /*fa30*/  FMNMX.FTZ R20, R143, R20, !PT ;  /* 0x000000148f147209 */ /* 0x000fc40007810000 */
[----:B------:R-:W-:Y:S02]  /*fa40*/  FSEL R67, R67, -INF , P1 ;  /* 0xff80000043437808 */ /* 0x000fe40000800000 */
[----:B------:R-:W-:Y:S02]  /*fa50*/  FSEL R153, R45, -INF , P2 ;  /* 0xff8000002d997808 */ /* 0x000fe40001000000 */
[----:B------:R-:W-:Y:S02]  /*fa60*/  FSEL R47, R47, -INF , P2 ;  /* 0xff8000002f2f7808 */ /* 0x000fe40001000000 */
[C---:B------:R-:W-:Y:S02]  /*fa70*/  ISETP.GT.AND P0, PT, R12.reuse, 0x81, PT ;  /* 0x000000810c00780c */ /* 0x040fe40003f04270 */
[C---:B------:R-:W-:Y:S02]  /*fa80*/  ISETP.GT.AND P1, PT, R12.reuse, 0x60, PT ;  /* 0x000000600c00780c */ /* 0x040fe40003f24270 */
[----:B------:R-:W-:-:S02]  /*fa90*/  ISETP.GT.AND P2, PT, R12, 0x78, PT ;  /* 0x000000780c00780c */ /* 0x000fc40003f44270 */
[----:B------:R-:W-:Y:S02]  /*faa0*/  FSEL R147, R72, -INF , P4 ;  /* 0xff80000048937808 */ /* 0x000fe40002000000 */
[----:B------:R-:W-:Y:S02]  /*fab0*/  FMNMX.FTZ R20, R145, R20, !PT ;  /* 0x0000001491147209 */ /* 0x000fe40007810000 */
[----:B------:R-:W-:Y:S02]  /*fac0*/  FSEL R169, R29, -INF , P0 ;  /* 0xff8000001da97808 */ /* 0x000fe40000000000 */
[----:B------:R-:W-:Y:S02]  /*fad0*/  FSEL R151, R44, -INF , P1 ;  /* 0xff8000002c977808 */ /* 0x000fe40000800000 */
[----:B------:R-:W-:Y:S02]  /*fae0*/  FSEL R163, R56, -INF , P2 ;  /* 0xff80000038a37808 */ /* 0x000fe40001000000 */
[----:B------:R-:W-:-:S02]  /*faf0*/  FSEL R29, R58, -INF , P2 ;  /* 0xff8000003a1d7808 */ /* 0x000fc40001000000 */
[----:B------:R-:W-:Y:S02]  /*fb00*/  P2R R44, PR, RZ, 0x1 ;  /* 0x00000001ff2c7803 */ /* 0x000fe40000000000 */
[C---:B------:R-:W-:Y:S02]  /*fb10*/  ISETP.GT.AND P2, PT, R12.reuse, 0x89, PT ;  /* 0x000000890c00780c */ /* 0x040fe40003f44270 */
[----:B------:R-:W-:Y:S02]  /*fb20*/  ISETP.GT.AND P0, PT, R12, 0x80, PT ;  /* 0x000000800c00780c */ /* 0x000fe40003f04270 */
[----:B------:R-:W-:Y:S02]  /*fb30*/  FMNMX.FTZ R20, R147, R20, !PT ;  /* 0x0000001493147209 */ /* 0x000fe40007810000 */
[----:B------:R-:W-:Y:S02]  /*fb40*/  FSEL R60, R33, -INF , P2 ;  /* 0xff800000213c7808 */ /* 0x000fe40001000000 */
[----:B------:R-:W-:-:S02]  /*fb50*/  FSEL R33, R30, -INF , P0 ;  /* 0xff8000001e217808 */ /* 0x000fc40000000000 */
[----:B------:R-:W-:Y:S02]  /*fb60*/  FMNMX.FTZ R20, R149, R20, !PT ;  /* 0x0000001495147209 */ /* 0x000fe40007810000 */
[----:B------:R-:W-:Y:S02]  /*fb70*/  ISETP.NE.AND P0, PT, R44, RZ, PT ;  /* 0x000000ff2c00720c */ /* 0x000fe40003f05270 */
[----:B------:R-:W-:Y:S02]  /*fb80*/  FSEL R71, R71, -INF , P5 ;  /* 0xff80000047477808 */ /* 0x000fe40002800000 */
[----:B------:R-:W-:Y:S02]  /*fb90*/  ISETP.GT.AND P5, PT, R12, 0x68, PT ;  /* 0x000000680c00780c */ /* 0x000fe40003fa4270 */
[----:B------:R-:W-:Y:S02]  /*fba0*/  FMNMX.FTZ R20, R151, R20, !PT ;  /* 0x0000001497147209 */ /* 0x000fe40007810000 */
[----:B------:R-:W-:-:S02]  /*fbb0*/  FSEL R31, R31, -INF , P0 ;  /* 0xff8000001f1f7808 */ /* 0x000fc40000000000 */
[----:B------:R-:W-:Y:S02]  /*fbc0*/  ISETP.NE.AND P0, PT, R14, RZ, PT ;  /* 0x000000ff0e00720c */ /* 0x000fe40003f05270 */
[----:B------:R-:W-:Y:S02]  /*fbd0*/  FMNMX.FTZ R14, R109, R95, !PT ;  /* 0x0000005f6d0e7209 */ /* 0x000fe40007810000 */
[----:B------:R-:W-:Y:S02]  /*fbe0*/  FSEL R45, R74, -INF , P4 ;  /* 0xff8000004a2d7808 */ /* 0x000fe40002000000 */
[----:B------:R-:W-:Y:S02]  /*fbf0*/  ISETP.GT.AND P4, PT, R12, 0x69, PT ;  /* 0x000000690c00780c */ /* 0x000fe40003f84270 */
[----:B------:R-:W-:Y:S02]  /*fc00*/  FSEL R155, R48, -INF , P5 ;  /* 0xff800000309b7808 */ /* 0x000fe40002800000 */
[----:B------:R-:W-:-:S02]  /*fc10*/  FMNMX.FTZ R20, R153, R20, !PT ;  /* 0x0000001499147209 */ /* 0x000fc40007810000 */
[----:B------:R-:W-:Y:S02]  /*fc20*/  FMNMX.FTZ R14, R101, R14, !PT ;  /* 0x0000000e650e7209 */ /* 0x000fe40007810000 */
[----:B------:R-:W-:Y:S02]  /*fc30*/  FSEL R75, R75, -INF , P3 ;  /* 0xff8000004b4b7808 */ /* 0x000fe40001800000 */
[----:B------:R-:W-:Y:S02]  /*fc40*/  ISETP.GT.AND P3, PT, R12, 0x70, PT ;  /* 0x000000700c00780c */ /* 0x000fe40003f64270 */
[----:B------:R-:W-:Y:S02]  /*fc50*/  FSEL R157, R49, -INF , P4 ;  /* 0xff800000319d7808 */ /* 0x000fe40002000000 */
[----:B------:R-:W-:Y:S02]  /*fc60*/  FMNMX.FTZ R20, R155, R20, !PT ;  /* 0x000000149b147209 */ /* 0x000fe40007810000 */
[----:B------:R-:W-:-:S02]  /*fc70*/  FMNMX.FTZ R14, R99, R14, !PT ;  /* 0x0000000e630e7209 */ /* 0x000fc40007810000 */
[----:B------:R-:W-:Y:S02]  /*fc80*/  FSEL R49, R46, -INF , P1 ;  /* 0xff8000002e317808 */ /* 0x000fe40000800000 */
[----:B------:R-:W-:Y:S02]  /*fc90*/  ISETP.GT.AND P1, PT, R12, 0x71, PT ;  /* 0x000000710c00780c */ /* 0x000fe40003f24270 */
[----:B------:R-:W-:Y:S02]  /*fca0*/  FSEL R159, R52, -INF , P3 ;  /* 0xff800000349f7808 */ /* 0x000fe40001800000 */
[----:B------:R-:W-:Y:S02]  /*fcb0*/  FMNMX.FTZ R20, R157, R20, !PT ;  /* 0x000000149d147209 */ /* 0x000fe40007810000 */
[----:B------:R-:W-:Y:S02]  /*fcc0*/  FMNMX.FTZ R14, R117, R14, !PT ;  /* 0x0000000e750e7209 */ /* 0x000fe40007810000 */
[----:B------:R-:W-:-:S02]  /*fcd0*/  FSEL R161, R53, -INF , P1 ;  /* 0xff80000035a17808 */ /* 0x000fc40000800000 */
[----:B------:R-:W-:Y:S02]  /*fce0*/  FMNMX.FTZ R20, R159, R20, !PT ;  /* 0x000000149f147209 */ /* 0x000fe40007810000 */
[----:B------:R-:W-:Y:S02]  /*fcf0*/  FMNMX.FTZ R14, R103, R14, !PT ;  /* 0x0000000e670e7209 */ /* 0x000fe40007810000 */
[----:B------:R-:W-:Y:S02]  /*fd00*/  FMNMX.FTZ R20, R161, R20, !PT ;  /* 0x00000014a1147209 */ /* 0x000fe40007810000 */
[----:B------:R-:W-:Y:S02]  /*fd10*/  FMNMX.FTZ R14, R77, R14, !PT ;  /* 0x0000000e4d0e7209 */ /* 0x000fe40007810000 */
[----:B------:R-:W-:Y:S02]  /*fd20*/  ISETP.GT.AND P6, PT, R12, 0x80, PT ;  /* 0x000000800c00780c */ /* 0x000fe40003fc4270 */
[----:B------:R-:W-:-:S02]  /*fd30*/  FMNMX.FTZ R20, R163, R20, !PT ;  /* 0x00000014a3147209 */ /* 0x000fc40007810000 */
[----:B------:R-:W-:Y:S02]  /*fd40*/  FMNMX.FTZ R14, R107, R14, !PT ;  /* 0x0000000e6b0e7209 */ /* 0x000fe40007810000 */
[----:B------:R-:W-:Y:S02]  /*fd50*/  FSEL R167, R28, -INF , P6 ;  /* 0xff8000001ca77808 */ /* 0x000fe40003000000 */
[----:B------:R-:W-:Y:S02]  /*fd60*/  FMNMX.FTZ R20, R165, R20, !PT ;  /* 0x00000014a5147209 */ /* 0x000fe40007810000 */
[----:B------:R-:W-:Y:S02]  /*fd70*/  FMNMX.FTZ R14, R81, R14, !PT ;  /* 0x0000000e510e7209 */ /* 0x000fe40007810000 */
[----:B------:R-:W-:Y:S02]  /*fd80*/  FSEL R55, R55, -INF , P1 ;  /* 0xff80000037377808 */ /* 0x000fe40000800000 */
[----:B------:R-:W-:-:S02]  /*fd90*/  ISETP.GT.AND P1, PT, R12, 0x88, PT ;  /* 0x000000880c00780c */ /* 0x000fc40003f24270 */
[----:B------:R-:W-:Y:S02]  /*fda0*/  FMNMX.FTZ R20, R167, R20, !PT ;  /* 0x00000014a7147209 */ /* 0x000fe40007810000 */
[----:B------:R-:W-:Y:S02]  /*fdb0*/  FMNMX.FTZ R14, R79, R14, !PT ;  /* 0x0000000e4f0e7209 */ /* 0x000fe40007810000 */
[----:B------:R-:W-:Y:S02]  /*fdc0*/  FSEL R57, R54, -INF , P3 ;  /* 0xff80000036397808 */ /* 0x000fe40001800000 */
[----:B------:R-:W-:Y:S02]  /*fdd0*/  FSEL R54, R32, -INF , P1 ;  /* 0xff80000020367808 */ /* 0x000fe40000800000 */
[----:B------:R-:W-:Y:S02]  /*fde0*/  FMNMX.FTZ R13, R169, R20, !PT ;  /* 0x00000014a90d7209 */ /* 0x000fe40007810000 */
[----:B------:R-:W-:-:S02]  /*fdf0*/  FMNMX.FTZ R14, R85, R14, !PT ;  /* 0x0000000e550e7209 */ /* 0x000fc40007810000 */
[----:B------:R-:W-:Y:S02]  /*fe00*/  FMNMX.FTZ R13, R54, R13, !PT ;  /* 0x0000000d360d7209 */ /* 0x000fe40007810000 */
[----:B------:R-:W-:Y:S02]  /*fe10*/  ISETP.GT.AND P3, PT, R12, 0x90, PT ;  /* 0x000000900c00780c */ /* 0x000fe40003f64270 */
[----:B------:R-:W-:Y:S02]  /*fe20*/  FMNMX.FTZ R14, R83, R14, !PT ;  /* 0x0000000e530e7209 */ /* 0x000fe40007810000 */
[----:B------:R-:W-:Y:S02]  /*fe30*/  FSEL R51, R51, -INF , P4 ;  /* 0xff80000033337808 */ /* 0x000fe40002000000 */
[----:B------:R-:W-:Y:S02]  /*fe40*/  FSEL R56, R36, -INF , P3 ;  /* 0xff80000024387808 */ /* 0x000fe40001800000 */
[----:B------:R-:W-:-:S02]  /*fe50*/  FMNMX.FTZ R13, R60, R13, !PT ;  /* 0x0000000d3c0d7209 */ /* 0x000fc40007810000 */
[----:B------:R-:W-:Y:S02]  /*fe60*/  ISETP.GT.AND P4, PT, R12, 0x91, PT ;  /* 0x000000910c00780c */ /* 0x000fe40003f84270 */
[----:B------:R-:W-:Y:S02]  /*fe70*/  FMNMX.FTZ R14, R89, R14, !PT ;  /* 0x0000000e590e7209 */ /* 0x000fe40007810000 */
[----:B------:R-:W-:Y:S02]  /*fe80*/  FSEL R53, R50, -INF , P5 ;  /* 0xff80000032357808 */ /* 0x000fe40002800000 */
        /* <DEDUP_REMOVED lines=10> */
[----:B------:R-:W-:Y:S02]  /*ff30*/  FMNMX.FTZ R14, R91, R14, !PT ;  /* 0x0000000e5b0e7209 */ /* 0x000fe40007810000 */
[----:B------:R-:W-:Y:S02]  /*ff40*/  FMNMX.FTZ R20, R171, R20, !PT ;  /* 0x00000014ab147209 */ /* 0x000fe40007810000 */
[----:B------:R-:W-:Y:S02]  /*ff50*/  FMNMX.FTZ R14, R65, R14, !PT ;  /* 0x0000000e410e7209 */ /* 0x000fe40007810000 */
[----:B------:R-:W-:Y:S01]  /*ff60*/  P2R R28, PR, RZ, 0x2 ;  /* 0x00000002ff1c7803 */ /* 0x000fe20000000000 */
[----:B------:R-:W1:Y:S01]  /*ff70*/  SHFL.BFLY PT, R13, R20, 0x2, 0x1f ;  /* 0x0c401f00140d7f89 */ /* 0x000e6200000e0000 */
[----:B------:R-:W-:-:S02]  /*ff80*/  FMNMX.FTZ R14, R63, R14, !PT ;  /* 0x0000000e3f0e7209 */ /* 0x000fc40007810000 */
[----:B------:R-:W-:Y:S02]  /*ff90*/  ISETP.GT.AND P1, PT, R12, 0x79, PT ;  /* 0x000000790c00780c */ /* 0x000fe40003f24270 */
[----:B------:R-:W-:Y:S02]  /*ffa0*/  FMNMX.FTZ R14, R69, R14, !PT ;  /* 0x0000000e450e7209 */ /* 0x000fe40007810000 */
[----:B------:R-:W-:Y:S02]  /*ffb0*/  FSEL R59, R59, -INF , P1 ;  /* 0xff8000003b3b7808 */ /* 0x000fe40000800000 */
[----:B------:R-:W-:Y:S02]  /*ffc0*/  FMNMX.FTZ R14, R67, R14, !PT ;  /* 0x0000000e430e7209 */ /* 0x000fe40007810000 */
[----:B-----5:R-:W-:Y:S02]  /*ffd0*/  P2R R26, PR, RZ, 0x4 ;  /* 0x00000004ff1a7803 */ /* 0x020fe40000000000 */
[----:B------:R-:W-:-:S02]  /*ffe0*/  FMNMX.FTZ R14, R73, R14, !PT ;  /* 0x0000000e490e7209 */ /* 0x000fc40007810000 */
[----:B------:R-:W-:Y:S02]  /*fff0*/  ISETP.NE.AND P1, PT, R28, RZ, PT ;  /* 0x000000ff1c00720c */ /* 0x000fe40003f25270 */
[----:B------:R-:W-:Y:S02]  /*10000*/  FMNMX.FTZ R14, R71, R14, !PT ;  /* 0x0000000e470e7209 */ /* 0x000fe40007810000 */
[----:B------:R-:W-:Y:S02]  /*10010*/  FSEL R37, R34, -INF , P1 ;  /* 0xff80000022257808 */ /* 0x000fe40000800000 */
        /* <DEDUP_REMOVED lines=10> */
[----:B-1----:R-:W-:Y:S02]  /*100c0*/  FMNMX.FTZ R13, R24, R13, !PT ;  /* 0x0000000d180d7209 */ /* 0x002fe40007810000 */
[----:B------:R-:W-:Y:S02]  /*100d0*/  FMNMX.FTZ R14, R29, R14, !PT ;  /* 0x0000000e1d0e7209 */ /* 0x000fe40007810000 */
[----:B------:R-:W-:Y:S01]  /*100e0*/  FSETP.NEU.FTZ.AND P2, PT, R13, -INF , PT ;  /* 0xff8000000d00780b */ /* 0x000fe20003f5d000 */
[----:B------:R-:W-:-:S01]  /*100f0*/  FFMA.FTZ R175, R2, R13, -8 ;  /* 0xc100000002af7423 */ /* 0x000fc2000001000d */
[----:B------:R-:W-:-:S04]  /*10100*/  FMNMX.FTZ R14, R59, R14, !PT ;  /* 0x0000000e3b0e7209 */ /* 0x000fc80007810000 */
[----:B------:R-:W-:Y:S02]  /*10110*/  FMNMX.FTZ R14, R33, R14, !PT ;  /* 0x0000000e210e7209 */ /* 0x000fe40007810000 */
[----:B------:R-:W-:Y:S02]  /*10120*/  FSEL R175, R175, RZ, P2 ;  /* 0x000000ffafaf7208 */ /* 0x000fe40001000000 */
[----:B------:R-:W-:Y:S02]  /*10130*/  ISETP.NE.AND P2, PT, R26, RZ, PT ;  /* 0x000000ff1a00720c */ /* 0x000fe40003f45270 */
[----:B------:R-:W-:Y:S01]  /*10140*/  FMNMX.FTZ R14, R31, R14, !PT ;  /* 0x0000000e1f0e7209 */ /* 0x000fe20007810000 */
[C-C-:B------:R-:W-:Y:S01]  /*10150*/  FFMA.FTZ R34, R2.reuse, R135, -R175.reuse ;  /* 0x0000008702227223 */ /* 0x140fe200000108af */
[----:B------:R-:W-:Y:S01]  /*10160*/  FSEL R135, R35, -INF , P2 ;  /* 0xff80000023877808 */ /* 0x000fe20001000000 */
[C-C-:B------:R-:W-:Y:S01]  /*10170*/  FFMA.FTZ R24, R2.reuse, R113, -R175.reuse ;  /* 0x0000007102187223 */ /* 0x140fe200000108af */
[----:B------:R-:W-:Y:S01]  /*10180*/  FMNMX.FTZ R14, R37, R14, !PT ;  /* 0x0000000e250e7209 */ /* 0x000fe20007810000 */
[--C-:B------:R-:W-:Y:S01]  /*10190*/  FFMA.FTZ R113, R2, R137, -R175.reuse ;  /* 0x0000008902717223 */ /* 0x100fe200000108af */
        /* <DEDUP_REMOVED lines=21> */
[----:B------:R-:W-:Y:S01]  /*102f0*/  MUFU.EX2 R12, R12 ;  /* 0x0000000c000c7308 */ /* 0x000fe20000000800 */
[----:B------:R-:W-:-:S01]  /*10300*/  FFMA.FTZ R21, R2, R111, -R175 ;  /* 0x0000006f02157223 */ /* 0x000fc200000108af */
[----:B------:R-:W1:Y:S01]  /*10310*/  SHFL.BFLY PT, R43, R14, 0x2, 0x1f ;  /* 0x0c401f000e2b7f89 */ /* 0x000e6200000e0000 */
        /* <DEDUP_REMOVED lines=23> */
[----:B-1----:R-:W-:Y:S01]  /*10490*/  FMNMX.FTZ R62, R14, R43, !PT ;  /* 0x0000002b0e3e7209 */ /* 0x002fe20007810000 */
[----:B------:R-:W-:-:S01]  /*104a0*/  FFMA.FTZ R43, R2, R167, -R175 ;  /* 0x000000a7022b7223 */ /* 0x000fc200000108af */
[C-C-:B------:R-:W-:Y:S01]  /*104b0*/  FFMA.FTZ R58, R2.reuse, R173, -R175.reuse ;  /* 0x000000ad023a7223 */ /* 0x140fe200000108af */
[----:B------:R-:W-:-:S01]  /*104c0*/  FFMA.FTZ R133, R2, R171, -R175 ;  /* 0x000000ab02857223 */ /* 0x000fc200000108af */
[----:B------:R-:W-:Y:S01]  /*104d0*/  FFMA.FTZ R56, R2, R56, -R175 ;  /* 0x0000003802387223 */ /* 0x000fe200000108af */
[----:B------:R-:W1:Y:S01]  /*104e0*/  SHFL.BFLY PT, R131, R62, 0x1, 0x1f ;  /* 0x0c201f003e837f89 */ /* 0x000e6200000e0000 */
[----:B------:R-:W3:Y:S08]  /*104f0*/  MUFU.EX2 R21, R21 ;  /* 0x0000001500157308 */ /* 0x000ef00000000800 */
[----:B------:R-:W4:Y:S01]  /*10500*/  MUFU.EX2 R24, R24 ;  /* 0x0000001800187308 */ /* 0x000f220000000800 */
[----:B--2---:R-:W-:-:S04]  /*10510*/  F2FP.SATFINITE.E4M3.F32.PACK_AB_MERGE_C R168, R41, R20, RZ ;  /* 0x0000001429a8723e */ /* 0x004fc800048070ff */
[----:B------:R-:W-:-:S03]  /*10520*/  F2FP.SATFINITE.E4M3.F32.PACK_AB_MERGE_C R168, R15, R12, R168 ;  /* 0x0000000c0fa8723e */ /* 0x000fc600048070a8 */
[----:B------:R-:W-:Y:S01]  /*10530*/  MUFU.EX2 R26, R26 ;  /* 0x0000001a001a7308 */ /* 0x000fe20000000800 */
[----:B-1----:R-:W-:-:S07]  /*10540*/  FMNMX.FTZ R14, R62, R131, !PT ;  /* 0x000000833e0e7209 */ /* 0x002fce0007810000 */
[----:B------:R-:W-:Y:S01]  /*10550*/  MUFU.EX2 R93, R93 ;  /* 0x0000005d005d7308 */ /* 0x000fe20000000800 */
[----:B------:R-:W-:Y:S01]  /*10560*/  FSETP.NEU.FTZ.AND P1, PT, R14, -INF , PT ;  /* 0xff8000000e00780b */ /* 0x000fe20003f3d000 */
[----:B------:R-:W-:-:S06]  /*10570*/  FFMA.FTZ R64, R2, R14, -8 ;  /* 0xc100000002407423 */ /* 0x000fcc000001000e */
[----:B------:R1:W-:Y:S01]  /*10580*/  MUFU.EX2 R131, R66 ;  /* 0x0000004200837308 */ /* 0x0003e20000000800 */
[----:B------:R-:W-:-:S05]  /*10590*/  FSEL R64, R64, RZ, P1 ;  /* 0x000000ff40407208 */ /* 0x000fca0000800000 */
        /* <DEDUP_REMOVED lines=12> */
[----:B------:R-:W-:Y:S01]  /*10660*/  FADD.FTZ R67, R12, R15 ;  /* 0x0000000f0c437221 */ /* 0x000fe20000010000 */
[----:B------:R-:W-:-:S01]  /*10670*/  FFMA.FTZ R103, R2, R107, -R64 ;  /* 0x0000006b02677223 */ /* 0x000fc20000010840 */
[----:B------:R-:W2:Y:S01]  /*10680*/  MUFU.EX2 R95, R95 ;  /* 0x0000005f005f7308 */ /* 0x000ea20000000800 */
[----:B-1----:R-:W-:-:S01]  /*10690*/  FFMA.FTZ R66, R2, R81, -R64 ;  /* 0x0000005102427223 */ /* 0x002fc20000010840 */
[----:B------:R-:W-:Y:S01]  /*106a0*/  FADD.FTZ R84, R20, R67 ;  /* 0x0000004314547221 */ /* 0x000fe20000010000 */
[----:B------:R-:W-:-:S01]  /*106b0*/  FFMA.FTZ R67, R2, R49, -R64 ;  /* 0x0000003102437223 */ /* 0x000fc20000010840 */
[----:B------:R-:W-:-:S02]  /*106c0*/  VIADD R49, R3, 0x22840 ;  /* 0x0002284003317836 */ /* 0x000fc40000000000 */
[----:B------:R-:W-:-:S01]  /*106d0*/  FFMA.FTZ R77, R2, R79, -R64 ;  /* 0x0000004f024d7223 */ /* 0x000fc20000010840 */
[----:B------:R-:W-:Y:S01]  /*106e0*/  FADD.FTZ R84, R41, R84 ;  /* 0x0000005429547221 */ /* 0x000fe20000010000 */
[----:B------:R-:W-:-:S01]  /*106f0*/  FFMA.FTZ R78, R2, R71, -R64 ;  /* 0x00000047024e7223 */ /* 0x000fc20000010840 */
[----:B------:R-:W1:Y:S01]  /*10700*/  MUFU.EX2 R68, R68 ;  /* 0x0000004400447308 */ /* 0x000e620000000800 */
[----:B0-----:R-:W-:Y:S01]  /*10710*/  PRMT R49, R108, 0x654, R49 ;  /* 0x000006546c317816 */ /* 0x001fe20000000031 */
[----:B---3--:R-:W-:Y:S01]  /*10720*/  FADD.FTZ R71, R21, R84 ;  /* 0x0000005415477221 */ /* 0x008fe20000010000 */
[----:B------:R-:W-:-:S01]  /*10730*/  FFMA.FTZ R74, R2, R85, -R64 ;  /* 0x00000055024a7223 */ /* 0x000fc20000010840 */
[----:B------:R-:W-:Y:S01]  /*10740*/  FFMA.FTZ R81, R2, R83, -R64 ;  /* 0x0000005302517223 */ /* 0x000fe20000010840 */
[----:B------:R0:W-:Y:S01]  /*10750*/  SYNCS.ARRIVE.TRANS64.RED.A1T0 RZ, [R49+URZ], RZ ;  /* 0x000000ff31ff79a7 */ /* 0x0001e2000810043f */
[----:B----4-:R-:W-:-:S01]  /*10760*/  FADD.FTZ R71, R24, R71 ;  /* 0x0000004718477221 */ /* 0x010fc20000010000 */
[----:B------:R-:W-:Y:S01]  /*10770*/  FFMA.FTZ R70, R2, R89, -R64 ;  /* 0x0000005902467223 */ /* 0x000fe20000010840 */
[----:B------:R-:W3:Y:S01]  /*10780*/  MUFU.EX2 R101, R101 ;  /* 0x0000006500657308 */ /* 0x000ee20000000800 */
[----:B--2---:R-:W-:-:S01]  /*10790*/  FADD.FTZ R69, R60, R95 ;  /* 0x0000005f3c457221 */ /* 0x004fc20000010000 */
[----:B------:R-:W-:Y:S01]  /*107a0*/  FADD.FTZ R90, R26, R71 ;  /* 0x000000471a5a7221 */ /* 0x000fe20000010000 */
[----:B------:R-:W-:-:S01]  /*107b0*/  FFMA.FTZ R79, R2, R87, -R64 ;  /* 0x00000057024f7223 */ /* 0x000fc20000010840 */
[C-C-:B------:R-:W-:Y:S01]  /*107c0*/  FFMA.FTZ R83, R2.reuse, R91, -R64.reuse ;  /* 0x0000005b02537223 */ /* 0x140fe20000010840 */
[----:B------:R-:W-:-:S01]  /*107d0*/  FFMA.FTZ R84, R2, R47, -R64 ;  /* 0x0000002f02547223 */ /* 0x000fc20000010840 */
[C-C-:B------:R-:W-:Y:S01]  /*107e0*/  FFMA.FTZ R47, R2.reuse, R53, -R64.reuse ;  /* 0x00000035022f7223 */ /* 0x140fe20000010840 */
[----:B------:R-:W-:-:S01]  /*107f0*/  FFMA.FTZ R76, R2, R63, -R64 ;  /* 0x0000003f024c7223 */ /* 0x000fc20000010840 */
[----:B------:R-:W2:Y:S01]  /*10800*/  MUFU.EX2 R62, R62 ;  /* 0x0000003e003e7308 */ /* 0x000ea20000000800 */
[----:B-1----:R-:W-:-:S01]  /*10810*/  FADD.FTZ R88, R68, R69 ;  /* 0x0000004544587221 */ /* 0x002fc20000010000 */
[C-C-:B------:R-:W-:Y:S01]  /*10820*/  FFMA.FTZ R63, R2.reuse, R73, -R64.reuse ;  /* 0x00000049023f7223 */ /* 0x140fe20000010840 */
[----:B------:R-:W-:-:S01]  /*10830*/  FFMA.FTZ R45, R2, R45, -R64 ;  /* 0x0000002d022d7223 */ /* 0x000fc20000010840 */
[----:B------:R-:W-:Y:S01]  /*10840*/  F2FP.SATFINITE.E4M3.F32.PACK_AB_MERGE_C R170, R93, R26, RZ ;  /* 0x0000001a5daa723e */ /* 0x000fe200048070ff */
[----:B------:R-:W-:-:S01]  /*10850*/  FFMA.FTZ R86, R2, R75, -R64 ;  /* 0x0000004b02567223 */ /* 0x000fc20000010840 */
[C-C-:B------:R-:W-:Y:S01]  /*10860*/  FFMA.FTZ R57, R2.reuse, R57, -R64.reuse ;  /* 0x0000003902397223 */ /* 0x140fe20000010840 */
[----:B------:R-:W-:-:S01]  /*10870*/  FFMA.FTZ R59, R2, R59, -R64 ;  /* 0x0000003b023b7223 */ /* 0x000fc20000010840 */
[----:B------:R-:W0:Y:S01]  /*10880*/  MUFU.EX2 R99, R99 ;  /* 0x0000006300637308 */ /* 0x000e220000000800 */
[----:B---3--:R-:W-:-:S01]  /*10890*/  FADD.FTZ R69, R101, R88 ;  /* 0x0000005865457221 */ /* 0x008fc20000010000 */
[----:B------:R-:W-:Y:S01]  /*108a0*/  F2FP.SATFINITE.E4M3.F32.PACK_AB_MERGE_C R170, R24, R21, R170 ;  /* 0x0000001518aa723e */ /* 0x000fe200048070aa */
[----:B------:R-:W-:-:S01]  /*108b0*/  FFMA.FTZ R33, R2, R33, -R64 ;  /* 0x0000002102217223 */ /* 0x000fc20000010840 */
[C-C-:B------:R-:W-:Y:S01]  /*108c0*/  FFMA.FTZ R31, R2.reuse, R31, -R64.reuse ;  /* 0x0000001f021f7223 */ /* 0x140fe20000010840 */
[----:B------:R-:W-:-:S01]  /*108d0*/  FFMA.FTZ R37, R2, R37, -R64 ;  /* 0x0000002502257223 */ /* 0x000fc20000010840 */
[C-C-:B------:R-:W-:Y:S01]  /*108e0*/  FFMA.FTZ R135, R2.reuse, R135, -R64.reuse ;  /* 0x0000008702877223 */ /* 0x140fe20000010840 */
[----:B------:R-:W-:-:S01]  /*108f0*/  FFMA.FTZ R137, R2, R137, -R64 ;  /* 0x0000008902897223 */ /* 0x000fc20000010840 */
[----:B------:R-:W1:Y:S01]  /*10900*/  MUFU.EX2 R72, R72 ;  /* 0x0000004800487308 */ /* 0x000e620000000800 */
[----:B--2---:R-:W-:-:S01]  /*10910*/  FADD.FTZ R88, R62, R69 ;  /* 0x000000453e587221 */ /* 0x004fc20000010000 */
[C-C-:B------:R-:W-:Y:S01]  /*10920*/  FFMA.FTZ R139, R2.reuse, R139, -R64.reuse ;  /* 0x0000008b028b7223 */ /* 0x140fe20000010840 */
[----:B------:R-:W-:-:S01]  /*10930*/  FFMA.FTZ R141, R2, R141, -R64 ;  /* 0x0000008d028d7223 */ /* 0x000fc20000010840 */
[----:B------:R-:W-:Y:S01]  /*10940*/  F2FP.SATFINITE.E4M3.F32.PACK_AB_MERGE_C R169, R101, R68, RZ ;  /* 0x0000004465a9723e */ /* 0x000fe200048070ff */
[--C-:B------:R-:W-:Y:S01]  /*10950*/  IMAD.MOV.U32 R68, RZ, RZ, R25.reuse ;  /* 0x000000ffff447224 */ /* 0x100fe200078e0019 */
[----:B------:R-:W-:Y:S01]  /*10960*/  MOV R69, R25 ;  /* 0x0000001900457202 */ /* 0x000fe20000000f00 */
[----:B------:R-:W-:Y:S01]  /*10970*/  IMAD.MOV.U32 R71, RZ, RZ, R25 ;  /* 0x000000ffff477224 */ /* 0x000fe200078e0019 */
[----:B------:R-:W2:Y:S01]  /*10980*/  MUFU.EX2 R103, R103 ;  /* 0x0000006700677308 */ /* 0x000ea20000000800 */
[----:B0-----:R-:W-:-:S01]  /*10990*/  FADD.FTZ R49, R99, R88 ;  /* 0x0000005863317221 */ /* 0x001fc20000010000 */
[----:B------:R-:W-:Y:S01]  /*109a0*/  FFMA.FTZ R88, R2, R51, -R64 ;  /* 0x0000003302587223 */ /* 0x000fe20000010840 */
[----:B------:R-:W-:Y:S01]  /*109b0*/  F2FP.SATFINITE.E4M3.F32.PACK_AB_MERGE_C R169, R95, R60, R169 ;  /* 0x0000003c5fa9723e */ /* 0x000fe200048070a9 */
[--C-:B------:R-:W-:Y:S01]  /*109c0*/  IMAD.MOV.U32 R60, RZ, RZ, R25.reuse ;  /* 0x000000ffff3c7224 */ /* 0x100fe200078e0019 */
[-C--:B------:R-:W-:Y:S01]  /*109d0*/  MOV R75, R25.reuse ;  /* 0x00000019004b7202 */ /* 0x080fe20000000f00 */
[----:B------:R-:W-:Y:S01]  /*109e0*/  IMAD.MOV.U32 R73, RZ, RZ, R25 ;  /* 0x000000ffff497224 */ /* 0x000fe200078e0019 */
[----:B------:R-:W-:Y:S01]  /*109f0*/  MOV R87, R25 ;  /* 0x0000001900577202 */ /* 0x000fe20000000f00 */
[----:B------:R-:W0:Y:S01]  /*10a00*/  MUFU.EX2 R28, R28 ;  /* 0x0000001c001c7308 */ /* 0x000e220000000800 */
[----:B-1----:R-:W-:-:S01]  /*10a10*/  FADD.FTZ R92, R72, R49 ;  /* 0x00000031485c7221 */ /* 0x002fc20000010000 */
[----:B------:R-:W-:Y:S01]  /*10a20*/  FADD.FTZ R49, R93, R90 ;  /* 0x0000005a5d317221 */ /* 0x000fe20000010000 */
[----:B------:R-:W-:-:S01]  /*10a30*/  FFMA.FTZ R90, R2, R55, -R64 ;  /* 0x00000037025a7223 */ /* 0x000fc20000010840 */
[----:B------:R-:W-:-:S02]  /*10a40*/  IMAD.MOV.U32 R55, RZ, RZ, R25 ;  /* 0x000000ffff377224 */ /* 0x000fc400078e0019 */
[----:B------:R-:W-:Y:S02]  /*10a50*/  IMAD.MOV.U32 R85, RZ, RZ, R25 ;  /* 0x000000ffff557224 */ /* 0x000fe400078e0019 */
[----:B------:R-:W1:Y:S01]  /*10a60*/  MUFU.EX2 R66, R66 ;  /* 0x0000004200427308 */ /* 0x000e620000000800 */
[----:B--2---:R-:W-:-:S01]  /*10a70*/  FADD.FTZ R51, R103, R92 ;  /* 0x0000005c67337221 */ /* 0x004fc20000010000 */
[----:B------:R-:W-:Y:S01]  /*10a80*/  F2FP.SATFINITE.E4M3.F32.PACK_AB_MERGE_C R171, R103, R72, RZ ;  /* 0x0000004867ab723e */ /* 0x000fe200048070ff */
[----:B------:R-:W-:-:S03]  /*10a90*/  IMAD.MOV.U32 R72, RZ, RZ, R25 ;  /* 0x000000ffff487224 */ /* 0x000fc600078e0019 */
[----:B------:R-:W-:Y:S01]  /*10aa0*/  F2FP.SATFINITE.E4M3.F32.PACK_AB_MERGE_C R171, R99, R62, R171 ;  /* 0x0000003e63ab723e */ /* 0x000fe200048070ab */
[----:B------:R-:W-:Y:S01]  /*10ab0*/  IMAD.MOV.U32 R62, RZ, RZ, R25 ;  /* 0x000000ffff3e7224 */ /* 0x000fe200078e0019 */
[----:B------:R-:W2:Y:S01]  /*10ac0*/  MUFU.EX2 R97, R97 ;  /* 0x0000006100617308 */ /* 0x000ea20000000800 */
[----:B0-----:R-:W-:-:S01]  /*10ad0*/  FADD.FTZ R92, R28, R49 ;  /* 0x000000311c5c7221 */ /* 0x001fc20000010000 */
[C-C-:B------:R-:W-:Y:S01]  /*10ae0*/  FFMA.FTZ R49, R2.reuse, R29, -R64.reuse ;  /* 0x0000001d02317223 */ /* 0x140fe20000010840 */
[----:B------:R-:W-:-:S05]  /*10af0*/  FFMA.FTZ R64, R2, R143, -R64 ;  /* 0x0000008f02407223 */ /* 0x000fca0000010840 */
        /* <DEDUP_REMOVED lines=15> */
[----:B-1----:R-:W-:-:S01]  /*10bf0*/  FADD.FTZ R53, R81, R94 ;  /* 0x0000005e51357221 */ /* 0x002fc20000010000 */
[----:B------:R-:W-:Y:S01]  /*10c00*/  F2FP.SATFINITE.E4M3.F32.PACK_AB_MERGE_C R173, R81, R74, RZ ;  /* 0x0000004a51ad723e */ /* 0x000fe200048070ff */
[----:B------:R-:W-:Y:S01]  /*10c10*/  IMAD.MOV.U32 R74, RZ, RZ, R25 ;  /* 0x000000ffff4a7224 */ /* 0x000fe200078e0019 */
[----:B------:R-:W-:Y:S02]  /*10c20*/  MOV R81, R25 ;  /* 0x0000001900517202 */ /* 0x000fe40000000f00 */
[----:B------:R-:W-:Y:S01]  /*10c30*/  F2FP.SATFINITE.E4M3.F32.PACK_AB_MERGE_C R173, R77, R66, R173 ;  /* 0x000000424dad723e */ /* 0x000fe200048070ad */
[----:B------:R-:W-:Y:S01]  /*10c40*/  IMAD.MOV.U32 R66, RZ, RZ, R25 ;  /* 0x000000ffff427224 */ /* 0x000fe200078e0019 */
[----:B------:R-:W1:Y:S01]  /*10c50*/  MUFU.EX2 R105, R105 ;  /* 0x0000006900697308 */ /* 0x000e620000000800 */
[----:B--2---:R-:W-:-:S01]  /*10c60*/  FADD.FTZ R92, R30, R51 ;  /* 0x000000331e5c7221 */ /* 0x004fc20000010000 */
[----:B------:R-:W-:-:S06]  /*10c70*/  IMAD.MOV.U32 R77, RZ, RZ, R25 ;  /* 0x000000ffff4d7224 */ /* 0x000fcc00078e0019 */
        /* <DEDUP_REMOVED lines=10> */
[----:B------:R-:W-:-:S06]  /*10d20*/  IMAD.MOV.U32 R53, RZ, RZ, R25 ;  /* 0x000000ffff357224 */ /* 0x000fcc00078e0019 */
[----:B------:R-:W1:Y:S01]  /*10d30*/  MUFU.EX2 R34, R34 ;  /* 0x0000002200227308 */ /* 0x000e620000000800 */
[----:B--2---:R-:W-:-:S01]  /*10d40*/  FADD.FTZ R51, R115, R92 ;  /* 0x0000005c73337221 */ /* 0x004fc20000010000 */
[----:B------:R-:W-:-:S04]  /*10d50*/  F2FP.SATFINITE.E4M3.F32.PACK_AB_MERGE_C R174, R115, R36, RZ ;  /* 0x0000002473ae723e */ /* 0x000fc800048070ff */
[----:B------:R-:W-:Y:S01]  /*10d60*/  F2FP.SATFINITE.E4M3.F32.PACK_AB_MERGE_C R174, R105, R30, R174 ;  /* 0x0000001e69ae723e */ /* 0x000fe200048070ae */
[----:B------:R-:W-:Y:S01]  /*10d70*/  IMAD.MOV.U32 R30, RZ, RZ, R25 ;  /* 0x000000ffff1e7224 */ /* 0x000fe200078e0019 */
[----:B------:R-:W2:Y:S01]  /*10d80*/  MUFU.EX2 R61, R61 ;  /* 0x0000003d003d7308 */ /* 0x000ea20000000800 */
[----:B0-----:R-:W-:-:S01]  /*10d90*/  FADD.FTZ R94, R83, R94 ;  /* 0x0000005e535e7221 */ /* 0x001fc20000010000 */
[----:B------:R-:W-:Y:S01]  /*10da0*/  F2FP.SATFINITE.E4M3.F32.PACK_AB_MERGE_C R175, R83, R80, RZ ;  /* 0x0000005053af723e */ /* 0x000fe200048070ff */
[--C-:B------:R-:W-:Y:S02]  /*10db0*/  IMAD.MOV.U32 R80, RZ, RZ, R25.reuse ;  /* 0x000000ffff507224 */ /* 0x100fe400078e0019 */
[----:B------:R-:W-:Y:S01]  /*10dc0*/  IMAD.MOV.U32 R83, RZ, RZ, R25 ;  /* 0x000000ffff537224 */ /* 0x000fe200078e0019 */
[----:B------:R-:W-:Y:S01]  /*10dd0*/  F2FP.SATFINITE.E4M3.F32.PACK_AB_MERGE_C R175, R79, R70, R175 ;  /* 0x000000464faf723e */ /* 0x000fe200048070af */
[----:B------:R-:W-:Y:S01]  /*10de0*/  IMAD.MOV.U32 R70, RZ, RZ, R25 ;  /* 0x000000ffff467224 */ /* 0x000fe200078e0019 */
[----:B------:R-:W0:Y:S01]  /*10df0*/  MUFU.EX2 R113, R113 ;  /* 0x0000007100717308 */ /* 0x000e220000000800 */
[----:B-1----:R-:W-:-:S01]  /*10e00*/  FADD.FTZ R92, R34, R51 ;  /* 0x00000033225c7221 */ /* 0x002fc20000010000 */
[----:B------:R-:W-:-:S06]  /*10e10*/  IMAD.MOV.U32 R79, RZ, RZ, R25 ;  /* 0x000000ffff4f7224 */ /* 0x000fcc00078e0019 */
        /* <DEDUP_REMOVED lines=8> */
[----:B------:R-:W-:-:S06]  /*10ea0*/  MOV R51, R25 ;  /* 0x0000001900337202 */ /* 0x000fcc0000000f00 */
[----:B------:R-:W2:Y:S01]  /*10eb0*/  MUFU.EX2 R82, R82 ;  /* 0x0000005200527308 */ /* 0x000ea20000000800 */
[----:B0-----:R-:W-:-:S07]  /*10ec0*/  FADD.FTZ R41, R65, R26 ;  /* 0x0000001a41297221 */ /* 0x001fce0000010000 */
        /* <DEDUP_REMOVED lines=8> */
[----:B------:R-:W-:Y:S01]  /*10f50*/  F2FP.SATFINITE.E4M3.F32.PACK_AB_MERGE_C R177, R82, R65, RZ ;  /* 0x0000004152b1723e */ /* 0x000fe200048070ff */
[----:B------:R-:W-:-:S02]  /*10f60*/  IMAD.MOV.U32 R65, RZ, RZ, R25 ;  /* 0x000000ffff417224 */ /* 0x000fc400078e0019 */
[----:B------:R-:W-:Y:S01]  /*10f70*/  IMAD.MOV.U32 R82, RZ, RZ, R25 ;  /* 0x000000ffff527224 */ /* 0x000fe200078e0019 */
[----:B------:R-:W-:Y:S01]  /*10f80*/  F2FP.SATFINITE.E4M3.F32.PACK_AB_MERGE_C R177, R76, R61, R177 ;  /* 0x0000003d4cb1723e */ /* 0x000fe200048070b1 */
[----:B------:R-:W-:Y:S01]  /*10f90*/  IMAD.MOV.U32 R61, RZ, RZ, R25 ;  /* 0x000000ffff3d7224 */ /* 0x000fe200078e0019 */
[----:B------:R-:W-:Y:S01]  /*10fa0*/  MUFU.EX2 R119, R119 ;  /* 0x0000007700777308 */ /* 0x000fe20000000800 */
[----:B0-----:R-:W-:-:S01]  /*10fb0*/  FADD.FTZ R36, R40, R121 ;  /* 0x0000007928247221 */ /* 0x001fc20000010000 */
[----:B------:R-:W-:-:S06]  /*10fc0*/  IMAD.MOV.U32 R76, RZ, RZ, R25 ;  /* 0x000000ffff4c7224 */ /* 0x000fcc00078e0019 */
[----:B------:R-:W0:Y:S01]  /*10fd0*/  MUFU.EX2 R78, R78 ;  /* 0x0000004e004e7308 */ /* 0x000e220000000800 */
[----:B-1----:R-:W-:-:S07]  /*10fe0*/  FADD.FTZ R41, R63, R32 ;  /* 0x000000203f297221 */ /* 0x002fce0000010000 */
[----:B------:R-:W-:Y:S08]  /*10ff0*/  MUFU.EX2 R46, R46 ;  /* 0x0000002e002e7308 */ /* 0x000ff00000000800 */
[----:B------:R-:W1:Y:S01]  /*11000*/  MUFU.EX2 R45, R45 ;  /* 0x0000002d002d7308 */ /* 0x000e620000000800 */
[----:B0-----:R-:W-:-:S01]  /*11010*/  FADD.FTZ R32, R78, R41 ;  /* 0x000000294e207221 */ /* 0x001fc20000010000 */
[----:B------:R-:W-:-:S06]  /*11020*/  IMAD.MOV.U32 R41, RZ, RZ, R25 ;  /* 0x000000ffff297224 */ /* 0x000fcc00078e0019 */
[----:B------:R-:W0:Y:S08]  /*11030*/  MUFU.EX2 R123, R123 ;  /* 0x0000007b007b7308 */ /* 0x000e300000000800 */
[----:B------:R-:W2:Y:S01]  /*11040*/  MUFU.EX2 R86, R86 ;  /* 0x0000005600567308 */ /* 0x000ea20000000800 */
[----:B-1----:R-:W-:-:S01]  /*11050*/  FADD.FTZ R15, R45, R32 ;  /* 0x000000202d0f7221 */ /* 0x002fc20000010000 */
[----:B------:R-:W-:-:S06]  /*11060*/  IMAD.MOV.U32 R32, RZ, RZ, R25 ;  /* 0x000000ffff207224 */ /* 0x000fcc00078e0019 */
[----:B------:R-:W-:Y:S01]  /*11070*/  MUFU.EX2 R35, R35 ;  /* 0x0000002300237308 */ /* 0x000fe20000000800 */
[----:B0-----:R-:W-:-:S04]  /*11080*/  F2FP.SATFINITE.E4M3.F32.PACK_AB_MERGE_C R178, R123, R46, RZ ;  /* 0x0000002e7bb2723e */ /* 0x001fc800048070ff */
[----:B------:R-:W-:Y:S01]  /*11090*/  F2FP.SATFINITE.E4M3.F32.PACK_AB_MERGE_C R178, R119, R40, R178 ;  /* 0x0000002877b2723e */ /* 0x000fe200048070b2 */
[----:B------:R-:W-:Y:S02]  /*110a0*/  IMAD.MOV.U32 R40, RZ, RZ, R25 ;  /* 0x000000ffff287224 */ /* 0x000fe400078e0019 */
[----:B------:R0:W1:Y:S01]  /*110b0*/  MUFU.EX2 R3, R67 ;  /* 0x0000004300037308 */ /* 0x0000620000000800 */
[C---:B--2---:R-:W-:Y:S01]  /*110c0*/  F2FP.SATFINITE.E4M3.F32.PACK_AB_MERGE_C R45, R86.reuse, R45, RZ ;  /* 0x0000002d562d723e */ /* 0x044fe200048070ff */
[----:B------:R-:W-:-:S03]  /*110d0*/  FADD.FTZ R86, R86, R15 ;  /* 0x0000000f56567221 */ /* 0x000fc60000010000 */
[----:B------:R-:W-:Y:S01]  /*110e0*/  F2FP.SATFINITE.E4M3.F32.PACK_AB_MERGE_C R179, R78, R63, R45 ;  /* 0x0000003f4eb3723e */ /* 0x000fe2000480702d */
[--C-:B------:R-:W-:Y:S01]  /*110f0*/  IMAD.MOV.U32 R78, RZ, RZ, R25.reuse ;  /* 0x000000ffff4e7224 */ /* 0x100fe200078e0019 */
[-C--:B------:R-:W-:Y:S01]  /*11100*/  MOV R45, R25.reuse ;  /* 0x00000019002d7202 */ /* 0x080fe20000000f00 */
[----:B------:R-:W2:Y:S01]  /*11110*/  MUFU.EX2 R38, R38 ;  /* 0x0000002600267308 */ /* 0x000ea20000000800 */
[----:B------:R-:W-:Y:S01]  /*11120*/  MOV R63, R25 ;  /* 0x00000019003f7202 */ /* 0x000fe20000000f00 */
[----:B0-----:R-:W-:-:S06]  /*11130*/  IMAD.MOV.U32 R67, RZ, RZ, R25 ;  /* 0x000000ffff437224 */ /* 0x001fcc00078e0019 */
[----:B------:R0:W-:Y:S01]  /*11140*/  MUFU.EX2 R20, R49 ;  /* 0x0000003100147308 */ /* 0x0001e20000000800 */
[----:B-1----:R-:W-:-:S01]  /*11150*/  FADD.FTZ R21, R3, R86 ;  /* 0x0000005603157221 */ /* 0x002fc20000010000 */
[----:B------:R-:W-:-:S06]  /*11160*/  IMAD.MOV.U32 R86, RZ, RZ, R25 ;  /* 0x000000ffff567224 */ /* 0x000fcc00078e0019 */
[----:B------:R-:W1:Y:S01]  /*11170*/  MUFU.EX2 R84, R84 ;  /* 0x0000005400547308 */ /* 0x000e620000000800 */
[----:B0-----:R-:W-:-:S04]  /*11180*/  FADD.FTZ R49, R119, R36 ;  /* 0x0000002477317221 */ /* 0x001fc80000010000 */
[----:B------:R-:W-:Y:S01]  /*11190*/  FADD.FTZ R36, R46, R49 ;  /* 0x000000312e247221 */ /* 0x000fe20000010000 */
[----:B------:R-:W-:Y:S02]  /*111a0*/  IMAD.MOV.U32 R46, RZ, RZ, R25 ;  /* 0x000000ffff2e7224 */ /* 0x000fe400078e0019 */
[----:B------:R-:W0:Y:S01]  /*111b0*/  MUFU.EX2 R39, R39 ;  /* 0x0000002700277308 */ /* 0x000e220000000800 */
[----:B------:R-:W-:-:S01]  /*111c0*/  FADD.FTZ R36, R123, R36 ;  /* 0x000000247b247221 */ /* 0x000fc20000010000 */
[----:B------:R-:W-:-:S03]  /*111d0*/  IMAD.MOV.U32 R49, RZ, RZ, R25 ;  /* 0x000000ffff317224 */ /* 0x000fc600078e0019 */
[----:B------:R-:W-:Y:S01]  /*111e0*/  FADD.FTZ R15, R35, R36 ;  /* 0x00000024230f7221 */ /* 0x000fe20000010000 */
[----:B------:R-:W-:Y:S02]  /*111f0*/  IMAD.MOV.U32 R36, RZ, RZ, R25 ;  /* 0x000000ffff247224 */ /* 0x000fe400078e0019 */
[----:B------:R-:W3:Y:S01]  /*11200*/  MUFU.EX2 R47, R47 ;  /* 0x0000002f002f7308 */ /* 0x000ee20000000800 */
[----:B--2---:R-:W-:-:S01]  /*11210*/  FADD.FTZ R24, R38, R15 ;  /* 0x0000000f26187221 */ /* 0x004fc20000010000 */
[----:B-1----:R-:W-:-:S06]  /*11220*/  FADD.FTZ R28, R84, R21 ;  /* 0x00000015541c7221 */ /* 0x002fcc0000010000 */
[----:B------:R-:W1:Y:S01]  /*11230*/  MUFU.EX2 R50, R50 ;  /* 0x0000003200327308 */ /* 0x000e620000000800 */
[----:B0-----:R-:W-:-:S07]  /*11240*/  FADD.FTZ R15, R39, R24 ;  /* 0x00000018270f7221 */ /* 0x001fce0000010000 */
[----:B------:R-:W0:Y:S01]  /*11250*/  MUFU.EX2 R88, R88 ;  /* 0x0000005800587308 */ /* 0x000e220000000800 */
[----:B---3--:R-:W-:-:S07]  /*11260*/  FADD.FTZ R21, R47, R28 ;  /* 0x0000001c2f157221 */ /* 0x008fce0000010000 */
[----:B------:R-:W2:Y:S01]  /*11270*/  MUFU.EX2 R42, R42 ;  /* 0x0000002a002a7308 */ /* 0x000ea20000000800 */
[----:B-1----:R-:W-:-:S01]  /*11280*/  FADD.FTZ R15, R50, R15 ;  /* 0x0000000f320f7221 */ /* 0x002fc20000010000 */
[----:B------:R-:W-:Y:S01]  /*11290*/  F2FP.SATFINITE.E4M3.F32.PACK_AB_MERGE_C R180, R50, R39, RZ ;  /* 0x0000002732b4723e */ /* 0x000fe200048070ff */
[--C-:B------:R-:W-:Y:S01]  /*112a0*/  IMAD.MOV.U32 R50, RZ, RZ, R25.reuse ;  /* 0x000000ffff327224 */ /* 0x100fe200078e0019 */
[----:B------:R-:W-:Y:S02]  /*112b0*/  MOV R39, R25 ;  /* 0x0000001900277202 */ /* 0x000fe40000000f00 */
[----:B------:R-:W-:Y:S01]  /*112c0*/  F2FP.SATFINITE.E4M3.F32.PACK_AB_MERGE_C R180, R38, R35, R180 ;  /* 0x0000002326b4723e */ /* 0x000fe200048070b4 */
[----:B------:R-:W-:Y:S01]  /*112d0*/  IMAD.MOV.U32 R35, RZ, RZ, R25 ;  /* 0x000000ffff237224 */ /* 0x000fe200078e0019 */
[----:B------:R1:W3:Y:S01]  /*112e0*/  MUFU.EX2 R29, R57 ;  /* 0x00000039001d7308 */ /* 0x0002e20000000800 */
[C---:B0-----:R-:W-:Y:S01]  /*112f0*/  F2FP.SATFINITE.E4M3.F32.PACK_AB_MERGE_C R47, R88.reuse, R47, RZ ;  /* 0x0000002f582f723e */ /* 0x041fe200048070ff */
[----:B------:R-:W-:Y:S01]  /*11300*/  FADD.FTZ R88, R88, R21 ;  /* 0x0000001558587221 */ /* 0x000fe20000010000 */
[----:B------:R-:W-:-:S02]  /*11310*/  IMAD.MOV.U32 R38, RZ, RZ, R25 ;  /* 0x000000ffff267224 */ /* 0x000fc400078e0019 */
[----:B------:R-:W-:Y:S01]  /*11320*/  F2FP.SATFINITE.E4M3.F32.PACK_AB_MERGE_C R181, R84, R3, R47 ;  /* 0x0000000354b5723e */ /* 0x000fe2000480702f */
[----:B------:R-:W-:Y:S02]  /*11330*/  IMAD.MOV.U32 R47, RZ, RZ, R25 ;  /* 0x000000ffff2f7224 */ /* 0x000fe400078e0019 */
[----:B------:R-:W0:Y:S01]  /*11340*/  MUFU.EX2 R125, R125 ;  /* 0x0000007d007d7308 */ /* 0x000e220000000800 */
[----:B--2---:R-:W-:-:S01]  /*11350*/  FADD.FTZ R24, R42, R15 ;  /* 0x0000000f2a187221 */ /* 0x004fc20000010000 */
[----:B-1----:R-:W-:Y:S01]  /*11360*/  MOV R57, R25 ;  /* 0x0000001900397202 */ /* 0x002fe20000000f00 */
[----:B------:R-:W-:-:S05]  /*11370*/  IMAD.MOV.U32 R84, RZ, RZ, R25 ;  /* 0x000000ffff547224 */ /* 0x000fca00078e0019 */
[----:B------:R-:W1:Y:S01]  /*11380*/  MUFU.EX2 R90, R90 ;  /* 0x0000005a005a7308 */ /* 0x000e620000000800 */
[----:B---3--:R-:W-:-:S07]  /*11390*/  FADD.FTZ R15, R29, R88 ;  /* 0x000000581d0f7221 */ /* 0x008fce0000010000 */
[----:B------:R-:W-:Y:S01]  /*113a0*/  MUFU.EX2 R127, R127 ;  /* 0x0000007f007f7308 */ /* 0x000fe20000000800 */
[----:B0-----:R-:W-:-:S07]  /*113b0*/  FADD.FTZ R28, R125, R24 ;  /* 0x000000187d1c7221 */ /* 0x001fce0000010000 */
[----:B------:R-:W0:Y:S01]  /*113c0*/  MUFU.EX2 R48, R48 ;  /* 0x0000003000307308 */ /* 0x000e220000000800 */
[----:B-1----:R-:W-:-:S07]  /*113d0*/  FADD.FTZ R15, R90, R15 ;  /* 0x0000000f5a0f7221 */ /* 0x002fce0000010000 */
[----:B------:R-:W1:Y:S08]  /*113e0*/  MUFU.EX2 R59, R59 ;  /* 0x0000003b003b7308 */ /* 0x000e700000000800 */
[----:B------:R-:W2:Y:S01]  /*113f0*/  MUFU.EX2 R43, R43 ;  /* 0x0000002b002b7308 */ /* 0x000ea20000000800 */
[----:B0-----:R-:W-:Y:S01]  /*11400*/  F2FP.SATFINITE.E4M3.F32.PACK_AB_MERGE_C R182, R48, R127, RZ ;  /* 0x0000007f30b6723e */ /* 0x001fe200048070ff */
[----:B------:R-:W-:Y:S01]  /*11410*/  FADD.FTZ R127, R127, R28 ;  /* 0x0000001c7f7f7221 */ /* 0x000fe20000010000 */
[----:B------:R-:W-:-:S02]  /*11420*/  FADD.FTZ R28, R20, R15 ;  /* 0x0000000f141c7221 */ /* 0x000fc40000010000 */
[----:B------:R-:W-:Y:S01]  /*11430*/  F2FP.SATFINITE.E4M3.F32.PACK_AB_MERGE_C R182, R125, R42, R182 ;  /* 0x0000002a7db6723e */ /* 0x000fe200048070b6 */
[----:B------:R-:W-:-:S01]  /*11440*/  FADD.FTZ R48, R48, R127 ;  /* 0x0000007f30307221 */ /* 0x000fc20000010000 */
[----:B------:R-:W-:Y:S01]  /*11450*/  IMAD.MOV.U32 R42, RZ, RZ, R25 ;  /* 0x000000ffff2a7224 */ /* 0x000fe200078e0019 */
[----:B------:R0:W3:Y:S01]  /*11460*/  MUFU.EX2 R26, R33 ;  /* 0x00000021001a7308 */ /* 0x0000e20000000800 */
[C---:B-1----:R-:W-:Y:S01]  /*11470*/  F2FP.SATFINITE.E4M3.F32.PACK_AB_MERGE_C R21, R59.reuse, R20, RZ ;  /* 0x000000143b15723e */ /* 0x042fe200048070ff */
[----:B------:R-:W-:-:S03]  /*11480*/  FADD.FTZ R59, R59, R28 ;  /* 0x0000001c3b3b7221 */ /* 0x000fc60000010000 */
[----:B------:R-:W-:Y:S01]  /*11490*/  F2FP.SATFINITE.E4M3.F32.PACK_AB_MERGE_C R183, R90, R29, R21 ;  /* 0x0000001d5ab7723e */ /* 0x000fe20004807015 */
[----:B------:R-:W-:Y:S01]  /*114a0*/  VIADD R21, R27, 0xfffffffe ;  /* 0xfffffffe1b157836 */ /* 0x000fe20000000000 */
[----:B------:R-:W-:Y:S01]  /*114b0*/  MOV R27, R25 ;  /* 0x00000019001b7202 */ /* 0x000fe20000000f00 */
[----:B------:R-:W1:Y:S01]  /*114c0*/  MUFU.EX2 R52, R52 ;  /* 0x0000003400347308 */ /* 0x000e620000000800 */
[----:B--2---:R-:W-:-:S01]  /*114d0*/  FADD.FTZ R15, R43, R48 ;  /* 0x000000302b0f7221 */ /* 0x004fc20000010000 */
[--C-:B------:R-:W-:Y:S01]  /*114e0*/  IMAD.MOV.U32 R29, RZ, RZ, R25.reuse ;  /* 0x000000ffff1d7224 */ /* 0x100fe200078e0019 */
[----:B------:R-:W-:Y:S01]  /*114f0*/  ISETP.GE.AND P1, PT, R21, R202, PT ;  /* 0x000000ca1500720c */ /* 0x000fe20003f26270 */
[----:B------:R-:W-:Y:S01]  /*11500*/  IMAD.MOV.U32 R48, RZ, RZ, R25 ;  /* 0x000000ffff307224 */ /* 0x000fe200078e0019 */
[----:B0-----:R-:W-:-:S03]  /*11510*/  MOV R33, R25 ;  /* 0x0000001900217202 */ /* 0x001fc60000000f00 */
[----:B------:R-:W0:Y:S01]  /*11520*/  MUFU.EX2 R31, R31 ;  /* 0x0000001f001f7308 */ /* 0x000e220000000800 */
[----:B---3--:R-:W-:-:S01]  /*11530*/  FADD.FTZ R20, R26, R59 ;  /* 0x0000003b1a147221 */ /* 0x008fc20000010000 */
[----:B------:R-:W-:-:S06]  /*11540*/  IMAD.MOV.U32 R59, RZ, RZ, R25 ;  /* 0x000000ffff3b7224 */ /* 0x000fcc00078e0019 */
[----:B------:R-:W-:Y:S01]  /*11550*/  MUFU.EX2 R54, R54 ;  /* 0x0000003600367308 */ /* 0x000fe20000000800 */
[----:B-1----:R-:W-:-:S07]  /*11560*/  FADD.FTZ R15, R52, R15 ;  /* 0x0000000f340f7221 */ /* 0x002fce0000010000 */
[----:B------:R-:W1:Y:S01]  /*11570*/  MUFU.EX2 R129, R129 ;  /* 0x0000008100817308 */ /* 0x000e620000000800 */
[----:B0-----:R-:W-:-:S07]  /*11580*/  FADD.FTZ R20, R31, R20 ;  /* 0x000000141f147221 */ /* 0x001fce0000010000 */
[----:B------:R-:W0:Y:S08]  /*11590*/  MUFU.EX2 R37, R37 ;  /* 0x0000002500257308 */ /* 0x000e300000000800 */
[----:B------:R-:W2:Y:S01]  /*115a0*/  MUFU.EX2 R12, R135 ;  /* 0x00000087000c7308 */ /* 0x000ea20000000800 */
[----:B-1----:R-:W-:Y:S01]  /*115b0*/  F2FP.SATFINITE.E4M3.F32.PACK_AB_MERGE_C R184, R129, R54, RZ ;  /* 0x0000003681b8723e */ /* 0x002fe200048070ff */
[----:B------:R-:W-:-:S03]  /*115c0*/  FADD.FTZ R54, R54, R15 ;  /* 0x0000000f36367221 */ /* 0x000fc60000010000 */
[----:B------:R-:W-:Y:S01]  /*115d0*/  F2FP.SATFINITE.E4M3.F32.PACK_AB_MERGE_C R184, R52, R43, R184 ;  /* 0x0000002b34b8723e */ /* 0x000fe200048070b8 */
[----:B------:R-:W-:-:S01]  /*115e0*/  FADD.FTZ R129, R129, R54 ;  /* 0x0000003681817221 */ /* 0x000fc20000010000 */
[----:B------:R-:W-:Y:S01]  /*115f0*/  IMAD.MOV.U32 R43, RZ, RZ, R25 ;  /* 0x000000ffff2b7224 */ /* 0x000fe200078e0019 */
[----:B------:R-:W-:Y:S01]  /*11600*/  MUFU.EX2 R58, R58 ;  /* 0x0000003a003a7308 */ /* 0x000fe20000000800 */
[----:B0-----:R-:W-:-:S01]  /*11610*/  FADD.FTZ R15, R37, R20 ;  /* 0x00000014250f7221 */ /* 0x001fc20000010000 */
        /* <DEDUP_REMOVED lines=14> */
[C---:B------:R-:W-:Y:S01]  /*11700*/  F2FP.SATFINITE.E4M3.F32.PACK_AB_MERGE_C R186, R131.reuse, R56, R28 ;  /* 0x0000003883ba723e */ /* 0x040fe2000480701c */
[--C-:B------:R-:W-:Y:S02]  /*11710*/  IMAD.MOV.U32 R28, RZ, RZ, R25.reuse ;  /* 0x000000ffff1c7224 */ /* 0x100fe400078e0019 */
[----:B------:R-:W-:Y:S01]  /*11720*/  FADD.FTZ R131, R131, R20 ;  /* 0x0000001483837221 */ /* 0x000fe20000010000 */
[----:B------:R-:W-:Y:S02]  /*11730*/  IMAD.MOV.U32 R56, RZ, RZ, R25 ;  /* 0x000000ffff387224 */ /* 0x000fe400078e0019 */
[----:B------:R-:W-:Y:S01]  /*11740*/  MUFU.EX2 R141, R141 ;  /* 0x0000008d008d7308 */ /* 0x000fe20000000800 */
[----:B--2---:R-:W-:-:S01]  /*11750*/  FADD.FTZ R15, R137, R12 ;  /* 0x0000000c890f7221 */ /* 0x004fc20000010000 */
[----:B------:R-:W-:-:S06]  /*11760*/  FADD.FTZ R58, R58, R131 ;  /* 0x000000833a3a7221 */ /* 0x000fcc0000010000 */
[----:B------:R-:W1:Y:S01]  /*11770*/  MUFU.EX2 R64, R64 ;  /* 0x0000004000407308 */ /* 0x000e620000000800 */
[----:B0-----:R-:W-:-:S01]  /*11780*/  FADD.FTZ R12, R24, R15 ;  /* 0x0000000f180c7221 */ /* 0x001fc20000010000 */
[----:B-1----:R-:W-:-:S03]  /*11790*/  F2FP.SATFINITE.E4M3.F32.PACK_AB_MERGE_C R3, R64, R141, RZ ;  /* 0x0000008d4003723e */ /* 0x002fc600048070ff */
[----:B------:R-:W-:Y:S01]  /*117a0*/  FADD.FTZ R141, R141, R12 ;  /* 0x0000000c8d8d7221 */ /* 0x000fe20000010000 */
[----:B------:R-:W-:Y:S01]  /*117b0*/  F2FP.SATFINITE.E4M3.F32.PACK_AB_MERGE_C R187, R24, R137, R3 ;  /* 0x0000008918bb723e */ /* 0x000fe20004807003 */
[----:B------:R-:W-:Y:S02]  /*117c0*/  FADD.FTZ R3, R133, R58 ;  /* 0x0000003a85037221 */ /* 0x000fe40000010000 */
        /* <DEDUP_REMOVED lines=40> */
[----:B------:R-:W-:-:S07]  /*11a50*/  CS2R R24, SRZ ;  /* 0x0000000000187805 */ /* 0x000fce000001ff00 */
.L_x_7919:
        /* <DEDUP_REMOVED lines=8> */
.L_x_7909:
[----:B------:R-:W-:Y:S02]  /*11ae0*/  IADD3 R13, R219, 0x1, RZ ;  /* 0x00000001db0d7810 */ /* 0x000fe40007ffe0ff */
[----:B------:R-:W-:Y:S02]  /*11af0*/  SHF.L.U32 R14, R196, 0x1f, RZ ;  /* 0x0000001fc40e7819 */ /* 0x000fe400000006ff */
[----:B------:R-:W-:-:S04]  /*11b00*/  ISETP.NE.AND P2, PT, R13, 0x2, PT ;  /* 0x000000020d00780c */ /* 0x000fc80003f45270 */
[----:B------:R-:W-:-:S05]  /*11b10*/  SEL R13, R13, RZ, P2 ;  /* 0x000000ff0d0d7207 */ /* 0x000fca0001000000 */
[----:B------:R-:W-:-:S04]  /*11b20*/  IMAD R13, R13, 0x8, R18 ;  /* 0x000000080d0d7824 */ /* 0x000fc800078e0212 */
[----:B------:R0:W1:Y:S01]  /*11b30*/  SYNCS.PHASECHK.TRANS64.TRYWAIT P2, [R13+URZ+0x22830], R14 ;  /* 0x0228300e0d0075a7 */ /* 0x000062000804017f */
[----:B------:R-:W-:Y:S05]  /*11b40*/  @!P0 BRA `(.L_x_7910) ;  /* 0x0000000000048947 */ /* 0x000fea0003800000 */
[----:B------:R-:W-:Y:S01]  /*11b50*/  BPT.TRAP 0x1 ;  /* 0x000000040000795c */ /* 0x000fe20000300000 */
.L_x_7910:
[----:B------:R-:W-:Y:S04]  /*11b60*/  BSSY B0, `(.L_x_7908) ;  /* 0x0000004000007945 */ /* 0x000fe80003800000 */
[----:B-1----:R-:W-:Y:S05]  /*11b70*/  @P2 BRA `(.L_x_7911) ;  /* 0x0000000000082947 */ /* 0x002fea0003800000 */
[----:B------:R-:W1:Y:S02]  /*11b80*/  SYNCS.PHASECHK.TRANS64.TRYWAIT P2, [R13+URZ+0x22830], R14 ;  /* 0x0228300e0d0075a7 */ /* 0x000e64000804017f */
[----:B-1----:R-:W-:Y:S05]  /*11b90*/  @!P2 BRA `(.L_x_7912) ;  /* 0x000001100090a947 */ /* 0x002fea0003800000 */
.L_x_7911:
[----:B------:R-:W-:Y:S05]  /*11ba0*/  BSYNC B0 ;  /* 0x0000000000007941 */ /* 0x000fea0003800000 */
.L_x_7908:
[----:B01----:R-:W0:Y:S01]  /*11bb0*/  S2R R13, SR_TID.X ;  /* 0x00000000000d7919 */ /* 0x003e220000002100 */
[----:B------:R-:W-:Y:S01]  /*11bc0*/  VIADD R194, R219, 0x1 ;  /* 0x00000001dbc27836 */ /* 0x000fe20000000000 */
[----:B------:R-:W-:Y:S05]  /*11bd0*/  WARPSYNC.ALL ;  /* 0x0000000000007948 */ /* 0x000fea0003800000 */
[----:B------:R-:W-:Y:S01]  /*11be0*/  ISETP.NE.AND P2, PT, R194, 0x2, PT ;  /* 0x00000002c200780c */ /* 0x000fe20003f45270 */
[----:B------:R-:W-:Y:S01]  /*11bf0*/  IMAD.MOV.U32 R89, RZ, RZ, 0x40000040 ;  /* 0x40000040ff597424 */ /* 0x000fe200078e00ff */
[----:B------:R-:W-:Y:S01]  /*11c00*/  R2UR UR28, R4 ;  /* 0x00000000041c72ca */ /* 0x000fe200000e0000 */
[----:B------:R-:W-:Y:S01]  /*11c10*/  IMAD.MOV.U32 R91, RZ, RZ, 0x40000040 ;  /* 0x40000040ff5b7424 */ /* 0x000fe200078e00ff */
[----:B------:R-:W-:Y:S01]  /*11c20*/  SEL R194, R194, RZ, P2 ;  /* 0x000000ffc2c27207 */ /* 0x000fe20001000000 */
[----:B------:R-:W-:Y:S01]  /*11c30*/  IMAD.MOV.U32 R15, RZ, RZ, 0x40000040 ;  /* 0x40000040ff0f7424 */ /* 0x000fe200078e00ff */
[----:B------:R-:W-:Y:S01]  /*11c40*/  R2UR UR31, R89 ;  /* 0x00000000591f72ca */ /* 0x000fe200000e0000 */
[----:B------:R-:W-:Y:S01]  /*11c50*/  IMAD.MOV.U32 R93, RZ, RZ, 0x40000040 ;  /* 0x40000040ff5d7424 */ /* 0x000fe200078e00ff */
[----:B------:R-:W-:Y:S01]  /*11c60*/  R2UR UR29, R5 ;  /* 0x00000000051d72ca */ /* 0x000fe200000e0000 */
[----:B------:R-:W-:Y:S01]  /*11c70*/  IMAD R88, R194, 0x500, R0 ;  /* 0x00000500c2587824 */ /* 0x000fe200078e0200 */
[----:B------:R-:W-:Y:S01]  /*11c80*/  R2UR UR35, R91 ;  /* 0x000000005b2372ca */ /* 0x000fe200000e0000 */
[----:B------:R-:W-:Y:S01]  /*11c90*/  IMAD.MOV.U32 R95, RZ, RZ, 0x40000040 ;  /* 0x40000040ff5f7424 */ /* 0x000fe200078e00ff */
[----:B------:R-:W-:Y:S01]  /*11ca0*/  R2UR UR32, R4 ;  /* 0x00000000042072ca */ /* 0x000fe200000e0000 */
[C---:B------:R-:W-:Y:S01]  /*11cb0*/  VIADD R90, R88.reuse, 0x100 ;  /* 0x00000100585a7836 */ /* 0x040fe20000000000 */
[C---:B------:R-:W-:Y:S01]  /*11cc0*/  R2UR UR30, R88.reuse ;  /* 0x00000000581e72ca */ /* 0x040fe200000e0000 */
[----:B------:R-:W-:Y:S01]  /*11cd0*/  VIADD R92, R88, 0x300 ;  /* 0x00000300585c7836 */ /* 0x000fe20000000000 */
[----:B------:R-:W-:-:S02]  /*11ce0*/  R2UR UR33, R5 ;  /* 0x00000000052172ca */ /* 0x000fc400000e0000 */
[----:B------:R-:W-:Y:S01]  /*11cf0*/  R2UR UR34, R90 ;  /* 0x000000005a2272ca */ /* 0x000fe200000e0000 */
[C---:B------:R-:W-:Y:S01]  /*11d00*/  VIADD R90, R88.reuse, 0x400 ;  /* 0x00000400585a7836 */ /* 0x040fe20000000000 */
[----:B------:R-:W-:Y:S02]  /*11d10*/  IADD3 R14, R88, 0x200, RZ ;  /* 0x00000200580e7810 */ /* 0x000fe40007ffe0ff */
[----:B------:R-:W-:Y:S02]  /*11d20*/  R2UR UR43, R15 ;  /* 0x000000000f2b72ca */ /* 0x000fe400000e0000 */
[----:B------:R-:W-:Y:S02]  /*11d30*/  R2UR UR42, R14 ;  /* 0x000000000e2a72ca */ /* 0x000fe400000e0000 */
[----:B0-----:R-:W-:Y:S02]  /*11d40*/  SHF.R.U32.HI R13, RZ, 0x7, R13 ;  /* 0x00000007ff0d7819 */ /* 0x001fe4000001160d */
[----:B------:R-:W-:-:S02]  /*11d50*/  R2UR UR40, R4 ;  /* 0x00000000042872ca */ /* 0x000fc400000e0000 */
[----:B------:R-:W-:Y:S01]  /*11d60*/  R2UR UR41, R5 ;  /* 0x00000000052972ca */ /* 0x000fe200000e0000 */
[----:B------:R-:W-:Y:S01]  /*11d70*/  VIADD R94, R13, 0x8 ;  /* 0x000000080d5e7836 */ /* 0x000fe20000000000 */
[----:B------:R-:W-:Y:S01]  /*11d80*/  R2UR UR8, R90 ;  /* 0x000000005a0872ca */ /* 0x000fe200000e0000 */
[----:B------:R-:W-:Y:S01]  /*11d90*/  VIADD R90, R88, 0x202 ;  /* 0x00000202585a7836 */ /* 0x000fe20000000000 */
[----:B------:R-:W-:Y:S02]  /*11da0*/  R2UR UR51, R91 ;  /* 0x000000005b3372ca */ /* 0x000fe400000e0000 */
[----:B------:R0:W-:Y:S01]  /*11db0*/  BAR.SYNC.DEFER_BLOCKING R94, 0x100 ;  /* 0x0004005e0000751d */ /* 0x0001e20000010000 */
[----:B------:R-:W-:Y:S01]  /*11dc0*/  R2UR UR6, R92 ;  /* 0x000000005c0672ca */ /* 0x000fe200000e0000 */
[----:B------:R-:W-:Y:S01]  /*11dd0*/  VIADD R92, R88, 0x102 ;  /* 0x00000102585c7836 */ /* 0x000fe20000000000 */
[----:B------:R-:W-:Y:S01]  /*11de0*/  R2UR UR50, R90 ;  /* 0x000000005a3272ca */ /* 0x000fe200000e0000 */
[----:B------:R-:W-:Y:S01]  /*11df0*/  VIADD R90, R88, 0x402 ;  /* 0x00000402585a7836 */ /* 0x000fe20000000000 */
[----:B------:R-:W-:-:S02]  /*11e00*/  R2UR UR7, R93 ;  /* 0x000000005d0772ca */ /* 0x000fc400000e0000 */
[----:B------:R-:W-:Y:S01]  /*11e10*/  R2UR UR48, R4 ;  /* 0x00000000043072ca */ /* 0x000fe200000e0000 */
[----:B0-----:R-:W-:Y:S01]  /*11e20*/  VIADD R94, R88, 0x4 ;  /* 0x00000004585e7836 */ /* 0x001fe20000000000 */
[----:B------:R-:W-:Y:S02]  /*11e30*/  R2UR UR49, R5 ;  /* 0x00000000053172ca */ /* 0x000fe400000e0000 */
[----:B------:R-:W-:Y:S02]  /*11e40*/  MOV R13, UR38 ;  /* 0x00000026000d7c02 */ /* 0x000fe40008000f00 */
[----:B------:R-:W-:Y:S02]  /*11e50*/  R2UR UR38, R92 ;  /* 0x000000005c2672ca */ /* 0x000fe400000e0000 */
[----:B------:R-:W-:Y:S02]  /*11e60*/  R2UR UR39, R93 ;  /* 0x000000005d2772ca */ /* 0x000fe400000e0000 */
[----:B------:R-:W-:Y:S01]  /*11e70*/  MOV R92, UR51 ;  /* 0x00000033005c7c02 */ /* 0x000fe20008000f00 */
[----:B------:R-:W-:Y:S01]  /*11e80*/  UMOV UR51, UR7 ;  /* 0x0000000700337c82 */ /* 0x000fe20008000000 */
[----:B------:R-:W-:Y:S01]  /*11e90*/  MOV R93, UR50 ;  /* 0x00000032005d7c02 */ /* 0x000fe20008000f00 */
[----:B------:R-:W-:Y:S01]  /*11ea0*/  UMOV UR50, UR6 ;  /* 0x0000000600327c82 */ /* 0x000fe20008000000 */
[----:B------:R-:W-:-:S02]  /*11eb0*/  IADD3 R14, R88, 0x2, RZ ;  /* 0x00000002580e7810 */ /* 0x000fc40007ffe0ff */
[----:B------:R-:W-:Y:S01]  /*11ec0*/  R2UR UR58, R90 ;  /* 0x000000005a3a72ca */ /* 0x000fe200000e0000 */
[----:B------:R-:W-:Y:S01]  /*11ed0*/  WARPGROUP.ARRIVE ;  /* 0x00000000000079c5 */ /* 0x000fe20000000000 */
[----:B------:R-:W-:Y:S01]  /*11ee0*/  R2UR UR4, R14 ;  /* 0x000000000e0472ca */ /* 0x000fe200000e0000 */
[C---:B------:R-:W-:Y:S01]  /*11ef0*/  VIADD R14, R88.reuse, 0x302 ;  /* 0x00000302580e7836 */ /* 0x040fe20000000000 */
[----:B------:R-:W-:Y:S01]  /*11f00*/  R2UR UR9, R91 ;  /* 0x000000005b0972ca */ /* 0x000fe200000e0000 */
[----:B------:R-:W-:Y:S01]  /*11f10*/  VIADD R90, R88, 0x204 ;  /* 0x00000204585a7836 */ /* 0x000fe20000000000 */
[----:B------:R-:W-:Y:S01]  /*11f20*/  MOV R220, UR37 ;  /* 0x0000002500dc7c02 */ /* 0x000fe20008000f00 */
[----:B------:R-:W-:Y:S01]  /*11f30*/  QGMMA.64x32x32.F32.E4M3.E4M3 R152, gdesc[UR28], RZ, !UPT, gsb0 ;  /* 0x006000001c9879f3 */ /* 0x000fe2000c0008ff */
[----:B------:R-:W-:Y:S02]  /*11f40*/  R2UR UR54, R14 ;  /* 0x000000000e3672ca */ /* 0x000fe400000e0000 */
[----:B------:R-:W-:-:S02]  /*11f50*/  IADD3 R14, R88, 0x104, RZ ;  /* 0x00000104580e7810 */ /* 0x000fc40007ffe0ff */
[----:B------:R-:W-:Y:S01]  /*11f60*/  R2UR UR14, R90 ;  /* 0x000000005a0e72ca */ /* 0x000fe200000e0000 */
[----:B------:R-:W-:Y:S01]  /*11f70*/  VIADD R90, R88, 0x404 ;  /* 0x00000404585a7836 */ /* 0x000fe20000000000 */
[----:B------:R-:W-:Y:S01]  /*11f80*/  R2UR UR10, R14 ;  /* 0x000000000e0a72ca */ /* 0x000fe200000e0000 */
[----:B------:R-:W-:Y:S01]  /*11f90*/  VIADD R14, R88, 0x304 ;  /* 0x00000304580e7836 */ /* 0x000fe20000000000 */
[----:B------:R-:W-:Y:S02]  /*11fa0*/  MOV R221, UR36 ;  /* 0x0000002400dd7c02 */ /* 0x000fe40008000f00 */
[----:B------:R-:W-:Y:S01]  /*11fb0*/  R2UR UR6, R94 ;  /* 0x000000005e0672ca */ /* 0x000fe200000e0000 */
[----:B------:R-:W-:Y:S01]  /*11fc0*/  VIADD R94, R88, 0x6 ;  /* 0x00000006585e7836 */ /* 0x000fe20000000000 */
[----:B------:R-:W-:Y:S02]  /*11fd0*/  R2UR UR18, R14 ;  /* 0x000000000e1272ca */ /* 0x000fe400000e0000 */
[----:B------:R-:W-:-:S02]  /*11fe0*/  IADD3 R14, R88, 0x106, RZ ;  /* 0x00000106580e7810 */ /* 0x000fc40007ffe0ff */
[----:B------:R-:W-:Y:S01]  /*11ff0*/  R2UR UR22, R90 ;  /* 0x000000005a1672ca */ /* 0x000fe200000e0000 */
[----:B------:R-:W-:Y:S01]  /*12000*/  VIADD R90, R88, 0x206 ;  /* 0x00000206585a7836 */ /* 0x000fe20000000000 */
[----:B------:R-:W-:Y:S01]  /*12010*/  R2UR UR30, R14 ;  /* 0x000000000e1e72ca */ /* 0x000fe200000e0000 */
[C---:B------:R-:W-:Y:S01]  /*12020*/  VIADD R14, R88.reuse, 0x306 ;  /* 0x00000306580e7836 */ /* 0x040fe20000000000 */
[C---:B------:R-:W-:Y:S01]  /*12030*/  R2UR UR59, R91.reuse ;  /* 0x000000005b3b72ca */ /* 0x040fe200000e0000 */
[----:B------:R-:W-:Y:S01]  /*12040*/  VIADD R88, R88, 0x406 ;  /* 0x0000040658587836 */ /* 0x000fe20000000000 */
[C---:B------:R-:W-:Y:S02]  /*12050*/  R2UR UR15, R91.reuse ;  /* 0x000000005b0f72ca */ /* 0x040fe400000e0000 */
[----:B------:R-:W-:Y:S01]  /*12060*/  R2UR UR23, R91 ;  /* 0x000000005b1772ca */ /* 0x000fe200000e0000 */
[----:B------:R-:W-:Y:S01]  /*12070*/  IMAD.MOV.U32 R91, RZ, RZ, 0x40000040 ;  /* 0x40000040ff5b7424 */ /* 0x000fe200078e00ff */
[----:B------:R-:W-:-:S02]  /*12080*/  R2UR UR36, R4 ;  /* 0x00000000042472ca */ /* 0x000fc400000e0000 */
[----:B------:R-:W-:Y:S02]  /*12090*/  R2UR UR37, R5 ;  /* 0x00000000052572ca */ /* 0x000fe400000e0000 */
[----:B------:R-:W-:Y:S02]  /*120a0*/  MOV R89, 0x40000040 ;  /* 0x4000004000597802 */ /* 0x000fe40000000f00 */
[C---:B------:R-:W-:Y:S02]  /*120b0*/  R2UR UR7, R95.reuse ;  /* 0x000000005f0772ca */ /* 0x040fe400000e0000 */
[----:B------:R-:W-:Y:S02]  /*120c0*/  R2UR UR26, R94 ;  /* 0x000000005e1a72ca */ /* 0x000fe400000e0000 */
[----:B------:R-:W-:Y:S02]  /*120d0*/  R2UR UR27, R95 ;  /* 0x000000005f1b72ca */ /* 0x000fe400000e0000 */
[----:B------:R-:W-:-:S02]  /*120e0*/  R2UR UR46, R88 ;  /* 0x00000000582e72ca */ /* 0x000fc400000e0000 */
[----:B------:R-:W-:Y:S02]  /*120f0*/  R2UR UR47, R89 ;  /* 0x00000000592f72ca */ /* 0x000fe400000e0000 */
[----:B------:R-:W-:Y:S01]  /*12100*/  MOV R222, UR39 ;  /* 0x0000002700de7c02 */ /* 0x000fe20008000f00 */
[----:B------:R-:W-:Y:S01]  /*12110*/  UMOV UR39, UR9 ;  /* 0x0000000900277c82 */ /* 0x000fe20008000000 */
[----:B------:R-:W-:Y:S01]  /*12120*/  MOV R223, UR38 ;  /* 0x0000002600df7c02 */ /* 0x000fe20008000f00 */
[----:B------:R-:W-:Y:S01]  /*12130*/  UMOV UR38, UR8 ;  /* 0x0000000800267c82 */ /* 0x000fe20008000000 */
[----:B------:R-:W-:Y:S02]  /*12140*/  R2UR UR5, R15 ;  /* 0x000000000f0572ca */ /* 0x000fe400000e0000 */
[----:B------:R-:W-:Y:S02]  /*12150*/  MOV R224, UR7 ;  /* 0x0000000700e07c02 */ /* 0x000fe40008000f00 */
[----:B------:R-:W-:Y:S01]  /*12160*/  MOV R225, UR6 ;  /* 0x0000000600e17c02 */ /* 0x000fe20008000f00 */
[----:B------:R-:W-:Y:S01]  /*12170*/  UMOV UR6, UR4 ;  /* 0x0000000400067c82 */ /* 0x000fe20008000000 */
[----:B------:R-:W-:-:S02]  /*12180*/  R2UR UR4, R10 ;  /* 0x000000000a0472ca */ /* 0x000fc400000e0000 */
[----:B------:R-:W-:Y:S02]  /*12190*/  R2UR UR55, R15 ;  /* 0x000000000f3772ca */ /* 0x000fe400000e0000 */
[C---:B------:R-:W-:Y:S02]  /*121a0*/  R2UR UR52, R10.reuse ;  /* 0x000000000a3472ca */ /* 0x040fe400000e0000 */
[C---:B------:R-:W-:Y:S01]  /*121b0*/  R2UR UR53, R11.reuse ;  /* 0x000000000b3572ca */ /* 0x040fe200000e0000 */
[----:B------:R-:W-:Y:S02]  /*121c0*/  WARPGROUP.DEPBAR.LE gsb0, 0x0 ;  /* 0x00008000000079c5 */ /* 0x000fe40000010000 */
[----:B------:R-:W-:Y:S01]  /*121d0*/  WARPGROUP.ARRIVE ;  /* 0x00000000000079c5 */ /* 0x000fe20000000000 */
[----:B------:R-:W-:Y:S01]  /*121e0*/  UMOV UR7, UR5 ;  /* 0x0000000500077c82 */ /* 0x000fe20008000000 */
[----:B------:R-:W-:Y:S02]  /*121f0*/  R2UR UR5, R11 ;  /* 0x000000000b0572ca */ /* 0x000fe400000e0000 */
[----:B------:R-:W-:-:S02]  /*12200*/  R2UR UR56, R10 ;  /* 0x000000000a3872ca */ /* 0x000fc400000e0000 */
[----:B------:R-:W-:Y:S01]  /*12210*/  QGMMA.64x32x32.F32.E4M3.E4M3 R136, gdesc[UR32], RZ, !UPT, gsb0 ;  /* 0x00600000208879f3 */ /* 0x000fe2000c0008ff */
[----:B------:R-:W-:Y:S02]  /*12220*/  R2UR UR34, R90 ;  /* 0x000000005a2272ca */ /* 0x000fe400000e0000 */
[----:B------:R-:W-:Y:S02]  /*12230*/  R2UR UR35, R91 ;  /* 0x000000005b2372ca */ /* 0x000fe400000e0000 */
[----:B------:R-:W-:Y:S02]  /*12240*/  R2UR UR57, R11 ;  /* 0x000000000b3972ca */ /* 0x000fe400000e0000 */
[----:B------:R-:W-:Y:S02]  /*12250*/  R2UR UR11, R15 ;  /* 0x000000000f0b72ca */ /* 0x000fe400000e0000 */
[----:B------:R-:W-:Y:S02]  /*12260*/  R2UR UR8, R8 ;  /* 0x00000000080872ca */ /* 0x000fe400000e0000 */
[----:B------:R-:W-:-:S02]  /*12270*/  R2UR UR9, R9 ;  /* 0x00000000090972ca */ /* 0x000fc400000e0000 */
[C---:B------:R-:W-:Y:S02]  /*12280*/  R2UR UR12, R8.reuse ;  /* 0x00000000080c72ca */ /* 0x040fe400000e0000 */
[----:B------:R-:W-:Y:S02]  /*12290*/  R2UR UR13, R9 ;  /* 0x00000000090d72ca */ /* 0x000fe400000e0000 */
[----:B------:R-:W-:Y:S02]  /*122a0*/  R2UR UR19, R15 ;  /* 0x000000000f1372ca */ /* 0x000fe400000e0000 */
[C---:B------:R-:W-:Y:S02]  /*122b0*/  R2UR UR16, R8.reuse ;  /* 0x00000000081072ca */ /* 0x040fe400000e0000 */
[----:B------:R-:W-:Y:S02]  /*122c0*/  R2UR UR17, R9 ;  /* 0x00000000091172ca */ /* 0x000fe400000e0000 */
[----:B------:R-:W-:-:S02]  /*122d0*/  R2UR UR20, R8 ;  /* 0x00000000081472ca */ /* 0x000fc400000e0000 */
[----:B------:R-:W-:Y:S02]  /*122e0*/  R2UR UR21, R9 ;  /* 0x00000000091572ca */ /* 0x000fe400000e0000 */
[C---:B------:R-:W-:Y:S02]  /*122f0*/  R2UR UR24, R6.reuse ;  /* 0x00000000061872ca */ /* 0x040fe400000e0000 */
[----:B------:R-:W-:Y:S02]  /*12300*/  R2UR UR25, R7 ;  /* 0x00000000071972ca */ /* 0x000fe400000e0000 */
[----:B------:R-:W-:Y:S01]  /*12310*/  R2UR UR31, R15 ;  /* 0x000000000f1f72ca */ /* 0x000fe200000e0000 */
[----:B------:R-:W-:Y:S01]  /*12320*/  IMAD.MOV.U32 R15, RZ, RZ, 0x40000040 ;  /* 0x40000040ff0f7424 */ /* 0x000fe200078e00ff */
[----:B------:R-:W-:Y:S02]  /*12330*/  R2UR UR28, R6 ;  /* 0x00000000061c72ca */ /* 0x000fe400000e0000 */
[----:B------:R-:W-:-:S02]  /*12340*/  R2UR UR29, R7 ;  /* 0x00000000071d72ca */ /* 0x000fc400000e0000 */
[C---:B------:R-:W-:Y:S02]  /*12350*/  R2UR UR32, R6.reuse ;  /* 0x00000000062072ca */ /* 0x040fe400000e0000 */
[C---:B------:R-:W-:Y:S02]  /*12360*/  R2UR UR33, R7.reuse ;  /* 0x00000000072172ca */ /* 0x040fe400000e0000 */
[----:B------:R-:W-:Y:S02]  /*12370*/  R2UR UR44, R6 ;  /* 0x00000000062c72ca */ /* 0x000fe400000e0000 */
[----:B------:R-:W-:Y:S01]  /*12380*/  R2UR UR45, R7 ;  /* 0x00000000072d72ca */ /* 0x000fe200000e0000 */
[----:B------:R-:W-:Y:S02]  /*12390*/  WARPGROUP.DEPBAR.LE gsb0, 0x0 ;  /* 0x00008000000079c5 */ /* 0x000fe40000010000 */
[----:B------:R-:W-:-:S06]  /*123a0*/  WARPGROUP.ARRIVE ;  /* 0x00000000000079c5 */ /* 0x000fcc0000000000 */
[----:B------:R-:W-:Y:S01]  /*123b0*/  QGMMA.64x32x32.F32.E4M3.E4M3 R120, gdesc[UR40], RZ, !UPT, gsb0 ;  /* 0x00600000287879f3 */ /* 0x000fe2000c0008ff */
[----:B------:R-:W-:Y:S02]  /*123c0*/  R2UR UR42, R14 ;  /* 0x000000000e2a72ca */ /* 0x000fe400000e0000 */
[----:B------:R-:W-:Y:S02]  /*123d0*/  R2UR UR43, R15 ;  /* 0x000000000f2b72ca */ /* 0x000fe400000e0000 */
        /* <DEDUP_REMOVED lines=72> */
.L_x_7914:
[----:B------:R-:W-:Y:S01]  /*12860*/  SHF.L.U32 R12, R12, 0x1f, RZ ;  /* 0x0000001f0c0c7819 */ /* 0x000fe200000006ff */
[----:B------:R-:W-:-:S04]  /*12870*/  IMAD R13, R219, 0x8, R18 ;  /* 0x00000008db0d7824 */ /* 0x000fc800078e0212 */
[----:B------:R0:W1:Y:S01]  /*12880*/  SYNCS.PHASECHK.TRANS64.TRYWAIT P1, [R13+URZ+0x22850], R12 ;  /* 0x0228500c0d0075a7 */ /* 0x000062000802017f */
[----:B------:R-:W-:Y:S05]  /*12890*/  @!P0 BRA `(.L_x_7915) ;  /* 0x0000000000048947 */ /* 0x000fea0003800000 */
[----:B------:R-:W-:Y:S01]  /*128a0*/  BPT.TRAP 0x1 ;  /* 0x000000040000795c */ /* 0x000fe20000300000 */
.L_x_7915:
[----:B-1----:R-:W-:Y:S05]  /*128b0*/  @P1 BRA `(.L_x_7913) ;  /* 0x0000000000081947 */ /* 0x002fea0003800000 */
[----:B------:R-:W1:Y:S02]  /*128c0*/  SYNCS.PHASECHK.TRANS64.TRYWAIT P1, [R13+URZ+0x22850], R12 ;  /* 0x0228500c0d0075a7 */ /* 0x000e64000802017f */
[----:B-1----:R-:W-:Y:S05]  /*128d0*/  @!P1 BRA `(.L_x_7916) ;  /* 0x0000010400549947 */ /* 0x002fea0003800000 */
.L_x_7913:
        /* <DEDUP_REMOVED lines=11> */
[----:B------:R-:W-:-:S04]  /*12990*/  IMAD R12, R219, 0x500, R12 ;  /* 0x00000500db0c7824 */ /* 0x000fc800078e020c */
[C---:B------:R-:W-:Y:S01]  /*129a0*/  VIADD R14, R12.reuse, 0x100 ;  /* 0x000001000c0e7836 */ /* 0x040fe20000000000 */
[----:B------:R-:W-:-:S13]  /*129b0*/  R2UR UR6, R12 ;  /* 0x000000000c0672ca */ /* 0x000fda00000e0000 */
[----:B------:R-:W-:Y:S01]  /*129c0*/  QGMMA.64x128x32.F32.E4M3.E4M3 R24, R168, gdesc[UR4], R24, gsb0 ;  /* 0x01e00004a8187df3 */ /* 0x000fe20008000818 */
[----:B------:R-:W-:Y:S02]  /*129d0*/  R2UR UR6, R14 ;  /* 0x000000000e0672ca */ /* 0x000fe400000e0000 */
[----:B------:R-:W-:Y:S01]  /*129e0*/  R2UR UR7, R15 ;  /* 0x000000000f0772ca */ /* 0x000fe200000e0000 */
[----:B------:R-:W-:Y:S01]  /*129f0*/  IMAD.MOV.U32 R15, RZ, RZ, -0x3ffffff0 ;  /* 0xc0000010ff0f7424 */ /* 0x000fe200078e00ff */
[----:B------:R-:W-:Y:S02]  /*12a00*/  IADD3 R14, R12, 0x200, RZ ;  /* 0x000002000c0e7810 */ /* 0x000fe40007ffe0ff */
[----:B0-----:R-:W-:Y:S01]  /*12a10*/  SHF.R.U32.HI R220, RZ, 0x7, R220 ;  /* 0x00000007ffdc7819 */ /* 0x001fe200000116dc */
[----:B------:R-:W-:Y:S02]  /*12a20*/  WARPGROUP.DEPBAR.LE gsb0, 0x0 ;  /* 0x00008000000079c5 */ /* 0x000fe40000010000 */
[----:B------:R-:W-:-:S06]  /*12a30*/  WARPGROUP.ARRIVE ;  /* 0x00000000000079c5 */ /* 0x000fcc0000000000 */
[----:B------:R-:W-:Y:S01]  /*12a40*/  QGMMA.64x128x32.F32.E4M3.E4M3 R24, R172, gdesc[UR4], R24, gsb0 ;  /* 0x01e00004ac187df3 */ /* 0x000fe20008000818 */
[----:B------:R-:W-:Y:S01]  /*12a50*/  R2UR UR6, R14 ;  /* 0x000000000e0672ca */ /* 0x000fe200000e0000 */
[C---:B------:R-:W-:Y:S01]  /*12a60*/  VIADD R14, R12.reuse, 0x300 ;  /* 0x000003000c0e7836 */ /* 0x040fe20000000000 */
[----:B------:R-:W-:Y:S01]  /*12a70*/  R2UR UR7, R15 ;  /* 0x000000000f0772ca */ /* 0x000fe200000e0000 */
[----:B------:R-:W-:Y:S02]  /*12a80*/  IMAD.MOV.U32 R15, RZ, RZ, -0x3ffffff0 ;  /* 0xc0000010ff0f7424 */ /* 0x000fe400078e00ff */
[----:B------:R-:W-:Y:S01]  /*12a90*/  VIADD R12, R12, 0x400 ;  /* 0x000004000c0c7836 */ /* 0x000fe20000000000 */
[----:B------:R-:W-:Y:S02]  /*12aa0*/  WARPGROUP.DEPBAR.LE gsb0, 0x0 ;  /* 0x00008000000079c5 */ /* 0x000fe40000010000 */
[----:B------:R-:W-:-:S07]  /*12ab0*/  WARPGROUP.ARRIVE ;  /* 0x00000000000079c5 */ /* 0x000fce0000000000 */
[----:B------:R-:W-:Y:S01]  /*12ac0*/  QGMMA.64x128x32.F32.E4M3.E4M3 R24, R176, gdesc[UR4], R24, gsb0 ;  /* 0x01e00004b0187df3 */ /* 0x000fe20008000818 */
[----:B------:R-:W-:Y:S02]  /*12ad0*/  R2UR UR6, R14 ;  /* 0x000000000e0672ca */ /* 0x000fe400000e0000 */
[----:B------:R-:W-:Y:S01]  /*12ae0*/  R2UR UR7, R15 ;  /* 0x000000000f0772ca */ /* 0x000fe200000e0000 */
[----:B------:R-:W-:Y:S02]  /*12af0*/  WARPGROUP.DEPBAR.LE gsb0, 0x0 ;  /* 0x00008000000079c5 */ /* 0x000fe40000010000 */
[----:B------:R-:W-:-:S10]  /*12b00*/  WARPGROUP.ARRIVE ;  /* 0x00000000000079c5 */ /* 0x000fd40000000000 */
[----:B------:R-:W-:Y:S01]  /*12b10*/  QGMMA.64x128x32.F32.E4M3.E4M3 R24, R180, gdesc[UR4], R24, gsb0 ;  /* 0x01e00004b4187df3 */ /* 0x000fe20008000818 */
[----:B------:R-:W-:Y:S02]  /*12b20*/  R2UR UR6, R12 ;  /* 0x000000000c0672ca */ /* 0x000fe400000e0000 */
[----:B------:R-:W-:Y:S02]  /*12b30*/  R2UR UR7, R13 ;  /* 0x000000000d0772ca */ /* 0x000fe400000e0000 */
[----:B------:R-:W-:Y:S01]  /*12b40*/  IADD3 R12, -R220, 0xb, RZ ;  /* 0x0000000bdc0c7810 */ /* 0x000fe20007ffe1ff */
[----:B------:R-:W-:Y:S02]  /*12b50*/  WARPGROUP.DEPBAR.LE gsb0, 0x0 ;  /* 0x00008000000079c5 */ /* 0x000fe40000010000 */
[----:B------:R-:W-:-:S08]  /*12b60*/  WARPGROUP.ARRIVE ;  /* 0x00000000000079c5 */ /* 0x000fd00000000000 */
[----:B------:R-:W-:Y:S03]  /*12b70*/  QGMMA.64x128x32.F32.E4M3.E4M3 R24, R184, gdesc[UR4], R24, gsb0 ;  /* 0x01e00004b8187df3 */ /* 0x000fe60008000818 */
[----:B------:R-:W-:Y:S02]  /*12b80*/  WARPGROUP.DEPBAR.LE gsb0, 0x0 ;  /* 0x00008000000079c5 */ /* 0x000fe40000010000 */
[----:B------:R0:W-:Y:S06]  /*12b90*/  BAR.ARV R12, 0x100 ;  /* 0x0004000c0000751d */ /* 0x0001ec0000002000 */
[----:B------:R-:W-:Y:S05]  /*12ba0*/  @!P0 BRA `(.L_x_7917) ;  /* 0x0000000000048947 */ /* 0x000fea0003800000 */
[----:B------:R-:W-:Y:S01]  /*12bb0*/  BPT.TRAP 0x1 ;  /* 0x000000040000795c */ /* 0x000fe20000300000 */
.L_x_7917:
[----:B------:R-:W1:Y:S01]  /*12bc0*/  S2R R169, SR_CgaCtaId ;  /* 0x0000000000a97919 */ /* 0x000e620000008800 */
[----:B0-----:R-:W-:-:S05]  /*12bd0*/  LEA R12, R194, R18, 0x3 ;  /* 0x00000012c20c7211 */ /* 0x001fca00078e18ff */
[----:B------:R-:W-:-:S05]  /*12be0*/  VIADD R12, R12, 0x22840 ;  /* 0x000228400c0c7836 */ /* 0x000fca0000000000 */
[----:B-1----:R-:W-:-:S04]  /*12bf0*/  PRMT R12, R169, 0x654, R12 ;  /* 0x00000654a90c7816 */ /* 0x002fc8000000000c */
        /* <DEDUP_REMOVED lines=54> */
[C-C-:B------:R-:W-:Y:S01]  /*12f60*/  FFMA.FTZ R160, R2.reuse, R160, -R15.reuse ;  /* 0x000000a002a07223 */ /* 0x140fe2000001080f */
[----:B------:R-:W-:-:S01]  /*12f70*/  FFMA.FTZ R161, R2, R161, -R15 ;  /* 0x000000a102a17223 */ /* 0x000fc2000001080f */
        /* <DEDUP_REMOVED lines=131> */
[----:B------:R-:W-:-:S01]  /*137b0*/  FADD.FTZ R3, R156, R3 ;  /* 0x000000039c037221 */ /* 0x000fc20000010000 */
[C-C-:B------:R-:W-:Y:S01]  /*137c0*/  FFMA.FTZ R107, R2.reuse, R107, -R101.reuse ;  /* 0x0000006b026b7223 */ /* 0x140fe20000010865 */
[----:B------:R-:W-:-:S01]  /*137d0*/  FFMA.FTZ R110, R2, R110, -R101 ;  /* 0x0000006e026e7223 */ /* 0x000fc20000010865 */
[----:B------:R-:W-:Y:S01]  /*137e0*/  FFMA.FTZ R111, R2, R111, -R101 ;  /* 0x0000006f026f7223 */ /* 0x000fe20000010865 */
[----:B------:R-:W-:-:S01]  /*137f0*/  FADD.FTZ R3, R157, R3 ;  /* 0x000000039d037221 */ /* 0x000fc20000010000 */
[C-C-:B------:R-:W-:Y:S01]  /*13800*/  FFMA.FTZ R114, R2.reuse, R114, -R101.reuse ;  /* 0x0000007202727223 */ /* 0x140fe20000010865 */
[----:B------:R-:W-:-:S01]  /*13810*/  FFMA.FTZ R115, R2, R115, -R101 ;  /* 0x0000007302737223 */ /* 0x000fc20000010865 */
[----:B------:R-:W2:Y:S01]  /*13820*/  MUFU.EX2 R158, R158 ;  /* 0x0000009e009e7308 */ /* 0x000ea20000000800 */
[----:B-1----:R-:W-:-:S01]  /*13830*/  FFMA.FTZ R20, R168, R20, R154 ;  /* 0x00000014a8147223 */ /* 0x002fc2000001009a */
        /* <DEDUP_REMOVED lines=18> */
[----:B------:R-:W-:-:S02]  /*13960*/  FFMA.FTZ R101, R2, R103, -R101 ;  /* 0x0000006702657223 */ /* 0x000fc40000010865 */
[----:B------:R-:W-:-:S02]  /*13970*/  FADD.FTZ R3, R137, R3 ;  /* 0x0000000389037221 */ /* 0x000fc40000010000 */
        /* <DEDUP_REMOVED lines=123> */
.L_x_7918:
[----:B------:R-:W-:Y:S01]  /*14130*/  IMAD R103, R219, 0x8, R18 ;  /* 0x00000008db677824 */ /* 0x000fe200078e0212 */
[----:B------:R-:W-:Y:S01]  /*14140*/  ISETP.GT.AND P1, PT, R21, R202, PT ;  /* 0x000000ca1500720c */ /* 0x000fe20003f24270 */
[----:B------:R-:W-:Y:S01]  /*14150*/  FMUL.FTZ R24, R24, R12 ;  /* 0x0000000c18187220 */ /* 0x000fe20000410000 */
[----:B------:R-:W-:Y:S01]  /*14160*/  F2FP.SATFINITE.E4M3.F32.PACK_AB_MERGE_C R156, R157, R156, RZ ;  /* 0x0000009c9d9c723e */ /* 0x000fe200048070ff */
[----:B------:R-:W-:Y:S01]  /*14170*/  VIADD R103, R103, 0x22860 ;  /* 0x0002286067677836 */ /* 0x000fe20000000000 */
[----:B------:R-:W-:Y:S01]  /*14180*/  F2FP.SATFINITE.E4M3.F32.PACK_AB_MERGE_C R158, R159, R158, RZ ;  /* 0x0000009e9f9e723e */ /* 0x000fe200048070ff */
[----:B------:R-:W-:Y:S01]  /*14190*/  FMUL.FTZ R25, R25, R12 ;  /* 0x0000000c19197220 */ /* 0x000fe20000410000 */
[----:B------:R-:W-:Y:S01]  /*141a0*/  F2FP.SATFINITE.E4M3.F32.PACK_AB_MERGE_C R156, R153, R152, R156 ;  /* 0x00000098999c723e */ /* 0x000fe2000480709c */
[-C--:B------:R-:W-:Y:S01]  /*141b0*/  FMUL.FTZ R28, R28, R12.reuse ;  /* 0x0000000c1c1c7220 */ /* 0x080fe20000410000 */
[----:B------:R-:W-:Y:S01]  /*141c0*/  PRMT R103, R169, 0x654, R103 ;  /* 0x00000654a9677816 */ /* 0x000fe20000000067 */
[----:B------:R-:W-:Y:S01]  /*141d0*/  FMUL.FTZ R29, R29, R12 ;  /* 0x0000000c1d1d7220 */ /* 0x000fe20000410000 */
[----:B------:R-:W-:Y:S01]  /*141e0*/  F2FP.SATFINITE.E4M3.F32.PACK_AB_MERGE_C R164, R165, R164, RZ ;  /* 0x000000a4a5a4723e */ /* 0x000fe200048070ff */
[----:B------:R-:W-:Y:S01]  /*141f0*/  FMUL.FTZ R32, R32, R12 ;  /* 0x0000000c20207220 */ /* 0x000fe20000410000 */
[----:B------:R-:W-:Y:S01]  /*14200*/  F2FP.SATFINITE.E4M3.F32.PACK_AB_MERGE_C R166, R167, R166, RZ ;  /* 0x000000a6a7a6723e */ /* 0x000fe200048070ff */
[----:B------:R0:W-:Y:S01]  /*14210*/  SYNCS.ARRIVE.TRANS64.RED.A1T0 RZ, [R103+URZ], RZ ;  /* 0x000000ff67ff79a7 */ /* 0x0001e2000810043f */
        /* <DEDUP_REMOVED lines=76> */
[----:B------:R-:W-:Y:S01]  /*146e0*/  VIADD R21, R21, 0xffffffff ;  /* 0xffffffff15157836 */ /* 0x000fe20000000000 */
        /* <DEDUP_REMOVED lines=22> */
[----:B------:R-:W-:Y:S01]  /*14850*/  MOV R218, R13 ;  /* 0x0000000d00da7202 */ /* 0x000fe20000000f00 */
[----:B0-----:R-:W-:Y:S06]  /*14860*/  @P1 BRA `(.L_x_7919) ;  /* 0xffffffd0007c1947 */ /* 0x001fec000383ffff */
.L_x_7907:
[----:B------:R-:W-:Y:S05]  /*14870*/  WARPSYNC.ALL ;  /* 0x0000000000007948 */ /* 0x000fea0003800000 */
[----:B------:R-:W-:Y:S06]  /*14880*/  BAR.ARV 0x8, 0x180 ;  /* 0x0206000000007b1d */ /* 0x000fec0000002000 */
[----:B------:R-:W-:Y:S05]  /*14890*/  @!P0 BRA `(.L_x_7920) ;  /* 0x0000000000048947 */ /* 0x000fea0003800000 */
[----:B------:R-:W-:Y:S01]  /*148a0*/  BPT.TRAP 0x1 ;  /* 0x000000040000795c */ /* 0x000fe20000300000 */
.L_x_7920:
[----:B------:R-:W-:Y:S01]  /*148b0*/  IMAD R15, R194, 0x8, R18 ;  /* 0x00000008c20f7824 */ /* 0x000fe200078e0212 */
[----:B------:R-:W-:-:S04]  /*148c0*/  SHF.L.U32 R0, R196, 0x1f, RZ ;  /* 0x0000001fc4007819 */ /* 0x000fc800000006ff */
[----:B------:R0:W1:Y:S01]  /*148d0*/  SYNCS.PHASECHK.TRANS64.TRYWAIT P1, [R15+URZ+0x22850], R0 ;  /* 0x022850000f0075a7 */ /* 0x000062000802017f */
[----:B------:R-:W-:Y:S05]  /*148e0*/  @!P0 BRA `(.L_x_7921) ;  /* 0x0000000000048947 */ /* 0x000fea0003800000 */
[----:B------:R-:W-:Y:S01]  /*148f0*/  BPT.TRAP 0x1 ;  /* 0x000000040000795c */ /* 0x000fe20000300000 */
.L_x_7921:
[----:B------:R-:W-:-:S05]  /*14900*/  VIADD R18, R18, 0x400 ;  /* 0x0000040012127836 */ /* 0x000fca0000000000 */
[----:B------:R-:W-:-:S04]  /*14910*/  SHF.R.U32.HI R18, RZ, 0x4, R18 ;  /* 0x00000004ff127819 */ /* 0x000fc80000011612 */
[----:B------:R-:W-:-:S04]  /*14920*/  LOP3.LUT R18, R18, 0x3fff, RZ, 0xc0, !PT ;  /* 0x00003fff12127812 */ /* 0x000fc800078ec0ff */
[----:B------:R-:W-:Y:S01]  /*14930*/  LOP3.LUT R5, R18, 0x10000, RZ, 0xfc, !PT ;  /* 0x0001000012057812 */ /* 0x000fe200078efcff */
[----:B-1----:R-:W-:Y:S06]  /*14940*/  @P1 BRA `(.L_x_7922) ;  /* 0x0000000000081947 */ /* 0x002fec0003800000 */
[----:B------:R-:W1:Y:S02]  /*14950*/  SYNCS.PHASECHK.TRANS64.TRYWAIT P1, [R15+URZ+0x22850], R0 ;  /* 0x022850000f0075a7 */ /* 0x000e64000802017f */
[----:B-1----:R-:W-:Y:S05]  /*14960*/  @!P1 BRA `(.L_x_7923) ;  /* 0x000000e400449947 */ /* 0x002fea0003800000 */
.L_x_7922:
[----:B------:R-:W-:Y:S01]  /*14970*/  IMAD R4, R194, 0x500, R5 ;  /* 0x00000500c2047824 */ /* 0x000fe200078e0205 */
[----:B------:R-:W-:Y:S01]  /*14980*/  MOV R5, 0xc0000010 ;  /* 0xc000001000057802 */ /* 0x000fe20000000f00 */
[----:B------:R-:W-:Y:S05]  /*14990*/  WARPSYNC.ALL ;  /* 0x0000000000007948 */ /* 0x000fea0003800000 */
[C---:B------:R-:W-:Y:S01]  /*149a0*/  R2UR UR6, R4.reuse ;  /* 0x00000000040672ca */ /* 0x040fe200000e0000 */
[----:B------:R-:W-:Y:S01]  /*149b0*/  WARPGROUP.ARRIVE ;  /* 0x00000000000079c5 */ /* 0x000fe20000000000 */
[----:B------:R-:W-:Y:S01]  /*149c0*/  R2UR UR7, R5 ;  /* 0x00000000050772ca */ /* 0x000fe200000e0000 */
[C---:B------:R-:W-:Y:S01]  /*149d0*/  VIADD R6, R4.reuse, 0x100 ;  /* 0x0000010004067836 */ /* 0x040fe20000000000 */
[----:B------:R-:W-:Y:S01]  /*149e0*/  ULDC.64 UR4, c[0x0][0x9a0] ;  /* 0x0002680000047ab9 */ /* 0x000fe20000000a00 */
[----:B------:R-:W-:Y:S01]  /*149f0*/  IMAD.MOV.U32 R7, RZ, RZ, -0x3ffffff0 ;  /* 0xc0000010ff077424 */ /* 0x000fe200078e00ff */
[----:B------:R-:W-:Y:S01]  /*14a00*/  ISETP.NE.U32.AND P1, PT, RZ, UR4, PT ;  /* 0x00000004ff007c0c */ /* 0x000fe2000bf25070 */
[----:B------:R-:W-:Y:S01]  /*14a10*/  VIADD R10, R4, 0x200 ;  /* 0x00000200040a7836 */ /* 0x000fe20000000000 */
[----:B------:R-:W-:-:S02]  /*14a20*/  MOV R11, 0xc0000010 ;  /* 0xc0000010000b7802 */ /* 0x000fc40000000f00 */
[----:B------:R-:W-:-:S05]  /*14a30*/  ISETP.NE.AND.EX P1, PT, RZ, UR5, PT, P1 ;  /* 0x00000005ff007c0c */ /* 0x000fca000bf25310 */
[----:B------:R-:W-:Y:S01]  /*14a40*/  QGMMA.64x128x32.F32.E4M3.E4M3 R24, R168, gdesc[UR4], R24, gsb0 ;  /* 0x01e00004a8187df3 */ /* 0x000fe20008000818 */
[----:B------:R-:W-:Y:S02]  /*14a50*/  R2UR UR6, R6 ;  /* 0x00000000060672ca */ /* 0x000fe400000e0000 */
[----:B------:R-:W-:-:S05]  /*14a60*/  R2UR UR7, R7 ;  /* 0x00000000070772ca */ /* 0x000fca00000e0000 */
[----:B------:R-:W0:Y:S08]  /*14a70*/  @P1 LDC.64 R6, c[0x0][0x9c8] ;  /* 0x00027200ff061b82 */ /* 0x000e300000000a00 */
[----:B------:R-:W2:Y:S01]  /*14a80*/  @P1 LDC.64 R8, c[0x0][0x9d0] ;  /* 0x00027400ff081b82 */ /* 0x000ea20000000a00 */
[----:B01----:R-:W-:-:S04]  /*14a90*/  @P1 IMAD R0, R213, R6, RZ ;  /* 0x00000006d5001224 */ /* 0x003fc800078e02ff */
[C---:B------:R-:W-:Y:S02]  /*14aa0*/  @P1 IMAD R5, R206.reuse, R7, R0 ;  /* 0x00000007ce051224 */ /* 0x040fe400078e0200 */
[----:B------:R-:W-:-:S04]  /*14ab0*/  @P1 IMAD.WIDE.U32 R6, R206, R6, RZ ;  /* 0x00000006ce061225 */ /* 0x000fc800078e00ff */
[----:B------:R-:W-:Y:S02]  /*14ac0*/  @P1 IMAD.IADD R7, R7, 0x1, R5 ;  /* 0x0000000107071824 */ /* 0x000fe400078e0205 */
[----:B------:R-:W-:Y:S02]  /*14ad0*/  IMAD.MOV.U32 R0, RZ, RZ, 0x3f800000 ;  /* 0x3f800000ff007424 */ /* 0x000fe400078e00ff */
[----:B--2---:R-:W-:-:S04]  /*14ae0*/  @P1 IMAD.WIDE.U32 R6, R191, R8, R6 ;  /* 0x00000008bf061225 */ /* 0x004fc800078e0006 */
[----:B------:R-:W-:Y:S01]  /*14af0*/  @P1 IMAD R9, R191, R9, R7 ;  /* 0x00000009bf091224 */ /* 0x000fe200078e0207 */
[----:B------:R-:W-:-:S04]  /*14b00*/  @P1 LEA R8, P2, R6, UR4, 0x2 ;  /* 0x0000000406081c11 */ /* 0x000fc8000f8410ff */
[----:B------:R-:W-:-:S05]  /*14b10*/  @P1 LEA.HI.X R9, R6, UR5, R9, 0x2, P2 ;  /* 0x0000000506091c11 */ /* 0x000fca00090f1409 */
[----:B------:R0:W2:Y:S01]  /*14b20*/  @P1 LDG.E R0, desc[UR36][R8.64] ;  /* 0x0000002408001981 */ /* 0x0000a2000c1e1900 */
[----:B------:R-:W-:Y:S02]  /*14b30*/  WARPGROUP.DEPBAR.LE gsb0, 0x0 ;  /* 0x00008000000079c5 */ /* 0x000fe40000010000 */
[----:B------:R-:W-:-:S06]  /*14b40*/  WARPGROUP.ARRIVE ;  /* 0x00000000000079c5 */ /* 0x000fcc0000000000 */
[----:B------:R-:W-:Y:S01]  /*14b50*/  QGMMA.64x128x32.F32.E4M3.E4M3 R24, R172, gdesc[UR4], R24, gsb0 ;  /* 0x01e00004ac187df3 */ /* 0x000fe20008000818 */
[----:B------:R-:W-:Y:S02]  /*14b60*/  R2UR UR6, R10 ;  /* 0x000000000a0672ca */ /* 0x000fe400000e0000 */
[----:B------:R-:W-:Y:S01]  /*14b70*/  R2UR UR7, R11 ;  /* 0x000000000b0772ca */ /* 0x000fe200000e0000 */
[----:B------:R-:W-:Y:S02]  /*14b80*/  VIADD R6, R4, 0x300 ;  /* 0x0000030004067836 */ /* 0x000fe40000000000 */
[----:B------:R-:W-:Y:S01]  /*14b90*/  IMAD.MOV.U32 R7, RZ, RZ, -0x3ffffff0 ;  /* 0xc0000010ff077424 */ /* 0x000fe200078e00ff */
[----:B------:R-:W-:Y:S02]  /*14ba0*/  WARPGROUP.DEPBAR.LE gsb0, 0x0 ;  /* 0x00008000000079c5 */ /* 0x000fe40000010000 */
[----:B------:R-:W-:-:S07]  /*14bb0*/  WARPGROUP.ARRIVE ;  /* 0x00000000000079c5 */ /* 0x000fce0000000000 */
[----:B------:R-:W-:Y:S01]  /*14bc0*/  QGMMA.64x128x32.F32.E4M3.E4M3 R24, R176, gdesc[UR4], R24, gsb0 ;  /* 0x01e00004b0187df3 */ /* 0x000fe20008000818 */
[----:B------:R-:W-:Y:S02]  /*14bd0*/  R2UR UR6, R6 ;  /* 0x00000000060672ca */ /* 0x000fe400000e0000 */
[----:B------:R-:W-:Y:S01]  /*14be0*/  R2UR UR7, R7 ;  /* 0x00000000070772ca */ /* 0x000fe200000e0000 */
[----:B------:R-:W-:Y:S02]  /*14bf0*/  VIADD R4, R4, 0x400 ;  /* 0x0000040004047836 */ /* 0x000fe40000000000 */
[----:B------:R-:W-:Y:S01]  /*14c00*/  IMAD.MOV.U32 R5, RZ, RZ, -0x3ffffff0 ;  /* 0xc0000010ff057424 */ /* 0x000fe200078e00ff */
[----:B------:R-:W1:Y:S04]  /*14c10*/  SHFL.BFLY PT, R6, R3, 0x2, 0x1f ;  /* 0x0c401f0003067f89 */ /* 0x000e6800000e0000 */
[----:B------:R-:W3:Y:S01]  /*14c20*/  SHFL.BFLY PT, R7, R20, 0x2, 0x1f ;  /* 0x0c401f0014077f89 */ /* 0x000ee200000e0000 */
[----:B------:R-:W-:-:S02]  /*14c30*/  WARPGROUP.DEPBAR.LE gsb0, 0x0 ;  /* 0x00008000000079c5 */ /* 0x000fc40000010000 */
[----:B------:R-:W-:-:S06]  /*14c40*/  WARPGROUP.ARRIVE ;  /* 0x00000000000079c5 */ /* 0x000fcc0000000000 */
[----:B------:R-:W-:Y:S01]  /*14c50*/  QGMMA.64x128x32.F32.E4M3.E4M3 R24, R180, gdesc[UR4], R24, gsb0 ;  /* 0x01e00004b4187df3 */ /* 0x000fe20008000818 */
[----:B------:R-:W-:Y:S02]  /*14c60*/  R2UR UR6, R4 ;  /* 0x00000000040672ca */ /* 0x000fe400000e0000 */
[----:B------:R-:W-:Y:S01]  /*14c70*/  R2UR UR7, R5 ;  /* 0x00000000050772ca */ /* 0x000fe200000e0000 */
        /* <DEDUP_REMOVED lines=13> */
[----:B------:R-:W-:Y:S02]  /*14d50*/  FSETP.NE.FTZ.AND P1, PT, R10, RZ, PT ;  /* 0x000000ff0a00720b */ /* 0x000fe40003f35000 */
[----:B------:R-:W-:Y:S01]  /*14d60*/  MOV R7, RZ ;  /* 0x000000ff00077202 */ /* 0x000fe20000000f00 */
[----:B------:R-:W-:Y:S02]  /*14d70*/  WARPGROUP.DEPBAR.LE gsb0, 0x0 ;  /* 0x00008000000079c5 */ /* 0x000fe40000010000 */
[----:B------:R-:W-:-:S06]  /*14d80*/  WARPGROUP.ARRIVE ;  /* 0x00000000000079c5 */ /* 0x000fcc0000000000 */
[----:B------:R-:W-:Y:S01]  /*14d90*/  QGMMA.64x128x32.F32.E4M3.E4M3 R24, R184, gdesc[UR4], R24, gsb0 ;  /* 0x01e00004b8187df3 */ /* 0x000fe20008000818 */
[----:B------:R-:W0:Y:S08]  /*14da0*/  @P3 MUFU.LG2 R6, R12 ;  /* 0x0000000c00063308 */ /* 0x000e300000000c00 */
        /* <DEDUP_REMOVED lines=15> */
.L_x_7924:
[----:B------:R-:W0:Y:S01]  /*14ea0*/  S2R R3, SR_CgaCtaId ;  /* 0x0000000000037919 */ /* 0x000e220000008800 */
[----:B------:R-:W-:Y:S02]  /*14eb0*/  VIADD R194, R194, 0x1 ;  /* 0x00000001c2c27836 */ /* 0x000fe40000000000 */
[-C--:B------:R-:W-:Y:S01]  /*14ec0*/  FMUL.FTZ R126, R56, R2.reuse ;  /* 0x00000002387e7220 */ /* 0x080fe20000410000 */
[----:B------:R-:W-:Y:S02]  /*14ed0*/  VIADD R0, R15, 0x22860 ;  /* 0x000228600f007836 */ /* 0x000fe40000000000 */
[-C--:B------:R-:W-:Y:S01]  /*14ee0*/  FMUL.FTZ R124, R69, R2.reuse ;  /* 0x00000002457c7220 */ /* 0x080fe20000410000 */
[-C--:B------:R-:W-:Y:S01]  /*14ef0*/  FMUL.FTZ R112, R53, R2.reuse ;  /* 0x0000000235707220 */ /* 0x080fe20000410000 */
[----:B------:R-:W-:Y:S01]  /*14f00*/  ISETP.NE.AND P1, PT, R194, 0x2, PT ;  /* 0x00000002c200780c */ /* 0x000fe20003f25270 */
[-C--:B------:R-:W-:Y:S01]  /*14f10*/  FMUL.FTZ R132, R61, R2.reuse ;  /* 0x000000023d847220 */ /* 0x080fe20000410000 */
[-C--:B------:R-:W-:Y:S01]  /*14f20*/  FMUL.FTZ R122, R64, R2.reuse ;  /* 0x00000002407a7220 */ /* 0x080fe20000410000 */
[-C--:B------:R-:W-:Y:S01]  /*14f30*/  FMUL.FTZ R120, R77, R2.reuse ;  /* 0x000000024d787220 */ /* 0x080fe20000410000 */
        /* <DEDUP_REMOVED lines=22> */
[----:B0-----:R-:W-:Y:S01]  /*150a0*/  PRMT R0, R3, 0x654, R0 ;  /* 0x0000065403007816 */ /* 0x001fe20000000000 */
        /* <DEDUP_REMOVED lines=40> */
[----:B------:R-:W-:Y:S01]  /*15330*/  VIADD R212, R212, 0x1 ;  /* 0x00000001d4d47836 */ /* 0x000fe20000000000 */
[----:B------:R-:W-:-:S07]  /*15340*/  SEL R194, R194, RZ, P1 ;  /* 0x000000ffc2c27207 */ /* 0x000fce0000800000 */
.L_x_7870:
[----:B------:R-:W-:Y:S05]  /*15350*/  WARPSYNC.ALL ;  /* 0x0000000000007948 */ /* 0x000fea0003800000 */
[----:B------:R-:W0:Y:S01]  /*15360*/  S2R R2, SR_CgaCtaId ;  /* 0x0000000000027919 */ /* 0x000e220000008800 */
[----:B------:R-:W-:Y:S01]  /*15370*/  BAR.SYNC.DEFER_BLOCKING 0x5, 0x180 ;  /* 0x0146000000007b1d */ /* 0x000fe20000010000 */
[----:B------:R-:W-:Y:S02]  /*15380*/  ISETP.NE.AND P1, PT, R209, RZ, PT ;  /* 0x000000ffd100720c */ /* 0x000fe40003f25270 */
[----:B------:R-:W-:-:S03]  /*15390*/  MOV R18, 0x400 ;  /* 0x0000040000127802 */ /* 0x000fc60000000f00 */
[----:B------:R-:W-:Y:S08]  /*153a0*/  BSSY B0, `(.L_x_7925) ;  /* 0x0000431000007945 */ /* 0x000ff00003800000 */
[----:B------:R-:W1:Y:S01]  /*153b0*/  @!P1 LDC R209, c[0x0][0xad4] ;  /* 0x0002b500ffd19b82 */ /* 0x000e620000000800 */
[----:B0-----:R-:W-:-:S05]  /*153c0*/  LEA R18, R2, R18, 0x18 ;  /* 0x0000001202127211 */ /* 0x001fca00078ec0ff */
[----:B------:R0:W2:Y:S02]  /*153d0*/  LDS.128 R28, [R18+0x228d0] ;  /* 0x0228d000121c7984 */ /* 0x0000a40000000c00 */
[----:B------:R-:W-:Y:S06]  /*153e0*/  BAR.ARV 0x4, 0x180 ;  /* 0x0106000000007b1d */ /* 0x000fec0000002000 */
[----:B------:R-:W-:Y:S05]  /*153f0*/  @P0 BRA `(.L_x_7926) ;  /* 0x0000003400880947 */ /* 0x000fea0003800000 */
[----:B------:R-:W3:Y:S01]  /*15400*/  LDL R14, [R1+0x6c] ;  /* 0x00006c00010e7983 */ /* 0x000ee20000100800 */
[----:B------:R-:W-:Y:S01]  /*15410*/  ULDC.64 UR4, c[0x4][0xa8] ;  /* 0x01002a0000047ab9 */ /* 0x000fe20000000a00 */
[----:B------:R-:W4:Y:S01]  /*15420*/  S2R R20, SR_TID.X ;  /* 0x0000000000147919 */ /* 0x000f220000002100 */
[----:B------:R-:W0:Y:S01]  /*15430*/  S2R R15, SR_SWINHI ;  /* 0x00000000000f7919 */ /* 0x000e220000002f00 */
[----:B----4-:R-:W-:-:S04]  /*15440*/  SHF.L.U32 R2, R20, 0x2, RZ ;  /* 0x0000000214027819 */ /* 0x010fc800000006ff */
[----:B------:R-:W-:Y:S02]  /*15450*/  LOP3.LUT R2, R2, 0xc, RZ, 0xc0, !PT ;  /* 0x0000000c02027812 */ /* 0x000fe400078ec0ff */
[----:B------:R-:W-:Y:S02]  /*15460*/  MOV R62, R18 ;  /* 0x00000012003e7202 */ /* 0x000fe40000000f00 */
[----:B0-----:R-:W-:Y:S02]  /*15470*/  MOV R63, R15 ;  /* 0x0000000f003f7202 */ /* 0x001fe40000000f00 */
[----:B------:R-:W-:-:S05]  /*15480*/  IADD3 R4, P0, R2, UR4, RZ ;  /* 0x0000000402047c10 */ /* 0x000fca000ff1e0ff */
[----:B------:R-:W-:Y:S01]  /*15490*/  IMAD.X R5, RZ, RZ, UR5, P0 ;  /* 0x00000005ff057e24 */ /* 0x000fe200080e06ff */
[----:B------:R-:W-:-:S04]  /*154a0*/  LOP3.LUT P0, R2, R20, 0x3, RZ, 0xc0, !PT ;  /* 0x0000000314027812 */ /* 0x000fc8000780c0ff */
[----:B------:R0:W5:Y:S01]  /*154b0*/  LDG.E.CONSTANT R7, desc[UR36][R4.64] ;  /* 0x0000002404077981 */ /* 0x000162000c1e9900 */
[----:B------:R-:W-:-:S04]  /*154c0*/  ISETP.EQ.OR P0, PT, R2, 0x3, !P0 ;  /* 0x000000030200780c */ /* 0x000fc80004702670 */
[----:B------:R-:W-:Y:S02]  /*154d0*/  SEL R100, R10, R13, P0 ;  /* 0x0000000d0a647207 */ /* 0x000fe40000000000 */
[----:B------:R-:W-:Y:S02]  /*154e0*/  SEL R2, R13, R10, P0 ;  /* 0x0000000a0d027207 */ /* 0x000fe40000000000 */
[----:B------:R-:W-:Y:S02]  /*154f0*/  SEL R13, R11, R102, P0 ;  /* 0x000000660b0d7207 */ /* 0x000fe40000000000 */
[----:B------:R-:W-:Y:S01]  /*15500*/  SEL R102, R102, R11, P0 ;  /* 0x0000000b66667207 */ /* 0x000fe20000000000 */
[----:B------:R-:W-:Y:S01]  /*15510*/  UMOV UR4, 0xffffffff ;  /* 0xffffffff00047882 */ /* 0x000fe20000000000 */
[----:B---3--:R-:W-:-:S03]  /*15520*/  IMAD.WIDE R32, R14, 0x2, R62 ;  /* 0x000000020e207825 */ /* 0x008fc600078e023e */
[C---:B------:R-:W-:Y:S02]  /*15530*/  IADD3 R27, P1, R32.reuse, 0x4040, RZ ;  /* 0x00004040201b7810 */ /* 0x040fe40007f3e0ff */
[C---:B------:R-:W-:Y:S02]  /*15540*/  IADD3 R107, P5, R32.reuse, 0x4060, RZ ;  /* 0x00004060206b7810 */ /* 0x040fe40007fbe0ff */
[----:B-----5:R-:W-:Y:S02]  /*15550*/  LOP3.LUT R26, R27, 0x380, RZ, 0xc0, !PT ;  /* 0x000003801b1a7812 */ /* 0x020fe400078ec0ff */
[----:B------:R-:W-:Y:S02]  /*15560*/  LOP3.LUT R106, R107, 0x380, RZ, 0xc0, !PT ;  /* 0x000003806b6a7812 */ /* 0x000fe400078ec0ff */
[----:B0-----:R-:W-:Y:S02]  /*15570*/  IADD3 R5, P3, R32, 0x4000, RZ ;  /* 0x0000400020057810 */ /* 0x001fe40007f7e0ff */
[----:B------:R-:W-:-:S02]  /*15580*/  SHF.R.U64 R26, R26, 0x3, RZ ;  /* 0x000000031a1a7819 */ /* 0x000fc400000012ff */
[----:B------:R-:W-:Y:S02]  /*15590*/  SHF.R.U64 R106, R106, 0x3, RZ ;  /* 0x000000036a6a7819 */ /* 0x000fe400000012ff */
[----:B------:R-:W-:Y:S02]  /*155a0*/  LOP3.LUT R20, R5, 0x380, RZ, 0xc0, !PT ;  /* 0x0000038005147812 */ /* 0x000fe400078ec0ff */
[----:B------:R-:W-:Y:S01]  /*155b0*/  LOP3.LUT R26, R26, R27, RZ, 0x3c, !PT ;  /* 0x0000001b1a1a7212 */ /* 0x000fe200078e3cff */
[--C-:B------:R-:W-:Y:S01]  /*155c0*/  IMAD.X R27, RZ, RZ, R33.reuse, P1 ;  /* 0x000000ffff1b7224 */ /* 0x100fe200008e0621 */
[----:B------:R-:W-:Y:S01]  /*155d0*/  LOP3.LUT R106, R106, R107, RZ, 0x3c, !PT ;  /* 0x0000006b6a6a7212 */ /* 0x000fe200078e3cff */
[----:B------:R-:W-:Y:S01]  /*155e0*/  IMAD.X R107, RZ, RZ, R33, P5 ;  /* 0x000000ffff6b7224 */ /* 0x000fe200028e0621 */
[----:B------:R-:W-:Y:S02]  /*155f0*/  SHF.R.U64 R20, R20, 0x3, RZ ;  /* 0x0000000314147819 */ /* 0x000fe400000012ff */
[----:B------:R-:W-:-:S02]  /*15600*/  IADD3 R25, P2, R32, 0x4020, RZ ;  /* 0x0000402020197810 */ /* 0x000fc40007f5e0ff */
[C---:B------:R-:W-:Y:S02]  /*15610*/  IADD3 R21, P4, R32.reuse, 0x60, RZ ;  /* 0x0000006020157810 */ /* 0x040fe40007f9e0ff */
[C---:B------:R-:W-:Y:S02]  /*15620*/  IADD3 R11, P1, R32.reuse, 0x20, RZ ;  /* 0x00000020200b7810 */ /* 0x040fe40007f3e0ff */
[----:B------:R-:W-:Y:S02]  /*15630*/  IADD3 R15, P5, R32, 0x40, RZ ;  /* 0x00000040200f7810 */ /* 0x000fe40007fbe0ff */
[----:B------:R-:W-:Y:S02]  /*15640*/  LOP3.LUT R20, R20, R5, RZ, 0x3c, !PT ;  /* 0x0000000514147212 */ /* 0x000fe400078e3cff */
[----:B------:R-:W-:Y:S02]  /*15650*/  LOP3.LUT R24, R25, 0x380, RZ, 0xc0, !PT ;  /* 0x0000038019187812 */ /* 0x000fe400078ec0ff */
[----:B------:R-:W-:-:S02]  /*15660*/  LOP3.LUT R14, R21, 0x380, RZ, 0xc0, !PT ;  /* 0x00000380150e7812 */ /* 0x000fc400078ec0ff */
[----:B------:R-:W-:Y:S02]  /*15670*/  LOP3.LUT R4, R11, 0x380, RZ, 0xc0, !PT ;  /* 0x000003800b047812 */ /* 0x000fe400078ec0ff */
[----:B------:R-:W-:Y:S02]  /*15680*/  LOP3.LUT R5, R32, 0x380, RZ, 0xc0, !PT ;  /* 0x0000038020057812 */ /* 0x000fe400078ec0ff */
[----:B------:R-:W-:Y:S02]  /*15690*/  LOP3.LUT R10, R15, 0x380, RZ, 0xc0, !PT ;  /* 0x000003800f0a7812 */ /* 0x000fe400078ec0ff */
[----:B------:R-:W-:Y:S02]  /*156a0*/  SHF.R.U64 R24, R24, 0x3, RZ ;  /* 0x0000000318187819 */ /* 0x000fe400000012ff */
[----:B------:R-:W-:Y:S02]  /*156b0*/  SHF.R.U64 R14, R14, 0x3, RZ ;  /* 0x000000030e0e7819 */ /* 0x000fe400000012ff */
[----:B------:R-:W-:-:S02]  /*156c0*/  SHF.R.U64 R4, R4, 0x3, RZ ;  /* 0x0000000304047819 */ /* 0x000fc400000012ff */
        /* <DEDUP_REMOVED lines=11> */
[----:B------:R-:W-:Y:S02]  /*15780*/  IADD3.X R15, RZ, R33, RZ, P4, !PT ;  /* 0x00000021ff0f7210 */ /* 0x000fe400027fe4ff */
[----:B------:R-:W-:Y:S02]  /*15790*/  MOV R106, R106 ;  /* 0x0000006a006a7202 */ /* 0x000fe40000000f00 */
[----:B------:R-:W-:Y:S02]  /*157a0*/  MOV R39, R32 ;  /* 0x0000002000277202 */ /* 0x000fe40000000f00 */
[----:B------:R-:W-:Y:S02]  /*157b0*/  MOV R105, R26 ;  /* 0x0000001a00697202 */ /* 0x000fe40000000f00 */
[----:B------:R-:W-:Y:S02]  /*157c0*/  MOV R104, R24 ;  /* 0x0000001800687202 */ /* 0x000fe40000000f00 */
[----:B------:R-:W-:-:S02]  /*157d0*/  MOV R103, R20 ;  /* 0x0000001400677202 */ /* 0x000fc40000000f00 */
[----:B------:R-:W-:Y:S02]  /*157e0*/  MOV R109, R14 ;  /* 0x0000000e006d7202 */ /* 0x000fe40000000f00 */
[----:B------:R-:W-:Y:S02]  /*157f0*/  MOV R108, R10 ;  /* 0x0000000a006c7202 */ /* 0x000fe40000000f00 */
[----:B------:R-:W-:Y:S01]  /*15800*/  MOV R107, R4 ;  /* 0x00000004006b7202 */ /* 0x000fe20000000f00 */
[----:B------:R-:W-:Y:S06]  /*15810*/  BRA.DIV UR4, `(.L_x_7927) ;  /* 0x000000d604ac7947 */ /* 0x000fec000b800000 */
        /* <DEDUP_REMOVED lines=8> */
[----:B--2---:R-:W-:-:S02]  /*158a0*/  SEL R28, R37, R72, P0 ;  /* 0x00000048251c7207 */ /* 0x004fc40000000000 */
[----:B------:R-:W-:Y:S01]  /*158b0*/  LOP3.LUT R5, R7, 0x2, RZ, 0x3c, !PT ;  /* 0x0000000207057812 */ /* 0x000fe200078e3cff */
        /* <DEDUP_REMOVED lines=82> */
[----:B0-----:R-:W-:Y:S02]  /*15de0*/  SEL R83, R84, R87, P0 ;  /* 0x0000005754537207 */ /* 0x001fe40000000000 */
[----:B--2---:R-:W-:Y:S01]  /*15df0*/  SEL R85, R86, R101, P0 ;  /* 0x0000006556557207 */ /* 0x004fe20000000000 */
[----:B------:R-:W-:Y:S01]  /*15e00*/  SHFL.IDX PT, R71, R76, R7, 0x1c1f ;  /* 0x001c1f074c477589 */ /* 0x000fe200000e0000 */
[----:B------:R-:W-:Y:S02]  /*15e10*/  SEL R84, R87, R84, P0 ;  /* 0x0000005457547207 */ /* 0x000fe40000000000 */
[----:B------:R-:W-:Y:S01]  /*15e20*/  SEL R86, R101, R86, P0 ;  /* 0x0000005665567207 */ /* 0x000fe20000000000 */
[----:B------:R-:W-:Y:S01]  /*15e30*/  SHFL.IDX PT, R73, R74, R7, 0x1c1f ;  /* 0x001c1f074a497589 */ /* 0x000fe200000e0000 */
[----:B------:R-:W-:-:S03]  /*15e40*/  IMAD.MOV.U32 R101, RZ, RZ, RZ ;  /* 0x000000ffff657224 */ /* 0x000fc600078e00ff */
[----:B------:R-:W-:Y:S04]  /*15e50*/  SHFL.IDX PT, R93, R68, R7, 0x1c1f ;  /* 0x001c1f07445d7589 */ /* 0x000fe800000e0000 */
[----:B------:R-:W-:Y:S04]  /*15e60*/  SHFL.IDX PT, R91, R70, R7, 0x1c1f ;  /* 0x001c1f07465b7589 */ /* 0x000fe800000e0000 */
[----:B------:R-:W-:Y:S01]  /*15e70*/  SHFL.IDX PT, R97, R58, R7, 0x1c1f ;  /* 0x001c1f073a617589 */ /* 0x000fe200000e0000 */
[----:B---3--:R-:W-:Y:S02]  /*15e80*/  SEL R47, R48, R51, P0 ;  /* 0x00000033302f7207 */ /* 0x008fe40000000000 */
[----:B------:R-:W-:Y:S01]  /*15e90*/  SEL R48, R51, R48, P0 ;  /* 0x0000003033307207 */ /* 0x000fe20000000000 */
[----:B------:R0:W-:Y:S04]  /*15ea0*/  SHFL.IDX PT, R95, R60, R7, 0x1c1f ;  /* 0x001c1f073c5f7589 */ /* 0x0001e800000e0000 */
[----:B------:R-:W2:Y:S04]  /*15eb0*/  SHFL.IDX PT, R33, R102, R5, 0x1c1f ;  /* 0x001c1f0566217589 */ /* 0x000ea800000e0000 */
[----:B------:R3:W4:Y:S01]  /*15ec0*/  SHFL.IDX PT, R37, R2, R5, 0x1c1f ;  /* 0x001c1f0502257589 */ /* 0x00072200000e0000 */
[----:B0-----:R-:W-:-:S03]  /*15ed0*/  SEL R60, R61, R94, P0 ;  /* 0x0000005e3d3c7207 */ /* 0x001fc60000000000 */
[----:B------:R-:W0:Y:S01]  /*15ee0*/  SHFL.IDX PT, R27, R140, R5, 0x1c1f ;  /* 0x001c1f058c1b7589 */ /* 0x000e2200000e0000 */
[----:B------:R-:W-:-:S03]  /*15ef0*/  SEL R61, R94, R61, P0 ;  /* 0x0000003d5e3d7207 */ /* 0x000fc60000000000 */
[----:B------:R-:W5:Y:S01]  /*15f00*/  SHFL.IDX PT, R35, R136, R5, 0x1c1f ;  /* 0x001c1f0588237589 */ /* 0x000f6200000e0000 */
[----:B---3--:R-:W-:-:S03]  /*15f10*/  SEL R2, R3, R20, P0 ;  /* 0x0000001403027207 */ /* 0x008fc60000000000 */
[----:B------:R-:W3:Y:S01]  /*15f20*/  SHFL.IDX PT, R25, R142, R5, 0x1c1f ;  /* 0x001c1f058e197589 */ /* 0x000ee200000e0000 */
[----:B------:R-:W-:-:S03]  /*15f30*/  SEL R3, R20, R3, P0 ;  /* 0x0000000314037207 */ /* 0x000fc60000000000 */
[----:B------:R-:W1:Y:S04]  /*15f40*/  SHFL.IDX PT, R112, R112, R5, 0x1c1f ;  /* 0x001c1f0570707589 */ /* 0x000e6800000e0000 */
[----:B------:R-:W-:Y:S01]  /*15f50*/  SHFL.IDX PT, R65, R120, R5, 0x1c1f ;  /* 0x001c1f0578417589 */ /* 0x000fe200000e0000 */
[----:B--2---:R-:W-:Y:S02]  /*15f60*/  SEL R99, R98, R33, P0 ;  /* 0x0000002162637207 */ /* 0x004fe40000000000 */
[----:B------:R-:W-:Y:S01]  /*15f70*/  SEL R98, R33, R98, P0 ;  /* 0x0000006221627207 */ /* 0x000fe20000000000 */
[----:B------:R-:W2:Y:S01]  /*15f80*/  SHFL.IDX PT, R67, R118, R5, 0x1c1f ;  /* 0x001c1f0576437589 */ /* 0x000ea200000e0000 */
[----:B----4-:R-:W-:Y:S02]  /*15f90*/  SEL R102, R100, R37, P0 ;  /* 0x0000002564667207 */ /* 0x010fe40000000000 */
[----:B------:R-:W-:Y:S01]  /*15fa0*/  SEL R100, R37, R100, P0 ;  /* 0x0000006425647207 */ /* 0x000fe20000000000 */
[----:B------:R4:W-:Y:S01]  /*15fb0*/  SHFL.IDX PT, R111, R28, R5, 0x1c1f ;  /* 0x001c1f051c6f7589 */ /* 0x0009e200000e0000 */
[----:B0-----:R-:W-:-:S02]  /*15fc0*/  SEL R77, R78, R27, P0 ;  /* 0x0000001b4e4d7207 */ /* 0x001fc40000000000 */
[----:B------:R-:W-:Y:S01]  /*15fd0*/  SEL R78, R27, R78, P0 ;  /* 0x0000004e1b4e7207 */ /* 0x000fe20000000000 */
[----:B------:R-:W0:Y:S01]  /*15fe0*/  SHFL.IDX PT, R110, R110, R5, 0x1c1f ;  /* 0x001c1f056e6e7589 */ /* 0x000e2200000e0000 */
[----:B-----5:R-:W-:Y:S02]  /*15ff0*/  SEL R79, R80, R35, P0 ;  /* 0x00000023504f7207 */ /* 0x020fe40000000000 */
[----:B------:R-:W-:Y:S01]  /*16000*/  SEL R80, R35, R80, P0 ;  /* 0x0000005023507207 */ /* 0x000fe20000000000 */
[----:B------:R-:W5:Y:S01]  /*16010*/  SHFL.IDX PT, R128, R44, R5, 0x1c1f ;  /* 0x001c1f052c807589 */ /* 0x000f6200000e0000 */
[----:B---3--:R-:W-:Y:S02]  /*16020*/  SEL R81, R0, R25, P0 ;  /* 0x0000001900517207 */ /* 0x008fe40000000000 */
[----:B----4-:R-:W-:Y:S01]  /*16030*/  SEL R28, R40, R41, P0 ;  /* 0x00000029281c7207 */ /* 0x010fe20000000000 */
[----:B------:R0:W-:Y:S01]  /*16040*/  SHFL.IDX PT, R130, R52, R5, 0x1c1f ;  /* 0x001c1f0534827589 */ /* 0x0001e200000e0000 */
[----:B------:R-:W-:-:S02]  /*16050*/  SEL R40, R41, R40, P0 ;  /* 0x0000002829287207 */ /* 0x000fc40000000000 */
[----:B------:R-:W-:Y:S01]  /*16060*/  SEL R41, R42, R45, P0 ;  /* 0x0000002d2a297207 */ /* 0x000fe20000000000 */
[----:B------:R-:W3:Y:S01]  /*16070*/  SHFL.IDX PT, R64, R64, R5, 0x1c1f ;  /* 0x001c1f0540407589 */ /* 0x000ee200000e0000 */
[----:B------:R-:W-:Y:S02]  /*16080*/  SEL R42, R45, R42, P0 ;  /* 0x0000002a2d2a7207 */ /* 0x000fe40000000000 */
[----:B------:R-:W-:Y:S01]  /*16090*/  SEL R45, R46, R49, P0 ;  /* 0x000000312e2d7207 */ /* 0x000fe20000000000 */
[----:B------:R-:W4:Y:S01]  /*160a0*/  SHFL.IDX PT, R26, R26, R5, 0x1c1f ;  /* 0x001c1f051a1a7589 */ /* 0x000f2200000e0000 */
[----:B------:R-:W-:Y:S02]  /*160b0*/  SEL R46, R49, R46, P0 ;  /* 0x0000002e312e7207 */ /* 0x000fe40000000000 */
[----:B-1----:R-:W-:Y:S01]  /*160c0*/  SEL R20, R21, R112, P0 ;  /* 0x0000007015147207 */ /* 0x002fe20000000000 */
[----:B------:R-:W1:Y:S01]  /*160d0*/  SHFL.IDX PT, R24, R24, R5, 0x1c1f ;  /* 0x001c1f0518187589 */ /* 0x000e6200000e0000 */
[----:B--2---:R-:W-:-:S02]  /*160e0*/  SEL R51, R82, R67, P0 ;  /* 0x0000004352337207 */ /* 0x004fc40000000000 */
[----:B------:R-:W-:Y:S01]  /*160f0*/  SEL R49, R50, R65, P0 ;  /* 0x0000004132317207 */ /* 0x000fe20000000000 */
[----:B------:R-:W2:Y:S01]  /*16100*/  SHFL.IDX PT, R34, R34, R5, 0x1c1f ;  /* 0x001c1f0522227589 */ /* 0x000ea200000e0000 */
[----:B0-----:R-:W-:Y:S02]  /*16110*/  SEL R52, R53, R110, P0 ;  /* 0x0000006e35347207 */ /* 0x001fe40000000000 */
[----:B------:R-:W-:Y:S01]  /*16120*/  SEL R87, R90, R111, P0 ;  /* 0x0000006f5a577207 */ /* 0x000fe20000000000 */
[----:B------:R-:W0:Y:S01]  /*16130*/  SHFL.IDX PT, R32, R32, R5, 0x1c1f ;  /* 0x001c1f0520207589 */ /* 0x000e2200000e0000 */
[----:B-----5:R-:W-:Y:S02]  /*16140*/  SEL R54, R55, R128, P0 ;  /* 0x0000008037367207 */ /* 0x020fe40000000000 */
[----:B------:R-:W-:Y:S01]  /*16150*/  SEL R0, R25, R0, P0 ;  /* 0x0000000019007207 */ /* 0x000fe20000000000 */
[----:B------:R-:W5:Y:S01]  /*16160*/  SHFL.IDX PT, R38, R38, R5, 0x1c1f ;  /* 0x001c1f0526267589 */ /* 0x000f6200000e0000 */
[----:B------:R-:W-:-:S02]  /*16170*/  SEL R21, R112, R21, P0 ;  /* 0x0000001570157207 */ /* 0x000fc40000000000 */
[----:B------:R-:W-:Y:S01]  /*16180*/  SEL R82, R67, R82, P0 ;  /* 0x0000005243527207 */ /* 0x000fe20000000000 */
[----:B------:R-:W5:Y:S01]  /*16190*/  SHFL.IDX PT, R36, R36, R5, 0x1c1f ;  /* 0x001c1f0524247589 */ /* 0x000f6200000e0000 */
[----:B---3--:R-:W-:Y:S02]  /*161a0*/  SEL R58, R59, R64, P0 ;  /* 0x000000403b3a7207 */ /* 0x008fe40000000000 */
[----:B------:R-:W-:Y:S01]  /*161b0*/  SEL R50, R65, R50, P0 ;  /* 0x0000003241327207 */ /* 0x000fe20000000000 */
[----:B------:R3:W5:Y:S01]  /*161c0*/  SHFL.IDX PT, R114, R56, R5, 0x1c1f ;  /* 0x001c1f0538727589 */ /* 0x00076200000e0000 */
[----:B----4-:R-:W-:Y:S02]  /*161d0*/  SEL R68, R69, R26, P0 ;  /* 0x0000001a45447207 */ /* 0x010fe40000000000 */
[----:B------:R-:W-:Y:S01]  /*161e0*/  SEL R53, R110, R53, P0 ;  /* 0x000000356e357207 */ /* 0x000fe20000000000 */
[----:B------:R-:W4:Y:S01]  /*161f0*/  SHFL.IDX PT, R10, R10, R5, 0x1c1f ;  /* 0x001c1f050a0a7589 */ /* 0x000f2200000e0000 */
[----:B-1----:R-:W-:-:S02]  /*16200*/  SEL R70, R71, R24, P0 ;  /* 0x0000001847467207 */ /* 0x002fc40000000000 */
[----:B------:R-:W-:Y:S01]  /*16210*/  SEL R90, R111, R90, P0 ;  /* 0x0000005a6f5a7207 */ /* 0x000fe20000000000 */
[----:B------:R-:W-:Y:S01]  /*16220*/  SHFL.IDX PT, R9, R144, R7, 0x1c1f ;  /* 0x001c1f0790097589 */ /* 0x000fe200000e0000 */
[----:B--2---:R-:W-:Y:S02]  /*16230*/  SEL R72, R73, R34, P0 ;  /* 0x0000002249487207 */ /* 0x004fe40000000000 */
[----:B---3--:R-:W-:Y:S01]  /*16240*/  SEL R56, R57, R130, P0 ;  /* 0x0000008239387207 */ /* 0x008fe20000000000 */
[----:B------:R-:W1:Y:S01]  /*16250*/  SHFL.IDX PT, R126, R126, R5, 0x1c1f ;  /* 0x001c1f057e7e7589 */ /* 0x000e6200000e0000 */
[----:B0-----:R-:W-:Y:S02]  /*16260*/  SEL R74, R75, R32, P0 ;  /* 0x000000204b4a7207 */ /* 0x001fe40000000000 */
[----:B------:R-:W-:Y:S01]  /*16270*/  SEL R57, R130, R57, P0 ;  /* 0x0000003982397207 */ /* 0x000fe20000000000 */
[----:B------:R0:W2:Y:S01]  /*16280*/  SHFL.IDX PT, R66, R66, R7, 0x1c1f ;  /* 0x001c1f0742427589 */ /* 0x0000a200000e0000 */
[----:B-----5:R-:W-:-:S02]  /*16290*/  SEL R76, R91, R38, P0 ;  /* 0x000000265b4c7207 */ /* 0x020fc40000000000 */
[----:B------:R-:W-:Y:S01]  /*162a0*/  SEL R55, R128, R55, P0 ;  /* 0x0000003780377207 */ /* 0x000fe20000000000 */
[----:B------:R0:W3:Y:S01]  /*162b0*/  SHFL.IDX PT, R4, R4, R7, 0x1c1f ;  /* 0x001c1f0704047589 */ /* 0x0000e200000e0000 */
[----:B------:R-:W-:Y:S02]  /*162c0*/  SEL R92, R93, R36, P0 ;  /* 0x000000245d5c7207 */ /* 0x000fe40000000000 */
[----:B------:R-:W-:Y:S01]  /*162d0*/  SEL R59, R64, R59, P0 ;  /* 0x0000003b403b7207 */ /* 0x000fe20000000000 */
[----:B------:R0:W0:Y:S01]  /*162e0*/  SHFL.IDX PT, R7, R8, R5, 0x1c1f ;  /* 0x001c1f0508077589 */ /* 0x00002200000e0000 */
[----:B------:R-:W-:Y:S02]  /*162f0*/  SEL R94, R95, R114, P0 ;  /* 0x000000725f5e7207 */ /* 0x000fe40000000000 */
[----:B------:R-:W-:Y:S01]  /*16300*/  SEL R71, R24, R71, P0 ;  /* 0x0000004718477207 */ /* 0x000fe20000000000 */
[----:B------:R0:W0:Y:S01]  /*16310*/  SHFL.IDX PT, R14, R6, R5, 0x1c1f ;  /* 0x001c1f05060e7589 */ /* 0x00002200000e0000 */
[----:B----4-:R-:W-:-:S02]  /*16320*/  SEL R96, R97, R10, P0 ;  /* 0x0000000a61607207 */ /* 0x010fc40000000000 */
[----:B------:R-:W-:Y:S02]  /*16330*/  SEL R69, R26, R69, P0 ;  /* 0x000000451a457207 */ /* 0x000fe40000000000 */
[----:B------:R-:W-:Y:S02]  /*16340*/  SEL R75, R32, R75, P0 ;  /* 0x0000004b204b7207 */ /* 0x000fe40000000000 */
[----:B------:R-:W-:Y:S02]  /*16350*/  SEL R73, R34, R73, P0 ;  /* 0x0000004922497207 */ /* 0x000fe40000000000 */
[----:B-1----:R-:W-:Y:S02]  /*16360*/  SEL R43, R9, R126, P0 ;  /* 0x0000007e092b7207 */ /* 0x002fe40000000000 */
[----:B------:R-:W-:Y:S02]  /*16370*/  SEL R44, R126, R9, P0 ;  /* 0x000000097e2c7207 */ /* 0x000fe40000000000 */
[----:B------:R-:W-:-:S02]  /*16380*/  SEL R93, R36, R93, P0 ;  /* 0x0000005d245d7207 */ /* 0x000fc40000000000 */
[----:B------:R-:W-:Y:S02]  /*16390*/  SEL R91, R38, R91, P0 ;  /* 0x0000005b265b7207 */ /* 0x000fe40000000000 */
[----:B------:R-:W-:Y:S02]  /*163a0*/  SEL R97, R10, R97, P0 ;  /* 0x000000610a617207 */ /* 0x000fe40000000000 */
[----:B--23--:R-:W-:-:S07]  /*163b0*/  SEL R95, R114, R95, P0 ;  /* 0x0000005f725f7207 */ /* 0x00cfce0000000000 */
.L_x_8212:
[----:B------:R-:W-:Y:S05]  /*163c0*/  WARPSYNC.ALL ;  /* 0x0000000000007948 */ /* 0x000fea0003800000 */
[----:B------:R-:W-:Y:S01]  /*163d0*/  BAR.SYNC.DEFER_BLOCKING 0x1, 0x100 ;  /* 0x0044000000007b1d */ /* 0x000fe20000010000 */
[----:B0-----:R-:W-:Y:S02]  /*163e0*/  SEL R65, R4, R7, P0 ;  /* 0x0000000704417207 */ /* 0x001fe40000000000 */
[----:B------:R-:W-:Y:S02]  /*163f0*/  SEL R67, R7, R4, P0 ;  /* 0x0000000407437207 */ /* 0x000fe40000000000 */
[----:B------:R-:W-:Y:S01]  /*16400*/  F2FP.BF16.F32.PACK_AB R4, R99, R102 ;  /* 0x000000666304723e */ /* 0x000fe200000010ff */
[----:B------:R-:W-:Y:S01]  /*16410*/  ULDC.64 UR6, c[0x0][0xc08] ;  /* 0x0003020000067ab9 */ /* 0x000fe20000000a00 */
[----:B------:R-:W-:Y:S01]  /*16420*/  F2FP.BF16.F32.PACK_AB R5, R87, R52 ;  /* 0x000000345705723e */ /* 0x000fe200000010ff */
[----:B------:R-:W-:Y:S01]  /*16430*/  ULDC.64 UR4, c[0x0][0xc00] ;  /* 0x0003000000047ab9 */ /* 0x000fe20000000a00 */
[----:B------:R-:W-:-:S02]  /*16440*/  F2FP.BF16.F32.PACK_AB R6, R98, R100 ;  /* 0x000000646206723e */ /* 0x000fc400000010ff */
[----:B------:R-:W-:Y:S02]  /*16450*/  F2FP.BF16.F32.PACK_AB R7, R90, R53 ;  /* 0x000000355a07723e */ /* 0x000fe400000010ff */
[----:B------:R-:W-:Y:S02]  /*16460*/  SEL R64, R66, R14, P0 ;  /* 0x0000000e42407207 */ /* 0x000fe40000000000 */
[----:B------:R-:W-:Y:S02]  /*16470*/  SEL R66, R14, R66, P0 ;  /* 0x000000420e427207 */ /* 0x000fe40000000000 */
[----:B------:R-:W-:Y:S02]  /*16480*/  F2FP.BF16.F32.PACK_AB R8, R77, R79 ;  /* 0x0000004f4d08723e */ /* 0x000fe400000010ff */
[----:B------:R-:W-:Y:S02]  /*16490*/  F2FP.BF16.F32.PACK_AB R9, R54, R56 ;  /* 0x000000383609723e */ /* 0x000fe400000010ff */
[----:B------:R-:W-:-:S02]  /*164a0*/  F2FP.BF16.F32.PACK_AB R10, R78, R80 ;  /* 0x000000504e0a723e */ /* 0x000fc400000010ff */
[----:B------:R-:W-:Y:S01]  /*164b0*/  F2FP.BF16.F32.PACK_AB R11, R55, R57 ;  /* 0x00000039370b723e */ /* 0x000fe200000010ff */
[----:B------:R-:W-:Y:S01]  /*164c0*/  STSM.16.M88.4 [R39], R4 ;  /* 0x0000000427007844 */ /* 0x000fe20000000200 */
        /* <DEDUP_REMOVED lines=18> */
[----:B------:R-:W-:Y:S01]  /*165f0*/  F2FP.BF16.F32.PACK_AB R38, R46, R48 ;  /* 0x000000302e26723e */ /* 0x000fe200000010ff */
[----:B0-----:R-:W0:Y:S01]  /*16600*/  LDC R14, c[0x0][0xbe8] ;  /* 0x0002fa00ff0e7b82 */ /* 0x001e220000000800 */
        /* <DEDUP_REMOVED lines=8> */
[----:B------:R-:W-:Y:S01]  /*16690*/  STSM.16.M88.4 [R105], R4 ;  /* 0x0000000469007844 */ /* 0x000fe20000000200 */
[----:B------:R-:W-:-:S02]  /*166a0*/  F2FP.BF16.F32.PACK_AB R9, R65, R64 ;  /* 0x000000404109723e */ /* 0x000fc400000010ff */
[----:B------:R-:W-:Y:S02]  /*166b0*/  F2FP.BF16.F32.PACK_AB R11, R67, R66 ;  /* 0x00000042430b723e */ /* 0x000fe400000010ff */
[----:B------:R-:W-:Y:S02]  /*166c0*/  ISETP.NE.U32.AND P3, PT, RZ, UR6, PT ;  /* 0x00000006ff007c0c */ /* 0x000fe4000bf65070 */
[----:B------:R-:W-:Y:S01]  /*166d0*/  ISETP.NE.U32.AND P0, PT, RZ, UR4, PT ;  /* 0x00000004ff007c0c */ /* 0x000fe2000bf05070 */
[----:B------:R2:W-:Y:S01]  /*166e0*/  STSM.16.M88.4 [R106], R8 ;  /* 0x000000086a007844 */ /* 0x0005e20000000200 */
[----:B------:R-:W-:Y:S01]  /*166f0*/  BAR.SYNC.DEFER_BLOCKING 0x1, 0x100 ;  /* 0x0044000000007b1d */ /* 0x000fe20000010000 */
[----:B------:R-:W-:Y:S02]  /*16700*/  ISETP.NE.AND.EX P3, PT, RZ, UR7, PT, P3 ;  /* 0x00000007ff007c0c */ /* 0x000fe4000bf65330 */
[----:B------:R-:W-:Y:S02]  /*16710*/  IADD3 R12, P1, R210, UR4, RZ ;  /* 0x00000004d20c7c10 */ /* 0x000fe4000ff3e0ff */
[----:B------:R-:W-:-:S02]  /*16720*/  ISETP.NE.AND.EX P0, PT, RZ, UR5, PT, P0 ;  /* 0x00000005ff007c0c */ /* 0x000fc4000bf05300 */
[----:B------:R-:W-:-:S07]  /*16730*/  IADD3.X R13, R211, UR5, RZ, P1, !PT ;  /* 0x00000005d30d7c10 */ /* 0x000fce0008ffe4ff */
[----:B------:R-:W-:Y:S01]  /*16740*/  @P3 IADD3 R210, P1, R210, UR6, RZ ;  /* 0x00000006d2d23c10 */ /* 0x000fe2000ff3e0ff */
[----:B------:R-:W-:Y:S02]  /*16750*/  ULDC UR6, c[0x0][0xa88] ;  /* 0x0002a20000067ab9 */ /* 0x000fe40000000800 */
[----:B-1----:R-:W-:Y:S01]  /*16760*/  IMAD.U32 R25, RZ, RZ, UR6 ;  /* 0x00000006ff197e24 */ /* 0x002fe2000f8e00ff */
[----:B------:R-:W-:Y:S01]  /*16770*/  @P3 IADD3.X R211, R211, UR7, RZ, P1, !PT ;  /* 0x00000007d3d33c10 */ /* 0x000fe20008ffe4ff */
[----:B------:R1:W5:Y:S04]  /*16780*/  @P0 LDG.E R101, desc[UR36][R12.64] ;  /* 0x000000240c650981 */ /* 0x000368000c1e1900 */
[----:B------:R1:W5:Y:S01]  /*16790*/  @P3 LDG.E R25, desc[UR36][R210.64] ;  /* 0x00000024d2193981 */ /* 0x000362000c1e1900 */
[----:B--2---:R-:W-:Y:S01]  /*167a0*/  IMAD.MOV.U32 R10, RZ, RZ, 0x9b8 ;  /* 0x000009b8ff0a7424 */ /* 0x004fe200078e00ff */
[----:B------:R-:W-:-:S02]  /*167b0*/  ISETP.GT.AND P2, PT, R209, 0x1, PT ;  /* 0x00000001d100780c */ /* 0x000fc40003f44270 */
[----:B0-----:R-:W-:Y:S02]  /*167c0*/  ISETP.NE.AND P1, PT, R14, 0x1, PT ;  /* 0x000000010e00780c */ /* 0x001fe40003f25270 */
[----:B------:R-:W-:-:S04]  /*167d0*/  SEL R10, R10, 0x978, P2 ;  /* 0x000009780a0a7807 */ /* 0x000fc80001000000 */
[----:B------:R1:W0:Y:S08]  /*167e0*/  LDC.64 R4, c[0x0][R10+0x220] ;  /* 0x000088000a047b82 */ /* 0x0002300000000a00 */
[----:B------:R1:W2:Y:S08]  /*167f0*/  LDC.64 R6, c[0x0][R10+0x218] ;  /* 0x000086000a067b82 */ /* 0x0002b00000000a00 */
[----:B------:R1:W3:Y:S01]  /*16800*/  LDC.64 R8, c[0x0][R10+0x228] ;  /* 0x00008a000a087b82 */ /* 0x0002e20000000a00 */
[----:B------:R-:W-:Y:S05]  /*16810*/  @P3 BRA `(.L_x_7928) ;  /* 0x0000000000103947 */ /* 0x000fea0003800000 */
[----:B------:R-:W-:Y:S05]  /*16820*/  @!P0 BRA `(.L_x_7928) ;  /* 0x00000000000c8947 */ /* 0x000fea0003800000 */
[----:B------:R-:W4:Y:S04]  /*16830*/  LDG.E R24, desc[UR36][R12.64] ;  /* 0x000000240c187981 */ /* 0x000f28000c1e1900 */
[----:B-----5:R-:W4:Y:S02]  /*16840*/  LDG.E R25, desc[UR36][R12.64+0x4] ;  /* 0x000004240c197981 */ /* 0x020f24000c1e1900 */
[----:B----4-:R-:W-:-:S07]  /*16850*/  IADD3 R25, -R24, R25, RZ ;  /* 0x0000001918197210 */ /* 0x010fce0007ffe1ff */
.L_x_7928:
[----:B------:R-:W4:Y:S01]  /*16860*/  LDL R26, [R1+0x68] ;  /* 0x00006800011a7983 */ /* 0x000f220000100800 */
[----:B-1----:R-:W1:Y:S01]  /*16870*/  LDC.64 R10, c[0x0][R10+0x210] ;  /* 0x000084000a0a7b82 */ /* 0x002e620000000a00 */
[----:B------:R-:W-:Y:S01]  /*16880*/  ISETP.NE.U32.AND P0, PT, RZ, UR4, PT ;  /* 0x00000004ff007c0c */ /* 0x000fe2000bf05070 */
[-C--:B--2---:R-:W-:Y:S01]  /*16890*/  IMAD R33, R7, R191.reuse, RZ ;  /* 0x000000bf07217224 */ /* 0x084fe200078e02ff */
[----:B------:R-:W2:Y:S01]  /*168a0*/  LDL R34, [R1+0x64] ;  /* 0x0000640001227983 */ /* 0x000ea20000100800 */
[----:B------:R-:W-:Y:S01]  /*168b0*/  IMAD.WIDE.U32 R6, R6, R191, RZ ;  /* 0x000000bf06067225 */ /* 0x000fe200078e00ff */
[----:B------:R-:W-:-:S03]  /*168c0*/  ISETP.NE.AND.EX P0, PT, RZ, UR5, PT, P0 ;  /* 0x00000005ff007c0c */ /* 0x000fc6000bf05300 */
[----:B------:R-:W3:Y:S01]  /*168d0*/  @P1 LDC R24, c[0x0][0xbec] ;  /* 0x0002fb00ff181b82 */ /* 0x000ee20000000800 */
[----:B------:R-:W-:Y:S02]  /*168e0*/  SEL R15, R206, RZ, !P0 ;  /* 0x000000ffce0f7207 */ /* 0x000fe40004000000 */
[----:B------:R-:W-:-:S05]  /*168f0*/  SEL R213, R213, RZ, !P0 ;  /* 0x000000ffd5d57207 */ /* 0x000fca0004000000 */
[----:B------:R-:W1:Y:S01]  /*16900*/  @P1 LDC R35, c[0x0][0xbf0] ;  /* 0x0002fc00ff231b82 */ /* 0x000e620000000800 */
[----:B0-----:R-:W-:-:S07]  /*16910*/  IMAD R5, R5, R15, RZ ;  /* 0x0000000f05057224 */ /* 0x001fce00078e02ff */
[----:B------:R-:W0:Y:S01]  /*16920*/  LDC.64 R12, c[0x0][0xba8] ;  /* 0x0002ea00ff0c7b82 */ /* 0x000e220000000a00 */
[----:B------:R-:W3:Y:S01]  /*16930*/  S2R R32, SR_TID.X ;  /* 0x0000000000207919 */ /* 0x000ee20000002100 */
[C---:B------:R-:W-:Y:S02]  /*16940*/  IMAD R213, R4.reuse, R213, R5 ;  /* 0x000000d504d57224 */ /* 0x040fe400078e0205 */
[----:B------:R-:W-:Y:S01]  /*16950*/  IMAD.WIDE.U32 R4, R4, R15, RZ ;  /* 0x0000000f04047225 */ /* 0x000fe200078e00ff */
[----:B------:R-:W-:Y:S02]  /*16960*/  SEL R27, R215, RZ, P2 ;  /* 0x000000ffd71b7207 */ /* 0x000fe40001000000 */
[--C-:B-----5:R-:W-:Y:S02]  /*16970*/  IADD3 R6, P0, P3, R4, R6, R101.reuse ;  /* 0x0000000604067210 */ /* 0x120fe40007b1e065 */
[----:B------:R-:W-:Y:S01]  /*16980*/  SHF.R.S32.HI R103, RZ, 0x1f, R101 ;  /* 0x0000001fff677819 */ /* 0x000fe20000011465 */
[----:B0-----:R-:W0:Y:S08]  /*16990*/  @!P2 LDC R12, c[0x0][0xb50] ;  /* 0x0002d400ff0cab82 */ /* 0x001e300000000800 */
[----:B------:R-:W0:Y:S01]  /*169a0*/  @!P2 LDC R13, c[0x0][0xb54] ;  /* 0x0002d500ff0dab82 */ /* 0x000e220000000800 */
[----:B---3--:R-:W-:-:S05]  /*169b0*/  VIADD R36, R32, 0xffffff80 ;  /* 0xffffff8020247836 */ /* 0x008fca0000000000 */
[----:B------:R-:W-:-:S04]  /*169c0*/  SHF.R.S32.HI R32, RZ, 0x1f, R36 ;  /* 0x0000001fff207819 */ /* 0x000fc80000011424 */
[----:B------:R-:W-:-:S04]  /*169d0*/  LEA.HI R32, R32, R36, RZ, 0x7 ;  /* 0x0000002420207211 */ /* 0x000fc800078f38ff */
[----:B------:R-:W-:-:S05]  /*169e0*/  LOP3.LUT R32, R32, 0xffffff80, RZ, 0xc0, !PT ;  /* 0xffffff8020207812 */ /* 0x000fca00078ec0ff */
[----:B------:R-:W-:Y:S02]  /*169f0*/  IMAD.IADD R32, R36, 0x1, -R32 ;  /* 0x0000000124207824 */ /* 0x000fe400078e0a20 */
[----:B----4-:R-:W-:Y:S02]  /*16a00*/  IMAD R37, R214, 0x80, R26 ;  /* 0x00000080d6257824 */ /* 0x010fe400078e021a */
[----:B------:R-:W-:Y:S02]  /*16a10*/  IMAD.IADD R26, R7, 0x1, R33 ;  /* 0x00000001071a7824 */ /* 0x000fe400078e0221 */
[----:B------:R-:W-:-:S04]  /*16a20*/  @P1 IMAD.HI.U32 R4, R37, R24, RZ ;  /* 0x0000001825041227 */ /* 0x000fc800078e00ff */
[----:B------:R-:W-:Y:S02]  /*16a30*/  IMAD.IADD R7, R5, 0x1, R213 ;  /* 0x0000000105077824 */ /* 0x000fe400078e02d5 */
[----:B------:R-:W-:Y:S01]  /*16a40*/  IMAD.MOV.U32 R5, RZ, RZ, R37 ;  /* 0x000000ffff057224 */ /* 0x000fe200078e0025 */
[----:B-1----:R-:W-:Y:S01]  /*16a50*/  @P1 SHF.R.U32.HI R5, RZ, R35, R4 ;  /* 0x00000023ff051219 */ /* 0x002fe20000011604 */
[-C--:B------:R-:W-:Y:S02]  /*16a60*/  IMAD R33, R9, R27.reuse, RZ ;  /* 0x0000001b09217224 */ /* 0x080fe400078e02ff */
[----:B------:R-:W-:Y:S01]  /*16a70*/  IMAD.WIDE.U32 R8, R8, R27, RZ ;  /* 0x0000001b08087225 */ /* 0x000fe200078e00ff */
[----:B------:R-:W-:-:S03]  /*16a80*/  IADD3.X R7, R7, R26, R103, P0, P3 ;  /* 0x0000001a07077210 */ /* 0x000fc600007e6467 */
[--C-:B------:R-:W-:Y:S01]  /*16a90*/  IMAD.MOV R27, RZ, RZ, -R5.reuse ;  /* 0x000000ffff1b7224 */ /* 0x100fe200078e0a05 */
[----:B------:R-:W-:Y:S02]  /*16aa0*/  IADD3 R8, P0, P3, R5, R6, R8 ;  /* 0x0000000605087210 */ /* 0x000fe40007b1e008 */
[----:B------:R-:W-:Y:S01]  /*16ab0*/  SHF.R.S32.HI R4, RZ, 0x1f, R5 ;  /* 0x0000001fff047819 */ /* 0x000fe20000011405 */
[----:B------:R-:W-:Y:S01]  /*16ac0*/  IMAD R5, R14, R27, R37 ;  /* 0x0000001b0e057224 */ /* 0x000fe200078e0225 */
[----:B------:R-:W-:-:S04]  /*16ad0*/  IADD3 R33, R9, R33, RZ ;  /* 0x0000002109217210 */ /* 0x000fc80007ffe0ff */
[----:B------:R-:W-:Y:S01]  /*16ae0*/  IADD3.X R9, R4, R7, R33, P0, P3 ;  /* 0x0000000704097210 */ /* 0x000fe200007e6421 */
[-C--:B------:R-:W-:Y:S01]  /*16af0*/  IMAD R4, R11, R5.reuse, RZ ;  /* 0x000000050b047224 */ /* 0x080fe200078e02ff */
[----:B------:R-:W-:Y:S01]  /*16b00*/  SHF.R.S32.HI R7, RZ, 0x1f, R5 ;  /* 0x0000001fff077819 */ /* 0x000fe20000011405 */
[----:B------:R-:W-:-:S04]  /*16b10*/  IMAD.WIDE.U32 R8, R10, R5, R8 ;  /* 0x000000050a087225 */ /* 0x000fc800078e0008 */
[----:B------:R-:W-:Y:S01]  /*16b20*/  IMAD R7, R10, R7, R4 ;  /* 0x000000070a077224 */ /* 0x000fe200078e0204 */
[----:B0-----:R-:W-:-:S03]  /*16b30*/  LEA R12, P0, R8, R12, 0x2 ;  /* 0x0000000c080c7211 */ /* 0x001fc600078010ff */
[----:B------:R-:W-:-:S05]  /*16b40*/  IMAD.IADD R4, R9, 0x1, R7 ;  /* 0x0000000109047824 */ /* 0x000fca00078e0207 */
[----:B------:R-:W-:Y:S01]  /*16b50*/  LEA.HI.X R13, R8, R13, R4, 0x2, P0 ;  /* 0x0000000d080d7211 */ /* 0x000fe200000f1404 */
[----:B------:R-:W-:Y:S01]  /*16b60*/  SHFL.IDX PT, R6, R12, 0x1, 0x1c1f ;  /* 0x003c1f000c067f89 */ /* 0x000fe200000e0000 */
[----:B--2---:R-:W-:-:S03]  /*16b70*/  IMAD R33, R214, 0x80, R34 ;  /* 0x00000080d6217824 */ /* 0x004fc600078e0222 */
        /* <DEDUP_REMOVED lines=11> */
[----:B------:R-:W1:Y:S01]  /*16c30*/  S2R R32, SR_TID.X ;  /* 0x0000000000207919 */ /* 0x000e620000002100 */
[----:B------:R-:W2:Y:S01]  /*16c40*/  @P1 LDC R11, c[0x0][0xbec] ;  /* 0x0002fb00ff0b1b82 */ /* 0x000ea20000000800 */
[----:B------:R-:W-:-:S07]  /*16c50*/  ULDC.64 UR4, c[0x0][0xaa0] ;  /* 0x0002a80000047ab9 */ /* 0x000fce0000000a00 */
[----:B------:R-:W3:Y:S01]  /*16c60*/  @P1 LDC R13, c[0x0][0xbf0] ;  /* 0x0002fc00ff0d1b82 */ /* 0x000ee20000000800 */
[----:B-1----:R-:W-:-:S04]  /*16c70*/  IADD3 R32, R32, -0x80, RZ ;  /* 0xffffff8020207810 */ /* 0x002fc80007ffe0ff */
[----:B------:R-:W-:-:S04]  /*16c80*/  SHF.R.S32.HI R104, RZ, 0x1f, R32 ;  /* 0x0000001fff687819 */ /* 0x000fc80000011420 */
[----:B------:R-:W-:-:S04]  /*16c90*/  LEA.HI R104, R104, R32, RZ, 0x3 ;  /* 0x0000002068687211 */ /* 0x000fc800078f18ff */
[----:B------:R-:W-:-:S05]  /*16ca0*/  SHF.R.S32.HI R104, RZ, 0x3, R104 ;  /* 0x00000003ff687819 */ /* 0x000fca0000011468 */
[----:B------:R-:W-:-:S04]  /*16cb0*/  IMAD R3, R104, 0x40, R199 ;  /* 0x0000004068037824 */ /* 0x000fc800078e02c7 */
[----:B------:R-:W-:-:S03]  /*16cc0*/  IMAD.WIDE R62, R3, 0x2, R62 ;  /* 0x00000002033e7825 */ /* 0x000fc600078e023e */
[C---:B------:R-:W-:Y:S02]  /*16cd0*/  IADD3 R33, P0, R62.reuse, 0x2000, RZ ;  /* 0x000020003e217810 */ /* 0x040fe40007f1e0ff */
[----:B------:R-:W-:Y:S02]  /*16ce0*/  IADD3 R25, P5, R62, 0x1000, RZ ;  /* 0x000010003e197810 */ /* 0x000fe40007fbe0ff */
[----:B------:R-:W-:Y:S02]  /*16cf0*/  LOP3.LUT R32, R33, 0x380, RZ, 0xc0, !PT ;  /* 0x0000038021207812 */ /* 0x000fe400078ec0ff */
[----:B------:R-:W-:Y:S02]  /*16d00*/  LOP3.LUT R24, R25, 0x380, RZ, 0xc0, !PT ;  /* 0x0000038019187812 */ /* 0x000fe400078ec0ff */
[----:B------:R-:W-:Y:S02]  /*16d10*/  SHF.R.U64 R32, R32, 0x3, RZ ;  /* 0x0000000320207819 */ /* 0x000fe400000012ff */
[----:B------:R-:W-:-:S02]  /*16d20*/  SHF.R.U64 R24, R24, 0x3, RZ ;  /* 0x0000000318187819 */ /* 0x000fc400000012ff */
[----:B------:R-:W-:Y:S01]  /*16d30*/  LOP3.LUT R32, R32, R33, RZ, 0x3c, !PT ;  /* 0x0000002120207212 */ /* 0x000fe200078e3cff */
[--C-:B------:R-:W-:Y:S01]  /*16d40*/  IMAD.X R33, RZ, RZ, R63.reuse, P0 ;  /* 0x000000ffff217224 */ /* 0x100fe200000e063f */
[----:B------:R-:W-:Y:S02]  /*16d50*/  IADD3 R3, P0, R62, 0x7000, RZ ;  /* 0x000070003e037810 */ /* 0x000fe40007f1e0ff */
        /* <DEDUP_REMOVED lines=10> */
[----:B------:R-:W-:Y:S02]  /*16e00*/  SHF.R.U64 R0, R0, 0x3, RZ ;  /* 0x0000000300007819 */ /* 0x000fe400000012ff */
[----:B------:R-:W-:Y:S02]  /*16e10*/  LOP3.LUT R36, R37, 0x380, RZ, 0xc0, !PT ;  /* 0x0000038025247812 */ /* 0x000fe400078ec0ff */
[----:B------:R-:W-:Y:S02]  /*16e20*/  LOP3.LUT R40, R41, 0x380, RZ, 0xc0, !PT ;  /* 0x0000038029287812 */ /* 0x000fe400078ec0ff */
[----:B------:R-:W-:-:S02]  /*16e30*/  LOP3.LUT R44, R45, 0x380, RZ, 0xc0, !PT ;  /* 0x000003802d2c7812 */ /* 0x000fc400078ec0ff */
[----:B------:R-:W-:Y:S02]  /*16e40*/  LOP3.LUT R48, R49, 0x380, RZ, 0xc0, !PT ;  /* 0x0000038031307812 */ /* 0x000fe400078ec0ff */
[----:B0-----:R-:W-:Y:S02]  /*16e50*/  LOP3.LUT R5, R62, 0x380, RZ, 0xc0, !PT ;  /* 0x000003803e057812 */ /* 0x001fe400078ec0ff */
[----:B------:R-:W-:Y:S01]  /*16e60*/  LOP3.LUT R52, R0, R3, RZ, 0x3c, !PT ;  /* 0x0000000300347212 */ /* 0x000fe200078e3cff */
[----:B------:R-:W-:Y:S01]  /*16e70*/  IMAD R0, R103, UR4, RZ ;  /* 0x0000000467007c24 */ /* 0x000fe2000f8e02ff */
[----:B------:R-:W-:Y:S02]  /*16e80*/  SHF.R.U64 R36, R36, 0x3, RZ ;  /* 0x0000000324247819 */ /* 0x000fe400000012ff */
[----:B------:R-:W-:Y:S02]  /*16e90*/  SHF.R.U64 R40, R40, 0x3, RZ ;  /* 0x0000000328287819 */ /* 0x000fe400000012ff */
[----:B------:R-:W-:-:S02]  /*16ea0*/  SHF.R.U64 R44, R44, 0x3, RZ ;  /* 0x000000032c2c7819 */ /* 0x000fc400000012ff */
[----:B------:R-:W-:Y:S02]  /*16eb0*/  SHF.R.U64 R48, R48, 0x3, RZ ;  /* 0x0000000330307819 */ /* 0x000fe400000012ff */
[----:B------:R-:W-:Y:S01]  /*16ec0*/  SHF.R.U64 R5, R5, 0x3, RZ ;  /* 0x0000000305057819 */ /* 0x000fe200000012ff */
[C---:B------:R-:W-:Y:S01]  /*16ed0*/  IMAD R9, R101.reuse, UR5, R0 ;  /* 0x0000000565097c24 */ /* 0x040fe2000f8e0200 */
[----:B------:R-:W-:Y:S01]  /*16ee0*/  LOP3.LUT R36, R36, R37, RZ, 0x3c, !PT ;  /* 0x0000002524247212 */ /* 0x000fe200078e3cff */
[----:B------:R-:W-:Y:S01]  /*16ef0*/  IMAD.WIDE.U32 R2, R101, UR4, RZ ;  /* 0x0000000465027c25 */ /* 0x000fe2000f8e00ff */
[----:B------:R-:W-:Y:S01]  /*16f00*/  LOP3.LUT R40, R40, R41, RZ, 0x3c, !PT ;  /* 0x0000002928287212 */ /* 0x000fe200078e3cff */
[----:B------:R-:W-:Y:S01]  /*16f10*/  ULDC.64 UR4, c[0x0][0xae8] ;  /* 0x0002ba0000047ab9 */ /* 0x000fe20000000a00 */
        /* <DEDUP_REMOVED lines=10> */
[----:B------:R-:W-:Y:S01]  /*16fc0*/  IMAD.WIDE.U32 R2, R191, UR4, R2 ;  /* 0x00000004bf027c25 */ /* 0x000fe2000f8e0002 */
[----:B------:R0:W5:Y:S01]  /*16fd0*/  LD.E.128 R4, desc[UR36][R62.64] ;  /* 0x000000243e047980 */ /* 0x000162000c101d00 */
[----:B------:R-:W-:-:S03]  /*16fe0*/  SHF.R.S32.HI R8, RZ, 0x1f, R15 ;  /* 0x0000001fff087819 */ /* 0x000fc6000001140f */
[----:B------:R-:W5:Y:S01]  /*16ff0*/  LD.E.128 R40, desc[UR36][R40.64] ;  /* 0x0000002428287980 */ /* 0x000f62000c101d00 */
[----:B------:R-:W-:-:S03]  /*17000*/  IMAD R12, R214, 0x80, R9 ;  /* 0x00000080d60c7824 */ /* 0x000fc600078e0209 */
        /* <DEDUP_REMOVED lines=11> */
[----:B--2---:R-:W-:Y:S01]  /*170c0*/  @P1 IMAD.HI.U32 R0, R12, R11, RZ ;  /* 0x0000000b0c001227 */ /* 0x004fe200078e00ff */
[----:B------:R-:W-:-:S03]  /*170d0*/  MOV R9, R12 ;  /* 0x0000000c00097202 */ /* 0x000fc60000000f00 */
[----:B------:R-:W-:Y:S01]  /*170e0*/  IMAD R8, R8, UR4, RZ ;  /* 0x0000000408087c24 */ /* 0x000fe2000f8e02ff */
[----:B---3--:R-:W-:Y:S01]  /*170f0*/  @P1 SHF.R.U32.HI R9, RZ, R13, R0 ;  /* 0x0000000dff091219 */ /* 0x008fe20000011600 */
[----:B------:R-:W-:-:S04]  /*17100*/  IMAD.WIDE.U32 R2, R15, UR4, R2 ;  /* 0x000000040f027c25 */ /* 0x000fc8000f8e0002 */
[----:B------:R-:W-:Y:S01]  /*17110*/  IMAD R11, R15, UR5, R8 ;  /* 0x000000050f0b7c24 */ /* 0x000fe2000f8e0208 */
[----:B------:R-:W-:Y:S01]  /*17120*/  SHF.R.S32.HI R8, RZ, 0x1f, R9 ;  /* 0x0000001fff087819 */ /* 0x000fe20000011409 */
[----:B------:R-:W-:Y:S01]  /*17130*/  VIADD R0, R18, 0x22820 ;  /* 0x0002282012007836 */ /* 0x000fe20000000000 */
[----:B------:R-:W-:Y:S01]  /*17140*/  ULDC.64 UR4, c[0x0][0xae0] ;  /* 0x0002b80000047ab9 */ /* 0x000fe20000000a00 */
[----:B------:R-:W-:Y:S02]  /*17150*/  IMAD.IADD R3, R3, 0x1, R11 ;  /* 0x0000000103037824 */ /* 0x000fe400078e020b */
[----:B------:R-:W-:Y:S01]  /*17160*/  IMAD.MOV R11, RZ, RZ, -R9 ;  /* 0x000000ffff0b7224 */ /* 0x000fe200078e0a09 */
[----:B------:R-:W-:Y:S01]  /*17170*/  PRMT R0, RZ, 0x654, R0 ;  /* 0x00000654ff007816 */ /* 0x000fe20000000000 */
[----:B------:R-:W-:Y:S02]  /*17180*/  IMAD R8, R8, UR4, RZ ;  /* 0x0000000408087c24 */ /* 0x000fe4000f8e02ff */
[----:B------:R-:W-:Y:S01]  /*17190*/  IMAD R11, R14, R11, R12 ;  /* 0x0000000b0e0b7224 */ /* 0x000fe200078e020c */
[----:B-1----:R1:W-:Y:S01]  /*171a0*/  SYNCS.ARRIVE.TRANS64.RED.A1T0 RZ, [R0+URZ], RZ ;  /* 0x000000ff00ff79a7 */ /* 0x0023e2000810043f */
[----:B------:R-:W-:-:S02]  /*171b0*/  IMAD R13, R9, UR5, R8 ;  /* 0x00000005090d7c24 */ /* 0x000fc4000f8e0208 */
[----:B------:R-:W-:Y:S01]  /*171c0*/  IMAD.WIDE.U32 R2, R9, UR4, R2 ;  /* 0x0000000409027c25 */ /* 0x000fe2000f8e0002 */
[----:B------:R-:W-:Y:S01]  /*171d0*/  ULDC.64 UR4, c[0x0][0xad8] ;  /* 0x0002b60000047ab9 */ /* 0x000fe20000000a00 */
[----:B-1----:R-:W-:Y:S02]  /*171e0*/  SHF.R.S32.HI R0, RZ, 0x1f, R11 ;  /* 0x0000001fff007819 */ /* 0x002fe4000001140b */
[----:B------:R-:W-:-:S03]  /*171f0*/  IMAD.IADD R3, R3, 0x1, R13 ;  /* 0x0000000103037824 */ /* 0x000fc600078e020d */
        /* <DEDUP_REMOVED lines=11> */
.L_x_8215:
[----:B------:R-:W-:Y:S01]  /*172b0*/  LEA R21, R214, R104, 0x7 ;  /* 0x00000068d6157211 */ /* 0x000fe200078e38ff */
[----:B------:R-:W-:Y:S03]  /*172c0*/  BSSY B1, `(.L_x_7931) ;  /* 0x000000e000017945 */ /* 0x000fe60003800000 */
[----:B------:R-:W-:-:S13]  /*172d0*/  ISETP.GE.AND P0, PT, R21, R10, PT ;  /* 0x0000000a1500720c */ /* 0x000fda0003f06270 */
[----:B------:R-:W-:Y:S05]  /*172e0*/  @P0 BRA `(.L_x_7932) ;  /* 0x00000000002c0947 */ /* 0x000fea0003800000 */
[----:B------:R-:W-:Y:S01]  /*172f0*/  ULDC UR4, c[0x0][0xac8] ;  /* 0x0002b20000047ab9 */ /* 0x000fe20000000800 */
[----:B------:R-:W-:Y:S02]  /*17300*/  SHF.R.S32.HI R12, RZ, 0x1f, R199 ;  /* 0x0000001fff0c7819 */ /* 0x000fe400000114c7 */
[----:B------:R-:W-:Y:S02]  /*17310*/  ISETP.GE.AND P0, PT, R199, UR4, PT ;  /* 0x00000004c7007c0c */ /* 0x000fe4000bf06270 */
[----:B------:R-:W-:Y:S02]  /*17320*/  ISETP.GE.AND P1, PT, R207, UR4, PT ;  /* 0x00000004cf007c0c */ /* 0x000fe4000bf26270 */
[----:B------:R-:W-:-:S09]  /*17330*/  SHF.R.S32.HI R11, RZ, 0x1f, R207 ;  /* 0x0000001fff0b7819 */ /* 0x000fd200000114cf */
[-C--:B--2---:R-:W-:Y:S02]  /*17340*/  @!P0 LEA R8, P2, R199, R14.reuse, 0x1 ;  /* 0x0000000ec7088211 */ /* 0x084fe400078408ff */
[----:B------:R-:W-:Y:S02]  /*17350*/  @!P1 LEA R14, P3, R207, R14, 0x1 ;  /* 0x0000000ecf0e9211 */ /* 0x000fe400078608ff */
[-C--:B-1----:R-:W-:Y:S02]  /*17360*/  @!P0 LEA.HI.X R9, R199, R0.reuse, R12, 0x1, P2 ;  /* 0x00000000c7098211 */ /* 0x082fe400010f0c0c */
[----:B------:R-:W-:-:S03]  /*17370*/  @!P1 LEA.HI.X R15, R207, R0, R11, 0x1, P3 ;  /* 0x00000000cf0f9211 */ /* 0x000fc600018f0c0b */
[----:B-----5:R3:W-:Y:S04]  /*17380*/  @!P0 ST.E.128 desc[UR36][R8.64], R4 ;  /* 0x0000000408008985 */ /* 0x0207e8000c101d24 */
[----:B------:R3:W-:Y:S02]  /*17390*/  @!P1 ST.E.128 desc[UR36][R14.64], R40 ;  /* 0x000000280e009985 */ /* 0x0007e4000c101d24 */
.L_x_7932:
[----:B------:R-:W-:Y:S05]  /*173a0*/  BSYNC B1 ;  /* 0x0000000000017941 */ /* 0x000fea0003800000 */
.L_x_7931:
[----:B------:R-:W-:-:S03]  /*173b0*/  UMOV UR4, 0xffffffff ;  /* 0xffffffff00047882 */ /* 0x000fc60000000000 */
[----:B------:R-:W-:Y:S05]  /*173c0*/  BRA.DIV UR4, `(.L_x_7933) ;  /* 0x000000da04607947 */ /* 0x000fea000b800000 */
[----:B-1----:R1:W4:Y:S04]  /*173d0*/  SHFL.IDX PT, R0, R3, 0x1, 0x181f ;  /* 0x00381f0003007f89 */ /* 0x00232800000e0000 */
[----:B--23--:R1:W2:Y:S02]  /*173e0*/  SHFL.IDX PT, R14, R2, 0x1, 0x181f ;  /* 0x00381f00020e7f89 */ /* 0x00c2a400000e0000 */
.L_x_8219:
[----:B-----5:R-:W-:Y:S01]  /*173f0*/  VIADD R5, R21, 0x20 ;  /* 0x0000002015057836 */ /* 0x020fe20000000000 */
[----:B------:R-:W-:Y:S04]  /*17400*/  BSSY B1, `(.L_x_7934) ;  /* 0x000000e000017945 */ /* 0x000fe80003800000 */
        /* <DEDUP_REMOVED lines=9> */
[-C--:B----4-:R-:W-:Y:S02]  /*174a0*/  @!P2 LEA.HI.X R5, R199, R0.reuse, R7, 0x1, P0 ;  /* 0x00000000c705a211 */ /* 0x090fe400000f0c07 */
[----:B------:R-:W-:-:S03]  /*174b0*/  @!P3 LEA.HI.X R15, R207, R0, R6, 0x1, P1 ;  /* 0x00000000cf0fb211 */ /* 0x000fc600008f0c06 */
[----:B------:R3:W-:Y:S04]  /*174c0*/  @!P2 ST.E.128 desc[UR36][R4.64], R24 ;  /* 0x000000180400a985 */ /* 0x0007e8000c101d24 */
[----:B------:R3:W-:Y:S02]  /*174d0*/  @!P3 ST.E.128 desc[UR36][R14.64], R44 ;  /* 0x0000002c0e00b985 */ /* 0x0007e4000c101d24 */
.L_x_7935:
[----:B------:R-:W-:Y:S05]  /*174e0*/  BSYNC B1 ;  /* 0x0000000000017941 */ /* 0x000fea0003800000 */
.L_x_7934:
[----:B------:R-:W-:-:S03]  /*174f0*/  UMOV UR4, 0xffffffff ;  /* 0xffffffff00047882 */ /* 0x000fc60000000000 */
[----:B------:R-:W-:Y:S05]  /*17500*/  BRA.DIV UR4, `(.L_x_7936) ;  /* 0x000000da04587947 */ /* 0x000fea000b800000 */
[----:B----4-:R4:W0:Y:S04]  /*17510*/  SHFL.IDX PT, R0, R3, 0x2, 0x181f ;  /* 0x00581f0003007f89 */ /* 0x01082800000e0000 */
[----:B--23--:R4:W2:Y:S02]  /*17520*/  SHFL.IDX PT, R14, R2, 0x2, 0x181f ;  /* 0x00581f00020e7f89 */ /* 0x00c8a400000e0000 */
.L_x_8223:
[----:B------:R-:W-:Y:S01]  /*17530*/  VIADD R5, R21, 0x40 ;  /* 0x0000004015057836 */ /* 0x000fe20000000000 */
        /* <DEDUP_REMOVED lines=10> */
[-C--:B0-----:R-:W-:Y:S02]  /*175e0*/  @!P2 LEA.HI.X R5, R199, R0.reuse, R7, 0x1, P0 ;  /* 0x00000000c705a211 */ /* 0x081fe400000f0c07 */
[----:B------:R-:W-:-:S03]  /*175f0*/  @!P3 LEA.HI.X R15, R207, R0, R6, 0x1, P1 ;  /* 0x00000000cf0fb211 */ /* 0x000fc600008f0c06 */
[----:B------:R3:W-:Y:S04]  /*17600*/  @!P2 ST.E.128 desc[UR36][R4.64], R32 ;  /* 0x000000200400a985 */ /* 0x0007e8000c101d24 */
[----:B------:R3:W-:Y:S02]  /*17610*/  @!P3 ST.E.128 desc[UR36][R14.64], R48 ;  /* 0x000000300e00b985 */ /* 0x0007e4000c101d24 */
.L_x_7938:
[----:B------:R-:W-:Y:S05]  /*17620*/  BSYNC B1 ;  /* 0x0000000000017941 */ /* 0x000fea0003800000 */
.L_x_7937:
[----:B------:R-:W-:-:S03]  /*17630*/  UMOV UR4, 0xffffffff ;  /* 0xffffffff00047882 */ /* 0x000fc60000000000 */
[----:B------:R-:W-:Y:S05]  /*17640*/  BRA.DIV UR4, `(.L_x_7939) ;  /* 0x000000da04507947 */ /* 0x000fea000b800000 */
[----:B0-----:R0:W0:Y:S04]  /*17650*/  SHFL.IDX PT, R0, R3, 0x3, 0x181f ;  /* 0x00781f0003007f89 */ /* 0x00102800000e0000 */
[----:B--23--:R2:W3:Y:S02]  /*17660*/  SHFL.IDX PT, R14, R2, 0x3, 0x181f ;  /* 0x00781f00020e7f89 */ /* 0x00c4e400000e0000 */
.L_x_8227:
[----:B01--4-:R-:W-:-:S05]  /*17670*/  VIADD R3, R21, 0x60 ;  /* 0x0000006015037836 */ /* 0x013fca0000000000 */
[----:B------:R-:W-:-:S13]  /*17680*/  ISETP.GE.AND P0, PT, R3, R10, PT ;  /* 0x0000000a0300720c */ /* 0x000fda0003f06270 */
[----:B------:R-:W-:Y:S05]  /*17690*/  @P0 BRA `(.L_x_7940) ;  /* 0x0000002000040947 */ /* 0x000fea0003800000 */
[----:B------:R-:W-:Y:S01]  /*176a0*/  ULDC UR4, c[0x0][0xac8] ;  /* 0x0002b20000047ab9 */ /* 0x000fe20000000800 */
[----:B------:R-:W-:Y:S02]  /*176b0*/  SHF.R.S32.HI R4, RZ, 0x1f, R199 ;  /* 0x0000001fff047819 */ /* 0x000fe400000114c7 */
[----:B------:R-:W-:-:S13]  /*176c0*/  ISETP.GE.AND P1, PT, R199, UR4, PT ;  /* 0x00000004c7007c0c */ /* 0x000fda000bf26270 */
[----:B--23--:R-:W-:-:S04]  /*176d0*/  @!P1 LEA R2, P0, R199, R14, 0x1 ;  /* 0x0000000ec7029211 */ /* 0x00cfc800078008ff */
[----:B------:R-:W-:Y:S02]  /*176e0*/  @!P1 LEA.HI.X R3, R199, R0, R4, 0x1, P0 ;  /* 0x00000000c7039211 */ /* 0x000fe400000f0c04 */
[----:B------:R-:W-:-:S03]  /*176f0*/  ISETP.GE.AND P0, PT, R207, UR4, PT ;  /* 0x00000004cf007c0c */ /* 0x000fc6000bf06270 */
[----:B------:R4:W-:Y:S10]  /*17700*/  @!P1 ST.E.128 desc[UR36][R2.64], R36 ;  /* 0x0000002402009985 */ /* 0x0009f4000c101d24 */
[----:B------:R-:W-:Y:S05]  /*17710*/  @P0 BRA `(.L_x_7940) ;  /* 0x0000001c00e40947 */ /* 0x000fea0003800000 */
[----:B------:R-:W-:Y:S02]  /*17720*/  SHF.R.S32.HI R4, RZ, 0x1f, R207 ;  /* 0x0000001fff047819 */ /* 0x000fe400000114cf */
[----:B------:R-:W-:-:S04]  /*17730*/  LEA R14, P0, R207, R14, 0x1 ;  /* 0x0000000ecf0e7211 */ /* 0x000fc800078008ff */
[----:B------:R-:W-:-:S05]  /*17740*/  LEA.HI.X R15, R207, R0, R4, 0x1, P0 ;  /* 0x00000000cf0f7211 */ /* 0x000fca00000f0c04 */
[----:B------:R0:W-:Y:S01]  /*17750*/  ST.E.128 desc[UR36][R14.64], R52 ;  /* 0x000000340e007985 */ /* 0x0001e2000c101d24 */
[----:B------:R-:W-:Y:S05]  /*17760*/  BRA `(.L_x_7940) ;  /* 0x0000001c00d07947 */ /* 0x000fea0003800000 */
.L_x_7929:
[----:B------:R-:W-:Y:S01]  /*17770*/  ULDC.64 UR4, c[0x0][0xb08] ;  /* 0x0002c20000047ab9 */ /* 0x000fe20000000a00 */
[----:B------:R-:W1:Y:S01]  /*17780*/  @P1 LDC R8, c[0x0][0xbec] ;  /* 0x0002fb00ff081b82 */ /* 0x000e620000000800 */
[----:B0-----:R-:W-:Y:S01]  /*17790*/  IMAD R6, R103, UR4, RZ ;  /* 0x0000000467067c24 */ /* 0x001fe2000f8e02ff */
[----:B------:R-:W-:Y:S01]  /*177a0*/  SHF.R.S32.HI R32, RZ, 0x1f, R216 ;  /* 0x0000001fff207819 */ /* 0x000fe200000114d8 */
[----:B------:R-:W-:-:S04]  /*177b0*/  IMAD.WIDE.U32 R4, R101, UR4, RZ ;  /* 0x0000000465047c25 */ /* 0x000fc8000f8e00ff */
[----:B------:R-:W-:Y:S01]  /*177c0*/  IMAD R101, R101, UR5, R6 ;  /* 0x0000000565657c24 */ /* 0x000fe2000f8e0206 */
[----:B------:R-:W0:Y:S01]  /*177d0*/  @P1 LDC R11, c[0x0][0xbf0] ;  /* 0x0002fc00ff0b1b82 */ /* 0x000e220000000800 */
[----:B------:R-:W-:Y:S01]  /*177e0*/  ULDC.64 UR4, c[0x0][0xb38] ;  /* 0x0002ce0000047ab9 */ /* 0x000fe20000000a00 */
[----:B------:R-:W-:Y:S01]  /*177f0*/  SHF.R.S32.HI R6, RZ, 0x1f, R15 ;  /* 0x0000001fff067819 */ /* 0x000fe2000001140f */
[----:B------:R-:W-:Y:S02]  /*17800*/  IMAD.IADD R5, R5, 0x1, R101 ;  /* 0x0000000105057824 */ /* 0x000fe400078e0265 */
[----:B------:R-:W-:Y:S02]  /*17810*/  IMAD.MOV.U32 R7, RZ, RZ, R37 ;  /* 0x000000ffff077224 */ /* 0x000fe400078e0025 */
[----:B------:R-:W-:-:S04]  /*17820*/  IMAD.WIDE.U32 R4, R191, UR4, R4 ;  /* 0x00000004bf047c25 */ /* 0x000fc8000f8e0004 */
[----:B------:R-:W-:Y:S01]  /*17830*/  IMAD R5, R191, UR5, R5 ;  /* 0x00000005bf057c24 */ /* 0x000fe2000f8e0205 */
[----:B------:R-:W-:Y:S02]  /*17840*/  ULDC.64 UR4, c[0x0][0xb40] ;  /* 0x0002d00000047ab9 */ /* 0x000fe40000000a00 */
[----:B------:R-:W-:Y:S02]  /*17850*/  IMAD R6, R6, UR4, RZ ;  /* 0x0000000406067c24 */ /* 0x000fe4000f8e02ff */
[----:B------:R-:W-:-:S04]  /*17860*/  IMAD.WIDE.U32 R4, R15, UR4, R4 ;  /* 0x000000040f047c25 */ /* 0x000fc8000f8e0004 */
[----:B------:R-:W-:Y:S01]  /*17870*/  IMAD R9, R15, UR5, R6 ;  /* 0x000000050f097c24 */ /* 0x000fe2000f8e0206 */
[----:B------:R-:W-:Y:S01]  /*17880*/  ULDC.64 UR4, c[0x0][0xb48] ;  /* 0x0002d20000047ab9 */ /* 0x000fe20000000a00 */
[----:B-1----:R-:W-:-:S03]  /*17890*/  @P1 IMAD.HI.U32 R8, R37, R8, RZ ;  /* 0x0000000825081227 */ /* 0x002fc600078e00ff */
[----:B------:R-:W-:Y:S02]  /*178a0*/  IADD3 R5, R5, R9, RZ ;  /* 0x0000000905057210 */ /* 0x000fe40007ffe0ff */
[----:B0-----:R-:W-:Y:S01]  /*178b0*/  @P1 SHF.R.U32.HI R7, RZ, R11, R8 ;  /* 0x0000000bff071219 */ /* 0x001fe20000011608 */
[----:B------:R-:W-:Y:S02]  /*178c0*/  VIADD R8, R18, 0x22820 ;  /* 0x0002282012087836 */ /* 0x000fe40000000000 */
[C---:B------:R-:W-:Y:S01]  /*178d0*/  IMAD.WIDE.U32 R4, R215.reuse, UR4, R4 ;  /* 0x00000004d7047c25 */ /* 0x040fe2000f8e0004 */
[--C-:B------:R-:W-:Y:S02]  /*178e0*/  SHF.R.S32.HI R6, RZ, 0x1f, R7.reuse ;  /* 0x0000001fff067819 */ /* 0x100fe40000011407 */
[----:B------:R-:W-:Y:S01]  /*178f0*/  PRMT R8, RZ, 0x654, R8 ;  /* 0x00000654ff087816 */ /* 0x000fe20000000008 */
[----:B------:R-:W-:Y:S02]  /*17900*/  IMAD.MOV R9, RZ, RZ, -R7 ;  /* 0x000000ffff097224 */ /* 0x000fe400078e0a07 */
[----:B------:R-:W-:Y:S01]  /*17910*/  IMAD R5, R215, UR5, R5 ;  /* 0x00000005d7057c24 */ /* 0x000fe2000f8e0205 */
[----:B------:R-:W-:Y:S01]  /*17920*/  ULDC.64 UR4, c[0x0][0xb30] ;  /* 0x0002cc0000047ab9 */ /* 0x000fe20000000a00 */
[----:B------:R-:W-:Y:S01]  /*17930*/  IMAD R9, R14, R9, R37 ;  /* 0x000000090e097224 */ /* 0x000fe200078e0225 */
[----:B------:R0:W-:Y:S01]  /*17940*/  SYNCS.ARRIVE.TRANS64.RED.A1T0 RZ, [R8+URZ], RZ ;  /* 0x000000ff08ff79a7 */ /* 0x0001e2000810043f */
[----:B------:R-:W-:-:S02]  /*17950*/  IMAD R6, R6, UR4, RZ ;  /* 0x0000000406067c24 */ /* 0x000fc4000f8e02ff */
        /* <DEDUP_REMOVED lines=16> */
.L_x_8230:
        /* <DEDUP_REMOVED lines=12> */
[----:B------:R-:W5:Y:S01]  /*17b20*/  LDL R39, [R1+0x14] ;  /* 0x0000140001277983 */ /* 0x000f620000100800 */
[----:B------:R-:W-:-:S03]  /*17b30*/  ISETP.GE.AND P3, PT, R216, UR4, PT ;  /* 0x00000004d8007c0c */ /* 0x000fc6000bf66270 */
[----:B------:R-:W5:Y:S04]  /*17b40*/  LDL R89, [R1+0x54] ;  /* 0x0000540001597983 */ /* 0x000f680000100800 */
[----:B------:R-:W5:Y:S04]  /*17b50*/  LDL R37, [R1+0x10] ;  /* 0x0000100001257983 */ /* 0x000f680000100800 */
[----:B------:R-:W5:Y:S02]  /*17b60*/  LDL R35, [R1+0xc] ;  /* 0x00000c0001237983 */ /* 0x000f640000100800 */
[----:B--2---:R-:W-:-:S02]  /*17b70*/  @!P3 LEA R4, P4, R216, R14, 0x2 ;  /* 0x0000000ed804b211 */ /* 0x004fc400078810ff */
[----:B------:R-:W2:Y:S04]  /*17b80*/  LDL R33, [R1+0x8] ;  /* 0x0000080001217983 */ /* 0x000ea80000100800 */
[----:B------:R-:W2:Y:S01]  /*17b90*/  LDL R62, [R1+0x4c] ;  /* 0x00004c00013e7983 */ /* 0x000ea20000100800 */
[----:B-1----:R-:W-:-:S03]  /*17ba0*/  @!P3 LEA.HI.X R5, R216, R27, R32, 0x2, P4 ;  /* 0x0000001bd805b211 */ /* 0x002fc600020f1420 */
[----:B------:R-:W2:Y:S04]  /*17bb0*/  LDL R11, [R1+0x4] ;  /* 0x00000400010b7983 */ /* 0x000ea80000100800 */
[----:B------:R-:W2:Y:S01]  /*17bc0*/  LDL R38, [R1+0x48] ;  /* 0x0000480001267983 */ /* 0x000ea20000100800 */
[----:B---3--:R-:W-:Y:S02]  /*17bd0*/  ISETP.GE.AND P0, PT, R8, UR4, PT ;  /* 0x0000000408007c0c */ /* 0x008fe4000bf06270 */
[----:B----4-:R-:W-:Y:S02]  /*17be0*/  ISETP.GE.AND P2, PT, R12, UR4, PT ;  /* 0x000000040c007c0c */ /* 0x010fe4000bf46270 */
[----:B-----5:R-:W-:-:S09]  /*17bf0*/  ISETP.GE.AND P1, PT, R15, UR4, PT ;  /* 0x000000040f007c0c */ /* 0x020fd2000bf26270 */
[----:B------:R-:W-:Y:S01]  /*17c00*/  @!P0 MOV R7, R27 ;  /* 0x0000001b00078202 */ /* 0x000fe20000000f00 */
[----:B------:R-:W-:Y:S02]  /*17c10*/  @!P0 IMAD.MOV.U32 R6, RZ, RZ, R14 ;  /* 0x000000ffff068224 */ /* 0x000fe400078e000e */
[----:B------:R-:W-:Y:S02]  /*17c20*/  @!P0 IMAD.MOV.U32 R9, RZ, RZ, R99 ;  /* 0x000000ffff098224 */ /* 0x000fe400078e0063 */
[----:B------:R-:W-:-:S04]  /*17c30*/  @!P0 IMAD.WIDE R6, R8, 0x4, R6 ;  /* 0x0000000408068825 */ /* 0x000fc800078e0206 */
[----:B------:R-:W-:-:S05]  /*17c40*/  @!P0 IMAD.MOV.U32 R8, RZ, RZ, R102 ;  /* 0x000000ffff088224 */ /* 0x000fca00078e0066 */
[----:B------:R1:W-:Y:S02]  /*17c50*/  @!P0 ST.E.64 desc[UR36][R6.64], R8 ;  /* 0x0000000806008985 */ /* 0x0003e4000c101b24 */
[----:B-1----:R-:W-:Y:S02]  /*17c60*/  @!P3 IMAD.MOV.U32 R6, RZ, RZ, R100 ;  /* 0x000000ffff06b224 */ /* 0x002fe400078e0064 */
[----:B------:R-:W-:Y:S01]  /*17c70*/  @!P3 IMAD.MOV.U32 R7, RZ, RZ, R98 ;  /* 0x000000ffff07b224 */ /* 0x000fe200078e0062 */
[----:B------:R-:W-:-:S04]  /*17c80*/  @!P2 LEA R8, P4, R12, R14, 0x2 ;  /* 0x0000000e0c08a211 */ /* 0x000fc800078810ff */
[----:B------:R1:W-:Y:S01]  /*17c90*/  @!P3 ST.E.64 desc[UR36][R4.64], R6 ;  /* 0x000000060400b985 */ /* 0x0003e2000c101b24 */
[----:B------:R-:W-:Y:S02]  /*17ca0*/  @!P2 LEA.HI.X R9, R12, R27, R36, 0x2, P4 ;  /* 0x0000001b0c09a211 */ /* 0x000fe400020f1424 */
[----:B------:R-:W-:Y:S01]  /*17cb0*/  ISETP.GE.AND P3, PT, R13, UR4, PT ;  /* 0x000000040d007c0c */ /* 0x000fe2000bf66270 */
[----:B------:R-:W3:Y:S04]  /*17cc0*/  LDL R36, [R1+0x44] ;  /* 0x0000440001247983 */ /* 0x000ee80000100800 */
[----:B------:R-:W4:Y:S01]  /*17cd0*/  LDL R12, [R1] ;  /* 0x00000000010c7983 */ /* 0x000f220000100800 */
[----:B-1----:R-:W-:Y:S01]  /*17ce0*/  @!P1 LEA R4, P5, R15, R14, 0x2 ;  /* 0x0000000e0f049211 */ /* 0x002fe200078a10ff */
[----:B------:R-:W-:-:S03]  /*17cf0*/  @!P2 IMAD.MOV.U32 R6, RZ, RZ, R79 ;  /* 0x000000ffff06a224 */ /* 0x000fc600078e004f */
[----:B------:R-:W-:Y:S02]  /*17d00*/  @!P1 LEA.HI.X R5, R15, R27, R34, 0x2, P5 ;  /* 0x0000001b0f059211 */ /* 0x000fe400028f1422 */
[----:B------:R-:W5:Y:S01]  /*17d10*/  LDL R34, [R1+0x40] ;  /* 0x0000400001227983 */ /* 0x000f620000100800 */
[----:B------:R-:W-:Y:S01]  /*17d20*/  @!P2 MOV R7, R77 ;  /* 0x0000004d0007a202 */ /* 0x000fe20000000f00 */
[----:B------:R-:W-:Y:S02]  /*17d30*/  @!P1 IMAD.MOV.U32 R79, RZ, RZ, R78 ;  /* 0x000000ffff4f9224 */ /* 0x000fe400078e004e */
[----:B------:R-:W-:Y:S01]  /*17d40*/  @!P1 IMAD.MOV.U32 R78, RZ, RZ, R80 ;  /* 0x000000ffff4e9224 */ /* 0x000fe200078e0050 */
[----:B------:R-:W5:Y:S04]  /*17d50*/  LDL R15, [R1+0x3c] ;  /* 0x00003c00010f7983 */ /* 0x000f680000100800 */
[----:B------:R-:W-:Y:S04]  /*17d60*/  @!P2 ST.E.64 desc[UR36][R8.64], R6 ;  /* 0x000000060800a985 */ /* 0x000fe8000c101b24 */
[----:B------:R1:W-:Y:S02]  /*17d70*/  @!P1 ST.E.64 desc[UR36][R4.64], R78 ;  /* 0x0000004e04009985 */ /* 0x0003e4000c101b24 */
[----:B-1----:R-:W-:-:S04]  /*17d80*/  @!P3 LEA R4, P5, R13, R14, 0x2 ;  /* 0x0000000e0d04b211 */ /* 0x002fc800078a10ff */
[----:B------:R-:W-:Y:S02]  /*17d90*/  @!P3 LEA.HI.X R5, R13, R27, R63, 0x2, P5 ;  /* 0x0000001b0d05b211 */ /* 0x000fe400028f143f */
[----:B------:R-:W5:Y:S01]  /*17da0*/  LDL R13, [R1+0x38] ;  /* 0x00003800010d7983 */ /* 0x000f620000100800 */
        /* <DEDUP_REMOVED lines=8> */
[----:B------:R-:W-:-:S03]  /*17e30*/  @!P3 MOV R3, R0 ;  /* 0x000000000003b202 */ /* 0x000fc60000000f00 */
[----:B------:R1:W-:Y:S01]  /*17e40*/  @!P0 ST.E.64 desc[UR36][R6.64], R8 ;  /* 0x0000000806008985 */ /* 0x0003e2000c101b24 */
[----:B------:R-:W-:-:S03]  /*17e50*/  ISETP.GE.AND P0, PT, R35, UR4, PT ;  /* 0x0000000423007c0c */ /* 0x000fc6000bf06270 */
[----:B------:R0:W-:Y:S01]  /*17e60*/  @!P3 ST.E.64 desc[UR36][R4.64], R2 ;  /* 0x000000020400b985 */ /* 0x0001e2000c101b24 */
[----:B--2---:R-:W-:Y:S02]  /*17e70*/  ISETP.GE.AND P3, PT, R33, UR4, PT ;  /* 0x0000000421007c0c */ /* 0x004fe4000bf66270 */
[----:B-1----:R-:W-:-:S04]  /*17e80*/  @!P2 LEA R6, P5, R39, R14, 0x2 ;  /* 0x0000000e2706a211 */ /* 0x002fc800078a10ff */
[-C--:B------:R-:W-:Y:S01]  /*17e90*/  @!P2 LEA.HI.X R7, R39, R27.reuse, R62, 0x2, P5 ;  /* 0x0000001b2707a211 */ /* 0x080fe200028f143e */
[----:B0-----:R-:W-:Y:S02]  /*17ea0*/  @!P2 IMAD.MOV.U32 R4, RZ, RZ, R28 ;  /* 0x000000ffff04a224 */ /* 0x001fe400078e001c */
[----:B------:R-:W-:Y:S01]  /*17eb0*/  @!P2 IMAD.MOV.U32 R5, RZ, RZ, R20 ;  /* 0x000000ffff05a224 */ /* 0x000fe200078e0014 */
[----:B------:R-:W-:Y:S02]  /*17ec0*/  @!P1 LEA R2, P4, R37, R14, 0x2 ;  /* 0x0000000e25029211 */ /* 0x000fe400078810ff */
[----:B------:R-:W-:Y:S02]  /*17ed0*/  ISETP.GE.AND P5, PT, R11, UR4, PT ;  /* 0x000000040b007c0c */ /* 0x000fe4000bfa6270 */
[----:B------:R0:W-:Y:S01]  /*17ee0*/  @!P2 ST.E.64 desc[UR36][R6.64], R4 ;  /* 0x000000040600a985 */ /* 0x0001e2000c101b24 */
[----:B------:R-:W-:Y:S01]  /*17ef0*/  @!P1 LEA.HI.X R3, R37, R27, R38, 0x2, P4 ;  /* 0x0000001b25039211 */ /* 0x000fe200020f1426 */
[----:B0-----:R-:W-:-:S02]  /*17f00*/  @!P1 IMAD.MOV.U32 R4, RZ, RZ, R40 ;  /* 0x000000ffff049224 */ /* 0x001fc400078e0028 */
[----:B------:R-:W-:Y:S01]  /*17f10*/  @!P1 IMAD.MOV.U32 R5, RZ, RZ, R21 ;  /* 0x000000ffff059224 */ /* 0x000fe200078e0015 */
[----:B------:R-:W-:-:S04]  /*17f20*/  @!P0 LEA R6, P2, R35, R14, 0x2 ;  /* 0x0000000e23068211 */ /* 0x000fc800078410ff */
[----:B------:R0:W-:Y:S02]  /*17f30*/  @!P1 ST.E.64 desc[UR36][R2.64], R4 ;  /* 0x0000000402009985 */ /* 0x0001e4000c101b24 */
[----:B0-----:R-:W-:Y:S01]  /*17f40*/  @!P3 LEA R2, P4, R33, R14, 0x2 ;  /* 0x0000000e2102b211 */ /* 0x001fe200078810ff */
[----:B------:R-:W-:Y:S01]  /*17f50*/  @!P0 IMAD.MOV.U32 R4, RZ, RZ, R43 ;  /* 0x000000ffff048224 */ /* 0x000fe200078e002b */
[----:B------:R-:W-:Y:S01]  /*17f60*/  @!P0 MOV R5, R41 ;  /* 0x0000002900058202 */ /* 0x000fe20000000f00 */
[----:B------:R-:W-:Y:S02]  /*17f70*/  @!P3 IMAD.MOV.U32 R43, RZ, RZ, R42 ;  /* 0x000000ffff2bb224 */ /* 0x000fe400078e002a */
[----:B------:R-:W-:Y:S01]  /*17f80*/  @!P3 IMAD.MOV.U32 R42, RZ, RZ, R44 ;  /* 0x000000ffff2ab224 */ /* 0x000fe200078e002c */
[----:B------:R-:W-:Y:S02]  /*17f90*/  SHF.R.S32.HI R20, RZ, 0x1f, R228 ;  /* 0x0000001fff147819 */ /* 0x000fe400000114e4 */
[----:B------:R-:W-:-:S02]  /*17fa0*/  SHF.R.S32.HI R0, RZ, 0x1f, R226 ;  /* 0x0000001fff007819 */ /* 0x000fc400000114e2 */
[----:B---3--:R-:W-:Y:S02]  /*17fb0*/  @!P0 LEA.HI.X R7, R35, R27, R36, 0x2, P2 ;  /* 0x0000001b23078211 */ /* 0x008fe400010f1424 */
[----:B----4-:R-:W-:-:S03]  /*17fc0*/  ISETP.GE.AND P1, PT, R12, UR4, PT ;  /* 0x000000040c007c0c */ /* 0x010fc6000bf26270 */
[----:B------:R0:W-:Y:S01]  /*17fd0*/  @!P0 ST.E.64 desc[UR36][R6.64], R4 ;  /* 0x0000000406008985 */ /* 0x0001e2000c101b24 */
[----:B------:R-:W-:Y:S02]  /*17fe0*/  @!P5 LEA R8, P2, R11, R14, 0x2 ;  /* 0x0000000e0b08d211 */ /* 0x000fe400078410ff */
[----:B------:R-:W-:Y:S02]  /*17ff0*/  ISETP.GE.AND P0, PT, R229, UR4, PT ;  /* 0x00000004e5007c0c */ /* 0x000fe4000bf06270 */
[----:B-----5:R-:W-:-:S05]  /*18000*/  @!P3 LEA.HI.X R3, R33, R27, R34, 0x2, P4 ;  /* 0x0000001b2103b211 */ /* 0x020fca00020f1422 */
[----:B------:R1:W-:Y:S01]  /*18010*/  @!P3 ST.E.64 desc[UR36][R2.64], R42 ;  /* 0x0000002a0200b985 */ /* 0x0003e2000c101b24 */
[----:B------:R-:W-:Y:S02]  /*18020*/  @!P5 LEA.HI.X R9, R11, R27, R15, 0x2, P2 ;  /* 0x0000001b0b09d211 */ /* 0x000fe400010f140f */
[----:B0-----:R-:W-:Y:S02]  /*18030*/  @!P1 LEA R4, P2, R12, R14, 0x2 ;  /* 0x0000000e0c049211 */ /* 0x001fe400078410ff */
[----:B------:R-:W-:Y:S02]  /*18040*/  ISETP.GE.AND P3, PT, R228, UR4, PT ;  /* 0x00000004e4007c0c */ /* 0x000fe4000bf66270 */
[----:B------:R-:W-:Y:S01]  /*18050*/  ISETP.GE.AND P4, PT, R226, UR4, PT ;  /* 0x00000004e2007c0c */ /* 0x000fe2000bf86270 */
[----:B-1----:R-:W-:Y:S02]  /*18060*/  @!P5 IMAD.MOV.U32 R2, RZ, RZ, R47 ;  /* 0x000000ffff02d224 */ /* 0x002fe400078e002f */
[----:B------:R-:W-:Y:S01]  /*18070*/  @!P5 IMAD.MOV.U32 R3, RZ, RZ, R45 ;  /* 0x000000ffff03d224 */ /* 0x000fe200078e002d */
[----:B------:R-:W-:-:S04]  /*18080*/  SHF.R.S32.HI R11, RZ, 0x1f, R229 ;  /* 0x0000001fff0b7819 */ /* 0x000fc800000114e5 */
[----:B------:R0:W-:Y:S01]  /*18090*/  @!P5 ST.E.64 desc[UR36][R8.64], R2 ;  /* 0x000000020800d985 */ /* 0x0001e2000c101b24 */
[----:B------:R-:W-:Y:S01]  /*180a0*/  ISETP.GE.AND P5, PT, R227, UR4, PT ;  /* 0x00000004e3007c0c */ /* 0x000fe2000bfa6270 */
[----:B------:R-:W-:Y:S01]  /*180b0*/  @!P1 IMAD.MOV.U32 R47, RZ, RZ, R46 ;  /* 0x000000ffff2f9224 */ /* 0x000fe200078e002e */
[----:B------:R-:W-:Y:S02]  /*180c0*/  @!P1 MOV R46, R48 ;  /* 0x00000030002e9202 */ /* 0x000fe40000000f00 */
[----:B------:R-:W-:Y:S02]  /*180d0*/  @!P1 LEA.HI.X R5, R12, R27, R13, 0x2, P2 ;  /* 0x0000001b0c059211 */ /* 0x000fe400010f140d */
[----:B------:R-:W-:Y:S01]  /*180e0*/  @!P0 LEA R6, P2, R229, R14, 0x2 ;  /* 0x0000000ee5068211 */ /* 0x000fe200078410ff */
[----:B------:R-:W-:-:S03]  /*180f0*/  @!P0 IMAD.MOV.U32 R48, RZ, RZ, R51 ;  /* 0x000000ffff308224 */ /* 0x000fc600078e0033 */
[-C--:B------:R-:W-:Y:S01]  /*18100*/  @!P0 LEA.HI.X R7, R229, R27.reuse, R11, 0x2, P2 ;  /* 0x0000001be5078211 */ /* 0x080fe200010f140b */
[----:B------:R3:W-:Y:S01]  /*18110*/  @!P1 ST.E.64 desc[UR36][R4.64], R46 ;  /* 0x0000002e04009985 */ /* 0x0007e2000c101b24 */
[-C--:B------:R-:W-:Y:S01]  /*18120*/  @!P3 LEA R12, P1, R228, R14.reuse, 0x2 ;  /* 0x0000000ee40cb211 */ /* 0x080fe200078210ff */
[----:B------:R-:W-:Y:S01]  /*18130*/  @!P3 IMAD.MOV.U32 R51, RZ, RZ, R50 ;  /* 0x000000ffff33b224 */ /* 0x000fe200078e0032 */
[----:B------:R-:W-:Y:S01]  /*18140*/  SHF.R.S32.HI R11, RZ, 0x1f, R227 ;  /* 0x0000001fff0b7819 */ /* 0x000fe200000114e3 */
[----:B------:R3:W-:Y:S01]  /*18150*/  @!P0 ST.E.64 desc[UR36][R6.64], R48 ;  /* 0x0000003006008985 */ /* 0x0007e2000c101b24 */
[CC--:B0-----:R-:W-:Y:S01]  /*18160*/  @!P5 LEA R2, P0, R227.reuse, R14.reuse, 0x2 ;  /* 0x0000000ee302d211 */ /* 0x0c1fe200078010ff */
[----:B------:R-:W-:Y:S01]  /*18170*/  @!P3 IMAD.MOV.U32 R50, RZ, RZ, R82 ;  /* 0x000000ffff32b224 */ /* 0x000fe200078e0052 */
[----:B------:R-:W-:Y:S01]  /*18180*/  @!P4 LEA R14, P2, R226, R14, 0x2 ;  /* 0x0000000ee20ec211 */ /* 0x000fe200078410ff */
[----:B------:R-:W-:Y:S01]  /*18190*/  @!P5 IMAD.MOV.U32 R82, RZ, RZ, R85 ;  /* 0x000000ffff52d224 */ /* 0x000fe200078e0055 */
[-C--:B------:R-:W-:Y:S01]  /*181a0*/  @!P3 LEA.HI.X R13, R228, R27.reuse, R20, 0x2, P1 ;  /* 0x0000001be40db211 */ /* 0x080fe200008f1414 */
[----:B------:R-:W-:Y:S01]  /*181b0*/  @!P4 IMAD.MOV.U32 R85, RZ, RZ, R84 ;  /* 0x000000ffff55c224 */ /* 0x000fe200078e0054 */
[----:B------:R-:W-:-:S02]  /*181c0*/  @!P5 LEA.HI.X R3, R227, R27, R11, 0x2, P0 ;  /* 0x0000001be303d211 */ /* 0x000fc400000f140b */
[----:B------:R-:W-:Y:S02]  /*181d0*/  @!P4 LEA.HI.X R15, R226, R27, R0, 0x2, P2 ;  /* 0x0000001be20fc211 */ /* 0x000fe400010f1400 */
[----:B------:R-:W-:Y:S01]  /*181e0*/  @!P4 MOV R84, R86 ;  /* 0x000000560054c202 */ /* 0x000fe20000000f00 */
[----:B------:R3:W-:Y:S04]  /*181f0*/  @!P3 ST.E.64 desc[UR36][R12.64], R50 ;  /* 0x000000320c00b985 */ /* 0x0007e8000c101b24 */
[----:B------:R3:W-:Y:S04]  /*18200*/  @!P5 ST.E.64 desc[UR36][R2.64], R82 ;  /* 0x000000520200d985 */ /* 0x0007e8000c101b24 */
[----:B------:R3:W-:Y:S02]  /*18210*/  @!P4 ST.E.64 desc[UR36][R14.64], R84 ;  /* 0x000000540e00c985 */ /* 0x0007e4000c101b24 */
.L_x_7943:
[----:B------:R-:W-:Y:S05]  /*18220*/  BSYNC B1 ;  /* 0x0000000000017941 */ /* 0x000fea0003800000 */
.L_x_7942:
[----:B------:R-:W-:-:S03]  /*18230*/  UMOV UR4, 0xffffffff ;  /* 0xffffffff00047882 */ /* 0x000fc60000000000 */
[----:B------:R-:W-:Y:S05]  /*18240*/  BRA.DIV UR4, `(.L_x_7944) ;  /* 0x000000ce04cc7947 */ /* 0x000fea000b800000 */
[----:B---3--:R3:W4:Y:S04]  /*18250*/  SHFL.IDX PT, R3, R26, 0x1, 0x1c1f ;  /* 0x003c1f001a037f89 */ /* 0x00872800000e0000 */
[----:B--2---:R3:W2:Y:S02]  /*18260*/  SHFL.IDX PT, R14, R24, 0x1, 0x1c1f ;  /* 0x003c1f00180e7f89 */ /* 0x0046a400000e0000 */
.L_x_8234:
[----:B------:R-:W-:-:S13]  /*18270*/  ISETP.GE.AND P0, PT, R25, R10, PT ;  /* 0x0000000a1900720c */ /* 0x000fda0003f06270 */
[----:B------:R-:W-:Y:S05]  /*18280*/  @P0 BRA `(.L_x_7940) ;  /* 0x0000001400080947 */ /* 0x000fea0003800000 */
[----:B------:R-:W5:Y:S01]  /*18290*/  LDL R4, [R1+0x28] ;  /* 0x0000280001047983 */ /* 0x000f620000100800 */
[----:B------:R-:W-:-:S03]  /*182a0*/  ULDC UR4, c[0x0][0xac8] ;  /* 0x0002b20000047ab9 */ /* 0x000fc60000000800 */
[----:B------:R-:W4:Y:S04]  /*182b0*/  LDL R21, [R1+0x24] ;  /* 0x0000240001157983 */ /* 0x000f280000100800 */
[----:B------:R-:W2:Y:S04]  /*182c0*/  LDL R6, [R1+0x50] ;  /* 0x0000500001067983 */ /* 0x000ea80000100800 */
[----:B------:R-:W2:Y:S04]  /*182d0*/  LDL R41, [R1+0x20] ;  /* 0x0000200001297983 */ /* 0x000ea80000100800 */
[----:B------:R-:W2:Y:S04]  /*182e0*/  LDL R7, [R1+0x4c] ;  /* 0x00004c0001077983 */ /* 0x000ea80000100800 */
[----:B------:R-:W2:Y:S04]  /*182f0*/  LDL R39, [R1+0x1c] ;  /* 0x00001c0001277983 */ /* 0x000ea80000100800 */
[----:B------:R-:W1:Y:S04]  /*18300*/  LDL R8, [R1+0x8] ;  /* 0x0000080001087983 */ /* 0x000e680000100800 */
[----:B0--3--:R-:W3:Y:S04]  /*18310*/  LDL R24, [R1+0xc] ;  /* 0x00000c0001187983 */ /* 0x009ee80000100800 */
        /* <DEDUP_REMOVED lines=10> */
[----:B------:R-:W3:Y:S04]  /*183c0*/  LDL R0, [R1] ;  /* 0x0000000001007983 */ /* 0x000ee80000100800 */
[----:B------:R-:W3:Y:S04]  /*183d0*/  LDL R26, [R1+0x3c] ;  /* 0x00003c00011a7983 */ /* 0x000ee80000100800 */
[----:B------:R-:W3:Y:S01]  /*183e0*/  LDL R15, [R1+0x38] ;  /* 0x00003800010f7983 */ /* 0x000ee20000100800 */
[----:B------:R-:W-:-:S02]  /*183f0*/  ISETP.GE.AND P3, PT, R216, UR4, PT ;  /* 0x00000004d8007c0c */ /* 0x000fc4000bf66270 */
[----:B-----5:R-:W-:Y:S02]  /*18400*/  ISETP.GE.AND P1, PT, R4, UR4, PT ;  /* 0x0000000404007c0c */ /* 0x020fe4000bf26270 */
[----:B----4-:R-:W-:-:S11]  /*18410*/  ISETP.GE.AND P2, PT, R21, UR4, PT ;  /* 0x0000000415007c0c */ /* 0x010fd6000bf46270 */
[----:B--2---:R-:W-:Y:S02]  /*18420*/  @!P1 IMAD.MOV.U32 R2, RZ, RZ, R14 ;  /* 0x000000ffff029224 */ /* 0x004fe400078e000e */
[----:B------:R-:W-:Y:S02]  /*18430*/  @!P1 IMAD.MOV.U32 R86, RZ, RZ, R52 ;  /* 0x000000ffff569224 */ /* 0x000fe400078e0034 */
[----:B------:R-:W-:Y:S01]  /*18440*/  @!P1 IMAD.WIDE R4, R4, 0x4, R2 ;  /* 0x0000000404049825 */ /* 0x000fe200078e0202 */
[----:B------:R-:W-:Y:S02]  /*18450*/  MOV R38, R6 ;  /* 0x0000000600267202 */ /* 0x000fe40000000f00 */
[C---:B------:R-:W-:Y:S02]  /*18460*/  @!P3 LEA R6, P4, R216.reuse, R14, 0x2 ;  /* 0x0000000ed806b211 */ /* 0x040fe400078810ff */
[----:B------:R-:W-:Y:S01]  /*18470*/  ISETP.GE.AND P0, PT, R41, UR4, PT ;  /* 0x0000000429007c0c */ /* 0x000fe2000bf06270 */
[----:B------:R0:W-:Y:S01]  /*18480*/  @!P1 ST.E.64 desc[UR36][R4.64], R86 ;  /* 0x0000005604009985 */ /* 0x0001e2000c101b24 */
[----:B------:R-:W-:Y:S01]  /*18490*/  IMAD.MOV.U32 R36, RZ, RZ, R7 ;  /* 0x000000ffff247224 */ /* 0x000fe200078e0007 */
[----:B------:R-:W-:Y:S01]  /*184a0*/  ISETP.GE.AND P1, PT, R39, UR4, PT ;  /* 0x0000000427007c0c */ /* 0x000fe2000bf26270 */
[----:B-1----:R-:W-:Y:S01]  /*184b0*/  IMAD.MOV.U32 R27, RZ, RZ, R8 ;  /* 0x000000ffff1b7224 */ /* 0x002fe200078e0008 */
[----:B------:R-:W-:-:S02]  /*184c0*/  @!P3 LEA.HI.X R7, R216, R3, R32, 0x2, P4 ;  /* 0x00000003d807b211 */ /* 0x000fc400020f1420 */
[C---:B------:R-:W-:Y:S01]  /*184d0*/  @!P2 LEA R8, P5, R21.reuse, R14, 0x2 ;  /* 0x0000000e1508a211 */ /* 0x040fe200078a10ff */
[----:B---3--:R-:W-:Y:S02]  /*184e0*/  IMAD.MOV.U32 R33, RZ, RZ, R24 ;  /* 0x000000ffff217224 */ /* 0x008fe400078e0018 */
[----:B------:R-:W-:Y:S02]  /*184f0*/  IMAD.MOV.U32 R24, RZ, RZ, R9 ;  /* 0x000000ffff187224 */ /* 0x000fe400078e0009 */
[----:B0-----:R-:W-:Y:S02]  /*18500*/  @!P3 IMAD.MOV.U32 R4, RZ, RZ, R53 ;  /* 0x000000ffff04b224 */ /* 0x001fe400078e0035 */
[----:B------:R-:W-:Y:S01]  /*18510*/  @!P3 IMAD.MOV.U32 R5, RZ, RZ, R90 ;  /* 0x000000ffff05b224 */ /* 0x000fe200078e005a */
[----:B------:R-:W-:Y:S02]  /*18520*/  @!P2 LEA.HI.X R9, R21, R3, R28, 0x2, P5 ;  /* 0x000000031509a211 */ /* 0x000fe400028f141c */
[----:B------:R-:W-:-:S02]  /*18530*/  ISETP.GE.AND P4, PT, R37, UR4, PT ;  /* 0x0000000425007c0c */ /* 0x000fc4000bf86270 */
[----:B------:R0:W-:Y:S01]  /*18540*/  @!P3 ST.E.64 desc[UR36][R6.64], R4 ;  /* 0x000000040600b985 */ /* 0x0001e2000c101b24 */
[----:B------:R-:W-:Y:S01]  /*18550*/  @!P0 LEA R10, P5, R41, R14, 0x2 ;  /* 0x0000000e290a8211 */ /* 0x000fe200078a10ff */
[----:B------:R-:W-:Y:S01]  /*18560*/  IMAD.MOV.U32 R28, RZ, RZ, R12 ;  /* 0x000000ffff1c7224 */ /* 0x000fe200078e000c */
[----:B------:R-:W-:Y:S01]  /*18570*/  ISETP.GE.AND P3, PT, R35, UR4, PT ;  /* 0x0000000423007c0c */ /* 0x000fe2000bf66270 */
[----:B0-----:R-:W-:Y:S02]  /*18580*/  @!P2 IMAD.MOV.U32 R4, RZ, RZ, R56 ;  /* 0x000000ffff04a224 */ /* 0x001fe400078e0038 */
[----:B------:R-:W-:Y:S01]  /*18590*/  @!P2 IMAD.MOV.U32 R5, RZ, RZ, R54 ;  /* 0x000000ffff05a224 */ /* 0x000fe200078e0036 */
[----:B------:R-:W-:Y:S01]  /*185a0*/  MOV R34, R11 ;  /* 0x0000000b00227202 */ /* 0x000fe20000000f00 */
[----:B------:R-:W-:-:S03]  /*185b0*/  @!P0 IMAD.MOV.U32 R54, RZ, RZ, R57 ;  /* 0x000000ffff368224 */ /* 0x000fc600078e0039 */
[----:B------:R0:W-:Y:S01]  /*185c0*/  @!P2 ST.E.64 desc[UR36][R8.64], R4 ;  /* 0x000000040800a985 */ /* 0x0001e2000c101b24 */
[-C--:B------:R-:W-:Y:S01]  /*185d0*/  @!P1 LEA R12, P2, R39, R14.reuse, 0x2 ;  /* 0x0000000e270c9211 */ /* 0x080fe200078410ff */
[----:B------:R-:W-:Y:S01]  /*185e0*/  IMAD.MOV.U32 R21, RZ, RZ, R13 ;  /* 0x000000ffff157224 */ /* 0x000fe200078e000d */
[-C--:B------:R-:W-:Y:S02]  /*185f0*/  @!P0 LEA.HI.X R11, R41, R3.reuse, R42, 0x2, P5 ;  /* 0x00000003290b8211 */ /* 0x080fe400028f142a */
[----:B------:R-:W-:Y:S02]  /*18600*/  @!P1 LEA.HI.X R13, R39, R3, R40, 0x2, P2 ;  /* 0x00000003270d9211 */ /* 0x000fe400010f1428 */
[----:B------:R-:W-:Y:S01]  /*18610*/  ISETP.GE.AND P2, PT, R20, UR4, PT ;  /* 0x0000000414007c0c */ /* 0x000fe2000bf46270 */
[----:B------:R1:W-:Y:S01]  /*18620*/  @!P0 ST.E.64 desc[UR36][R10.64], R54 ;  /* 0x000000360a008985 */ /* 0x0003e2000c101b24 */
[----:B------:R-:W-:Y:S01]  /*18630*/  @!P4 LEA R6, P0, R37, R14, 0x2 ;  /* 0x0000000e2506c211 */ /* 0x000fe200078010ff */
[----:B0-----:R-:W-:-:S02]  /*18640*/  @!P1 IMAD.MOV.U32 R4, RZ, RZ, R60 ;  /* 0x000000ffff049224 */ /* 0x001fc400078e003c */
[----:B------:R-:W-:Y:S01]  /*18650*/  @!P1 IMAD.MOV.U32 R5, RZ, RZ, R58 ;  /* 0x000000ffff059224 */ /* 0x000fe200078e003a */
[----:B------:R-:W-:Y:S02]  /*18660*/  @!P4 LEA.HI.X R7, R37, R3, R38, 0x2, P0 ;  /* 0x000000032507c211 */ /* 0x000fe400000f1426 */
[----:B------:R-:W-:Y:S02]  /*18670*/  @!P4 MOV R58, R61 ;  /* 0x0000003d003ac202 */ /* 0x000fe40000000f00 */
[----:B------:R0:W-:Y:S01]  /*18680*/  @!P1 ST.E.64 desc[UR36][R12.64], R4 ;  /* 0x000000040c009985 */ /* 0x0001e2000c101b24 */
[----:B------:R-:W-:Y:S02]  /*18690*/  ISETP.GE.AND P1, PT, R33, UR4, PT ;  /* 0x0000000421007c0c */ /* 0x000fe4000bf26270 */
[----:B------:R-:W-:Y:S01]  /*186a0*/  @!P3 LEA R8, P5, R35, R14, 0x2 ;  /* 0x0000000e2308b211 */ /* 0x000fe200078a10ff */
[----:B------:R-:W-:Y:S01]  /*186b0*/  @!P4 ST.E.64 desc[UR36][R6.64], R58 ;  /* 0x0000003a0600c985 */ /* 0x000fe2000c101b24 */
[----:B------:R-:W-:-:S02]  /*186c0*/  ISETP.GE.AND P0, PT, R27, UR4, PT ;  /* 0x000000041b007c0c */ /* 0x000fc4000bf06270 */
[-C--:B------:R-:W-:Y:S02]  /*186d0*/  @!P3 LEA.HI.X R9, R35, R3.reuse, R36, 0x2, P5 ;  /* 0x000000032309b211 */ /* 0x080fe400028f1424 */
[C---:B-1----:R-:W-:Y:S01]  /*186e0*/  @!P2 LEA R10, P4, R20.reuse, R14, 0x2 ;  /* 0x0000000e140aa211 */ /* 0x042fe200078810ff */
[----:B0-----:R-:W-:Y:S02]  /*186f0*/  @!P3 IMAD.MOV.U32 R4, RZ, RZ, R70 ;  /* 0x000000ffff04b224 */ /* 0x001fe400078e0046 */
[----:B------:R-:W-:Y:S01]  /*18700*/  @!P3 IMAD.MOV.U32 R5, RZ, RZ, R68 ;  /* 0x000000ffff05b224 */ /* 0x000fe200078e0044 */
[----:B------:R-:W-:Y:S01]  /*18710*/  @!P2 LEA.HI.X R11, R20, R3, R21, 0x2, P4 ;  /* 0x00000003140ba211 */ /* 0x000fe200020f1415 */
[----:B------:R-:W-:-:S03]  /*18720*/  @!P2 IMAD.MOV.U32 R68, RZ, RZ, R71 ;  /* 0x000000ffff44a224 */ /* 0x000fc600078e0047 */
[----:B------:R0:W-:Y:S01]  /*18730*/  @!P3 ST.E.64 desc[UR36][R8.64], R4 ;  /* 0x000000040800b985 */ /* 0x0001e2000c101b24 */
[----:B------:R-:W-:Y:S02]  /*18740*/  ISETP.GE.AND P3, PT, R24, UR4, PT ;  /* 0x0000000418007c0c */ /* 0x000fe4000bf66270 */
[-C--:B------:R-:W-:Y:S01]  /*18750*/  @!P1 LEA R12, P5, R33, R14.reuse, 0x2 ;  /* 0x0000000e210c9211 */ /* 0x080fe200078a10ff */
[----:B------:R1:W-:Y:S01]  /*18760*/  @!P2 ST.E.64 desc[UR36][R10.64], R68 ;  /* 0x000000440a00a985 */ /* 0x0003e2000c101b24 */
[----:B------:R-:W-:Y:S02]  /*18770*/  ISETP.GE.AND P2, PT, R0, UR4, PT ;  /* 0x0000000400007c0c */ /* 0x000fe4000bf46270 */
[----:B------:R-:W-:Y:S02]  /*18780*/  @!P0 LEA R20, P4, R27, R14, 0x2 ;  /* 0x0000000e1b148211 */ /* 0x000fe400078810ff */
[-C--:B------:R-:W-:Y:S02]  /*18790*/  @!P1 LEA.HI.X R13, R33, R3.reuse, R34, 0x2, P5 ;  /* 0x00000003210d9211 */ /* 0x080fe400028f1422 */
[----:B------:R-:W-:Y:S01]  /*187a0*/  @!P0 LEA.HI.X R21, R27, R3, R28, 0x2, P4 ;  /* 0x000000031b158211 */ /* 0x000fe200020f141c */
[----:B0-----:R-:W-:-:S02]  /*187b0*/  @!P1 IMAD.MOV.U32 R4, RZ, RZ, R74 ;  /* 0x000000ffff049224 */ /* 0x001fc400078e004a */
[----:B------:R-:W-:Y:S01]  /*187c0*/  @!P1 IMAD.MOV.U32 R5, RZ, RZ, R72 ;  /* 0x000000ffff059224 */ /* 0x000fe200078e0048 */
[----:B------:R-:W-:Y:S02]  /*187d0*/  @!P0 MOV R72, R75 ;  /* 0x0000004b00488202 */ /* 0x000fe40000000f00 */
[----:B------:R-:W-:Y:S02]  /*187e0*/  ISETP.GE.AND P4, PT, R229, UR4, PT ;  /* 0x00000004e5007c0c */ /* 0x000fe4000bf86270 */
[----:B------:R0:W-:Y:S01]  /*187f0*/  @!P1 ST.E.64 desc[UR36][R12.64], R4 ;  /* 0x000000040c009985 */ /* 0x0001e2000c101b24 */
[----:B------:R-:W-:Y:S02]  /*18800*/  @!P3 LEA R6, P1, R24, R14, 0x2 ;  /* 0x0000000e1806b211 */ /* 0x000fe400078210ff */
[----:B------:R-:W-:Y:S01]  /*18810*/  ISETP.GE.AND P5, PT, R228, UR4, PT ;  /* 0x00000004e4007c0c */ /* 0x000fe2000bfa6270 */
[----:B------:R2:W-:Y:S01]  /*18820*/  @!P0 ST.E.64 desc[UR36][R20.64], R72 ;  /* 0x0000004814008985 */ /* 0x0005e2000c101b24 */
[----:B------:R-:W-:-:S02]  /*18830*/  ISETP.GE.AND P0, PT, R227, UR4, PT ;  /* 0x00000004e3007c0c */ /* 0x000fc4000bf06270 */
[-C--:B------:R-:W-:Y:S02]  /*18840*/  @!P3 LEA.HI.X R7, R24, R3.reuse, R26, 0x2, P1 ;  /* 0x000000031807b211 */ /* 0x080fe400008f141a */
[CC--:B------:R-:W-:Y:S01]  /*18850*/  @!P2 LEA R8, P1, R0.reuse, R14.reuse, 0x2 ;  /* 0x0000000e0008a211 */ /* 0x0c0fe200078210ff */
[----:B------:R-:W-:Y:S02]  /*18860*/  @!P3 IMAD.MOV.U32 R77, RZ, RZ, R76 ;  /* 0x000000ffff4db224 */ /* 0x000fe400078e004c */
[----:B------:R-:W-:Y:S01]  /*18870*/  @!P3 IMAD.MOV.U32 R76, RZ, RZ, R92 ;  /* 0x000000ffff4cb224 */ /* 0x000fe200078e005c */
[----:B------:R-:W-:Y:S01]  /*18880*/  @!P2 LEA.HI.X R9, R0, R3, R15, 0x2, P1 ;  /* 0x000000030009a211 */ /* 0x000fe200008f140f */
[----:B------:R-:W-:Y:S01]  /*18890*/  @!P2 IMAD.MOV.U32 R90, RZ, RZ, R93 ;  /* 0x000000ffff5aa224 */ /* 0x000fe200078e005d */
[----:B-1----:R-:W-:Y:S02]  /*188a0*/  @!P4 LEA R10, P1, R229, R14, 0x2 ;  /* 0x0000000ee50ac211 */ /* 0x002fe400078210ff */
[----:B------:R1:W-:Y:S01]  /*188b0*/  @!P3 ST.E.64 desc[UR36][R6.64], R76 ;  /* 0x0000004c0600b985 */ /* 0x0003e2000c101b24 */
[----:B------:R-:W-:-:S02]  /*188c0*/  SHF.R.S32.HI R24, RZ, 0x1f, R229 ;  /* 0x0000001fff187819 */ /* 0x000fc400000114e5 */
[----:B------:R-:W-:Y:S01]  /*188d0*/  SHF.R.S32.HI R15, RZ, 0x1f, R228 ;  /* 0x0000001fff0f7819 */ /* 0x000fe200000114e4 */
[----:B------:R1:W-:Y:S01]  /*188e0*/  @!P2 ST.E.64 desc[UR36][R8.64], R90 ;  /* 0x0000005a0800a985 */ /* 0x0003e2000c101b24 */
[CC--:B0-----:R-:W-:Y:S02]  /*188f0*/  @!P5 LEA R12, P2, R228.reuse, R14.reuse, 0x2 ;  /* 0x0000000ee40cd211 */ /* 0x0c1fe400078410ff */
[----:B--2---:R-:W-:Y:S02]  /*18900*/  @!P0 LEA R20, P3, R227, R14, 0x2 ;  /* 0x0000000ee3148211 */ /* 0x004fe400078610ff */
[----:B------:R-:W-:Y:S01]  /*18910*/  SHF.R.S32.HI R0, RZ, 0x1f, R227 ;  /* 0x0000001fff007819 */ /* 0x000fe200000114e3 */
[----:B------:R-:W-:Y:S01]  /*18920*/  @!P4 IMAD.MOV.U32 R4, RZ, RZ, R96 ;  /* 0x000000ffff04c224 */ /* 0x000fe200078e0060 */
[-C--:B------:R-:W-:Y:S01]  /*18930*/  @!P4 LEA.HI.X R11, R229, R3.reuse, R24, 0x2, P1 ;  /* 0x00000003e50bc211 */ /* 0x080fe200008f1418 */
[----:B------:R-:W-:Y:S01]  /*18940*/  @!P4 IMAD.MOV.U32 R5, RZ, RZ, R94 ;  /* 0x000000ffff05c224 */ /* 0x000fe200078e005e */
[----:B------:R-:W-:-:S02]  /*18950*/  @!P5 LEA.HI.X R13, R228, R3, R15, 0x2, P2 ;  /* 0x00000003e40dd211 */ /* 0x000fc400010f140f */
[----:B------:R-:W-:Y:S02]  /*18960*/  @!P5 MOV R94, R97 ;  /* 0x00000061005ed202 */ /* 0x000fe40000000f00 */
[----:B------:R-:W-:Y:S01]  /*18970*/  @!P0 LEA.HI.X R21, R227, R3, R0, 0x2, P3 ;  /* 0x00000003e3158211 */ /* 0x000fe200018f1400 */
[----:B------:R1:W-:Y:S04]  /*18980*/  @!P4 ST.E.64 desc[UR36][R10.64], R4 ;  /* 0x000000040a00c985 */ /* 0x0003e8000c101b24 */
[----:B------:R1:W-:Y:S04]  /*18990*/  @!P5 ST.E.64 desc[UR36][R12.64], R94 ;  /* 0x0000005e0c00d985 */ /* 0x0003e8000c101b24 */
[----:B------:R1:W-:Y:S01]  /*189a0*/  @!P0 ST.E.64 desc[UR36][R20.64], R64 ;  /* 0x0000004014008985 */ /* 0x0003e2000c101b24 */
[----:B------:R-:W-:-:S13]  /*189b0*/  ISETP.GE.AND P0, PT, R226, UR4, PT ;  /* 0x00000004e2007c0c */ /* 0x000fda000bf06270 */
[----:B-1----:R-:W-:Y:S05]  /*189c0*/  @P0 BRA `(.L_x_7940) ;  /* 0x0000000c00380947 */ /* 0x002fea0003800000 */
[----:B------:R-:W-:Y:S02]  /*189d0*/  SHF.R.S32.HI R0, RZ, 0x1f, R226 ;  /* 0x0000001fff007819 */ /* 0x000fe400000114e2 */
[----:B------:R-:W-:-:S04]  /*189e0*/  LEA R14, P0, R226, R14, 0x2 ;  /* 0x0000000ee20e7211 */ /* 0x000fc800078010ff */
[----:B------:R-:W-:-:S05]  /*189f0*/  LEA.HI.X R15, R226, R3, R0, 0x2, P0 ;  /* 0x00000003e20f7211 */ /* 0x000fca00000f1400 */
[----:B------:R0:W-:Y:S01]  /*18a00*/  ST.E.64 desc[UR36][R14.64], R66 ;  /* 0x000000420e007985 */ /* 0x0001e2000c101b24 */
[----:B------:R-:W-:Y:S05]  /*18a10*/  BRA `(.L_x_7940) ;  /* 0x0000000c00247947 */ /* 0x000fea0003800000 */
.L_x_7926:
[----:B------:R-:W-:Y:S01]  /*18a20*/  ULDC.64 UR6, c[0x0][0xc08] ;  /* 0x0003020000067ab9 */ /* 0x000fe20000000a00 */
[----:B------:R-:W-:Y:S01]  /*18a30*/  ULDC.64 UR4, c[0x0][0xc00] ;  /* 0x0003000000047ab9 */ /* 0x000fe20000000a00 */
[----:B------:R-:W-:Y:S01]  /*18a40*/  ISETP.NE.U32.AND P1, PT, RZ, UR6, PT ;  /* 0x00000006ff007c0c */ /* 0x000fe2000bf25070 */
[----:B------:R-:W-:Y:S01]  /*18a50*/  IMAD.MOV.U32 R13, RZ, RZ, RZ ;  /* 0x000000ffff0d7224 */ /* 0x000fe200078e00ff */
[----:B------:R-:W-:Y:S01]  /*18a60*/  ISETP.NE.U32.AND P0, PT, RZ, UR4, PT ;  /* 0x00000004ff007c0c */ /* 0x000fe2000bf05070 */
[----:B------:R-:W4:Y:S01]  /*18a70*/  S2R R0, SR_TID.X ;  /* 0x0000000000007919 */ /* 0x000f220000002100 */
[----:B------:R-:W-:Y:S02]  /*18a80*/  ISETP.NE.AND.EX P1, PT, RZ, UR7, PT, P1 ;  /* 0x00000007ff007c0c */ /* 0x000fe4000bf25310 */
[----:B------:R-:W-:Y:S02]  /*18a90*/  IADD3 R2, P2, R210, UR4, RZ ;  /* 0x00000004d2027c10 */ /* 0x000fe4000ff5e0ff */
[----:B------:R-:W-:-:S02]  /*18aa0*/  ISETP.NE.AND.EX P0, PT, RZ, UR5, PT, P0 ;  /* 0x00000005ff007c0c */ /* 0x000fc4000bf05300 */
[----:B------:R-:W-:Y:S01]  /*18ab0*/  IADD3.X R3, R211, UR5, RZ, P2, !PT ;  /* 0x00000005d3037c10 */ /* 0x000fe200097fe4ff */
[----:B------:R-:W-:Y:S02]  /*18ac0*/  ULDC UR4, c[0x0][0xa88] ;  /* 0x0002a20000047ab9 */ /* 0x000fe40000000800 */
[----:B------:R-:W-:-:S04]  /*18ad0*/  IMAD.U32 R20, RZ, RZ, UR4 ;  /* 0x00000004ff147e24 */ /* 0x000fc8000f8e00ff */
[----:B------:R-:W-:-:S04]  /*18ae0*/  @P1 IADD3 R210, P2, R210, UR6, RZ ;  /* 0x00000006d2d21c10 */ /* 0x000fc8000ff5e0ff */
[----:B------:R-:W-:Y:S01]  /*18af0*/  @P1 IADD3.X R211, R211, UR7, RZ, P2, !PT ;  /* 0x00000007d3d31c10 */ /* 0x000fe200097fe4ff */
[----:B------:R0:W5:Y:S04]  /*18b00*/  @P0 LDG.E R13, desc[UR36][R2.64] ;  /* 0x00000024020d0981 */ /* 0x000168000c1e1900 */
[----:B------:R0:W5:Y:S01]  /*18b10*/  @P1 LDG.E R20, desc[UR36][R210.64] ;  /* 0x00000024d2141981 */ /* 0x000162000c1e1900 */
[----:B-1----:R-:W-:Y:S01]  /*18b20*/  ISETP.GT.AND P2, PT, R209, 0x1, PT ;  /* 0x00000001d100780c */ /* 0x002fe20003f44270 */
[----:B----4-:R-:W-:-:S05]  /*18b30*/  VIADD R24, R0, 0xffffff80 ;  /* 0xffffff8000187836 */ /* 0x010fca0000000000 */
[----:B------:R-:W-:Y:S01]  /*18b40*/  ISETP.GT.AND P3, PT, R24, 0x7f, PT ;  /* 0x0000007f1800780c */ /* 0x000fe20003f64270 */
[----:B0-----:R-:W-:-:S12]  /*18b50*/  @P1 BRA `(.L_x_7945) ;  /* 0x0000000000101947 */ /* 0x001fd80003800000 */
[----:B------:R-:W-:Y:S05]  /*18b60*/  @!P0 BRA `(.L_x_7945) ;  /* 0x00000000000c8947 */ /* 0x000fea0003800000 */
[----:B------:R-:W4:Y:S04]  /*18b70*/  LDG.E R5, desc[UR36][R2.64] ;  /* 0x0000002402057981 */ /* 0x000f28000c1e1900 */
[----:B-----5:R-:W4:Y:S02]  /*18b80*/  LDG.E R20, desc[UR36][R2.64+0x4] ;  /* 0x0000042402147981 */ /* 0x020f24000c1e1900 */
[----:B----4-:R-:W-:-:S07]  /*18b90*/  IMAD.IADD R20, R20, 0x1, -R5 ;  /* 0x0000000114147824 */ /* 0x010fce00078e0a05 */
.L_x_7945:
[----:B------:R-:W-:Y:S01]  /*18ba0*/  BSSY B1, `(.L_x_7946) ;  /* 0x0000036000017945 */ /* 0x000fe20003800000 */
[----:B------:R-:W-:Y:S02]  /*18bb0*/  SEL R21, R206, RZ, !P0 ;  /* 0x000000ffce157207 */ /* 0x000fe40004000000 */
[----:B------:R-:W-:Y:S02]  /*18bc0*/  SEL R213, R213, RZ, !P0 ;  /* 0x000000ffd5d57207 */ /* 0x000fe40004000000 */
[----:B-----5:R-:W-:Y:S01]  /*18bd0*/  SHF.R.S32.HI R12, RZ, 0x1f, R13 ;  /* 0x0000001fff0c7819 */ /* 0x020fe2000001140d */
[----:B------:R-:W-:Y:S06]  /*18be0*/  @P3 BRA `(.L_x_7947) ;  /* 0x0000000000c43947 */ /* 0x000fec0003800000 */
[----:B------:R-:W0:Y:S01]  /*18bf0*/  LDC R27, c[0x0][0xbe8] ;  /* 0x0002fa00ff1b7b82 */ /* 0x000e220000000800 */
[----:B------:R-:W-:-:S05]  /*18c00*/  IMAD R0, R214, 0x80, R0 ;  /* 0x00000080d6007824 */ /* 0x000fca00078e0200 */
[----:B------:R-:W-:Y:S01]  /*18c10*/  IADD3 R25, R0, -0x80, RZ ;  /* 0xffffff8000197810 */ /* 0x000fe20007ffe0ff */
[----:B0-----:R-:W-:-:S05]  /*18c20*/  IMAD R2, R20, R27, RZ ;  /* 0x0000001b14027224 */ /* 0x001fca00078e02ff */
[----:B------:R-:W-:-:S13]  /*18c30*/  ISETP.GE.AND P0, PT, R25, R2, PT ;  /* 0x000000021900720c */ /* 0x000fda0003f06270 */
[----:B------:R-:W-:Y:S05]  /*18c40*/  @P0 BRA `(.L_x_7947) ;  /* 0x0000000000ac0947 */ /* 0x000fea0003800000 */
[----:B------:R-:W-:Y:S01]  /*18c50*/  IMAD.MOV.U32 R0, RZ, RZ, 0x9b8 ;  /* 0x000009b8ff007424 */ /* 0x000fe200078e00ff */
[----:B------:R-:W-:Y:S01]  /*18c60*/  ISETP.GT.AND P3, PT, R209, 0x1, PT ;  /* 0x00000001d100780c */ /* 0x000fe20003f64270 */
[----:B---3--:R-:W0:Y:S01]  /*18c70*/  LDC.64 R32, c[0x0][0xba8] ;  /* 0x0002ea00ff207b82 */ /* 0x008e220000000a00 */
[----:B------:R-:W-:Y:S01]  /*18c80*/  ISETP.NE.AND P0, PT, R27, 0x1, PT ;  /* 0x000000011b00780c */ /* 0x000fe20003f05270 */
[----:B------:R-:W-:Y:S01]  /*18c90*/  IMAD.MOV.U32 R15, RZ, RZ, R25 ;  /* 0x000000ffff0f7224 */ /* 0x000fe200078e0019 */
[----:B------:R-:W-:Y:S02]  /*18ca0*/  SEL R14, R0, 0x978, P3 ;  /* 0x00000978000e7807 */ /* 0x000fe40001800000 */
[----:B------:R-:W-:-:S03]  /*18cb0*/  SEL R215, R215, RZ, P3 ;  /* 0x000000ffd7d77207 */ /* 0x000fc60001800000 */
        /* <DEDUP_REMOVED lines=8> */
[----:B------:R-:W-:Y:S02]  /*18d40*/  IMAD R7, R6, R213, R7 ;  /* 0x000000d506077224 */ /* 0x000fe400078e0207 */
[----:B--2---:R-:W-:-:S05]  /*18d50*/  @P0 IMAD.HI.U32 R0, R25, R0, RZ ;  /* 0x0000000019000227 */ /* 0x004fca00078e00ff */
[----:B------:R-:W1:Y:S01]  /*18d60*/  @!P3 LDC R33, c[0x0][0xb54] ;  /* 0x0002d500ff21bb82 */ /* 0x000e620000000800 */
[-C--:B---3--:R-:W-:Y:S02]  /*18d70*/  IMAD R35, R3, R191.reuse, RZ ;  /* 0x000000bf03237224 */ /* 0x088fe400078e02ff */
[----:B------:R-:W-:Y:S01]  /*18d80*/  IMAD.WIDE.U32 R10, R2, R191, RZ ;  /* 0x000000bf020a7225 */ /* 0x000fe200078e00ff */
[----:B----4-:R-:W-:-:S03]  /*18d90*/  @P0 SHF.R.U32.HI R15, RZ, R37, R0 ;  /* 0x00000025ff0f0219 */ /* 0x010fc60000011600 */
[----:B------:R-:W-:-:S04]  /*18da0*/  IMAD.WIDE.U32 R2, R6, R21, RZ ;  /* 0x0000001506027225 */ /* 0x000fc800078e00ff */
[----:B------:R-:W-:Y:S01]  /*18db0*/  IMAD.IADD R11, R35, 0x1, R11 ;  /* 0x00000001230b7824 */ /* 0x000fe200078e020b */
[----:B------:R-:W-:Y:S01]  /*18dc0*/  IADD3 R10, P0, P1, R2, R10, R13 ;  /* 0x0000000a020a7210 */ /* 0x000fe2000791e00d */
[----:B------:R-:W-:Y:S02]  /*18dd0*/  IMAD.MOV R0, RZ, RZ, -R15 ;  /* 0x000000ffff007224 */ /* 0x000fe400078e0a0f */
[----:B------:R-:W-:Y:S02]  /*18de0*/  IMAD.IADD R6, R3, 0x1, R7 ;  /* 0x0000000103067824 */ /* 0x000fe400078e0207 */
[----:B------:R-:W-:-:S04]  /*18df0*/  IMAD.WIDE.U32 R2, R8, R215, RZ ;  /* 0x000000d708027225 */ /* 0x000fc800078e00ff */
[----:B------:R-:W-:Y:S02]  /*18e00*/  IMAD R9, R9, R215, RZ ;  /* 0x000000d709097224 */ /* 0x000fe400078e02ff */
[----:B------:R-:W-:Y:S01]  /*18e10*/  IMAD R7, R27, R0, R25 ;  /* 0x000000001b077224 */ /* 0x000fe200078e0219 */
[----:B------:R-:W-:Y:S02]  /*18e20*/  IADD3.X R0, R6, R11, R12, P0, P1 ;  /* 0x0000000b06007210 */ /* 0x000fe400007e240c */
[----:B------:R-:W-:Y:S02]  /*18e30*/  IADD3 R2, P0, P1, R15, R10, R2 ;  /* 0x0000000a0f027210 */ /* 0x000fe4000791e002 */
[----:B------:R-:W-:Y:S02]  /*18e40*/  IADD3 R3, R9, R3, RZ ;  /* 0x0000000309037210 */ /* 0x000fe40007ffe0ff */
[----:B------:R-:W-:Y:S02]  /*18e50*/  SHF.R.S32.HI R15, RZ, 0x1f, R15 ;  /* 0x0000001fff0f7819 */ /* 0x000fe4000001140f */
[----:B------:R-:W-:-:S02]  /*18e60*/  SHF.R.S32.HI R9, RZ, 0x1f, R7 ;  /* 0x0000001fff097819 */ /* 0x000fc40000011407 */
        /* <DEDUP_REMOVED lines=9> */
.L_x_7947:
[----:B------:R-:W-:Y:S05]  /*18f00*/  BSYNC B1 ;  /* 0x0000000000017941 */ /* 0x000fea0003800000 */
.L_x_7946:
[----:B------:R-:W-:Y:S05]  /*18f10*/  @P2 BRA `(.L_x_7940) ;  /* 0x0000000400e42947 */ /* 0x000fea0003800000 */
[----:B------:R-:W1:Y:S01]  /*18f20*/  LDC R25, c[0x0][0xbe8] ;  /* 0x0002fa00ff197b82 */ /* 0x000e620000000800 */
[----:B------:R-:W-:Y:S01]  /*18f30*/  SHF.R.S32.HI R6, RZ, 0x1f, R24 ;  /* 0x0000001fff067819 */ /* 0x000fe20000011418 */
[----:B------:R-:W-:Y:S01]  /*18f40*/  ULDC.64 UR4, c[0x0][0xaa0] ;  /* 0x0002a80000047ab9 */ /* 0x000fe20000000a00 */
[----:B------:R-:W-:Y:S01]  /*18f50*/  ULDC.64 UR6, c[0x0][0xaf0] ;  /* 0x0002bc0000067ab9 */ /* 0x000fe20000000a00 */
[----:B------:R-:W-:Y:S01]  /*18f60*/  IMAD R0, R12, UR4, RZ ;  /* 0x000000040c007c24 */ /* 0x000fe2000f8e02ff */
[----:B------:R-:W-:Y:S01]  /*18f70*/  LEA.HI R6, R6, R24, RZ, 0x3 ;  /* 0x0000001806067211 */ /* 0x000fe200078f18ff */
[----:B0-----:R-:W-:-:S03]  /*18f80*/  IMAD.WIDE.U32 R2, R13, UR4, RZ ;  /* 0x000000040d027c25 */ /* 0x001fc6000f8e00ff */
[----:B------:R-:W-:Y:S01]  /*18f90*/  SHF.R.S32.HI R6, RZ, 0x3, R6 ;  /* 0x00000003ff067819 */ /* 0x000fe20000011406 */
[----:B------:R-:W-:Y:S01]  /*18fa0*/  IMAD R5, R13, UR5, R0 ;  /* 0x000000050d057c24 */ /* 0x000fe2000f8e0200 */
[----:B------:R-:W-:-:S03]  /*18fb0*/  ULDC.64 UR4, c[0x0][0xae8] ;  /* 0x0002ba0000047ab9 */ /* 0x000fc60000000a00 */
[----:B------:R-:W-:Y:S02]  /*18fc0*/  IMAD R7, R208, 0x20, R6 ;  /* 0x00000020d0077824 */ /* 0x000fe400078e0206 */
[----:B------:R-:W-:Y:S02]  /*18fd0*/  IMAD.IADD R3, R3, 0x1, R5 ;  /* 0x0000000103037824 */ /* 0x000fe400078e0205 */
[----:B------:R-:W-:Y:S02]  /*18fe0*/  IMAD R9, R214, 0x80, R7 ;  /* 0x00000080d6097824 */ /* 0x000fe400078e0207 */
[----:B------:R-:W-:-:S03]  /*18ff0*/  IMAD.WIDE.U32 R2, R191, UR4, R2 ;  /* 0x00000004bf027c25 */ /* 0x000fc6000f8e0002 */
[----:B------:R-:W-:Y:S01]  /*19000*/  MOV R5, R9 ;  /* 0x0000000900057202 */ /* 0x000fe20000000f00 */
[----:B------:R-:W-:Y:S01]  /*19010*/  IMAD R3, R191, UR5, R3 ;  /* 0x00000005bf037c24 */ /* 0x000fe2000f8e0203 */
[----:B-1----:R-:W-:Y:S01]  /*19020*/  ISETP.NE.AND P0, PT, R25, 0x1, PT ;  /* 0x000000011900780c */ /* 0x002fe20003f05270 */
[----:B------:R-:W-:Y:S01]  /*19030*/  ULDC.64 UR4, c[0x0][0xae0] ;  /* 0x0002b80000047ab9 */ /* 0x000fe20000000a00 */
[----:B------:R-:W-:-:S11]  /*19040*/  IMAD.WIDE.U32 R2, R21, UR6, R2 ;  /* 0x0000000615027c25 */ /* 0x000fd6000f8e0002 */
[----:B------:R-:W0:Y:S08]  /*19050*/  @P0 LDC R4, c[0x0][0xbec] ;  /* 0x0002fb00ff040b82 */ /* 0x000e300000000800 */
[----:B------:R-:W1:Y:S01]  /*19060*/  @P0 LDC R11, c[0x0][0xbf0] ;  /* 0x0002fc00ff0b0b82 */ /* 0x000e620000000800 */
[----:B0-----:R-:W-:-:S04]  /*19070*/  @P0 IMAD.HI.U32 R0, R9, R4, RZ ;  /* 0x0000000409000227 */ /* 0x001fc800078e00ff */
[----:B------:R-:W-:Y:S01]  /*19080*/  IMAD R4, R213, UR6, RZ ;  /* 0x00000006d5047c24 */ /* 0x000fe2000f8e02ff */
[----:B-1----:R-:W-:-:S03]  /*19090*/  @P0 SHF.R.U32.HI R5, RZ, R11, R0 ;  /* 0x0000000bff050219 */ /* 0x002fc60000011600 */
[----:B------:R-:W-:Y:S01]  /*190a0*/  IMAD R7, R21, UR7, R4 ;  /* 0x0000000715077c24 */ /* 0x000fe2000f8e0204 */
[--C-:B------:R-:W-:Y:S01]  /*190b0*/  SHF.R.S32.HI R0, RZ, 0x1f, R5.reuse ;  /* 0x0000001fff007819 */ /* 0x100fe20000011405 */
[----:B------:R-:W-:Y:S02]  /*190c0*/  IMAD.MOV R4, RZ, RZ, -R5 ;  /* 0x000000ffff047224 */ /* 0x000fe400078e0a05 */
[----:B------:R-:W-:Y:S02]  /*190d0*/  IMAD.IADD R3, R3, 0x1, R7 ;  /* 0x0000000103037824 */ /* 0x000fe400078e0207 */
[----:B------:R-:W-:Y:S02]  /*190e0*/  IMAD R0, R0, UR4, RZ ;  /* 0x0000000400007c24 */ /* 0x000fe4000f8e02ff */
[----:B------:R-:W-:Y:S02]  /*190f0*/  IMAD R7, R25, R4, R9 ;  /* 0x0000000419077224 */ /* 0x000fe400078e0209 */
[----:B------:R-:W-:-:S02]  /*19100*/  IMAD R9, R5, UR5, R0 ;  /* 0x0000000505097c24 */ /* 0x000fc4000f8e0200 */
[----:B------:R-:W-:Y:S01]  /*19110*/  IMAD.WIDE.U32 R2, R5, UR4, R2 ;  /* 0x0000000405027c25 */ /* 0x000fe2000f8e0002 */
        /* <DEDUP_REMOVED lines=13> */
[----:B------:R0:W4:Y:S02]  /*191f0*/  SHFL.IDX PT, R14, R2, RZ, 0x181f ;  /* 0x00181fff020e7589 */ /* 0x00012400000e0000 */
.L_x_8237:
[----:B------:R-:W-:Y:S01]  /*19200*/  IMAD R25, R20, R25, RZ ;  /* 0x0000001914197224 */ /* 0x000fe200078e02ff */
[----:B------:R-:W-:Y:S01]  /*19210*/  BSSY B1, `(.L_x_7949) ;  /* 0x000000f000017945 */ /* 0x000fe20003800000 */
[----:B------:R-:W-:-:S05]  /*19220*/  IMAD R6, R214, 0x80, R6 ;  /* 0x00000080d6067824 */ /* 0x000fca00078e0206 */
[----:B------:R-:W-:-:S13]  /*19230*/  ISETP.GE.AND P0, PT, R6, R25, PT ;  /* 0x000000190600720c */ /* 0x000fda0003f06270 */
[----:B------:R-:W-:Y:S05]  /*19240*/  @P0 BRA `(.L_x_7950) ;  /* 0x00000000002c0947 */ /* 0x000fea0003800000 */
[----:B------:R-:W-:Y:S01]  /*19250*/  ULDC UR4, c[0x0][0xac8] ;  /* 0x0002b20000047ab9 */ /* 0x000fe20000000800 */
[----:B------:R-:W-:Y:S02]  /*19260*/  SHF.R.S32.HI R8, RZ, 0x1f, R199 ;  /* 0x0000001fff087819 */ /* 0x000fe400000114c7 */
[----:B------:R-:W-:Y:S02]  /*19270*/  ISETP.GE.AND P2, PT, R199, UR4, PT ;  /* 0x00000004c7007c0c */ /* 0x000fe4000bf46270 */
[----:B------:R-:W-:Y:S02]  /*19280*/  ISETP.GE.AND P3, PT, R207, UR4, PT ;  /* 0x00000004cf007c0c */ /* 0x000fe4000bf66270 */
[----:B------:R-:W-:-:S09]  /*19290*/  SHF.R.S32.HI R7, RZ, 0x1f, R207 ;  /* 0x0000001fff077819 */ /* 0x000fd200000114cf */
[-C--:B----4-:R-:W-:Y:S02]  /*192a0*/  @!P2 LEA R4, P0, R199, R14.reuse, 0x1 ;  /* 0x0000000ec704a211 */ /* 0x090fe400078008ff */
[----:B------:R-:W-:Y:S02]  /*192b0*/  @!P3 LEA R14, P1, R207, R14, 0x1 ;  /* 0x0000000ecf0eb211 */ /* 0x000fe400078208ff */
[-C--:B-1----:R-:W-:Y:S02]  /*192c0*/  @!P2 LEA.HI.X R5, R199, R0.reuse, R8, 0x1, P0 ;  /* 0x00000000c705a211 */ /* 0x082fe400000f0c08 */
[----:B------:R-:W-:-:S03]  /*192d0*/  @!P3 LEA.HI.X R15, R207, R0, R7, 0x1, P1 ;  /* 0x00000000cf0fb211 */ /* 0x000fc600008f0c07 */
[----:B------:R1:W-:Y:S04]  /*192e0*/  @!P2 ST.E.128 desc[UR36][R4.64], RZ ;  /* 0x000000ff0400a985 */ /* 0x0003e8000c101d24 */
[----:B------:R1:W-:Y:S02]  /*192f0*/  @!P3 ST.E.128 desc[UR36][R14.64], RZ ;  /* 0x000000ff0e00b985 */ /* 0x0003e4000c101d24 */
.L_x_7950:
[----:B------:R-:W-:Y:S05]  /*19300*/  BSYNC B1 ;  /* 0x0000000000017941 */ /* 0x000fea0003800000 */
.L_x_7949:
[----:B------:R-:W-:-:S03]  /*19310*/  UMOV UR4, 0xffffffff ;  /* 0xffffffff00047882 */ /* 0x000fc60000000000 */
[----:B------:R-:W-:Y:S05]  /*19320*/  BRA.DIV UR4, `(.L_x_7951) ;  /* 0x000000c204107947 */ /* 0x000fea000b800000 */
[----:B-1----:R1:W0:Y:S04]  /*19330*/  SHFL.IDX PT, R0, R3, 0x1, 0x181f ;  /* 0x00381f0003007f89 */ /* 0x00222800000e0000 */
[----:B----4-:R1:W4:Y:S02]  /*19340*/  SHFL.IDX PT, R14, R2, 0x1, 0x181f ;  /* 0x00381f00020e7f89 */ /* 0x01032400000e0000 */
.L_x_8241:
[----:B------:R-:W-:Y:S01]  /*19350*/  IADD3 R4, R6, 0x20, RZ ;  /* 0x0000002006047810 */ /* 0x000fe20007ffe0ff */
        /* <DEDUP_REMOVED lines=10> */
[-C--:B0-----:R-:W-:Y:S02]  /*19400*/  @!P2 LEA.HI.X R5, R199, R0.reuse, R8, 0x1, P0 ;  /* 0x00000000c705a211 */ /* 0x081fe400000f0c08 */
[----:B------:R-:W-:-:S03]  /*19410*/  @!P3 LEA.HI.X R15, R207, R0, R7, 0x1, P1 ;  /* 0x00000000cf0fb211 */ /* 0x000fc600008f0c07 */
[----:B------:R0:W-:Y:S04]  /*19420*/  @!P2 ST.E.128 desc[UR36][R4.64], RZ ;  /* 0x000000ff0400a985 */ /* 0x0001e8000c101d24 */
[----:B------:R0:W-:Y:S02]  /*19430*/  @!P3 ST.E.128 desc[UR36][R14.64], RZ ;  /* 0x000000ff0e00b985 */ /* 0x0001e4000c101d24 */
.L_x_7953:
[----:B------:R-:W-:Y:S05]  /*19440*/  BSYNC B1 ;  /* 0x0000000000017941 */ /* 0x000fea0003800000 */
.L_x_7952:
[----:B------:R-:W-:-:S03]  /*19450*/  UMOV UR4, 0xffffffff ;  /* 0xffffffff00047882 */ /* 0x000fc60000000000 */
[----:B------:R-:W-:Y:S05]  /*19460*/  BRA.DIV UR4, `(.L_x_7954) ;  /* 0x000000c204087947 */ /* 0x000fea000b800000 */
[----:B0-----:R0:W0:Y:S04]  /*19470*/  SHFL.IDX PT, R0, R3, 0x2, 0x181f ;  /* 0x00581f0003007f89 */ /* 0x00102800000e0000 */
[----:B----4-:R4:W0:Y:S02]  /*19480*/  SHFL.IDX PT, R14, R2, 0x2, 0x181f ;  /* 0x00581f00020e7f89 */ /* 0x01082400000e0000 */
.L_x_8245:
        /* <DEDUP_REMOVED lines=9> */
[-C--:B0-----:R-:W-:Y:S02]  /*19520*/  @!P2 LEA R4, P0, R199, R14.reuse, 0x1 ;  /* 0x0000000ec704a211 */ /* 0x081fe400078008ff */
[----:B------:R-:W-:Y:S02]  /*19530*/  @!P3 LEA R14, P1, R207, R14, 0x1 ;  /* 0x0000000ecf0eb211 */ /* 0x000fe400078208ff */
[-C--:B------:R-:W-:Y:S02]  /*19540*/  @!P2 LEA.HI.X R5, R199, R0.reuse, R8, 0x1, P0 ;  /* 0x00000000c705a211 */ /* 0x080fe400000f0c08 */
[----:B------:R-:W-:-:S03]  /*19550*/  @!P3 LEA.HI.X R15, R207, R0, R7, 0x1, P1 ;  /* 0x00000000cf0fb211 */ /* 0x000fc600008f0c07 */
[----:B------:R0:W-:Y:S04]  /*19560*/  @!P2 ST.E.128 desc[UR36][R4.64], RZ ;  /* 0x000000ff0400a985 */ /* 0x0001e8000c101d24 */
[----:B------:R0:W-:Y:S02]  /*19570*/  @!P3 ST.E.128 desc[UR36][R14.64], RZ ;  /* 0x000000ff0e00b985 */ /* 0x0001e4000c101d24 */
.L_x_7956:
[----:B------:R-:W-:Y:S05]  /*19580*/  BSYNC B1 ;  /* 0x0000000000017941 */ /* 0x000fea0003800000 */
.L_x_7955:
[----:B------:R-:W-:-:S03]  /*19590*/  UMOV UR4, 0xffffffff ;  /* 0xffffffff00047882 */ /* 0x000fc60000000000 */
[----:B------:R-:W-:Y:S05]  /*195a0*/  BRA.DIV UR4, `(.L_x_7957) ;  /* 0x000000c204007947 */ /* 0x000fea000b800000 */
[----:B0-----:R0:W0:Y:S04]  /*195b0*/  SHFL.IDX PT, R0, R3, 0x3, 0x181f ;  /* 0x00781f0003007f89 */ /* 0x00102800000e0000 */
[----:B------:R0:W0:Y:S02]  /*195c0*/  SHFL.IDX PT, R14, R2, 0x3, 0x181f ;  /* 0x00781f00020e7f89 */ /* 0x00002400000e0000 */
.L_x_8249:
[----:B01--4-:R-:W-:-:S05]  /*195d0*/  VIADD R2, R6, 0x60 ;  /* 0x0000006006027836 */ /* 0x013fca0000000000 */
[----:B------:R-:W-:-:S13]  /*195e0*/  ISETP.GE.AND P0, PT, R2, R25, PT ;  /* 0x000000190200720c */ /* 0x000fda0003f06270 */
[----:B------:R-:W-:Y:S05]  /*195f0*/  @P0 BRA `(.L_x_7940) ;  /* 0x00000000002c0947 */ /* 0x000fea0003800000 */
[----:B------:R-:W-:Y:S01]  /*19600*/  ULDC UR4, c[0x0][0xac8] ;  /* 0x0002b20000047ab9 */ /* 0x000fe20000000800 */
[----:B------:R-:W-:Y:S02]  /*19610*/  SHF.R.S32.HI R5, RZ, 0x1f, R199 ;  /* 0x0000001fff057819 */ /* 0x000fe400000114c7 */
[----:B------:R-:W-:Y:S02]  /*19620*/  ISETP.GE.AND P2, PT, R199, UR4, PT ;  /* 0x00000004c7007c0c */ /* 0x000fe4000bf46270 */
[----:B------:R-:W-:Y:S02]  /*19630*/  ISETP.GE.AND P3, PT, R207, UR4, PT ;  /* 0x00000004cf007c0c */ /* 0x000fe4000bf66270 */
[----:B------:R-:W-:-:S09]  /*19640*/  SHF.R.S32.HI R4, RZ, 0x1f, R207 ;  /* 0x0000001fff047819 */ /* 0x000fd200000114cf */
[-C--:B------:R-:W-:Y:S02]  /*19650*/  @!P2 LEA R2, P0, R199, R14.reuse, 0x1 ;  /* 0x0000000ec702a211 */ /* 0x080fe400078008ff */
[----:B------:R-:W-:Y:S02]  /*19660*/  @!P3 LEA R14, P1, R207, R14, 0x1 ;  /* 0x0000000ecf0eb211 */ /* 0x000fe400078208ff */
[-C--:B------:R-:W-:Y:S02]  /*19670*/  @!P2 LEA.HI.X R3, R199, R0.reuse, R5, 0x1, P0 ;  /* 0x00000000c703a211 */ /* 0x080fe400000f0c05 */
[----:B------:R-:W-:-:S03]  /*19680*/  @!P3 LEA.HI.X R15, R207, R0, R4, 0x1, P1 ;  /* 0x00000000cf0fb211 */ /* 0x000fc600008f0c04 */
[----:B------:R1:W-:Y:S04]  /*19690*/  @!P2 ST.E.128 desc[UR36][R2.64], RZ ;  /* 0x000000ff0200a985 */ /* 0x0003e8000c101d24 */
[----:B------:R1:W-:Y:S02]  /*196a0*/  @!P3 ST.E.128 desc[UR36][R14.64], RZ ;  /* 0x000000ff0e00b985 */ /* 0x0003e4000c101d24 */
.L_x_7940:
[----:B------:R-:W-:Y:S05]  /*196b0*/  BSYNC B0 ;  /* 0x0000000000007941 */ /* 0x000fea0003800000 */
.L_x_7925:
[----:B------:R-:W-:Y:S02]  /*196c0*/  ULDC UR4, c[0x0][0xc3c] ;  /* 0x00030f0000047ab9 */ /* 0x000fe40000000800 */
[----:B--2---:R-:W-:-:S13]  /*196d0*/  ISETP.GE.AND P0, PT, R31, UR4, PT ;  /* 0x000000041f007c0c */ /* 0x004fda000bf06270 */
[----:B------:R-:W-:Y:S05]  /*196e0*/  @!P0 BRA `(.L_x_7958) ;  /* 0xfffffe7c00208947 */ /* 0x000fea000383ffff */
[----:B------:R-:W-:Y:S05]  /*196f0*/  BRA `(.L_x_7781) ;  /* 0x0000008400787947 */ /* 0x000fea0003800000 */
.L_x_7779:
[----:B------:R-:W-:-:S08]  /*19700*/  NOP ;  /* 0x0000000000007918 */ /* 0x000fd00000000000 */
[----:B--2---:R-:W0:-:S00]  /*19710*/  USETMAXREG.DEALLOC.CTAPOOL 0x28 ;  /* 0x00000028000079c8 */ /* 0x004e0000080e0500 */
        /* <DEDUP_REMOVED lines=13> */
[----:B0-----:R-:W-:Y:S02]  /*197f0*/  IMAD.MOV.U32 R0, RZ, RZ, RZ ;  /* 0x000000ffff007224 */ /* 0x001fe400078e00ff */
[----:B------:R-:W-:Y:S01]  /*19800*/  IMAD.MOV.U32 R9, RZ, RZ, RZ ;  /* 0x000000ffff097224 */ /* 0x000fe200078e00ff */
[----:B------:R-:W0:Y:S01]  /*19810*/  S2UR UR6, SR_CTAID.X ;  /* 0x00000000000679c3 */ /* 0x000e220000002500 */
[----:B------:R-:W-:Y:S01]  /*19820*/  ULDC UR5, c[0x0][0xc38] ;  /* 0x00030e0000057ab9 */ /* 0x000fe20000000800 */
[----:B--2---:R-:W-:-:S04]  /*19830*/  LOP3.LUT R7, R2, 0x1f, RZ, 0xc0, !PT ;  /* 0x0000001f02077812 */ /* 0x004fc800078ec0ff */
[----:B------:R-:W-:-:S04]  /*19840*/  ISETP.NE.AND P0, PT, R7, 0x1f, PT ;  /* 0x0000001f0700780c */ /* 0x000fc80003f05270 */
[----:B------:R-:W-:-:S13]  /*19850*/  ISETP.GE.OR P1, PT, R7, UR4, !P0 ;  /* 0x0000000407007c0c */ /* 0x000fda000c726670 */
[----:B------:R-:W2:Y:S08]  /*19860*/  @!P1 LDC.64 R4, c[0x0][0xc80] ;  /* 0x00032000ff049b82 */ /* 0x000eb00000000a00 */
[----:B------:R-:W3:Y:S01]  /*19870*/  @!P1 LDC.64 R2, c[0x0][0xc78] ;  /* 0x00031e00ff029b82 */ /* 0x000ee20000000a00 */
[----:B--2---:R-:W-:-:S05]  /*19880*/  @!P1 IMAD.WIDE.U32 R4, R7, 0x4, R4 ;  /* 0x0000000407049825 */ /* 0x004fca00078e0004 */
[----:B------:R-:W2:Y:S01]  /*19890*/  @!P1 LDG.E R0, desc[UR36][R4.64] ;  /* 0x0000002404009981 */ /* 0x000ea2000c1e1900 */
[----:B---3--:R-:W-:-:S05]  /*198a0*/  @!P1 IMAD.WIDE.U32 R2, R7, 0x4, R2 ;  /* 0x0000000407029825 */ /* 0x008fca00078e0002 */
        /* <DEDUP_REMOVED lines=8> */
[----:B------:R-:W2:Y:S02]  /*19930*/  SHFL.UP PT, R8, R6, 0x1, RZ ;  /* 0x0420000006087989 */ /* 0x000ea400000e00ff */
[----:B--2---:R-:W-:-:S05]  /*19940*/  SEL R11, R8, RZ, P1 ;  /* 0x000000ff080b7207 */ /* 0x004fca0000800000 */
[----:B------:R-:W-:-:S05]  /*19950*/  IMAD.IADD R11, R6, 0x1, R11 ;  /* 0x00000001060b7824 */ /* 0x000fca00078e020b */
[----:B------:R-:W2:Y:S02]  /*19960*/  SHFL.UP PT, R8, R11, 0x2, RZ ;  /* 0x044000000b087989 */ /* 0x000ea400000e00ff */
[----:B--2---:R-:W-:-:S04]  /*19970*/  SEL R8, R8, RZ, P2 ;  /* 0x000000ff08087207 */ /* 0x004fc80001000000 */
[----:B------:R-:W-:-:S05]  /*19980*/  IADD3 R8, R11, R8, RZ ;  /* 0x000000080b087210 */ /* 0x000fca0007ffe0ff */
        /* <DEDUP_REMOVED lines=9> */
[----:B------:R-:W2:Y:S02]  /*19a20*/  SHFL.IDX PT, R6, R5, 0x1f, 0x1f ;  /* 0x03e01f0005067f89 */ /* 0x000ea400000e0000 */
[----:B--2---:R-:W-:-:S05]  /*19a30*/  IMAD R6, R6, UR5, RZ ;  /* 0x0000000506067c24 */ /* 0x004fca000f8e02ff */
[----:B0-----:R-:W-:Y:S01]  /*19a40*/  ISETP.GT.AND P6, PT, R6, UR6, PT ;  /* 0x0000000606007c0c */ /* 0x001fe2000bfc4270 */
[----:B------:R-:W-:-:S12]  /*19a50*/  IMAD.MOV.U32 R3, RZ, RZ, R6 ;  /* 0x000000ffff037224 */ /* 0x000fd800078e0006 */
[----:B------:R-:W-:Y:S05]  /*19a60*/  @P6 BRA `(.L_x_7960) ;  /* 0x0000000000a06947 */ /* 0x000fea0003800000 */
[----:B------:R-:W-:Y:S01]  /*19a70*/  IMAD.MOV.U32 R6, RZ, RZ, R3 ;  /* 0x000000ffff067224 */ /* 0x000fe200078e0003 */
[----:B------:R-:W-:Y:S01]  /*19a80*/  UMOV UR4, URZ ;  /* 0x0000003f00047c82 */ /* 0x000fe20008000000 */
[----:B------:R-:W-:-:S05]  /*19a90*/  ULDC UR5, c[0x0][0xc38] ;  /* 0x00030e0000057ab9 */ /* 0x000fca0000000800 */
.L_x_7962:
        /* <DEDUP_REMOVED lines=37> */
.L_x_7960:
        /* <DEDUP_REMOVED lines=18> */
.L_x_7963:
        /* <DEDUP_REMOVED lines=57> */
.L_x_7961:
[----:B------:R-:W-:Y:S02]  /*1a1a0*/  IMAD.MOV.U32 R17, RZ, RZ, RZ ;  /* 0x000000ffff117224 */ /* 0x000fe400078e00ff */
[----:B------:R-:W-:Y:S02]  /*1a1b0*/  IMAD.U32 R16, RZ, RZ, UR6 ;  /* 0x00000006ff107e24 */ /* 0x000fe4000f8e00ff */
[----:B------:R-:W-:-:S07]  /*1a1c0*/  IMAD.MOV.U32 R18, RZ, RZ, RZ ;  /* 0x000000ffff127224 */ /* 0x000fce00078e00ff */
.L_x_7964:
[----:B------:R-:W-:-:S13]  /*1a1d0*/  ISETP.NE.AND P0, PT, R7, RZ, PT ;  /* 0x000000ff0700720c */ /* 0x000fda0003f05270 */
[----:B------:R-:W0:Y:S01]  /*1a1e0*/  @!P0 S2R R3, SR_CgaCtaId ;  /* 0x0000000000038919 */ /* 0x000e220000008800 */
[----:B------:R-:W-:-:S04]  /*1a1f0*/  @!P0 MOV R0, 0x400 ;  /* 0x0000040000008802 */ /* 0x000fc80000000f00 */
[----:B0-----:R-:W-:-:S05]  /*1a200*/  @!P0 LEA R0, R3, R0, 0x18 ;  /* 0x0000000003008211 */ /* 0x001fca00078ec0ff */
[----:B------:R2:W-:Y:S01]  /*1a210*/  @!P0 STS.128 [R0+0x228d0], R16 ;  /* 0x0228d01000008388 */ /* 0x0005e20000000c00 */
[----:B------:R-:W-:Y:S06]  /*1a220*/  BAR.ARV 0x5, 0x180 ;  /* 0x0146000000007b1d */ /* 0x000fec0000002000 */
.L_x_7959:
[----:B0-2---:R-:W-:Y:S01]  /*1a230*/  MOV R0, 0x1 ;  /* 0x0000000100007802 */ /* 0x005fe20000000f00 */
[----:B------:R-:W-:Y:S01]  /*1a240*/  ULDC UR4, c[0x0][0xc3c] ;  /* 0x00030f0000047ab9 */ /* 0x000fe20000000800 */
[----:B------:R-:W-:Y:S01]  /*1a250*/  IMAD.MOV.U32 R34, RZ, RZ, RZ ;  /* 0x000000ffff227224 */ /* 0x000fe200078e00ff */
[----:B-1----:R-:W-:Y:S02]  /*1a260*/  ISETP.GE.AND P0, PT, R19, UR4, PT ;  /* 0x0000000413007c0c */ /* 0x002fe4000bf06270 */
[----:B------:R0:W-:Y:S04]  /*1a270*/  STL [R1+0x4], R0 ;  /* 0x0000040001007387 */ /* 0x0001e80000100800 */
[----:B------:R0:W-:Y:S07]  /*1a280*/  STL [R1+0x4c], RZ ;  /* 0x00004cff01007387 */ /* 0x0001ee0000100800 */
[----:B------:R-:W-:Y:S05]  /*1a290*/  @P0 BRA `(.L_x_7965) ;  /* 0x00000074008c0947 */ /* 0x000fea0003800000 */
[----:B------:R-:W2:Y:S01]  /*1a2a0*/  LDL R12, [R1+0x20] ;  /* 0x00002000010c7983 */ /* 0x000ea20000100800 */
[----:B------:R-:W1:Y:S01]  /*1a2b0*/  S2R R14, SR_TID.X ;  /* 0x00000000000e7919 */ /* 0x000e620000002100 */
[----:B------:R-:W3:Y:S01]  /*1a2c0*/  S2UR UR4, SR_CgaCtaId ;  /* 0x00000000000479c3 */ /* 0x000ee20000008800 */
[----:B------:R-:W-:Y:S02]  /*1a2d0*/  MOV R22, 0x400 ;  /* 0x0000040000167802 */ /* 0x000fe40000000f00 */
[C---:B-1----:R-:W-:Y:S01]  /*1a2e0*/  LOP3.LUT R13, R14.reuse, 0x7f, RZ, 0xc0, !PT ;  /* 0x0000007f0e0d7812 */ /* 0x042fe200078ec0ff */
[C---:B------:R-:W-:Y:S01]  /*1a2f0*/  IMAD.SHL.U32 R27, R14.reuse, 0x80, RZ ;  /* 0x000000800e1b7824 */ /* 0x040fe200078e00ff */
[C---:B0-----:R-:W-:Y:S01]  /*1a300*/  SHF.L.U32 R0, R14.reuse, 0x4, RZ ;  /* 0x000000040e007819 */ /* 0x041fe200000006ff */
[C---:B------:R-:W-:Y:S02]  /*1a310*/  IMAD.SHL.U32 R4, R14.reuse, 0x20, RZ ;  /* 0x000000200e047824 */ /* 0x040fe400078e00ff */
[----:B------:R-:W-:Y:S01]  /*1a320*/  IMAD.SHL.U32 R6, R13, 0x10, RZ ;  /* 0x000000100d067824 */ /* 0x000fe200078e00ff */
[----:B------:R-:W-:Y:S01]  /*1a330*/  SHF.R.U32.HI R3, RZ, 0x1, R14 ;  /* 0x00000001ff037819 */ /* 0x000fe2000001160e */
[----:B------:R-:W-:Y:S01]  /*1a340*/  IMAD.SHL.U32 R9, R14, 0x2, RZ ;  /* 0x000000020e097824 */ /* 0x000fe200078e00ff */
[----:B------:R-:W-:-:S02]  /*1a350*/  LOP3.LUT R2, R27, 0x380, RZ, 0xc0, !PT ;  /* 0x000003801b027812 */ /* 0x000fc400078ec0ff */
[----:B------:R-:W-:Y:S02]  /*1a360*/  LOP3.LUT R8, R0, 0x3f0, RZ, 0xc0, !PT ;  /* 0x000003f000087812 */ /* 0x000fe400078ec0ff */
[----:B------:R-:W-:Y:S02]  /*1a370*/  LOP3.LUT R5, R4, 0x80, RZ, 0xc0, !PT ;  /* 0x0000008004057812 */ /* 0x000fe400078ec0ff */
[----:B------:R-:W-:Y:S02]  /*1a380*/  LOP3.LUT R7, R6, 0x600, RZ, 0xc0, !PT ;  /* 0x0000060006077812 */ /* 0x000fe400078ec0ff */
[----:B------:R-:W-:Y:S01]  /*1a390*/  LOP3.LUT R3, R2, 0x30, R3, 0xf8, !PT ;  /* 0x0000003002037812 */ /* 0x000fe200078ef803 */
[C---:B------:R-:W-:Y:S01]  /*1a3a0*/  IMAD.SHL.U32 R10, R14.reuse, 0x4, RZ ;  /* 0x000000040e0a7824 */ /* 0x040fe200078e00ff */
[----:B------:R-:W-:Y:S02]  /*1a3b0*/  LOP3.LUT P0, RZ, R14, 0x4, RZ, 0xc0, !PT ;  /* 0x000000040eff7812 */ /* 0x000fe4000780c0ff */
        /* <DEDUP_REMOVED lines=8> */
[----:B------:R-:W-:Y:S01]  /*1a440*/  STL [R1+0x24], R11 ;  /* 0x0000240b01007387 */ /* 0x000fe20000100800 */
[----:B------:R-:W-:Y:S01]  /*1a450*/  LOP3.LUT R24, R24, R5, RZ, 0xfc, !PT ;  /* 0x0000000518187212 */ /* 0x000fe200078efcff */
[----:B---3--:R-:W-:Y:S01]  /*1a460*/  IMAD.U32 R4, RZ, RZ, UR4 ;  /* 0x00000004ff047e24 */ /* 0x008fe2000f8e00ff */
[----:B------:R-:W-:Y:S02]  /*1a470*/  SHF.R.U32.HI R2, RZ, 0x3, R13 ;  /* 0x00000003ff027819 */ /* 0x000fe4000001160d */
[----:B------:R-:W-:Y:S02]  /*1a480*/  LOP3.LUT R35, R0, 0x70, RZ, 0xc0, !PT ;  /* 0x0000007000237812 */ /* 0x000fe400078ec0ff */
[----:B------:R-:W-:Y:S02]  /*1a490*/  LOP3.LUT R2, R2, 0x70, R0, 0xf8, !PT ;  /* 0x0000007002027812 */ /* 0x000fe400078ef800 */
[----:B------:R-:W-:Y:S01]  /*1a4a0*/  LEA R22, R4, R22, 0x18 ;  /* 0x0000001604167211 */ /* 0x000fe200078ec0ff */
[----:B------:R-:W-:Y:S01]  /*1a4b0*/  IMAD.MOV.U32 R0, RZ, RZ, 0x1 ;  /* 0x00000001ff007424 */ /* 0x000fe200078e00ff */
[----:B------:R-:W-:Y:S01]  /*1a4c0*/  BSSY B7, `(.L_x_7965) ;  /* 0x0000740000077945 */ /* 0x000fe20003800000 */
[----:B------:R-:W-:Y:S01]  /*1a4d0*/  MOV R37, RZ ;  /* 0x000000ff00257202 */ /* 0x000fe20000000f00 */
[----:B------:R-:W-:Y:S01]  /*1a4e0*/  IMAD.MOV.U32 R34, RZ, RZ, RZ ;  /* 0x000000ffff227224 */ /* 0x000fe200078e00ff */
[----:B------:R-:W-:Y:S01]  /*1a4f0*/  ULDC.64 UR38, c[0x0][0x198] ;  /* 0x0000660000267ab9 */ /* 0x000fe20000000a00 */
[----:B------:R-:W-:Y:S01]  /*1a500*/  ULDC UR40, c[0x0][0xc] ;  /* 0x0000030000287ab9 */ /* 0x000fe20000000800 */
[----:B--2---:R-:W-:-:S02]  /*1a510*/  LOP3.LUT R3, R12, 0x2, RZ, 0xfc, !PT ;  /* 0x000000020c037812 */ /* 0x004fc400078efcff */
[----:B------:R-:W-:-:S03]  /*1a520*/  LOP3.LUT R5, R12, 0x1, RZ, 0xfc, !PT ;  /* 0x000000010c057812 */ /* 0x000fc600078efcff */
[----:B------:R0:W-:Y:S04]  /*1a530*/  STL [R1+0x58], R3 ;  /* 0x0000580301007387 */ /* 0x0001e80000100800 */
[----:B------:R-:W-:Y:S01]  /*1a540*/  STL [R1+0x3c], R5 ;  /* 0x00003c0501007387 */ /* 0x000fe20000100800 */
[C---:B0-----:R-:W-:Y:S02]  /*1a550*/  VIADD R3, R27.reuse, 0x40 ;  /* 0x000000401b037836 */ /* 0x041fe40000000000 */
[----:B------:R-:W-:Y:S01]  /*1a560*/  @P0 VIADD R3, R27, 0xffffffc0 ;  /* 0xffffffc01b030836 */ /* 0x000fe20000000000 */
[----:B------:R-:W-:Y:S04]  /*1a570*/  STL [R1+0x18], R4 ;  /* 0x0000180401007387 */ /* 0x000fe80000100800 */
[----:B------:R0:W-:Y:S04]  /*1a580*/  STL [R1+0x1c], R3 ;  /* 0x00001c0301007387 */ /* 0x0001e80000100800 */
[----:B------:R-:W-:Y:S01]  /*1a590*/  STL [R1+0x8], R0 ;  /* 0x0000080001007387 */ /* 0x000fe20000100800 */
[----:B0-----:R-:W-:Y:S01]  /*1a5a0*/  LOP3.LUT R3, R2, 0x80, RZ, 0xfc, !PT ;  /* 0x0000008002037812 */ /* 0x001fe200078efcff */
[----:B------:R-:W-:-:S02]  /*1a5b0*/  IMAD.IADD R2, R22, 0x1, R11 ;  /* 0x0000000116027824 */ /* 0x000fc400078e020b */
[----:B------:R-:W-:Y:S01]  /*1a5c0*/  STL [R1+0x4c], RZ ;  /* 0x00004cff01007387 */ /* 0x000fe20000100800 */
[----:B------:R-:W-:-:S03]  /*1a5d0*/  LOP3.LUT R3, R24, 0x2800, RZ, 0xfc, !PT ;  /* 0x0000280018037812 */ /* 0x000fc600078efcff */
[----:B------:R0:W-:Y:S04]  /*1a5e0*/  STL [R1+0x4], R0 ;  /* 0x0000040001007387 */ /* 0x0001e80000100800 */
[----:B------:R1:W-:Y:S01]  /*1a5f0*/  STL [R1+0x38], R2 ;  /* 0x0000380201007387 */ /* 0x0003e20000100800 */
[C---:B0-----:R-:W-:Y:S02]  /*1a600*/  LOP3.LUT R0, R24.reuse, 0x1800, RZ, 0xfc, !PT ;  /* 0x0000180018007812 */ /* 0x041fe400078efcff */
[C---:B------:R-:W-:Y:S02]  /*1a610*/  LOP3.LUT R0, R24.reuse, 0x4800, RZ, 0xfc, !PT ;  /* 0x0000480018007812 */ /* 0x040fe400078efcff */
[----:B-1----:R-:W-:-:S07]  /*1a620*/  LOP3.LUT R2, R24, 0x3800, RZ, 0xfc, !PT ;  /* 0x0000380018027812 */ /* 0x002fce00078efcff */
.L_x_8075:
[----:B0-2---:R-:W0:Y:S02]  /*1a630*/  LDC.64 R2, c[0x0][0xc88] ;  /* 0x00032200ff027b82 */ /* 0x005e240000000a00 */
[----:B0-----:R-:W-:-:S05]  /*1a640*/  IMAD.WIDE R2, R19, 0x4, R2 ;  /* 0x0000000413027825 */ /* 0x001fca00078e0202 */
[----:B-----5:R-:W2:Y:S01]  /*1a650*/  LDG.E R26, desc[UR36][R2.64] ;  /* 0x00000024021a7981 */ /* 0x020ea2000c1e1900 */
        /* <DEDUP_REMOVED lines=10> */
[----:B--23--:R-:W-:-:S05]  /*1a700*/  SHF.R.S32.HI R0, RZ, 0x1f, R26 ;  /* 0x0000001fff007819 */ /* 0x00cfca000001141a */
[C---:B------:R-:W-:Y:S01]  /*1a710*/  @P0 LEA R2, P1, R26.reuse, UR4, 0x2 ;  /* 0x000000041a020c11 */ /* 0x040fe2000f8210ff */
[C---:B------:R-:W-:Y:S01]  /*1a720*/  IMAD.SHL.U32 R28, R26.reuse, 0x4, RZ ;  /* 0x000000041a1c7824 */ /* 0x040fe200078e00ff */
[C-C-:B------:R-:W-:Y:S01]  /*1a730*/  SHF.L.U64.HI R29, R26.reuse, 0x2, R0.reuse ;  /* 0x000000021a1d7819 */ /* 0x140fe20000010200 */
[----:B------:R0:W-:Y:S01]  /*1a740*/  STL [R1+0x40], R0 ;  /* 0x0000400001007387 */ /* 0x0001e20000100800 */
[----:B------:R-:W-:Y:S01]  /*1a750*/  @P0 LEA.HI.X R3, R26, UR5, R0, 0x2, P1 ;  /* 0x000000051a030c11 */ /* 0x000fe200088f1400 */
[----:B------:R-:W-:Y:S01]  /*1a760*/  ULDC.64 UR4, c[0x0][0xa00] ;  /* 0x0002800000047ab9 */ /* 0x000fe20000000a00 */
[----:B------:R-:W-:-:S03]  /*1a770*/  ISETP.NE.U32.AND P1, PT, RZ, UR8, PT ;  /* 0x00000008ff007c0c */ /* 0x000fc6000bf25070 */
[----:B-1----:R1:W2:Y:S01]  /*1a780*/  @P0 LDG.E R9, desc[UR36][R2.64] ;  /* 0x0000002402090981 */ /* 0x0022a2000c1e1900 */
[----:B------:R-:W-:Y:S02]  /*1a790*/  ISETP.NE.AND.EX P1, PT, RZ, UR9, PT, P1 ;  /* 0x00000009ff007c0c */ /* 0x000fe4000bf25310 */
[----:B------:R-:W-:Y:S02]  /*1a7a0*/  ISETP.NE.U32.AND P0, PT, RZ, UR4, PT ;  /* 0x00000004ff007c0c */ /* 0x000fe4000bf05070 */
[C---:B------:R-:W-:Y:S02]  /*1a7b0*/  IADD3 R4, P4, R28.reuse, UR6, RZ ;  /* 0x000000061c047c10 */ /* 0x040fe4000ff9e0ff */
[----:B------:R-:W-:Y:S02]  /*1a7c0*/  ISETP.NE.AND.EX P0, PT, RZ, UR5, PT, P0 ;  /* 0x00000005ff007c0c */ /* 0x000fe4000bf05300 */
[----:B0-----:R-:W-:Y:S02]  /*1a7d0*/  MOV R0, RZ ;  /* 0x000000ff00007202 */ /* 0x001fe40000000f00 */
[----:B-1----:R-:W-:Y:S01]  /*1a7e0*/  IADD3 R2, P3, R28, UR4, RZ ;  /* 0x000000041c027c10 */ /* 0x002fe2000ff7e0ff */
[----:B------:R-:W-:Y:S01]  /*1a7f0*/  ULDC UR4, c[0x0][0x288] ;  /* 0x0000a20000047ab9 */ /* 0x000fe20000000800 */
[----:B------:R-:W-:-:S02]  /*1a800*/  IADD3.X R5, R29, UR7, RZ, P4, !PT ;  /* 0x000000071d057c10 */ /* 0x000fc4000a7fe4ff */
[C---:B------:R-:W-:Y:S02]  /*1a810*/  IADD3.X R3, R29.reuse, UR5, RZ, P3, !PT ;  /* 0x000000051d037c10 */ /* 0x040fe40009ffe4ff */
[----:B------:R-:W-:Y:S01]  /*1a820*/  @P1 IADD3 R6, P3, R28, UR8, RZ ;  /* 0x000000081c061c10 */ /* 0x000fe2000ff7e0ff */
[----:B------:R-:W-:Y:S01]  /*1a830*/  IMAD.U32 R8, RZ, RZ, UR4 ;  /* 0x00000004ff087e24 */ /* 0x000fe2000f8e00ff */
[----:B------:R-:W5:Y:S01]  /*1a840*/  @P2 LDG.E R0, desc[UR36][R4.64] ;  /* 0x0000002404002981 */ /* 0x000f62000c1e1900 */
[----:B------:R-:W-:Y:S01]  /*1a850*/  ULDC.64 UR4, c[0x0][0x418] ;  /* 0x0001060000047ab9 */ /* 0x000fe20000000a00 */
[----:B------:R-:W-:Y:S02]  /*1a860*/  @P1 IADD3.X R7, R29, UR9, RZ, P3, !PT ;  /* 0x000000091d071c10 */ /* 0x000fe40009ffe4ff */
[----:B------:R-:W5:Y:S04]  /*1a870*/  @P0 LDG.E R32, desc[UR36][R2.64] ;  /* 0x0000002402200981 */ /* 0x000f68000c1e1900 */
        /* <DEDUP_REMOVED lines=18> */
.L_x_7966:
[----:B------:R-:W-:Y:S01]  /*1a9a0*/  IMAD.MOV.U32 R11, RZ, RZ, R26 ;  /* 0x000000ffff0b7224 */ /* 0x000fe200078e001a */
[----:B------:R-:W-:Y:S01]  /*1a9b0*/  ULDC.64 UR4, c[0x0][0xa20] ;  /* 0x0002880000047ab9 */ /* 0x000fe20000000a00 */
[C---:B------:R-:W-:Y:S02]  /*1a9c0*/  LOP3.LUT R7, R18.reuse, 0xff000000, RZ, 0xc0, !PT ;  /* 0xff00000012077812 */ /* 0x040fe400078ec0ff */
[----:B------:R-:W-:Y:S01]  /*1a9d0*/  ISETP.NE.U32.AND P0, PT, RZ, UR4, PT ;  /* 0x00000004ff007c0c */ /* 0x000fe2000bf05070 */
[----:B------:R1:W-:Y:S01]  /*1a9e0*/  STL [R1], R11 ;  /* 0x0000000b01007387 */ /* 0x0003e20000100800 */
[----:B------:R-:W-:Y:S02]  /*1a9f0*/  SHF.R.U32.HI R7, RZ, 0x8, R7 ;  /* 0x00000008ff077819 */ /* 0x000fe40000011607 */
[----:B------:R-:W-:Y:S02]  /*1aa00*/  ISETP.NE.AND.EX P0, PT, RZ, UR5, PT, P0 ;  /* 0x00000005ff007c0c */ /* 0x000fe4000bf05300 */
[----:B0-----:R-:W-:-:S02]  /*1aa10*/  LOP3.LUT R2, R18, 0xff0000, RZ, 0xc0, !PT ;  /* 0x00ff000012027812 */ /* 0x001fc400078ec0ff */
[----:B------:R-:W-:Y:S02]  /*1aa20*/  LOP3.LUT R18, R18, 0xffff, RZ, 0xc0, !PT ;  /* 0x0000ffff12127812 */ /* 0x000fe400078ec0ff */
[----:B------:R-:W-:-:S07]  /*1aa30*/  LEA.HI R7, R2, R7, RZ, 0x10 ;  /* 0x0000000702077211 */ /* 0x000fce00078f80ff */
[----:B-1----:R-:W-:Y:S05]  /*1aa40*/  @!P0 BRA `(.L_x_7967) ;  /* 0x0000000000108947 */ /* 0x002fea0003800000 */
[----:B------:R-:W-:-:S04]  /*1aa50*/  IADD3 R2, P0, R28, UR4, RZ ;  /* 0x000000041c027c10 */ /* 0x000fc8000ff1e0ff */
[----:B------:R-:W-:-:S05]  /*1aa60*/  IADD3.X R3, R29, UR5, RZ, P0, !PT ;  /* 0x000000051d037c10 */ /* 0x000fca00087fe4ff */
[----:B------:R0:W5:Y:S01]  /*1aa70*/  LDG.E R8, desc[UR36][R2.64] ;  /* 0x0000002402087981 */ /* 0x000162000c1e1900 */
[----:B------:R-:W-:Y:S05]  /*1aa80*/  BRA `(.L_x_7968) ;  /* 0x0000000000247947 */ /* 0x000fea0003800000 */
.L_x_7967:
        /* <DEDUP_REMOVED lines=8> */
[----:B--2---:R-:W-:-:S07]  /*1ab10*/  IADD3 R8, -R8, R2, RZ ;  /* 0x0000000208087210 */ /* 0x004fce0007ffe1ff */
.L_x_7968:
        /* <DEDUP_REMOVED lines=8> */
[----:B------:R-:W-:-:S04]  /*1aba0*/  IMAD.IADD R30, R5, 0x1, R6 ;  /* 0x00000001051e7824 */ /* 0x000fc800078e0206 */
[C---:B------:R-:W-:Y:S01]  /*1abb0*/  VIADD R20, R30.reuse, 0x9f ;  /* 0x0000009f1e147836 */ /* 0x040fe20000000000 */
[----:B------:R-:W-:-:S03]  /*1abc0*/  ISETP.GE.AND P1, PT, R30, 0x1, PT ;  /* 0x000000011e00780c */ /* 0x000fc60003f26270 */
        /* <DEDUP_REMOVED lines=11> */
[----:B0-----:R-:W-:-:S06]  /*1ac80*/  IADD3 R2, R2, 0xffffffe, RZ ;  /* 0x0ffffffe02027810 */ /* 0x001fcc0007ffe0ff */
        /* <DEDUP_REMOVED lines=22> */
.L_x_7970:
[----:B------:R-:W-:Y:S05]  /*1adf0*/  BSYNC B0 ;  /* 0x0000000000007941 */ /* 0x000fea0003800000 */
.L_x_7969:
        /* <DEDUP_REMOVED lines=25> */
.L_x_8252:
[----:B-1----:R-:W-:Y:S02]  /*1af90*/  ISETP.NE.AND P0, PT, R14, RZ, PT ;  /* 0x000000ff0e00720c */ /* 0x002fe40003f05270 */
[----:B------:R-:W-:-:S11]  /*1afa0*/  PLOP3.LUT P6, PT, PT, PT, PT, 0x8, 0x0 ;  /* 0x000000000000781c */ /* 0x000fd60003fce170 */
[----:B------:R-:W-:Y:S05]  /*1afb0*/  @P0 BRA `(.L_x_7974) ;  /* 0x00000000000c0947 */ /* 0x000fea0003800000 */
[----:B------:R-:W-:-:S03]  /*1afc0*/  UMOV UR4, 0xffffffff ;  /* 0xffffffff00047882 */ /* 0x000fc60000000000 */
[----:B------:R-:W-:Y:S05]  /*1afd0*/  BRA.DIV UR4, `(.L_x_7975) ;  /* 0x000000a604f07947 */ /* 0x000fea000b800000 */
[----:B------:R-:W-:-:S13]  /*1afe0*/  ELECT P6, URZ, PT ;  /* 0x00000000003f782f */ /* 0x000fda00038c0000 */
.L_x_7974:
[----:B0-----:R-:W2:Y:S01]  /*1aff0*/  LDL R6, [R1+0x4c] ;  /* 0x00004c0001067983 */ /* 0x001ea20000100800 */
[----:B------:R-:W-:Y:S01]  /*1b000*/  BSSY B1, `(.L_x_7976) ;  /* 0x0000008000017945 */ /* 0x000fe20003800000 */
[----:B--2---:R-:W-:-:S04]  /*1b010*/  IADD3 R6, R6, 0x1, RZ ;  /* 0x0000000106067810 */ /* 0x004fc80007ffe0ff */
[----:B------:R-:W-:-:S04]  /*1b020*/  LEA.HI R7, R6, R6, RZ, 0x1 ;  /* 0x0000000606077211 */ /* 0x000fc800078f08ff */
[----:B------:R-:W-:-:S05]  /*1b030*/  LOP3.LUT R7, R7, 0xfffffffe, RZ, 0xc0, !PT ;  /* 0xfffffffe07077812 */ /* 0x000fca00078ec0ff */
[----:B------:R-:W-:-:S05]  /*1b040*/  IMAD.IADD R6, R6, 0x1, -R7 ;  /* 0x0000000106067824 */ /* 0x000fca00078e0a07 */
[----:B------:R-:W-:-:S04]  /*1b050*/  SHF.L.U32 R6, R6, 0x1f, RZ ;  /* 0x0000001f06067819 */ /* 0x000fc800000006ff */
[----:B------:R-:W0:Y:S02]  /*1b060*/  SYNCS.PHASECHK.TRANS64.TRYWAIT P0, [R22+URZ+0x22820], R6 ;  /* 0x02282006160075a7 */ /* 0x000e24000800017f */
[----:B0-----:R-:W-:Y:S05]  /*1b070*/  @!P0 BRA `(.L_x_7977) ;  /* 0x000000a400e88947 */ /* 0x001fea0003800000 */
.L_x_8255:
[----:B------:R-:W-:Y:S05]  /*1b080*/  BSYNC B1 ;  /* 0x0000000000017941 */ /* 0x000fea0003800000 */
.L_x_7976:
[----:B------:R-:W-:Y:S04]  /*1b090*/  BSSY B1, `(.L_x_7978) ;  /* 0x000004e000017945 */ /* 0x000fe80003800000 */
[----:B------:R-:W-:Y:S05]  /*1b0a0*/  @!P6 BRA `(.L_x_7979) ;  /* 0x000000040030e947 */ /* 0x000fea0003800000 */
[----:B------:R-:W2:Y:S01]  /*1b0b0*/  LDL R8, [R1+0x8] ;  /* 0x0000080001087983 */ /* 0x000ea20000100800 */
[----:B0-----:R-:W-:Y:S01]  /*1b0c0*/  IMAD R6, R37, 0x8, R22 ;  /* 0x0000000825067824 */ /* 0x001fe200078e0216 */
[----:B------:R-:W0:Y:S01]  /*1b0d0*/  S2R R7, SR_TID.X ;  /* 0x0000000000077919 */ /* 0x000e220000002100 */
[----:B------:R-:W-:Y:S01]  /*1b0e0*/  BSSY B2, `(.L_x_7980) ;  /* 0x0000006000027945 */ /* 0x000fe20003800000 */
[----:B0-----:R-:W-:-:S04]  /*1b0f0*/  LOP3.LUT R7, R7, 0x7f, RZ, 0xc0, !PT ;  /* 0x0000007f07077812 */ /* 0x001fc800078ec0ff */
[----:B------:R-:W-:Y:S02]  /*1b100*/  ISETP.NE.AND P2, PT, R7, RZ, PT ;  /* 0x000000ff0700720c */ /* 0x000fe40003f45270 */
[----:B--2---:R-:W-:-:S04]  /*1b110*/  SHF.L.U32 R10, R8, 0x1f, RZ ;  /* 0x0000001f080a7819 */ /* 0x004fc800000006ff */
[----:B------:R-:W0:Y:S02]  /*1b120*/  SYNCS.PHASECHK.TRANS64.TRYWAIT P0, [R6+URZ+0x228a0], R10 ;  /* 0x0228a00a060075a7 */ /* 0x000e24000800017f */
[----:B0-----:R-:W-:Y:S05]  /*1b130*/  @!P0 BRA `(.L_x_7981) ;  /* 0x000000a400cc8947 */ /* 0x001fea0003800000 */
.L_x_8256:
[----:B------:R-:W-:Y:S05]  /*1b140*/  BSYNC B2 ;  /* 0x0000000000027941 */ /* 0x000fea0003800000 */
.L_x_7980:
        /* <DEDUP_REMOVED lines=9> */
.L_x_7983:
[----:B------:R-:W-:Y:S05]  /*1b1e0*/  BSYNC B2 ;  /* 0x0000000000027941 */ /* 0x000fea0003800000 */
.L_x_7982:
[----:B------:R-:W-:Y:S01]  /*1b1f0*/  IMAD.MOV.U32 R12, RZ, RZ, RZ ;  /* 0x000000ffff0c7224 */ /* 0x000fe200078e00ff */
[----:B------:R-:W-:Y:S01]  /*1b200*/  UIADD3 UR4, UP0, UR38, 0x570, URZ ;  /* 0x0000057026047890 */ /* 0x000fe2000ff1e03f */
[----:B------:R-:W-:Y:S01]  /*1b210*/  IMAD R7, R5, 0xa0, R0 ;  /* 0x000000a005077824 */ /* 0x000fe200078e0200 */
[----:B------:R-:W-:Y:S01]  /*1b220*/  PLOP3.LUT P0, PT, PT, PT, PT, 0x80, 0x0 ;  /* 0x000000000000781c */ /* 0x000fe20003f0f070 */
[----:B------:R-:W-:Y:S01]  /*1b230*/  IMAD R11, R37, 0x5000, R22 ;  /* 0x00005000250b7824 */ /* 0x000fe200078e0216 */
[----:B------:R-:W-:Y:S01]  /*1b240*/  R2UR UR10, R12 ;  /* 0x000000000c0a72ca */ /* 0x000fe200000e0000 */
[----:B------:R-:W-:Y:S01]  /*1b250*/  VIADD R7, R7, 0xffffff60 ;  /* 0xffffff6007077836 */ /* 0x000fe20000000000 */
[----:B------:R-:W-:Y:S01]  /*1b260*/  IADD3 R8, R6, 0x22890, RZ ;  /* 0x0002289006087810 */ /* 0x000fe20007ffe0ff */
[----:B------:R-:W-:Y:S01]  /*1b270*/  VIADD R9, R11, 0x18400 ;  /* 0x000184000b097836 */ /* 0x000fe20000000000 */
[----:B------:R-:W-:Y:S01]  /*1b280*/  UIADD3.X UR5, URZ, UR39, URZ, UP0, !UPT ;  /* 0x000000273f057290 */ /* 0x000fe200087fe43f */
[----:B------:R-:W-:Y:S01]  /*1b290*/  UMOV UR6, 0x0 ;  /* 0x0000000000067882 */ /* 0x000fe20000000000 */
[----:B------:R-:W-:-:S10]  /*1b2a0*/  UMOV UR7, 0x12f00000 ;  /* 0x12f0000000077882 */ /* 0x000fd40000000000 */
.L_x_7984:
        /* <DEDUP_REMOVED lines=13> */
.L_x_8257:
[----:B------:R-:W-:Y:S05]  /*1b380*/  BSYNC B2 ;  /* 0x0000000000027941 */ /* 0x000fea0003800000 */
.L_x_7985:
[----:B------:R-:W-:Y:S01]  /*1b390*/  BSSY B2, `(.L_x_7987) ;  /* 0x000000b000027945 */ /* 0x000fe20003800000 */
[----:B------:R-:W-:Y:S02]  /*1b3a0*/  IMAD.MOV.U32 R8, RZ, RZ, 0x0 ;  /* 0x00000000ff087424 */ /* 0x000fe400078e00ff */
[----:B------:R-:W-:Y:S01]  /*1b3b0*/  IMAD.MOV.U32 R9, RZ, RZ, 0x12f00000 ;  /* 0x12f00000ff097424 */ /* 0x000fe200078e00ff */
[----:B------:R-:W-:Y:S06]  /*1b3c0*/  @P2 BRA `(.L_x_7988) ;  /* 0x00000000001c2947 */ /* 0x000fec0003800000 */
[----:B------:R-:W2:Y:S01]  /*1b3d0*/  S2R R13, SR_TID.X ;  /* 0x00000000000d7919 */ /* 0x000ea20000002100 */
[----:B01----:R-:W-:-:S04]  /*1b3e0*/  IMAD.MOV.U32 R10, RZ, RZ, 0x5000 ;  /* 0x00005000ff0a7424 */ /* 0x003fc800078e00ff */
[----:B------:R3:W-:Y:S01]  /*1b3f0*/  SYNCS.ARRIVE.TRANS64 RZ, [R6+URZ+0x228b0], R10 ;  /* 0x0228b00a06ff79a7 */ /* 0x0007e2000800003f */
[----:B--2---:R-:W-:-:S04]  /*1b400*/  LOP3.LUT R13, R13, 0x1f, RZ, 0xc0, !PT ;  /* 0x0000001f0d0d7812 */ /* 0x004fc800078ec0ff */
[----:B------:R-:W-:-:S13]  /*1b410*/  ISETP.NE.AND P0, PT, R13, RZ, PT ;  /* 0x000000ff0d00720c */ /* 0x000fda0003f05270 */
[----:B---3--:R-:W-:Y:S05]  /*1b420*/  @!P0 BRA `(.L_x_7988) ;  /* 0x0000000000048947 */ /* 0x008fea0003800000 */
[----:B------:R-:W-:Y:S01]  /*1b430*/  BPT.TRAP 0x1 ;  /* 0x000000040000795c */ /* 0x000fe20000300000 */
.L_x_7988:
[----:B------:R-:W-:Y:S05]  /*1b440*/  BSYNC B2 ;  /* 0x0000000000027941 */ /* 0x000fea0003800000 */
.L_x_7987:
        /* <DEDUP_REMOVED lines=8> */
.L_x_7989:
        /* <DEDUP_REMOVED lines=10> */
.L_x_7979:
[----:B------:R-:W-:Y:S05]  /*1b570*/  BSYNC B1 ;  /* 0x0000000000017941 */ /* 0x000fea0003800000 */
.L_x_7978:
[----:B------:R-:W2:Y:S01]  /*1b580*/  LDL.LU R8, [R1+0x8] ;  /* 0x0000080001087983 */ /* 0x000ea20000300800 */
[----:B------:R-:W-:Y:S01]  /*1b590*/  VIADD R37, R37, 0x1 ;  /* 0x0000000125257836 */ /* 0x000fe20000000000 */
[----:B------:R-:W-:Y:S01]  /*1b5a0*/  PLOP3.LUT P0, PT, PT, PT, PT, 0x8, 0x0 ;  /* 0x000000000000781c */ /* 0x000fe20003f0e170 */
[----:B------:R-:W-:-:S03]  /*1b5b0*/  VIADD R5, R5, 0xfffffffe ;  /* 0xfffffffe05057836 */ /* 0x000fc60000000000 */
[----:B------:R-:W-:Y:S02]  /*1b5c0*/  ISETP.NE.AND P2, PT, R37, 0x2, PT ;  /* 0x000000022500780c */ /* 0x000fe40003f45270 */
[----:B------:R-:W-:Y:S02]  /*1b5d0*/  ISETP.GE.AND P3, PT, R5, R3, PT ;  /* 0x000000030500720c */ /* 0x000fe40003f66270 */
[----:B0-----:R-:W-:Y:S02]  /*1b5e0*/  SEL R6, RZ, 0x1, P2 ;  /* 0x00000001ff067807 */ /* 0x001fe40001000000 */
[----:B------:R-:W-:Y:S02]  /*1b5f0*/  SEL R37, R37, RZ, P2 ;  /* 0x000000ff25257207 */ /* 0x000fe40001000000 */
[----:B--2---:R-:W-:-:S05]  /*1b600*/  LOP3.LUT R8, R8, R6, RZ, 0x3c, !PT ;  /* 0x0000000608087212 */ /* 0x004fca00078e3cff */
[----:B------:R0:W-:Y:S02]  /*1b610*/  STL [R1+0x8], R8 ;  /* 0x0000080801007387 */ /* 0x0001e40000100800 */
[----:B------:R-:W-:Y:S05]  /*1b620*/  @!P3 BRA `(.L_x_7972) ;  /* 0x000000040064b947 */ /* 0x000fea0003800000 */
.L_x_8002:
[----:B------:R-:W-:Y:S05]  /*1b630*/  YIELD ;  /* 0x0000000000007946 */ /* 0x000fea0003800000 */
[----:B------:R-:W-:Y:S04]  /*1b640*/  BSSY B1, `(.L_x_7990) ;  /* 0x000004d000017945 */ /* 0x000fe80003800000 */
[----:B-1----:R-:W-:Y:S05]  /*1b650*/  @!P6 BRA `(.L_x_7991) ;  /* 0x00000004002ce947 */ /* 0x002fea0003800000 */
[----:B------:R-:W2:Y:S01]  /*1b660*/  LDL R7, [R1+0x8] ;  /* 0x0000080001077983 */ /* 0x000ea20000100800 */
[----:B------:R-:W0:Y:S02]  /*1b670*/  S2R R6, SR_TID.X ;  /* 0x0000000000067919 */ /* 0x000e240000002100 */
[----:B0-----:R-:W-:Y:S01]  /*1b680*/  LOP3.LUT R8, R6, 0x7f, RZ, 0xc0, !PT ;  /* 0x0000007f06087812 */ /* 0x001fe200078ec0ff */
[----:B------:R-:W-:Y:S01]  /*1b690*/  IMAD R6, R37, 0x8, R22 ;  /* 0x0000000825067824 */ /* 0x000fe200078e0216 */
[----:B------:R-:W-:Y:S02]  /*1b6a0*/  BSSY B2, `(.L_x_7992) ;  /* 0x0000005000027945 */ /* 0x000fe40003800000 */
[----:B------:R-:W-:Y:S02]  /*1b6b0*/  ISETP.NE.AND P3, PT, R8, RZ, PT ;  /* 0x000000ff0800720c */ /* 0x000fe40003f65270 */
[----:B--2---:R-:W-:-:S04]  /*1b6c0*/  SHF.L.U32 R7, R7, 0x1f, RZ ;  /* 0x0000001f07077819 */ /* 0x004fc800000006ff */
[----:B------:R-:W0:Y:S02]  /*1b6d0*/  SYNCS.PHASECHK.TRANS64.TRYWAIT P2, [R6+URZ+0x228a0], R7 ;  /* 0x0228a007060075a7 */ /* 0x000e24000804017f */
[----:B0-----:R-:W-:Y:S05]  /*1b6e0*/  @!P2 BRA `(.L_x_7993) ;  /* 0x000000a00088a947 */ /* 0x001fea0003800000 */
.L_x_8258:
[----:B------:R-:W-:Y:S05]  /*1b6f0*/  BSYNC B2 ;  /* 0x0000000000027941 */ /* 0x000fea0003800000 */
.L_x_7992:
        /* <DEDUP_REMOVED lines=9> */
.L_x_7995:
[----:B------:R-:W-:Y:S05]  /*1b790*/  BSYNC B2 ;  /* 0x0000000000027941 */ /* 0x000fea0003800000 */
.L_x_7994:
        /* <DEDUP_REMOVED lines=8> */
[----:B------:R-:W-:Y:S01]  /*1b820*/  UIADD3.X UR5, URZ, UR39, URZ, UP0, !UPT ;  /* 0x000000273f057290 */ /* 0x000fe200087fe43f */
[----:B------:R-:W-:Y:S01]  /*1b830*/  UMOV UR6, 0x0 ;  /* 0x0000000000067882 */ /* 0x000fe20000000000 */
[----:B------:R-:W-:-:S10]  /*1b840*/  UMOV UR7, 0x12f00000 ;  /* 0x12f0000000077882 */ /* 0x000fd40000000000 */
.L_x_7996:
        /* <DEDUP_REMOVED lines=13> */
.L_x_8259:
[----:B------:R-:W-:Y:S05]  /*1b920*/  BSYNC B2 ;  /* 0x0000000000027941 */ /* 0x000fea0003800000 */
.L_x_7997:
        /* <DEDUP_REMOVED lines=11> */
.L_x_8000:
[----:B------:R-:W-:Y:S05]  /*1b9e0*/  BSYNC B2 ;  /* 0x0000000000027941 */ /* 0x000fea0003800000 */
.L_x_7999:
        /* <DEDUP_REMOVED lines=8> */
.L_x_8001:
        /* <DEDUP_REMOVED lines=10> */
.L_x_7991:
[----:B------:R-:W-:Y:S05]  /*1bb10*/  BSYNC B1 ;  /* 0x0000000000017941 */ /* 0x000fea0003800000 */
.L_x_7990:
        /* <DEDUP_REMOVED lines=10> */
.L_x_7972:
[----:B------:R-:W-:Y:S05]  /*1bbc0*/  BSYNC B0 ;  /* 0x0000000000007941 */ /* 0x000fea0003800000 */
.L_x_7971:
        /* <DEDUP_REMOVED lines=8> */
[----:B------:R-:W-:Y:S02]  /*1bc50*/  IABS R6, R4 ;  /* 0x0000000400067213 */ /* 0x000fe40000000000 */
[----:B------:R-:W2:Y:S03]  /*1bc60*/  I2F.RP R2, R0 ;  /* 0x0000000000027306 */ /* 0x000ea60000209400 */
[----:B------:R-:W-:-:S05]  /*1bc70*/  IMAD.MOV R6, RZ, RZ, -R6 ;  /* 0x000000ffff067224 */ /* 0x000fca00078e0a06 */
[----:B--2---:R-:W2:Y:S02]  /*1bc80*/  MUFU.RCP R2, R2 ;  /* 0x0000000200027308 */ /* 0x004ea40000001000 */
[----:B--2---:R-:W-:-:S06]  /*1bc90*/  VIADD R2, R2, 0xffffffe ;  /* 0x0ffffffe02027836 */ /* 0x004fcc0000000000 */
[----:B------:R-:W2:Y:S02]  /*1bca0*/  F2I.FTZ.U32.TRUNC.NTZ R3, R2 ;  /* 0x0000000200037305 */ /* 0x000ea4000021f000 */
[----:B--2---:R-:W-:-:S04]  /*1bcb0*/  IMAD.MOV R2, RZ, RZ, -R3 ;  /* 0x000000ffff027224 */ /* 0x004fc800078e0a03 */
[----:B------:R-:W-:Y:S01]  /*1bcc0*/  IMAD R5, R2, R0, RZ ;  /* 0x0000000002057224 */ /* 0x000fe200078e02ff */
[----:B------:R-:W-:-:S05]  /*1bcd0*/  MOV R2, RZ ;  /* 0x000000ff00027202 */ /* 0x000fca0000000f00 */
        /* <DEDUP_REMOVED lines=16> */
.L_x_8004:
[----:B------:R-:W-:Y:S05]  /*1bde0*/  BSYNC B0 ;  /* 0x0000000000007941 */ /* 0x000fea0003800000 */
.L_x_8003:
        /* <DEDUP_REMOVED lines=18> */
[----:B-1----:R-:W1:Y:S01]  /*1bf10*/  POPC R7, R4 ;  /* 0x0000000400077309 */ /* 0x002e620000000000 */
[----:B--2---:R-:W1:Y:S02]  /*1bf20*/  SHFL.IDX PT, R0, R3, R0, 0x1f ;  /* 0x00001f0003007589 */ /* 0x004e6400000e0000 */
[----:B-1----:R-:W-:Y:S01]  /*1bf30*/  IADD3 R16, R0, UR40, R7 ;  /* 0x0000002800107c10 */ /* 0x002fe2000fffe007 */
[----:B------:R-:W-:Y:S06]  /*1bf40*/  BRA `(.L_x_8006) ;  /* 0x0000004c00487947 */ /* 0x000fec0003800000 */
.L_x_8005:
        /* <DEDUP_REMOVED lines=20> */
.L_x_8008:
[----:B------:R-:W-:Y:S05]  /*1c090*/  BSYNC B6 ;  /* 0x0000000000067941 */ /* 0x000fea0003800000 */
.L_x_8007:
        /* <DEDUP_REMOVED lines=10> */
[----:B------:R-:W-:Y:S01]  /*1c140*/  MOV R4, UR6 ;  /* 0x0000000600047c02 */ /* 0x000fe20008000f00 */
[----:B------:R-:W-:Y:S01]  /*1c150*/  IMAD.U32 R5, RZ, RZ, UR7 ;  /* 0x00000007ff057e24 */ /* 0x000fe2000f8e00ff */
[----:B------:R-:W2:Y:S01]  /*1c160*/  LDC.64 R2, c[0x4][R2] ;  /* 0x0100000002027b82 */ /* 0x000ea20000000a00 */
[----:B------:R-:W-:Y:S01]  /*1c170*/  IMAD.U32 R6, RZ, RZ, UR8 ;  /* 0x00000008ff067e24 */ /* 0x000fe2000f8e00ff */
[----:B0-----:R-:W-:Y:S01]  /*1c180*/  MOV R8, 0x70 ;  /* 0x0000007000087802 */ /* 0x001fe20000000f00 */
[----:B-1----:R-:W-:Y:S02]  /*1c190*/  IMAD.U32 R7, RZ, RZ, UR9 ;  /* 0x00000009ff077e24 */ /* 0x002fe4000f8e00ff */
[----:B------:R-:W-:-:S02]  /*1c1a0*/  IMAD.U32 R10, RZ, RZ, UR4 ;  /* 0x00000004ff0a7e24 */ /* 0x000fc4000f8e00ff */
[----:B------:R-:W-:Y:S02]  /*1c1b0*/  IMAD.U32 R11, RZ, RZ, UR5 ;  /* 0x00000005ff0b7e24 */ /* 0x000fe4000f8e00ff */
[----:B------:R-:W-:Y:S02]  /*1c1c0*/  IMAD.MOV.U32 R12, RZ, RZ, 0x1 ;  /* 0x00000001ff0c7424 */ /* 0x000fe400078e00ff */
[----:B------:R-:W-:-:S07]  /*1c1d0*/  IMAD.MOV.U32 R13, RZ, RZ, RZ ;  /* 0x000000ffff0d7224 */ /* 0x000fce00078e00ff */
[----:B------:R-:W-:-:S07]  /*1c1e0*/  LEPC R20, `(.L_x_8010) ;  /* 0x000000001014794e */ /* 0x000fce0000000000 */
[----:B--2---:R-:W-:Y:S05]  /*1c1f0*/  CALL.ABS.NOINC R2 ;  /* 0x0000000002007343 */ /* 0x004fea0003c00000 */
.L_x_8010:
[----:B------:R-:W-:Y:S05]  /*1c200*/  BSYNC B6 ;  /* 0x0000000000067941 */ /* 0x000fea0003800000 */
.L_x_8009:
        /* <DEDUP_REMOVED lines=11> */
[----:B------:R-:W-:Y:S01]  /*1c2c0*/  IMAD.U32 R5, RZ, RZ, UR7 ;  /* 0x00000007ff057e24 */ /* 0x000fe2000f8e00ff */
[----:B------:R-:W-:Y:S01]  /*1c2d0*/  MOV R13, RZ ;  /* 0x000000ff000d7202 */ /* 0x000fe20000000f00 */
[----:B-1----:R-:W-:Y:S02]  /*1c2e0*/  IMAD.U32 R7, RZ, RZ, UR9 ;  /* 0x00000009ff077e24 */ /* 0x002fe4000f8e00ff */
[----:B------:R-:W-:-:S02]  /*1c2f0*/  IMAD.U32 R10, RZ, RZ, UR4 ;  /* 0x00000004ff0a7e24 */ /* 0x000fc4000f8e00ff */
[----:B------:R-:W-:Y:S02]  /*1c300*/  IMAD.U32 R11, RZ, RZ, UR5 ;  /* 0x00000005ff0b7e24 */ /* 0x000fe4000f8e00ff */
[----:B0-----:R-:W-:Y:S02]  /*1c310*/  IMAD.MOV.U32 R8, RZ, RZ, 0x70 ;  /* 0x00000070ff087424 */ /* 0x001fe400078e00ff */
[----:B------:R-:W-:-:S07]  /*1c320*/  IMAD.MOV.U32 R12, RZ, RZ, 0x1 ;  /* 0x00000001ff0c7424 */ /* 0x000fce00078e00ff */
[----:B------:R-:W-:-:S07]  /*1c330*/  LEPC R20, `(.L_x_8012) ;  /* 0x000000001014794e */ /* 0x000fce0000000000 */
[----:B--2---:R-:W-:Y:S05]  /*1c340*/  CALL.ABS.NOINC R2 ;  /* 0x0000000002007343 */ /* 0x004fea0003c00000 */
.L_x_8012:
[----:B------:R-:W-:Y:S05]  /*1c350*/  BSYNC B6 ;  /* 0x0000000000067941 */ /* 0x000fea0003800000 */
.L_x_8011:
        /* <DEDUP_REMOVED lines=19> */
.L_x_8014:
[----:B------:R-:W-:Y:S05]  /*1c490*/  BSYNC B6 ;  /* 0x0000000000067941 */ /* 0x000fea0003800000 */
.L_x_8013:
[----:B------:R2:W3:Y:S01]  /*1c4a0*/  LDL R21, [R1] ;  /* 0x0000000001157983 */ /* 0x0004e20000100800 */
[----:B------:R-:W-:Y:S01]  /*1c4b0*/  ULDC.64 UR4, c[0x0][0x9f8] ;  /* 0x00027e0000047ab9 */ /* 0x000fe20000000a00 */
[----:B------:R-:W4:Y:S01]  /*1c4c0*/  LDC R12, c[0x0][0x430] ;  /* 0x00010c00ff0c7b82 */ /* 0x000f220000000800 */
[----:B------:R-:W-:Y:S01]  /*1c4d0*/  ISETP.NE.U32.AND P0, PT, RZ, UR4, PT ;  /* 0x00000004ff007c0c */ /* 0x000fe2000bf05070 */
[----:B------:R-:W0:Y:S03]  /*1c4e0*/  LDL R33, [R1+0xc] ;  /* 0x00000c0001217983 */ /* 0x000e260000100800 */
[----:B------:R-:W-:-:S13]  /*1c4f0*/  ISETP.NE.AND.EX P0, PT, RZ, UR5, PT, P0 ;  /* 0x00000005ff007c0c */ /* 0x000fda000bf05300 */
[----:B------:R-:W-:-:S04]  /*1c500*/  @P0 IADD3 R28, P1, R28, UR4, RZ ;  /* 0x000000041c1c0c10 */ /* 0x000fc8000ff3e0ff */
[----:B------:R-:W-:-:S05]  /*1c510*/  @P0 IADD3.X R29, R29, UR5, RZ, P1, !PT ;  /* 0x000000051d1d0c10 */ /* 0x000fca0008ffe4ff */
[----:B---3--:R-:W3:Y:S01]  /*1c520*/  @P0 LDG.E R21, desc[UR36][R28.64] ;  /* 0x000000241c150981 */ /* 0x008ee2000c1e1900 */
[----:B------:R-:W1:Y:S01]  /*1c530*/  S2R R2, SR_TID.X ;  /* 0x0000000000027919 */ /* 0x000e620000002100 */
[----:B------:R-:W2:Y:S01]  /*1c540*/  S2R R0, SR_TID.X ;  /* 0x0000000000007919 */ /* 0x000ea20000002100 */
[----:B-1----:R-:W-:-:S04]  /*1c550*/  LOP3.LUT R2, R2, 0x7f, RZ, 0xc0, !PT ;  /* 0x0000007f02027812 */ /* 0x002fc800078ec0ff */
[----:B------:R-:W-:Y:S01]  /*1c560*/  SHF.R.U32.HI R20, RZ, 0x3, R2 ;  /* 0x00000003ff147819 */ /* 0x000fe20000011602 */
[----:B--2---:R-:W-:-:S05]  /*1c570*/  IMAD.SHL.U32 R0, R0, 0x10, RZ ;  /* 0x0000001000007824 */ /* 0x004fca00078e00ff */
[----:B------:R-:W-:Y:S02]  /*1c580*/  LOP3.LUT R0, R20, 0x70, R0, 0xf8, !PT ;  /* 0x0000007014007812 */ /* 0x000fe400078ef800 */
[----:B------:R-:W1:Y:S01]  /*1c590*/  S2R R20, SR_TID.X ;  /* 0x0000000000147919 */ /* 0x000e620000002100 */
[----:B------:R-:W-:-:S04]  /*1c5a0*/  IMAD.MOV.U32 R5, RZ, RZ, 0xa0 ;  /* 0x000000a0ff057424 */ /* 0x000fc800078e00ff */
[----:B------:R-:W-:-:S05]  /*1c5b0*/  IMAD R5, R31, R5, -0xa0 ;  /* 0xffffff601f057424 */ /* 0x000fca00078e0205 */
[----:B------:R-:W-:-:S04]  /*1c5c0*/  IADD3 R0, R0, R5, RZ ;  /* 0x0000000500007210 */ /* 0x000fc80007ffe0ff */
[C---:B------:R-:W-:Y:S01]  /*1c5d0*/  ISETP.GE.AND P1, PT, R0.reuse, R30, PT ;  /* 0x0000001e0000720c */ /* 0x040fe20003f26270 */
[----:B0-----:R-:W-:Y:S01]  /*1c5e0*/  IMAD.IADD R8, R0, 0x1, R33 ;  /* 0x0000000100087824 */ /* 0x001fe200078e0221 */
[C---:B-1----:R-:W-:Y:S01]  /*1c5f0*/  LOP3.LUT R4, R20.reuse, 0x7f, RZ, 0xc0, !PT ;  /* 0x0000007f14047812 */ /* 0x042fe200078ec0ff */
[----:B------:R-:W-:-:S03]  /*1c600*/  IMAD.SHL.U32 R20, R20, 0x10, RZ ;  /* 0x0000001014147824 */ /* 0x000fc600078e00ff */
[----:B------:R-:W-:-:S04]  /*1c610*/  SHF.R.U32.HI R6, RZ, 0x3, R4 ;  /* 0x00000003ff067819 */ /* 0x000fc80000011604 */
[----:B------:R-:W-:Y:S01]  /*1c620*/  LOP3.LUT R20, R6, 0x70, R20, 0xf8, !PT ;  /* 0x0000007006147812 */ /* 0x000fe200078ef814 */
[----:B------:R-:W-:-:S03]  /*1c630*/  IMAD.MOV.U32 R4, RZ, RZ, R8 ;  /* 0x000000ffff047224 */ /* 0x000fc600078e0008 */
[----:B------:R-:W-:-:S05]  /*1c640*/  LOP3.LUT R20, R20, 0x80, RZ, 0xfc, !PT ;  /* 0x0000008014147812 */ /* 0x000fca00078efcff */
[----:B------:R-:W-:-:S04]  /*1c650*/  IMAD.IADD R5, R20, 0x1, R5 ;  /* 0x0000000114057824 */ /* 0x000fc800078e0205 */
[----:B------:R-:W-:Y:S01]  /*1c660*/  IMAD.IADD R9, R5, 0x1, R33 ;  /* 0x0000000105097824 */ /* 0x000fe200078e0221 */
[----:B---3--:R0:W-:Y:S04]  /*1c670*/  @P0 STL [R1], R21 ;  /* 0x0000001501000387 */ /* 0x0081e80000100800 */
[----:B------:R-:W2:Y:S01]  /*1c680*/  LDL R13, [R1+0x58] ;  /* 0x00005800010d7983 */ /* 0x000ea20000100800 */
[----:B----4-:R-:W-:-:S13]  /*1c690*/  ISETP.NE.AND P0, PT, R12, 0x1, PT ;  /* 0x000000010c00780c */ /* 0x010fda0003f05270 */
[----:B------:R-:W1:Y:S08]  /*1c6a0*/  @P0 LDC R2, c[0x0][0x434] ;  /* 0x00010d00ff020b82 */ /* 0x000e700000000800 */
[----:B------:R-:W3:Y:S08]  /*1c6b0*/  @P0 LDC R3, c[0x0][0x438] ;  /* 0x00010e00ff030b82 */ /* 0x000ef00000000800 */
[----:B------:R-:W4:Y:S01]  /*1c6c0*/  @P0 LDC R6, c[0x0][0x434] ;  /* 0x00010d00ff060b82 */ /* 0x000f220000000800 */
[----:B-1----:R-:W-:-:S07]  /*1c6d0*/  @P0 IMAD.HI.U32 R2, R8, R2, RZ ;  /* 0x0000000208020227 */ /* 0x002fce00078e00ff */
[----:B------:R-:W1:Y:S01]  /*1c6e0*/  @P0 LDC R7, c[0x0][0x438] ;  /* 0x00010e00ff070b82 */ /* 0x000e620000000800 */
[----:B---3--:R-:W-:-:S07]  /*1c6f0*/  @P0 SHF.R.U32.HI R4, RZ, R3, R2 ;  /* 0x00000003ff040219 */ /* 0x008fce0000011602 */
[----:B------:R-:W3:Y:S01]  /*1c700*/  @!P1 LDC.64 R2, c[0x0][0x428] ;  /* 0x00010a00ff029b82 */ /* 0x000ee20000000a00 */
[----:B------:R-:W-:Y:S01]  /*1c710*/  SHF.R.S32.HI R14, RZ, 0x1f, R21 ;  /* 0x0000001fff0e7819 */ /* 0x000fe20000011415 */
[----:B----4-:R-:W-:Y:S01]  /*1c720*/  @P0 IMAD.HI.U32 R6, R9, R6, RZ ;  /* 0x0000000609060227 */ /* 0x010fe200078e00ff */
[----:B------:R-:W-:-:S04]  /*1c730*/  MOV R0, R9 ;  /* 0x0000000900007202 */ /* 0x000fc80000000f00 */
[----:B-1----:R-:W-:Y:S02]  /*1c740*/  @P0 SHF.R.U32.HI R0, RZ, R7, R6 ;  /* 0x00000007ff000219 */ /* 0x002fe40000011606 */
[----:B------:R-:W-:Y:S02]  /*1c750*/  ISETP.GE.AND P0, PT, R5, R30, PT ;  /* 0x0000001e0500720c */ /* 0x000fe40003f06270 */
[----:B------:R-:W-:Y:S01]  /*1c760*/  @!P1 SHF.R.S32.HI R5, RZ, 0x1f, R4 ;  /* 0x0000001fff059819 */ /* 0x000fe20000011404 */
[----:B---3--:R-:W-:-:S04]  /*1c770*/  @!P1 IMAD R6, R14, R2, RZ ;  /* 0x000000020e069224 */ /* 0x008fc800078e02ff */
[C---:B------:R-:W-:Y:S02]  /*1c780*/  @!P1 IMAD R11, R21.reuse, R3, R6 ;  /* 0x00000003150b9224 */ /* 0x040fe400078e0206 */
[----:B------:R-:W-:Y:S02]  /*1c790*/  @!P1 IMAD.WIDE.U32 R6, R21, R2, R4 ;  /* 0x0000000215069225 */ /* 0x000fe400078e0004 */
[----:B------:R-:W1:Y:S01]  /*1c7a0*/  @!P1 LDC.64 R2, c[0x0][0x418] ;  /* 0x00010600ff029b82 */ /* 0x000e620000000a00 */
[----:B------:R-:W-:Y:S02]  /*1c7b0*/  ISETP.GT.U32.OR P0, PT, R20, 0x9f, P0 ;  /* 0x0000009f1400780c */ /* 0x000fe40000704470 */
[----:B-1----:R-:W-:Y:S01]  /*1c7c0*/  @!P1 LEA R10, P2, R6, R2, 0x2 ;  /* 0x00000002060a9211 */ /* 0x002fe200078410ff */
[----:B------:R-:W-:-:S05]  /*1c7d0*/  @!P1 IMAD.IADD R2, R7, 0x1, R11 ;  /* 0x0000000107029824 */ /* 0x000fca00078e020b */
[----:B------:R-:W-:Y:S01]  /*1c7e0*/  @!P1 LEA.HI.X R11, R6, R3, R2, 0x2, P2 ;  /* 0x00000003060b9211 */ /* 0x000fe200010f1402 */
[----:B------:R-:W-:-:S04]  /*1c7f0*/  IMAD.MOV R2, RZ, RZ, -R4 ;  /* 0x000000ffff027224 */ /* 0x000fc800078e0a04 */
[----:B------:R-:W1:Y:S01]  /*1c800*/  @!P0 LDC.64 R4, c[0x0][0x418] ;  /* 0x00010600ff048b82 */ /* 0x000e620000000a00 */
[----:B------:R-:W-:Y:S02]  /*1c810*/  IMAD R8, R12, R2, R8 ;  /* 0x000000020c087224 */ /* 0x000fe400078e0208 */
[----:B------:R-:W-:-:S04]  /*1c820*/  IMAD.MOV R2, RZ, RZ, -R0 ;  /* 0x000000ffff027224 */ /* 0x000fc800078e0a00 */
[----:B------:R-:W-:Y:S02]  /*1c830*/  IMAD R9, R12, R2, R9 ;  /* 0x000000020c097224 */ /* 0x000fe400078e0209 */
[----:B------:R-:W3:Y:S01]  /*1c840*/  @!P0 LDC.64 R2, c[0x0][0x428] ;  /* 0x00010a00ff028b82 */ /* 0x000ee20000000a00 */
[--C-:B------:R-:W-:Y:S01]  /*1c850*/  @!P0 SHF.R.S32.HI R7, RZ, 0x1f, R0.reuse ;  /* 0x0000001fff078819 */ /* 0x100fe20000011400 */
[----:B------:R-:W-:-:S06]  /*1c860*/  @!P0 IMAD.MOV.U32 R6, RZ, RZ, R0 ;  /* 0x000000ffff068224 */ /* 0x000fcc00078e0000 */
[----:B------:R-:W4:Y:S01]  /*1c870*/  LDC R12, c[0x0][0x2f4] ;  /* 0x0000bd00ff0c7b82 */ /* 0x000f220000000800 */
[----:B---3--:R-:W-:-:S04]  /*1c880*/  @!P0 IMAD.WIDE.U32 R6, R21, R2, R6 ;  /* 0x0000000215068225 */ /* 0x008fc800078e0006 */
[----:B------:R-:W-:-:S04]  /*1c890*/  @!P0 IMAD R2, R14, R2, RZ ;  /* 0x000000020e028224 */ /* 0x000fc800078e02ff */
[----:B------:R-:W-:Y:S01]  /*1c8a0*/  @!P0 IMAD R0, R21, R3, R2 ;  /* 0x0000000315008224 */ /* 0x000fe200078e0202 */
[----:B-1----:R-:W-:-:S03]  /*1c8b0*/  @!P0 LEA R2, P2, R6, R4, 0x2 ;  /* 0x0000000406028211 */ /* 0x002fc600078410ff */
[----:B------:R-:W-:-:S05]  /*1c8c0*/  @!P0 IMAD.IADD R0, R0, 0x1, R7 ;  /* 0x0000000100008824 */ /* 0x000fca00078e0207 */
[----:B------:R-:W-:Y:S02]  /*1c8d0*/  @!P0 LEA.HI.X R3, R6, R5, R0, 0x2, P2 ;  /* 0x0000000506038211 */ /* 0x000fe400010f1400 */
[----:B------:R-:W-:Y:S02]  /*1c8e0*/  ISETP.GT.U32.AND P2, PT, R20, 0x9f, PT ;  /* 0x0000009f1400780c */ /* 0x000fe40003f44070 */
[----:B------:R-:W-:Y:S01]  /*1c8f0*/  CS2R R4, SRZ ;  /* 0x0000000000047805 */ /* 0x000fe2000001ff00 */
[----:B------:R0:W-:Y:S01]  /*1c900*/  STL [R1+0x10], R14 ;  /* 0x0000100e01007387 */ /* 0x0001e20000100800 */
[----:B------:R-:W-:-:S04]  /*1c910*/  LOP3.LUT R25, R25, 0xfffffffd, RZ, 0xc0, !PT ;  /* 0xfffffffd19197812 */ /* 0x000fc800078ec0ff */
[----:B------:R0:W5:Y:S01]  /*1c920*/  @!P1 LDG.E R4, desc[UR36][R10.64] ;  /* 0x000000240a049981 */ /* 0x000162000c1e1900 */
[----:B----4-:R-:W-:-:S03]  /*1c930*/  ISETP.GE.AND P1, PT, R35, R12, PT ;  /* 0x0000000c2300720c */ /* 0x010fc60003f26270 */
[----:B------:R0:W5:Y:S01]  /*1c940*/  @!P0 LDG.E R5, desc[UR36][R2.64] ;  /* 0x0000002402058981 */ /* 0x000162000c1e1900 */
[----:B------:R-:W-:-:S04]  /*1c950*/  @P2 LOP3.LUT R25, R25, 0x2, RZ, 0xfc, !PT ;  /* 0x0000000219192812 */ /* 0x000fc800078efcff */
[----:B------:R-:W-:Y:S01]  /*1c960*/  LOP3.LUT R25, R25, 0xfffffffb, RZ, 0xc0, !PT ;  /* 0xfffffffb19197812 */ /* 0x000fe200078ec0ff */
[----:B------:R-:W-:-:S03]  /*1c970*/  UMOV UR4, 0xffffffff ;  /* 0xffffffff00047882 */ /* 0x000fc60000000000 */
[----:B------:R-:W-:-:S04]  /*1c980*/  LOP3.LUT R25, R25, 0xfffffffe, RZ, 0xc0, !PT ;  /* 0xfffffffe19197812 */ /* 0x000fc800078ec0ff */
[----:B------:R-:W-:Y:S02]  /*1c990*/  @P1 LOP3.LUT R25, R25, 0x1, RZ, 0xfc, !PT ;  /* 0x0000000119191812 */ /* 0x000fe400078efcff */
[----:B--2---:R-:W-:-:S13]  /*1c9a0*/  ISETP.NE.AND P0, PT, R13, 0x3, PT ;  /* 0x000000030d00780c */ /* 0x004fda0003f05270 */
[----:B------:R-:W-:Y:S01]  /*1c9b0*/  @P0 LOP3.LUT R25, R25, 0x4, RZ, 0xfc, !PT ;  /* 0x0000000419190812 */ /* 0x000fe200078efcff */
[----:B0-----:R-:W-:Y:S06]  /*1c9c0*/  BRA.DIV UR4, `(.L_x_8015) ;  /* 0x0000008e04f87947 */ /* 0x001fec000b800000 */
.L_x_8262:
[----:B------:R-:W-:Y:S01]  /*1c9d0*/  IADD3 R7, R31, -0x1, RZ ;  /* 0xffffffff1f077810 */ /* 0x000fe20007ffe0ff */
[----:B------:R-:W-:Y:S06]  /*1c9e0*/  @!P0 BRA `(.L_x_8016) ;  /* 0x0000000000048947 */ /* 0x000fec0003800000 */
[----:B------:R-:W-:Y:S01]  /*1c9f0*/  BPT.TRAP 0x1 ;  /* 0x000000040000795c */ /* 0x000fe20000300000 */
.L_x_8016:
[----:B------:R-:W2:Y:S01]  /*1ca00*/  LDL R0, [R1+0x4] ;  /* 0x0000040001007983 */ /* 0x000ea20000100800 */
        /* <DEDUP_REMOVED lines=8> */
.L_x_8263:
[----:B------:R-:W-:Y:S05]  /*1ca90*/  BSYNC B0 ;  /* 0x0000000000007941 */ /* 0x000fea0003800000 */
.L_x_8017:
[----:B0-----:R-:W2:Y:S01]  /*1caa0*/  LDL R0, [R1+0x2c] ;  /* 0x00002c0001007983 */ /* 0x001ea20000100800 */
[----:B------:R-:W-:-:S03]  /*1cab0*/  ULDC.64 UR4, c[0x0][0x328] ;  /* 0x0000ca0000047ab9 */ /* 0x000fc60000000a00 */
[----:B------:R-:W3:Y:S01]  /*1cac0*/  LDL R14, [R1+0x24] ;  /* 0x00002400010e7983 */ /* 0x000ee20000100800 */
[----:B------:R-:W-:Y:S01]  /*1cad0*/  IMAD.WIDE.U32 R2, R8, UR4, RZ ;  /* 0x0000000408027c25 */ /* 0x000fe2000f8e00ff */
[----:B-----5:R-:W-:Y:S01]  /*1cae0*/  SHF.R.S32.HI R33, RZ, 0x1f, R4 ;  /* 0x0000001fff217819 */ /* 0x020fe20000011404 */
[----:B------:R-:W-:Y:S01]  /*1caf0*/  ULDC.64 UR6, c[0x0][0x338] ;  /* 0x0000ce0000067ab9 */ /* 0x000fe20000000a00 */
[----:B------:R-:W0:Y:S01]  /*1cb00*/  S2R R15, SR_TID.X ;  /* 0x00000000000f7919 */ /* 0x000e220000002100 */
[----:B------:R-:W1:Y:S01]  /*1cb10*/  LDC R11, c[0x0][0x2f4] ;  /* 0x0000bd00ff0b7b82 */ /* 0x000e620000000800 */
[----:B------:R-:W-:Y:S01]  /*1cb20*/  SHF.R.S32.HI R36, RZ, 0x1f, R5 ;  /* 0x0000001fff247819 */ /* 0x000fe20000011405 */
[----:B------:R-:W-:Y:S01]  /*1cb30*/  IMAD R7, R7, -0xa0, R30 ;  /* 0xffffff6007077824 */ /* 0x000fe200078e021e */
[----:B------:R-:W-:Y:S02]  /*1cb40*/  LOP3.LUT R25, R25, 0xffffffbf, RZ, 0xc0, !PT ;  /* 0xffffffbf19197812 */ /* 0x000fe400078ec0ff */
[----:B0-----:R-:W-:-:S04]  /*1cb50*/  LOP3.LUT R15, R15, 0x7f, RZ, 0xc0, !PT ;  /* 0x0000007f0f0f7812 */ /* 0x001fc800078ec0ff */
[----:B------:R-:W-:Y:S02]  /*1cb60*/  SHF.R.U32.HI R15, RZ, 0x3, R15 ;  /* 0x00000003ff0f7819 */ /* 0x000fe4000001160f */
[----:B-1----:R-:W-:-:S03]  /*1cb70*/  ISETP.GE.AND P0, PT, R35, R11, PT ;  /* 0x0000000b2300720c */ /* 0x002fc60003f06270 */
[----:B------:R-:W-:-:S05]  /*1cb80*/  IMAD.IADD R7, R7, 0x1, -R15 ;  /* 0x0000000107077824 */ /* 0x000fca00078e0a0f */
[----:B------:R-:W-:-:S13]  /*1cb90*/  ISETP.GE.AND P2, PT, R7, 0x1, PT ;  /* 0x000000010700780c */ /* 0x000fda0003f46270 */
[----:B------:R-:W-:Y:S01]  /*1cba0*/  @P2 LOP3.LUT R25, R25, 0x40, RZ, 0xfc, !PT ;  /* 0x0000004019192812 */ /* 0x000fe200078efcff */
[----:B--2---:R-:W-:-:S04]  /*1cbb0*/  IMAD R0, R0, UR4, RZ ;  /* 0x0000000400007c24 */ /* 0x004fc8000f8e02ff */
[----:B------:R-:W-:-:S04]  /*1cbc0*/  IMAD R0, R8, UR5, R0 ;  /* 0x0000000508007c24 */ /* 0x000fc8000f8e0200 */
[----:B------:R-:W-:Y:S02]  /*1cbd0*/  IMAD.IADD R3, R3, 0x1, R0 ;  /* 0x0000000103037824 */ /* 0x000fe400078e0200 */
[----:B------:R-:W-:Y:S02]  /*1cbe0*/  IMAD R0, R33, UR6, RZ ;  /* 0x0000000621007c24 */ /* 0x000fe4000f8e02ff */
[----:B------:R-:W-:-:S04]  /*1cbf0*/  IMAD.WIDE.U32 R2, R4, UR6, R2 ;  /* 0x0000000604027c25 */ /* 0x000fc8000f8e0002 */
[----:B------:R-:W-:-:S04]  /*1cc00*/  IMAD R0, R4, UR7, R0 ;  /* 0x0000000704007c24 */ /* 0x000fc8000f8e0200 */
[----:B------:R-:W-:Y:S01]  /*1cc10*/  IMAD.IADD R13, R3, 0x1, R0 ;  /* 0x00000001030d7824 */ /* 0x000fe200078e0200 */
[----:B------:R-:W-:Y:S01]  /*1cc20*/  SHF.R.S32.HI R0, RZ, 0x1f, R9 ;  /* 0x0000001fff007819 */ /* 0x000fe20000011409 */
[----:B------:R-:W-:-:S04]  /*1cc30*/  IMAD.MOV.U32 R12, RZ, RZ, R2 ;  /* 0x000000ffff0c7224 */ /* 0x000fc800078e0002 */
[----:B------:R0:W-:Y:S01]  /*1cc40*/  STL [R1+0x30], R0 ;  /* 0x0000300001007387 */ /* 0x0001e20000100800 */
[----:B------:R-:W-:-:S04]  /*1cc50*/  IMAD.WIDE.U32 R2, R9, UR4, RZ ;  /* 0x0000000409027c25 */ /* 0x000fc8000f8e00ff */
[----:B0-----:R-:W-:-:S04]  /*1cc60*/  IMAD R0, R0, UR4, RZ ;  /* 0x0000000400007c24 */ /* 0x001fc8000f8e02ff */
[----:B------:R-:W-:Y:S01]  /*1cc70*/  IMAD R0, R9, UR5, R0 ;  /* 0x0000000509007c24 */ /* 0x000fe2000f8e0200 */
[----:B------:R-:W-:-:S03]  /*1cc80*/  ULDC.64 UR4, c[0x0][0x330] ;  /* 0x0000cc0000047ab9 */ /* 0x000fc60000000a00 */
[----:B------:R-:W-:Y:S02]  /*1cc90*/  IMAD.IADD R3, R3, 0x1, R0 ;  /* 0x0000000103037824 */ /* 0x000fe400078e0200 */
[----:B------:R-:W-:Y:S02]  /*1cca0*/  IMAD R0, R36, UR6, RZ ;  /* 0x0000000624007c24 */ /* 0x000fe4000f8e02ff */
[----:B------:R-:W-:-:S04]  /*1ccb0*/  IMAD.WIDE.U32 R2, R5, UR6, R2 ;  /* 0x0000000605027c25 */ /* 0x000fc8000f8e0002 */
[----:B------:R-:W-:Y:S01]  /*1ccc0*/  IMAD R0, R5, UR7, R0 ;  /* 0x0000000705007c24 */ /* 0x000fe2000f8e0200 */
[----:B------:R-:W-:Y:S01]  /*1ccd0*/  ULDC.64 UR6, c[0x0][0x318] ;  /* 0x0000c60000067ab9 */ /* 0x000fe20000000a00 */
[----:B------:R-:W-:-:S03]  /*1cce0*/  IMAD.MOV.U32 R10, RZ, RZ, R2 ;  /* 0x000000ffff0a7224 */ /* 0x000fc600078e0002 */
[----:B------:R-:W-:Y:S01]  /*1ccf0*/  IADD3 R11, R3, R0, RZ ;  /* 0x00000000030b7210 */ /* 0x000fe20007ffe0ff */
[----:B------:R-:W-:-:S04]  /*1cd00*/  IMAD.WIDE.U32 R2, R18, UR4, R12 ;  /* 0x0000000412027c25 */ /* 0x000fc8000f8e000c */
[----:B------:R-:W-:Y:S01]  /*1cd10*/  IMAD R12, R18, UR5, RZ ;  /* 0x00000005120c7c24 */ /* 0x000fe2000f8e02ff */
[----:B------:R-:W-:Y:S01]  /*1cd20*/  IADD3 R0, P1, R2, UR6, RZ ;  /* 0x0000000602007c10 */ /* 0x000fe2000ff3e0ff */
[----:B------:R-:W-:-:S03]  /*1cd30*/  IMAD.WIDE.U32 R10, R18, UR4, R10 ;  /* 0x00000004120a7c25 */ /* 0x000fc6000f8e000a */
[----:B------:R-:W-:Y:S02]  /*1cd40*/  IADD3.X R2, R3, UR7, R12, P1, !PT ;  /* 0x0000000703027c10 */ /* 0x000fe40008ffe40c */
[----:B------:R-:W-:Y:S01]  /*1cd50*/  IADD3 R20, P1, R10, UR6, RZ ;  /* 0x000000060a147c10 */ /* 0x000fe2000ff3e0ff */
[----:B------:R-:W-:-:S03]  /*1cd60*/  UMOV UR4, 0xffffffff ;  /* 0xffffffff00047882 */ /* 0x000fc60000000000 */
[----:B------:R-:W-:Y:S01]  /*1cd70*/  IADD3.X R10, R12, UR7, R11, P1, !PT ;  /* 0x000000070c0a7c10 */ /* 0x000fe20008ffe40b */
[----:B---3--:R-:W-:Y:S01]  /*1cd80*/  IMAD R30, R34, 0x5000, R14 ;  /* 0x00005000221e7824 */ /* 0x008fe200078e020e */
[----:B------:R-:W-:Y:S07]  /*1cd90*/  BRA.DIV UR4, `(.L_x_8019) ;  /* 0x0000008e044c7947 */ /* 0x000fee000b800000 */
[----:B------:R-:W0:Y:S01]  /*1cda0*/  SHFL.IDX PT, R3, R0, RZ, 0x181f ;  /* 0x00181fff00037589 */ /* 0x000e2200000e0000 */
[----:B------:R-:W-:Y:S02]  /*1cdb0*/  ISETP.GE.AND P2, PT, R7, 0x21, PT ;  /* 0x000000210700780c */ /* 0x000fe40003f46270 */
[----:B------:R-:W-:Y:S01]  /*1cdc0*/  LOP3.LUT R25, R25, 0xffffffef, RZ, 0xc0, !PT ;  /* 0xffffffef19197812 */ /* 0x000fe200078ec0ff */
[----:B------:R-:W1:Y:S01]  /*1cdd0*/  SHFL.IDX PT, R21, R2, RZ, 0x181f ;  /* 0x00181fff02157589 */ /* 0x000e6200000e0000 */
[C---:B------:R-:W-:Y:S02]  /*1cde0*/  ISETP.GE.AND P3, PT, R7.reuse, 0x91, PT ;  /* 0x000000910700780c */ /* 0x040fe40003f66270 */
[C---:B------:R-:W-:Y:S01]  /*1cdf0*/  ISETP.GE.AND P5, PT, R7.reuse, 0x31, PT ;  /* 0x000000310700780c */ /* 0x040fe20003fa6270 */
[----:B------:R-:W2:Y:S01]  /*1ce00*/  SHFL.IDX PT, R11, R0, 0x1, 0x181f ;  /* 0x00381f00000b7f89 */ /* 0x000ea200000e0000 */
[----:B------:R-:W-:Y:S02]  /*1ce10*/  ISETP.GE.AND P4, PT, R7, 0x61, PT ;  /* 0x000000610700780c */ /* 0x000fe40003f86270 */
[----:B0-----:R-:W-:Y:S01]  /*1ce20*/  IADD3 R12, P1, R35, R3, RZ ;  /* 0x00000003230c7210 */ /* 0x001fe20007f3e0ff */
[----:B------:R-:W-:-:S04]  /*1ce30*/  IMAD.IADD R3, R22, 0x1, R30 ;  /* 0x0000000116037824 */ /* 0x000fc800078e021e */
[----:B-1----:R-:W-:Y:S01]  /*1ce40*/  IMAD.X R13, RZ, RZ, R21, P1 ;  /* 0x000000ffff0d7224 */ /* 0x002fe200008e0615 */
[----:B------:R-:W-:Y:S01]  /*1ce50*/  ISETP.LT.OR P1, PT, R7, 0x1, P0 ;  /* 0x000000010700780c */ /* 0x000fe20000721670 */
[----:B------:R-:W0:-:S12]  /*1ce60*/  SHFL.IDX PT, R21, R2, 0x1, 0x181f ;  /* 0x00381f0002157f89 */ /* 0x000e1800000e0000 */
[----:B------:R2:W-:Y:S02]  /*1ce70*/  LDGSTS.E.BYPASS.LTC128B.128 [R3+0xa400], desc[UR36][R12.64], !P1 ;  /* 0x0a4000000c037fae */ /* 0x0005e4000c901d64 */
[----:B--2---:R-:W-:Y:S02]  /*1ce80*/  IADD3 R12, P1, R35, R11, RZ ;  /* 0x0000000b230c7210 */ /* 0x004fe40007f3e0ff */
[----:B------:R-:W1:Y:S03]  /*1ce90*/  SHFL.IDX PT, R11, R0, 0x2, 0x181f ;  /* 0x00581f00000b7f89 */ /* 0x000e6600000e0000 */
[----:B0-----:R-:W-:Y:S01]  /*1cea0*/  IMAD.X R13, RZ, RZ, R21, P1 ;  /* 0x000000ffff0d7224 */ /* 0x001fe200008e0615 */
[----:B------:R-:W-:Y:S01]  /*1ceb0*/  ISETP.LT.OR P1, PT, R7, 0x11, P0 ;  /* 0x000000110700780c */ /* 0x000fe20000721670 */
[----:B------:R-:W0:-:S12]  /*1cec0*/  SHFL.IDX PT, R21, R2, 0x2, 0x181f ;  /* 0x00581f0002157f89 */ /* 0x000e1800000e0000 */
[----:B------:R1:W-:Y:S02]  /*1ced0*/  LDGSTS.E.BYPASS.LTC128B.128 [R3+0xac00], desc[UR36][R12.64], !P1 ;  /* 0x0ac000000c037fae */ /* 0x0003e4000c901d64 */
[----:B-1----:R-:W-:Y:S02]  /*1cee0*/  IADD3 R12, P1, R35, R11, RZ ;  /* 0x0000000b230c7210 */ /* 0x002fe40007f3e0ff */
[----:B------:R-:W1:Y:S02]  /*1cef0*/  SHFL.IDX PT, R11, R0, 0x3, 0x181f ;  /* 0x00781f00000b7f89 */ /* 0x000e6400000e0000 */
[----:B0-----:R-:W-:Y:S02]  /*1cf00*/  IADD3.X R13, RZ, R21, RZ, P1, !PT ;  /* 0x00000015ff0d7210 */ /* 0x001fe40000ffe4ff */
[----:B------:R-:W0:Y:S01]  /*1cf10*/  SHFL.IDX PT, R21, R2, 0x3, 0x181f ;  /* 0x00781f0002157f89 */ /* 0x000e2200000e0000 */
[----:B------:R-:W-:-:S13]  /*1cf20*/  ISETP.LT.OR P1, PT, R7, 0x21, P0 ;  /* 0x000000210700780c */ /* 0x000fda0000721670 */
[----:B------:R1:W-:Y:S02]  /*1cf30*/  LDGSTS.E.BYPASS.LTC128B.128 [R3+0xb400], desc[UR36][R12.64], !P1 ;  /* 0x0b4000000c037fae */ /* 0x0003e4000c901d64 */
[----:B-1----:R-:W-:Y:S02]  /*1cf40*/  IADD3 R12, P1, R35, R11, RZ ;  /* 0x0000000b230c7210 */ /* 0x002fe40007f3e0ff */
[----:B------:R-:W1:Y:S03]  /*1cf50*/  SHFL.IDX PT, R11, R0, 0x4, 0x181f ;  /* 0x00981f00000b7f89 */ /* 0x000e6600000e0000 */
[----:B0-----:R-:W-:Y:S01]  /*1cf60*/  IMAD.X R13, RZ, RZ, R21, P1 ;  /* 0x000000ffff0d7224 */ /* 0x001fe200008e0615 */
[----:B------:R-:W-:Y:S01]  /*1cf70*/  ISETP.LT.OR P1, PT, R7, 0x31, P0 ;  /* 0x000000310700780c */ /* 0x000fe20000721670 */
[----:B------:R-:W0:-:S12]  /*1cf80*/  SHFL.IDX PT, R21, R2, 0x4, 0x181f ;  /* 0x00981f0002157f89 */ /* 0x000e1800000e0000 */
        /* <DEDUP_REMOVED lines=11> */
[----:B------:R-:W0:Y:S04]  /*1d040*/  SHFL.IDX PT, R21, R2, 0x6, 0x181f ;  /* 0x00d81f0002157f89 */ /* 0x000e2800000e0000 */
[----:B------:R-:W2:Y:S04]  /*1d050*/  SHFL.IDX PT, R0, R0, 0x7, 0x181f ;  /* 0x00f81f0000007f89 */ /* 0x000ea800000e0000 */
[----:B------:R-:W3:Y:S04]  /*1d060*/  SHFL.IDX PT, R2, R2, 0x7, 0x181f ;  /* 0x00f81f0002027f89 */ /* 0x000ee800000e0000 */
[----:B------:R1:W-:Y:S02]  /*1d070*/  LDGSTS.E.BYPASS.LTC128B.128 [R3+0xcc00], desc[UR36][R12.64], !P1 ;  /* 0x0cc000000c037fae */ /* 0x0003e4000c901d64 */
[----:B-1----:R-:W-:-:S05]  /*1d080*/  IADD3 R12, P1, R35, R11, RZ ;  /* 0x0000000b230c7210 */ /* 0x002fca0007f3e0ff */
[----:B0-----:R-:W-:Y:S01]  /*1d090*/  IMAD.X R13, RZ, RZ, R21, P1 ;  /* 0x000000ffff0d7224 */ /* 0x001fe200008e0615 */
[----:B------:R-:W-:-:S13]  /*1d0a0*/  ISETP.LT.OR P1, PT, R7, 0x61, P0 ;  /* 0x000000610700780c */ /* 0x000fda0000721670 */
[----:B------:R2:W-:Y:S02]  /*1d0b0*/  LDGSTS.E.BYPASS.LTC128B.128 [R3+0xd400], desc[UR36][R12.64], !P1 ;  /* 0x0d4000000c037fae */ /* 0x0005e4000c901d64 */
[----:B--2---:R-:W-:Y:S02]  /*1d0c0*/  IADD3 R12, P1, R35, R0, RZ ;  /* 0x00000000230c7210 */ /* 0x004fe40007f3e0ff */
[----:B------:R-:W0:Y:S03]  /*1d0d0*/  SHFL.IDX PT, R0, R20, RZ, 0x181f ;  /* 0x00181fff14007589 */ /* 0x000e2600000e0000 */
[----:B---3--:R-:W-:Y:S01]  /*1d0e0*/  IMAD.X R13, RZ, RZ, R2, P1 ;  /* 0x000000ffff0d7224 */ /* 0x008fe200008e0602 */
[----:B------:R-:W-:Y:S01]  /*1d0f0*/  ISETP.LT.OR P1, PT, R7, 0x71, P0 ;  /* 0x000000710700780c */ /* 0x000fe20000721670 */
[----:B------:R-:W1:-:S12]  /*1d100*/  SHFL.IDX PT, R2, R10, RZ, 0x181f ;  /* 0x00181fff0a027589 */ /* 0x000e5800000e0000 */
[----:B------:R0:W-:Y:S02]  /*1d110*/  LDGSTS.E.BYPASS.LTC128B.128 [R3+0xdc00], desc[UR36][R12.64], !P1 ;  /* 0x0dc000000c037fae */ /* 0x0001e4000c901d64 */
[----:B0-----:R-:W-:Y:S02]  /*1d120*/  IADD3 R12, P1, R35, R0, RZ ;  /* 0x00000000230c7210 */ /* 0x001fe40007f3e0ff */
[----:B------:R0:W2:Y:S02]  /*1d130*/  SHFL.IDX PT, R0, R10, 0x1, 0x181f ;  /* 0x00381f000a007f89 */ /* 0x0000a400000e0000 */
[----:B-1----:R-:W-:Y:S02]  /*1d140*/  IADD3.X R13, RZ, R2, RZ, P1, !PT ;  /* 0x00000002ff0d7210 */ /* 0x002fe40000ffe4ff */
[----:B------:R-:W-:Y:S01]  /*1d150*/  ISETP.LT.OR P1, PT, R7, 0x81, P0 ;  /* 0x000000810700780c */ /* 0x000fe20000721670 */
[----:B------:R0:W1:-:S12]  /*1d160*/  SHFL.IDX PT, R10, R20, 0x1, 0x181f ;  /* 0x00381f00140a7f89 */ /* 0x00005800000e0000 */
[----:B------:R0:W-:Y:S01]  /*1d170*/  LDGSTS.E.BYPASS.LTC128B.128 [R3+0xe400], desc[UR36][R12.64], !P1 ;  /* 0x0e4000000c037fae */ /* 0x0001e2000c901d64 */
[----:B------:R-:W-:-:S13]  /*1d180*/  ISETP.GE.AND P1, PT, R7, 0x11, PT ;  /* 0x000000110700780c */ /* 0x000fda0003f26270 */
        /* <DEDUP_REMOVED lines=12> */
[----:B012---:R-:W-:-:S07]  /*1d250*/  @P3 LOP3.LUT R25, R25, 0x100, RZ, 0xfc, !PT ;  /* 0x0000010019193812 */ /* 0x007fce00078efcff */
.L_x_8285:
        /* <DEDUP_REMOVED lines=9> */
.L_x_8020:
[----:B------:R-:W-:Y:S02]  /*1d2f0*/  PLOP3.LUT P3, PT, P3, P0, PT, 0xa2, 0x0 ;  /* 0x000000000000781c */ /* 0x000fe40001f61472 */
[----:B------:R-:W-:-:S08]  /*1d300*/  @P0 R2UR P3, UR4, R6 ;  /* 0x00000000060402ca */ /* 0x000fd00000060000 */
[----:B------:R-:W-:-:S05]  /*1d310*/  @P0 PLOP3.LUT P0, PT, P3, PT, PT, 0x80, 0x0 ;  /* 0x000000000000081c */ /* 0x000fca0001f0f070 */
[----:B------:R-:W-:Y:S01]  /*1d320*/  @!P3 SYNCS.ARRIVE.TRANS64.RED.A0T1 RZ, [UR4+0x22870], RZ ;  /* 0x022870ffffffb9a7 */ /* 0x000fe20008200404 */
[----:B------:R-:W-:Y:S07]  /*1d330*/  @!P3 ARRIVES.LDGSTSBAR.64.TRANSCNT [UR4+0x22870] ;  /* 0x02287000ff00b9b0 */ /* 0x000fee0008000a84 */
[----:B------:R-:W-:Y:S05]  /*1d340*/  @P0 BRA.U.ANY `(.L_x_8020) ;  /* 0xfffffffd00e80947 */ /* 0x000fea000393ffff */
[----:B------:R-:W-:Y:S01]  /*1d350*/  NOP ;  /* 0x0000000000007918 */ /* 0x000fe20000000000 */
[----:B------:R-:W2:Y:S02]  /*1d360*/  LDL R0, [R1+0x58] ;  /* 0x0000580001007983 */ /* 0x000ea40000100800 */
[----:B--2---:R-:W-:-:S13]  /*1d370*/  ISETP.NE.AND P6, PT, R0, 0x3, PT ;  /* 0x000000030000780c */ /* 0x004fda0003fc5270 */
[----:B------:R-:W-:Y:S05]  /*1d380*/  @!P6 BRA `(.L_x_8021) ;  /* 0x000000000004e947 */ /* 0x000fea0003800000 */
[----:B------:R-:W-:Y:S01]  /*1d390*/  BPT.TRAP 0x1 ;  /* 0x000000040000795c */ /* 0x000fe20000300000 */
.L_x_8021:
[----:B------:R1:W-:Y:S01]  /*1d3a0*/  SYNCS.ARRIVE.TRANS64.A1T0 RZ, [R6+URZ+0x22870], RZ ;  /* 0x022870ff06ff79a7 */ /* 0x0003e2000810003f */
[----:B------:R-:W-:Y:S05]  /*1d3b0*/  @!P6 BRA `(.L_x_8022) ;  /* 0x000000000004e947 */ /* 0x000fea0003800000 */
[----:B------:R-:W-:Y:S01]  /*1d3c0*/  BPT.TRAP 0x1 ;  /* 0x000000040000795c */ /* 0x000fe20000300000 */
.L_x_8022:
[----:B------:R-:W2:Y:S01]  /*1d3d0*/  LDL R0, [R1+0x34] ;  /* 0x0000340001007983 */ /* 0x000ea20000100800 */
[----:B------:R-:W-:Y:S01]  /*1d3e0*/  BSSY B0, `(.L_x_8023) ;  /* 0x0000003000007945 */ /* 0x000fe20003800000 */
[----:B--2---:R-:W2:Y:S03]  /*1d3f0*/  SYNCS.PHASECHK.TRANS64.TRYWAIT P0, [R6+URZ+0x22840], R0 ;  /* 0x02284000060075a7 */ /* 0x004ea6000800017f */
[----:B--2---:R-:W-:Y:S05]  /*1d400*/  @!P0 BRA `(.L_x_8024) ;  /* 0x0000009000ec8947 */ /* 0x004fea0003800000 */
.L_x_8286:
[----:B------:R-:W-:Y:S05]  /*1d410*/  BSYNC B0 ;  /* 0x0000000000007941 */ /* 0x000fea0003800000 */
.L_x_8023:
[----:B--2---:R-:W2:Y:S01]  /*1d420*/  LDL.LU R0, [R1+0x2c] ;  /* 0x00002c0001007983 */ /* 0x004ea20000300800 */
[----:B------:R-:W-:Y:S01]  /*1d430*/  ULDC.64 UR4, c[0x0][0x310] ;  /* 0x0000c40000047ab9 */ /* 0x000fe20000000a00 */
[----:B------:R-:W-:Y:S01]  /*1d440*/  ULDC.64 UR6, c[0x0][0x300] ;  /* 0x0000c00000067ab9 */ /* 0x000fe20000000a00 */
[----:B------:R-:W3:Y:S01]  /*1d450*/  LDC R12, c[0x0][0x2f4] ;  /* 0x0000bd00ff0c7b82 */ /* 0x000ee20000000800 */
[----:B------:R-:W4:Y:S01]  /*1d460*/  LDL.LU R2, [R1+0x30] ;  /* 0x0000300001027983 */ /* 0x000f220000300800 */
[----:B------:R-:W-:Y:S02]  /*1d470*/  IMAD R33, R33, UR4, RZ ;  /* 0x0000000421217c24 */ /* 0x000fe4000f8e02ff */
[----:B0-----:R-:W-:-:S04]  /*1d480*/  IMAD.WIDE.U32 R10, R4, UR4, RZ ;  /* 0x00000004040a7c25 */ /* 0x001fc8000f8e00ff */
[----:B------:R-:W-:Y:S02]  /*1d490*/  IMAD R33, R4, UR5, R33 ;  /* 0x0000000504217c24 */ /* 0x000fe4000f8e0221 */
[----:B------:R-:W-:Y:S02]  /*1d4a0*/  IMAD R36, R36, UR4, RZ ;  /* 0x0000000424247c24 */ /* 0x000fe4000f8e02ff */
[----:B------:R-:W-:Y:S02]  /*1d4b0*/  IMAD.IADD R11, R11, 0x1, R33 ;  /* 0x000000010b0b7824 */ /* 0x000fe400078e0221 */
[C---:B------:R-:W-:Y:S02]  /*1d4c0*/  IMAD R36, R5.reuse, UR5, R36 ;  /* 0x0000000505247c24 */ /* 0x040fe4000f8e0224 */
[----:B------:R-:W-:Y:S01]  /*1d4d0*/  IMAD.WIDE.U32 R4, R5, UR4, RZ ;  /* 0x0000000405047c25 */ /* 0x000fe2000f8e00ff */
[----:B------:R-:W-:-:S03]  /*1d4e0*/  ULDC.64 UR4, c[0x0][0x308] ;  /* 0x0000c20000047ab9 */ /* 0x000fc60000000a00 */
[----:B------:R-:W-:-:S04]  /*1d4f0*/  IMAD.WIDE.U32 R10, R8, UR6, R10 ;  /* 0x00000006080a7c25 */ /* 0x000fc8000f8e000a */
[----:B------:R-:W-:Y:S01]  /*1d500*/  IMAD.IADD R5, R5, 0x1, R36 ;  /* 0x0000000105057824 */ /* 0x000fe200078e0224 */
[----:B---3--:R-:W-:Y:S01]  /*1d510*/  ISETP.GE.AND P3, PT, R35, R12, PT ;  /* 0x0000000c2300720c */ /* 0x008fe20003f66270 */
[----:B------:R-:W-:Y:S02]  /*1d520*/  IMAD R7, R18, UR5, RZ ;  /* 0x0000000512077c24 */ /* 0x000fe4000f8e02ff */
[----:B------:R-:W-:-:S04]  /*1d530*/  IMAD.WIDE.U32 R4, R9, UR6, R4 ;  /* 0x0000000609047c25 */ /* 0x000fc8000f8e0004 */
[----:B--2---:R-:W-:-:S04]  /*1d540*/  IMAD R0, R0, UR6, RZ ;  /* 0x0000000600007c24 */ /* 0x004fc8000f8e02ff */
[----:B------:R-:W-:Y:S02]  /*1d550*/  IMAD R8, R8, UR7, R0 ;  /* 0x0000000708087c24 */ /* 0x000fe4000f8e0200 */
[----:B----4-:R-:W-:Y:S02]  /*1d560*/  IMAD R0, R2, UR6, RZ ;  /* 0x0000000602007c24 */ /* 0x010fe4000f8e02ff */
[----:B------:R-:W-:Y:S02]  /*1d570*/  IMAD.IADD R11, R11, 0x1, R8 ;  /* 0x000000010b0b7824 */ /* 0x000fe400078e0208 */
[----:B------:R-:W-:Y:S01]  /*1d580*/  IMAD R8, R9, UR7, R0 ;  /* 0x0000000709087c24 */ /* 0x000fe2000f8e0200 */
[----:B------:R-:W-:Y:S01]  /*1d590*/  ULDC.64 UR6, c[0x0][0x2e8] ;  /* 0x0000ba0000067ab9 */ /* 0x000fe20000000a00 */
[----:B------:R-:W-:-:S04]  /*1d5a0*/  IMAD.WIDE.U32 R10, R18, UR4, R10 ;  /* 0x00000004120a7c25 */ /* 0x000fc8000f8e000a */
[----:B------:R-:W-:Y:S01]  /*1d5b0*/  IMAD.IADD R5, R5, 0x1, R8 ;  /* 0x0000000105057824 */ /* 0x000fe200078e0208 */
[----:B------:R-:W-:Y:S01]  /*1d5c0*/  IADD3 R2, P0, R10, UR6, RZ ;  /* 0x000000060a027c10 */ /* 0x000fe2000ff1e0ff */
[----:B------:R-:W-:-:S03]  /*1d5d0*/  IMAD.WIDE.U32 R8, R18, UR4, R4 ;  /* 0x0000000412087c25 */ /* 0x000fc6000f8e0004 */
[----:B------:R-:W-:Y:S01]  /*1d5e0*/  IADD3.X R0, R11, UR7, R7, P0, !PT ;  /* 0x000000070b007c10 */ /* 0x000fe200087fe407 */
[----:B------:R-:W-:Y:S01]  /*1d5f0*/  UMOV UR4, 0xffffffff ;  /* 0xffffffff00047882 */ /* 0x000fe20000000000 */
[----:B------:R-:W-:-:S04]  /*1d600*/  IADD3 R5, P0, R8, UR6, RZ ;  /* 0x0000000608057c10 */ /* 0x000fc8000ff1e0ff */
[----:B------:R-:W-:Y:S01]  /*1d610*/  IADD3.X R4, R7, UR7, R9, P0, !PT ;  /* 0x0000000707047c10 */ /* 0x000fe200087fe409 */
[----:B------:R-:W-:Y:S08]  /*1d620*/  BRA.DIV UR4, `(.L_x_8025) ;  /* 0x00000092047c7947 */ /* 0x000ff0000b800000 */
[----:B------:R-:W0:Y:S01]  /*1d630*/  SHFL.IDX PT, R8, R2, RZ, 0x181f ;  /* 0x00181fff02087589 */ /* 0x000e2200000e0000 */
[----:B------:R-:W-:-:S03]  /*1d640*/  LOP3.LUT R25, R25, 0xffffefff, RZ, 0xc0, !PT ;  /* 0xffffefff19197812 */ /* 0x000fc600078ec0ff */
[----:B------:R-:W2:Y:S01]  /*1d650*/  SHFL.IDX PT, R7, R0, RZ, 0x181f ;  /* 0x00181fff00077589 */ /* 0x000ea200000e0000 */
[----:B------:R-:W-:-:S04]  /*1d660*/  @P4 LOP3.LUT R25, R25, 0x1000, RZ, 0xfc, !PT ;  /* 0x0000100019194812 */ /* 0x000fc800078efcff */
[C---:B------:R-:W-:Y:S02]  /*1d670*/  LOP3.LUT P4, RZ, R25.reuse, 0x40, RZ, 0xc0, !PT ;  /* 0x0000004019ff7812 */ /* 0x040fe4000788c0ff */
[----:B------:R-:W-:-:S04]  /*1d680*/  LOP3.LUT R25, R25, 0xfffff7ff, RZ, 0xc0, !PT ;  /* 0xfffff7ff19197812 */ /* 0x000fc800078ec0ff */
[----:B------:R-:W-:-:S04]  /*1d690*/  @P1 LOP3.LUT R25, R25, 0x800, RZ, 0xfc, !PT ;  /* 0x0000080019191812 */ /* 0x000fc800078efcff */
[C---:B------:R-:W-:Y:S02]  /*1d6a0*/  LOP3.LUT P1, RZ, R25.reuse, 0x10, RZ, 0xc0, !PT ;  /* 0x0000001019ff7812 */ /* 0x040fe4000782c0ff */
[----:B------:R-:W-:Y:S02]  /*1d6b0*/  LOP3.LUT R25, R25, 0xfffffbff, RZ, 0xc0, !PT ;  /* 0xfffffbff19197812 */ /* 0x000fe400078ec0ff */
[----:B0-----:R-:W-:Y:S02]  /*1d6c0*/  @P4 IADD3 R8, P0, R35, R8, RZ ;  /* 0x0000000823084210 */ /* 0x001fe40007f1e0ff */
[----:B------:R-:W-:Y:S02]  /*1d6d0*/  @P2 LOP3.LUT R25, R25, 0x400, RZ, 0xfc, !PT ;  /* 0x0000040019192812 */ /* 0x000fe400078efcff */
[----:B--2---:R-:W-:Y:S02]  /*1d6e0*/  @P4 IADD3.X R7, RZ, R7, RZ, P0, !PT ;  /* 0x00000007ff074210 */ /* 0x004fe400007fe4ff */
[----:B------:R-:W-:-:S02]  /*1d6f0*/  LOP3.LUT P2, RZ, R25, 0x8, RZ, 0xc0, !PT ;  /* 0x0000000819ff7812 */ /* 0x000fc4000784c0ff */
[C---:B------:R-:W-:Y:S01]  /*1d700*/  LOP3.LUT P6, RZ, R25.reuse, 0x80, RZ, 0xc0, !PT ;  /* 0x0000008019ff7812 */ /* 0x040fe200078cc0ff */
[----:B------:R-:W-:Y:S02]  /*1d710*/  @P4 IMAD.MOV.U32 R9, RZ, RZ, R7 ;  /* 0x000000ffff094224 */ /* 0x000fe400078e0007 */
[----:B------:R-:W-:Y:S04]  /*1d720*/  SHFL.IDX PT, R7, R0, 0x1, 0x181f ;  /* 0x00381f0000077f89 */ /* 0x000fe800000e0000 */
[----:B------:R0:W-:Y:S01]  /*1d730*/  @P4 LDGSTS.E.BYPASS.LTC128B.128 [R3+0x18400], desc[UR36][R8.64], !P3 ;  /* 0x1840000008034fae */ /* 0x0001e2000d901d64 */
[----:B------:R-:W-:-:S03]  /*1d740*/  LOP3.LUT P4, RZ, R25, 0x1000, RZ, 0xc0, !PT ;  /* 0x0000100019ff7812 */ /* 0x000fc6000788c0ff */
[----:B0-----:R-:W0:Y:S02]  /*1d750*/  SHFL.IDX PT, R8, R2, 0x1, 0x181f ;  /* 0x00381f0002087f89 */ /* 0x001e2400000e0000 */
[----:B0-----:R-:W-:-:S05]  /*1d760*/  @P1 IADD3 R8, P0, R35, R8, RZ ;  /* 0x0000000823081210 */ /* 0x001fca0007f1e0ff */
[----:B------:R-:W-:-:S04]  /*1d770*/  @P1 IMAD.X R7, RZ, RZ, R7, P0 ;  /* 0x000000ffff071224 */ /* 0x000fc800000e0607 */
        /* <DEDUP_REMOVED lines=12> */
[----:B0-----:R-:W-:-:S04]  /*1d840*/  @P5 IADD3 R8, P0, R35, R8, RZ ;  /* 0x0000000823085210 */ /* 0x001fc80007f1e0ff */
[----:B------:R-:W-:-:S05]  /*1d850*/  @P5 IADD3.X R7, RZ, R7, RZ, P0, !PT ;  /* 0x00000007ff075210 */ /* 0x000fca00007fe4ff */
[----:B------:R-:W-:Y:S02]  /*1d860*/  @P5 IMAD.MOV.U32 R9, RZ, RZ, R7 ;  /* 0x000000ffff095224 */ /* 0x000fe400078e0007 */
[----:B------:R-:W-:Y:S04]  /*1d870*/  SHFL.IDX PT, R7, R0, 0x4, 0x181f ;  /* 0x00981f0000077f89 */ /* 0x000fe800000e0000 */
[----:B------:R0:W-:Y:S01]  /*1d880*/  @P5 LDGSTS.E.BYPASS.LTC128B.128 [R3+0x19c00], desc[UR36][R8.64], !P3 ;  /* 0x19c0000008035fae */ /* 0x0001e2000d901d64 */
[----:B------:R-:W-:-:S03]  /*1d890*/  LOP3.LUT P5, RZ, R25, 0x20, RZ, 0xc0, !PT ;  /* 0x0000002019ff7812 */ /* 0x000fc600078ac0ff */
[----:B0-----:R-:W0:Y:S10]  /*1d8a0*/  SHFL.IDX PT, R8, R2, 0x4, 0x181f ;  /* 0x00981f0002087f89 */ /* 0x001e3400000e0000 */
[----:B0-----:R-:W-:-:S05]  /*1d8b0*/  @P5 IADD3 R8, P0, R35, R8, RZ ;  /* 0x0000000823085210 */ /* 0x001fca0007f1e0ff */
[----:B------:R-:W-:-:S04]  /*1d8c0*/  @P5 IMAD.X R7, RZ, RZ, R7, P0 ;  /* 0x000000ffff075224 */ /* 0x000fc800000e0607 */
[----:B------:R-:W-:Y:S02]  /*1d8d0*/  @P5 IMAD.MOV.U32 R9, RZ, RZ, R7 ;  /* 0x000000ffff095224 */ /* 0x000fe400078e0007 */
[----:B------:R-:W-:Y:S04]  /*1d8e0*/  SHFL.IDX PT, R7, R0, 0x5, 0x181f ;  /* 0x00b81f0000077f89 */ /* 0x000fe800000e0000 */
[----:B------:R0:W-:Y:S04]  /*1d8f0*/  @P5 LDGSTS.E.BYPASS.LTC128B.128 [R3+0x1a400], desc[UR36][R8.64], !P3 ;  /* 0x1a40000008035fae */ /* 0x0001e8000d901d64 */
[----:B0-----:R-:W0:Y:S02]  /*1d900*/  SHFL.IDX PT, R8, R2, 0x5, 0x181f ;  /* 0x00b81f0002087f89 */ /* 0x001e2400000e0000 */
[----:B0-----:R-:W-:-:S05]  /*1d910*/  @P6 IADD3 R8, P0, R35, R8, RZ ;  /* 0x0000000823086210 */ /* 0x001fca0007f1e0ff */
[----:B------:R-:W-:-:S04]  /*1d920*/  @P6 IMAD.X R7, RZ, RZ, R7, P0 ;  /* 0x000000ffff076224 */ /* 0x000fc800000e0607 */
[----:B------:R-:W-:Y:S02]  /*1d930*/  @P6 IMAD.MOV.U32 R9, RZ, RZ, R7 ;  /* 0x000000ffff096224 */ /* 0x000fe400078e0007 */
[----:B------:R-:W-:Y:S04]  /*1d940*/  SHFL.IDX PT, R7, R0, 0x6, 0x181f ;  /* 0x00d81f0000077f89 */ /* 0x000fe800000e0000 */
[----:B------:R0:W-:Y:S04]  /*1d950*/  @P6 LDGSTS.E.BYPASS.LTC128B.128 [R3+0x1ac00], desc[UR36][R8.64], !P3 ;  /* 0x1ac0000008036fae */ /* 0x0001e8000d901d64 */
[----:B------:R-:W-:Y:S04]  /*1d960*/  SHFL.IDX PT, R0, R0, 0x7, 0x181f ;  /* 0x00f81f0000007f89 */ /* 0x000fe800000e0000 */
[----:B0-----:R-:W0:Y:S02]  /*1d970*/  SHFL.IDX PT, R8, R2, 0x6, 0x181f ;  /* 0x00d81f0002087f89 */ /* 0x001e2400000e0000 */
[----:B0-----:R-:W-:-:S04]  /*1d980*/  @P4 IADD3 R8, P0, R35, R8, RZ ;  /* 0x0000000823084210 */ /* 0x001fc80007f1e0ff */
[----:B------:R-:W-:-:S05]  /*1d990*/  @P4 IADD3.X R7, RZ, R7, RZ, P0, !PT ;  /* 0x00000007ff074210 */ /* 0x000fca00007fe4ff */
[----:B------:R-:W-:-:S05]  /*1d9a0*/  @P4 IMAD.MOV.U32 R9, RZ, RZ, R7 ;  /* 0x000000ffff094224 */ /* 0x000fca00078e0007 */
[----:B------:R0:W-:Y:S04]  /*1d9b0*/  @P4 LDGSTS.E.BYPASS.LTC128B.128 [R3+0x1b400], desc[UR36][R8.64], !P3 ;  /* 0x1b40000008034fae */ /* 0x0001e8000d901d64 */
[----:B0-----:R-:W0:Y:S04]  /*1d9c0*/  SHFL.IDX PT, R8, R2, 0x7, 0x181f ;  /* 0x00f81f0002087f89 */ /* 0x001e2800000e0000 */
[----:B------:R-:W2:Y:S04]  /*1d9d0*/  SHFL.IDX PT, R2, R5, RZ, 0x181f ;  /* 0x00181fff05027589 */ /* 0x000ea800000e0000 */
[----:B------:R-:W-:Y:S01]  /*1d9e0*/  SHFL.IDX PT, R5, R5, 0x1, 0x181f ;  /* 0x00381f0005057f89 */ /* 0x000fe200000e0000 */
[----:B0-----:R-:W-:-:S05]  /*1d9f0*/  @P1 IADD3 R8, P0, R35, R8, RZ ;  /* 0x0000000823081210 */ /* 0x001fca0007f1e0ff */
[----:B------:R-:W-:Y:S01]  /*1da00*/  @P1 IMAD.X R9, RZ, RZ, R0, P0 ;  /* 0x000000ffff091224 */ /* 0x000fe200000e0600 */
[----:B--2---:R-:W-:Y:S01]  /*1da10*/  @P2 IADD3 R2, P0, R35, R2, RZ ;  /* 0x0000000223022210 */ /* 0x004fe20007f1e0ff */
[----:B------:R-:W0:Y:S04]  /*1da20*/  SHFL.IDX PT, R0, R4, RZ, 0x181f ;  /* 0x00181fff04007589 */ /* 0x000e2800000e0000 */
[----:B------:R2:W-:Y:S04]  /*1da30*/  @P1 LDGSTS.E.BYPASS.LTC128B.128 [R3+0x1bc00], desc[UR36][R8.64], !P3 ;  /* 0x1bc0000008031fae */ /* 0x0005e8000d901d64 */
[----:B------:R-:W3:Y:S01]  /*1da40*/  SHFL.IDX PT, R4, R4, 0x1, 0x181f ;  /* 0x00381f0004047f89 */ /* 0x000ee200000e0000 */
[----:B--2---:R-:W-:-:S02]  /*1da50*/  @P2 IMAD.MOV.U32 R8, RZ, RZ, R2 ;  /* 0x000000ffff082224 */ /* 0x004fc400078e0002 */
[----:B0-----:R-:W-:-:S04]  /*1da60*/  @P2 IMAD.X R0, RZ, RZ, R0, P0 ;  /* 0x000000ffff002224 */ /* 0x001fc800000e0600 */
[----:B------:R-:W-:-:S05]  /*1da70*/  @P2 IMAD.MOV.U32 R9, RZ, RZ, R0 ;  /* 0x000000ffff092224 */ /* 0x000fca00078e0000 */
[----:B---3--:R0:W-:Y:S02]  /*1da80*/  @P2 LDGSTS.E.BYPASS.LTC128B.128 [R3+0x1c400], desc[UR36][R8.64], !P3 ;  /* 0x1c40000008032fae */ /* 0x0081e4000d901d64 */
.L_x_8308:
[----:B------:R-:W-:-:S13]  /*1da90*/  LOP3.LUT P1, RZ, R25, 0x100, RZ, 0xc0, !PT ;  /* 0x0000010019ff7812 */ /* 0x000fda000782c0ff */
[----:B------:R-:W-:-:S04]  /*1daa0*/  @P1 IADD3 R5, P0, R35, R5, RZ ;  /* 0x0000000523051210 */ /* 0x000fc80007f1e0ff */
[----:B------:R-:W-:Y:S02]  /*1dab0*/  @P1 IADD3.X R4, RZ, R4, RZ, P0, !PT ;  /* 0x00000004ff041210 */ /* 0x000fe400007fe4ff */
[----:B------:R-:W-:Y:S02]  /*1dac0*/  PLOP3.LUT P0, PT, PT, PT, PT, 0x80, 0x0 ;  /* 0x000000000000781c */ /* 0x000fe40003f0f070 */
[----:B------:R-:W-:-:S04]  /*1dad0*/  @P1 LOP3.LUT R5, R5, R4, RZ, 0x3c, !PT ;  /* 0x0000000405051212 */ /* 0x000fc800078e3cff */
[----:B------:R-:W-:-:S04]  /*1dae0*/  @P1 LOP3.LUT R4, R5, R4, RZ, 0x3c, !PT ;  /* 0x0000000405041212 */ /* 0x000fc800078e3cff */
[----:B------:R-:W-:-:S05]  /*1daf0*/  @P1 LOP3.LUT R5, R5, R4, RZ, 0x3c, !PT ;  /* 0x0000000405051212 */ /* 0x000fca00078e3cff */
[----:B------:R-:W-:Y:S01]  /*1db00*/  @!PT LDS RZ, [RZ] ;  /* 0x00000000fffff984 */ /* 0x000fe20000000800 */
[----:B------:R-:W-:Y:S01]  /*1db10*/  @!PT LDS RZ, [RZ] ;  /* 0x00000000fffff984 */ /* 0x000fe20000000800 */
[----:B------:R-:W-:Y:S01]  /*1db20*/  @!PT LDS RZ, [RZ] ;  /* 0x00000000fffff984 */ /* 0x000fe20000000800 */
[----:B------:R2:W-:Y:S01]  /*1db30*/  @P1 LDGSTS.E.BYPASS.LTC128B.128 [R3+0x1cc00], desc[UR36][R4.64], !P3 ;  /* 0x1cc0000004031fae */ /* 0x0005e2000d901d64 */
[----:B------:R-:W-:Y:S01]  /*1db40*/  NOP ;  /* 0x0000000000007918 */ /* 0x000fe20000000000 */
.L_x_8026:
[----:B------:R-:W-:Y:S02]  /*1db50*/  PLOP3.LUT P1, PT, P1, P0, PT, 0xa2, 0x0 ;  /* 0x000000000000781c */ /* 0x000fe40000f21472 */
[----:B------:R-:W-:-:S08]  /*1db60*/  @P0 R2UR P1, UR4, R6 ;  /* 0x00000000060402ca */ /* 0x000fd00000020000 */
[----:B------:R-:W-:-:S05]  /*1db70*/  @P0 PLOP3.LUT P0, PT, P1, PT, PT, 0x80, 0x0 ;  /* 0x000000000000081c */ /* 0x000fca0000f0f070 */
[----:B------:R-:W-:Y:S01]  /*1db80*/  @!P1 SYNCS.ARRIVE.TRANS64.RED.A0T1 RZ, [UR4+0x22830], RZ ;  /* 0x022830ffffff99a7 */ /* 0x000fe20008200404 */
[----:B------:R-:W-:Y:S07]  /*1db90*/  @!P1 ARRIVES.LDGSTSBAR.64.TRANSCNT [UR4+0x22830] ;  /* 0x02283000ff0099b0 */ /* 0x000fee0008000a84 */
[----:B------:R-:W-:Y:S05]  /*1dba0*/  @P0 BRA.U.ANY `(.L_x_8026) ;  /* 0xfffffffd00e80947 */ /* 0x000fea000393ffff */
[----:B------:R-:W-:Y:S01]  /*1dbb0*/  NOP ;  /* 0x0000000000007918 */ /* 0x000fe20000000000 */
[----:B------:R-:W3:Y:S02]  /*1dbc0*/  LDL R0, [R1+0x58] ;  /* 0x0000580001007983 */ /* 0x000ee40000100800 */
[----:B---3--:R-:W-:-:S13]  /*1dbd0*/  ISETP.NE.AND P2, PT, R0, 0x3, PT ;  /* 0x000000030000780c */ /* 0x008fda0003f45270 */
[----:B------:R-:W-:Y:S05]  /*1dbe0*/  @!P2 BRA `(.L_x_8027) ;  /* 0x000000000004a947 */ /* 0x000fea0003800000 */
[----:B------:R-:W-:Y:S01]  /*1dbf0*/  BPT.TRAP 0x1 ;  /* 0x000000040000795c */ /* 0x000fe20000300000 */
.L_x_8027:
[----:B0-2---:R0:W5:Y:S01]  /*1dc00*/  LDL.LU R3, [R1+0x40] ;  /* 0x0000400001037983 */ /* 0x0051620000300800 */
[----:B------:R-:W-:Y:S01]  /*1dc10*/  VIADD R0, R22, 0x14400 ;  /* 0x0001440016007836 */ /* 0x000fe20000000000 */
[----:B------:R-:W-:Y:S01]  /*1dc20*/  SHF.R.S32.HI R2, RZ, 0x1f, R32 ;  /* 0x0000001fff027819 */ /* 0x000fe20000011420 */
[----:B------:R0:W-:Y:S06]  /*1dc30*/  SYNCS.ARRIVE.TRANS64.A1T0 RZ, [R6+URZ+0x22830], RZ ;  /* 0x022830ff06ff79a7 */ /* 0x0001ec000810003f */
[----:B------:R-:W-:Y:S05]  /*1dc40*/  WARPSYNC.ALL ;  /* 0x0000000000007948 */ /* 0x000fea0003800000 */
[----:B------:R-:W-:Y:S01]  /*1dc50*/  BAR.SYNC.DEFER_BLOCKING 0x8, 0x180 ;  /* 0x0206000000007b1d */ /* 0x000fe20000010000 */
[----:B------:R-:W-:-:S05]  /*1dc60*/  LOP3.LUT P1, RZ, R0, 0x3ff, RZ, 0xc0, !PT ;  /* 0x000003ff00ff7812 */ /* 0x000fca000782c0ff */
[----:B------:R-:W-:Y:S01]  /*1dc70*/  ULDC.64 UR4, c[0x0][0x298] ;  /* 0x0000a60000047ab9 */ /* 0x000fe20000000a00 */
[----:B------:R-:W-:Y:S01]  /*1dc80*/  ULDC.64 UR6, c[0x0][0xa00] ;  /* 0x0002800000067ab9 */ /* 0x000fe20000000a00 */
[----:B------:R-:W-:Y:S01]  /*1dc90*/  IMAD R2, R2, UR4, RZ ;  /* 0x0000000402027c24 */ /* 0x000fe2000f8e02ff */
[----:B------:R-:W-:Y:S01]  /*1dca0*/  ISETP.NE.U32.AND P0, PT, RZ, UR6, PT ;  /* 0x00000006ff007c0c */ /* 0x000fe2000bf05070 */
[C---:B------:R-:W-:Y:S01]  /*1dcb0*/  IMAD.WIDE.U32 R28, R32.reuse, UR4, RZ ;  /* 0x00000004201c7c25 */ /* 0x040fe2000f8e00ff */
[----:B------:R-:W-:Y:S02]  /*1dcc0*/  BSSY B6, `(.L_x_8028) ;  /* 0x0000017000067945 */ /* 0x000fe40003800000 */
[----:B------:R-:W-:Y:S01]  /*1dcd0*/  ISETP.NE.AND.EX P0, PT, RZ, UR7, PT, P0 ;  /* 0x00000007ff007c0c */ /* 0x000fe2000bf05300 */
[----:B------:R-:W-:-:S03]  /*1dce0*/  IMAD R30, R32, UR5, R2 ;  /* 0x00000005201e7c24 */ /* 0x000fc6000f8e0202 */
[----:B------:R-:W-:Y:S01]  /*1dcf0*/  SEL R26, R26, RZ, !P0 ;  /* 0x000000ff1a1a7207 */ /* 0x000fe20004000000 */
[----:B------:R-:W-:Y:S01]  /*1dd00*/  IMAD.IADD R30, R29, 0x1, R30 ;  /* 0x000000011d1e7824 */ /* 0x000fe200078e021e */
[----:B-----5:R-:W-:Y:S01]  /*1dd10*/  SEL R32, R3, RZ, !P0 ;  /* 0x000000ff03207207 */ /* 0x020fe20004000000 */
        /* <DEDUP_REMOVED lines=9> */
[----:B01----:R-:W-:Y:S02]  /*1ddb0*/  IMAD.U32 R6, RZ, RZ, UR6 ;  /* 0x00000006ff067e24 */ /* 0x003fe4000f8e00ff */
[----:B------:R-:W-:-:S02]  /*1ddc0*/  IMAD.U32 R10, RZ, RZ, UR8 ;  /* 0x00000008ff0a7e24 */ /* 0x000fc4000f8e00ff */
[----:B------:R-:W-:Y:S02]  /*1ddd0*/  IMAD.U32 R11, RZ, RZ, UR9 ;  /* 0x00000009ff0b7e24 */ /* 0x000fe4000f8e00ff */
[----:B------:R-:W-:Y:S02]  /*1dde0*/  IMAD.MOV.U32 R8, RZ, RZ, 0x70 ;  /* 0x00000070ff087424 */ /* 0x000fe400078e00ff */
[----:B------:R-:W-:Y:S02]  /*1ddf0*/  IMAD.MOV.U32 R12, RZ, RZ, 0x1 ;  /* 0x00000001ff0c7424 */ /* 0x000fe400078e00ff */
[----:B------:R-:W-:-:S07]  /*1de00*/  IMAD.MOV.U32 R13, RZ, RZ, RZ ;  /* 0x000000ffff0d7224 */ /* 0x000fce00078e00ff */
[----:B------:R-:W-:-:S07]  /*1de10*/  LEPC R20, `(.L_x_8029) ;  /* 0x000000001014794e */ /* 0x000fce0000000000 */
[----:B--2---:R-:W-:Y:S05]  /*1de20*/  CALL.ABS.NOINC R2 ;  /* 0x0000000002007343 */ /* 0x004fea0003c00000 */
.L_x_8029:
[----:B------:R-:W-:Y:S05]  /*1de30*/  BSYNC B6 ;  /* 0x0000000000067941 */ /* 0x000fea0003800000 */
.L_x_8028:
[----:B------:R2:W5:Y:S01]  /*1de40*/  LDL R20, [R1+0x44] ;  /* 0x0000440001147983 */ /* 0x0005620000100800 */
[----:B------:R-:W3:Y:S01]  /*1de50*/  LDC R7, c[0x0][0x448] ;  /* 0x00011200ff077b82 */ /* 0x000ee20000000800 */
[----:B------:R-:W-:Y:S01]  /*1de60*/  MOV R2, R28 ;  /* 0x0000001c00027202 */ /* 0x000fe20000000f00 */
[----:B------:R-:W-:Y:S01]  /*1de70*/  IMAD.MOV.U32 R3, RZ, RZ, R30 ;  /* 0x000000ffff037224 */ /* 0x000fe200078e001e */
[----:B------:R2:W5:Y:S01]  /*1de80*/  LDL R9, [R1+0x38] ;  /* 0x0000380001097983 */ /* 0x0005620000100800 */
[----:B------:R-:W-:Y:S01]  /*1de90*/  ULDC.64 UR4, c[0x0][0x2d8] ;  /* 0x0000b60000047ab9 */ /* 0x000fe20000000a00 */
[----:B------:R-:W-:Y:S01]  /*1dea0*/  IMAD.SHL.U32 R17, R17, 0x80, RZ ;  /* 0x0000008011117824 */ /* 0x000fe200078e00ff */
[----:B------:R-:W-:Y:S01]  /*1deb0*/  ULDC.64 UR6, c[0x0][0x280] ;  /* 0x0000a00000067ab9 */ /* 0x000fe20000000a00 */
[----:B------:R-:W4:Y:S01]  /*1dec0*/  S2R R21, SR_TID.X ;  /* 0x0000000000157919 */ /* 0x000f220000002100 */
[----:B------:R-:W-:-:S04]  /*1ded0*/  IMAD.WIDE.U32 R2, R18, UR4, R2 ;  /* 0x0000000412027c25 */ /* 0x000fc8000f8e0002 */
[----:B------:R-:W-:Y:S01]  /*1dee0*/  IMAD R3, R18, UR5, R3 ;  /* 0x0000000512037c24 */ /* 0x000fe2000f8e0203 */
[----:B------:R-:W-:Y:S02]  /*1def0*/  ULDC.64 UR4, c[0x0][0x2e0] ;  /* 0x0000b80000047ab9 */ /* 0x000fe40000000a00 */
[----:B------:R-:W-:Y:S02]  /*1df00*/  IMAD R0, R32, UR4, RZ ;  /* 0x0000000420007c24 */ /* 0x000fe4000f8e02ff */
[----:B------:R-:W-:-:S04]  /*1df10*/  IMAD.WIDE.U32 R2, R26, UR4, R2 ;  /* 0x000000041a027c25 */ /* 0x000fc8000f8e0002 */
[----:B------:R-:W-:Y:S01]  /*1df20*/  IMAD R0, R26, UR5, R0 ;  /* 0x000000051a007c24 */ /* 0x000fe2000f8e0200 */
[----:B------:R-:W-:Y:S01]  /*1df30*/  ULDC.64 UR4, c[0x0][0x2d0] ;  /* 0x0000b40000047ab9 */ /* 0x000fe20000000a00 */
[----:B---3--:R-:W-:Y:S02]  /*1df40*/  ISETP.NE.AND P0, PT, R7, 0x1, PT ;  /* 0x000000010700780c */ /* 0x008fe40003f05270 */
[----:B------:R-:W-:-:S11]  /*1df50*/  IMAD.IADD R3, R3, 0x1, R0 ;  /* 0x0000000103037824 */ /* 0x000fd600078e0200 */
[----:B------:R-:W3:Y:S01]  /*1df60*/  @P0 LDC R5, c[0x0][0x44c] ;  /* 0x00011300ff050b82 */ /* 0x000ee20000000800 */
[C---:B----4-:R-:W-:Y:S01]  /*1df70*/  LOP3.LUT R33, R21.reuse, 0x7f, RZ, 0xc0, !PT ;  /* 0x0000007f15217812 */ /* 0x050fe200078ec0ff */
[----:B------:R-:W-:-:S03]  /*1df80*/  IMAD.SHL.U32 R21, R21, 0x10, RZ ;  /* 0x0000001015157824 */ /* 0x000fc600078e00ff */
[----:B------:R-:W-:-:S03]  /*1df90*/  SHF.R.U32.HI R33, RZ, 0x3, R33 ;  /* 0x00000003ff217819 */ /* 0x000fc60000011621 */
[----:B01----:R-:W0:Y:S01]  /*1dfa0*/  @P0 LDC R6, c[0x0][0x450] ;  /* 0x00011400ff060b82 */ /* 0x003e220000000800 */
[----:B------:R-:W-:-:S04]  /*1dfb0*/  LOP3.LUT R21, R33, 0x70, R21, 0xf8, !PT ;  /* 0x0000007021157812 */ /* 0x000fc800078ef815 */
[----:B------:R-:W-:-:S05]  /*1dfc0*/  LOP3.LUT R0, R21, R17, RZ, 0xfc, !PT ;  /* 0x0000001115007212 */ /* 0x000fca00078efcff */
[----:B------:R-:W-:Y:S02]  /*1dfd0*/  IMAD.MOV.U32 R4, RZ, RZ, R0 ;  /* 0x000000ffff047224 */ /* 0x000fe400078e0000 */
[----:B---3--:R-:W-:Y:S01]  /*1dfe0*/  @P0 IMAD.HI.U32 R5, R0, R5, RZ ;  /* 0x0000000500050227 */ /* 0x008fe200078e00ff */
[----:B------:R-:W1:Y:S04]  /*1dff0*/  S2R R21, SR_TID.X ;  /* 0x0000000000157919 */ /* 0x000e680000002100 */
[----:B0-----:R-:W-:-:S04]  /*1e000*/  @P0 SHF.R.U32.HI R4, RZ, R6, R5 ;  /* 0x00000006ff040219 */ /* 0x001fc80000011605 */
[----:B------:R-:W-:-:S05]  /*1e010*/  IADD3 R5, -R4, RZ, RZ ;  /* 0x000000ff04057210 */ /* 0x000fca0007ffe1ff */
        /* <DEDUP_REMOVED lines=13> */
[----:B------:R-:W-:Y:S01]  /*1e0f0*/  ISETP.GE.AND P0, PT, R35, UR4, PT ;  /* 0x0000000423007c0c */ /* 0x000fe2000bf06270 */
[----:B------:R-:W-:Y:S01]  /*1e100*/  UMOV UR4, 0xffffffff ;  /* 0xffffffff00047882 */ /* 0x000fe20000000000 */
[----:B-1----:R-:W-:Y:S02]  /*1e110*/  LOP3.LUT R21, R21, 0x7f, RZ, 0xc0, !PT ;  /* 0x0000007f15157812 */ /* 0x002fe400078ec0ff */
[----:B------:R-:W-:Y:S02]  /*1e120*/  IADD3.X R2, R3, UR7, R4, P1, !PT ;  /* 0x0000000703027c10 */ /* 0x000fe40008ffe404 */
[----:B------:R-:W-:Y:S01]  /*1e130*/  SHF.R.U32.HI R10, RZ, 0x3, R21 ;  /* 0x00000003ff0a7819 */ /* 0x000fe20000011615 */
[----:B--2---:R-:W-:Y:S06]  /*1e140*/  BRA.DIV UR4, `(.L_x_8030) ;  /* 0x00000092049c7947 */ /* 0x004fec000b800000 */
[----:B------:R-:W-:Y:S01]  /*1e150*/  IMAD.IADD R17, R10, 0x1, R17 ;  /* 0x000000010a117824 */ /* 0x000fe200078e0211 */
[----:B------:R-:W0:Y:S01]  /*1e160*/  SHFL.IDX PT, R5, R0, RZ, 0x181f ;  /* 0x00181fff00057589 */ /* 0x000e2200000e0000 */
[----:B-----5:R-:W-:Y:S02]  /*1e170*/  IMAD R3, R20, R7, RZ ;  /* 0x0000000714037224 */ /* 0x020fe400078e02ff */
[C---:B------:R-:W-:Y:S01]  /*1e180*/  VIADD R4, R17.reuse, 0x10 ;  /* 0x0000001011047836 */ /* 0x040fe20000000000 */
[----:B------:R-:W-:Y:S02]  /*1e190*/  SHFL.IDX PT, R6, R0, 0x1, 0x181f ;  /* 0x00381f0000067f89 */ /* 0x000fe400000e0000 */
[-C--:B------:R-:W-:Y:S02]  /*1e1a0*/  ISETP.GE.AND P2, PT, R17, R3.reuse, PT ;  /* 0x000000031100720c */ /* 0x080fe40003f46270 */
[----:B------:R-:W-:Y:S02]  /*1e1b0*/  ISETP.GE.AND P1, PT, R4, R3, PT ;  /* 0x000000030400720c */ /* 0x000fe40003f26270 */
[----:B------:R-:W1:Y:S09]  /*1e1c0*/  SHFL.IDX PT, R4, R2, RZ, 0x181f ;  /* 0x00181fff02047589 */ /* 0x000e7200000e0000 */
[----:B0-----:R-:W-:-:S05]  /*1e1d0*/  @!P2 IADD3 R5, P3, R35, R5, RZ ;  /* 0x000000052305a210 */ /* 0x001fca0007f7e0ff */
[----:B-1----:R-:W-:Y:S01]  /*1e1e0*/  @!P2 IMAD.X R8, RZ, RZ, R4, P3 ;  /* 0x000000ffff08a224 */ /* 0x002fe200018e0604 */
[----:B------:R-:W-:Y:S01]  /*1e1f0*/  @!P1 IADD3 R6, P3, R35, R6, RZ ;  /* 0x0000000623069210 */ /* 0x000fe20007f7e0ff */
[----:B------:R-:W0:Y:S04]  /*1e200*/  SHFL.IDX PT, R4, R2, 0x1, 0x181f ;  /* 0x00381f0002047f89 */ /* 0x000e2800000e0000 */
[----:B0-----:R-:W-:Y:S01]  /*1e210*/  @!P1 IMAD.X R7, RZ, RZ, R4, P3 ;  /* 0x000000ffff079224 */ /* 0x001fe200018e0604 */
[----:B------:R-:W-:Y:S01]  /*1e220*/  @!P2 MOV R4, R5 ;  /* 0x000000050004a202 */ /* 0x000fe20000000f00 */
[----:B------:R-:W-:-:S05]  /*1e230*/  @!P2 IMAD.MOV.U32 R5, RZ, RZ, R8 ;  /* 0x000000ffff05a224 */ /* 0x000fca00078e0008 */
[----:B------:R0:W-:Y:S02]  /*1e240*/  @!P2 LDGSTS.E.BYPASS.LTC128B.128 [R9+0x14400], desc[UR36][R4.64], !P0 ;  /* 0x144000000409afae */ /* 0x0001e4000c101d64 */
[----:B0-----:R-:W-:Y:S02]  /*1e250*/  @!P1 IMAD.MOV.U32 R4, RZ, RZ, R6 ;  /* 0x000000ffff049224 */ /* 0x001fe400078e0006 */
[----:B------:R-:W-:-:S05]  /*1e260*/  @!P1 IMAD.MOV.U32 R5, RZ, RZ, R7 ;  /* 0x000000ffff059224 */ /* 0x000fca00078e0007 */
[----:B------:R0:W-:Y:S02]  /*1e270*/  @!P1 LDGSTS.E.BYPASS.LTC128B.128 [R9+0x14c00], desc[UR36][R4.64], !P0 ;  /* 0x14c0000004099fae */ /* 0x0001e4000c101d64 */
[----:B0-----:R-:W-:Y:S02]  /*1e280*/  VIADD R4, R17, 0x20 ;  /* 0x0000002011047836 */ /* 0x001fe40000000000 */
        /* <DEDUP_REMOVED lines=8> */
[----:B------:R0:W-:Y:S02]  /*1e310*/  @!P1 LDGSTS.E.BYPASS.LTC128B.128 [R9+0x15400], desc[UR36][R4.64], !P0 ;  /* 0x1540000004099fae */ /* 0x0001e4000c101d64 */
[----:B0-----:R-:W-:Y:S02]  /*1e320*/  IADD3 R4, R17, 0x30, RZ ;  /* 0x0000003011047810 */ /* 0x001fe40007ffe0ff */
[----:B------:R-:W0:Y:S02]  /*1e330*/  SHFL.IDX PT, R5, R0, 0x3, 0x181f ;  /* 0x00781f0000057f89 */ /* 0x000e2400000e0000 */
        /* <DEDUP_REMOVED lines=31> */
[----:B------:R-:W-:Y:S04]  /*1e530*/  SHFL.IDX PT, R0, R0, 0x7, 0x181f ;  /* 0x00f81f0000007f89 */ /* 0x000fe800000e0000 */
[----:B------:R-:W1:Y:S07]  /*1e540*/  SHFL.IDX PT, R4, R2, 0x6, 0x181f ;  /* 0x00d81f0002047f89 */ /* 0x000e6e00000e0000 */
[----:B0-----:R-:W-:-:S05]  /*1e550*/  @!P2 IADD3 R5, P1, R35, R5, RZ ;  /* 0x000000052305a210 */ /* 0x001fca0007f3e0ff */
[----:B-1----:R-:W-:-:S05]  /*1e560*/  @!P2 IMAD.X R4, RZ, RZ, R4, P1 ;  /* 0x000000ffff04a224 */ /* 0x002fca00008e0604 */
[----:B------:R-:W-:-:S04]  /*1e570*/  @!P2 LOP3.LUT R5, R5, R4, RZ, 0x3c, !PT ;  /* 0x000000040505a212 */ /* 0x000fc800078e3cff */
[----:B------:R-:W-:-:S04]  /*1e580*/  @!P2 LOP3.LUT R4, R5, R4, RZ, 0x3c, !PT ;  /* 0x000000040504a212 */ /* 0x000fc800078e3cff */
[----:B------:R-:W-:-:S05]  /*1e590*/  @!P2 LOP3.LUT R5, R5, R4, RZ, 0x3c, !PT ;  /* 0x000000040505a212 */ /* 0x000fca00078e3cff */
[----:B------:R0:W-:Y:S04]  /*1e5a0*/  @!P2 LDGSTS.E.BYPASS.LTC128B.128 [R9+0x17400], desc[UR36][R4.64], !P0 ;  /* 0x174000000409afae */ /* 0x0001e8000c101d64 */
[----:B0-----:R0:W1:Y:S02]  /*1e5b0*/  SHFL.IDX PT, R4, R2, 0x7, 0x181f ;  /* 0x00f81f0002047f89 */ /* 0x00106400000e0000 */
.L_x_8325:
[----:B------:R-:W-:-:S05]  /*1e5c0*/  VIADD R17, R17, 0x70 ;  /* 0x0000007011117836 */ /* 0x000fca0000000000 */
[----:B------:R-:W-:-:S13]  /*1e5d0*/  ISETP.GE.AND P1, PT, R17, R3, PT ;  /* 0x000000031100720c */ /* 0x000fda0003f26270 */
[----:B0-----:R-:W-:-:S05]  /*1e5e0*/  @!P1 IADD3 R2, P2, R35, R0, RZ ;  /* 0x0000000023029210 */ /* 0x001fca0007f5e0ff */
[----:B-1----:R-:W-:-:S05]  /*1e5f0*/  @!P1 IMAD.X R3, RZ, RZ, R4, P2 ;  /* 0x000000ffff039224 */ /* 0x002fca00010e0604 */
[----:B------:R-:W-:Y:S01]  /*1e600*/  @!PT LDS RZ, [RZ] ;  /* 0x00000000fffff984 */ /* 0x000fe20000000800 */
[----:B------:R-:W-:Y:S01]  /*1e610*/  @!PT LDS RZ, [RZ] ;  /* 0x00000000fffff984 */ /* 0x000fe20000000800 */
[----:B------:R-:W-:Y:S01]  /*1e620*/  @!PT LDS RZ, [RZ] ;  /* 0x00000000fffff984 */ /* 0x000fe20000000800 */
[----:B------:R0:W-:Y:S01]  /*1e630*/  @!P1 LDGSTS.E.BYPASS.LTC128B.128 [R9+0x17c00], desc[UR36][R2.64], !P0 ;  /* 0x17c0000002099fae */ /* 0x0001e2000c101d64 */
[----:B------:R-:W-:Y:S01]  /*1e640*/  PLOP3.LUT P0, PT, PT, PT, PT, 0x80, 0x0 ;  /* 0x000000000000781c */ /* 0x000fe20003f0f070 */
[----:B------:R-:W-:-:S12]  /*1e650*/  NOP ;  /* 0x0000000000007918 */ /* 0x000fd80000000000 */
.L_x_8031:
        /* <DEDUP_REMOVED lines=18> */
.L_x_8326:
[----:B------:R-:W-:Y:S05]  /*1e780*/  BSYNC B0 ;  /* 0x0000000000007941 */ /* 0x000fea0003800000 */
.L_x_8032:
[----:B------:R-:W2:Y:S01]  /*1e790*/  LDL R2, [R1+0x14] ;  /* 0x0000140001027983 */ /* 0x000ea20000100800 */
[----:B------:R-:W-:-:S04]  /*1e7a0*/  IADD3 R36, R31, -0x2, RZ ;  /* 0xfffffffe1f247810 */ /* 0x000fc80007ffe0ff */
[----:B--2---:R-:W-:-:S13]  /*1e7b0*/  ISETP.GE.AND P0, PT, R36, R2, PT ;  /* 0x000000022400720c */ /* 0x004fda0003f06270 */
[----:B------:R-:W-:Y:S05]  /*1e7c0*/  @!P0 BRA `(.L_x_8034) ;  /* 0x0000001800a48947 */ /* 0x000fea0003800000 */
[----:B------:R1:W5:Y:S01]  /*1e7d0*/  LDL.LU R26, [R1+0x4] ;  /* 0x00000400011a7983 */ /* 0x0003620000300800 */
[----:B------:R-:W-:-:S07]  /*1e7e0*/  IMAD.MOV.U32 R21, RZ, RZ, R34 ;  /* 0x000000ffff157224 */ /* 0x000fce00078e0022 */
.L_x_8054:
[----:B0-----:R-:W2:Y:S01]  /*1e7f0*/  LDL R0, [R1+0xc] ;  /* 0x00000c0001007983 */ /* 0x001ea20000100800 */
[----:B------:R-:W0:Y:S03]  /*1e800*/  LDC R7, c[0x0][0x430] ;  /* 0x00010c00ff077b82 */ /* 0x000e260000000800 */
[----:B---3--:R-:W3:Y:S04]  /*1e810*/  LDL R13, [R1+0x10] ;  /* 0x00001000010d7983 */ /* 0x008ee80000100800 */
[----:B------:R-:W4:Y:S01]  /*1e820*/  LDL R9, [R1] ;  /* 0x0000000001097983 */ /* 0x000f220000100800 */
[----:B------:R-:W1:Y:S01]  /*1e830*/  S2R R2, SR_TID.X ;  /* 0x0000000000027919 */ /* 0x000e620000002100 */
[----:B------:R-:W1:Y:S02]  /*1e840*/  S2R R3, SR_TID.X ;  /* 0x0000000000037919 */ /* 0x000e640000002100 */
[----:B------:R-:W4:Y:S04]  /*1e850*/  LDL R12, [R1+0x14] ;  /* 0x00001400010c7983 */ /* 0x000f280000100800 */
[----:B------:R-:W4:Y:S01]  /*1e860*/  LDL R11, [R1+0x58] ;  /* 0x00005800010b7983 */ /* 0x000f220000100800 */
[----:B0-----:R-:W-:Y:S01]  /*1e870*/  ISETP.NE.AND P0, PT, R7, 0x1, PT ;  /* 0x000000010700780c */ /* 0x001fe20003f05270 */
[----:B------:R-:W0:-:S12]  /*1e880*/  S2R R8, SR_TID.X ;  /* 0x0000000000087919 */ /* 0x000e180000002100 */
[----:B------:R-:W2:Y:S01]  /*1e890*/  @P0 LDC R5, c[0x0][0x434] ;  /* 0x00010d00ff050b82 */ /* 0x000ea20000000800 */
[----:B-1----:R-:W-:-:S04]  /*1e8a0*/  LOP3.LUT R2, R2, 0x7f, RZ, 0xc0, !PT ;  /* 0x0000007f02027812 */ /* 0x002fc800078ec0ff */
[----:B------:R-:W-:Y:S01]  /*1e8b0*/  SHF.R.U32.HI R2, RZ, 0x3, R2 ;  /* 0x00000003ff027819 */ /* 0x000fe20000011602 */
[----:B------:R-:W-:Y:S02]  /*1e8c0*/  IMAD.SHL.U32 R4, R3, 0x10, RZ ;  /* 0x0000001003047824 */ /* 0x000fe400078e00ff */
[----:B------:R-:W1:Y:S03]  /*1e8d0*/  @P0 LDC R3, c[0x0][0x438] ;  /* 0x00010e00ff030b82 */ /* 0x000e660000000800 */
[----:B------:R-:W-:Y:S02]  /*1e8e0*/  LOP3.LUT R4, R2, 0x70, R4, 0xf8, !PT ;  /* 0x0000007002047812 */ /* 0x000fe400078ef804 */
[----:B------:R-:W1:Y:S01]  /*1e8f0*/  S2R R2, SR_TID.X ;  /* 0x0000000000027919 */ /* 0x000e620000002100 */
[----:B0-----:R-:W-:Y:S01]  /*1e900*/  IMAD.SHL.U32 R10, R8, 0x10, RZ ;  /* 0x00000010080a7824 */ /* 0x001fe200078e00ff */
[----:B-1----:R-:W-:-:S04]  /*1e910*/  LOP3.LUT R2, R2, 0x7f, RZ, 0xc0, !PT ;  /* 0x0000007f02027812 */ /* 0x002fc800078ec0ff */
[----:B------:R-:W-:-:S04]  /*1e920*/  SHF.R.U32.HI R6, RZ, 0x3, R2 ;  /* 0x00000003ff067819 */ /* 0x000fc80000011602 */
[----:B------:R-:W-:-:S04]  /*1e930*/  LOP3.LUT R10, R6, 0x70, R10, 0xf8, !PT ;  /* 0x00000070060a7812 */ /* 0x000fc800078ef80a */
[----:B------:R-:W-:Y:S01]  /*1e940*/  LOP3.LUT R10, R10, 0x80, RZ, 0xfc, !PT ;  /* 0x000000800a0a7812 */ /* 0x000fe200078efcff */
[----:B------:R-:W-:Y:S05]  /*1e950*/  YIELD ;  /* 0x0000000000007946 */ /* 0x000fea0003800000 */
[----:B------:R-:W-:Y:S01]  /*1e960*/  ULDC.64 UR4, c[0x0][0x428] ;  /* 0x00010a0000047ab9 */ /* 0x000fe20000000a00 */
[----:B------:R-:W-:Y:S01]  /*1e970*/  ULDC.64 UR6, c[0x0][0x418] ;  /* 0x0001060000067ab9 */ /* 0x000fe20000000a00 */
[----:B------:R-:W-:Y:S01]  /*1e980*/  ISETP.GT.U32.AND P1, PT, R10, 0x9f, PT ;  /* 0x0000009f0a00780c */ /* 0x000fe20003f24070 */
[----:B--2---:R-:W-:-:S04]  /*1e990*/  IMAD R0, R36, 0xa0, R0 ;  /* 0x000000a024007824 */ /* 0x004fc800078e0200 */
[----:B------:R-:W-:-:S04]  /*1e9a0*/  IMAD.IADD R4, R4, 0x1, R0 ;  /* 0x0000000104047824 */ /* 0x000fc800078e0200 */
[----:B------:R-:W-:-:S04]  /*1e9b0*/  @P0 IMAD.HI.U32 R5, R4, R5, RZ ;  /* 0x0000000504050227 */ /* 0x000fc800078e00ff */
[----:B------:R-:W-:Y:S01]  /*1e9c0*/  IMAD.MOV.U32 R2, RZ, RZ, R4 ;  /* 0x000000ffff027224 */ /* 0x000fe200078e0004 */
[----:B------:R-:W-:Y:S02]  /*1e9d0*/  @P0 SHF.R.U32.HI R2, RZ, R3, R5 ;  /* 0x00000003ff020219 */ /* 0x000fe40000011605 */
[----:B------:R-:W0:Y:S08]  /*1e9e0*/  @P0 LDC R5, c[0x0][0x434] ;  /* 0x00010d00ff050b82 */ /* 0x000e300000000800 */
[----:B------:R-:W1:Y:S01]  /*1e9f0*/  @P0 LDC R3, c[0x0][0x438] ;  /* 0x00010e00ff030b82 */ /* 0x000e620000000800 */
[----:B------:R-:W-:-:S05]  /*1ea00*/  IADD3 R0, R10, R0, RZ ;  /* 0x000000000a007210 */ /* 0x000fca0007ffe0ff */
[----:B------:R-:W-:Y:S02]  /*1ea10*/  IMAD.MOV.U32 R6, RZ, RZ, R0 ;  /* 0x000000ffff067224 */ /* 0x000fe400078e0000 */
[----:B0-----:R-:W-:-:S04]  /*1ea20*/  @P0 IMAD.HI.U32 R5, R0, R5, RZ ;  /* 0x0000000500050227 */ /* 0x001fc800078e00ff */
[----:B------:R-:W-:Y:S01]  /*1ea30*/  IMAD.MOV R8, RZ, RZ, -R2 ;  /* 0x000000ffff087224 */ /* 0x000fe200078e0a02 */
[----:B-1----:R-:W-:-:S03]  /*1ea40*/  @P0 SHF.R.U32.HI R6, RZ, R3, R5 ;  /* 0x00000003ff060219 */ /* 0x002fc60000011605 */
[----:B------:R-:W-:Y:S02]  /*1ea50*/  IMAD R8, R7, R8, R4 ;  /* 0x0000000807087224 */ /* 0x000fe400078e0204 */
[----:B------:R-:W-:-:S04]  /*1ea60*/  IMAD.MOV R3, RZ, RZ, -R6 ;  /* 0x000000ffff037224 */ /* 0x000fc800078e0a06 */
[----:B------:R-:W-:Y:S01]  /*1ea70*/  IMAD R7, R7, R3, R0 ;  /* 0x0000000307077224 */ /* 0x000fe200078e0200 */
[----:B------:R-:W-:Y:S01]  /*1ea80*/  SHF.R.S32.HI R3, RZ, 0x1f, R2 ;  /* 0x0000001fff037819 */ /* 0x000fe20000011402 */
[----:B---3--:R-:W-:-:S04]  /*1ea90*/  IMAD R0, R13, UR4, RZ ;  /* 0x000000040d007c24 */ /* 0x008fc8000f8e02ff */
[C---:B----4-:R-:W-:Y:S02]  /*1eaa0*/  IMAD R0, R9.reuse, UR5, R0 ;  /* 0x0000000509007c24 */ /* 0x050fe4000f8e0200 */
[----:B------:R-:W-:-:S04]  /*1eab0*/  IMAD.WIDE.U32 R2, R9, UR4, R2 ;  /* 0x0000000409027c25 */ /* 0x000fc8000f8e0002 */
[----:B------:R-:W-:Y:S01]  /*1eac0*/  IMAD.IADD R3, R0, 0x1, R3 ;  /* 0x0000000100037824 */ /* 0x000fe200078e0203 */
[----:B------:R-:W-:-:S04]  /*1ead0*/  LEA R4, P0, R2, UR6, 0x2 ;  /* 0x0000000602047c11 */ /* 0x000fc8000f8010ff */
[----:B------:R-:W-:-:S05]  /*1eae0*/  LEA.HI.X R5, R2, UR7, R3, 0x2, P0 ;  /* 0x0000000702057c11 */ /* 0x000fca00080f1403 */
[----:B------:R0:W2:Y:S01]  /*1eaf0*/  LDG.E R10, desc[UR36][R4.64] ;  /* 0x00000024040a7981 */ /* 0x0000a2000c1e1900 */
[--C-:B------:R-:W-:Y:S01]  /*1eb00*/  @!P1 SHF.R.S32.HI R3, RZ, 0x1f, R6.reuse ;  /* 0x0000001fff039819 */ /* 0x100fe20000011406 */
[----:B------:R-:W-:-:S04]  /*1eb10*/  @!P1 IMAD.MOV.U32 R2, RZ, RZ, R6 ;  /* 0x000000ffff029224 */ /* 0x000fc800078e0006 */
[----:B------:R-:W-:-:S05]  /*1eb20*/  @!P1 IMAD.WIDE.U32 R2, R9, UR4, R2 ;  /* 0x0000000409029c25 */ /* 0x000fca000f8e0002 */
[----:B------:R-:W-:Y:S02]  /*1eb30*/  @!P1 IADD3 R0, R0, R3, RZ ;  /* 0x0000000300009210 */ /* 0x000fe40007ffe0ff */
[C---:B0-----:R-:W-:Y:S01]  /*1eb40*/  @!P1 LEA R4, P0, R2.reuse, UR6, 0x2 ;  /* 0x0000000602049c11 */ /* 0x041fe2000f8010ff */
[----:B------:R-:W-:Y:S02]  /*1eb50*/  VIADD R34, R21, 0x1 ;  /* 0x0000000115227836 */ /* 0x000fe40000000000 */
[----:B------:R-:W-:Y:S01]  /*1eb60*/  IMAD.MOV.U32 R9, RZ, RZ, RZ ;  /* 0x000000ffff097224 */ /* 0x000fe200078e00ff */
[----:B------:R-:W-:Y:S01]  /*1eb70*/  @!P1 LEA.HI.X R5, R2, UR7, R0, 0x2, P0 ;  /* 0x0000000702059c11 */ /* 0x000fe200080f1400 */
[----:B------:R-:W-:Y:S01]  /*1eb80*/  IMAD.MOV.U32 R0, RZ, RZ, R36 ;  /* 0x000000ffff007224 */ /* 0x000fe200078e0024 */
[----:B------:R-:W-:-:S03]  /*1eb90*/  ISETP.NE.AND P0, PT, R34, 0x2, PT ;  /* 0x000000022200780c */ /* 0x000fc60003f05270 */
[----:B-----5:R0:W5:Y:S01]  /*1eba0*/  @!P1 LDG.E R9, desc[UR36][R4.64] ;  /* 0x0000002404099981 */ /* 0x020162000c1e1900 */
[----:B------:R-:W-:Y:S02]  /*1ebb0*/  ISETP.GT.AND P1, PT, R0, R12, PT ;  /* 0x0000000c0000720c */ /* 0x000fe40003f24270 */
[----:B------:R-:W-:-:S04]  /*1ebc0*/  SEL R0, RZ, 0x1, P0 ;  /* 0x00000001ff007807 */ /* 0x000fc80000000000 */
[----:B------:R-:W-:-:S05]  /*1ebd0*/  LOP3.LUT R2, R26, R0, RZ, 0x3c, !PT ;  /* 0x000000001a027212 */ /* 0x000fca00078e3cff */
[----:B------:R0:W-:Y:S01]  /*1ebe0*/  STL [R1+0x4], R2 ;  /* 0x0000040201007387 */ /* 0x0001e20000100800 */
[----:B------:R-:W-:Y:S01]  /*1ebf0*/  ISETP.NE.AND P2, PT, R11, 0x3, PT ;  /* 0x000000030b00780c */ /* 0x000fe20003f45270 */
[----:B------:R-:W-:Y:S01]  /*1ec00*/  VIADD R36, R36, 0xffffffff ;  /* 0xffffffff24247836 */ /* 0x000fe20000000000 */
[----:B------:R-:W-:Y:S02]  /*1ec10*/  SEL R34, R34, RZ, P0 ;  /* 0x000000ff22227207 */ /* 0x000fe40000000000 */
[----:B--2---:R-:W-:-:S09]  /*1ec20*/  SHF.R.S32.HI R28, RZ, 0x1f, R10 ;  /* 0x0000001fff1c7819 */ /* 0x004fd2000001140a */
[----:B0-----:R-:W-:Y:S05]  /*1ec30*/  @!P2 BRA `(.L_x_8035) ;  /* 0x000000000004a947 */ /* 0x001fea0003800000 */
[----:B------:R-:W-:Y:S01]  /*1ec40*/  BPT.TRAP 0x1 ;  /* 0x000000040000795c */ /* 0x000fe20000300000 */
.L_x_8035:
[----:B------:R-:W-:Y:S01]  /*1ec50*/  IMAD R0, R34, 0x8, R22 ;  /* 0x0000000822007824 */ /* 0x000fe200078e0216 */
[----:B------:R-:W-:Y:S01]  /*1ec60*/  SHF.L.U32 R32, R2, 0x1f, RZ ;  /* 0x0000001f02207819 */ /* 0x000fe200000006ff */
[----:B------:R-:W-:Y:S01]  /*1ec70*/  BSSY B0, `(.L_x_8036) ;  /* 0x0000004000007945 */ /* 0x000fe20003800000 */
[----:B------:R-:W-:Y:S02]  /*1ec80*/  SHF.R.S32.HI R31, RZ, 0x1f, R8 ;  /* 0x0000001fff1f7819 */ /* 0x000fe40000011408 */
[----:B------:R-:W0:Y:S02]  /*1ec90*/  SYNCS.PHASECHK.TRANS64.TRYWAIT P0, [R0+URZ+0x22880], R32 ;  /* 0x02288020000075a7 */ /* 0x000e24000800017f */
[----:B0-----:R-:W-:Y:S05]  /*1eca0*/  @!P0 BRA `(.L_x_8037) ;  /* 0x0000009000748947 */ /* 0x001fea0003800000 */
.L_x_8327:
[----:B------:R-:W-:Y:S05]  /*1ecb0*/  BSYNC B0 ;  /* 0x0000000000007941 */ /* 0x000fea0003800000 */
.L_x_8036:
[----:B------:R-:W2:Y:S01]  /*1ecc0*/  LDL R12, [R1+0x24] ;  /* 0x00002400010c7983 */ /* 0x000ea20000100800 */
[----:B------:R-:W-:Y:S01]  /*1ecd0*/  ULDC.64 UR4, c[0x0][0x328] ;  /* 0x0000ca0000047ab9 */ /* 0x000fe20000000a00 */
[----:B------:R-:W-:Y:S01]  /*1ece0*/  ULDC.64 UR6, c[0x0][0x338] ;  /* 0x0000ce0000067ab9 */ /* 0x000fe20000000a00 */
[----:B------:R-:W-:Y:S01]  /*1ecf0*/  IMAD R4, R31, UR4, RZ ;  /* 0x000000041f047c24 */ /* 0x000fe2000f8e02ff */
[----:B-----5:R-:W-:Y:S01]  /*1ed00*/  SHF.R.S32.HI R29, RZ, 0x1f, R9 ;  /* 0x0000001fff1d7819 */ /* 0x020fe20000011409 */
[C---:B------:R-:W-:Y:S01]  /*1ed10*/  IMAD.WIDE.U32 R2, R8.reuse, UR4, RZ ;  /* 0x0000000408027c25 */ /* 0x040fe2000f8e00ff */
[----:B------:R-:W-:Y:S01]  /*1ed20*/  SHF.R.S32.HI R30, RZ, 0x1f, R7 ;  /* 0x0000001fff1e7819 */ /* 0x000fe20000011407 */
[----:B------:R-:W1:Y:S02]  /*1ed30*/  LDC R11, c[0x0][0x2f4] ;  /* 0x0000bd00ff0b7b82 */ /* 0x000e640000000800 */
[----:B------:R-:W-:Y:S02]  /*1ed40*/  IMAD R4, R8, UR5, R4 ;  /* 0x0000000508047c24 */ /* 0x000fe4000f8e0204 */
[----:B------:R-:W-:-:S03]  /*1ed50*/  IMAD R6, R29, UR6, RZ ;  /* 0x000000061d067c24 */ /* 0x000fc6000f8e02ff */
[----:B------:R-:W-:Y:S01]  /*1ed60*/  IADD3 R3, R3, R4, RZ ;  /* 0x0000000403037210 */ /* 0x000fe20007ffe0ff */
[----:B------:R-:W-:Y:S02]  /*1ed70*/  IMAD R4, R28, UR6, RZ ;  /* 0x000000061c047c24 */ /* 0x000fe4000f8e02ff */
[----:B------:R-:W-:Y:S02]  /*1ed80*/  IMAD R6, R9, UR7, R6 ;  /* 0x0000000709067c24 */ /* 0x000fe4000f8e0206 */
[C---:B------:R-:W-:Y:S02]  /*1ed90*/  IMAD R4, R10.reuse, UR7, R4 ;  /* 0x000000070a047c24 */ /* 0x040fe4000f8e0204 */
[----:B------:R-:W-:-:S04]  /*1eda0*/  IMAD.WIDE.U32 R2, R10, UR6, R2 ;  /* 0x000000060a027c25 */ /* 0x000fc8000f8e0002 */
[----:B------:R-:W-:Y:S02]  /*1edb0*/  IMAD.IADD R5, R3, 0x1, R4 ;  /* 0x0000000103057824 */ /* 0x000fe400078e0204 */
[----:B------:R-:W-:Y:S02]  /*1edc0*/  IMAD.MOV.U32 R4, RZ, RZ, R2 ;  /* 0x000000ffff047224 */ /* 0x000fe400078e0002 */
[----:B------:R-:W-:Y:S01]  /*1edd0*/  IMAD.WIDE.U32 R2, R9, UR6, RZ ;  /* 0x0000000609027c25 */ /* 0x000fe2000f8e00ff */
[----:B------:R-:W-:Y:S01]  /*1ede0*/  ULDC.64 UR6, c[0x0][0x318] ;  /* 0x0000c60000067ab9 */ /* 0x000fe20000000a00 */
[----:B-1----:R-:W-:Y:S02]  /*1edf0*/  ISETP.GE.AND P2, PT, R35, R11, PT ;  /* 0x0000000b2300720c */ /* 0x002fe40003f46270 */
[----:B------:R-:W-:Y:S02]  /*1ee00*/  IMAD.IADD R3, R3, 0x1, R6 ;  /* 0x0000000103037824 */ /* 0x000fe400078e0206 */
[----:B------:R-:W-:-:S02]  /*1ee10*/  IMAD R6, R30, UR4, RZ ;  /* 0x000000041e067c24 */ /* 0x000fc4000f8e02ff */
[----:B------:R-:W-:-:S04]  /*1ee20*/  IMAD.WIDE.U32 R2, R7, UR4, R2 ;  /* 0x0000000407027c25 */ /* 0x000fc8000f8e0002 */
[----:B------:R-:W-:Y:S01]  /*1ee30*/  IMAD R6, R7, UR5, R6 ;  /* 0x0000000507067c24 */ /* 0x000fe2000f8e0206 */
[----:B------:R-:W-:Y:S02]  /*1ee40*/  ULDC.64 UR4, c[0x0][0x330] ;  /* 0x0000cc0000047ab9 */ /* 0x000fe40000000a00 */
        /* <DEDUP_REMOVED lines=12> */
[----:B------:R-:W-:-:S03]  /*1ef10*/  IADD3 R6, R22, R6, RZ ;  /* 0x0000000616067210 */ /* 0x000fc60007ffe0ff */
[----:B------:R-:W2:Y:S04]  /*1ef20*/  SHFL.IDX PT, R3, R5, RZ, 0x181f ;  /* 0x00181fff05037589 */ /* 0x000ea800000e0000 */
[----:B------:R-:W3:Y:S04]  /*1ef30*/  SHFL.IDX PT, R11, R4, 0x1, 0x181f ;  /* 0x00381f00040b7f89 */ /* 0x000ee800000e0000 */
[----:B------:R-:W4:Y:S01]  /*1ef40*/  SHFL.IDX PT, R33, R5, 0x1, 0x181f ;  /* 0x00381f0005217f89 */ /* 0x000f2200000e0000 */
[----:B-1----:R-:W-:-:S05]  /*1ef50*/  IADD3 R2, P0, R35, R2, RZ ;  /* 0x0000000223027210 */ /* 0x002fca0007f1e0ff */
[----:B--2---:R-:W-:-:S05]  /*1ef60*/  IMAD.X R3, RZ, RZ, R3, P0 ;  /* 0x000000ffff037224 */ /* 0x004fca00000e0603 */
        /* <DEDUP_REMOVED lines=29> */
[----:B-1----:R-:W-:-:S04]  /*1f140*/  IADD3 R2, P0, R35, R2, RZ ;  /* 0x0000000223027210 */ /* 0x002fc80007f1e0ff */
[----:B------:R-:W-:-:S05]  /*1f150*/  IADD3.X R3, RZ, R33, RZ, P0, !PT ;  /* 0x00000021ff037210 */ /* 0x000fca00007fe4ff */
        /* <DEDUP_REMOVED lines=8> */
[----:B------:R1:W-:Y:S04]  /*1f1e0*/  LDGSTS.E.BYPASS.LTC128B.128 [R6+0xe400], desc[UR36][R2.64], !P2 ;  /* 0x0e40000002067fae */ /* 0x0003e8000d101d64 */
[----:B-1----:R1:W2:Y:S02]  /*1f1f0*/  SHFL.IDX PT, R2, R17, 0x1, 0x181f ;  /* 0x00381f0011027f89 */ /* 0x0022a400000e0000 */
.L_x_8349:
[----:B--2---:R-:W-:-:S05]  /*1f200*/  IADD3 R2, P0, R35, R2, RZ ;  /* 0x0000000223027210 */ /* 0x004fca0007f1e0ff */
[----:B------:R-:W-:Y:S01]  /*1f210*/  IMAD.X R3, RZ, RZ, R20, P0 ;  /* 0x000000ffff037224 */ /* 0x000fe200000e0614 */
[----:B------:R-:W-:-:S04]  /*1f220*/  PLOP3.LUT P0, PT, PT, PT, PT, 0x80, 0x0 ;  /* 0x000000000000781c */ /* 0x000fc80003f0f070 */
[----:B------:R-:W-:Y:S01]  /*1f230*/  @!PT LDS RZ, [RZ] ;  /* 0x00000000fffff984 */ /* 0x000fe20000000800 */
[----:B------:R-:W-:Y:S01]  /*1f240*/  @!PT LDS RZ, [RZ] ;  /* 0x00000000fffff984 */ /* 0x000fe20000000800 */
[----:B------:R-:W-:Y:S01]  /*1f250*/  @!PT LDS RZ, [RZ] ;  /* 0x00000000fffff984 */ /* 0x000fe20000000800 */
[----:B------:R2:W-:Y:S01]  /*1f260*/  LDGSTS.E.BYPASS.LTC128B.128 [R6+0xec00], desc[UR36][R2.64], !P2 ;  /* 0x0ec0000002067fae */ /* 0x0005e2000d101d64 */
[----:B------:R-:W-:-:S08]  /*1f270*/  NOP ;  /* 0x0000000000007918 */ /* 0x000fd00000000000 */
.L_x_8039:
[----:B------:R-:W-:Y:S02]  /*1f280*/  PLOP3.LUT P2, PT, P2, P0, PT, 0xa2, 0x0 ;  /* 0x000000000000781c */ /* 0x000fe40001741472 */
[----:B------:R-:W-:-:S08]  /*1f290*/  @P0 R2UR P2, UR4, R0 ;  /* 0x00000000000402ca */ /* 0x000fd00000040000 */
[----:B------:R-:W-:-:S05]  /*1f2a0*/  @P0 PLOP3.LUT P0, PT, P2, PT, PT, 0x80, 0x0 ;  /* 0x000000000000081c */ /* 0x000fca000170f070 */
[----:B------:R-:W-:Y:S01]  /*1f2b0*/  @!P2 SYNCS.ARRIVE.TRANS64.RED.A0T1 RZ, [UR4+0x22870], RZ ;  /* 0x022870ffffffa9a7 */ /* 0x000fe20008200404 */
[----:B------:R-:W-:Y:S07]  /*1f2c0*/  @!P2 ARRIVES.LDGSTSBAR.64.TRANSCNT [UR4+0x22870] ;  /* 0x02287000ff00a9b0 */ /* 0x000fee0008000a84 */
[----:B------:R-:W-:Y:S05]  /*1f2d0*/  @P0 BRA.U.ANY `(.L_x_8039) ;  /* 0xfffffffd00e80947 */ /* 0x000fea000393ffff */
[----:B------:R-:W-:Y:S01]  /*1f2e0*/  NOP ;  /* 0x0000000000007918 */ /* 0x000fe20000000000 */
[----:B--2---:R-:W2:Y:S02]  /*1f2f0*/  LDL R2, [R1+0x58] ;  /* 0x0000580001027983 */ /* 0x004ea40000100800 */
[----:B--2---:R-:W-:-:S13]  /*1f300*/  ISETP.NE.AND P3, PT, R2, 0x3, PT ;  /* 0x000000030200780c */ /* 0x004fda0003f65270 */
[----:B------:R-:W-:Y:S05]  /*1f310*/  @!P3 BRA `(.L_x_8040) ;  /* 0x000000000004b947 */ /* 0x000fea0003800000 */
[----:B------:R-:W-:Y:S01]  /*1f320*/  BPT.TRAP 0x1 ;  /* 0x000000040000795c */ /* 0x000fe20000300000 */
.L_x_8040:
[----:B------:R2:W-:Y:S01]  /*1f330*/  SYNCS.ARRIVE.TRANS64.A1T0 RZ, [R0+URZ+0x22870], RZ ;  /* 0x022870ff00ff79a7 */ /* 0x0005e2000810003f */
[----:B------:R-:W-:Y:S05]  /*1f340*/  @!P3 BRA `(.L_x_8041) ;  /* 0x000000000004b947 */ /* 0x000fea0003800000 */
[----:B------:R-:W-:Y:S01]  /*1f350*/  BPT.TRAP 0x1 ;  /* 0x000000040000795c */ /* 0x000fe20000300000 */
.L_x_8041:
[----:B------:R-:W3:Y:S01]  /*1f360*/  SYNCS.PHASECHK.TRANS64.TRYWAIT P0, [R0+URZ+0x22840], R32 ;  /* 0x02284020000075a7 */ /* 0x000ee2000800017f */
[----:B------:R-:W-:Y:S04]  /*1f370*/  BSSY B0, `(.L_x_8042) ;  /* 0x0000002000007945 */ /* 0x000fe80003800000 */
[----:B---3--:R-:W-:Y:S05]  /*1f380*/  @!P0 BRA `(.L_x_8043) ;  /* 0x00000094008c8947 */ /* 0x008fea0003800000 */
.L_x_8350:
[----:B------:R-:W-:Y:S05]  /*1f390*/  BSYNC B0 ;  /* 0x0000000000007941 */ /* 0x000fea0003800000 */
.L_x_8042:
[----:B------:R-:W-:Y:S01]  /*1f3a0*/  ULDC.64 UR4, c[0x0][0x310] ;  /* 0x0000c40000047ab9 */ /* 0x000fe20000000a00 */
[----:B------:R-:W-:Y:S01]  /*1f3b0*/  ULDC.64 UR6, c[0x0][0x300] ;  /* 0x0000c00000067ab9 */ /* 0x000fe20000000a00 */
[----:B------:R-:W-:Y:S01]  /*1f3c0*/  IMAD R4, R28, UR4, RZ ;  /* 0x000000041c047c24 */ /* 0x000fe2000f8e02ff */
[----:B------:R-:W4:Y:S01]  /*1f3d0*/  LDC R11, c[0x0][0x2f4] ;  /* 0x0000bd00ff0b7b82 */ /* 0x000f220000000800 */
[----:B------:R-:W-:-:S04]  /*1f3e0*/  IMAD.WIDE.U32 R2, R10, UR4, RZ ;  /* 0x000000040a027c25 */ /* 0x000fc8000f8e00ff */
[----:B------:R-:W-:Y:S02]  /*1f3f0*/  IMAD R4, R10, UR5, R4 ;  /* 0x000000050a047c24 */ /* 0x000fe4000f8e0204 */
[----:B------:R-:W-:Y:S02]  /*1f400*/  IMAD R31, R31, UR6, RZ ;  /* 0x000000061f1f7c24 */ /* 0x000fe4000f8e02ff */
[----:B------:R-:W-:Y:S02]  /*1f410*/  IMAD.IADD R3, R3, 0x1, R4 ;  /* 0x0000000103037824 */ /* 0x000fe400078e0204 */
[C---:B------:R-:W-:Y:S02]  /*1f420*/  IMAD R31, R8.reuse, UR7, R31 ;  /* 0x00000007081f7c24 */ /* 0x040fe4000f8e021f */
[----:B------:R-:W-:-:S04]  /*1f430*/  IMAD.WIDE.U32 R2, R8, UR6, R2 ;  /* 0x0000000608027c25 */ /* 0x000fc8000f8e0002 */
[----:B------:R-:W-:Y:S01]  /*1f440*/  IMAD R8, R29, UR4, RZ ;  /* 0x000000041d087c24 */ /* 0x000fe2000f8e02ff */
[----:B------:R-:W-:Y:S01]  /*1f450*/  MOV R4, R2 ;  /* 0x0000000200047202 */ /* 0x000fe20000000f00 */
[----:B------:R-:W-:Y:S02]  /*1f460*/  IMAD.IADD R5, R3, 0x1, R31 ;  /* 0x0000000103057824 */ /* 0x000fe400078e021f */
[C---:B------:R-:W-:Y:S02]  /*1f470*/  IMAD R8, R9.reuse, UR5, R8 ;  /* 0x0000000509087c24 */ /* 0x040fe4000f8e0208 */
[----:B------:R-:W-:Y:S01]  /*1f480*/  IMAD.WIDE.U32 R2, R9, UR4, RZ ;  /* 0x0000000409027c25 */ /* 0x000fe2000f8e00ff */
[----:B------:R-:W-:Y:S01]  /*1f490*/  ULDC.64 UR4, c[0x0][0x308] ;  /* 0x0000c20000047ab9 */ /* 0x000fe20000000a00 */
[----:B----4-:R-:W-:Y:S02]  /*1f4a0*/  ISETP.GE.AND P2, PT, R35, R11, PT ;  /* 0x0000000b2300720c */ /* 0x010fe40003f46270 */
[----:B------:R-:W-:-:S02]  /*1f4b0*/  IMAD.IADD R3, R3, 0x1, R8 ;  /* 0x0000000103037824 */ /* 0x000fc400078e0208 */
        /* <DEDUP_REMOVED lines=14> */
[----:B------:R-:W4:Y:S04]  /*1f5a0*/  SHFL.IDX PT, R2, R4, RZ, 0x181f ;  /* 0x00181fff04027589 */ /* 0x000f2800000e0000 */
[----:B------:R-:W5:Y:S04]  /*1f5b0*/  SHFL.IDX PT, R3, R5, RZ, 0x181f ;  /* 0x00181fff05037589 */ /* 0x000f6800000e0000 */
[----:B------:R-:W0:Y:S04]  /*1f5c0*/  SHFL.IDX PT, R10, R4, 0x1, 0x181f ;  /* 0x00381f00040a7f89 */ /* 0x000e2800000e0000 */
[----:B------:R-:W1:Y:S01]  /*1f5d0*/  SHFL.IDX PT, R9, R5, 0x1, 0x181f ;  /* 0x00381f0005097f89 */ /* 0x000e6200000e0000 */
[----:B----4-:R-:W-:-:S05]  /*1f5e0*/  IADD3 R2, P0, R35, R2, RZ ;  /* 0x0000000223027210 */ /* 0x010fca0007f1e0ff */
[----:B-----5:R-:W-:-:S05]  /*1f5f0*/  IMAD.X R3, RZ, RZ, R3, P0 ;  /* 0x000000ffff037224 */ /* 0x020fca00000e0603 */
[----:B------:R0:W-:Y:S02]  /*1f600*/  LDGSTS.E.BYPASS.LTC128B.128 [R6+0x18400], desc[UR36][R2.64], !P2 ;  /* 0x1840000002067fae */ /* 0x0001e4000d101d64 */
[C---:B0-----:R-:W-:Y:S02]  /*1f610*/  IADD3 R2, P0, R35.reuse, R10, RZ ;  /* 0x0000000a23027210 */ /* 0x041fe40007f1e0ff */
[----:B------:R-:W-:Y:S03]  /*1f620*/  SHFL.IDX PT, R10, R4, 0x7, 0x181f ;  /* 0x00f81f00040a7f89 */ /* 0x000fe600000e0000 */
[----:B-1----:R-:W-:Y:S02]  /*1f630*/  IMAD.X R3, RZ, RZ, R9, P0 ;  /* 0x000000ffff037224 */ /* 0x002fe400000e0609 */
[----:B------:R-:W-:Y:S04]  /*1f640*/  SHFL.IDX PT, R9, R5, 0x6, 0x181f ;  /* 0x00d81f0005097f89 */ /* 0x000fe800000e0000 */
        /* <DEDUP_REMOVED lines=8> */
[----:B0-----:R-:W-:-:S04]  /*1f6d0*/  IADD3 R2, P0, R35, R2, RZ ;  /* 0x0000000223027210 */ /* 0x001fc80007f1e0ff */
[----:B-1----:R-:W-:-:S05]  /*1f6e0*/  IADD3.X R3, RZ, R3, RZ, P0, !PT ;  /* 0x00000003ff037210 */ /* 0x002fca00007fe4ff */
        /* <DEDUP_REMOVED lines=12> */
[----:B------:R-:W-:Y:S04]  /*1f7b0*/  SHFL.IDX PT, R4, R8, RZ, 0x181f ;  /* 0x00181fff08047589 */ /* 0x000fe800000e0000 */
[----:B------:R-:W-:Y:S01]  /*1f7c0*/  SHFL.IDX PT, R8, R8, 0x1, 0x181f ;  /* 0x00381f0008087f89 */ /* 0x000fe200000e0000 */
[----:B0-----:R-:W-:-:S05]  /*1f7d0*/  IADD3 R2, P0, R35, R2, RZ ;  /* 0x0000000223027210 */ /* 0x001fca0007f1e0ff */
[----:B------:R-:W-:-:S05]  /*1f7e0*/  IMAD.X R3, RZ, RZ, R9, P0 ;  /* 0x000000ffff037224 */ /* 0x000fca00000e0609 */
[----:B------:R0:W-:Y:S04]  /*1f7f0*/  LDGSTS.E.BYPASS.LTC128B.128 [R6+0x1b400], desc[UR36][R2.64], !P2 ;  /* 0x1b40000002067fae */ /* 0x0001e8000d101d64 */
[----:B0-----:R-:W0:Y:S01]  /*1f800*/  SHFL.IDX PT, R3, R5, 0x7, 0x181f ;  /* 0x00f81f0005037f89 */ /* 0x001e2200000e0000 */
[----:B------:R-:W-:-:S03]  /*1f810*/  IADD3 R2, P0, R35, R10, RZ ;  /* 0x0000000a23027210 */ /* 0x000fc60007f1e0ff */
[----:B------:R-:W1:Y:S02]  /*1f820*/  SHFL.IDX PT, R5, R7, RZ, 0x181f ;  /* 0x00181fff07057589 */ /* 0x000e6400000e0000 */
[----:B0-----:R-:W-:-:S05]  /*1f830*/  IMAD.X R3, RZ, RZ, R3, P0 ;  /* 0x000000ffff037224 */ /* 0x001fca00000e0603 */
[----:B------:R1:W-:Y:S02]  /*1f840*/  LDGSTS.E.BYPASS.LTC128B.128 [R6+0x1bc00], desc[UR36][R2.64], !P2 ;  /* 0x1bc0000002067fae */ /* 0x0003e4000d101d64 */
[----:B-1----:R-:W-:-:S05]  /*1f850*/  IADD3 R2, P0, R35, R5, RZ ;  /* 0x0000000523027210 */ /* 0x002fca0007f1e0ff */
[----:B------:R-:W-:-:S05]  /*1f860*/  IMAD.X R3, RZ, RZ, R4, P0 ;  /* 0x000000ffff037224 */ /* 0x000fca00000e0604 */
[----:B------:R0:W-:Y:S04]  /*1f870*/  LDGSTS.E.BYPASS.LTC128B.128 [R6+0x1c400], desc[UR36][R2.64], !P2 ;  /* 0x1c40000002067fae */ /* 0x0001e8000d101d64 */
[----:B0-----:R0:W1:Y:S02]  /*1f880*/  SHFL.IDX PT, R2, R7, 0x1, 0x181f ;  /* 0x00381f0007027f89 */ /* 0x00106400000e0000 */
.L_x_8372:
[----:B-1----:R-:W-:-:S04]  /*1f890*/  IADD3 R2, P0, R35, R2, RZ ;  /* 0x0000000223027210 */ /* 0x002fc80007f1e0ff */
[----:B------:R-:W-:Y:S02]  /*1f8a0*/  IADD3.X R3, RZ, R8, RZ, P0, !PT ;  /* 0x00000008ff037210 */ /* 0x000fe400007fe4ff */
[----:B------:R-:W-:-:S03]  /*1f8b0*/  PLOP3.LUT P0, PT, PT, PT, PT, 0x80, 0x0 ;  /* 0x000000000000781c */ /* 0x000fc60003f0f070 */
[----:B------:R-:W-:Y:S01]  /*1f8c0*/  @!PT LDS RZ, [RZ] ;  /* 0x00000000fffff984 */ /* 0x000fe20000000800 */
[----:B------:R-:W-:Y:S01]  /*1f8d0*/  @!PT LDS RZ, [RZ] ;  /* 0x00000000fffff984 */ /* 0x000fe20000000800 */
[----:B------:R-:W-:Y:S01]  /*1f8e0*/  @!PT LDS RZ, [RZ] ;  /* 0x00000000fffff984 */ /* 0x000fe20000000800 */
[----:B------:R1:W-:Y:S01]  /*1f8f0*/  LDGSTS.E.BYPASS.LTC128B.128 [R6+0x1cc00], desc[UR36][R2.64], !P2 ;  /* 0x1cc0000002067fae */ /* 0x0003e2000d101d64 */
[----:B------:R-:W-:-:S09]  /*1f900*/  NOP ;  /* 0x0000000000007918 */ /* 0x000fd20000000000 */
.L_x_8045:
[----:B------:R-:W-:Y:S02]  /*1f910*/  PLOP3.LUT P2, PT, P2, P0, PT, 0xa2, 0x0 ;  /* 0x000000000000781c */ /* 0x000fe40001741472 */
[----:B------:R-:W-:-:S08]  /*1f920*/  @P0 R2UR P2, UR4, R0 ;  /* 0x00000000000402ca */ /* 0x000fd00000040000 */
[----:B------:R-:W-:-:S05]  /*1f930*/  @P0 PLOP3.LUT P0, PT, P2, PT, PT, 0x80, 0x0 ;  /* 0x000000000000081c */ /* 0x000fca000170f070 */
[----:B------:R-:W-:Y:S01]  /*1f940*/  @!P2 SYNCS.ARRIVE.TRANS64.RED.A0T1 RZ, [UR4+0x22830], RZ ;  /* 0x022830ffffffa9a7 */ /* 0x000fe20008200404 */
[----:B------:R-:W-:Y:S07]  /*1f950*/  @!P2 ARRIVES.LDGSTSBAR.64.TRANSCNT [UR4+0x22830] ;  /* 0x02283000ff00a9b0 */ /* 0x000fee0008000a84 */
[----:B------:R-:W-:Y:S05]  /*1f960*/  @P0 BRA.U.ANY `(.L_x_8045) ;  /* 0xfffffffd00e80947 */ /* 0x000fea000393ffff */
[----:B------:R-:W-:Y:S01]  /*1f970*/  NOP ;  /* 0x0000000000007918 */ /* 0x000fe20000000000 */
[----:B-1----:R-:W4:Y:S02]  /*1f980*/  LDL R2, [R1+0x58] ;  /* 0x0000580001027983 */ /* 0x002f240000100800 */
[----:B----4-:R-:W-:-:S13]  /*1f990*/  ISETP.NE.AND P3, PT, R2, 0x3, PT ;  /* 0x000000030200780c */ /* 0x010fda0003f65270 */
[----:B------:R-:W-:Y:S05]  /*1f9a0*/  @!P3 BRA `(.L_x_8046) ;  /* 0x000000000004b947 */ /* 0x000fea0003800000 */
[----:B------:R-:W-:Y:S01]  /*1f9b0*/  BPT.TRAP 0x1 ;  /* 0x000000040000795c */ /* 0x000fe20000300000 */
.L_x_8046:
[----:B------:R-:W4:Y:S01]  /*1f9c0*/  LDL R2, [R1+0x3c] ;  /* 0x00003c0001027983 */ /* 0x000f220000100800 */
[----:B------:R1:W-:Y:S01]  /*1f9d0*/  SYNCS.ARRIVE.TRANS64.A1T0 RZ, [R0+URZ+0x22830], RZ ;  /* 0x022830ff00ff79a7 */ /* 0x0003e2000810003f */
[----:B----4-:R-:W-:-:S13]  /*1f9e0*/  ISETP.NE.AND P0, PT, R2, 0x3, PT ;  /* 0x000000030200780c */ /* 0x010fda0003f05270 */
[----:B-1----:R-:W-:Y:S05]  /*1f9f0*/  @!P0 BRA `(.L_x_8047) ;  /* 0x0000000000048947 */ /* 0x002fea0003800000 */
[----:B------:R-:W-:Y:S01]  /*1fa00*/  BPT.TRAP 0x1 ;  /* 0x000000040000795c */ /* 0x000fe20000300000 */
.L_x_8047:
[----:B--23--:R-:W-:Y:S01]  /*1fa10*/  LOP3.LUT R0, R26, 0x1, RZ, 0x3c, !PT ;  /* 0x000000011a007812 */ /* 0x00cfe200078e3cff */
[----:B------:R-:W-:Y:S01]  /*1fa20*/  IMAD R2, R21, 0x8, R22 ;  /* 0x0000000815027824 */ /* 0x000fe200078e0216 */
[----:B------:R-:W-:Y:S02]  /*1fa30*/  BSSY B0, `(.L_x_8048) ;  /* 0x0000004000007945 */ /* 0x000fe40003800000 */
[----:B------:R-:W-:-:S04]  /*1fa40*/  SHF.L.U32 R0, R0, 0x1f, RZ ;  /* 0x0000001f00007819 */ /* 0x000fc800000006ff */
[----:B------:R-:W1:Y:S02]  /*1fa50*/  SYNCS.PHASECHK.TRANS64.TRYWAIT P2, [R2+URZ+0x22870], R0 ;  /* 0x02287000020075a7 */ /* 0x000e64000804017f */
[----:B-1----:R-:W-:Y:S05]  /*1fa60*/  @!P2 BRA `(.L_x_8049) ;  /* 0x000000980098a947 */ /* 0x002fea0003800000 */
.L_x_8373:
[----:B------:R-:W-:Y:S05]  /*1fa70*/  BSYNC B0 ;  /* 0x0000000000007941 */ /* 0x000fea0003800000 */
.L_x_8048:
[----:B------:R-:W2:Y:S02]  /*1fa80*/  LDL R3, [R1+0x58] ;  /* 0x0000580001037983 */ /* 0x000ea40000100800 */
[----:B--2---:R-:W-:-:S13]  /*1fa90*/  ISETP.NE.AND P2, PT, R3, 0x3, PT ;  /* 0x000000030300780c */ /* 0x004fda0003f45270 */
[----:B------:R-:W-:Y:S05]  /*1faa0*/  @!P2 BRA `(.L_x_8050) ;  /* 0x000000000004a947 */ /* 0x000fea0003800000 */
[----:B------:R-:W-:Y:S01]  /*1fab0*/  BPT.TRAP 0x1 ;  /* 0x000000040000795c */ /* 0x000fe20000300000 */
.L_x_8050:
[----:B------:R-:W-:Y:S01]  /*1fac0*/  SHF.L.U32 R3, R26, 0x1f, RZ ;  /* 0x0000001f1a037819 */ /* 0x000fe200000006ff */
[----:B-1----:R-:W-:-:S03]  /*1fad0*/  IMAD R0, R21, 0x5000, RZ ;  /* 0x0000500015007824 */ /* 0x002fc600078e02ff */
[----:B------:R-:W1:Y:S02]  /*1fae0*/  SYNCS.PHASECHK.TRANS64.TRYWAIT P2, [R2+URZ+0x22860], R3 ;  /* 0x02286003020075a7 */ /* 0x000e64000804017f */
[----:B-1----:R-:W-:Y:S05]  /*1faf0*/  @!P2 BRA `(.L_x_8051) ;  /* 0x000000980088a947 */ /* 0x002fea0003800000 */
.L_x_8374:
[----:B------:R-:W2:Y:S01]  /*1fb00*/  LDL R12, [R1+0x1c] ;  /* 0x00001c00010c7983 */ /* 0x000ea20000100800 */
[----:B-1----:R-:W-:Y:S01]  /*1fb10*/  LOP3.LUT R3, R0, R27, RZ, 0xfc, !PT ;  /* 0x0000001b00037212 */ /* 0x002fe200078efcff */
[----:B------:R-:W-:Y:S05]  /*1fb20*/  WARPSYNC.ALL ;  /* 0x0000000000007948 */ /* 0x000fea0003800000 */
[----:B------:R-:W-:Y:S01]  /*1fb30*/  IMAD.IADD R3, R22, 0x1, R3 ;  /* 0x0000000116037824 */ /* 0x000fe200078e0203 */
[----:B------:R-:W-:Y:S01]  /*1fb40*/  LOP3.LUT R17, R24, 0x1800, RZ, 0xfc, !PT ;  /* 0x0000180018117812 */ /* 0x000fe200078efcff */
[----:B------:R-:W3:Y:S04]  /*1fb50*/  LDL R20, [R1+0x58] ;  /* 0x0000580001147983 */ /* 0x000ee80000100800 */
[----:B------:R-:W1:Y:S02]  /*1fb60*/  LDSM.16.MT88.4 R8, [R3+0xa400] ;  /* 0x00a400000308783b */ /* 0x000e640000004200 */
[----:B-1----:R-:W-:-:S02]  /*1fb70*/  PRMT R4, R8, 0x6420, R9 ;  /* 0x0000642008047816 */ /* 0x002fc40000000009 */
[----:B------:R-:W-:Y:S02]  /*1fb80*/  PRMT R5, R8, 0x7531, R9 ;  /* 0x0000753108057816 */ /* 0x000fe40000000009 */
[C-C-:B------:R-:W-:Y:S02]  /*1fb90*/  PRMT R6, R10.reuse, 0x6420, R11.reuse ;  /* 0x000064200a067816 */ /* 0x140fe4000000000b */
[----:B0-----:R-:W-:Y:S02]  /*1fba0*/  PRMT R7, R10, 0x7531, R11 ;  /* 0x000075310a077816 */ /* 0x001fe4000000000b */
[----:B--2---:R-:W-:Y:S02]  /*1fbb0*/  IADD3 R3, R22, R12, R0 ;  /* 0x0000000c16037210 */ /* 0x004fe40007ffe000 */
[----:B------:R-:W-:-:S03]  /*1fbc0*/  LOP3.LUT R12, R0, R24, RZ, 0xfc, !PT ;  /* 0x00000018000c7212 */ /* 0x000fc600078efcff */
[----:B------:R-:W0:Y:S02]  /*1fbd0*/  LDSM.16.MT88.4 R8, [R3+0xa400] ;  /* 0x00a400000308783b */ /* 0x000e240000004200 */
[----:B------:R-:W-:-:S05]  /*1fbe0*/  IMAD.IADD R12, R23, 0x1, R12 ;  /* 0x00000001170c7824 */ /* 0x000fca00078e020c */
[----:B------:R1:W-:Y:S02]  /*1fbf0*/  STSM.16.M88.4 [R12], R4 ;  /* 0x000000040c007844 */ /* 0x0003e40000000200 */
[----:B-1----:R-:W-:-:S05]  /*1fc00*/  LOP3.LUT R4, R0, 0x800, R24, 0xfe, !PT ;  /* 0x0000080000047812 */ /* 0x002fca00078efe18 */
[----:B------:R-:W-:Y:S01]  /*1fc10*/  IMAD.IADD R4, R23, 0x1, R4 ;  /* 0x0000000117047824 */ /* 0x000fe200078e0204 */
[C-C-:B0-----:R-:W-:Y:S02]  /*1fc20*/  PRMT R12, R8.reuse, 0x6420, R9.reuse ;  /* 0x00006420080c7816 */ /* 0x141fe40000000009 */
[----:B------:R-:W-:Y:S02]  /*1fc30*/  PRMT R13, R8, 0x7531, R9 ;  /* 0x00007531080d7816 */ /* 0x000fe40000000009 */
[C-C-:B------:R-:W-:Y:S02]  /*1fc40*/  PRMT R14, R10.reuse, 0x6420, R11.reuse ;  /* 0x000064200a0e7816 */ /* 0x140fe4000000000b */
[----:B------:R-:W-:-:S05]  /*1fc50*/  PRMT R15, R10, 0x7531, R11 ;  /* 0x000075310a0f7816 */ /* 0x000fca000000000b */
[----:B------:R0:W-:Y:S02]  /*1fc60*/  STSM.16.M88.4 [R4], R12 ;  /* 0x0000000c04007844 */ /* 0x0001e40000000200 */
[----:B0-----:R-:W-:-:S05]  /*1fc70*/  VIADD R12, R0, 0x1000 ;  /* 0x00001000000c7836 */ /* 0x001fca0000000000 */
[C---:B------:R-:W-:Y:S02]  /*1fc80*/  LOP3.LUT R4, R12.reuse, R27, RZ, 0xfc, !PT ;  /* 0x0000001b0c047212 */ /* 0x040fe400078efcff */
[----:B------:R-:W-:Y:S02]  /*1fc90*/  LOP3.LUT R12, R12, R24, RZ, 0xfc, !PT ;  /* 0x000000180c0c7212 */ /* 0x000fe400078efcff */
[----:B------:R-:W-:-:S03]  /*1fca0*/  IADD3 R4, R22, R4, RZ ;  /* 0x0000000416047210 */ /* 0x000fc60007ffe0ff */
[----:B------:R-:W-:Y:S02]  /*1fcb0*/  IMAD.IADD R12, R23, 0x1, R12 ;  /* 0x00000001170c7824 */ /* 0x000fe400078e020c */
[----:B------:R-:W0:Y:S02]  /*1fcc0*/  LDSM.16.MT88.4 R8, [R4+0xa400] ;  /* 0x00a400000408783b */ /* 0x000e240000004200 */
[C-C-:B0-----:R-:W-:Y:S02]  /*1fcd0*/  PRMT R4, R8.reuse, 0x6420, R9.reuse ;  /* 0x0000642008047816 */ /* 0x141fe40000000009 */
[----:B------:R-:W-:Y:S02]  /*1fce0*/  PRMT R5, R8, 0x7531, R9 ;  /* 0x0000753108057816 */ /* 0x000fe40000000009 */
[C-C-:B------:R-:W-:Y:S02]  /*1fcf0*/  PRMT R6, R10.reuse, 0x6420, R11.reuse ;  /* 0x000064200a067816 */ /* 0x140fe4000000000b */
[----:B------:R-:W-:-:S02]  /*1fd00*/  PRMT R7, R10, 0x7531, R11 ;  /* 0x000075310a077816 */ /* 0x000fc4000000000b */
[----:B------:R-:W0:Y:S04]  /*1fd10*/  LDSM.16.MT88.4 R8, [R3+0xb400] ;  /* 0x00b400000308783b */ /* 0x000e280000004200 */
[----:B------:R1:W-:Y:S02]  /*1fd20*/  STSM.16.M88.4 [R12], R4 ;  /* 0x000000040c007844 */ /* 0x0003e40000000200 */
[----:B-1----:R-:W-:Y:S02]  /*1fd30*/  IADD3 R4, R23, R17, R0 ;  /* 0x0000001117047210 */ /* 0x002fe40007ffe000 */
[----:B------:R-:W-:Y:S02]  /*1fd40*/  LOP3.LUT R17, R24, 0x2800, RZ, 0xfc, !PT ;  /* 0x0000280018117812 */ /* 0x000fe400078efcff */
[----:B0-----:R-:W-:-:S02]  /*1fd50*/  PRMT R12, R8, 0x6420, R9 ;  /* 0x00006420080c7816 */ /* 0x001fc40000000009 */
[----:B------:R-:W-:Y:S02]  /*1fd60*/  PRMT R13, R8, 0x7531, R9 ;  /* 0x00007531080d7816 */ /* 0x000fe40000000009 */
[C-C-:B------:R-:W-:Y:S02]  /*1fd70*/  PRMT R14, R10.reuse, 0x6420, R11.reuse ;  /* 0x000064200a0e7816 */ /* 0x140fe4000000000b */
[----:B------:R-:W-:-:S05]  /*1fd80*/  PRMT R15, R10, 0x7531, R11 ;  /* 0x000075310a0f7816 */ /* 0x000fca000000000b */
        /* <DEDUP_REMOVED lines=13> */
[----:B-1----:R-:W-:-:S02]  /*1fe60*/  IADD3 R4, R23, R17, R0 ;  /* 0x0000001117047210 */ /* 0x002fc40007ffe000 */
        /* <DEDUP_REMOVED lines=9> */
[----:B------:R-:W-:Y:S02]  /*1ff00*/  LOP3.LUT R12, R12, R24, RZ, 0xfc, !PT ;  /* 0x000000180c0c7212 */ /* 0x000fe400078efcff */
[----:B------:R-:W-:Y:S02]  /*1ff10*/  LOP3.LUT R17, R24, 0x3800, RZ, 0xfc, !PT ;  /* 0x0000380018117812 */ /* 0x000fe400078efcff */
[C-C-:B0-----:R-:W-:Y:S02]  /*1ff20*/  PRMT R4, R8.reuse, 0x6420, R9.reuse ;  /* 0x0000642008047816 */ /* 0x141fe40000000009 */
[----:B------:R-:W-:Y:S02]  /*1ff30*/  PRMT R5, R8, 0x7531, R9 ;  /* 0x0000753108057816 */ /* 0x000fe40000000009 */
[C-C-:B------:R-:W-:Y:S02]  /*1ff40*/  PRMT R6, R10.reuse, 0x6420, R11.reuse ;  /* 0x000064200a067816 */ /* 0x140fe4000000000b */
[----:B------:R-:W-:-:S02]  /*1ff50*/  PRMT R7, R10, 0x7531, R11 ;  /* 0x000075310a077816 */ /* 0x000fc4000000000b */
[----:B------:R-:W0:Y:S01]  /*1ff60*/  LDSM.16.MT88.4 R8, [R3+0xd400] ;  /* 0x00d400000308783b */ /* 0x000e220000004200 */
[----:B------:R-:W-:-:S05]  /*1ff70*/  IMAD.IADD R12, R23, 0x1, R12 ;  /* 0x00000001170c7824 */ /* 0x000fca00078e020c */
[----:B------:R1:W-:Y:S02]  /*1ff80*/  STSM.16.M88.4 [R12], R4 ;  /* 0x000000040c007844 */ /* 0x0003e40000000200 */
[----:B-1----:R-:W-:Y:S02]  /*1ff90*/  IADD3 R4, R23, R17, R0 ;  /* 0x0000001117047210 */ /* 0x002fe40007ffe000 */
        /* <DEDUP_REMOVED lines=9> */
[----:B------:R-:W-:Y:S02]  /*20030*/  LOP3.LUT R12, R12, R24, RZ, 0xfc, !PT ;  /* 0x000000180c0c7212 */ /* 0x000fe400078efcff */
[----:B---3--:R-:W-:Y:S02]  /*20040*/  ISETP.NE.AND P2, PT, R20, 0x3, PT ;  /* 0x000000031400780c */ /* 0x008fe40003f45270 */
[C-C-:B0-----:R-:W-:Y:S02]  /*20050*/  PRMT R4, R8.reuse, 0x6420, R9.reuse ;  /* 0x0000642008047816 */ /* 0x141fe40000000009 */
[----:B------:R-:W-:Y:S02]  /*20060*/  PRMT R5, R8, 0x7531, R9 ;  /* 0x0000753108057816 */ /* 0x000fe40000000009 */
[C-C-:B------:R-:W-:Y:S02]  /*20070*/  PRMT R6, R10.reuse, 0x6420, R11.reuse ;  /* 0x000064200a067816 */ /* 0x140fe4000000000b */
[----:B------:R-:W-:-:S02]  /*20080*/  PRMT R7, R10, 0x7531, R11 ;  /* 0x000075310a077816 */ /* 0x000fc4000000000b */
[----:B------:R-:W0:Y:S01]  /*20090*/  LDSM.16.MT88.4 R8, [R3+0xe400] ;  /* 0x00e400000308783b */ /* 0x000e220000004200 */
[----:B------:R-:W-:Y:S01]  /*200a0*/  IMAD.IADD R12, R23, 0x1, R12 ;  /* 0x00000001170c7824 */ /* 0x000fe200078e020c */
[----:B------:R-:W-:-:S04]  /*200b0*/  LOP3.LUT R17, R24, 0x4800, RZ, 0xfc, !PT ;  /* 0x0000480018117812 */ /* 0x000fc800078efcff */
[----:B------:R0:W-:Y:S01]  /*200c0*/  STSM.16.M88.4 [R12], R4 ;  /* 0x000000040c007844 */ /* 0x0001e20000000200 */
[----:B------:R-:W-:Y:S02]  /*200d0*/  IADD3 R0, R23, R17, R0 ;  /* 0x0000001117007210 */ /* 0x000fe40007ffe000 */
[C-C-:B0-----:R-:W-:Y:S02]  /*200e0*/  PRMT R4, R8.reuse, 0x6420, R9.reuse ;  /* 0x0000642008047816 */ /* 0x141fe40000000009 */
[----:B------:R-:W-:Y:S02]  /*200f0*/  PRMT R5, R8, 0x7531, R9 ;  /* 0x0000753108057816 */ /* 0x000fe40000000009 */
        /* <DEDUP_REMOVED lines=11> */
.L_x_8052:
[----:B-1----:R1:W-:Y:S01]  /*201b0*/  SYNCS.ARRIVE.TRANS64.A1T0 RZ, [R2+URZ+0x22850], RZ ;  /* 0x022850ff02ff79a7 */ /* 0x0023e2000810003f */
[----:B------:R-:W-:Y:S06]  /*201c0*/  BAR.SYNC.DEFER_BLOCKING 0x2, 0x80 ;  /* 0x0082000000007b1d */ /* 0x000fec0000010000 */
[----:B------:R-:W-:Y:S05]  /*201d0*/  @!P0 BRA `(.L_x_8053) ;  /* 0x0000000000048947 */ /* 0x000fea0003800000 */
[----:B------:R-:W-:Y:S01]  /*201e0*/  BPT.TRAP 0x1 ;  /* 0x000000040000795c */ /* 0x000fe20000300000 */
.L_x_8053:
[----:B0-----:R-:W2:Y:S01]  /*201f0*/  LDL R0, [R1+0x18] ;  /* 0x0000180001007983 */ /* 0x001ea20000100800 */
[----:B-1----:R-:W-:Y:S01]  /*20200*/  VIADD R2, R2, 0x22880 ;  /* 0x0002288002027836 */ /* 0x002fe20000000000 */
[----:B------:R-:W-:Y:S02]  /*20210*/  MOV R21, R34 ;  /* 0x0000002200157202 */ /* 0x000fe40000000f00 */
[----:B------:R3:W5:Y:S02]  /*20220*/  LDL R26, [R1+0x4] ;  /* 0x00000400011a7983 */ /* 0x0007640000100800 */
[----:B--2---:R-:W-:-:S04]  /*20230*/  PRMT R2, R0, 0x654, R2 ;  /* 0x0000065400027816 */ /* 0x004fc80000000002 */
[----:B------:R3:W-:Y:S01]  /*20240*/  SYNCS.ARRIVE.TRANS64.RED.A1T0 RZ, [R2+URZ], RZ ;  /* 0x000000ff02ff79a7 */ /* 0x0007e2000810043f */
[----:B------:R-:W-:Y:S05]  /*20250*/  @P1 BRA `(.L_x_8054) ;  /* 0xffffffe400641947 */ /* 0x000fea000383ffff */
.L_x_8034:
[----:B0-----:R-:W3:Y:S02]  /*20260*/  S2R R0, SR_TID.X ;  /* 0x0000000000007919 */ /* 0x001ee40000002100 */
[----:B---3--:R-:W-:Y:S02]  /*20270*/  LOP3.LUT R2, R0, 0x7f, RZ, 0xc0, !PT ;  /* 0x0000007f00027812 */ /* 0x008fe400078ec0ff */
[----:B------:R-:W2:Y:S01]  /*20280*/  LDL R0, [R1+0x3c] ;  /* 0x00003c0001007983 */ /* 0x000ea20000100800 */
[----:B------:R-:W-:Y:S01]  /*20290*/  BSSY B0, `(.L_x_8055) ;  /* 0x0000010000007945 */ /* 0x000fe20003800000 */
[----:B------:R-:W-:Y:S02]  /*202a0*/  ISETP.NE.AND P1, PT, R2, RZ, PT ;  /* 0x000000ff0200720c */ /* 0x000fe40003f25270 */
[----:B--2---:R-:W-:-:S11]  /*202b0*/  ISETP.NE.AND P0, PT, R0, 0x3, PT ;  /* 0x000000030000780c */ /* 0x004fd60003f05270 */
        /* <DEDUP_REMOVED lines=13> */
.L_x_8056:
[----:B------:R-:W-:Y:S05]  /*20390*/  BSYNC B0 ;  /* 0x0000000000007941 */ /* 0x000fea0003800000 */
.L_x_8055:
[----:B------:R-:W-:Y:S05]  /*203a0*/  @!P0 BRA `(.L_x_8057) ;  /* 0x0000000000048947 */ /* 0x000fea0003800000 */
[----:B------:R-:W-:Y:S01]  /*203b0*/  BPT.TRAP 0x1 ;  /* 0x000000040000795c */ /* 0x000fe20000300000 */
.L_x_8057:
[----:B------:R-:W2:Y:S01]  /*203c0*/  LDL R0, [R1+0x4] ;  /* 0x0000040001007983 */ /* 0x000ea20000100800 */
[----:B------:R-:W-:Y:S01]  /*203d0*/  BSSY B0, `(.L_x_8058) ;  /* 0x0000006000007945 */ /* 0x000fe20003800000 */
[----:B--2---:R-:W-:Y:S01]  /*203e0*/  LOP3.LUT R3, R0, 0x1, RZ, 0x3c, !PT ;  /* 0x0000000100037812 */ /* 0x004fe200078e3cff */
[----:B------:R-:W-:-:S03]  /*203f0*/  IMAD R0, R34, 0x8, R22 ;  /* 0x0000000822007824 */ /* 0x000fc600078e0216 */
[----:B------:R-:W-:-:S04]  /*20400*/  SHF.L.U32 R3, R3, 0x1f, RZ ;  /* 0x0000001f03037819 */ /* 0x000fc800000006ff */
[----:B------:R-:W0:Y:S02]  /*20410*/  SYNCS.PHASECHK.TRANS64.TRYWAIT P1, [R0+URZ+0x22870], R3 ;  /* 0x02287003000075a7 */ /* 0x000e24000802017f */
[----:B0-----:R-:W-:Y:S05]  /*20420*/  @!P1 BRA `(.L_x_8059) ;  /* 0x0000009000509947 */ /* 0x001fea0003800000 */
.L_x_8375:
[----:B------:R-:W-:Y:S05]  /*20430*/  BSYNC B0 ;  /* 0x0000000000007941 */ /* 0x000fea0003800000 */
.L_x_8058:
[----:B------:R-:W2:Y:S02]  /*20440*/  LDL R2, [R1+0x58] ;  /* 0x0000580001027983 */ /* 0x000ea40000100800 */
[----:B--2---:R-:W-:-:S13]  /*20450*/  ISETP.NE.AND P1, PT, R2, 0x3, PT ;  /* 0x000000030200780c */ /* 0x004fda0003f25270 */
[----:B------:R-:W-:Y:S05]  /*20460*/  @!P1 BRA `(.L_x_8060) ;  /* 0x0000000000049947 */ /* 0x000fea0003800000 */
[----:B------:R-:W-:Y:S01]  /*20470*/  BPT.TRAP 0x1 ;  /* 0x000000040000795c */ /* 0x000fe20000300000 */
.L_x_8060:
[----:B------:R-:W0:Y:S02]  /*20480*/  LDL R2, [R1+0x4] ;  /* 0x0000040001027983 */ /* 0x000e240000100800 */
[----:B0-----:R-:W-:-:S04]  /*20490*/  SHF.L.U32 R3, R2, 0x1f, RZ ;  /* 0x0000001f02037819 */ /* 0x001fc800000006ff */
[----:B------:R-:W0:Y:S02]  /*204a0*/  SYNCS.PHASECHK.TRANS64.TRYWAIT P1, [R0+URZ+0x22860], R3 ;  /* 0x02286003000075a7 */ /* 0x000e24000802017f */
[----:B0-----:R-:W-:Y:S05]  /*204b0*/  @!P1 BRA `(.L_x_8061) ;  /* 0x0000009000409947 */ /* 0x001fea0003800000 */
.L_x_8376:
[----:B------:R-:W2:Y:S01]  /*204c0*/  LDL R2, [R1+0x1c] ;  /* 0x00001c0001027983 */ /* 0x000ea20000100800 */
[----:B0-----:R-:W-:Y:S01]  /*204d0*/  IMAD R3, R34, 0x5000, RZ ;  /* 0x0000500022037824 */ /* 0x001fe200078e02ff */
[----:B------:R-:W-:Y:S05]  /*204e0*/  WARPSYNC.ALL ;  /* 0x0000000000007948 */ /* 0x000fea0003800000 */
[C---:B------:R-:W-:Y:S02]  /*204f0*/  LOP3.LUT R5, R3.reuse, R27, RZ, 0xfc, !PT ;  /* 0x0000001b03057212 */ /* 0x040fe400078efcff */
[----:B------:R-:W-:Y:S02]  /*20500*/  LOP3.LUT R12, R3, R24, RZ, 0xfc, !PT ;  /* 0x00000018030c7212 */ /* 0x000fe400078efcff */
[----:B------:R-:W-:Y:S01]  /*20510*/  LOP3.LUT R18, R24, 0x1800, RZ, 0xfc, !PT ;  /* 0x0000180018127812 */ /* 0x000fe200078efcff */
[----:B------:R-:W-:-:S02]  /*20520*/  IMAD.IADD R13, R22, 0x1, R5 ;  /* 0x00000001160d7824 */ /* 0x000fc400078e0205 */
[----:B------:R-:W-:-:S03]  /*20530*/  IMAD.IADD R12, R23, 0x1, R12 ;  /* 0x00000001170c7824 */ /* 0x000fc600078e020c */
[----:B------:R-:W0:Y:S02]  /*20540*/  LDSM.16.MT88.4 R4, [R13+0xa400] ;  /* 0x00a400000d04783b */ /* 0x000e240000004200 */
[C-C-:B0-----:R-:W-:Y:S02]  /*20550*/  PRMT R8, R4.reuse, 0x6420, R5.reuse ;  /* 0x0000642004087816 */ /* 0x141fe40000000005 */
[----:B------:R-:W-:Y:S02]  /*20560*/  PRMT R9, R4, 0x7531, R5 ;  /* 0x0000753104097816 */ /* 0x000fe40000000005 */
[C-C-:B------:R-:W-:Y:S02]  /*20570*/  PRMT R10, R6.reuse, 0x6420, R7.reuse ;  /* 0x00006420060a7816 */ /* 0x140fe40000000007 */
[----:B------:R-:W-:Y:S02]  /*20580*/  PRMT R11, R6, 0x7531, R7 ;  /* 0x00007531060b7816 */ /* 0x000fe40000000007 */
[----:B--2---:R-:W-:-:S05]  /*20590*/  IADD3 R2, R22, R2, R3 ;  /* 0x0000000216027210 */ /* 0x004fca0007ffe003 */
[----:B------:R-:W0:Y:S04]  /*205a0*/  LDSM.16.MT88.4 R4, [R2+0xa400] ;  /* 0x00a400000204783b */ /* 0x000e280000004200 */
[----:B------:R0:W-:Y:S02]  /*205b0*/  STSM.16.M88.4 [R12], R8 ;  /* 0x000000080c007844 */ /* 0x0001e40000000200 */
[C-C-:B0-----:R-:W-:Y:S02]  /*205c0*/  PRMT R8, R4.reuse, 0x6420, R5.reuse ;  /* 0x0000642004087816 */ /* 0x141fe40000000005 */
[----:B------:R-:W-:Y:S02]  /*205d0*/  PRMT R9, R4, 0x7531, R5 ;  /* 0x0000753104097816 */ /* 0x000fe40000000005 */
[----:B------:R-:W-:-:S02]  /*205e0*/  LOP3.LUT R4, R3, 0x800, R24, 0xfe, !PT ;  /* 0x0000080003047812 */ /* 0x000fc400078efe18 */
[C-C-:B------:R-:W-:Y:S02]  /*205f0*/  PRMT R10, R6.reuse, 0x6420, R7.reuse ;  /* 0x00006420060a7816 */ /* 0x140fe40000000007 */
[----:B------:R-:W-:Y:S01]  /*20600*/  PRMT R11, R6, 0x7531, R7 ;  /* 0x00007531060b7816 */ /* 0x000fe20000000007 */
[----:B------:R-:W-:-:S05]  /*20610*/  IMAD.IADD R4, R23, 0x1, R4 ;  /* 0x0000000117047824 */ /* 0x000fca00078e0204 */
        /* <DEDUP_REMOVED lines=13> */
[C-C-:B0-----:R-:W-:Y:S02]  /*206f0*/  PRMT R8, R4.reuse, 0x6420, R5.reuse ;  /* 0x0000642004087816 */ /* 0x141fe40000000005 */
[----:B------:R-:W-:Y:S02]  /*20700*/  PRMT R9, R4, 0x7531, R5 ;  /* 0x0000753104097816 */ /* 0x000fe40000000005 */
[----:B------:R-:W-:-:S02]  /*20710*/  PRMT R10, R6, 0x6420, R7 ;  /* 0x00006420060a7816 */ /* 0x000fc40000000007 */
[----:B------:R-:W-:Y:S02]  /*20720*/  PRMT R11, R6, 0x7531, R7 ;  /* 0x00007531060b7816 */ /* 0x000fe40000000007 */
[----:B------:R-:W-:Y:S02]  /*20730*/  IADD3 R4, R23, R18, R3 ;  /* 0x0000001217047210 */ /* 0x000fe40007ffe003 */
[----:B------:R-:W-:-:S03]  /*20740*/  LOP3.LUT R18, R24, 0x2800, RZ, 0xfc, !PT ;  /* 0x0000280018127812 */ /* 0x000fc600078efcff */
        /* <DEDUP_REMOVED lines=14> */
[----:B------:R-:W-:Y:S02]  /*20830*/  PRMT R9, R4, 0x7531, R5 ;  /* 0x0000753104097816 */ /* 0x000fe40000000005 */
[----:B------:R-:W-:Y:S02]  /*20840*/  IADD3 R4, R23, R18, R3 ;  /* 0x0000001217047210 */ /* 0x000fe40007ffe003 */
[----:B------:R-:W2:Y:S01]  /*20850*/  LDL R18, [R1+0x58] ;  /* 0x0000580001127983 */ /* 0x000ea20000100800 */
        /* <DEDUP_REMOVED lines=8> */
[C-C-:B0-----:R-:W-:Y:S02]  /*208e0*/  PRMT R12, R4.reuse, 0x6420, R5.reuse ;  /* 0x00006420040c7816 */ /* 0x141fe40000000005 */
[----:B------:R-:W-:Y:S02]  /*208f0*/  PRMT R13, R4, 0x7531, R5 ;  /* 0x00007531040d7816 */ /* 0x000fe40000000005 */
[C-C-:B------:R-:W-:Y:S02]  /*20900*/  PRMT R14, R6.reuse, 0x6420, R7.reuse ;  /* 0x00006420060e7816 */ /* 0x140fe40000000007 */
[----:B------:R-:W-:Y:S02]  /*20910*/  PRMT R15, R6, 0x7531, R7 ;  /* 0x00007531060f7816 */ /* 0x000fe40000000007 */
[----:B------:R-:W0:Y:S01]  /*20920*/  LDSM.16.MT88.4 R4, [R2+0xd400] ;  /* 0x00d400000204783b */ /* 0x000e220000004200 */
[----:B------:R-:W-:Y:S01]  /*20930*/  IMAD.IADD R8, R23, 0x1, R8 ;  /* 0x0000000117087824 */ /* 0x000fe200078e0208 */
[----:B------:R-:W-:-:S04]  /*20940*/  LOP3.LUT R20, R24, 0x3800, RZ, 0xfc, !PT ;  /* 0x0000380018147812 */ /* 0x000fc800078efcff */
[----:B------:R0:W-:Y:S02]  /*20950*/  STSM.16.M88.4 [R8], R12 ;  /* 0x0000000c08007844 */ /* 0x0001e40000000200 */
[C-C-:B0-----:R-:W-:Y:S02]  /*20960*/  PRMT R8, R4.reuse, 0x6420, R5.reuse ;  /* 0x0000642004087816 */ /* 0x141fe40000000005 */
[----:B------:R-:W-:Y:S02]  /*20970*/  PRMT R9, R4, 0x7531, R5 ;  /* 0x0000753104097816 */ /* 0x000fe40000000005 */
[C-C-:B------:R-:W-:Y:S02]  /*20980*/  PRMT R10, R6.reuse, 0x6420, R7.reuse ;  /* 0x00006420060a7816 */ /* 0x140fe40000000007 */
[----:B------:R-:W-:Y:S02]  /*20990*/  PRMT R11, R6, 0x7531, R7 ;  /* 0x00007531060b7816 */ /* 0x000fe40000000007 */
[----:B------:R-:W-:-:S05]  /*209a0*/  IADD3 R4, R23, R20, R3 ;  /* 0x0000001417047210 */ /* 0x000fca0007ffe003 */
[----:B------:R0:W-:Y:S02]  /*209b0*/  STSM.16.M88.4 [R4], R8 ;  /* 0x0000000804007844 */ /* 0x0001e40000000200 */
[----:B0-----:R-:W-:-:S05]  /*209c0*/  VIADD R8, R3, 0x4000 ;  /* 0x0000400003087836 */ /* 0x001fca0000000000 */
[----:B------:R-:W-:-:S05]  /*209d0*/  LOP3.LUT R5, R8, R27, RZ, 0xfc, !PT ;  /* 0x0000001b08057212 */ /* 0x000fca00078efcff */
[----:B------:R-:W-:-:S05]  /*209e0*/  IMAD.IADD R17, R22, 0x1, R5 ;  /* 0x0000000116117824 */ /* 0x000fca00078e0205 */
[----:B------:R-:W0:Y:S01]  /*209f0*/  LDSM.16.MT88.4 R4, [R17+0xa400] ;  /* 0x00a400001104783b */ /* 0x000e220000004200 */
[----:B------:R-:W-:Y:S02]  /*20a00*/  LOP3.LUT R20, R24, 0x4800, RZ, 0xfc, !PT ;  /* 0x0000480018147812 */ /* 0x000fe400078efcff */
[----:B------:R-:W-:Y:S02]  /*20a10*/  LOP3.LUT R8, R8, R24, RZ, 0xfc, !PT ;  /* 0x0000001808087212 */ /* 0x000fe400078efcff */
[----:B------:R-:W-:-:S03]  /*20a20*/  IADD3 R3, R23, R20, R3 ;  /* 0x0000001417037210 */ /* 0x000fc60007ffe003 */
[----:B------:R-:W-:Y:S01]  /*20a30*/  IMAD.IADD R23, R23, 0x1, R8 ;  /* 0x0000000117177824 */ /* 0x000fe200078e0208 */
        /* <DEDUP_REMOVED lines=17> */
[----:B--2---:R-:W-:-:S13]  /*20b50*/  ISETP.NE.AND P1, PT, R18, 0x3, PT ;  /* 0x000000031200780c */ /* 0x004fda0003f25270 */
[----:B01----:R-:W-:Y:S05]  /*20b60*/  @!P1 BRA `(.L_x_8062) ;  /* 0x0000000000049947 */ /* 0x003fea0003800000 */
[----:B------:R-:W-:Y:S01]  /*20b70*/  BPT.TRAP 0x1 ;  /* 0x000000040000795c */ /* 0x000fe20000300000 */
.L_x_8062:
[----:B------:R0:W-:Y:S01]  /*20b80*/  SYNCS.ARRIVE.TRANS64.A1T0 RZ, [R0+URZ+0x22850], RZ ;  /* 0x022850ff00ff79a7 */ /* 0x0001e2000810003f */
[----:B------:R-:W-:Y:S06]  /*20b90*/  BAR.SYNC.DEFER_BLOCKING 0x2, 0x80 ;  /* 0x0082000000007b1d */ /* 0x000fec0000010000 */
[----:B------:R-:W-:Y:S05]  /*20ba0*/  @!P0 BRA `(.L_x_8063) ;  /* 0x0000000000048947 */ /* 0x000fea0003800000 */
[----:B------:R-:W-:Y:S01]  /*20bb0*/  BPT.TRAP 0x1 ;  /* 0x000000040000795c */ /* 0x000fe20000300000 */
.L_x_8063:
[----:B------:R-:W2:Y:S04]  /*20bc0*/  LDL R3, [R1+0x18] ;  /* 0x0000180001037983 */ /* 0x000ea80000100800 */
[----:B------:R-:W3:Y:S01]  /*20bd0*/  LDL.LU R2, [R1+0x4] ;  /* 0x0000040001027983 */ /* 0x000ee20000300800 */
[----:B0-----:R-:W-:Y:S01]  /*20be0*/  VIADD R0, R0, 0x22880 ;  /* 0x0002288000007836 */ /* 0x001fe20000000000 */
[----:B------:R-:W-:-:S04]  /*20bf0*/  IADD3 R34, R34, 0x1, RZ ;  /* 0x0000000122227810 */ /* 0x000fc80007ffe0ff */
[----:B------:R-:W-:-:S04]  /*20c00*/  ISETP.NE.AND P0, PT, R34, 0x2, PT ;  /* 0x000000022200780c */ /* 0x000fc80003f05270 */
[----:B------:R-:W-:Y:S02]  /*20c10*/  SEL R34, R34, RZ, P0 ;  /* 0x000000ff22227207 */ /* 0x000fe40000000000 */
[----:B--2---:R-:W-:-:S04]  /*20c20*/  PRMT R0, R3, 0x654, R0 ;  /* 0x0000065403007816 */ /* 0x004fc80000000000 */
[----:B------:R0:W-:Y:S02]  /*20c30*/  SYNCS.ARRIVE.TRANS64.RED.A1T0 RZ, [R0+URZ], RZ ;  /* 0x000000ff00ff79a7 */ /* 0x0001e4000810043f */
[----:B0-----:R-:W-:-:S04]  /*20c40*/  SEL R0, RZ, 0x1, P0 ;  /* 0x00000001ff007807 */ /* 0x001fc80000000000 */
[----:B---3--:R-:W-:-:S05]  /*20c50*/  LOP3.LUT R2, R2, R0, RZ, 0x3c, !PT ;  /* 0x0000000002027212 */ /* 0x008fca00078e3cff */
[----:B------:R2:W-:Y:S02]  /*20c60*/  STL [R1+0x4], R2 ;  /* 0x0000040201007387 */ /* 0x0005e40000100800 */
.L_x_8006:
[----:B------:R-:W-:-:S13]  /*20c70*/  LOP3.LUT P0, RZ, R25, 0x200, RZ, 0xc0, !PT ;  /* 0x0000020019ff7812 */ /* 0x000fda000780c0ff */
[----:B------:R-:W-:Y:S05]  /*20c80*/  @!P0 BRA `(.L_x_8064) ;  /* 0x0000000000288947 */ /* 0x000fea0003800000 */
[----:B------:R-:W-:Y:S05]  /*20c90*/  WARPSYNC.ALL ;  /* 0x0000000000007948 */ /* 0x000fea0003800000 */
[----:B------:R-:W3:Y:S08]  /*20ca0*/  S2UR UR4, SR_CgaCtaId ;  /* 0x00000000000479c3 */ /* 0x000ef00000008800 */
[----:B------:R-:W-:Y:S01]  /*20cb0*/  BAR.SYNC.DEFER_BLOCKING 0x5, 0x180 ;  /* 0x0146000000007b1d */ /* 0x000fe20000010000 */
[----:B------:R-:W-:Y:S01]  /*20cc0*/  MOV R22, 0x400 ;  /* 0x0000040000167802 */ /* 0x000fe20000000f00 */
[----:B---3--:R-:W-:-:S05]  /*20cd0*/  IMAD.U32 R0, RZ, RZ, UR4 ;  /* 0x00000004ff007e24 */ /* 0x008fca000f8e00ff */
[----:B------:R-:W-:Y:S01]  /*20ce0*/  LEA R22, R0, R22, 0x18 ;  /* 0x0000001600167211 */ /* 0x000fe200078ec0ff */
[----:B------:R3:W-:Y:S04]  /*20cf0*/  STL [R1+0x18], R0 ;  /* 0x0000180001007387 */ /* 0x0007e80000100800 */
[----:B------:R3:W4:Y:S01]  /*20d00*/  LDS.128 R16, [R22+0x228d0] ;  /* 0x0228d00016107984 */ /* 0x0007220000000c00 */
[----:B------:R-:W-:Y:S06]  /*20d10*/  BAR.ARV 0x4, 0x180 ;  /* 0x0106000000007b1d */ /* 0x000fec0000002000 */
[----:B------:R-:W-:Y:S05]  /*20d20*/  BRA `(.L_x_8065) ;  /* 0x0000000800d87947 */ /* 0x000fea0003800000 */
.L_x_8064:
[----:B------:R-:W3:Y:S01]  /*20d30*/  S2R R0, SR_TID.X ;  /* 0x0000000000007919 */ /* 0x000ee20000002100 */
[----:B------:R-:W-:Y:S01]  /*20d40*/  UMOV UR4, 0xffffffff ;  /* 0xffffffff00047882 */ /* 0x000fe20000000000 */
[----:B---3--:R-:W-:-:S04]  /*20d50*/  LOP3.LUT R10, R0, 0x1f, RZ, 0xc0, !PT ;  /* 0x0000001f000a7812 */ /* 0x008fc800078ec0ff */
[----:B------:R-:W-:Y:S01]  /*20d60*/  ISETP.NE.AND P0, PT, R10, 0x1f, PT ;  /* 0x0000001f0a00780c */ /* 0x000fe20003f05270 */
[----:B------:R-:W-:-:S12]  /*20d70*/  BRA.DIV UR4, `(.L_x_8066) ;  /* 0x0000008a04247947 */ /* 0x000fd8000b800000 */
[----:B------:R-:W-:Y:S01]  /*20d80*/  IMAD.IADD R9, R19, 0x1, R10 ;  /* 0x0000000113097824 */ /* 0x000fe200078e020a */
[----:B------:R-:W-:-:S04]  /*20d90*/  ULDC UR4, c[0x0][0xc3c] ;  /* 0x00030f0000047ab9 */ /* 0x000fc80000000800 */
[----:B------:R-:W-:-:S13]  /*20da0*/  ISETP.GE.OR P1, PT, R9, UR4, !P0 ;  /* 0x0000000409007c0c */ /* 0x000fda000c726670 */
[----:B--2---:R-:W2:Y:S08]  /*20db0*/  @!P1 LDC.64 R2, c[0x0][0xc80] ;  /* 0x00032000ff029b82 */ /* 0x004eb00000000a00 */
[----:B------:R-:W3:Y:S01]  /*20dc0*/  @!P1 LDC.64 R4, c[0x0][0xc78] ;  /* 0x00031e00ff049b82 */ /* 0x000ee20000000a00 */
[----:B--2---:R-:W-:-:S05]  /*20dd0*/  @!P1 IMAD.WIDE R2, R9, 0x4, R2 ;  /* 0x0000000409029825 */ /* 0x004fca00078e0202 */
[----:B-1----:R3:W2:Y:S02]  /*20de0*/  @!P1 LDG.E R7, desc[UR36][R2.64] ;  /* 0x0000002402079981 */ /* 0x0026a4000c1e1900 */
[----:B---3--:R-:W-:-:S05]  /*20df0*/  @!P1 IMAD.WIDE R2, R9, 0x4, R4 ;  /* 0x0000000409029825 */ /* 0x008fca00078e0204 */
[----:B------:R-:W3:Y:S01]  /*20e00*/  @!P1 LDG.E R5, desc[UR36][R2.64] ;  /* 0x0000002402059981 */ /* 0x000ee2000c1e1900 */
[----:B------:R-:W-:Y:S01]  /*20e10*/  IMAD.MOV.U32 R4, RZ, RZ, RZ ;  /* 0x000000ffff047224 */ /* 0x000fe200078e00ff */
[C---:B------:R-:W-:Y:S02]  /*20e20*/  ISETP.GE.U32.AND P2, PT, R10.reuse, 0x2, PT ;  /* 0x000000020a00780c */ /* 0x040fe40003f46070 */
[C---:B------:R-:W-:Y:S01]  /*20e30*/  ISETP.GE.U32.AND P3, PT, R10.reuse, 0x4, PT ;  /* 0x000000040a00780c */ /* 0x040fe20003f66070 */
[----:B------:R-:W-:Y:S01]  /*20e40*/  SHFL.IDX PT, R0, R16, RZ, 0x1f ;  /* 0x00001fff10007589 */ /* 0x000fe200000e0000 */
[C---:B------:R-:W-:Y:S02]  /*20e50*/  ISETP.GE.U32.AND P4, PT, R10.reuse, 0x8, PT ;  /* 0x000000080a00780c */ /* 0x040fe40003f86070 */
[----:B------:R-:W-:Y:S01]  /*20e60*/  ISETP.GE.U32.AND P5, PT, R10, 0x10, PT ;  /* 0x000000100a00780c */ /* 0x000fe20003fa6070 */
[----:B------:R1:W-:Y:S02]  /*20e70*/  SHFL.IDX PT, R6, R16, 0x1, 0x1f ;  /* 0x00201f0010067f89 */ /* 0x0003e400000e0000 */
[----:B-1----:R-:W-:Y:S01]  /*20e80*/  MOV R16, RZ ;  /* 0x000000ff00107202 */ /* 0x002fe20000000f00 */
[----:B--2---:R-:W-:-:S02]  /*20e90*/  @!P1 IMAD.MOV.U32 R4, RZ, RZ, R7 ;  /* 0x000000ffff049224 */ /* 0x004fc400078e0007 */
[----:B------:R-:W-:Y:S01]  /*20ea0*/  IMAD.MOV.U32 R7, RZ, RZ, RZ ;  /* 0x000000ffff077224 */ /* 0x000fe200078e00ff */
[----:B---3--:R-:W-:Y:S02]  /*20eb0*/  @!P1 MOV R7, R5 ;  /* 0x0000000500079202 */ /* 0x008fe40000000f00 */
        /* <DEDUP_REMOVED lines=18> */
.L_x_8386:
[----:B------:R-:W-:Y:S02]  /*20fe0*/  ULDC UR4, c[0x0][0xc38] ;  /* 0x00030e0000047ab9 */ /* 0x000fe40000000800 */
[----:B------:R-:W-:-:S04]  /*20ff0*/  IMAD.U32 R3, RZ, RZ, UR4 ;  /* 0x00000004ff037e24 */ /* 0x000fc8000f8e00ff */
[----:B0-2---:R-:W-:-:S04]  /*21000*/  IMAD R8, R14, R3, RZ ;  /* 0x000000030e087224 */ /* 0x005fc800078e02ff */
[----:B------:R-:W-:-:S05]  /*21010*/  IMAD.IADD R6, R6, 0x1, R8 ;  /* 0x0000000106067824 */ /* 0x000fca00078e0208 */
[----:B------:R-:W-:-:S13]  /*21020*/  ISETP.GT.AND P6, PT, R6, R0, PT ;  /* 0x000000000600720c */ /* 0x000fda0003fc4270 */
[----:B------:R-:W-:Y:S05]  /*21030*/  @P6 BRA `(.L_x_8067) ;  /* 0x0000000000a46947 */ /* 0x000fea0003800000 */
.L_x_8070:
[----:B01----:R-:W0:Y:S01]  /*21040*/  LDC R2, c[0x0][0xc3c] ;  /* 0x00030f00ff027b82 */ /* 0x003e220000000800 */
        /* <DEDUP_REMOVED lines=11> */
[----:B------:R-:W-:Y:S01]  /*21100*/  MOV R7, RZ ;  /* 0x000000ff00077202 */ /* 0x000fe20000000f00 */
        /* <DEDUP_REMOVED lines=22> */
.L_x_8394:
[----:B------:R-:W-:Y:S02]  /*21270*/  ULDC UR4, c[0x0][0xc38] ;  /* 0x00030e0000047ab9 */ /* 0x000fe40000000800 */
[----:B------:R-:W-:-:S05]  /*21280*/  MOV R3, UR4 ;  /* 0x0000000400037c02 */ /* 0x000fca0008000f00 */
[----:B-1----:R-:W-:-:S04]  /*21290*/  IMAD R8, R14, R3, RZ ;  /* 0x000000030e087224 */ /* 0x002fc800078e02ff */
[----:B------:R-:W-:-:S05]  /*212a0*/  IMAD.IADD R6, R8, 0x1, R6 ;  /* 0x0000000108067824 */ /* 0x000fca00078e0206 */
[----:B------:R-:W-:-:S13]  /*212b0*/  ISETP.GT.AND P6, PT, R6, R0, PT ;  /* 0x000000000600720c */ /* 0x000fda0003fc4270 */
[----:B------:R-:W-:Y:S05]  /*212c0*/  @!P6 BRA `(.L_x_8070) ;  /* 0xfffffffc005ce947 */ /* 0x000fea000383ffff */
.L_x_8067:
[----:B------:R-:W-:Y:S01]  /*212d0*/  IMAD.IADD R8, R6, 0x1, -R8 ;  /* 0x0000000106087824 */ /* 0x000fe200078e0a08 */
[----:B------:R-:W-:-:S03]  /*212e0*/  UMOV UR4, 0xffffffff ;  /* 0xffffffff00047882 */ /* 0x000fc60000000000 */
[----:B------:R-:W-:-:S05]  /*212f0*/  IMAD R5, R2, R3, R8 ;  /* 0x0000000302057224 */ /* 0x000fca00078e0208 */
[----:B------:R-:W-:Y:S01]  /*21300*/  ISETP.GT.AND P6, PT, R5, R0, PT ;  /* 0x000000000500720c */ /* 0x000fe20003fc4270 */
[----:B------:R-:W-:-:S12]  /*21310*/  BRA.DIV UR4, `(.L_x_8071) ;  /* 0x0000008a04bc7947 */ /* 0x000fd8000b800000 */
[----:B------:R-:W-:-:S04]  /*21320*/  VOTE.ANY R6, PT, !P6 ;  /* 0x0000000000067806 */ /* 0x000fc800070e0100 */
[----:B------:R-:W2:Y:S02]  /*21330*/  POPC R5, R6 ;  /* 0x0000000600057309 */ /* 0x000ea40000000000 */
[----:B--2---:R2:W3:Y:S04]  /*21340*/  SHFL.IDX PT, R4, R4, R5, 0x1f ;  /* 0x00001f0504047589 */ /* 0x0044e800000e0000 */
[----:B------:R2:W4:Y:S02]  /*21350*/  SHFL.IDX PT, R7, R7, R5, 0x1f ;  /* 0x00001f0507077589 */ /* 0x00052400000e0000 */
.L_x_8399:
[----:B------:R-:W-:-:S13]  /*21360*/  ISETP.NE.AND P0, PT, R6, RZ, PT ;  /* 0x000000ff0600720c */ /* 0x000fda0003f05270 */
[----:B------:R-:W-:Y:S05]  /*21370*/  @!P0 BRA `(.L_x_8072) ;  /* 0x0000000000108947 */ /* 0x000fea0003800000 */
[----:B------:R-:W-:Y:S01]  /*21380*/  UMOV UR4, 0xffffffff ;  /* 0xffffffff00047882 */ /* 0x000fe20000000000 */
[----:B------:R-:W-:Y:S02]  /*21390*/  VIADD R12, R5, 0xffffffff ;  /* 0xffffffff050c7836 */ /* 0x000fe40000000000 */
[----:B------:R-:W-:Y:S05]  /*213a0*/  BRA.DIV UR4, `(.L_x_8073) ;  /* 0x0000008a04f47947 */ /* 0x000fea000b800000 */
[----:B------:R0:W0:Y:S02]  /*213b0*/  SHFL.IDX PT, R16, R2, R12, 0x1f ;  /* 0x00001f0c02107589 */ /* 0x00002400000e0000 */
.L_x_8072:
[----:B0-----:R-:W-:Y:S01]  /*213c0*/  IMAD R16, R16, R3, R8 ;  /* 0x0000000310107224 */ /* 0x001fe200078e0208 */
[----:B---3--:R-:W-:Y:S01]  /*213d0*/  IABS R8, R4 ;  /* 0x0000000400087213 */ /* 0x008fe20000000000 */
[----:B------:R-:W-:Y:S01]  /*213e0*/  IMAD.IADD R19, R5, 0x1, R19 ;  /* 0x0000000105137824 */ /* 0x000fe200078e0213 */
[----:B-1----:R-:W-:Y:S01]  /*213f0*/  MOV R2, RZ ;  /* 0x000000ff00027202 */ /* 0x002fe20000000f00 */
[----:B------:R-:W-:Y:S01]  /*21400*/  IMAD.IADD R17, R0, 0x1, -R16 ;  /* 0x0000000100117824 */ /* 0x000fe200078e0a10 */
[----:B------:R-:W0:Y:S04]  /*21410*/  I2F.RP R6, R8 ;  /* 0x0000000800067306 */ /* 0x000e280000209400 */
[----:B------:R-:W-:-:S04]  /*21420*/  IABS R0, R17 ;  /* 0x0000001100007213 */ /* 0x000fc80000000000 */
[----:B0-----:R-:W0:Y:S02]  /*21430*/  MUFU.RCP R6, R6 ;  /* 0x0000000600067308 */ /* 0x001e240000001000 */
[----:B0-----:R-:W-:-:S06]  /*21440*/  VIADD R9, R6, 0xffffffe ;  /* 0x0ffffffe06097836 */ /* 0x001fcc0000000000 */
[----:B------:R-:W0:Y:S02]  /*21450*/  F2I.FTZ.U32.TRUNC.NTZ R3, R9 ;  /* 0x0000000900037305 */ /* 0x000e24000021f000 */
[----:B0-----:R-:W-:-:S04]  /*21460*/  IMAD.MOV R11, RZ, RZ, -R3 ;  /* 0x000000ffff0b7224 */ /* 0x001fc800078e0a03 */
[----:B------:R-:W-:-:S04]  /*21470*/  IMAD R11, R11, R8, RZ ;  /* 0x000000080b0b7224 */ /* 0x000fc800078e02ff */
[----:B------:R-:W-:Y:S01]  /*21480*/  IMAD.HI.U32 R2, R3, R11, R2 ;  /* 0x0000000b03027227 */ /* 0x000fe200078e0002 */
[----:B------:R-:W-:-:S05]  /*21490*/  IABS R3, R4 ;  /* 0x0000000400037213 */ /* 0x000fca0000000000 */
[----:B------:R-:W-:Y:S02]  /*214a0*/  IMAD.MOV R3, RZ, RZ, -R3 ;  /* 0x000000ffff037224 */ /* 0x000fe400078e0a03 */
[----:B------:R-:W-:-:S04]  /*214b0*/  IMAD.HI.U32 R6, R2, R0, RZ ;  /* 0x0000000002067227 */ /* 0x000fc800078e00ff */
[----:B------:R-:W-:Y:S01]  /*214c0*/  IMAD R3, R6, R3, R0 ;  /* 0x0000000306037224 */ /* 0x000fe200078e0200 */
[----:B----4-:R-:W-:-:S04]  /*214d0*/  IABS R0, R7 ;  /* 0x0000000700007213 */ /* 0x010fc80000000000 */
[----:B------:R-:W0:Y:S01]  /*214e0*/  I2F.RP R9, R0 ;  /* 0x0000000000097306 */ /* 0x000e220000209400 */
[----:B------:R-:W-:-:S13]  /*214f0*/  ISETP.GT.U32.AND P1, PT, R8, R3, PT ;  /* 0x000000030800720c */ /* 0x000fda0003f24070 */
[----:B------:R-:W-:Y:S01]  /*21500*/  @!P1 IMAD.IADD R3, R3, 0x1, -R8 ;  /* 0x0000000103039824 */ /* 0x000fe200078e0a08 */
[----:B0-----:R-:W0:Y:S01]  /*21510*/  MUFU.RCP R9, R9 ;  /* 0x0000000900097308 */ /* 0x001e220000001000 */
[----:B------:R-:W-:Y:S01]  /*21520*/  @!P1 VIADD R6, R6, 0x1 ;  /* 0x0000000106069836 */ /* 0x000fe20000000000 */
[----:B------:R-:W-:Y:S02]  /*21530*/  ISETP.NE.AND P1, PT, R4, RZ, PT ;  /* 0x000000ff0400720c */ /* 0x000fe40003f25270 */
[----:B------:R-:W-:Y:S01]  /*21540*/  ISETP.GE.U32.AND P0, PT, R3, R8, PT ;  /* 0x000000080300720c */ /* 0x000fe20003f06070 */
[----:B0-----:R-:W-:-:S12]  /*21550*/  VIADD R10, R9, 0xffffffe ;  /* 0x0ffffffe090a7836 */ /* 0x001fd80000000000 */
[----:B------:R-:W-:Y:S01]  /*21560*/  @P0 VIADD R6, R6, 0x1 ;  /* 0x0000000106060836 */ /* 0x000fe20000000000 */
[----:B------:R-:W0:Y:S02]  /*21570*/  F2I.FTZ.U32.TRUNC.NTZ R3, R10 ;  /* 0x0000000a00037305 */ /* 0x000e24000021f000 */
[----:B0-----:R-:W-:-:S04]  /*21580*/  IMAD.MOV R2, RZ, RZ, -R3 ;  /* 0x000000ffff027224 */ /* 0x001fc800078e0a03 */
[----:B------:R-:W-:Y:S01]  /*21590*/  IMAD R8, R2, R0, RZ ;  /* 0x0000000002087224 */ /* 0x000fe200078e02ff */
[----:B------:R-:W-:-:S05]  /*215a0*/  MOV R2, RZ ;  /* 0x000000ff00027202 */ /* 0x000fca0000000f00 */
[----:B------:R-:W-:Y:S01]  /*215b0*/  IMAD.HI.U32 R2, R3, R8, R2 ;  /* 0x0000000803027227 */ /* 0x000fe200078e0002 */
[----:B------:R-:W-:Y:S02]  /*215c0*/  LOP3.LUT R3, R17, R4, RZ, 0x3c, !PT ;  /* 0x0000000411037212 */ /* 0x000fe400078e3cff */
[----:B------:R-:W-:Y:S02]  /*215d0*/  IABS R8, R7 ;  /* 0x0000000700087213 */ /* 0x000fe40000000000 */
[----:B------:R-:W-:-:S03]  /*215e0*/  ISETP.GE.AND P2, PT, R3, RZ, PT ;  /* 0x000000ff0300720c */ /* 0x000fc60003f46270 */
[----:B------:R-:W-:-:S10]  /*215f0*/  IMAD.MOV R8, RZ, RZ, -R8 ;  /* 0x000000ffff087224 */ /* 0x000fd400078e0a08 */
[----:B------:R-:W-:Y:S01]  /*21600*/  @!P2 IMAD.MOV R6, RZ, RZ, -R6 ;  /* 0x000000ffff06a224 */ /* 0x000fe200078e0a06 */
[----:B------:R-:W-:-:S04]  /*21610*/  @!P1 LOP3.LUT R6, RZ, R4, RZ, 0x33, !PT ;  /* 0x00000004ff069212 */ /* 0x000fc800078e33ff */
[-C--:B------:R-:W-:Y:S01]  /*21620*/  IABS R3, R6.reuse ;  /* 0x0000000600037213 */ /* 0x080fe20000000000 */
[----:B------:R-:W-:-:S04]  /*21630*/  IMAD R4, R4, R6, RZ ;  /* 0x0000000604047224 */ /* 0x000fc800078e02ff */
[----:B------:R-:W-:Y:S01]  /*21640*/  IMAD.HI.U32 R2, R2, R3, RZ ;  /* 0x0000000302027227 */ /* 0x000fe200078e00ff */
[----:B------:R-:W-:-:S03]  /*21650*/  IADD3 R17, R17, -R4, RZ ;  /* 0x8000000411117210 */ /* 0x000fc60007ffe0ff */
[----:B------:R-:W-:-:S05]  /*21660*/  IMAD R3, R2, R8, R3 ;  /* 0x0000000802037224 */ /* 0x000fca00078e0203 */
[----:B------:R-:W-:-:S13]  /*21670*/  ISETP.GT.U32.AND P1, PT, R0, R3, PT ;  /* 0x000000030000720c */ /* 0x000fda0003f24070 */
[----:B------:R-:W-:Y:S01]  /*21680*/  @!P1 IMAD.IADD R3, R3, 0x1, -R0 ;  /* 0x0000000103039824 */ /* 0x000fe200078e0a00 */
[----:B------:R-:W-:Y:S02]  /*21690*/  @!P1 IADD3 R2, R2, 0x1, RZ ;  /* 0x0000000102029810 */ /* 0x000fe40007ffe0ff */
        /* <DEDUP_REMOVED lines=9> */
[----:B------:R-:W-:-:S04]  /*21730*/  IMAD R7, R7, 0x1000000, R2 ;  /* 0x0100000007077824 */ /* 0x000fc800078e0202 */
[----:B------:R-:W-:Y:S01]  /*21740*/  IMAD R18, R6, 0x10000, R7 ;  /* 0x0001000006127824 */ /* 0x000fe200078e0207 */
[----:B------:R-:W-:Y:S06]  /*21750*/  BRA `(.L_x_8074) ;  /* 0x00000000001c7947 */ /* 0x000fec0003800000 */
.L_x_8068:
[----:B------:R-:W-:Y:S01]  /*21760*/  UMOV UR4, URZ ;  /* 0x0000003f00047c82 */ /* 0x000fe20008000000 */
[----:B------:R-:W-:Y:S01]  /*21770*/  UMOV UR5, URZ ;  /* 0x0000003f00057c82 */ /* 0x000fe20008000000 */
[----:B------:R-:W-:Y:S01]  /*21780*/  ULDC UR6, c[0x0][0xc3c] ;  /* 0x00030f0000067ab9 */ /* 0x000fe20000000800 */
[----:B------:R-:W-:Y:S02]  /*21790*/  IMAD.MOV.U32 R16, RZ, RZ, R0 ;  /* 0x000000ffff107224 */ /* 0x000fe400078e0000 */
[----:B------:R-:W-:Y:S02]  /*217a0*/  IMAD.U32 R17, RZ, RZ, UR4 ;  /* 0x00000004ff117e24 */ /* 0x000fe4000f8e00ff */
[----:B------:R-:W-:Y:S02]  /*217b0*/  IMAD.U32 R18, RZ, RZ, UR5 ;  /* 0x00000005ff127e24 */ /* 0x000fe4000f8e00ff */
[----:B------:R-:W-:-:S07]  /*217c0*/  IMAD.U32 R19, RZ, RZ, UR6 ;  /* 0x00000006ff137e24 */ /* 0x000fce000f8e00ff */
.L_x_8074:
[----:B------:R0:W3:Y:S01]  /*217d0*/  LDL R2, [R1+0x18] ;  /* 0x0000180001027983 */ /* 0x0000e20000100800 */
[----:B------:R-:W1:Y:S01]  /*217e0*/  S2R R0, SR_TID.X ;  /* 0x0000000000007919 */ /* 0x000e620000002100 */
[----:B------:R-:W-:Y:S05]  /*217f0*/  WARPSYNC.ALL ;  /* 0x0000000000007948 */ /* 0x000fea0003800000 */
[----:B-1----:R-:W-:Y:S01]  /*21800*/  LOP3.LUT R0, R0, 0x1f, RZ, 0xc0, !PT ;  /* 0x0000001f00007812 */ /* 0x002fe200078ec0ff */
[----:B------:R-:W-:Y:S03]  /*21810*/  BAR.SYNC.DEFER_BLOCKING 0x4, 0x180 ;  /* 0x0106000000007b1d */ /* 0x000fe60000010000 */
[----:B------:R-:W-:-:S13]  /*21820*/  ISETP.NE.AND P0, PT, R0, RZ, PT ;  /* 0x000000ff0000720c */ /* 0x000fda0003f05270 */
[----:B------:R-:W-:Y:S01]  /*21830*/  @!P0 MOV R0, 0x400 ;  /* 0x0000040000008802 */ /* 0x000fe20000000f00 */
[----:B---3--:R-:W1:Y:S03]  /*21840*/  @!P0 S2R R2, SR_CgaCtaId ;  /* 0x0000000000028919 */ /* 0x008e660000008800 */
[----:B-1----:R-:W-:Y:S01]  /*21850*/  @!P0 LEA R22, R2, R0, 0x18 ;  /* 0x0000000002168211 */ /* 0x002fe200078ec0ff */
[----:B------:R0:W-:Y:S04]  /*21860*/  @!P0 STL [R1+0x18], R2 ;  /* 0x0000180201008387 */ /* 0x0001e80000100800 */
[----:B------:R0:W-:Y:S01]  /*21870*/  @!P0 STS.128 [R22+0x228d0], R16 ;  /* 0x0228d01016008388 */ /* 0x0001e20000000c00 */
[----:B------:R-:W-:Y:S06]  /*21880*/  BAR.ARV 0x5, 0x180 ;  /* 0x0146000000007b1d */ /* 0x000fec0000002000 */
.L_x_8065:
[----:B------:R-:W-:Y:S02]  /*21890*/  ULDC UR4, c[0x0][0xc3c] ;  /* 0x00030f0000047ab9 */ /* 0x000fe40000000800 */
[----:B----4-:R-:W-:-:S13]  /*218a0*/  ISETP.GE.AND P0, PT, R19, UR4, PT ;  /* 0x0000000413007c0c */ /* 0x010fda000bf06270 */
[----:B------:R-:W-:Y:S05]  /*218b0*/  @!P0 BRA `(.L_x_8075) ;  /* 0xffffff8c005c8947 */ /* 0x000fea000383ffff */
[----:B------:R-:W-:Y:S05]  /*218c0*/  BSYNC B7 ;  /* 0x0000000000077941 */ /* 0x000fea0003800000 */
.L_x_7965:
[----:B0--3--:R-:W3:Y:S01]  /*218d0*/  LDL.LU R0, [R1+0x4c] ;  /* 0x00004c0001007983 */ /* 0x009ee20000300800 */
[----:B------:R-:W-:Y:S01]  /*218e0*/  BSSY B0, `(.L_x_8076) ;  /* 0x000000b000007945 */ /* 0x000fe20003800000 */
[----:B--2---:R-:W0:Y:S01]  /*218f0*/  S2R R5, SR_CgaCtaId ;  /* 0x0000000000057919 */ /* 0x004e220000008800 */
[----:B---3--:R-:W-:-:S04]  /*21900*/  IADD3 R0, R0, 0x1, RZ ;  /* 0x0000000100007810 */ /* 0x008fc80007ffe0ff */
        /* <DEDUP_REMOVED lines=8> */
.L_x_8402:
[----:B------:R-:W-:Y:S05]  /*21990*/  BSYNC B0 ;  /* 0x0000000000007941 */ /* 0x000fea0003800000 */
.L_x_8076:
[----:B------:R-:W-:-:S03]  /*219a0*/  UMOV UR4, 0xffffffff ;  /* 0xffffffff00047882 */ /* 0x000fc60000000000 */
[----:B------:R-:W-:Y:S05]  /*219b0*/  BRA.DIV UR4, `(.L_x_8078) ;  /* 0x0000008604ac7947 */ /* 0x000fea000b800000 */
[----:B0-----:R-:W0:Y:S02]  /*219c0*/  S2R R0, SR_TID.X ;  /* 0x0000000000007919 */ /* 0x001e240000002100 */
[----:B0-----:R-:W-:-:S04]  /*219d0*/  SHF.R.U32.HI R0, RZ, 0x5, R0 ;  /* 0x00000005ff007819 */ /* 0x001fc80000011600 */
[----:B------:R-:W-:-:S05]  /*219e0*/  LOP3.LUT R0, R0, 0x3, RZ, 0xc0, !PT ;  /* 0x0000000300007812 */ /* 0x000fca00078ec0ff */
[----:B------:R0:W2:Y:S02]  /*219f0*/  SHFL.IDX PT, R14, R0, RZ, 0x1f ;  /* 0x00001fff000e7589 */ /* 0x0000a400000e0000 */
.L_x_8405:
[----:B--2---:R-:W-:-:S13]  /*21a00*/  ISETP.NE.AND P0, PT, R14, RZ, PT ;  /* 0x000000ff0e00720c */ /* 0x004fda0003f05270 */
[----:B------:R-:W-:Y:S05]  /*21a10*/  @P0 BRA `(.L_x_7781) ;  /* 0x0000000000b00947 */ /* 0x000fea0003800000 */
[----:B------:R-:W-:-:S03]  /*21a20*/  UMOV UR4, 0xffffffff ;  /* 0xffffffff00047882 */ /* 0x000fc60000000000 */
[----:B------:R-:W-:Y:S05]  /*21a30*/  BRA.DIV UR4, `(.L_x_8079) ;  /* 0x0000008604c07947 */ /* 0x000fea000b800000 */
[----:B------:R-:W-:-:S13]  /*21a40*/  ELECT P6, URZ, PT ;  /* 0x00000000003f782f */ /* 0x000fda00038c0000 */
.L_x_8408:
[----:B------:R-:W-:Y:S05]  /*21a50*/  @!P6 BRA `(.L_x_7781) ;  /* 0x0000000000a0e947 */ /* 0x000fea0003800000 */
[----:B0-----:R-:W2:Y:S02]  /*21a60*/  LDL.LU R0, [R1+0x20] ;  /* 0x0000200001007983 */ /* 0x001ea40000300800 */
[----:B--2---:R-:W-:-:S04]  /*21a70*/  LOP3.LUT R0, R0, 0x2, RZ, 0xfc, !PT ;  /* 0x0000000200007812 */ /* 0x004fc800078efcff */
[----:B------:R-:W-:-:S13]  /*21a80*/  ISETP.NE.AND P0, PT, R0, 0x3, PT ;  /* 0x000000030000780c */ /* 0x000fda0003f05270 */
[----:B------:R-:W-:Y:S05]  /*21a90*/  @!P0 BRA `(.L_x_8080) ;  /* 0x0000000000048947 */ /* 0x000fea0003800000 */
[----:B------:R-:W-:Y:S01]  /*21aa0*/  BPT.TRAP 0x1 ;  /* 0x000000040000795c */ /* 0x000fe20000300000 */
.L_x_8080:
[----:B------:R-:W2:Y:S01]  /*21ab0*/  LDL R0, [R1+0x4] ;  /* 0x0000040001007983 */ /* 0x000ea20000100800 */
[C---:B------:R-:W-:Y:S02]  /*21ac0*/  IMAD R3, R34.reuse, 0x8, R5 ;  /* 0x0000000822037824 */ /* 0x040fe400078e0205 */
[----:B------:R-:W-:-:S05]  /*21ad0*/  VIADD R34, R34, 0x1 ;  /* 0x0000000122227836 */ /* 0x000fca0000000000 */
[----:B------:R-:W-:Y:S02]  /*21ae0*/  ISETP.NE.AND P2, PT, R34, 0x2, PT ;  /* 0x000000022200780c */ /* 0x000fe40003f45270 */
[----:B--2---:R-:W-:Y:S02]  /*21af0*/  SHF.L.U32 R2, R0, 0x1f, RZ ;  /* 0x0000001f00027819 */ /* 0x004fe400000006ff */
[----:B------:R-:W-:Y:S02]  /*21b00*/  SEL R0, RZ, 0x1, P2 ;  /* 0x00000001ff007807 */ /* 0x000fe40001000000 */
[----:B------:R-:W0:Y:S02]  /*21b10*/  SYNCS.PHASECHK.TRANS64.TRYWAIT P1, [R3+URZ+0x22840], R2 ;  /* 0x02284002030075a7 */ /* 0x000e24000802017f */
[----:B0-----:R-:W-:Y:S05]  /*21b20*/  @!P1 BRA `(.L_x_8081) ;  /* 0x0000008400a49947 */ /* 0x001fea0003800000 */
.L_x_8409:
[----:B------:R-:W2:Y:S01]  /*21b30*/  LDL.LU R4, [R1+0x4] ;  /* 0x0000040001047983 */ /* 0x000ea20000300800 */
[----:B------:R-:W-:Y:S02]  /*21b40*/  SEL R34, R34, RZ, P2 ;  /* 0x000000ff22227207 */ /* 0x000fe40001000000 */
[----:B--2---:R-:W-:Y:S01]  /*21b50*/  LOP3.LUT R0, R4, R0, RZ, 0x3c, !PT ;  /* 0x0000000004007212 */ /* 0x004fe200078e3cff */
[----:B------:R-:W-:Y:S06]  /*21b60*/  @!P0 BRA `(.L_x_8082) ;  /* 0x0000000000048947 */ /* 0x000fec0003800000 */
[----:B------:R-:W-:Y:S01]  /*21b70*/  BPT.TRAP 0x1 ;  /* 0x000000040000795c */ /* 0x000fe20000300000 */
.L_x_8082:
[----:B------:R-:W-:Y:S01]  /*21b80*/  IMAD R5, R34, 0x8, R5 ;  /* 0x0000000822057824 */ /* 0x000fe200078e0205 */
[----:B------:R-:W-:-:S04]  /*21b90*/  SHF.L.U32 R0, R0, 0x1f, RZ ;  /* 0x0000001f00007819 */ /* 0x000fc800000006ff */
[----:B------:R-:W2:Y:S02]  /*21ba0*/  SYNCS.PHASECHK.TRANS64.TRYWAIT P1, [R5+URZ+0x22840], R0 ;  /* 0x02284000050075a7 */ /* 0x000ea4000802017f */
[----:B--2---:R-:W-:Y:S05]  /*21bb0*/  @!P1 BRA `(.L_x_8083) ;  /* 0x0000008400949947 */ /* 0x004fea0003800000 */
.L_x_8410:
[----:B------:R-:W-:Y:S05]  /*21bc0*/  @!P0 BRA `(.L_x_8084) ;  /* 0x0000000000048947 */ /* 0x000fea0003800000 */
[----:B------:R-:W-:Y:S01]  /*21bd0*/  BPT.TRAP 0x1 ;  /* 0x000000040000795c */ /* 0x000fe20000300000 */
.L_x_8084:
[----:B------:R-:W3:Y:S02]  /*21be0*/  SYNCS.PHASECHK.TRANS64.TRYWAIT P1, [R3+URZ+0x22860], R2 ;  /* 0x02286002030075a7 */ /* 0x000ee4000802017f */
[----:B---3--:R-:W-:Y:S05]  /*21bf0*/  @!P1 BRA `(.L_x_8085) ;  /* 0x0000008400989947 */ /* 0x008fea0003800000 */
.L_x_8411:
[----:B------:R-:W-:Y:S05]  /*21c00*/  @!P0 BRA `(.L_x_8086) ;  /* 0x0000000000048947 */ /* 0x000fea0003800000 */
[----:B------:R-:W-:Y:S01]  /*21c10*/  BPT.TRAP 0x1 ;  /* 0x000000040000795c */ /* 0x000fe20000300000 */
.L_x_8086:
[----:B------:R-:W4:Y:S02]  /*21c20*/  SYNCS.PHASECHK.TRANS64.TRYWAIT P1, [R5+URZ+0x22860], R0 ;  /* 0x02286000050075a7 */ /* 0x000f24000802017f */
[----:B----4-:R-:W-:Y:S05]  /*21c30*/  @!P1 BRA `(.L_x_8087) ;  /* 0x00000084009c9947 */ /* 0x010fea0003800000 */
.L_x_8412:
[----:B------:R-:W-:Y:S05]  /*21c40*/  @!P0 BRA `(.L_x_8088) ;  /* 0x0000000000048947 */ /* 0x000fea0003800000 */
[----:B------:R-:W-:Y:S01]  /*21c50*/  BPT.TRAP 0x1 ;  /* 0x000000040000795c */ /* 0x000fe20000300000 */
.L_x_8088:
[----:B------:R-:W0:Y:S02]  /*21c60*/  SYNCS.PHASECHK.TRANS64.TRYWAIT P1, [R3+URZ+0x22880], R2 ;  /* 0x02288002030075a7 */ /* 0x000e24000802017f */
[----:B0-----:R-:W-:Y:S05]  /*21c70*/  @!P1 BRA `(.L_x_8089) ;  /* 0x0000008400a09947 */ /* 0x001fea0003800000 */
.L_x_8413:
[----:B------:R-:W-:Y:S05]  /*21c80*/  @!P0 BRA `(.L_x_8090) ;  /* 0x0000000000048947 */ /* 0x000fea0003800000 */
[----:B------:R-:W-:Y:S01]  /*21c90*/  BPT.TRAP 0x1 ;  /* 0x000000040000795c */ /* 0x000fe20000300000 */
.L_x_8090:
[----:B------:R0:W0:Y:S02]  /*21ca0*/  SYNCS.PHASECHK.TRANS64.TRYWAIT P0, [R5+URZ+0x22880], R0 ;  /* 0x02288000050075a7 */ /* 0x000024000800017f */
[----:B0-----:R-:W-:Y:S05]  /*21cb0*/  @!P0 NANOSLEEP.SYNCS 0x989680 ;  /* 0x009896800000895d */ /* 0x001fea0003900000 */
[----:B------:R-:W0:Y:S02]  /*21cc0*/  @!P0 SYNCS.PHASECHK.TRANS64 P0, [R5+URZ+0x22880], R0 ;  /* 0x02288000050085a7 */ /* 0x000e24000800007f */
[----:B0-----:R-:W-:Y:S05]  /*21cd0*/  @!P0 BRA `(.L_x_8090) ;  /* 0xfffffffc00f08947 */ /* 0x001fea000383ffff */
.L_x_7781:
[----:B------:R-:W-:Y:S05]  /*21ce0*/  BSYNC B8 ;  /* 0x0000000000087941 */ /* 0x000fea0003800000 */
.L_x_7778:
[----:B------:R-:W-:Y:S05]  /*21cf0*/  EXIT ;  /* 0x000000000000794d */ /* 0x000fea0003800000 */
.L_x_7803:
[----:B-1----:R1:W2:Y:S02]  /*21d00*/  SYNCS.PHASECHK.TRANS64.TRYWAIT P6, [R88+URZ+0x22890], R100 ;  /* 0x02289064580075a7 */ /* 0x0022a400080c017f */
[----:B--2---:R-:W-:Y:S05]  /*21d10*/  @!P6 NANOSLEEP.SYNCS 0x989680 ;  /* 0x009896800000e95d */ /* 0x004fea0003900000 */
[----:B------:R-:W2:Y:S02]  /*21d20*/  @!P6 SYNCS.PHASECHK.TRANS64 P6, [R88+URZ+0x22890], R100 ;  /* 0x022890645800e5a7 */ /* 0x000ea400080c007f */
[----:B--2---:R-:W-:Y:S05]  /*21d30*/  @!P6 BRA `(.L_x_7803) ;  /* 0xfffffffc00f0e947 */ /* 0x004fea000383ffff */
[----:B------:R-:W-:Y:S05]  /*21d40*/  BRA `(.L_x_8091) ;  /* 0xfffffe1000907947 */ /* 0x000fea000383ffff */
.L_x_7804:
[----:B------:R-:W-:Y:S01]  /*21d50*/  BSSY B1, `(.L_x_8092) ;  /* 0x0000008000017945 */ /* 0x000fe20003800000 */
[----:B------:R-:W-:Y:S01]  /*21d60*/  IMAD.MOV.U32 R13, RZ, RZ, R103 ;  /* 0x000000ffff0d7224 */ /* 0x000fe200078e0067 */
[----:B------:R-:W-:Y:S01]  /*21d70*/  MOV R12, RZ ;  /* 0x000000ff000c7202 */ /* 0x000fe20000000f00 */
[----:B------:R-:W-:Y:S02]  /*21d80*/  IMAD.MOV.U32 R11, RZ, RZ, 0x1c1f ;  /* 0x00001c1fff0b7424 */ /* 0x000fe400078e00ff */
[----:B------:R-:W-:-:S07]  /*21d90*/  IMAD.MOV.U32 R15, RZ, RZ, -0x1 ;  /* 0xffffffffff0f7424 */ /* 0x000fce00078e00ff */
[----:B01----:R-:W-:Y:S05]  /*21da0*/  WARPSYNC.COLLECTIVE R15, `(.L_x_8093) ;  /* 0x000000000f087348 */ /* 0x003fea0003c00000 */
[----:B------:R2:W3:Y:S02]  /*21db0*/  SHFL.IDX P6, R14, R13, R12, R11 ;  /* 0x0000000c0d0e7389 */ /* 0x0004e400000c000b */
[----:B0123--:R-:W-:Y:S01]  /*21dc0*/  ENDCOLLECTIVE ;  /* 0x000000000000791b */ /* 0x00ffe20003800000 */
.L_x_8093:
[----:B------:R-:W-:Y:S05]  /*21dd0*/  BSYNC B1 ;  /* 0x0000000000017941 */ /* 0x000fea0003800000 */
.L_x_8092:
        /* <DEDUP_REMOVED lines=8> */
.L_x_8094:
[----:B------:R-:W-:Y:S05]  /*21e60*/  BRA `(.L_x_8095) ;  /* 0xfffffe10005c7947 */ /* 0x000fea000383ffff */
.L_x_7813:
        /* <DEDUP_REMOVED lines=8> */
.L_x_8097:
[----:B------:R-:W-:Y:S05]  /*21ef0*/  BSYNC B1 ;  /* 0x0000000000017941 */ /* 0x000fea0003800000 */
.L_x_8096:
        /* <DEDUP_REMOVED lines=8> */
.L_x_8098:
[----:B------:R-:W-:Y:S05]  /*21f80*/  BRA `(.L_x_8099) ;  /* 0xfffffe1c00dc7947 */ /* 0x000fea000383ffff */
.L_x_7822:
[----:B------:R-:W-:Y:S01]  /*21f90*/  BSSY B1, `(.L_x_8100) ;  /* 0x0000008000017945 */ /* 0x000fe20003800000 */
[----:B------:R-:W-:Y:S01]  /*21fa0*/  IMAD.MOV.U32 R13, RZ, RZ, R103 ;  /* 0x000000ffff0d7224 */ /* 0x000fe200078e0067 */
[----:B------:R-:W-:Y:S01]  /*21fb0*/  MOV R12, 0x2 ;  /* 0x00000002000c7802 */ /* 0x000fe20000000f00 */
[----:B0-----:R-:W-:Y:S02]  /*21fc0*/  IMAD.MOV.U32 R11, RZ, RZ, 0x1c1f ;  /* 0x00001c1fff0b7424 */ /* 0x001fe400078e00ff */
[----:B------:R-:W-:-:S07]  /*21fd0*/  IMAD.MOV.U32 R15, RZ, RZ, -0x1 ;  /* 0xffffffffff0f7424 */ /* 0x000fce00078e00ff */
[----:B-1234-:R-:W-:Y:S05]  /*21fe0*/  WARPSYNC.COLLECTIVE R15, `(.L_x_8101) ;  /* 0x000000000f087348 */ /* 0x01efea0003c00000 */
[----:B------:R0:W0:Y:S02]  /*21ff0*/  SHFL.IDX P6, R14, R13, R12, R11 ;  /* 0x0000000c0d0e7389 */ /* 0x00002400000c000b */
[----:B01234-:R-:W-:Y:S01]  /*22000*/  ENDCOLLECTIVE ;  /* 0x000000000000791b */ /* 0x01ffe20003800000 */
.L_x_8101:
[----:B------:R-:W-:Y:S05]  /*22010*/  BSYNC B1 ;  /* 0x0000000000017941 */ /* 0x000fea0003800000 */
.L_x_8100:
        /* <DEDUP_REMOVED lines=8> */
.L_x_8102:
[----:B------:R-:W-:Y:S05]  /*220a0*/  BRA `(.L_x_8103) ;  /* 0xfffffe2c005c7947 */ /* 0x000fea000383ffff */
.L_x_7832:
[----:B-1----:R1:W2:Y:S02]  /*220b0*/  SYNCS.PHASECHK.TRANS64.TRYWAIT P3, [R88+URZ+0x22890], R100 ;  /* 0x02289064580075a7 */ /* 0x0022a4000806017f */
[----:B--2---:R-:W-:Y:S05]  /*220c0*/  @!P3 NANOSLEEP.SYNCS 0x989680 ;  /* 0x009896800000b95d */ /* 0x004fea0003900000 */
[----:B------:R-:W2:Y:S02]  /*220d0*/  @!P3 SYNCS.PHASECHK.TRANS64 P3, [R88+URZ+0x22890], R100 ;  /* 0x022890645800b5a7 */ /* 0x000ea4000806007f */
[----:B--2---:R-:W-:Y:S05]  /*220e0*/  @!P3 BRA `(.L_x_7832) ;  /* 0xfffffffc00f0b947 */ /* 0x004fea000383ffff */
[----:B------:R-:W-:Y:S05]  /*220f0*/  BRA `(.L_x_8104) ;  /* 0xfffffe40001c7947 */ /* 0x000fea000383ffff */
.L_x_7833:
        /* <DEDUP_REMOVED lines=8> */
.L_x_8106:
[----:B------:R-:W-:Y:S05]  /*22180*/  BSYNC B1 ;  /* 0x0000000000017941 */ /* 0x000fea0003800000 */
.L_x_8105:
        /* <DEDUP_REMOVED lines=8> */
.L_x_8107:
[----:B------:R-:W-:Y:S01]  /*22210*/  IMAD.MOV.U32 R107, RZ, RZ, R14 ;  /* 0x000000ffff6b7224 */ /* 0x000fe200078e000e */
[----:B------:R-:W-:Y:S06]  /*22220*/  BRA `(.L_x_8108) ;  /* 0xfffffe3c00e87947 */ /* 0x000fec000383ffff */
.L_x_7838:
        /* <DEDUP_REMOVED lines=8> */
.L_x_8110:
[----:B------:R-:W-:Y:S05]  /*222b0*/  BSYNC B1 ;  /* 0x0000000000017941 */ /* 0x000fea0003800000 */
.L_x_8109:
        /* <DEDUP_REMOVED lines=8> */
.L_x_8111:
[----:B------:R-:W-:Y:S05]  /*22340*/  BRA `(.L_x_8112) ;  /* 0xfffffe4c00787947 */ /* 0x000fea000383ffff */
.L_x_7843:
        /* <DEDUP_REMOVED lines=8> */
.L_x_8114:
[----:B------:R-:W-:Y:S05]  /*223d0*/  BSYNC B1 ;  /* 0x0000000000017941 */ /* 0x000fea0003800000 */
.L_x_8113:
        /* <DEDUP_REMOVED lines=8> */
.L_x_8115:
[----:B------:R-:W-:Y:S05]  /*22460*/  BRA `(.L_x_8116) ;  /* 0xfffffe5c00287947 */ /* 0x000fea000383ffff */
.L_x_7848:
[----:B0-----:R0:W1:Y:S02]  /*22470*/  SYNCS.PHASECHK.TRANS64.TRYWAIT P2, [R88+URZ+0x22890], R100 ;  /* 0x02289064580075a7 */ /* 0x001064000804017f */
[----:B-1----:R-:W-:Y:S05]  /*22480*/  @!P2 NANOSLEEP.SYNCS 0x989680 ;  /* 0x009896800000a95d */ /* 0x002fea0003900000 */
[----:B------:R-:W1:Y:S02]  /*22490*/  @!P2 SYNCS.PHASECHK.TRANS64 P2, [R88+URZ+0x22890], R100 ;  /* 0x022890645800a5a7 */ /* 0x000e64000804007f */
[----:B-1----:R-:W-:Y:S05]  /*224a0*/  @!P2 BRA `(.L_x_7848) ;  /* 0xfffffffc00f0a947 */ /* 0x002fea000383ffff */
[----:B------:R-:W-:Y:S05]  /*224b0*/  BRA `(.L_x_8117) ;  /* 0xfffffe6c00107947 */ /* 0x000fea000383ffff */
.L_x_7849:
        /* <DEDUP_REMOVED lines=8> */
.L_x_8119:
[----:B------:R-:W-:Y:S05]  /*22540*/  BSYNC B1 ;  /* 0x0000000000017941 */ /* 0x000fea0003800000 */
.L_x_8118:
        /* <DEDUP_REMOVED lines=8> */
.L_x_8120:
[----:B------:R-:W-:Y:S05]  /*225d0*/  BRA `(.L_x_8121) ;  /* 0xfffffe6c00307947 */ /* 0x000fea000383ffff */
.L_x_7852:
[----:B------:R-:W-:Y:S01]  /*225e0*/  BSSY B1, `(.L_x_8122) ;  /* 0x0000008000017945 */ /* 0x000fe20003800000 */
[----:B------:R-:W-:Y:S01]  /*225f0*/  IMAD.MOV.U32 R13, RZ, RZ, R33 ;  /* 0x000000ffff0d7224 */ /* 0x000fe200078e0021 */
[----:B------:R-:W-:Y:S01]  /*22600*/  MOV R15, 0xffffffff ;  /* 0xffffffff000f7802 */ /* 0x000fe20000000f00 */
[----:B------:R-:W-:Y:S02]  /*22610*/  IMAD.MOV.U32 R12, RZ, RZ, 0x1 ;  /* 0x00000001ff0c7424 */ /* 0x000fe400078e00ff */
[----:B------:R-:W-:-:S07]  /*22620*/  IMAD.MOV.U32 R11, RZ, RZ, 0x1c1f ;  /* 0x00001c1fff0b7424 */ /* 0x000fce00078e00ff */
[----:B01234-:R-:W-:Y:S05]  /*22630*/  WARPSYNC.COLLECTIVE R15, `(.L_x_8123) ;  /* 0x000000000f087348 */ /* 0x01ffea0003c00000 */
[----:B---3--:R3:W0:Y:S02]  /*22640*/  SHFL.IDX P6, R14, R13, R12, R11 ;  /* 0x0000000c0d0e7389 */ /* 0x00862400000c000b */
[----:B01234-:R-:W-:Y:S01]  /*22650*/  ENDCOLLECTIVE ;  /* 0x000000000000791b */ /* 0x01ffe20003800000 */
.L_x_8123:
[----:B------:R-:W-:Y:S05]  /*22660*/  BSYNC B1 ;  /* 0x0000000000017941 */ /* 0x000fea0003800000 */
.L_x_8122:
        /* <DEDUP_REMOVED lines=8> */
.L_x_8124:
[----:B------:R-:W-:Y:S05]  /*226f0*/  BRA `(.L_x_8125) ;  /* 0xfffffe6c00307947 */ /* 0x000fea000383ffff */
.L_x_7855:
[----:B------:R-:W-:Y:S01]  /*22700*/  BSSY B1, `(.L_x_8126) ;  /* 0x0000008000017945 */ /* 0x000fe20003800000 */
[----:B------:R-:W-:Y:S01]  /*22710*/  MOV R13, R33 ;  /* 0x00000021000d7202 */ /* 0x000fe20000000f00 */
[----:B------:R-:W-:Y:S02]  /*22720*/  IMAD.MOV.U32 R12, RZ, RZ, 0x2 ;  /* 0x00000002ff0c7424 */ /* 0x000fe400078e00ff */
[----:B------:R-:W-:Y:S02]  /*22730*/  IMAD.MOV.U32 R11, RZ, RZ, 0x1c1f ;  /* 0x00001c1fff0b7424 */ /* 0x000fe400078e00ff */
[----:B------:R-:W-:-:S07]  /*22740*/  IMAD.MOV.U32 R15, RZ, RZ, -0x1 ;  /* 0xffffffffff0f7424 */ /* 0x000fce00078e00ff */
[----:B01234-:R-:W-:Y:S05]  /*22750*/  WARPSYNC.COLLECTIVE R15, `(.L_x_8127) ;  /* 0x000000000f087348 */ /* 0x01ffea0003c00000 */
[----:B---3--:R3:W0:Y:S02]  /*22760*/  SHFL.IDX P6, R14, R13, R12, R11 ;  /* 0x0000000c0d0e7389 */ /* 0x00862400000c000b */
[----:B01234-:R-:W-:Y:S01]  /*22770*/  ENDCOLLECTIVE ;  /* 0x000000000000791b */ /* 0x01ffe20003800000 */
.L_x_8127:
[----:B------:R-:W-:Y:S05]  /*22780*/  BSYNC B1 ;  /* 0x0000000000017941 */ /* 0x000fea0003800000 */
.L_x_8126:
        /* <DEDUP_REMOVED lines=8> */
.L_x_8128:
[----:B------:R-:W-:Y:S05]  /*22810*/  BRA `(.L_x_8129) ;  /* 0xfffffe6c00347947 */ /* 0x000fea000383ffff */
.L_x_7859:
[----:B------:R0:W0:Y:S02]  /*22820*/  SYNCS.PHASECHK.TRANS64.TRYWAIT P3, [R88+URZ+0x228b0], R100 ;  /* 0x0228b064580075a7 */ /* 0x000024000806017f */
[----:B0-----:R-:W-:Y:S05]  /*22830*/  @!P3 NANOSLEEP.SYNCS 0x989680 ;  /* 0x009896800000b95d */ /* 0x001fea0003900000 */
[----:B------:R-:W0:Y:S02]  /*22840*/  @!P3 SYNCS.PHASECHK.TRANS64 P3, [R88+URZ+0x228b0], R100 ;  /* 0x0228b0645800b5a7 */ /* 0x000e24000806007f */
[----:B0-----:R-:W-:Y:S05]  /*22850*/  @!P3 BRA `(.L_x_7859) ;  /* 0xfffffffc00f0b947 */ /* 0x001fea000383ffff */
[----:B------:R-:W-:Y:S05]  /*22860*/  BRA `(.L_x_8130) ;  /* 0xfffffe6c00ac7947 */ /* 0x000fea000383ffff */
.L_x_7871:
[----:B------:R-:W0:Y:S01]  /*22870*/  S2R R4, SR_TID.X ;  /* 0x0000000000047919 */ /* 0x000e220000002100 */
[----:B------:R-:W-:Y:S01]  /*22880*/  BSSY B0, `(.L_x_8131) ;  /* 0x000000c000007945 */ /* 0x000fe20003800000 */
[----:B------:R-:W-:Y:S01]  /*22890*/  IMAD.MOV.U32 R12, RZ, RZ, RZ ;  /* 0x000000ffff0c7224 */ /* 0x000fe200078e00ff */
[----:B------:R-:W-:Y:S01]  /*228a0*/  MOV R11, 0x1f ;  /* 0x0000001f000b7802 */ /* 0x000fe20000000f00 */
[----:B------:R-:W-:Y:S02]  /*228b0*/  IMAD.MOV.U32 R15, RZ, RZ, -0x1 ;  /* 0xffffffffff0f7424 */ /* 0x000fe400078e00ff */
[----:B0-----:R-:W-:-:S05]  /*228c0*/  VIADD R5, R4, 0xffffff80 ;  /* 0xffffff8004057836 */ /* 0x001fca0000000000 */
[----:B------:R-:W-:-:S04]  /*228d0*/  SHF.R.S32.HI R4, RZ, 0x1f, R5 ;  /* 0x0000001fff047819 */ /* 0x000fc80000011405 */
[----:B------:R-:W-:-:S04]  /*228e0*/  LEA.HI R4, R4, R5, RZ, 0x7 ;  /* 0x0000000504047211 */ /* 0x000fc800078f38ff */
[----:B------:R-:W-:-:S05]  /*228f0*/  SHF.R.S32.HI R4, RZ, 0x7, R4 ;  /* 0x00000007ff047819 */ /* 0x000fca0000011404 */
[----:B------:R-:W-:-:S07]  /*22900*/  IMAD.MOV.U32 R13, RZ, RZ, R4 ;  /* 0x000000ffff0d7224 */ /* 0x000fce00078e0004 */
[----:B---3-5:R-:W-:Y:S05]  /*22910*/  WARPSYNC.COLLECTIVE R15, `(.L_x_8132) ;  /* 0x000000000f087348 */ /* 0x028fea0003c00000 */
[----:B------:R0:W1:Y:S02]  /*22920*/  SHFL.IDX P6, R14, R13, R12, R11 ;  /* 0x0000000c0d0e7389 */ /* 0x00006400000c000b */
[----:B01-3-5:R-:W-:Y:S01]  /*22930*/  ENDCOLLECTIVE ;  /* 0x000000000000791b */ /* 0x02bfe20003800000 */
.L_x_8132:
[----:B------:R-:W-:Y:S05]  /*22940*/  BSYNC B0 ;  /* 0x0000000000007941 */ /* 0x000fea0003800000 */
.L_x_8131:
[----:B------:R-:W-:Y:S01]  /*22950*/  IMAD.MOV.U32 R203, RZ, RZ, R14 ;  /* 0x000000ffffcb7224 */ /* 0x000fe200078e000e */
[----:B------:R-:W-:Y:S06]  /*22960*/  BRA `(.L_x_8133) ;  /* 0xfffffe7800e87947 */ /* 0x000fec000383ffff */
.L_x_7883:
[----:B------:R-:W-:Y:S01]  /*22970*/  BSSY B1, `(.L_x_8134) ;  /* 0x0000008000017945 */ /* 0x000fe20003800000 */
[----:B------:R-:W-:Y:S01]  /*22980*/  IMAD.MOV.U32 R13, RZ, RZ, R26 ;  /* 0x000000ffff0d7224 */ /* 0x000fe200078e001a */
[----:B------:R-:W-:Y:S01]  /*22990*/  MOV R15, 0xffffffff ;  /* 0xffffffff000f7802 */ /* 0x000fe20000000f00 */
[----:B------:R-:W-:Y:S02]  /*229a0*/  IMAD.MOV.U32 R12, RZ, RZ, RZ ;  /* 0x000000ffff0c7224 */ /* 0x000fe400078e00ff */
[----:B------:R-:W-:-:S07]  /*229b0*/  IMAD.MOV.U32 R11, RZ, RZ, 0x1c1f ;  /* 0x00001c1fff0b7424 */ /* 0x000fce00078e00ff */
[----:B------:R-:W-:Y:S05]  /*229c0*/  WARPSYNC.COLLECTIVE R15, `(.L_x_8135) ;  /* 0x000000000f087348 */ /* 0x000fea0003c00000 */
[----:B------:R0:W1:Y:S02]  /*229d0*/  SHFL.IDX P6, R14, R13, R12, R11 ;  /* 0x0000000c0d0e7389 */ /* 0x00006400000c000b */
[----:B01----:R-:W-:Y:S01]  /*229e0*/  ENDCOLLECTIVE ;  /* 0x000000000000791b */ /* 0x003fe20003800000 */
.L_x_8135:
[----:B------:R-:W-:Y:S05]  /*229f0*/  BSYNC B1 ;  /* 0x0000000000017941 */ /* 0x000fea0003800000 */
.L_x_8134:
        /* <DEDUP_REMOVED lines=8> */
.L_x_8136:
[----:B------:R-:W-:Y:S01]  /*22a80*/  IMAD.MOV.U32 R13, RZ, RZ, R28 ;  /* 0x000000ffff0d7224 */ /* 0x000fe200078e001c */
[----:B------:R-:W-:-:S07]  /*22a90*/  MOV R33, R14 ;  /* 0x0000000e00217202 */ /* 0x000fce0000000f00 */
[----:B------:R-:W-:Y:S05]  /*22aa0*/  WARPSYNC.COLLECTIVE R15, `(.L_x_8137) ;  /* 0x000000000f087348 */ /* 0x000fea0003c00000 */
[----:B------:R0:W1:Y:S02]  /*22ab0*/  SHFL.IDX P6, R14, R13, R12, R11 ;  /* 0x0000000c0d0e7389 */ /* 0x00006400000c000b */
[----:B01----:R-:W-:Y:S01]  /*22ac0*/  ENDCOLLECTIVE ;  /* 0x000000000000791b */ /* 0x003fe20003800000 */
.L_x_8137:
[----:B------:R-:W-:Y:S02]  /*22ad0*/  IMAD.MOV.U32 R13, RZ, RZ, R30 ;  /* 0x000000ffff0d7224 */ /* 0x000fe400078e001e */
[----:B------:R-:W-:-:S07]  /*22ae0*/  IMAD.MOV.U32 R3, RZ, RZ, R14 ;  /* 0x000000ffff037224 */ /* 0x000fce00078e000e */
[----:B------:R-:W-:Y:S05]  /*22af0*/  WARPSYNC.COLLECTIVE R15, `(.L_x_8138) ;  /* 0x000000000f087348 */ /* 0x000fea0003c00000 */
[----:B------:R0:W1:Y:S02]  /*22b00*/  SHFL.IDX P6, R14, R13, R12, R11 ;  /* 0x0000000c0d0e7389 */ /* 0x00006400000c000b */
[----:B01----:R-:W-:Y:S01]  /*22b10*/  ENDCOLLECTIVE ;  /* 0x000000000000791b */ /* 0x003fe20003800000 */
.L_x_8138:
[----:B------:R-:W-:Y:S05]  /*22b20*/  BRA `(.L_x_8139) ;  /* 0xfffffe7c00dc7947 */ /* 0x000fea000383ffff */
.L_x_7887:
[----:B0-----:R0:W1:Y:S02]  /*22b30*/  SYNCS.PHASECHK.TRANS64.TRYWAIT P0, [R18+URZ+0x22800], R39 ;  /* 0x02280027120075a7 */ /* 0x001064000800017f */
[----:B-1----:R-:W-:Y:S05]  /*22b40*/  @!P0 NANOSLEEP.SYNCS 0x989680 ;  /* 0x009896800000895d */ /* 0x002fea0003900000 */
[----:B------:R-:W1:Y:S02]  /*22b50*/  @!P0 SYNCS.PHASECHK.TRANS64 P0, [R18+URZ+0x22800], R39 ;  /* 0x02280027120085a7 */ /* 0x000e64000800007f */
[----:B-1----:R-:W-:Y:S05]  /*22b60*/  @!P0 BRA `(.L_x_7887) ;  /* 0xfffffffc00f08947 */ /* 0x002fea000383ffff */
[----:B------:R-:W-:Y:S05]  /*22b70*/  BRA `(.L_x_8140) ;  /* 0xfffffe8400387947 */ /* 0x000fea000383ffff */
.L_x_7895:
        /* <DEDUP_REMOVED lines=8> */
.L_x_8142:
[----:B------:R-:W-:Y:S05]  /*22c00*/  BSYNC B1 ;  /* 0x0000000000017941 */ /* 0x000fea0003800000 */
.L_x_8141:
        /* <DEDUP_REMOVED lines=8> */
.L_x_8143:
[----:B------:R-:W-:Y:S02]  /*22c90*/  IMAD.MOV.U32 R13, RZ, RZ, R28 ;  /* 0x000000ffff0d7224 */ /* 0x000fe400078e001c */
[----:B------:R-:W-:-:S07]  /*22ca0*/  IMAD.MOV.U32 R33, RZ, RZ, R14 ;  /* 0x000000ffff217224 */ /* 0x000fce00078e000e */
[----:B------:R-:W-:Y:S05]  /*22cb0*/  WARPSYNC.COLLECTIVE R15, `(.L_x_8144) ;  /* 0x000000000f087348 */ /* 0x000fea0003c00000 */
[----:B------:R0:W1:Y:S02]  /*22cc0*/  SHFL.IDX P6, R14, R13, R12, R11 ;  /* 0x0000000c0d0e7389 */ /* 0x00006400000c000b */
[----:B01----:R-:W-:Y:S01]  /*22cd0*/  ENDCOLLECTIVE ;  /* 0x000000000000791b */ /* 0x003fe20003800000 */
.L_x_8144:
[----:B------:R-:W-:Y:S02]  /*22ce0*/  IMAD.MOV.U32 R13, RZ, RZ, R30 ;  /* 0x000000ffff0d7224 */ /* 0x000fe400078e001e */
[----:B------:R-:W-:-:S07]  /*22cf0*/  IMAD.MOV.U32 R21, RZ, RZ, R14 ;  /* 0x000000ffff157224 */ /* 0x000fce00078e000e */
[----:B------:R-:W-:Y:S05]  /*22d00*/  WARPSYNC.COLLECTIVE R15, `(.L_x_8145) ;  /* 0x000000000f087348 */ /* 0x000fea0003c00000 */
[----:B------:R0:W1:Y:S02]  /*22d10*/  SHFL.IDX P6, R14, R13, R12, R11 ;  /* 0x0000000c0d0e7389 */ /* 0x00006400000c000b */
[----:B01----:R-:W-:Y:S01]  /*22d20*/  ENDCOLLECTIVE ;  /* 0x000000000000791b */ /* 0x003fe20003800000 */
.L_x_8145:
[----:B------:R-:W-:Y:S05]  /*22d30*/  BRA `(.L_x_8146) ;  /* 0xfffffe9c000c7947 */ /* 0x000fea000383ffff */
.L_x_7899:
[----:B0-----:R0:W1:Y:S02]  /*22d40*/  SYNCS.PHASECHK.TRANS64.TRYWAIT P1, [R18+URZ+0x22800], R37 ;  /* 0x02280025120075a7 */ /* 0x001064000802017f */
[----:B-1----:R-:W-:Y:S05]  /*22d50*/  @!P1 NANOSLEEP.SYNCS 0x989680 ;  /* 0x009896800000995d */ /* 0x002fea0003900000 */
[----:B------:R-:W1:Y:S02]  /*22d60*/  @!P1 SYNCS.PHASECHK.TRANS64 P1, [R18+URZ+0x22800], R37 ;  /* 0x02280025120095a7 */ /* 0x000e64000802007f */
[----:B-1----:R-:W-:Y:S05]  /*22d70*/  @!P1 BRA `(.L_x_7899) ;  /* 0xfffffffc00f09947 */ /* 0x002fea000383ffff */
[----:B------:R-:W-:Y:S05]  /*22d80*/  BRA `(.L_x_8147) ;  /* 0xfffffea000287947 */ /* 0x000fea000383ffff */
.L_x_7905:
[----:B-1----:R1:W2:Y:S02]  /*22d90*/  SYNCS.PHASECHK.TRANS64.TRYWAIT P1, [R3+URZ+0x22830], R4 ;  /* 0x02283004030075a7 */ /* 0x0022a4000802017f */
[----:B--2---:R-:W-:Y:S05]  /*22da0*/  @!P1 NANOSLEEP.SYNCS 0x989680 ;  /* 0x009896800000995d */ /* 0x004fea0003900000 */
[----:B------:R-:W2:Y:S02]  /*22db0*/  @!P1 SYNCS.PHASECHK.TRANS64 P1, [R3+URZ+0x22830], R4 ;  /* 0x02283004030095a7 */ /* 0x000ea4000802007f */
[----:B--2---:R-:W-:Y:S05]  /*22dc0*/  @!P1 BRA `(.L_x_7905) ;  /* 0xfffffffc00f09947 */ /* 0x004fea000383ffff */
[----:B------:R-:W-:Y:S05]  /*22dd0*/  BRA `(.L_x_7904) ;  /* 0xfffffeb800a47947 */ /* 0x000fea000383ffff */
.L_x_7912:
[----:B-1----:R1:W2:Y:S02]  /*22de0*/  SYNCS.PHASECHK.TRANS64.TRYWAIT P2, [R13+URZ+0x22830], R14 ;  /* 0x0228300e0d0075a7 */ /* 0x0022a4000804017f */
[----:B--2---:R-:W-:Y:S05]  /*22df0*/  @!P2 NANOSLEEP.SYNCS 0x989680 ;  /* 0x009896800000a95d */ /* 0x004fea0003900000 */
[----:B------:R-:W2:Y:S02]  /*22e00*/  @!P2 SYNCS.PHASECHK.TRANS64 P2, [R13+URZ+0x22830], R14 ;  /* 0x0228300e0d00a5a7 */ /* 0x000ea4000804007f */
[----:B--2---:R-:W-:Y:S05]  /*22e10*/  @!P2 BRA `(.L_x_7912) ;  /* 0xfffffffc00f0a947 */ /* 0x004fea000383ffff */
[----:B------:R-:W-:Y:S05]  /*22e20*/  BRA `(.L_x_7911) ;  /* 0xfffffeec005c7947 */ /* 0x000fea000383ffff */
.L_x_7916:
[----:B-1----:R1:W2:Y:S02]  /*22e30*/  SYNCS.PHASECHK.TRANS64.TRYWAIT P1, [R13+URZ+0x22850], R12 ;  /* 0x0228500c0d0075a7 */ /* 0x0022a4000802017f */
[----:B--2---:R-:W-:Y:S05]  /*22e40*/  @!P1 NANOSLEEP.SYNCS 0x989680 ;  /* 0x009896800000995d */ /* 0x004fea0003900000 */
[----:B------:R-:W2:Y:S02]  /*22e50*/  @!P1 SYNCS.PHASECHK.TRANS64 P1, [R13+URZ+0x22850], R12 ;  /* 0x0228500c0d0095a7 */ /* 0x000ea4000802007f */
[----:B--2---:R-:W-:Y:S05]  /*22e60*/  @!P1 BRA `(.L_x_7916) ;  /* 0xfffffffc00f09947 */ /* 0x004fea000383ffff */
[----:B------:R-:W-:Y:S05]  /*22e70*/  BRA `(.L_x_7913) ;  /* 0xfffffef800987947 */ /* 0x000fea000383ffff */
.L_x_7923:
[----:B-1----:R1:W2:Y:S02]  /*22e80*/  SYNCS.PHASECHK.TRANS64.TRYWAIT P1, [R15+URZ+0x22850], R0 ;  /* 0x022850000f0075a7 */ /* 0x0022a4000802017f */
[----:B--2---:R-:W-:Y:S05]  /*22e90*/  @!P1 NANOSLEEP.SYNCS 0x989680 ;  /* 0x009896800000995d */ /* 0x004fea0003900000 */
[----:B------:R-:W2:Y:S02]  /*22ea0*/  @!P1 SYNCS.PHASECHK.TRANS64 P1, [R15+URZ+0x22850], R0 ;  /* 0x022850000f0095a7 */ /* 0x000ea4000802007f */
[----:B--2---:R-:W-:Y:S05]  /*22eb0*/  @!P1 BRA `(.L_x_7923) ;  /* 0xfffffffc00f09947 */ /* 0x004fea000383ffff */
[----:B------:R-:W-:Y:S05]  /*22ec0*/  BRA `(.L_x_7922) ;  /* 0xffffff1800a87947 */ /* 0x000fea000383ffff */
.L_x_7927:
[----:B------:R-:W-:Y:S01]  /*22ed0*/  SEL R96, R12, R87, P0 ;  /* 0x000000570c607207 */ /* 0x000fe20000000000 */
[----:B------:R-:W-:Y:S01]  /*22ee0*/  IMAD.MOV.U32 R15, RZ, RZ, -0x1 ;  /* 0xffffffffff0f7424 */ /* 0x000fe200078e00ff */
[----:B------:R-:W-:Y:S01]  /*22ef0*/  SEL R54, R87, R12, P0 ;  /* 0x0000000c57367207 */ /* 0x000fe20000000000 */
[----:B------:R-:W-:Y:S01]  /*22f00*/  IMAD.MOV.U32 R12, RZ, RZ, R7 ;  /* 0x000000ffff0c7224 */ /* 0x000fe200078e0007 */
[----:B------:R-:W-:Y:S02]  /*22f10*/  MOV R11, 0x1c1f ;  /* 0x00001c1f000b7802 */ /* 0x000fe40000000f00 */
[----:B------:R-:W-:Y:S02]  /*22f20*/  LOP3.LUT R5, R7, 0x2, RZ, 0x3c, !PT ;  /* 0x0000000207057812 */ /* 0x000fe400078e3cff */
[----:B------:R-:W-:-:S07]  /*22f30*/  SEL R78, R85, R140, P0 ;  /* 0x0000008c554e7207 */ /* 0x000fce0000000000 */
[----:B-12---:R-:W-:Y:S05]  /*22f40*/  WARPSYNC.COLLECTIVE R15, `(.L_x_8148) ;  /* 0x000000000f087348 */ /* 0x006fea0003c00000 */
[----:B------:R0:W3:Y:S02]  /*22f50*/  SHFL.IDX P6, R14, R13, R12, R11 ;  /* 0x0000000c0d0e7389 */ /* 0x0000e400000c000b */
[----:B0123--:R-:W-:Y:S01]  /*22f60*/  ENDCOLLECTIVE ;  /* 0x000000000000791b */ /* 0x00ffe20003800000 */
.L_x_8148:
        /* <DEDUP_REMOVED lines=18> */
.L_x_8149:
        /* <DEDUP_REMOVED lines=18> */
.L_x_8150:
        /* <DEDUP_REMOVED lines=18> */
.L_x_8151:
        /* <DEDUP_REMOVED lines=19> */
.L_x_8152:
        /* <DEDUP_REMOVED lines=15> */
.L_x_8153:
[----:B------:R-:W-:Y:S02]  /*234f0*/  IMAD.MOV.U32 R13, RZ, RZ, R140 ;  /* 0x000000ffff0d7224 */ /* 0x000fe400078e008c */
[----:B------:R-:W-:Y:S02]  /*23500*/  IMAD.MOV.U32 R12, RZ, RZ, R5 ;  /* 0x000000ffff0c7224 */ /* 0x000fe400078e0005 */
[----:B------:R-:W-:-:S07]  /*23510*/  IMAD.MOV.U32 R80, RZ, RZ, R14 ;  /* 0x000000ffff507224 */ /* 0x000fce00078e000e */
[----:B------:R-:W-:Y:S05]  /*23520*/  WARPSYNC.COLLECTIVE R15, `(.L_x_8154) ;  /* 0x000000000f087348 */ /* 0x000fea0003c00000 */
[----:B------:R0:W1:Y:S02]  /*23530*/  SHFL.IDX P6, R14, R13, R12, R11 ;  /* 0x0000000c0d0e7389 */ /* 0x00006400000c000b */
[----:B01----:R-:W-:Y:S01]  /*23540*/  ENDCOLLECTIVE ;  /* 0x000000000000791b */ /* 0x003fe20003800000 */
.L_x_8154:
[----:B------:R-:W-:Y:S01]  /*23550*/  MOV R13, R136 ;  /* 0x00000088000d7202 */ /* 0x000fe20000000f00 */
[----:B------:R-:W-:-:S07]  /*23560*/  IMAD.MOV.U32 R27, RZ, RZ, R14 ;  /* 0x000000ffff1b7224 */ /* 0x000fce00078e000e */
[----:B------:R-:W-:Y:S05]  /*23570*/  WARPSYNC.COLLECTIVE R15, `(.L_x_8155) ;  /* 0x000000000f087348 */ /* 0x000fea0003c00000 */
[----:B------:R0:W1:Y:S02]  /*23580*/  SHFL.IDX P6, R14, R13, R12, R11 ;  /* 0x0000000c0d0e7389 */ /* 0x00006400000c000b */
[----:B01----:R-:W-:Y:S01]  /*23590*/  ENDCOLLECTIVE ;  /* 0x000000000000791b */ /* 0x003fe20003800000 */
.L_x_8155:
        /* <DEDUP_REMOVED lines=8> */
.L_x_8156:
[----:B------:R-:W-:Y:S02]  /*23620*/  SEL R79, R80, R35, P0 ;  /* 0x00000023504f7207 */ /* 0x000fe40000000000 */
[----:B------:R-:W-:Y:S01]  /*23630*/  SEL R80, R35, R80, P0 ;  /* 0x0000005023507207 */ /* 0x000fe20000000000 */
[----:B------:R-:W-:Y:S02]  /*23640*/  IMAD.MOV.U32 R13, RZ, RZ, R146 ;  /* 0x000000ffff0d7224 */ /* 0x000fe400078e0092 */
[----:B------:R-:W-:-:S07]  /*23650*/  IMAD.MOV.U32 R0, RZ, RZ, R14 ;  /* 0x000000ffff007224 */ /* 0x000fce00078e000e */
[----:B------:R-:W-:Y:S05]  /*23660*/  WARPSYNC.COLLECTIVE R15, `(.L_x_8157) ;  /* 0x000000000f087348 */ /* 0x000fea0003c00000 */
[----:B------:R0:W1:Y:S02]  /*23670*/  SHFL.IDX P6, R14, R13, R12, R11 ;  /* 0x0000000c0d0e7389 */ /* 0x00006400000c000b */
[----:B01----:R-:W-:Y:S01]  /*23680*/  ENDCOLLECTIVE ;  /* 0x000000000000791b */ /* 0x003fe20003800000 */
.L_x_8157:
[----:B------:R-:W-:Y:S02]  /*23690*/  IMAD.MOV.U32 R13, RZ, RZ, R142 ;  /* 0x000000ffff0d7224 */ /* 0x000fe400078e008e */
[----:B------:R-:W-:Y:S01]  /*236a0*/  IMAD.MOV.U32 R12, RZ, RZ, R5 ;  /* 0x000000ffff0c7224 */ /* 0x000fe200078e0005 */
[----:B------:R-:W-:-:S07]  /*236b0*/  MOV R3, R14 ;  /* 0x0000000e00037202 */ /* 0x000fce0000000f00 */
[----:B------:R-:W-:Y:S05]  /*236c0*/  WARPSYNC.COLLECTIVE R15, `(.L_x_8158) ;  /* 0x000000000f087348 */ /* 0x000fea0003c00000 */
[----:B------:R0:W1:Y:S02]  /*236d0*/  SHFL.IDX P6, R14, R13, R12, R11 ;  /* 0x0000000c0d0e7389 */ /* 0x00006400000c000b */
[----:B01----:R-:W-:Y:S01]  /*236e0*/  ENDCOLLECTIVE ;  /* 0x000000000000791b */ /* 0x003fe20003800000 */
.L_x_8158:
[----:B------:R-:W-:Y:S02]  /*236f0*/  IMAD.MOV.U32 R13, RZ, RZ, R20 ;  /* 0x000000ffff0d7224 */ /* 0x000fe400078e0014 */
[----:B------:R-:W-:-:S07]  /*23700*/  IMAD.MOV.U32 R25, RZ, RZ, R14 ;  /* 0x000000ffff197224 */ /* 0x000fce00078e000e */
[----:B------:R-:W-:Y:S05]  /*23710*/  WARPSYNC.COLLECTIVE R15, `(.L_x_8159) ;  /* 0x000000000f087348 */ /* 0x000fea0003c00000 */
[----:B------:R0:W1:Y:S02]  /*23720*/  SHFL.IDX P6, R14, R13, R12, R11 ;  /* 0x0000000c0d0e7389 */ /* 0x00006400000c000b */
[----:B01----:R-:W-:Y:S01]  /*23730*/  ENDCOLLECTIVE ;  /* 0x000000000000791b */ /* 0x003fe20003800000 */
.L_x_8159:
        /* <DEDUP_REMOVED lines=8> */
.L_x_8160:
[----:B------:R-:W-:Y:S02]  /*237c0*/  SEL R2, R3, R20, P0 ;  /* 0x0000001403027207 */ /* 0x000fe40000000000 */
[----:B------:R-:W-:Y:S01]  /*237d0*/  SEL R3, R20, R3, P0 ;  /* 0x0000000314037207 */ /* 0x000fe20000000000 */
[----:B------:R-:W-:Y:S02]  /*237e0*/  IMAD.MOV.U32 R13, RZ, RZ, R40 ;  /* 0x000000ffff0d7224 */ /* 0x000fe400078e0028 */
[----:B------:R-:W-:-:S07]  /*237f0*/  IMAD.MOV.U32 R21, RZ, RZ, R14 ;  /* 0x000000ffff157224 */ /* 0x000fce00078e000e */
[----:B------:R-:W-:Y:S05]  /*23800*/  WARPSYNC.COLLECTIVE R15, `(.L_x_8161) ;  /* 0x000000000f087348 */ /* 0x000fea0003c00000 */
[----:B------:R0:W1:Y:S02]  /*23810*/  SHFL.IDX P6, R14, R13, R12, R11 ;  /* 0x0000000c0d0e7389 */ /* 0x00006400000c000b */
[----:B01----:R-:W-:Y:S01]  /*23820*/  ENDCOLLECTIVE ;  /* 0x000000000000791b */ /* 0x003fe20003800000 */
.L_x_8161:
[----:B------:R-:W-:Y:S01]  /*23830*/  IMAD.MOV.U32 R13, RZ, RZ, R112 ;  /* 0x000000ffff0d7224 */ /* 0x000fe200078e0070 */
[----:B------:R-:W-:Y:S01]  /*23840*/  MOV R12, R5 ;  /* 0x00000005000c7202 */ /* 0x000fe20000000f00 */
[----:B------:R-:W-:-:S07]  /*23850*/  IMAD.MOV.U32 R40, RZ, RZ, R14 ;  /* 0x000000ffff287224 */ /* 0x000fce00078e000e */
[----:B------:R-:W-:Y:S05]  /*23860*/  WARPSYNC.COLLECTIVE R15, `(.L_x_8162) ;  /* 0x000000000f087348 */ /* 0x000fea0003c00000 */
[----:B------:R0:W1:Y:S02]  /*23870*/  SHFL.IDX P6, R14, R13, R12, R11 ;  /* 0x0000000c0d0e7389 */ /* 0x00006400000c000b */
[----:B01----:R-:W-:Y:S01]  /*23880*/  ENDCOLLECTIVE ;  /* 0x000000000000791b */ /* 0x003fe20003800000 */
.L_x_8162:
[----:B------:R-:W-:Y:S02]  /*23890*/  IMAD.MOV.U32 R13, RZ, RZ, R134 ;  /* 0x000000ffff0d7224 */ /* 0x000fe400078e0086 */
[----:B------:R-:W-:-:S07]  /*238a0*/  IMAD.MOV.U32 R112, RZ, RZ, R14 ;  /* 0x000000ffff707224 */ /* 0x000fce00078e000e */
[----:B------:R-:W-:Y:S05]  /*238b0*/  WARPSYNC.COLLECTIVE R15, `(.L_x_8163) ;  /* 0x000000000f087348 */ /* 0x000fea0003c00000 */
[----:B------:R0:W1:Y:S02]  /*238c0*/  SHFL.IDX P6, R14, R13, R12, R11 ;  /* 0x0000000c0d0e7389 */ /* 0x00006400000c000b */
[----:B01----:R-:W-:Y:S01]  /*238d0*/  ENDCOLLECTIVE ;  /* 0x000000000000791b */ /* 0x003fe20003800000 */
.L_x_8163:
        /* <DEDUP_REMOVED lines=8> */
.L_x_8164:
[----:B------:R-:W-:Y:S01]  /*23960*/  IMAD.MOV.U32 R13, RZ, RZ, R144 ;  /* 0x000000ffff0d7224 */ /* 0x000fe200078e0090 */
[----:B------:R-:W-:-:S07]  /*23970*/  MOV R42, R14 ;  /* 0x0000000e002a7202 */ /* 0x000fce0000000f00 */
[----:B------:R-:W-:Y:S05]  /*23980*/  WARPSYNC.COLLECTIVE R15, `(.L_x_8165) ;  /* 0x000000000f087348 */ /* 0x000fea0003c00000 */
[----:B------:R0:W1:Y:S02]  /*23990*/  SHFL.IDX P6, R14, R13, R12, R11 ;  /* 0x0000000c0d0e7389 */ /* 0x00006400000c000b */
[----:B01----:R-:W-:Y:S01]  /*239a0*/  ENDCOLLECTIVE ;  /* 0x000000000000791b */ /* 0x003fe20003800000 */
.L_x_8165:
[----:B------:R-:W-:Y:S02]  /*239b0*/  IMAD.MOV.U32 R13, RZ, RZ, R132 ;  /* 0x000000ffff0d7224 */ /* 0x000fe400078e0084 */
[----:B------:R-:W-:Y:S02]  /*239c0*/  IMAD.MOV.U32 R12, RZ, RZ, R5 ;  /* 0x000000ffff0c7224 */ /* 0x000fe400078e0005 */
[----:B------:R-:W-:-:S07]  /*239d0*/  IMAD.MOV.U32 R9, RZ, RZ, R14 ;  /* 0x000000ffff097224 */ /* 0x000fce00078e000e */
[----:B------:R-:W-:Y:S05]  /*239e0*/  WARPSYNC.COLLECTIVE R15, `(.L_x_8166) ;  /* 0x000000000f087348 */ /* 0x000fea0003c00000 */
[----:B------:R0:W1:Y:S02]  /*239f0*/  SHFL.IDX P6, R14, R13, R12, R11 ;  /* 0x0000000c0d0e7389 */ /* 0x00006400000c000b */
[----:B01----:R-:W-:Y:S01]  /*23a00*/  ENDCOLLECTIVE ;  /* 0x000000000000791b */ /* 0x003fe20003800000 */
.L_x_8166:
[----:B------:R-:W-:Y:S01]  /*23a10*/  MOV R13, R126 ;  /* 0x0000007e000d7202 */ /* 0x000fe20000000f00 */
[----:B------:R-:W-:-:S07]  /*23a20*/  IMAD.MOV.U32 R45, RZ, RZ, R14 ;  /* 0x000000ffff2d7224 */ /* 0x000fce00078e000e */
[----:B------:R-:W-:Y:S05]  /*23a30*/  WARPSYNC.COLLECTIVE R15, `(.L_x_8167) ;  /* 0x000000000f087348 */ /* 0x000fea0003c00000 */
[----:B------:R0:W1:Y:S02]  /*23a40*/  SHFL.IDX P6, R14, R13, R12, R11 ;  /* 0x0000000c0d0e7389 */ /* 0x00006400000c000b */
[----:B01----:R-:W-:Y:S01]  /*23a50*/  ENDCOLLECTIVE ;  /* 0x000000000000791b */ /* 0x003fe20003800000 */
.L_x_8167:
[----:B------:R-:W-:Y:S02]  /*23a60*/  IMAD.MOV.U32 R13, RZ, RZ, R46 ;  /* 0x000000ffff0d7224 */ /* 0x000fe400078e002e */
[----:B------:R-:W-:Y:S02]  /*23a70*/  IMAD.MOV.U32 R12, RZ, RZ, R7 ;  /* 0x000000ffff0c7224 */ /* 0x000fe400078e0007 */
[----:B------:R-:W-:-:S07]  /*23a80*/  IMAD.MOV.U32 R126, RZ, RZ, R14 ;  /* 0x000000ffff7e7224 */ /* 0x000fce00078e000e */
[----:B------:R-:W-:Y:S05]  /*23a90*/  WARPSYNC.COLLECTIVE R15, `(.L_x_8168) ;  /* 0x000000000f087348 */ /* 0x000fea0003c00000 */
[----:B------:R0:W1:Y:S02]  /*23aa0*/  SHFL.IDX P6, R14, R13, R12, R11 ;  /* 0x0000000c0d0e7389 */ /* 0x00006400000c000b */
[----:B01----:R-:W-:Y:S01]  /*23ab0*/  ENDCOLLECTIVE ;  /* 0x000000000000791b */ /* 0x003fe20003800000 */
.L_x_8168:
[----:B------:R-:W-:Y:S01]  /*23ac0*/  SEL R43, R9, R126, P0 ;  /* 0x0000007e092b7207 */ /* 0x000fe20000000000 */
[----:B------:R-:W-:Y:S02]  /*23ad0*/  IMAD.MOV.U32 R13, RZ, RZ, R48 ;  /* 0x000000ffff0d7224 */ /* 0x000fe400078e0030 */
[----:B------:R-:W-:-:S07]  /*23ae0*/  IMAD.MOV.U32 R46, RZ, RZ, R14 ;  /* 0x000000ffff2e7224 */ /* 0x000fce00078e000e */
[----:B------:R-:W-:Y:S05]  /*23af0*/  WARPSYNC.COLLECTIVE R15, `(.L_x_8169) ;  /* 0x000000000f087348 */ /* 0x000fea0003c00000 */
[----:B------:R0:W1:Y:S02]  /*23b00*/  SHFL.IDX P6, R14, R13, R12, R11 ;  /* 0x0000000c0d0e7389 */ /* 0x00006400000c000b */
[----:B01----:R-:W-:Y:S01]  /*23b10*/  ENDCOLLECTIVE ;  /* 0x000000000000791b */ /* 0x003fe20003800000 */
.L_x_8169:
[----:B------:R-:W-:Y:S02]  /*23b20*/  IMAD.MOV.U32 R13, RZ, RZ, R124 ;  /* 0x000000ffff0d7224 */ /* 0x000fe400078e007c */
[----:B------:R-:W-:Y:S01]  /*23b30*/  IMAD.MOV.U32 R12, RZ, RZ, R5 ;  /* 0x000000ffff0c7224 */ /* 0x000fe200078e0005 */
[----:B------:R-:W-:-:S07]  /*23b40*/  MOV R48, R14 ;  /* 0x0000000e00307202 */ /* 0x000fce0000000f00 */
[----:B------:R-:W-:Y:S05]  /*23b50*/  WARPSYNC.COLLECTIVE R15, `(.L_x_8170) ;  /* 0x000000000f087348 */ /* 0x000fea0003c00000 */
[----:B------:R0:W1:Y:S02]  /*23b60*/  SHFL.IDX P6, R14, R13, R12, R11 ;  /* 0x0000000c0d0e7389 */ /* 0x00006400000c000b */
[----:B01----:R-:W-:Y:S01]  /*23b70*/  ENDCOLLECTIVE ;  /* 0x000000000000791b */ /* 0x003fe20003800000 */
.L_x_8170:
[----:B------:R-:W-:Y:S02]  /*23b80*/  IMAD.MOV.U32 R13, RZ, RZ, R122 ;  /* 0x000000ffff0d7224 */ /* 0x000fe400078e007a */
[----:B------:R-:W-:-:S07]  /*23b90*/  IMAD.MOV.U32 R49, RZ, RZ, R14 ;  /* 0x000000ffff317224 */ /* 0x000fce00078e000e */
[----:B------:R-:W-:Y:S05]  /*23ba0*/  WARPSYNC.COLLECTIVE R15, `(.L_x_8171) ;  /* 0x000000000f087348 */ /* 0x000fea0003c00000 */
[----:B------:R0:W1:Y:S02]  /*23bb0*/  SHFL.IDX P6, R14, R13, R12, R11 ;  /* 0x0000000c0d0e7389 */ /* 0x00006400000c000b */
[----:B01----:R-:W-:Y:S01]  /*23bc0*/  ENDCOLLECTIVE ;  /* 0x000000000000791b */ /* 0x003fe20003800000 */
.L_x_8171:
[----:B------:R-:W-:Y:S01]  /*23bd0*/  MOV R13, R50 ;  /* 0x00000032000d7202 */ /* 0x000fe20000000f00 */
[----:B------:R-:W-:Y:S02]  /*23be0*/  IMAD.MOV.U32 R12, RZ, RZ, R7 ;  /* 0x000000ffff0c7224 */ /* 0x000fe400078e0007 */
[----:B------:R-:W-:-:S07]  /*23bf0*/  IMAD.MOV.U32 R51, RZ, RZ, R14 ;  /* 0x000000ffff337224 */ /* 0x000fce00078e000e */
[----:B------:R-:W-:Y:S05]  /*23c00*/  WARPSYNC.COLLECTIVE R15, `(.L_x_8172) ;  /* 0x000000000f087348 */ /* 0x000fea0003c00000 */
[----:B------:R0:W1:Y:S02]  /*23c10*/  SHFL.IDX P6, R14, R13, R12, R11 ;  /* 0x0000000c0d0e7389 */ /* 0x00006400000c000b */
[----:B01----:R-:W-:Y:S01]  /*23c20*/  ENDCOLLECTIVE ;  /* 0x000000000000791b */ /* 0x003fe20003800000 */
.L_x_8172:
[----:B------:R-:W-:Y:S02]  /*23c30*/  SEL R47, R48, R51, P0 ;  /* 0x00000033302f7207 */ /* 0x000fe40000000000 */
[----:B------:R-:W-:Y:S01]  /*23c40*/  SEL R48, R51, R48, P0 ;  /* 0x0000003033307207 */ /* 0x000fe20000000000 */
[----:B------:R-:W-:Y:S02]  /*23c50*/  IMAD.MOV.U32 R13, RZ, RZ, R82 ;  /* 0x000000ffff0d7224 */ /* 0x000fe400078e0052 */
[----:B------:R-:W-:-:S07]  /*23c60*/  IMAD.MOV.U32 R50, RZ, RZ, R14 ;  /* 0x000000ffff327224 */ /* 0x000fce00078e000e */
[----:B------:R-:W-:Y:S05]  /*23c70*/  WARPSYNC.COLLECTIVE R15, `(.L_x_8173) ;  /* 0x000000000f087348 */ /* 0x000fea0003c00000 */
[----:B------:R0:W1:Y:S02]  /*23c80*/  SHFL.IDX P6, R14, R13, R12, R11 ;  /* 0x0000000c0d0e7389 */ /* 0x00006400000c000b */
[----:B01----:R-:W-:Y:S01]  /*23c90*/  ENDCOLLECTIVE ;  /* 0x000000000000791b */ /* 0x003fe20003800000 */
.L_x_8173:
[----:B------:R-:W-:Y:S01]  /*23ca0*/  IMAD.MOV.U32 R13, RZ, RZ, R120 ;  /* 0x000000ffff0d7224 */ /* 0x000fe200078e0078 */
[----:B------:R-:W-:Y:S01]  /*23cb0*/  MOV R12, R5 ;  /* 0x00000005000c7202 */ /* 0x000fe20000000f00 */
[----:B------:R-:W-:-:S07]  /*23cc0*/  IMAD.MOV.U32 R82, RZ, RZ, R14 ;  /* 0x000000ffff527224 */ /* 0x000fce00078e000e */
[----:B------:R-:W-:Y:S05]  /*23cd0*/  WARPSYNC.COLLECTIVE R15, `(.L_x_8174) ;  /* 0x000000000f087348 */ /* 0x000fea0003c00000 */
[----:B------:R0:W1:Y:S02]  /*23ce0*/  SHFL.IDX P6, R14, R13, R12, R11 ;  /* 0x0000000c0d0e7389 */ /* 0x00006400000c000b */
[----:B01----:R-:W-:Y:S01]  /*23cf0*/  ENDCOLLECTIVE ;  /* 0x000000000000791b */ /* 0x003fe20003800000 */
.L_x_8174:
[----:B------:R-:W-:Y:S02]  /*23d00*/  IMAD.MOV.U32 R13, RZ, RZ, R118 ;  /* 0x000000ffff0d7224 */ /* 0x000fe400078e0076 */
[----:B------:R-:W-:-:S07]  /*23d10*/  IMAD.MOV.U32 R65, RZ, RZ, R14 ;  /* 0x000000ffff417224 */ /* 0x000fce00078e000e */
[----:B------:R-:W-:Y:S05]  /*23d20*/  WARPSYNC.COLLECTIVE R15, `(.L_x_8175) ;  /* 0x000000000f087348 */ /* 0x000fea0003c00000 */
[----:B------:R0:W1:Y:S02]  /*23d30*/  SHFL.IDX P6, R14, R13, R12, R11 ;  /* 0x0000000c0d0e7389 */ /* 0x00006400000c000b */
[----:B01----:R-:W-:Y:S01]  /*23d40*/  ENDCOLLECTIVE ;  /* 0x000000000000791b */ /* 0x003fe20003800000 */
.L_x_8175:
[----:B------:R-:W-:Y:S02]  /*23d50*/  IMAD.MOV.U32 R13, RZ, RZ, R84 ;  /* 0x000000ffff0d7224 */ /* 0x000fe400078e0054 */
[----:B------:R-:W-:Y:S02]  /*23d60*/  IMAD.MOV.U32 R12, RZ, RZ, R7 ;  /* 0x000000ffff0c7224 */ /* 0x000fe400078e0007 */
[----:B------:R-:W-:-:S07]  /*23d70*/  IMAD.MOV.U32 R67, RZ, RZ, R14 ;  /* 0x000000ffff437224 */ /* 0x000fce00078e000e */
[----:B------:R-:W-:Y:S05]  /*23d80*/  WARPSYNC.COLLECTIVE R15, `(.L_x_8176) ;  /* 0x000000000f087348 */ /* 0x000fea0003c00000 */
[----:B------:R0:W1:Y:S02]  /*23d90*/  SHFL.IDX P6, R14, R13, R12, R11 ;  /* 0x0000000c0d0e7389 */ /* 0x00006400000c000b */
[----:B01----:R-:W-:Y:S01]  /*23da0*/  ENDCOLLECTIVE ;  /* 0x000000000000791b */ /* 0x003fe20003800000 */
.L_x_8176:
[----:B------:R-:W-:Y:S02]  /*23db0*/  SEL R51, R82, R67, P0 ;  /* 0x0000004352337207 */ /* 0x000fe40000000000 */
[----:B------:R-:W-:Y:S01]  /*23dc0*/  SEL R82, R67, R82, P0 ;  /* 0x0000005243527207 */ /* 0x000fe20000000000 */
[----:B------:R-:W-:Y:S01]  /*23dd0*/  IMAD.MOV.U32 R13, RZ, RZ, R86 ;  /* 0x000000ffff0d7224 */ /* 0x000fe200078e0056 */
[----:B------:R-:W-:-:S07]  /*23de0*/  MOV R84, R14 ;  /* 0x0000000e00547202 */ /* 0x000fce0000000f00 */
[----:B------:R-:W-:Y:S05]  /*23df0*/  WARPSYNC.COLLECTIVE R15, `(.L_x_8177) ;  /* 0x000000000f087348 */ /* 0x000fea0003c00000 */
[----:B------:R0:W1:Y:S02]  /*23e00*/  SHFL.IDX P6, R14, R13, R12, R11 ;  /* 0x0000000c0d0e7389 */ /* 0x00006400000c000b */
[----:B01----:R-:W-:Y:S01]  /*23e10*/  ENDCOLLECTIVE ;  /* 0x000000000000791b */ /* 0x003fe20003800000 */
.L_x_8177:
[----:B------:R-:W-:Y:S02]  /*23e20*/  IMAD.MOV.U32 R13, RZ, RZ, R116 ;  /* 0x000000ffff0d7224 */ /* 0x000fe400078e0074 */
[----:B------:R-:W-:Y:S02]  /*23e30*/  IMAD.MOV.U32 R12, RZ, RZ, R5 ;  /* 0x000000ffff0c7224 */ /* 0x000fe400078e0005 */
[----:B------:R-:W-:-:S07]  /*23e40*/  IMAD.MOV.U32 R86, RZ, RZ, R14 ;  /* 0x000000ffff567224 */ /* 0x000fce00078e000e */
[----:B------:R-:W-:Y:S05]  /*23e50*/  WARPSYNC.COLLECTIVE R15, `(.L_x_8178) ;  /* 0x000000000f087348 */ /* 0x000fea0003c00000 */
[----:B------:R0:W1:Y:S02]  /*23e60*/  SHFL.IDX P6, R14, R13, R12, R11 ;  /* 0x0000000c0d0e7389 */ /* 0x00006400000c000b */
[----:B01----:R-:W-:Y:S01]  /*23e70*/  ENDCOLLECTIVE ;  /* 0x000000000000791b */ /* 0x003fe20003800000 */
.L_x_8178:
[----:B------:R-:W-:Y:S01]  /*23e80*/  MOV R13, R114 ;  /* 0x00000072000d7202 */ /* 0x000fe20000000f00 */
[----:B------:R-:W-:-:S07]  /*23e90*/  IMAD.MOV.U32 R87, RZ, RZ, R14 ;  /* 0x000000ffff577224 */ /* 0x000fce00078e000e */
[----:B------:R-:W-:Y:S05]  /*23ea0*/  WARPSYNC.COLLECTIVE R15, `(.L_x_8179) ;  /* 0x000000000f087348 */ /* 0x000fea0003c00000 */
[----:B------:R0:W1:Y:S02]  /*23eb0*/  SHFL.IDX P6, R14, R13, R12, R11 ;  /* 0x0000000c0d0e7389 */ /* 0x00006400000c000b */
[----:B01----:R-:W-:Y:S01]  /*23ec0*/  ENDCOLLECTIVE ;  /* 0x000000000000791b */ /* 0x003fe20003800000 */
.L_x_8179:
        /* <DEDUP_REMOVED lines=8> */
.L_x_8180:
[----:B------:R-:W-:Y:S02]  /*23f50*/  SEL R85, R86, R101, P0 ;  /* 0x0000006556557207 */ /* 0x000fe40000000000 */
[----:B------:R-:W-:Y:S01]  /*23f60*/  SEL R86, R101, R86, P0 ;  /* 0x0000005665567207 */ /* 0x000fe20000000000 */
[----:B------:R-:W-:Y:S02]  /*23f70*/  IMAD.MOV.U32 R101, RZ, RZ, RZ ;  /* 0x000000ffff657224 */ /* 0x000fe400078e00ff */
[----:B------:R-:W-:Y:S02]  /*23f80*/  IMAD.MOV.U32 R13, RZ, RZ, R138 ;  /* 0x000000ffff0d7224 */ /* 0x000fe400078e008a */
[----:B------:R-:W-:-:S07]  /*23f90*/  IMAD.MOV.U32 R90, RZ, RZ, R14 ;  /* 0x000000ffff5a7224 */ /* 0x000fce00078e000e */
[----:B------:R-:W-:Y:S05]  /*23fa0*/  WARPSYNC.COLLECTIVE R15, `(.L_x_8181) ;  /* 0x000000000f087348 */ /* 0x000fea0003c00000 */
[----:B------:R0:W1:Y:S02]  /*23fb0*/  SHFL.IDX P6, R14, R13, R12, R11 ;  /* 0x0000000c0d0e7389 */ /* 0x00006400000c000b */
[----:B01----:R-:W-:Y:S01]  /*23fc0*/  ENDCOLLECTIVE ;  /* 0x000000000000791b */ /* 0x003fe20003800000 */
.L_x_8181:
[----:B------:R-:W-:Y:S01]  /*23fd0*/  IMAD.MOV.U32 R13, RZ, RZ, R28 ;  /* 0x000000ffff0d7224 */ /* 0x000fe200078e001c */
[----:B------:R-:W-:Y:S01]  /*23fe0*/  SEL R28, R40, R41, P0 ;  /* 0x00000029281c7207 */ /* 0x000fe20000000000 */
        /* <DEDUP_REMOVED lines=9> */
.L_x_8182:
        /* <DEDUP_REMOVED lines=8> */
.L_x_8183:
        /* <DEDUP_REMOVED lines=8> */
.L_x_8184:
[----:B------:R-:W-:Y:S02]  /*24180*/  IMAD.MOV.U32 R13, RZ, RZ, R128 ;  /* 0x000000ffff0d7224 */ /* 0x000fe400078e0080 */
[----:B------:R-:W-:-:S07]  /*24190*/  IMAD.MOV.U32 R55, RZ, RZ, R14 ;  /* 0x000000ffff377224 */ /* 0x000fce00078e000e */
[----:B------:R-:W-:Y:S05]  /*241a0*/  WARPSYNC.COLLECTIVE R15, `(.L_x_8185) ;  /* 0x000000000f087348 */ /* 0x000fea0003c00000 */
[----:B------:R0:W1:Y:S02]  /*241b0*/  SHFL.IDX P6, R14, R13, R12, R11 ;  /* 0x0000000c0d0e7389 */ /* 0x00006400000c000b */
[----:B01----:R-:W-:Y:S01]  /*241c0*/  ENDCOLLECTIVE ;  /* 0x000000000000791b */ /* 0x003fe20003800000 */
.L_x_8185:
[----:B------:R-:W-:Y:S01]  /*241d0*/  IMAD.MOV.U32 R13, RZ, RZ, R44 ;  /* 0x000000ffff0d7224 */ /* 0x000fe200078e002c */
[----:B------:R-:W-:Y:S02]  /*241e0*/  MOV R12, R5 ;  /* 0x00000005000c7202 */ /* 0x000fe40000000f00 */
[----:B------:R-:W-:Y:S01]  /*241f0*/  SEL R44, R126, R9, P0 ;  /* 0x000000097e2c7207 */ /* 0x000fe20000000000 */
[----:B------:R-:W-:-:S07]  /*24200*/  IMAD.MOV.U32 R57, RZ, RZ, R14 ;  /* 0x000000ffff397224 */ /* 0x000fce00078e000e */
[----:B------:R-:W-:Y:S05]  /*24210*/  WARPSYNC.COLLECTIVE R15, `(.L_x_8186) ;  /* 0x000000000f087348 */ /* 0x000fea0003c00000 */
[----:B------:R0:W1:Y:S02]  /*24220*/  SHFL.IDX P6, R14, R13, R12, R11 ;  /* 0x0000000c0d0e7389 */ /* 0x00006400000c000b */
[----:B01----:R-:W-:Y:S01]  /*24230*/  ENDCOLLECTIVE ;  /* 0x000000000000791b */ /* 0x003fe20003800000 */
.L_x_8186:
[----:B------:R-:W-:Y:S01]  /*24240*/  IMAD.MOV.U32 R13, RZ, RZ, R52 ;  /* 0x000000ffff0d7224 */ /* 0x000fe200078e0034 */
[----:B------:R-:W-:Y:S02]  /*24250*/  SEL R52, R53, R110, P0 ;  /* 0x0000006e35347207 */ /* 0x000fe40000000000 */
[----:B------:R-:W-:Y:S01]  /*24260*/  SEL R53, R110, R53, P0 ;  /* 0x000000356e357207 */ /* 0x000fe20000000000 */
[----:B------:R-:W-:-:S07]  /*24270*/  IMAD.MOV.U32 R128, RZ, RZ, R14 ;  /* 0x000000ffff807224 */ /* 0x000fce00078e000e */
[----:B------:R-:W-:Y:S05]  /*24280*/  WARPSYNC.COLLECTIVE R15, `(.L_x_8187) ;  /* 0x000000000f087348 */ /* 0x000fea0003c00000 */
[----:B------:R0:W1:Y:S02]  /*24290*/  SHFL.IDX P6, R14, R13, R12, R11 ;  /* 0x0000000c0d0e7389 */ /* 0x00006400000c000b */
[----:B01----:R-:W-:Y:S01]  /*242a0*/  ENDCOLLECTIVE ;  /* 0x000000000000791b */ /* 0x003fe20003800000 */
.L_x_8187:
[----:B------:R-:W-:Y:S02]  /*242b0*/  IMAD.MOV.U32 R13, RZ, RZ, R94 ;  /* 0x000000ffff0d7224 */ /* 0x000fe400078e005e */
[----:B------:R-:W-:Y:S02]  /*242c0*/  IMAD.MOV.U32 R12, RZ, RZ, R7 ;  /* 0x000000ffff0c7224 */ /* 0x000fe400078e0007 */
[----:B------:R-:W-:-:S07]  /*242d0*/  IMAD.MOV.U32 R130, RZ, RZ, R14 ;  /* 0x000000ffff827224 */ /* 0x000fce00078e000e */
[----:B------:R-:W-:Y:S05]  /*242e0*/  WARPSYNC.COLLECTIVE R15, `(.L_x_8188) ;  /* 0x000000000f087348 */ /* 0x000fea0003c00000 */
[----:B------:R0:W1:Y:S02]  /*242f0*/  SHFL.IDX P6, R14, R13, R12, R11 ;  /* 0x0000000c0d0e7389 */ /* 0x00006400000c000b */
[----:B01----:R-:W-:Y:S01]  /*24300*/  ENDCOLLECTIVE ;  /* 0x000000000000791b */ /* 0x003fe20003800000 */
.L_x_8188:
[----:B------:R-:W-:Y:S01]  /*24310*/  IMAD.MOV.U32 R13, RZ, RZ, R96 ;  /* 0x000000ffff0d7224 */ /* 0x000fe200078e0060 */
[----:B------:R-:W-:-:S07]  /*24320*/  MOV R59, R14 ;  /* 0x0000000e003b7202 */ /* 0x000fce0000000f00 */
[----:B------:R-:W-:Y:S05]  /*24330*/  WARPSYNC.COLLECTIVE R15, `(.L_x_8189) ;  /* 0x000000000f087348 */ /* 0x000fea0003c00000 */
[----:B------:R0:W1:Y:S02]  /*24340*/  SHFL.IDX P6, R14, R13, R12, R11 ;  /* 0x0000000c0d0e7389 */ /* 0x00006400000c000b */
[----:B01----:R-:W-:Y:S01]  /*24350*/  ENDCOLLECTIVE ;  /* 0x000000000000791b */ /* 0x003fe20003800000 */
.L_x_8189:
[----:B------:R-:W-:Y:S02]  /*24360*/  IMAD.MOV.U32 R13, RZ, RZ, R64 ;  /* 0x000000ffff0d7224 */ /* 0x000fe400078e0040 */
[----:B------:R-:W-:Y:S02]  /*24370*/  IMAD.MOV.U32 R12, RZ, RZ, R5 ;  /* 0x000000ffff0c7224 */ /* 0x000fe400078e0005 */
[----:B------:R-:W-:-:S07]  /*24380*/  IMAD.MOV.U32 R61, RZ, RZ, R14 ;  /* 0x000000ffff3d7224 */ /* 0x000fce00078e000e */
[----:B------:R-:W-:Y:S05]  /*24390*/  WARPSYNC.COLLECTIVE R15, `(.L_x_8190) ;  /* 0x000000000f087348 */ /* 0x000fea0003c00000 */
[----:B------:R0:W1:Y:S02]  /*243a0*/  SHFL.IDX P6, R14, R13, R12, R11 ;  /* 0x0000000c0d0e7389 */ /* 0x00006400000c000b */
[----:B01----:R-:W-:Y:S01]  /*243b0*/  ENDCOLLECTIVE ;  /* 0x000000000000791b */ /* 0x003fe20003800000 */
.L_x_8190:
[----:B------:R-:W-:Y:S02]  /*243c0*/  MOV R13, R54 ;  /* 0x00000036000d7202 */ /* 0x000fe40000000f00 */
[----:B------:R-:W-:Y:S02]  /*243d0*/  SEL R54, R55, R128, P0 ;  /* 0x0000008037367207 */ /* 0x000fe40000000000 */
[----:B------:R-:W-:Y:S01]  /*243e0*/  SEL R55, R128, R55, P0 ;  /* 0x0000003780377207 */ /* 0x000fe20000000000 */
[----:B------:R-:W-:-:S07]  /*243f0*/  IMAD.MOV.U32 R64, RZ, RZ, R14 ;  /* 0x000000ffff407224 */ /* 0x000fce00078e000e */
[----:B------:R-:W-:Y:S05]  /*24400*/  WARPSYNC.COLLECTIVE R15, `(.L_x_8191) ;  /* 0x000000000f087348 */ /* 0x000fea0003c00000 */
[----:B------:R0:W1:Y:S02]  /*24410*/  SHFL.IDX P6, R14, R13, R12, R11 ;  /* 0x0000000c0d0e7389 */ /* 0x00006400000c000b */
[----:B01----:R-:W-:Y:S01]  /*24420*/  ENDCOLLECTIVE ;  /* 0x000000000000791b */ /* 0x003fe20003800000 */
.L_x_8191:
[----:B------:R-:W-:Y:S02]  /*24430*/  IMAD.MOV.U32 R13, RZ, RZ, R92 ;  /* 0x000000ffff0d7224 */ /* 0x000fe400078e005c */
[----:B------:R-:W-:Y:S02]  /*24440*/  IMAD.MOV.U32 R12, RZ, RZ, R7 ;  /* 0x000000ffff0c7224 */ /* 0x000fe400078e0007 */
[----:B------:R-:W-:-:S07]  /*24450*/  IMAD.MOV.U32 R94, RZ, RZ, R14 ;  /* 0x000000ffff5e7224 */ /* 0x000fce00078e000e */
[----:B------:R-:W-:Y:S05]  /*24460*/  WARPSYNC.COLLECTIVE R15, `(.L_x_8192) ;  /* 0x000000000f087348 */ /* 0x000fea0003c00000 */
[----:B------:R0:W1:Y:S02]  /*24470*/  SHFL.IDX P6, R14, R13, R12, R11 ;  /* 0x0000000c0d0e7389 */ /* 0x00006400000c000b */
[----:B01----:R-:W-:Y:S01]  /*24480*/  ENDCOLLECTIVE ;  /* 0x000000000000791b */ /* 0x003fe20003800000 */
.L_x_8192:
[----:B------:R-:W-:Y:S02]  /*24490*/  IMAD.MOV.U32 R13, RZ, RZ, R76 ;  /* 0x000000ffff0d7224 */ /* 0x000fe400078e004c */
[----:B------:R-:W-:-:S07]  /*244a0*/  IMAD.MOV.U32 R69, RZ, RZ, R14 ;  /* 0x000000ffff457224 */ /* 0x000fce00078e000e */
[----:B------:R-:W-:Y:S05]  /*244b0*/  WARPSYNC.COLLECTIVE R15, `(.L_x_8193) ;  /* 0x000000000f087348 */ /* 0x000fea0003c00000 */
[----:B------:R0:W1:Y:S02]  /*244c0*/  SHFL.IDX P6, R14, R13, R12, R11 ;  /* 0x0000000c0d0e7389 */ /* 0x00006400000c000b */
[----:B01----:R-:W-:Y:S01]  /*244d0*/  ENDCOLLECTIVE ;  /* 0x000000000000791b */ /* 0x003fe20003800000 */
.L_x_8193:
[----:B------:R-:W-:Y:S02]  /*244e0*/  IMAD.MOV.U32 R13, RZ, RZ, R26 ;  /* 0x000000ffff0d7224 */ /* 0x000fe400078e001a */
[----:B------:R-:W-:Y:S01]  /*244f0*/  IMAD.MOV.U32 R12, RZ, RZ, R5 ;  /* 0x000000ffff0c7224 */ /* 0x000fe200078e0005 */
[----:B------:R-:W-:-:S07]  /*24500*/  MOV R71, R14 ;  /* 0x0000000e00477202 */ /* 0x000fce0000000f00 */
[----:B------:R-:W-:Y:S05]  /*24510*/  WARPSYNC.COLLECTIVE R15, `(.L_x_8194) ;  /* 0x000000000f087348 */ /* 0x000fea0003c00000 */
[----:B------:R0:W1:Y:S02]  /*24520*/  SHFL.IDX P6, R14, R13, R12, R11 ;  /* 0x0000000c0d0e7389 */ /* 0x00006400000c000b */
[----:B01----:R-:W-:Y:S01]  /*24530*/  ENDCOLLECTIVE ;  /* 0x000000000000791b */ /* 0x003fe20003800000 */
.L_x_8194:
[----:B------:R-:W-:Y:S02]  /*24540*/  IMAD.MOV.U32 R13, RZ, RZ, R24 ;  /* 0x000000ffff0d7224 */ /* 0x000fe400078e0018 */
[----:B------:R-:W-:-:S07]  /*24550*/  IMAD.MOV.U32 R26, RZ, RZ, R14 ;  /* 0x000000ffff1a7224 */ /* 0x000fce00078e000e */
[----:B------:R-:W-:Y:S05]  /*24560*/  WARPSYNC.COLLECTIVE R15, `(.L_x_8195) ;  /* 0x000000000f087348 */ /* 0x000fea0003c00000 */
[----:B------:R0:W1:Y:S02]  /*24570*/  SHFL.IDX P6, R14, R13, R12, R11 ;  /* 0x0000000c0d0e7389 */ /* 0x00006400000c000b */
[----:B01----:R-:W-:Y:S01]  /*24580*/  ENDCOLLECTIVE ;  /* 0x000000000000791b */ /* 0x003fe20003800000 */
.L_x_8195:
[----:B------:R-:W-:Y:S01]  /*24590*/  MOV R13, R74 ;  /* 0x0000004a000d7202 */ /* 0x000fe20000000f00 */
[----:B------:R-:W-:Y:S02]  /*245a0*/  IMAD.MOV.U32 R12, RZ, RZ, R7 ;  /* 0x000000ffff0c7224 */ /* 0x000fe400078e0007 */
[----:B------:R-:W-:-:S07]  /*245b0*/  IMAD.MOV.U32 R24, RZ, RZ, R14 ;  /* 0x000000ffff187224 */ /* 0x000fce00078e000e */
[----:B------:R-:W-:Y:S05]  /*245c0*/  WARPSYNC.COLLECTIVE R15, `(.L_x_8196) ;  /* 0x000000000f087348 */ /* 0x000fea0003c00000 */
[----:B------:R0:W1:Y:S02]  /*245d0*/  SHFL.IDX P6, R14, R13, R12, R11 ;  /* 0x0000000c0d0e7389 */ /* 0x00006400000c000b */
[----:B01----:R-:W-:Y:S01]  /*245e0*/  ENDCOLLECTIVE ;  /* 0x000000000000791b */ /* 0x003fe20003800000 */
.L_x_8196:
[----:B------:R-:W-:Y:S02]  /*245f0*/  IMAD.MOV.U32 R13, RZ, RZ, R72 ;  /* 0x000000ffff0d7224 */ /* 0x000fe400078e0048 */
[----:B------:R-:W-:-:S07]  /*24600*/  IMAD.MOV.U32 R73, RZ, RZ, R14 ;  /* 0x000000ffff497224 */ /* 0x000fce00078e000e */
[----:B------:R-:W-:Y:S05]  /*24610*/  WARPSYNC.COLLECTIVE R15, `(.L_x_8197) ;  /* 0x000000000f087348 */ /* 0x000fea0003c00000 */
[----:B------:R0:W1:Y:S02]  /*24620*/  SHFL.IDX P6, R14, R13, R12, R11 ;  /* 0x0000000c0d0e7389 */ /* 0x00006400000c000b */
[----:B01----:R-:W-:Y:S01]  /*24630*/  ENDCOLLECTIVE ;  /* 0x000000000000791b */ /* 0x003fe20003800000 */
.L_x_8197:
[----:B------:R-:W-:Y:S01]  /*24640*/  IMAD.MOV.U32 R13, RZ, RZ, R34 ;  /* 0x000000ffff0d7224 */ /* 0x000fe200078e0022 */
[----:B------:R-:W-:Y:S01]  /*24650*/  MOV R12, R5 ;  /* 0x00000005000c7202 */ /* 0x000fe20000000f00 */
[----:B------:R-:W-:-:S07]  /*24660*/  IMAD.MOV.U32 R75, RZ, RZ, R14 ;  /* 0x000000ffff4b7224 */ /* 0x000fce00078e000e */
[----:B------:R-:W-:Y:S05]  /*24670*/  WARPSYNC.COLLECTIVE R15, `(.L_x_8198) ;  /* 0x000000000f087348 */ /* 0x000fea0003c00000 */
[----:B------:R0:W1:Y:S02]  /*24680*/  SHFL.IDX P6, R14, R13, R12, R11 ;  /* 0x0000000c0d0e7389 */ /* 0x00006400000c000b */
[----:B01----:R-:W-:Y:S01]  /*24690*/  ENDCOLLECTIVE ;  /* 0x000000000000791b */ /* 0x003fe20003800000 */
.L_x_8198:
[----:B------:R-:W-:Y:S02]  /*246a0*/  IMAD.MOV.U32 R13, RZ, RZ, R32 ;  /* 0x000000ffff0d7224 */ /* 0x000fe400078e0020 */
[----:B------:R-:W-:-:S07]  /*246b0*/  IMAD.MOV.U32 R34, RZ, RZ, R14 ;  /* 0x000000ffff227224 */ /* 0x000fce00078e000e */
[----:B------:R-:W-:Y:S05]  /*246c0*/  WARPSYNC.COLLECTIVE R15, `(.L_x_8199) ;  /* 0x000000000f087348 */ /* 0x000fea0003c00000 */
[----:B------:R0:W1:Y:S02]  /*246d0*/  SHFL.IDX P6, R14, R13, R12, R11 ;  /* 0x0000000c0d0e7389 */ /* 0x00006400000c000b */
[----:B01----:R-:W-:Y:S01]  /*246e0*/  ENDCOLLECTIVE ;  /* 0x000000000000791b */ /* 0x003fe20003800000 */
.L_x_8199:
        /* <DEDUP_REMOVED lines=10> */
.L_x_8200:
[----:B------:R-:W-:Y:S02]  /*24790*/  SEL R74, R75, R32, P0 ;  /* 0x000000204b4a7207 */ /* 0x000fe40000000000 */
[----:B------:R-:W-:Y:S01]  /*247a0*/  SEL R75, R32, R75, P0 ;  /* 0x0000004b204b7207 */ /* 0x000fe20000000000 */
[----:B------:R-:W-:Y:S01]  /*247b0*/  IMAD.MOV.U32 R13, RZ, RZ, R68 ;  /* 0x000000ffff0d7224 */ /* 0x000fe200078e0044 */
[----:B------:R-:W-:Y:S02]  /*247c0*/  SEL R68, R69, R26, P0 ;  /* 0x0000001a45447207 */ /* 0x000fe40000000000 */
[----:B------:R-:W-:Y:S02]  /*247d0*/  SEL R69, R26, R69, P0 ;  /* 0x000000451a457207 */ /* 0x000fe40000000000 */
[----:B------:R-:W-:-:S07]  /*247e0*/  MOV R91, R14 ;  /* 0x0000000e005b7202 */ /* 0x000fce0000000f00 */
[----:B------:R-:W-:Y:S05]  /*247f0*/  WARPSYNC.COLLECTIVE R15, `(.L_x_8201) ;  /* 0x000000000f087348 */ /* 0x000fea0003c00000 */
[----:B------:R0:W1:Y:S02]  /*24800*/  SHFL.IDX P6, R14, R13, R12, R11 ;  /* 0x0000000c0d0e7389 */ /* 0x00006400000c000b */
[----:B01----:R-:W-:Y:S01]  /*24810*/  ENDCOLLECTIVE ;  /* 0x000000000000791b */ /* 0x003fe20003800000 */
.L_x_8201:
[----:B------:R-:W-:Y:S02]  /*24820*/  IMAD.MOV.U32 R13, RZ, RZ, R38 ;  /* 0x000000ffff0d7224 */ /* 0x000fe400078e0026 */
[----:B------:R-:W-:Y:S02]  /*24830*/  IMAD.MOV.U32 R12, RZ, RZ, R5 ;  /* 0x000000ffff0c7224 */ /* 0x000fe400078e0005 */
[----:B------:R-:W-:-:S07]  /*24840*/  IMAD.MOV.U32 R93, RZ, RZ, R14 ;  /* 0x000000ffff5d7224 */ /* 0x000fce00078e000e */
[----:B------:R-:W-:Y:S05]  /*24850*/  WARPSYNC.COLLECTIVE R15, `(.L_x_8202) ;  /* 0x000000000f087348 */ /* 0x000fea0003c00000 */
[----:B------:R0:W1:Y:S02]  /*24860*/  SHFL.IDX P6, R14, R13, R12, R11 ;  /* 0x0000000c0d0e7389 */ /* 0x00006400000c000b */
[----:B01----:R-:W-:Y:S01]  /*24870*/  ENDCOLLECTIVE ;  /* 0x000000000000791b */ /* 0x003fe20003800000 */
.L_x_8202:
[----:B------:R-:W-:Y:S01]  /*24880*/  MOV R13, R36 ;  /* 0x00000024000d7202 */ /* 0x000fe20000000f00 */
[----:B------:R-:W-:-:S07]  /*24890*/  IMAD.MOV.U32 R38, RZ, RZ, R14 ;  /* 0x000000ffff267224 */ /* 0x000fce00078e000e */
[----:B------:R-:W-:Y:S05]  /*248a0*/  WARPSYNC.COLLECTIVE R15, `(.L_x_8203) ;  /* 0x000000000f087348 */ /* 0x000fea0003c00000 */
[----:B------:R0:W1:Y:S02]  /*248b0*/  SHFL.IDX P6, R14, R13, R12, R11 ;  /* 0x0000000c0d0e7389 */ /* 0x00006400000c000b */
[----:B01----:R-:W-:Y:S01]  /*248c0*/  ENDCOLLECTIVE ;  /* 0x000000000000791b */ /* 0x003fe20003800000 */
.L_x_8203:
        /* <DEDUP_REMOVED lines=10> */
.L_x_8204:
[----:B------:R-:W-:Y:S02]  /*24970*/  SEL R92, R93, R36, P0 ;  /* 0x000000245d5c7207 */ /* 0x000fe40000000000 */
[----:B------:R-:W-:Y:S01]  /*24980*/  SEL R93, R36, R93, P0 ;  /* 0x0000005d245d7207 */ /* 0x000fe20000000000 */
[----:B------:R-:W-:Y:S01]  /*24990*/  IMAD.MOV.U32 R13, RZ, RZ, R58 ;  /* 0x000000ffff0d7224 */ /* 0x000fe200078e003a */
[----:B------:R-:W-:Y:S02]  /*249a0*/  SEL R58, R59, R64, P0 ;  /* 0x000000403b3a7207 */ /* 0x000fe40000000000 */
[----:B------:R-:W-:Y:S01]  /*249b0*/  SEL R59, R64, R59, P0 ;  /* 0x0000003b403b7207 */ /* 0x000fe20000000000 */
[----:B------:R-:W-:-:S07]  /*249c0*/  IMAD.MOV.U32 R95, RZ, RZ, R14 ;  /* 0x000000ffff5f7224 */ /* 0x000fce00078e000e */
[----:B------:R-:W-:Y:S05]  /*249d0*/  WARPSYNC.COLLECTIVE R15, `(.L_x_8205) ;  /* 0x000000000f087348 */ /* 0x000fea0003c00000 */
[----:B------:R0:W1:Y:S02]  /*249e0*/  SHFL.IDX P6, R14, R13, R12, R11 ;  /* 0x0000000c0d0e7389 */ /* 0x00006400000c000b */
[----:B01----:R-:W-:Y:S01]  /*249f0*/  ENDCOLLECTIVE ;  /* 0x000000000000791b */ /* 0x003fe20003800000 */
.L_x_8205:
[----:B------:R-:W-:Y:S01]  /*24a00*/  IMAD.MOV.U32 R13, RZ, RZ, R56 ;  /* 0x000000ffff0d7224 */ /* 0x000fe200078e0038 */
[----:B------:R-:W-:Y:S01]  /*24a10*/  SEL R56, R57, R130, P0 ;  /* 0x0000008239387207 */ /* 0x000fe20000000000 */
[----:B------:R-:W-:Y:S01]  /*24a20*/  IMAD.MOV.U32 R12, RZ, RZ, R5 ;  /* 0x000000ffff0c7224 */ /* 0x000fe200078e0005 */
[----:B------:R-:W-:Y:S02]  /*24a30*/  SEL R57, R130, R57, P0 ;  /* 0x0000003982397207 */ /* 0x000fe40000000000 */
[----:B------:R-:W-:-:S07]  /*24a40*/  MOV R97, R14 ;  /* 0x0000000e00617202 */ /* 0x000fce0000000f00 */
[----:B------:R-:W-:Y:S05]  /*24a50*/  WARPSYNC.COLLECTIVE R15, `(.L_x_8206) ;  /* 0x000000000f087348 */ /* 0x000fea0003c00000 */
[----:B------:R0:W1:Y:S02]  /*24a60*/  SHFL.IDX P6, R14, R13, R12, R11 ;  /* 0x0000000c0d0e7389 */ /* 0x00006400000c000b */
[----:B01----:R-:W-:Y:S01]  /*24a70*/  ENDCOLLECTIVE ;  /* 0x000000000000791b */ /* 0x003fe20003800000 */
.L_x_8206:
[----:B------:R-:W-:Y:S02]  /*24a80*/  IMAD.MOV.U32 R13, RZ, RZ, R10 ;  /* 0x000000ffff0d7224 */ /* 0x000fe400078e000a */
[----:B------:R-:W-:-:S07]  /*24a90*/  IMAD.MOV.U32 R114, RZ, RZ, R14 ;  /* 0x000000ffff727224 */ /* 0x000fce00078e000e */
[----:B------:R-:W-:Y:S05]  /*24aa0*/  WARPSYNC.COLLECTIVE R15, `(.L_x_8207) ;  /* 0x000000000f087348 */ /* 0x000fea0003c00000 */
[----:B------:R0:W1:Y:S02]  /*24ab0*/  SHFL.IDX P6, R14, R13, R12, R11 ;  /* 0x0000000c0d0e7389 */ /* 0x00006400000c000b */
[----:B01----:R-:W-:Y:S01]  /*24ac0*/  ENDCOLLECTIVE ;  /* 0x000000000000791b */ /* 0x003fe20003800000 */
.L_x_8207:
        /* <DEDUP_REMOVED lines=8> */
.L_x_8208:
[----:B------:R-:W-:Y:S02]  /*24b50*/  SEL R96, R97, R10, P0 ;  /* 0x0000000a61607207 */ /* 0x000fe40000000000 */
[----:B------:R-:W-:Y:S01]  /*24b60*/  SEL R97, R10, R97, P0 ;  /* 0x000000610a617207 */ /* 0x000fe20000000000 */
[----:B------:R-:W-:Y:S02]  /*24b70*/  IMAD.MOV.U32 R13, RZ, RZ, R66 ;  /* 0x000000ffff0d7224 */ /* 0x000fe400078e0042 */
[----:B------:R-:W-:-:S07]  /*24b80*/  IMAD.MOV.U32 R4, RZ, RZ, R14 ;  /* 0x000000ffff047224 */ /* 0x000fce00078e000e */
[----:B------:R-:W-:Y:S05]  /*24b90*/  WARPSYNC.COLLECTIVE R15, `(.L_x_8209) ;  /* 0x000000000f087348 */ /* 0x000fea0003c00000 */
[----:B------:R0:W1:Y:S02]  /*24ba0*/  SHFL.IDX P6, R14, R13, R12, R11 ;  /* 0x0000000c0d0e7389 */ /* 0x00006400000c000b */
[----:B01----:R-:W-:Y:S01]  /*24bb0*/  ENDCOLLECTIVE ;  /* 0x000000000000791b */ /* 0x003fe20003800000 */
.L_x_8209:
[----:B------:R-:W-:Y:S01]  /*24bc0*/  IMAD.MOV.U32 R13, RZ, RZ, R8 ;  /* 0x000000ffff0d7224 */ /* 0x000fe200078e0008 */
[----:B------:R-:W-:Y:S01]  /*24bd0*/  MOV R12, R5 ;  /* 0x00000005000c7202 */ /* 0x000fe20000000f00 */
[----:B------:R-:W-:-:S07]  /*24be0*/  IMAD.MOV.U32 R66, RZ, RZ, R14 ;  /* 0x000000ffff427224 */ /* 0x000fce00078e000e */
[----:B------:R-:W-:Y:S05]  /*24bf0*/  WARPSYNC.COLLECTIVE R15, `(.L_x_8210) ;  /* 0x000000000f087348 */ /* 0x000fea0003c00000 */
[----:B------:R0:W1:Y:S02]  /*24c00*/  SHFL.IDX P6, R14, R13, R12, R11 ;  /* 0x0000000c0d0e7389 */ /* 0x00006400000c000b */
[----:B01----:R-:W-:Y:S01]  /*24c10*/  ENDCOLLECTIVE ;  /* 0x000000000000791b */ /* 0x003fe20003800000 */
.L_x_8210:
[----:B------:R-:W-:Y:S02]  /*24c20*/  IMAD.MOV.U32 R13, RZ, RZ, R6 ;  /* 0x000000ffff0d7224 */ /* 0x000fe400078e0006 */
[----:B------:R-:W-:-:S07]  /*24c30*/  IMAD.MOV.U32 R7, RZ, RZ, R14 ;  /* 0x000000ffff077224 */ /* 0x000fce00078e000e */
[----:B------:R-:W-:Y:S05]  /*24c40*/  WARPSYNC.COLLECTIVE R15, `(.L_x_8211) ;  /* 0x000000000f087348 */ /* 0x000fea0003c00000 */
[----:B------:R0:W1:Y:S02]  /*24c50*/  SHFL.IDX P6, R14, R13, R12, R11 ;  /* 0x0000000c0d0e7389 */ /* 0x00006400000c000b */
[----:B01----:R-:W-:Y:S01]  /*24c60*/  ENDCOLLECTIVE ;  /* 0x000000000000791b */ /* 0x003fe20003800000 */
.L_x_8211:
[----:B------:R-:W-:Y:S05]  /*24c70*/  BRA `(.L_x_8212) ;  /* 0xffffff1400d07947 */ /* 0x000fea000383ffff */
.L_x_7930:
[----:B------:R-:W-:Y:S01]  /*24c80*/  IMAD.MOV.U32 R13, RZ, RZ, R3 ;  /* 0x000000ffff0d7224 */ /* 0x000fe200078e0003 */
[----:B------:R-:W-:Y:S01]  /*24c90*/  MOV R11, 0x181f ;  /* 0x0000181f000b7802 */ /* 0x000fe20000000f00 */
[----:B------:R-:W-:Y:S02]  /*24ca0*/  IMAD.MOV.U32 R12, RZ, RZ, RZ ;  /* 0x000000ffff0c7224 */ /* 0x000fe400078e00ff */
[----:B------:R-:W-:-:S07]  /*24cb0*/  IMAD.MOV.U32 R15, RZ, RZ, -0x1 ;  /* 0xffffffffff0f7424 */ /* 0x000fce00078e00ff */
[----:B-----5:R-:W-:Y:S05]  /*24cc0*/  WARPSYNC.COLLECTIVE R15, `(.L_x_8213) ;  /* 0x000000000f087348 */ /* 0x020fea0003c00000 */
[----:B------:R0:W1:Y:S02]  /*24cd0*/  SHFL.IDX P6, R14, R13, R12, R11 ;  /* 0x0000000c0d0e7389 */ /* 0x00006400000c000b */
[----:B01---5:R-:W-:Y:S01]  /*24ce0*/  ENDCOLLECTIVE ;  /* 0x000000000000791b */ /* 0x023fe20003800000 */
.L_x_8213:
[----:B------:R-:W-:Y:S02]  /*24cf0*/  IMAD.MOV.U32 R13, RZ, RZ, R2 ;  /* 0x000000ffff0d7224 */ /* 0x000fe400078e0002 */
[----:B------:R-:W-:-:S07]  /*24d00*/  IMAD.MOV.U32 R0, RZ, RZ, R14 ;  /* 0x000000ffff007224 */ /* 0x000fce00078e000e */
[----:B------:R-:W-:Y:S05]  /*24d10*/  WARPSYNC.COLLECTIVE R15, `(.L_x_8214) ;  /* 0x000000000f087348 */ /* 0x000fea0003c00000 */
[----:B------:R0:W1:Y:S02]  /*24d20*/  SHFL.IDX P6, R14, R13, R12, R11 ;  /* 0x0000000c0d0e7389 */ /* 0x00006400000c000b */
[----:B01----:R-:W-:Y:S01]  /*24d30*/  ENDCOLLECTIVE ;  /* 0x000000000000791b */ /* 0x003fe20003800000 */
.L_x_8214:
[----:B------:R-:W-:Y:S05]  /*24d40*/  BRA `(.L_x_8215) ;  /* 0xffffff2400587947 */ /* 0x000fea000383ffff */
.L_x_7933:
[----:B------:R-:W-:Y:S01]  /*24d50*/  BSSY B1, `(.L_x_8216) ;  /* 0x0000008000017945 */ /* 0x000fe20003800000 */
[----:B------:R-:W-:Y:S01]  /*24d60*/  IMAD.MOV.U32 R13, RZ, RZ, R3 ;  /* 0x000000ffff0d7224 */ /* 0x000fe200078e0003 */
[----:B------:R-:W-:Y:S01]  /*24d70*/  MOV R11, 0x181f ;  /* 0x0000181f000b7802 */ /* 0x000fe20000000f00 */
[----:B------:R-:W-:Y:S02]  /*24d80*/  IMAD.MOV.U32 R12, RZ, RZ, 0x1 ;  /* 0x00000001ff0c7424 */ /* 0x000fe400078e00ff */
[----:B---3--:R-:W-:-:S07]  /*24d90*/  IMAD.MOV.U32 R15, RZ, RZ, -0x1 ;  /* 0xffffffffff0f7424 */ /* 0x008fce00078e00ff */
[----:B012--5:R-:W-:Y:S05]  /*24da0*/  WARPSYNC.COLLECTIVE R15, `(.L_x_8217) ;  /* 0x000000000f087348 */ /* 0x027fea0003c00000 */
[----:B--2---:R2:W3:Y:S02]  /*24db0*/  SHFL.IDX P6, R14, R13, R12, R11 ;  /* 0x0000000c0d0e7389 */ /* 0x0044e400000c000b */
[----:B0123-5:R-:W-:Y:S01]  /*24dc0*/  ENDCOLLECTIVE ;  /* 0x000000000000791b */ /* 0x02ffe20003800000 */
.L_x_8217:
[----:B------:R-:W-:Y:S05]  /*24dd0*/  BSYNC B1 ;  /* 0x0000000000017941 */ /* 0x000fea0003800000 */
.L_x_8216:
        /* <DEDUP_REMOVED lines=8> */
.L_x_8218:
[----:B------:R-:W-:Y:S05]  /*24e60*/  BRA `(.L_x_8219) ;  /* 0xffffff2400607947 */ /* 0x000fea000383ffff */
.L_x_7936:
        /* <DEDUP_REMOVED lines=8> */
.L_x_8221:
[----:B------:R-:W-:Y:S05]  /*24ef0*/  BSYNC B1 ;  /* 0x0000000000017941 */ /* 0x000fea0003800000 */
.L_x_8220:
        /* <DEDUP_REMOVED lines=8> */
.L_x_8222:
[----:B------:R-:W-:Y:S05]  /*24f80*/  BRA `(.L_x_8223) ;  /* 0xffffff2400687947 */ /* 0x000fea000383ffff */
.L_x_7939:
[----:B------:R-:W-:Y:S01]  /*24f90*/  BSSY B1, `(.L_x_8224) ;  /* 0x0000008000017945 */ /* 0x000fe20003800000 */
[----:B------:R-:W-:Y:S01]  /*24fa0*/  IMAD.MOV.U32 R13, RZ, RZ, R3 ;  /* 0x000000ffff0d7224 */ /* 0x000fe200078e0003 */
[----:B------:R-:W-:Y:S01]  /*24fb0*/  MOV R11, 0x181f ;  /* 0x0000181f000b7802 */ /* 0x000fe20000000f00 */
[----:B------:R-:W-:Y:S02]  /*24fc0*/  IMAD.MOV.U32 R12, RZ, RZ, 0x3 ;  /* 0x00000003ff0c7424 */ /* 0x000fe400078e00ff */
[----:B---3--:R-:W-:-:S07]  /*24fd0*/  IMAD.MOV.U32 R15, RZ, RZ, -0x1 ;  /* 0xffffffffff0f7424 */ /* 0x008fce00078e00ff */
[----:B012-4-:R-:W-:Y:S05]  /*24fe0*/  WARPSYNC.COLLECTIVE R15, `(.L_x_8225) ;  /* 0x000000000f087348 */ /* 0x017fea0003c00000 */
[----:B--2---:R2:W3:Y:S02]  /*24ff0*/  SHFL.IDX P6, R14, R13, R12, R11 ;  /* 0x0000000c0d0e7389 */ /* 0x0044e400000c000b */
[----:B01234-:R-:W-:Y:S01]  /*25000*/  ENDCOLLECTIVE ;  /* 0x000000000000791b */ /* 0x01ffe20003800000 */
.L_x_8225:
[----:B------:R-:W-:Y:S05]  /*25010*/  BSYNC B1 ;  /* 0x0000000000017941 */ /* 0x000fea0003800000 */
.L_x_8224:
        /* <DEDUP_REMOVED lines=8> */
.L_x_8226:
[----:B------:R-:W-:Y:S05]  /*250a0*/  BRA `(.L_x_8227) ;  /* 0xffffff2400707947 */ /* 0x000fea000383ffff */
.L_x_7941:
[----:B------:R-:W-:Y:S02]  /*250b0*/  IMAD.MOV.U32 R13, RZ, RZ, R26 ;  /* 0x000000ffff0d7224 */ /* 0x000fe400078e001a */
[----:B------:R-:W-:Y:S02]  /*250c0*/  IMAD.MOV.U32 R12, RZ, RZ, RZ ;  /* 0x000000ffff0c7224 */ /* 0x000fe400078e00ff */
[----:B------:R-:W-:Y:S02]  /*250d0*/  IMAD.MOV.U32 R11, RZ, RZ, 0x1c1f ;  /* 0x00001c1fff0b7424 */ /* 0x000fe400078e00ff */
[----:B------:R-:W-:-:S07]  /*250e0*/  IMAD.MOV.U32 R15, RZ, RZ, -0x1 ;  /* 0xffffffffff0f7424 */ /* 0x000fce00078e00ff */
[----:B------:R-:W-:Y:S05]  /*250f0*/  WARPSYNC.COLLECTIVE R15, `(.L_x_8228) ;  /* 0x000000000f087348 */ /* 0x000fea0003c00000 */
[----:B------:R0:W1:Y:S02]  /*25100*/  SHFL.IDX P6, R14, R13, R12, R11 ;  /* 0x0000000c0d0e7389 */ /* 0x00006400000c000b */
[----:B01----:R-:W-:Y:S01]  /*25110*/  ENDCOLLECTIVE ;  /* 0x000000000000791b */ /* 0x003fe20003800000 */
.L_x_8228:
[----:B------:R-:W-:Y:S01]  /*25120*/  MOV R13, R24 ;  /* 0x00000018000d7202 */ /* 0x000fe20000000f00 */
[----:B------:R-:W-:-:S07]  /*25130*/  IMAD.MOV.U32 R27, RZ, RZ, R14 ;  /* 0x000000ffff1b7224 */ /* 0x000fce00078e000e */
[----:B------:R-:W-:Y:S05]  /*25140*/  WARPSYNC.COLLECTIVE R15, `(.L_x_8229) ;  /* 0x000000000f087348 */ /* 0x000fea0003c00000 */
[----:B------:R0:W1:Y:S02]  /*25150*/  SHFL.IDX P6, R14, R13, R12, R11 ;  /* 0x0000000c0d0e7389 */ /* 0x00006400000c000b */
[----:B01----:R-:W-:Y:S01]  /*25160*/  ENDCOLLECTIVE ;  /* 0x000000000000791b */ /* 0x003fe20003800000 */
.L_x_8229:
[----:B------:R-:W-:Y:S05]  /*25170*/  BRA `(.L_x_8230) ;  /* 0xffffff2800387947 */ /* 0x000fea000383ffff */
.L_x_7944:
[----:B------:R-:W-:Y:S01]  /*25180*/  BSSY B1, `(.L_x_8231) ;  /* 0x0000008000017945 */ /* 0x000fe20003800000 */
[----:B---3--:R-:W-:Y:S02]  /*25190*/  IMAD.MOV.U32 R13, RZ, RZ, R26 ;  /* 0x000000ffff0d7224 */ /* 0x008fe400078e001a */
[----:B------:R-:W-:Y:S02]  /*251a0*/  IMAD.MOV.U32 R12, RZ, RZ, 0x1 ;  /* 0x00000001ff0c7424 */ /* 0x000fe400078e00ff */
[----:B------:R-:W-:Y:S02]  /*251b0*/  IMAD.MOV.U32 R11, RZ, RZ, 0x1c1f ;  /* 0x00001c1fff0b7424 */ /* 0x000fe400078e00ff */
[----:B------:R-:W-:-:S07]  /*251c0*/  IMAD.MOV.U32 R15, RZ, RZ, -0x1 ;  /* 0xffffffffff0f7424 */ /* 0x000fce00078e00ff */
[----:B012---:R-:W-:Y:S05]  /*251d0*/  WARPSYNC.COLLECTIVE R15, `(.L_x_8232) ;  /* 0x000000000f087348 */ /* 0x007fea0003c00000 */
[----:B--2---:R2:W3:Y:S02]  /*251e0*/  SHFL.IDX P6, R14, R13, R12, R11 ;  /* 0x0000000c0d0e7389 */ /* 0x0044e400000c000b */
[----:B0123--:R-:W-:Y:S01]  /*251f0*/  ENDCOLLECTIVE ;  /* 0x000000000000791b */ /* 0x00ffe20003800000 */
.L_x_8232:
[----:B------:R-:W-:Y:S05]  /*25200*/  BSYNC B1 ;  /* 0x0000000000017941 */ /* 0x000fea0003800000 */
.L_x_8231:
        /* <DEDUP_REMOVED lines=8> */
.L_x_8233:
[----:B------:R-:W-:Y:S05]  /*25290*/  BRA `(.L_x_8234) ;  /* 0xffffff2c00f47947 */ /* 0x000fea000383ffff */
.L_x_7948:
[----:B------:R-:W-:Y:S01]  /*252a0*/  IMAD.MOV.U32 R13, RZ, RZ, R3 ;  /* 0x000000ffff0d7224 */ /* 0x000fe200078e0003 */
[----:B------:R-:W-:Y:S01]  /*252b0*/  MOV R11, 0x181f ;  /* 0x0000181f000b7802 */ /* 0x000fe20000000f00 */
[----:B------:R-:W-:Y:S02]  /*252c0*/  IMAD.MOV.U32 R12, RZ, RZ, RZ ;  /* 0x000000ffff0c7224 */ /* 0x000fe400078e00ff */
[----:B------:R-:W-:-:S07]  /*252d0*/  IMAD.MOV.U32 R15, RZ, RZ, -0x1 ;  /* 0xffffffffff0f7424 */ /* 0x000fce00078e00ff */
[----:B--23--:R-:W-:Y:S05]  /*252e0*/  WARPSYNC.COLLECTIVE R15, `(.L_x_8235) ;  /* 0x000000000f087348 */ /* 0x00cfea0003c00000 */
[----:B------:R0:W1:Y:S02]  /*252f0*/  SHFL.IDX P6, R14, R13, R12, R11 ;  /* 0x0000000c0d0e7389 */ /* 0x00006400000c000b */
[----:B0123--:R-:W-:Y:S01]  /*25300*/  ENDCOLLECTIVE ;  /* 0x000000000000791b */ /* 0x00ffe20003800000 */
.L_x_8235:
[----:B------:R-:W-:Y:S02]  /*25310*/  IMAD.MOV.U32 R13, RZ, RZ, R2 ;  /* 0x000000ffff0d7224 */ /* 0x000fe400078e0002 */
[----:B------:R-:W-:-:S07]  /*25320*/  IMAD.MOV.U32 R0, RZ, RZ, R14 ;  /* 0x000000ffff007224 */ /* 0x000fce00078e000e */
[----:B------:R-:W-:Y:S05]  /*25330*/  WARPSYNC.COLLECTIVE R15, `(.L_x_8236) ;  /* 0x000000000f087348 */ /* 0x000fea0003c00000 */
[----:B------:R0:W1:Y:S02]  /*25340*/  SHFL.IDX P6, R14, R13, R12, R11 ;  /* 0x0000000c0d0e7389 */ /* 0x00006400000c000b */
[----:B01----:R-:W-:Y:S01]  /*25350*/  ENDCOLLECTIVE ;  /* 0x000000000000791b */ /* 0x003fe20003800000 */
.L_x_8236:
[----:B------:R-:W-:Y:S05]  /*25360*/  BRA `(.L_x_8237) ;  /* 0xffffff3c00a47947 */ /* 0x000fea000383ffff */
.L_x_7951:
[----:B------:R-:W-:Y:S01]  /*25370*/  BSSY B1, `(.L_x_8238) ;  /* 0x0000008000017945 */ /* 0x000fe20003800000 */
[----:B------:R-:W-:Y:S01]  /*25380*/  IMAD.MOV.U32 R13, RZ, RZ, R3 ;  /* 0x000000ffff0d7224 */ /* 0x000fe200078e0003 */
[----:B------:R-:W-:Y:S01]  /*25390*/  MOV R11, 0x181f ;  /* 0x0000181f000b7802 */ /* 0x000fe20000000f00 */
[----:B------:R-:W-:Y:S02]  /*253a0*/  IMAD.MOV.U32 R12, RZ, RZ, 0x1 ;  /* 0x00000001ff0c7424 */ /* 0x000fe400078e00ff */
[----:B-1----:R-:W-:-:S07]  /*253b0*/  IMAD.MOV.U32 R15, RZ, RZ, -0x1 ;  /* 0xffffffffff0f7424 */ /* 0x002fce00078e00ff */
[----:B0-234-:R-:W-:Y:S05]  /*253c0*/  WARPSYNC.COLLECTIVE R15, `(.L_x_8239) ;  /* 0x000000000f087348 */ /* 0x01dfea0003c00000 */
[----:B----4-:R1:W4:Y:S02]  /*253d0*/  SHFL.IDX P6, R14, R13, R12, R11 ;  /* 0x0000000c0d0e7389 */ /* 0x01032400000c000b */
[----:B01234-:R-:W-:Y:S01]  /*253e0*/  ENDCOLLECTIVE ;  /* 0x000000000000791b */ /* 0x01ffe20003800000 */
.L_x_8239:
[----:B------:R-:W-:Y:S05]  /*253f0*/  BSYNC B1 ;  /* 0x0000000000017941 */ /* 0x000fea0003800000 */
.L_x_8238:
        /* <DEDUP_REMOVED lines=8> */
.L_x_8240:
[----:B------:R-:W-:Y:S05]  /*25480*/  BRA `(.L_x_8241) ;  /* 0xffffff3c00b07947 */ /* 0x000fea000383ffff */
.L_x_7954:
        /* <DEDUP_REMOVED lines=8> */
.L_x_8243:
[----:B------:R-:W-:Y:S05]  /*25510*/  BSYNC B1 ;  /* 0x0000000000017941 */ /* 0x000fea0003800000 */
.L_x_8242:
        /* <DEDUP_REMOVED lines=8> */
.L_x_8244:
[----:B------:R-:W-:Y:S05]  /*255a0*/  BRA `(.L_x_8245) ;  /* 0xffffff3c00b87947 */ /* 0x000fea000383ffff */
.L_x_7957:
[----:B------:R-:W-:Y:S01]  /*255b0*/  BSSY B1, `(.L_x_8246) ;  /* 0x0000008000017945 */ /* 0x000fe20003800000 */
[----:B------:R-:W-:Y:S01]  /*255c0*/  IMAD.MOV.U32 R13, RZ, RZ, R3 ;  /* 0x000000ffff0d7224 */ /* 0x000fe200078e0003 */
[----:B------:R-:W-:Y:S01]  /*255d0*/  MOV R11, 0x181f ;  /* 0x0000181f000b7802 */ /* 0x000fe20000000f00 */
[----:B------:R-:W-:Y:S02]  /*255e0*/  IMAD.MOV.U32 R12, RZ, RZ, 0x3 ;  /* 0x00000003ff0c7424 */ /* 0x000fe400078e00ff */
[----:B0-----:R-:W-:-:S07]  /*255f0*/  IMAD.MOV.U32 R15, RZ, RZ, -0x1 ;  /* 0xffffffffff0f7424 */ /* 0x001fce00078e00ff */
[----:B-1234-:R-:W-:Y:S05]  /*25600*/  WARPSYNC.COLLECTIVE R15, `(.L_x_8247) ;  /* 0x000000000f087348 */ /* 0x01efea0003c00000 */
[----:B------:R0:W0:Y:S02]  /*25610*/  SHFL.IDX P6, R14, R13, R12, R11 ;  /* 0x0000000c0d0e7389 */ /* 0x00002400000c000b */
[----:B01234-:R-:W-:Y:S01]  /*25620*/  ENDCOLLECTIVE ;  /* 0x000000000000791b */ /* 0x01ffe20003800000 */
.L_x_8247:
[----:B------:R-:W-:Y:S05]  /*25630*/  BSYNC B1 ;  /* 0x0000000000017941 */ /* 0x000fea0003800000 */
.L_x_8246:
        /* <DEDUP_REMOVED lines=8> */
.L_x_8248:
[----:B------:R-:W-:Y:S05]  /*256c0*/  BRA `(.L_x_8249) ;  /* 0xffffff3c00c07947 */ /* 0x000fea000383ffff */
.L_x_7973:
        /* <DEDUP_REMOVED lines=11> */
.L_x_8251:
[----:B------:R-:W-:Y:S05]  /*25780*/  BSYNC B1 ;  /* 0x0000000000017941 */ /* 0x000fea0003800000 */
.L_x_8250:
[----:B------:R-:W-:Y:S05]  /*25790*/  BRA `(.L_x_8252) ;  /* 0xffffff5400fc7947 */ /* 0x000fea000383ffff */
.L_x_7975:
[----:B------:R-:W-:Y:S01]  /*257a0*/  BSSY B1, `(.L_x_8253) ;  /* 0x0000006000017945 */ /* 0x000fe20003800000 */
[----:B------:R-:W-:-:S07]  /*257b0*/  IMAD.MOV.U32 R15, RZ, RZ, -0x1 ;  /* 0xffffffffff0f7424 */ /* 0x000fce00078e00ff */
[----:B0-----:R-:W-:Y:S05]  /*257c0*/  WARPSYNC.COLLECTIVE R15, `(.L_x_8254) ;  /* 0x000000000f0c7348 */ /* 0x001fea0003c00000 */
[----:B------:R-:W-:Y:S02]  /*257d0*/  ELECT P6, UR62, PT ;  /* 0x00000000003e782f */ /* 0x000fe400038c0000 */
[----:B------:R-:W-:Y:S01]  /*257e0*/  MOV R14, UR62 ;  /* 0x0000003e000e7c02 */ /* 0x000fe20008000f00 */
[----:B0-----:R-:W-:Y:S10]  /*257f0*/  ENDCOLLECTIVE ;  /* 0x000000000000791b */ /* 0x001ff40003800000 */
.L_x_8254:
[----:B------:R-:W-:Y:S05]  /*25800*/  BSYNC B1 ;  /* 0x0000000000017941 */ /* 0x000fea0003800000 */
.L_x_8253:
[----:B------:R-:W-:Y:S05]  /*25810*/  BRA `(.L_x_7974) ;  /* 0xffffff5400f47947 */ /* 0x000fea000383ffff */
.L_x_7977:
[----:B0-----:R0:W1:Y:S02]  /*25820*/  SYNCS.PHASECHK.TRANS64.TRYWAIT P0, [R22+URZ+0x22820], R6 ;  /* 0x02282006160075a7 */ /* 0x001064000800017f */
[----:B-1----:R-:W-:Y:S05]  /*25830*/  @!P0 NANOSLEEP.SYNCS 0x989680 ;  /* 0x009896800000895d */ /* 0x002fea0003900000 */
[----:B------:R-:W1:Y:S02]  /*25840*/  @!P0 SYNCS.PHASECHK.TRANS64 P0, [R22+URZ+0x22820], R6 ;  /* 0x02282006160085a7 */ /* 0x000e64000800007f */
[----:B-1----:R-:W-:Y:S05]  /*25850*/  @!P0 BRA `(.L_x_7977) ;  /* 0xfffffffc00f08947 */ /* 0x002fea000383ffff */
[----:B------:R-:W-:Y:S05]  /*25860*/  BRA `(.L_x_8255) ;  /* 0xffffff5800047947 */ /* 0x000fea000383ffff */
.L_x_7981:
[----:B0-----:R0:W1:Y:S02]  /*25870*/  SYNCS.PHASECHK.TRANS64.TRYWAIT P0, [R6+URZ+0x228a0], R10 ;  /* 0x0228a00a060075a7 */ /* 0x001064000800017f */
[----:B-1----:R-:W-:Y:S05]  /*25880*/  @!P0 NANOSLEEP.SYNCS 0x989680 ;  /* 0x009896800000895d */ /* 0x002fea0003900000 */
[----:B------:R-:W1:Y:S02]  /*25890*/  @!P0 SYNCS.PHASECHK.TRANS64 P0, [R6+URZ+0x228a0], R10 ;  /* 0x0228a00a060085a7 */ /* 0x000e64000800007f */
[----:B-1----:R-:W-:Y:S05]  /*258a0*/  @!P0 BRA `(.L_x_7981) ;  /* 0xfffffffc00f08947 */ /* 0x002fea000383ffff */
[----:B------:R-:W-:Y:S05]  /*258b0*/  BRA `(.L_x_8256) ;  /* 0xffffff5800207947 */ /* 0x000fea000383ffff */
.L_x_7986:
[----:B-1----:R1:W2:Y:S02]  /*258c0*/  SYNCS.PHASECHK.TRANS64.TRYWAIT P0, [R6+URZ+0x228c0], R10 ;  /* 0x0228c00a060075a7 */ /* 0x0022a4000800017f */
[----:B--2---:R-:W-:Y:S05]  /*258d0*/  @!P0 NANOSLEEP.SYNCS 0x989680 ;  /* 0x009896800000895d */ /* 0x004fea0003900000 */
[----:B------:R-:W2:Y:S02]  /*258e0*/  @!P0 SYNCS.PHASECHK.TRANS64 P0, [R6+URZ+0x228c0], R10 ;  /* 0x0228c00a060085a7 */ /* 0x000ea4000800007f */
[----:B--2---:R-:W-:Y:S05]  /*258f0*/  @!P0 BRA `(.L_x_7986) ;  /* 0xfffffffc00f08947 */ /* 0x004fea000383ffff */
[----:B------:R-:W-:Y:S05]  /*25900*/  BRA `(.L_x_8257) ;  /* 0xffffff58009c7947 */ /* 0x000fea000383ffff */
.L_x_7993:
[----:B0-----:R0:W1:Y:S02]  /*25910*/  SYNCS.PHASECHK.TRANS64.TRYWAIT P2, [R6+URZ+0x228a0], R7 ;  /* 0x0228a007060075a7 */ /* 0x001064000804017f */
[----:B-1----:R-:W-:Y:S05]  /*25920*/  @!P2 NANOSLEEP.SYNCS 0x989680 ;  /* 0x009896800000a95d */ /* 0x002fea0003900000 */
[----:B------:R-:W1:Y:S02]  /*25930*/  @!P2 SYNCS.PHASECHK.TRANS64 P2, [R6+URZ+0x228a0], R7 ;  /* 0x0228a0070600a5a7 */ /* 0x000e64000804007f */
[----:B-1----:R-:W-:Y:S05]  /*25940*/  @!P2 BRA `(.L_x_7993) ;  /* 0xfffffffc00f0a947 */ /* 0x002fea000383ffff */
[----:B------:R-:W-:Y:S05]  /*25950*/  BRA `(.L_x_8258) ;  /* 0xffffff5c00647947 */ /* 0x000fea000383ffff */
.L_x_7998:
[----:B-1----:R1:W2:Y:S02]  /*25960*/  SYNCS.PHASECHK.TRANS64.TRYWAIT P2, [R6+URZ+0x228c0], R7 ;  /* 0x0228c007060075a7 */ /* 0x0022a4000804017f */
[----:B--2---:R-:W-:Y:S05]  /*25970*/  @!P2 NANOSLEEP.SYNCS 0x989680 ;  /* 0x009896800000a95d */ /* 0x004fea0003900000 */
[----:B------:R-:W2:Y:S02]  /*25980*/  @!P2 SYNCS.PHASECHK.TRANS64 P2, [R6+URZ+0x228c0], R7 ;  /* 0x0228c0070600a5a7 */ /* 0x000ea4000804007f */
[----:B--2---:R-:W-:Y:S05]  /*25990*/  @!P2 BRA `(.L_x_7998) ;  /* 0xfffffffc00f0a947 */ /* 0x004fea000383ffff */
[----:B------:R-:W-:Y:S05]  /*259a0*/  BRA `(.L_x_8259) ;  /* 0xffffff5c00dc7947 */ /* 0x000fea000383ffff */
.L_x_8015:
[----:B------:R-:W0:Y:S01]  /*259b0*/  S2R R20, SR_TID.X ;  /* 0x0000000000147919 */ /* 0x000e220000002100 */
[----:B------:R-:W-:Y:S01]  /*259c0*/  BSSY B0, `(.L_x_8260) ;  /* 0x0000009000007945 */ /* 0x000fe20003800000 */
[----:B------:R-:W-:Y:S01]  /*259d0*/  MOV R12, RZ ;  /* 0x000000ff000c7202 */ /* 0x000fe20000000f00 */
[----:B------:R-:W-:Y:S02]  /*259e0*/  IMAD.MOV.U32 R11, RZ, RZ, 0x1f ;  /* 0x0000001fff0b7424 */ /* 0x000fe400078e00ff */
[----:B------:R-:W-:Y:S01]  /*259f0*/  IMAD.MOV.U32 R15, RZ, RZ, -0x1 ;  /* 0xffffffffff0f7424 */ /* 0x000fe200078e00ff */
[----:B0-----:R-:W-:-:S04]  /*25a00*/  SHF.R.U32.HI R13, RZ, 0x5, R20 ;  /* 0x00000005ff0d7819 */ /* 0x001fc80000011614 */
[----:B------:R-:W-:-:S07]  /*25a10*/  LOP3.LUT R13, R13, 0x3, RZ, 0xc0, !PT ;  /* 0x000000030d0d7812 */ /* 0x000fce00078ec0ff */
[----:B-----5:R-:W-:Y:S05]  /*25a20*/  WARPSYNC.COLLECTIVE R15, `(.L_x_8261) ;  /* 0x000000000f087348 */ /* 0x020fea0003c00000 */
[----:B------:R0:W1:Y:S02]  /*25a30*/  SHFL.IDX P6, R14, R13, R12, R11 ;  /* 0x0000000c0d0e7389 */ /* 0x00006400000c000b */
[----:B01---5:R-:W-:Y:S01]  /*25a40*/  ENDCOLLECTIVE ;  /* 0x000000000000791b */ /* 0x023fe20003800000 */
.L_x_8261:
[----:B------:R-:W-:Y:S05]  /*25a50*/  BSYNC B0 ;  /* 0x0000000000007941 */ /* 0x000fea0003800000 */
.L_x_8260:
[----:B------:R-:W-:Y:S05]  /*25a60*/  BRA `(.L_x_8262) ;  /* 0xffffff6c00d87947 */ /* 0x000fea000383ffff */
.L_x_8018:
[----:B0-----:R-:W2:Y:S02]  /*25a70*/  LDL R0, [R1+0x34] ;  /* 0x0000340001007983 */ /* 0x001ea40000100800 */
[----:B--2---:R0:W1:Y:S02]  /*25a80*/  SYNCS.PHASECHK.TRANS64.TRYWAIT P0, [R6+URZ+0x22880], R0 ;  /* 0x02288000060075a7 */ /* 0x004064000800017f */
[----:B-1----:R-:W-:Y:S05]  /*25a90*/  @!P0 NANOSLEEP.SYNCS 0x989680 ;  /* 0x009896800000895d */ /* 0x002fea0003900000 */
[----:B------:R-:W1:Y:S02]  /*25aa0*/  @!P0 SYNCS.PHASECHK.TRANS64 P0, [R6+URZ+0x22880], R0 ;  /* 0x02288000060085a7 */ /* 0x000e64000800007f */
[----:B-1----:R-:W-:Y:S05]  /*25ab0*/  @!P0 BRA `(.L_x_8018) ;  /* 0xfffffffc00ec8947 */ /* 0x002fea000383ffff */
[----:B------:R-:W-:Y:S05]  /*25ac0*/  BRA `(.L_x_8263) ;  /* 0xffffff6c00f07947 */ /* 0x000fea000383ffff */
.L_x_8019:
        /* <DEDUP_REMOVED lines=8> */
.L_x_8265:
[----:B------:R-:W-:Y:S05]  /*25b50*/  BSYNC B0 ;  /* 0x0000000000007941 */ /* 0x000fea0003800000 */
.L_x_8264:
[----:B------:R-:W-:Y:S01]  /*25b60*/  IMAD.MOV.U32 R13, RZ, RZ, R0 ;  /* 0x000000ffff0d7224 */ /* 0x000fe200078e0000 */
[----:B------:R-:W-:Y:S01]  /*25b70*/  ISETP.GE.AND P2, PT, R7, 0x21, PT ;  /* 0x000000210700780c */ /* 0x000fe20003f46270 */
[----:B------:R-:W-:Y:S01]  /*25b80*/  IMAD.MOV.U32 R12, RZ, RZ, RZ ;  /* 0x000000ffff0c7224 */ /* 0x000fe200078e00ff */
[----:B------:R-:W-:Y:S01]  /*25b90*/  LOP3.LUT R25, R25, 0xffffffef, RZ, 0xc0, !PT ;  /* 0xffffffef19197812 */ /* 0x000fe200078ec0ff */
[----:B------:R-:W-:Y:S01]  /*25ba0*/  IMAD.MOV.U32 R11, RZ, RZ, 0x181f ;  /* 0x0000181fff0b7424 */ /* 0x000fe200078e00ff */
[C---:B------:R-:W-:Y:S01]  /*25bb0*/  ISETP.GE.AND P3, PT, R7.reuse, 0x91, PT ;  /* 0x000000910700780c */ /* 0x040fe20003f66270 */
[----:B------:R-:W-:Y:S01]  /*25bc0*/  IMAD.MOV.U32 R15, RZ, RZ, -0x1 ;  /* 0xffffffffff0f7424 */ /* 0x000fe200078e00ff */
[C---:B------:R-:W-:Y:S01]  /*25bd0*/  ISETP.GE.AND P5, PT, R7.reuse, 0x31, PT ;  /* 0x000000310700780c */ /* 0x040fe20003fa6270 */
[----:B------:R-:W-:Y:S01]  /*25be0*/  IMAD.MOV.U32 R21, RZ, RZ, R14 ;  /* 0x000000ffff157224 */ /* 0x000fe200078e000e */
[----:B------:R-:W-:-:S13]  /*25bf0*/  ISETP.GE.AND P4, PT, R7, 0x61, PT ;  /* 0x000000610700780c */ /* 0x000fda0003f86270 */
[----:B------:R-:W-:Y:S05]  /*25c00*/  WARPSYNC.COLLECTIVE R15, `(.L_x_8266) ;  /* 0x000000000f087348 */ /* 0x000fea0003c00000 */
[----:B------:R0:W1:Y:S02]  /*25c10*/  SHFL.IDX P6, R14, R13, R12, R11 ;  /* 0x0000000c0d0e7389 */ /* 0x00006400000c000b */
[----:B01----:R-:W-:Y:S01]  /*25c20*/  ENDCOLLECTIVE ;  /* 0x000000000000791b */ /* 0x003fe20003800000 */
.L_x_8266:
[----:B------:R-:W-:Y:S02]  /*25c30*/  IMAD.MOV.U32 R13, RZ, RZ, R2 ;  /* 0x000000ffff0d7224 */ /* 0x000fe400078e0002 */
[----:B------:R-:W-:Y:S01]  /*25c40*/  IMAD.MOV.U32 R12, RZ, RZ, 0x1 ;  /* 0x00000001ff0c7424 */ /* 0x000fe200078e00ff */
[----:B------:R-:W-:-:S07]  /*25c50*/  MOV R3, R14 ;  /* 0x0000000e00037202 */ /* 0x000fce0000000f00 */
[----:B------:R-:W-:Y:S05]  /*25c60*/  WARPSYNC.COLLECTIVE R15, `(.L_x_8267) ;  /* 0x000000000f087348 */ /* 0x000fea0003c00000 */
[----:B------:R0:W1:Y:S02]  /*25c70*/  SHFL.IDX P6, R14, R13, R12, R11 ;  /* 0x0000000c0d0e7389 */ /* 0x00006400000c000b */
[----:B01----:R-:W-:Y:S01]  /*25c80*/  ENDCOLLECTIVE ;  /* 0x000000000000791b */ /* 0x003fe20003800000 */
.L_x_8267:
[----:B------:R-:W-:Y:S01]  /*25c90*/  IADD3 R28, P1, R35, R3, RZ ;  /* 0x00000003231c7210 */ /* 0x000fe20007f3e0ff */
[----:B------:R-:W-:-:S04]  /*25ca0*/  IMAD.IADD R3, R22, 0x1, R30 ;  /* 0x0000000116037824 */ /* 0x000fc800078e021e */
[----:B------:R-:W-:Y:S01]  /*25cb0*/  IMAD.X R29, RZ, RZ, R21, P1 ;  /* 0x000000ffff1d7224 */ /* 0x000fe200008e0615 */
[----:B------:R-:W-:Y:S02]  /*25cc0*/  ISETP.LT.OR P1, PT, R7, 0x1, P0 ;  /* 0x000000010700780c */ /* 0x000fe40000721670 */
[----:B------:R-:W-:-:S11]  /*25cd0*/  MOV R13, R0 ;  /* 0x00000000000d7202 */ /* 0x000fd60000000f00 */
        /* <DEDUP_REMOVED lines=8> */
.L_x_8268:
        /* <DEDUP_REMOVED lines=9> */
.L_x_8269:
[----:B------:R-:W-:Y:S01]  /*25df0*/  ISETP.LT.OR P1, PT, R7, 0x11, P0 ;  /* 0x000000110700780c */ /* 0x000fe20000721670 */
[----:B------:R-:W-:-:S12]  /*25e00*/  IMAD.MOV.U32 R13, RZ, RZ, R0 ;  /* 0x000000ffff0d7224 */ /* 0x000fd800078e0000 */
[----:B------:R-:W-:Y:S01]  /*25e10*/  @!PT LDS RZ, [RZ] ;  /* 0x00000000fffff984 */ /* 0x000fe20000000800 */
[----:B------:R-:W-:Y:S01]  /*25e20*/  @!PT LDS RZ, [RZ] ;  /* 0x00000000fffff984 */ /* 0x000fe20000000800 */
[----:B------:R-:W-:Y:S01]  /*25e30*/  @!PT LDS RZ, [RZ] ;  /* 0x00000000fffff984 */ /* 0x000fe20000000800 */
[----:B------:R0:W-:Y:S01]  /*25e40*/  LDGSTS.E.BYPASS.LTC128B.128 [R3+0xac00], desc[UR36][R28.64], !P1 ;  /* 0x0ac000001c037fae */ /* 0x0001e2000c901d64 */
[----:B------:R-:W-:-:S07]  /*25e50*/  MOV R21, R14 ;  /* 0x0000000e00157202 */ /* 0x000fce0000000f00 */
[----:B0-----:R-:W-:Y:S05]  /*25e60*/  WARPSYNC.COLLECTIVE R15, `(.L_x_8270) ;  /* 0x000000000f087348 */ /* 0x001fea0003c00000 */
[----:B------:R1:W2:Y:S02]  /*25e70*/  SHFL.IDX P6, R14, R13, R12, R11 ;  /* 0x0000000c0d0e7389 */ /* 0x0002a400000c000b */
[----:B012---:R-:W-:Y:S01]  /*25e80*/  ENDCOLLECTIVE ;  /* 0x000000000000791b */ /* 0x007fe20003800000 */
.L_x_8270:
[----:B------:R-:W-:Y:S02]  /*25e90*/  IMAD.MOV.U32 R13, RZ, RZ, R2 ;  /* 0x000000ffff0d7224 */ /* 0x000fe400078e0002 */
[----:B------:R-:W-:Y:S02]  /*25ea0*/  IMAD.MOV.U32 R12, RZ, RZ, 0x3 ;  /* 0x00000003ff0c7424 */ /* 0x000fe400078e00ff */
[----:B------:R-:W-:-:S05]  /*25eb0*/  IMAD.MOV.U32 R11, RZ, RZ, R14 ;  /* 0x000000ffff0b7224 */ /* 0x000fca00078e000e */
[----:B------:R-:W-:Y:S02]  /*25ec0*/  IADD3 R28, P1, R35, R11, RZ ;  /* 0x0000000b231c7210 */ /* 0x000fe40007f3e0ff */
[----:B------:R-:W-:-:S03]  /*25ed0*/  MOV R11, 0x181f ;  /* 0x0000181f000b7802 */ /* 0x000fc60000000f00 */
[----:B------:R-:W-:Y:S01]  /*25ee0*/  IMAD.X R29, RZ, RZ, R21, P1 ;  /* 0x000000ffff1d7224 */ /* 0x000fe200008e0615 */
[----:B------:R-:W-:-:S13]  /*25ef0*/  ISETP.LT.OR P1, PT, R7, 0x21, P0 ;  /* 0x000000210700780c */ /* 0x000fda0000721670 */
[----:B------:R-:W-:Y:S05]  /*25f00*/  WARPSYNC.COLLECTIVE R15, `(.L_x_8271) ;  /* 0x000000000f087348 */ /* 0x000fea0003c00000 */
[----:B------:R0:W1:Y:S02]  /*25f10*/  SHFL.IDX P6, R14, R13, R12, R11 ;  /* 0x0000000c0d0e7389 */ /* 0x00006400000c000b */
[----:B01----:R-:W-:Y:S01]  /*25f20*/  ENDCOLLECTIVE ;  /* 0x000000000000791b */ /* 0x003fe20003800000 */
.L_x_8271:
        /* <DEDUP_REMOVED lines=9> */
.L_x_8272:
[----:B------:R-:W-:Y:S01]  /*25fc0*/  IMAD.MOV.U32 R13, RZ, RZ, R2 ;  /* 0x000000ffff0d7224 */ /* 0x000fe200078e0002 */
[----:B------:R-:W-:Y:S01]  /*25fd0*/  MOV R12, 0x4 ;  /* 0x00000004000c7802 */ /* 0x000fe20000000f00 */
[----:B------:R-:W-:-:S05]  /*25fe0*/  IMAD.MOV.U32 R11, RZ, RZ, R14 ;  /* 0x000000ffff0b7224 */ /* 0x000fca00078e000e */
[----:B------:R-:W-:Y:S01]  /*25ff0*/  IADD3 R28, P1, R35, R11, RZ ;  /* 0x0000000b231c7210 */ /* 0x000fe20007f3e0ff */
[----:B------:R-:W-:-:S04]  /*26000*/  IMAD.MOV.U32 R11, RZ, RZ, 0x181f ;  /* 0x0000181fff0b7424 */ /* 0x000fc800078e00ff */
[----:B------:R-:W-:-:S08]  /*26010*/  IMAD.X R29, RZ, RZ, R21, P1 ;  /* 0x000000ffff1d7224 */ /* 0x000fd000008e0615 */
[----:B------:R-:W-:Y:S05]  /*26020*/  WARPSYNC.COLLECTIVE R15, `(.L_x_8273) ;  /* 0x000000000f087348 */ /* 0x000fea0003c00000 */
[----:B------:R0:W1:Y:S02]  /*26030*/  SHFL.IDX P6, R14, R13, R12, R11 ;  /* 0x0000000c0d0e7389 */ /* 0x00006400000c000b */
[----:B01----:R-:W-:Y:S01]  /*26040*/  ENDCOLLECTIVE ;  /* 0x000000000000791b */ /* 0x003fe20003800000 */
.L_x_8273:
        /* <DEDUP_REMOVED lines=10> */
.L_x_8274:
[----:B------:R-:W-:Y:S01]  /*260f0*/  MOV R13, R2 ;  /* 0x00000002000d7202 */ /* 0x000fe20000000f00 */
        /* <DEDUP_REMOVED lines=8> */
.L_x_8275:
        /* <DEDUP_REMOVED lines=10> */
.L_x_8276:
[----:B------:R-:W-:Y:S02]  /*26220*/  IMAD.MOV.U32 R13, RZ, RZ, R2 ;  /* 0x000000ffff0d7224 */ /* 0x000fe400078e0002 */
[----:B------:R-:W-:Y:S02]  /*26230*/  IMAD.MOV.U32 R12, RZ, RZ, 0x6 ;  /* 0x00000006ff0c7424 */ /* 0x000fe400078e00ff */
[----:B------:R-:W-:-:S05]  /*26240*/  IMAD.MOV.U32 R11, RZ, RZ, R14 ;  /* 0x000000ffff0b7224 */ /* 0x000fca00078e000e */
[----:B------:R-:W-:Y:S01]  /*26250*/  IADD3 R28, P1, R35, R11, RZ ;  /* 0x0000000b231c7210 */ /* 0x000fe20007f3e0ff */
[----:B------:R-:W-:-:S03]  /*26260*/  IMAD.MOV.U32 R11, RZ, RZ, 0x181f ;  /* 0x0000181fff0b7424 */ /* 0x000fc600078e00ff */
[----:B------:R-:W-:-:S09]  /*26270*/  IADD3.X R29, RZ, R21, RZ, P1, !PT ;  /* 0x00000015ff1d7210 */ /* 0x000fd20000ffe4ff */
[----:B------:R-:W-:Y:S05]  /*26280*/  WARPSYNC.COLLECTIVE R15, `(.L_x_8277) ;  /* 0x000000000f087348 */ /* 0x000fea0003c00000 */
[----:B------:R0:W1:Y:S02]  /*26290*/  SHFL.IDX P6, R14, R13, R12, R11 ;  /* 0x0000000c0d0e7389 */ /* 0x00006400000c000b */
[----:B01----:R-:W-:Y:S01]  /*262a0*/  ENDCOLLECTIVE ;  /* 0x000000000000791b */ /* 0x003fe20003800000 */
.L_x_8277:
        /* <DEDUP_REMOVED lines=10> */
.L_x_8278:
[----:B------:R-:W-:Y:S02]  /*26350*/  IMAD.MOV.U32 R13, RZ, RZ, R2 ;  /* 0x000000ffff0d7224 */ /* 0x000fe400078e0002 */
[----:B------:R-:W-:Y:S01]  /*26360*/  IMAD.MOV.U32 R12, RZ, RZ, 0x7 ;  /* 0x00000007ff0c7424 */ /* 0x000fe200078e00ff */
[----:B------:R-:W-:-:S04]  /*26370*/  MOV R11, R14 ;  /* 0x0000000e000b7202 */ /* 0x000fc80000000f00 */
[----:B------:R-:W-:Y:S01]  /*26380*/  IADD3 R28, P1, R35, R11, RZ ;  /* 0x0000000b231c7210 */ /* 0x000fe20007f3e0ff */
[----:B------:R-:W-:-:S04]  /*26390*/  IMAD.MOV.U32 R11, RZ, RZ, 0x181f ;  /* 0x0000181fff0b7424 */ /* 0x000fc800078e00ff */
[----:B------:R-:W-:-:S08]  /*263a0*/  IMAD.X R29, RZ, RZ, R21, P1 ;  /* 0x000000ffff1d7224 */ /* 0x000fd000008e0615 */
[----:B------:R-:W-:Y:S05]  /*263b0*/  WARPSYNC.COLLECTIVE R15, `(.L_x_8279) ;  /* 0x000000000f087348 */ /* 0x000fea0003c00000 */
[----:B------:R0:W1:Y:S02]  /*263c0*/  SHFL.IDX P6, R14, R13, R12, R11 ;  /* 0x0000000c0d0e7389 */ /* 0x00006400000c000b */
[----:B01----:R-:W-:Y:S01]  /*263d0*/  ENDCOLLECTIVE ;  /* 0x000000000000791b */ /* 0x003fe20003800000 */
.L_x_8279:
        /* <DEDUP_REMOVED lines=10> */
.L_x_8280:
[----:B------:R-:W-:Y:S02]  /*26480*/  IMAD.MOV.U32 R13, RZ, RZ, R10 ;  /* 0x000000ffff0d7224 */ /* 0x000fe400078e000a */
[----:B------:R-:W-:Y:S02]  /*26490*/  IMAD.MOV.U32 R12, RZ, RZ, RZ ;  /* 0x000000ffff0c7224 */ /* 0x000fe400078e00ff */
[----:B------:R-:W-:-:S07]  /*264a0*/  IMAD.MOV.U32 R0, RZ, RZ, R14 ;  /* 0x000000ffff007224 */ /* 0x000fce00078e000e */
[----:B------:R-:W-:Y:S05]  /*264b0*/  WARPSYNC.COLLECTIVE R15, `(.L_x_8281) ;  /* 0x000000000f087348 */ /* 0x000fea0003c00000 */
[----:B------:R0:W1:Y:S02]  /*264c0*/  SHFL.IDX P6, R14, R13, R12, R11 ;  /* 0x0000000c0d0e7389 */ /* 0x00006400000c000b */
[----:B01----:R-:W-:Y:S01]  /*264d0*/  ENDCOLLECTIVE ;  /* 0x000000000000791b */ /* 0x003fe20003800000 */
.L_x_8281:
[----:B------:R-:W-:-:S05]  /*264e0*/  IADD3 R28, P1, R35, R0, RZ ;  /* 0x00000000231c7210 */ /* 0x000fca0007f3e0ff */
        /* <DEDUP_REMOVED lines=11> */
.L_x_8282:
[----:B------:R-:W-:Y:S02]  /*265a0*/  IMAD.MOV.U32 R13, RZ, RZ, R10 ;  /* 0x000000ffff0d7224 */ /* 0x000fe400078e000a */
[----:B------:R-:W-:Y:S02]  /*265b0*/  IMAD.MOV.U32 R12, RZ, RZ, 0x1 ;  /* 0x00000001ff0c7424 */ /* 0x000fe400078e00ff */
[----:B------:R-:W-:-:S07]  /*265c0*/  IMAD.MOV.U32 R0, RZ, RZ, R14 ;  /* 0x000000ffff007224 */ /* 0x000fce00078e000e */
[----:B------:R-:W-:Y:S05]  /*265d0*/  WARPSYNC.COLLECTIVE R15, `(.L_x_8283) ;  /* 0x000000000f087348 */ /* 0x000fea0003c00000 */
[----:B------:R0:W1:Y:S02]  /*265e0*/  SHFL.IDX P6, R14, R13, R12, R11 ;  /* 0x0000000c0d0e7389 */ /* 0x00006400000c000b */
[----:B01----:R-:W-:Y:S01]  /*265f0*/  ENDCOLLECTIVE ;  /* 0x000000000000791b */ /* 0x003fe20003800000 */
.L_x_8283:
        /* <DEDUP_REMOVED lines=13> */
.L_x_8284:
        /* <DEDUP_REMOVED lines=12> */
[----:B------:R-:W-:-:S04]  /*26790*/  LOP3.LUT R25, R25, 0xfffffeff, RZ, 0xc0, !PT ;  /* 0xfffffeff19197812 */ /* 0x000fc800078ec0ff */
[----:B------:R-:W-:Y:S01]  /*267a0*/  @P3 LOP3.LUT R25, R25, 0x100, RZ, 0xfc, !PT ;  /* 0x0000010019193812 */ /* 0x000fe200078efcff */
[----:B------:R-:W-:Y:S06]  /*267b0*/  BRA `(.L_x_8285) ;  /* 0xffffff6800a87947 */ /* 0x000fec000383ffff */
.L_x_8024:
[----:B--2---:R-:W2:Y:S02]  /*267c0*/  LDL R0, [R1+0x34] ;  /* 0x0000340001007983 */ /* 0x004ea40000100800 */
[----:B--2---:R2:W3:Y:S02]  /*267d0*/  SYNCS.PHASECHK.TRANS64.TRYWAIT P0, [R6+URZ+0x22840], R0 ;  /* 0x02284000060075a7 */ /* 0x0044e4000800017f */
[----:B---3--:R-:W-:Y:S05]  /*267e0*/  @!P0 NANOSLEEP.SYNCS 0x989680 ;  /* 0x009896800000895d */ /* 0x008fea0003900000 */
[----:B------:R-:W3:Y:S02]  /*267f0*/  @!P0 SYNCS.PHASECHK.TRANS64 P0, [R6+URZ+0x22840], R0 ;  /* 0x02284000060085a7 */ /* 0x000ee4000800007f */
[----:B---3--:R-:W-:Y:S05]  /*26800*/  @!P0 BRA `(.L_x_8024) ;  /* 0xfffffffc00ec8947 */ /* 0x008fea000383ffff */
[----:B------:R-:W-:Y:S05]  /*26810*/  BRA `(.L_x_8286) ;  /* 0xffffff6800fc7947 */ /* 0x000fea000383ffff */
.L_x_8025:
        /* <DEDUP_REMOVED lines=8> */
.L_x_8288:
[----:B------:R-:W-:Y:S05]  /*268a0*/  BSYNC B0 ;  /* 0x0000000000007941 */ /* 0x000fea0003800000 */
.L_x_8287:
        /* <DEDUP_REMOVED lines=8> */
.L_x_8289:
[----:B------:R-:W-:Y:S02]  /*26930*/  IMAD.MOV.U32 R13, RZ, RZ, R0 ;  /* 0x000000ffff0d7224 */ /* 0x000fe400078e0000 */
[----:B------:R-:W-:Y:S01]  /*26940*/  IMAD.MOV.U32 R12, RZ, RZ, 0x1 ;  /* 0x00000001ff0c7424 */ /* 0x000fe200078e00ff */
[----:B------:R-:W-:Y:S01]  /*26950*/  LOP3.LUT P6, RZ, R25, 0x40, RZ, 0xc0, !PT ;  /* 0x0000004019ff7812 */ /* 0x000fe200078cc0ff */
[----:B------:R-:W-:-:S12]  /*26960*/  IMAD.MOV.U32 R8, RZ, RZ, R14 ;  /* 0x000000ffff087224 */ /* 0x000fd800078e000e */
[----:B------:R-:W-:-:S04]  /*26970*/  @P6 IADD3 R8, P0, R35, R8, RZ ;  /* 0x0000000823086210 */ /* 0x000fc80007f1e0ff */
[----:B------:R-:W-:-:S05]  /*26980*/  @P6 IADD3.X R7, RZ, R7, RZ, P0, !PT ;  /* 0x00000007ff076210 */ /* 0x000fca00007fe4ff */
        /* <DEDUP_REMOVED lines=8> */
.L_x_8290:
[----:B------:R-:W-:Y:S02]  /*26a10*/  IMAD.MOV.U32 R13, RZ, RZ, R2 ;  /* 0x000000ffff0d7224 */ /* 0x000fe400078e0002 */
[----:B------:R-:W-:-:S07]  /*26a20*/  IMAD.MOV.U32 R7, RZ, RZ, R14 ;  /* 0x000000ffff077224 */ /* 0x000fce00078e000e */
[----:B------:R-:W-:Y:S05]  /*26a30*/  WARPSYNC.COLLECTIVE R15, `(.L_x_8291) ;  /* 0x000000000f087348 */ /* 0x000fea0003c00000 */
[----:B------:R0:W1:Y:S02]  /*26a40*/  SHFL.IDX P6, R14, R13, R12, R11 ;  /* 0x0000000c0d0e7389 */ /* 0x00006400000c000b */
[----:B01----:R-:W-:Y:S01]  /*26a50*/  ENDCOLLECTIVE ;  /* 0x000000000000791b */ /* 0x003fe20003800000 */
.L_x_8291:
[----:B------:R-:W-:Y:S02]  /*26a60*/  IMAD.MOV.U32 R13, RZ, RZ, R0 ;  /* 0x000000ffff0d7224 */ /* 0x000fe400078e0000 */
[----:B------:R-:W-:Y:S01]  /*26a70*/  IMAD.MOV.U32 R12, RZ, RZ, 0x2 ;  /* 0x00000002ff0c7424 */ /* 0x000fe200078e00ff */
[----:B------:R-:W-:Y:S02]  /*26a80*/  LOP3.LUT P6, RZ, R25, 0x10, RZ, 0xc0, !PT ;  /* 0x0000001019ff7812 */ /* 0x000fe400078cc0ff */
[----:B------:R-:W-:-:S11]  /*26a90*/  MOV R8, R14 ;  /* 0x0000000e00087202 */ /* 0x000fd60000000f00 */
[----:B------:R-:W-:-:S05]  /*26aa0*/  @P6 IADD3 R8, P0, R35, R8, RZ ;  /* 0x0000000823086210 */ /* 0x000fca0007f1e0ff */
[----:B------:R-:W-:-:S04]  /*26ab0*/  @P6 IMAD.X R7, RZ, RZ, R7, P0 ;  /* 0x000000ffff076224 */ /* 0x000fc800000e0607 */
        /* <DEDUP_REMOVED lines=8> */
.L_x_8292:
[----:B------:R-:W-:Y:S01]  /*26b40*/  MOV R13, R2 ;  /* 0x00000002000d7202 */ /* 0x000fe20000000f00 */
[----:B------:R-:W-:-:S07]  /*26b50*/  IMAD.MOV.U32 R7, RZ, RZ, R14 ;  /* 0x000000ffff077224 */ /* 0x000fce00078e000e */
[----:B------:R-:W-:Y:S05]  /*26b60*/  WARPSYNC.COLLECTIVE R15, `(.L_x_8293) ;  /* 0x000000000f087348 */ /* 0x000fea0003c00000 */
[----:B------:R0:W1:Y:S02]  /*26b70*/  SHFL.IDX P6, R14, R13, R12, R11 ;  /* 0x0000000c0d0e7389 */ /* 0x00006400000c000b */
[----:B01----:R-:W-:Y:S01]  /*26b80*/  ENDCOLLECTIVE ;  /* 0x000000000000791b */ /* 0x003fe20003800000 */
.L_x_8293:
[----:B------:R-:W-:Y:S02]  /*26b90*/  IMAD.MOV.U32 R13, RZ, RZ, R0 ;  /* 0x000000ffff0d7224 */ /* 0x000fe400078e0000 */
[----:B------:R-:W-:Y:S01]  /*26ba0*/  IMAD.MOV.U32 R12, RZ, RZ, 0x3 ;  /* 0x00000003ff0c7424 */ /* 0x000fe200078e00ff */
[----:B------:R-:W-:Y:S01]  /*26bb0*/  LOP3.LUT P6, RZ, R25, 0x8, RZ, 0xc0, !PT ;  /* 0x0000000819ff7812 */ /* 0x000fe200078cc0ff */
[----:B------:R-:W-:-:S12]  /*26bc0*/  IMAD.MOV.U32 R8, RZ, RZ, R14 ;  /* 0x000000ffff087224 */ /* 0x000fd800078e000e */
        /* <DEDUP_REMOVED lines=10> */
.L_x_8294:
[----:B------:R-:W-:Y:S01]  /*26c70*/  IMAD.MOV.U32 R13, RZ, RZ, R2 ;  /* 0x000000ffff0d7224 */ /* 0x000fe200078e0002 */
[----:B------:R-:W-:-:S07]  /*26c80*/  MOV R7, R14 ;  /* 0x0000000e00077202 */ /* 0x000fce0000000f00 */
[----:B------:R-:W-:Y:S05]  /*26c90*/  WARPSYNC.COLLECTIVE R15, `(.L_x_8295) ;  /* 0x000000000f087348 */ /* 0x000fea0003c00000 */
[----:B------:R0:W1:Y:S02]  /*26ca0*/  SHFL.IDX P6, R14, R13, R12, R11 ;  /* 0x0000000c0d0e7389 */ /* 0x00006400000c000b */
[----:B01----:R-:W-:Y:S01]  /*26cb0*/  ENDCOLLECTIVE ;  /* 0x000000000000791b */ /* 0x003fe20003800000 */
.L_x_8295:
[----:B------:R-:W-:Y:S01]  /*26cc0*/  IMAD.MOV.U32 R13, RZ, RZ, R0 ;  /* 0x000000ffff0d7224 */ /* 0x000fe200078e0000 */
[----:B------:R-:W-:Y:S01]  /*26cd0*/  MOV R12, 0x4 ;  /* 0x00000004000c7802 */ /* 0x000fe20000000f00 */
[----:B------:R-:W-:-:S07]  /*26ce0*/  IMAD.MOV.U32 R8, RZ, RZ, R14 ;  /* 0x000000ffff087224 */ /* 0x000fce00078e000e */
[----:B------:R-:W-:Y:S05]  /*26cf0*/  WARPSYNC.COLLECTIVE R15, `(.L_x_8296) ;  /* 0x000000000f087348 */ /* 0x000fea0003c00000 */
[----:B------:R0:W1:Y:S02]  /*26d00*/  SHFL.IDX P6, R14, R13, R12, R11 ;  /* 0x0000000c0d0e7389 */ /* 0x00006400000c000b */
[----:B01----:R-:W-:Y:S01]  /*26d10*/  ENDCOLLECTIVE ;  /* 0x000000000000791b */ /* 0x003fe20003800000 */
.L_x_8296:
[----:B------:R-:W-:-:S05]  /*26d20*/  @P5 IADD3 R8, P0, R35, R8, RZ ;  /* 0x0000000823085210 */ /* 0x000fca0007f1e0ff */
[----:B------:R-:W-:-:S04]  /*26d30*/  @P5 IMAD.X R7, RZ, RZ, R7, P0 ;  /* 0x000000ffff075224 */ /* 0x000fc800000e0607 */
[----:B------:R-:W-:Y:S02]  /*26d40*/  @P5 IMAD.MOV.U32 R9, RZ, RZ, R7 ;  /* 0x000000ffff095224 */ /* 0x000fe400078e0007 */
[----:B------:R-:W-:-:S03]  /*26d50*/  IMAD.MOV.U32 R13, RZ, RZ, R2 ;  /* 0x000000ffff0d7224 */ /* 0x000fc600078e0002 */
[----:B------:R-:W-:Y:S01]  /*26d60*/  @!PT LDS RZ, [RZ] ;  /* 0x00000000fffff984 */ /* 0x000fe20000000800 */
[----:B------:R-:W-:Y:S01]  /*26d70*/  @!PT LDS RZ, [RZ] ;  /* 0x00000000fffff984 */ /* 0x000fe20000000800 */
[----:B------:R-:W-:Y:S01]  /*26d80*/  @!PT LDS RZ, [RZ] ;  /* 0x00000000fffff984 */ /* 0x000fe20000000800 */
[----:B------:R0:W-:Y:S01]  /*26d90*/  @P5 LDGSTS.E.BYPASS.LTC128B.128 [R3+0x19c00], desc[UR36][R8.64], !P3 ;  /* 0x19c0000008035fae */ /* 0x0001e2000d901d64 */
[----:B------:R-:W-:Y:S01]  /*26da0*/  LOP3.LUT P5, RZ, R25, 0x80, RZ, 0xc0, !PT ;  /* 0x0000008019ff7812 */ /* 0x000fe200078ac0ff */
[----:B------:R-:W-:-:S12]  /*26db0*/  IMAD.MOV.U32 R7, RZ, RZ, R14 ;  /* 0x000000ffff077224 */ /* 0x000fd800078e000e */
[----:B0-----:R-:W-:Y:S05]  /*26dc0*/  WARPSYNC.COLLECTIVE R15, `(.L_x_8297) ;  /* 0x000000000f087348 */ /* 0x001fea0003c00000 */
[----:B------:R1:W2:Y:S02]  /*26dd0*/  SHFL.IDX P6, R14, R13, R12, R11 ;  /* 0x0000000c0d0e7389 */ /* 0x0002a400000c000b */
[----:B012---:R-:W-:Y:S01]  /*26de0*/  ENDCOLLECTIVE ;  /* 0x000000000000791b */ /* 0x007fe20003800000 */
.L_x_8297:
[----:B------:R-:W-:Y:S01]  /*26df0*/  MOV R13, R0 ;  /* 0x00000000000d7202 */ /* 0x000fe20000000f00 */
        /* <DEDUP_REMOVED lines=13> */
.L_x_8298:
[----:B------:R-:W-:Y:S02]  /*26ed0*/  IMAD.MOV.U32 R13, RZ, RZ, R2 ;  /* 0x000000ffff0d7224 */ /* 0x000fe400078e0002 */
[----:B------:R-:W-:-:S07]  /*26ee0*/  IMAD.MOV.U32 R7, RZ, RZ, R14 ;  /* 0x000000ffff077224 */ /* 0x000fce00078e000e */
[----:B------:R-:W-:Y:S05]  /*26ef0*/  WARPSYNC.COLLECTIVE R15, `(.L_x_8299) ;  /* 0x000000000f087348 */ /* 0x000fea0003c00000 */
[----:B------:R0:W1:Y:S02]  /*26f00*/  SHFL.IDX P6, R14, R13, R12, R11 ;  /* 0x0000000c0d0e7389 */ /* 0x00006400000c000b */
[----:B01----:R-:W-:Y:S01]  /*26f10*/  ENDCOLLECTIVE ;  /* 0x000000000000791b */ /* 0x003fe20003800000 */
.L_x_8299:
[----:B------:R-:W-:Y:S02]  /*26f20*/  IMAD.MOV.U32 R13, RZ, RZ, R0 ;  /* 0x000000ffff0d7224 */ /* 0x000fe400078e0000 */
[----:B------:R-:W-:Y:S02]  /*26f30*/  IMAD.MOV.U32 R12, RZ, RZ, 0x6 ;  /* 0x00000006ff0c7424 */ /* 0x000fe400078e00ff */
[----:B------:R-:W-:-:S07]  /*26f40*/  IMAD.MOV.U32 R8, RZ, RZ, R14 ;  /* 0x000000ffff087224 */ /* 0x000fce00078e000e */
[----:B------:R-:W-:Y:S05]  /*26f50*/  WARPSYNC.COLLECTIVE R15, `(.L_x_8300) ;  /* 0x000000000f087348 */ /* 0x000fea0003c00000 */
[----:B------:R0:W1:Y:S02]  /*26f60*/  SHFL.IDX P6, R14, R13, R12, R11 ;  /* 0x0000000c0d0e7389 */ /* 0x00006400000c000b */
[----:B01----:R-:W-:Y:S01]  /*26f70*/  ENDCOLLECTIVE ;  /* 0x000000000000791b */ /* 0x003fe20003800000 */
.L_x_8300:
[----:B------:R-:W-:-:S05]  /*26f80*/  @P5 IADD3 R8, P0, R35, R8, RZ ;  /* 0x0000000823085210 */ /* 0x000fca0007f1e0ff */
[----:B------:R-:W-:-:S05]  /*26f90*/  @P5 IMAD.X R7, RZ, RZ, R7, P0 ;  /* 0x000000ffff075224 */ /* 0x000fca00000e0607 */
[----:B------:R-:W-:Y:S01]  /*26fa0*/  @P5 MOV R9, R7 ;  /* 0x0000000700095202 */ /* 0x000fe20000000f00 */
[----:B------:R-:W-:-:S04]  /*26fb0*/  IMAD.MOV.U32 R13, RZ, RZ, R2 ;  /* 0x000000ffff0d7224 */ /* 0x000fc800078e0002 */
[----:B------:R-:W-:Y:S01]  /*26fc0*/  @!PT LDS RZ, [RZ] ;  /* 0x00000000fffff984 */ /* 0x000fe20000000800 */
[----:B------:R-:W-:Y:S01]  /*26fd0*/  @!PT LDS RZ, [RZ] ;  /* 0x00000000fffff984 */ /* 0x000fe20000000800 */
[----:B------:R-:W-:Y:S01]  /*26fe0*/  @!PT LDS RZ, [RZ] ;  /* 0x00000000fffff984 */ /* 0x000fe20000000800 */
[----:B------:R0:W-:Y:S01]  /*26ff0*/  @P5 LDGSTS.E.BYPASS.LTC128B.128 [R3+0x1ac00], desc[UR36][R8.64], !P3 ;  /* 0x1ac0000008035fae */ /* 0x0001e2000d901d64 */
[----:B------:R-:W-:-:S07]  /*27000*/  IMAD.MOV.U32 R7, RZ, RZ, R14 ;  /* 0x000000ffff077224 */ /* 0x000fce00078e000e */
[----:B0-----:R-:W-:Y:S05]  /*27010*/  WARPSYNC.COLLECTIVE R15, `(.L_x_8301) ;  /* 0x000000000f087348 */ /* 0x001fea0003c00000 */
[----:B------:R1:W2:Y:S02]  /*27020*/  SHFL.IDX P6, R14, R13, R12, R11 ;  /* 0x0000000c0d0e7389 */ /* 0x0002a400000c000b */
[----:B012---:R-:W-:Y:S01]  /*27030*/  ENDCOLLECTIVE ;  /* 0x000000000000791b */ /* 0x007fe20003800000 */
.L_x_8301:
[----:B------:R-:W-:Y:S02]  /*27040*/  IMAD.MOV.U32 R13, RZ, RZ, R0 ;  /* 0x000000ffff0d7224 */ /* 0x000fe400078e0000 */
[----:B------:R-:W-:Y:S02]  /*27050*/  IMAD.MOV.U32 R12, RZ, RZ, 0x7 ;  /* 0x00000007ff0c7424 */ /* 0x000fe400078e00ff */
[----:B------:R-:W-:-:S07]  /*27060*/  IMAD.MOV.U32 R8, RZ, RZ, R14 ;  /* 0x000000ffff087224 */ /* 0x000fce00078e000e */
[----:B------:R-:W-:Y:S05]  /*27070*/  WARPSYNC.COLLECTIVE R15, `(.L_x_8302) ;  /* 0x000000000f087348 */ /* 0x000fea0003c00000 */
[----:B------:R0:W1:Y:S02]  /*27080*/  SHFL.IDX P6, R14, R13, R12, R11 ;  /* 0x0000000c0d0e7389 */ /* 0x00006400000c000b */
[----:B01----:R-:W-:Y:S01]  /*27090*/  ENDCOLLECTIVE ;  /* 0x000000000000791b */ /* 0x003fe20003800000 */
.L_x_8302:
[----:B------:R-:W-:-:S04]  /*270a0*/  @P4 IADD3 R8, P0, R35, R8, RZ ;  /* 0x0000000823084210 */ /* 0x000fc80007f1e0ff */
[----:B------:R-:W-:-:S05]  /*270b0*/  @P4 IADD3.X R7, RZ, R7, RZ, P0, !PT ;  /* 0x00000007ff074210 */ /* 0x000fca00007fe4ff */
[----:B------:R-:W-:Y:S02]  /*270c0*/  @P4 IMAD.MOV.U32 R9, RZ, RZ, R7 ;  /* 0x000000ffff094224 */ /* 0x000fe400078e0007 */
[----:B------:R-:W-:-:S03]  /*270d0*/  IMAD.MOV.U32 R13, RZ, RZ, R2 ;  /* 0x000000ffff0d7224 */ /* 0x000fc600078e0002 */
        /* <DEDUP_REMOVED lines=8> */
.L_x_8303:
[----:B------:R-:W-:Y:S02]  /*27160*/  IMAD.MOV.U32 R13, RZ, RZ, R4 ;  /* 0x000000ffff0d7224 */ /* 0x000fe400078e0004 */
[----:B------:R-:W-:Y:S01]  /*27170*/  IMAD.MOV.U32 R12, RZ, RZ, RZ ;  /* 0x000000ffff0c7224 */ /* 0x000fe200078e00ff */
[----:B------:R-:W-:-:S07]  /*27180*/  MOV R8, R14 ;  /* 0x0000000e00087202 */ /* 0x000fce0000000f00 */
[----:B------:R-:W-:Y:S05]  /*27190*/  WARPSYNC.COLLECTIVE R15, `(.L_x_8304) ;  /* 0x000000000f087348 */ /* 0x000fea0003c00000 */
[----:B------:R0:W1:Y:S02]  /*271a0*/  SHFL.IDX P6, R14, R13, R12, R11 ;  /* 0x0000000c0d0e7389 */ /* 0x00006400000c000b */
[----:B01----:R-:W-:Y:S01]  /*271b0*/  ENDCOLLECTIVE ;  /* 0x000000000000791b */ /* 0x003fe20003800000 */
.L_x_8304:
[----:B------:R-:W-:-:S05]  /*271c0*/  @P1 IADD3 R8, P0, R35, R8, RZ ;  /* 0x0000000823081210 */ /* 0x000fca0007f1e0ff */
[----:B------:R-:W-:-:S05]  /*271d0*/  @P1 IMAD.X R9, RZ, RZ, R0, P0 ;  /* 0x000000ffff091224 */ /* 0x000fca00000e0600 */
        /* <DEDUP_REMOVED lines=9> */
.L_x_8305:
[----:B------:R-:W-:Y:S02]  /*27270*/  IMAD.MOV.U32 R13, RZ, RZ, R4 ;  /* 0x000000ffff0d7224 */ /* 0x000fe400078e0004 */
[----:B------:R-:W-:Y:S01]  /*27280*/  IMAD.MOV.U32 R12, RZ, RZ, 0x1 ;  /* 0x00000001ff0c7424 */ /* 0x000fe200078e00ff */
[----:B------:R-:W-:-:S07]  /*27290*/  MOV R2, R14 ;  /* 0x0000000e00027202 */ /* 0x000fce0000000f00 */
[----:B------:R-:W-:Y:S05]  /*272a0*/  WARPSYNC.COLLECTIVE R15, `(.L_x_8306) ;  /* 0x000000000f087348 */ /* 0x000fea0003c00000 */
[----:B------:R0:W1:Y:S02]  /*272b0*/  SHFL.IDX P6, R14, R13, R12, R11 ;  /* 0x0000000c0d0e7389 */ /* 0x00006400000c000b */
[----:B01----:R-:W-:Y:S01]  /*272c0*/  ENDCOLLECTIVE ;  /* 0x000000000000791b */ /* 0x003fe20003800000 */
.L_x_8306:
        /* <DEDUP_REMOVED lines=8> */
[----:B------:R0:W-:Y:S01]  /*27350*/  @P2 LDGSTS.E.BYPASS.LTC128B.128 [R3+0x1c400], desc[UR36][R8.64], !P3 ;  /* 0x1c40000008032fae */ /* 0x0001e2000d901d64 */
[----:B------:R-:W-:-:S07]  /*27360*/  MOV R4, R14 ;  /* 0x0000000e00047202 */ /* 0x000fce0000000f00 */
[----:B0-----:R-:W-:Y:S05]  /*27370*/  WARPSYNC.COLLECTIVE R15, `(.L_x_8307) ;  /* 0x000000000f087348 */ /* 0x001fea0003c00000 */
[----:B------:R1:W2:Y:S02]  /*27380*/  SHFL.IDX P6, R14, R13, R12, R11 ;  /* 0x0000000c0d0e7389 */ /* 0x0002a400000c000b */
[----:B012---:R-:W-:Y:S01]  /*27390*/  ENDCOLLECTIVE ;  /* 0x000000000000791b */ /* 0x007fe20003800000 */
.L_x_8307:
[----:B------:R-:W-:Y:S01]  /*273a0*/  IMAD.MOV.U32 R5, RZ, RZ, R14 ;  /* 0x000000ffff057224 */ /* 0x000fe200078e000e */
[----:B------:R-:W-:Y:S06]  /*273b0*/  BRA `(.L_x_8308) ;  /* 0xffffff6400b47947 */ /* 0x000fec000383ffff */
.L_x_8030:
        /* <DEDUP_REMOVED lines=9> */
.L_x_8309:
[----:B------:R-:W-:Y:S01]  /*27450*/  ISETP.GE.AND P1, PT, R17, R3, PT ;  /* 0x000000031100720c */ /* 0x000fe20003f26270 */
[----:B------:R-:W-:Y:S02]  /*27460*/  IMAD.MOV.U32 R13, RZ, RZ, R0 ;  /* 0x000000ffff0d7224 */ /* 0x000fe400078e0000 */
[----:B------:R-:W-:-:S10]  /*27470*/  IMAD.MOV.U32 R4, RZ, RZ, R14 ;  /* 0x000000ffff047224 */ /* 0x000fd400078e000e */
[----:B------:R-:W-:Y:S05]  /*27480*/  WARPSYNC.COLLECTIVE R15, `(.L_x_8310) ;  /* 0x000000000f087348 */ /* 0x000fea0003c00000 */
[----:B------:R0:W1:Y:S02]  /*27490*/  SHFL.IDX P6, R14, R13, R12, R11 ;  /* 0x0000000c0d0e7389 */ /* 0x00006400000c000b */
[----:B01----:R-:W-:Y:S01]  /*274a0*/  ENDCOLLECTIVE ;  /* 0x000000000000791b */ /* 0x003fe20003800000 */
.L_x_8310:
[----:B------:R-:W-:Y:S02]  /*274b0*/  IMAD.MOV.U32 R13, RZ, RZ, R2 ;  /* 0x000000ffff0d7224 */ /* 0x000fe400078e0002 */
[----:B------:R-:W-:Y:S02]  /*274c0*/  IMAD.MOV.U32 R12, RZ, RZ, 0x1 ;  /* 0x00000001ff0c7424 */ /* 0x000fe400078e00ff */
[----:B------:R-:W-:-:S07]  /*274d0*/  IMAD.MOV.U32 R5, RZ, RZ, R14 ;  /* 0x000000ffff057224 */ /* 0x000fce00078e000e */
[----:B------:R-:W-:Y:S05]  /*274e0*/  WARPSYNC.COLLECTIVE R15, `(.L_x_8311) ;  /* 0x000000000f087348 */ /* 0x000fea0003c00000 */
[----:B------:R0:W1:Y:S02]  /*274f0*/  SHFL.IDX P6, R14, R13, R12, R11 ;  /* 0x0000000c0d0e7389 */ /* 0x00006400000c000b */
[----:B01----:R-:W-:Y:S01]  /*27500*/  ENDCOLLECTIVE ;  /* 0x000000000000791b */ /* 0x003fe20003800000 */
.L_x_8311:
[----:B------:R-:W-:-:S05]  /*27510*/  @!P1 IADD3 R5, P3, R35, R5, RZ ;  /* 0x0000000523059210 */ /* 0x000fca0007f7e0ff */
[----:B------:R-:W-:Y:S01]  /*27520*/  @!P1 IMAD.X R8, RZ, RZ, R4, P3 ;  /* 0x000000ffff089224 */ /* 0x000fe200018e0604 */
[----:B------:R-:W-:-:S03]  /*27530*/  @!P1 MOV R4, R5 ;  /* 0x0000000500049202 */ /* 0x000fc60000000f00 */
[----:B------:R-:W-:Y:S01]  /*27540*/  @!P1 IMAD.MOV.U32 R5, RZ, RZ, R8 ;  /* 0x000000ffff059224 */ /* 0x000fe200078e0008 */
[----:B------:R-:W-:-:S04]  /*27550*/  MOV R13, R0 ;  /* 0x00000000000d7202 */ /* 0x000fc80000000f00 */
[----:B------:R-:W-:Y:S01]  /*27560*/  @!PT LDS RZ, [RZ] ;  /* 0x00000000fffff984 */ /* 0x000fe20000000800 */
[----:B------:R-:W-:Y:S01]  /*27570*/  @!PT LDS RZ, [RZ] ;  /* 0x00000000fffff984 */ /* 0x000fe20000000800 */
[----:B------:R-:W-:Y:S01]  /*27580*/  @!PT LDS RZ, [RZ] ;  /* 0x00000000fffff984 */ /* 0x000fe20000000800 */
[----:B------:R0:W-:Y:S02]  /*27590*/  @!P1 LDGSTS.E.BYPASS.LTC128B.128 [R9+0x14400], desc[UR36][R4.64], !P0 ;  /* 0x1440000004099fae */ /* 0x0001e4000c101d64 */
[----:B0-----:R-:W-:-:S05]  /*275a0*/  VIADD R4, R17, 0x10 ;  /* 0x0000001011047836 */ /* 0x001fca0000000000 */
[----:B------:R-:W-:Y:S01]  /*275b0*/  ISETP.GE.AND P1, PT, R4, R3, PT ;  /* 0x000000030400720c */ /* 0x000fe20003f26270 */
[----:B------:R-:W-:-:S12]  /*275c0*/  IMAD.MOV.U32 R4, RZ, RZ, R14 ;  /* 0x000000ffff047224 */ /* 0x000fd800078e000e */
[----:B------:R-:W-:Y:S05]  /*275d0*/  WARPSYNC.COLLECTIVE R15, `(.L_x_8312) ;  /* 0x000000000f087348 */ /* 0x000fea0003c00000 */
[----:B------:R0:W1:Y:S02]  /*275e0*/  SHFL.IDX P6, R14, R13, R12, R11 ;  /* 0x0000000c0d0e7389 */ /* 0x00006400000c000b */
[----:B01----:R-:W-:Y:S01]  /*275f0*/  ENDCOLLECTIVE ;  /* 0x000000000000791b */ /* 0x003fe20003800000 */
.L_x_8312:
[----:B------:R-:W-:Y:S01]  /*27600*/  MOV R13, R2 ;  /* 0x00000002000d7202 */ /* 0x000fe20000000f00 */
[----:B------:R-:W-:Y:S02]  /*27610*/  IMAD.MOV.U32 R12, RZ, RZ, 0x2 ;  /* 0x00000002ff0c7424 */ /* 0x000fe400078e00ff */
[----:B------:R-:W-:-:S07]  /*27620*/  IMAD.MOV.U32 R6, RZ, RZ, R14 ;  /* 0x000000ffff067224 */ /* 0x000fce00078e000e */
[----:B------:R-:W-:Y:S05]  /*27630*/  WARPSYNC.COLLECTIVE R15, `(.L_x_8313) ;  /* 0x000000000f087348 */ /* 0x000fea0003c00000 */
[----:B------:R0:W1:Y:S02]  /*27640*/  SHFL.IDX P6, R14, R13, R12, R11 ;  /* 0x0000000c0d0e7389 */ /* 0x00006400000c000b */
[----:B01----:R-:W-:Y:S01]  /*27650*/  ENDCOLLECTIVE ;  /* 0x000000000000791b */ /* 0x003fe20003800000 */
.L_x_8313:
[----:B------:R-:W-:-:S05]  /*27660*/  @!P1 IADD3 R6, P3, R35, R6, RZ ;  /* 0x0000000623069210 */ /* 0x000fca0007f7e0ff */
[----:B------:R-:W-:Y:S02]  /*27670*/  @!P1 IMAD.X R7, RZ, RZ, R4, P3 ;  /* 0x000000ffff079224 */ /* 0x000fe400018e0604 */
[----:B------:R-:W-:Y:S02]  /*27680*/  @!P1 IMAD.MOV.U32 R4, RZ, RZ, R6 ;  /* 0x000000ffff049224 */ /* 0x000fe400078e0006 */
[----:B------:R-:W-:Y:S02]  /*27690*/  @!P1 IMAD.MOV.U32 R5, RZ, RZ, R7 ;  /* 0x000000ffff059224 */ /* 0x000fe400078e0007 */
[----:B------:R-:W-:Y:S02]  /*276a0*/  IMAD.MOV.U32 R13, RZ, RZ, R0 ;  /* 0x000000ffff0d7224 */ /* 0x000fe400078e0000 */
[C---:B------:R-:W-:Y:S01]  /*276b0*/  VIADD R6, R17.reuse, 0x60 ;  /* 0x0000006011067836 */ /* 0x040fe20000000000 */
        /* <DEDUP_REMOVED lines=10> */
.L_x_8314:
[----:B------:R-:W-:Y:S02]  /*27760*/  IMAD.MOV.U32 R13, RZ, RZ, R2 ;  /* 0x000000ffff0d7224 */ /* 0x000fe400078e0002 */
[----:B------:R-:W-:Y:S02]  /*27770*/  IMAD.MOV.U32 R12, RZ, RZ, 0x3 ;  /* 0x00000003ff0c7424 */ /* 0x000fe400078e00ff */
[----:B------:R-:W-:-:S07]  /*27780*/  IMAD.MOV.U32 R5, RZ, RZ, R14 ;  /* 0x000000ffff057224 */ /* 0x000fce00078e000e */
[----:B------:R-:W-:Y:S05]  /*27790*/  WARPSYNC.COLLECTIVE R15, `(.L_x_8315) ;  /* 0x000000000f087348 */ /* 0x000fea0003c00000 */
[----:B------:R0:W1:Y:S02]  /*277a0*/  SHFL.IDX P6, R14, R13, R12, R11 ;  /* 0x0000000c0d0e7389 */ /* 0x00006400000c000b */
[----:B01----:R-:W-:Y:S01]  /*277b0*/  ENDCOLLECTIVE ;  /* 0x000000000000791b */ /* 0x003fe20003800000 */
.L_x_8315:
        /* <DEDUP_REMOVED lines=9> */
[----:B------:R0:W-:Y:S02]  /*27850*/  @!P1 LDGSTS.E.BYPASS.LTC128B.128 [R9+0x15400], desc[UR36][R4.64], !P0 ;  /* 0x1540000004099fae */ /* 0x0001e4000c101d64 */
[----:B0-----:R-:W-:-:S04]  /*27860*/  IADD3 R4, R17, 0x30, RZ ;  /* 0x0000003011047810 */ /* 0x001fc80007ffe0ff */
[----:B------:R-:W-:Y:S01]  /*27870*/  ISETP.GE.AND P1, PT, R4, R3, PT ;  /* 0x000000030400720c */ /* 0x000fe20003f26270 */
[----:B------:R-:W-:-:S12]  /*27880*/  IMAD.MOV.U32 R4, RZ, RZ, R14 ;  /* 0x000000ffff047224 */ /* 0x000fd800078e000e */
[----:B------:R-:W-:Y:S05]  /*27890*/  WARPSYNC.COLLECTIVE R15, `(.L_x_8316) ;  /* 0x000000000f087348 */ /* 0x000fea0003c00000 */
[----:B------:R0:W1:Y:S02]  /*278a0*/  SHFL.IDX P6, R14, R13, R12, R11 ;  /* 0x0000000c0d0e7389 */ /* 0x00006400000c000b */
[----:B01----:R-:W-:Y:S01]  /*278b0*/  ENDCOLLECTIVE ;  /* 0x000000000000791b */ /* 0x003fe20003800000 */
.L_x_8316:
[----:B------:R-:W-:Y:S02]  /*278c0*/  IMAD.MOV.U32 R13, RZ, RZ, R2 ;  /* 0x000000ffff0d7224 */ /* 0x000fe400078e0002 */
[----:B------:R-:W-:Y:S02]  /*278d0*/  IMAD.MOV.U32 R12, RZ, RZ, 0x4 ;  /* 0x00000004ff0c7424 */ /* 0x000fe400078e00ff */
[----:B------:R-:W-:-:S07]  /*278e0*/  IMAD.MOV.U32 R5, RZ, RZ, R14 ;  /* 0x000000ffff057224 */ /* 0x000fce00078e000e */
[----:B------:R-:W-:Y:S05]  /*278f0*/  WARPSYNC.COLLECTIVE R15, `(.L_x_8317) ;  /* 0x000000000f087348 */ /* 0x000fea0003c00000 */
[----:B------:R0:W1:Y:S02]  /*27900*/  SHFL.IDX P6, R14, R13, R12, R11 ;  /* 0x0000000c0d0e7389 */ /* 0x00006400000c000b */
[----:B01----:R-:W-:Y:S01]  /*27910*/  ENDCOLLECTIVE ;  /* 0x000000000000791b */ /* 0x003fe20003800000 */
.L_x_8317:
        /* <DEDUP_REMOVED lines=16> */
.L_x_8318:
[----:B------:R-:W-:Y:S02]  /*27a20*/  IMAD.MOV.U32 R13, RZ, RZ, R2 ;  /* 0x000000ffff0d7224 */ /* 0x000fe400078e0002 */
[----:B------:R-:W-:Y:S01]  /*27a30*/  IMAD.MOV.U32 R12, RZ, RZ, 0x5 ;  /* 0x00000005ff0c7424 */ /* 0x000fe200078e00ff */
[----:B------:R-:W-:-:S07]  /*27a40*/  MOV R5, R14 ;  /* 0x0000000e00057202 */ /* 0x000fce0000000f00 */
[----:B------:R-:W-:Y:S05]  /*27a50*/  WARPSYNC.COLLECTIVE R15, `(.L_x_8319) ;  /* 0x000000000f087348 */ /* 0x000fea0003c00000 */
[----:B------:R0:W1:Y:S02]  /*27a60*/  SHFL.IDX P6, R14, R13, R12, R11 ;  /* 0x0000000c0d0e7389 */ /* 0x00006400000c000b */
[----:B01----:R-:W-:Y:S01]  /*27a70*/  ENDCOLLECTIVE ;  /* 0x000000000000791b */ /* 0x003fe20003800000 */
.L_x_8319:
        /* <DEDUP_REMOVED lines=16> */
.L_x_8320:
[----:B------:R-:W-:Y:S02]  /*27b80*/  IMAD.MOV.U32 R13, RZ, RZ, R2 ;  /* 0x000000ffff0d7224 */ /* 0x000fe400078e0002 */
[----:B------:R-:W-:Y:S02]  /*27b90*/  IMAD.MOV.U32 R12, RZ, RZ, 0x6 ;  /* 0x00000006ff0c7424 */ /* 0x000fe400078e00ff */
[----:B------:R-:W-:-:S07]  /*27ba0*/  IMAD.MOV.U32 R5, RZ, RZ, R14 ;  /* 0x000000ffff057224 */ /* 0x000fce00078e000e */
[----:B------:R-:W-:Y:S05]  /*27bb0*/  WARPSYNC.COLLECTIVE R15, `(.L_x_8321) ;  /* 0x000000000f087348 */ /* 0x000fea0003c00000 */
[----:B------:R0:W1:Y:S02]  /*27bc0*/  SHFL.IDX P6, R14, R13, R12, R11 ;  /* 0x0000000c0d0e7389 */ /* 0x00006400000c000b */
[----:B01----:R-:W-:Y:S01]  /*27bd0*/  ENDCOLLECTIVE ;  /* 0x000000000000791b */ /* 0x003fe20003800000 */
.L_x_8321:
[----:B------:R-:W-:-:S05]  /*27be0*/  @!P1 IADD3 R5, P2, R35, R5, RZ ;  /* 0x0000000523059210 */ /* 0x000fca0007f5e0ff */
[----:B------:R-:W-:Y:S01]  /*27bf0*/  @!P1 IMAD.X R4, RZ, RZ, R4, P2 ;  /* 0x000000ffff049224 */ /* 0x000fe200010e0604 */
[----:B------:R-:W-:-:S04]  /*27c00*/  ISETP.GE.AND P2, PT, R6, R3, PT ;  /* 0x000000030600720c */ /* 0x000fc80003f46270 */
        /* <DEDUP_REMOVED lines=8> */
[----:B0-----:R-:W-:-:S07]  /*27c90*/  IMAD.MOV.U32 R4, RZ, RZ, R14 ;  /* 0x000000ffff047224 */ /* 0x001fce00078e000e */
[----:B------:R-:W-:Y:S05]  /*27ca0*/  WARPSYNC.COLLECTIVE R15, `(.L_x_8322) ;  /* 0x000000000f087348 */ /* 0x000fea0003c00000 */
[----:B------:R0:W1:Y:S02]  /*27cb0*/  SHFL.IDX P6, R14, R13, R12, R11 ;  /* 0x0000000c0d0e7389 */ /* 0x00006400000c000b */
[----:B01----:R-:W-:Y:S01]  /*27cc0*/  ENDCOLLECTIVE ;  /* 0x000000000000791b */ /* 0x003fe20003800000 */
.L_x_8322:
[----:B------:R-:W-:Y:S02]  /*27cd0*/  IMAD.MOV.U32 R13, RZ, RZ, R2 ;  /* 0x000000ffff0d7224 */ /* 0x000fe400078e0002 */
[----:B------:R-:W-:Y:S02]  /*27ce0*/  IMAD.MOV.U32 R12, RZ, RZ, 0x7 ;  /* 0x00000007ff0c7424 */ /* 0x000fe400078e00ff */
[----:B------:R-:W-:-:S07]  /*27cf0*/  IMAD.MOV.U32 R5, RZ, RZ, R14 ;  /* 0x000000ffff057224 */ /* 0x000fce00078e000e */
[----:B------:R-:W-:Y:S05]  /*27d00*/  WARPSYNC.COLLECTIVE R15, `(.L_x_8323) ;  /* 0x000000000f087348 */ /* 0x000fea0003c00000 */
[----:B------:R0:W1:Y:S02]  /*27d10*/  SHFL.IDX P6, R14, R13, R12, R11 ;  /* 0x0000000c0d0e7389 */ /* 0x00006400000c000b */
[----:B01----:R-:W-:Y:S01]  /*27d20*/  ENDCOLLECTIVE ;  /* 0x000000000000791b */ /* 0x003fe20003800000 */
.L_x_8323:
        /* <DEDUP_REMOVED lines=10> */
[----:B0-----:R-:W-:-:S07]  /*27dd0*/  MOV R4, R14 ;  /* 0x0000000e00047202 */ /* 0x001fce0000000f00 */
[----:B------:R-:W-:Y:S05]  /*27de0*/  WARPSYNC.COLLECTIVE R15, `(.L_x_8324) ;  /* 0x000000000f087348 */ /* 0x000fea0003c00000 */
[----:B------:R0:W1:Y:S02]  /*27df0*/  SHFL.IDX P6, R14, R13, R12, R11 ;  /* 0x0000000c0d0e7389 */ /* 0x00006400000c000b */
[----:B01----:R-:W-:Y:S01]  /*27e00*/  ENDCOLLECTIVE ;  /* 0x000000000000791b */ /* 0x003fe20003800000 */
.L_x_8324:
[----:B------:R-:W-:Y:S01]  /*27e10*/  IMAD.MOV.U32 R0, RZ, RZ, R14 ;  /* 0x000000ffff007224 */ /* 0x000fe200078e000e */
[----:B------:R-:W-:Y:S06]  /*27e20*/  BRA `(.L_x_8325) ;  /* 0xffffff6400e47947 */ /* 0x000fec000383ffff */
.L_x_8033:
[----:B0-----:R0:W1:Y:S02]  /*27e30*/  SYNCS.PHASECHK.TRANS64.TRYWAIT P0, [R22+URZ+0x22820], R0 ;  /* 0x02282000160075a7 */ /* 0x001064000800017f */
[----:B-1----:R-:W-:Y:S05]  /*27e40*/  @!P0 NANOSLEEP.SYNCS 0x989680 ;  /* 0x009896800000895d */ /* 0x002fea0003900000 */
[----:B------:R-:W1:Y:S02]  /*27e50*/  @!P0 SYNCS.PHASECHK.TRANS64 P0, [R22+URZ+0x22820], R0 ;  /* 0x02282000160085a7 */ /* 0x000e64000800007f */
[----:B-1----:R-:W-:Y:S05]  /*27e60*/  @!P0 BRA `(.L_x_8033) ;  /* 0xfffffffc00f08947 */ /* 0x002fea000383ffff */
[----:B------:R-:W-:Y:S05]  /*27e70*/  BRA `(.L_x_8326) ;  /* 0xffffff6800407947 */ /* 0x000fea000383ffff */
.L_x_8037:
[----:B0-----:R0:W1:Y:S02]  /*27e80*/  SYNCS.PHASECHK.TRANS64.TRYWAIT P0, [R0+URZ+0x22880], R32 ;  /* 0x02288020000075a7 */ /* 0x001064000800017f */
[----:B-1----:R-:W-:Y:S05]  /*27e90*/  @!P0 NANOSLEEP.SYNCS 0x989680 ;  /* 0x009896800000895d */ /* 0x002fea0003900000 */
[----:B------:R-:W1:Y:S02]  /*27ea0*/  @!P0 SYNCS.PHASECHK.TRANS64 P0, [R0+URZ+0x22880], R32 ;  /* 0x02288020000085a7 */ /* 0x000e64000800007f */
[----:B-1----:R-:W-:Y:S05]  /*27eb0*/  @!P0 BRA `(.L_x_8037) ;  /* 0xfffffffc00f08947 */ /* 0x002fea000383ffff */
[----:B------:R-:W-:Y:S05]  /*27ec0*/  BRA `(.L_x_8327) ;  /* 0xffffff6c00787947 */ /* 0x000fea000383ffff */
.L_x_8038:
        /* <DEDUP_REMOVED lines=8> */
.L_x_8329:
[----:B------:R-:W-:Y:S05]  /*27f50*/  BSYNC B0 ;  /* 0x0000000000007941 */ /* 0x000fea0003800000 */
.L_x_8328:
        /* <DEDUP_REMOVED lines=9> */
.L_x_8330:
[----:B------:R-:W-:Y:S02]  /*27ff0*/  IMAD.MOV.U32 R13, RZ, RZ, R5 ;  /* 0x000000ffff0d7224 */ /* 0x000fe400078e0005 */
[----:B------:R-:W-:Y:S01]  /*28000*/  IMAD.MOV.U32 R12, RZ, RZ, 0x1 ;  /* 0x00000001ff0c7424 */ /* 0x000fe200078e00ff */
[----:B------:R-:W-:-:S07]  /*28010*/  MOV R2, R14 ;  /* 0x0000000e00027202 */ /* 0x000fce0000000f00 */
[----:B------:R-:W-:Y:S05]  /*28020*/  WARPSYNC.COLLECTIVE R15, `(.L_x_8331) ;  /* 0x000000000f087348 */ /* 0x000fea0003c00000 */
[----:B------:R0:W1:Y:S02]  /*28030*/  SHFL.IDX P6, R14, R13, R12, R11 ;  /* 0x0000000c0d0e7389 */ /* 0x00006400000c000b */
[----:B01----:R-:W-:Y:S01]  /*28040*/  ENDCOLLECTIVE ;  /* 0x000000000000791b */ /* 0x003fe20003800000 */
.L_x_8331:
        /* <DEDUP_REMOVED lines=11> */
.L_x_8332:
        /* <DEDUP_REMOVED lines=9> */
.L_x_8333:
        /* <DEDUP_REMOVED lines=9> */
.L_x_8334:
[----:B------:R-:W-:Y:S02]  /*28220*/  IMAD.MOV.U32 R13, RZ, RZ, R5 ;  /* 0x000000ffff0d7224 */ /* 0x000fe400078e0005 */
[----:B------:R-:W-:Y:S02]  /*28230*/  IMAD.MOV.U32 R12, RZ, RZ, 0x3 ;  /* 0x00000003ff0c7424 */ /* 0x000fe400078e00ff */
[----:B------:R-:W-:-:S07]  /*28240*/  IMAD.MOV.U32 R2, RZ, RZ, R14 ;  /* 0x000000ffff027224 */ /* 0x000fce00078e000e */
[----:B------:R-:W-:Y:S05]  /*28250*/  WARPSYNC.COLLECTIVE R15, `(.L_x_8335) ;  /* 0x000000000f087348 */ /* 0x000fea0003c00000 */
[----:B------:R0:W1:Y:S02]  /*28260*/  SHFL.IDX P6, R14, R13, R12, R11 ;  /* 0x0000000c0d0e7389 */ /* 0x00006400000c000b */
[----:B01----:R-:W-:Y:S01]  /*28270*/  ENDCOLLECTIVE ;  /* 0x000000000000791b */ /* 0x003fe20003800000 */
.L_x_8335:
        /* <DEDUP_REMOVED lines=11> */
.L_x_8336:
[----:B------:R-:W-:Y:S02]  /*28330*/  IMAD.MOV.U32 R13, RZ, RZ, R5 ;  /* 0x000000ffff0d7224 */ /* 0x000fe400078e0005 */
[----:B------:R-:W-:Y:S02]  /*28340*/  IMAD.MOV.U32 R12, RZ, RZ, 0x4 ;  /* 0x00000004ff0c7424 */ /* 0x000fe400078e00ff */
[----:B------:R-:W-:-:S07]  /*28350*/  IMAD.MOV.U32 R2, RZ, RZ, R14 ;  /* 0x000000ffff027224 */ /* 0x000fce00078e000e */
[----:B------:R-:W-:Y:S05]  /*28360*/  WARPSYNC.COLLECTIVE R15, `(.L_x_8337) ;  /* 0x000000000f087348 */ /* 0x000fea0003c00000 */
[----:B------:R0:W1:Y:S02]  /*28370*/  SHFL.IDX P6, R14, R13, R12, R11 ;  /* 0x0000000c0d0e7389 */ /* 0x00006400000c000b */
[----:B01----:R-:W-:Y:S01]  /*28380*/  ENDCOLLECTIVE ;  /* 0x000000000000791b */ /* 0x003fe20003800000 */
.L_x_8337:
        /* <DEDUP_REMOVED lines=11> */
.L_x_8338:
[----:B------:R-:W-:Y:S02]  /*28440*/  IMAD.MOV.U32 R13, RZ, RZ, R5 ;  /* 0x000000ffff0d7224 */ /* 0x000fe400078e0005 */
[----:B------:R-:W-:Y:S02]  /*28450*/  IMAD.MOV.U32 R12, RZ, RZ, 0x5 ;  /* 0x00000005ff0c7424 */ /* 0x000fe400078e00ff */
[----:B------:R-:W-:-:S07]  /*28460*/  IMAD.MOV.U32 R2, RZ, RZ, R14 ;  /* 0x000000ffff027224 */ /* 0x000fce00078e000e */
[----:B------:R-:W-:Y:S05]  /*28470*/  WARPSYNC.COLLECTIVE R15, `(.L_x_8339) ;  /* 0x000000000f087348 */ /* 0x000fea0003c00000 */
[----:B------:R0:W1:Y:S02]  /*28480*/  SHFL.IDX P6, R14, R13, R12, R11 ;  /* 0x0000000c0d0e7389 */ /* 0x00006400000c000b */
[----:B01----:R-:W-:Y:S01]  /*28490*/  ENDCOLLECTIVE ;  /* 0x000000000000791b */ /* 0x003fe20003800000 */
.L_x_8339:
        /* <DEDUP_REMOVED lines=11> */
.L_x_8340:
[----:B------:R-:W-:Y:S02]  /*28550*/  IMAD.MOV.U32 R13, RZ, RZ, R5 ;  /* 0x000000ffff0d7224 */ /* 0x000fe400078e0005 */
[----:B------:R-:W-:Y:S02]  /*28560*/  IMAD.MOV.U32 R12, RZ, RZ, 0x6 ;  /* 0x00000006ff0c7424 */ /* 0x000fe400078e00ff */
[----:B------:R-:W-:-:S07]  /*28570*/  IMAD.MOV.U32 R2, RZ, RZ, R14 ;  /* 0x000000ffff027224 */ /* 0x000fce00078e000e */
[----:B------:R-:W-:Y:S05]  /*28580*/  WARPSYNC.COLLECTIVE R15, `(.L_x_8341) ;  /* 0x000000000f087348 */ /* 0x000fea0003c00000 */
[----:B------:R0:W1:Y:S02]  /*28590*/  SHFL.IDX P6, R14, R13, R12, R11 ;  /* 0x0000000c0d0e7389 */ /* 0x00006400000c000b */
[----:B01----:R-:W-:Y:S01]  /*285a0*/  ENDCOLLECTIVE ;  /* 0x000000000000791b */ /* 0x003fe20003800000 */
.L_x_8341:
[----:B------:R-:W-:-:S05]  /*285b0*/  IADD3 R2, P0, R35, R2, RZ ;  /* 0x0000000223027210 */ /* 0x000fca0007f1e0ff */
        /* <DEDUP_REMOVED lines=10> */
.L_x_8342:
[----:B------:R-:W-:Y:S02]  /*28660*/  IMAD.MOV.U32 R13, RZ, RZ, R5 ;  /* 0x000000ffff0d7224 */ /* 0x000fe400078e0005 */
[----:B------:R-:W-:Y:S02]  /*28670*/  IMAD.MOV.U32 R12, RZ, RZ, 0x7 ;  /* 0x00000007ff0c7424 */ /* 0x000fe400078e00ff */
[----:B------:R-:W-:-:S07]  /*28680*/  IMAD.MOV.U32 R2, RZ, RZ, R14 ;  /* 0x000000ffff027224 */ /* 0x000fce00078e000e */
[----:B------:R-:W-:Y:S05]  /*28690*/  WARPSYNC.COLLECTIVE R15, `(.L_x_8343) ;  /* 0x000000000f087348 */ /* 0x000fea0003c00000 */
[----:B------:R0:W1:Y:S02]  /*286a0*/  SHFL.IDX P6, R14, R13, R12, R11 ;  /* 0x0000000c0d0e7389 */ /* 0x00006400000c000b */
[----:B01----:R-:W-:Y:S01]  /*286b0*/  ENDCOLLECTIVE ;  /* 0x000000000000791b */ /* 0x003fe20003800000 */
.L_x_8343:
[----:B------:R-:W-:Y:S02]  /*286c0*/  MOV R13, R4 ;  /* 0x00000004000d7202 */ /* 0x000fe40000000f00 */
[----:B------:R-:W-:-:S05]  /*286d0*/  IADD3 R4, P0, R35, R2, RZ ;  /* 0x0000000223047210 */ /* 0x000fca0007f1e0ff */
[----:B------:R-:W-:Y:S02]  /*286e0*/  IMAD.X R5, RZ, RZ, R33, P0 ;  /* 0x000000ffff057224 */ /* 0x000fe400000e0621 */
[----:B------:R-:W-:-:S07]  /*286f0*/  IMAD.MOV.U32 R3, RZ, RZ, R14 ;  /* 0x000000ffff037224 */ /* 0x000fce00078e000e */
[----:B------:R-:W-:Y:S05]  /*28700*/  WARPSYNC.COLLECTIVE R15, `(.L_x_8344) ;  /* 0x000000000f087348 */ /* 0x000fea0003c00000 */
[----:B------:R0:W1:Y:S02]  /*28710*/  SHFL.IDX P6, R14, R13, R12, R11 ;  /* 0x0000000c0d0e7389 */ /* 0x00006400000c000b */
[----:B01----:R-:W-:Y:S01]  /*28720*/  ENDCOLLECTIVE ;  /* 0x000000000000791b */ /* 0x003fe20003800000 */
.L_x_8344:
[----:B------:R-:W-:Y:S01]  /*28730*/  @!PT LDS RZ, [RZ] ;  /* 0x00000000fffff984 */ /* 0x000fe20000000800 */
[----:B------:R-:W-:Y:S01]  /*28740*/  @!PT LDS RZ, [RZ] ;  /* 0x00000000fffff984 */ /* 0x000fe20000000800 */
[----:B------:R-:W-:Y:S01]  /*28750*/  @!PT LDS RZ, [RZ] ;  /* 0x00000000fffff984 */ /* 0x000fe20000000800 */
[----:B------:R0:W-:Y:S01]  /*28760*/  LDGSTS.E.BYPASS.LTC128B.128 [R6+0xd400], desc[UR36][R4.64], !P2 ;  /* 0x0d40000004067fae */ /* 0x0001e2000d101d64 */
[----:B------:R-:W-:Y:S02]  /*28770*/  IMAD.MOV.U32 R13, RZ, RZ, R20 ;  /* 0x000000ffff0d7224 */ /* 0x000fe400078e0014 */
[----:B------:R-:W-:Y:S02]  /*28780*/  IMAD.MOV.U32 R12, RZ, RZ, RZ ;  /* 0x000000ffff0c7224 */ /* 0x000fe400078e00ff */
[----:B------:R-:W-:-:S05]  /*28790*/  IMAD.MOV.U32 R11, RZ, RZ, R14 ;  /* 0x000000ffff0b7224 */ /* 0x000fca00078e000e */
[----:B------:R-:W-:Y:S02]  /*287a0*/  IADD3 R2, P0, R35, R11, RZ ;  /* 0x0000000b23027210 */ /* 0x000fe40007f1e0ff */
[----:B------:R-:W-:-:S03]  /*287b0*/  MOV R11, 0x181f ;  /* 0x0000181f000b7802 */ /* 0x000fc60000000f00 */
[----:B0-----:R-:W-:-:S08]  /*287c0*/  IMAD.X R3, RZ, RZ, R3, P0 ;  /* 0x000000ffff037224 */ /* 0x001fd000000e0603 */
[----:B------:R-:W-:Y:S05]  /*287d0*/  WARPSYNC.COLLECTIVE R15, `(.L_x_8345) ;  /* 0x000000000f087348 */ /* 0x000fea0003c00000 */
[----:B------:R0:W1:Y:S02]  /*287e0*/  SHFL.IDX P6, R14, R13, R12, R11 ;  /* 0x0000000c0d0e7389 */ /* 0x00006400000c000b */
[----:B01----:R-:W-:Y:S01]  /*287f0*/  ENDCOLLECTIVE ;  /* 0x000000000000791b */ /* 0x003fe20003800000 */
.L_x_8345:
        /* <DEDUP_REMOVED lines=9> */
.L_x_8346:
[----:B------:R-:W-:Y:S01]  /*28890*/  IMAD.MOV.U32 R13, RZ, RZ, R20 ;  /* 0x000000ffff0d7224 */ /* 0x000fe200078e0014 */
[----:B------:R-:W-:Y:S01]  /*288a0*/  MOV R12, 0x1 ;  /* 0x00000001000c7802 */ /* 0x000fe20000000f00 */
[----:B------:R-:W-:-:S07]  /*288b0*/  IMAD.MOV.U32 R5, RZ, RZ, R14 ;  /* 0x000000ffff057224 */ /* 0x000fce00078e000e */
[----:B------:R-:W-:Y:S05]  /*288c0*/  WARPSYNC.COLLECTIVE R15, `(.L_x_8347) ;  /* 0x000000000f087348 */ /* 0x000fea0003c00000 */
[----:B------:R0:W1:Y:S02]  /*288d0*/  SHFL.IDX P6, R14, R13, R12, R11 ;  /* 0x0000000c0d0e7389 */ /* 0x00006400000c000b */
[----:B01----:R-:W-:Y:S01]  /*288e0*/  ENDCOLLECTIVE ;  /* 0x000000000000791b */ /* 0x003fe20003800000 */
.L_x_8347:
        /* <DEDUP_REMOVED lines=11> */
.L_x_8348:
[----:B------:R-:W-:Y:S01]  /*289a0*/  IMAD.MOV.U32 R2, RZ, RZ, R14 ;  /* 0x000000ffff027224 */ /* 0x000fe200078e000e */
[----:B------:R-:W-:Y:S06]  /*289b0*/  BRA `(.L_x_8349) ;  /* 0xffffff6800107947 */ /* 0x000fec000383ffff */
.L_x_8043:
[----:B---3--:R3:W4:Y:S02]  /*289c0*/  SYNCS.PHASECHK.TRANS64.TRYWAIT P0, [R0+URZ+0x22840], R32 ;  /* 0x02284020000075a7 */ /* 0x008724000800017f */
[----:B----4-:R-:W-:Y:S05]  /*289d0*/  @!P0 NANOSLEEP.SYNCS 0x989680 ;  /* 0x009896800000895d */ /* 0x010fea0003900000 */
[----:B------:R-:W4:Y:S02]  /*289e0*/  @!P0 SYNCS.PHASECHK.TRANS64 P0, [R0+URZ+0x22840], R32 ;  /* 0x02284020000085a7 */ /* 0x000f24000800007f */
[----:B----4-:R-:W-:Y:S05]  /*289f0*/  @!P0 BRA `(.L_x_8043) ;  /* 0xfffffffc00f08947 */ /* 0x010fea000383ffff */
[----:B------:R-:W-:Y:S05]  /*28a00*/  BRA `(.L_x_8350) ;  /* 0xffffff6800607947 */ /* 0x000fea000383ffff */
.L_x_8044:
[----:B------:R-:W-:Y:S01]  /*28a10*/  BSSY B0, `(.L_x_8351) ;  /* 0x0000008000007945 */ /* 0x000fe20003800000 */
[----:B------:R-:W-:Y:S01]  /*28a20*/  IMAD.MOV.U32 R13, RZ, RZ, R5 ;  /* 0x000000ffff0d7224 */ /* 0x000fe200078e0005 */
[----:B------:R-:W-:Y:S01]  /*28a30*/  MOV R11, 0x181f ;  /* 0x0000181f000b7802 */ /* 0x000fe20000000f00 */
[----:B------:R-:W-:Y:S02]  /*28a40*/  IMAD.MOV.U32 R12, RZ, RZ, RZ ;  /* 0x000000ffff0c7224 */ /* 0x000fe400078e00ff */
[----:B------:R-:W-:-:S07]  /*28a50*/  IMAD.MOV.U32 R15, RZ, RZ, -0x1 ;  /* 0xffffffffff0f7424 */ /* 0x000fce00078e00ff */
[----:B0123--:R-:W-:Y:S05]  /*28a60*/  WARPSYNC.COLLECTIVE R15, `(.L_x_8352) ;  /* 0x000000000f087348 */ /* 0x00ffea0003c00000 */
[----:B------:R4:W0:Y:S02]  /*28a70*/  SHFL.IDX P6, R14, R13, R12, R11 ;  /* 0x0000000c0d0e7389 */ /* 0x00082400000c000b */
[----:B01234-:R-:W-:Y:S01]  /*28a80*/  ENDCOLLECTIVE ;  /* 0x000000000000791b */ /* 0x01ffe20003800000 */
.L_x_8352:
[----:B------:R-:W-:Y:S05]  /*28a90*/  BSYNC B0 ;  /* 0x0000000000007941 */ /* 0x000fea0003800000 */
.L_x_8351:
        /* <DEDUP_REMOVED lines=8> */
.L_x_8353:
[----:B------:R-:W-:Y:S02]  /*28b20*/  IMAD.MOV.U32 R13, RZ, RZ, R5 ;  /* 0x000000ffff0d7224 */ /* 0x000fe400078e0005 */
[----:B------:R-:W-:Y:S02]  /*28b30*/  IMAD.MOV.U32 R12, RZ, RZ, 0x1 ;  /* 0x00000001ff0c7424 */ /* 0x000fe400078e00ff */
[----:B------:R-:W-:-:S07]  /*28b40*/  IMAD.MOV.U32 R2, RZ, RZ, R14 ;  /* 0x000000ffff027224 */ /* 0x000fce00078e000e */
[----:B------:R-:W-:Y:S05]  /*28b50*/  WARPSYNC.COLLECTIVE R15, `(.L_x_8354) ;  /* 0x000000000f087348 */ /* 0x000fea0003c00000 */
[----:B------:R0:W1:Y:S02]  /*28b60*/  SHFL.IDX P6, R14, R13, R12, R11 ;  /* 0x0000000c0d0e7389 */ /* 0x00006400000c000b */
[----:B01----:R-:W-:Y:S01]  /*28b70*/  ENDCOLLECTIVE ;  /* 0x000000000000791b */ /* 0x003fe20003800000 */
.L_x_8354:
        /* <DEDUP_REMOVED lines=11> */
.L_x_8355:
[----:B------:R-:W-:Y:S02]  /*28c30*/  IMAD.MOV.U32 R13, RZ, RZ, R5 ;  /* 0x000000ffff0d7224 */ /* 0x000fe400078e0005 */
[----:B------:R-:W-:Y:S02]  /*28c40*/  IMAD.MOV.U32 R12, RZ, RZ, 0x2 ;  /* 0x00000002ff0c7424 */ /* 0x000fe400078e00ff */
[----:B------:R-:W-:-:S07]  /*28c50*/  IMAD.MOV.U32 R10, RZ, RZ, R14 ;  /* 0x000000ffff0a7224 */ /* 0x000fce00078e000e */
[----:B------:R-:W-:Y:S05]  /*28c60*/  WARPSYNC.COLLECTIVE R15, `(.L_x_8356) ;  /* 0x000000000f087348 */ /* 0x000fea0003c00000 */
[----:B------:R0:W1:Y:S02]  /*28c70*/  SHFL.IDX P6, R14, R13, R12, R11 ;  /* 0x0000000c0d0e7389 */ /* 0x00006400000c000b */
[----:B01----:R-:W-:Y:S01]  /*28c80*/  ENDCOLLECTIVE ;  /* 0x000000000000791b */ /* 0x003fe20003800000 */
.L_x_8356:
[----:B------:R-:W-:-:S05]  /*28c90*/  IADD3 R2, P0, R35, R10, RZ ;  /* 0x0000000a23027210 */ /* 0x000fca0007f1e0ff */
[----:B------:R-:W-:-:S05]  /*28ca0*/  IMAD.X R3, RZ, RZ, R9, P0 ;  /* 0x000000ffff037224 */ /* 0x000fca00000e0609 */
[----:B------:R-:W-:Y:S01]  /*28cb0*/  @!PT LDS RZ, [RZ] ;  /* 0x00000000fffff984 */ /* 0x000fe20000000800 */
[----:B------:R-:W-:Y:S01]  /*28cc0*/  @!PT LDS RZ, [RZ] ;  /* 0x00000000fffff984 */ /* 0x000fe20000000800 */
[----:B------:R-:W-:Y:S01]  /*28cd0*/  @!PT LDS RZ, [RZ] ;  /* 0x00000000fffff984 */ /* 0x000fe20000000800 */
[----:B------:R0:W-:Y:S01]  /*28ce0*/  LDGSTS.E.BYPASS.LTC128B.128 [R6+0x18c00], desc[UR36][R2.64], !P2 ;  /* 0x18c0000002067fae */ /* 0x0001e2000d101d64 */
[----:B------:R-:W-:Y:S01]  /*28cf0*/  MOV R13, R4 ;  /* 0x00000004000d7202 */ /* 0x000fe20000000f00 */
[----:B0-----:R-:W-:-:S07]  /*28d00*/  IMAD.MOV.U32 R3, RZ, RZ, R14 ;  /* 0x000000ffff037224 */ /* 0x001fce00078e000e */
[----:B------:R-:W-:Y:S05]  /*28d10*/  WARPSYNC.COLLECTIVE R15, `(.L_x_8357) ;  /* 0x000000000f087348 */ /* 0x000fea0003c00000 */
[----:B------:R0:W1:Y:S02]  /*28d20*/  SHFL.IDX P6, R14, R13, R12, R11 ;  /* 0x0000000c0d0e7389 */ /* 0x00006400000c000b */
[----:B01----:R-:W-:Y:S01]  /*28d30*/  ENDCOLLECTIVE ;  /* 0x000000000000791b */ /* 0x003fe20003800000 */
.L_x_8357:
[----:B------:R-:W-:Y:S02]  /*28d40*/  IMAD.MOV.U32 R13, RZ, RZ, R5 ;  /* 0x000000ffff0d7224 */ /* 0x000fe400078e0005 */
[----:B------:R-:W-:Y:S02]  /*28d50*/  IMAD.MOV.U32 R12, RZ, RZ, 0x3 ;  /* 0x00000003ff0c7424 */ /* 0x000fe400078e00ff */
[----:B------:R-:W-:-:S07]  /*28d60*/  IMAD.MOV.U32 R2, RZ, RZ, R14 ;  /* 0x000000ffff027224 */ /* 0x000fce00078e000e */
[----:B------:R-:W-:Y:S05]  /*28d70*/  WARPSYNC.COLLECTIVE R15, `(.L_x_8358) ;  /* 0x000000000f087348 */ /* 0x000fea0003c00000 */
[----:B------:R0:W1:Y:S02]  /*28d80*/  SHFL.IDX P6, R14, R13, R12, R11 ;  /* 0x0000000c0d0e7389 */ /* 0x00006400000c000b */
[----:B01----:R-:W-:Y:S01]  /*28d90*/  ENDCOLLECTIVE ;  /* 0x000000000000791b */ /* 0x003fe20003800000 */
.L_x_8358:
        /* <DEDUP_REMOVED lines=11> */
.L_x_8359:
[----:B------:R-:W-:Y:S02]  /*28e50*/  IMAD.MOV.U32 R13, RZ, RZ, R5 ;  /* 0x000000ffff0d7224 */ /* 0x000fe400078e0005 */
[----:B------:R-:W-:Y:S02]  /*28e60*/  IMAD.MOV.U32 R12, RZ, RZ, 0x4 ;  /* 0x00000004ff0c7424 */ /* 0x000fe400078e00ff */
[----:B------:R-:W-:-:S07]  /*28e70*/  IMAD.MOV.U32 R2, RZ, RZ, R14 ;  /* 0x000000ffff027224 */ /* 0x000fce00078e000e */
[----:B------:R-:W-:Y:S05]  /*28e80*/  WARPSYNC.COLLECTIVE R15, `(.L_x_8360) ;  /* 0x000000000f087348 */ /* 0x000fea0003c00000 */
[----:B------:R0:W1:Y:S02]  /*28e90*/  SHFL.IDX P6, R14, R13, R12, R11 ;  /* 0x0000000c0d0e7389 */ /* 0x00006400000c000b */
[----:B01----:R-:W-:Y:S01]  /*28ea0*/  ENDCOLLECTIVE ;  /* 0x000000000000791b */ /* 0x003fe20003800000 */
.L_x_8360:
        /* <DEDUP_REMOVED lines=11> */
.L_x_8361:
[----:B------:R-:W-:Y:S02]  /*28f60*/  IMAD.MOV.U32 R13, RZ, RZ, R5 ;  /* 0x000000ffff0d7224 */ /* 0x000fe400078e0005 */
[----:B------:R-:W-:Y:S02]  /*28f70*/  IMAD.MOV.U32 R12, RZ, RZ, 0x5 ;  /* 0x00000005ff0c7424 */ /* 0x000fe400078e00ff */
[----:B------:R-:W-:-:S07]  /*28f80*/  IMAD.MOV.U32 R2, RZ, RZ, R14 ;  /* 0x000000ffff027224 */ /* 0x000fce00078e000e */
[----:B------:R-:W-:Y:S05]  /*28f90*/  WARPSYNC.COLLECTIVE R15, `(.L_x_8362) ;  /* 0x000000000f087348 */ /* 0x000fea0003c00000 */
[----:B------:R0:W1:Y:S02]  /*28fa0*/  SHFL.IDX P6, R14, R13, R12, R11 ;  /* 0x0000000c0d0e7389 */ /* 0x00006400000c000b */
[----:B01----:R-:W-:Y:S01]  /*28fb0*/  ENDCOLLECTIVE ;  /* 0x000000000000791b */ /* 0x003fe20003800000 */
.L_x_8362:
        /* <DEDUP_REMOVED lines=11> */
.L_x_8363:
[----:B------:R-:W-:Y:S02]  /*29070*/  IMAD.MOV.U32 R13, RZ, RZ, R5 ;  /* 0x000000ffff0d7224 */ /* 0x000fe400078e0005 */
[----:B------:R-:W-:Y:S02]  /*29080*/  IMAD.MOV.U32 R12, RZ, RZ, 0x6 ;  /* 0x00000006ff0c7424 */ /* 0x000fe400078e00ff */
[----:B------:R-:W-:-:S07]  /*29090*/  IMAD.MOV.U32 R2, RZ, RZ, R14 ;  /* 0x000000ffff027224 */ /* 0x000fce00078e000e */
[----:B------:R-:W-:Y:S05]  /*290a0*/  WARPSYNC.COLLECTIVE R15, `(.L_x_8364) ;  /* 0x000000000f087348 */ /* 0x000fea0003c00000 */
[----:B------:R0:W1:Y:S02]  /*290b0*/  SHFL.IDX P6, R14, R13, R12, R11 ;  /* 0x0000000c0d0e7389 */ /* 0x00006400000c000b */
[----:B01----:R-:W-:Y:S01]  /*290c0*/  ENDCOLLECTIVE ;  /* 0x000000000000791b */ /* 0x003fe20003800000 */
.L_x_8364:
        /* <DEDUP_REMOVED lines=11> */
.L_x_8365:
[----:B------:R-:W-:Y:S02]  /*29180*/  IMAD.MOV.U32 R13, RZ, RZ, R5 ;  /* 0x000000ffff0d7224 */ /* 0x000fe400078e0005 */
[----:B------:R-:W-:Y:S02]  /*29190*/  IMAD.MOV.U32 R12, RZ, RZ, 0x7 ;  /* 0x00000007ff0c7424 */ /* 0x000fe400078e00ff */
[----:B------:R-:W-:-:S07]  /*291a0*/  IMAD.MOV.U32 R2, RZ, RZ, R14 ;  /* 0x000000ffff027224 */ /* 0x000fce00078e000e */
[----:B------:R-:W-:Y:S05]  /*291b0*/  WARPSYNC.COLLECTIVE R15, `(.L_x_8366) ;  /* 0x000000000f087348 */ /* 0x000fea0003c00000 */
[----:B------:R0:W1:Y:S02]  /*291c0*/  SHFL.IDX P6, R14, R13, R12, R11 ;  /* 0x0000000c0d0e7389 */ /* 0x00006400000c000b */
[----:B01----:R-:W-:Y:S01]  /*291d0*/  ENDCOLLECTIVE ;  /* 0x000000000000791b */ /* 0x003fe20003800000 */
.L_x_8366:
[----:B------:R-:W-:Y:S02]  /*291e0*/  MOV R13, R4 ;  /* 0x00000004000d7202 */ /* 0x000fe40000000f00 */
[----:B------:R-:W-:-:S05]  /*291f0*/  IADD3 R4, P0, R35, R2, RZ ;  /* 0x0000000223047210 */ /* 0x000fca0007f1e0ff */
[----:B------:R-:W-:Y:S02]  /*29200*/  IMAD.X R5, RZ, RZ, R9, P0 ;  /* 0x000000ffff057224 */ /* 0x000fe400000e0609 */
[----:B------:R-:W-:-:S07]  /*29210*/  IMAD.MOV.U32 R3, RZ, RZ, R14 ;  /* 0x000000ffff037224 */ /* 0x000fce00078e000e */
[----:B------:R-:W-:Y:S05]  /*29220*/  WARPSYNC.COLLECTIVE R15, `(.L_x_8367) ;  /* 0x000000000f087348 */ /* 0x000fea0003c00000 */
[----:B------:R0:W1:Y:S02]  /*29230*/  SHFL.IDX P6, R14, R13, R12, R11 ;  /* 0x0000000c0d0e7389 */ /* 0x00006400000c000b */
[----:B01----:R-:W-:Y:S01]  /*29240*/  ENDCOLLECTIVE ;  /* 0x000000000000791b */ /* 0x003fe20003800000 */
.L_x_8367:
[----:B------:R-:W-:Y:S01]  /*29250*/  @!PT LDS RZ, [RZ] ;  /* 0x00000000fffff984 */ /* 0x000fe20000000800 */
[----:B------:R-:W-:Y:S01]  /*29260*/  @!PT LDS RZ, [RZ] ;  /* 0x00000000fffff984 */ /* 0x000fe20000000800 */
[----:B------:R-:W-:Y:S01]  /*29270*/  @!PT LDS RZ, [RZ] ;  /* 0x00000000fffff984 */ /* 0x000fe20000000800 */
[----:B------:R0:W-:Y:S01]  /*29280*/  LDGSTS.E.BYPASS.LTC128B.128 [R6+0x1b400], desc[UR36][R4.64], !P2 ;  /* 0x1b40000004067fae */ /* 0x0001e2000d101d64 */
[----:B------:R-:W-:Y:S01]  /*29290*/  IMAD.MOV.U32 R13, RZ, RZ, R8 ;  /* 0x000000ffff0d7224 */ /* 0x000fe200078e0008 */
[----:B------:R-:W-:Y:S01]  /*292a0*/  MOV R12, RZ ;  /* 0x000000ff000c7202 */ /* 0x000fe20000000f00 */
[----:B------:R-:W-:-:S07]  /*292b0*/  IMAD.MOV.U32 R10, RZ, RZ, R14 ;  /* 0x000000ffff0a7224 */ /* 0x000fce00078e000e */
[----:B0-----:R-:W-:Y:S05]  /*292c0*/  WARPSYNC.COLLECTIVE R15, `(.L_x_8368) ;  /* 0x000000000f087348 */ /* 0x001fea0003c00000 */
[----:B------:R1:W2:Y:S02]  /*292d0*/  SHFL.IDX P6, R14, R13, R12, R11 ;  /* 0x0000000c0d0e7389 */ /* 0x0002a400000c000b */
[----:B012---:R-:W-:Y:S01]  /*292e0*/  ENDCOLLECTIVE ;  /* 0x000000000000791b */ /* 0x007fe20003800000 */
.L_x_8368:
        /* <DEDUP_REMOVED lines=11> */
.L_x_8369:
[----:B------:R-:W-:Y:S01]  /*293a0*/  MOV R13, R8 ;  /* 0x00000008000d7202 */ /* 0x000fe20000000f00 */
[----:B------:R-:W-:Y:S02]  /*293b0*/  IMAD.MOV.U32 R12, RZ, RZ, 0x1 ;  /* 0x00000001ff0c7424 */ /* 0x000fe400078e00ff */
[----:B------:R-:W-:-:S07]  /*293c0*/  IMAD.MOV.U32 R5, RZ, RZ, R14 ;  /* 0x000000ffff057224 */ /* 0x000fce00078e000e */
[----:B------:R-:W-:Y:S05]  /*293d0*/  WARPSYNC.COLLECTIVE R15, `(.L_x_8370) ;  /* 0x000000000f087348 */ /* 0x000fea0003c00000 */
[----:B------:R0:W1:Y:S02]  /*293e0*/  SHFL.IDX P6, R14, R13, R12, R11 ;  /* 0x0000000c0d0e7389 */ /* 0x00006400000c000b */
[----:B01----:R-:W-:Y:S01]  /*293f0*/  ENDCOLLECTIVE ;  /* 0x000000000000791b */ /* 0x003fe20003800000 */
.L_x_8370:
        /* <DEDUP_REMOVED lines=11> */
.L_x_8371:
[----:B------:R-:W-:Y:S01]  /*294b0*/  IMAD.MOV.U32 R2, RZ, RZ, R14 ;  /* 0x000000ffff027224 */ /* 0x000fe200078e000e */
[----:B------:R-:W-:Y:S06]  /*294c0*/  BRA `(.L_x_8372) ;  /* 0xffffff6000f07947 */ /* 0x000fec000383ffff */
.L_x_8049:
[----:B-1----:R1:W2:Y:S02]  /*294d0*/  SYNCS.PHASECHK.TRANS64.TRYWAIT P2, [R2+URZ+0x22870], R0 ;  /* 0x02287000020075a7 */ /* 0x0022a4000804017f */
[----:B--2---:R-:W-:Y:S05]  /*294e0*/  @!P2 NANOSLEEP.SYNCS 0x989680 ;  /* 0x009896800000a95d */ /* 0x004fea0003900000 */
[----:B------:R-:W2:Y:S02]  /*294f0*/  @!P2 SYNCS.PHASECHK.TRANS64 P2, [R2+URZ+0x22870], R0 ;  /* 0x022870000200a5a7 */ /* 0x000ea4000804007f */
[----:B--2---:R-:W-:Y:S05]  /*29500*/  @!P2 BRA `(.L_x_8049) ;  /* 0xfffffffc00f0a947 */ /* 0x004fea000383ffff */
[----:B------:R-:W-:Y:S05]  /*29510*/  BRA `(.L_x_8373) ;  /* 0xffffff6400547947 */ /* 0x000fea000383ffff */
.L_x_8051:
[----:B-1----:R1:W2:Y:S02]  /*29520*/  SYNCS.PHASECHK.TRANS64.TRYWAIT P2, [R2+URZ+0x22860], R3 ;  /* 0x02286003020075a7 */ /* 0x0022a4000804017f */
[----:B--2---:R-:W-:Y:S05]  /*29530*/  @!P2 NANOSLEEP.SYNCS 0x989680 ;  /* 0x009896800000a95d */ /* 0x004fea0003900000 */
[----:B------:R-:W2:Y:S02]  /*29540*/  @!P2 SYNCS.PHASECHK.TRANS64 P2, [R2+URZ+0x22860], R3 ;  /* 0x022860030200a5a7 */ /* 0x000ea4000804007f */
[----:B--2---:R-:W-:Y:S05]  /*29550*/  @!P2 BRA `(.L_x_8051) ;  /* 0xfffffffc00f0a947 */ /* 0x004fea000383ffff */
[----:B------:R-:W-:Y:S05]  /*29560*/  BRA `(.L_x_8374) ;  /* 0xffffff6400647947 */ /* 0x000fea000383ffff */
.L_x_8059:
[----:B0-----:R0:W1:Y:S02]  /*29570*/  SYNCS.PHASECHK.TRANS64.TRYWAIT P1, [R0+URZ+0x22870], R3 ;  /* 0x02287003000075a7 */ /* 0x001064000802017f */
[----:B-1----:R-:W-:Y:S05]  /*29580*/  @!P1 NANOSLEEP.SYNCS 0x989680 ;  /* 0x009896800000995d */ /* 0x002fea0003900000 */
[----:B------:R-:W1:Y:S02]  /*29590*/  @!P1 SYNCS.PHASECHK.TRANS64 P1, [R0+URZ+0x22870], R3 ;  /* 0x02287003000095a7 */ /* 0x000e64000802007f */
[----:B-1----:R-:W-:Y:S05]  /*295a0*/  @!P1 BRA `(.L_x_8059) ;  /* 0xfffffffc00f09947 */ /* 0x002fea000383ffff */
[----:B------:R-:W-:Y:S05]  /*295b0*/  BRA `(.L_x_8375) ;  /* 0xffffff6c009c7947 */ /* 0x000fea000383ffff */
.L_x_8061:
[----:B0-----:R0:W1:Y:S02]  /*295c0*/  SYNCS.PHASECHK.TRANS64.TRYWAIT P1, [R0+URZ+0x22860], R3 ;  /* 0x02286003000075a7 */ /* 0x001064000802017f */
[----:B-1----:R-:W-:Y:S05]  /*295d0*/  @!P1 NANOSLEEP.SYNCS 0x989680 ;  /* 0x009896800000995d */ /* 0x002fea0003900000 */
[----:B------:R-:W1:Y:S02]  /*295e0*/  @!P1 SYNCS.PHASECHK.TRANS64 P1, [R0+URZ+0x22860], R3 ;  /* 0x02286003000095a7 */ /* 0x000e64000802007f */
[----:B-1----:R-:W-:Y:S05]  /*295f0*/  @!P1 BRA `(.L_x_8061) ;  /* 0xfffffffc00f09947 */ /* 0x002fea000383ffff */
[----:B------:R-:W-:Y:S05]  /*29600*/  BRA `(.L_x_8376) ;  /* 0xffffff6c00ac7947 */ /* 0x000fea000383ffff */
.L_x_8066:
[----:B------:R-:W-:Y:S01]  /*29610*/  BSSY B0, `(.L_x_8377) ;  /* 0x0000008000007945 */ /* 0x000fe20003800000 */
[----:B------:R-:W-:Y:S01]  /*29620*/  MOV R13, R16 ;  /* 0x00000010000d7202 */ /* 0x000fe20000000f00 */
[----:B------:R-:W-:Y:S02]  /*29630*/  IMAD.MOV.U32 R12, RZ, RZ, RZ ;  /* 0x000000ffff0c7224 */ /* 0x000fe400078e00ff */
[----:B------:R-:W-:Y:S02]  /*29640*/  IMAD.MOV.U32 R11, RZ, RZ, 0x1f ;  /* 0x0000001fff0b7424 */ /* 0x000fe400078e00ff */
[----:B------:R-:W-:-:S07]  /*29650*/  IMAD.MOV.U32 R15, RZ, RZ, -0x1 ;  /* 0xffffffffff0f7424 */ /* 0x000fce00078e00ff */
[----:B012--5:R-:W-:Y:S05]  /*29660*/  WARPSYNC.COLLECTIVE R15, `(.L_x_8378) ;  /* 0x000000000f087348 */ /* 0x027fea0003c00000 */
[----:B------:R3:W4:Y:S02]  /*29670*/  SHFL.IDX P6, R14, R13, R12, R11 ;  /* 0x0000000c0d0e7389 */ /* 0x00072400000c000b */
[----:B012345:R-:W-:Y:S01]  /*29680*/  ENDCOLLECTIVE ;  /* 0x000000000000791b */ /* 0x03ffe20003800000 */
.L_x_8378:
[----:B------:R-:W-:Y:S05]  /*29690*/  BSYNC B0 ;  /* 0x0000000000007941 */ /* 0x000fea0003800000 */
.L_x_8377:
[----:B------:R-:W-:Y:S01]  /*296a0*/  MOV R13, R16 ;  /* 0x00000010000d7202 */ /* 0x000fe20000000f00 */
[----:B------:R-:W-:Y:S01]  /*296b0*/  IMAD.MOV.U32 R12, RZ, RZ, 0x1 ;  /* 0x00000001ff0c7424 */ /* 0x000fe200078e00ff */
[----:B------:R-:W-:Y:S01]  /*296c0*/  IADD3 R8, R19, R10, RZ ;  /* 0x0000000a13087210 */ /* 0x000fe20007ffe0ff */
[----:B------:R-:W-:Y:S02]  /*296d0*/  IMAD.MOV.U32 R11, RZ, RZ, 0x1f ;  /* 0x0000001fff0b7424 */ /* 0x000fe400078e00ff */
[----:B------:R-:W-:Y:S02]  /*296e0*/  IMAD.MOV.U32 R15, RZ, RZ, -0x1 ;  /* 0xffffffffff0f7424 */ /* 0x000fe400078e00ff */
[----:B------:R-:W-:-:S07]  /*296f0*/  IMAD.MOV.U32 R0, RZ, RZ, R14 ;  /* 0x000000ffff007224 */ /* 0x000fce00078e000e */
[----:B------:R-:W-:Y:S05]  /*29700*/  WARPSYNC.COLLECTIVE R15, `(.L_x_8379) ;  /* 0x000000000f087348 */ /* 0x000fea0003c00000 */
[----:B------:R0:W1:Y:S02]  /*29710*/  SHFL.IDX P6, R14, R13, R12, R11 ;  /* 0x0000000c0d0e7389 */ /* 0x00006400000c000b */
[----:B01----:R-:W-:Y:S01]  /*29720*/  ENDCOLLECTIVE ;  /* 0x000000000000791b */ /* 0x003fe20003800000 */
.L_x_8379:
        /* <DEDUP_REMOVED lines=15> */
[----:B------:R-:W-:Y:S01]  /*29820*/  ISETP.GE.U32.AND P5, PT, R10, 0x10, PT ;  /* 0x000000100a00780c */ /* 0x000fe20003fa6070 */
[----:B--2---:R-:W-:Y:S02]  /*29830*/  @!P1 IMAD.MOV.U32 R4, RZ, RZ, R7 ;  /* 0x000000ffff049224 */ /* 0x004fe400078e0007 */
[----:B------:R-:W-:-:S02]  /*29840*/  IMAD.MOV.U32 R7, RZ, RZ, RZ ;  /* 0x000000ffff077224 */ /* 0x000fc400078e00ff */
[----:B---3--:R-:W-:Y:S01]  /*29850*/  @!P1 IMAD.MOV.U32 R7, RZ, RZ, R5 ;  /* 0x000000ffff079224 */ /* 0x008fe200078e0005 */
[----:B------:R-:W-:-:S03]  /*29860*/  ISETP.NE.AND P1, PT, R10, RZ, PT ;  /* 0x000000ff0a00720c */ /* 0x000fc60003f25270 */
[----:B------:R-:W-:-:S05]  /*29870*/  IMAD R2, R7, R4, RZ ;  /* 0x0000000407027224 */ /* 0x000fca00078e02ff */
[----:B------:R-:W-:-:S07]  /*29880*/  MOV R13, R2 ;  /* 0x00000002000d7202 */ /* 0x000fce0000000f00 */
[----:B------:R-:W-:Y:S05]  /*29890*/  WARPSYNC.COLLECTIVE R15, `(.L_x_8380) ;  /* 0x000000000f087348 */ /* 0x000fea0003c00000 */
[----:B------:R0:W1:Y:S02]  /*298a0*/  SHFL.UP P6, R14, R13, R12, R11 ;  /* 0x0400000c0d0e7389 */ /* 0x00006400000c000b */
[----:B01----:R-:W-:Y:S01]  /*298b0*/  ENDCOLLECTIVE ;  /* 0x000000000000791b */ /* 0x003fe20003800000 */
.L_x_8380:
[----:B------:R-:W-:Y:S01]  /*298c0*/  IMAD.MOV.U32 R12, RZ, RZ, 0x2 ;  /* 0x00000002ff0c7424 */ /* 0x000fe200078e00ff */
[----:B------:R-:W-:-:S05]  /*298d0*/  SEL R3, R14, RZ, P1 ;  /* 0x000000ff0e037207 */ /* 0x000fca0000800000 */
[----:B------:R-:W-:-:S04]  /*298e0*/  IMAD.IADD R2, R2, 0x1, R3 ;  /* 0x0000000102027824 */ /* 0x000fc800078e0203 */
[----:B------:R-:W-:-:S07]  /*298f0*/  IMAD.MOV.U32 R13, RZ, RZ, R2 ;  /* 0x000000ffff0d7224 */ /* 0x000fce00078e0002 */
[----:B------:R-:W-:Y:S05]  /*29900*/  WARPSYNC.COLLECTIVE R15, `(.L_x_8381) ;  /* 0x000000000f087348 */ /* 0x000fea0003c00000 */
[----:B------:R0:W1:Y:S02]  /*29910*/  SHFL.UP P6, R14, R13, R12, R11 ;  /* 0x0400000c0d0e7389 */ /* 0x00006400000c000b */
[----:B01----:R-:W-:Y:S01]  /*29920*/  ENDCOLLECTIVE ;  /* 0x000000000000791b */ /* 0x003fe20003800000 */
.L_x_8381:
[----:B------:R-:W-:Y:S01]  /*29930*/  IMAD.MOV.U32 R12, RZ, RZ, 0x4 ;  /* 0x00000004ff0c7424 */ /* 0x000fe200078e00ff */
[----:B------:R-:W-:-:S04]  /*29940*/  SEL R3, R14, RZ, P2 ;  /* 0x000000ff0e037207 */ /* 0x000fc80001000000 */
[----:B------:R-:W-:-:S05]  /*29950*/  IADD3 R2, R2, R3, RZ ;  /* 0x0000000302027210 */ /* 0x000fca0007ffe0ff */
[----:B------:R-:W-:-:S07]  /*29960*/  IMAD.MOV.U32 R13, RZ, RZ, R2 ;  /* 0x000000ffff0d7224 */ /* 0x000fce00078e0002 */
[----:B------:R-:W-:Y:S05]  /*29970*/  WARPSYNC.COLLECTIVE R15, `(.L_x_8382) ;  /* 0x000000000f087348 */ /* 0x000fea0003c00000 */
[----:B------:R0:W1:Y:S02]  /*29980*/  SHFL.UP P6, R14, R13, R12, R11 ;  /* 0x0400000c0d0e7389 */ /* 0x00006400000c000b */
[----:B01----:R-:W-:Y:S01]  /*29990*/  ENDCOLLECTIVE ;  /* 0x000000000000791b */ /* 0x003fe20003800000 */
.L_x_8382:
[----:B------:R-:W-:Y:S02]  /*299a0*/  MOV R12, 0x8 ;  /* 0x00000008000c7802 */ /* 0x000fe40000000f00 */
[----:B------:R-:W-:-:S05]  /*299b0*/  SEL R3, R14, RZ, P3 ;  /* 0x000000ff0e037207 */ /* 0x000fca0001800000 */
[----:B------:R-:W-:-:S04]  /*299c0*/  IMAD.IADD R2, R2, 0x1, R3 ;  /* 0x0000000102027824 */ /* 0x000fc800078e0203 */
[----:B------:R-:W-:-:S07]  /*299d0*/  IMAD.MOV.U32 R13, RZ, RZ, R2 ;  /* 0x000000ffff0d7224 */ /* 0x000fce00078e0002 */
[----:B------:R-:W-:Y:S05]  /*299e0*/  WARPSYNC.COLLECTIVE R15, `(.L_x_8383) ;  /* 0x000000000f087348 */ /* 0x000fea0003c00000 */
[----:B------:R0:W1:Y:S02]  /*299f0*/  SHFL.UP P6, R14, R13, R12, R11 ;  /* 0x0400000c0d0e7389 */ /* 0x00006400000c000b */
[----:B01----:R-:W-:Y:S01]  /*29a00*/  ENDCOLLECTIVE ;  /* 0x000000000000791b */ /* 0x003fe20003800000 */
.L_x_8383:
[----:B------:R-:W-:Y:S01]  /*29a10*/  IMAD.MOV.U32 R12, RZ, RZ, 0x10 ;  /* 0x00000010ff0c7424 */ /* 0x000fe200078e00ff */
[----:B------:R-:W-:-:S05]  /*29a20*/  SEL R3, R14, RZ, P4 ;  /* 0x000000ff0e037207 */ /* 0x000fca0002000000 */
[----:B------:R-:W-:-:S04]  /*29a30*/  IMAD.IADD R2, R2, 0x1, R3 ;  /* 0x0000000102027824 */ /* 0x000fc800078e0203 */
[----:B------:R-:W-:-:S07]  /*29a40*/  IMAD.MOV.U32 R13, RZ, RZ, R2 ;  /* 0x000000ffff0d7224 */ /* 0x000fce00078e0002 */
[----:B------:R-:W-:Y:S05]  /*29a50*/  WARPSYNC.COLLECTIVE R15, `(.L_x_8384) ;  /* 0x000000000f087348 */ /* 0x000fea0003c00000 */
[----:B------:R0:W1:Y:S02]  /*29a60*/  SHFL.UP P6, R14, R13, R12, R11 ;  /* 0x0400000c0d0e7389 */ /* 0x00006400000c000b */
[----:B01----:R-:W-:Y:S01]  /*29a70*/  ENDCOLLECTIVE ;  /* 0x000000000000791b */ /* 0x003fe20003800000 */
.L_x_8384:
        /* <DEDUP_REMOVED lines=8> */
.L_x_8385:
[----:B------:R-:W-:Y:S05]  /*29b00*/  BRA `(.L_x_8386) ;  /* 0xffffff7400347947 */ /* 0x000fea000383ffff */
.L_x_8069:
[----:B------:R-:W-:Y:S01]  /*29b10*/  BSSY B0, `(.L_x_8387) ;  /* 0x0000008000007945 */ /* 0x000fe20003800000 */
[----:B------:R-:W-:Y:S01]  /*29b20*/  IMAD.MOV.U32 R13, RZ, RZ, R2 ;  /* 0x000000ffff0d7224 */ /* 0x000fe200078e0002 */
[----:B------:R-:W-:Y:S01]  /*29b30*/  MOV R12, 0x1 ;  /* 0x00000001000c7802 */ /* 0x000fe20000000f00 */
[----:B------:R-:W-:Y:S02]  /*29b40*/  IMAD.MOV.U32 R11, RZ, RZ, RZ ;  /* 0x000000ffff0b7224 */ /* 0x000fe400078e00ff */
[----:B------:R-:W-:-:S07]  /*29b50*/  IMAD.MOV.U32 R15, RZ, RZ, -0x1 ;  /* 0xffffffffff0f7424 */ /* 0x000fce00078e00ff */
[----:B-----5:R-:W-:Y:S05]  /*29b60*/  WARPSYNC.COLLECTIVE R15, `(.L_x_8388) ;  /* 0x000000000f087348 */ /* 0x020fea0003c00000 */
[----:B------:R0:W1:Y:S02]  /*29b70*/  SHFL.UP P6, R14, R13, R12, R11 ;  /* 0x0400000c0d0e7389 */ /* 0x00006400000c000b */
[----:B01---5:R-:W-:Y:S01]  /*29b80*/  ENDCOLLECTIVE ;  /* 0x000000000000791b */ /* 0x023fe20003800000 */
.L_x_8388:
[----:B------:R-:W-:Y:S05]  /*29b90*/  BSYNC B0 ;  /* 0x0000000000007941 */ /* 0x000fea0003800000 */
.L_x_8387:
[----:B------:R-:W-:Y:S01]  /*29ba0*/  SEL R3, R14, RZ, P1 ;  /* 0x000000ff0e037207 */ /* 0x000fe20000800000 */
[----:B------:R-:W-:Y:S01]  /*29bb0*/  IMAD.MOV.U32 R11, RZ, RZ, RZ ;  /* 0x000000ffff0b7224 */ /* 0x000fe200078e00ff */
[----:B------:R-:W-:Y:S01]  /*29bc0*/  MOV R12, 0x2 ;  /* 0x00000002000c7802 */ /* 0x000fe20000000f00 */
[----:B------:R-:W-:Y:S02]  /*29bd0*/  IMAD.MOV.U32 R15, RZ, RZ, -0x1 ;  /* 0xffffffffff0f7424 */ /* 0x000fe400078e00ff */
[----:B------:R-:W-:-:S04]  /*29be0*/  IMAD.IADD R2, R2, 0x1, R3 ;  /* 0x0000000102027824 */ /* 0x000fc800078e0203 */
[----:B------:R-:W-:-:S07]  /*29bf0*/  IMAD.MOV.U32 R13, RZ, RZ, R2 ;  /* 0x000000ffff0d7224 */ /* 0x000fce00078e0002 */
[----:B------:R-:W-:Y:S05]  /*29c00*/  WARPSYNC.COLLECTIVE R15, `(.L_x_8389) ;  /* 0x000000000f087348 */ /* 0x000fea0003c00000 */
[----:B------:R0:W1:Y:S02]  /*29c10*/  SHFL.UP P6, R14, R13, R12, R11 ;  /* 0x0400000c0d0e7389 */ /* 0x00006400000c000b */
[----:B01----:R-:W-:Y:S01]  /*29c20*/  ENDCOLLECTIVE ;  /* 0x000000000000791b */ /* 0x003fe20003800000 */
.L_x_8389:
[----:B------:R-:W-:Y:S02]  /*29c30*/  MOV R12, 0x4 ;  /* 0x00000004000c7802 */ /* 0x000fe40000000f00 */
[----:B------:R-:W-:-:S05]  /*29c40*/  SEL R3, R14, RZ, P2 ;  /* 0x000000ff0e037207 */ /* 0x000fca0001000000 */
[----:B------:R-:W-:-:S04]  /*29c50*/  IMAD.IADD R2, R2, 0x1, R3 ;  /* 0x0000000102027824 */ /* 0x000fc800078e0203 */
[----:B------:R-:W-:-:S07]  /*29c60*/  IMAD.MOV.U32 R13, RZ, RZ, R2 ;  /* 0x000000ffff0d7224 */ /* 0x000fce00078e0002 */
[----:B------:R-:W-:Y:S05]  /*29c70*/  WARPSYNC.COLLECTIVE R15, `(.L_x_8390) ;  /* 0x000000000f087348 */ /* 0x000fea0003c00000 */
[----:B------:R0:W1:Y:S02]  /*29c80*/  SHFL.UP P6, R14, R13, R12, R11 ;  /* 0x0400000c0d0e7389 */ /* 0x00006400000c000b */
[----:B01----:R-:W-:Y:S01]  /*29c90*/  ENDCOLLECTIVE ;  /* 0x000000000000791b */ /* 0x003fe20003800000 */
.L_x_8390:
[----:B------:R-:W-:Y:S01]  /*29ca0*/  IMAD.MOV.U32 R12, RZ, RZ, 0x8 ;  /* 0x00000008ff0c7424 */ /* 0x000fe200078e00ff */
[----:B------:R-:W-:-:S05]  /*29cb0*/  SEL R3, R14, RZ, P3 ;  /* 0x000000ff0e037207 */ /* 0x000fca0001800000 */
[----:B------:R-:W-:-:S04]  /*29cc0*/  IMAD.IADD R2, R2, 0x1, R3 ;  /* 0x0000000102027824 */ /* 0x000fc800078e0203 */
[----:B------:R-:W-:-:S07]  /*29cd0*/  IMAD.MOV.U32 R13, RZ, RZ, R2 ;  /* 0x000000ffff0d7224 */ /* 0x000fce00078e0002 */
[----:B------:R-:W-:Y:S05]  /*29ce0*/  WARPSYNC.COLLECTIVE R15, `(.L_x_8391) ;  /* 0x000000000f087348 */ /* 0x000fea0003c00000 */
[----:B------:R0:W1:Y:S02]  /*29cf0*/  SHFL.UP P6, R14, R13, R12, R11 ;  /* 0x0400000c0d0e7389 */ /* 0x00006400000c000b */
[----:B01----:R-:W-:Y:S01]  /*29d00*/  ENDCOLLECTIVE ;  /* 0x000000000000791b */ /* 0x003fe20003800000 */
.L_x_8391:
[----:B------:R-:W-:Y:S01]  /*29d10*/  IMAD.MOV.U32 R12, RZ, RZ, 0x10 ;  /* 0x00000010ff0c7424 */ /* 0x000fe200078e00ff */
[----:B------:R-:W-:-:S05]  /*29d20*/  SEL R3, R14, RZ, P4 ;  /* 0x000000ff0e037207 */ /* 0x000fca0002000000 */
[----:B------:R-:W-:-:S05]  /*29d30*/  IMAD.IADD R2, R2, 0x1, R3 ;  /* 0x0000000102027824 */ /* 0x000fca00078e0203 */
[----:B------:R-:W-:-:S07]  /*29d40*/  MOV R13, R2 ;  /* 0x00000002000d7202 */ /* 0x000fce0000000f00 */
[----:B------:R-:W-:Y:S05]  /*29d50*/  WARPSYNC.COLLECTIVE R15, `(.L_x_8392) ;  /* 0x000000000f087348 */ /* 0x000fea0003c00000 */
[----:B------:R0:W1:Y:S02]  /*29d60*/  SHFL.UP P6, R14, R13, R12, R11 ;  /* 0x0400000c0d0e7389 */ /* 0x00006400000c000b */
[----:B01----:R-:W-:Y:S01]  /*29d70*/  ENDCOLLECTIVE ;  /* 0x000000000000791b */ /* 0x003fe20003800000 */
.L_x_8392:
        /* <DEDUP_REMOVED lines=8> */
.L_x_8393:
[----:B------:R-:W-:Y:S05]  /*29e00*/  BRA `(.L_x_8394) ;  /* 0xffffff7400187947 */ /* 0x000fea000383ffff */
.L_x_8071:
[----:B------:R-:W-:Y:S01]  /*29e10*/  BSSY B0, `(.L_x_8395) ;  /* 0x0000006000007945 */ /* 0x000fe20003800000 */
[----:B------:R-:W-:Y:S01]  /*29e20*/  PLOP3.LUT P6, PT, P6, PT, PT, 0x8, 0x0 ;  /* 0x000000000000781c */ /* 0x000fe200037ce170 */
[----:B------:R-:W-:-:S12]  /*29e30*/  IMAD.MOV.U32 R15, RZ, RZ, -0x1 ;  /* 0xffffffffff0f7424 */ /* 0x000fd800078e00ff */
[----:B01---5:R-:W-:Y:S05]  /*29e40*/  WARPSYNC.COLLECTIVE R15, `(.L_x_8396) ;  /* 0x000000000f087348 */ /* 0x023fea0003c00000 */
[----:B------:R-:W-:Y:S01]  /*29e50*/  VOTE.ANY R14, PT, P6 ;  /* 0x00000000000e7806 */ /* 0x000fe200030e0100 */
[----:B01---5:R-:W-:Y:S06]  /*29e60*/  ENDCOLLECTIVE ;  /* 0x000000000000791b */ /* 0x023fec0003800000 */
.L_x_8396:
[----:B------:R-:W-:Y:S05]  /*29e70*/  BSYNC B0 ;  /* 0x0000000000007941 */ /* 0x000fea0003800000 */
.L_x_8395:
        /* <DEDUP_REMOVED lines=9> */
.L_x_8397:
[----:B------:R-:W-:Y:S02]  /*29f10*/  IMAD.MOV.U32 R13, RZ, RZ, R7 ;  /* 0x000000ffff0d7224 */ /* 0x000fe400078e0007 */
[----:B------:R-:W-:-:S07]  /*29f20*/  IMAD.MOV.U32 R4, RZ, RZ, R14 ;  /* 0x000000ffff047224 */ /* 0x000fce00078e000e */
[----:B------:R-:W-:Y:S05]  /*29f30*/  WARPSYNC.COLLECTIVE R15, `(.L_x_8398) ;  /* 0x000000000f087348 */ /* 0x000fea0003c00000 */
[----:B------:R0:W1:Y:S02]  /*29f40*/  SHFL.IDX P6, R14, R13, R12, R11 ;  /* 0x0000000c0d0e7389 */ /* 0x00006400000c000b */
[----:B01----:R-:W-:Y:S01]  /*29f50*/  ENDCOLLECTIVE ;  /* 0x000000000000791b */ /* 0x003fe20003800000 */
.L_x_8398:
[----:B------:R-:W-:Y:S01]  /*29f60*/  IMAD.MOV.U32 R7, RZ, RZ, R14 ;  /* 0x000000ffff077224 */ /* 0x000fe200078e000e */
[----:B------:R-:W-:Y:S06]  /*29f70*/  BRA `(.L_x_8399) ;  /* 0xffffff7000f87947 */ /* 0x000fec000383ffff */
.L_x_8073:
[----:B------:R-:W-:Y:S01]  /*29f80*/  BSSY B0, `(.L_x_8400) ;  /* 0x0000007000007945 */ /* 0x000fe20003800000 */
[----:B------:R-:W-:Y:S01]  /*29f90*/  MOV R13, R2 ;  /* 0x00000002000d7202 */ /* 0x000fe20000000f00 */
[----:B------:R-:W-:Y:S02]  /*29fa0*/  IMAD.MOV.U32 R11, RZ, RZ, 0x1f ;  /* 0x0000001fff0b7424 */ /* 0x000fe400078e00ff */
[----:B------:R-:W-:-:S07]  /*29fb0*/  IMAD.MOV.U32 R15, RZ, RZ, -0x1 ;  /* 0xffffffffff0f7424 */ /* 0x000fce00078e00ff */
[----:B012345:R-:W-:Y:S05]  /*29fc0*/  WARPSYNC.COLLECTIVE R15, `(.L_x_8401) ;  /* 0x000000000f087348 */ /* 0x03ffea0003c00000 */
[----:B------:R0:W0:Y:S02]  /*29fd0*/  SHFL.IDX P6, R14, R13, R12, R11 ;  /* 0x0000000c0d0e7389 */ /* 0x00002400000c000b */
[----:B012345:R-:W-:Y:S01]  /*29fe0*/  ENDCOLLECTIVE ;  /* 0x000000000000791b */ /* 0x03ffe20003800000 */
.L_x_8401:
[----:B------:R-:W-:Y:S05]  /*29ff0*/  BSYNC B0 ;  /* 0x0000000000007941 */ /* 0x000fea0003800000 */
.L_x_8400:
[----:B------:R-:W-:Y:S01]  /*2a000*/  IMAD.MOV.U32 R16, RZ, RZ, R14 ;  /* 0x000000ffff107224 */ /* 0x000fe200078e000e */
[----:B------:R-:W-:Y:S06]  /*2a010*/  BRA `(.L_x_8072) ;  /* 0xffffff7000e87947 */ /* 0x000fec000383ffff */
.L_x_8077:
[----:B0-----:R0:W2:Y:S02]  /*2a020*/  SYNCS.PHASECHK.TRANS64.TRYWAIT P0, [R5+URZ+0x22820], R0 ;  /* 0x02282000050075a7 */ /* 0x0010a4000800017f */
[----:B--2---:R-:W-:Y:S05]  /*2a030*/  @!P0 NANOSLEEP.SYNCS 0x989680 ;  /* 0x009896800000895d */ /* 0x004fea0003900000 */
[----:B------:R-:W2:Y:S02]  /*2a040*/  @!P0 SYNCS.PHASECHK.TRANS64 P0, [R5+URZ+0x22820], R0 ;  /* 0x02282000050085a7 */ /* 0x000ea4000800007f */
[----:B--2---:R-:W-:Y:S05]  /*2a050*/  @!P0 BRA `(.L_x_8077) ;  /* 0xfffffffc00f08947 */ /* 0x004fea000383ffff */
[----:B------:R-:W-:Y:S05]  /*2a060*/  BRA `(.L_x_8402) ;  /* 0xffffff7800487947 */ /* 0x000fea000383ffff */
.L_x_8078:
[----:B------:R-:W2:Y:S01]  /*2a070*/  S2R R2, SR_TID.X ;  /* 0x0000000000027919 */ /* 0x000ea20000002100 */
[----:B------:R-:W-:Y:S01]  /*2a080*/  BSSY B0, `(.L_x_8403) ;  /* 0x000000a000007945 */ /* 0x000fe20003800000 */
[----:B------:R-:W-:Y:S01]  /*2a090*/  MOV R12, RZ ;  /* 0x000000ff000c7202 */ /* 0x000fe20000000f00 */
        /* <DEDUP_REMOVED lines=8> */
.L_x_8404:
[----:B------:R-:W-:Y:S05]  /*2a120*/  BSYNC B0 ;  /* 0x0000000000007941 */ /* 0x000fea0003800000 */
.L_x_8403:
[----:B------:R-:W-:Y:S05]  /*2a130*/  BRA `(.L_x_8405) ;  /* 0xffffff7800307947 */ /* 0x000fea000383ffff */
.L_x_8079:
[----:B------:R-:W-:Y:S01]  /*2a140*/  BSSY B0, `(.L_x_8406) ;  /* 0x0000006000007945 */ /* 0x000fe20003800000 */
[----:B------:R-:W-:-:S07]  /*2a150*/  IMAD.MOV.U32 R15, RZ, RZ, -0x1 ;  /* 0xffffffffff0f7424 */ /* 0x000fce00078e00ff */
[----:B01---5:R-:W-:Y:S05]  /*2a160*/  WARPSYNC.COLLECTIVE R15, `(.L_x_8407) ;  /* 0x000000000f0c7348 */ /* 0x023fea0003c00000 */
[----:B------:R-:W-:Y:S02]  /*2a170*/  ELECT P6, UR62, PT ;  /* 0x00000000003e782f */ /* 0x000fe400038c0000 */
[----:B------:R-:W-:Y:S01]  /*2a180*/  MOV R14, UR62 ;  /* 0x0000003e000e7c02 */ /* 0x000fe20008000f00 */
[----:B01---5:R-:W-:Y:S10]  /*2a190*/  ENDCOLLECTIVE ;  /* 0x000000000000791b */ /* 0x023ff40003800000 */
.L_x_8407:
[----:B------:R-:W-:Y:S05]  /*2a1a0*/  BSYNC B0 ;  /* 0x0000000000007941 */ /* 0x000fea0003800000 */
.L_x_8406:
[----:B------:R-:W-:Y:S05]  /*2a1b0*/  BRA `(.L_x_8408) ;  /* 0xffffff7800247947 */ /* 0x000fea000383ffff */
.L_x_8081:
[----:B0-----:R0:W2:Y:S02]  /*2a1c0*/  SYNCS.PHASECHK.TRANS64.TRYWAIT P1, [R3+URZ+0x22840], R2 ;  /* 0x02284002030075a7 */ /* 0x0010a4000802017f */
[----:B--2---:R-:W-:Y:S05]  /*2a1d0*/  @!P1 NANOSLEEP.SYNCS 0x989680 ;  /* 0x009896800000995d */ /* 0x004fea0003900000 */
[----:B------:R-:W2:Y:S02]  /*2a1e0*/  @!P1 SYNCS.PHASECHK.TRANS64 P1, [R3+URZ+0x22840], R2 ;  /* 0x02284002030095a7 */ /* 0x000ea4000802007f */
[----:B--2---:R-:W-:Y:S05]  /*2a1f0*/  @!P1 BRA `(.L_x_8081) ;  /* 0xfffffffc00f09947 */ /* 0x004fea000383ffff */
[----:B------:R-:W-:Y:S05]  /*2a200*/  BRA `(.L_x_8409) ;  /* 0xffffff7800487947 */ /* 0x000fea000383ffff */
.L_x_8083:
[----:B--2---:R2:W3:Y:S02]  /*2a210*/  SYNCS.PHASECHK.TRANS64.TRYWAIT P1, [R5+URZ+0x22840], R0 ;  /* 0x02284000050075a7 */ /* 0x0044e4000802017f */
[----:B---3--:R-:W-:Y:S05]  /*2a220*/  @!P1 NANOSLEEP.SYNCS 0x989680 ;  /* 0x009896800000995d */ /* 0x008fea0003900000 */
[----:B------:R-:W3:Y:S02]  /*2a230*/  @!P1 SYNCS.PHASECHK.TRANS64 P1, [R5+URZ+0x22840], R0 ;  /* 0x02284000050095a7 */ /* 0x000ee4000802007f */
[----:B---3--:R-:W-:Y:S05]  /*2a240*/  @!P1 BRA `(.L_x_8083) ;  /* 0xfffffffc00f09947 */ /* 0x008fea000383ffff */
[----:B------:R-:W-:Y:S05]  /*2a250*/  BRA `(.L_x_8410) ;  /* 0xffffff7800587947 */ /* 0x000fea000383ffff */
.L_x_8085:
[----:B---3--:R3:W4:Y:S02]  /*2a260*/  SYNCS.PHASECHK.TRANS64.TRYWAIT P1, [R3+URZ+0x22860], R2 ;  /* 0x02286002030075a7 */ /* 0x008724000802017f */
[----:B----4-:R-:W-:Y:S05]  /*2a270*/  @!P1 NANOSLEEP.SYNCS 0x989680 ;  /* 0x009896800000995d */ /* 0x010fea0003900000 */
[----:B------:R-:W4:Y:S02]  /*2a280*/  @!P1 SYNCS.PHASECHK.TRANS64 P1, [R3+URZ+0x22860], R2 ;  /* 0x02286002030095a7 */ /* 0x000f24000802007f */
[----:B----4-:R-:W-:Y:S05]  /*2a290*/  @!P1 BRA `(.L_x_8085) ;  /* 0xfffffffc00f09947 */ /* 0x010fea000383ffff */
[----:B------:R-:W-:Y:S05]  /*2a2a0*/  BRA `(.L_x_8411) ;  /* 0xffffff7800547947 */ /* 0x000fea000383ffff */
.L_x_8087:
[----:B----4-:R4:W0:Y:S02]  /*2a2b0*/  SYNCS.PHASECHK.TRANS64.TRYWAIT P1, [R5+URZ+0x22860], R0 ;  /* 0x02286000050075a7 */ /* 0x010824000802017f */
[----:B0-----:R-:W-:Y:S05]  /*2a2c0*/  @!P1 NANOSLEEP.SYNCS 0x989680 ;  /* 0x009896800000995d */ /* 0x001fea0003900000 */
[----:B------:R-:W0:Y:S02]  /*2a2d0*/  @!P1 SYNCS.PHASECHK.TRANS64 P1, [R5+URZ+0x22860], R0 ;  /* 0x02286000050095a7 */ /* 0x000e24000802007f */
[----:B0-----:R-:W-:Y:S05]  /*2a2e0*/  @!P1 BRA `(.L_x_8087) ;  /* 0xfffffffc00f09947 */ /* 0x001fea000383ffff */
[----:B------:R-:W-:Y:S05]  /*2a2f0*/  BRA `(.L_x_8412) ;  /* 0xffffff7800507947 */ /* 0x000fea000383ffff */
.L_x_8089:
[----:B------:R0:W0:Y:S02]  /*2a300*/  SYNCS.PHASECHK.TRANS64.TRYWAIT P1, [R3+URZ+0x22880], R2 ;  /* 0x02288002030075a7 */ /* 0x000024000802017f */
[----:B0-----:R-:W-:Y:S05]  /*2a310*/  @!P1 NANOSLEEP.SYNCS 0x989680 ;  /* 0x009896800000995d */ /* 0x001fea0003900000 */
[----:B------:R-:W0:Y:S02]  /*2a320*/  @!P1 SYNCS.PHASECHK.TRANS64 P1, [R3+URZ+0x22880], R2 ;  /* 0x02288002030095a7 */ /* 0x000e24000802007f */
[----:B0-----:R-:W-:Y:S05]  /*2a330*/  @!P1 BRA `(.L_x_8089) ;  /* 0xfffffffc00f09947 */ /* 0x001fea000383ffff */
[----:B------:R-:W-:Y:S05]  /*2a340*/  BRA `(.L_x_8413) ;  /* 0xffffff78004c7947 */ /* 0x000fea000383ffff */
.L_x_8414:
        /* <DEDUP_REMOVED lines=11> */
.L_x_16286:


//--------------------- .text._ZN7cutlass13device_kernelIN5flash11enable_sm90INS1_16FlashAttnFwdSm90INS1_25CollectiveMainloopFwdSm90ILi2EN4cute5tupleIJNS5_1CILi1EEES8_S8_EEENS6_IJNS7_ILi128EEENS7_ILi160EEESA_EEELi128ENS_12float_e4m3_tEfNS_4arch4Sm90ELb0ELb1ELb0ELb0ELb1ELb0ELb0ELb1ELb1ELb1ELb1ELb0EEENS1_21CollectiveEpilogueFwdINS6_IJSA_SA_SB_EEES9_NS_10bfloat16_tESF_Li256ELb0ELb1ELb1ELb1EEENS1_19SingleTileSchedulerILb0ELb1ELb1ELi128EEEEEEEEEvNT_6ParamsE --------------------------
	.section	.text._ZN7cutlass13device_kernelIN5flash11enable_sm90INS1_16FlashAttnFwdSm90INS1_25CollectiveMainloopFwdSm90ILi2EN4cute5tupleIJNS5_1CILi1EEES8_S8_EEENS6_IJNS7_ILi128EEENS7_ILi160EEESA_EEELi128ENS_12float_e4m3_tEfNS_4arch4Sm90ELb0ELb1ELb0ELb0ELb1ELb0ELb0ELb1ELb1ELb1ELb1ELb0EEENS1_21CollectiveEpilogueFwdINS6_IJSA_SA_SB_EEES9_NS_10bfloat16_tESF_Li256ELb0ELb1ELb1ELb1EEENS1_19SingleTileSchedulerILb0ELb1ELb1ELi128EEEEEEEEEvNT_6ParamsE,"ax",@progbits
	.align	128
.text._ZN7cutlass13device_kernelIN5flash11enable_sm90INS1_16FlashAttnFwdSm90INS1_25CollectiveMainloopFwdSm90ILi2EN4cute5tupleIJNS5_1CILi1EEES8_S8_EEENS6_IJNS7_ILi128EEENS7_ILi160EEESA_EEELi128ENS_12float_e4m3_tEfNS_4arch4Sm90ELb0ELb1ELb0ELb0ELb1ELb0ELb0ELb1ELb1ELb1ELb1ELb0EEENS1_21CollectiveEpilogueFwdINS6_IJSA_SA_SB_EEES9_NS_10bfloat16_tESF_Li256ELb0ELb1ELb1ELb1EEENS1_19SingleTileSchedulerILb0ELb1ELb1ELi128EEEEEEEEEvNT_6ParamsE:
        .type           _ZN7cutlass13device_kernelIN5flash11enable_sm90INS1_16FlashAttnFwdSm90INS1_25CollectiveMainloopFwdSm90ILi2EN4cute5tupleIJNS5_1CILi1EEES8_S8_EEENS6_IJNS7_ILi128EEENS7_ILi160EEESA_EEELi128ENS_12float_e4m3_tEfNS_4arch4Sm90ELb0ELb1ELb0ELb0ELb1ELb0ELb0ELb1ELb1ELb1ELb1ELb0EEENS1_21CollectiveEpilogueFwdINS6_IJSA_SA_SB_EEES9_NS_10bfloat16_tESF_Li256ELb0ELb1ELb1ELb1EEENS1_19SingleTileSchedulerILb0ELb1ELb1ELi128EEEEEEEEEvNT_6ParamsE,@function
        .size           _ZN7cutlass13device_kernelIN5flash11enable_sm90INS1_16FlashAttnFwdSm90INS1_25CollectiveMainloopFwdSm90ILi2EN4cute5tupleIJNS5_1CILi1EEES8_S8_EEENS6_IJNS7_ILi128EEENS7_ILi160EEESA_EEELi128ENS_12float_e4m3_tEfNS_4arch4Sm90ELb0ELb1ELb0ELb0ELb1ELb0ELb0ELb1ELb1ELb1ELb1ELb0EEENS1_21CollectiveEpilogueFwdINS6_IJSA_SA_SB_EEES9_NS_10bfloat16_tESF_Li256ELb0ELb1ELb1ELb1EEENS1_19SingleTileSchedulerILb0ELb1ELb1ELi128EEEEEEEEEvNT_6ParamsE,(.L_x_16287 - _ZN7cutlass13device_kernelIN5flash11enable_sm90INS1_16FlashAttnFwdSm90INS1_25CollectiveMainloopFwdSm90ILi2EN4cute5tupleIJNS5_1CILi1EEES8_S8_EEENS6_IJNS7_ILi128EEENS7_ILi160EEESA_EEELi128ENS_12float_e4m3_tEfNS_4arch4Sm90ELb0ELb1ELb0ELb0ELb1ELb0ELb0ELb1ELb1ELb1ELb1ELb0EEENS1_21CollectiveEpilogueFwdINS6_IJSA_SA_SB_EEES9_NS_10bfloat16_tESF_Li256ELb0ELb1ELb1ELb1EEENS1_19SingleTileSchedulerILb0ELb1ELb1ELi128EEEEEEEEEvNT_6ParamsE)
        .other          _ZN7cutlass13device_kernelIN5flash11enable_sm90INS1_16FlashAttnFwdSm90INS1_25CollectiveMainloopFwdSm90ILi2EN4cute5tupleIJNS5_1CILi1EEES8_S8_EEENS6_IJNS7_ILi128EEENS7_ILi160EEESA_EEELi128ENS_12float_e4m3_tEfNS_4arch4Sm90ELb0ELb1ELb0ELb0ELb1ELb0ELb0ELb1ELb1ELb1ELb1ELb0EEENS1_21CollectiveEpilogueFwdINS6_IJSA_SA_SB_EEES9_NS_10bfloat16_tESF_Li256ELb0ELb1ELb1ELb1EEENS1_19SingleTileSchedulerILb0ELb1ELb1ELi128EEEEEEEEEvNT_6ParamsE,@"STO_CUDA_ENTRY STV_DEFAULT"
_ZN7cutlass13device_kernelIN5flash11enable_sm90INS1_16FlashAttnFwdSm90INS1_25CollectiveMainloopFwdSm90ILi2EN4cute5tupleIJNS5_1CILi1EEES8_S8_EEENS6_IJNS7_ILi128EEENS7_ILi160EEESA_EEELi128ENS_12float_e4m3_tEfNS_4arch4Sm90ELb0ELb1ELb0ELb0ELb1ELb0ELb0ELb1ELb1ELb1ELb1ELb0EEENS1_21CollectiveEpilogueFwdINS6_IJSA_SA_SB_EEES9_NS_10bfloat16_tESF_Li256ELb0ELb1ELb1ELb1EEENS1_19SingleTileSchedulerILb0ELb1ELb1ELi128EEEEEEEEEvNT_6ParamsE:
        /* <DEDUP_REMOVED lines=45> */
.L_x_8415:
        /* <DEDUP_REMOVED lines=22> */
.L_x_8416:
        /* <DEDUP_REMOVED lines=18> */
.L_x_8417:
        /* <DEDUP_REMOVED lines=22> */
.L_x_8418:
        /* <DEDUP_REMOVED lines=23> */
.L_x_8419:
        /* <DEDUP_REMOVED lines=9> */
.L_x_8422:
        /* <DEDUP_REMOVED lines=68> */
[----:B------:R-:W-:Y:S01]  /*0cf0*/  ULDC.64 UR6, c[0x0][0x9e0] ;  /* 0x0002780000067ab9 */ /* 0x000fe20000000a00 */
[----:B------:R-:W-:Y:S01]  /*0d00*/  ULDC UR11, c[0x0][0x988] ;  /* 0x00026200000b7ab9 */ /* 0x000fe20000000800 */
[----:B------:R1:W5:Y:S04]  /*0d10*/  @P0 LDG.E R7, desc[UR52][R2.64] ;  /* 0x0000003402070981 */ /* 0x000368000c1e1900 */
[----:B------:R-:W5:Y:S01]  /*0d20*/  @P1 LDG.E R0, desc[UR52][R4.64] ;  /* 0x0000003404001981 */ /* 0x000f62000c1e1900 */
[----:B0-----:R-:W-:Y:S01]  /*0d30*/  ISETP.NE.U32.AND P0, PT, R8, RZ, PT ;  /* 0x000000ff0800720c */ /* 0x001fe20003f05070 */
[----:B------:R-:W-:Y:S01]  /*0d40*/  UISETP.NE.AND UP5, UPT, UR5, 0x1, UPT ;  /* 0x000000010500788c */ /* 0x000fe2000bfa5270 */
[----:B------:R-:W-:Y:S01]  /*0d50*/  VIADD R23, R19, 0xffffff80 ;  /* 0xffffff8013177836 */ /* 0x000fe20000000000 */
[----:B------:R-:W-:Y:S01]  /*0d60*/  UISETP.GE.AND UP4, UPT, UR7, 0x1, UPT ;  /* 0x000000010700788c */ /* 0x000fe2000bf86270 */
[----:B------:R-:W-:Y:S01]  /*0d70*/  ISETP.NE.AND.EX P0, PT, R9, RZ, PT, P0 ;  /* 0x000000ff0900720c */ /* 0x000fe20003f05300 */
[----:B------:R-:W-:Y:S01]  /*0d80*/  UP2UR UR45, UPR, URZ, 0x20 ;  /* 0x000000203f2d7883 */ /* 0x000fe20008000000 */
[----:B-1----:R-:W-:Y:S01]  /*0d90*/  IADD3 R3, -R22, 0x1, RZ ;  /* 0x0000000116037810 */ /* 0x002fe20007ffe1ff */
[----:B------:R-:W-:Y:S01]  /*0da0*/  UP2UR UR44, UPR, URZ, 0x10 ;  /* 0x000000103f2c7883 */ /* 0x000fe20008000000 */
[----:B--2---:R-:W-:-:S02]  /*0db0*/  SEL R16, R16, 0x1, P0 ;  /* 0x0000000110107807 */ /* 0x004fc40000000000 */
[----:B------:R-:W-:Y:S02]  /*0dc0*/  PLOP3.LUT P0, PT, PT, PT, UP4, 0x40, 0x0 ;  /* 0x000000000000781c */ /* 0x000fe40003f0e848 */
[----:B------:R-:W-:Y:S01]  /*0dd0*/  @UP5 ULDC UR9, c[0x0][0x44c] ;  /* 0x0001130000095ab9 */ /* 0x000fe20000000800 */
[CC--:B---3--:R-:W-:Y:S01]  /*0de0*/  IMAD R3, R16.reuse, R11.reuse, R3 ;  /* 0x0000000b10037224 */ /* 0x0c8fe200078e0203 */
[----:B----4-:R-:W-:Y:S01]  /*0df0*/  USHF.L.U32 UR47, UR47, 0x7, URZ ;  /* 0x000000072f2f7899 */ /* 0x010fe2000800063f */
[----:B------:R-:W-:Y:S01]  /*0e00*/  IMAD R18, R16, R11, RZ ;  /* 0x0000000b10127224 */ /* 0x000fe200078e02ff */
[----:B------:R-:W-:Y:S02]  /*0e10*/  @UP5 ULDC UR12, c[0x0][0x450] ;  /* 0x00011400000c5ab9 */ /* 0x000fe40000000800 */
[----:B------:R-:W-:Y:S01]  /*0e20*/  R2UR UR10, R3 ;  /* 0x00000000030a72ca */ /* 0x000fe200000e0000 */
[----:B------:R-:W-:Y:S02]  /*0e30*/  @UP5 UIADD3 UR8, UR47, 0x7f, URZ ;  /* 0x0000007f2f085890 */ /* 0x000fe4000fffe03f */
[----:B------:R-:W-:-:S02]  /*0e40*/  UIADD3 UR5, UR47, 0x7f, URZ ;  /* 0x0000007f2f057890 */ /* 0x000fc4000fffe03f */
        /* <DEDUP_REMOVED lines=19> */
.L_x_8425:
[----:B------:R-:W-:-:S11]  /*0f80*/  UISETP.NE.AND UP0, UPT, UR7, 0x1, UPT ;  /* 0x000000010700788c */ /* 0x000fd6000bf05270 */
[----:B------:R-:W-:Y:S02]  /*0f90*/  @UP0 ULDC.64 UR10, c[0x0][0x9e8] ;  /* 0x00027a00000a0ab9 */ /* 0x000fe40000000a00 */
[----:B------:R-:W-:-:S04]  /*0fa0*/  UIMAD.WIDE.U32 UR8, UR5, UR10, URZ ;  /* 0x0000000a050872a5 */ /* 0x000fc8000f8e003f */
[----:B------:R-:W-:-:S12]  /*0fb0*/  @UP0 USHF.R.U32.HI UR5, URZ, UR11, UR9 ;  /* 0x0000000b3f050299 */ /* 0x000fd80008011609 */
.L_x_8426:
[----:B------:R-:W-:-:S06]  /*0fc0*/  UIMAD UR5, UR5, UR7, UR7 ;  /* 0x00000007050572a4 */ /* 0x000fcc000f8e0207 */
[----:B------:R-:W-:-:S07]  /*0fd0*/  VIMNMX R0, R0, UR5, PT ;  /* 0x0000000500007c48 */ /* 0x000fce000bfe0100 */
.L_x_8424:
[----:B------:R-:W-:Y:S01]  /*0fe0*/  UISETP.NE.AND UP0, UPT, UR45, URZ, UPT ;  /* 0x0000003f2d00728c */ /* 0x000fe2000bf05270 */
[-C--:B------:R-:W-:Y:S01]  /*0ff0*/  IMAD R22, R16, R11.reuse, -R22 ;  /* 0x0000000b10167224 */ /* 0x080fe200078e0a16 */
[----:B------:R-:W-:Y:S01]  /*1000*/  UMOV UR5, UR47 ;  /* 0x0000002f00057c82 */ /* 0x000fe20008000000 */
[----:B------:R-:W-:Y:S02]  /*1010*/  VIADD R2, R0, 0x9f ;  /* 0x0000009f00027836 */ /* 0x000fe40000000000 */
[----:B------:R-:W-:Y:S01]  /*1020*/  IMAD R0, R16, R11, 0x9f ;  /* 0x0000009f10007424 */ /* 0x000fe200078e020b */
[----:B------:R-:W-:Y:S01]  /*1030*/  R2UR UR6, R22 ;  /* 0x00000000160672ca */ /* 0x000fe200000e0000 */
[----:B------:R-:W-:-:S04]  /*1040*/  IMAD.HI R2, R2, 0x66666667, RZ ;  /* 0x6666666702027827 */ /* 0x000fc800078e02ff */
[----:B------:R-:W-:Y:S01]  /*1050*/  @UP0 ULDC UR8, c[0x0][0x44c] ;  /* 0x0001130000080ab9 */ /* 0x000fe20000000800 */
[----:B------:R-:W-:Y:S01]  /*1060*/  @UP0 ULDC UR10, c[0x0][0x450] ;  /* 0x00011400000a0ab9 */ /* 0x000fe20000000800 */
[----:B------:R-:W-:Y:S01]  /*1070*/  UIMAD.WIDE.U32 UR8, UR47, UR8, URZ ;  /* 0x000000082f0872a5 */ /* 0x000fe2000f8e003f */
[----:B------:R-:W-:Y:S01]  /*1080*/  IMAD.HI R0, R0, 0x66666667, RZ ;  /* 0x6666666700007827 */ /* 0x000fe200078e02ff */
[----:B------:R-:W-:Y:S02]  /*1090*/  SHF.R.U32.HI R5, RZ, 0x1f, R2 ;  /* 0x0000001fff057819 */ /* 0x000fe40000011602 */
[----:B------:R-:W-:Y:S02]  /*10a0*/  @UP0 USHF.R.U32.HI UR5, URZ, UR10, UR9 ;  /* 0x0000000a3f050299 */ /* 0x000fe40008011609 */
[----:B------:R-:W-:Y:S01]  /*10b0*/  UISETP.GE.AND UP0, UPT, UR7, 0x1, UPT ;  /* 0x000000010700788c */ /* 0x000fe2000bf06270 */
[----:B------:R-:W-:Y:S01]  /*10c0*/  SHF.R.U32.HI R3, RZ, 0x1f, R0 ;  /* 0x0000001fff037819 */ /* 0x000fe20000011600 */
[----:B------:R-:W-:Y:S01]  /*10d0*/  UIADD3 UR5, UR6, UR5, URZ ;  /* 0x0000000506057290 */ /* 0x000fe2000fffe03f */
[----:B------:R-:W-:-:S02]  /*10e0*/  LEA.HI.SX32 R2, R2, R5, 0x1a ;  /* 0x0000000502027211 */ /* 0x000fc400078fd2ff */
[----:B------:R-:W-:Y:S01]  /*10f0*/  ULDC UR6, c[0x0][0x9dc] ;  /* 0x0002770000067ab9 */ /* 0x000fe20000000800 */
[----:B------:R-:W-:Y:S01]  /*1100*/  PLOP3.LUT P0, PT, PT, PT, UP0, 0x40, 0x0 ;  /* 0x000000000000781c */ /* 0x000fe20003f0e808 */
[----:B------:R-:W-:Y:S01]  /*1110*/  UIADD3 UR6, UR5, -UR6, URZ ;  /* 0x8000000605067290 */ /* 0x000fe2000fffe03f */
[----:B------:R-:W-:-:S04]  /*1120*/  LEA.HI.SX32 R3, R0, R3, 0x1a ;  /* 0x0000000300037211 */ /* 0x000fc800078fd2ff */
[----:B------:R-:W-:-:S07]  /*1130*/  VIMNMX R19, R3, R2, PT ;  /* 0x0000000203137248 */ /* 0x000fce0003fe0100 */
        /* <DEDUP_REMOVED lines=11> */
.L_x_8428:
[----:B------:R-:W-:-:S11]  /*11f0*/  UISETP.NE.AND UP0, UPT, UR7, 0x1, UPT ;  /* 0x000000010700788c */ /* 0x000fd6000bf05270 */
[----:B------:R-:W-:Y:S02]  /*1200*/  @UP0 ULDC.64 UR10, c[0x0][0x9e8] ;  /* 0x00027a00000a0ab9 */ /* 0x000fe40000000a00 */
[----:B------:R-:W-:-:S04]  /*1210*/  UIMAD.WIDE.U32 UR8, UR5, UR10, URZ ;  /* 0x0000000a050872a5 */ /* 0x000fc8000f8e003f */
[----:B------:R-:W-:-:S12]  /*1220*/  @UP0 USHF.R.U32.HI UR5, URZ, UR11, UR9 ;  /* 0x0000000b3f050299 */ /* 0x000fd80008011609 */
.L_x_8429:
[----:B------:R-:W-:-:S04]  /*1230*/  UIMAD UR5, UR5, UR7, URZ ;  /* 0x00000007050572a4 */ /* 0x000fc8000f8e023f */
[----:B------:R-:W-:-:S04]  /*1240*/  UISETP.LT.AND UP0, UPT, UR6, UR5, UPT ;  /* 0x000000050600728c */ /* 0x000fc8000bf01270 */
[----:B------:R-:W-:-:S12]  /*1250*/  USEL UR6, UR6, UR5, !UP0 ;  /* 0x0000000506067287 */ /* 0x000fd8000c000000 */
.L_x_8427:
[----:B------:R-:W-:Y:S02]  /*1260*/  UIMAD.WIDE UR6, UR6, 0x66666667, URZ ;  /* 0x66666667060678a5 */ /* 0x000fe4000f8e023f */
[----:B------:R-:W-:Y:S02]  /*1270*/  USHF.R.U32.HI UR10, URZ, 0x10, UR4 ;  /* 0x000000103f0a7899 */ /* 0x000fe40008011604 */
[----:B------:R-:W-:Y:S02]  /*1280*/  USHF.R.U32.HI UR5, URZ, 0x1f, UR7 ;  /* 0x0000001f3f057899 */ /* 0x000fe40008011607 */
[----:B------:R-:W-:Y:S02]  /*1290*/  ULOP3.LUT UR40, UR4, 0xffff, URZ, 0xc0, !UPT ;  /* 0x0000ffff04287892 */ /* 0x000fe4000f8ec03f */
[----:B------:R-:W-:Y:S01]  /*12a0*/  ULEA.HI.SX32 UR5, UR7, UR5, 0x1a ;  /* 0x0000000507057291 */ /* 0x000fe2000f8fd23f */
[----:B------:R-:W-:-:S03]  /*12b0*/  UMOV UR4, URZ ;  /* 0x0000003f00047c82 */ /* 0x000fc60008000000 */
[----:B------:R-:W-:-:S04]  /*12c0*/  UISETP.LT.AND UP0, UPT, URZ, UR5, UPT ;  /* 0x000000053f00728c */ /* 0x000fc8000bf01270 */
[----:B------:R-:W-:Y:S02]  /*12d0*/  USEL UR9, URZ, UR5, !UP0 ;  /* 0x000000053f097287 */ /* 0x000fe4000c000000 */
[----:B------:R-:W-:-:S04]  /*12e0*/  UISETP.NE.AND UP0, UPT, UR10, URZ, UPT ;  /* 0x0000003f0a00728c */ /* 0x000fc8000bf05270 */
        /* <DEDUP_REMOVED lines=38> */
.L_x_8430:
        /* <DEDUP_REMOVED lines=74> */
.L_x_8432:
[----:B------:R-:W-:-:S04]  /*19f0*/  SHF.L.U32 R0, RZ, 0x1f, RZ ;  /* 0x0000001fff007819 */ /* 0x000fc800000006ff */
[----:B------:R-:W0:Y:S02]  /*1a00*/  SYNCS.PHASECHK.TRANS64.TRYWAIT P0, [UR41+0x22800], R0 ;  /* 0x02280000ff0075a7 */ /* 0x000e240008000169 */
[----:B0-----:R-:W-:Y:S05]  /*1a10*/  @!P0 BRA `(.L_x_8433) ;  /* 0x0000018000608947 */ /* 0x001fea0003800000 */
.L_x_8575:
[----:B------:R-:W-:-:S06]  /*1a20*/  ULOP3.LUT UR4, UR36, 0x1, URZ, 0xfc, !UPT ;  /* 0x0000000124047892 */ /* 0x000fcc000f8efc3f */
[----:B------:R-:W-:-:S05]  /*1a30*/  IMAD.U32 R2, RZ, RZ, UR4 ;  /* 0x00000004ff027e24 */ /* 0x000fca000f8e00ff */
[----:B------:R-:W-:-:S13]  /*1a40*/  ISETP.NE.AND P0, PT, R2, 0x3, PT ;  /* 0x000000030200780c */ /* 0x000fda0003f05270 */
[----:B------:R-:W-:Y:S05]  /*1a50*/  @!P0 BRA `(.L_x_8434) ;  /* 0x0000000000048947 */ /* 0x000fea0003800000 */
[----:B------:R-:W-:Y:S01]  /*1a60*/  BPT.TRAP 0x1 ;  /* 0x000000040000795c */ /* 0x000fe20000300000 */
.L_x_8434:
[----:B------:R1:W2:Y:S01]  /*1a70*/  SYNCS.PHASECHK.TRANS64.TRYWAIT P1, [UR41+0x22830], R0 ;  /* 0x02283000ff0075a7 */ /* 0x0002a20008020169 */
[----:B------:R-:W-:Y:S05]  /*1a80*/  @!P0 BRA `(.L_x_8435) ;  /* 0x0000000000048947 */ /* 0x000fea0003800000 */
[----:B------:R-:W-:Y:S01]  /*1a90*/  BPT.TRAP 0x1 ;  /* 0x000000040000795c */ /* 0x000fe20000300000 */
.L_x_8435:
[----:B------:R-:W-:-:S05]  /*1aa0*/  IMAD.U32 R4, RZ, RZ, UR46 ;  /* 0x0000002eff047e24 */ /* 0x000fca000f8e00ff */
[----:B------:R-:W-:Y:S01]  /*1ab0*/  LOP3.LUT R4, R4, 0x10000, RZ, 0xfc, !PT ;  /* 0x0001000004047812 */ /* 0x000fe200078efcff */
[----:B--2---:R-:W-:Y:S06]  /*1ac0*/  @P1 BRA `(.L_x_8436) ;  /* 0x0000000000081947 */ /* 0x004fec0003800000 */
[----:B------:R-:W2:Y:S02]  /*1ad0*/  SYNCS.PHASECHK.TRANS64.TRYWAIT P1, [UR41+0x22830], R0 ;  /* 0x02283000ff0075a7 */ /* 0x000ea40008020169 */
[----:B--2---:R-:W-:Y:S05]  /*1ae0*/  @!P1 BRA `(.L_x_8437) ;  /* 0x0000018000449947 */ /* 0x004fea0003800000 */
.L_x_8436:
[----:B------:R-:W-:Y:S05]  /*1af0*/  WARPSYNC.ALL ;  /* 0x0000000000007948 */ /* 0x000fea0003800000 */
[----:B------:R-:W-:Y:S01]  /*1b00*/  IMAD.MOV.U32 R5, RZ, RZ, 0x40000040 ;  /* 0x40000040ff057424 */ /* 0x000fe200078e00ff */
        /* <DEDUP_REMOVED lines=48> */
[----:B------:R-:W-:Y:S01]  /*1e10*/  QGMMA.64x32x32.F32.E4M3.E4M3 R24, gdesc[UR20], RZ, !UPT, gsb0 ;  /* 0x00600000141879f3 */ /* 0x000fe2000c0008ff */
[----:B------:R-:W-:Y:S01]  /*1e20*/  R2UR UR20, R4 ;  /* 0x00000000041472ca */ /* 0x000fe200000e0000 */
[----:B------:R-:W-:Y:S01]  /*1e30*/  UIADD3 UR22, UR46, 0x206, URZ ;  /* 0x000002062e167890 */ /* 0x000fe2000fffe03f */
[----:B------:R-:W-:-:S11]  /*1e40*/  UMOV UR23, 0x40000040 ;  /* 0x4000004000177882 */ /* 0x000fd60000000000 */
[----:B------:R-:W-:-:S07]  /*1e50*/  UIADD3 UR4, UR20, 0x2, URZ ;  /* 0x0000000214047890 */ /* 0x000fce000fffe03f */
[----:B------:R-:W-:Y:S01]  /*1e60*/  UMOV UR8, UR4 ;  /* 0x0000000400087c82 */ /* 0x000fe20008000000 */
[----:B------:R-:W-:Y:S01]  /*1e70*/  UMOV UR12, UR4 ;  /* 0x00000004000c7c82 */ /* 0x000fe20008000000 */
        /* <DEDUP_REMOVED lines=12> */
[----:B------:R-:W-:Y:S01]  /*1f40*/  UMOV UR17, UR9 ;  /* 0x0000000900117c82 */ /* 0x000fe20008000000 */
[----:B------:R-:W-:Y:S02]  /*1f50*/  WARPGROUP.DEPBAR.LE gsb0, 0x0 ;  /* 0x00008000000079c5 */ /* 0x000fe40000010000 */
[----:B------:R-:W-:-:S06]  /*1f60*/  WARPGROUP.ARRIVE ;  /* 0x00000000000079c5 */ /* 0x000fcc0000000000 */
[----:B------:R-:W-:Y:S01]  /*1f70*/  QGMMA.64x32x32.F32.E4M3.E4M3 R56, gdesc[UR12], R56, gsb0 ;  /* 0x006000000c3879f3 */ /* 0x000fe20008000838 */
[----:B------:R-:W-:Y:S01]  /*1f80*/  UIADD3 UR14, UR46, 0x104, URZ ;  /* 0x000001042e0e7890 */ /* 0x000fe2000fffe03f */
[----:B------:R-:W-:Y:S01]  /*1f90*/  UMOV UR13, UR9 ;  /* 0x00000009000d7c82 */ /* 0x000fe20008000000 */
[----:B------:R-:W-:Y:S01]  /*1fa0*/  UMOV UR15, 0x40000040 ;  /* 0x40000040000f7882 */ /* 0x000fe20000000000 */
[----:B------:R-:W-:Y:S02]  /*1fb0*/  WARPGROUP.DEPBAR.LE gsb0, 0x0 ;  /* 0x00008000000079c5 */ /* 0x000fe40000010000 */
[----:B------:R-:W-:-:S06]  /*1fc0*/  WARPGROUP.ARRIVE ;  /* 0x00000000000079c5 */ /* 0x000fcc0000000000 */
[----:B------:R-:W-:Y:S01]  /*1fd0*/  QGMMA.64x32x32.F32.E4M3.E4M3 R40, gdesc[UR4], R40, gsb0 ;  /* 0x00600000042879f3 */ /* 0x000fe20008000828 */
[----:B------:R-:W-:Y:S01]  /*1fe0*/  UMOV UR6, UR8 ;  /* 0x0000000800067c82 */ /* 0x000fe20008000000 */
[----:B------:R-:W-:Y:S01]  /*1ff0*/  UMOV UR7, 0x40000040 ;  /* 0x4000004000077882 */ /* 0x000fe20000000000 */
[----:B------:R-:W-:-:S07]  /*2000*/  UIADD3 UR8, UR20, 0x4, URZ ;  /* 0x0000000414087890 */ /* 0x000fce000fffe03f */
[----:B------:R-:W-:Y:S01]  /*2010*/  UMOV UR12, UR8 ;  /* 0x00000008000c7c82 */ /* 0x000fe20008000000 */
[----:B------:R-:W-:Y:S01]  /*2020*/  UMOV UR16, UR8 ;  /* 0x0000000800107c82 */ /* 0x000fe20008000000 */
        /* <DEDUP_REMOVED lines=56> */
.L_x_8438:
[----:B01----:R-:W-:Y:S01]  /*23b0*/  LOP3.LUT R0, R105, 0xffffff80, RZ, 0xc0, !PT ;  /* 0xffffff8069007812 */ /* 0x003fe200078ec0ff */
        /* <DEDUP_REMOVED lines=30> */
[----:B------:R-:W-:-:S02]  /*25a0*/  IMAD.IADD R9, R104, 0x1, -R9 ;  /* 0x0000000168097824 */ /* 0x000fc400078e0a09 */
[----:B------:R-:W-:-:S04]  /*25b0*/  IMAD R6, R7, 0x40, R6 ;  /* 0x0000004007067824 */ /* 0x000fc800078e0206 */
[----:B------:R-:W-:Y:S02]  /*25c0*/  IMAD R7, R9, 0x8, R6 ;  /* 0x0000000809077824 */ /* 0x000fe400078e0206 */
[----:B------:R-:W-:Y:S02]  /*25d0*/  IMAD R9, R19, R10, 0xa1 ;  /* 0x000000a113097424 */ /* 0x000fe400078e020a */
[----:B------:R-:W-:Y:S01]  /*25e0*/  @P1 IMAD.HI.U32 R3, R7, UR6, RZ ;  /* 0x0000000607031c27 */ /* 0x000fe2000f8e00ff */
[----:B------:R-:W-:Y:S01]  /*25f0*/  UIADD3 UR6, UR41, 0x22840, URZ ;  /* 0x0002284029067890 */ /* 0x000fe2000fffe03f */
[----:B------:R-:W-:Y:S02]  /*2600*/  PLOP3.LUT P1, PT, PT, PT, UP0, 0x40, 0x0 ;  /* 0x000000000000781c */ /* 0x000fe40003f2e808 */
[----:B------:R-:W-:Y:S01]  /*2610*/  IMAD.MOV.U32 R6, RZ, RZ, R7 ;  /* 0x000000ffff067224 */ /* 0x000fe200078e0007 */
[----:B------:R-:W-:Y:S01]  /*2620*/  @P2 SHF.R.U32.HI R6, RZ, UR7, R3 ;  /* 0x00000007ff062c19 */ /* 0x000fe20008011603 */
[----:B------:R-:W-:Y:S01]  /*2630*/  UPRMT UR6, UR48, 0x654, UR6 ;  /* 0x0000065430067896 */ /* 0x000fe20008000006 */
[----:B------:R-:W-:-:S03]  /*2640*/  LOP3.LUT R3, R2, 0x7ffffffc, RZ, 0xc0, !PT ;  /* 0x7ffffffc02037812 */ /* 0x000fc600078ec0ff */
[----:B------:R-:W0:Y:S02]  /*2650*/  SHFL.IDX PT, R15, R6, RZ, 0x1c1f ;  /* 0x001c1fff060f7589 */ /* 0x000e2400000e0000 */
[----:B------:R-:W-:Y:S02]  /*2660*/  IMAD.IADD R8, R0, 0x1, -R3 ;  /* 0x0000000100087824 */ /* 0x000fe400078e0a03 */
[--C-:B------:R-:W-:Y:S01]  /*2670*/  IMAD R0, R19, -0xa0, R18.reuse ;  /* 0xffffff6013007824 */ /* 0x100fe200078e0212 */
[----:B------:R-:W-:Y:S01]  /*2680*/  SYNCS.ARRIVE.TRANS64.RED.A1T0 RZ, [UR6], RZ ;  /* 0x000000ffffff79a7 */ /* 0x000fe20008100406 */
[----:B------:R-:W-:Y:S02]  /*2690*/  IMAD R11, R8, -0x2, R9 ;  /* 0xfffffffe080b7824 */ /* 0x000fe400078e0209 */
[----:B------:R-:W-:Y:S02]  /*26a0*/  VIADD R3, R0, 0xa0 ;  /* 0x000000a000037836 */ /* 0x000fe40000000000 */
[----:B------:R-:W-:Y:S01]  /*26b0*/  VIADD R9, R9, 0xffffffff ;  /* 0xffffffff09097836 */ /* 0x000fe20000000000 */
[----:B------:R-:W-:Y:S01]  /*26c0*/  IADD3 R0, R11, -UR54, R18 ;  /* 0x800000360b007c10 */ /* 0x000fe2000fffe012 */
[----:B------:R-:W-:-:S02]  /*26d0*/  IMAD R12, R8, -0x2, R3 ;  /* 0xfffffffe080c7824 */ /* 0x000fc400078e0203 */
[----:B------:R-:W-:Y:S02]  /*26e0*/  VIADD R20, R11, 0xffffffff ;  /* 0xffffffff0b147836 */ /* 0x000fe40000000000 */
[C---:B------:R-:W-:Y:S02]  /*26f0*/  VIADD R13, R0.reuse, UR10 ;  /* 0x0000000a000d7c36 */ /* 0x040fe40008000000 */
[----:B------:R-:W-:-:S03]  /*2700*/  VIADD R14, R0, UR50 ;  /* 0x00000032000e7c36 */ /* 0x000fc60008000000 */
[----:B0-----:R-:W-:Y:S01]  /*2710*/  VIADDMNMX R0, R15, R13, R12, PT ;  /* 0x0000000d0f007246 */ /* 0x001fe2000380010c */
[----:B------:R-:W-:Y:S01]  /*2720*/  IMAD.IADD R2, R14, 0x1, R15 ;  /* 0x000000010e027824 */ /* 0x000fe200078e020f */
[----:B------:R-:W-:Y:S06]  /*2730*/  @P1 BRA `(.L_x_8439) ;  /* 0x00000000005c1947 */ /* 0x000fec0003800000 */
[----:B------:R-:W-:Y:S01]  /*2740*/  IADD3 R3, R18, -UR54, R15 ;  /* 0x8000003612037c10 */ /* 0x000fe2000fffe00f */
[----:B------:R-:W-:Y:S03]  /*2750*/  BSSY B0, `(.L_x_8440) ;  /* 0x0000012000007945 */ /* 0x000fe60003800000 */
        /* <DEDUP_REMOVED lines=11> */
.L_x_8441:
[----:B------:R-:W-:Y:S02]  /*2810*/  ULDC UR6, c[0x0][0x9e4] ;  /* 0x0002790000067ab9 */ /* 0x000fe40000000800 */
[----:B------:R-:W-:-:S05]  /*2820*/  IMAD.U32 R11, RZ, RZ, UR6 ;  /* 0x00000006ff0b7e24 */ /* 0x000fca000f8e00ff */
[----:B------:R-:W-:-:S13]  /*2830*/  ISETP.NE.AND P1, PT, R11, 0x1, PT ;  /* 0x000000010b00780c */ /* 0x000fda0003f25270 */
[----:B------:R-:W0:Y:S02]  /*2840*/  @P1 LDC.64 R104, c[0x0][0x9e8] ;  /* 0x00027a00ff681b82 */ /* 0x000e240000000a00 */
[----:B0-----:R-:W-:-:S05]  /*2850*/  @P1 IMAD.HI.U32 R10, R3, R104, RZ ;  /* 0x00000068030a1227 */ /* 0x001fca00078e00ff */
[----:B------:R-:W-:-:S07]  /*2860*/  @P1 SHF.R.U32.HI R3, RZ, R105, R10 ;  /* 0x00000069ff031219 */ /* 0x000fce000001160a */
.L_x_8442:
[----:B------:R-:W-:Y:S05]  /*2870*/  BSYNC B0 ;  /* 0x0000000000007941 */ /* 0x000fea0003800000 */
.L_x_8440:
[----:B------:R-:W-:-:S05]  /*2880*/  IMAD R3, R3, R11, R20 ;  /* 0x0000000b03037224 */ /* 0x000fca00078e0214 */
[----:B------:R-:W-:Y:S02]  /*2890*/  VIADDMNMX R0, R3, R11, R0, PT ;  /* 0x0000000b03007246 */ /* 0x000fe40003800100 */
[----:B------:R-:W-:-:S07]  /*28a0*/  VIMNMX R2, R2, R3, !PT ;  /* 0x0000000302027248 */ /* 0x000fce0007fe0100 */
.L_x_8439:
[C---:B------:R-:W-:Y:S01]  /*28b0*/  ISETP.GE.AND P1, PT, R9.reuse, 0x9, PT ;  /* 0x000000090900780c */ /* 0x040fe20003f26270 */
[----:B------:R-:W0:Y:S01]  /*28c0*/  SHFL.IDX PT, R3, R6, 0x1, 0x1c1f ;  /* 0x003c1f0006037f89 */ /* 0x000e2200000e0000 */
[----:B------:R-:W-:Y:S01]  /*28d0*/  ISETP.GE.AND P2, PT, R9, 0x2, PT ;  /* 0x000000020900780c */ /* 0x000fe20003f46270 */
[----:B------:R-:W-:Y:S01]  /*28e0*/  UISETP.NE.AND UP0, UPT, UR44, URZ, UPT ;  /* 0x0000003f2c00728c */ /* 0x000fe2000bf05270 */
[----:B------:R-:W-:Y:S02]  /*28f0*/  P2R R23, PR, RZ, 0x2 ;  /* 0x00000002ff177803 */ /* 0x000fe40000000000 */
[----:B------:R-:W-:Y:S02]  /*2900*/  ISETP.GT.AND P1, PT, R2, 0x8, !P1 ;  /* 0x000000080200780c */ /* 0x000fe40004f24270 */
[----:B------:R-:W-:Y:S02]  /*2910*/  P2R R21, PR, RZ, 0x4 ;  /* 0x00000004ff157803 */ /* 0x000fe40000000000 */
[----:B------:R-:W-:-:S02]  /*2920*/  ISETP.LT.OR P1, PT, R0, 0x9, P1 ;  /* 0x000000090000780c */ /* 0x000fc40000f21670 */
[----:B------:R-:W-:Y:S02]  /*2930*/  ISETP.GT.AND P2, PT, R2, 0x1, !P2 ;  /* 0x000000010200780c */ /* 0x000fe40005744270 */
[C---:B------:R-:W-:Y:S02]  /*2940*/  ISETP.GE.AND P3, PT, R9.reuse, 0x11, PT ;  /* 0x000000110900780c */ /* 0x040fe40003f66270 */
[----:B------:R-:W-:Y:S02]  /*2950*/  FSEL R92, R92, -INF , !P1 ;  /* 0xff8000005c5c7808 */ /* 0x000fe40004800000 */
[----:B------:R-:W-:Y:S02]  /*2960*/  ISETP.LT.OR P2, PT, R0, 0x2, P2 ;  /* 0x000000020000780c */ /* 0x000fe40001741670 */
[----:B------:R-:W-:Y:S02]  /*2970*/  ISETP.GT.AND P1, PT, R2, 0x10, !P3 ;  /* 0x000000100200780c */ /* 0x000fe40005f24270 */
[----:B------:R-:W-:-:S02]  /*2980*/  ISETP.GE.AND P4, PT, R9, 0xa, PT ;  /* 0x0000000a0900780c */ /* 0x000fc40003f86270 */
[----:B------:R-:W-:Y:S02]  /*2990*/  FSEL R89, R89, -INF , !P2 ;  /* 0xff80000059597808 */ /* 0x000fe40005000000 */
[----:B------:R-:W-:Y:S02]  /*29a0*/  P2R R105, PR, RZ, 0x8 ;  /* 0x00000008ff697803 */ /* 0x000fe40000000000 */
[----:B------:R-:W-:Y:S02]  /*29b0*/  ISETP.LT.OR P1, PT, R0, 0x11, P1 ;  /* 0x000000110000780c */ /* 0x000fe40000f21670 */
[----:B------:R-:W-:Y:S02]  /*29c0*/  ISETP.GT.AND P2, PT, R2, 0x9, !P4 ;  /* 0x000000090200780c */ /* 0x000fe40006744270 */
[----:B------:R-:W-:Y:S02]  /*29d0*/  ISETP.GE.AND P3, PT, R9, 0x12, PT ;  /* 0x000000120900780c */ /* 0x000fe40003f66270 */
[----:B------:R-:W-:-:S02]  /*29e0*/  FSEL R96, R96, -INF , !P1 ;  /* 0xff80000060607808 */ /* 0x000fc40004800000 */
[----:B------:R-:W-:Y:S02]  /*29f0*/  ISETP.LT.OR P2, PT, R0, 0xa, P2 ;  /* 0x0000000a0000780c */ /* 0x000fe40001741670 */
[----:B------:R-:W-:Y:S02]  /*2a00*/  ISETP.GT.AND P1, PT, R2, 0x11, !P3 ;  /* 0x000000110200780c */ /* 0x000fe40005f24270 */
[----:B------:R-:W-:Y:S02]  /*2a10*/  FSEL R93, R93, -INF , !P2 ;  /* 0xff8000005d5d7808 */ /* 0x000fe40005000000 */
        /* <DEDUP_REMOVED lines=13> */
[C---:B------:R-:W-:Y:S02]  /*2af0*/  ISETP.GE.AND P1, PT, R9.reuse, 0x21, PT ;  /* 0x000000210900780c */ /* 0x040fe40003f26270 */
[----:B------:R-:W-:-:S02]  /*2b00*/  ISETP.GE.AND P3, PT, R9, 0x22, PT ;  /* 0x000000220900780c */ /* 0x000fc40003f66270 */
[----:B------:R-:W-:Y:S02]  /*2b10*/  ISETP.GT.AND P2, PT, R2, 0x20, !P1 ;  /* 0x000000200200780c */ /* 0x000fe40004f44270 */
[----:B------:R-:W-:Y:S02]  /*2b20*/  P2R R109, PR, RZ, 0x8 ;  /* 0x00000008ff6d7803 */ /* 0x000fe40000000000 */
        /* <DEDUP_REMOVED lines=174> */
.L_x_8445:
[----:B------:R-:W-:Y:S02]  /*3610*/  ULDC UR6, c[0x0][0x9e4] ;  /* 0x0002790000067ab9 */ /* 0x000fe40000000800 */
[----:B------:R-:W-:-:S05]  /*3620*/  IMAD.U32 R9, RZ, RZ, UR6 ;  /* 0x00000006ff097e24 */ /* 0x000fca000f8e00ff */
[----:B------:R-:W-:-:S13]  /*3630*/  ISETP.NE.AND P6, PT, R9, 0x1, PT ;  /* 0x000000010900780c */ /* 0x000fda0003fc5270 */
[----:B------:R-:W0:Y:S02]  /*3640*/  @P6 LDC.64 R12, c[0x0][0x9e8] ;  /* 0x00027a00ff0c6b82 */ /* 0x000e240000000a00 */
[----:B0-----:R-:W-:-:S05]  /*3650*/  @P6 IMAD.HI.U32 R6, R3, R12, RZ ;  /* 0x0000000c03066227 */ /* 0x001fca00078e00ff */
[----:B------:R-:W-:-:S07]  /*3660*/  @P6 SHF.R.U32.HI R3, RZ, R13, R6 ;  /* 0x0000000dff036219 */ /* 0x000fce0000011606 */
.L_x_8446:
[----:B------:R-:W-:Y:S05]  /*3670*/  BSYNC B0 ;  /* 0x0000000000007941 */ /* 0x000fea0003800000 */
.L_x_8444:
[----:B------:R-:W-:-:S05]  /*3680*/  IMAD R3, R3, R9, R20 ;  /* 0x0000000903037224 */ /* 0x000fca00078e0214 */
[----:B------:R-:W-:Y:S02]  /*3690*/  VIADDMNMX R0, R3, R9, R0, PT ;  /* 0x0000000903007246 */ /* 0x000fe40003800100 */
[----:B------:R-:W-:-:S07]  /*36a0*/  VIMNMX R2, R2, R3, !PT ;  /* 0x0000000302027248 */ /* 0x000fce0007fe0100 */
.L_x_8443:
        /* <DEDUP_REMOVED lines=8> */
[----:B------:R-:W-:-:S02]  /*3730*/  ISETP.NE.AND P1, PT, R109, RZ, PT ;  /* 0x000000ff6d00720c */ /* 0x000fc40003f25270 */
[----:B------:R-:W-:Y:S02]  /*3740*/  FMNMX.FTZ R6, R92, R3, !PT ;  /* 0x000000035c067209 */ /* 0x000fe40007810000 */
[----:B------:R-:W-:Y:S01]  /*3750*/  ISETP.GT.AND P1, PT, R2, 0x21, !P1 ;  /* 0x000000210200780c */ /* 0x000fe20004f24270 */
[----:B------:R-:W-:Y:S01]  /*3760*/  @UP1 ULDC UR6, c[0x0][0x44c] ;  /* 0x0001130000061ab9 */ /* 0x000fe20000000800 */
[----:B------:R-:W-:Y:S01]  /*3770*/  FMNMX.FTZ R3, R93, R6, !PT ;  /* 0x000000065d037209 */ /* 0x000fe20007810000 */
[----:B------:R-:W-:Y:S01]  /*3780*/  UIMAD.WIDE.U32 UR6, UR47, UR6, URZ ;  /* 0x000000062f0672a5 */ /* 0x000fe2000f8e003f */
[----:B------:R-:W-:Y:S01]  /*3790*/  ISETP.LT.OR P1, PT, R0, 0x22, P1 ;  /* 0x000000220000780c */ /* 0x000fe20000f21670 */
[----:B------:R-:W-:Y:S01]  /*37a0*/  @UP1 ULDC UR14, c[0x0][0x450] ;  /* 0x00011400000e1ab9 */ /* 0x000fe20000000800 */
[----:B------:R-:W-:Y:S01]  /*37b0*/  FMNMX.FTZ R6, R96, R3, !PT ;  /* 0x0000000360067209 */ /* 0x000fe20007810000 */
[----:B------:R-:W-:Y:S01]  /*37c0*/  @UP1 USHF.R.U32.HI UR47, URZ, UR14, UR7 ;  /* 0x0000000e3f2f1299 */ /* 0x000fe20008011607 */
        /* <DEDUP_REMOVED lines=85> */
[C---:B------:R-:W-:Y:S02]  /*3d20*/  ISETP.GT.AND P1, PT, R2.reuse, 0x58, !P1 ;  /* 0x000000580200780c */ /* 0x040fe40004f24270 */
[----:B------:R-:W-:Y:S01]  /*3d30*/  ISETP.GT.AND P2, PT, R2, 0x89, !P2 ;  /* 0x000000890200780c */ /* 0x000fe20005744270 */
[----:B------:R-:W0:Y:S01]  /*3d40*/  SHFL.BFLY PT, R3, R6, 0x2, 0x1f ;  /* 0x0c401f0006037f89 */ /* 0x000e2200000e0000 */
[----:B------:R-:W-:Y:S02]  /*3d50*/  ISETP.LT.OR P1, PT, R0, 0x59, P1 ;  /* 0x000000590000780c */ /* 0x000fe40000f21670 */
[----:B------:R-:W-:Y:S02]  /*3d60*/  ISETP.GT.AND P3, PT, R2, 0x90, !P3 ;  /* 0x000000900200780c */ /* 0x000fe40005f64270 */
[----:B------:R-:W-:Y:S02]  /*3d70*/  FSEL R70, R70, -INF , !P1 ;  /* 0xff80000046467808 */ /* 0x000fe40004800000 */
[----:B------:R-:W-:-:S02]  /*3d80*/  ISETP.NE.AND P1, PT, R123, RZ, PT ;  /* 0x000000ff7b00720c */ /* 0x000fc40003f25270 */
[C---:B------:R-:W-:Y:S02]  /*3d90*/  ISETP.GT.AND P4, PT, R2.reuse, 0x91, !P4 ;  /* 0x000000910200780c */ /* 0x040fe40006784270 */
[C---:B------:R-:W-:Y:S02]  /*3da0*/  ISETP.GT.AND P1, PT, R2.reuse, 0x59, !P1 ;  /* 0x000000590200780c */ /* 0x040fe40004f24270 */
[----:B------:R-:W-:Y:S02]  /*3db0*/  ISETP.GT.AND P5, PT, R2, 0x98, !P5 ;  /* 0x000000980200780c */ /* 0x000fe40006fa4270 */
[C---:B------:R-:W-:Y:S02]  /*3dc0*/  ISETP.LT.OR P1, PT, R0.reuse, 0x5a, P1 ;  /* 0x0000005a0000780c */ /* 0x040fe40000f21670 */
[----:B------:R-:W-:Y:S02]  /*3dd0*/  ISETP.LT.OR P2, PT, R0, 0x8a, P2 ;  /* 0x0000008a0000780c */ /* 0x000fe40001741670 */
[----:B------:R-:W-:-:S02]  /*3de0*/  FSEL R71, R71, -INF , !P1 ;  /* 0xff80000047477808 */ /* 0x000fc40004800000 */
[----:B------:R-:W-:Y:S02]  /*3df0*/  ISETP.NE.AND P1, PT, R124, RZ, PT ;  /* 0x000000ff7c00720c */ /* 0x000fe40003f25270 */
[----:B------:R-:W-:Y:S02]  /*3e00*/  ISETP.LT.OR P3, PT, R0, 0x91, P3 ;  /* 0x000000910000780c */ /* 0x000fe40001f61670 */
[----:B------:R-:W-:Y:S02]  /*3e10*/  ISETP.GT.AND P1, PT, R2, 0x60, !P1 ;  /* 0x000000600200780c */ /* 0x000fe40004f24270 */
[----:B------:R-:W-:Y:S02]  /*3e20*/  FSEL R31, R31, -INF , !P2 ;  /* 0xff8000001f1f7808 */ /* 0x000fe40005000000 */
[C---:B------:R-:W-:Y:S02]  /*3e30*/  ISETP.LT.OR P1, PT, R0.reuse, 0x61, P1 ;  /* 0x000000610000780c */ /* 0x040fe40000f21670 */
[----:B------:R-:W-:-:S02]  /*3e40*/  ISETP.LT.OR P4, PT, R0, 0x92, P4 ;  /* 0x000000920000780c */ /* 0x000fc40002781670 */
[----:B------:R-:W-:Y:S02]  /*3e50*/  FSEL R42, R42, -INF , !P1 ;  /* 0xff8000002a2a7808 */ /* 0x000fe40004800000 */
[----:B------:R-:W-:Y:S02]  /*3e60*/  ISETP.NE.AND P1, PT, R125, RZ, PT ;  /* 0x000000ff7d00720c */ /* 0x000fe40003f25270 */
[----:B------:R-:W-:Y:S02]  /*3e70*/  FSEL R34, R34, -INF , !P3 ;  /* 0xff80000022227808 */ /* 0x000fe40005800000 */
[----:B------:R-:W-:Y:S02]  /*3e80*/  ISETP.GT.AND P1, PT, R2, 0x61, !P1 ;  /* 0x000000610200780c */ /* 0x000fe40004f24270 */
[C---:B------:R-:W-:Y:S02]  /*3e90*/  ISETP.LT.OR P5, PT, R0.reuse, 0x99, P5 ;  /* 0x000000990000780c */ /* 0x040fe40002fa1670 */
[----:B------:R-:W-:-:S02]  /*3ea0*/  ISETP.LT.OR P1, PT, R0, 0x62, P1 ;  /* 0x000000620000780c */ /* 0x000fc40000f21670 */
[----:B------:R-:W-:Y:S02]  /*3eb0*/  FSEL R38, R38, -INF , !P5 ;  /* 0xff80000026267808 */ /* 0x000fe40006800000 */
[----:B------:R-:W-:Y:S02]  /*3ec0*/  FSEL R43, R43, -INF , !P1 ;  /* 0xff8000002b2b7808 */ /* 0x000fe40004800000 */
[----:B------:R-:W-:Y:S02]  /*3ed0*/  ISETP.NE.AND P1, PT, R126, RZ, PT ;  /* 0x000000ff7e00720c */ /* 0x000fe40003f25270 */
[----:B------:R-:W-:Y:S02]  /*3ee0*/  R2UR UR11, R22 ;  /* 0x00000000160b72ca */ /* 0x000fe400000e0000 */
[----:B------:R-:W-:-:S04]  /*3ef0*/  ISETP.GT.AND P1, PT, R2, 0x68, !P1 ;  /* 0x000000680200780c */ /* 0x000fc80004f24270 */
[----:B------:R-:W-:-:S04]  /*3f00*/  ISETP.LT.OR P1, PT, R0, 0x69, P1 ;  /* 0x000000690000780c */ /* 0x000fc80000f21670 */
[----:B------:R-:W-:Y:S02]  /*3f10*/  FSEL R46, R46, -INF , !P1 ;  /* 0xff8000002e2e7808 */ /* 0x000fe40004800000 */
[----:B------:R-:W-:Y:S01]  /*3f20*/  ISETP.NE.AND P1, PT, R127, RZ, PT ;  /* 0x000000ff7f00720c */ /* 0x000fe20003f25270 */
[----:B------:R-:W-:-:S03]  /*3f30*/  UIADD3 UR47, UR11, UR47, URZ ;  /* 0x0000002f0b2f7290 */ /* 0x000fc6000fffe03f */
[----:B------:R-:W-:Y:S01]  /*3f40*/  ISETP.GT.AND P1, PT, R2, 0x69, !P1 ;  /* 0x000000690200780c */ /* 0x000fe20004f24270 */
[----:B------:R-:W-:-:S03]  /*3f50*/  UIADD3 UR10, UR47, UR10, URZ ;  /* 0x0000000a2f0a7290 */ /* 0x000fc6000fffe03f */
        /* <DEDUP_REMOVED lines=46> */
[----:B------:R-:W-:Y:S02]  /*4240*/  ISETP.NE.AND P1, PT, R10, RZ, PT ;  /* 0x000000ff0a00720c */ /* 0x000fe40003f25270 */
[----:B0-----:R-:W-:Y:S02]  /*4250*/  FMNMX.FTZ R10, R6, R3, !PT ;  /* 0x00000003060a7209 */ /* 0x001fe40007810000 */
[----:B------:R-:W-:-:S03]  /*4260*/  ISETP.GT.AND P1, PT, R2, RZ, !P1 ;  /* 0x000000ff0200720c */ /* 0x000fc60004f24270 */
[----:B------:R-:W0:Y:S01]  /*4270*/  SHFL.BFLY PT, R9, R10, 0x1, 0x1f ;  /* 0x0c201f000a097f89 */ /* 0x000e2200000e0000 */
[----:B------:R-:W-:-:S04]  /*4280*/  ISETP.LT.OR P1, PT, R0, 0x1, P1 ;  /* 0x000000010000780c */ /* 0x000fc80000f21670 */
[----:B------:R-:W-:Y:S02]  /*4290*/  FSEL R90, R90, -INF , !P1 ;  /* 0xff8000005a5a7808 */ /* 0x000fe40004800000 */
[----:B------:R-:W-:Y:S02]  /*42a0*/  ISETP.GT.AND P1, PT, R2, 0x80, !P6 ;  /* 0x000000800200780c */ /* 0x000fe40007724270 */
[----:B------:R-:W-:Y:S02]  /*42b0*/  FMNMX.FTZ R13, R90, R91, !PT ;  /* 0x0000005b5a0d7209 */ /* 0x000fe40007810000 */
[----:B------:R-:W-:Y:S02]  /*42c0*/  ISETP.LT.OR P1, PT, R0, 0x81, P1 ;  /* 0x000000810000780c */ /* 0x000fe40000f21670 */
[----:B------:R-:W-:Y:S02]  /*42d0*/  ISETP.NE.AND P6, PT, R133, RZ, PT ;  /* 0x000000ff8500720c */ /* 0x000fe40003fc5270 */
[----:B------:R-:W-:-:S02]  /*42e0*/  FSEL R26, R26, -INF , !P1 ;  /* 0xff8000001a1a7808 */ /* 0x000fc40004800000 */
[----:B0-----:R-:W-:-:S04]  /*42f0*/  FMNMX.FTZ R9, R10, R9, !PT ;  /* 0x000000090a097209 */ /* 0x001fc80007810000 */
[C---:B------:R-:W-:Y:S01]  /*4300*/  FSETP.NEU.FTZ.AND P1, PT, R9.reuse, -INF , PT ;  /* 0xff8000000900780b */ /* 0x040fe20003f3d000 */
[----:B------:R-:W-:-:S05]  /*4310*/  FFMA.FTZ R3, R9, R12, -8 ;  /* 0xc100000009037423 */ /* 0x000fca000001000c */
[----:B------:R-:W-:Y:S02]  /*4320*/  FSEL R88, R3, RZ, P1 ;  /* 0x000000ff03587208 */ /* 0x000fe40000800000 */
[----:B------:R-:W-:Y:S02]  /*4330*/  ISETP.GT.AND P1, PT, R2, 0x81, !P6 ;  /* 0x000000810200780c */ /* 0x000fe40007724270 */
[----:B------:R-:W-:Y:S01]  /*4340*/  ISETP.NE.AND P6, PT, R134, RZ, PT ;  /* 0x000000ff8600720c */ /* 0x000fe20003fc5270 */
[--C-:B------:R-:W-:Y:S01]  /*4350*/  FFMA.FTZ R20, R72, UR39, -R88.reuse ;  /* 0x0000002748147c23 */ /* 0x100fe20008010858 */
[----:B------:R-:W-:Y:S01]  /*4360*/  FMNMX.FTZ R72, R94, R13, !PT ;  /* 0x0000000d5e487209 */ /* 0x000fe20007810000 */
[--C-:B------:R-:W-:Y:S01]  /*4370*/  FFMA.FTZ R23, R73, UR39, -R88.reuse ;  /* 0x0000002749177c23 */ /* 0x100fe20008010858 */
[--C-:B------:R-:W-:Y:S01]  /*4380*/  FFMA.FTZ R73, R77, UR39, -R88.reuse ;  /* 0x000000274d497c23 */ /* 0x100fe20008010858 */
[--C-:B------:R-:W-:Y:S01]  /*4390*/  FFMA.FTZ R77, R81, UR39, -R88.reuse ;  /* 0x00000027514d7c23 */ /* 0x100fe20008010858 */
[----:B------:R-:W-:Y:S01]  /*43a0*/  FMNMX.FTZ R13, R95, R72, !PT ;  /* 0x000000485f0d7209 */ /* 0x000fe20007810000 */
[--C-:B------:R-:W-:Y:S01]  /*43b0*/  FFMA.FTZ R81, R85, UR39, -R88.reuse ;  /* 0x0000002755517c23 */ /* 0x100fe20008010858 */
        /* <DEDUP_REMOVED lines=9> */
[----:B------:R-:W-:Y:S01]  /*4450*/  ISETP.NE.AND P1, PT, R15, RZ, PT ;  /* 0x000000ff0f00720c */ /* 0x000fe20003f25270 */
[----:B------:R-:W-:Y:S01]  /*4460*/  MUFU.EX2 R3, R3 ;  /* 0x0000000300037308 */ /* 0x000fe20000000800 */
[----:B------:R-:W-:Y:S01]  /*4470*/  FMNMX.FTZ R76, R102, R13, !PT ;  /* 0x0000000d664c7209 */ /* 0x000fe20007810000 */
[--C-:B------:R-:W-:Y:S01]  /*4480*/  FFMA.FTZ R11, R93, UR39, -R88.reuse ;  /* 0x000000275d0b7c23 */ /* 0x100fe20008010858 */
[----:B------:R-:W-:Y:S01]  /*4490*/  ISETP.GT.AND P1, PT, R2, 0x88, !P1 ;  /* 0x000000880200780c */ /* 0x000fe20004f24270 */
[--C-:B------:R-:W-:Y:S01]  /*44a0*/  FFMA.FTZ R12, R96, UR39, -R88.reuse ;  /* 0x00000027600c7c23 */ /* 0x100fe20008010858 */
[----:B------:R-:W-:Y:S01]  /*44b0*/  FMNMX.FTZ R13, R103, R76, !PT ;  /* 0x0000004c670d7209 */ /* 0x000fe20007810000 */
[--C-:B------:R-:W-:Y:S01]  /*44c0*/  FFMA.FTZ R15, R97, UR39, -R88.reuse ;  /* 0x00000027610f7c23 */ /* 0x100fe20008010858 */
[----:B------:R-:W-:Y:S01]  /*44d0*/  ISETP.GT.AND P6, PT, R2, 0x99, !P6 ;  /* 0x000000990200780c */ /* 0x000fe200077c4270 */
[----:B------:R-:W0:Y:S01]  /*44e0*/  MUFU.EX2 R6, R6 ;  /* 0x0000000600067308 */ /* 0x000e220000000800 */
[----:B------:R-:W-:Y:S01]  /*44f0*/  FMNMX.FTZ R76, R74, R13, !PT ;  /* 0x0000000d4a4c7209 */ /* 0x000fe20007810000 */
[--C-:B------:R-:W-:Y:S01]  /*4500*/  FFMA.FTZ R14, R100, UR39, -R88.reuse ;  /* 0x00000027640e7c23 */ /* 0x100fe20008010858 */
[----:B------:R-:W-:Y:S01]  /*4510*/  ISETP.LT.OR P1, PT, R0, 0x89, P1 ;  /* 0x000000890000780c */ /* 0x000fe20000f21670 */
[--C-:B------:R-:W-:Y:S01]  /*4520*/  FFMA.FTZ R21, R101, UR39, -R88.reuse ;  /* 0x0000002765157c23 */ /* 0x100fe20008010858 */
[----:B------:R-:W-:Y:S01]  /*4530*/  FMNMX.FTZ R13, R75, R76, !PT ;  /* 0x0000004c4b0d7209 */ /* 0x000fe20007810000 */
[--C-:B------:R-:W-:Y:S01]  /*4540*/  FFMA.FTZ R76, R80, UR39, -R88.reuse ;  /* 0x00000027504c7c23 */ /* 0x100fe20008010858 */
[----:B------:R-:W-:Y:S01]  /*4550*/  FSEL R30, R30, -INF , !P1 ;  /* 0xff8000001e1e7808 */ /* 0x000fe20004800000 */
[----:B------:R-:W1:Y:S01]  /*4560*/  MUFU.EX2 R10, R10 ;  /* 0x0000000a000a7308 */ /* 0x000e620000000800 */
[----:B------:R-:W-:Y:S01]  /*4570*/  FMNMX.FTZ R80, R78, R13, !PT ;  /* 0x0000000d4e507209 */ /* 0x000fe20007810000 */
[--C-:B------:R-:W-:Y:S01]  /*4580*/  FFMA.FTZ R56, R56, UR39, -R88.reuse ;  /* 0x0000002738387c23 */ /* 0x100fe20008010858 */
[----:B------:R-:W-:Y:S01]  /*4590*/  ISETP.LT.OR P6, PT, R0, 0x9a, P6 ;  /* 0x0000009a0000780c */ /* 0x000fe200037c1670 */
[--C-:B------:R-:W-:Y:S01]  /*45a0*/  FFMA.FTZ R0, R44, UR39, -R88.reuse ;  /* 0x000000272c007c23 */ /* 0x100fe20008010858 */
[----:B------:R-:W-:Y:S01]  /*45b0*/  FMNMX.FTZ R13, R79, R80, !PT ;  /* 0x000000504f0d7209 */ /* 0x000fe20007810000 */
[--C-:B------:R-:W-:Y:S01]  /*45c0*/  FFMA.FTZ R57, R57, UR39, -R88.reuse ;  /* 0x0000002739397c23 */ /* 0x100fe20008010858 */
[----:B------:R-:W-:Y:S01]  /*45d0*/  FSEL R39, R39, -INF , !P6 ;  /* 0xff80000027277808 */ /* 0x000fe20007000000 */
[----:B------:R-:W2:Y:S01]  /*45e0*/  MUFU.EX2 R11, R11 ;  /* 0x0000000b000b7308 */ /* 0x000ea20000000800 */
        /* <DEDUP_REMOVED lines=14> */
[----:B------:R-:W-:Y:S01]  /*46d0*/  FFMA.FTZ R37, R37, UR39, -R88 ;  /* 0x0000002725257c23 */ /* 0x000fe20008010858 */
        /* <DEDUP_REMOVED lines=8> */
[----:B------:R-:W-:Y:S01]  /*4760*/  FMNMX.FTZ R13, R67, R84, !PT ;  /* 0x00000054430d7209 */ /* 0x000fe20007810000 */
[----:B------:R-:W-:Y:S02]  /*4770*/  FFMA.FTZ R84, R60, UR39, -R88 ;  /* 0x000000273c547c23 */ /* 0x000fe40008010858 */
        /* <DEDUP_REMOVED lines=9> */
[--C-:B------:R-:W-:Y:S01]  /*4810*/  FFMA.FTZ R60, R65, UR39, -R88.reuse ;  /* 0x00000027413c7c23 */ /* 0x100fe20008010858 */
[----:B------:R-:W-:Y:S01]  /*4820*/  FFMA.FTZ R65, R69, UR39, -R88 ;  /* 0x0000002745417c23 */ /* 0x000fe20008010858 */
        /* <DEDUP_REMOVED lines=13> */
[----:B------:R-:W-:Y:S02]  /*4900*/  FMNMX.FTZ R13, R31, R40, !PT ;  /* 0x000000281f0d7209 */ /* 0x000fe40007810000 */
[----:B------:R-:W-:Y:S01]  /*4910*/  FSEL R40, R35, -INF , !P4 ;  /* 0xff80000023287808 */ /* 0x000fe20006000000 */
[--C-:B------:R-:W-:Y:S01]  /*4920*/  FFMA.FTZ R35, R41, UR39, -R88.reuse ;  /* 0x0000002729237c23 */ /* 0x100fe20008010858 */
[----:B------:R-:W-:Y:S01]  /*4930*/  FMNMX.FTZ R13, R34, R13, !PT ;  /* 0x0000000d220d7209 */ /* 0x000fe20007810000 */
[--C-:B------:R-:W-:Y:S01]  /*4940*/  FFMA.FTZ R41, R45, UR39, -R88.reuse ;  /* 0x000000272d297c23 */ /* 0x100fe20008010858 */
[--C-:B------:R-:W-:Y:S01]  /*4950*/  FFMA.FTZ R45, R49, UR39, -R88.reuse ;  /* 0x00000027312d7c23 */ /* 0x100fe20008010858 */
[----:B------:R-:W-:Y:S01]  /*4960*/  FFMA.FTZ R49, R53, UR39, -R88 ;  /* 0x0000002735317c23 */ /* 0x000fe20008010858 */
[----:B------:R-:W-:Y:S01]  /*4970*/  FMNMX.FTZ R13, R40, R13, !PT ;  /* 0x0000000d280d7209 */ /* 0x000fe20007810000 */
[----:B------:R-:W-:Y:S03]  /*4980*/  MUFU.EX2 R81, R81 ;  /* 0x0000005100517308 */ /* 0x000fe60000000800 */
[----:B------:R-:W-:-:S04]  /*4990*/  FMNMX.FTZ R44, R38, R13, !PT ;  /* 0x0000000d262c7209 */ /* 0x000fc80007810000 */
[----:B------:R-:W-:Y:S01]  /*49a0*/  FMNMX.FTZ R13, R39, R44, !PT ;  /* 0x0000002c270d7209 */ /* 0x000fe20007810000 */
[--C-:B------:R-:W-:Y:S01]  /*49b0*/  FFMA.FTZ R44, R48, UR39, -R88.reuse ;  /* 0x00000027302c7c23 */ /* 0x100fe20008010858 */
[----:B------:R-:W-:Y:S01]  /*49c0*/  FFMA.FTZ R48, R52, UR39, -R88 ;  /* 0x0000002734307c23 */ /* 0x000fe20008010858 */
[----:B------:R-:W-:Y:S01]  /*49d0*/  IMAD.U32 R52, RZ, RZ, UR39 ;  /* 0x00000027ff347e24 */ /* 0x000fe2000f8e00ff */
[----:B------:R-:W-:Y:S01]  /*49e0*/  MUFU.EX2 R56, R56 ;  /* 0x0000003800387308 */ /* 0x000fe20000000800 */
[----:B------:R-:W4:Y:S07]  /*49f0*/  SHFL.BFLY PT, R68, R13, 0x2, 0x1f ;  /* 0x0c401f000d447f89 */ /* 0x000f2e00000e0000 */
[----:B------:R-:W-:Y:S08]  /*4a00*/  MUFU.EX2 R57, R57 ;  /* 0x0000003900397308 */ /* 0x000ff00000000800 */
[----:B------:R-:W-:Y:S08]  /*4a10*/  MUFU.EX2 R84, R84 ;  /* 0x0000005400547308 */ /* 0x000ff00000000800 */
[----:B------:R-:W-:Y:S01]  /*4a20*/  MUFU.EX2 R61, R61 ;  /* 0x0000003d003d7308 */ /* 0x000fe20000000800 */
[----:B----4-:R-:W-:-:S05]  /*4a30*/  FMNMX.FTZ R68, R13, R68, !PT ;  /* 0x000000440d447209 */ /* 0x010fca0007810000 */
[----:B------:R-:W4:Y:S02]  /*4a40*/  SHFL.BFLY PT, R13, R68, 0x1, 0x1f ;  /* 0x0c201f00440d7f89 */ /* 0x000f2400000e0000 */
[----:B------:R-:W-:Y:S08]  /*4a50*/  MUFU.EX2 R64, R64 ;  /* 0x0000004000407308 */ /* 0x000ff00000000800 */
[----:B------:R-:W-:Y:S08]  /*4a60*/  MUFU.EX2 R65, R65 ;  /* 0x0000004100417308 */ /* 0x000ff00000000800 */
[----:B------:R-:W-:Y:S01]  /*4a70*/  MUFU.EX2 R85, R85 ;  /* 0x0000005500557308 */ /* 0x000fe20000000800 */
[----:B----4-:R-:W-:-:S07]  /*4a80*/  FMNMX.FTZ R13, R68, R13, !PT ;  /* 0x0000000d440d7209 */ /* 0x010fce0007810000 */
[----:B------:R-:W-:Y:S01]  /*4a90*/  MUFU.EX2 R60, R60 ;  /* 0x0000003c003c7308 */ /* 0x000fe20000000800 */
[C---:B------:R-:W-:Y:S01]  /*4aa0*/  FSETP.NEU.FTZ.AND P1, PT, R13.reuse, -INF , PT ;  /* 0xff8000000d00780b */ /* 0x040fe20003f3d000 */
[----:B------:R-:W-:-:S05]  /*4ab0*/  FFMA.FTZ R52, R13, R52, -8 ;  /* 0xc10000000d347423 */ /* 0x000fca0000010034 */
        /* <DEDUP_REMOVED lines=17> */
[----:B------:R-:W4:Y:S01]  /*4bd0*/  MUFU.EX2 R69, R69 ;  /* 0x0000004500457308 */ /* 0x000f220000000800 */
[--C-:B------:R-:W-:Y:S01]  /*4be0*/  FFMA.FTZ R79, R79, UR39, -R93.reuse ;  /* 0x000000274f4f7c23 */ /* 0x100fe2000801085d */
[--C-:B------:R-:W-:Y:S01]  /*4bf0*/  FFMA.FTZ R86, R86, UR39, -R93.reuse ;  /* 0x0000002756567c23 */ /* 0x100fe2000801085d */
[--C-:B------:R-:W-:Y:S01]  /*4c00*/  FFMA.FTZ R87, R87, UR39, -R93.reuse ;  /* 0x0000002757577c23 */ /* 0x100fe2000801085d */
[--C-:B------:R-:W-:Y:S01]  /*4c10*/  FFMA.FTZ R58, R58, UR39, -R93.reuse ;  /* 0x000000273a3a7c23 */ /* 0x100fe2000801085d */
[--C-:B------:R-:W-:Y:S01]  /*4c20*/  FFMA.FTZ R59, R59, UR39, -R93.reuse ;  /* 0x000000273b3b7c23 */ /* 0x100fe2000801085d */
[--C-:B------:R-:W-:Y:S01]  /*4c30*/  FFMA.FTZ R62, R62, UR39, -R93.reuse ;  /* 0x000000273e3e7c23 */ /* 0x100fe2000801085d */
[--C-:B------:R-:W-:Y:S01]  /*4c40*/  FFMA.FTZ R63, R63, UR39, -R93.reuse ;  /* 0x000000273f3f7c23 */ /* 0x100fe2000801085d */
        /* <DEDUP_REMOVED lines=8> */
[----:B------:R-:W5:Y:S01]  /*4cd0*/  MUFU.EX2 R94, R94 ;  /* 0x0000005e005e7308 */ /* 0x000f620000000800 */
[----:B0-----:R-:W-:Y:S01]  /*4ce0*/  FADD.FTZ R83, R3, R6 ;  /* 0x0000000603537221 */ /* 0x001fe20000010000 */
[--C-:B------:R-:W-:Y:S01]  /*4cf0*/  FFMA.FTZ R47, R47, UR39, -R93.reuse ;  /* 0x000000272f2f7c23 */ /* 0x100fe2000801085d */
[--C-:B------:R-:W-:Y:S01]  /*4d00*/  FFMA.FTZ R50, R50, UR39, -R93.reuse ;  /* 0x0000002732327c23 */ /* 0x100fe2000801085d */
[----:B------:R-:W-:Y:S01]  /*4d10*/  FFMA.FTZ R51, R51, UR39, -R93 ;  /* 0x0000002733337c23 */ /* 0x000fe2000801085d */
[----:B-1----:R-:W-:Y:S01]  /*4d20*/  FADD.FTZ R88, R10, R83 ;  /* 0x000000530a587221 */ /* 0x002fe20000010000 */
[--C-:B------:R-:W-:Y:S01]  /*4d30*/  FFMA.FTZ R54, R54, UR39, -R93.reuse ;  /* 0x0000002736367c23 */ /* 0x100fe2000801085d */
[--C-:B------:R-:W-:Y:S01]  /*4d40*/  FFMA.FTZ R55, R55, UR39, -R93.reuse ;  /* 0x0000002737377c23 */ /* 0x100fe2000801085d */
[----:B------:R-:W0:Y:S01]  /*4d50*/  MUFU.EX2 R95, R95 ;  /* 0x0000005f005f7308 */ /* 0x000e220000000800 */
[----:B--2---:R-:W-:Y:S01]  /*4d60*/  FADD.FTZ R83, R11, R88 ;  /* 0x000000580b537221 */ /* 0x004fe20000010000 */
[--C-:B------:R-:W-:Y:S01]  /*4d70*/  FFMA.FTZ R26, R26, UR39, -R93.reuse ;  /* 0x000000271a1a7c23 */ /* 0x100fe2000801085d */
[--C-:B------:R-:W-:Y:S01]  /*4d80*/  FFMA.FTZ R27, R27, UR39, -R93.reuse ;  /* 0x000000271b1b7c23 */ /* 0x100fe2000801085d */
[----:B------:R-:W-:Y:S01]  /*4d90*/  FFMA.FTZ R30, R30, UR39, -R93 ;  /* 0x000000271e1e7c23 */ /* 0x000fe2000801085d */
[----:B---3--:R-:W-:Y:S01]  /*4da0*/  FADD.FTZ R88, R12, R83 ;  /* 0x000000530c587221 */ /* 0x008fe20000010000 */
[----:B----4-:R-:W-:Y:S01]  /*4db0*/  FADD.FTZ R83, R52, R69 ;  /* 0x0000004534537221 */ /* 0x010fe20000010000 */
[----:B------:R-:W-:Y:S01]  /*4dc0*/  FFMA.FTZ R31, R31, UR39, -R93 ;  /* 0x000000271f1f7c23 */ /* 0x000fe2000801085d */
[----:B------:R-:W1:Y:S01]  /*4dd0*/  MUFU.EX2 R53, R53 ;  /* 0x0000003500357308 */ /* 0x000e620000000800 */
[----:B------:R-:W-:Y:S01]  /*4de0*/  FADD.FTZ R91, R15, R88 ;  /* 0x000000580f5b7221 */ /* 0x000fe20000010000 */
[----:B-----5:R-:W-:Y:S01]  /*4df0*/  FADD.FTZ R88, R94, R83 ;  /* 0x000000535e587221 */ /* 0x020fe20000010000 */
[--C-:B------:R-:W-:Y:S01]  /*4e00*/  FFMA.FTZ R34, R34, UR39, -R93.reuse ;  /* 0x0000002722227c23 */ /* 0x100fe2000801085d */
[----:B------:R-:W-:Y:S01]  /*4e10*/  FFMA.FTZ R40, R40, UR39, -R93 ;  /* 0x0000002728287c23 */ /* 0x000fe2000801085d */
[----:B------:R-:W-:Y:S01]  /*4e20*/  FADD.FTZ R90, R14, R91 ;  /* 0x0000005b0e5a7221 */ /* 0x000fe20000010000 */
[--C-:B------:R-:W-:Y:S01]  /*4e30*/  FFMA.FTZ R38, R38, UR39, -R93.reuse ;  /* 0x0000002726267c23 */ /* 0x100fe2000801085d */
[----:B------:R-:W-:Y:S01]  /*4e40*/  FFMA.FTZ R39, R39, UR39, -R93 ;  /* 0x0000002727277c23 */ /* 0x000fe2000801085d */
[----:B------:R-:W2:Y:S01]  /*4e50*/  MUFU.EX2 R68, R68 ;  /* 0x0000004400447308 */ /* 0x000ea20000000800 */
[----:B0-----:R-:W-:Y:S01]  /*4e60*/  FADD.FTZ R88, R95, R88 ;  /* 0x000000585f587221 */ /* 0x001fe20000010000 */
[----:B------:R-:W-:Y:S01]  /*4e70*/  FADD.FTZ R83, R21, R90 ;  /* 0x0000005a15537221 */ /* 0x000fe20000010000 */
[----:B------:R-:W-:-:S02]  /*4e80*/  F2FP.SATFINITE.E4M3.F32.PACK_AB_MERGE_C R90, R11, R10, RZ ;  /* 0x0000000a0b5a723e */ /* 0x000fc400048070ff */
[----:B------:R-:W-:Y:S01]  /*4e90*/  F2FP.SATFINITE.E4M3.F32.PACK_AB_MERGE_C R21, R21, R14, RZ ;  /* 0x0000000e1515723e */ /* 0x000fe200048070ff */
[----:B------:R-:W-:Y:S01]  /*4ea0*/  FADD.FTZ R22, R20, R83 ;  /* 0x0000005314167221 */ /* 0x000fe20000010000 */
[----:B------:R-:W-:Y:S01]  /*4eb0*/  F2FP.SATFINITE.E4M3.F32.PACK_AB_MERGE_C R184, R6, R3, R90 ;  /* 0x0000000306b8723e */ /* 0x000fe2000480705a */
[----:B------:R-:W0:Y:S01]  /*4ec0*/  MUFU.EX2 R102, R102 ;  /* 0x0000006600667308 */ /* 0x000e220000000800 */
[----:B-1----:R-:W-:Y:S01]  /*4ed0*/  FADD.FTZ R11, R53, R88 ;  /* 0x00000058350b7221 */ /* 0x002fe20000010000 */
[----:B------:R-:W-:Y:S01]  /*4ee0*/  FADD.FTZ R83, R23, R22 ;  /* 0x0000001617537221 */ /* 0x000fe20000010000 */
[----:B------:R-:W-:Y:S02]  /*4ef0*/  F2FP.SATFINITE.E4M3.F32.PACK_AB_MERGE_C R186, R15, R12, R21 ;  /* 0x0000000c0fba723e */ /* 0x000fe40004807015 */
[----:B------:R-:W-:Y:S01]  /*4f00*/  F2FP.SATFINITE.E4M3.F32.PACK_AB_MERGE_C R12, R61, R84, RZ ;  /* 0x000000543d0c723e */ /* 0x000fe200048070ff */
[----:B------:R-:W-:Y:S01]  /*4f10*/  FADD.FTZ R14, R72, R83 ;  /* 0x00000053480e7221 */ /* 0x000fe20000010000 */
[C---:B------:R-:W-:Y:S01]  /*4f20*/  F2FP.SATFINITE.E4M3.F32.PACK_AB_MERGE_C R72, R73.reuse, R72, RZ ;  /* 0x000000484948723e */ /* 0x040fe200048070ff */
[----:B------:R-:W1:Y:S01]  /*4f30*/  MUFU.EX2 R103, R103 ;  /* 0x0000006700677308 */ /* 0x000e620000000800 */
[----:B--2---:R-:W-:Y:S01]  /*4f40*/  FADD.FTZ R11, R68, R11 ;  /* 0x0000000b440b7221 */ /* 0x004fe20000010000 */
[----:B------:R-:W-:Y:S01]  /*4f50*/  FADD.FTZ R73, R73, R14 ;  /* 0x0000000e49497221 */ /* 0x000fe20000010000 */
[----:B------:R-:W-:-:S02]  /*4f60*/  F2FP.SATFINITE.E4M3.F32.PACK_AB_MERGE_C R94, R95, R94, RZ ;  /* 0x0000005e5f5e723e */ /* 0x000fc400048070ff */
[----:B------:R-:W-:Y:S01]  /*4f70*/  F2FP.SATFINITE.E4M3.F32.PACK_AB_MERGE_C R176, R57, R56, R12 ;  /* 0x0000003839b0723e */ /* 0x000fe2000480700c */
[----:B------:R-:W-:Y:S01]  /*4f80*/  VIADD R12, R19, 0xfffffffe ;  /* 0xfffffffe130c7836 */ /* 0x000fe20000000000 */
[----:B------:R-:W-:Y:S01]  /*4f90*/  F2FP.SATFINITE.E4M3.F32.PACK_AB_MERGE_C R180, R23, R20, R72 ;  /* 0x0000001417b4723e */ /* 0x000fe20004807048 */
[----:B------:R-:W2:Y:S01]  /*4fa0*/  MUFU.EX2 R74, R74 ;  /* 0x0000004a004a7308 */ /* 0x000ea20000000800 */
[----:B0-----:R-:W-:Y:S01]  /*4fb0*/  FADD.FTZ R10, R102, R11 ;  /* 0x0000000b660a7221 */ /* 0x001fe20000010000 */
[----:B------:R-:W-:-:S06]  /*4fc0*/  F2FP.SATFINITE.E4M3.F32.PACK_AB_MERGE_C R185, R69, R52, R94 ;  /* 0x0000003445b9723e */ /* 0x000fcc000480705e */
[----:B------:R-:W0:Y:S01]  /*4fd0*/  MUFU.EX2 R89, R89 ;  /* 0x0000005900597308 */ /* 0x000e220000000800 */
[C---:B-1----:R-:W-:Y:S01]  /*4fe0*/  FADD.FTZ R3, R103.reuse, R10 ;  /* 0x0000000a67037221 */ /* 0x042fe20000010000 */
[----:B------:R-:W-:Y:S01]  /*4ff0*/  FADD.FTZ R10, R76, R73 ;  /* 0x000000494c0a7221 */ /* 0x000fe20000010000 */
[----:B------:R-:W-:-:S03]  /*5000*/  F2FP.SATFINITE.E4M3.F32.PACK_AB_MERGE_C R102, R103, R102, RZ ;  /* 0x000000666766723e */ /* 0x000fc600048070ff */
[----:B------:R-:W-:Y:S01]  /*5010*/  FADD.FTZ R11, R77, R10 ;  /* 0x0000000a4d0b7221 */ /* 0x000fe20000010000 */
[----:B------:R-:W-:Y:S01]  /*5020*/  F2FP.SATFINITE.E4M3.F32.PACK_AB_MERGE_C R187, R68, R53, R102 ;  /* 0x0000003544bb723e */ /* 0x000fe20004807066 */
[----:B------:R-:W1:Y:S01]  /*5030*/  MUFU.EX2 R78, R78 ;  /* 0x0000004e004e7308 */ /* 0x000e620000000800 */
[----:B--2---:R-:W-:Y:S01]  /*5040*/  FADD.FTZ R6, R74, R3 ;  /* 0x000000034a067221 */ /* 0x004fe20000010000 */
[----:B------:R-:W-:Y:S01]  /*5050*/  FADD.FTZ R10, R80, R11 ;  /* 0x0000000b500a7221 */ /* 0x000fe20000010000 */
[----:B------:R-:W-:-:S03]  /*5060*/  F2FP.SATFINITE.E4M3.F32.PACK_AB_MERGE_C R80, R81, R80, RZ ;  /* 0x000000505150723e */ /* 0x000fc600048070ff */
[----:B------:R-:W-:Y:S01]  /*5070*/  FADD.FTZ R81, R81, R10 ;  /* 0x0000000a51517221 */ /* 0x000fe20000010000 */
[----:B------:R-:W-:Y:S01]  /*5080*/  F2FP.SATFINITE.E4M3.F32.PACK_AB_MERGE_C R182, R77, R76, R80 ;  /* 0x0000004c4db6723e */ /* 0x000fe20004807050 */
        /* <DEDUP_REMOVED lines=8> */
[----:B------:R-:W-:-:S03]  /*5110*/  F2FP.SATFINITE.E4M3.F32.PACK_AB_MERGE_C R178, R60, R85, R10 ;  /* 0x000000553cb2723e */ /* 0x000fc6000480700a */
[----:B------:R-:W-:Y:S02]  /*5120*/  FADD.FTZ R84, R61, R84 ;  /* 0x000000543d547221 */ /* 0x000fe40000010000 */
        /* <DEDUP_REMOVED lines=8> */
[----:B------:R-:W-:-:S03]  /*51b0*/  FADD.FTZ R64, R64, R85 ;  /* 0x0000005540407221 */ /* 0x000fc60000010000 */
[----:B------:R-:W-:Y:S01]  /*51c0*/  FADD.FTZ R3, R82, R3 ;  /* 0x0000000352037221 */ /* 0x000fe20000010000 */
[----:B------:R-:W-:Y:S02]  /*51d0*/  FADD.FTZ R65, R65, R64 ;  /* 0x0000004041417221 */ /* 0x000fe40000010000 */
        /* <DEDUP_REMOVED lines=20> */
[----:B------:R-:W-:Y:S01]  /*5320*/  MUFU.EX2 R2, R2 ;  /* 0x0000000200027308 */ /* 0x000fe20000000800 */
[----:B0-----:R-:W-:-:S07]  /*5330*/  F2FP.SATFINITE.E4M3.F32.PACK_AB_MERGE_C R10, R41, R0, RZ ;  /* 0x00000000290a723e */ /* 0x001fce00048070ff */
[----:B------:R-:W0:Y:S01]  /*5340*/  MUFU.EX2 R35, R35 ;  /* 0x0000002300237308 */ /* 0x000e220000000800 */
[----:B-1----:R-:W-:-:S07]  /*5350*/  FADD.FTZ R6, R70, R3 ;  /* 0x0000000346067221 */ /* 0x002fce0000010000 */
[----:B------:R-:W1:Y:S08]  /*5360*/  MUFU.EX2 R71, R71 ;  /* 0x0000004700477308 */ /* 0x000e700000000800 */
[----:B------:R-:W2:Y:S01]  /*5370*/  MUFU.EX2 R42, R42 ;  /* 0x0000002a002a7308 */ /* 0x000ea20000000800 */
[----:B0-----:R-:W-:Y:S01]  /*5380*/  F2FP.SATFINITE.E4M3.F32.PACK_AB_MERGE_C R172, R35, R2, R10 ;  /* 0x0000000223ac723e */ /* 0x001fe2000480700a */
[----:B------:R-:W-:-:S04]  /*5390*/  FADD.FTZ R2, R2, R65 ;  /* 0x0000004102027221 */ /* 0x000fc80000010000 */
[----:B------:R-:W-:Y:S02]  /*53a0*/  FADD.FTZ R35, R35, R2 ;  /* 0x0000000223237221 */ /* 0x000fe40000010000 */
[----:B------:R-:W0:Y:S01]  /*53b0*/  MUFU.EX2 R43, R43 ;  /* 0x0000002b002b7308 */ /* 0x000e220000000800 */
[C---:B-1----:R-:W-:Y:S01]  /*53c0*/  FADD.FTZ R3, R71.reuse, R6 ;  /* 0x0000000647037221 */ /* 0x042fe20000010000 */
[----:B------:R-:W-:Y:S01]  /*53d0*/  FADD.FTZ R0, R0, R35 ;  /* 0x0000002300007221 */ /* 0x000fe20000010000 */
[----:B------:R-:W-:-:S03]  /*53e0*/  F2FP.SATFINITE.E4M3.F32.PACK_AB_MERGE_C R70, R71, R70, RZ ;  /* 0x000000464746723e */ /* 0x000fc600048070ff */
[----:B------:R-:W-:Y:S01]  /*53f0*/  FADD.FTZ R41, R41, R0 ;  /* 0x0000000029297221 */ /* 0x000fe20000010000 */
[----:B------:R-:W-:Y:S01]  /*5400*/  F2FP.SATFINITE.E4M3.F32.PACK_AB_MERGE_C R179, R67, R66, R70 ;  /* 0x0000004243b3723e */ /* 0x000fe20004807046 */
[----:B------:R-:W1:Y:S01]  /*5410*/  MUFU.EX2 R46, R46 ;  /* 0x0000002e002e7308 */ /* 0x000e620000000800 */
[----:B--2---:R-:W-:-:S07]  /*5420*/  FADD.FTZ R2, R42, R3 ;  /* 0x000000032a027221 */ /* 0x004fce0000010000 */
[----:B------:R-:W-:Y:S01]  /*5430*/  MUFU.EX2 R48, R48 ;  /* 0x0000003000307308 */ /* 0x000fe20000000800 */
[----:B0-----:R-:W-:-:S07]  /*5440*/  FADD.FTZ R3, R43, R2 ;  /* 0x000000022b037221 */ /* 0x001fce0000010000 */
        /* <DEDUP_REMOVED lines=15> */
[----:B-1----:R-:W-:Y:S01]  /*5540*/  FADD.FTZ R0, R50, R47 ;  /* 0x0000002f32007221 */ /* 0x002fe20000010000 */
        /* <DEDUP_REMOVED lines=38> */
[----:B------:R-:W-:Y:S01]  /*57b0*/  MUFU.EX2 R38, R38 ;  /* 0x0000002600267308 */ /* 0x000fe20000000800 */
[----:B-1----:R-:W-:Y:S01]  /*57c0*/  FADD.FTZ R0, R34, R31 ;  /* 0x0000001f22007221 */ /* 0x002fe20000010000 */
[----:B------:R-:W-:-:S04]  /*57d0*/  FADD.FTZ R6, R36, R33 ;  /* 0x0000002124067221 */ /* 0x000fc80000010000 */
[----:B------:R-:W-:Y:S02]  /*57e0*/  FADD.FTZ R6, R37, R6 ;  /* 0x0000000625067221 */ /* 0x000fe40000010000 */
[----:B------:R-:W0:Y:S01]  /*57f0*/  MUFU.EX2 R39, R39 ;  /* 0x0000002700277308 */ /* 0x000e220000000800 */
[----:B--2---:R-:W-:Y:S01]  /*5800*/  FADD.FTZ R11, R3, R0 ;  /* 0x00000000030b7221 */ /* 0x004fe20000010000 */
[----:B0-----:R-:W-:-:S03]  /*5810*/  F2FP.SATFINITE.E4M3.F32.PACK_AB_MERGE_C R0, R39, R38, RZ ;  /* 0x000000262700723e */ /* 0x001fc600048070ff */
[----:B------:R-:W-:Y:S01]  /*5820*/  FADD.FTZ R38, R38, R11 ;  /* 0x0000000b26267221 */ /* 0x000fe20000010000 */
[----:B------:R-:W-:-:S03]  /*5830*/  F2FP.SATFINITE.E4M3.F32.PACK_AB_MERGE_C R171, R3, R34, R0 ;  /* 0x0000002203ab723e */ /* 0x000fc60004807000 */
[----:B------:R-:W-:Y:S01]  /*5840*/  FADD.FTZ R3, R39, R38 ;  /* 0x0000002627037221 */ /* 0x000fe20000010000 */
        /* <DEDUP_REMOVED lines=12> */
.L_x_8448:
[----:B------:R-:W-:Y:S02]  /*5910*/  ULDC UR14, c[0x0][0x9e4] ;  /* 0x00027900000e7ab9 */ /* 0x000fe40000000800 */
[----:B------:R-:W-:-:S11]  /*5920*/  UISETP.NE.AND UP0, UPT, UR14, 0x1, UPT ;  /* 0x000000010e00788c */ /* 0x000fd6000bf05270 */
[----:B------:R-:W-:Y:S02]  /*5930*/  @UP0 ULDC.64 UR16, c[0x0][0x9e8] ;  /* 0x00027a0000100ab9 */ /* 0x000fe40000000a00 */
[----:B------:R-:W-:-:S04]  /*5940*/  UIMAD.WIDE.U32 UR6, UR11, UR16, URZ ;  /* 0x000000100b0672a5 */ /* 0x000fc8000f8e003f */
[----:B------:R-:W-:-:S12]  /*5950*/  @UP0 USHF.R.U32.HI UR11, URZ, UR17, UR7 ;  /* 0x000000113f0b0299 */ /* 0x000fd80008011607 */
.L_x_8449:
[----:B------:R-:W-:-:S04]  /*5960*/  UIMAD UR11, UR11, UR14, UR14 ;  /* 0x0000000e0b0b72a4 */ /* 0x000fc8000f8e020e */
[----:B------:R-:W-:-:S04]  /*5970*/  UISETP.LT.AND UP0, UPT, UR10, UR11, UPT ;  /* 0x0000000b0a00728c */ /* 0x000fc8000bf01270 */
[----:B------:R-:W-:-:S12]  /*5980*/  USEL UR10, UR10, UR11, UP0 ;  /* 0x0000000b0a0a7287 */ /* 0x000fd80008000000 */
.L_x_8447:
[----:B------:R-:W-:Y:S01]  /*5990*/  UIMAD.WIDE UR6, UR10, 0x66666667, URZ ;  /* 0x666666670a0678a5 */ /* 0x000fe2000f8e023f */
[----:B------:R-:W0:Y:S01]  /*59a0*/  S2UR UR47, SR_CgaCtaId ;  /* 0x00000000002f79c3 */ /* 0x000e220000008800 */
[----:B------:R-:W-:Y:S01]  /*59b0*/  UMOV UR49, URZ ;  /* 0x0000003f00317c82 */ /* 0x000fe20008000000 */
[----:B------:R-:W-:Y:S01]  /*59c0*/  UMOV UR48, URZ ;  /* 0x0000003f00307c82 */ /* 0x000fe20008000000 */
[----:B------:R-:W-:Y:S01]  /*59d0*/  USHF.R.U32.HI UR6, URZ, 0x1f, UR7 ;  /* 0x0000001f3f067899 */ /* 0x000fe20008011607 */
[----:B------:R-:W-:Y:S02]  /*59e0*/  CS2R R24, SRZ ;  /* 0x0000000000187805 */ /* 0x000fe4000001ff00 */
[----:B------:R-:W-:Y:S02]  /*59f0*/  CS2R R26, SRZ ;  /* 0x00000000001a7805 */ /* 0x000fe4000001ff00 */
[----:B------:R-:W-:Y:S01]  /*5a00*/  CS2R R28, SRZ ;  /* 0x00000000001c7805 */ /* 0x000fe2000001ff00 */
[----:B------:R-:W-:Y:S01]  /*5a10*/  ULEA.HI.SX32 UR6, UR7, UR6, 0x1a ;  /* 0x0000000607067291 */ /* 0x000fe2000f8fd23f */
        /* <DEDUP_REMOVED lines=68> */
[----:B------:R-:W-:Y:S01]  /*5e60*/  UMOV UR58, URZ ;  /* 0x0000003f003a7c82 */ /* 0x000fe20008000000 */
[----:B------:R-:W-:Y:S01]  /*5e70*/  ULDC UR51, c[0x0][0x9e4] ;  /* 0x0002790000337ab9 */ /* 0x000fe20000000800 */
[----:B------:R-:W-:Y:S01]  /*5e80*/  ULDC UR54, c[0x0][0x288] ;  /* 0x0000a20000367ab9 */ /* 0x000fe20000000800 */
[----:B------:R-:W-:Y:S01]  /*5e90*/  ULDC UR56, c[0x0][0x2f0] ;  /* 0x0000bc0000387ab9 */ /* 0x000fe20000000800 */
[----:B------:R-:W-:-:S05]  /*5ea0*/  ULDC UR55, c[0x0][0x9e0] ;  /* 0x0002780000377ab9 */ /* 0x000fca0000000800 */
.L_x_8469:
[----:B------:R-:W-:Y:S01]  /*5eb0*/  ISETP.NE.AND P2, PT, RZ, UR42, PT ;  /* 0x0000002aff007c0c */ /* 0x000fe2000bf45270 */
[----:B------:R-:W-:-:S04]  /*5ec0*/  UISETP.NE.AND UP0, UPT, UR58, 0x1, UPT ;  /* 0x000000013a00788c */ /* 0x000fc8000bf05270 */
[----:B------:R-:W-:-:S04]  /*5ed0*/  USEL UR48, URZ, 0x1, UP0 ;  /* 0x000000013f307887 */ /* 0x000fc80008000000 */
[----:B------:R-:W-:-:S04]  /*5ee0*/  ULOP3.LUT UR48, UR59, UR48, URZ, 0x3c, !UPT ;  /* 0x000000303b307292 */ /* 0x000fc8000f8e3c3f */
[----:B------:R-:W-:Y:S08]  /*5ef0*/  @P2 BRA `(.L_x_8451) ;  /* 0x0000000000382947 */ /* 0x000ff00003800000 */
[----:B------:R-:W-:Y:S05]  /*5f00*/  @!P0 BRA `(.L_x_8452) ;  /* 0x0000000000048947 */ /* 0x000fea0003800000 */
[----:B------:R-:W-:Y:S01]  /*5f10*/  BPT.TRAP 0x1 ;  /* 0x000000040000795c */ /* 0x000fe20000300000 */
.L_x_8452:
        /* <DEDUP_REMOVED lines=9> */
.L_x_8453:
[----:B-1----:R-:W-:Y:S05]  /*5fb0*/  @P1 BRA `(.L_x_8451) ;  /* 0x0000000000081947 */ /* 0x002fea0003800000 */
[----:B------:R-:W1:Y:S02]  /*5fc0*/  SYNCS.PHASECHK.TRANS64.TRYWAIT P1, [UR6+0x22830], R9 ;  /* 0x02283009ff0075a7 */ /* 0x000e640008020146 */
[----:B-1----:R-:W-:Y:S05]  /*5fd0*/  @!P1 BRA `(.L_x_8454) ;  /* 0x0000013c00209947 */ /* 0x002fea0003800000 */
.L_x_8451:
        /* <DEDUP_REMOVED lines=35> */
[----:B------:R-:W-:Y:S02]  /*6210*/  UIADD3 UR11, UR60, 0x302, URZ ;  /* 0x000003023c0b7890 */ /* 0x000fe4000fffe03f */
[----:B------:R-:W-:Y:S01]  /*6220*/  UIADD3 UR14, UR60, 0x6, URZ ;  /* 0x000000063c0e7890 */ /* 0x000fe2000fffe03f */
        /* <DEDUP_REMOVED lines=97> */
.L_x_8456:
[----:B------:R-:W-:Y:S01]  /*6840*/  ULEA UR6, UR58, UR41, 0x3 ;  /* 0x000000293a067291 */ /* 0x000fe2000f8e183f */
[----:B------:R-:W-:-:S05]  /*6850*/  IMAD.U32 R9, RZ, RZ, UR59 ;  /* 0x0000003bff097e24 */ /* 0x000fca000f8e00ff */
[----:B------:R-:W-:-:S04]  /*6860*/  SHF.L.U32 R9, R9, 0x1f, RZ ;  /* 0x0000001f09097819 */ /* 0x000fc800000006ff */
[----:B------:R0:W1:Y:S01]  /*6870*/  SYNCS.PHASECHK.TRANS64.TRYWAIT P1, [UR6+0x22850], R9 ;  /* 0x02285009ff0075a7 */ /* 0x0000620008020146 */
[----:B------:R-:W-:Y:S05]  /*6880*/  @!P0 BRA `(.L_x_8457) ;  /* 0x0000000000048947 */ /* 0x000fea0003800000 */
[----:B------:R-:W-:Y:S01]  /*6890*/  BPT.TRAP 0x1 ;  /* 0x000000040000795c */ /* 0x000fe20000300000 */
.L_x_8457:
[----:B-1----:R-:W-:Y:S05]  /*68a0*/  @P1 BRA `(.L_x_8455) ;  /* 0x0000000000081947 */ /* 0x002fea0003800000 */
[----:B------:R-:W1:Y:S02]  /*68b0*/  SYNCS.PHASECHK.TRANS64.TRYWAIT P1, [UR6+0x22850], R9 ;  /* 0x02285009ff0075a7 */ /* 0x000e640008020146 */
[----:B-1----:R-:W-:Y:S05]  /*68c0*/  @!P1 BRA `(.L_x_8458) ;  /* 0x0000013000fc9947 */ /* 0x002fea0003800000 */
.L_x_8455:
        /* <DEDUP_REMOVED lines=34> */
.L_x_8459:
[----:B------:R-:W-:Y:S01]  /*6af0*/  UISETP.NE.AND UP1, UPT, UR45, URZ, UPT ;  /* 0x0000003f2d00728c */ /* 0x000fe2000bf25270 */
[----:B------:R-:W-:Y:S01]  /*6b00*/  IMAD.MOV.U32 R14, RZ, RZ, R7 ;  /* 0x000000ffff0e7224 */ /* 0x000fe200078e0007 */
[----:B------:R-:W-:Y:S01]  /*6b10*/  UISETP.NE.AND UP0, UPT, UR44, URZ, UPT ;  /* 0x0000003f2c00728c */ /* 0x000fe2000bf05270 */
[----:B------:R-:W-:Y:S01]  /*6b20*/  IMAD R23, R12, -0xa0, RZ ;  /* 0xffffff600c177824 */ /* 0x000fe200078e02ff */
[----:B------:R-:W-:Y:S02]  /*6b30*/  ULEA UR6, UR49, UR41, 0x3 ;  /* 0x0000002931067291 */ /* 0x000fe4000f8e183f */
[----:B------:R-:W-:Y:S02]  /*6b40*/  PLOP3.LUT P1, PT, PT, PT, UP1, 0x80, 0x0 ;  /* 0x000000000000781c */ /* 0x000fe40003f2f018 */
[----:B------:R-:W-:Y:S01]  /*6b50*/  PLOP3.LUT P2, PT, PT, PT, UP1, 0x80, 0x0 ;  /* 0x000000000000781c */ /* 0x000fe20003f4f018 */
[----:B------:R-:W-:Y:S02]  /*6b60*/  UIADD3 UR6, UR6, 0x22840, URZ ;  /* 0x0002284006067890 */ /* 0x000fe4000fffe03f */
[----:B------:R-:W-:-:S02]  /*6b70*/  @UP1 ULDC UR7, c[0x0][0x44c] ;  /* 0x0001130000071ab9 */ /* 0x000fc40000000800 */
[----:B------:R-:W-:-:S06]  /*6b80*/  UPRMT UR6, UR47, 0x654, UR6 ;  /* 0x000006542f067896 */ /* 0x000fcc0008000006 */
[----:B0-----:R-:W-:Y:S01]  /*6b90*/  @P1 IMAD.HI.U32 R9, R7, UR7, RZ ;  /* 0x0000000707091c27 */ /* 0x001fe2000f8e00ff */
[----:B------:R-:W-:Y:S01]  /*6ba0*/  @UP1 ULDC UR7, c[0x0][0x450] ;  /* 0x0001140000071ab9 */ /* 0x000fe20000000800 */
[----:B------:R-:W-:Y:S01]  /*6bb0*/  PLOP3.LUT P1, PT, PT, PT, UP0, 0x40, 0x0 ;  /* 0x000000000000781c */ /* 0x000fe20003f2e808 */
[----:B------:R-:W-:Y:S02]  /*6bc0*/  SYNCS.ARRIVE.TRANS64.RED.A1T0 RZ, [UR6], RZ ;  /* 0x000000ffffff79a7 */ /* 0x000fe40008100406 */
[----:B------:R-:W-:Y:S01]  /*6bd0*/  @P2 SHF.R.U32.HI R14, RZ, UR7, R9 ;  /* 0x00000007ff0e2c19 */ /* 0x000fe20008011609 */
[----:B------:R-:W-:-:S04]  /*6be0*/  VIADD R9, R23, 0x1 ;  /* 0x0000000117097836 */ /* 0x000fc80000000000 */
[----:B------:R-:W0:Y:S01]  /*6bf0*/  SHFL.IDX PT, R15, R14, RZ, 0x1c1f ;  /* 0x001c1fff0e0f7589 */ /* 0x000e2200000e0000 */
[----:B------:R-:W-:-:S04]  /*6c00*/  IMAD R9, R8, -0x2, R9 ;  /* 0xfffffffe08097824 */ /* 0x000fc800078e0209 */
[----:B------:R-:W-:Y:S02]  /*6c10*/  IMAD R13, R16, UR56, R9 ;  /* 0x00000038100d7c24 */ /* 0x000fe4000f8e0209 */
[----:B------:R-:W-:Y:S02]  /*6c20*/  VIADD R9, R9, 0xffffffff ;  /* 0xffffffff09097836 */ /* 0x000fe40000000000 */
        /* <DEDUP_REMOVED lines=19> */
.L_x_8462:
[----:B------:R-:W-:-:S05]  /*6d60*/  IMAD.U32 R22, RZ, RZ, UR51 ;  /* 0x00000033ff167e24 */ /* 0x000fca000f8e00ff */
[----:B------:R-:W-:-:S13]  /*6d70*/  ISETP.NE.AND P1, PT, R22, 0x1, PT ;  /* 0x000000011600780c */ /* 0x000fda0003f25270 */
[----:B------:R-:W0:Y:S02]  /*6d80*/  @P1 LDC.64 R170, c[0x0][0x9e8] ;  /* 0x00027a00ffaa1b82 */ /* 0x000e240000000a00 */
[----:B0-----:R-:W-:-:S05]  /*6d90*/  @P1 IMAD.HI.U32 R20, R15, R170, RZ ;  /* 0x000000aa0f141227 */ /* 0x001fca00078e00ff */
[----:B------:R-:W-:-:S07]  /*6da0*/  @P1 SHF.R.U32.HI R15, RZ, R171, R20 ;  /* 0x000000abff0f1219 */ /* 0x000fce0000011614 */
.L_x_8463:
[----:B------:R-:W-:Y:S05]  /*6db0*/  BSYNC B0 ;  /* 0x0000000000007941 */ /* 0x000fea0003800000 */
.L_x_8461:
[----:B------:R-:W-:-:S05]  /*6dc0*/  IMAD R20, R15, R22, R9 ;  /* 0x000000160f147224 */ /* 0x000fca00078e0209 */
[----:B------:R-:W-:Y:S02]  /*6dd0*/  VIADDMNMX R13, R20, R22, R13, PT ;  /* 0x00000016140d7246 */ /* 0x000fe4000380010d */
[----:B------:R-:W-:-:S07]  /*6de0*/  VIMNMX R19, R19, R20, !PT ;  /* 0x0000001413137248 */ /* 0x000fce0007fe0100 */
.L_x_8460:
[C---:B------:R-:W-:Y:S01]  /*6df0*/  ISETP.GE.AND P2, PT, R23.reuse, 0x2, PT ;  /* 0x000000021700780c */ /* 0x040fe20003f46270 */
[----:B------:R-:W-:Y:S01]  /*6e00*/  UISETP.NE.AND UP0, UPT, UR44, URZ, UPT ;  /* 0x0000003f2c00728c */ /* 0x000fe2000bf05270 */
[C---:B------:R-:W-:Y:S02]  /*6e10*/  ISETP.GE.AND P1, PT, R23.reuse, 0x9, PT ;  /* 0x000000091700780c */ /* 0x040fe40003f26270 */
[----:B------:R-:W-:Y:S02]  /*6e20*/  LOP3.LUT R0, R0, 0xefffffff, RZ, 0xc0, !PT ;  /* 0xefffffff00007812 */ /* 0x000fe400078ec0ff */
[C---:B------:R-:W-:Y:S02]  /*6e30*/  ISETP.GE.AND P4, PT, R23.reuse, 0xa, PT ;  /* 0x0000000a1700780c */ /* 0x040fe40003f86270 */
[----:B------:R-:W-:Y:S02]  /*6e40*/  ISETP.GE.AND P3, PT, R23, 0x11, PT ;  /* 0x000000111700780c */ /* 0x000fe40003f66270 */
[----:B------:R-:W-:-:S03]  /*6e50*/  LOP3.LUT R2, R2, 0xfffffffe, RZ, 0xc0, !PT ;  /* 0xfffffffe02027812 */ /* 0x000fc600078ec0ff */
[----:B------:R-:W-:Y:S02]  /*6e60*/  @P2 LOP3.LUT R0, R0, 0x10000000, RZ, 0xfc, !PT ;  /* 0x1000000000002812 */ /* 0x000fe400078efcff */
[----:B------:R-:W-:Y:S02]  /*6e70*/  ISETP.GT.AND P2, PT, R19, 0x1, !P2 ;  /* 0x000000011300780c */ /* 0x000fe40005744270 */
[----:B------:R-:W-:Y:S02]  /*6e80*/  LOP3.LUT R0, R0, 0xdfffffff, RZ, 0xc0, !PT ;  /* 0xdfffffff00007812 */ /* 0x000fe400078ec0ff */
[----:B------:R-:W-:Y:S02]  /*6e90*/  ISETP.LT.OR P2, PT, R13, 0x2, P2 ;  /* 0x000000020d00780c */ /* 0x000fe40001741670 */
[----:B------:R-:W-:Y:S02]  /*6ea0*/  @P1 LOP3.LUT R0, R0, 0x20000000, RZ, 0xfc, !PT ;  /* 0x2000000000001812 */ /* 0x000fe400078efcff */
[----:B------:R-:W-:-:S02]  /*6eb0*/  ISETP.GT.AND P1, PT, R19, 0x8, !P1 ;  /* 0x000000081300780c */ /* 0x000fc40004f24270 */
[----:B------:R-:W-:Y:S02]  /*6ec0*/  LOP3.LUT R0, R0, 0xbfffffff, RZ, 0xc0, !PT ;  /* 0xbfffffff00007812 */ /* 0x000fe400078ec0ff */
[----:B------:R-:W-:Y:S02]  /*6ed0*/  ISETP.LT.OR P1, PT, R13, 0x9, P1 ;  /* 0x000000090d00780c */ /* 0x000fe40000f21670 */
[----:B------:R-:W-:Y:S02]  /*6ee0*/  @P4 LOP3.LUT R0, R0, 0x40000000, RZ, 0xfc, !PT ;  /* 0x4000000000004812 */ /* 0x000fe400078efcff */
[----:B------:R-:W-:Y:S02]  /*6ef0*/  FSEL R153, R153, -INF , !P2 ;  /* 0xff80000099997808 */ /* 0x000fe40005000000 */
[----:B------:R-:W-:Y:S02]  /*6f00*/  LOP3.LUT R0, R0, 0x7fffffff, RZ, 0xc0, !PT ;  /* 0x7fffffff00007812 */ /* 0x000fe400078ec0ff */
[----:B------:R-:W-:-:S02]  /*6f10*/  FSEL R156, R156, -INF , !P1 ;  /* 0xff8000009c9c7808 */ /* 0x000fc40004800000 */
[C---:B------:R-:W-:Y:S02]  /*6f20*/  ISETP.GT.AND P2, PT, R19.reuse, 0x9, !P4 ;  /* 0x000000091300780c */ /* 0x040fe40006744270 */
[----:B------:R-:W-:Y:S02]  /*6f30*/  @P3 LOP3.LUT R0, R0, 0x80000000, RZ, 0xfc, !PT ;  /* 0x8000000000003812 */ /* 0x000fe400078efcff */
[----:B------:R-:W-:Y:S02]  /*6f40*/  ISETP.GT.AND P1, PT, R19, 0x10, !P3 ;  /* 0x000000101300780c */ /* 0x000fe40005f24270 */
[----:B------:R-:W-:Y:S02]  /*6f50*/  ISETP.GE.AND P3, PT, R23, 0x12, PT ;  /* 0x000000121700780c */ /* 0x000fe40003f66270 */
[C---:B------:R-:W-:Y:S02]  /*6f60*/  ISETP.LT.OR P2, PT, R13.reuse, 0xa, P2 ;  /* 0x0000000a0d00780c */ /* 0x040fe40001741670 */
[----:B------:R-:W-:-:S02]  /*6f70*/  ISETP.LT.OR P1, PT, R13, 0x11, P1 ;  /* 0x000000110d00780c */ /* 0x000fc40000f21670 */
[----:B------:R-:W-:Y:S02]  /*6f80*/  FSEL R157, R157, -INF , !P2 ;  /* 0xff8000009d9d7808 */ /* 0x000fe40005000000 */
[----:B------:R-:W-:Y:S02]  /*6f90*/  FSEL R160, R160, -INF , !P1 ;  /* 0xff800000a0a07808 */ /* 0x000fe40004800000 */
[----:B------:R-:W-:Y:S02]  /*6fa0*/  ISETP.GT.AND P1, PT, R19, 0x11, !P3 ;  /* 0x000000111300780c */ /* 0x000fe40005f24270 */
[----:B------:R-:W-:Y:S02]  /*6fb0*/  ISETP.GE.AND P2, PT, R23, 0x19, PT ;  /* 0x000000191700780c */ /* 0x000fe40003f46270 */
[----:B------:R-:W-:Y:S02]  /*6fc0*/  ISETP.LT.OR P1, PT, R13, 0x12, P1 ;  /* 0x000000120d00780c */ /* 0x000fe40000f21670 */
[----:B------:R-:W-:-:S02]  /*6fd0*/  @P3 LOP3.LUT R2, R2, 0x1, RZ, 0xfc, !PT ;  /* 0x0000000102023812 */ /* 0x000fc400078efcff */
[----:B------:R-:W-:Y:S02]  /*6fe0*/  FSEL R161, R161, -INF , !P1 ;  /* 0xff800000a1a17808 */ /* 0x000fe40004800000 */
[----:B------:R-:W-:Y:S02]  /*6ff0*/  LOP3.LUT R2, R2, 0xfffffffb, RZ, 0xc0, !PT ;  /* 0xfffffffb02027812 */ /* 0x000fe400078ec0ff */
[----:B------:R-:W-:Y:S02]  /*7000*/  ISETP.GT.AND P1, PT, R19, 0x18, !P2 ;  /* 0x000000181300780c */ /* 0x000fe40005724270 */
[----:B------:R-:W-:Y:S02]  /*7010*/  ISETP.GE.AND P3, PT, R23, 0x22, PT ;  /* 0x000000221700780c */ /* 0x000fe40003f66270 */
[----:B------:R-:W-:Y:S02]  /*7020*/  @P2 LOP3.LUT R2, R2, 0x4, RZ, 0xfc, !PT ;  /* 0x0000000402022812 */ /* 0x000fe400078efcff */
[----:B------:R-:W-:-:S02]  /*7030*/  ISETP.LT.OR P1, PT, R13, 0x19, P1 ;  /* 0x000000190d00780c */ /* 0x000fc40000f21670 */
[----:B------:R-:W-:Y:S02]  /*7040*/  ISETP.GE.AND P2, PT, R23, 0x1a, PT ;  /* 0x0000001a1700780c */ /* 0x000fe40003f46270 */
[----:B------:R-:W-:Y:S02]  /*7050*/  FSEL R164, R164, -INF , !P1 ;  /* 0xff800000a4a47808 */ /* 0x000fe40004800000 */
[----:B------:R-:W-:Y:S02]  /*7060*/  ISETP.GT.AND P1, PT, R19, 0x19, !P2 ;  /* 0x000000191300780c */ /* 0x000fe40005724270 */
[----:B------:R-:W-:Y:S02]  /*7070*/  LOP3.LUT R2, R2, 0xfffffffd, RZ, 0xc0, !PT ;  /* 0xfffffffd02027812 */ /* 0x000fe400078ec0ff */
[----:B------:R-:W-:Y:S02]  /*7080*/  ISETP.LT.OR P1, PT, R13, 0x1a, P1 ;  /* 0x0000001a0d00780c */ /* 0x000fe40000f21670 */
[----:B------:R-:W-:-:S02]  /*7090*/  LOP3.LUT R0, R0, 0xfffffffd, RZ, 0xc0, !PT ;  /* 0xfffffffd00007812 */ /* 0x000fc400078ec0ff */
[----:B------:R-:W-:Y:S02]  /*70a0*/  FSEL R165, R165, -INF , !P1 ;  /* 0xff800000a5a57808 */ /* 0x000fe40004800000 */
[----:B------:R-:W-:Y:S02]  /*70b0*/  ISETP.GE.AND P1, PT, R23, 0x21, PT ;  /* 0x000000211700780c */ /* 0x000fe40003f26270 */
[----:B------:R-:W-:Y:S02]  /*70c0*/  @P2 LOP3.LUT R2, R2, 0x2, RZ, 0xfc, !PT ;  /* 0x0000000202022812 */ /* 0x000fe400078efcff */
[----:B------:R-:W-:Y:S02]  /*70d0*/  ISETP.GT.AND P2, PT, R19, 0x20, !P1 ;  /* 0x000000201300780c */ /* 0x000fe40004f44270 */
[----:B------:R-:W-:Y:S02]  /*70e0*/  @P3 LOP3.LUT R0, R0, 0x2, RZ, 0xfc, !PT ;  /* 0x0000000200003812 */ /* 0x000fe400078efcff */
[----:B------:R-:W-:-:S02]  /*70f0*/  ISETP.LT.OR P2, PT, R13, 0x21, P2 ;  /* 0x000000210d00780c */ /* 0x000fc40001741670 */
[----:B------:R-:W-:Y:S02]  /*7100*/  LOP3.LUT R0, R0, 0xfffffffb, RZ, 0xc0, !PT ;  /* 0xfffffffb00007812 */ /* 0x000fe400078ec0ff */
[----:B------:R-:W-:Y:S02]  /*7110*/  FSEL R136, R136, -INF , !P2 ;  /* 0xff80000088887808 */ /* 0x000fe40005000000 */
[----:B------:R-:W-:Y:S02]  /*7120*/  ISETP.GT.AND P2, PT, R19, 0x21, !P3 ;  /* 0x000000211300780c */ /* 0x000fe40005f44270 */
[----:B------:R-:W-:Y:S02]  /*7130*/  ISETP.GE.AND P3, PT, R23, 0x29, PT ;  /* 0x000000291700780c */ /* 0x000fe40003f66270 */
[----:B------:R-:W-:-:S04]  /*7140*/  ISETP.LT.OR P2, PT, R13, 0x22, P2 ;  /* 0x000000220d00780c */ /* 0x000fc80001741670 */
[----:B------:R-:W-:Y:S02]  /*7150*/  FSEL R137, R137, -INF , !P2 ;  /* 0xff80000089897808 */ /* 0x000fe40005000000 */
[----:B------:R-:W-:-:S04]  /*7160*/  ISETP.GT.AND P2, PT, R19, 0x28, !P3 ;  /* 0x000000281300780c */ /* 0x000fc80005f44270 */
[----:B------:R-:W-:Y:S02]  /*7170*/  ISETP.LT.OR P2, PT, R13, 0x29, P2 ;  /* 0x000000290d00780c */ /* 0x000fe40001741670 */
[----:B------:R-:W-:Y:S02]  /*7180*/  @P3 LOP3.LUT R0, R0, 0x4, RZ, 0xfc, !PT ;  /* 0x0000000400003812 */ /* 0x000fe400078efcff */
[----:B------:R-:W-:Y:S02]  /*7190*/  ISETP.GE.AND P3, PT, R23, 0x2a, PT ;  /* 0x0000002a1700780c */ /* 0x000fe40003f66270 */
[----:B------:R-:W-:Y:S02]  /*71a0*/  LOP3.LUT R0, R0, 0xfffffff7, RZ, 0xc0, !PT ;  /* 0xfffffff700007812 */ /* 0x000fe400078ec0ff */
[----:B------:R-:W-:Y:S02]  /*71b0*/  FSEL R140, R140, -INF , !P2 ;  /* 0xff8000008c8c7808 */ /* 0x000fe40005000000 */
[----:B------:R-:W-:-:S04]  /*71c0*/  ISETP.GT.AND P2, PT, R19, 0x29, !P3 ;  /* 0x000000291300780c */ /* 0x000fc80005f44270 */
[----:B------:R-:W-:-:S03]  /*71d0*/  ISETP.LT.OR P2, PT, R13, 0x2a, P2 ;  /* 0x0000002a0d00780c */ /* 0x000fc60001741670 */
        /* <DEDUP_REMOVED lines=128> */
[----:B------:R-:W-:Y:S02]  /*79e0*/  FSEL R88, R88, -INF , !P2 ;  /* 0xff80000058587808 */ /* 0x000fe40005000000 */
[----:B------:R-:W-:Y:S02]  /*79f0*/  LOP3.LUT R0, R0, 0xfdffffff, RZ, 0xc0, !PT ;  /* 0xfdffffff00007812 */ /* 0x000fe400078ec0ff */
[----:B------:R-:W-:-:S04]  /*7a00*/  ISETP.GT.AND P2, PT, R19, 0x81, !P3 ;  /* 0x000000811300780c */ /* 0x000fc80005f44270 */
[----:B------:R-:W-:-:S03]  /*7a10*/  ISETP.LT.OR P2, PT, R13, 0x82, P2 ;  /* 0x000000820d00780c */ /* 0x000fc60001741670 */
[----:B------:R-:W-:Y:S02]  /*7a20*/  @P3 LOP3.LUT R0, R0, 0x2000000, RZ, 0xfc, !PT ;  /* 0x0200000000003812 */ /* 0x000fe400078efcff */
[----:B------:R-:W-:Y:S02]  /*7a30*/  ISETP.GE.AND P3, PT, R23, 0x89, PT ;  /* 0x000000891700780c */ /* 0x000fe40003f66270 */
[----:B------:R-:W-:Y:S02]  /*7a40*/  FSEL R89, R89, -INF , !P2 ;  /* 0xff80000059597808 */ /* 0x000fe40005000000 */
[----:B------:R-:W-:Y:S02]  /*7a50*/  ISETP.GT.AND P2, PT, R19, 0x88, !P3 ;  /* 0x000000881300780c */ /* 0x000fe40005f44270 */
[----:B------:R-:W-:Y:S02]  /*7a60*/  LOP3.LUT R0, R0, 0xfeffffff, RZ, 0xc0, !PT ;  /* 0xfeffffff00007812 */ /* 0x000fe400078ec0ff */
[----:B------:R-:W-:-:S04]  /*7a70*/  ISETP.LT.OR P2, PT, R13, 0x89, P2 ;  /* 0x000000890d00780c */ /* 0x000fc80001741670 */
[----:B------:R-:W-:Y:S02]  /*7a80*/  FSEL R92, R92, -INF , !P2 ;  /* 0xff8000005c5c7808 */ /* 0x000fe40005000000 */
[----:B------:R-:W-:Y:S02]  /*7a90*/  ISETP.GE.AND P2, PT, R23, 0x8a, PT ;  /* 0x0000008a1700780c */ /* 0x000fe40003f46270 */
[----:B------:R-:W-:Y:S02]  /*7aa0*/  @P3 LOP3.LUT R0, R0, 0x1000000, RZ, 0xfc, !PT ;  /* 0x0100000000003812 */ /* 0x000fe400078efcff */
[----:B------:R-:W-:Y:S02]  /*7ab0*/  ISETP.GT.AND P3, PT, R19, 0x89, !P2 ;  /* 0x000000891300780c */ /* 0x000fe40005764270 */
[----:B------:R-:W-:Y:S02]  /*7ac0*/  LOP3.LUT R0, R0, 0xfffffffe, RZ, 0xc0, !PT ;  /* 0xfffffffe00007812 */ /* 0x000fe400078ec0ff */
        /* <DEDUP_REMOVED lines=14> */
[----:B------:R-:W-:-:S13]  /*7bb0*/  ISETP.GE.AND P6, PT, R23, 0x1, PT ;  /* 0x000000011700780c */ /* 0x000fda0003fc6270 */
[----:B------:R-:W-:Y:S02]  /*7bc0*/  @P6 LOP3.LUT R0, R0, 0x1, RZ, 0xfc, !PT ;  /* 0x0000000100006812 */ /* 0x000fe400078efcff */
[----:B------:R-:W-:Y:S02]  /*7bd0*/  ISETP.GT.AND P6, PT, R19, RZ, !P6 ;  /* 0x000000ff1300720c */ /* 0x000fe400077c4270 */
[----:B------:R-:W-:Y:S02]  /*7be0*/  LOP3.LUT R0, R0, 0xf7ffffff, RZ, 0xc0, !PT ;  /* 0xf7ffffff00007812 */ /* 0x000fe400078ec0ff */
[----:B------:R-:W-:-:S04]  /*7bf0*/  ISETP.LT.OR P6, PT, R13, 0x1, P6 ;  /* 0x000000010d00780c */ /* 0x000fc800037c1670 */
[----:B------:R-:W-:Y:S02]  /*7c00*/  FSEL R15, R152, -INF , !P6 ;  /* 0xff800000980f7808 */ /* 0x000fe40007000000 */
[----:B------:R-:W-:-:S13]  /*7c10*/  ISETP.GE.AND P6, PT, R23, 0x9a, PT ;  /* 0x0000009a1700780c */ /* 0x000fda0003fc6270 */
[----:B------:R-:W-:Y:S02]  /*7c20*/  @P6 LOP3.LUT R0, R0, 0x8000000, RZ, 0xfc, !PT ;  /* 0x0800000000006812 */ /* 0x000fe400078efcff */
[----:B------:R-:W-:Y:S02]  /*7c30*/  ISETP.GT.AND P6, PT, R19, 0x99, !P6 ;  /* 0x000000991300780c */ /* 0x000fe400077c4270 */
[----:B------:R-:W0:Y:S02]  /*7c40*/  SHFL.IDX PT, R19, R14, 0x1, 0x1c1f ;  /* 0x003c1f000e137f89 */ /* 0x000e2400000e0000 */
[----:B------:R-:W-:-:S04]  /*7c50*/  ISETP.LT.OR P6, PT, R13, 0x9a, P6 ;  /* 0x0000009a0d00780c */ /* 0x000fc800037c1670 */
[----:B------:R-:W-:Y:S02]  /*7c60*/  FSEL R101, R101, -INF , !P6 ;  /* 0xff80000065657808 */ /* 0x000fe40007000000 */
[----:B------:R-:W-:Y:S01]  /*7c70*/  PLOP3.LUT P6, PT, PT, PT, UP0, 0x40, 0x0 ;  /* 0x000000000000781c */ /* 0x000fe20003fce808 */
[--C-:B0-----:R-:W-:Y:S02]  /*7c80*/  IMAD.IADD R13, R21, 0x1, R19.reuse ;  /* 0x00000001150d7824 */ /* 0x101fe400078e0213 */
[----:B------:R-:W-:-:S10]  /*7c90*/  IMAD.IADD R168, R168, 0x1, R19 ;  /* 0x00000001a8a87824 */ /* 0x000fd400078e0213 */
[----:B------:R-:W-:Y:S05]  /*7ca0*/  @P6 BRA `(.L_x_8464) ;  /* 0x0000000000586947 */ /* 0x000fea0003800000 */
        /* <DEDUP_REMOVED lines=13> */
.L_x_8466:
[----:B------:R-:W-:-:S05]  /*7d80*/  IMAD.U32 R22, RZ, RZ, UR51 ;  /* 0x00000033ff167e24 */ /* 0x000fca000f8e00ff */
[----:B------:R-:W-:-:S13]  /*7d90*/  ISETP.NE.AND P6, PT, R22, 0x1, PT ;  /* 0x000000011600780c */ /* 0x000fda0003fc5270 */
[----:B------:R-:W0:Y:S02]  /*7da0*/  @P6 LDC.64 R20, c[0x0][0x9e8] ;  /* 0x00027a00ff146b82 */ /* 0x000e240000000a00 */
[----:B0-----:R-:W-:-:S05]  /*7db0*/  @P6 IMAD.HI.U32 R20, R14, R20, RZ ;  /* 0x000000140e146227 */ /* 0x001fca00078e00ff */
[----:B------:R-:W-:-:S07]  /*7dc0*/  @P6 SHF.R.U32.HI R14, RZ, R21, R20 ;  /* 0x00000015ff0e6219 */ /* 0x000fce0000011614 */
.L_x_8467:
[----:B------:R-:W-:Y:S05]  /*7dd0*/  BSYNC B0 ;  /* 0x0000000000007941 */ /* 0x000fea0003800000 */
.L_x_8465:
[----:B------:R-:W-:-:S05]  /*7de0*/  IMAD R9, R14, R22, R9 ;  /* 0x000000160e097224 */ /* 0x000fca00078e0209 */
[----:B------:R-:W-:Y:S02]  /*7df0*/  VIADDMNMX R13, R9, R22, R13, PT ;  /* 0x00000016090d7246 */ /* 0x000fe4000380010d */
[----:B------:R-:W-:-:S07]  /*7e00*/  VIMNMX R168, R168, R9, !PT ;  /* 0x00000009a8a87248 */ /* 0x000fce0007fe0100 */
.L_x_8464:
[----:B------:R-:W-:Y:S01]  /*7e10*/  ISETP.GT.AND P1, PT, R168, 0x20, !P1 ;  /* 0x00000020a800780c */ /* 0x000fe20004f24270 */
[----:B------:R-:W-:Y:S01]  /*7e20*/  IMAD.U32 R170, RZ, RZ, UR39 ;  /* 0x00000027ffaa7e24 */ /* 0x000fe2000f8e00ff */
[----:B------:R-:W-:Y:S02]  /*7e30*/  LOP3.LUT P6, RZ, R0, 0x20000, RZ, 0xc0, !PT ;  /* 0x0002000000ff7812 */ /* 0x000fe400078cc0ff */
[----:B------:R-:W-:Y:S02]  /*7e40*/  ISETP.LT.OR P1, PT, R13, 0x21, P1 ;  /* 0x000000210d00780c */ /* 0x000fe40000f21670 */
[----:B------:R-:W-:Y:S02]  /*7e50*/  FMNMX.FTZ R14, R15, R10, !PT ;  /* 0x0000000a0f0e7209 */ /* 0x000fe40007810000 */
[----:B------:R-:W-:Y:S02]  /*7e60*/  FSEL R138, R138, -INF , !P1 ;  /* 0xff8000008a8a7808 */ /* 0x000fe40004800000 */
[----:B------:R-:W-:-:S02]  /*7e70*/  LOP3.LUT P1, RZ, R0, 0x2, RZ, 0xc0, !PT ;  /* 0x0000000200ff7812 */ /* 0x000fc4000782c0ff */
[----:B------:R-:W-:Y:S02]  /*7e80*/  FMNMX.FTZ R9, R153, R14, !PT ;  /* 0x0000000e99097209 */ /* 0x000fe40007810000 */
[----:B------:R-:W-:Y:S02]  /*7e90*/  ISETP.GT.AND P1, PT, R168, 0x21, !P1 ;  /* 0x00000021a800780c */ /* 0x000fe40004f24270 */
[----:B------:R-:W-:Y:S02]  /*7ea0*/  FMNMX.FTZ R14, R156, R9, !PT ;  /* 0x000000099c0e7209 */ /* 0x000fe40007810000 */
[----:B------:R-:W-:Y:S02]  /*7eb0*/  ISETP.LT.OR P1, PT, R13, 0x22, P1 ;  /* 0x000000220d00780c */ /* 0x000fe40000f21670 */
[----:B------:R-:W-:Y:S02]  /*7ec0*/  FMNMX.FTZ R9, R157, R14, !PT ;  /* 0x0000000e9d097209 */ /* 0x000fe40007810000 */
[----:B------:R-:W-:-:S02]  /*7ed0*/  FSEL R139, R139, -INF , !P1 ;  /* 0xff8000008b8b7808 */ /* 0x000fc40004800000 */
[----:B------:R-:W-:Y:S02]  /*7ee0*/  LOP3.LUT P1, RZ, R0, 0x4, RZ, 0xc0, !PT ;  /* 0x0000000400ff7812 */ /* 0x000fe4000782c0ff */
[----:B------:R-:W-:Y:S02]  /*7ef0*/  FMNMX.FTZ R14, R160, R9, !PT ;  /* 0x00000009a00e7209 */ /* 0x000fe40007810000 */
[----:B------:R-:W-:Y:S02]  /*7f00*/  ISETP.GT.AND P1, PT, R168, 0x28, !P1 ;  /* 0x00000028a800780c */ /* 0x000fe40004f24270 */
[----:B------:R-:W-:Y:S02]  /*7f10*/  FMNMX.FTZ R9, R161, R14, !PT ;  /* 0x0000000ea1097209 */ /* 0x000fe40007810000 */
[----:B------:R-:W-:Y:S02]  /*7f20*/  ISETP.LT.OR P1, PT, R13, 0x29, P1 ;  /* 0x000000290d00780c */ /* 0x000fe40000f21670 */
[----:B------:R-:W-:-:S02]  /*7f30*/  FMNMX.FTZ R14, R164, R9, !PT ;  /* 0x00000009a40e7209 */ /* 0x000fc40007810000 */
[----:B------:R-:W-:Y:S02]  /*7f40*/  FSEL R142, R142, -INF , !P1 ;  /* 0xff8000008e8e7808 */ /* 0x000fe40004800000 */
[----:B------:R-:W-:Y:S02]  /*7f50*/  LOP3.LUT P1, RZ, R0, 0x8, RZ, 0xc0, !PT ;  /* 0x0000000800ff7812 */ /* 0x000fe4000782c0ff */
[----:B------:R-:W-:Y:S02]  /*7f60*/  FMNMX.FTZ R9, R165, R14, !PT ;  /* 0x0000000ea5097209 */ /* 0x000fe40007810000 */
[----:B------:R-:W-:Y:S02]  /*7f70*/  ISETP.GT.AND P1, PT, R168, 0x29, !P1 ;  /* 0x00000029a800780c */ /* 0x000fe40004f24270 */
[----:B------:R-:W-:Y:S02]  /*7f80*/  FMNMX.FTZ R14, R136, R9, !PT ;  /* 0x00000009880e7209 */ /* 0x000fe40007810000 */
[----:B------:R-:W-:-:S02]  /*7f90*/  ISETP.LT.OR P1, PT, R13, 0x2a, P1 ;  /* 0x0000002a0d00780c */ /* 0x000fc40000f21670 */
[----:B------:R-:W-:Y:S02]  /*7fa0*/  FMNMX.FTZ R9, R137, R14, !PT ;  /* 0x0000000e89097209 */ /* 0x000fe40007810000 */
[----:B------:R-:W-:Y:S02]  /*7fb0*/  FSEL R143, R143, -INF , !P1 ;  /* 0xff8000008f8f7808 */ /* 0x000fe40004800000 */
[----:B------:R-:W-:Y:S02]  /*7fc0*/  LOP3.LUT P1, RZ, R0, 0x10, RZ, 0xc0, !PT ;  /* 0x0000001000ff7812 */ /* 0x000fe4000782c0ff */
[----:B------:R-:W-:Y:S02]  /*7fd0*/  FMNMX.FTZ R14, R140, R9, !PT ;  /* 0x000000098c0e7209 */ /* 0x000fe40007810000 */
[----:B------:R-:W-:Y:S02]  /*7fe0*/  ISETP.GT.AND P1, PT, R168, 0x30, !P1 ;  /* 0x00000030a800780c */ /* 0x000fe40004f24270 */
[----:B------:R-:W-:-:S02]  /*7ff0*/  FMNMX.FTZ R9, R141, R14, !PT ;  /* 0x0000000e8d097209 */ /* 0x000fc40007810000 */
[----:B------:R-:W-:Y:S02]  /*8000*/  ISETP.LT.OR P1, PT, R13, 0x31, P1 ;  /* 0x000000310d00780c */ /* 0x000fe40000f21670 */
[----:B------:R-:W-:Y:S02]  /*8010*/  FMNMX.FTZ R14, R144, R9, !PT ;  /* 0x00000009900e7209 */ /* 0x000fe40007810000 */
[----:B------:R-:W-:Y:S02]  /*8020*/  FSEL R146, R146, -INF , !P1 ;  /* 0xff80000092927808 */ /* 0x000fe40004800000 */
[----:B------:R-:W-:Y:S02]  /*8030*/  LOP3.LUT P1, RZ, R0, 0x800000, RZ, 0xc0, !PT ;  /* 0x0080000000ff7812 */ /* 0x000fe4000782c0ff */
[----:B------:R-:W-:Y:S02]  /*8040*/  FMNMX.FTZ R9, R145, R14, !PT ;  /* 0x0000000e91097209 */ /* 0x000fe40007810000 */
[----:B------:R-:W-:-:S02]  /*8050*/  ISETP.GT.AND P1, PT, R168, 0x31, !P1 ;  /* 0x00000031a800780c */ /* 0x000fc40004f24270 */
[----:B------:R-:W-:Y:S02]  /*8060*/  FMNMX.FTZ R14, R148, R9, !PT ;  /* 0x00000009940e7209 */ /* 0x000fe40007810000 */
[----:B------:R-:W-:Y:S02]  /*8070*/  ISETP.LT.OR P1, PT, R13, 0x32, P1 ;  /* 0x000000320d00780c */ /* 0x000fe40000f21670 */
[----:B------:R-:W-:Y:S02]  /*8080*/  FMNMX.FTZ R9, R149, R14, !PT ;  /* 0x0000000e95097209 */ /* 0x000fe40007810000 */
[----:B------:R-:W-:Y:S02]  /*8090*/  FSEL R147, R147, -INF , !P1 ;  /* 0xff80000093937808 */ /* 0x000fe40004800000 */
[----:B------:R-:W-:Y:S02]  /*80a0*/  LOP3.LUT P1, RZ, R0, 0x400000, RZ, 0xc0, !PT ;  /* 0x0040000000ff7812 */ /* 0x000fe4000782c0ff */
[----:B------:R-:W-:-:S02]  /*80b0*/  FMNMX.FTZ R14, R120, R9, !PT ;  /* 0x00000009780e7209 */ /* 0x000fc40007810000 */
[----:B------:R-:W-:Y:S02]  /*80c0*/  ISETP.GT.AND P1, PT, R168, 0x38, !P1 ;  /* 0x00000038a800780c */ /* 0x000fe40004f24270 */
[----:B------:R-:W-:Y:S02]  /*80d0*/  FMNMX.FTZ R9, R121, R14, !PT ;  /* 0x0000000e79097209 */ /* 0x000fe40007810000 */
        /* <DEDUP_REMOVED lines=28> */
[C---:B------:R-:W-:Y:S02]  /*82a0*/  ISETP.LT.OR P1, PT, R13.reuse, 0x49, P1 ;  /* 0x000000490d00780c */ /* 0x040fe40000f21670 */
[----:B------:R-:W-:Y:S02]  /*82b0*/  FMNMX.FTZ R14, R116, R9, !PT ;  /* 0x00000009740e7209 */ /* 0x000fe40007810000 */
[----:B------:R-:W-:Y:S02]  /*82c0*/  FSEL R126, R126, -INF , !P1 ;  /* 0xff8000007e7e7808 */ /* 0x000fe40004800000 */
[----:B------:R-:W-:Y:S02]  /*82d0*/  ISETP.GT.AND P1, PT, R168, 0x49, !P6 ;  /* 0x00000049a800780c */ /* 0x000fe40007724270 */
[----:B------:R-:W-:Y:S02]  /*82e0*/  LOP3.LUT P6, RZ, R0, 0x40, RZ, 0xc0, !PT ;  /* 0x0000004000ff7812 */ /* 0x000fe400078cc0ff */
        /* <DEDUP_REMOVED lines=19> */
[C---:B------:R-:W-:Y:S02]  /*8420*/  ISETP.GT.AND P1, PT, R168.reuse, 0x58, !P1 ;  /* 0x00000058a800780c */ /* 0x040fe40004f24270 */
[----:B------:R-:W-:Y:S02]  /*8430*/  FMNMX.FTZ R14, R101, R14, !PT ;  /* 0x0000000e650e7209 */ /* 0x000fe40007810000 */
[----:B------:R-:W-:Y:S02]  /*8440*/  ISETP.LT.OR P1, PT, R13, 0x59, P1 ;  /* 0x000000590d00780c */ /* 0x000fe40000f21670 */
[----:B------:R-:W-:Y:S01]  /*8450*/  ISETP.GT.AND P2, PT, R168, 0x89, !P2 ;  /* 0x00000089a800780c */ /* 0x000fe20005744270 */
[----:B------:R-:W0:Y:S01]  /*8460*/  SHFL.BFLY PT, R9, R14, 0x2, 0x1f ;  /* 0x0c401f000e097f89 */ /* 0x000e2200000e0000 */
[----:B------:R-:W-:Y:S02]  /*8470*/  FSEL R134, R134, -INF , !P1 ;  /* 0xff80000086867808 */ /* 0x000fe40004800000 */
[----:B------:R-:W-:-:S02]  /*8480*/  LOP3.LUT P1, RZ, R0, 0x2000, RZ, 0xc0, !PT ;  /* 0x0000200000ff7812 */ /* 0x000fc4000782c0ff */
[C---:B------:R-:W-:Y:S02]  /*8490*/  ISETP.GT.AND P3, PT, R168.reuse, 0x90, !P3 ;  /* 0x00000090a800780c */ /* 0x040fe40005f64270 */
[C---:B------:R-:W-:Y:S02]  /*84a0*/  ISETP.GT.AND P1, PT, R168.reuse, 0x59, !P1 ;  /* 0x00000059a800780c */ /* 0x040fe40004f24270 */
[C---:B------:R-:W-:Y:S02]  /*84b0*/  ISETP.LT.OR P2, PT, R13.reuse, 0x8a, P2 ;  /* 0x0000008a0d00780c */ /* 0x040fe40001741670 */
[----:B------:R-:W-:Y:S02]  /*84c0*/  ISETP.LT.OR P1, PT, R13, 0x5a, P1 ;  /* 0x0000005a0d00780c */ /* 0x000fe40000f21670 */
[----:B------:R-:W-:Y:S02]  /*84d0*/  ISETP.GT.AND P4, PT, R168, 0x91, !P4 ;  /* 0x00000091a800780c */ /* 0x000fe40006784270 */
[----:B------:R-:W-:-:S02]  /*84e0*/  FSEL R135, R135, -INF , !P1 ;  /* 0xff80000087877808 */ /* 0x000fc40004800000 */
[----:B------:R-:W-:Y:S02]  /*84f0*/  LOP3.LUT P1, RZ, R0, 0x1000, RZ, 0xc0, !PT ;  /* 0x0000100000ff7812 */ /* 0x000fe4000782c0ff */
[C---:B------:R-:W-:Y:S02]  /*8500*/  ISETP.LT.OR P3, PT, R13.reuse, 0x91, P3 ;  /* 0x000000910d00780c */ /* 0x040fe40001f61670 */
[C---:B------:R-:W-:Y:S02]  /*8510*/  ISETP.GT.AND P1, PT, R168.reuse, 0x60, !P1 ;  /* 0x00000060a800780c */ /* 0x040fe40004f24270 */
[----:B------:R-:W-:Y:S02]  /*8520*/  ISETP.GT.AND P5, PT, R168, 0x98, !P5 ;  /* 0x00000098a800780c */ /* 0x000fe40006fa4270 */
[----:B------:R-:W-:Y:S02]  /*8530*/  ISETP.LT.OR P1, PT, R13, 0x61, P1 ;  /* 0x000000610d00780c */ /* 0x000fe40000f21670 */
[----:B0-----:R-:W-:-:S02]  /*8540*/  FMNMX.FTZ R19, R14, R9, !PT ;  /* 0x000000090e137209 */ /* 0x001fc40007810000 */
[----:B------:R-:W-:Y:S02]  /*8550*/  FSEL R106, R106, -INF , !P1 ;  /* 0xff8000006a6a7808 */ /* 0x000fe40004800000 */
[----:B------:R-:W-:Y:S01]  /*8560*/  LOP3.LUT P1, RZ, R0, 0x800, RZ, 0xc0, !PT ;  /* 0x0000080000ff7812 */ /* 0x000fe2000782c0ff */
[----:B------:R-:W0:Y:S01]  /*8570*/  SHFL.BFLY PT, R20, R19, 0x1, 0x1f ;  /* 0x0c201f0013147f89 */ /* 0x000e2200000e0000 */
[C---:B------:R-:W-:Y:S02]  /*8580*/  ISETP.LT.OR P4, PT, R13.reuse, 0x92, P4 ;  /* 0x000000920d00780c */ /* 0x040fe40002781670 */
[----:B------:R-:W-:Y:S02]  /*8590*/  ISETP.GT.AND P1, PT, R168, 0x61, !P1 ;  /* 0x00000061a800780c */ /* 0x000fe40004f24270 */
[----:B------:R-:W-:Y:S02]  /*85a0*/  FSEL R98, R98, -INF , !P3 ;  /* 0xff80000062627808 */ /* 0x000fe40005800000 */
[----:B------:R-:W-:-:S02]  /*85b0*/  ISETP.LT.OR P1, PT, R13, 0x62, P1 ;  /* 0x000000620d00780c */ /* 0x000fc40000f21670 */
[----:B------:R-:W-:Y:S02]  /*85c0*/  ISETP.LT.OR P5, PT, R13, 0x99, P5 ;  /* 0x000000990d00780c */ /* 0x000fe40002fa1670 */
[----:B------:R-:W-:Y:S02]  /*85d0*/  FSEL R107, R107, -INF , !P1 ;  /* 0xff8000006b6b7808 */ /* 0x000fe40004800000 */
[----:B------:R-:W-:Y:S02]  /*85e0*/  LOP3.LUT P1, RZ, R0, 0x400, RZ, 0xc0, !PT ;  /* 0x0000040000ff7812 */ /* 0x000fe4000782c0ff */
[----:B------:R-:W-:Y:S02]  /*85f0*/  FSEL R99, R99, -INF , !P4 ;  /* 0xff80000063637808 */ /* 0x000fe40006000000 */
[----:B------:R-:W-:Y:S02]  /*8600*/  ISETP.GT.AND P1, PT, R168, 0x68, !P1 ;  /* 0x00000068a800780c */ /* 0x000fe40004f24270 */
[----:B------:R-:W-:-:S02]  /*8610*/  FSEL R102, R102, -INF , !P5 ;  /* 0xff80000066667808 */ /* 0x000fc40006800000 */
[----:B------:R-:W-:Y:S02]  /*8620*/  ISETP.LT.OR P1, PT, R13, 0x69, P1 ;  /* 0x000000690d00780c */ /* 0x000fe40000f21670 */
[----:B0-----:R-:W-:Y:S02]  /*8630*/  FMNMX.FTZ R9, R19, R20, !PT ;  /* 0x0000001413097209 */ /* 0x001fe40007810000 */
[----:B------:R-:W-:Y:S02]  /*8640*/  FSEL R110, R110, -INF , !P1 ;  /* 0xff8000006e6e7808 */ /* 0x000fe40004800000 */
[----:B------:R-:W-:Y:S01]  /*8650*/  LOP3.LUT P1, RZ, R0, 0x200, RZ, 0xc0, !PT ;  /* 0x0000020000ff7812 */ /* 0x000fe2000782c0ff */
[----:B------:R-:W-:-:S03]  /*8660*/  FFMA.FTZ R170, R9, R170, -8 ;  /* 0xc100000009aa7423 */ /* 0x000fc600000100aa */
[----:B------:R-:W-:-:S04]  /*8670*/  ISETP.GT.AND P1, PT, R168, 0x69, !P1 ;  /* 0x00000069a800780c */ /* 0x000fc80004f24270 */
[----:B------:R-:W-:-:S04]  /*8680*/  ISETP.LT.OR P1, PT, R13, 0x6a, P1 ;  /* 0x0000006a0d00780c */ /* 0x000fc80000f21670 */
[----:B------:R-:W-:Y:S02]  /*8690*/  FSEL R111, R111, -INF , !P1 ;  /* 0xff8000006f6f7808 */ /* 0x000fe40004800000 */
[----:B------:R-:W-:-:S04]  /*86a0*/  LOP3.LUT P1, RZ, R0, 0x100, RZ, 0xc0, !PT ;  /* 0x0000010000ff7812 */ /* 0x000fc8000782c0ff */
[----:B------:R-:W-:-:S04]  /*86b0*/  ISETP.GT.AND P1, PT, R168, 0x70, !P1 ;  /* 0x00000070a800780c */ /* 0x000fc80004f24270 */
[----:B------:R-:W-:-:S04]  /*86c0*/  ISETP.LT.OR P1, PT, R13, 0x71, P1 ;  /* 0x000000710d00780c */ /* 0x000fc80000f21670 */
[----:B------:R-:W-:Y:S02]  /*86d0*/  FSEL R114, R114, -INF , !P1 ;  /* 0xff80000072727808 */ /* 0x000fe40004800000 */
[----:B------:R-:W-:-:S04]  /*86e0*/  LOP3.LUT P1, RZ, R0, 0x80, RZ, 0xc0, !PT ;  /* 0x0000008000ff7812 */ /* 0x000fc8000782c0ff */
[----:B------:R-:W-:-:S04]  /*86f0*/  ISETP.GT.AND P1, PT, R168, 0x71, !P1 ;  /* 0x00000071a800780c */ /* 0x000fc80004f24270 */
[----:B------:R-:W-:-:S04]  /*8700*/  ISETP.LT.OR P1, PT, R13, 0x72, P1 ;  /* 0x000000720d00780c */ /* 0x000fc80000f21670 */
[----:B------:R-:W-:Y:S02]  /*8710*/  FSEL R115, R115, -INF , !P1 ;  /* 0xff80000073737808 */ /* 0x000fe40004800000 */
[----:B------:R-:W-:Y:S02]  /*8720*/  ISETP.GT.AND P1, PT, R168, 0x78, !P6 ;  /* 0x00000078a800780c */ /* 0x000fe40007724270 */
[----:B------:R-:W-:Y:S02]  /*8730*/  LOP3.LUT P6, RZ, R0, 0x1000000, RZ, 0xc0, !PT ;  /* 0x0100000000ff7812 */ /* 0x000fe400078cc0ff */
        /* <DEDUP_REMOVED lines=46> */
[----:B------:R-:W-:Y:S02]  /*8a20*/  ISETP.GT.AND P1, PT, R168, RZ, !P6 ;  /* 0x000000ffa800720c */ /* 0x000fe40007724270 */
[----:B------:R-:W-:Y:S02]  /*8a30*/  LOP3.LUT P6, RZ, R0, 0x8000000, RZ, 0xc0, !PT ;  /* 0x0800000000ff7812 */ /* 0x000fe400078cc0ff */
[----:B------:R-:W-:Y:S02]  /*8a40*/  ISETP.LT.OR P1, PT, R13, 0x1, P1 ;  /* 0x000000010d00780c */ /* 0x000fe40000f21670 */
[----:B------:R-:W-:Y:S02]  /*8a50*/  ISETP.GT.AND P6, PT, R168, 0x99, !P6 ;  /* 0x00000099a800780c */ /* 0x000fe400077c4270 */
[----:B------:R-:W-:-:S02]  /*8a60*/  FSEL R154, R154, -INF , !P1 ;  /* 0xff8000009a9a7808 */ /* 0x000fc40004800000 */
[----:B------:R-:W-:Y:S02]  /*8a70*/  FSETP.NEU.FTZ.AND P1, PT, R9, -INF , PT ;  /* 0xff8000000900780b */ /* 0x000fe40003f3d000 */
[----:B------:R-:W-:Y:S02]  /*8a80*/  ISETP.LT.OR P6, PT, R13, 0x9a, P6 ;  /* 0x0000009a0d00780c */ /* 0x000fe400037c1670 */
[----:B------:R-:W-:Y:S02]  /*8a90*/  FSEL R170, R170, RZ, P1 ;  /* 0x000000ffaaaa7208 */ /* 0x000fe40000800000 */
[----:B------:R-:W-:-:S03]  /*8aa0*/  FSEL R103, R103, -INF , !P6 ;  /* 0xff80000067677808 */ /* 0x000fc60007000000 */
[--C-:B------:R-:W-:Y:S01]  /*8ab0*/  FFMA.FTZ R19, R156, UR39, -R170.reuse ;  /* 0x000000279c137c23 */ /* 0x100fe200080108aa */
[----:B------:R-:W-:Y:S01]  /*8ac0*/  FMNMX.FTZ R156, R154, R11, !PT ;  /* 0x0000000b9a9c7209 */ /* 0x000fe20007810000 */
[--C-:B------:R-:W-:Y:S01]  /*8ad0*/  FFMA.FTZ R14, R153, UR39, -R170.reuse ;  /* 0x00000027990e7c23 */ /* 0x100fe200080108aa */
[----:B------:R-:W-:-:S01]  /*8ae0*/  FFMA.FTZ R20, R157, UR39, -R170 ;  /* 0x000000279d147c23 */ /* 0x000fc200080108aa */
[--C-:B------:R-:W-:Y:S01]  /*8af0*/  FFMA.FTZ R157, R105, UR39, -R170.reuse ;  /* 0x00000027699d7c23 */ /* 0x100fe200080108aa */
[----:B------:R-:W-:Y:S01]  /*8b00*/  FMNMX.FTZ R153, R155, R156, !PT ;  /* 0x0000009c9b997209 */ /* 0x000fe20007810000 */
[--C-:B------:R-:W-:Y:S01]  /*8b10*/  FFMA.FTZ R15, R15, UR39, -R170.reuse ;  /* 0x000000270f0f7c23 */ /* 0x100fe200080108aa */
[----:B------:R-:W-:Y:S01]  /*8b20*/  FSEL R105, R95, -INF , !P2 ;  /* 0xff8000005f697808 */ /* 0x000fe20005000000 */
        /* <DEDUP_REMOVED lines=47> */
[----:B------:R-:W-:Y:S01]  /*8e20*/  FSEL R101, R9, RZ, P1 ;  /* 0x000000ff09657208 */ /* 0x000fe20000800000 */
[----:B------:R-:W-:Y:S01]  /*8e30*/  MUFU.EX2 R15, R15 ;  /* 0x0000000f000f7308 */ /* 0x000fe20000000800 */
[----:B------:R-:W-:-:S03]  /*8e40*/  FMNMX.FTZ R156, R150, R153, !PT ;  /* 0x00000099969c7209 */ /* 0x000fc60007810000 */
[----:B------:R-:W-:Y:S01]  /*8e50*/  FADD.FTZ R10, -R101, R10 ;  /* 0x0000000a650a7221 */ /* 0x000fe20000010100 */
[----:B------:R-:W-:-:S03]  /*8e60*/  FMNMX.FTZ R153, R151, R156, !PT ;  /* 0x0000009c97997209 */ /* 0x000fc60007810000 */
[----:B------:R-:W-:Y:S01]  /*8e70*/  MUFU.EX2 R14, R14 ;  /* 0x0000000e000e7308 */ /* 0x000fe20000000800 */
[----:B------:R-:W-:-:S04]  /*8e80*/  FMNMX.FTZ R156, R122, R153, !PT ;  /* 0x000000997a9c7209 */ /* 0x000fc80007810000 */
[----:B------:R-:W-:-:S03]  /*8e90*/  FMNMX.FTZ R153, R123, R156, !PT ;  /* 0x0000009c7b997209 */ /* 0x000fc60007810000 */
[----:B------:R-:W-:Y:S01]  /*8ea0*/  MUFU.EX2 R19, R19 ;  /* 0x0000001300137308 */ /* 0x000fe20000000800 */
[----:B------:R-:W-:-:S04]  /*8eb0*/  FMNMX.FTZ R156, R126, R153, !PT ;  /* 0x000000997e9c7209 */ /* 0x000fc80007810000 */
[----:B------:R-:W-:-:S03]  /*8ec0*/  FMNMX.FTZ R153, R127, R156, !PT ;  /* 0x0000009c7f997209 */ /* 0x000fc60007810000 */
[----:B------:R0:W-:Y:S01]  /*8ed0*/  MUFU.EX2 R95, R157 ;  /* 0x0000009d005f7308 */ /* 0x0001e20000000800 */
        /* <DEDUP_REMOVED lines=29> */
[----:B------:R-:W-:Y:S02]  /*90b0*/  MUFU.EX2 R144, R144 ;  /* 0x0000009000907308 */ /* 0x000fe40000000800 */
[----:B------:R-:W1:Y:S06]  /*90c0*/  SHFL.BFLY PT, R13, R156, 0x2, 0x1f ;  /* 0x0c401f009c0d7f89 */ /* 0x000e6c00000e0000 */
[----:B------:R-:W-:Y:S08]  /*90d0*/  MUFU.EX2 R145, R145 ;  /* 0x0000009100917308 */ /* 0x000ff00000000800 */
[----:B------:R-:W-:Y:S08]  /*90e0*/  MUFU.EX2 R148, R148 ;  /* 0x0000009400947308 */ /* 0x000ff00000000800 */
[----:B------:R-:W-:Y:S01]  /*90f0*/  MUFU.EX2 R149, R149 ;  /* 0x0000009500957308 */ /* 0x000fe20000000800 */
[----:B-1----:R-:W-:-:S05]  /*9100*/  FMNMX.FTZ R13, R156, R13, !PT ;  /* 0x0000000d9c0d7209 */ /* 0x002fca0007810000 */
[----:B------:R-:W1:Y:S02]  /*9110*/  SHFL.BFLY PT, R156, R13, 0x1, 0x1f ;  /* 0x0c201f000d9c7f89 */ /* 0x000e6400000e0000 */
[----:B------:R-:W-:Y:S08]  /*9120*/  MUFU.EX2 R120, R120 ;  /* 0x0000007800787308 */ /* 0x000ff00000000800 */
[----:B------:R-:W-:Y:S08]  /*9130*/  MUFU.EX2 R121, R121 ;  /* 0x0000007900797308 */ /* 0x000ff00000000800 */
[----:B------:R-:W-:Y:S01]  /*9140*/  MUFU.EX2 R124, R124 ;  /* 0x0000007c007c7308 */ /* 0x000fe20000000800 */
[----:B-1----:R-:W-:Y:S01]  /*9150*/  FMNMX.FTZ R13, R13, R156, !PT ;  /* 0x0000009c0d0d7209 */ /* 0x002fe20007810000 */
[----:B------:R-:W-:-:S06]  /*9160*/  IMAD.U32 R156, RZ, RZ, UR39 ;  /* 0x00000027ff9c7e24 */ /* 0x000fcc000f8e00ff */
[----:B------:R-:W-:Y:S01]  /*9170*/  MUFU.EX2 R125, R125 ;  /* 0x0000007d007d7308 */ /* 0x000fe20000000800 */
[C---:B------:R-:W-:Y:S01]  /*9180*/  FSETP.NEU.FTZ.AND P1, PT, R13.reuse, -INF , PT ;  /* 0xff8000000d00780b */ /* 0x040fe20003f3d000 */
[C---:B------:R-:W-:Y:S01]  /*9190*/  FFMA.FTZ R153, R13.reuse, R156, -8 ;  /* 0xc10000000d997423 */ /* 0x040fe2000001009c */
[----:B------:R-:W-:Y:S02]  /*91a0*/  FMUL.FTZ R156, R10, UR39 ;  /* 0x000000270a9c7c20 */ /* 0x000fe40008410000 */
[----:B------:R-:W-:Y:S02]  /*91b0*/  FSEL R164, R13, RZ, P1 ;  /* 0x000000ff0da47208 */ /* 0x000fe40000800000 */
[----:B------:R-:W-:Y:S01]  /*91c0*/  FSEL R10, R153, RZ, P1 ;  /* 0x000000ff990a7208 */ /* 0x000fe20000800000 */
[----:B------:R-:W-:Y:S02]  /*91d0*/  MUFU.EX2 R128, R128 ;  /* 0x0000008000807308 */ /* 0x000fe40000000800 */
[----:B------:R-:W-:-:S02]  /*91e0*/  FADD.FTZ R164, -R164, R11 ;  /* 0x0000000ba4a47221 */ /* 0x000fc40000010100 */
[--C-:B------:R-:W-:Y:S01]  /*91f0*/  FFMA.FTZ R154, R154, UR39, -R10.reuse ;  /* 0x000000279a9a7c23 */ /* 0x100fe2000801080a */
[----:B------:R-:W-:-:S01]  /*9200*/  FFMA.FTZ R153, R155, UR39, -R10 ;  /* 0x000000279b997c23 */ /* 0x000fc2000801080a */
[----:B------:R-:W-:Y:S01]  /*9210*/  FMUL.FTZ R161, R164, UR39 ;  /* 0x00000027a4a17c20 */ /* 0x000fe20008410000 */
[----:B------:R-:W-:-:S01]  /*9220*/  FFMA.FTZ R155, R158, UR39, -R10 ;  /* 0x000000279e9b7c23 */ /* 0x000fc2000801080a */
[----:B------:R-:W1:Y:S01]  /*9230*/  MUFU.EX2 R156, R156 ;  /* 0x0000009c009c7308 */ /* 0x000e620000000800 */
[----:B------:R-:W-:-:S01]  /*9240*/  FFMA.FTZ R158, R159, UR39, -R10 ;  /* 0x000000279f9e7c23 */ /* 0x000fc2000801080a */
[--C-:B0-----:R-:W-:Y:S01]  /*9250*/  FFMA.FTZ R157, R162, UR39, -R10.reuse ;  /* 0x00000027a29d7c23 */ /* 0x101fe2000801080a */
        /* <DEDUP_REMOVED lines=14> */
[----:B-1----:R-:W-:-:S01]  /*9340*/  FFMA.FTZ R165, R156, R6, R15 ;  /* 0x000000069ca57223 */ /* 0x002fc2000001000f */
[--C-:B------:R-:W-:Y:S01]  /*9350*/  FFMA.FTZ R143, R143, UR39, -R10.reuse ;  /* 0x000000278f8f7c23 */ /* 0x100fe2000801080a */
[----:B------:R-:W-:-:S01]  /*9360*/  FFMA.FTZ R146, R146, UR39, -R10 ;  /* 0x0000002792927c23 */ /* 0x000fc2000801080a */
[----:B------:R-:W-:Y:S01]  /*9370*/  FFMA.FTZ R147, R147, UR39, -R10 ;  /* 0x0000002793937c23 */ /* 0x000fe2000801080a */
[----:B------:R-:W-:-:S01]  /*9380*/  FADD.FTZ R164, R14, R165 ;  /* 0x000000a50ea47221 */ /* 0x000fc20000010000 */
        /* <DEDUP_REMOVED lines=12> */
[----:B------:R-:W-:Y:S01]  /*9450*/  FADD.FTZ R3, R19, R164 ;  /* 0x000000a413037221 */ /* 0x000fe20000010000 */
        /* <DEDUP_REMOVED lines=94> */
[----:B------:R-:W-:Y:S01]  /*9a40*/  MUFU.EX2 R114, R114 ;  /* 0x0000007200727308 */ /* 0x000fe20000000800 */
[----:B0-----:R-:W-:-:S07]  /*9a50*/  FADD.FTZ R135, R111, R164 ;  /* 0x000000a46f877221 */ /* 0x001fce0000010000 */
        /* <DEDUP_REMOVED lines=11> */
[----:B------:R-:W-:Y:S08]  /*9b10*/  MUFU.EX2 R90, R90 ;  /* 0x0000005a005a7308 */ /* 0x000ff00000000800 */
[----:B------:R0:W-:Y:S01]  /*9b20*/  MUFU.EX2 R163, R94 ;  /* 0x0000005e00a37308 */ /* 0x0001e20000000800 */
[----:B-1----:R-:W-:-:S07]  /*9b30*/  FADD.FTZ R6, R88, R3 ;  /* 0x0000000358067221 */ /* 0x002fce0000010000 */
[----:B------:R-:W1:Y:S01]  /*9b40*/  MUFU.EX2 R89, R89 ;  /* 0x0000005900597308 */ /* 0x000e620000000800 */
[----:B0-----:R-:W-:-:S04]  /*9b50*/  FADD.FTZ R94, R114, R135 ;  /* 0x00000087725e7221 */ /* 0x001fc80000010000 */
[----:B------:R-:W-:-:S03]  /*9b60*/  FADD.FTZ R135, R115, R94 ;  /* 0x0000005e73877221 */ /* 0x000fc60000010000 */
[----:B------:R-:W-:Y:S01]  /*9b70*/  MUFU.EX2 R91, R91 ;  /* 0x0000005b005b7308 */ /* 0x000fe20000000800 */
[----:B------:R-:W-:-:S07]  /*9b80*/  FADD.FTZ R94, R118, R135 ;  /* 0x00000087765e7221 */ /* 0x000fce0000010000 */
[----:B------:R-:W0:Y:S01]  /*9b90*/  MUFU.EX2 R92, R92 ;  /* 0x0000005c005c7308 */ /* 0x000e220000000800 */
[----:B-1----:R-:W-:-:S07]  /*9ba0*/  FADD.FTZ R3, R89, R6 ;  /* 0x0000000659037221 */ /* 0x002fce0000010000 */
[----:B------:R-:W1:Y:S08]  /*9bb0*/  MUFU.EX2 R93, R93 ;  /* 0x0000005d005d7308 */ /* 0x000e700000000800 */
[----:B------:R2:W3:Y:S01]  /*9bc0*/  MUFU.EX2 R165, R105 ;  /* 0x0000006900a57308 */ /* 0x0004e20000000800 */
[----:B0-----:R-:W-:-:S07]  /*9bd0*/  FADD.FTZ R6, R92, R3 ;  /* 0x000000035c067221 */ /* 0x001fce0000010000 */
[----:B------:R-:W0:Y:S01]  /*9be0*/  MUFU.EX2 R96, R96 ;  /* 0x0000006000607308 */ /* 0x000e220000000800 */
[----:B--2---:R-:W-:-:S01]  /*9bf0*/  FADD.FTZ R105, R119, R94 ;  /* 0x0000005e77697221 */ /* 0x004fc20000010000 */
[----:B-1----:R-:W-:-:S03]  /*9c00*/  FADD.FTZ R3, R93, R6 ;  /* 0x000000065d037221 */ /* 0x002fc60000010000 */
[----:B------:R-:W-:-:S03]  /*9c10*/  FADD.FTZ R94, R90, R105 ;  /* 0x000000695a5e7221 */ /* 0x000fc60000010000 */
[----:B------:R-:W1:Y:S01]  /*9c20*/  MUFU.EX2 R171, R98 ;  /* 0x0000006200ab7308 */ /* 0x000e620000000800 */
[----:B------:R-:W-:-:S04]  /*9c30*/  FADD.FTZ R94, R91, R94 ;  /* 0x0000005e5b5e7221 */ /* 0x000fc80000010000 */
[----:B------:R-:W-:-:S03]  /*9c40*/  FADD.FTZ R94, R163, R94 ;  /* 0x0000005ea35e7221 */ /* 0x000fc60000010000 */
[----:B------:R-:W2:Y:S01]  /*9c50*/  MUFU.EX2 R97, R97 ;  /* 0x0000006100617308 */ /* 0x000ea20000000800 */
[----:B---3--:R-:W-:-:S01]  /*9c60*/  FADD.FTZ R94, R165, R94 ;  /* 0x0000005ea55e7221 */ /* 0x008fc20000010000 */
[----:B0-----:R-:W-:-:S06]  /*9c70*/  FADD.FTZ R6, R96, R3 ;  /* 0x0000000360067221 */ /* 0x001fcc0000010000 */
        /* <DEDUP_REMOVED lines=14> */
.L_x_8468:
        /* <DEDUP_REMOVED lines=76> */
[----:B------:R-:W-:Y:S01]  /*a220*/  VIADD R12, R12, 0xffffffff ;  /* 0xffffffff0c0c7836 */ /* 0x000fe20000000000 */
        /* <DEDUP_REMOVED lines=38> */
.L_x_8450:
[----:B------:R-:W0:Y:S01]  /*a490*/  LDC R11, c[0x0][0x2f0] ;  /* 0x0000bc00ff0b7b82 */ /* 0x000e220000000800 */
[----:B------:R-:W-:Y:S02]  /*a4a0*/  UIADD3 UR54, -UR54, 0x1, URZ ;  /* 0x0000000136367890 */ /* 0x000fe4000fffe13f */
[----:B------:R-:W-:Y:S02]  /*a4b0*/  UISETP.NE.AND UP1, UPT, UR45, URZ, UPT ;  /* 0x0000003f2d00728c */ /* 0x000fe4000bf25270 */
[----:B------:R-:W-:-:S03]  /*a4c0*/  UISETP.NE.AND UP0, UPT, UR44, URZ, UPT ;  /* 0x0000003f2c00728c */ /* 0x000fc6000bf05270 */
[----:B------:R-:W1:Y:S03]  /*a4d0*/  S2UR UR6, SR_CTAID.X ;  /* 0x00000000000679c3 */ /* 0x000e660000002500 */
[----:B------:R-:W-:-:S03]  /*a4e0*/  PLOP3.LUT P1, PT, PT, PT, UP0, 0x40, 0x0 ;  /* 0x000000000000781c */ /* 0x000fc60003f2e808 */
[----:B------:R-:W-:Y:S01]  /*a4f0*/  @UP1 ULDC UR14, c[0x0][0x450] ;  /* 0x00011400000e1ab9 */ /* 0x000fe20000000800 */
[----:B0-----:R-:W-:-:S05]  /*a500*/  IMAD R11, R16, R11, UR54 ;  /* 0x00000036100b7e24 */ /* 0x001fca000f8e020b */
[----:B------:R-:W-:Y:S01]  /*a510*/  R2UR UR11, R11 ;  /* 0x000000000b0b72ca */ /* 0x000fe200000e0000 */
[----:B-1----:R-:W-:-:S03]  /*a520*/  ULEA UR10, UR6, 0x7f, 0x7 ;  /* 0x0000007f060a7891 */ /* 0x002fc6000f8e383f */
[----:B------:R-:W-:Y:S02]  /*a530*/  @UP1 ULDC UR6, c[0x0][0x44c] ;  /* 0x0001130000061ab9 */ /* 0x000fe40000000800 */
        /* <DEDUP_REMOVED lines=17> */
.L_x_8471:
[----:B------:R-:W-:Y:S02]  /*a650*/  ULDC UR14, c[0x0][0x9e4] ;  /* 0x00027900000e7ab9 */ /* 0x000fe40000000800 */
[----:B------:R-:W-:-:S11]  /*a660*/  UISETP.NE.AND UP0, UPT, UR14, 0x1, UPT ;  /* 0x000000010e00788c */ /* 0x000fd6000bf05270 */
[----:B------:R-:W-:Y:S02]  /*a670*/  @UP0 ULDC.64 UR16, c[0x0][0x9e8] ;  /* 0x00027a0000100ab9 */ /* 0x000fe40000000a00 */
[----:B------:R-:W-:-:S04]  /*a680*/  UIMAD.WIDE.U32 UR6, UR10, UR16, URZ ;  /* 0x000000100a0672a5 */ /* 0x000fc8000f8e003f */
[----:B------:R-:W-:-:S12]  /*a690*/  @UP0 USHF.R.U32.HI UR10, URZ, UR17, UR7 ;  /* 0x000000113f0a0299 */ /* 0x000fd80008011607 */
.L_x_8472:
[----:B------:R-:W-:-:S04]  /*a6a0*/  UIMAD UR10, UR10, UR14, URZ ;  /* 0x0000000e0a0a72a4 */ /* 0x000fc8000f8e023f */
[----:B------:R-:W-:-:S04]  /*a6b0*/  UISETP.LT.AND UP0, UPT, UR11, UR10, UPT ;  /* 0x0000000a0b00728c */ /* 0x000fc8000bf01270 */
[----:B------:R-:W-:-:S12]  /*a6c0*/  USEL UR11, UR11, UR10, !UP0 ;  /* 0x0000000a0b0b7287 */ /* 0x000fd8000c000000 */
.L_x_8470:
[----:B------:R-:W-:-:S04]  /*a6d0*/  UIADD3 UR6, UR11, 0x9f, URZ ;  /* 0x0000009f0b067890 */ /* 0x000fc8000fffe03f */
[----:B------:R-:W-:-:S04]  /*a6e0*/  UIMAD.WIDE UR6, UR6, 0x66666667, URZ ;  /* 0x66666667060678a5 */ /* 0x000fc8000f8e023f */
[----:B------:R-:W-:-:S04]  /*a6f0*/  USHF.R.U32.HI UR6, URZ, 0x1f, UR7 ;  /* 0x0000001f3f067899 */ /* 0x000fc80008011607 */
[----:B------:R-:W-:-:S04]  /*a700*/  ULEA.HI.SX32 UR6, UR7, UR6, 0x1a ;  /* 0x0000000607067291 */ /* 0x000fc8000f8fd23f */
        /* <DEDUP_REMOVED lines=8> */
.L_x_8484:
[----:B------:R-:W-:Y:S01]  /*a790*/  ISETP.NE.AND P2, PT, RZ, UR42, PT ;  /* 0x0000002aff007c0c */ /* 0x000fe2000bf45270 */
[----:B------:R-:W-:-:S04]  /*a7a0*/  UISETP.NE.AND UP0, UPT, UR54, 0x1, UPT ;  /* 0x000000013600788c */ /* 0x000fc8000bf05270 */
[----:B------:R-:W-:-:S04]  /*a7b0*/  USEL UR48, URZ, 0x1, UP0 ;  /* 0x000000013f307887 */ /* 0x000fc80008000000 */
[----:B------:R-:W-:-:S04]  /*a7c0*/  ULOP3.LUT UR48, UR55, UR48, URZ, 0x3c, !UPT ;  /* 0x0000003037307292 */ /* 0x000fc8000f8e3c3f */
[----:B------:R-:W-:Y:S08]  /*a7d0*/  @P2 BRA `(.L_x_8474) ;  /* 0x0000000000382947 */ /* 0x000ff00003800000 */
[----:B------:R-:W-:Y:S05]  /*a7e0*/  @!P0 BRA `(.L_x_8475) ;  /* 0x0000000000048947 */ /* 0x000fea0003800000 */
[----:B------:R-:W-:Y:S01]  /*a7f0*/  BPT.TRAP 0x1 ;  /* 0x000000040000795c */ /* 0x000fe20000300000 */
.L_x_8475:
        /* <DEDUP_REMOVED lines=9> */
.L_x_8476:
[----:B-1----:R-:W-:Y:S05]  /*a890*/  @P1 BRA `(.L_x_8474) ;  /* 0x0000000000081947 */ /* 0x002fea0003800000 */
[----:B------:R-:W1:Y:S02]  /*a8a0*/  SYNCS.PHASECHK.TRANS64.TRYWAIT P1, [UR6+0x22830], R9 ;  /* 0x02283009ff0075a7 */ /* 0x000e640008020146 */
[----:B-1----:R-:W-:Y:S05]  /*a8b0*/  @!P1 BRA `(.L_x_8477) ;  /* 0x000000f400189947 */ /* 0x002fea0003800000 */
.L_x_8474:
        /* <DEDUP_REMOVED lines=134> */
.L_x_8479:
[----:B------:R-:W-:Y:S01]  /*b120*/  ULEA UR6, UR54, UR41, 0x3 ;  /* 0x0000002936067291 */ /* 0x000fe2000f8e183f */
[----:B------:R-:W-:-:S05]  /*b130*/  IMAD.U32 R9, RZ, RZ, UR55 ;  /* 0x00000037ff097e24 */ /* 0x000fca000f8e00ff */
[----:B------:R-:W-:-:S04]  /*b140*/  SHF.L.U32 R9, R9, 0x1f, RZ ;  /* 0x0000001f09097819 */ /* 0x000fc800000006ff */
[----:B------:R0:W1:Y:S01]  /*b150*/  SYNCS.PHASECHK.TRANS64.TRYWAIT P1, [UR6+0x22850], R9 ;  /* 0x02285009ff0075a7 */ /* 0x0000620008020146 */
[----:B------:R-:W-:Y:S05]  /*b160*/  @!P0 BRA `(.L_x_8480) ;  /* 0x0000000000048947 */ /* 0x000fea0003800000 */
[----:B------:R-:W-:Y:S01]  /*b170*/  BPT.TRAP 0x1 ;  /* 0x000000040000795c */ /* 0x000fe20000300000 */
.L_x_8480:
[----:B-1----:R-:W-:Y:S05]  /*b180*/  @P1 BRA `(.L_x_8478) ;  /* 0x0000000000081947 */ /* 0x002fea0003800000 */
[----:B------:R-:W1:Y:S02]  /*b190*/  SYNCS.PHASECHK.TRANS64.TRYWAIT P1, [UR6+0x22850], R9 ;  /* 0x02285009ff0075a7 */ /* 0x000e640008020146 */
[----:B-1----:R-:W-:Y:S05]  /*b1a0*/  @!P1 BRA `(.L_x_8481) ;  /* 0x000000e800f49947 */ /* 0x002fea0003800000 */
.L_x_8478:
        /* <DEDUP_REMOVED lines=34> */
.L_x_8482:
        /* <DEDUP_REMOVED lines=91> */
[----:B-1----:R-:W-:Y:S01]  /*b980*/  FMNMX.FTZ R13, R19, R168, !PT ;  /* 0x000000a8130d7209 */ /* 0x002fe20007810000 */
[----:B------:R-:W-:Y:S02]  /*b990*/  IMAD.U32 R168, RZ, RZ, UR39 ;  /* 0x00000027ffa87e24 */ /* 0x000fe4000f8e00ff */
[----:B------:R-:W-:-:S02]  /*b9a0*/  FADD.FTZ R10, -R9, R10 ;  /* 0x0000000a090a7221 */ /* 0x000fc40000010100 */
[----:B------:R-:W-:Y:S02]  /*b9b0*/  FFMA.FTZ R168, R9, R168, -8 ;  /* 0xc100000009a87423 */ /* 0x000fe400000100a8 */
[----:B------:R-:W-:Y:S01]  /*b9c0*/  FMUL.FTZ R21, R10, UR39 ;  /* 0x000000270a157c20 */ /* 0x000fe20008410000 */
[----:B------:R-:W-:Y:S01]  /*b9d0*/  FADD.FTZ R10, -R13, R11 ;  /* 0x0000000b0d0a7221 */ /* 0x000fe20000010100 */
[----:B------:R-:W-:-:S01]  /*b9e0*/  FFMA.FTZ R19, R156, UR39, -R168 ;  /* 0x000000279c137c23 */ /* 0x000fc200080108a8 */
[----:B------:R-:W-:Y:S02]  /*b9f0*/  IMAD.U32 R156, RZ, RZ, UR39 ;  /* 0x00000027ff9c7e24 */ /* 0x000fe4000f8e00ff */
[----:B------:R-:W-:-:S01]  /*ba00*/  FFMA.FTZ R15, R153, UR39, -R168 ;  /* 0x00000027990f7c23 */ /* 0x000fc200080108a8 */
[--C-:B------:R-:W-:Y:S01]  /*ba10*/  FFMA.FTZ R153, R101, UR39, -R168.reuse ;  /* 0x0000002765997c23 */ /* 0x100fe200080108a8 */
[----:B------:R-:W-:-:S01]  /*ba20*/  FFMA.FTZ R14, R152, UR39, -R168 ;  /* 0x00000027980e7c23 */ /* 0x000fc200080108a8 */
[----:B------:R-:W-:Y:S01]  /*ba30*/  FFMA.FTZ R101, R13, R156, -8 ;  /* 0xc10000000d657423 */ /* 0x000fe2000001009c */
[----:B------:R-:W-:-:S01]  /*ba40*/  FFMA.FTZ R20, R157, UR39, -R168 ;  /* 0x000000279d147c23 */ /* 0x000fc200080108a8 */
[----:B------:R-:W-:Y:S01]  /*ba50*/  FMUL.FTZ R10, R10, UR39 ;  /* 0x000000270a0a7c20 */ /* 0x000fe20008410000 */
[----:B------:R0:W-:Y:S01]  /*ba60*/  MUFU.EX2 R11, R21 ;  /* 0x00000015000b7308 */ /* 0x0001e20000000800 */
[----:B------:R-:W-:-:S01]  /*ba70*/  FFMA.FTZ R157, R154, UR39, -R101 ;  /* 0x000000279a9d7c23 */ /* 0x000fc20008010865 */
[--C-:B------:R-:W-:Y:S01]  /*ba80*/  FFMA.FTZ R154, R155, UR39, -R101.reuse ;  /* 0x000000279b9a7c23 */ /* 0x100fe20008010865 */
        /* <DEDUP_REMOVED lines=91> */
[----:B------:R-:W-:-:S02]  /*c040*/  FFMA.FTZ R101, R103, UR39, -R101 ;  /* 0x0000002767657c23 */ /* 0x000fc40008010865 */
        /* <DEDUP_REMOVED lines=144> */
.L_x_8483:
        /* <DEDUP_REMOVED lines=113> */
[----:B------:R-:W-:Y:S01]  /*d060*/  F2FP.SATFINITE.E4M3.F32.PACK_AB_MERGE_C R171, R99, R98, R93 ;  /* 0x0000006263ab723e */ /* 0x000fe2000480705d */
[----:B------:R-:W-:Y:S06]  /*d070*/  @P1 BRA `(.L_x_8484) ;  /* 0xffffffd400c41947 */ /* 0x000fec000383ffff */
.L_x_8473:
        /* <DEDUP_REMOVED lines=12> */
.L_x_8504:
        /* <DEDUP_REMOVED lines=9> */
.L_x_8487:
[----:B------:R-:W-:Y:S01]  /*d1d0*/  ULEA UR6, UR49, UR41, 0x3 ;  /* 0x0000002931067291 */ /* 0x000fe2000f8e183f */
[----:B------:R-:W-:-:S05]  /*d1e0*/  IMAD.U32 R9, RZ, RZ, UR48 ;  /* 0x00000030ff097e24 */ /* 0x000fca000f8e00ff */
[----:B------:R-:W-:-:S04]  /*d1f0*/  SHF.L.U32 R9, R9, 0x1f, RZ ;  /* 0x0000001f09097819 */ /* 0x000fc800000006ff */
[----:B------:R0:W1:Y:S01]  /*d200*/  SYNCS.PHASECHK.TRANS64.TRYWAIT P1, [UR6+0x22830], R9 ;  /* 0x02283009ff0075a7 */ /* 0x0000620008020146 */
[----:B------:R-:W-:Y:S05]  /*d210*/  @!P0 BRA `(.L_x_8488) ;  /* 0x0000000000048947 */ /* 0x000fea0003800000 */
[----:B------:R-:W-:Y:S01]  /*d220*/  BPT.TRAP 0x1 ;  /* 0x000000040000795c */ /* 0x000fe20000300000 */
.L_x_8488:
[----:B-1----:R-:W-:Y:S05]  /*d230*/  @P1 BRA `(.L_x_8486) ;  /* 0x0000000000081947 */ /* 0x002fea0003800000 */
[----:B------:R-:W1:Y:S02]  /*d240*/  SYNCS.PHASECHK.TRANS64.TRYWAIT P1, [UR6+0x22830], R9 ;  /* 0x02283009ff0075a7 */ /* 0x000e640008020146 */
[----:B-1----:R-:W-:Y:S05]  /*d250*/  @!P1 BRA `(.L_x_8489) ;  /* 0x000000c800e09947 */ /* 0x002fea0003800000 */
.L_x_8486:
        /* <DEDUP_REMOVED lines=130> */
.L_x_8491:
[----:B------:R-:W-:Y:S01]  /*da80*/  ULEA UR6, UR57, UR41, 0x3 ;  /* 0x0000002939067291 */ /* 0x000fe2000f8e183f */
[----:B01----:R-:W-:-:S05]  /*da90*/  IMAD.U32 R9, RZ, RZ, UR58 ;  /* 0x0000003aff097e24 */ /* 0x003fca000f8e00ff */
[----:B------:R-:W-:-:S04]  /*daa0*/  SHF.L.U32 R9, R9, 0x1f, RZ ;  /* 0x0000001f09097819 */ /* 0x000fc800000006ff */
[----:B------:R0:W1:Y:S01]  /*dab0*/  SYNCS.PHASECHK.TRANS64.TRYWAIT P1, [UR6+0x22850], R9 ;  /* 0x02285009ff0075a7 */ /* 0x0000620008020146 */
[----:B------:R-:W-:Y:S05]  /*dac0*/  @!P0 BRA `(.L_x_8492) ;  /* 0x0000000000048947 */ /* 0x000fea0003800000 */
[----:B------:R-:W-:Y:S01]  /*dad0*/  BPT.TRAP 0x1 ;  /* 0x000000040000795c */ /* 0x000fe20000300000 */
.L_x_8492:
[----:B-1----:R-:W-:Y:S05]  /*dae0*/  @P1 BRA `(.L_x_8490) ;  /* 0x0000000000081947 */ /* 0x002fea0003800000 */
[----:B------:R-:W1:Y:S02]  /*daf0*/  SYNCS.PHASECHK.TRANS64.TRYWAIT P1, [UR6+0x22850], R9 ;  /* 0x02285009ff0075a7 */ /* 0x000e640008020146 */
[----:B-1----:R-:W-:Y:S05]  /*db00*/  @!P1 BRA `(.L_x_8493) ;  /* 0x000000c000cc9947 */ /* 0x002fea0003800000 */
.L_x_8490:
        /* <DEDUP_REMOVED lines=33> */
.L_x_8494:
        /* <DEDUP_REMOVED lines=15> */
[----:B------:R-:W-:-:S04]  /*de10*/  VIADD R9, R23, 0x1 ;  /* 0x0000000117097836 */ /* 0x000fc80000000000 */
[----:B------:R-:W0:Y:S01]  /*de20*/  SHFL.IDX PT, R21, R15, RZ, 0x1c1f ;  /* 0x001c1fff0f157589 */ /* 0x000e2200000e0000 */
[----:B------:R-:W-:-:S05]  /*de30*/  IMAD R9, R8, -0x2, R9 ;  /* 0xfffffffe08097824 */ /* 0x000fca00078e0209 */
[C---:B------:R-:W-:Y:S01]  /*de40*/  IADD3 R13, R9.reuse, -UR56, R18 ;  /* 0x80000038090d7c10 */ /* 0x040fe2000fffe012 */
[----:B------:R-:W-:-:S04]  /*de50*/  VIADD R9, R9, 0xffffffff ;  /* 0xffffffff09097836 */ /* 0x000fc80000000000 */
        /* <DEDUP_REMOVED lines=18> */
.L_x_8497:
[----:B------:R-:W-:-:S05]  /*df80*/  IMAD.U32 R170, RZ, RZ, UR51 ;  /* 0x00000033ffaa7e24 */ /* 0x000fca000f8e00ff */
[----:B------:R-:W-:-:S13]  /*df90*/  ISETP.NE.AND P1, PT, R170, 0x1, PT ;  /* 0x00000001aa00780c */ /* 0x000fda0003f25270 */
[----:B------:R-:W0:Y:S02]  /*dfa0*/  @P1 LDC.64 R172, c[0x0][0x9e8] ;  /* 0x00027a00ffac1b82 */ /* 0x000e240000000a00 */
[----:B0-----:R-:W-:-:S05]  /*dfb0*/  @P1 IMAD.HI.U32 R22, R20, R172, RZ ;  /* 0x000000ac14161227 */ /* 0x001fca00078e00ff */
[----:B------:R-:W-:-:S07]  /*dfc0*/  @P1 SHF.R.U32.HI R20, RZ, R173, R22 ;  /* 0x000000adff141219 */ /* 0x000fce0000011616 */
.L_x_8498:
[----:B------:R-:W-:Y:S05]  /*dfd0*/  BSYNC B0 ;  /* 0x0000000000007941 */ /* 0x000fea0003800000 */
.L_x_8496:
[----:B------:R-:W-:-:S05]  /*dfe0*/  IMAD R20, R20, R170, R9 ;  /* 0x000000aa14147224 */ /* 0x000fca00078e0209 */
[----:B------:R-:W-:Y:S02]  /*dff0*/  VIADDMNMX R13, R20, R170, R13, PT ;  /* 0x000000aa140d7246 */ /* 0x000fe4000380010d */
[----:B------:R-:W-:-:S07]  /*e000*/  VIMNMX R19, R19, R20, !PT ;  /* 0x0000001413137248 */ /* 0x000fce0007fe0100 */
.L_x_8495:
[C---:B------:R-:W-:Y:S01]  /*e010*/  ISETP.GE.AND P2, PT, R23.reuse, 0x2, PT ;  /* 0x000000021700780c */ /* 0x040fe20003f46270 */
[----:B------:R-:W0:Y:S01]  /*e020*/  SHFL.IDX PT, R15, R15, 0x1, 0x1c1f ;  /* 0x003c1f000f0f7f89 */ /* 0x000e2200000e0000 */
[C---:B------:R-:W-:Y:S01]  /*e030*/  ISETP.GE.AND P1, PT, R23.reuse, 0x9, PT ;  /* 0x000000091700780c */ /* 0x040fe20003f26270 */
[----:B------:R-:W-:Y:S01]  /*e040*/  UISETP.NE.AND UP0, UPT, UR44, URZ, UPT ;  /* 0x0000003f2c00728c */ /* 0x000fe2000bf05270 */
        /* <DEDUP_REMOVED lines=225> */
[----:B------:R-:W-:-:S04]  /*ee60*/  ISETP.GT.AND P6, PT, R19, 0x99, !P6 ;  /* 0x000000991300780c */ /* 0x000fc800077c4270 */
[----:B------:R-:W-:Y:S01]  /*ee70*/  ISETP.LT.OR P6, PT, R13, 0x9a, P6 ;  /* 0x0000009a0d00780c */ /* 0x000fe200037c1670 */
[--C-:B0-----:R-:W-:Y:S02]  /*ee80*/  IMAD.IADD R13, R168, 0x1, R15.reuse ;  /* 0x00000001a80d7824 */ /* 0x101fe400078e020f */
[----:B------:R-:W-:Y:S01]  /*ee90*/  IMAD.IADD R168, R169, 0x1, R15 ;  /* 0x00000001a9a87824 */ /* 0x000fe200078e020f */
[----:B------:R-:W-:Y:S02]  /*eea0*/  FSEL R101, R101, -INF , !P6 ;  /* 0xff80000065657808 */ /* 0x000fe40007000000 */
[----:B------:R-:W-:-:S13]  /*eeb0*/  PLOP3.LUT P6, PT, PT, PT, UP0, 0x40, 0x0 ;  /* 0x000000000000781c */ /* 0x000fda0003fce808 */
        /* <DEDUP_REMOVED lines=14> */
.L_x_8501:
[----:B------:R-:W-:-:S05]  /*efa0*/  IMAD.U32 R22, RZ, RZ, UR51 ;  /* 0x00000033ff167e24 */ /* 0x000fca000f8e00ff */
[----:B------:R-:W-:-:S13]  /*efb0*/  ISETP.NE.AND P6, PT, R22, 0x1, PT ;  /* 0x000000011600780c */ /* 0x000fda0003fc5270 */
[----:B------:R-:W0:Y:S02]  /*efc0*/  @P6 LDC.64 R20, c[0x0][0x9e8] ;  /* 0x00027a00ff146b82 */ /* 0x000e240000000a00 */
[----:B0-----:R-:W-:-:S05]  /*efd0*/  @P6 IMAD.HI.U32 R20, R15, R20, RZ ;  /* 0x000000140f146227 */ /* 0x001fca00078e00ff */
[----:B------:R-:W-:-:S07]  /*efe0*/  @P6 SHF.R.U32.HI R15, RZ, R21, R20 ;  /* 0x00000015ff0f6219 */ /* 0x000fce0000011614 */
.L_x_8502:
[----:B------:R-:W-:Y:S05]  /*eff0*/  BSYNC B0 ;  /* 0x0000000000007941 */ /* 0x000fea0003800000 */
.L_x_8500:
[----:B------:R-:W-:-:S05]  /*f000*/  IMAD R9, R15, R22, R9 ;  /* 0x000000160f097224 */ /* 0x000fca00078e0209 */
[----:B------:R-:W-:Y:S02]  /*f010*/  VIADDMNMX R13, R9, R22, R13, PT ;  /* 0x00000016090d7246 */ /* 0x000fe4000380010d */
[----:B------:R-:W-:-:S07]  /*f020*/  VIMNMX R168, R168, R9, !PT ;  /* 0x00000009a8a87248 */ /* 0x000fce0007fe0100 */
.L_x_8499:
        /* <DEDUP_REMOVED lines=222> */
[----:B------:R-:W-:Y:S01]  /*fe10*/  FMUL.FTZ R160, R160, UR39 ;  /* 0x00000027a0a07c20 */ /* 0x000fe20008410000 */
        /* <DEDUP_REMOVED lines=38> */
[----:B------:R-:W-:Y:S02]  /*10080*/  MUFU.EX2 R15, R15 ;  /* 0x0000000f000f7308 */ /* 0x000fe40000000800 */
[----:B------:R-:W-:-:S04]  /*10090*/  FMNMX.FTZ R153, R151, R156, !PT ;  /* 0x0000009c97997209 */ /* 0x000fc80007810000 */
[----:B------:R-:W-:Y:S02]  /*100a0*/  FMNMX.FTZ R156, R122, R153, !PT ;  /* 0x000000997a9c7209 */ /* 0x000fe40007810000 */
[----:B------:R-:W0:Y:S02]  /*100b0*/  MUFU.EX2 R160, R160 ;  /* 0x000000a000a07308 */ /* 0x000e240000000800 */
[----:B------:R-:W-:-:S04]  /*100c0*/  FMNMX.FTZ R153, R123, R156, !PT ;  /* 0x0000009c7b997209 */ /* 0x000fc80007810000 */
[----:B------:R-:W-:Y:S02]  /*100d0*/  FMNMX.FTZ R156, R126, R153, !PT ;  /* 0x000000997e9c7209 */ /* 0x000fe40007810000 */
[----:B------:R-:W1:Y:S02]  /*100e0*/  MUFU.EX2 R20, R20 ;  /* 0x0000001400147308 */ /* 0x000e640000000800 */
        /* <DEDUP_REMOVED lines=30> */
[----:B------:R-:W-:-:S05]  /*102d0*/  FMNMX.FTZ R156, R103, R156, !PT ;  /* 0x0000009c679c7209 */ /* 0x000fca0007810000 */
[----:B------:R-:W4:Y:S01]  /*102e0*/  SHFL.BFLY PT, R13, R156, 0x2, 0x1f ;  /* 0x0c401f009c0d7f89 */ /* 0x000f2200000e0000 */
[----:B------:R-:W-:Y:S08]  /*102f0*/  MUFU.EX2 R141, R141 ;  /* 0x0000008d008d7308 */ /* 0x000ff00000000800 */
[----:B------:R-:W-:Y:S08]  /*10300*/  MUFU.EX2 R144, R144 ;  /* 0x0000009000907308 */ /* 0x000ff00000000800 */
[----:B------:R-:W-:Y:S01]  /*10310*/  MUFU.EX2 R145, R145 ;  /* 0x0000009100917308 */ /* 0x000fe20000000800 */
[----:B----4-:R-:W-:-:S07]  /*10320*/  FMNMX.FTZ R13, R156, R13, !PT ;  /* 0x0000000d9c0d7209 */ /* 0x010fce0007810000 */
[----:B------:R-:W-:Y:S01]  /*10330*/  MUFU.EX2 R148, R148 ;  /* 0x0000009400947308 */ /* 0x000fe20000000800 */
[----:B------:R-:W4:Y:S07]  /*10340*/  SHFL.BFLY PT, R156, R13, 0x1, 0x1f ;  /* 0x0c201f000d9c7f89 */ /* 0x000f2e00000e0000 */
[----:B------:R-:W-:Y:S08]  /*10350*/  MUFU.EX2 R149, R149 ;  /* 0x0000009500957308 */ /* 0x000ff00000000800 */
[----:B------:R-:W-:Y:S08]  /*10360*/  MUFU.EX2 R120, R120 ;  /* 0x0000007800787308 */ /* 0x000ff00000000800 */
[----:B------:R-:W-:Y:S01]  /*10370*/  MUFU.EX2 R121, R121 ;  /* 0x0000007900797308 */ /* 0x000fe20000000800 */
[----:B----4-:R-:W-:Y:S01]  /*10380*/  FMNMX.FTZ R13, R13, R156, !PT ;  /* 0x0000009c0d0d7209 */ /* 0x010fe20007810000 */
[----:B------:R-:W-:-:S03]  /*10390*/  IMAD.U32 R156, RZ, RZ, UR39 ;  /* 0x00000027ff9c7e24 */ /* 0x000fc6000f8e00ff */
[C---:B------:R-:W-:Y:S01]  /*103a0*/  FSETP.NEU.FTZ.AND P1, PT, R13.reuse, -INF , PT ;  /* 0xff8000000d00780b */ /* 0x040fe20003f3d000 */
[----:B------:R-:W-:-:S02]  /*103b0*/  FFMA.FTZ R156, R13, R156, -8 ;  /* 0xc10000000d9c7423 */ /* 0x000fc4000001009c */
[----:B------:R-:W-:Y:S03]  /*103c0*/  MUFU.EX2 R124, R124 ;  /* 0x0000007c007c7308 */ /* 0x000fe60000000800 */
[----:B------:R-:W-:-:S05]  /*103d0*/  FSEL R156, R156, RZ, P1 ;  /* 0x000000ff9c9c7208 */ /* 0x000fca0000800000 */
        /* <DEDUP_REMOVED lines=10> */
[----:B0-----:R-:W-:-:S01]  /*10480*/  FFMA.FTZ R163, R160, R6, R15 ;  /* 0x00000006a0a37223 */ /* 0x001fc2000001000f */
[--C-:B---3--:R-:W-:Y:S01]  /*10490*/  FFMA.FTZ R157, R166, UR39, -R156.reuse ;  /* 0x00000027a69d7c23 */ /* 0x108fe2000801089c */
[----:B------:R-:W-:Y:S01]  /*104a0*/  FMUL.FTZ R159, R159, UR39 ;  /* 0x000000279f9f7c20 */ /* 0x000fe20008410000 */
[--C-:B------:R-:W-:Y:S01]  /*104b0*/  FFMA.FTZ R161, R126, UR39, -R156.reuse ;  /* 0x000000277ea17c23 */ /* 0x100fe2000801089c */
[----:B------:R-:W-:-:S01]  /*104c0*/  FFMA.FTZ R126, R130, UR39, -R156 ;  /* 0x00000027827e7c23 */ /* 0x000fc2000801089c */
[----:B------:R-:W-:Y:S01]  /*104d0*/  FFMA.FTZ R130, R134, UR39, -R156 ;  /* 0x0000002786827c23 */ /* 0x000fe2000801089c */
[----:B-1----:R-:W-:-:S01]  /*104e0*/  FADD.FTZ R134, R20, R163 ;  /* 0x000000a314867221 */ /* 0x002fc20000010000 */
        /* <DEDUP_REMOVED lines=37> */
[----:B------:R-:W-:-:S03]  /*10740*/  FFMA.FTZ R103, R103, UR39, -R156 ;  /* 0x0000002767677c23 */ /* 0x000fc6000801089c */
[----:B------:R-:W1:Y:S08]  /*10750*/  MUFU.EX2 R162, R162 ;  /* 0x000000a200a27308 */ /* 0x000e700000000800 */
[----:B------:R-:W4:Y:S08]  /*10760*/  MUFU.EX2 R157, R157 ;  /* 0x0000009d009d7308 */ /* 0x000f300000000800 */
[----:B------:R5:W-:Y:S08]  /*10770*/  MUFU.EX2 R14, R161 ;  /* 0x000000a1000e7308 */ /* 0x000bf00000000800 */
[----:B------:R-:W2:Y:S01]  /*10780*/  MUFU.EX2 R166, R166 ;  /* 0x000000a600a67308 */ /* 0x000ea20000000800 */
[----:B-----5:R-:W-:-:S01]  /*10790*/  FADD.FTZ R161, R153, R6 ;  /* 0x0000000699a17221 */ /* 0x020fc20000010000 */
[----:B------:R-:W-:-:S03]  /*107a0*/  FADD.FTZ R6, R22, R3 ;  /* 0x0000000316067221 */ /* 0x000fc60000010000 */
[----:B---3--:R-:W-:Y:S01]  /*107b0*/  FADD.FTZ R134, R158, R161 ;  /* 0x000000a19e867221 */ /* 0x008fe20000010000 */
[----:B------:R-:W-:-:S02]  /*107c0*/  FADD.FTZ R3, R21, R6 ;  /* 0x0000000615037221 */ /* 0x000fc40000010000 */
[----:B------:R-:W3:Y:S01]  /*107d0*/  MUFU.EX2 R138, R138 ;  /* 0x0000008a008a7308 */ /* 0x000ee20000000800 */
[----:B0-----:R-:W-:-:S01]  /*107e0*/  FADD.FTZ R161, R155, R134 ;  /* 0x000000869ba17221 */ /* 0x001fc20000010000 */
[----:B------:R-:W-:-:S03]  /*107f0*/  FADD.FTZ R6, R152, R3 ;  /* 0x0000000398067221 */ /* 0x000fc60000010000 */
[----:B-1----:R-:W-:Y:S01]  /*10800*/  FADD.FTZ R134, R162, R161 ;  /* 0x000000a1a2867221 */ /* 0x002fe20000010000 */
[----:B------:R-:W-:-:S02]  /*10810*/  FADD.FTZ R3, R23, R6 ;  /* 0x0000000617037221 */ /* 0x000fc40000010000 */
[----:B------:R-:W0:Y:S01]  /*10820*/  MUFU.EX2 R139, R139 ;  /* 0x0000008b008b7308 */ /* 0x000e220000000800 */
[----:B----4-:R-:W-:-:S01]  /*10830*/  FADD.FTZ R161, R157, R134 ;  /* 0x000000869da17221 */ /* 0x010fc20000010000 */
[----:B------:R-:W-:-:S03]  /*10840*/  FADD.FTZ R3, R154, R3 ;  /* 0x000000039a037221 */ /* 0x000fc60000010000 */
[----:B--2---:R-:W-:Y:S01]  /*10850*/  FADD.FTZ R161, R166, R161 ;  /* 0x000000a1a6a17221 */ /* 0x004fe20000010000 */
[----:B------:R-:W-:-:S02]  /*10860*/  FADD.FTZ R6, R136, R3 ;  /* 0x0000000388067221 */ /* 0x000fc40000010000 */
[----:B------:R-:W1:Y:S01]  /*10870*/  MUFU.EX2 R142, R142 ;  /* 0x0000008e008e7308 */ /* 0x000e620000000800 */
[----:B---3--:R-:W-:-:S01]  /*10880*/  FADD.FTZ R134, R138, R161 ;  /* 0x000000a18a867221 */ /* 0x008fc20000010000 */
        /* <DEDUP_REMOVED lines=28> */
[----:B--2---:R-:W-:-:S04]  /*10a50*/  FADD.FTZ R161, R123, R134 ;  /* 0x000000867ba17221 */ /* 0x004fc80000010000 */
[----:B------:R-:W-:-:S03]  /*10a60*/  FADD.FTZ R134, R14, R161 ;  /* 0x000000a10e867221 */ /* 0x000fc60000010000 */
        /* <DEDUP_REMOVED lines=81> */
.L_x_8503:
        /* <DEDUP_REMOVED lines=115> */
.L_x_8485:
[----:B------:R-:W-:Y:S06]  /*116b0*/  BAR.ARV 0x8, 0x180 ;  /* 0x0206000000007b1d */ /* 0x000fec0000002000 */
[----:B------:R-:W-:Y:S05]  /*116c0*/  @!P0 BRA `(.L_x_8505) ;  /* 0x0000000000048947 */ /* 0x000fea0003800000 */
[----:B------:R-:W-:Y:S01]  /*116d0*/  BPT.TRAP 0x1 ;  /* 0x000000040000795c */ /* 0x000fe20000300000 */
.L_x_8505:
[----:B------:R-:W-:Y:S01]  /*116e0*/  ULEA UR9, UR49, UR41, 0x3 ;  /* 0x0000002931097291 */ /* 0x000fe2000f8e183f */
[----:B------:R-:W-:-:S05]  /*116f0*/  IMAD.U32 R0, RZ, RZ, UR48 ;  /* 0x00000030ff007e24 */ /* 0x000fca000f8e00ff */
[----:B------:R-:W-:-:S04]  /*11700*/  SHF.L.U32 R0, R0, 0x1f, RZ ;  /* 0x0000001f00007819 */ /* 0x000fc800000006ff */
[----:B------:R0:W1:Y:S01]  /*11710*/  SYNCS.PHASECHK.TRANS64.TRYWAIT P1, [UR9+0x22850], R0 ;  /* 0x02285000ff0075a7 */ /* 0x0000620008020149 */
[----:B------:R-:W-:Y:S05]  /*11720*/  @!P0 BRA `(.L_x_8506) ;  /* 0x0000000000048947 */ /* 0x000fea0003800000 */
[----:B------:R-:W-:Y:S01]  /*11730*/  BPT.TRAP 0x1 ;  /* 0x000000040000795c */ /* 0x000fe20000300000 */
.L_x_8506:
[----:B-1----:R-:W-:Y:S05]  /*11740*/  @P1 BRA `(.L_x_8507) ;  /* 0x0000000000081947 */ /* 0x002fea0003800000 */
[----:B------:R-:W1:Y:S02]  /*11750*/  SYNCS.PHASECHK.TRANS64.TRYWAIT P1, [UR9+0x22850], R0 ;  /* 0x02285000ff0075a7 */ /* 0x000e640008020149 */
[----:B-1----:R-:W-:Y:S05]  /*11760*/  @!P1 BRA `(.L_x_8508) ;  /* 0x0000008400cc9947 */ /* 0x002fea0003800000 */
.L_x_8507:
        /* <DEDUP_REMOVED lines=15> */
[----:B------:R-:W-:Y:S01]  /*11860*/  QGMMA.64x128x32.F32.E4M3.E4M3 R24, R184, gdesc[UR4], R24, gsb0 ;  /* 0x01e00004b8187df3 */ /* 0x000fe20008000818 */
[----:B------:R-:W-:Y:S01]  /*11870*/  UMOV UR7, 0xc0000010 ;  /* 0xc000001000077882 */ /* 0x000fe20000000000 */
[----:B------:R-:W-:Y:S01]  /*11880*/  UMOV UR6, UR4 ;  /* 0x0000000400067c82 */ /* 0x000fe20008000000 */
        /* <DEDUP_REMOVED lines=16> */
[----:B------:R-:W-:-:S03]  /*11990*/  IMAD.U32 R4, RZ, RZ, UR6 ;  /* 0x00000006ff047e24 */ /* 0x000fc6000f8e00ff */
[----:B-1----:R-:W-:Y:S01]  /*119a0*/  IMAD.U32 R5, RZ, RZ, UR7 ;  /* 0x00000007ff057e24 */ /* 0x002fe2000f8e00ff */
        /* <DEDUP_REMOVED lines=10> */
[----:B------:R-:W3:Y:S04]  /*11a50*/  SHFL.BFLY PT, R11, R6, 0x2, 0x1f ;  /* 0x0c401f00060b7f89 */ /* 0x000ee800000e0000 */
[----:B------:R-:W4:Y:S01]  /*11a60*/  SHFL.BFLY PT, R2, R3, 0x2, 0x1f ;  /* 0x0c401f0003027f89 */ /* 0x000f2200000e0000 */
[----:B------:R-:W-:Y:S02]  /*11a70*/  WARPGROUP.DEPBAR.LE gsb0, 0x0 ;  /* 0x00008000000079c5 */ /* 0x000fe40000010000 */
[----:B------:R-:W-:-:S06]  /*11a80*/  WARPGROUP.ARRIVE ;  /* 0x00000000000079c5 */ /* 0x000fcc0000000000 */
[----:B------:R-:W-:Y:S01]  /*11a90*/  QGMMA.64x128x32.F32.E4M3.E4M3 R24, R172, gdesc[UR4], R24, gsb0 ;  /* 0x01e00004ac187df3 */ /* 0x000fe20008000818 */
[----:B------:R-:W-:Y:S01]  /*11aa0*/  UMOV UR6, UR8 ;  /* 0x0000000800067c82 */ /* 0x000fe20008000000 */
[----:B------:R-:W-:Y:S01]  /*11ab0*/  UMOV UR7, 0xc0000010 ;  /* 0xc000001000077882 */ /* 0x000fe20000000000 */
[----:B---3--:R-:W-:Y:S01]  /*11ac0*/  FADD.FTZ R11, R11, R6 ;  /* 0x000000060b0b7221 */ /* 0x008fe20000010000 */
[----:B----4-:R-:W-:-:S04]  /*11ad0*/  FADD.FTZ R2, R2, R3 ;  /* 0x0000000302027221 */ /* 0x010fc80000010000 */
[----:B0-----:R-:W0:Y:S04]  /*11ae0*/  SHFL.BFLY PT, R0, R11, 0x1, 0x1f ;  /* 0x0c201f000b007f89 */ /* 0x001e2800000e0000 */
[----:B-1----:R-:W1:Y:S01]  /*11af0*/  SHFL.BFLY PT, R5, R2, 0x1, 0x1f ;  /* 0x0c201f0002057f89 */ /* 0x002e6200000e0000 */
        /* <DEDUP_REMOVED lines=32> */
.L_x_8509:
        /* <DEDUP_REMOVED lines=68> */
.L_x_8431:
        /* <DEDUP_REMOVED lines=20> */
[----:B0-----:R-:W-:Y:S01]  /*12280*/  VIADD R4, R6, 0xffffff80 ;  /* 0xffffff8006047836 */ /* 0x001fe20000000000 */
[----:B------:R-:W-:Y:S01]  /*12290*/  SEL R97, R65, R64, P0 ;  /* 0x0000004041617207 */ /* 0x000fe20000000000 */
[----:B------:R-:W-:Y:S01]  /*122a0*/  UIADD3 UR9, UR5, UR9, URZ ;  /* 0x0000000905097290 */ /* 0x000fe2000fffe03f */
[----:B------:R-:W-:Y:S01]  /*122b0*/  SEL R92, R68, R69, P0 ;  /* 0x00000045445c7207 */ /* 0x000fe20000000000 */
[----:B------:R-:W-:Y:S01]  /*122c0*/  UIMAD.WIDE.U32 UR6, UR43, UR10, URZ ;  /* 0x0000000a2b0672a5 */ /* 0x000fe2000f8e003f */
[----:B------:R-:W-:Y:S01]  /*122d0*/  SHF.R.S32.HI R3, RZ, 0x1f, R4 ;  /* 0x0000001fff037819 */ /* 0x000fe20000011404 */
[----:B------:R-:W-:Y:S01]  /*122e0*/  UIMAD UR8, UR43, UR11, UR8 ;  /* 0x0000000b2b0872a4 */ /* 0x000fe2000f8e0208 */
[----:B------:R-:W-:-:S02]  /*122f0*/  SEL R99, R69, R68, P0 ;  /* 0x0000004445637207 */ /* 0x000fc40000000000 */
[----:B------:R-:W-:Y:S01]  /*12300*/  LEA.HI R9, R3, R4, RZ, 0x7 ;  /* 0x0000000403097211 */ /* 0x000fe200078f38ff */
[----:B------:R-:W-:Y:S01]  /*12310*/  UIADD3 UR8, UR7, UR8, URZ ;  /* 0x0000000807087290 */ /* 0x000fe2000fffe03f */
[----:B------:R-:W-:Y:S02]  /*12320*/  SEL R64, R42, R43, P0 ;  /* 0x0000002b2a407207 */ /* 0x000fe40000000000 */
[----:B------:R-:W-:Y:S02]  /*12330*/  LOP3.LUT R13, R9, 0xffffff80, RZ, 0xc0, !PT ;  /* 0xffffff80090d7812 */ /* 0x000fe400078ec0ff */
[----:B------:R-:W-:Y:S01]  /*12340*/  SEL R69, R43, R42, P0 ;  /* 0x0000002a2b457207 */ /* 0x000fe20000000000 */
[----:B------:R-:W-:Y:S01]  /*12350*/  IMAD.U32 R43, RZ, RZ, UR7 ;  /* 0x00000007ff2b7e24 */ /* 0x000fe2000f8e00ff */
[----:B------:R-:W-:Y:S01]  /*12360*/  SEL R102, R28, R29, P0 ;  /* 0x0000001d1c667207 */ /* 0x000fe20000000000 */
[----:B------:R-:W-:Y:S01]  /*12370*/  IMAD.IADD R13, R4, 0x1, -R13 ;  /* 0x00000001040d7824 */ /* 0x000fe200078e0a0d */
[----:B------:R-:W-:Y:S01]  /*12380*/  SEL R109, R29, R28, P0 ;  /* 0x0000001c1d6d7207 */ /* 0x000fe20000000000 */
[----:B------:R-:W-:Y:S01]  /*12390*/  IMAD.U32 R43, RZ, RZ, UR8 ;  /* 0x00000008ff2b7e24 */ /* 0x000fe2000f8e00ff */
[----:B------:R-:W-:-:S02]  /*123a0*/  SEL R28, R56, R57, P0 ;  /* 0x00000039381c7207 */ /* 0x000fc40000000000 */
[----:B------:R-:W-:Y:S02]  /*123b0*/  SHF.R.S32.HI R42, RZ, 0x1f, R13 ;  /* 0x0000001fff2a7819 */ /* 0x000fe4000001140d */
[----:B------:R-:W-:Y:S02]  /*123c0*/  SEL R29, R57, R56, P0 ;  /* 0x00000038391d7207 */ /* 0x000fe40000000000 */
[----:B------:R-:W-:Y:S02]  /*123d0*/  SEL R56, R30, R31, P0 ;  /* 0x0000001f1e387207 */ /* 0x000fe40000000000 */
[----:B------:R-:W-:Y:S01]  /*123e0*/  SEL R89, R31, R30, P0 ;  /* 0x0000001e1f597207 */ /* 0x000fe20000000000 */
[----:B------:R-:W-:Y:S01]  /*123f0*/  IMAD.U32 R31, RZ, RZ, UR5 ;  /* 0x00000005ff1f7e24 */ /* 0x000fe2000f8e00ff */
[----:B------:R-:W-:Y:S01]  /*12400*/  SEL R88, R72, R73, P0 ;  /* 0x0000004948587207 */ /* 0x000fe20000000000 */
[----:B------:R-:W-:Y:S01]  /*12410*/  IMAD.U32 R31, RZ, RZ, UR9 ;  /* 0x00000009ff1f7e24 */ /* 0x000fe2000f8e00ff */
[----:B------:R-:W-:Y:S01]  /*12420*/  SEL R93, R73, R72, P0 ;  /* 0x00000048495d7207 */ /* 0x000fe20000000000 */
[----:B------:R-:W-:Y:S01]  /*12430*/  ULDC.64 UR8, c[0x0][0xb28] ;  /* 0x0002ca0000087ab9 */ /* 0x000fe20000000a00 */
[----:B------:R-:W-:Y:S01]  /*12440*/  SHF.R.S32.HI R30, RZ, 0x7, R9 ;  /* 0x00000007ff1e7819 */ /* 0x000fe20000011409 */
[----:B------:R-:W0:Y:S01]  /*12450*/  S2R R73, SR_CTAID.X ;  /* 0x0000000000497919 */ /* 0x000e220000002500 */
[----:B------:R-:W-:-:S02]  /*12460*/  LEA.HI R17, R42, R13, RZ, 0x2 ;  /* 0x0000000d2a117211 */ /* 0x000fc400078f10ff */
[----:B------:R-:W-:Y:S02]  /*12470*/  LEA.HI R23, R3, R4, RZ, 0x2 ;  /* 0x0000000403177211 */ /* 0x000fe400078f10ff */
[----:B------:R-:W-:Y:S02]  /*12480*/  SEL R18, R46, R47, P0 ;  /* 0x0000002f2e127207 */ /* 0x000fe40000000000 */
[----:B------:R-:W-:Y:S02]  /*12490*/  SEL R65, R47, R46, P0 ;  /* 0x0000002e2f417207 */ /* 0x000fe40000000000 */
[----:B------:R-:W-:Y:S02]  /*124a0*/  LEA.HI R3, R9, R30, RZ, 0x1 ;  /* 0x0000001e09037211 */ /* 0x000fe400078f08ff */
[--C-:B------:R-:W-:Y:S02]  /*124b0*/  SHF.R.S32.HI R9, RZ, 0x2, R17.reuse ;  /* 0x00000002ff097819 */ /* 0x100fe40000011411 */
[----:B------:R-:W-:-:S02]  /*124c0*/  SHF.R.S32.HI R46, RZ, 0x1f, R17 ;  /* 0x0000001fff2e7819 */ /* 0x000fc40000011411 */
[----:B------:R-:W-:Y:S02]  /*124d0*/  LOP3.LUT R23, R23, 0xfffffffc, RZ, 0xc0, !PT ;  /* 0xfffffffc17177812 */ /* 0x000fe400078ec0ff */
[----:B------:R-:W-:Y:S02]  /*124e0*/  LEA.HI R46, R46, R9, RZ, 0x3 ;  /* 0x000000092e2e7211 */ /* 0x000fe400078f18ff */
[----:B------:R-:W-:Y:S01]  /*124f0*/  LEA.HI R42, R42, R13, RZ, 0x5 ;  /* 0x0000000d2a2a7211 */ /* 0x000fe200078f28ff */
[----:B------:R-:W-:Y:S01]  /*12500*/  IMAD.IADD R23, R4, 0x1, -R23 ;  /* 0x0000000104177824 */ /* 0x000fe200078e0a17 */
[----:B------:R-:W-:Y:S02]  /*12510*/  LOP3.LUT R4, R46, 0xfffffff8, RZ, 0xc0, !PT ;  /* 0xfffffff82e047812 */ /* 0x000fe400078ec0ff */
[----:B------:R-:W-:Y:S02]  /*12520*/  SEL R8, R24, R25, P0 ;  /* 0x0000001918087207 */ /* 0x000fe40000000000 */
[----:B------:R-:W-:Y:S01]  /*12530*/  SEL R7, R25, R24, P0 ;  /* 0x0000001819077207 */ /* 0x000fe20000000000 */
[----:B------:R-:W-:Y:S01]  /*12540*/  IMAD.IADD R4, R9, 0x1, -R4 ;  /* 0x0000000109047824 */ /* 0x000fe200078e0a04 */
[----:B------:R-:W-:-:S02]  /*12550*/  LOP3.LUT R3, R3, 0x3fffffe, RZ, 0xc0, !PT ;  /* 0x03fffffe03037812 */ /* 0x000fc400078ec0ff */
[----:B------:R-:W-:Y:S01]  /*12560*/  SHF.R.S32.HI R9, RZ, 0x5, R42 ;  /* 0x00000005ff097819 */ /* 0x000fe2000001142a */
[----:B------:R-:W-:Y:S01]  /*12570*/  IMAD.U32 R42, RZ, RZ, UR6 ;  /* 0x00000006ff2a7e24 */ /* 0x000fe2000f8e00ff */
[----:B------:R-:W-:Y:S01]  /*12580*/  LEA.HI R25, R23, R23, RZ, 0x1 ;  /* 0x0000001717197211 */ /* 0x000fe200078f08ff */
[----:B------:R-:W-:Y:S01]  /*12590*/  IMAD.IADD R3, R30, 0x1, -R3 ;  /* 0x000000011e037824 */ /* 0x000fe200078e0a03 */
[----:B------:R-:W-:Y:S01]  /*125a0*/  SEL R12, R34, R35, P0 ;  /* 0x00000023220c7207 */ /* 0x000fe20000000000 */
[----:B------:R-:W-:Y:S01]  /*125b0*/  IMAD R4, R9, 0x10, R4 ;  /* 0x0000001009047824 */ /* 0x000fe200078e0204 */
[----:B------:R-:W-:Y:S01]  /*125c0*/  LOP3.LUT R46, R25, 0x1ffffffe, RZ, 0xc0, !PT ;  /* 0x1ffffffe192e7812 */ /* 0x000fe200078ec0ff */
[----:B------:R-:W-:Y:S01]  /*125d0*/  IMAD.U32 R30, RZ, RZ, UR4 ;  /* 0x00000004ff1e7e24 */ /* 0x000fe2000f8e00ff */
[----:B------:R-:W-:Y:S01]  /*125e0*/  SEL R94, R60, R61, P0 ;  /* 0x0000003d3c5e7207 */ /* 0x000fe20000000000 */
[----:B------:R-:W-:Y:S01]  /*125f0*/  IMAD R3, R3, 0x40, R4 ;  /* 0x0000004003037824 */ /* 0x000fe200078e0204 */
[----:B------:R-:W-:Y:S01]  /*12600*/  SEL R101, R61, R60, P0 ;  /* 0x0000003c3d657207 */ /* 0x000fe20000000000 */
[----:B------:R-:W-:Y:S01]  /*12610*/  IMAD.IADD R46, R23, 0x1, -R46 ;  /* 0x00000001172e7824 */ /* 0x000fe200078e0a2e */
[----:B------:R-:W-:Y:S01]  /*12620*/  SEL R10, R50, R51, P0 ;  /* 0x00000033320a7207 */ /* 0x000fe20000000000 */
[----:B------:R-:W1:Y:S01]  /*12630*/  S2UR UR4, SR_CTAID.Y ;  /* 0x00000000000479c3 */ /* 0x000e620000002600 */
[----:B------:R-:W-:Y:S01]  /*12640*/  SEL R11, R51, R50, P0 ;  /* 0x00000032330b7207 */ /* 0x000fe20000000000 */
[----:B------:R-:W-:Y:S01]  /*12650*/  IMAD R4, R46, 0x8, R3 ;  /* 0x000000082e047824 */ /* 0x000fe200078e0203 */
[----:B------:R-:W-:Y:S01]  /*12660*/  SEL R60, R80, R81, P0 ;  /* 0x00000051503c7207 */ /* 0x000fe20000000000 */
[----:B------:R-:W-:Y:S01]  /*12670*/  ULDC.64 UR6, c[0x0][0xb48] ;  /* 0x0002d20000067ab9 */ /* 0x000fe20000000a00 */
[----:B------:R-:W-:-:S02]  /*12680*/  SEL R91, R81, R80, P0 ;  /* 0x00000050515b7207 */ /* 0x000fc40000000000 */
[----:B------:R-:W-:Y:S01]  /*12690*/  SEL R6, R86, R87, P0 ;  /* 0x0000005756067207 */ /* 0x000fe20000000000 */
[----:B------:R-:W3:Y:S01]  /*126a0*/  LDC R80, c[0x0][0xbe8] ;  /* 0x0002fa00ff507b82 */ /* 0x000ee20000000800 */
[----:B------:R-:W-:Y:S02]  /*126b0*/  SEL R87, R87, R86, P0 ;  /* 0x0000005657577207 */ /* 0x000fe40000000000 */
[----:B------:R-:W-:Y:S02]  /*126c0*/  SEL R20, R40, R41, P0 ;  /* 0x0000002928147207 */ /* 0x000fe40000000000 */
[----:B------:R-:W-:Y:S02]  /*126d0*/  SEL R21, R41, R40, P0 ;  /* 0x0000002829157207 */ /* 0x000fe40000000000 */
[----:B------:R-:W-:Y:S02]  /*126e0*/  SEL R24, R38, R39, P0 ;  /* 0x0000002726187207 */ /* 0x000fe40000000000 */
[----:B------:R-:W-:-:S02]  /*126f0*/  SEL R57, R39, R38, P0 ;  /* 0x0000002627397207 */ /* 0x000fc40000000000 */
[----:B------:R-:W-:Y:S02]  /*12700*/  SEL R38, R70, R71, P0 ;  /* 0x0000004746267207 */ /* 0x000fe40000000000 */
[----:B------:R-:W-:Y:S01]  /*12710*/  SEL R41, R71, R70, P0 ;  /* 0x0000004647297207 */ /* 0x000fe20000000000 */
[C---:B0-----:R-:W-:Y:S01]  /*12720*/  IMAD R70, R73.reuse, 0x80, R3 ;  /* 0x0000008049467824 */ /* 0x041fe200078e0203 */
[----:B------:R-:W-:Y:S01]  /*12730*/  SEL R22, R48, R49, P0 ;  /* 0x0000003130167207 */ /* 0x000fe20000000000 */
[----:B------:R-:W-:Y:S01]  /*12740*/  IMAD R73, R73, 0x80, R4 ;  /* 0x0000008049497824 */ /* 0x000fe200078e0204 */
        /* <DEDUP_REMOVED lines=15> */
[----:B------:R-:W-:Y:S02]  /*12840*/  LOP3.LUT R68, R17, 0x7ffffffc, RZ, 0xc0, !PT ;  /* 0x7ffffffc11447812 */ /* 0x000fe400078ec0ff */
[----:B------:R-:W-:Y:S02]  /*12850*/  SEL R100, R36, R37, P0 ;  /* 0x0000002524647207 */ /* 0x000fe40000000000 */
[----:B------:R-:W-:Y:S01]  /*12860*/  SEL R107, R37, R36, P0 ;  /* 0x00000024256b7207 */ /* 0x000fe20000000000 */
[----:B------:R-:W-:Y:S01]  /*12870*/  IMAD.IADD R68, R13, 0x1, -R68 ;  /* 0x000000010d447824 */ /* 0x000fe200078e0a44 */
[----:B------:R-:W-:Y:S02]  /*12880*/  SEL R98, R44, R45, P0 ;  /* 0x0000002d2c627207 */ /* 0x000fe40000000000 */
[----:B------:R-:W-:Y:S02]  /*12890*/  SEL R105, R45, R44, P0 ;  /* 0x0000002c2d697207 */ /* 0x000fe40000000000 */
[----:B------:R-:W-:-:S02]  /*128a0*/  SEL R44, R62, R63, P0 ;  /* 0x0000003f3e2c7207 */ /* 0x000fc40000000000 */
[----:B------:R-:W-:Y:S02]  /*128b0*/  SEL R53, R63, R62, P0 ;  /* 0x0000003e3f357207 */ /* 0x000fe40000000000 */
[----:B------:R-:W-:Y:S02]  /*128c0*/  LOP3.LUT P1, RZ, R13, 0x3, RZ, 0xc0, !PT ;  /* 0x000000030dff7812 */ /* 0x000fe4000782c0ff */
[----:B------:R-:W-:Y:S02]  /*128d0*/  SEL R81, R35, R34, P0 ;  /* 0x0000002223517207 */ /* 0x000fe40000000000 */
[----:B------:R-:W-:Y:S02]  /*128e0*/  SEL R26, R78, R79, P0 ;  /* 0x0000004f4e1a7207 */ /* 0x000fe40000000000 */
[----:B------:R-:W-:Y:S02]  /*128f0*/  SEL R35, R79, R78, P0 ;  /* 0x0000004e4f237207 */ /* 0x000fe40000000000 */
[----:B------:R-:W-:-:S02]  /*12900*/  SEL R40, R66, R67, P0 ;  /* 0x0000004342287207 */ /* 0x000fc40000000000 */
[----:B------:R-:W-:Y:S02]  /*12910*/  SEL R36, R74, R75, P0 ;  /* 0x0000004b4a247207 */ /* 0x000fe40000000000 */
[----:B------:R-:W-:Y:S02]  /*12920*/  SEL R34, R82, R83, P0 ;  /* 0x0000005352227207 */ /* 0x000fe40000000000 */
[----:B------:R-:W-:Y:S02]  /*12930*/  SEL R45, R67, R66, P0 ;  /* 0x00000042432d7207 */ /* 0x000fe40000000000 */
[----:B---3--:R-:W-:Y:S02]  /*12940*/  ISETP.NE.AND P2, PT, R80, 0x1, PT ;  /* 0x000000015000780c */ /* 0x008fe40003f45270 */
[----:B------:R-:W-:Y:S02]  /*12950*/  SEL R39, R75, R74, P0 ;  /* 0x0000004a4b277207 */ /* 0x000fe40000000000 */
[----:B------:R-:W-:-:S09]  /*12960*/  SEL R37, R83, R82, P0 ;  /* 0x0000005253257207 */ /* 0x000fd20000000000 */
[----:B------:R-:W0:Y:S08]  /*12970*/  @P2 LDC R82, c[0x0][0xbec] ;  /* 0x0002fb00ff522b82 */ /* 0x000e300000000800 */
[----:B------:R-:W3:Y:S01]  /*12980*/  @P2 LDC R75, c[0x0][0xbf0] ;  /* 0x0002fc00ff4b2b82 */ /* 0x000ee20000000800 */
[----:B--2---:R2:W-:Y:S04]  /*12990*/  SHFL.IDX PT, R50, R12, R5, 0x1c1f ;  /* 0x001c1f050c327589 */ /* 0x0045e800000e0000 */
[----:B------:R-:W-:Y:S04]  /*129a0*/  SHFL.IDX PT, R3, R6, R5, 0x1c1f ;  /* 0x001c1f0506037589 */ /* 0x000fe800000e0000 */
[----:B------:R-:W-:Y:S01]  /*129b0*/  SHFL.IDX PT, R8, R8, R5, 0x1c1f ;  /* 0x001c1f0508087589 */ /* 0x000fe200000e0000 */
[----:B--2---:R-:W-:-:S03]  /*129c0*/  LOP3.LUT R12, R5, 0x2, RZ, 0x3c, !PT ;  /* 0x00000002050c7812 */ /* 0x004fc600078e3cff */
[----:B------:R-:W-:Y:S04]  /*129d0*/  SHFL.IDX PT, R58, R10, R5, 0x1c1f ;  /* 0x001c1f050a3a7589 */ /* 0x000fe800000e0000 */
[----:B------:R2:W-:Y:S04]  /*129e0*/  SHFL.IDX PT, R6, R87, R12, 0x1c1f ;  /* 0x001c1f0c57067589 */ /* 0x0005e800000e0000 */
[----:B------:R-:W-:Y:S04]  /*129f0*/  SHFL.IDX PT, R7, R7, R12, 0x1c1f ;  /* 0x001c1f0c07077589 */ /* 0x000fe800000e0000 */
[----:B------:R-:W-:Y:S01]  /*12a00*/  SHFL.IDX PT, R9, R102, R5, 0x1c1f ;  /* 0x001c1f0566097589 */ /* 0x000fe200000e0000 */
[----:B--2---:R-:W2:Y:S03]  /*12a10*/  LDC.64 R86, c[0x0][0xb40] ;  /* 0x0002d000ff567b82 */ /* 0x004ea60000000a00 */
[----:B------:R-:W-:Y:S04]  /*12a20*/  SHFL.IDX PT, R10, R109, R12, 0x1c1f ;  /* 0x001c1f0c6d0a7589 */ /* 0x000fe800000e0000 */
[----:B------:R-:W-:Y:S04]  /*12a30*/  SHFL.IDX PT, R14, R14, R5, 0x1c1f ;  /* 0x001c1f050e0e7589 */ /* 0x000fe800000e0000 */
[----:B------:R-:W-:Y:S04]  /*12a40*/  SHFL.IDX PT, R15, R15, R12, 0x1c1f ;  /* 0x001c1f0c0f0f7589 */ /* 0x000fe800000e0000 */
[----:B------:R-:W-:Y:S04]  /*12a50*/  SHFL.IDX PT, R20, R20, R5, 0x1c1f ;  /* 0x001c1f0514147589 */ /* 0x000fe800000e0000 */
[----:B------:R-:W-:Y:S04]  /*12a60*/  SHFL.IDX PT, R54, R16, R5, 0x1c1f ;  /* 0x001c1f0510367589 */ /* 0x000fe800000e0000 */
[----:B------:R-:W-:Y:S01]  /*12a70*/  SHFL.IDX PT, R21, R21, R12, 0x1c1f ;  /* 0x001c1f0c15157589 */ /* 0x000fe200000e0000 */
[----:B--2---:R-:W-:-:S03]  /*12a80*/  IMAD.WIDE.U32 R42, R86, UR37, R42 ;  /* 0x00000025562a7c25 */ /* 0x004fc6000f8e002a */
        /* <DEDUP_REMOVED lines=14> */
[----:B------:R-:W-:Y:S01]  /*12b70*/  SHFL.IDX PT, R23, R96, R5, 0x1c1f ;  /* 0x001c1f0560177589 */ /* 0x000fe200000e0000 */
[----:B-----5:R-:W5:Y:S03]  /*12b80*/  LDC.64 R84, c[0x0][0xbd8] ;  /* 0x0002f600ff547b82 */ /* 0x020f660000000a00 */
[----:B------:R-:W-:Y:S04]  /*12b90*/  SHFL.IDX PT, R24, R103, R12, 0x1c1f ;  /* 0x001c1f0c67187589 */ /* 0x000fe800000e0000 */
[----:B------:R-:W-:Y:S04]  /*12ba0*/  SHFL.IDX PT, R47, R56, R5, 0x1c1f ;  /* 0x001c1f05382f7589 */ /* 0x000fe800000e0000 */
[----:B------:R1:W-:Y:S04]  /*12bb0*/  SHFL.IDX PT, R49, R90, R5, 0x1c1f ;  /* 0x001c1f055a317589 */ /* 0x0003e800000e0000 */
[----:B------:R-:W-:Y:S04]  /*12bc0*/  SHFL.IDX PT, R56, R97, R12, 0x1c1f ;  /* 0x001c1f0c61387589 */ /* 0x000fe800000e0000 */
[----:B------:R0:W-:Y:S01]  /*12bd0*/  SHFL.IDX PT, R66, R88, R5, 0x1c1f ;  /* 0x001c1f0558427589 */ /* 0x0001e200000e0000 */
[----:B-1----:R-:W1:Y:S03]  /*12be0*/  @P2 LDC R90, c[0x0][0xbec] ;  /* 0x0002fb00ff5a2b82 */ /* 0x002e660000000800 */
[----:B------:R-:W-:Y:S04]  /*12bf0*/  SHFL.IDX PT, R67, R93, R12, 0x1c1f ;  /* 0x001c1f0c5d437589 */ /* 0x000fe800000e0000 */
[----:B------:R-:W-:Y:S01]  /*12c00*/  SHFL.IDX PT, R33, R92, R5, 0x1c1f ;  /* 0x001c1f055c217589 */ /* 0x000fe200000e0000 */
[----:B0-----:R-:W0:Y:S03]  /*12c10*/  LDC R88, c[0x0][0xc50] ;  /* 0x00031400ff587b82 */ /* 0x001e260000000800 */
[----:B------:R-:W-:Y:S04]  /*12c20*/  SHFL.IDX PT, R61, R72, R5, 0x1c1f ;  /* 0x001c1f05483d7589 */ /* 0x000fe800000e0000 */
[----:B------:R-:W-:Y:S04]  /*12c30*/  SHFL.IDX PT, R71, R60, R5, 0x1c1f ;  /* 0x001c1f053c477589 */ /* 0x000fe800000e0000 */
[----:B------:R-:W-:Y:S04]  /*12c40*/  SHFL.IDX PT, R48, R48, R5, 0x1c1f ;  /* 0x001c1f0530307589 */ /* 0x000fe800000e0000 */
[----:B------:R-:W-:Y:S01]  /*12c50*/  SHFL.IDX PT, R64, R64, R5, 0x1c1f ;  /* 0x001c1f0540407589 */ /* 0x000fe200000e0000 */
[----:B-1----:R-:W-:-:S03]  /*12c60*/  @P2 IMAD.HI.U32 R90, R73, R90, RZ ;  /* 0x0000005a495a2227 */ /* 0x002fc600078e00ff */
[----:B------:R-:W-:Y:S04]  /*12c70*/  SHFL.IDX PT, R52, R52, R5, 0x1c1f ;  /* 0x001c1f0534347589 */ /* 0x000fe800000e0000 */
[----:B------:R-:W-:Y:S04]  /*12c80*/  SHFL.IDX PT, R44, R44, R5, 0x1c1f ;  /* 0x001c1f052c2c7589 */ /* 0x000fe800000e0000 */
[----:B------:R-:W-:Y:S04]  /*12c90*/  SHFL.IDX PT, R40, R40, R5, 0x1c1f ;  /* 0x001c1f0528287589 */ /* 0x000fe800000e0000 */
[----:B------:R-:W-:Y:S04]  /*12ca0*/  SHFL.IDX PT, R38, R38, R5, 0x1c1f ;  /* 0x001c1f0526267589 */ /* 0x000fe800000e0000 */
[----:B------:R-:W-:Y:S04]  /*12cb0*/  SHFL.IDX PT, R36, R36, R5, 0x1c1f ;  /* 0x001c1f0524247589 */ /* 0x000fe800000e0000 */
[----:B------:R2:W-:Y:S04]  /*12cc0*/  SHFL.IDX PT, R4, R26, R5, 0x1c1f ;  /* 0x001c1f051a047589 */ /* 0x0005e800000e0000 */
[----:B------:R1:W-:Y:S04]  /*12cd0*/  SHFL.IDX PT, R34, R34, R5, 0x1c1f ;  /* 0x001c1f0522227589 */ /* 0x0003e800000e0000 */
[----:B------:R-:W3:Y:S01]  /*12ce0*/  SHFL.IDX PT, R60, R99, R12, 0x1c1f ;  /* 0x001c1f0c633c7589 */ /* 0x000ee200000e0000 */
[----:B--2---:R-:W-:-:S03]  /*12cf0*/  SEL R26, R28, R29, P0 ;  /* 0x0000001d1c1a7207 */ /* 0x004fc60000000000 */
[----:B------:R-:W2:Y:S01]  /*12d00*/  SHFL.IDX PT, R72, R95, R12, 0x1c1f ;  /* 0x001c1f0c5f487589 */ /* 0x000ea200000e0000 */
[----:B------:R-:W-:Y:S02]  /*12d10*/  SEL R28, R29, R28, P0 ;  /* 0x0000001c1d1c7207 */ /* 0x000fe40000000000 */
[----:B-1----:R-:W-:Y:S01]  /*12d20*/  SEL R5, R3, R6, P0 ;  /* 0x0000000603057207 */ /* 0x002fe20000000000 */
[----:B------:R-:W-:Y:S01]  /*12d30*/  SHFL.IDX PT, R77, R77, R12, 0x1c1f ;  /* 0x001c1f0c4d4d7589 */ /* 0x000fe200000e0000 */
[----:B------:R-:W-:Y:S02]  /*12d40*/  SEL R3, R6, R3, P0 ;  /* 0x0000000306037207 */ /* 0x000fe40000000000 */
[----:B------:R-:W-:Y:S01]  /*12d50*/  SEL R6, R8, R7, P0 ;  /* 0x0000000708067207 */ /* 0x000fe20000000000 */
[----:B------:R-:W1:Y:S01]  /*12d60*/  SHFL.IDX PT, R74, R91, R12, 0x1c1f ;  /* 0x001c1f0c5b4a7589 */ /* 0x000e6200000e0000 */
        /* <DEDUP_REMOVED lines=8> */
[----:B------:R-:W1:Y:S01]  /*12df0*/  SHFL.IDX PT, R81, R81, R12, 0x1c1f ;  /* 0x001c1f0c51517589 */ /* 0x000e6200000e0000 */
[----:B----4-:R-:W-:-:S03]  /*12e00*/  SEL R29, R32, R25, P0 ;  /* 0x00000019201d7207 */ /* 0x010fc60000000000 */
[----:B------:R-:W-:Y:S04]  /*12e10*/  SHFL.IDX PT, R65, R65, R12, 0x1c1f ;  /* 0x001c1f0c41417589 */ /* 0x000fe800000e0000 */
[----:B------:R-:W-:Y:S04]  /*12e20*/  SHFL.IDX PT, R69, R69, R12, 0x1c1f ;  /* 0x001c1f0c45457589 */ /* 0x000fe800000e0000 */
[----:B------:R4:W-:Y:S04]  /*12e30*/  SHFL.IDX PT, R59, R27, R12, 0x1c1f ;  /* 0x001c1f0c1b3b7589 */ /* 0x0009e800000e0000 */
[----:B------:R0:W-:Y:S04]  /*12e40*/  SHFL.IDX PT, R63, R11, R12, 0x1c1f ;  /* 0x001c1f0c0b3f7589 */ /* 0x0001e800000e0000 */
[----:B------:R-:W-:Y:S01]  /*12e50*/  SHFL.IDX PT, R53, R53, R12, 0x1c1f ;  /* 0x001c1f0c35357589 */ /* 0x000fe200000e0000 */
[----:B----4-:R-:W-:Y:S01]  /*12e60*/  SEL R27, R25, R32, P0 ;  /* 0x00000020191b7207 */ /* 0x010fe20000000000 */
[----:B-----5:R-:W-:-:S02]  /*12e70*/  IMAD R32, R84, UR38, RZ ;  /* 0x0000002654207c24 */ /* 0x020fc4000f8e02ff */
[----:B------:R-:W-:Y:S01]  /*12e80*/  SHFL.IDX PT, R55, R55, R12, 0x1c1f ;  /* 0x001c1f0c37377589 */ /* 0x000fe200000e0000 */
[----:B---3--:R-:W-:Y:S02]  /*12e90*/  SEL R25, R60, R33, P0 ;  /* 0x000000213c197207 */ /* 0x008fe40000000000 */
[----:B0-----:R-:W-:Y:S01]  /*12ea0*/  SEL R11, R13, R16, P0 ;  /* 0x000000100d0b7207 */ /* 0x001fe20000000000 */
[----:B------:R-:W-:Y:S01]  /*12eb0*/  SHFL.IDX PT, R41, R41, R12, 0x1c1f ;  /* 0x001c1f0c29297589 */ /* 0x000fe200000e0000 */
[----:B------:R-:W-:Y:S02]  /*12ec0*/  SEL R13, R17, R18, P0 ;  /* 0x00000012110d7207 */ /* 0x000fe40000000000 */
[----:B------:R-:W-:Y:S01]  /*12ed0*/  SEL R16, R49, R56, P0 ;  /* 0x0000003831107207 */ /* 0x000fe20000000000 */
        /* <DEDUP_REMOVED lines=14> */
[----:B------:R-:W0:Y:S01]  /*12fc0*/  @P2 LDC R85, c[0x0][0xbf0] ;  /* 0x0002fc00ff552b82 */ /* 0x000e220000000800 */
[----:B------:R-:W-:Y:S01]  /*12fd0*/  IMAD.WIDE.U32 R56, R84, UR37, R30 ;  /* 0x0000002554387c25 */ /* 0x000fe2000f8e001e */
[----:B------:R-:W-:Y:S02]  /*12fe0*/  SEL R30, R66, R67, P0 ;  /* 0x00000043421e7207 */ /* 0x000fe40000000000 */
[----:B------:R-:W-:Y:S01]  /*12ff0*/  SEL R17, R33, R60, P0 ;  /* 0x0000003c21117207 */ /* 0x000fe20000000000 */
[----:B------:R-:W-:Y:S01]  /*13000*/  IMAD R67, RZ, RZ, -UR43 ;  /* 0x8000002bff437e24 */ /* 0x000fe2000f8e02ff */
[----:B--2---:R-:W-:Y:S01]  /*13010*/  SEL R31, R61, R72, P0 ;  /* 0x000000483d1f7207 */ /* 0x004fe20000000000 */
[----:B------:R-:W-:Y:S01]  /*13020*/  IMAD R66, R86, UR38, RZ ;  /* 0x0000002656427c24 */ /* 0x000fe2000f8e02ff */
[----:B------:R-:W-:Y:S01]  /*13030*/  SEL R33, R72, R61, P0 ;  /* 0x0000003d48217207 */ /* 0x000fe20000000000 */
[----:B------:R-:W-:Y:S01]  /*13040*/  IMAD R83, R88, R67, UR4 ;  /* 0x0000000458537e24 */ /* 0x000fe2000f8e0243 */
[----:B------:R-:W-:Y:S01]  /*13050*/  ULDC.64 UR4, c[0x0][0xbe0] ;  /* 0x0002f80000047ab9 */ /* 0x000fe20000000a00 */
[----:B------:R-:W-:-:S02]  /*13060*/  IMAD R61, R87, UR37, R66 ;  /* 0x00000025573d7c24 */ /* 0x000fc4000f8e0242 */
[----:B------:R-:W-:Y:S01]  /*13070*/  @P2 IMAD.HI.U32 R60, R73, R82, RZ ;  /* 0x00000052493c2227 */ /* 0x000fe200078e00ff */
[----:B------:R-:W-:-:S03]  /*13080*/  SHF.R.S32.HI R72, RZ, 0x1f, R83 ;  /* 0x0000001fff487819 */ /* 0x000fc60000011453 */
[----:B------:R-:W-:Y:S02]  /*13090*/  IMAD.IADD R61, R43, 0x1, R61 ;  /* 0x000000012b3d7824 */ /* 0x000fe400078e023d */
[----:B------:R-:W-:Y:S02]  /*130a0*/  IMAD R43, R72, UR4, RZ ;  /* 0x00000004482b7c24 */ /* 0x000fe4000f8e02ff */
[----:B------:R-:W-:Y:S02]  /*130b0*/  IMAD.IADD R57, R57, 0x1, R49 ;  /* 0x0000000139397824 */ /* 0x000fe400078e0231 */
[----:B------:R-:W-:Y:S01]  /*130c0*/  IMAD.MOV.U32 R49, RZ, RZ, R73 ;  /* 0x000000ffff317224 */ /* 0x000fe200078e0049 */
[----:B------:R-:W-:Y:S01]  /*130d0*/  @P2 SHF.R.U32.HI R49, RZ, R75, R60 ;  /* 0x0000004bff312219 */ /* 0x000fe2000001163c */
[----:B------:R-:W-:Y:S02]  /*130e0*/  IMAD.MOV.U32 R60, RZ, RZ, R42 ;  /* 0x000000ffff3c7224 */ /* 0x000fe400078e002a */
[----:B------:R-:W-:-:S02]  /*130f0*/  IMAD R66, R83, UR5, R43 ;  /* 0x0000000553427c24 */ /* 0x000fc4000f8e022b */
[----:B------:R-:W-:Y:S01]  /*13100*/  IMAD.MOV.U32 R67, RZ, RZ, R73 ;  /* 0x000000ffff437224 */ /* 0x000fe200078e0049 */
[----:B0-----:R-:W-:Y:S01]  /*13110*/  @P2 SHF.R.U32.HI R67, RZ, R85, R90 ;  /* 0x00000055ff432219 */ /* 0x001fe2000001165a */
[----:B------:R-:W-:Y:S01]  /*13120*/  IMAD.WIDE.U32 R42, R83, UR4, R56 ;  /* 0x00000004532a7c25 */ /* 0x000fe2000f8e0038 */
[----:B------:R-:W-:-:S03]  /*13130*/  ULDC.64 UR4, c[0x0][0xb30] ;  /* 0x0002cc0000047ab9 */ /* 0x000fc60000000a00 */
[----:B------:R-:W-:Y:S01]  /*13140*/  IMAD R72, R72, UR6, RZ ;  /* 0x0000000648487c24 */ /* 0x000fe2000f8e02ff */
[----:B------:R-:W-:Y:S01]  /*13150*/  IADD3 R42, P2, R49, R42, RZ ;  /* 0x0000002a312a7210 */ /* 0x000fe20007f5e0ff */
[----:B------:R-:W-:Y:S01]  /*13160*/  IMAD.WIDE.U32 R56, R83, UR6, R60 ;  /* 0x0000000653387c25 */ /* 0x000fe2000f8e003c */
[----:B------:R-:W-:Y:S02]  /*13170*/  SHF.R.S32.HI R61, RZ, 0x1f, R49 ;  /* 0x0000001fff3d7819 */ /* 0x000fe40000011431 */
[----:B------:R-:W-:Y:S01]  /*13180*/  SHF.R.S32.HI R60, RZ, 0x1f, R67 ;  /* 0x0000001fff3c7819 */ /* 0x000fe20000011443 */
[----:B------:R-:W-:Y:S01]  /*13190*/  IMAD.MOV R49, RZ, RZ, -R49 ;  /* 0x000000ffff317224 */ /* 0x000fe200078e0a31 */
[----:B------:R-:W-:Y:S01]  /*131a0*/  IADD3.X R43, R61, R43, R66, P2, !PT ;  /* 0x0000002b3d2b7210 */ /* 0x000fe200017fe442 */
[----:B------:R-:W-:Y:S01]  /*131b0*/  IMAD R75, R83, UR7, R72 ;  /* 0x00000007534b7c24 */ /* 0x000fe2000f8e0248 */
[----:B------:R-:W-:Y:S01]  /*131c0*/  ULDC.64 UR6, c[0x0][0xbc8] ;  /* 0x0002f20000067ab9 */ /* 0x000fe20000000a00 */
[----:B------:R-:W-:-:S02]  /*131d0*/  IMAD.MOV R72, RZ, RZ, -R67 ;  /* 0x000000ffff487224 */ /* 0x000fc400078e0a43 */
[----:B------:R-:W-:Y:S02]  /*131e0*/  IMAD R60, R60, UR4, RZ ;  /* 0x000000043c3c7c24 */ /* 0x000fe4000f8e02ff */
[C-C-:B------:R-:W-:Y:S02]  /*131f0*/  IMAD R49, R80.reuse, R49, R73.reuse ;  /* 0x0000003150317224 */ /* 0x140fe400078e0249 */
[----:B------:R-:W-:Y:S02]  /*13200*/  IMAD R61, R80, R72, R73 ;  /* 0x00000048503d7224 */ /* 0x000fe400078e0249 */
[----:B------:R-:W-:Y:S01]  /*13210*/  IMAD R73, R67, UR5, R60 ;  /* 0x0000000543497c24 */ /* 0x000fe2000f8e023c */
[----:B------:R-:W-:Y:S01]  /*13220*/  SHF.R.S32.HI R60, RZ, 0x1f, R49 ;  /* 0x0000001fff3c7819 */ /* 0x000fe20000011431 */
[----:B------:R-:W-:Y:S01]  /*13230*/  IMAD.IADD R57, R57, 0x1, R75 ;  /* 0x0000000139397824 */ /* 0x000fe200078e024b */
[----:B------:R-:W-:Y:S01]  /*13240*/  SHF.R.S32.HI R66, RZ, 0x1f, R61 ;  /* 0x0000001fff427819 */ /* 0x000fe2000001143d */
[----:B------:R-:W0:Y:S01]  /*13250*/  S2UR UR5, SR_CgaCtaId ;  /* 0x00000000000579c3 */ /* 0x000e220000008800 */
[----:B------:R-:W-:-:S04]  /*13260*/  IMAD.WIDE.U32 R42, R49, UR6, R42 ;  /* 0x00000006312a7c25 */ /* 0x000fc8000f8e002a */
[----:B------:R-:W-:Y:S01]  /*13270*/  IMAD.WIDE.U32 R56, R67, UR4, R56 ;  /* 0x0000000443387c25 */ /* 0x000fe2000f8e0038 */
[----:B------:R-:W-:-:S03]  /*13280*/  UMOV UR4, 0x400 ;  /* 0x0000040000047882 */ /* 0x000fc60000000000 */
[----:B------:R-:W-:Y:S02]  /*13290*/  IMAD R60, R60, UR6, RZ ;  /* 0x000000063c3c7c24 */ /* 0x000fe4000f8e02ff */
[----:B------:R-:W-:Y:S02]  /*132a0*/  IMAD R66, R66, UR8, RZ ;  /* 0x0000000842427c24 */ /* 0x000fe4000f8e02ff */
[----:B------:R-:W-:Y:S02]  /*132b0*/  IMAD.IADD R57, R57, 0x1, R73 ;  /* 0x0000000139397824 */ /* 0x000fe400078e0249 */
[----:B------:R-:W-:Y:S01]  /*132c0*/  IMAD R73, R49, UR7, R60 ;  /* 0x0000000731497c24 */ /* 0x000fe2000f8e023c */
[----:B------:R-:W-:Y:S01]  /*132d0*/  ULDC.64 UR6, c[0x0][0xba8] ;  /* 0x0002ea0000067ab9 */ /* 0x000fe20000000a00 */
[C---:B------:R-:W-:Y:S01]  /*132e0*/  IMAD R75, R61.reuse, UR9, R66 ;  /* 0x000000093d4b7c24 */ /* 0x040fe2000f8e0242 */
[----:B-1----:R-:W-:Y:S01]  /*132f0*/  SEL R60, R74, R71, P0 ;  /* 0x000000474a3c7207 */ /* 0x002fe20000000000 */
[----:B------:R-:W-:Y:S01]  /*13300*/  IMAD.WIDE.U32 R66, R61, UR8, R56 ;  /* 0x000000083d427c25 */ /* 0x000fe2000f8e0038 */
[----:B------:R-:W-:Y:S01]  /*13310*/  SEL R56, R71, R74, P0 ;  /* 0x0000004a47387207 */ /* 0x000fe20000000000 */
[----:B------:R-:W-:Y:S01]  /*13320*/  ULDC.64 UR8, c[0x0][0xb00] ;  /* 0x0002c00000087ab9 */ /* 0x000fe20000000a00 */
[C---:B------:R-:W-:Y:S01]  /*13330*/  LEA R71, P2, R42.reuse, UR6, 0x2 ;  /* 0x000000062a477c11 */ /* 0x040fe2000f8410ff */
[----:B------:R-:W-:Y:S01]  /*13340*/  IMAD.IADD R49, R43, 0x1, R73 ;  /* 0x000000012b317824 */ /* 0x000fe200078e0249 */
[----:B------:R-:W-:Y:S01]  /*13350*/  ULDC UR6, c[0x0][0xa88] ;  /* 0x0002a20000067ab9 */ /* 0x000fe20000000800 */
[----:B------:R-:W-:Y:S01]  /*13360*/  IMAD.IADD R43, R67, 0x1, R75 ;  /* 0x00000001432b7824 */ /* 0x000fe200078e024b */
[----:B0-----:R-:W-:Y:S01]  /*13370*/  ULEA UR4, UR5, UR4, 0x18 ;  /* 0x0000000405047291 */ /* 0x001fe2000f8ec03f */
[----:B------:R-:W-:Y:S01]  /*13380*/  SHFL.IDX PT, R72, R71, RZ, 0x1c1f ;  /* 0x001c1fff47487589 */ /* 0x000fe200000e0000 */
[----:B------:R-:W-:Y:S01]  /*13390*/  LEA.HI.X R49, R42, UR7, R49, 0x2, P2 ;  /* 0x000000072a317c11 */ /* 0x000fe200090f1431 */
[----:B------:R-:W-:Y:S01]  /*133a0*/  IMAD R83, R80, UR6, RZ ;  /* 0x0000000650537c24 */ /* 0x000fe2000f8e02ff */
[----:B------:R-:W-:Y:S01]  /*133b0*/  UIADD3 UR4, UR4, 0x22820, URZ ;  /* 0x0002282004047890 */ /* 0x000fe2000fffe03f */
[----:B------:R0:W-:Y:S01]  /*133c0*/  SHFL.IDX PT, R74, R71, 0x1, 0x1c1f ;  /* 0x003c1f00474a7f89 */ /* 0x0001e200000e0000 */
[----:B------:R-:W-:Y:S01]  /*133d0*/  VIADD R80, R70, 0x8 ;  /* 0x0000000846507836 */ /* 0x000fe20000000000 */
[----:B------:R-:W-:Y:S01]  /*133e0*/  LEA R82, P3, R66, UR8, 0x2 ;  /* 0x0000000842527c11 */ /* 0x000fe2000f8610ff */
[----:B------:R-:W-:Y:S01]  /*133f0*/  UPRMT UR4, URZ, 0x654, UR4 ;  /* 0x000006543f047896 */ /* 0x000fe20008000004 */
[----:B------:R-:W1:Y:S01]  /*13400*/  SHFL.IDX PT, R73, R49, RZ, 0x1c1f ;  /* 0x001c1fff31497589 */ /* 0x000e6200000e0000 */
[----:B------:R-:W-:-:S02]  /*13410*/  ISETP.GE.OR P2, PT, R70, R83, P1 ;  /* 0x000000534600720c */ /* 0x000fc40000f46670 */
[-C--:B------:R-:W-:Y:S01]  /*13420*/  ISETP.GE.OR P1, PT, R80, R83.reuse, P1 ;  /* 0x000000535000720c */ /* 0x080fe20000f26670 */
[----:B------:R2:W3:Y:S01]  /*13430*/  SHFL.IDX PT, R75, R49, 0x1, 0x1c1f ;  /* 0x003c1f00314b7f89 */ /* 0x0004e200000e0000 */
[----:B------:R-:W-:Y:S01]  /*13440*/  LEA.HI.X R84, R66, UR9, R43, 0x2, P3 ;  /* 0x0000000942547c11 */ /* 0x000fe200098f142b */
[----:B0-----:R-:W-:Y:S01]  /*13450*/  IMAD.SHL.U32 R71, R68, 0x2, RZ ;  /* 0x0000000244477824 */ /* 0x001fe200078e00ff */
[----:B------:R-:W-:Y:S01]  /*13460*/  ISETP.GE.AND P3, PT, R70, R83, PT ;  /* 0x000000534600720c */ /* 0x000fe20003f66270 */
[----:B------:R-:W-:Y:S01]  /*13470*/  SYNCS.ARRIVE.TRANS64.RED.A1T0 RZ, [UR4], RZ ;  /* 0x000000ffffff79a7 */ /* 0x000fe20008100404 */
[----:B------:R0:W4:Y:S01]  /*13480*/  SHFL.IDX PT, R66, R82, RZ, 0x1c1f ;  /* 0x001c1fff52427589 */ /* 0x00012200000e0000 */
[----:B------:R-:W-:Y:S02]  /*13490*/  SEL R57, R48, R77, P0 ;  /* 0x0000004d30397207 */ /* 0x000fe40000000000 */
[----:B------:R-:W-:Y:S01]  /*134a0*/  SEL R61, R77, R48, P0 ;  /* 0x000000304d3d7207 */ /* 0x000fe20000000000 */
[----:B------:R0:W0:Y:S01]  /*134b0*/  SHFL.IDX PT, R67, R84, RZ, 0x1c1f ;  /* 0x001c1fff54437589 */ /* 0x00002200000e0000 */
[----:B------:R-:W-:-:S02]  /*134c0*/  SEL R42, R46, R79, P0 ;  /* 0x0000004f2e2a7207 */ /* 0x000fc40000000000 */
[----:B------:R-:W-:Y:S02]  /*134d0*/  SEL R43, R47, R76, P0 ;  /* 0x0000004c2f2b7207 */ /* 0x000fe40000000000 */
[----:B------:R-:W-:Y:S02]  /*134e0*/  SEL R48, R50, R81, P0 ;  /* 0x0000005132307207 */ /* 0x000fe40000000000 */
[----:B--2---:R-:W-:Y:S02]  /*134f0*/  SEL R49, R51, R78, P0 ;  /* 0x0000004e33317207 */ /* 0x004fe40000000000 */
[----:B------:R-:W-:Y:S01]  /*13500*/  SEL R46, R79, R46, P0 ;  /* 0x0000002e4f2e7207 */ /* 0x000fe20000000000 */
[----:B-1----:R1:W-:Y:S01]  /*13510*/  @!P2 ST.E desc[UR52][R72.64], R0 ;  /* 0x000000004800a985 */ /* 0x0023e2000c101934 */
[----:B------:R-:W-:Y:S02]  /*13520*/  SEL R47, R76, R47, P0 ;  /* 0x0000002f4c2f7207 */ /* 0x000fe40000000000 */
[----:B------:R-:W-:Y:S01]  /*13530*/  SEL R50, R81, R50, P0 ;  /* 0x0000003251327207 */ /* 0x000fe20000000000 */
[----:B---3--:R1:W-:Y:S01]  /*13540*/  @!P1 ST.E desc[UR52][R74.64], R2 ;  /* 0x000000024a009985 */ /* 0x0083e2000c101934 */
[----:B------:R-:W-:Y:S01]  /*13550*/  SEL R51, R78, R51, P0 ;  /* 0x000000334e337207 */ /* 0x000fe20000000000 */
[----:B------:R-:W-:Y:S06]  /*13560*/  @P3 BRA `(.L_x_8512) ;  /* 0x0000000400783947 */ /* 0x000fec0003800000 */
[C---:B-1----:R-:W-:Y:S01]  /*13570*/  VIADD R0, R71.reuse, 0x8 ;  /* 0x0000000847007836 */ /* 0x042fe20000000000 */
        /* <DEDUP_REMOVED lines=8> */
[----:B------:R-:W-:-:S04]  /*13600*/  ISETP.GE.AND P1, PT, R70, UR4, PT ;  /* 0x0000000446007c0c */ /* 0x000fc8000bf26270 */
[----:B------:R-:W-:-:S03]  /*13610*/  ISETP.GE.AND P5, PT, R79, UR4, PT ;  /* 0x000000044f007c0c */ /* 0x000fc6000bfa6270 */
[C-C-:B0---4-:R-:W-:Y:S02]  /*13620*/  @!P2 IMAD.WIDE R72, R71.reuse, 0x4, R66.reuse ;  /* 0x000000044748a825 */ /* 0x151fe400078e0242 */
[----:B------:R-:W-:Y:S02]  /*13630*/  @!P3 LEA.HI R0, R0, R0, RZ, 0x1 ;  /* 0x000000000000b211 */ /* 0x000fe400078f08ff */
[----:B------:R-:W-:Y:S01]  /*13640*/  @!P4 LEA.HI R68, R68, R68, RZ, 0x1 ;  /* 0x000000444444c211 */ /* 0x000fe200078f08ff */
[----:B------:R0:W-:Y:S01]  /*13650*/  @!P2 ST.E.64 desc[UR52][R72.64], R6 ;  /* 0x000000064800a985 */ /* 0x0001e2000c101b34 */
[----:B------:R-:W-:Y:S01]  /*13660*/  @!P3 LOP3.LUT R75, R0, 0xfffffffe, RZ, 0xc0, !PT ;  /* 0xfffffffe004bb812 */ /* 0x000fe200078ec0ff */
[----:B------:R-:W-:Y:S01]  /*13670*/  VIADD R0, R71, 0x28 ;  /* 0x0000002847007836 */ /* 0x000fe20000000000 */
[----:B------:R-:W-:Y:S02]  /*13680*/  @!P1 LEA.HI R70, R70, R70, RZ, 0x1 ;  /* 0x0000004646469211 */ /* 0x000fe400078f08ff */
[----:B------:R-:W-:Y:S01]  /*13690*/  @!P4 LOP3.LUT R77, R68, 0xfffffffe, RZ, 0xc0, !PT ;  /* 0xfffffffe444dc812 */ /* 0x000fe200078ec0ff */
[----:B------:R-:W-:Y:S01]  /*136a0*/  @!P3 IMAD.WIDE R74, R75, 0x4, R66 ;  /* 0x000000044b4ab825 */ /* 0x000fe200078e0242 */
[----:B------:R-:W-:-:S02]  /*136b0*/  ISETP.GE.AND P2, PT, R78, UR4, PT ;  /* 0x000000044e007c0c */ /* 0x000fc4000bf46270 */
[----:B------:R-:W-:Y:S01]  /*136c0*/  @!P5 LEA.HI R79, R79, R79, RZ, 0x1 ;  /* 0x0000004f4f4fd211 */ /* 0x000fe200078f08ff */
[----:B------:R-:W-:Y:S01]  /*136d0*/  VIADD R68, R71, 0x30 ;  /* 0x0000003047447836 */ /* 0x000fe20000000000 */
[----:B------:R1:W-:Y:S01]  /*136e0*/  @!P3 ST.E.64 desc[UR52][R74.64], R8 ;  /* 0x000000084a00b985 */ /* 0x0003e2000c101b34 */
[--C-:B------:R-:W-:Y:S01]  /*136f0*/  @!P4 IMAD.WIDE R76, R77, 0x4, R66.reuse ;  /* 0x000000044d4cc825 */ /* 0x100fe200078e0242 */
[----:B------:R-:W-:Y:S02]  /*13700*/  ISETP.GE.AND P3, PT, R0, UR4, PT ;  /* 0x0000000400007c0c */ /* 0x000fe4000bf66270 */
[----:B0-----:R-:W-:Y:S01]  /*13710*/  @!P1 LOP3.LUT R7, R70, 0xfffffffe, RZ, 0xc0, !PT ;  /* 0xfffffffe46079812 */ /* 0x001fe200078ec0ff */
[C---:B------:R-:W-:Y:S01]  /*13720*/  VIADD R72, R71.reuse, 0x40 ;  /* 0x0000004047487836 */ /* 0x040fe20000000000 */
[----:B------:R-:W-:Y:S01]  /*13730*/  ISETP.GE.AND P6, PT, R68, UR4, PT ;  /* 0x0000000444007c0c */ /* 0x000fe2000bfc6270 */
[----:B------:R-:W-:Y:S01]  /*13740*/  VIADD R70, R71, 0x48 ;  /* 0x0000004847467836 */ /* 0x000fe20000000000 */
[----:B------:R0:W-:Y:S01]  /*13750*/  @!P4 ST.E.64 desc[UR52][R76.64], R10 ;  /* 0x0000000a4c00c985 */ /* 0x0001e2000c101b34 */
[----:B------:R-:W-:Y:S01]  /*13760*/  @!P1 IMAD.WIDE R6, R7, 0x4, R66 ;  /* 0x0000000407069825 */ /* 0x000fe200078e0242 */
[----:B------:R-:W-:-:S02]  /*13770*/  ISETP.GE.AND P4, PT, R72, UR4, PT ;  /* 0x0000000448007c0c */ /* 0x000fc4000bf86270 */
[----:B------:R-:W-:Y:S02]  /*13780*/  @!P2 LEA.HI R78, R78, R78, RZ, 0x1 ;  /* 0x0000004e4e4ea211 */ /* 0x000fe400078f08ff */
[----:B------:R2:W-:Y:S01]  /*13790*/  @!P1 ST.E.64 desc[UR52][R6.64], R14 ;  /* 0x0000000e06009985 */ /* 0x0005e2000c101b34 */
[----:B------:R-:W-:Y:S02]  /*137a0*/  ISETP.GE.AND P1, PT, R70, UR4, PT ;  /* 0x0000000446007c0c */ /* 0x000fe4000bf26270 */
[----:B-1----:R-:W-:Y:S02]  /*137b0*/  @!P2 LOP3.LUT R9, R78, 0xfffffffe, RZ, 0xc0, !PT ;  /* 0xfffffffe4e09a812 */ /* 0x002fe400078ec0ff */
[----:B------:R-:W-:Y:S02]  /*137c0*/  @!P6 LEA.HI R68, R68, R68, RZ, 0x1 ;  /* 0x000000444444e211 */ /* 0x000fe400078f08ff */
[----:B------:R-:W-:Y:S01]  /*137d0*/  @!P3 LEA.HI R0, R0, R0, RZ, 0x1 ;  /* 0x000000000000b211 */ /* 0x000fe200078f08ff */
[----:B------:R-:W-:Y:S01]  /*137e0*/  @!P2 IMAD.WIDE R8, R9, 0x4, R66 ;  /* 0x000000040908a825 */ /* 0x000fe200078e0242 */
[----:B------:R-:W-:-:S02]  /*137f0*/  @!P6 LOP3.LUT R73, R68, 0xfffffffe, RZ, 0xc0, !PT ;  /* 0xfffffffe4449e812 */ /* 0x000fc400078ec0ff */
[----:B0-----:R-:W-:Y:S01]  /*13800*/  @!P3 LOP3.LUT R11, R0, 0xfffffffe, RZ, 0xc0, !PT ;  /* 0xfffffffe000bb812 */ /* 0x001fe200078ec0ff */
[----:B------:R-:W-:Y:S01]  /*13810*/  VIADD R0, R71, 0x50 ;  /* 0x0000005047007836 */ /* 0x000fe20000000000 */
[----:B------:R-:W-:Y:S01]  /*13820*/  @!P4 LEA.HI R72, R72, R72, RZ, 0x1 ;  /* 0x000000484848c211 */ /* 0x000fe200078f08ff */
[--C-:B--2---:R-:W-:Y:S01]  /*13830*/  @!P6 IMAD.WIDE R6, R73, 0x4, R66.reuse ;  /* 0x000000044906e825 */ /* 0x104fe200078e0242 */
[----:B------:R-:W-:Y:S01]  /*13840*/  @!P1 LEA.HI R70, R70, R70, RZ, 0x1 ;  /* 0x0000004646469211 */ /* 0x000fe200078f08ff */
[----:B------:R0:W-:Y:S01]  /*13850*/  @!P2 ST.E.64 desc[UR52][R8.64], R12 ;  /* 0x0000000c0800a985 */ /* 0x0001e2000c101b34 */
[----:B------:R-:W-:Y:S01]  /*13860*/  @!P5 LOP3.LUT R15, R79, 0xfffffffe, RZ, 0xc0, !PT ;  /* 0xfffffffe4f0fd812 */ /* 0x000fe200078ec0ff */
[----:B------:R-:W-:Y:S01]  /*13870*/  @!P3 IMAD.WIDE R10, R11, 0x4, R66 ;  /* 0x000000040b0ab825 */ /* 0x000fe200078e0242 */
[----:B------:R-:W-:-:S03]  /*13880*/  @!P4 LOP3.LUT R73, R72, 0xfffffffe, RZ, 0xc0, !PT ;  /* 0xfffffffe4849c812 */ /* 0x000fc600078ec0ff */
[--C-:B------:R-:W-:Y:S01]  /*13890*/  @!P5 IMAD.WIDE R14, R15, 0x4, R66.reuse ;  /* 0x000000040f0ed825 */ /* 0x100fe200078e0242 */
[----:B------:R1:W-:Y:S04]  /*138a0*/  @!P3 ST.E.64 desc[UR52][R10.64], R20 ;  /* 0x000000140a00b985 */ /* 0x0003e8000c101b34 */
[----:B------:R2:W-:Y:S01]  /*138b0*/  @!P6 ST.E.64 desc[UR52][R6.64], R18 ;  /* 0x000000120600e985 */ /* 0x0005e2000c101b34 */
[----:B0-----:R-:W-:Y:S01]  /*138c0*/  @!P1 LOP3.LUT R13, R70, 0xfffffffe, RZ, 0xc0, !PT ;  /* 0xfffffffe460d9812 */ /* 0x001fe200078ec0ff */
[----:B------:R-:W-:Y:S02]  /*138d0*/  @!P4 IMAD.WIDE R8, R73, 0x4, R66 ;  /* 0x000000044908c825 */ /* 0x000fe400078e0242 */
[----:B------:R-:W-:Y:S02]  /*138e0*/  @!P5 ST.E.64 desc[UR52][R14.64], R22 ;  /* 0x000000160e00d985 */ /* 0x000fe4000c101b34 */
[----:B------:R-:W-:-:S02]  /*138f0*/  VIADD R12, R71, 0x58 ;  /* 0x00000058470c7836 */ /* 0x000fc40000000000 */
[----:B------:R0:W-:Y:S01]  /*13900*/  @!P4 ST.E.64 desc[UR52][R8.64], R26 ;  /* 0x0000001a0800c985 */ /* 0x0001e2000c101b34 */
[----:B-1----:R-:W-:Y:S02]  /*13910*/  @!P1 IMAD.WIDE R10, R13, 0x4, R66 ;  /* 0x000000040d0a9825 */ /* 0x002fe400078e0242 */
[----:B------:R-:W-:Y:S02]  /*13920*/  ISETP.GE.AND P2, PT, R12, UR4, PT ;  /* 0x000000040c007c0c */ /* 0x000fe4000bf46270 */
[C---:B------:R-:W-:Y:S01]  /*13930*/  VIADD R13, R71.reuse, 0x60 ;  /* 0x00000060470d7836 */ /* 0x040fe20000000000 */
[----:B------:R1:W-:Y:S01]  /*13940*/  @!P1 ST.E.64 desc[UR52][R10.64], R28 ;  /* 0x0000001c0a009985 */ /* 0x0003e2000c101b34 */
        /* <DEDUP_REMOVED lines=32> */
.L_x_8512:
[----:B------:R-:W-:Y:S05]  /*13b50*/  BSYNC B0 ;  /* 0x0000000000007941 */ /* 0x000fea0003800000 */
.L_x_8511:
[----:B------:R-:W-:Y:S01]  /*13b60*/  ISETP.GE.AND P1, PT, R80, R83, PT ;  /* 0x000000535000720c */ /* 0x000fe20003f26270 */
[----:B------:R3:W0:Y:S01]  /*13b70*/  SHFL.IDX PT, R27, R84, 0x1, 0x1c1f ;  /* 0x003c1f00541b7f89 */ /* 0x00062200000e0000 */
[----:B--2---:R-:W-:Y:S02]  /*13b80*/  SEL R14, R64, R69, P0 ;  /* 0x00000045400e7207 */ /* 0x004fe40000000000 */
        /* <DEDUP_REMOVED lines=21> */
[----:B-1----:R-:W-:Y:S01]  /*13ce0*/  SEL R2, R37, R34, P0 ;  /* 0x0000002225027207 */ /* 0x002fe20000000000 */
[----:B0-23--:R-:W-:Y:S06]  /*13cf0*/  @P1 BRA `(.L_x_8423) ;  /* 0x0000005c00a01947 */ /* 0x00dfec0003800000 */
        /* <DEDUP_REMOVED lines=11> */
[----:B------:R-:W-:Y:S01]  /*13db0*/  ISETP.GE.AND P3, PT, R12, UR4, PT ;  /* 0x000000040c007c0c */ /* 0x000fe2000bf66270 */
[----:B------:R-:W-:Y:S01]  /*13dc0*/  VIADD R30, R71, 0x38 ;  /* 0x00000038471e7836 */ /* 0x000fe20000000000 */
[----:B------:R-:W-:-:S03]  /*13dd0*/  ISETP.GE.AND P5, PT, R28, UR4, PT ;  /* 0x000000041c007c0c */ /* 0x000fc6000bfa6270 */
[--C-:B------:R-:W-:Y:S02]  /*13de0*/  @!P0 IMAD.WIDE R6, R71, 0x4, R26.reuse ;  /* 0x0000000447068825 */ /* 0x100fe400078e021a */
[----:B------:R-:W-:Y:S02]  /*13df0*/  @!P4 LEA.HI R0, R0, R0, RZ, 0x1 ;  /* 0x000000000000c211 */ /* 0x000fe400078f08ff */
[----:B------:R-:W-:Y:S01]  /*13e00*/  @!P1 LEA.HI R10, R10, R10, RZ, 0x1 ;  /* 0x0000000a0a0a9211 */ /* 0x000fe200078f08ff */
[----:B------:R0:W-:Y:S01]  /*13e10*/  @!P0 ST.E.64 desc[UR52][R6.64], R42 ;  /* 0x0000002a06008985 */ /* 0x0001e2000c101b34 */
[----:B------:R-:W-:Y:S02]  /*13e20*/  @!P4 LOP3.LUT R9, R0, 0xfffffffe, RZ, 0xc0, !PT ;  /* 0xfffffffe0009c812 */ /* 0x000fe400078ec0ff */
[----:B------:R-:W-:Y:S02]  /*13e30*/  ISETP.GE.AND P0, PT, R30, UR4, PT ;  /* 0x000000041e007c0c */ /* 0x000fe4000bf06270 */
[----:B------:R-:W-:Y:S01]  /*13e40*/  @!P2 LEA.HI R0, R11, R11, RZ, 0x1 ;  /* 0x0000000b0b00a211 */ /* 0x000fe200078f08ff */
[----:B------:R-:W-:Y:S01]  /*13e50*/  @!P4 IMAD.WIDE R8, R9, 0x4, R26 ;  /* 0x000000040908c825 */ /* 0x000fe200078e021a */
[----:B------:R-:W-:-:S02]  /*13e60*/  @!P1 LOP3.LUT R11, R10, 0xfffffffe, RZ, 0xc0, !PT ;  /* 0xfffffffe0a0b9812 */ /* 0x000fc400078ec0ff */
[----:B------:R-:W-:Y:S01]  /*13e70*/  @!P2 LOP3.LUT R13, R0, 0xfffffffe, RZ, 0xc0, !PT ;  /* 0xfffffffe000da812 */ /* 0x000fe200078ec0ff */
[----:B------:R-:W-:Y:S01]  /*13e80*/  VIADD R0, R71, 0x40 ;  /* 0x0000004047007836 */ /* 0x000fe20000000000 */
[----:B------:R1:W-:Y:S01]  /*13e90*/  @!P4 ST.E.64 desc[UR52][R8.64], R46 ;  /* 0x0000002e0800c985 */ /* 0x0003e2000c101b34 */
[----:B------:R-:W-:Y:S02]  /*13ea0*/  ISETP.GE.AND P4, PT, R29, UR4, PT ;  /* 0x000000041d007c0c */ /* 0x000fe4000bf86270 */
[----:B------:R-:W-:Y:S01]  /*13eb0*/  @!P3 LEA.HI R12, R12, R12, RZ, 0x1 ;  /* 0x0000000c0c0cb211 */ /* 0x000fe200078f08ff */
[--C-:B0-----:R-:W-:Y:S01]  /*13ec0*/  @!P1 IMAD.WIDE R6, R11, 0x4, R26.reuse ;  /* 0x000000040b069825 */ /* 0x101fe200078e021a */
[----:B------:R-:W-:Y:S02]  /*13ed0*/  @!P5 LEA.HI R28, R28, R28, RZ, 0x1 ;  /* 0x0000001c1c1cd211 */ /* 0x000fe400078f08ff */
[----:B------:R-:W-:Y:S02]  /*13ee0*/  @!P3 LOP3.LUT R11, R12, 0xfffffffe, RZ, 0xc0, !PT ;  /* 0xfffffffe0c0bb812 */ /* 0x000fe400078ec0ff */
[----:B------:R-:W-:Y:S01]  /*13ef0*/  @!P0 LEA.HI R30, R30, R30, RZ, 0x1 ;  /* 0x0000001e1e1e8211 */ /* 0x000fe200078f08ff */
[----:B------:R0:W-:Y:S01]  /*13f00*/  @!P1 ST.E.64 desc[UR52][R6.64], R48 ;  /* 0x0000003006009985 */ /* 0x0001e2000c101b34 */
[----:B------:R-:W-:Y:S01]  /*13f10*/  ISETP.GE.AND P1, PT, R0, UR4, PT ;  /* 0x0000000400007c0c */ /* 0x000fe2000bf26270 */
[----:B------:R-:W-:Y:S01]  /*13f20*/  @!P3 IMAD.WIDE R10, R11, 0x4, R26 ;  /* 0x000000040b0ab825 */ /* 0x000fe200078e021a */
[----:B------:R-:W-:-:S02]  /*13f30*/  @!P0 LOP3.LUT R31, R30, 0xfffffffe, RZ, 0xc0, !PT ;  /* 0xfffffffe1e1f8812 */ /* 0x000fc400078ec0ff */
[----:B------:R-:W-:Y:S01]  /*13f40*/  @!P4 LEA.HI R29, R29, R29, RZ, 0x1 ;  /* 0x0000001d1d1dc211 */ /* 0x000fe200078f08ff */
[--C-:B-1----:R-:W-:Y:S01]  /*13f50*/  @!P2 IMAD.WIDE R8, R13, 0x4, R26.reuse ;  /* 0x000000040d08a825 */ /* 0x102fe200078e021a */
[----:B------:R-:W-:Y:S02]  /*13f60*/  @!P5 LOP3.LUT R13, R28, 0xfffffffe, RZ, 0xc0, !PT ;  /* 0xfffffffe1c0dd812 */ /* 0x000fe400078ec0ff */
[----:B------:R-:W-:Y:S01]  /*13f70*/  @!P4 LOP3.LUT R29, R29, 0xfffffffe, RZ, 0xc0, !PT ;  /* 0xfffffffe1d1dc812 */ /* 0x000fe200078ec0ff */
[----:B------:R-:W-:Y:S01]  /*13f80*/  VIADD R28, R71, 0x48 ;  /* 0x00000048471c7836 */ /* 0x000fe20000000000 */
[----:B------:R1:W-:Y:S01]  /*13f90*/  @!P2 ST.E.64 desc[UR52][R8.64], R50 ;  /* 0x000000320800a985 */ /* 0x0003e2000c101b34 */
[--C-:B------:R-:W-:Y:S02]  /*13fa0*/  @!P5 IMAD.WIDE R12, R13, 0x4, R26.reuse ;  /* 0x000000040d0cd825 */ /* 0x100fe400078e021a */
[----:B------:R-:W-:Y:S01]  /*13fb0*/  @!P1 LEA.HI R0, R0, R0, RZ, 0x1 ;  /* 0x0000000000009211 */ /* 0x000fe200078f08ff */
[----:B------:R2:W-:Y:S01]  /*13fc0*/  @!P3 ST.E.64 desc[UR52][R10.64], R14 ;  /* 0x0000000e0a00b985 */ /* 0x0005e2000c101b34 */
[----:B0-----:R-:W-:Y:S01]  /*13fd0*/  @!P4 IMAD.WIDE R6, R29, 0x4, R26 ;  /* 0x000000041d06c825 */ /* 0x001fe200078e021a */
[----:B------:R-:W-:-:S02]  /*13fe0*/  ISETP.GE.AND P2, PT, R28, UR4, PT ;  /* 0x000000041c007c0c */ /* 0x000fc4000bf46270 */
[----:B------:R0:W-:Y:S04]  /*13ff0*/  @!P5 ST.E.64 desc[UR52][R12.64], R64 ;  /* 0x000000400c00d985 */ /* 0x0001e8000c101b34 */
[----:B------:R-:W-:Y:S01]  /*14000*/  @!P4 ST.E.64 desc[UR52][R6.64], R16 ;  /* 0x000000100600c985 */ /* 0x000fe2000c101b34 */
[----:B-1----:R-:W-:-:S04]  /*14010*/  @!P0 IMAD.WIDE R8, R31, 0x4, R26 ;  /* 0x000000041f088825 */ /* 0x002fc800078e021a */
[C---:B--2---:R-:W-:Y:S01]  /*14020*/  VIADD R10, R71.reuse, 0x50 ;  /* 0x00000050470a7836 */ /* 0x044fe20000000000 */
[----:B------:R1:W-:Y:S01]  /*14030*/  @!P0 ST.E.64 desc[UR52][R8.64], R58 ;  /* 0x0000003a08008985 */ /* 0x0003e2000c101b34 */
[C---:B------:R-:W-:Y:S01]  /*14040*/  VIADD R14, R71.reuse, 0x68 ;  /* 0x00000068470e7836 */ /* 0x040fe20000000000 */
[----:B------:R-:W-:Y:S01]  /*14050*/  @!P2 LEA.HI R28, R28, R28, RZ, 0x1 ;  /* 0x0000001c1c1ca211 */ /* 0x000fe200078f08ff */
[C---:B0-----:R-:W-:Y:S01]  /*14060*/  VIADD R12, R71.reuse, 0x58 ;  /* 0x00000058470c7836 */ /* 0x041fe20000000000 */
[----:B------:R-:W-:Y:S01]  /*14070*/  ISETP.GE.AND P3, PT, R10, UR4, PT ;  /* 0x000000040a007c0c */ /* 0x000fe2000bf66270 */
[C---:B------:R-:W-:Y:S01]  /*14080*/  VIADD R13, R71.reuse, 0x60 ;  /* 0x00000060470d7836 */ /* 0x040fe20000000000 */
[----:B------:R-:W-:Y:S01]  /*14090*/  ISETP.GE.AND P5, PT, R14, UR4, PT ;  /* 0x000000040e007c0c */ /* 0x000fe2000bfa6270 */
[C---:B------:R-:W-:Y:S01]  /*140a0*/  VIADD R15, R71.reuse, 0x70 ;  /* 0x00000070470f7836 */ /* 0x040fe20000000000 */
[----:B------:R-:W-:Y:S01]  /*140b0*/  ISETP.GE.AND P0, PT, R12, UR4, PT ;  /* 0x000000040c007c0c */ /* 0x000fe2000bf06270 */
[----:B------:R-:W-:Y:S01]  /*140c0*/  VIADD R71, R71, 0x78 ;  /* 0x0000007847477836 */ /* 0x000fe20000000000 */
[----:B------:R-:W-:-:S02]  /*140d0*/  ISETP.GE.AND P4, PT, R13, UR4, PT ;  /* 0x000000040d007c0c */ /* 0x000fc4000bf86270 */
[----:B------:R-:W-:Y:S02]  /*140e0*/  ISETP.GE.AND P6, PT, R15, UR4, PT ;  /* 0x000000040f007c0c */ /* 0x000fe4000bfc6270 */
[----:B------:R-:W-:Y:S02]  /*140f0*/  @!P1 LOP3.LUT R11, R0, 0xfffffffe, RZ, 0xc0, !PT ;  /* 0xfffffffe000b9812 */ /* 0x000fe400078ec0ff */
[----:B-1----:R-:W-:Y:S02]  /*14100*/  @!P2 LOP3.LUT R9, R28, 0xfffffffe, RZ, 0xc0, !PT ;  /* 0xfffffffe1c09a812 */ /* 0x002fe400078ec0ff */
[----:B------:R-:W-:Y:S01]  /*14110*/  @!P3 LEA.HI R10, R10, R10, RZ, 0x1 ;  /* 0x0000000a0a0ab211 */ /* 0x000fe200078f08ff */
[--C-:B------:R-:W-:Y:S01]  /*14120*/  @!P1 IMAD.WIDE R6, R11, 0x4, R26.reuse ;  /* 0x000000040b069825 */ /* 0x100fe200078e021a */
[----:B------:R-:W-:Y:S02]  /*14130*/  @!P5 LEA.HI R14, R14, R14, RZ, 0x1 ;  /* 0x0000000e0e0ed211 */ /* 0x000fe400078f08ff */
[----:B------:R-:W-:Y:S01]  /*14140*/  @!P0 LEA.HI R12, R12, R12, RZ, 0x1 ;  /* 0x0000000c0c0c8211 */ /* 0x000fe200078f08ff */
[----:B------:R-:W-:Y:S01]  /*14150*/  @!P2 IMAD.WIDE R8, R9, 0x4, R26 ;  /* 0x000000040908a825 */ /* 0x000fe200078e021a */
[----:B------:R-:W-:Y:S01]  /*14160*/  @!P4 LEA.HI R0, R13, R13, RZ, 0x1 ;  /* 0x0000000d0d00c211 */ /* 0x000fe200078f08ff */
[----:B------:R0:W-:Y:S01]  /*14170*/  @!P1 ST.E.64 desc[UR52][R6.64], R18 ;  /* 0x0000001206009985 */ /* 0x0001e2000c101b34 */
[----:B------:R-:W-:-:S02]  /*14180*/  @!P3 LOP3.LUT R11, R10, 0xfffffffe, RZ, 0xc0, !PT ;  /* 0xfffffffe0a0bb812 */ /* 0x000fc400078ec0ff */
[----:B------:R-:W-:Y:S01]  /*14190*/  @!P6 LEA.HI R16, R15, R15, RZ, 0x1 ;  /* 0x0000000f0f10e211 */ /* 0x000fe200078f08ff */
[----:B------:R1:W-:Y:S01]  /*141a0*/  @!P2 ST.E.64 desc[UR52][R8.64], R52 ;  /* 0x000000340800a985 */ /* 0x0003e2000c101b34 */
[----:B------:R-:W-:Y:S01]  /*141b0*/  @!P0 LOP3.LUT R13, R12, 0xfffffffe, RZ, 0xc0, !PT ;  /* 0xfffffffe0c0d8812 */ /* 0x000fe200078ec0ff */
[--C-:B------:R-:W-:Y:S01]  /*141c0*/  @!P3 IMAD.WIDE R10, R11, 0x4, R26.reuse ;  /* 0x000000040b0ab825 */ /* 0x100fe200078e021a */
[----:B------:R-:W-:Y:S02]  /*141d0*/  @!P4 LOP3.LUT R15, R0, 0xfffffffe, RZ, 0xc0, !PT ;  /* 0xfffffffe000fc812 */ /* 0x000fe400078ec0ff */
[----:B------:R-:W-:Y:S01]  /*141e0*/  @!P5 LOP3.LUT R17, R14, 0xfffffffe, RZ, 0xc0, !PT ;  /* 0xfffffffe0e11d812 */ /* 0x000fe200078ec0ff */
[--C-:B------:R-:W-:Y:S01]  /*141f0*/  @!P0 IMAD.WIDE R12, R13, 0x4, R26.reuse ;  /* 0x000000040d0c8825 */ /* 0x100fe200078e021a */
[----:B------:R2:W-:Y:S01]  /*14200*/  @!P3 ST.E.64 desc[UR52][R10.64], R20 ;  /* 0x000000140a00b985 */ /* 0x0005e2000c101b34 */
[----:B0-----:R-:W-:Y:S02]  /*14210*/  @!P6 LOP3.LUT R19, R16, 0xfffffffe, RZ, 0xc0, !PT ;  /* 0xfffffffe1013e812 */ /* 0x001fe400078ec0ff */
        /* <DEDUP_REMOVED lines=14> */
.L_x_8510:
        /* <DEDUP_REMOVED lines=58> */
.L_x_8421:
        /* <DEDUP_REMOVED lines=18> */
.L_x_8513:
[----:B------:R-:W-:Y:S01]  /*147c0*/  ULDC UR7, c[0x0][0xc50] ;  /* 0x0003140000077ab9 */ /* 0x000fe20000000800 */
[----:B------:R-:W-:Y:S01]  /*147d0*/  UMOV UR40, UR6 ;  /* 0x0000000600287c82 */ /* 0x000fe20008000000 */
[----:B------:R-:W-:-:S11]  /*147e0*/  UISETP.NE.AND UP0, UPT, UR7, 0x1, UPT ;  /* 0x000000010700788c */ /* 0x000fd6000bf05270 */
[----:B------:R-:W-:Y:S01]  /*147f0*/  @UP0 ULDC UR4, c[0x0][0xc54] ;  /* 0x0003150000040ab9 */ /* 0x000fe20000000800 */
[----:B------:R-:W-:Y:S01]  /*14800*/  @UP0 ULDC UR8, c[0x0][0xc58] ;  /* 0x0003160000080ab9 */ /* 0x000fe20000000800 */
[----:B------:R-:W-:-:S04]  /*14810*/  UIMAD.WIDE.U32 UR4, UR6, UR4, URZ ;  /* 0x00000004060472a5 */ /* 0x000fc8000f8e003f */
[----:B------:R-:W-:-:S12]  /*14820*/  @UP0 USHF.R.U32.HI UR40, URZ, UR8, UR5 ;  /* 0x000000083f280299 */ /* 0x000fd80008011605 */
.L_x_8514:
        /* <DEDUP_REMOVED lines=18> */
[----:B------:R-:W-:-:S03]  /*14950*/  UISETP.NE.AND UP1, UPT, UR4, 0x1, UPT ;  /* 0x000000010400788c */ /* 0x000fc6000bf25270 */
[----:B------:R-:W-:Y:S01]  /*14960*/  ULDC.64 UR4, c[0x0][0x418] ;  /* 0x0001060000047ab9 */ /* 0x000fe20000000a00 */
[----:B------:R-:W-:Y:S02]  /*14970*/  UP2UR UR48, UPR, URZ, 0x2 ;  /* 0x000000023f307883 */ /* 0x000fe40008000000 */
[----:B------:R-:W-:-:S03]  /*14980*/  UISETP.NE.U32.AND UP0, UPT, UR4, URZ, UPT ;  /* 0x0000003f0400728c */ /* 0x000fc6000bf05070 */
[----:B------:R-:W-:Y:S01]  /*14990*/  ULDC UR4, c[0x0][0x424] ;  /* 0x0001090000047ab9 */ /* 0x000fe20000000800 */
[----:B------:R-:W-:Y:S01]  /*149a0*/  UISETP.NE.AND.EX UP0, UPT, UR5, URZ, UPT, UP0 ;  /* 0x0000003f0500728c */ /* 0x000fe2000bf05300 */
[----:B------:R-:W-:Y:S02]  /*149b0*/  @UP1 ULDC UR9, c[0x0][0x450] ;  /* 0x0001140000091ab9 */ /* 0x000fe40000000800 */
[----:B------:R-:W-:Y:S01]  /*149c0*/  @UP1 ULDC UR5, c[0x0][0x44c] ;  /* 0x0001130000051ab9 */ /* 0x000fe20000000800 */
[----:B------:R-:W-:-:S04]  /*149d0*/  USEL UR38, UR4, 0x1, UP0 ;  /* 0x0000000104267887 */ /* 0x000fc80008000000 */
[----:B------:R-:W-:Y:S02]  /*149e0*/  UIMAD UR7, UR38, UR6, 0x9f ;  /* 0x0000009f260774a4 */ /* 0x000fe4000f8e0206 */
[----:B------:R-:W-:Y:S02]  /*149f0*/  UIMAD UR38, UR38, UR6, URZ ;  /* 0x00000006262672a4 */ /* 0x000fe4000f8e023f */
[----:B------:R-:W-:Y:S02]  /*14a00*/  UIMAD.WIDE UR6, UR7, 0x66666667, URZ ;  /* 0x66666667070678a5 */ /* 0x000fe4000f8e023f */
[----:B-1----:R-:W-:Y:S02]  /*14a10*/  USHF.L.U32 UR41, UR41, 0x7, URZ ;  /* 0x0000000729297899 */ /* 0x002fe4000800063f */
[----:B------:R-:W-:Y:S02]  /*14a20*/  USHF.R.U32.HI UR42, URZ, 0x1f, UR7 ;  /* 0x0000001f3f2a7899 */ /* 0x000fe40008011607 */
[----:B------:R-:W-:-:S02]  /*14a30*/  UIADD3 UR8, UR41, 0x7f, URZ ;  /* 0x0000007f29087890 */ /* 0x000fc4000fffe03f */
[----:B------:R-:W-:Y:S02]  /*14a40*/  ULEA.HI.SX32 UR42, UR7, UR42, 0x1a ;  /* 0x0000002a072a7291 */ /* 0x000fe4000f8fd23f */
[----:B------:R-:W-:-:S04]  /*14a50*/  UIMAD.WIDE.U32 UR4, UR8, UR5, URZ ;  /* 0x00000005080472a5 */ /* 0x000fc8000f8e003f */
[----:B------:R-:W-:Y:S02]  /*14a60*/  @UP1 USHF.R.U32.HI UR8, URZ, UR9, UR5 ;  /* 0x000000093f081299 */ /* 0x000fe40008011605 */
[----:B------:R-:W-:Y:S01]  /*14a70*/  UIADD3 UR9, UR38, 0x1, -UR10 ;  /* 0x0000000126097890 */ /* 0x000fe2000fffe80a */
[----:B------:R-:W-:Y:S02]  /*14a80*/  ULDC.64 UR4, c[0x0][0x9e0] ;  /* 0x0002780000047ab9 */ /* 0x000fe40000000a00 */
[----:B------:R-:W-:Y:S02]  /*14a90*/  UISETP.GE.AND UP0, UPT, UR5, 0x1, UPT ;  /* 0x000000010500788c */ /* 0x000fe4000bf06270 */
[----:B------:R-:W-:-:S04]  /*14aa0*/  UIADD3 UR9, UR9, UR8, URZ ;  /* 0x0000000809097290 */ /* 0x000fc8000fffe03f */
[----:B------:R-:W-:Y:S01]  /*14ab0*/  PLOP3.LUT P1, PT, PT, PT, UP0, 0x80, 0x0 ;  /* 0x000000000000781c */ /* 0x000fe20003f2f008 */
[----:B------:R-:W-:-:S12]  /*14ac0*/  UIADD3 UR4, UR9, UR4, URZ ;  /* 0x0000000409047290 */ /* 0x000fd8000fffe03f */
[----:B0-----:R-:W-:Y:S05]  /*14ad0*/  @!P1 BRA `(.L_x_8516) ;  /* 0x0000000000449947 */ /* 0x001fea0003800000 */
        /* <DEDUP_REMOVED lines=10> */
.L_x_8517:
[----:B------:R-:W-:-:S11]  /*14b80*/  UISETP.NE.AND UP0, UPT, UR5, 0x1, UPT ;  /* 0x000000010500788c */ /* 0x000fd6000bf05270 */
[----:B------:R-:W-:Y:S02]  /*14b90*/  @UP0 ULDC.64 UR12, c[0x0][0x9e8] ;  /* 0x00027a00000c0ab9 */ /* 0x000fe40000000a00 */
[----:B------:R-:W-:-:S04]  /*14ba0*/  UIMAD.WIDE.U32 UR6, UR8, UR12, URZ ;  /* 0x0000000c080672a5 */ /* 0x000fc8000f8e003f */
[----:B------:R-:W-:-:S12]  /*14bb0*/  @UP0 USHF.R.U32.HI UR8, URZ, UR13, UR7 ;  /* 0x0000000d3f080299 */ /* 0x000fd80008011607 */
.L_x_8518:
[----:B------:R-:W-:-:S04]  /*14bc0*/  UIMAD UR8, UR8, UR5, UR5 ;  /* 0x00000005080872a4 */ /* 0x000fc8000f8e0205 */
[----:B------:R-:W-:-:S04]  /*14bd0*/  UISETP.LT.AND UP0, UPT, UR4, UR8, UPT ;  /* 0x000000080400728c */ /* 0x000fc8000bf01270 */
[----:B------:R-:W-:-:S12]  /*14be0*/  USEL UR4, UR4, UR8, UP0 ;  /* 0x0000000804047287 */ /* 0x000fd80008000000 */
.L_x_8516:
[----:B------:R-:W-:Y:S02]  /*14bf0*/  UISETP.NE.AND UP0, UPT, UR48, URZ, UPT ;  /* 0x0000003f3000728c */ /* 0x000fe4000bf05270 */
[----:B------:R-:W-:-:S03]  /*14c00*/  UIADD3 UR6, UR4, 0x9f, URZ ;  /* 0x0000009f04067890 */ /* 0x000fc6000fffe03f */
[----:B------:R-:W-:Y:S01]  /*14c10*/  UMOV UR4, UR41 ;  /* 0x0000002900047c82 */ /* 0x000fe20008000000 */
[----:B------:R-:W-:-:S04]  /*14c20*/  UIMAD.WIDE UR6, UR6, 0x66666667, URZ ;  /* 0x66666667060678a5 */ /* 0x000fc8000f8e023f */
[----:B------:R-:W-:Y:S01]  /*14c30*/  USHF.R.U32.HI UR43, URZ, 0x1f, UR7 ;  /* 0x0000001f3f2b7899 */ /* 0x000fe20008011607 */
[----:B------:R-:W-:Y:S02]  /*14c40*/  @UP0 ULDC UR8, c[0x0][0x44c] ;  /* 0x0001130000080ab9 */ /* 0x000fe40000000800 */
[----:B------:R-:W-:Y:S01]  /*14c50*/  @UP0 ULDC UR6, c[0x0][0x450] ;  /* 0x0001140000060ab9 */ /* 0x000fe20000000800 */
[----:B------:R-:W-:Y:S02]  /*14c60*/  UIMAD.WIDE.U32 UR8, UR41, UR8, URZ ;  /* 0x00000008290872a5 */ /* 0x000fe4000f8e003f */
[----:B------:R-:W-:Y:S02]  /*14c70*/  ULEA.HI.SX32 UR43, UR7, UR43, 0x1a ;  /* 0x0000002b072b7291 */ /* 0x000fe4000f8fd23f */
        /* <DEDUP_REMOVED lines=17> */
.L_x_8520:
[----:B------:R-:W-:-:S11]  /*14d90*/  UISETP.NE.AND UP0, UPT, UR5, 0x1, UPT ;  /* 0x000000010500788c */ /* 0x000fd6000bf05270 */
[----:B------:R-:W-:Y:S02]  /*14da0*/  @UP0 ULDC.64 UR10, c[0x0][0x9e8] ;  /* 0x00027a00000a0ab9 */ /* 0x000fe40000000a00 */
[----:B------:R-:W-:-:S04]  /*14db0*/  UIMAD.WIDE.U32 UR6, UR4, UR10, URZ ;  /* 0x0000000a040672a5 */ /* 0x000fc8000f8e003f */
[----:B------:R-:W-:-:S12]  /*14dc0*/  @UP0 USHF.R.U32.HI UR4, URZ, UR11, UR7 ;  /* 0x0000000b3f040299 */ /* 0x000fd80008011607 */
.L_x_8521:
[----:B------:R-:W-:-:S04]  /*14dd0*/  UIMAD UR4, UR4, UR5, URZ ;  /* 0x00000005040472a4 */ /* 0x000fc8000f8e023f */
[----:B------:R-:W-:-:S04]  /*14de0*/  UISETP.LT.AND UP0, UPT, UR8, UR4, UPT ;  /* 0x000000040800728c */ /* 0x000fc8000bf01270 */
[----:B------:R-:W-:-:S12]  /*14df0*/  USEL UR8, UR8, UR4, !UP0 ;  /* 0x0000000408087287 */ /* 0x000fd8000c000000 */
.L_x_8519:
        /* <DEDUP_REMOVED lines=44> */
.L_x_8522:
[----:B------:R-:W-:Y:S02]  /*150c0*/  UIMAD UR49, UR45, UR37, UR44 ;  /* 0x000000252d3172a4 */ /* 0x000fe4000f8e022c */
[----:B------:R-:W-:Y:S02]  /*150d0*/  IMAD.U32 R3, RZ, RZ, UR37 ;  /* 0x00000025ff037e24 */ /* 0x000fe4000f8e00ff */
[----:B------:R-:W-:Y:S02]  /*150e0*/  IMAD.MOV.U32 R31, RZ, RZ, 0x1 ;  /* 0x00000001ff1f7424 */ /* 0x000fe400078e00ff */
        /* <DEDUP_REMOVED lines=32> */
.L_x_8523:
        /* <DEDUP_REMOVED lines=20> */
.L_x_8524:
        /* <DEDUP_REMOVED lines=20> */
.L_x_8525:
        /* <DEDUP_REMOVED lines=18> */
.L_x_8526:
        /* <DEDUP_REMOVED lines=14> */
.L_x_8577:
        /* <DEDUP_REMOVED lines=31> */
[----:B------:R-:W3:Y:S02]  /*15960*/  @P3 LDC R4, c[0x0][0x434] ;  /* 0x00010d00ff043b82 */ /* 0x000ee40000000800 */
[----:B------:R-:W-:Y:S01]  /*15970*/  @!P1 IMAD.IADD R3, R3, 0x1, R5 ;  /* 0x0000000103039824 */ /* 0x000fe200078e0205 */
[----:B0-----:R-:W-:-:S04]  /*15980*/  @!P1 LEA R6, P2, R2, R6, 0x2 ;  /* 0x0000000602069211 */ /* 0x001fc800078410ff */
[----:B------:R-:W-:Y:S01]  /*15990*/  @!P1 LEA.HI.X R7, R2, R7, R3, 0x2, P2 ;  /* 0x0000000702079211 */ /* 0x000fe200010f1403 */
[----:B------:R-:W-:Y:S01]  /*159a0*/  IMAD.SHL.U32 R28, R19, 0x80, RZ ;  /* 0x00000080131c7824 */ /* 0x000fe200078e00ff */
[----:B------:R-:W-:Y:S01]  /*159b0*/  ULOP3.LUT UR4, UR36, 0x2, URZ, 0xfc, !UPT ;  /* 0x0000000224047892 */ /* 0x000fe2000f8efc3f */
[----:B------:R-:W-:Y:S02]  /*159c0*/  LOP3.LUT R0, R0, 0xfffffffd, RZ, 0xc0, !PT ;  /* 0xfffffffd00007812 */ /* 0x000fe400078ec0ff */
        /* <DEDUP_REMOVED lines=12> */
[C---:B------:R-:W-:Y:S02]  /*15a90*/  IMAD.SHL.U32 R2, R19.reuse, 0x20, RZ ;  /* 0x0000002013027824 */ /* 0x040fe400078e00ff */
[----:B------:R-:W-:-:S03]  /*15aa0*/  IMAD.SHL.U32 R9, R19, 0x4, RZ ;  /* 0x0000000413097824 */ /* 0x000fc600078e00ff */
[----:B------:R-:W-:-:S04]  /*15ab0*/  LOP3.LUT R14, R2, 0x80, RZ, 0xc0, !PT ;  /* 0x00000080020e7812 */ /* 0x000fc800078ec0ff */
[----:B------:R-:W-:Y:S02]  /*15ac0*/  LOP3.LUT R14, R14, 0x10, R19, 0xf8, !PT ;  /* 0x000000100e0e7812 */ /* 0x000fe400078ef813 */
[----:B------:R-:W-:Y:S02]  /*15ad0*/  SHF.R.U32.HI R3, RZ, 0x5, R26 ;  /* 0x00000005ff037819 */ /* 0x000fe4000001161a */
[----:B------:R-:W-:Y:S02]  /*15ae0*/  LOP3.LUT R9, R14, 0x10, R9, 0x78, !PT ;  /* 0x000000100e097812 */ /* 0x000fe400078e7809 */
        /* <DEDUP_REMOVED lines=19> */
[----:B------:R-:W-:Y:S01]  /*15c20*/  IMAD.MOV R6, RZ, RZ, -R12 ;  /* 0x000000ffff067224 */ /* 0x000fe200078e0a0c */
[----:B------:R-:W-:Y:S01]  /*15c30*/  LOP3.LUT R3, R3, R30, RZ, 0x3c, !PT ;  /* 0x0000001e03037212 */ /* 0x000fe200078e3cff */
[----:B------:R-:W-:Y:S01]  /*15c40*/  IMAD.U32 R34, RZ, RZ, UR40 ;  /* 0x00000028ff227e24 */ /* 0x000fe2000f8e00ff */
        /* <DEDUP_REMOVED lines=10> */
.L_x_8528:
[----:B------:R-:W-:-:S05]  /*15cf0*/  IMAD.MOV.U32 R31, RZ, RZ, 0x1 ;  /* 0x00000001ff1f7424 */ /* 0x000fca00078e00ff */
[----:B------:R-:W-:-:S04]  /*15d00*/  SHF.L.U32 R31, R31, 0x1f, RZ ;  /* 0x0000001f1f1f7819 */ /* 0x000fc800000006ff */
[----:B------:R-:W0:Y:S02]  /*15d10*/  SYNCS.PHASECHK.TRANS64.TRYWAIT P0, [UR46+0x22880], R31 ;  /* 0x0228801fff0075a7 */ /* 0x000e24000800016e */
[----:B0-----:R-:W-:Y:S05]  /*15d20*/  @!P0 BRA `(.L_x_8529) ;  /* 0x0000004000948947 */ /* 0x001fea0003800000 */
.L_x_8578:
[----:B------:R-:W-:Y:S01]  /*15d30*/  SHF.R.S32.HI R20, RZ, 0x1f, R6 ;  /* 0x0000001fff147819 */ /* 0x000fe20000011406 */
[----:B------:R-:W-:Y:S01]  /*15d40*/  ULDC.64 UR4, c[0x0][0x328] ;  /* 0x0000ca0000047ab9 */ /* 0x000fe20000000a00 */
[----:B------:R-:W-:Y:S01]  /*15d50*/  SHF.R.S32.HI R22, RZ, 0x1f, R9 ;  /* 0x0000001fff167819 */ /* 0x000fe20000011409 */
[----:B------:R-:W-:Y:S01]  /*15d60*/  IMAD.WIDE.U32 R4, R6, UR4, RZ ;  /* 0x0000000406047c25 */ /* 0x000fe2000f8e00ff */
[----:B-----5:R-:W-:Y:S01]  /*15d70*/  SHF.R.S32.HI R21, RZ, 0x1f, R8 ;  /* 0x0000001fff157819 */ /* 0x020fe20000011408 */
[----:B------:R-:W1:Y:S01]  /*15d80*/  LDC R14, c[0x0][0x2f4] ;  /* 0x0000bd00ff0e7b82 */ /* 0x000e620000000800 */
[----:B------:R-:W-:Y:S01]  /*15d90*/  SHF.R.S32.HI R19, RZ, 0x1f, R10 ;  /* 0x0000001fff137819 */ /* 0x000fe2000001140a */
[----:B------:R-:W-:Y:S01]  /*15da0*/  IMAD R3, R20, UR4, RZ ;  /* 0x0000000414037c24 */ /* 0x000fe2000f8e02ff */
[----:B------:R-:W-:Y:S01]  /*15db0*/  R2UR UR6, R34 ;  /* 0x00000000220672ca */ /* 0x000fe200000e0000 */
[----:B------:R-:W-:Y:S01]  /*15dc0*/  IMAD R2, R22, UR4, RZ ;  /* 0x0000000416027c24 */ /* 0x000fe2000f8e02ff */
[----:B------:R-:W-:Y:S01]  /*15dd0*/  LOP3.LUT R0, R0, 0xffffff7f, RZ, 0xc0, !PT ;  /* 0xffffff7f00007812 */ /* 0x000fe200078ec0ff */
[----:B------:R-:W-:-:S02]  /*15de0*/  IMAD R7, R6, UR5, R3 ;  /* 0x0000000506077c24 */ /* 0x000fc4000f8e0203 */
[C---:B------:R-:W-:Y:S02]  /*15df0*/  IMAD R13, R9.reuse, UR5, R2 ;  /* 0x00000005090d7c24 */ /* 0x040fe4000f8e0202 */
[----:B------:R-:W-:Y:S01]  /*15e00*/  IMAD.WIDE.U32 R2, R9, UR4, RZ ;  /* 0x0000000409027c25 */ /* 0x000fe2000f8e00ff */
[----:B------:R-:W-:-:S03]  /*15e10*/  ULDC.64 UR4, c[0x0][0x338] ;  /* 0x0000ce0000047ab9 */ /* 0x000fc60000000a00 */
[----:B------:R-:W-:Y:S02]  /*15e20*/  IMAD.IADD R5, R5, 0x1, R7 ;  /* 0x0000000105057824 */ /* 0x000fe400078e0207 */
[----:B------:R-:W-:Y:S02]  /*15e30*/  IMAD.IADD R3, R3, 0x1, R13 ;  /* 0x0000000103037824 */ /* 0x000fe400078e020d */
[----:B------:R-:W-:Y:S02]  /*15e40*/  IMAD R7, R21, UR4, RZ ;  /* 0x0000000415077c24 */ /* 0x000fe4000f8e02ff */
[----:B------:R-:W-:Y:S02]  /*15e50*/  IMAD R13, R19, UR4, RZ ;  /* 0x00000004130d7c24 */ /* 0x000fe4000f8e02ff */
[C---:B------:R-:W-:Y:S02]  /*15e60*/  IMAD R7, R8.reuse, UR5, R7 ;  /* 0x0000000508077c24 */ /* 0x040fe4000f8e0207 */
[----:B------:R-:W-:Y:S01]  /*15e70*/  IMAD.WIDE.U32 R2, R8, UR4, R2 ;  /* 0x0000000408027c25 */ /* 0x000fe2000f8e0002 */
[----:B-1----:R-:W-:-:S03]  /*15e80*/  ISETP.GE.AND P2, PT, R30, R14, PT ;  /* 0x0000000e1e00720c */ /* 0x002fc60003f46270 */
[C---:B------:R-:W-:Y:S02]  /*15e90*/  IMAD R13, R10.reuse, UR5, R13 ;  /* 0x000000050a0d7c24 */ /* 0x040fe4000f8e020d */
[----:B------:R-:W-:Y:S01]  /*15ea0*/  IMAD.WIDE.U32 R4, R10, UR4, R4 ;  /* 0x000000040a047c25 */ /* 0x000fe2000f8e0004 */
[----:B------:R-:W-:-:S03]  /*15eb0*/  ULDC.64 UR4, c[0x0][0x330] ;  /* 0x0000cc0000047ab9 */ /* 0x000fc60000000a00 */
[----:B------:R-:W-:Y:S02]  /*15ec0*/  IMAD.IADD R3, R3, 0x1, R7 ;  /* 0x0000000103037824 */ /* 0x000fe400078e0207 */
[----:B------:R-:W-:Y:S02]  /*15ed0*/  IMAD.IADD R5, R5, 0x1, R13 ;  /* 0x0000000105057824 */ /* 0x000fe400078e020d */
[----:B------:R-:W-:Y:S01]  /*15ee0*/  IMAD.U32 R7, RZ, RZ, UR4 ;  /* 0x00000004ff077e24 */ /* 0x000fe2000f8e00ff */
[----:B------:R-:W-:Y:S01]  /*15ef0*/  UIMAD UR4, UR6, UR4, URZ ;  /* 0x00000004060472a4 */ /* 0x000fe2000f8e023f */
[----:B------:R-:W-:Y:S02]  /*15f00*/  IMAD.SHL.U32 R35, R26, 0x10, RZ ;  /* 0x000000101a237824 */ /* 0x000fe400078e00ff */
[----:B------:R-:W-:Y:S01]  /*15f10*/  IMAD.WIDE.U32 R4, R7, UR40, R4 ;  /* 0x0000002807047c25 */ /* 0x000fe2000f8e0004 */
[----:B------:R-:W-:Y:S01]  /*15f20*/  ULDC.64 UR6, c[0x0][0x318] ;  /* 0x0000c60000067ab9 */ /* 0x000fe20000000a00 */
[----:B------:R-:W-:-:S02]  /*15f30*/  UIMAD UR4, UR40, UR5, UR4 ;  /* 0x00000005280472a4 */ /* 0x000fc4000f8e0204 */
        /* <DEDUP_REMOVED lines=9> */
[C---:B------:R-:W-:Y:S02]  /*15fd0*/  IMAD.SHL.U32 R3, R12.reuse, 0x80, RZ ;  /* 0x000000800c037824 */ /* 0x040fe400078e00ff */
[----:B------:R-:W-:Y:S02]  /*15fe0*/  IMAD.IADD R5, R5, 0x1, -R24 ;  /* 0x0000000105057824 */ /* 0x000fe400078e0a18 */
[----:B------:R-:W-:Y:S01]  /*15ff0*/  IMAD.SHL.U32 R12, R12, 0x10, RZ ;  /* 0x000000100c0c7824 */ /* 0x000fe200078e00ff */
[----:B------:R-:W-:Y:S02]  /*16000*/  LOP3.LUT R3, R30, 0x380, R3, 0xf8, !PT ;  /* 0x000003801e037812 */ /* 0x000fe400078ef803 */
[----:B------:R-:W-:-:S02]  /*16010*/  ISETP.GE.AND P0, PT, R5, 0x1, PT ;  /* 0x000000010500780c */ /* 0x000fc40003f06270 */
[----:B------:R-:W-:-:S04]  /*16020*/  LOP3.LUT R12, R3, 0x70, R12, 0x78, !PT ;  /* 0x00000070030c7812 */ /* 0x000fc800078e780c */
[----:B------:R-:W-:-:S07]  /*16030*/  LOP3.LUT R35, R12, 0x400, R35, 0xf8, !PT ;  /* 0x000004000c237812 */ /* 0x000fce00078ef823 */
        /* <DEDUP_REMOVED lines=9> */
[----:B------:R-:W-:Y:S01]  /*160d0*/  SHFL.IDX PT, R11, R16, 0x7, 0x181f ;  /* 0x00f81f00100b7f89 */ /* 0x000fe200000e0000 */
[C---:B------:R-:W-:Y:S02]  /*160e0*/  ISETP.GE.AND P4, PT, R5.reuse, 0x41, PT ;  /* 0x000000410500780c */ /* 0x040fe40003f86270 */
[----:B------:R-:W-:Y:S01]  /*160f0*/  ISETP.GE.AND P3, PT, R5, 0x51, PT ;  /* 0x000000510500780c */ /* 0x000fe20003f66270 */
[----:B------:R-:W-:Y:S01]  /*16100*/  SHFL.IDX PT, R12, R4, RZ, 0x181f ;  /* 0x00181fff040c7589 */ /* 0x000fe200000e0000 */
[----:B-1----:R-:W-:-:S03]  /*16110*/  IADD3 R2, P1, R30, R14, RZ ;  /* 0x0000000e1e027210 */ /* 0x002fc60007f3e0ff */
[----:B------:R-:W-:Y:S02]  /*16120*/  SHFL.IDX PT, R14, R4, 0x1, 0x181f ;  /* 0x00381f00040e7f89 */ /* 0x000fe400000e0000 */
        /* <DEDUP_REMOVED lines=35> */
[----:B------:R-:W3:Y:S04]  /*16360*/  SHFL.IDX PT, R17, R17, 0x7, 0x181f ;  /* 0x00f81f0011117f89 */ /* 0x000ee800000e0000 */
[----:B------:R-:W4:Y:S04]  /*16370*/  SHFL.IDX PT, R16, R7, RZ, 0x181f ;  /* 0x00181fff07107589 */ /* 0x000f2800000e0000 */
[----:B------:R-:W0:Y:S01]  /*16380*/  SHFL.IDX PT, R7, R7, 0x1, 0x181f ;  /* 0x00381f0007077f89 */ /* 0x000e2200000e0000 */
[----:B-1----:R-:W-:-:S05]  /*16390*/  IADD3 R2, P1, R30, R2, RZ ;  /* 0x000000021e027210 */ /* 0x002fca0007f3e0ff */
[----:B--2---:R-:W-:-:S05]  /*163a0*/  IMAD.X R3, RZ, RZ, R3, P1 ;  /* 0x000000ffff037224 */ /* 0x004fca00008e0603 */
[----:B------:R1:W-:Y:S01]  /*163b0*/  LDGSTS.E.BYPASS.LTC128B.128 [R29+0xd400], desc[UR52][R2.64], !P0 ;  /* 0x0d400000021d7fae */ /* 0x0003e2000c101d74 */
[----:B------:R-:W-:Y:S02]  /*163c0*/  ISETP.LT.OR P0, PT, R5, 0x71, P2 ;  /* 0x000000710500780c */ /* 0x000fe40001701670 */
[----:B-1----:R-:W-:-:S05]  /*163d0*/  IADD3 R2, P1, R30, R11, RZ ;  /* 0x0000000b1e027210 */ /* 0x002fca0007f3e0ff */
[----:B---3--:R-:W-:-:S06]  /*163e0*/  IMAD.X R3, RZ, RZ, R17, P1 ;  /* 0x000000ffff037224 */ /* 0x008fcc00008e0611 */
[----:B------:R1:W-:Y:S01]  /*163f0*/  LDGSTS.E.BYPASS.LTC128B.128 [R29+0xdc00], desc[UR52][R2.64], !P0 ;  /* 0x0dc00000021d7fae */ /* 0x0003e2000c101d74 */
[----:B------:R-:W-:Y:S02]  /*16400*/  ISETP.LT.OR P0, PT, R5, 0x81, P2 ;  /* 0x000000810500780c */ /* 0x000fe40001701670 */
[----:B-1----:R-:W-:-:S05]  /*16410*/  IADD3 R2, P1, R30, R12, RZ ;  /* 0x0000000c1e027210 */ /* 0x002fca0007f3e0ff */
[----:B----4-:R-:W-:Y:S01]  /*16420*/  IMAD.X R3, RZ, RZ, R16, P1 ;  /* 0x000000ffff037224 */ /* 0x010fe200008e0610 */
[----:B------:R-:W-:-:S05]  /*16430*/  ISETP.GE.AND P1, PT, R5, 0x11, PT ;  /* 0x000000110500780c */ /* 0x000fca0003f26270 */
[----:B------:R1:W-:Y:S01]  /*16440*/  LDGSTS.E.BYPASS.LTC128B.128 [R29+0xe400], desc[UR52][R2.64], !P0 ;  /* 0x0e400000021d7fae */ /* 0x0003e2000c101d74 */
[----:B------:R-:W-:-:S07]  /*16450*/  ISETP.GE.AND P0, PT, R5, 0x21, PT ;  /* 0x000000210500780c */ /* 0x000fce0003f06270 */
        /* <DEDUP_REMOVED lines=9> */
[----:B01----:R-:W-:-:S07]  /*164f0*/  @P6 LOP3.LUT R0, R0, 0x100, RZ, 0xfc, !PT ;  /* 0x0000010000006812 */ /* 0x003fce00078efcff */
.L_x_8600:
        /* <DEDUP_REMOVED lines=16> */
.L_x_8531:
[----:B------:R-:W-:Y:S01]  /*16600*/  SYNCS.ARRIVE.TRANS64.A1T0 RZ, [UR46+0x22870], RZ ;  /* 0x022870ffffff79a7 */ /* 0x000fe2000810002e */
[----:B------:R-:W-:Y:S05]  /*16610*/  @!P6 BRA `(.L_x_8532) ;  /* 0x000000000004e947 */ /* 0x000fea0003800000 */
[----:B------:R-:W-:Y:S01]  /*16620*/  BPT.TRAP 0x1 ;  /* 0x000000040000795c */ /* 0x000fe20000300000 */
.L_x_8532:
[----:B------:R-:W0:Y:S02]  /*16630*/  SYNCS.PHASECHK.TRANS64.TRYWAIT P2, [UR46+0x22840], R31 ;  /* 0x0228401fff0075a7 */ /* 0x000e24000804016e */
[----:B0-----:R-:W-:Y:S05]  /*16640*/  @!P2 BRA `(.L_x_8533) ;  /* 0x000000440078a947 */ /* 0x001fea0003800000 */
.L_x_8601:
[----:B------:R-:W-:Y:S01]  /*16650*/  ULDC.64 UR8, c[0x0][0x300] ;  /* 0x0000c00000087ab9 */ /* 0x000fe20000000a00 */
[----:B------:R-:W-:Y:S01]  /*16660*/  ULDC.64 UR10, c[0x0][0x310] ;  /* 0x0000c400000a7ab9 */ /* 0x000fe20000000a00 */
[----:B------:R-:W-:Y:S01]  /*16670*/  IMAD R3, R20, UR8, RZ ;  /* 0x0000000814037c24 */ /* 0x000fe2000f8e02ff */
[----:B------:R-:W-:Y:S01]  /*16680*/  R2UR UR6, R34 ;  /* 0x00000000220672ca */ /* 0x000fe200000e0000 */
[----:B------:R-:W-:Y:S01]  /*16690*/  IMAD R19, R19, UR10, RZ ;  /* 0x0000000a13137c24 */ /* 0x000fe2000f8e02ff */
[----:B------:R-:W-:Y:S01]  /*166a0*/  ULDC.64 UR4, c[0x0][0x308] ;  /* 0x0000c20000047ab9 */ /* 0x000fe20000000a00 */
[C---:B------:R-:W-:Y:S01]  /*166b0*/  IMAD R5, R6.reuse, UR9, R3 ;  /* 0x0000000906057c24 */ /* 0x040fe2000f8e0203 */
[----:B------:R-:W1:Y:S01]  /*166c0*/  LDC R16, c[0x0][0x2f4] ;  /* 0x0000bd00ff107b82 */ /* 0x000e620000000800 */
        /* <DEDUP_REMOVED lines=26> */
[----:B-1----:R-:W-:-:S13]  /*16870*/  ISETP.GE.AND P2, PT, R30, R16, PT ;  /* 0x000000101e00720c */ /* 0x002fda0003f46270 */
[----:B------:R-:W-:Y:S01]  /*16880*/  @P2 LOP3.LUT R0, R0, 0x1, RZ, 0xfc, !PT ;  /* 0x0000000100002812 */ /* 0x000fe200078efcff */
[----:B------:R-:W-:Y:S06]  /*16890*/  BRA.DIV UR4, `(.L_x_8534) ;  /* 0x0000004204f87947 */ /* 0x000fec000b800000 */
[----:B------:R-:W1:Y:S01]  /*168a0*/  SHFL.IDX PT, R14, R7, RZ, 0x181f ;  /* 0x00181fff070e7589 */ /* 0x000e6200000e0000 */
[----:B------:R-:W-:Y:S02]  /*168b0*/  P2R R10, PR, RZ, 0x8 ;  /* 0x00000008ff0a7803 */ /* 0x000fe40000000000 */
[----:B------:R-:W-:Y:S01]  /*168c0*/  LOP3.LUT P3, RZ, R0, 0x80, RZ, 0xc0, !PT ;  /* 0x0000008000ff7812 */ /* 0x000fe2000786c0ff */
[----:B------:R-:W2:Y:S01]  /*168d0*/  SHFL.IDX PT, R2, R6, RZ, 0x181f ;  /* 0x00181fff06027589 */ /* 0x000ea200000e0000 */
[----:B------:R-:W-:Y:S02]  /*168e0*/  ISETP.GE.AND P6, PT, R30, R16, PT ;  /* 0x000000101e00720c */ /* 0x000fe40003fc6270 */
[----:B------:R-:W-:Y:S02]  /*168f0*/  P2R R9, PR, RZ, 0x1 ;  /* 0x00000001ff097803 */ /* 0x000fe40000000000 */
[----:B------:R-:W-:Y:S02]  /*16900*/  LOP3.LUT P0, RZ, R0, 0x20, RZ, 0xc0, !PT ;  /* 0x0000002000ff7812 */ /* 0x000fe4000780c0ff */
[----:B------:R-:W-:-:S02]  /*16910*/  P2R R8, PR, RZ, 0x2 ;  /* 0x00000002ff087803 */ /* 0x000fc40000000000 */
[----:B------:R-:W-:-:S03]  /*16920*/  LOP3.LUT P1, RZ, R0, 0x10, RZ, 0xc0, !PT ;  /* 0x0000001000ff7812 */ /* 0x000fc6000782c0ff */
[----:B-1----:R-:W-:-:S05]  /*16930*/  @P3 IADD3 R14, P2, R30, R14, RZ ;  /* 0x0000000e1e0e3210 */ /* 0x002fca0007f5e0ff */
[----:B--2---:R-:W-:Y:S02]  /*16940*/  @P3 IMAD.X R3, RZ, RZ, R2, P2 ;  /* 0x000000ffff033224 */ /* 0x004fe400010e0602 */
[----:B------:R-:W-:Y:S02]  /*16950*/  @P3 IMAD.MOV.U32 R2, RZ, RZ, R14 ;  /* 0x000000ffff023224 */ /* 0x000fe400078e000e */
[----:B------:R-:W1:Y:S04]  /*16960*/  SHFL.IDX PT, R14, R7, 0x1, 0x181f ;  /* 0x00381f00070e7f89 */ /* 0x000e6800000e0000 */
[----:B------:R1:W-:Y:S01]  /*16970*/  @P3 LDGSTS.E.BYPASS.LTC128B.128 [R29+0x18400], desc[UR52][R2.64], !P6 ;  /* 0x18400000021d3fae */ /* 0x0003e2000f101d74 */
[----:B------:R-:W-:-:S03]  /*16980*/  ISETP.NE.AND P3, PT, R10, RZ, PT ;  /* 0x000000ff0a00720c */ /* 0x000fc60003f65270 */
[----:B------:R-:W2:Y:S01]  /*16990*/  SHFL.IDX PT, R10, R6, 0x1, 0x181f ;  /* 0x00381f00060a7f89 */ /* 0x000ea200000e0000 */
[----:B-1----:R-:W-:-:S03]  /*169a0*/  @P0 IADD3 R2, P2, R30, R14, RZ ;  /* 0x0000000e1e020210 */ /* 0x002fc60007f5e0ff */
[----:B------:R-:W1:Y:S02]  /*169b0*/  SHFL.IDX PT, R14, R7, 0x2, 0x181f ;  /* 0x00581f00070e7f89 */ /* 0x000e6400000e0000 */
[----:B--2---:R-:W-:-:S05]  /*169c0*/  @P0 IMAD.X R3, RZ, RZ, R10, P2 ;  /* 0x000000ffff030224 */ /* 0x004fca00010e060a */
[----:B------:R2:W-:Y:S01]  /*169d0*/  @P0 LDGSTS.E.BYPASS.LTC128B.128 [R29+0x18c00], desc[UR52][R2.64], !P6 ;  /* 0x18c00000021d0fae */ /* 0x0005e2000f101d74 */
[----:B------:R-:W-:-:S03]  /*169e0*/  ISETP.NE.AND P0, PT, R9, RZ, PT ;  /* 0x000000ff0900720c */ /* 0x000fc60003f05270 */
[----:B------:R-:W3:Y:S01]  /*169f0*/  SHFL.IDX PT, R9, R6, 0x2, 0x181f ;  /* 0x00581f0006097f89 */ /* 0x000ee200000e0000 */
[----:B-1----:R-:W-:-:S05]  /*16a00*/  @P1 IADD3 R14, P2, R30, R14, RZ ;  /* 0x0000000e1e0e1210 */ /* 0x002fca0007f5e0ff */
[----:B--2---:R-:W-:Y:S02]  /*16a10*/  @P1 IMAD.MOV.U32 R2, RZ, RZ, R14 ;  /* 0x000000ffff021224 */ /* 0x004fe400078e000e */
[----:B------:R-:W1:Y:S01]  /*16a20*/  SHFL.IDX PT, R14, R7, 0x3, 0x181f ;  /* 0x00781f00070e7f89 */ /* 0x000e6200000e0000 */
[----:B---3--:R-:W-:-:S04]  /*16a30*/  @P1 IMAD.X R9, RZ, RZ, R9, P2 ;  /* 0x000000ffff091224 */ /* 0x008fc800010e0609 */
[----:B------:R-:W-:-:S05]  /*16a40*/  @P1 IMAD.MOV.U32 R3, RZ, RZ, R9 ;  /* 0x000000ffff031224 */ /* 0x000fca00078e0009 */
[----:B------:R2:W-:Y:S01]  /*16a50*/  @P1 LDGSTS.E.BYPASS.LTC128B.128 [R29+0x19400], desc[UR52][R2.64], !P6 ;  /* 0x19400000021d1fae */ /* 0x0005e2000f101d74 */
[----:B------:R-:W-:-:S03]  /*16a60*/  ISETP.NE.AND P1, PT, R8, RZ, PT ;  /* 0x000000ff0800720c */ /* 0x000fc60003f25270 */
[----:B------:R-:W3:Y:S01]  /*16a70*/  SHFL.IDX PT, R8, R6, 0x3, 0x181f ;  /* 0x00781f0006087f89 */ /* 0x000ee200000e0000 */
[----:B-1----:R-:W-:-:S05]  /*16a80*/  @P5 IADD3 R14, P2, R30, R14, RZ ;  /* 0x0000000e1e0e5210 */ /* 0x002fca0007f5e0ff */
[----:B--2---:R-:W-:Y:S02]  /*16a90*/  @P5 IMAD.MOV.U32 R2, RZ, RZ, R14 ;  /* 0x000000ffff025224 */ /* 0x004fe400078e000e */
[----:B------:R-:W1:Y:S01]  /*16aa0*/  SHFL.IDX PT, R14, R7, 0x4, 0x181f ;  /* 0x00981f00070e7f89 */ /* 0x000e6200000e0000 */
[----:B---3--:R-:W-:-:S03]  /*16ab0*/  @P5 IMAD.X R9, RZ, RZ, R8, P2 ;  /* 0x000000ffff095224 */ /* 0x008fc600010e0608 */
[----:B------:R-:W2:Y:S01]  /*16ac0*/  SHFL.IDX PT, R8, R6, 0x4, 0x181f ;  /* 0x00981f0006087f89 */ /* 0x000ea200000e0000 */
[----:B------:R-:W-:-:S05]  /*16ad0*/  @P5 IMAD.MOV.U32 R3, RZ, RZ, R9 ;  /* 0x000000ffff035224 */ /* 0x000fca00078e0009 */
[----:B------:R3:W-:Y:S01]  /*16ae0*/  @P5 LDGSTS.E.BYPASS.LTC128B.128 [R29+0x19c00], desc[UR52][R2.64], !P6 ;  /* 0x19c00000021d5fae */ /* 0x0007e2000f101d74 */
[----:B-1----:R-:W-:Y:S02]  /*16af0*/  @P4 IADD3 R14, P2, R30, R14, RZ ;  /* 0x0000000e1e0e4210 */ /* 0x002fe40007f5e0ff */
[----:B------:R-:W-:-:S03]  /*16b00*/  LOP3.LUT P5, RZ, R0, 0x40, RZ, 0xc0, !PT ;  /* 0x0000004000ff7812 */ /* 0x000fc600078ac0ff */
[----:B---3--:R-:W-:Y:S02]  /*16b10*/  @P4 IMAD.MOV.U32 R2, RZ, RZ, R14 ;  /* 0x000000ffff024224 */ /* 0x008fe400078e000e */
[----:B------:R-:W1:Y:S01]  /*16b20*/  SHFL.IDX PT, R14, R7, 0x5, 0x181f ;  /* 0x00b81f00070e7f89 */ /* 0x000e6200000e0000 */
[----:B--2---:R-:W-:-:S03]  /*16b30*/  @P4 IMAD.X R9, RZ, RZ, R8, P2 ;  /* 0x000000ffff094224 */ /* 0x004fc600010e0608 */
[----:B------:R-:W2:Y:S01]  /*16b40*/  SHFL.IDX PT, R8, R6, 0x5, 0x181f ;  /* 0x00b81f0006087f89 */ /* 0x000ea200000e0000 */
[----:B------:R-:W-:-:S05]  /*16b50*/  @P4 IMAD.MOV.U32 R3, RZ, RZ, R9 ;  /* 0x000000ffff034224 */ /* 0x000fca00078e0009 */
[----:B------:R3:W-:Y:S01]  /*16b60*/  @P4 LDGSTS.E.BYPASS.LTC128B.128 [R29+0x1a400], desc[UR52][R2.64], !P6 ;  /* 0x1a400000021d4fae */ /* 0x0007e2000f101d74 */
[----:B-1----:R-:W-:-:S05]  /*16b70*/  @P3 IADD3 R14, P2, R30, R14, RZ ;  /* 0x0000000e1e0e3210 */ /* 0x002fca0007f5e0ff */
        /* <DEDUP_REMOVED lines=11> */
[----:B------:R-:W-:-:S03]  /*16c30*/  @P5 IMAD.MOV.U32 R3, RZ, RZ, R9 ;  /* 0x000000ffff035224 */ /* 0x000fc600078e0009 */
[----:B------:R-:W-:Y:S04]  /*16c40*/  SHFL.IDX PT, R6, R4, 0x1, 0x181f ;  /* 0x00381f0004067f89 */ /* 0x000fe800000e0000 */
[----:B------:R3:W-:Y:S01]  /*16c50*/  @P5 LDGSTS.E.BYPASS.LTC128B.128 [R29+0x1b400], desc[UR52][R2.64], !P6 ;  /* 0x1b400000021d5fae */ /* 0x0007e2000f101d74 */
[----:B-1----:R-:W-:-:S03]  /*16c60*/  @P0 IADD3 R9, P2, R30, R14, RZ ;  /* 0x0000000e1e090210 */ /* 0x002fc60007f5e0ff */
[----:B------:R-:W1:Y:S02]  /*16c70*/  SHFL.IDX PT, R14, R5, RZ, 0x181f ;  /* 0x00181fff050e7589 */ /* 0x000e6400000e0000 */
[----:B--2---:R-:W-:Y:S02]  /*16c80*/  @P0 IMAD.X R10, RZ, RZ, R8, P2 ;  /* 0x000000ffff0a0224 */ /* 0x004fe400010e0608 */
[----:B------:R-:W2:Y:S01]  /*16c90*/  SHFL.IDX PT, R8, R4, RZ, 0x181f ;  /* 0x00181fff04087589 */ /* 0x000ea200000e0000 */
[----:B---3--:R-:W-:Y:S02]  /*16ca0*/  @P0 IMAD.MOV.U32 R2, RZ, RZ, R9 ;  /* 0x000000ffff020224 */ /* 0x008fe400078e0009 */
[----:B------:R-:W-:-:S05]  /*16cb0*/  @P0 IMAD.MOV.U32 R3, RZ, RZ, R10 ;  /* 0x000000ffff030224 */ /* 0x000fca00078e000a */
[----:B------:R3:W-:Y:S01]  /*16cc0*/  @P0 LDGSTS.E.BYPASS.LTC128B.128 [R29+0x1bc00], desc[UR52][R2.64], !P6 ;  /* 0x1bc00000021d0fae */ /* 0x0007e2000f101d74 */
[----:B-1----:R-:W-:-:S05]  /*16cd0*/  @P1 IADD3 R14, P0, R30, R14, RZ ;  /* 0x0000000e1e0e1210 */ /* 0x002fca0007f1e0ff */
[----:B--2---:R-:W-:Y:S02]  /*16ce0*/  @P1 IMAD.X R9, RZ, RZ, R8, P0 ;  /* 0x000000ffff091224 */ /* 0x004fe400000e0608 */
[----:B---3--:R-:W-:Y:S02]  /*16cf0*/  @P1 IMAD.MOV.U32 R2, RZ, RZ, R14 ;  /* 0x000000ffff021224 */ /* 0x008fe400078e000e */
[----:B------:R-:W-:Y:S01]  /*16d00*/  @P1 IMAD.MOV.U32 R3, RZ, RZ, R9 ;  /* 0x000000ffff031224 */ /* 0x000fe200078e0009 */
[----:B------:R1:W2:Y:S04]  /*16d10*/  SHFL.IDX PT, R14, R5, 0x1, 0x181f ;  /* 0x00381f00050e7f89 */ /* 0x0002a800000e0000 */
[----:B------:R1:W-:Y:S02]  /*16d20*/  @P1 LDGSTS.E.BYPASS.LTC128B.128 [R29+0x1c400], desc[UR52][R2.64], !P6 ;  /* 0x1c400000021d1fae */ /* 0x0003e4000f101d74 */
.L_x_8623:
[----:B------:R-:W-:Y:S02]  /*16d30*/  LOP3.LUT P2, RZ, R0, 0x100, RZ, 0xc0, !PT ;  /* 0x0000010000ff7812 */ /* 0x000fe4000784c0ff */
[----:B------:R-:W-:-:S11]  /*16d40*/  ISETP.GE.AND P1, PT, R30, R16, PT ;  /* 0x000000101e00720c */ /* 0x000fd60003f26270 */
[----:B-12---:R-:W-:-:S05]  /*16d50*/  @P2 IADD3 R2, P0, R30, R14, RZ ;  /* 0x0000000e1e022210 */ /* 0x006fca0007f1e0ff */
        /* <DEDUP_REMOVED lines=14> */
.L_x_8535:
        /* <DEDUP_REMOVED lines=30> */
.L_x_8536:
[----:B------:R-:W-:Y:S01]  /*17020*/  UISETP.NE.AND UP0, UPT, UR48, URZ, UPT ;  /* 0x0000003f3000728c */ /* 0x000fe2000bf05270 */
[----:B------:R-:W-:Y:S01]  /*17030*/  IMAD.U32 R4, RZ, RZ, UR38 ;  /* 0x00000026ff047e24 */ /* 0x000fe2000f8e00ff */
[----:B------:R-:W-:Y:S01]  /*17040*/  ULDC.64 UR4, c[0x0][0x2e0] ;  /* 0x0000b80000047ab9 */ /* 0x000fe20000000a00 */
[----:B------:R-:W-:Y:S01]  /*17050*/  IMAD.U32 R3, RZ, RZ, UR47 ;  /* 0x0000002fff037e24 */ /* 0x000fe2000f8e00ff */
[----:B------:R-:W-:Y:S01]  /*17060*/  ULDC UR6, c[0x0][0x2b8] ;  /* 0x0000ae0000067ab9 */ /* 0x000fe20000000800 */
[----:B------:R-:W-:Y:S01]  /*17070*/  IMAD.U32 R5, RZ, RZ, UR39 ;  /* 0x00000027ff057e24 */ /* 0x000fe2000f8e00ff */
[----:B------:R-:W-:Y:S01]  /*17080*/  PLOP3.LUT P0, PT, PT, PT, UP0, 0x80, 0x0 ;  /* 0x000000000000781c */ /* 0x000fe20003f0f008 */
[----:B------:R-:W-:Y:S01]  /*17090*/  IMAD.MOV.U32 R2, RZ, RZ, R4 ;  /* 0x000000ffff027224 */ /* 0x000fe200078e0004 */
[----:B------:R-:W-:Y:S01]  /*170a0*/  PLOP3.LUT P1, PT, PT, PT, UP0, 0x80, 0x0 ;  /* 0x000000000000781c */ /* 0x000fe20003f2f008 */
[----:B------:R-:W-:Y:S02]  /*170b0*/  VIADD R0, R23, UR41 ;  /* 0x0000002917007c36 */ /* 0x000fe40008000000 */
[----:B------:R-:W-:Y:S01]  /*170c0*/  IMAD R16, R16, UR4, RZ ;  /* 0x0000000410107c24 */ /* 0x000fe2000f8e02ff */
[----:B------:R-:W1:Y:S01]  /*170d0*/  LDC R5, c[0x0][0x448] ;  /* 0x00011200ff057b82 */ /* 0x000e620000000800 */
[----:B------:R-:W-:Y:S01]  /*170e0*/  IMAD.WIDE.U32 R2, R27, UR4, R2 ;  /* 0x000000041b027c25 */ /* 0x000fe2000f8e0002 */
[----:B------:R-:W-:-:S03]  /*170f0*/  @UP0 ULDC UR4, c[0x0][0x44c] ;  /* 0x0001130000040ab9 */ /* 0x000fc60000000800 */
[----:B------:R-:W-:Y:S01]  /*17100*/  IMAD R9, R27, UR5, R16 ;  /* 0x000000051b097c24 */ /* 0x000fe2000f8e0210 */
[----:B------:R-:W-:Y:S01]  /*17110*/  @UP0 ULDC UR5, c[0x0][0x450] ;  /* 0x0001140000050ab9 */ /* 0x000fe20000000800 */
[----:B------:R-:W-:Y:S01]  /*17120*/  @P0 IMAD.HI.U32 R4, R0, UR4, RZ ;  /* 0x0000000400040c27 */ /* 0x000fe2000f8e00ff */
[----:B------:R-:W-:-:S03]  /*17130*/  ISETP.GE.AND P0, PT, R30, UR6, PT ;  /* 0x000000061e007c0c */ /* 0x000fc6000bf06270 */
        /* <DEDUP_REMOVED lines=21> */
[----:B------:R-:W1:Y:S01]  /*17290*/  SHFL.IDX PT, R14, R0, RZ, 0x181f ;  /* 0x00181fff000e7589 */ /* 0x000e6200000e0000 */
[----:B------:R-:W-:Y:S01]  /*172a0*/  ULDC UR4, c[0x0][0x288] ;  /* 0x0000a20000047ab9 */ /* 0x000fe20000000800 */
[----:B------:R-:W-:Y:S02]  /*172b0*/  VIADD R6, R24, UR41 ;  /* 0x0000002918067c36 */ /* 0x000fe40008000000 */
[----:B------:R-:W2:Y:S01]  /*172c0*/  SHFL.IDX PT, R2, R4, RZ, 0x181f ;  /* 0x00181fff04027589 */ /* 0x000ea200000e0000 */
[----:B------:R-:W-:Y:S02]  /*172d0*/  IMAD R5, R5, UR4, RZ ;  /* 0x0000000405057c24 */ /* 0x000fe4000f8e02ff */
[C---:B------:R-:W-:Y:S01]  /*172e0*/  VIADD R8, R6.reuse, 0x10 ;  /* 0x0000001006087836 */ /* 0x040fe20000000000 */
[----:B------:R-:W3:Y:S01]  /*172f0*/  SHFL.IDX PT, R3, R0, 0x1, 0x181f ;  /* 0x00381f0000037f89 */ /* 0x000ee200000e0000 */
[C---:B------:R-:W-:Y:S01]  /*17300*/  VIADD R12, R6.reuse, 0x20 ;  /* 0x00000020060c7836 */ /* 0x040fe20000000000 */
[----:B------:R-:W-:-:S02]  /*17310*/  ISETP.GE.AND P1, PT, R6, R5, PT ;  /* 0x000000050600720c */ /* 0x000fc40003f26270 */
[----:B------:R-:W4:Y:S11]  /*17320*/  SHFL.IDX PT, R7, R4, 0x1, 0x181f ;  /* 0x00381f0004077f89 */ /* 0x000f3600000e0000 */
[----:B-1----:R-:W-:-:S05]  /*17330*/  @!P1 IADD3 R14, P2, R30, R14, RZ ;  /* 0x0000000e1e0e9210 */ /* 0x002fca0007f5e0ff */
[----:B--2---:R-:W-:Y:S01]  /*17340*/  @!P1 IMAD.X R17, RZ, RZ, R2, P2 ;  /* 0x000000ffff119224 */ /* 0x004fe200010e0602 */
[----:B------:R-:W-:Y:S01]  /*17350*/  ISETP.GE.AND P2, PT, R8, R5, PT ;  /* 0x000000050800720c */ /* 0x000fe20003f46270 */
[----:B------:R-:W-:Y:S01]  /*17360*/  @!P1 IMAD.MOV.U32 R2, RZ, RZ, R14 ;  /* 0x000000ffff029224 */ /* 0x000fe200078e000e */
[----:B------:R-:W-:Y:S04]  /*17370*/  SHFL.IDX PT, R8, R4, 0x2, 0x181f ;  /* 0x00581f0004087f89 */ /* 0x000fe800000e0000 */
[----:B------:R-:W1:Y:S07]  /*17380*/  SHFL.IDX PT, R14, R0, 0x2, 0x181f ;  /* 0x00581f00000e7f89 */ /* 0x000e6e00000e0000 */
[----:B---3--:R-:W-:Y:S01]  /*17390*/  @!P2 IADD3 R9, P3, R30, R3, RZ ;  /* 0x000000031e09a210 */ /* 0x008fe20007f7e0ff */
[----:B------:R-:W-:-:S04]  /*173a0*/  @!P1 IMAD.MOV.U32 R3, RZ, RZ, R17 ;  /* 0x000000ffff039224 */ /* 0x000fc800078e0011 */
[----:B----4-:R-:W-:Y:S01]  /*173b0*/  @!P2 IMAD.X R10, RZ, RZ, R7, P3 ;  /* 0x000000ffff0aa224 */ /* 0x010fe200018e0607 */
[----:B------:R2:W-:Y:S01]  /*173c0*/  @!P1 LDGSTS.E.BYPASS.LTC128B.128 [R29+0x14400], desc[UR52][R2.64], !P0 ;  /* 0x14400000021d9fae */ /* 0x0005e2000c101d74 */
[----:B------:R-:W-:-:S03]  /*173d0*/  ISETP.GE.AND P1, PT, R12, R5, PT ;  /* 0x000000050c00720c */ /* 0x000fc60003f26270 */
[----:B------:R-:W-:Y:S01]  /*173e0*/  SHFL.IDX PT, R7, R4, 0x3, 0x181f ;  /* 0x00781f0004077f89 */ /* 0x000fe200000e0000 */
[----:B--2---:R-:W-:Y:S02]  /*173f0*/  @!P2 IMAD.MOV.U32 R2, RZ, RZ, R9 ;  /* 0x000000ffff02a224 */ /* 0x004fe400078e0009 */
[----:B------:R-:W-:Y:S01]  /*17400*/  @!P2 IMAD.MOV.U32 R3, RZ, RZ, R10 ;  /* 0x000000ffff03a224 */ /* 0x000fe200078e000a */
[----:B------:R-:W2:Y:S01]  /*17410*/  SHFL.IDX PT, R9, R0, 0x3, 0x181f ;  /* 0x00781f0000097f89 */ /* 0x000ea200000e0000 */
[----:B------:R-:W-:-:S03]  /*17420*/  VIADD R10, R6, 0x30 ;  /* 0x00000030060a7836 */ /* 0x000fc60000000000 */
[----:B------:R3:W-:Y:S02]  /*17430*/  @!P2 LDGSTS.E.BYPASS.LTC128B.128 [R29+0x14c00], desc[UR52][R2.64], !P0 ;  /* 0x14c00000021dafae */ /* 0x0007e4000c101d74 */
[----:B-1----:R-:W-:-:S05]  /*17440*/  @!P1 IADD3 R14, P2, R30, R14, RZ ;  /* 0x0000000e1e0e9210 */ /* 0x002fca0007f5e0ff */
[----:B---3--:R-:W-:Y:S01]  /*17450*/  @!P1 IMAD.X R3, RZ, RZ, R8, P2 ;  /* 0x000000ffff039224 */ /* 0x008fe200010e0608 */
[----:B------:R-:W-:Y:S01]  /*17460*/  ISETP.GE.AND P2, PT, R10, R5, PT ;  /* 0x000000050a00720c */ /* 0x000fe20003f46270 */
[----:B------:R-:W-:Y:S01]  /*17470*/  @!P1 IMAD.MOV.U32 R2, RZ, RZ, R14 ;  /* 0x000000ffff029224 */ /* 0x000fe200078e000e */
[----:B------:R-:W-:Y:S01]  /*17480*/  SHFL.IDX PT, R8, R4, 0x4, 0x181f ;  /* 0x00981f0004087f89 */ /* 0x000fe200000e0000 */
[----:B------:R-:W-:-:S03]  /*17490*/  VIADD R10, R6, 0x40 ;  /* 0x00000040060a7836 */ /* 0x000fc60000000000 */
[----:B------:R-:W1:Y:S04]  /*174a0*/  SHFL.IDX PT, R14, R0, 0x4, 0x181f ;  /* 0x00981f00000e7f89 */ /* 0x000e6800000e0000 */
[----:B------:R2:W-:Y:S03]  /*174b0*/  @!P1 LDGSTS.E.BYPASS.LTC128B.128 [R29+0x15400], desc[UR52][R2.64], !P0 ;  /* 0x15400000021d9fae */ /* 0x0005e6000c101d74 */
[----:B--2---:R-:W-:Y:S02]  /*174c0*/  @!P2 IADD3 R2, P1, R30, R9, RZ ;  /* 0x000000091e02a210 */ /* 0x004fe40007f3e0ff */
[----:B------:R-:W2:Y:S03]  /*174d0*/  SHFL.IDX PT, R9, R0, 0x5, 0x181f ;  /* 0x00b81f0000097f89 */ /* 0x000ea600000e0000 */
[----:B------:R-:W-:Y:S01]  /*174e0*/  @!P2 IMAD.X R3, RZ, RZ, R7, P1 ;  /* 0x000000ffff03a224 */ /* 0x000fe200008e0607 */
[----:B------:R-:W-:Y:S01]  /*174f0*/  ISETP.GE.AND P1, PT, R10, R5, PT ;  /* 0x000000050a00720c */ /* 0x000fe20003f26270 */
[----:B------:R-:W3:Y:S01]  /*17500*/  SHFL.IDX PT, R7, R4, 0x5, 0x181f ;  /* 0x00b81f0004077f89 */ /* 0x000ee200000e0000 */
[----:B------:R-:W-:-:S03]  /*17510*/  VIADD R10, R6, 0x50 ;  /* 0x00000050060a7836 */ /* 0x000fc60000000000 */
[----:B------:R1:W-:Y:S08]  /*17520*/  @!P2 LDGSTS.E.BYPASS.LTC128B.128 [R29+0x15c00], desc[UR52][R2.64], !P0 ;  /* 0x15c00000021dafae */ /* 0x0003f0000c101d74 */
[----:B-1----:R-:W-:Y:S02]  /*17530*/  @!P1 IADD3 R2, P2, R30, R14, RZ ;  /* 0x0000000e1e029210 */ /* 0x002fe40007f5e0ff */
[----:B------:R-:W1:Y:S03]  /*17540*/  SHFL.IDX PT, R14, R0, 0x6, 0x181f ;  /* 0x00d81f00000e7f89 */ /* 0x000e6600000e0000 */
[----:B------:R-:W-:Y:S01]  /*17550*/  @!P1 IMAD.X R3, RZ, RZ, R8, P2 ;  /* 0x000000ffff039224 */ /* 0x000fe200010e0608 */
[----:B------:R-:W-:Y:S01]  /*17560*/  ISETP.GE.AND P2, PT, R10, R5, PT ;  /* 0x000000050a00720c */ /* 0x000fe20003f46270 */
[----:B------:R-:W4:Y:S01]  /*17570*/  SHFL.IDX PT, R8, R4, 0x6, 0x181f ;  /* 0x00d81f0004087f89 */ /* 0x000f2200000e0000 */
[----:B------:R-:W-:-:S03]  /*17580*/  VIADD R10, R6, 0x60 ;  /* 0x00000060060a7836 */ /* 0x000fc60000000000 */
[----:B------:R2:W-:Y:S04]  /*17590*/  @!P1 LDGSTS.E.BYPASS.LTC128B.128 [R29+0x16400], desc[UR52][R2.64], !P0 ;  /* 0x16400000021d9fae */ /* 0x0005e8000c101d74 */
[----:B------:R-:W0:Y:S04]  /*175a0*/  SHFL.IDX PT, R4, R4, 0x7, 0x181f ;  /* 0x00f81f0004047f89 */ /* 0x000e2800000e0000 */
[----:B--2---:R-:W-:-:S05]  /*175b0*/  @!P2 IADD3 R2, P1, R30, R9, RZ ;  /* 0x000000091e02a210 */ /* 0x004fca0007f3e0ff */
[----:B---3--:R-:W-:Y:S01]  /*175c0*/  @!P2 IMAD.X R3, RZ, RZ, R7, P1 ;  /* 0x000000ffff03a224 */ /* 0x008fe200008e0607 */
[----:B------:R-:W-:-:S04]  /*175d0*/  ISETP.GE.AND P1, PT, R10, R5, PT ;  /* 0x000000050a00720c */ /* 0x000fc80003f26270 */
[----:B------:R2:W-:Y:S09]  /*175e0*/  @!P2 LDGSTS.E.BYPASS.LTC128B.128 [R29+0x16c00], desc[UR52][R2.64], !P0 ;  /* 0x16c00000021dafae */ /* 0x0005f2000c101d74 */
[----:B-1----:R-:W-:-:S05]  /*175f0*/  @!P1 IADD3 R14, P2, R30, R14, RZ ;  /* 0x0000000e1e0e9210 */ /* 0x002fca0007f5e0ff */
[----:B----4-:R-:W-:Y:S02]  /*17600*/  @!P1 IMAD.X R7, RZ, RZ, R8, P2 ;  /* 0x000000ffff079224 */ /* 0x010fe400010e0608 */
[----:B--2---:R-:W-:Y:S02]  /*17610*/  @!P1 IMAD.MOV.U32 R2, RZ, RZ, R14 ;  /* 0x000000ffff029224 */ /* 0x004fe400078e000e */
[----:B------:R-:W-:Y:S01]  /*17620*/  @!P1 IMAD.MOV.U32 R3, RZ, RZ, R7 ;  /* 0x000000ffff039224 */ /* 0x000fe200078e0007 */
[----:B------:R1:W2:Y:S04]  /*17630*/  SHFL.IDX PT, R14, R0, 0x7, 0x181f ;  /* 0x00f81f00000e7f89 */ /* 0x0002a800000e0000 */
[----:B0-----:R1:W-:Y:S02]  /*17640*/  @!P1 LDGSTS.E.BYPASS.LTC128B.128 [R29+0x17400], desc[UR52][R2.64], !P0 ;  /* 0x17400000021d9fae */ /* 0x0013e4000c101d74 */
.L_x_8640:
[----:B------:R-:W-:Y:S02]  /*17650*/  VIADD R6, R6, 0x70 ;  /* 0x0000007006067836 */ /* 0x000fe40000000000 */
[----:B-1----:R-:W-:-:S03]  /*17660*/  IMAD.MOV.U32 R0, RZ, RZ, 0x1 ;  /* 0x00000001ff007424 */ /* 0x002fc600078e00ff */
[----:B------:R-:W-:Y:S02]  /*17670*/  ISETP.GE.AND P1, PT, R6, R5, PT ;  /* 0x000000050600720c */ /* 0x000fe40003f26270 */
[----:B------:R-:W-:-:S11]  /*17680*/  SHF.L.U32 R0, R0, 0x1f, RZ ;  /* 0x0000001f00007819 */ /* 0x000fd600000006ff */
[----:B--2---:R-:W-:-:S05]  /*17690*/  @!P1 IADD3 R2, P2, R30, R14, RZ ;  /* 0x0000000e1e029210 */ /* 0x004fca0007f5e0ff */
        /* <DEDUP_REMOVED lines=10> */
[----:B------:R-:W1:Y:S02]  /*17740*/  SYNCS.PHASECHK.TRANS64.TRYWAIT P0, [UR46+0x22820], R0 ;  /* 0x02282000ff0075a7 */ /* 0x000e64000800016e */
[----:B01----:R-:W-:Y:S05]  /*17750*/  @!P0 BRA `(.L_x_8538) ;  /* 0x00000048009c8947 */ /* 0x003fea0003800000 */
.L_x_8641:
        /* <DEDUP_REMOVED lines=8> */
[----:B------:R-:W-:Y:S01]  /*177e0*/  IMAD.MOV.U32 R21, RZ, RZ, 0x1 ;  /* 0x00000001ff157424 */ /* 0x000fe200078e00ff */
[----:B------:R-:W-:Y:S01]  /*177f0*/  LOP3.LUT R5, RZ, UR42, RZ, 0x33, !PT ;  /* 0x0000002aff057c12 */ /* 0x000fe2000f8e33ff */
[----:B------:R-:W-:Y:S01]  /*17800*/  UIMAD UR4, UR4, UR37, URZ ;  /* 0x00000025040472a4 */ /* 0x000fe2000f8e023f */
[----:B------:R-:W-:Y:S01]  /*17810*/  IADD3 R18, R30, R18, R24 ;  /* 0x000000121e127210 */ /* 0x000fe20007ffe018 */
[----:B------:R-:W-:-:S04]  /*17820*/  IMAD.MOV.U32 R20, RZ, RZ, RZ ;  /* 0x000000ffff147224 */ /* 0x000fc800078e00ff */
[----:B0-----:R-:W-:Y:S01]  /*17830*/  LOP3.LUT R0, RZ, UR4, RZ, 0x33, !PT ;  /* 0x00000004ff007c12 */ /* 0x001fe2000f8e33ff */
[----:B------:R-:W-:-:S03]  /*17840*/  VIADD R18, R18, 0xfffffe20 ;  /* 0xfffffe2012127836 */ /* 0x000fc60000000000 */
[----:B------:R-:W-:-:S04]  /*17850*/  VIADDMNMX R0, R0, -UR44, R3, !PT ;  /* 0x8000002c00007c46 */ /* 0x000fc8000f800103 */
[----:B------:R-:W-:-:S04]  /*17860*/  VIMNMX R5, R0, R5, !PT ;  /* 0x0000000500057248 */ /* 0x000fc80007fe0100 */
[----:B------:R-:W-:Y:S01]  /*17870*/  IADD3 R33, -R5, -0x2, RZ ;  /* 0xfffffffe05217810 */ /* 0x000fe20007ffe1ff */
[----:B--2---:R-:W-:-:S05]  /*17880*/  IMAD.IADD R0, R4, 0x1, R28 ;  /* 0x0000000104007824 */ /* 0x004fca00078e021c */
[----:B------:R0:W-:Y:S02]  /*17890*/  STL [R1+0x4], R0 ;  /* 0x0000040001007387 */ /* 0x0001e40000100800 */
[----:B0-----:R-:W-:-:S07]  /*178a0*/  IMAD R0, R5, -0xa0, R18 ;  /* 0xffffff6005007824 */ /* 0x001fce00078e0212 */
.L_x_8554:
        /* <DEDUP_REMOVED lines=40> */
[----:B------:R-:W-:Y:S01]  /*17b30*/  ISETP.NE.AND P1, PT, R2, 0x2, PT ;  /* 0x000000020200780c */ /* 0x000fe20003f25270 */
[----:B------:R-:W-:-:S03]  /*17b40*/  VIADD R33, R33, 0xffffffff ;  /* 0xffffffff21217836 */ /* 0x000fc60000000000 */
[----:B------:R-:W-:Y:S02]  /*17b50*/  SEL R12, RZ, 0x1, P1 ;  /* 0x00000001ff0c7807 */ /* 0x000fe40000800000 */
[----:B------:R-:W-:Y:S02]  /*17b60*/  ISETP.GT.AND P0, PT, R33, UR49, PT ;  /* 0x0000003121007c0c */ /* 0x000fe4000bf04270 */
[----:B------:R-:W-:Y:S02]  /*17b70*/  SEL R2, R2, RZ, P1 ;  /* 0x000000ff02027207 */ /* 0x000fe40000800000 */
[----:B------:R-:W-:Y:S02]  /*17b80*/  LOP3.LUT R31, R21, R12, RZ, 0x3c, !PT ;  /* 0x0000000c151f7212 */ /* 0x000fe400078e3cff */
[----:B--2---:R-:W-:Y:S01]  /*17b90*/  SHF.R.S32.HI R23, RZ, 0x1f, R16 ;  /* 0x0000001fff177819 */ /* 0x004fe20000011410 */
[----:B0-----:R-:W-:Y:S06]  /*17ba0*/  @!P2 BRA `(.L_x_8540) ;  /* 0x000000000004a947 */ /* 0x001fec0003800000 */
[----:B------:R-:W-:Y:S01]  /*17bb0*/  BPT.TRAP 0x1 ;  /* 0x000000040000795c */ /* 0x000fe20000300000 */
.L_x_8540:
[----:B------:R-:W-:Y:S02]  /*17bc0*/  LEA R3, R2, UR46, 0x3 ;  /* 0x0000002e02037c11 */ /* 0x000fe4000f8e18ff */
[----:B------:R-:W-:-:S04]  /*17bd0*/  SHF.L.U32 R26, R31, 0x1f, RZ ;  /* 0x0000001f1f1a7819 */ /* 0x000fc800000006ff */
[----:B------:R-:W0:Y:S02]  /*17be0*/  SYNCS.PHASECHK.TRANS64.TRYWAIT P1, [R3+URZ+0x22880], R26 ;  /* 0x0228801a030075a7 */ /* 0x000e24000802017f */
[----:B0-----:R-:W-:Y:S05]  /*17bf0*/  @!P1 BRA `(.L_x_8541) ;  /* 0x0000004400889947 */ /* 0x001fea0003800000 */
.L_x_8642:
        /* <DEDUP_REMOVED lines=92> */
.L_x_8664:
        /* <DEDUP_REMOVED lines=16> */
.L_x_8543:
[----:B------:R1:W-:Y:S01]  /*182c0*/  SYNCS.ARRIVE.TRANS64.A1T0 RZ, [R3+URZ+0x22870], RZ ;  /* 0x022870ff03ff79a7 */ /* 0x0003e2000810003f */
[----:B------:R-:W-:Y:S05]  /*182d0*/  @!P2 BRA `(.L_x_8544) ;  /* 0x000000000004a947 */ /* 0x000fea0003800000 */
[----:B------:R-:W-:Y:S01]  /*182e0*/  BPT.TRAP 0x1 ;  /* 0x000000040000795c */ /* 0x000fe20000300000 */
.L_x_8544:
[----:B------:R-:W2:Y:S02]  /*182f0*/  SYNCS.PHASECHK.TRANS64.TRYWAIT P1, [R3+URZ+0x22840], R26 ;  /* 0x0228401a030075a7 */ /* 0x000ea4000802017f */
[----:B--2---:R-:W-:Y:S05]  /*18300*/  @!P1 BRA `(.L_x_8545) ;  /* 0x0000004800909947 */ /* 0x004fea0003800000 */
.L_x_8665:
        /* <DEDUP_REMOVED lines=55> */
[----:B------:R-:W5:Y:S03]  /*18680*/  SHFL.IDX PT, R19, R6, 0x4, 0x181f ;  /* 0x00981f0006137f89 */ /* 0x000f6600000e0000 */
[----:B------:R-:W-:-:S02]  /*18690*/  IMAD.X R5, RZ, RZ, R16, P1 ;  /* 0x000000ffff057224 */ /* 0x000fc400008e0610 */
        /* <DEDUP_REMOVED lines=27> */
.L_x_8687:
        /* <DEDUP_REMOVED lines=16> */
.L_x_8547:
[----:B------:R-:W-:Y:S01]  /*18950*/  IMAD.U32 R4, RZ, RZ, UR36 ;  /* 0x00000024ff047e24 */ /* 0x000fe2000f8e00ff */
[----:B------:R0:W-:Y:S04]  /*18960*/  SYNCS.ARRIVE.TRANS64.A1T0 RZ, [R3+URZ+0x22830], RZ ;  /* 0x022830ff03ff79a7 */ /* 0x0001e8000810003f */
[----:B------:R-:W-:-:S04]  /*18970*/  LOP3.LUT R4, R4, 0x1, RZ, 0xfc, !PT ;  /* 0x0000000104047812 */ /* 0x000fc800078efcff */
[----:B------:R-:W-:-:S13]  /*18980*/  ISETP.NE.AND P1, PT, R4, 0x3, PT ;  /* 0x000000030400780c */ /* 0x000fda0003f25270 */
[----:B0-----:R-:W-:Y:S05]  /*18990*/  @!P1 BRA `(.L_x_8548) ;  /* 0x0000000000049947 */ /* 0x001fea0003800000 */
[----:B------:R-:W-:Y:S01]  /*189a0*/  BPT.TRAP 0x1 ;  /* 0x000000040000795c */ /* 0x000fe20000300000 */
.L_x_8548:
[----:B-12---:R-:W-:Y:S02]  /*189b0*/  LOP3.LUT R3, R21, 0x1, RZ, 0x3c, !PT ;  /* 0x0000000115037812 */ /* 0x006fe400078e3cff */
[----:B------:R-:W-:Y:S02]  /*189c0*/  LEA R6, R20, UR46, 0x3 ;  /* 0x0000002e14067c11 */ /* 0x000fe4000f8e18ff */
[----:B------:R-:W-:-:S04]  /*189d0*/  SHF.L.U32 R3, R3, 0x1f, RZ ;  /* 0x0000001f03037819 */ /* 0x000fc800000006ff */
[----:B------:R-:W0:Y:S02]  /*189e0*/  SYNCS.PHASECHK.TRANS64.TRYWAIT P2, [R6+URZ+0x22870], R3 ;  /* 0x02287003060075a7 */ /* 0x000e24000804017f */
[----:B0-----:R-:W-:Y:S05]  /*189f0*/  @!P2 BRA `(.L_x_8549) ;  /* 0x0000004c0094a947 */ /* 0x001fea0003800000 */
.L_x_8688:
[----:B------:R-:W-:-:S06]  /*18a00*/  ULOP3.LUT UR4, UR36, 0x2, URZ, 0xfc, !UPT ;  /* 0x0000000224047892 */ /* 0x000fcc000f8efc3f */
[----:B------:R-:W-:-:S05]  /*18a10*/  IMAD.U32 R4, RZ, RZ, UR4 ;  /* 0x00000004ff047e24 */ /* 0x000fca000f8e00ff */
[----:B------:R-:W-:-:S13]  /*18a20*/  ISETP.NE.AND P2, PT, R4, 0x3, PT ;  /* 0x000000030400780c */ /* 0x000fda0003f45270 */
[----:B------:R-:W-:Y:S05]  /*18a30*/  @!P2 BRA `(.L_x_8550) ;  /* 0x000000000004a947 */ /* 0x000fea0003800000 */
[----:B------:R-:W-:Y:S01]  /*18a40*/  BPT.TRAP 0x1 ;  /* 0x000000040000795c */ /* 0x000fe20000300000 */
.L_x_8550:
[----:B0-----:R-:W-:Y:S01]  /*18a50*/  SHF.L.U32 R3, R21, 0x1f, RZ ;  /* 0x0000001f15037819 */ /* 0x001fe200000006ff */
[----:B------:R-:W-:-:S03]  /*18a60*/  IMAD R4, R20, 0x5000, RZ ;  /* 0x0000500014047824 */ /* 0x000fc600078e02ff */
[----:B------:R-:W0:Y:S02]  /*18a70*/  SYNCS.PHASECHK.TRANS64.TRYWAIT P2, [R6+URZ+0x22860], R3 ;  /* 0x02286003060075a7 */ /* 0x000e24000804017f */
[----:B0-----:R-:W-:Y:S05]  /*18a80*/  @!P2 BRA `(.L_x_8551) ;  /* 0x0000004c0084a947 */ /* 0x001fea0003800000 */
.L_x_8689:
        /* <DEDUP_REMOVED lines=85> */
.L_x_8552:
[----:B-1----:R1:W-:Y:S01]  /*18fe0*/  SYNCS.ARRIVE.TRANS64.A1T0 RZ, [R6+URZ+0x22850], RZ ;  /* 0x022850ff06ff79a7 */ /* 0x0023e2000810003f */
[----:B------:R-:W-:Y:S06]  /*18ff0*/  BAR.SYNC.DEFER_BLOCKING 0x2, 0x80 ;  /* 0x0082000000007b1d */ /* 0x000fec0000010000 */
[----:B------:R-:W-:Y:S05]  /*19000*/  @!P1 BRA `(.L_x_8553) ;  /* 0x0000000000049947 */ /* 0x000fea0003800000 */
[----:B------:R-:W-:Y:S01]  /*19010*/  BPT.TRAP 0x1 ;  /* 0x000000040000795c */ /* 0x000fe20000300000 */
.L_x_8553:
        /* <DEDUP_REMOVED lines=9> */
.L_x_8539:
[----:B------:R-:W-:-:S07]  /*190b0*/  IMAD.MOV.U32 R2, RZ, RZ, RZ ;  /* 0x000000ffff027224 */ /* 0x000fce00078e00ff */
.L_x_8555:
[----:B------:R-:W-:-:S06]  /*190c0*/  ULOP3.LUT UR4, UR36, 0x1, URZ, 0xfc, !UPT ;  /* 0x0000000124047892 */ /* 0x000fcc000f8efc3f */
[----:B0-----:R-:W-:-:S05]  /*190d0*/  IMAD.U32 R0, RZ, RZ, UR4 ;  /* 0x00000004ff007e24 */ /* 0x001fca000f8e00ff */
[----:B------:R-:W-:-:S13]  /*190e0*/  ISETP.NE.AND P1, PT, R0, 0x3, PT ;  /* 0x000000030000780c */ /* 0x000fda0003f25270 */
[----:B------:R-:W-:Y:S05]  /*190f0*/  @!P1 BRA `(.L_x_8556) ;  /* 0x0000000000049947 */ /* 0x000fea0003800000 */
[----:B------:R-:W-:Y:S01]  /*19100*/  BPT.TRAP 0x1 ;  /* 0x000000040000795c */ /* 0x000fe20000300000 */
.L_x_8556:
[----:B------:R-:W-:Y:S01]  /*19110*/  LOP3.LUT R3, R31, 0x1, RZ, 0x3c, !PT ;  /* 0x000000011f037812 */ /* 0x000fe200078e3cff */
[----:B------:R-:W-:Y:S01]  /*19120*/  BSSY B0, `(.L_x_8557) ;  /* 0x0000005000007945 */ /* 0x000fe20003800000 */
[----:B------:R-:W-:Y:S02]  /*19130*/  LEA R16, R2, UR46, 0x3 ;  /* 0x0000002e02107c11 */ /* 0x000fe4000f8e18ff */
[----:B------:R-:W-:-:S04]  /*19140*/  SHF.L.U32 R3, R3, 0x1f, RZ ;  /* 0x0000001f03037819 */ /* 0x000fc800000006ff */
[----:B------:R-:W0:Y:S02]  /*19150*/  SYNCS.PHASECHK.TRANS64.TRYWAIT P0, [R16+URZ+0x22870], R3 ;  /* 0x02287003100075a7 */ /* 0x000e24000800017f */
[----:B0-----:R-:W-:Y:S05]  /*19160*/  @!P0 BRA `(.L_x_8558) ;  /* 0x0000004400e08947 */ /* 0x001fea0003800000 */
.L_x_8690:
[----:B------:R-:W-:Y:S05]  /*19170*/  BSYNC B0 ;  /* 0x0000000000007941 */ /* 0x000fea0003800000 */
.L_x_8557:
[----:B------:R-:W-:-:S06]  /*19180*/  ULOP3.LUT UR4, UR36, 0x2, URZ, 0xfc, !UPT ;  /* 0x0000000224047892 */ /* 0x000fcc000f8efc3f */
[----:B------:R-:W-:-:S05]  /*19190*/  IMAD.U32 R0, RZ, RZ, UR4 ;  /* 0x00000004ff007e24 */ /* 0x000fca000f8e00ff */
[----:B------:R-:W-:-:S13]  /*191a0*/  ISETP.NE.AND P0, PT, R0, 0x3, PT ;  /* 0x000000030000780c */ /* 0x000fda0003f05270 */
[----:B------:R-:W-:Y:S05]  /*191b0*/  @!P0 BRA `(.L_x_8559) ;  /* 0x0000000000048947 */ /* 0x000fea0003800000 */
[----:B------:R-:W-:Y:S01]  /*191c0*/  BPT.TRAP 0x1 ;  /* 0x000000040000795c */ /* 0x000fe20000300000 */
.L_x_8559:
[----:B0-----:R-:W2:Y:S01]  /*191d0*/  LDL.LU R3, [R1+0x8] ;  /* 0x0000080001037983 */ /* 0x001ea20000300800 */
[----:B------:R-:W-:Y:S01]  /*191e0*/  SHF.L.U32 R5, R31, 0x1f, RZ ;  /* 0x0000001f1f057819 */ /* 0x000fe200000006ff */
[----:B------:R-:W-:-:S03]  /*191f0*/  IMAD R0, R2, 0x5000, RZ ;  /* 0x0000500002007824 */ /* 0x000fc600078e02ff */
[----:B------:R-:W0:Y:S02]  /*19200*/  SYNCS.PHASECHK.TRANS64.TRYWAIT P0, [R16+URZ+0x22860], R5 ;  /* 0x02286005100075a7 */ /* 0x000e24000800017f */
[CC--:B------:R-:W-:Y:S02]  /*19210*/  LOP3.LUT R11, R0.reuse, R28.reuse, RZ, 0xfc, !PT ;  /* 0x0000001c000b7212 */ /* 0x0c0fe400078efcff */
[----:B--2---:R-:W-:Y:S01]  /*19220*/  IADD3 R3, R0, R28, R3 ;  /* 0x0000001c00037210 */ /* 0x004fe20007ffe003 */
[----:B0-----:R-:W-:Y:S06]  /*19230*/  @!P0 BRA `(.L_x_8560) ;  /* 0x0000004400c08947 */ /* 0x001fec0003800000 */
.L_x_8691:
[----:B------:R-:W2:Y:S01]  /*19240*/  LDL.LU R12, [R1] ;  /* 0x00000000010c7983 */ /* 0x000ea20000300800 */
[----:B------:R-:W-:Y:S05]  /*19250*/  WARPSYNC.ALL ;  /* 0x0000000000007948 */ /* 0x000fea0003800000 */
[----:B------:R-:W1:Y:S01]  /*19260*/  LDSM.16.MT88.4 R8, [R11+UR46+0xa400] ;  /* 0x00a4002e0b08783b */ /* 0x000e620008004200 */
        /* <DEDUP_REMOVED lines=8> */
[----:B-1----:R-:W-:Y:S02]  /*192f0*/  PRMT R13, R8, 0x7531, R9 ;  /* 0x00007531080d7816 */ /* 0x002fe40000000009 */
        /* <DEDUP_REMOVED lines=10> */
[----:B------:R0:W1:Y:S04]  /*193a0*/  LDSM.16.MT88.4 R12, [R17+UR46+0xa400] ;  /* 0x00a4002e110c783b */ /* 0x0000680008004200 */
[----:B------:R-:W2:Y:S01]  /*193b0*/  LDSM.16.MT88.4 R8, [R3+UR46+0xb400] ;  /* 0x00b4002e0308783b */ /* 0x000ea20008004200 */
        /* <DEDUP_REMOVED lines=58> */
.L_x_8561:
[----:B-1----:R1:W-:Y:S01]  /*19760*/  SYNCS.ARRIVE.TRANS64.A1T0 RZ, [R16+URZ+0x22850], RZ ;  /* 0x022850ff10ff79a7 */ /* 0x0023e2000810003f */
[----:B------:R-:W-:Y:S06]  /*19770*/  BAR.SYNC.DEFER_BLOCKING 0x2, 0x80 ;  /* 0x0082000000007b1d */ /* 0x000fec0000010000 */
[----:B------:R-:W-:Y:S05]  /*19780*/  @!P1 BRA `(.L_x_8562) ;  /* 0x0000000000049947 */ /* 0x000fea0003800000 */
[----:B------:R-:W-:Y:S01]  /*19790*/  BPT.TRAP 0x1 ;  /* 0x000000040000795c */ /* 0x000fe20000300000 */
.L_x_8562:
[----:B------:R-:W2:Y:S01]  /*197a0*/  S2R R0, SR_CgaCtaId ;  /* 0x0000000000007919 */ /* 0x000ea20000008800 */
[----:B-1----:R-:W-:-:S05]  /*197b0*/  VIADD R16, R16, 0x22880 ;  /* 0x0002288010107836 */ /* 0x002fca0000000000 */
[----:B--2---:R-:W-:Y:S01]  /*197c0*/  PRMT R16, R0, 0x654, R16 ;  /* 0x0000065400107816 */ /* 0x004fe20000000010 */
[----:B------:R-:W-:Y:S02]  /*197d0*/  VIADD R0, R2, 0x1 ;  /* 0x0000000102007836 */ /* 0x000fe40000000000 */
[----:B------:R-:W-:Y:S01]  /*197e0*/  IMAD.MOV.U32 R2, RZ, RZ, RZ ;  /* 0x000000ffff027224 */ /* 0x000fe200078e00ff */
[----:B------:R1:W-:Y:S02]  /*197f0*/  SYNCS.ARRIVE.TRANS64.RED.A1T0 RZ, [R16+URZ], RZ ;  /* 0x000000ff10ff79a7 */ /* 0x0003e4000810043f */
[----:B------:R-:W-:-:S04]  /*19800*/  ISETP.NE.AND P0, PT, R0, 0x2, PT ;  /* 0x000000020000780c */ /* 0x000fc80003f05270 */
[----:B0-----:R-:W-:Y:S02]  /*19810*/  SEL R4, RZ, 0x1, P0 ;  /* 0x00000001ff047807 */ /* 0x001fe40000000000 */
[----:B------:R-:W-:Y:S02]  /*19820*/  SEL R0, R0, RZ, P0 ;  /* 0x000000ff00007207 */ /* 0x000fe40000000000 */
[----:B-1----:R-:W-:-:S07]  /*19830*/  LOP3.LUT R31, R31, R4, RZ, 0x3c, !PT ;  /* 0x000000041f1f7212 */ /* 0x002fce00078e3cff */
.L_x_8515:
[----:B------:R-:W0:Y:S01]  /*19840*/  S2R R4, SR_CgaCtaId ;  /* 0x0000000000047919 */ /* 0x000e220000008800 */
[----:B------:R-:W-:Y:S02]  /*19850*/  MOV R3, 0x400 ;  /* 0x0000040000037802 */ /* 0x000fe40000000f00 */
[----:B------:R-:W-:Y:S02]  /*19860*/  SHF.L.U32 R2, R2, 0x1f, RZ ;  /* 0x0000001f02027819 */ /* 0x000fe400000006ff */
[----:B0-----:R-:W-:-:S04]  /*19870*/  LEA R5, R4, R3, 0x18 ;  /* 0x0000000304057211 */ /* 0x001fc800078ec0ff */
[----:B------:R-:W0:Y:S02]  /*19880*/  SYNCS.PHASECHK.TRANS64.TRYWAIT P0, [R5+URZ+0x22820], R2 ;  /* 0x02282002050075a7 */ /* 0x000e24000800017f */
[----:B0-----:R-:W-:Y:S05]  /*19890*/  @!P0 BRA `(.L_x_8563) ;  /* 0x00000040003c8947 */ /* 0x001fea0003800000 */
.L_x_8692:
        /* <DEDUP_REMOVED lines=13> */
.L_x_8564:
[C---:B------:R-:W-:Y:S01]  /*19970*/  IMAD R4, R0.reuse, 0x8, R5 ;  /* 0x0000000800047824 */ /* 0x040fe200078e0205 */
[----:B------:R-:W-:Y:S01]  /*19980*/  SHF.L.U32 R3, R31, 0x1f, RZ ;  /* 0x0000001f1f037819 */ /* 0x000fe200000006ff */
[----:B------:R-:W-:-:S03]  /*19990*/  VIADD R0, R0, 0x1 ;  /* 0x0000000100007836 */ /* 0x000fc60000000000 */
[----:B------:R-:W0:Y:S02]  /*199a0*/  SYNCS.PHASECHK.TRANS64.TRYWAIT P1, [R4+URZ+0x22840], R3 ;  /* 0x02284003040075a7 */ /* 0x000e24000802017f */
[----:B------:R-:W-:-:S04]  /*199b0*/  ISETP.NE.AND P2, PT, R0, 0x2, PT ;  /* 0x000000020000780c */ /* 0x000fc80003f45270 */
[----:B------:R-:W-:Y:S01]  /*199c0*/  SEL R2, RZ, 0x1, P2 ;  /* 0x00000001ff027807 */ /* 0x000fe20001000000 */
[----:B0-----:R-:W-:Y:S08]  /*199d0*/  @!P1 BRA `(.L_x_8565) ;  /* 0x0000004000009947 */ /* 0x001ff00003800000 */
.L_x_8693:
[----:B------:R-:W-:Y:S02]  /*199e0*/  SEL R0, R0, RZ, P2 ;  /* 0x000000ff00007207 */ /* 0x000fe40001000000 */
[----:B------:R-:W-:Y:S01]  /*199f0*/  LOP3.LUT R2, R31, R2, RZ, 0x3c, !PT ;  /* 0x000000021f027212 */ /* 0x000fe200078e3cff */
[----:B------:R-:W-:Y:S06]  /*19a00*/  @!P0 BRA `(.L_x_8566) ;  /* 0x0000000000048947 */ /* 0x000fec0003800000 */
[----:B------:R-:W-:Y:S01]  /*19a10*/  BPT.TRAP 0x1 ;  /* 0x000000040000795c */ /* 0x000fe20000300000 */
.L_x_8566:
[----:B------:R-:W-:Y:S01]  /*19a20*/  IMAD R5, R0, 0x8, R5 ;  /* 0x0000000800057824 */ /* 0x000fe200078e0205 */
[----:B------:R-:W-:-:S04]  /*19a30*/  SHF.L.U32 R0, R2, 0x1f, RZ ;  /* 0x0000001f02007819 */ /* 0x000fc800000006ff */
[----:B------:R-:W1:Y:S02]  /*19a40*/  SYNCS.PHASECHK.TRANS64.TRYWAIT P1, [R5+URZ+0x22840], R0 ;  /* 0x02284000050075a7 */ /* 0x000e64000802017f */
[----:B-1----:R-:W-:Y:S05]  /*19a50*/  @!P1 BRA `(.L_x_8567) ;  /* 0x0000003c00f49947 */ /* 0x002fea0003800000 */
.L_x_8694:
[----:B------:R-:W-:Y:S05]  /*19a60*/  @!P0 BRA `(.L_x_8568) ;  /* 0x0000000000048947 */ /* 0x000fea0003800000 */
[----:B------:R-:W-:Y:S01]  /*19a70*/  BPT.TRAP 0x1 ;  /* 0x000000040000795c */ /* 0x000fe20000300000 */
.L_x_8568:
[----:B------:R-:W2:Y:S02]  /*19a80*/  SYNCS.PHASECHK.TRANS64.TRYWAIT P1, [R4+URZ+0x22860], R3 ;  /* 0x02286003040075a7 */ /* 0x000ea4000802017f */
[----:B--2---:R-:W-:Y:S05]  /*19a90*/  @!P1 BRA `(.L_x_8569) ;  /* 0x0000003c00f89947 */ /* 0x004fea0003800000 */
.L_x_8695:
[----:B------:R-:W-:Y:S05]  /*19aa0*/  @!P0 BRA `(.L_x_8570) ;  /* 0x0000000000048947 */ /* 0x000fea0003800000 */
[----:B------:R-:W-:Y:S01]  /*19ab0*/  BPT.TRAP 0x1 ;  /* 0x000000040000795c */ /* 0x000fe20000300000 */
.L_x_8570:
[----:B------:R-:W3:Y:S02]  /*19ac0*/  SYNCS.PHASECHK.TRANS64.TRYWAIT P1, [R5+URZ+0x22860], R0 ;  /* 0x02286000050075a7 */ /* 0x000ee4000802017f */
[----:B---3--:R-:W-:Y:S05]  /*19ad0*/  @!P1 BRA `(.L_x_8571) ;  /* 0x0000003c00fc9947 */ /* 0x008fea0003800000 */
.L_x_8696:
[----:B------:R-:W-:Y:S05]  /*19ae0*/  @!P0 BRA `(.L_x_8572) ;  /* 0x0000000000048947 */ /* 0x000fea0003800000 */
[----:B------:R-:W-:Y:S01]  /*19af0*/  BPT.TRAP 0x1 ;  /* 0x000000040000795c */ /* 0x000fe20000300000 */
.L_x_8572:
[----:B------:R-:W4:Y:S02]  /*19b00*/  SYNCS.PHASECHK.TRANS64.TRYWAIT P1, [R4+URZ+0x22880], R3 ;  /* 0x02288003040075a7 */ /* 0x000f24000802017f */
[----:B----4-:R-:W-:Y:S05]  /*19b10*/  @!P1 BRA `(.L_x_8573) ;  /* 0x0000004000009947 */ /* 0x010fea0003800000 */
.L_x_8697:
[----:B------:R-:W-:Y:S05]  /*19b20*/  @!P0 BRA `(.L_x_8574) ;  /* 0x0000000000048947 */ /* 0x000fea0003800000 */
[----:B------:R-:W-:Y:S01]  /*19b30*/  BPT.TRAP 0x1 ;  /* 0x000000040000795c */ /* 0x000fe20000300000 */
.L_x_8574:
[----:B------:R0:W0:Y:S02]  /*19b40*/  SYNCS.PHASECHK.TRANS64.TRYWAIT P0, [R5+URZ+0x22880], R0 ;  /* 0x02288000050075a7 */ /* 0x000024000800017f */
[----:B0-----:R-:W-:Y:S05]  /*19b50*/  @!P0 NANOSLEEP.SYNCS 0x989680 ;  /* 0x009896800000895d */ /* 0x001fea0003900000 */
[----:B------:R-:W0:Y:S02]  /*19b60*/  @!P0 SYNCS.PHASECHK.TRANS64 P0, [R5+URZ+0x22880], R0 ;  /* 0x02288000050085a7 */ /* 0x000e24000800007f */
[----:B0-----:R-:W-:Y:S05]  /*19b70*/  @!P0 BRA `(.L_x_8574) ;  /* 0xfffffffc00f08947 */ /* 0x001fea000383ffff */
.L_x_8423:
[----:B------:R-:W-:Y:S05]  /*19b80*/  BSYNC B6 ;  /* 0x0000000000067941 */ /* 0x000fea0003800000 */
.L_x_8420:
[----:B------:R-:W-:Y:S05]  /*19b90*/  EXIT ;  /* 0x000000000000794d */ /* 0x000fea0003800000 */
.L_x_8433:
[----:B0-----:R-:W-:-:S04]  /*19ba0*/  IMAD.U32 R3, RZ, RZ, UR41 ;  /* 0x00000029ff037e24 */ /* 0x001fc8000f8e00ff */
[----:B------:R0:W1:Y:S03]  /*19bb0*/  SYNCS.PHASECHK.TRANS64.TRYWAIT P0, [R3+URZ+0x22800], R0 ;  /* 0x02280000030075a7 */ /* 0x000066000800017f */
[----:B-1----:R-:W-:Y:S05]  /*19bc0*/  @!P0 NANOSLEEP.SYNCS 0x989680 ;  /* 0x009896800000895d */ /* 0x002fea0003900000 */
[----:B------:R-:W1:Y:S02]  /*19bd0*/  @!P0 SYNCS.PHASECHK.TRANS64 P0, [R3+URZ+0x22800], R0 ;  /* 0x02280000030085a7 */ /* 0x000e64000800007f */
[----:B-1----:R-:W-:Y:S05]  /*19be0*/  @!P0 BRA `(.L_x_8433) ;  /* 0xfffffffc00ec8947 */ /* 0x002fea000383ffff */
[----:B------:R-:W-:Y:S05]  /*19bf0*/  BRA `(.L_x_8575) ;  /* 0xfffffe7c00887947 */ /* 0x000fea000383ffff */
.L_x_8437:
[----:B0-----:R-:W-:-:S04]  /*19c00*/  IMAD.U32 R3, RZ, RZ, UR41 ;  /* 0x00000029ff037e24 */ /* 0x001fc8000f8e00ff */
[----:B------:R0:W2:Y:S03]  /*19c10*/  SYNCS.PHASECHK.TRANS64.TRYWAIT P1, [R3+URZ+0x22830], R0 ;  /* 0x02283000030075a7 */ /* 0x0000a6000802017f */
[----:B--2---:R-:W-:Y:S05]  /*19c20*/  @!P1 NANOSLEEP.SYNCS 0x989680 ;  /* 0x009896800000995d */ /* 0x004fea0003900000 */
[----:B------:R-:W2:Y:S02]  /*19c30*/  @!P1 SYNCS.PHASECHK.TRANS64 P1, [R3+URZ+0x22830], R0 ;  /* 0x02283000030095a7 */ /* 0x000ea4000802007f */
[----:B--2---:R-:W-:Y:S05]  /*19c40*/  @!P1 BRA `(.L_x_8437) ;  /* 0xfffffffc00ec9947 */ /* 0x004fea000383ffff */
[----:B------:R-:W-:Y:S05]  /*19c50*/  BRA `(.L_x_8436) ;  /* 0xfffffe7c00a47947 */ /* 0x000fea000383ffff */
.L_x_8454:
[----:B-1----:R-:W-:-:S04]  /*19c60*/  IMAD.U32 R14, RZ, RZ, UR6 ;  /* 0x00000006ff0e7e24 */ /* 0x002fc8000f8e00ff */
[----:B------:R1:W2:Y:S03]  /*19c70*/  SYNCS.PHASECHK.TRANS64.TRYWAIT P1, [R14+URZ+0x22830], R9 ;  /* 0x022830090e0075a7 */ /* 0x0002a6000802017f */
[----:B--2---:R-:W-:Y:S05]  /*19c80*/  @!P1 NANOSLEEP.SYNCS 0x989680 ;  /* 0x009896800000995d */ /* 0x004fea0003900000 */
[----:B------:R-:W2:Y:S02]  /*19c90*/  @!P1 SYNCS.PHASECHK.TRANS64 P1, [R14+URZ+0x22830], R9 ;  /* 0x022830090e0095a7 */ /* 0x000ea4000802007f */
[----:B--2---:R-:W-:Y:S05]  /*19ca0*/  @!P1 BRA `(.L_x_8454) ;  /* 0xfffffffc00ec9947 */ /* 0x004fea000383ffff */
[----:B------:R-:W-:Y:S05]  /*19cb0*/  BRA `(.L_x_8451) ;  /* 0xfffffec000c87947 */ /* 0x000fea000383ffff */
.L_x_8458:
[----:B-1----:R-:W-:-:S04]  /*19cc0*/  IMAD.U32 R14, RZ, RZ, UR6 ;  /* 0x00000006ff0e7e24 */ /* 0x002fc8000f8e00ff */
[----:B------:R1:W2:Y:S03]  /*19cd0*/  SYNCS.PHASECHK.TRANS64.TRYWAIT P1, [R14+URZ+0x22850], R9 ;  /* 0x022850090e0075a7 */ /* 0x0002a6000802017f */
[----:B--2---:R-:W-:Y:S05]  /*19ce0*/  @!P1 NANOSLEEP.SYNCS 0x989680 ;  /* 0x009896800000995d */ /* 0x004fea0003900000 */
[----:B------:R-:W2:Y:S02]  /*19cf0*/  @!P1 SYNCS.PHASECHK.TRANS64 P1, [R14+URZ+0x22850], R9 ;  /* 0x022850090e0095a7 */ /* 0x000ea4000802007f */
[----:B--2---:R-:W-:Y:S05]  /*19d00*/  @!P1 BRA `(.L_x_8458) ;  /* 0xfffffffc00ec9947 */ /* 0x004fea000383ffff */
[----:B------:R-:W-:Y:S05]  /*19d10*/  BRA `(.L_x_8455) ;  /* 0xfffffec800ec7947 */ /* 0x000fea000383ffff */
.L_x_8477:
[----:B-1----:R-:W-:-:S04]  /*19d20*/  IMAD.U32 R14, RZ, RZ, UR6 ;  /* 0x00000006ff0e7e24 */ /* 0x002fc8000f8e00ff */
[----:B------:R1:W2:Y:S03]  /*19d30*/  SYNCS.PHASECHK.TRANS64.TRYWAIT P1, [R14+URZ+0x22830], R9 ;  /* 0x022830090e0075a7 */ /* 0x0002a6000802017f */
[----:B--2---:R-:W-:Y:S05]  /*19d40*/  @!P1 NANOSLEEP.SYNCS 0x989680 ;  /* 0x009896800000995d */ /* 0x004fea0003900000 */
[----:B------:R-:W2:Y:S02]  /*19d50*/  @!P1 SYNCS.PHASECHK.TRANS64 P1, [R14+URZ+0x22830], R9 ;  /* 0x022830090e0095a7 */ /* 0x000ea4000802007f */
[----:B--2---:R-:W-:Y:S05]  /*19d60*/  @!P1 BRA `(.L_x_8477) ;  /* 0xfffffffc00ec9947 */ /* 0x004fea000383ffff */
[----:B------:R-:W-:Y:S05]  /*19d70*/  BRA `(.L_x_8474) ;  /* 0xffffff0800d07947 */ /* 0x000fea000383ffff */
.L_x_8481:
[----:B-1----:R-:W-:-:S04]  /*19d80*/  IMAD.U32 R14, RZ, RZ, UR6 ;  /* 0x00000006ff0e7e24 */ /* 0x002fc8000f8e00ff */
[----:B------:R1:W2:Y:S03]  /*19d90*/  SYNCS.PHASECHK.TRANS64.TRYWAIT P1, [R14+URZ+0x22850], R9 ;  /* 0x022850090e0075a7 */ /* 0x0002a6000802017f */
[----:B--2---:R-:W-:Y:S05]  /*19da0*/  @!P1 NANOSLEEP.SYNCS 0x989680 ;  /* 0x009896800000995d */ /* 0x004fea0003900000 */
[----:B------:R-:W2:Y:S02]  /*19db0*/  @!P1 SYNCS.PHASECHK.TRANS64 P1, [R14+URZ+0x22850], R9 ;  /* 0x022850090e0095a7 */ /* 0x000ea4000802007f */
[----:B--2---:R-:W-:Y:S05]  /*19dc0*/  @!P1 BRA `(.L_x_8481) ;  /* 0xfffffffc00ec9947 */ /* 0x004fea000383ffff */
[----:B------:R-:W-:Y:S05]  /*19dd0*/  BRA `(.L_x_8478) ;  /* 0xffffff1000f47947 */ /* 0x000fea000383ffff */
.L_x_8489:
[----:B-1----:R-:W-:-:S04]  /*19de0*/  IMAD.U32 R20, RZ, RZ, UR6 ;  /* 0x00000006ff147e24 */ /* 0x002fc8000f8e00ff */
[----:B------:R1:W2:Y:S03]  /*19df0*/  SYNCS.PHASECHK.TRANS64.TRYWAIT P1, [R20+URZ+0x22830], R9 ;  /* 0x02283009140075a7 */ /* 0x0002a6000802017f */
[----:B--2---:R-:W-:Y:S05]  /*19e00*/  @!P1 NANOSLEEP.SYNCS 0x989680 ;  /* 0x009896800000995d */ /* 0x004fea0003900000 */
[----:B------:R-:W2:Y:S02]  /*19e10*/  @!P1 SYNCS.PHASECHK.TRANS64 P1, [R20+URZ+0x22830], R9 ;  /* 0x02283009140095a7 */ /* 0x000ea4000802007f */
[----:B--2---:R-:W-:Y:S05]  /*19e20*/  @!P1 BRA `(.L_x_8489) ;  /* 0xfffffffc00ec9947 */ /* 0x004fea000383ffff */
[----:B------:R-:W-:Y:S05]  /*19e30*/  BRA `(.L_x_8486) ;  /* 0xffffff3400087947 */ /* 0x000fea000383ffff */
.L_x_8493:
[----:B-1----:R-:W-:-:S04]  /*19e40*/  IMAD.U32 R20, RZ, RZ, UR6 ;  /* 0x00000006ff147e24 */ /* 0x002fc8000f8e00ff */
[----:B------:R1:W2:Y:S03]  /*19e50*/  SYNCS.PHASECHK.TRANS64.TRYWAIT P1, [R20+URZ+0x22850], R9 ;  /* 0x02285009140075a7 */ /* 0x0002a6000802017f */
[----:B--2---:R-:W-:Y:S05]  /*19e60*/  @!P1 NANOSLEEP.SYNCS 0x989680 ;  /* 0x009896800000995d */ /* 0x004fea0003900000 */
[----:B------:R-:W2:Y:S02]  /*19e70*/  @!P1 SYNCS.PHASECHK.TRANS64 P1, [R20+URZ+0x22850], R9 ;  /* 0x02285009140095a7 */ /* 0x000ea4000802007f */
[----:B--2---:R-:W-:Y:S05]  /*19e80*/  @!P1 BRA `(.L_x_8493) ;  /* 0xfffffffc00ec9947 */ /* 0x004fea000383ffff */
[----:B------:R-:W-:Y:S05]  /*19e90*/  BRA `(.L_x_8490) ;  /* 0xffffff3c001c7947 */ /* 0x000fea000383ffff */
.L_x_8508:
[----:B-1----:R-:W-:-:S04]  /*19ea0*/  IMAD.U32 R5, RZ, RZ, UR9 ;  /* 0x00000009ff057e24 */ /* 0x002fc8000f8e00ff */
[----:B------:R1:W2:Y:S03]  /*19eb0*/  SYNCS.PHASECHK.TRANS64.TRYWAIT P1, [R5+URZ+0x22850], R0 ;  /* 0x02285000050075a7 */ /* 0x0002a6000802017f */
[----:B--2---:R-:W-:Y:S05]  /*19ec0*/  @!P1 NANOSLEEP.SYNCS 0x989680 ;  /* 0x009896800000995d */ /* 0x004fea0003900000 */
[----:B------:R-:W2:Y:S02]  /*19ed0*/  @!P1 SYNCS.PHASECHK.TRANS64 P1, [R5+URZ+0x22850], R0 ;  /* 0x02285000050095a7 */ /* 0x000ea4000802007f */
[----:B--2---:R-:W-:Y:S05]  /*19ee0*/  @!P1 BRA `(.L_x_8508) ;  /* 0xfffffffc00ec9947 */ /* 0x004fea000383ffff */
[----:B------:R-:W-:Y:S05]  /*19ef0*/  BRA `(.L_x_8507) ;  /* 0xffffff78001c7947 */ /* 0x000fea000383ffff */
.L_x_8527:
[----:B------:R-:W-:Y:S02]  /*19f00*/  IMAD.MOV.U32 R13, RZ, RZ, R17 ;  /* 0x000000ffff0d7224 */ /* 0x000fe400078e0011 */
[----:B------:R-:W-:Y:S02]  /*19f10*/  IMAD.MOV.U32 R12, RZ, RZ, RZ ;  /* 0x000000ffff0c7224 */ /* 0x000fe400078e00ff */
[----:B------:R-:W-:Y:S02]  /*19f20*/  IMAD.MOV.U32 R11, RZ, RZ, 0x1f ;  /* 0x0000001fff0b7424 */ /* 0x000fe400078e00ff */
[----:B------:R-:W-:-:S07]  /*19f30*/  IMAD.MOV.U32 R15, RZ, RZ, -0x1 ;  /* 0xffffffffff0f7424 */ /* 0x000fce00078e00ff */
[----:B0----5:R-:W-:Y:S05]  /*19f40*/  WARPSYNC.COLLECTIVE R15, `(.L_x_8576) ;  /* 0x000000000f087348 */ /* 0x021fea0003c00000 */
[----:B------:R1:W2:Y:S02]  /*19f50*/  SHFL.IDX P6, R14, R13, R12, R11 ;  /* 0x0000000c0d0e7389 */ /* 0x0002a400000c000b */
[----:B012--5:R-:W-:Y:S01]  /*19f60*/  ENDCOLLECTIVE ;  /* 0x000000000000791b */ /* 0x027fe20003800000 */
.L_x_8576:
[----:B------:R-:W-:Y:S05]  /*19f70*/  BRA `(.L_x_8577) ;  /* 0xffffffb400fc7947 */ /* 0x000fea000383ffff */
.L_x_8529:
[----:B0-----:R0:W1:Y:S02]  /*19f80*/  SYNCS.PHASECHK.TRANS64.TRYWAIT P0, [R25+URZ+0x22880], R31 ;  /* 0x0228801f190075a7 */ /* 0x001064000800017f */
[----:B-1----:R-:W-:Y:S05]  /*19f90*/  @!P0 NANOSLEEP.SYNCS 0x989680 ;  /* 0x009896800000895d */ /* 0x002fea0003900000 */
[----:B------:R-:W1:Y:S02]  /*19fa0*/  @!P0 SYNCS.PHASECHK.TRANS64 P0, [R25+URZ+0x22880], R31 ;  /* 0x0228801f190085a7 */ /* 0x000e64000800007f */
[----:B-1----:R-:W-:Y:S05]  /*19fb0*/  @!P0 BRA `(.L_x_8529) ;  /* 0xfffffffc00f08947 */ /* 0x002fea000383ffff */
[----:B------:R-:W-:Y:S05]  /*19fc0*/  BRA `(.L_x_8578) ;  /* 0xffffffbc00587947 */ /* 0x000fea000383ffff */
.L_x_8530:
        /* <DEDUP_REMOVED lines=8> */
.L_x_8580:
[----:B------:R-:W-:Y:S05]  /*1a050*/  BSYNC B0 ;  /* 0x0000000000007941 */ /* 0x000fea0003800000 */
.L_x_8579:
[----:B------:R-:W-:Y:S01]  /*1a060*/  IMAD.MOV.U32 R13, RZ, RZ, R16 ;  /* 0x000000ffff0d7224 */ /* 0x000fe200078e0010 */
[C---:B------:R-:W-:Y:S01]  /*1a070*/  ISETP.LT.OR P1, PT, R5.reuse, 0x1, P2 ;  /* 0x000000010500780c */ /* 0x040fe20001721670 */
        /* <DEDUP_REMOVED lines=8> */
[----:B------:R-:W-:-:S12]  /*1a100*/  VIADD R29, R35, UR46 ;  /* 0x0000002e231d7c36 */ /* 0x000fd80008000000 */
[----:B------:R-:W-:Y:S05]  /*1a110*/  WARPSYNC.COLLECTIVE R15, `(.L_x_8581) ;  /* 0x000000000f087348 */ /* 0x000fea0003c00000 */
[----:B------:R0:W1:Y:S02]  /*1a120*/  SHFL.IDX P6, R14, R13, R12, R11 ;  /* 0x0000000c0d0e7389 */ /* 0x00006400000c000b */
[----:B01----:R-:W-:Y:S01]  /*1a130*/  ENDCOLLECTIVE ;  /* 0x000000000000791b */ /* 0x003fe20003800000 */
.L_x_8581:
[----:B------:R-:W-:Y:S02]  /*1a140*/  IMAD.MOV.U32 R13, RZ, RZ, R17 ;  /* 0x000000ffff0d7224 */ /* 0x000fe400078e0011 */
[----:B------:R-:W-:Y:S01]  /*1a150*/  IMAD.MOV.U32 R12, RZ, RZ, 0x1 ;  /* 0x00000001ff0c7424 */ /* 0x000fe200078e00ff */
[----:B------:R-:W-:-:S13]  /*1a160*/  IADD3 R2, P0, R30, R14, RZ ;  /* 0x0000000e1e027210 */ /* 0x000fda0007f1e0ff */
[----:B------:R-:W-:Y:S05]  /*1a170*/  WARPSYNC.COLLECTIVE R15, `(.L_x_8582) ;  /* 0x000000000f087348 */ /* 0x000fea0003c00000 */
[----:B------:R0:W1:Y:S02]  /*1a180*/  SHFL.IDX P6, R14, R13, R12, R11 ;  /* 0x0000000c0d0e7389 */ /* 0x00006400000c000b */
[----:B01----:R-:W-:Y:S01]  /*1a190*/  ENDCOLLECTIVE ;  /* 0x000000000000791b */ /* 0x003fe20003800000 */
.L_x_8582:
        /* <DEDUP_REMOVED lines=11> */
.L_x_8583:
[----:B------:R-:W-:Y:S02]  /*1a250*/  IMAD.MOV.U32 R13, RZ, RZ, R17 ;  /* 0x000000ffff0d7224 */ /* 0x000fe400078e0011 */
[----:B------:R-:W-:Y:S02]  /*1a260*/  IMAD.MOV.U32 R12, RZ, RZ, 0x2 ;  /* 0x00000002ff0c7424 */ /* 0x000fe400078e00ff */
[----:B------:R-:W-:-:S07]  /*1a270*/  IMAD.MOV.U32 R2, RZ, RZ, R14 ;  /* 0x000000ffff027224 */ /* 0x000fce00078e000e */
[----:B------:R-:W-:Y:S05]  /*1a280*/  WARPSYNC.COLLECTIVE R15, `(.L_x_8584) ;  /* 0x000000000f087348 */ /* 0x000fea0003c00000 */
[----:B------:R0:W1:Y:S02]  /*1a290*/  SHFL.IDX P6, R14, R13, R12, R11 ;  /* 0x0000000c0d0e7389 */ /* 0x00006400000c000b */
[----:B01----:R-:W-:Y:S01]  /*1a2a0*/  ENDCOLLECTIVE ;  /* 0x000000000000791b */ /* 0x003fe20003800000 */
.L_x_8584:
        /* <DEDUP_REMOVED lines=12> */
.L_x_8585:
[----:B------:R-:W-:Y:S02]  /*1a370*/  IMAD.MOV.U32 R13, RZ, RZ, R17 ;  /* 0x000000ffff0d7224 */ /* 0x000fe400078e0011 */
[----:B------:R-:W-:Y:S02]  /*1a380*/  IMAD.MOV.U32 R12, RZ, RZ, 0x3 ;  /* 0x00000003ff0c7424 */ /* 0x000fe400078e00ff */
[----:B------:R-:W-:-:S07]  /*1a390*/  IMAD.MOV.U32 R2, RZ, RZ, R14 ;  /* 0x000000ffff027224 */ /* 0x000fce00078e000e */
[----:B------:R-:W-:Y:S05]  /*1a3a0*/  WARPSYNC.COLLECTIVE R15, `(.L_x_8586) ;  /* 0x000000000f087348 */ /* 0x000fea0003c00000 */
[----:B------:R0:W1:Y:S02]  /*1a3b0*/  SHFL.IDX P6, R14, R13, R12, R11 ;  /* 0x0000000c0d0e7389 */ /* 0x00006400000c000b */
[----:B01----:R-:W-:Y:S01]  /*1a3c0*/  ENDCOLLECTIVE ;  /* 0x000000000000791b */ /* 0x003fe20003800000 */
.L_x_8586:
        /* <DEDUP_REMOVED lines=12> */
.L_x_8587:
[----:B------:R-:W-:Y:S02]  /*1a490*/  IMAD.MOV.U32 R13, RZ, RZ, R17 ;  /* 0x000000ffff0d7224 */ /* 0x000fe400078e0011 */
[----:B------:R-:W-:Y:S02]  /*1a4a0*/  IMAD.MOV.U32 R12, RZ, RZ, 0x4 ;  /* 0x00000004ff0c7424 */ /* 0x000fe400078e00ff */
[----:B------:R-:W-:-:S07]  /*1a4b0*/  IMAD.MOV.U32 R2, RZ, RZ, R14 ;  /* 0x000000ffff027224 */ /* 0x000fce00078e000e */
[----:B------:R-:W-:Y:S05]  /*1a4c0*/  WARPSYNC.COLLECTIVE R15, `(.L_x_8588) ;  /* 0x000000000f087348 */ /* 0x000fea0003c00000 */
[----:B------:R0:W1:Y:S02]  /*1a4d0*/  SHFL.IDX P6, R14, R13, R12, R11 ;  /* 0x0000000c0d0e7389 */ /* 0x00006400000c000b */
[----:B01----:R-:W-:Y:S01]  /*1a4e0*/  ENDCOLLECTIVE ;  /* 0x000000000000791b */ /* 0x003fe20003800000 */
.L_x_8588:
        /* <DEDUP_REMOVED lines=12> */
.L_x_8589:
[----:B------:R-:W-:Y:S02]  /*1a5b0*/  IMAD.MOV.U32 R13, RZ, RZ, R17 ;  /* 0x000000ffff0d7224 */ /* 0x000fe400078e0011 */
[----:B------:R-:W-:Y:S02]  /*1a5c0*/  IMAD.MOV.U32 R12, RZ, RZ, 0x5 ;  /* 0x00000005ff0c7424 */ /* 0x000fe400078e00ff */
[----:B------:R-:W-:-:S07]  /*1a5d0*/  IMAD.MOV.U32 R2, RZ, RZ, R14 ;  /* 0x000000ffff027224 */ /* 0x000fce00078e000e */
[----:B------:R-:W-:Y:S05]  /*1a5e0*/  WARPSYNC.COLLECTIVE R15, `(.L_x_8590) ;  /* 0x000000000f087348 */ /* 0x000fea0003c00000 */
[----:B------:R0:W1:Y:S02]  /*1a5f0*/  SHFL.IDX P6, R14, R13, R12, R11 ;  /* 0x0000000c0d0e7389 */ /* 0x00006400000c000b */
[----:B01----:R-:W-:Y:S01]  /*1a600*/  ENDCOLLECTIVE ;  /* 0x000000000000791b */ /* 0x003fe20003800000 */
.L_x_8590:
        /* <DEDUP_REMOVED lines=12> */
.L_x_8591:
[----:B------:R-:W-:Y:S02]  /*1a6d0*/  IMAD.MOV.U32 R13, RZ, RZ, R17 ;  /* 0x000000ffff0d7224 */ /* 0x000fe400078e0011 */
[----:B------:R-:W-:Y:S02]  /*1a6e0*/  IMAD.MOV.U32 R12, RZ, RZ, 0x6 ;  /* 0x00000006ff0c7424 */ /* 0x000fe400078e00ff */
[----:B------:R-:W-:-:S07]  /*1a6f0*/  IMAD.MOV.U32 R2, RZ, RZ, R14 ;  /* 0x000000ffff027224 */ /* 0x000fce00078e000e */
[----:B------:R-:W-:Y:S05]  /*1a700*/  WARPSYNC.COLLECTIVE R15, `(.L_x_8592) ;  /* 0x000000000f087348 */ /* 0x000fea0003c00000 */
[----:B------:R0:W1:Y:S02]  /*1a710*/  SHFL.IDX P6, R14, R13, R12, R11 ;  /* 0x0000000c0d0e7389 */ /* 0x00006400000c000b */
[----:B01----:R-:W-:Y:S01]  /*1a720*/  ENDCOLLECTIVE ;  /* 0x000000000000791b */ /* 0x003fe20003800000 */
.L_x_8592:
        /* <DEDUP_REMOVED lines=12> */
.L_x_8593:
[----:B------:R-:W-:Y:S02]  /*1a7f0*/  IMAD.MOV.U32 R13, RZ, RZ, R17 ;  /* 0x000000ffff0d7224 */ /* 0x000fe400078e0011 */
[----:B------:R-:W-:Y:S02]  /*1a800*/  IMAD.MOV.U32 R12, RZ, RZ, 0x7 ;  /* 0x00000007ff0c7424 */ /* 0x000fe400078e00ff */
[----:B------:R-:W-:-:S07]  /*1a810*/  IMAD.MOV.U32 R2, RZ, RZ, R14 ;  /* 0x000000ffff027224 */ /* 0x000fce00078e000e */
[----:B------:R-:W-:Y:S05]  /*1a820*/  WARPSYNC.COLLECTIVE R15, `(.L_x_8594) ;  /* 0x000000000f087348 */ /* 0x000fea0003c00000 */
[----:B------:R0:W1:Y:S02]  /*1a830*/  SHFL.IDX P6, R14, R13, R12, R11 ;  /* 0x0000000c0d0e7389 */ /* 0x00006400000c000b */
[----:B01----:R-:W-:Y:S01]  /*1a840*/  ENDCOLLECTIVE ;  /* 0x000000000000791b */ /* 0x003fe20003800000 */
.L_x_8594:
        /* <DEDUP_REMOVED lines=8> */
[----:B------:R-:W-:-:S12]  /*1a8d0*/  IMAD.MOV.U32 R17, RZ, RZ, R14 ;  /* 0x000000ffff117224 */ /* 0x000fd800078e000e */
[----:B0-----:R-:W-:Y:S05]  /*1a8e0*/  WARPSYNC.COLLECTIVE R15, `(.L_x_8595) ;  /* 0x000000000f087348 */ /* 0x001fea0003c00000 */
[----:B------:R1:W2:Y:S02]  /*1a8f0*/  SHFL.IDX P6, R14, R13, R12, R11 ;  /* 0x0000000c0d0e7389 */ /* 0x0002a400000c000b */
[----:B012---:R-:W-:Y:S01]  /*1a900*/  ENDCOLLECTIVE ;  /* 0x000000000000791b */ /* 0x007fe20003800000 */
.L_x_8595:
        /* <DEDUP_REMOVED lines=9> */
.L_x_8596:
        /* <DEDUP_REMOVED lines=10> */
.L_x_8597:
        /* <DEDUP_REMOVED lines=8> */
.L_x_8598:
[C---:B------:R-:W-:Y:S01]  /*1aac0*/  ISETP.GE.AND P0, PT, R5.reuse, 0x21, PT ;  /* 0x000000210500780c */ /* 0x040fe20003f06270 */
[----:B------:R-:W-:Y:S01]  /*1aad0*/  @!PT LDS RZ, [RZ] ;  /* 0x00000000fffff984 */ /* 0x000fe20000000800 */
[----:B------:R-:W-:Y:S01]  /*1aae0*/  @!PT LDS RZ, [RZ] ;  /* 0x00000000fffff984 */ /* 0x000fe20000000800 */
[----:B------:R-:W-:Y:S01]  /*1aaf0*/  @!PT LDS RZ, [RZ] ;  /* 0x00000000fffff984 */ /* 0x000fe20000000800 */
[----:B------:R0:W-:Y:S01]  /*1ab00*/  LDGSTS.E.BYPASS.LTC128B.128 [R29+0xe400], desc[UR52][R2.64], !P1 ;  /* 0x0e400000021d7fae */ /* 0x0001e2000c901d74 */
[----:B------:R-:W-:Y:S01]  /*1ab10*/  ISETP.GE.AND P1, PT, R5, 0x11, PT ;  /* 0x000000110500780c */ /* 0x000fe20003f26270 */
[----:B------:R-:W-:-:S12]  /*1ab20*/  IMAD.MOV.U32 R13, RZ, RZ, R4 ;  /* 0x000000ffff0d7224 */ /* 0x000fd800078e0004 */
[----:B------:R-:W-:Y:S02]  /*1ab30*/  @P1 LOP3.LUT R0, R0, 0x20, RZ, 0xfc, !PT ;  /* 0x0000002000001812 */ /* 0x000fe400078efcff */
[----:B------:R-:W-:Y:S02]  /*1ab40*/  ISETP.GE.AND P1, PT, R5, 0x81, PT ;  /* 0x000000810500780c */ /* 0x000fe40003f26270 */
[----:B------:R-:W-:Y:S01]  /*1ab50*/  LOP3.LUT R0, R0, 0xffffffef, RZ, 0xc0, !PT ;  /* 0xffffffef00007812 */ /* 0x000fe200078ec0ff */
[----:B0-----:R-:W-:-:S10]  /*1ab60*/  IMAD.MOV.U32 R7, RZ, RZ, R14 ;  /* 0x000000ffff077224 */ /* 0x001fd400078e000e */
[----:B------:R-:W-:Y:S05]  /*1ab70*/  WARPSYNC.COLLECTIVE R15, `(.L_x_8599) ;  /* 0x000000000f087348 */ /* 0x000fea0003c00000 */
[----:B------:R0:W1:Y:S02]  /*1ab80*/  SHFL.IDX P6, R14, R13, R12, R11 ;  /* 0x0000000c0d0e7389 */ /* 0x00006400000c000b */
[----:B01----:R-:W-:Y:S01]  /*1ab90*/  ENDCOLLECTIVE ;  /* 0x000000000000791b */ /* 0x003fe20003800000 */
.L_x_8599:
        /* <DEDUP_REMOVED lines=9> */
.L_x_8533:
[----:B0-----:R0:W1:Y:S02]  /*1ac30*/  SYNCS.PHASECHK.TRANS64.TRYWAIT P2, [R25+URZ+0x22840], R31 ;  /* 0x0228401f190075a7 */ /* 0x001064000804017f */
[----:B-1----:R-:W-:Y:S05]  /*1ac40*/  @!P2 NANOSLEEP.SYNCS 0x989680 ;  /* 0x009896800000a95d */ /* 0x002fea0003900000 */
[----:B------:R-:W1:Y:S02]  /*1ac50*/  @!P2 SYNCS.PHASECHK.TRANS64 P2, [R25+URZ+0x22840], R31 ;  /* 0x0228401f1900a5a7 */ /* 0x000e64000804007f */
[----:B-1----:R-:W-:Y:S05]  /*1ac60*/  @!P2 BRA `(.L_x_8533) ;  /* 0xfffffffc00f0a947 */ /* 0x002fea000383ffff */
[----:B------:R-:W-:Y:S05]  /*1ac70*/  BRA `(.L_x_8601) ;  /* 0xffffffb800747947 */ /* 0x000fea000383ffff */
.L_x_8534:
        /* <DEDUP_REMOVED lines=8> */
.L_x_8603:
[----:B------:R-:W-:Y:S05]  /*1ad00*/  BSYNC B0 ;  /* 0x0000000000007941 */ /* 0x000fea0003800000 */
.L_x_8602:
        /* <DEDUP_REMOVED lines=12> */
.L_x_8604:
        /* <DEDUP_REMOVED lines=14> */
.L_x_8605:
[----:B------:R-:W-:Y:S02]  /*1aeb0*/  IMAD.MOV.U32 R13, RZ, RZ, R7 ;  /* 0x000000ffff0d7224 */ /* 0x000fe400078e0007 */
[----:B------:R-:W-:-:S07]  /*1aec0*/  IMAD.MOV.U32 R10, RZ, RZ, R14 ;  /* 0x000000ffff0a7224 */ /* 0x000fce00078e000e */
[----:B------:R-:W-:Y:S05]  /*1aed0*/  WARPSYNC.COLLECTIVE R15, `(.L_x_8606) ;  /* 0x000000000f087348 */ /* 0x000fea0003c00000 */
[----:B------:R0:W1:Y:S02]  /*1aee0*/  SHFL.IDX P6, R14, R13, R12, R11 ;  /* 0x0000000c0d0e7389 */ /* 0x00006400000c000b */
[----:B01----:R-:W-:Y:S01]  /*1aef0*/  ENDCOLLECTIVE ;  /* 0x000000000000791b */ /* 0x003fe20003800000 */
.L_x_8606:
        /* <DEDUP_REMOVED lines=13> */
.L_x_8607:
[----:B------:R-:W-:Y:S02]  /*1afd0*/  IMAD.MOV.U32 R13, RZ, RZ, R7 ;  /* 0x000000ffff0d7224 */ /* 0x000fe400078e0007 */
[----:B------:R-:W-:-:S07]  /*1afe0*/  IMAD.MOV.U32 R9, RZ, RZ, R14 ;  /* 0x000000ffff097224 */ /* 0x000fce00078e000e */
[----:B------:R-:W-:Y:S05]  /*1aff0*/  WARPSYNC.COLLECTIVE R15, `(.L_x_8608) ;  /* 0x000000000f087348 */ /* 0x000fea0003c00000 */
[----:B------:R0:W1:Y:S02]  /*1b000*/  SHFL.IDX P6, R14, R13, R12, R11 ;  /* 0x0000000c0d0e7389 */ /* 0x00006400000c000b */
[----:B01----:R-:W-:Y:S01]  /*1b010*/  ENDCOLLECTIVE ;  /* 0x000000000000791b */ /* 0x003fe20003800000 */
.L_x_8608:
        /* <DEDUP_REMOVED lines=15> */
.L_x_8609:
[----:B------:R-:W-:Y:S02]  /*1b110*/  IMAD.MOV.U32 R13, RZ, RZ, R7 ;  /* 0x000000ffff0d7224 */ /* 0x000fe400078e0007 */
[----:B------:R-:W-:-:S07]  /*1b120*/  IMAD.MOV.U32 R8, RZ, RZ, R14 ;  /* 0x000000ffff087224 */ /* 0x000fce00078e000e */
[----:B------:R-:W-:Y:S05]  /*1b130*/  WARPSYNC.COLLECTIVE R15, `(.L_x_8610) ;  /* 0x000000000f087348 */ /* 0x000fea0003c00000 */
[----:B------:R0:W1:Y:S02]  /*1b140*/  SHFL.IDX P6, R14, R13, R12, R11 ;  /* 0x0000000c0d0e7389 */ /* 0x00006400000c000b */
[----:B01----:R-:W-:Y:S01]  /*1b150*/  ENDCOLLECTIVE ;  /* 0x000000000000791b */ /* 0x003fe20003800000 */
.L_x_8610:
        /* <DEDUP_REMOVED lines=15> */
.L_x_8611:
[----:B------:R-:W-:Y:S02]  /*1b250*/  IMAD.MOV.U32 R13, RZ, RZ, R7 ;  /* 0x000000ffff0d7224 */ /* 0x000fe400078e0007 */
[----:B------:R-:W-:-:S07]  /*1b260*/  IMAD.MOV.U32 R8, RZ, RZ, R14 ;  /* 0x000000ffff087224 */ /* 0x000fce00078e000e */
[----:B------:R-:W-:Y:S05]  /*1b270*/  WARPSYNC.COLLECTIVE R15, `(.L_x_8612) ;  /* 0x000000000f087348 */ /* 0x000fea0003c00000 */
[----:B------:R0:W1:Y:S02]  /*1b280*/  SHFL.IDX P6, R14, R13, R12, R11 ;  /* 0x0000000c0d0e7389 */ /* 0x00006400000c000b */
[----:B01----:R-:W-:Y:S01]  /*1b290*/  ENDCOLLECTIVE ;  /* 0x000000000000791b */ /* 0x003fe20003800000 */
.L_x_8612:
[----:B------:R-:W-:Y:S02]  /*1b2a0*/  IMAD.MOV.U32 R13, RZ, RZ, R6 ;  /* 0x000000ffff0d7224 */ /* 0x000fe400078e0006 */
[----:B------:R-:W-:Y:S01]  /*1b2b0*/  IMAD.MOV.U32 R12, RZ, RZ, 0x5 ;  /* 0x00000005ff0c7424 */ /* 0x000fe200078e00ff */
[----:B------:R-:W-:-:S05]  /*1b2c0*/  @P4 IADD3 R14, P2, R30, R14, RZ ;  /* 0x0000000e1e0e4210 */ /* 0x000fca0007f5e0ff */
[----:B------:R-:W-:-:S08]  /*1b2d0*/  @P4 IMAD.MOV.U32 R2, RZ, RZ, R14 ;  /* 0x000000ffff024224 */ /* 0x000fd000078e000e */
[----:B------:R-:W-:Y:S05]  /*1b2e0*/  WARPSYNC.COLLECTIVE R15, `(.L_x_8613) ;  /* 0x000000000f087348 */ /* 0x000fea0003c00000 */
[----:B------:R0:W1:Y:S02]  /*1b2f0*/  SHFL.IDX P6, R14, R13, R12, R11 ;  /* 0x0000000c0d0e7389 */ /* 0x00006400000c000b */
[----:B01----:R-:W-:Y:S01]  /*1b300*/  ENDCOLLECTIVE ;  /* 0x000000000000791b */ /* 0x003fe20003800000 */
.L_x_8613:
        /* <DEDUP_REMOVED lines=12> */
.L_x_8614:
[----:B------:R-:W-:Y:S02]  /*1b3d0*/  IMAD.MOV.U32 R13, RZ, RZ, R6 ;  /* 0x000000ffff0d7224 */ /* 0x000fe400078e0006 */
[----:B------:R-:W-:Y:S01]  /*1b3e0*/  IMAD.MOV.U32 R12, RZ, RZ, 0x6 ;  /* 0x00000006ff0c7424 */ /* 0x000fe200078e00ff */
[----:B------:R-:W-:-:S05]  /*1b3f0*/  @P3 IADD3 R14, P2, R30, R14, RZ ;  /* 0x0000000e1e0e3210 */ /* 0x000fca0007f5e0ff */
[----:B------:R-:W-:-:S08]  /*1b400*/  @P3 IMAD.MOV.U32 R2, RZ, RZ, R14 ;  /* 0x000000ffff023224 */ /* 0x000fd000078e000e */
[----:B------:R-:W-:Y:S05]  /*1b410*/  WARPSYNC.COLLECTIVE R15, `(.L_x_8615) ;  /* 0x000000000f087348 */ /* 0x000fea0003c00000 */
[----:B------:R0:W1:Y:S02]  /*1b420*/  SHFL.IDX P6, R14, R13, R12, R11 ;  /* 0x0000000c0d0e7389 */ /* 0x00006400000c000b */
[----:B01----:R-:W-:Y:S01]  /*1b430*/  ENDCOLLECTIVE ;  /* 0x000000000000791b */ /* 0x003fe20003800000 */
.L_x_8615:
[----:B------:R-:W-:-:S04]  /*1b440*/  @P3 IMAD.X R9, RZ, RZ, R8, P2 ;  /* 0x000000ffff093224 */ /* 0x000fc800010e0608 */
        /* <DEDUP_REMOVED lines=10> */
.L_x_8616:
[----:B------:R-:W-:Y:S02]  /*1b4f0*/  IMAD.MOV.U32 R13, RZ, RZ, R6 ;  /* 0x000000ffff0d7224 */ /* 0x000fe400078e0006 */
[----:B------:R-:W-:Y:S01]  /*1b500*/  IMAD.MOV.U32 R12, RZ, RZ, 0x7 ;  /* 0x00000007ff0c7424 */ /* 0x000fe200078e00ff */
[----:B------:R-:W-:-:S05]  /*1b510*/  @P4 IADD3 R14, P2, R30, R14, RZ ;  /* 0x0000000e1e0e4210 */ /* 0x000fca0007f5e0ff */
[----:B------:R-:W-:-:S08]  /*1b520*/  @P4 IMAD.MOV.U32 R2, RZ, RZ, R14 ;  /* 0x000000ffff024224 */ /* 0x000fd000078e000e */
[----:B------:R-:W-:Y:S05]  /*1b530*/  WARPSYNC.COLLECTIVE R15, `(.L_x_8617) ;  /* 0x000000000f087348 */ /* 0x000fea0003c00000 */
[----:B------:R0:W1:Y:S02]  /*1b540*/  SHFL.IDX P6, R14, R13, R12, R11 ;  /* 0x0000000c0d0e7389 */ /* 0x00006400000c000b */
[----:B01----:R-:W-:Y:S01]  /*1b550*/  ENDCOLLECTIVE ;  /* 0x000000000000791b */ /* 0x003fe20003800000 */
.L_x_8617:
        /* <DEDUP_REMOVED lines=11> */
.L_x_8618:
[----:B------:R-:W-:Y:S02]  /*1b610*/  IMAD.MOV.U32 R13, RZ, RZ, R4 ;  /* 0x000000ffff0d7224 */ /* 0x000fe400078e0004 */
[----:B------:R-:W-:Y:S01]  /*1b620*/  IMAD.MOV.U32 R12, RZ, RZ, RZ ;  /* 0x000000ffff0c7224 */ /* 0x000fe200078e00ff */
[----:B------:R-:W-:-:S13]  /*1b630*/  @P0 IADD3 R9, P2, R30, R14, RZ ;  /* 0x0000000e1e090210 */ /* 0x000fda0007f5e0ff */
[----:B------:R-:W-:Y:S05]  /*1b640*/  WARPSYNC.COLLECTIVE R15, `(.L_x_8619) ;  /* 0x000000000f087348 */ /* 0x000fea0003c00000 */
[----:B------:R0:W1:Y:S02]  /*1b650*/  SHFL.IDX P6, R14, R13, R12, R11 ;  /* 0x0000000c0d0e7389 */ /* 0x00006400000c000b */
[----:B01----:R-:W-:Y:S01]  /*1b660*/  ENDCOLLECTIVE ;  /* 0x000000000000791b */ /* 0x003fe20003800000 */
.L_x_8619:
        /* <DEDUP_REMOVED lines=12> */
.L_x_8620:
[----:B------:R-:W-:Y:S02]  /*1b730*/  IMAD.MOV.U32 R13, RZ, RZ, R4 ;  /* 0x000000ffff0d7224 */ /* 0x000fe400078e0004 */
[----:B------:R-:W-:Y:S01]  /*1b740*/  IMAD.MOV.U32 R12, RZ, RZ, 0x1 ;  /* 0x00000001ff0c7424 */ /* 0x000fe200078e00ff */
[----:B------:R-:W-:-:S05]  /*1b750*/  @P1 IADD3 R14, P0, R30, R14, RZ ;  /* 0x0000000e1e0e1210 */ /* 0x000fca0007f1e0ff */
[----:B------:R-:W-:-:S08]  /*1b760*/  @P1 IMAD.MOV.U32 R2, RZ, RZ, R14 ;  /* 0x000000ffff021224 */ /* 0x000fd000078e000e */
[----:B------:R-:W-:Y:S05]  /*1b770*/  WARPSYNC.COLLECTIVE R15, `(.L_x_8621) ;  /* 0x000000000f087348 */ /* 0x000fea0003c00000 */
[----:B------:R0:W1:Y:S02]  /*1b780*/  SHFL.IDX P6, R14, R13, R12, R11 ;  /* 0x0000000c0d0e7389 */ /* 0x00006400000c000b */
[----:B01----:R-:W-:Y:S01]  /*1b790*/  ENDCOLLECTIVE ;  /* 0x000000000000791b */ /* 0x003fe20003800000 */
.L_x_8621:
        /* <DEDUP_REMOVED lines=11> */
.L_x_8622:
[----:B------:R-:W-:Y:S05]  /*1b850*/  BRA `(.L_x_8623) ;  /* 0xffffffb400347947 */ /* 0x000fea000383ffff */
.L_x_8537:
[----:B------:R-:W-:Y:S02]  /*1b860*/  IMAD.MOV.U32 R13, RZ, RZ, R4 ;  /* 0x000000ffff0d7224 */ /* 0x000fe400078e0004 */
[----:B------:R-:W-:Y:S02]  /*1b870*/  IMAD.MOV.U32 R12, RZ, RZ, RZ ;  /* 0x000000ffff0c7224 */ /* 0x000fe400078e00ff */
[----:B------:R-:W-:Y:S02]  /*1b880*/  IMAD.MOV.U32 R11, RZ, RZ, 0x181f ;  /* 0x0000181fff0b7424 */ /* 0x000fe400078e00ff */
[----:B------:R-:W-:Y:S02]  /*1b890*/  IMAD.MOV.U32 R15, RZ, RZ, -0x1 ;  /* 0xffffffffff0f7424 */ /* 0x000fe400078e00ff */
[----:B------:R-:W-:-:S07]  /*1b8a0*/  VIADD R6, R24, UR41 ;  /* 0x0000002918067c36 */ /* 0x000fce0008000000 */
[----:B0-----:R-:W-:Y:S05]  /*1b8b0*/  WARPSYNC.COLLECTIVE R15, `(.L_x_8624) ;  /* 0x000000000f087348 */ /* 0x001fea0003c00000 */
[----:B------:R1:W2:Y:S02]  /*1b8c0*/  SHFL.IDX P6, R14, R13, R12, R11 ;  /* 0x0000000c0d0e7389 */ /* 0x0002a400000c000b */
[----:B012---:R-:W-:Y:S01]  /*1b8d0*/  ENDCOLLECTIVE ;  /* 0x000000000000791b */ /* 0x007fe20003800000 */
.L_x_8624:
[----:B------:R-:W-:Y:S02]  /*1b8e0*/  VIADD R8, R6, 0x10 ;  /* 0x0000001006087836 */ /* 0x000fe40000000000 */
[----:B------:R-:W-:Y:S02]  /*1b8f0*/  IMAD.MOV.U32 R13, RZ, RZ, R0 ;  /* 0x000000ffff0d7224 */ /* 0x000fe400078e0000 */
[----:B------:R-:W-:-:S07]  /*1b900*/  IMAD.MOV.U32 R2, RZ, RZ, R14 ;  /* 0x000000ffff027224 */ /* 0x000fce00078e000e */
[----:B------:R-:W-:Y:S05]  /*1b910*/  WARPSYNC.COLLECTIVE R15, `(.L_x_8625) ;  /* 0x000000000f087348 */ /* 0x000fea0003c00000 */
[----:B------:R0:W1:Y:S02]  /*1b920*/  SHFL.IDX P6, R14, R13, R12, R11 ;  /* 0x0000000c0d0e7389 */ /* 0x00006400000c000b */
[----:B01----:R-:W-:Y:S01]  /*1b930*/  ENDCOLLECTIVE ;  /* 0x000000000000791b */ /* 0x003fe20003800000 */
.L_x_8625:
        /* <DEDUP_REMOVED lines=11> */
.L_x_8626:
[----:B------:R-:W-:-:S05]  /*1b9f0*/  @!P1 IMAD.MOV.U32 R3, RZ, RZ, R17 ;  /* 0x000000ffff039224 */ /* 0x000fca00078e0011 */
[----:B------:R-:W-:Y:S01]  /*1ba00*/  @!PT LDS RZ, [RZ] ;  /* 0x00000000fffff984 */ /* 0x000fe20000000800 */
[----:B------:R-:W-:Y:S01]  /*1ba10*/  @!PT LDS RZ, [RZ] ;  /* 0x00000000fffff984 */ /* 0x000fe20000000800 */
[----:B------:R-:W-:Y:S01]  /*1ba20*/  @!PT LDS RZ, [RZ] ;  /* 0x00000000fffff984 */ /* 0x000fe20000000800 */
        /* <DEDUP_REMOVED lines=8> */
.L_x_8627:
[----:B------:R-:W-:Y:S02]  /*1bab0*/  IMAD.MOV.U32 R13, RZ, RZ, R4 ;  /* 0x000000ffff0d7224 */ /* 0x000fe400078e0004 */
[----:B------:R-:W-:Y:S02]  /*1bac0*/  IMAD.MOV.U32 R12, RZ, RZ, 0x2 ;  /* 0x00000002ff0c7424 */ /* 0x000fe400078e00ff */
[----:B------:R-:W-:-:S07]  /*1bad0*/  IMAD.MOV.U32 R3, RZ, RZ, R14 ;  /* 0x000000ffff037224 */ /* 0x000fce00078e000e */
[----:B------:R-:W-:Y:S05]  /*1bae0*/  WARPSYNC.COLLECTIVE R15, `(.L_x_8628) ;  /* 0x000000000f087348 */ /* 0x000fea0003c00000 */
[----:B------:R0:W1:Y:S02]  /*1baf0*/  SHFL.IDX P6, R14, R13, R12, R11 ;  /* 0x0000000c0d0e7389 */ /* 0x00006400000c000b */
[----:B01----:R-:W-:Y:S01]  /*1bb00*/  ENDCOLLECTIVE ;  /* 0x000000000000791b */ /* 0x003fe20003800000 */
.L_x_8628:
        /* <DEDUP_REMOVED lines=14> */
.L_x_8629:
[----:B------:R-:W-:Y:S02]  /*1bbf0*/  IMAD.MOV.U32 R13, RZ, RZ, R4 ;  /* 0x000000ffff0d7224 */ /* 0x000fe400078e0004 */
[----:B------:R-:W-:Y:S01]  /*1bc00*/  IMAD.MOV.U32 R12, RZ, RZ, 0x3 ;  /* 0x00000003ff0c7424 */ /* 0x000fe200078e00ff */
[----:B------:R-:W-:-:S05]  /*1bc10*/  @!P1 IADD3 R14, P2, R30, R14, RZ ;  /* 0x0000000e1e0e9210 */ /* 0x000fca0007f5e0ff */
[----:B------:R-:W-:-:S08]  /*1bc20*/  @!P1 IMAD.MOV.U32 R2, RZ, RZ, R14 ;  /* 0x000000ffff029224 */ /* 0x000fd000078e000e */
[----:B------:R-:W-:Y:S05]  /*1bc30*/  WARPSYNC.COLLECTIVE R15, `(.L_x_8630) ;  /* 0x000000000f087348 */ /* 0x000fea0003c00000 */
[----:B------:R0:W1:Y:S02]  /*1bc40*/  SHFL.IDX P6, R14, R13, R12, R11 ;  /* 0x0000000c0d0e7389 */ /* 0x00006400000c000b */
[----:B01----:R-:W-:Y:S01]  /*1bc50*/  ENDCOLLECTIVE ;  /* 0x000000000000791b */ /* 0x003fe20003800000 */
.L_x_8630:
[----:B------:R-:W-:Y:S02]  /*1bc60*/  @!P1 IMAD.X R3, RZ, RZ, R8, P2 ;  /* 0x000000ffff039224 */ /* 0x000fe400010e0608 */
[----:B------:R-:W-:-:S03]  /*1bc70*/  VIADD R8, R6, 0x30 ;  /* 0x0000003006087836 */ /* 0x000fc60000000000 */
[----:B------:R-:W-:Y:S01]  /*1bc80*/  @!PT LDS RZ, [RZ] ;  /* 0x00000000fffff984 */ /* 0x000fe20000000800 */
[----:B------:R-:W-:Y:S01]  /*1bc90*/  @!PT LDS RZ, [RZ] ;  /* 0x00000000fffff984 */ /* 0x000fe20000000800 */
[----:B------:R-:W-:Y:S01]  /*1bca0*/  @!PT LDS RZ, [RZ] ;  /* 0x00000000fffff984 */ /* 0x000fe20000000800 */
[----:B------:R0:W-:Y:S02]  /*1bcb0*/  @!P1 LDGSTS.E.BYPASS.LTC128B.128 [R29+0x15400], desc[UR52][R2.64], !P0 ;  /* 0x15400000021d9fae */ /* 0x0001e4000c101d74 */
[----:B------:R-:W-:Y:S01]  /*1bcc0*/  ISETP.GE.AND P2, PT, R8, R5, PT ;  /* 0x000000050800720c */ /* 0x000fe20003f46270 */
[----:B------:R-:W-:Y:S02]  /*1bcd0*/  VIADD R8, R6, 0x40 ;  /* 0x0000004006087836 */ /* 0x000fe40000000000 */
[----:B------:R-:W-:Y:S02]  /*1bce0*/  IMAD.MOV.U32 R13, RZ, RZ, R0 ;  /* 0x000000ffff0d7224 */ /* 0x000fe400078e0000 */
[----:B------:R-:W-:-:S08]  /*1bcf0*/  IMAD.MOV.U32 R7, RZ, RZ, R14 ;  /* 0x000000ffff077224 */ /* 0x000fd000078e000e */
[----:B0-----:R-:W-:Y:S05]  /*1bd00*/  WARPSYNC.COLLECTIVE R15, `(.L_x_8631) ;  /* 0x000000000f087348 */ /* 0x001fea0003c00000 */
[----:B------:R1:W2:Y:S02]  /*1bd10*/  SHFL.IDX P6, R14, R13, R12, R11 ;  /* 0x0000000c0d0e7389 */ /* 0x0002a400000c000b */
[----:B012---:R-:W-:Y:S01]  /*1bd20*/  ENDCOLLECTIVE ;  /* 0x000000000000791b */ /* 0x007fe20003800000 */
.L_x_8631:
[----:B------:R-:W-:Y:S02]  /*1bd30*/  IMAD.MOV.U32 R13, RZ, RZ, R4 ;  /* 0x000000ffff0d7224 */ /* 0x000fe400078e0004 */
[----:B------:R-:W-:Y:S02]  /*1bd40*/  IMAD.MOV.U32 R12, RZ, RZ, 0x4 ;  /* 0x00000004ff0c7424 */ /* 0x000fe400078e00ff */
[----:B------:R-:W-:-:S07]  /*1bd50*/  IMAD.MOV.U32 R9, RZ, RZ, R14 ;  /* 0x000000ffff097224 */ /* 0x000fce00078e000e */
[----:B------:R-:W-:Y:S05]  /*1bd60*/  WARPSYNC.COLLECTIVE R15, `(.L_x_8632) ;  /* 0x000000000f087348 */ /* 0x000fea0003c00000 */
[----:B------:R0:W1:Y:S02]  /*1bd70*/  SHFL.IDX P6, R14, R13, R12, R11 ;  /* 0x0000000c0d0e7389 */ /* 0x00006400000c000b */
[----:B01----:R-:W-:Y:S01]  /*1bd80*/  ENDCOLLECTIVE ;  /* 0x000000000000791b */ /* 0x003fe20003800000 */
.L_x_8632:
        /* <DEDUP_REMOVED lines=12> */
.L_x_8633:
[----:B------:R-:W-:Y:S02]  /*1be50*/  IMAD.MOV.U32 R13, RZ, RZ, R4 ;  /* 0x000000ffff0d7224 */ /* 0x000fe400078e0004 */
[----:B------:R-:W-:Y:S01]  /*1be60*/  IMAD.MOV.U32 R12, RZ, RZ, 0x5 ;  /* 0x00000005ff0c7424 */ /* 0x000fe200078e00ff */
[----:B------:R-:W-:-:S13]  /*1be70*/  @!P1 IADD3 R2, P2, R30, R14, RZ ;  /* 0x0000000e1e029210 */ /* 0x000fda0007f5e0ff */
[----:B------:R-:W-:Y:S05]  /*1be80*/  WARPSYNC.COLLECTIVE R15, `(.L_x_8634) ;  /* 0x000000000f087348 */ /* 0x000fea0003c00000 */
[----:B------:R0:W1:Y:S02]  /*1be90*/  SHFL.IDX P6, R14, R13, R12, R11 ;  /* 0x0000000c0d0e7389 */ /* 0x00006400000c000b */
[----:B01----:R-:W-:Y:S01]  /*1bea0*/  ENDCOLLECTIVE ;  /* 0x000000000000791b */ /* 0x003fe20003800000 */
.L_x_8634:
[----:B------:R-:W-:Y:S02]  /*1beb0*/  @!P1 IMAD.X R3, RZ, RZ, R8, P2 ;  /* 0x000000ffff039224 */ /* 0x000fe400010e0608 */
[----:B------:R-:W-:-:S03]  /*1bec0*/  VIADD R8, R6, 0x50 ;  /* 0x0000005006087836 */ /* 0x000fc60000000000 */
[----:B------:R-:W-:Y:S01]  /*1bed0*/  @!PT LDS RZ, [RZ] ;  /* 0x00000000fffff984 */ /* 0x000fe20000000800 */
[----:B------:R-:W-:Y:S01]  /*1bee0*/  @!PT LDS RZ, [RZ] ;  /* 0x00000000fffff984 */ /* 0x000fe20000000800 */
[----:B------:R-:W-:Y:S01]  /*1bef0*/  @!PT LDS RZ, [RZ] ;  /* 0x00000000fffff984 */ /* 0x000fe20000000800 */
[----:B------:R0:W-:Y:S02]  /*1bf00*/  @!P1 LDGSTS.E.BYPASS.LTC128B.128 [R29+0x16400], desc[UR52][R2.64], !P0 ;  /* 0x16400000021d9fae */ /* 0x0001e4000c101d74 */
[----:B------:R-:W-:Y:S01]  /*1bf10*/  ISETP.GE.AND P2, PT, R8, R5, PT ;  /* 0x000000050800720c */ /* 0x000fe20003f46270 */
[----:B------:R-:W-:Y:S02]  /*1bf20*/  IMAD.MOV.U32 R13, RZ, RZ, R0 ;  /* 0x000000ffff0d7224 */ /* 0x000fe400078e0000 */
[----:B------:R-:W-:-:S10]  /*1bf30*/  IMAD.MOV.U32 R7, RZ, RZ, R14 ;  /* 0x000000ffff077224 */ /* 0x000fd400078e000e */
[----:B0-----:R-:W-:Y:S05]  /*1bf40*/  WARPSYNC.COLLECTIVE R15, `(.L_x_8635) ;  /* 0x000000000f087348 */ /* 0x001fea0003c00000 */
[----:B------:R1:W2:Y:S02]  /*1bf50*/  SHFL.IDX P6, R14, R13, R12, R11 ;  /* 0x0000000c0d0e7389 */ /* 0x0002a400000c000b */
[----:B012---:R-:W-:Y:S01]  /*1bf60*/  ENDCOLLECTIVE ;  /* 0x000000000000791b */ /* 0x007fe20003800000 */
.L_x_8635:
[----:B------:R-:W-:Y:S02]  /*1bf70*/  IMAD.MOV.U32 R13, RZ, RZ, R4 ;  /* 0x000000ffff0d7224 */ /* 0x000fe400078e0004 */
[----:B------:R-:W-:Y:S02]  /*1bf80*/  IMAD.MOV.U32 R12, RZ, RZ, 0x6 ;  /* 0x00000006ff0c7424 */ /* 0x000fe400078e00ff */
[----:B------:R-:W-:-:S07]  /*1bf90*/  IMAD.MOV.U32 R9, RZ, RZ, R14 ;  /* 0x000000ffff097224 */ /* 0x000fce00078e000e */
[----:B------:R-:W-:Y:S05]  /*1bfa0*/  WARPSYNC.COLLECTIVE R15, `(.L_x_8636) ;  /* 0x000000000f087348 */ /* 0x000fea0003c00000 */
[----:B------:R0:W1:Y:S02]  /*1bfb0*/  SHFL.IDX P6, R14, R13, R12, R11 ;  /* 0x0000000c0d0e7389 */ /* 0x00006400000c000b */
[----:B01----:R-:W-:Y:S01]  /*1bfc0*/  ENDCOLLECTIVE ;  /* 0x000000000000791b */ /* 0x003fe20003800000 */
.L_x_8636:
        /* <DEDUP_REMOVED lines=11> */
.L_x_8637:
[----:B------:R-:W-:-:S05]  /*1c080*/  VIADD R2, R6, 0x60 ;  /* 0x0000006006027836 */ /* 0x000fca0000000000 */
[----:B------:R-:W-:Y:S01]  /*1c090*/  ISETP.GE.AND P1, PT, R2, R5, PT ;  /* 0x000000050200720c */ /* 0x000fe20003f26270 */
[----:B------:R-:W-:Y:S02]  /*1c0a0*/  IMAD.MOV.U32 R13, RZ, RZ, R4 ;  /* 0x000000ffff0d7224 */ /* 0x000fe400078e0004 */
[----:B------:R-:W-:-:S10]  /*1c0b0*/  IMAD.MOV.U32 R12, RZ, RZ, 0x7 ;  /* 0x00000007ff0c7424 */ /* 0x000fd400078e00ff */
[----:B------:R-:W-:-:S05]  /*1c0c0*/  @!P1 IADD3 R14, P2, R30, R14, RZ ;  /* 0x0000000e1e0e9210 */ /* 0x000fca0007f5e0ff */
[----:B------:R-:W-:-:S08]  /*1c0d0*/  @!P1 IMAD.MOV.U32 R2, RZ, RZ, R14 ;  /* 0x000000ffff029224 */ /* 0x000fd000078e000e */
[----:B------:R-:W-:Y:S05]  /*1c0e0*/  WARPSYNC.COLLECTIVE R15, `(.L_x_8638) ;  /* 0x000000000f087348 */ /* 0x000fea0003c00000 */
[----:B------:R0:W1:Y:S02]  /*1c0f0*/  SHFL.IDX P6, R14, R13, R12, R11 ;  /* 0x0000000c0d0e7389 */ /* 0x00006400000c000b */
[----:B01----:R-:W-:Y:S01]  /*1c100*/  ENDCOLLECTIVE ;  /* 0x000000000000791b */ /* 0x003fe20003800000 */
.L_x_8638:
[----:B------:R-:W-:-:S04]  /*1c110*/  @!P1 IMAD.X R7, RZ, RZ, R8, P2 ;  /* 0x000000ffff079224 */ /* 0x000fc800010e0608 */
        /* <DEDUP_REMOVED lines=10> */
.L_x_8639:
[----:B------:R-:W-:Y:S05]  /*1c1c0*/  BRA `(.L_x_8640) ;  /* 0xffffffb400207947 */ /* 0x000fea000383ffff */
.L_x_8538:
[----:B0-----:R0:W1:Y:S02]  /*1c1d0*/  SYNCS.PHASECHK.TRANS64.TRYWAIT P0, [R25+URZ+0x22820], R0 ;  /* 0x02282000190075a7 */ /* 0x001064000800017f */
[----:B-1----:R-:W-:Y:S05]  /*1c1e0*/  @!P0 NANOSLEEP.SYNCS 0x989680 ;  /* 0x009896800000895d */ /* 0x002fea0003900000 */
[----:B------:R-:W1:Y:S02]  /*1c1f0*/  @!P0 SYNCS.PHASECHK.TRANS64 P0, [R25+URZ+0x22820], R0 ;  /* 0x02282000190085a7 */ /* 0x000e64000800007f */
[----:B-1----:R-:W-:Y:S05]  /*1c200*/  @!P0 BRA `(.L_x_8538) ;  /* 0xfffffffc00f08947 */ /* 0x002fea000383ffff */
[----:B------:R-:W-:Y:S05]  /*1c210*/  BRA `(.L_x_8641) ;  /* 0xffffffb400507947 */ /* 0x000fea000383ffff */
.L_x_8541:
[----:B0-----:R0:W1:Y:S02]  /*1c220*/  SYNCS.PHASECHK.TRANS64.TRYWAIT P1, [R3+URZ+0x22880], R26 ;  /* 0x0228801a030075a7 */ /* 0x001064000802017f */
[----:B-1----:R-:W-:Y:S05]  /*1c230*/  @!P1 NANOSLEEP.SYNCS 0x989680 ;  /* 0x009896800000995d */ /* 0x002fea0003900000 */
[----:B------:R-:W1:Y:S02]  /*1c240*/  @!P1 SYNCS.PHASECHK.TRANS64 P1, [R3+URZ+0x22880], R26 ;  /* 0x0228801a030095a7 */ /* 0x000e64000802007f */
[----:B-1----:R-:W-:Y:S05]  /*1c250*/  @!P1 BRA `(.L_x_8541) ;  /* 0xfffffffc00f09947 */ /* 0x002fea000383ffff */
[----:B------:R-:W-:Y:S05]  /*1c260*/  BRA `(.L_x_8642) ;  /* 0xffffffb800647947 */ /* 0x000fea000383ffff */
.L_x_8542:
        /* <DEDUP_REMOVED lines=8> */
.L_x_8644:
[----:B------:R-:W-:Y:S05]  /*1c2f0*/  BSYNC B0 ;  /* 0x0000000000007941 */ /* 0x000fea0003800000 */
.L_x_8643:
        /* <DEDUP_REMOVED lines=9> */
.L_x_8645:
[----:B------:R-:W-:Y:S02]  /*1c390*/  IMAD.MOV.U32 R13, RZ, RZ, R7 ;  /* 0x000000ffff0d7224 */ /* 0x000fe400078e0007 */
[----:B------:R-:W-:Y:S02]  /*1c3a0*/  IMAD.MOV.U32 R12, RZ, RZ, 0x1 ;  /* 0x00000001ff0c7424 */ /* 0x000fe400078e00ff */
[----:B------:R-:W-:-:S07]  /*1c3b0*/  IMAD.MOV.U32 R4, RZ, RZ, R14 ;  /* 0x000000ffff047224 */ /* 0x000fce00078e000e */
[----:B------:R-:W-:Y:S05]  /*1c3c0*/  WARPSYNC.COLLECTIVE R15, `(.L_x_8646) ;  /* 0x000000000f087348 */ /* 0x000fea0003c00000 */
[----:B------:R0:W1:Y:S02]  /*1c3d0*/  SHFL.IDX P6, R14, R13, R12, R11 ;  /* 0x0000000c0d0e7389 */ /* 0x00006400000c000b */
[----:B01----:R-:W-:Y:S01]  /*1c3e0*/  ENDCOLLECTIVE ;  /* 0x000000000000791b */ /* 0x003fe20003800000 */
.L_x_8646:
        /* <DEDUP_REMOVED lines=11> */
.L_x_8647:
        /* <DEDUP_REMOVED lines=9> */
.L_x_8648:
        /* <DEDUP_REMOVED lines=9> */
.L_x_8649:
[----:B------:R-:W-:Y:S02]  /*1c5c0*/  IMAD.MOV.U32 R13, RZ, RZ, R7 ;  /* 0x000000ffff0d7224 */ /* 0x000fe400078e0007 */
[----:B------:R-:W-:Y:S02]  /*1c5d0*/  IMAD.MOV.U32 R12, RZ, RZ, 0x3 ;  /* 0x00000003ff0c7424 */ /* 0x000fe400078e00ff */
[----:B------:R-:W-:-:S07]  /*1c5e0*/  IMAD.MOV.U32 R4, RZ, RZ, R14 ;  /* 0x000000ffff047224 */ /* 0x000fce00078e000e */
[----:B------:R-:W-:Y:S05]  /*1c5f0*/  WARPSYNC.COLLECTIVE R15, `(.L_x_8650) ;  /* 0x000000000f087348 */ /* 0x000fea0003c00000 */
[----:B------:R0:W1:Y:S02]  /*1c600*/  SHFL.IDX P6, R14, R13, R12, R11 ;  /* 0x0000000c0d0e7389 */ /* 0x00006400000c000b */
[----:B01----:R-:W-:Y:S01]  /*1c610*/  ENDCOLLECTIVE ;  /* 0x000000000000791b */ /* 0x003fe20003800000 */
.L_x_8650:
        /* <DEDUP_REMOVED lines=11> */
.L_x_8651:
[----:B------:R-:W-:Y:S02]  /*1c6d0*/  IMAD.MOV.U32 R13, RZ, RZ, R7 ;  /* 0x000000ffff0d7224 */ /* 0x000fe400078e0007 */
[----:B------:R-:W-:Y:S02]  /*1c6e0*/  IMAD.MOV.U32 R12, RZ, RZ, 0x4 ;  /* 0x00000004ff0c7424 */ /* 0x000fe400078e00ff */
[----:B------:R-:W-:-:S07]  /*1c6f0*/  IMAD.MOV.U32 R4, RZ, RZ, R14 ;  /* 0x000000ffff047224 */ /* 0x000fce00078e000e */
[----:B------:R-:W-:Y:S05]  /*1c700*/  WARPSYNC.COLLECTIVE R15, `(.L_x_8652) ;  /* 0x000000000f087348 */ /* 0x000fea0003c00000 */
[----:B------:R0:W1:Y:S02]  /*1c710*/  SHFL.IDX P6, R14, R13, R12, R11 ;  /* 0x0000000c0d0e7389 */ /* 0x00006400000c000b */
[----:B01----:R-:W-:Y:S01]  /*1c720*/  ENDCOLLECTIVE ;  /* 0x000000000000791b */ /* 0x003fe20003800000 */
.L_x_8652:
        /* <DEDUP_REMOVED lines=11> */
.L_x_8653:
[----:B------:R-:W-:Y:S02]  /*1c7e0*/  IMAD.MOV.U32 R13, RZ, RZ, R7 ;  /* 0x000000ffff0d7224 */ /* 0x000fe400078e0007 */
[----:B------:R-:W-:Y:S02]  /*1c7f0*/  IMAD.MOV.U32 R12, RZ, RZ, 0x5 ;  /* 0x00000005ff0c7424 */ /* 0x000fe400078e00ff */
[----:B------:R-:W-:-:S07]  /*1c800*/  IMAD.MOV.U32 R4, RZ, RZ, R14 ;  /* 0x000000ffff047224 */ /* 0x000fce00078e000e */
[----:B------:R-:W-:Y:S05]  /*1c810*/  WARPSYNC.COLLECTIVE R15, `(.L_x_8654) ;  /* 0x000000000f087348 */ /* 0x000fea0003c00000 */
[----:B------:R0:W1:Y:S02]  /*1c820*/  SHFL.IDX P6, R14, R13, R12, R11 ;  /* 0x0000000c0d0e7389 */ /* 0x00006400000c000b */
[----:B01----:R-:W-:Y:S01]  /*1c830*/  ENDCOLLECTIVE ;  /* 0x000000000000791b */ /* 0x003fe20003800000 */
.L_x_8654:
        /* <DEDUP_REMOVED lines=11> */
.L_x_8655:
[----:B------:R-:W-:Y:S02]  /*1c8f0*/  IMAD.MOV.U32 R13, RZ, RZ, R7 ;  /* 0x000000ffff0d7224 */ /* 0x000fe400078e0007 */
[----:B------:R-:W-:Y:S02]  /*1c900*/  IMAD.MOV.U32 R12, RZ, RZ, 0x6 ;  /* 0x00000006ff0c7424 */ /* 0x000fe400078e00ff */
[----:B------:R-:W-:-:S07]  /*1c910*/  IMAD.MOV.U32 R4, RZ, RZ, R14 ;  /* 0x000000ffff047224 */ /* 0x000fce00078e000e */
[----:B------:R-:W-:Y:S05]  /*1c920*/  WARPSYNC.COLLECTIVE R15, `(.L_x_8656) ;  /* 0x000000000f087348 */ /* 0x000fea0003c00000 */
[----:B------:R0:W1:Y:S02]  /*1c930*/  SHFL.IDX P6, R14, R13, R12, R11 ;  /* 0x0000000c0d0e7389 */ /* 0x00006400000c000b */
[----:B01----:R-:W-:Y:S01]  /*1c940*/  ENDCOLLECTIVE ;  /* 0x000000000000791b */ /* 0x003fe20003800000 */
.L_x_8656:
        /* <DEDUP_REMOVED lines=11> */
.L_x_8657:
[----:B------:R-:W-:Y:S02]  /*1ca00*/  IMAD.MOV.U32 R13, RZ, RZ, R7 ;  /* 0x000000ffff0d7224 */ /* 0x000fe400078e0007 */
[----:B------:R-:W-:Y:S02]  /*1ca10*/  IMAD.MOV.U32 R12, RZ, RZ, 0x7 ;  /* 0x00000007ff0c7424 */ /* 0x000fe400078e00ff */
[----:B------:R-:W-:-:S07]  /*1ca20*/  IMAD.MOV.U32 R4, RZ, RZ, R14 ;  /* 0x000000ffff047224 */ /* 0x000fce00078e000e */
[----:B------:R-:W-:Y:S05]  /*1ca30*/  WARPSYNC.COLLECTIVE R15, `(.L_x_8658) ;  /* 0x000000000f087348 */ /* 0x000fea0003c00000 */
[----:B------:R0:W1:Y:S02]  /*1ca40*/  SHFL.IDX P6, R14, R13, R12, R11 ;  /* 0x0000000c0d0e7389 */ /* 0x00006400000c000b */
[----:B01----:R-:W-:Y:S01]  /*1ca50*/  ENDCOLLECTIVE ;  /* 0x000000000000791b */ /* 0x003fe20003800000 */
.L_x_8658:
        /* <DEDUP_REMOVED lines=11> */
.L_x_8659:
        /* <DEDUP_REMOVED lines=9> */
.L_x_8660:
        /* <DEDUP_REMOVED lines=9> */
.L_x_8661:
[----:B------:R-:W-:Y:S02]  /*1cc30*/  IMAD.MOV.U32 R13, RZ, RZ, R19 ;  /* 0x000000ffff0d7224 */ /* 0x000fe400078e0013 */
[----:B------:R-:W-:Y:S02]  /*1cc40*/  IMAD.MOV.U32 R12, RZ, RZ, 0x1 ;  /* 0x00000001ff0c7424 */ /* 0x000fe400078e00ff */
[----:B------:R-:W-:-:S07]  /*1cc50*/  IMAD.MOV.U32 R7, RZ, RZ, R14 ;  /* 0x000000ffff077224 */ /* 0x000fce00078e000e */
[----:B------:R-:W-:Y:S05]  /*1cc60*/  WARPSYNC.COLLECTIVE R15, `(.L_x_8662) ;  /* 0x000000000f087348 */ /* 0x000fea0003c00000 */
[----:B------:R0:W1:Y:S02]  /*1cc70*/  SHFL.IDX P6, R14, R13, R12, R11 ;  /* 0x0000000c0d0e7389 */ /* 0x00006400000c000b */
[----:B01----:R-:W-:Y:S01]  /*1cc80*/  ENDCOLLECTIVE ;  /* 0x000000000000791b */ /* 0x003fe20003800000 */
.L_x_8662:
        /* <DEDUP_REMOVED lines=11> */
.L_x_8663:
[----:B------:R-:W-:Y:S05]  /*1cd40*/  BRA `(.L_x_8664) ;  /* 0xffffffb4001c7947 */ /* 0x000fea000383ffff */
.L_x_8545:
[----:B--2---:R2:W3:Y:S02]  /*1cd50*/  SYNCS.PHASECHK.TRANS64.TRYWAIT P1, [R3+URZ+0x22840], R26 ;  /* 0x0228401a030075a7 */ /* 0x0044e4000802017f */
[----:B---3--:R-:W-:Y:S05]  /*1cd60*/  @!P1 NANOSLEEP.SYNCS 0x989680 ;  /* 0x009896800000995d */ /* 0x008fea0003900000 */
[----:B------:R-:W3:Y:S02]  /*1cd70*/  @!P1 SYNCS.PHASECHK.TRANS64 P1, [R3+URZ+0x22840], R26 ;  /* 0x0228401a030095a7 */ /* 0x000ee4000802007f */
[----:B---3--:R-:W-:Y:S05]  /*1cd80*/  @!P1 BRA `(.L_x_8545) ;  /* 0xfffffffc00f09947 */ /* 0x008fea000383ffff */
[----:B------:R-:W-:Y:S05]  /*1cd90*/  BRA `(.L_x_8665) ;  /* 0xffffffb4005c7947 */ /* 0x000fea000383ffff */
.L_x_8546:
        /* <DEDUP_REMOVED lines=8> */
.L_x_8667:
[----:B------:R-:W-:Y:S05]  /*1ce20*/  BSYNC B0 ;  /* 0x0000000000007941 */ /* 0x000fea0003800000 */
.L_x_8666:
        /* <DEDUP_REMOVED lines=9> */
.L_x_8668:
[----:B------:R-:W-:Y:S02]  /*1cec0*/  VIADD R8, R8, UR46 ;  /* 0x0000002e08087c36 */ /* 0x000fe40008000000 */
[----:B------:R-:W-:Y:S02]  /*1ced0*/  IMAD.MOV.U32 R13, RZ, RZ, R7 ;  /* 0x000000ffff0d7224 */ /* 0x000fe400078e0007 */
[----:B------:R-:W-:Y:S01]  /*1cee0*/  IMAD.MOV.U32 R12, RZ, RZ, 0x1 ;  /* 0x00000001ff0c7424 */ /* 0x000fe200078e00ff */
[----:B------:R-:W-:-:S13]  /*1cef0*/  IADD3 R4, P1, R30, R14, RZ ;  /* 0x0000000e1e047210 */ /* 0x000fda0007f3e0ff */
[----:B------:R-:W-:Y:S05]  /*1cf00*/  WARPSYNC.COLLECTIVE R15, `(.L_x_8669) ;  /* 0x000000000f087348 */ /* 0x000fea0003c00000 */
[----:B------:R0:W1:Y:S02]  /*1cf10*/  SHFL.IDX P6, R14, R13, R12, R11 ;  /* 0x0000000c0d0e7389 */ /* 0x00006400000c000b */
[----:B01----:R-:W-:Y:S01]  /*1cf20*/  ENDCOLLECTIVE ;  /* 0x000000000000791b */ /* 0x003fe20003800000 */
.L_x_8669:
        /* <DEDUP_REMOVED lines=10> */
.L_x_8670:
[----:B------:R-:W-:Y:S02]  /*1cfd0*/  IMAD.MOV.U32 R13, RZ, RZ, R7 ;  /* 0x000000ffff0d7224 */ /* 0x000fe400078e0007 */
[----:B------:R-:W-:Y:S01]  /*1cfe0*/  IMAD.MOV.U32 R12, RZ, RZ, 0x2 ;  /* 0x00000002ff0c7424 */ /* 0x000fe200078e00ff */
[----:B------:R-:W-:-:S13]  /*1cff0*/  IADD3 R4, P1, R30, R14, RZ ;  /* 0x0000000e1e047210 */ /* 0x000fda0007f3e0ff */
[----:B------:R-:W-:Y:S05]  /*1d000*/  WARPSYNC.COLLECTIVE R15, `(.L_x_8671) ;  /* 0x000000000f087348 */ /* 0x000fea0003c00000 */
[----:B------:R0:W1:Y:S02]  /*1d010*/  SHFL.IDX P6, R14, R13, R12, R11 ;  /* 0x0000000c0d0e7389 */ /* 0x00006400000c000b */
[----:B01----:R-:W-:Y:S01]  /*1d020*/  ENDCOLLECTIVE ;  /* 0x000000000000791b */ /* 0x003fe20003800000 */
.L_x_8671:
        /* <DEDUP_REMOVED lines=10> */
.L_x_8672:
[----:B------:R-:W-:Y:S02]  /*1d0d0*/  IMAD.MOV.U32 R13, RZ, RZ, R7 ;  /* 0x000000ffff0d7224 */ /* 0x000fe400078e0007 */
[----:B------:R-:W-:Y:S02]  /*1d0e0*/  IMAD.MOV.U32 R12, RZ, RZ, 0x3 ;  /* 0x00000003ff0c7424 */ /* 0x000fe400078e00ff */
[----:B------:R-:W-:-:S07]  /*1d0f0*/  IMAD.MOV.U32 R19, RZ, RZ, R14 ;  /* 0x000000ffff137224 */ /* 0x000fce00078e000e */
[----:B------:R-:W-:Y:S05]  /*1d100*/  WARPSYNC.COLLECTIVE R15, `(.L_x_8673) ;  /* 0x000000000f087348 */ /* 0x000fea0003c00000 */
[----:B------:R0:W1:Y:S02]  /*1d110*/  SHFL.IDX P6, R14, R13, R12, R11 ;  /* 0x0000000c0d0e7389 */ /* 0x00006400000c000b */
[----:B01----:R-:W-:Y:S01]  /*1d120*/  ENDCOLLECTIVE ;  /* 0x000000000000791b */ /* 0x003fe20003800000 */
.L_x_8673:
        /* <DEDUP_REMOVED lines=11> */
.L_x_8674:
[----:B------:R-:W-:Y:S02]  /*1d1e0*/  IMAD.MOV.U32 R13, RZ, RZ, R7 ;  /* 0x000000ffff0d7224 */ /* 0x000fe400078e0007 */
[----:B------:R-:W-:Y:S01]  /*1d1f0*/  IMAD.MOV.U32 R12, RZ, RZ, 0x4 ;  /* 0x00000004ff0c7424 */ /* 0x000fe200078e00ff */
[----:B------:R-:W-:-:S13]  /*1d200*/  IADD3 R4, P1, R30, R14, RZ ;  /* 0x0000000e1e047210 */ /* 0x000fda0007f3e0ff */
[----:B------:R-:W-:Y:S05]  /*1d210*/  WARPSYNC.COLLECTIVE R15, `(.L_x_8675) ;  /* 0x000000000f087348 */ /* 0x000fea0003c00000 */
[----:B------:R0:W1:Y:S02]  /*1d220*/  SHFL.IDX P6, R14, R13, R12, R11 ;  /* 0x0000000c0d0e7389 */ /* 0x00006400000c000b */
[----:B01----:R-:W-:Y:S01]  /*1d230*/  ENDCOLLECTIVE ;  /* 0x000000000000791b */ /* 0x003fe20003800000 */
.L_x_8675:
        /* <DEDUP_REMOVED lines=10> */
.L_x_8676:
[----:B------:R-:W-:Y:S02]  /*1d2e0*/  IMAD.MOV.U32 R13, RZ, RZ, R7 ;  /* 0x000000ffff0d7224 */ /* 0x000fe400078e0007 */
[----:B------:R-:W-:Y:S02]  /*1d2f0*/  IMAD.MOV.U32 R12, RZ, RZ, 0x5 ;  /* 0x00000005ff0c7424 */ /* 0x000fe400078e00ff */
[----:B------:R-:W-:-:S07]  /*1d300*/  IMAD.MOV.U32 R19, RZ, RZ, R14 ;  /* 0x000000ffff137224 */ /* 0x000fce00078e000e */
[----:B------:R-:W-:Y:S05]  /*1d310*/  WARPSYNC.COLLECTIVE R15, `(.L_x_8677) ;  /* 0x000000000f087348 */ /* 0x000fea0003c00000 */
[----:B------:R0:W1:Y:S02]  /*1d320*/  SHFL.IDX P6, R14, R13, R12, R11 ;  /* 0x0000000c0d0e7389 */ /* 0x00006400000c000b */
[----:B01----:R-:W-:Y:S01]  /*1d330*/  ENDCOLLECTIVE ;  /* 0x000000000000791b */ /* 0x003fe20003800000 */
.L_x_8677:
        /* <DEDUP_REMOVED lines=11> */
.L_x_8678:
        /* <DEDUP_REMOVED lines=8> */
.L_x_8679:
        /* <DEDUP_REMOVED lines=9> */
.L_x_8680:
[----:B------:R-:W-:Y:S02]  /*1d500*/  IMAD.MOV.U32 R13, RZ, RZ, R7 ;  /* 0x000000ffff0d7224 */ /* 0x000fe400078e0007 */
[----:B------:R-:W-:Y:S02]  /*1d510*/  IMAD.MOV.U32 R12, RZ, RZ, 0x7 ;  /* 0x00000007ff0c7424 */ /* 0x000fe400078e00ff */
[----:B------:R-:W-:-:S07]  /*1d520*/  IMAD.MOV.U32 R19, RZ, RZ, R14 ;  /* 0x000000ffff137224 */ /* 0x000fce00078e000e */
[----:B------:R-:W-:Y:S05]  /*1d530*/  WARPSYNC.COLLECTIVE R15, `(.L_x_8681) ;  /* 0x000000000f087348 */ /* 0x000fea0003c00000 */
[----:B------:R0:W1:Y:S02]  /*1d540*/  SHFL.IDX P6, R14, R13, R12, R11 ;  /* 0x0000000c0d0e7389 */ /* 0x00006400000c000b */
[----:B01----:R-:W-:Y:S01]  /*1d550*/  ENDCOLLECTIVE ;  /* 0x000000000000791b */ /* 0x003fe20003800000 */
.L_x_8681:
        /* <DEDUP_REMOVED lines=11> */
.L_x_8682:
        /* <DEDUP_REMOVED lines=9> */
.L_x_8683:
        /* <DEDUP_REMOVED lines=9> */
.L_x_8684:
[----:B------:R-:W-:Y:S02]  /*1d730*/  IMAD.MOV.U32 R13, RZ, RZ, R10 ;  /* 0x000000ffff0d7224 */ /* 0x000fe400078e000a */
[----:B------:R-:W-:Y:S02]  /*1d740*/  IMAD.MOV.U32 R12, RZ, RZ, 0x1 ;  /* 0x00000001ff0c7424 */ /* 0x000fe400078e00ff */
[----:B------:R-:W-:-:S07]  /*1d750*/  IMAD.MOV.U32 R7, RZ, RZ, R14 ;  /* 0x000000ffff077224 */ /* 0x000fce00078e000e */
[----:B------:R-:W-:Y:S05]  /*1d760*/  WARPSYNC.COLLECTIVE R15, `(.L_x_8685) ;  /* 0x000000000f087348 */ /* 0x000fea0003c00000 */
[----:B------:R0:W1:Y:S02]  /*1d770*/  SHFL.IDX P6, R14, R13, R12, R11 ;  /* 0x0000000c0d0e7389 */ /* 0x00006400000c000b */
[----:B01----:R-:W-:Y:S01]  /*1d780*/  ENDCOLLECTIVE ;  /* 0x000000000000791b */ /* 0x003fe20003800000 */
.L_x_8685:
        /* <DEDUP_REMOVED lines=11> */
.L_x_8686:
[----:B------:R-:W-:Y:S05]  /*1d840*/  BRA `(.L_x_8687) ;  /* 0xffffffb000007947 */ /* 0x000fea000383ffff */
.L_x_8549:
[----:B0-----:R0:W1:Y:S02]  /*1d850*/  SYNCS.PHASECHK.TRANS64.TRYWAIT P2, [R6+URZ+0x22870], R3 ;  /* 0x02287003060075a7 */ /* 0x001064000804017f */
[----:B-1----:R-:W-:Y:S05]  /*1d860*/  @!P2 NANOSLEEP.SYNCS 0x989680 ;  /* 0x009896800000a95d */ /* 0x002fea0003900000 */
[----:B------:R-:W1:Y:S02]  /*1d870*/  @!P2 SYNCS.PHASECHK.TRANS64 P2, [R6+URZ+0x22870], R3 ;  /* 0x022870030600a5a7 */ /* 0x000e64000804007f */
[----:B-1----:R-:W-:Y:S05]  /*1d880*/  @!P2 BRA `(.L_x_8549) ;  /* 0xfffffffc00f0a947 */ /* 0x002fea000383ffff */
[----:B------:R-:W-:Y:S05]  /*1d890*/  BRA `(.L_x_8688) ;  /* 0xffffffb000587947 */ /* 0x000fea000383ffff */
.L_x_8551:
[----:B0-----:R0:W1:Y:S02]  /*1d8a0*/  SYNCS.PHASECHK.TRANS64.TRYWAIT P2, [R6+URZ+0x22860], R3 ;  /* 0x02286003060075a7 */ /* 0x001064000804017f */
[----:B-1----:R-:W-:Y:S05]  /*1d8b0*/  @!P2 NANOSLEEP.SYNCS 0x989680 ;  /* 0x009896800000a95d */ /* 0x002fea0003900000 */
[----:B------:R-:W1:Y:S02]  /*1d8c0*/  @!P2 SYNCS.PHASECHK.TRANS64 P2, [R6+URZ+0x22860], R3 ;  /* 0x022860030600a5a7 */ /* 0x000e64000804007f */
[----:B-1----:R-:W-:Y:S05]  /*1d8d0*/  @!P2 BRA `(.L_x_8551) ;  /* 0xfffffffc00f0a947 */ /* 0x002fea000383ffff */
[----:B------:R-:W-:Y:S05]  /*1d8e0*/  BRA `(.L_x_8689) ;  /* 0xffffffb000687947 */ /* 0x000fea000383ffff */
.L_x_8558:
[----:B0-----:R0:W1:Y:S02]  /*1d8f0*/  SYNCS.PHASECHK.TRANS64.TRYWAIT P0, [R16+URZ+0x22870], R3 ;  /* 0x02287003100075a7 */ /* 0x001064000800017f */
[----:B-1----:R-:W-:Y:S05]  /*1d900*/  @!P0 NANOSLEEP.SYNCS 0x989680 ;  /* 0x009896800000895d */ /* 0x002fea0003900000 */
[----:B------:R-:W1:Y:S02]  /*1d910*/  @!P0 SYNCS.PHASECHK.TRANS64 P0, [R16+URZ+0x22870], R3 ;  /* 0x02287003100085a7 */ /* 0x000e64000800007f */
[----:B-1----:R-:W-:Y:S05]  /*1d920*/  @!P0 BRA `(.L_x_8558) ;  /* 0xfffffffc00f08947 */ /* 0x002fea000383ffff */
[----:B------:R-:W-:Y:S05]  /*1d930*/  BRA `(.L_x_8690) ;  /* 0xffffffb8000c7947 */ /* 0x000fea000383ffff */
.L_x_8560:
[----:B0-----:R0:W1:Y:S02]  /*1d940*/  SYNCS.PHASECHK.TRANS64.TRYWAIT P0, [R16+URZ+0x22860], R5 ;  /* 0x02286005100075a7 */ /* 0x001064000800017f */
[----:B-1----:R-:W-:Y:S05]  /*1d950*/  @!P0 NANOSLEEP.SYNCS 0x989680 ;  /* 0x009896800000895d */ /* 0x002fea0003900000 */
[----:B------:R-:W1:Y:S02]  /*1d960*/  @!P0 SYNCS.PHASECHK.TRANS64 P0, [R16+URZ+0x22860], R5 ;  /* 0x02286005100085a7 */ /* 0x000e64000800007f */
[----:B-1----:R-:W-:Y:S05]  /*1d970*/  @!P0 BRA `(.L_x_8560) ;  /* 0xfffffffc00f08947 */ /* 0x002fea000383ffff */
[----:B------:R-:W-:Y:S05]  /*1d980*/  BRA `(.L_x_8691) ;  /* 0xffffffb8002c7947 */ /* 0x000fea000383ffff */
.L_x_8563:
[----:B0-----:R0:W1:Y:S02]  /*1d990*/  SYNCS.PHASECHK.TRANS64.TRYWAIT P0, [R5+URZ+0x22820], R2 ;  /* 0x02282002050075a7 */ /* 0x001064000800017f */
[----:B-1----:R-:W-:Y:S05]  /*1d9a0*/  @!P0 NANOSLEEP.SYNCS 0x989680 ;  /* 0x009896800000895d */ /* 0x002fea0003900000 */
[----:B------:R-:W1:Y:S02]  /*1d9b0*/  @!P0 SYNCS.PHASECHK.TRANS64 P0, [R5+URZ+0x22820], R2 ;  /* 0x02282002050085a7 */ /* 0x000e64000800007f */
[----:B-1----:R-:W-:Y:S05]  /*1d9c0*/  @!P0 BRA `(.L_x_8563) ;  /* 0xfffffffc00f08947 */ /* 0x002fea000383ffff */
[----:B------:R-:W-:Y:S05]  /*1d9d0*/  BRA `(.L_x_8692) ;  /* 0xffffffbc00b07947 */ /* 0x000fea000383ffff */
.L_x_8565:
[----:B0-----:R0:W1:Y:S02]  /*1d9e0*/  SYNCS.PHASECHK.TRANS64.TRYWAIT P1, [R4+URZ+0x22840], R3 ;  /* 0x02284003040075a7 */ /* 0x001064000802017f */
[----:B-1----:R-:W-:Y:S05]  /*1d9f0*/  @!P1 NANOSLEEP.SYNCS 0x989680 ;  /* 0x009896800000995d */ /* 0x002fea0003900000 */
[----:B------:R-:W1:Y:S02]  /*1da00*/  @!P1 SYNCS.PHASECHK.TRANS64 P1, [R4+URZ+0x22840], R3 ;  /* 0x02284003040095a7 */ /* 0x000e64000802007f */
[----:B-1----:R-:W-:Y:S05]  /*1da10*/  @!P1 BRA `(.L_x_8565) ;  /* 0xfffffffc00f09947 */ /* 0x002fea000383ffff */
[----:B------:R-:W-:Y:S05]  /*1da20*/  BRA `(.L_x_8693) ;  /* 0xffffffbc00ec7947 */ /* 0x000fea000383ffff */
.L_x_8567:
[----:B-1----:R1:W2:Y:S02]  /*1da30*/  SYNCS.PHASECHK.TRANS64.TRYWAIT P1, [R5+URZ+0x22840], R0 ;  /* 0x02284000050075a7 */ /* 0x0022a4000802017f */
[----:B--2---:R-:W-:Y:S05]  /*1da40*/  @!P1 NANOSLEEP.SYNCS 0x989680 ;  /* 0x009896800000995d */ /* 0x004fea0003900000 */
[----:B------:R-:W2:Y:S02]  /*1da50*/  @!P1 SYNCS.PHASECHK.TRANS64 P1, [R5+URZ+0x22840], R0 ;  /* 0x02284000050095a7 */ /* 0x000ea4000802007f */
[----:B--2---:R-:W-:Y:S05]  /*1da60*/  @!P1 BRA `(.L_x_8567) ;  /* 0xfffffffc00f09947 */ /* 0x004fea000383ffff */
[----:B------:R-:W-:Y:S05]  /*1da70*/  BRA `(.L_x_8694) ;  /* 0xffffffbc00f87947 */ /* 0x000fea000383ffff */
.L_x_8569:
[----:B--2---:R2:W3:Y:S02]  /*1da80*/  SYNCS.PHASECHK.TRANS64.TRYWAIT P1, [R4+URZ+0x22860], R3 ;  /* 0x02286003040075a7 */ /* 0x0044e4000802017f */
[----:B---3--:R-:W-:Y:S05]  /*1da90*/  @!P1 NANOSLEEP.SYNCS 0x989680 ;  /* 0x009896800000995d */ /* 0x008fea0003900000 */
[----:B------:R-:W3:Y:S02]  /*1daa0*/  @!P1 SYNCS.PHASECHK.TRANS64 P1, [R4+URZ+0x22860], R3 ;  /* 0x02286003040095a7 */ /* 0x000ee4000802007f */
[----:B---3--:R-:W-:Y:S05]  /*1dab0*/  @!P1 BRA `(.L_x_8569) ;  /* 0xfffffffc00f09947 */ /* 0x008fea000383ffff */
[----:B------:R-:W-:Y:S05]  /*1dac0*/  BRA `(.L_x_8695) ;  /* 0xffffffbc00f47947 */ /* 0x000fea000383ffff */
.L_x_8571:
[----:B---3--:R3:W4:Y:S02]  /*1dad0*/  SYNCS.PHASECHK.TRANS64.TRYWAIT P1, [R5+URZ+0x22860], R0 ;  /* 0x02286000050075a7 */ /* 0x008724000802017f */
[----:B----4-:R-:W-:Y:S05]  /*1dae0*/  @!P1 NANOSLEEP.SYNCS 0x989680 ;  /* 0x009896800000995d */ /* 0x010fea0003900000 */
[----:B------:R-:W4:Y:S02]  /*1daf0*/  @!P1 SYNCS.PHASECHK.TRANS64 P1, [R5+URZ+0x22860], R0 ;  /* 0x02286000050095a7 */ /* 0x000f24000802007f */
[----:B----4-:R-:W-:Y:S05]  /*1db00*/  @!P1 BRA `(.L_x_8571) ;  /* 0xfffffffc00f09947 */ /* 0x010fea000383ffff */
[----:B------:R-:W-:Y:S05]  /*1db10*/  BRA `(.L_x_8696) ;  /* 0xffffffbc00f07947 */ /* 0x000fea000383ffff */
.L_x_8573:
[----:B----4-:R4:W0:Y:S02]  /*1db20*/  SYNCS.PHASECHK.TRANS64.TRYWAIT P1, [R4+URZ+0x22880], R3 ;  /* 0x02288003040075a7 */ /* 0x010824000802017f */
[----:B0-----:R-:W-:Y:S05]  /*1db30*/  @!P1 NANOSLEEP.SYNCS 0x989680 ;  /* 0x009896800000995d */ /* 0x001fea0003900000 */
[----:B------:R-:W0:Y:S02]  /*1db40*/  @!P1 SYNCS.PHASECHK.TRANS64 P1, [R4+URZ+0x22880], R3 ;  /* 0x02288003040095a7 */ /* 0x000e24000802007f */
[----:B0-----:R-:W-:Y:S05]  /*1db50*/  @!P1 BRA `(.L_x_8573) ;  /* 0xfffffffc00f09947 */ /* 0x001fea000383ffff */
[----:B------:R-:W-:Y:S05]  /*1db60*/  BRA `(.L_x_8697) ;  /* 0xffffffbc00ec7947 */ /* 0x000fea000383ffff */
.L_x_8698:
        /* <DEDUP_REMOVED lines=9> */
.L_x_16287:


//--------------------- .text._ZN7cutlass13device_kernelIN5flash11enable_sm90INS1_16FlashAttnFwdSm90INS1_25CollectiveMainloopFwdSm90ILi2EN4cute5tupleIJNS5_1CILi1EEES8_S8_EEENS6_IJNS7_ILi128EEENS7_ILi160EEESA_EEELi128ENS_12float_e4m3_tEfNS_4arch4Sm90ELb0ELb1ELb0ELb1ELb1ELb0ELb0ELb1ELb1ELb1ELb1ELb0EEENS1_21CollectiveEpilogueFwdINS6_IJSA_SA_SB_EEES9_NS_10bfloat16_tESF_Li256ELb1ELb1ELb1ELb1EEENS1_36VarlenDynamicPersistentTileSchedulerILi128ELi160ELi256ELi128ELb1ELb1ELb1ELb1ELb0ELb1EEEEEEEEEvNT_6ParamsE --------------------------
	.section	.text._ZN7cutlass13device_kernelIN5flash11enable_sm90INS1_16FlashAttnFwdSm90INS1_25CollectiveMainloopFwdSm90ILi2EN4cute5tupleIJNS5_1CILi1EEES8_S8_EEENS6_IJNS7_ILi128EEENS7_ILi160EEESA_EEELi128ENS_12float_e4m3_tEfNS_4arch4Sm90ELb0ELb1ELb0ELb1ELb1ELb0ELb0ELb1ELb1ELb1ELb1ELb0EEENS1_21CollectiveEpilogueFwdINS6_IJSA_SA_SB_EEES9_NS_10bfloat16_tESF_Li256ELb1ELb1ELb1ELb1EEENS1_36VarlenDynamicPersistentTileSchedulerILi128ELi160ELi256ELi128ELb1ELb1ELb1ELb1ELb0ELb1EEEEEEEEEvNT_6ParamsE,"ax",@progbits
	.align	128
.text._ZN7cutlass13device_kernelIN5flash11enable_sm90INS1_16FlashAttnFwdSm90INS1_25CollectiveMainloopFwdSm90ILi2EN4cute5tupleIJNS5_1CILi1EEES8_S8_EEENS6_IJNS7_ILi128EEENS7_ILi160EEESA_EEELi128ENS_12float_e4m3_tEfNS_4arch4Sm90ELb0ELb1ELb0ELb1ELb1ELb0ELb0ELb1ELb1ELb1ELb1ELb0EEENS1_21CollectiveEpilogueFwdINS6_IJSA_SA_SB_EEES9_NS_10bfloat16_tESF_Li256ELb1ELb1ELb1ELb1EEENS1_36VarlenDynamicPersistentTileSchedulerILi128ELi160ELi256ELi128ELb1ELb1ELb1ELb1ELb0ELb1EEEEEEEEEvNT_6ParamsE:
        .type           _ZN7cutlass13device_kernelIN5flash11enable_sm90INS1_16FlashAttnFwdSm90INS1_25CollectiveMainloopFwdSm90ILi2EN4cute5tupleIJNS5_1CILi1EEES8_S8_EEENS6_IJNS7_ILi128EEENS7_ILi160EEESA_EEELi128ENS_12float_e4m3_tEfNS_4arch4Sm90ELb0ELb1ELb0ELb1ELb1ELb0ELb0ELb1ELb1ELb1ELb1ELb0EEENS1_21CollectiveEpilogueFwdINS6_IJSA_SA_SB_EEES9_NS_10bfloat16_tESF_Li256ELb1ELb1ELb1ELb1EEENS1_36VarlenDynamicPersistentTileSchedulerILi128ELi160ELi256ELi128ELb1ELb1ELb1ELb1ELb0ELb1EEEEEEEEEvNT_6ParamsE,@function
        .size           _ZN7cutlass13device_kernelIN5flash11enable_sm90INS1_16FlashAttnFwdSm90INS1_25CollectiveMainloopFwdSm90ILi2EN4cute5tupleIJNS5_1CILi1EEES8_S8_EEENS6_IJNS7_ILi128EEENS7_ILi160EEESA_EEELi128ENS_12float_e4m3_tEfNS_4arch4Sm90ELb0ELb1ELb0ELb1ELb1ELb0ELb0ELb1ELb1ELb1ELb1ELb0EEENS1_21CollectiveEpilogueFwdINS6_IJSA_SA_SB_EEES9_NS_10bfloat16_tESF_Li256ELb1ELb1ELb1ELb1EEENS1_36VarlenDynamicPersistentTileSchedulerILi128ELi160ELi256ELi128ELb1ELb1ELb1ELb1ELb0ELb1EEEEEEEEEvNT_6ParamsE,(.L_x_16288 - _ZN7cutlass13device_kernelIN5flash11enable_sm90INS1_16FlashAttnFwdSm90INS1_25CollectiveMainloopFwdSm90ILi2EN4cute5tupleIJNS5_1CILi1EEES8_S8_EEENS6_IJNS7_ILi128EEENS7_ILi160EEESA_EEELi128ENS_12float_e4m3_tEfNS_4arch4Sm90ELb0ELb1ELb0ELb1ELb1ELb0ELb0ELb1ELb1ELb1ELb1ELb0EEENS1_21CollectiveEpilogueFwdINS6_IJSA_SA_SB_EEES9_NS_10bfloat16_tESF_Li256ELb1ELb1ELb1ELb1EEENS1_36VarlenDynamicPersistentTileSchedulerILi128ELi160ELi256ELi128ELb1ELb1ELb1ELb1ELb0ELb1EEEEEEEEEvNT_6ParamsE)
        .other          _ZN7cutlass13device_kernelIN5flash11enable_sm90INS1_16FlashAttnFwdSm90INS1_25CollectiveMainloopFwdSm90ILi2EN4cute5tupleIJNS5_1CILi1EEES8_S8_EEENS6_IJNS7_ILi128EEENS7_ILi160EEESA_EEELi128ENS_12float_e4m3_tEfNS_4arch4Sm90ELb0ELb1ELb0ELb1ELb1ELb0ELb0ELb1ELb1ELb1ELb1ELb0EEENS1_21CollectiveEpilogueFwdINS6_IJSA_SA_SB_EEES9_NS_10bfloat16_tESF_Li256ELb1ELb1ELb1ELb1EEENS1_36VarlenDynamicPersistentTileSchedulerILi128ELi160ELi256ELi128ELb1ELb1ELb1ELb1ELb0ELb1EEEEEEEEEvNT_6ParamsE,@"STO_CUDA_ENTRY STV_DEFAULT"
_ZN7cutlass13device_kernelIN5flash11enable_sm90INS1_16FlashAttnFwdSm90INS1_25CollectiveMainloopFwdSm90ILi2EN4cute5tupleIJNS5_1CILi1EEES8_S8_EEENS6_IJNS7_ILi128EEENS7_ILi160EEESA_EEELi128ENS_12float_e4m3_tEfNS_4arch4Sm90ELb0ELb1ELb0ELb1ELb1ELb0ELb0ELb1ELb1ELb1ELb1ELb0EEENS1_21CollectiveEpilogueFwdINS6_IJSA_SA_SB_EEES9_NS_10bfloat16_tESF_Li256ELb1ELb1ELb1ELb1EEENS1_36VarlenDynamicPersistentTileSchedulerILi128ELi160ELi256ELi128ELb1ELb1ELb1ELb1ELb0ELb1EEEEEEEEEvNT_6ParamsE:
        /* <DEDUP_REMOVED lines=45> */
.L_x_8699:
        /* <DEDUP_REMOVED lines=22> */
.L_x_8700:
        /* <DEDUP_REMOVED lines=18> */
.L_x_8701:
        /* <DEDUP_REMOVED lines=22> */
.L_x_8702:
        /* <DEDUP_REMOVED lines=24> */
.L_x_8703:
        /* <DEDUP_REMOVED lines=8> */
.L_x_8705:
        /* <DEDUP_REMOVED lines=33> */
[----:B------:R-:W-:Y:S01]  /*0ac0*/  LOP3.LUT R5, R2, 0x3fffff0, RZ, 0xc0, !PT ;  /* 0x03fffff002057812 */ /* 0x000fe200078ec0ff */
[----:B------:R-:W-:Y:S01]  /*0ad0*/  IMAD.SHL.U32 R4, R4, 0x20, RZ ;  /* 0x0000002004047824 */ /* 0x000fe200078e00ff */
[----:B------:R-:W-:Y:S02]  /*0ae0*/  LEA.HI R2, R2, R7, RZ, 0x1 ;  /* 0x0000000702027211 */ /* 0x000fe400078f08ff */
[----:B------:R-:W-:Y:S01]  /*0af0*/  SHF.R.S32.HI R9, RZ, 0x1f, R202 ;  /* 0x0000001fff097819 */ /* 0x000fe200000114ca */
[----:B------:R-:W-:Y:S01]  /*0b00*/  IMAD.IADD R5, R218, 0x1, -R5 ;  /* 0x00000001da057824 */ /* 0x000fe200078e0a05 */
[----:B------:R-:W-:-:S02]  /*0b10*/  LOP3.LUT R4, R4, 0xfffffc00, RZ, 0xc0, !PT ;  /* 0xfffffc0004047812 */ /* 0x000fc400078ec0ff */
[----:B------:R-:W-:Y:S02]  /*0b20*/  LOP3.LUT R2, R2, 0x1ffffffe, RZ, 0xc0, !PT ;  /* 0x1ffffffe02027812 */ /* 0x000fe400078ec0ff */
[----:B------:R-:W-:Y:S01]  /*0b30*/  LEA.HI R6, R9, R202, RZ, 0x2 ;  /* 0x000000ca09067211 */ /* 0x000fe200078f10ff */
[----:B------:R-:W-:Y:S01]  /*0b40*/  IMAD R5, R5, 0x40, R4 ;  /* 0x0000004005057824 */ /* 0x000fe200078e0204 */
[----:B------:R-:W-:Y:S01]  /*0b50*/  LEA.HI R4, R3, R218, RZ, 0x2 ;  /* 0x000000da03047211 */ /* 0x000fe200078f10ff */
[----:B------:R-:W-:Y:S01]  /*0b60*/  IMAD.IADD R2, R7, 0x1, -R2 ;  /* 0x0000000107027824 */ /* 0x000fe200078e0a02 */
[--C-:B------:R-:W-:Y:S02]  /*0b70*/  SHF.R.S32.HI R8, RZ, 0x2, R6.reuse ;  /* 0x00000002ff087819 */ /* 0x100fe40000011406 */
[----:B------:R-:W-:Y:S01]  /*0b80*/  SHF.R.S32.HI R11, RZ, 0x1f, R6 ;  /* 0x0000001fff0b7819 */ /* 0x000fe20000011406 */
[----:B------:R-:W-:Y:S01]  /*0b90*/  IMAD R215, R2, 0x8, R5 ;  /* 0x0000000802d77824 */ /* 0x000fe200078e0205 */
[----:B------:R-:W-:-:S02]  /*0ba0*/  LOP3.LUT R5, R4, 0xfffffffc, RZ, 0xc0, !PT ;  /* 0xfffffffc04057812 */ /* 0x000fc400078ec0ff */
[----:B------:R-:W-:Y:S02]  /*0bb0*/  LEA.HI R3, R3, R218, RZ, 0x3 ;  /* 0x000000da03037211 */ /* 0x000fe400078f18ff */
[----:B------:R-:W-:Y:S01]  /*0bc0*/  LEA.HI R11, R11, R8, RZ, 0x3 ;  /* 0x000000080b0b7211 */ /* 0x000fe200078f18ff */
[----:B------:R-:W-:Y:S01]  /*0bd0*/  IMAD.IADD R5, R218, 0x1, -R5 ;  /* 0x00000001da057824 */ /* 0x000fe200078e0a05 */
[----:B------:R-:W-:Y:S02]  /*0be0*/  SHF.R.S32.HI R213, RZ, 0x7, R0 ;  /* 0x00000007ffd57819 */ /* 0x000fe40000011400 */
[----:B------:R-:W-:Y:S02]  /*0bf0*/  LOP3.LUT R189, R3, 0xfffffff8, RZ, 0xc0, !PT ;  /* 0xfffffff803bd7812 */ /* 0x000fe400078ec0ff */
[----:B------:R-:W-:Y:S02]  /*0c00*/  LOP3.LUT R7, R6, 0x7ffffffc, RZ, 0xc0, !PT ;  /* 0x7ffffffc06077812 */ /* 0x000fe400078ec0ff */
[----:B------:R-:W-:Y:S01]  /*0c10*/  LOP3.LUT R11, R11, 0xfffffff8, RZ, 0xc0, !PT ;  /* 0xfffffff80b0b7812 */ /* 0x000fe200078ec0ff */
[----:B------:R-:W-:Y:S01]  /*0c20*/  IMAD.IADD R189, R218, 0x1, -R189 ;  /* 0x00000001dabd7824 */ /* 0x000fe200078e0abd */
[----:B------:R-:W-:Y:S01]  /*0c30*/  LEA.HI R9, R9, R202, RZ, 0x5 ;  /* 0x000000ca09097211 */ /* 0x000fe200078f28ff */
[----:B------:R-:W-:Y:S01]  /*0c40*/  IMAD.IADD R7, R202, 0x1, -R7 ;  /* 0x00000001ca077824 */ /* 0x000fe200078e0a07 */
[----:B------:R-:W-:Y:S01]  /*0c50*/  LEA.HI R0, R0, R213, RZ, 0x1 ;  /* 0x000000d500007211 */ /* 0x000fe200078f08ff */
[----:B------:R-:W-:Y:S01]  /*0c60*/  IMAD.IADD R8, R8, 0x1, -R11 ;  /* 0x0000000108087824 */ /* 0x000fe200078e0a0b */
[----:B------:R-:W-:Y:S01]  /*0c70*/  SHF.R.S32.HI R9, RZ, 0x5, R9 ;  /* 0x00000005ff097819 */ /* 0x000fe20000011409 */
[----:B------:R-:W-:Y:S01]  /*0c80*/  IMAD.SHL.U32 R23, R189, 0x8, RZ ;  /* 0x00000008bd177824 */ /* 0x000fe200078e00ff */
[----:B------:R-:W-:Y:S01]  /*0c90*/  LEA.HI R2, R5, R5, RZ, 0x1 ;  /* 0x0000000505027211 */ /* 0x000fe200078f08ff */
[----:B------:R-:W-:Y:S01]  /*0ca0*/  IMAD.SHL.U32 R19, R7, 0x2, RZ ;  /* 0x0000000207137824 */ /* 0x000fe200078e00ff */
[----:B------:R-:W-:Y:S01]  /*0cb0*/  LOP3.LUT R0, R0, 0x3fffffe, RZ, 0xc0, !PT ;  /* 0x03fffffe00007812 */ /* 0x000fe200078ec0ff */
[----:B------:R-:W-:Y:S01]  /*0cc0*/  IMAD R9, R9, 0x10, R8 ;  /* 0x0000001009097824 */ /* 0x000fe200078e0208 */
[----:B------:R-:W-:Y:S01]  /*0cd0*/  LOP3.LUT R2, R2, 0x1ffffffe, RZ, 0xc0, !PT ;  /* 0x1ffffffe02027812 */ /* 0x000fe200078ec0ff */
[----:B------:R-:W-:Y:S01]  /*0ce0*/  VIADD R188, R23, 0x40 ;  /* 0x0000004017bc7836 */ /* 0x000fe20000000000 */
[----:B------:R-:W-:Y:S01]  /*0cf0*/  SHF.R.S32.HI R201, RZ, 0x3, R3 ;  /* 0x00000003ffc97819 */ /* 0x000fe20000011403 */
[----:B------:R-:W-:Y:S01]  /*0d00*/  IMAD.IADD R0, R213, 0x1, -R0 ;  /* 0x00000001d5007824 */ /* 0x000fe200078e0a00 */
[----:B------:R-:W-:Y:S01]  /*0d10*/  SHF.R.S32.HI R217, RZ, 0x1f, R23 ;  /* 0x0000001fffd97819 */ /* 0x000fe20000011417 */
        /* <DEDUP_REMOVED lines=20> */
[----:B------:R-:W-:Y:S01]  /*0e60*/  SHF.R.S32.HI R204, RZ, 0x1f, R192 ;  /* 0x0000001fffcc7819 */ /* 0x000fe200000114c0 */
[----:B------:R-:W-:Y:S01]  /*0e70*/  IMAD R214, R0, 0x40, R9 ;  /* 0x0000004000d67824 */ /* 0x000fe200078e0209 */
[----:B------:R-:W-:Y:S01]  /*0e80*/  SHF.R.S32.HI R203, RZ, 0x1f, R191 ;  /* 0x0000001fffcb7819 */ /* 0x000fe200000114bf */
[----:B------:R-:W-:-:S02]  /*0e90*/  VIADD R190, R19, 0x28 ;  /* 0x0000002813be7836 */ /* 0x000fc40000000000 */
[----:B------:R-:W-:-:S07]  /*0ea0*/  IMAD R22, R5, 0x8, R214 ;  /* 0x0000000805167824 */ /* 0x000fce00078e02d6 */
.L_x_8817:
[----:B01-3--:R-:W0:Y:S01]  /*0eb0*/  LDC.64 R6, c[0x0][0xa18] ;  /* 0x00028600ff067b82 */ /* 0x00be220000000a00 */
[----:B--2---:R-:W-:Y:S01]  /*0ec0*/  IMAD.U32 R3, RZ, RZ, UR51 ;  /* 0x00000033ff037e24 */ /* 0x004fe2000f8e00ff */
[----:B------:R-:W-:Y:S01]  /*0ed0*/  ULDC.64 UR8, c[0x0][0xa20] ;  /* 0x0002880000087ab9 */ /* 0x000fe20000000a00 */
[----:B----4-:R-:W-:-:S05]  /*0ee0*/  IMAD.MOV.U32 R8, RZ, RZ, RZ ;  /* 0x000000ffff087224 */ /* 0x010fca00078e00ff */
[----:B------:R-:W1:Y:S08]  /*0ef0*/  LDC.64 R4, c[0x0][0xa28] ;  /* 0x00028a00ff047b82 */ /* 0x000e700000000a00 */
[----:B------:R-:W2:Y:S01]  /*0f00*/  LDC.64 R10, c[0x0][0x418] ;  /* 0x00010600ff0a7b82 */ /* 0x000ea20000000a00 */
[----:B0-----:R-:W-:-:S07]  /*0f10*/  ISETP.NE.U32.AND P1, PT, R6, RZ, PT ;  /* 0x000000ff0600720c */ /* 0x001fce0003f25070 */
[----:B------:R-:W0:Y:S01]  /*0f20*/  LDC R0, c[0x0][0x424] ;  /* 0x00010900ff007b82 */ /* 0x000e220000000800 */
[----:B------:R-:W-:Y:S02]  /*0f30*/  ISETP.NE.AND.EX P1, PT, R7, RZ, PT, P1 ;  /* 0x000000ff0700720c */ /* 0x000fe40003f25310 */
[----:B-1----:R-:W-:-:S05]  /*0f40*/  ISETP.NE.U32.AND P0, PT, R4, RZ, PT ;  /* 0x000000ff0400720c */ /* 0x002fca0003f05070 */
[----:B------:R-:W1:Y:S01]  /*0f50*/  LDC R17, c[0x0][0x2f0] ;  /* 0x0000bc00ff117b82 */ /* 0x000e620000000800 */
[----:B------:R-:W-:-:S07]  /*0f60*/  ISETP.NE.AND.EX P0, PT, R5, RZ, PT, P0 ;  /* 0x000000ff0500720c */ /* 0x000fce0003f05300 */
[----:B------:R-:W3:Y:S08]  /*0f70*/  @P1 LDC.64 R6, c[0x0][0xa18] ;  /* 0x00028600ff061b82 */ /* 0x000ef00000000a00 */
[----:B------:R-:W4:Y:S01]  /*0f80*/  @P0 LDC.64 R4, c[0x0][0xa28] ;  /* 0x00028a00ff040b82 */ /* 0x000f220000000a00 */
[----:B---3--:R-:W-:-:S05]  /*0f90*/  @P1 IMAD.WIDE R6, R3, 0x4, R6 ;  /* 0x0000000403061825 */ /* 0x008fca00078e0206 */
[----:B------:R3:W5:Y:S01]  /*0fa0*/  @P1 LDG.E R18, desc[UR54][R6.64] ;  /* 0x0000003606121981 */ /* 0x000762000c1e1900 */
[----:B----4-:R-:W-:Y:S01]  /*0fb0*/  @P0 IMAD.WIDE R4, R3, 0x4, R4 ;  /* 0x0000000403040825 */ /* 0x010fe200078e0204 */
[----:B------:R-:W-:-:S04]  /*0fc0*/  ISETP.NE.U32.AND P2, PT, RZ, UR8, PT ;  /* 0x00000008ff007c0c */ /* 0x000fc8000bf45070 */
[----:B------:R3:W5:Y:S01]  /*0fd0*/  @P0 LDG.E R8, desc[UR54][R4.64] ;  /* 0x0000003604080981 */ /* 0x000762000c1e1900 */
[----:B--2---:R-:W-:Y:S01]  /*0fe0*/  ISETP.NE.U32.AND P0, PT, R10, RZ, PT ;  /* 0x000000ff0a00720c */ /* 0x004fe20003f05070 */
[----:B------:R-:W-:Y:S01]  /*0ff0*/  ULOP3.LUT UR36, UR5, 0xffff, URZ, 0xc0, !UPT ;  /* 0x0000ffff05247892 */ /* 0x000fe2000f8ec03f */
[----:B------:R-:W-:Y:S02]  /*1000*/  ISETP.NE.AND.EX P2, PT, RZ, UR9, PT, P2 ;  /* 0x00000009ff007c0c */ /* 0x000fe4000bf45320 */
[----:B------:R-:W-:-:S04]  /*1010*/  ISETP.NE.AND.EX P0, PT, R11, RZ, PT, P0 ;  /* 0x000000ff0b00720c */ /* 0x000fc80003f05300 */
[----:B0-----:R-:W-:Y:S01]  /*1020*/  SEL R0, R0, 0x1, P0 ;  /* 0x0000000100007807 */ /* 0x001fe20000000000 */
[----:B-1-3--:R-:W-:Y:S08]  /*1030*/  @P1 BRA `(.L_x_8706) ;  /* 0x00000000002c1947 */ /* 0x00aff00003800000 */
[----:B------:R-:W-:Y:S01]  /*1040*/  ULDC.64 UR8, c[0x0][0xa00] ;  /* 0x0002800000087ab9 */ /* 0x000fe20000000a00 */
[----:B-----5:R-:W0:Y:S01]  /*1050*/  LDC R18, c[0x0][0x288] ;  /* 0x0000a200ff127b82 */ /* 0x020e220000000800 */
[----:B------:R-:W-:-:S04]  /*1060*/  ISETP.NE.U32.AND P0, PT, RZ, UR8, PT ;  /* 0x00000008ff007c0c */ /* 0x000fc8000bf05070 */
[----:B------:R-:W-:-:S13]  /*1070*/  ISETP.NE.AND.EX P0, PT, RZ, UR9, PT, P0 ;  /* 0x00000009ff007c0c */ /* 0x000fda000bf05300 */
[----:B------:R-:W-:Y:S05]  /*1080*/  @!P0 BRA `(.L_x_8706) ;  /* 0x0000000000188947 */ /* 0x000fea0003800000 */
[----:B------:R-:W1:Y:S01]  /*1090*/  LDC.64 R4, c[0x0][0xa00] ;  /* 0x00028000ff047b82 */ /* 0x000e620000000a00 */
[----:B------:R-:W-:-:S04]  /*10a0*/  IMAD.U32 R3, RZ, RZ, UR51 ;  /* 0x00000033ff037e24 */ /* 0x000fc8000f8e00ff */
[----:B-1----:R-:W-:-:S05]  /*10b0*/  IMAD.WIDE R4, R3, 0x4, R4 ;  /* 0x0000000403047825 */ /* 0x002fca00078e0204 */
[----:B0-----:R-:W2:Y:S04]  /*10c0*/  LDG.E R18, desc[UR54][R4.64] ;  /* 0x0000003604127981 */ /* 0x001ea8000c1e1900 */
[----:B------:R-:W2:Y:S02]  /*10d0*/  LDG.E R3, desc[UR54][R4.64+0x4] ;  /* 0x0000043604037981 */ /* 0x000ea4000c1e1900 */
[----:B--2---:R-:W-:-:S07]  /*10e0*/  IMAD.IADD R18, R3, 0x1, -R18 ;  /* 0x0000000103127824 */ /* 0x004fce00078e0a12 */
.L_x_8706:
[----:B------:R-:W-:Y:S01]  /*10f0*/  UMOV UR37, UR51 ;  /* 0x0000003300257c82 */ /* 0x000fe20008000000 */
[----:B------:R-:W-:Y:S01]  /*1100*/  IMAD R17, R0, R17, RZ ;  /* 0x0000001100117224 */ /* 0x000fe200078e02ff */
[----:B------:R-:W-:Y:S06]  /*1110*/  @!P2 BRA `(.L_x_8707) ;  /* 0x000000000018a947 */ /* 0x000fec0003800000 */
[----:B------:R-:W-:Y:S02]  /*1120*/  ULDC.64 UR8, c[0x0][0xa20] ;  /* 0x0002880000087ab9 */ /* 0x000fe40000000a00 */
[----:B------:R-:W-:-:S06]  /*1130*/  UIMAD.WIDE UR8, UR51, 0x4, UR8 ;  /* 0x00000004330878a5 */ /* 0x000fcc000f8e0208 */
[----:B------:R-:W-:Y:S02]  /*1140*/  IMAD.U32 R4, RZ, RZ, UR8 ;  /* 0x00000008ff047e24 */ /* 0x000fe4000f8e00ff */
[----:B------:R-:W-:-:S05]  /*1150*/  IMAD.U32 R5, RZ, RZ, UR9 ;  /* 0x00000009ff057e24 */ /* 0x000fca000f8e00ff */
[----:B------:R1:W5:Y:S01]  /*1160*/  LDG.E R17, desc[UR54][R4.64] ;  /* 0x0000003604117981 */ /* 0x000362000c1e1900 */
[----:B------:R-:W-:Y:S05]  /*1170*/  BRA `(.L_x_8708) ;  /* 0x0000000000287947 */ /* 0x000fea0003800000 */
.L_x_8707:
[----:B------:R-:W-:Y:S02]  /*1180*/  ULDC.64 UR8, c[0x0][0xa08] ;  /* 0x0002820000087ab9 */ /* 0x000fe40000000a00 */
[----:B------:R-:W-:-:S04]  /*1190*/  ISETP.NE.U32.AND P0, PT, RZ, UR8, PT ;  /* 0x00000008ff007c0c */ /* 0x000fc8000bf05070 */
[----:B------:R-:W-:-:S13]  /*11a0*/  ISETP.NE.AND.EX P0, PT, RZ, UR9, PT, P0 ;  /* 0x00000009ff007c0c */ /* 0x000fda000bf05300 */
[----:B------:R-:W-:Y:S05]  /*11b0*/  @!P0 BRA `(.L_x_8708) ;  /* 0x0000000000188947 */ /* 0x000fea0003800000 */
[----:B------:R-:W1:Y:S01]  /*11c0*/  LDC.64 R4, c[0x0][0xa08] ;  /* 0x00028200ff047b82 */ /* 0x000e620000000a00 */
[----:B------:R-:W-:-:S04]  /*11d0*/  IMAD.U32 R3, RZ, RZ, UR51 ;  /* 0x00000033ff037e24 */ /* 0x000fc8000f8e00ff */
[----:B-1----:R-:W-:-:S05]  /*11e0*/  IMAD.WIDE R4, R3, 0x4, R4 ;  /* 0x0000000403047825 */ /* 0x002fca00078e0204 */
[----:B------:R-:W2:Y:S04]  /*11f0*/  LDG.E R17, desc[UR54][R4.64] ;  /* 0x0000003604117981 */ /* 0x000ea8000c1e1900 */
[----:B------:R-:W2:Y:S02]  /*1200*/  LDG.E R0, desc[UR54][R4.64+0x4] ;  /* 0x0000043604007981 */ /* 0x000ea4000c1e1900 */
[----:B--2---:R-:W-:-:S07]  /*1210*/  IMAD.IADD R17, R0, 0x1, -R17 ;  /* 0x0000000100117824 */ /* 0x004fce00078e0a11 */
.L_x_8708:
        /* <DEDUP_REMOVED lines=18> */
[----:B------:R-:W-:Y:S02]  /*1340*/  @UP1 UIMAD.WIDE.U32 UR14, UR51, UR16, URZ ;  /* 0x00000010330e12a5 */ /* 0x000fe4000f8e003f */
[----:B------:R-:W-:Y:S02]  /*1350*/  @UP1 UIMAD UR7, UR51, UR17, UR7 ;  /* 0x00000011330712a4 */ /* 0x000fe4000f8e0207 */
[----:B------:R-:W-:Y:S02]  /*1360*/  @UP0 UIADD3 UR13, UR13, UR4, URZ ;  /* 0x000000040d0d0290 */ /* 0x000fe4000fffe03f */
[----:B------:R-:W-:Y:S01]  /*1370*/  @UP1 UIADD3 UR15, UR15, UR7, URZ ;  /* 0x000000070f0f1290 */ /* 0x000fe2000fffe03f */
[----:B------:R-:W-:Y:S01]  /*1380*/  @UP0 ULDC.64 UR16, c[0x0][0x9b0] ;  /* 0x00026c0000100ab9 */ /* 0x000fe20000000a00 */
[----:B------:R-:W-:Y:S01]  /*1390*/  @UP1 ULDC.64 UR18, c[0x0][0x9c0] ;  /* 0x0002700000121ab9 */ /* 0x000fe20000000a00 */
[----:B------:R-:W-:Y:S02]  /*13a0*/  @UP0 UIMAD.WIDE.U32 UR12, UR36, UR16, UR12 ;  /* 0x00000010240c02a5 */ /* 0x000fe4000f8e000c */
[----:B------:R-:W-:-:S02]  /*13b0*/  @UP1 UIMAD.WIDE.U32 UR14, UR36, UR18, UR14 ;  /* 0x00000012240e12a5 */ /* 0x000fc4000f8e000e */
[----:B------:R-:W-:Y:S02]  /*13c0*/  @UP0 UIMAD UR7, UR36, UR17, UR13 ;  /* 0x00000011240702a4 */ /* 0x000fe4000f8e020d */
[----:B------:R-:W-:Y:S02]  /*13d0*/  @UP1 UIMAD UR4, UR36, UR19, UR15 ;  /* 0x00000013240412a4 */ /* 0x000fe4000f8e020f */
[----:B------:R-:W-:Y:S02]  /*13e0*/  @UP0 ULEA UR10, UP2, UR12, UR10, 0x2 ;  /* 0x0000000a0c0a0291 */ /* 0x000fe4000f84103f */
[----:B------:R-:W-:Y:S02]  /*13f0*/  @UP1 ULEA UR8, UP3, UR14, UR8, 0x2 ;  /* 0x000000080e081291 */ /* 0x000fe4000f86103f */
[----:B------:R-:W-:Y:S02]  /*1400*/  @UP0 ULEA.HI.X UR11, UR12, UR11, UR7, 0x2, UP2 ;  /* 0x0000000b0c0b0291 */ /* 0x000fe400090f1407 */
[----:B------:R-:W-:Y:S01]  /*1410*/  @UP1 ULEA.HI.X UR9, UR14, UR9, UR4, 0x2, UP3 ;  /* 0x000000090e091291 */ /* 0x000fe200098f1404 */
[----:B-1----:R-:W-:-:S02]  /*1420*/  IMAD.U32 R4, RZ, RZ, UR10 ;  /* 0x0000000aff047e24 */ /* 0x002fc4000f8e00ff */
[----:B------:R-:W-:Y:S01]  /*1430*/  IMAD.U32 R6, RZ, RZ, UR8 ;  /* 0x00000008ff067e24 */ /* 0x000fe2000f8e00ff */
[----:B------:R-:W-:Y:S01]  /*1440*/  ULDC UR4, c[0x0][0x448] ;  /* 0x0001120000047ab9 */ /* 0x000fe20000000800 */
[----:B------:R-:W-:Y:S02]  /*1450*/  IMAD.U32 R5, RZ, RZ, UR11 ;  /* 0x0000000bff057e24 */ /* 0x000fe4000f8e00ff */
[----:B------:R-:W-:Y:S01]  /*1460*/  IMAD.U32 R7, RZ, RZ, UR9 ;  /* 0x00000009ff077e24 */ /* 0x000fe2000f8e00ff */
[----:B------:R-:W-:Y:S02]  /*1470*/  UISETP.NE.AND UP5, UPT, UR4, 0x1, UPT ;  /* 0x000000010400788c */ /* 0x000fe4000bfa5270 */
[----:B------:R-:W2:Y:S01]  /*1480*/  @P0 LDG.E R3, desc[UR54][R4.64] ;  /* 0x0000003604030981 */ /* 0x000ea2000c1e1900 */
[----:B-----5:R-:W-:Y:S01]  /*1490*/  IMAD.IADD R17, R17, 0x1, -R8 ;  /* 0x0000000111117824 */ /* 0x020fe200078e0a08 */
[----:B------:R-:W-:Y:S02]  /*14a0*/  USHF.L.U32 UR38, UR6, 0x7, URZ ;  /* 0x0000000706267899 */ /* 0x000fe4000800063f */
[----:B------:R-:W2:Y:S01]  /*14b0*/  @P1 LDG.E R0, desc[UR54][R6.64] ;  /* 0x0000003606001981 */ /* 0x000ea2000c1e1900 */
[----:B------:R-:W-:Y:S01]  /*14c0*/  ULDC.64 UR6, c[0x0][0x9e0] ;  /* 0x0002780000067ab9 */ /* 0x000fe20000000a00 */
[----:B0-----:R-:W-:Y:S01]  /*14d0*/  IADD3 R8, R17, 0x1, -R18 ;  /* 0x0000000111087810 */ /* 0x001fe20007ffe812 */
[----:B------:R-:W-:-:S02]  /*14e0*/  UIADD3 UR4, UR38, 0x7f, URZ ;  /* 0x0000007f26047890 */ /* 0x000fc4000fffe03f */
[----:B------:R-:W-:Y:S01]  /*14f0*/  @UP5 ULDC UR8, c[0x0][0x44c] ;  /* 0x0001130000085ab9 */ /* 0x000fe20000000800 */
[----:B------:R-:W-:Y:S01]  /*1500*/  R2UR UR10, R8 ;  /* 0x00000000080a72ca */ /* 0x000fe200000e0000 */
[----:B------:R-:W-:Y:S02]  /*1510*/  UIMAD.WIDE.U32 UR8, UR4, UR8, URZ ;  /* 0x00000008040872a5 */ /* 0x000fe4000f8e003f */
[----:B------:R-:W-:Y:S01]  /*1520*/  UISETP.GE.AND UP4, UPT, UR7, 0x1, UPT ;  /* 0x000000010700788c */ /* 0x000fe2000bf86270 */
[----:B------:R-:W-:Y:S01]  /*1530*/  @UP5 ULDC UR12, c[0x0][0x450] ;  /* 0x00011400000c5ab9 */ /* 0x000fe20000000800 */
[----:B------:R-:W-:Y:S01]  /*1540*/  ULDC UR11, c[0x0][0x988] ;  /* 0x00026200000b7ab9 */ /* 0x000fe20000000800 */
[----:B------:R-:W-:-:S03]  /*1550*/  @UP5 USHF.R.U32.HI UR4, URZ, UR12, UR9 ;  /* 0x0000000c3f045299 */ /* 0x000fc60008011609 */
[----:B------:R-:W-:Y:S01]  /*1560*/  PLOP3.LUT P0, PT, PT, PT, UP4, 0x40, 0x0 ;  /* 0x000000000000781c */ /* 0x000fe20003f0e848 */
[----:B------:R-:W-:Y:S02]  /*1570*/  UP2UR UR53, UPR, URZ, 0x20 ;  /* 0x000000203f357883 */ /* 0x000fe40008000000 */
[----:B------:R-:W-:Y:S02]  /*1580*/  UP2UR UR52, UPR, URZ, 0x10 ;  /* 0x000000103f347883 */ /* 0x000fe40008000000 */
[----:B------:R-:W-:-:S04]  /*1590*/  UIADD3 UR8, UR10, UR4, URZ ;  /* 0x000000040a087290 */ /* 0x000fc8000fffe03f */
[----:B------:R-:W-:Y:S01]  /*15a0*/  UIADD3 UR6, UR8, UR6, URZ ;  /* 0x0000000608067290 */ /* 0x000fe2000fffe03f */
[----:B--2---:R-:W-:-:S04]  /*15b0*/  FMUL.FTZ R0, R3, R0 ;  /* 0x0000000003007220 */ /* 0x004fc80000410000 */
        /* <DEDUP_REMOVED lines=14> */
.L_x_8710:
[----:B------:R-:W-:-:S11]  /*16a0*/  UISETP.NE.AND UP0, UPT, UR7, 0x1, UPT ;  /* 0x000000010700788c */ /* 0x000fd6000bf05270 */
[----:B------:R-:W-:Y:S02]  /*16b0*/  @UP0 ULDC.64 UR10, c[0x0][0x9e8] ;  /* 0x00027a00000a0ab9 */ /* 0x000fe40000000a00 */
[----:B------:R-:W-:-:S04]  /*16c0*/  UIMAD.WIDE.U32 UR8, UR4, UR10, URZ ;  /* 0x0000000a040872a5 */ /* 0x000fc8000f8e003f */
[----:B------:R-:W-:-:S12]  /*16d0*/  @UP0 USHF.R.U32.HI UR4, URZ, UR11, UR9 ;  /* 0x0000000b3f040299 */ /* 0x000fd80008011609 */
.L_x_8711:
[----:B------:R-:W-:-:S06]  /*16e0*/  UIMAD UR4, UR4, UR7, UR7 ;  /* 0x00000007040472a4 */ /* 0x000fcc000f8e0207 */
[----:B------:R-:W-:-:S07]  /*16f0*/  VIMNMX R0, R0, UR4, PT ;  /* 0x0000000400007c48 */ /* 0x000fce000bfe0100 */
.L_x_8709:
[----:B------:R-:W-:Y:S01]  /*1700*/  UISETP.NE.AND UP0, UPT, UR53, URZ, UPT ;  /* 0x0000003f3500728c */ /* 0x000fe2000bf05270 */
[C---:B------:R-:W-:Y:S01]  /*1710*/  IMAD.IADD R105, R17.reuse, 0x1, -R18 ;  /* 0x0000000111697824 */ /* 0x040fe200078e0a12 */
[----:B------:R-:W-:Y:S01]  /*1720*/  UMOV UR4, UR38 ;  /* 0x0000002600047c82 */ /* 0x000fe20008000000 */
[----:B------:R-:W-:Y:S02]  /*1730*/  VIADD R3, R0, 0x9f ;  /* 0x0000009f00037836 */ /* 0x000fe40000000000 */
[----:B------:R-:W-:Y:S01]  /*1740*/  VIADD R0, R17, 0x9f ;  /* 0x0000009f11007836 */ /* 0x000fe20000000000 */
        /* <DEDUP_REMOVED lines=28> */
.L_x_8713:
[----:B------:R-:W-:-:S11]  /*1910*/  UISETP.NE.AND UP0, UPT, UR7, 0x1, UPT ;  /* 0x000000010700788c */ /* 0x000fd6000bf05270 */
[----:B------:R-:W-:Y:S02]  /*1920*/  @UP0 ULDC.64 UR10, c[0x0][0x9e8] ;  /* 0x00027a00000a0ab9 */ /* 0x000fe40000000a00 */
[----:B------:R-:W-:-:S04]  /*1930*/  UIMAD.WIDE.U32 UR8, UR4, UR10, URZ ;  /* 0x0000000a040872a5 */ /* 0x000fc8000f8e003f */
[----:B------:R-:W-:-:S12]  /*1940*/  @UP0 USHF.R.U32.HI UR4, URZ, UR11, UR9 ;  /* 0x0000000b3f040299 */ /* 0x000fd80008011609 */
.L_x_8714:
[----:B------:R-:W-:-:S04]  /*1950*/  UIMAD UR4, UR4, UR7, URZ ;  /* 0x00000007040472a4 */ /* 0x000fc8000f8e023f */
[----:B------:R-:W-:-:S04]  /*1960*/  UISETP.LT.AND UP0, UPT, UR6, UR4, UPT ;  /* 0x000000040600728c */ /* 0x000fc8000bf01270 */
[----:B------:R-:W-:-:S12]  /*1970*/  USEL UR6, UR6, UR4, !UP0 ;  /* 0x0000000406067287 */ /* 0x000fd8000c000000 */
.L_x_8712:
[----:B------:R-:W-:-:S04]  /*1980*/  UIMAD.WIDE UR6, UR6, 0x66666667, URZ ;  /* 0x66666667060678a5 */ /* 0x000fc8000f8e023f */
[----:B------:R-:W-:-:S04]  /*1990*/  USHF.R.U32.HI UR4, URZ, 0x1f, UR7 ;  /* 0x0000001f3f047899 */ /* 0x000fc80008011607 */
[----:B------:R-:W-:Y:S02]  /*19a0*/  ULEA.HI.SX32 UR7, UR7, UR4, 0x1a ;  /* 0x0000000407077291 */ /* 0x000fe4000f8fd23f */
[----:B------:R-:W-:Y:S02]  /*19b0*/  ULOP3.LUT UR4, UR5, 0xff000000, URZ, 0xc0, !UPT ;  /* 0xff00000005047892 */ /* 0x000fe4000f8ec03f */
[----:B------:R-:W-:Y:S02]  /*19c0*/  UISETP.LT.AND UP0, UPT, URZ, UR7, UPT ;  /* 0x000000073f00728c */ /* 0x000fe4000bf01270 */
[----:B------:R-:W-:Y:S02]  /*19d0*/  ULOP3.LUT UR5, UR5, 0xff0000, URZ, 0xc0, !UPT ;  /* 0x00ff000005057892 */ /* 0x000fe4000f8ec03f */
[----:B------:R-:W-:Y:S02]  /*19e0*/  USEL UR41, URZ, UR7, !UP0 ;  /* 0x000000073f297287 */ /* 0x000fe4000c000000 */
[----:B------:R-:W-:-:S04]  /*19f0*/  USHF.R.U32.HI UR4, URZ, 0x8, UR4 ;  /* 0x000000083f047899 */ /* 0x000fc80008011604 */
[----:B------:R-:W-:Y:S01]  /*1a00*/  ISETP.GT.AND P0, PT, R104, UR41, PT ;  /* 0x0000002968007c0c */ /* 0x000fe2000bf04270 */
[----:B------:R-:W-:-:S03]  /*1a10*/  ULEA.HI UR5, UR5, UR4, URZ, 0x10 ;  /* 0x0000000405057291 */ /* 0x000fc6000f8f803f */
[----:B------:R-:W-:Y:S01]  /*1a20*/  UMOV UR4, URZ ;  /* 0x0000003f00047c82 */ /* 0x000fe20008000000 */
[----:B------:R-:W-:Y:S02]  /*1a30*/  ULOP3.LUT UR40, UR5, 0xff, URZ, 0xc0, !UPT ;  /* 0x000000ff05287892 */ /* 0x000fe4000f8ec03f */
[----:B------:R-:W-:-:S06]  /*1a40*/  USHF.R.U32.HI UR46, URZ, 0x10, UR5 ;  /* 0x000000103f2e7899 */ /* 0x000fcc0008011605 */
[----:B------:R-:W-:Y:S06]  /*1a50*/  @!P0 BRA `(.L_x_8715) ;  /* 0x0000000000988947 */ /* 0x000fec0003800000 */
[----:B------:R-:W-:Y:S01]  /*1a60*/  UISETP.NE.AND UP0, UPT, UR46, URZ, UPT ;  /* 0x0000003f2e00728c */ /* 0x000fe2000bf05270 */
[----:B------:R-:W-:-:S03]  /*1a70*/  ULDC UR4, c[0x0][0x9f0] ;  /* 0x00027c0000047ab9 */ /* 0x000fc60000000800 */
[----:B------:R-:W-:-:S03]  /*1a80*/  USEL UR9, UR46, UR4, UP0 ;  /* 0x000000042e097287 */ /* 0x000fc60008000000 */
[----:B------:R-:W-:-:S03]  /*1a90*/  UMOV UR4, URZ ;  /* 0x0000003f00047c82 */ /* 0x000fc60008000000 */
[----:B------:R-:W-:-:S05]  /*1aa0*/  IMAD.U32 R5, RZ, RZ, UR9 ;  /* 0x00000009ff057e24 */ /* 0x000fca000f8e00ff */
        /* <DEDUP_REMOVED lines=33> */
.L_x_8715:
        /* <DEDUP_REMOVED lines=8> */
[----:B------:R-:W-:Y:S01]  /*1d40*/  CS2R R8, SRZ ;  /* 0x0000000000087805 */ /* 0x000fe2000001ff00 */
[----:B------:R-:W-:Y:S01]  /*1d50*/  IMAD.MOV.U32 R25, RZ, RZ, RZ ;  /* 0x000000ffff197224 */ /* 0x000fe200078e00ff */
[----:B------:R-:W-:-:S02]  /*1d60*/  ISETP.GT.AND P1, PT, R104, UR41, PT ;  /* 0x0000002968007c0c */ /* 0x000fc4000bf24270 */
        /* <DEDUP_REMOVED lines=61> */
.L_x_8717:
        /* <DEDUP_REMOVED lines=9> */
.L_x_8924:
[----:B------:R-:W-:Y:S05]  /*21d0*/  @!P0 BRA `(.L_x_8719) ;  /* 0x0000000000048947 */ /* 0x000fea0003800000 */
[----:B------:R-:W-:Y:S01]  /*21e0*/  BPT.TRAP 0x1 ;  /* 0x000000040000795c */ /* 0x000fe20000300000 */
.L_x_8719:
[----:B0-----:R-:W-:Y:S02]  /*21f0*/  IMAD.U32 R3, RZ, RZ, UR47 ;  /* 0x0000002fff037e24 */ /* 0x001fe4000f8e00ff */
[----:B------:R-:W-:-:S03]  /*2200*/  IMAD.U32 R0, RZ, RZ, UR48 ;  /* 0x00000030ff007e24 */ /* 0x000fc6000f8e00ff */
[----:B------:R-:W-:Y:S02]  /*2210*/  LEA R3, R3, UR43, 0x3 ;  /* 0x0000002b03037c11 */ /* 0x000fe4000f8e18ff */
[----:B------:R-:W-:-:S04]  /*2220*/  SHF.L.U32 R0, R0, 0x1f, RZ ;  /* 0x0000001f00007819 */ /* 0x000fc800000006ff */
[----:B------:R0:W1:Y:S01]  /*2230*/  SYNCS.PHASECHK.TRANS64.TRYWAIT P1, [R3+URZ+0x22830], R0 ;  /* 0x02283000030075a7 */ /* 0x000062000802017f */
[----:B------:R-:W-:Y:S05]  /*2240*/  @!P0 BRA `(.L_x_8720) ;  /* 0x0000000000048947 */ /* 0x000fea0003800000 */
[----:B------:R-:W-:Y:S01]  /*2250*/  BPT.TRAP 0x1 ;  /* 0x000000040000795c */ /* 0x000fe20000300000 */
.L_x_8720:
[----:B-1----:R-:W-:Y:S05]  /*2260*/  @P1 BRA `(.L_x_8721) ;  /* 0x0000000000081947 */ /* 0x002fea0003800000 */
[----:B------:R-:W1:Y:S02]  /*2270*/  SYNCS.PHASECHK.TRANS64.TRYWAIT P1, [R3+URZ+0x22830], R0 ;  /* 0x02283000030075a7 */ /* 0x000e64000802017f */
[----:B-1----:R-:W-:Y:S05]  /*2280*/  @!P1 BRA `(.L_x_8722) ;  /* 0x000001c0003c9947 */ /* 0x002fea0003800000 */
.L_x_8721:
[----:B------:R-:W-:-:S04]  /*2290*/  UIADD3 UR4, UR43, 0x18400, URZ ;  /* 0x000184002b047890 */ /* 0x000fc8000fffe03f */
        /* <DEDUP_REMOVED lines=134> */
.L_x_8723:
[----:B------:R-:W-:Y:S01]  /*2b00*/  UISETP.NE.AND UP1, UPT, UR53, URZ, UPT ;  /* 0x0000003f3500728c */ /* 0x000fe2000bf25270 */
[----:B------:R-:W-:Y:S01]  /*2b10*/  VIADD R5, R22, UR38 ;  /* 0x0000002616057c36 */ /* 0x000fe20008000000 */
[----:B------:R-:W-:Y:S01]  /*2b20*/  R2UR UR6, R3 ;  /* 0x00000000030672ca */ /* 0x000fe200000e0000 */
[----:B01----:R-:W-:Y:S01]  /*2b30*/  IMAD.MOV.U32 R3, RZ, RZ, -0xa0 ;  /* 0xffffff60ff037424 */ /* 0x003fe200078e00ff */
[----:B------:R-:W-:Y:S02]  /*2b40*/  UISETP.NE.AND UP0, UPT, UR52, URZ, UPT ;  /* 0x0000003f3400728c */ /* 0x000fe4000bf05270 */
[----:B------:R-:W-:Y:S01]  /*2b50*/  PLOP3.LUT P1, PT, PT, PT, UP1, 0x80, 0x0 ;  /* 0x000000000000781c */ /* 0x000fe20003f2f018 */
[----:B------:R-:W-:Y:S01]  /*2b60*/  IMAD R6, R104, R3, 0xa1 ;  /* 0x000000a168067424 */ /* 0x000fe200078e0203 */
[----:B------:R-:W-:Y:S01]  /*2b70*/  PLOP3.LUT P2, PT, PT, PT, UP1, 0x80, 0x0 ;  /* 0x000000000000781c */ /* 0x000fe20003f4f018 */
[----:B------:R-:W-:Y:S01]  /*2b80*/  ULDC UR29, c[0x0][0x9dc] ;  /* 0x00027700001d7ab9 */ /* 0x000fe20000000800 */
[----:B------:R-:W-:Y:S01]  /*2b90*/  ULDC UR14, c[0x0][0x9e0] ;  /* 0x00027800000e7ab9 */ /* 0x000fe20000000800 */
[----:B------:R-:W-:Y:S01]  /*2ba0*/  @UP1 ULDC UR7, c[0x0][0x44c] ;  /* 0x0001130000071ab9 */ /* 0x000fe20000000800 */
[----:B------:R-:W-:Y:S01]  /*2bb0*/  IADD3 R3, R17, R6, -R19 ;  /* 0x0000000611037210 */ /* 0x000fe20007ffe813 */
[----:B------:R-:W-:-:S02]  /*2bc0*/  VIADD R12, R6, 0xffffffff ;  /* 0xffffffff060c7836 */ /* 0x000fc40000000000 */
[----:B------:R-:W-:Y:S02]  /*2bd0*/  UIADD3 UR6, UR6, 0x22840, URZ ;  /* 0x0002284006067890 */ /* 0x000fe4000fffe03f */
[----:B------:R-:W-:Y:S02]  /*2be0*/  IMAD.IADD R3, R3, 0x1, -R18 ;  /* 0x0000000103037824 */ /* 0x000fe400078e0a12 */
[----:B------:R-:W-:Y:S01]  /*2bf0*/  @P1 IMAD.HI.U32 R0, R5, UR7, RZ ;  /* 0x0000000705001c27 */ /* 0x000fe2000f8e00ff */
[----:B------:R-:W-:Y:S01]  /*2c00*/  @UP1 ULDC UR7, c[0x0][0x450] ;  /* 0x0001140000071ab9 */ /* 0x000fe20000000800 */
[----:B------:R-:W-:Y:S01]  /*2c10*/  UPRMT UR6, UR42, 0x654, UR6 ;  /* 0x000006542a067896 */ /* 0x000fe20008000006 */
[----:B------:R-:W-:Y:S01]  /*2c20*/  PLOP3.LUT P1, PT, PT, PT, UP0, 0x40, 0x0 ;  /* 0x000000000000781c */ /* 0x000fe20003f2e808 */
[----:B------:R-:W-:Y:S01]  /*2c30*/  VIADD R11, R3, UR14 ;  /* 0x0000000e030b7c36 */ /* 0x000fe20008000000 */
[----:B------:R-:W-:Y:S01]  /*2c40*/  @P2 SHF.R.U32.HI R5, RZ, UR7, R0 ;  /* 0x00000007ff052c19 */ /* 0x000fe20008011600 */
[----:B------:R-:W-:-:S02]  /*2c50*/  IMAD R0, R104, -0xa0, R17 ;  /* 0xffffff6068007824 */ /* 0x000fc400078e0211 */
[----:B------:R-:W-:Y:S02]  /*2c60*/  IMAD.IADD R14, R12, 0x1, -R19 ;  /* 0x000000010c0e7824 */ /* 0x000fe400078e0a13 */
[----:B------:R-:W0:Y:S01]  /*2c70*/  SHFL.IDX PT, R7, R5, RZ, 0x1c1f ;  /* 0x001c1fff05077589 */ /* 0x000e2200000e0000 */
[----:B------:R-:W-:Y:S01]  /*2c80*/  SYNCS.ARRIVE.TRANS64.RED.A1T0 RZ, [UR6], RZ ;  /* 0x000000ffffff79a7 */ /* 0x000fe20008100406 */
[----:B------:R-:W-:Y:S01]  /*2c90*/  ULOP3.LUT UR6, URZ, UR29, URZ, 0x33, !UPT ;  /* 0x0000001d3f067292 */ /* 0x000fe2000f8e333f */
[----:B------:R-:W-:-:S05]  /*2ca0*/  IADD3 R8, -R19, 0xa0, R0 ;  /* 0x000000a013087810 */ /* 0x000fca0007ffe100 */
[----:B------:R-:W-:Y:S01]  /*2cb0*/  VIADD R10, R3, UR6 ;  /* 0x00000006030a7c36 */ /* 0x000fe20008000000 */
[----:B0-----:R-:W-:-:S03]  /*2cc0*/  VIADDMNMX R0, R7, R11, R8, PT ;  /* 0x0000000b07007246 */ /* 0x001fc60003800108 */
[----:B------:R-:W-:Y:S01]  /*2cd0*/  IMAD.IADD R3, R10, 0x1, R7 ;  /* 0x000000010a037824 */ /* 0x000fe200078e0207 */
[----:B------:R-:W-:Y:S06]  /*2ce0*/  @P1 BRA `(.L_x_8724) ;  /* 0x00000000005c1947 */ /* 0x000fec0003800000 */
[----:B------:R-:W-:Y:S01]  /*2cf0*/  IADD3 R7, -R18, R17, R7 ;  /* 0x0000001112077210 */ /* 0x000fe20007ffe107 */
        /* <DEDUP_REMOVED lines=12> */
.L_x_8726:
[----:B------:R-:W-:Y:S02]  /*2dc0*/  ULDC UR6, c[0x0][0x9e4] ;  /* 0x0002790000067ab9 */ /* 0x000fe40000000800 */
[----:B------:R-:W-:-:S05]  /*2dd0*/  IMAD.U32 R9, RZ, RZ, UR6 ;  /* 0x00000006ff097e24 */ /* 0x000fca000f8e00ff */
[----:B------:R-:W-:-:S13]  /*2de0*/  ISETP.NE.AND P1, PT, R9, 0x1, PT ;  /* 0x000000010900780c */ /* 0x000fda0003f25270 */
[----:B------:R-:W0:Y:S02]  /*2df0*/  @P1 LDC.64 R20, c[0x0][0x9e8] ;  /* 0x00027a00ff141b82 */ /* 0x000e240000000a00 */
[----:B0-----:R-:W-:-:S05]  /*2e00*/  @P1 IMAD.HI.U32 R6, R7, R20, RZ ;  /* 0x0000001407061227 */ /* 0x001fca00078e00ff */
[----:B------:R-:W-:-:S07]  /*2e10*/  @P1 SHF.R.U32.HI R7, RZ, R21, R6 ;  /* 0x00000015ff071219 */ /* 0x000fce0000011606 */
.L_x_8727:
[----:B------:R-:W-:Y:S05]  /*2e20*/  BSYNC B0 ;  /* 0x0000000000007941 */ /* 0x000fea0003800000 */
.L_x_8725:
[----:B------:R-:W-:-:S05]  /*2e30*/  IMAD R7, R7, R9, R14 ;  /* 0x0000000907077224 */ /* 0x000fca00078e020e */
[----:B------:R-:W-:Y:S02]  /*2e40*/  VIADDMNMX R0, R7, R9, R0, PT ;  /* 0x0000000907007246 */ /* 0x000fe40003800100 */
[----:B------:R-:W-:-:S07]  /*2e50*/  VIMNMX R3, R3, R7, !PT ;  /* 0x0000000703037248 */ /* 0x000fce0007fe0100 */
.L_x_8724:
        /* <DEDUP_REMOVED lines=8> */
[C---:B------:R-:W-:Y:S02]  /*2ee0*/  ISETP.GT.AND P2, PT, R3.reuse, 0x1, !P2 ;  /* 0x000000010300780c */ /* 0x040fe40005744270 */
[----:B------:R-:W-:Y:S02]  /*2ef0*/  ISETP.GE.AND P3, PT, R12, 0x11, PT ;  /* 0x000000110c00780c */ /* 0x000fe40003f66270 */
        /* <DEDUP_REMOVED lines=10> */
[C---:B------:R-:W-:Y:S02]  /*2fa0*/  ISETP.LT.OR P2, PT, R0.reuse, 0xa, P2 ;  /* 0x0000000a0000780c */ /* 0x040fe40001741670 */
[----:B------:R-:W-:Y:S02]  /*2fb0*/  ISETP.GT.AND P1, PT, R3, 0x11, !P3 ;  /* 0x000000110300780c */ /* 0x000fe40005f24270 */
[----:B------:R-:W-:Y:S02]  /*2fc0*/  FSEL R93, R93, -INF , !P2 ;  /* 0xff8000005d5d7808 */ /* 0x000fe40005000000 */
        /* <DEDUP_REMOVED lines=15> */
[C---:B------:R-:W-:Y:S02]  /*30c0*/  ISETP.GT.AND P2, PT, R3.reuse, 0x20, !P1 ;  /* 0x000000200300780c */ /* 0x040fe40004f44270 */
        /* <DEDUP_REMOVED lines=29> */
[C---:B------:R-:W-:Y:S02]  /*32a0*/  ISETP.GT.AND P2, PT, R3.reuse, 0x38, !P3 ;  /* 0x000000380300780c */ /* 0x040fe40005f44270 */
        /* <DEDUP_REMOVED lines=145> */
.L_x_8730:
[----:B------:R-:W-:Y:S02]  /*3bc0*/  ULDC UR6, c[0x0][0x9e4] ;  /* 0x0002790000067ab9 */ /* 0x000fe40000000800 */
[----:B------:R-:W-:-:S05]  /*3bd0*/  IMAD.U32 R8, RZ, RZ, UR6 ;  /* 0x00000006ff087e24 */ /* 0x000fca000f8e00ff */
[----:B------:R-:W-:-:S13]  /*3be0*/  ISETP.NE.AND P6, PT, R8, 0x1, PT ;  /* 0x000000010800780c */ /* 0x000fda0003fc5270 */
[----:B------:R-:W0:Y:S02]  /*3bf0*/  @P6 LDC.64 R6, c[0x0][0x9e8] ;  /* 0x00027a00ff066b82 */ /* 0x000e240000000a00 */
[----:B0-----:R-:W-:-:S05]  /*3c00*/  @P6 IMAD.HI.U32 R6, R5, R6, RZ ;  /* 0x0000000605066227 */ /* 0x001fca00078e00ff */
[----:B------:R-:W-:-:S07]  /*3c10*/  @P6 SHF.R.U32.HI R5, RZ, R7, R6 ;  /* 0x00000007ff056219 */ /* 0x000fce0000011606 */
.L_x_8731:
[----:B------:R-:W-:Y:S05]  /*3c20*/  BSYNC B0 ;  /* 0x0000000000007941 */ /* 0x000fea0003800000 */
.L_x_8729:
[----:B------:R-:W-:-:S05]  /*3c30*/  IMAD R5, R5, R8, R14 ;  /* 0x0000000805057224 */ /* 0x000fca00078e020e */
[----:B------:R-:W-:Y:S02]  /*3c40*/  VIADDMNMX R0, R5, R8, R0, PT ;  /* 0x0000000805007246 */ /* 0x000fe40003800100 */
[----:B------:R-:W-:-:S07]  /*3c50*/  VIMNMX R3, R3, R5, !PT ;  /* 0x0000000503037248 */ /* 0x000fce0007fe0100 */
.L_x_8728:
        /* <DEDUP_REMOVED lines=105> */
[C---:B------:R-:W-:Y:S01]  /*42f0*/  ISETP.GT.AND P2, PT, R3.reuse, 0x89, !P2 ;  /* 0x000000890300780c */ /* 0x040fe20005744270 */
        /* <DEDUP_REMOVED lines=14> */
[----:B0-----:R-:W-:Y:S02]  /*43e0*/  FMNMX.FTZ R8, R6, R5, !PT ;  /* 0x0000000506087209 */ /* 0x001fe40007810000 */
[----:B------:R-:W-:Y:S02]  /*43f0*/  ISETP.LT.OR P1, PT, R0, 0x61, P1 ;  /* 0x000000610000780c */ /* 0x000fe40000f21670 */
[----:B------:R-:W-:Y:S01]  /*4400*/  FSEL R31, R31, -INF , !P2 ;  /* 0xff8000001f1f7808 */ /* 0x000fe20005000000 */
[----:B------:R-:W0:Y:S01]  /*4410*/  SHFL.BFLY PT, R5, R8, 0x1, 0x1f ;  /* 0x0c201f0008057f89 */ /* 0x000e2200000e0000 */
        /* <DEDUP_REMOVED lines=11> */
[----:B------:R-:W-:Y:S02]  /*44d0*/  FSEL R38, R38, -INF , !P5 ;  /* 0xff80000026267808 */ /* 0x000fe40006800000 */
[----:B------:R-:W-:-:S02]  /*44e0*/  ISETP.LT.OR P1, PT, R0, 0x69, P1 ;  /* 0x000000690000780c */ /* 0x000fc40000f21670 */
[----:B0-----:R-:W-:Y:S02]  /*44f0*/  FMNMX.FTZ R5, R8, R5, !PT ;  /* 0x0000000508057209 */ /* 0x001fe40007810000 */
[----:B------:R-:W-:Y:S02]  /*4500*/  FSEL R46, R46, -INF , !P1 ;  /* 0xff8000002e2e7808 */ /* 0x000fe40004800000 */
[----:B------:R-:W-:Y:S01]  /*4510*/  ISETP.NE.AND P1, PT, R129, RZ, PT ;  /* 0x000000ff8100720c */ /* 0x000fe20003f25270 */
[----:B------:R-:W-:-:S01]  /*4520*/  FFMA.FTZ R88, R5, R88, -8 ;  /* 0xc100000005587423 */ /* 0x000fc20000010058 */
        /* <DEDUP_REMOVED lines=51> */
[----:B------:R-:W-:-:S04]  /*4860*/  ISETP.GT.AND P1, PT, R3, RZ, !P1 ;  /* 0x000000ff0300720c */ /* 0x000fc80004f24270 */
[----:B------:R-:W-:-:S04]  /*4870*/  ISETP.LT.OR P1, PT, R0, 0x1, P1 ;  /* 0x000000010000780c */ /* 0x000fc80000f21670 */
[----:B------:R-:W-:Y:S02]  /*4880*/  FSEL R90, R90, -INF , !P1 ;  /* 0xff8000005a5a7808 */ /* 0x000fe40004800000 */
[----:B------:R-:W-:Y:S02]  /*4890*/  ISETP.GT.AND P1, PT, R3, 0x80, !P6 ;  /* 0x000000800300780c */ /* 0x000fe40007724270 */
[----:B------:R-:W-:Y:S02]  /*48a0*/  FMNMX.FTZ R15, R90, R91, !PT ;  /* 0x0000005b5a0f7209 */ /* 0x000fe40007810000 */
[----:B------:R-:W-:Y:S02]  /*48b0*/  ISETP.LT.OR P1, PT, R0, 0x81, P1 ;  /* 0x000000810000780c */ /* 0x000fe40000f21670 */
[----:B------:R-:W-:Y:S02]  /*48c0*/  FMNMX.FTZ R6, R94, R15, !PT ;  /* 0x0000000f5e067209 */ /* 0x000fe40007810000 */
[----:B------:R-:W-:-:S02]  /*48d0*/  FSEL R26, R26, -INF , !P1 ;  /* 0xff8000001a1a7808 */ /* 0x000fc40004800000 */
[----:B------:R-:W-:Y:S02]  /*48e0*/  FMNMX.FTZ R15, R95, R6, !PT ;  /* 0x000000065f0f7209 */ /* 0x000fe40007810000 */
[----:B------:R-:W-:Y:S02]  /*48f0*/  FSETP.NEU.FTZ.AND P1, PT, R5, -INF , PT ;  /* 0xff8000000500780b */ /* 0x000fe40003f3d000 */
        /* <DEDUP_REMOVED lines=10> */
[----:B------:R0:W-:Y:S01]  /*49a0*/  MUFU.EX2 R15, R89 ;  /* 0x00000059000f7308 */ /* 0x0001e20000000800 */
[----:B------:R-:W-:Y:S01]  /*49b0*/  ISETP.GT.AND P1, PT, R3, 0x81, !P6 ;  /* 0x000000810300780c */ /* 0x000fe20007724270 */
[--C-:B------:R-:W-:Y:S01]  /*49c0*/  FFMA.FTZ R7, R9, UR39, -R88.reuse ;  /* 0x0000002709077c23 */ /* 0x100fe20008010858 */
[----:B------:R-:W-:Y:S01]  /*49d0*/  FMNMX.FTZ R6, R74, R73, !PT ;  /* 0x000000494a067209 */ /* 0x000fe20007810000 */
[--C-:B------:R-:W-:Y:S01]  /*49e0*/  FFMA.FTZ R9, R92, UR39, -R88.reuse ;  /* 0x000000275c097c23 */ /* 0x100fe20008010858 */
[----:B------:R-:W-:Y:S01]  /*49f0*/  ISETP.LT.OR P1, PT, R0, 0x82, P1 ;  /* 0x000000820000780c */ /* 0x000fe20000f21670 */
[--C-:B------:R-:W-:Y:S01]  /*4a00*/  FFMA.FTZ R10, R96, UR39, -R88.reuse ;  /* 0x00000027600a7c23 */ /* 0x100fe20008010858 */
[----:B------:R-:W-:Y:S01]  /*4a10*/  FMNMX.FTZ R73, R75, R6, !PT ;  /* 0x000000064b497209 */ /* 0x000fe20007810000 */
[----:B------:R-:W-:Y:S01]  /*4a20*/  MUFU.EX2 R7, R7 ;  /* 0x0000000700077308 */ /* 0x000fe20000000800 */
[----:B0-----:R-:W-:-:S01]  /*4a30*/  FFMA.FTZ R89, R81, UR39, -R88 ;  /* 0x0000002751597c23 */ /* 0x001fc20008010858 */
[----:B------:R-:W-:Y:S01]  /*4a40*/  FSEL R27, R27, -INF , !P1 ;  /* 0xff8000001b1b7808 */ /* 0x000fe20004800000 */
[----:B------:R-:W-:-:S01]  /*4a50*/  FFMA.FTZ R11, R97, UR39, -R88 ;  /* 0x00000027610b7c23 */ /* 0x000fc20008010858 */
[----:B------:R-:W-:Y:S01]  /*4a60*/  FMNMX.FTZ R6, R78, R73, !PT ;  /* 0x000000494e067209 */ /* 0x000fe20007810000 */
[----:B------:R-:W-:-:S01]  /*4a70*/  FFMA.FTZ R84, R84, UR39, -R88 ;  /* 0x0000002754547c23 */ /* 0x000fc20008010858 */
[----:B------:R-:W-:Y:S01]  /*4a80*/  ISETP.NE.AND P1, PT, R13, RZ, PT ;  /* 0x000000ff0d00720c */ /* 0x000fe20003f25270 */
[----:B------:R-:W-:-:S01]  /*4a90*/  FFMA.FTZ R76, R76, UR39, -R88 ;  /* 0x000000274c4c7c23 */ /* 0x000fc20008010858 */
[----:B------:R-:W-:Y:S01]  /*4aa0*/  FMNMX.FTZ R77, R79, R6, !PT ;  /* 0x000000064f4d7209 */ /* 0x000fe20007810000 */
[----:B------:R-:W-:Y:S01]  /*4ab0*/  MUFU.EX2 R8, R8 ;  /* 0x0000000800087308 */ /* 0x000fe20000000800 */
[----:B------:R-:W-:Y:S01]  /*4ac0*/  ISETP.GT.AND P1, PT, R3, 0x88, !P1 ;  /* 0x000000880300780c */ /* 0x000fe20004f24270 */
[--C-:B------:R-:W-:Y:S01]  /*4ad0*/  FFMA.FTZ R13, R100, UR39, -R88.reuse ;  /* 0x00000027640d7c23 */ /* 0x100fe20008010858 */
[----:B------:R-:W-:Y:S01]  /*4ae0*/  FMNMX.FTZ R6, R82, R77, !PT ;  /* 0x0000004d52067209 */ /* 0x000fe20007810000 */
[--C-:B------:R-:W-:Y:S01]  /*4af0*/  FFMA.FTZ R80, R80, UR39, -R88.reuse ;  /* 0x0000002750507c23 */ /* 0x100fe20008010858 */
[----:B------:R-:W-:Y:S01]  /*4b00*/  ISETP.NE.AND P6, PT, R12, RZ, PT ;  /* 0x000000ff0c00720c */ /* 0x000fe20003fc5270 */
[--C-:B------:R-:W-:Y:S01]  /*4b10*/  FFMA.FTZ R12, R93, UR39, -R88.reuse ;  /* 0x000000275d0c7c23 */ /* 0x100fe20008010858 */
[----:B------:R-:W-:Y:S01]  /*4b20*/  FMNMX.FTZ R77, R83, R6, !PT ;  /* 0x00000006534d7209 */ /* 0x000fe20007810000 */
[----:B------:R-:W-:Y:S01]  /*4b30*/  MUFU.EX2 R9, R9 ;  /* 0x0000000900097308 */ /* 0x000fe20000000800 */
[----:B------:R-:W-:Y:S01]  /*4b40*/  ISETP.LT.OR P1, PT, R0, 0x89, P1 ;  /* 0x000000890000780c */ /* 0x000fe20000f21670 */
[--C-:B------:R-:W-:Y:S01]  /*4b50*/  FFMA.FTZ R85, R85, UR39, -R88.reuse ;  /* 0x0000002755557c23 */ /* 0x100fe20008010858 */
[----:B------:R-:W-:Y:S01]  /*4b60*/  FMNMX.FTZ R6, R86, R77, !PT ;  /* 0x0000004d56067209 */ /* 0x000fe20007810000 */
[--C-:B------:R-:W-:Y:S01]  /*4b70*/  FFMA.FTZ R20, R101, UR39, -R88.reuse ;  /* 0x0000002765147c23 */ /* 0x100fe20008010858 */
[----:B------:R-:W-:Y:S01]  /*4b80*/  ISETP.GT.AND P6, PT, R3, 0x99, !P6 ;  /* 0x000000990300780c */ /* 0x000fe200077c4270 */
[--C-:B------:R-:W-:Y:S01]  /*4b90*/  FFMA.FTZ R3, R69, UR39, -R88.reuse ;  /* 0x0000002745037c23 */ /* 0x100fe20008010858 */
[----:B------:R-:W-:Y:S01]  /*4ba0*/  FMNMX.FTZ R81, R87, R6, !PT ;  /* 0x0000000657517209 */ /* 0x000fe20007810000 */
[----:B------:R-:W0:Y:S01]  /*4bb0*/  MUFU.EX2 R12, R12 ;  /* 0x0000000c000c7308 */ /* 0x000e220000000800 */
[----:B------:R-:W-:Y:S01]  /*4bc0*/  FSEL R30, R30, -INF , !P1 ;  /* 0xff8000001e1e7808 */ /* 0x000fe20004800000 */
        /* <DEDUP_REMOVED lines=10> */
[----:B------:R-:W-:Y:S01]  /*4c70*/  MUFU.EX2 R10, R10 ;  /* 0x0000000a000a7308 */ /* 0x000fe20000000800 */
[----:B------:R-:W-:-:S01]  /*4c80*/  FFMA.FTZ R60, R60, UR39, -R88 ;  /* 0x000000273c3c7c23 */ /* 0x000fc20008010858 */
[--C-:B------:R-:W-:Y:S01]  /*4c90*/  FFMA.FTZ R61, R61, UR39, -R88.reuse ;  /* 0x000000273d3d7c23 */ /* 0x100fe20008010858 */
[----:B------:R-:W-:Y:S01]  /*4ca0*/  FMNMX.FTZ R81, R63, R6, !PT ;  /* 0x000000063f517209 */ /* 0x000fe20007810000 */
[--C-:B------:R-:W-:Y:S01]  /*4cb0*/  FFMA.FTZ R64, R64, UR39, -R88.reuse ;  /* 0x0000002740407c23 */ /* 0x100fe20008010858 */
[----:B------:R-:W-:-:S01]  /*4cc0*/  FFMA.FTZ R65, R65, UR39, -R88 ;  /* 0x0000002741417c23 */ /* 0x000fc20008010858 */
        /* <DEDUP_REMOVED lines=22> */
[----:B------:R-:W-:Y:S01]  /*4e30*/  FFMA.FTZ R37, R37, UR39, -R88 ;  /* 0x0000002725257c23 */ /* 0x000fe20008010858 */
[----:B0-----:R-:W-:-:S02]  /*4e40*/  F2FP.SATFINITE.E4M3.F32.PACK_AB_MERGE_C R184, R12, R9, RZ ;  /* 0x000000090cb8723e */ /* 0x001fc400048070ff */
[----:B------:R-:W-:Y:S01]  /*4e50*/  FMNMX.FTZ R6, R46, R81, !PT ;  /* 0x000000512e067209 */ /* 0x000fe20007810000 */
[----:B------:R-:W-:Y:S01]  /*4e60*/  MUFU.EX2 R76, R89 ;  /* 0x00000059004c7308 */ /* 0x000fe20000000800 */
[----:B------:R-:W-:Y:S02]  /*4e70*/  F2FP.SATFINITE.E4M3.F32.PACK_AB_MERGE_C R184, R8, R7, R184 ;  /* 0x0000000708b8723e */ /* 0x000fe400048070b8 */
        /* <DEDUP_REMOVED lines=11> */
[----:B------:R-:W0:Y:S03]  /*4f30*/  MUFU.EX2 R20, R20 ;  /* 0x0000001400147308 */ /* 0x000e260000000800 */
[----:B------:R-:W-:-:S04]  /*4f40*/  FMNMX.FTZ R69, R31, R6, !PT ;  /* 0x000000061f457209 */ /* 0x000fc80007810000 */
[----:B------:R-:W-:Y:S01]  /*4f50*/  FMNMX.FTZ R6, R34, R69, !PT ;  /* 0x0000004522067209 */ /* 0x000fe20007810000 */
[----:B------:R-:W-:Y:S03]  /*4f60*/  MUFU.EX2 R14, R14 ;  /* 0x0000000e000e7308 */ /* 0x000fe60000000800 */
[----:B------:R-:W-:-:S04]  /*4f70*/  FMNMX.FTZ R69, R35, R6, !PT ;  /* 0x0000000623457209 */ /* 0x000fc80007810000 */
[----:B------:R-:W-:Y:S01]  /*4f80*/  FMNMX.FTZ R6, R38, R69, !PT ;  /* 0x0000004526067209 */ /* 0x000fe20007810000 */
[----:B------:R-:W1:Y:S01]  /*4f90*/  MUFU.EX2 R72, R72 ;  /* 0x0000004800487308 */ /* 0x000e620000000800 */
[----:B0-----:R-:W-:Y:S02]  /*4fa0*/  F2FP.SATFINITE.E4M3.F32.PACK_AB_MERGE_C R186, R20, R13, RZ ;  /* 0x0000000d14ba723e */ /* 0x001fe400048070ff */
[----:B------:R-:W-:Y:S02]  /*4fb0*/  FMNMX.FTZ R6, R39, R6, !PT ;  /* 0x0000000627067209 */ /* 0x000fe40007810000 */
[----:B------:R-:W-:-:S03]  /*4fc0*/  F2FP.SATFINITE.E4M3.F32.PACK_AB_MERGE_C R186, R11, R10, R186 ;  /* 0x0000000a0bba723e */ /* 0x000fc600048070ba */
[----:B------:R-:W0:Y:S01]  /*4fd0*/  SHFL.BFLY PT, R69, R6, 0x2, 0x1f ;  /* 0x0c401f0006457f89 */ /* 0x000e2200000e0000 */
[----:B------:R-:W-:Y:S08]  /*4fe0*/  MUFU.EX2 R56, R56 ;  /* 0x0000003800387308 */ /* 0x000ff00000000800 */
[----:B------:R-:W-:Y:S01]  /*4ff0*/  MUFU.EX2 R57, R57 ;  /* 0x0000003900397308 */ /* 0x000fe20000000800 */
[----:B-1----:R-:W-:-:S04]  /*5000*/  F2FP.SATFINITE.E4M3.F32.PACK_AB_MERGE_C R180, R72, R21, RZ ;  /* 0x0000001548b4723e */ /* 0x002fc800048070ff */
[----:B------:R-:W-:-:S03]  /*5010*/  F2FP.SATFINITE.E4M3.F32.PACK_AB_MERGE_C R180, R15, R14, R180 ;  /* 0x0000000e0fb4723e */ /* 0x000fc600048070b4 */
        /* <DEDUP_REMOVED lines=8> */
[----:B------:R-:W-:-:S03]  /*50a0*/  IMAD.U32 R69, RZ, RZ, UR39 ;  /* 0x00000027ff457e24 */ /* 0x000fc6000f8e00ff */
        /* <DEDUP_REMOVED lines=17> */
[----:B------:R-:W-:Y:S01]  /*51c0*/  FADD.FTZ R66, R7, R8 ;  /* 0x0000000807427221 */ /* 0x000fe20000010000 */
[----:B------:R-:W-:-:S01]  /*51d0*/  FFMA.FTZ R83, R87, UR39, -R69 ;  /* 0x0000002757537c23 */ /* 0x000fc20008010845 */
[--C-:B------:R-:W-:Y:S01]  /*51e0*/  FFMA.FTZ R89, R95, UR39, -R69.reuse ;  /* 0x000000275f597c23 */ /* 0x100fe20008010845 */
[----:B------:R-:W-:-:S01]  /*51f0*/  FFMA.FTZ R87, R63, UR39, -R69 ;  /* 0x000000273f577c23 */ /* 0x000fc20008010845 */
[----:B------:R-:W-:Y:S01]  /*5200*/  FFMA.FTZ R63, R67, UR39, -R69 ;  /* 0x00000027433f7c23 */ /* 0x000fe20008010845 */
[----:B------:R-:W-:-:S01]  /*5210*/  FADD.FTZ R67, R9, R66 ;  /* 0x0000004209437221 */ /* 0x000fc20000010000 */
        /* <DEDUP_REMOVED lines=16> */
[----:B------:R-:W2:Y:S01]  /*5320*/  MUFU.EX2 R89, R89 ;  /* 0x0000005900597308 */ /* 0x000ea20000000800 */
[----:B0-----:R-:W-:-:S01]  /*5330*/  FADD.FTZ R67, R52, R81 ;  /* 0x0000005134437221 */ /* 0x001fc20000010000 */
[----:B------:R-:W-:Y:S01]  /*5340*/  FFMA.FTZ R42, R42, UR39, -R69 ;  /* 0x000000272a2a7c23 */ /* 0x000fe20008010845 */
[----:B------:R-:W-:-:S01]  /*5350*/  FADD.FTZ R95, R20, R95 ;  /* 0x0000005f145f7221 */ /* 0x000fc20000010000 */
[--C-:B------:R-:W-:Y:S01]  /*5360*/  FFMA.FTZ R43, R43, UR39, -R69.reuse ;  /* 0x000000272b2b7c23 */ /* 0x100fe20008010845 */
[----:B------:R-:W-:-:S01]  /*5370*/  FFMA.FTZ R46, R46, UR39, -R69 ;  /* 0x000000272e2e7c23 */ /* 0x000fc20008010845 */
[----:B------:R-:W-:Y:S01]  /*5380*/  FFMA.FTZ R47, R47, UR39, -R69 ;  /* 0x000000272f2f7c23 */ /* 0x000fe20008010845 */
[----:B------:R-:W-:-:S01]  /*5390*/  FADD.FTZ R94, R14, R95 ;  /* 0x0000005f0e5e7221 */ /* 0x000fc20000010000 */
[----:B------:R-:W0:Y:S01]  /*53a0*/  MUFU.EX2 R85, R85 ;  /* 0x0000005500557308 */ /* 0x000e220000000800 */
[----:B-1----:R-:W-:-:S01]  /*53b0*/  FADD.FTZ R66, R84, R67 ;  /* 0x0000004354427221 */ /* 0x002fc20000010000 */
[----:B------:R-:W-:Y:S01]  /*53c0*/  FFMA.FTZ R50, R50, UR39, -R69 ;  /* 0x0000002732327c23 */ /* 0x000fe20008010845 */
[----:B------:R-:W-:-:S01]  /*53d0*/  FADD.FTZ R94, R15, R94 ;  /* 0x0000005e0f5e7221 */ /* 0x000fc20000010000 */
[--C-:B------:R-:W-:Y:S01]  /*53e0*/  FFMA.FTZ R51, R51, UR39, -R69.reuse ;  /* 0x0000002733337c23 */ /* 0x100fe20008010845 */
[----:B------:R-:W-:-:S01]  /*53f0*/  FFMA.FTZ R54, R54, UR39, -R69 ;  /* 0x0000002736367c23 */ /* 0x000fc20008010845 */
[----:B------:R-:W-:Y:S01]  /*5400*/  FFMA.FTZ R55, R55, UR39, -R69 ;  /* 0x0000002737377c23 */ /* 0x000fe20008010845 */
[----:B------:R-:W-:-:S01]  /*5410*/  FADD.FTZ R95, R21, R94 ;  /* 0x0000005e155f7221 */ /* 0x000fc20000010000 */
[----:B------:R-:W1:Y:S01]  /*5420*/  MUFU.EX2 R88, R88 ;  /* 0x0000005800587308 */ /* 0x000e620000000800 */
[----:B--2---:R-:W-:-:S01]  /*5430*/  FADD.FTZ R66, R89, R66 ;  /* 0x0000004259427221 */ /* 0x004fc20000010000 */
        /* <DEDUP_REMOVED lines=8> */
[--C-:B------:R-:W-:Y:S01]  /*54c0*/  FFMA.FTZ R34, R34, UR39, -R69.reuse ;  /* 0x0000002722227c23 */ /* 0x100fe20008010845 */
[----:B------:R-:W-:-:S01]  /*54d0*/  FFMA.FTZ R35, R35, UR39, -R69 ;  /* 0x0000002723237c23 */ /* 0x000fc20008010845 */
[--C-:B------:R-:W-:Y:S01]  /*54e0*/  FFMA.FTZ R38, R38, UR39, -R69.reuse ;  /* 0x0000002726267c23 */ /* 0x100fe20008010845 */
[----:B------:R-:W-:-:S01]  /*54f0*/  FFMA.FTZ R39, R39, UR39, -R69 ;  /* 0x0000002727277c23 */ /* 0x000fc20008010845 */
[----:B------:R-:W-:-:S02]  /*5500*/  F2FP.SATFINITE.E4M3.F32.PACK_AB_MERGE_C R84, R89, R84, RZ ;  /* 0x000000545954723e */ /* 0x000fc400048070ff */
[----:B------:R-:W0:Y:S01]  /*5510*/  MUFU.EX2 R91, R91 ;  /* 0x0000005b005b7308 */ /* 0x000e220000000800 */
[----:B-1----:R-:W-:-:S01]  /*5520*/  FADD.FTZ R67, R88, R67 ;  /* 0x0000004358437221 */ /* 0x002fc20000010000 */
[----:B------:R-:W-:-:S06]  /*5530*/  F2FP.SATFINITE.E4M3.F32.PACK_AB_MERGE_C R185, R81, R52, R84 ;  /* 0x0000003451b9723e */ /* 0x000fcc0004807054 */
        /* <DEDUP_REMOVED lines=16> */
[----:B------:R-:W-:Y:S01]  /*5640*/  FADD.FTZ R11, R57, R10 ;  /* 0x0000000a390b7221 */ /* 0x000fe20000010000 */
[----:B------:R-:W-:-:S03]  /*5650*/  F2FP.SATFINITE.E4M3.F32.PACK_AB_MERGE_C R10, R61, R60, RZ ;  /* 0x0000003c3d0a723e */ /* 0x000fc600048070ff */
[----:B------:R-:W-:Y:S01]  /*5660*/  FADD.FTZ R60, R60, R11 ;  /* 0x0000000b3c3c7221 */ /* 0x000fe20000010000 */
[----:B------:R-:W-:Y:S01]  /*5670*/  F2FP.SATFINITE.E4M3.F32.PACK_AB_MERGE_C R176, R57, R56, R10 ;  /* 0x0000003839b0723e */ /* 0x000fe2000480700a */
        /* <DEDUP_REMOVED lines=8> */
[----:B------:R-:W-:Y:S01]  /*5700*/  FADD.FTZ R65, R65, R10 ;  /* 0x0000000a41417221 */ /* 0x000fe20000010000 */
[----:B------:R-:W-:-:S03]  /*5710*/  F2FP.SATFINITE.E4M3.F32.PACK_AB_MERGE_C R92, R93, R92, RZ ;  /* 0x0000005c5d5c723e */ /* 0x000fc600048070ff */
[----:B------:R-:W-:Y:S01]  /*5720*/  FADD.FTZ R68, R68, R65 ;  /* 0x0000004144447221 */ /* 0x000fe20000010000 */
        /* <DEDUP_REMOVED lines=23> */
[----:B------:R-:W-:-:S06]  /*58a0*/  FADD.FTZ R7, R3, R68 ;  /* 0x0000004403077221 */ /* 0x000fcc0000010000 */
[----:B------:R-:W-:Y:S01]  /*58b0*/  MUFU.EX2 R40, R40 ;  /* 0x0000002800287308 */ /* 0x000fe20000000800 */
[----:B--2---:R-:W-:-:S07]  /*58c0*/  F2FP.SATFINITE.E4M3.F32.PACK_AB_MERGE_C R10, R45, R0, RZ ;  /* 0x000000002d0a723e */ /* 0x004fce00048070ff */
[----:B------:R-:W1:Y:S01]  /*58d0*/  MUFU.EX2 R41, R41 ;  /* 0x0000002900297308 */ /* 0x000e620000000800 */
[----:B0-----:R-:W-:-:S07]  /*58e0*/  FADD.FTZ R3, R63, R8 ;  /* 0x000000083f037221 */ /* 0x001fce0000010000 */
[----:B------:R-:W0:Y:S08]  /*58f0*/  MUFU.EX2 R70, R70 ;  /* 0x0000004600467308 */ /* 0x000e300000000800 */
[----:B------:R-:W2:Y:S01]  /*5900*/  MUFU.EX2 R71, R71 ;  /* 0x0000004700477308 */ /* 0x000ea20000000800 */
[----:B-1----:R-:W-:Y:S01]  /*5910*/  F2FP.SATFINITE.E4M3.F32.PACK_AB_MERGE_C R172, R41, R40, R10 ;  /* 0x0000002829ac723e */ /* 0x002fe2000480700a */
[----:B------:R-:W-:Y:S01]  /*5920*/  FADD.FTZ R40, R40, R7 ;  /* 0x0000000728287221 */ /* 0x000fe20000010000 */
[----:B------:R-:W-:-:S03]  /*5930*/  VIADD R10, R104, 0xfffffffe ;  /* 0xfffffffe680a7836 */ /* 0x000fc60000000000 */
[----:B------:R-:W-:Y:S02]  /*5940*/  FADD.FTZ R41, R41, R40 ;  /* 0x0000002829297221 */ /* 0x000fe40000010000 */
[----:B------:R-:W1:Y:S01]  /*5950*/  MUFU.EX2 R42, R42 ;  /* 0x0000002a002a7308 */ /* 0x000e620000000800 */
[----:B0-----:R-:W-:-:S07]  /*5960*/  FADD.FTZ R8, R70, R3 ;  /* 0x0000000346087221 */ /* 0x001fce0000010000 */
[----:B------:R-:W0:Y:S01]  /*5970*/  MUFU.EX2 R9, R43 ;  /* 0x0000002b00097308 */ /* 0x000e220000000800 */
[----:B--2---:R-:W-:-:S01]  /*5980*/  FADD.FTZ R3, R71, R8 ;  /* 0x0000000847037221 */ /* 0x004fc20000010000 */
[----:B------:R-:W-:Y:S01]  /*5990*/  FADD.FTZ R8, R0, R41 ;  /* 0x0000002900087221 */ /* 0x000fe20000010000 */
[----:B------:R-:W-:-:S03]  /*59a0*/  F2FP.SATFINITE.E4M3.F32.PACK_AB_MERGE_C R70, R71, R70, RZ ;  /* 0x000000464746723e */ /* 0x000fc600048070ff */
[----:B------:R-:W-:Y:S01]  /*59b0*/  FADD.FTZ R45, R45, R8 ;  /* 0x000000082d2d7221 */ /* 0x000fe20000010000 */
[----:B------:R-:W-:Y:S01]  /*59c0*/  F2FP.SATFINITE.E4M3.F32.PACK_AB_MERGE_C R179, R63, R62, R70 ;  /* 0x0000003e3fb3723e */ /* 0x000fe20004807046 */
[----:B------:R-:W2:Y:S01]  /*59d0*/  MUFU.EX2 R46, R46 ;  /* 0x0000002e002e7308 */ /* 0x000ea20000000800 */
[----:B-1----:R-:W-:-:S07]  /*59e0*/  FADD.FTZ R0, R42, R3 ;  /* 0x000000032a007221 */ /* 0x002fce0000010000 */
[----:B------:R-:W-:Y:S01]  /*59f0*/  MUFU.EX2 R48, R48 ;  /* 0x0000003000307308 */ /* 0x000fe20000000800 */
[----:B0-----:R-:W-:-:S07]  /*5a00*/  FADD.FTZ R3, R9, R0 ;  /* 0x0000000009037221 */ /* 0x001fce0000010000 */
[----:B------:R-:W0:Y:S01]  /*5a10*/  MUFU.EX2 R53, R53 ;  /* 0x0000003500357308 */ /* 0x000e220000000800 */
[----:B--2---:R-:W-:-:S07]  /*5a20*/  FADD.FTZ R0, R46, R3 ;  /* 0x000000032e007221 */ /* 0x004fce0000010000 */
[----:B------:R-:W1:Y:S08]  /*5a30*/  MUFU.EX2 R47, R47 ;  /* 0x0000002f002f7308 */ /* 0x000e700000000800 */
[----:B------:R-:W-:Y:S01]  /*5a40*/  MUFU.EX2 R44, R44 ;  /* 0x0000002c002c7308 */ /* 0x000fe20000000800 */
[----:B0-----:R-:W-:-:S07]  /*5a50*/  F2FP.SATFINITE.E4M3.F32.PACK_AB_MERGE_C R7, R53, R48, RZ ;  /* 0x000000303507723e */ /* 0x001fce00048070ff */
[----:B------:R-:W0:Y:S01]  /*5a60*/  MUFU.EX2 R49, R49 ;  /* 0x0000003100317308 */ /* 0x000e220000000800 */
[C---:B-1----:R-:W-:Y:S01]  /*5a70*/  F2FP.SATFINITE.E4M3.F32.PACK_AB_MERGE_C R46, R47.reuse, R46, RZ ;  /* 0x0000002e2f2e723e */ /* 0x042fe200048070ff */
[----:B------:R-:W-:-:S03]  /*5a80*/  FADD.FTZ R47, R47, R0 ;  /* 0x000000002f2f7221 */ /* 0x000fc60000010000 */
[----:B------:R-:W-:-:S03]  /*5a90*/  F2FP.SATFINITE.E4M3.F32.PACK_AB_MERGE_C R173, R9, R42, R46 ;  /* 0x0000002a09ad723e */ /* 0x000fc6000480702e */
[----:B------:R-:W-:Y:S08]  /*5aa0*/  MUFU.EX2 R28, R28 ;  /* 0x0000001c001c7308 */ /* 0x000ff00000000800 */
[----:B------:R-:W1:Y:S01]  /*5ab0*/  MUFU.EX2 R29, R29 ;  /* 0x0000001d001d7308 */ /* 0x000e620000000800 */
[----:B0-----:R-:W-:Y:S01]  /*5ac0*/  F2FP.SATFINITE.E4M3.F32.PACK_AB_MERGE_C R174, R49, R44, R7 ;  /* 0x0000002c31ae723e */ /* 0x001fe20004807007 */
[----:B------:R-:W-:-:S04]  /*5ad0*/  FADD.FTZ R44, R44, R45 ;  /* 0x0000002d2c2c7221 */ /* 0x000fc80000010000 */
[----:B------:R-:W-:Y:S02]  /*5ae0*/  FADD.FTZ R49, R49, R44 ;  /* 0x0000002c31317221 */ /* 0x000fe40000010000 */
[----:B------:R-:W0:Y:S02]  /*5af0*/  MUFU.EX2 R50, R50 ;  /* 0x0000003200327308 */ /* 0x000e240000000800 */
[----:B------:R-:W-:-:S04]  /*5b00*/  FADD.FTZ R48, R48, R49 ;  /* 0x0000003130307221 */ /* 0x000fc80000010000 */
[----:B------:R-:W-:Y:S02]  /*5b10*/  FADD.FTZ R53, R53, R48 ;  /* 0x0000003035357221 */ /* 0x000fe40000010000 */
[----:B------:R-:W-:Y:S01]  /*5b20*/  MUFU.EX2 R24, R24 ;  /* 0x0000001800187308 */ /* 0x000fe20000000800 */
[----:B-1----:R-:W-:-:S07]  /*5b30*/  F2FP.SATFINITE.E4M3.F32.PACK_AB_MERGE_C R3, R29, R28, RZ ;  /* 0x0000001c1d03723e */ /* 0x002fce00048070ff */
[----:B------:R-:W1:Y:S01]  /*5b40*/  MUFU.EX2 R25, R25 ;  /* 0x0000001900197308 */ /* 0x000e620000000800 */
[----:B0-----:R-:W-:-:S07]  /*5b50*/  FADD.FTZ R0, R50, R47 ;  /* 0x0000002f32007221 */ /* 0x001fce0000010000 */
        /* <DEDUP_REMOVED lines=10> */
[----:B--2---:R-:W-:-:S07]  /*5c00*/  FADD.FTZ R0, R54, R3 ;  /* 0x0000000336007221 */ /* 0x004fce0000010000 */
[----:B------:R-:W2:Y:S01]  /*5c10*/  MUFU.EX2 R27, R27 ;  /* 0x0000001b001b7308 */ /* 0x000ea20000000800 */
[C---:B-1----:R-:W-:Y:S01]  /*5c20*/  F2FP.SATFINITE.E4M3.F32.PACK_AB_MERGE_C R54, R55.reuse, R54, RZ ;  /* 0x000000363736723e */ /* 0x042fe200048070ff */
[----:B------:R-:W-:-:S03]  /*5c30*/  FADD.FTZ R55, R55, R0 ;  /* 0x0000000037377221 */ /* 0x000fc60000010000 */
[----:B------:R-:W-:-:S03]  /*5c40*/  F2FP.SATFINITE.E4M3.F32.PACK_AB_MERGE_C R175, R51, R50, R54 ;  /* 0x0000003233af723e */ /* 0x000fc60004807036 */
[----:B------:R-:W1:Y:S01]  /*5c50*/  MUFU.EX2 R30, R30 ;  /* 0x0000001e001e7308 */ /* 0x000e620000000800 */
[----:B0-----:R-:W-:-:S07]  /*5c60*/  FADD.FTZ R0, R26, R55 ;  /* 0x000000371a007221 */ /* 0x001fce0000010000 */
        /* <DEDUP_REMOVED lines=18> */
[----:B------:R-:W-:-:S06]  /*5d90*/  FADD.FTZ R36, R36, R33 ;  /* 0x0000002124247221 */ /* 0x000fcc0000010000 */
[----:B------:R-:W1:Y:S01]  /*5da0*/  MUFU.EX2 R39, R39 ;  /* 0x0000002700277308 */ /* 0x000e620000000800 */
[----:B--2---:R-:W-:-:S04]  /*5db0*/  FADD.FTZ R3, R35, R0 ;  /* 0x0000000023037221 */ /* 0x004fc80000010000 */
[----:B0-----:R-:W-:Y:S01]  /*5dc0*/  FADD.FTZ R0, R38, R3 ;  /* 0x0000000326007221 */ /* 0x001fe20000010000 */
[----:B------:R-:W-:-:S01]  /*5dd0*/  FADD.FTZ R3, R37, R36 ;  /* 0x0000002425037221 */ /* 0x000fc20000010000 */
[C---:B-1----:R-:W-:Y:S02]  /*5de0*/  F2FP.SATFINITE.E4M3.F32.PACK_AB_MERGE_C R7, R39.reuse, R38, RZ ;  /* 0x000000262707723e */ /* 0x042fe400048070ff */
[----:B------:R-:W-:-:S02]  /*5df0*/  FADD.FTZ R0, R39, R0 ;  /* 0x0000000027007221 */ /* 0x000fc40000010000 */
        /* <DEDUP_REMOVED lines=13> */
.L_x_8733:
[----:B------:R-:W-:Y:S02]  /*5ed0*/  ULDC UR18, c[0x0][0x9e4] ;  /* 0x0002790000127ab9 */ /* 0x000fe40000000800 */
[----:B------:R-:W-:-:S11]  /*5ee0*/  UISETP.NE.AND UP0, UPT, UR18, 0x1, UPT ;  /* 0x000000011200788c */ /* 0x000fd6000bf05270 */
[----:B------:R-:W-:Y:S02]  /*5ef0*/  @UP0 ULDC.64 UR6, c[0x0][0x9e8] ;  /* 0x00027a0000060ab9 */ /* 0x000fe40000000a00 */
[----:B------:R-:W-:-:S04]  /*5f00*/  UIMAD.WIDE.U32 UR10, UR15, UR6, URZ ;  /* 0x000000060f0a72a5 */ /* 0x000fc8000f8e003f */
[----:B------:R-:W-:-:S12]  /*5f10*/  @UP0 USHF.R.U32.HI UR15, URZ, UR7, UR11 ;  /* 0x000000073f0f0299 */ /* 0x000fd8000801160b */
.L_x_8734:
[----:B------:R-:W-:-:S04]  /*5f20*/  UIMAD UR15, UR15, UR18, UR18 ;  /* 0x000000120f0f72a4 */ /* 0x000fc8000f8e0212 */
[----:B------:R-:W-:-:S04]  /*5f30*/  UISETP.LT.AND UP0, UPT, UR14, UR15, UPT ;  /* 0x0000000f0e00728c */ /* 0x000fc8000bf01270 */
[----:B------:R-:W-:-:S12]  /*5f40*/  USEL UR14, UR14, UR15, UP0 ;  /* 0x0000000f0e0e7287 */ /* 0x000fd80008000000 */
.L_x_8732:
[----:B------:R-:W-:Y:S01]  /*5f50*/  UIMAD.WIDE UR6, UR14, 0x66666667, URZ ;  /* 0x666666670e0678a5 */ /* 0x000fe2000f8e023f */
[----:B------:R-:W-:Y:S02]  /*5f60*/  CS2R R24, SRZ ;  /* 0x0000000000187805 */ /* 0x000fe4000001ff00 */
[----:B------:R-:W-:Y:S02]  /*5f70*/  CS2R R26, SRZ ;  /* 0x00000000001a7805 */ /* 0x000fe4000001ff00 */
[----:B------:R-:W-:Y:S01]  /*5f80*/  CS2R R28, SRZ ;  /* 0x00000000001c7805 */ /* 0x000fe2000001ff00 */
        /* <DEDUP_REMOVED lines=70> */
[----:B------:R-:W-:Y:S01]  /*63f0*/  UMOV UR32, UR47 ;  /* 0x0000002f00207c82 */ /* 0x000fe20008000000 */
[----:B------:R-:W-:Y:S01]  /*6400*/  ULDC UR28, c[0x0][0x9e4] ;  /* 0x00027900001c7ab9 */ /* 0x000fe20000000800 */
[----:B------:R-:W-:Y:S01]  /*6410*/  ULDC UR29, c[0x0][0x9dc] ;  /* 0x00027700001d7ab9 */ /* 0x000fe20000000800 */
[----:B------:R-:W-:-:S05]  /*6420*/  ULDC UR30, c[0x0][0x9e0] ;  /* 0x00027800001e7ab9 */ /* 0x000fca0000000800 */
.L_x_8754:
[----:B------:R-:W-:Y:S01]  /*6430*/  ISETP.NE.AND P2, PT, RZ, UR45, PT ;  /* 0x0000002dff007c0c */ /* 0x000fe2000bf45270 */
[----:B------:R-:W-:-:S04]  /*6440*/  UISETP.NE.AND UP0, UPT, UR32, 0x1, UPT ;  /* 0x000000012000788c */ /* 0x000fc8000bf05270 */
[----:B------:R-:W-:-:S04]  /*6450*/  USEL UR48, URZ, 0x1, UP0 ;  /* 0x000000013f307887 */ /* 0x000fc80008000000 */
[----:B------:R-:W-:-:S04]  /*6460*/  ULOP3.LUT UR48, UR33, UR48, URZ, 0x3c, !UPT ;  /* 0x0000003021307292 */ /* 0x000fc8000f8e3c3f */
[----:B------:R-:W-:Y:S08]  /*6470*/  @P2 BRA `(.L_x_8736) ;  /* 0x0000000000382947 */ /* 0x000ff00003800000 */
[----:B------:R-:W-:Y:S05]  /*6480*/  @!P0 BRA `(.L_x_8737) ;  /* 0x0000000000048947 */ /* 0x000fea0003800000 */
[----:B------:R-:W-:Y:S01]  /*6490*/  BPT.TRAP 0x1 ;  /* 0x000000040000795c */ /* 0x000fe20000300000 */
.L_x_8737:
        /* <DEDUP_REMOVED lines=9> */
.L_x_8738:
[----:B-1----:R-:W-:Y:S05]  /*6530*/  @P1 BRA `(.L_x_8736) ;  /* 0x0000000000081947 */ /* 0x002fea0003800000 */
[----:B------:R-:W1:Y:S02]  /*6540*/  SYNCS.PHASECHK.TRANS64.TRYWAIT P1, [UR6+0x22830], R5 ;  /* 0x02283005ff0075a7 */ /* 0x000e640008020146 */
[----:B-1----:R-:W-:Y:S05]  /*6550*/  @!P1 BRA `(.L_x_8739) ;  /* 0x0000017c009c9947 */ /* 0x002fea0003800000 */
.L_x_8736:
        /* <DEDUP_REMOVED lines=132> */
.L_x_8741:
[----:B------:R-:W-:Y:S01]  /*6da0*/  ULEA UR6, UR32, UR43, 0x3 ;  /* 0x0000002b20067291 */ /* 0x000fe2000f8e183f */
[----:B------:R-:W-:-:S05]  /*6db0*/  IMAD.U32 R5, RZ, RZ, UR33 ;  /* 0x00000021ff057e24 */ /* 0x000fca000f8e00ff */
[----:B------:R-:W-:-:S04]  /*6dc0*/  SHF.L.U32 R5, R5, 0x1f, RZ ;  /* 0x0000001f05057819 */ /* 0x000fc800000006ff */
[----:B------:R0:W1:Y:S01]  /*6dd0*/  SYNCS.PHASECHK.TRANS64.TRYWAIT P1, [UR6+0x22850], R5 ;  /* 0x02285005ff0075a7 */ /* 0x0000620008020146 */
[----:B------:R-:W-:Y:S05]  /*6de0*/  @!P0 BRA `(.L_x_8742) ;  /* 0x0000000000048947 */ /* 0x000fea0003800000 */
[----:B------:R-:W-:Y:S01]  /*6df0*/  BPT.TRAP 0x1 ;  /* 0x000000040000795c */ /* 0x000fe20000300000 */
.L_x_8742:
[----:B-1----:R-:W-:Y:S05]  /*6e00*/  @P1 BRA `(.L_x_8740) ;  /* 0x0000000000081947 */ /* 0x002fea0003800000 */
[----:B------:R-:W1:Y:S02]  /*6e10*/  SYNCS.PHASECHK.TRANS64.TRYWAIT P1, [UR6+0x22850], R5 ;  /* 0x02285005ff0075a7 */ /* 0x000e640008020146 */
[----:B-1----:R-:W-:Y:S05]  /*6e20*/  @!P1 BRA `(.L_x_8743) ;  /* 0x0000017400809947 */ /* 0x002fea0003800000 */
.L_x_8740:
        /* <DEDUP_REMOVED lines=12> */
[----:B-1----:R-:W-:-:S04]  /*6ef0*/  SHF.R.U32.HI R6, RZ, 0x7, R6 ;  /* 0x00000007ff067819 */ /* 0x002fc80000011606 */
[----:B0-----:R-:W-:Y:S01]  /*6f00*/  IADD3 R5, -R6, 0xb, RZ ;  /* 0x0000000b06057810 */ /* 0x001fe20007ffe1ff */
[----:B------:R-:W-:Y:S02]  /*6f10*/  WARPGROUP.DEPBAR.LE gsb0, 0x0 ;  /* 0x00008000000079c5 */ /* 0x000fe40000010000 */
[----:B------:R-:W-:-:S06]  /*6f20*/  WARPGROUP.ARRIVE ;  /* 0x00000000000079c5 */ /* 0x000fcc0000000000 */
        /* <DEDUP_REMOVED lines=20> */
.L_x_8744:
[----:B------:R-:W-:Y:S01]  /*7070*/  UISETP.NE.AND UP1, UPT, UR53, URZ, UPT ;  /* 0x0000003f3500728c */ /* 0x000fe2000bf25270 */
[----:B------:R-:W-:Y:S01]  /*7080*/  VIADD R15, R22, UR38 ;  /* 0x00000026160f7c36 */ /* 0x000fe20008000000 */
[----:B------:R-:W-:Y:S01]  /*7090*/  ULEA UR6, UR47, UR43, 0x3 ;  /* 0x0000002b2f067291 */ /* 0x000fe2000f8e183f */
[----:B------:R-:W-:Y:S01]  /*70a0*/  IMAD R20, R10, -0xa0, RZ ;  /* 0xffffff600a147824 */ /* 0x000fe200078e02ff */
[----:B------:R-:W-:Y:S02]  /*70b0*/  UISETP.NE.AND UP0, UPT, UR52, URZ, UPT ;  /* 0x0000003f3400728c */ /* 0x000fe4000bf05270 */
[----:B------:R-:W-:Y:S01]  /*70c0*/  PLOP3.LUT P1, PT, PT, PT, UP1, 0x80, 0x0 ;  /* 0x000000000000781c */ /* 0x000fe20003f2f018 */
[----:B------:R-:W-:Y:S01]  /*70d0*/  UIADD3 UR6, UR6, 0x22840, URZ ;  /* 0x0002284006067890 */ /* 0x000fe2000fffe03f */
[----:B------:R-:W-:-:S03]  /*70e0*/  PLOP3.LUT P2, PT, PT, PT, UP1, 0x80, 0x0 ;  /* 0x000000000000781c */ /* 0x000fc60003f4f018 */
[----:B------:R-:W-:Y:S01]  /*70f0*/  @UP1 ULDC UR7, c[0x0][0x44c] ;  /* 0x0001130000071ab9 */ /* 0x000fe20000000800 */
[----:B------:R-:W-:-:S07]  /*7100*/  UPRMT UR6, UR42, 0x654, UR6 ;  /* 0x000006542a067896 */ /* 0x000fce0008000006 */
[----:B0-----:R-:W-:Y:S01]  /*7110*/  @P1 IMAD.HI.U32 R5, R15, UR7, RZ ;  /* 0x000000070f051c27 */ /* 0x001fe2000f8e00ff */
[----:B------:R-:W-:Y:S01]  /*7120*/  @UP1 ULDC UR7, c[0x0][0x450] ;  /* 0x0001140000071ab9 */ /* 0x000fe20000000800 */
[----:B------:R-:W-:Y:S01]  /*7130*/  PLOP3.LUT P1, PT, PT, PT, UP0, 0x40, 0x0 ;  /* 0x000000000000781c */ /* 0x000fe20003f2e808 */
[----:B------:R-:W-:Y:S01]  /*7140*/  SYNCS.ARRIVE.TRANS64.RED.A1T0 RZ, [UR6], RZ ;  /* 0x000000ffffff79a7 */ /* 0x000fe20008100406 */
[----:B------:R-:W-:Y:S01]  /*7150*/  ULOP3.LUT UR6, URZ, UR29, URZ, 0x33, !UPT ;  /* 0x0000001d3f067292 */ /* 0x000fe2000f8e333f */
[----:B------:R-:W-:Y:S02]  /*7160*/  @P2 SHF.R.U32.HI R15, RZ, UR7, R5 ;  /* 0x00000007ff0f2c19 */ /* 0x000fe40008011605 */
[----:B------:R-:W-:-:S03]  /*7170*/  IADD3 R5, -R19, 0x1, R20 ;  /* 0x0000000113057810 */ /* 0x000fc60007ffe114 */
[----:B------:R-:W0:Y:S01]  /*7180*/  SHFL.IDX PT, R21, R15, RZ, 0x1c1f ;  /* 0x001c1fff0f157589 */ /* 0x000e2200000e0000 */
[----:B------:R-:W-:-:S05]  /*7190*/  IADD3 R5, -R18, R5, R17 ;  /* 0x0000000512057210 */ /* 0x000fca0007ffe111 */
[C---:B------:R-:W-:Y:S02]  /*71a0*/  VIADD R14, R5.reuse, UR30 ;  /* 0x0000001e050e7c36 */ /* 0x040fe40008000000 */
[----:B------:R-:W-:Y:S02]  /*71b0*/  VIADD R13, R5, UR6 ;  /* 0x00000006050d7c36 */ /* 0x000fe40008000000 */
[----:B------:R-:W-:Y:S02]  /*71c0*/  IMAD.IADD R5, R20, 0x1, -R19 ;  /* 0x0000000114057824 */ /* 0x000fe400078e0a13 */
[--C-:B0-----:R-:W-:Y:S02]  /*71d0*/  IMAD.IADD R12, R14, 0x1, R21.reuse ;  /* 0x000000010e0c7824 */ /* 0x101fe400078e0215 */
[----:B------:R-:W-:Y:S01]  /*71e0*/  IMAD.IADD R11, R13, 0x1, R21 ;  /* 0x000000010d0b7824 */ /* 0x000fe200078e0215 */
[----:B------:R-:W-:Y:S06]  /*71f0*/  @P1 BRA `(.L_x_8745) ;  /* 0x0000000000541947 */ /* 0x000fec0003800000 */
        /* <DEDUP_REMOVED lines=12> */
.L_x_8747:
[----:B------:R-:W-:-:S05]  /*72c0*/  IMAD.U32 R168, RZ, RZ, UR28 ;  /* 0x0000001cffa87e24 */ /* 0x000fca000f8e00ff */
[----:B------:R-:W-:-:S13]  /*72d0*/  ISETP.NE.AND P1, PT, R168, 0x1, PT ;  /* 0x00000001a800780c */ /* 0x000fda0003f25270 */
[----:B------:R-:W0:Y:S02]  /*72e0*/  @P1 LDC.64 R6, c[0x0][0x9e8] ;  /* 0x00027a00ff061b82 */ /* 0x000e240000000a00 */
[----:B0-----:R-:W-:-:S05]  /*72f0*/  @P1 IMAD.HI.U32 R6, R21, R6, RZ ;  /* 0x0000000615061227 */ /* 0x001fca00078e00ff */
[----:B------:R-:W-:-:S07]  /*7300*/  @P1 SHF.R.U32.HI R21, RZ, R7, R6 ;  /* 0x00000007ff151219 */ /* 0x000fce0000011606 */
.L_x_8748:
[----:B------:R-:W-:Y:S05]  /*7310*/  BSYNC B0 ;  /* 0x0000000000007941 */ /* 0x000fea0003800000 */
.L_x_8746:
[----:B------:R-:W-:-:S05]  /*7320*/  IMAD R21, R21, R168, R5 ;  /* 0x000000a815157224 */ /* 0x000fca00078e0205 */
[----:B------:R-:W-:Y:S02]  /*7330*/  VIADDMNMX R12, R21, R168, R12, PT ;  /* 0x000000a8150c7246 */ /* 0x000fe4000380010c */
[----:B------:R-:W-:-:S07]  /*7340*/  VIMNMX R11, R11, R21, !PT ;  /* 0x000000150b0b7248 */ /* 0x000fce0007fe0100 */
.L_x_8745:
[C---:B------:R-:W-:Y:S01]  /*7350*/  ISETP.GE.AND P2, PT, R20.reuse, 0x2, PT ;  /* 0x000000021400780c */ /* 0x040fe20003f46270 */
[----:B------:R-:W-:Y:S01]  /*7360*/  UISETP.NE.AND UP0, UPT, UR52, URZ, UPT ;  /* 0x0000003f3400728c */ /* 0x000fe2000bf05270 */
[----:B------:R-:W-:Y:S02]  /*7370*/  ISETP.GE.AND P1, PT, R20, 0x9, PT ;  /* 0x000000091400780c */ /* 0x000fe40003f26270 */
[----:B------:R-:W-:Y:S02]  /*7380*/  LOP3.LUT R16, R16, 0xefffffff, RZ, 0xc0, !PT ;  /* 0xefffffff10107812 */ /* 0x000fe400078ec0ff */
[C---:B------:R-:W-:Y:S02]  /*7390*/  ISETP.GE.AND P4, PT, R20.reuse, 0xa, PT ;  /* 0x0000000a1400780c */ /* 0x040fe40003f86270 */
[----:B------:R-:W-:Y:S02]  /*73a0*/  ISETP.GE.AND P3, PT, R20, 0x11, PT ;  /* 0x000000111400780c */ /* 0x000fe40003f66270 */
[----:B------:R-:W-:-:S03]  /*73b0*/  LOP3.LUT R2, R2, 0xfffffffe, RZ, 0xc0, !PT ;  /* 0xfffffffe02027812 */ /* 0x000fc600078ec0ff */
[----:B------:R-:W-:Y:S02]  /*73c0*/  @P2 LOP3.LUT R16, R16, 0x10000000, RZ, 0xfc, !PT ;  /* 0x1000000010102812 */ /* 0x000fe400078efcff */
[C---:B------:R-:W-:Y:S02]  /*73d0*/  ISETP.GT.AND P2, PT, R11.reuse, 0x1, !P2 ;  /* 0x000000010b00780c */ /* 0x040fe40005744270 */
        /* <DEDUP_REMOVED lines=239> */
.L_x_8751:
[----:B------:R-:W-:-:S05]  /*82d0*/  IMAD.U32 R12, RZ, RZ, UR28 ;  /* 0x0000001cff0c7e24 */ /* 0x000fca000f8e00ff */
[----:B------:R-:W-:-:S13]  /*82e0*/  ISETP.NE.AND P6, PT, R12, 0x1, PT ;  /* 0x000000010c00780c */ /* 0x000fda0003fc5270 */
[----:B------:R-:W0:Y:S02]  /*82f0*/  @P6 LDC.64 R6, c[0x0][0x9e8] ;  /* 0x00027a00ff066b82 */ /* 0x000e240000000a00 */
[----:B0-----:R-:W-:-:S05]  /*8300*/  @P6 IMAD.HI.U32 R6, R11, R6, RZ ;  /* 0x000000060b066227 */ /* 0x001fca00078e00ff */
[----:B------:R-:W-:-:S07]  /*8310*/  @P6 SHF.R.U32.HI R11, RZ, R7, R6 ;  /* 0x00000007ff0b6219 */ /* 0x000fce0000011606 */
.L_x_8752:
[----:B------:R-:W-:Y:S05]  /*8320*/  BSYNC B0 ;  /* 0x0000000000007941 */ /* 0x000fea0003800000 */
.L_x_8750:
[----:B------:R-:W-:-:S05]  /*8330*/  IMAD R5, R11, R12, R5 ;  /* 0x0000000c0b057224 */ /* 0x000fca00078e0205 */
[----:B------:R-:W-:Y:S02]  /*8340*/  VIADDMNMX R14, R5, R12, R14, PT ;  /* 0x0000000c050e7246 */ /* 0x000fe4000380010e */
[----:B------:R-:W-:-:S07]  /*8350*/  VIMNMX R13, R13, R5, !PT ;  /* 0x000000050d0d7248 */ /* 0x000fce0007fe0100 */
.L_x_8749:
[----:B------:R-:W-:Y:S02]  /*8360*/  ISETP.GT.AND P1, PT, R13, 0x20, !P1 ;  /* 0x000000200d00780c */ /* 0x000fe40004f24270 */
        /* <DEDUP_REMOVED lines=104> */
[C---:B------:R-:W-:Y:S02]  /*89f0*/  ISETP.GT.AND P4, PT, R13.reuse, 0x91, !P4 ;  /* 0x000000910d00780c */ /* 0x040fe40006784270 */
[----:B------:R-:W-:Y:S02]  /*8a00*/  ISETP.LT.OR P1, PT, R14, 0x5a, P1 ;  /* 0x0000005a0e00780c */ /* 0x000fe40000f21670 */
[----:B------:R-:W-:Y:S02]  /*8a10*/  ISETP.GT.AND P5, PT, R13, 0x98, !P5 ;  /* 0x000000980d00780c */ /* 0x000fe40006fa4270 */
[----:B------:R-:W-:-:S02]  /*8a20*/  FSEL R135, R135, -INF , !P1 ;  /* 0xff80000087877808 */ /* 0x000fc40004800000 */
[----:B------:R-:W-:Y:S02]  /*8a30*/  LOP3.LUT P1, RZ, R16, 0x1000, RZ, 0xc0, !PT ;  /* 0x0000100010ff7812 */ /* 0x000fe4000782c0ff */
[C---:B------:R-:W-:Y:S02]  /*8a40*/  ISETP.LT.OR P2, PT, R14.reuse, 0x8a, P2 ;  /* 0x0000008a0e00780c */ /* 0x040fe40001741670 */
[----:B------:R-:W-:Y:S02]  /*8a50*/  ISETP.GT.AND P1, PT, R13, 0x60, !P1 ;  /* 0x000000600d00780c */ /* 0x000fe40004f24270 */
[C---:B------:R-:W-:Y:S02]  /*8a60*/  ISETP.LT.OR P3, PT, R14.reuse, 0x91, P3 ;  /* 0x000000910e00780c */ /* 0x040fe40001f61670 */
[----:B------:R-:W-:Y:S02]  /*8a70*/  ISETP.LT.OR P1, PT, R14, 0x61, P1 ;  /* 0x000000610e00780c */ /* 0x000fe40000f21670 */
[----:B0-----:R-:W-:-:S02]  /*8a80*/  FMNMX.FTZ R11, R7, R6, !PT ;  /* 0x00000006070b7209 */ /* 0x001fc40007810000 */
[----:B------:R-:W-:Y:S02]  /*8a90*/  FSEL R106, R106, -INF , !P1 ;  /* 0xff8000006a6a7808 */ /* 0x000fe40004800000 */
[----:B------:R-:W-:Y:S01]  /*8aa0*/  LOP3.LUT P1, RZ, R16, 0x800, RZ, 0xc0, !PT ;  /* 0x0000080010ff7812 */ /* 0x000fe2000782c0ff */
[----:B------:R-:W0:Y:S01]  /*8ab0*/  SHFL.BFLY PT, R6, R11, 0x1, 0x1f ;  /* 0x0c201f000b067f89 */ /* 0x000e2200000e0000 */
[----:B------:R-:W-:Y:S02]  /*8ac0*/  FSEL R95, R95, -INF , !P2 ;  /* 0xff8000005f5f7808 */ /* 0x000fe40005000000 */
[----:B------:R-:W-:Y:S02]  /*8ad0*/  ISETP.GT.AND P1, PT, R13, 0x61, !P1 ;  /* 0x000000610d00780c */ /* 0x000fe40004f24270 */
[C---:B------:R-:W-:Y:S02]  /*8ae0*/  ISETP.LT.OR P4, PT, R14.reuse, 0x92, P4 ;  /* 0x000000920e00780c */ /* 0x040fe40002781670 */
[----:B------:R-:W-:-:S02]  /*8af0*/  ISETP.LT.OR P1, PT, R14, 0x62, P1 ;  /* 0x000000620e00780c */ /* 0x000fc40000f21670 */
[----:B------:R-:W-:Y:S02]  /*8b00*/  FSEL R98, R98, -INF , !P3 ;  /* 0xff80000062627808 */ /* 0x000fe40005800000 */
[----:B------:R-:W-:Y:S02]  /*8b10*/  FSEL R107, R107, -INF , !P1 ;  /* 0xff8000006b6b7808 */ /* 0x000fe40004800000 */
[----:B------:R-:W-:Y:S02]  /*8b20*/  LOP3.LUT P1, RZ, R16, 0x400, RZ, 0xc0, !PT ;  /* 0x0000040010ff7812 */ /* 0x000fe4000782c0ff */
[----:B------:R-:W-:Y:S02]  /*8b30*/  ISETP.LT.OR P5, PT, R14, 0x99, P5 ;  /* 0x000000990e00780c */ /* 0x000fe40002fa1670 */
[----:B------:R-:W-:Y:S02]  /*8b40*/  ISETP.GT.AND P1, PT, R13, 0x68, !P1 ;  /* 0x000000680d00780c */ /* 0x000fe40004f24270 */
[----:B------:R-:W-:-:S02]  /*8b50*/  FSEL R102, R102, -INF , !P5 ;  /* 0xff80000066667808 */ /* 0x000fc40006800000 */
[----:B------:R-:W-:Y:S02]  /*8b60*/  ISETP.LT.OR P1, PT, R14, 0x69, P1 ;  /* 0x000000690e00780c */ /* 0x000fe40000f21670 */
[----:B0-----:R-:W-:Y:S01]  /*8b70*/  FMNMX.FTZ R5, R11, R6, !PT ;  /* 0x000000060b057209 */ /* 0x001fe20007810000 */
[----:B------:R-:W-:Y:S01]  /*8b80*/  IMAD.U32 R6, RZ, RZ, UR39 ;  /* 0x00000027ff067e24 */ /* 0x000fe2000f8e00ff */
        /* <DEDUP_REMOVED lines=62> */
[C---:B------:R-:W-:Y:S02]  /*8f70*/  ISETP.GT.AND P1, PT, R13.reuse, RZ, !P6 ;  /* 0x000000ff0d00720c */ /* 0x040fe40007724270 */
        /* <DEDUP_REMOVED lines=91> */
[----:B------:R-:W-:Y:S01]  /*9530*/  MUFU.EX2 R141, R141 ;  /* 0x0000008d008d7308 */ /* 0x000fe20000000800 */
[----:B------:R-:W-:Y:S02]  /*9540*/  FSEL R105, R99, -INF , !P4 ;  /* 0xff80000063697808 */ /* 0x000fe40006000000 */
[----:B------:R-:W-:-:S04]  /*9550*/  FMNMX.FTZ R153, R95, R160, !PT ;  /* 0x000000a05f997209 */ /* 0x000fc80007810000 */
[----:B------:R-:W-:Y:S01]  /*9560*/  FMNMX.FTZ R108, R98, R153, !PT ;  /* 0x00000099626c7209 */ /* 0x000fe20007810000 */
[----:B------:R0:W-:Y:S03]  /*9570*/  MUFU.EX2 R99, R157 ;  /* 0x0000009d00637308 */ /* 0x0001e60000000800 */
[----:B------:R-:W-:-:S04]  /*9580*/  FMNMX.FTZ R109, R105, R108, !PT ;  /* 0x0000006c696d7209 */ /* 0x000fc80007810000 */
[----:B------:R-:W-:Y:S01]  /*9590*/  FMNMX.FTZ R108, R102, R109, !PT ;  /* 0x0000006d666c7209 */ /* 0x000fe20007810000 */
[----:B------:R-:W-:-:S01]  /*95a0*/  FFMA.FTZ R109, R113, UR39, -R6 ;  /* 0x00000027716d7c23 */ /* 0x000fc20008010806 */
[--C-:B------:R-:W-:Y:S01]  /*95b0*/  FFMA.FTZ R113, R117, UR39, -R6.reuse ;  /* 0x0000002775717c23 */ /* 0x100fe20008010806 */
[----:B0-----:R-:W-:-:S01]  /*95c0*/  FFMA.FTZ R157, R101, UR39, -R6 ;  /* 0x00000027659d7c23 */ /* 0x001fc20008010806 */
[----:B------:R-:W-:Y:S01]  /*95d0*/  FMNMX.FTZ R153, R103, R108, !PT ;  /* 0x0000006c67997209 */ /* 0x000fe20007810000 */
[----:B------:R-:W-:Y:S01]  /*95e0*/  MUFU.EX2 R144, R144 ;  /* 0x0000009000907308 */ /* 0x000fe20000000800 */
[----:B------:R-:W-:-:S03]  /*95f0*/  FSEL R101, R5, RZ, P1 ;  /* 0x000000ff05657208 */ /* 0x000fc60000800000 */
[----:B------:R-:W0:Y:S02]  /*9600*/  SHFL.BFLY PT, R160, R153, 0x2, 0x1f ;  /* 0x0c401f0099a07f89 */ /* 0x000e2400000e0000 */
[----:B------:R-:W-:-:S02]  /*9610*/  FADD.FTZ R101, -R101, R8 ;  /* 0x0000000865657221 */ /* 0x000fc40000010100 */
[----:B------:R1:W-:Y:S02]  /*9620*/  MUFU.EX2 R108, R161 ;  /* 0x000000a1006c7308 */ /* 0x0003e40000000800 */
[----:B------:R-:W-:-:S06]  /*9630*/  FMUL.FTZ R101, R101, UR39 ;  /* 0x0000002765657c20 */ /* 0x000fcc0008410000 */
[----:B------:R-:W2:Y:S08]  /*9640*/  MUFU.EX2 R101, R101 ;  /* 0x0000006500657308 */ /* 0x000eb00000000800 */
[----:B------:R-:W-:Y:S01]  /*9650*/  MUFU.EX2 R145, R145 ;  /* 0x0000009100917308 */ /* 0x000fe20000000800 */
[----:B0-----:R-:W-:Y:S01]  /*9660*/  FMNMX.FTZ R160, R153, R160, !PT ;  /* 0x000000a099a07209 */ /* 0x001fe20007810000 */
[----:B------:R-:W-:-:S06]  /*9670*/  IMAD.U32 R153, RZ, RZ, UR39 ;  /* 0x00000027ff997e24 */ /* 0x000fcc000f8e00ff */
[----:B------:R-:W-:Y:S01]  /*9680*/  MUFU.EX2 R148, R148 ;  /* 0x0000009400947308 */ /* 0x000fe20000000800 */
[----:B------:R-:W0:Y:S07]  /*9690*/  SHFL.BFLY PT, R117, R160, 0x1, 0x1f ;  /* 0x0c201f00a0757f89 */ /* 0x000e2e00000e0000 */
[----:B------:R-:W-:Y:S08]  /*96a0*/  MUFU.EX2 R149, R149 ;  /* 0x0000009500957308 */ /* 0x000ff00000000800 */
[----:B------:R-:W-:Y:S08]  /*96b0*/  MUFU.EX2 R120, R120 ;  /* 0x0000007800787308 */ /* 0x000ff00000000800 */
[----:B------:R-:W-:Y:S01]  /*96c0*/  MUFU.EX2 R121, R121 ;  /* 0x0000007900797308 */ /* 0x000fe20000000800 */
[----:B0-----:R-:W-:-:S04]  /*96d0*/  FMNMX.FTZ R6, R160, R117, !PT ;  /* 0x00000075a0067209 */ /* 0x001fc80007810000 */
[C---:B------:R-:W-:Y:S01]  /*96e0*/  FSETP.NEU.FTZ.AND P1, PT, R6.reuse, -INF , PT ;  /* 0xff8000000600780b */ /* 0x040fe20003f3d000 */
[----:B------:R-:W-:-:S02]  /*96f0*/  FFMA.FTZ R8, R6, R153, -8 ;  /* 0xc100000006087423 */ /* 0x000fc40000010099 */
[----:B------:R0:W-:Y:S03]  /*9700*/  MUFU.EX2 R117, R157 ;  /* 0x0000009d00757308 */ /* 0x0001e60000000800 */
[----:B------:R-:W-:-:S05]  /*9710*/  FSEL R8, R8, RZ, P1 ;  /* 0x000000ff08087208 */ /* 0x000fca0000800000 */
[--C-:B-1----:R-:W-:Y:S01]  /*9720*/  FFMA.FTZ R161, R126, UR39, -R8.reuse ;  /* 0x000000277ea17c23 */ /* 0x102fe20008010808 */
[----:B0-----:R-:W-:-:S01]  /*9730*/  FFMA.FTZ R157, R162, UR39, -R8 ;  /* 0x00000027a29d7c23 */ /* 0x001fc20008010808 */
[----:B------:R-:W-:Y:S01]  /*9740*/  FSEL R162, R6, RZ, P1 ;  /* 0x000000ff06a27208 */ /* 0x000fe20000800000 */
[----:B------:R-:W-:-:S01]  /*9750*/  FFMA.FTZ R153, R154, UR39, -R8 ;  /* 0x000000279a997c23 */ /* 0x000fc20008010808 */
[--C-:B------:R-:W-:Y:S01]  /*9760*/  FFMA.FTZ R116, R155, UR39, -R8.reuse ;  /* 0x000000279b747c23 */ /* 0x100fe20008010808 */
[----:B------:R-:W-:-:S01]  /*9770*/  FFMA.FTZ R154, R158, UR39, -R8 ;  /* 0x000000279e9a7c23 */ /* 0x000fc20008010808 */
[----:B------:R-:W-:Y:S01]  /*9780*/  FFMA.FTZ R155, R159, UR39, -R8 ;  /* 0x000000279f9b7c23 */ /* 0x000fe20008010808 */
[----:B------:R-:W-:-:S01]  /*9790*/  FADD.FTZ R162, -R162, R9 ;  /* 0x00000009a2a27221 */ /* 0x000fc20000010100 */
[--C-:B------:R-:W-:Y:S01]  /*97a0*/  FFMA.FTZ R158, R163, UR39, -R8.reuse ;  /* 0x00000027a39e7c23 */ /* 0x100fe20008010808 */
[----:B------:R-:W-:Y:S01]  /*97b0*/  MUFU.EX2 R153, R153 ;  /* 0x0000009900997308 */ /* 0x000fe20000000800 */
[----:B------:R-:W-:-:S01]  /*97c0*/  FFMA.FTZ R159, R166, UR39, -R8 ;  /* 0x00000027a69f7c23 */ /* 0x000fc20008010808 */
[----:B------:R-:W-:Y:S01]  /*97d0*/  FMUL.FTZ R126, R162, UR39 ;  /* 0x00000027a27e7c20 */ /* 0x000fe20008410000 */
[----:B------:R-:W-:-:S01]  /*97e0*/  FFMA.FTZ R162, R127, UR39, -R8 ;  /* 0x000000277fa27c23 */ /* 0x000fc20008010808 */
[--C-:B------:R-:W-:Y:S01]  /*97f0*/  FFMA.FTZ R127, R130, UR39, -R8.reuse ;  /* 0x00000027827f7c23 */ /* 0x100fe20008010808 */
[----:B------:R-:W-:-:S01]  /*9800*/  FFMA.FTZ R130, R131, UR39, -R8 ;  /* 0x0000002783827c23 */ /* 0x000fc20008010808 */
[----:B------:R-:W-:Y:S01]  /*9810*/  FFMA.FTZ R131, R134, UR39, -R8 ;  /* 0x0000002786837c23 */ /* 0x000fe20008010808 */
[----:B--2---:R-:W-:-:S01]  /*9820*/  FFMA.FTZ R134, R101, R3, R12 ;  /* 0x0000000365867223 */ /* 0x004fc2000001000c */
        /* <DEDUP_REMOVED lines=30> */
[--C-:B------:R-:W-:Y:S01]  /*9a10*/  FFMA.FTZ R91, R91, UR39, -R8.reuse ;  /* 0x000000275b5b7c23 */ /* 0x100fe20008010808 */
        /* <DEDUP_REMOVED lines=132> */
[----:B------:R-:W-:Y:S01]  /*a260*/  FADD.FTZ R3, R117, R0 ;  /* 0x0000000075037221 */ /* 0x000fe20000010000 */
[----:B0-----:R-:W-:-:S04]  /*a270*/  FADD.FTZ R164, R161, R164 ;  /* 0x000000a4a1a47221 */ /* 0x001fc80000010000 */
[----:B-1----:R-:W-:Y:S01]  /*a280*/  FADD.FTZ R0, R8, R164 ;  /* 0x000000a408007221 */ /* 0x002fe20000010000 */
[----:B------:R-:W-:Y:S06]  /*a290*/  @!P0 BRA `(.L_x_8753) ;  /* 0x0000000000048947 */ /* 0x000fec0003800000 */
[----:B------:R-:W-:Y:S01]  /*a2a0*/  BPT.TRAP 0x1 ;  /* 0x000000040000795c */ /* 0x000fe20000300000 */
.L_x_8753:
        /* <DEDUP_REMOVED lines=76> */
[----:B------:R-:W-:Y:S01]  /*a770*/  VIADD R10, R10, 0xffffffff ;  /* 0xffffffff0a0a7836 */ /* 0x000fe20000000000 */
        /* <DEDUP_REMOVED lines=38> */
.L_x_8735:
[----:B------:R-:W-:Y:S01]  /*a9e0*/  UISETP.NE.AND UP1, UPT, UR53, URZ, UPT ;  /* 0x0000003f3500728c */ /* 0x000fe2000bf25270 */
[----:B------:R-:W-:Y:S01]  /*a9f0*/  IADD3 R7, R17, 0x1, -R18 ;  /* 0x0000000111077810 */ /* 0x000fe20007ffe812 */
[----:B------:R-:W-:Y:S02]  /*aa00*/  UISETP.NE.AND UP0, UPT, UR52, URZ, UPT ;  /* 0x0000003f3400728c */ /* 0x000fe4000bf05270 */
[----:B------:R-:W-:Y:S01]  /*aa10*/  UIADD3 UR10, UR38, 0x7f, URZ ;  /* 0x0000007f260a7890 */ /* 0x000fe2000fffe03f */
[----:B------:R-:W-:-:S03]  /*aa20*/  R2UR UR11, R7 ;  /* 0x00000000070b72ca */ /* 0x000fc600000e0000 */
        /* <DEDUP_REMOVED lines=19> */
.L_x_8756:
[----:B------:R-:W-:Y:S02]  /*ab60*/  ULDC UR11, c[0x0][0x9e4] ;  /* 0x00027900000b7ab9 */ /* 0x000fe40000000800 */
[----:B------:R-:W-:-:S11]  /*ab70*/  UISETP.NE.AND UP0, UPT, UR11, 0x1, UPT ;  /* 0x000000010b00788c */ /* 0x000fd6000bf05270 */
[----:B------:R-:W-:Y:S02]  /*ab80*/  @UP0 ULDC.64 UR14, c[0x0][0x9e8] ;  /* 0x00027a00000e0ab9 */ /* 0x000fe40000000a00 */
[----:B------:R-:W-:-:S04]  /*ab90*/  UIMAD.WIDE.U32 UR6, UR10, UR14, URZ ;  /* 0x0000000e0a0672a5 */ /* 0x000fc8000f8e003f */
[----:B------:R-:W-:-:S12]  /*aba0*/  @UP0 USHF.R.U32.HI UR10, URZ, UR15, UR7 ;  /* 0x0000000f3f0a0299 */ /* 0x000fd80008011607 */
.L_x_8757:
[----:B------:R-:W-:-:S04]  /*abb0*/  UIMAD UR10, UR10, UR11, URZ ;  /* 0x0000000b0a0a72a4 */ /* 0x000fc8000f8e023f */
[----:B------:R-:W-:-:S04]  /*abc0*/  UISETP.LT.AND UP0, UPT, UR29, UR10, UPT ;  /* 0x0000000a1d00728c */ /* 0x000fc8000bf01270 */
[----:B------:R-:W-:-:S12]  /*abd0*/  USEL UR29, UR29, UR10, !UP0 ;  /* 0x0000000a1d1d7287 */ /* 0x000fd8000c000000 */
.L_x_8755:
        /* <DEDUP_REMOVED lines=12> */
.L_x_8769:
[----:B------:R-:W-:Y:S01]  /*aca0*/  ISETP.NE.AND P2, PT, RZ, UR45, PT ;  /* 0x0000002dff007c0c */ /* 0x000fe2000bf45270 */
[----:B------:R-:W-:-:S04]  /*acb0*/  UISETP.NE.AND UP0, UPT, UR29, 0x1, UPT ;  /* 0x000000011d00788c */ /* 0x000fc8000bf05270 */
[----:B------:R-:W-:-:S04]  /*acc0*/  USEL UR48, URZ, 0x1, UP0 ;  /* 0x000000013f307887 */ /* 0x000fc80008000000 */
[----:B------:R-:W-:-:S04]  /*acd0*/  ULOP3.LUT UR48, UR30, UR48, URZ, 0x3c, !UPT ;  /* 0x000000301e307292 */ /* 0x000fc8000f8e3c3f */
[----:B------:R-:W-:Y:S08]  /*ace0*/  @P2 BRA `(.L_x_8759) ;  /* 0x0000000000382947 */ /* 0x000ff00003800000 */
[----:B------:R-:W-:Y:S05]  /*acf0*/  @!P0 BRA `(.L_x_8760) ;  /* 0x0000000000048947 */ /* 0x000fea0003800000 */
[----:B------:R-:W-:Y:S01]  /*ad00*/  BPT.TRAP 0x1 ;  /* 0x000000040000795c */ /* 0x000fe20000300000 */
.L_x_8760:
        /* <DEDUP_REMOVED lines=9> */
.L_x_8761:
[----:B-1----:R-:W-:Y:S05]  /*ada0*/  @P1 BRA `(.L_x_8759) ;  /* 0x0000000000081947 */ /* 0x002fea0003800000 */
[----:B------:R-:W1:Y:S02]  /*adb0*/  SYNCS.PHASECHK.TRANS64.TRYWAIT P1, [UR6+0x22830], R5 ;  /* 0x02283005ff0075a7 */ /* 0x000e640008020146 */
[----:B-1----:R-:W-:Y:S05]  /*adc0*/  @!P1 BRA `(.L_x_8762) ;  /* 0x0000013400b09947 */ /* 0x002fea0003800000 */
.L_x_8759:
        /* <DEDUP_REMOVED lines=132> */
.L_x_8764:
[----:B------:R-:W-:Y:S01]  /*b610*/  ULEA UR6, UR29, UR43, 0x3 ;  /* 0x0000002b1d067291 */ /* 0x000fe2000f8e183f */
[----:B------:R-:W-:-:S05]  /*b620*/  IMAD.U32 R5, RZ, RZ, UR30 ;  /* 0x0000001eff057e24 */ /* 0x000fca000f8e00ff */
[----:B------:R-:W-:-:S04]  /*b630*/  SHF.L.U32 R5, R5, 0x1f, RZ ;  /* 0x0000001f05057819 */ /* 0x000fc800000006ff */
[----:B------:R0:W1:Y:S01]  /*b640*/  SYNCS.PHASECHK.TRANS64.TRYWAIT P1, [UR6+0x22850], R5 ;  /* 0x02285005ff0075a7 */ /* 0x0000620008020146 */
[----:B------:R-:W-:Y:S05]  /*b650*/  @!P0 BRA `(.L_x_8765) ;  /* 0x0000000000048947 */ /* 0x000fea0003800000 */
[----:B------:R-:W-:Y:S01]  /*b660*/  BPT.TRAP 0x1 ;  /* 0x000000040000795c */ /* 0x000fe20000300000 */
.L_x_8765:
[----:B-1----:R-:W-:Y:S05]  /*b670*/  @P1 BRA `(.L_x_8763) ;  /* 0x0000000000081947 */ /* 0x002fea0003800000 */
[----:B------:R-:W1:Y:S02]  /*b680*/  SYNCS.PHASECHK.TRANS64.TRYWAIT P1, [UR6+0x22850], R5 ;  /* 0x02285005ff0075a7 */ /* 0x000e640008020146 */
[----:B-1----:R-:W-:Y:S05]  /*b690*/  @!P1 BRA `(.L_x_8766) ;  /* 0x0000012c00949947 */ /* 0x002fea0003800000 */
.L_x_8763:
        /* <DEDUP_REMOVED lines=36> */
.L_x_8767:
[----:B------:R-:W-:Y:S01]  /*b8e0*/  FMNMX.FTZ R6, R152, R7, !PT ;  /* 0x0000000798067209 */ /* 0x000fe20007810000 */
[----:B------:R-:W-:Y:S01]  /*b8f0*/  IMAD.U32 R20, RZ, RZ, UR39 ;  /* 0x00000027ff147e24 */ /* 0x000fe2000f8e00ff */
[----:B------:R-:W-:Y:S01]  /*b900*/  FMNMX.FTZ R8, R154, R9, !PT ;  /* 0x000000099a087209 */ /* 0x000fe20007810000 */
[----:B------:R-:W-:Y:S01]  /*b910*/  ULEA UR6, UR47, UR43, 0x3 ;  /* 0x0000002b2f067291 */ /* 0x000fe2000f8e183f */
[----:B0-----:R-:W-:Y:S02]  /*b920*/  FMNMX.FTZ R5, R153, R6, !PT ;  /* 0x0000000699057209 */ /* 0x001fe40007810000 */
        /* <DEDUP_REMOVED lines=88> */
[----:B------:R-:W-:-:S04]  /*beb0*/  FADD.FTZ R7, -R5, R7 ;  /* 0x0000000705077221 */ /* 0x000fc80000010100 */
[----:B------:R-:W-:Y:S01]  /*bec0*/  FMUL.FTZ R14, R7, UR39 ;  /* 0x00000027070e7c20 */ /* 0x000fe20008410000 */
[----:B------:R-:W-:-:S01]  /*bed0*/  FADD.FTZ R7, -R6, R9 ;  /* 0x0000000906077221 */ /* 0x000fc20000010100 */
[----:B------:R-:W-:Y:S02]  /*bee0*/  FFMA.FTZ R9, R5, R20, -8 ;  /* 0xc100000005097423 */ /* 0x000fe40000010014 */
[----:B------:R-:W-:Y:S01]  /*bef0*/  MUFU.EX2 R8, R14 ;  /* 0x0000000e00087308 */ /* 0x000fe20000000800 */
        /* <DEDUP_REMOVED lines=90> */
[----:B0-----:R-:W-:-:S07]  /*c4a0*/  FADD.FTZ R0, R153, R0 ;  /* 0x0000000099007221 */ /* 0x001fce0000010000 */
[----:B------:R0:W2:Y:S08]  /*c4b0*/  MUFU.EX2 R14, R157 ;  /* 0x0000009d000e7308 */ /* 0x0000b00000000800 */
[----:B------:R-:W3:Y:S01]  /*c4c0*/  MUFU.EX2 R156, R156 ;  /* 0x0000009c009c7308 */ /* 0x000ee20000000800 */
[----:B0-----:R-:W-:-:S01]  /*c4d0*/  FFMA.FTZ R157, R162, UR39, -R101 ;  /* 0x00000027a29d7c23 */ /* 0x001fc20008010865 */
[----:B------:R-:W-:Y:S01]  /*c4e0*/  FADD.FTZ R162, R12, R3 ;  /* 0x000000030ca27221 */ /* 0x000fe20000010000 */
[----:B-1----:R-:W-:-:S01]  /*c4f0*/  FADD.FTZ R161, R155, R0 ;  /* 0x000000009ba17221 */ /* 0x002fc20000010000 */
[----:B------:R-:W-:-:S02]  /*c500*/  FFMA.FTZ R101, R103, UR39, -R101 ;  /* 0x0000002767657c23 */ /* 0x000fc40008010865 */
[----:B------:R-:W-:-:S02]  /*c510*/  FADD.FTZ R3, R13, R162 ;  /* 0x000000a20d037221 */ /* 0x000fc40000010000 */
[----:B------:R-:W0:Y:S02]  /*c520*/  MUFU.EX2 R15, R15 ;  /* 0x0000000f000f7308 */ /* 0x000e240000000800 */
[----:B--2---:R-:W-:-:S06]  /*c530*/  FADD.FTZ R0, R14, R3 ;  /* 0x000000030e007221 */ /* 0x004fcc0000010000 */
        /* <DEDUP_REMOVED lines=135> */
[----:B------:R0:W2:Y:S08]  /*cdb0*/  MUFU.EX2 R163, R102 ;  /* 0x0000006600a37308 */ /* 0x0000b00000000800 */
[----:B------:R-:W3:Y:S01]  /*cdc0*/  MUFU.EX2 R9, R9 ;  /* 0x0000000900097308 */ /* 0x000ee20000000800 */
[----:B0-----:R-:W-:-:S01]  /*cdd0*/  FADD.FTZ R102, R98, R103 ;  /* 0x0000006762667221 */ /* 0x001fc20000010000 */
[----:B-1----:R-:W-:-:S03]  /*cde0*/  FADD.FTZ R0, R100, R3 ;  /* 0x0000000364007221 */ /* 0x002fc60000010000 */
[----:B------:R-:W-:-:S03]  /*cdf0*/  FADD.FTZ R102, R99, R102 ;  /* 0x0000006663667221 */ /* 0x000fc60000010000 */
[----:B------:R-:W0:Y:S01]  /*ce00*/  MUFU.EX2 R101, R101 ;  /* 0x0000006500657308 */ /* 0x000e220000000800 */
[----:B--2---:R-:W-:-:S01]  /*ce10*/  FADD.FTZ R102, R163, R102 ;  /* 0x00000066a3667221 */ /* 0x004fc20000010000 */
[----:B---3--:R-:W-:-:S03]  /*ce20*/  FADD.FTZ R3, R9, R0 ;  /* 0x0000000009037221 */ /* 0x008fc60000010000 */
[----:B0-----:R-:W-:Y:S01]  /*ce30*/  FADD.FTZ R0, R101, R102 ;  /* 0x0000006665007221 */ /* 0x001fe20000010000 */
[----:B------:R-:W-:Y:S06]  /*ce40*/  @!P0 BRA `(.L_x_8768) ;  /* 0x0000000000048947 */ /* 0x000fec0003800000 */
[----:B------:R-:W-:Y:S01]  /*ce50*/  BPT.TRAP 0x1 ;  /* 0x000000040000795c */ /* 0x000fe20000300000 */
.L_x_8768:
        /* <DEDUP_REMOVED lines=115> */
.L_x_8758:
        /* <DEDUP_REMOVED lines=9> */
.L_x_8789:
[----:B------:R-:W-:Y:S01]  /*d620*/  ISETP.NE.AND P2, PT, RZ, UR45, PT ;  /* 0x0000002dff007c0c */ /* 0x000fe2000bf45270 */
[----:B------:R-:W-:-:S04]  /*d630*/  UISETP.NE.AND UP0, UPT, UR31, 0x1, UPT ;  /* 0x000000011f00788c */ /* 0x000fc8000bf05270 */
[----:B------:R-:W-:-:S04]  /*d640*/  USEL UR48, URZ, 0x1, UP0 ;  /* 0x000000013f307887 */ /* 0x000fc80008000000 */
[----:B------:R-:W-:-:S04]  /*d650*/  ULOP3.LUT UR48, UR32, UR48, URZ, 0x3c, !UPT ;  /* 0x0000003020307292 */ /* 0x000fc8000f8e3c3f */
[----:B------:R-:W-:Y:S08]  /*d660*/  @P2 BRA `(.L_x_8771) ;  /* 0x0000000000382947 */ /* 0x000ff00003800000 */
[----:B------:R-:W-:Y:S05]  /*d670*/  @!P0 BRA `(.L_x_8772) ;  /* 0x0000000000048947 */ /* 0x000fea0003800000 */
[----:B------:R-:W-:Y:S01]  /*d680*/  BPT.TRAP 0x1 ;  /* 0x000000040000795c */ /* 0x000fe20000300000 */
.L_x_8772:
        /* <DEDUP_REMOVED lines=9> */
.L_x_8773:
[----:B-1----:R-:W-:Y:S05]  /*d720*/  @P1 BRA `(.L_x_8771) ;  /* 0x0000000000081947 */ /* 0x002fea0003800000 */
[----:B------:R-:W1:Y:S02]  /*d730*/  SYNCS.PHASECHK.TRANS64.TRYWAIT P1, [UR6+0x22830], R5 ;  /* 0x02283005ff0075a7 */ /* 0x000e640008020146 */
[----:B-1----:R-:W-:Y:S05]  /*d740*/  @!P1 BRA `(.L_x_8774) ;  /* 0x0000010c00809947 */ /* 0x002fea0003800000 */
.L_x_8771:
        /* <DEDUP_REMOVED lines=132> */
.L_x_8776:
[----:B------:R-:W-:Y:S01]  /*df90*/  ULEA UR6, UR31, UR43, 0x3 ;  /* 0x0000002b1f067291 */ /* 0x000fe2000f8e183f */
[----:B------:R-:W-:-:S05]  /*dfa0*/  IMAD.U32 R5, RZ, RZ, UR32 ;  /* 0x00000020ff057e24 */ /* 0x000fca000f8e00ff */
[----:B------:R-:W-:-:S04]  /*dfb0*/  SHF.L.U32 R5, R5, 0x1f, RZ ;  /* 0x0000001f05057819 */ /* 0x000fc800000006ff */
[----:B------:R0:W1:Y:S01]  /*dfc0*/  SYNCS.PHASECHK.TRANS64.TRYWAIT P1, [UR6+0x22850], R5 ;  /* 0x02285005ff0075a7 */ /* 0x0000620008020146 */
[----:B------:R-:W-:Y:S05]  /*dfd0*/  @!P0 BRA `(.L_x_8777) ;  /* 0x0000000000048947 */ /* 0x000fea0003800000 */
[----:B------:R-:W-:Y:S01]  /*dfe0*/  BPT.TRAP 0x1 ;  /* 0x000000040000795c */ /* 0x000fe20000300000 */
.L_x_8777:
[----:B-1----:R-:W-:Y:S05]  /*dff0*/  @P1 BRA `(.L_x_8775) ;  /* 0x0000000000081947 */ /* 0x002fea0003800000 */
[----:B------:R-:W1:Y:S02]  /*e000*/  SYNCS.PHASECHK.TRANS64.TRYWAIT P1, [UR6+0x22850], R5 ;  /* 0x02285005ff0075a7 */ /* 0x000e640008020146 */
[----:B-1----:R-:W-:Y:S05]  /*e010*/  @!P1 BRA `(.L_x_8778) ;  /* 0x0000010400649947 */ /* 0x002fea0003800000 */
.L_x_8775:
        /* <DEDUP_REMOVED lines=36> */
.L_x_8779:
        /* <DEDUP_REMOVED lines=37> */
.L_x_8782:
[----:B------:R-:W-:-:S05]  /*e4b0*/  IMAD.U32 R168, RZ, RZ, UR28 ;  /* 0x0000001cffa87e24 */ /* 0x000fca000f8e00ff */
[----:B------:R-:W-:-:S13]  /*e4c0*/  ISETP.NE.AND P1, PT, R168, 0x1, PT ;  /* 0x00000001a800780c */ /* 0x000fda0003f25270 */
[----:B------:R-:W0:Y:S02]  /*e4d0*/  @P1 LDC.64 R6, c[0x0][0x9e8] ;  /* 0x00027a00ff061b82 */ /* 0x000e240000000a00 */
[----:B0-----:R-:W-:-:S05]  /*e4e0*/  @P1 IMAD.HI.U32 R6, R21, R6, RZ ;  /* 0x0000000615061227 */ /* 0x001fca00078e00ff */
[----:B------:R-:W-:-:S07]  /*e4f0*/  @P1 SHF.R.U32.HI R21, RZ, R7, R6 ;  /* 0x00000007ff151219 */ /* 0x000fce0000011606 */
.L_x_8783:
[----:B------:R-:W-:Y:S05]  /*e500*/  BSYNC B0 ;  /* 0x0000000000007941 */ /* 0x000fea0003800000 */
.L_x_8781:
[----:B------:R-:W-:-:S05]  /*e510*/  IMAD R21, R21, R168, R5 ;  /* 0x000000a815157224 */ /* 0x000fca00078e0205 */
[----:B------:R-:W-:Y:S02]  /*e520*/  VIADDMNMX R12, R21, R168, R12, PT ;  /* 0x000000a8150c7246 */ /* 0x000fe4000380010c */
[----:B------:R-:W-:-:S07]  /*e530*/  VIMNMX R11, R11, R21, !PT ;  /* 0x000000150b0b7248 */ /* 0x000fce0007fe0100 */
.L_x_8780:
        /* <DEDUP_REMOVED lines=248> */
.L_x_8786:
[----:B------:R-:W-:-:S05]  /*f4c0*/  IMAD.U32 R12, RZ, RZ, UR28 ;  /* 0x0000001cff0c7e24 */ /* 0x000fca000f8e00ff */
[----:B------:R-:W-:-:S13]  /*f4d0*/  ISETP.NE.AND P6, PT, R12, 0x1, PT ;  /* 0x000000010c00780c */ /* 0x000fda0003fc5270 */
[----:B------:R-:W0:Y:S02]  /*f4e0*/  @P6 LDC.64 R6, c[0x0][0x9e8] ;  /* 0x00027a00ff066b82 */ /* 0x000e240000000a00 */
[----:B0-----:R-:W-:-:S05]  /*f4f0*/  @P6 IMAD.HI.U32 R6, R11, R6, RZ ;  /* 0x000000060b066227 */ /* 0x001fca00078e00ff */
[----:B------:R-:W-:-:S07]  /*f500*/  @P6 SHF.R.U32.HI R11, RZ, R7, R6 ;  /* 0x00000007ff0b6219 */ /* 0x000fce0000011606 */
.L_x_8787:
[----:B------:R-:W-:Y:S05]  /*f510*/  BSYNC B0 ;  /* 0x0000000000007941 */ /* 0x000fea0003800000 */
.L_x_8785:
[----:B------:R-:W-:-:S05]  /*f520*/  IMAD R5, R11, R12, R5 ;  /* 0x0000000c0b057224 */ /* 0x000fca00078e0205 */
[----:B------:R-:W-:Y:S02]  /*f530*/  VIADDMNMX R14, R5, R12, R14, PT ;  /* 0x0000000c050e7246 */ /* 0x000fe4000380010e */
[----:B------:R-:W-:-:S07]  /*f540*/  VIMNMX R13, R13, R5, !PT ;  /* 0x000000050d0d7248 */ /* 0x000fce0007fe0100 */
.L_x_8784:
        /* <DEDUP_REMOVED lines=501> */
.L_x_8788:
        /* <DEDUP_REMOVED lines=115> */
.L_x_8770:
[----:B------:R-:W-:Y:S06]  /*11bd0*/  BAR.ARV 0x8, 0x180 ;  /* 0x0206000000007b1d */ /* 0x000fec0000002000 */
[----:B------:R-:W-:Y:S05]  /*11be0*/  @!P0 BRA `(.L_x_8790) ;  /* 0x0000000000048947 */ /* 0x000fea0003800000 */
[----:B------:R-:W-:Y:S01]  /*11bf0*/  BPT.TRAP 0x1 ;  /* 0x000000040000795c */ /* 0x000fe20000300000 */
.L_x_8790:
[----:B------:R-:W-:Y:S01]  /*11c00*/  ULEA UR9, UR47, UR43, 0x3 ;  /* 0x0000002b2f097291 */ /* 0x000fe2000f8e183f */
[----:B------:R-:W-:-:S05]  /*11c10*/  IMAD.U32 R4, RZ, RZ, UR48 ;  /* 0x00000030ff047e24 */ /* 0x000fca000f8e00ff */
[----:B------:R-:W-:-:S04]  /*11c20*/  SHF.L.U32 R4, R4, 0x1f, RZ ;  /* 0x0000001f04047819 */ /* 0x000fc800000006ff */
[----:B------:R0:W1:Y:S01]  /*11c30*/  SYNCS.PHASECHK.TRANS64.TRYWAIT P1, [UR9+0x22850], R4 ;  /* 0x02285004ff0075a7 */ /* 0x0000620008020149 */
[----:B------:R-:W-:Y:S05]  /*11c40*/  @!P0 BRA `(.L_x_8791) ;  /* 0x0000000000048947 */ /* 0x000fea0003800000 */
[----:B------:R-:W-:Y:S01]  /*11c50*/  BPT.TRAP 0x1 ;  /* 0x000000040000795c */ /* 0x000fe20000300000 */
.L_x_8791:
[----:B-1----:R-:W-:Y:S05]  /*11c60*/  @P1 BRA `(.L_x_8792) ;  /* 0x0000000000081947 */ /* 0x002fea0003800000 */
[----:B------:R-:W1:Y:S02]  /*11c70*/  SYNCS.PHASECHK.TRANS64.TRYWAIT P1, [UR9+0x22850], R4 ;  /* 0x02285004ff0075a7 */ /* 0x000e640008020149 */
[----:B-1----:R-:W-:Y:S05]  /*11c80*/  @!P1 BRA `(.L_x_8793) ;  /* 0x000000c800609947 */ /* 0x002fea0003800000 */
.L_x_8792:
        /* <DEDUP_REMOVED lines=15> */
[----:B------:R-:W-:Y:S01]  /*11d80*/  QGMMA.64x128x32.F32.E4M3.E4M3 R24, R184, gdesc[UR4], R24, gsb0 ;  /* 0x01e00004b8187df3 */ /* 0x000fe20008000818 */
[----:B------:R-:W-:Y:S01]  /*11d90*/  UIADD3 UR6, UR8, 0x100, URZ ;  /* 0x0000010008067890 */ /* 0x000fe2000fffe03f */
[----:B------:R-:W-:Y:S01]  /*11da0*/  UMOV UR7, 0xc0000010 ;  /* 0xc000001000077882 */ /* 0x000fe20000000000 */
[----:B------:R-:W-:Y:S02]  /*11db0*/  WARPGROUP.DEPBAR.LE gsb0, 0x0 ;  /* 0x00008000000079c5 */ /* 0x000fe40000010000 */
[----:B------:R-:W-:-:S07]  /*11dc0*/  WARPGROUP.ARRIVE ;  /* 0x00000000000079c5 */ /* 0x000fce0000000000 */
[----:B------:R-:W-:Y:S01]  /*11dd0*/  QGMMA.64x128x32.F32.E4M3.E4M3 R24, R180, gdesc[UR4], R24, gsb0 ;  /* 0x01e00004b4187df3 */ /* 0x000fe20008000818 */
[----:B------:R-:W-:-:S04]  /*11de0*/  @UP0 USHF.R.S32.HI UR6, URZ, 0x1f, UR51 ;  /* 0x0000001f3f060899 */ /* 0x000fc80008011433 */
[----:B------:R-:W-:-:S04]  /*11df0*/  @UP0 UIMAD UR6, UR6, UR12, URZ ;  /* 0x0000000c060602a4 */ /* 0x000fc8000f8e023f */
[----:B------:R-:W-:-:S04]  /*11e00*/  @UP0 UIMAD UR6, UR51, UR13, UR6 ;  /* 0x0000000d330602a4 */ /* 0x000fc8000f8e0206 */
[----:B------:R-:W-:-:S03]  /*11e10*/  @UP0 UIADD3 UR5, UR5, UR6, URZ ;  /* 0x0000000605050290 */ /* 0x000fc6000fffe03f */
[----:B------:R-:W-:Y:S02]  /*11e20*/  @UP0 ULDC.64 UR6, c[0x0][0x9d0] ;  /* 0x0002740000060ab9 */ /* 0x000fe40000000a00 */
[----:B------:R-:W-:-:S04]  /*11e30*/  @UP0 UIMAD.WIDE.U32 UR4, UR36, UR6, UR4 ;  /* 0x00000006240402a5 */ /* 0x000fc8000f8e0004 */
[----:B------:R-:W-:Y:S02]  /*11e40*/  @UP0 ULEA UR6, UP1, UR4, UR10, 0x2 ;  /* 0x0000000a04060291 */ /* 0x000fe4000f82103f */
[----:B------:R-:W-:-:S04]  /*11e50*/  @UP0 UIMAD UR5, UR36, UR7, UR5 ;  /* 0x00000007240502a4 */ /* 0x000fc8000f8e0205 */
[----:B------:R-:W-:Y:S01]  /*11e60*/  IMAD.U32 R8, RZ, RZ, UR6 ;  /* 0x00000006ff087e24 */ /* 0x000fe2000f8e00ff */
[----:B------:R-:W-:Y:S02]  /*11e70*/  @UP0 ULEA.HI.X UR7, UR4, UR11, UR5, 0x2, UP1 ;  /* 0x0000000b04070291 */ /* 0x000fe400088f1405 */
[----:B------:R-:W-:-:S04]  /*11e80*/  UIADD3 UR6, UR8, 0x200, URZ ;  /* 0x0000020008067890 */ /* 0x000fc8000fffe03f */
[----:B------:R-:W-:Y:S01]  /*11e90*/  IMAD.U32 R9, RZ, RZ, UR7 ;  /* 0x00000007ff097e24 */ /* 0x000fe2000f8e00ff */
[----:B------:R-:W-:-:S04]  /*11ea0*/  UMOV UR7, 0xc0000010 ;  /* 0xc000001000077882 */ /* 0x000fc80000000000 */
        /* <DEDUP_REMOVED lines=45> */
[----:B------:R-:W-:-:S01]  /*12180*/  @P3 FFMA.FTZ R0, R12, R6, R13 ;  /* 0x000000060c003223 */ /* 0x000fc2000001000d */
[----:B---3--:R-:W-:Y:S01]  /*12190*/  FMUL.FTZ R4, R11, R4 ;  /* 0x000000040b047220 */ /* 0x008fe20000410000 */
[----:B------:R-:W-:-:S02]  /*121a0*/  WARPGROUP.DEPBAR.LE gsb0, 0x0 ;  /* 0x00008000000079c5 */ /* 0x000fc40000010000 */
[----:B------:R-:W-:Y:S05]  /*121b0*/  @!P0 BRA `(.L_x_8794) ;  /* 0x0000000000048947 */ /* 0x000fea0003800000 */
[----:B------:R-:W-:Y:S01]  /*121c0*/  BPT.TRAP 0x1 ;  /* 0x000000040000795c */ /* 0x000fe20000300000 */
.L_x_8794:
        /* <DEDUP_REMOVED lines=74> */
.L_x_8716:
        /* <DEDUP_REMOVED lines=9> */
[----:B------:R-:W-:Y:S02]  /*12700*/  R2UR UR5, R14 ;  /* 0x000000000e0572ca */ /* 0x000fe400000e0000 */
        /* <DEDUP_REMOVED lines=37> */
[----:B------:R-:W-:Y:S02]  /*12960*/  SEL R133, R11, R88, P0 ;  /* 0x000000580b857207 */ /* 0x000fe40000000000 */
[----:B------:R-:W-:Y:S02]  /*12970*/  SEL R32, R88, R11, P0 ;  /* 0x0000000b58207207 */ /* 0x000fe40000000000 */
[----:B------:R-:W-:Y:S02]  /*12980*/  SEL R91, R7, R10, P0 ;  /* 0x0000000a075b7207 */ /* 0x000fe40000000000 */
[----:B------:R-:W-:Y:S01]  /*12990*/  SEL R43, R10, R7, P0 ;  /* 0x000000070a2b7207 */ /* 0x000fe20000000000 */
[----:B------:R-:W-:Y:S01]  /*129a0*/  IMAD.WIDE R10, R215, 0x2, R20 ;  /* 0x00000002d70a7825 */ /* 0x000fe200078e0214 */
        /* <DEDUP_REMOVED lines=16> */
[C---:B------:R-:W-:Y:S02]  /*12ab0*/  IADD3 R51, P6, R10.reuse, 0x20, RZ ;  /* 0x000000200a337810 */ /* 0x040fe40007fde0ff */
[----:B------:R-:W-:Y:S02]  /*12ac0*/  IADD3 R71, P1, R10, 0x40, RZ ;  /* 0x000000400a477810 */ /* 0x000fe40007f3e0ff */
[----:B------:R-:W-:Y:S01]  /*12ad0*/  SEL R139, R6, R25, P0 ;  /* 0x00000019068b7207 */ /* 0x000fe20000000000 */
[--C-:B------:R-:W-:Y:S01]  /*12ae0*/  IMAD.X R99, RZ, RZ, R11.reuse, P6 ;  /* 0x000000ffff637224 */ /* 0x100fe200030e060b */
[----:B------:R-:W-:Y:S01]  /*12af0*/  SEL R25, R25, R6, P0 ;  /* 0x0000000619197207 */ /* 0x000fe20000000000 */
[----:B------:R-:W-:Y:S01]  /*12b00*/  IMAD.X R15, RZ, RZ, R11, P1 ;  /* 0x000000ffff0f7224 */ /* 0x000fe200008e060b */
[----:B------:R-:W-:-:S02]  /*12b10*/  SEL R115, R72, R73, P0 ;  /* 0x0000004948737207 */ /* 0x000fc40000000000 */
[----:B------:R-:W-:Y:S02]  /*12b20*/  SEL R36, R73, R72, P0 ;  /* 0x0000004849247207 */ /* 0x000fe40000000000 */
[----:B------:R-:W-:Y:S02]  /*12b30*/  LOP3.LUT R4, R51, 0x380, RZ, 0xc0, !PT ;  /* 0x0000038033047812 */ /* 0x000fe400078ec0ff */
[----:B------:R-:W-:Y:S02]  /*12b40*/  LOP3.LUT R6, R71, 0x380, RZ, 0xc0, !PT ;  /* 0x0000038047067812 */ /* 0x000fe400078ec0ff */
        /* <DEDUP_REMOVED lines=10> */
[----:B------:R-:W-:Y:S02]  /*12bf0*/  IADD3 R87, P2, R10, 0x60, RZ ;  /* 0x000000600a577810 */ /* 0x000fe40007f5e0ff */
[----:B------:R-:W-:Y:S02]  /*12c00*/  SHF.R.U64 R4, R4, 0x3, RZ ;  /* 0x0000000304047819 */ /* 0x000fe400000012ff */
[----:B------:R-:W-:Y:S01]  /*12c10*/  SHF.R.U64 R6, R6, 0x3, RZ ;  /* 0x0000000306067819 */ /* 0x000fe200000012ff */
[----:B------:R-:W-:Y:S01]  /*12c20*/  IMAD.X R13, RZ, RZ, R11, P2 ;  /* 0x000000ffff0d7224 */ /* 0x000fe200010e060b */
[C---:B------:R-:W-:Y:S02]  /*12c30*/  IADD3 R95, P3, R10.reuse, 0x4000, RZ ;  /* 0x000040000a5f7810 */ /* 0x040fe40007f7e0ff */
[----:B------:R-:W-:-:S02]  /*12c40*/  IADD3 R97, P4, R10, 0x4020, RZ ;  /* 0x000040200a617810 */ /* 0x000fc40007f9e0ff */
[----:B------:R-:W-:Y:S01]  /*12c50*/  SEL R127, R89, R56, P0 ;  /* 0x00000038597f7207 */ /* 0x000fe20000000000 */
[--C-:B------:R-:W-:Y:S01]  /*12c60*/  IMAD.X R93, RZ, RZ, R11.reuse, P3 ;  /* 0x000000ffff5d7224 */ /* 0x100fe200018e060b */
[----:B------:R-:W-:Y:S02]  /*12c70*/  SEL R30, R56, R89, P0 ;  /* 0x00000059381e7207 */ /* 0x000fe40000000000 */
[----:B------:R-:W-:Y:S02]  /*12c80*/  IADD3 R143, P5, R10, 0x4040, RZ ;  /* 0x000040400a8f7810 */ /* 0x000fe40007fbe0ff */
[----:B------:R-:W-:Y:S02]  /*12c90*/  SEL R89, R8, R9, P0 ;  /* 0x0000000908597207 */ /* 0x000fe40000000000 */
[----:B------:R-:W-:Y:S01]  /*12ca0*/  SEL R42, R9, R8, P0 ;  /* 0x00000008092a7207 */ /* 0x000fe20000000000 */
[--C-:B------:R-:W-:Y:S01]  /*12cb0*/  IMAD.X R7, RZ, RZ, R11.reuse, P5 ;  /* 0x000000ffff077224 */ /* 0x100fe200028e060b */
[----:B------:R-:W-:Y:S01]  /*12cc0*/  LOP3.LUT R8, R87, 0x380, RZ, 0xc0, !PT ;  /* 0x0000038057087812 */ /* 0x000fe200078ec0ff */
[----:B------:R-:W-:Y:S01]  /*12cd0*/  IMAD.X R9, RZ, RZ, R11, P4 ;  /* 0x000000ffff097224 */ /* 0x000fe200020e060b */
[----:B------:R-:W-:-:S02]  /*12ce0*/  LOP3.LUT R98, R4, R51, RZ, 0x3c, !PT ;  /* 0x0000003304627212 */ /* 0x000fc400078e3cff */
[----:B------:R-:W-:Y:S02]  /*12cf0*/  LOP3.LUT R14, R6, R71, RZ, 0x3c, !PT ;  /* 0x00000047060e7212 */ /* 0x000fe400078e3cff */
[----:B------:R-:W-:Y:S02]  /*12d00*/  LOP3.LUT R4, R95, 0x380, RZ, 0xc0, !PT ;  /* 0x000003805f047812 */ /* 0x000fe400078ec0ff */
[----:B------:R-:W-:Y:S02]  /*12d10*/  LOP3.LUT R6, R97, 0x380, RZ, 0xc0, !PT ;  /* 0x0000038061067812 */ /* 0x000fe400078ec0ff */
[----:B------:R-:W-:Y:S02]  /*12d20*/  LOP3.LUT R18, R143, 0x380, RZ, 0xc0, !PT ;  /* 0x000003808f127812 */ /* 0x000fe400078ec0ff */
[----:B------:R-:W-:Y:S02]  /*12d30*/  IADD3 R145, P6, R10, 0x4060, RZ ;  /* 0x000040600a917810 */ /* 0x000fe40007fde0ff */
[----:B------:R-:W-:-:S02]  /*12d40*/  SHF.R.U64 R8, R8, 0x3, RZ ;  /* 0x0000000308087819 */ /* 0x000fc400000012ff */
[----:B------:R-:W-:Y:S02]  /*12d50*/  SHF.R.U64 R4, R4, 0x3, RZ ;  /* 0x0000000304047819 */ /* 0x000fe400000012ff */
[----:B------:R-:W-:Y:S02]  /*12d60*/  SHF.R.U64 R6, R6, 0x3, RZ ;  /* 0x0000000306067819 */ /* 0x000fe400000012ff */
[----:B------:R-:W-:Y:S02]  /*12d70*/  LOP3.LUT R5, R10, 0x380, RZ, 0xc0, !PT ;  /* 0x000003800a057812 */ /* 0x000fe400078ec0ff */
[----:B------:R-:W-:Y:S02]  /*12d80*/  SHF.R.U64 R18, R18, 0x3, RZ ;  /* 0x0000000312127819 */ /* 0x000fe400000012ff */
[----:B------:R-:W-:Y:S02]  /*12d90*/  LOP3.LUT R50, R145, 0x380, RZ, 0xc0, !PT ;  /* 0x0000038091327812 */ /* 0x000fe400078ec0ff */
[----:B------:R-:W-:-:S02]  /*12da0*/  LOP3.LUT R12, R8, R87, RZ, 0x3c, !PT ;  /* 0x00000057080c7212 */ /* 0x000fc400078e3cff */
[----:B------:R-:W-:Y:S02]  /*12db0*/  LOP3.LUT R92, R4, R95, RZ, 0x3c, !PT ;  /* 0x0000005f045c7212 */ /* 0x000fe400078e3cff */
[----:B------:R-:W-:Y:S02]  /*12dc0*/  LOP3.LUT R8, R6, R97, RZ, 0x3c, !PT ;  /* 0x0000006106087212 */ /* 0x000fe400078e3cff */
[----:B------:R-:W-:Y:S02]  /*12dd0*/  SHF.R.U64 R5, R5, 0x3, RZ ;  /* 0x0000000305057819 */ /* 0x000fe400000012ff */
[----:B------:R-:W-:Y:S02]  /*12de0*/  LOP3.LUT R6, R18, R143, RZ, 0x3c, !PT ;  /* 0x0000008f12067212 */ /* 0x000fe400078e3cff */
[----:B------:R-:W-:Y:S02]  /*12df0*/  SHF.R.U64 R50, R50, 0x3, RZ ;  /* 0x0000000332327819 */ /* 0x000fe400000012ff */
[----:B------:R-:W-:-:S02]  /*12e00*/  MOV R92, R92 ;  /* 0x0000005c005c7202 */ /* 0x000fc40000000f00 */
[----:B------:R-:W-:Y:S01]  /*12e10*/  LOP3.LUT R10, R5, R10, RZ, 0x3c, !PT ;  /* 0x0000000a050a7212 */ /* 0x000fe200078e3cff */
[----:B------:R-:W-:Y:S01]  /*12e20*/  IMAD.X R5, RZ, RZ, R11, P6 ;  /* 0x000000ffff057224 */ /* 0x000fe200030e060b */
[----:B------:R-:W-:Y:S02]  /*12e30*/  MOV R93, R6 ;  /* 0x00000006005d7202 */ /* 0x000fe40000000f00 */
[----:B------:R-:W-:Y:S02]  /*12e40*/  LOP3.LUT R4, R50, R145, RZ, 0x3c, !PT ;  /* 0x0000009132047212 */ /* 0x000fe400078e3cff */
[----:B------:R-:W-:Y:S02]  /*12e50*/  SEL R123, R90, R57, P0 ;  /* 0x000000395a7b7207 */ /* 0x000fe40000000000 */
[----:B------:R-:W-:Y:S02]  /*12e60*/  SEL R31, R57, R90, P0 ;  /* 0x0000005a391f7207 */ /* 0x000fe40000000000 */
[----:B------:R-:W-:-:S02]  /*12e70*/  SEL R57, R49, R60, P0 ;  /* 0x0000003c31397207 */ /* 0x000fc40000000000 */
[----:B------:R-:W-:Y:S02]  /*12e80*/  SEL R49, R60, R49, P0 ;  /* 0x000000313c317207 */ /* 0x000fe40000000000 */
[----:B------:R-:W-:Y:S02]  /*12e90*/  SEL R103, R78, R79, P0 ;  /* 0x0000004f4e677207 */ /* 0x000fe40000000000 */
[----:B------:R-:W-:Y:S02]  /*12ea0*/  SEL R107, R82, R83, P0 ;  /* 0x00000053526b7207 */ /* 0x000fe40000000000 */
[----:B------:R-:W-:Y:S02]  /*12eb0*/  MOV R94, R4 ;  /* 0x00000004005e7202 */ /* 0x000fe40000000f00 */
[----:B------:R-:W-:Y:S02]  /*12ec0*/  MOV R98, R98 ;  /* 0x0000006200627202 */ /* 0x000fe40000000f00 */
[----:B------:R-:W-:-:S02]  /*12ed0*/  MOV R18, R8 ;  /* 0x0000000800127202 */ /* 0x000fc40000000f00 */
[----:B------:R-:W-:Y:S02]  /*12ee0*/  MOV R97, R10 ;  /* 0x0000000a00617202 */ /* 0x000fe40000000f00 */
[----:B------:R-:W-:Y:S02]  /*12ef0*/  MOV R96, R12 ;  /* 0x0000000c00607202 */ /* 0x000fe40000000f00 */
[----:B------:R-:W-:Y:S02]  /*12f00*/  SEL R79, R79, R78, P0 ;  /* 0x0000004e4f4f7207 */ /* 0x000fe40000000000 */
[----:B------:R-:W-:Y:S02]  /*12f10*/  MOV R95, R14 ;  /* 0x0000000e005f7202 */ /* 0x000fe40000000f00 */
[----:B------:R-:W-:Y:S02]  /*12f20*/  SEL R83, R83, R82, P0 ;  /* 0x0000005253537207 */ /* 0x000fe40000000000 */
[----:B--2---:R-:W-:Y:S01]  /*12f30*/  LOP3.LUT R6, R24, 0x2, RZ, 0x3c, !PT ;  /* 0x0000000218067812 */ /* 0x004fe200078e3cff */
[----:B------:R-:W-:Y:S04]  /*12f40*/  SHFL.IDX PT, R52, R85, R24, 0x1c1f ;  /* 0x001c1f1855347589 */ /* 0x000fe800000e0000 */
[----:B------:R-:W-:Y:S04]  /*12f50*/  SHFL.IDX PT, R88, R139, R24, 0x1c1f ;  /* 0x001c1f188b587589 */ /* 0x000fe800000e0000 */
[----:B------:R-:W-:Y:S04]  /*12f60*/  SHFL.IDX PT, R84, R135, R24, 0x1c1f ;  /* 0x001c1f1887547589 */ /* 0x000fe800000e0000 */
[----:B------:R-:W-:Y:S04]  /*12f70*/  SHFL.IDX PT, R54, R81, R24, 0x1c1f ;  /* 0x001c1f1851367589 */ /* 0x000fe800000e0000 */
[----:B------:R-:W0:Y:S04]  /*12f80*/  SHFL.IDX PT, R25, R25, R6, 0x1c1f ;  /* 0x001c1f0619197589 */ /* 0x000e2800000e0000 */
[----:B------:R-:W1:Y:S04]  /*12f90*/  SHFL.IDX PT, R85, R26, R6, 0x1c1f ;  /* 0x001c1f061a557589 */ /* 0x000e6800000e0000 */
[----:B------:R-:W-:Y:S04]  /*12fa0*/  SHFL.IDX PT, R4, R141, R24, 0x1c1f ;  /* 0x001c1f188d047589 */ /* 0x000fe800000e0000 */
[----:B------:R-:W-:Y:S04]  /*12fb0*/  SHFL.IDX PT, R80, R131, R24, 0x1c1f ;  /* 0x001c1f1883507589 */ /* 0x000fe800000e0000 */
[----:B------:R-:W-:Y:S04]  /*12fc0*/  SHFL.IDX PT, R51, R89, R24, 0x1c1f ;  /* 0x001c1f1859337589 */ /* 0x000fe800000e0000 */
[----:B------:R-:W-:Y:S04]  /*12fd0*/  SHFL.IDX PT, R50, R91, R24, 0x1c1f ;  /* 0x001c1f185b327589 */ /* 0x000fe800000e0000 */
[----:B------:R-:W-:Y:S01]  /*12fe0*/  SHFL.IDX PT, R58, R77, R24, 0x1c1f ;  /* 0x001c1f184d3a7589 */ /* 0x000fe200000e0000 */
[----:B0-----:R-:W-:-:S02]  /*12ff0*/  SEL R90, R88, R25, P0 ;  /* 0x00000019585a7207 */ /* 0x001fc40000000000 */
[----:B------:R-:W-:Y:S01]  /*13000*/  SEL R88, R25, R88, P0 ;  /* 0x0000005819587207 */ /* 0x000fe20000000000 */
[----:B------:R-:W0:Y:S01]  /*13010*/  SHFL.IDX PT, R27, R27, R6, 0x1c1f ;  /* 0x001c1f061b1b7589 */ /* 0x000e2200000e0000 */
[----:B-1----:R-:W-:Y:S02]  /*13020*/  SEL R86, R84, R85, P0 ;  /* 0x0000005554567207 */ /* 0x002fe40000000000 */
[----:B------:R-:W-:Y:S01]  /*13030*/  SEL R84, R85, R84, P0 ;  /* 0x0000005455547207 */ /* 0x000fe20000000000 */
        /* <DEDUP_REMOVED lines=8> */
[----:B------:R-:W-:Y:S01]  /*130c0*/  SHFL.IDX PT, R62, R73, R24, 0x1c1f ;  /* 0x001c1f18493e7589 */ /* 0x000fe200000e0000 */
[----:B-1----:R-:W-:Y:S02]  /*130d0*/  SEL R82, R80, R81, P0 ;  /* 0x0000005150527207 */ /* 0x002fe40000000000 */
[----:B------:R-:W-:Y:S01]  /*130e0*/  SEL R80, R81, R80, P0 ;  /* 0x0000005051507207 */ /* 0x000fe20000000000 */
[----:B------:R-:W-:Y:S01]  /*130f0*/  SHFL.IDX PT, R99, R67, R24, 0x1c1f ;  /* 0x001c1f1843637589 */ /* 0x000fe200000e0000 */
[----:B------:R-:W-:-:S03]  /*13100*/  F2FP.BF16.F32.PACK_AB R4, R91, R90 ;  /* 0x0000005a5b04723e */ /* 0x000fc600000010ff */
        /* <DEDUP_REMOVED lines=14> */
[----:B------:R-:W-:Y:S04]  /*131f0*/  SHFL.IDX PT, R104, R63, R24, 0x1c1f ;  /* 0x001c1f183f687589 */ /* 0x000fe800000e0000 */
[----:B------:R-:W-:Y:S04]  /*13200*/  SHFL.IDX PT, R70, R59, R24, 0x1c1f ;  /* 0x001c1f183b467589 */ /* 0x000fe800000e0000 */
[----:B------:R0:W1:Y:S04]  /*13210*/  SHFL.IDX PT, R10, R32, R6, 0x1c1f ;  /* 0x001c1f06200a7589 */ /* 0x00006800000e0000 */
[----:B------:R-:W2:Y:S04]  /*13220*/  SHFL.IDX PT, R75, R75, R6, 0x1c1f ;  /* 0x001c1f064b4b7589 */ /* 0x000ea800000e0000 */
[----:B------:R3:W4:Y:S01]  /*13230*/  SHFL.IDX PT, R73, R31, R6, 0x1c1f ;  /* 0x001c1f061f497589 */ /* 0x00072200000e0000 */
[----:B0-----:R-:W-:-:S03]  /*13240*/  SEL R32, R51, R42, P0 ;  /* 0x0000002a33207207 */ /* 0x001fc60000000000 */
[----:B------:R-:W0:Y:S04]  /*13250*/  SHFL.IDX PT, R47, R47, R6, 0x1c1f ;  /* 0x001c1f062f2f7589 */ /* 0x000e2800000e0000 */
[----:B------:R-:W-:Y:S04]  /*13260*/  SHFL.IDX PT, R44, R44, R6, 0x1c1f ;  /* 0x001c1f062c2c7589 */ /* 0x000fe800000e0000 */
[----:B------:R-:W-:Y:S04]  /*13270*/  SHFL.IDX PT, R67, R111, R6, 0x1c1f ;  /* 0x001c1f066f437589 */ /* 0x000fe800000e0000 */
[----:B------:R-:W0:Y:S01]  /*13280*/  SHFL.IDX PT, R71, R48, R6, 0x1c1f ;  /* 0x001c1f0630477589 */ /* 0x000e2200000e0000 */
[----:B-1----:R-:W-:-:S03]  /*13290*/  SEL R81, R10, R7, P0 ;  /* 0x000000070a517207 */ /* 0x002fc60000000000 */
[----:B------:R-:W-:Y:S01]  /*132a0*/  SHFL.IDX PT, R9, R129, R24, 0x1c1f ;  /* 0x001c1f1881097589 */ /* 0x000fe200000e0000 */
[----:B--2---:R-:W-:Y:S02]  /*132b0*/  SEL R29, R70, R75, P0 ;  /* 0x0000004b461d7207 */ /* 0x004fe40000000000 */
[----:B---3--:R-:W-:Y:S01]  /*132c0*/  SEL R31, R75, R70, P0 ;  /* 0x000000464b1f7207 */ /* 0x008fe20000000000 */
[----:B------:R-:W-:Y:S01]  /*132d0*/  SHFL.IDX PT, R68, R119, R24, 0x1c1f ;  /* 0x001c1f1877447589 */ /* 0x000fe200000e0000 */
[----:B----4-:R-:W-:Y:S02]  /*132e0*/  SEL R74, R72, R73, P0 ;  /* 0x00000049484a7207 */ /* 0x010fe40000000000 */
[----:B------:R-:W-:Y:S01]  /*132f0*/  SEL R72, R73, R72, P0 ;  /* 0x0000004849487207 */ /* 0x000fe20000000000 */
[----:B------:R-:W-:Y:S01]  /*13300*/  SHFL.IDX PT, R64, R115, R24, 0x1c1f ;  /* 0x001c1f1873407589 */ /* 0x000fe200000e0000 */
[----:B0-----:R-:W-:-:S03]  /*13310*/  SEL R41, R54, R47, P0 ;  /* 0x0000002f36297207 */ /* 0x001fc60000000000 */
[----:B------:R-:W-:Y:S04]  /*13320*/  SHFL.IDX PT, R60, R113, R24, 0x1c1f ;  /* 0x001c1f18713c7589 */ /* 0x000fe800000e0000 */
[----:B------:R-:W-:Y:S04]  /*13330*/  SHFL.IDX PT, R57, R57, R24, 0x1c1f ;  /* 0x001c1f1839397589 */ /* 0x000fe800000e0000 */
[----:B------:R0:W1:Y:S01]  /*13340*/  SHFL.IDX PT, R12, R34, R6, 0x1c1f ;  /* 0x001c1f06220c7589 */ /* 0x00006200000e0000 */
[----:B------:R-:W-:-:S03]  /*13350*/  SEL R48, R66, R71, P0 ;  /* 0x0000004742307207 */ /* 0x000fc60000000000 */
[----:B------:R2:W3:Y:S04]  /*13360*/  SHFL.IDX PT, R69, R33, R6, 0x1c1f ;  /* 0x001c1f0621457589 */ /* 0x0004e800000e0000 */
[----:B------:R4:W-:Y:S01]  /*13370*/  SHFL.IDX PT, R65, R36, R6, 0x1c1f ;  /* 0x001c1f0624417589 */ /* 0x0009e200000e0000 */
[----:B0-----:R-:W-:-:S03]  /*13380*/  SEL R34, R42, R51, P0 ;  /* 0x000000332a227207 */ /* 0x001fc60000000000 */
[----:B------:R0:W3:Y:S01]  /*13390*/  SHFL.IDX PT, R63, R37, R6, 0x1c1f ;  /* 0x001c1f06253f7589 */ /* 0x0000e200000e0000 */
[----:B------:R-:W-:Y:S02]  /*133a0*/  SEL R42, R44, R55, P0 ;  /* 0x000000372c2a7207 */ /* 0x000fe40000000000 */
[----:B--2---:R-:W-:Y:S01]  /*133b0*/  SEL R33, R50, R43, P0 ;  /* 0x0000002b32217207 */ /* 0x004fe20000000000 */
[----:B------:R2:W-:Y:S01]  /*133c0*/  SHFL.IDX PT, R30, R49, R6, 0x1c1f ;  /* 0x001c1f06311e7589 */ /* 0x0005e200000e0000 */
[----:B------:R-:W-:Y:S02]  /*133d0*/  SEL R51, R67, R62, P0 ;  /* 0x0000003e43337207 */ /* 0x000fe40000000000 */
[----:B----4-:R-:W-:Y:S01]  /*133e0*/  SEL R36, R53, R28, P0 ;  /* 0x0000001c35247207 */ /* 0x010fe20000000000 */
[----:B------:R-:W4:Y:S01]  /*133f0*/  SHFL.IDX PT, R59, R46, R6, 0x1c1f ;  /* 0x001c1f062e3b7589 */ /* 0x000f2200000e0000 */
[----:B------:R-:W-:Y:S02]  /*13400*/  F2FP.BF16.F32.PACK_AB R5, R33, R32 ;  /* 0x000000202105723e */ /* 0x000fe400000010ff */
[----:B0-----:R-:W-:Y:S01]  /*13410*/  SEL R37, R52, R45, P0 ;  /* 0x0000002d34257207 */ /* 0x001fe20000000000 */
[----:B------:R-:W-:Y:S01]  /*13420*/  SHFL.IDX PT, R11, R125, R24, 0x1c1f ;  /* 0x001c1f187d0b7589 */ /* 0x000fe200000e0000 */
[----:B-1----:R-:W-:-:S02]  /*13430*/  SEL R77, R12, R9, P0 ;  /* 0x000000090c4d7207 */ /* 0x002fc40000000000 */
[----:B--2---:R-:W-:Y:S01]  /*13440*/  SEL R49, R62, R67, P0 ;  /* 0x000000433e317207 */ /* 0x004fe20000000000 */
[----:B------:R-:W-:Y:S01]  /*13450*/  SHFL.IDX PT, R13, R121, R24, 0x1c1f ;  /* 0x001c1f18790d7589 */ /* 0x000fe200000e0000 */
[----:B---3--:R-:W-:Y:S02]  /*13460*/  SEL R70, R68, R69, P0 ;  /* 0x0000004544467207 */ /* 0x008fe40000000000 */
[----:B------:R-:W-:Y:S01]  /*13470*/  SEL R68, R69, R68, P0 ;  /* 0x0000004445447207 */ /* 0x000fe20000000000 */
[----:B------:R-:W-:Y:S04]  /*13480*/  SHFL.IDX PT, R15, R117, R24, 0x1c1f ;  /* 0x001c1f18750f7589 */ /* 0x000fe800000e0000 */
[----:B------:R-:W-:Y:S01]  /*13490*/  SHFL.IDX PT, R61, R61, R24, 0x1c1f ;  /* 0x001c1f183d3d7589 */ /* 0x000fe200000e0000 */
[----:B------:R-:W-:-:S02]  /*134a0*/  SEL R62, R60, R63, P0 ;  /* 0x0000003f3c3e7207 */ /* 0x000fc40000000000 */
[----:B------:R-:W-:Y:S01]  /*134b0*/  SEL R60, R63, R60, P0 ;  /* 0x0000003c3f3c7207 */ /* 0x000fe20000000000 */
[----:B------:R-:W-:Y:S04]  /*134c0*/  SHFL.IDX PT, R103, R103, R24, 0x1c1f ;  /* 0x001c1f1867677589 */ /* 0x000fe800000e0000 */
[----:B------:R-:W-:Y:S01]  /*134d0*/  SHFL.IDX PT, R107, R107, R24, 0x1c1f ;  /* 0x001c1f186b6b7589 */ /* 0x000fe200000e0000 */
[----:B----4-:R-:W-:-:S03]  /*134e0*/  SEL R46, R59, R58, P0 ;  /* 0x0000003a3b2e7207 */ /* 0x010fc60000000000 */
[----:B------:R0:W1:Y:S04]  /*134f0*/  SHFL.IDX PT, R14, R35, R6, 0x1c1f ;  /* 0x001c1f06230e7589 */ /* 0x00006800000e0000 */
[----:B------:R2:W3:Y:S04]  /*13500*/  SHFL.IDX PT, R24, R38, R6, 0x1c1f ;  /* 0x001c1f0626187589 */ /* 0x0004e800000e0000 */
[----:B------:R4:W3:Y:S01]  /*13510*/  SHFL.IDX PT, R56, R39, R6, 0x1c1f ;  /* 0x001c1f0627387589 */ /* 0x0008e200000e0000 */
[----:B0-----:R-:W-:-:S03]  /*13520*/  SEL R35, R43, R50, P0 ;  /* 0x000000322b237207 */ /* 0x001fc60000000000 */
[----:B------:R0:W3:Y:S01]  /*13530*/  SHFL.IDX PT, R26, R40, R6, 0x1c1f ;  /* 0x001c1f06281a7589 */ /* 0x0000e200000e0000 */
[----:B------:R-:W-:Y:S02]  /*13540*/  SEL R43, R47, R54, P0 ;  /* 0x000000362f2b7207 */ /* 0x000fe40000000000 */
[----:B--2---:R-:W-:Y:S01]  /*13550*/  SEL R38, R28, R53, P0 ;  /* 0x000000351c267207 */ /* 0x004fe20000000000 */
[----:B------:R-:W-:Y:S01]  /*13560*/  SHFL.IDX PT, R102, R109, R6, 0x1c1f ;  /* 0x001c1f066d667589 */ /* 0x000fe200000e0000 */
[----:B------:R-:W-:Y:S02]  /*13570*/  SEL R50, R71, R66, P0 ;  /* 0x0000004247327207 */ /* 0x000fe40000000000 */
[----:B----4-:R-:W-:Y:S01]  /*13580*/  SEL R39, R45, R52, P0 ;  /* 0x000000342d277207 */ /* 0x010fe20000000000 */
[----:B------:R-:W2:Y:S01]  /*13590*/  SHFL.IDX PT, R101, R101, R6, 0x1c1f ;  /* 0x001c1f0665657589 */ /* 0x000ea200000e0000 */
[----:B------:R-:W-:Y:S02]  /*135a0*/  SEL R45, R57, R30, P0 ;  /* 0x0000001e392d7207 */ /* 0x000fe40000000000 */
[----:B0-----:R-:W-:Y:S01]  /*135b0*/  SEL R40, R55, R44, P0 ;  /* 0x0000002c37287207 */ /* 0x001fe20000000000 */
[----:B------:R0:W-:Y:S01]  /*135c0*/  SHFL.IDX PT, R106, R79, R6, 0x1c1f ;  /* 0x001c1f064f6a7589 */ /* 0x0001e200000e0000 */
[----:B------:R-:W-:-:S02]  /*135d0*/  SEL R44, R58, R59, P0 ;  /* 0x0000003b3a2c7207 */ /* 0x000fc40000000000 */
[----:B------:R-:W-:Y:S01]  /*135e0*/  SEL R47, R30, R57, P0 ;  /* 0x000000391e2f7207 */ /* 0x000fe20000000000 */
[----:B------:R-:W4:Y:S01]  /*135f0*/  SHFL.IDX PT, R105, R105, R6, 0x1c1f ;  /* 0x001c1f0669697589 */ /* 0x000f2200000e0000 */
[----:B------:R-:W-:Y:S02]  /*13600*/  SEL R66, R64, R65, P0 ;  /* 0x0000004140427207 */ /* 0x000fe40000000000 */
[----:B-1----:R-:W-:Y:S01]  /*13610*/  SEL R75, R11, R14, P0 ;  /* 0x0000000e0b4b7207 */ /* 0x002fe20000000000 */
[----:B------:R1:W4:Y:S01]  /*13620*/  SHFL.IDX PT, R108, R83, R6, 0x1c1f ;  /* 0x001c1f06536c7589 */ /* 0x00032200000e0000 */
[----:B------:R-:W-:Y:S02]  /*13630*/  SEL R73, R14, R11, P0 ;  /* 0x0000000b0e497207 */ /* 0x000fe40000000000 */
[----:B0-----:R-:W-:Y:S02]  /*13640*/  SEL R79, R9, R12, P0 ;  /* 0x0000000c094f7207 */ /* 0x001fe40000000000 */
[----:B------:R-:W-:-:S02]  /*13650*/  SEL R64, R65, R64, P0 ;  /* 0x0000004041407207 */ /* 0x000fc40000000000 */
[----:B---3--:R-:W-:Y:S02]  /*13660*/  SEL R71, R13, R24, P0 ;  /* 0x000000180d477207 */ /* 0x008fe40000000000 */
[----:B------:R-:W-:Y:S02]  /*13670*/  SEL R69, R24, R13, P0 ;  /* 0x0000000d18457207 */ /* 0x000fe40000000000 */
[----:B-1----:R-:W-:Y:S02]  /*13680*/  SEL R83, R7, R10, P0 ;  /* 0x0000000a07537207 */ /* 0x002fe40000000000 */
[----:B------:R-:W-:Y:S02]  /*13690*/  F2FP.BF16.F32.PACK_AB R6, R89, R88 ;  /* 0x000000585906723e */ /* 0x000fe400000010ff */
[----:B------:R-:W-:Y:S02]  /*136a0*/  F2FP.BF16.F32.PACK_AB R7, R35, R34 ;  /* 0x000000222307723e */ /* 0x000fe400000010ff */
[----:B------:R-:W-:-:S02]  /*136b0*/  SEL R67, R15, R56, P0 ;  /* 0x000000380f437207 */ /* 0x000fc40000000000 */
[----:B------:R-:W-:Y:S01]  /*136c0*/  SEL R65, R56, R15, P0 ;  /* 0x0000000f38417207 */ /* 0x000fe20000000000 */
[----:B------:R0:W-:Y:S01]  /*136d0*/  STSM.16.M88.4 [R97], R4 ;  /* 0x0000000461007844 */ /* 0x0001e20000000200 */
[----:B------:R-:W-:Y:S02]  /*136e0*/  SEL R63, R61, R26, P0 ;  /* 0x0000001a3d3f7207 */ /* 0x000fe40000000000 */
[----:B------:R-:W-:Y:S02]  /*136f0*/  F2FP.BF16.F32.PACK_AB R9, R37, R36 ;  /* 0x000000242509723e */ /* 0x000fe400000010ff */
[----:B------:R-:W-:Y:S02]  /*13700*/  F2FP.BF16.F32.PACK_AB R10, R85, R84 ;  /* 0x00000054550a723e */ /* 0x000fe400000010ff */
[----:B------:R-:W-:Y:S02]  /*13710*/  F2FP.BF16.F32.PACK_AB R11, R39, R38 ;  /* 0x00000026270b723e */ /* 0x000fe400000010ff */
[----:B------:R-:W-:-:S02]  /*13720*/  SEL R61, R26, R61, P0 ;  /* 0x0000003d1a3d7207 */ /* 0x000fc40000000000 */
[----:B------:R-:W-:Y:S01]  /*13730*/  F2FP.BF16.F32.PACK_AB R12, R83, R82 ;  /* 0x00000052530c723e */ /* 0x000fe200000010ff */
[----:B------:R1:W-:Y:S01]  /*13740*/  STSM.16.M88.4 [R98], R8 ;  /* 0x0000000862007844 */ /* 0x0003e20000000200 */
[----:B------:R-:W-:Y:S02]  /*13750*/  F2FP.BF16.F32.PACK_AB R13, R41, R40 ;  /* 0x00000028290d723e */ /* 0x000fe400000010ff */
[----:B------:R-:W-:Y:S01]  /*13760*/  F2FP.BF16.F32.PACK_AB R14, R81, R80 ;  /* 0x00000050510e723e */ /* 0x000fe200000010ff */
[----:B0-----:R-:W-:Y:S01]  /*13770*/  IMAD.U32 R97, RZ, RZ, UR9 ;  /* 0x00000009ff617e24 */ /* 0x001fe2000f8e00ff */
[----:B------:R-:W-:Y:S02]  /*13780*/  F2FP.BF16.F32.PACK_AB R15, R43, R42 ;  /* 0x0000002a2b0f723e */ /* 0x000fe400000010ff */
[----:B--2---:R-:W-:Y:S02]  /*13790*/  SEL R52, R100, R101, P0 ;  /* 0x0000006564347207 */ /* 0x004fe40000000000 */
[----:B------:R-:W-:Y:S01]  /*137a0*/  SEL R54, R101, R100, P0 ;  /* 0x0000006465367207 */ /* 0x000fe20000000000 */
[----:B------:R-:W-:Y:S01]  /*137b0*/  STSM.16.M88.4 [R95], R12 ;  /* 0x0000000c5f007844 */ /* 0x000fe20000000200 */
[----:B------:R-:W-:-:S02]  /*137c0*/  SEL R53, R99, R102, P0 ;  /* 0x0000006663357207 */ /* 0x000fc40000000000 */
[----:B------:R-:W-:Y:S02]  /*137d0*/  SEL R55, R102, R99, P0 ;  /* 0x0000006366377207 */ /* 0x000fe40000000000 */
[----:B------:R-:W-:Y:S01]  /*137e0*/  F2FP.BF16.F32.PACK_AB R24, R79, R78 ;  /* 0x0000004e4f18723e */ /* 0x000fe200000010ff */
[----:B-1----:R-:W0:Y:S01]  /*137f0*/  LDC.64 R98, c[0x0][0xc08] ;  /* 0x00030200ff627b82 */ /* 0x002e220000000a00 */
[----:B------:R-:W-:Y:S02]  /*13800*/  F2FP.BF16.F32.PACK_AB R25, R45, R44 ;  /* 0x0000002c2d19723e */ /* 0x000fe400000010ff */
[----:B------:R-:W-:Y:S02]  /*13810*/  F2FP.BF16.F32.PACK_AB R26, R77, R76 ;  /* 0x0000004c4d1a723e */ /* 0x000fe400000010ff */
[----:B------:R-:W-:Y:S02]  /*13820*/  F2FP.BF16.F32.PACK_AB R27, R47, R46 ;  /* 0x0000002e2f1b723e */ /* 0x000fe400000010ff */
[----:B----4-:R-:W-:-:S02]  /*13830*/  SEL R56, R104, R105, P0 ;  /* 0x0000006968387207 */ /* 0x010fc40000000000 */
[----:B------:R-:W-:Y:S01]  /*13840*/  SEL R58, R105, R104, P0 ;  /* 0x00000068693a7207 */ /* 0x000fe20000000000 */
[----:B------:R1:W-:Y:S01]  /*13850*/  STSM.16.M88.4 [R96], R24 ;  /* 0x0000001860007844 */ /* 0x0003e20000000200 */
[----:B------:R-:W-:Y:S02]  /*13860*/  SEL R57, R103, R106, P0 ;  /* 0x0000006a67397207 */ /* 0x000fe40000000000 */
[----:B------:R-:W-:Y:S02]  /*13870*/  SEL R59, R106, R103, P0 ;  /* 0x000000676a3b7207 */ /* 0x000fe40000000000 */
[----:B------:R-:W-:Y:S02]  /*13880*/  SEL R28, R107, R108, P0 ;  /* 0x0000006c6b1c7207 */ /* 0x000fe40000000000 */
[----:B------:R-:W-:Y:S02]  /*13890*/  SEL R30, R108, R107, P0 ;  /* 0x0000006b6c1e7207 */ /* 0x000fe40000000000 */
[----:B------:R-:W-:-:S02]  /*138a0*/  F2FP.BF16.F32.PACK_AB R4, R75, R74 ;  /* 0x0000004a4b04723e */ /* 0x000fc400000010ff */
[----:B------:R-:W-:Y:S02]  /*138b0*/  F2FP.BF16.F32.PACK_AB R5, R49, R48 ;  /* 0x000000303105723e */ /* 0x000fe400000010ff */
[----:B------:R-:W-:Y:S02]  /*138c0*/  F2FP.BF16.F32.PACK_AB R6, R73, R72 ;  /* 0x000000484906723e */ /* 0x000fe400000010ff */
[----:B------:R-:W-:Y:S01]  /*138d0*/  F2FP.BF16.F32.PACK_AB R7, R51, R50 ;  /* 0x000000323307723e */ /* 0x000fe200000010ff */
[----:B-1----:R-:W-:Y:S01]  /*138e0*/  IMAD.U32 R96, RZ, RZ, UR8 ;  /* 0x00000008ff607e24 */ /* 0x002fe2000f8e00ff */
[----:B------:R-:W-:Y:S02]  /*138f0*/  F2FP.BF16.F32.PACK_AB R8, R71, R70 ;  /* 0x000000464708723e */ /* 0x000fe400000010ff */
        /* <DEDUP_REMOVED lines=13> */
[----:B-1----:R-:W1:Y:S01]  /*139d0*/  LDC R92, c[0x0][0xbe8] ;  /* 0x0002fa00ff5c7b82 */ /* 0x002e620000000800 */
[----:B------:R-:W-:Y:S02]  /*139e0*/  F2FP.BF16.F32.PACK_AB R27, R31, R30 ;  /* 0x0000001e1f1b723e */ /* 0x000fe400000010ff */
[----:B------:R-:W-:-:S03]  /*139f0*/  ISETP.NE.U32.AND P0, PT, RZ, UR10, PT ;  /* 0x0000000aff007c0c */ /* 0x000fc6000bf05070 */
[----:B------:R4:W-:Y:S02]  /*13a00*/  STSM.16.M88.4 [R94], R24 ;  /* 0x000000185e007844 */ /* 0x0009e40000000200 */
[----:B------:R-:W-:Y:S01]  /*13a10*/  BAR.SYNC.DEFER_BLOCKING 0x1, 0x100 ;  /* 0x0044000000007b1d */ /* 0x000fe20000010000 */
[----:B------:R-:W-:-:S13]  /*13a20*/  ISETP.NE.AND.EX P0, PT, RZ, UR11, PT, P0 ;  /* 0x0000000bff007c0c */ /* 0x000fda000bf05300 */
[----:B------:R-:W4:Y:S01]  /*13a30*/  @P0 LDG.E R95, desc[UR54][R96.64] ;  /* 0x00000036605f0981 */ /* 0x000f22000c1e1900 */
[----:B0-----:R-:W-:Y:S02]  /*13a40*/  ISETP.NE.U32.AND P1, PT, R98, RZ, PT ;  /* 0x000000ff6200720c */ /* 0x001fe40003f25070 */
[----:B------:R-:W-:-:S11]  /*13a50*/  R2UR UR4, R99 ;  /* 0x00000000630472ca */ /* 0x000fd600000e0000 */
[----:B------:R-:W-:Y:S01]  /*13a60*/  VOTEU.ANY UP0, P1 ;  /* 0x00000000003f7886 */ /* 0x000fe20000800100 */
[----:B-1----:R-:W-:Y:S01]  /*13a70*/  ISETP.NE.AND P1, PT, R92, 0x1, PT ;  /* 0x000000015c00780c */ /* 0x002fe20003f25270 */
[----:B------:R-:W-:Y:S02]  /*13a80*/  UISETP.NE.AND.EX UP0, UPT, UR4, URZ, UPT, UP0 ;  /* 0x0000003f0400728c */ /* 0x000fe4000bf05300 */
[----:B------:R-:W-:Y:S01]  /*13a90*/  UISETP.GT.AND UP1, UPT, UR46, 0x1, UPT ;  /* 0x000000012e00788c */ /* 0x000fe2000bf24270 */
[----:B------:R-:W-:Y:S01]  /*13aa0*/  UMOV UR18, 0x9b8 ;  /* 0x000009b800127882 */ /* 0x000fe20000000000 */
[----:B------:R-:W-:Y:S02]  /*13ab0*/  ULDC UR4, c[0x0][0xa88] ;  /* 0x0002a20000047ab9 */ /* 0x000fe40000000800 */
[----:B------:R-:W-:Y:S01]  /*13ac0*/  USEL UR18, UR18, 0x978, UP1 ;  /* 0x0000097812127887 */ /* 0x000fe20008800000 */
[----:B------:R-:W-:Y:S01]  /*13ad0*/  PLOP3.LUT P4, PT, PT, PT, UP0, 0x80, 0x0 ;  /* 0x000000000000781c */ /* 0x000fe20003f8f008 */
[----:B--2---:R-:W-:-:S03]  /*13ae0*/  IMAD.U32 R9, RZ, RZ, UR4 ;  /* 0x00000004ff097e24 */ /* 0x004fc6000f8e00ff */
[----:B------:R-:W-:Y:S01]  /*13af0*/  @UP0 ULDC.64 UR8, c[0x0][0xc08] ;  /* 0x0003020000080ab9 */ /* 0x000fe20000000a00 */
[----:B------:R-:W0:Y:S01]  /*13b00*/  @P1 LDC R6, c[0x0][0xbec] ;  /* 0x0002fb00ff061b82 */ /* 0x000e220000000800 */
[----:B------:R-:W-:-:S07]  /*13b10*/  @UP0 UIMAD.WIDE UR8, UR37, 0x4, UR8 ;  /* 0x00000004250808a5 */ /* 0x000fce000f8e0208 */
[----:B------:R-:W1:Y:S01]  /*13b20*/  @P1 LDC R11, c[0x0][0xbf0] ;  /* 0x0002fc00ff0b1b82 */ /* 0x000e620000000800 */
[----:B------:R-:W-:Y:S01]  /*13b30*/  UISETP.NE.U32.AND UP0, UPT, UR10, URZ, UPT ;  /* 0x0000003f0a00728c */ /* 0x000fe2000bf05070 */
[----:B------:R-:W-:Y:S01]  /*13b40*/  IMAD.U32 R4, RZ, RZ, UR8 ;  /* 0x00000008ff047e24 */ /* 0x000fe2000f8e00ff */
[----:B------:R-:W-:Y:S01]  /*13b50*/  ULDC.64 UR12, c[0x0][UR18+0x218] ;  /* 0x00008600120c7abb */ /* 0x000fe20008000a00 */
[----:B------:R-:W-:Y:S01]  /*13b60*/  IMAD.U32 R5, RZ, RZ, UR9 ;  /* 0x00000009ff057e24 */ /* 0x000fe2000f8e00ff */
[----:B------:R-:W-:Y:S02]  /*13b70*/  UISETP.NE.AND.EX UP0, UPT, UR11, URZ, UPT, UP0 ;  /* 0x0000003f0b00728c */ /* 0x000fe4000bf05300 */
[----:B------:R-:W-:Y:S01]  /*13b80*/  USEL UR16, UR40, URZ, UP1 ;  /* 0x0000003f28107287 */ /* 0x000fe20008800000 */
[----:B---3--:R-:W-:Y:S01]  /*13b90*/  VIADD R13, R22, UR38 ;  /* 0x00000026160d7c36 */ /* 0x008fe20008000000 */
[----:B------:R-:W-:Y:S01]  /*13ba0*/  UMOV UR4, URZ ;  /* 0x0000003f00047c82 */ /* 0x000fe20008000000 */
[----:B------:R-:W-:Y:S01]  /*13bb0*/  UIMAD.WIDE.U32 UR8, UR12, UR36, URZ ;  /* 0x000000240c0872a5 */ /* 0x000fe2000f8e003f */
[----:B------:R0:W5:Y:S01]  /*13bc0*/  @P4 LDG.E R9, desc[UR54][R4.64] ;  /* 0x0000003604094981 */ /* 0x000162000c1e1900 */
[----:B------:R-:W-:Y:S01]  /*13bd0*/  ULDC.64 UR14, c[0x0][UR18+0x228] ;  /* 0x00008a00120e7abb */ /* 0x000fe20008000a00 */
[----:B------:R-:W-:Y:S01]  /*13be0*/  UIMAD UR12, UR13, UR36, URZ ;  /* 0x000000240d0c72a4 */ /* 0x000fe2000f8e023f */
[----:B------:R-:W-:Y:S01]  /*13bf0*/  IMAD.MOV.U32 R7, RZ, RZ, R13 ;  /* 0x000000ffff077224 */ /* 0x000fe200078e000d */
[----:B------:R-:W-:-:S02]  /*13c00*/  USHF.R.S32.HI UR17, URZ, 0x1f, UR37 ;  /* 0x0000001f3f117899 */ /* 0x000fc40008011425 */
[----:B------:R-:W-:Y:S02]  /*13c10*/  USEL UR7, UR37, URZ, !UP0 ;  /* 0x0000003f25077287 */ /* 0x000fe4000c000000 */
[----:B------:R-:W-:Y:S01]  /*13c20*/  UIMAD.WIDE.U32 UR20, UR14, UR16, URZ ;  /* 0x000000100e1472a5 */ /* 0x000fe2000f8e003f */
[----:B------:R-:W-:Y:S01]  /*13c30*/  ULDC.64 UR10, c[0x0][UR18+0x220] ;  /* 0x00008800120a7abb */ /* 0x000fe20008000a00 */
[----:B------:R-:W-:Y:S01]  /*13c40*/  UIMAD UR14, UR15, UR16, URZ ;  /* 0x000000100f0e72a4 */ /* 0x000fe2000f8e023f */
[----:B0-----:R-:W-:Y:S01]  /*13c50*/  @P1 IMAD.HI.U32 R4, R13, R6, RZ ;  /* 0x000000060d041227 */ /* 0x001fe200078e00ff */
[----:B------:R-:W-:Y:S02]  /*13c60*/  UIADD3 UR15, UR9, UR12, URZ ;  /* 0x0000000c090f7290 */ /* 0x000fe4000fffe03f */
[----:B------:R-:W-:Y:S01]  /*13c70*/  USEL UR17, UR17, URZ, !UP0 ;  /* 0x0000003f11117287 */ /* 0x000fe2000c000000 */
[----:B------:R-:W-:Y:S01]  /*13c80*/  IMAD.U32 R5, RZ, RZ, UR21 ;  /* 0x00000015ff057e24 */ /* 0x000fe2000f8e00ff */
[----:B------:R-:W-:Y:S01]  /*13c90*/  UIMAD UR9, UR11, UR7, URZ ;  /* 0x000000070b0972a4 */ /* 0x000fe2000f8e023f */
[----:B-1----:R-:W-:Y:S01]  /*13ca0*/  @P1 SHF.R.U32.HI R7, RZ, R11, R4 ;  /* 0x0000000bff071219 */ /* 0x002fe20000011604 */
[----:B------:R-:W-:Y:S01]  /*13cb0*/  UIMAD.WIDE.U32 UR12, UR10, UR7, URZ ;  /* 0x000000070a0c72a5 */ /* 0x000fe2000f8e003f */
[----:B------:R-:W-:Y:S01]  /*13cc0*/  IMAD.U32 R4, RZ, RZ, UR20 ;  /* 0x00000014ff047e24 */ /* 0x000fe2000f8e00ff */
[----:B------:R-:W-:Y:S01]  /*13cd0*/  UIMAD UR9, UR10, UR17, UR9 ;  /* 0x000000110a0972a4 */ /* 0x000fe2000f8e0209 */
[--C-:B------:R-:W-:Y:S01]  /*13ce0*/  SHF.R.S32.HI R5, RZ, 0x1f, R7.reuse ;  /* 0x0000001fff057819 */ /* 0x100fe20000011407 */
[----:B------:R-:W-:Y:S01]  /*13cf0*/  UIADD3 UR14, UR21, UR14, URZ ;  /* 0x0000000e150e7290 */ /* 0x000fe2000fffe03f */
[----:B------:R-:W-:Y:S01]  /*13d00*/  IMAD.MOV R11, RZ, RZ, -R7 ;  /* 0x000000ffff0b7224 */ /* 0x000fe200078e0a07 */
[----:B------:R-:W-:-:S03]  /*13d10*/  UIADD3 UR9, UR13, UR9, URZ ;  /* 0x000000090d097290 */ /* 0x000fc6000fffe03f */
[----:B------:R-:W-:Y:S02]  /*13d20*/  IMAD R11, R92, R11, R13 ;  /* 0x0000000b5c0b7224 */ /* 0x000fe400078e020d */
[----:B------:R-:W-:-:S03]  /*13d30*/  IMAD.U32 R8, RZ, RZ, UR14 ;  /* 0x0000000eff087e24 */ /* 0x000fc6000f8e00ff */
[----:B------:R-:W-:Y:S02]  /*13d40*/  SHF.R.S32.HI R6, RZ, 0x1f, R11 ;  /* 0x0000001fff067819 */ /* 0x000fe4000001140b */
        /* <DEDUP_REMOVED lines=21> */
.L_x_8797:
[----:B------:R-:W-:Y:S01]  /*13ea0*/  SHFL.IDX PT, R4, R8, RZ, 0x1c1f ;  /* 0x001c1fff08047589 */ /* 0x000fe200000e0000 */
[----:B------:R-:W-:Y:S01]  /*13eb0*/  VIADD R11, R214, UR38 ;  /* 0x00000026d60b7c36 */ /* 0x000fe20008000000 */
[----:B------:R-:W-:Y:S01]  /*13ec0*/  LOP3.LUT P0, RZ, R202, 0x3, RZ, 0xc0, !PT ;  /* 0x00000003caff7812 */ /* 0x000fe2000780c0ff */
[----:B-----5:R-:W-:Y:S01]  /*13ed0*/  IMAD R18, R9, R92, RZ ;  /* 0x0000005c09127224 */ /* 0x020fe200078e02ff */
[----:B------:R-:W0:Y:S01]  /*13ee0*/  SHFL.IDX PT, R5, R10, RZ, 0x1c1f ;  /* 0x001c1fff0a057589 */ /* 0x000e2200000e0000 */
[C---:B------:R-:W-:Y:S01]  /*13ef0*/  VIADD R9, R11.reuse, 0x8 ;  /* 0x000000080b097836 */ /* 0x040fe20000000000 */
[----:B------:R-:W-:Y:S02]  /*13f00*/  PLOP3.LUT P3, PT, PT, PT, UP1, 0x80, 0x0 ;  /* 0x000000000000781c */ /* 0x000fe40003f6f018 */
[----:B------:R-:W-:Y:S01]  /*13f10*/  SHFL.IDX PT, R6, R8, 0x1, 0x1c1f ;  /* 0x003c1f0008067f89 */ /* 0x000fe200000e0000 */
[-C--:B------:R-:W-:Y:S02]  /*13f20*/  ISETP.GE.OR P2, PT, R11, R18.reuse, P0 ;  /* 0x000000120b00720c */ /* 0x080fe40000746670 */
[-C--:B------:R-:W-:Y:S01]  /*13f30*/  ISETP.GE.OR P0, PT, R9, R18.reuse, P0 ;  /* 0x000000120900720c */ /* 0x080fe20000706670 */
[----:B------:R-:W1:Y:S10]  /*13f40*/  SHFL.IDX PT, R7, R10, 0x1, 0x1c1f ;  /* 0x003c1f000a077f89 */ /* 0x000e7400000e0000 */
[----:B0-----:R0:W-:Y:S01]  /*13f50*/  @!P2 ST.E desc[UR54][R4.64], R3 ;  /* 0x000000030400a985 */ /* 0x0011e2000c101936 */
[----:B------:R-:W-:-:S03]  /*13f60*/  ISETP.GE.AND P2, PT, R11, R18, PT ;  /* 0x000000120b00720c */ /* 0x000fc60003f46270 */
[----:B-1----:R0:W-:Y:S01]  /*13f70*/  @!P0 ST.E desc[UR54][R6.64], R0 ;  /* 0x0000000006008985 */ /* 0x0021e2000c101936 */
[----:B------:R-:W-:Y:S01]  /*13f80*/  ISETP.GE.AND P0, PT, R9, R18, PT ;  /* 0x000000120900720c */ /* 0x000fe20003f06270 */
[----:B------:R-:W-:-:S12]  /*13f90*/  @P3 BRA `(.L_x_8798) ;  /* 0x0000000800883947 */ /* 0x000fd80003800000 */
[----:B0-----:R-:W-:Y:S01]  /*13fa0*/  IMAD R3, R201, 0x40, R23 ;  /* 0x00000040c9037824 */ /* 0x001fe200078e0217 */
[----:B------:R-:W-:Y:S01]  /*13fb0*/  ULDC.64 UR12, c[0x0][0xaa0] ;  /* 0x0002a800000c7ab9 */ /* 0x000fe20000000a00 */
[----:B------:R-:W0:Y:S02]  /*13fc0*/  @P1 LDC R45, c[0x0][0xbf0] ;  /* 0x0002fc00ff2d1b82 */ /* 0x000e240000000800 */
[----:B------:R-:W-:-:S03]  /*13fd0*/  IMAD.WIDE R20, R3, 0x2, R20 ;  /* 0x0000000203147825 */ /* 0x000fc600078e0214 */
[C---:B------:R-:W-:Y:S02]  /*13fe0*/  IADD3 R9, P6, R20.reuse, 0x1000, RZ ;  /* 0x0000100014097810 */ /* 0x040fe40007fde0ff */
[C---:B------:R-:W-:Y:S02]  /*13ff0*/  IADD3 R13, P5, R20.reuse, 0x2000, RZ ;  /* 0x00002000140d7810 */ /* 0x040fe40007fbe0ff */
[----:B------:R-:W-:Y:S02]  /*14000*/  LOP3.LUT R8, R9, 0x380, RZ, 0xc0, !PT ;  /* 0x0000038009087812 */ /* 0x000fe400078ec0ff */
[C---:B------:R-:W-:Y:S02]  /*14010*/  IADD3 R25, P4, R20.reuse, 0x3000, RZ ;  /* 0x0000300014197810 */ /* 0x040fe40007f9e0ff */
[C---:B------:R-:W-:Y:S02]  /*14020*/  IADD3 R29, P3, R20.reuse, 0x4000, RZ ;  /* 0x00004000141d7810 */ /* 0x040fe40007f7e0ff */
[----:B------:R-:W-:-:S02]  /*14030*/  IADD3 R33, P2, R20, 0x5000, RZ ;  /* 0x0000500014217810 */ /* 0x000fc40007f5e0ff */
[C---:B------:R-:W-:Y:S02]  /*14040*/  IADD3 R37, P0, R20.reuse, 0x6000, RZ ;  /* 0x0000600014257810 */ /* 0x040fe40007f1e0ff */
[----:B------:R-:W-:Y:S02]  /*14050*/  LOP3.LUT R5, R20, 0x380, RZ, 0xc0, !PT ;  /* 0x0000038014057812 */ /* 0x000fe400078ec0ff */
[----:B------:R-:W-:Y:S02]  /*14060*/  SHF.R.U64 R8, R8, 0x3, RZ ;  /* 0x0000000308087819 */ /* 0x000fe400000012ff */
[----:B------:R-:W-:Y:S02]  /*14070*/  LOP3.LUT R12, R13, 0x380, RZ, 0xc0, !PT ;  /* 0x000003800d0c7812 */ /* 0x000fe400078ec0ff */
[----:B------:R-:W-:Y:S02]  /*14080*/  LOP3.LUT R24, R25, 0x380, RZ, 0xc0, !PT ;  /* 0x0000038019187812 */ /* 0x000fe400078ec0ff */
[----:B------:R-:W-:-:S02]  /*14090*/  LOP3.LUT R28, R29, 0x380, RZ, 0xc0, !PT ;  /* 0x000003801d1c7812 */ /* 0x000fc400078ec0ff */
[----:B------:R-:W-:Y:S02]  /*140a0*/  LOP3.LUT R32, R33, 0x380, RZ, 0xc0, !PT ;  /* 0x0000038021207812 */ /* 0x000fe400078ec0ff */
[----:B------:R-:W-:Y:S02]  /*140b0*/  LOP3.LUT R36, R37, 0x380, RZ, 0xc0, !PT ;  /* 0x0000038025247812 */ /* 0x000fe400078ec0ff */
[----:B------:R-:W-:Y:S02]  /*140c0*/  SHF.R.U64 R5, R5, 0x3, RZ ;  /* 0x0000000305057819 */ /* 0x000fe400000012ff */
[----:B------:R-:W-:Y:S01]  /*140d0*/  LOP3.LUT R8, R8, R9, RZ, 0x3c, !PT ;  /* 0x0000000908087212 */ /* 0x000fe200078e3cff */
[----:B------:R-:W-:Y:S01]  /*140e0*/  IMAD.X R9, RZ, RZ, R21, P6 ;  /* 0x000000ffff097224 */ /* 0x000fe200030e0615 */
[----:B------:R-:W-:Y:S02]  /*140f0*/  IADD3 R3, P6, R20, 0x7000, RZ ;  /* 0x0000700014037810 */ /* 0x000fe40007fde0ff */
[----:B------:R-:W-:-:S02]  /*14100*/  SHF.R.U64 R12, R12, 0x3, RZ ;  /* 0x000000030c0c7819 */ /* 0x000fc400000012ff */
[----:B------:R-:W-:Y:S01]  /*14110*/  SHF.R.U64 R24, R24, 0x3, RZ ;  /* 0x0000000318187819 */ /* 0x000fe200000012ff */
[--C-:B------:R-:W-:Y:S01]  /*14120*/  IMAD.X R41, RZ, RZ, R21.reuse, P6 ;  /* 0x000000ffff297224 */ /* 0x100fe200030e0615 */
[----:B------:R-:W-:Y:S01]  /*14130*/  SHF.R.U64 R28, R28, 0x3, RZ ;  /* 0x000000031c1c7819 */ /* 0x000fe200000012ff */
[----:B------:R-:W-:Y:S01]  /*14140*/  UIMAD UR10, UR11, UR12, URZ ;  /* 0x0000000c0b0a72a4 */ /* 0x000fe2000f8e023f */
[----:B------:R-:W-:Y:S01]  /*14150*/  SHF.R.U64 R32, R32, 0x3, RZ ;  /* 0x0000000320207819 */ /* 0x000fe200000012ff */
[----:B------:R-:W-:Y:S01]  /*14160*/  UIMAD.WIDE.U32 UR8, UR4, UR12, URZ ;  /* 0x0000000c040872a5 */ /* 0x000fe2000f8e003f */
[----:B------:R-:W-:Y:S01]  /*14170*/  SHF.R.U64 R36, R36, 0x3, RZ ;  /* 0x0000000324247819 */ /* 0x000fe200000012ff */
[----:B------:R-:W5:Y:S01]  /*14180*/  LD.E.128 R8, desc[UR54][R8.64] ;  /* 0x0000003608087980 */ /* 0x000f62000c101d00 */
[----:B------:R-:W-:Y:S02]  /*14190*/  LOP3.LUT R20, R5, R20, RZ, 0x3c, !PT ;  /* 0x0000001405147212 */ /* 0x000fe400078e3cff */
        /* <DEDUP_REMOVED lines=10> */
[----:B------:R1:W5:Y:S01]  /*14240*/  LD.E.128 R4, desc[UR54][R20.64] ;  /* 0x0000003614047980 */ /* 0x000362000c101d00 */
[----:B------:R-:W-:Y:S01]  /*14250*/  LOP3.LUT R0, R3, 0x380, RZ, 0xc0, !PT ;  /* 0x0000038003007812 */ /* 0x000fe200078ec0ff */
[----:B------:R-:W-:-:S02]  /*14260*/  UIMAD UR10, UR4, UR13, UR10 ;  /* 0x0000000d040a72a4 */ /* 0x000fc4000f8e020a */
[----:B------:R-:W5:Y:S01]  /*14270*/  LD.E.128 R12, desc[UR54][R12.64] ;  /* 0x000000360c0c7980 */ /* 0x000f62000c101d00 */
[----:B------:R-:W-:-:S03]  /*14280*/  SHF.R.U64 R0, R0, 0x3, RZ ;  /* 0x0000000300007819 */ /* 0x000fc600000012ff */
[----:B------:R-:W5:Y:S01]  /*14290*/  LD.E.128 R24, desc[UR54][R24.64] ;  /* 0x0000003618187980 */ /* 0x000f62000c101d00 */
[----:B------:R-:W-:Y:S01]  /*142a0*/  LOP3.LUT R40, R0, R3, RZ, 0x3c, !PT ;  /* 0x0000000300287212 */ /* 0x000fe200078e3cff */
[----:B-1----:R-:W1:Y:S01]  /*142b0*/  @P1 LDC R21, c[0x0][0xbec] ;  /* 0x0002fb00ff151b82 */ /* 0x002e620000000800 */
[----:B------:R-:W-:Y:S01]  /*142c0*/  UIADD3 UR9, UR9, UR10, URZ ;  /* 0x0000000a09097290 */ /* 0x000fe2000fffe03f */
[----:B------:R-:W-:Y:S01]  /*142d0*/  IMAD R0, R189, 0x20, R201 ;  /* 0x00000020bd007824 */ /* 0x000fe200078e02c9 */
[----:B------:R-:W5:Y:S01]  /*142e0*/  LD.E.128 R28, desc[UR54][R28.64] ;  /* 0x000000361c1c7980 */ /* 0x000f62000c101d00 */
[----:B------:R-:W-:Y:S02]  /*142f0*/  ULDC.64 UR10, c[0x0][0xae8] ;  /* 0x0002ba00000a7ab9 */ /* 0x000fe40000000a00 */
[----:B------:R-:W-:Y:S01]  /*14300*/  UIMAD.WIDE.U32 UR8, UR36, UR10, UR8 ;  /* 0x0000000a240872a5 */ /* 0x000fe2000f8e0008 */
[----:B------:R-:W-:Y:S01]  /*14310*/  VIADD R44, R0, UR38 ;  /* 0x00000026002c7c36 */ /* 0x000fe20008000000 */
[----:B------:R-:W-:Y:S01]  /*14320*/  USHF.R.S32.HI UR4, URZ, 0x1f, UR7 ;  /* 0x0000001f3f047899 */ /* 0x000fe20008011407 */
[----:B------:R-:W5:Y:S01]  /*14330*/  LD.E.128 R32, desc[UR54][R32.64] ;  /* 0x0000003620207980 */ /* 0x000f62000c101d00 */
[----:B------:R-:W-:-:S03]  /*14340*/  UIMAD UR9, UR36, UR11, UR9 ;  /* 0x0000000b240972a4 */ /* 0x000fc6000f8e0209 */
[----:B------:R-:W-:Y:S01]  /*14350*/  ULDC.64 UR10, c[0x0][0xaf0] ;  /* 0x0002bc00000a7ab9 */ /* 0x000fe20000000a00 */
[----:B------:R-:W5:Y:S01]  /*14360*/  LD.E.128 R36, desc[UR54][R36.64] ;  /* 0x0000003624247980 */ /* 0x000f62000c101d00 */
[----:B------:R-:W-:Y:S01]  /*14370*/  UIMAD UR4, UR4, UR10, URZ ;  /* 0x0000000a040472a4 */ /* 0x000fe2000f8e023f */
[----:B------:R-:W-:Y:S01]  /*14380*/  IMAD.MOV.U32 R3, RZ, RZ, R44 ;  /* 0x000000ffff037224 */ /* 0x000fe200078e002c */
[----:B------:R-:W-:Y:S01]  /*14390*/  UIMAD.WIDE.U32 UR8, UR7, UR10, UR8 ;  /* 0x0000000a070872a5 */ /* 0x000fe2000f8e0008 */
[----:B------:R-:W5:Y:S01]  /*143a0*/  LD.E.128 R40, desc[UR54][R40.64] ;  /* 0x0000003628287980 */ /* 0x000f62000c101d00 */
[----:B-1----:R-:W-:Y:S01]  /*143b0*/  @P1 IMAD.HI.U32 R0, R44, R21, RZ ;  /* 0x000000152c001227 */ /* 0x002fe200078e00ff */
[----:B------:R-:W-:Y:S01]  /*143c0*/  UIMAD UR4, UR7, UR11, UR4 ;  /* 0x0000000b070472a4 */ /* 0x000fe2000f8e0204 */
[----:B------:R-:W-:Y:S01]  /*143d0*/  @!PT LDS RZ, [RZ] ;  /* 0x00000000fffff984 */ /* 0x000fe20000000800 */
[----:B------:R-:W-:Y:S01]  /*143e0*/  @!PT LDS RZ, [RZ] ;  /* 0x00000000fffff984 */ /* 0x000fe20000000800 */
[----:B------:R-:W-:Y:S01]  /*143f0*/  @!PT LDS RZ, [RZ] ;  /* 0x00000000fffff984 */ /* 0x000fe20000000800 */
[----:B------:R-:W-:Y:S01]  /*14400*/  @!PT LDS RZ, [RZ] ;  /* 0x00000000fffff984 */ /* 0x000fe20000000800 */
[----:B------:R1:W-:Y:S06]  /*14410*/  MEMBAR.ALL.CTA ;  /* 0x0000000000007992 */ /* 0x0003ec0000008000 */
[----:B-1----:R-:W1:Y:S01]  /*14420*/  FENCE.VIEW.ASYNC.S ;  /* 0x00000000000073c6 */ /* 0x002e620000000000 */
[----:B------:R-:W-:Y:S01]  /*14430*/  ULDC.64 UR10, c[0x0][0xae0] ;  /* 0x0002b800000a7ab9 */ /* 0x000fe20000000a00 */
[----:B0-----:R-:W-:Y:S01]  /*14440*/  @P1 SHF.R.U32.HI R3, RZ, R45, R0 ;  /* 0x0000002dff031219 */ /* 0x001fe20000011600 */
[----:B------:R-:W-:-:S03]  /*14450*/  UIADD3 UR4, UR9, UR4, URZ ;  /* 0x0000000409047290 */ /* 0x000fc6000fffe03f */
[--C-:B------:R-:W-:Y:S01]  /*14460*/  SHF.R.S32.HI R0, RZ, 0x1f, R3.reuse ;  /* 0x0000001fff007819 */ /* 0x100fe20000011403 */
[----:B------:R-:W-:Y:S02]  /*14470*/  IMAD.MOV R45, RZ, RZ, -R3 ;  /* 0x000000ffff2d7224 */ /* 0x000fe400078e0a03 */
[----:B------:R-:W-:Y:S02]  /*14480*/  IMAD.U32 R21, RZ, RZ, UR9 ;  /* 0x00000009ff157e24 */ /* 0x000fe4000f8e00ff */
[----:B------:R-:W-:Y:S02]  /*14490*/  IMAD R0, R0, UR10, RZ ;  /* 0x0000000a00007c24 */ /* 0x000fe4000f8e02ff */
[----:B------:R-:W-:Y:S02]  /*144a0*/  IMAD R45, R92, R45, R44 ;  /* 0x0000002d5c2d7224 */ /* 0x000fe400078e022c */
[----:B------:R-:W-:Y:S01]  /*144b0*/  IMAD.U32 R20, RZ, RZ, UR8 ;  /* 0x00000008ff147e24 */ /* 0x000fe2000f8e00ff */
[----:B------:R-:W-:Y:S01]  /*144c0*/  ULDC.64 UR8, c[0x0][0xad8] ;  /* 0x0002b60000087ab9 */ /* 0x000fe20000000a00 */
[----:B------:R-:W-:-:S02]  /*144d0*/  IMAD.U32 R21, RZ, RZ, UR4 ;  /* 0x00000004ff157e24 */ /* 0x000fc4000f8e00ff */
[C---:B------:R-:W-:Y:S01]  /*144e0*/  IMAD R47, R3.reuse, UR11, R0 ;  /* 0x0000000b032f7c24 */ /* 0x040fe2000f8e0200 */
[----:B------:R-:W-:Y:S01]  /*144f0*/  SHF.R.S32.HI R0, RZ, 0x1f, R45 ;  /* 0x0000001fff007819 */ /* 0x000fe2000001142d */
[----:B------:R-:W-:-:S04]  /*14500*/  IMAD.WIDE.U32 R20, R3, UR10, R20 ;  /* 0x0000000a03147c25 */ /* 0x000fc8000f8e0014 */
[----:B------:R-:W-:Y:S02]  /*14510*/  IMAD.IADD R21, R21, 0x1, R47 ;  /* 0x0000000115157824 */ /* 0x000fe400078e022f */
[----:B------:R-:W-:Y:S02]  /*14520*/  IMAD R0, R0, UR8, RZ ;  /* 0x0000000800007c24 */ /* 0x000fe4000f8e02ff */
[----:B------:R-:W-:Y:S02]  /*14530*/  VIADD R49, R201, UR38 ;  /* 0x00000026c9317c36 */ /* 0x000fe40008000000 */
[C---:B------:R-:W-:Y:S02]  /*14540*/  IMAD R47, R45.reuse, UR9, R0 ;  /* 0x000000092d2f7c24 */ /* 0x040fe4000f8e0200 */
[----:B------:R-:W-:Y:S01]  /*14550*/  IMAD.WIDE.U32 R20, R45, UR8, R20 ;  /* 0x000000082d147c25 */ /* 0x000fe2000f8e0014 */
[----:B------:R-:W-:Y:S01]  /*14560*/  ISETP.GE.AND P2, PT, R49, R18, PT ;  /* 0x000000123100720c */ /* 0x000fe20003f46270 */
[----:B------:R-:W-:-:S02]  /*14570*/  ULDC.64 UR8, c[0x0][0xa80] ;  /* 0x0002a00000087ab9 */ /* 0x000fc40000000a00 */
[----:B------:R-:W-:Y:S01]  /*14580*/  VIADD R3, R49, 0x20 ;  /* 0x0000002031037836 */ /* 0x000fe20000000000 */
[C---:B------:R-:W-:Y:S01]  /*14590*/  LEA R0, P3, R20.reuse, UR8, 0x1 ;  /* 0x0000000814007c11 */ /* 0x040fe2000f8608ff */
[----:B------:R-:W-:Y:S02]  /*145a0*/  IMAD.IADD R21, R21, 0x1, R47 ;  /* 0x0000000115157824 */ /* 0x000fe400078e022f */
[----:B------:R-:W-:Y:S01]  /*145b0*/  VIADD R17, R17, 0x22820 ;  /* 0x0002282011117836 */ /* 0x000fe20000000000 */
[-C--:B------:R-:W-:Y:S01]  /*145c0*/  ISETP.GE.AND P0, PT, R3, R18.reuse, PT ;  /* 0x000000120300720c */ /* 0x080fe20003f06270 */
[----:B------:R-:W-:Y:S01]  /*145d0*/  VIADD R3, R49, 0x40 ;  /* 0x0000004031037836 */ /* 0x000fe20000000000 */
[----:B------:R-:W-:Y:S02]  /*145e0*/  LEA.HI.X R46, R20, UR9, R21, 0x1, P3 ;  /* 0x00000009142e7c11 */ /* 0x000fe400098f0c15 */
[----:B------:R-:W-:Y:S01]  /*145f0*/  PRMT R17, RZ, 0x654, R17 ;  /* 0x00000654ff117816 */ /* 0x000fe20000000011 */
[----:B-1----:R0:W1:Y:S01]  /*14600*/  SHFL.IDX PT, R44, R0, RZ, 0x181f ;  /* 0x00181fff002c7589 */ /* 0x00206200000e0000 */
[----:B------:R-:W-:Y:S01]  /*14610*/  ISETP.GE.AND P1, PT, R3, R18, PT ;  /* 0x000000120300720c */ /* 0x000fe20003f26270 */
[----:B------:R-:W-:Y:S01]  /*14620*/  BSSY B1, `(.L_x_8799) ;  /* 0x000000d000017945 */ /* 0x000fe20003800000 */
[----:B------:R0:W-:Y:S01]  /*14630*/  SYNCS.ARRIVE.TRANS64.RED.A1T0 RZ, [R17+URZ], RZ ;  /* 0x000000ff11ff79a7 */ /* 0x0001e2000810043f */
[----:B------:R0:W2:Y:S02]  /*14640*/  SHFL.IDX PT, R3, R46, RZ, 0x181f ;  /* 0x00181fff2e037589 */ /* 0x0000a400000e0000 */
[----:B------:R-:W-:Y:S08]  /*14650*/  @P2 BRA `(.L_x_8800) ;  /* 0x0000000000242947 */ /* 0x000ff00003800000 */
[----:B------:R-:W-:Y:S02]  /*14660*/  ULDC UR4, c[0x0][0xac8] ;  /* 0x0002b20000047ab9 */ /* 0x000fe40000000800 */
[----:B------:R-:W-:Y:S02]  /*14670*/  ISETP.GE.AND P2, PT, R23, UR4, PT ;  /* 0x0000000417007c0c */ /* 0x000fe4000bf46270 */
[----:B------:R-:W-:-:S11]  /*14680*/  ISETP.GE.AND P3, PT, R188, UR4, PT ;  /* 0x00000004bc007c0c */ /* 0x000fd6000bf66270 */
[CC--:B-1----:R-:W-:Y:S02]  /*14690*/  @!P2 LEA R20, P4, R23.reuse, R44.reuse, 0x1 ;  /* 0x0000002c1714a211 */ /* 0x0c2fe400078808ff */
[C---:B------:R-:W-:Y:S02]  /*146a0*/  @!P3 LEA R44, P5, R188.reuse, R44, 0x1 ;  /* 0x0000002cbc2cb211 */ /* 0x040fe400078a08ff */
[-C--:B--2---:R-:W-:Y:S02]  /*146b0*/  @!P2 LEA.HI.X R21, R23, R3.reuse, R217, 0x1, P4 ;  /* 0x000000031715a211 */ /* 0x084fe400020f0cd9 */
[----:B------:R-:W-:-:S03]  /*146c0*/  @!P3 LEA.HI.X R45, R188, R3, R216, 0x1, P5 ;  /* 0x00000003bc2db211 */ /* 0x000fc600028f0cd8 */
[----:B-----5:R3:W-:Y:S04]  /*146d0*/  @!P2 ST.E.128 desc[UR54][R20.64], R4 ;  /* 0x000000041400a985 */ /* 0x0207e8000c101d36 */
[----:B------:R3:W-:Y:S02]  /*146e0*/  @!P3 ST.E.128 desc[UR54][R44.64], R28 ;  /* 0x0000001c2c00b985 */ /* 0x0007e4000c101d36 */
.L_x_8800:
[----:B------:R-:W-:Y:S05]  /*146f0*/  BSYNC B1 ;  /* 0x0000000000017941 */ /* 0x000fea0003800000 */
.L_x_8799:
[----:B--2---:R2:W4:Y:S01]  /*14700*/  SHFL.IDX PT, R3, R46, 0x1, 0x181f ;  /* 0x00381f002e037f89 */ /* 0x00452200000e0000 */
[----:B------:R-:W-:Y:S03]  /*14710*/  BSSY B1, `(.L_x_8801) ;  /* 0x000000c000017945 */ /* 0x000fe60003800000 */
[----:B---3-5:R2:W3:Y:S01]  /*14720*/  SHFL.IDX PT, R6, R0, 0x1, 0x181f ;  /* 0x00381f0000067f89 */ /* 0x0284e200000e0000 */
[----:B------:R-:W-:Y:S05]  /*14730*/  @P0 BRA `(.L_x_8802) ;  /* 0x0000000000240947 */ /* 0x000fea0003800000 */
[----:B------:R-:W-:Y:S02]  /*14740*/  ULDC UR4, c[0x0][0xac8] ;  /* 0x0002b20000047ab9 */ /* 0x000fe40000000800 */
[----:B------:R-:W-:Y:S02]  /*14750*/  ISETP.GE.AND P3, PT, R23, UR4, PT ;  /* 0x0000000417007c0c */ /* 0x000fe4000bf66270 */
[----:B------:R-:W-:-:S11]  /*14760*/  ISETP.GE.AND P4, PT, R188, UR4, PT ;  /* 0x00000004bc007c0c */ /* 0x000fd6000bf86270 */
[CC--:B---3--:R-:W-:Y:S02]  /*14770*/  @!P3 LEA R4, P0, R23.reuse, R6.reuse, 0x1 ;  /* 0x000000061704b211 */ /* 0x0c8fe400078008ff */
[C---:B------:R-:W-:Y:S02]  /*14780*/  @!P4 LEA R6, P2, R188.reuse, R6, 0x1 ;  /* 0x00000006bc06c211 */ /* 0x040fe400078408ff */
[-C--:B----4-:R-:W-:Y:S02]  /*14790*/  @!P3 LEA.HI.X R5, R23, R3.reuse, R217, 0x1, P0 ;  /* 0x000000031705b211 */ /* 0x090fe400000f0cd9 */
[----:B------:R-:W-:-:S03]  /*147a0*/  @!P4 LEA.HI.X R7, R188, R3, R216, 0x1, P2 ;  /* 0x00000003bc07c211 */ /* 0x000fc600010f0cd8 */
[----:B------:R3:W-:Y:S04]  /*147b0*/  @!P3 ST.E.128 desc[UR54][R4.64], R8 ;  /* 0x000000080400b985 */ /* 0x0007e8000c101d36 */
[----:B------:R3:W-:Y:S02]  /*147c0*/  @!P4 ST.E.128 desc[UR54][R6.64], R32 ;  /* 0x000000200600c985 */ /* 0x0007e4000c101d36 */
.L_x_8802:
[----:B------:R-:W-:Y:S05]  /*147d0*/  BSYNC B1 ;  /* 0x0000000000017941 */ /* 0x000fea0003800000 */
.L_x_8801:
[----:B----4-:R4:W0:Y:S01]  /*147e0*/  SHFL.IDX PT, R3, R46, 0x2, 0x181f ;  /* 0x00581f002e037f89 */ /* 0x01082200000e0000 */
[----:B------:R-:W-:Y:S03]  /*147f0*/  BSSY B1, `(.L_x_8803) ;  /* 0x000000c000017945 */ /* 0x000fe60003800000 */
[----:B---3--:R4:W3:Y:S01]  /*14800*/  SHFL.IDX PT, R6, R0, 0x2, 0x181f ;  /* 0x00581f0000067f89 */ /* 0x0088e200000e0000 */
[----:B------:R-:W-:Y:S05]  /*14810*/  @P1 BRA `(.L_x_8804) ;  /* 0x0000000000241947 */ /* 0x000fea0003800000 */
[----:B------:R-:W-:Y:S02]  /*14820*/  ULDC UR4, c[0x0][0xac8] ;  /* 0x0002b20000047ab9 */ /* 0x000fe40000000800 */
[----:B------:R-:W-:Y:S02]  /*14830*/  ISETP.GE.AND P2, PT, R23, UR4, PT ;  /* 0x0000000417007c0c */ /* 0x000fe4000bf46270 */
[----:B------:R-:W-:-:S11]  /*14840*/  ISETP.GE.AND P3, PT, R188, UR4, PT ;  /* 0x00000004bc007c0c */ /* 0x000fd6000bf66270 */
[CC--:B---3--:R-:W-:Y:S02]  /*14850*/  @!P2 LEA R4, P0, R23.reuse, R6.reuse, 0x1 ;  /* 0x000000061704a211 */ /* 0x0c8fe400078008ff */
[C---:B------:R-:W-:Y:S02]  /*14860*/  @!P3 LEA R6, P1, R188.reuse, R6, 0x1 ;  /* 0x00000006bc06b211 */ /* 0x040fe400078208ff */
[-C--:B0-----:R-:W-:Y:S02]  /*14870*/  @!P2 LEA.HI.X R5, R23, R3.reuse, R217, 0x1, P0 ;  /* 0x000000031705a211 */ /* 0x081fe400000f0cd9 */
[----:B------:R-:W-:-:S03]  /*14880*/  @!P3 LEA.HI.X R7, R188, R3, R216, 0x1, P1 ;  /* 0x00000003bc07b211 */ /* 0x000fc600008f0cd8 */
[----:B------:R0:W-:Y:S04]  /*14890*/  @!P2 ST.E.128 desc[UR54][R4.64], R12 ;  /* 0x0000000c0400a985 */ /* 0x0001e8000c101d36 */
[----:B------:R0:W-:Y:S02]  /*148a0*/  @!P3 ST.E.128 desc[UR54][R6.64], R36 ;  /* 0x000000240600b985 */ /* 0x0001e4000c101d36 */
.L_x_8804:
[----:B------:R-:W-:Y:S05]  /*148b0*/  BSYNC B1 ;  /* 0x0000000000017941 */ /* 0x000fea0003800000 */
.L_x_8803:
[----:B0-----:R-:W-:Y:S01]  /*148c0*/  VIADD R3, R49, 0x60 ;  /* 0x0000006031037836 */ /* 0x001fe20000000000 */
[----:B--2-4-:R-:W0:Y:S04]  /*148d0*/  SHFL.IDX PT, R46, R46, 0x3, 0x181f ;  /* 0x00781f002e2e7f89 */ /* 0x014e2800000e0000 */
[----:B------:R-:W-:Y:S01]  /*148e0*/  ISETP.GE.AND P0, PT, R3, R18, PT ;  /* 0x000000120300720c */ /* 0x000fe20003f06270 */
[----:B------:R-:W2:-:S12]  /*148f0*/  SHFL.IDX PT, R0, R0, 0x3, 0x181f ;  /* 0x00781f0000007f89 */ /* 0x000e9800000e0000 */
[----:B------:R-:W-:Y:S05]  /*14900*/  @P0 BRA `(.L_x_8805) ;  /* 0x0000001800580947 */ /* 0x000fea0003800000 */
[----:B------:R-:W-:Y:S02]  /*14910*/  ULDC UR4, c[0x0][0xac8] ;  /* 0x0002b20000047ab9 */ /* 0x000fe40000000800 */
[----:B------:R-:W-:-:S13]  /*14920*/  ISETP.GE.AND P1, PT, R23, UR4, PT ;  /* 0x0000000417007c0c */ /* 0x000fda000bf26270 */
[----:B--2---:R-:W-:-:S04]  /*14930*/  @!P1 LEA R4, P0, R23, R0, 0x1 ;  /* 0x0000000017049211 */ /* 0x004fc800078008ff */
[----:B0-----:R-:W-:Y:S02]  /*14940*/  @!P1 LEA.HI.X R5, R23, R46, R217, 0x1, P0 ;  /* 0x0000002e17059211 */ /* 0x001fe400000f0cd9 */
[----:B------:R-:W-:-:S03]  /*14950*/  ISETP.GE.AND P0, PT, R188, UR4, PT ;  /* 0x00000004bc007c0c */ /* 0x000fc6000bf06270 */
[----:B------:R4:W-:Y:S10]  /*14960*/  @!P1 ST.E.128 desc[UR54][R4.64], R24 ;  /* 0x0000001804009985 */ /* 0x0009f4000c101d36 */
[----:B------:R-:W-:Y:S05]  /*14970*/  @P0 BRA `(.L_x_8805) ;  /* 0x00000018003c0947 */ /* 0x000fea0003800000 */
[----:B----4-:R-:W-:-:S04]  /*14980*/  LEA R4, P0, R188, R0, 0x1 ;  /* 0x00000000bc047211 */ /* 0x010fc800078008ff */
[----:B------:R-:W-:-:S05]  /*14990*/  LEA.HI.X R5, R188, R46, R216, 0x1, P0 ;  /* 0x0000002ebc057211 */ /* 0x000fca00000f0cd8 */
[----:B------:R0:W-:Y:S01]  /*149a0*/  ST.E.128 desc[UR54][R4.64], R40 ;  /* 0x0000002804007985 */ /* 0x0001e2000c101d36 */
[----:B------:R-:W-:Y:S05]  /*149b0*/  BRA `(.L_x_8805) ;  /* 0x00000018002c7947 */ /* 0x000fea0003800000 */
.L_x_8798:
[----:B------:R-:W-:Y:S01]  /*149c0*/  ULDC.64 UR12, c[0x0][0xb08] ;  /* 0x0002c200000c7ab9 */ /* 0x000fe20000000a00 */
[----:B0-----:R-:W0:Y:S01]  /*149d0*/  @P1 LDC R0, c[0x0][0xbec] ;  /* 0x0002fb00ff001b82 */ /* 0x001e220000000800 */
[----:B------:R-:W-:Y:S01]  /*149e0*/  UIMAD UR10, UR11, UR12, URZ ;  /* 0x0000000c0b0a72a4 */ /* 0x000fe2000f8e023f */
[----:B------:R-:W-:Y:S01]  /*149f0*/  IMAD.MOV.U32 R3, RZ, RZ, R13 ;  /* 0x000000ffff037224 */ /* 0x000fe200078e000d */
[----:B------:R-:W-:Y:S01]  /*14a00*/  UIMAD.WIDE.U32 UR8, UR4, UR12, URZ ;  /* 0x0000000c040872a5 */ /* 0x000fe2000f8e003f */
[----:B------:R-:W-:Y:S01]  /*14a10*/  VIADD R17, R17, 0x22820 ;  /* 0x0002282011117836 */ /* 0x000fe20000000000 */
[----:B------:R-:W-:Y:S01]  /*14a20*/  UIMAD UR10, UR4, UR13, UR10 ;  /* 0x0000000d040a72a4 */ /* 0x000fe2000f8e020a */
[C---:B------:R-:W-:Y:S01]  /*14a30*/  VIADD R21, R19.reuse, 0x10 ;  /* 0x0000001013157836 */ /* 0x040fe20000000000 */
[----:B------:R-:W-:Y:S01]  /*14a40*/  USHF.R.S32.HI UR4, URZ, 0x1f, UR7 ;  /* 0x0000001f3f047899 */ /* 0x000fe20008011407 */
[----:B------:R-:W1:Y:S01]  /*14a50*/  @P1 LDC R5, c[0x0][0xbf0] ;  /* 0x0002fc00ff051b82 */ /* 0x000e620000000800 */
[----:B------:R-:W-:Y:S01]  /*14a60*/  UIADD3 UR9, UR9, UR10, URZ ;  /* 0x0000000a09097290 */ /* 0x000fe2000fffe03f */
[----:B------:R-:W-:Y:S01]  /*14a70*/  PRMT R17, RZ, 0x654, R17 ;  /* 0x00000654ff117816 */ /* 0x000fe20000000011 */
[C---:B------:R-:W-:Y:S01]  /*14a80*/  VIADD R25, R19.reuse, 0x18 ;  /* 0x0000001813197836 */ /* 0x040fe20000000000 */
[----:B------:R-:W-:Y:S01]  /*14a90*/  ULDC.64 UR10, c[0x0][0xb38] ;  /* 0x0002ce00000a7ab9 */ /* 0x000fe20000000a00 */
[----:B------:R-:W-:Y:S01]  /*14aa0*/  VIADD R27, R19, 0x20 ;  /* 0x00000020131b7836 */ /* 0x000fe20000000000 */
[----:B------:R-:W-:Y:S01]  /*14ab0*/  UIMAD.WIDE.U32 UR8, UR36, UR10, UR8 ;  /* 0x0000000a240872a5 */ /* 0x000fe2000f8e0008 */
[----:B------:R-:W-:Y:S01]  /*14ac0*/  BSSY B1, `(.L_x_8806) ;  /* 0x000006a000017945 */ /* 0x000fe20003800000 */
[----:B------:R2:W-:Y:S01]  /*14ad0*/  SYNCS.ARRIVE.TRANS64.RED.A1T0 RZ, [R17+URZ], RZ ;  /* 0x000000ff11ff79a7 */ /* 0x0005e2000810043f */
[----:B------:R-:W-:Y:S01]  /*14ae0*/  SHF.R.S32.HI R93, RZ, 0x1f, R190 ;  /* 0x0000001fff5d7819 */ /* 0x000fe200000114be */
[----:B------:R-:W-:Y:S01]  /*14af0*/  UIMAD UR9, UR36, UR11, UR9 ;  /* 0x0000000b240972a4 */ /* 0x000fe2000f8e0209 */
[----:B------:R-:W-:-:S02]  /*14b00*/  SHF.R.S32.HI R20, RZ, 0x1f, R21 ;  /* 0x0000001fff147819 */ /* 0x000fc40000011415 */
[----:B------:R-:W-:Y:S01]  /*14b10*/  ULDC.64 UR10, c[0x0][0xb40] ;  /* 0x0002d000000a7ab9 */ /* 0x000fe20000000a00 */
[----:B------:R-:W-:Y:S01]  /*14b20*/  SHF.R.S32.HI R24, RZ, 0x1f, R25 ;  /* 0x0000001fff187819 */ /* 0x000fe20000011419 */
[----:B------:R-:W-:Y:S01]  /*14b30*/  UIMAD UR4, UR4, UR10, URZ ;  /* 0x0000000a040472a4 */ /* 0x000fe2000f8e023f */
[----:B0-----:R-:W-:Y:S01]  /*14b40*/  @P1 IMAD.HI.U32 R0, R13, R0, RZ ;  /* 0x000000000d001227 */ /* 0x001fe200078e00ff */
[----:B------:R-:W-:Y:S01]  /*14b50*/  UIMAD.WIDE.U32 UR8, UR7, UR10, UR8 ;  /* 0x0000000a070872a5 */ /* 0x000fe2000f8e0008 */
[----:B------:R-:W-:Y:S01]  /*14b60*/  SHF.R.S32.HI R26, RZ, 0x1f, R27 ;  /* 0x0000001fff1a7819 */ /* 0x000fe2000001141b */
[----:B------:R-:W-:Y:S01]  /*14b70*/  UIMAD UR4, UR7, UR11, UR4 ;  /* 0x0000000b070472a4 */ /* 0x000fe2000f8e0204 */
[----:B--2---:R-:W-:Y:S02]  /*14b80*/  VIADD R17, R19, 0x8 ;  /* 0x0000000813117836 */ /* 0x004fe40000000000 */
[----:B------:R-:W-:Y:S01]  /*14b90*/  ULDC.64 UR10, c[0x0][0xb48] ;  /* 0x0002d200000a7ab9 */ /* 0x000fe20000000a00 */
[----:B------:R-:W-:Y:S01]  /*14ba0*/  UIADD3 UR9, UR9, UR4, URZ ;  /* 0x0000000409097290 */ /* 0x000fe2000fffe03f */
[----:B-1----:R-:W-:-:S02]  /*14bb0*/  @P1 SHF.R.U32.HI R3, RZ, R5, R0 ;  /* 0x00000005ff031219 */ /* 0x002fc40000011600 */
        /* <DEDUP_REMOVED lines=36> */
[-C--:B------:R-:W-:Y:S02]  /*14e00*/  @!P3 LEA R10, P5, R21, R6.reuse, 0x2 ;  /* 0x00000006150ab211 */ /* 0x080fe400078a10ff */
[----:B------:R-:W-:Y:S01]  /*14e10*/  @!P2 LEA R12, P6, R25, R6, 0x2 ;  /* 0x00000006190ca211 */ /* 0x000fe200078c10ff */
[----:B------:R2:W-:Y:S01]  /*14e20*/  @!P4 ST.E.64 desc[UR54][R8.64], R88 ;  /* 0x000000580800c985 */ /* 0x0005e2000c101b36 */
[----:B------:R-:W-:Y:S02]  /*14e30*/  @!P3 LEA.HI.X R11, R21, R7, R20, 0x2, P5 ;  /* 0x00000007150bb211 */ /* 0x000fe400028f1414 */
[----:B------:R-:W-:-:S02]  /*14e40*/  ISETP.GE.AND P4, PT, R190, UR4, PT ;  /* 0x00000004be007c0c */ /* 0x000fc4000bf86270 */
[-C--:B------:R-:W-:Y:S01]  /*14e50*/  @!P2 LEA.HI.X R13, R25, R7.reuse, R24, 0x2, P6 ;  /* 0x00000007190da211 */ /* 0x080fe200030f1418 */
[----:B------:R3:W-:Y:S01]  /*14e60*/  @!P3 ST.E.64 desc[UR54][R10.64], R86 ;  /* 0x000000560a00b985 */ /* 0x0007e2000c101b36 */
[----:B------:R-:W-:Y:S02]  /*14e70*/  ISETP.GE.AND P3, PT, R200, UR4, PT ;  /* 0x00000004c8007c0c */ /* 0x000fe4000bf66270 */
[----:B------:R-:W-:Y:S01]  /*14e80*/  @!P1 LEA R14, P5, R27, R6, 0x2 ;  /* 0x000000061b0e9211 */ /* 0x000fe200078a10ff */
[----:B------:R4:W-:Y:S01]  /*14e90*/  @!P2 ST.E.64 desc[UR54][R12.64], R84 ;  /* 0x000000540c00a985 */ /* 0x0009e2000c101b36 */
[----:B------:R-:W-:Y:S02]  /*14ea0*/  ISETP.GE.AND P2, PT, R199, UR4, PT ;  /* 0x00000004c7007c0c */ /* 0x000fe4000bf46270 */
[----:B------:R-:W-:-:S03]  /*14eb0*/  @!P1 LEA.HI.X R15, R27, R7, R26, 0x2, P5 ;  /* 0x000000071b0f9211 */ /* 0x000fc600028f141a */
[-C--:B-1----:R-:W-:Y:S02]  /*14ec0*/  @!P4 LEA R4, P6, R190, R6.reuse, 0x2 ;  /* 0x00000006be04c211 */ /* 0x082fe400078c10ff */
        /* <DEDUP_REMOVED lines=41> */
.L_x_8807:
[----:B------:R-:W-:Y:S05]  /*15160*/  BSYNC B1 ;  /* 0x0000000000017941 */ /* 0x000fea0003800000 */
.L_x_8806:
        /* <DEDUP_REMOVED lines=9> */
[----:B-1----:R-:W-:-:S04]  /*15200*/  @!P5 LEA R8, P4, R17, R6, 0x2 ;  /* 0x000000061108d211 */ /* 0x002fc800078810ff */
[-C--:B---3--:R-:W-:Y:S02]  /*15210*/  @!P5 LEA.HI.X R9, R17, R7.reuse, R18, 0x2, P4 ;  /* 0x000000071109d211 */ /* 0x088fe400020f1412 */
[-C--:B------:R-:W-:Y:S01]  /*15220*/  @!P2 LEA R12, P4, R25, R6.reuse, 0x2 ;  /* 0x00000006190ca211 */ /* 0x080fe200078810ff */
[----:B------:R-:W-:Y:S01]  /*15230*/  @!P0 IMAD.WIDE R4, R19, 0x4, R6 ;  /* 0x0000000413048825 */ /* 0x000fe200078e0206 */
[----:B------:R-:W-:Y:S02]  /*15240*/  @!P1 LEA R10, P6, R21, R6, 0x2 ;  /* 0x00000006150a9211 */ /* 0x000fe400078c10ff */
[-C--:B------:R-:W-:Y:S02]  /*15250*/  @!P2 LEA.HI.X R13, R25, R7.reuse, R24, 0x2, P4 ;  /* 0x00000007190da211 */ /* 0x080fe400020f1418 */
[----:B------:R-:W-:Y:S01]  /*15260*/  ISETP.GE.AND P4, PT, R190, UR4, PT ;  /* 0x00000004be007c0c */ /* 0x000fe2000bf86270 */
[----:B------:R1:W-:Y:S01]  /*15270*/  @!P0 ST.E.64 desc[UR54][R4.64], R32 ;  /* 0x0000002004008985 */ /* 0x0003e2000c101b36 */
[----:B------:R-:W-:-:S02]  /*15280*/  @!P1 LEA.HI.X R11, R21, R7, R20, 0x2, P6 ;  /* 0x00000007150b9211 */ /* 0x000fc400030f1414 */
[----:B------:R-:W-:Y:S01]  /*15290*/  ISETP.GE.AND P0, PT, R200, UR4, PT ;  /* 0x00000004c8007c0c */ /* 0x000fe2000bf06270 */
[----:B------:R3:W-:Y:S01]  /*152a0*/  @!P5 ST.E.64 desc[UR54][R8.64], R34 ;  /* 0x000000220800d985 */ /* 0x0007e2000c101b36 */
[----:B------:R-:W-:-:S03]  /*152b0*/  @!P3 LEA R14, P6, R27, R6, 0x2 ;  /* 0x000000061b0eb211 */ /* 0x000fc600078c10ff */
[----:B------:R4:W-:Y:S01]  /*152c0*/  @!P1 ST.E.64 desc[UR54][R10.64], R36 ;  /* 0x000000240a009985 */ /* 0x0009e2000c101b36 */
[----:B------:R-:W-:Y:S02]  /*152d0*/  ISETP.GE.AND P1, PT, R199, UR4, PT ;  /* 0x00000004c7007c0c */ /* 0x000fe4000bf26270 */
[-C--:B------:R-:W-:Y:S01]  /*152e0*/  @!P3 LEA.HI.X R15, R27, R7.reuse, R26, 0x2, P6 ;  /* 0x000000071b0fb211 */ /* 0x080fe200030f141a */
[----:B------:R5:W-:Y:S01]  /*152f0*/  @!P2 ST.E.64 desc[UR54][R12.64], R38 ;  /* 0x000000260c00a985 */ /* 0x000be2000c101b36 */
[-C--:B------:R-:W-:Y:S02]  /*15300*/  @!P4 LEA R20, P5, R190, R6.reuse, 0x2 ;  /* 0x00000006be14c211 */ /* 0x080fe400078a10ff */
[----:B------:R-:W-:Y:S01]  /*15310*/  ISETP.GE.AND P2, PT, R198, UR4, PT ;  /* 0x00000004c6007c0c */ /* 0x000fe2000bf46270 */
[----:B------:R-:W-:Y:S01]  /*15320*/  @!P3 ST.E.64 desc[UR54][R14.64], R40 ;  /* 0x000000280e00b985 */ /* 0x000fe2000c101b36 */
[----:B------:R-:W-:Y:S02]  /*15330*/  @!P4 LEA.HI.X R21, R190, R7, R93, 0x2, P5 ;  /* 0x00000007be15c211 */ /* 0x000fe400028f145d */
[----:B------:R-:W-:-:S03]  /*15340*/  @!P0 LEA R24, P3, R200, R6, 0x2 ;  /* 0x00000006c8188211 */ /* 0x000fc600078610ff */
[----:B------:R-:W-:Y:S01]  /*15350*/  @!P4 ST.E.64 desc[UR54][R20.64], R42 ;  /* 0x0000002a1400c985 */ /* 0x000fe2000c101b36 */
[----:B------:R-:W-:Y:S02]  /*15360*/  ISETP.GE.AND P4, PT, R197, UR4, PT ;  /* 0x00000004c5007c0c */ /* 0x000fe4000bf86270 */
[CC--:B-1----:R-:W-:Y:S02]  /*15370*/  @!P1 LEA R4, P5, R199.reuse, R6.reuse, 0x2 ;  /* 0x00000006c7049211 */ /* 0x0c2fe400078a10ff */
[-C--:B------:R-:W-:Y:S02]  /*15380*/  @!P0 LEA.HI.X R25, R200, R7.reuse, R212, 0x2, P3 ;  /* 0x00000007c8198211 */ /* 0x080fe400018f14d4 */
[----:B------:R-:W-:Y:S02]  /*15390*/  ISETP.GE.AND P3, PT, R196, UR4, PT ;  /* 0x00000004c4007c0c */ /* 0x000fe4000bf66270 */
[----:B---3--:R-:W-:Y:S01]  /*153a0*/  @!P2 LEA R8, P6, R198, R6, 0x2 ;  /* 0x00000006c608a211 */ /* 0x008fe200078c10ff */
[----:B------:R-:W-:Y:S01]  /*153b0*/  @!P0 ST.E.64 desc[UR54][R24.64], R44 ;  /* 0x0000002c18008985 */ /* 0x000fe2000c101b36 */
[----:B------:R-:W-:-:S02]  /*153c0*/  @!P1 LEA.HI.X R5, R199, R7, R211, 0x2, P5 ;  /* 0x00000007c7059211 */ /* 0x000fc400028f14d3 */
[-C--:B------:R-:W-:Y:S02]  /*153d0*/  @!P2 LEA.HI.X R9, R198, R7.reuse, R210, 0x2, P6 ;  /* 0x00000007c609a211 */ /* 0x080fe400030f14d2 */
[----:B------:R-:W-:Y:S01]  /*153e0*/  ISETP.GE.AND P0, PT, R195, UR4, PT ;  /* 0x00000004c3007c0c */ /* 0x000fe2000bf06270 */
[----:B------:R1:W-:Y:S01]  /*153f0*/  @!P1 ST.E.64 desc[UR54][R4.64], R46 ;  /* 0x0000002e04009985 */ /* 0x0003e2000c101b36 */
        /* <DEDUP_REMOVED lines=8> */
[C---:B-1----:R-:W-:Y:S02]  /*15480*/  @!P0 LEA R4, P4, R195.reuse, R6, 0x2 ;  /* 0x00000006c3048211 */ /* 0x042fe400078810ff */
[-C--:B------:R-:W-:Y:S02]  /*15490*/  @!P3 LEA.HI.X R13, R196, R7.reuse, R208, 0x2, P6 ;  /* 0x00000007c40db211 */ /* 0x080fe400030f14d0 */
[----:B------:R-:W-:-:S03]  /*154a0*/  @!P0 LEA.HI.X R5, R195, R7, R207, 0x2, P4 ;  /* 0x00000007c3058211 */ /* 0x000fc600020f14cf */
[CC--:B---3--:R-:W-:Y:S01]  /*154b0*/  @!P2 LEA R8, P4, R193.reuse, R6.reuse, 0x2 ;  /* 0x00000006c108a211 */ /* 0x0c8fe200078810ff */
[----:B------:R4:W-:Y:S01]  /*154c0*/  @!P3 ST.E.64 desc[UR54][R12.64], R52 ;  /* 0x000000340c00b985 */ /* 0x0009e2000c101b36 */
[-C--:B------:R-:W-:Y:S02]  /*154d0*/  @!P5 LEA R14, P3, R194, R6.reuse, 0x2 ;  /* 0x00000006c20ed211 */ /* 0x080fe400078610ff */
[----:B------:R-:W-:Y:S01]  /*154e0*/  @!P1 LEA R20, P6, R192, R6, 0x2 ;  /* 0x00000006c0149211 */ /* 0x000fe200078c10ff */
        /* <DEDUP_REMOVED lines=13> */
.L_x_8796:
[----:B------:R-:W0:Y:S01]  /*155c0*/  LDC.64 R4, c[0x0][0xc00] ;  /* 0x00030000ff047b82 */ /* 0x000e220000000a00 */
[----:B------:R-:W-:Y:S01]  /*155d0*/  ULDC.64 UR8, c[0x0][0xc00] ;  /* 0x0003000000087ab9 */ /* 0x000fe20000000a00 */
[----:B------:R-:W-:Y:S01]  /*155e0*/  IMAD.MOV.U32 R3, RZ, RZ, RZ ;  /* 0x000000ffff037224 */ /* 0x000fe200078e00ff */
[----:B------:R-:W-:-:S05]  /*155f0*/  UIMAD.WIDE UR8, UR37, 0x4, UR8 ;  /* 0x00000004250878a5 */ /* 0x000fca000f8e0208 */
[----:B------:R-:W1:Y:S01]  /*15600*/  LDC.64 R6, c[0x0][0xc08] ;  /* 0x00030200ff067b82 */ /* 0x000e620000000a00 */
[----:B0-----:R-:W-:Y:S01]  /*15610*/  ISETP.NE.U32.AND P0, PT, R4, RZ, PT ;  /* 0x000000ff0400720c */ /* 0x001fe20003f05070 */
[----:B------:R-:W-:Y:S01]  /*15620*/  IMAD.U32 R4, RZ, RZ, UR8 ;  /* 0x00000008ff047e24 */ /* 0x000fe2000f8e00ff */
[----:B------:R-:W-:Y:S01]  /*15630*/  R2UR UR4, R5 ;  /* 0x00000000050472ca */ /* 0x000fe200000e0000 */
[----:B------:R-:W-:Y:S01]  /*15640*/  IMAD.U32 R5, RZ, RZ, UR9 ;  /* 0x00000009ff057e24 */ /* 0x000fe2000f8e00ff */
[----:B-1----:R-:W-:-:S09]  /*15650*/  ISETP.NE.U32.AND P1, PT, R6, RZ, PT ;  /* 0x000000ff0600720c */ /* 0x002fd20003f25070 */
[----:B------:R-:W-:Y:S02]  /*15660*/  VOTEU.ANY UP0, P0 ;  /* 0x00000000003f7886 */ /* 0x000fe40000000100 */
[----:B------:R-:W-:Y:S01]  /*15670*/  UISETP.NE.AND.EX UP0, UPT, UR4, URZ, UPT, UP0 ;  /* 0x0000003f0400728c */ /* 0x000fe2000bf05300 */
[----:B------:R-:W-:Y:S01]  /*15680*/  R2UR UR4, R7 ;  /* 0x00000000070472ca */ /* 0x000fe200000e0000 */
[----:B------:R-:W-:-:S04]  /*15690*/  VOTEU.ANY UP1, P1 ;  /* 0x00000000003f7886 */ /* 0x000fc80000820100 */
[----:B------:R-:W-:-:S08]  /*156a0*/  PLOP3.LUT P0, PT, PT, PT, UP0, 0x80, 0x0 ;  /* 0x000000000000781c */ /* 0x000fd00003f0f008 */
[----:B------:R-:W-:-:S06]  /*156b0*/  UISETP.NE.AND.EX UP1, UPT, UR4, URZ, UPT, UP1 ;  /* 0x0000003f0400728c */ /* 0x000fcc000bf25310 */
[----:B------:R-:W-:Y:S01]  /*156c0*/  PLOP3.LUT P1, PT, PT, PT, UP1, 0x80, 0x0 ;  /* 0x000000000000781c */ /* 0x000fe20003f2f018 */
[----:B------:R0:W5:Y:S01]  /*156d0*/  @P0 LDG.E R3, desc[UR54][R4.64] ;  /* 0x0000003604030981 */ /* 0x000162000c1e1900 */
[----:B------:R-:W-:Y:S02]  /*156e0*/  ULDC UR4, c[0x0][0xa88] ;  /* 0x0002a20000047ab9 */ /* 0x000fe40000000800 */
[----:B------:R-:W-:Y:S01]  /*156f0*/  IMAD.U32 R0, RZ, RZ, UR4 ;  /* 0x00000004ff007e24 */ /* 0x000fe2000f8e00ff */
[----:B------:R-:W-:Y:S02]  /*15700*/  @UP1 ULDC.64 UR8, c[0x0][0xc08] ;  /* 0x0003020000081ab9 */ /* 0x000fe40000000a00 */
[----:B------:R-:W-:-:S06]  /*15710*/  @UP1 UIMAD.WIDE UR8, UR37, 0x4, UR8 ;  /* 0x00000004250818a5 */ /* 0x000fcc000f8e0208 */
[----:B------:R-:W-:Y:S02]  /*15720*/  IMAD.U32 R6, RZ, RZ, UR8 ;  /* 0x00000008ff067e24 */ /* 0x000fe4000f8e00ff */
[----:B------:R-:W-:-:S05]  /*15730*/  IMAD.U32 R7, RZ, RZ, UR9 ;  /* 0x00000009ff077e24 */ /* 0x000fca000f8e00ff */
[----:B------:R0:W5:Y:S01]  /*15740*/  @P1 LDG.E R0, desc[UR54][R6.64] ;  /* 0x0000003606001981 */ /* 0x000162000c1e1900 */
[----:B------:R-:W-:Y:S05]  /*15750*/  @P1 BRA `(.L_x_8808) ;  /* 0x0000000000101947 */ /* 0x000fea0003800000 */
[----:B------:R-:W-:Y:S05]  /*15760*/  @!P0 BRA `(.L_x_8808) ;  /* 0x00000000000c8947 */ /* 0x000fea0003800000 */
[----:B0-----:R-:W2:Y:S04]  /*15770*/  LDG.E R7, desc[UR54][R4.64] ;  /* 0x0000003604077981 */ /* 0x001ea8000c1e1900 */
[----:B-----5:R-:W2:Y:S02]  /*15780*/  LDG.E R0, desc[UR54][R4.64+0x4] ;  /* 0x0000043604007981 */ /* 0x020ea4000c1e1900 */
[----:B--2---:R-:W-:-:S07]  /*15790*/  IMAD.IADD R0, R0, 0x1, -R7 ;  /* 0x0000000100007824 */ /* 0x004fce00078e0a07 */
.L_x_8808:
[----:B-----5:R-:W-:Y:S01]  /*157a0*/  R2UR UR16, R3 ;  /* 0x00000000031072ca */ /* 0x020fe200000e0000 */
[----:B------:R-:W-:Y:S01]  /*157b0*/  USHF.R.S32.HI UR7, URZ, 0x1f, UR37 ;  /* 0x0000001f3f077899 */ /* 0x000fe20008011425 */
[----:B------:R-:W-:Y:S01]  /*157c0*/  ISETP.GT.AND P0, PT, R218, 0x7f, PT ;  /* 0x0000007fda00780c */ /* 0x000fe20003f04270 */
[----:B------:R-:W-:Y:S01]  /*157d0*/  USEL UR4, UR37, URZ, !UP0 ;  /* 0x0000003f25047287 */ /* 0x000fe2000c000000 */
[----:B------:R-:W-:Y:S01]  /*157e0*/  BSSY B1, `(.L_x_8809) ;  /* 0x000003a000017945 */ /* 0x000fe20003800000 */
[----:B------:R-:W-:-:S08]  /*157f0*/  USEL UR7, UR7, URZ, !UP0 ;  /* 0x0000003f07077287 */ /* 0x000fd0000c000000 */
[----:B------:R-:W-:Y:S02]  /*15800*/  USHF.R.S32.HI UR16, URZ, 0x1f, UR16 ;  /* 0x0000001f3f107899 */ /* 0x000fe40008011410 */
[----:B------:R-:W-:Y:S10]  /*15810*/  @P0 BRA `(.L_x_8810) ;  /* 0x0000000000d80947 */ /* 0x000ff40003800000 */
[----:B0-----:R-:W0:Y:S01]  /*15820*/  S2R R5, SR_TID.X ;  /* 0x0000000000057919 */ /* 0x001e220000002100 */
[----:B------:R-:W1:Y:S01]  /*15830*/  LDC R9, c[0x0][0xbe8] ;  /* 0x0002fa00ff097b82 */ /* 0x000e620000000800 */
[----:B------:R-:W-:Y:S02]  /*15840*/  IMAD.U32 R8, RZ, RZ, UR38 ;  /* 0x00000026ff087e24 */ /* 0x000fe4000f8e00ff */
[----:B-1----:R-:W-:-:S03]  /*15850*/  IMAD R4, R0, R9, RZ ;  /* 0x0000000900047224 */ /* 0x002fc600078e02ff */
        /* <DEDUP_REMOVED lines=12> */
[----:B------:R-:W-:Y:S02]  /*15920*/  UIMAD.WIDE.U32 UR14, UR8, UR36, URZ ;  /* 0x00000024080e72a5 */ /* 0x000fe4000f8e003f */
[----:B------:R-:W1:Y:S01]  /*15930*/  @P0 LDC R10, c[0x0][0xbf0] ;  /* 0x0002fc00ff0a0b82 */ /* 0x000e620000000800 */
[----:B------:R-:W-:Y:S02]  /*15940*/  UIMAD UR18, UR9, UR36, URZ ;  /* 0x00000024091272a4 */ /* 0x000fe4000f8e023f */
[----:B------:R-:W-:Y:S01]  /*15950*/  UIMAD UR11, UR11, UR4, URZ ;  /* 0x000000040b0b72a4 */ /* 0x000fe2000f8e023f */
[----:B------:R-:W-:Y:S01]  /*15960*/  IMAD.U32 R4, RZ, RZ, UR14 ;  /* 0x0000000eff047e24 */ /* 0x000fe2000f8e00ff */
[----:B------:R-:W-:Y:S01]  /*15970*/  UIMAD.WIDE.U32 UR8, UR10, UR4, URZ ;  /* 0x000000040a0872a5 */ /* 0x000fe2000f8e003f */
[----:B------:R-:W-:Y:S01]  /*15980*/  IMAD.U32 R5, RZ, RZ, UR15 ;  /* 0x0000000fff057e24 */ /* 0x000fe2000f8e00ff */
[----:B------:R-:W-:-:S02]  /*15990*/  UIADD3 UR14, UR18, UR15, URZ ;  /* 0x0000000f120e7290 */ /* 0x000fc4000fffe03f */
[----:B------:R-:W-:Y:S01]  /*159a0*/  UIMAD UR11, UR10, UR7, UR11 ;  /* 0x000000070a0b72a4 */ /* 0x000fe2000f8e020b */
[----:B------:R-:W-:-:S03]  /*159b0*/  ULDC.64 UR12, c[0x0][UR17+0x228] ;  /* 0x00008a00110c7abb */ /* 0x000fc60008000a00 */
[----:B------:R-:W-:Y:S01]  /*159c0*/  UIADD3 UR11, UR9, UR11, URZ ;  /* 0x0000000b090b7290 */ /* 0x000fe2000fffe03f */
[----:B------:R-:W-:Y:S01]  /*159d0*/  IMAD.U32 R11, RZ, RZ, UR14 ;  /* 0x0000000eff0b7e24 */ /* 0x000fe2000f8e00ff */
[----:B------:R-:W-:Y:S01]  /*159e0*/  UIMAD.WIDE.U32 UR20, UR12, UR19, URZ ;  /* 0x000000130c1472a5 */ /* 0x000fe2000f8e003f */
[----:B0-----:R-:W-:Y:S01]  /*159f0*/  @P0 IMAD.HI.U32 R7, R8, R7, RZ ;  /* 0x0000000708070227 */ /* 0x001fe200078e00ff */
[----:B------:R-:W-:-:S04]  /*15a00*/  UIMAD UR10, UR13, UR19, URZ ;  /* 0x000000130d0a72a4 */ /* 0x000fc8000f8e023f */
[----:B------:R-:W-:Y:S01]  /*15a10*/  UIADD3 UR10, UR10, UR21, URZ ;  /* 0x000000150a0a7290 */ /* 0x000fe2000fffe03f */
[----:B-1----:R-:W-:Y:S02]  /*15a20*/  @P0 SHF.R.U32.HI R6, RZ, R10, R7 ;  /* 0x0000000aff060219 */ /* 0x002fe40000011607 */
[----:B------:R-:W-:Y:S01]  /*15a30*/  IADD3 R5, P0, P1, R4, UR8, R3 ;  /* 0x0000000804057c10 */ /* 0x000fe2000f91e003 */
[----:B------:R-:W-:Y:S01]  /*15a40*/  IMAD.U32 R4, RZ, RZ, UR16 ;  /* 0x00000010ff047e24 */ /* 0x000fe2000f8e00ff */
[----:B------:R-:W-:Y:S01]  /*15a50*/  ULDC.64 UR8, c[0x0][UR17+0x210] ;  /* 0x0000840011087abb */ /* 0x000fe20008000a00 */
[----:B------:R-:W-:-:S04]  /*15a60*/  IMAD.MOV R7, RZ, RZ, -R6 ;  /* 0x000000ffff077224 */ /* 0x000fc800078e0a06 */
[----:B------:R-:W-:Y:S01]  /*15a70*/  IMAD R7, R9, R7, R8 ;  /* 0x0000000709077224 */ /* 0x000fe200078e0208 */
[----:B------:R-:W-:Y:S02]  /*15a80*/  IADD3.X R8, R11, UR11, R4, P0, P1 ;  /* 0x0000000b0b087c10 */ /* 0x000fe400087e2404 */
[----:B------:R-:W-:Y:S01]  /*15a90*/  IADD3 R4, P0, P1, R6, UR20, R5 ;  /* 0x0000001406047c10 */ /* 0x000fe2000f91e005 */
[----:B------:R-:W-:Y:S01]  /*15aa0*/  IMAD R9, R7, UR9, RZ ;  /* 0x0000000907097c24 */ /* 0x000fe2000f8e02ff */
[----:B------:R-:W-:Y:S02]  /*15ab0*/  SHF.R.S32.HI R5, RZ, 0x1f, R6 ;  /* 0x0000001fff057819 */ /* 0x000fe40000011406 */
[----:B------:R-:W-:Y:S02]  /*15ac0*/  SHF.R.S32.HI R6, RZ, 0x1f, R7 ;  /* 0x0000001fff067819 */ /* 0x000fe40000011407 */
[----:B------:R-:W-:Y:S01]  /*15ad0*/  IADD3.X R5, R5, UR10, R8, P0, P1 ;  /* 0x0000000a05057c10 */ /* 0x000fe200087e2408 */
[----:B------:R-:W-:Y:S01]  /*15ae0*/  ULDC.64 UR10, c[0x0][0xba8] ;  /* 0x0002ea00000a7ab9 */ /* 0x000fe20000000a00 */
[----:B------:R-:W-:Y:S01]  /*15af0*/  @!UP0 ULDC UR10, c[0x0][0xb50] ;  /* 0x0002d400000a8ab9 */ /* 0x000fe20000000800 */
[----:B------:R-:W-:Y:S01]  /*15b00*/  IMAD R9, R6, UR8, R9 ;  /* 0x0000000806097c24 */ /* 0x000fe2000f8e0209 */
[----:B------:R-:W-:Y:S01]  /*15b10*/  @!UP0 ULDC UR11, c[0x0][0xb54] ;  /* 0x0002d500000b8ab9 */ /* 0x000fe20000000800 */
[----:B------:R-:W-:-:S04]  /*15b20*/  IMAD.WIDE.U32 R4, R7, UR8, R4 ;  /* 0x0000000807047c25 */ /* 0x000fc8000f8e0004 */
[----:B------:R-:W-:Y:S01]  /*15b30*/  IMAD.IADD R5, R5, 0x1, R9 ;  /* 0x0000000105057824 */ /* 0x000fe200078e0209 */
[----:B------:R-:W-:-:S04]  /*15b40*/  LEA R6, P0, R4, UR10, 0x2 ;  /* 0x0000000a04067c11 */ /* 0x000fc8000f8010ff */
[----:B------:R-:W-:Y:S01]  /*15b50*/  LEA.HI.X R7, R4, UR11, R5, 0x2, P0 ;  /* 0x0000000b04077c11 */ /* 0x000fe200080f1405 */
[----:B------:R-:W-:-:S05]  /*15b60*/  IMAD.MOV.U32 R5, RZ, RZ, -0x800000 ;  /* 0xff800000ff057424 */ /* 0x000fca00078e00ff */
[----:B------:R1:W-:Y:S03]  /*15b70*/  STG.E desc[UR54][R6.64], R5 ;  /* 0x0000000506007986 */ /* 0x0003e6000c101936 */
.L_x_8810:
[----:B------:R-:W-:Y:S05]  /*15b80*/  BSYNC B1 ;  /* 0x0000000000017941 */ /* 0x000fea0003800000 */
.L_x_8809:
[----:B------:R-:W-:-:S06]  /*15b90*/  UISETP.GT.AND UP0, UPT, UR46, 0x1, UPT ;  /* 0x000000012e00788c */ /* 0x000fcc000bf04270 */
[----:B------:R-:W-:-:S13]  /*15ba0*/  PLOP3.LUT P0, PT, PT, PT, UP0, 0x80, 0x0 ;  /* 0x000000000000781c */ /* 0x000fda0003f0f008 */
[----:B------:R-:W-:Y:S05]  /*15bb0*/  @P0 BRA `(.L_x_8805) ;  /* 0x0000000400ac0947 */ /* 0x000fea0003800000 */
[----:B------:R-:W2:Y:S01]  /*15bc0*/  LDC R11, c[0x0][0xbe8] ;  /* 0x0002fa00ff0b7b82 */ /* 0x000ea20000000800 */
[C---:B------:R-:W-:Y:S01]  /*15bd0*/  R2UR UR11, R3.reuse ;  /* 0x00000000030b72ca */ /* 0x040fe200000e0000 */
[----:B------:R-:W-:Y:S01]  /*15be0*/  ULDC.64 UR12, c[0x0][0xaa0] ;  /* 0x0002a800000c7ab9 */ /* 0x000fe20000000a00 */
[----:B------:R-:W-:Y:S01]  /*15bf0*/  R2UR UR8, R3 ;  /* 0x00000000030872ca */ /* 0x000fe200000e0000 */
[----:B------:R-:W-:Y:S01]  /*15c00*/  UIMAD UR10, UR16, UR12, URZ ;  /* 0x0000000c100a72a4 */ /* 0x000fe2000f8e023f */
[----:B------:R-:W-:Y:S01]  /*15c10*/  IMAD R3, R189, 0x20, R201 ;  /* 0x00000020bd037824 */ /* 0x000fe200078e02c9 */
[----:B------:R-:W-:Y:S03]  /*15c20*/  BSSY B1, `(.L_x_8811) ;  /* 0x000003a000017945 */ /* 0x000fe60003800000 */
[----:B------:R-:W-:-:S04]  /*15c30*/  VIADD R8, R3, UR38 ;  /* 0x0000002603087c36 */ /* 0x000fc80008000000 */
[----:B------:R-:W-:Y:S01]  /*15c40*/  IMAD.MOV.U32 R3, RZ, RZ, R8 ;  /* 0x000000ffff037224 */ /* 0x000fe200078e0008 */
[----:B------:R-:W-:Y:S02]  /*15c50*/  UIMAD UR10, UR11, UR13, UR10 ;  /* 0x0000000d0b0a72a4 */ /* 0x000fe4000f8e020a */
[----:B------:R-:W-:-:S04]  /*15c60*/  UIMAD.WIDE.U32 UR8, UR8, UR12, URZ ;  /* 0x0000000c080872a5 */ /* 0x000fc8000f8e003f */
[----:B------:R-:W-:-:S03]  /*15c70*/  UIADD3 UR9, UR9, UR10, URZ ;  /* 0x0000000a09097290 */ /* 0x000fc6000fffe03f */
[----:B------:R-:W-:Y:S01]  /*15c80*/  ULDC.64 UR10, c[0x0][0xae8] ;  /* 0x0002ba00000a7ab9 */ /* 0x000fe20000000a00 */
[----:B--2---:R-:W-:Y:S01]  /*15c90*/  ISETP.NE.AND P0, PT, R11, 0x1, PT ;  /* 0x000000010b00780c */ /* 0x004fe20003f05270 */
[----:B------:R-:W-:-:S04]  /*15ca0*/  UIMAD.WIDE.U32 UR8, UR36, UR10, UR8 ;  /* 0x0000000a240872a5 */ /* 0x000fc8000f8e0008 */
[----:B------:R-:W-:-:S03]  /*15cb0*/  UIMAD UR9, UR36, UR11, UR9 ;  /* 0x0000000b240972a4 */ /* 0x000fc6000f8e0209 */
[----:B------:R-:W-:Y:S02]  /*15cc0*/  ULDC.64 UR10, c[0x0][0xaf0] ;  /* 0x0002bc00000a7ab9 */ /* 0x000fe40000000a00 */
[----:B------:R-:W-:Y:S02]  /*15cd0*/  UIMAD UR7, UR7, UR10, URZ ;  /* 0x0000000a070772a4 */ /* 0x000fe4000f8e023f */
[----:B------:R-:W-:Y:S01]  /*15ce0*/  UIMAD.WIDE.U32 UR8, UR4, UR10, UR8 ;  /* 0x0000000a040872a5 */ /* 0x000fe2000f8e0008 */
[----:B01----:R-:W0:Y:S01]  /*15cf0*/  @P0 LDC R5, c[0x0][0xbec] ;  /* 0x0002fb00ff050b82 */ /* 0x003e220000000800 */
[----:B------:R-:W-:-:S03]  /*15d00*/  UIMAD UR7, UR4, UR11, UR7 ;  /* 0x0000000b040772a4 */ /* 0x000fc6000f8e0207 */
[----:B------:R-:W-:Y:S01]  /*15d10*/  ULDC.64 UR10, c[0x0][0xae0] ;  /* 0x0002b800000a7ab9 */ /* 0x000fe20000000a00 */
[----:B------:R-:W-:-:S03]  /*15d20*/  UIADD3 UR4, UR9, UR7, URZ ;  /* 0x0000000709047290 */ /* 0x000fc6000fffe03f */
        /* <DEDUP_REMOVED lines=16> */
[----:B------:R-:W-:Y:S02]  /*15e30*/  VIADD R8, R201, UR38 ;  /* 0x00000026c9087c36 */ /* 0x000fe40008000000 */
[----:B------:R-:W-:Y:S02]  /*15e40*/  IMAD R11, R0, R11, RZ ;  /* 0x0000000b000b7224 */ /* 0x000fe400078e02ff */
[C---:B------:R-:W-:Y:S02]  /*15e50*/  IMAD R3, R7.reuse, UR9, R6 ;  /* 0x0000000907037c24 */ /* 0x040fe4000f8e0206 */
[----:B------:R-:W-:Y:S01]  /*15e60*/  IMAD.WIDE.U32 R4, R7, UR8, R4 ;  /* 0x0000000807047c25 */ /* 0x000fe2000f8e0004 */
[----:B------:R-:W-:Y:S01]  /*15e70*/  ISETP.GE.AND P2, PT, R8, R11, PT ;  /* 0x0000000b0800720c */ /* 0x000fe20003f46270 */
[----:B------:R-:W-:-:S02]  /*15e80*/  ULDC.64 UR8, c[0x0][0xa80] ;  /* 0x0002a00000087ab9 */ /* 0x000fc40000000a00 */
[----:B------:R-:W-:Y:S01]  /*15e90*/  VIADD R0, R8, 0x20 ;  /* 0x0000002008007836 */ /* 0x000fe20000000000 */
[----:B------:R-:W-:Y:S01]  /*15ea0*/  LEA R6, P3, R4, UR8, 0x1 ;  /* 0x0000000804067c11 */ /* 0x000fe2000f8608ff */
[----:B------:R-:W-:-:S03]  /*15eb0*/  IMAD.IADD R3, R5, 0x1, R3 ;  /* 0x0000000105037824 */ /* 0x000fc600078e0203 */
[-C--:B------:R-:W-:Y:S01]  /*15ec0*/  ISETP.GE.AND P1, PT, R0, R11.reuse, PT ;  /* 0x0000000b0000720c */ /* 0x080fe20003f26270 */
[----:B------:R-:W-:Y:S01]  /*15ed0*/  VIADD R0, R8, 0x40 ;  /* 0x0000004008007836 */ /* 0x000fe20000000000 */
[----:B------:R-:W-:Y:S02]  /*15ee0*/  LEA.HI.X R3, R4, UR9, R3, 0x1, P3 ;  /* 0x0000000904037c11 */ /* 0x000fe400098f0c03 */
[----:B------:R0:W1:Y:S02]  /*15ef0*/  SHFL.IDX PT, R4, R6, RZ, 0x181f ;  /* 0x00181fff06047589 */ /* 0x00006400000e0000 */
[----:B------:R-:W-:Y:S02]  /*15f00*/  ISETP.GE.AND P0, PT, R0, R11, PT ;  /* 0x0000000b0000720c */ /* 0x000fe40003f06270 */
[----:B------:R0:W2:Y:S01]  /*15f10*/  SHFL.IDX PT, R0, R3, RZ, 0x181f ;  /* 0x00181fff03007589 */ /* 0x0000a200000e0000 */
[----:B------:R-:W-:Y:S10]  /*15f20*/  @P2 BRA `(.L_x_8812) ;  /* 0x0000000000242947 */ /* 0x000ff40003800000 */
[----:B------:R-:W-:Y:S02]  /*15f30*/  ULDC UR4, c[0x0][0xac8] ;  /* 0x0002b20000047ab9 */ /* 0x000fe40000000800 */
[----:B------:R-:W-:Y:S02]  /*15f40*/  ISETP.GE.AND P4, PT, R23, UR4, PT ;  /* 0x0000000417007c0c */ /* 0x000fe4000bf86270 */
[----:B------:R-:W-:-:S11]  /*15f50*/  ISETP.GE.AND P5, PT, R188, UR4, PT ;  /* 0x00000004bc007c0c */ /* 0x000fd6000bfa6270 */
[CC--:B-1----:R-:W-:Y:S02]  /*15f60*/  @!P4 LEA R12, P2, R23.reuse, R4.reuse, 0x1 ;  /* 0x00000004170cc211 */ /* 0x0c2fe400078408ff */
[C---:B------:R-:W-:Y:S02]  /*15f70*/  @!P5 LEA R4, P3, R188.reuse, R4, 0x1 ;  /* 0x00000004bc04d211 */ /* 0x040fe400078608ff */
[-C--:B--2---:R-:W-:Y:S02]  /*15f80*/  @!P4 LEA.HI.X R13, R23, R0.reuse, R217, 0x1, P2 ;  /* 0x00000000170dc211 */ /* 0x084fe400010f0cd9 */
[----:B------:R-:W-:-:S03]  /*15f90*/  @!P5 LEA.HI.X R5, R188, R0, R216, 0x1, P3 ;  /* 0x00000000bc05d211 */ /* 0x000fc600018f0cd8 */
[----:B------:R3:W-:Y:S04]  /*15fa0*/  @!P4 ST.E.128 desc[UR54][R12.64], RZ ;  /* 0x000000ff0c00c985 */ /* 0x0007e8000c101d36 */
[----:B------:R3:W-:Y:S02]  /*15fb0*/  @!P5 ST.E.128 desc[UR54][R4.64], RZ ;  /* 0x000000ff0400d985 */ /* 0x0007e4000c101d36 */
.L_x_8812:
[----:B------:R-:W-:Y:S05]  /*15fc0*/  BSYNC B1 ;  /* 0x0000000000017941 */ /* 0x000fea0003800000 */
.L_x_8811:
[----:B--2---:R2:W4:Y:S01]  /*15fd0*/  SHFL.IDX PT, R0, R3, 0x1, 0x181f ;  /* 0x00381f0003007f89 */ /* 0x00452200000e0000 */
[----:B------:R-:W-:Y:S03]  /*15fe0*/  BSSY B1, `(.L_x_8813) ;  /* 0x000000c000017945 */ /* 0x000fe60003800000 */
[----:B-1-3--:R2:W1:Y:S01]  /*15ff0*/  SHFL.IDX PT, R4, R6, 0x1, 0x181f ;  /* 0x00381f0006047f89 */ /* 0x00a46200000e0000 */
[----:B------:R-:W-:Y:S05]  /*16000*/  @P1 BRA `(.L_x_8814) ;  /* 0x0000000000241947 */ /* 0x000fea0003800000 */
[----:B------:R-:W-:Y:S02]  /*16010*/  ULDC UR4, c[0x0][0xac8] ;  /* 0x0002b20000047ab9 */ /* 0x000fe40000000800 */
[----:B------:R-:W-:Y:S02]  /*16020*/  ISETP.GE.AND P3, PT, R23, UR4, PT ;  /* 0x0000000417007c0c */ /* 0x000fe4000bf66270 */
[----:B------:R-:W-:-:S11]  /*16030*/  ISETP.GE.AND P4, PT, R188, UR4, PT ;  /* 0x00000004bc007c0c */ /* 0x000fd6000bf86270 */
[CC--:B-1----:R-:W-:Y:S02]  /*16040*/  @!P3 LEA R12, P1, R23.reuse, R4.reuse, 0x1 ;  /* 0x00000004170cb211 */ /* 0x0c2fe400078208ff */
[C---:B------:R-:W-:Y:S02]  /*16050*/  @!P4 LEA R4, P2, R188.reuse, R4, 0x1 ;  /* 0x00000004bc04c211 */ /* 0x040fe400078408ff */
[-C--:B----4-:R-:W-:Y:S02]  /*16060*/  @!P3 LEA.HI.X R13, R23, R0.reuse, R217, 0x1, P1 ;  /* 0x00000000170db211 */ /* 0x090fe400008f0cd9 */
[----:B------:R-:W-:-:S03]  /*16070*/  @!P4 LEA.HI.X R5, R188, R0, R216, 0x1, P2 ;  /* 0x00000000bc05c211 */ /* 0x000fc600010f0cd8 */
[----:B------:R3:W-:Y:S04]  /*16080*/  @!P3 ST.E.128 desc[UR54][R12.64], RZ ;  /* 0x000000ff0c00b985 */ /* 0x0007e8000c101d36 */
[----:B------:R3:W-:Y:S02]  /*16090*/  @!P4 ST.E.128 desc[UR54][R4.64], RZ ;  /* 0x000000ff0400c985 */ /* 0x0007e4000c101d36 */
.L_x_8814:
[----:B------:R-:W-:Y:S05]  /*160a0*/  BSYNC B1 ;  /* 0x0000000000017941 */ /* 0x000fea0003800000 */
.L_x_8813:
[----:B----4-:R4:W0:Y:S01]  /*160b0*/  SHFL.IDX PT, R0, R3, 0x2, 0x181f ;  /* 0x00581f0003007f89 */ /* 0x01082200000e0000 */
        /* <DEDUP_REMOVED lines=8> */
[-C--:B0-----:R-:W-:Y:S02]  /*16140*/  @!P2 LEA.HI.X R13, R23, R0.reuse, R217, 0x1, P0 ;  /* 0x00000000170da211 */ /* 0x081fe400000f0cd9 */
[----:B------:R-:W-:-:S03]  /*16150*/  @!P3 LEA.HI.X R5, R188, R0, R216, 0x1, P1 ;  /* 0x00000000bc05b211 */ /* 0x000fc600008f0cd8 */
[----:B------:R3:W-:Y:S04]  /*16160*/  @!P2 ST.E.128 desc[UR54][R12.64], RZ ;  /* 0x000000ff0c00a985 */ /* 0x0007e8000c101d36 */
[----:B------:R3:W-:Y:S02]  /*16170*/  @!P3 ST.E.128 desc[UR54][R4.64], RZ ;  /* 0x000000ff0400b985 */ /* 0x0007e4000c101d36 */
.L_x_8816:
[----:B------:R-:W-:Y:S05]  /*16180*/  BSYNC B1 ;  /* 0x0000000000017941 */ /* 0x000fea0003800000 */
.L_x_8815:
[----:B0-----:R-:W-:Y:S01]  /*16190*/  VIADD R0, R8, 0x60 ;  /* 0x0000006008007836 */ /* 0x001fe20000000000 */
[----:B--2-4-:R-:W0:Y:S04]  /*161a0*/  SHFL.IDX PT, R3, R3, 0x3, 0x181f ;  /* 0x00781f0003037f89 */ /* 0x014e2800000e0000 */
[----:B------:R-:W-:Y:S01]  /*161b0*/  ISETP.GE.AND P0, PT, R0, R11, PT ;  /* 0x0000000b0000720c */ /* 0x000fe20003f06270 */
[----:B-1-3--:R1:W2:-:S12]  /*161c0*/  SHFL.IDX PT, R4, R6, 0x3, 0x181f ;  /* 0x00781f0006047f89 */ /* 0x00a29800000e0000 */
[----:B-1----:R-:W-:Y:S05]  /*161d0*/  @P0 BRA `(.L_x_8805) ;  /* 0x0000000000240947 */ /* 0x002fea0003800000 */
[----:B------:R-:W-:Y:S02]  /*161e0*/  ULDC UR4, c[0x0][0xac8] ;  /* 0x0002b20000047ab9 */ /* 0x000fe40000000800 */
[----:B------:R-:W-:Y:S02]  /*161f0*/  ISETP.GE.AND P2, PT, R23, UR4, PT ;  /* 0x0000000417007c0c */ /* 0x000fe4000bf46270 */
[----:B------:R-:W-:-:S11]  /*16200*/  ISETP.GE.AND P3, PT, R188, UR4, PT ;  /* 0x00000004bc007c0c */ /* 0x000fd6000bf66270 */
[CC--:B--2---:R-:W-:Y:S02]  /*16210*/  @!P2 LEA R6, P0, R23.reuse, R4.reuse, 0x1 ;  /* 0x000000041706a211 */ /* 0x0c4fe400078008ff */
[C---:B------:R-:W-:Y:S02]  /*16220*/  @!P3 LEA R4, P1, R188.reuse, R4, 0x1 ;  /* 0x00000004bc04b211 */ /* 0x040fe400078208ff */
[-C--:B0-----:R-:W-:Y:S02]  /*16230*/  @!P2 LEA.HI.X R7, R23, R3.reuse, R217, 0x1, P0 ;  /* 0x000000031707a211 */ /* 0x081fe400000f0cd9 */
[----:B------:R-:W-:-:S03]  /*16240*/  @!P3 LEA.HI.X R5, R188, R3, R216, 0x1, P1 ;  /* 0x00000003bc05b211 */ /* 0x000fc600008f0cd8 */
[----:B------:R0:W-:Y:S04]  /*16250*/  @!P2 ST.E.128 desc[UR54][R6.64], RZ ;  /* 0x000000ff0600a985 */ /* 0x0001e8000c101d36 */
[----:B------:R0:W-:Y:S02]  /*16260*/  @!P3 ST.E.128 desc[UR54][R4.64], RZ ;  /* 0x000000ff0400b985 */ /* 0x0001e4000c101d36 */
.L_x_8805:
[----:B------:R-:W-:Y:S05]  /*16270*/  BSYNC B0 ;  /* 0x0000000000007941 */ /* 0x000fea0003800000 */
.L_x_8795:
[----:B------:R-:W-:Y:S02]  /*16280*/  ULDC UR4, c[0x0][0xc3c] ;  /* 0x00030f0000047ab9 */ /* 0x000fe40000000800 */
[----:B------:R-:W-:-:S06]  /*16290*/  UISETP.GE.AND UP0, UPT, UR51, UR4, UPT ;  /* 0x000000043300728c */ /* 0x000fcc000bf06270 */
[----:B------:R-:W-:-:S13]  /*162a0*/  PLOP3.LUT P0, PT, PT, PT, UP0, 0x80, 0x0 ;  /* 0x000000000000781c */ /* 0x000fda0003f0f008 */
[----:B------:R-:W-:Y:S05]  /*162b0*/  @!P0 BRA `(.L_x_8817) ;  /* 0xfffffea800fc8947 */ /* 0x000fea000383ffff */
[----:B------:R-:W-:Y:S05]  /*162c0*/  EXIT ;  /* 0x000000000000794d */ /* 0x000fea0003800000 */
.L_x_8704:
        /* <DEDUP_REMOVED lines=62> */
.L_x_8821:
        /* <DEDUP_REMOVED lines=36> */
.L_x_8819:
        /* <DEDUP_REMOVED lines=17> */
.L_x_8822:
        /* <DEDUP_REMOVED lines=63> */
.L_x_8823:
        /* <DEDUP_REMOVED lines=64> */
.L_x_8824:
[----:B01----:R-:W-:-:S05]  /*171f0*/  LOP3.LUT R3, RZ, R2, RZ, 0x33, !PT ;  /* 0x00000002ff037212 */ /* 0x003fca00078e33ff */
[----:B------:R-:W-:-:S05]  /*17200*/  IMAD.IADD R0, R0, 0x1, R3 ;  /* 0x0000000100007824 */ /* 0x000fca00078e0203 */
[----:B------:R0:W-:Y:S01]  /*17210*/  STL [R1+0x4], R0 ;  /* 0x0000040001007387 */ /* 0x0001e20000100800 */
[----:B------:R-:W-:Y:S05]  /*17220*/  BRA `(.L_x_8825) ;  /* 0x0000000000107947 */ /* 0x000fea0003800000 */
.L_x_8820:
[----:B------:R1:W-:Y:S01]  /*17230*/  STL [R1], R6 ;  /* 0x0000000601007387 */ /* 0x0003e20000100800 */
[----:B------:R-:W-:-:S03]  /*17240*/  ULDC UR40, c[0x0][0xc3c] ;  /* 0x00030f0000287ab9 */ /* 0x000fc60000000800 */
[----:B------:R1:W-:Y:S04]  /*17250*/  STL [R1+0x4], RZ ;  /* 0x000004ff01007387 */ /* 0x0003e80000100800 */
[----:B------:R1:W-:Y:S02]  /*17260*/  STL [R1+0x8], RZ ;  /* 0x000008ff01007387 */ /* 0x0003e40000100800 */
.L_x_8825:
[----:B------:R-:W2:Y:S04]  /*17270*/  LDL R8, [R1] ;  /* 0x0000000001087983 */ /* 0x000ea80000100800 */
[----:B------:R-:W2:Y:S04]  /*17280*/  LDL R9, [R1+0x4] ;  /* 0x0000040001097983 */ /* 0x000ea80000100800 */
[----:B------:R-:W2:Y:S01]  /*17290*/  LDL R10, [R1+0x8] ;  /* 0x00000800010a7983 */ /* 0x000ea20000100800 */
[----:B------:R-:W-:Y:S01]  /*172a0*/  ISETP.NE.AND P0, PT, R7, RZ, PT ;  /* 0x000000ff0700720c */ /* 0x000fe20003f05270 */
[----:B------:R-:W-:-:S12]  /*172b0*/  IMAD.U32 R2, RZ, RZ, UR40 ;  /* 0x00000028ff027e24 */ /* 0x000fd8000f8e00ff */
[----:B------:R-:W3:Y:S01]  /*172c0*/  @!P0 S2R R3, SR_CgaCtaId ;  /* 0x0000000000038919 */ /* 0x000ee20000008800 */
[----:B0-----:R-:W-:Y:S01]  /*172d0*/  @!P0 MOV R0, 0x400 ;  /* 0x0000040000008802 */ /* 0x001fe20000000f00 */
[----:B------:R-:W-:-:S03]  /*172e0*/  @!P0 IMAD.MOV.U32 R11, RZ, RZ, R2 ;  /* 0x000000ffff0b8224 */ /* 0x000fc600078e0002 */
[----:B---3--:R-:W-:-:S05]  /*172f0*/  @!P0 LEA R0, R3, R0, 0x18 ;  /* 0x0000000003008211 */ /* 0x008fca00078ec0ff */
[----:B--2---:R2:W-:Y:S01]  /*17300*/  @!P0 STS.128 [R0+0x228d0], R8 ;  /* 0x0228d00800008388 */ /* 0x0045e20000000c00 */
[----:B------:R-:W-:Y:S06]  /*17310*/  BAR.ARV 0x5, 0x180 ;  /* 0x0146000000007b1d */ /* 0x000fec0000002000 */
.L_x_8818:
        /* <DEDUP_REMOVED lines=52> */
.L_x_8906:
        /* <DEDUP_REMOVED lines=21> */
[----:B012---:R-:W-:-:S02]  /*177b0*/  IMAD.U32 R2, RZ, RZ, UR4 ;  /* 0x00000004ff027e24 */ /* 0x007fc4000f8e00ff */
[----:B------:R-:W-:Y:S01]  /*177c0*/  IMAD.U32 R3, RZ, RZ, UR5 ;  /* 0x00000005ff037e24 */ /* 0x000fe2000f8e00ff */
[----:B------:R-:W-:-:S04]  /*177d0*/  @UP2 ULDC.64 UR4, c[0x0][0xa18] ;  /* 0x0002860000042ab9 */ /* 0x000fc80000000a00 */
[----:B------:R0:W2:Y:S01]  /*177e0*/  @P0 LDG.E R0, desc[UR54][R2.64] ;  /* 0x0000003602000981 */ /* 0x0000a2000c1e1900 */
        /* <DEDUP_REMOVED lines=31> */
.L_x_8827:
        /* <DEDUP_REMOVED lines=8> */
.L_x_8828:
        /* <DEDUP_REMOVED lines=13> */
.L_x_8829:
[----:B------:R-:W2:Y:S01]  /*17b30*/  LDL.LU R0, [R1+0x4] ;  /* 0x0000040001007983 */ /* 0x000ea20000300800 */
[----:B------:R-:W-:Y:S01]  /*17b40*/  ULDC UR4, c[0x0][0x448] ;  /* 0x0001120000047ab9 */ /* 0x000fe20000000800 */
[----:B------:R-:W-:Y:S02]  /*17b50*/  UIADD3 UR36, -UR38, UR36, URZ ;  /* 0x0000002426247290 */ /* 0x000fe4000fffe13f */
[----:B------:R-:W-:Y:S02]  /*17b60*/  UISETP.NE.AND UP0, UPT, UR4, 0x1, UPT ;  /* 0x000000010400788c */ /* 0x000fe4000bf05270 */
[----:B------:R-:W-:Y:S02]  /*17b70*/  UIADD3 UR6, UR36, 0x1, -UR41 ;  /* 0x0000000124067890 */ /* 0x000fe4000fffe829 */
[----:B------:R-:W-:Y:S02]  /*17b80*/  UP2UR UR48, UPR, URZ, 0x1 ;  /* 0x000000013f307883 */ /* 0x000fe40008000000 */
[----:B------:R-:W-:-:S02]  /*17b90*/  PLOP3.LUT P0, PT, PT, PT, UP0, 0x80, 0x0 ;  /* 0x000000000000781c */ /* 0x000fc40003f0f008 */
[----:B------:R-:W-:-:S03]  /*17ba0*/  PLOP3.LUT P1, PT, PT, PT, UP0, 0x80, 0x0 ;  /* 0x000000000000781c */ /* 0x000fc60003f2f008 */
[----:B------:R-:W-:Y:S01]  /*17bb0*/  @UP0 ULDC UR4, c[0x0][0x44c] ;  /* 0x0001130000040ab9 */ /* 0x000fe20000000800 */
[----:B--2---:R-:W-:-:S04]  /*17bc0*/  IMAD.SHL.U32 R19, R0, 0x80, RZ ;  /* 0x0000008000137824 */ /* 0x004fc800078e00ff */
[----:B------:R-:W-:-:S04]  /*17bd0*/  VIADD R0, R19, 0x7f ;  /* 0x0000007f13007836 */ /* 0x000fc80000000000 */
        /* <DEDUP_REMOVED lines=21> */
.L_x_8831:
[----:B------:R-:W-:-:S11]  /*17d30*/  UISETP.NE.AND UP0, UPT, UR5, 0x1, UPT ;  /* 0x000000010500788c */ /* 0x000fd6000bf05270 */
[----:B------:R-:W-:Y:S02]  /*17d40*/  @UP0 ULDC.64 UR8, c[0x0][0x9e8] ;  /* 0x00027a0000080ab9 */ /* 0x000fe40000000a00 */
[----:B------:R-:W-:-:S04]  /*17d50*/  UIMAD.WIDE.U32 UR6, UR4, UR8, URZ ;  /* 0x00000008040672a5 */ /* 0x000fc8000f8e003f */
[----:B------:R-:W-:-:S12]  /*17d60*/  @UP0 USHF.R.U32.HI UR4, URZ, UR9, UR7 ;  /* 0x000000093f040299 */ /* 0x000fd80008011607 */
.L_x_8832:
[----:B------:R-:W-:-:S06]  /*17d70*/  UIMAD UR4, UR4, UR5, UR5 ;  /* 0x00000005040472a4 */ /* 0x000fcc000f8e0205 */
[----:B------:R-:W-:-:S07]  /*17d80*/  VIMNMX R0, R0, UR4, PT ;  /* 0x0000000400007c48 */ /* 0x000fce000bfe0100 */
.L_x_8830:
[----:B------:R-:W-:Y:S01]  /*17d90*/  UISETP.NE.AND UP0, UPT, UR48, URZ, UPT ;  /* 0x0000003f3000728c */ /* 0x000fe2000bf05270 */
[----:B------:R-:W-:Y:S01]  /*17da0*/  R2UR UR10, R19 ;  /* 0x00000000130a72ca */ /* 0x000fe200000e0000 */
[----:B------:R-:W-:Y:S01]  /*17db0*/  UIADD3 UR6, UR36, 0x9f, URZ ;  /* 0x0000009f24067890 */ /* 0x000fe2000fffe03f */
[----:B------:R-:W-:-:S03]  /*17dc0*/  VIADD R0, R0, 0x9f ;  /* 0x0000009f00007836 */ /* 0x000fc60000000000 */
[----:B------:R-:W-:Y:S01]  /*17dd0*/  UIMAD.WIDE UR6, UR6, 0x66666667, URZ ;  /* 0x66666667060678a5 */ /* 0x000fe2000f8e023f */
[----:B------:R-:W-:-:S04]  /*17de0*/  IMAD.HI R0, R0, 0x66666667, RZ ;  /* 0x6666666700007827 */ /* 0x000fc800078e02ff */
[----:B------:R-:W-:Y:S01]  /*17df0*/  @UP0 ULDC UR8, c[0x0][0x44c] ;  /* 0x0001130000080ab9 */ /* 0x000fe20000000800 */
[----:B------:R-:W-:Y:S01]  /*17e00*/  @UP0 ULDC UR4, c[0x0][0x450] ;  /* 0x0001140000040ab9 */ /* 0x000fe20000000800 */
[----:B------:R-:W-:Y:S01]  /*17e10*/  SHF.R.U32.HI R3, RZ, 0x1f, R0 ;  /* 0x0000001fff037819 */ /* 0x000fe20000011600 */
[----:B------:R-:W-:-:S03]  /*17e20*/  UIMAD.WIDE.U32 UR8, UR10, UR8, URZ ;  /* 0x000000080a0872a5 */ /* 0x000fc6000f8e003f */
[----:B------:R-:W-:Y:S01]  /*17e30*/  LEA.HI.SX32 R3, R0, R3, 0x1a ;  /* 0x0000000300037211 */ /* 0x000fe200078fd2ff */
[----:B------:R-:W-:Y:S02]  /*17e40*/  @UP0 USHF.R.U32.HI UR10, URZ, UR4, UR9 ;  /* 0x000000043f0a0299 */ /* 0x000fe40008011609 */
[----:B------:R-:W-:Y:S02]  /*17e50*/  USHF.R.U32.HI UR4, URZ, 0x1f, UR7 ;  /* 0x0000001f3f047899 */ /* 0x000fe40008011607 */
[----:B------:R-:W-:Y:S02]  /*17e60*/  UIADD3 UR10, UR10, UR36, -UR41 ;  /* 0x000000240a0a7290 */ /* 0x000fe4000fffe829 */
[----:B------:R-:W-:Y:S01]  /*17e70*/  ULEA.HI.SX32 UR4, UR7, UR4, 0x1a ;  /* 0x0000000407047291 */ /* 0x000fe2000f8fd23f */
[----:B------:R-:W-:Y:S02]  /*17e80*/  ULDC UR8, c[0x0][0x9dc] ;  /* 0x0002770000087ab9 */ /* 0x000fe40000000800 */
[----:B------:R-:W-:-:S03]  /*17e90*/  UIADD3 UR8, UR10, -UR8, URZ ;  /* 0x800000080a087290 */ /* 0x000fc6000fffe03f */
[----:B------:R-:W-:Y:S01]  /*17ea0*/  VIMNMX R4, R3, UR4, PT ;  /* 0x0000000403047c48 */ /* 0x000fe2000bfe0100 */
[----:B------:R-:W-:Y:S08]  /*17eb0*/  @!P1 BRA `(.L_x_8833) ;  /* 0x0000000000449947 */ /* 0x000ff00003800000 */
        /* <DEDUP_REMOVED lines=10> */
.L_x_8834:
[----:B------:R-:W-:-:S11]  /*17f60*/  UISETP.NE.AND UP0, UPT, UR5, 0x1, UPT ;  /* 0x000000010500788c */ /* 0x000fd6000bf05270 */
[----:B------:R-:W-:Y:S02]  /*17f70*/  @UP0 ULDC.64 UR12, c[0x0][0x9e8] ;  /* 0x00027a00000c0ab9 */ /* 0x000fe40000000a00 */
[----:B------:R-:W-:-:S04]  /*17f80*/  UIMAD.WIDE.U32 UR6, UR10, UR12, URZ ;  /* 0x0000000c0a0672a5 */ /* 0x000fc8000f8e003f */
[----:B------:R-:W-:-:S12]  /*17f90*/  @UP0 USHF.R.U32.HI UR10, URZ, UR13, UR7 ;  /* 0x0000000d3f0a0299 */ /* 0x000fd80008011607 */
.L_x_8835:
[----:B------:R-:W-:-:S04]  /*17fa0*/  UIMAD UR5, UR10, UR5, URZ ;  /* 0x000000050a0572a4 */ /* 0x000fc8000f8e023f */
[----:B------:R-:W-:-:S04]  /*17fb0*/  UISETP.LT.AND UP0, UPT, UR8, UR5, UPT ;  /* 0x000000050800728c */ /* 0x000fc8000bf01270 */
[----:B------:R-:W-:-:S12]  /*17fc0*/  USEL UR8, UR8, UR5, !UP0 ;  /* 0x0000000508087287 */ /* 0x000fd8000c000000 */
.L_x_8833:
[----:B------:R-:W2:Y:S01]  /*17fd0*/  LDL R18, [R1+0x8] ;  /* 0x0000080001127983 */ /* 0x000ea20000100800 */
[----:B------:R-:W-:-:S04]  /*17fe0*/  UIMAD.WIDE UR4, UR8, 0x66666667, URZ ;  /* 0x66666667080478a5 */ /* 0x000fc8000f8e023f */
[----:B------:R-:W-:-:S04]  /*17ff0*/  USHF.R.U32.HI UR4, URZ, 0x1f, UR5 ;  /* 0x0000001f3f047899 */ /* 0x000fc80008011605 */
[----:B------:R-:W-:-:S04]  /*18000*/  ULEA.HI.SX32 UR6, UR5, UR4, 0x1a ;  /* 0x0000000405067291 */ /* 0x000fc8000f8fd23f */
[----:B------:R-:W-:-:S04]  /*18010*/  UISETP.LT.AND UP0, UPT, URZ, UR6, UPT ;  /* 0x000000063f00728c */ /* 0x000fc8000bf01270 */
[----:B------:R-:W-:-:S06]  /*18020*/  USEL UR11, URZ, UR6, !UP0 ;  /* 0x000000063f0b7287 */ /* 0x000fcc000c000000 */
[----:B------:R-:W-:Y:S02]  /*18030*/  ISETP.GT.AND P0, PT, R4, UR11, PT ;  /* 0x0000000b04007c0c */ /* 0x000fe4000bf04270 */
[----:B--2---:R-:W-:-:S13]  /*18040*/  R2UR UR7, R18 ;  /* 0x00000000120772ca */ /* 0x004fda00000e0000 */
[----:B------:R-:W-:Y:S02]  /*18050*/  ULOP3.LUT UR5, UR7, 0xff000000, URZ, 0xc0, !UPT ;  /* 0xff00000007057892 */ /* 0x000fe4000f8ec03f */
[----:B------:R-:W-:Y:S02]  /*18060*/  ULOP3.LUT UR4, UR7, 0xff0000, URZ, 0xc0, !UPT ;  /* 0x00ff000007047892 */ /* 0x000fe4000f8ec03f */
[----:B------:R-:W-:-:S04]  /*18070*/  USHF.R.U32.HI UR5, URZ, 0x8, UR5 ;  /* 0x000000083f057899 */ /* 0x000fc80008011605 */
[----:B------:R-:W-:-:S03]  /*18080*/  ULEA.HI UR5, UR4, UR5, URZ, 0x10 ;  /* 0x0000000504057291 */ /* 0x000fc6000f8f803f */
[----:B------:R-:W-:Y:S01]  /*18090*/  UMOV UR4, URZ ;  /* 0x0000003f00047c82 */ /* 0x000fe20008000000 */
[----:B------:R-:W-:Y:S01]  /*180a0*/  ULOP3.LUT UR42, UR5, 0xff, URZ, 0xc0, !UPT ;  /* 0x000000ff052a7892 */ /* 0x000fe2000f8ec03f */
[----:B------:R-:W-:Y:S11]  /*180b0*/  @!P0 BRA `(.L_x_8836) ;  /* 0x0000000000908947 */ /* 0x000ff60003800000 */
        /* <DEDUP_REMOVED lines=36> */
.L_x_8836:
[----:B------:R-:W-:Y:S01]  /*18300*/  UIMAD UR42, UR42, UR4, UR11 ;  /* 0x000000042a2a72a4 */ /* 0x000fe2000f8e020b */
[----:B------:R-:W-:Y:S05]  /*18310*/  BSSY B7, `(.L_x_8837) ;  /* 0x00004ae000077945 */ /* 0x000fea0003800000 */
[----:B------:R-:W-:-:S05]  /*18320*/  IMAD.U32 R3, RZ, RZ, UR42 ;  /* 0x0000002aff037e24 */ /* 0x000fca000f8e00ff */
[----:B------:R-:W-:-:S04]  /*18330*/  VIADDMNMX R4, R3, UR4, R4, PT ;  /* 0x0000000403047c46 */ /* 0x000fc8000b800104 */
[----:B------:R-:W-:-:S13]  /*18340*/  R2UR UR49, R4 ;  /* 0x00000000043172ca */ /* 0x000fda00000e0000 */
[----:B------:R-:W-:-:S06]  /*18350*/  UISETP.GT.AND UP0, UPT, UR49, UR42, UPT ;  /* 0x0000002a3100728c */ /* 0x000fcc000bf04270 */
[----:B------:R-:W-:-:S13]  /*18360*/  PLOP3.LUT P0, PT, PT, PT, UP0, 0x80, 0x0 ;  /* 0x000000000000781c */ /* 0x000fda0003f0f008 */
        /* <DEDUP_REMOVED lines=19> */
.L_x_8838:
        /* <DEDUP_REMOVED lines=20> */
.L_x_8841:
[----:B------:R-:W-:Y:S05]  /*185e0*/  BSYNC B6 ;  /* 0x0000000000067941 */ /* 0x000fea0003800000 */
.L_x_8840:
        /* <DEDUP_REMOVED lines=22> */
.L_x_8843:
[----:B------:R-:W-:Y:S05]  /*18750*/  BSYNC B6 ;  /* 0x0000000000067941 */ /* 0x000fea0003800000 */
.L_x_8842:
        /* <DEDUP_REMOVED lines=20> */
.L_x_8845:
[----:B------:R-:W-:Y:S05]  /*188a0*/  BSYNC B6 ;  /* 0x0000000000067941 */ /* 0x000fea0003800000 */
.L_x_8844:
        /* <DEDUP_REMOVED lines=19> */
.L_x_8847:
[----:B------:R-:W-:Y:S05]  /*189e0*/  BSYNC B6 ;  /* 0x0000000000067941 */ /* 0x000fea0003800000 */
.L_x_8846:
[----:B------:R-:W-:Y:S01]  /*189f0*/  ULDC.64 UR4, c[0x0][0x9f8] ;  /* 0x00027e0000047ab9 */ /* 0x000fe20000000a00 */
[----:B------:R-:W-:Y:S01]  /*18a00*/  IMAD.U32 R34, RZ, RZ, UR40 ;  /* 0x00000028ff227e24 */ /* 0x000fe2000f8e00ff */
[----:B------:R-:W-:Y:S01]  /*18a10*/  UISETP.NE.U32.AND UP0, UPT, UR4, URZ, UPT ;  /* 0x0000003f0400728c */ /* 0x000fe2000bf05070 */
[----:B------:R-:W0:Y:S03]  /*18a20*/  LDC R20, c[0x0][0x430] ;  /* 0x00010c00ff147b82 */ /* 0x000e260000000800 */
[----:B------:R-:W-:-:S06]  /*18a30*/  UISETP.NE.AND.EX UP0, UPT, UR5, URZ, UPT, UP0 ;  /* 0x0000003f0500728c */ /* 0x000fcc000bf05300 */
[----:B------:R-:W-:-:S05]  /*18a40*/  PLOP3.LUT P0, PT, PT, PT, UP0, 0x80, 0x0 ;  /* 0x000000000000781c */ /* 0x000fca0003f0f008 */
[----:B------:R-:W-:Y:S02]  /*18a50*/  @UP0 ULDC.64 UR4, c[0x0][0x9f8] ;  /* 0x00027e0000040ab9 */ /* 0x000fe40000000a00 */
[----:B------:R-:W-:-:S06]  /*18a60*/  @UP0 UIMAD.WIDE UR4, UR40, 0x4, UR4 ;  /* 0x00000004280408a5 */ /* 0x000fcc000f8e0204 */
[----:B------:R-:W-:Y:S02]  /*18a70*/  IMAD.U32 R2, RZ, RZ, UR4 ;  /* 0x00000004ff027e24 */ /* 0x000fe4000f8e00ff */
[----:B------:R-:W-:-:S05]  /*18a80*/  IMAD.U32 R3, RZ, RZ, UR5 ;  /* 0x00000005ff037e24 */ /* 0x000fca000f8e00ff */
[----:B------:R1:W5:Y:S01]  /*18a90*/  @P0 LDG.E R34, desc[UR54][R2.64] ;  /* 0x0000003602220981 */ /* 0x000362000c1e1900 */
[----:B0-----:R-:W-:Y:S01]  /*18aa0*/  ISETP.NE.AND P2, PT, R20, 0x1, PT ;  /* 0x000000011400780c */ /* 0x001fe20003f45270 */
[----:B------:R-:W-:Y:S01]  /*18ab0*/  UMOV UR4, 0xffffffff ;  /* 0xffffffff00047882 */ /* 0x000fe20000000000 */
[----:B------:R-:W-:-:S11]  /*18ac0*/  LOP3.LUT R16, R16, 0xfffffff7, RZ, 0xc0, !PT ;  /* 0xfffffff710107812 */ /* 0x000fd600078ec0ff */
[----:B------:R-:W-:Y:S01]  /*18ad0*/  @P2 LOP3.LUT R16, R16, 0x8, RZ, 0xfc, !PT ;  /* 0x0000000810102812 */ /* 0x000fe200078efcff */
[----:B-1----:R-:W-:Y:S06]  /*18ae0*/  BRA.DIV UR4, `(.L_x_8848) ;  /* 0x0000005a04e07947 */ /* 0x002fec000b800000 */
.L_x_8926:
        /* <DEDUP_REMOVED lines=16> */
[----:B------:R-:W-:-:S04]  /*18bf0*/  LOP3.LUT R12, R8, 0x70, R12, 0xf8, !PT ;  /* 0x00000070080c7812 */ /* 0x000fc800078ef80c */
[C---:B------:R-:W-:Y:S01]  /*18c00*/  ISETP.GE.AND P1, PT, R10.reuse, UR36, PT ;  /* 0x000000240a007c0c */ /* 0x040fe2000bf26270 */
[----:B------:R-:W-:Y:S01]  /*18c10*/  VIADD R10, R10, UR38 ;  /* 0x000000260a0a7c36 */ /* 0x000fe20008000000 */
[----:B------:R-:W-:-:S03]  /*18c20*/  LOP3.LUT R12, R12, 0x80, RZ, 0xfc, !PT ;  /* 0x000000800c0c7812 */ /* 0x000fc600078efcff */
[----:B-1----:R-:W-:-:S04]  /*18c30*/  @P2 IMAD.HI.U32 R2, R10, R3, RZ ;  /* 0x000000030a022227 */ /* 0x002fc800078e00ff */
[----:B------:R-:W-:Y:S01]  /*18c40*/  IMAD.MOV.U32 R0, RZ, RZ, R10 ;  /* 0x000000ffff007224 */ /* 0x000fe200078e000a */
[----:B----4-:R-:W-:-:S03]  /*18c50*/  @P2 SHF.R.U32.HI R0, RZ, R5, R2 ;  /* 0x00000005ff002219 */ /* 0x010fc60000011602 */
[----:B------:R-:W0:Y:S01]  /*18c60*/  @!P1 LDC.64 R6, c[0x0][0x428] ;  /* 0x00010a00ff069b82 */ /* 0x000e220000000a00 */
[----:B------:R-:W-:-:S07]  /*18c70*/  @!P1 SHF.R.S32.HI R3, RZ, 0x1f, R0 ;  /* 0x0000001fff039819 */ /* 0x000fce0000011400 */
[----:B------:R-:W1:Y:S01]  /*18c80*/  @!P1 LDC.64 R4, c[0x0][0x418] ;  /* 0x00010600ff049b82 */ /* 0x000e620000000a00 */
[----:B0-----:R-:W-:-:S04]  /*18c90*/  @!P1 IMAD R2, R36, R6, RZ ;  /* 0x0000000624029224 */ /* 0x001fc800078e02ff */
[----:B------:R-:W-:Y:S02]  /*18ca0*/  @!P1 IMAD R7, R34, R7, R2 ;  /* 0x0000000722079224 */ /* 0x000fe400078e0202 */
[----:B------:R-:W-:-:S04]  /*18cb0*/  @!P1 IMAD.MOV.U32 R2, RZ, RZ, R0 ;  /* 0x000000ffff029224 */ /* 0x000fc800078e0000 */
[----:B------:R-:W-:-:S04]  /*18cc0*/  @!P1 IMAD.WIDE.U32 R2, R34, R6, R2 ;  /* 0x0000000622029225 */ /* 0x000fc800078e0002 */
[----:B------:R-:W-:Y:S01]  /*18cd0*/  @!P1 IMAD.IADD R3, R3, 0x1, R7 ;  /* 0x0000000103039824 */ /* 0x000fe200078e0207 */
[----:B-1----:R-:W-:Y:S01]  /*18ce0*/  @!P1 LEA R8, P0, R2, R4, 0x2 ;  /* 0x0000000402089211 */ /* 0x002fe200078010ff */
[----:B------:R-:W-:-:S03]  /*18cf0*/  VIADD R4, R12, UR4 ;  /* 0x000000040c047c36 */ /* 0x000fc60008000000 */
[----:B------:R-:W-:Y:S02]  /*18d00*/  @!P1 LEA.HI.X R9, R2, R5, R3, 0x2, P0 ;  /* 0x0000000502099211 */ /* 0x000fe400000f1403 */
[C---:B------:R-:W-:Y:S01]  /*18d10*/  ISETP.GE.AND P0, PT, R4.reuse, UR36, PT ;  /* 0x0000002404007c0c */ /* 0x040fe2000bf06270 */
[----:B------:R-:W0:Y:S01]  /*18d20*/  @P2 LDC R3, c[0x0][0x434] ;  /* 0x00010d00ff032b82 */ /* 0x000e220000000800 */
[----:B------:R-:W-:Y:S02]  /*18d30*/  VIADD R4, R4, UR38 ;  /* 0x0000002604047c36 */ /* 0x000fe40008000000 */
[----:B------:R-:W-:Y:S02]  /*18d40*/  ISETP.GT.U32.OR P0, PT, R12, 0x9f, P0 ;  /* 0x0000009f0c00780c */ /* 0x000fe40000704470 */
[----:B------:R-:W-:-:S03]  /*18d50*/  IMAD.MOV.U32 R11, RZ, RZ, R4 ;  /* 0x000000ffff0b7224 */ /* 0x000fc600078e0004 */
[----:B------:R-:W1:Y:S08]  /*18d60*/  @P2 LDC R5, c[0x0][0x438] ;  /* 0x00010e00ff052b82 */ /* 0x000e700000000800 */
[----:B------:R-:W2:Y:S01]  /*18d70*/  @!P0 LDC.64 R6, c[0x0][0x428] ;  /* 0x00010a00ff068b82 */ /* 0x000ea20000000a00 */
[----:B0-----:R-:W-:-:S05]  /*18d80*/  @P2 IMAD.HI.U32 R2, R4, R3, RZ ;  /* 0x0000000304022227 */ /* 0x001fca00078e00ff */
[----:B-1----:R-:W-:Y:S01]  /*18d90*/  @P2 SHF.R.U32.HI R11, RZ, R5, R2 ;  /* 0x00000005ff0b2219 */ /* 0x002fe20000011602 */
[----:B------:R-:W-:-:S03]  /*18da0*/  IMAD.MOV.U32 R5, RZ, RZ, RZ ;  /* 0x000000ffff057224 */ /* 0x000fc600078e00ff */
[----:B------:R-:W-:-:S03]  /*18db0*/  @!P0 SHF.R.S32.HI R3, RZ, 0x1f, R11 ;  /* 0x0000001fff038819 */ /* 0x000fc6000001140b */
[----:B------:R0:W5:Y:S01]  /*18dc0*/  @!P1 LDG.E R5, desc[UR54][R8.64] ;  /* 0x0000003608059981 */ /* 0x000162000c1e1900 */
[----:B--2---:R-:W-:-:S04]  /*18dd0*/  @!P0 IMAD R2, R36, R6, RZ ;  /* 0x0000000624028224 */ /* 0x004fc800078e02ff */
[----:B0-----:R-:W-:Y:S02]  /*18de0*/  @!P0 IMAD R8, R34, R7, R2 ;  /* 0x0000000722088224 */ /* 0x001fe400078e0202 */
[----:B------:R-:W-:-:S04]  /*18df0*/  @!P0 IMAD.MOV.U32 R2, RZ, RZ, R11 ;  /* 0x000000ffff028224 */ /* 0x000fc800078e000b */
[----:B------:R-:W-:Y:S02]  /*18e00*/  @!P0 IMAD.WIDE.U32 R2, R34, R6, R2 ;  /* 0x0000000622028225 */ /* 0x000fe400078e0002 */
[----:B------:R-:W0:Y:S02]  /*18e10*/  @!P0 LDC.64 R6, c[0x0][0x418] ;  /* 0x00010600ff068b82 */ /* 0x000e240000000a00 */
[----:B------:R-:W-:Y:S01]  /*18e20*/  @!P0 IMAD.IADD R3, R8, 0x1, R3 ;  /* 0x0000000108038824 */ /* 0x000fe200078e0203 */
[----:B------:R-:W-:Y:S02]  /*18e30*/  LOP3.LUT R16, R16, 0xfffffffd, RZ, 0xc0, !PT ;  /* 0xfffffffd10107812 */ /* 0x000fe400078ec0ff */
[----:B0-----:R-:W-:Y:S01]  /*18e40*/  @!P0 LEA R8, P1, R2, R6, 0x2 ;  /* 0x0000000602088211 */ /* 0x001fe200078210ff */
[----:B------:R-:W-:-:S03]  /*18e50*/  IMAD.MOV.U32 R6, RZ, RZ, RZ ;  /* 0x000000ffff067224 */ /* 0x000fc600078e00ff */
[----:B------:R-:W-:Y:S01]  /*18e60*/  @!P0 LEA.HI.X R9, R2, R7, R3, 0x2, P1 ;  /* 0x0000000702098211 */ /* 0x000fe200008f1403 */
[----:B------:R-:W-:Y:S02]  /*18e70*/  IMAD.MOV R3, RZ, RZ, -R0 ;  /* 0x000000ffff037224 */ /* 0x000fe400078e0a00 */
[----:B------:R-:W-:Y:S02]  /*18e80*/  IMAD.U32 R0, RZ, RZ, UR43 ;  /* 0x0000002bff007e24 */ /* 0x000fe4000f8e00ff */
[----:B------:R0:W5:Y:S01]  /*18e90*/  @!P0 LDG.E R6, desc[UR54][R8.64] ;  /* 0x0000003608068981 */ /* 0x000162000c1e1900 */
[----:B------:R-:W-:Y:S01]  /*18ea0*/  ISETP.GT.U32.AND P0, PT, R12, 0x9f, PT ;  /* 0x0000009f0c00780c */ /* 0x000fe20003f04070 */
[----:B------:R-:W-:Y:S01]  /*18eb0*/  IMAD.MOV R7, RZ, RZ, -R11 ;  /* 0x000000ffff077224 */ /* 0x000fe200078e0a0b */
[----:B------:R-:W-:Y:S01]  /*18ec0*/  ISETP.NE.AND P2, PT, R0, 0x3, PT ;  /* 0x000000030000780c */ /* 0x000fe20003f45270 */
[----:B------:R-:W-:Y:S01]  /*18ed0*/  IMAD R10, R20, R3, R10 ;  /* 0x00000003140a7224 */ /* 0x000fe200078e020a */
[----:B------:R-:W-:Y:S01]  /*18ee0*/  LOP3.LUT R18, R18, 0xffff, RZ, 0xc0, !PT ;  /* 0x0000ffff12127812 */ /* 0x000fe200078ec0ff */
[----:B------:R-:W-:-:S02]  /*18ef0*/  IMAD R7, R20, R7, R4 ;  /* 0x0000000714077224 */ /* 0x000fc400078e0204 */
[----:B------:R-:W-:-:S04]  /*18f00*/  IMAD.U32 R4, RZ, RZ, UR49 ;  /* 0x00000031ff047e24 */ /* 0x000fc8000f8e00ff */
[----:B------:R-:W-:Y:S02]  /*18f10*/  VIADD R4, R4, 0xffffffff ;  /* 0xffffffff04047836 */ /* 0x000fe40000000000 */
[----:B------:R-:W-:-:S04]  /*18f20*/  @P0 LOP3.LUT R16, R16, 0x2, RZ, 0xfc, !PT ;  /* 0x0000000210100812 */ /* 0x000fc800078efcff */
[----:B------:R-:W-:-:S04]  /*18f30*/  LOP3.LUT R16, R16, 0xfffffffb, RZ, 0xc0, !PT ;  /* 0xfffffffb10107812 */ /* 0x000fc800078ec0ff */
[----:B------:R-:W-:Y:S01]  /*18f40*/  @P2 LOP3.LUT R16, R16, 0x4, RZ, 0xfc, !PT ;  /* 0x0000000410102812 */ /* 0x000fe200078efcff */
[----:B0-----:R-:W-:Y:S06]  /*18f50*/  @!P2 BRA `(.L_x_8849) ;  /* 0x000000000004a947 */ /* 0x001fec0003800000 */
[----:B------:R-:W-:Y:S01]  /*18f60*/  BPT.TRAP 0x1 ;  /* 0x000000040000795c */ /* 0x000fe20000300000 */
.L_x_8849:
[----:B------:R-:W-:Y:S01]  /*18f70*/  IMAD R0, R31, 0x8, R17 ;  /* 0x000000081f007824 */ /* 0x000fe200078e0211 */
[----:B------:R-:W-:Y:S01]  /*18f80*/  SHF.L.U32 R26, R35, 0x1f, RZ ;  /* 0x0000001f231a7819 */ /* 0x000fe200000006ff */
[----:B------:R-:W-:Y:S01]  /*18f90*/  BSSY B0, `(.L_x_8850) ;  /* 0x0000004000007945 */ /* 0x000fe20003800000 */
[----:B------:R-:W-:Y:S02]  /*18fa0*/  SHF.R.S32.HI R23, RZ, 0x1f, R10 ;  /* 0x0000001fff177819 */ /* 0x000fe4000001140a */
[----:B------:R-:W0:Y:S02]  /*18fb0*/  SYNCS.PHASECHK.TRANS64.TRYWAIT P0, [R0+URZ+0x22880], R26 ;  /* 0x0228801a000075a7 */ /* 0x000e24000800017f */
[----:B0-----:R-:W-:Y:S05]  /*18fc0*/  @!P0 BRA `(.L_x_8851) ;  /* 0x0000005400d48947 */ /* 0x001fea0003800000 */
.L_x_8927:
[----:B------:R-:W-:Y:S05]  /*18fd0*/  BSYNC B0 ;  /* 0x0000000000007941 */ /* 0x000fea0003800000 */
.L_x_8850:
[----:B------:R-:W2:Y:S01]  /*18fe0*/  LDL R12, [R1+0x14] ;  /* 0x00001400010c7983 */ /* 0x000ea20000100800 */
[----:B------:R-:W1:Y:S01]  /*18ff0*/  LDC R11, c[0x0][0x2f4] ;  /* 0x0000bd00ff0b7b82 */ /* 0x000e620000000800 */
[----:B------:R-:W-:Y:S01]  /*19000*/  ULDC.64 UR4, c[0x0][0x328] ;  /* 0x0000ca0000047ab9 */ /* 0x000fe20000000a00 */
[----:B-----5:R-:W-:Y:S01]  /*19010*/  SHF.R.S32.HI R25, RZ, 0x1f, R5 ;  /* 0x0000001fff197819 */ /* 0x020fe20000011405 */
[----:B------:R-:W-:Y:S01]  /*19020*/  IMAD R3, R23, UR4, RZ ;  /* 0x0000000417037c24 */ /* 0x000fe2000f8e02ff */
[----:B------:R-:W-:Y:S01]  /*19030*/  ULDC.64 UR6, c[0x0][0x338] ;  /* 0x0000ce0000067ab9 */ /* 0x000fe20000000a00 */
[----:B------:R-:W3:Y:S01]  /*19040*/  S2R R13, SR_TID.X ;  /* 0x00000000000d7919 */ /* 0x000ee20000002100 */
[----:B------:R-:W-:Y:S01]  /*19050*/  SHF.R.S32.HI R27, RZ, 0x1f, R7 ;  /* 0x0000001fff1b7819 */ /* 0x000fe20000011407 */
[C---:B------:R-:W-:Y:S01]  /*19060*/  IMAD R9, R10.reuse, UR5, R3 ;  /* 0x000000050a097c24 */ /* 0x040fe2000f8e0203 */
[----:B------:R-:W-:Y:S01]  /*19070*/  SHF.R.S32.HI R28, RZ, 0x1f, R6 ;  /* 0x0000001fff1c7819 */ /* 0x000fe20000011406 */
[----:B------:R-:W-:Y:S01]  /*19080*/  IMAD.WIDE.U32 R2, R10, UR4, RZ ;  /* 0x000000040a027c25 */ /* 0x000fe2000f8e00ff */
[----:B------:R-:W-:-:S03]  /*19090*/  LOP3.LUT R16, R16, 0xfffffffe, RZ, 0xc0, !PT ;  /* 0xfffffffe10107812 */ /* 0x000fc600078ec0ff */
[----:B------:R-:W-:Y:S02]  /*190a0*/  IMAD.IADD R3, R3, 0x1, R9 ;  /* 0x0000000103037824 */ /* 0x000fe400078e0209 */
[----:B------:R-:W-:Y:S02]  /*190b0*/  IMAD R8, R25, UR6, RZ ;  /* 0x0000000619087c24 */ /* 0x000fe4000f8e02ff */
[----:B------:R-:W-:-:S04]  /*190c0*/  IMAD.WIDE.U32 R2, R5, UR6, R2 ;  /* 0x0000000605027c25 */ /* 0x000fc8000f8e0002 */
[----:B------:R-:W-:Y:S01]  /*190d0*/  IMAD R8, R5, UR7, R8 ;  /* 0x0000000705087c24 */ /* 0x000fe2000f8e0208 */
[----:B-1----:R-:W-:-:S03]  /*190e0*/  ISETP.GE.AND P1, PT, R30, R11, PT ;  /* 0x0000000b1e00720c */ /* 0x002fc60003f26270 */
[----:B------:R-:W-:Y:S01]  /*190f0*/  IMAD.IADD R9, R3, 0x1, R8 ;  /* 0x0000000103097824 */ /* 0x000fe200078e0208 */
[----:B------:R-:W-:Y:S01]  /*19100*/  ISETP.GE.AND P0, PT, R30, R11, PT ;  /* 0x0000000b1e00720c */ /* 0x000fe20003f06270 */
[----:B------:R-:W-:Y:S02]  /*19110*/  IMAD R11, R27, UR4, RZ ;  /* 0x000000041b0b7c24 */ /* 0x000fe4000f8e02ff */
[----:B------:R-:W-:Y:S02]  /*19120*/  IMAD.MOV.U32 R8, RZ, RZ, R2 ;  /* 0x000000ffff087224 */ /* 0x000fe400078e0002 */
[C---:B------:R-:W-:Y:S02]  /*19130*/  IMAD R11, R7.reuse, UR5, R11 ;  /* 0x00000005070b7c24 */ /* 0x040fe4000f8e020b */
[----:B------:R-:W-:Y:S01]  /*19140*/  IMAD.WIDE.U32 R2, R7, UR4, RZ ;  /* 0x0000000407027c25 */ /* 0x000fe2000f8e00ff */
[----:B------:R-:W-:-:S03]  /*19150*/  ULDC.64 UR4, c[0x0][0x330] ;  /* 0x0000cc0000047ab9 */ /* 0x000fc60000000a00 */
[----:B------:R-:W-:Y:S01]  /*19160*/  IMAD.IADD R3, R3, 0x1, R11 ;  /* 0x0000000103037824 */ /* 0x000fe200078e020b */
[----:B------:R-:W-:Y:S01]  /*19170*/  @P1 LOP3.LUT R16, R16, 0x1, RZ, 0xfc, !PT ;  /* 0x0000000110101812 */ /* 0x000fe200078efcff */
[----:B------:R-:W-:Y:S01]  /*19180*/  IMAD R11, R28, UR6, RZ ;  /* 0x000000061c0b7c24 */ /* 0x000fe2000f8e02ff */
[----:B---3--:R-:W-:Y:S01]  /*19190*/  LOP3.LUT R13, R13, 0x7f, RZ, 0xc0, !PT ;  /* 0x0000007f0d0d7812 */ /* 0x008fe200078ec0ff */
[----:B------:R-:W-:Y:S01]  /*191a0*/  IMAD.WIDE.U32 R2, R6, UR6, R2 ;  /* 0x0000000606027c25 */ /* 0x000fe2000f8e0002 */
[----:B------:R-:W-:Y:S02]  /*191b0*/  LOP3.LUT R16, R16, 0xffffff7f, RZ, 0xc0, !PT ;  /* 0xffffff7f10107812 */ /* 0x000fe400078ec0ff */
[----:B------:R-:W-:Y:S01]  /*191c0*/  SHF.R.U32.HI R13, RZ, 0x3, R13 ;  /* 0x00000003ff0d7819 */ /* 0x000fe2000001160d */
        /* <DEDUP_REMOVED lines=9> */
[----:B------:R-:W-:Y:S01]  /*19260*/  IADD3 R8, P1, R2, UR6, RZ ;  /* 0x0000000602087c10 */ /* 0x000fe2000ff3e0ff */
[----:B------:R-:W-:-:S03]  /*19270*/  IMAD.MOV.U32 R2, RZ, RZ, -0xa0 ;  /* 0xffffff60ff027424 */ /* 0x000fc600078e00ff */
[----:B------:R-:W-:Y:S01]  /*19280*/  IADD3.X R21, R21, UR7, R3, P1, !PT ;  /* 0x0000000715157c10 */ /* 0x000fe20008ffe403 */
[----:B------:R-:W-:-:S04]  /*19290*/  IMAD R4, R4, R2, UR36 ;  /* 0x0000002404047e24 */ /* 0x000fc8000f8e0202 */
        /* <DEDUP_REMOVED lines=82> */
.L_x_8949:
        /* <DEDUP_REMOVED lines=9> */
.L_x_8853:
        /* <DEDUP_REMOVED lines=11> */
.L_x_8854:
[----:B------:R1:W-:Y:S01]  /*19900*/  SYNCS.ARRIVE.TRANS64.A1T0 RZ, [R0+URZ+0x22870], RZ ;  /* 0x022870ff00ff79a7 */ /* 0x0003e2000810003f */
[----:B------:R-:W-:Y:S05]  /*19910*/  @!P6 BRA `(.L_x_8855) ;  /* 0x000000000004e947 */ /* 0x000fea0003800000 */
[----:B------:R-:W-:Y:S01]  /*19920*/  BPT.TRAP 0x1 ;  /* 0x000000040000795c */ /* 0x000fe20000300000 */
.L_x_8855:
[----:B------:R-:W2:Y:S01]  /*19930*/  SYNCS.PHASECHK.TRANS64.TRYWAIT P0, [R0+URZ+0x22840], R26 ;  /* 0x0228401a000075a7 */ /* 0x000ea2000800017f */
[----:B------:R-:W-:Y:S04]  /*19940*/  BSSY B0, `(.L_x_8856) ;  /* 0x0000002000007945 */ /* 0x000fe80003800000 */
[----:B--2---:R-:W-:Y:S05]  /*19950*/  @!P0 BRA `(.L_x_8857) ;  /* 0x0000005800a88947 */ /* 0x004fea0003800000 */
.L_x_8950:
[----:B------:R-:W-:Y:S05]  /*19960*/  BSYNC B0 ;  /* 0x0000000000007941 */ /* 0x000fea0003800000 */
.L_x_8856:
[----:B------:R-:W-:Y:S01]  /*19970*/  ULDC.64 UR4, c[0x0][0x300] ;  /* 0x0000c00000047ab9 */ /* 0x000fe20000000a00 */
[----:B------:R-:W-:Y:S01]  /*19980*/  ULDC.64 UR6, c[0x0][0x310] ;  /* 0x0000c40000067ab9 */ /* 0x000fe20000000a00 */
[----:B------:R-:W-:Y:S01]  /*19990*/  IMAD R23, R23, UR4, RZ ;  /* 0x0000000417177c24 */ /* 0x000fe2000f8e02ff */
[----:B------:R-:W-:Y:S01]  /*199a0*/  ULDC.64 UR8, c[0x0][0x308] ;  /* 0x0000c20000087ab9 */ /* 0x000fe20000000a00 */
[C---:B------:R-:W-:Y:S01]  /*199b0*/  IMAD.WIDE.U32 R2, R10.reuse, UR4, RZ ;  /* 0x000000040a027c25 */ /* 0x040fe2000f8e00ff */
[----:B------:R-:W-:Y:S01]  /*199c0*/  ULDC.64 UR10, c[0x0][0x2e8] ;  /* 0x0000ba00000a7ab9 */ /* 0x000fe20000000a00 */
[----:B------:R-:W3:Y:S02]  /*199d0*/  LDC R11, c[0x0][0x2f4] ;  /* 0x0000bd00ff0b7b82 */ /* 0x000ee40000000800 */
[----:B------:R-:W-:Y:S02]  /*199e0*/  IMAD R8, R10, UR5, R23 ;  /* 0x000000050a087c24 */ /* 0x000fe4000f8e0217 */
[----:B------:R-:W-:-:S02]  /*199f0*/  IMAD R25, R25, UR6, RZ ;  /* 0x0000000619197c24 */ /* 0x000fc4000f8e02ff */
[----:B------:R-:W-:Y:S02]  /*19a00*/  IMAD.IADD R3, R3, 0x1, R8 ;  /* 0x0000000103037824 */ /* 0x000fe400078e0208 */
[C---:B------:R-:W-:Y:S02]  /*19a10*/  IMAD R25, R5.reuse, UR7, R25 ;  /* 0x0000000705197c24 */ /* 0x040fe4000f8e0219 */
[----:B------:R-:W-:-:S04]  /*19a20*/  IMAD.WIDE.U32 R2, R5, UR6, R2 ;  /* 0x0000000605027c25 */ /* 0x000fc8000f8e0002 */
[----:B------:R-:W-:Y:S02]  /*19a30*/  IMAD.IADD R3, R3, 0x1, R25 ;  /* 0x0000000103037824 */ /* 0x000fe400078e0219 */
[C---:B------:R-:W-:Y:S02]  /*19a40*/  IMAD R9, R18.reuse, UR9, RZ ;  /* 0x0000000912097c24 */ /* 0x040fe4000f8e02ff */
[----:B------:R-:W-:-:S04]  /*19a50*/  IMAD.WIDE.U32 R2, R18, UR8, R2 ;  /* 0x0000000812027c25 */ /* 0x000fc8000f8e0002 */
[----:B------:R-:W-:Y:S01]  /*19a60*/  IMAD R10, R27, UR4, RZ ;  /* 0x000000041b0a7c24 */ /* 0x000fe2000f8e02ff */
[----:B------:R-:W-:Y:S01]  /*19a70*/  IADD3 R8, P0, R2, UR10, RZ ;  /* 0x0000000a02087c10 */ /* 0x000fe2000ff1e0ff */
[----:B------:R-:W-:Y:S01]  /*19a80*/  IMAD R28, R28, UR6, RZ ;  /* 0x000000061c1c7c24 */ /* 0x000fe2000f8e02ff */
[----:B---3--:R-:W-:Y:S01]  /*19a90*/  ISETP.GE.AND P2, PT, R30, R11, PT ;  /* 0x0000000b1e00720c */ /* 0x008fe20003f46270 */
[----:B------:R-:W-:Y:S01]  /*19aa0*/  IMAD R10, R7, UR5, R10 ;  /* 0x00000005070a7c24 */ /* 0x000fe2000f8e020a */
[----:B------:R-:W-:Y:S01]  /*19ab0*/  IADD3.X R5, R3, UR11, R9, P0, !PT ;  /* 0x0000000b03057c10 */ /* 0x000fe200087fe409 */
[----:B------:R-:W-:Y:S01]  /*19ac0*/  IMAD.WIDE.U32 R2, R7, UR4, RZ ;  /* 0x0000000407027c25 */ /* 0x000fe2000f8e00ff */
[----:B------:R-:W-:-:S03]  /*19ad0*/  UMOV UR4, 0xffffffff ;  /* 0xffffffff00047882 */ /* 0x000fc60000000000 */
[----:B------:R-:W-:Y:S02]  /*19ae0*/  IMAD.IADD R3, R3, 0x1, R10 ;  /* 0x0000000103037824 */ /* 0x000fe400078e020a */
[C---:B------:R-:W-:Y:S02]  /*19af0*/  IMAD R28, R6.reuse, UR7, R28 ;  /* 0x00000007061c7c24 */ /* 0x040fe4000f8e021c */
[----:B------:R-:W-:-:S04]  /*19b00*/  IMAD.WIDE.U32 R2, R6, UR6, R2 ;  /* 0x0000000606027c25 */ /* 0x000fc8000f8e0002 */
[----:B------:R-:W-:Y:S02]  /*19b10*/  IMAD.IADD R3, R3, 0x1, R28 ;  /* 0x0000000103037824 */ /* 0x000fe400078e021c */
[----:B------:R-:W-:-:S03]  /*19b20*/  IMAD.WIDE.U32 R2, R18, UR8, R2 ;  /* 0x0000000812027c25 */ /* 0x000fc6000f8e0002 */
[----:B------:R-:W-:-:S04]  /*19b30*/  IADD3 R7, P0, R2, UR10, RZ ;  /* 0x0000000a02077c10 */ /* 0x000fc8000ff1e0ff */
[----:B------:R-:W-:Y:S01]  /*19b40*/  IADD3.X R6, R9, UR11, R3, P0, !PT ;  /* 0x0000000b09067c10 */ /* 0x000fe200087fe403 */
[----:B------:R-:W-:Y:S08]  /*19b50*/  BRA.DIV UR4, `(.L_x_8858) ;  /* 0x0000005a043c7947 */ /* 0x000ff0000b800000 */
[----:B------:R-:W3:Y:S01]  /*19b60*/  SHFL.IDX PT, R14, R8, RZ, 0x181f ;  /* 0x00181fff080e7589 */ /* 0x000ee200000e0000 */
[C---:B------:R-:W-:Y:S02]  /*19b70*/  LOP3.LUT P6, RZ, R16.reuse, 0x80, RZ, 0xc0, !PT ;  /* 0x0000008010ff7812 */ /* 0x040fe400078cc0ff */
[----:B------:R-:W-:Y:S01]  /*19b80*/  P2R R9, PR, RZ, 0x2 ;  /* 0x00000002ff097803 */ /* 0x000fe20000000000 */
[----:B------:R-:W4:Y:S01]  /*19b90*/  SHFL.IDX PT, R2, R5, RZ, 0x181f ;  /* 0x00181fff05027589 */ /* 0x000f2200000e0000 */
[----:B------:R-:W-:-:S09]  /*19ba0*/  LOP3.LUT P1, RZ, R16, 0x10, RZ, 0xc0, !PT ;  /* 0x0000001010ff7812 */ /* 0x000fd2000782c0ff */
[----:B---3--:R-:W-:-:S05]  /*19bb0*/  @P6 IADD3 R14, P0, R30, R14, RZ ;  /* 0x0000000e1e0e6210 */ /* 0x008fca0007f1e0ff */
[----:B----4-:R-:W-:Y:S02]  /*19bc0*/  @P6 IMAD.X R3, RZ, RZ, R2, P0 ;  /* 0x000000ffff036224 */ /* 0x010fe400000e0602 */
[----:B------:R-:W-:Y:S02]  /*19bd0*/  @P6 IMAD.MOV.U32 R2, RZ, RZ, R14 ;  /* 0x000000ffff026224 */ /* 0x000fe400078e000e */
[----:B------:R-:W3:Y:S04]  /*19be0*/  SHFL.IDX PT, R14, R8, 0x1, 0x181f ;  /* 0x00381f00080e7f89 */ /* 0x000ee800000e0000 */
[----:B------:R4:W-:Y:S01]  /*19bf0*/  @P6 LDGSTS.E.BYPASS.LTC128B.128 [R4+0x18400], desc[UR54][R2.64], !P2 ;  /* 0x1840000002046fae */ /* 0x0009e2000d101d76 */
[----:B------:R-:W-:-:S03]  /*19c00*/  LOP3.LUT P6, RZ, R16, 0x100, RZ, 0xc0, !PT ;  /* 0x0000010010ff7812 */ /* 0x000fc600078cc0ff */
[----:B----4-:R-:W4:Y:S01]  /*19c10*/  SHFL.IDX PT, R2, R5, 0x1, 0x181f ;  /* 0x00381f0005027f89 */ /* 0x010f2200000e0000 */
[----:B---3--:R-:W-:-:S05]  /*19c20*/  @P1 IADD3 R14, P0, R30, R14, RZ ;  /* 0x0000000e1e0e1210 */ /* 0x008fca0007f1e0ff */
[----:B----4-:R-:W-:Y:S02]  /*19c30*/  @P1 IMAD.X R3, RZ, RZ, R2, P0 ;  /* 0x000000ffff031224 */ /* 0x010fe400000e0602 */
[----:B------:R-:W-:Y:S02]  /*19c40*/  @P1 IMAD.MOV.U32 R2, RZ, RZ, R14 ;  /* 0x000000ffff021224 */ /* 0x000fe400078e000e */
[----:B------:R-:W3:Y:S04]  /*19c50*/  SHFL.IDX PT, R14, R8, 0x2, 0x181f ;  /* 0x00581f00080e7f89 */ /* 0x000ee800000e0000 */
[----:B------:R4:W-:Y:S01]  /*19c60*/  @P1 LDGSTS.E.BYPASS.LTC128B.128 [R4+0x18c00], desc[UR54][R2.64], !P2 ;  /* 0x18c0000002041fae */ /* 0x0009e2000d101d76 */
[----:B------:R-:W-:-:S03]  /*19c70*/  ISETP.NE.AND P1, PT, R9, RZ, PT ;  /* 0x000000ff0900720c */ /* 0x000fc60003f25270 */
[----:B----4-:R-:W4:Y:S01]  /*19c80*/  SHFL.IDX PT, R2, R5, 0x2, 0x181f ;  /* 0x00581f0005027f89 */ /* 0x010f2200000e0000 */
[----:B---3--:R-:W-:-:S05]  /*19c90*/  @P5 IADD3 R14, P0, R30, R14, RZ ;  /* 0x0000000e1e0e5210 */ /* 0x008fca0007f1e0ff */
[----:B----4-:R-:W-:Y:S02]  /*19ca0*/  @P5 IMAD.X R9, RZ, RZ, R2, P0 ;  /* 0x000000ffff095224 */ /* 0x010fe400000e0602 */
[----:B------:R-:W-:Y:S02]  /*19cb0*/  @P5 IMAD.MOV.U32 R2, RZ, RZ, R14 ;  /* 0x000000ffff025224 */ /* 0x000fe400078e000e */
[----:B------:R-:W-:Y:S01]  /*19cc0*/  @P5 IMAD.MOV.U32 R3, RZ, RZ, R9 ;  /* 0x000000ffff035224 */ /* 0x000fe200078e0009 */
[----:B------:R-:W3:Y:S04]  /*19cd0*/  SHFL.IDX PT, R14, R8, 0x3, 0x181f ;  /* 0x00781f00080e7f89 */ /* 0x000ee800000e0000 */
[----:B------:R4:W-:Y:S01]  /*19ce0*/  @P5 LDGSTS.E.BYPASS.LTC128B.128 [R4+0x19400], desc[UR54][R2.64], !P2 ;  /* 0x1940000002045fae */ /* 0x0009e2000d101d76 */
[----:B------:R-:W-:-:S03]  /*19cf0*/  LOP3.LUT P5, RZ, R16, 0x40, RZ, 0xc0, !PT ;  /* 0x0000004010ff7812 */ /* 0x000fc600078ac0ff */
        /* <DEDUP_REMOVED lines=8> */
[----:B----4-:R-:W4:Y:S10]  /*19d80*/  SHFL.IDX PT, R2, R5, 0x4, 0x181f ;  /* 0x00981f0005027f89 */ /* 0x010f3400000e0000 */
[----:B---3--:R-:W-:-:S05]  /*19d90*/  @P4 IADD3 R14, P0, R30, R14, RZ ;  /* 0x0000000e1e0e4210 */ /* 0x008fca0007f1e0ff */
[----:B----4-:R-:W-:Y:S02]  /*19da0*/  @P4 IMAD.X R9, RZ, RZ, R2, P0 ;  /* 0x000000ffff094224 */ /* 0x010fe400000e0602 */
[----:B------:R-:W-:Y:S02]  /*19db0*/  @P4 IMAD.MOV.U32 R2, RZ, RZ, R14 ;  /* 0x000000ffff024224 */ /* 0x000fe400078e000e */
[----:B------:R-:W-:Y:S01]  /*19dc0*/  @P4 IMAD.MOV.U32 R3, RZ, RZ, R9 ;  /* 0x000000ffff034224 */ /* 0x000fe200078e0009 */
[----:B------:R-:W3:Y:S04]  /*19dd0*/  SHFL.IDX PT, R14, R8, 0x5, 0x181f ;  /* 0x00b81f00080e7f89 */ /* 0x000ee800000e0000 */
[----:B------:R4:W-:Y:S04]  /*19de0*/  @P4 LDGSTS.E.BYPASS.LTC128B.128 [R4+0x1a400], desc[UR54][R2.64], !P2 ;  /* 0x1a40000002044fae */ /* 0x0009e8000d101d76 */
[----:B----4-:R-:W4:Y:S01]  /*19df0*/  SHFL.IDX PT, R2, R5, 0x5, 0x181f ;  /* 0x00b81f0005027f89 */ /* 0x010f2200000e0000 */
[----:B---3--:R-:W-:-:S05]  /*19e00*/  @P5 IADD3 R14, P0, R30, R14, RZ ;  /* 0x0000000e1e0e5210 */ /* 0x008fca0007f1e0ff */
[----:B----4-:R-:W-:Y:S02]  /*19e10*/  @P5 IMAD.X R9, RZ, RZ, R2, P0 ;  /* 0x000000ffff095224 */ /* 0x010fe400000e0602 */
[----:B------:R-:W-:Y:S02]  /*19e20*/  @P5 IMAD.MOV.U32 R2, RZ, RZ, R14 ;  /* 0x000000ffff025224 */ /* 0x000fe400078e000e */
[----:B------:R-:W-:Y:S01]  /*19e30*/  @P5 IMAD.MOV.U32 R3, RZ, RZ, R9 ;  /* 0x000000ffff035224 */ /* 0x000fe200078e0009 */
[----:B------:R-:W3:Y:S04]  /*19e40*/  SHFL.IDX PT, R14, R8, 0x6, 0x181f ;  /* 0x00d81f00080e7f89 */ /* 0x000ee800000e0000 */
[----:B------:R4:W-:Y:S04]  /*19e50*/  @P5 LDGSTS.E.BYPASS.LTC128B.128 [R4+0x1ac00], desc[UR54][R2.64], !P2 ;  /* 0x1ac0000002045fae */ /* 0x0009e8000d101d76 */
[----:B----4-:R-:W4:Y:S04]  /*19e60*/  SHFL.IDX PT, R2, R5, 0x6, 0x181f ;  /* 0x00d81f0005027f89 */ /* 0x010f2800000e0000 */
[----:B------:R-:W-:Y:S01]  /*19e70*/  SHFL.IDX PT, R5, R5, 0x7, 0x181f ;  /* 0x00f81f0005057f89 */ /* 0x000fe200000e0000 */
[----:B---3--:R-:W-:-:S05]  /*19e80*/  @P6 IADD3 R14, P0, R30, R14, RZ ;  /* 0x0000000e1e0e6210 */ /* 0x008fca0007f1e0ff */
[----:B----4-:R-:W-:Y:S02]  /*19e90*/  @P6 IMAD.X R9, RZ, RZ, R2, P0 ;  /* 0x000000ffff096224 */ /* 0x010fe400000e0602 */
[----:B------:R-:W-:Y:S02]  /*19ea0*/  @P6 IMAD.MOV.U32 R2, RZ, RZ, R14 ;  /* 0x000000ffff026224 */ /* 0x000fe400078e000e */
[----:B------:R-:W3:Y:S01]  /*19eb0*/  SHFL.IDX PT, R14, R8, 0x7, 0x181f ;  /* 0x00f81f00080e7f89 */ /* 0x000ee200000e0000 */
[----:B------:R-:W-:-:S05]  /*19ec0*/  @P6 IMAD.MOV.U32 R3, RZ, RZ, R9 ;  /* 0x000000ffff036224 */ /* 0x000fca00078e0009 */
[----:B------:R4:W-:Y:S01]  /*19ed0*/  @P6 LDGSTS.E.BYPASS.LTC128B.128 [R4+0x1b400], desc[UR54][R2.64], !P2 ;  /* 0x1b40000002046fae */ /* 0x0009e2000d101d76 */
[----:B---3--:R-:W-:-:S05]  /*19ee0*/  @P3 IADD3 R14, P0, R30, R14, RZ ;  /* 0x0000000e1e0e3210 */ /* 0x008fca0007f1e0ff */
[----:B------:R-:W-:Y:S02]  /*19ef0*/  @P3 IMAD.X R9, RZ, RZ, R5, P0 ;  /* 0x000000ffff093224 */ /* 0x000fe400000e0605 */
[----:B----4-:R-:W-:Y:S01]  /*19f00*/  @P3 IMAD.MOV.U32 R2, RZ, RZ, R14 ;  /* 0x000000ffff023224 */ /* 0x010fe200078e000e */
[----:B------:R-:W-:Y:S01]  /*19f10*/  SHFL.IDX PT, R5, R6, 0x1, 0x181f ;  /* 0x00381f0006057f89 */ /* 0x000fe200000e0000 */
[----:B------:R-:W-:-:S03]  /*19f20*/  @P3 IMAD.MOV.U32 R3, RZ, RZ, R9 ;  /* 0x000000ffff033224 */ /* 0x000fc600078e0009 */
[----:B------:R-:W3:Y:S04]  /*19f30*/  SHFL.IDX PT, R14, R7, RZ, 0x181f ;  /* 0x00181fff070e7589 */ /* 0x000ee800000e0000 */
[----:B------:R-:W4:Y:S04]  /*19f40*/  SHFL.IDX PT, R9, R6, RZ, 0x181f ;  /* 0x00181fff06097589 */ /* 0x000f2800000e0000 */
[----:B------:R5:W-:Y:S01]  /*19f50*/  @P3 LDGSTS.E.BYPASS.LTC128B.128 [R4+0x1bc00], desc[UR54][R2.64], !P2 ;  /* 0x1bc0000002043fae */ /* 0x000be2000d101d76 */
[----:B---3--:R-:W-:-:S05]  /*19f60*/  @P1 IADD3 R14, P0, R30, R14, RZ ;  /* 0x0000000e1e0e1210 */ /* 0x008fca0007f1e0ff */
[----:B----4-:R-:W-:Y:S02]  /*19f70*/  @P1 IMAD.X R9, RZ, RZ, R9, P0 ;  /* 0x000000ffff091224 */ /* 0x010fe400000e0609 */
[----:B-----5:R-:W-:Y:S02]  /*19f80*/  @P1 IMAD.MOV.U32 R2, RZ, RZ, R14 ;  /* 0x000000ffff021224 */ /* 0x020fe400078e000e */
[----:B------:R-:W-:Y:S01]  /*19f90*/  @P1 IMAD.MOV.U32 R3, RZ, RZ, R9 ;  /* 0x000000ffff031224 */ /* 0x000fe200078e0009 */
[----:B------:R3:W4:Y:S04]  /*19fa0*/  SHFL.IDX PT, R14, R7, 0x1, 0x181f ;  /* 0x00381f00070e7f89 */ /* 0x00072800000e0000 */
[----:B------:R3:W-:Y:S02]  /*19fb0*/  @P1 LDGSTS.E.BYPASS.LTC128B.128 [R4+0x1c400], desc[UR54][R2.64], !P2 ;  /* 0x1c40000002041fae */ /* 0x0007e4000d101d76 */
.L_x_8972:
        /* <DEDUP_REMOVED lines=9> */
.L_x_8859:
[----:B------:R-:W-:Y:S02]  /*1a050*/  PLOP3.LUT P1, PT, P1, P0, PT, 0xa2, 0x0 ;  /* 0x000000000000781c */ /* 0x000fe40000f21472 */
[----:B------:R-:W-:-:S08]  /*1a060*/  @P0 R2UR P1, UR4, R0 ;  /* 0x00000000000402ca */ /* 0x000fd00000020000 */
[----:B------:R-:W-:-:S05]  /*1a070*/  @P0 PLOP3.LUT P0, PT, P1, PT, PT, 0x80, 0x0 ;  /* 0x000000000000081c */ /* 0x000fca0000f0f070 */
[----:B------:R-:W-:Y:S01]  /*1a080*/  @!P1 SYNCS.ARRIVE.TRANS64.RED.A0T1 RZ, [UR4+0x22830], RZ ;  /* 0x022830ffffff99a7 */ /* 0x000fe20008200404 */
[----:B------:R-:W-:Y:S07]  /*1a090*/  @!P1 ARRIVES.LDGSTSBAR.64.TRANSCNT [UR4+0x22830] ;  /* 0x02283000ff0099b0 */ /* 0x000fee0008000a84 */
[----:B------:R-:W-:Y:S05]  /*1a0a0*/  @P0 BRA.U.ANY `(.L_x_8859) ;  /* 0xfffffffd00e80947 */ /* 0x000fea000393ffff */
[----:B------:R-:W-:Y:S01]  /*1a0b0*/  NOP ;  /* 0x0000000000007918 */ /* 0x000fe20000000000 */
[----:B---3--:R-:W-:-:S05]  /*1a0c0*/  IMAD.U32 R2, RZ, RZ, UR43 ;  /* 0x0000002bff027e24 */ /* 0x008fca000f8e00ff */
[----:B------:R-:W-:-:S13]  /*1a0d0*/  ISETP.NE.AND P2, PT, R2, 0x3, PT ;  /* 0x000000030200780c */ /* 0x000fda0003f45270 */
[----:B------:R-:W-:Y:S05]  /*1a0e0*/  @!P2 BRA `(.L_x_8860) ;  /* 0x000000000004a947 */ /* 0x000fea0003800000 */
[----:B------:R-:W-:Y:S01]  /*1a0f0*/  BPT.TRAP 0x1 ;  /* 0x000000040000795c */ /* 0x000fe20000300000 */
.L_x_8860:
[----:B------:R3:W-:Y:S02]  /*1a100*/  SYNCS.ARRIVE.TRANS64.A1T0 RZ, [R0+URZ+0x22830], RZ ;  /* 0x022830ff00ff79a7 */ /* 0x0007e4000810003f */
[----:B------:R-:W-:Y:S05]  /*1a110*/  WARPSYNC.ALL ;  /* 0x0000000000007948 */ /* 0x000fea0003800000 */
[----:B0123--:R-:W-:Y:S01]  /*1a120*/  VIADD R0, R17, 0x14400 ;  /* 0x0001440011007836 */ /* 0x00ffe20000000000 */
        /* <DEDUP_REMOVED lines=26> */
.L_x_8862:
[----:B------:R-:W-:Y:S05]  /*1a2d0*/  BSYNC B6 ;  /* 0x0000000000067941 */ /* 0x000fea0003800000 */
.L_x_8861:
[----:B------:R0:W5:Y:S01]  /*1a2e0*/  LDL R8, [R1+0x1c] ;  /* 0x00001c0001087983 */ /* 0x0001620000100800 */
[----:B------:R-:W-:Y:S01]  /*1a2f0*/  UISETP.NE.AND UP0, UPT, UR48, URZ, UPT ;  /* 0x0000003f3000728c */ /* 0x000fe2000bf05270 */
[C---:B------:R-:W-:Y:S01]  /*1a300*/  R2UR UR8, R18.reuse ;  /* 0x00000000120872ca */ /* 0x040fe200000e0000 */
[----:B------:R-:W-:Y:S01]  /*1a310*/  ULDC.64 UR6, c[0x0][0x2d8] ;  /* 0x0000b60000067ab9 */ /* 0x000fe20000000a00 */
[----:B------:R-:W1:Y:S01]  /*1a320*/  S2R R20, SR_TID.X ;  /* 0x0000000000147919 */ /* 0x000e620000002100 */
[----:B------:R-:W-:Y:S01]  /*1a330*/  R2UR UR9, R18 ;  /* 0x00000000120972ca */ /* 0x000fe200000e0000 */
[----:B------:R-:W-:Y:S01]  /*1a340*/  UMOV UR4, UR36 ;  /* 0x0000002400047c82 */ /* 0x000fe20008000000 */
[----:B------:R-:W-:Y:S01]  /*1a350*/  PLOP3.LUT P0, PT, PT, PT, UP0, 0x80, 0x0 ;  /* 0x000000000000781c */ /* 0x000fe20003f0f008 */
[----:B------:R-:W-:Y:S01]  /*1a360*/  UMOV UR5, UR39 ;  /* 0x0000002700057c82 */ /* 0x000fe20008000000 */
[----:B------:R-:W-:Y:S01]  /*1a370*/  PLOP3.LUT P1, PT, PT, PT, UP0, 0x80, 0x0 ;  /* 0x000000000000781c */ /* 0x000fe20003f2f008 */
[----:B------:R-:W-:Y:S01]  /*1a380*/  UISETP.NE.AND UP1, UPT, UR47, URZ, UPT ;  /* 0x0000003f2f00728c */ /* 0x000fe2000bf25270 */
[----:B------:R-:W2:Y:S01]  /*1a390*/  LDC R6, c[0x0][0x448] ;  /* 0x00011200ff067b82 */ /* 0x000ea20000000800 */
[----:B------:R-:W-:-:S03]  /*1a3a0*/  @UP0 ULDC UR10, c[0x0][0x44c] ;  /* 0x00011300000a0ab9 */ /* 0x000fc60000000800 */
[----:B------:R-:W-:Y:S02]  /*1a3b0*/  UIMAD.WIDE.U32 UR4, UR8, UR6, UR4 ;  /* 0x00000006080472a5 */ /* 0x000fe4000f8e0004 */
[----:B------:R-:W-:Y:S02]  /*1a3c0*/  USHF.R.S32.HI UR6, URZ, 0x1f, UR40 ;  /* 0x0000001f3f067899 */ /* 0x000fe40008011428 */
[----:B------:R-:W-:Y:S02]  /*1a3d0*/  UIMAD UR5, UR9, UR7, UR5 ;  /* 0x00000007090572a4 */ /* 0x000fe4000f8e0205 */
[----:B------:R-:W-:Y:S01]  /*1a3e0*/  USEL UR6, UR6, URZ, !UP1 ;  /* 0x0000003f06067287 */ /* 0x000fe2000c800000 */
[----:B------:R-:W-:Y:S01]  /*1a3f0*/  ULDC.64 UR8, c[0x0][0x2e0] ;  /* 0x0000b80000087ab9 */ /* 0x000fe20000000a00 */
[----:B------:R-:W-:Y:S01]  /*1a400*/  USEL UR7, UR40, URZ, !UP1 ;  /* 0x0000003f28077287 */ /* 0x000fe2000c800000 */
[C---:B-1----:R-:W-:Y:S01]  /*1a410*/  LOP3.LUT R21, R20.reuse, 0x7f, RZ, 0xc0, !PT ;  /* 0x0000007f14157812 */ /* 0x042fe200078ec0ff */
[----:B------:R-:W-:-:S03]  /*1a420*/  IMAD.SHL.U32 R20, R20, 0x10, RZ ;  /* 0x0000001014147824 */ /* 0x000fc600078e00ff */
[----:B------:R-:W-:-:S04]  /*1a430*/  SHF.R.U32.HI R21, RZ, 0x3, R21 ;  /* 0x00000003ff157819 */ /* 0x000fc80000011615 */
[----:B------:R-:W-:-:S05]  /*1a440*/  LOP3.LUT R20, R21, 0x70, R20, 0xf8, !PT ;  /* 0x0000007015147812 */ /* 0x000fca00078ef814 */
[----:B------:R-:W-:-:S04]  /*1a450*/  IMAD.IADD R9, R20, 0x1, R19 ;  /* 0x0000000114097824 */ /* 0x000fc800078e0213 */
[----:B------:R-:W-:Y:S01]  /*1a460*/  @P0 IMAD.HI.U32 R0, R9, UR10, RZ ;  /* 0x0000000a09000c27 */ /* 0x000fe2000f8e00ff */
[----:B------:R-:W-:-:S03]  /*1a470*/  @UP0 ULDC UR10, c[0x0][0x450] ;  /* 0x00011400000a0ab9 */ /* 0x000fc60000000800 */
[----:B------:R-:W-:Y:S01]  /*1a480*/  IMAD.MOV.U32 R7, RZ, RZ, R9 ;  /* 0x000000ffff077224 */ /* 0x000fe200078e0009 */
[----:B------:R-:W-:Y:S01]  /*1a490*/  @P1 SHF.R.U32.HI R7, RZ, UR10, R0 ;  /* 0x0000000aff071c19 */ /* 0x000fe20008011600 */
[----:B------:R-:W-:-:S03]  /*1a4a0*/  UIMAD UR6, UR6, UR8, URZ ;  /* 0x00000008060672a4 */ /* 0x000fc6000f8e023f */
[----:B------:R-:W-:Y:S01]  /*1a4b0*/  SHF.R.S32.HI R0, RZ, 0x1f, R7 ;  /* 0x0000001fff007819 */ /* 0x000fe20000011407 */
[----:B------:R-:W-:Y:S02]  /*1a4c0*/  UIMAD UR6, UR7, UR9, UR6 ;  /* 0x00000009070672a4 */ /* 0x000fe4000f8e0206 */
[----:B------:R-:W-:-:S03]  /*1a4d0*/  UIMAD.WIDE.U32 UR4, UR7, UR8, UR4 ;  /* 0x00000008070472a5 */ /* 0x000fc6000f8e0004 */
[----:B------:R-:W-:Y:S01]  /*1a4e0*/  ULDC.64 UR8, c[0x0][0x2d0] ;  /* 0x0000b40000087ab9 */ /* 0x000fe20000000a00 */
[----:B------:R-:W1:Y:S01]  /*1a4f0*/  S2R R20, SR_TID.X ;  /* 0x0000000000147919 */ /* 0x000e620000002100 */
[----:B------:R-:W-:Y:S01]  /*1a500*/  IMAD R0, R0, UR8, RZ ;  /* 0x0000000800007c24 */ /* 0x000fe2000f8e02ff */
[----:B------:R-:W-:Y:S02]  /*1a510*/  UIADD3 UR6, UR5, UR6, URZ ;  /* 0x0000000605067290 */ /* 0x000fe4000fffe03f */
[----:B------:R-:W-:Y:S02]  /*1a520*/  IMAD.U32 R5, RZ, RZ, UR5 ;  /* 0x00000005ff057e24 */ /* 0x000fe4000f8e00ff */
[----:B------:R-:W-:Y:S02]  /*1a530*/  IMAD R5, R7, UR9, R0 ;  /* 0x0000000907057c24 */ /* 0x000fe4000f8e0200 */
[----:B------:R-:W-:Y:S01]  /*1a540*/  IMAD.U32 R4, RZ, RZ, UR4 ;  /* 0x00000004ff047e24 */ /* 0x000fe2000f8e00ff */
[----:B------:R-:W-:Y:S01]  /*1a550*/  ULDC.64 UR4, c[0x0][0x2c8] ;  /* 0x0000b20000047ab9 */ /* 0x000fe20000000a00 */
[----:B------:R-:W-:-:S02]  /*1a560*/  IMAD.MOV R0, RZ, RZ, -R7 ;  /* 0x000000ffff007224 */ /* 0x000fc400078e0a07 */
[----:B------:R-:W-:Y:S02]  /*1a570*/  IMAD.U32 R3, RZ, RZ, UR6 ;  /* 0x00000006ff037e24 */ /* 0x000fe4000f8e00ff */
[----:B------:R-:W-:Y:S02]  /*1a580*/  IMAD.MOV.U32 R2, RZ, RZ, R4 ;  /* 0x000000ffff027224 */ /* 0x000fe400078e0004 */
[----:B--2---:R-:W-:Y:S02]  /*1a590*/  IMAD R9, R6, R0, R9 ;  /* 0x0000000006097224 */ /* 0x004fe400078e0209 */
[----:B------:R-:W-:-:S03]  /*1a5a0*/  IMAD.WIDE.U32 R2, R7, UR8, R2 ;  /* 0x0000000807027c25 */ /* 0x000fc6000f8e0002 */
[----:B------:R-:W-:Y:S01]  /*1a5b0*/  SHF.R.S32.HI R0, RZ, 0x1f, R9 ;  /* 0x0000001fff007819 */ /* 0x000fe20000011409 */
[----:B------:R-:W-:-:S04]  /*1a5c0*/  IMAD.IADD R3, R3, 0x1, R5 ;  /* 0x0000000103037824 */ /* 0x000fc800078e0205 */
        /* <DEDUP_REMOVED lines=9> */
[----:B-1----:R-:W-:-:S04]  /*1a660*/  LOP3.LUT R20, R20, 0x7f, RZ, 0xc0, !PT ;  /* 0x0000007f14147812 */ /* 0x002fc800078ec0ff */
[----:B------:R-:W-:Y:S01]  /*1a670*/  SHF.R.U32.HI R10, RZ, 0x3, R20 ;  /* 0x00000003ff0a7819 */ /* 0x000fe20000011614 */
[----:B0-----:R-:W-:Y:S06]  /*1a680*/  BRA.DIV UR4, `(.L_x_8863) ;  /* 0x0000005a044c7947 */ /* 0x001fec000b800000 */
[----:B------:R-:W0:Y:S01]  /*1a690*/  SHFL.IDX PT, R14, R0, RZ, 0x181f ;  /* 0x00181fff000e7589 */ /* 0x000e2200000e0000 */
[----:B------:R-:W-:Y:S02]  /*1a6a0*/  IMAD R4, R6, UR41, RZ ;  /* 0x0000002906047c24 */ /* 0x000fe4000f8e02ff */
[----:B------:R-:W-:Y:S01]  /*1a6b0*/  IMAD.IADD R19, R10, 0x1, R19 ;  /* 0x000000010a137824 */ /* 0x000fe200078e0213 */
[----:B------:R-:W1:Y:S03]  /*1a6c0*/  SHFL.IDX PT, R2, R5, RZ, 0x181f ;  /* 0x00181fff05027589 */ /* 0x000e6600000e0000 */
[C---:B------:R-:W-:Y:S01]  /*1a6d0*/  VIADD R7, R19.reuse, 0x10 ;  /* 0x0000001013077836 */ /* 0x040fe20000000000 */
[----:B------:R-:W-:Y:S01]  /*1a6e0*/  ISETP.GE.AND P2, PT, R19, R4, PT ;  /* 0x000000041300720c */ /* 0x000fe20003f46270 */
[----:B------:R-:W-:-:S12]  /*1a6f0*/  SHFL.IDX PT, R6, R5, 0x1, 0x181f ;  /* 0x00381f0005067f89 */ /* 0x000fd800000e0000 */
[----:B0-----:R-:W-:-:S05]  /*1a700*/  @!P2 IADD3 R14, P1, R30, R14, RZ ;  /* 0x0000000e1e0ea210 */ /* 0x001fca0007f3e0ff */
[----:B-1----:R-:W-:Y:S02]  /*1a710*/  @!P2 IMAD.X R3, RZ, RZ, R2, P1 ;  /* 0x000000ffff03a224 */ /* 0x002fe400008e0602 */
[----:B------:R-:W-:Y:S02]  /*1a720*/  @!P2 IMAD.MOV.U32 R2, RZ, RZ, R14 ;  /* 0x000000ffff02a224 */ /* 0x000fe400078e000e */
[----:B------:R-:W0:Y:S04]  /*1a730*/  SHFL.IDX PT, R14, R0, 0x1, 0x181f ;  /* 0x00381f00000e7f89 */ /* 0x000e2800000e0000 */
[----:B-----5:R0:W-:Y:S01]  /*1a740*/  @!P2 LDGSTS.E.BYPASS.LTC128B.128 [R8+0x14400], desc[UR54][R2.64], !P0 ;  /* 0x144000000208afae */ /* 0x0201e2000c101d76 */
[----:B------:R-:W-:Y:S01]  /*1a750*/  ISETP.GE.AND P2, PT, R7, R4, PT ;  /* 0x000000040700720c */ /* 0x000fe20003f46270 */
[----:B------:R-:W-:-:S12]  /*1a760*/  VIADD R7, R19, 0x20 ;  /* 0x0000002013077836 */ /* 0x000fd80000000000 */
[----:B0-----:R-:W-:Y:S02]  /*1a770*/  @!P2 IADD3 R2, P1, R30, R14, RZ ;  /* 0x0000000e1e02a210 */ /* 0x001fe40007f3e0ff */
[----:B------:R-:W0:Y:S03]  /*1a780*/  SHFL.IDX PT, R14, R0, 0x2, 0x181f ;  /* 0x00581f00000e7f89 */ /* 0x000e2600000e0000 */
[----:B------:R-:W-:Y:S02]  /*1a790*/  @!P2 IMAD.X R3, RZ, RZ, R6, P1 ;  /* 0x000000ffff03a224 */ /* 0x000fe400008e0606 */
[----:B------:R-:W1:Y:S04]  /*1a7a0*/  SHFL.IDX PT, R6, R5, 0x2, 0x181f ;  /* 0x00581f0005067f89 */ /* 0x000e6800000e0000 */
[----:B------:R0:W-:Y:S01]  /*1a7b0*/  @!P2 LDGSTS.E.BYPASS.LTC128B.128 [R8+0x14c00], desc[UR54][R2.64], !P0 ;  /* 0x14c000000208afae */ /* 0x0001e2000c101d76 */
[----:B------:R-:W-:Y:S01]  /*1a7c0*/  ISETP.GE.AND P2, PT, R7, R4, PT ;  /* 0x000000040700720c */ /* 0x000fe20003f46270 */
[----:B------:R-:W-:-:S12]  /*1a7d0*/  VIADD R7, R19, 0x30 ;  /* 0x0000003013077836 */ /* 0x000fd80000000000 */
[----:B0-----:R-:W-:Y:S02]  /*1a7e0*/  @!P2 IADD3 R2, P1, R30, R14, RZ ;  /* 0x0000000e1e02a210 */ /* 0x001fe40007f3e0ff */
[----:B------:R-:W0:Y:S03]  /*1a7f0*/  SHFL.IDX PT, R14, R0, 0x3, 0x181f ;  /* 0x00781f00000e7f89 */ /* 0x000e2600000e0000 */
[----:B-1----:R-:W-:Y:S02]  /*1a800*/  @!P2 IMAD.X R3, RZ, RZ, R6, P1 ;  /* 0x000000ffff03a224 */ /* 0x002fe400008e0606 */
        /* <DEDUP_REMOVED lines=23> */
[----:B------:R-:W-:-:S13]  /*1a980*/  ISETP.GE.AND P2, PT, R7, R4, PT ;  /* 0x000000040700720c */ /* 0x000fda0003f46270 */
[----:B0-----:R-:W-:Y:S02]  /*1a990*/  @!P2 IADD3 R2, P1, R30, R14, RZ ;  /* 0x0000000e1e02a210 */ /* 0x001fe40007f3e0ff */
[----:B------:R0:W2:Y:S03]  /*1a9a0*/  SHFL.IDX PT, R14, R0, 0x7, 0x181f ;  /* 0x00f81f00000e7f89 */ /* 0x0000a600000e0000 */
[----:B-1----:R-:W-:Y:S02]  /*1a9b0*/  @!P2 IMAD.X R3, RZ, RZ, R6, P1 ;  /* 0x000000ffff03a224 */ /* 0x002fe400008e0606 */
[----:B------:R0:W1:Y:S04]  /*1a9c0*/  SHFL.IDX PT, R6, R5, 0x7, 0x181f ;  /* 0x00f81f0005067f89 */ /* 0x00006800000e0000 */
[----:B------:R0:W-:Y:S02]  /*1a9d0*/  @!P2 LDGSTS.E.BYPASS.LTC128B.128 [R8+0x17400], desc[UR54][R2.64], !P0 ;  /* 0x174000000208afae */ /* 0x0001e4000c101d76 */
.L_x_8989:
[----:B------:R-:W-:-:S05]  /*1a9e0*/  VIADD R19, R19, 0x70 ;  /* 0x0000007013137836 */ /* 0x000fca0000000000 */
[----:B------:R-:W-:-:S13]  /*1a9f0*/  ISETP.GE.AND P1, PT, R19, R4, PT ;  /* 0x000000041300720c */ /* 0x000fda0003f26270 */
[----:B0-2---:R-:W-:-:S05]  /*1aa00*/  @!P1 IADD3 R2, P2, R30, R14, RZ ;  /* 0x0000000e1e029210 */ /* 0x005fca0007f5e0ff */
[----:B-1----:R-:W-:-:S05]  /*1aa10*/  @!P1 IMAD.X R3, RZ, RZ, R6, P2 ;  /* 0x000000ffff039224 */ /* 0x002fca00010e0606 */
[----:B------:R-:W-:Y:S01]  /*1aa20*/  @!PT LDS RZ, [RZ] ;  /* 0x00000000fffff984 */ /* 0x000fe20000000800 */
[----:B------:R-:W-:Y:S01]  /*1aa30*/  @!PT LDS RZ, [RZ] ;  /* 0x00000000fffff984 */ /* 0x000fe20000000800 */
[----:B------:R-:W-:Y:S01]  /*1aa40*/  @!PT LDS RZ, [RZ] ;  /* 0x00000000fffff984 */ /* 0x000fe20000000800 */
[----:B------:R0:W-:Y:S01]  /*1aa50*/  @!P1 LDGSTS.E.BYPASS.LTC128B.128 [R8+0x17c00], desc[UR54][R2.64], !P0 ;  /* 0x17c0000002089fae */ /* 0x0001e2000c101d76 */
[----:B------:R-:W-:Y:S01]  /*1aa60*/  PLOP3.LUT P0, PT, PT, PT, PT, 0x80, 0x0 ;  /* 0x000000000000781c */ /* 0x000fe20003f0f070 */
[----:B------:R-:W-:-:S12]  /*1aa70*/  NOP ;  /* 0x0000000000007918 */ /* 0x000fd80000000000 */
.L_x_8864:
        /* <DEDUP_REMOVED lines=18> */
.L_x_8990:
[----:B------:R-:W-:Y:S05]  /*1aba0*/  BSYNC B0 ;  /* 0x0000000000007941 */ /* 0x000fea0003800000 */
.L_x_8865:
[----:B------:R-:W-:-:S04]  /*1abb0*/  UIADD3 UR4, UR49, -0x2, URZ ;  /* 0xfffffffe31047890 */ /* 0x000fc8000fffe03f */
[----:B------:R-:W-:-:S06]  /*1abc0*/  UISETP.GE.AND UP0, UPT, UR4, UR42, UPT ;  /* 0x0000002a0400728c */ /* 0x000fcc000bf06270 */
[----:B------:R-:W-:-:S13]  /*1abd0*/  PLOP3.LUT P0, PT, PT, PT, UP0, 0x80, 0x0 ;  /* 0x000000000000781c */ /* 0x000fda0003f0f008 */
[----:B------:R-:W-:Y:S05]  /*1abe0*/  @!P0 BRA `(.L_x_8867) ;  /* 0x0000001800508947 */ /* 0x000fea0003800000 */
[----:B------:R-:W-:Y:S02]  /*1abf0*/  IMAD.MOV.U32 R22, RZ, RZ, R31 ;  /* 0x000000ffff167224 */ /* 0x000fe400078e001f */
[----:B------:R-:W-:Y:S02]  /*1ac00*/  IMAD.MOV.U32 R23, RZ, RZ, R35 ;  /* 0x000000ffff177224 */ /* 0x000fe400078e0023 */
[----:B------:R-:W-:-:S07]  /*1ac10*/  IMAD.U32 R32, RZ, RZ, UR4 ;  /* 0x00000004ff207e24 */ /* 0x000fce000f8e00ff */
.L_x_8887:
[----:B-1----:R-:W1:Y:S01]  /*1ac20*/  S2R R2, SR_TID.X ;  /* 0x0000000000027919 */ /* 0x002e620000002100 */
[----:B0-----:R-:W0:Y:S01]  /*1ac30*/  LDC R0, c[0x0][0x430] ;  /* 0x00010c00ff007b82 */ /* 0x001e220000000800 */
[----:B------:R-:W-:Y:S01]  /*1ac40*/  IMAD.MOV.U32 R3, RZ, RZ, 0xa0 ;  /* 0x000000a0ff037424 */ /* 0x000fe200078e00ff */
[----:B------:R-:W-:Y:S05]  /*1ac50*/  YIELD ;  /* 0x0000000000007946 */ /* 0x000fea0003800000 */
[----:B------:R-:W2:Y:S01]  /*1ac60*/  S2R R7, SR_TID.X ;  /* 0x0000000000077919 */ /* 0x000ea20000002100 */
[----:B------:R-:W-:Y:S01]  /*1ac70*/  IMAD R8, R32, R3, UR38 ;  /* 0x0000002620087e24 */ /* 0x000fe2000f8e0203 */
[----:B------:R-:W-:Y:S01]  /*1ac80*/  ULDC.64 UR4, c[0x0][0x428] ;  /* 0x00010a0000047ab9 */ /* 0x000fe20000000a00 */
[----:B0-----:R-:W-:-:S02]  /*1ac90*/  ISETP.NE.AND P0, PT, R0, 0x1, PT ;  /* 0x000000010000780c */ /* 0x001fc40003f05270 */
[----:B-1----:R-:W-:-:S04]  /*1aca0*/  LOP3.LUT R2, R2, 0x7f, RZ, 0xc0, !PT ;  /* 0x0000007f02027812 */ /* 0x002fc800078ec0ff */
[----:B------:R-:W-:-:S07]  /*1acb0*/  SHF.R.U32.HI R6, RZ, 0x3, R2 ;  /* 0x00000003ff067819 */ /* 0x000fce0000011602 */
[----:B------:R-:W0:Y:S01]  /*1acc0*/  @P0 LDC R0, c[0x0][0x434] ;  /* 0x00010d00ff000b82 */ /* 0x000e220000000800 */
[C---:B--2---:R-:W-:Y:S01]  /*1acd0*/  IMAD.SHL.U32 R9, R7.reuse, 0x10, RZ ;  /* 0x0000001007097824 */ /* 0x044fe200078e00ff */
[----:B------:R-:W-:-:S04]  /*1ace0*/  LOP3.LUT R2, R7, 0x7f, RZ, 0xc0, !PT ;  /* 0x0000007f07027812 */ /* 0x000fc800078ec0ff */
[----:B------:R-:W-:Y:S02]  /*1acf0*/  LOP3.LUT R9, R6, 0x70, R9, 0xf8, !PT ;  /* 0x0000007006097812 */ /* 0x000fe400078ef809 */
[----:B------:R-:W1:Y:S01]  /*1ad00*/  @P0 LDC R4, c[0x0][0x438] ;  /* 0x00010e00ff040b82 */ /* 0x000e620000000800 */
[----:B------:R-:W2:Y:S01]  /*1ad10*/  S2R R6, SR_TID.X ;  /* 0x0000000000067919 */ /* 0x000ea20000002100 */
[----:B------:R-:W-:Y:S01]  /*1ad20*/  SHF.R.U32.HI R7, RZ, 0x3, R2 ;  /* 0x00000003ff077819 */ /* 0x000fe20000011602 */
[----:B------:R-:W-:-:S05]  /*1ad30*/  IMAD.IADD R9, R9, 0x1, R8 ;  /* 0x0000000109097824 */ /* 0x000fca00078e0208 */
[----:B------:R-:W3:Y:S08]  /*1ad40*/  @P0 LDC R5, c[0x0][0x434] ;  /* 0x00010d00ff050b82 */ /* 0x000ef00000000800 */
[----:B------:R-:W4:Y:S01]  /*1ad50*/  @P0 LDC R2, c[0x0][0x438] ;  /* 0x00010e00ff020b82 */ /* 0x000f220000000800 */
[----:B0-----:R-:W-:-:S04]  /*1ad60*/  @P0 IMAD.HI.U32 R3, R9, R0, RZ ;  /* 0x0000000009030227 */ /* 0x001fc800078e00ff */
[----:B------:R-:W-:Y:S01]  /*1ad70*/  IMAD.MOV.U32 R0, RZ, RZ, R9 ;  /* 0x000000ffff007224 */ /* 0x000fe200078e0009 */
[----:B-1----:R-:W-:-:S05]  /*1ad80*/  @P0 SHF.R.U32.HI R0, RZ, R4, R3 ;  /* 0x00000004ff000219 */ /* 0x002fca0000011603 */
[----:B------:R-:W-:Y:S02]  /*1ad90*/  IMAD.MOV.U32 R4, RZ, RZ, R0 ;  /* 0x000000ffff047224 */ /* 0x000fe400078e0000 */
[----:B--2---:R-:W-:-:S05]  /*1ada0*/  IMAD.SHL.U32 R6, R6, 0x10, RZ ;  /* 0x0000001006067824 */ /* 0x004fca00078e00ff */
[----:B------:R-:W-:-:S04]  /*1adb0*/  LOP3.LUT R6, R7, 0x70, R6, 0xf8, !PT ;  /* 0x0000007007067812 */ /* 0x000fc800078ef806 */
[----:B------:R-:W-:-:S04]  /*1adc0*/  LOP3.LUT R6, R6, 0x80, RZ, 0xfc, !PT ;  /* 0x0000008006067812 */ /* 0x000fc800078efcff */
[C---:B------:R-:W-:Y:S01]  /*1add0*/  ISETP.GT.U32.AND P1, PT, R6.reuse, 0x9f, PT ;  /* 0x0000009f0600780c */ /* 0x040fe20003f24070 */
[----:B------:R-:W-:-:S04]  /*1ade0*/  IMAD.IADD R8, R6, 0x1, R8 ;  /* 0x0000000106087824 */ /* 0x000fc800078e0208 */
[----:B---3--:R-:W-:Y:S01]  /*1adf0*/  @P0 IMAD.HI.U32 R3, R8, R5, RZ ;  /* 0x0000000508030227 */ /* 0x008fe200078e00ff */
[----:B------:R-:W-:-:S03]  /*1ae00*/  SHF.R.S32.HI R5, RZ, 0x1f, R0 ;  /* 0x0000001fff057819 */ /* 0x000fc60000011400 */
[----:B------:R-:W-:Y:S01]  /*1ae10*/  IMAD.MOV.U32 R11, RZ, RZ, R8 ;  /* 0x000000ffff0b7224 */ /* 0x000fe200078e0008 */
[----:B----4-:R-:W-:Y:S01]  /*1ae20*/  @P0 SHF.R.U32.HI R11, RZ, R2, R3 ;  /* 0x00000002ff0b0219 */ /* 0x010fe20000011603 */
[----:B------:R-:W-:Y:S02]  /*1ae30*/  IMAD R3, R36, UR4, RZ ;  /* 0x0000000424037c24 */ /* 0x000fe4000f8e02ff */
[----:B------:R-:W-:-:S04]  /*1ae40*/  IMAD.WIDE.U32 R4, R34, UR4, R4 ;  /* 0x0000000422047c25 */ /* 0x000fc8000f8e0004 */
[----:B------:R-:W-:Y:S01]  /*1ae50*/  IMAD R10, R34, UR5, R3 ;  /* 0x00000005220a7c24 */ /* 0x000fe2000f8e0203 */
[--C-:B------:R-:W-:Y:S01]  /*1ae60*/  @!P1 SHF.R.S32.HI R3, RZ, 0x1f, R11.reuse ;  /* 0x0000001fff039819 */ /* 0x100fe2000001140b */
[----:B------:R-:W-:Y:S02]  /*1ae70*/  @!P1 IMAD.MOV.U32 R2, RZ, RZ, R11 ;  /* 0x000000ffff029224 */ /* 0x000fe400078e000b */
[----:B------:R-:W-:Y:S02]  /*1ae80*/  IMAD.IADD R5, R10, 0x1, R5 ;  /* 0x000000010a057824 */ /* 0x000fe400078e0205 */
[----:B------:R-:W-:Y:S01]  /*1ae90*/  @!P1 IMAD.WIDE.U32 R2, R34, UR4, R2 ;  /* 0x0000000422029c25 */ /* 0x000fe2000f8e0002 */
[----:B------:R-:W-:Y:S02]  /*1aea0*/  ULDC.64 UR4, c[0x0][0x418] ;  /* 0x0001060000047ab9 */ /* 0x000fe40000000a00 */
[----:B------:R-:W-:Y:S01]  /*1aeb0*/  LEA R6, P0, R4, UR4, 0x2 ;  /* 0x0000000404067c11 */ /* 0x000fe2000f8010ff */
[----:B------:R-:W-:-:S03]  /*1aec0*/  @!P1 IMAD.IADD R10, R10, 0x1, R3 ;  /* 0x000000010a0a9824 */ /* 0x000fc600078e0203 */
[----:B------:R-:W-:Y:S02]  /*1aed0*/  LEA.HI.X R7, R4, UR5, R5, 0x2, P0 ;  /* 0x0000000504077c11 */ /* 0x000fe400080f1405 */
[C---:B------:R-:W-:Y:S01]  /*1aee0*/  @!P1 LEA R4, P0, R2.reuse, UR4, 0x2 ;  /* 0x0000000402049c11 */ /* 0x040fe2000f8010ff */
[----:B------:R-:W-:Y:S01]  /*1aef0*/  IMAD.U32 R12, RZ, RZ, UR43 ;  /* 0x0000002bff0c7e24 */ /* 0x000fe2000f8e00ff */
[----:B------:R-:W-:Y:S02]  /*1af00*/  ULDC UR4, c[0x0][0x430] ;  /* 0x00010c0000047ab9 */ /* 0x000fe40000000800 */
[----:B------:R-:W-:Y:S02]  /*1af10*/  @!P1 LEA.HI.X R5, R2, UR5, R10, 0x2, P0 ;  /* 0x0000000502059c11 */ /* 0x000fe400080f140a */
[----:B------:R0:W2:Y:S01]  /*1af20*/  LDG.E R10, desc[UR54][R6.64] ;  /* 0x00000036060a7981 */ /* 0x0000a2000c1e1900 */
[----:B------:R-:W-:Y:S01]  /*1af30*/  ISETP.NE.AND P2, PT, R12, 0x3, PT ;  /* 0x000000030c00780c */ /* 0x000fe20003f45270 */
[----:B------:R-:W-:-:S02]  /*1af40*/  VIADD R31, R22, 0x1 ;  /* 0x00000001161f7836 */ /* 0x000fc40000000000 */
[----:B------:R-:W-:Y:S02]  /*1af50*/  IMAD.MOV R0, RZ, RZ, -R0 ;  /* 0x000000ffff007224 */ /* 0x000fe400078e0a00 */
[----:B------:R-:W-:Y:S01]  /*1af60*/  IMAD.MOV R3, RZ, RZ, -R11 ;  /* 0x000000ffff037224 */ /* 0x000fe200078e0a0b */
[----:B------:R-:W-:Y:S01]  /*1af70*/  ISETP.NE.AND P0, PT, R31, 0x2, PT ;  /* 0x000000021f00780c */ /* 0x000fe20003f05270 */
[----:B0-----:R-:W-:Y:S02]  /*1af80*/  IMAD.MOV.U32 R7, RZ, RZ, RZ ;  /* 0x000000ffff077224 */ /* 0x001fe400078e00ff */
[----:B------:R-:W-:Y:S01]  /*1af90*/  IMAD R9, R0, UR4, R9 ;  /* 0x0000000400097c24 */ /* 0x000fe2000f8e0209 */
[----:B------:R-:W-:Y:S01]  /*1afa0*/  SEL R0, RZ, 0x1, P0 ;  /* 0x00000001ff007807 */ /* 0x000fe20000000000 */
[----:B------:R-:W-:Y:S02]  /*1afb0*/  IMAD R8, R3, UR4, R8 ;  /* 0x0000000403087c24 */ /* 0x000fe4000f8e0208 */
[----:B------:R0:W5:Y:S01]  /*1afc0*/  @!P1 LDG.E R7, desc[UR54][R4.64] ;  /* 0x0000003604079981 */ /* 0x000162000c1e1900 */
[C---:B------:R-:W-:Y:S01]  /*1afd0*/  ISETP.GT.AND P1, PT, R32.reuse, UR42, PT ;  /* 0x0000002a20007c0c */ /* 0x040fe2000bf24270 */
[----:B------:R-:W-:Y:S01]  /*1afe0*/  VIADD R32, R32, 0xffffffff ;  /* 0xffffffff20207836 */ /* 0x000fe20000000000 */
[----:B------:R-:W-:-:S02]  /*1aff0*/  SEL R31, R31, RZ, P0 ;  /* 0x000000ff1f1f7207 */ /* 0x000fc40000000000 */
[----:B------:R-:W-:Y:S02]  /*1b000*/  LOP3.LUT R35, R23, R0, RZ, 0x3c, !PT ;  /* 0x0000000017237212 */ /* 0x000fe400078e3cff */
[----:B--2---:R-:W-:Y:S01]  /*1b010*/  SHF.R.S32.HI R26, RZ, 0x1f, R10 ;  /* 0x0000001fff1a7819 */ /* 0x004fe2000001140a */
[----:B0-----:R-:W-:Y:S06]  /*1b020*/  @!P2 BRA `(.L_x_8868) ;  /* 0x000000000004a947 */ /* 0x001fec0003800000 */
[----:B------:R-:W-:Y:S01]  /*1b030*/  BPT.TRAP 0x1 ;  /* 0x000000040000795c */ /* 0x000fe20000300000 */
.L_x_8868:
[----:B------:R-:W-:Y:S01]  /*1b040*/  IMAD R0, R31, 0x8, R17 ;  /* 0x000000081f007824 */ /* 0x000fe200078e0211 */
[----:B------:R-:W-:Y:S01]  /*1b050*/  SHF.L.U32 R28, R35, 0x1f, RZ ;  /* 0x0000001f231c7819 */ /* 0x000fe200000006ff */
[----:B------:R-:W-:Y:S01]  /*1b060*/  BSSY B0, `(.L_x_8869) ;  /* 0x0000004000007945 */ /* 0x000fe20003800000 */
[----:B------:R-:W-:Y:S02]  /*1b070*/  SHF.R.S32.HI R27, RZ, 0x1f, R9 ;  /* 0x0000001fff1b7819 */ /* 0x000fe40000011409 */
[----:B------:R-:W0:Y:S02]  /*1b080*/  SYNCS.PHASECHK.TRANS64.TRYWAIT P0, [R0+URZ+0x22880], R28 ;  /* 0x0228801c000075a7 */ /* 0x000e24000800017f */
[----:B0-----:R-:W-:Y:S05]  /*1b090*/  @!P0 BRA `(.L_x_8870) ;  /* 0x0000005800108947 */ /* 0x001fea0003800000 */
.L_x_8991:
[----:B------:R-:W-:Y:S05]  /*1b0a0*/  BSYNC B0 ;  /* 0x0000000000007941 */ /* 0x000fea0003800000 */
.L_x_8869:
        /* <DEDUP_REMOVED lines=14> */
[C---:B------:R-:W-:Y:S02]  /*1b190*/  IMAD R6, R8.reuse, UR5, R6 ;  /* 0x0000000508067c24 */ /* 0x040fe4000f8e0206 */
        /* <DEDUP_REMOVED lines=69> */
.L_x_9013:
        /* <DEDUP_REMOVED lines=8> */
.L_x_8872:
        /* <DEDUP_REMOVED lines=11> */
.L_x_8873:
[----:B------:R1:W-:Y:S01]  /*1b720*/  SYNCS.ARRIVE.TRANS64.A1T0 RZ, [R0+URZ+0x22870], RZ ;  /* 0x022870ff00ff79a7 */ /* 0x0003e2000810003f */
[----:B------:R-:W-:Y:S05]  /*1b730*/  @!P3 BRA `(.L_x_8874) ;  /* 0x000000000004b947 */ /* 0x000fea0003800000 */
[----:B------:R-:W-:Y:S01]  /*1b740*/  BPT.TRAP 0x1 ;  /* 0x000000040000795c */ /* 0x000fe20000300000 */
.L_x_8874:
[----:B------:R-:W2:Y:S01]  /*1b750*/  SYNCS.PHASECHK.TRANS64.TRYWAIT P0, [R0+URZ+0x22840], R28 ;  /* 0x0228401c000075a7 */ /* 0x000ea2000800017f */
[----:B------:R-:W-:Y:S04]  /*1b760*/  BSSY B0, `(.L_x_8875) ;  /* 0x0000002000007945 */ /* 0x000fe80003800000 */
[----:B--2---:R-:W-:Y:S05]  /*1b770*/  @!P0 BRA `(.L_x_8876) ;  /* 0x0000005c00248947 */ /* 0x004fea0003800000 */
.L_x_9014:
[----:B------:R-:W-:Y:S05]  /*1b780*/  BSYNC B0 ;  /* 0x0000000000007941 */ /* 0x000fea0003800000 */
.L_x_8875:
        /* <DEDUP_REMOVED lines=13> */
[C---:B------:R-:W-:Y:S01]  /*1b860*/  IMAD R25, R7.reuse, UR5, R25 ;  /* 0x0000000507197c24 */ /* 0x040fe2000f8e0219 */
        /* <DEDUP_REMOVED lines=25> */
[----:B------:R-:W3:Y:S02]  /*1ba00*/  SHFL.IDX PT, R14, R9, 0x3, 0x181f ;  /* 0x00781f00090e7f89 */ /* 0x000ee400000e0000 */
        /* <DEDUP_REMOVED lines=10> */
[----:B0-----:R-:W0:Y:S01]  /*1bab0*/  SHFL.IDX PT, R3, R4, 0x3, 0x181f ;  /* 0x00781f0004037f89 */ /* 0x001e2200000e0000 */
[----:B---3--:R-:W-:-:S03]  /*1bac0*/  IADD3 R2, P0, R30, R14, RZ ;  /* 0x0000000e1e027210 */ /* 0x008fc60007f1e0ff */
[----:B------:R-:W1:Y:S02]  /*1bad0*/  SHFL.IDX PT, R14, R9, 0x4, 0x181f ;  /* 0x00981f00090e7f89 */ /* 0x000e6400000e0000 */
[----:B0-----:R-:W-:-:S05]  /*1bae0*/  IMAD.X R3, RZ, RZ, R3, P0 ;  /* 0x000000ffff037224 */ /* 0x001fca00000e0603 */
[----:B------:R0:W-:Y:S04]  /*1baf0*/  LDGSTS.E.BYPASS.LTC128B.128 [R6+0x19c00], desc[UR54][R2.64], !P2 ;  /* 0x19c0000002067fae */ /* 0x0001e8000d101d76 */
[----:B0-----:R-:W0:Y:S01]  /*1bb00*/  SHFL.IDX PT, R3, R4, 0x4, 0x181f ;  /* 0x00981f0004037f89 */ /* 0x001e2200000e0000 */
[----:B-1----:R-:W-:-:S03]  /*1bb10*/  IADD3 R2, P0, R30, R14, RZ ;  /* 0x0000000e1e027210 */ /* 0x002fc60007f1e0ff */
[----:B------:R-:W1:Y:S02]  /*1bb20*/  SHFL.IDX PT, R14, R9, 0x5, 0x181f ;  /* 0x00b81f00090e7f89 */ /* 0x000e6400000e0000 */
[----:B0-----:R-:W-:-:S05]  /*1bb30*/  IMAD.X R3, RZ, RZ, R3, P0 ;  /* 0x000000ffff037224 */ /* 0x001fca00000e0603 */
[----:B------:R0:W-:Y:S04]  /*1bb40*/  LDGSTS.E.BYPASS.LTC128B.128 [R6+0x1a400], desc[UR54][R2.64], !P2 ;  /* 0x1a40000002067fae */ /* 0x0001e8000d101d76 */
[----:B0-----:R-:W0:Y:S01]  /*1bb50*/  SHFL.IDX PT, R3, R4, 0x5, 0x181f ;  /* 0x00b81f0004037f89 */ /* 0x001e2200000e0000 */
[----:B-1----:R-:W-:-:S03]  /*1bb60*/  IADD3 R2, P0, R30, R14, RZ ;  /* 0x0000000e1e027210 */ /* 0x002fc60007f1e0ff */
[----:B------:R-:W-:Y:S02]  /*1bb70*/  SHFL.IDX PT, R14, R7, 0x1, 0x181f ;  /* 0x00381f00070e7f89 */ /* 0x000fe400000e0000 */
[----:B0-----:R-:W-:-:S05]  /*1bb80*/  IMAD.X R3, RZ, RZ, R3, P0 ;  /* 0x000000ffff037224 */ /* 0x001fca00000e0603 */
        /* <DEDUP_REMOVED lines=15> */
.L_x_9036:
        /* <DEDUP_REMOVED lines=8> */
.L_x_8878:
        /* <DEDUP_REMOVED lines=11> */
.L_x_8879:
[----:B------:R0:W-:Y:S02]  /*1bdb0*/  SYNCS.ARRIVE.TRANS64.A1T0 RZ, [R0+URZ+0x22830], RZ ;  /* 0x022830ff00ff79a7 */ /* 0x0001e4000810003f */
[----:B0-----:R-:W-:-:S05]  /*1bdc0*/  IMAD.U32 R0, RZ, RZ, UR45 ;  /* 0x0000002dff007e24 */ /* 0x001fca000f8e00ff */
[----:B------:R-:W-:-:S13]  /*1bdd0*/  ISETP.NE.AND P0, PT, R0, 0x3, PT ;  /* 0x000000030000780c */ /* 0x000fda0003f05270 */
[----:B------:R-:W-:Y:S05]  /*1bde0*/  @!P0 BRA `(.L_x_8880) ;  /* 0x0000000000048947 */ /* 0x000fea0003800000 */
[----:B------:R-:W-:Y:S01]  /*1bdf0*/  BPT.TRAP 0x1 ;  /* 0x000000040000795c */ /* 0x000fe20000300000 */
.L_x_8880:
[----:B------:R-:W-:Y:S01]  /*1be00*/  LOP3.LUT R0, R23, 0x1, RZ, 0x3c, !PT ;  /* 0x0000000117007812 */ /* 0x000fe200078e3cff */
[----:B------:R-:W-:Y:S01]  /*1be10*/  IMAD R3, R22, 0x8, R17 ;  /* 0x0000000816037824 */ /* 0x000fe200078e0211 */
[----:B------:R-:W-:Y:S02]  /*1be20*/  BSSY B0, `(.L_x_8881) ;  /* 0x0000004000007945 */ /* 0x000fe40003800000 */
[----:B------:R-:W-:-:S04]  /*1be30*/  SHF.L.U32 R0, R0, 0x1f, RZ ;  /* 0x0000001f00007819 */ /* 0x000fc800000006ff */
[----:B------:R-:W0:Y:S02]  /*1be40*/  SYNCS.PHASECHK.TRANS64.TRYWAIT P2, [R3+URZ+0x22870], R0 ;  /* 0x02287000030075a7 */ /* 0x000e24000804017f */
[----:B0-----:R-:W-:Y:S05]  /*1be50*/  @!P2 BRA `(.L_x_8882) ;  /* 0x000000600024a947 */ /* 0x001fea0003800000 */
.L_x_9037:
[----:B------:R-:W-:Y:S05]  /*1be60*/  BSYNC B0 ;  /* 0x0000000000007941 */ /* 0x000fea0003800000 */
.L_x_8881:
[----:B------:R-:W-:-:S05]  /*1be70*/  IMAD.U32 R2, RZ, RZ, UR43 ;  /* 0x0000002bff027e24 */ /* 0x000fca000f8e00ff */
[----:B------:R-:W-:-:S13]  /*1be80*/  ISETP.NE.AND P2, PT, R2, 0x3, PT ;  /* 0x000000030200780c */ /* 0x000fda0003f45270 */
[----:B------:R-:W-:Y:S05]  /*1be90*/  @!P2 BRA `(.L_x_8883) ;  /* 0x000000000004a947 */ /* 0x000fea0003800000 */
[----:B------:R-:W-:Y:S01]  /*1bea0*/  BPT.TRAP 0x1 ;  /* 0x000000040000795c */ /* 0x000fe20000300000 */
.L_x_8883:
[----:B0-----:R-:W-:Y:S01]  /*1beb0*/  SHF.L.U32 R0, R23, 0x1f, RZ ;  /* 0x0000001f17007819 */ /* 0x001fe200000006ff */
[----:B------:R-:W-:-:S03]  /*1bec0*/  IMAD R2, R22, 0x5000, RZ ;  /* 0x0000500016027824 */ /* 0x000fc600078e02ff */
[----:B------:R-:W0:Y:S02]  /*1bed0*/  SYNCS.PHASECHK.TRANS64.TRYWAIT P2, [R3+URZ+0x22860], R0 ;  /* 0x02286000030075a7 */ /* 0x000e24000804017f */
[----:B0-----:R-:W-:Y:S05]  /*1bee0*/  @!P2 BRA `(.L_x_8884) ;  /* 0x000000600014a947 */ /* 0x001fea0003800000 */
.L_x_9038:
[----:B------:R-:W2:Y:S04]  /*1bef0*/  LDL R13, [R1+0x10] ;  /* 0x00001000010d7983 */ /* 0x000ea80000100800 */
        /* <DEDUP_REMOVED lines=11> */
[----:B--2---:R-:W-:Y:S02]  /*1bfb0*/  IADD3 R19, R17, R13, R2 ;  /* 0x0000000d11137210 */ /* 0x004fe40007ffe002 */
[----:B---3--:R-:W-:-:S03]  /*1bfc0*/  IADD3 R0, R37, R2, R12 ;  /* 0x0000000225007210 */ /* 0x008fc60007ffe00c */
[----:B------:R-:W0:Y:S04]  /*1bfd0*/  LDSM.16.MT88.4 R4, [R19+0xa400] ;  /* 0x00a400001304783b */ /* 0x000e280000004200 */
[----:B------:R-:W-:Y:S01]  /*1bfe0*/  STSM.16.M88.4 [R0], R8 ;  /* 0x0000000800007844 */ /* 0x000fe20000000200 */
[C-C-:B0-----:R-:W-:Y:S02]  /*1bff0*/  PRMT R12, R4.reuse, 0x6420, R5.reuse ;  /* 0x00006420040c7816 */ /* 0x141fe40000000005 */
[----:B------:R-:W-:Y:S01]  /*1c000*/  PRMT R13, R4, 0x7531, R5 ;  /* 0x00007531040d7816 */ /* 0x000fe20000000005 */
[----:B------:R-:W-:Y:S01]  /*1c010*/  VIADD R5, R2, 0x1000 ;  /* 0x0000100002057836 */ /* 0x000fe20000000000 */
[C-C-:B------:R-:W-:Y:S02]  /*1c020*/  PRMT R14, R6.reuse, 0x6420, R7.reuse ;  /* 0x00006420060e7816 */ /* 0x140fe40000000007 */
[----:B------:R-:W-:-:S02]  /*1c030*/  PRMT R15, R6, 0x7531, R7 ;  /* 0x00007531060f7816 */ /* 0x000fc40000000007 */
        /* <DEDUP_REMOVED lines=53> */
[----:B------:R-:W-:-:S05]  /*1c390*/  PRMT R7, R10, 0x7531, R11 ;  /* 0x000075310a077816 */ /* 0x000fca000000000b */
        /* <DEDUP_REMOVED lines=14> */
.L_x_8885:
[----:B-1----:R1:W-:Y:S01]  /*1c480*/  SYNCS.ARRIVE.TRANS64.A1T0 RZ, [R3+URZ+0x22850], RZ ;  /* 0x022850ff03ff79a7 */ /* 0x0023e2000810003f */
[----:B------:R-:W-:Y:S06]  /*1c490*/  BAR.SYNC.DEFER_BLOCKING 0x2, 0x80 ;  /* 0x0082000000007b1d */ /* 0x000fec0000010000 */
[----:B------:R-:W-:Y:S05]  /*1c4a0*/  @!P0 BRA `(.L_x_8886) ;  /* 0x0000000000048947 */ /* 0x000fea0003800000 */
[----:B------:R-:W-:Y:S01]  /*1c4b0*/  BPT.TRAP 0x1 ;  /* 0x000000040000795c */ /* 0x000fe20000300000 */
.L_x_8886:
[----:B0-----:R-:W2:Y:S01]  /*1c4c0*/  LDL R0, [R1+0xc] ;  /* 0x00000c0001007983 */ /* 0x001ea20000100800 */
[----:B-1----:R-:W-:Y:S02]  /*1c4d0*/  VIADD R3, R3, 0x22880 ;  /* 0x0002288003037836 */ /* 0x002fe40000000000 */
[----:B------:R-:W-:Y:S02]  /*1c4e0*/  IMAD.MOV.U32 R22, RZ, RZ, R31 ;  /* 0x000000ffff167224 */ /* 0x000fe400078e001f */
[----:B------:R-:W-:Y:S01]  /*1c4f0*/  IMAD.MOV.U32 R23, RZ, RZ, R35 ;  /* 0x000000ffff177224 */ /* 0x000fe200078e0023 */
[----:B--2---:R-:W-:-:S04]  /*1c500*/  PRMT R3, R0, 0x654, R3 ;  /* 0x0000065400037816 */ /* 0x004fc80000000003 */
[----:B------:R1:W-:Y:S01]  /*1c510*/  SYNCS.ARRIVE.TRANS64.RED.A1T0 RZ, [R3+URZ], RZ ;  /* 0x000000ff03ff79a7 */ /* 0x0003e2000810043f */
[----:B------:R-:W-:Y:S05]  /*1c520*/  @P1 BRA `(.L_x_8887) ;  /* 0xffffffe400bc1947 */ /* 0x000fea000383ffff */
.L_x_8867:
[----:B0-----:R-:W0:Y:S01]  /*1c530*/  S2R R0, SR_TID.X ;  /* 0x0000000000007919 */ /* 0x001e220000002100 */
        /* <DEDUP_REMOVED lines=8> */
[----:B-1----:R-:W1:Y:S01]  /*1c5c0*/  LDC.64 R2, c[0x0][0xc60] ;  /* 0x00031800ff027b82 */ /* 0x002e620000000a00 */
        /* <DEDUP_REMOVED lines=9> */
[----:B------:R0:W-:Y:S02]  /*1c660*/  STL [R1], R0 ;  /* 0x0000000001007387 */ /* 0x0001e40000100800 */
.L_x_8889:
[----:B------:R-:W-:Y:S05]  /*1c670*/  BSYNC B0 ;  /* 0x0000000000007941 */ /* 0x000fea0003800000 */
.L_x_8888:
[----:B------:R-:W-:Y:S05]  /*1c680*/  @!P0 BRA `(.L_x_8890) ;  /* 0x0000000000048947 */ /* 0x000fea0003800000 */
[----:B------:R-:W-:Y:S01]  /*1c690*/  BPT.TRAP 0x1 ;  /* 0x000000040000795c */ /* 0x000fe20000300000 */
.L_x_8890:
[----:B-1----:R-:W-:Y:S01]  /*1c6a0*/  LOP3.LUT R3, R35, 0x1, RZ, 0x3c, !PT ;  /* 0x0000000123037812 */ /* 0x002fe200078e3cff */
[----:B------:R-:W-:Y:S01]  /*1c6b0*/  IMAD R2, R31, 0x8, R17 ;  /* 0x000000081f027824 */ /* 0x000fe200078e0211 */
[----:B------:R-:W-:Y:S02]  /*1c6c0*/  BSSY B0, `(.L_x_8891) ;  /* 0x0000004000007945 */ /* 0x000fe40003800000 */
[----:B------:R-:W-:-:S04]  /*1c6d0*/  SHF.L.U32 R3, R3, 0x1f, RZ ;  /* 0x0000001f03037819 */ /* 0x000fc800000006ff */
[----:B------:R-:W1:Y:S02]  /*1c6e0*/  SYNCS.PHASECHK.TRANS64.TRYWAIT P1, [R2+URZ+0x22870], R3 ;  /* 0x02287003020075a7 */ /* 0x000e64000802017f */
[----:B-1----:R-:W-:Y:S05]  /*1c6f0*/  @!P1 BRA `(.L_x_8892) ;  /* 0x0000005800249947 */ /* 0x002fea0003800000 */
.L_x_9039:
[----:B------:R-:W-:Y:S05]  /*1c700*/  BSYNC B0 ;  /* 0x0000000000007941 */ /* 0x000fea0003800000 */
.L_x_8891:
[----:B0-----:R-:W-:-:S05]  /*1c710*/  IMAD.U32 R0, RZ, RZ, UR43 ;  /* 0x0000002bff007e24 */ /* 0x001fca000f8e00ff */
[----:B------:R-:W-:-:S13]  /*1c720*/  ISETP.NE.AND P1, PT, R0, 0x3, PT ;  /* 0x000000030000780c */ /* 0x000fda0003f25270 */
[----:B------:R-:W-:Y:S05]  /*1c730*/  @!P1 BRA `(.L_x_8893) ;  /* 0x0000000000049947 */ /* 0x000fea0003800000 */
[----:B------:R-:W-:Y:S01]  /*1c740*/  BPT.TRAP 0x1 ;  /* 0x000000040000795c */ /* 0x000fe20000300000 */
.L_x_8893:
[----:B-1----:R-:W-:-:S04]  /*1c750*/  SHF.L.U32 R3, R35, 0x1f, RZ ;  /* 0x0000001f23037819 */ /* 0x002fc800000006ff */
[----:B------:R-:W0:Y:S02]  /*1c760*/  SYNCS.PHASECHK.TRANS64.TRYWAIT P1, [R2+URZ+0x22860], R3 ;  /* 0x02286003020075a7 */ /* 0x000e24000802017f */
[----:B0-----:R-:W-:Y:S05]  /*1c770*/  @!P1 BRA `(.L_x_8894) ;  /* 0x0000005800189947 */ /* 0x001fea0003800000 */
.L_x_9040:
[----:B------:R-:W0:Y:S04]  /*1c780*/  LDL R4, [R1+0x10] ;  /* 0x0000100001047983 */ /* 0x000e280000100800 */
[----:B------:R-:W2:Y:S01]  /*1c790*/  LDL R19, [R1+0x18] ;  /* 0x0000180001137983 */ /* 0x000ea20000100800 */
[----:B------:R-:W-:Y:S01]  /*1c7a0*/  IMAD R18, R31, 0x5000, RZ ;  /* 0x000050001f127824 */ /* 0x000fe200078e02ff */
[----:B------:R-:W-:Y:S05]  /*1c7b0*/  WARPSYNC.ALL ;  /* 0x0000000000007948 */ /* 0x000fea0003800000 */
[----:B------:R-:W-:Y:S01]  /*1c7c0*/  LOP3.LUT R0, R18, R24, RZ, 0xfc, !PT ;  /* 0x0000001812007212 */ /* 0x000fe200078efcff */
[----:B------:R-:W-:-:S04]  /*1c7d0*/  IMAD.U32 R20, RZ, RZ, UR43 ;  /* 0x0000002bff147e24 */ /* 0x000fc8000f8e00ff */
[----:B------:R-:W-:Y:S01]  /*1c7e0*/  IMAD.IADD R10, R17, 0x1, R0 ;  /* 0x00000001110a7824 */ /* 0x000fe200078e0200 */
[----:B------:R-:W-:-:S05]  /*1c7f0*/  ISETP.NE.AND P1, PT, R20, 0x3, PT ;  /* 0x000000031400780c */ /* 0x000fca0003f25270 */
[----:B------:R-:W1:Y:S02]  /*1c800*/  LDSM.16.MT88.4 R8, [R10+0xa400] ;  /* 0x00a400000a08783b */ /* 0x000e640000004200 */
[C-C-:B-1----:R-:W-:Y:S02]  /*1c810*/  PRMT R12, R8.reuse, 0x6420, R9.reuse ;  /* 0x00006420080c7816 */ /* 0x142fe40000000009 */
[----:B------:R-:W-:Y:S02]  /*1c820*/  PRMT R13, R8, 0x7531, R9 ;  /* 0x00007531080d7816 */ /* 0x000fe40000000009 */
[C-C-:B------:R-:W-:Y:S02]  /*1c830*/  PRMT R14, R10.reuse, 0x6420, R11.reuse ;  /* 0x000064200a0e7816 */ /* 0x140fe4000000000b */
[----:B------:R-:W-:Y:S02]  /*1c840*/  PRMT R15, R10, 0x7531, R11 ;  /* 0x000075310a0f7816 */ /* 0x000fe4000000000b */
[----:B0-----:R-:W-:-:S02]  /*1c850*/  IADD3 R3, R17, R4, R18 ;  /* 0x0000000411037210 */ /* 0x001fc40007ffe012 */
[----:B--2---:R-:W-:-:S03]  /*1c860*/  IADD3 R0, R37, R18, R19 ;  /* 0x0000001225007210 */ /* 0x004fc60007ffe013 */
        /* <DEDUP_REMOVED lines=75> */
.L_x_8895:
[----:B-1----:R1:W-:Y:S01]  /*1cd20*/  SYNCS.ARRIVE.TRANS64.A1T0 RZ, [R2+URZ+0x22850], RZ ;  /* 0x022850ff02ff79a7 */ /* 0x0023e2000810003f */
[----:B------:R-:W-:Y:S06]  /*1cd30*/  BAR.SYNC.DEFER_BLOCKING 0x2, 0x80 ;  /* 0x0082000000007b1d */ /* 0x000fec0000010000 */
[----:B------:R-:W-:Y:S05]  /*1cd40*/  @!P0 BRA `(.L_x_8896) ;  /* 0x0000000000048947 */ /* 0x000fea0003800000 */
[----:B------:R-:W-:Y:S01]  /*1cd50*/  BPT.TRAP 0x1 ;  /* 0x000000040000795c */ /* 0x000fe20000300000 */
.L_x_8896:
        /* <DEDUP_REMOVED lines=9> */
.L_x_8839:
[----:B------:R-:W-:Y:S05]  /*1cdf0*/  BSYNC B7 ;  /* 0x0000000000077941 */ /* 0x000fea0003800000 */
.L_x_8837:
        /* <DEDUP_REMOVED lines=15> */
.L_x_8897:
[----:B-1----:R-:W2:Y:S01]  /*1cef0*/  LDL.LU R0, [R1] ;  /* 0x0000000001007983 */ /* 0x002ea20000300800 */
[----:B------:R-:W-:Y:S01]  /*1cf00*/  ULDC UR4, c[0x0][0xc3c] ;  /* 0x00030f0000047ab9 */ /* 0x000fe20000000800 */
[----:B0-----:R-:W0:Y:S02]  /*1cf10*/  S2R R2, SR_TID.X ;  /* 0x0000000000027919 */ /* 0x001e240000002100 */
[----:B0-----:R-:W-:-:S04]  /*1cf20*/  LOP3.LUT R9, R2, 0x1f, RZ, 0xc0, !PT ;  /* 0x0000001f02097812 */ /* 0x001fc800078ec0ff */
[C---:B------:R-:W-:Y:S01]  /*1cf30*/  ISETP.NE.AND P0, PT, R9.reuse, 0x1f, PT ;  /* 0x0000001f0900780c */ /* 0x040fe20003f05270 */
[----:B------:R-:W-:-:S05]  /*1cf40*/  VIADD R7, R9, UR40 ;  /* 0x0000002809077c36 */ /* 0x000fca0008000000 */
[----:B------:R-:W-:Y:S01]  /*1cf50*/  ISETP.GE.OR P1, PT, R7, UR4, !P0 ;  /* 0x0000000407007c0c */ /* 0x000fe2000c726670 */
[----:B------:R-:W-:-:S12]  /*1cf60*/  ULDC UR4, c[0x0][0xc3c] ;  /* 0x00030f0000047ab9 */ /* 0x000fd80000000800 */
[----:B------:R-:W0:Y:S08]  /*1cf70*/  @!P1 LDC.64 R2, c[0x0][0xc80] ;  /* 0x00032000ff029b82 */ /* 0x000e300000000a00 */
[----:B------:R-:W1:Y:S01]  /*1cf80*/  @!P1 LDC.64 R4, c[0x0][0xc78] ;  /* 0x00031e00ff049b82 */ /* 0x000e620000000a00 */
[----:B0-----:R-:W-:-:S04]  /*1cf90*/  @!P1 IMAD.WIDE R2, R7, 0x4, R2 ;  /* 0x0000000407029825 */ /* 0x001fc800078e0202 */
[----:B--2---:R-:W-:Y:S02]  /*1cfa0*/  IMAD.MOV.U32 R10, RZ, RZ, R0 ;  /* 0x000000ffff0a7224 */ /* 0x004fe400078e0000 */
[----:B------:R-:W-:-:S06]  /*1cfb0*/  IMAD.MOV.U32 R0, RZ, RZ, RZ ;  /* 0x000000ffff007224 */ /* 0x000fcc00078e00ff */
        /* <DEDUP_REMOVED lines=8> */
[----:B------:R-:W-:Y:S02]  /*1d040*/  ISETP.GE.U32.AND P5, PT, R9, 0x10, PT ;  /* 0x000000100900780c */ /* 0x000fe40003fa6070 */
[----:B------:R-:W-:Y:S01]  /*1d050*/  SHFL.IDX PT, R9, R10, 0x1, 0x1f ;  /* 0x00201f000a097f89 */ /* 0x000fe200000e0000 */
        /* <DEDUP_REMOVED lines=15> */
[----:B0-----:R-:W-:Y:S02]  /*1d150*/  SEL R7, R4, RZ, P5 ;  /* 0x000000ff04077207 */ /* 0x001fe40002800000 */
[----:B------:R-:W0:Y:S03]  /*1d160*/  LDC R4, c[0x0][0xc38] ;  /* 0x00030e00ff047b82 */ /* 0x000e260000000800 */
[----:B------:R-:W-:-:S05]  /*1d170*/  IMAD.IADD R11, R2, 0x1, R7 ;  /* 0x00000001020b7824 */ /* 0x000fca00078e0207 */
[----:B------:R-:W0:Y:S02]  /*1d180*/  SHFL.IDX PT, R7, R11, 0x1f, 0x1f ;  /* 0x03e01f000b077f89 */ /* 0x000e2400000e0000 */
[----:B0-----:R-:W-:Y:S02]  /*1d190*/  IMAD R8, R7, R4, RZ ;  /* 0x0000000407087224 */ /* 0x001fe400078e02ff */
[----:B------:R-:W-:Y:S02]  /*1d1a0*/  IMAD.MOV.U32 R7, RZ, RZ, RZ ;  /* 0x000000ffff077224 */ /* 0x000fe400078e00ff */
[----:B------:R-:W-:-:S05]  /*1d1b0*/  IMAD.IADD R9, R9, 0x1, R8 ;  /* 0x0000000109097824 */ /* 0x000fca00078e0208 */
[----:B------:R-:W-:-:S13]  /*1d1c0*/  ISETP.GT.AND P6, PT, R9, R6, PT ;  /* 0x000000060900720c */ /* 0x000fda0003fc4270 */
[----:B------:R-:W-:Y:S05]  /*1d1d0*/  @P6 BRA `(.L_x_8899) ;  /* 0x00000000009c6947 */ /* 0x000fea0003800000 */
.L_x_8901:
        /* <DEDUP_REMOVED lines=39> */
.L_x_8899:
        /* <DEDUP_REMOVED lines=14> */
.L_x_8902:
[----:B---34-:R-:W-:Y:S01]  /*1d530*/  IMAD R2, R7, R4, R9 ;  /* 0x0000000407027224 */ /* 0x018fe200078e0209 */
[----:B-1----:R-:W-:Y:S01]  /*1d540*/  ISETP.NE.AND P0, PT, R8, 0x1, PT ;  /* 0x000000010800780c */ /* 0x002fe20003f05270 */
[----:B------:R-:W-:Y:S02]  /*1d550*/  UIADD3 UR40, UR4, UR40, URZ ;  /* 0x0000002804287290 */ /* 0x000fe4000fffe03f */
[----:B0-----:R-:W-:Y:S01]  /*1d560*/  IMAD.IADD R5, R6, 0x1, -R2 ;  /* 0x0000000106057824 */ /* 0x001fe200078e0a02 */
[----:B------:R0:W-:Y:S09]  /*1d570*/  STL [R1], R2 ;  /* 0x0000000201007387 */ /* 0x0001f20000100800 */
[----:B------:R-:W-:Y:S05]  /*1d580*/  @!P0 BRA `(.L_x_8903) ;  /* 0x0000000000e48947 */ /* 0x000fea0003800000 */
[----:B--2---:R-:W-:Y:S02]  /*1d590*/  IABS R6, R0 ;  /* 0x0000000000067213 */ /* 0x004fe40000000000 */
[----:B------:R-:W-:Y:S02]  /*1d5a0*/  IABS R4, R8 ;  /* 0x0000000800047213 */ /* 0x000fe40000000000 */
[----:B------:R-:W1:Y:S08]  /*1d5b0*/  I2F.RP R7, R6 ;  /* 0x0000000600077306 */ /* 0x000e700000209400 */
        /* <DEDUP_REMOVED lines=28> */
[----:B------:R-:W-:Y:S01]  /*1d780*/  IABS R2, R8 ;  /* 0x0000000800027213 */ /* 0x000fe20000000000 */
[----:B------:R-:W-:-:S04]  /*1d790*/  IMAD.MOV.U32 R9, RZ, RZ, R7 ;  /* 0x000000ffff097224 */ /* 0x000fc800078e0007 */
        /* <DEDUP_REMOVED lines=8> */
[----:B------:R-:W-:Y:S01]  /*1d820*/  ISETP.GE.AND P2, PT, R2, RZ, PT ;  /* 0x000000ff0200720c */ /* 0x000fe20003f46270 */
[----:B------:R-:W-:-:S04]  /*1d830*/  IMAD.MOV R2, RZ, RZ, -R9 ;  /* 0x000000ffff027224 */ /* 0x000fc800078e0a09 */
[----:B------:R-:W-:-:S06]  /*1d840*/  IMAD R2, R0, R2, R5 ;  /* 0x0000000200027224 */ /* 0x000fcc00078e0205 */
        /* <DEDUP_REMOVED lines=10> */
[----:B------:R-:W-:-:S05]  /*1d8f0*/  IMAD R3, R8, 0x10000, R3 ;  /* 0x0001000008037824 */ /* 0x000fca00078e0203 */
[----:B------:R0:W-:Y:S01]  /*1d900*/  STL [R1+0x8], R3 ;  /* 0x0000080301007387 */ /* 0x0001e20000100800 */
[----:B------:R-:W-:Y:S05]  /*1d910*/  BRA `(.L_x_8904) ;  /* 0x0000000000fc7947 */ /* 0x000fea0003800000 */
.L_x_8903:
[----:B------:R-:W-:Y:S02]  /*1d920*/  ULDC.64 UR4, c[0x0][0xc90] ;  /* 0x0003240000047ab9 */ /* 0x000fe40000000a00 */
[----:B------:R-:W-:-:S06]  /*1d930*/  UIMAD.WIDE UR4, UR40, 0x4, UR4 ;  /* 0x00000004280478a5 */ /* 0x000fcc000f8e0204 */
[----:B0-----:R-:W-:Y:S02]  /*1d940*/  IMAD.U32 R2, RZ, RZ, UR4 ;  /* 0x00000004ff027e24 */ /* 0x001fe4000f8e00ff */
        /* <DEDUP_REMOVED lines=60> */
.L_x_8904:
[----:B01----:R-:W-:-:S05]  /*1dd10*/  LOP3.LUT R3, RZ, R2, RZ, 0x33, !PT ;  /* 0x00000002ff037212 */ /* 0x003fca00078e33ff */
[----:B------:R-:W-:-:S05]  /*1dd20*/  IMAD.IADD R0, R0, 0x1, R3 ;  /* 0x0000000100007824 */ /* 0x000fca00078e0203 */
[----:B------:R1:W-:Y:S01]  /*1dd30*/  STL [R1+0x4], R0 ;  /* 0x0000040001007387 */ /* 0x0003e20000100800 */
[----:B------:R-:W-:Y:S05]  /*1dd40*/  BRA `(.L_x_8905) ;  /* 0x0000000000107947 */ /* 0x000fea0003800000 */
.L_x_8900:
[----:B------:R0:W-:Y:S01]  /*1dd50*/  STL [R1], R6 ;  /* 0x0000000601007387 */ /* 0x0001e20000100800 */
[----:B------:R-:W-:-:S03]  /*1dd60*/  ULDC UR40, c[0x0][0xc3c] ;  /* 0x00030f0000287ab9 */ /* 0x000fc60000000800 */
[----:B------:R0:W-:Y:S04]  /*1dd70*/  STL [R1+0x4], RZ ;  /* 0x000004ff01007387 */ /* 0x0001e80000100800 */
[----:B------:R0:W-:Y:S02]  /*1dd80*/  STL [R1+0x8], RZ ;  /* 0x000008ff01007387 */ /* 0x0001e40000100800 */
.L_x_8905:
[----:B------:R-:W2:Y:S04]  /*1dd90*/  LDL R3, [R1+0x4] ;  /* 0x0000040001037983 */ /* 0x000ea80000100800 */
[----:B------:R-:W3:Y:S04]  /*1dda0*/  LDL R2, [R1+0x8] ;  /* 0x0000080001027983 */ /* 0x000ee80000100800 */
[----:B------:R-:W4:Y:S01]  /*1ddb0*/  LDL R4, [R1] ;  /* 0x0000000001047983 */ /* 0x000f220000100800 */
[----:B-1----:R-:W1:Y:S01]  /*1ddc0*/  S2R R0, SR_TID.X ;  /* 0x0000000000007919 */ /* 0x002e620000002100 */
[----:B------:R-:W-:Y:S01]  /*1ddd0*/  BAR.SYNC.DEFER_BLOCKING 0x4, 0x180 ;  /* 0x0106000000007b1d */ /* 0x000fe20000010000 */
[----:B--2---:R-:W-:-:S02]  /*1dde0*/  IMAD.MOV.U32 R5, RZ, RZ, R3 ;  /* 0x000000ffff057224 */ /* 0x004fc400078e0003 */
[----:B---3--:R-:W-:-:S03]  /*1ddf0*/  IMAD.MOV.U32 R3, RZ, RZ, R2 ;  /* 0x000000ffff037224 */ /* 0x008fc600078e0002 */
[----:B------:R2:W3:Y:S01]  /*1de00*/  LDL R2, [R1+0xc] ;  /* 0x00000c0001027983 */ /* 0x0004e20000100800 */
[----:B-1----:R-:W-:Y:S01]  /*1de10*/  LOP3.LUT R0, R0, 0x1f, RZ, 0xc0, !PT ;  /* 0x0000001f00007812 */ /* 0x002fe200078ec0ff */
[----:B0-----:R-:W-:-:S03]  /*1de20*/  IMAD.MOV.U32 R6, RZ, RZ, R3 ;  /* 0x000000ffff067224 */ /* 0x001fc600078e0003 */
        /* <DEDUP_REMOVED lines=9> */
.L_x_8898:
[----:B------:R-:W-:Y:S02]  /*1dec0*/  ULDC UR4, c[0x0][0xc3c] ;  /* 0x00030f0000047ab9 */ /* 0x000fe40000000800 */
[----:B------:R-:W-:-:S06]  /*1ded0*/  UISETP.GE.AND UP0, UPT, UR40, UR4, UPT ;  /* 0x000000042800728c */ /* 0x000fcc000bf06270 */
[----:B------:R-:W-:-:S13]  /*1dee0*/  PLOP3.LUT P0, PT, PT, PT, UP0, 0x80, 0x0 ;  /* 0x000000000000781c */ /* 0x000fda0003f0f008 */
[----:B------:R-:W-:Y:S05]  /*1def0*/  @!P0 BRA `(.L_x_8906) ;  /* 0xffffff9400d88947 */ /* 0x000fea000383ffff */
.L_x_8826:
        /* <DEDUP_REMOVED lines=12> */
.L_x_9041:
[----:B------:R-:W-:Y:S05]  /*1dfc0*/  BSYNC B0 ;  /* 0x0000000000007941 */ /* 0x000fea0003800000 */
.L_x_8907:
[----:B------:R-:W-:-:S03]  /*1dfd0*/  UMOV UR4, 0xffffffff ;  /* 0xffffffff00047882 */ /* 0x000fc60000000000 */
[----:B------:R-:W-:Y:S05]  /*1dfe0*/  BRA.DIV UR4, `(.L_x_8909) ;  /* 0x0000004204247947 */ /* 0x000fea000b800000 */
[----:B0-----:R-:W0:Y:S02]  /*1dff0*/  S2R R0, SR_TID.X ;  /* 0x0000000000007919 */ /* 0x001e240000002100 */
[----:B0-----:R-:W-:-:S04]  /*1e000*/  SHF.R.U32.HI R0, RZ, 0x5, R0 ;  /* 0x00000005ff007819 */ /* 0x001fc80000011600 */
[----:B------:R-:W-:-:S05]  /*1e010*/  LOP3.LUT R0, R0, 0x3, RZ, 0xc0, !PT ;  /* 0x0000000300007812 */ /* 0x000fca00078ec0ff */
[----:B------:R0:W1:Y:S02]  /*1e020*/  SHFL.IDX PT, R14, R0, RZ, 0x1f ;  /* 0x00001fff000e7589 */ /* 0x00006400000e0000 */
.L_x_9044:
[----:B-1----:R-:W-:Y:S01]  /*1e030*/  ISETP.NE.AND P0, PT, R14, RZ, PT ;  /* 0x000000ff0e00720c */ /* 0x002fe20003f05270 */
[----:B------:R-:W-:-:S12]  /*1e040*/  BSSY B0, `(.L_x_8910) ;  /* 0x000002c000007945 */ /* 0x000fd80003800000 */
[----:B------:R-:W-:Y:S05]  /*1e050*/  @P0 BRA `(.L_x_8911) ;  /* 0x0000000000a80947 */ /* 0x000fea0003800000 */
[----:B------:R-:W-:-:S03]  /*1e060*/  UMOV UR4, 0xffffffff ;  /* 0xffffffff00047882 */ /* 0x000fc60000000000 */
[----:B------:R-:W-:Y:S05]  /*1e070*/  BRA.DIV UR4, `(.L_x_8912) ;  /* 0x0000004204347947 */ /* 0x000fea000b800000 */
[----:B------:R-:W-:-:S13]  /*1e080*/  ELECT P6, URZ, PT ;  /* 0x00000000003f782f */ /* 0x000fda00038c0000 */
.L_x_9047:
[----:B------:R-:W-:Y:S05]  /*1e090*/  @!P6 BRA `(.L_x_8911) ;  /* 0x000000000098e947 */ /* 0x000fea0003800000 */
[----:B------:R-:W-:-:S06]  /*1e0a0*/  ULOP3.LUT UR4, UR44, 0x2, URZ, 0xfc, !UPT ;  /* 0x000000022c047892 */ /* 0x000fcc000f8efc3f */
[----:B0-----:R-:W-:-:S05]  /*1e0b0*/  IMAD.U32 R0, RZ, RZ, UR4 ;  /* 0x00000004ff007e24 */ /* 0x001fca000f8e00ff */
[----:B------:R-:W-:-:S13]  /*1e0c0*/  ISETP.NE.AND P0, PT, R0, 0x3, PT ;  /* 0x000000030000780c */ /* 0x000fda0003f05270 */
[----:B------:R-:W-:Y:S05]  /*1e0d0*/  @!P0 BRA `(.L_x_8913) ;  /* 0x0000000000048947 */ /* 0x000fea0003800000 */
[----:B------:R-:W-:Y:S01]  /*1e0e0*/  BPT.TRAP 0x1 ;  /* 0x000000040000795c */ /* 0x000fe20000300000 */
.L_x_8913:
[----:B------:R-:W-:Y:S01]  /*1e0f0*/  IMAD R3, R31, 0x8, R5 ;  /* 0x000000081f037824 */ /* 0x000fe200078e0205 */
[----:B------:R-:W-:Y:S01]  /*1e100*/  SHF.L.U32 R2, R35, 0x1f, RZ ;  /* 0x0000001f23027819 */ /* 0x000fe200000006ff */
[----:B------:R-:W-:-:S03]  /*1e110*/  VIADD R31, R31, 0x1 ;  /* 0x000000011f1f7836 */ /* 0x000fc60000000000 */
[----:B------:R-:W0:Y:S02]  /*1e120*/  SYNCS.PHASECHK.TRANS64.TRYWAIT P1, [R3+URZ+0x22840], R2 ;  /* 0x02284002030075a7 */ /* 0x000e24000802017f */
[----:B------:R-:W-:-:S04]  /*1e130*/  ISETP.NE.AND P2, PT, R31, 0x2, PT ;  /* 0x000000021f00780c */ /* 0x000fc80003f45270 */
[----:B------:R-:W-:Y:S01]  /*1e140*/  SEL R0, RZ, 0x1, P2 ;  /* 0x00000001ff007807 */ /* 0x000fe20001000000 */
[----:B0-----:R-:W-:Y:S08]  /*1e150*/  @!P1 BRA `(.L_x_8914) ;  /* 0x00000040001c9947 */ /* 0x001ff00003800000 */
.L_x_9048:
[----:B------:R-:W-:Y:S02]  /*1e160*/  SEL R31, R31, RZ, P2 ;  /* 0x000000ff1f1f7207 */ /* 0x000fe40001000000 */
[----:B------:R-:W-:Y:S01]  /*1e170*/  LOP3.LUT R0, R35, R0, RZ, 0x3c, !PT ;  /* 0x0000000023007212 */ /* 0x000fe200078e3cff */
[----:B------:R-:W-:Y:S06]  /*1e180*/  @!P0 BRA `(.L_x_8915) ;  /* 0x0000000000048947 */ /* 0x000fec0003800000 */
[----:B------:R-:W-:Y:S01]  /*1e190*/  BPT.TRAP 0x1 ;  /* 0x000000040000795c */ /* 0x000fe20000300000 */
.L_x_8915:
[----:B------:R-:W-:Y:S01]  /*1e1a0*/  IMAD R31, R31, 0x8, R5 ;  /* 0x000000081f1f7824 */ /* 0x000fe200078e0205 */
[----:B------:R-:W-:-:S04]  /*1e1b0*/  SHF.L.U32 R0, R0, 0x1f, RZ ;  /* 0x0000001f00007819 */ /* 0x000fc800000006ff */
[----:B------:R-:W1:Y:S02]  /*1e1c0*/  SYNCS.PHASECHK.TRANS64.TRYWAIT P1, [R31+URZ+0x22840], R0 ;  /* 0x022840001f0075a7 */ /* 0x000e64000802017f */
[----:B-1----:R-:W-:Y:S05]  /*1e1d0*/  @!P1 BRA `(.L_x_8916) ;  /* 0x0000004000109947 */ /* 0x002fea0003800000 */
.L_x_9049:
[----:B------:R-:W-:Y:S05]  /*1e1e0*/  @!P0 BRA `(.L_x_8917) ;  /* 0x0000000000048947 */ /* 0x000fea0003800000 */
[----:B------:R-:W-:Y:S01]  /*1e1f0*/  BPT.TRAP 0x1 ;  /* 0x000000040000795c */ /* 0x000fe20000300000 */
.L_x_8917:
[----:B------:R-:W2:Y:S02]  /*1e200*/  SYNCS.PHASECHK.TRANS64.TRYWAIT P1, [R3+URZ+0x22860], R2 ;  /* 0x02286002030075a7 */ /* 0x000ea4000802017f */
[----:B--2---:R-:W-:Y:S05]  /*1e210*/  @!P1 BRA `(.L_x_8918) ;  /* 0x0000004000149947 */ /* 0x004fea0003800000 */
.L_x_9050:
[----:B------:R-:W-:Y:S05]  /*1e220*/  @!P0 BRA `(.L_x_8919) ;  /* 0x0000000000048947 */ /* 0x000fea0003800000 */
[----:B------:R-:W-:Y:S01]  /*1e230*/  BPT.TRAP 0x1 ;  /* 0x000000040000795c */ /* 0x000fe20000300000 */
.L_x_8919:
[----:B------:R-:W3:Y:S02]  /*1e240*/  SYNCS.PHASECHK.TRANS64.TRYWAIT P1, [R31+URZ+0x22860], R0 ;  /* 0x022860001f0075a7 */ /* 0x000ee4000802017f */
[----:B---3--:R-:W-:Y:S05]  /*1e250*/  @!P1 BRA `(.L_x_8920) ;  /* 0x0000004000189947 */ /* 0x008fea0003800000 */
.L_x_9051:
[----:B------:R-:W-:Y:S05]  /*1e260*/  @!P0 BRA `(.L_x_8921) ;  /* 0x0000000000048947 */ /* 0x000fea0003800000 */
[----:B------:R-:W-:Y:S01]  /*1e270*/  BPT.TRAP 0x1 ;  /* 0x000000040000795c */ /* 0x000fe20000300000 */
.L_x_8921:
[----:B------:R-:W4:Y:S02]  /*1e280*/  SYNCS.PHASECHK.TRANS64.TRYWAIT P1, [R3+URZ+0x22880], R2 ;  /* 0x02288002030075a7 */ /* 0x000f24000802017f */
[----:B----4-:R-:W-:Y:S05]  /*1e290*/  @!P1 BRA `(.L_x_8922) ;  /* 0x00000040001c9947 */ /* 0x010fea0003800000 */
.L_x_9052:
[----:B------:R-:W-:Y:S05]  /*1e2a0*/  @!P0 BRA `(.L_x_8923) ;  /* 0x0000000000048947 */ /* 0x000fea0003800000 */
[----:B------:R-:W-:Y:S01]  /*1e2b0*/  BPT.TRAP 0x1 ;  /* 0x000000040000795c */ /* 0x000fe20000300000 */
.L_x_8923:
[----:B------:R0:W0:Y:S02]  /*1e2c0*/  SYNCS.PHASECHK.TRANS64.TRYWAIT P0, [R31+URZ+0x22880], R0 ;  /* 0x022880001f0075a7 */ /* 0x000024000800017f */
[----:B0-----:R-:W-:Y:S05]  /*1e2d0*/  @!P0 NANOSLEEP.SYNCS 0x989680 ;  /* 0x009896800000895d */ /* 0x001fea0003900000 */
[----:B------:R-:W0:Y:S02]  /*1e2e0*/  @!P0 SYNCS.PHASECHK.TRANS64 P0, [R31+URZ+0x22880], R0 ;  /* 0x022880001f0085a7 */ /* 0x000e24000800007f */
[----:B0-----:R-:W-:Y:S05]  /*1e2f0*/  @!P0 BRA `(.L_x_8923) ;  /* 0xfffffffc00f08947 */ /* 0x001fea000383ffff */
.L_x_8911:
[----:B------:R-:W-:Y:S05]  /*1e300*/  BSYNC B0 ;  /* 0x0000000000007941 */ /* 0x000fea0003800000 */
.L_x_8910:
[----:B------:R-:W-:Y:S05]  /*1e310*/  EXIT ;  /* 0x000000000000794d */ /* 0x000fea0003800000 */
.L_x_8718:
[----:B0-----:R-:W-:-:S04]  /*1e320*/  IMAD.U32 R3, RZ, RZ, UR43 ;  /* 0x0000002bff037e24 */ /* 0x001fc8000f8e00ff */
[----:B------:R0:W1:Y:S03]  /*1e330*/  SYNCS.PHASECHK.TRANS64.TRYWAIT P1, [R3+URZ+0x22800], R0 ;  /* 0x02280000030075a7 */ /* 0x000066000802017f */
[----:B-1----:R-:W-:Y:S05]  /*1e340*/  @!P1 NANOSLEEP.SYNCS 0x989680 ;  /* 0x009896800000995d */ /* 0x002fea0003900000 */
[----:B------:R-:W1:Y:S02]  /*1e350*/  @!P1 SYNCS.PHASECHK.TRANS64 P1, [R3+URZ+0x22800], R0 ;  /* 0x02280000030095a7 */ /* 0x000e64000802007f */
[----:B-1----:R-:W-:Y:S05]  /*1e360*/  @!P1 BRA `(.L_x_8718) ;  /* 0xfffffffc00ec9947 */ /* 0x002fea000383ffff */
[----:B------:R-:W-:Y:S05]  /*1e370*/  BRA `(.L_x_8924) ;  /* 0xfffffe3c00947947 */ /* 0x000fea000383ffff */
.L_x_8722:
[----:B-1----:R1:W2:Y:S02]  /*1e380*/  SYNCS.PHASECHK.TRANS64.TRYWAIT P1, [R3+URZ+0x22830], R0 ;  /* 0x02283000030075a7 */ /* 0x0022a4000802017f */
[----:B--2---:R-:W-:Y:S05]  /*1e390*/  @!P1 NANOSLEEP.SYNCS 0x989680 ;  /* 0x009896800000995d */ /* 0x004fea0003900000 */
[----:B------:R-:W2:Y:S02]  /*1e3a0*/  @!P1 SYNCS.PHASECHK.TRANS64 P1, [R3+URZ+0x22830], R0 ;  /* 0x02283000030095a7 */ /* 0x000ea4000802007f */
[----:B--2---:R-:W-:Y:S05]  /*1e3b0*/  @!P1 BRA `(.L_x_8722) ;  /* 0xfffffffc00f09947 */ /* 0x004fea000383ffff */
[----:B------:R-:W-:Y:S05]  /*1e3c0*/  BRA `(.L_x_8721) ;  /* 0xfffffe3c00b07947 */ /* 0x000fea000383ffff */
.L_x_8739:
[----:B-1----:R-:W-:-:S04]  /*1e3d0*/  IMAD.U32 R6, RZ, RZ, UR6 ;  /* 0x00000006ff067e24 */ /* 0x002fc8000f8e00ff */
[----:B------:R1:W2:Y:S03]  /*1e3e0*/  SYNCS.PHASECHK.TRANS64.TRYWAIT P1, [R6+URZ+0x22830], R5 ;  /* 0x02283005060075a7 */ /* 0x0002a6000802017f */
[----:B--2---:R-:W-:Y:S05]  /*1e3f0*/  @!P1 NANOSLEEP.SYNCS 0x989680 ;  /* 0x009896800000995d */ /* 0x004fea0003900000 */
[----:B------:R-:W2:Y:S02]  /*1e400*/  @!P1 SYNCS.PHASECHK.TRANS64 P1, [R6+URZ+0x22830], R5 ;  /* 0x02283005060095a7 */ /* 0x000ea4000802007f */
[----:B--2---:R-:W-:Y:S05]  /*1e410*/  @!P1 BRA `(.L_x_8739) ;  /* 0xfffffffc00ec9947 */ /* 0x004fea000383ffff */
[----:B------:R-:W-:Y:S05]  /*1e420*/  BRA `(.L_x_8736) ;  /* 0xfffffe80004c7947 */ /* 0x000fea000383ffff */
.L_x_8743:
[----:B-1----:R-:W-:-:S04]  /*1e430*/  IMAD.U32 R6, RZ, RZ, UR6 ;  /* 0x00000006ff067e24 */ /* 0x002fc8000f8e00ff */
[----:B------:R1:W2:Y:S03]  /*1e440*/  SYNCS.PHASECHK.TRANS64.TRYWAIT P1, [R6+URZ+0x22850], R5 ;  /* 0x02285005060075a7 */ /* 0x0002a6000802017f */
[----:B--2---:R-:W-:Y:S05]  /*1e450*/  @!P1 NANOSLEEP.SYNCS 0x989680 ;  /* 0x009896800000995d */ /* 0x004fea0003900000 */
[----:B------:R-:W2:Y:S02]  /*1e460*/  @!P1 SYNCS.PHASECHK.TRANS64 P1, [R6+URZ+0x22850], R5 ;  /* 0x02285005060095a7 */ /* 0x000ea4000802007f */
[----:B--2---:R-:W-:Y:S05]  /*1e470*/  @!P1 BRA `(.L_x_8743) ;  /* 0xfffffffc00ec9947 */ /* 0x004fea000383ffff */
[----:B------:R-:W-:Y:S05]  /*1e480*/  BRA `(.L_x_8740) ;  /* 0xfffffe8800687947 */ /* 0x000fea000383ffff */
.L_x_8762:
[----:B-1----:R-:W-:-:S04]  /*1e490*/  IMAD.U32 R6, RZ, RZ, UR6 ;  /* 0x00000006ff067e24 */ /* 0x002fc8000f8e00ff */
[----:B------:R1:W2:Y:S03]  /*1e4a0*/  SYNCS.PHASECHK.TRANS64.TRYWAIT P1, [R6+URZ+0x22830], R5 ;  /* 0x02283005060075a7 */ /* 0x0002a6000802017f */
[----:B--2---:R-:W-:Y:S05]  /*1e4b0*/  @!P1 NANOSLEEP.SYNCS 0x989680 ;  /* 0x009896800000995d */ /* 0x004fea0003900000 */
[----:B------:R-:W2:Y:S02]  /*1e4c0*/  @!P1 SYNCS.PHASECHK.TRANS64 P1, [R6+URZ+0x22830], R5 ;  /* 0x02283005060095a7 */ /* 0x000ea4000802007f */
[----:B--2---:R-:W-:Y:S05]  /*1e4d0*/  @!P1 BRA `(.L_x_8762) ;  /* 0xfffffffc00ec9947 */ /* 0x004fea000383ffff */
[----:B------:R-:W-:Y:S05]  /*1e4e0*/  BRA `(.L_x_8759) ;  /* 0xfffffec800387947 */ /* 0x000fea000383ffff */
.L_x_8766:
[----:B-1----:R-:W-:-:S04]  /*1e4f0*/  IMAD.U32 R6, RZ, RZ, UR6 ;  /* 0x00000006ff067e24 */ /* 0x002fc8000f8e00ff */
[----:B------:R1:W2:Y:S03]  /*1e500*/  SYNCS.PHASECHK.TRANS64.TRYWAIT P1, [R6+URZ+0x22850], R5 ;  /* 0x02285005060075a7 */ /* 0x0002a6000802017f */
[----:B--2---:R-:W-:Y:S05]  /*1e510*/  @!P1 NANOSLEEP.SYNCS 0x989680 ;  /* 0x009896800000995d */ /* 0x004fea0003900000 */
[----:B------:R-:W2:Y:S02]  /*1e520*/  @!P1 SYNCS.PHASECHK.TRANS64 P1, [R6+URZ+0x22850], R5 ;  /* 0x02285005060095a7 */ /* 0x000ea4000802007f */
[----:B--2---:R-:W-:Y:S05]  /*1e530*/  @!P1 BRA `(.L_x_8766) ;  /* 0xfffffffc00ec9947 */ /* 0x004fea000383ffff */
[----:B------:R-:W-:Y:S05]  /*1e540*/  BRA `(.L_x_8763) ;  /* 0xfffffed000547947 */ /* 0x000fea000383ffff */
.L_x_8774:
[----:B-1----:R-:W-:-:S04]  /*1e550*/  IMAD.U32 R6, RZ, RZ, UR6 ;  /* 0x00000006ff067e24 */ /* 0x002fc8000f8e00ff */
[----:B------:R1:W2:Y:S03]  /*1e560*/  SYNCS.PHASECHK.TRANS64.TRYWAIT P1, [R6+URZ+0x22830], R5 ;  /* 0x02283005060075a7 */ /* 0x0002a6000802017f */
[----:B--2---:R-:W-:Y:S05]  /*1e570*/  @!P1 NANOSLEEP.SYNCS 0x989680 ;  /* 0x009896800000995d */ /* 0x004fea0003900000 */
[----:B------:R-:W2:Y:S02]  /*1e580*/  @!P1 SYNCS.PHASECHK.TRANS64 P1, [R6+URZ+0x22830], R5 ;  /* 0x02283005060095a7 */ /* 0x000ea4000802007f */
[----:B--2---:R-:W-:Y:S05]  /*1e590*/  @!P1 BRA `(.L_x_8774) ;  /* 0xfffffffc00ec9947 */ /* 0x004fea000383ffff */
[----:B------:R-:W-:Y:S05]  /*1e5a0*/  BRA `(.L_x_8771) ;  /* 0xfffffef000687947 */ /* 0x000fea000383ffff */
.L_x_8778:
[----:B-1----:R-:W-:-:S04]  /*1e5b0*/  IMAD.U32 R6, RZ, RZ, UR6 ;  /* 0x00000006ff067e24 */ /* 0x002fc8000f8e00ff */
[----:B------:R1:W2:Y:S03]  /*1e5c0*/  SYNCS.PHASECHK.TRANS64.TRYWAIT P1, [R6+URZ+0x22850], R5 ;  /* 0x02285005060075a7 */ /* 0x0002a6000802017f */
[----:B--2---:R-:W-:Y:S05]  /*1e5d0*/  @!P1 NANOSLEEP.SYNCS 0x989680 ;  /* 0x009896800000995d */ /* 0x004fea0003900000 */
[----:B------:R-:W2:Y:S02]  /*1e5e0*/  @!P1 SYNCS.PHASECHK.TRANS64 P1, [R6+URZ+0x22850], R5 ;  /* 0x02285005060095a7 */ /* 0x000ea4000802007f */
[----:B--2---:R-:W-:Y:S05]  /*1e5f0*/  @!P1 BRA `(.L_x_8778) ;  /* 0xfffffffc00ec9947 */ /* 0x004fea000383ffff */
[----:B------:R-:W-:Y:S05]  /*1e600*/  BRA `(.L_x_8775) ;  /* 0xfffffef800847947 */ /* 0x000fea000383ffff */
.L_x_8793:
[----:B-1----:R-:W-:-:S04]  /*1e610*/  IMAD.U32 R7, RZ, RZ, UR9 ;  /* 0x00000009ff077e24 */ /* 0x002fc8000f8e00ff */
[----:B------:R1:W2:Y:S03]  /*1e620*/  SYNCS.PHASECHK.TRANS64.TRYWAIT P1, [R7+URZ+0x22850], R4 ;  /* 0x02285004070075a7 */ /* 0x0002a6000802017f */
[----:B--2---:R-:W-:Y:S05]  /*1e630*/  @!P1 NANOSLEEP.SYNCS 0x989680 ;  /* 0x009896800000995d */ /* 0x004fea0003900000 */
[----:B------:R-:W2:Y:S02]  /*1e640*/  @!P1 SYNCS.PHASECHK.TRANS64 P1, [R7+URZ+0x22850], R4 ;  /* 0x02285004070095a7 */ /* 0x000ea4000802007f */
[----:B--2---:R-:W-:Y:S05]  /*1e650*/  @!P1 BRA `(.L_x_8793) ;  /* 0xfffffffc00ec9947 */ /* 0x004fea000383ffff */
[----:B------:R-:W-:Y:S05]  /*1e660*/  BRA `(.L_x_8792) ;  /* 0xffffff3400887947 */ /* 0x000fea000383ffff */
.L_x_8848:
        /* <DEDUP_REMOVED lines=10> */
.L_x_8925:
[----:B------:R-:W-:Y:S05]  /*1e710*/  BRA `(.L_x_8926) ;  /* 0xffffffa000f47947 */ /* 0x000fea000383ffff */
.L_x_8851:
[----:B0-----:R0:W1:Y:S02]  /*1e720*/  SYNCS.PHASECHK.TRANS64.TRYWAIT P0, [R0+URZ+0x22880], R26 ;  /* 0x0228801a000075a7 */ /* 0x001064000800017f */
[----:B-1----:R-:W-:Y:S05]  /*1e730*/  @!P0 NANOSLEEP.SYNCS 0x989680 ;  /* 0x009896800000895d */ /* 0x002fea0003900000 */
[----:B------:R-:W1:Y:S02]  /*1e740*/  @!P0 SYNCS.PHASECHK.TRANS64 P0, [R0+URZ+0x22880], R26 ;  /* 0x0228801a000085a7 */ /* 0x000e64000800007f */
[----:B-1----:R-:W-:Y:S05]  /*1e750*/  @!P0 BRA `(.L_x_8851) ;  /* 0xfffffffc00f08947 */ /* 0x002fea000383ffff */
[----:B------:R-:W-:Y:S05]  /*1e760*/  BRA `(.L_x_8927) ;  /* 0xffffffa800187947 */ /* 0x000fea000383ffff */
.L_x_8852:
        /* <DEDUP_REMOVED lines=8> */
.L_x_8929:
[----:B------:R-:W-:Y:S05]  /*1e7f0*/  BSYNC B0 ;  /* 0x0000000000007941 */ /* 0x000fea0003800000 */
.L_x_8928:
        /* <DEDUP_REMOVED lines=14> */
.L_x_8930:
[----:B------:R-:W-:Y:S02]  /*1e8e0*/  IMAD.MOV.U32 R13, RZ, RZ, R22 ;  /* 0x000000ffff0d7224 */ /* 0x000fe400078e0016 */
[----:B------:R-:W-:Y:S02]  /*1e8f0*/  IMAD.MOV.U32 R12, RZ, RZ, 0x1 ;  /* 0x00000001ff0c7424 */ /* 0x000fe400078e00ff */
[----:B------:R-:W-:-:S07]  /*1e900*/  IMAD.MOV.U32 R2, RZ, RZ, R14 ;  /* 0x000000ffff027224 */ /* 0x000fce00078e000e */
[----:B------:R-:W-:Y:S05]  /*1e910*/  WARPSYNC.COLLECTIVE R15, `(.L_x_8931) ;  /* 0x000000000f087348 */ /* 0x000fea0003c00000 */
[----:B------:R0:W1:Y:S02]  /*1e920*/  SHFL.IDX P6, R14, R13, R12, R11 ;  /* 0x0000000c0d0e7389 */ /* 0x00006400000c000b */
[----:B01----:R-:W-:Y:S01]  /*1e930*/  ENDCOLLECTIVE ;  /* 0x000000000000791b */ /* 0x003fe20003800000 */
.L_x_8931:
        /* <DEDUP_REMOVED lines=12> */
.L_x_8932:
[----:B------:R-:W-:Y:S02]  /*1ea00*/  IMAD.MOV.U32 R13, RZ, RZ, R22 ;  /* 0x000000ffff0d7224 */ /* 0x000fe400078e0016 */
[----:B------:R-:W-:Y:S02]  /*1ea10*/  IMAD.MOV.U32 R12, RZ, RZ, 0x2 ;  /* 0x00000002ff0c7424 */ /* 0x000fe400078e00ff */
[----:B------:R-:W-:-:S07]  /*1ea20*/  IMAD.MOV.U32 R2, RZ, RZ, R14 ;  /* 0x000000ffff027224 */ /* 0x000fce00078e000e */
[----:B------:R-:W-:Y:S05]  /*1ea30*/  WARPSYNC.COLLECTIVE R15, `(.L_x_8933) ;  /* 0x000000000f087348 */ /* 0x000fea0003c00000 */
[----:B------:R0:W1:Y:S02]  /*1ea40*/  SHFL.IDX P6, R14, R13, R12, R11 ;  /* 0x0000000c0d0e7389 */ /* 0x00006400000c000b */
[----:B01----:R-:W-:Y:S01]  /*1ea50*/  ENDCOLLECTIVE ;  /* 0x000000000000791b */ /* 0x003fe20003800000 */
.L_x_8933:
        /* <DEDUP_REMOVED lines=12> */
.L_x_8934:
[----:B------:R-:W-:Y:S02]  /*1eb20*/  IMAD.MOV.U32 R13, RZ, RZ, R22 ;  /* 0x000000ffff0d7224 */ /* 0x000fe400078e0016 */
[----:B------:R-:W-:Y:S02]  /*1eb30*/  IMAD.MOV.U32 R12, RZ, RZ, 0x3 ;  /* 0x00000003ff0c7424 */ /* 0x000fe400078e00ff */
[----:B------:R-:W-:-:S07]  /*1eb40*/  IMAD.MOV.U32 R2, RZ, RZ, R14 ;  /* 0x000000ffff027224 */ /* 0x000fce00078e000e */
[----:B------:R-:W-:Y:S05]  /*1eb50*/  WARPSYNC.COLLECTIVE R15, `(.L_x_8935) ;  /* 0x000000000f087348 */ /* 0x000fea0003c00000 */
[----:B------:R0:W1:Y:S02]  /*1eb60*/  SHFL.IDX P6, R14, R13, R12, R11 ;  /* 0x0000000c0d0e7389 */ /* 0x00006400000c000b */
[----:B01----:R-:W-:Y:S01]  /*1eb70*/  ENDCOLLECTIVE ;  /* 0x000000000000791b */ /* 0x003fe20003800000 */
.L_x_8935:
        /* <DEDUP_REMOVED lines=12> */
.L_x_8936:
[----:B------:R-:W-:Y:S02]  /*1ec40*/  IMAD.MOV.U32 R13, RZ, RZ, R22 ;  /* 0x000000ffff0d7224 */ /* 0x000fe400078e0016 */
[----:B------:R-:W-:Y:S02]  /*1ec50*/  IMAD.MOV.U32 R12, RZ, RZ, 0x4 ;  /* 0x00000004ff0c7424 */ /* 0x000fe400078e00ff */
[----:B------:R-:W-:-:S07]  /*1ec60*/  IMAD.MOV.U32 R2, RZ, RZ, R14 ;  /* 0x000000ffff027224 */ /* 0x000fce00078e000e */
[----:B------:R-:W-:Y:S05]  /*1ec70*/  WARPSYNC.COLLECTIVE R15, `(.L_x_8937) ;  /* 0x000000000f087348 */ /* 0x000fea0003c00000 */
[----:B------:R0:W1:Y:S02]  /*1ec80*/  SHFL.IDX P6, R14, R13, R12, R11 ;  /* 0x0000000c0d0e7389 */ /* 0x00006400000c000b */
[----:B01----:R-:W-:Y:S01]  /*1ec90*/  ENDCOLLECTIVE ;  /* 0x000000000000791b */ /* 0x003fe20003800000 */
.L_x_8937:
        /* <DEDUP_REMOVED lines=12> */
.L_x_8938:
[----:B------:R-:W-:Y:S02]  /*1ed60*/  IMAD.MOV.U32 R13, RZ, RZ, R22 ;  /* 0x000000ffff0d7224 */ /* 0x000fe400078e0016 */
[----:B------:R-:W-:Y:S02]  /*1ed70*/  IMAD.MOV.U32 R12, RZ, RZ, 0x5 ;  /* 0x00000005ff0c7424 */ /* 0x000fe400078e00ff */
[----:B------:R-:W-:-:S07]  /*1ed80*/  IMAD.MOV.U32 R2, RZ, RZ, R14 ;  /* 0x000000ffff027224 */ /* 0x000fce00078e000e */
[----:B------:R-:W-:Y:S05]  /*1ed90*/  WARPSYNC.COLLECTIVE R15, `(.L_x_8939) ;  /* 0x000000000f087348 */ /* 0x000fea0003c00000 */
[----:B------:R0:W1:Y:S02]  /*1eda0*/  SHFL.IDX P6, R14, R13, R12, R11 ;  /* 0x0000000c0d0e7389 */ /* 0x00006400000c000b */
[----:B01----:R-:W-:Y:S01]  /*1edb0*/  ENDCOLLECTIVE ;  /* 0x000000000000791b */ /* 0x003fe20003800000 */
.L_x_8939:
        /* <DEDUP_REMOVED lines=12> */
.L_x_8940:
[----:B------:R-:W-:Y:S02]  /*1ee80*/  IMAD.MOV.U32 R13, RZ, RZ, R22 ;  /* 0x000000ffff0d7224 */ /* 0x000fe400078e0016 */
[----:B------:R-:W-:Y:S02]  /*1ee90*/  IMAD.MOV.U32 R12, RZ, RZ, 0x6 ;  /* 0x00000006ff0c7424 */ /* 0x000fe400078e00ff */
[----:B------:R-:W-:-:S07]  /*1eea0*/  IMAD.MOV.U32 R2, RZ, RZ, R14 ;  /* 0x000000ffff027224 */ /* 0x000fce00078e000e */
[----:B------:R-:W-:Y:S05]  /*1eeb0*/  WARPSYNC.COLLECTIVE R15, `(.L_x_8941) ;  /* 0x000000000f087348 */ /* 0x000fea0003c00000 */
[----:B------:R0:W1:Y:S02]  /*1eec0*/  SHFL.IDX P6, R14, R13, R12, R11 ;  /* 0x0000000c0d0e7389 */ /* 0x00006400000c000b */
[----:B01----:R-:W-:Y:S01]  /*1eed0*/  ENDCOLLECTIVE ;  /* 0x000000000000791b */ /* 0x003fe20003800000 */
.L_x_8941:
        /* <DEDUP_REMOVED lines=12> */
.L_x_8942:
[----:B------:R-:W-:Y:S02]  /*1efa0*/  IMAD.MOV.U32 R13, RZ, RZ, R22 ;  /* 0x000000ffff0d7224 */ /* 0x000fe400078e0016 */
[----:B------:R-:W-:Y:S02]  /*1efb0*/  IMAD.MOV.U32 R12, RZ, RZ, 0x7 ;  /* 0x00000007ff0c7424 */ /* 0x000fe400078e00ff */
[----:B------:R-:W-:-:S07]  /*1efc0*/  IMAD.MOV.U32 R2, RZ, RZ, R14 ;  /* 0x000000ffff027224 */ /* 0x000fce00078e000e */
[----:B------:R-:W-:Y:S05]  /*1efd0*/  WARPSYNC.COLLECTIVE R15, `(.L_x_8943) ;  /* 0x000000000f087348 */ /* 0x000fea0003c00000 */
[----:B------:R0:W1:Y:S02]  /*1efe0*/  SHFL.IDX P6, R14, R13, R12, R11 ;  /* 0x0000000c0d0e7389 */ /* 0x00006400000c000b */
[----:B01----:R-:W-:Y:S01]  /*1eff0*/  ENDCOLLECTIVE ;  /* 0x000000000000791b */ /* 0x003fe20003800000 */
.L_x_8943:
        /* <DEDUP_REMOVED lines=12> */
.L_x_8944:
[----:B------:R-:W-:Y:S02]  /*1f0c0*/  IMAD.MOV.U32 R13, RZ, RZ, R21 ;  /* 0x000000ffff0d7224 */ /* 0x000fe400078e0015 */
[----:B------:R-:W-:Y:S02]  /*1f0d0*/  IMAD.MOV.U32 R12, RZ, RZ, RZ ;  /* 0x000000ffff0c7224 */ /* 0x000fe400078e00ff */
[----:B------:R-:W-:-:S07]  /*1f0e0*/  IMAD.MOV.U32 R2, RZ, RZ, R14 ;  /* 0x000000ffff027224 */ /* 0x000fce00078e000e */
[----:B------:R-:W-:Y:S05]  /*1f0f0*/  WARPSYNC.COLLECTIVE R15, `(.L_x_8945) ;  /* 0x000000000f087348 */ /* 0x000fea0003c00000 */
[----:B------:R0:W1:Y:S02]  /*1f100*/  SHFL.IDX P6, R14, R13, R12, R11 ;  /* 0x0000000c0d0e7389 */ /* 0x00006400000c000b */
[----:B01----:R-:W-:Y:S01]  /*1f110*/  ENDCOLLECTIVE ;  /* 0x000000000000791b */ /* 0x003fe20003800000 */
.L_x_8945:
        /* <DEDUP_REMOVED lines=12> */
.L_x_8946:
[----:B------:R-:W-:Y:S02]  /*1f1e0*/  IMAD.MOV.U32 R13, RZ, RZ, R21 ;  /* 0x000000ffff0d7224 */ /* 0x000fe400078e0015 */
[----:B------:R-:W-:Y:S02]  /*1f1f0*/  IMAD.MOV.U32 R12, RZ, RZ, 0x1 ;  /* 0x00000001ff0c7424 */ /* 0x000fe400078e00ff */
[----:B------:R-:W-:-:S07]  /*1f200*/  IMAD.MOV.U32 R2, RZ, RZ, R14 ;  /* 0x000000ffff027224 */ /* 0x000fce00078e000e */
[----:B------:R-:W-:Y:S05]  /*1f210*/  WARPSYNC.COLLECTIVE R15, `(.L_x_8947) ;  /* 0x000000000f087348 */ /* 0x000fea0003c00000 */
[----:B------:R0:W1:Y:S02]  /*1f220*/  SHFL.IDX P6, R14, R13, R12, R11 ;  /* 0x0000000c0d0e7389 */ /* 0x00006400000c000b */
[----:B01----:R-:W-:Y:S01]  /*1f230*/  ENDCOLLECTIVE ;  /* 0x000000000000791b */ /* 0x003fe20003800000 */
.L_x_8947:
        /* <DEDUP_REMOVED lines=13> */
.L_x_8948:
        /* <DEDUP_REMOVED lines=15> */
.L_x_8857:
[----:B--2---:R2:W3:Y:S02]  /*1f400*/  SYNCS.PHASECHK.TRANS64.TRYWAIT P0, [R0+URZ+0x22840], R26 ;  /* 0x0228401a000075a7 */ /* 0x0044e4000800017f */
[----:B---3--:R-:W-:Y:S05]  /*1f410*/  @!P0 NANOSLEEP.SYNCS 0x989680 ;  /* 0x009896800000895d */ /* 0x008fea0003900000 */
[----:B------:R-:W3:Y:S02]  /*1f420*/  @!P0 SYNCS.PHASECHK.TRANS64 P0, [R0+URZ+0x22840], R26 ;  /* 0x0228401a000085a7 */ /* 0x000ee4000800007f */
[----:B---3--:R-:W-:Y:S05]  /*1f430*/  @!P0 BRA `(.L_x_8857) ;  /* 0xfffffffc00f08947 */ /* 0x008fea000383ffff */
[----:B------:R-:W-:Y:S05]  /*1f440*/  BRA `(.L_x_8950) ;  /* 0xffffffa400447947 */ /* 0x000fea000383ffff */
.L_x_8858:
        /* <DEDUP_REMOVED lines=8> */
.L_x_8952:
[----:B------:R-:W-:Y:S05]  /*1f4d0*/  BSYNC B0 ;  /* 0x0000000000007941 */ /* 0x000fea0003800000 */
.L_x_8951:
        /* <DEDUP_REMOVED lines=8> */
.L_x_8953:
        /* <DEDUP_REMOVED lines=13> */
.L_x_8954:
[----:B------:R-:W-:Y:S02]  /*1f630*/  IMAD.MOV.U32 R13, RZ, RZ, R8 ;  /* 0x000000ffff0d7224 */ /* 0x000fe400078e0008 */
[----:B------:R-:W-:-:S07]  /*1f640*/  IMAD.MOV.U32 R2, RZ, RZ, R14 ;  /* 0x000000ffff027224 */ /* 0x000fce00078e000e */
[----:B------:R-:W-:Y:S05]  /*1f650*/  WARPSYNC.COLLECTIVE R15, `(.L_x_8955) ;  /* 0x000000000f087348 */ /* 0x000fea0003c00000 */
[----:B------:R0:W1:Y:S02]  /*1f660*/  SHFL.IDX P6, R14, R13, R12, R11 ;  /* 0x0000000c0d0e7389 */ /* 0x00006400000c000b */
[----:B01----:R-:W-:Y:S01]  /*1f670*/  ENDCOLLECTIVE ;  /* 0x000000000000791b */ /* 0x003fe20003800000 */
.L_x_8955:
        /* <DEDUP_REMOVED lines=13> */
.L_x_8956:
[----:B------:R-:W-:Y:S02]  /*1f750*/  IMAD.MOV.U32 R13, RZ, RZ, R8 ;  /* 0x000000ffff0d7224 */ /* 0x000fe400078e0008 */
[----:B------:R-:W-:-:S07]  /*1f760*/  IMAD.MOV.U32 R2, RZ, RZ, R14 ;  /* 0x000000ffff027224 */ /* 0x000fce00078e000e */
[----:B------:R-:W-:Y:S05]  /*1f770*/  WARPSYNC.COLLECTIVE R15, `(.L_x_8957) ;  /* 0x000000000f087348 */ /* 0x000fea0003c00000 */
[----:B------:R0:W1:Y:S02]  /*1f780*/  SHFL.IDX P6, R14, R13, R12, R11 ;  /* 0x0000000c0d0e7389 */ /* 0x00006400000c000b */
[----:B01----:R-:W-:Y:S01]  /*1f790*/  ENDCOLLECTIVE ;  /* 0x000000000000791b */ /* 0x003fe20003800000 */
.L_x_8957:
        /* <DEDUP_REMOVED lines=8> */
.L_x_8958:
        /* <DEDUP_REMOVED lines=11> */
.L_x_8959:
        /* <DEDUP_REMOVED lines=8> */
.L_x_8960:
        /* <DEDUP_REMOVED lines=11> */
.L_x_8961:
        /* <DEDUP_REMOVED lines=8> */
.L_x_8962:
        /* <DEDUP_REMOVED lines=11> */
.L_x_8963:
        /* <DEDUP_REMOVED lines=8> */
.L_x_8964:
        /* <DEDUP_REMOVED lines=10> */
.L_x_8965:
        /* <DEDUP_REMOVED lines=8> */
.L_x_8966:
        /* <DEDUP_REMOVED lines=10> */
.L_x_8967:
[----:B------:R-:W-:Y:S02]  /*1fd70*/  IMAD.MOV.U32 R13, RZ, RZ, R6 ;  /* 0x000000ffff0d7224 */ /* 0x000fe400078e0006 */
[----:B------:R-:W-:Y:S01]  /*1fd80*/  IMAD.MOV.U32 R12, RZ, RZ, RZ ;  /* 0x000000ffff0c7224 */ /* 0x000fe200078e00ff */
[----:B------:R-:W-:-:S05]  /*1fd90*/  @P3 IADD3 R14, P0, R30, R14, RZ ;  /* 0x0000000e1e0e3210 */ /* 0x000fca0007f1e0ff */
[----:B------:R-:W-:-:S08]  /*1fda0*/  @P3 IMAD.MOV.U32 R2, RZ, RZ, R14 ;  /* 0x000000ffff023224 */ /* 0x000fd000078e000e */
[----:B------:R-:W-:Y:S05]  /*1fdb0*/  WARPSYNC.COLLECTIVE R15, `(.L_x_8968) ;  /* 0x000000000f087348 */ /* 0x000fea0003c00000 */
[----:B------:R0:W1:Y:S02]  /*1fdc0*/  SHFL.IDX P6, R14, R13, R12, R11 ;  /* 0x0000000c0d0e7389 */ /* 0x00006400000c000b */
[----:B01----:R-:W-:Y:S01]  /*1fdd0*/  ENDCOLLECTIVE ;  /* 0x000000000000791b */ /* 0x003fe20003800000 */
.L_x_8968:
        /* <DEDUP_REMOVED lines=11> */
.L_x_8969:
[----:B------:R-:W-:Y:S02]  /*1fe90*/  IMAD.MOV.U32 R13, RZ, RZ, R6 ;  /* 0x000000ffff0d7224 */ /* 0x000fe400078e0006 */
[----:B------:R-:W-:Y:S01]  /*1fea0*/  IMAD.MOV.U32 R12, RZ, RZ, 0x1 ;  /* 0x00000001ff0c7424 */ /* 0x000fe200078e00ff */
[----:B------:R-:W-:-:S05]  /*1feb0*/  @P1 IADD3 R14, P0, R30, R14, RZ ;  /* 0x0000000e1e0e1210 */ /* 0x000fca0007f1e0ff */
[----:B------:R-:W-:-:S08]  /*1fec0*/  @P1 IMAD.MOV.U32 R2, RZ, RZ, R14 ;  /* 0x000000ffff021224 */ /* 0x000fd000078e000e */
[----:B------:R-:W-:Y:S05]  /*1fed0*/  WARPSYNC.COLLECTIVE R15, `(.L_x_8970) ;  /* 0x000000000f087348 */ /* 0x000fea0003c00000 */
[----:B------:R0:W1:Y:S02]  /*1fee0*/  SHFL.IDX P6, R14, R13, R12, R11 ;  /* 0x0000000c0d0e7389 */ /* 0x00006400000c000b */
[----:B01----:R-:W-:Y:S01]  /*1fef0*/  ENDCOLLECTIVE ;  /* 0x000000000000791b */ /* 0x003fe20003800000 */
.L_x_8970:
        /* <DEDUP_REMOVED lines=11> */
.L_x_8971:
[----:B------:R-:W-:Y:S05]  /*1ffb0*/  BRA `(.L_x_8972) ;  /* 0xffffffa000007947 */ /* 0x000fea000383ffff */
.L_x_8863:
        /* <DEDUP_REMOVED lines=9> */
.L_x_8973:
[C---:B------:R-:W-:Y:S01]  /*20050*/  VIADD R7, R19.reuse, 0x10 ;  /* 0x0000001013077836 */ /* 0x040fe20000000000 */
[----:B------:R-:W-:Y:S01]  /*20060*/  ISETP.GE.AND P2, PT, R19, R4, PT ;  /* 0x000000041300720c */ /* 0x000fe20003f46270 */
[----:B------:R-:W-:Y:S02]  /*20070*/  IMAD.MOV.U32 R13, RZ, RZ, R0 ;  /* 0x000000ffff0d7224 */ /* 0x000fe400078e0000 */
[----:B------:R-:W-:-:S10]  /*20080*/  IMAD.MOV.U32 R2, RZ, RZ, R14 ;  /* 0x000000ffff027224 */ /* 0x000fd400078e000e */
[----:B------:R-:W-:Y:S05]  /*20090*/  WARPSYNC.COLLECTIVE R15, `(.L_x_8974) ;  /* 0x000000000f087348 */ /* 0x000fea0003c00000 */
[----:B------:R0:W1:Y:S02]  /*200a0*/  SHFL.IDX P6, R14, R13, R12, R11 ;  /* 0x0000000c0d0e7389 */ /* 0x00006400000c000b */
[----:B01----:R-:W-:Y:S01]  /*200b0*/  ENDCOLLECTIVE ;  /* 0x000000000000791b */ /* 0x003fe20003800000 */
.L_x_8974:
        /* <DEDUP_REMOVED lines=8> */
.L_x_8975:
        /* <DEDUP_REMOVED lines=11> */
.L_x_8976:
[----:B------:R-:W-:Y:S02]  /*201f0*/  IMAD.MOV.U32 R13, RZ, RZ, R5 ;  /* 0x000000ffff0d7224 */ /* 0x000fe400078e0005 */
[----:B------:R-:W-:Y:S01]  /*20200*/  IMAD.MOV.U32 R12, RZ, RZ, 0x2 ;  /* 0x00000002ff0c7424 */ /* 0x000fe200078e00ff */
[----:B------:R-:W-:-:S13]  /*20210*/  @!P2 IADD3 R2, P1, R30, R14, RZ ;  /* 0x0000000e1e02a210 */ /* 0x000fda0007f3e0ff */
[----:B------:R-:W-:Y:S05]  /*20220*/  WARPSYNC.COLLECTIVE R15, `(.L_x_8977) ;  /* 0x000000000f087348 */ /* 0x000fea0003c00000 */
[----:B------:R0:W1:Y:S02]  /*20230*/  SHFL.IDX P6, R14, R13, R12, R11 ;  /* 0x0000000c0d0e7389 */ /* 0x00006400000c000b */
[----:B01----:R-:W-:Y:S01]  /*20240*/  ENDCOLLECTIVE ;  /* 0x000000000000791b */ /* 0x003fe20003800000 */
.L_x_8977:
[----:B------:R-:W-:-:S05]  /*20250*/  @!P2 IMAD.X R3, RZ, RZ, R6, P1 ;  /* 0x000000ffff03a224 */ /* 0x000fca00008e0606 */
        /* <DEDUP_REMOVED lines=11> */
.L_x_8978:
[----:B------:R-:W-:Y:S02]  /*20310*/  IMAD.MOV.U32 R13, RZ, RZ, R5 ;  /* 0x000000ffff0d7224 */ /* 0x000fe400078e0005 */
[----:B------:R-:W-:Y:S01]  /*20320*/  IMAD.MOV.U32 R12, RZ, RZ, 0x3 ;  /* 0x00000003ff0c7424 */ /* 0x000fe200078e00ff */
[----:B------:R-:W-:-:S13]  /*20330*/  @!P2 IADD3 R2, P1, R30, R14, RZ ;  /* 0x0000000e1e02a210 */ /* 0x000fda0007f3e0ff */
[----:B------:R-:W-:Y:S05]  /*20340*/  WARPSYNC.COLLECTIVE R15, `(.L_x_8979) ;  /* 0x000000000f087348 */ /* 0x000fea0003c00000 */
[----:B------:R0:W1:Y:S02]  /*20350*/  SHFL.IDX P6, R14, R13, R12, R11 ;  /* 0x0000000c0d0e7389 */ /* 0x00006400000c000b */
[----:B01----:R-:W-:Y:S01]  /*20360*/  ENDCOLLECTIVE ;  /* 0x000000000000791b */ /* 0x003fe20003800000 */
.L_x_8979:
        /* <DEDUP_REMOVED lines=12> */
.L_x_8980:
[----:B------:R-:W-:Y:S02]  /*20430*/  IMAD.MOV.U32 R13, RZ, RZ, R5 ;  /* 0x000000ffff0d7224 */ /* 0x000fe400078e0005 */
[----:B------:R-:W-:Y:S01]  /*20440*/  IMAD.MOV.U32 R12, RZ, RZ, 0x4 ;  /* 0x00000004ff0c7424 */ /* 0x000fe200078e00ff */
[----:B------:R-:W-:-:S13]  /*20450*/  @!P2 IADD3 R2, P1, R30, R14, RZ ;  /* 0x0000000e1e02a210 */ /* 0x000fda0007f3e0ff */
[----:B------:R-:W-:Y:S05]  /*20460*/  WARPSYNC.COLLECTIVE R15, `(.L_x_8981) ;  /* 0x000000000f087348 */ /* 0x000fea0003c00000 */
[----:B------:R0:W1:Y:S02]  /*20470*/  SHFL.IDX P6, R14, R13, R12, R11 ;  /* 0x0000000c0d0e7389 */ /* 0x00006400000c000b */
[----:B01----:R-:W-:Y:S01]  /*20480*/  ENDCOLLECTIVE ;  /* 0x000000000000791b */ /* 0x003fe20003800000 */
.L_x_8981:
        /* <DEDUP_REMOVED lines=12> */
.L_x_8982:
[----:B------:R-:W-:Y:S02]  /*20550*/  IMAD.MOV.U32 R13, RZ, RZ, R5 ;  /* 0x000000ffff0d7224 */ /* 0x000fe400078e0005 */
[----:B------:R-:W-:Y:S01]  /*20560*/  IMAD.MOV.U32 R12, RZ, RZ, 0x5 ;  /* 0x00000005ff0c7424 */ /* 0x000fe200078e00ff */
[----:B------:R-:W-:-:S13]  /*20570*/  @!P2 IADD3 R2, P1, R30, R14, RZ ;  /* 0x0000000e1e02a210 */ /* 0x000fda0007f3e0ff */
[----:B------:R-:W-:Y:S05]  /*20580*/  WARPSYNC.COLLECTIVE R15, `(.L_x_8983) ;  /* 0x000000000f087348 */ /* 0x000fea0003c00000 */
[----:B------:R0:W1:Y:S02]  /*20590*/  SHFL.IDX P6, R14, R13, R12, R11 ;  /* 0x0000000c0d0e7389 */ /* 0x00006400000c000b */
[----:B01----:R-:W-:Y:S01]  /*205a0*/  ENDCOLLECTIVE ;  /* 0x000000000000791b */ /* 0x003fe20003800000 */
.L_x_8983:
[----:B------:R-:W-:-:S05]  /*205b0*/  @!P2 IMAD.X R3, RZ, RZ, R6, P1 ;  /* 0x000000ffff03a224 */ /* 0x000fca00008e0606 */
[----:B------:R-:W-:Y:S01]  /*205c0*/  @!PT LDS RZ, [RZ] ;  /* 0x00000000fffff984 */ /* 0x000fe20000000800 */
[----:B------:R-:W-:Y:S01]  /*205d0*/  @!PT LDS RZ, [RZ] ;  /* 0x00000000fffff984 */ /* 0x000fe20000000800 */
[----:B------:R-:W-:Y:S01]  /*205e0*/  @!PT LDS RZ, [RZ] ;  /* 0x00000000fffff984 */ /* 0x000fe20000000800 */
[----:B------:R0:W-:Y:S01]  /*205f0*/  @!P2 LDGSTS.E.BYPASS.LTC128B.128 [R8+0x16400], desc[UR54][R2.64], !P0 ;  /* 0x164000000208afae */ /* 0x0001e2000c101d76 */
[----:B------:R-:W-:Y:S01]  /*20600*/  ISETP.GE.AND P2, PT, R7, R4, PT ;  /* 0x000000040700720c */ /* 0x000fe20003f46270 */
[----:B------:R-:W-:Y:S02]  /*20610*/  IMAD.MOV.U32 R13, RZ, RZ, R0 ;  /* 0x000000ffff0d7224 */ /* 0x000fe400078e0000 */
[----:B------:R-:W-:-:S10]  /*20620*/  IMAD.MOV.U32 R6, RZ, RZ, R14 ;  /* 0x000000ffff067224 */ /* 0x000fd400078e000e */
[----:B0-----:R-:W-:Y:S05]  /*20630*/  WARPSYNC.COLLECTIVE R15, `(.L_x_8984) ;  /* 0x000000000f087348 */ /* 0x001fea0003c00000 */
[----:B------:R1:W2:Y:S02]  /*20640*/  SHFL.IDX P6, R14, R13, R12, R11 ;  /* 0x0000000c0d0e7389 */ /* 0x0002a400000c000b */
[----:B012---:R-:W-:Y:S01]  /*20650*/  ENDCOLLECTIVE ;  /* 0x000000000000791b */ /* 0x007fe20003800000 */
.L_x_8984:
[----:B------:R-:W-:Y:S02]  /*20660*/  IMAD.MOV.U32 R13, RZ, RZ, R5 ;  /* 0x000000ffff0d7224 */ /* 0x000fe400078e0005 */
[----:B------:R-:W-:Y:S01]  /*20670*/  IMAD.MOV.U32 R12, RZ, RZ, 0x6 ;  /* 0x00000006ff0c7424 */ /* 0x000fe200078e00ff */
[----:B------:R-:W-:-:S13]  /*20680*/  @!P2 IADD3 R2, P1, R30, R14, RZ ;  /* 0x0000000e1e02a210 */ /* 0x000fda0007f3e0ff */
[----:B------:R-:W-:Y:S05]  /*20690*/  WARPSYNC.COLLECTIVE R15, `(.L_x_8985) ;  /* 0x000000000f087348 */ /* 0x000fea0003c00000 */
[----:B------:R0:W1:Y:S02]  /*206a0*/  SHFL.IDX P6, R14, R13, R12, R11 ;  /* 0x0000000c0d0e7389 */ /* 0x00006400000c000b */
[----:B01----:R-:W-:Y:S01]  /*206b0*/  ENDCOLLECTIVE ;  /* 0x000000000000791b */ /* 0x003fe20003800000 */
.L_x_8985:
[----:B------:R-:W-:-:S05]  /*206c0*/  @!P2 IMAD.X R3, RZ, RZ, R6, P1 ;  /* 0x000000ffff03a224 */ /* 0x000fca00008e0606 */
[----:B------:R-:W-:Y:S01]  /*206d0*/  @!PT LDS RZ, [RZ] ;  /* 0x00000000fffff984 */ /* 0x000fe20000000800 */
[----:B------:R-:W-:Y:S01]  /*206e0*/  @!PT LDS RZ, [RZ] ;  /* 0x00000000fffff984 */ /* 0x000fe20000000800 */
[----:B------:R-:W-:Y:S01]  /*206f0*/  @!PT LDS RZ, [RZ] ;  /* 0x00000000fffff984 */ /* 0x000fe20000000800 */
[----:B------:R0:W-:Y:S01]  /*20700*/  @!P2 LDGSTS.E.BYPASS.LTC128B.128 [R8+0x16c00], desc[UR54][R2.64], !P0 ;  /* 0x16c000000208afae */ /* 0x0001e2000c101d76 */
[----:B------:R-:W-:Y:S02]  /*20710*/  IMAD.MOV.U32 R13, RZ, RZ, R0 ;  /* 0x000000ffff0d7224 */ /* 0x000fe400078e0000 */
[----:B0-----:R-:W-:Y:S02]  /*20720*/  VIADD R3, R19, 0x60 ;  /* 0x0000006013037836 */ /* 0x001fe40000000000 */
[----:B------:R-:W-:-:S03]  /*20730*/  IMAD.MOV.U32 R6, RZ, RZ, R14 ;  /* 0x000000ffff067224 */ /* 0x000fc600078e000e */
[----:B------:R-:W-:-:S13]  /*20740*/  ISETP.GE.AND P2, PT, R3, R4, PT ;  /* 0x000000040300720c */ /* 0x000fda0003f46270 */
[----:B------:R-:W-:Y:S05]  /*20750*/  WARPSYNC.COLLECTIVE R15, `(.L_x_8986) ;  /* 0x000000000f087348 */ /* 0x000fea0003c00000 */
[----:B------:R0:W1:Y:S02]  /*20760*/  SHFL.IDX P6, R14, R13, R12, R11 ;  /* 0x0000000c0d0e7389 */ /* 0x00006400000c000b */
[----:B01----:R-:W-:Y:S01]  /*20770*/  ENDCOLLECTIVE ;  /* 0x000000000000791b */ /* 0x003fe20003800000 */
.L_x_8986:
[----:B------:R-:W-:Y:S02]  /*20780*/  IMAD.MOV.U32 R13, RZ, RZ, R5 ;  /* 0x000000ffff0d7224 */ /* 0x000fe400078e0005 */
[----:B------:R-:W-:Y:S01]  /*20790*/  IMAD.MOV.U32 R12, RZ, RZ, 0x7 ;  /* 0x00000007ff0c7424 */ /* 0x000fe200078e00ff */
[----:B------:R-:W-:-:S13]  /*207a0*/  @!P2 IADD3 R2, P1, R30, R14, RZ ;  /* 0x0000000e1e02a210 */ /* 0x000fda0007f3e0ff */
[----:B------:R-:W-:Y:S05]  /*207b0*/  WARPSYNC.COLLECTIVE R15, `(.L_x_8987) ;  /* 0x000000000f087348 */ /* 0x000fea0003c00000 */
[----:B------:R0:W1:Y:S02]  /*207c0*/  SHFL.IDX P6, R14, R13, R12, R11 ;  /* 0x0000000c0d0e7389 */ /* 0x00006400000c000b */
[----:B01----:R-:W-:Y:S01]  /*207d0*/  ENDCOLLECTIVE ;  /* 0x000000000000791b */ /* 0x003fe20003800000 */
.L_x_8987:
        /* <DEDUP_REMOVED lines=10> */
.L_x_8988:
[----:B------:R-:W-:Y:S05]  /*20880*/  BRA `(.L_x_8989) ;  /* 0xffffffa000547947 */ /* 0x000fea000383ffff */
.L_x_8866:
[----:B0-----:R0:W1:Y:S02]  /*20890*/  SYNCS.PHASECHK.TRANS64.TRYWAIT P0, [R17+URZ+0x22820], R0 ;  /* 0x02282000110075a7 */ /* 0x001064000800017f */
[----:B-1----:R-:W-:Y:S05]  /*208a0*/  @!P0 NANOSLEEP.SYNCS 0x989680 ;  /* 0x009896800000895d */ /* 0x002fea0003900000 */
[----:B------:R-:W1:Y:S02]  /*208b0*/  @!P0 SYNCS.PHASECHK.TRANS64 P0, [R17+URZ+0x22820], R0 ;  /* 0x02282000110085a7 */ /* 0x000e64000800007f */
[----:B-1----:R-:W-:Y:S05]  /*208c0*/  @!P0 BRA `(.L_x_8866) ;  /* 0xfffffffc00f08947 */ /* 0x002fea000383ffff */
[----:B------:R-:W-:Y:S05]  /*208d0*/  BRA `(.L_x_8990) ;  /* 0xffffffa000b07947 */ /* 0x000fea000383ffff */
.L_x_8870:
[----:B0-----:R0:W1:Y:S02]  /*208e0*/  SYNCS.PHASECHK.TRANS64.TRYWAIT P0, [R0+URZ+0x22880], R28 ;  /* 0x0228801c000075a7 */ /* 0x001064000800017f */
[----:B-1----:R-:W-:Y:S05]  /*208f0*/  @!P0 NANOSLEEP.SYNCS 0x989680 ;  /* 0x009896800000895d */ /* 0x002fea0003900000 */
[----:B------:R-:W1:Y:S02]  /*20900*/  @!P0 SYNCS.PHASECHK.TRANS64 P0, [R0+URZ+0x22880], R28 ;  /* 0x0228801c000085a7 */ /* 0x000e64000800007f */
[----:B-1----:R-:W-:Y:S05]  /*20910*/  @!P0 BRA `(.L_x_8870) ;  /* 0xfffffffc00f08947 */ /* 0x002fea000383ffff */
[----:B------:R-:W-:Y:S05]  /*20920*/  BRA `(.L_x_8991) ;  /* 0xffffffa400dc7947 */ /* 0x000fea000383ffff */
.L_x_8871:
        /* <DEDUP_REMOVED lines=8> */
.L_x_8993:
[----:B------:R-:W-:Y:S05]  /*209b0*/  BSYNC B0 ;  /* 0x0000000000007941 */ /* 0x000fea0003800000 */
.L_x_8992:
        /* <DEDUP_REMOVED lines=9> */
.L_x_8994:
[----:B------:R-:W-:Y:S02]  /*20a50*/  IMAD.MOV.U32 R13, RZ, RZ, R4 ;  /* 0x000000ffff0d7224 */ /* 0x000fe400078e0004 */
[----:B------:R-:W-:Y:S02]  /*20a60*/  IMAD.MOV.U32 R12, RZ, RZ, 0x1 ;  /* 0x00000001ff0c7424 */ /* 0x000fe400078e00ff */
[----:B------:R-:W-:-:S07]  /*20a70*/  IMAD.MOV.U32 R2, RZ, RZ, R14 ;  /* 0x000000ffff027224 */ /* 0x000fce00078e000e */
[----:B------:R-:W-:Y:S05]  /*20a80*/  WARPSYNC.COLLECTIVE R15, `(.L_x_8995) ;  /* 0x000000000f087348 */ /* 0x000fea0003c00000 */
[----:B------:R0:W1:Y:S02]  /*20a90*/  SHFL.IDX P6, R14, R13, R12, R11 ;  /* 0x0000000c0d0e7389 */ /* 0x00006400000c000b */
[----:B01----:R-:W-:Y:S01]  /*20aa0*/  ENDCOLLECTIVE ;  /* 0x000000000000791b */ /* 0x003fe20003800000 */
.L_x_8995:
        /* <DEDUP_REMOVED lines=11> */
.L_x_8996:
        /* <DEDUP_REMOVED lines=8> */
.L_x_8997:
        /* <DEDUP_REMOVED lines=9> */
.L_x_8998:
        /* <DEDUP_REMOVED lines=9> */
.L_x_8999:
        /* <DEDUP_REMOVED lines=9> */
.L_x_9000:
[----:B------:R-:W-:Y:S02]  /*20d90*/  IMAD.MOV.U32 R13, RZ, RZ, R4 ;  /* 0x000000ffff0d7224 */ /* 0x000fe400078e0004 */
[----:B------:R-:W-:Y:S02]  /*20da0*/  IMAD.MOV.U32 R12, RZ, RZ, 0x4 ;  /* 0x00000004ff0c7424 */ /* 0x000fe400078e00ff */
[----:B------:R-:W-:-:S07]  /*20db0*/  IMAD.MOV.U32 R2, RZ, RZ, R14 ;  /* 0x000000ffff027224 */ /* 0x000fce00078e000e */
[----:B------:R-:W-:Y:S05]  /*20dc0*/  WARPSYNC.COLLECTIVE R15, `(.L_x_9001) ;  /* 0x000000000f087348 */ /* 0x000fea0003c00000 */
[----:B------:R0:W1:Y:S02]  /*20dd0*/  SHFL.IDX P6, R14, R13, R12, R11 ;  /* 0x0000000c0d0e7389 */ /* 0x00006400000c000b */
[----:B01----:R-:W-:Y:S01]  /*20de0*/  ENDCOLLECTIVE ;  /* 0x000000000000791b */ /* 0x003fe20003800000 */
.L_x_9001:
        /* <DEDUP_REMOVED lines=11> */
.L_x_9002:
[----:B------:R-:W-:Y:S02]  /*20ea0*/  IMAD.MOV.U32 R13, RZ, RZ, R4 ;  /* 0x000000ffff0d7224 */ /* 0x000fe400078e0004 */
[----:B------:R-:W-:Y:S02]  /*20eb0*/  IMAD.MOV.U32 R12, RZ, RZ, 0x5 ;  /* 0x00000005ff0c7424 */ /* 0x000fe400078e00ff */
[----:B------:R-:W-:-:S07]  /*20ec0*/  IMAD.MOV.U32 R2, RZ, RZ, R14 ;  /* 0x000000ffff027224 */ /* 0x000fce00078e000e */
[----:B------:R-:W-:Y:S05]  /*20ed0*/  WARPSYNC.COLLECTIVE R15, `(.L_x_9003) ;  /* 0x000000000f087348 */ /* 0x000fea0003c00000 */
[----:B------:R0:W1:Y:S02]  /*20ee0*/  SHFL.IDX P6, R14, R13, R12, R11 ;  /* 0x0000000c0d0e7389 */ /* 0x00006400000c000b */
[----:B01----:R-:W-:Y:S01]  /*20ef0*/  ENDCOLLECTIVE ;  /* 0x000000000000791b */ /* 0x003fe20003800000 */
.L_x_9003:
        /* <DEDUP_REMOVED lines=11> */
.L_x_9004:
[----:B------:R-:W-:Y:S02]  /*20fb0*/  IMAD.MOV.U32 R13, RZ, RZ, R4 ;  /* 0x000000ffff0d7224 */ /* 0x000fe400078e0004 */
[----:B------:R-:W-:Y:S02]  /*20fc0*/  IMAD.MOV.U32 R12, RZ, RZ, 0x6 ;  /* 0x00000006ff0c7424 */ /* 0x000fe400078e00ff */
[----:B------:R-:W-:-:S07]  /*20fd0*/  IMAD.MOV.U32 R2, RZ, RZ, R14 ;  /* 0x000000ffff027224 */ /* 0x000fce00078e000e */
[----:B------:R-:W-:Y:S05]  /*20fe0*/  WARPSYNC.COLLECTIVE R15, `(.L_x_9005) ;  /* 0x000000000f087348 */ /* 0x000fea0003c00000 */
[----:B------:R0:W1:Y:S02]  /*20ff0*/  SHFL.IDX P6, R14, R13, R12, R11 ;  /* 0x0000000c0d0e7389 */ /* 0x00006400000c000b */
[----:B01----:R-:W-:Y:S01]  /*21000*/  ENDCOLLECTIVE ;  /* 0x000000000000791b */ /* 0x003fe20003800000 */
.L_x_9005:
        /* <DEDUP_REMOVED lines=11> */
.L_x_9006:
[----:B------:R-:W-:Y:S02]  /*210c0*/  IMAD.MOV.U32 R13, RZ, RZ, R4 ;  /* 0x000000ffff0d7224 */ /* 0x000fe400078e0004 */
[----:B------:R-:W-:Y:S02]  /*210d0*/  IMAD.MOV.U32 R12, RZ, RZ, 0x7 ;  /* 0x00000007ff0c7424 */ /* 0x000fe400078e00ff */
[----:B------:R-:W-:-:S07]  /*210e0*/  IMAD.MOV.U32 R2, RZ, RZ, R14 ;  /* 0x000000ffff027224 */ /* 0x000fce00078e000e */
[----:B------:R-:W-:Y:S05]  /*210f0*/  WARPSYNC.COLLECTIVE R15, `(.L_x_9007) ;  /* 0x000000000f087348 */ /* 0x000fea0003c00000 */
[----:B------:R0:W1:Y:S02]  /*21100*/  SHFL.IDX P6, R14, R13, R12, R11 ;  /* 0x0000000c0d0e7389 */ /* 0x00006400000c000b */
[----:B01----:R-:W-:Y:S01]  /*21110*/  ENDCOLLECTIVE ;  /* 0x000000000000791b */ /* 0x003fe20003800000 */
.L_x_9007:
        /* <DEDUP_REMOVED lines=11> */
.L_x_9008:
[----:B------:R-:W-:Y:S02]  /*211d0*/  IMAD.MOV.U32 R13, RZ, RZ, R20 ;  /* 0x000000ffff0d7224 */ /* 0x000fe400078e0014 */
[----:B------:R-:W-:Y:S02]  /*211e0*/  IMAD.MOV.U32 R12, RZ, RZ, RZ ;  /* 0x000000ffff0c7224 */ /* 0x000fe400078e00ff */
[----:B------:R-:W-:-:S07]  /*211f0*/  IMAD.MOV.U32 R21, RZ, RZ, R14 ;  /* 0x000000ffff157224 */ /* 0x000fce00078e000e */
[----:B------:R-:W-:Y:S05]  /*21200*/  WARPSYNC.COLLECTIVE R15, `(.L_x_9009) ;  /* 0x000000000f087348 */ /* 0x000fea0003c00000 */
[----:B------:R0:W1:Y:S02]  /*21210*/  SHFL.IDX P6, R14, R13, R12, R11 ;  /* 0x0000000c0d0e7389 */ /* 0x00006400000c000b */
[----:B01----:R-:W-:Y:S01]  /*21220*/  ENDCOLLECTIVE ;  /* 0x000000000000791b */ /* 0x003fe20003800000 */
.L_x_9009:
        /* <DEDUP_REMOVED lines=11> */
.L_x_9010:
[----:B------:R-:W-:Y:S02]  /*212e0*/  IMAD.MOV.U32 R13, RZ, RZ, R20 ;  /* 0x000000ffff0d7224 */ /* 0x000fe400078e0014 */
[----:B------:R-:W-:Y:S02]  /*212f0*/  IMAD.MOV.U32 R12, RZ, RZ, 0x1 ;  /* 0x00000001ff0c7424 */ /* 0x000fe400078e00ff */
[----:B------:R-:W-:-:S07]  /*21300*/  IMAD.MOV.U32 R5, RZ, RZ, R14 ;  /* 0x000000ffff057224 */ /* 0x000fce00078e000e */
[----:B------:R-:W-:Y:S05]  /*21310*/  WARPSYNC.COLLECTIVE R15, `(.L_x_9011) ;  /* 0x000000000f087348 */ /* 0x000fea0003c00000 */
[----:B------:R0:W1:Y:S02]  /*21320*/  SHFL.IDX P6, R14, R13, R12, R11 ;  /* 0x0000000c0d0e7389 */ /* 0x00006400000c000b */
[----:B01----:R-:W-:Y:S01]  /*21330*/  ENDCOLLECTIVE ;  /* 0x000000000000791b */ /* 0x003fe20003800000 */
.L_x_9011:
        /* <DEDUP_REMOVED lines=11> */
.L_x_9012:
[----:B------:R-:W-:Y:S01]  /*213f0*/  IMAD.MOV.U32 R2, RZ, RZ, R14 ;  /* 0x000000ffff027224 */ /* 0x000fe200078e000e */
[----:B------:R-:W-:Y:S06]  /*21400*/  BRA `(.L_x_9013) ;  /* 0xffffffa000787947 */ /* 0x000fec000383ffff */
.L_x_8876:
[----:B--2---:R2:W3:Y:S02]  /*21410*/  SYNCS.PHASECHK.TRANS64.TRYWAIT P0, [R0+URZ+0x22840], R28 ;  /* 0x0228401c000075a7 */ /* 0x0044e4000800017f */
[----:B---3--:R-:W-:Y:S05]  /*21420*/  @!P0 NANOSLEEP.SYNCS 0x989680 ;  /* 0x009896800000895d */ /* 0x008fea0003900000 */
[----:B------:R-:W3:Y:S02]  /*21430*/  @!P0 SYNCS.PHASECHK.TRANS64 P0, [R0+URZ+0x22840], R28 ;  /* 0x0228401c000085a7 */ /* 0x000ee4000800007f */
[----:B---3--:R-:W-:Y:S05]  /*21440*/  @!P0 BRA `(.L_x_8876) ;  /* 0xfffffffc00f08947 */ /* 0x008fea000383ffff */
[----:B------:R-:W-:Y:S05]  /*21450*/  BRA `(.L_x_9014) ;  /* 0xffffffa000c87947 */ /* 0x000fea000383ffff */
.L_x_8877:
        /* <DEDUP_REMOVED lines=8> */
.L_x_9016:
[----:B------:R-:W-:Y:S05]  /*214e0*/  BSYNC B0 ;  /* 0x0000000000007941 */ /* 0x000fea0003800000 */
.L_x_9015:
        /* <DEDUP_REMOVED lines=8> */
.L_x_9017:
[----:B------:R-:W-:Y:S02]  /*21570*/  IMAD.MOV.U32 R13, RZ, RZ, R4 ;  /* 0x000000ffff0d7224 */ /* 0x000fe400078e0004 */
[----:B------:R-:W-:Y:S02]  /*21580*/  IMAD.MOV.U32 R12, RZ, RZ, 0x1 ;  /* 0x00000001ff0c7424 */ /* 0x000fe400078e00ff */
[----:B------:R-:W-:-:S07]  /*21590*/  IMAD.MOV.U32 R2, RZ, RZ, R14 ;  /* 0x000000ffff027224 */ /* 0x000fce00078e000e */
[----:B------:R-:W-:Y:S05]  /*215a0*/  WARPSYNC.COLLECTIVE R15, `(.L_x_9018) ;  /* 0x000000000f087348 */ /* 0x000fea0003c00000 */
[----:B------:R0:W1:Y:S02]  /*215b0*/  SHFL.IDX P6, R14, R13, R12, R11 ;  /* 0x0000000c0d0e7389 */ /* 0x00006400000c000b */
[----:B01----:R-:W-:Y:S01]  /*215c0*/  ENDCOLLECTIVE ;  /* 0x000000000000791b */ /* 0x003fe20003800000 */
.L_x_9018:
        /* <DEDUP_REMOVED lines=11> */
.L_x_9019:
        /* <DEDUP_REMOVED lines=8> */
.L_x_9020:
        /* <DEDUP_REMOVED lines=9> */
.L_x_9021:
        /* <DEDUP_REMOVED lines=9> */
.L_x_9022:
        /* <DEDUP_REMOVED lines=9> */
.L_x_9023:
[----:B------:R-:W-:Y:S02]  /*218b0*/  IMAD.MOV.U32 R13, RZ, RZ, R4 ;  /* 0x000000ffff0d7224 */ /* 0x000fe400078e0004 */
[----:B------:R-:W-:Y:S01]  /*218c0*/  IMAD.MOV.U32 R12, RZ, RZ, 0x4 ;  /* 0x00000004ff0c7424 */ /* 0x000fe200078e00ff */
[----:B------:R-:W-:-:S13]  /*218d0*/  IADD3 R2, P0, R30, R14, RZ ;  /* 0x0000000e1e027210 */ /* 0x000fda0007f1e0ff */
[----:B------:R-:W-:Y:S05]  /*218e0*/  WARPSYNC.COLLECTIVE R15, `(.L_x_9024) ;  /* 0x000000000f087348 */ /* 0x000fea0003c00000 */
[----:B------:R0:W1:Y:S02]  /*218f0*/  SHFL.IDX P6, R14, R13, R12, R11 ;  /* 0x0000000c0d0e7389 */ /* 0x00006400000c000b */
[----:B01----:R-:W-:Y:S01]  /*21900*/  ENDCOLLECTIVE ;  /* 0x000000000000791b */ /* 0x003fe20003800000 */
.L_x_9024:
        /* <DEDUP_REMOVED lines=10> */
.L_x_9025:
[----:B------:R-:W-:Y:S02]  /*219b0*/  IMAD.MOV.U32 R13, RZ, RZ, R4 ;  /* 0x000000ffff0d7224 */ /* 0x000fe400078e0004 */
[----:B------:R-:W-:Y:S01]  /*219c0*/  IMAD.MOV.U32 R12, RZ, RZ, 0x5 ;  /* 0x00000005ff0c7424 */ /* 0x000fe200078e00ff */
[----:B------:R-:W-:-:S13]  /*219d0*/  IADD3 R2, P0, R30, R14, RZ ;  /* 0x0000000e1e027210 */ /* 0x000fda0007f1e0ff */
[----:B------:R-:W-:Y:S05]  /*219e0*/  WARPSYNC.COLLECTIVE R15, `(.L_x_9026) ;  /* 0x000000000f087348 */ /* 0x000fea0003c00000 */
[----:B------:R0:W1:Y:S02]  /*219f0*/  SHFL.IDX P6, R14, R13, R12, R11 ;  /* 0x0000000c0d0e7389 */ /* 0x00006400000c000b */
[----:B01----:R-:W-:Y:S01]  /*21a00*/  ENDCOLLECTIVE ;  /* 0x000000000000791b */ /* 0x003fe20003800000 */
.L_x_9026:
        /* <DEDUP_REMOVED lines=10> */
.L_x_9027:
[----:B------:R-:W-:Y:S02]  /*21ab0*/  IMAD.MOV.U32 R13, RZ, RZ, R4 ;  /* 0x000000ffff0d7224 */ /* 0x000fe400078e0004 */
[----:B------:R-:W-:Y:S01]  /*21ac0*/  IMAD.MOV.U32 R12, RZ, RZ, 0x6 ;  /* 0x00000006ff0c7424 */ /* 0x000fe200078e00ff */
[----:B------:R-:W-:-:S13]  /*21ad0*/  IADD3 R2, P0, R30, R14, RZ ;  /* 0x0000000e1e027210 */ /* 0x000fda0007f1e0ff */
[----:B------:R-:W-:Y:S05]  /*21ae0*/  WARPSYNC.COLLECTIVE R15, `(.L_x_9028) ;  /* 0x000000000f087348 */ /* 0x000fea0003c00000 */
[----:B------:R0:W1:Y:S02]  /*21af0*/  SHFL.IDX P6, R14, R13, R12, R11 ;  /* 0x0000000c0d0e7389 */ /* 0x00006400000c000b */
[----:B01----:R-:W-:Y:S01]  /*21b00*/  ENDCOLLECTIVE ;  /* 0x000000000000791b */ /* 0x003fe20003800000 */
.L_x_9028:
        /* <DEDUP_REMOVED lines=10> */
.L_x_9029:
[----:B------:R-:W-:Y:S02]  /*21bb0*/  IMAD.MOV.U32 R13, RZ, RZ, R4 ;  /* 0x000000ffff0d7224 */ /* 0x000fe400078e0004 */
[----:B------:R-:W-:Y:S02]  /*21bc0*/  IMAD.MOV.U32 R12, RZ, RZ, 0x7 ;  /* 0x00000007ff0c7424 */ /* 0x000fe400078e00ff */
[----:B------:R-:W-:-:S07]  /*21bd0*/  IMAD.MOV.U32 R2, RZ, RZ, R14 ;  /* 0x000000ffff027224 */ /* 0x000fce00078e000e */
[----:B------:R-:W-:Y:S05]  /*21be0*/  WARPSYNC.COLLECTIVE R15, `(.L_x_9030) ;  /* 0x000000000f087348 */ /* 0x000fea0003c00000 */
[----:B------:R0:W1:Y:S02]  /*21bf0*/  SHFL.IDX P6, R14, R13, R12, R11 ;  /* 0x0000000c0d0e7389 */ /* 0x00006400000c000b */
[----:B01----:R-:W-:Y:S01]  /*21c00*/  ENDCOLLECTIVE ;  /* 0x000000000000791b */ /* 0x003fe20003800000 */
.L_x_9030:
        /* <DEDUP_REMOVED lines=11> */
.L_x_9031:
[----:B------:R-:W-:Y:S02]  /*21cc0*/  IMAD.MOV.U32 R13, RZ, RZ, R8 ;  /* 0x000000ffff0d7224 */ /* 0x000fe400078e0008 */
[----:B------:R-:W-:Y:S02]  /*21cd0*/  IMAD.MOV.U32 R12, RZ, RZ, RZ ;  /* 0x000000ffff0c7224 */ /* 0x000fe400078e00ff */
[----:B------:R-:W-:-:S07]  /*21ce0*/  IMAD.MOV.U32 R9, RZ, RZ, R14 ;  /* 0x000000ffff097224 */ /* 0x000fce00078e000e */
[----:B------:R-:W-:Y:S05]  /*21cf0*/  WARPSYNC.COLLECTIVE R15, `(.L_x_9032) ;  /* 0x000000000f087348 */ /* 0x000fea0003c00000 */
[----:B------:R0:W1:Y:S02]  /*21d00*/  SHFL.IDX P6, R14, R13, R12, R11 ;  /* 0x0000000c0d0e7389 */ /* 0x00006400000c000b */
[----:B01----:R-:W-:Y:S01]  /*21d10*/  ENDCOLLECTIVE ;  /* 0x000000000000791b */ /* 0x003fe20003800000 */
.L_x_9032:
        /* <DEDUP_REMOVED lines=11> */
.L_x_9033:
[----:B------:R-:W-:Y:S02]  /*21dd0*/  IMAD.MOV.U32 R13, RZ, RZ, R8 ;  /* 0x000000ffff0d7224 */ /* 0x000fe400078e0008 */
[----:B------:R-:W-:Y:S02]  /*21de0*/  IMAD.MOV.U32 R12, RZ, RZ, 0x1 ;  /* 0x00000001ff0c7424 */ /* 0x000fe400078e00ff */
[----:B------:R-:W-:-:S07]  /*21df0*/  IMAD.MOV.U32 R5, RZ, RZ, R14 ;  /* 0x000000ffff057224 */ /* 0x000fce00078e000e */
[----:B------:R-:W-:Y:S05]  /*21e00*/  WARPSYNC.COLLECTIVE R15, `(.L_x_9034) ;  /* 0x000000000f087348 */ /* 0x000fea0003c00000 */
[----:B------:R0:W1:Y:S02]  /*21e10*/  SHFL.IDX P6, R14, R13, R12, R11 ;  /* 0x0000000c0d0e7389 */ /* 0x00006400000c000b */
[----:B01----:R-:W-:Y:S01]  /*21e20*/  ENDCOLLECTIVE ;  /* 0x000000000000791b */ /* 0x003fe20003800000 */
.L_x_9034:
        /* <DEDUP_REMOVED lines=11> */
.L_x_9035:
[----:B------:R-:W-:Y:S05]  /*21ee0*/  BRA `(.L_x_9036) ;  /* 0xffffff9c00647947 */ /* 0x000fea000383ffff */
.L_x_8882:
[----:B0-----:R0:W1:Y:S02]  /*21ef0*/  SYNCS.PHASECHK.TRANS64.TRYWAIT P2, [R3+URZ+0x22870], R0 ;  /* 0x02287000030075a7 */ /* 0x001064000804017f */
[----:B-1----:R-:W-:Y:S05]  /*21f00*/  @!P2 NANOSLEEP.SYNCS 0x989680 ;  /* 0x009896800000a95d */ /* 0x002fea0003900000 */
[----:B------:R-:W1:Y:S02]  /*21f10*/  @!P2 SYNCS.PHASECHK.TRANS64 P2, [R3+URZ+0x22870], R0 ;  /* 0x022870000300a5a7 */ /* 0x000e64000804007f */
[----:B-1----:R-:W-:Y:S05]  /*21f20*/  @!P2 BRA `(.L_x_8882) ;  /* 0xfffffffc00f0a947 */ /* 0x002fea000383ffff */
[----:B------:R-:W-:Y:S05]  /*21f30*/  BRA `(.L_x_9037) ;  /* 0xffffff9c00c87947 */ /* 0x000fea000383ffff */
.L_x_8884:
[----:B0-----:R0:W1:Y:S02]  /*21f40*/  SYNCS.PHASECHK.TRANS64.TRYWAIT P2, [R3+URZ+0x22860], R0 ;  /* 0x02286000030075a7 */ /* 0x001064000804017f */
[----:B-1----:R-:W-:Y:S05]  /*21f50*/  @!P2 NANOSLEEP.SYNCS 0x989680 ;  /* 0x009896800000a95d */ /* 0x002fea0003900000 */
[----:B------:R-:W1:Y:S02]  /*21f60*/  @!P2 SYNCS.PHASECHK.TRANS64 P2, [R3+URZ+0x22860], R0 ;  /* 0x022860000300a5a7 */ /* 0x000e64000804007f */
[----:B-1----:R-:W-:Y:S05]  /*21f70*/  @!P2 BRA `(.L_x_8884) ;  /* 0xfffffffc00f0a947 */ /* 0x002fea000383ffff */
[----:B------:R-:W-:Y:S05]  /*21f80*/  BRA `(.L_x_9038) ;  /* 0xffffff9c00d87947 */ /* 0x000fea000383ffff */
.L_x_8892:
[----:B-1----:R1:W2:Y:S02]  /*21f90*/  SYNCS.PHASECHK.TRANS64.TRYWAIT P1, [R2+URZ+0x22870], R3 ;  /* 0x02287003020075a7 */ /* 0x0022a4000802017f */
[----:B--2---:R-:W-:Y:S05]  /*21fa0*/  @!P1 NANOSLEEP.SYNCS 0x989680 ;  /* 0x009896800000995d */ /* 0x004fea0003900000 */
[----:B------:R-:W2:Y:S02]  /*21fb0*/  @!P1 SYNCS.PHASECHK.TRANS64 P1, [R2+URZ+0x22870], R3 ;  /* 0x02287003020095a7 */ /* 0x000ea4000802007f */
[----:B--2---:R-:W-:Y:S05]  /*21fc0*/  @!P1 BRA `(.L_x_8892) ;  /* 0xfffffffc00f09947 */ /* 0x004fea000383ffff */
[----:B------:R-:W-:Y:S05]  /*21fd0*/  BRA `(.L_x_9039) ;  /* 0xffffffa400c87947 */ /* 0x000fea000383ffff */
.L_x_8894:
[----:B0-----:R0:W1:Y:S02]  /*21fe0*/  SYNCS.PHASECHK.TRANS64.TRYWAIT P1, [R2+URZ+0x22860], R3 ;  /* 0x02286003020075a7 */ /* 0x001064000802017f */
[----:B-1----:R-:W-:Y:S05]  /*21ff0*/  @!P1 NANOSLEEP.SYNCS 0x989680 ;  /* 0x009896800000995d */ /* 0x002fea0003900000 */
[----:B------:R-:W1:Y:S02]  /*22000*/  @!P1 SYNCS.PHASECHK.TRANS64 P1, [R2+URZ+0x22860], R3 ;  /* 0x02286003020095a7 */ /* 0x000e64000802007f */
[----:B-1----:R-:W-:Y:S05]  /*22010*/  @!P1 BRA `(.L_x_8894) ;  /* 0xfffffffc00f09947 */ /* 0x002fea000383ffff */
[----:B------:R-:W-:Y:S05]  /*22020*/  BRA `(.L_x_9040) ;  /* 0xffffffa400d47947 */ /* 0x000fea000383ffff */
.L_x_8908:
[----:B0-----:R0:W1:Y:S02]  /*22030*/  SYNCS.PHASECHK.TRANS64.TRYWAIT P0, [R5+URZ+0x22820], R0 ;  /* 0x02282000050075a7 */ /* 0x001064000800017f */
[----:B-1----:R-:W-:Y:S05]  /*22040*/  @!P0 NANOSLEEP.SYNCS 0x989680 ;  /* 0x009896800000895d */ /* 0x002fea0003900000 */
[----:B------:R-:W1:Y:S02]  /*22050*/  @!P0 SYNCS.PHASECHK.TRANS64 P0, [R5+URZ+0x22820], R0 ;  /* 0x02282000050085a7 */ /* 0x000e64000800007f */
[----:B-1----:R-:W-:Y:S05]  /*22060*/  @!P0 BRA `(.L_x_8908) ;  /* 0xfffffffc00f08947 */ /* 0x002fea000383ffff */
[----:B------:R-:W-:Y:S05]  /*22070*/  BRA `(.L_x_9041) ;  /* 0xffffffbc00d07947 */ /* 0x000fea000383ffff */
.L_x_8909:
        /* <DEDUP_REMOVED lines=11> */
.L_x_9043:
[----:B------:R-:W-:Y:S05]  /*22130*/  BSYNC B0 ;  /* 0x0000000000007941 */ /* 0x000fea0003800000 */
.L_x_9042:
[----:B------:R-:W-:Y:S05]  /*22140*/  BRA `(.L_x_9044) ;  /* 0xffffffbc00b87947 */ /* 0x000fea000383ffff */
.L_x_8912:
[----:B------:R-:W-:Y:S01]  /*22150*/  BSSY B1, `(.L_x_9045) ;  /* 0x0000006000017945 */ /* 0x000fe20003800000 */
[----:B------:R-:W-:-:S07]  /*22160*/  IMAD.MOV.U32 R15, RZ, RZ, -0x1 ;  /* 0xffffffffff0f7424 */ /* 0x000fce00078e00ff */
[----:B0-----:R-:W-:Y:S05]  /*22170*/  WARPSYNC.COLLECTIVE R15, `(.L_x_9046) ;  /* 0x000000000f0c7348 */ /* 0x001fea0003c00000 */
[----:B------:R-:W-:Y:S02]  /*22180*/  ELECT P6, UR62, PT ;  /* 0x00000000003e782f */ /* 0x000fe400038c0000 */
[----:B------:R-:W-:Y:S01]  /*22190*/  MOV R14, UR62 ;  /* 0x0000003e000e7c02 */ /* 0x000fe20008000f00 */
[----:B0-----:R-:W-:Y:S10]  /*221a0*/  ENDCOLLECTIVE ;  /* 0x000000000000791b */ /* 0x001ff40003800000 */
.L_x_9046:
[----:B------:R-:W-:Y:S05]  /*221b0*/  BSYNC B1 ;  /* 0x0000000000017941 */ /* 0x000fea0003800000 */
.L_x_9045:
[----:B------:R-:W-:Y:S05]  /*221c0*/  BRA `(.L_x_9047) ;  /* 0xffffffbc00b07947 */ /* 0x000fea000383ffff */
.L_x_8914:
[----:B0-----:R0:W1:Y:S02]  /*221d0*/  SYNCS.PHASECHK.TRANS64.TRYWAIT P1, [R3+URZ+0x22840], R2 ;  /* 0x02284002030075a7 */ /* 0x001064000802017f */
[----:B-1----:R-:W-:Y:S05]  /*221e0*/  @!P1 NANOSLEEP.SYNCS 0x989680 ;  /* 0x009896800000995d */ /* 0x002fea0003900000 */
[----:B------:R-:W1:Y:S02]  /*221f0*/  @!P1 SYNCS.PHASECHK.TRANS64 P1, [R3+URZ+0x22840], R2 ;  /* 0x02284002030095a7 */ /* 0x000e64000802007f */
[----:B-1----:R-:W-:Y:S05]  /*22200*/  @!P1 BRA `(.L_x_8914) ;  /* 0xfffffffc00f09947 */ /* 0x002fea000383ffff */
[----:B------:R-:W-:Y:S05]  /*22210*/  BRA `(.L_x_9048) ;  /* 0xffffffbc00d07947 */ /* 0x000fea000383ffff */
.L_x_8916:
[----:B-1----:R1:W2:Y:S02]  /*22220*/  SYNCS.PHASECHK.TRANS64.TRYWAIT P1, [R31+URZ+0x22840], R0 ;  /* 0x022840001f0075a7 */ /* 0x0022a4000802017f */
[----:B--2---:R-:W-:Y:S05]  /*22230*/  @!P1 NANOSLEEP.SYNCS 0x989680 ;  /* 0x009896800000995d */ /* 0x004fea0003900000 */
[----:B------:R-:W2:Y:S02]  /*22240*/  @!P1 SYNCS.PHASECHK.TRANS64 P1, [R31+URZ+0x22840], R0 ;  /* 0x022840001f0095a7 */ /* 0x000ea4000802007f */
[----:B--2---:R-:W-:Y:S05]  /*22250*/  @!P1 BRA `(.L_x_8916) ;  /* 0xfffffffc00f09947 */ /* 0x004fea000383ffff */
[----:B------:R-:W-:Y:S05]  /*22260*/  BRA `(.L_x_9049) ;  /* 0xffffffbc00dc7947 */ /* 0x000fea000383ffff */
.L_x_8918:
[----:B--2---:R2:W3:Y:S02]  /*22270*/  SYNCS.PHASECHK.TRANS64.TRYWAIT P1, [R3+URZ+0x22860], R2 ;  /* 0x02286002030075a7 */ /* 0x0044e4000802017f */
[----:B---3--:R-:W-:Y:S05]  /*22280*/  @!P1 NANOSLEEP.SYNCS 0x989680 ;  /* 0x009896800000995d */ /* 0x008fea0003900000 */
[----:B------:R-:W3:Y:S02]  /*22290*/  @!P1 SYNCS.PHASECHK.TRANS64 P1, [R3+URZ+0x22860], R2 ;  /* 0x02286002030095a7 */ /* 0x000ee4000802007f */
[----:B---3--:R-:W-:Y:S05]  /*222a0*/  @!P1 BRA `(.L_x_8918) ;  /* 0xfffffffc00f09947 */ /* 0x008fea000383ffff */
[----:B------:R-:W-:Y:S05]  /*222b0*/  BRA `(.L_x_9050) ;  /* 0xffffffbc00d87947 */ /* 0x000fea000383ffff */
.L_x_8920:
[----:B---3--:R3:W4:Y:S02]  /*222c0*/  SYNCS.PHASECHK.TRANS64.TRYWAIT P1, [R31+URZ+0x22860], R0 ;  /* 0x022860001f0075a7 */ /* 0x008724000802017f */
[----:B----4-:R-:W-:Y:S05]  /*222d0*/  @!P1 NANOSLEEP.SYNCS 0x989680 ;  /* 0x009896800000995d */ /* 0x010fea0003900000 */
[----:B------:R-:W4:Y:S02]  /*222e0*/  @!P1 SYNCS.PHASECHK.TRANS64 P1, [R31+URZ+0x22860], R0 ;  /* 0x022860001f0095a7 */ /* 0x000f24000802007f */
[----:B----4-:R-:W-:Y:S05]  /*222f0*/  @!P1 BRA `(.L_x_8920) ;  /* 0xfffffffc00f09947 */ /* 0x010fea000383ffff */
[----:B------:R-:W-:Y:S05]  /*22300*/  BRA `(.L_x_9051) ;  /* 0xffffffbc00d47947 */ /* 0x000fea000383ffff */
.L_x_8922:
[----:B----4-:R4:W0:Y:S02]  /*22310*/  SYNCS.PHASECHK.TRANS64.TRYWAIT P1, [R3+URZ+0x22880], R2 ;  /* 0x02288002030075a7 */ /* 0x010824000802017f */
[----:B0-----:R-:W-:Y:S05]  /*22320*/  @!P1 NANOSLEEP.SYNCS 0x989680 ;  /* 0x009896800000995d */ /* 0x001fea0003900000 */
[----:B------:R-:W0:Y:S02]  /*22330*/  @!P1 SYNCS.PHASECHK.TRANS64 P1, [R3+URZ+0x22880], R2 ;  /* 0x02288002030095a7 */ /* 0x000e24000802007f */
[----:B0-----:R-:W-:Y:S05]  /*22340*/  @!P1 BRA `(.L_x_8922) ;  /* 0xfffffffc00f09947 */ /* 0x001fea000383ffff */
[----:B------:R-:W-:Y:S05]  /*22350*/  BRA `(.L_x_9052) ;  /* 0xffffffbc00d07947 */ /* 0x000fea000383ffff */
.L_x_9053:
        /* <DEDUP_REMOVED lines=10> */
.L_x_16288:


//--------------------- .text._ZN7cutlass13device_kernelIN5flash11enable_sm90INS1_16FlashAttnFwdSm90INS1_25CollectiveMainloopFwdSm90ILi2EN4cute5tupleIJNS5_1CILi1EEES8_S8_EEENS6_IJNS7_ILi128EEENS7_ILi160EEESA_EEELi128ENS_12float_e4m3_tEfNS_4arch4Sm90ELb0ELb1ELb0ELb1ELb1ELb1ELb0ELb1ELb1ELb1ELb1ELb0EEENS1_21CollectiveEpilogueFwdINS6_IJSA_SA_SB_EEES9_NS_10bfloat16_tESF_Li256ELb1ELb1ELb1ELb1EEENS1_36VarlenDynamicPersistentTileSchedulerILi128ELi160ELi256ELi128ELb1ELb1ELb1ELb1ELb0ELb1EEEEEEEEEvNT_6ParamsE --------------------------
	.section	.text._ZN7cutlass13device_kernelIN5flash11enable_sm90INS1_16FlashAttnFwdSm90INS1_25CollectiveMainloopFwdSm90ILi2EN4cute5tupleIJNS5_1CILi1EEES8_S8_EEENS6_IJNS7_ILi128EEENS7_ILi160EEESA_EEELi128ENS_12float_e4m3_tEfNS_4arch4Sm90ELb0ELb1ELb0ELb1ELb1ELb1ELb0ELb1ELb1ELb1ELb1ELb0EEENS1_21CollectiveEpilogueFwdINS6_IJSA_SA_SB_EEES9_NS_10bfloat16_tESF_Li256ELb1ELb1ELb1ELb1EEENS1_36VarlenDynamicPersistentTileSchedulerILi128ELi160ELi256ELi128ELb1ELb1ELb1ELb1ELb0ELb1EEEEEEEEEvNT_6ParamsE,"ax",@progbits
	.align	128
.text._ZN7cutlass13device_kernelIN5flash11enable_sm90INS1_16FlashAttnFwdSm90INS1_25CollectiveMainloopFwdSm90ILi2EN4cute5tupleIJNS5_1CILi1EEES8_S8_EEENS6_IJNS7_ILi128EEENS7_ILi160EEESA_EEELi128ENS_12float_e4m3_tEfNS_4arch4Sm90ELb0ELb1ELb0ELb1ELb1ELb1ELb0ELb1ELb1ELb1ELb1ELb0EEENS1_21CollectiveEpilogueFwdINS6_IJSA_SA_SB_EEES9_NS_10bfloat16_tESF_Li256ELb1ELb1ELb1ELb1EEENS1_36VarlenDynamicPersistentTileSchedulerILi128ELi160ELi256ELi128ELb1ELb1ELb1ELb1ELb0ELb1EEEEEEEEEvNT_6ParamsE:
        .type           _ZN7cutlass13device_kernelIN5flash11enable_sm90INS1_16FlashAttnFwdSm90INS1_25CollectiveMainloopFwdSm90ILi2EN4cute5tupleIJNS5_1CILi1EEES8_S8_EEENS6_IJNS7_ILi128EEENS7_ILi160EEESA_EEELi128ENS_12float_e4m3_tEfNS_4arch4Sm90ELb0ELb1ELb0ELb1ELb1ELb1ELb0ELb1ELb1ELb1ELb1ELb0EEENS1_21CollectiveEpilogueFwdINS6_IJSA_SA_SB_EEES9_NS_10bfloat16_tESF_Li256ELb1ELb1ELb1ELb1EEENS1_36VarlenDynamicPersistentTileSchedulerILi128ELi160ELi256ELi128ELb1ELb1ELb1ELb1ELb0ELb1EEEEEEEEEvNT_6ParamsE,@function
        .size           _ZN7cutlass13device_kernelIN5flash11enable_sm90INS1_16FlashAttnFwdSm90INS1_25CollectiveMainloopFwdSm90ILi2EN4cute5tupleIJNS5_1CILi1EEES8_S8_EEENS6_IJNS7_ILi128EEENS7_ILi160EEESA_EEELi128ENS_12float_e4m3_tEfNS_4arch4Sm90ELb0ELb1ELb0ELb1ELb1ELb1ELb0ELb1ELb1ELb1ELb1ELb0EEENS1_21CollectiveEpilogueFwdINS6_IJSA_SA_SB_EEES9_NS_10bfloat16_tESF_Li256ELb1ELb1ELb1ELb1EEENS1_36VarlenDynamicPersistentTileSchedulerILi128ELi160ELi256ELi128ELb1ELb1ELb1ELb1ELb0ELb1EEEEEEEEEvNT_6ParamsE,(.L_x_16289 - _ZN7cutlass13device_kernelIN5flash11enable_sm90INS1_16FlashAttnFwdSm90INS1_25CollectiveMainloopFwdSm90ILi2EN4cute5tupleIJNS5_1CILi1EEES8_S8_EEENS6_IJNS7_ILi128EEENS7_ILi160EEESA_EEELi128ENS_12float_e4m3_tEfNS_4arch4Sm90ELb0ELb1ELb0ELb1ELb1ELb1ELb0ELb1ELb1ELb1ELb1ELb0EEENS1_21CollectiveEpilogueFwdINS6_IJSA_SA_SB_EEES9_NS_10bfloat16_tESF_Li256ELb1ELb1ELb1ELb1EEENS1_36VarlenDynamicPersistentTileSchedulerILi128ELi160ELi256ELi128ELb1ELb1ELb1ELb1ELb0ELb1EEEEEEEEEvNT_6ParamsE)
        .other          _ZN7cutlass13device_kernelIN5flash11enable_sm90INS1_16FlashAttnFwdSm90INS1_25CollectiveMainloopFwdSm90ILi2EN4cute5tupleIJNS5_1CILi1EEES8_S8_EEENS6_IJNS7_ILi128EEENS7_ILi160EEESA_EEELi128ENS_12float_e4m3_tEfNS_4arch4Sm90ELb0ELb1ELb0ELb1ELb1ELb1ELb0ELb1ELb1ELb1ELb1ELb0EEENS1_21CollectiveEpilogueFwdINS6_IJSA_SA_SB_EEES9_NS_10bfloat16_tESF_Li256ELb1ELb1ELb1ELb1EEENS1_36VarlenDynamicPersistentTileSchedulerILi128ELi160ELi256ELi128ELb1ELb1ELb1ELb1ELb0ELb1EEEEEEEEEvNT_6ParamsE,@"STO_CUDA_ENTRY STV_DEFAULT"
_ZN7cutlass13device_kernelIN5flash11enable_sm90INS1_16FlashAttnFwdSm90INS1_25CollectiveMainloopFwdSm90ILi2EN4cute5tupleIJNS5_1CILi1EEES8_S8_EEENS6_IJNS7_ILi128EEENS7_ILi160EEESA_EEELi128ENS_12float_e4m3_tEfNS_4arch4Sm90ELb0ELb1ELb0ELb1ELb1ELb1ELb0ELb1ELb1ELb1ELb1ELb0EEENS1_21CollectiveEpilogueFwdINS6_IJSA_SA_SB_EEES9_NS_10bfloat16_tESF_Li256ELb1ELb1ELb1ELb1EEENS1_36VarlenDynamicPersistentTileSchedulerILi128ELi160ELi256ELi128ELb1ELb1ELb1ELb1ELb0ELb1EEEEEEEEEvNT_6ParamsE:
        /* <DEDUP_REMOVED lines=17> */
.L_x_9055:
[----:B------:R-:W-:Y:S05]  /*0110*/  BSYNC B0 ;  /* 0x0000000000007941 */ /* 0x000fea0003800000 */
.L_x_9054:
        /* <DEDUP_REMOVED lines=40> */
.L_x_9056:
        /* <DEDUP_REMOVED lines=22> */
.L_x_9057:
        /* <DEDUP_REMOVED lines=18> */
.L_x_9058:
        /* <DEDUP_REMOVED lines=22> */
.L_x_9059:
        /* <DEDUP_REMOVED lines=23> */
.L_x_9060:
        /* <DEDUP_REMOVED lines=9> */
.L_x_9063:
[----:B------:R-:W-:-:S08]  /*0980*/  NOP ;  /* 0x0000000000007918 */ /* 0x000fd00000000000 */
[----:B------:R-:W0:Y:S02]  /*0990*/  USETMAXREG.TRY_ALLOC.CTAPOOL UP0, 0xe8 ;  /* 0x000000e8000079c8 */ /* 0x000e240008000600 */
[----:B0-----:R-:W-:-:S13]  /*09a0*/  PLOP3.LUT P0, PT, PT, PT, UP0, 0x80, 0x0 ;  /* 0x000000000000781c */ /* 0x001fda0003f0f008 */
[----:B------:R-:W-:Y:S05]  /*09b0*/  @!P0 BRA `(.L_x_9063) ;  /* 0xfffffffc00f08947 */ /* 0x000fea000383ffff */
[----:B------:R-:W2:Y:S01]  /*09c0*/  S2R R0, SR_TID.X ;  /* 0x0000000000007919 */ /* 0x000ea20000002100 */
[----:B------:R-:W-:Y:S01]  /*09d0*/  MOV R17, 0x400 ;  /* 0x0000040000117802 */ /* 0x000fe20000000f00 */
[----:B------:R-:W-:Y:S01]  /*09e0*/  ULDC UR4, c[0x0][0xc3c] ;  /* 0x00030f0000047ab9 */ /* 0x000fe20000000800 */
[----:B------:R-:W-:Y:S02]  /*09f0*/  LOP3.LUT R22, R22, 0xffffffdf, RZ, 0xc0, !PT ;  /* 0xffffffdf16167812 */ /* 0x000fe400078ec0ff */
[----:B--2---:R-:W-:Y:S02]  /*0a00*/  SHF.R.U32.HI R2, RZ, 0x7, R0 ;  /* 0x00000007ff027819 */ /* 0x004fe40000011600 */
[----:B------:R-:W0:Y:S01]  /*0a10*/  S2R R0, SR_CgaCtaId ;  /* 0x0000000000007919 */ /* 0x000e220000008800 */
[----:B------:R-:W-:Y:S06]  /*0a20*/  BAR.ARV 0x8, 0x180 ;  /* 0x0206000000007b1d */ /* 0x000fec0000002000 */
[----:B------:R-:W-:-:S13]  /*0a30*/  ISETP.NE.AND P0, PT, R2, 0x1, PT ;  /* 0x000000010200780c */ /* 0x000fda0003f05270 */
[----:B------:R-:W-:Y:S06]  /*0a40*/  @!P0 BAR.ARV 0x9, 0x100 ;  /* 0x0244000000008b1d */ /* 0x000fec0000002000 */
[----:B------:R-:W-:Y:S02]  /*0a50*/  @P0 LOP3.LUT R22, R22, 0x20, RZ, 0xfc, !PT ;  /* 0x0000002016160812 */ /* 0x000fe400078efcff */
[----:B------:R-:W-:Y:S01]  /*0a60*/  BAR.SYNC.DEFER_BLOCKING 0x5, 0x180 ;  /* 0x0146000000007b1d */ /* 0x000fe20000010000 */
[----:B0-----:R-:W-:-:S05]  /*0a70*/  LEA R17, R0, R17, 0x18 ;  /* 0x0000001100117211 */ /* 0x001fca00078ec0ff */
[----:B------:R-:W0:Y:S02]  /*0a80*/  LDS.128 R204, [R17+0x228d0] ;  /* 0x0228d00011cc7984 */ /* 0x000e240000000c00 */
[----:B------:R-:W-:Y:S06]  /*0a90*/  BAR.ARV 0x4, 0x180 ;  /* 0x0106000000007b1d */ /* 0x000fec0000002000 */
[----:B0-----:R-:W-:-:S13]  /*0aa0*/  ISETP.GE.AND P0, PT, R207, UR4, PT ;  /* 0x00000004cf007c0c */ /* 0x001fda000bf06270 */
[----:B------:R-:W-:Y:S05]  /*0ab0*/  @P0 BRA `(.L_x_9064) ;  /* 0x000002dc00600947 */ /* 0x000fea0003800000 */
[----:B------:R-:W2:Y:S01]  /*0ac0*/  LDL R13, [R1+0x24] ;  /* 0x00002400010d7983 */ /* 0x000ea20000100800 */
        /* <DEDUP_REMOVED lines=20> */
[----:B------:R-:W-:Y:S01]  /*0c10*/  LOP3.LUT R2, R2, 0x3fffffe, RZ, 0xc0, !PT ;  /* 0x03fffffe02027812 */ /* 0x000fe200078ec0ff */
[----:B------:R-:W-:Y:S01]  /*0c20*/  IMAD.SHL.U32 R3, R3, 0x20, RZ ;  /* 0x0000002003037824 */ /* 0x000fe200078e00ff */
[----:B------:R-:W-:-:S02]  /*0c30*/  LOP3.LUT R5, R4, 0x3fffff0, RZ, 0xc0, !PT ;  /* 0x03fffff004057812 */ /* 0x000fc400078ec0ff */
[----:B------:R-:W-:Y:S01]  /*0c40*/  LEA.HI R4, R4, R7, RZ, 0x1 ;  /* 0x0000000704047211 */ /* 0x000fe200078f08ff */
[----:B------:R-:W-:Y:S02]  /*0c50*/  IMAD R9, R6, 0x10, R9 ;  /* 0x0000001006097824 */ /* 0x000fe400078e0209 */
[----:B------:R-:W-:Y:S01]  /*0c60*/  IMAD.IADD R2, R14, 0x1, -R2 ;  /* 0x000000010e027824 */ /* 0x000fe200078e0a02 */
[----:B------:R-:W-:Y:S01]  /*0c70*/  LOP3.LUT R4, R4, 0x1ffffffe, RZ, 0xc0, !PT ;  /* 0x1ffffffe04047812 */ /* 0x000fe200078ec0ff */
[----:B------:R-:W-:Y:S01]  /*0c80*/  IMAD.IADD R5, R12, 0x1, -R5 ;  /* 0x000000010c057824 */ /* 0x000fe200078e0a05 */
[----:B------:R-:W-:Y:S01]  /*0c90*/  LOP3.LUT R212, R3, 0xfffffc00, RZ, 0xc0, !PT ;  /* 0xfffffc0003d47812 */ /* 0x000fe200078ec0ff */
[----:B------:R-:W-:Y:S01]  /*0ca0*/  IMAD R6, R2, 0x40, R9 ;  /* 0x0000004002067824 */ /* 0x000fe200078e0209 */
[----:B------:R-:W-:Y:S01]  /*0cb0*/  LEA.HI R2, R0, R12, RZ, 0x2 ;  /* 0x0000000c00027211 */ /* 0x000fe200078f10ff */
[----:B------:R-:W-:Y:S02]  /*0cc0*/  IMAD.IADD R4, R7, 0x1, -R4 ;  /* 0x0000000107047824 */ /* 0x000fe400078e0a04 */
[----:B------:R-:W-:Y:S01]  /*0cd0*/  IMAD R5, R5, 0x40, R212 ;  /* 0x0000004005057824 */ /* 0x000fe200078e02d4 */
[----:B------:R-:W-:-:S03]  /*0ce0*/  SHF.R.S32.HI R194, RZ, 0x2, R2 ;  /* 0x00000002ffc27819 */ /* 0x000fc60000011402 */
[----:B------:R-:W-:Y:S01]  /*0cf0*/  IMAD R3, R4, 0x8, R5 ;  /* 0x0000000804037824 */ /* 0x000fe200078e0205 */
[----:B------:R-:W-:Y:S01]  /*0d00*/  LEA.HI R4, R0, R12, RZ, 0x3 ;  /* 0x0000000c00047211 */ /* 0x000fe200078f18ff */
[----:B------:R-:W-:Y:S01]  /*0d10*/  VIADD R9, R194, 0x40 ;  /* 0x00000040c2097836 */ /* 0x000fe20000000000 */
[----:B------:R-:W-:Y:S02]  /*0d20*/  LOP3.LUT R0, R2, 0xfffffffc, RZ, 0xc0, !PT ;  /* 0xfffffffc02007812 */ /* 0x000fe400078ec0ff */
[----:B------:R0:W-:Y:S01]  /*0d30*/  STL [R1+0x30], R3 ;  /* 0x0000300301007387 */ /* 0x0001e20000100800 */
[----:B------:R-:W-:Y:S02]  /*0d40*/  LOP3.LUT R220, R4, 0xfffffff8, RZ, 0xc0, !PT ;  /* 0xfffffff804dc7812 */ /* 0x000fe400078ec0ff */
[----:B------:R-:W-:Y:S01]  /*0d50*/  IMAD.IADD R5, R12, 0x1, -R0 ;  /* 0x000000010c057824 */ /* 0x000fe200078e0a00 */
[----:B0-----:R-:W-:Y:S02]  /*0d60*/  SHF.R.S32.HI R3, RZ, 0x1f, R2 ;  /* 0x0000001fff037819 */ /* 0x001fe40000011402 */
[----:B------:R-:W-:-:S02]  /*0d70*/  SHF.R.S32.HI R2, RZ, 0x3, R4 ;  /* 0x00000003ff027819 */ /* 0x000fc40000011404 */
[----:B------:R-:W-:Y:S01]  /*0d80*/  SHF.R.S32.HI R2, RZ, 0x1f, R9 ;  /* 0x0000001fff027819 */ /* 0x000fe20000011409 */
[----:B------:R-:W-:Y:S01]  /*0d90*/  IMAD.IADD R220, R12, 0x1, -R220 ;  /* 0x000000010cdc7824 */ /* 0x000fe200078e0adc */
[----:B------:R-:W-:Y:S01]  /*0da0*/  LEA.HI R3, R3, R194, RZ, 0x3 ;  /* 0x000000c203037211 */ /* 0x000fe200078f18ff */
[----:B------:R-:W-:Y:S01]  /*0db0*/  IMAD.SHL.U32 R209, R9, 0x80, RZ ;  /* 0x0000008009d17824 */ /* 0x000fe200078e00ff */
[----:B------:R-:W-:Y:S02]  /*0dc0*/  LEA.HI R0, R5, R5, RZ, 0x1 ;  /* 0x0000000505007211 */ /* 0x000fe400078f08ff */
[----:B------:R-:W-:Y:S01]  /*0dd0*/  LEA.HI R2, R2, R9, RZ, 0x3 ;  /* 0x0000000902027211 */ /* 0x000fe200078f18ff */
[----:B------:R-:W-:Y:S01]  /*0de0*/  IMAD.SHL.U32 R211, R220, 0x8, RZ ;  /* 0x00000008dcd37824 */ /* 0x000fe200078e00ff */
[----:B------:R-:W-:Y:S01]  /*0df0*/  LOP3.LUT R3, R3, 0xfffffff8, RZ, 0xc0, !PT ;  /* 0xfffffff803037812 */ /* 0x000fe200078ec0ff */
[----:B------:R-:W-:Y:S01]  /*0e00*/  IMAD.SHL.U32 R18, R5, 0x10, RZ ;  /* 0x0000001005127824 */ /* 0x000fe200078e00ff */
[----:B------:R-:W-:Y:S01]  /*0e10*/  LOP3.LUT R0, R0, 0x1ffffffe, RZ, 0xc0, !PT ;  /* 0x1ffffffe00007812 */ /* 0x000fe200078ec0ff */
[----:B------:R-:W-:Y:S01]  /*0e20*/  IMAD.SHL.U32 R2, R2, 0x80, RZ ;  /* 0x0000008002027824 */ /* 0x000fe200078e00ff */
[----:B------:R-:W-:Y:S01]  /*0e30*/  LOP3.LUT R209, R209, 0x380, RZ, 0xc0, !PT ;  /* 0x00000380d1d17812 */ /* 0x000fe200078ec0ff */
[----:B------:R-:W-:Y:S01]  /*0e40*/  VIADD R7, R194, 0x80 ;  /* 0x00000080c2077836 */ /* 0x000fe20000000000 */
[----:B------:R-:W-:Y:S01]  /*0e50*/  LOP3.LUT R8, R8, 0x7ffffffc, RZ, 0xc0, !PT ;  /* 0x7ffffffc08087812 */ /* 0x000fe200078ec0ff */
[----:B------:R-:W-:Y:S01]  /*0e60*/  IMAD.IADD R213, R194, 0x1, -R3 ;  /* 0x00000001c2d57824 */ /* 0x000fe200078e0a03 */
[----:B------:R-:W-:Y:S01]  /*0e70*/  SHF.R.S32.HI R3, RZ, 0x1f, R211 ;  /* 0x0000001fff037819 */ /* 0x000fe200000114d3 */
[----:B------:R-:W-:Y:S01]  /*0e80*/  IMAD.SHL.U32 R188, R5, 0x8, RZ ;  /* 0x0000000805bc7824 */ /* 0x000fe200078e00ff */
[----:B------:R-:W-:Y:S01]  /*0e90*/  LOP3.LUT R3, R209, 0x70, R18, 0xf8, !PT ;  /* 0x00000070d1037812 */ /* 0x000fe200078ef812 */
[----:B------:R-:W-:Y:S01]  /*0ea0*/  IMAD.IADD R0, R5, 0x1, -R0 ;  /* 0x0000000105007824 */ /* 0x000fe200078e0a00 */
[----:B------:R-:W-:-:S02]  /*0eb0*/  SHF.R.U32.HI R5, RZ, 0x3, R209 ;  /* 0x00000003ff057819 */ /* 0x000fc400000116d1 */
[----:B------:R-:W-:Y:S01]  /*0ec0*/  LOP3.LUT R214, R2, 0xfffffc00, RZ, 0xc0, !PT ;  /* 0xfffffc0002d67812 */ /* 0x000fe200078ec0ff */
[----:B------:R-:W-:Y:S01]  /*0ed0*/  IMAD.IADD R8, R11, 0x1, -R8 ;  /* 0x000000010b087824 */ /* 0x000fe200078e0a08 */
[----:B------:R-:W-:Y:S02]  /*0ee0*/  SHF.R.S32.HI R4, RZ, 0x1f, R7 ;  /* 0x0000001fff047819 */ /* 0x000fe40000011407 */
[----:B------:R-:W-:Y:S01]  /*0ef0*/  LOP3.LUT R2, R214, R3, R5, 0xf6, !PT ;  /* 0x00000003d6027212 */ /* 0x000fe200078ef605 */
[----:B------:R-:W-:Y:S01]  /*0f00*/  IMAD.SHL.U32 R200, R8, 0x2, RZ ;  /* 0x0000000208c87824 */ /* 0x000fe200078e00ff */
[----:B------:R-:W-:Y:S01]  /*0f10*/  LEA.HI R4, R4, R7, RZ, 0x3 ;  /* 0x0000000704047211 */ /* 0x000fe200078f18ff */
[----:B------:R-:W-:Y:S02]  /*0f20*/  IMAD.SHL.U32 R210, R7, 0x80, RZ ;  /* 0x0000008007d27824 */ /* 0x000fe400078e00ff */
[----:B------:R-:W-:Y:S02]  /*0f30*/  IMAD.IADD R2, R17, 0x1, R2 ;  /* 0x0000000111027824 */ /* 0x000fe400078e0202 */
[----:B------:R-:W-:-:S02]  /*0f40*/  VIADD R23, R18, 0x40 ;  /* 0x0000004012177836 */ /* 0x000fc40000000000 */
[----:B------:R-:W-:Y:S02]  /*0f50*/  VIADD R219, R211, 0x40 ;  /* 0x00000040d3db7836 */ /* 0x000fe40000000000 */
[----:B------:R-:W-:Y:S02]  /*0f60*/  IMAD.SHL.U32 R4, R4, 0x80, RZ ;  /* 0x0000008004047824 */ /* 0x000fe400078e00ff */
[----:B------:R-:W-:Y:S01]  /*0f70*/  VIADD R3, R200, 0x78 ;  /* 0x00000078c8037836 */ /* 0x000fe20000000000 */
[----:B------:R-:W-:Y:S01]  /*0f80*/  STL [R1+0x2c], R6 ;  /* 0x00002c0601007387 */ /* 0x000fe20000100800 */
[----:B------:R-:W-:Y:S01]  /*0f90*/  IMAD.MOV.U32 R227, RZ, RZ, RZ ;  /* 0x000000ffffe37224 */ /* 0x000fe200078e00ff */
[----:B------:R-:W-:Y:S01]  /*0fa0*/  CS2R R190, SRZ ;  /* 0x0000000000be7805 */ /* 0x000fe2000001ff00 */
[----:B------:R-:W-:Y:S01]  /*0fb0*/  IMAD.MOV.U32 R201, RZ, RZ, RZ ;  /* 0x000000ffffc97224 */ /* 0x000fe200078e00ff */
[----:B------:R0:W-:Y:S01]  /*0fc0*/  STL [R1+0x1c], R2 ;  /* 0x00001c0201007387 */ /* 0x0001e20000100800 */
[----:B------:R-:W-:Y:S01]  /*0fd0*/  IMAD.MOV.U32 R192, RZ, RZ, RZ ;  /* 0x000000ffffc07224 */ /* 0x000fe200078e00ff */
[----:B------:R-:W-:Y:S01]  /*0fe0*/  LOP3.LUT R210, R210, 0x380, RZ, 0xc0, !PT ;  /* 0x00000380d2d27812 */ /* 0x000fe200078ec0ff */
[----:B------:R-:W-:Y:S01]  /*0ff0*/  VIADD R196, R188, 0x20 ;  /* 0x00000020bcc47836 */ /* 0x000fe20000000000 */
[----:B------:R-:W-:Y:S01]  /*1000*/  SHF.R.S32.HI R19, RZ, 0x1f, R18 ;  /* 0x0000001fff137819 */ /* 0x000fe20000011412 */
[----:B------:R-:W-:Y:S01]  /*1010*/  VIADD R229, R200, 0x70 ;  /* 0x00000070c8e57836 */ /* 0x000fe20000000000 */
[----:B------:R-:W-:Y:S01]  /*1020*/  SHF.R.S32.HI R193, RZ, 0x1f, R23 ;  /* 0x0000001fffc17819 */ /* 0x000fe20000011417 */
[----:B------:R-:W-:Y:S01]  /*1030*/  IMAD R208, R0, 0x8, R6 ;  /* 0x0000000800d07824 */ /* 0x000fe200078e0206 */
[----:B------:R-:W-:-:S02]  /*1040*/  SHF.R.S32.HI R5, RZ, 0x1f, R219 ;  /* 0x0000001fff057819 */ /* 0x000fc400000114db */
[----:B------:R-:W-:Y:S02]  /*1050*/  LOP3.LUT R218, R4, 0xfffffc00, RZ, 0xc0, !PT ;  /* 0xfffffc0004da7812 */ /* 0x000fe400078ec0ff */
[----:B0-----:R-:W-:Y:S02]  /*1060*/  SHF.R.S32.HI R2, RZ, 0x1f, R3 ;  /* 0x0000001fff027819 */ /* 0x001fe40000011403 */
[----:B--2---:R-:W-:-:S07]  /*1070*/  LOP3.LUT R198, R13, 0x1, RZ, 0xfc, !PT ;  /* 0x000000010dc67812 */ /* 0x004fce00078efcff */
.L_x_9318:
[----:B------:R-:W-:Y:S05]  /*1080*/  YIELD ;  /* 0x0000000000007946 */ /* 0x000fea0003800000 */
[----:B------:R-:W-:Y:S01]  /*1090*/  ULDC.64 UR4, c[0x0][0xa28] ;  /* 0x00028a0000047ab9 */ /* 0x000fe20000000a00 */
[----:B01-34-:R-:W0:Y:S01]  /*10a0*/  LDC.64 R4, c[0x0][0xa08] ;  /* 0x00028200ff047b82 */ /* 0x01be220000000a00 */
        /* <DEDUP_REMOVED lines=30> */
[----:B-1----:R-:W-:Y:S06]  /*1290*/  @P2 BRA `(.L_x_9065) ;  /* 0x0000000000242947 */ /* 0x002fec0003800000 */
        /* <DEDUP_REMOVED lines=9> */
.L_x_9065:
        /* <DEDUP_REMOVED lines=11> */
[----:B0-----:R-:W-:-:S05]  /*13e0*/  IMAD.WIDE R4, R207, 0x4, R4 ;  /* 0x00000004cf047825 */ /* 0x001fca00078e0204 */
[----:B------:R0:W5:Y:S01]  /*13f0*/  LDG.E R28, desc[UR60][R4.64] ;  /* 0x0000003c041c7981 */ /* 0x000162000c1e1900 */
[----:B------:R-:W-:Y:S05]  /*1400*/  BRA `(.L_x_9067) ;  /* 0x0000000000107947 */ /* 0x000fea0003800000 */
.L_x_9066:
[----:B------:R-:W-:Y:S05]  /*1410*/  @!P0 BRA `(.L_x_9067) ;  /* 0x00000000000c8947 */ /* 0x000fea0003800000 */
[----:B------:R-:W2:Y:S04]  /*1420*/  LDG.E R3, desc[UR60][R8.64] ;  /* 0x0000003c08037981 */ /* 0x000ea8000c1e1900 */
[----:B------:R-:W2:Y:S02]  /*1430*/  LDG.E R28, desc[UR60][R8.64+0x4] ;  /* 0x0000043c081c7981 */ /* 0x000ea4000c1e1900 */
[----:B--2---:R-:W-:-:S07]  /*1440*/  IMAD.IADD R28, R28, 0x1, -R3 ;  /* 0x000000011c1c7824 */ /* 0x004fce00078e0a03 */
.L_x_9067:
[----:B------:R-:W-:Y:S01]  /*1450*/  ULDC.64 UR4, c[0x0][0xa10] ;  /* 0x0002840000047ab9 */ /* 0x000fe20000000a00 */
[----:B------:R-:W1:Y:S01]  /*1460*/  LDC R8, c[0x0][0x448] ;  /* 0x00011200ff087b82 */ /* 0x000e620000000800 */
[----:B------:R-:W-:-:S04]  /*1470*/  ISETP.NE.U32.AND P0, PT, RZ, UR4, PT ;  /* 0x00000004ff007c0c */ /* 0x000fc8000bf05070 */
[----:B------:R-:W-:Y:S01]  /*1480*/  ISETP.NE.AND.EX P0, PT, RZ, UR5, PT, P0 ;  /* 0x00000005ff007c0c */ /* 0x000fe2000bf05300 */
[----:B------:R-:W-:Y:S02]  /*1490*/  ULDC.64 UR4, c[0x0][0xa30] ;  /* 0x00028c0000047ab9 */ /* 0x000fe40000000a00 */
[----:B------:R-:W-:Y:S01]  /*14a0*/  ISETP.NE.U32.AND P1, PT, RZ, UR4, PT ;  /* 0x00000004ff007c0c */ /* 0x000fe2000bf25070 */
[----:B-----5:R-:W-:Y:S01]  /*14b0*/  IMAD.MOV.U32 R24, RZ, RZ, R28 ;  /* 0x000000ffff187224 */ /* 0x020fe200078e001c */
[----:B------:R-:W2:Y:S02]  /*14c0*/  LDC.64 R12, c[0x0][0x9e0] ;  /* 0x00027800ff0c7b82 */ /* 0x000ea40000000a00 */
[----:B------:R-:W-:-:S06]  /*14d0*/  ISETP.NE.AND.EX P1, PT, RZ, UR5, PT, P1 ;  /* 0x00000005ff007c0c */ /* 0x000fcc000bf25310 */
[----:B0-----:R-:W0:Y:S08]  /*14e0*/  @P0 LDC.64 R4, c[0x0][0xa10] ;  /* 0x00028400ff040b82 */ /* 0x001e300000000a00 */
[----:B------:R-:W3:Y:S01]  /*14f0*/  @P1 LDC.64 R6, c[0x0][0xa30] ;  /* 0x00028c00ff061b82 */ /* 0x000ee20000000a00 */
[----:B0-----:R-:W-:-:S05]  /*1500*/  @P0 IMAD.WIDE R4, R207, 0x4, R4 ;  /* 0x00000004cf040825 */ /* 0x001fca00078e0204 */
[----:B------:R-:W4:Y:S04]  /*1510*/  @P0 LDG.E R0, desc[UR60][R4.64] ;  /* 0x0000003c04000981 */ /* 0x000f28000c1e1900 */
[----:B------:R-:W4:Y:S01]  /*1520*/  @P0 LDG.E R3, desc[UR60][R4.64+0x4] ;  /* 0x0000043c04030981 */ /* 0x000f22000c1e1900 */
[----:B---3--:R-:W-:-:S05]  /*1530*/  @P1 IMAD.WIDE R6, R207, 0x4, R6 ;  /* 0x00000004cf061825 */ /* 0x008fca00078e0206 */
[----:B------:R0:W5:Y:S01]  /*1540*/  @P1 LDG.E R24, desc[UR60][R6.64] ;  /* 0x0000003c06181981 */ /* 0x000162000c1e1900 */
[----:B-1----:R-:W-:Y:S01]  /*1550*/  ISETP.NE.AND P1, PT, R8, 0x1, PT ;  /* 0x000000010800780c */ /* 0x002fe20003f25270 */
[----:B------:R-:W-:Y:S01]  /*1560*/  IMAD.SHL.U32 R202, R205, 0x80, RZ ;  /* 0x00000080cdca7824 */ /* 0x000fe200078e00ff */
[----:B--2---:R-:W-:Y:S01]  /*1570*/  ISETP.GE.AND P2, PT, R13, 0x1, PT ;  /* 0x000000010d00780c */ /* 0x004fe20003f46270 */
[----:B------:R-:W-:-:S10]  /*1580*/  IMAD.IADD R11, R28, 0x1, -R11 ;  /* 0x000000011c0b7824 */ /* 0x000fd400078e0a0b */
[----:B------:R-:W1:Y:S08]  /*1590*/  @P1 LDC R8, c[0x0][0x44c] ;  /* 0x00011300ff081b82 */ /* 0x000e700000000800 */
[----:B------:R-:W2:Y:S01]  /*15a0*/  @P1 LDC R9, c[0x0][0x450] ;  /* 0x00011400ff091b82 */ /* 0x000ea20000000800 */
[----:B----4-:R-:W-:Y:S02]  /*15b0*/  @P0 IMAD.IADD R2, R3, 0x1, -R0 ;  /* 0x0000000103020824 */ /* 0x010fe400078e0a00 */
[----:B------:R-:W-:-:S02]  /*15c0*/  VIADD R3, R202, 0x7f ;  /* 0x0000007fca037836 */ /* 0x000fc40000000000 */
[----:B------:R-:W-:Y:S02]  /*15d0*/  IMAD.IADD R199, R11, 0x1, R2 ;  /* 0x000000010bc77824 */ /* 0x000fe400078e0202 */
[----:B-1----:R-:W-:-:S04]  /*15e0*/  @P1 IMAD.HI.U32 R4, R3, R8, RZ ;  /* 0x0000000803041227 */ /* 0x002fc800078e00ff */
[C---:B------:R-:W-:Y:S01]  /*15f0*/  VIADD R0, R199.reuse, 0x9f ;  /* 0x0000009fc7007836 */ /* 0x040fe20000000000 */
[----:B--2---:R-:W-:Y:S02]  /*1600*/  @P1 SHF.R.U32.HI R3, RZ, R9, R4 ;  /* 0x00000009ff031219 */ /* 0x004fe40000011604 */
[----:B------:R-:W-:Y:S01]  /*1610*/  IADD3 R4, R199, 0x1, -R197 ;  /* 0x00000001c7047810 */ /* 0x000fe20007ffe8c5 */
[----:B------:R-:W-:-:S04]  /*1620*/  IMAD.HI R0, R0, 0x66666667, RZ ;  /* 0x6666666700007827 */ /* 0x000fc800078e02ff */
[----:B0-----:R-:W-:Y:S01]  /*1630*/  IMAD.IADD R7, R4, 0x1, R3 ;  /* 0x0000000104077824 */ /* 0x001fe200078e0203 */
[----:B------:R-:W-:-:S04]  /*1640*/  SHF.R.U32.HI R25, RZ, 0x1f, R0 ;  /* 0x0000001fff197819 */ /* 0x000fc80000011600 */
[----:B------:R-:W-:Y:S01]  /*1650*/  LEA.HI.SX32 R25, R0, R25, 0x1a ;  /* 0x0000001900197211 */ /* 0x000fe200078fd2ff */
[----:B------:R-:W-:Y:S01]  /*1660*/  IMAD.IADD R0, R7, 0x1, R12 ;  /* 0x0000000107007824 */ /* 0x000fe200078e020c */
        /* <DEDUP_REMOVED lines=12> */
.L_x_9070:
[----:B------:R-:W-:-:S13]  /*1730*/  ISETP.NE.AND P0, PT, R13, 0x1, PT ;  /* 0x000000010d00780c */ /* 0x000fda0003f05270 */
[----:B------:R-:W0:Y:S02]  /*1740*/  @P0 LDC.64 R4, c[0x0][0x9e8] ;  /* 0x00027a00ff040b82 */ /* 0x000e240000000a00 */
[----:B0-----:R-:W-:-:S05]  /*1750*/  @P0 IMAD.HI.U32 R4, R3, R4, RZ ;  /* 0x0000000403040227 */ /* 0x001fca00078e00ff */
[----:B------:R-:W-:-:S07]  /*1760*/  @P0 SHF.R.U32.HI R3, RZ, R5, R4 ;  /* 0x00000005ff030219 */ /* 0x000fce0000011604 */
.L_x_9071:
[----:B------:R-:W-:Y:S05]  /*1770*/  BSYNC B0 ;  /* 0x0000000000007941 */ /* 0x000fea0003800000 */
.L_x_9069:
[----:B------:R-:W-:-:S05]  /*1780*/  IMAD R3, R3, R13, R13 ;  /* 0x0000000d03037224 */ /* 0x000fca00078e020d */
[----:B------:R-:W-:-:S07]  /*1790*/  VIMNMX R0, R0, R3, PT ;  /* 0x0000000300007248 */ /* 0x000fce0003fe0100 */
.L_x_9068:
[----:B------:R-:W0:Y:S01]  /*17a0*/  @P1 LDC R3, c[0x0][0x44c] ;  /* 0x00011300ff031b82 */ /* 0x000e220000000800 */
[----:B------:R-:W-:Y:S01]  /*17b0*/  VIADD R0, R0, 0x9f ;  /* 0x0000009f00007836 */ /* 0x000fe20000000000 */
[----:B------:R-:W-:Y:S01]  /*17c0*/  ULDC UR4, c[0x0][0x9dc] ;  /* 0x0002770000047ab9 */ /* 0x000fe20000000800 */
[----:B------:R-:W-:Y:S02]  /*17d0*/  IMAD.MOV.U32 R5, RZ, RZ, R202 ;  /* 0x000000ffff057224 */ /* 0x000fe400078e00ca */
[----:B------:R-:W-:-:S03]  /*17e0*/  IMAD.HI R0, R0, 0x66666667, RZ ;  /* 0x6666666700007827 */ /* 0x000fc600078e02ff */
[----:B------:R-:W1:Y:S01]  /*17f0*/  @P1 LDC R7, c[0x0][0x450] ;  /* 0x00011400ff071b82 */ /* 0x000e620000000800 */
[----:B------:R-:W-:Y:S02]  /*1800*/  IMAD.IADD R104, R199, 0x1, -R197 ;  /* 0x00000001c7687824 */ /* 0x000fe400078e0ac5 */
[----:B0-----:R-:W-:Y:S01]  /*1810*/  @P1 IMAD.HI.U32 R4, R202, R3, RZ ;  /* 0x00000003ca041227 */ /* 0x001fe200078e00ff */
[----:B------:R-:W-:-:S04]  /*1820*/  SHF.R.U32.HI R3, RZ, 0x1f, R0 ;  /* 0x0000001fff037819 */ /* 0x000fc80000011600 */
[----:B------:R-:W-:Y:S02]  /*1830*/  LEA.HI.SX32 R0, R0, R3, 0x1a ;  /* 0x0000000300007211 */ /* 0x000fe400078fd2ff */
[----:B-1----:R-:W-:Y:S02]  /*1840*/  @P1 SHF.R.U32.HI R5, RZ, R7, R4 ;  /* 0x00000007ff051219 */ /* 0x002fe40000011604 */
[----:B------:R-:W-:-:S03]  /*1850*/  VIMNMX R8, R25, R0, PT ;  /* 0x0000000019087248 */ /* 0x000fc60003fe0100 */
        /* <DEDUP_REMOVED lines=13> */
.L_x_9074:
[----:B------:R-:W-:-:S13]  /*1930*/  ISETP.NE.AND P0, PT, R13, 0x1, PT ;  /* 0x000000010d00780c */ /* 0x000fda0003f05270 */
[----:B------:R-:W0:Y:S02]  /*1940*/  @P0 LDC.64 R4, c[0x0][0x9e8] ;  /* 0x00027a00ff040b82 */ /* 0x000e240000000a00 */
[----:B0-----:R-:W-:-:S05]  /*1950*/  @P0 IMAD.HI.U32 R4, R3, R4, RZ ;  /* 0x0000000403040227 */ /* 0x001fca00078e00ff */
[----:B------:R-:W-:-:S07]  /*1960*/  @P0 SHF.R.U32.HI R3, RZ, R5, R4 ;  /* 0x00000005ff030219 */ /* 0x000fce0000011604 */
.L_x_9075:
[----:B------:R-:W-:Y:S05]  /*1970*/  BSYNC B0 ;  /* 0x0000000000007941 */ /* 0x000fea0003800000 */
.L_x_9073:
[----:B------:R-:W-:-:S05]  /*1980*/  IMAD R3, R3, R13, RZ ;  /* 0x0000000d03037224 */ /* 0x000fca00078e02ff */
[----:B------:R-:W-:-:S07]  /*1990*/  VIMNMX R0, R0, R3, !PT ;  /* 0x0000000300007248 */ /* 0x000fce0007fe0100 */
.L_x_9072:
[----:B------:R-:W-:Y:S01]  /*19a0*/  IMAD.HI R0, R0, 0x66666667, RZ ;  /* 0x6666666700007827 */ /* 0x000fe200078e02ff */
[----:B------:R-:W-:Y:S01]  /*19b0*/  BSSY B0, `(.L_x_9076) ;  /* 0x0000028000007945 */ /* 0x000fe20003800000 */
[----:B------:R-:W-:Y:S02]  /*19c0*/  LOP3.LUT R228, R225, 0xff, RZ, 0xc0, !PT ;  /* 0x000000ffe1e47812 */ /* 0x000fe400078ec0ff */
[----:B------:R-:W-:Y:S02]  /*19d0*/  SHF.R.U32.HI R225, RZ, 0x10, R225 ;  /* 0x00000010ffe17819 */ /* 0x000fe400000116e1 */
[----:B------:R-:W-:-:S04]  /*19e0*/  SHF.R.U32.HI R3, RZ, 0x1f, R0 ;  /* 0x0000001fff037819 */ /* 0x000fc80000011600 */
[----:B------:R-:W-:-:S04]  /*19f0*/  LEA.HI.SX32 R3, R0, R3, 0x1a ;  /* 0x0000000300037211 */ /* 0x000fc800078fd2ff */
        /* <DEDUP_REMOVED lines=35> */
.L_x_9077:
[----:B------:R-:W-:Y:S05]  /*1c30*/  BSYNC B0 ;  /* 0x0000000000007941 */ /* 0x000fea0003800000 */
.L_x_9076:
[----:B------:R-:W-:-:S05]  /*1c40*/  IMAD R0, R228, R3, R9 ;  /* 0x00000003e4007224 */ /* 0x000fca00078e0209 */
        /* <DEDUP_REMOVED lines=36> */
.L_x_9080:
[----:B------:R-:W-:Y:S05]  /*1e90*/  BSYNC B6 ;  /* 0x0000000000067941 */ /* 0x000fea0003800000 */
.L_x_9079:
        /* <DEDUP_REMOVED lines=20> */
.L_x_9082:
[----:B------:R-:W-:Y:S05]  /*1fe0*/  BSYNC B6 ;  /* 0x0000000000067941 */ /* 0x000fea0003800000 */
.L_x_9081:
[----:B------:R-:W-:Y:S01]  /*1ff0*/  ULDC.64 UR4, c[0x0][0x9f8] ;  /* 0x00027e0000047ab9 */ /* 0x000fe20000000a00 */
[----:B------:R-:W-:Y:S01]  /*2000*/  IMAD.MOV.U32 R85, RZ, RZ, R207 ;  /* 0x000000ffff557224 */ /* 0x000fe200078e00cf */
[----:B------:R-:W-:Y:S01]  /*2010*/  ISETP.NE.U32.AND P0, PT, RZ, UR4, PT ;  /* 0x00000004ff007c0c */ /* 0x000fe2000bf05070 */
[----:B------:R-:W0:Y:S03]  /*2020*/  LDC.64 R50, c[0x0][0x3f8] ;  /* 0x0000fe00ff327b82 */ /* 0x000e260000000a00 */
[----:B------:R-:W-:-:S05]  /*2030*/  ISETP.NE.AND.EX P0, PT, RZ, UR5, PT, P0 ;  /* 0x00000005ff007c0c */ /* 0x000fca000bf05300 */
[----:B------:R-:W1:Y:S08]  /*2040*/  LDC.64 R56, c[0x0][0x408] ;  /* 0x00010200ff387b82 */ /* 0x000e700000000a00 */
[----:B------:R-:W2:Y:S08]  /*2050*/  @P0 LDC.64 R4, c[0x0][0x9f8] ;  /* 0x00027e00ff040b82 */ /* 0x000eb00000000a00 */
[----:B------:R-:W3:Y:S01]  /*2060*/  LDC R31, c[0x0][0x3f4] ;  /* 0x0000fd00ff1f7b82 */ /* 0x000ee20000000800 */
[----:B--2---:R-:W-:-:S05]  /*2070*/  @P0 IMAD.WIDE R4, R207, 0x4, R4 ;  /* 0x00000004cf040825 */ /* 0x004fca00078e0204 */
[----:B------:R2:W4:Y:S01]  /*2080*/  @P0 LDG.E R85, desc[UR60][R4.64] ;  /* 0x0000003c04550981 */ /* 0x000522000c1e1900 */
[----:B------:R-:W-:Y:S01]  /*2090*/  SHF.R.S32.HI R3, RZ, 0x1f, R194 ;  /* 0x0000001fff037819 */ /* 0x000fe200000114c2 */
[-C--:B0-----:R-:W-:Y:S01]  /*20a0*/  IMAD.WIDE.U32 R8, R194, R50.reuse, R18 ;  /* 0x00000032c2087225 */ /* 0x081fe200078e0012 */
[----:B------:R-:W-:Y:S01]  /*20b0*/  SHF.R.S32.HI R189, RZ, 0x1f, R188 ;  /* 0x0000001fffbd7819 */ /* 0x000fe200000114bc */
[----:B------:R-:W0:Y:S01]  /*20c0*/  S2R R30, SR_TID.X ;  /* 0x00000000001e7919 */ /* 0x000e220000002100 */
[----:B---3--:R-:W-:Y:S01]  /*20d0*/  ISETP.GE.AND P0, PT, R18, R31, PT ;  /* 0x0000001f1200720c */ /* 0x008fe20003f06270 */
[C---:B------:R-:W-:Y:S01]  /*20e0*/  IMAD R0, R3.reuse, R50, RZ ;  /* 0x0000003203007224 */ /* 0x040fe200078e02ff */
[C-C-:B-1----:R-:W-:Y:S01]  /*20f0*/  SHF.L.U64.HI R79, R56.reuse, 0x6, R57.reuse ;  /* 0x00000006384f7819 */ /* 0x142fe20000010239 */
[----:B------:R-:W-:Y:S01]  /*2100*/  IMAD R3, R3, R56, RZ ;  /* 0x0000003803037224 */ /* 0x000fe200078e02ff */
[----:B------:R-:W-:Y:S01]  /*2110*/  SHF.L.U64.HI R78, R56, 0x7, R57 ;  /* 0x00000007384e7819 */ /* 0x000fe20000010239 */
[C---:B------:R-:W-:Y:S01]  /*2120*/  IMAD R13, R194.reuse, R51, R0 ;  /* 0x00000033c20d7224 */ /* 0x040fe200078e0200 */
[----:B------:R-:W-:Y:S01]  /*2130*/  SHF.R.U32.HI R74, RZ, 0x3, R210 ;  /* 0x00000003ff4a7819 */ /* 0x000fe200000116d2 */
[----:B------:R-:W-:Y:S01]  /*2140*/  IMAD.WIDE.U32 R6, R194, R50, R188 ;  /* 0x00000032c2067225 */ /* 0x000fe200078e00bc */
[----:B------:R-:W-:-:S02]  /*2150*/  SHF.L.U64.HI R83, R50, 0x6, R51 ;  /* 0x0000000632537819 */ /* 0x000fc40000010233 */
[----:B------:R-:W-:Y:S01]  /*2160*/  SHF.L.U64.HI R82, R50, 0x7, R51 ;  /* 0x0000000732527819 */ /* 0x000fe20000010233 */
[C---:B------:R-:W-:Y:S01]  /*2170*/  IMAD R15, R194.reuse, R57, R3 ;  /* 0x00000039c20f7224 */ /* 0x040fe200078e0203 */
[----:B------:R-:W-:Y:S01]  /*2180*/  SEL R3, R31, RZ, P0 ;  /* 0x000000ff1f037207 */ /* 0x000fe20000000000 */
[----:B------:R-:W-:Y:S01]  /*2190*/  IMAD.IADD R7, R7, 0x1, R13 ;  /* 0x0000000107077824 */ /* 0x000fe200078e020d */
[----:B------:R-:W-:Y:S01]  /*21a0*/  LOP3.LUT P1, RZ, R213, 0x4, RZ, 0xc0, !PT ;  /* 0x00000004d5ff7812 */ /* 0x000fe2000782c0ff */
[----:B------:R-:W-:Y:S01]  /*21b0*/  IMAD.IADD R9, R13, 0x1, R9 ;  /* 0x000000010d097824 */ /* 0x000fe200078e0209 */
[----:B-----5:R-:W-:Y:S01]  /*21c0*/  SHF.R.S32.HI R13, RZ, 0x1f, R24 ;  /* 0x0000001fff0d7819 */ /* 0x020fe20000011418 */
[----:B--2---:R-:W-:-:S04]  /*21d0*/  IMAD.WIDE.U32 R4, R194, R56, R188 ;  /* 0x00000038c2047225 */ /* 0x004fc800078e00bc */
[----:B------:R-:W-:Y:S02]  /*21e0*/  IMAD.SHL.U32 R75, R213, 0x80, RZ ;  /* 0x00000080d54b7824 */ /* 0x000fe400078e00ff */
[----:B------:R-:W-:-:S03]  /*21f0*/  IMAD.WIDE.U32 R10, R194, R56, R18 ;  /* 0x00000038c20a7225 */ /* 0x000fc600078e0012 */
[----:B------:R-:W-:Y:S01]  /*2200*/  LOP3.LUT R75, R75, 0x380, RZ, 0xc0, !PT ;  /* 0x000003804b4b7812 */ /* 0x000fe200078ec0ff */
[----:B------:R-:W-:Y:S02]  /*2210*/  IMAD.IADD R3, R18, 0x1, R3 ;  /* 0x0000000112037824 */ /* 0x000fe400078e0203 */
[----:B------:R-:W-:Y:S01]  /*2220*/  IMAD.IADD R5, R5, 0x1, R15 ;  /* 0x0000000105057824 */ /* 0x000fe200078e020f */
[----:B------:R-:W-:Y:S01]  /*2230*/  SHF.R.U32.HI R71, RZ, 0x3, R75 ;  /* 0x00000003ff477819 */ /* 0x000fe2000001164b */
[----:B0-----:R-:W-:Y:S01]  /*2240*/  VIADD R33, R30, 0xffffff80 ;  /* 0xffffff801e217836 */ /* 0x001fe20000000000 */
[----:B------:R-:W-:Y:S01]  /*2250*/  SHF.R.U32.HI R30, RZ, 0x7, R30 ;  /* 0x00000007ff1e7819 */ /* 0x000fe2000001161e */
[----:B------:R-:W-:Y:S01]  /*2260*/  IMAD R12, R13, R50, RZ ;  /* 0x000000320d0c7224 */ /* 0x000fe200078e02ff */
[----:B------:R-:W-:Y:S01]  /*2270*/  SHF.R.S32.HI R0, RZ, 0x1f, R3 ;  /* 0x0000001fff007819 */ /* 0x000fe20000011403 */
[----:B------:R-:W-:Y:S01]  /*2280*/  IMAD.IADD R11, R15, 0x1, R11 ;  /* 0x000000010f0b7824 */ /* 0x000fe200078e020b */
[----:B------:R-:W-:Y:S01]  /*2290*/  ISETP.NE.AND P6, PT, R30, 0x1, PT ;  /* 0x000000011e00780c */ /* 0x000fe20003fc5270 */
[----:B------:R-:W-:Y:S01]  /*22a0*/  IMAD R13, R13, R56, RZ ;  /* 0x000000380d0d7224 */ /* 0x000fe200078e02ff */
[----:B------:R-:W-:Y:S01]  /*22b0*/  SHF.R.S32.HI R32, RZ, 0x1f, R33 ;  /* 0x0000001fff207819 */ /* 0x000fe20000011421 */
[----:B------:R-:W-:Y:S01]  /*22c0*/  IMAD.WIDE.U32 R20, R24, R50, R6 ;  /* 0x0000003218147225 */ /* 0x000fe200078e0006 */
[----:B------:R-:W-:-:S02]  /*22d0*/  LEA.HI R0, R0, R3, RZ, 0x4 ;  /* 0x0000000300007211 */ /* 0x000fc400078f20ff */
[----:B------:R-:W-:Y:S01]  /*22e0*/  LEA.HI R32, R32, R33, RZ, 0x2 ;  /* 0x0000002120207211 */ /* 0x000fe200078f10ff */
[-C--:B------:R-:W-:Y:S01]  /*22f0*/  IMAD.WIDE.U32 R52, R24, R56.reuse, R4 ;  /* 0x0000003818347225 */ /* 0x080fe200078e0004 */
[----:B------:R-:W-:Y:S02]  /*2300*/  LOP3.LUT R4, R75, 0x30, R18, 0xf8, !PT ;  /* 0x000000304b047812 */ /* 0x000fe400078ef812 */
[----:B------:R-:W-:Y:S01]  /*2310*/  LOP3.LUT R32, R32, 0xfffffffc, RZ, 0xc0, !PT ;  /* 0xfffffffc20207812 */ /* 0x000fe200078ec0ff */
[----:B------:R-:W-:Y:S01]  /*2320*/  IMAD R13, R24, R57, R13 ;  /* 0x00000039180d7224 */ /* 0x000fe200078e020d */
[----:B------:R-:W-:Y:S01]  /*2330*/  LOP3.LUT R67, R4, R71, RZ, 0x3c, !PT ;  /* 0x0000004704437212 */ /* 0x000fe200078e3cff */
[----:B------:R-:W-:Y:S05]  /*2340*/  @!P6 WARPSYNC.ALL ;  /* 0x000000000000e948 */ /* 0x000fea0003800000 */
[----:B------:R-:W-:Y:S01]  /*2350*/  IMAD R7, R57, 0xa0, RZ ;  /* 0x000000a039077824 */ /* 0x000fe200078e02ff */
[--C-:B------:R-:W-:Y:S01]  /*2360*/  LOP3.LUT R4, R75, 0x70, R0.reuse, 0xf8, !PT ;  /* 0x000000704b047812 */ /* 0x100fe200078ef800 */
[C---:B------:R-:W-:Y:S01]  /*2370*/  IMAD.SHL.U32 R77, R56.reuse, 0x40, RZ ;  /* 0x00000040384d7824 */ /* 0x040fe200078e00ff */
[----:B------:R-:W-:Y:S01]  /*2380*/  LOP3.LUT R5, R209, 0x70, R0, 0xf8, !PT ;  /* 0x00000070d1057812 */ /* 0x000fe200078ef800 */
[----:B------:R-:W-:Y:S01]  /*2390*/  IMAD.SHL.U32 R76, R56, 0x80, RZ ;  /* 0x00000080384c7824 */ /* 0x000fe200078e00ff */
[----:B------:R-:W-:Y:S01]  /*23a0*/  ULDC UR4, c[0x0][0x2f4] ;  /* 0x0000bd0000047ab9 */ /* 0x000fe20000000800 */
[----:B------:R-:W-:Y:S01]  /*23b0*/  IMAD.WIDE.U32 R54, R24, R56, R10 ;  /* 0x0000003818367225 */ /* 0x000fe200078e000a */
[----:B------:R-:W-:-:S02]  /*23c0*/  ISETP.GE.AND P2, PT, R23, UR4, PT ;  /* 0x0000000417007c0c */ /* 0x000fc4000bf46270 */
[----:B------:R-:W-:Y:S01]  /*23d0*/  LOP3.LUT R60, R0, 0xfffffff0, RZ, 0xc0, !PT ;  /* 0xfffffff0003c7812 */ /* 0x000fe200078ec0ff */
[----:B------:R-:W-:Y:S01]  /*23e0*/  IMAD.WIDE.U32 R56, R56, 0xa0, RZ ;  /* 0x000000a038387825 */ /* 0x000fe200078e00ff */
[----:B------:R-:W-:Y:S02]  /*23f0*/  SHF.R.S32.HI R61, RZ, 0x4, R0 ;  /* 0x00000004ff3d7819 */ /* 0x000fe40000011400 */
[----:B------:R-:W-:Y:S01]  /*2400*/  ISETP.GE.AND P1, PT, R18, UR4, PT ;  /* 0x0000000412007c0c */ /* 0x000fe2000bf26270 */
[C---:B------:R-:W-:Y:S01]  /*2410*/  IMAD R3, R24.reuse, R51, R12 ;  /* 0x0000003318037224 */ /* 0x040fe200078e020c */
[----:B------:R-:W-:Y:S01]  /*2420*/  P2R R87, PR, RZ, 0x4 ;  /* 0x00000004ff577803 */ /* 0x000fe20000000000 */
[----:B------:R-:W-:Y:S01]  /*2430*/  IMAD.WIDE.U32 R48, R24, R50, R8 ;  /* 0x0000003218307225 */ /* 0x000fe200078e0008 */
[----:B------:R-:W-:-:S03]  /*2440*/  SHF.R.S32.HI R59, RZ, 0x1f, R60 ;  /* 0x0000001fff3b7819 */ /* 0x000fc6000001143c */
[----:B------:R-:W-:Y:S01]  /*2450*/  VIADD R73, R30, 0x8 ;  /* 0x000000081e497836 */ /* 0x000fe20000000000 */
[----:B------:R-:W-:Y:S01]  /*2460*/  SHF.R.U32.HI R30, RZ, 0x3, R209 ;  /* 0x00000003ff1e7819 */ /* 0x000fe200000116d1 */
[----:B------:R-:W-:Y:S01]  /*2470*/  IMAD.IADD R68, R57, 0x1, R7 ;  /* 0x0000000139447824 */ /* 0x000fe200078e0207 */
[----:B------:R-:W-:Y:S01]  /*2480*/  LOP3.LUT R7, R210, 0x70, R0, 0xf8, !PT ;  /* 0x00000070d2077812 */ /* 0x000fe200078ef800 */
[----:B------:R-:W-:Y:S01]  /*2490*/  IMAD.IADD R65, R21, 0x1, R3 ;  /* 0x0000000115417824 */ /* 0x000fe200078e0203 */
[----:B------:R-:W-:Y:S01]  /*24a0*/  LOP3.LUT R5, R5, R30, RZ, 0x3c, !PT ;  /* 0x0000001e05057212 */ /* 0x000fe200078e3cff */
[----:B------:R-:W-:Y:S01]  /*24b0*/  IMAD.IADD R64, R3, 0x1, R49 ;  /* 0x0000000103407824 */ /* 0x000fe200078e0231 */
[----:B------:R-:W-:Y:S01]  /*24c0*/  LOP3.LUT R3, R4, R71, RZ, 0x3c, !PT ;  /* 0x0000004704037212 */ /* 0x000fe200078e3cff */
[----:B------:R-:W-:Y:S01]  /*24d0*/  IMAD R69, R51, 0xa0, RZ ;  /* 0x000000a033457824 */ /* 0x000fe200078e02ff */
[----:B------:R-:W-:Y:S01]  /*24e0*/  LOP3.LUT R7, R7, R74, RZ, 0x3c, !PT ;  /* 0x0000004a07077212 */ /* 0x000fe200078e3cff */
[----:B------:R-:W-:-:S02]  /*24f0*/  IMAD.SHL.U32 R81, R50, 0x40, RZ ;  /* 0x0000004032517824 */ /* 0x000fc400078e00ff */
[C---:B------:R-:W-:Y:S02]  /*2500*/  IMAD.SHL.U32 R80, R50.reuse, 0x80, RZ ;  /* 0x0000008032507824 */ /* 0x040fe400078e00ff */
[----:B------:R-:W-:-:S04]  /*2510*/  IMAD.WIDE.U32 R50, R50, 0xa0, RZ ;  /* 0x000000a032327825 */ /* 0x000fc800078e00ff */
[----:B------:R-:W-:Y:S02]  /*2520*/  IMAD.IADD R32, R33, 0x1, -R32 ;  /* 0x0000000121207824 */ /* 0x000fe400078e0a20 */
[----:B------:R-:W-:Y:S02]  /*2530*/  IMAD.IADD R58, R212, 0x1, R3 ;  /* 0x00000001d43a7824 */ /* 0x000fe400078e0203 */
[----:B------:R-:W-:Y:S02]  /*2540*/  IMAD.IADD R84, R29, 0x1, R28 ;  /* 0x000000011d547824 */ /* 0x000fe400078e021c */
[----:B------:R-:W-:Y:S02]  /*2550*/  IMAD R72, R32, 0x40, R194 ;  /* 0x0000004020487824 */ /* 0x000fe400078e02c2 */
[----:B------:R-:W-:Y:S02]  /*2560*/  IMAD.SHL.U32 R70, R31, 0x2, RZ ;  /* 0x000000021f467824 */ /* 0x000fe400078e00ff */
[----:B------:R-:W-:-:S02]  /*2570*/  IMAD.IADD R69, R51, 0x1, R69 ;  /* 0x0000000133457824 */ /* 0x000fc400078e0245 */
[----:B------:R-:W-:Y:S02]  /*2580*/  IMAD.IADD R67, R212, 0x1, R67 ;  /* 0x00000001d4437824 */ /* 0x000fe400078e0243 */
[----:B------:R-:W-:Y:S02]  /*2590*/  IMAD.IADD R63, R53, 0x1, R13 ;  /* 0x00000001353f7824 */ /* 0x000fe400078e020d */
[----:B------:R-:W-:Y:S02]  /*25a0*/  IMAD.IADD R62, R13, 0x1, R55 ;  /* 0x000000010d3e7824 */ /* 0x000fe400078e0237 */
[----:B------:R-:W-:Y:S02]  /*25b0*/  IMAD.IADD R3, R214, 0x1, R5 ;  /* 0x00000001d6037824 */ /* 0x000fe400078e0205 */
[----:B------:R-:W-:Y:S01]  /*25c0*/  IMAD.IADD R0, R218, 0x1, R7 ;  /* 0x00000001da007824 */ /* 0x000fe200078e0207 */
[----:B----4-:R-:W-:Y:S01]  /*25d0*/  SHF.R.S32.HI R66, RZ, 0x1f, R85 ;  /* 0x0000001fff427819 */ /* 0x010fe20000011455 */
[----:B------:R-:W-:Y:S06]  /*25e0*/  @!P6 BAR.SYNC.DEFER_BLOCKING 0x9, 0x100 ;  /* 0x024400000000eb1d */ /* 0x000fec0000010000 */
.L_x_9157:
[----:B0-----:R-:W0:Y:S01]  /*25f0*/  LDC R92, c[0x0][0x430] ;  /* 0x00010c00ff5c7b82 */ /* 0x001e220000000800 */
[----:B------:R-:W-:Y:S02]  /*2600*/  VIADD R26, R26, 0xffffffff ;  /* 0xffffffff1a1a7836 */ /* 0x000fe40000000000 */
[----:B------:R-:W-:Y:S02]  /*2610*/  IMAD.MOV.U32 R91, RZ, RZ, RZ ;  /* 0x000000ffff5b7224 */ /* 0x000fe400078e00ff */
[----:B--23--:R-:W-:-:S03]  /*2620*/  IMAD R9, R26, 0xa0, R72 ;  /* 0x000000a01a097824 */ /* 0x00cfc600078e0248 */
[----:B------:R-:W1:Y:S01]  /*2630*/  LDC R101, c[0x0][0x3f4] ;  /* 0x0000fd00ff657b82 */ /* 0x000e620000000800 */
[----:B------:R-:W-:Y:S01]  /*2640*/  IMAD.IADD R11, R84, 0x1, R9 ;  /* 0x00000001540b7824 */ /* 0x000fe200078e0209 */
[----:B------:R-:W-:-:S03]  /*2650*/  ISETP.GE.AND P2, PT, R9, R2, PT ;  /* 0x000000020900720c */ /* 0x000fc60003f46270 */
[----:B------:R-:W-:Y:S01]  /*2660*/  IMAD.MOV.U32 R9, RZ, RZ, R11 ;  /* 0x000000ffff097224 */ /* 0x000fe200078e000b */
[----:B------:R-:W-:Y:S02]  /*2670*/  ISETP.GT.OR P2, PT, R72, 0x9f, P2 ;  /* 0x0000009f4800780c */ /* 0x000fe40001744670 */
[----:B0-----:R-:W-:-:S11]  /*2680*/  ISETP.NE.AND P3, PT, R92, 0x1, PT ;  /* 0x000000015c00780c */ /* 0x001fd60003f65270 */
[----:B------:R-:W0:Y:S08]  /*2690*/  @!P2 LDC.64 R6, c[0x0][0x428] ;  /* 0x00010a00ff06ab82 */ /* 0x000e300000000a00 */
[----:B------:R-:W2:Y:S08]  /*26a0*/  @!P2 LDC.64 R12, c[0x0][0x418] ;  /* 0x00010600ff0cab82 */ /* 0x000eb00000000a00 */
[----:B------:R-:W3:Y:S08]  /*26b0*/  @P3 LDC R4, c[0x0][0x434] ;  /* 0x00010d00ff043b82 */ /* 0x000ef00000000800 */
[----:B------:R-:W4:Y:S01]  /*26c0*/  @P3 LDC R5, c[0x0][0x438] ;  /* 0x00010e00ff053b82 */ /* 0x000f220000000800 */
[----:B---3--:R-:W-:-:S05]  /*26d0*/  @P3 IMAD.HI.U32 R4, R11, R4, RZ ;  /* 0x000000040b043227 */ /* 0x008fca00078e00ff */
[----:B----4-:R-:W-:Y:S01]  /*26e0*/  @P3 SHF.R.U32.HI R9, RZ, R5, R4 ;  /* 0x00000005ff093219 */ /* 0x010fe20000011604 */
[----:B0-----:R-:W-:-:S03]  /*26f0*/  @!P2 IMAD R4, R66, R6, RZ ;  /* 0x000000064204a224 */ /* 0x001fc600078e02ff */
[--C-:B------:R-:W-:Y:S01]  /*2700*/  @!P2 SHF.R.S32.HI R5, RZ, 0x1f, R9.reuse ;  /* 0x0000001fff05a819 */ /* 0x100fe20000011409 */
[----:B------:R-:W-:Y:S02]  /*2710*/  @!P2 IMAD R7, R85, R7, R4 ;  /* 0x000000075507a224 */ /* 0x000fe400078e0204 */
[----:B------:R-:W-:-:S04]  /*2720*/  @!P2 IMAD.MOV.U32 R4, RZ, RZ, R9 ;  /* 0x000000ffff04a224 */ /* 0x000fc800078e0009 */
        /* <DEDUP_REMOVED lines=8> */
[----:B------:R-:W-:Y:S01]  /*27b0*/  IMAD.MOV R5, RZ, RZ, -R9 ;  /* 0x000000ffff057224 */ /* 0x000fe200078e0a09 */
[----:B------:R-:W-:Y:S01]  /*27c0*/  P2R R88, PR, RZ, 0x4 ;  /* 0x00000004ff587803 */ /* 0x000fe20000000000 */
[----:B------:R-:W-:Y:S01]  /*27d0*/  VIADD R4, R90, 0x40 ;  /* 0x000000405a047836 */ /* 0x000fe20000000000 */
[----:B-1----:R-:W-:Y:S01]  /*27e0*/  ISETP.GE.AND P2, PT, R101, 0x1, PT ;  /* 0x000000016500780c */ /* 0x002fe20003f46270 */
[----:B------:R-:W-:Y:S05]  /*27f0*/  YIELD ;  /* 0x0000000000007946 */ /* 0x000fea0003800000 */
[----:B------:R-:W-:Y:S01]  /*2800*/  BSSY B0, `(.L_x_9083) ;  /* 0x00006f3000007945 */ /* 0x000fe20003800000 */
[----:B------:R-:W-:-:S02]  /*2810*/  IMAD R92, R92, R5, R11 ;  /* 0x000000055c5c7224 */ /* 0x000fc400078e020b */
        /* <DEDUP_REMOVED lines=24> */
[----:B------:R-:W-:Y:S01]  /*29a0*/  IMAD R5, R68, R26, RZ ;  /* 0x0000001a44057224 */ /* 0x000fe200078e02ff */
[----:B------:R-:W-:Y:S01]  /*29b0*/  IADD3 R99, P2, R4, UR4, RZ ;  /* 0x0000000404637c10 */ /* 0x000fe2000ff5e0ff */
[----:B------:R-:W-:Y:S01]  /*29c0*/  ULDC.U8 UR4, c[0x0][0x410] ;  /* 0x0001040000047ab9 */ /* 0x000fe20000000000 */
[C---:B------:R-:W-:Y:S02]  /*29d0*/  IMAD R9, R7.reuse, R50, R6 ;  /* 0x0000003207097224 */ /* 0x040fe400078e0206 */
        /* <DEDUP_REMOVED lines=39> */
.L_x_9087:
[----:B------:R-:W-:Y:S05]  /*2c50*/  BSYNC B1 ;  /* 0x0000000000017941 */ /* 0x000fea0003800000 */
.L_x_9086:
        /* <DEDUP_REMOVED lines=26> */
.L_x_9089:
[----:B------:R-:W-:Y:S05]  /*2e00*/  BSYNC B1 ;  /* 0x0000000000017941 */ /* 0x000fea0003800000 */
.L_x_9088:
[----:B0-----:R-:W-:Y:S01]  /*2e10*/  VIADD R10, R194, 0x80 ;  /* 0x00000080c20a7836 */ /* 0x001fe20000000000 */
[----:B------:R-:W-:Y:S04]  /*2e20*/  BSSY B1, `(.L_x_9090) ;  /* 0x0000015000017945 */ /* 0x000fe80003800000 */
        /* <DEDUP_REMOVED lines=20> */
.L_x_9091:
[----:B------:R-:W-:Y:S05]  /*2f70*/  BSYNC B1 ;  /* 0x0000000000017941 */ /* 0x000fea0003800000 */
.L_x_9090:
[----:B------:R-:W-:Y:S01]  /*2f80*/  ISETP.NE.AND P5, PT, R198, 0x3, PT ;  /* 0x00000003c600780c */ /* 0x000fe20003fa5270 */
[----:B------:R-:W-:Y:S02]  /*2f90*/  IMAD.MOV.U32 R113, RZ, RZ, R42 ;  /* 0x000000ffff717224 */ /* 0x000fe400078e002a */
[----:B------:R-:W-:Y:S02]  /*2fa0*/  IMAD.MOV.U32 R121, RZ, RZ, R46 ;  /* 0x000000ffff797224 */ /* 0x000fe400078e002e */
[----:B-----5:R-:W-:Y:S02]  /*2fb0*/  IMAD.MOV.U32 R108, RZ, RZ, R34 ;  /* 0x000000ffff6c7224 */ /* 0x020fe400078e0022 */
        /* <DEDUP_REMOVED lines=9> */
.L_x_9092:
[----:B------:R-:W-:Y:S01]  /*3050*/  IMAD R86, R191, 0x8, R17 ;  /* 0x00000008bf567824 */ /* 0x000fe200078e0211 */
[----:B------:R-:W-:Y:S01]  /*3060*/  SHF.L.U32 R98, R201, 0x1f, RZ ;  /* 0x0000001fc9627819 */ /* 0x000fe200000006ff */
[----:B------:R-:W-:Y:S03]  /*3070*/  BSSY B1, `(.L_x_9093) ;  /* 0x0000003000017945 */ /* 0x000fe60003800000 */
[----:B------:R-:W1:Y:S02]  /*3080*/  SYNCS.PHASECHK.TRANS64.TRYWAIT P6, [R86+URZ+0x22890], R98 ;  /* 0x02289062560075a7 */ /* 0x000e6400080c017f */
[----:B-1----:R-:W-:Y:S05]  /*3090*/  @!P6 BRA `(.L_x_9094) ;  /* 0x000002b400f0e947 */ /* 0x002fea0003800000 */
.L_x_9471:
[----:B------:R-:W-:Y:S05]  /*30a0*/  BSYNC B1 ;  /* 0x0000000000017941 */ /* 0x000fea0003800000 */
.L_x_9093:
[----:B------:R-:W-:-:S03]  /*30b0*/  UMOV UR4, 0xffffffff ;  /* 0xffffffff00047882 */ /* 0x000fc60000000000 */
[----:B------:R-:W-:Y:S05]  /*30c0*/  BRA.DIV UR4, `(.L_x_9095) ;  /* 0x000002b604f87947 */ /* 0x000fea000b800000 */
[----:B------:R2:W3:Y:S04]  /*30d0*/  SHFL.IDX PT, R102, R100, RZ, 0x1c1f ;  /* 0x001c1fff64667589 */ /* 0x0004e800000e0000 */
[----:B------:R2:W4:Y:S02]  /*30e0*/  SHFL.IDX PT, R14, R99, RZ, 0x1c1f ;  /* 0x001c1fff630e7589 */ /* 0x00052400000e0000 */
.L_x_9475:
        /* <DEDUP_REMOVED lines=10> */
[----:B------:R-:W-:Y:S02]  /*3190*/  SHF.R.U32.HI R116, RZ, 0x8, R97 ;  /* 0x00000008ff747819 */ /* 0x000fe40000011661 */
[----:B------:R-:W-:Y:S02]  /*31a0*/  LOP3.LUT R13, R47, 0xff, RZ, 0xc0, !PT ;  /* 0x000000ff2f0d7812 */ /* 0x000fe400078ec0ff */
[----:B------:R-:W-:Y:S02]  /*31b0*/  SHF.R.U32.HI R96, RZ, 0x18, R47 ;  /* 0x00000018ff607819 */ /* 0x000fe4000001162f */
[----:B------:R-:W-:Y:S02]  /*31c0*/  LOP3.LUT R12, R97, 0xff, RZ, 0xc0, !PT ;  /* 0x000000ff610c7812 */ /* 0x000fe400078ec0ff */
[----:B------:R-:W-:Y:S02]  /*31d0*/  SHF.R.U32.HI R115, RZ, 0x18, R97 ;  /* 0x00000018ff737819 */ /* 0x000fe40000011661 */
        /* <DEDUP_REMOVED lines=40> */
[----:B------:R-:W-:Y:S01]  /*3460*/  HADD2.F32 R46, -RZ, R13.H1_H1 ;  /* 0x3000000dff2e7230 */ /* 0x000fe20000004100 */
[----:B------:R-:W-:Y:S01]  /*3470*/  F2FP.SATFINITE.E4M3.F32.PACK_AB_MERGE_C R124, R121, R120, RZ ;  /* 0x00000078797c723e */ /* 0x000fe200048070ff */
[--C-:B------:R-:W-:Y:S02]  /*3480*/  HADD2.F32 R13, -RZ, R12.reuse.H0_H0 ;  /* 0x2000000cff0d7230 */ /* 0x100fe40000004100 */
[-C--:B------:R-:W-:Y:S01]  /*3490*/  FMUL.FTZ R119, R15, R96.reuse ;  /* 0x000000600f777220 */ /* 0x080fe20000410000 */
[----:B------:R-:W-:Y:S02]  /*34a0*/  HADD2.F32 R115, -RZ, R115.H0_H0 ;  /* 0x20000073ff737230 */ /* 0x000fe40000004100 */
[----:B------:R-:W-:Y:S01]  /*34b0*/  FMUL.FTZ R116, R46, R96 ;  /* 0x000000602e747220 */ /* 0x000fe20000410000 */
[----:B------:R-:W-:Y:S01]  /*34c0*/  HADD2.F32 R12, -RZ, R12.H1_H1 ;  /* 0x3000000cff0c7230 */ /* 0x000fe20000004100 */
[----:B------:R-:W-:Y:S01]  /*34d0*/  F2FP.SATFINITE.E4M3.F32.PACK_AB_MERGE_C R5, R5, R4, R124 ;  /* 0x000000040505723e */ /* 0x000fe2000480707c */
[----:B------:R-:W-:-:S02]  /*34e0*/  HADD2.F32 R47, -RZ, R114.H1_H1 ;  /* 0x30000072ff2f7230 */ /* 0x000fc40000004100 */
[----:B------:R-:W-:Y:S02]  /*34f0*/  HADD2.F32 R114, -RZ, R114.H0_H0 ;  /* 0x20000072ff727230 */ /* 0x000fe40000004100 */
[-C--:B------:R-:W-:Y:S01]  /*3500*/  FMUL.FTZ R96, R12, R115.reuse ;  /* 0x000000730c607220 */ /* 0x080fe20000410000 */
[----:B------:R-:W-:Y:S01]  /*3510*/  FMUL.FTZ R115, R13, R115 ;  /* 0x000000730d737220 */ /* 0x000fe20000410000 */
[-C--:B------:R-:W-:Y:S01]  /*3520*/  FFMA.FTZ R116, R15, R47.reuse, -R116 ;  /* 0x0000002f0f747223 */ /* 0x080fe20000010874 */
[----:B------:R-:W-:Y:S01]  /*3530*/  FFMA.FTZ R47, R46, R47, R119 ;  /* 0x0000002f2e2f7223 */ /* 0x000fe20000010077 */
[-C--:B------:R-:W-:Y:S01]  /*3540*/  FFMA.FTZ R118, R13, R114.reuse, -R96 ;  /* 0x000000720d767223 */ /* 0x080fe20000010860 */
[----:B------:R-:W-:Y:S01]  /*3550*/  FFMA.FTZ R119, R12, R114, R115 ;  /* 0x000000720c777223 */ /* 0x000fe20000010073 */
[----:B------:R-:W-:Y:S02]  /*3560*/  F2FP.F16.E4M3.UNPACK_B R13, R7.H1 ;  /* 0x00000007ff0d723e */ /* 0x000fe400030006ff */
        /* <DEDUP_REMOVED lines=45> */
.L_x_9101:
[----:B------:R-:W-:Y:S05]  /*3840*/  BSYNC B3 ;  /* 0x0000000000037941 */ /* 0x000fea0003800000 */
.L_x_9100:
[----:B0-----:R0:W-:Y:S02]  /*3850*/  ST.E.128 desc[UR60][R10.64], R4 ;  /* 0x000000040a007985 */ /* 0x0011e4000c101d3c */
.L_x_9099:
[----:B------:R-:W-:Y:S05]  /*3860*/  BSYNC B2 ;  /* 0x0000000000027941 */ /* 0x000fea0003800000 */
.L_x_9098:
[----:B------:R-:W-:-:S13]  /*3870*/  ISETP.NE.AND P2, PT, R87, RZ, PT ;  /* 0x000000ff5700720c */ /* 0x000fda0003f45270 */
        /* <DEDUP_REMOVED lines=8> */
[----:B------:R-:W-:Y:S02]  /*3900*/  SHF.R.U32.HI R46, RZ, 0x8, R45 ;  /* 0x00000008ff2e7819 */ /* 0x000fe4000001162d */
[----:B------:R-:W-:Y:S01]  /*3910*/  SHF.R.U32.HI R14, RZ, 0x18, R43 ;  /* 0x00000018ff0e7819 */ /* 0x000fe2000001162b */
[----:B------:R-:W-:Y:S01]  /*3920*/  IMAD.SHL.U32 R15, R15, 0x100, RZ ;  /* 0x000001000f0f7824 */ /* 0x000fe200078e00ff */
[----:B------:R-:W-:Y:S02]  /*3930*/  LOP3.LUT R13, R43, 0xff, RZ, 0xc0, !PT ;  /* 0x000000ff2b0d7812 */ /* 0x000fe400078ec0ff */
[----:B------:R-:W-:Y:S02]  /*3940*/  SHF.R.U32.HI R47, RZ, 0x18, R45 ;  /* 0x00000018ff2f7819 */ /* 0x000fe4000001162d */
[----:B------:R-:W-:-:S02]  /*3950*/  LOP3.LUT R12, R45, 0xff, RZ, 0xc0, !PT ;  /* 0x000000ff2d0c7812 */ /* 0x000fc400078ec0ff */
[----:B------:R-:W-:Y:S02]  /*3960*/  SHF.R.U32.HI R44, RZ, 0x10, R43 ;  /* 0x00000010ff2c7819 */ /* 0x000fe4000001162b */
[----:B------:R-:W-:Y:S01]  /*3970*/  PRMT R14, R14, 0x654, R13 ;  /* 0x000006540e0e7816 */ /* 0x000fe2000000000d */
[----:B------:R-:W-:Y:S01]  /*3980*/  IMAD.SHL.U32 R13, R46, 0x100, RZ ;  /* 0x000001002e0d7824 */ /* 0x000fe200078e00ff */
[----:B------:R-:W-:Y:S01]  /*3990*/  SHF.R.U32.HI R42, RZ, 0x10, R45 ;  /* 0x00000010ff2a7819 */ /* 0x000fe2000001162d */
[----:B------:R-:W-:Y:S01]  /*39a0*/  IMAD.U32 R44, R44, 0x10000, RZ ;  /* 0x000100002c2c7824 */ /* 0x000fe200078e00ff */
[----:B------:R-:W-:Y:S02]  /*39b0*/  PRMT R12, R47, 0x654, R12 ;  /* 0x000006542f0c7816 */ /* 0x000fe4000000000c */
[----:B------:R-:W-:Y:S01]  /*39c0*/  LOP3.LUT R15, R14, 0xff00, R15, 0xf8, !PT ;  /* 0x0000ff000e0f7812 */ /* 0x000fe200078ef80f */
[----:B------:R-:W-:Y:S01]  /*39d0*/  IMAD.U32 R14, R42, 0x10000, RZ ;  /* 0x000100002a0e7824 */ /* 0x000fe200078e00ff */
[----:B------:R-:W-:-:S02]  /*39e0*/  LOP3.LUT R13, R12, 0xff00, R13, 0xf8, !PT ;  /* 0x0000ff000c0d7812 */ /* 0x000fc400078ef80d */
[----:B------:R-:W-:Y:S02]  /*39f0*/  F2FP.F16.E4M3.UNPACK_B R42, R113.H1 ;  /* 0x00000071ff2a723e */ /* 0x000fe400030006ff */
[-C--:B0-----:R-:W-:Y:S02]  /*3a00*/  F2FP.F16.E4M3.UNPACK_B R12, R5.reuse ;  /* 0x00000005ff0c723e */ /* 0x081fe400020006ff */
[----:B------:R-:W-:Y:S01]  /*3a10*/  LOP3.LUT R46, R15, 0xff0000, R44, 0xf8, !PT ;  /* 0x00ff00000f2e7812 */ /* 0x000fe200078ef82c */
[----:B------:R-:W-:Y:S01]  /*3a20*/  HADD2.F32 R44, -RZ, R42.H0_H0 ;  /* 0x2000002aff2c7230 */ /* 0x000fe20000004100 */
[----:B------:R-:W-:Y:S01]  /*3a30*/  LOP3.LUT R43, R13, 0xff0000, R14, 0xf8, !PT ;  /* 0x00ff00000d2b7812 */ /* 0x000fe200078ef80e */
[----:B------:R-:W-:Y:S01]  /*3a40*/  HADD2.F32 R13, -RZ, R12.H1_H1 ;  /* 0x3000000cff0d7230 */ /* 0x000fe20000004100 */
[----:B------:R-:W-:Y:S01]  /*3a50*/  F2FP.F16.E4M3.UNPACK_B R15, R110.H1 ;  /* 0x0000006eff0f723e */ /* 0x000fe200030006ff */
[----:B------:R-:W-:Y:S01]  /*3a60*/  HADD2.F32 R45, -RZ, R42.H1_H1 ;  /* 0x3000002aff2d7230 */ /* 0x000fe20000004100 */
[----:B------:R-:W-:Y:S01]  /*3a70*/  F2FP.F16.E4M3.UNPACK_B R5, R5.H1 ;  /* 0x00000005ff05723e */ /* 0x000fe200030006ff */
[----:B------:R-:W-:-:S02]  /*3a80*/  HADD2.F32 R12, -RZ, R12.H0_H0 ;  /* 0x2000000cff0c7230 */ /* 0x000fc40000004100 */
[CC--:B------:R-:W-:Y:S01]  /*3a90*/  FMUL.FTZ R47, R13.reuse, R44.reuse ;  /* 0x0000002c0d2f7220 */ /* 0x0c0fe20000410000 */
[----:B------:R-:W-:Y:S01]  /*3aa0*/  HADD2.F32 R42, -RZ, R15.H0_H0 ;  /* 0x2000000fff2a7230 */ /* 0x000fe20000004100 */
[----:B------:R-:W-:Y:S01]  /*3ab0*/  F2FP.F16.E4M3.UNPACK_B R113, R113 ;  /* 0x00000071ff71723e */ /* 0x000fe200020006ff */
[--C-:B------:R-:W-:Y:S02]  /*3ac0*/  HADD2.F32 R14, -RZ, R5.reuse.H1_H1 ;  /* 0x30000005ff0e7230 */ /* 0x100fe40000004100 */
[C---:B------:R-:W-:Y:S01]  /*3ad0*/  FMUL.FTZ R44, R12.reuse, R44 ;  /* 0x0000002c0c2c7220 */ /* 0x040fe20000410000 */
[----:B------:R-:W-:Y:S02]  /*3ae0*/  HADD2.F32 R5, -RZ, R5.H0_H0 ;  /* 0x20000005ff057230 */ /* 0x000fe40000004100 */
[-C--:B------:R-:W-:Y:S01]  /*3af0*/  FFMA.FTZ R96, R12, R42.reuse, -R47 ;  /* 0x0000002a0c607223 */ /* 0x080fe2000001082f */
[----:B------:R-:W-:Y:S02]  /*3b00*/  HADD2.F32 R15, -RZ, R15.H1_H1 ;  /* 0x3000000fff0f7230 */ /* 0x000fe40000004100 */
[CC--:B------:R-:W-:Y:S01]  /*3b10*/  FMUL.FTZ R12, R14.reuse, R45.reuse ;  /* 0x0000002d0e0c7220 */ /* 0x0c0fe20000410000 */
[----:B------:R-:W-:Y:S01]  /*3b20*/  FFMA.FTZ R97, R13, R42, R44 ;  /* 0x0000002a0d617223 */ /* 0x000fe2000001002c */
[C---:B------:R-:W-:Y:S01]  /*3b30*/  FMUL.FTZ R45, R5.reuse, R45 ;  /* 0x0000002d052d7220 */ /* 0x040fe20000410000 */
[----:B------:R-:W-:Y:S01]  /*3b40*/  F2FP.F16.E4M3.UNPACK_B R110, R110 ;  /* 0x0000006eff6e723e */ /* 0x000fe200020006ff */
[-C--:B------:R-:W-:Y:S01]  /*3b50*/  FFMA.FTZ R102, R5, R15.reuse, -R12 ;  /* 0x0000000f05667223 */ /* 0x080fe2000001080c */
[-C--:B------:R-:W-:Y:S01]  /*3b60*/  F2FP.F16.E4M3.UNPACK_B R5, R4.reuse.H1 ;  /* 0x00000004ff05723e */ /* 0x080fe200030006ff */
[----:B------:R-:W-:Y:S01]  /*3b70*/  FFMA.FTZ R115, R14, R15, R45 ;  /* 0x0000000f0e737223 */ /* 0x000fe2000001002d */
[----:B------:R-:W-:Y:S01]  /*3b80*/  F2FP.F16.E4M3.UNPACK_B R4, R4 ;  /* 0x00000004ff04723e */ /* 0x000fe200020006ff */
[----:B------:R-:W-:-:S02]  /*3b90*/  HADD2.F32 R15, -RZ, R113.H1_H1 ;  /* 0x30000071ff0f7230 */ /* 0x000fc40000004100 */
[--C-:B------:R-:W-:Y:S01]  /*3ba0*/  HADD2.F32 R12, -RZ, R5.reuse.H0_H0 ;  /* 0x20000005ff0c7230 */ /* 0x100fe20000004100 */
[----:B------:R-:W-:Y:S01]  /*3bb0*/  F2FP.SATFINITE.E4M3.F32.PACK_AB_MERGE_C R115, R115, R102, RZ ;  /* 0x000000667373723e */ /* 0x000fe200048070ff */
[----:B------:R-:W-:Y:S02]  /*3bc0*/  HADD2.F32 R13, -RZ, R5.H1_H1 ;  /* 0x30000005ff0d7230 */ /* 0x000fe40000004100 */
[--C-:B------:R-:W-:Y:S02]  /*3bd0*/  HADD2.F32 R5, -RZ, R4.reuse.H0_H0 ;  /* 0x20000004ff057230 */ /* 0x100fe40000004100 */
[-C--:B------:R-:W-:Y:S01]  /*3be0*/  FMUL.FTZ R44, R12, R15.reuse ;  /* 0x0000000f0c2c7220 */ /* 0x080fe20000410000 */
[----:B------:R-:W-:Y:S02]  /*3bf0*/  HADD2.F32 R113, -RZ, R113.H0_H0 ;  /* 0x20000071ff717230 */ /* 0x000fe40000004100 */
[----:B------:R-:W-:Y:S01]  /*3c00*/  FMUL.FTZ R45, R13, R15 ;  /* 0x0000000f0d2d7220 */ /* 0x000fe20000410000 */
[----:B------:R-:W-:-:S02]  /*3c10*/  HADD2.F32 R4, -RZ, R4.H1_H1 ;  /* 0x30000004ff047230 */ /* 0x000fc40000004100 */
[--C-:B------:R-:W-:Y:S02]  /*3c20*/  HADD2.F32 R14, -RZ, R110.reuse.H1_H1 ;  /* 0x3000006eff0e7230 */ /* 0x100fe40000004100 */
        /* <DEDUP_REMOVED lines=11> */
[-C--:B------:R-:W-:Y:S01]  /*3ce0*/  F2FP.F16.E4M3.UNPACK_B R14, R43.reuse.H1 ;  /* 0x0000002bff0e723e */ /* 0x080fe200030006ff */
        /* <DEDUP_REMOVED lines=20> */
[----:B------:R-:W-:-:S02]  /*3e30*/  HADD2.F32 R5, -RZ, R7.H0_H0 ;  /* 0x20000007ff057230 */ /* 0x000fc40000004100 */
[----:B------:R-:W-:Y:S01]  /*3e40*/  HADD2.F32 R4, -RZ, R6.H0_H0 ;  /* 0x20000006ff047230 */ /* 0x000fe20000004100 */
[----:B------:R-:W-:Y:S01]  /*3e50*/  F2FP.SATFINITE.E4M3.F32.PACK_AB_MERGE_C R102, R102, R113, RZ ;  /* 0x000000716666723e */ /* 0x000fe200048070ff */
[----:B------:R-:W-:Y:S01]  /*3e60*/  HADD2.F32 R7, -RZ, R7.H1_H1 ;  /* 0x30000007ff077230 */ /* 0x000fe20000004100 */
[----:B------:R-:W-:Y:S01]  /*3e70*/  F2FP.SATFINITE.E4M3.F32.PACK_AB_MERGE_C R44, R44, R45, RZ ;  /* 0x0000002d2c2c723e */ /* 0x000fe200048070ff */
[----:B------:R-:W-:Y:S02]  /*3e80*/  HADD2.F32 R42, -RZ, R42.H0_H0 ;  /* 0x2000002aff2a7230 */ /* 0x000fe40000004100 */
[----:B------:R-:W-:Y:S02]  /*3e90*/  HADD2.F32 R6, -RZ, R6.H1_H1 ;  /* 0x30000006ff067230 */ /* 0x000fe40000004100 */
[----:B------:R-:W-:Y:S02]  /*3ea0*/  HADD2.F32 R13, -RZ, R46.H0_H0 ;  /* 0x2000002eff0d7230 */ /* 0x000fe40000004100 */
        /* <DEDUP_REMOVED lines=10> */
[----:B------:R-:W-:Y:S02]  /*3f50*/  F2FP.SATFINITE.E4M3.F32.PACK_AB_MERGE_C R5, R97, R96, R115 ;  /* 0x000000606105723e */ /* 0x000fe40004807073 */
[----:B------:R-:W-:-:S02]  /*3f60*/  F2FP.SATFINITE.E4M3.F32.PACK_AB_MERGE_C R4, R110, R47, R114 ;  /* 0x0000002f6e04723e */ /* 0x000fc40004807072 */
[----:B------:R-:W-:Y:S02]  /*3f70*/  F2FP.SATFINITE.E4M3.F32.PACK_AB_MERGE_C R6, R6, R15, R44 ;  /* 0x0000000f0606723e */ /* 0x000fe4000480702c */
[----:B------:R-:W-:-:S07]  /*3f80*/  F2FP.SATFINITE.E4M3.F32.PACK_AB_MERGE_C R7, R7, R12, R102 ;  /* 0x0000000c0707723e */ /* 0x000fce0004807066 */
.L_x_9103:
[----:B------:R-:W-:Y:S05]  /*3f90*/  BSYNC B2 ;  /* 0x0000000000027941 */ /* 0x000fea0003800000 */
.L_x_9102:
[----:B0-----:R0:W-:Y:S02]  /*3fa0*/  ST.E.128 desc[UR60][R10.64], R4 ;  /* 0x000000040a007985 */ /* 0x0011e4000c101d3c */
.L_x_9097:
[----:B------:R-:W-:Y:S05]  /*3fb0*/  BSYNC B1 ;  /* 0x0000000000017941 */ /* 0x000fea0003800000 */
.L_x_9096:
[----:B------:R-:W-:-:S03]  /*3fc0*/  UMOV UR4, 0xffffffff ;  /* 0xffffffff00047882 */ /* 0x000fc60000000000 */
[----:B------:R-:W-:Y:S05]  /*3fd0*/  BRA.DIV UR4, `(.L_x_9104) ;  /* 0x000002aa047c7947 */ /* 0x000fea000b800000 */
[----:B------:R0:W0:Y:S04]  /*3fe0*/  SHFL.IDX PT, R42, R100, 0x1, 0x1c1f ;  /* 0x003c1f00642a7f89 */ /* 0x00002800000e0000 */
[----:B----4-:R4:W0:Y:S02]  /*3ff0*/  SHFL.IDX PT, R14, R99, 0x1, 0x1c1f ;  /* 0x003c1f00630e7f89 */ /* 0x01082400000e0000 */
.L_x_9479:
        /* <DEDUP_REMOVED lines=10> */
[----:B------:R-:W-:Y:S01]  /*40a0*/  SHF.R.U32.HI R45, RZ, 0x18, R39 ;  /* 0x00000018ff2d7819 */ /* 0x000fe20000011627 */
[----:B0-----:R-:W-:Y:S01]  /*40b0*/  IMAD.MOV.U32 R15, RZ, RZ, R7 ;  /* 0x000000ffff0f7224 */ /* 0x001fe200078e0007 */
[----:B------:R-:W-:Y:S01]  /*40c0*/  LOP3.LUT R12, R39, 0xff, RZ, 0xc0, !PT ;  /* 0x000000ff270c7812 */ /* 0x000fe200078ec0ff */
[----:B------:R-:W-:Y:S01]  /*40d0*/  IMAD.MOV.U32 R13, RZ, RZ, R6 ;  /* 0x000000ffff0d7224 */ /* 0x000fe200078e0006 */
[--C-:B------:R-:W-:Y:S02]  /*40e0*/  SHF.R.U32.HI R44, RZ, 0x8, R39.reuse ;  /* 0x00000008ff2c7819 */ /* 0x100fe40000011627 */
[----:B------:R-:W-:Y:S02]  /*40f0*/  SHF.R.U32.HI R40, RZ, 0x10, R39 ;  /* 0x00000010ff287819 */ /* 0x000fe40000011627 */
[--C-:B------:R-:W-:Y:S01]  /*4100*/  SHF.R.U32.HI R39, RZ, 0x8, R41.reuse ;  /* 0x00000008ff277819 */ /* 0x100fe20000011629 */
[----:B------:R-:W-:Y:S01]  /*4110*/  IMAD.SHL.U32 R7, R44, 0x100, RZ ;  /* 0x000001002c077824 */ /* 0x000fe200078e00ff */
[----:B------:R-:W-:-:S02]  /*4120*/  SHF.R.U32.HI R43, RZ, 0x18, R41 ;  /* 0x00000018ff2b7819 */ /* 0x000fc40000011629 */
[----:B------:R-:W-:Y:S01]  /*4130*/  LOP3.LUT R38, R41, 0xff, RZ, 0xc0, !PT ;  /* 0x000000ff29267812 */ /* 0x000fe200078ec0ff */
[----:B------:R-:W-:Y:S01]  /*4140*/  IMAD.SHL.U32 R39, R39, 0x100, RZ ;  /* 0x0000010027277824 */ /* 0x000fe200078e00ff */
[----:B------:R-:W-:Y:S02]  /*4150*/  SHF.R.U32.HI R41, RZ, 0x10, R41 ;  /* 0x00000010ff297819 */ /* 0x000fe40000011629 */
[----:B------:R-:W-:Y:S02]  /*4160*/  PRMT R12, R45, 0x654, R12 ;  /* 0x000006542d0c7816 */ /* 0x000fe4000000000c */
[----:B------:R-:W-:Y:S01]  /*4170*/  PRMT R38, R43, 0x654, R38 ;  /* 0x000006542b267816 */ /* 0x000fe20000000026 */
[----:B------:R-:W-:Y:S01]  /*4180*/  IMAD.U32 R41, R41, 0x10000, RZ ;  /* 0x0001000029297824 */ /* 0x000fe200078e00ff */
[----:B------:R-:W-:Y:S01]  /*4190*/  LOP3.LUT R7, R12, 0xff00, R7, 0xf8, !PT ;  /* 0x0000ff000c077812 */ /* 0x000fe200078ef807 */
[----:B------:R-:W-:Y:S01]  /*41a0*/  IMAD.U32 R12, R40, 0x10000, RZ ;  /* 0x00010000280c7824 */ /* 0x000fe200078e00ff */
[----:B------:R-:W-:-:S02]  /*41b0*/  LOP3.LUT R38, R38, 0xff00, R39, 0xf8, !PT ;  /* 0x0000ff0026267812 */ /* 0x000fc400078ef827 */
[----:B------:R-:W-:Y:S02]  /*41c0*/  F2FP.F16.E4M3.UNPACK_B R39, R112.H1 ;  /* 0x00000070ff27723e */ /* 0x000fe400030006ff */
[----:B------:R-:W-:Y:S02]  /*41d0*/  F2FP.F16.E4M3.UNPACK_B R6, R5 ;  /* 0x00000005ff06723e */ /* 0x000fe400020006ff */
[----:B------:R-:W-:Y:S01]  /*41e0*/  LOP3.LUT R44, R38, 0xff0000, R41, 0xf8, !PT ;  /* 0x00ff0000262c7812 */ /* 0x000fe200078ef829 */
[--C-:B------:R-:W-:Y:S01]  /*41f0*/  HADD2.F32 R41, -RZ, R39.reuse.H0_H0 ;  /* 0x20000027ff297230 */ /* 0x100fe20000004100 */
[----:B------:R-:W-:Y:S01]  /*4200*/  LOP3.LUT R40, R7, 0xff0000, R12, 0xf8, !PT ;  /* 0x00ff000007287812 */ /* 0x000fe200078ef80c */
[--C-:B------:R-:W-:Y:S01]  /*4210*/  HADD2.F32 R7, -RZ, R6.reuse.H1_H1 ;  /* 0x30000006ff077230 */ /* 0x100fe20000004100 */
[----:B------:R-:W-:Y:S01]  /*4220*/  F2FP.F16.E4M3.UNPACK_B R38, R111.H1 ;  /* 0x0000006fff26723e */ /* 0x000fe200030006ff */
[----:B------:R-:W-:Y:S01]  /*4230*/  HADD2.F32 R43, -RZ, R39.H1_H1 ;  /* 0x30000027ff2b7230 */ /* 0x000fe20000004100 */
[----:B------:R-:W-:Y:S01]  /*4240*/  F2FP.F16.E4M3.UNPACK_B R5, R5.H1 ;  /* 0x00000005ff05723e */ /* 0x000fe200030006ff */
[----:B------:R-:W-:-:S02]  /*4250*/  HADD2.F32 R6, -RZ, R6.H0_H0 ;  /* 0x20000006ff067230 */ /* 0x000fc40000004100 */
[CC--:B------:R-:W-:Y:S01]  /*4260*/  FMUL.FTZ R45, R7.reuse, R41.reuse ;  /* 0x00000029072d7220 */ /* 0x0c0fe20000410000 */
[--C-:B------:R-:W-:Y:S01]  /*4270*/  HADD2.F32 R39, -RZ, R38.reuse.H0_H0 ;  /* 0x20000026ff277230 */ /* 0x100fe20000004100 */
[----:B------:R-:W-:Y:S01]  /*4280*/  F2FP.F16.E4M3.UNPACK_B R112, R112 ;  /* 0x00000070ff70723e */ /* 0x000fe200020006ff */
[--C-:B------:R-:W-:Y:S02]  /*4290*/  HADD2.F32 R12, -RZ, R5.reuse.H1_H1 ;  /* 0x30000005ff0c7230 */ /* 0x100fe40000004100 */
[C---:B------:R-:W-:Y:S01]  /*42a0*/  FMUL.FTZ R46, R6.reuse, R41 ;  /* 0x00000029062e7220 */ /* 0x040fe20000410000 */
[----:B------:R-:W-:Y:S02]  /*42b0*/  HADD2.F32 R5, -RZ, R5.H0_H0 ;  /* 0x20000005ff057230 */ /* 0x000fe40000004100 */
[----:B------:R-:W-:Y:S01]  /*42c0*/  FFMA.FTZ R47, R6, R39, -R45 ;  /* 0x00000027062f7223 */ /* 0x000fe2000001082d */
[----:B------:R-:W-:Y:S02]  /*42d0*/  HADD2.F32 R38, -RZ, R38.H1_H1 ;  /* 0x30000026ff267230 */ /* 0x000fe40000004100 */
[C---:B------:R-:W-:Y:S01]  /*42e0*/  FMUL.FTZ R6, R12.reuse, R43 ;  /* 0x0000002b0c067220 */ /* 0x040fe20000410000 */
[----:B------:R-:W-:Y:S01]  /*42f0*/  FFMA.FTZ R96, R7, R39, R46 ;  /* 0x0000002707607223 */ /* 0x000fe2000001002e */
[C---:B------:R-:W-:Y:S01]  /*4300*/  FMUL.FTZ R41, R5.reuse, R43 ;  /* 0x0000002b05297220 */ /* 0x040fe20000410000 */
[----:B------:R-:W-:Y:S01]  /*4310*/  F2FP.F16.E4M3.UNPACK_B R111, R111 ;  /* 0x0000006fff6f723e */ /* 0x000fe200020006ff */
[----:B------:R-:W-:Y:S01]  /*4320*/  FFMA.FTZ R43, R5, R38, -R6 ;  /* 0x00000026052b7223 */ /* 0x000fe20000010806 */
[----:B------:R-:W-:Y:S01]  /*4330*/  F2FP.F16.E4M3.UNPACK_B R5, R4.H1 ;  /* 0x00000004ff05723e */ /* 0x000fe200030006ff */
[----:B---3--:R-:W-:Y:S01]  /*4340*/  FFMA.FTZ R102, R12, R38, R41 ;  /* 0x000000260c667223 */ /* 0x008fe20000010029 */
[----:B------:R-:W-:Y:S01]  /*4350*/  F2FP.F16.E4M3.UNPACK_B R4, R4 ;  /* 0x00000004ff04723e */ /* 0x000fe200020006ff */
[----:B------:R-:W-:-:S02]  /*4360*/  HADD2.F32 R38, -RZ, R112.H1_H1 ;  /* 0x30000070ff267230 */ /* 0x000fc40000004100 */
[--C-:B------:R-:W-:Y:S02]  /*4370*/  HADD2.F32 R6, -RZ, R5.reuse.H0_H0 ;  /* 0x20000005ff067230 */ /* 0x100fe40000004100 */
        /* <DEDUP_REMOVED lines=10> */
[----:B------:R-:W-:Y:S01]  /*4420*/  F2FP.SATFINITE.E4M3.F32.PACK_AB_MERGE_C R112, R102, R43, RZ ;  /* 0x0000002b6670723e */ /* 0x000fe200048070ff */
[-C--:B------:R-:W-:Y:S01]  /*4430*/  FFMA.FTZ R41, R6, R12.reuse, -R41 ;  /* 0x0000000c06297223 */ /* 0x080fe20000010829 */
[----:B------:R-:W-:Y:S01]  /*4440*/  FFMA.FTZ R12, R7, R12, R46 ;  /* 0x0000000c070c7223 */ /* 0x000fe2000001002e */
[-C--:B------:R-:W-:Y:S01]  /*4450*/  FFMA.FTZ R45, R5, R111.reuse, -R38 ;  /* 0x0000006f052d7223 */ /* 0x080fe20000010826 */
[----:B------:R-:W-:Y:S01]  /*4460*/  FFMA.FTZ R46, R4, R111, R39 ;  /* 0x0000006f042e7223 */ /* 0x000fe20000010027 */
[----:B------:R-:W-:-:S02]  /*4470*/  F2FP.F16.E4M3.UNPACK_B R5, R15.H1 ;  /* 0x0000000fff05723e */ /* 0x000fc400030006ff */
[----:B------:R-:W-:Y:S02]  /*4480*/  F2FP.F16.E4M3.UNPACK_B R39, R44.H1 ;  /* 0x0000002cff27723e */ /* 0x000fe400030006ff */
[----:B------:R-:W-:Y:S01]  /*4490*/  F2FP.SATFINITE.E4M3.F32.PACK_AB_MERGE_C R111, R12, R41, RZ ;  /* 0x000000290c6f723e */ /* 0x000fe200048070ff */
[----:B------:R-:W-:Y:S01]  /*44a0*/  HADD2.F32 R7, -RZ, R5.H1_H1 ;  /* 0x30000005ff077230 */ /* 0x000fe20000004100 */
        /* <DEDUP_REMOVED lines=23> */
[----:B------:R-:W-:Y:S01]  /*4620*/  FFMA.FTZ R110, R7, R38, R110 ;  /* 0x00000026076e7223 */ /* 0x000fe2000001006e */
[----:B------:R-:W-:Y:S02]  /*4630*/  HADD2.F32 R13, -RZ, R13.H1_H1 ;  /* 0x3000000dff0d7230 */ /* 0x000fe40000004100 */
[----:B------:R-:W-:Y:S01]  /*4640*/  HADD2.F32 R15, -RZ, R15.H1_H1 ;  /* 0x3000000fff0f7230 */ /* 0x000fe20000004100 */
[----:B------:R-:W-:Y:S01]  /*4650*/  F2FP.SATFINITE.E4M3.F32.PACK_AB_MERGE_C R43, R102, R43, RZ ;  /* 0x0000002b662b723e */ /* 0x000fe200048070ff */
[----:B------:R-:W-:-:S02]  /*4660*/  HADD2.F32 R6, -RZ, R39.H0_H0 ;  /* 0x20000027ff067230 */ /* 0x000fc40000004100 */
[-C--:B------:R-:W-:Y:S01]  /*4670*/  FMUL.FTZ R7, R13, R44.reuse ;  /* 0x0000002c0d077220 */ /* 0x080fe20000410000 */
[----:B------:R-:W-:Y:S02]  /*4680*/  HADD2.F32 R40, -RZ, R40.H0_H0 ;  /* 0x20000028ff287230 */ /* 0x000fe40000004100 */
[C---:B------:R-:W-:Y:S01]  /*4690*/  FMUL.FTZ R44, R4.reuse, R44 ;  /* 0x0000002c042c7220 */ /* 0x040fe20000410000 */
        /* <DEDUP_REMOVED lines=12> */
.L_x_9110:
[----:B------:R-:W-:Y:S05]  /*4760*/  BSYNC B3 ;  /* 0x0000000000037941 */ /* 0x000fea0003800000 */
.L_x_9109:
[----:B0-----:R0:W-:Y:S02]  /*4770*/  ST.E.128 desc[UR60][R10.64], R4 ;  /* 0x000000040a007985 */ /* 0x0011e4000c101d3c */
.L_x_9108:
[----:B------:R-:W-:Y:S05]  /*4780*/  BSYNC B2 ;  /* 0x0000000000027941 */ /* 0x000fea0003800000 */
.L_x_9107:
[----:B------:R-:W-:-:S13]  /*4790*/  ISETP.NE.AND P2, PT, R87, RZ, PT ;  /* 0x000000ff5700720c */ /* 0x000fda0003f45270 */
[----:B------:R-:W-:Y:S05]  /*47a0*/  @P2 BRA `(.L_x_9106) ;  /* 0x0000000400d42947 */ /* 0x000fea0003800000 */
[----:B0-----:R0:W0:Y:S01]  /*47b0*/  LDS.128 R4, [R89+0x1a400] ;  /* 0x01a4000059047984 */ /* 0x0010220000000c00 */
[----:B------:R-:W-:Y:S01]  /*47c0*/  IADD3 R10, P2, R23, R14, RZ ;  /* 0x0000000e170a7210 */ /* 0x000fe20007f5e0ff */
[----:B------:R-:W-:Y:S04]  /*47d0*/  BSSY B2, `(.L_x_9111) ;  /* 0x0000071000027945 */ /* 0x000fe80003800000 */
[----:B------:R-:W-:Y:S01]  /*47e0*/  IMAD.X R11, R42, 0x1, R193, P2 ;  /* 0x000000012a0b7824 */ /* 0x000fe200010e06c1 */
[----:B------:R-:W-:-:S13]  /*47f0*/  ISETP.GE.AND P2, PT, R196, R101, PT ;  /* 0x00000065c400720c */ /* 0x000fda0003f46270 */
[----:B------:R-:W-:Y:S05]  /*4800*/  @P2 BRA `(.L_x_9112) ;  /* 0x0000000400b42947 */ /* 0x000fea0003800000 */
[--C-:B------:R-:W-:Y:S01]  /*4810*/  SHF.R.U32.HI R40, RZ, 0x10, R35.reuse ;  /* 0x00000010ff287819 */ /* 0x100fe20000011623 */
[----:B0-----:R-:W-:Y:S01]  /*4820*/  IMAD.MOV.U32 R13, RZ, RZ, R6 ;  /* 0x000000ffff0d7224 */ /* 0x001fe200078e0006 */
[----:B------:R-:W-:Y:S01]  /*4830*/  SHF.R.U32.HI R36, RZ, 0x8, R35 ;  /* 0x00000008ff247819 */ /* 0x000fe20000011623 */
[----:B------:R-:W-:Y:S01]  /*4840*/  IMAD.MOV.U32 R14, RZ, RZ, R7 ;  /* 0x000000ffff0e7224 */ /* 0x000fe200078e0007 */
[----:B------:R-:W-:Y:S02]  /*4850*/  LOP3.LUT R12, R35, 0xff, RZ, 0xc0, !PT ;  /* 0x000000ff230c7812 */ /* 0x000fe400078ec0ff */
[----:B------:R-:W-:Y:S01]  /*4860*/  SHF.R.U32.HI R39, RZ, 0x18, R35 ;  /* 0x00000018ff277819 */ /* 0x000fe20000011623 */
[----:B------:R-:W-:Y:S01]  /*4870*/  IMAD.SHL.U32 R6, R36, 0x100, RZ ;  /* 0x0000010024067824 */ /* 0x000fe200078e00ff */
[----:B------:R-:W-:Y:S02]  /*4880*/  SHF.R.U32.HI R35, RZ, 0x8, R37 ;  /* 0x00000008ff237819 */ /* 0x000fe40000011625 */
[----:B------:R-:W-:-:S02]  /*4890*/  LOP3.LUT R15, R37, 0xff, RZ, 0xc0, !PT ;  /* 0x000000ff250f7812 */ /* 0x000fc400078ec0ff */
[--C-:B------:R-:W-:Y:S02]  /*48a0*/  SHF.R.U32.HI R34, RZ, 0x18, R37.reuse ;  /* 0x00000018ff227819 */ /* 0x100fe40000011625 */
[----:B------:R-:W-:Y:S02]  /*48b0*/  SHF.R.U32.HI R38, RZ, 0x10, R37 ;  /* 0x00000010ff267819 */ /* 0x000fe40000011625 */
[----:B------:R-:W-:Y:S01]  /*48c0*/  PRMT R34, R34, 0x654, R15 ;  /* 0x0000065422227816 */ /* 0x000fe2000000000f */
[----:B------:R-:W-:Y:S01]  /*48d0*/  IMAD.SHL.U32 R15, R35, 0x100, RZ ;  /* 0x00000100230f7824 */ /* 0x000fe200078e00ff */
[----:B------:R-:W-:-:S04]  /*48e0*/  PRMT R7, R39, 0x654, R12 ;  /* 0x0000065427077816 */ /* 0x000fc8000000000c */
[----:B------:R-:W-:Y:S01]  /*48f0*/  LOP3.LUT R36, R34, 0xff00, R15, 0xf8, !PT ;  /* 0x0000ff0022247812 */ /* 0x000fe200078ef80f */
[----:B------:R-:W-:Y:S01]  /*4900*/  IMAD.U32 R15, R38, 0x10000, RZ ;  /* 0x00010000260f7824 */ /* 0x000fe200078e00ff */
[----:B------:R-:W-:Y:S01]  /*4910*/  LOP3.LUT R12, R7, 0xff00, R6, 0xf8, !PT ;  /* 0x0000ff00070c7812 */ /* 0x000fe200078ef806 */
[----:B------:R-:W-:Y:S01]  /*4920*/  IMAD.U32 R7, R40, 0x10000, RZ ;  /* 0x0001000028077824 */ /* 0x000fe200078e00ff */
[----:B------:R-:W-:Y:S02]  /*4930*/  F2FP.F16.E4M3.UNPACK_B R34, R109.H1 ;  /* 0x0000006dff22723e */ /* 0x000fe400030006ff */
        /* <DEDUP_REMOVED lines=87> */
[----:B------:R-:W-:Y:S01]  /*4eb0*/  F2FP.SATFINITE.E4M3.F32.PACK_AB_MERGE_C R5, R41, R40, R45 ;  /* 0x000000282905723e */ /* 0x000fe2000480702d */
[----:B------:R-:W-:Y:S01]  /*4ec0*/  IMAD.MOV.U32 R6, RZ, RZ, R36 ;  /* 0x000000ffff067224 */ /* 0x000fe200078e0024 */
[----:B------:R-:W-:-:S07]  /*4ed0*/  F2FP.SATFINITE.E4M3.F32.PACK_AB_MERGE_C R4, R108, R39, R44 ;  /* 0x000000276c04723e */ /* 0x000fce000480702c */
.L_x_9112:
[----:B------:R-:W-:Y:S05]  /*4ee0*/  BSYNC B2 ;  /* 0x0000000000027941 */ /* 0x000fea0003800000 */
.L_x_9111:
[----:B0-----:R0:W-:Y:S02]  /*4ef0*/  ST.E.128 desc[UR60][R10.64], R4 ;  /* 0x000000040a007985 */ /* 0x0011e4000c101d3c */
.L_x_9106:
[----:B------:R-:W-:Y:S05]  /*4f00*/  BSYNC B1 ;  /* 0x0000000000017941 */ /* 0x000fea0003800000 */
.L_x_9105:
[----:B------:R-:W-:-:S03]  /*4f10*/  UMOV UR4, 0xffffffff ;  /* 0xffffffff00047882 */ /* 0x000fc60000000000 */
[----:B------:R-:W-:Y:S05]  /*4f20*/  BRA.DIV UR4, `(.L_x_9113) ;  /* 0x0000029a04f07947 */ /* 0x000fea000b800000 */
[----:B0-2---:R-:W0:Y:S04]  /*4f30*/  SHFL.IDX PT, R100, R100, 0x2, 0x1c1f ;  /* 0x005c1f0064647f89 */ /* 0x005e2800000e0000 */
[----:B------:R2:W0:Y:S02]  /*4f40*/  SHFL.IDX PT, R14, R99, 0x2, 0x1c1f ;  /* 0x005c1f00630e7f89 */ /* 0x00042400000e0000 */
.L_x_9483:
[----:B------:R-:W-:Y:S05]  /*4f50*/  @P4 BRA `(.L_x_9114) ;  /* 0x0000004400f44947 */ /* 0x000fea0003800000 */
[----:B------:R-:W-:Y:S04]  /*4f60*/  BSSY B1, `(.L_x_9115) ;  /* 0x0000076000017945 */ /* 0x000fe80003800000 */
[----:B------:R-:W-:Y:S05]  /*4f70*/  @P1 BRA `(.L_x_9116) ;  /* 0x0000000400d01947 */ /* 0x000fea0003800000 */
[----:B------:R1:W1:Y:S01]  /*4f80*/  LDS.128 R4, [R90+0x1c400] ;  /* 0x01c400005a047984 */ /* 0x0002620000000c00 */
[----:B0-----:R-:W-:Y:S01]  /*4f90*/  IADD3 R10, P2, R18, R14, RZ ;  /* 0x0000000e120a7210 */ /* 0x001fe20007f5e0ff */
[----:B------:R-:W-:Y:S04]  /*4fa0*/  BSSY B2, `(.L_x_9117) ;  /* 0x0000070000027945 */ /* 0x000fe80003800000 */
[----:B------:R-:W-:Y:S01]  /*4fb0*/  IMAD.X R11, R100, 0x1, R19, P2 ;  /* 0x00000001640b7824 */ /* 0x000fe200010e0613 */
[----:B------:R-:W-:-:S13]  /*4fc0*/  ISETP.GE.AND P2, PT, R188, R101, PT ;  /* 0x00000065bc00720c */ /* 0x000fda0003f46270 */
[----:B------:R-:W-:Y:S05]  /*4fd0*/  @P2 BRA `(.L_x_9118) ;  /* 0x0000000400b02947 */ /* 0x000fea0003800000 */
[--C-:B------:R-:W-:Y:S01]  /*4fe0*/  SHF.R.U32.HI R37, RZ, 0x10, R31.reuse ;  /* 0x00000010ff257819 */ /* 0x100fe2000001161f */
[----:B-1----:R-:W-:Y:S01]  /*4ff0*/  IMAD.MOV.U32 R13, RZ, RZ, R6 ;  /* 0x000000ffff0d7224 */ /* 0x002fe200078e0006 */
        /* <DEDUP_REMOVED lines=26> */
[C---:B------:R-:W-:Y:S01]  /*51a0*/  FMUL.FTZ R37, R7.reuse, R33 ;  /* 0x0000002107257220 */ /* 0x040fe20000410000 */
[--C-:B------:R-:W-:Y:S01]  /*51b0*/  HADD2.F32 R31, -RZ, R30.reuse.H0_H0 ;  /* 0x2000001eff1f7230 */ /* 0x100fe20000004100 */
        /* <DEDUP_REMOVED lines=10> */
[----:B------:R-:W-:Y:S01]  /*5260*/  FFMA.FTZ R33, R5, R30, -R6 ;  /* 0x0000001e05217223 */ /* 0x000fe20000010806 */
[----:B------:R-:W-:Y:S01]  /*5270*/  F2FP.F16.E4M3.UNPACK_B R5, R4.H1 ;  /* 0x00000004ff05723e */ /* 0x000fe200030006ff */
        /* <DEDUP_REMOVED lines=24> */
[----:B------:R-:W-:Y:S01]  /*5400*/  F2FP.F16.E4M3.UNPACK_B R31, R35.H1 ;  /* 0x00000023ff1f723e */ /* 0x000fe200030006ff */
[----:B------:R-:W-:Y:S01]  /*5410*/  HADD2.F32 R12, -RZ, R12.H0_H0 ;  /* 0x2000000cff0c7230 */ /* 0x000fe20000004100 */
        /* <DEDUP_REMOVED lines=17> */
[----:B------:R-:W-:Y:S01]  /*5530*/  FFMA.FTZ R42, R7, R30, R40 ;  /* 0x0000001e072a7223 */ /* 0x000fe20000010028 */
[-C--:B------:R-:W-:Y:S01]  /*5540*/  FFMA.FTZ R39, R4, R6.reuse, -R39 ;  /* 0x0000000604277223 */ /* 0x080fe20000010827 */
[----:B------:R-:W-:Y:S02]  /*5550*/  HADD2.F32 R4, -RZ, R13.H0_H0 ;  /* 0x2000000dff047230 */ /* 0x000fe40000004100 */
[----:B------:R-:W-:Y:S01]  /*5560*/  FFMA.FTZ R34, R5, R6, R34 ;  /* 0x0000000605227223 */ /* 0x000fe20000010022 */
[--C-:B------:R-:W-:Y:S01]  /*5570*/  HADD2.F32 R5, -RZ, R15.reuse.H0_H0 ;  /* 0x2000000fff057230 */ /* 0x100fe20000004100 */
[----:B------:R-:W-:Y:S01]  /*5580*/  F2FP.SATFINITE.E4M3.F32.PACK_AB_MERGE_C R41, R42, R41, RZ ;  /* 0x000000292a29723e */ /* 0x000fe200048070ff */
[----:B------:R-:W-:Y:S02]  /*5590*/  HADD2.F32 R15, -RZ, R15.H1_H1 ;  /* 0x3000000fff0f7230 */ /* 0x000fe40000004100 */
[----:B------:R-:W-:Y:S01]  /*55a0*/  HADD2.F32 R6, -RZ, R31.H0_H0 ;  /* 0x2000001fff067230 */ /* 0x000fe20000004100 */
[----:B------:R-:W-:Y:S01]  /*55b0*/  F2FP.SATFINITE.E4M3.F32.PACK_AB_MERGE_C R34, R34, R39, RZ ;  /* 0x000000272222723e */ /* 0x000fe200048070ff */
[----:B------:R-:W-:-:S02]  /*55c0*/  HADD2.F32 R13, -RZ, R13.H1_H1 ;  /* 0x3000000dff0d7230 */ /* 0x000fc40000004100 */
[----:B------:R-:W-:Y:S02]  /*55d0*/  HADD2.F32 R32, -RZ, R32.H0_H0 ;  /* 0x20000020ff207230 */ /* 0x000fe40000004100 */
[-C--:B------:R-:W-:Y:S01]  /*55e0*/  FMUL.FTZ R30, R15, R6.reuse ;  /* 0x000000060f1e7220 */ /* 0x080fe20000410000 */
[----:B------:R-:W-:Y:S01]  /*55f0*/  FMUL.FTZ R40, R5, R6 ;  /* 0x0000000605287220 */ /* 0x000fe20000410000 */
[-C--:B------:R-:W-:Y:S01]  /*5600*/  FMUL.FTZ R7, R13, R35.reuse ;  /* 0x000000230d077220 */ /* 0x080fe20000410000 */
[C---:B------:R-:W-:Y:S01]  /*5610*/  FMUL.FTZ R6, R4.reuse, R35 ;  /* 0x0000002304067220 */ /* 0x040fe20000410000 */
        /* <DEDUP_REMOVED lines=8> */
.L_x_9118:
[----:B------:R-:W-:Y:S05]  /*56a0*/  BSYNC B2 ;  /* 0x0000000000027941 */ /* 0x000fea0003800000 */
.L_x_9117:
[----:B-1----:R0:W-:Y:S02]  /*56b0*/  ST.E.128 desc[UR60][R10.64], R4 ;  /* 0x000000040a007985 */ /* 0x0021e4000c101d3c */
.L_x_9116:
[----:B------:R-:W-:Y:S05]  /*56c0*/  BSYNC B1 ;  /* 0x0000000000017941 */ /* 0x000fea0003800000 */
.L_x_9115:
        /* <DEDUP_REMOVED lines=10> */
[----:B------:R-:W-:Y:S02]  /*5770*/  SHF.R.U32.HI R12, RZ, 0x8, R29 ;  /* 0x00000008ff0c7819 */ /* 0x000fe4000001161d */
[--C-:B------:R-:W-:Y:S01]  /*5780*/  SHF.R.U32.HI R31, RZ, 0x18, R9.reuse ;  /* 0x00000018ff1f7819 */ /* 0x100fe20000011609 */
[----:B------:R-:W-:Y:S01]  /*5790*/  IMAD.SHL.U32 R7, R30, 0x100, RZ ;  /* 0x000001001e077824 */ /* 0x000fe200078e00ff */
[----:B------:R-:W-:Y:S02]  /*57a0*/  LOP3.LUT R8, R9, 0xff, RZ, 0xc0, !PT ;  /* 0x000000ff09087812 */ /* 0x000fe400078ec0ff */
[----:B------:R-:W-:Y:S01]  /*57b0*/  SHF.R.U32.HI R13, RZ, 0x10, R9 ;  /* 0x00000010ff0d7819 */ /* 0x000fe20000011609 */
[----:B------:R-:W-:Y:S01]  /*57c0*/  IMAD.MOV.U32 R9, RZ, RZ, R6 ;  /* 0x000000ffff097224 */ /* 0x000fe200078e0006 */
[----:B------:R-:W-:Y:S01]  /*57d0*/  SHF.R.U32.HI R28, RZ, 0x10, R29 ;  /* 0x00000010ff1c7819 */ /* 0x000fe2000001161d */
[----:B------:R-:W-:Y:S01]  /*57e0*/  IMAD.SHL.U32 R6, R12, 0x100, RZ ;  /* 0x000001000c067824 */ /* 0x000fe200078e00ff */
[----:B------:R-:W-:-:S02]  /*57f0*/  PRMT R8, R31, 0x654, R8 ;  /* 0x000006541f087816 */ /* 0x000fc40000000008 */
[----:B------:R-:W-:Y:S01]  /*5800*/  LOP3.LUT R11, R29, 0xff0000ff, RZ, 0xc0, !PT ;  /* 0xff0000ff1d0b7812 */ /* 0x000fe200078ec0ff */
[----:B------:R-:W-:Y:S01]  /*5810*/  IMAD.U32 R28, R28, 0x10000, RZ ;  /* 0x000100001c1c7824 */ /* 0x000fe200078e00ff */
[----:B------:R-:W-:Y:S01]  /*5820*/  LOP3.LUT R7, R8, 0xff00, R7, 0xf8, !PT ;  /* 0x0000ff0008077812 */ /* 0x000fe200078ef807 */
[----:B------:R-:W-:Y:S01]  /*5830*/  IMAD.U32 R8, R13, 0x10000, RZ ;  /* 0x000100000d087824 */ /* 0x000fe200078e00ff */
[----:B------:R-:W-:Y:S02]  /*5840*/  LOP3.LUT R11, R11, 0xff00, R6, 0xf8, !PT ;  /* 0x0000ff000b0b7812 */ /* 0x000fe400078ef806 */
[----:B------:R-:W-:Y:S02]  /*5850*/  F2FP.F16.E4M3.UNPACK_B R12, R105.H1 ;  /* 0x00000069ff0c723e */ /* 0x000fe400030006ff */
[----:B------:R-:W-:Y:S02]  /*5860*/  F2FP.F16.E4M3.UNPACK_B R6, R5 ;  /* 0x00000005ff06723e */ /* 0x000fe400020006ff */
        /* <DEDUP_REMOVED lines=89> */
.L_x_9120:
[----:B------:R-:W-:Y:S05]  /*5e00*/  BSYNC B1 ;  /* 0x0000000000017941 */ /* 0x000fea0003800000 */
.L_x_9119:
[----:B0-----:R0:W-:Y:S01]  /*5e10*/  ST.E.128 desc[UR60][R14.64], R4 ;  /* 0x000000040e007985 */ /* 0x0011e2000c101d3c */
[----:B------:R-:W-:Y:S05]  /*5e20*/  BRA `(.L_x_9114) ;  /* 0x0000003800407947 */ /* 0x000fea0003800000 */
.L_x_9085:
[----:B------:R-:W-:Y:S01]  /*5e30*/  VIADD R8, R194, 0x40 ;  /* 0x00000040c2087836 */ /* 0x000fe20000000000 */
        /* <DEDUP_REMOVED lines=54> */
[----:B------:R-:W-:Y:S02]  /*61a0*/  IMAD.MOV.U32 R118, RZ, RZ, R28 ;  /* 0x000000ffff767224 */ /* 0x000fe400078e001c */
[----:B---3--:R-:W-:Y:S02]  /*61b0*/  IMAD.MOV.U32 R112, RZ, RZ, R38 ;  /* 0x000000ffff707224 */ /* 0x008fe400078e0026 */
[----:B------:R-:W-:-:S02]  /*61c0*/  IMAD.MOV.U32 R113, RZ, RZ, R36 ;  /* 0x000000ffff717224 */ /* 0x000fc400078e0024 */
[----:B----4-:R-:W-:Y:S02]  /*61d0*/  IMAD.MOV.U32 R103, RZ, RZ, R42 ;  /* 0x000000ffff677224 */ /* 0x010fe400078e002a */
[----:B------:R-:W-:Y:S02]  /*61e0*/  IMAD.MOV.U32 R105, RZ, RZ, R40 ;  /* 0x000000ffff697224 */ /* 0x000fe400078e0028 */
[----:B-----5:R-:W-:Y:S02]  /*61f0*/  IMAD.MOV.U32 R106, RZ, RZ, R46 ;  /* 0x000000ffff6a7224 */ /* 0x020fe400078e002e */
[----:B------:R-:W-:Y:S02]  /*6200*/  IMAD.MOV.U32 R107, RZ, RZ, R44 ;  /* 0x000000ffff6b7224 */ /* 0x000fe400078e002c */
[----:B------:R-:W-:Y:S02]  /*6210*/  IMAD.MOV.U32 R115, RZ, RZ, R6 ;  /* 0x000000ffff737224 */ /* 0x000fe400078e0006 */
[----:B------:R-:W-:-:S02]  /*6220*/  IMAD.MOV.U32 R117, RZ, RZ, R4 ;  /* 0x000000ffff757224 */ /* 0x000fc400078e0004 */
[----:B------:R-:W-:Y:S02]  /*6230*/  IMAD.MOV.U32 R108, RZ, RZ, R34 ;  /* 0x000000ffff6c7224 */ /* 0x000fe400078e0022 */
[----:B------:R-:W-:Y:S01]  /*6240*/  IMAD.MOV.U32 R110, RZ, RZ, R32 ;  /* 0x000000ffff6e7224 */ /* 0x000fe200078e0020 */
[----:B------:R-:W-:Y:S06]  /*6250*/  @!P5 BRA `(.L_x_9121) ;  /* 0x000000000004d947 */ /* 0x000fec0003800000 */
[----:B------:R-:W-:Y:S01]  /*6260*/  BPT.TRAP 0x1 ;  /* 0x000000040000795c */ /* 0x000fe20000300000 */
.L_x_9121:
[----:B------:R-:W-:Y:S01]  /*6270*/  IMAD R86, R191, 0x8, R17 ;  /* 0x00000008bf567824 */ /* 0x000fe200078e0211 */
[----:B------:R-:W-:Y:S01]  /*6280*/  SHF.L.U32 R98, R201, 0x1f, RZ ;  /* 0x0000001fc9627819 */ /* 0x000fe200000006ff */
[----:B------:R-:W0:Y:S01]  /*6290*/  LDC R109, c[0x0][0x2f4] ;  /* 0x0000bd00ff6d7b82 */ /* 0x000e220000000800 */
[----:B------:R-:W-:Y:S02]  /*62a0*/  BSSY B1, `(.L_x_9122) ;  /* 0x0000003000017945 */ /* 0x000fe40003800000 */
[----:B------:R-:W1:Y:S02]  /*62b0*/  SYNCS.PHASECHK.TRANS64.TRYWAIT P3, [R86+URZ+0x22890], R98 ;  /* 0x02289062560075a7 */ /* 0x000e64000806017f */
[----:B-1----:R-:W-:Y:S05]  /*62c0*/  @!P3 BRA `(.L_x_9123) ;  /* 0x000002880050b947 */ /* 0x002fea0003800000 */
.L_x_9484:
[----:B------:R-:W-:Y:S05]  /*62d0*/  BSYNC B1 ;  /* 0x0000000000017941 */ /* 0x000fea0003800000 */
.L_x_9122:
[----:B------:R-:W-:Y:S01]  /*62e0*/  UMOV UR4, 0xffffffff ;  /* 0xffffffff00047882 */ /* 0x000fe20000000000 */
[----:B0-----:R-:W-:Y:S02]  /*62f0*/  IMAD.IADD R111, R109, 0x1, -R70 ;  /* 0x000000016d6f7824 */ /* 0x001fe400078e0a46 */
[----:B------:R-:W-:Y:S05]  /*6300*/  BRA.DIV UR4, `(.L_x_9124) ;  /* 0x0000028a04547947 */ /* 0x000fea000b800000 */
[----:B------:R0:W2:Y:S04]  /*6310*/  SHFL.IDX PT, R102, R100, RZ, 0x1c1f ;  /* 0x001c1fff64667589 */ /* 0x0000a800000e0000 */
[----:B------:R0:W3:Y:S02]  /*6320*/  SHFL.IDX PT, R101, R99, RZ, 0x1c1f ;  /* 0x001c1fff63657589 */ /* 0x0000e400000e0000 */
.L_x_9488:
        /* <DEDUP_REMOVED lines=12> */
[----:B------:R-:W-:Y:S01]  /*63f0*/  LOP3.LUT R9, R8, R71, RZ, 0x3c, !PT ;  /* 0x0000004708097212 */ /* 0x000fe200078e3cff */
[----:B------:R-:W-:-:S04]  /*6400*/  IMAD R8, R191, 0x5000, R58 ;  /* 0x00005000bf087824 */ /* 0x000fc800078e023a */
[----:B------:R-:W-:Y:S02]  /*6410*/  IMAD.IADD R10, R212, 0x1, R9 ;  /* 0x00000001d40a7824 */ /* 0x000fe400078e0209 */
[----:B------:R-:W-:Y:S02]  /*6420*/  IMAD.IADD R8, R17, 0x1, R8 ;  /* 0x0000000111087824 */ /* 0x000fe400078e0208 */
        /* <DEDUP_REMOVED lines=16> */
[----:B------:R-:W-:Y:S02]  /*6530*/  SHF.R.U32.HI R121, RZ, 0x10, R29 ;  /* 0x00000010ff797819 */ /* 0x000fe4000001161d */
[----:B------:R-:W-:Y:S01]  /*6540*/  SHF.R.U32.HI R126, RZ, 0x10, R5 ;  /* 0x00000010ff7e7819 */ /* 0x000fe20000011605 */
[----:B------:R-:W-:Y:S01]  /*6550*/  IMAD.SHL.U32 R5, R128, 0x100, RZ ;  /* 0x0000010080057824 */ /* 0x000fe200078e00ff */
[----:B------:R-:W-:-:S02]  /*6560*/  SHF.R.U32.HI R30, RZ, 0x18, R31 ;  /* 0x00000018ff1e7819 */ /* 0x000fc4000001161f */
[----:B------:R-:W-:Y:S02]  /*6570*/  LOP3.LUT R29, R31, 0xff, RZ, 0xc0, !PT ;  /* 0x000000ff1f1d7812 */ /* 0x000fe400078ec0ff */
[--C-:B------:R-:W-:Y:S02]  /*6580*/  SHF.R.U32.HI R119, RZ, 0x8, R31.reuse ;  /* 0x00000008ff777819 */ /* 0x100fe4000001161f */
[----:B------:R-:W-:Y:S01]  /*6590*/  SHF.R.U32.HI R124, RZ, 0x10, R31 ;  /* 0x00000010ff7c7819 */ /* 0x000fe2000001161f */
[----:B---3--:R-:W-:Y:S01]  /*65a0*/  IMAD.MOV.U32 R31, RZ, RZ, R12 ;  /* 0x000000ffff1f7224 */ /* 0x008fe200078e000c */
[----:B------:R-:W-:Y:S01]  /*65b0*/  PRMT R4, R129, 0x654, R4 ;  /* 0x0000065481047816 */ /* 0x000fe20000000004 */
[----:B------:R-:W-:Y:S01]  /*65c0*/  IMAD.SHL.U32 R119, R119, 0x100, RZ ;  /* 0x0000010077777824 */ /* 0x000fe200078e00ff */
[----:B------:R-:W-:Y:S01]  /*65d0*/  PRMT R12, R30, 0x654, R29 ;  /* 0x000006541e0c7816 */ /* 0x000fe2000000001d */
[----:B------:R-:W-:Y:S01]  /*65e0*/  IMAD.SHL.U32 R29, R120, 0x100, RZ ;  /* 0x00000100781d7824 */ /* 0x000fe200078e00ff */
[----:B------:R-:W-:Y:S01]  /*65f0*/  PRMT R8, R122, 0x654, R7 ;  /* 0x000006547a087816 */ /* 0x000fe20000000007 */
[----:B------:R-:W-:Y:S01]  /*6600*/  IMAD.SHL.U32 R7, R123, 0x100, RZ ;  /* 0x000001007b077824 */ /* 0x000fe200078e00ff */
[----:B------:R-:W-:Y:S01]  /*6610*/  LOP3.LUT R4, R4, 0xff00, R5, 0xf8, !PT ;  /* 0x0000ff0004047812 */ /* 0x000fe200078ef805 */
[----:B------:R-:W-:Y:S01]  /*6620*/  IMAD.U32 R5, R126, 0x10000, RZ ;  /* 0x000100007e057824 */ /* 0x000fe200078e00ff */
[----:B------:R-:W-:Y:S01]  /*6630*/  PRMT R6, R127, 0x654, R6 ;  /* 0x000006547f067816 */ /* 0x000fe20000000006 */
[----:B------:R-:W-:Y:S01]  /*6640*/  IMAD.U32 R124, R124, 0x10000, RZ ;  /* 0x000100007c7c7824 */ /* 0x000fe200078e00ff */
[----:B------:R-:W-:-:S02]  /*6650*/  LOP3.LUT R120, R8, 0xff00, R29, 0xf8, !PT ;  /* 0x0000ff0008787812 */ /* 0x000fc400078ef81d */
[----:B------:R-:W-:Y:S02]  /*6660*/  LOP3.LUT R123, R12, 0xff00, R119, 0xf8, !PT ;  /* 0x0000ff000c7b7812 */ /* 0x000fe400078ef877 */
[----:B------:R-:W-:Y:S02]  /*6670*/  LOP3.LUT R7, R6, 0xff00, R7, 0xf8, !PT ;  /* 0x0000ff0006077812 */ /* 0x000fe400078ef807 */
[----:B------:R-:W-:Y:S02]  /*6680*/  F2FP.F16.E4M3.UNPACK_B R122, R118.H1 ;  /* 0x00000076ff7a723e */ /* 0x000fe400030006ff */
[----:B------:R-:W-:Y:S02]  /*6690*/  F2FP.F16.E4M3.UNPACK_B R119, R31.H1 ;  /* 0x0000001fff77723e */ /* 0x000fe400030006ff */
[-C--:B------:R-:W-:Y:S02]  /*66a0*/  F2FP.F16.E4M3.UNPACK_B R29, R28.reuse.H1 ;  /* 0x0000001cff1d723e */ /* 0x080fe400030006ff */
[----:B------:R-:W-:Y:S01]  /*66b0*/  LOP3.LUT R6, R4, 0xff0000, R5, 0xf8, !PT ;  /* 0x00ff000004067812 */ /* 0x000fe200078ef805 */
[----:B------:R-:W-:Y:S01]  /*66c0*/  IMAD.U32 R4, R125, 0x10000, RZ ;  /* 0x000100007d047824 */ /* 0x000fe200078e00ff */
[----:B------:R-:W-:Y:S01]  /*66d0*/  F2FP.F16.E4M3.UNPACK_B R30, R117.H1 ;  /* 0x00000075ff1e723e */ /* 0x000fe200030006ff */
[----:B------:R-:W-:Y:S01]  /*66e0*/  HADD2.F32 R5, -RZ, R122.H0_H0 ;  /* 0x2000007aff057230 */ /* 0x000fe20000004100 */
[----:B------:R-:W-:Y:S01]  /*66f0*/  F2FP.F16.E4M3.UNPACK_B R28, R28 ;  /* 0x0000001cff1c723e */ /* 0x000fe200020006ff */
[----:B------:R-:W-:Y:S01]  /*6700*/  HADD2.F32 R12, -RZ, R119.H0_H0 ;  /* 0x20000077ff0c7230 */ /* 0x000fe20000004100 */
[----:B------:R-:W-:Y:S01]  /*6710*/  LOP3.LUT R4, R7, 0xff0000, R4, 0xf8, !PT ;  /* 0x00ff000007047812 */ /* 0x000fe200078ef804 */
[----:B------:R-:W-:Y:S01]  /*6720*/  HADD2.F32 R8, -RZ, R29.H0_H0 ;  /* 0x2000001dff087230 */ /* 0x000fe20000004100 */
[----:B------:R-:W-:Y:S01]  /*6730*/  F2FP.F16.E4M3.UNPACK_B R31, R31 ;  /* 0x0000001fff1f723e */ /* 0x000fe200020006ff */
[----:B------:R-:W-:-:S02]  /*6740*/  IMAD.U32 R7, R121, 0x10000, RZ ;  /* 0x0001000079077824 */ /* 0x000fc400078e00ff */
[-C--:B------:R-:W-:Y:S01]  /*6750*/  FMUL.FTZ R125, R12, R5.reuse ;  /* 0x000000050c7d7220 */ /* 0x080fe20000410000 */
[----:B------:R-:W-:Y:S02]  /*6760*/  HADD2.F32 R121, -RZ, R30.H0_H0 ;  /* 0x2000001eff797230 */ /* 0x000fe40000004100 */
[----:B------:R-:W-:Y:S01]  /*6770*/  FMUL.FTZ R127, R8, R5 ;  /* 0x00000005087f7220 */ /* 0x000fe20000410000 */
[----:B------:R-:W-:Y:S01]  /*6780*/  LOP3.LUT R5, R123, 0xff0000, R124, 0xf8, !PT ;  /* 0x00ff00007b057812 */ /* 0x000fe200078ef87c */
[----:B------:R-:W-:Y:S01]  /*6790*/  HADD2.F32 R123, -RZ, R122.H1_H1 ;  /* 0x3000007aff7b7230 */ /* 0x000fe20000004100 */
[----:B------:R-:W-:Y:S01]  /*67a0*/  LOP3.LUT R7, R120, 0xff0000, R7, 0xf8, !PT ;  /* 0x00ff000078077812 */ /* 0x000fe200078ef807 */
[-C--:B------:R-:W-:Y:S01]  /*67b0*/  FFMA.FTZ R8, R8, R121.reuse, -R125 ;  /* 0x0000007908087223 */ /* 0x080fe2000001087d */
[----:B------:R-:W-:Y:S01]  /*67c0*/  FFMA.FTZ R12, R12, R121, R127 ;  /* 0x000000790c0c7223 */ /* 0x000fe2000001007f */
[----:B------:R-:W-:Y:S01]  /*67d0*/  HADD2.F32 R120, -RZ, R30.H1_H1 ;  /* 0x3000001eff787230 */ /* 0x000fe20000004100 */
[----:B------:R-:W-:Y:S01]  /*67e0*/  F2FP.F16.E4M3.UNPACK_B R121, R118 ;  /* 0x00000076ff79723e */ /* 0x000fe200020006ff */
[----:B------:R-:W-:Y:S01]  /*67f0*/  HADD2.F32 R119, -RZ, R119.H1_H1 ;  /* 0x30000077ff777230 */ /* 0x000fe20000004100 */
[----:B------:R-:W-:Y:S01]  /*6800*/  F2FP.F16.E4M3.UNPACK_B R118, R117 ;  /* 0x00000075ff76723e */ /* 0x000fe200020006ff */
[----:B------:R-:W-:-:S02]  /*6810*/  HADD2.F32 R30, -RZ, R29.H1_H1 ;  /* 0x3000001dff1e7230 */ /* 0x000fc40000004100 */
[----:B------:R-:W-:Y:S02]  /*6820*/  HADD2.F32 R122, -RZ, R121.H0_H0 ;  /* 0x20000079ff7a7230 */ /* 0x000fe40000004100 */
[CC--:B------:R-:W-:Y:S01]  /*6830*/  FMUL.FTZ R125, R119.reuse, R123.reuse ;  /* 0x0000007b777d7220 */ /* 0x0c0fe20000410000 */
[----:B------:R-:W-:Y:S02]  /*6840*/  HADD2.F32 R29, -RZ, R28.H0_H0 ;  /* 0x2000001cff1d7230 */ /* 0x000fe40000004100 */
[C---:B------:R-:W-:Y:S01]  /*6850*/  FMUL.FTZ R124, R30.reuse, R123 ;  /* 0x0000007b1e7c7220 */ /* 0x040fe20000410000 */
[----:B------:R-:W-:Y:S02]  /*6860*/  HADD2.F32 R117, -RZ, R31.H0_H0 ;  /* 0x2000001fff757230 */ /* 0x000fe40000004100 */
[-C--:B------:R-:W-:Y:S01]  /*6870*/  FFMA.FTZ R125, R30, R120.reuse, -R125 ;  /* 0x000000781e7d7223 */ /* 0x080fe2000001087d */
[----:B------:R-:W-:Y:S02]  /*6880*/  HADD2.F32 R30, -RZ, R118.H0_H0 ;  /* 0x20000076ff1e7230 */ /* 0x000fe40000004100 */
[----:B------:R-:W-:Y:S01]  /*6890*/  FFMA.FTZ R127, R119, R120, R124 ;  /* 0x00000078777f7223 */ /* 0x000fe2000001007c */
[----:B------:R-:W-:Y:S01]  /*68a0*/  FMUL.FTZ R124, R29, R122 ;  /* 0x0000007a1d7c7220 */ /* 0x000fe20000410000 */
[----:B------:R-:W-:-:S02]  /*68b0*/  HADD2.F32 R121, -RZ, R121.H1_H1 ;  /* 0x30000079ff797230 */ /* 0x000fc40000004100 */
[C---:B------:R-:W-:Y:S01]  /*68c0*/  FMUL.FTZ R120, R117.reuse, R122 ;  /* 0x0000007a75787220 */ /* 0x040fe20000410000 */
[----:B------:R-:W-:Y:S02]  /*68d0*/  HADD2.F32 R31, -RZ, R31.H1_H1 ;  /* 0x3000001fff1f7230 */ /* 0x000fe40000004100 */
[-C--:B------:R-:W-:Y:S01]  /*68e0*/  FFMA.FTZ R124, R117, R30.reuse, R124 ;  /* 0x0000001e757c7223 */ /* 0x080fe2000001007c */
[----:B------:R-:W-:Y:S02]  /*68f0*/  HADD2.F32 R28, -RZ, R28.H1_H1 ;  /* 0x3000001cff1c7230 */ /* 0x000fe40000004100 */
[----:B------:R-:W-:Y:S01]  /*6900*/  FFMA.FTZ R122, R29, R30, -R120 ;  /* 0x0000001e1d7a7223 */ /* 0x000fe20000010878 */
        /* <DEDUP_REMOVED lines=20> */
[-C--:B------:R-:W-:Y:S01]  /*6a50*/  FFMA.FTZ R126, R29, R118.reuse, -R126 ;  /* 0x000000761d7e7223 */ /* 0x080fe2000001087e */
[----:B------:R-:W-:Y:S02]  /*6a60*/  HADD2.F32 R119, -RZ, R119.H1_H1 ;  /* 0x30000077ff777230 */ /* 0x000fe40000004100 */
[----:B------:R-:W-:Y:S01]  /*6a70*/  FMUL.FTZ R29, R30, R31 ;  /* 0x0000001f1e1d7220 */ /* 0x000fe20000410000 */
[----:B------:R-:W-:Y:S01]  /*6a80*/  F2FP.F16.E4M3.UNPACK_B R115, R115 ;  /* 0x00000073ff73723e */ /* 0x000fe200020006ff */
[C---:B------:R-:W-:Y:S01]  /*6a90*/  FMUL.FTZ R31, R28.reuse, R31 ;  /* 0x0000001f1c1f7220 */ /* 0x040fe20000410000 */
[----:B------:R-:W-:Y:S01]  /*6aa0*/  FFMA.FTZ R118, R117, R118, R120 ;  /* 0x0000007675767223 */ /* 0x000fe20000010078 */
        /* <DEDUP_REMOVED lines=8> */
[----:B------:R-:W-:Y:S01]  /*6b30*/  F2FP.SATFINITE.E4M3.F32.PACK_AB_MERGE_C R135, R135, R118, RZ ;  /* 0x000000768787723e */ /* 0x000fe200048070ff */
[----:B------:R-:W-:-:S02]  /*6b40*/  HADD2.F32 R117, -RZ, R116.H1_H1 ;  /* 0x30000074ff757230 */ /* 0x000fc40000004100 */
[-C--:B------:R-:W-:Y:S01]  /*6b50*/  FMUL.FTZ R116, R14, R31.reuse ;  /* 0x0000001f0e747220 */ /* 0x080fe20000410000 */
[----:B------:R-:W-:Y:S02]  /*6b60*/  HADD2.F32 R10, -RZ, R10.H1_H1 ;  /* 0x3000000aff0a7230 */ /* 0x000fe40000004100 */
[----:B------:R-:W-:Y:S01]  /*6b70*/  FMUL.FTZ R119, R29, R31 ;  /* 0x0000001f1d777220 */ /* 0x000fe20000410000 */
[----:B------:R-:W-:Y:S01]  /*6b80*/  HADD2.F32 R28, -RZ, R28.H1_H1 ;  /* 0x3000001cff1c7230 */ /* 0x000fe20000004100 */
[----:B------:R-:W-:Y:S01]  /*6b90*/  F2FP.F16.E4M3.UNPACK_B R118, R7 ;  /* 0x00000007ff76723e */ /* 0x000fe200020006ff */
[--C-:B------:R-:W-:Y:S02]  /*6ba0*/  HADD2.F32 R30, -RZ, R115.reuse.H0_H0 ;  /* 0x20000073ff1e7230 */ /* 0x100fe40000004100 */
[-C--:B------:R-:W-:Y:S01]  /*6bb0*/  FMUL.FTZ R131, R10, R117.reuse ;  /* 0x000000750a837220 */ /* 0x080fe20000410000 */
[----:B------:R-:W-:Y:S02]  /*6bc0*/  HADD2.F32 R115, -RZ, R115.H1_H1 ;  /* 0x30000073ff737230 */ /* 0x000fe40000004100 */
[----:B------:R-:W-:Y:S01]  /*6bd0*/  FMUL.FTZ R31, R28, R117 ;  /* 0x000000751c1f7220 */ /* 0x000fe20000410000 */
[----:B------:R-:W-:Y:S01]  /*6be0*/  F2FP.SATFINITE.E4M3.F32.PACK_AB_MERGE_C R8, R121, R122, R8 ;  /* 0x0000007a7908723e */ /* 0x000fe20004807008 */
[-C--:B------:R-:W-:Y:S01]  /*6bf0*/  FFMA.FTZ R117, R29, R30.reuse, R116 ;  /* 0x0000001e1d757223 */ /* 0x080fe20000010074 */
[----:B------:R-:W-:Y:S01]  /*6c00*/  F2FP.F16.E4M3.UNPACK_B R29, R9 ;  /* 0x00000009ff1d723e */ /* 0x000fe200020006ff */
[----:B------:R-:W-:Y:S01]  /*6c10*/  FFMA.FTZ R14, R14, R30, -R119 ;  /* 0x0000001e0e0e7223 */ /* 0x000fe20000010877 */
[-C--:B------:R-:W-:Y:S01]  /*6c20*/  FFMA.FTZ R129, R10, R115.reuse, -R31 ;  /* 0x000000730a817223 */ /* 0x080fe2000001081f */
[----:B------:R-:W-:Y:S01]  /*6c30*/  FFMA.FTZ R120, R28, R115, R131 ;  /* 0x000000731c787223 */ /* 0x000fe20000010083 */
[----:B------:R-:W-:Y:S01]  /*6c40*/  F2FP.SATFINITE.E4M3.F32.PACK_AB_MERGE_C R10, R133, R126, RZ ;  /* 0x0000007e850a723e */ /* 0x000fe200048070ff */
[--C-:B------:R-:W-:Y:S01]  /*6c50*/  HADD2.F32 R119, -RZ, R118.reuse.H0_H0 ;  /* 0x20000076ff777230 */ /* 0x100fe20000004100 */
[----:B------:R-:W-:Y:S01]  /*6c60*/  F2FP.F16.E4M3.UNPACK_B R30, R13 ;  /* 0x0000000dff1e723e */ /* 0x000fe200020006ff */
[----:B------:R-:W-:Y:S01]  /*6c70*/  HADD2.F32 R28, -RZ, R29.H0_H0 ;  /* 0x2000001dff1c7230 */ /* 0x000fe20000004100 */
[----:B------:R-:W-:Y:S01]  /*6c80*/  F2FP.F16.E4M3.UNPACK_B R116, R6 ;  /* 0x00000006ff74723e */ /* 0x000fe200020006ff */
[----:B------:R-:W-:Y:S01]  /*6c90*/  HADD2.F32 R118, -RZ, R118.H1_H1 ;  /* 0x30000076ff767230 */ /* 0x000fe20000004100 */
[----:B------:R-:W-:Y:S01]  /*6ca0*/  F2FP.SATFINITE.E4M3.F32.PACK_AB_MERGE_C R10, R129, R14, R10 ;  /* 0x0000000e810a723e */ /* 0x000fe2000480700a */
[----:B------:R-:W-:Y:S01]  /*6cb0*/  HADD2.F32 R31, -RZ, R30.H0_H0 ;  /* 0x2000001eff1f7230 */ /* 0x000fe20000004100 */
[----:B------:R-:W-:Y:S01]  /*6cc0*/  F2FP.SATFINITE.E4M3.F32.PACK_AB_MERGE_C R14, R120, R117, R135 ;  /* 0x00000075780e723e */ /* 0x000fe20004807087 */
[----:B------:R-:W-:-:S02]  /*6cd0*/  HADD2.F32 R117, -RZ, R116.H0_H0 ;  /* 0x20000074ff757230 */ /* 0x000fc40000004100 */
[CC--:B------:R-:W-:Y:S01]  /*6ce0*/  FMUL.FTZ R120, R28.reuse, R119.reuse ;  /* 0x000000771c787220 */ /* 0x0c0fe20000410000 */
[----:B------:R-:W-:Y:S02]  /*6cf0*/  HADD2.F32 R115, -RZ, R30.H1_H1 ;  /* 0x3000001eff737230 */ /* 0x000fe40000004100 */
[C---:B------:R-:W-:Y:S01]  /*6d00*/  FMUL.FTZ R121, R31.reuse, R119 ;  /* 0x000000771f797220 */ /* 0x040fe20000410000 */
[----:B------:R-:W-:Y:S02]  /*6d10*/  HADD2.F32 R30, -RZ, R29.H1_H1 ;  /* 0x3000001dff1e7230 */ /* 0x000fe40000004100 */
[-C--:B------:R-:W-:Y:S01]  /*6d20*/  FFMA.FTZ R29, R31, R117.reuse, R120 ;  /* 0x000000751f1d7223 */ /* 0x080fe20000010078 */
[----:B------:R-:W-:Y:S02]  /*6d30*/  HADD2.F32 R116, -RZ, R116.H1_H1 ;  /* 0x30000074ff747230 */ /* 0x000fe40000004100 */
[CC--:B------:R-:W-:Y:S01]  /*6d40*/  FMUL.FTZ R31, R115.reuse, R118.reuse ;  /* 0x00000076731f7220 */ /* 0x0c0fe20000410000 */
[----:B------:R-:W-:Y:S01]  /*6d50*/  FFMA.FTZ R28, R28, R117, -R121 ;  /* 0x000000751c1c7223 */ /* 0x000fe20000010879 */
[C---:B------:R-:W-:Y:S01]  /*6d60*/  FMUL.FTZ R118, R30.reuse, R118 ;  /* 0x000000761e767220 */ /* 0x040fe20000410000 */
[----:B------:R-:W-:Y:S01]  /*6d70*/  F2FP.F16.E4M3.UNPACK_B R13, R13.H1 ;  /* 0x0000000dff0d723e */ /* 0x000fe200030006ff */
[-C--:B------:R-:W-:Y:S01]  /*6d80*/  FFMA.FTZ R121, R30, R116.reuse, -R31 ;  /* 0x000000741e797223 */ /* 0x080fe2000001081f */
[----:B------:R-:W-:Y:S01]  /*6d90*/  F2FP.F16.E4M3.UNPACK_B R31, R7.H1 ;  /* 0x00000007ff1f723e */ /* 0x000fe200030006ff */
[----:B------:R-:W-:Y:S01]  /*6da0*/  FFMA.FTZ R122, R115, R116, R118 ;  /* 0x00000074737a7223 */ /* 0x000fe20000010076 */
[----:B------:R-:W-:Y:S01]  /*6db0*/  F2FP.F16.E4M3.UNPACK_B R9, R9.H1 ;  /* 0x00000009ff09723e */ /* 0x000fe200030006ff */
[----:B------:R-:W-:Y:S01]  /*6dc0*/  HADD2.F32 R30, -RZ, R13.H0_H0 ;  /* 0x2000000dff1e7230 */ /* 0x000fe20000004100 */
[----:B------:R-:W-:Y:S01]  /*6dd0*/  F2FP.F16.E4M3.UNPACK_B R6, R6.H1 ;  /* 0x00000006ff06723e */ /* 0x000fe200030006ff */
[----:B------:R-:W-:Y:S01]  /*6de0*/  HADD2.F32 R115, -RZ, R31.H0_H0 ;  /* 0x2000001fff737230 */ /* 0x000fe20000004100 */
[----:B------:R-:W-:Y:S01]  /*6df0*/  F2FP.SATFINITE.E4M3.F32.PACK_AB_MERGE_C R12, R123, R124, R12 ;  /* 0x0000007c7b0c723e */ /* 0x000fe2000480700c */
[----:B------:R-:W-:Y:S01]  /*6e00*/  HADD2.F32 R7, -RZ, R9.H0_H0 ;  /* 0x20000009ff077230 */ /* 0x000fe20000004100 */
[----:B------:R-:W-:Y:S01]  /*6e10*/  F2FP.F16.E4M3.UNPACK_B R117, R5 ;  /* 0x00000005ff75723e */ /* 0x000fe200020006ff */
[----:B------:R-:W-:-:S02]  /*6e20*/  HADD2.F32 R13, -RZ, R13.H1_H1 ;  /* 0x3000000dff0d7230 */ /* 0x000fc40000004100 */
[CC--:B------:R-:W-:Y:S01]  /*6e30*/  FMUL.FTZ R120, R30.reuse, R115.reuse ;  /* 0x000000731e787220 */ /* 0x0c0fe20000410000 */
        /* <DEDUP_REMOVED lines=10> */
[----:B------:R-:W-:Y:S01]  /*6ee0*/  FFMA.FTZ R125, R13, R116, R118 ;  /* 0x000000740d7d7223 */ /* 0x000fe20000010076 */
[----:B------:R-:W-:Y:S01]  /*6ef0*/  F2FP.F16.E4M3.UNPACK_B R6, R11 ;  /* 0x0000000bff06723e */ /* 0x000fe200020006ff */
[----:B------:R-:W-:Y:S01]  /*6f00*/  FFMA.FTZ R123, R7, R31, -R120 ;  /* 0x0000001f077b7223 */ /* 0x000fe20000010878 */
[----:B------:R-:W-:Y:S01]  /*6f10*/  F2FP.F16.E4M3.UNPACK_B R15, R15.H1 ;  /* 0x0000000fff0f723e */ /* 0x000fe200030006ff */
        /* <DEDUP_REMOVED lines=12> */
[----:B------:R-:W-:Y:S02]  /*6fe0*/  HADD2.F32 R116, -RZ, R5.H0_H0 ;  /* 0x20000005ff747230 */ /* 0x000fe40000004100 */
[-C--:B------:R-:W-:Y:S01]  /*6ff0*/  FMUL.FTZ R130, R4, R119.reuse ;  /* 0x0000007704827220 */ /* 0x080fe20000410000 */
[----:B------:R-:W-:Y:S02]  /*7000*/  HADD2.F32 R115, -RZ, R31.H0_H0 ;  /* 0x2000001fff737230 */ /* 0x000fe40000004100 */
[----:B------:R-:W-:Y:S01]  /*7010*/  FMUL.FTZ R119, R9, R119 ;  /* 0x0000007709777220 */ /* 0x000fe20000410000 */
[----:B------:R-:W-:-:S02]  /*7020*/  HADD2.F32 R15, -RZ, R15.H1_H1 ;  /* 0x3000000fff0f7230 */ /* 0x000fc40000004100 */
[-C--:B------:R-:W-:Y:S01]  /*7030*/  FFMA.FTZ R128, R7, R116.reuse, -R128 ;  /* 0x0000007407807223 */ /* 0x080fe20000010880 */
[----:B------:R-:W-:Y:S02]  /*7040*/  HADD2.F32 R118, -RZ, R118.H1_H1 ;  /* 0x30000076ff767230 */ /* 0x000fe40000004100 */
[----:B------:R-:W-:Y:S01]  /*7050*/  FFMA.FTZ R120, R13, R116, R120 ;  /* 0x000000740d787223 */ /* 0x000fe20000010078 */
        /* <DEDUP_REMOVED lines=11> */
[----:B------:R-:W-:Y:S01]  /*7110*/  FMUL.FTZ R117, R6, R117 ;  /* 0x0000007506757220 */ /* 0x000fe20000410000 */
[----:B------:R-:W-:Y:S01]  /*7120*/  F2FP.SATFINITE.E4M3.F32.PACK_AB_MERGE_C R123, R126, R123, RZ ;  /* 0x0000007b7e7b723e */ /* 0x000fe200048070ff */
[-C--:B------:R-:W-:Y:S01]  /*7130*/  FFMA.FTZ R11, R11, R4.reuse, -R116 ;  /* 0x000000040b0b7223 */ /* 0x080fe20000010874 */
[----:B------:R-:W-:Y:S01]  /*7140*/  FFMA.FTZ R118, R15, R4, R118 ;  /* 0x000000040f767223 */ /* 0x000fe20000010076 */
[-C--:B------:R-:W-:Y:S01]  /*7150*/  FFMA.FTZ R7, R6, R5.reuse, -R7 ;  /* 0x0000000506077223 */ /* 0x080fe20000010807 */
[----:B------:R-:W-:Y:S01]  /*7160*/  FFMA.FTZ R117, R30, R5, R117 ;  /* 0x000000051e757223 */ /* 0x000fe20000010075 */
[----:B------:R-:W-:-:S02]  /*7170*/  F2FP.SATFINITE.E4M3.F32.PACK_AB_MERGE_C R124, R125, R124, RZ ;  /* 0x0000007c7d7c723e */ /* 0x000fc400048070ff */
[----:B------:R-:W-:Y:S02]  /*7180*/  F2FP.SATFINITE.E4M3.F32.PACK_AB_MERGE_C R11, R11, R130, RZ ;  /* 0x000000820b0b723e */ /* 0x000fe400048070ff */
[----:B------:R-:W-:Y:S02]  /*7190*/  F2FP.SATFINITE.E4M3.F32.PACK_AB_MERGE_C R118, R118, R119, RZ ;  /* 0x000000777676723e */ /* 0x000fe400048070ff */
[----:B------:R-:W-:Y:S02]  /*71a0*/  F2FP.SATFINITE.E4M3.F32.PACK_AB_MERGE_C R9, R121, R28, R123 ;  /* 0x0000001c7909723e */ /* 0x000fe4000480707b */
[----:B------:R-:W-:Y:S02]  /*71b0*/  F2FP.SATFINITE.E4M3.F32.PACK_AB_MERGE_C R11, R7, R128, R11 ;  /* 0x00000080070b723e */ /* 0x000fe4000480700b */
[----:B------:R-:W-:Y:S02]  /*71c0*/  F2FP.SATFINITE.E4M3.F32.PACK_AB_MERGE_C R13, R122, R29, R124 ;  /* 0x0000001d7a0d723e */ /* 0x000fe4000480707c */
[----:B------:R-:W-:-:S07]  /*71d0*/  F2FP.SATFINITE.E4M3.F32.PACK_AB_MERGE_C R15, R117, R120, R118 ;  /* 0x00000078750f723e */ /* 0x000fce0004807076 */
.L_x_9128:
[----:B------:R-:W-:Y:S05]  /*71e0*/  BSYNC B2 ;  /* 0x0000000000027941 */ /* 0x000fea0003800000 */
.L_x_9127:
[----:B------:R-:W-:Y:S01]  /*71f0*/  ISETP.GE.AND P3, PT, R114, R109, PT ;  /* 0x0000006d7200720c */ /* 0x000fe20003f66270 */
[----:B--2---:R4:W-:-:S12]  /*7200*/  ST.E.128 desc[UR60][R96.64], R8 ;  /* 0x0000000860007985 */ /* 0x0049d8000c101d3c */
[----:B------:R-:W-:-:S04]  /*7210*/  @!P3 IADD3 R4, P4, R101, R114, RZ ;  /* 0x000000726504b210 */ /* 0x000fc80007f9e0ff */
[----:B------:R-:W-:-:S05]  /*7220*/  @!P3 LEA.HI.X.SX32 R5, R114, R102, 0x1, P4 ;  /* 0x000000667205b211 */ /* 0x000fca00020f0eff */
[----:B---3--:R4:W-:Y:S04]  /*7230*/  @!P3 ST.E.128 desc[UR60][R4.64], R12 ;  /* 0x0000000c0400b985 */ /* 0x0089e8000c101d3c */
.L_x_9126:
[----:B------:R-:W-:Y:S05]  /*7240*/  BSYNC B1 ;  /* 0x0000000000017941 */ /* 0x000fea0003800000 */
.L_x_9125:
[----:B------:R-:W-:-:S03]  /*7250*/  UMOV UR4, 0xffffffff ;  /* 0xffffffff00047882 */ /* 0x000fc60000000000 */
[----:B------:R-:W-:Y:S05]  /*7260*/  BRA.DIV UR4, `(.L_x_9129) ;  /* 0x0000027a04c87947 */ /* 0x000fea000b800000 */
[----:B------:R0:W0:Y:S04]  /*7270*/  SHFL.IDX PT, R28, R100, 0x1, 0x1c1f ;  /* 0x003c1f00641c7f89 */ /* 0x00002800000e0000 */
[----:B----4-:R4:W0:Y:S02]  /*7280*/  SHFL.IDX PT, R14, R99, 0x1, 0x1c1f ;  /* 0x003c1f00630e7f89 */ /* 0x01082400000e0000 */
.L_x_9492:
        /* <DEDUP_REMOVED lines=20> */
[----:B------:R-:W0:Y:S04]  /*73d0*/  LDS.128 R4, [R4+0x18400] ;  /* 0x0184000004047984 */ /* 0x000e280000000c00 */
[----:B------:R-:W0:Y:S01]  /*73e0*/  LDS.128 R8, [R8+0x18400] ;  /* 0x0184000008087984 */ /* 0x000e220000000c00 */
[----:B------:R-:W-:Y:S05]  /*73f0*/  @P2 BRA `(.L_x_9133) ;  /* 0x0000000c00702947 */ /* 0x000fea0003800000 */
[--C-:B------:R-:W-:Y:S01]  /*7400*/  SHF.R.U32.HI R118, RZ, 0x8, R33.reuse ;  /* 0x00000008ff767819 */ /* 0x100fe20000011621 */
[----:B0-----:R-:W-:Y:S01]  /*7410*/  IMAD.MOV.U32 R31, RZ, RZ, R4 ;  /* 0x000000ffff1f7224 */ /* 0x001fe200078e0004 */
[--C-:B------:R-:W-:Y:S01]  /*7420*/  SHF.R.U32.HI R119, RZ, 0x10, R33.reuse ;  /* 0x00000010ff777819 */ /* 0x100fe20000011621 */
[----:B------:R-:W-:Y:S01]  /*7430*/  IMAD.MOV.U32 R29, RZ, RZ, R6 ;  /* 0x000000ffff1d7224 */ /* 0x000fe200078e0006 */
[----:B------:R-:W-:Y:S01]  /*7440*/  LOP3.LUT R32, R33, 0xff, RZ, 0xc0, !PT ;  /* 0x000000ff21207812 */ /* 0x000fe200078ec0ff */
[----:B------:R-:W-:Y:S01]  /*7450*/  IMAD.SHL.U32 R4, R118, 0x100, RZ ;  /* 0x0000010076047824 */ /* 0x000fe200078e00ff */
[----:B------:R-:W-:Y:S01]  /*7460*/  SHF.R.U32.HI R33, RZ, 0x18, R33 ;  /* 0x00000018ff217819 */ /* 0x000fe20000011621 */
[----:B------:R-:W-:Y:S01]  /*7470*/  IMAD.MOV.U32 R34, RZ, RZ, R8 ;  /* 0x000000ffff227224 */ /* 0x000fe200078e0008 */
[--C-:B------:R-:W-:Y:S01]  /*7480*/  SHF.R.U32.HI R116, RZ, 0x8, R35.reuse ;  /* 0x00000008ff747819 */ /* 0x100fe20000011623 */
[----:B------:R-:W-:Y:S01]  /*7490*/  IMAD.MOV.U32 R30, RZ, RZ, R10 ;  /* 0x000000ffff1e7224 */ /* 0x000fe200078e000a */
[----:B------:R-:W-:Y:S01]  /*74a0*/  PRMT R33, R33, 0x654, R32 ;  /* 0x0000065421217816 */ /* 0x000fe20000000020 */
[----:B------:R-:W-:Y:S01]  /*74b0*/  IMAD.U32 R8, R119, 0x10000, RZ ;  /* 0x0001000077087824 */ /* 0x000fe200078e00ff */
[----:B------:R-:W-:-:S02]  /*74c0*/  SHF.R.U32.HI R117, RZ, 0x10, R35 ;  /* 0x00000010ff757819 */ /* 0x000fc40000011623 */
[----:B------:R-:W-:Y:S02]  /*74d0*/  LOP3.LUT R36, R35, 0xff, RZ, 0xc0, !PT ;  /* 0x000000ff23247812 */ /* 0x000fe400078ec0ff */
[----:B------:R-:W-:Y:S02]  /*74e0*/  SHF.R.U32.HI R35, RZ, 0x18, R35 ;  /* 0x00000018ff237819 */ /* 0x000fe40000011623 */
[--C-:B------:R-:W-:Y:S02]  /*74f0*/  SHF.R.U32.HI R114, RZ, 0x8, R37.reuse ;  /* 0x00000008ff727819 */ /* 0x100fe40000011625 */
[--C-:B------:R-:W-:Y:S02]  /*7500*/  SHF.R.U32.HI R115, RZ, 0x10, R37.reuse ;  /* 0x00000010ff737819 */ /* 0x100fe40000011625 */
[----:B------:R-:W-:Y:S01]  /*7510*/  LOP3.LUT R38, R37, 0xff, RZ, 0xc0, !PT ;  /* 0x000000ff25267812 */ /* 0x000fe200078ec0ff */
[----:B------:R-:W-:Y:S01]  /*7520*/  IMAD.SHL.U32 R6, R114, 0x100, RZ ;  /* 0x0000010072067824 */ /* 0x000fe200078e00ff */
[----:B---3--:R-:W-:-:S02]  /*7530*/  SHF.R.U32.HI R101, RZ, 0x18, R37 ;  /* 0x00000018ff657819 */ /* 0x008fc40000011625 */
[----:B------:R-:W-:Y:S01]  /*7540*/  LOP3.LUT R33, R33, 0xff00, R4, 0xf8, !PT ;  /* 0x0000ff0021217812 */ /* 0x000fe200078ef804 */
[----:B------:R-:W-:Y:S01]  /*7550*/  IMAD.SHL.U32 R4, R116, 0x100, RZ ;  /* 0x0000010074047824 */ /* 0x000fe200078e00ff */
[----:B------:R-:W-:Y:S02]  /*7560*/  LOP3.LUT R37, R39, 0xff, RZ, 0xc0, !PT ;  /* 0x000000ff27257812 */ /* 0x000fe400078ec0ff */
[--C-:B------:R-:W-:Y:S02]  /*7570*/  SHF.R.U32.HI R96, RZ, 0x18, R39.reuse ;  /* 0x00000018ff607819 */ /* 0x100fe40000011627 */
[--C-:B------:R-:W-:Y:S02]  /*7580*/  SHF.R.U32.HI R97, RZ, 0x8, R39.reuse ;  /* 0x00000008ff617819 */ /* 0x100fe40000011627 */
[----:B------:R-:W-:Y:S02]  /*7590*/  PRMT R35, R35, 0x654, R36 ;  /* 0x0000065423237816 */ /* 0x000fe40000000024 */
[----:B--2---:R-:W-:Y:S01]  /*75a0*/  SHF.R.U32.HI R102, RZ, 0x10, R39 ;  /* 0x00000010ff667819 */ /* 0x004fe20000011627 */
[----:B------:R-:W-:Y:S01]  /*75b0*/  IMAD.SHL.U32 R10, R97, 0x100, RZ ;  /* 0x00000100610a7824 */ /* 0x000fe200078e00ff */
[----:B------:R-:W-:-:S02]  /*75c0*/  PRMT R39, R101, 0x654, R38 ;  /* 0x0000065465277816 */ /* 0x000fc40000000026 */
[----:B------:R-:W-:Y:S01]  /*75d0*/  PRMT R101, R96, 0x654, R37 ;  /* 0x0000065460657816 */ /* 0x000fe20000000025 */
[----:B------:R-:W-:Y:S01]  /*75e0*/  IMAD.U32 R96, R102, 0x10000, RZ ;  /* 0x0001000066607824 */ /* 0x000fe200078e00ff */
[----:B------:R-:W-:Y:S01]  /*75f0*/  LOP3.LUT R37, R35, 0xff00, R4, 0xf8, !PT ;  /* 0x0000ff0023257812 */ /* 0x000fe200078ef804 */
[----:B------:R-:W-:Y:S01]  /*7600*/  IMAD.U32 R4, R117, 0x10000, RZ ;  /* 0x0001000075047824 */ /* 0x000fe200078e00ff */
[----:B------:R-:W-:Y:S02]  /*7610*/  LOP3.LUT R97, R39, 0xff00, R6, 0xf8, !PT ;  /* 0x0000ff0027617812 */ /* 0x000fe400078ef806 */
[----:B------:R-:W-:Y:S02]  /*7620*/  F2FP.F16.E4M3.UNPACK_B R39, R113.H1 ;  /* 0x00000071ff27723e */ /* 0x000fe400030006ff */
[----:B------:R-:W-:Y:S02]  /*7630*/  F2FP.F16.E4M3.UNPACK_B R32, R31.H1 ;  /* 0x0000001fff20723e */ /* 0x000fe400030006ff */
[----:B------:R-:W-:Y:S01]  /*7640*/  F2FP.F16.E4M3.UNPACK_B R35, R34.H1 ;  /* 0x00000022ff23723e */ /* 0x000fe200030006ff */
[--C-:B------:R-:W-:Y:S01]  /*7650*/  HADD2.F32 R6, -RZ, R39.reuse.H0_H0 ;  /* 0x20000027ff067230 */ /* 0x100fe20000004100 */
[----:B------:R-:W-:Y:S01]  /*7660*/  LOP3.LUT R4, R37, 0xff0000, R4, 0xf8, !PT ;  /* 0x00ff000025047812 */ /* 0x000fe200078ef804 */
[----:B------:R-:W-:Y:S01]  /*7670*/  HADD2.F32 R39, -RZ, R39.H1_H1 ;  /* 0x30000027ff277230 */ /* 0x000fe20000004100 */
[----:B------:R-:W-:Y:S01]  /*7680*/  LOP3.LUT R8, R33, 0xff0000, R8, 0xf8, !PT ;  /* 0x00ff000021087812 */ /* 0x000fe200078ef808 */
[----:B------:R-:W-:Y:S01]  /*7690*/  HADD2.F32 R33, -RZ, R32.H0_H0 ;  /* 0x20000020ff217230 */ /* 0x000fe20000004100 */
[----:B------:R-:W-:Y:S01]  /*76a0*/  F2FP.F16.E4M3.UNPACK_B R37, R110.H1 ;  /* 0x0000006eff25723e */ /* 0x000fe200030006ff */
[----:B------:R-:W-:Y:S01]  /*76b0*/  HADD2.F32 R36, -RZ, R35.H0_H0 ;  /* 0x20000023ff247230 */ /* 0x000fe20000004100 */
[----:B------:R-:W-:Y:S01]  /*76c0*/  LOP3.LUT R101, R101, 0xff00, R10, 0xf8, !PT ;  /* 0x0000ff0065657812 */ /* 0x000fe200078ef80a */
[----:B------:R-:W-:-:S02]  /*76d0*/  IMAD.U32 R10, R115, 0x10000, RZ ;  /* 0x00010000730a7824 */ /* 0x000fc400078e00ff */
[-C--:B------:R-:W-:Y:S01]  /*76e0*/  FMUL.FTZ R115, R33, R6.reuse ;  /* 0x0000000621737220 */ /* 0x080fe20000410000 */
[--C-:B------:R-:W-:Y:S02]  /*76f0*/  HADD2.F32 R38, -RZ, R37.reuse.H0_H0 ;  /* 0x20000025ff267230 */ /* 0x100fe40000004100 */
[C---:B------:R-:W-:Y:S01]  /*7700*/  FMUL.FTZ R102, R36.reuse, R6 ;  /* 0x0000000624667220 */ /* 0x040fe20000410000 */
[----:B------:R-:W-:Y:S01]  /*7710*/  F2FP.F16.E4M3.UNPACK_B R113, R113 ;  /* 0x00000071ff71723e */ /* 0x000fe200020006ff */
[----:B------:R-:W-:Y:S01]  /*7720*/  HADD2.F32 R37, -RZ, R37.H1_H1 ;  /* 0x30000025ff257230 */ /* 0x000fe20000004100 */
[----:B------:R-:W-:Y:S01]  /*7730*/  LOP3.LUT R10, R97, 0xff0000, R10, 0xf8, !PT ;  /* 0x00ff0000610a7812 */ /* 0x000fe200078ef80a */
[-C--:B------:R-:W-:Y:S01]  /*7740*/  FFMA.FTZ R115, R36, R38.reuse, R115 ;  /* 0x0000002624737223 */ /* 0x080fe20000010073 */
[----:B------:R-:W-:Y:S01]  /*7750*/  FFMA.FTZ R97, R33, R38, -R102 ;  /* 0x0000002621617223 */ /* 0x000fe20000010866 */
[----:B------:R-:W-:Y:S01]  /*7760*/  HADD2.F32 R36, -RZ, R35.H1_H1 ;  /* 0x30000023ff247230 */ /* 0x000fe20000004100 */
[----:B------:R-:W-:Y:S01]  /*7770*/  F2FP.F16.E4M3.UNPACK_B R34, R34 ;  /* 0x00000022ff22723e */ /* 0x000fe200020006ff */
[----:B------:R-:W-:Y:S01]  /*7780*/  HADD2.F32 R33, -RZ, R32.H1_H1 ;  /* 0x30000020ff217230 */ /* 0x000fe20000004100 */
[----:B------:R-:W-:Y:S01]  /*7790*/  F2FP.F16.E4M3.UNPACK_B R31, R31 ;  /* 0x0000001fff1f723e */ /* 0x000fe200020006ff */
[----:B------:R-:W-:Y:S01]  /*77a0*/  HADD2.F32 R38, -RZ, R113.H0_H0 ;  /* 0x20000071ff267230 */ /* 0x000fe20000004100 */
[----:B------:R-:W-:Y:S01]  /*77b0*/  LOP3.LUT R6, R101, 0xff0000, R96, 0xf8, !PT ;  /* 0x00ff000065067812 */ /* 0x000fe200078ef860 */
        /* <DEDUP_REMOVED lines=40> */
[--C-:B------:R-:W-:Y:S02]  /*7a40*/  HADD2.F32 R35, -RZ, R112.reuse.H0_H0 ;  /* 0x20000070ff237230 */ /* 0x100fe40000004100 */
[----:B------:R-:W-:Y:S01]  /*7a50*/  FFMA.FTZ R117, R31, R36, -R32 ;  /* 0x000000241f757223 */ /* 0x000fe20000010820 */
[----:B------:R-:W-:Y:S01]  /*7a60*/  F2FP.F16.E4M3.UNPACK_B R31, R30 ;  /* 0x0000001eff1f723e */ /* 0x000fe200020006ff */
[----:B------:R-:W-:Y:S01]  /*7a70*/  HADD2.F32 R30, -RZ, R29.H0_H0 ;  /* 0x2000001dff1e7230 */ /* 0x000fe20000004100 */
[----:B------:R-:W-:Y:S01]  /*7a80*/  F2FP.F16.E4M3.UNPACK_B R108, R108 ;  /* 0x0000006cff6c723e */ /* 0x000fe200020006ff */
[----:B------:R-:W-:Y:S01]  /*7a90*/  FFMA.FTZ R119, R33, R36, R38 ;  /* 0x0000002421777223 */ /* 0x000fe20000010026 */
[----:B------:R-:W-:Y:S01]  /*7aa0*/  HADD2.F32 R112, -RZ, R112.H1_H1 ;  /* 0x30000070ff707230 */ /* 0x000fe20000004100 */
[----:B------:R-:W-:Y:S01]  /*7ab0*/  F2FP.F16.E4M3.UNPACK_B R38, R10 ;  /* 0x0000000aff26723e */ /* 0x000fe200020006ff */
[--C-:B------:R-:W-:Y:S01]  /*7ac0*/  HADD2.F32 R32, -RZ, R31.reuse.H0_H0 ;  /* 0x2000001fff207230 */ /* 0x100fe20000004100 */
[----:B------:R-:W-:Y:S01]  /*7ad0*/  F2FP.SATFINITE.E4M3.F32.PACK_AB_MERGE_C R110, R117, R110, RZ ;  /* 0x0000006e756e723e */ /* 0x000fe200048070ff */
[----:B------:R-:W-:Y:S01]  /*7ae0*/  HADD2.F32 R31, -RZ, R31.H1_H1 ;  /* 0x3000001fff1f7230 */ /* 0x000fe20000004100 */
[----:B------:R-:W-:Y:S01]  /*7af0*/  F2FP.SATFINITE.E4M3.F32.PACK_AB_MERGE_C R118, R119, R118, RZ ;  /* 0x000000767776723e */ /* 0x000fe200048070ff */
[----:B------:R-:W-:-:S02]  /*7b00*/  HADD2.F32 R33, -RZ, R108.H0_H0 ;  /* 0x2000006cff217230 */ /* 0x000fc40000004100 */
[-C--:B------:R-:W-:Y:S01]  /*7b10*/  FMUL.FTZ R37, R32, R35.reuse ;  /* 0x0000002320257220 */ /* 0x080fe20000410000 */
[----:B------:R-:W-:Y:S02]  /*7b20*/  HADD2.F32 R29, -RZ, R29.H1_H1 ;  /* 0x3000001dff1d7230 */ /* 0x000fe40000004100 */
[C---:B------:R-:W-:Y:S01]  /*7b30*/  FMUL.FTZ R35, R30.reuse, R35 ;  /* 0x000000231e237220 */ /* 0x040fe20000410000 */
[----:B------:R-:W-:Y:S02]  /*7b40*/  HADD2.F32 R108, -RZ, R108.H1_H1 ;  /* 0x3000006cff6c7230 */ /* 0x000fe40000004100 */
[-C--:B------:R-:W-:Y:S01]  /*7b50*/  FMUL.FTZ R34, R31, R112.reuse ;  /* 0x000000701f227220 */ /* 0x080fe20000410000 */
[-C--:B------:R-:W-:Y:S01]  /*7b60*/  FFMA.FTZ R30, R30, R33.reuse, -R37 ;  /* 0x000000211e1e7223 */ /* 0x080fe20000010825 */
[----:B------:R-:W-:Y:S01]  /*7b70*/  FFMA.FTZ R101, R32, R33, R35 ;  /* 0x0000002120657223 */ /* 0x000fe20000010023 */
[C---:B------:R-:W-:Y:S01]  /*7b80*/  FMUL.FTZ R112, R29.reuse, R112 ;  /* 0x000000701d707220 */ /* 0x040fe20000410000 */
[----:B------:R-:W-:Y:S01]  /*7b90*/  F2FP.F16.E4M3.UNPACK_B R35, R9 ;  /* 0x00000009ff23723e */ /* 0x000fe200020006ff */
[-C--:B------:R-:W-:Y:S01]  /*7ba0*/  FFMA.FTZ R29, R29, R108.reuse, -R34 ;  /* 0x0000006c1d1d7223 */ /* 0x080fe20000010822 */
[----:B------:R-:W-:Y:S01]  /*7bb0*/  F2FP.F16.E4M3.UNPACK_B R33, R5 ;  /* 0x00000005ff21723e */ /* 0x000fe200020006ff */
[----:B------:R-:W-:Y:S01]  /*7bc0*/  FFMA.FTZ R112, R31, R108, R112 ;  /* 0x0000006c1f707223 */ /* 0x000fe20000010070 */
[----:B------:R-:W-:Y:S01]  /*7bd0*/  F2FP.SATFINITE.E4M3.F32.PACK_AB_MERGE_C R32, R114, R97, RZ ;  /* 0x000000617220723e */ /* 0x000fe200048070ff */
[----:B------:R-:W-:Y:S01]  /*7be0*/  HADD2.F32 R36, -RZ, R35.H0_H0 ;  /* 0x20000023ff247230 */ /* 0x000fe20000004100 */
[----:B------:R-:W-:Y:S01]  /*7bf0*/  F2FP.F16.E4M3.UNPACK_B R37, R8 ;  /* 0x00000008ff25723e */ /* 0x000fe200020006ff */
[----:B------:R-:W-:Y:S01]  /*7c00*/  HADD2.F32 R97, -RZ, R38.H0_H0 ;  /* 0x20000026ff617230 */ /* 0x000fe20000004100 */
[----:B------:R-:W-:Y:S01]  /*7c10*/  F2FP.SATFINITE.E4M3.F32.PACK_AB_MERGE_C R30, R29, R30, R110 ;  /* 0x0000001e1d1e723e */ /* 0x000fe2000480706e */
[----:B------:R-:W-:Y:S01]  /*7c20*/  HADD2.F32 R34, -RZ, R33.H0_H0 ;  /* 0x20000021ff227230 */ /* 0x000fe20000004100 */
[----:B------:R-:W-:Y:S01]  /*7c30*/  F2FP.SATFINITE.E4M3.F32.PACK_AB_MERGE_C R32, R102, R39, R32 ;  /* 0x000000276620723e */ /* 0x000fe20004807020 */
[----:B------:R-:W-:Y:S01]  /*7c40*/  HADD2.F32 R39, -RZ, R37.H0_H0 ;  /* 0x20000025ff277230 */ /* 0x000fe20000004100 */
[----:B------:R-:W-:Y:S01]  /*7c50*/  F2FP.SATFINITE.E4M3.F32.PACK_AB_MERGE_C R29, R112, R101, R118 ;  /* 0x00000065701d723e */ /* 0x000fe20004807076 */
[-C--:B------:R-:W-:Y:S01]  /*7c60*/  FMUL.FTZ R101, R36, R97.reuse ;  /* 0x0000006124657220 */ /* 0x080fe20000410000 */
[----:B------:R-:W-:Y:S01]  /*7c70*/  FMUL.FTZ R97, R34, R97 ;  /* 0x0000006122617220 */ /* 0x000fe20000410000 */
[----:B------:R-:W-:Y:S01]  /*7c80*/  F2FP.SATFINITE.E4M3.F32.PACK_AB_MERGE_C R31, R116, R115, RZ ;  /* 0x00000073741f723e */ /* 0x000fe200048070ff */
[----:B------:R-:W-:-:S02]  /*7c90*/  HADD2.F32 R35, -RZ, R35.H1_H1 ;  /* 0x30000023ff237230 */ /* 0x000fc40000004100 */
[-C--:B------:R-:W-:Y:S01]  /*7ca0*/  FFMA.FTZ R101, R34, R39.reuse, -R101 ;  /* 0x0000002722657223 */ /* 0x080fe20000010865 */
[----:B------:R-:W-:Y:S02]  /*7cb0*/  HADD2.F32 R38, -RZ, R38.H1_H1 ;  /* 0x30000026ff267230 */ /* 0x000fe40000004100 */
[----:B------:R-:W-:Y:S01]  /*7cc0*/  FFMA.FTZ R97, R36, R39, R97 ;  /* 0x0000002724617223 */ /* 0x000fe20000010061 */
[----:B------:R-:W-:Y:S01]  /*7cd0*/  F2FP.SATFINITE.E4M3.F32.PACK_AB_MERGE_C R31, R113, R96, R31 ;  /* 0x00000060711f723e */ /* 0x000fe2000480701f */
[----:B------:R-:W-:Y:S01]  /*7ce0*/  HADD2.F32 R33, -RZ, R33.H1_H1 ;  /* 0x30000021ff217230 */ /* 0x000fe20000004100 */
[----:B------:R-:W-:Y:S01]  /*7cf0*/  F2FP.F16.E4M3.UNPACK_B R34, R9.H1 ;  /* 0x00000009ff22723e */ /* 0x000fe200030006ff */
[----:B------:R-:W-:Y:S02]  /*7d00*/  HADD2.F32 R36, -RZ, R37.H1_H1 ;  /* 0x30000025ff247230 */ /* 0x000fe40000004100 */
[-C--:B------:R-:W-:Y:S01]  /*7d10*/  FMUL.FTZ R96, R35, R38.reuse ;  /* 0x0000002623607220 */ /* 0x080fe20000410000 */
[----:B------:R-:W-:Y:S01]  /*7d20*/  F2FP.F16.E4M3.UNPACK_B R5, R5.H1 ;  /* 0x00000005ff05723e */ /* 0x000fe200030006ff */
[C---:B------:R-:W-:Y:S01]  /*7d30*/  FMUL.FTZ R38, R33.reuse, R38 ;  /* 0x0000002621267220 */ /* 0x040fe20000410000 */
[----:B------:R-:W-:Y:S01]  /*7d40*/  F2FP.F16.E4M3.UNPACK_B R8, R8.H1 ;  /* 0x00000008ff08723e */ /* 0x000fe200030006ff */
[----:B------:R-:W-:Y:S01]  /*7d50*/  FFMA.FTZ R102, R33, R36, -R96 ;  /* 0x0000002421667223 */ /* 0x000fe20000010860 */
[----:B------:R-:W-:Y:S01]  /*7d60*/  F2FP.F16.E4M3.UNPACK_B R33, R10.H1 ;  /* 0x0000000aff21723e */ /* 0x000fe200030006ff */
[----:B------:R-:W-:Y:S01]  /*7d70*/  FFMA.FTZ R108, R35, R36, R38 ;  /* 0x00000024236c7223 */ /* 0x000fe20000010026 */
[----:B------:R-:W-:Y:S01]  /*7d80*/  HADD2.F32 R10, -RZ, R34.H0_H0 ;  /* 0x20000022ff0a7230 */ /* 0x000fe20000004100 */
[----:B------:R-:W-:Y:S01]  /*7d90*/  F2FP.F16.E4M3.UNPACK_B R37, R6 ;  /* 0x00000006ff25723e */ /* 0x000fe200020006ff */
[----:B------:R-:W-:-:S02]  /*7da0*/  HADD2.F32 R9, -RZ, R5.H0_H0 ;  /* 0x20000005ff097230 */ /* 0x000fc40000004100 */
[--C-:B------:R-:W-:Y:S02]  /*7db0*/  HADD2.F32 R35, -RZ, R33.reuse.H0_H0 ;  /* 0x20000021ff237230 */ /* 0x100fe40000004100 */
[----:B------:R-:W-:Y:S02]  /*7dc0*/  HADD2.F32 R34, -RZ, R34.H1_H1 ;  /* 0x30000022ff227230 */ /* 0x000fe40000004100 */
[----:B------:R-:W-:Y:S02]  /*7dd0*/  HADD2.F32 R36, -RZ, R33.H1_H1 ;  /* 0x30000021ff247230 */ /* 0x000fe40000004100 */
[-C--:B------:R-:W-:Y:S01]  /*7de0*/  FMUL.FTZ R38, R10, R35.reuse ;  /* 0x000000230a267220 */ /* 0x080fe20000410000 */
[----:B------:R-:W-:Y:S02]  /*7df0*/  HADD2.F32 R33, -RZ, R8.H0_H0 ;  /* 0x20000008ff217230 */ /* 0x000fe40000004100 */
[----:B------:R-:W-:Y:S01]  /*7e00*/  FMUL.FTZ R35, R9, R35 ;  /* 0x0000002309237220 */ /* 0x000fe20000410000 */
[----:B------:R-:W-:-:S02]  /*7e10*/  HADD2.F32 R5, -RZ, R5.H1_H1 ;  /* 0x30000005ff057230 */ /* 0x000fc40000004100 */
[-C--:B------:R-:W-:Y:S01]  /*7e20*/  FMUL.FTZ R96, R34, R36.reuse ;  /* 0x0000002422607220 */ /* 0x080fe20000410000 */
[----:B------:R-:W-:Y:S02]  /*7e30*/  HADD2.F32 R8, -RZ, R8.H1_H1 ;  /* 0x30000008ff087230 */ /* 0x000fe40000004100 */
[----:B------:R-:W-:Y:S01]  /*7e40*/  FFMA.FTZ R112, R10, R33, R35 ;  /* 0x000000210a707223 */ /* 0x000fe20000010023 */
[----:B------:R-:W-:Y:S01]  /*7e50*/  F2FP.F16.E4M3.UNPACK_B R10, R11 ;  /* 0x0000000bff0a723e */ /* 0x000fe200020006ff */
[----:B------:R-:W-:Y:S01]  /*7e60*/  FFMA.FTZ R110, R9, R33, -R38 ;  /* 0x00000021096e7223 */ /* 0x000fe20000010826 */
[C---:B------:R-:W-:Y:S01]  /*7e70*/  FMUL.FTZ R9, R5.reuse, R36 ;  /* 0x0000002405097220 */ /* 0x040fe20000410000 */
[----:B------:R-:W-:Y:S01]  /*7e80*/  FFMA.FTZ R113, R5, R8, -R96 ;  /* 0x0000000805717223 */ /* 0x000fe20000010860 */
[-C--:B------:R-:W-:Y:S01]  /*7e90*/  F2FP.F16.E4M3.UNPACK_B R5, R7.reuse ;  /* 0x00000007ff05723e */ /* 0x080fe200020006ff */
[----:B------:R-:W-:Y:S01]  /*7ea0*/  HADD2.F32 R33, -RZ, R10.H0_H0 ;  /* 0x2000000aff217230 */ /* 0x000fe20000004100 */
[----:B------:R-:W-:Y:S01]  /*7eb0*/  F2FP.F16.E4M3.UNPACK_B R38, R6.H1 ;  /* 0x00000006ff26723e */ /* 0x000fe200030006ff */
[----:B------:R-:W-:Y:S01]  /*7ec0*/  HADD2.F32 R39, -RZ, R37.H0_H0 ;  /* 0x20000025ff277230 */ /* 0x000fe20000004100 */
[----:B------:R-:W-:Y:S01]  /*7ed0*/  F2FP.F16.E4M3.UNPACK_B R7, R7.H1 ;  /* 0x00000007ff07723e */ /* 0x000fe200030006ff */
[----:B------:R-:W-:Y:S01]  /*7ee0*/  FFMA.FTZ R115, R34, R8, R9 ;  /* 0x0000000822737223 */ /* 0x000fe20000010009 */
        /* <DEDUP_REMOVED lines=8> */
[C---:B------:R-:W-:Y:S01]  /*7f70*/  FMUL.FTZ R114, R8.reuse, R39 ;  /* 0x0000002708727220 */ /* 0x040fe20000410000 */
[----:B------:R-:W-:Y:S01]  /*7f80*/  HADD2.F32 R35, -RZ, R6.H0_H0 ;  /* 0x20000006ff237230 */ /* 0x000fe20000004100 */
[----:B------:R-:W-:Y:S01]  /*7f90*/  F2FP.SATFINITE.E4M3.F32.PACK_AB_MERGE_C R110, R113, R110, RZ ;  /* 0x0000006e716e723e */ /* 0x000fe200048070ff */
[----:B------:R-:W-:Y:S02]  /*7fa0*/  HADD2.F32 R11, -RZ, R11.H1_H1 ;  /* 0x3000000bff0b7230 */ /* 0x000fe40000004100 */
[----:B------:R-:W-:Y:S01]  /*7fb0*/  FMUL.FTZ R39, R9, R96 ;  /* 0x0000006009277220 */ /* 0x000fe20000410000 */
[----:B------:R-:W-:Y:S02]  /*7fc0*/  HADD2.F32 R38, -RZ, R38.H1_H1 ;  /* 0x30000026ff267230 */ /* 0x000fe40000004100 */
[----:B------:R-:W-:Y:S01]  /*7fd0*/  FFMA.FTZ R117, R8, R35, -R117 ;  /* 0x0000002308757223 */ /* 0x000fe20000010875 */
[----:B------:R-:W-:-:S02]  /*7fe0*/  HADD2.F32 R7, -RZ, R7.H1_H1 ;  /* 0x30000007ff077230 */ /* 0x000fc40000004100 */
[C---:B------:R-:W-:Y:S01]  /*7ff0*/  FMUL.FTZ R116, R4.reuse, R96 ;  /* 0x0000006004747220 */ /* 0x040fe20000410000 */
        /* <DEDUP_REMOVED lines=9> */
[CC--:B------:R-:W-:Y:S01]  /*8090*/  FMUL.FTZ R4, R10.reuse, R37.reuse ;  /* 0x000000250a047220 */ /* 0x0c0fe20000410000 */
[----:B------:R-:W-:Y:S02]  /*80a0*/  HADD2.F32 R6, -RZ, R6.H1_H1 ;  /* 0x30000006ff067230 */ /* 0x000fe40000004100 */
[-C--:B------:R-:W-:Y:S01]  /*80b0*/  FFMA.FTZ R7, R7, R34.reuse, -R8 ;  /* 0x0000002207077223 */ /* 0x080fe20000010808 */
[----:B------:R-:W-:Y:S01]  /*80c0*/  FFMA.FTZ R38, R11, R34, R38 ;  /* 0x000000220b267223 */ /* 0x000fe20000010026 */
[----:B------:R-:W-:Y:S01]  /*80d0*/  FMUL.FTZ R37, R5, R37 ;  /* 0x0000002505257220 */ /* 0x000fe20000410000 */
[----:B------:R-:W-:Y:S01]  /*80e0*/  FFMA.FTZ R114, R33, R35, R114 ;  /* 0x0000002321727223 */ /* 0x000fe20000010072 */
[----:B------:R-:W-:Y:S01]  /*80f0*/  FFMA.FTZ R4, R5, R6, -R4 ;  /* 0x0000000605047223 */ /* 0x000fe20000010804 */
[----:B------:R-:W-:Y:S01]  /*8100*/  F2FP.SATFINITE.E4M3.F32.PACK_AB_MERGE_C R7, R7, R116, RZ ;  /* 0x000000740707723e */ /* 0x000fe200048070ff */
[----:B------:R-:W-:Y:S01]  /*8110*/  FFMA.FTZ R37, R10, R6, R37 ;  /* 0x000000060a257223 */ /* 0x000fe20000010025 */
        /* <DEDUP_REMOVED lines=8> */
[----:B------:R-:W-:-:S02]  /*81a0*/  F2FP.SATFINITE.E4M3.F32.PACK_AB_MERGE_C R9, R108, R97, R112 ;  /* 0x000000616c09723e */ /* 0x000fc40004807070 */
[----:B------:R-:W-:-:S07]  /*81b0*/  F2FP.SATFINITE.E4M3.F32.PACK_AB_MERGE_C R11, R37, R114, R38 ;  /* 0x00000072250b723e */ /* 0x000fce0004807026 */
.L_x_9133:
[----:B------:R-:W-:Y:S05]  /*81c0*/  BSYNC B2 ;  /* 0x0000000000027941 */ /* 0x000fea0003800000 */
.L_x_9132:
[----:B------:R-:W-:Y:S01]  /*81d0*/  ISETP.GE.AND P3, PT, R15, R109, PT ;  /* 0x0000006d0f00720c */ /* 0x000fe20003f66270 */
[----:B0-----:R0:W-:-:S12]  /*81e0*/  ST.E.128 desc[UR60][R12.64], R4 ;  /* 0x000000040c007985 */ /* 0x0011d8000c101d3c */
[----:B------:R-:W-:-:S04]  /*81f0*/  @!P3 IADD3 R14, P4, R15, R14, RZ ;  /* 0x0000000e0f0eb210 */ /* 0x000fc80007f9e0ff */
[----:B------:R-:W-:-:S05]  /*8200*/  @!P3 LEA.HI.X.SX32 R15, R15, R28, 0x1, P4 ;  /* 0x0000001c0f0fb211 */ /* 0x000fca00020f0eff */
[----:B------:R0:W-:Y:S04]  /*8210*/  @!P3 ST.E.128 desc[UR60][R14.64], R8 ;  /* 0x000000080e00b985 */ /* 0x0001e8000c101d3c */
.L_x_9131:
[----:B------:R-:W-:Y:S05]  /*8220*/  BSYNC B1 ;  /* 0x0000000000017941 */ /* 0x000fea0003800000 */
.L_x_9130:
[----:B------:R-:W-:-:S03]  /*8230*/  UMOV UR4, 0xffffffff ;  /* 0xffffffff00047882 */ /* 0x000fc60000000000 */
[----:B------:R-:W-:Y:S05]  /*8240*/  BRA.DIV UR4, `(.L_x_9134) ;  /* 0x0000026e04187947 */ /* 0x000fea000b800000 */
[----:B0-----:R-:W0:Y:S04]  /*8250*/  SHFL.IDX PT, R100, R100, 0x2, 0x1c1f ;  /* 0x005c1f0064647f89 */ /* 0x001e2800000e0000 */
[----:B------:R0:W0:Y:S02]  /*8260*/  SHFL.IDX PT, R14, R99, 0x2, 0x1c1f ;  /* 0x005c1f00630e7f89 */ /* 0x00002400000e0000 */
.L_x_9496:
        /* <DEDUP_REMOVED lines=10> */
[----:B------:R-:W-:Y:S02]  /*8310*/  IMAD.SHL.U32 R15, R4, 0x10, RZ ;  /* 0x00000010040f7824 */ /* 0x000fe400078e00ff */
[----:B------:R-:W-:-:S03]  /*8320*/  IMAD R4, R191, 0x5000, R0 ;  /* 0x00005000bf047824 */ /* 0x000fc600078e0200 */
[----:B------:R-:W-:Y:S01]  /*8330*/  LOP3.LUT R5, R210, 0x70, R15, 0xf8, !PT ;  /* 0x00000070d2057812 */ /* 0x000fe200078ef80f */
[----:B------:R-:W-:-:S03]  /*8340*/  IMAD.IADD R4, R17, 0x1, R4 ;  /* 0x0000000111047824 */ /* 0x000fc600078e0204 */
[----:B------:R-:W-:-:S05]  /*8350*/  LOP3.LUT R5, R5, R74, RZ, 0x3c, !PT ;  /* 0x0000004a05057212 */ /* 0x000fca00078e3cff */
[----:B------:R-:W-:-:S04]  /*8360*/  IMAD.IADD R6, R218, 0x1, R5 ;  /* 0x00000001da067824 */ /* 0x000fc800078e0205 */
[----:B------:R-:W-:-:S04]  /*8370*/  IMAD R6, R191, 0x5000, R6 ;  /* 0x00005000bf067824 */ /* 0x000fc800078e0206 */
[----:B------:R-:W-:Y:S02]  /*8380*/  IMAD.IADD R8, R17, 0x1, R6 ;  /* 0x0000000111087824 */ /* 0x000fe400078e0206 */
[----:B------:R-:W0:Y:S04]  /*8390*/  LDS.128 R4, [R4+0x18400] ;  /* 0x0184000004047984 */ /* 0x000e280000000c00 */
[----:B------:R-:W0:Y:S01]  /*83a0*/  LDS.128 R8, [R8+0x18400] ;  /* 0x0184000008087984 */ /* 0x000e220000000c00 */
[----:B------:R-:W-:Y:S05]  /*83b0*/  @P2 BRA `(.L_x_9136) ;  /* 0x0000000c00682947 */ /* 0x000fea0003800000 */
[--C-:B------:R-:W-:Y:S01]  /*83c0*/  SHF.R.U32.HI R35, RZ, 0x8, R41.reuse ;  /* 0x00000008ff237819 */ /* 0x100fe20000011629 */
[----:B0-----:R-:W-:Y:S01]  /*83d0*/  IMAD.MOV.U32 R28, RZ, RZ, R4 ;  /* 0x000000ffff1c7224 */ /* 0x001fe200078e0004 */
[----:B------:R-:W-:Y:S01]  /*83e0*/  SHF.R.U32.HI R44, RZ, 0x18, R41 ;  /* 0x00000018ff2c7819 */ /* 0x000fe20000011629 */
[----:B------:R-:W-:Y:S01]  /*83f0*/  IMAD.MOV.U32 R31, RZ, RZ, R6 ;  /* 0x000000ffff1f7224 */ /* 0x000fe200078e0006 */
[----:B------:R-:W-:Y:S01]  /*8400*/  LOP3.LUT R29, R41, 0xff, RZ, 0xc0, !PT ;  /* 0x000000ff291d7812 */ /* 0x000fe200078ec0ff */
[----:B------:R-:W-:Y:S01]  /*8410*/  IMAD.SHL.U32 R4, R35, 0x100, RZ ;  /* 0x0000010023047824 */ /* 0x000fe200078e00ff */
[----:B------:R-:W-:Y:S01]  /*8420*/  SHF.R.U32.HI R37, RZ, 0x8, R45 ;  /* 0x00000008ff257819 */ /* 0x000fe2000001162d */
[----:B------:R-:W-:Y:S01]  /*8430*/  IMAD.MOV.U32 R32, RZ, RZ, R8 ;  /* 0x000000ffff207224 */ /* 0x000fe200078e0008 */
[----:B------:R-:W-:Y:S01]  /*8440*/  SHF.R.U32.HI R40, RZ, 0x8, R43 ;  /* 0x00000008ff287819 */ /* 0x000fe2000001162b */
[----:B------:R-:W-:Y:S01]  /*8450*/  IMAD.MOV.U32 R35, RZ, RZ, R10 ;  /* 0x000000ffff237224 */ /* 0x000fe200078e000a */
[----:B------:R-:W-:Y:S01]  /*8460*/  SHF.R.U32.HI R36, RZ, 0x18, R45 ;  /* 0x00000018ff247819 */ /* 0x000fe2000001162d */
[----:B------:R-:W-:Y:S01]  /*8470*/  IMAD.SHL.U32 R37, R37, 0x100, RZ ;  /* 0x0000010025257824 */ /* 0x000fe200078e00ff */
[----:B------:R-:W-:-:S02]  /*8480*/  LOP3.LUT R33, R45, 0xff, RZ, 0xc0, !PT ;  /* 0x000000ff2d217812 */ /* 0x000fc400078ec0ff */
[----:B------:R-:W-:Y:S02]  /*8490*/  SHF.R.U32.HI R42, RZ, 0x10, R41 ;  /* 0x00000010ff2a7819 */ /* 0x000fe40000011629 */
[----:B------:R-:W-:Y:S02]  /*84a0*/  PRMT R29, R44, 0x654, R29 ;  /* 0x000006542c1d7816 */ /* 0x000fe4000000001d */
[----:B------:R-:W-:Y:S02]  /*84b0*/  SHF.R.U32.HI R97, RZ, 0x18, R43 ;  /* 0x00000018ff617819 */ /* 0x000fe4000001162b */
[----:B------:R-:W-:Y:S02]  /*84c0*/  LOP3.LUT R30, R43, 0xff, RZ, 0xc0, !PT ;  /* 0x000000ff2b1e7812 */ /* 0x000fe400078ec0ff */
[----:B------:R-:W-:Y:S01]  /*84d0*/  PRMT R6, R36, 0x654, R33 ;  /* 0x0000065424067816 */ /* 0x000fe20000000021 */
[----:B------:R-:W-:Y:S01]  /*84e0*/  IMAD.SHL.U32 R33, R40, 0x100, RZ ;  /* 0x0000010028217824 */ /* 0x000fe200078e00ff */
[----:B------:R-:W-:-:S02]  /*84f0*/  SHF.R.U32.HI R38, RZ, 0x10, R43 ;  /* 0x00000010ff267819 */ /* 0x000fc4000001162b */
[----:B------:R-:W-:Y:S02]  /*8500*/  SHF.R.U32.HI R39, RZ, 0x8, R47 ;  /* 0x00000008ff277819 */ /* 0x000fe4000001162f */
[----:B------:R-:W-:Y:S01]  /*8510*/  LOP3.LUT R4, R29, 0xff00, R4, 0xf8, !PT ;  /* 0x0000ff001d047812 */ /* 0x000fe200078ef804 */
[----:B------:R-:W-:Y:S01]  /*8520*/  IMAD.U32 R29, R42, 0x10000, RZ ;  /* 0x000100002a1d7824 */ /* 0x000fe200078e00ff */
[----:B------:R-:W-:Y:S01]  /*8530*/  PRMT R30, R97, 0x654, R30 ;  /* 0x00000654611e7816 */ /* 0x000fe2000000001e */
[----:B------:R-:W-:Y:S01]  /*8540*/  IMAD.SHL.U32 R39, R39, 0x100, RZ ;  /* 0x0000010027277824 */ /* 0x000fe200078e00ff */
[----:B------:R-:W-:Y:S01]  /*8550*/  LOP3.LUT R6, R6, 0xff00, R37, 0xf8, !PT ;  /* 0x0000ff0006067812 */ /* 0x000fe200078ef825 */
[----:B------:R-:W-:Y:S01]  /*8560*/  IMAD.U32 R37, R38, 0x10000, RZ ;  /* 0x0001000026257824 */ /* 0x000fe200078e00ff */
[----:B------:R-:W-:Y:S02]  /*8570*/  LOP3.LUT R30, R30, 0xff00, R33, 0xf8, !PT ;  /* 0x0000ff001e1e7812 */ /* 0x000fe400078ef821 */
[----:B------:R-:W-:-:S02]  /*8580*/  LOP3.LUT R34, R47, 0xff0000ff, RZ, 0xc0, !PT ;  /* 0xff0000ff2f227812 */ /* 0x000fc400078ec0ff */
[----:B------:R-:W-:Y:S02]  /*8590*/  LOP3.LUT R8, R4, 0xff0000, R29, 0xf8, !PT ;  /* 0x00ff000004087812 */ /* 0x000fe400078ef81d */
        /* <DEDUP_REMOVED lines=9> */
[----:B------:R-:W-:-:S02]  /*8630*/  SHF.R.U32.HI R41, RZ, 0x10, R45 ;  /* 0x00000010ff297819 */ /* 0x000fc4000001162d */
[-C--:B------:R-:W-:Y:S01]  /*8640*/  FMUL.FTZ R45, R34, R39.reuse ;  /* 0x00000027222d7220 */ /* 0x080fe20000410000 */
[----:B------:R-:W-:Y:S02]  /*8650*/  HADD2.F32 R37, -RZ, R36.H0_H0 ;  /* 0x20000024ff257230 */ /* 0x000fe40000004100 */
[----:B------:R-:W-:Y:S01]  /*8660*/  FMUL.FTZ R39, R30, R39 ;  /* 0x000000271e277220 */ /* 0x000fe20000410000 */
[----:B------:R-:W-:Y:S01]  /*8670*/  SHF.R.U32.HI R43, RZ, 0x10, R47 ;  /* 0x00000010ff2b7819 */ /* 0x000fe2000001162f */
[----:B------:R-:W-:Y:S01]  /*8680*/  IMAD.U32 R41, R41, 0x10000, RZ ;  /* 0x0001000029297824 */ /* 0x000fe200078e00ff */
[----:B------:R-:W-:Y:S01]  /*8690*/  F2FP.F16.E4M3.UNPACK_B R107, R107 ;  /* 0x0000006bff6b723e */ /* 0x000fe200020006ff */
[-C--:B------:R-:W-:Y:S01]  /*86a0*/  FFMA.FTZ R42, R34, R37.reuse, R39 ;  /* 0x00000025222a7223 */ /* 0x080fe20000010027 */
[----:B------:R-:W-:Y:S01]  /*86b0*/  FFMA.FTZ R45, R30, R37, -R45 ;  /* 0x000000251e2d7223 */ /* 0x000fe2000001082d */
[----:B------:R-:W-:Y:S01]  /*86c0*/  HADD2.F32 R39, -RZ, R38.H1_H1 ;  /* 0x30000026ff277230 */ /* 0x000fe20000004100 */
[----:B------:R-:W-:Y:S01]  /*86d0*/  F2FP.F16.E4M3.UNPACK_B R32, R32 ;  /* 0x00000020ff20723e */ /* 0x000fe200020006ff */
[----:B------:R-:W-:Y:S01]  /*86e0*/  HADD2.F32 R34, -RZ, R33.H1_H1 ;  /* 0x30000021ff227230 */ /* 0x000fe20000004100 */
[----:B------:R-:W-:Y:S01]  /*86f0*/  F2FP.F16.E4M3.UNPACK_B R28, R28 ;  /* 0x0000001cff1c723e */ /* 0x000fe200020006ff */
[----:B------:R-:W-:Y:S01]  /*8700*/  HADD2.F32 R30, -RZ, R29.H1_H1 ;  /* 0x3000001dff1e7230 */ /* 0x000fe20000004100 */
[----:B------:R-:W-:Y:S01]  /*8710*/  LOP3.LUT R10, R6, 0xff0000, R41, 0xf8, !PT ;  /* 0x00ff0000060a7812 */ /* 0x000fe200078ef829 */
[----:B------:R-:W-:-:S02]  /*8720*/  IMAD.U32 R43, R43, 0x10000, RZ ;  /* 0x000100002b2b7824 */ /* 0x000fc400078e00ff */
[----:B------:R-:W-:Y:S01]  /*8730*/  FMUL.FTZ R41, R34, R39 ;  /* 0x0000002722297220 */ /* 0x000fe20000410000 */
[----:B------:R-:W-:Y:S01]  /*8740*/  HADD2.F32 R37, -RZ, R36.H1_H1 ;  /* 0x30000024ff257230 */ /* 0x000fe20000004100 */
[----:B------:R-:W-:Y:S01]  /*8750*/  F2FP.F16.E4M3.UNPACK_B R105, R105 ;  /* 0x00000069ff69723e */ /* 0x000fe200020006ff */
[----:B------:R-:W-:Y:S02]  /*8760*/  HADD2.F32 R36, -RZ, R107.H0_H0 ;  /* 0x2000006bff247230 */ /* 0x000fe40000004100 */
        /* <DEDUP_REMOVED lines=8> */
[----:B------:R-:W-:Y:S01]  /*87f0*/  FMUL.FTZ R36, R29, R36 ;  /* 0x000000241d247220 */ /* 0x000fe20000410000 */
[----:B------:R-:W-:Y:S01]  /*8800*/  HADD2.F32 R107, -RZ, R107.H1_H1 ;  /* 0x3000006bff6b7230 */ /* 0x000fe20000004100 */
[----:B------:R-:W-:Y:S01]  /*8810*/  F2FP.SATFINITE.E4M3.F32.PACK_AB_MERGE_C R42, R43, R42, RZ ;  /* 0x0000002a2b2a723e */ /* 0x000fe200048070ff */
[----:B------:R-:W-:Y:S02]  /*8820*/  HADD2.F32 R32, -RZ, R32.H1_H1 ;  /* 0x30000020ff207230 */ /* 0x000fe40000004100 */
[-C--:B------:R-:W-:Y:S01]  /*8830*/  FFMA.FTZ R39, R33, R30.reuse, R36 ;  /* 0x0000001e21277223 */ /* 0x080fe20000010024 */
[----:B------:R-:W-:Y:S02]  /*8840*/  HADD2.F32 R28, -RZ, R28.H1_H1 ;  /* 0x3000001cff1c7230 */ /* 0x000fe40000004100 */
[----:B------:R-:W-:Y:S01]  /*8850*/  FFMA.FTZ R38, R29, R30, -R34 ;  /* 0x0000001e1d267223 */ /* 0x000fe20000010822 */
[----:B------:R-:W-:-:S02]  /*8860*/  HADD2.F32 R105, -RZ, R105.H1_H1 ;  /* 0x30000069ff697230 */ /* 0x000fc40000004100 */
[-C--:B------:R-:W-:Y:S01]  /*8870*/  FMUL.FTZ R33, R32, R107.reuse ;  /* 0x0000006b20217220 */ /* 0x080fe20000410000 */
[-C--:B------:R-:W-:Y:S01]  /*8880*/  F2FP.F16.E4M3.UNPACK_B R29, R106.reuse.H1 ;  /* 0x0000006aff1d723e */ /* 0x080fe200030006ff */
        /* <DEDUP_REMOVED lines=11> */
[-C--:B------:R-:W-:Y:S01]  /*8940*/  FMUL.FTZ R46, R33, R36.reuse ;  /* 0x00000024212e7220 */ /* 0x080fe20000410000 */
[----:B------:R-:W-:Y:S01]  /*8950*/  HADD2.F32 R32, -RZ, R34.H0_H0 ;  /* 0x20000022ff207230 */ /* 0x000fe20000004100 */
[----:B------:R-:W-:Y:S01]  /*8960*/  F2FP.F16.E4M3.UNPACK_B R31, R31 ;  /* 0x0000001fff1f723e */ /* 0x000fe200020006ff */
[----:B------:R-:W-:Y:S02]  /*8970*/  HADD2.F32 R30, -RZ, R30.H1_H1 ;  /* 0x3000001eff1e7230 */ /* 0x000fe40000004100 */
[C---:B------:R-:W-:Y:S01]  /*8980*/  FMUL.FTZ R36, R29.reuse, R36 ;  /* 0x000000241d247220 */ /* 0x040fe20000410000 */
[----:B------:R-:W-:Y:S02]  /*8990*/  HADD2.F32 R28, -RZ, R28.H1_H1 ;  /* 0x3000001cff1c7230 */ /* 0x000fe40000004100 */
[-C--:B------:R-:W-:Y:S01]  /*89a0*/  FFMA.FTZ R47, R29, R32.reuse, -R46 ;  /* 0x000000201d2f7223 */ /* 0x080fe2000001082e */
[----:B------:R-:W-:Y:S02]  /*89b0*/  HADD2.F32 R29, -RZ, R34.H1_H1 ;  /* 0x30000022ff1d7230 */ /* 0x000fe40000004100 */
[----:B------:R-:W-:Y:S01]  /*89c0*/  FMUL.FTZ R97, R30, R37 ;  /* 0x000000251e617220 */ /* 0x000fe20000410000 */
[----:B------:R-:W-:Y:S01]  /*89d0*/  F2FP.F16.E4M3.UNPACK_B R35, R35 ;  /* 0x00000023ff23723e */ /* 0x000fe200020006ff */
[C---:B------:R-:W-:Y:S01]  /*89e0*/  FMUL.FTZ R37, R28.reuse, R37 ;  /* 0x000000251c257220 */ /* 0x040fe20000410000 */
[----:B------:R-:W-:Y:S01]  /*89f0*/  FFMA.FTZ R96, R33, R32, R36 ;  /* 0x0000002021607223 */ /* 0x000fe20000010024 */
[----:B--2---:R-:W-:Y:S01]  /*8a00*/  FFMA.FTZ R102, R28, R29, -R97 ;  /* 0x0000001d1c667223 */ /* 0x004fe20000010861 */
[----:B------:R-:W-:Y:S01]  /*8a10*/  F2FP.F16.E4M3.UNPACK_B R103, R103 ;  /* 0x00000067ff67723e */ /* 0x000fe200020006ff */
[----:B------:R-:W-:Y:S01]  /*8a20*/  FFMA.FTZ R97, R30, R29, R37 ;  /* 0x0000001d1e617223 */ /* 0x000fe20000010025 */
[--C-:B------:R-:W-:Y:S01]  /*8a30*/  HADD2.F32 R33, -RZ, R106.reuse.H0_H0 ;  /* 0x2000006aff217230 */ /* 0x100fe20000004100 */
[----:B------:R-:W-:Y:S01]  /*8a40*/  F2FP.SATFINITE.E4M3.F32.PACK_AB_MERGE_C R44, R44, R45, RZ ;  /* 0x0000002d2c2c723e */ /* 0x000fe200048070ff */
[----:B------:R-:W-:Y:S01]  /*8a50*/  HADD2.F32 R28, -RZ, R31.H0_H0 ;  /* 0x2000001fff1c7230 */ /* 0x000fe20000004100 */
[----:B------:R-:W-:Y:S01]  /*8a60*/  F2FP.SATFINITE.E4M3.F32.PACK_AB_MERGE_C R47, R102, R47, RZ ;  /* 0x0000002f662f723e */ /* 0x000fe200048070ff */
[----:B------:R-:W-:Y:S01]  /*8a70*/  HADD2.F32 R29, -RZ, R35.H0_H0 ;  /* 0x20000023ff1d7230 */ /* 0x000fe20000004100 */
[----:B------:R-:W-:Y:S01]  /*8a80*/  F2FP.SATFINITE.E4M3.F32.PACK_AB_MERGE_C R43, R97, R96, RZ ;  /* 0x00000060612b723e */ /* 0x000fe200048070ff */
[----:B------:R-:W-:-:S02]  /*8a90*/  HADD2.F32 R106, -RZ, R106.H1_H1 ;  /* 0x3000006aff6a7230 */ /* 0x000fc40000004100 */
[CC--:B------:R-:W-:Y:S01]  /*8aa0*/  FMUL.FTZ R34, R28.reuse, R33.reuse ;  /* 0x000000211c227220 */ /* 0x0c0fe20000410000 */
[----:B------:R-:W-:Y:S02]  /*8ab0*/  HADD2.F32 R35, -RZ, R35.H1_H1 ;  /* 0x30000023ff237230 */ /* 0x000fe40000004100 */
[----:B------:R-:W-:Y:S01]  /*8ac0*/  FMUL.FTZ R37, R29, R33 ;  /* 0x000000211d257220 */ /* 0x000fe20000410000 */
[----:B------:R-:W-:Y:S01]  /*8ad0*/  HADD2.F32 R30, -RZ, R103.H0_H0 ;  /* 0x20000067ff1e7230 */ /* 0x000fe20000004100 */
[----:B------:R-:W-:Y:S01]  /*8ae0*/  F2FP.F16.E4M3.UNPACK_B R33, R10 ;  /* 0x0000000aff21723e */ /* 0x000fe200020006ff */
[----:B------:R-:W-:Y:S02]  /*8af0*/  HADD2.F32 R31, -RZ, R31.H1_H1 ;  /* 0x3000001fff1f7230 */ /* 0x000fe40000004100 */
[----:B------:R-:W-:Y:S01]  /*8b00*/  FMUL.FTZ R36, R35, R106 ;  /* 0x0000006a23247220 */ /* 0x000fe20000410000 */
[----:B------:R-:W-:Y:S02]  /*8b10*/  HADD2.F32 R32, -RZ, R103.H1_H1 ;  /* 0x30000067ff207230 */ /* 0x000fe40000004100 */
[-C--:B------:R-:W-:Y:S01]  /*8b20*/  FFMA.FTZ R37, R28, R30.reuse, -R37 ;  /* 0x0000001e1c257223 */ /* 0x080fe20000010825 */
[----:B------:R-:W-:Y:S01]  /*8b30*/  FFMA.FTZ R34, R29, R30, R34 ;  /* 0x0000001e1d227223 */ /* 0x000fe20000010022 */
[C---:B------:R-:W-:Y:S01]  /*8b40*/  FMUL.FTZ R106, R31.reuse, R106 ;  /* 0x0000006a1f6a7220 */ /* 0x040fe20000410000 */
[----:B------:R-:W-:Y:S01]  /*8b50*/  F2FP.F16.E4M3.UNPACK_B R30, R9 ;  /* 0x00000009ff1e723e */ /* 0x000fe200020006ff */
[-C--:B------:R-:W-:Y:S01]  /*8b60*/  FFMA.FTZ R46, R31, R32.reuse, -R36 ;  /* 0x000000201f2e7223 */ /* 0x080fe20000010824 */
[----:B------:R-:W-:Y:S01]  /*8b70*/  F2FP.F16.E4M3.UNPACK_B R28, R5 ;  /* 0x00000005ff1c723e */ /* 0x000fe200020006ff */
[----:B------:R-:W-:Y:S01]  /*8b80*/  FFMA.FTZ R35, R35, R32, R106 ;  /* 0x0000002023237223 */ /* 0x000fe2000001006a */
[----:B------:R-:W-:Y:S01]  /*8b90*/  F2FP.F16.E4M3.UNPACK_B R32, R8 ;  /* 0x00000008ff20723e */ /* 0x000fe200020006ff */
[----:B------:R-:W-:Y:S01]  /*8ba0*/  HADD2.F32 R31, -RZ, R30.H0_H0 ;  /* 0x2000001eff1f7230 */ /* 0x000fe20000004100 */
[----:B------:R-:W-:Y:S01]  /*8bb0*/  F2FP.SATFINITE.E4M3.F32.PACK_AB_MERGE_C R96, R41, R38, R44 ;  /* 0x000000262960723e */ /* 0x000fe2000480702c */
[----:B------:R-:W-:Y:S01]  /*8bc0*/  HADD2.F32 R36, -RZ, R33.H0_H0 ;  /* 0x20000021ff247230 */ /* 0x000fe20000004100 */
[----:B----4-:R-:W-:Y:S01]  /*8bd0*/  F2FP.SATFINITE.E4M3.F32.PACK_AB_MERGE_C R99, R35, R34, R43 ;  /* 0x000000222363723e */ /* 0x010fe2000480702b */
[----:B------:R-:W-:Y:S01]  /*8be0*/  HADD2.F32 R29, -RZ, R28.H0_H0 ;  /* 0x2000001cff1d7230 */ /* 0x000fe20000004100 */
[----:B------:R-:W-:Y:S01]  /*8bf0*/  F2FP.SATFINITE.E4M3.F32.PACK_AB_MERGE_C R46, R46, R37, R47 ;  /* 0x000000252e2e723e */ /* 0x000fe2000480702f */
        /* <DEDUP_REMOVED lines=10> */
[----:B------:R-:W-:Y:S01]  /*8ca0*/  F2FP.F16.E4M3.UNPACK_B R5, R5.H1 ;  /* 0x00000005ff05723e */ /* 0x000fe200030006ff */
[C---:B------:R-:W-:Y:S01]  /*8cb0*/  FMUL.FTZ R33, R28.reuse, R33 ;  /* 0x000000211c217220 */ /* 0x040fe20000410000 */
[----:B------:R-:W-:Y:S01]  /*8cc0*/  F2FP.F16.E4M3.UNPACK_B R29, R9.H1 ;  /* 0x00000009ff1d723e */ /* 0x000fe200030006ff */
[----:B------:R-:W-:Y:S01]  /*8cd0*/  FFMA.FTZ R37, R28, R31, -R35 ;  /* 0x0000001f1c257223 */ /* 0x000fe20000010823 */
[----:B------:R-:W-:Y:S01]  /*8ce0*/  F2FP.F16.E4M3.UNPACK_B R28, R10.H1 ;  /* 0x0000000aff1c723e */ /* 0x000fe200030006ff */
[----:B------:R-:W-:Y:S01]  /*8cf0*/  HADD2.F32 R9, -RZ, R5.H0_H0 ;  /* 0x20000005ff097230 */ /* 0x000fe20000004100 */
[----:B------:R-:W-:Y:S01]  /*8d00*/  F2FP.SATFINITE.E4M3.F32.PACK_AB_MERGE_C R97, R40, R39, R42 ;  /* 0x000000272861723e */ /* 0x000fe2000480702a */
[----:B------:R-:W-:Y:S01]  /*8d10*/  FFMA.FTZ R39, R30, R31, R33 ;  /* 0x0000001f1e277223 */ /* 0x000fe20000010021 */
[--C-:B------:R-:W-:Y:S01]  /*8d20*/  HADD2.F32 R10, -RZ, R29.reuse.H0_H0 ;  /* 0x2000001dff0a7230 */ /* 0x100fe20000004100 */
[----:B------:R-:W-:Y:S01]  /*8d30*/  F2FP.F16.E4M3.UNPACK_B R8, R8.H1 ;  /* 0x00000008ff08723e */ /* 0x000fe200030006ff */
[----:B------:R-:W-:Y:S01]  /*8d40*/  HADD2.F32 R30, -RZ, R28.H0_H0 ;  /* 0x2000001cff1e7230 */ /* 0x000fe20000004100 */
[----:B------:R-:W-:Y:S01]  /*8d50*/  F2FP.F16.E4M3.UNPACK_B R33, R6.H1 ;  /* 0x00000006ff21723e */ /* 0x000fe200030006ff */
[----:B------:R-:W-:-:S02]  /*8d60*/  HADD2.F32 R29, -RZ, R29.H1_H1 ;  /* 0x3000001dff1d7230 */ /* 0x000fc40000004100 */
[----:B------:R-:W-:Y:S02]  /*8d70*/  HADD2.F32 R32, -RZ, R28.H1_H1 ;  /* 0x3000001cff207230 */ /* 0x000fe40000004100 */
[CC--:B------:R-:W-:Y:S01]  /*8d80*/  FMUL.FTZ R34, R10.reuse, R30.reuse ;  /* 0x0000001e0a227220 */ /* 0x0c0fe20000410000 */
[----:B------:R-:W-:Y:S02]  /*8d90*/  HADD2.F32 R5, -RZ, R5.H1_H1 ;  /* 0x30000005ff057230 */ /* 0x000fe40000004100 */
[----:B------:R-:W-:Y:S01]  /*8da0*/  FMUL.FTZ R31, R9, R30 ;  /* 0x0000001e091f7220 */ /* 0x000fe20000410000 */
[--C-:B------:R-:W-:Y:S02]  /*8db0*/  HADD2.F32 R28, -RZ, R8.reuse.H0_H0 ;  /* 0x20000008ff1c7230 */ /* 0x100fe40000004100 */
[-C--:B------:R-:W-:Y:S01]  /*8dc0*/  FMUL.FTZ R30, R29, R32.reuse ;  /* 0x000000201d1e7220 */ /* 0x080fe20000410000 */
[----:B------:R-:W-:Y:S02]  /*8dd0*/  HADD2.F32 R8, -RZ, R8.H1_H1 ;  /* 0x30000008ff087230 */ /* 0x000fe40000004100 */
[----:B------:R-:W-:Y:S01]  /*8de0*/  FMUL.FTZ R32, R5, R32 ;  /* 0x0000002005207220 */ /* 0x000fe20000410000 */
[----:B------:R-:W-:Y:S01]  /*8df0*/  FFMA.FTZ R41, R10, R28, R31 ;  /* 0x0000001c0a297223 */ /* 0x000fe2000001001f */
[----:B------:R-:W-:-:S02]  /*8e00*/  F2FP.F16.E4M3.UNPACK_B R10, R11 ;  /* 0x0000000bff0a723e */ /* 0x000fc400020006ff */
[----:B------:R-:W-:Y:S01]  /*8e10*/  FFMA.FTZ R42, R29, R8, R32 ;  /* 0x000000081d2a7223 */ /* 0x000fe20000010020 */
[----:B------:R-:W-:Y:S01]  /*8e20*/  F2FP.F16.E4M3.UNPACK_B R32, R6 ;  /* 0x00000006ff20723e */ /* 0x000fe200020006ff */
[----:B------:R-:W-:Y:S01]  /*8e30*/  FFMA.FTZ R43, R5, R8, -R30 ;  /* 0x00000008052b7223 */ /* 0x000fe2000001081e */
[-C--:B------:R-:W-:Y:S01]  /*8e40*/  F2FP.F16.E4M3.UNPACK_B R5, R7.reuse ;  /* 0x00000007ff05723e */ /* 0x080fe200020006ff */
        /* <DEDUP_REMOVED lines=14> */
[----:B------:R-:W-:Y:S02]  /*8f30*/  HADD2.F32 R4, -RZ, R11.H0_H0 ;  /* 0x2000000bff047230 */ /* 0x000fe40000004100 */
[----:B------:R-:W-:Y:S01]  /*8f40*/  FMUL.FTZ R47, R9, R34 ;  /* 0x00000022092f7220 */ /* 0x000fe20000410000 */
[----:B------:R-:W-:Y:S02]  /*8f50*/  HADD2.F32 R30, -RZ, R29.H0_H0 ;  /* 0x2000001dff1e7230 */ /* 0x000fe40000004100 */
[----:B------:R-:W-:Y:S01]  /*8f60*/  FFMA.FTZ R45, R8, R31, -R45 ;  /* 0x0000001f082d7223 */ /* 0x000fe2000001082d */
[----:B------:R-:W-:-:S02]  /*8f70*/  HADD2.F32 R11, -RZ, R11.H1_H1 ;  /* 0x3000000bff0b7230 */ /* 0x000fc40000004100 */
[C---:B------:R-:W-:Y:S01]  /*8f80*/  FMUL.FTZ R44, R4.reuse, R34 ;  /* 0x00000022042c7220 */ /* 0x040fe20000410000 */
[----:B------:R-:W-:Y:S02]  /*8f90*/  HADD2.F32 R8, -RZ, R33.H1_H1 ;  /* 0x30000021ff087230 */ /* 0x000fe40000004100 */
[-C--:B------:R-:W-:Y:S01]  /*8fa0*/  FFMA.FTZ R47, R4, R30.reuse, R47 ;  /* 0x0000001e042f7223 */ /* 0x080fe2000001002f */
[----:B------:R-:W-:Y:S02]  /*8fb0*/  HADD2.F32 R7, -RZ, R7.H1_H1 ;  /* 0x30000007ff077230 */ /* 0x000fe40000004100 */
[----:B------:R-:W-:Y:S01]  /*8fc0*/  FFMA.FTZ R35, R28, R31, R35 ;  /* 0x0000001f1c237223 */ /* 0x000fe20000010023 */
[----:B------:R-:W-:Y:S02]  /*8fd0*/  HADD2.F32 R10, -RZ, R10.H1_H1 ;  /* 0x3000000aff0a7230 */ /* 0x000fe40000004100 */
[----:B------:R-:W-:Y:S01]  /*8fe0*/  FFMA.FTZ R44, R9, R30, -R44 ;  /* 0x0000001e092c7223 */ /* 0x000fe2000001082c */
[----:B------:R-:W-:-:S02]  /*8ff0*/  HADD2.F32 R32, -RZ, R32.H1_H1 ;  /* 0x30000020ff207230 */ /* 0x000fc40000004100 */
[-C--:B------:R-:W-:Y:S01]  /*9000*/  FMUL.FTZ R28, R11, R8.reuse ;  /* 0x000000080b1c7220 */ /* 0x080fe20000410000 */
[----:B------:R-:W-:Y:S02]  /*9010*/  HADD2.F32 R5, -RZ, R5.H1_H1 ;  /* 0x30000005ff057230 */ /* 0x000fe40000004100 */
[----:B------:R-:W-:Y:S01]  /*9020*/  FMUL.FTZ R30, R7, R8 ;  /* 0x00000008071e7220 */ /* 0x000fe20000410000 */
        /* <DEDUP_REMOVED lines=13> */
[----:B------:R-:W-:-:S02]  /*9100*/  F2FP.SATFINITE.E4M3.F32.PACK_AB_MERGE_C R30, R30, R47, RZ ;  /* 0x0000002f1e1e723e */ /* 0x000fc400048070ff */
[----:B------:R-:W-:Y:S01]  /*9110*/  F2FP.SATFINITE.E4M3.F32.PACK_AB_MERGE_C R7, R8, R45, R7 ;  /* 0x0000002d0807723e */ /* 0x000fe20004807007 */
[----:B------:R-:W-:Y:S01]  /*9120*/  IMAD.MOV.U32 R8, RZ, RZ, R97 ;  /* 0x000000ffff087224 */ /* 0x000fe200078e0061 */
[----:B------:R-:W-:Y:S01]  /*9130*/  F2FP.SATFINITE.E4M3.F32.PACK_AB_MERGE_C R11, R6, R35, R30 ;  /* 0x00000023060b723e */ /* 0x000fe2000480701e */
[----:B------:R-:W-:Y:S01]  /*9140*/  IMAD.MOV.U32 R6, RZ, RZ, R46 ;  /* 0x000000ffff067224 */ /* 0x000fe200078e002e */
[----:B------:R-:W-:-:S07]  /*9150*/  F2FP.SATFINITE.E4M3.F32.PACK_AB_MERGE_C R9, R39, R36, R41 ;  /* 0x000000242709723e */ /* 0x000fce0004807029 */
.L_x_9136:
[----:B------:R-:W-:Y:S05]  /*9160*/  BSYNC B1 ;  /* 0x0000000000017941 */ /* 0x000fea0003800000 */
.L_x_9135:
[----:B0-----:R0:W-:Y:S01]  /*9170*/  ST.E.128 desc[UR60][R12.64], R4 ;  /* 0x000000040c007985 */ /* 0x0011e2000c101d3c */
[----:B------:R-:W-:-:S13]  /*9180*/  ISETP.GE.AND P2, PT, R15, R109, PT ;  /* 0x0000006d0f00720c */ /* 0x000fda0003f46270 */
[----:B------:R-:W-:Y:S05]  /*9190*/  @P2 BRA `(.L_x_9114) ;  /* 0x0000000400642947 */ /* 0x000fea0003800000 */
[----:B------:R-:W-:-:S04]  /*91a0*/  IADD3 R14, P2, R15, R14, RZ ;  /* 0x0000000e0f0e7210 */ /* 0x000fc80007f5e0ff */
[----:B------:R-:W-:-:S05]  /*91b0*/  LEA.HI.X.SX32 R15, R15, R100, 0x1, P2 ;  /* 0x000000640f0f7211 */ /* 0x000fca00010f0eff */
[----:B------:R0:W-:Y:S01]  /*91c0*/  ST.E.128 desc[UR60][R14.64], R8 ;  /* 0x000000080e007985 */ /* 0x0001e2000c101d3c */
[----:B------:R-:W-:Y:S05]  /*91d0*/  BRA `(.L_x_9114) ;  /* 0x0000000400547947 */ /* 0x000fea0003800000 */
.L_x_9084:
[----:B------:R-:W-:-:S13]  /*91e0*/  ISETP.NE.AND P5, PT, R198, 0x3, PT ;  /* 0x00000003c600780c */ /* 0x000fda0003fa5270 */
[----:B------:R-:W-:Y:S05]  /*91f0*/  @!P5 BRA `(.L_x_9137) ;  /* 0x000000000004d947 */ /* 0x000fea0003800000 */
[----:B------:R-:W-:Y:S01]  /*9200*/  BPT.TRAP 0x1 ;  /* 0x000000040000795c */ /* 0x000fe20000300000 */
.L_x_9137:
[----:B------:R-:W-:Y:S01]  /*9210*/  IMAD R86, R191, 0x8, R17 ;  /* 0x00000008bf567824 */ /* 0x000fe200078e0211 */
[----:B------:R-:W-:Y:S01]  /*9220*/  SHF.L.U32 R98, R201, 0x1f, RZ ;  /* 0x0000001fc9627819 */ /* 0x000fe200000006ff */
[----:B------:R-:W-:Y:S01]  /*9230*/  BSSY B1, `(.L_x_9138) ;  /* 0x0000004000017945 */ /* 0x000fe20003800000 */
[----:B------:R-:W-:Y:S02]  /*9240*/  SHF.R.S32.HI R93, RZ, 0x1f, R92 ;  /* 0x0000001fff5d7819 */ /* 0x000fe4000001145c */
[----:B------:R-:W0:Y:S02]  /*9250*/  SYNCS.PHASECHK.TRANS64.TRYWAIT P2, [R86+URZ+0x22890], R98 ;  /* 0x02289062560075a7 */ /* 0x000e24000804017f */
[----:B0-----:R-:W-:Y:S05]  /*9260*/  @!P2 BRA `(.L_x_9139) ;  /* 0x0000025c0058a947 */ /* 0x001fea0003800000 */
.L_x_9497:
[----:B------:R-:W-:Y:S05]  /*9270*/  BSYNC B1 ;  /* 0x0000000000017941 */ /* 0x000fea0003800000 */
.L_x_9138:
        /* <DEDUP_REMOVED lines=25> */
.L_x_9501:
        /* <DEDUP_REMOVED lines=13> */
.L_x_9142:
[----:B------:R-:W-:Y:S05]  /*94e0*/  BSYNC B1 ;  /* 0x0000000000017941 */ /* 0x000fea0003800000 */
.L_x_9141:
[----:B------:R-:W-:-:S03]  /*94f0*/  UMOV UR4, 0xffffffff ;  /* 0xffffffff00047882 */ /* 0x000fc60000000000 */
[----:B------:R-:W-:Y:S05]  /*9500*/  BRA.DIV UR4, `(.L_x_9143) ;  /* 0x0000025e040c7947 */ /* 0x000fea000b800000 */
[----:B--2-4-:R2:W4:Y:S04]  /*9510*/  SHFL.IDX PT, R4, R9, 0x1, 0x1c1f ;  /* 0x003c1f0009047f89 */ /* 0x01452800000e0000 */
[----:B---3--:R2:W3:Y:S02]  /*9520*/  SHFL.IDX PT, R14, R8, 0x1, 0x1c1f ;  /* 0x003c1f00080e7f89 */ /* 0x0084e400000e0000 */
.L_x_9505:
        /* <DEDUP_REMOVED lines=14> */
.L_x_9145:
[----:B------:R-:W-:Y:S05]  /*9610*/  BSYNC B1 ;  /* 0x0000000000017941 */ /* 0x000fea0003800000 */
.L_x_9144:
[----:B------:R-:W-:-:S03]  /*9620*/  UMOV UR4, 0xffffffff ;  /* 0xffffffff00047882 */ /* 0x000fc60000000000 */
[----:B------:R-:W-:Y:S05]  /*9630*/  BRA.DIV UR4, `(.L_x_9146) ;  /* 0x0000025e04087947 */ /* 0x000fea000b800000 */
[----:B---34-:R3:W4:Y:S04]  /*9640*/  SHFL.IDX PT, R4, R9, 0x2, 0x1c1f ;  /* 0x005c1f0009047f89 */ /* 0x01872800000e0000 */
[----:B------:R3:W0:Y:S02]  /*9650*/  SHFL.IDX PT, R14, R8, 0x2, 0x1c1f ;  /* 0x005c1f00080e7f89 */ /* 0x00062400000e0000 */
.L_x_9509:
[----:B------:R-:W-:-:S13]  /*9660*/  ISETP.GE.AND P2, PT, R28, 0x81, PT ;  /* 0x000000811c00780c */ /* 0x000fda0003f46270 */
[----:B------:R-:W-:Y:S05]  /*9670*/  @!P2 BRA `(.L_x_9114) ;  /* 0x00000000002ca947 */ /* 0x000fea0003800000 */
[----:B------:R-:W-:Y:S02]  /*9680*/  ULDC UR4, c[0x0][0x2f4] ;  /* 0x0000bd0000047ab9 */ /* 0x000fe40000000800 */
[----:B------:R-:W-:-:S13]  /*9690*/  ISETP.GE.AND P2, PT, R18, UR4, PT ;  /* 0x0000000412007c0c */ /* 0x000fda000bf46270 */
[----:B0123--:R-:W-:-:S05]  /*96a0*/  @!P2 IADD3 R8, P3, R18, R14, RZ ;  /* 0x0000000e1208a210 */ /* 0x00ffca0007f7e0ff */
        /* <DEDUP_REMOVED lines=8> */
.L_x_9114:
[----:B------:R-:W-:Y:S05]  /*9730*/  BSYNC B0 ;  /* 0x0000000000007941 */ /* 0x000fea0003800000 */
.L_x_9083:
        /* <DEDUP_REMOVED lines=16> */
.L_x_9148:
[----:B------:R-:W-:Y:S05]  /*9840*/  BSYNC B0 ;  /* 0x0000000000007941 */ /* 0x000fea0003800000 */
.L_x_9147:
[----:B------:R-:W0:Y:S01]  /*9850*/  SYNCS.PHASECHK.TRANS64.TRYWAIT P3, [R86+URZ+0x228b0], R98 ;  /* 0x0228b062560075a7 */ /* 0x000e22000806017f */
[----:B------:R-:W-:Y:S04]  /*9860*/  BSSY B0, `(.L_x_9149) ;  /* 0x0000002000007945 */ /* 0x000fe80003800000 */
[----:B0-----:R-:W-:Y:S05]  /*9870*/  @!P3 BRA `(.L_x_9150) ;  /* 0x0000025800c0b947 */ /* 0x001fea0003800000 */
.L_x_9510:
[----:B------:R-:W-:Y:S05]  /*9880*/  BSYNC B0 ;  /* 0x0000000000007941 */ /* 0x000fea0003800000 */
.L_x_9149:
        /* <DEDUP_REMOVED lines=22> */
[----:B------:R-:W-:Y:S02]  /*99f0*/  ULDC UR4, c[0x0][0x2f4] ;  /* 0x0000bd0000047ab9 */ /* 0x000fe40000000800 */
[----:B------:R-:W-:-:S13]  /*9a00*/  ISETP.GE.AND P3, PT, R18, UR4, PT ;  /* 0x0000000412007c0c */ /* 0x000fda000bf66270 */
[----:B-1234-:R-:W-:-:S05]  /*9a10*/  @!P3 IADD3 R8, P4, R18, R10, RZ ;  /* 0x0000000a1208b210 */ /* 0x01efca0007f9e0ff */
        /* <DEDUP_REMOVED lines=8> */
.L_x_9152:
[----:B------:R-:W-:Y:S05]  /*9aa0*/  BSYNC B0 ;  /* 0x0000000000007941 */ /* 0x000fea0003800000 */
.L_x_9151:
[----:B------:R-:W-:Y:S01]  /*9ab0*/  ISETP.GE.AND P3, PT, R95, 0x41, PT ;  /* 0x000000415f00780c */ /* 0x000fe20003f66270 */
[----:B0-----:R0:W0:Y:S01]  /*9ac0*/  SHFL.IDX PT, R4, R13, 0x1, 0x1c1f ;  /* 0x003c1f000d047f89 */ /* 0x00102200000e0000 */
[----:B------:R-:W-:Y:S03]  /*9ad0*/  BSSY B0, `(.L_x_9153) ;  /* 0x000000e000007945 */ /* 0x000fe60003800000 */
[----:B----4-:R4:W0:Y:S08]  /*9ae0*/  SHFL.IDX PT, R10, R12, 0x1, 0x1c1f ;  /* 0x003c1f000c0a7f89 */ /* 0x01083000000e0000 */
[----:B----4-:R-:W-:Y:S05]  /*9af0*/  @!P3 BRA `(.L_x_9154) ;  /* 0x00000000002cb947 */ /* 0x010fea0003800000 */
[----:B------:R-:W-:Y:S02]  /*9b00*/  ULDC UR4, c[0x0][0x2f4] ;  /* 0x0000bd0000047ab9 */ /* 0x000fe40000000800 */
[----:B------:R-:W-:-:S13]  /*9b10*/  ISETP.GE.AND P3, PT, R18, UR4, PT ;  /* 0x0000000412007c0c */ /* 0x000fda000bf66270 */
[----:B0123--:R-:W-:-:S05]  /*9b20*/  @!P3 IADD3 R8, P4, R18, R10, RZ ;  /* 0x0000000a1208b210 */ /* 0x00ffca0007f9e0ff */
        /* <DEDUP_REMOVED lines=8> */
.L_x_9154:
[----:B------:R-:W-:Y:S05]  /*9bb0*/  BSYNC B0 ;  /* 0x0000000000007941 */ /* 0x000fea0003800000 */
.L_x_9153:
[----:B------:R-:W-:Y:S01]  /*9bc0*/  ISETP.GE.AND P3, PT, R95, 0x81, PT ;  /* 0x000000815f00780c */ /* 0x000fe20003f66270 */
[----:B0-----:R-:W0:Y:S01]  /*9bd0*/  SHFL.IDX PT, R13, R13, 0x2, 0x1c1f ;  /* 0x005c1f000d0d7f89 */ /* 0x001e2200000e0000 */
[----:B------:R-:W-:Y:S03]  /*9be0*/  BSSY B0, `(.L_x_9155) ;  /* 0x000000e000007945 */ /* 0x000fe60003800000 */
[----:B----4-:R4:W0:Y:S08]  /*9bf0*/  SHFL.IDX PT, R10, R12, 0x2, 0x1c1f ;  /* 0x005c1f000c0a7f89 */ /* 0x01083000000e0000 */
[----:B----4-:R-:W-:Y:S05]  /*9c00*/  @!P3 BRA `(.L_x_9156) ;  /* 0x00000000002cb947 */ /* 0x010fea0003800000 */
[----:B------:R-:W-:Y:S02]  /*9c10*/  ULDC UR4, c[0x0][0x2f4] ;  /* 0x0000bd0000047ab9 */ /* 0x000fe40000000800 */
[----:B------:R-:W-:-:S13]  /*9c20*/  ISETP.GE.AND P3, PT, R18, UR4, PT ;  /* 0x0000000412007c0c */ /* 0x000fda000bf66270 */
[----:B------:R-:W4:Y:S01]  /*9c30*/  @!P3 LDS.128 R4, [R90+0xe400] ;  /* 0x00e400005a04b984 */ /* 0x000f220000000c00 */
[----:B0123--:R-:W-:-:S05]  /*9c40*/  @!P3 IADD3 R8, P4, R18, R10, RZ ;  /* 0x0000000a1208b210 */ /* 0x00ffca0007f9e0ff */
[----:B------:R-:W-:Y:S01]  /*9c50*/  @!P3 IMAD.X R9, R13, 0x1, R19, P4 ;  /* 0x000000010d09b824 */ /* 0x000fe200020e0613 */
[----:B------:R-:W-:-:S13]  /*9c60*/  ISETP.GE.AND P4, PT, R23, UR4, PT ;  /* 0x0000000417007c0c */ /* 0x000fda000bf86270 */
[----:B------:R-:W-:-:S05]  /*9c70*/  @!P4 IADD3 R10, P5, R23, R10, RZ ;  /* 0x0000000a170ac210 */ /* 0x000fca0007fbe0ff */
[----:B------:R-:W-:Y:S01]  /*9c80*/  @!P4 IMAD.X R11, R13, 0x1, R193, P5 ;  /* 0x000000010d0bc824 */ /* 0x000fe200028e06c1 */
[----:B----4-:R-:W-:Y:S04]  /*9c90*/  @!P3 ST.E.128 desc[UR60][R8.64], R4 ;  /* 0x000000040800b985 */ /* 0x010fe8000c101d3c */
[----:B------:R-:W0:Y:S04]  /*9ca0*/  @!P4 LDS.128 R4, [R89+0xe400] ;  /* 0x00e400005904c984 */ /* 0x000e280000000c00 */
[----:B0-----:R4:W-:Y:S02]  /*9cb0*/  @!P4 ST.E.128 desc[UR60][R10.64], R4 ;  /* 0x000000040a00c985 */ /* 0x0019e4000c101d3c */
.L_x_9156:
[----:B------:R-:W-:Y:S05]  /*9cc0*/  BSYNC B0 ;  /* 0x0000000000007941 */ /* 0x000fea0003800000 */
.L_x_9155:
        /* <DEDUP_REMOVED lines=22> */
.L_x_9078:
[----:B------:R-:W-:Y:S05]  /*9e30*/  @P0 BRA `(.L_x_9158) ;  /* 0x00000000000c0947 */ /* 0x000fea0003800000 */
[----:B------:R-:W1:Y:S01]  /*9e40*/  FENCE.VIEW.ASYNC.G ;  /* 0x00000000000073c6 */ /* 0x000e620000000100 */
[----:B------:R-:W-:Y:S05]  /*9e50*/  WARPSYNC.ALL ;  /* 0x0000000000007948 */ /* 0x000fea0003800000 */
[----:B-1----:R-:W-:Y:S06]  /*9e60*/  BAR.ARV 0xc, 0x180 ;  /* 0x0306000000007b1d */ /* 0x002fec0000002000 */
.L_x_9158:
[----:B------:R-:W-:Y:S01]  /*9e70*/  ULDC.64 UR6, c[0x0][0x998] ;  /* 0x0002660000067ab9 */ /* 0x000fe20000000a00 */
[----:B------:R-:W-:Y:S01]  /*9e80*/  ULDC.64 UR4, c[0x0][0x990] ;  /* 0x0002640000047ab9 */ /* 0x000fe20000000a00 */
[----:B------:R-:W-:Y:S02]  /*9e90*/  ISETP.NE.U32.AND P1, PT, RZ, UR6, PT ;  /* 0x00000006ff007c0c */ /* 0x000fe4000bf25070 */
[----:B------:R-:W-:Y:S02]  /*9ea0*/  ISETP.NE.U32.AND P0, PT, RZ, UR4, PT ;  /* 0x00000004ff007c0c */ /* 0x000fe4000bf05070 */
[----:B------:R-:W-:Y:S02]  /*9eb0*/  ISETP.NE.AND.EX P1, PT, RZ, UR7, PT, P1 ;  /* 0x00000007ff007c0c */ /* 0x000fe4000bf25310 */
[----:B------:R-:W-:-:S11]  /*9ec0*/  ISETP.NE.AND.EX P0, PT, RZ, UR5, PT, P0 ;  /* 0x00000005ff007c0c */ /* 0x000fd6000bf05300 */
[----:B--23--:R-:W1:Y:S01]  /*9ed0*/  @P1 LDC.64 R8, c[0x0][0x9b8] ;  /* 0x00026e00ff081b82 */ /* 0x00ce620000000a00 */
[--C-:B------:R-:W-:Y:S02]  /*9ee0*/  @P1 SHF.R.S32.HI R5, RZ, 0x1f, R207.reuse ;  /* 0x0000001fff051819 */ /* 0x100fe400000114cf */
[----:B------:R-:W-:-:S05]  /*9ef0*/  @P0 SHF.R.S32.HI R3, RZ, 0x1f, R207 ;  /* 0x0000001fff030819 */ /* 0x000fca00000114cf */
[----:B------:R-:W2:Y:S08]  /*9f00*/  @P0 LDC.64 R6, c[0x0][0x9a8] ;  /* 0x00026a00ff060b82 */ /* 0x000eb00000000a00 */
[----:B0-----:R-:W0:Y:S08]  /*9f10*/  @P1 LDC.64 R12, c[0x0][0x9c0] ;  /* 0x00027000ff0c1b82 */ /* 0x001e300000000a00 */
[----:B------:R-:W3:Y:S01]  /*9f20*/  @P0 LDC.64 R10, c[0x0][0x9b0] ;  /* 0x00026c00ff0a0b82 */ /* 0x000ee20000000a00 */
[----:B-1----:R-:W-:-:S02]  /*9f30*/  @P1 IMAD R2, R5, R8, RZ ;  /* 0x0000000805021224 */ /* 0x002fc400078e02ff */
[----:B------:R-:W-:-:S04]  /*9f40*/  @P1 IMAD.WIDE.U32 R4, R207, R8, RZ ;  /* 0x00000008cf041225 */ /* 0x000fc800078e00ff */
[----:B------:R-:W-:Y:S02]  /*9f50*/  @P1 IMAD R9, R207, R9, R2 ;  /* 0x00000009cf091224 */ /* 0x000fe400078e0202 */
[-C--:B--2---:R-:W-:Y:S02]  /*9f60*/  @P0 IMAD R0, R3, R6.reuse, RZ ;  /* 0x0000000603000224 */ /* 0x084fe400078e02ff */
[----:B------:R-:W-:-:S04]  /*9f70*/  @P0 IMAD.WIDE.U32 R2, R207, R6, RZ ;  /* 0x00000006cf020225 */ /* 0x000fc800078e00ff */
[----:B------:R-:W-:Y:S02]  /*9f80*/  @P0 IMAD R7, R207, R7, R0 ;  /* 0x00000007cf070224 */ /* 0x000fe400078e0200 */
[----:B------:R-:W-:Y:S02]  /*9f90*/  @P1 IMAD.IADD R5, R5, 0x1, R9 ;  /* 0x0000000105051824 */ /* 0x000fe400078e0209 */
[----:B------:R-:W-:Y:S02]  /*9fa0*/  @P0 IMAD.IADD R3, R3, 0x1, R7 ;  /* 0x0000000103030824 */ /* 0x000fe400078e0207 */
[----:B0-----:R-:W-:-:S04]  /*9fb0*/  @P1 IMAD.WIDE.U32 R6, R195, R12, R4 ;  /* 0x0000000cc3061225 */ /* 0x001fc800078e0004 */
[----:B---3--:R-:W-:Y:S01]  /*9fc0*/  @P0 IMAD.WIDE.U32 R2, R195, R10, R2 ;  /* 0x0000000ac3020225 */ /* 0x008fe200078e0002 */
[----:B------:R-:W-:-:S03]  /*9fd0*/  @P1 LEA R8, P3, R6, UR6, 0x2 ;  /* 0x0000000606081c11 */ /* 0x000fc6000f8610ff */
[C---:B------:R-:W-:Y:S01]  /*9fe0*/  @P1 IMAD R5, R195.reuse, R13, R7 ;  /* 0x0000000dc3051224 */ /* 0x040fe200078e0207 */
[----:B------:R-:W-:Y:S01]  /*9ff0*/  @P0 LEA R4, P2, R2, UR4, 0x2 ;  /* 0x0000000402040c11 */ /* 0x000fe2000f8410ff */
[----:B------:R-:W-:Y:S01]  /*a000*/  @P0 IMAD R3, R195, R11, R3 ;  /* 0x0000000bc3030224 */ /* 0x000fe200078e0203 */
[----:B------:R-:W-:Y:S01]  /*a010*/  ULDC UR4, c[0x0][0x988] ;  /* 0x0002620000047ab9 */ /* 0x000fe20000000800 */
[----:B------:R-:W-:Y:S01]  /*a020*/  IMAD.MOV.U32 R0, RZ, RZ, 0x3f800000 ;  /* 0x3f800000ff007424 */ /* 0x000fe200078e00ff */
[----:B------:R-:W-:Y:S01]  /*a030*/  @P1 LEA.HI.X R9, R6, UR7, R5, 0x2, P3 ;  /* 0x0000000706091c11 */ /* 0x000fe200098f1405 */
[----:B------:R-:W0:Y:S01]  /*a040*/  LDC.64 R10, c[0x0][0x9e0] ;  /* 0x00027800ff0a7b82 */ /* 0x000e220000000a00 */
[----:B------:R-:W-:Y:S01]  /*a050*/  @P0 LEA.HI.X R5, R2, UR5, R3, 0x2, P2 ;  /* 0x0000000502050c11 */ /* 0x000fe200090f1403 */
[----:B------:R-:W-:Y:S02]  /*a060*/  IMAD.MOV.U32 R3, RZ, RZ, 0x3f800000 ;  /* 0x3f800000ff037424 */ /* 0x000fe400078e00ff */
[----:B------:R-:W2:Y:S04]  /*a070*/  @P1 LDG.E R0, desc[UR60][R8.64] ;  /* 0x0000003c08001981 */ /* 0x000ea8000c1e1900 */
[----:B------:R1:W2:Y:S01]  /*a080*/  @P0 LDG.E R3, desc[UR60][R4.64] ;  /* 0x0000003c04030981 */ /* 0x0002a2000c1e1900 */
[----:B------:R-:W3:Y:S01]  /*a090*/  LDC R2, c[0x0][0x448] ;  /* 0x00011200ff027b82 */ /* 0x000ee20000000800 */
[----:B0-----:R-:W-:-:S02]  /*a0a0*/  ISETP.GE.AND P2, PT, R11, 0x1, PT ;  /* 0x000000010b00780c */ /* 0x001fc40003f46270 */
[----:B---3--:R-:W-:Y:S01]  /*a0b0*/  ISETP.NE.AND P1, PT, R2, 0x1, PT ;  /* 0x000000010200780c */ /* 0x008fe20003f25270 */
[----:B------:R-:W-:-:S12]  /*a0c0*/  VIADD R2, R202, 0x7f ;  /* 0x0000007fca027836 */ /* 0x000fd80000000000 */
[----:B------:R-:W0:Y:S08]  /*a0d0*/  @P1 LDC R7, c[0x0][0x44c] ;  /* 0x00011300ff071b82 */ /* 0x000e300000000800 */
[----:B------:R-:W3:Y:S01]  /*a0e0*/  @P1 LDC R6, c[0x0][0x450] ;  /* 0x00011400ff061b82 */ /* 0x000ee20000000800 */
[----:B0-----:R-:W-:-:S05]  /*a0f0*/  @P1 IMAD.HI.U32 R7, R2, R7, RZ ;  /* 0x0000000702071227 */ /* 0x001fca00078e00ff */
[----:B---3--:R-:W-:Y:S02]  /*a100*/  @P1 SHF.R.U32.HI R2, RZ, R6, R7 ;  /* 0x00000006ff021219 */ /* 0x008fe40000011607 */
[----:B------:R-:W-:-:S05]  /*a110*/  IADD3 R7, R199, 0x1, -R197 ;  /* 0x00000001c7077810 */ /* 0x000fca0007ffe8c5 */
[----:B-1----:R-:W-:Y:S02]  /*a120*/  IMAD.IADD R5, R7, 0x1, R2 ;  /* 0x0000000107057824 */ /* 0x002fe400078e0202 */
[----:B--2---:R-:W-:Y:S02]  /*a130*/  FMUL.FTZ R0, R3, R0 ;  /* 0x0000000003007220 */ /* 0x004fe40000410000 */
[----:B------:R-:W-:Y:S02]  /*a140*/  IMAD.IADD R3, R5, 0x1, R10 ;  /* 0x0000000105037824 */ /* 0x000fe400078e020a */
        /* <DEDUP_REMOVED lines=13> */
.L_x_9161:
[----:B------:R-:W-:-:S13]  /*a220*/  ISETP.NE.AND P0, PT, R11, 0x1, PT ;  /* 0x000000010b00780c */ /* 0x000fda0003f05270 */
[----:B------:R-:W0:Y:S02]  /*a230*/  @P0 LDC.64 R4, c[0x0][0x9e8] ;  /* 0x00027a00ff040b82 */ /* 0x000e240000000a00 */
[----:B0-----:R-:W-:-:S05]  /*a240*/  @P0 IMAD.HI.U32 R4, R0, R4, RZ ;  /* 0x0000000400040227 */ /* 0x001fca00078e00ff */
[----:B------:R-:W-:-:S07]  /*a250*/  @P0 SHF.R.U32.HI R0, RZ, R5, R4 ;  /* 0x00000005ff000219 */ /* 0x000fce0000011604 */
.L_x_9162:
[----:B------:R-:W-:Y:S05]  /*a260*/  BSYNC B0 ;  /* 0x0000000000007941 */ /* 0x000fea0003800000 */
.L_x_9160:
[----:B------:R-:W-:-:S05]  /*a270*/  IMAD R0, R0, R11, R11 ;  /* 0x0000000b00007224 */ /* 0x000fca00078e020b */
[----:B------:R-:W-:-:S07]  /*a280*/  VIMNMX R3, R3, R0, PT ;  /* 0x0000000003037248 */ /* 0x000fce0003fe0100 */
.L_x_9159:
[----:B------:R-:W0:Y:S01]  /*a290*/  @P1 LDC R5, c[0x0][0x44c] ;  /* 0x00011300ff051b82 */ /* 0x000e220000000800 */
[----:B------:R-:W-:Y:S01]  /*a2a0*/  VIADD R3, R3, 0x9f ;  /* 0x0000009f03037836 */ /* 0x000fe20000000000 */
[----:B------:R-:W-:-:S03]  /*a2b0*/  ULDC UR4, c[0x0][0x9dc] ;  /* 0x0002770000047ab9 */ /* 0x000fc60000000800 */
[----:B------:R-:W-:-:S03]  /*a2c0*/  IMAD.HI R3, R3, 0x66666667, RZ ;  /* 0x6666666703037827 */ /* 0x000fc600078e02ff */
[----:B------:R-:W1:Y:S02]  /*a2d0*/  @P1 LDC R7, c[0x0][0x450] ;  /* 0x00011400ff071b82 */ /* 0x000e640000000800 */
[----:B------:R-:W-:-:S04]  /*a2e0*/  SHF.R.U32.HI R0, RZ, 0x1f, R3 ;  /* 0x0000001fff007819 */ /* 0x000fc80000011603 */
[----:B------:R-:W-:-:S04]  /*a2f0*/  LEA.HI.SX32 R0, R3, R0, 0x1a ;  /* 0x0000000003007211 */ /* 0x000fc800078fd2ff */
        /* <DEDUP_REMOVED lines=17> */
.L_x_9165:
[----:B------:R-:W-:-:S13]  /*a410*/  ISETP.NE.AND P0, PT, R11, 0x1, PT ;  /* 0x000000010b00780c */ /* 0x000fda0003f05270 */
[----:B------:R-:W0:Y:S02]  /*a420*/  @P0 LDC.64 R4, c[0x0][0x9e8] ;  /* 0x00027a00ff040b82 */ /* 0x000e240000000a00 */
[----:B0-----:R-:W-:-:S05]  /*a430*/  @P0 IMAD.HI.U32 R4, R3, R4, RZ ;  /* 0x0000000403040227 */ /* 0x001fca00078e00ff */
[----:B------:R-:W-:-:S07]  /*a440*/  @P0 SHF.R.U32.HI R3, RZ, R5, R4 ;  /* 0x00000005ff030219 */ /* 0x000fce0000011604 */
.L_x_9166:
[----:B------:R-:W-:Y:S05]  /*a450*/  BSYNC B0 ;  /* 0x0000000000007941 */ /* 0x000fea0003800000 */
.L_x_9164:
[----:B------:R-:W-:-:S05]  /*a460*/  IMAD R3, R3, R11, RZ ;  /* 0x0000000b03037224 */ /* 0x000fca00078e02ff */
[----:B------:R-:W-:-:S07]  /*a470*/  VIMNMX R0, R0, R3, !PT ;  /* 0x0000000300007248 */ /* 0x000fce0007fe0100 */
.L_x_9163:
[----:B------:R-:W-:Y:S01]  /*a480*/  IMAD.HI R0, R0, 0x66666667, RZ ;  /* 0x6666666700007827 */ /* 0x000fe200078e02ff */
[----:B------:R-:W-:Y:S03]  /*a490*/  BSSY B0, `(.L_x_9167) ;  /* 0x0000026000007945 */ /* 0x000fe60003800000 */
[----:B------:R-:W-:Y:S01]  /*a4a0*/  IMAD.MOV.U32 R105, RZ, RZ, RZ ;  /* 0x000000ffff697224 */ /* 0x000fe200078e00ff */
[----:B------:R-:W-:-:S04]  /*a4b0*/  SHF.R.U32.HI R3, RZ, 0x1f, R0 ;  /* 0x0000001fff037819 */ /* 0x000fc80000011600 */
[----:B------:R-:W-:-:S04]  /*a4c0*/  LEA.HI.SX32 R3, R0, R3, 0x1a ;  /* 0x0000000300037211 */ /* 0x000fc800078fd2ff */
[----:B------:R-:W-:-:S04]  /*a4d0*/  VIMNMX R205, RZ, R3, !PT ;  /* 0x00000003ffcd7248 */ /* 0x000fc80007fe0100 */
        /* <DEDUP_REMOVED lines=33> */
.L_x_9168:
[----:B------:R-:W-:Y:S05]  /*a6f0*/  BSYNC B0 ;  /* 0x0000000000007941 */ /* 0x000fea0003800000 */
.L_x_9167:
[-C--:B------:R-:W-:Y:S01]  /*a700*/  IMAD R205, R228, R105.reuse, R205 ;  /* 0x00000069e4cd7224 */ /* 0x080fe200078e02cd */
[----:B------:R-:W-:Y:S02]  /*a710*/  PLOP3.LUT P0, PT, PT, PT, PT, 0x80, 0x0 ;  /* 0x000000000000781c */ /* 0x000fe40003f0f070 */
[----:B------:R-:W-:Y:S02]  /*a720*/  CS2R R28, SRZ ;  /* 0x00000000001c7805 */ /* 0x000fe4000001ff00 */
[----:B------:R-:W-:Y:S01]  /*a730*/  CS2R R88, SRZ ;  /* 0x0000000000587805 */ /* 0x000fe2000001ff00 */
[----:B------:R-:W-:Y:S01]  /*a740*/  IMAD.MOV.U32 R0, RZ, RZ, RZ ;  /* 0x000000ffff007224 */ /* 0x000fe200078e00ff */
[----:B------:R-:W-:Y:S01]  /*a750*/  VIADDMNMX R105, R205, R105, R8, PT ;  /* 0x00000069cd697246 */ /* 0x000fe20003800108 */
[----:B------:R-:W-:Y:S01]  /*a760*/  IMAD.MOV.U32 R71, RZ, RZ, RZ ;  /* 0x000000ffff477224 */ /* 0x000fe200078e00ff */
[----:B------:R-:W-:Y:S01]  /*a770*/  CS2R R48, SRZ ;  /* 0x0000000000307805 */ /* 0x000fe2000001ff00 */
[----:B------:R-:W-:Y:S01]  /*a780*/  IMAD.MOV.U32 R25, RZ, RZ, RZ ;  /* 0x000000ffff197224 */ /* 0x000fe200078e00ff */
[----:B------:R-:W-:Y:S01]  /*a790*/  ISETP.GT.AND P1, PT, R105, R205, PT ;  /* 0x000000cd6900720c */ /* 0x000fe20003f24270 */
        /* <DEDUP_REMOVED lines=33> */
[----:B------:R-:W-:Y:S02]  /*a9b0*/  IMAD.MOV.U32 R79, RZ, RZ, RZ ;  /* 0x000000ffff4f7224 */ /* 0x000fe400078e00ff */
[----:B------:R-:W-:Y:S02]  /*a9c0*/  IMAD.MOV.U32 R80, RZ, RZ, RZ ;  /* 0x000000ffff507224 */ /* 0x000fe400078e00ff */
[----:B------:R-:W-:Y:S02]  /*a9d0*/  IMAD.MOV.U32 R3, RZ, RZ, RZ ;  /* 0x000000ffff037224 */ /* 0x000fe400078e00ff */
[----:B------:R-:W-:Y:S02]  /*a9e0*/  IMAD.MOV.U32 R6, RZ, RZ, RZ ;  /* 0x000000ffff067224 */ /* 0x000fe400078e00ff */
[----:B------:R-:W-:Y:S01]  /*a9f0*/  IMAD.MOV.U32 R110, RZ, RZ, RZ ;  /* 0x000000ffff6e7224 */ /* 0x000fe200078e00ff */
[----:B------:R-:W-:Y:S06]  /*aa00*/  @!P1 BRA `(.L_x_9169) ;  /* 0x0000016800289947 */ /* 0x000fec0003800000 */
[----:B------:R-:W-:-:S03]  /*aa10*/  UMOV UR4, 0xffffffff ;  /* 0xffffffff00047882 */ /* 0x000fc60000000000 */
[----:B------:R-:W-:Y:S05]  /*aa20*/  BRA.DIV UR4, `(.L_x_9170) ;  /* 0x0000024a04687947 */ /* 0x000fea000b800000 */
[----:B------:R-:W0:Y:S02]  /*aa30*/  S2R R0, SR_TID.X ;  /* 0x0000000000007919 */ /* 0x000e240000002100 */
[----:B0-----:R-:W-:-:S05]  /*aa40*/  VIADD R3, R0, 0xffffff80 ;  /* 0xffffff8000037836 */ /* 0x001fca0000000000 */
[----:B------:R-:W-:-:S04]  /*aa50*/  SHF.R.S32.HI R0, RZ, 0x1f, R3 ;  /* 0x0000001fff007819 */ /* 0x000fc80000011403 */
[----:B------:R-:W-:-:S04]  /*aa60*/  LEA.HI R0, R0, R3, RZ, 0x7 ;  /* 0x0000000300007211 */ /* 0x000fc800078f38ff */
[----:B------:R-:W-:-:S05]  /*aa70*/  SHF.R.S32.HI R0, RZ, 0x7, R0 ;  /* 0x00000007ff007819 */ /* 0x000fca0000011400 */
[----:B------:R0:W1:Y:S02]  /*aa80*/  SHFL.IDX PT, R203, R0, RZ, 0x1f ;  /* 0x00001fff00cb7589 */ /* 0x00006400000e0000 */
.L_x_9513:
        /* <DEDUP_REMOVED lines=26> */
.L_x_9172:
[----:B------:R-:W-:Y:S05]  /*ac30*/  BSYNC B6 ;  /* 0x0000000000067941 */ /* 0x000fea0003800000 */
.L_x_9171:
        /* <DEDUP_REMOVED lines=12> */
.L_x_9176:
[----:B-1----:R1:W2:Y:S02]  /*ad00*/  SYNCS.PHASECHK.TRANS64.TRYWAIT P0, [R17+URZ+0x22800], R0 ;  /* 0x02280000110075a7 */ /* 0x0022a4000800017f */
[----:B--2---:R-:W-:Y:S05]  /*ad10*/  @!P0 NANOSLEEP.SYNCS 0x989680 ;  /* 0x009896800000895d */ /* 0x004fea0003900000 */
[----:B------:R-:W2:Y:S02]  /*ad20*/  @!P0 SYNCS.PHASECHK.TRANS64 P0, [R17+URZ+0x22800], R0 ;  /* 0x02280000110085a7 */ /* 0x000ea4000800007f */
[----:B--2---:R-:W-:Y:S05]  /*ad30*/  @!P0 BRA `(.L_x_9176) ;  /* 0xfffffffc00f08947 */ /* 0x004fea000383ffff */
.L_x_9175:
[----:B------:R-:W-:Y:S05]  /*ad40*/  BSYNC B0 ;  /* 0x0000000000007941 */ /* 0x000fea0003800000 */
.L_x_9174:
[----:B------:R-:W-:Y:S05]  /*ad50*/  BRA `(.L_x_9177) ;  /* 0x0000004c00cc7947 */ /* 0x000fea0003800000 */
.L_x_9173:
[----:B------:R-:W-:Y:S01]  /*ad60*/  LOP3.LUT P0, RZ, R25, 0x3ff, RZ, 0xc0, !PT ;  /* 0x000003ff19ff7812 */ /* 0x000fe2000780c0ff */
        /* <DEDUP_REMOVED lines=29> */
.L_x_9179:
[----:B------:R-:W-:Y:S05]  /*af40*/  BSYNC B6 ;  /* 0x0000000000067941 */ /* 0x000fea0003800000 */
.L_x_9178:
[----:B------:R-:W-:Y:S01]  /*af50*/  ULDC.U8 UR4, c[0x0][0x410] ;  /* 0x0001040000047ab9 */ /* 0x000fe20000000000 */
[----:B------:R-:W-:Y:S01]  /*af60*/  BSSY B0, `(.L_x_9180) ;  /* 0x00004ca000007945 */ /* 0x000fe20003800000 */
[----:B------:R-:W-:Y:S01]  /*af70*/  ISETP.NE.AND P0, PT, RZ, UR4, PT ;  /* 0x00000004ff007c0c */ /* 0x000fe2000bf05270 */
[----:B------:R-:W-:-:S12]  /*af80*/  IMAD.IADD R36, R194, 0x1, R202 ;  /* 0x00000001c2247824 */ /* 0x000fd800078e02ca */
[----:B------:R-:W-:Y:S05]  /*af90*/  @!P0 BRA `(.L_x_9181) ;  /* 0x0000002400c08947 */ /* 0x000fea0003800000 */
[----:B------:R-:W0:Y:S01]  /*afa0*/  S2R R20, SR_TID.X ;  /* 0x0000000000147919 */ /* 0x000e220000002100 */
[----:B------:R-:W-:Y:S01]  /*afb0*/  IMAD.MOV.U32 R8, RZ, RZ, R26 ;  /* 0x000000ffff087224 */ /* 0x000fe200078e001a */
[----:B------:R-:W-:Y:S01]  /*afc0*/  ULDC.64 UR4, c[0x0][0x3f8] ;  /* 0x0000fe0000047ab9 */ /* 0x000fe20000000a00 */
[----:B------:R-:W-:Y:S01]  /*afd0*/  IMAD.MOV.U32 R9, RZ, RZ, R29 ;  /* 0x000000ffff097224 */ /* 0x000fe200078e001d */
[----:B------:R-:W-:Y:S01]  /*afe0*/  ULDC.64 UR6, c[0x0][0x408] ;  /* 0x0001020000067ab9 */ /* 0x000fe20000000a00 */
[----:B------:R-:W-:Y:S01]  /*aff0*/  IMAD.MOV.U32 R10, RZ, RZ, R24 ;  /* 0x000000ffff0a7224 */ /* 0x000fe200078e0018 */
[----:B------:R-:W-:Y:S01]  /*b000*/  ULDC.64 UR8, c[0x0][0x400] ;  /* 0x0001000000087ab9 */ /* 0x000fe20000000a00 */
[----:B------:R-:W-:Y:S01]  /*b010*/  IMAD.MOV.U32 R11, RZ, RZ, R31 ;  /* 0x000000ffff0b7224 */ /* 0x000fe200078e001f */
[----:B------:R-:W-:Y:S01]  /*b020*/  SHF.R.S32.HI R39, RZ, 0x1f, R196 ;  /* 0x0000001fff277819 */ /* 0x000fe200000114c4 */
[----:B0-----:R-:W-:Y:S02]  /*b030*/  VIADD R28, R20, 0xffffff80 ;  /* 0xffffff80141c7836 */ /* 0x001fe40000000000 */
[----:B------:R-:W0:Y:S03]  /*b040*/  LDC R20, c[0x0][0x448] ;  /* 0x00011200ff147b82 */ /* 0x000e260000000800 */
[----:B------:R-:W-:-:S04]  /*b050*/  SHF.R.S32.HI R21, RZ, 0x1f, R28 ;  /* 0x0000001fff157819 */ /* 0x000fc8000001141c */
[----:B------:R-:W-:-:S04]  /*b060*/  LEA.HI R21, R21, R28, RZ, 0x2 ;  /* 0x0000001c15157211 */ /* 0x000fc800078f10ff */
[----:B------:R-:W-:-:S05]  /*b070*/  LOP3.LUT R21, R21, 0xfffffffc, RZ, 0xc0, !PT ;  /* 0xfffffffc15157812 */ /* 0x000fca00078ec0ff */
[----:B------:R-:W-:-:S04]  /*b080*/  IMAD.IADD R21, R28, 0x1, -R21 ;  /* 0x000000011c157824 */ /* 0x000fc800078e0a15 */
[----:B------:R-:W-:Y:S01]  /*b090*/  IMAD R3, R21, 0x40, R36 ;  /* 0x0000004015037824 */ /* 0x000fe200078e0224 */
[----:B0-----:R-:W-:-:S13]  /*b0a0*/  ISETP.NE.AND P0, PT, R20, 0x1, PT ;  /* 0x000000011400780c */ /* 0x001fda0003f05270 */
[----:B------:R-:W0:Y:S08]  /*b0b0*/  @P0 LDC R0, c[0x0][0x44c] ;  /* 0x00011300ff000b82 */ /* 0x000e300000000800 */
[----:B------:R-:W1:Y:S01]  /*b0c0*/  @P0 LDC R5, c[0x0][0x450] ;  /* 0x00011400ff050b82 */ /* 0x000e620000000800 */
[----:B0-----:R-:W-:-:S05]  /*b0d0*/  @P0 IMAD.HI.U32 R0, R3, R0, RZ ;  /* 0x0000000003000227 */ /* 0x001fca00078e00ff */
[----:B-1----:R-:W-:-:S04]  /*b0e0*/  @P0 SHF.R.U32.HI R3, RZ, R5, R0 ;  /* 0x00000005ff030219 */ /* 0x002fc80000011600 */
        /* <DEDUP_REMOVED lines=15> */
[----:B------:R0:W2:Y:S04]  /*b1e0*/  SHFL.IDX PT, R3, R5, RZ, 0x1c1f ;  /* 0x001c1fff05037589 */ /* 0x0000a800000e0000 */
[----:B------:R0:W3:Y:S04]  /*b1f0*/  SHFL.IDX PT, R4, R8, RZ, 0x1c1f ;  /* 0x001c1fff08047589 */ /* 0x0000e800000e0000 */
[----:B------:R0:W4:Y:S02]  /*b200*/  SHFL.IDX PT, R14, R7, RZ, 0x1c1f ;  /* 0x001c1fff070e7589 */ /* 0x00012400000e0000 */
.L_x_9519:
        /* <DEDUP_REMOVED lines=11> */
[----:B------:R-:W-:-:S11]  /*b2c0*/  ISETP.GE.AND P3, PT, R188, UR4, PT ;  /* 0x00000004bc007c0c */ /* 0x000fd6000bf66270 */
[----:B--2---:R-:W-:Y:S02]  /*b2d0*/  @!P4 IADD3 R24, P0, R196, R3, RZ ;  /* 0x00000003c418c210 */ /* 0x004fe40007f1e0ff */
[----:B----4-:R-:W-:-:S03]  /*b2e0*/  @!P3 IADD3 R12, P1, R188, R14, RZ ;  /* 0x0000000ebc0cb210 */ /* 0x010fc60007f3e0ff */
[----:B-1----:R-:W-:Y:S01]  /*b2f0*/  @!P4 IMAD.X R25, R0, 0x1, R39, P0 ;  /* 0x000000010019c824 */ /* 0x002fe200000e0627 */
[----:B------:R-:W-:Y:S02]  /*b300*/  @!P3 IADD3 R10, P0, R188, R3, RZ ;  /* 0x00000003bc0ab210 */ /* 0x000fe40007f1e0ff */
[----:B------:R-:W-:Y:S02]  /*b310*/  @!P3 SHF.R.S32.HI R3, RZ, 0x1f, R188 ;  /* 0x0000001fff03b819 */ /* 0x000fe400000114bc */
[----:B------:R-:W-:Y:S02]  /*b320*/  @!P4 IADD3 R14, P2, R196, R14, RZ ;  /* 0x0000000ec40ec210 */ /* 0x000fe40007f5e0ff */
[----:B------:R-:W-:Y:S02]  /*b330*/  CS2R R30, SRZ ;  /* 0x00000000001e7805 */ /* 0x000fe4000001ff00 */
[----:B------:R-:W-:Y:S02]  /*b340*/  CS2R R28, SRZ ;  /* 0x00000000001c7805 */ /* 0x000fe4000001ff00 */
[----:B------:R-:W-:Y:S01]  /*b350*/  CS2R R26, SRZ ;  /* 0x00000000001a7805 */ /* 0x000fe2000001ff00 */
[--C-:B------:R-:W-:Y:S01]  /*b360*/  @!P3 IMAD.X R11, R0, 0x1, R3.reuse, P0 ;  /* 0x00000001000bb824 */ /* 0x100fe200000e0603 */
[----:B------:R1:W5:Y:S01]  /*b370*/  @!P4 LD.E.64 R20, desc[UR60][R24.64] ;  /* 0x0000003c1814c980 */ /* 0x000362000c101b00 */
[----:B---3--:R-:W-:-:S02]  /*b380*/  @!P3 IMAD.X R13, R4, 0x1, R3, P1 ;  /* 0x00000001040db824 */ /* 0x008fc400008e0603 */
[----:B------:R-:W-:Y:S01]  /*b390*/  @!P4 IMAD.X R15, R4, 0x1, R39, P2 ;  /* 0x00000001040fc824 */ /* 0x000fe200010e0627 */
[----:B------:R1:W5:Y:S04]  /*b3a0*/  @!P3 LD.E.64 R30, desc[UR60][R10.64] ;  /* 0x0000003c0a1eb980 */ /* 0x000368000c101b00 */
[----:B------:R1:W5:Y:S04]  /*b3b0*/  @!P3 LD.E.64 R28, desc[UR60][R12.64] ;  /* 0x0000003c0c1cb980 */ /* 0x000368000c101b00 */
[----:B------:R1:W5:Y:S02]  /*b3c0*/  @!P4 LD.E.64 R26, desc[UR60][R14.64] ;  /* 0x0000003c0e1ac980 */ /* 0x000364000c101b00 */
.L_x_9184:
[----:B------:R-:W-:Y:S05]  /*b3d0*/  BSYNC B1 ;  /* 0x0000000000017941 */ /* 0x000fea0003800000 */
.L_x_9183:
[----:B------:R-:W-:Y:S01]  /*b3e0*/  UMOV UR4, 0xffffffff ;  /* 0xffffffff00047882 */ /* 0x000fe20000000000 */
[----:B-1----:R-:W-:Y:S02]  /*b3f0*/  CS2R R24, SRZ ;  /* 0x0000000000187805 */ /* 0x002fe4000001ff00 */
[----:B------:R-:W-:Y:S05]  /*b400*/  BRA.DIV UR4, `(.L_x_9185) ;  /* 0x0000024204a07947 */ /* 0x000fea000b800000 */
[----:B------:R1:W0:Y:S04]  /*b410*/  SHFL.IDX PT, R0, R6, 0x1, 0x1c1f ;  /* 0x003c1f0006007f89 */ /* 0x00022800000e0000 */
[----:B--2---:R1:W2:Y:S04]  /*b420*/  SHFL.IDX PT, R3, R5, 0x1, 0x1c1f ;  /* 0x003c1f0005037f89 */ /* 0x0042a800000e0000 */
[----:B---3--:R1:W3:Y:S04]  /*b430*/  SHFL.IDX PT, R4, R8, 0x1, 0x1c1f ;  /* 0x003c1f0008047f89 */ /* 0x0082e800000e0000 */
[----:B----4-:R1:W4:Y:S02]  /*b440*/  SHFL.IDX PT, R14, R7, 0x1, 0x1c1f ;  /* 0x003c1f00070e7f89 */ /* 0x01032400000e0000 */
.L_x_9525:
[----:B01----:R-:W-:Y:S01]  /*b450*/  VIADD R5, R36, 0x40 ;  /* 0x0000004024057836 */ /* 0x003fe20000000000 */
[----:B------:R-:W-:Y:S01]  /*b460*/  LEA.HI R6, R227, R227, RZ, 0x1 ;  /* 0x000000e3e3067211 */ /* 0x000fe200078f08ff */
[----:B------:R-:W-:Y:S01]  /*b470*/  BSSY B1, `(.L_x_9186) ;  /* 0x000001d000017945 */ /* 0x000fe20003800000 */
[----:B------:R-:W-:Y:S02]  /*b480*/  CS2R R10, SRZ ;  /* 0x00000000000a7805 */ /* 0x000fe4000001ff00 */
[----:B------:R-:W-:Y:S02]  /*b490*/  CS2R R8, SRZ ;  /* 0x0000000000087805 */ /* 0x000fe4000001ff00 */
        /* <DEDUP_REMOVED lines=10> */
[----:B------:R-:W-:Y:S02]  /*b540*/  ISETP.GE.AND P5, PT, R196, UR4, PT ;  /* 0x00000004c4007c0c */ /* 0x000fe4000bfa6270 */
[----:B------:R-:W-:Y:S02]  /*b550*/  CS2R R12, SRZ ;  /* 0x00000000000c7805 */ /* 0x000fe4000001ff00 */
[----:B------:R-:W-:-:S05]  /*b560*/  CS2R R8, SRZ ;  /* 0x0000000000087805 */ /* 0x000fca000001ff00 */
[----:B--2---:R-:W-:-:S04]  /*b570*/  @!P4 IADD3 R6, P0, R188, R3, RZ ;  /* 0x00000003bc06c210 */ /* 0x004fc80007f1e0ff */
[----:B------:R-:W-:Y:S02]  /*b580*/  @!P5 IADD3 R36, P2, R196, R3, RZ ;  /* 0x00000003c424d210 */ /* 0x000fe40007f5e0ff */
[-C--:B----4-:R-:W-:Y:S02]  /*b590*/  @!P4 IADD3 R32, P1, R188, R14.reuse, RZ ;  /* 0x0000000ebc20c210 */ /* 0x090fe40007f3e0ff */
[----:B------:R-:W-:Y:S01]  /*b5a0*/  @!P4 SHF.R.S32.HI R3, RZ, 0x1f, R188 ;  /* 0x0000001fff03c819 */ /* 0x000fe200000114bc */
[----:B------:R-:W-:Y:S01]  /*b5b0*/  @!P5 IMAD.X R37, R0, 0x1, R39, P2 ;  /* 0x000000010025d824 */ /* 0x000fe200010e0627 */
[----:B------:R-:W-:-:S03]  /*b5c0*/  @!P5 IADD3 R14, P3, R196, R14, RZ ;  /* 0x0000000ec40ed210 */ /* 0x000fc60007f7e0ff */
[--C-:B------:R-:W-:Y:S01]  /*b5d0*/  @!P4 IMAD.X R7, R0, 0x1, R3.reuse, P0 ;  /* 0x000000010007c824 */ /* 0x100fe200000e0603 */
[----:B------:R0:W5:Y:S01]  /*b5e0*/  @!P5 LD.E.64 R24, desc[UR60][R36.64] ;  /* 0x0000003c2418d980 */ /* 0x000162000c101b00 */
[C---:B---3--:R-:W-:Y:S02]  /*b5f0*/  @!P4 IMAD.X R33, R4.reuse, 0x1, R3, P1 ;  /* 0x000000010421c824 */ /* 0x048fe400008e0603 */
[----:B------:R-:W-:Y:S01]  /*b600*/  @!P5 IMAD.X R15, R4, 0x1, R39, P3 ;  /* 0x00000001040fd824 */ /* 0x000fe200018e0627 */
[----:B------:R0:W5:Y:S04]  /*b610*/  @!P4 LD.E.64 R10, desc[UR60][R6.64] ;  /* 0x0000003c060ac980 */ /* 0x000168000c101b00 */
[----:B------:R0:W5:Y:S04]  /*b620*/  @!P4 LD.E.64 R12, desc[UR60][R32.64] ;  /* 0x0000003c200cc980 */ /* 0x000168000c101b00 */
[----:B------:R0:W5:Y:S02]  /*b630*/  @!P5 LD.E.64 R8, desc[UR60][R14.64] ;  /* 0x0000003c0e08d980 */ /* 0x000164000c101b00 */
.L_x_9187:
[----:B------:R-:W-:Y:S05]  /*b640*/  BSYNC B1 ;  /* 0x0000000000017941 */ /* 0x000fea0003800000 */
.L_x_9186:
[----:B------:R-:W1:Y:S01]  /*b650*/  SYNCS.PHASECHK.TRANS64.TRYWAIT P0, [R17+URZ+0x22800], R38 ;  /* 0x02280026110075a7 */ /* 0x000e62000800017f */
[----:B------:R-:W-:Y:S01]  /*b660*/  IMAD.SHL.U32 R0, R213, 0x80, RZ ;  /* 0x00000080d5007824 */ /* 0x000fe200078e00ff */
[----:B0-----:R-:W-:Y:S01]  /*b670*/  VIADDMNMX R15, R35, -R202, 0x80, PT ;  /* 0x00000080230f7446 */ /* 0x001fe200038009ca */
[----:B------:R-:W-:Y:S01]  /*b680*/  BSSY B1, `(.L_x_9188) ;  /* 0x000000b000017945 */ /* 0x000fe20003800000 */
[----:B------:R-:W-:Y:S02]  /*b690*/  LOP3.LUT P2, RZ, R213, 0x4, RZ, 0xc0, !PT ;  /* 0x00000004d5ff7812 */ /* 0x000fe4000784c0ff */
[----:B--2---:R-:W-:Y:S02]  /*b6a0*/  LOP3.LUT R3, R0, 0x380, RZ, 0xc0, !PT ;  /* 0x0000038000037812 */ /* 0x004fe400078ec0ff */
[----:B------:R-:W-:Y:S02]  /*b6b0*/  ISETP.GE.AND P1, PT, R194, R15, PT ;  /* 0x0000000fc200720c */ /* 0x000fe40003f26270 */
[----:B------:R-:W-:-:S02]  /*b6c0*/  LOP3.LUT R0, R3, 0x30, R18, 0xf8, !PT ;  /* 0x0000003003007812 */ /* 0x000fc400078ef812 */
[----:B------:R-:W-:-:S04]  /*b6d0*/  SHF.R.U32.HI R3, RZ, 0x3, R3 ;  /* 0x00000003ff037819 */ /* 0x000fc80000011603 */
[----:B------:R-:W-:-:S04]  /*b6e0*/  LOP3.LUT R3, R0, R3, RZ, 0x3c, !PT ;  /* 0x0000000300037212 */ /* 0x000fc800078e3cff */
[----:B------:R-:W-:-:S05]  /*b6f0*/  IADD3 R3, R17, R3, R212 ;  /* 0x0000000311037210 */ /* 0x000fca0007ffe0d4 */
[C---:B---3--:R-:W-:Y:S02]  /*b700*/  VIADD R4, R3.reuse, 0x14400 ;  /* 0x0001440003047836 */ /* 0x048fe40000000000 */
[----:B------:R-:W-:Y:S01]  /*b710*/  VIADD R0, R3, 0x14440 ;  /* 0x0001444003007836 */ /* 0x000fe20000000000 */
[----:B-1----:R-:W-:Y:S06]  /*b720*/  @!P0 BRA `(.L_x_9189) ;  /* 0x0000024000488947 */ /* 0x002fec0003800000 */
.L_x_9526:
[----:B------:R-:W-:Y:S05]  /*b730*/  BSYNC B1 ;  /* 0x0000000000017941 */ /* 0x000fea0003800000 */
.L_x_9188:
[----:B------:R-:W-:Y:S01]  /*b740*/  BSSY B1, `(.L_x_9190) ;  /* 0x00000fa000017945 */ /* 0x000fe20003800000 */
[----:B------:R-:W-:-:S03]  /*b750*/  @P2 VIADD R0, R4, 0xffffffc0 ;  /* 0xffffffc004002836 */ /* 0x000fc60000000000 */
[----:B------:R-:W-:Y:S05]  /*b760*/  @P1 BRA `(.L_x_9191) ;  /* 0x0000000c00dc1947 */ /* 0x000fea0003800000 */
[----:B------:R-:W1:Y:S01]  /*b770*/  LDC R5, c[0x0][0x3f4] ;  /* 0x0000fd00ff057b82 */ /* 0x000e620000000800 */
[----:B------:R-:W-:Y:S01]  /*b780*/  BSSY B2, `(.L_x_9192) ;  /* 0x000007a000027945 */ /* 0x000fe20003800000 */
[-C--:B-1----:R-:W-:Y:S02]  /*b790*/  ISETP.GE.AND P0, PT, R188, R5.reuse, PT ;  /* 0x00000005bc00720c */ /* 0x082fe40003f06270 */
[----:B------:R-:W-:-:S11]  /*b7a0*/  ISETP.GE.AND P1, PT, R196, R5, PT ;  /* 0x00000005c400720c */ /* 0x000fd60003f26270 */
[----:B------:R-:W-:Y:S05]  /*b7b0*/  @P0 BRA `(.L_x_9193) ;  /* 0x0000000400d80947 */ /* 0x000fea0003800000 */
[----:B------:R-:W1:Y:S01]  /*b7c0*/  LDS.128 R4, [R3+0x14400] ;  /* 0x0144000003047984 */ /* 0x000e620000000c00 */
[----:B-----5:R-:W-:Y:S02]  /*b7d0*/  SHF.R.U32.HI R32, RZ, 0x8, R30 ;  /* 0x00000008ff207819 */ /* 0x020fe4000001161e */
[----:B------:R-:W-:Y:S02]  /*b7e0*/  SHF.R.U32.HI R36, RZ, 0x8, R31 ;  /* 0x00000008ff247819 */ /* 0x000fe4000001161f */
[----:B------:R-:W-:Y:S02]  /*b7f0*/  LOP3.LUT R33, R32, 0xff, RZ, 0xc0, !PT ;  /* 0x000000ff20217812 */ /* 0x000fe400078ec0ff */
[----:B------:R-:W-:Y:S02]  /*b800*/  LOP3.LUT R35, R31, 0xff, RZ, 0xc0, !PT ;  /* 0x000000ff1f237812 */ /* 0x000fe400078ec0ff */
[----:B------:R-:W-:Y:S02]  /*b810*/  LOP3.LUT R32, R36, 0xff, RZ, 0xc0, !PT ;  /* 0x000000ff24207812 */ /* 0x000fe400078ec0ff */
[----:B------:R-:W-:-:S02]  /*b820*/  SHF.R.U32.HI R39, RZ, 0x8, R29 ;  /* 0x00000008ff277819 */ /* 0x000fc4000001161d */
[----:B------:R-:W-:Y:S02]  /*b830*/  PRMT R32, R32, 0x7604, R35 ;  /* 0x0000760420207816 */ /* 0x000fe40000000023 */
[----:B------:R-:W-:Y:S02]  /*b840*/  SHF.R.U32.HI R40, RZ, 0x10, R31 ;  /* 0x00000010ff287819 */ /* 0x000fe4000001161f */
[----:B------:R-:W-:Y:S02]  /*b850*/  SHF.R.U32.HI R35, RZ, 0x8, R28 ;  /* 0x00000008ff237819 */ /* 0x000fe4000001161c */
[----:B------:R-:W-:Y:S02]  /*b860*/  LOP3.LUT R36, R29, 0xff, RZ, 0xc0, !PT ;  /* 0x000000ff1d247812 */ /* 0x000fe400078ec0ff */
[----:B------:R-:W-:Y:S02]  /*b870*/  LOP3.LUT R39, R39, 0xff, RZ, 0xc0, !PT ;  /* 0x000000ff27277812 */ /* 0x000fe400078ec0ff */
[----:B0-----:R-:W-:-:S02]  /*b880*/  SHF.R.U32.HI R38, RZ, 0x10, R29 ;  /* 0x00000010ff267819 */ /* 0x001fc4000001161d */
[----:B------:R-:W-:Y:S01]  /*b890*/  LOP3.LUT R37, R35, 0xff, RZ, 0xc0, !PT ;  /* 0x000000ff23257812 */ /* 0x000fe200078ec0ff */
[----:B------:R-:W-:Y:S01]  /*b8a0*/  IMAD.U32 R35, R40, 0x10000, RZ ;  /* 0x0001000028237824 */ /* 0x000fe200078e00ff */
[----:B------:R-:W-:Y:S01]  /*b8b0*/  PRMT R36, R39, 0x7604, R36 ;  /* 0x0000760427247816 */ /* 0x000fe20000000024 */
[----:B------:R-:W-:Y:S01]  /*b8c0*/  IMAD.U32 R39, R38, 0x10000, RZ ;  /* 0x0001000026277824 */ /* 0x000fe200078e00ff */
[----:B----4-:R-:W-:Y:S02]  /*b8d0*/  LOP3.LUT R14, R30, 0xff, RZ, 0xc0, !PT ;  /* 0x000000ff1e0e7812 */ /* 0x010fe400078ec0ff */
[----:B------:R-:W-:Y:S02]  /*b8e0*/  LOP3.LUT R35, R32, 0xff0000, R35, 0xf8, !PT ;  /* 0x00ff000020237812 */ /* 0x000fe400078ef823 */
[----:B------:R-:W-:Y:S02]  /*b8f0*/  PRMT R33, R33, 0x7604, R14 ;  /* 0x0000760421217816 */ /* 0x000fe4000000000e */
[----:B------:R-:W-:-:S02]  /*b900*/  LOP3.LUT R14, R28, 0xff, RZ, 0xc0, !PT ;  /* 0x000000ff1c0e7812 */ /* 0x000fc400078ec0ff */
[----:B------:R-:W-:Y:S02]  /*b910*/  LOP3.LUT R39, R36, 0xff0000, R39, 0xf8, !PT ;  /* 0x00ff000024277812 */ /* 0x000fe400078ef827 */
[----:B------:R-:W-:Y:S02]  /*b920*/  PRMT R37, R37, 0x7604, R14 ;  /* 0x0000760425257816 */ /* 0x000fe4000000000e */
[----:B------:R-:W-:Y:S02]  /*b930*/  LOP3.LUT R39, R39, 0xff000000, R29, 0xf8, !PT ;  /* 0xff00000027277812 */ /* 0x000fe400078ef81d */
[----:B------:R-:W-:Y:S02]  /*b940*/  LOP3.LUT R35, R35, 0xff000000, R31, 0xf8, !PT ;  /* 0xff00000023237812 */ /* 0x000fe400078ef81f */
[----:B------:R-:W-:Y:S02]  /*b950*/  LOP3.LUT R33, R33, 0xff0000, R30, 0xf8, !PT ;  /* 0x00ff000021217812 */ /* 0x000fe400078ef81e */
[----:B-1----:R-:W-:-:S02]  /*b960*/  F2FP.F16.E4M3.UNPACK_B R14, R6.H1 ;  /* 0x00000006ff0e723e */ /* 0x002fc400030006ff */
[----:B------:R-:W-:Y:S02]  /*b970*/  LOP3.LUT R37, R37, 0xff0000, R28, 0xf8, !PT ;  /* 0x00ff000025257812 */ /* 0x000fe400078ef81c */
[----:B------:R-:W-:Y:S02]  /*b980*/  F2FP.F16.E4M3.UNPACK_B R38, R39 ;  /* 0x00000027ff26723e */ /* 0x000fe400020006ff */
[----:B------:R-:W-:Y:S02]  /*b990*/  F2FP.F16.E4M3.UNPACK_B R32, R35 ;  /* 0x00000023ff20723e */ /* 0x000fe400020006ff */
[----:B------:R-:W-:Y:S01]  /*b9a0*/  LOP3.LUT R33, R33, 0xff000000, R30, 0xf8, !PT ;  /* 0xff00000021217812 */ /* 0x000fe200078ef81e */
[--C-:B------:R-:W-:Y:S01]  /*b9b0*/  HADD2.F32 R30, -RZ, R14.reuse.H0_H0 ;  /* 0x2000000eff1e7230 */ /* 0x100fe20000004100 */
[----:B------:R-:W-:Y:S01]  /*b9c0*/  LOP3.LUT R36, R37, 0xff000000, R28, 0xf8, !PT ;  /* 0xff00000025247812 */ /* 0x000fe200078ef81c */
        /* <DEDUP_REMOVED lines=10> */
[----:B------:R-:W-:Y:S01]  /*ba70*/  F2FP.F16.E4M3.UNPACK_B R14, R5 ;  /* 0x00000005ff0e723e */ /* 0x000fe200020006ff */
[--C-:B------:R-:W-:Y:S01]  /*ba80*/  HADD2.F32 R5, -RZ, R29.reuse.H1_H1 ;  /* 0x3000001dff057230 */ /* 0x100fe20000004100 */
        /* <DEDUP_REMOVED lines=53> */
[C---:B------:R-:W-:Y:S01]  /*bde0*/  FMUL.FTZ R37, R5.reuse, R29 ;  /* 0x0000001d05257220 */ /* 0x040fe20000410000 */
[--C-:B------:R-:W-:Y:S02]  /*bdf0*/  HADD2.F32 R4, -RZ, R14.reuse.H1_H1 ;  /* 0x3000000eff047230 */ /* 0x100fe40000004100 */
[-C--:B------:R-:W-:Y:S01]  /*be00*/  FMUL.FTZ R32, R5, R6.reuse ;  /* 0x0000000605207220 */ /* 0x080fe20000410000 */
[----:B------:R-:W-:Y:S02]  /*be10*/  HADD2.F32 R33, -RZ, R33.H0_H0 ;  /* 0x20000021ff217230 */ /* 0x000fe40000004100 */
[----:B------:R-:W-:Y:S01]  /*be20*/  FFMA.FTZ R37, R28, R6, -R37 ;  /* 0x000000061c257223 */ /* 0x000fe20000010825 */
[----:B------:R-:W-:Y:S02]  /*be30*/  HADD2.F32 R14, -RZ, R14.H0_H0 ;  /* 0x2000000eff0e7230 */ /* 0x000fe40000004100 */
[----:B------:R-:W-:Y:S01]  /*be40*/  FMUL.FTZ R5, R4, R7 ;  /* 0x0000000704057220 */ /* 0x000fe20000410000 */
[----:B------:R-:W-:Y:S01]  /*be50*/  FFMA.FTZ R32, R28, R29, R32 ;  /* 0x0000001d1c207223 */ /* 0x000fe20000010020 */
[----:B------:R-:W-:Y:S01]  /*be60*/  FMUL.FTZ R4, R4, R33 ;  /* 0x0000002104047220 */ /* 0x000fe20000410000 */
[----:B------:R-:W-:Y:S01]  /*be70*/  F2FP.SATFINITE.E4M3.F32.PACK_AB_MERGE_C R6, R44, R43, RZ ;  /* 0x0000002b2c06723e */ /* 0x000fe200048070ff */
[----:B------:R-:W-:-:S02]  /*be80*/  FFMA.FTZ R5, R14, R33, -R5 ;  /* 0x000000210e057223 */ /* 0x000fc40000010805 */
[----:B------:R-:W-:Y:S01]  /*be90*/  FFMA.FTZ R14, R14, R7, R4 ;  /* 0x000000070e0e7223 */ /* 0x000fe20000010004 */
        /* <DEDUP_REMOVED lines=8> */
.L_x_9193:
[----:B------:R-:W-:Y:S05]  /*bf20*/  BSYNC B2 ;  /* 0x0000000000027941 */ /* 0x000fea0003800000 */
.L_x_9192:
[----:B------:R-:W-:Y:S05]  /*bf30*/  @P1 BRA `(.L_x_9191) ;  /* 0x0000000400e81947 */ /* 0x000fea0003800000 */
[----:B-1----:R-:W1:Y:S01]  /*bf40*/  LDS.128 R4, [R0] ;  /* 0x0000000000047984 */ /* 0x002e620000000c00 */
[----:B-----5:R-:W-:Y:S02]  /*bf50*/  SHF.R.U32.HI R28, RZ, 0x8, R21 ;  /* 0x00000008ff1c7819 */ /* 0x020fe40000011615 */
[----:B------:R-:W-:Y:S02]  /*bf60*/  SHF.R.U32.HI R32, RZ, 0x8, R27 ;  /* 0x00000008ff207819 */ /* 0x000fe4000001161b */
[----:B------:R-:W-:Y:S02]  /*bf70*/  LOP3.LUT R31, R21, 0xff, RZ, 0xc0, !PT ;  /* 0x000000ff151f7812 */ /* 0x000fe400078ec0ff */
[----:B------:R-:W-:Y:S02]  /*bf80*/  LOP3.LUT R35, R27, 0xff, RZ, 0xc0, !PT ;  /* 0x000000ff1b237812 */ /* 0x000fe400078ec0ff */
[----:B------:R-:W-:Y:S02]  /*bf90*/  LOP3.LUT R28, R28, 0xff, RZ, 0xc0, !PT ;  /* 0x000000ff1c1c7812 */ /* 0x000fe400078ec0ff */
[----:B------:R-:W-:-:S02]  /*bfa0*/  LOP3.LUT R32, R32, 0xff, RZ, 0xc0, !PT ;  /* 0x000000ff20207812 */ /* 0x000fc400078ec0ff */
[----:B----4-:R-:W-:Y:S02]  /*bfb0*/  SHF.R.U32.HI R14, RZ, 0x8, R20 ;  /* 0x00000008ff0e7819 */ /* 0x010fe40000011614 */
        /* <DEDUP_REMOVED lines=23> */
[-C--:B-1----:R-:W-:Y:S02]  /*c130*/  F2FP.F16.E4M3.UNPACK_B R14, R6.reuse.H1 ;  /* 0x00000006ff0e723e */ /* 0x082fe400030006ff */
[----:B------:R-:W-:Y:S02]  /*c140*/  F2FP.F16.E4M3.UNPACK_B R32, R35 ;  /* 0x00000023ff20723e */ /* 0x000fe400020006ff */
[----:B------:R-:W-:Y:S02]  /*c150*/  F2FP.F16.E4M3.UNPACK_B R28, R31 ;  /* 0x0000001fff1c723e */ /* 0x000fe400020006ff */
[----:B------:R-:W-:Y:S01]  /*c160*/  LOP3.LUT R30, R33, 0xff000000, R26, 0xf8, !PT ;  /* 0xff000000211e7812 */ /* 0x000fe200078ef81a */
[--C-:B------:R-:W-:Y:S01]  /*c170*/  HADD2.F32 R26, -RZ, R14.reuse.H0_H0 ;  /* 0x2000000eff1a7230 */ /* 0x100fe20000004100 */
[----:B------:R-:W-:Y:S01]  /*c180*/  F2FP.F16.E4M3.UNPACK_B R21, R6 ;  /* 0x00000006ff15723e */ /* 0x000fe200020006ff */
[----:B------:R-:W-:Y:S01]  /*c190*/  HADD2.F32 R14, -RZ, R14.H1_H1 ;  /* 0x3000000eff0e7230 */ /* 0x000fe20000004100 */
[----:B------:R-:W-:Y:S01]  /*c1a0*/  LOP3.LUT R29, R29, 0xff000000, R20, 0xf8, !PT ;  /* 0xff0000001d1d7812 */ /* 0x000fe200078ef814 */
        /* <DEDUP_REMOVED lines=22> */
[----:B0-----:R-:W-:Y:S01]  /*c310*/  FFMA.FTZ R38, R21, R32, R33 ;  /* 0x0000002015267223 */ /* 0x001fe20000010021 */
        /* <DEDUP_REMOVED lines=59> */
[----:B------:R2:W-:Y:S02]  /*c6d0*/  STS.128 [R0], R4 ;  /* 0x0000000400007388 */ /* 0x0005e40000000c00 */
.L_x_9191:
[----:B------:R-:W-:Y:S05]  /*c6e0*/  BSYNC B1 ;  /* 0x0000000000017941 */ /* 0x000fea0003800000 */
.L_x_9190:
        /* <DEDUP_REMOVED lines=38> */
[----:B-1----:R-:W-:-:S02]  /*c950*/  F2FP.F16.E4M3.UNPACK_B R14, R6.H1 ;  /* 0x00000006ff0e723e */ /* 0x002fc400030006ff */
        /* <DEDUP_REMOVED lines=21> */
[----:B0-----:R-:W-:Y:S01]  /*cab0*/  FFMA.FTZ R38, R13, R31, R14 ;  /* 0x0000001f0d267223 */ /* 0x001fe2000001000e */
        /* <DEDUP_REMOVED lines=69> */
.L_x_9196:
[----:B------:R-:W-:Y:S05]  /*cf10*/  BSYNC B1 ;  /* 0x0000000000017941 */ /* 0x000fea0003800000 */
.L_x_9195:
[----:B------:R-:W-:Y:S05]  /*cf20*/  @P1 BRA `(.L_x_9194) ;  /* 0x0000002c00341947 */ /* 0x000fea0003800000 */
[----:B-1----:R-:W1:Y:S01]  /*cf30*/  LDS.128 R4, [R0+0x2000] ;  /* 0x0020000000047984 */ /* 0x002e620000000c00 */
        /* <DEDUP_REMOVED lines=10> */
[----:B------:R-:W-:Y:S02]  /*cfe0*/  SHF.R.U32.HI R21, RZ, 0x10, R9 ;  /* 0x00000010ff157819 */ /* 0x000fe40000011609 */
[----:B----4-:R-:W-:-:S02]  /*cff0*/  LOP3.LUT R14, R9, 0xff, RZ, 0xc0, !PT ;  /* 0x000000ff090e7812 */ /* 0x010fc400078ec0ff */
        /* <DEDUP_REMOVED lines=10> */
[--C-:B------:R-:W-:Y:S02]  /*d0a0*/  LOP3.LUT R11, R3, 0xff0000, R24.reuse, 0xf8, !PT ;  /* 0x00ff0000030b7812 */ /* 0x100fe400078ef818 */
[----:B------:R-:W-:Y:S02]  /*d0b0*/  LOP3.LUT R21, R21, 0xff000000, R9, 0xf8, !PT ;  /* 0xff00000015157812 */ /* 0x000fe400078ef809 */
[----:B------:R-:W-:Y:S02]  /*d0c0*/  LOP3.LUT R13, R13, 0xff000000, R25, 0xf8, !PT ;  /* 0xff0000000d0d7812 */ /* 0x000fe400078ef819 */
[----:B------:R-:W-:-:S02]  /*d0d0*/  LOP3.LUT R12, R11, 0xff000000, R24, 0xf8, !PT ;  /* 0xff0000000b0c7812 */ /* 0x000fc400078ef818 */
[-C--:B-1----:R-:W-:Y:S02]  /*d0e0*/  F2FP.F16.E4M3.UNPACK_B R3, R6.reuse.H1 ;  /* 0x00000006ff03723e */ /* 0x082fe400030006ff */
[--C-:B------:R-:W-:Y:S02]  /*d0f0*/  LOP3.LUT R15, R15, 0xff0000, R8.reuse, 0xf8, !PT ;  /* 0x00ff00000f0f7812 */ /* 0x100fe400078ef808 */
[----:B------:R-:W-:Y:S01]  /*d100*/  F2FP.F16.E4M3.UNPACK_B R24, R21 ;  /* 0x00000015ff18723e */ /* 0x000fe200020006ff */
[--C-:B------:R-:W-:Y:S01]  /*d110*/  HADD2.F32 R9, -RZ, R3.reuse.H0_H0 ;  /* 0x20000003ff097230 */ /* 0x100fe20000004100 */
[----:B------:R-:W-:Y:S02]  /*d120*/  F2FP.F16.E4M3.UNPACK_B R14, R13 ;  /* 0x0000000dff0e723e */ /* 0x000fe400020006ff */
[----:B------:R-:W-:Y:S01]  /*d130*/  LOP3.LUT R20, R15, 0xff000000, R8, 0xf8, !PT ;  /* 0xff0000000f147812 */ /* 0x000fe200078ef808 */
[----:B------:R-:W-:Y:S01]  /*d140*/  HADD2.F32 R8, -RZ, R3.H1_H1 ;  /* 0x30000003ff087230 */ /* 0x000fe20000004100 */
[----:B------:R-:W-:Y:S01]  /*d150*/  F2FP.F16.E4M3.UNPACK_B R6, R6 ;  /* 0x00000006ff06723e */ /* 0x000fe200020006ff */
[----:B------:R-:W-:Y:S01]  /*d160*/  HADD2.F32 R25, -RZ, R24.H1_H1 ;  /* 0x30000018ff197230 */ /* 0x000fe20000004100 */
[-C--:B------:R-:W-:Y:S01]  /*d170*/  F2FP.F16.E4M3.UNPACK_B R10, R7.reuse ;  /* 0x00000007ff0a723e */ /* 0x080fe200020006ff */
[----:B------:R-:W-:Y:S01]  /*d180*/  HADD2.F32 R15, -RZ, R14.H1_H1 ;  /* 0x3000000eff0f7230 */ /* 0x000fe20000004100 */
[----:B------:R-:W-:Y:S01]  /*d190*/  F2FP.F16.E4M3.UNPACK_B R11, R7.H1 ;  /* 0x00000007ff0b723e */ /* 0x000fe200030006ff */
[----:B------:R-:W-:-:S02]  /*d1a0*/  HADD2.F32 R24, -RZ, R24.H0_H0 ;  /* 0x20000018ff187230 */ /* 0x000fc40000004100 */
[C---:B------:R-:W-:Y:S01]  /*d1b0*/  FMUL.FTZ R26, R8.reuse, R25 ;  /* 0x00000019081a7220 */ /* 0x040fe20000410000 */
[----:B------:R-:W-:Y:S01]  /*d1c0*/  F2FP.F16.E4M3.UNPACK_B R7, R5 ;  /* 0x00000005ff07723e */ /* 0x000fe200020006ff */
[----:B------:R-:W-:Y:S01]  /*d1d0*/  FMUL.FTZ R30, R8, R15 ;  /* 0x0000000f081e7220 */ /* 0x000fe20000410000 */
[----:B------:R-:W-:Y:S01]  /*d1e0*/  F2FP.F16.E4M3.UNPACK_B R8, R5.H1 ;  /* 0x00000005ff08723e */ /* 0x000fe200030006ff */
[----:B------:R-:W-:Y:S02]  /*d1f0*/  HADD2.F32 R5, -RZ, R6.H1_H1 ;  /* 0x30000006ff057230 */ /* 0x000fe40000004100 */
[C---:B------:R-:W-:Y:S01]  /*d200*/  FFMA.FTZ R28, R9.reuse, R15, -R26 ;  /* 0x0000000f091c7223 */ /* 0x040fe2000001081a */
[----:B------:R-:W-:Y:S02]  /*d210*/  HADD2.F32 R14, -RZ, R14.H0_H0 ;  /* 0x2000000eff0e7230 */ /* 0x000fe40000004100 */
[----:B------:R-:W-:Y:S01]  /*d220*/  FFMA.FTZ R29, R9, R25, R30 ;  /* 0x00000019091d7223 */ /* 0x000fe2000001001e */
[----:B------:R-:W-:Y:S01]  /*d230*/  HADD2.F32 R6, -RZ, R6.H0_H0 ;  /* 0x20000006ff067230 */ /* 0x000fe20000004100 */
[----:B------:R-:W-:Y:S01]  /*d240*/  F2FP.F16.E4M3.UNPACK_B R21, R21.H1 ;  /* 0x00000015ff15723e */ /* 0x000fe200030006ff */
[C---:B------:R-:W-:Y:S01]  /*d250*/  FMUL.FTZ R9, R5.reuse, R24 ;  /* 0x0000001805097220 */ /* 0x040fe20000410000 */
[----:B------:R-:W-:Y:S01]  /*d260*/  F2FP.F16.E4M3.UNPACK_B R13, R13.H1 ;  /* 0x0000000dff0d723e */ /* 0x000fe200030006ff */
[----:B------:R-:W-:Y:S01]  /*d270*/  FMUL.FTZ R27, R5, R14 ;  /* 0x0000000e051b7220 */ /* 0x000fe20000410000 */
[----:B------:R-:W-:-:S02]  /*d280*/  HADD2.F32 R5, -RZ, R10.H1_H1 ;  /* 0x3000000aff057230 */ /* 0x000fc40000004100 */
[C---:B------:R-:W-:Y:S01]  /*d290*/  FFMA.FTZ R25, R6.reuse, R14, -R9 ;  /* 0x0000000e06197223 */ /* 0x040fe20000010809 */
[----:B------:R-:W-:Y:S02]  /*d2a0*/  HADD2.F32 R15, -RZ, R21.H0_H0 ;  /* 0x20000015ff0f7230 */ /* 0x000fe40000004100 */
        /* <DEDUP_REMOVED lines=23> */
[----:B------:R-:W-:Y:S01]  /*d420*/  HADD2.F32 R6, -RZ, R4.H1_H1 ;  /* 0x30000004ff067230 */ /* 0x000fe20000004100 */
[----:B------:R-:W-:Y:S01]  /*d430*/  F2FP.SATFINITE.E4M3.F32.PACK_AB_MERGE_C R28, R29, R28, RZ ;  /* 0x0000001c1d1c723e */ /* 0x000fe200048070ff */
[----:B------:R-:W-:-:S02]  /*d440*/  HADD2.F32 R10, -RZ, R9.H1_H1 ;  /* 0x30000009ff0a7230 */ /* 0x000fc40000004100 */
[----:B------:R-:W-:Y:S02]  /*d450*/  HADD2.F32 R5, -RZ, R4.H0_H0 ;  /* 0x20000004ff057230 */ /* 0x000fe40000004100 */
[C---:B------:R-:W-:Y:S01]  /*d460*/  FMUL.FTZ R14, R6.reuse, R13 ;  /* 0x0000000d060e7220 */ /* 0x040fe20000410000 */
[----:B------:R-:W-:Y:S02]  /*d470*/  HADD2.F32 R4, -RZ, R3.H1_H1 ;  /* 0x30000003ff047230 */ /* 0x000fe40000004100 */
        /* <DEDUP_REMOVED lines=9> */
[----:B------:R-:W-:Y:S02]  /*d510*/  HADD2.F32 R9, -RZ, R20.H1_H1 ;  /* 0x30000014ff097230 */ /* 0x000fe40000004100 */
[----:B------:R-:W-:Y:S01]  /*d520*/  FFMA.FTZ R11, R3, R11, R4 ;  /* 0x0000000b030b7223 */ /* 0x000fe20000010004 */
[----:B------:R-:W-:Y:S02]  /*d530*/  HADD2.F32 R4, -RZ, R8.H1_H1 ;  /* 0x30000008ff047230 */ /* 0x000fe40000004100 */
[----:B------:R-:W-:Y:S02]  /*d540*/  HADD2.F32 R20, -RZ, R20.H0_H0 ;  /* 0x20000014ff147230 */ /* 0x000fe40000004100 */
[----:B------:R-:W-:Y:S02]  /*d550*/  HADD2.F32 R3, -RZ, R7.H1_H1 ;  /* 0x30000007ff037230 */ /* 0x000fe40000004100 */
[----:B------:R-:W-:Y:S01]  /*d560*/  FMUL.FTZ R15, R4, R9 ;  /* 0x00000009040f7220 */ /* 0x000fe20000410000 */
[----:B------:R-:W-:-:S02]  /*d570*/  HADD2.F32 R12, -RZ, R12.H0_H0 ;  /* 0x2000000cff0c7230 */ /* 0x000fc40000004100 */
        /* <DEDUP_REMOVED lines=18> */
.L_x_9181:
[----:B------:R-:W0:Y:S01]  /*d6a0*/  S2R R0, SR_TID.X ;  /* 0x0000000000007919 */ /* 0x000e220000002100 */
[----:B------:R-:W1:Y:S01]  /*d6b0*/  LDC R10, c[0x0][0x448] ;  /* 0x00011200ff0a7b82 */ /* 0x000e620000000800 */
[----:B------:R-:W-:Y:S01]  /*d6c0*/  IMAD.MOV.U32 R4, RZ, RZ, R26 ;  /* 0x000000ffff047224 */ /* 0x000fe200078e001a */
[----:B------:R-:W-:Y:S01]  /*d6d0*/  ULDC.64 UR4, c[0x0][0x3f8] ;  /* 0x0000fe0000047ab9 */ /* 0x000fe20000000a00 */
[----:B------:R-:W-:Y:S01]  /*d6e0*/  IMAD.MOV.U32 R6, RZ, RZ, R24 ;  /* 0x000000ffff067224 */ /* 0x000fe200078e0018 */
[----:B------:R-:W-:Y:S01]  /*d6f0*/  ULDC.64 UR6, c[0x0][0x408] ;  /* 0x0001020000067ab9 */ /* 0x000fe20000000a00 */
[----:B------:R-:W-:Y:S01]  /*d700*/  IMAD.MOV.U32 R7, RZ, RZ, R31 ;  /* 0x000000ffff077224 */ /* 0x000fe200078e001f */
[----:B------:R-:W-:Y:S01]  /*d710*/  ULDC.64 UR8, c[0x0][0x400] ;  /* 0x0001000000087ab9 */ /* 0x000fe20000000a00 */
[----:B-1----:R-:W-:Y:S01]  /*d720*/  ISETP.NE.AND P0, PT, R10, 0x1, PT ;  /* 0x000000010a00780c */ /* 0x002fe20003f05270 */
[----:B0-----:R-:W-:-:S05]  /*d730*/  VIADD R0, R0, 0xffffff80 ;  /* 0xffffff8000007836 */ /* 0x001fca0000000000 */
[----:B------:R-:W-:-:S07]  /*d740*/  SHF.R.S32.HI R3, RZ, 0x1f, R0 ;  /* 0x0000001fff037819 */ /* 0x000fce0000011400 */
[----:B------:R-:W0:Y:S01]  /*d750*/  @P0 LDC R5, c[0x0][0x450] ;  /* 0x00011400ff050b82 */ /* 0x000e220000000800 */
[----:B------:R-:W-:-:S04]  /*d760*/  LEA.HI R3, R3, R0, RZ, 0x2 ;  /* 0x0000000003037211 */ /* 0x000fc800078f10ff */
[----:B------:R-:W-:-:S05]  /*d770*/  LOP3.LUT R3, R3, 0xfffffffc, RZ, 0xc0, !PT ;  /* 0xfffffffc03037812 */ /* 0x000fca00078ec0ff */
[----:B------:R-:W-:Y:S02]  /*d780*/  IMAD.IADD R3, R0, 0x1, -R3 ;  /* 0x0000000100037824 */ /* 0x000fe400078e0a03 */
[----:B------:R-:W1:Y:S02]  /*d790*/  @P0 LDC R0, c[0x0][0x44c] ;  /* 0x00011300ff000b82 */ /* 0x000e640000000800 */
[----:B------:R-:W-:-:S04]  /*d7a0*/  IMAD R3, R3, 0x40, R36 ;  /* 0x0000004003037824 */ /* 0x000fc800078e0224 */
[----:B-1----:R-:W-:-:S05]  /*d7b0*/  @P0 IMAD.HI.U32 R0, R3, R0, RZ ;  /* 0x0000000003000227 */ /* 0x002fca00078e00ff */
[----:B0-----:R-:W-:Y:S01]  /*d7c0*/  @P0 SHF.R.U32.HI R3, RZ, R5, R0 ;  /* 0x00000005ff030219 */ /* 0x001fe20000011600 */
        /* <DEDUP_REMOVED lines=15> */
[----:B------:R-:W0:Y:S01]  /*d8c0*/  LDC R41, c[0x0][0x3f4] ;  /* 0x0000fd00ff297b82 */ /* 0x000e220000000800 */
[----:B------:R-:W1:Y:S01]  /*d8d0*/  SHFL.IDX PT, R5, R35, RZ, 0x1c1f ;  /* 0x001c1fff23057589 */ /* 0x000e6200000e0000 */
[----:B------:R-:W-:-:S03]  /*d8e0*/  IMAD R39, R197, R10, RZ ;  /* 0x0000000ac5277224 */ /* 0x000fc600078e02ff */
[----:B------:R-:W2:Y:S04]  /*d8f0*/  SHFL.IDX PT, R14, R9, RZ, 0x1c1f ;  /* 0x001c1fff090e7589 */ /* 0x000ea800000e0000 */
[----:B------:R-:W3:Y:S04]  /*d900*/  SHFL.IDX PT, R3, R8, RZ, 0x1c1f ;  /* 0x001c1fff08037589 */ /* 0x000ee800000e0000 */
[----:B------:R-:W4:Y:S01]  /*d910*/  SHFL.IDX PT, R7, R37, RZ, 0x1c1f ;  /* 0x001c1fff25077589 */ /* 0x000f2200000e0000 */
[----:B0-----:R-:W-:-:S04]  /*d920*/  ISETP.GE.AND P0, PT, R18, R41, PT ;  /* 0x000000291200720c */ /* 0x001fc80003f06270 */
[----:B------:R-:W-:-:S13]  /*d930*/  ISETP.GE.OR P1, PT, R36, R39, P0 ;  /* 0x000000272400720c */ /* 0x000fda0000726670 */
[C---:B-1----:R-:W-:Y:S02]  /*d940*/  @!P1 IADD3 R0, P2, R18.reuse, R5, RZ ;  /* 0x0000000512009210 */ /* 0x042fe40007f5e0ff */
[----:B--2---:R-:W-:-:S03]  /*d950*/  @!P1 IADD3 R14, P3, R18, R14, RZ ;  /* 0x0000000e120e9210 */ /* 0x004fc60007f7e0ff */
[--C-:B---3--:R-:W-:Y:S02]  /*d960*/  @!P1 IMAD.X R5, R3, 0x1, R19.reuse, P2 ;  /* 0x0000000103059824 */ /* 0x108fe400010e0613 */
[----:B----4-:R-:W-:Y:S02]  /*d970*/  @!P1 IMAD.X R3, R7, 0x1, R19, P3 ;  /* 0x0000000107039824 */ /* 0x010fe400018e0613 */
[----:B------:R-:W-:Y:S02]  /*d980*/  @!P1 IMAD.MOV.U32 R4, RZ, RZ, R0 ;  /* 0x000000ffff049224 */ /* 0x000fe400078e0000 */
[----:B------:R-:W-:Y:S02]  /*d990*/  @!P1 IMAD.MOV.U32 R24, RZ, RZ, R14 ;  /* 0x000000ffff189224 */ /* 0x000fe400078e000e */
[----:B------:R-:W-:Y:S02]  /*d9a0*/  @!P1 IMAD.MOV.U32 R25, RZ, RZ, R3 ;  /* 0x000000ffff199224 */ /* 0x000fe400078e0003 */
[----:B------:R-:W2:Y:S04]  /*d9b0*/  @!P1 LD.E.128 R4, desc[UR60][R4.64] ;  /* 0x0000003c04049980 */ /* 0x000ea8000c101d00 */
[----:B------:R-:W3:Y:S01]  /*d9c0*/  @!P1 LD.E.128 R24, desc[UR60][R24.64] ;  /* 0x0000003c18189980 */ /* 0x000ee2000c101d00 */
[----:B------:R-:W-:-:S02]  /*d9d0*/  CS2R R32, SRZ ;  /* 0x0000000000207805 */ /* 0x000fc4000001ff00 */
[----:B------:R-:W-:Y:S02]  /*d9e0*/  CS2R R30, SRZ ;  /* 0x00000000001e7805 */ /* 0x000fe4000001ff00 */
[----:B------:R-:W-:Y:S01]  /*d9f0*/  CS2R R28, SRZ ;  /* 0x00000000001c7805 */ /* 0x000fe2000001ff00 */
[----:B------:R-:W0:Y:S01]  /*da00*/  SHFL.IDX PT, R35, R35, 0x1, 0x1c1f ;  /* 0x003c1f0023237f89 */ /* 0x000e2200000e0000 */
[----:B------:R-:W-:-:S03]  /*da10*/  CS2R R20, SRZ ;  /* 0x0000000000147805 */ /* 0x000fc6000001ff00 */
[----:B------:R1:W4:Y:S04]  /*da20*/  SHFL.IDX PT, R3, R8, 0x1, 0x1c1f ;  /* 0x003c1f0008037f89 */ /* 0x00032800000e0000 */
[----:B------:R1:W0:Y:S04]  /*da30*/  SHFL.IDX PT, R14, R9, 0x1, 0x1c1f ;  /* 0x003c1f00090e7f89 */ /* 0x00022800000e0000 */
[----:B------:R-:W0:Y:S01]  /*da40*/  SHFL.IDX PT, R37, R37, 0x1, 0x1c1f ;  /* 0x003c1f0025257f89 */ /* 0x000e2200000e0000 */
        /* <DEDUP_REMOVED lines=9> */
.L_x_9536:
[----:B------:R-:W-:Y:S01]  /*dae0*/  VIADD R36, R36, 0x40 ;  /* 0x0000004024247836 */ /* 0x000fe20000000000 */
        /* <DEDUP_REMOVED lines=20> */
.L_x_9199:
[----:B------:R-:W-:Y:S05]  /*dc30*/  BSYNC B1 ;  /* 0x0000000000017941 */ /* 0x000fea0003800000 */
.L_x_9198:
[----:B------:R-:W0:Y:S01]  /*dc40*/  SYNCS.PHASECHK.TRANS64.TRYWAIT P1, [R17+URZ+0x22800], R0 ;  /* 0x02280000110075a7 */ /* 0x000e22000802017f */
[C---:B------:R-:W-:Y:S01]  /*dc50*/  VIADD R3, R194.reuse, 0x40 ;  /* 0x00000040c2037836 */ /* 0x040fe20000000000 */
[----:B------:R-:W-:Y:S01]  /*dc60*/  VIADDMNMX R39, R39, -R202, 0x80, PT ;  /* 0x0000008027277446 */ /* 0x000fe200038009ca */
[----:B------:R-:W-:Y:S03]  /*dc70*/  BSSY B1, `(.L_x_9200) ;  /* 0x0000004000017945 */ /* 0x000fe60003800000 */
[-C--:B------:R-:W-:Y:S02]  /*dc80*/  ISETP.GE.OR P2, PT, R194, R39.reuse, P0 ;  /* 0x00000027c200720c */ /* 0x080fe40000746670 */
[----:B------:R-:W-:Y:S01]  /*dc90*/  ISETP.GE.OR P0, PT, R3, R39, P0 ;  /* 0x000000270300720c */ /* 0x000fe20000706670 */
[----:B0-----:R-:W-:-:S12]  /*dca0*/  @!P1 BRA `(.L_x_9201) ;  /* 0x0000022000249947 */ /* 0x001fd80003800000 */
.L_x_9537:
[----:B------:R-:W-:Y:S05]  /*dcb0*/  BSYNC B1 ;  /* 0x0000000000017941 */ /* 0x000fea0003800000 */
.L_x_9200:
[----:B------:R-:W-:Y:S04]  /*dcc0*/  BSSY B1, `(.L_x_9202) ;  /* 0x0000100000017945 */ /* 0x000fe80003800000 */
[----:B------:R-:W-:Y:S05]  /*dcd0*/  @P2 BRA `(.L_x_9203) ;  /* 0x0000000c00f82947 */ /* 0x000fea0003800000 */
[----:B0-----:R-:W-:Y:S02]  /*dce0*/  SHF.R.U32.HI R0, RZ, 0x8, R32 ;  /* 0x00000008ff007819 */ /* 0x001fe40000011620 */
[----:B------:R-:W-:Y:S02]  /*dcf0*/  LOP3.LUT R3, R32, 0xff, RZ, 0xc0, !PT ;  /* 0x000000ff20037812 */ /* 0x000fe400078ec0ff */
[----:B------:R-:W-:Y:S02]  /*dd00*/  LOP3.LUT R0, R0, 0xff, RZ, 0xc0, !PT ;  /* 0x000000ff00007812 */ /* 0x000fe400078ec0ff */
[----:B------:R-:W-:Y:S02]  /*dd10*/  SHF.R.U32.HI R12, RZ, 0x8, R33 ;  /* 0x00000008ff0c7819 */ /* 0x000fe40000011621 */
[----:B------:R-:W-:Y:S01]  /*dd20*/  PRMT R36, R0, 0x7604, R3 ;  /* 0x0000760400247816 */ /* 0x000fe20000000003 */
[----:B------:R-:W-:Y:S01]  /*dd30*/  IMAD.SHL.U32 R3, R213, 0x80, RZ ;  /* 0x00000080d5037824 */ /* 0x000fe200078e00ff */
[----:B------:R-:W-:-:S02]  /*dd40*/  LOP3.LUT R13, R33, 0xff, RZ, 0xc0, !PT ;  /* 0x000000ff210d7812 */ /* 0x000fc400078ec0ff */
[----:B------:R-:W-:Y:S02]  /*dd50*/  LOP3.LUT R12, R12, 0xff, RZ, 0xc0, !PT ;  /* 0x000000ff0c0c7812 */ /* 0x000fe400078ec0ff */
[----:B------:R-:W-:Y:S02]  /*dd60*/  SHF.R.U32.HI R14, RZ, 0x8, R30 ;  /* 0x00000008ff0e7819 */ /* 0x000fe4000001161e */
[----:B------:R-:W-:Y:S02]  /*dd70*/  PRMT R38, R12, 0x7604, R13 ;  /* 0x000076040c267816 */ /* 0x000fe4000000000d */
[----:B------:R-:W-:Y:S02]  /*dd80*/  SHF.R.U32.HI R12, RZ, 0x8, R31 ;  /* 0x00000008ff0c7819 */ /* 0x000fe4000001161f */
[----:B------:R-:W-:Y:S01]  /*dd90*/  LOP3.LUT R24, R3, 0x380, RZ, 0xc0, !PT ;  /* 0x0000038003187812 */ /* 0x000fe200078ec0ff */
[----:B------:R-:W-:Y:S01]  /*dda0*/  IMAD.IADD R3, R18, 0x1, R41 ;  /* 0x0000000112037824 */ /* 0x000fe200078e0229 */
[----:B------:R-:W-:-:S02]  /*ddb0*/  LOP3.LUT R15, R30, 0xff, RZ, 0xc0, !PT ;  /* 0x000000ff1e0f7812 */ /* 0x000fc400078ec0ff */
[----:B------:R-:W-:Y:S02]  /*ddc0*/  LOP3.LUT R14, R14, 0xff, RZ, 0xc0, !PT ;  /* 0x000000ff0e0e7812 */ /* 0x000fe400078ec0ff */
[----:B------:R-:W-:Y:S02]  /*ddd0*/  SHF.R.U32.HI R0, RZ, 0x8, R28 ;  /* 0x00000008ff007819 */ /* 0x000fe4000001161c */
[----:B------:R-:W-:Y:S02]  /*dde0*/  LOP3.LUT R13, R31, 0xff, RZ, 0xc0, !PT ;  /* 0x000000ff1f0d7812 */ /* 0x000fe400078ec0ff */
[----:B------:R-:W-:Y:S02]  /*ddf0*/  LOP3.LUT R12, R12, 0xff, RZ, 0xc0, !PT ;  /* 0x000000ff0c0c7812 */ /* 0x000fe400078ec0ff */
[----:B------:R-:W-:Y:S02]  /*de00*/  PRMT R40, R14, 0x7604, R15 ;  /* 0x000076040e287816 */ /* 0x000fe4000000000f */
[----:B------:R-:W-:-:S02]  /*de10*/  SHF.R.U32.HI R25, RZ, 0x3, R24 ;  /* 0x00000003ff197819 */ /* 0x000fc40000011618 */
[----:B------:R-:W-:Y:S02]  /*de20*/  LOP3.LUT R3, R24, 0x70, R3, 0xf8, !PT ;  /* 0x0000007018037812 */ /* 0x000fe400078ef803 */
[----:B------:R-:W-:Y:S02]  /*de30*/  LOP3.LUT R14, R0, 0xff, RZ, 0xc0, !PT ;  /* 0x000000ff000e7812 */ /* 0x000fe400078ec0ff */
[----:B------:R-:W-:Y:S02]  /*de40*/  LOP3.LUT R0, R24, 0x70, R18, 0xf8, !PT ;  /* 0x0000007018007812 */ /* 0x000fe400078ef812 */
[----:B------:R-:W-:Y:S02]  /*de50*/  PRMT R43, R12, 0x7604, R13 ;  /* 0x000076040c2b7816 */ /* 0x000fe4000000000d */
[----:B------:R-:W-:Y:S02]  /*de60*/  SHF.R.U32.HI R24, RZ, 0x8, R29 ;  /* 0x00000008ff187819 */ /* 0x000fe4000001161d */
[----:B------:R-:W-:-:S02]  /*de70*/  SHF.R.U32.HI R12, RZ, 0x8, R20 ;  /* 0x00000008ff0c7819 */ /* 0x000fc40000011614 */
[-C--:B------:R-:W-:Y:S02]  /*de80*/  LOP3.LUT R3, R3, R25.reuse, RZ, 0x3c, !PT ;  /* 0x0000001903037212 */ /* 0x080fe400078e3cff */
[----:B------:R-:W-:Y:S02]  /*de90*/  LOP3.LUT R0, R0, R25, RZ, 0x3c, !PT ;  /* 0x0000001900007212 */ /* 0x000fe400078e3cff */
[----:B------:R-:W-:Y:S02]  /*dea0*/  LOP3.LUT R25, R29, 0xff, RZ, 0xc0, !PT ;  /* 0x000000ff1d197812 */ /* 0x000fe400078ec0ff */
[----:B------:R-:W-:Y:S02]  /*deb0*/  LOP3.LUT R27, R20, 0xff, RZ, 0xc0, !PT ;  /* 0x000000ff141b7812 */ /* 0x000fe400078ec0ff */
[----:B------:R-:W-:Y:S02]  /*dec0*/  LOP3.LUT R24, R24, 0xff, RZ, 0xc0, !PT ;  /* 0x000000ff18187812 */ /* 0x000fe400078ec0ff */
[----:B------:R-:W-:-:S02]  /*ded0*/  LOP3.LUT R26, R12, 0xff, RZ, 0xc0, !PT ;  /* 0x000000ff0c1a7812 */ /* 0x000fc400078ec0ff */
[C-C-:B------:R-:W-:Y:S02]  /*dee0*/  IADD3 R3, R17.reuse, R3, R212.reuse ;  /* 0x0000000311037210 */ /* 0x140fe40007ffe0d4 */
[----:B------:R-:W-:Y:S02]  /*def0*/  LOP3.LUT R15, R28, 0xff, RZ, 0xc0, !PT ;  /* 0x000000ff1c0f7812 */ /* 0x000fe400078ec0ff */
[----:B------:R-:W-:Y:S02]  /*df00*/  IADD3 R0, R17, R0, R212 ;  /* 0x0000000011007210 */ /* 0x000fe40007ffe0d4 */
[----:B------:R-:W-:Y:S02]  /*df10*/  PRMT R49, R24, 0x7604, R25 ;  /* 0x0000760418317816 */ /* 0x000fe40000000019 */
[----:B------:R-:W-:Y:S02]  /*df20*/  PRMT R51, R26, 0x7604, R27 ;  /* 0x000076041a337816 */ /* 0x000fe4000000001b */
[----:B------:R-:W0:Y:S01]  /*df30*/  LDS.128 R24, [R3+0x14400] ;  /* 0x0144000003187984 */ /* 0x000e220000000c00 */
[----:B------:R-:W-:-:S02]  /*df40*/  PRMT R47, R14, 0x7604, R15 ;  /* 0x000076040e2f7816 */ /* 0x000fc4000000000f */
[----:B------:R-:W-:Y:S01]  /*df50*/  SHF.R.U32.HI R35, RZ, 0x8, R21 ;  /* 0x00000008ff237819 */ /* 0x000fe20000011615 */
[----:B------:R-:W1:Y:S01]  /*df60*/  LDS.128 R12, [R0+0x14400] ;  /* 0x01440000000c7984 */ /* 0x000e620000000c00 */
[----:B------:R-:W-:Y:S02]  /*df70*/  SHF.R.U32.HI R37, RZ, 0x10, R33 ;  /* 0x00000010ff257819 */ /* 0x000fe40000011621 */
[----:B------:R-:W-:Y:S02]  /*df80*/  LOP3.LUT R42, R21, 0xff, RZ, 0xc0, !PT ;  /* 0x000000ff152a7812 */ /* 0x000fe400078ec0ff */
[----:B------:R-:W-:Y:S02]  /*df90*/  LOP3.LUT R35, R35, 0xff, RZ, 0xc0, !PT ;  /* 0x000000ff23237812 */ /* 0x000fe400078ec0ff */
[----:B------:R-:W-:Y:S02]  /*dfa0*/  LOP3.LUT R37, R37, 0xff, RZ, 0xc0, !PT ;  /* 0x000000ff25257812 */ /* 0x000fe400078ec0ff */
[----:B------:R-:W-:-:S02]  /*dfb0*/  PRMT R53, R35, 0x7604, R42 ;  /* 0x0000760423357816 */ /* 0x000fc4000000002a */
[----:B------:R-:W-:Y:S02]  /*dfc0*/  SHF.R.U32.HI R35, RZ, 0x10, R32 ;  /* 0x00000010ff237819 */ /* 0x000fe40000011620 */
[----:B------:R-:W-:Y:S02]  /*dfd0*/  SHF.R.U32.HI R42, RZ, 0x10, R31 ;  /* 0x00000010ff2a7819 */ /* 0x000fe4000001161f */
[----:B------:R-:W-:Y:S02]  /*dfe0*/  SHF.R.U32.HI R39, RZ, 0x10, R30 ;  /* 0x00000010ff277819 */ /* 0x000fe4000001161e */
[----:B------:R-:W-:Y:S02]  /*dff0*/  PRMT R37, R37, 0x7054, R38 ;  /* 0x0000705425257816 */ /* 0x000fe40000000026 */
[----:B------:R-:W-:Y:S02]  /*e000*/  SHF.R.U32.HI R38, RZ, 0x10, R29 ;  /* 0x00000010ff267819 */ /* 0x000fe4000001161d */
        /* <DEDUP_REMOVED lines=9> */
[----:B------:R-:W-:Y:S02]  /*e0a0*/  SHF.R.U32.HI R40, RZ, 0x10, R20 ;  /* 0x00000010ff287819 */ /* 0x000fe40000011614 */
[----:B------:R-:W-:Y:S02]  /*e0b0*/  PRMT R49, R38, 0x7054, R49 ;  /* 0x0000705426317816 */ /* 0x000fe40000000031 */
[----:B------:R-:W-:Y:S02]  /*e0c0*/  LOP3.LUT R36, R36, 0xff, RZ, 0xc0, !PT ;  /* 0x000000ff24247812 */ /* 0x000fe400078ec0ff */
[----:B------:R-:W-:-:S02]  /*e0d0*/  LOP3.LUT R42, R42, 0xff, RZ, 0xc0, !PT ;  /* 0x000000ff2a2a7812 */ /* 0x000fc400078ec0ff */
[----:B------:R-:W-:Y:S02]  /*e0e0*/  LOP3.LUT R40, R40, 0xff, RZ, 0xc0, !PT ;  /* 0x000000ff28287812 */ /* 0x000fe400078ec0ff */
[----:B------:R-:W-:Y:S02]  /*e0f0*/  LOP3.LUT R49, R49, 0xff000000, R29, 0xf8, !PT ;  /* 0xff00000031317812 */ /* 0x000fe400078ef81d */
[----:B------:R-:W-:Y:S02]  /*e100*/  LOP3.LUT R43, R37, 0xff000000, R33, 0xf8, !PT ;  /* 0xff000000252b7812 */ /* 0x000fe400078ef821 */
[----:B------:R-:W-:Y:S02]  /*e110*/  PRMT R47, R36, 0x7054, R47 ;  /* 0x00007054242f7816 */ /* 0x000fe4000000002f */
[----:B------:R-:W-:Y:S02]  /*e120*/  PRMT R53, R42, 0x7054, R53 ;  /* 0x000070542a357816 */ /* 0x000fe40000000035 */
[----:B------:R-:W-:-:S02]  /*e130*/  PRMT R51, R40, 0x7054, R51 ;  /* 0x0000705428337816 */ /* 0x000fc40000000033 */
[----:B------:R-:W-:Y:S02]  /*e140*/  F2FP.F16.E4M3.UNPACK_B R48, R49.H1 ;  /* 0x00000031ff30723e */ /* 0x000fe400030006ff */
[----:B0-----:R-:W-:Y:S02]  /*e150*/  F2FP.F16.E4M3.UNPACK_B R36, R25.H1 ;  /* 0x00000019ff24723e */ /* 0x001fe400030006ff */
[----:B------:R-:W-:Y:S02]  /*e160*/  F2FP.F16.E4M3.UNPACK_B R44, R43.H1 ;  /* 0x0000002bff2c723e */ /* 0x000fe400030006ff */
[----:B------:R-:W-:Y:S02]  /*e170*/  LOP3.LUT R42, R35, 0xff000000, R32, 0xf8, !PT ;  /* 0xff000000232a7812 */ /* 0x000fe400078ef820 */
[----:B------:R-:W-:Y:S02]  /*e180*/  LOP3.LUT R53, R53, 0xff000000, R21, 0xf8, !PT ;  /* 0xff00000035357812 */ /* 0x000fe400078ef815 */
[----:B-1----:R-:W-:-:S02]  /*e190*/  F2FP.F16.E4M3.UNPACK_B R32, R15 ;  /* 0x0000000fff20723e */ /* 0x002fc400020006ff */
[----:B------:R-:W-:Y:S02]  /*e1a0*/  F2FP.F16.E4M3.UNPACK_B R33, R15.H1 ;  /* 0x0000000fff21723e */ /* 0x000fe400030006ff */
[----:B------:R-:W-:Y:S01]  /*e1b0*/  LOP3.LUT R20, R51, 0xff000000, R20, 0xf8, !PT ;  /* 0xff00000033147812 */ /* 0x000fe200078ef814 */
[--C-:B------:R-:W-:Y:S01]  /*e1c0*/  HADD2.F32 R51, -RZ, R48.reuse.H0_H0 ;  /* 0x20000030ff337230 */ /* 0x100fe20000004100 */
[-C--:B------:R-:W-:Y:S01]  /*e1d0*/  F2FP.F16.E4M3.UNPACK_B R29, R13.reuse.H1 ;  /* 0x0000000dff1d723e */ /* 0x080fe200030006ff */
[----:B------:R-:W-:Y:S01]  /*e1e0*/  HADD2.F32 R48, -RZ, R48.H1_H1 ;  /* 0x30000030ff307230 */ /* 0x000fe20000004100 */
[-C--:B------:R-:W-:Y:S02]  /*e1f0*/  F2FP.F16.E4M3.UNPACK_B R15, R12.reuse ;  /* 0x0000000cff0f723e */ /* 0x080fe400020006ff */
[----:B------:R-:W-:Y:S01]  /*e200*/  F2FP.F16.E4M3.UNPACK_B R21, R12.H1 ;  /* 0x0000000cff15723e */ /* 0x000fe200030006ff */
[----:B------:R-:W-:Y:S01]  /*e210*/  HADD2.F32 R12, -RZ, R36.H0_H0 ;  /* 0x20000024ff0c7230 */ /* 0x000fe20000004100 */
[----:B------:R-:W-:Y:S01]  /*e220*/  LOP3.LUT R46, R45, 0xff000000, R31, 0xf8, !PT ;  /* 0xff0000002d2e7812 */ /* 0x000fe200078ef81f */
[--C-:B------:R-:W-:Y:S01]  /*e230*/  HADD2.F32 R45, -RZ, R44.reuse.H0_H0 ;  /* 0x2000002cff2d7230 */ /* 0x100fe20000004100 */
[----:B------:R-:W-:Y:S01]  /*e240*/  LOP3.LUT R47, R47, 0xff000000, R28, 0xf8, !PT ;  /* 0xff0000002f2f7812 */ /* 0x000fe200078ef81c */
[----:B------:R-:W-:Y:S01]  /*e250*/  HADD2.F32 R44, -RZ, R44.H1_H1 ;  /* 0x3000002cff2c7230 */ /* 0x000fe20000004100 */
[----:B------:R-:W-:Y:S01]  /*e260*/  F2FP.F16.E4M3.UNPACK_B R28, R13 ;  /* 0x0000000dff1c723e */ /* 0x000fe200020006ff */
[----:B------:R-:W-:Y:S01]  /*e270*/  FMUL.FTZ R55, R12, R51 ;  /* 0x000000330c377220 */ /* 0x000fe20000410000 */
[----:B------:R-:W-:Y:S01]  /*e280*/  LOP3.LUT R30, R39, 0xff000000, R30, 0xf8, !PT ;  /* 0xff000000271e7812 */ /* 0x000fe200078ef81e */
[----:B------:R-:W-:Y:S01]  /*e290*/  HADD2.F32 R36, -RZ, R36.H1_H1 ;  /* 0x30000024ff247230 */ /* 0x000fe20000004100 */
[----:B------:R-:W-:-:S02]  /*e2a0*/  F2FP.F16.E4M3.UNPACK_B R13, R14 ;  /* 0x0000000eff0d723e */ /* 0x000fc400020006ff */
[----:B------:R-:W-:Y:S01]  /*e2b0*/  F2FP.F16.E4M3.UNPACK_B R31, R14.H1 ;  /* 0x0000000eff1f723e */ /* 0x000fe200030006ff */
[--C-:B------:R-:W-:Y:S01]  /*e2c0*/  HADD2.F32 R14, -RZ, R29.reuse.H0_H0 ;  /* 0x2000001dff0e7230 */ /* 0x100fe20000004100 */
[----:B------:R-:W-:Y:S01]  /*e2d0*/  F2FP.F16.E4M3.UNPACK_B R35, R25 ;  /* 0x00000019ff23723e */ /* 0x000fe200020006ff */
[----:B------:R-:W-:Y:S01]  /*e2e0*/  HADD2.F32 R29, -RZ, R29.H1_H1 ;  /* 0x3000001dff1d7230 */ /* 0x000fe20000004100 */
[-C--:B------:R-:W-:Y:S01]  /*e2f0*/  F2FP.F16.E4M3.UNPACK_B R39, R27.reuse ;  /* 0x0000001bff27723e */ /* 0x080fe200020006ff */
[C---:B------:R-:W-:Y:S01]  /*e300*/  FMUL.FTZ R50, R36.reuse, R48 ;  /* 0x0000003024327220 */ /* 0x040fe20000410000 */
[----:B------:R-:W-:Y:S01]  /*e310*/  F2FP.F16.E4M3.UNPACK_B R40, R27.H1 ;  /* 0x0000001bff28723e */ /* 0x000fe200030006ff */
[----:B------:R-:W-:Y:S01]  /*e320*/  FMUL.FTZ R57, R36, R44 ;  /* 0x0000002c24397220 */ /* 0x000fe20000410000 */
[----:B------:R-:W-:Y:S01]  /*e330*/  F2FP.F16.E4M3.UNPACK_B R25, R24 ;  /* 0x00000018ff19723e */ /* 0x000fe200020006ff */
[----:B------:R-:W-:Y:S01]  /*e340*/  FFMA.FTZ R59, R29, R44, -R50 ;  /* 0x0000002c1d3b7223 */ /* 0x000fe20000010832 */
[----:B------:R-:W-:Y:S01]  /*e350*/  F2FP.F16.E4M3.UNPACK_B R27, R24.H1 ;  /* 0x00000018ff1b723e */ /* 0x000fe200030006ff */
[----:B------:R-:W-:Y:S01]  /*e360*/  FMUL.FTZ R24, R12, R45 ;  /* 0x0000002d0c187220 */ /* 0x000fe20000410000 */
[----:B------:R-:W-:Y:S01]  /*e370*/  F2FP.F16.E4M3.UNPACK_B R49, R49 ;  /* 0x00000031ff31723e */ /* 0x000fe200020006ff */
[C---:B------:R-:W-:Y:S01]  /*e380*/  FFMA.FTZ R12, R14.reuse, R45, -R55 ;  /* 0x0000002d0e0c7223 */ /* 0x040fe20000010837 */
[----:B------:R-:W-:Y:S01]  /*e390*/  F2FP.F16.E4M3.UNPACK_B R43, R43 ;  /* 0x0000002bff2b723e */ /* 0x000fe200020006ff */
[----:B------:R-:W-:Y:S01]  /*e3a0*/  FFMA.FTZ R14, R14, R51, R24 ;  /* 0x000000330e0e7223 */ /* 0x000fe20000010018 */
[-C--:B------:R-:W-:Y:S01]  /*e3b0*/  F2FP.F16.E4M3.UNPACK_B R37, R26.reuse ;  /* 0x0000001aff25723e */ /* 0x080fe200020006ff */
[----:B------:R-:W-:Y:S01]  /*e3c0*/  HADD2.F32 R51, -RZ, R49.H0_H0 ;  /* 0x20000031ff337230 */ /* 0x000fe20000004100 */
[----:B------:R-:W-:Y:S01]  /*e3d0*/  F2FP.F16.E4M3.UNPACK_B R38, R26.H1 ;  /* 0x0000001aff26723e */ /* 0x000fe200030006ff */
[----:B------:R-:W-:-:S02]  /*e3e0*/  HADD2.F32 R26, -RZ, R35.H0_H0 ;  /* 0x20000023ff1a7230 */ /* 0x000fc40000004100 */
[----:B------:R-:W-:Y:S01]  /*e3f0*/  FFMA.FTZ R61, R29, R48, R57 ;  /* 0x000000301d3d7223 */ /* 0x000fe20000010039 */
[--C-:B------:R-:W-:Y:S01]  /*e400*/  HADD2.F32 R45, -RZ, R43.reuse.H0_H0 ;  /* 0x2000002bff2d7230 */ /* 0x100fe20000004100 */
[----:B------:R-:W-:Y:S01]  /*e410*/  F2FP.F16.E4M3.UNPACK_B R36, R53.H1 ;  /* 0x00000035ff24723e */ /* 0x000fe200030006ff */
[----:B------:R-:W-:Y:S02]  /*e420*/  HADD2.F32 R24, -RZ, R28.H0_H0 ;  /* 0x2000001cff187230 */ /* 0x000fe40000004100 */
[C---:B------:R-:W-:Y:S01]  /*e430*/  FMUL.FTZ R55, R26.reuse, R51 ;  /* 0x000000331a377220 */ /* 0x040fe20000410000 */
[----:B------:R-:W-:Y:S01]  /*e440*/  F2FP.F16.E4M3.UNPACK_B R29, R46.H1 ;  /* 0x0000002eff1d723e */ /* 0x000fe200030006ff */
[-C--:B------:R-:W-:Y:S01]  /*e450*/  FMUL.FTZ R26, R26, R45.reuse ;  /* 0x0000002d1a1a7220 */ /* 0x080fe20000410000 */
[----:B------:R-:W-:Y:S02]  /*e460*/  HADD2.F32 R43, -RZ, R43.H1_H1 ;  /* 0x3000002bff2b7230 */ /* 0x000fe40000004100 */
[----:B------:R-:W-:Y:S01]  /*e470*/  FFMA.FTZ R55, R24, R45, -R55 ;  /* 0x0000002d18377223 */ /* 0x000fe20000010837 */
[----:B------:R-:W-:-:S02]  /*e480*/  HADD2.F32 R49, -RZ, R49.H1_H1 ;  /* 0x30000031ff317230 */ /* 0x000fc40000004100 */
[----:B------:R-:W-:Y:S01]  /*e490*/  FFMA.FTZ R44, R24, R51, R26 ;  /* 0x00000033182c7223 */ /* 0x000fe2000001001a */
[----:B------:R-:W-:Y:S01]  /*e4a0*/  HADD2.F32 R35, -RZ, R35.H1_H1 ;  /* 0x30000023ff237230 */ /* 0x000fe20000004100 */
[----:B------:R-:W-:Y:S01]  /*e4b0*/  F2FP.F16.E4M3.UNPACK_B R53, R53 ;  /* 0x00000035ff35723e */ /* 0x000fe200020006ff */
[----:B------:R-:W-:Y:S01]  /*e4c0*/  HADD2.F32 R51, -RZ, R36.H0_H0 ;  /* 0x20000024ff337230 */ /* 0x000fe20000004100 */
[----:B------:R-:W-:Y:S01]  /*e4d0*/  F2FP.F16.E4M3.UNPACK_B R46, R46 ;  /* 0x0000002eff2e723e */ /* 0x000fe200020006ff */
[----:B------:R-:W-:Y:S02]  /*e4e0*/  HADD2.F32 R26, -RZ, R40.H0_H0 ;  /* 0x20000028ff1a7230 */ /* 0x000fe40000004100 */
[C---:B------:R-:W-:Y:S01]  /*e4f0*/  FMUL.FTZ R57, R35.reuse, R49 ;  /* 0x0000003123397220 */ /* 0x040fe20000410000 */
[----:B------:R-:W-:Y:S02]  /*e500*/  HADD2.F32 R28, -RZ, R28.H1_H1 ;  /* 0x3000001cff1c7230 */ /* 0x000fe40000004100 */
[----:B------:R-:W-:Y:S01]  /*e510*/  FMUL.FTZ R50, R35, R43 ;  /* 0x0000002b23327220 */ /* 0x000fe20000410000 */
[----:B------:R-:W-:-:S02]  /*e520*/  HADD2.F32 R45, -RZ, R29.H0_H0 ;  /* 0x2000001dff2d7230 */ /* 0x000fc40000004100 */
[----:B------:R-:W-:Y:S01]  /*e530*/  FMUL.FTZ R35, R26, R51 ;  /* 0x000000331a237220 */ /* 0x000fe20000410000 */
[----:B------:R-:W-:Y:S02]  /*e540*/  HADD2.F32 R24, -RZ, R33.H0_H0 ;  /* 0x20000021ff187230 */ /* 0x000fe40000004100 */
[C---:B------:R-:W-:Y:S01]  /*e550*/  FFMA.FTZ R48, R28.reuse, R43, -R57 ;  /* 0x0000002b1c307223 */ /* 0x040fe20000010839 */
[----:B------:R-:W-:Y:S01]  /*e560*/  FFMA.FTZ R49, R28, R49, R50 ;  /* 0x000000311c317223 */ /* 0x000fe20000010032 */
[-C--:B------:R-:W-:Y:S01]  /*e570*/  FMUL.FTZ R26, R26, R45.reuse ;  /* 0x0000002d1a1a7220 */ /* 0x080fe20000410000 */
[----:B------:R-:W-:Y:S02]  /*e580*/  HADD2.F32 R28, -RZ, R29.H1_H1 ;  /* 0x3000001dff1c7230 */ /* 0x000fe40000004100 */
[C---:B------:R-:W-:Y:S01]  /*e590*/  FFMA.FTZ R56, R24.reuse, R45, -R35 ;  /* 0x0000002d18387223 */ /* 0x040fe20000010823 */
[----:B------:R-:W-:Y:S02]  /*e5a0*/  HADD2.F32 R36, -RZ, R36.H1_H1 ;  /* 0x30000024ff247230 */ /* 0x000fe40000004100 */
[----:B------:R-:W-:Y:S01]  /*e5b0*/  FFMA.FTZ R57, R24, R51, R26 ;  /* 0x0000003318397223 */ /* 0x000fe2000001001a */
[----:B------:R-:W-:-:S02]  /*e5c0*/  HADD2.F32 R40, -RZ, R40.H1_H1 ;  /* 0x30000028ff287230 */ /* 0x000fc40000004100 */
[----:B------:R-:W-:Y:S02]  /*e5d0*/  HADD2.F32 R33, -RZ, R33.H1_H1 ;  /* 0x30000021ff217230 */ /* 0x000fe40000004100 */
[----:B------:R-:W-:Y:S02]  /*e5e0*/  HADD2.F32 R35, -RZ, R53.H0_H0 ;  /* 0x20000035ff237230 */ /* 0x000fe40000004100 */
[C---:B------:R-:W-:Y:S01]  /*e5f0*/  FMUL.FTZ R50, R40.reuse, R36 ;  /* 0x0000002428327220 */ /* 0x040fe20000410000 */
[----:B------:R-:W-:Y:S02]  /*e600*/  HADD2.F32 R26, -RZ, R39.H0_H0 ;  /* 0x20000027ff1a7230 */ /* 0x000fe40000004100 */
[-C--:B------:R-:W-:Y:S01]  /*e610*/  FMUL.FTZ R45, R40, R28.reuse ;  /* 0x0000001c282d7220 */ /* 0x080fe20000410000 */
[----:B------:R-:W-:Y:S02]  /*e620*/  HADD2.F32 R29, -RZ, R46.H0_H0 ;  /* 0x2000002eff1d7230 */ /* 0x000fe40000004100 */
[----:B------:R-:W-:Y:S01]  /*e630*/  FFMA.FTZ R63, R33, R28, -R50 ;  /* 0x0000001c213f7223 */ /* 0x000fe20000010832 */
[----:B------:R-:W-:-:S02]  /*e640*/  HADD2.F32 R24, -RZ, R32.H0_H0 ;  /* 0x20000020ff187230 */ /* 0x000fc40000004100 */
[C---:B------:R-:W-:Y:S01]  /*e650*/  FMUL.FTZ R43, R26.reuse, R35 ;  /* 0x000000231a2b7220 */ /* 0x040fe20000410000 */
[----:B------:R-:W-:Y:S01]  /*e660*/  FFMA.FTZ R58, R33, R36, R45 ;  /* 0x00000024213a7223 */ /* 0x000fe2000001002d */
[----:B------:R-:W-:Y:S01]  /*e670*/  FMUL.FTZ R26, R26, R29 ;  /* 0x0000001d1a1a7220 */ /* 0x000fe20000410000 */
[----:B------:R-:W-:Y:S01]  /*e680*/  F2FP.F16.E4M3.UNPACK_B R33, R47.H1 ;  /* 0x0000002fff21723e */ /* 0x000fe200030006ff */
[----:B------:R-:W-:Y:S01]  /*e690*/  HADD2.F32 R46, -RZ, R46.H1_H1 ;  /* 0x3000002eff2e7230 */ /* 0x000fe20000004100 */
[-C--:B------:R-:W-:Y:S01]  /*e6a0*/  F2FP.F16.E4M3.UNPACK_B R28, R42.reuse.H1 ;  /* 0x0000002aff1c723e */ /* 0x080fe200030006ff */
[C---:B------:R-:W-:Y:S01]  /*e6b0*/  FFMA.FTZ R51, R24.reuse, R35, R26 ;  /* 0x0000002318337223 */ /* 0x040fe2000001001a */
[----:B------:R-:W-:Y:S02]  /*e6c0*/  HADD2.F32 R53, -RZ, R53.H1_H1 ;  /* 0x30000035ff357230 */ /* 0x000fe40000004100 */
[----:B------:R-:W-:Y:S01]  /*e6d0*/  FFMA.FTZ R45, R24, R29, -R43 ;  /* 0x0000001d182d7223 */ /* 0x000fe2000001082b */
[----:B------:R-:W-:Y:S01]  /*e6e0*/  HADD2.F32 R39, -RZ, R39.H1_H1 ;  /* 0x30000027ff277230 */ /* 0x000fe20000004100 */
[----:B------:R-:W-:Y:S01]  /*e6f0*/  F2FP.F16.E4M3.UNPACK_B R47, R47 ;  /* 0x0000002fff2f723e */ /* 0x000fe200020006ff */
[----:B------:R-:W-:Y:S01]  /*e700*/  HADD2.F32 R35, -RZ, R33.H0_H0 ;  /* 0x20000021ff237230 */ /* 0x000fe20000004100 */
[----:B------:R-:W-:Y:S01]  /*e710*/  F2FP.F16.E4M3.UNPACK_B R42, R42 ;  /* 0x0000002aff2a723e */ /* 0x000fe200020006ff */
        /* <DEDUP_REMOVED lines=9> */
[----:B------:R-:W-:Y:S01]  /*e7b0*/  FFMA.FTZ R54, R32, R53, R36 ;  /* 0x0000003520367223 */ /* 0x000fe20000010024 */
[----:B------:R-:W-:Y:S02]  /*e7c0*/  HADD2.F32 R28, -RZ, R28.H1_H1 ;  /* 0x3000001cff1c7230 */ /* 0x000fe40000004100 */
[C---:B------:R-:W-:Y:S01]  /*e7d0*/  FFMA.FTZ R36, R24.reuse, R35, R26 ;  /* 0x0000002318247223 */ /* 0x040fe2000001001a */
[----:B------:R-:W-:Y:S02]  /*e7e0*/  HADD2.F32 R26, -RZ, R33.H1_H1 ;  /* 0x30000021ff1a7230 */ /* 0x000fe40000004100 */
[----:B------:R-:W-:Y:S01]  /*e7f0*/  FFMA.FTZ R39, R24, R29, -R39 ;  /* 0x0000001d18277223 */ /* 0x000fe20000010827 */
[----:B------:R-:W-:Y:S02]  /*e800*/  HADD2.F32 R21, -RZ, R21.H1_H1 ;  /* 0x30000015ff157230 */ /* 0x000fe40000004100 */
[C---:B------:R-:W-:Y:S01]  /*e810*/  FMUL.FTZ R29, R27.reuse, R28 ;  /* 0x0000001c1b1d7220 */ /* 0x040fe20000410000 */
[----:B------:R-:W-:Y:S01]  /*e820*/  FFMA.FTZ R52, R32, R46, -R43 ;  /* 0x0000002e20347223 */ /* 0x000fe2000001082b */
[----:B------:R-:W-:Y:S01]  /*e830*/  FMUL.FTZ R32, R27, R26 ;  /* 0x0000001a1b207220 */ /* 0x000fe20000410000 */
[----:B------:R-:W-:-:S02]  /*e840*/  HADD2.F32 R27, -RZ, R47.H0_H0 ;  /* 0x2000002fff1b7230 */ /* 0x000fc40000004100 */
[C---:B------:R-:W-:Y:S01]  /*e850*/  FFMA.FTZ R43, R21.reuse, R26, R29 ;  /* 0x0000001a152b7223 */ /* 0x040fe2000001001d */
[----:B------:R-:W-:Y:S02]  /*e860*/  HADD2.F32 R24, -RZ, R25.H0_H0 ;  /* 0x20000019ff187230 */ /* 0x000fe40000004100 */
[----:B------:R-:W-:Y:S01]  /*e870*/  FFMA.FTZ R40, R21, R28, -R32 ;  /* 0x0000001c15287223 */ /* 0x000fe20000010820 */
        /* <DEDUP_REMOVED lines=29> */
[CC--:B------:R-:W-:Y:S01]  /*ea50*/  FMUL.FTZ R26, R38.reuse, R29.reuse ;  /* 0x0000001d261a7220 */ /* 0x0c0fe20000410000 */
[----:B------:R-:W-:Y:S01]  /*ea60*/  F2FP.F16.E4M3.UNPACK_B R15, R20 ;  /* 0x00000014ff0f723e */ /* 0x000fe200020006ff */
[-C--:B------:R-:W-:Y:S01]  /*ea70*/  FMUL.FTZ R38, R38, R24.reuse ;  /* 0x0000001826267220 */ /* 0x080fe20000410000 */
[----:B------:R-:W-:Y:S02]  /*ea80*/  HADD2.F32 R20, -RZ, R37.H0_H0 ;  /* 0x20000025ff147230 */ /* 0x000fe40000004100 */
[C---:B------:R-:W-:Y:S01]  /*ea90*/  FFMA.FTZ R27, R31.reuse, R24, -R26 ;  /* 0x000000181f1b7223 */ /* 0x040fe2000001081a */
[----:B------:R-:W-:Y:S02]  /*eaa0*/  HADD2.F32 R21, -RZ, R30.H0_H0 ;  /* 0x2000001eff157230 */ /* 0x000fe40000004100 */
[----:B------:R-:W-:Y:S01]  /*eab0*/  FFMA.FTZ R29, R31, R29, R38 ;  /* 0x0000001d1f1d7223 */ /* 0x000fe20000010026 */
[--C-:B------:R-:W-:Y:S01]  /*eac0*/  HADD2.F32 R24, -RZ, R15.reuse.H0_H0 ;  /* 0x2000000fff187230 */ /* 0x100fe20000004100 */
[----:B------:R-:W-:Y:S01]  /*ead0*/  F2FP.SATFINITE.E4M3.F32.PACK_AB_MERGE_C R57, R58, R57, RZ ;  /* 0x000000393a39723e */ /* 0x000fe200048070ff */
[----:B------:R-:W-:-:S02]  /*eae0*/  HADD2.F32 R26, -RZ, R15.H1_H1 ;  /* 0x3000000fff1a7230 */ /* 0x000fc40000004100 */
[CC--:B------:R-:W-:Y:S01]  /*eaf0*/  FMUL.FTZ R25, R20.reuse, R21.reuse ;  /* 0x0000001514197220 */ /* 0x0c0fe20000410000 */
[----:B------:R-:W-:Y:S02]  /*eb00*/  HADD2.F32 R37, -RZ, R37.H1_H1 ;  /* 0x30000025ff257230 */ /* 0x000fe40000004100 */
[----:B------:R-:W-:Y:S01]  /*eb10*/  FMUL.FTZ R32, R20, R24 ;  /* 0x0000001814207220 */ /* 0x000fe20000410000 */
[----:B------:R-:W-:Y:S02]  /*eb20*/  HADD2.F32 R30, -RZ, R30.H1_H1 ;  /* 0x3000001eff1e7230 */ /* 0x000fe40000004100 */
[--C-:B------:R-:W-:Y:S02]  /*eb30*/  HADD2.F32 R15, -RZ, R13.reuse.H0_H0 ;  /* 0x2000000dff0f7230 */ /* 0x100fe40000004100 */
[C---:B------:R-:W-:Y:S01]  /*eb40*/  FMUL.FTZ R38, R37.reuse, R26 ;  /* 0x0000001a25267220 */ /* 0x040fe20000410000 */
[----:B------:R-:W-:Y:S02]  /*eb50*/  HADD2.F32 R13, -RZ, R13.H1_H1 ;  /* 0x3000000dff0d7230 */ /* 0x000fe40000004100 */
        /* <DEDUP_REMOVED lines=22> */
.L_x_9203:
[----:B------:R-:W-:Y:S05]  /*ecc0*/  BSYNC B1 ;  /* 0x0000000000017941 */ /* 0x000fea0003800000 */
.L_x_9202:
[----:B------:R-:W-:Y:S05]  /*ecd0*/  @P0 BRA `(.L_x_9194) ;  /* 0x0000000c00c80947 */ /* 0x000fea0003800000 */
[----:B------:R-:W2:Y:S01]  /*ece0*/  LDL R49, [R1+0x1c] ;  /* 0x00001c0001317983 */ /* 0x000ea20000100800 */
[----:B-1---5:R-:W-:Y:S01]  /*ecf0*/  SHF.R.U32.HI R13, RZ, 0x8, R9 ;  /* 0x00000008ff0d7819 */ /* 0x022fe20000011609 */
[----:B------:R-:W-:Y:S01]  /*ed00*/  IMAD.IADD R24, R18, 0x1, R41 ;  /* 0x0000000112187824 */ /* 0x000fe200078e0229 */
[----:B------:R-:W-:Y:S02]  /*ed10*/  SHF.R.U32.HI R3, RZ, 0x8, R8 ;  /* 0x00000008ff037819 */ /* 0x000fe40000011608 */
[----:B------:R-:W-:Y:S02]  /*ed20*/  LOP3.LUT R12, R9, 0xff, RZ, 0xc0, !PT ;  /* 0x000000ff090c7812 */ /* 0x000fe400078ec0ff */
[----:B------:R-:W-:Y:S02]  /*ed30*/  LOP3.LUT R13, R13, 0xff, RZ, 0xc0, !PT ;  /* 0x000000ff0d0d7812 */ /* 0x000fe400078ec0ff */
[----:B0-----:R-:W-:Y:S02]  /*ed40*/  LOP3.LUT R0, R8, 0xff, RZ, 0xc0, !PT ;  /* 0x000000ff08007812 */ /* 0x001fe400078ec0ff */
[----:B------:R-:W-:-:S02]  /*ed50*/  LOP3.LUT R3, R3, 0xff, RZ, 0xc0, !PT ;  /* 0x000000ff03037812 */ /* 0x000fc400078ec0ff */
[----:B------:R-:W-:Y:S02]  /*ed60*/  PRMT R20, R13, 0x7604, R12 ;  /* 0x000076040d147816 */ /* 0x000fe4000000000c */
[----:B------:R-:W-:Y:S02]  /*ed70*/  SHF.R.U32.HI R12, RZ, 0x8, R10 ;  /* 0x00000008ff0c7819 */ /* 0x000fe4000001160a */
[----:B------:R-:W-:Y:S02]  /*ed80*/  PRMT R3, R3, 0x7604, R0 ;  /* 0x0000760403037816 */ /* 0x000fe40000000000 */
[----:B------:R-:W-:Y:S02]  /*ed90*/  LOP3.LUT R0, R10, 0xff, RZ, 0xc0, !PT ;  /* 0x000000ff0a007812 */ /* 0x000fe400078ec0ff */
[----:B------:R-:W-:Y:S02]  /*eda0*/  LOP3.LUT R13, R12, 0xff, RZ, 0xc0, !PT ;  /* 0x000000ff0c0d7812 */ /* 0x000fe400078ec0ff */
[----:B------:R-:W-:-:S02]  /*edb0*/  SHF.R.U32.HI R25, RZ, 0x3, R209 ;  /* 0x00000003ff197819 */ /* 0x000fc400000116d1 */
[----:B------:R-:W-:Y:S02]  /*edc0*/  PRMT R29, R13, 0x7604, R0 ;  /* 0x000076040d1d7816 */ /* 0x000fe40000000000 */
[----:B------:R-:W-:Y:S02]  /*edd0*/  LOP3.LUT R0, R209, 0x70, R24, 0xf8, !PT ;  /* 0x00000070d1007812 */ /* 0x000fe400078ef818 */
[----:B------:R-:W-:Y:S02]  /*ede0*/  SHF.R.U32.HI R15, RZ, 0x8, R11 ;  /* 0x00000008ff0f7819 */ /* 0x000fe4000001160b */
[----:B------:R-:W-:Y:S02]  /*edf0*/  LOP3.LUT R0, R0, R25, RZ, 0x3c, !PT ;  /* 0x0000001900007212 */ /* 0x000fe400078e3cff */
[----:B------:R-:W-:Y:S02]  /*ee00*/  SHF.R.U32.HI R21, RZ, 0x8, R4 ;  /* 0x00000008ff157819 */ /* 0x000fe40000011604 */
[----:B------:R-:W-:-:S02]  /*ee10*/  IADD3 R0, R17, R0, R214 ;  /* 0x0000000011007210 */ /* 0x000fc40007ffe0d6 */
[----:B------:R-:W-:Y:S02]  /*ee20*/  LOP3.LUT R14, R11, 0xff, RZ, 0xc0, !PT ;  /* 0x000000ff0b0e7812 */ /* 0x000fe400078ec0ff */
[----:B------:R-:W-:Y:S01]  /*ee30*/  LOP3.LUT R12, R4, 0xff, RZ, 0xc0, !PT ;  /* 0x000000ff040c7812 */ /* 0x000fe200078ec0ff */
[----:B------:R-:W0:Y:S01]  /*ee40*/  LDS.128 R24, [R0+0x14400] ;  /* 0x0144000000187984 */ /* 0x000e220000000c00 */
[----:B------:R-:W-:Y:S02]  /*ee50*/  LOP3.LUT R15, R15, 0xff, RZ, 0xc0, !PT ;  /* 0x000000ff0f0f7812 */ /* 0x000fe400078ec0ff */
        /* <DEDUP_REMOVED lines=8> */
[----:B------:R-:W-:-:S02]  /*eee0*/  LOP3.LUT R32, R32, 0xff, RZ, 0xc0, !PT ;  /* 0x000000ff20207812 */ /* 0x000fc400078ec0ff */
[----:B------:R-:W-:Y:S02]  /*eef0*/  PRMT R30, R30, 0x7604, R21 ;  /* 0x000076041e1e7816 */ /* 0x000fe40000000015 */
[----:B------:R-:W-:Y:S02]  /*ef00*/  SHF.R.U32.HI R37, RZ, 0x10, R5 ;  /* 0x00000010ff257819 */ /* 0x000fe40000011605 */
[----:B------:R-:W-:Y:S02]  /*ef10*/  SHF.R.U32.HI R21, RZ, 0x10, R9 ;  /* 0x00000010ff157819 */ /* 0x000fe40000011609 */
[----:B------:R-:W-:Y:S01]  /*ef20*/  PRMT R39, R32, 0x7604, R31 ;  /* 0x0000760420277816 */ /* 0x000fe2000000001f */
[----:B------:R-:W-:Y:S01]  /*ef30*/  IMAD.U32 R37, R37, 0x10000, RZ ;  /* 0x0001000025257824 */ /* 0x000fe200078e00ff */
[----:B------:R-:W-:Y:S01]  /*ef40*/  SHF.R.U32.HI R31, RZ, 0x10, R11 ;  /* 0x00000010ff1f7819 */ /* 0x000fe2000001160b */
[----:B------:R-:W-:Y:S01]  /*ef50*/  IMAD.U32 R21, R21, 0x10000, RZ ;  /* 0x0001000015157824 */ /* 0x000fe200078e00ff */
[----:B------:R-:W-:-:S02]  /*ef60*/  SHF.R.U32.HI R36, RZ, 0x8, R7 ;  /* 0x00000008ff247819 */ /* 0x000fc40000011607 */
[----:B------:R-:W-:Y:S01]  /*ef70*/  LOP3.LUT R33, R7, 0xff, RZ, 0xc0, !PT ;  /* 0x000000ff07217812 */ /* 0x000fe200078ec0ff */
[----:B------:R-:W-:Y:S01]  /*ef80*/  IMAD.U32 R31, R31, 0x10000, RZ ;  /* 0x000100001f1f7824 */ /* 0x000fe200078e00ff */
[----:B------:R-:W-:Y:S02]  /*ef90*/  LOP3.LUT R36, R36, 0xff, RZ, 0xc0, !PT ;  /* 0x000000ff24247812 */ /* 0x000fe400078ec0ff */
[----:B------:R-:W-:Y:S02]  /*efa0*/  SHF.R.U32.HI R41, RZ, 0x10, R7 ;  /* 0x00000010ff297819 */ /* 0x000fe40000011607 */
[----:B------:R-:W-:Y:S02]  /*efb0*/  LOP3.LUT R37, R30, 0xff0000, R37, 0xf8, !PT ;  /* 0x00ff00001e257812 */ /* 0x000fe400078ef825 */
[----:B------:R-:W-:Y:S01]  /*efc0*/  LOP3.LUT R21, R20, 0xff0000, R21, 0xf8, !PT ;  /* 0x00ff000014157812 */ /* 0x000fe200078ef815 */
        /* <DEDUP_REMOVED lines=8> */
[----:B------:R-:W-:Y:S02]  /*f050*/  LOP3.LUT R20, R21, 0xff000000, R9, 0xf8, !PT ;  /* 0xff00000015147812 */ /* 0x000fe400078ef809 */
[----:B------:R-:W-:Y:S02]  /*f060*/  LOP3.LUT R3, R35, 0xff0000, R4, 0xf8, !PT ;  /* 0x00ff000023037812 */ /* 0x000fe400078ef804 */
[----:B------:R-:W-:Y:S02]  /*f070*/  LOP3.LUT R35, R33, 0xff000000, R11, 0xf8, !PT ;  /* 0xff00000021237812 */ /* 0x000fe400078ef80b */
[----:B------:R-:W-:Y:S02]  /*f080*/  LOP3.LUT R40, R39, 0xff000000, R6, 0xf8, !PT ;  /* 0xff00000027287812 */ /* 0x000fe400078ef806 */
[----:B------:R-:W-:Y:S02]  /*f090*/  F2FP.F16.E4M3.UNPACK_B R33, R37 ;  /* 0x00000025ff21723e */ /* 0x000fe400020006ff */
[----:B0-----:R-:W-:-:S02]  /*f0a0*/  F2FP.F16.E4M3.UNPACK_B R6, R25 ;  /* 0x00000019ff06723e */ /* 0x001fc400020006ff */
[----:B------:R-:W-:Y:S01]  /*f0b0*/  F2FP.F16.E4M3.UNPACK_B R11, R20 ;  /* 0x00000014ff0b723e */ /* 0x000fe200020006ff */
[----:B------:R-:W-:Y:S01]  /*f0c0*/  HADD2.F32 R38, -RZ, R33.H0_H0 ;  /* 0x20000021ff267230 */ /* 0x000fe20000004100 */
[----:B------:R-:W-:Y:S01]  /*f0d0*/  LOP3.LUT R41, R36, 0xff0000, R41, 0xf8, !PT ;  /* 0x00ff000024297812 */ /* 0x000fe200078ef829 */
[----:B------:R-:W-:Y:S01]  /*f0e0*/  HADD2.F32 R5, -RZ, R6.H0_H0 ;  /* 0x20000006ff057230 */ /* 0x000fe20000004100 */
[----:B------:R-:W-:Y:S01]  /*f0f0*/  LOP3.LUT R36, R3, 0xff000000, R4, 0xf8, !PT ;  /* 0xff00000003247812 */ /* 0x000fe200078ef804 */
[----:B------:R-:W-:Y:S01]  /*f100*/  HADD2.F32 R30, -RZ, R11.H0_H0 ;  /* 0x2000000bff1e7230 */ /* 0x000fe20000004100 */
[----:B------:R-:W-:Y:S02]  /*f110*/  LOP3.LUT R32, R31, 0xff000000, R10, 0xf8, !PT ;  /* 0xff0000001f207812 */ /* 0x000fe400078ef80a */
[C---:B------:R-:W-:Y:S01]  /*f120*/  FMUL.FTZ R42, R5.reuse, R38 ;  /* 0x00000026052a7220 */ /* 0x040fe20000410000 */
[----:B------:R-:W-:Y:S01]  /*f130*/  F2FP.F16.E4M3.UNPACK_B R25, R25.H1 ;  /* 0x00000019ff19723e */ /* 0x000fe200030006ff */
[----:B------:R-:W-:Y:S01]  /*f140*/  FMUL.FTZ R31, R5, R30 ;  /* 0x0000001e051f7220 */ /* 0x000fe20000410000 */
[----:B------:R-:W-:-:S02]  /*f150*/  F2FP.F16.E4M3.UNPACK_B R37, R37.H1 ;  /* 0x00000025ff25723e */ /* 0x000fc400030006ff */
[----:B------:R-:W-:Y:S02]  /*f160*/  LOP3.LUT R41, R41, 0xff000000, R7, 0xf8, !PT ;  /* 0xff00000029297812 */ /* 0x000fe400078ef807 */
[-C--:B------:R-:W-:Y:S01]  /*f170*/  F2FP.F16.E4M3.UNPACK_B R28, R27.reuse ;  /* 0x0000001bff1c723e */ /* 0x080fe200020006ff */
[----:B------:R-:W-:Y:S01]  /*f180*/  HADD2.F32 R39, -RZ, R37.H0_H0 ;  /* 0x20000025ff277230 */ /* 0x000fe20000004100 */
[----:B------:R-:W-:Y:S02]  /*f190*/  F2FP.F16.E4M3.UNPACK_B R27, R27.H1 ;  /* 0x0000001bff1b723e */ /* 0x000fe400030006ff */
[-C--:B------:R-:W-:Y:S02]  /*f1a0*/  F2FP.F16.E4M3.UNPACK_B R10, R24.reuse ;  /* 0x00000018ff0a723e */ /* 0x080fe400020006ff */
[----:B------:R-:W-:Y:S02]  /*f1b0*/  F2FP.F16.E4M3.UNPACK_B R24, R24.H1 ;  /* 0x00000018ff18723e */ /* 0x000fe400030006ff */
[----:B------:R-:W-:-:S02]  /*f1c0*/  F2FP.F16.E4M3.UNPACK_B R21, R26 ;  /* 0x0000001aff15723e */ /* 0x000fc400020006ff */
[----:B------:R-:W-:Y:S01]  /*f1d0*/  F2FP.F16.E4M3.UNPACK_B R26, R26.H1 ;  /* 0x0000001aff1a723e */ /* 0x000fe200030006ff */
[----:B--2---:R-:W0:Y:S02]  /*f1e0*/  LDS.128 R12, [R49+0x14400] ;  /* 0x01440000310c7984 */ /* 0x004e240000000c00 */
[-C--:B0-----:R-:W-:Y:S02]  /*f1f0*/  F2FP.F16.E4M3.UNPACK_B R4, R13.reuse ;  /* 0x0000000dff04723e */ /* 0x081fe400020006ff */
[----:B------:R-:W-:Y:S02]  /*f200*/  F2FP.F16.E4M3.UNPACK_B R13, R13.H1 ;  /* 0x0000000dff0d723e */ /* 0x000fe400030006ff */
[-C--:B------:R-:W-:Y:S01]  /*f210*/  F2FP.F16.E4M3.UNPACK_B R8, R15.reuse ;  /* 0x0000000fff08723e */ /* 0x080fe200020006ff */
[--C-:B------:R-:W-:Y:S01]  /*f220*/  HADD2.F32 R9, -RZ, R4.reuse.H0_H0 ;  /* 0x20000004ff097230 */ /* 0x100fe20000004100 */
[----:B------:R-:W-:Y:S01]  /*f230*/  F2FP.F16.E4M3.UNPACK_B R15, R15.H1 ;  /* 0x0000000fff0f723e */ /* 0x000fe200030006ff */
[----:B------:R-:W-:Y:S01]  /*f240*/  HADD2.F32 R4, -RZ, R4.H1_H1 ;  /* 0x30000004ff047230 */ /* 0x000fe20000004100 */
[----:B------:R-:W-:-:S02]  /*f250*/  F2FP.F16.E4M3.UNPACK_B R3, R12 ;  /* 0x0000000cff03723e */ /* 0x000fc400020006ff */
[C---:B------:R-:W-:Y:S01]  /*f260*/  FFMA.FTZ R5, R9.reuse, R30, -R42 ;  /* 0x0000001e09057223 */ /* 0x040fe2000001082a */
[----:B------:R-:W-:Y:S01]  /*f270*/  FFMA.FTZ R9, R9, R38, R31 ;  /* 0x0000002609097223 */ /* 0x000fe2000001001f */
[----:B------:R-:W-:Y:S01]  /*f280*/  HADD2.F32 R31, -RZ, R11.H1_H1 ;  /* 0x3000000bff1f7230 */ /* 0x000fe20000004100 */
[----:B------:R-:W-:Y:S01]  /*f290*/  F2FP.F16.E4M3.UNPACK_B R30, R20.H1 ;  /* 0x00000014ff1e723e */ /* 0x000fe200030006ff */
[----:B------:R-:W-:Y:S01]  /*f2a0*/  HADD2.F32 R38, -RZ, R33.H1_H1 ;  /* 0x30000021ff267230 */ /* 0x000fe20000004100 */
[----:B------:R-:W-:Y:S01]  /*f2b0*/  F2FP.F16.E4M3.UNPACK_B R12, R12.H1 ;  /* 0x0000000cff0c723e */ /* 0x000fe200030006ff */
[----:B------:R-:W-:Y:S01]  /*f2c0*/  HADD2.F32 R11, -RZ, R6.H1_H1 ;  /* 0x30000006ff0b7230 */ /* 0x000fe20000004100 */
[-C--:B------:R-:W-:Y:S01]  /*f2d0*/  F2FP.F16.E4M3.UNPACK_B R7, R14.reuse ;  /* 0x0000000eff07723e */ /* 0x080fe200020006ff */
[----:B------:R-:W-:Y:S01]  /*f2e0*/  HADD2.F32 R20, -RZ, R25.H0_H0 ;  /* 0x20000019ff147230 */ /* 0x000fe20000004100 */
[----:B------:R-:W-:Y:S01]  /*f2f0*/  F2FP.F16.E4M3.UNPACK_B R14, R14.H1 ;  /* 0x0000000eff0e723e */ /* 0x000fe200030006ff */
[----:B------:R-:W-:-:S02]  /*f300*/  HADD2.F32 R33, -RZ, R30.H0_H0 ;  /* 0x2000001eff217230 */ /* 0x000fc40000004100 */
[CC--:B------:R-:W-:Y:S01]  /*f310*/  FMUL.FTZ R43, R11.reuse, R38.reuse ;  /* 0x000000260b2b7220 */ /* 0x0c0fe20000410000 */
[----:B------:R-:W-:Y:S02]  /*f320*/  HADD2.F32 R6, -RZ, R13.H0_H0 ;  /* 0x2000000dff067230 */ /* 0x000fe40000004100 */
[C---:B------:R-:W-:Y:S01]  /*f330*/  FMUL.FTZ R45, R20.reuse, R39 ;  /* 0x00000027142d7220 */ /* 0x040fe20000410000 */
[----:B------:R-:W-:Y:S01]  /*f340*/  FMUL.FTZ R11, R11, R31 ;  /* 0x0000001f0b0b7220 */ /* 0x000fe20000410000 */
[----:B------:R-:W-:Y:S01]  /*f350*/  FMUL.FTZ R20, R20, R33 ;  /* 0x0000002114147220 */ /* 0x000fe20000410000 */
[----:B------:R-:W-:Y:S01]  /*f360*/  FFMA.FTZ R42, R4, R31, -R43 ;  /* 0x0000001f042a7223 */ /* 0x000fe2000001082b */
[----:B------:R-:W-:Y:S01]  /*f370*/  FFMA.FTZ R45, R6, R33, -R45 ;  /* 0x00000021062d7223 */ /* 0x000fe2000001082d */
[----:B------:R-:W-:Y:S01]  /*f380*/  FFMA.FTZ R38, R4, R38, R11 ;  /* 0x0000002604267223 */ /* 0x000fe2000001000b */
[----:B------:R-:W-:Y:S01]  /*f390*/  F2FP.F16.E4M3.UNPACK_B R33, R41 ;  /* 0x00000029ff21723e */ /* 0x000fe200020006ff */
[----:B------:R-:W-:Y:S01]  /*f3a0*/  FFMA.FTZ R39, R6, R39, R20 ;  /* 0x0000002706277223 */ /* 0x000fe20000010014 */
[----:B------:R-:W-:Y:S01]  /*f3b0*/  F2FP.F16.E4M3.UNPACK_B R11, R35 ;  /* 0x00000023ff0b723e */ /* 0x000fe200020006ff */
[----:B------:R-:W-:Y:S01]  /*f3c0*/  HADD2.F32 R20, -RZ, R37.H1_H1 ;  /* 0x30000025ff147230 */ /* 0x000fe20000004100 */
[----:B------:R-:W-:Y:S01]  /*f3d0*/  F2FP.F16.E4M3.UNPACK_B R41, R41.H1 ;  /* 0x00000029ff29723e */ /* 0x000fe200030006ff */
[----:B------:R-:W-:Y:S01]  /*f3e0*/  HADD2.F32 R25, -RZ, R25.H1_H1 ;  /* 0x30000019ff197230 */ /* 0x000fe20000004100 */
[----:B------:R-:W-:Y:S01]  /*f3f0*/  F2FP.F16.E4M3.UNPACK_B R35, R35.H1 ;  /* 0x00000023ff23723e */ /* 0x000fe200030006ff */
[----:B------:R-:W-:-:S02]  /*f400*/  HADD2.F32 R37, -RZ, R33.H0_H0 ;  /* 0x20000021ff257230 */ /* 0x000fc40000004100 */
[----:B------:R-:W-:Y:S02]  /*f410*/  HADD2.F32 R6, -RZ, R28.H0_H0 ;  /* 0x2000001cff067230 */ /* 0x000fe40000004100 */
[C---:B------:R-:W-:Y:S01]  /*f420*/  FMUL.FTZ R44, R25.reuse, R20 ;  /* 0x00000014192c7220 */ /* 0x040fe20000410000 */
        /* <DEDUP_REMOVED lines=11> */
[----:B------:R-:W-:Y:S02]  /*f4e0*/  HADD2.F32 R25, -RZ, R41.H0_H0 ;  /* 0x20000029ff197230 */ /* 0x000fe40000004100 */
[----:B------:R-:W-:Y:S01]  /*f4f0*/  FFMA.FTZ R43, R4, R31, -R43 ;  /* 0x0000001f042b7223 */ /* 0x000fe2000001082b */
[----:B------:R-:W-:Y:S01]  /*f500*/  HADD2.F32 R6, -RZ, R27.H0_H0 ;  /* 0x2000001bff067230 */ /* 0x000fe20000004100 */
[----:B------:R-:W-:Y:S01]  /*f510*/  F2FP.SATFINITE.E4M3.F32.PACK_AB_MERGE_C R44, R44, R45, RZ ;  /* 0x0000002d2c2c723e */ /* 0x000fe200048070ff */
[----:B------:R-:W-:Y:S01]  /*f520*/  HADD2.F32 R28, -RZ, R28.H1_H1 ;  /* 0x3000001cff1c7230 */ /* 0x000fe20000004100 */
[----:B------:R-:W-:Y:S01]  /*f530*/  F2FP.SATFINITE.E4M3.F32.PACK_AB_MERGE_C R30, R30, R39, RZ ;  /* 0x000000271e1e723e */ /* 0x000fe200048070ff */
[----:B------:R-:W-:-:S02]  /*f540*/  HADD2.F32 R11, -RZ, R11.H1_H1 ;  /* 0x3000000bff0b7230 */ /* 0x000fc40000004100 */
[----:B------:R-:W-:Y:S01]  /*f550*/  FMUL.FTZ R47, R6, R25 ;  /* 0x00000019062f7220 */ /* 0x000fe20000410000 */
[----:B------:R-:W-:Y:S02]  /*f560*/  HADD2.F32 R13, -RZ, R35.H0_H0 ;  /* 0x20000023ff0d7230 */ /* 0x000fe40000004100 */
[C---:B------:R-:W-:Y:S01]  /*f570*/  FMUL.FTZ R31, R28.reuse, R33 ;  /* 0x000000211c1f7220 */ /* 0x040fe20000410000 */
[----:B------:R-:W-:Y:S02]  /*f580*/  HADD2.F32 R4, -RZ, R15.H0_H0 ;  /* 0x2000000fff047230 */ /* 0x000fe40000004100 */
[----:B------:R-:W-:Y:S01]  /*f590*/  FMUL.FTZ R28, R28, R11 ;  /* 0x0000000b1c1c7220 */ /* 0x000fe20000410000 */
[----:B------:R-:W-:Y:S02]  /*f5a0*/  HADD2.F32 R8, -RZ, R8.H1_H1 ;  /* 0x30000008ff087230 */ /* 0x000fe40000004100 */
[----:B------:R-:W-:Y:S01]  /*f5b0*/  FMUL.FTZ R6, R6, R13 ;  /* 0x0000000d06067220 */ /* 0x000fe20000410000 */
[----:B------:R-:W-:-:S02]  /*f5c0*/  HADD2.F32 R20, -RZ, R35.H1_H1 ;  /* 0x30000023ff147230 */ /* 0x000fc40000004100 */
[----:B------:R-:W-:Y:S01]  /*f5d0*/  FFMA.FTZ R47, R4, R13, -R47 ;  /* 0x0000000d042f7223 */ /* 0x000fe2000001082f */
[-C--:B------:R-:W-:Y:S01]  /*f5e0*/  F2FP.F16.E4M3.UNPACK_B R13, R36.reuse.H1 ;  /* 0x00000024ff0d723e */ /* 0x080fe200030006ff */
[C---:B------:R-:W-:Y:S01]  /*f5f0*/  FFMA.FTZ R46, R8.reuse, R11, -R31 ;  /* 0x0000000b082e7223 */ /* 0x040fe2000001081f */
[----:B------:R-:W-:Y:S01]  /*f600*/  FFMA.FTZ R48, R8, R33, R28 ;  /* 0x0000002108307223 */ /* 0x000fe2000001001c */
[----:B------:R-:W-:Y:S01]  /*f610*/  HADD2.F32 R28, -RZ, R41.H1_H1 ;  /* 0x30000029ff1c7230 */ /* 0x000fe20000004100 */
[----:B------:R-:W-:Y:S01]  /*f620*/  F2FP.F16.E4M3.UNPACK_B R8, R29.H1 ;  /* 0x0000001dff08723e */ /* 0x000fe200030006ff */
[----:B------:R-:W-:Y:S02]  /*f630*/  HADD2.F32 R27, -RZ, R27.H1_H1 ;  /* 0x3000001bff1b7230 */ /* 0x000fe40000004100 */
[----:B------:R-:W-:Y:S01]  /*f640*/  FFMA.FTZ R33, R4, R25, R6 ;  /* 0x0000001904217223 */ /* 0x000fe20000010006 */
[----:B------:R-:W-:Y:S01]  /*f650*/  HADD2.F32 R25, -RZ, R13.H0_H0 ;  /* 0x2000000dff197230 */ /* 0x000fe20000004100 */
[----:B------:R-:W-:Y:S01]  /*f660*/  F2FP.F16.E4M3.UNPACK_B R36, R36 ;  /* 0x00000024ff24723e */ /* 0x000fe200020006ff */
        /* <DEDUP_REMOVED lines=16> */
[----:B------:R-:W-:Y:S02]  /*f770*/  HADD2.F32 R12, -RZ, R12.H1_H1 ;  /* 0x3000000cff0c7230 */ /* 0x000fe40000004100 */
[C---:B------:R-:W-:Y:S01]  /*f780*/  FMUL.FTZ R25, R24.reuse, R15 ;  /* 0x0000000f18197220 */ /* 0x040fe20000410000 */
[----:B------:R-:W-:Y:S02]  /*f790*/  HADD2.F32 R13, -RZ, R36.H0_H0 ;  /* 0x20000024ff0d7230 */ /* 0x000fe40000004100 */
[----:B------:R-:W-:Y:S01]  /*f7a0*/  FMUL.FTZ R4, R24, R11 ;  /* 0x0000000b18047220 */ /* 0x000fe20000410000 */
        /* <DEDUP_REMOVED lines=8> */
[----:B------:R-:W-:Y:S01]  /*f830*/  HADD2.F32 R10, -RZ, R10.H1_H1 ;  /* 0x3000000aff0a7230 */ /* 0x000fe20000004100 */
[----:B------:R-:W-:Y:S01]  /*f840*/  F2FP.F16.E4M3.UNPACK_B R12, R40.H1 ;  /* 0x00000028ff0c723e */ /* 0x000fe200030006ff */
[----:B------:R-:W-:-:S02]  /*f850*/  HADD2.F32 R29, -RZ, R29.H1_H1 ;  /* 0x3000001dff1d7230 */ /* 0x000fc40000004100 */
[----:B------:R-:W-:Y:S01]  /*f860*/  FFMA.FTZ R15, R4, R11, -R15 ;  /* 0x0000000b040f7223 */ /* 0x000fe2000001080f */
[----:B------:R-:W-:Y:S02]  /*f870*/  HADD2.F32 R3, -RZ, R3.H1_H1 ;  /* 0x30000003ff037230 */ /* 0x000fe40000004100 */
[----:B------:R-:W-:Y:S01]  /*f880*/  FMUL.FTZ R8, R10, R36 ;  /* 0x000000240a087220 */ /* 0x000fe20000410000 */
[----:B------:R-:W-:Y:S01]  /*f890*/  FFMA.FTZ R25, R4, R13, R25 ;  /* 0x0000000d04197223 */ /* 0x000fe20000010019 */
        /* <DEDUP_REMOVED lines=17> */
[C---:B------:R-:W-:Y:S01]  /*f9b0*/  FMUL.FTZ R6, R26.reuse, R11 ;  /* 0x0000000b1a067220 */ /* 0x040fe20000410000 */
[----:B------:R-:W-:Y:S02]  /*f9c0*/  HADD2.F32 R8, -RZ, R40.H0_H0 ;  /* 0x20000028ff087230 */ /* 0x000fe40000004100 */
[-C--:B------:R-:W-:Y:S01]  /*f9d0*/  FMUL.FTZ R29, R26, R13.reuse ;  /* 0x0000000d1a1d7220 */ /* 0x080fe20000410000 */
[----:B------:R-:W-:Y:S01]  /*f9e0*/  FFMA.FTZ R26, R3, R10, R4 ;  /* 0x0000000a031a7223 */ /* 0x000fe20000010004 */
[C---:B------:R-:W-:Y:S01]  /*f9f0*/  FFMA.FTZ R13, R14.reuse, R13, R6 ;  /* 0x0000000d0e0d7223 */ /* 0x040fe20000010006 */
[----:B------:R-:W-:Y:S02]  /*fa00*/  HADD2.F32 R6, -RZ, R32.H0_H0 ;  /* 0x20000020ff067230 */ /* 0x000fe40000004100 */
[----:B------:R-:W-:Y:S01]  /*fa10*/  FFMA.FTZ R29, R14, R11, -R29 ;  /* 0x0000000b0e1d7223 */ /* 0x000fe2000001081d */
[--C-:B------:R-:W-:Y:S01]  /*fa20*/  HADD2.F32 R4, -RZ, R21.reuse.H0_H0 ;  /* 0x20000015ff047230 */ /* 0x100fe20000004100 */
[----:B------:R-:W-:Y:S01]  /*fa30*/  F2FP.SATFINITE.E4M3.F32.PACK_AB_MERGE_C R5, R42, R5, R44 ;  /* 0x000000052a05723e */ /* 0x000fe2000480702c */
[----:B------:R-:W-:Y:S01]  /*fa40*/  HADD2.F32 R40, -RZ, R40.H1_H1 ;  /* 0x30000028ff287230 */ /* 0x000fe20000004100 */
[----:B------:R-:W-:Y:S01]  /*fa50*/  F2FP.SATFINITE.E4M3.F32.PACK_AB_MERGE_C R13, R13, R26, RZ ;  /* 0x0000001a0d0d723e */ /* 0x000fe200048070ff */
[----:B------:R-:W-:-:S02]  /*fa60*/  HADD2.F32 R21, -RZ, R21.H1_H1 ;  /* 0x30000015ff157230 */ /* 0x000fc40000004100 */
[C---:B------:R-:W-:Y:S01]  /*fa70*/  FMUL.FTZ R10, R4.reuse, R8 ;  /* 0x00000008040a7220 */ /* 0x040fe20000410000 */
[----:B------:R-:W-:Y:S02]  /*fa80*/  HADD2.F32 R32, -RZ, R32.H1_H1 ;  /* 0x30000020ff207230 */ /* 0x000fe40000004100 */
[----:B------:R-:W-:Y:S01]  /*fa90*/  FMUL.FTZ R11, R4, R6 ;  /* 0x00000006040b7220 */ /* 0x000fe20000410000 */
[--C-:B------:R-:W-:Y:S02]  /*faa0*/  HADD2.F32 R3, -RZ, R7.reuse.H0_H0 ;  /* 0x20000007ff037230 */ /* 0x100fe40000004100 */
[C---:B------:R-:W-:Y:S01]  /*fab0*/  FMUL.FTZ R4, R21.reuse, R40 ;  /* 0x0000002815047220 */ /* 0x040fe20000410000 */
[----:B------:R-:W-:Y:S02]  /*fac0*/  HADD2.F32 R7, -RZ, R7.H1_H1 ;  /* 0x30000007ff077230 */ /* 0x000fe40000004100 */
[----:B------:R-:W-:Y:S01]  /*fad0*/  FMUL.FTZ R21, R21, R32 ;  /* 0x0000002015157220 */ /* 0x000fe20000410000 */
[----:B------:R-:W-:Y:S01]  /*fae0*/  F2FP.SATFINITE.E4M3.F32.PACK_AB_MERGE_C R12, R29, R12, RZ ;  /* 0x0000000c1d0c723e */ /* 0x000fe200048070ff */
        /* <DEDUP_REMOVED lines=12> */
[----:B------:R-:W-:Y:S01]  /*fbb0*/  F2FP.SATFINITE.E4M3.F32.PACK_AB_MERGE_C R11, R48, R37, R11 ;  /* 0x00000025300b723e */ /* 0x000fe2000480700b */
[----:B------:R3:W-:Y:S01]  /*fbc0*/  STS.128 [R49+0x14400], R4 ;  /* 0x0144000431007388 */ /* 0x0007e20000000c00 */
[----:B------:R-:W-:Y:S02]  /*fbd0*/  F2FP.SATFINITE.E4M3.F32.PACK_AB_MERGE_C R8, R36, R25, R8 ;  /* 0x000000192408723e */ /* 0x000fe40004807008 */
[----:B------:R-:W-:-:S05]  /*fbe0*/  F2FP.SATFINITE.E4M3.F32.PACK_AB_MERGE_C R10, R21, R10, R13 ;  /* 0x0000000a150a723e */ /* 0x000fca000480700d */
[----:B------:R3:W-:Y:S02]  /*fbf0*/  STS.128 [R0+0x14400], R8 ;  /* 0x0144000800007388 */ /* 0x0007e40000000c00 */
.L_x_9194:
[----:B------:R-:W-:Y:S05]  /*fc00*/  BSYNC B0 ;  /* 0x0000000000007941 */ /* 0x000fea0003800000 */
.L_x_9180:
        /* <DEDUP_REMOVED lines=8> */
.L_x_9177:
[----:B------:R-:W-:-:S13]  /*fc90*/  ISETP.NE.AND P0, PT, R198, 0x3, PT ;  /* 0x00000003c600780c */ /* 0x000fda0003f05270 */
[----:B------:R-:W-:Y:S05]  /*fca0*/  @!P0 BRA `(.L_x_9204) ;  /* 0x0000000000048947 */ /* 0x000fea0003800000 */
[----:B------:R-:W-:Y:S01]  /*fcb0*/  BPT.TRAP 0x1 ;  /* 0x000000040000795c */ /* 0x000fe20000300000 */
.L_x_9204:
[----:B-1--4-:R-:W-:Y:S01]  /*fcc0*/  IMAD R14, R190, 0x8, R17 ;  /* 0x00000008be0e7824 */ /* 0x012fe200078e0211 */
[----:B------:R-:W-:-:S04]  /*fcd0*/  SHF.L.U32 R3, R192, 0x1f, RZ ;  /* 0x0000001fc0037819 */ /* 0x000fc800000006ff */
[----:B------:R1:W4:Y:S01]  /*fce0*/  SYNCS.PHASECHK.TRANS64.TRYWAIT P1, [R14+URZ+0x22830], R3 ;  /* 0x022830030e0075a7 */ /* 0x000322000802017f */
[----:B------:R-:W-:Y:S05]  /*fcf0*/  @!P0 BRA `(.L_x_9205) ;  /* 0x0000000000048947 */ /* 0x000fea0003800000 */
[----:B------:R-:W-:Y:S01]  /*fd00*/  BPT.TRAP 0x1 ;  /* 0x000000040000795c */ /* 0x000fe20000300000 */
.L_x_9205:
[----:B0-23--:R-:W-:-:S05]  /*fd10*/  VIADD R0, R17, 0x18400 ;  /* 0x0001840011007836 */ /* 0x00dfca0000000000 */
[----:B------:R-:W-:-:S04]  /*fd20*/  SHF.R.U32.HI R0, RZ, 0x4, R0 ;  /* 0x00000004ff007819 */ /* 0x000fc80000011600 */
[----:B------:R-:W-:-:S04]  /*fd30*/  LOP3.LUT R0, R0, 0x3fff, RZ, 0xc0, !PT ;  /* 0x00003fff00007812 */ /* 0x000fc800078ec0ff */
[----:B------:R-:W-:-:S05]  /*fd40*/  LOP3.LUT R204, R0, 0x10000, RZ, 0xfc, !PT ;  /* 0x0001000000cc7812 */ /* 0x000fca00078efcff */
[----:B-----5:R-:W-:Y:S01]  /*fd50*/  IMAD R4, R190, 0x500, R204 ;  /* 0x00000500be047824 */ /* 0x020fe200078e02cc */
[----:B----4-:R-:W-:Y:S06]  /*fd60*/  @P1 BRA `(.L_x_9206) ;  /* 0x0000000000081947 */ /* 0x010fec0003800000 */
[----:B------:R-:W0:Y:S02]  /*fd70*/  SYNCS.PHASECHK.TRANS64.TRYWAIT P1, [R14+URZ+0x22830], R3 ;  /* 0x022830030e0075a7 */ /* 0x000e24000802017f */
[----:B0-----:R-:W-:Y:S05]  /*fd80*/  @!P1 BRA `(.L_x_9207) ;  /* 0x0000020000009947 */ /* 0x001fea0003800000 */
.L_x_9206:
[----:B------:R-:W-:Y:S01]  /*fd90*/  IMAD.MOV.U32 R5, RZ, RZ, 0x40000040 ;  /* 0x40000040ff057424 */ /* 0x000fe200078e00ff */
[----:B------:R-:W-:Y:S01]  /*fda0*/  LOP3.LUT R10, R34, 0x10000, RZ, 0xfc, !PT ;  /* 0x00010000220a7812 */ /* 0x000fe200078efcff */
[----:B------:R-:W-:Y:S01]  /*fdb0*/  IMAD.MOV.U32 R11, RZ, RZ, 0x40000040 ;  /* 0x40000040ff0b7424 */ /* 0x000fe200078e00ff */
[----:B------:R-:W-:Y:S05]  /*fdc0*/  WARPSYNC.ALL ;  /* 0x0000000000007948 */ /* 0x000fea0003800000 */
[C---:B------:R-:W-:Y:S01]  /*fdd0*/  R2UR UR6, R4.reuse ;  /* 0x00000000040672ca */ /* 0x040fe200000e0000 */
[----:B------:R-:W-:Y:S01]  /*fde0*/  WARPGROUP.ARRIVE ;  /* 0x00000000000079c5 */ /* 0x000fe20000000000 */
        /* <DEDUP_REMOVED lines=17> */
[----:B------:R-:W-:Y:S01]  /*ff00*/  QGMMA.64x32x32.F32.E4M3.E4M3 R88, gdesc[UR4], RZ, !UPT, gsb0 ;  /* 0x00600000045879f3 */ /* 0x000fe2000c0008ff */
        /* <DEDUP_REMOVED lines=24> */
[----:B------:R-:W-:-:S02]  /*10090*/  WARPGROUP.DEPBAR.LE gsb0, 0x0 ;  /* 0x00008000000079c5 */ /* 0x000fc40000010000 */
        /* <DEDUP_REMOVED lines=8> */
[----:B------:R-:W-:Y:S02]  /*10120*/  R2UR UR8, R8 ;  /* 0x00000000080872ca */ /* 0x000fe400000e0000 */
[----:B------:R-:W-:Y:S01]  /*10130*/  R2UR UR9, R9 ;  /* 0x00000000090972ca */ /* 0x000fe200000e0000 */
[----:B------:R-:W-:Y:S02]  /*10140*/  WARPGROUP.DEPBAR.LE gsb0, 0x0 ;  /* 0x00008000000079c5 */ /* 0x000fe40000010000 */
        /* <DEDUP_REMOVED lines=78> */
[----:B------:R-:W-:Y:S01]  /*10630*/  R2UR UR5, R5 ;  /* 0x00000000050572ca */ /* 0x000fe200000e0000 */
[----:B------:R-:W-:Y:S02]  /*10640*/  WARPGROUP.DEPBAR.LE gsb0, 0x0 ;  /* 0x00008000000079c5 */ /* 0x000fe40000010000 */
[----:B------:R-:W-:-:S06]  /*10650*/  WARPGROUP.ARRIVE ;  /* 0x00000000000079c5 */ /* 0x000fcc0000000000 */
[----:B------:R-:W-:Y:S01]  /*10660*/  QGMMA.64x32x32.F32.E4M3.E4M3 R72, gdesc[UR8], R72, gsb0 ;  /* 0x00600000084879f3 */ /* 0x000fe20008000848 */
[----:B------:R-:W-:Y:S01]  /*10670*/  R2UR UR10, R20 ;  /* 0x00000000140a72ca */ /* 0x000fe200000e0000 */
[----:B------:R-:W-:Y:S01]  /*10680*/  VIADD R20, R4, 0x306 ;  /* 0x0000030604147836 */ /* 0x000fe20000000000 */
[----:B------:R-:W-:Y:S01]  /*10690*/  R2UR UR11, R21 ;  /* 0x00000000150b72ca */ /* 0x000fe200000e0000 */
[----:B------:R-:W-:Y:S01]  /*106a0*/  VIADD R4, R10, 0x6 ;  /* 0x000000060a047836 */ /* 0x000fe20000000000 */
[----:B------:R-:W-:Y:S01]  /*106b0*/  R2UR UR9, R5 ;  /* 0x00000000050972ca */ /* 0x000fe200000e0000 */
[----:B------:R-:W-:-:S03]  /*106c0*/  IMAD.MOV.U32 R21, RZ, RZ, 0x40000040 ;  /* 0x40000040ff157424 */ /* 0x000fc600078e00ff */
[C---:B------:R-:W-:Y:S02]  /*106d0*/  R2UR UR4, R4.reuse ;  /* 0x00000000040472ca */ /* 0x040fe400000e0000 */
        /* <DEDUP_REMOVED lines=40> */
.L_x_9208:
[----:B------:R-:W2:Y:S01]  /*10960*/  LDC R224, c[0x0][0x448] ;  /* 0x00011200ffe07b82 */ /* 0x000ea20000000800 */
[----:B------:R-:W3:Y:S01]  /*10970*/  S2R R15, SR_CgaCtaId ;  /* 0x00000000000f7919 */ /* 0x000ee20000008800 */
[----:B01----:R-:W-:Y:S01]  /*10980*/  IMAD.IADD R3, R208, 0x1, R202 ;  /* 0x00000001d0037824 */ /* 0x003fe200078e02ca */
[----:B------:R-:W-:Y:S01]  /*10990*/  LOP3.LUT R22, R22, 0xffffffef, RZ, 0xc0, !PT ;  /* 0xffffffef16167812 */ /* 0x000fe200078ec0ff */
[----:B------:R-:W-:Y:S01]  /*109a0*/  IMAD.MOV.U32 R12, RZ, RZ, -0xa0 ;  /* 0xffffff60ff0c7424 */ /* 0x000fe200078e00ff */
[----:B------:R-:W-:-:S03]  /*109b0*/  ULDC UR4, c[0x0][0x9dc] ;  /* 0x0002770000047ab9 */ /* 0x000fc60000000800 */
[----:B------:R-:W0:Y:S01]  /*109c0*/  LDC.64 R20, c[0x0][0x9e0] ;  /* 0x00027800ff147b82 */ /* 0x000e220000000a00 */
[----:B------:R-:W-:Y:S01]  /*109d0*/  IMAD R147, R105, R12, 0xa1 ;  /* 0x000000a169937424 */ /* 0x000fe200078e020c */
[----:B--2---:R-:W-:-:S13]  /*109e0*/  ISETP.NE.AND P1, PT, R224, 0x1, PT ;  /* 0x00000001e000780c */ /* 0x004fda0003f25270 */
[----:B------:R-:W1:Y:S01]  /*109f0*/  @P1 LDC R0, c[0x0][0x44c] ;  /* 0x00011300ff001b82 */ /* 0x000e620000000800 */
[----:B------:R-:W-:-:S04]  /*10a00*/  @P1 LOP3.LUT R22, R22, 0x10, RZ, 0xfc, !PT ;  /* 0x0000001016161812 */ /* 0x000fc800078efcff */
[----:B------:R-:W-:-:S03]  /*10a10*/  LOP3.LUT R22, R22, 0xfffffff7, RZ, 0xc0, !PT ;  /* 0xfffffff716167812 */ /* 0x000fc600078ec0ff */
[----:B------:R-:W2:Y:S01]  /*10a20*/  @P1 LDC R13, c[0x0][0x450] ;  /* 0x00011400ff0d1b82 */ /* 0x000ea20000000800 */
[----:B-1----:R-:W-:-:S05]  /*10a30*/  @P1 IMAD.HI.U32 R0, R3, R0, RZ ;  /* 0x0000000003001227 */ /* 0x002fca00078e00ff */
[----:B--2---:R-:W-:Y:S01]  /*10a40*/  @P1 SHF.R.U32.HI R3, RZ, R13, R0 ;  /* 0x0000000dff031219 */ /* 0x004fe20000011600 */
[----:B------:R-:W-:Y:S01]  /*10a50*/  VIADD R0, R14, 0x22840 ;  /* 0x000228400e007836 */ /* 0x000fe20000000000 */
[----:B0-----:R-:W-:Y:S01]  /*10a60*/  ISETP.GE.AND P1, PT, R21, 0x1, PT ;  /* 0x000000011500780c */ /* 0x001fe20003f26270 */
[----:B------:R-:W-:Y:S01]  /*10a70*/  IMAD.U32 R13, RZ, RZ, UR4 ;  /* 0x00000004ff0d7e24 */ /* 0x000fe2000f8e00ff */
[----:B------:R-:W-:Y:S01]  /*10a80*/  ULOP3.LUT UR4, URZ, UR4, URZ, 0x33, !UPT ;  /* 0x000000043f047292 */ /* 0x000fe2000f8e333f */
[----:B------:R-:W0:Y:S01]  /*10a90*/  SHFL.IDX PT, R14, R3, RZ, 0x1c1f ;  /* 0x001c1fff030e7589 */ /* 0x000e2200000e0000 */
[----:B---3--:R-:W-:Y:S01]  /*10aa0*/  PRMT R0, R15, 0x654, R0 ;  /* 0x000006540f007816 */ /* 0x008fe20000000000 */
[----:B------:R-:W-:-:S03]  /*10ab0*/  IMAD R15, R105, -0xa0, R199 ;  /* 0xffffff60690f7824 */ /* 0x000fc600078e02c7 */
[----:B------:R1:W-:Y:S05]  /*10ac0*/  SYNCS.ARRIVE.TRANS64.RED.A1T0 RZ, [R0+URZ], RZ ;  /* 0x000000ff00ff79a7 */ /* 0x0003ea000810043f */
[----:B------:R-:W-:Y:S02]  /*10ad0*/  @P1 LOP3.LUT R22, R22, 0x8, RZ, 0xfc, !PT ;  /* 0x0000000816161812 */ /* 0x000fe400078efcff */
[----:B-1----:R-:W-:Y:S01]  /*10ae0*/  IADD3 R0, R199, R147, -R200 ;  /* 0x00000093c7007210 */ /* 0x002fe20007ffe8c8 */
[----:B------:R-:W-:-:S04]  /*10af0*/  VIADD R147, R147, 0xffffffff ;  /* 0xffffffff93937836 */ /* 0x000fc80000000000 */
[----:B------:R-:W-:Y:S01]  /*10b00*/  IMAD.IADD R145, R0, 0x1, -R197 ;  /* 0x0000000100917824 */ /* 0x000fe200078e0ac5 */
[----:B------:R-:W-:Y:S01]  /*10b10*/  IADD3 R0, -R200, 0xa0, R15 ;  /* 0x000000a0c8007810 */ /* 0x000fe20007ffe10f */
[----:B------:R-:W-:Y:S02]  /*10b20*/  IMAD.IADD R106, R147, 0x1, -R200 ;  /* 0x00000001936a7824 */ /* 0x000fe400078e0ac8 */
        /* <DEDUP_REMOVED lines=16> */
.L_x_9211:
[----:B------:R-:W-:-:S13]  /*10c30*/  ISETP.NE.AND P1, PT, R21, 0x1, PT ;  /* 0x000000011500780c */ /* 0x000fda0003f25270 */
[----:B------:R-:W0:Y:S02]  /*10c40*/  @P1 LDC.64 R14, c[0x0][0x9e8] ;  /* 0x00027a00ff0e1b82 */ /* 0x000e240000000a00 */
[----:B0-----:R-:W-:-:S05]  /*10c50*/  @P1 IMAD.HI.U32 R14, R107, R14, RZ ;  /* 0x0000000e6b0e1227 */ /* 0x001fca00078e00ff */
[----:B------:R-:W-:-:S07]  /*10c60*/  @P1 SHF.R.U32.HI R107, RZ, R15, R14 ;  /* 0x0000000fff6b1219 */ /* 0x000fce000001160e */
.L_x_9212:
[----:B------:R-:W-:Y:S05]  /*10c70*/  BSYNC B0 ;  /* 0x0000000000007941 */ /* 0x000fea0003800000 */
.L_x_9210:
[----:B------:R-:W-:-:S05]  /*10c80*/  IMAD R107, R107, R21, R106 ;  /* 0x000000156b6b7224 */ /* 0x000fca00078e026a */
[----:B------:R-:W-:Y:S02]  /*10c90*/  VIMNMX R116, R116, R107, !PT ;  /* 0x0000006b74747248 */ /* 0x000fe40007fe0100 */
[----:B------:R-:W-:-:S07]  /*10ca0*/  VIADDMNMX R108, R107, R21, R108, PT ;  /* 0x000000156b6c7246 */ /* 0x000fce000380016c */
.L_x_9209:
[C---:B------:R-:W-:Y:S01]  /*10cb0*/  ISETP.GE.AND P1, PT, R147.reuse, 0x2, PT ;  /* 0x000000029300780c */ /* 0x040fe20003f26270 */
[----:B------:R-:W0:Y:S01]  /*10cc0*/  SHFL.IDX PT, R14, R3, 0x1, 0x1c1f ;  /* 0x003c1f00030e7f89 */ /* 0x000e2200000e0000 */
[----:B------:R-:W-:Y:S02]  /*10cd0*/  ISETP.GE.AND P2, PT, R147, 0x9, PT ;  /* 0x000000099300780c */ /* 0x000fe40003f46270 */
[----:B------:R-:W-:Y:S02]  /*10ce0*/  P2R R118, PR, RZ, 0x2 ;  /* 0x00000002ff767803 */ /* 0x000fe40000000000 */
[----:B------:R-:W-:Y:S02]  /*10cf0*/  ISETP.GT.AND P1, PT, R116, 0x1, !P1 ;  /* 0x000000017400780c */ /* 0x000fe40004f24270 */
[----:B------:R-:W-:Y:S02]  /*10d00*/  P2R R110, PR, RZ, 0x4 ;  /* 0x00000004ff6e7803 */ /* 0x000fe40000000000 */
[----:B------:R-:W-:-:S02]  /*10d10*/  ISETP.LT.OR P1, PT, R108, 0x2, P1 ;  /* 0x000000026c00780c */ /* 0x000fc40000f21670 */
[----:B------:R-:W-:Y:S02]  /*10d20*/  ISETP.GE.AND P5, PT, R147, 0x2a, PT ;  /* 0x0000002a9300780c */ /* 0x000fe40003fa6270 */
[----:B------:R-:W-:Y:S02]  /*10d30*/  FSEL R89, R89, -INF , !P1 ;  /* 0xff80000059597808 */ /* 0x000fe40004800000 */
[----:B------:R-:W-:Y:S02]  /*10d40*/  ISETP.GT.AND P1, PT, R116, 0x8, !P2 ;  /* 0x000000087400780c */ /* 0x000fe40005724270 */
[----:B------:R-:W-:Y:S02]  /*10d50*/  ISETP.GE.AND P2, PT, R147, 0xa, PT ;  /* 0x0000000a9300780c */ /* 0x000fe40003f46270 */
[----:B------:R-:W-:Y:S02]  /*10d60*/  ISETP.LT.OR P1, PT, R108, 0x9, P1 ;  /* 0x000000096c00780c */ /* 0x000fe40000f21670 */
[----:B------:R-:W-:-:S02]  /*10d70*/  P2R R130, PR, RZ, 0x20 ;  /* 0x00000020ff827803 */ /* 0x000fc40000000000 */
[----:B------:R-:W-:Y:S01]  /*10d80*/  FSEL R107, R92, -INF , !P1 ;  /* 0xff8000005c6b7808 */ /* 0x000fe20004800000 */
[----:B0-----:R-:W-:Y:S01]  /*10d90*/  IMAD.IADD R12, R12, 0x1, R14 ;  /* 0x000000010c0c7824 */ /* 0x001fe200078e020e */
        /* <DEDUP_REMOVED lines=23> */
[----:B------:R-:W-:Y:S02]  /*10f10*/  VIADDMNMX R0, R14, R145, R0, PT ;  /* 0x000000910e007246 */ /* 0x000fe40003800100 */
        /* <DEDUP_REMOVED lines=172> */
.L_x_9215:
[----:B------:R-:W-:-:S13]  /*119e0*/  ISETP.NE.AND P6, PT, R21, 0x1, PT ;  /* 0x000000011500780c */ /* 0x000fda0003fc5270 */
[----:B------:R-:W0:Y:S02]  /*119f0*/  @P6 LDC.64 R14, c[0x0][0x9e8] ;  /* 0x00027a00ff0e6b82 */ /* 0x000e240000000a00 */
[----:B0-----:R-:W-:-:S05]  /*11a00*/  @P6 IMAD.HI.U32 R14, R3, R14, RZ ;  /* 0x0000000e030e6227 */ /* 0x001fca00078e00ff */
[----:B------:R-:W-:-:S07]  /*11a10*/  @P6 SHF.R.U32.HI R3, RZ, R15, R14 ;  /* 0x0000000fff036219 */ /* 0x000fce000001160e */
.L_x_9216:
[----:B------:R-:W-:Y:S05]  /*11a20*/  BSYNC B0 ;  /* 0x0000000000007941 */ /* 0x000fea0003800000 */
.L_x_9214:
[----:B------:R-:W-:-:S05]  /*11a30*/  IMAD R3, R3, R21, R106 ;  /* 0x0000001503037224 */ /* 0x000fca00078e026a */
[----:B------:R-:W-:Y:S02]  /*11a40*/  VIMNMX R12, R12, R3, !PT ;  /* 0x000000030c0c7248 */ /* 0x000fe40007fe0100 */
[----:B------:R-:W-:-:S07]  /*11a50*/  VIADDMNMX R0, R3, R21, R0, PT ;  /* 0x0000001503007246 */ /* 0x000fce0003800100 */
.L_x_9213:
[----:B------:R-:W-:Y:S02]  /*11a60*/  ISETP.GT.AND P1, PT, R12, 0x20, !P1 ;  /* 0x000000200c00780c */ /* 0x000fe40004f24270 */
[----:B------:R-:W-:Y:S02]  /*11a70*/  ISETP.NE.AND P6, PT, R134, RZ, PT ;  /* 0x000000ff8600720c */ /* 0x000fe40003fc5270 */
[----:B------:R-:W-:Y:S02]  /*11a80*/  ISETP.LT.OR P1, PT, R0, 0x21, P1 ;  /* 0x000000210000780c */ /* 0x000fe40000f21670 */
[----:B------:R-:W-:Y:S02]  /*11a90*/  ISETP.GT.AND P3, PT, R12, 0x28, !P3 ;  /* 0x000000280c00780c */ /* 0x000fe40005f64270 */
[----:B------:R-:W-:Y:S02]  /*11aa0*/  FSEL R15, R74, -INF , !P1 ;  /* 0xff8000004a0f7808 */ /* 0x000fe40004800000 */
[----:B------:R-:W-:-:S02]  /*11ab0*/  ISETP.NE.AND P1, PT, R130, RZ, PT ;  /* 0x000000ff8200720c */ /* 0x000fc40003f25270 */
[----:B------:R-:W-:Y:S02]  /*11ac0*/  ISETP.LT.OR P3, PT, R0, 0x29, P3 ;  /* 0x000000290000780c */ /* 0x000fe40001f61670 */
[----:B------:R-:W-:Y:S02]  /*11ad0*/  ISETP.GT.AND P1, PT, R12, 0x29, !P1 ;  /* 0x000000290c00780c */ /* 0x000fe40004f24270 */
[----:B------:R-:W-:Y:S02]  /*11ae0*/  FSEL R145, R78, -INF , !P3 ;  /* 0xff8000004e917808 */ /* 0x000fe40005800000 */
        /* <DEDUP_REMOVED lines=57> */
[----:B------:R-:W-:Y:S02]  /*11e80*/  ISETP.GT.AND P1, PT, R12, 0x50, !P3 ;  /* 0x000000500c00780c */ /* 0x000fe40005f24270 */
[----:B------:R-:W-:Y:S02]  /*11e90*/  ISETP.NE.AND P3, PT, R142, RZ, PT ;  /* 0x000000ff8e00720c */ /* 0x000fe40003f65270 */
[----:B------:R-:W-:Y:S02]  /*11ea0*/  ISETP.LT.OR P1, PT, R0, 0x51, P1 ;  /* 0x000000510000780c */ /* 0x000fe40000f21670 */
[----:B------:R-:W-:Y:S02]  /*11eb0*/  FMNMX.FTZ R14, R61, R14, !PT ;  /* 0x0000000e3d0e7209 */ /* 0x000fe40007810000 */
[----:B------:R-:W-:Y:S02]  /*11ec0*/  FSEL R155, R66, -INF , !P1 ;  /* 0xff800000429b7808 */ /* 0x000fe40004800000 */
[----:B------:R-:W-:-:S02]  /*11ed0*/  ISETP.GT.AND P1, PT, R12, 0x51, !P2 ;  /* 0x000000510c00780c */ /* 0x000fc40005724270 */
[----:B------:R-:W-:Y:S02]  /*11ee0*/  ISETP.NE.AND P2, PT, R144, RZ, PT ;  /* 0x000000ff9000720c */ /* 0x000fe40003f45270 */
[----:B------:R-:W-:Y:S02]  /*11ef0*/  ISETP.LT.OR P1, PT, R0, 0x52, P1 ;  /* 0x000000520000780c */ /* 0x000fe40000f21670 */
[----:B------:R-:W-:Y:S02]  /*11f00*/  FMNMX.FTZ R14, R125, R14, !PT ;  /* 0x0000000e7d0e7209 */ /* 0x000fe40007810000 */
[----:B------:R-:W-:Y:S02]  /*11f10*/  FSEL R67, R67, -INF , !P1 ;  /* 0xff80000043437808 */ /* 0x000fe40004800000 */
[----:B------:R-:W-:Y:S02]  /*11f20*/  ISETP.GT.AND P1, PT, R12, 0x58, !P6 ;  /* 0x000000580c00780c */ /* 0x000fe40007724270 */
[----:B------:R-:W-:-:S02]  /*11f30*/  ISETP.NE.AND P6, PT, R118, RZ, PT ;  /* 0x000000ff7600720c */ /* 0x000fc40003fc5270 */
        /* <DEDUP_REMOVED lines=45> */
[----:B------:R-:W-:Y:S01]  /*12210*/  ISETP.NE.AND P1, PT, R44, RZ, PT ;  /* 0x000000ff2c00720c */ /* 0x000fe20003f25270 */
[----:B------:R-:W0:Y:S01]  /*12220*/  SHFL.BFLY PT, R3, R14, 0x2, 0x1f ;  /* 0x0c401f000e037f89 */ /* 0x000e2200000e0000 */
[C---:B------:R-:W-:Y:S02]  /*12230*/  ISETP.GT.AND P4, PT, R12.reuse, 0x91, !P4 ;  /* 0x000000910c00780c */ /* 0x040fe40006784270 */
[----:B------:R-:W-:-:S02]  /*12240*/  ISETP.GT.AND P1, PT, R12, 0x71, !P1 ;  /* 0x000000710c00780c */ /* 0x000fc40004f24270 */
[----:B------:R-:W-:Y:S02]  /*12250*/  ISETP.GT.AND P5, PT, R12, 0x98, !P5 ;  /* 0x000000980c00780c */ /* 0x000fe40006fa4270 */
[C---:B------:R-:W-:Y:S02]  /*12260*/  ISETP.LT.OR P1, PT, R0.reuse, 0x72, P1 ;  /* 0x000000720000780c */ /* 0x040fe40000f21670 */
[----:B------:R-:W-:Y:S02]  /*12270*/  ISETP.LT.OR P4, PT, R0, 0x92, P4 ;  /* 0x000000920000780c */ /* 0x000fe40002781670 */
[----:B------:R-:W-:Y:S02]  /*12280*/  FSEL R51, R51, -INF , !P1 ;  /* 0xff80000033337808 */ /* 0x000fe40004800000 */
[----:B------:R-:W-:Y:S02]  /*12290*/  ISETP.GT.AND P1, PT, R12, 0x78, !P3 ;  /* 0x000000780c00780c */ /* 0x000fe40005f24270 */
[----:B------:R-:W-:-:S02]  /*122a0*/  ISETP.NE.AND P3, PT, R52, RZ, PT ;  /* 0x000000ff3400720c */ /* 0x000fc40003f65270 */
[C---:B------:R-:W-:Y:S02]  /*122b0*/  ISETP.LT.OR P1, PT, R0.reuse, 0x79, P1 ;  /* 0x000000790000780c */ /* 0x040fe40000f21670 */
[----:B------:R-:W-:Y:S02]  /*122c0*/  ISETP.LT.OR P5, PT, R0, 0x99, P5 ;  /* 0x000000990000780c */ /* 0x000fe40002fa1670 */
[----:B------:R-:W-:Y:S02]  /*122d0*/  FSEL R165, R54, -INF , !P1 ;  /* 0xff80000036a57808 */ /* 0x000fe40004800000 */
[----:B------:R-:W-:Y:S02]  /*122e0*/  ISETP.GT.AND P1, PT, R12, 0x79, !P2 ;  /* 0x000000790c00780c */ /* 0x000fe40005724270 */
[----:B------:R-:W-:Y:S02]  /*122f0*/  ISETP.NE.AND P2, PT, R48, RZ, PT ;  /* 0x000000ff3000720c */ /* 0x000fe40003f45270 */
[----:B------:R-:W-:-:S02]  /*12300*/  ISETP.LT.OR P1, PT, R0, 0x7a, P1 ;  /* 0x0000007a0000780c */ /* 0x000fc40000f21670 */
[----:B------:R-:W-:Y:S02]  /*12310*/  FSEL R35, R35, -INF , !P4 ;  /* 0xff80000023237808 */ /* 0x000fe40006000000 */
        /* <DEDUP_REMOVED lines=45> */
[----:B0-----:R-:W-:Y:S02]  /*125f0*/  FMNMX.FTZ R24, R14, R3, !PT ;  /* 0x000000030e187209 */ /* 0x001fe40007810000 */
[----:B------:R-:W-:Y:S02]  /*12600*/  FMNMX.FTZ R30, R90, R167, !PT ;  /* 0x000000a75a1e7209 */ /* 0x000fe40007810000 */
[----:B------:R-:W-:Y:S01]  /*12610*/  ISETP.LT.OR P1, PT, R0, 0x8a, P1 ;  /* 0x0000008a0000780c */ /* 0x000fe20000f21670 */
[----:B------:R-:W0:Y:S01]  /*12620*/  SHFL.BFLY PT, R3, R24, 0x1, 0x1f ;  /* 0x0c201f0018037f89 */ /* 0x000e2200000e0000 */
[----:B------:R-:W-:-:S02]  /*12630*/  FMNMX.FTZ R32, R169, R30, !PT ;  /* 0x0000001ea9207209 */ /* 0x000fc40007810000 */
[----:B------:R-:W-:Y:S02]  /*12640*/  FSEL R31, R31, -INF , !P1 ;  /* 0xff8000001f1f7808 */ /* 0x000fe40004800000 */
[----:B------:R-:W-:-:S04]  /*12650*/  FMNMX.FTZ R32, R171, R32, !PT ;  /* 0x00000020ab207209 */ /* 0x000fc80007810000 */
[----:B------:R-:W-:-:S04]  /*12660*/  FMNMX.FTZ R32, R173, R32, !PT ;  /* 0x00000020ad207209 */ /* 0x000fc80007810000 */
[----:B------:R-:W-:Y:S02]  /*12670*/  FMNMX.FTZ R32, R175, R32, !PT ;  /* 0x00000020af207209 */ /* 0x000fe40007810000 */
[----:B0-----:R-:W-:-:S04]  /*12680*/  FMNMX.FTZ R3, R24, R3, !PT ;  /* 0x0000000318037209 */ /* 0x001fc80007810000 */
[----:B------:R-:W-:Y:S01]  /*12690*/  FSETP.NEU.FTZ.AND P1, PT, R3, -INF , PT ;  /* 0xff8000000300780b */ /* 0x000fe20003f3d000 */
[----:B------:R-:W-:-:S05]  /*126a0*/  FFMA.FTZ R179, R2, R3, -8 ;  /* 0xc100000002b37423 */ /* 0x000fca0000010003 */
[----:B------:R-:W-:Y:S02]  /*126b0*/  FSEL R179, R179, RZ, P1 ;  /* 0x000000ffb3b37208 */ /* 0x000fe40000800000 */
[----:B------:R-:W-:Y:S02]  /*126c0*/  ISETP.GT.AND P1, PT, R12, 0x90, !P6 ;  /* 0x000000900c00780c */ /* 0x000fe40007724270 */
[----:B------:R-:W-:Y:S01]  /*126d0*/  ISETP.NE.AND P6, PT, R28, RZ, PT ;  /* 0x000000ff1c00720c */ /* 0x000fe20003fc5270 */
[----:B------:R-:W-:-:S01]  /*126e0*/  FFMA.FTZ R26, R2, R107, -R179 ;  /* 0x0000006b021a7223 */ /* 0x000fc200000108b3 */
[----:B------:R-:W-:Y:S01]  /*126f0*/  ISETP.LT.OR P1, PT, R0, 0x91, P1 ;  /* 0x000000910000780c */ /* 0x000fe20000f21670 */
[----:B------:R-:W-:-:S01]  /*12700*/  FFMA.FTZ R107, R2, R93, -R179 ;  /* 0x0000005d026b7223 */ /* 0x000fc200000108b3 */
[C-C-:B------:R-:W-:Y:S01]  /*12710*/  FFMA.FTZ R93, R2.reuse, R97, -R179.reuse ;  /* 0x00000061025d7223 */ /* 0x140fe200000108b3 */
[----:B------:R-:W-:-:S01]  /*12720*/  FFMA.FTZ R97, R2, R101, -R179 ;  /* 0x0000006502617223 */ /* 0x000fc200000108b3 */
[----:B------:R-:W-:Y:S01]  /*12730*/  FSEL R99, R34, -INF , !P1 ;  /* 0xff80000022637808 */ /* 0x000fe20004800000 */
[----:B------:R-:W-:-:S01]  /*12740*/  FFMA.FTZ R101, R2, R41, -R179 ;  /* 0x0000002902657223 */ /* 0x000fc200000108b3 */
[----:B------:R-:W-:Y:S01]  /*12750*/  FMNMX.FTZ R34, R177, R32, !PT ;  /* 0x00000020b1227209 */ /* 0x000fe20007810000 */
[----:B------:R-:W-:-:S01]  /*12760*/  FFMA.FTZ R24, R2, R109, -R179 ;  /* 0x0000006d02187223 */ /* 0x000fc200000108b3 */
        /* <DEDUP_REMOVED lines=11> */
[C-C-:B------:R-:W-:Y:S01]  /*12820*/  FFMA.FTZ R113, R2.reuse, R113, -R179.reuse ;  /* 0x0000007102717223 */ /* 0x140fe200000108b3 */
[----:B------:R-:W-:Y:S01]  /*12830*/  FSEL R39, R39, -INF , !P1 ;  /* 0xff80000027277808 */ /* 0x000fe20004800000 */
[C-C-:B------:R-:W-:Y:S01]  /*12840*/  FFMA.FTZ R115, R2.reuse, R115, -R179.reuse ;  /* 0x0000007302737223 */ /* 0x140fe200000108b3 */
[----:B------:R-:W-:Y:S01]  /*12850*/  FMNMX.FTZ R36, R145, R34, !PT ;  /* 0x0000002291247209 */ /* 0x000fe20007810000 */
[----:B------:R-:W-:Y:S01]  /*12860*/  MUFU.EX2 R14, R88 ;  /* 0x00000058000e7308 */ /* 0x000fe20000000800 */
[----:B------:R-:W-:-:S01]  /*12870*/  FFMA.FTZ R73, R2, R73, -R179 ;  /* 0x0000004902497223 */ /* 0x000fc200000108b3 */
[C-C-:B------:R-:W-:Y:S01]  /*12880*/  FFMA.FTZ R77, R2.reuse, R77, -R179.reuse ;  /* 0x0000004d024d7223 */ /* 0x140fe200000108b3 */
        /* <DEDUP_REMOVED lines=13> */
[----:B------:R-:W0:Y:S01]  /*12960*/  MUFU.EX2 R107, R107 ;  /* 0x0000006b006b7308 */ /* 0x000e220000000800 */
        /* <DEDUP_REMOVED lines=16> */
[----:B0-----:R-:W-:Y:S01]  /*12a70*/  F2FP.SATFINITE.E4M3.F32.PACK_AB_MERGE_C R184, R107, R26, RZ ;  /* 0x0000001a6bb8723e */ /* 0x001fe200048070ff */
[C-C-:B------:R-:W-:Y:S01]  /*12a80*/  FFMA.FTZ R54, R2.reuse, R139, -R179.reuse ;  /* 0x0000008b02367223 */ /* 0x140fe200000108b3 */
[----:B------:R-:W-:Y:S01]  /*12a90*/  FMNMX.FTZ R42, R63, R42, !PT ;  /* 0x0000002a3f2a7209 */ /* 0x000fe20007810000 */
[C-C-:B------:R-:W-:Y:S01]  /*12aa0*/  FFMA.FTZ R29, R2.reuse, R29, -R179.reuse ;  /* 0x0000001d021d7223 */ /* 0x140fe200000108b3 */
[----:B------:R-:W-:Y:S01]  /*12ab0*/  F2FP.SATFINITE.E4M3.F32.PACK_AB_MERGE_C R184, R89, R14, R184 ;  /* 0x0000000e59b8723e */ /* 0x000fe200048070b8 */
[--C-:B------:R-:W-:Y:S01]  /*12ac0*/  FFMA.FTZ R52, R2, R137, -R179.reuse ;  /* 0x0000008902347223 */ /* 0x100fe200000108b3 */
[----:B------:R-:W-:Y:S01]  /*12ad0*/  FMNMX.FTZ R42, R155, R42, !PT ;  /* 0x0000002a9b2a7209 */ /* 0x000fe20007810000 */
[----:B------:R-:W-:Y:S01]  /*12ae0*/  MUFU.EX2 R93, R93 ;  /* 0x0000005d005d7308 */ /* 0x000fe20000000800 */
[----:B------:R-:W-:Y:S01]  /*12af0*/  ISETP.NE.AND P6, PT, R224, 0x1, PT ;  /* 0x00000001e000780c */ /* 0x000fe20003fc5270 */
[C-C-:B------:R-:W-:Y:S01]  /*12b00*/  FFMA.FTZ R25, R2.reuse, R25, -R179.reuse ;  /* 0x0000001902197223 */ /* 0x140fe200000108b3 */
[----:B------:R-:W-:Y:S01]  /*12b10*/  FMNMX.FTZ R42, R67, R42, !PT ;  /* 0x0000002a432a7209 */ /* 0x000fe20007810000 */
[C-C-:B------:R-:W-:Y:S01]  /*12b20*/  FFMA.FTZ R33, R2.reuse, R33, -R179.reuse ;  /* 0x0000002102217223 */ /* 0x140fe200000108b3 */
[----:B------:R-:W-:-:S02]  /*12b30*/  FFMA.FTZ R56, R2, R141, -R179 ;  /* 0x0000008d02387223 */ /* 0x000fc400000108b3 */
        /* <DEDUP_REMOVED lines=10> */
[----:B------:R-:W-:Y:S01]  /*12be0*/  MUFU.EX2 R73, R73 ;  /* 0x0000004900497308 */ /* 0x000fe20000000800 */
[----:B0-----:R-:W-:Y:S02]  /*12bf0*/  F2FP.SATFINITE.E4M3.F32.PACK_AB_MERGE_C R186, R97, R28, RZ ;  /* 0x0000001c61ba723e */ /* 0x001fe400048070ff */
[----:B------:R-:W-:Y:S02]  /*12c00*/  FMNMX.FTZ R46, R51, R46, !PT ;  /* 0x0000002e332e7209 */ /* 0x000fe40007810000 */
[----:B------:R-:W-:Y:S02]  /*12c10*/  F2FP.SATFINITE.E4M3.F32.PACK_AB_MERGE_C R186, R93, R24, R186 ;  /* 0x000000185dba723e */ /* 0x000fe400048070ba */
        /* <DEDUP_REMOVED lines=12> */
[----:B------:R-:W-:Y:S03]  /*12ce0*/  MUFU.EX2 R36, R119 ;  /* 0x0000007700247308 */ /* 0x000fe60000000800 */
[----:B------:R-:W-:-:S04]  /*12cf0*/  FMNMX.FTZ R48, R35, R48, !PT ;  /* 0x0000003023307209 */ /* 0x000fc80007810000 */
[----:B------:R-:W-:Y:S01]  /*12d00*/  FMNMX.FTZ R48, R41, R48, !PT ;  /* 0x0000003029307209 */ /* 0x000fe20007810000 */
[----:B------:R-:W0:Y:S03]  /*12d10*/  MUFU.EX2 R85, R85 ;  /* 0x0000005500557308 */ /* 0x000e260000000800 */
[----:B------:R-:W-:Y:S01]  /*12d20*/  FMNMX.FTZ R0, R39, R48, !PT ;  /* 0x0000003027007209 */ /* 0x000fe20007810000 */
[----:B------:R-:W-:-:S04]  /*12d30*/  FFMA.FTZ R48, R2, R133, -R179 ;  /* 0x0000008502307223 */ /* 0x000fc800000108b3 */
[----:B------:R-:W1:Y:S01]  /*12d40*/  SHFL.BFLY PT, R109, R0, 0x2, 0x1f ;  /* 0x0c401f00006d7f89 */ /* 0x000e6200000e0000 */
[----:B------:R-:W-:Y:S08]  /*12d50*/  MUFU.EX2 R40, R121 ;  /* 0x0000007900287308 */ /* 0x000ff00000000800 */
[----:B------:R-:W-:Y:S01]  /*12d60*/  MUFU.EX2 R57, R57 ;  /* 0x0000003900397308 */ /* 0x000fe20000000800 */
[----:B0-----:R-:W-:-:S04]  /*12d70*/  F2FP.SATFINITE.E4M3.F32.PACK_AB_MERGE_C R182, R85, R36, RZ ;  /* 0x0000002455b6723e */ /* 0x001fc800048070ff */
[----:B------:R-:W-:-:S03]  /*12d80*/  F2FP.SATFINITE.E4M3.F32.PACK_AB_MERGE_C R182, R81, R34, R182 ;  /* 0x0000002251b6723e */ /* 0x000fc600048070b6 */
[----:B------:R-:W-:Y:S01]  /*12d90*/  MUFU.EX2 R42, R123 ;  /* 0x0000007b002a7308 */ /* 0x000fe20000000800 */
[----:B-1----:R-:W-:-:S07]  /*12da0*/  FMNMX.FTZ R58, R0, R109, !PT ;  /* 0x0000006d003a7209 */ /* 0x002fce0007810000 */
[----:B------:R-:W0:Y:S01]  /*12db0*/  MUFU.EX2 R61, R61 ;  /* 0x0000003d003d7308 */ /* 0x000e220000000800 */
[----:B------:R-:W-:-:S01]  /*12dc0*/  FFMA.FTZ R109, R2, R143, -R179 ;  /* 0x0000008f026d7223 */ /* 0x000fc200000108b3 */
[----:B------:R-:W1:Y:S06]  /*12dd0*/  SHFL.BFLY PT, R111, R58, 0x1, 0x1f ;  /* 0x0c201f003a6f7f89 */ /* 0x000e6c00000e0000 */
[----:B------:R-:W-:Y:S08]  /*12de0*/  MUFU.EX2 R46, R127 ;  /* 0x0000007f002e7308 */ /* 0x000ff00000000800 */
[----:B------:R-:W2:Y:S01]  /*12df0*/  MUFU.EX2 R69, R69 ;  /* 0x0000004500457308 */ /* 0x000ea20000000800 */
[----:B0-----:R-:W-:-:S04]  /*12e00*/  F2FP.SATFINITE.E4M3.F32.PACK_AB_MERGE_C R176, R61, R42, RZ ;  /* 0x0000002a3db0723e */ /* 0x001fc800048070ff */
[----:B------:R-:W-:-:S03]  /*12e10*/  F2FP.SATFINITE.E4M3.F32.PACK_AB_MERGE_C R176, R57, R40, R176 ;  /* 0x0000002839b0723e */ /* 0x000fc600048070b0 */
[----:B------:R-:W-:Y:S01]  /*12e20*/  MUFU.EX2 R44, R125 ;  /* 0x0000007d002c7308 */ /* 0x000fe20000000800 */
[----:B-1----:R-:W-:-:S04]  /*12e30*/  FMNMX.FTZ R0, R58, R111, !PT ;  /* 0x0000006f3a007209 */ /* 0x002fc80007810000 */
[----:B------:R-:W-:Y:S01]  /*12e40*/  FSETP.NEU.FTZ.AND P1, PT, R0, -INF , PT ;  /* 0xff8000000000780b */ /* 0x000fe20003f3d000 */
[----:B------:R-:W-:-:S02]  /*12e50*/  FFMA.FTZ R58, R2, R0, -8 ;  /* 0xc1000000023a7423 */ /* 0x000fc40000010000 */
[----:B------:R-:W-:Y:S01]  /*12e60*/  MUFU.EX2 R65, R65 ;  /* 0x0000004100417308 */ /* 0x000fe20000000800 */
[----:B--2---:R-:W-:Y:S02]  /*12e70*/  F2FP.SATFINITE.E4M3.F32.PACK_AB_MERGE_C R178, R69, R46, RZ ;  /* 0x0000002e45b2723e */ /* 0x004fe400048070ff */
[----:B------:R-:W-:-:S05]  /*12e80*/  FSEL R58, R58, RZ, P1 ;  /* 0x000000ff3a3a7208 */ /* 0x000fca0000800000 */
        /* <DEDUP_REMOVED lines=8> */
[----:B------:R-:W-:Y:S01]  /*12f10*/  MUFU.EX2 R37, R37 ;  /* 0x0000002500257308 */ /* 0x000fe20000000800 */
[----:B------:R-:W-:-:S01]  /*12f20*/  FFMA.FTZ R111, R2, R175, -R58 ;  /* 0x000000af026f7223 */ /* 0x000fc2000001083a */
[----:B------:R-:W-:Y:S01]  /*12f30*/  FADD.FTZ R84, R26, R67 ;  /* 0x000000431a547221 */ /* 0x000fe20000010000 */
[----:B------:R-:W-:-:S01]  /*12f40*/  FFMA.FTZ R68, R2, R177, -R58 ;  /* 0x000000b102447223 */ /* 0x000fc2000001083a */
[C-C-:B------:R-:W-:Y:S01]  /*12f50*/  FFMA.FTZ R103, R2.reuse, R103, -R58.reuse ;  /* 0x0000006702677223 */ /* 0x140fe2000001083a */
[----:B------:R-:W-:-:S01]  /*12f60*/  FFMA.FTZ R15, R2, R15, -R58 ;  /* 0x0000000f020f7223 */ /* 0x000fc2000001083a */
[----:B------:R-:W-:Y:S01]  /*12f70*/  FADD.FTZ R115, R107, R84 ;  /* 0x000000546b737221 */ /* 0x000fe20000010000 */
[----:B------:R-:W-:-:S01]  /*12f80*/  FFMA.FTZ R84, R2, R71, -R58 ;  /* 0x0000004702547223 */ /* 0x000fc2000001083a */
[----:B------:R-:W0:Y:S01]  /*12f90*/  MUFU.EX2 R62, R62 ;  /* 0x0000003e003e7308 */ /* 0x000e220000000800 */
[----:B------:R-:W-:-:S01]  /*12fa0*/  FFMA.FTZ R70, R2, R75, -R58 ;  /* 0x0000004b02467223 */ /* 0x000fc2000001083a */
[----:B------:R-:W-:Y:S01]  /*12fb0*/  FADD.FTZ R86, R24, R115 ;  /* 0x0000007318567221 */ /* 0x000fe20000010000 */
[----:B------:R-:W-:-:S01]  /*12fc0*/  FFMA.FTZ R72, R2, R145, -R58 ;  /* 0x0000009102487223 */ /* 0x000fc2000001083a */
[C-C-:B------:R-:W-:Y:S01]  /*12fd0*/  FFMA.FTZ R79, R2.reuse, R79, -R58.reuse ;  /* 0x0000004f024f7223 */ /* 0x140fe2000001083a */
[----:B------:R-:W-:-:S01]  /*12fe0*/  FFMA.FTZ R74, R2, R147, -R58 ;  /* 0x00000093024a7223 */ /* 0x000fc2000001083a */
[----:B------:R-:W-:Y:S01]  /*12ff0*/  FADD.FTZ R115, R93, R86 ;  /* 0x000000565d737221 */ /* 0x000fe20000010000 */
[----:B------:R-:W-:-:S01]  /*13000*/  FFMA.FTZ R43, R2, R43, -R58 ;  /* 0x0000002b022b7223 */ /* 0x000fc2000001083a */
[----:B------:R-:W1:Y:S01]  /*13010*/  MUFU.EX2 R64, R64 ;  /* 0x0000004000407308 */ /* 0x000e620000000800 */
[----:B------:R-:W-:-:S01]  /*13020*/  FFMA.FTZ R75, R2, R83, -R58 ;  /* 0x00000053024b7223 */ /* 0x000fc2000001083a */
[----:B------:R-:W-:Y:S01]  /*13030*/  FADD.FTZ R88, R28, R115 ;  /* 0x000000731c587221 */ /* 0x000fe20000010000 */
        /* <DEDUP_REMOVED lines=9> */
[C-C-:B------:R-:W-:Y:S01]  /*130d0*/  FFMA.FTZ R87, R2.reuse, R63, -R58.reuse ;  /* 0x0000003f02577223 */ /* 0x140fe2000001083a */
[----:B------:R-:W-:-:S01]  /*130e0*/  FFMA.FTZ R63, R2, R155, -R58 ;  /* 0x0000009b023f7223 */ /* 0x000fc2000001083a */
[----:B------:R-:W-:Y:S01]  /*130f0*/  FFMA.FTZ R67, R2, R157, -R58 ;  /* 0x0000009d02437223 */ /* 0x000fe2000001083a */
[----:B------:R-:W-:Y:S01]  /*13100*/  F2FP.SATFINITE.E4M3.F32.PACK_AB_MERGE_C R178, R65, R44, R178 ;  /* 0x0000002c41b2723e */ /* 0x000fe200048070b2 */
        /* <DEDUP_REMOVED lines=12> */
[C-C-:B------:R-:W-:Y:S01]  /*131d0*/  FFMA.FTZ R91, R2.reuse, R91, -R58.reuse ;  /* 0x0000005b025b7223 */ /* 0x140fe2000001083a */
[----:B------:R-:W-:Y:S01]  /*131e0*/  F2FP.SATFINITE.E4M3.F32.PACK_AB_MERGE_C R64, R113, R64, RZ ;  /* 0x000000407140723e */ /* 0x000fe200048070ff */
[C-C-:B------:R-:W-:Y:S01]  /*131f0*/  FFMA.FTZ R95, R2.reuse, R95, -R58.reuse ;  /* 0x0000005f025f7223 */ /* 0x140fe2000001083a */
[----:B------:R-:W-:-:S01]  /*13200*/  FFMA.FTZ R31, R2, R31, -R58 ;  /* 0x0000001f021f7223 */ /* 0x000fc2000001083a */
[----:B------:R-:W2:Y:S01]  /*13210*/  MUFU.EX2 R68, R68 ;  /* 0x0000004400447308 */ /* 0x000ea20000000800 */
[----:B0-----:R-:W-:-:S01]  /*13220*/  FADD.FTZ R86, R66, R115 ;  /* 0x0000007342567221 */ /* 0x001fc20000010000 */
[----:B------:R-:W-:Y:S01]  /*13230*/  FADD.FTZ R115, R73, R88 ;  /* 0x0000005849737221 */ /* 0x000fe20000010000 */
[----:B------:R-:W-:Y:S01]  /*13240*/  F2FP.SATFINITE.E4M3.F32.PACK_AB_MERGE_C R185, R62, R37, R64 ;  /* 0x000000253eb9723e */ /* 0x000fe20004807040 */
[----:B------:R-:W-:Y:S01]  /*13250*/  FFMA.FTZ R99, R2, R99, -R58 ;  /* 0x0000006302637223 */ /* 0x000fe2000001083a */
[----:B------:R-:W0:Y:S01]  /*13260*/  @P6 LDC R37, c[0x0][0x44c] ;  /* 0x00011300ff256b82 */ /* 0x000e220000000800 */
[----:B------:R-:W-:-:S01]  /*13270*/  FADD.FTZ R88, R32, R115 ;  /* 0x0000007320587221 */ /* 0x000fc20000010000 */
[----:B------:R-:W-:Y:S01]  /*13280*/  FFMA.FTZ R35, R2, R35, -R58 ;  /* 0x0000002302237223 */ /* 0x000fe2000001083a */
[----:B------:R-:W3:Y:S01]  /*13290*/  MUFU.EX2 R103, R103 ;  /* 0x0000006700677308 */ /* 0x000ee20000000800 */
[----:B-1----:R-:W-:-:S01]  /*132a0*/  FADD.FTZ R107, R111, R86 ;  /* 0x000000566f6b7221 */ /* 0x002fc20000010000 */
[----:B------:R-:W-:Y:S01]  /*132b0*/  FADD.FTZ R97, R77, R88 ;  /* 0x000000584d617221 */ /* 0x000fe20000010000 */
[----:B------:R-:W-:-:S01]  /*132c0*/  FFMA.FTZ R41, R2, R41, -R58 ;  /* 0x0000002902297223 */ /* 0x000fc2000001083a */
[----:B------:R-:W-:-:S02]  /*132d0*/  FFMA.FTZ R39, R2, R39, -R58 ;  /* 0x0000002702277223 */ /* 0x000fc4000001083a */
[----:B------:R-:W-:-:S02]  /*132e0*/  FADD.FTZ R32, R34, R97 ;  /* 0x0000006122207221 */ /* 0x000fc40000010000 */
[----:B------:R-:W1:Y:S01]  /*132f0*/  MUFU.EX2 R15, R15 ;  /* 0x0000000f000f7308 */ /* 0x000e620000000800 */
[----:B--2---:R-:W-:-:S01]  /*13300*/  FADD.FTZ R86, R68, R107 ;  /* 0x0000006b44567221 */ /* 0x004fc20000010000 */
[----:B------:R-:W-:-:S04]  /*13310*/  FADD.FTZ R77, R81, R32 ;  /* 0x00000020514d7221 */ /* 0x000fc80000010000 */
[----:B------:R-:W-:Y:S02]  /*13320*/  FADD.FTZ R32, R36, R77 ;  /* 0x0000004d24207221 */ /* 0x000fe40000010000 */
[----:B------:R-:W2:Y:S01]  /*13330*/  MUFU.EX2 R70, R70 ;  /* 0x0000004600467308 */ /* 0x000ea20000000800 */
[----:B---3--:R-:W-:-:S01]  /*13340*/  FADD.FTZ R86, R103, R86 ;  /* 0x0000005667567221 */ /* 0x008fc20000010000 */
[----:B------:R-:W-:Y:S01]  /*13350*/  FADD.FTZ R85, R85, R32 ;  /* 0x0000002055557221 */ /* 0x000fe20000010000 */
[----:B------:R-:W-:Y:S01]  /*13360*/  F2FP.SATFINITE.E4M3.F32.PACK_AB_MERGE_C R68, R103, R68, RZ ;  /* 0x000000446744723e */ /* 0x000fe200048070ff */
[----:B0-----:R-:W-:-:S04]  /*13370*/  @P6 IMAD.HI.U32 R37, R202, R37, RZ ;  /* 0x00000025ca256227 */ /* 0x001fc800078e00ff */
[----:B------:R-:W-:-:S01]  /*13380*/  FADD.FTZ R30, R40, R85 ;  /* 0x00000055281e7221 */ /* 0x000fc20000010000 */
[----:B------:R-:W-:Y:S01]  /*13390*/  F2FP.SATFINITE.E4M3.F32.PACK_AB_MERGE_C R187, R111, R66, R68 ;  /* 0x000000426fbb723e */ /* 0x000fe20004807044 */
[----:B------:R-:W0:Y:S02]  /*133a0*/  MUFU.EX2 R72, R72 ;  /* 0x0000004800487308 */ /* 0x000e240000000800 */
[----:B------:R-:W-:-:S04]  /*133b0*/  FADD.FTZ R73, R57, R30 ;  /* 0x0000001e39497221 */ /* 0x000fc80000010000 */
[----:B------:R-:W-:Y:S02]  /*133c0*/  FADD.FTZ R42, R42, R73 ;  /* 0x000000492a2a7221 */ /* 0x000fe40000010000 */
[----:B------:R-:W3:Y:S02]  /*133d0*/  MUFU.EX2 R79, R79 ;  /* 0x0000004f004f7308 */ /* 0x000ee40000000800 */
[----:B------:R-:W-:-:S04]  /*133e0*/  FADD.FTZ R61, R61, R42 ;  /* 0x0000002a3d3d7221 */ /* 0x000fc80000010000 */
[----:B------:R-:W-:Y:S02]  /*133f0*/  FADD.FTZ R30, R44, R61 ;  /* 0x0000003d2c1e7221 */ /* 0x000fe40000010000 */
[----:B------:R-:W4:Y:S02]  /*13400*/  MUFU.EX2 R74, R74 ;  /* 0x0000004a004a7308 */ /* 0x000f240000000800 */
[----:B------:R-:W-:-:S04]  /*13410*/  FADD.FTZ R65, R65, R30 ;  /* 0x0000001e41417221 */ /* 0x000fc80000010000 */
[----:B------:R-:W-:Y:S02]  /*13420*/  FADD.FTZ R46, R46, R65 ;  /* 0x000000412e2e7221 */ /* 0x000fe40000010000 */
[----:B------:R1:W-:Y:S02]  /*13430*/  MUFU.EX2 R26, R43 ;  /* 0x0000002b001a7308 */ /* 0x0003e40000000800 */
[----:B------:R-:W-:-:S06]  /*13440*/  FADD.FTZ R69, R69, R46 ;  /* 0x0000002e45457221 */ /* 0x000fcc0000010000 */
[----:B------:R-:W5:Y:S01]  /*13450*/  MUFU.EX2 R75, R75 ;  /* 0x0000004b004b7308 */ /* 0x000f620000000800 */
[----:B-1----:R-:W-:-:S04]  /*13460*/  FADD.FTZ R43, R15, R86 ;  /* 0x000000560f2b7221 */ /* 0x002fc80000010000 */
[----:B--2---:R-:W-:-:S03]  /*13470*/  FADD.FTZ R43, R70, R43 ;  /* 0x0000002b462b7221 */ /* 0x004fc60000010000 */
[----:B------:R-:W1:Y:S01]  /*13480*/  MUFU.EX2 R76, R76 ;  /* 0x0000004c004c7308 */ /* 0x000e620000000800 */
[----:B0-----:R-:W-:-:S01]  /*13490*/  FADD.FTZ R24, R72, R43 ;  /* 0x0000002b48187221 */ /* 0x001fc20000010000 */
[----:B---3--:R-:W-:-:S03]  /*134a0*/  F2FP.SATFINITE.E4M3.F32.PACK_AB_MERGE_C R72, R79, R72, RZ ;  /* 0x000000484f48723e */ /* 0x008fc600048070ff */
[----:B------:R-:W-:Y:S01]  /*134b0*/  FADD.FTZ R43, R79, R24 ;  /* 0x000000184f2b7221 */ /* 0x000fe20000010000 */
[----:B------:R-:W-:Y:S02]  /*134c0*/  F2FP.SATFINITE.E4M3.F32.PACK_AB_MERGE_C R181, R70, R15, R72 ;  /* 0x0000000f46b5723e */ /* 0x000fe40004807048 */
[----:B------:R-:W0:Y:S01]  /*134d0*/  MUFU.EX2 R83, R83 ;  /* 0x0000005300537308 */ /* 0x000e220000000800 */
[----:B----4-:R-:W-:-:S04]  /*134e0*/  FADD.FTZ R24, R74, R43 ;  /* 0x0000002b4a187221 */ /* 0x010fc80000010000 */
[----:B-----5:R-:W-:-:S03]  /*134f0*/  FADD.FTZ R43, R75, R24 ;  /* 0x000000184b2b7221 */ /* 0x020fc60000010000 */
        /* <DEDUP_REMOVED lines=21> */
[----:B--2---:R-:W-:-:S07]  /*13650*/  F2FP.SATFINITE.E4M3.F32.PACK_AB_MERGE_C R34, R45, R38, RZ ;  /* 0x000000262d22723e */ /* 0x004fce00048070ff */
[----:B------:R-:W2:Y:S01]  /*13660*/  MUFU.EX2 R101, R101 ;  /* 0x0000006500657308 */ /* 0x000ea20000000800 */
[----:B-1----:R-:W-:-:S07]  /*13670*/  FADD.FTZ R43, R67, R32 ;  /* 0x00000020432b7221 */ /* 0x002fce0000010000 */
[----:B------:R-:W1:Y:S01]  /*13680*/  MUFU.EX2 R84, R84 ;  /* 0x0000005400547308 */ /* 0x000e620000000800 */
[----:B0-----:R-:W-:-:S07]  /*13690*/  FADD.FTZ R32, R12, R69 ;  /* 0x000000450c207221 */ /* 0x001fce0000010000 */
[----:B------:R-:W-:Y:S01]  /*136a0*/  MUFU.EX2 R71, R71 ;  /* 0x0000004700477308 */ /* 0x000fe20000000800 */
[C---:B--2---:R-:W-:Y:S01]  /*136b0*/  F2FP.SATFINITE.E4M3.F32.PACK_AB_MERGE_C R172, R101.reuse, R12, R34 ;  /* 0x0000000c65ac723e */ /* 0x044fe20004807022 */
[----:B------:R-:W-:-:S04]  /*136c0*/  FADD.FTZ R101, R101, R32 ;  /* 0x0000002065657221 */ /* 0x000fc80000010000 */
[----:B------:R-:W-:Y:S02]  /*136d0*/  FADD.FTZ R38, R38, R101 ;  /* 0x0000006526267221 */ /* 0x000fe40000010000 */
[----:B------:R-:W-:Y:S01]  /*136e0*/  MUFU.EX2 R28, R28 ;  /* 0x0000001c001c7308 */ /* 0x000fe20000000800 */
[----:B-1----:R-:W-:-:S01]  /*136f0*/  FADD.FTZ R12, R84, R43 ;  /* 0x0000002b540c7221 */ /* 0x002fc20000010000 */
[----:B------:R-:W-:Y:S01]  /*13700*/  FADD.FTZ R45, R45, R38 ;  /* 0x000000262d2d7221 */ /* 0x000fe20000010000 */
[----:B------:R-:W-:-:S04]  /*13710*/  F2FP.SATFINITE.E4M3.F32.PACK_AB_MERGE_C R67, R84, R67, RZ ;  /* 0x000000435443723e */ /* 0x000fc800048070ff */
[----:B------:R-:W-:Y:S01]  /*13720*/  F2FP.SATFINITE.E4M3.F32.PACK_AB_MERGE_C R179, R82, R63, R67 ;  /* 0x0000003f52b3723e */ /* 0x000fe20004807043 */
[----:B------:R-:W-:Y:S08]  /*13730*/  MUFU.EX2 R50, R50 ;  /* 0x0000003200327308 */ /* 0x000ff00000000800 */
[----:B------:R-:W0:Y:S08]  /*13740*/  MUFU.EX2 R53, R53 ;  /* 0x0000003500357308 */ /* 0x000e300000000800 */
[----:B------:R-:W-:Y:S08]  /*13750*/  MUFU.EX2 R47, R47 ;  /* 0x0000002f002f7308 */ /* 0x000ff00000000800 */
[----:B------:R-:W-:Y:S01]  /*13760*/  MUFU.EX2 R48, R48 ;  /* 0x0000003000307308 */ /* 0x000fe20000000800 */
[----:B0-----:R-:W-:-:S07]  /*13770*/  F2FP.SATFINITE.E4M3.F32.PACK_AB_MERGE_C R34, R53, R50, RZ ;  /* 0x000000323522723e */ /* 0x001fce00048070ff */
[----:B------:R-:W0:Y:S08]  /*13780*/  MUFU.EX2 R49, R49 ;  /* 0x0000003100317308 */ /* 0x000e300000000800 */
[----:B------:R-:W1:Y:S08]  /*13790*/  MUFU.EX2 R14, R14 ;  /* 0x0000000e000e7308 */ /* 0x000e700000000800 */
[----:B------:R2:W-:Y:S01]  /*137a0*/  MUFU.EX2 R30, R27 ;  /* 0x0000001b001e7308 */ /* 0x0005e20000000800 */
[C---:B0-----:R-:W-:Y:S01]  /*137b0*/  F2FP.SATFINITE.E4M3.F32.PACK_AB_MERGE_C R174, R49.reuse, R48, R34 ;  /* 0x0000003031ae723e */ /* 0x041fe20004807022 */
[----:B------:R-:W-:Y:S01]  /*137c0*/  FADD.FTZ R48, R48, R45 ;  /* 0x0000002d30307221 */ /* 0x000fe20000010000 */
[----:B------:R-:W0:Y:S03]  /*137d0*/  @P6 LDC R34, c[0x0][0x450] ;  /* 0x00011400ff226b82 */ /* 0x000e260000000800 */
[----:B------:R-:W-:-:S02]  /*137e0*/  FADD.FTZ R49, R49, R48 ;  /* 0x0000003031317221 */ /* 0x000fc40000010000 */
[----:B------:R-:W3:Y:S01]  /*137f0*/  MUFU.EX2 R51, R51 ;  /* 0x0000003300337308 */ /* 0x000ee20000000800 */
[----:B--2---:R-:W-:-:S01]  /*13800*/  FADD.FTZ R27, R71, R12 ;  /* 0x0000000c471b7221 */ /* 0x004fc20000010000 */
[----:B------:R-:W-:-:S03]  /*13810*/  FADD.FTZ R50, R50, R49 ;  /* 0x0000003132327221 */ /* 0x000fc60000010000 */
[----:B------:R-:W-:Y:S01]  /*13820*/  FADD.FTZ R27, R26, R27 ;  /* 0x0000001b1a1b7221 */ /* 0x000fe20000010000 */
[----:B------:R-:W-:-:S02]  /*13830*/  FADD.FTZ R53, R53, R50 ;  /* 0x0000003235357221 */ /* 0x000fc40000010000 */
[----:B------:R-:W2:Y:S01]  /*13840*/  MUFU.EX2 R165, R165 ;  /* 0x000000a500a57308 */ /* 0x000ea20000000800 */
[----:B------:R-:W-:-:S01]  /*13850*/  FADD.FTZ R32, R28, R27 ;  /* 0x0000001b1c207221 */ /* 0x000fc20000010000 */
[----:B------:R-:W-:-:S03]  /*13860*/  F2FP.SATFINITE.E4M3.F32.PACK_AB_MERGE_C R27, R47, R28, RZ ;  /* 0x0000001c2f1b723e */ /* 0x000fc600048070ff */
[----:B------:R-:W-:Y:S01]  /*13870*/  FADD.FTZ R47, R47, R32 ;  /* 0x000000202f2f7221 */ /* 0x000fe20000010000 */
[----:B------:R-:W-:Y:S02]  /*13880*/  F2FP.SATFINITE.E4M3.F32.PACK_AB_MERGE_C R173, R26, R71, R27 ;  /* 0x000000471aad723e */ /* 0x000fe4000480701b */
[----:B------:R-:W-:Y:S01]  /*13890*/  MUFU.EX2 R54, R54 ;  /* 0x0000003600367308 */ /* 0x000fe20000000800 */
[----:B-1----:R-:W-:-:S04]  /*138a0*/  FADD.FTZ R28, R14, R47 ;  /* 0x0000002f0e1c7221 */ /* 0x002fc80000010000 */
[----:B---3--:R-:W-:-:S03]  /*138b0*/  FADD.FTZ R32, R51, R28 ;  /* 0x0000001c33207221 */ /* 0x008fc60000010000 */
[----:B------:R-:W-:Y:S01]  /*138c0*/  MUFU.EX2 R29, R29 ;  /* 0x0000001d001d7308 */ /* 0x000fe20000000800 */
[----:B--2---:R-:W-:-:S07]  /*138d0*/  FADD.FTZ R15, R165, R32 ;  /* 0x00000020a50f7221 */ /* 0x004fce0000010000 */
[----:B------:R-:W1:Y:S08]  /*138e0*/  MUFU.EX2 R24, R55 ;  /* 0x0000003700187308 */ /* 0x000e700000000800 */
[----:B------:R-:W-:Y:S08]  /*138f0*/  MUFU.EX2 R52, R52 ;  /* 0x0000003400347308 */ /* 0x000ff00000000800 */
[----:B------:R-:W-:Y:S01]  /*13900*/  MUFU.EX2 R25, R25 ;  /* 0x0000001900197308 */ /* 0x000fe20000000800 */
[C---:B-1----:R-:W-:Y:S01]  /*13910*/  F2FP.SATFINITE.E4M3.F32.PACK_AB_MERGE_C R165, R24.reuse, R165, RZ ;  /* 0x000000a518a5723e */ /* 0x042fe200048070ff */
[----:B------:R-:W-:-:S03]  /*13920*/  FADD.FTZ R24, R24, R15 ;  /* 0x0000000f18187221 */ /* 0x000fc60000010000 */
[----:B------:R-:W-:-:S03]  /*13930*/  F2FP.SATFINITE.E4M3.F32.PACK_AB_MERGE_C R175, R51, R14, R165 ;  /* 0x0000000e33af723e */ /* 0x000fc600048070a5 */
[----:B------:R-:W1:Y:S08]  /*13940*/  MUFU.EX2 R91, R91 ;  /* 0x0000005b005b7308 */ /* 0x000e700000000800 */
[----:B------:R-:W2:Y:S08]  /*13950*/  MUFU.EX2 R95, R95 ;  /* 0x0000005f005f7308 */ /* 0x000eb00000000800 */
[----:B------:R-:W-:Y:S01]  /*13960*/  MUFU.EX2 R33, R33 ;  /* 0x0000002100217308 */ /* 0x000fe20000000800 */
[----:B-1----:R-:W-:-:S04]  /*13970*/  FADD.FTZ R15, R91, R24 ;  /* 0x000000185b0f7221 */ /* 0x002fc80000010000 */
[----:B------:R-:W-:-:S03]  /*13980*/  FADD.FTZ R32, R30, R15 ;  /* 0x0000000f1e207221 */ /* 0x000fc60000010000 */
[----:B------:R-:W1:Y:S01]  /*13990*/  MUFU.EX2 R60, R60 ;  /* 0x0000003c003c7308 */ /* 0x000e620000000800 */
[----:B--2---:R-:W-:-:S07]  /*139a0*/  FADD.FTZ R15, R95, R32 ;  /* 0x000000205f0f7221 */ /* 0x004fce0000010000 */
[----:B------:R2:W3:Y:S08]  /*139b0*/  MUFU.EX2 R12, R31 ;  /* 0x0000001f000c7308 */ /* 0x0004f00000000800 */
[----:B------:R-:W-:Y:S01]  /*139c0*/  MUFU.EX2 R56, R56 ;  /* 0x0000003800387308 */ /* 0x000fe20000000800 */
[----:B--2---:R-:W-:Y:S02]  /*139d0*/  F2FP.SATFINITE.E4M3.F32.PACK_AB_MERGE_C R31, R29, R54, RZ ;  /* 0x000000361d1f723e */ /* 0x004fe400048070ff */
[----:B-1----:R-:W-:-:S02]  /*139e0*/  F2FP.SATFINITE.E4M3.F32.PACK_AB_MERGE_C R14, R60, R33, RZ ;  /* 0x000000213c0e723e */ /* 0x002fc400048070ff */
[C---:B------:R-:W-:Y:S01]  /*139f0*/  F2FP.SATFINITE.E4M3.F32.PACK_AB_MERGE_C R168, R25.reuse, R52, R31 ;  /* 0x0000003419a8723e */ /* 0x040fe2000480701f */
[----:B------:R-:W-:Y:S02]  /*13a00*/  FADD.FTZ R52, R52, R53 ;  /* 0x0000003534347221 */ /* 0x000fe40000010000 */
[----:B------:R-:W1:Y:S01]  /*13a10*/  MUFU.EX2 R109, R109 ;  /* 0x0000006d006d7308 */ /* 0x000e620000000800 */
[C---:B---3--:R-:W-:Y:S01]  /*13a20*/  F2FP.SATFINITE.E4M3.F32.PACK_AB_MERGE_C R95, R12.reuse, R95, RZ ;  /* 0x0000005f0c5f723e */ /* 0x048fe200048070ff */
[----:B------:R-:W-:Y:S01]  /*13a30*/  FADD.FTZ R25, R25, R52 ;  /* 0x0000003419197221 */ /* 0x000fe20000010000 */
[----:B------:R-:W-:-:S02]  /*13a40*/  FADD.FTZ R12, R12, R15 ;  /* 0x0000000f0c0c7221 */ /* 0x000fc40000010000 */
[----:B------:R-:W-:Y:S01]  /*13a50*/  F2FP.SATFINITE.E4M3.F32.PACK_AB_MERGE_C R169, R30, R91, R95 ;  /* 0x0000005b1ea9723e */ /* 0x000fe2000480705f */
[----:B------:R-:W-:-:S01]  /*13a60*/  FADD.FTZ R54, R54, R25 ;  /* 0x0000001936367221 */ /* 0x000fc20000010000 */
[----:B------:R-:W-:Y:S01]  /*13a70*/  IMAD.MOV.U32 R25, RZ, RZ, R202 ;  /* 0x000000ffff197224 */ /* 0x000fe200078e00ca */
[----:B------:R-:W2:Y:S01]  /*13a80*/  MUFU.EX2 R99, R99 ;  /* 0x0000006300637308 */ /* 0x000ea20000000800 */
[----:B0-----:R-:W-:Y:S01]  /*13a90*/  @P6 SHF.R.U32.HI R25, RZ, R34, R37 ;  /* 0x00000022ff196219 */ /* 0x001fe20000011625 */
[----:B------:R-:W-:Y:S01]  /*13aa0*/  FADD.FTZ R29, R29, R54 ;  /* 0x000000361d1d7221 */ /* 0x000fe20000010000 */
[----:B------:R-:W-:-:S03]  /*13ab0*/  ISETP.GE.AND P6, PT, R21, 0x1, PT ;  /* 0x000000011500780c */ /* 0x000fc60003fc6270 */
[----:B------:R-:W-:Y:S02]  /*13ac0*/  IMAD.IADD R25, R104, 0x1, R25 ;  /* 0x0000000168197824 */ /* 0x000fe400078e0219 */
[----:B------:R-:W0:Y:S01]  /*13ad0*/  MUFU.EX2 R28, R35 ;  /* 0x00000023001c7308 */ /* 0x000e220000000800 */
[----:B-1----:R-:W-:Y:S01]  /*13ae0*/  F2FP.SATFINITE.E4M3.F32.PACK_AB_MERGE_C R170, R109, R56, R14 ;  /* 0x000000386daa723e */ /* 0x002fe2000480700e */
[----:B------:R-:W-:Y:S01]  /*13af0*/  FADD.FTZ R56, R56, R29 ;  /* 0x0000001d38387221 */ /* 0x000fe20000010000 */
[----:B------:R-:W-:-:S03]  /*13b00*/  IMAD.IADD R20, R25, 0x1, R20 ;  /* 0x0000000119147824 */ /* 0x000fc600078e0214 */
[----:B------:R-:W-:Y:S02]  /*13b10*/  FADD.FTZ R56, R109, R56 ;  /* 0x000000386d387221 */ /* 0x000fe40000010000 */
[----:B------:R-:W-:Y:S01]  /*13b20*/  MUFU.EX2 R41, R41 ;  /* 0x0000002900297308 */ /* 0x000fe20000000800 */
[----:B--2---:R-:W-:-:S07]  /*13b30*/  FADD.FTZ R15, R99, R12 ;  /* 0x0000000c630f7221 */ /* 0x004fce0000010000 */
[----:B------:R-:W1:Y:S01]  /*13b40*/  MUFU.EX2 R24, R39 ;  /* 0x0000002700187308 */ /* 0x000e620000000800 */
[----:B0-----:R-:W-:-:S01]  /*13b50*/  FADD.FTZ R12, R28, R15 ;  /* 0x0000000f1c0c7221 */ /* 0x001fc20000010000 */
[----:B------:R-:W-:-:S04]  /*13b60*/  FADD.FTZ R15, R33, R56 ;  /* 0x00000038210f7221 */ /* 0x000fc80000010000 */
[----:B------:R-:W-:Y:S01]  /*13b70*/  FADD.FTZ R15, R60, R15 ;  /* 0x0000000f3c0f7221 */ /* 0x000fe20000010000 */
[----:B-1----:R-:W-:Y:S01]  /*13b80*/  F2FP.SATFINITE.E4M3.F32.PACK_AB_MERGE_C R14, R24, R41, RZ ;  /* 0x00000029180e723e */ /* 0x002fe200048070ff */
[----:B------:R-:W-:Y:S01]  /*13b90*/  FADD.FTZ R41, R41, R12 ;  /* 0x0000000c29297221 */ /* 0x000fe20000010000 */
[----:B------:R-:W-:Y:S02]  /*13ba0*/  VIADD R12, R105, 0xfffffffe ;  /* 0xfffffffe690c7836 */ /* 0x000fe40000000000 */
[----:B------:R-:W-:Y:S01]  /*13bb0*/  F2FP.SATFINITE.E4M3.F32.PACK_AB_MERGE_C R171, R28, R99, R14 ;  /* 0x000000631cab723e */ /* 0x000fe2000480700e */
[----:B------:R-:W-:-:S01]  /*13bc0*/  FADD.FTZ R14, R24, R41 ;  /* 0x00000029180e7221 */ /* 0x000fc20000010000 */
        /* <DEDUP_REMOVED lines=12> */
.L_x_9219:
[----:B------:R-:W-:-:S13]  /*13c90*/  ISETP.NE.AND P1, PT, R21, 0x1, PT ;  /* 0x000000011500780c */ /* 0x000fda0003f25270 */
[----:B------:R-:W0:Y:S02]  /*13ca0*/  @P1 LDC.64 R26, c[0x0][0x9e8] ;  /* 0x00027a00ff1a1b82 */ /* 0x000e240000000a00 */
[----:B0-----:R-:W-:-:S05]  /*13cb0*/  @P1 IMAD.HI.U32 R26, R24, R26, RZ ;  /* 0x0000001a181a1227 */ /* 0x001fca00078e00ff */
[----:B------:R-:W-:-:S07]  /*13cc0*/  @P1 SHF.R.U32.HI R24, RZ, R27, R26 ;  /* 0x0000001bff181219 */ /* 0x000fce000001161a */
.L_x_9220:
[----:B------:R-:W-:Y:S05]  /*13cd0*/  BSYNC B0 ;  /* 0x0000000000007941 */ /* 0x000fea0003800000 */
.L_x_9218:
[----:B------:R-:W-:-:S05]  /*13ce0*/  IMAD R21, R24, R21, R21 ;  /* 0x0000001518157224 */ /* 0x000fca00078e0215 */
[----:B------:R-:W-:-:S07]  /*13cf0*/  VIMNMX R20, R20, R21, PT ;  /* 0x0000001514147248 */ /* 0x000fce0003fe0100 */
.L_x_9217:
[----:B------:R-:W-:Y:S01]  /*13d00*/  IMAD.HI R20, R20, 0x66666667, RZ ;  /* 0x6666666714147827 */ /* 0x000fe200078e02ff */
[----:B------:R-:W-:Y:S02]  /*13d10*/  CS2R R24, SRZ ;  /* 0x0000000000187805 */ /* 0x000fe4000001ff00 */
[----:B------:R-:W-:Y:S02]  /*13d20*/  CS2R R26, SRZ ;  /* 0x00000000001a7805 */ /* 0x000fe4000001ff00 */
[----:B------:R-:W-:Y:S02]  /*13d30*/  CS2R R28, SRZ ;  /* 0x00000000001c7805 */ /* 0x000fe4000001ff00 */
[----:B------:R-:W-:Y:S02]  /*13d40*/  CS2R R30, SRZ ;  /* 0x00000000001e7805 */ /* 0x000fe4000001ff00 */
[----:B------:R-:W-:Y:S02]  /*13d50*/  SHF.R.U32.HI R21, RZ, 0x1f, R20 ;  /* 0x0000001fff157819 */ /* 0x000fe40000011614 */
[----:B------:R-:W-:-:S02]  /*13d60*/  CS2R R32, SRZ ;  /* 0x0000000000207805 */ /* 0x000fc4000001ff00 */
[----:B------:R-:W-:Y:S02]  /*13d70*/  CS2R R34, SRZ ;  /* 0x0000000000227805 */ /* 0x000fe4000001ff00 */
[----:B------:R-:W-:Y:S02]  /*13d80*/  CS2R R36, SRZ ;  /* 0x0000000000247805 */ /* 0x000fe4000001ff00 */
[----:B------:R-:W-:Y:S02]  /*13d90*/  LEA.HI.SX32 R206, R20, R21, 0x1a ;  /* 0x0000001514ce7211 */ /* 0x000fe400078fd2ff */
[----:B------:R-:W-:Y:S02]  /*13da0*/  CS2R R38, SRZ ;  /* 0x0000000000267805 */ /* 0x000fe4000001ff00 */
[----:B------:R-:W-:Y:S02]  /*13db0*/  CS2R R40, SRZ ;  /* 0x0000000000287805 */ /* 0x000fe4000001ff00 */
[----:B------:R-:W-:-:S02]  /*13dc0*/  CS2R R42, SRZ ;  /* 0x00000000002a7805 */ /* 0x000fc4000001ff00 */
[----:B------:R-:W-:Y:S02]  /*13dd0*/  VIMNMX R206, R205, R206, !PT ;  /* 0x000000cecdce7248 */ /* 0x000fe40007fe0100 */
        /* <DEDUP_REMOVED lines=56> */
.L_x_9241:
        /* <DEDUP_REMOVED lines=10> */
.L_x_9223:
[----:B------:R-:W-:Y:S01]  /*14200*/  IMAD R21, R215, 0x8, R17 ;  /* 0x00000008d7157824 */ /* 0x000fe200078e0211 */
[----:B------:R-:W-:-:S04]  /*14210*/  SHF.L.U32 R20, R216, 0x1f, RZ ;  /* 0x0000001fd8147819 */ /* 0x000fc800000006ff */
[----:B------:R0:W1:Y:S01]  /*14220*/  SYNCS.PHASECHK.TRANS64.TRYWAIT P2, [R21+URZ+0x22830], R20 ;  /* 0x02283014150075a7 */ /* 0x000062000804017f */
[----:B------:R-:W-:Y:S05]  /*14230*/  @!P0 BRA `(.L_x_9224) ;  /* 0x0000000000048947 */ /* 0x000fea0003800000 */
[----:B------:R-:W-:Y:S01]  /*14240*/  BPT.TRAP 0x1 ;  /* 0x000000040000795c */ /* 0x000fe20000300000 */
.L_x_9224:
[----:B------:R-:W-:Y:S04]  /*14250*/  BSSY B0, `(.L_x_9222) ;  /* 0x0000004000007945 */ /* 0x000fe80003800000 */
[----:B-1----:R-:W-:Y:S05]  /*14260*/  @P2 BRA `(.L_x_9225) ;  /* 0x0000000000082947 */ /* 0x002fea0003800000 */
[----:B------:R-:W1:Y:S02]  /*14270*/  SYNCS.PHASECHK.TRANS64.TRYWAIT P2, [R21+URZ+0x22830], R20 ;  /* 0x02283014150075a7 */ /* 0x000e64000804017f */
[----:B-1----:R-:W-:Y:S05]  /*14280*/  @!P2 BRA `(.L_x_9226) ;  /* 0x000001b800d4a947 */ /* 0x002fea0003800000 */
.L_x_9225:
[----:B------:R-:W-:Y:S05]  /*14290*/  BSYNC B0 ;  /* 0x0000000000007941 */ /* 0x000fea0003800000 */
.L_x_9222:
[----:B01----:R-:W0:Y:S01]  /*142a0*/  S2R R20, SR_TID.X ;  /* 0x0000000000147919 */ /* 0x003e220000002100 */
[----:B------:R-:W-:Y:S05]  /*142b0*/  WARPSYNC.ALL ;  /* 0x0000000000007948 */ /* 0x000fea0003800000 */
[----:B------:R-:W-:Y:S01]  /*142c0*/  IMAD R88, R215, 0x500, R204 ;  /* 0x00000500d7587824 */ /* 0x000fe200078e02cc */
[----:B------:R-:W-:Y:S01]  /*142d0*/  R2UR UR28, R10 ;  /* 0x000000000a1c72ca */ /* 0x000fe200000e0000 */
[----:B------:R-:W-:Y:S01]  /*142e0*/  IMAD.MOV.U32 R89, RZ, RZ, 0x40000040 ;  /* 0x40000040ff597424 */ /* 0x000fe200078e00ff */
[----:B------:R-:W-:Y:S01]  /*142f0*/  R2UR UR29, R11 ;  /* 0x000000000b1d72ca */ /* 0x000fe200000e0000 */
[C---:B------:R-:W-:Y:S01]  /*14300*/  VIADD R90, R88.reuse, 0x100 ;  /* 0x00000100585a7836 */ /* 0x040fe20000000000 */
[----:B------:R-:W-:Y:S01]  /*14310*/  R2UR UR30, R88 ;  /* 0x00000000581e72ca */ /* 0x000fe200000e0000 */
[----:B------:R-:W-:Y:S01]  /*14320*/  IMAD.MOV.U32 R91, RZ, RZ, 0x40000040 ;  /* 0x40000040ff5b7424 */ /* 0x000fe200078e00ff */
[----:B------:R-:W-:Y:S01]  /*14330*/  R2UR UR31, R89 ;  /* 0x00000000591f72ca */ /* 0x000fe200000e0000 */
[----:B------:R-:W-:Y:S01]  /*14340*/  IMAD.MOV.U32 R21, RZ, RZ, 0x40000040 ;  /* 0x40000040ff157424 */ /* 0x000fe200078e00ff */
[----:B------:R-:W-:Y:S01]  /*14350*/  R2UR UR34, R90 ;  /* 0x000000005a2272ca */ /* 0x000fe200000e0000 */
[C---:B------:R-:W-:Y:S01]  /*14360*/  VIADD R90, R88.reuse, 0x400 ;  /* 0x00000400585a7836 */ /* 0x040fe20000000000 */
[----:B------:R-:W-:Y:S01]  /*14370*/  R2UR UR35, R91 ;  /* 0x000000005b2372ca */ /* 0x000fe200000e0000 */
[----:B------:R-:W-:Y:S01]  /*14380*/  VIADD R92, R88, 0x300 ;  /* 0x00000300585c7836 */ /* 0x000fe20000000000 */
[C---:B------:R-:W-:Y:S01]  /*14390*/  R2UR UR32, R10.reuse ;  /* 0x000000000a2072ca */ /* 0x040fe200000e0000 */
[----:B------:R-:W-:Y:S01]  /*143a0*/  IMAD.MOV.U32 R93, RZ, RZ, 0x40000040 ;  /* 0x40000040ff5d7424 */ /* 0x000fe200078e00ff */
[----:B------:R-:W-:Y:S01]  /*143b0*/  R2UR UR33, R11 ;  /* 0x000000000b2172ca */ /* 0x000fe200000e0000 */
[----:B------:R-:W-:Y:S01]  /*143c0*/  IMAD.MOV.U32 R95, RZ, RZ, 0x40000040 ;  /* 0x40000040ff5f7424 */ /* 0x000fe200078e00ff */
[----:B------:R-:W-:Y:S01]  /*143d0*/  R2UR UR39, R21 ;  /* 0x00000000152772ca */ /* 0x000fe200000e0000 */
[----:B------:R-:W-:Y:S01]  /*143e0*/  IMAD.MOV.U32 R89, RZ, RZ, 0x40000040 ;  /* 0x40000040ff597424 */ /* 0x000fe200078e00ff */
[----:B------:R-:W-:-:S02]  /*143f0*/  R2UR UR36, R10 ;  /* 0x000000000a2472ca */ /* 0x000fc400000e0000 */
[----:B------:R-:W-:Y:S02]  /*14400*/  R2UR UR37, R11 ;  /* 0x000000000b2572ca */ /* 0x000fe400000e0000 */
[----:B------:R-:W-:Y:S01]  /*14410*/  R2UR UR8, R90 ;  /* 0x000000005a0872ca */ /* 0x000fe200000e0000 */
[----:B------:R-:W-:Y:S01]  /*14420*/  VIADD R90, R88, 0x202 ;  /* 0x00000202585a7836 */ /* 0x000fe20000000000 */
[----:B------:R-:W-:Y:S02]  /*14430*/  R2UR UR51, R91 ;  /* 0x000000005b3372ca */ /* 0x000fe400000e0000 */
[----:B0-----:R-:W-:Y:S02]  /*14440*/  SHF.R.U32.HI R20, RZ, 0x7, R20 ;  /* 0x00000007ff147819 */ /* 0x001fe40000011614 */
[----:B------:R-:W-:Y:S01]  /*14450*/  R2UR UR50, R90 ;  /* 0x000000005a3272ca */ /* 0x000fe200000e0000 */
[----:B------:R-:W-:Y:S01]  /*14460*/  VIADD R90, R88, 0x402 ;  /* 0x00000402585a7836 */ /* 0x000fe20000000000 */
[----:B------:R-:W-:Y:S01]  /*14470*/  R2UR UR6, R92 ;  /* 0x000000005c0672ca */ /* 0x000fe200000e0000 */
[----:B------:R-:W-:Y:S01]  /*14480*/  VIADD R94, R20, 0x8 ;  /* 0x00000008145e7836 */ /* 0x000fe20000000000 */
[----:B------:R-:W-:Y:S01]  /*14490*/  R2UR UR7, R93 ;  /* 0x000000005d0772ca */ /* 0x000fe200000e0000 */
[----:B------:R-:W-:Y:S01]  /*144a0*/  VIADD R20, R88, 0x200 ;  /* 0x0000020058147836 */ /* 0x000fe20000000000 */
[----:B------:R-:W-:Y:S01]  /*144b0*/  R2UR UR48, R10 ;  /* 0x000000000a3072ca */ /* 0x000fe200000e0000 */
[----:B------:R-:W-:Y:S01]  /*144c0*/  VIADD R92, R88, 0x102 ;  /* 0x00000102585c7836 */ /* 0x000fe20000000000 */
[----:B------:R0:W-:Y:S01]  /*144d0*/  BAR.SYNC.DEFER_BLOCKING R94, 0x100 ;  /* 0x0004005e0000751d */ /* 0x0001e20000010000 */
[----:B------:R-:W-:-:S02]  /*144e0*/  R2UR UR49, R11 ;  /* 0x000000000b3172ca */ /* 0x000fc400000e0000 */
[----:B------:R-:W-:Y:S01]  /*144f0*/  R2UR UR38, R20 ;  /* 0x00000000142672ca */ /* 0x000fe200000e0000 */
[----:B------:R-:W-:Y:S01]  /*14500*/  VIADD R20, R88, 0x2 ;  /* 0x0000000258147836 */ /* 0x000fe20000000000 */
[----:B------:R-:W-:Y:S02]  /*14510*/  R2UR UR46, R92 ;  /* 0x000000005c2e72ca */ /* 0x000fe400000e0000 */
[----:B------:R-:W-:Y:S01]  /*14520*/  R2UR UR47, R93 ;  /* 0x000000005d2f72ca */ /* 0x000fe200000e0000 */
[----:B0-----:R-:W-:Y:S01]  /*14530*/  VIADD R94, R88, 0x4 ;  /* 0x00000004585e7836 */ /* 0x001fe20000000000 */
[----:B------:R-:W-:Y:S01]  /*14540*/  MOV R92, UR51 ;  /* 0x00000033005c7c02 */ /* 0x000fe20008000f00 */
[----:B------:R-:W-:Y:S01]  /*14550*/  UMOV UR51, UR7 ;  /* 0x0000000700337c82 */ /* 0x000fe20008000000 */
[----:B------:R-:W-:Y:S01]  /*14560*/  MOV R93, UR50 ;  /* 0x00000032005d7c02 */ /* 0x000fe20008000f00 */
[----:B------:R-:W-:Y:S01]  /*14570*/  UMOV UR50, UR6 ;  /* 0x0000000600327c82 */ /* 0x000fe20008000000 */
[----:B------:R-:W-:Y:S01]  /*14580*/  R2UR UR4, R20 ;  /* 0x00000000140472ca */ /* 0x000fe200000e0000 */
[----:B------:R-:W-:Y:S01]  /*14590*/  VIADD R20, R88, 0x302 ;  /* 0x0000030258147836 */ /* 0x000fe20000000000 */
[----:B------:R-:W-:Y:S01]  /*145a0*/  R2UR UR58, R90 ;  /* 0x000000005a3a72ca */ /* 0x000fe200000e0000 */
[----:B------:R-:W-:Y:S01]  /*145b0*/  VIADD R90, R88, 0x204 ;  /* 0x00000204585a7836 */ /* 0x000fe20000000000 */
[----:B------:R-:W-:-:S02]  /*145c0*/  R2UR UR9, R91 ;  /* 0x000000005b0972ca */ /* 0x000fc400000e0000 */
[----:B------:R-:W-:Y:S01]  /*145d0*/  R2UR UR54, R20 ;  /* 0x00000000143672ca */ /* 0x000fe200000e0000 */
[----:B------:R-:W-:Y:S01]  /*145e0*/  VIADD R20, R88, 0x104 ;  /* 0x0000010458147836 */ /* 0x000fe20000000000 */
[----:B------:R-:W-:Y:S01]  /*145f0*/  R2UR UR14, R90 ;  /* 0x000000005a0e72ca */ /* 0x000fe200000e0000 */
[----:B------:R-:W-:Y:S01]  /*14600*/  VIADD R90, R88, 0x404 ;  /* 0x00000404585a7836 */ /* 0x000fe20000000000 */
[----:B------:R-:W-:Y:S01]  /*14610*/  R2UR UR6, R94 ;  /* 0x000000005e0672ca */ /* 0x000fe200000e0000 */
[----:B------:R-:W-:Y:S01]  /*14620*/  WARPGROUP.ARRIVE ;  /* 0x00000000000079c5 */ /* 0x000fe20000000000 */
[----:B------:R-:W-:Y:S01]  /*14630*/  R2UR UR10, R20 ;  /* 0x00000000140a72ca */ /* 0x000fe200000e0000 */
[----:B------:R-:W-:Y:S01]  /*14640*/  VIADD R20, R88, 0x304 ;  /* 0x0000030458147836 */ /* 0x000fe20000000000 */
[----:B------:R-:W-:Y:S01]  /*14650*/  R2UR UR22, R90 ;  /* 0x000000005a1672ca */ /* 0x000fe200000e0000 */
[----:B------:R-:W-:Y:S01]  /*14660*/  VIADD R94, R88, 0x6 ;  /* 0x00000006585e7836 */ /* 0x000fe20000000000 */
[C---:B------:R-:W-:Y:S01]  /*14670*/  R2UR UR59, R91.reuse ;  /* 0x000000005b3b72ca */ /* 0x040fe200000e0000 */
[----:B------:R-:W-:Y:S01]  /*14680*/  QGMMA.64x32x32.F32.E4M3.E4M3 R152, gdesc[UR28], RZ, !UPT, gsb0 ;  /* 0x006000001c9879f3 */ /* 0x000fe2000c0008ff */
[----:B------:R-:W-:Y:S01]  /*14690*/  R2UR UR18, R20 ;  /* 0x00000000141272ca */ /* 0x000fe200000e0000 */
[C---:B------:R-:W-:Y:S01]  /*146a0*/  VIADD R20, R88.reuse, 0x106 ;  /* 0x0000010658147836 */ /* 0x040fe20000000000 */
[C---:B------:R-:W-:Y:S01]  /*146b0*/  R2UR UR15, R91.reuse ;  /* 0x000000005b0f72ca */ /* 0x040fe200000e0000 */
[----:B------:R-:W-:Y:S01]  /*146c0*/  VIADD R90, R88, 0x206 ;  /* 0x00000206585a7836 */ /* 0x000fe20000000000 */
[----:B------:R-:W-:Y:S01]  /*146d0*/  R2UR UR23, R91 ;  /* 0x000000005b1772ca */ /* 0x000fe200000e0000 */
[----:B------:R-:W-:Y:S01]  /*146e0*/  IMAD.MOV.U32 R91, RZ, RZ, 0x40000040 ;  /* 0x40000040ff5b7424 */ /* 0x000fe200078e00ff */
[----:B------:R-:W-:Y:S01]  /*146f0*/  R2UR UR30, R20 ;  /* 0x00000000141e72ca */ /* 0x000fe200000e0000 */
[----:B------:R-:W-:Y:S01]  /*14700*/  VIADD R20, R88, 0x306 ;  /* 0x0000030658147836 */ /* 0x000fe20000000000 */
[----:B------:R-:W-:Y:S01]  /*14710*/  R2UR UR44, R10 ;  /* 0x000000000a2c72ca */ /* 0x000fe200000e0000 */
[----:B------:R-:W-:Y:S01]  /*14720*/  VIADD R88, R88, 0x406 ;  /* 0x0000040658587836 */ /* 0x000fe20000000000 */
[----:B------:R-:W-:-:S02]  /*14730*/  R2UR UR45, R11 ;  /* 0x000000000b2d72ca */ /* 0x000fc400000e0000 */
[C---:B------:R-:W-:Y:S02]  /*14740*/  R2UR UR7, R95.reuse ;  /* 0x000000005f0772ca */ /* 0x040fe400000e0000 */
[----:B------:R-:W-:Y:S02]  /*14750*/  R2UR UR26, R94 ;  /* 0x000000005e1a72ca */ /* 0x000fe400000e0000 */
[----:B------:R-:W-:Y:S02]  /*14760*/  R2UR UR27, R95 ;  /* 0x000000005f1b72ca */ /* 0x000fe400000e0000 */
[----:B------:R-:W-:Y:S02]  /*14770*/  R2UR UR42, R88 ;  /* 0x00000000582a72ca */ /* 0x000fe400000e0000 */
[----:B------:R-:W-:Y:S02]  /*14780*/  R2UR UR43, R89 ;  /* 0x00000000592b72ca */ /* 0x000fe400000e0000 */
[----:B------:R-:W-:Y:S01]  /*14790*/  MOV R217, UR47 ;  /* 0x0000002f00d97c02 */ /* 0x000fe20008000f00 */
[----:B------:R-:W-:Y:S01]  /*147a0*/  UMOV UR47, UR9 ;  /* 0x00000009002f7c82 */ /* 0x000fe20008000000 */
[----:B------:R-:W-:Y:S01]  /*147b0*/  MOV R221, UR46 ;  /* 0x0000002e00dd7c02 */ /* 0x000fe20008000f00 */
[----:B------:R-:W-:Y:S01]  /*147c0*/  UMOV UR46, UR8 ;  /* 0x00000008002e7c82 */ /* 0x000fe20008000000 */
[----:B------:R-:W-:-:S02]  /*147d0*/  R2UR UR5, R21 ;  /* 0x00000000150572ca */ /* 0x000fc400000e0000 */
[----:B------:R-:W-:Y:S02]  /*147e0*/  MOV R222, UR7 ;  /* 0x0000000700de7c02 */ /* 0x000fe40008000f00 */
[----:B------:R-:W-:Y:S01]  /*147f0*/  MOV R223, UR6 ;  /* 0x0000000600df7c02 */ /* 0x000fe20008000f00 */
[----:B------:R-:W-:Y:S01]  /*14800*/  UMOV UR6, UR4 ;  /* 0x0000000400067c82 */ /* 0x000fe20008000000 */
[C---:B------:R-:W-:Y:S02]  /*14810*/  R2UR UR4, R8.reuse ;  /* 0x00000000080472ca */ /* 0x040fe400000e0000 */
[----:B------:R-:W-:Y:S02]  /*14820*/  R2UR UR55, R21 ;  /* 0x00000000153772ca */ /* 0x000fe400000e0000 */
[----:B------:R-:W-:Y:S02]  /*14830*/  R2UR UR52, R8 ;  /* 0x00000000083472ca */ /* 0x000fe400000e0000 */
[C---:B------:R-:W-:Y:S01]  /*14840*/  R2UR UR53, R9.reuse ;  /* 0x00000000093572ca */ /* 0x040fe200000e0000 */
[----:B------:R-:W-:Y:S01]  /*14850*/  UMOV UR7, UR5 ;  /* 0x0000000500077c82 */ /* 0x000fe20008000000 */
[----:B------:R-:W-:-:S02]  /*14860*/  R2UR UR5, R9 ;  /* 0x00000000090572ca */ /* 0x000fc400000e0000 */
[----:B------:R-:W-:Y:S02]  /*14870*/  R2UR UR56, R8 ;  /* 0x00000000083872ca */ /* 0x000fe400000e0000 */
[----:B------:R-:W-:Y:S02]  /*14880*/  R2UR UR57, R9 ;  /* 0x00000000093972ca */ /* 0x000fe400000e0000 */
[----:B------:R-:W-:Y:S02]  /*14890*/  R2UR UR11, R21 ;  /* 0x00000000150b72ca */ /* 0x000fe400000e0000 */
[C---:B------:R-:W-:Y:S02]  /*148a0*/  R2UR UR8, R6.reuse ;  /* 0x00000000060872ca */ /* 0x040fe400000e0000 */
[----:B------:R-:W-:Y:S02]  /*148b0*/  R2UR UR9, R7 ;  /* 0x00000000070972ca */ /* 0x000fe400000e0000 */
[----:B------:R-:W-:-:S02]  /*148c0*/  R2UR UR12, R6 ;  /* 0x00000000060c72ca */ /* 0x000fc400000e0000 */
[----:B------:R-:W-:Y:S02]  /*148d0*/  R2UR UR13, R7 ;  /* 0x00000000070d72ca */ /* 0x000fe400000e0000 */
[----:B------:R-:W-:Y:S02]  /*148e0*/  R2UR UR19, R21 ;  /* 0x00000000151372ca */ /* 0x000fe400000e0000 */
[C---:B------:R-:W-:Y:S01]  /*148f0*/  R2UR UR16, R6.reuse ;  /* 0x00000000061072ca */ /* 0x040fe200000e0000 */
[----:B------:R-:W-:Y:S02]  /*14900*/  WARPGROUP.DEPBAR.LE gsb0, 0x0 ;  /* 0x00008000000079c5 */ /* 0x000fe40000010000 */
[----:B------:R-:W-:Y:S01]  /*14910*/  WARPGROUP.ARRIVE ;  /* 0x00000000000079c5 */ /* 0x000fe20000000000 */
[----:B------:R-:W-:Y:S02]  /*14920*/  R2UR UR17, R7 ;  /* 0x00000000071172ca */ /* 0x000fe400000e0000 */
[----:B------:R-:W-:-:S02]  /*14930*/  R2UR UR20, R6 ;  /* 0x00000000061472ca */ /* 0x000fc400000e0000 */
[----:B------:R-:W-:Y:S01]  /*14940*/  R2UR UR21, R7 ;  /* 0x00000000071572ca */ /* 0x000fe200000e0000 */
[----:B------:R-:W-:Y:S01]  /*14950*/  QGMMA.64x32x32.F32.E4M3.E4M3 R136, gdesc[UR32], RZ, !UPT, gsb0 ;  /* 0x00600000208879f3 */ /* 0x000fe2000c0008ff */
[----:B------:R-:W-:Y:S02]  /*14960*/  R2UR UR34, R90 ;  /* 0x000000005a2272ca */ /* 0x000fe400000e0000 */
[----:B------:R-:W-:Y:S02]  /*14970*/  R2UR UR35, R91 ;  /* 0x000000005b2372ca */ /* 0x000fe400000e0000 */
[C---:B------:R-:W-:Y:S02]  /*14980*/  R2UR UR24, R4.reuse ;  /* 0x00000000041872ca */ /* 0x040fe400000e0000 */
[----:B------:R-:W-:Y:S02]  /*14990*/  R2UR UR25, R5 ;  /* 0x00000000051972ca */ /* 0x000fe400000e0000 */
[----:B------:R-:W-:Y:S01]  /*149a0*/  R2UR UR31, R21 ;  /* 0x00000000151f72ca */ /* 0x000fe200000e0000 */
[----:B------:R-:W-:Y:S01]  /*149b0*/  IMAD.MOV.U32 R21, RZ, RZ, 0x40000040 ;  /* 0x40000040ff157424 */ /* 0x000fe200078e00ff */
[----:B------:R-:W-:-:S02]  /*149c0*/  R2UR UR28, R4 ;  /* 0x00000000041c72ca */ /* 0x000fc400000e0000 */
[C---:B------:R-:W-:Y:S02]  /*149d0*/  R2UR UR29, R5.reuse ;  /* 0x00000000051d72ca */ /* 0x040fe400000e0000 */
        /* <DEDUP_REMOVED lines=78> */
.L_x_9228:
[----:B------:R-:W-:Y:S01]  /*14ec0*/  SHF.L.U32 R20, R192, 0x1f, RZ ;  /* 0x0000001fc0147819 */ /* 0x000fe200000006ff */
[----:B------:R-:W-:-:S04]  /*14ed0*/  IMAD R21, R190, 0x8, R17 ;  /* 0x00000008be157824 */ /* 0x000fc800078e0211 */
[----:B------:R0:W1:Y:S01]  /*14ee0*/  SYNCS.PHASECHK.TRANS64.TRYWAIT P1, [R21+URZ+0x22850], R20 ;  /* 0x02285014150075a7 */ /* 0x000062000802017f */
[----:B------:R-:W-:Y:S05]  /*14ef0*/  @!P0 BRA `(.L_x_9229) ;  /* 0x0000000000048947 */ /* 0x000fea0003800000 */
[----:B------:R-:W-:Y:S01]  /*14f00*/  BPT.TRAP 0x1 ;  /* 0x000000040000795c */ /* 0x000fe20000300000 */
.L_x_9229:
[----:B-1----:R-:W-:Y:S05]  /*14f10*/  @P1 BRA `(.L_x_9227) ;  /* 0x0000000000081947 */ /* 0x002fea0003800000 */
[----:B------:R-:W1:Y:S02]  /*14f20*/  SYNCS.PHASECHK.TRANS64.TRYWAIT P1, [R21+URZ+0x22850], R20 ;  /* 0x02285014150075a7 */ /* 0x000e64000802017f */
[----:B-1----:R-:W-:Y:S05]  /*14f30*/  @!P1 BRA `(.L_x_9230) ;  /* 0x000001ac00bc9947 */ /* 0x002fea0003800000 */
.L_x_9227:
[----:B01----:R-:W-:Y:S01]  /*14f40*/  VIADD R20, R17, 0x400 ;  /* 0x0000040011147836 */ /* 0x003fe20000000000 */
[----:B------:R-:W-:Y:S05]  /*14f50*/  WARPSYNC.ALL ;  /* 0x0000000000007948 */ /* 0x000fea0003800000 */
[----:B------:R-:W-:Y:S01]  /*14f60*/  SHF.R.U32.HI R20, RZ, 0x4, R20 ;  /* 0x00000004ff147819 */ /* 0x000fe20000011614 */
[----:B------:R-:W-:Y:S01]  /*14f70*/  IMAD.MOV.U32 R21, RZ, RZ, -0x3ffffff0 ;  /* 0xc0000010ff157424 */ /* 0x000fe200078e00ff */
[----:B------:R-:W-:-:S06]  /*14f80*/  WARPGROUP.ARRIVE ;  /* 0x00000000000079c5 */ /* 0x000fcc0000000000 */
[----:B------:R-:W0:Y:S01]  /*14f90*/  S2R R192, SR_TID.X ;  /* 0x0000000000c07919 */ /* 0x000e220000002100 */
[----:B------:R-:W-:Y:S02]  /*14fa0*/  LOP3.LUT R20, R20, 0x3fff, RZ, 0xc0, !PT ;  /* 0x00003fff14147812 */ /* 0x000fe400078ec0ff */
[----:B------:R-:W-:Y:S01]  /*14fb0*/  R2UR UR7, R21 ;  /* 0x00000000150772ca */ /* 0x000fe200000e0000 */
[----:B------:R-:W-:Y:S01]  /*14fc0*/  IMAD.MOV.U32 R21, RZ, RZ, -0x3ffffff0 ;  /* 0xc0000010ff157424 */ /* 0x000fe200078e00ff */
[----:B------:R-:W-:-:S05]  /*14fd0*/  LOP3.LUT R20, R20, 0x10000, RZ, 0xfc, !PT ;  /* 0x0001000014147812 */ /* 0x000fca00078efcff */
[----:B------:R-:W-:-:S05]  /*14fe0*/  IMAD R20, R190, 0x500, R20 ;  /* 0x00000500be147824 */ /* 0x000fca00078e0214 */
[----:B------:R-:W-:-:S13]  /*14ff0*/  R2UR UR6, R20 ;  /* 0x00000000140672ca */ /* 0x000fda00000e0000 */
[----:B------:R-:W-:Y:S01]  /*15000*/  QGMMA.64x128x32.F32.E4M3.E4M3 R24, R184, gdesc[UR4], R24, gsb0 ;  /* 0x01e00004b8187df3 */ /* 0x000fe20008000818 */
[----:B0-----:R-:W-:Y:S02]  /*15010*/  SHF.R.U32.HI R192, RZ, 0x7, R192 ;  /* 0x00000007ffc07819 */ /* 0x001fe400000116c0 */
[----:B------:R-:W-:Y:S02]  /*15020*/  WARPGROUP.DEPBAR.LE gsb0, 0x0 ;  /* 0x00008000000079c5 */ /* 0x000fe40000010000 */
[----:B------:R-:W-:Y:S01]  /*15030*/  VIADD R184, R20, 0x100 ;  /* 0x0000010014b87836 */ /* 0x000fe20000000000 */
[----:B------:R-:W-:Y:S01]  /*15040*/  WARPGROUP.ARRIVE ;  /* 0x00000000000079c5 */ /* 0x000fe20000000000 */
[----:B------:R-:W-:-:S03]  /*15050*/  IMAD.MOV.U32 R185, RZ, RZ, -0x3ffffff0 ;  /* 0xc0000010ffb97424 */ /* 0x000fc600078e00ff */
[----:B------:R-:W-:Y:S02]  /*15060*/  R2UR UR6, R184 ;  /* 0x00000000b80672ca */ /* 0x000fe400000e0000 */
[----:B------:R-:W-:-:S13]  /*15070*/  R2UR UR7, R185 ;  /* 0x00000000b90772ca */ /* 0x000fda00000e0000 */
[----:B------:R-:W-:Y:S03]  /*15080*/  QGMMA.64x128x32.F32.E4M3.E4M3 R24, R180, gdesc[UR4], R24, gsb0 ;  /* 0x01e00004b4187df3 */ /* 0x000fe60008000818 */
        /* <DEDUP_REMOVED lines=8> */
[C---:B------:R-:W-:Y:S01]  /*15110*/  VIADD R176, R20.reuse, 0x300 ;  /* 0x0000030014b07836 */ /* 0x040fe20000000000 */
[----:B------:R-:W-:Y:S01]  /*15120*/  WARPGROUP.ARRIVE ;  /* 0x00000000000079c5 */ /* 0x000fe20000000000 */
[----:B------:R-:W-:Y:S02]  /*15130*/  IMAD.MOV.U32 R177, RZ, RZ, -0x3ffffff0 ;  /* 0xc0000010ffb17424 */ /* 0x000fe400078e00ff */
[----:B------:R-:W-:Y:S01]  /*15140*/  VIADD R20, R20, 0x400 ;  /* 0x0000040014147836 */ /* 0x000fe20000000000 */
[----:B------:R-:W-:-:S02]  /*15150*/  R2UR UR6, R176 ;  /* 0x00000000b00672ca */ /* 0x000fc400000e0000 */
[----:B------:R-:W-:-:S13]  /*15160*/  R2UR UR7, R177 ;  /* 0x00000000b10772ca */ /* 0x000fda00000e0000 */
        /* <DEDUP_REMOVED lines=11> */
.L_x_9231:
[----:B------:R-:W-:Y:S01]  /*15220*/  ISETP.NE.AND P2, PT, R224, 0x1, PT ;  /* 0x00000001e000780c */ /* 0x000fe20003f45270 */
[----:B------:R-:W1:Y:S01]  /*15230*/  S2R R192, SR_CgaCtaId ;  /* 0x0000000000c07919 */ /* 0x000e620000008800 */
[----:B------:R-:W-:Y:S01]  /*15240*/  IMAD.IADD R169, R208, 0x1, R202 ;  /* 0x00000001d0a97824 */ /* 0x000fe200078e02ca */
[----:B------:R-:W-:Y:S01]  /*15250*/  LOP3.LUT P1, RZ, R22, 0x8, RZ, 0xc0, !PT ;  /* 0x0000000816ff7812 */ /* 0x000fe2000782c0ff */
[----:B------:R-:W-:Y:S01]  /*15260*/  IMAD R170, R12, -0xa0, RZ ;  /* 0xffffff600caa7824 */ /* 0x000fe200078e02ff */
[----:B------:R-:W-:Y:S01]  /*15270*/  ULDC UR4, c[0x0][0x9dc] ;  /* 0x0002770000047ab9 */ /* 0x000fe20000000800 */
[----:B------:R-:W-:-:S03]  /*15280*/  ULDC UR5, c[0x0][0x9e0] ;  /* 0x0002780000057ab9 */ /* 0x000fc60000000800 */
[----:B------:R-:W-:-:S04]  /*15290*/  IADD3 R168, -R200, 0x1, R170 ;  /* 0x00000001c8a87810 */ /* 0x000fc80007ffe1aa */
[----:B0-----:R-:W0:Y:S01]  /*152a0*/  @P2 LDC R20, c[0x0][0x44c] ;  /* 0x00011300ff142b82 */ /* 0x001e220000000800 */
[----:B------:R-:W-:-:S05]  /*152b0*/  IADD3 R168, -R197, R168, R199 ;  /* 0x000000a8c5a87210 */ /* 0x000fca0007ffe1c7 */
[----:B------:R-:W-:Y:S02]  /*152c0*/  VIADD R171, R168, UR5 ;  /* 0x00000005a8ab7c36 */ /* 0x000fe40008000000 */
[----:B------:R-:W2:Y:S01]  /*152d0*/  @P2 LDC R13, c[0x0][0x450] ;  /* 0x00011400ff0d2b82 */ /* 0x000ea20000000800 */
[----:B0-----:R-:W-:-:S05]  /*152e0*/  @P2 IMAD.HI.U32 R20, R169, R20, RZ ;  /* 0x00000014a9142227 */ /* 0x001fca00078e00ff */
[----:B--2---:R-:W-:Y:S01]  /*152f0*/  @P2 SHF.R.U32.HI R169, RZ, R13, R20 ;  /* 0x0000000dffa92219 */ /* 0x004fe20000011614 */
[----:B------:R-:W-:-:S04]  /*15300*/  IMAD R13, R215, 0x8, R17 ;  /* 0x00000008d70d7824 */ /* 0x000fc800078e0211 */
[----:B------:R-:W0:Y:S01]  /*15310*/  SHFL.IDX PT, R20, R169, RZ, 0x1c1f ;  /* 0x001c1fffa9147589 */ /* 0x000e2200000e0000 */
[----:B------:R-:W-:-:S05]  /*15320*/  VIADD R13, R13, 0x22840 ;  /* 0x000228400d0d7836 */ /* 0x000fca0000000000 */
[----:B-1----:R-:W-:-:S04]  /*15330*/  PRMT R13, R192, 0x654, R13 ;  /* 0x00000654c00d7816 */ /* 0x002fc8000000000d */
[----:B------:R1:W-:Y:S02]  /*15340*/  SYNCS.ARRIVE.TRANS64.RED.A1T0 RZ, [R13+URZ], RZ ;  /* 0x000000ff0dff79a7 */ /* 0x0003e4000810043f */
[----:B-1----:R-:W-:Y:S01]  /*15350*/  IMAD.U32 R13, RZ, RZ, UR4 ;  /* 0x00000004ff0d7e24 */ /* 0x002fe2000f8e00ff */
[----:B------:R-:W-:Y:S01]  /*15360*/  ULOP3.LUT UR4, URZ, UR4, URZ, 0x33, !UPT ;  /* 0x000000043f047292 */ /* 0x000fe2000f8e333f */
[----:B0-----:R-:W-:-:S05]  /*15370*/  IMAD.IADD R173, R171, 0x1, R20 ;  /* 0x00000001abad7824 */ /* 0x001fca00078e0214 */
[----:B------:R-:W-:Y:S02]  /*15380*/  VIADD R172, R168, UR4 ;  /* 0x00000004a8ac7c36 */ /* 0x000fe40008000000 */
[----:B------:R-:W-:Y:S02]  /*15390*/  IMAD.IADD R168, R170, 0x1, -R200 ;  /* 0x00000001aaa87824 */ /* 0x000fe400078e0ac8 */
[----:B------:R-:W-:Y:S01]  /*153a0*/  IMAD.IADD R174, R172, 0x1, R20 ;  /* 0x00000001acae7824 */ /* 0x000fe200078e0214 */
[----:B------:R-:W-:Y:S06]  /*153b0*/  @!P1 BRA `(.L_x_9232) ;  /* 0x00000000005c9947 */ /* 0x000fec0003800000 */
        /* <DEDUP_REMOVED lines=13> */
.L_x_9234:
[----:B------:R-:W-:Y:S02]  /*15490*/  ULDC UR4, c[0x0][0x9e4] ;  /* 0x0002790000047ab9 */ /* 0x000fe40000000800 */
[----:B------:R-:W-:-:S05]  /*154a0*/  IMAD.U32 R176, RZ, RZ, UR4 ;  /* 0x00000004ffb07e24 */ /* 0x000fca000f8e00ff */
[----:B------:R-:W-:-:S13]  /*154b0*/  ISETP.NE.AND P1, PT, R176, 0x1, PT ;  /* 0x00000001b000780c */ /* 0x000fda0003f25270 */
[----:B------:R-:W0:Y:S02]  /*154c0*/  @P1 LDC.64 R20, c[0x0][0x9e8] ;  /* 0x00027a00ff141b82 */ /* 0x000e240000000a00 */
[----:B0-----:R-:W-:-:S05]  /*154d0*/  @P1 IMAD.HI.U32 R20, R175, R20, RZ ;  /* 0x00000014af141227 */ /* 0x001fca00078e00ff */
[----:B------:R-:W-:-:S07]  /*154e0*/  @P1 SHF.R.U32.HI R175, RZ, R21, R20 ;  /* 0x00000015ffaf1219 */ /* 0x000fce0000011614 */
.L_x_9235:
[----:B------:R-:W-:Y:S05]  /*154f0*/  BSYNC B0 ;  /* 0x0000000000007941 */ /* 0x000fea0003800000 */
.L_x_9233:
[----:B------:R-:W-:-:S05]  /*15500*/  IMAD R175, R175, R176, R168 ;  /* 0x000000b0afaf7224 */ /* 0x000fca00078e02a8 */
[----:B------:R-:W-:Y:S02]  /*15510*/  VIADDMNMX R173, R175, R176, R173, PT ;  /* 0x000000b0afad7246 */ /* 0x000fe400038001ad */
[----:B------:R-:W-:-:S07]  /*15520*/  VIMNMX R174, R174, R175, !PT ;  /* 0x000000afaeae7248 */ /* 0x000fce0007fe0100 */
.L_x_9232:
[----:B------:R-:W-:Y:S01]  /*15530*/  ISETP.GE.AND P1, PT, R170, 0x2, PT ;  /* 0x00000002aa00780c */ /* 0x000fe20003f26270 */
[----:B------:R-:W0:Y:S01]  /*15540*/  SHFL.IDX PT, R20, R169, 0x1, 0x1c1f ;  /* 0x003c1f00a9147f89 */ /* 0x000e2200000e0000 */
[----:B------:R-:W-:Y:S02]  /*15550*/  LOP3.LUT R16, R16, 0xefffffff, RZ, 0xc0, !PT ;  /* 0xefffffff10107812 */ /* 0x000fe400078ec0ff */
[----:B------:R-:W-:Y:S02]  /*15560*/  ISETP.GE.AND P2, PT, R170, 0x9, PT ;  /* 0x00000009aa00780c */ /* 0x000fe40003f46270 */
[----:B------:R-:W-:Y:S02]  /*15570*/  LOP3.LUT R22, R22, 0xfffffffe, RZ, 0xc0, !PT ;  /* 0xfffffffe16167812 */ /* 0x000fe400078ec0ff */
[----:B------:R-:W-:-:S05]  /*15580*/  ISETP.GE.AND P3, PT, R170, 0x22, PT ;  /* 0x00000022aa00780c */ /* 0x000fca0003f66270 */
[----:B------:R-:W-:Y:S02]  /*15590*/  @P1 LOP3.LUT R16, R16, 0x10000000, RZ, 0xfc, !PT ;  /* 0x1000000010101812 */ /* 0x000fe400078efcff */
[----:B------:R-:W-:Y:S02]  /*155a0*/  ISETP.GT.AND P1, PT, R174, 0x1, !P1 ;  /* 0x00000001ae00780c */ /* 0x000fe40004f24270 */
[----:B------:R-:W-:Y:S02]  /*155b0*/  LOP3.LUT R16, R16, 0xdfffffff, RZ, 0xc0, !PT ;  /* 0xdfffffff10107812 */ /* 0x000fe400078ec0ff */
[----:B------:R-:W-:Y:S02]  /*155c0*/  ISETP.LT.OR P1, PT, R173, 0x2, P1 ;  /* 0x00000002ad00780c */ /* 0x000fe40000f21670 */
[----:B------:R-:W-:Y:S02]  /*155d0*/  @P2 LOP3.LUT R16, R16, 0x20000000, RZ, 0xfc, !PT ;  /* 0x2000000010102812 */ /* 0x000fe400078efcff */
[----:B------:R-:W-:-:S02]  /*155e0*/  FSEL R153, R153, -INF , !P1 ;  /* 0xff80000099997808 */ /* 0x000fc40004800000 */
[----:B------:R-:W-:Y:S01]  /*155f0*/  ISETP.GT.AND P1, PT, R174, 0x8, !P2 ;  /* 0x00000008ae00780c */ /* 0x000fe20005724270 */
[--C-:B0-----:R-:W-:Y:S01]  /*15600*/  IMAD.IADD R171, R171, 0x1, R20.reuse ;  /* 0x00000001abab7824 */ /* 0x101fe200078e0214 */
[----:B------:R-:W-:Y:S01]  /*15610*/  ISETP.GE.AND P2, PT, R170, 0xa, PT ;  /* 0x0000000aaa00780c */ /* 0x000fe20003f46270 */
[----:B------:R-:W-:Y:S01]  /*15620*/  IMAD.IADD R172, R172, 0x1, R20 ;  /* 0x00000001acac7824 */ /* 0x000fe200078e0214 */
[----:B------:R-:W-:Y:S02]  /*15630*/  ISETP.LT.OR P1, PT, R173, 0x9, P1 ;  /* 0x00000009ad00780c */ /* 0x000fe40000f21670 */
[----:B------:R-:W-:Y:S02]  /*15640*/  LOP3.LUT R16, R16, 0xbfffffff, RZ, 0xc0, !PT ;  /* 0xbfffffff10107812 */ /* 0x000fe400078ec0ff */
        /* <DEDUP_REMOVED lines=12> */
[----:B------:R-:W-:Y:S02]  /*15710*/  ISETP.GT.AND P1, PT, R174, 0x11, !P2 ;  /* 0x00000011ae00780c */ /* 0x000fe40005724270 */
[----:B------:R-:W-:Y:S02]  /*15720*/  LOP3.LUT R16, R16, 0xfffffffd, RZ, 0xc0, !PT ;  /* 0xfffffffd10107812 */ /* 0x000fe400078ec0ff */
[----:B------:R-:W-:-:S02]  /*15730*/  ISETP.LT.OR P1, PT, R173, 0x12, P1 ;  /* 0x00000012ad00780c */ /* 0x000fc40000f21670 */
[----:B------:R-:W-:Y:S02]  /*15740*/  @P3 LOP3.LUT R16, R16, 0x2, RZ, 0xfc, !PT ;  /* 0x0000000210103812 */ /* 0x000fe400078efcff */
[----:B------:R-:W-:Y:S02]  /*15750*/  FSEL R161, R161, -INF , !P1 ;  /* 0xff800000a1a17808 */ /* 0x000fe40004800000 */
[----:B------:R-:W-:Y:S02]  /*15760*/  @P2 LOP3.LUT R22, R22, 0x1, RZ, 0xfc, !PT ;  /* 0x0000000116162812 */ /* 0x000fe400078efcff */
[----:B------:R-:W-:Y:S02]  /*15770*/  ISETP.GE.AND P2, PT, R170, 0x19, PT ;  /* 0x00000019aa00780c */ /* 0x000fe40003f46270 */
[----:B------:R-:W-:Y:S02]  /*15780*/  LOP3.LUT R22, R22, 0xfffffffb, RZ, 0xc0, !PT ;  /* 0xfffffffb16167812 */ /* 0x000fe400078ec0ff */
[----:B------:R-:W-:-:S02]  /*15790*/  ISETP.GT.AND P1, PT, R174, 0x18, !P2 ;  /* 0x00000018ae00780c */ /* 0x000fc40005724270 */
[----:B------:R-:W-:Y:S02]  /*157a0*/  LOP3.LUT R16, R16, 0xfffffffb, RZ, 0xc0, !PT ;  /* 0xfffffffb10107812 */ /* 0x000fe400078ec0ff */
[----:B------:R-:W-:-:S04]  /*157b0*/  ISETP.LT.OR P1, PT, R173, 0x19, P1 ;  /* 0x00000019ad00780c */ /* 0x000fc80000f21670 */
[----:B------:R-:W-:Y:S02]  /*157c0*/  FSEL R164, R164, -INF , !P1 ;  /* 0xff800000a4a47808 */ /* 0x000fe40004800000 */
[----:B------:R-:W-:Y:S02]  /*157d0*/  @P2 LOP3.LUT R22, R22, 0x4, RZ, 0xfc, !PT ;  /* 0x0000000416162812 */ /* 0x000fe400078efcff */
[----:B------:R-:W-:Y:S02]  /*157e0*/  ISETP.GE.AND P2, PT, R170, 0x1a, PT ;  /* 0x0000001aaa00780c */ /* 0x000fe40003f46270 */
[----:B------:R-:W-:Y:S02]  /*157f0*/  LOP3.LUT R22, R22, 0xfffffffd, RZ, 0xc0, !PT ;  /* 0xfffffffd16167812 */ /* 0x000fe400078ec0ff */
[----:B------:R-:W-:-:S04]  /*15800*/  ISETP.GT.AND P1, PT, R174, 0x19, !P2 ;  /* 0x00000019ae00780c */ /* 0x000fc80005724270 */
[----:B------:R-:W-:-:S04]  /*15810*/  ISETP.LT.OR P1, PT, R173, 0x1a, P1 ;  /* 0x0000001aad00780c */ /* 0x000fc80000f21670 */
[----:B------:R-:W-:Y:S02]  /*15820*/  FSEL R165, R165, -INF , !P1 ;  /* 0xff800000a5a57808 */ /* 0x000fe40004800000 */
[----:B------:R-:W-:Y:S02]  /*15830*/  ISETP.GE.AND P1, PT, R170, 0x21, PT ;  /* 0x00000021aa00780c */ /* 0x000fe40003f26270 */
[----:B------:R-:W-:Y:S02]  /*15840*/  @P2 LOP3.LUT R22, R22, 0x2, RZ, 0xfc, !PT ;  /* 0x0000000216162812 */ /* 0x000fe400078efcff */
[----:B------:R-:W-:-:S04]  /*15850*/  ISETP.GT.AND P2, PT, R174, 0x20, !P1 ;  /* 0x00000020ae00780c */ /* 0x000fc80004f44270 */
[----:B------:R-:W-:-:S04]  /*15860*/  ISETP.LT.OR P2, PT, R173, 0x21, P2 ;  /* 0x00000021ad00780c */ /* 0x000fc80001741670 */
        /* <DEDUP_REMOVED lines=179> */
[----:B------:R-:W-:-:S04]  /*163a0*/  ISETP.LT.OR P6, PT, R173, 0x9a, P6 ;  /* 0x0000009aad00780c */ /* 0x000fc800037c1670 */
[----:B------:R-:W-:Y:S02]  /*163b0*/  FSEL R101, R101, -INF , !P6 ;  /* 0xff80000065657808 */ /* 0x000fe40007000000 */
[----:B------:R-:W-:-:S13]  /*163c0*/  LOP3.LUT P6, RZ, R22, 0x8, RZ, 0xc0, !PT ;  /* 0x0000000816ff7812 */ /* 0x000fda00078cc0ff */
[----:B------:R-:W-:Y:S05]  /*163d0*/  @!P6 BRA `(.L_x_9236) ;  /* 0x00000000005ce947 */ /* 0x000fea0003800000 */
        /* <DEDUP_REMOVED lines=13> */
.L_x_9238:
[----:B------:R-:W-:Y:S02]  /*164b0*/  ULDC UR4, c[0x0][0x9e4] ;  /* 0x0002790000047ab9 */ /* 0x000fe40000000800 */
[----:B------:R-:W-:-:S05]  /*164c0*/  IMAD.U32 R170, RZ, RZ, UR4 ;  /* 0x00000004ffaa7e24 */ /* 0x000fca000f8e00ff */
[----:B------:R-:W-:-:S13]  /*164d0*/  ISETP.NE.AND P6, PT, R170, 0x1, PT ;  /* 0x00000001aa00780c */ /* 0x000fda0003fc5270 */
[----:B------:R-:W0:Y:S02]  /*164e0*/  @P6 LDC.64 R20, c[0x0][0x9e8] ;  /* 0x00027a00ff146b82 */ /* 0x000e240000000a00 */
[----:B0-----:R-:W-:-:S05]  /*164f0*/  @P6 IMAD.HI.U32 R20, R169, R20, RZ ;  /* 0x00000014a9146227 */ /* 0x001fca00078e00ff */
[----:B------:R-:W-:-:S07]  /*16500*/  @P6 SHF.R.U32.HI R169, RZ, R21, R20 ;  /* 0x00000015ffa96219 */ /* 0x000fce0000011614 */
.L_x_9239:
[----:B------:R-:W-:Y:S05]  /*16510*/  BSYNC B0 ;  /* 0x0000000000007941 */ /* 0x000fea0003800000 */
.L_x_9237:
[----:B------:R-:W-:-:S05]  /*16520*/  IMAD R169, R169, R170, R168 ;  /* 0x000000aaa9a97224 */ /* 0x000fca00078e02a8 */
[----:B------:R-:W-:Y:S02]  /*16530*/  VIADDMNMX R171, R169, R170, R171, PT ;  /* 0x000000aaa9ab7246 */ /* 0x000fe400038001ab */
[----:B------:R-:W-:-:S07]  /*16540*/  VIMNMX R172, R172, R169, !PT ;  /* 0x000000a9acac7248 */ /* 0x000fce0007fe0100 */
.L_x_9236:
[----:B------:R-:W-:Y:S02]  /*16550*/  ISETP.GT.AND P1, PT, R172, 0x20, !P1 ;  /* 0x00000020ac00780c */ /* 0x000fe40004f24270 */
[----:B------:R-:W-:Y:S02]  /*16560*/  LOP3.LUT P6, RZ, R16, 0x20000, RZ, 0xc0, !PT ;  /* 0x0002000010ff7812 */ /* 0x000fe400078cc0ff */
[----:B------:R-:W-:Y:S02]  /*16570*/  ISETP.LT.OR P1, PT, R171, 0x21, P1 ;  /* 0x00000021ab00780c */ /* 0x000fe40000f21670 */
[----:B------:R-:W-:Y:S02]  /*16580*/  ISETP.GT.AND P2, PT, R172, 0x89, !P2 ;  /* 0x00000089ac00780c */ /* 0x000fe40005744270 */
[----:B------:R-:W-:Y:S02]  /*16590*/  FSEL R21, R138, -INF , !P1 ;  /* 0xff8000008a157808 */ /* 0x000fe40004800000 */
[----:B------:R-:W-:-:S02]  /*165a0*/  LOP3.LUT P1, RZ, R16, 0x2, RZ, 0xc0, !PT ;  /* 0x0000000210ff7812 */ /* 0x000fc4000782c0ff */
[----:B------:R-:W-:Y:S02]  /*165b0*/  ISETP.LT.OR P2, PT, R171, 0x8a, P2 ;  /* 0x0000008aab00780c */ /* 0x000fe40001741670 */
[C---:B------:R-:W-:Y:S02]  /*165c0*/  ISETP.GT.AND P1, PT, R172.reuse, 0x21, !P1 ;  /* 0x00000021ac00780c */ /* 0x040fe40004f24270 */
[----:B------:R-:W-:Y:S02]  /*165d0*/  FSEL R95, R95, -INF , !P2 ;  /* 0xff8000005f5f7808 */ /* 0x000fe40005000000 */
[----:B------:R-:W-:Y:S02]  /*165e0*/  ISETP.LT.OR P1, PT, R171, 0x22, P1 ;  /* 0x00000022ab00780c */ /* 0x000fe40000f21670 */
[----:B------:R-:W-:Y:S02]  /*165f0*/  ISETP.GT.AND P3, PT, R172, 0x90, !P3 ;  /* 0x00000090ac00780c */ /* 0x000fe40005f64270 */
[----:B------:R-:W-:-:S02]  /*16600*/  FSEL R139, R139, -INF , !P1 ;  /* 0xff8000008b8b7808 */ /* 0x000fc40004800000 */
[----:B------:R-:W-:Y:S02]  /*16610*/  LOP3.LUT P1, RZ, R16, 0x4, RZ, 0xc0, !PT ;  /* 0x0000000410ff7812 */ /* 0x000fe4000782c0ff */
[C---:B------:R-:W-:Y:S02]  /*16620*/  ISETP.GT.AND P4, PT, R172.reuse, 0x91, !P4 ;  /* 0x00000091ac00780c */ /* 0x040fe40006784270 */
[C---:B------:R-:W-:Y:S02]  /*16630*/  ISETP.GT.AND P1, PT, R172.reuse, 0x28, !P1 ;  /* 0x00000028ac00780c */ /* 0x040fe40004f24270 */
[----:B------:R-:W-:Y:S02]  /*16640*/  ISETP.GT.AND P5, PT, R172, 0x98, !P5 ;  /* 0x00000098ac00780c */ /* 0x000fe40006fa4270 */
[C---:B------:R-:W-:Y:S02]  /*16650*/  ISETP.LT.OR P1, PT, R171.reuse, 0x29, P1 ;  /* 0x00000029ab00780c */ /* 0x040fe40000f21670 */
[----:B------:R-:W-:-:S02]  /*16660*/  ISETP.LT.OR P3, PT, R171, 0x91, P3 ;  /* 0x00000091ab00780c */ /* 0x000fc40001f61670 */
[----:B------:R-:W-:Y:S02]  /*16670*/  FSEL R169, R142, -INF , !P1 ;  /* 0xff8000008ea97808 */ /* 0x000fe40004800000 */
[----:B------:R-:W-:Y:S02]  /*16680*/  LOP3.LUT P1, RZ, R16, 0x8, RZ, 0xc0, !PT ;  /* 0x0000000810ff7812 */ /* 0x000fe4000782c0ff */
[C---:B------:R-:W-:Y:S02]  /*16690*/  ISETP.LT.OR P4, PT, R171.reuse, 0x92, P4 ;  /* 0x00000092ab00780c */ /* 0x040fe40002781670 */
[----:B------:R-:W-:Y:S02]  /*166a0*/  ISETP.GT.AND P1, PT, R172, 0x29, !P1 ;  /* 0x00000029ac00780c */ /* 0x000fe40004f24270 */
[C---:B------:R-:W-:Y:S02]  /*166b0*/  ISETP.LT.OR P5, PT, R171.reuse, 0x99, P5 ;  /* 0x00000099ab00780c */ /* 0x040fe40002fa1670 */
[----:B------:R-:W-:-:S02]  /*166c0*/  ISETP.LT.OR P1, PT, R171, 0x2a, P1 ;  /* 0x0000002aab00780c */ /* 0x000fc40000f21670 */
[----:B------:R-:W-:Y:S02]  /*166d0*/  FSEL R98, R98, -INF , !P3 ;  /* 0xff80000062627808 */ /* 0x000fe40005800000 */
[----:B------:R-:W-:Y:S02]  /*166e0*/  FSEL R143, R143, -INF , !P1 ;  /* 0xff8000008f8f7808 */ /* 0x000fe40004800000 */
[----:B------:R-:W-:Y:S02]  /*166f0*/  LOP3.LUT P1, RZ, R16, 0x10, RZ, 0xc0, !PT ;  /* 0x0000001010ff7812 */ /* 0x000fe4000782c0ff */
[----:B------:R-:W-:Y:S02]  /*16700*/  FSEL R99, R99, -INF , !P4 ;  /* 0xff80000063637808 */ /* 0x000fe40006000000 */
        /* <DEDUP_REMOVED lines=51> */
[----:B------:R-:W-:Y:S02]  /*16a40*/  LOP3.LUT P1, RZ, R16, 0x800, RZ, 0xc0, !PT ;  /* 0x0000080010ff7812 */ /* 0x000fe4000782c0ff */
[----:B------:R-:W-:Y:S02]  /*16a50*/  FMNMX.FTZ R106, R152, R3, !PT ;  /* 0x00000003986a7209 */ /* 0x000fe40007810000 */
        /* <DEDUP_REMOVED lines=63> */
[----:B------:R-:W-:Y:S02]  /*16e50*/  FMNMX.FTZ R91, R153, R106, !PT ;  /* 0x0000006a995b7209 */ /* 0x000fe40007810000 */
[----:B------:R-:W-:Y:S02]  /*16e60*/  ISETP.GT.AND P1, PT, R172, 0x88, !P6 ;  /* 0x00000088ac00780c */ /* 0x000fe40007724270 */
[----:B------:R-:W-:Y:S02]  /*16e70*/  FMNMX.FTZ R106, R156, R91, !PT ;  /* 0x0000005b9c6a7209 */ /* 0x000fe40007810000 */
[----:B------:R-:W-:Y:S02]  /*16e80*/  ISETP.LT.OR P1, PT, R171, 0x89, P1 ;  /* 0x00000089ab00780c */ /* 0x000fe40000f21670 */
[----:B------:R-:W-:-:S02]  /*16e90*/  FMNMX.FTZ R91, R157, R106, !PT ;  /* 0x0000006a9d5b7209 */ /* 0x000fc40007810000 */
[----:B------:R-:W-:Y:S02]  /*16ea0*/  FSEL R94, R94, -INF , !P1 ;  /* 0xff8000005e5e7808 */ /* 0x000fe40004800000 */
[----:B------:R-:W-:Y:S02]  /*16eb0*/  FMNMX.FTZ R106, R160, R91, !PT ;  /* 0x0000005ba06a7209 */ /* 0x000fe40007810000 */
[----:B------:R-:W-:Y:S02]  /*16ec0*/  LOP3.LUT P1, RZ, R16, 0x1, RZ, 0xc0, !PT ;  /* 0x0000000110ff7812 */ /* 0x000fe4000782c0ff */
[----:B------:R-:W-:Y:S02]  /*16ed0*/  FMNMX.FTZ R91, R161, R106, !PT ;  /* 0x0000006aa15b7209 */ /* 0x000fe40007810000 */
[----:B------:R-:W-:Y:S02]  /*16ee0*/  ISETP.GT.AND P1, PT, R172, RZ, !P1 ;  /* 0x000000ffac00720c */ /* 0x000fe40004f24270 */
[----:B------:R-:W-:-:S02]  /*16ef0*/  FMNMX.FTZ R106, R164, R91, !PT ;  /* 0x0000005ba46a7209 */ /* 0x000fc40007810000 */
[----:B------:R-:W-:Y:S02]  /*16f00*/  ISETP.LT.OR P1, PT, R171, 0x1, P1 ;  /* 0x00000001ab00780c */ /* 0x000fe40000f21670 */
[----:B------:R-:W-:Y:S02]  /*16f10*/  FMNMX.FTZ R91, R165, R106, !PT ;  /* 0x0000006aa55b7209 */ /* 0x000fe40007810000 */
[----:B------:R-:W-:Y:S02]  /*16f20*/  FSEL R154, R154, -INF , !P1 ;  /* 0xff8000009a9a7808 */ /* 0x000fe40004800000 */
[----:B------:R-:W-:Y:S02]  /*16f30*/  FMNMX.FTZ R106, R136, R91, !PT ;  /* 0x0000005b886a7209 */ /* 0x000fe40007810000 */
[----:B------:R-:W-:Y:S02]  /*16f40*/  FMNMX.FTZ R130, R154, R0, !PT ;  /* 0x000000009a827209 */ /* 0x000fe40007810000 */
[----:B------:R-:W-:-:S02]  /*16f50*/  FMNMX.FTZ R91, R137, R106, !PT ;  /* 0x0000006a895b7209 */ /* 0x000fc40007810000 */
[----:B------:R-:W-:Y:S02]  /*16f60*/  LOP3.LUT P6, RZ, R16, 0x8000000, RZ, 0xc0, !PT ;  /* 0x0800000010ff7812 */ /* 0x000fe400078cc0ff */
[----:B------:R-:W-:Y:S02]  /*16f70*/  FMNMX.FTZ R106, R140, R91, !PT ;  /* 0x0000005b8c6a7209 */ /* 0x000fe40007810000 */
[----:B------:R-:W-:Y:S02]  /*16f80*/  FMNMX.FTZ R130, R155, R130, !PT ;  /* 0x000000829b827209 */ /* 0x000fe40007810000 */
[----:B------:R-:W-:Y:S02]  /*16f90*/  FMNMX.FTZ R91, R141, R106, !PT ;  /* 0x0000006a8d5b7209 */ /* 0x000fe40007810000 */
[----:B------:R-:W-:Y:S02]  /*16fa0*/  ISETP.GT.AND P2, PT, R172, 0x99, !P6 ;  /* 0x00000099ac00780c */ /* 0x000fe40007744270 */
[----:B------:R-:W-:-:S02]  /*16fb0*/  FMNMX.FTZ R106, R144, R91, !PT ;  /* 0x0000005b906a7209 */ /* 0x000fc40007810000 */
[----:B------:R-:W-:Y:S02]  /*16fc0*/  FMNMX.FTZ R130, R223, R130, !PT ;  /* 0x00000082df827209 */ /* 0x000fe40007810000 */
[----:B------:R-:W-:Y:S02]  /*16fd0*/  FMNMX.FTZ R91, R145, R106, !PT ;  /* 0x0000006a915b7209 */ /* 0x000fe40007810000 */
[----:B------:R-:W-:Y:S02]  /*16fe0*/  ISETP.LT.OR P2, PT, R171, 0x9a, P2 ;  /* 0x0000009aab00780c */ /* 0x000fe40001741670 */
        /* <DEDUP_REMOVED lines=11> */
[----:B------:R-:W-:Y:S02]  /*170a0*/  FSEL R103, R103, -INF , !P2 ;  /* 0xff80000067677808 */ /* 0x000fe40005000000 */
        /* <DEDUP_REMOVED lines=23> */
[----:B0-----:R-:W-:-:S04]  /*17220*/  FMNMX.FTZ R91, R114, R91, !PT ;  /* 0x0000005b725b7209 */ /* 0x001fc80007810000 */
[----:B------:R-:W-:Y:S01]  /*17230*/  FSETP.NEU.FTZ.AND P1, PT, R91, -INF , PT ;  /* 0xff8000005b00780b */ /* 0x000fe20003f3d000 */
[----:B------:R-:W-:-:S05]  /*17240*/  FFMA.FTZ R106, R2, R91, -8 ;  /* 0xc1000000026a7423 */ /* 0x000fca000001005b */
[----:B------:R-:W-:-:S05]  /*17250*/  FSEL R106, R106, RZ, P1 ;  /* 0x000000ff6a6a7208 */ /* 0x000fca0000800000 */
        /* <DEDUP_REMOVED lines=79> */
[----:B------:R-:W-:Y:S01]  /*17750*/  FMNMX.FTZ R138, R103, R108, !PT ;  /* 0x0000006c678a7209 */ /* 0x000fe20007810000 */
[C-C-:B------:R-:W-:Y:S01]  /*17760*/  FFMA.FTZ R108, R2.reuse, R112, -R106.reuse ;  /* 0x00000070026c7223 */ /* 0x140fe2000001086a */
[----:B------:R-:W-:-:S01]  /*17770*/  FFMA.FTZ R112, R2, R116, -R106 ;  /* 0x0000007402707223 */ /* 0x000fc2000001086a */
[----:B------:R-:W-:Y:S01]  /*17780*/  FFMA.FTZ R116, R2, R89, -R106 ;  /* 0x0000005902747223 */ /* 0x000fe2000001086a */
[----:B------:R-:W-:Y:S01]  /*17790*/  FSEL R106, R91, RZ, P1 ;  /* 0x000000ff5b6a7208 */ /* 0x000fe20000800000 */
[----:B------:R-:W1:Y:S01]  /*177a0*/  SHFL.BFLY PT, R140, R138, 0x2, 0x1f ;  /* 0x0c401f008a8c7f89 */ /* 0x000e6200000e0000 */
[----:B------:R-:W-:Y:S03]  /*177b0*/  MUFU.EX2 R165, R165 ;  /* 0x000000a500a57308 */ /* 0x000fe60000000800 */
[----:B------:R-:W-:-:S04]  /*177c0*/  FADD.FTZ R3, -R106, R3 ;  /* 0x000000036a037221 */ /* 0x000fc80000010100 */
[----:B------:R-:W-:Y:S01]  /*177d0*/  FMUL.FTZ R3, R2, R3 ;  /* 0x0000000302037220 */ /* 0x000fe20000410000 */
[----:B------:R-:W-:Y:S08]  /*177e0*/  MUFU.EX2 R126, R126 ;  /* 0x0000007e007e7308 */ /* 0x000ff00000000800 */
[----:B------:R-:W2:Y:S01]  /*177f0*/  MUFU.EX2 R3, R3 ;  /* 0x0000000300037308 */ /* 0x000ea20000000800 */
        /* <DEDUP_REMOVED lines=14> */
[----:B------:R-:W-:Y:S01]  /*178e0*/  FSEL R169, R89, RZ, P1 ;  /* 0x000000ff59a97208 */ /* 0x000fe20000800000 */
[C-C-:B------:R-:W-:Y:S01]  /*178f0*/  FFMA.FTZ R138, R2.reuse, R154, -R106.reuse ;  /* 0x0000009a028a7223 */ /* 0x140fe2000001086a */
[----:B------:R-:W-:-:S01]  /*17900*/  FFMA.FTZ R155, R2, R155, -R106 ;  /* 0x0000009b029b7223 */ /* 0x000fc2000001086a */
[C-C-:B------:R-:W-:Y:S01]  /*17910*/  FFMA.FTZ R140, R2.reuse, R223, -R106.reuse ;  /* 0x000000df028c7223 */ /* 0x140fe2000001086a */
[----:B------:R-:W-:-:S01]  /*17920*/  FFMA.FTZ R159, R2, R159, -R106 ;  /* 0x0000009f029f7223 */ /* 0x000fc2000001086a */
[----:B------:R-:W-:Y:S01]  /*17930*/  FADD.FTZ R169, -R169, R0 ;  /* 0x00000000a9a97221 */ /* 0x000fe20000010100 */
[----:B------:R-:W-:-:S01]  /*17940*/  FFMA.FTZ R0, R2, R127, -R106 ;  /* 0x0000007f02007223 */ /* 0x000fc2000001086a */
[----:B------:R-:W-:Y:S01]  /*17950*/  MUFU.EX2 R138, R138 ;  /* 0x0000008a008a7308 */ /* 0x000fe20000000800 */
[----:B0-----:R-:W-:-:S01]  /*17960*/  FFMA.FTZ R142, R2, R162, -R106 ;  /* 0x000000a2028e7223 */ /* 0x001fc2000001086a */
[C---:B------:R-:W-:Y:S01]  /*17970*/  FMUL.FTZ R127, R2.reuse, R169 ;  /* 0x000000a9027f7220 */ /* 0x040fe20000410000 */
        /* <DEDUP_REMOVED lines=35> */
[----:B------:R-:W-:Y:S01]  /*17bb0*/  FFMA.FTZ R103, R2, R103, -R106 ;  /* 0x0000006702677223 */ /* 0x000fe2000001086a */
[----:B--2---:R-:W-:-:S01]  /*17bc0*/  FFMA.FTZ R106, R3, R15, R110 ;  /* 0x0000000f036a7223 */ /* 0x004fc2000001006e */
[----:B------:R-:W2:Y:S01]  /*17bd0*/  MUFU.EX2 R142, R142 ;  /* 0x0000008e008e7308 */ /* 0x000ea20000000800 */
[----:B0-----:R-:W-:-:S02]  /*17be0*/  FFMA.FTZ R14, R127, R14, R138 ;  /* 0x0000000e7f0e7223 */ /* 0x001fc4000001008a */
[----:B------:R-:W-:Y:S02]  /*17bf0*/  FADD.FTZ R15, R153, R106 ;  /* 0x0000006a990f7221 */ /* 0x000fe40000010000 */
[----:B-1----:R-:W-:-:S02]  /*17c00*/  FADD.FTZ R169, R155, R14 ;  /* 0x0000000e9ba97221 */ /* 0x002fc40000010000 */
[----:B------:R-:W-:Y:S01]  /*17c10*/  FADD.FTZ R14, R114, R15 ;  /* 0x0000000f720e7221 */ /* 0x000fe20000010000 */
[----:B------:R-:W0:Y:S01]  /*17c20*/  MUFU.EX2 R163, R163 ;  /* 0x000000a300a37308 */ /* 0x000e220000000800 */
[----:B---3--:R-:W-:-:S02]  /*17c30*/  FADD.FTZ R158, R140, R169 ;  /* 0x000000a98c9e7221 */ /* 0x008fc40000010000 */
[----:B------:R-:W-:-:S04]  /*17c40*/  FADD.FTZ R15, R157, R14 ;  /* 0x0000000e9d0f7221 */ /* 0x000fc80000010000 */
[----:B------:R-:W-:Y:S01]  /*17c50*/  FADD.FTZ R14, R118, R15 ;  /* 0x0000000f760e7221 */ /* 0x000fe20000010000 */
[----:B------:R-:W1:Y:S03]  /*17c60*/  MUFU.EX2 R144, R144 ;  /* 0x0000009000907308 */ /* 0x000e660000000800 */
[----:B------:R-:W-:-:S04]  /*17c70*/  FADD.FTZ R15, R161, R14 ;  /* 0x0000000ea10f7221 */ /* 0x000fc80000010000 */
[----:B------:R-:W-:Y:S01]  /*17c80*/  FADD.FTZ R14, R122, R15 ;  /* 0x0000000f7a0e7221 */ /* 0x000fe20000010000 */
[----:B------:R-:W3:Y:S03]  /*17c90*/  MUFU.EX2 R167, R167 ;  /* 0x000000a700a77308 */ /* 0x000ee60000000800 */
[----:B------:R-:W-:-:S04]  /*17ca0*/  FADD.FTZ R15, R165, R14 ;  /* 0x0000000ea50f7221 */ /* 0x000fc80000010000 */
[----:B------:R-:W-:Y:S01]  /*17cb0*/  FADD.FTZ R14, R126, R15 ;  /* 0x0000000f7e0e7221 */ /* 0x000fe20000010000 */
[----:B------:R4:W-:Y:S08]  /*17cc0*/  MUFU.EX2 R156, R131 ;  /* 0x00000083009c7308 */ /* 0x0009f00000000800 */
[----:B------:R-:W5:Y:S01]  /*17cd0*/  MUFU.EX2 R21, R21 ;  /* 0x0000001500157308 */ /* 0x000f620000000800 */
[----:B----4-:R-:W-:-:S04]  /*17ce0*/  FADD.FTZ R131, R159, R158 ;  /* 0x0000009e9f837221 */ /* 0x010fc80000010000 */
[----:B--2---:R-:W-:-:S03]  /*17cf0*/  FADD.FTZ R158, R142, R131 ;  /* 0x000000838e9e7221 */ /* 0x004fc60000010000 */
[----:B------:R-:W2:Y:S01]  /*17d00*/  MUFU.EX2 R146, R146 ;  /* 0x0000009200927308 */ /* 0x000ea20000000800 */
[----:B0-----:R-:W-:-:S04]  /*17d10*/  FADD.FTZ R131, R163, R158 ;  /* 0x0000009ea3837221 */ /* 0x001fc80000010000 */
[----:B-1----:R-:W-:Y:S01]  /*17d20*/  FADD.FTZ R160, R144, R131 ;  /* 0x0000008390a07221 */ /* 0x002fe20000010000 */
[----:B------:R-:W-:-:S02]  /*17d30*/  FADD.FTZ R131, R137, R14 ;  /* 0x0000000e89837221 */ /* 0x000fc40000010000 */
[----:B------:R-:W0:Y:S01]  /*17d40*/  MUFU.EX2 R139, R139 ;  /* 0x0000008b008b7308 */ /* 0x000e220000000800 */
[----:B---3--:R-:W-:-:S01]  /*17d50*/  FADD.FTZ R160, R167, R160 ;  /* 0x000000a0a7a07221 */ /* 0x008fc20000010000 */
[----:B------:R-:W-:-:S03]  /*17d60*/  FADD.FTZ R162, R130, R131 ;  /* 0x0000008382a27221 */ /* 0x000fc60000010000 */
[----:B-----5:R-:W-:-:S03]  /*17d70*/  FADD.FTZ R15, R21, R160 ;  /* 0x000000a0150f7221 */ /* 0x020fc60000010000 */
        /* <DEDUP_REMOVED lines=8> */
[----:B------:R2:W-:Y:S01]  /*17e00*/  MUFU.EX2 R158, R107 ;  /* 0x0000006b009e7308 */ /* 0x0005e20000000800 */
        /* <DEDUP_REMOVED lines=9> */
[----:B------:R-:W-:-:S01]  /*17ea0*/  FADD.FTZ R107, R149, R164 ;  /* 0x000000a4956b7221 */ /* 0x000fc20000010000 */
[----:B0-----:R-:W-:-:S03]  /*17eb0*/  FADD.FTZ R14, R152, R15 ;  /* 0x0000000f980e7221 */ /* 0x001fc60000010000 */
        /* <DEDUP_REMOVED lines=22> */
[----:B------:R-:W-:Y:S01]  /*18020*/  MUFU.EX2 R133, R133 ;  /* 0x0000008500857308 */ /* 0x000fe20000000800 */
[----:B--2---:R-:W-:-:S07]  /*18030*/  FADD.FTZ R166, R132, R107 ;  /* 0x0000006b84a67221 */ /* 0x004fce0000010000 */
[----:B------:R-:W1:Y:S01]  /*18040*/  MUFU.EX2 R106, R135 ;  /* 0x00000087006a7308 */ /* 0x000e620000000800 */
[----:B0-----:R-:W-:-:S07]  /*18050*/  FADD.FTZ R15, R183, R14 ;  /* 0x0000000eb70f7221 */ /* 0x001fce0000010000 */
[----:B------:R-:W-:Y:S08]  /*18060*/  MUFU.EX2 R104, R104 ;  /* 0x0000006800687308 */ /* 0x000ff00000000800 */
[----:B------:R-:W0:Y:S01]  /*18070*/  MUFU.EX2 R185, R185 ;  /* 0x000000b900b97308 */ /* 0x000e220000000800 */
[----:B-1----:R-:W-:-:S07]  /*18080*/  FADD.FTZ R14, R106, R15 ;  /* 0x0000000f6a0e7221 */ /* 0x002fce0000010000 */
[----:B------:R-:W-:Y:S08]  /*18090*/  MUFU.EX2 R105, R105 ;  /* 0x0000006900697308 */ /* 0x000ff00000000800 */
[----:B------:R-:W1:Y:S01]  /*180a0*/  MUFU.EX2 R187, R187 ;  /* 0x000000bb00bb7308 */ /* 0x000e620000000800 */
[----:B0-----:R-:W-:-:S04]  /*180b0*/  FADD.FTZ R15, R185, R14 ;  /* 0x0000000eb90f7221 */ /* 0x001fc80000010000 */
[----:B------:R-:W-:-:S03]  /*180c0*/  FADD.FTZ R14, R158, R15 ;  /* 0x0000000f9e0e7221 */ /* 0x000fc60000010000 */
[----:B------:R-:W-:Y:S08]  /*180d0*/  MUFU.EX2 R109, R109 ;  /* 0x0000006d006d7308 */ /* 0x000ff00000000800 */
[----:B------:R0:W2:Y:S01]  /*180e0*/  MUFU.EX2 R160, R111 ;  /* 0x0000006f00a07308 */ /* 0x0000a20000000800 */
[----:B-1----:R-:W-:-:S07]  /*180f0*/  FADD.FTZ R15, R187, R14 ;  /* 0x0000000ebb0f7221 */ /* 0x002fce0000010000 */
[----:B------:R-:W-:Y:S01]  /*18100*/  MUFU.EX2 R108, R108 ;  /* 0x0000006c006c7308 */ /* 0x000fe20000000800 */
[----:B0-----:R-:W-:-:S04]  /*18110*/  FADD.FTZ R111, R133, R166 ;  /* 0x000000a6856f7221 */ /* 0x001fc80000010000 */
[----:B------:R-:W-:-:S03]  /*18120*/  FADD.FTZ R166, R104, R111 ;  /* 0x0000006f68a67221 */ /* 0x000fc60000010000 */
[----:B------:R-:W0:Y:S01]  /*18130*/  MUFU.EX2 R217, R217 ;  /* 0x000000d900d97308 */ /* 0x000e220000000800 */
[----:B------:R-:W-:-:S01]  /*18140*/  FADD.FTZ R111, R105, R166 ;  /* 0x000000a6696f7221 */ /* 0x000fc20000010000 */
[----:B--2---:R-:W-:-:S03]  /*18150*/  FADD.FTZ R14, R160, R15 ;  /* 0x0000000fa00e7221 */ /* 0x004fc60000010000 */
[----:B------:R-:W-:-:S03]  /*18160*/  FADD.FTZ R166, R102, R111 ;  /* 0x0000006f66a67221 */ /* 0x000fc60000010000 */
[----:B------:R-:W-:Y:S01]  /*18170*/  MUFU.EX2 R113, R113 ;  /* 0x0000007100717308 */ /* 0x000fe20000000800 */
[----:B------:R-:W-:-:S07]  /*18180*/  FADD.FTZ R111, R109, R166 ;  /* 0x000000a66d6f7221 */ /* 0x000fce0000010000 */
        /* <DEDUP_REMOVED lines=14> */
[----:B------:R-:W2:Y:S01]  /*18270*/  MUFU.EX2 R116, R116 ;  /* 0x0000007400747308 */ /* 0x000ea20000000800 */
[----:B------:R-:W-:-:S04]  /*18280*/  FADD.FTZ R20, R112, R111 ;  /* 0x0000006f70147221 */ /* 0x000fc80000010000 */
[----:B------:R-:W-:-:S03]  /*18290*/  FADD.FTZ R111, R117, R20 ;  /* 0x00000014756f7221 */ /* 0x000fc60000010000 */
[----:B------:R-:W3:Y:S01]  /*182a0*/  MUFU.EX2 R92, R92 ;  /* 0x0000005c005c7308 */ /* 0x000ee20000000800 */
[----:B0-----:R-:W-:-:S01]  /*182b0*/  FADD.FTZ R111, R88, R111 ;  /* 0x0000006f586f7221 */ /* 0x001fc20000010000 */
[----:B-1----:R-:W-:-:S04]  /*182c0*/  FADD.FTZ R14, R90, R15 ;  /* 0x0000000f5a0e7221 */ /* 0x002fc80000010000 */
[----:B------:R-:W-:Y:S02]  /*182d0*/  FADD.FTZ R15, R107, R14 ;  /* 0x0000000e6b0f7221 */ /* 0x000fe40000010000 */
[----:B------:R-:W0:Y:S01]  /*182e0*/  MUFU.EX2 R94, R94 ;  /* 0x0000005e005e7308 */ /* 0x000e220000000800 */
[----:B--2---:R-:W-:-:S07]  /*182f0*/  FADD.FTZ R111, R116, R111 ;  /* 0x0000006f746f7221 */ /* 0x004fce0000010000 */
        /* <DEDUP_REMOVED lines=24> */
.L_x_9240:
[----:B------:R-:W-:Y:S01]  /*18480*/  F2FP.SATFINITE.E4M3.F32.PACK_AB_MERGE_C R0, R0, R123, RZ ;  /* 0x0000007b0000723e */ /* 0x000fe200048070ff */
[-C--:B------:R-:W-:Y:S01]  /*18490*/  FMUL.FTZ R24, R24, R3.reuse ;  /* 0x0000000318187220 */ /* 0x080fe20000410000 */
[----:B------:R-:W-:Y:S01]  /*184a0*/  ISETP.GT.AND P1, PT, R12, R206, PT ;  /* 0x000000ce0c00720c */ /* 0x000fe20003f24270 */
[----:B------:R-:W-:Y:S01]  /*184b0*/  FMUL.FTZ R25, R25, R3 ;  /* 0x0000000319197220 */ /* 0x000fe20000410000 */
[----:B------:R-:W-:Y:S01]  /*184c0*/  F2FP.SATFINITE.E4M3.F32.PACK_AB_MERGE_C R177, R154, R151, R0 ;  /* 0x000000979ab1723e */ /* 0x000fe20004807000 */
[----:B------:R-:W-:Y:S01]  /*184d0*/  IMAD R0, R190, 0x8, R17 ;  /* 0x00000008be007824 */ /* 0x000fe200078e0211 */
[----:B------:R-:W-:Y:S01]  /*184e0*/  F2FP.SATFINITE.E4M3.F32.PACK_AB_MERGE_C R140, R159, R140, RZ ;  /* 0x0000008c9f8c723e */ /* 0x000fe200048070ff */
[----:B------:R-:W-:Y:S01]  /*184f0*/  FMUL.FTZ R28, R28, R3 ;  /* 0x000000031c1c7220 */ /* 0x000fe20000410000 */
[----:B------:R-:W-:Y:S01]  /*18500*/  F2FP.SATFINITE.E4M3.F32.PACK_AB_MERGE_C R139, R148, R139, RZ ;  /* 0x0000008b948b723e */ /* 0x000fe200048070ff */
[----:B------:R-:W-:Y:S01]  /*18510*/  VIADD R0, R0, 0x22860 ;  /* 0x0002286000007836 */ /* 0x000fe20000000000 */
[----:B------:R-:W-:Y:S01]  /*18520*/  F2FP.SATFINITE.E4M3.F32.PACK_AB_MERGE_C R106, R106, R183, RZ ;  /* 0x000000b76a6a723e */ /* 0x000fe200048070ff */
[----:B------:R-:W-:Y:S01]  /*18530*/  FMUL.FTZ R29, R29, R3 ;  /* 0x000000031d1d7220 */ /* 0x000fe20000410000 */
[----:B------:R-:W-:Y:S01]  /*18540*/  F2FP.SATFINITE.E4M3.F32.PACK_AB_MERGE_C R160, R160, R187, RZ ;  /* 0x000000bba0a0723e */ /* 0x000fe200048070ff */
[-C--:B------:R-:W-:Y:S01]  /*18550*/  FMUL.FTZ R32, R32, R3.reuse ;  /* 0x0000000320207220 */ /* 0x080fe20000410000 */
[----:B------:R-:W-:Y:S01]  /*18560*/  PRMT R0, R192, 0x654, R0 ;  /* 0x00000654c0007816 */ /* 0x000fe20000000000 */
[-C--:B------:R-:W-:Y:S01]  /*18570*/  FMUL.FTZ R33, R33, R3.reuse ;  /* 0x0000000321217220 */ /* 0x080fe20000410000 */
[----:B------:R-:W-:Y:S01]  /*18580*/  F2FP.SATFINITE.E4M3.F32.PACK_AB_MERGE_C R140, R155, R138, R140 ;  /* 0x0000008a9b8c723e */ /* 0x000fe2000480708c */
[----:B------:R-:W-:Y:S01]  /*18590*/  FMUL.FTZ R36, R36, R3 ;  /* 0x0000000324247220 */ /* 0x000fe20000410000 */
[----:B------:R-:W-:Y:S01]  /*185a0*/  F2FP.SATFINITE.E4M3.F32.PACK_AB_MERGE_C R139, R146, R21, R139 ;  /* 0x00000015928b723e */ /* 0x000fe2000480708b */
[----:B------:R0:W-:Y:S01]  /*185b0*/  SYNCS.ARRIVE.TRANS64.RED.A1T0 RZ, [R0+URZ], RZ ;  /* 0x000000ff00ff79a7 */ /* 0x0001e2000810043f */
        /* <DEDUP_REMOVED lines=95> */
[----:B------:R-:W-:Y:S01]  /*18bb0*/  IMAD.MOV.U32 R181, RZ, RZ, R139 ;  /* 0x000000ffffb57224 */ /* 0x000fe200078e008b */
[----:B------:R-:W-:Y:S06]  /*18bc0*/  @P1 BRA `(.L_x_9241) ;  /* 0xffffffb400641947 */ /* 0x000fec000383ffff */
[----:B------:R-:W-:Y:S02]  /*18bd0*/  IMAD.MOV.U32 R0, RZ, RZ, R89 ;  /* 0x000000ffff007224 */ /* 0x000fe400078e0059 */
[----:B------:R-:W-:Y:S02]  /*18be0*/  IMAD.MOV.U32 R3, RZ, RZ, R91 ;  /* 0x000000ffff037224 */ /* 0x000fe400078e005b */
[----:B------:R-:W-:Y:S02]  /*18bf0*/  IMAD.MOV.U32 R190, RZ, RZ, R215 ;  /* 0x000000ffffbe7224 */ /* 0x000fe400078e00d7 */
[----:B------:R-:W-:-:S07]  /*18c00*/  IMAD.MOV.U32 R192, RZ, RZ, R216 ;  /* 0x000000ffffc07224 */ /* 0x000fce00078e00d8 */
.L_x_9221:
[----:B------:R-:W0:Y:S01]  /*18c10*/  LDC R20, c[0x0][0x448] ;  /* 0x00011200ff147b82 */ /* 0x000e220000000800 */
[----:B------:R-:W-:Y:S02]  /*18c20*/  LOP3.LUT R22, R22, 0xfffffff7, RZ, 0xc0, !PT ;  /* 0xfffffff716167812 */ /* 0x000fe400078ec0ff */
[----:B------:R-:W-:Y:S02]  /*18c30*/  R2UR UR4, R13 ;  /* 0x000000000d0472ca */ /* 0x000fe400000e0000 */
[----:B------:R-:W-:-:S03]  /*18c40*/  IADD3 R89, R199, 0x1, -R197 ;  /* 0x00000001c7597810 */ /* 0x000fc60007ffe8c5 */
[----:B------:R-:W1:Y:S01]  /*18c50*/  LDC R90, c[0x0][0x9e4] ;  /* 0x00027900ff5a7b82 */ /* 0x000e620000000800 */
[----:B0-----:R-:W-:Y:S01]  /*18c60*/  ISETP.NE.AND P1, PT, R20, 0x1, PT ;  /* 0x000000011400780c */ /* 0x001fe20003f25270 */
[----:B------:R-:W-:-:S12]  /*18c70*/  VIADD R20, R202, 0x7f ;  /* 0x0000007fca147836 */ /* 0x000fd80000000000 */
[----:B------:R-:W0:Y:S01]  /*18c80*/  @P1 LDC R21, c[0x0][0x44c] ;  /* 0x00011300ff151b82 */ /* 0x000e220000000800 */
[----:B------:R-:W-:-:S04]  /*18c90*/  @P1 LOP3.LUT R22, R22, 0x8, RZ, 0xfc, !PT ;  /* 0x0000000816161812 */ /* 0x000fc800078efcff */
[----:B------:R-:W-:-:S03]  /*18ca0*/  LOP3.LUT R22, R22, 0xffffffef, RZ, 0xc0, !PT ;  /* 0xffffffef16167812 */ /* 0x000fc600078ec0ff */
[----:B------:R-:W2:Y:S01]  /*18cb0*/  @P1 LDC R88, c[0x0][0x450] ;  /* 0x00011400ff581b82 */ /* 0x000ea20000000800 */
[----:B0-----:R-:W-:-:S05]  /*18cc0*/  @P1 IMAD.HI.U32 R21, R20, R21, RZ ;  /* 0x0000001514151227 */ /* 0x001fca00078e00ff */
[----:B--2---:R-:W-:Y:S02]  /*18cd0*/  @P1 SHF.R.U32.HI R20, RZ, R88, R21 ;  /* 0x00000058ff141219 */ /* 0x004fe40000011615 */
[----:B-1----:R-:W-:-:S03]  /*18ce0*/  ISETP.GE.AND P1, PT, R90, 0x1, PT ;  /* 0x000000015a00780c */ /* 0x002fc60003f26270 */
[----:B------:R-:W-:-:S04]  /*18cf0*/  IMAD.IADD R20, R89, 0x1, R20 ;  /* 0x0000000159147824 */ /* 0x000fc800078e0214 */
[----:B------:R-:W-:-:S06]  /*18d00*/  VIADD R88, R20, -UR4 ;  /* 0x8000000414587c36 */ /* 0x000fcc0008000000 */
        /* <DEDUP_REMOVED lines=13> */
.L_x_9244:
[----:B------:R-:W-:-:S13]  /*18de0*/  ISETP.NE.AND P1, PT, R90, 0x1, PT ;  /* 0x000000015a00780c */ /* 0x000fda0003f25270 */
[----:B------:R-:W0:Y:S02]  /*18df0*/  @P1 LDC.64 R20, c[0x0][0x9e8] ;  /* 0x00027a00ff141b82 */ /* 0x000e240000000a00 */
[----:B0-----:R-:W-:-:S05]  /*18e00*/  @P1 IMAD.HI.U32 R20, R89, R20, RZ ;  /* 0x0000001459141227 */ /* 0x001fca00078e00ff */
[----:B------:R-:W-:-:S07]  /*18e10*/  @P1 SHF.R.U32.HI R89, RZ, R21, R20 ;  /* 0x00000015ff591219 */ /* 0x000fce0000011614 */
.L_x_9245:
[----:B------:R-:W-:Y:S05]  /*18e20*/  BSYNC B0 ;  /* 0x0000000000007941 */ /* 0x000fea0003800000 */
.L_x_9243:
[----:B------:R-:W-:-:S05]  /*18e30*/  IMAD R89, R89, R90, RZ ;  /* 0x0000005a59597224 */ /* 0x000fca00078e02ff */
[----:B------:R-:W-:-:S07]  /*18e40*/  VIMNMX R88, R88, R89, !PT ;  /* 0x0000005958587248 */ /* 0x000fce0007fe0100 */
.L_x_9242:
[----:B------:R-:W-:-:S04]  /*18e50*/  VIADD R88, R88, 0x9f ;  /* 0x0000009f58587836 */ /* 0x000fc80000000000 */
[----:B------:R-:W-:-:S05]  /*18e60*/  IMAD.HI R88, R88, 0x66666667, RZ ;  /* 0x6666666758587827 */ /* 0x000fca00078e02ff */
[----:B------:R-:W-:-:S04]  /*18e70*/  SHF.R.U32.HI R21, RZ, 0x1f, R88 ;  /* 0x0000001fff157819 */ /* 0x000fc80000011658 */
[----:B------:R-:W-:-:S04]  /*18e80*/  LEA.HI.SX32 R206, R88, R21, 0x1a ;  /* 0x0000001558ce7211 */ /* 0x000fc800078fd2ff */
[----:B------:R-:W-:-:S04]  /*18e90*/  VIMNMX R206, R205, R206, !PT ;  /* 0x000000cecdce7248 */ /* 0x000fc80007fe0100 */
[----:B------:R-:W-:-:S13]  /*18ea0*/  ISETP.GE.AND P1, PT, R12, R206, PT ;  /* 0x000000ce0c00720c */ /* 0x000fda0003f26270 */
[----:B------:R-:W-:Y:S05]  /*18eb0*/  @!P1 BRA `(.L_x_9246) ;  /* 0x0000002c00789947 */ /* 0x000fea0003800000 */
[----:B------:R-:W-:Y:S02]  /*18ec0*/  IMAD.MOV.U32 R215, RZ, RZ, R0 ;  /* 0x000000ffffd77224 */ /* 0x000fe400078e0000 */
[----:B------:R-:W-:Y:S02]  /*18ed0*/  IMAD.MOV.U32 R216, RZ, RZ, R3 ;  /* 0x000000ffffd87224 */ /* 0x000fe400078e0003 */
[----:B------:R-:W-:Y:S02]  /*18ee0*/  IMAD.MOV.U32 R224, RZ, RZ, R192 ;  /* 0x000000ffffe07224 */ /* 0x000fe400078e00c0 */
[----:B------:R-:W-:-:S07]  /*18ef0*/  IMAD.MOV.U32 R217, RZ, RZ, R190 ;  /* 0x000000ffffd97224 */ /* 0x000fce00078e00be */
.L_x_9258:
        /* <DEDUP_REMOVED lines=8> */
.L_x_9248:
[----:B------:R-:W-:Y:S01]  /*18f80*/  VIADD R0, R217, 0x1 ;  /* 0x00000001d9007836 */ /* 0x000fe20000000000 */
[----:B------:R-:W-:-:S04]  /*18f90*/  SHF.L.U32 R3, R192, 0x1f, RZ ;  /* 0x0000001fc0037819 */ /* 0x000fc800000006ff */
[----:B------:R-:W-:-:S04]  /*18fa0*/  ISETP.NE.AND P2, PT, R0, 0x2, PT ;  /* 0x000000020000780c */ /* 0x000fc80003f45270 */
[----:B------:R-:W-:-:S05]  /*18fb0*/  SEL R0, R0, RZ, P2 ;  /* 0x000000ff00007207 */ /* 0x000fca0001000000 */
[----:B------:R-:W-:-:S04]  /*18fc0*/  IMAD R0, R0, 0x8, R17 ;  /* 0x0000000800007824 */ /* 0x000fc800078e0211 */
[----:B------:R0:W1:Y:S01]  /*18fd0*/  SYNCS.PHASECHK.TRANS64.TRYWAIT P2, [R0+URZ+0x22830], R3 ;  /* 0x02283003000075a7 */ /* 0x000062000804017f */
[----:B------:R-:W-:Y:S05]  /*18fe0*/  @!P0 BRA `(.L_x_9249) ;  /* 0x0000000000048947 */ /* 0x000fea0003800000 */
[----:B------:R-:W-:Y:S01]  /*18ff0*/  BPT.TRAP 0x1 ;  /* 0x000000040000795c */ /* 0x000fe20000300000 */
.L_x_9249:
[----:B------:R-:W-:Y:S04]  /*19000*/  BSSY B0, `(.L_x_9247) ;  /* 0x0000004000007945 */ /* 0x000fe80003800000 */
[----:B-1----:R-:W-:Y:S05]  /*19010*/  @P2 BRA `(.L_x_9250) ;  /* 0x0000000000082947 */ /* 0x002fea0003800000 */
[----:B------:R-:W1:Y:S02]  /*19020*/  SYNCS.PHASECHK.TRANS64.TRYWAIT P2, [R0+URZ+0x22830], R3 ;  /* 0x02283003000075a7 */ /* 0x000e64000804017f */
[----:B-1----:R-:W-:Y:S05]  /*19030*/  @!P2 BRA `(.L_x_9251) ;  /* 0x0000016c0090a947 */ /* 0x002fea0003800000 */
.L_x_9250:
[----:B------:R-:W-:Y:S05]  /*19040*/  BSYNC B0 ;  /* 0x0000000000007941 */ /* 0x000fea0003800000 */
.L_x_9247:
        /* <DEDUP_REMOVED lines=24> */
[C---:B------:R-:W-:Y:S01]  /*191d0*/  VIADD R20, R88.reuse, 0x2 ;  /* 0x0000000258147836 */ /* 0x040fe20000000000 */
[----:B------:R-:W-:Y:S01]  /*191e0*/  R2UR UR39, R21 ;  /* 0x00000000152772ca */ /* 0x000fe200000e0000 */
[----:B------:R-:W-:Y:S01]  /*191f0*/  VIADD R94, R88, 0x4 ;  /* 0x00000004585e7836 */ /* 0x000fe20000000000 */
[----:B------:R-:W-:Y:S01]  /*19200*/  R2UR UR36, R10 ;  /* 0x000000000a2472ca */ /* 0x000fe200000e0000 */
[----:B------:R-:W-:Y:S01]  /*19210*/  IMAD.MOV.U32 R89, RZ, RZ, 0x40000040 ;  /* 0x40000040ff597424 */ /* 0x000fe200078e00ff */
[----:B0-----:R-:W-:-:S02]  /*19220*/  SHF.R.U32.HI R3, RZ, 0x7, R3 ;  /* 0x00000007ff037819 */ /* 0x001fc40000011603 */
[----:B------:R-:W-:Y:S02]  /*19230*/  R2UR UR37, R11 ;  /* 0x000000000b2572ca */ /* 0x000fe400000e0000 */
[----:B------:R-:W-:Y:S01]  /*19240*/  R2UR UR8, R90 ;  /* 0x000000005a0872ca */ /* 0x000fe200000e0000 */
[----:B------:R-:W-:Y:S01]  /*19250*/  VIADD R3, R3, 0x8 ;  /* 0x0000000803037836 */ /* 0x000fe20000000000 */
[----:B------:R-:W-:Y:S01]  /*19260*/  R2UR UR51, R91 ;  /* 0x000000005b3372ca */ /* 0x000fe200000e0000 */
[----:B------:R-:W-:Y:S01]  /*19270*/  VIADD R90, R88, 0x202 ;  /* 0x00000202585a7836 */ /* 0x000fe20000000000 */
[----:B------:R-:W-:Y:S01]  /*19280*/  R2UR UR6, R92 ;  /* 0x000000005c0672ca */ /* 0x000fe200000e0000 */
[----:B------:R-:W-:Y:S01]  /*19290*/  VIADD R92, R88, 0x102 ;  /* 0x00000102585c7836 */ /* 0x000fe20000000000 */
[----:B------:R0:W-:Y:S01]  /*192a0*/  BAR.SYNC.DEFER_BLOCKING R3, 0x100 ;  /* 0x000400030000751d */ /* 0x0001e20000010000 */
[----:B------:R-:W-:Y:S02]  /*192b0*/  R2UR UR7, R93 ;  /* 0x000000005d0772ca */ /* 0x000fe400000e0000 */
[----:B------:R-:W-:Y:S01]  /*192c0*/  R2UR UR50, R90 ;  /* 0x000000005a3272ca */ /* 0x000fe200000e0000 */
[----:B------:R-:W-:Y:S01]  /*192d0*/  VIADD R90, R88, 0x402 ;  /* 0x00000402585a7836 */ /* 0x000fe20000000000 */
[----:B------:R-:W-:-:S02]  /*192e0*/  R2UR UR48, R10 ;  /* 0x000000000a3072ca */ /* 0x000fc400000e0000 */
[----:B------:R-:W-:Y:S02]  /*192f0*/  R2UR UR49, R11 ;  /* 0x000000000b3172ca */ /* 0x000fe400000e0000 */
[----:B------:R-:W-:Y:S02]  /*19300*/  R2UR UR46, R92 ;  /* 0x000000005c2e72ca */ /* 0x000fe400000e0000 */
[----:B------:R-:W-:Y:S02]  /*19310*/  R2UR UR47, R93 ;  /* 0x000000005d2f72ca */ /* 0x000fe400000e0000 */
[----:B------:R-:W-:Y:S01]  /*19320*/  MOV R92, UR51 ;  /* 0x00000033005c7c02 */ /* 0x000fe20008000f00 */
[----:B------:R-:W-:Y:S01]  /*19330*/  UMOV UR51, UR7 ;  /* 0x0000000700337c82 */ /* 0x000fe20008000000 */
[----:B------:R-:W-:Y:S01]  /*19340*/  R2UR UR4, R20 ;  /* 0x00000000140472ca */ /* 0x000fe200000e0000 */
[----:B------:R-:W-:Y:S01]  /*19350*/  VIADD R20, R88, 0x302 ;  /* 0x0000030258147836 */ /* 0x000fe20000000000 */
[----:B------:R-:W-:Y:S01]  /*19360*/  MOV R93, UR50 ;  /* 0x00000032005d7c02 */ /* 0x000fe20008000f00 */
[----:B------:R-:W-:Y:S01]  /*19370*/  UMOV UR50, UR6 ;  /* 0x0000000600327c82 */ /* 0x000fe20008000000 */
[----:B------:R-:W-:Y:S01]  /*19380*/  R2UR UR58, R90 ;  /* 0x000000005a3a72ca */ /* 0x000fe200000e0000 */
[----:B------:R-:W-:Y:S01]  /*19390*/  VIADD R90, R88, 0x204 ;  /* 0x00000204585a7836 */ /* 0x000fe20000000000 */
[----:B------:R-:W-:Y:S01]  /*193a0*/  R2UR UR54, R20 ;  /* 0x00000000143672ca */ /* 0x000fe200000e0000 */
[----:B------:R-:W-:Y:S01]  /*193b0*/  VIADD R20, R88, 0x104 ;  /* 0x0000010458147836 */ /* 0x000fe20000000000 */
[C---:B------:R-:W-:Y:S01]  /*193c0*/  R2UR UR9, R91.reuse ;  /* 0x000000005b0972ca */ /* 0x040fe200000e0000 */
[----:B------:R-:W-:Y:S01]  /*193d0*/  WARPGROUP.ARRIVE ;  /* 0x00000000000079c5 */ /* 0x000fe20000000000 */
[----:B------:R-:W-:Y:S01]  /*193e0*/  R2UR UR14, R90 ;  /* 0x000000005a0e72ca */ /* 0x000fe200000e0000 */
[----:B------:R-:W-:Y:S01]  /*193f0*/  VIADD R90, R88, 0x404 ;  /* 0x00000404585a7836 */ /* 0x000fe20000000000 */
[----:B------:R-:W-:Y:S01]  /*19400*/  R2UR UR10, R20 ;  /* 0x00000000140a72ca */ /* 0x000fe200000e0000 */
[----:B------:R-:W-:Y:S01]  /*19410*/  VIADD R20, R88, 0x304 ;  /* 0x0000030458147836 */ /* 0x000fe20000000000 */
[----:B------:R-:W-:Y:S01]  /*19420*/  R2UR UR6, R94 ;  /* 0x000000005e0672ca */ /* 0x000fe200000e0000 */
[----:B------:R-:W-:Y:S01]  /*19430*/  QGMMA.64x32x32.F32.E4M3.E4M3 R152, gdesc[UR28], RZ, !UPT, gsb0 ;  /* 0x006000001c9879f3 */ /* 0x000fe2000c0008ff */
[----:B------:R-:W-:Y:S01]  /*19440*/  R2UR UR22, R90 ;  /* 0x000000005a1672ca */ /* 0x000fe200000e0000 */
[----:B------:R-:W-:Y:S01]  /*19450*/  VIADD R94, R88, 0x6 ;  /* 0x00000006585e7836 */ /* 0x000fe20000000000 */
[----:B------:R-:W-:Y:S01]  /*19460*/  R2UR UR18, R20 ;  /* 0x00000000141272ca */ /* 0x000fe200000e0000 */
[C---:B------:R-:W-:Y:S01]  /*19470*/  VIADD R20, R88.reuse, 0x106 ;  /* 0x0000010658147836 */ /* 0x040fe20000000000 */
[C---:B------:R-:W-:Y:S01]  /*19480*/  R2UR UR59, R91.reuse ;  /* 0x000000005b3b72ca */ /* 0x040fe200000e0000 */
[----:B------:R-:W-:Y:S01]  /*19490*/  VIADD R90, R88, 0x206 ;  /* 0x00000206585a7836 */ /* 0x000fe20000000000 */
[----:B------:R-:W-:-:S02]  /*194a0*/  R2UR UR15, R91 ;  /* 0x000000005b0f72ca */ /* 0x000fc400000e0000 */
[----:B------:R-:W-:Y:S01]  /*194b0*/  R2UR UR30, R20 ;  /* 0x00000000141e72ca */ /* 0x000fe200000e0000 */
[C---:B------:R-:W-:Y:S01]  /*194c0*/  VIADD R20, R88.reuse, 0x306 ;  /* 0x0000030658147836 */ /* 0x040fe20000000000 */
[----:B------:R-:W-:Y:S01]  /*194d0*/  R2UR UR23, R91 ;  /* 0x000000005b1772ca */ /* 0x000fe200000e0000 */
[----:B------:R-:W-:Y:S01]  /*194e0*/  VIADD R88, R88, 0x406 ;  /* 0x0000040658587836 */ /* 0x000fe20000000000 */
[----:B------:R-:W-:Y:S01]  /*194f0*/  R2UR UR44, R10 ;  /* 0x000000000a2c72ca */ /* 0x000fe200000e0000 */
[----:B------:R-:W-:Y:S01]  /*19500*/  IMAD.MOV.U32 R91, RZ, RZ, 0x40000040 ;  /* 0x40000040ff5b7424 */ /* 0x000fe200078e00ff */
[----:B------:R-:W-:Y:S02]  /*19510*/  R2UR UR45, R11 ;  /* 0x000000000b2d72ca */ /* 0x000fe400000e0000 */
[----:B------:R-:W-:Y:S02]  /*19520*/  R2UR UR7, R95 ;  /* 0x000000005f0772ca */ /* 0x000fe400000e0000 */
[----:B------:R-:W-:-:S02]  /*19530*/  R2UR UR26, R94 ;  /* 0x000000005e1a72ca */ /* 0x000fc400000e0000 */
[----:B------:R-:W-:Y:S02]  /*19540*/  R2UR UR27, R95 ;  /* 0x000000005f1b72ca */ /* 0x000fe400000e0000 */
[----:B------:R-:W-:Y:S02]  /*19550*/  R2UR UR42, R88 ;  /* 0x00000000582a72ca */ /* 0x000fe400000e0000 */
[----:B------:R-:W-:Y:S02]  /*19560*/  R2UR UR43, R89 ;  /* 0x00000000592b72ca */ /* 0x000fe400000e0000 */
[----:B0-----:R-:W-:Y:S01]  /*19570*/  MOV R3, UR47 ;  /* 0x0000002f00037c02 */ /* 0x001fe20008000f00 */
        /* <DEDUP_REMOVED lines=19> */
[----:B------:R-:W-:Y:S01]  /*196b0*/  R2UR UR13, R7 ;  /* 0x00000000070d72ca */ /* 0x000fe200000e0000 */
[----:B------:R-:W-:Y:S02]  /*196c0*/  WARPGROUP.DEPBAR.LE gsb0, 0x0 ;  /* 0x00008000000079c5 */ /* 0x000fe40000010000 */
[----:B------:R-:W-:Y:S01]  /*196d0*/  WARPGROUP.ARRIVE ;  /* 0x00000000000079c5 */ /* 0x000fe20000000000 */
[----:B------:R-:W-:Y:S02]  /*196e0*/  R2UR UR19, R21 ;  /* 0x00000000151372ca */ /* 0x000fe400000e0000 */
[----:B------:R-:W-:Y:S02]  /*196f0*/  R2UR UR16, R6 ;  /* 0x00000000061072ca */ /* 0x000fe400000e0000 */
[----:B------:R-:W-:Y:S01]  /*19700*/  R2UR UR17, R7 ;  /* 0x00000000071172ca */ /* 0x000fe200000e0000 */
[----:B------:R-:W-:Y:S01]  /*19710*/  QGMMA.64x32x32.F32.E4M3.E4M3 R136, gdesc[UR32], RZ, !UPT, gsb0 ;  /* 0x00600000208879f3 */ /* 0x000fe2000c0008ff */
[----:B------:R-:W-:-:S02]  /*19720*/  R2UR UR34, R90 ;  /* 0x000000005a2272ca */ /* 0x000fc400000e0000 */
[----:B------:R-:W-:Y:S02]  /*19730*/  R2UR UR35, R91 ;  /* 0x000000005b2372ca */ /* 0x000fe400000e0000 */
        /* <DEDUP_REMOVED lines=86> */
.L_x_9253:
[----:B------:R-:W-:Y:S01]  /*19ca0*/  SHF.L.U32 R0, R224, 0x1f, RZ ;  /* 0x0000001fe0007819 */ /* 0x000fe200000006ff */
[----:B------:R-:W-:-:S04]  /*19cb0*/  IMAD R3, R217, 0x8, R17 ;  /* 0x00000008d9037824 */ /* 0x000fc800078e0211 */
[----:B------:R0:W1:Y:S01]  /*19cc0*/  SYNCS.PHASECHK.TRANS64.TRYWAIT P1, [R3+URZ+0x22850], R0 ;  /* 0x02285000030075a7 */ /* 0x000062000802017f */
[----:B------:R-:W-:Y:S05]  /*19cd0*/  @!P0 BRA `(.L_x_9254) ;  /* 0x0000000000048947 */ /* 0x000fea0003800000 */
[----:B------:R-:W-:Y:S01]  /*19ce0*/  BPT.TRAP 0x1 ;  /* 0x000000040000795c */ /* 0x000fe20000300000 */
.L_x_9254:
[----:B-1----:R-:W-:Y:S05]  /*19cf0*/  @P1 BRA `(.L_x_9252) ;  /* 0x0000000000081947 */ /* 0x002fea0003800000 */
[----:B------:R-:W1:Y:S02]  /*19d00*/  SYNCS.PHASECHK.TRANS64.TRYWAIT P1, [R3+URZ+0x22850], R0 ;  /* 0x02285000030075a7 */ /* 0x000e64000802017f */
[----:B-1----:R-:W-:Y:S05]  /*19d10*/  @!P1 BRA `(.L_x_9255) ;  /* 0x00000160006c9947 */ /* 0x002fea0003800000 */
.L_x_9252:
        /* <DEDUP_REMOVED lines=13> */
[----:B0-----:R-:W-:-:S04]  /*19df0*/  SHF.R.U32.HI R221, RZ, 0x7, R221 ;  /* 0x00000007ffdd7819 */ /* 0x001fc800000116dd */
[----:B------:R-:W-:Y:S01]  /*19e00*/  IADD3 R3, -R221, 0xb, RZ ;  /* 0x0000000bdd037810 */ /* 0x000fe20007ffe1ff */
        /* <DEDUP_REMOVED lines=23> */
[----:B------:R-:W-:Y:S01]  /*19f80*/  R2UR UR7, R21 ;  /* 0x00000000150772ca */ /* 0x000fe200000e0000 */
[----:B------:R-:W-:Y:S02]  /*19f90*/  WARPGROUP.DEPBAR.LE gsb0, 0x0 ;  /* 0x00008000000079c5 */ /* 0x000fe40000010000 */
[----:B------:R-:W-:-:S10]  /*19fa0*/  WARPGROUP.ARRIVE ;  /* 0x00000000000079c5 */ /* 0x000fd40000000000 */
[----:B------:R-:W-:Y:S03]  /*19fb0*/  QGMMA.64x128x32.F32.E4M3.E4M3 R24, R168, gdesc[UR4], R24, gsb0 ;  /* 0x01e00004a8187df3 */ /* 0x000fe60008000818 */
[----:B------:R-:W-:Y:S02]  /*19fc0*/  WARPGROUP.DEPBAR.LE gsb0, 0x0 ;  /* 0x00008000000079c5 */ /* 0x000fe40000010000 */
[----:B------:R0:W-:Y:S06]  /*19fd0*/  BAR.ARV R3, 0x100 ;  /* 0x000400030000751d */ /* 0x0001ec0000002000 */
[----:B------:R-:W-:Y:S05]  /*19fe0*/  @!P0 BRA `(.L_x_9256) ;  /* 0x0000000000048947 */ /* 0x000fea0003800000 */
[----:B------:R-:W-:Y:S01]  /*19ff0*/  BPT.TRAP 0x1 ;  /* 0x000000040000795c */ /* 0x000fe20000300000 */
.L_x_9256:
[----:B------:R-:W-:Y:S01]  /*1a000*/  FMNMX.FTZ R0, R152, R216, !PT ;  /* 0x000000d898007209 */ /* 0x000fe20007810000 */
[----:B------:R-:W1:Y:S03]  /*1a010*/  S2R R221, SR_CgaCtaId ;  /* 0x0000000000dd7919 */ /* 0x000e660000008800 */
[----:B0-----:R-:W-:Y:S02]  /*1a020*/  FMNMX.FTZ R3, R153, R0, !PT ;  /* 0x0000000099037209 */ /* 0x001fe40007810000 */
        /* <DEDUP_REMOVED lines=79> */
[----:B------:R-:W2:Y:S01]  /*1a520*/  SHFL.BFLY PT, R3, R168, 0x2, 0x1f ;  /* 0x0c401f00a8037f89 */ /* 0x000ea200000e0000 */
[----:B0-----:R-:W-:Y:S02]  /*1a530*/  FMNMX.FTZ R170, R21, R0, !PT ;  /* 0x0000000015aa7209 */ /* 0x001fe40007810000 */
[----:B--2---:R-:W-:-:S03]  /*1a540*/  FMNMX.FTZ R171, R168, R3, !PT ;  /* 0x00000003a8ab7209 */ /* 0x004fc60007810000 */
[----:B------:R-:W0:Y:S04]  /*1a550*/  SHFL.BFLY PT, R3, R170, 0x1, 0x1f ;  /* 0x0c201f00aa037f89 */ /* 0x000e2800000e0000 */
[----:B------:R-:W2:Y:S01]  /*1a560*/  SHFL.BFLY PT, R0, R171, 0x1, 0x1f ;  /* 0x0c201f00ab007f89 */ /* 0x000ea200000e0000 */
[----:B0-----:R-:W-:Y:S02]  /*1a570*/  FMNMX.FTZ R3, R170, R3, !PT ;  /* 0x00000003aa037209 */ /* 0x001fe40007810000 */
[----:B--2---:R-:W-:-:S03]  /*1a580*/  FMNMX.FTZ R0, R171, R0, !PT ;  /* 0x00000000ab007209 */ /* 0x004fc60007810000 */
[----:B------:R-:W-:-:S04]  /*1a590*/  FADD.FTZ R169, -R3, R216 ;  /* 0x000000d803a97221 */ /* 0x000fc80000010100 */
[----:B------:R-:W-:Y:S01]  /*1a5a0*/  FMUL.FTZ R20, R2, R169 ;  /* 0x000000a902147220 */ /* 0x000fe20000410000 */
[----:B------:R-:W-:-:S04]  /*1a5b0*/  FADD.FTZ R169, -R0, R215 ;  /* 0x000000d700a97221 */ /* 0x000fc80000010100 */
[C---:B------:R-:W-:Y:S01]  /*1a5c0*/  FMUL.FTZ R21, R2.reuse, R169 ;  /* 0x000000a902157220 */ /* 0x040fe20000410000 */
[----:B------:R-:W-:-:S01]  /*1a5d0*/  FFMA.FTZ R169, R2, R3, -8 ;  /* 0xc100000002a97423 */ /* 0x000fc20000010003 */
[----:B------:R-:W-:Y:S03]  /*1a5e0*/  MUFU.EX2 R20, R20 ;  /* 0x0000001400147308 */ /* 0x000fe60000000800 */
[----:B------:R-:W-:-:S01]  /*1a5f0*/  FFMA.FTZ R168, R2, R152, -R169 ;  /* 0x0000009802a87223 */ /* 0x000fc200000108a9 */
[C-C-:B------:R-:W-:Y:S01]  /*1a600*/  FFMA.FTZ R152, R2.reuse, R153, -R169.reuse ;  /* 0x0000009902987223 */ /* 0x140fe200000108a9 */
[----:B------:R-:W-:-:S01]  /*1a610*/  FFMA.FTZ R153, R2, R156, -R169 ;  /* 0x0000009c02997223 */ /* 0x000fc200000108a9 */
[C-C-:B------:R-:W-:Y:S01]  /*1a620*/  FFMA.FTZ R156, R2.reuse, R157, -R169.reuse ;  /* 0x0000009d029c7223 */ /* 0x140fe200000108a9 */
[----:B------:R-:W-:-:S01]  /*1a630*/  FFMA.FTZ R157, R2, R160, -R169 ;  /* 0x000000a0029d7223 */ /* 0x000fc200000108a9 */
[C-C-:B------:R-:W-:Y:S01]  /*1a640*/  FFMA.FTZ R160, R2.reuse, R161, -R169.reuse ;  /* 0x000000a102a07223 */ /* 0x140fe200000108a9 */
[----:B------:R-:W-:-:S01]  /*1a650*/  FFMA.FTZ R161, R2, R164, -R169 ;  /* 0x000000a402a17223 */ /* 0x000fc200000108a9 */
[C---:B------:R-:W-:Y:S01]  /*1a660*/  FFMA.FTZ R164, R2.reuse, R165, -R169 ;  /* 0x000000a502a47223 */ /* 0x040fe200000108a9 */
[----:B------:R-:W-:-:S01]  /*1a670*/  FFMA.FTZ R165, R2, R0, -8 ;  /* 0xc100000002a57423 */ /* 0x000fc20000010000 */
[----:B------:R0:W2:Y:S01]  /*1a680*/  MUFU.EX2 R171, R168 ;  /* 0x000000a800ab7308 */ /* 0x0000a20000000800 */
[----:B------:R-:W-:-:S01]  /*1a690*/  FFMA.FTZ R136, R2, R136, -R169 ;  /* 0x0000008802887223 */ /* 0x000fc200000108a9 */
[C---:B------:R-:W-:Y:S01]  /*1a6a0*/  FFMA.FTZ R137, R2.reuse, R137, -R169 ;  /* 0x0000008902897223 */ /* 0x040fe200000108a9 */
[----:B------:R-:W-:-:S01]  /*1a6b0*/  FFMA.FTZ R154, R2, R154, -R165 ;  /* 0x0000009a029a7223 */ /* 0x000fc200000108a5 */
[C-C-:B------:R-:W-:Y:S01]  /*1a6c0*/  FFMA.FTZ R155, R2.reuse, R155, -R165.reuse ;  /* 0x0000009b029b7223 */ /* 0x140fe200000108a5 */
[----:B------:R-:W-:-:S01]  /*1a6d0*/  FFMA.FTZ R158, R2, R158, -R165 ;  /* 0x0000009e029e7223 */ /* 0x000fc200000108a5 */
[C-C-:B------:R-:W-:Y:S01]  /*1a6e0*/  FFMA.FTZ R159, R2.reuse, R159, -R165.reuse ;  /* 0x0000009f029f7223 */ /* 0x140fe200000108a5 */
[----:B------:R-:W-:-:S01]  /*1a6f0*/  FFMA.FTZ R162, R2, R162, -R165 ;  /* 0x000000a202a27223 */ /* 0x000fc200000108a5 */
[----:B------:R-:W-:Y:S01]  /*1a700*/  MUFU.EX2 R21, R21 ;  /* 0x0000001500157308 */ /* 0x000fe20000000800 */
[----:B0-----:R-:W-:-:S02]  /*1a710*/  IMAD R168, R190, 0x8, R17 ;  /* 0x00000008bea87824 */ /* 0x001fc400078e0211 */
[C-C-:B------:R-:W-:Y:S01]  /*1a720*/  FFMA.FTZ R163, R2.reuse, R163, -R165.reuse ;  /* 0x000000a302a37223 */ /* 0x140fe200000108a5 */
[----:B------:R-:W-:-:S01]  /*1a730*/  FFMA.FTZ R166, R2, R166, -R165 ;  /* 0x000000a602a67223 */ /* 0x000fc200000108a5 */
[--C-:B------:R-:W-:Y:S01]  /*1a740*/  FFMA.FTZ R167, R2, R167, -R165.reuse ;  /* 0x000000a702a77223 */ /* 0x100fe200000108a5 */
[----:B------:R-:W-:Y:S02]  /*1a750*/  VIADD R168, R168, 0x22840 ;  /* 0x00022840a8a87836 */ /* 0x000fe40000000000 */
[C-C-:B------:R-:W-:Y:S01]  /*1a760*/  FFMA.FTZ R138, R2.reuse, R138, -R165.reuse ;  /* 0x0000008a028a7223 */ /* 0x140fe200000108a5 */
[----:B------:R-:W-:-:S01]  /*1a770*/  FFMA.FTZ R139, R2, R139, -R165 ;  /* 0x0000008b028b7223 */ /* 0x000fc200000108a5 */
[----:B------:R-:W0:Y:S01]  /*1a780*/  MUFU.EX2 R154, R154 ;  /* 0x0000009a009a7308 */ /* 0x000e220000000800 */
[----:B--2---:R-:W-:-:S01]  /*1a790*/  FFMA.FTZ R15, R20, R15, R171 ;  /* 0x0000000f140f7223 */ /* 0x004fc200000100ab */
[----:B-1----:R-:W-:Y:S01]  /*1a7a0*/  PRMT R168, R221, 0x654, R168 ;  /* 0x00000654dda87816 */ /* 0x002fe200000000a8 */
[----:B------:R-:W-:-:S01]  /*1a7b0*/  FFMA.FTZ R142, R2, R142, -R165 ;  /* 0x0000008e028e7223 */ /* 0x000fc200000108a5 */
[C-C-:B------:R-:W-:Y:S01]  /*1a7c0*/  FFMA.FTZ R143, R2.reuse, R143, -R165.reuse ;  /* 0x0000008f028f7223 */ /* 0x140fe200000108a5 */
[----:B------:R-:W-:-:S01]  /*1a7d0*/  FFMA.FTZ R146, R2, R146, -R165 ;  /* 0x0000009202927223 */ /* 0x000fc200000108a5 */
[----:B------:R1:W-:Y:S01]  /*1a7e0*/  SYNCS.ARRIVE.TRANS64.RED.A1T0 RZ, [R168+URZ], RZ ;  /* 0x000000ffa8ff79a7 */ /* 0x0003e2000810043f */
        /* <DEDUP_REMOVED lines=35> */
[----:B0-----:R-:W-:Y:S01]  /*1aa20*/  FADD.FTZ R165, R153, R168 ;  /* 0x000000a899a57221 */ /* 0x001fe20000010000 */
        /* <DEDUP_REMOVED lines=22> */
[----:B0-----:R-:W-:-:S01]  /*1ab90*/  FADD.FTZ R15, R159, R14 ;  /* 0x0000000e9f0f7221 */ /* 0x001fc20000010000 */
        /* <DEDUP_REMOVED lines=157> */
.L_x_9257:
[----:B------:R-:W-:Y:S01]  /*1b570*/  F2FP.SATFINITE.E4M3.F32.PACK_AB_MERGE_C R93, R93, R92, RZ ;  /* 0x0000005c5d5d723e */ /* 0x000fe200048070ff */
[----:B------:R-:W-:Y:S01]  /*1b580*/  IMAD R92, R217, 0x8, R17 ;  /* 0x00000008d95c7824 */ /* 0x000fe200078e0211 */
[----:B------:R-:W-:Y:S01]  /*1b590*/  ISETP.GT.AND P1, PT, R12, R206, PT ;  /* 0x000000ce0c00720c */ /* 0x000fe20003f24270 */
[----:B------:R-:W-:Y:S01]  /*1b5a0*/  FMUL.FTZ R24, R24, R20 ;  /* 0x0000001418187220 */ /* 0x000fe20000410000 */
[----:B------:R-:W-:Y:S01]  /*1b5b0*/  F2FP.SATFINITE.E4M3.F32.PACK_AB_MERGE_C R153, R156, R153, RZ ;  /* 0x000000999c99723e */ /* 0x000fe200048070ff */
[----:B------:R-:W-:Y:S01]  /*1b5c0*/  VIADD R92, R92, 0x22860 ;  /* 0x000228605c5c7836 */ /* 0x000fe20000000000 */
[----:B------:R-:W-:Y:S01]  /*1b5d0*/  F2FP.SATFINITE.E4M3.F32.PACK_AB_MERGE_C R158, R159, R158, RZ ;  /* 0x0000009e9f9e723e */ /* 0x000fe200048070ff */
[-C--:B------:R-:W-:Y:S01]  /*1b5e0*/  FMUL.FTZ R25, R25, R20.reuse ;  /* 0x0000001419197220 */ /* 0x080fe20000410000 */
[----:B------:R-:W-:Y:S01]  /*1b5f0*/  F2FP.SATFINITE.E4M3.F32.PACK_AB_MERGE_C R161, R164, R161, RZ ;  /* 0x000000a1a4a1723e */ /* 0x000fe200048070ff */
        /* <DEDUP_REMOVED lines=104> */
[----:B------:R-:W-:Y:S01]  /*1bc80*/  IMAD.MOV.U32 R217, RZ, RZ, R190 ;  /* 0x000000ffffd97224 */ /* 0x000fe200078e00be */
[----:B0-----:R-:W-:Y:S06]  /*1bc90*/  @P1 BRA `(.L_x_9258) ;  /* 0xffffffd000981947 */ /* 0x001fec000383ffff */
.L_x_9246:
[----:B------:R-:W-:-:S13]  /*1bca0*/  ISETP.GE.AND P1, PT, R12, R205, PT ;  /* 0x000000cd0c00720c */ /* 0x000fda0003f26270 */
[----:B------:R-:W-:Y:S05]  /*1bcb0*/  @!P1 BRA `(.L_x_9259) ;  /* 0x0000004800c09947 */ /* 0x000fea0003800000 */
[----:B------:R-:W-:Y:S02]  /*1bcc0*/  IMAD.MOV.U32 R206, RZ, RZ, R0 ;  /* 0x000000ffffce7224 */ /* 0x000fe400078e0000 */
[----:B------:R-:W-:Y:S02]  /*1bcd0*/  IMAD.MOV.U32 R215, RZ, RZ, R3 ;  /* 0x000000ffffd77224 */ /* 0x000fe400078e0003 */
[----:B------:R-:W-:Y:S02]  /*1bce0*/  IMAD.MOV.U32 R223, RZ, RZ, R192 ;  /* 0x000000ffffdf7224 */ /* 0x000fe400078e00c0 */
[----:B------:R-:W-:-:S07]  /*1bcf0*/  IMAD.MOV.U32 R216, RZ, RZ, R190 ;  /* 0x000000ffffd87224 */ /* 0x000fce00078e00be */
.L_x_9279:
        /* <DEDUP_REMOVED lines=8> */
.L_x_9261:
        /* <DEDUP_REMOVED lines=8> */
.L_x_9262:
[----:B------:R-:W-:Y:S04]  /*1be00*/  BSSY B0, `(.L_x_9260) ;  /* 0x0000004000007945 */ /* 0x000fe80003800000 */
[----:B-1----:R-:W-:Y:S05]  /*1be10*/  @P2 BRA `(.L_x_9263) ;  /* 0x0000000000082947 */ /* 0x002fea0003800000 */
[----:B------:R-:W1:Y:S02]  /*1be20*/  SYNCS.PHASECHK.TRANS64.TRYWAIT P2, [R0+URZ+0x22830], R3 ;  /* 0x02283003000075a7 */ /* 0x000e64000804017f */
[----:B-1----:R-:W-:Y:S05]  /*1be30*/  @!P2 BRA `(.L_x_9264) ;  /* 0x000001400038a947 */ /* 0x002fea0003800000 */
.L_x_9263:
[----:B------:R-:W-:Y:S05]  /*1be40*/  BSYNC B0 ;  /* 0x0000000000007941 */ /* 0x000fea0003800000 */
.L_x_9260:
        /* <DEDUP_REMOVED lines=197> */
.L_x_9266:
[----:B------:R-:W-:Y:S01]  /*1caa0*/  SHF.L.U32 R0, R223, 0x1f, RZ ;  /* 0x0000001fdf007819 */ /* 0x000fe200000006ff */
[----:B------:R-:W-:-:S04]  /*1cab0*/  IMAD R3, R216, 0x8, R17 ;  /* 0x00000008d8037824 */ /* 0x000fc800078e0211 */
[----:B------:R0:W1:Y:S01]  /*1cac0*/  SYNCS.PHASECHK.TRANS64.TRYWAIT P1, [R3+URZ+0x22850], R0 ;  /* 0x02285000030075a7 */ /* 0x000062000802017f */
[----:B------:R-:W-:Y:S05]  /*1cad0*/  @!P0 BRA `(.L_x_9267) ;  /* 0x0000000000048947 */ /* 0x000fea0003800000 */
[----:B------:R-:W-:Y:S01]  /*1cae0*/  BPT.TRAP 0x1 ;  /* 0x000000040000795c */ /* 0x000fe20000300000 */
.L_x_9267:
[----:B-1----:R-:W-:Y:S05]  /*1caf0*/  @P1 BRA `(.L_x_9265) ;  /* 0x0000000000081947 */ /* 0x002fea0003800000 */
[----:B------:R-:W1:Y:S02]  /*1cb00*/  SYNCS.PHASECHK.TRANS64.TRYWAIT P1, [R3+URZ+0x22850], R0 ;  /* 0x02285000030075a7 */ /* 0x000e64000802017f */
[----:B-1----:R-:W-:Y:S05]  /*1cb10*/  @!P1 BRA `(.L_x_9268) ;  /* 0x0000013400149947 */ /* 0x002fea0003800000 */
.L_x_9265:
        /* <DEDUP_REMOVED lines=46> */
.L_x_9269:
[----:B------:R-:W1:Y:S01]  /*1ce00*/  LDC R0, c[0x0][0x448] ;  /* 0x00011200ff007b82 */ /* 0x000e620000000800 */
[----:B------:R-:W2:Y:S01]  /*1ce10*/  S2R R222, SR_CgaCtaId ;  /* 0x0000000000de7919 */ /* 0x000ea20000008800 */
[----:B0-----:R-:W-:Y:S01]  /*1ce20*/  IMAD.IADD R3, R208, 0x1, R202 ;  /* 0x00000001d0037824 */ /* 0x001fe200078e02ca */
[----:B------:R-:W-:Y:S01]  /*1ce30*/  ULDC UR4, c[0x0][0x9dc] ;  /* 0x0002770000047ab9 */ /* 0x000fe20000000800 */
[----:B------:R-:W-:Y:S01]  /*1ce40*/  IMAD R168, R12, -0xa0, RZ ;  /* 0xffffff600ca87824 */ /* 0x000fe200078e02ff */
[----:B------:R-:W-:Y:S01]  /*1ce50*/  ULOP3.LUT UR4, URZ, UR4, URZ, 0x33, !UPT ;  /* 0x000000043f047292 */ /* 0x000fe2000f8e333f */
[----:B------:R-:W-:Y:S02]  /*1ce60*/  ULDC UR5, c[0x0][0x9e0] ;  /* 0x0002780000057ab9 */ /* 0x000fe40000000800 */
[----:B------:R-:W0:Y:S01]  /*1ce70*/  LDC R175, c[0x0][0x9e4] ;  /* 0x00027900ffaf7b82 */ /* 0x000e220000000800 */
[----:B-1----:R-:W-:-:S13]  /*1ce80*/  ISETP.NE.AND P1, PT, R0, 0x1, PT ;  /* 0x000000010000780c */ /* 0x002fda0003f25270 */
[----:B------:R-:W1:Y:S08]  /*1ce90*/  @P1 LDC R0, c[0x0][0x44c] ;  /* 0x00011300ff001b82 */ /* 0x000e700000000800 */
[----:B------:R-:W3:Y:S01]  /*1cea0*/  @P1 LDC R21, c[0x0][0x450] ;  /* 0x00011400ff151b82 */ /* 0x000ee20000000800 */
[----:B-1----:R-:W-:-:S05]  /*1ceb0*/  @P1 IMAD.HI.U32 R0, R3, R0, RZ ;  /* 0x0000000003001227 */ /* 0x002fca00078e00ff */
[----:B---3--:R-:W-:Y:S01]  /*1cec0*/  @P1 SHF.R.U32.HI R3, RZ, R21, R0 ;  /* 0x00000015ff031219 */ /* 0x008fe20000011600 */
[----:B------:R-:W-:Y:S01]  /*1ced0*/  IMAD R0, R190, 0x8, R17 ;  /* 0x00000008be007824 */ /* 0x000fe200078e0211 */
[----:B0-----:R-:W-:-:S03]  /*1cee0*/  ISETP.GE.AND P1, PT, R175, 0x1, PT ;  /* 0x00000001af00780c */ /* 0x001fc60003f26270 */
[----:B------:R-:W0:Y:S01]  /*1cef0*/  SHFL.IDX PT, R20, R3, RZ, 0x1c1f ;  /* 0x001c1fff03147589 */ /* 0x000e2200000e0000 */
[----:B------:R-:W-:-:S05]  /*1cf00*/  VIADD R0, R0, 0x22840 ;  /* 0x0002284000007836 */ /* 0x000fca0000000000 */
[----:B--2---:R-:W-:-:S04]  /*1cf10*/  PRMT R0, R222, 0x654, R0 ;  /* 0x00000654de007816 */ /* 0x004fc80000000000 */
[----:B------:R1:W-:Y:S02]  /*1cf20*/  SYNCS.ARRIVE.TRANS64.RED.A1T0 RZ, [R0+URZ], RZ ;  /* 0x000000ff00ff79a7 */ /* 0x0003e4000810043f */
[----:B-1----:R-:W-:-:S04]  /*1cf30*/  IADD3 R0, -R200, 0x1, R168 ;  /* 0x00000001c8007810 */ /* 0x002fc80007ffe1a8 */
[----:B------:R-:W-:-:S05]  /*1cf40*/  IADD3 R0, -R197, R0, R199 ;  /* 0x00000000c5007210 */ /* 0x000fca0007ffe1c7 */
[C---:B------:R-:W-:Y:S02]  /*1cf50*/  VIADD R169, R0.reuse, UR5 ;  /* 0x0000000500a97c36 */ /* 0x040fe40008000000 */
[----:B------:R-:W-:Y:S02]  /*1cf60*/  VIADD R170, R0, UR4 ;  /* 0x0000000400aa7c36 */ /* 0x000fe40008000000 */
[----:B------:R-:W-:Y:S02]  /*1cf70*/  IMAD.IADD R0, R168, 0x1, -R200 ;  /* 0x00000001a8007824 */ /* 0x000fe400078e0ac8 */
[--C-:B0-----:R-:W-:Y:S02]  /*1cf80*/  IMAD.IADD R171, R169, 0x1, R20.reuse ;  /* 0x00000001a9ab7824 */ /* 0x101fe400078e0214 */
        /* <DEDUP_REMOVED lines=15> */
.L_x_9272:
[----:B------:R-:W-:Y:S02]  /*1d080*/  ULDC UR4, c[0x0][0x9e4] ;  /* 0x0002790000047ab9 */ /* 0x000fe40000000800 */
[----:B------:R-:W-:-:S05]  /*1d090*/  IMAD.U32 R174, RZ, RZ, UR4 ;  /* 0x00000004ffae7e24 */ /* 0x000fca000f8e00ff */
[----:B------:R-:W-:-:S13]  /*1d0a0*/  ISETP.NE.AND P1, PT, R174, 0x1, PT ;  /* 0x00000001ae00780c */ /* 0x000fda0003f25270 */
[----:B------:R-:W0:Y:S02]  /*1d0b0*/  @P1 LDC.64 R20, c[0x0][0x9e8] ;  /* 0x00027a00ff141b82 */ /* 0x000e240000000a00 */
[----:B0-----:R-:W-:-:S05]  /*1d0c0*/  @P1 IMAD.HI.U32 R20, R173, R20, RZ ;  /* 0x00000014ad141227 */ /* 0x001fca00078e00ff */
[----:B------:R-:W-:-:S07]  /*1d0d0*/  @P1 SHF.R.U32.HI R173, RZ, R21, R20 ;  /* 0x00000015ffad1219 */ /* 0x000fce0000011614 */
.L_x_9273:
[----:B------:R-:W-:Y:S05]  /*1d0e0*/  BSYNC B0 ;  /* 0x0000000000007941 */ /* 0x000fea0003800000 */
.L_x_9271:
[----:B------:R-:W-:-:S05]  /*1d0f0*/  IMAD R173, R173, R174, R0 ;  /* 0x000000aeadad7224 */ /* 0x000fca00078e0200 */
[----:B------:R-:W-:Y:S02]  /*1d100*/  VIADDMNMX R171, R173, R174, R171, PT ;  /* 0x000000aeadab7246 */ /* 0x000fe400038001ab */
[----:B------:R-:W-:-:S07]  /*1d110*/  VIMNMX R172, R172, R173, !PT ;  /* 0x000000adacac7248 */ /* 0x000fce0007fe0100 */
.L_x_9270:
        /* <DEDUP_REMOVED lines=248> */
.L_x_9276:
[----:B------:R-:W-:Y:S02]  /*1e0a0*/  ULDC UR4, c[0x0][0x9e4] ;  /* 0x0002790000047ab9 */ /* 0x000fe40000000800 */
[----:B------:R-:W-:-:S05]  /*1e0b0*/  IMAD.U32 R168, RZ, RZ, UR4 ;  /* 0x00000004ffa87e24 */ /* 0x000fca000f8e00ff */
[----:B------:R-:W-:-:S13]  /*1e0c0*/  ISETP.NE.AND P6, PT, R168, 0x1, PT ;  /* 0x00000001a800780c */ /* 0x000fda0003fc5270 */
[----:B------:R-:W0:Y:S02]  /*1e0d0*/  @P6 LDC.64 R20, c[0x0][0x9e8] ;  /* 0x00027a00ff146b82 */ /* 0x000e240000000a00 */
[----:B0-----:R-:W-:-:S05]  /*1e0e0*/  @P6 IMAD.HI.U32 R20, R3, R20, RZ ;  /* 0x0000001403146227 */ /* 0x001fca00078e00ff */
[----:B------:R-:W-:-:S07]  /*1e0f0*/  @P6 SHF.R.U32.HI R3, RZ, R21, R20 ;  /* 0x00000015ff036219 */ /* 0x000fce0000011614 */
.L_x_9277:
[----:B------:R-:W-:Y:S05]  /*1e100*/  BSYNC B0 ;  /* 0x0000000000007941 */ /* 0x000fea0003800000 */
.L_x_9275:
[----:B------:R-:W-:-:S05]  /*1e110*/  IMAD R3, R3, R168, R0 ;  /* 0x000000a803037224 */ /* 0x000fca00078e0200 */
[----:B------:R-:W-:Y:S02]  /*1e120*/  VIADDMNMX R169, R3, R168, R169, PT ;  /* 0x000000a803a97246 */ /* 0x000fe400038001a9 */
[----:B------:R-:W-:-:S07]  /*1e130*/  VIMNMX R170, R170, R3, !PT ;  /* 0x00000003aaaa7248 */ /* 0x000fce0007fe0100 */
.L_x_9274:
        /* <DEDUP_REMOVED lines=52> */
[----:B------:R-:W-:Y:S02]  /*1e480*/  ISETP.GT.AND P2, PT, R170, 0x89, !P2 ;  /* 0x00000089aa00780c */ /* 0x000fe40005744270 */
[----:B------:R-:W-:-:S02]  /*1e490*/  FSEL R151, R151, -INF , !P1 ;  /* 0xff80000097977808 */ /* 0x000fc40004800000 */
[----:B------:R-:W-:Y:S02]  /*1e4a0*/  LOP3.LUT P1, RZ, R16, 0x100000, RZ, 0xc0, !PT ;  /* 0x0010000010ff7812 */ /* 0x000fe4000782c0ff */
[----:B------:R-:W-:Y:S02]  /*1e4b0*/  FMNMX.FTZ R3, R129, R0, !PT ;  /* 0x0000000081037209 */ /* 0x000fe40007810000 */
[----:B------:R-:W-:Y:S02]  /*1e4c0*/  ISETP.GT.AND P1, PT, R170, 0x40, !P1 ;  /* 0x00000040aa00780c */ /* 0x000fe40004f24270 */
[C---:B------:R-:W-:Y:S02]  /*1e4d0*/  ISETP.LT.OR P2, PT, R169.reuse, 0x8a, P2 ;  /* 0x0000008aa900780c */ /* 0x040fe40001741670 */
[----:B------:R-:W-:Y:S02]  /*1e4e0*/  ISETP.LT.OR P1, PT, R169, 0x41, P1 ;  /* 0x00000041a900780c */ /* 0x000fe40000f21670 */
[----:B------:R-:W-:-:S02]  /*1e4f0*/  FMNMX.FTZ R0, R132, R3, !PT ;  /* 0x0000000384007209 */ /* 0x000fc40007810000 */
[----:B------:R-:W-:Y:S02]  /*1e500*/  FSEL R177, R122, -INF , !P1 ;  /* 0xff8000007ab17808 */ /* 0x000fe40004800000 */
[----:B------:R-:W-:Y:S02]  /*1e510*/  LOP3.LUT P1, RZ, R16, 0x80000, RZ, 0xc0, !PT ;  /* 0x0008000010ff7812 */ /* 0x000fe4000782c0ff */
[----:B------:R-:W-:Y:S02]  /*1e520*/  FSEL R95, R95, -INF , !P2 ;  /* 0xff8000005f5f7808 */ /* 0x000fe40005000000 */
[----:B------:R-:W-:Y:S02]  /*1e530*/  ISETP.GT.AND P1, PT, R170, 0x41, !P1 ;  /* 0x00000041aa00780c */ /* 0x000fe40004f24270 */
[----:B------:R-:W-:Y:S02]  /*1e540*/  FMNMX.FTZ R3, R133, R0, !PT ;  /* 0x0000000085037209 */ /* 0x000fe40007810000 */
[----:B------:R-:W-:-:S02]  /*1e550*/  ISETP.LT.OR P1, PT, R169, 0x42, P1 ;  /* 0x00000042a900780c */ /* 0x000fc40000f21670 */
[----:B------:R-:W-:Y:S02]  /*1e560*/  ISETP.GT.AND P3, PT, R170, 0x90, !P3 ;  /* 0x00000090aa00780c */ /* 0x000fe40005f64270 */
[----:B------:R-:W-:Y:S02]  /*1e570*/  FSEL R123, R123, -INF , !P1 ;  /* 0xff8000007b7b7808 */ /* 0x000fe40004800000 */
[----:B------:R-:W-:Y:S02]  /*1e580*/  LOP3.LUT P1, RZ, R16, 0x40000, RZ, 0xc0, !PT ;  /* 0x0004000010ff7812 */ /* 0x000fe4000782c0ff */
[C---:B------:R-:W-:Y:S02]  /*1e590*/  ISETP.GT.AND P4, PT, R170.reuse, 0x91, !P4 ;  /* 0x00000091aa00780c */ /* 0x040fe40006784270 */
[C---:B------:R-:W-:Y:S02]  /*1e5a0*/  ISETP.GT.AND P1, PT, R170.reuse, 0x48, !P1 ;  /* 0x00000048aa00780c */ /* 0x040fe40004f24270 */
[----:B------:R-:W-:-:S02]  /*1e5b0*/  ISETP.GT.AND P5, PT, R170, 0x98, !P5 ;  /* 0x00000098aa00780c */ /* 0x000fc40006fa4270 */
[C---:B------:R-:W-:Y:S02]  /*1e5c0*/  ISETP.LT.OR P1, PT, R169.reuse, 0x49, P1 ;  /* 0x00000049a900780c */ /* 0x040fe40000f21670 */
[----:B------:R-:W-:Y:S02]  /*1e5d0*/  FMNMX.FTZ R0, R104, R3, !PT ;  /* 0x0000000368007209 */ /* 0x000fe40007810000 */
[----:B------:R-:W-:Y:S02]  /*1e5e0*/  FSEL R179, R126, -INF , !P1 ;  /* 0xff8000007eb37808 */ /* 0x000fe40004800000 */
[----:B------:R-:W-:Y:S02]  /*1e5f0*/  ISETP.GT.AND P1, PT, R170, 0x49, !P6 ;  /* 0x00000049aa00780c */ /* 0x000fe40007724270 */
[----:B------:R-:W-:Y:S02]  /*1e600*/  LOP3.LUT P6, RZ, R16, 0x40, RZ, 0xc0, !PT ;  /* 0x0000004010ff7812 */ /* 0x000fe400078cc0ff */
[----:B------:R-:W-:-:S02]  /*1e610*/  ISETP.LT.OR P1, PT, R169, 0x4a, P1 ;  /* 0x0000004aa900780c */ /* 0x000fc40000f21670 */
[----:B------:R-:W-:Y:S02]  /*1e620*/  ISETP.LT.OR P3, PT, R169, 0x91, P3 ;  /* 0x00000091a900780c */ /* 0x000fe40001f61670 */
[----:B------:R-:W-:Y:S02]  /*1e630*/  FSEL R127, R127, -INF , !P1 ;  /* 0xff8000007f7f7808 */ /* 0x000fe40004800000 */
[----:B------:R-:W-:Y:S02]  /*1e640*/  LOP3.LUT P1, RZ, R16, 0x10000, RZ, 0xc0, !PT ;  /* 0x0001000010ff7812 */ /* 0x000fe4000782c0ff */
[C---:B------:R-:W-:Y:S02]  /*1e650*/  ISETP.LT.OR P4, PT, R169.reuse, 0x92, P4 ;  /* 0x00000092a900780c */ /* 0x040fe40002781670 */
[----:B------:R-:W-:Y:S02]  /*1e660*/  ISETP.GT.AND P1, PT, R170, 0x50, !P1 ;  /* 0x00000050aa00780c */ /* 0x000fe40004f24270 */
[----:B------:R-:W-:-:S02]  /*1e670*/  ISETP.LT.OR P5, PT, R169, 0x99, P5 ;  /* 0x00000099a900780c */ /* 0x000fc40002fa1670 */
        /* <DEDUP_REMOVED lines=36> */
[----:B------:R-:W-:Y:S01]  /*1e8c0*/  FSEL R98, R98, -INF , !P3 ;  /* 0xff80000062627808 */ /* 0x000fe20005800000 */
[----:B------:R-:W0:Y:S01]  /*1e8d0*/  SHFL.BFLY PT, R3, R20, 0x2, 0x1f ;  /* 0x0c401f0014037f89 */ /* 0x000e2200000e0000 */
[----:B------:R-:W-:Y:S02]  /*1e8e0*/  FSEL R107, R107, -INF , !P1 ;  /* 0xff8000006b6b7808 */ /* 0x000fe40004800000 */
[----:B------:R-:W-:Y:S02]  /*1e8f0*/  LOP3.LUT P1, RZ, R16, 0x400, RZ, 0xc0, !PT ;  /* 0x0000040010ff7812 */ /* 0x000fe4000782c0ff */
[----:B------:R-:W-:Y:S02]  /*1e900*/  FSEL R99, R99, -INF , !P4 ;  /* 0xff80000063637808 */ /* 0x000fe40006000000 */
[----:B------:R-:W-:-:S04]  /*1e910*/  ISETP.GT.AND P1, PT, R170, 0x68, !P1 ;  /* 0x00000068aa00780c */ /* 0x000fc80004f24270 */
[----:B------:R-:W-:-:S04]  /*1e920*/  ISETP.LT.OR P1, PT, R169, 0x69, P1 ;  /* 0x00000069a900780c */ /* 0x000fc80000f21670 */
[----:B------:R-:W-:Y:S02]  /*1e930*/  FSEL R187, R110, -INF , !P1 ;  /* 0xff8000006ebb7808 */ /* 0x000fe40004800000 */
[----:B------:R-:W-:-:S04]  /*1e940*/  LOP3.LUT P1, RZ, R16, 0x200, RZ, 0xc0, !PT ;  /* 0x0000020010ff7812 */ /* 0x000fc8000782c0ff */
[----:B------:R-:W-:Y:S02]  /*1e950*/  ISETP.GT.AND P1, PT, R170, 0x69, !P1 ;  /* 0x00000069aa00780c */ /* 0x000fe40004f24270 */
[----:B0-----:R-:W-:Y:S02]  /*1e960*/  FMNMX.FTZ R106, R20, R3, !PT ;  /* 0x00000003146a7209 */ /* 0x001fe40007810000 */
[----:B------:R-:W-:-:S03]  /*1e970*/  ISETP.LT.OR P1, PT, R169, 0x6a, P1 ;  /* 0x0000006aa900780c */ /* 0x000fc60000f21670 */
[----:B------:R-:W0:Y:S01]  /*1e980*/  SHFL.BFLY PT, R3, R106, 0x1, 0x1f ;  /* 0x0c201f006a037f89 */ /* 0x000e2200000e0000 */
[----:B------:R-:W-:Y:S02]  /*1e990*/  FSEL R111, R111, -INF , !P1 ;  /* 0xff8000006f6f7808 */ /* 0x000fe40004800000 */
[----:B------:R-:W-:-:S04]  /*1e9a0*/  LOP3.LUT P1, RZ, R16, 0x100, RZ, 0xc0, !PT ;  /* 0x0000010010ff7812 */ /* 0x000fc8000782c0ff */
[----:B------:R-:W-:-:S04]  /*1e9b0*/  ISETP.GT.AND P1, PT, R170, 0x70, !P1 ;  /* 0x00000070aa00780c */ /* 0x000fc80004f24270 */
[----:B------:R-:W-:-:S04]  /*1e9c0*/  ISETP.LT.OR P1, PT, R169, 0x71, P1 ;  /* 0x00000071a900780c */ /* 0x000fc80000f21670 */
[----:B------:R-:W-:Y:S02]  /*1e9d0*/  FSEL R217, R114, -INF , !P1 ;  /* 0xff80000072d97808 */ /* 0x000fe40004800000 */
[----:B------:R-:W-:-:S04]  /*1e9e0*/  LOP3.LUT P1, RZ, R16, 0x80, RZ, 0xc0, !PT ;  /* 0x0000008010ff7812 */ /* 0x000fc8000782c0ff */
[----:B------:R-:W-:Y:S02]  /*1e9f0*/  ISETP.GT.AND P1, PT, R170, 0x71, !P1 ;  /* 0x00000071aa00780c */ /* 0x000fe40004f24270 */
[----:B0-----:R-:W-:Y:S02]  /*1ea00*/  FMNMX.FTZ R3, R106, R3, !PT ;  /* 0x000000036a037209 */ /* 0x001fe40007810000 */
[----:B------:R-:W-:-:S03]  /*1ea10*/  ISETP.LT.OR P1, PT, R169, 0x72, P1 ;  /* 0x00000072a900780c */ /* 0x000fc60000f21670 */
[----:B------:R-:W-:Y:S01]  /*1ea20*/  FFMA.FTZ R0, R2, R3, -8 ;  /* 0xc100000002007423 */ /* 0x000fe20000010003 */
        /* <DEDUP_REMOVED lines=47> */
[----:B------:R-:W-:Y:S02]  /*1ed20*/  ISETP.LT.OR P1, PT, R169, 0x89, P1 ;  /* 0x00000089a900780c */ /* 0x000fe40000f21670 */
[----:B------:R-:W-:Y:S02]  /*1ed30*/  ISETP.GT.AND P2, PT, R170, 0x99, !P6 ;  /* 0x00000099aa00780c */ /* 0x000fe40007744270 */
[----:B------:R-:W-:-:S02]  /*1ed40*/  FSEL R94, R94, -INF , !P1 ;  /* 0xff8000005e5e7808 */ /* 0x000fc40004800000 */
[----:B------:R-:W-:Y:S02]  /*1ed50*/  LOP3.LUT P1, RZ, R16, 0x1, RZ, 0xc0, !PT ;  /* 0x0000000110ff7812 */ /* 0x000fe4000782c0ff */
[----:B------:R-:W-:Y:S02]  /*1ed60*/  ISETP.LT.OR P2, PT, R169, 0x9a, P2 ;  /* 0x0000009aa900780c */ /* 0x000fe40001741670 */
[----:B------:R-:W-:Y:S02]  /*1ed70*/  ISETP.GT.AND P1, PT, R170, RZ, !P1 ;  /* 0x000000ffaa00720c */ /* 0x000fe40004f24270 */
[----:B------:R-:W-:Y:S02]  /*1ed80*/  FSEL R103, R103, -INF , !P2 ;  /* 0xff80000067677808 */ /* 0x000fe40005000000 */
[----:B------:R-:W-:-:S04]  /*1ed90*/  ISETP.LT.OR P1, PT, R169, 0x1, P1 ;  /* 0x00000001a900780c */ /* 0x000fc80000f21670 */
[----:B------:R-:W-:Y:S02]  /*1eda0*/  FSEL R154, R154, -INF , !P1 ;  /* 0xff8000009a9a7808 */ /* 0x000fe40004800000 */
[----:B------:R-:W-:Y:S02]  /*1edb0*/  FSETP.NEU.FTZ.AND P1, PT, R3, -INF , PT ;  /* 0xff8000000300780b */ /* 0x000fe40003f3d000 */
[----:B------:R-:W-:Y:S02]  /*1edc0*/  FMNMX.FTZ R122, R154, R206, !PT ;  /* 0x000000ce9a7a7209 */ /* 0x000fe40007810000 */
[----:B------:R-:W-:Y:S02]  /*1edd0*/  FSEL R0, R0, RZ, P1 ;  /* 0x000000ff00007208 */ /* 0x000fe40000800000 */
[----:B------:R-:W-:-:S03]  /*1ede0*/  FMNMX.FTZ R122, R155, R122, !PT ;  /* 0x0000007a9b7a7209 */ /* 0x000fc60007810000 */
        /* <DEDUP_REMOVED lines=90> */
[----:B------:R-:W-:-:S03]  /*1f390*/  FFMA.FTZ R112, R2, R116, -R0 ;  /* 0x0000007402707223 */ /* 0x000fc60000010800 */
[----:B------:R-:W1:Y:S01]  /*1f3a0*/  SHFL.BFLY PT, R136, R134, 0x2, 0x1f ;  /* 0x0c401f0086887f89 */ /* 0x000e6200000e0000 */
[----:B0-----:R-:W-:-:S01]  /*1f3b0*/  FFMA.FTZ R138, R2, R101, -R0 ;  /* 0x00000065028a7223 */ /* 0x001fc20000010800 */
[----:B------:R-:W-:Y:S08]  /*1f3c0*/  MUFU.EX2 R122, R122 ;  /* 0x0000007a007a7308 */ /* 0x000ff00000000800 */
[----:B------:R-:W-:Y:S08]  /*1f3d0*/  MUFU.EX2 R141, R141 ;  /* 0x0000008d008d7308 */ /* 0x000ff00000000800 */
[----:B------:R-:W-:Y:S01]  /*1f3e0*/  MUFU.EX2 R145, R145 ;  /* 0x0000009100917308 */ /* 0x000fe20000000800 */
[----:B-1----:R-:W-:-:S07]  /*1f3f0*/  FMNMX.FTZ R136, R134, R136, !PT ;  /* 0x0000008886887209 */ /* 0x002fce0007810000 */
[----:B------:R-:W-:Y:S01]  /*1f400*/  MUFU.EX2 R149, R149 ;  /* 0x0000009500957308 */ /* 0x000fe20000000800 */
[----:B------:R-:W0:Y:S07]  /*1f410*/  SHFL.BFLY PT, R116, R136, 0x1, 0x1f ;  /* 0x0c201f0088747f89 */ /* 0x000e2e00000e0000 */
[----:B------:R-:W-:Y:S08]  /*1f420*/  MUFU.EX2 R120, R120 ;  /* 0x0000007800787308 */ /* 0x000ff00000000800 */
[----:B------:R-:W-:Y:S08]  /*1f430*/  MUFU.EX2 R121, R121 ;  /* 0x0000007900797308 */ /* 0x000ff00000000800 */
[----:B------:R-:W-:Y:S01]  /*1f440*/  MUFU.EX2 R124, R124 ;  /* 0x0000007c007c7308 */ /* 0x000fe20000000800 */
[----:B0-----:R-:W-:-:S02]  /*1f450*/  FMNMX.FTZ R0, R136, R116, !PT ;  /* 0x0000007488007209 */ /* 0x001fc40007810000 */
[----:B------:R-:W-:Y:S02]  /*1f460*/  FSEL R116, R3, RZ, P1 ;  /* 0x000000ff03747208 */ /* 0x000fe40000800000 */
[----:B------:R-:W-:-:S03]  /*1f470*/  FSETP.NEU.FTZ.AND P1, PT, R0, -INF , PT ;  /* 0xff8000000000780b */ /* 0x000fc60003f3d000 */
[----:B------:R-:W-:Y:S01]  /*1f480*/  MUFU.EX2 R125, R125 ;  /* 0x0000007d007d7308 */ /* 0x000fe20000000800 */
[----:B------:R-:W-:-:S01]  /*1f490*/  FADD.FTZ R101, -R116, R215 ;  /* 0x000000d774657221 */ /* 0x000fc20000010100 */
[----:B------:R-:W-:-:S03]  /*1f4a0*/  FFMA.FTZ R116, R2, R0, -8 ;  /* 0xc100000002747423 */ /* 0x000fc60000010000 */
[----:B------:R-:W-:Y:S02]  /*1f4b0*/  FMUL.FTZ R101, R2, R101 ;  /* 0x0000006502657220 */ /* 0x000fe40000410000 */
[----:B------:R-:W-:Y:S01]  /*1f4c0*/  FSEL R116, R116, RZ, P1 ;  /* 0x000000ff74747208 */ /* 0x000fe20000800000 */
[----:B------:R0:W-:Y:S04]  /*1f4d0*/  MUFU.EX2 R215, R138 ;  /* 0x0000008a00d77308 */ /* 0x0001e80000000800 */
[----:B------:R-:W-:-:S01]  /*1f4e0*/  FFMA.FTZ R142, R2, R139, -R116 ;  /* 0x0000008b028e7223 */ /* 0x000fc20000010874 */
[--C-:B------:R-:W-:Y:S01]  /*1f4f0*/  FFMA.FTZ R139, R2, R171, -R116.reuse ;  /* 0x000000ab028b7223 */ /* 0x100fe20000010874 */
[----:B------:R-:W-:Y:S01]  /*1f500*/  FSEL R171, R0, RZ, P1 ;  /* 0x000000ff00ab7208 */ /* 0x000fe20000800000 */
[C-C-:B------:R-:W-:Y:S01]  /*1f510*/  FFMA.FTZ R152, R2.reuse, R127, -R116.reuse ;  /* 0x0000007f02987223 */ /* 0x140fe20000010874 */
[----:B------:R-:W-:-:S01]  /*1f520*/  FFMA.FTZ R134, R2, R154, -R116 ;  /* 0x0000009a02867223 */ /* 0x000fc20000010874 */
[----:B------:R-:W-:Y:S01]  /*1f530*/  FFMA.FTZ R155, R2, R155, -R116 ;  /* 0x0000009b029b7223 */ /* 0x000fe20000010874 */
[----:B------:R-:W1:Y:S01]  /*1f540*/  MUFU.EX2 R101, R101 ;  /* 0x0000006500657308 */ /* 0x000e620000000800 */
[----:B------:R-:W-:-:S01]  /*1f550*/  FADD.FTZ R171, -R171, R206 ;  /* 0x000000ceabab7221 */ /* 0x000fc20000010100 */
[C-C-:B------:R-:W-:Y:S01]  /*1f560*/  FFMA.FTZ R136, R2.reuse, R223, -R116.reuse ;  /* 0x000000df02887223 */ /* 0x140fe20000010874 */
[----:B------:R-:W-:-:S01]  /*1f570*/  FFMA.FTZ R159, R2, R159, -R116 ;  /* 0x0000009f029f7223 */ /* 0x000fc20000010874 */
[C-C-:B0-----:R-:W-:Y:S01]  /*1f580*/  FFMA.FTZ R138, R2.reuse, R162, -R116.reuse ;  /* 0x000000a2028a7223 */ /* 0x141fe20000010874 */
[C---:B------:R-:W-:Y:S01]  /*1f590*/  FMUL.FTZ R127, R2.reuse, R171 ;  /* 0x000000ab027f7220 */ /* 0x040fe20000410000 */
        /* <DEDUP_REMOVED lines=36> */
[----:B------:R-:W-:Y:S01]  /*1f7e0*/  FFMA.FTZ R103, R2, R103, -R116 ;  /* 0x0000006702677223 */ /* 0x000fe20000010874 */
[----:B-1----:R-:W-:-:S01]  /*1f7f0*/  FFMA.FTZ R116, R101, R15, R20 ;  /* 0x0000000f65747223 */ /* 0x002fc20000010014 */
[----:B0-----:R-:W-:-:S03]  /*1f800*/  FFMA.FTZ R14, R127, R14, R134 ;  /* 0x0000000e7f0e7223 */ /* 0x001fc60000010086 */
[----:B------:R-:W-:Y:S01]  /*1f810*/  FADD.FTZ R15, R153, R116 ;  /* 0x00000074990f7221 */ /* 0x000fe20000010000 */
[----:B------:R-:W0:Y:S01]  /*1f820*/  MUFU.EX2 R138, R138 ;  /* 0x0000008a008a7308 */ /* 0x000e220000000800 */
[----:B--2---:R-:W-:-:S02]  /*1f830*/  FADD.FTZ R171, R155, R14 ;  /* 0x0000000e9bab7221 */ /* 0x004fc40000010000 */
[----:B------:R-:W-:Y:S02]  /*1f840*/  FADD.FTZ R14, R106, R15 ;  /* 0x0000000f6a0e7221 */ /* 0x000fe40000010000 */
[----:B---3--:R-:W-:-:S02]  /*1f850*/  FADD.FTZ R156, R136, R171 ;  /* 0x000000ab889c7221 */ /* 0x008fc40000010000 */
[----:B------:R-:W-:Y:S01]  /*1f860*/  FADD.FTZ R15, R157, R14 ;  /* 0x0000000e9d0f7221 */ /* 0x000fe20000010000 */
[----:B------:R-:W1:Y:S03]  /*1f870*/  MUFU.EX2 R163, R163 ;  /* 0x000000a300a37308 */ /* 0x000e660000000800 */
[----:B------:R-:W-:-:S04]  /*1f880*/  FADD.FTZ R14, R110, R15 ;  /* 0x0000000f6e0e7221 */ /* 0x000fc80000010000 */
[----:B------:R-:W-:Y:S01]  /*1f890*/  FADD.FTZ R15, R161, R14 ;  /* 0x0000000ea10f7221 */ /* 0x000fe20000010000 */
[----:B------:R-:W2:Y:S03]  /*1f8a0*/  MUFU.EX2 R140, R140 ;  /* 0x0000008c008c7308 */ /* 0x000ea60000000800 */
[----:B------:R-:W-:-:S04]  /*1f8b0*/  FADD.FTZ R14, R114, R15 ;  /* 0x0000000f720e7221 */ /* 0x000fc80000010000 */
[----:B------:R-:W-:Y:S01]  /*1f8c0*/  FADD.FTZ R15, R165, R14 ;  /* 0x0000000ea50f7221 */ /* 0x000fe20000010000 */
[----:B------:R-:W3:Y:S03]  /*1f8d0*/  MUFU.EX2 R167, R167 ;  /* 0x000000a700a77308 */ /* 0x000ee60000000800 */
[----:B------:R-:W-:-:S05]  /*1f8e0*/  FADD.FTZ R14, R118, R15 ;  /* 0x0000000f760e7221 */ /* 0x000fca0000010000 */
[----:B------:R4:W-:Y:S08]  /*1f8f0*/  MUFU.EX2 R154, R131 ;  /* 0x00000083009a7308 */ /* 0x0009f00000000800 */
[----:B------:R-:W5:Y:S01]  /*1f900*/  MUFU.EX2 R21, R21 ;  /* 0x0000001500157308 */ /* 0x000f620000000800 */
[----:B----4-:R-:W-:-:S04]  /*1f910*/  FADD.FTZ R131, R159, R156 ;  /* 0x0000009c9f837221 */ /* 0x010fc80000010000 */
[----:B0-----:R-:W-:-:S03]  /*1f920*/  FADD.FTZ R156, R138, R131 ;  /* 0x000000838a9c7221 */ /* 0x001fc60000010000 */
[----:B------:R-:W0:Y:S01]  /*1f930*/  MUFU.EX2 R142, R142 ;  /* 0x0000008e008e7308 */ /* 0x000e220000000800 */
[----:B-1----:R-:W-:-:S04]  /*1f940*/  FADD.FTZ R131, R163, R156 ;  /* 0x0000009ca3837221 */ /* 0x002fc80000010000 */
[----:B--2---:R-:W-:Y:S01]  /*1f950*/  FADD.FTZ R158, R140, R131 ;  /* 0x000000838c9e7221 */ /* 0x004fe20000010000 */
[----:B------:R-:W-:-:S02]  /*1f960*/  FADD.FTZ R131, R137, R14 ;  /* 0x0000000e89837221 */ /* 0x000fc40000010000 */
[----:B------:R-:W1:Y:S01]  /*1f970*/  MUFU.EX2 R139, R139 ;  /* 0x0000008b008b7308 */ /* 0x000e620000000800 */
[----:B---3--:R-:W-:-:S01]  /*1f980*/  FADD.FTZ R158, R167, R158 ;  /* 0x0000009ea79e7221 */ /* 0x008fc20000010000 */
[----:B------:R-:W-:-:S03]  /*1f990*/  FADD.FTZ R160, R122, R131 ;  /* 0x000000837aa07221 */ /* 0x000fc60000010000 */
[----:B-----5:R-:W-:-:S03]  /*1f9a0*/  FADD.FTZ R15, R21, R158 ;  /* 0x0000009e150f7221 */ /* 0x020fc60000010000 */
        /* <DEDUP_REMOVED lines=8> */
[----:B------:R0:W-:Y:S01]  /*1fa30*/  MUFU.EX2 R156, R107 ;  /* 0x0000006b009c7308 */ /* 0x0001e20000000800 */
[----:B-1----:R-:W-:-:S07]  /*1fa40*/  FADD.FTZ R14, R146, R15 ;  /* 0x0000000f920e7221 */ /* 0x002fce0000010000 */
[----:B------:R-:W1:Y:S01]  /*1fa50*/  MUFU.EX2 R148, R148 ;  /* 0x0000009400947308 */ /* 0x000e620000000800 */
[----:B0-----:R-:W-:-:S01]  /*1fa60*/  FADD.FTZ R107, R141, R160 ;  /* 0x000000a08d6b7221 */ /* 0x001fc20000010000 */
[----:B--2---:R-:W-:-:S03]  /*1fa70*/  FADD.FTZ R15, R147, R14 ;  /* 0x0000000e930f7221 */ /* 0x004fc60000010000 */
[----:B------:R-:W-:-:S03]  /*1fa80*/  FADD.FTZ R160, R126, R107 ;  /* 0x0000006b7ea07221 */ /* 0x000fc60000010000 */
[----:B------:R-:W0:Y:S01]  /*1fa90*/  MUFU.EX2 R150, R150 ;  /* 0x0000009600967308 */ /* 0x000e220000000800 */
[----:B------:R-:W-:-:S04]  /*1faa0*/  FADD.FTZ R107, R145, R160 ;  /* 0x000000a0916b7221 */ /* 0x000fc80000010000 */
[----:B------:R-:W-:-:S03]  /*1fab0*/  FADD.FTZ R162, R130, R107 ;  /* 0x0000006b82a27221 */ /* 0x000fc60000010000 */
[----:B------:R-:W2:Y:S01]  /*1fac0*/  MUFU.EX2 R123, R123 ;  /* 0x0000007b007b7308 */ /* 0x000ea20000000800 */
[----:B------:R-:W-:-:S01]  /*1fad0*/  FADD.FTZ R107, R149, R162 ;  /* 0x000000a2956b7221 */ /* 0x000fc20000010000 */
[----:B-1----:R-:W-:-:S03]  /*1fae0*/  FADD.FTZ R15, R148, R15 ;  /* 0x0000000f940f7221 */ /* 0x002fc60000010000 */
[----:B------:R-:W-:-:S03]  /*1faf0*/  FADD.FTZ R14, R120, R107 ;  /* 0x0000006b780e7221 */ /* 0x000fc60000010000 */
        /* <DEDUP_REMOVED lines=29> */
[----:B0-----:R-:W-:-:S04]  /*1fcd0*/  FADD.FTZ R15, R185, R14 ;  /* 0x0000000eb90f7221 */ /* 0x001fc80000010000 */
[----:B------:R-:W-:-:S03]  /*1fce0*/  FADD.FTZ R14, R156, R15 ;  /* 0x0000000f9c0e7221 */ /* 0x000fc60000010000 */
[----:B------:R-:W0:Y:S01]  /*1fcf0*/  MUFU.EX2 R109, R109 ;  /* 0x0000006d006d7308 */ /* 0x000e220000000800 */
[----:B--2---:R-:W-:-:S04]  /*1fd00*/  FADD.FTZ R107, R105, R164 ;  /* 0x000000a4696b7221 */ /* 0x004fc80000010000 */
[----:B------:R-:W-:-:S03]  /*1fd10*/  FADD.FTZ R164, R102, R107 ;  /* 0x0000006b66a47221 */ /* 0x000fc60000010000 */
        /* <DEDUP_REMOVED lines=47> */
[----:B--2---:R-:W-:-:S04]  /*20010*/  FADD.FTZ R14, R100, R15 ;  /* 0x0000000f640e7221 */ /* 0x004fc80000010000 */
[----:B------:R-:W-:Y:S01]  /*20020*/  FADD.FTZ R15, R215, R14 ;  /* 0x0000000ed70f7221 */ /* 0x000fe20000010000 */
[----:B-1----:R-:W-:-:S04]  /*20030*/  FADD.FTZ R107, R169, R166 ;  /* 0x000000a6a96b7221 */ /* 0x002fc80000010000 */
[----:B0-----:R-:W-:Y:S01]  /*20040*/  FADD.FTZ R14, R164, R107 ;  /* 0x0000006ba40e7221 */ /* 0x001fe20000010000 */
[----:B------:R-:W-:Y:S06]  /*20050*/  @!P0 BRA `(.L_x_9278) ;  /* 0x0000000000048947 */ /* 0x000fec0003800000 */
[----:B------:R-:W-:Y:S01]  /*20060*/  BPT.TRAP 0x1 ;  /* 0x000000040000795c */ /* 0x000fe20000300000 */
.L_x_9278:
[----:B------:R-:W-:Y:S01]  /*20070*/  F2FP.SATFINITE.E4M3.F32.PACK_AB_MERGE_C R106, R157, R106, RZ ;  /* 0x0000006a9d6a723e */ /* 0x000fe200048070ff */
[----:B------:R-:W-:Y:S01]  /*20080*/  FMUL.FTZ R24, R24, R101 ;  /* 0x0000006518187220 */ /* 0x000fe20000410000 */
[----:B------:R-:W-:Y:S01]  /*20090*/  ISETP.GT.AND P1, PT, R12, R205, PT ;  /* 0x000000cd0c00720c */ /* 0x000fe20003f24270 */
[-C--:B------:R-:W-:Y:S01]  /*200a0*/  FMUL.FTZ R25, R25, R101.reuse ;  /* 0x0000006519197220 */ /* 0x080fe20000410000 */
        /* <DEDUP_REMOVED lines=111> */
[----:B------:R-:W-:Y:S01]  /*207a0*/  IMAD.MOV.U32 R181, RZ, RZ, R139 ;  /* 0x000000ffffb57224 */ /* 0x000fe200078e008b */
[----:B0-----:R-:W-:Y:S06]  /*207b0*/  @P1 BRA `(.L_x_9279) ;  /* 0xffffffb400501947 */ /* 0x001fec000383ffff */
.L_x_9259:
[----:B------:R-:W-:Y:S05]  /*207c0*/  WARPSYNC.ALL ;  /* 0x0000000000007948 */ /* 0x000fea0003800000 */
[----:B------:R-:W-:Y:S06]  /*207d0*/  BAR.ARV 0x8, 0x180 ;  /* 0x0206000000007b1d */ /* 0x000fec0000002000 */
[----:B------:R-:W-:Y:S05]  /*207e0*/  @!P0 BRA `(.L_x_9280) ;  /* 0x0000000000048947 */ /* 0x000fea0003800000 */
[----:B------:R-:W-:Y:S01]  /*207f0*/  BPT.TRAP 0x1 ;  /* 0x000000040000795c */ /* 0x000fe20000300000 */
.L_x_9280:
[----:B------:R-:W-:Y:S01]  /*20800*/  IMAD R13, R190, 0x8, R17 ;  /* 0x00000008be0d7824 */ /* 0x000fe200078e0211 */
[----:B------:R-:W-:-:S04]  /*20810*/  SHF.L.U32 R4, R192, 0x1f, RZ ;  /* 0x0000001fc0047819 */ /* 0x000fc800000006ff */
[----:B------:R0:W1:Y:S01]  /*20820*/  SYNCS.PHASECHK.TRANS64.TRYWAIT P1, [R13+URZ+0x22850], R4 ;  /* 0x022850040d0075a7 */ /* 0x000062000802017f */
[----:B------:R-:W-:Y:S05]  /*20830*/  @!P0 BRA `(.L_x_9281) ;  /* 0x0000000000048947 */ /* 0x000fea0003800000 */
[----:B------:R-:W-:Y:S01]  /*20840*/  BPT.TRAP 0x1 ;  /* 0x000000040000795c */ /* 0x000fe20000300000 */
.L_x_9281:
[----:B------:R-:W-:-:S05]  /*20850*/  VIADD R17, R17, 0x400 ;  /* 0x0000040011117836 */ /* 0x000fca0000000000 */
[----:B------:R-:W-:-:S04]  /*20860*/  SHF.R.U32.HI R17, RZ, 0x4, R17 ;  /* 0x00000004ff117819 */ /* 0x000fc80000011611 */
[----:B------:R-:W-:-:S04]  /*20870*/  LOP3.LUT R17, R17, 0x3fff, RZ, 0xc0, !PT ;  /* 0x00003fff11117812 */ /* 0x000fc800078ec0ff */
[----:B------:R-:W-:Y:S01]  /*20880*/  LOP3.LUT R17, R17, 0x10000, RZ, 0xfc, !PT ;  /* 0x0001000011117812 */ /* 0x000fe200078efcff */
[----:B-1----:R-:W-:Y:S06]  /*20890*/  @P1 BRA `(.L_x_9282) ;  /* 0x0000000000081947 */ /* 0x002fec0003800000 */
[----:B------:R-:W1:Y:S02]  /*208a0*/  SYNCS.PHASECHK.TRANS64.TRYWAIT P1, [R13+URZ+0x22850], R4 ;  /* 0x022850040d0075a7 */ /* 0x000e64000802017f */
[----:B-1----:R-:W-:Y:S05]  /*208b0*/  @!P1 BRA `(.L_x_9283) ;  /* 0x000000f400c09947 */ /* 0x002fea0003800000 */
.L_x_9282:
[----:B01----:R-:W-:Y:S01]  /*208c0*/  IMAD R4, R190, 0x500, R17 ;  /* 0x00000500be047824 */ /* 0x003fe200078e0211 */
[----:B------:R-:W-:Y:S05]  /*208d0*/  WARPSYNC.ALL ;  /* 0x0000000000007948 */ /* 0x000fea0003800000 */
[----:B------:R-:W-:Y:S01]  /*208e0*/  IMAD.MOV.U32 R5, RZ, RZ, -0x3ffffff0 ;  /* 0xc0000010ff057424 */ /* 0x000fe200078e00ff */
[C---:B------:R-:W-:Y:S01]  /*208f0*/  R2UR UR6, R4.reuse ;  /* 0x00000000040672ca */ /* 0x040fe200000e0000 */
[----:B------:R-:W-:Y:S01]  /*20900*/  WARPGROUP.ARRIVE ;  /* 0x00000000000079c5 */ /* 0x000fe20000000000 */
[C---:B------:R-:W-:Y:S01]  /*20910*/  VIADD R6, R4.reuse, 0x100 ;  /* 0x0000010004067836 */ /* 0x040fe20000000000 */
[----:B------:R-:W-:Y:S01]  /*20920*/  ULDC.64 UR4, c[0x0][0x9a0] ;  /* 0x0002680000047ab9 */ /* 0x000fe20000000a00 */
[----:B------:R-:W-:Y:S01]  /*20930*/  R2UR UR7, R5 ;  /* 0x00000000050772ca */ /* 0x000fe200000e0000 */
[----:B------:R-:W-:Y:S01]  /*20940*/  IMAD.MOV.U32 R7, RZ, RZ, -0x3ffffff0 ;  /* 0xc0000010ff077424 */ /* 0x000fe200078e00ff */
[----:B------:R-:W-:Y:S01]  /*20950*/  ISETP.NE.U32.AND P1, PT, RZ, UR4, PT ;  /* 0x00000004ff007c0c */ /* 0x000fe2000bf25070 */
[----:B------:R-:W-:-:S02]  /*20960*/  VIADD R20, R4, 0x200 ;  /* 0x0000020004147836 */ /* 0x000fc40000000000 */
[----:B------:R-:W-:Y:S01]  /*20970*/  IMAD.MOV.U32 R21, RZ, RZ, -0x3ffffff0 ;  /* 0xc0000010ff157424 */ /* 0x000fe200078e00ff */
[----:B------:R-:W-:-:S07]  /*20980*/  ISETP.NE.AND.EX P1, PT, RZ, UR5, PT, P1 ;  /* 0x00000005ff007c0c */ /* 0x000fce000bf25310 */
[----:B------:R-:W-:Y:S01]  /*20990*/  QGMMA.64x128x32.F32.E4M3.E4M3 R24, R184, gdesc[UR4], R24, gsb0 ;  /* 0x01e00004b8187df3 */ /* 0x000fe20008000818 */
[----:B------:R-:W-:Y:S02]  /*209a0*/  R2UR UR6, R6 ;  /* 0x00000000060672ca */ /* 0x000fe400000e0000 */
[----:B------:R-:W-:-:S03]  /*209b0*/  R2UR UR7, R7 ;  /* 0x00000000070772ca */ /* 0x000fc600000e0000 */
[----:B------:R-:W0:Y:S01]  /*209c0*/  @P1 LDC.64 R8, c[0x0][0x9c8] ;  /* 0x00027200ff081b82 */ /* 0x000e220000000a00 */
[----:B------:R-:W-:-:S07]  /*209d0*/  @P1 SHF.R.S32.HI R5, RZ, 0x1f, R207 ;  /* 0x0000001fff051819 */ /* 0x000fce00000114cf */
[----:B------:R-:W1:Y:S01]  /*209e0*/  @P1 LDC.64 R10, c[0x0][0x9d0] ;  /* 0x00027400ff0a1b82 */ /* 0x000e620000000a00 */
[----:B0-----:R-:W-:-:S04]  /*209f0*/  @P1 IMAD R6, R5, R8, RZ ;  /* 0x0000000805061224 */ /* 0x001fc800078e02ff */
[C---:B------:R-:W-:Y:S02]  /*20a00*/  @P1 IMAD R5, R207.reuse, R9, R6 ;  /* 0x00000009cf051224 */ /* 0x040fe400078e0206 */
[----:B------:R-:W-:-:S04]  /*20a10*/  @P1 IMAD.WIDE.U32 R6, R207, R8, RZ ;  /* 0x00000008cf061225 */ /* 0x000fc800078e00ff */
[----:B------:R-:W-:Y:S02]  /*20a20*/  @P1 IMAD.IADD R7, R7, 0x1, R5 ;  /* 0x0000000107071824 */ /* 0x000fe400078e0205 */
[----:B-1----:R-:W-:-:S04]  /*20a30*/  @P1 IMAD.WIDE.U32 R6, R195, R10, R6 ;  /* 0x0000000ac3061225 */ /* 0x002fc800078e0006 */
[----:B------:R-:W-:Y:S01]  /*20a40*/  @P1 IMAD R5, R195, R11, R7 ;  /* 0x0000000bc3051224 */ /* 0x000fe200078e0207 */
[----:B------:R-:W-:Y:S01]  /*20a50*/  @P1 LEA R8, P2, R6, UR4, 0x2 ;  /* 0x0000000406081c11 */ /* 0x000fe2000f8410ff */
[----:B------:R-:W-:-:S03]  /*20a60*/  IMAD.MOV.U32 R10, RZ, RZ, 0x3f800000 ;  /* 0x3f800000ff0a7424 */ /* 0x000fc600078e00ff */
        /* <DEDUP_REMOVED lines=25> */
[----:B------:R-:W1:Y:S04]  /*20c00*/  SHFL.BFLY PT, R5, R6, 0x1, 0x1f ;  /* 0x0c201f0006057f89 */ /* 0x000e6800000e0000 */
[----:B------:R-:W3:Y:S01]  /*20c10*/  SHFL.BFLY PT, R4, R7, 0x1, 0x1f ;  /* 0x0c201f0007047f89 */ /* 0x000ee200000e0000 */
[----:B-1----:R-:W-:-:S01]  /*20c20*/  FADD.FTZ R11, R6, R5 ;  /* 0x00000005060b7221 */ /* 0x002fc20000010000 */
[----:B---3--:R-:W-:-:S04]  /*20c30*/  FADD.FTZ R12, R7, R4 ;  /* 0x00000004070c7221 */ /* 0x008fc80000010000 */
[C---:B------:R-:W-:Y:S01]  /*20c40*/  FSETP.NE.FTZ.AND P1, PT, R11.reuse, RZ, PT ;  /* 0x000000ff0b00720b */ /* 0x040fe20003f35000 */
[----:B------:R-:W-:Y:S01]  /*20c50*/  FMUL.FTZ R15, R11, 0.00390625 ;  /* 0x3b8000000b0f7820 */ /* 0x000fe20000410000 */
[----:B0-----:R-:W-:Y:S01]  /*20c60*/  FMUL.FTZ R8, R12, 0.00390625 ;  /* 0x3b8000000c087820 */ /* 0x001fe20000410000 */
        /* <DEDUP_REMOVED lines=25> */
.L_x_9284:
[----:B------:R-:W0:Y:S01]  /*20e00*/  S2R R3, SR_CgaCtaId ;  /* 0x0000000000037919 */ /* 0x000e220000008800 */
[----:B------:R-:W-:Y:S02]  /*20e10*/  VIADD R2, R13, 0x22860 ;  /* 0x000228600d027836 */ /* 0x000fe40000000000 */
[-C--:B------:R-:W-:Y:S01]  /*20e20*/  FMUL.FTZ R96, R40, R5.reuse ;  /* 0x0000000528607220 */ /* 0x080fe20000410000 */
[----:B------:R-:W-:Y:S02]  /*20e30*/  VIADD R190, R190, 0x1 ;  /* 0x00000001bebe7836 */ /* 0x000fe40000000000 */
[-C--:B------:R-:W-:Y:S01]  /*20e40*/  FMUL.FTZ R94, R45, R5.reuse ;  /* 0x000000052d5e7220 */ /* 0x080fe20000410000 */
[-C--:B------:R-:W-:Y:S01]  /*20e50*/  FMUL.FTZ R98, R53, R5.reuse ;  /* 0x0000000535627220 */ /* 0x080fe20000410000 */
[-C--:B------:R-:W-:Y:S01]  /*20e60*/  FMUL.FTZ R93, R44, R5.reuse ;  /* 0x000000052c5d7220 */ /* 0x080fe20000410000 */
[-C--:B------:R-:W-:Y:S01]  /*20e70*/  FMUL.FTZ R0, R24, R5.reuse ;  /* 0x0000000518007220 */ /* 0x080fe20000410000 */
[----:B------:R-:W-:Y:S01]  /*20e80*/  ISETP.NE.AND P1, PT, R190, 0x2, PT ;  /* 0x00000002be00780c */ /* 0x000fe20003f25270 */
        /* <DEDUP_REMOVED lines=62> */
[----:B------:R-:W-:Y:S01]  /*21270*/  FMUL.FTZ R9, R83, R9 ;  /* 0x0000000953097220 */ /* 0x000fe20000410000 */
[----:B------:R-:W-:Y:S01]  /*21280*/  LOP3.LUT R192, R192, R5, RZ, 0x3c, !PT ;  /* 0x00000005c0c07212 */ /* 0x000fe200078e3cff */
[----:B------:R-:W-:Y:S01]  /*21290*/  VIADD R227, R227, 0x1 ;  /* 0x00000001e3e37836 */ /* 0x000fe20000000000 */
[----:B0-----:R-:W-:-:S09]  /*212a0*/  SEL R190, R190, RZ, P1 ;  /* 0x000000ffbebe7207 */ /* 0x001fd20000800000 */
.L_x_9169:
        /* <DEDUP_REMOVED lines=15> */
[----:B----4-:R-:W-:Y:S01]  /*213a0*/  IMAD.SHL.U32 R2, R13, 0x4, RZ ;  /* 0x000000040d027824 */ /* 0x010fe200078e00ff */
[----:B------:R-:W-:Y:S02]  /*213b0*/  MOV R62, R17 ;  /* 0x00000011003e7202 */ /* 0x000fe40000000f00 */
[----:B0-----:R-:W-:Y:S02]  /*213c0*/  MOV R63, R10 ;  /* 0x0000000a003f7202 */ /* 0x001fe40000000f00 */
[----:B------:R-:W-:-:S04]  /*213d0*/  LOP3.LUT R2, R2, 0xc, RZ, 0xc0, !PT ;  /* 0x0000000c02027812 */ /* 0x000fc800078ec0ff */
        /* <DEDUP_REMOVED lines=13> */
[----:B------:R-:W-:Y:S02]  /*214b0*/  IADD3 R11, P2, R36, 0x4020, RZ ;  /* 0x00004020240b7810 */ /* 0x000fe40007f5e0ff */
[----:B------:R-:W-:Y:S02]  /*214c0*/  LOP3.LUT R34, R35, 0x380, RZ, 0xc0, !PT ;  /* 0x0000038023227812 */ /* 0x000fe400078ec0ff */
[----:B------:R-:W-:Y:S02]  /*214d0*/  LOP3.LUT R30, R31, 0x380, RZ, 0xc0, !PT ;  /* 0x000003801f1e7812 */ /* 0x000fe400078ec0ff */
[----:B0-----:R-:W-:-:S02]  /*214e0*/  LOP3.LUT R4, R11, 0x380, RZ, 0xc0, !PT ;  /* 0x000003800b047812 */ /* 0x001fc400078ec0ff */
[----:B------:R-:W-:Y:S02]  /*214f0*/  IADD3 R5, P3, R36, 0x4000, RZ ;  /* 0x0000400024057810 */ /* 0x000fe40007f7e0ff */
[----:B------:R-:W-:Y:S02]  /*21500*/  SHF.R.U64 R34, R34, 0x3, RZ ;  /* 0x0000000322227819 */ /* 0x000fe400000012ff */
[----:B------:R-:W-:Y:S02]  /*21510*/  SHF.R.U64 R30, R30, 0x3, RZ ;  /* 0x000000031e1e7819 */ /* 0x000fe400000012ff */
[----:B------:R-:W-:Y:S02]  /*21520*/  SHF.R.U64 R28, R4, 0x3, RZ ;  /* 0x00000003041c7819 */ /* 0x000fe400000012ff */
[----:B-----5:R-:W-:Y:S02]  /*21530*/  LOP3.LUT R24, R5, 0x380, RZ, 0xc0, !PT ;  /* 0x0000038005187812 */ /* 0x020fe400078ec0ff */
[----:B------:R-:W-:Y:S01]  /*21540*/  LOP3.LUT R34, R34, R35, RZ, 0x3c, !PT ;  /* 0x0000002322227212 */ /* 0x000fe200078e3cff */
[--C-:B------:R-:W-:Y:S01]  /*21550*/  IMAD.X R35, RZ, RZ, R37.reuse, P5 ;  /* 0x000000ffff237224 */ /* 0x100fe200028e0625 */
[----:B------:R-:W-:Y:S01]  /*21560*/  LOP3.LUT R30, R30, R31, RZ, 0x3c, !PT ;  /* 0x0000001f1e1e7212 */ /* 0x000fe200078e3cff */
[----:B------:R-:W-:Y:S01]  /*21570*/  IMAD.X R31, RZ, RZ, R37, P1 ;  /* 0x000000ffff1f7224 */ /* 0x000fe200008e0625 */
[----:B------:R-:W-:-:S02]  /*21580*/  LOP3.LUT R28, R28, R11, RZ, 0x3c, !PT ;  /* 0x0000000b1c1c7212 */ /* 0x000fc400078e3cff */
[----:B------:R-:W-:Y:S02]  /*21590*/  SHF.R.U64 R24, R24, 0x3, RZ ;  /* 0x0000000318187819 */ /* 0x000fe400000012ff */
        /* <DEDUP_REMOVED lines=8> */
[----:B------:R-:W-:Y:S02]  /*21620*/  SHF.R.U64 R14, R14, 0x3, RZ ;  /* 0x000000030e0e7819 */ /* 0x000fe400000012ff */
[----:B------:R-:W-:Y:S02]  /*21630*/  SHF.R.U64 R10, R10, 0x3, RZ ;  /* 0x000000030a0a7819 */ /* 0x000fe400000012ff */
[----:B------:R-:W-:-:S02]  /*21640*/  SHF.R.U64 R4, R4, 0x3, RZ ;  /* 0x0000000304047819 */ /* 0x000fc400000012ff */
[----:B------:R-:W-:Y:S01]  /*21650*/  SHF.R.U64 R5, R5, 0x3, RZ ;  /* 0x0000000305057819 */ /* 0x000fe200000012ff */
        /* <DEDUP_REMOVED lines=16> */
[----:B------:R-:W-:Y:S01]  /*21760*/  MOV R95, R4 ;  /* 0x00000004005f7202 */ /* 0x000fe20000000f00 */
[----:B------:R-:W-:Y:S06]  /*21770*/  BRA.DIV UR4, `(.L_x_9287) ;  /* 0x000000ea04247947 */ /* 0x000fec000b800000 */
[----:B------:R-:W-:Y:S01]  /*21780*/  SEL R132, R44, R61, P0 ;  /* 0x0000003d2c847207 */ /* 0x000fe20000000000 */
[----:B------:R-:W-:Y:S01]  /*21790*/  SHFL.IDX PT, R90, R90, R7, 0x1c1f ;  /* 0x001c1f075a5a7589 */ /* 0x000fe200000e0000 */
[----:B------:R-:W-:Y:S02]  /*217a0*/  SEL R84, R61, R44, P0 ;  /* 0x0000002c3d547207 */ /* 0x000fe40000000000 */
[----:B------:R-:W-:Y:S02]  /*217b0*/  SEL R108, R72, R73, P0 ;  /* 0x00000049486c7207 */ /* 0x000fe40000000000 */
[----:B------:R-:W-:Y:S02]  /*217c0*/  SEL R128, R45, R110, P0 ;  /* 0x0000006e2d807207 */ /* 0x000fe40000000000 */
[----:B------:R-:W-:Y:S02]  /*217d0*/  SEL R136, R21, R100, P0 ;  /* 0x0000006415887207 */ /* 0x000fe40000000000 */
[----:B------:R-:W-:-:S02]  /*217e0*/  SEL R82, R100, R21, P0 ;  /* 0x0000001564527207 */ /* 0x000fc40000000000 */
[----:B------:R-:W-:Y:S01]  /*217f0*/  SEL R44, R73, R72, P0 ;  /* 0x00000048492c7207 */ /* 0x000fe20000000000 */
[----:B------:R-:W-:Y:S01]  /*21800*/  SHFL.IDX PT, R21, R13, R7, 0x1c1f ;  /* 0x001c1f070d157589 */ /* 0x000fe200000e0000 */
[----:B------:R-:W-:Y:S02]  /*21810*/  SEL R110, R110, R45, P0 ;  /* 0x0000002d6e6e7207 */ /* 0x000fe40000000000 */
[----:B------:R-:W-:Y:S01]  /*21820*/  LOP3.LUT R5, R7, 0x2, RZ, 0x3c, !PT ;  /* 0x0000000207057812 */ /* 0x000fe200078e3cff */
        /* <DEDUP_REMOVED lines=57> */
[----:B------:R3:W-:Y:S01]  /*21bc0*/  SHFL.IDX PT, R73, R64, R5, 0x1c1f ;  /* 0x001c1f0540497589 */ /* 0x0007e200000e0000 */
        /* <DEDUP_REMOVED lines=17> */
[----:B------:R-:W5:Y:S01]  /*21ce0*/  SHFL.IDX PT, R102, R38, R5, 0x1c1f ;  /* 0x001c1f0526667589 */ /* 0x000f6200000e0000 */
[----:B------:R-:W-:-:S02]  /*21cf0*/  SEL R6, R9, R6, P0 ;  /* 0x0000000609067207 */ /* 0x000fc40000000000 */
[----:B------:R-:W-:Y:S01]  /*21d00*/  SEL R8, R8, R3, P0 ;  /* 0x0000000308087207 */ /* 0x000fe20000000000 */
[----:B------:R-:W1:Y:S01]  /*21d10*/  SHFL.IDX PT, R59, R126, R7, 0x1c1f ;  /* 0x001c1f077e3b7589 */ /* 0x000e6200000e0000 */
[----:B0-----:R-:W-:Y:S02]  /*21d20*/  SEL R48, R55, R108, P0 ;  /* 0x0000006c37307207 */ /* 0x001fe40000000000 */
        /* <DEDUP_REMOVED lines=8> */
[----:B---3--:R-:W-:Y:S02]  /*21db0*/  SEL R64, R114, R65, P0 ;  /* 0x0000004172407207 */ /* 0x008fe40000000000 */
[----:B----4-:R-:W-:Y:S01]  /*21dc0*/  SEL R55, R67, R116, P0 ;  /* 0x0000007443377207 */ /* 0x010fe20000000000 */
[----:B------:R-:W-:Y:S01]  /*21dd0*/  SHFL.IDX PT, R72, R72, R7, 0x1c1f ;  /* 0x001c1f0748487589 */ /* 0x000fe200000e0000 */
[----:B------:R-:W-:Y:S02]  /*21de0*/  SEL R57, R116, R67, P0 ;  /* 0x0000004374397207 */ /* 0x000fe40000000000 */
[----:B------:R-:W-:Y:S01]  /*21df0*/  SEL R3, R21, R2, P0 ;  /* 0x0000000215037207 */ /* 0x000fe20000000000 */
[----:B------:R-:W-:Y:S01]  /*21e00*/  SHFL.IDX PT, R68, R68, R7, 0x1c1f ;  /* 0x001c1f0744447589 */ /* 0x000fe200000e0000 */
[----:B-----5:R-:W-:-:S02]  /*21e10*/  SEL R42, R47, R102, P0 ;  /* 0x000000662f2a7207 */ /* 0x020fc40000000000 */
[----:B------:R-:W-:Y:S01]  /*21e20*/  SEL R44, R102, R47, P0 ;  /* 0x0000002f662c7207 */ /* 0x000fe20000000000 */
[----:B------:R-:W-:Y:S01]  /*21e30*/  SHFL.IDX PT, R28, R28, R7, 0x1c1f ;  /* 0x001c1f071c1c7589 */ /* 0x000fe200000e0000 */
[----:B------:R-:W-:Y:S02]  /*21e40*/  SEL R40, R51, R106, P0 ;  /* 0x0000006a33287207 */ /* 0x000fe40000000000 */
[----:B------:R-:W-:Y:S01]  /*21e50*/  SEL R46, R106, R51, P0 ;  /* 0x000000336a2e7207 */ /* 0x000fe20000000000 */
[----:B------:R-:W3:Y:S01]  /*21e60*/  SHFL.IDX PT, R27, R0, R5, 0x1c1f ;  /* 0x001c1f05001b7589 */ /* 0x000ee200000e0000 */
[----:B------:R-:W-:Y:S02]  /*21e70*/  SEL R47, R49, R104, P0 ;  /* 0x00000068312f7207 */ /* 0x000fe40000000000 */
[----:B-1----:R-:W-:Y:S01]  /*21e80*/  SEL R84, R59, R80, P0 ;  /* 0x000000503b547207 */ /* 0x002fe20000000000 */
[----:B------:R-:W-:Y:S01]  /*21e90*/  SHFL.IDX PT, R82, R82, R5, 0x1c1f ;  /* 0x001c1f0552527589 */ /* 0x000fe200000e0000 */
[----:B0-----:R-:W-:-:S02]  /*21ea0*/  SEL R67, R75, R74, P0 ;  /* 0x0000004a4b437207 */ /* 0x001fc40000000000 */
[----:B------:R-:W-:Y:S01]  /*21eb0*/  SEL R21, R2, R21, P0 ;  /* 0x0000001502157207 */ /* 0x000fe20000000000 */
[----:B------:R-:W0:Y:S01]  /*21ec0*/  SHFL.IDX PT, R94, R94, R5, 0x1c1f ;  /* 0x001c1f055e5e7589 */ /* 0x000e2200000e0000 */
[----:B------:R-:W-:Y:S02]  /*21ed0*/  SEL R49, R104, R49, P0 ;  /* 0x0000003168317207 */ /* 0x000fe40000000000 */
[----:B------:R-:W-:Y:S01]  /*21ee0*/  SEL R80, R80, R59, P0 ;  /* 0x0000003b50507207 */ /* 0x000fe20000000000 */
[----:B------:R-:W1:Y:S04]  /*21ef0*/  SHFL.IDX PT, R98, R98, R5, 0x1c1f ;  /* 0x001c1f0562627589 */ /* 0x000e6800000e0000 */
[----:B------:R-:W4:Y:S04]  /*21f00*/  SHFL.IDX PT, R86, R86, R5, 0x1c1f ;  /* 0x001c1f0556567589 */ /* 0x000f2800000e0000 */
[----:B------:R-:W5:Y:S04]  /*21f10*/  SHFL.IDX PT, R112, R112, R5, 0x1c1f ;  /* 0x001c1f0570707589 */ /* 0x000f6800000e0000 */
[----:B------:R-:W2:Y:S01]  /*21f20*/  SHFL.IDX PT, R77, R52, R5, 0x1c1f ;  /* 0x001c1f05344d7589 */ /* 0x000ea200000e0000 */
[----:B---3--:R-:W-:-:S02]  /*21f30*/  SEL R118, R90, R27, P0 ;  /* 0x0000001b5a767207 */ /* 0x008fc40000000000 */
[----:B------:R-:W-:Y:S01]  /*21f40*/  SEL R90, R27, R90, P0 ;  /* 0x0000005a1b5a7207 */ /* 0x000fe20000000000 */
[----:B------:R3:W-:Y:S04]  /*21f50*/  SHFL.IDX PT, R103, R50, R5, 0x1c1f ;  /* 0x001c1f0532677589 */ /* 0x0007e800000e0000 */
[----:B------:R-:W2:Y:S01]  /*21f60*/  SHFL.IDX PT, R105, R24, R5, 0x1c1f ;  /* 0x001c1f0518697589 */ /* 0x000ea200000e0000 */
[----:B0-----:R-:W-:Y:S02]  /*21f70*/  SEL R93, R37, R94, P0 ;  /* 0x0000005e255d7207 */ /* 0x001fe40000000000 */
[----:B------:R-:W-:Y:S01]  /*21f80*/  SEL R37, R94, R37, P0 ;  /* 0x000000255e257207 */ /* 0x000fe20000000000 */
[----:B------:R-:W-:Y:S01]  /*21f90*/  SHFL.IDX PT, R29, R138, R7, 0x1c1f ;  /* 0x001c1f078a1d7589 */ /* 0x000fe200000e0000 */
[----:B-1----:R-:W-:-:S02]  /*21fa0*/  SEL R39, R41, R98, P0 ;  /* 0x0000006229277207 */ /* 0x002fc40000000000 */
[----:B---3--:R-:W-:Y:S01]  /*21fb0*/  SEL R50, R73, R76, P0 ;  /* 0x0000004c49327207 */ /* 0x008fe20000000000 */
[----:B------:R0:W-:Y:S01]  /*21fc0*/  SHFL.IDX PT, R33, R120, R7, 0x1c1f ;  /* 0x001c1f0778217589 */ /* 0x0001e200000e0000 */
[----:B----4-:R-:W-:Y:S02]  /*21fd0*/  SEL R51, R53, R86, P0 ;  /* 0x0000005635337207 */ /* 0x010fe40000000000 */
[----:B------:R-:W-:Y:S01]  /*21fe0*/  SEL R41, R98, R41, P0 ;  /* 0x0000002962297207 */ /* 0x000fe20000000000 */
[----:B------:R-:W-:Y:S01]  /*21ff0*/  SHFL.IDX PT, R78, R78, R7, 0x1c1f ;  /* 0x001c1f074e4e7589 */ /* 0x000fe200000e0000 */
[----:B-----5:R-:W-:Y:S02]  /*22000*/  SEL R111, R61, R112, P0 ;  /* 0x000000703d6f7207 */ /* 0x020fe40000000000 */
[----:B------:R-:W-:Y:S01]  /*22010*/  SEL R115, R112, R61, P0 ;  /* 0x0000003d70737207 */ /* 0x000fe20000000000 */
[----:B------:R-:W-:Y:S01]  /*22020*/  SHFL.IDX PT, R79, R66, R7, 0x1c1f ;  /* 0x001c1f07424f7589 */ /* 0x000fe200000e0000 */
[----:B--2---:R-:W-:-:S02]  /*22030*/  SEL R52, R72, R77, P0 ;  /* 0x0000004d48347207 */ /* 0x004fc40000000000 */
        /* <DEDUP_REMOVED lines=9> */
[----:B------:R-:W0:Y:S04]  /*220d0*/  SHFL.IDX PT, R92, R92, R5, 0x1c1f ;  /* 0x001c1f055c5c7589 */ /* 0x000e2800000e0000 */
[----:B------:R-:W1:Y:S04]  /*220e0*/  SHFL.IDX PT, R96, R96, R5, 0x1c1f ;  /* 0x001c1f0560607589 */ /* 0x000e6800000e0000 */
[----:B------:R-:W2:Y:S04]  /*220f0*/  SHFL.IDX PT, R100, R36, R5, 0x1c1f ;  /* 0x001c1f0524647589 */ /* 0x000ea800000e0000 */
[----:B------:R-:W3:Y:S04]  /*22100*/  SHFL.IDX PT, R70, R70, R5, 0x1c1f ;  /* 0x001c1f0546467589 */ /* 0x000ee800000e0000 */
[----:B------:R4:W5:Y:S04]  /*22110*/  SHFL.IDX PT, R71, R60, R5, 0x1c1f ;  /* 0x001c1f053c477589 */ /* 0x00096800000e0000 */
[----:B------:R-:W5:Y:S04]  /*22120*/  SHFL.IDX PT, R34, R34, R5, 0x1c1f ;  /* 0x001c1f0522227589 */ /* 0x000f6800000e0000 */
[----:B------:R-:W-:Y:S01]  /*22130*/  SHFL.IDX PT, R32, R32, R5, 0x1c1f ;  /* 0x001c1f0520207589 */ /* 0x000fe200000e0000 */
[----:B0-----:R-:W-:-:S02]  /*22140*/  SEL R121, R29, R92, P0 ;  /* 0x0000005c1d797207 */ /* 0x001fc40000000000 */
[----:B----4-:R-:W-:Y:S01]  /*22150*/  SEL R60, R65, R114, P0 ;  /* 0x00000072413c7207 */ /* 0x010fe20000000000 */
[----:B------:R-:W0:Y:S01]  /*22160*/  SHFL.IDX PT, R26, R26, R5, 0x1c1f ;  /* 0x001c1f051a1a7589 */ /* 0x000e2200000e0000 */
[----:B------:R-:W-:Y:S02]  /*22170*/  SEL R65, R74, R75, P0 ;  /* 0x0000004b4a417207 */ /* 0x000fe40000000000 */
[----:B------:R-:W-:Y:S01]  /*22180*/  SEL R75, R103, R68, P0 ;  /* 0x00000044674b7207 */ /* 0x000fe20000000000 */
[----:B------:R4:W0:Y:S01]  /*22190*/  SHFL.IDX PT, R107, R20, R5, 0x1c1f ;  /* 0x001c1f05146b7589 */ /* 0x00082200000e0000 */
[----:B------:R-:W-:Y:S02]  /*221a0*/  SEL R91, R92, R29, P0 ;  /* 0x0000001d5c5b7207 */ /* 0x000fe40000000000 */
[----:B-1----:R-:W-:Y:S01]  /*221b0*/  SEL R0, R33, R96, P0 ;  /* 0x0000006021007207 */ /* 0x002fe20000000000 */
[----:B------:R1:W1:Y:S01]  /*221c0*/  SHFL.IDX PT, R4, R4, R7, 0x1c1f ;  /* 0x001c1f0704047589 */ /* 0x00026200000e0000 */
[----:B------:R-:W-:-:S02]  /*221d0*/  SEL R36, R96, R33, P0 ;  /* 0x0000002160247207 */ /* 0x000fc40000000000 */
[----:B--2---:R-:W-:Y:S01]  /*221e0*/  SEL R38, R35, R100, P0 ;  /* 0x0000006423267207 */ /* 0x004fe20000000000 */
[----:B------:R2:W1:Y:S01]  /*221f0*/  SHFL.IDX PT, R10, R10, R7, 0x1c1f ;  /* 0x001c1f070a0a7589 */ /* 0x00046200000e0000 */
[----:B------:R-:W-:Y:S02]  /*22200*/  SEL R2, R100, R35, P0 ;  /* 0x0000002364027207 */ /* 0x000fe40000000000 */
[----:B----4-:R-:W-:Y:S01]  /*22210*/  SEL R20, R76, R73, P0 ;  /* 0x000000494c147207 */ /* 0x010fe20000000000 */
[----:B------:R2:W4:Y:S01]  /*22220*/  SHFL.IDX PT, R7, R8, R5, 0x1c1f ;  /* 0x001c1f0508077589 */ /* 0x00052200000e0000 */
[----:B------:R-:W-:Y:S01]  /*22230*/  SEL R73, R68, R103, P0 ;  /* 0x0000006744497207 */ /* 0x000fe20000000000 */
[----:B------:R-:W-:Y:S01]  /*22240*/  IMAD.MOV.U32 R103, RZ, RZ, RZ ;  /* 0x000000ffff677224 */ /* 0x000fe200078e00ff */
[----:B---3--:R-:W-:Y:S01]  /*22250*/  SEL R54, R69, R70, P0 ;  /* 0x0000004645367207 */ /* 0x008fe20000000000 */
[----:B------:R2:W3:Y:S01]  /*22260*/  SHFL.IDX PT, R14, R6, R5, 0x1c1f ;  /* 0x001c1f05060e7589 */ /* 0x0004e200000e0000 */
[----:B------:R-:W-:-:S02]  /*22270*/  SEL R56, R70, R69, P0 ;  /* 0x0000004546387207 */ /* 0x000fc40000000000 */
[----:B-----5:R-:W-:Y:S02]  /*22280*/  SEL R59, R78, R71, P0 ;  /* 0x000000474e3b7207 */ /* 0x020fe40000000000 */
        /* <DEDUP_REMOVED lines=8> */
[----:B-12-4-:R-:W-:-:S07]  /*22310*/  SEL R104, R107, R30, P0 ;  /* 0x0000001e6b687207 */ /* 0x016fce0000000000 */
.L_x_9602:
[----:B------:R-:W-:Y:S05]  /*22320*/  WARPSYNC.ALL ;  /* 0x0000000000007948 */ /* 0x000fea0003800000 */
[----:B------:R-:W-:Y:S01]  /*22330*/  BAR.SYNC.DEFER_BLOCKING 0x1, 0x100 ;  /* 0x0044000000007b1d */ /* 0x000fe20000010000 */
[----:B---3--:R-:W-:Y:S02]  /*22340*/  SEL R68, R4, R14, P0 ;  /* 0x0000000e04447207 */ /* 0x008fe40000000000 */
[----:B------:R-:W-:Y:S02]  /*22350*/  SEL R70, R14, R4, P0 ;  /* 0x000000040e467207 */ /* 0x000fe40000000000 */
[----:B------:R-:W-:Y:S01]  /*22360*/  SEL R69, R10, R7, P0 ;  /* 0x000000070a457207 */ /* 0x000fe20000000000 */
[----:B------:R-:W-:Y:S01]  /*22370*/  ULDC.64 UR6, c[0x0][0xc08] ;  /* 0x0003020000067ab9 */ /* 0x000fe20000000a00 */
[----:B------:R-:W-:Y:S01]  /*22380*/  SEL R71, R7, R10, P0 ;  /* 0x0000000a07477207 */ /* 0x000fe20000000000 */
[----:B------:R-:W0:Y:S01]  /*22390*/  LDC.64 R78, c[0x0][0xc00] ;  /* 0x00030000ff4e7b82 */ /* 0x000e220000000a00 */
[----:B------:R-:W-:Y:S01]  /*223a0*/  ISETP.NE.U32.AND P0, PT, RZ, UR6, PT ;  /* 0x00000006ff007c0c */ /* 0x000fe2000bf05070 */
[----:B------:R-:W-:Y:S01]  /*223b0*/  ULDC.64 UR4, c[0x0][0xc00] ;  /* 0x0003000000047ab9 */ /* 0x000fe20000000a00 */
[----:B------:R-:W-:-:S02]  /*223c0*/  F2FP.BF16.F32.PACK_AB R4, R3, R118 ;  /* 0x000000760304723e */ /* 0x000fc400000010ff */
[----:B------:R-:W-:Y:S02]  /*223d0*/  ISETP.NE.AND.EX P0, PT, RZ, UR7, PT, P0 ;  /* 0x00000007ff007c0c */ /* 0x000fe4000bf05300 */
[----:B------:R-:W-:Y:S02]  /*223e0*/  F2FP.BF16.F32.PACK_AB R5, R111, R60 ;  /* 0x0000003c6f05723e */ /* 0x000fe400000010ff */
[----:B------:R-:W-:Y:S02]  /*223f0*/  F2FP.BF16.F32.PACK_AB R6, R21, R90 ;  /* 0x0000005a1506723e */ /* 0x000fe400000010ff */
[----:B------:R-:W-:Y:S02]  /*22400*/  F2FP.BF16.F32.PACK_AB R7, R115, R64 ;  /* 0x000000407307723e */ /* 0x000fe400000010ff */
[----:B------:R-:W-:Y:S02]  /*22410*/  F2FP.BF16.F32.PACK_AB R8, R121, R120 ;  /* 0x000000787908723e */ /* 0x000fe400000010ff */
[----:B------:R-:W-:Y:S01]  /*22420*/  F2FP.BF16.F32.PACK_AB R9, R55, R54 ;  /* 0x000000363709723e */ /* 0x000fe200000010ff */
[----:B------:R-:W-:Y:S01]  /*22430*/  STSM.16.M88.4 [R101], R4 ;  /* 0x0000000465007844 */ /* 0x000fe20000000200 */
[----:B------:R-:W-:-:S02]  /*22440*/  F2FP.BF16.F32.PACK_AB R10, R91, R82 ;  /* 0x000000525b0a723e */ /* 0x000fc400000010ff */
[----:B------:R-:W-:Y:S02]  /*22450*/  F2FP.BF16.F32.PACK_AB R11, R57, R56 ;  /* 0x00000038390b723e */ /* 0x000fe400000010ff */
[----:B------:R-:W-:Y:S02]  /*22460*/  F2FP.BF16.F32.PACK_AB R12, R93, R0 ;  /* 0x000000005d0c723e */ /* 0x000fe400000010ff */
[----:B------:R-:W-:Y:S01]  /*22470*/  F2FP.BF16.F32.PACK_AB R13, R59, R20 ;  /* 0x000000143b0d723e */ /* 0x000fe200000010ff */
[----:B------:R-:W-:Y:S01]  /*22480*/  STSM.16.M88.4 [R95], R8 ;  /* 0x000000085f007844 */ /* 0x000fe20000000200 */
[----:B------:R-:W-:Y:S01]  /*22490*/  F2FP.BF16.F32.PACK_AB R14, R37, R36 ;  /* 0x00000024250e723e */ /* 0x000fe200000010ff */
[----:B0-----:R-:W-:Y:S01]  /*224a0*/  IMAD.WIDE R78, R226, 0x4, R78 ;  /* 0x00000004e24e7825 */ /* 0x001fe200078e024e */
        /* <DEDUP_REMOVED lines=13> */
[----:B0-----:R-:W0:Y:S01]  /*22580*/  @P0 LDC.64 R12, c[0x0][0xc08] ;  /* 0x00030200ff0c0b82 */ /* 0x001e220000000a00 */
[----:B------:R-:W-:Y:S01]  /*22590*/  F2FP.BF16.F32.PACK_AB R34, R49, R46 ;  /* 0x0000002e3122723e */ /* 0x000fe200000010ff */
[----:B------:R-:W-:Y:S01]  /*225a0*/  STSM.16.M88.4 [R81], R28 ;  /* 0x0000001c51007844 */ /* 0x000fe20000000200 */
[----:B------:R-:W-:Y:S02]  /*225b0*/  F2FP.BF16.F32.PACK_AB R35, R117, R72 ;  /* 0x000000487523723e */ /* 0x000fe400000010ff */
[----:B------:R-:W-:-:S02]  /*225c0*/  F2FP.BF16.F32.PACK_AB R4, R51, R48 ;  /* 0x000000303304723e */ /* 0x000fc400000010ff */
[----:B------:R-:W-:Y:S01]  /*225d0*/  F2FP.BF16.F32.PACK_AB R5, R123, R122 ;  /* 0x0000007a7b05723e */ /* 0x000fe200000010ff */
[----:B------:R-:W-:Y:S01]  /*225e0*/  STSM.16.M88.4 [R83], R32 ;  /* 0x0000002053007844 */ /* 0x000fe20000000200 */
[----:B------:R-:W-:Y:S01]  /*225f0*/  F2FP.BF16.F32.PACK_AB R6, R53, R108 ;  /* 0x0000006c3506723e */ /* 0x000fe200000010ff */
[----:B------:R-:W-:Y:S01]  /*22600*/  ULDC UR6, c[0x0][0xa88] ;  /* 0x0002a20000067ab9 */ /* 0x000fe20000000800 */
[----:B------:R-:W-:Y:S01]  /*22610*/  F2FP.BF16.F32.PACK_AB R7, R105, R104 ;  /* 0x000000686907723e */ /* 0x000fe200000010ff */
[----:B------:R-:W2:Y:S01]  /*22620*/  LDC R14, c[0x0][0xbe8] ;  /* 0x0002fa00ff0e7b82 */ /* 0x000ea20000000800 */
[----:B------:R-:W-:Y:S02]  /*22630*/  F2FP.BF16.F32.PACK_AB R8, R109, R84 ;  /* 0x000000546d08723e */ /* 0x000fe400000010ff */
[----:B------:R-:W-:Y:S01]  /*22640*/  F2FP.BF16.F32.PACK_AB R10, R113, R80 ;  /* 0x00000050710a723e */ /* 0x000fe200000010ff */
[----:B------:R-:W-:Y:S01]  /*22650*/  STSM.16.M88.4 [R85], R4 ;  /* 0x0000000455007844 */ /* 0x000fe20000000200 */
[----:B------:R-:W-:-:S02]  /*22660*/  F2FP.BF16.F32.PACK_AB R9, R69, R68 ;  /* 0x000000444509723e */ /* 0x000fc400000010ff */
[----:B------:R-:W-:Y:S02]  /*22670*/  F2FP.BF16.F32.PACK_AB R11, R71, R70 ;  /* 0x00000046470b723e */ /* 0x000fe400000010ff */
[----:B------:R-:W-:-:S03]  /*22680*/  ISETP.NE.U32.AND P3, PT, RZ, UR4, PT ;  /* 0x00000004ff007c0c */ /* 0x000fc6000bf65070 */
[----:B------:R3:W-:Y:S01]  /*22690*/  STSM.16.M88.4 [R87], R8 ;  /* 0x0000000857007844 */ /* 0x0007e20000000200 */
[----:B------:R-:W-:Y:S01]  /*226a0*/  BAR.SYNC.DEFER_BLOCKING 0x1, 0x100 ;  /* 0x0044000000007b1d */ /* 0x000fe20000010000 */
[----:B------:R-:W-:Y:S01]  /*226b0*/  ISETP.NE.AND.EX P3, PT, RZ, UR5, PT, P3 ;  /* 0x00000005ff007c0c */ /* 0x000fe2000bf65330 */
[----:B-1----:R-:W-:Y:S02]  /*226c0*/  IMAD.U32 R25, RZ, RZ, UR6 ;  /* 0x00000006ff197e24 */ /* 0x002fe4000f8e00ff */
[----:B0-----:R-:W-:-:S10]  /*226d0*/  @P0 IMAD.WIDE R12, R226, 0x4, R12 ;  /* 0x00000004e20c0825 */ /* 0x001fd400078e020c */
[----:B------:R0:W5:Y:S04]  /*226e0*/  @P3 LDG.E R103, desc[UR60][R78.64] ;  /* 0x0000003c4e673981 */ /* 0x000168000c1e1900 */
[----:B------:R0:W5:Y:S01]  /*226f0*/  @P0 LDG.E R25, desc[UR60][R12.64] ;  /* 0x0000003c0c190981 */ /* 0x000162000c1e1900 */
[----:B---3--:R-:W-:Y:S01]  /*22700*/  IMAD.MOV.U32 R10, RZ, RZ, 0x9b8 ;  /* 0x000009b8ff0a7424 */ /* 0x008fe200078e00ff */
[----:B------:R-:W-:Y:S02]  /*22710*/  ISETP.GT.AND P1, PT, R225, 0x1, PT ;  /* 0x00000001e100780c */ /* 0x000fe40003f24270 */
[----:B--2---:R-:W-:Y:S02]  /*22720*/  ISETP.NE.AND P2, PT, R14, 0x1, PT ;  /* 0x000000010e00780c */ /* 0x004fe40003f45270 */
[----:B------:R-:W-:-:S04]  /*22730*/  SEL R10, R10, 0x978, P1 ;  /* 0x000009780a0a7807 */ /* 0x000fc80000800000 */
[----:B------:R0:W1:Y:S08]  /*22740*/  LDC.64 R4, c[0x0][R10+0x220] ;  /* 0x000088000a047b82 */ /* 0x0000700000000a00 */
[----:B------:R0:W2:Y:S08]  /*22750*/  LDC.64 R6, c[0x0][R10+0x218] ;  /* 0x000086000a067b82 */ /* 0x0000b00000000a00 */
[----:B------:R0:W3:Y:S01]  /*22760*/  LDC.64 R8, c[0x0][R10+0x228] ;  /* 0x00008a000a087b82 */ /* 0x0000e20000000a00 */
[----:B------:R-:W-:Y:S05]  /*22770*/  @P0 BRA `(.L_x_9288) ;  /* 0x0000000000100947 */ /* 0x000fea0003800000 */
[----:B------:R-:W-:Y:S05]  /*22780*/  @!P3 BRA `(.L_x_9288) ;  /* 0x00000000000cb947 */ /* 0x000fea0003800000 */
[----:B0-----:R-:W4:Y:S04]  /*22790*/  LDG.E R12, desc[UR60][R78.64] ;  /* 0x0000003c4e0c7981 */ /* 0x001f28000c1e1900 */
[----:B-----5:R-:W4:Y:S02]  /*227a0*/  LDG.E R25, desc[UR60][R78.64+0x4] ;  /* 0x0000043c4e197981 */ /* 0x020f24000c1e1900 */
[----:B----4-:R-:W-:-:S07]  /*227b0*/  IMAD.IADD R25, R25, 0x1, -R12 ;  /* 0x0000000119197824 */ /* 0x010fce00078e0a0c */
.L_x_9288:
[----:B------:R-:W4:Y:S01]  /*227c0*/  LDL R30, [R1+0x2c] ;  /* 0x00002c00011e7983 */ /* 0x000f220000100800 */
[----:B0-----:R-:W0:Y:S01]  /*227d0*/  LDC.64 R10, c[0x0][R10+0x210] ;  /* 0x000084000a0a7b82 */ /* 0x001e220000000a00 */
[----:B------:R-:W-:Y:S01]  /*227e0*/  ISETP.NE.U32.AND P0, PT, RZ, UR4, PT ;  /* 0x00000004ff007c0c */ /* 0x000fe2000bf05070 */
[-C--:B--2---:R-:W-:Y:S01]  /*227f0*/  IMAD R29, R7, R195.reuse, RZ ;  /* 0x000000c3071d7224 */ /* 0x084fe200078e02ff */
[----:B------:R-:W-:Y:S01]  /*22800*/  SHF.R.S32.HI R27, RZ, 0x1f, R226 ;  /* 0x0000001fff1b7819 */ /* 0x000fe200000114e2 */
[----:B------:R-:W2:Y:S01]  /*22810*/  S2R R28, SR_TID.X ;  /* 0x00000000001c7919 */ /* 0x000ea20000002100 */
[----:B------:R-:W-:Y:S01]  /*22820*/  ISETP.NE.AND.EX P0, PT, RZ, UR5, PT, P0 ;  /* 0x00000005ff007c0c */ /* 0x000fe2000bf05300 */
[----:B------:R-:W-:Y:S01]  /*22830*/  IMAD.WIDE.U32 R6, R6, R195, RZ ;  /* 0x000000c306067225 */ /* 0x000fe200078e00ff */
[----:B-----5:R-:W-:Y:S01]  /*22840*/  SHF.R.S32.HI R79, RZ, 0x1f, R103 ;  /* 0x0000001fff4f7819 */ /* 0x020fe20000011467 */
[----:B------:R-:W2:Y:S01]  /*22850*/  @P2 LDC R24, c[0x0][0xbec] ;  /* 0x0002fb00ff182b82 */ /* 0x000ea20000000800 */
[----:B------:R-:W-:Y:S01]  /*22860*/  SEL R15, R226, RZ, !P0 ;  /* 0x000000ffe20f7207 */ /* 0x000fe20004000000 */
[----:B------:R-:W-:Y:S01]  /*22870*/  IMAD.IADD R35, R208, 0x1, R202 ;  /* 0x00000001d0237824 */ /* 0x000fe200078e02ca */
[----:B------:R-:W-:Y:S01]  /*22880*/  SEL R27, R27, RZ, !P0 ;  /* 0x000000ff1b1b7207 */ /* 0x000fe20004000000 */
[----:B------:R-:W-:-:S02]  /*22890*/  IMAD.IADD R26, R7, 0x1, R29 ;  /* 0x00000001071a7824 */ /* 0x000fc400078e021d */
[----:B-1----:R-:W-:Y:S02]  /*228a0*/  IMAD R5, R5, R15, RZ ;  /* 0x0000000f05057224 */ /* 0x002fe400078e02ff */
[----:B------:R-:W1:Y:S01]  /*228b0*/  @P2 LDC R33, c[0x0][0xbf0] ;  /* 0x0002fc00ff212b82 */ /* 0x000e620000000800 */
[----:B------:R-:W-:Y:S02]  /*228c0*/  IMAD R78, R25, R14, RZ ;  /* 0x0000000e194e7224 */ /* 0x000fe400078e02ff */
[----:B------:R-:W-:Y:S01]  /*228d0*/  IMAD R31, R4, R27, R5 ;  /* 0x0000001b041f7224 */ /* 0x000fe200078e0205 */
[----:B------:R-:W-:Y:S01]  /*228e0*/  SEL R27, R228, RZ, P1 ;  /* 0x000000ffe41b7207 */ /* 0x000fe20000800000 */
[----:B------:R-:W-:-:S03]  /*228f0*/  IMAD.WIDE.U32 R4, R4, R15, RZ ;  /* 0x0000000f04047225 */ /* 0x000fc600078e00ff */
[----:B------:R-:W0:Y:S01]  /*22900*/  LDC.64 R12, c[0x0][0xba8] ;  /* 0x0002ea00ff0c7b82 */ /* 0x000e220000000a00 */
[----:B------:R-:W-:Y:S01]  /*22910*/  IMAD.IADD R7, R5, 0x1, R31 ;  /* 0x0000000105077824 */ /* 0x000fe200078e021f */
[----:B------:R-:W-:Y:S01]  /*22920*/  IADD3 R6, P0, P3, R4, R6, R103 ;  /* 0x0000000604067210 */ /* 0x000fe20007b1e067 */
[----:B------:R-:W-:Y:S02]  /*22930*/  IMAD.MOV.U32 R5, RZ, RZ, R35 ;  /* 0x000000ffff057224 */ /* 0x000fe400078e0023 */
[-C--:B---3--:R-:W-:Y:S01]  /*22940*/  IMAD R29, R9, R27.reuse, RZ ;  /* 0x0000001b091d7224 */ /* 0x088fe200078e02ff */
[----:B------:R-:W-:Y:S01]  /*22950*/  IADD3.X R7, R7, R26, R79, P0, P3 ;  /* 0x0000001a07077210 */ /* 0x000fe200007e644f */
[----:B------:R-:W-:-:S04]  /*22960*/  IMAD.WIDE.U32 R8, R8, R27, RZ ;  /* 0x0000001b08087225 */ /* 0x000fc800078e00ff */
[----:B--2---:R-:W-:-:S04]  /*22970*/  @P2 IMAD.HI.U32 R4, R35, R24, RZ ;  /* 0x0000001823042227 */ /* 0x004fc800078e00ff */
[----:B------:R-:W-:Y:S01]  /*22980*/  IMAD.IADD R29, R9, 0x1, R29 ;  /* 0x00000001091d7824 */ /* 0x000fe200078e021d */
[----:B-1----:R-:W-:Y:S01]  /*22990*/  @P2 SHF.R.U32.HI R5, RZ, R33, R4 ;  /* 0x00000021ff052219 */ /* 0x002fe20000011604 */
[----:B------:R-:W-:-:S03]  /*229a0*/  VIADD R32, R28, 0xffffff80 ;  /* 0xffffff801c207836 */ /* 0x000fc60000000000 */
[----:B------:R-:W-:Y:S01]  /*229b0*/  IADD3 R8, P0, P3, R5, R6, R8 ;  /* 0x0000000605087210 */ /* 0x000fe20007b1e008 */
[--C-:B------:R-:W-:Y:S01]  /*229c0*/  IMAD.MOV R27, RZ, RZ, -R5.reuse ;  /* 0x000000ffff1b7224 */ /* 0x100fe200078e0a05 */
[----:B------:R-:W-:Y:S01]  /*229d0*/  SHF.R.S32.HI R4, RZ, 0x1f, R5 ;  /* 0x0000001fff047819 */ /* 0x000fe20000011405 */
[----:B0-----:R-:W0:Y:S02]  /*229e0*/  @!P1 LDC R12, c[0x0][0xb50] ;  /* 0x0002d400ff0c9b82 */ /* 0x001e240000000800 */
[----:B------:R-:W-:Y:S01]  /*229f0*/  IMAD R5, R14, R27, R35 ;  /* 0x0000001b0e057224 */ /* 0x000fe200078e0223 */
[----:B------:R-:W-:Y:S02]  /*22a00*/  IADD3.X R9, R4, R7, R29, P0, P3 ;  /* 0x0000000704097210 */ /* 0x000fe400007e641d */
[----:B------:R-:W-:Y:S01]  /*22a10*/  SHF.R.S32.HI R28, RZ, 0x1f, R32 ;  /* 0x0000001fff1c7819 */ /* 0x000fe20000011420 */
[-C--:B------:R-:W-:Y:S01]  /*22a20*/  IMAD R4, R11, R5.reuse, RZ ;  /* 0x000000050b047224 */ /* 0x080fe200078e02ff */
[----:B------:R-:W-:Y:S01]  /*22a30*/  SHF.R.S32.HI R7, RZ, 0x1f, R5 ;  /* 0x0000001fff077819 */ /* 0x000fe20000011405 */
[----:B------:R-:W-:Y:S01]  /*22a40*/  IMAD.WIDE.U32 R8, R10, R5, R8 ;  /* 0x000000050a087225 */ /* 0x000fe200078e0008 */
[----:B------:R-:W1:Y:S01]  /*22a50*/  @!P1 LDC R13, c[0x0][0xb54] ;  /* 0x0002d500ff0d9b82 */ /* 0x000e620000000800 */
[----:B------:R-:W-:-:S02]  /*22a60*/  LEA.HI R28, R28, R32, RZ, 0x7 ;  /* 0x000000201c1c7211 */ /* 0x000fc400078f38ff */
[----:B------:R-:W-:Y:S02]  /*22a70*/  IMAD R7, R10, R7, R4 ;  /* 0x000000070a077224 */ /* 0x000fe400078e0204 */
[----:B------:R-:W-:Y:S02]  /*22a80*/  LOP3.LUT R28, R28, 0xffffff80, RZ, 0xc0, !PT ;  /* 0xffffff801c1c7812 */ /* 0x000fe400078ec0ff */
[----:B------:R-:W-:-:S03]  /*22a90*/  IMAD.IADD R4, R9, 0x1, R7 ;  /* 0x0000000109047824 */ /* 0x000fc600078e0207 */
[----:B------:R-:W-:Y:S01]  /*22aa0*/  IMAD.IADD R28, R32, 0x1, -R28 ;  /* 0x00000001201c7824 */ /* 0x000fe200078e0a1c */
[----:B0-----:R-:W-:-:S05]  /*22ab0*/  LEA R12, P0, R8, R12, 0x2 ;  /* 0x0000000c080c7211 */ /* 0x001fca00078010ff */
[----:B------:R-:W-:Y:S01]  /*22ac0*/  SHFL.IDX PT, R6, R12, 0x1, 0x1c1f ;  /* 0x003c1f000c067f89 */ /* 0x000fe200000e0000 */
[----:B-1----:R-:W-:-:S03]  /*22ad0*/  LEA.HI.X R13, R8, R13, R4, 0x2, P0 ;  /* 0x0000000d080d7211 */ /* 0x002fc600000f1404 */
[----:B------:R-:W-:Y:S01]  /*22ae0*/  SHFL.IDX PT, R4, R12, RZ, 0x1c1f ;  /* 0x001c1fff0c047589 */ /* 0x000fe200000e0000 */
[----:B------:R-:W-:-:S03]  /*22af0*/  LOP3.LUT P0, RZ, R28, 0x3, RZ, 0xc0, !PT ;  /* 0x000000031cff7812 */ /* 0x000fc6000780c0ff */
[----:B------:R-:W0:Y:S04]  /*22b00*/  SHFL.IDX PT, R5, R13, RZ, 0x1c1f ;  /* 0x001c1fff0d057589 */ /* 0x000e2800000e0000 */
[----:B------:R-:W1:Y:S01]  /*22b10*/  SHFL.IDX PT, R7, R13, 0x1, 0x1c1f ;  /* 0x003c1f000d077f89 */ /* 0x000e6200000e0000 */
[----:B----4-:R-:W-:-:S04]  /*22b20*/  IMAD.IADD R27, R30, 0x1, R202 ;  /* 0x000000011e1b7824 */ /* 0x010fc800078e02ca */
        /* <DEDUP_REMOVED lines=9> */
[----:B------:R-:W3:Y:S01]  /*22bc0*/  @P2 LDC R13, c[0x0][0xbf0] ;  /* 0x0002fc00ff0d2b82 */ /* 0x000ee20000000800 */
[----:B-1----:R-:W-:-:S05]  /*22bd0*/  VIADD R28, R28, 0xffffff80 ;  /* 0xffffff801c1c7836 */ /* 0x002fca0000000000 */
        /* <DEDUP_REMOVED lines=46> */
[----:B------:R-:W-:Y:S01]  /*22ec0*/  LOP3.LUT R62, R5, R62, RZ, 0x3c, !PT ;  /* 0x0000003e053e7212 */ /* 0x000fe200078e3cff */
[--C-:B------:R-:W-:Y:S01]  /*22ed0*/  IMAD.X R41, RZ, RZ, R63.reuse, P4 ;  /* 0x000000ffff297224 */ /* 0x100fe200020e063f */
[----:B------:R-:W5:Y:S01]  /*22ee0*/  LD.E.128 R48, desc[UR60][R48.64] ;  /* 0x0000003c30307980 */ /* 0x000f62000c101d00 */
[----:B------:R-:W-:-:S02]  /*22ef0*/  IMAD.X R45, RZ, RZ, R63, P5 ;  /* 0x000000ffff2d7224 */ /* 0x000fc400028e063f */
[----:B------:R-:W-:Y:S01]  /*22f00*/  IMAD.IADD R3, R3, 0x1, R9 ;  /* 0x0000000103037824 */ /* 0x000fe200078e0209 */
[----:B------:R0:W5:Y:S01]  /*22f10*/  LD.E.128 R4, desc[UR60][R62.64] ;  /* 0x0000003c3e047980 */ /* 0x000162000c101d00 */
[----:B------:R-:W-:Y:S02]  /*22f20*/  IMAD R9, R220, 0x20, R81 ;  /* 0x00000020dc097824 */ /* 0x000fe400078e0251 */
[----:B------:R-:W-:Y:S01]  /*22f30*/  IMAD.WIDE.U32 R2, R195, UR4, R2 ;  /* 0x00000004c3027c25 */ /* 0x000fe2000f8e0002 */
[----:B------:R-:W5:Y:S01]  /*22f40*/  LD.E.128 R32, desc[UR60][R32.64] ;  /* 0x0000003c20207980 */ /* 0x000f62000c101d00 */
[----:B------:R-:W-:-:S03]  /*22f50*/  SHF.R.S32.HI R8, RZ, 0x1f, R15 ;  /* 0x0000001fff087819 */ /* 0x000fc6000001140f */
[----:B------:R-:W5:Y:S01]  /*22f60*/  LD.E.128 R36, desc[UR60][R36.64] ;  /* 0x0000003c24247980 */ /* 0x000f62000c101d00 */
[----:B------:R-:W-:-:S03]  /*22f70*/  IMAD.IADD R10, R202, 0x1, R9 ;  /* 0x00000001ca0a7824 */ /* 0x000fc600078e0209 */
        /* <DEDUP_REMOVED lines=10> */
[----:B--2---:R-:W-:-:S04]  /*23020*/  @P2 IMAD.HI.U32 R0, R10, R11, RZ ;  /* 0x0000000b0a002227 */ /* 0x004fc800078e00ff */
[----:B------:R-:W-:Y:S02]  /*23030*/  IMAD R8, R8, UR4, RZ ;  /* 0x0000000408087c24 */ /* 0x000fe4000f8e02ff */
[----:B------:R-:W-:Y:S01]  /*23040*/  IMAD.MOV.U32 R9, RZ, RZ, R10 ;  /* 0x000000ffff097224 */ /* 0x000fe200078e000a */
[----:B---3--:R-:W-:Y:S01]  /*23050*/  @P2 SHF.R.U32.HI R9, RZ, R13, R0 ;  /* 0x0000000dff092219 */ /* 0x008fe20000011600 */
[C---:B------:R-:W-:Y:S02]  /*23060*/  IMAD R11, R15.reuse, UR5, R8 ;  /* 0x000000050f0b7c24 */ /* 0x040fe4000f8e0208 */
[----:B------:R-:W-:Y:S01]  /*23070*/  IMAD.WIDE.U32 R2, R15, UR4, R2 ;  /* 0x000000040f027c25 */ /* 0x000fe2000f8e0002 */
[----:B------:R-:W-:Y:S01]  /*23080*/  SHF.R.S32.HI R8, RZ, 0x1f, R9 ;  /* 0x0000001fff087819 */ /* 0x000fe20000011409 */
[----:B------:R-:W-:Y:S02]  /*23090*/  ULDC.64 UR4, c[0x0][0xae0] ;  /* 0x0002b80000047ab9 */ /* 0x000fe40000000a00 */
[----:B------:R-:W-:-:S02]  /*230a0*/  IMAD.IADD R3, R3, 0x1, R11 ;  /* 0x0000000103037824 */ /* 0x000fc400078e020b */
[----:B------:R-:W-:Y:S02]  /*230b0*/  VIADD R0, R17, 0x22820 ;  /* 0x0002282011007836 */ /* 0x000fe40000000000 */
[----:B------:R-:W-:Y:S02]  /*230c0*/  IMAD.MOV R11, RZ, RZ, -R9 ;  /* 0x000000ffff0b7224 */ /* 0x000fe400078e0a09 */
[----:B------:R-:W-:Y:S01]  /*230d0*/  IMAD R8, R8, UR4, RZ ;  /* 0x0000000408087c24 */ /* 0x000fe2000f8e02ff */
[----:B------:R-:W-:Y:S01]  /*230e0*/  PRMT R0, RZ, 0x654, R0 ;  /* 0x00000654ff007816 */ /* 0x000fe20000000000 */
[----:B------:R-:W-:Y:S02]  /*230f0*/  IMAD R11, R14, R11, R10 ;  /* 0x0000000b0e0b7224 */ /* 0x000fe400078e020a */
[C---:B------:R-:W-:Y:S01]  /*23100*/  IMAD R13, R9.reuse, UR5, R8 ;  /* 0x00000005090d7c24 */ /* 0x040fe2000f8e0208 */
[----:B-1----:R1:W-:Y:S01]  /*23110*/  SYNCS.ARRIVE.TRANS64.RED.A1T0 RZ, [R0+URZ], RZ ;  /* 0x000000ff00ff79a7 */ /* 0x0023e2000810043f */
[----:B------:R-:W-:Y:S01]  /*23120*/  IMAD.WIDE.U32 R2, R9, UR4, R2 ;  /* 0x0000000409027c25 */ /* 0x000fe2000f8e0002 */
[----:B------:R-:W-:Y:S01]  /*23130*/  ULDC.64 UR4, c[0x0][0xad8] ;  /* 0x0002b60000047ab9 */ /* 0x000fe20000000a00 */
[----:B-1----:R-:W-:-:S02]  /*23140*/  SHF.R.S32.HI R0, RZ, 0x1f, R11 ;  /* 0x0000001fff007819 */ /* 0x002fc4000001140b */
        /* <DEDUP_REMOVED lines=12> */
.L_x_9605:
[----:B------:R-:W-:Y:S01]  /*23210*/  IMAD.IADD R21, R81, 0x1, R202 ;  /* 0x0000000151157824 */ /* 0x000fe200078e02ca */
        /* <DEDUP_REMOVED lines=14> */
.L_x_9292:
[----:B------:R-:W-:Y:S05]  /*23300*/  BSYNC B1 ;  /* 0x0000000000017941 */ /* 0x000fea0003800000 */
.L_x_9291:
[----:B------:R-:W-:-:S03]  /*23310*/  UMOV UR4, 0xffffffff ;  /* 0xffffffff00047882 */ /* 0x000fc60000000000 */
[----:B------:R-:W-:Y:S05]  /*23320*/  BRA.DIV UR4, `(.L_x_9293) ;  /* 0x000000ea04d87947 */ /* 0x000fea000b800000 */
[----:B-1----:R1:W4:Y:S04]  /*23330*/  SHFL.IDX PT, R0, R3, 0x1, 0x181f ;  /* 0x00381f0003007f89 */ /* 0x00232800000e0000 */
[----:B--23--:R1:W2:Y:S02]  /*23340*/  SHFL.IDX PT, R14, R2, 0x1, 0x181f ;  /* 0x00381f00020e7f89 */ /* 0x00c2a400000e0000 */
.L_x_9609:
        /* <DEDUP_REMOVED lines=15> */
.L_x_9295:
[----:B------:R-:W-:Y:S05]  /*23440*/  BSYNC B1 ;  /* 0x0000000000017941 */ /* 0x000fea0003800000 */
.L_x_9294:
[----:B------:R-:W-:-:S03]  /*23450*/  UMOV UR4, 0xffffffff ;  /* 0xffffffff00047882 */ /* 0x000fc60000000000 */
[----:B------:R-:W-:Y:S05]  /*23460*/  BRA.DIV UR4, `(.L_x_9296) ;  /* 0x000000ea04d07947 */ /* 0x000fea000b800000 */
[----:B----4-:R4:W0:Y:S04]  /*23470*/  SHFL.IDX PT, R0, R3, 0x2, 0x181f ;  /* 0x00581f0003007f89 */ /* 0x01082800000e0000 */
[----:B--23--:R4:W2:Y:S02]  /*23480*/  SHFL.IDX PT, R14, R2, 0x2, 0x181f ;  /* 0x00581f00020e7f89 */ /* 0x00c8a400000e0000 */
.L_x_9613:
        /* <DEDUP_REMOVED lines=15> */
.L_x_9298:
[----:B------:R-:W-:Y:S05]  /*23580*/  BSYNC B1 ;  /* 0x0000000000017941 */ /* 0x000fea0003800000 */
.L_x_9297:
[----:B------:R-:W-:-:S03]  /*23590*/  UMOV UR4, 0xffffffff ;  /* 0xffffffff00047882 */ /* 0x000fc60000000000 */
[----:B------:R-:W-:Y:S05]  /*235a0*/  BRA.DIV UR4, `(.L_x_9299) ;  /* 0x000000ea04c87947 */ /* 0x000fea000b800000 */
[----:B0-----:R0:W0:Y:S04]  /*235b0*/  SHFL.IDX PT, R0, R3, 0x3, 0x181f ;  /* 0x00781f0003007f89 */ /* 0x00102800000e0000 */
[----:B--23--:R2:W3:Y:S02]  /*235c0*/  SHFL.IDX PT, R14, R2, 0x3, 0x181f ;  /* 0x00781f00020e7f89 */ /* 0x00c4e400000e0000 */
.L_x_9617:
        /* <DEDUP_REMOVED lines=16> */
.L_x_9289:
[----:B------:R-:W1:Y:S01]  /*236d0*/  @P2 LDC R8, c[0x0][0xbec] ;  /* 0x0002fb00ff082b82 */ /* 0x000e620000000800 */
[----:B------:R-:W-:Y:S01]  /*236e0*/  ULDC.64 UR4, c[0x0][0xb08] ;  /* 0x0002c20000047ab9 */ /* 0x000fe20000000a00 */
[----:B0-----:R-:W-:Y:S01]  /*236f0*/  IMAD.MOV.U32 R7, RZ, RZ, R35 ;  /* 0x000000ffff077224 */ /* 0x001fe200078e0023 */
[----:B------:R-:W-:Y:S01]  /*23700*/  ULDC.64 UR6, c[0x0][0xb30] ;  /* 0x0002cc0000067ab9 */ /* 0x000fe20000000a00 */
[----:B------:R-:W-:Y:S01]  /*23710*/  IMAD R6, R79, UR4, RZ ;  /* 0x000000044f067c24 */ /* 0x000fe2000f8e02ff */
[----:B------:R-:W-:Y:S01]  /*23720*/  SHF.R.S32.HI R28, RZ, 0x1f, R229 ;  /* 0x0000001fff1c7819 */ /* 0x000fe200000114e5 */
[C---:B------:R-:W-:Y:S02]  /*23730*/  IMAD.WIDE.U32 R4, R103.reuse, UR4, RZ ;  /* 0x0000000467047c25 */ /* 0x040fe4000f8e00ff */
[----:B------:R-:W0:Y:S02]  /*23740*/  @P2 LDC R11, c[0x0][0xbf0] ;  /* 0x0002fc00ff0b2b82 */ /* 0x000e240000000800 */
[----:B------:R-:W-:Y:S01]  /*23750*/  IMAD R103, R103, UR5, R6 ;  /* 0x0000000567677c24 */ /* 0x000fe2000f8e0206 */
[----:B------:R-:W-:Y:S01]  /*23760*/  ULDC.64 UR4, c[0x0][0xb38] ;  /* 0x0002ce0000047ab9 */ /* 0x000fe20000000a00 */
[----:B------:R-:W-:Y:S01]  /*23770*/  SHF.R.S32.HI R6, RZ, 0x1f, R15 ;  /* 0x0000001fff067819 */ /* 0x000fe2000001140f */
[----:B------:R-:W-:-:S02]  /*23780*/  VIADD R135, R200, 0x8 ;  /* 0x00000008c8877836 */ /* 0x000fc40000000000 */
[----:B------:R-:W-:Y:S02]  /*23790*/  IMAD.IADD R5, R5, 0x1, R103 ;  /* 0x0000000105057824 */ /* 0x000fe400078e0267 */
[----:B------:R-:W-:Y:S01]  /*237a0*/  VIADD R137, R200, 0x10 ;  /* 0x00000010c8897836 */ /* 0x000fe20000000000 */
[----:B------:R-:W-:Y:S01]  /*237b0*/  SHF.R.S32.HI R32, RZ, 0x1f, R135 ;  /* 0x0000001fff207819 */ /* 0x000fe20000011487 */
[----:B------:R-:W-:-:S03]  /*237c0*/  IMAD.WIDE.U32 R4, R195, UR4, R4 ;  /* 0x00000004c3047c25 */ /* 0x000fc6000f8e0004 */
[----:B------:R-:W-:Y:S01]  /*237d0*/  SHF.R.S32.HI R34, RZ, 0x1f, R137 ;  /* 0x0000001fff227819 */ /* 0x000fe20000011489 */
[----:B------:R-:W-:Y:S01]  /*237e0*/  IMAD R5, R195, UR5, R5 ;  /* 0x00000005c3057c24 */ /* 0x000fe2000f8e0205 */
[----:B------:R-:W-:Y:S01]  /*237f0*/  ULDC.64 UR4, c[0x0][0xb40] ;  /* 0x0002d00000047ab9 */ /* 0x000fe20000000a00 */
[----:B-1----:R-:W-:-:S04]  /*23800*/  @P2 IMAD.HI.U32 R8, R35, R8, RZ ;  /* 0x0000000823082227 */ /* 0x002fc800078e00ff */
[----:B------:R-:W-:Y:S02]  /*23810*/  IMAD R6, R6, UR4, RZ ;  /* 0x0000000406067c24 */ /* 0x000fe4000f8e02ff */
[----:B------:R-:W-:Y:S01]  /*23820*/  IMAD.WIDE.U32 R4, R15, UR4, R4 ;  /* 0x000000040f047c25 */ /* 0x000fe2000f8e0004 */
[----:B0-----:R-:W-:-:S03]  /*23830*/  @P2 SHF.R.U32.HI R7, RZ, R11, R8 ;  /* 0x0000000bff072219 */ /* 0x001fc60000011608 */
[----:B------:R-:W-:Y:S01]  /*23840*/  IMAD R9, R15, UR5, R6 ;  /* 0x000000050f097c24 */ /* 0x000fe2000f8e0206 */
[----:B------:R-:W-:Y:S01]  /*23850*/  SHF.R.S32.HI R6, RZ, 0x1f, R7 ;  /* 0x0000001fff067819 */ /* 0x000fe20000011407 */
[----:B------:R-:W-:Y:S01]  /*23860*/  ULDC.64 UR4, c[0x0][0xb48] ;  /* 0x0002d20000047ab9 */ /* 0x000fe20000000a00 */
[----:B------:R-:W-:Y:S02]  /*23870*/  VIADD R8, R17, 0x22820 ;  /* 0x0002282011087836 */ /* 0x000fe40000000000 */
[----:B------:R-:W-:Y:S02]  /*23880*/  IMAD.IADD R5, R5, 0x1, R9 ;  /* 0x0000000105057824 */ /* 0x000fe400078e0209 */
[----:B------:R-:W-:Y:S01]  /*23890*/  IMAD.MOV R9, RZ, RZ, -R7 ;  /* 0x000000ffff097224 */ /* 0x000fe200078e0a07 */
[----:B------:R-:W-:Y:S01]  /*238a0*/  PRMT R8, RZ, 0x654, R8 ;  /* 0x00000654ff087816 */ /* 0x000fe20000000008 */
[----:B------:R-:W-:-:S03]  /*238b0*/  IMAD.WIDE.U32 R4, R228, UR4, R4 ;  /* 0x00000004e4047c25 */ /* 0x000fc6000f8e0004 */
[----:B------:R0:W-:Y:S01]  /*238c0*/  SYNCS.ARRIVE.TRANS64.RED.A1T0 RZ, [R8+URZ], RZ ;  /* 0x000000ff08ff79a7 */ /* 0x0001e2000810043f */
[----:B------:R-:W-:Y:S02]  /*238d0*/  IMAD R9, R14, R9, R35 ;  /* 0x000000090e097224 */ /* 0x000fe400078e0223 */
[----:B------:R-:W-:Y:S02]  /*238e0*/  IMAD R6, R6, UR6, RZ ;  /* 0x0000000606067c24 */ /* 0x000fe4000f8e02ff */
[----:B------:R-:W-:Y:S01]  /*238f0*/  IMAD R5, R228, UR5, R5 ;  /* 0x00000005e4057c24 */ /* 0x000fe2000f8e0205 */
[----:B------:R-:W-:Y:S01]  /*23900*/  ULDC.64 UR4, c[0x0][0xb28] ;  /* 0x0002ca0000047ab9 */ /* 0x000fe20000000a00 */
        /* <DEDUP_REMOVED lines=9> */
[----:B------:R-:W-:Y:S01]  /*239a0*/  LEA R5, P0, R6, UR4, 0x2 ;  /* 0x0000000406057c11 */ /* 0x000fe2000f8010ff */
[C---:B------:R-:W-:Y:S01]  /*239b0*/  VIADD R133, R200.reuse, 0x18 ;  /* 0x00000018c8857836 */ /* 0x040fe20000000000 */
[----:B------:R-:W-:Y:S01]  /*239c0*/  UMOV UR4, 0xffffffff ;  /* 0xffffffff00047882 */ /* 0x000fe20000000000 */
[----:B------:R-:W-:Y:S01]  /*239d0*/  VIADD R131, R200, 0x20 ;  /* 0x00000020c8837836 */ /* 0x000fe20000000000 */
[----:B------:R-:W-:Y:S01]  /*239e0*/  LEA.HI.X R6, R6, UR5, R7, 0x2, P0 ;  /* 0x0000000506067c11 */ /* 0x000fe200080f1407 */
        /* <DEDUP_REMOVED lines=19> */
[----:B------:R-:W-:Y:S01]  /*23b20*/  SHF.R.S32.HI R31, RZ, 0x1f, R63 ;  /* 0x0000001fff1f7819 */ /* 0x000fe2000001143f */
[----:B0-----:R-:W-:Y:S06]  /*23b30*/  BRA.DIV UR4, `(.L_x_9301) ;  /* 0x000000e604ac7947 */ /* 0x001fec000b800000 */
[----:B------:R0:W1:Y:S04]  /*23b40*/  SHFL.IDX PT, R4, R6, RZ, 0x1c1f ;  /* 0x001c1fff06047589 */ /* 0x00006800000e0000 */
[----:B------:R0:W2:Y:S02]  /*23b50*/  SHFL.IDX PT, R14, R5, RZ, 0x1c1f ;  /* 0x001c1fff050e7589 */ /* 0x0000a400000e0000 */
.L_x_9620:
[----:B------:R-:W-:Y:S01]  /*23b60*/  ISETP.GE.AND P0, PT, R27, R78, PT ;  /* 0x0000004e1b00720c */ /* 0x000fe20003f06270 */
[----:B------:R-:W-:-:S12]  /*23b70*/  BSSY B1, `(.L_x_9302) ;  /* 0x0000054000017945 */ /* 0x000fd80003800000 */
[----:B------:R-:W-:Y:S05]  /*23b80*/  @P0 BRA `(.L_x_9303) ;  /* 0x0000000400480947 */ /* 0x000fea0003800000 */
[----:B------:R-:W-:Y:S01]  /*23b90*/  ULDC UR4, c[0x0][0xac8] ;  /* 0x0002b20000047ab9 */ /* 0x000fe20000000800 */
[C---:B------:R-:W-:Y:S01]  /*23ba0*/  VIADD R62, R200.reuse, 0x78 ;  /* 0x00000078c83e7836 */ /* 0x040fe20000000000 */
[C---:B------:R-:W-:Y:S01]  /*23bb0*/  ISETP.GE.AND P0, PT, R200.reuse, UR4, PT ;  /* 0x00000004c8007c0c */ /* 0x040fe2000bf06270 */
[----:B------:R-:W-:Y:S01]  /*23bc0*/  VIADD R86, R200, 0x78 ;  /* 0x00000078c8567836 */ /* 0x000fe20000000000 */
[----:B------:R-:W-:Y:S02]  /*23bd0*/  ISETP.GE.AND P3, PT, R135, UR4, PT ;  /* 0x0000000487007c0c */ /* 0x000fe4000bf66270 */
[----:B------:R-:W-:Y:S02]  /*23be0*/  ISETP.GE.AND P2, PT, R137, UR4, PT ;  /* 0x0000000489007c0c */ /* 0x000fe4000bf46270 */
[----:B------:R-:W-:Y:S02]  /*23bf0*/  ISETP.GE.AND P1, PT, R133, UR4, PT ;  /* 0x0000000485007c0c */ /* 0x000fe4000bf26270 */
[----:B------:R-:W-:-:S05]  /*23c00*/  SHF.R.S32.HI R86, RZ, 0x1f, R86 ;  /* 0x0000001fff567819 */ /* 0x000fca0000011456 */
[----:B-1----:R-:W-:Y:S02]  /*23c10*/  @!P0 IMAD.MOV.U32 R15, RZ, RZ, R4 ;  /* 0x000000ffff0f8224 */ /* 0x002fe400078e0004 */
[----:B------:R-:W-:Y:S01]  /*23c20*/  @!P0 IMAD.MOV.U32 R119, RZ, RZ, R3 ;  /* 0x000000ffff778224 */ /* 0x000fe200078e0003 */
[-C--:B--2---:R-:W-:Y:S01]  /*23c30*/  @!P3 LEA R8, P4, R135, R14.reuse, 0x2 ;  /* 0x0000000e8708b211 */ /* 0x084fe200078810ff */
[----:B------:R-:W-:Y:S02]  /*23c40*/  @!P0 IMAD.WIDE R10, R200, 0x4, R14 ;  /* 0x00000004c80a8825 */ /* 0x000fe400078e020e */
[----:B------:R-:W-:Y:S02]  /*23c50*/  @!P1 LEA R24, P5, R133, R14, 0x2 ;  /* 0x0000000e85189211 */ /* 0x000fe400078a10ff */
[----:B------:R-:W-:Y:S01]  /*23c60*/  @!P3 LEA.HI.X R9, R135, R4, R32, 0x2, P4 ;  /* 0x000000048709b211 */ /* 0x000fe200020f1420 */
[----:B------:R1:W-:Y:S01]  /*23c70*/  @!P0 ST.E.64 desc[UR60][R10.64], R118 ;  /* 0x000000760a008985 */ /* 0x0003e2000c101b3c */
[----:B------:R-:W-:Y:S01]  /*23c80*/  ISETP.GE.AND P0, PT, R131, UR4, PT ;  /* 0x0000000483007c0c */ /* 0x000fe2000bf06270 */
[----:B------:R-:W-:Y:S01]  /*23c90*/  @!P1 IMAD.MOV.U32 R83, RZ, RZ, R91 ;  /* 0x000000ffff539224 */ /* 0x000fe200078e005b */
[----:B------:R-:W-:-:S02]  /*23ca0*/  @!P2 LEA R12, P4, R137, R14, 0x2 ;  /* 0x0000000e890ca211 */ /* 0x000fc400078810ff */
[-C--:B------:R-:W-:Y:S02]  /*23cb0*/  @!P1 LEA.HI.X R25, R133, R4.reuse, R30, 0x2, P5 ;  /* 0x0000000485199211 */ /* 0x080fe400028f141e */
[----:B------:R-:W-:Y:S01]  /*23cc0*/  @!P2 LEA.HI.X R13, R137, R4, R34, 0x2, P4 ;  /* 0x00000004890da211 */ /* 0x000fe200020f1422 */
[----:B-1----:R-:W-:-:S06]  /*23cd0*/  @!P3 IMAD.MOV.U32 R10, RZ, RZ, R90 ;  /* 0x000000ffff0ab224 */ /* 0x002fcc00078e005a */
[C---:B------:R-:W-:Y:S01]  /*23ce0*/  @!P0 LEA R26, P4, R131.reuse, R14, 0x2 ;  /* 0x0000000e831a8211 */ /* 0x040fe200078810ff */
[----:B------:R-:W-:Y:S02]  /*23cf0*/  @!P3 IMAD.MOV.U32 R11, RZ, RZ, R21 ;  /* 0x000000ffff0bb224 */ /* 0x000fe400078e0015 */
[----:B------:R-:W-:Y:S01]  /*23d00*/  @!P0 IMAD.MOV.U32 R92, RZ, RZ, R0 ;  /* 0x000000ffff5c8224 */ /* 0x000fe200078e0000 */
[----:B------:R-:W-:Y:S02]  /*23d10*/  @!P0 LEA.HI.X R27, R131, R4, R127, 0x2, P4 ;  /* 0x00000004831b8211 */ /* 0x000fe400020f147f */
[----:B------:R1:W-:Y:S01]  /*23d20*/  @!P3 ST.E.64 desc[UR60][R8.64], R10 ;  /* 0x0000000a0800b985 */ /* 0x0003e2000c101b3c */
[----:B------:R-:W-:-:S03]  /*23d30*/  ISETP.GE.AND P3, PT, R129, UR4, PT ;  /* 0x0000000481007c0c */ /* 0x000fc6000bf66270 */
[----:B------:R2:W-:Y:S01]  /*23d40*/  @!P2 ST.E.64 desc[UR60][R12.64], R120 ;  /* 0x000000780c00a985 */ /* 0x0005e2000c101b3c */
[----:B------:R-:W-:-:S03]  /*23d50*/  ISETP.GE.AND P2, PT, R107, UR4, PT ;  /* 0x000000046b007c0c */ /* 0x000fc6000bf46270 */
[----:B------:R-:W-:Y:S01]  /*23d60*/  @!P1 ST.E.64 desc[UR60][R24.64], R82 ;  /* 0x0000005218009985 */ /* 0x000fe2000c101b3c */
[----:B------:R-:W-:-:S03]  /*23d70*/  ISETP.GE.AND P1, PT, R103, UR4, PT ;  /* 0x0000000467007c0c */ /* 0x000fc6000bf26270 */
[----:B------:R-:W-:Y:S01]  /*23d80*/  @!P0 ST.E.64 desc[UR60][R26.64], R92 ;  /* 0x0000005c1a008985 */ /* 0x000fe2000c101b3c */
[----:B------:R-:W-:Y:S02]  /*23d90*/  ISETP.GE.AND P0, PT, R101, UR4, PT ;  /* 0x0000000465007c0c */ /* 0x000fe4000bf06270 */
[----:B-1----:R-:W-:-:S04]  /*23da0*/  @!P3 LEA R8, P5, R129, R14, 0x2 ;  /* 0x0000000e8108b211 */ /* 0x002fc800078a10ff */
[----:B------:R-:W-:Y:S02]  /*23db0*/  @!P3 LEA.HI.X R9, R129, R4, R125, 0x2, P5 ;  /* 0x000000048109b211 */ /* 0x000fe400028f147d */
[-C--:B------:R-:W-:Y:S02]  /*23dc0*/  @!P2 LEA R10, P5, R107, R14.reuse, 0x2 ;  /* 0x0000000e6b0aa211 */ /* 0x080fe400078a10ff */
[----:B--2---:R-:W-:Y:S01]  /*23dd0*/  @!P1 LEA R12, P4, R103, R14, 0x2 ;  /* 0x0000000e670c9211 */ /* 0x004fe200078810ff */
[----:B------:R1:W-:Y:S01]  /*23de0*/  @!P3 ST.E.64 desc[UR60][R8.64], R36 ;  /* 0x000000240800b985 */ /* 0x0003e2000c101b3c */
[-C--:B------:R-:W-:Y:S02]  /*23df0*/  @!P2 LEA.HI.X R11, R107, R4.reuse, R97, 0x2, P5 ;  /* 0x000000046b0ba211 */ /* 0x080fe400028f1461 */
[----:B------:R-:W-:Y:S02]  /*23e00*/  ISETP.GE.AND P3, PT, R99, UR4, PT ;  /* 0x0000000463007c0c */ /* 0x000fe4000bf66270 */
[----:B------:R-:W-:Y:S01]  /*23e10*/  ISETP.GE.AND P5, PT, R95, UR4, PT ;  /* 0x000000045f007c0c */ /* 0x000fe2000bfa6270 */
[----:B------:R2:W-:Y:S01]  /*23e20*/  @!P2 ST.E.64 desc[UR60][R10.64], R38 ;  /* 0x000000260a00a985 */ /* 0x0005e2000c101b3c */
[----:B------:R-:W-:-:S09]  /*23e30*/  @!P1 LEA.HI.X R13, R103, R4, R89, 0x2, P4 ;  /* 0x00000004670d9211 */ /* 0x000fd200020f1459 */
[-C--:B-1----:R-:W-:Y:S01]  /*23e40*/  @!P3 LEA R8, P4, R99, R14.reuse, 0x2 ;  /* 0x0000000e6308b211 */ /* 0x082fe200078810ff */
[----:B--2---:R-:W-:Y:S01]  /*23e50*/  @!P1 IMAD.MOV.U32 R10, RZ, RZ, R2 ;  /* 0x000000ffff0a9224 */ /* 0x004fe200078e0002 */
[----:B------:R-:W-:Y:S01]  /*23e60*/  @!P0 LEA R2, P2, R101, R14, 0x2 ;  /* 0x0000000e65028211 */ /* 0x000fe200078410ff */
[----:B------:R-:W-:Y:S01]  /*23e70*/  @!P1 IMAD.MOV.U32 R11, RZ, RZ, R41 ;  /* 0x000000ffff0b9224 */ /* 0x000fe200078e0029 */
[-C--:B------:R-:W-:Y:S01]  /*23e80*/  @!P3 LEA.HI.X R9, R99, R4.reuse, R81, 0x2, P4 ;  /* 0x000000046309b211 */ /* 0x080fe200020f1451 */
[----:B------:R-:W-:Y:S01]  /*23e90*/  @!P5 IMAD.MOV.U32 R41, RZ, RZ, R47 ;  /* 0x000000ffff29d224 */ /* 0x000fe200078e002f */
[----:B------:R-:W-:Y:S02]  /*23ea0*/  @!P0 LEA.HI.X R3, R101, R4, R87, 0x2, P2 ;  /* 0x0000000465038211 */ /* 0x000fe400010f1457 */
[----:B------:R1:W-:Y:S01]  /*23eb0*/  @!P1 ST.E.64 desc[UR60][R12.64], R10 ;  /* 0x0000000a0c009985 */ /* 0x0003e2000c101b3c */
[----:B------:R-:W-:Y:S02]  /*23ec0*/  ISETP.GE.AND P1, PT, R85, UR4, PT ;  /* 0x0000000455007c0c */ /* 0x000fe4000bf26270 */
[----:B------:R-:W-:Y:S01]  /*23ed0*/  @!P5 LEA R24, P2, R95, R14, 0x2 ;  /* 0x0000000e5f18d211 */ /* 0x000fe200078410ff */
[----:B------:R2:W-:Y:S01]  /*23ee0*/  @!P0 ST.E.64 desc[UR60][R2.64], R42 ;  /* 0x0000002a02008985 */ /* 0x0005e2000c101b3c */
[----:B------:R-:W-:-:S02]  /*23ef0*/  ISETP.GE.AND P0, PT, R79, UR4, PT ;  /* 0x000000044f007c0c */ /* 0x000fc4000bf06270 */
[----:B------:R-:W-:Y:S01]  /*23f00*/  @!P5 LEA.HI.X R25, R95, R4, R35, 0x2, P2 ;  /* 0x000000045f19d211 */ /* 0x000fe200010f1423 */
[----:B------:R3:W-:Y:S01]  /*23f10*/  @!P3 ST.E.64 desc[UR60][R8.64], R44 ;  /* 0x0000002c0800b985 */ /* 0x0007e2000c101b3c */
[----:B------:R-:W-:Y:S02]  /*23f20*/  ISETP.GE.AND P3, PT, R63, UR4, PT ;  /* 0x000000043f007c0c */ /* 0x000fe4000bf66270 */
[----:B------:R-:W-:Y:S01]  /*23f30*/  ISETP.GE.AND P4, PT, R62, UR4, PT ;  /* 0x000000043e007c0c */ /* 0x000fe2000bf86270 */
[----:B------:R-:W-:Y:S01]  /*23f40*/  @!P5 ST.E.64 desc[UR60][R24.64], R40 ;  /* 0x000000281800d985 */ /* 0x000fe2000c101b3c */
[----:B------:R-:W-:Y:S01]  /*23f50*/  ISETP.GE.AND P5, PT, R229, UR4, PT ;  /* 0x00000004e5007c0c */ /* 0x000fe2000bfa6270 */
[----:B------:R-:W-:Y:S01]  /*23f60*/  @!P1 IMAD.MOV.U32 R47, RZ, RZ, R49 ;  /* 0x000000ffff2f9224 */ /* 0x000fe200078e0031 */
[----:B-1----:R-:W-:-:S03]  /*23f70*/  @!P1 LEA R10, P2, R85, R14, 0x2 ;  /* 0x0000000e550a9211 */ /* 0x002fc600078410ff */
[----:B------:R-:W-:Y:S01]  /*23f80*/  @!P0 IMAD.MOV.U32 R49, RZ, RZ, R51 ;  /* 0x000000ffff318224 */ /* 0x000fe200078e0033 */
[----:B------:R-:W-:Y:S02]  /*23f90*/  @!P1 LEA.HI.X R11, R85, R4, R7, 0x2, P2 ;  /* 0x00000004550b9211 */ /* 0x000fe400010f1407 */
[----:B--2---:R-:W-:-:S03]  /*23fa0*/  @!P0 LEA R2, P2, R79, R14, 0x2 ;  /* 0x0000000e4f028211 */ /* 0x004fc600078410ff */
[----:B------:R-:W-:Y:S01]  /*23fb0*/  @!P1 ST.E.64 desc[UR60][R10.64], R46 ;  /* 0x0000002e0a009985 */ /* 0x000fe2000c101b3c */
[----:B------:R-:W-:Y:S01]  /*23fc0*/  @!P0 LEA.HI.X R3, R79, R4, R33, 0x2, P2 ;  /* 0x000000044f038211 */ /* 0x000fe200010f1421 */
[----:B------:R-:W-:Y:S01]  /*23fd0*/  @!P4 IMAD.MOV.U32 R112, RZ, RZ, R80 ;  /* 0x000000ffff70c224 */ /* 0x000fe200078e0050 */
[----:B---3--:R-:W-:-:S03]  /*23fe0*/  @!P3 LEA R8, P1, R63, R14, 0x2 ;  /* 0x0000000e3f08b211 */ /* 0x008fc600078210ff */
[----:B------:R1:W-:Y:S01]  /*23ff0*/  @!P0 ST.E.64 desc[UR60][R2.64], R48 ;  /* 0x0000003002008985 */ /* 0x0003e2000c101b3c */
[-C--:B------:R-:W-:Y:S02]  /*24000*/  @!P5 LEA R12, P0, R229, R14.reuse, 0x2 ;  /* 0x0000000ee50cd211 */ /* 0x080fe400078010ff */
[C---:B------:R-:W-:Y:S02]  /*24010*/  @!P4 LEA R14, P2, R62.reuse, R14, 0x2 ;  /* 0x0000000e3e0ec211 */ /* 0x040fe400078410ff */
[-C--:B------:R-:W-:Y:S02]  /*24020*/  @!P3 LEA.HI.X R9, R63, R4.reuse, R31, 0x2, P1 ;  /* 0x000000043f09b211 */ /* 0x080fe400008f141f */
[-C--:B------:R-:W-:Y:S02]  /*24030*/  @!P5 LEA.HI.X R13, R229, R4.reuse, R28, 0x2, P0 ;  /* 0x00000004e50dd211 */ /* 0x080fe400000f141c */
[----:B------:R-:W-:Y:S01]  /*24040*/  @!P4 LEA.HI.X R15, R62, R4, R86, 0x2, P2 ;  /* 0x000000043e0fc211 */ /* 0x000fe200010f1456 */
[----:B-1----:R-:W-:-:S02]  /*24050*/  @!P3 IMAD.MOV.U32 R2, RZ, RZ, R108 ;  /* 0x000000ffff02b224 */ /* 0x002fc400078e006c */
[----:B------:R-:W-:Y:S02]  /*24060*/  @!P3 IMAD.MOV.U32 R3, RZ, RZ, R53 ;  /* 0x000000ffff03b224 */ /* 0x000fe400078e0035 */
[----:B------:R-:W-:-:S03]  /*24070*/  @!P5 IMAD.MOV.U32 R108, RZ, RZ, R84 ;  /* 0x000000ffff6cd224 */ /* 0x000fc600078e0054 */
[----:B------:R3:W-:Y:S04]  /*24080*/  @!P3 ST.E.64 desc[UR60][R8.64], R2 ;  /* 0x000000020800b985 */ /* 0x0007e8000c101b3c */
[----:B------:R3:W-:Y:S04]  /*24090*/  @!P5 ST.E.64 desc[UR60][R12.64], R108 ;  /* 0x0000006c0c00d985 */ /* 0x0007e8000c101b3c */
[----:B------:R3:W-:Y:S02]  /*240a0*/  @!P4 ST.E.64 desc[UR60][R14.64], R112 ;  /* 0x000000700e00c985 */ /* 0x0007e4000c101b3c */
.L_x_9303:
[----:B------:R-:W-:Y:S05]  /*240b0*/  BSYNC B1 ;  /* 0x0000000000017941 */ /* 0x000fea0003800000 */
.L_x_9302:
[----:B------:R-:W-:-:S03]  /*240c0*/  UMOV UR4, 0xffffffff ;  /* 0xffffffff00047882 */ /* 0x000fc60000000000 */
[----:B------:R-:W-:Y:S05]  /*240d0*/  BRA.DIV UR4, `(.L_x_9304) ;  /* 0x000000e204787947 */ /* 0x000fea000b800000 */
[----:B------:R4:W0:Y:S04]  /*240e0*/  SHFL.IDX PT, R0, R6, 0x1, 0x1c1f ;  /* 0x003c1f0006007f89 */ /* 0x00082800000e0000 */
[----:B--23--:R4:W2:Y:S02]  /*240f0*/  SHFL.IDX PT, R14, R5, 0x1, 0x1c1f ;  /* 0x003c1f00050e7f89 */ /* 0x00c8a400000e0000 */
.L_x_9624:
[----:B------:R-:W-:-:S13]  /*24100*/  ISETP.GE.AND P0, PT, R29, R78, PT ;  /* 0x0000004e1d00720c */ /* 0x000fda0003f06270 */
[----:B------:R-:W-:Y:S05]  /*24110*/  @P0 BRA `(.L_x_9300) ;  /* 0x00000010005c0947 */ /* 0x000fea0003800000 */
[----:B------:R-:W-:Y:S01]  /*24120*/  ULDC UR4, c[0x0][0xac8] ;  /* 0x0002b20000047ab9 */ /* 0x000fe20000000800 */
[C---:B------:R-:W-:Y:S01]  /*24130*/  VIADD R26, R200.reuse, 0x78 ;  /* 0x00000078c81a7836 */ /* 0x040fe20000000000 */
[----:B------:R-:W-:Y:S02]  /*24140*/  ISETP.GE.AND P0, PT, R135, UR4, PT ;  /* 0x0000000487007c0c */ /* 0x000fe4000bf06270 */
[----:B------:R-:W-:Y:S02]  /*24150*/  ISETP.GE.AND P2, PT, R200, UR4, PT ;  /* 0x00000004c8007c0c */ /* 0x000fe4000bf46270 */
[----:B------:R-:W-:Y:S02]  /*24160*/  ISETP.GE.AND P1, PT, R137, UR4, PT ;  /* 0x0000000489007c0c */ /* 0x000fe4000bf26270 */
[----:B------:R-:W-:-:S07]  /*24170*/  ISETP.GE.AND P3, PT, R133, UR4, PT ;  /* 0x0000000485007c0c */ /* 0x000fce000bf66270 */
[C---:B--2---:R-:W-:Y:S01]  /*24180*/  @!P0 LEA R8, P4, R135.reuse, R14, 0x2 ;  /* 0x0000000e87088211 */ /* 0x044fe200078810ff */
[----:B------:R-:W-:Y:S02]  /*24190*/  @!P0 IMAD.MOV.U32 R114, RZ, RZ, R64 ;  /* 0x000000ffff728224 */ /* 0x000fe400078e0040 */
[----:B0-----:R-:W-:Y:S01]  /*241a0*/  @!P2 IMAD.MOV.U32 R15, RZ, RZ, R0 ;  /* 0x000000ffff0fa224 */ /* 0x001fe200078e0000 */
[----:B------:R-:W-:Y:S01]  /*241b0*/  @!P0 LEA.HI.X R9, R135, R0, R32, 0x2, P4 ;  /* 0x0000000087098211 */ /* 0x000fe200020f1420 */
[----:B------:R-:W-:Y:S01]  /*241c0*/  @!P2 IMAD.MOV.U32 R110, RZ, RZ, R60 ;  /* 0x000000ffff6ea224 */ /* 0x000fe200078e003c */
[----:B------:R-:W-:Y:S01]  /*241d0*/  ISETP.GE.AND P4, PT, R131, UR4, PT ;  /* 0x0000000483007c0c */ /* 0x000fe2000bf86270 */
[----:B-1--4-:R-:W-:Y:S01]  /*241e0*/  @!P2 IMAD.WIDE R4, R200, 0x4, R14 ;  /* 0x00000004c804a825 */ /* 0x012fe200078e020e */
[----:B------:R-:W-:-:S04]  /*241f0*/  @!P1 LEA R2, P5, R137, R14, 0x2 ;  /* 0x0000000e89029211 */ /* 0x000fc800078a10ff */
[----:B------:R0:W-:Y:S01]  /*24200*/  @!P2 ST.E.64 desc[UR60][R4.64], R110 ;  /* 0x0000006e0400a985 */ /* 0x0001e2000c101b3c */
[----:B------:R-:W-:Y:S02]  /*24210*/  ISETP.GE.AND P2, PT, R129, UR4, PT ;  /* 0x0000000481007c0c */ /* 0x000fe4000bf46270 */
[----:B------:R-:W-:Y:S01]  /*24220*/  @!P1 LEA.HI.X R3, R137, R0, R34, 0x2, P5 ;  /* 0x0000000089039211 */ /* 0x000fe200028f1422 */
[----:B------:R1:W-:Y:S01]  /*24230*/  @!P0 ST.E.64 desc[UR60][R8.64], R114 ;  /* 0x0000007208008985 */ /* 0x0003e2000c101b3c */
[----:B------:R-:W-:Y:S02]  /*24240*/  @!P3 LEA R10, P5, R133, R14, 0x2 ;  /* 0x0000000e850ab211 */ /* 0x000fe400078a10ff */
[----:B------:R-:W-:Y:S01]  /*24250*/  ISETP.GE.AND P0, PT, R107, UR4, PT ;  /* 0x000000046b007c0c */ /* 0x000fe2000bf06270 */
[----:B------:R2:W-:Y:S01]  /*24260*/  @!P1 ST.E.64 desc[UR60][R2.64], R54 ;  /* 0x0000003602009985 */ /* 0x0005e2000c101b3c */
[----:B------:R-:W-:Y:S01]  /*24270*/  @!P3 LEA.HI.X R11, R133, R0, R30, 0x2, P5 ;  /* 0x00000000850bb211 */ /* 0x000fe200028f141e */
[----:B------:R-:W-:Y:S01]  /*24280*/  @!P4 IMAD.MOV.U32 R21, RZ, RZ, R59 ;  /* 0x000000ffff15c224 */ /* 0x000fe200078e003b */
[----:B------:R-:W-:-:S02]  /*24290*/  @!P4 LEA R12, P5, R131, R14, 0x2 ;  /* 0x0000000e830cc211 */ /* 0x000fc400078a10ff */
[----:B------:R-:W-:Y:S01]  /*242a0*/  ISETP.GE.AND P1, PT, R103, UR4, PT ;  /* 0x0000000467007c0c */ /* 0x000fe2000bf26270 */
[----:B------:R3:W-:Y:S01]  /*242b0*/  @!P3 ST.E.64 desc[UR60][R10.64], R56 ;  /* 0x000000380a00b985 */ /* 0x0007e2000c101b3c */
[----:B------:R-:W-:Y:S01]  /*242c0*/  @!P4 LEA.HI.X R13, R131, R0, R127, 0x2, P5 ;  /* 0x00000000830dc211 */ /* 0x000fe200028f147f */
[----:B------:R-:W-:Y:S01]  /*242d0*/  @!P2 IMAD.MOV.U32 R51, RZ, RZ, R61 ;  /* 0x000000ffff33a224 */ /* 0x000fe200078e003d */
[----:B------:R-:W-:Y:S02]  /*242e0*/  @!P2 LEA R24, P5, R129, R14, 0x2 ;  /* 0x0000000e8118a211 */ /* 0x000fe400078a10ff */
[----:B------:R-:W-:Y:S01]  /*242f0*/  ISETP.GE.AND P3, PT, R101, UR4, PT ;  /* 0x0000000465007c0c */ /* 0x000fe2000bf66270 */
[----:B------:R4:W-:Y:S01]  /*24300*/  @!P4 ST.E.64 desc[UR60][R12.64], R20 ;  /* 0x000000140c00c985 */ /* 0x0009e2000c101b3c */
[----:B------:R-:W-:Y:S01]  /*24310*/  @!P2 LEA.HI.X R25, R129, R0, R125, 0x2, P5 ;  /* 0x000000008119a211 */ /* 0x000fe200028f147d */
[----:B------:R-:W-:Y:S01]  /*24320*/  @!P0 IMAD.MOV.U32 R53, RZ, RZ, R65 ;  /* 0x000000ffff358224 */ /* 0x000fe200078e0041 */
[----:B0-----:R-:W-:-:S02]  /*24330*/  @!P0 LEA R4, P5, R107, R14, 0x2 ;  /* 0x0000000e6b048211 */ /* 0x001fc400078a10ff */
[----:B------:R-:W-:Y:S01]  /*24340*/  ISETP.GE.AND P4, PT, R99, UR4, PT ;  /* 0x0000000463007c0c */ /* 0x000fe2000bf86270 */
[----:B------:R-:W-:Y:S01]  /*24350*/  @!P2 ST.E.64 desc[UR60][R24.64], R50 ;  /* 0x000000321800a985 */ /* 0x000fe2000c101b3c */
[----:B------:R-:W-:Y:S01]  /*24360*/  @!P0 LEA.HI.X R5, R107, R0, R97, 0x2, P5 ;  /* 0x000000006b058211 */ /* 0x000fe200028f1461 */
[----:B------:R-:W-:Y:S01]  /*24370*/  @!P1 IMAD.MOV.U32 R59, RZ, RZ, R67 ;  /* 0x000000ffff3b9224 */ /* 0x000fe200078e0043 */
[----:B-1----:R-:W-:Y:S02]  /*24380*/  @!P1 LEA R8, P5, R103, R14, 0x2 ;  /* 0x0000000e67089211 */ /* 0x002fe400078a10ff */
[----:B------:R-:W-:Y:S01]  /*24390*/  ISETP.GE.AND P2, PT, R95, UR4, PT ;  /* 0x000000045f007c0c */ /* 0x000fe2000bf46270 */
[----:B------:R0:W-:Y:S01]  /*243a0*/  @!P0 ST.E.64 desc[UR60][R4.64], R52 ;  /* 0x0000003404008985 */ /* 0x0001e2000c101b3c */
[----:B------:R-:W-:Y:S01]  /*243b0*/  @!P1 LEA.HI.X R9, R103, R0, R89, 0x2, P5 ;  /* 0x0000000067099211 */ /* 0x000fe200028f1459 */
[----:B------:R-:W-:Y:S01]  /*243c0*/  @!P3 IMAD.MOV.U32 R67, RZ, RZ, R73 ;  /* 0x000000ffff43b224 */ /* 0x000fe200078e0049 */
[----:B--2---:R-:W-:-:S02]  /*243d0*/  @!P3 LEA R2, P5, R101, R14, 0x2 ;  /* 0x0000000e6502b211 */ /* 0x004fc400078a10ff */
[----:B------:R-:W-:Y:S01]  /*243e0*/  ISETP.GE.AND P0, PT, R85, UR4, PT ;  /* 0x0000000455007c0c */ /* 0x000fe2000bf06270 */
[----:B------:R-:W-:Y:S01]  /*243f0*/  @!P1 ST.E.64 desc[UR60][R8.64], R58 ;  /* 0x0000003a08009985 */ /* 0x000fe2000c101b3c */
[----:B------:R-:W-:Y:S02]  /*24400*/  @!P3 LEA.HI.X R3, R101, R0, R87, 0x2, P5 ;  /* 0x000000006503b211 */ /* 0x000fe400028f1457 */
[----:B---3--:R-:W-:Y:S02]  /*24410*/  @!P4 LEA R10, P5, R99, R14, 0x2 ;  /* 0x0000000e630ac211 */ /* 0x008fe400078a10ff */
[----:B------:R-:W-:Y:S01]  /*24420*/  ISETP.GE.AND P1, PT, R79, UR4, PT ;  /* 0x000000044f007c0c */ /* 0x000fe2000bf26270 */
[----:B------:R1:W-:Y:S01]  /*24430*/  @!P3 ST.E.64 desc[UR60][R2.64], R66 ;  /* 0x000000420200b985 */ /* 0x0003e2000c101b3c */
[----:B------:R-:W-:Y:S02]  /*24440*/  @!P4 LEA.HI.X R11, R99, R0, R81, 0x2, P5 ;  /* 0x00000000630bc211 */ /* 0x000fe400028f1451 */
[----:B----4-:R-:W-:-:S02]  /*24450*/  @!P2 LEA R12, P5, R95, R14, 0x2 ;  /* 0x0000000e5f0ca211 */ /* 0x010fc400078a10ff */
[----:B------:R-:W-:Y:S01]  /*24460*/  ISETP.GE.AND P3, PT, R63, UR4, PT ;  /* 0x000000043f007c0c */ /* 0x000fe2000bf66270 */
[----:B------:R2:W-:Y:S01]  /*24470*/  @!P4 ST.E.64 desc[UR60][R10.64], R74 ;  /* 0x0000004a0a00c985 */ /* 0x0005e2000c101b3c */
[----:B------:R-:W-:Y:S01]  /*24480*/  ISETP.GE.AND P4, PT, R229, UR4, PT ;  /* 0x00000004e5007c0c */ /* 0x000fe2000bf86270 */
[----:B------:R-:W-:Y:S01]  /*24490*/  @!P0 IMAD.MOV.U32 R73, RZ, RZ, R117 ;  /* 0x000000ffff498224 */ /* 0x000fe200078e0075 */
[----:B------:R-:W-:Y:S02]  /*244a0*/  @!P2 LEA.HI.X R13, R95, R0, R35, 0x2, P5 ;  /* 0x000000005f0da211 */ /* 0x000fe400028f1423 */
[----:B------:R-:W-:-:S03]  /*244b0*/  @!P0 LEA R6, P5, R85, R14, 0x2 ;  /* 0x0000000e55068211 */ /* 0x000fc600078a10ff */
[----:B------:R2:W-:Y:S01]  /*244c0*/  @!P2 ST.E.64 desc[UR60][R12.64], R76 ;  /* 0x0000004c0c00a985 */ /* 0x0005e2000c101b3c */
[----:B------:R-:W-:Y:S02]  /*244d0*/  @!P0 LEA.HI.X R7, R85, R0, R7, 0x2, P5 ;  /* 0x0000000055078211 */ /* 0x000fe400028f1407 */
[----:B0-----:R-:W-:-:S03]  /*244e0*/  @!P1 LEA R4, P5, R79, R14, 0x2 ;  /* 0x0000000e4f049211 */ /* 0x001fc600078a10ff */
[----:B-1----:R-:W-:Y:S01]  /*244f0*/  @!P4 LEA R2, P2, R229, R14, 0x2 ;  /* 0x0000000ee502c211 */ /* 0x002fe200078410ff */
[----:B------:R2:W-:Y:S01]  /*24500*/  @!P0 ST.E.64 desc[UR60][R6.64], R72 ;  /* 0x0000004806008985 */ /* 0x0005e2000c101b3c */
[----:B------:R-:W-:Y:S02]  /*24510*/  @!P1 LEA.HI.X R5, R79, R0, R33, 0x2, P5 ;  /* 0x000000004f059211 */ /* 0x000fe400028f1421 */
[----:B------:R-:W-:Y:S02]  /*24520*/  @!P3 LEA R8, P5, R63, R14, 0x2 ;  /* 0x0000000e3f08b211 */ /* 0x000fe400078a10ff */
[-C--:B------:R-:W-:Y:S01]  /*24530*/  @!P4 LEA.HI.X R3, R229, R0.reuse, R28, 0x2, P2 ;  /* 0x00000000e503c211 */ /* 0x080fe200010f141c */
[----:B------:R2:W-:Y:S01]  /*24540*/  @!P1 ST.E.64 desc[UR60][R4.64], R122 ;  /* 0x0000007a04009985 */ /* 0x0005e2000c101b3c */
[----:B------:R-:W-:Y:S02]  /*24550*/  @!P3 LEA.HI.X R9, R63, R0, R31, 0x2, P5 ;  /* 0x000000003f09b211 */ /* 0x000fe400028f141f */
[----:B------:R-:W-:-:S03]  /*24560*/  ISETP.GE.AND P0, PT, R26, UR4, PT ;  /* 0x000000041a007c0c */ /* 0x000fc6000bf06270 */
[----:B------:R2:W-:Y:S04]  /*24570*/  @!P3 ST.E.64 desc[UR60][R8.64], R104 ;  /* 0x000000680800b985 */ /* 0x0005e8000c101b3c */
[----:B------:R2:W-:Y:S06]  /*24580*/  @!P4 ST.E.64 desc[UR60][R2.64], R68 ;  /* 0x000000440200c985 */ /* 0x0005ec000c101b3c */
[----:B------:R-:W-:Y:S05]  /*24590*/  @P0 BRA `(.L_x_9300) ;  /* 0x0000000c003c0947 */ /* 0x000fea0003800000 */
[----:B------:R-:W-:Y:S01]  /*245a0*/  VIADD R27, R200, 0x78 ;  /* 0x00000078c81b7836 */ /* 0x000fe20000000000 */
[----:B------:R-:W-:-:S04]  /*245b0*/  LEA R14, P0, R26, R14, 0x2 ;  /* 0x0000000e1a0e7211 */ /* 0x000fc800078010ff */
[----:B------:R-:W-:-:S04]  /*245c0*/  SHF.R.S32.HI R27, RZ, 0x1f, R27 ;  /* 0x0000001fff1b7819 */ /* 0x000fc8000001141b */
[----:B------:R-:W-:-:S05]  /*245d0*/  LEA.HI.X R15, R26, R0, R27, 0x2, P0 ;  /* 0x000000001a0f7211 */ /* 0x000fca00000f141b */
[----:B------:R0:W-:Y:S01]  /*245e0*/  ST.E.64 desc[UR60][R14.64], R70 ;  /* 0x000000460e007985 */ /* 0x0001e2000c101b3c */
[----:B------:R-:W-:Y:S05]  /*245f0*/  BRA `(.L_x_9300) ;  /* 0x0000000c00247947 */ /* 0x000fea0003800000 */
.L_x_9286:
[----:B------:R-:W-:Y:S01]  /*24600*/  ULDC.64 UR4, c[0x0][0xc08] ;  /* 0x0003020000047ab9 */ /* 0x000fe20000000a00 */
[----:B------:R-:W3:Y:S01]  /*24610*/  LDC.64 R2, c[0x0][0xc00] ;  /* 0x00030000ff027b82 */ /* 0x000ee20000000a00 */
[----:B------:R-:W-:Y:S01]  /*24620*/  ISETP.NE.U32.AND P0, PT, RZ, UR4, PT ;  /* 0x00000004ff007c0c */ /* 0x000fe2000bf05070 */
[----:B------:R-:W-:Y:S01]  /*24630*/  IMAD.MOV.U32 R13, RZ, RZ, RZ ;  /* 0x000000ffff0d7224 */ /* 0x000fe200078e00ff */
[----:B------:R-:W4:Y:S02]  /*24640*/  S2R R6, SR_TID.X ;  /* 0x0000000000067919 */ /* 0x000f240000002100 */
[----:B------:R-:W-:Y:S01]  /*24650*/  ISETP.NE.AND.EX P1, PT, RZ, UR5, PT, P0 ;  /* 0x00000005ff007c0c */ /* 0x000fe2000bf25300 */
[----:B------:R-:W-:Y:S02]  /*24660*/  ULDC.64 UR4, c[0x0][0xc00] ;  /* 0x0003000000047ab9 */ /* 0x000fe40000000a00 */
[----:B------:R-:W-:-:S04]  /*24670*/  ISETP.NE.U32.AND P0, PT, RZ, UR4, PT ;  /* 0x00000004ff007c0c */ /* 0x000fc8000bf05070 */
[----:B------:R-:W-:-:S06]  /*24680*/  ISETP.NE.AND.EX P0, PT, RZ, UR5, PT, P0 ;  /* 0x00000005ff007c0c */ /* 0x000fcc000bf05300 */
[----:B------:R-:W0:Y:S01]  /*24690*/  @P1 LDC.64 R4, c[0x0][0xc08] ;  /* 0x00030200ff041b82 */ /* 0x000e220000000a00 */
[----:B------:R-:W-:Y:S02]  /*246a0*/  ULDC UR4, c[0x0][0xa88] ;  /* 0x0002a20000047ab9 */ /* 0x000fe40000000800 */
[----:B------:R-:W-:Y:S02]  /*246b0*/  IMAD.U32 R20, RZ, RZ, UR4 ;  /* 0x00000004ff147e24 */ /* 0x000fe4000f8e00ff */
[----:B---3--:R-:W-:-:S05]  /*246c0*/  IMAD.WIDE R2, R226, 0x4, R2 ;  /* 0x00000004e2027825 */ /* 0x008fca00078e0202 */
[----:B------:R3:W5:Y:S01]  /*246d0*/  @P0 LDG.E R13, desc[UR60][R2.64] ;  /* 0x0000003c020d0981 */ /* 0x000762000c1e1900 */
[----:B-1----:R-:W-:Y:S01]  /*246e0*/  ISETP.GT.AND P2, PT, R225, 0x1, PT ;  /* 0x00000001e100780c */ /* 0x002fe20003f44270 */
[----:B----4-:R-:W-:Y:S02]  /*246f0*/  VIADD R26, R6, 0xffffff80 ;  /* 0xffffff80061a7836 */ /* 0x010fe40000000000 */
[----:B0-----:R-:W-:-:S05]  /*24700*/  @P1 IMAD.WIDE R4, R226, 0x4, R4 ;  /* 0x00000004e2041825 */ /* 0x001fca00078e0204 */
[----:B------:R3:W5:Y:S01]  /*24710*/  @P1 LDG.E R20, desc[UR60][R4.64] ;  /* 0x0000003c04141981 */ /* 0x000762000c1e1900 */
[----:B------:R-:W-:Y:S02]  /*24720*/  ISETP.GT.AND P3, PT, R26, 0x7f, PT ;  /* 0x0000007f1a00780c */ /* 0x000fe40003f64270 */
[----:B------:R-:W-:Y:S01]  /*24730*/  SHF.R.S32.HI R14, RZ, 0x1f, R226 ;  /* 0x0000001fff0e7819 */ /* 0x000fe200000114e2 */
[----:B------:R-:W-:Y:S10]  /*24740*/  @P1 BRA `(.L_x_9305) ;  /* 0x0000000000101947 */ /* 0x000ff40003800000 */
[----:B------:R-:W-:Y:S05]  /*24750*/  @!P0 BRA `(.L_x_9305) ;  /* 0x00000000000c8947 */ /* 0x000fea0003800000 */
[----:B---3--:R-:W3:Y:S04]  /*24760*/  LDG.E R5, desc[UR60][R2.64] ;  /* 0x0000003c02057981 */ /* 0x008ee8000c1e1900 */
[----:B-----5:R-:W3:Y:S02]  /*24770*/  LDG.E R20, desc[UR60][R2.64+0x4] ;  /* 0x0000043c02147981 */ /* 0x020ee4000c1e1900 */
[----:B---3--:R-:W-:-:S07]  /*24780*/  IMAD.IADD R20, R20, 0x1, -R5 ;  /* 0x0000000114147824 */ /* 0x008fce00078e0a05 */
.L_x_9305:
        /* <DEDUP_REMOVED lines=17> */
[----:B---3--:R-:W3:Y:S08]  /*248a0*/  LDC.64 R2, c[0x0][R24+0x218] ;  /* 0x0000860018027b82 */ /* 0x008ef00000000a00 */
        /* <DEDUP_REMOVED lines=12> */
[----:B------:R-:W-:Y:S01]  /*24970*/  IMAD.WIDE.U32 R2, R6, R21, RZ ;  /* 0x0000001506027225 */ /* 0x000fe200078e00ff */
[----:B------:R-:W-:-:S03]  /*24980*/  SEL R33, R228, RZ, P3 ;  /* 0x000000ffe4217207 */ /* 0x000fc60001800000 */
[----:B------:R-:W-:Y:S01]  /*24990*/  IMAD.IADD R11, R31, 0x1, R11 ;  /* 0x000000011f0b7824 */ /* 0x000fe200078e020b */
[----:B------:R-:W-:Y:S01]  /*249a0*/  IADD3 R10, P0, P1, R2, R10, R13 ;  /* 0x0000000a020a7210 */ /* 0x000fe2000791e00d */
[----:B------:R-:W-:Y:S02]  /*249b0*/  IMAD.MOV R0, RZ, RZ, -R15 ;  /* 0x000000ffff007224 */ /* 0x000fe400078e0a0f */
        /* <DEDUP_REMOVED lines=18> */
.L_x_9307:
[----:B------:R-:W-:Y:S05]  /*24ae0*/  BSYNC B1 ;  /* 0x0000000000017941 */ /* 0x000fea0003800000 */
.L_x_9306:
[----:B------:R-:W-:Y:S05]  /*24af0*/  @P2 BRA `(.L_x_9300) ;  /* 0x0000000400e42947 */ /* 0x000fea0003800000 */
[----:B------:R-:W1:Y:S01]  /*24b00*/  LDC R25, c[0x0][0xbe8] ;  /* 0x0002fa00ff197b82 */ /* 0x000e620000000800 */
[----:B------:R-:W-:Y:S01]  /*24b10*/  SHF.R.S32.HI R6, RZ, 0x1f, R26 ;  /* 0x0000001fff067819 */ /* 0x000fe2000001141a */
[----:B------:R-:W-:Y:S01]  /*24b20*/  ULDC.64 UR4, c[0x0][0xaa0] ;  /* 0x0002a80000047ab9 */ /* 0x000fe20000000a00 */
[----:B------:R-:W-:Y:S01]  /*24b30*/  ULDC.64 UR6, c[0x0][0xaf0] ;  /* 0x0002bc0000067ab9 */ /* 0x000fe20000000a00 */
[----:B------:R-:W-:Y:S01]  /*24b40*/  IMAD R0, R12, UR4, RZ ;  /* 0x000000040c007c24 */ /* 0x000fe2000f8e02ff */
[----:B------:R-:W-:Y:S01]  /*24b50*/  LEA.HI R6, R6, R26, RZ, 0x3 ;  /* 0x0000001a06067211 */ /* 0x000fe200078f18ff */
[----:B0--3--:R-:W-:-:S03]  /*24b60*/  IMAD.WIDE.U32 R2, R13, UR4, RZ ;  /* 0x000000040d027c25 */ /* 0x009fc6000f8e00ff */
[----:B------:R-:W-:Y:S01]  /*24b70*/  SHF.R.S32.HI R6, RZ, 0x3, R6 ;  /* 0x00000003ff067819 */ /* 0x000fe20000011406 */
[----:B------:R-:W-:Y:S01]  /*24b80*/  IMAD R5, R13, UR5, R0 ;  /* 0x000000050d057c24 */ /* 0x000fe2000f8e0200 */
[----:B------:R-:W-:-:S03]  /*24b90*/  ULDC.64 UR4, c[0x0][0xae8] ;  /* 0x0002ba0000047ab9 */ /* 0x000fc60000000a00 */
[----:B------:R-:W-:Y:S02]  /*24ba0*/  IMAD R7, R220, 0x20, R6 ;  /* 0x00000020dc077824 */ /* 0x000fe400078e0206 */
[----:B------:R-:W-:Y:S02]  /*24bb0*/  IMAD.IADD R3, R3, 0x1, R5 ;  /* 0x0000000103037824 */ /* 0x000fe400078e0205 */
[----:B------:R-:W-:Y:S02]  /*24bc0*/  IMAD.IADD R9, R202, 0x1, R7 ;  /* 0x00000001ca097824 */ /* 0x000fe400078e0207 */
[----:B------:R-:W-:Y:S01]  /*24bd0*/  IMAD.WIDE.U32 R2, R195, UR4, R2 ;  /* 0x00000004c3027c25 */ /* 0x000fe2000f8e0002 */
[----:B-1----:R-:W-:-:S03]  /*24be0*/  ISETP.NE.AND P0, PT, R25, 0x1, PT ;  /* 0x000000011900780c */ /* 0x002fc60003f05270 */
[----:B------:R-:W-:Y:S02]  /*24bf0*/  IMAD.MOV.U32 R5, RZ, RZ, R9 ;  /* 0x000000ffff057224 */ /* 0x000fe400078e0009 */
[----:B------:R-:W-:Y:S01]  /*24c00*/  IMAD R3, R195, UR5, R3 ;  /* 0x00000005c3037c24 */ /* 0x000fe2000f8e0203 */
[----:B------:R-:W-:Y:S01]  /*24c10*/  ULDC.64 UR4, c[0x0][0xae0] ;  /* 0x0002b80000047ab9 */ /* 0x000fe20000000a00 */
[----:B------:R-:W-:-:S06]  /*24c20*/  IMAD.WIDE.U32 R2, R21, UR6, R2 ;  /* 0x0000000615027c25 */ /* 0x000fcc000f8e0002 */
        /* <DEDUP_REMOVED lines=26> */
[----:B------:R0:W3:Y:S02]  /*24dd0*/  SHFL.IDX PT, R14, R2, RZ, 0x181f ;  /* 0x00181fff020e7589 */ /* 0x0000e400000e0000 */
.L_x_9627:
[----:B------:R-:W-:Y:S01]  /*24de0*/  IMAD R25, R20, R25, RZ ;  /* 0x0000001914197224 */ /* 0x000fe200078e02ff */
[----:B------:R-:W-:Y:S01]  /*24df0*/  BSSY B1, `(.L_x_9309) ;  /* 0x000000f000017945 */ /* 0x000fe20003800000 */
[----:B------:R-:W-:-:S05]  /*24e00*/  IMAD.IADD R202, R6, 0x1, R202 ;  /* 0x0000000106ca7824 */ /* 0x000fca00078e02ca */
[----:B------:R-:W-:-:S13]  /*24e10*/  ISETP.GE.AND P0, PT, R202, R25, PT ;  /* 0x00000019ca00720c */ /* 0x000fda0003f06270 */
[----:B------:R-:W-:Y:S05]  /*24e20*/  @P0 BRA `(.L_x_9310) ;  /* 0x00000000002c0947 */ /* 0x000fea0003800000 */
[----:B------:R-:W-:Y:S01]  /*24e30*/  ULDC UR4, c[0x0][0xac8] ;  /* 0x0002b20000047ab9 */ /* 0x000fe20000000800 */
[----:B------:R-:W-:Y:S02]  /*24e40*/  SHF.R.S32.HI R7, RZ, 0x1f, R211 ;  /* 0x0000001fff077819 */ /* 0x000fe400000114d3 */
[----:B------:R-:W-:Y:S02]  /*24e50*/  ISETP.GE.AND P2, PT, R211, UR4, PT ;  /* 0x00000004d3007c0c */ /* 0x000fe4000bf46270 */
[----:B------:R-:W-:Y:S02]  /*24e60*/  ISETP.GE.AND P3, PT, R219, UR4, PT ;  /* 0x00000004db007c0c */ /* 0x000fe4000bf66270 */
[----:B------:R-:W-:-:S09]  /*24e70*/  SHF.R.S32.HI R6, RZ, 0x1f, R219 ;  /* 0x0000001fff067819 */ /* 0x000fd200000114db */
[-C--:B---3--:R-:W-:Y:S02]  /*24e80*/  @!P2 LEA R4, P0, R211, R14.reuse, 0x1 ;  /* 0x0000000ed304a211 */ /* 0x088fe400078008ff */
[----:B------:R-:W-:Y:S02]  /*24e90*/  @!P3 LEA R14, P1, R219, R14, 0x1 ;  /* 0x0000000edb0eb211 */ /* 0x000fe400078208ff */
[-C--:B-1----:R-:W-:Y:S02]  /*24ea0*/  @!P2 LEA.HI.X R5, R211, R0.reuse, R7, 0x1, P0 ;  /* 0x00000000d305a211 */ /* 0x082fe400000f0c07 */
[----:B------:R-:W-:-:S03]  /*24eb0*/  @!P3 LEA.HI.X R15, R219, R0, R6, 0x1, P1 ;  /* 0x00000000db0fb211 */ /* 0x000fc600008f0c06 */
[----:B------:R4:W-:Y:S04]  /*24ec0*/  @!P2 ST.E.128 desc[UR60][R4.64], RZ ;  /* 0x000000ff0400a985 */ /* 0x0009e8000c101d3c */
[----:B------:R4:W-:Y:S02]  /*24ed0*/  @!P3 ST.E.128 desc[UR60][R14.64], RZ ;  /* 0x000000ff0e00b985 */ /* 0x0009e4000c101d3c */
.L_x_9310:
[----:B------:R-:W-:Y:S05]  /*24ee0*/  BSYNC B1 ;  /* 0x0000000000017941 */ /* 0x000fea0003800000 */
.L_x_9309:
[----:B------:R-:W-:-:S03]  /*24ef0*/  UMOV UR4, 0xffffffff ;  /* 0xffffffff00047882 */ /* 0x000fc60000000000 */
[----:B------:R-:W-:Y:S05]  /*24f00*/  BRA.DIV UR4, `(.L_x_9311) ;  /* 0x000000d604687947 */ /* 0x000fea000b800000 */
[----:B-1----:R1:W0:Y:S04]  /*24f10*/  SHFL.IDX PT, R0, R3, 0x1, 0x181f ;  /* 0x00381f0003007f89 */ /* 0x00222800000e0000 */
[----:B---34-:R1:W3:Y:S02]  /*24f20*/  SHFL.IDX PT, R14, R2, 0x1, 0x181f ;  /* 0x00381f00020e7f89 */ /* 0x0182e400000e0000 */
.L_x_9631:
        /* <DEDUP_REMOVED lines=11> */
[-C--:B0-----:R-:W-:Y:S02]  /*24fe0*/  @!P2 LEA.HI.X R5, R211, R0.reuse, R7, 0x1, P0 ;  /* 0x00000000d305a211 */ /* 0x081fe400000f0c07 */
[----:B------:R-:W-:-:S03]  /*24ff0*/  @!P3 LEA.HI.X R15, R219, R0, R6, 0x1, P1 ;  /* 0x00000000db0fb211 */ /* 0x000fc600008f0c06 */
[----:B------:R4:W-:Y:S04]  /*25000*/  @!P2 ST.E.128 desc[UR60][R4.64], RZ ;  /* 0x000000ff0400a985 */ /* 0x0009e8000c101d3c */
[----:B------:R4:W-:Y:S02]  /*25010*/  @!P3 ST.E.128 desc[UR60][R14.64], RZ ;  /* 0x000000ff0e00b985 */ /* 0x0009e4000c101d3c */
.L_x_9313:
[----:B------:R-:W-:Y:S05]  /*25020*/  BSYNC B1 ;  /* 0x0000000000017941 */ /* 0x000fea0003800000 */
.L_x_9312:
[----:B------:R-:W-:-:S03]  /*25030*/  UMOV UR4, 0xffffffff ;  /* 0xffffffff00047882 */ /* 0x000fc60000000000 */
[----:B------:R-:W-:Y:S05]  /*25040*/  BRA.DIV UR4, `(.L_x_9314) ;  /* 0x000000d604607947 */ /* 0x000fea000b800000 */
[----:B0-----:R0:W0:Y:S04]  /*25050*/  SHFL.IDX PT, R0, R3, 0x2, 0x181f ;  /* 0x00581f0003007f89 */ /* 0x00102800000e0000 */
[----:B---34-:R3:W4:Y:S02]  /*25060*/  SHFL.IDX PT, R14, R2, 0x2, 0x181f ;  /* 0x00581f00020e7f89 */ /* 0x01872400000e0000 */
.L_x_9635:
        /* <DEDUP_REMOVED lines=15> */
.L_x_9316:
[----:B------:R-:W-:Y:S05]  /*25160*/  BSYNC B1 ;  /* 0x0000000000017941 */ /* 0x000fea0003800000 */
.L_x_9315:
[----:B------:R-:W-:-:S03]  /*25170*/  UMOV UR4, 0xffffffff ;  /* 0xffffffff00047882 */ /* 0x000fc60000000000 */
[----:B------:R-:W-:Y:S05]  /*25180*/  BRA.DIV UR4, `(.L_x_9317) ;  /* 0x000000d604587947 */ /* 0x000fea000b800000 */
[----:B0-----:R0:W0:Y:S04]  /*25190*/  SHFL.IDX PT, R0, R3, 0x3, 0x181f ;  /* 0x00781f0003007f89 */ /* 0x00102800000e0000 */
[----:B----4-:R4:W0:Y:S02]  /*251a0*/  SHFL.IDX PT, R14, R2, 0x3, 0x181f ;  /* 0x00781f00020e7f89 */ /* 0x01082400000e0000 */
.L_x_9639:
[----:B-1-34-:R-:W-:-:S05]  /*251b0*/  VIADD R2, R202, 0x60 ;  /* 0x00000060ca027836 */ /* 0x01afca0000000000 */
        /* <DEDUP_REMOVED lines=13> */
.L_x_9300:
[----:B------:R-:W-:Y:S05]  /*25290*/  BSYNC B0 ;  /* 0x0000000000007941 */ /* 0x000fea0003800000 */
.L_x_9285:
[----:B------:R-:W-:Y:S02]  /*252a0*/  ULDC UR4, c[0x0][0xc3c] ;  /* 0x00030f0000047ab9 */ /* 0x000fe40000000800 */
[----:B--2---:R-:W-:-:S13]  /*252b0*/  ISETP.GE.AND P0, PT, R207, UR4, PT ;  /* 0x00000004cf007c0c */ /* 0x004fda000bf06270 */
[----:B------:R-:W-:Y:S05]  /*252c0*/  @!P0 BRA `(.L_x_9318) ;  /* 0xfffffdbc006c8947 */ /* 0x000fea000383ffff */
[----:B------:R-:W-:Y:S05]  /*252d0*/  BRA `(.L_x_9064) ;  /* 0x0000009400587947 */ /* 0x000fea0003800000 */
.L_x_9062:
        /* <DEDUP_REMOVED lines=13> */
[----:B------:R-:W0:Y:S01]  /*253b0*/  S2R R2, SR_TID.X ;  /* 0x0000000000027919 */ /* 0x000e220000002100 */
[----:B------:R-:W-:Y:S01]  /*253c0*/  ULDC UR4, c[0x0][0xc3c] ;  /* 0x00030f0000047ab9 */ /* 0x000fe20000000800 */
[----:B------:R-:W-:Y:S01]  /*253d0*/  CS2R R6, SRZ ;  /* 0x0000000000067805 */ /* 0x000fe2000001ff00 */
[----:B------:R-:W2:Y:S01]  /*253e0*/  S2UR UR6, SR_CTAID.X ;  /* 0x00000000000679c3 */ /* 0x000ea20000002500 */
[----:B------:R-:W-:Y:S01]  /*253f0*/  ULDC UR5, c[0x0][0xc38] ;  /* 0x00030e0000057ab9 */ /* 0x000fe20000000800 */
[----:B0-----:R-:W-:-:S04]  /*25400*/  LOP3.LUT R0, R2, 0x1f, RZ, 0xc0, !PT ;  /* 0x0000001f02007812 */ /* 0x001fc800078ec0ff */
[----:B------:R-:W-:-:S04]  /*25410*/  ISETP.NE.AND P0, PT, R0, 0x1f, PT ;  /* 0x0000001f0000780c */ /* 0x000fc80003f05270 */
[----:B------:R-:W-:-:S13]  /*25420*/  ISETP.GE.OR P1, PT, R0, UR4, !P0 ;  /* 0x0000000400007c0c */ /* 0x000fda000c726670 */
[----:B------:R-:W0:Y:S08]  /*25430*/  @!P1 LDC.64 R4, c[0x0][0xc80] ;  /* 0x00032000ff049b82 */ /* 0x000e300000000a00 */
[----:B------:R-:W3:Y:S01]  /*25440*/  @!P1 LDC.64 R2, c[0x0][0xc78] ;  /* 0x00031e00ff029b82 */ /* 0x000ee20000000a00 */
[----:B0-----:R-:W-:-:S05]  /*25450*/  @!P1 IMAD.WIDE.U32 R4, R0, 0x4, R4 ;  /* 0x0000000400049825 */ /* 0x001fca00078e0004 */
[----:B------:R-:W4:Y:S01]  /*25460*/  @!P1 LDG.E R6, desc[UR60][R4.64] ;  /* 0x0000003c04069981 */ /* 0x000f22000c1e1900 */
[----:B---3--:R-:W-:-:S05]  /*25470*/  @!P1 IMAD.WIDE.U32 R2, R0, 0x4, R2 ;  /* 0x0000000400029825 */ /* 0x008fca00078e0002 */
[----:B------:R-:W4:Y:S01]  /*25480*/  @!P1 LDG.E R7, desc[UR60][R2.64] ;  /* 0x0000003c02079981 */ /* 0x000f22000c1e1900 */
[C---:B------:R-:W-:Y:S02]  /*25490*/  ISETP.NE.AND P1, PT, R0.reuse, RZ, PT ;  /* 0x000000ff0000720c */ /* 0x040fe40003f25270 */
[C---:B------:R-:W-:Y:S02]  /*254a0*/  ISETP.GE.U32.AND P2, PT, R0.reuse, 0x2, PT ;  /* 0x000000020000780c */ /* 0x040fe40003f46070 */
[C---:B------:R-:W-:Y:S02]  /*254b0*/  ISETP.GE.U32.AND P3, PT, R0.reuse, 0x4, PT ;  /* 0x000000040000780c */ /* 0x040fe40003f66070 */
[C---:B------:R-:W-:Y:S02]  /*254c0*/  ISETP.GE.U32.AND P4, PT, R0.reuse, 0x8, PT ;  /* 0x000000080000780c */ /* 0x040fe40003f86070 */
[----:B------:R-:W-:Y:S01]  /*254d0*/  ISETP.GE.U32.AND P5, PT, R0, 0x10, PT ;  /* 0x000000100000780c */ /* 0x000fe20003fa6070 */
[----:B------:R-:W-:Y:S01]  /*254e0*/  UMOV UR4, URZ ;  /* 0x0000003f00047c82 */ /* 0x000fe20008000000 */
[----:B----4-:R-:W-:-:S05]  /*254f0*/  IMAD R8, R6, R7, RZ ;  /* 0x0000000706087224 */ /* 0x010fca00078e02ff */
        /* <DEDUP_REMOVED lines=17> */
[----:B--2---:R-:W-:Y:S01]  /*25610*/  ISETP.GT.AND P6, PT, R8, UR6, PT ;  /* 0x0000000608007c0c */ /* 0x004fe2000bfc4270 */
[----:B------:R-:W-:-:S12]  /*25620*/  IMAD.MOV.U32 R3, RZ, RZ, R8 ;  /* 0x000000ffff037224 */ /* 0x000fd800078e0008 */
[----:B------:R-:W-:Y:S05]  /*25630*/  @P6 BRA `(.L_x_9320) ;  /* 0x00000000009c6947 */ /* 0x000fea0003800000 */
[----:B------:R-:W-:Y:S01]  /*25640*/  IMAD.MOV.U32 R8, RZ, RZ, R3 ;  /* 0x000000ffff087224 */ /* 0x000fe200078e0003 */
[----:B------:R-:W-:Y:S01]  /*25650*/  UMOV UR4, URZ ;  /* 0x0000003f00047c82 */ /* 0x000fe20008000000 */
[----:B------:R-:W-:-:S05]  /*25660*/  ULDC UR5, c[0x0][0xc38] ;  /* 0x00030e0000057ab9 */ /* 0x000fca0000000800 */
.L_x_9322:
        /* <DEDUP_REMOVED lines=36> */
.L_x_9320:
        /* <DEDUP_REMOVED lines=13> */
.L_x_9323:
        /* <DEDUP_REMOVED lines=10> */
[----:B0-----:R-:W-:Y:S01]  /*25a20*/  VIADD R2, R8, 0xffffffe ;  /* 0x0ffffffe08027836 */ /* 0x001fe20000000000 */
[----:B------:R-:W-:-:S05]  /*25a30*/  IABS R8, R5 ;  /* 0x0000000500087213 */ /* 0x000fca0000000000 */
        /* <DEDUP_REMOVED lines=50> */
.L_x_9324:
        /* <DEDUP_REMOVED lines=61> */
.L_x_9325:
[----:B------:R-:W-:-:S05]  /*26130*/  LOP3.LUT R25, RZ, R2, RZ, 0x33, !PT ;  /* 0x00000002ff197212 */ /* 0x000fca00078e33ff */
[----:B------:R-:W-:Y:S01]  /*26140*/  IMAD.IADD R25, R6, 0x1, R25 ;  /* 0x0000000106197824 */ /* 0x000fe200078e0219 */
[----:B------:R-:W-:Y:S06]  /*26150*/  BRA `(.L_x_9326) ;  /* 0x00000000000c7947 */ /* 0x000fec0003800000 */
.L_x_9321:
[----:B------:R-:W-:Y:S02]  /*26160*/  IMAD.MOV.U32 R25, RZ, RZ, RZ ;  /* 0x000000ffff197224 */ /* 0x000fe400078e00ff */
[----:B------:R-:W-:Y:S02]  /*26170*/  IMAD.U32 R24, RZ, RZ, UR6 ;  /* 0x00000006ff187e24 */ /* 0x000fe4000f8e00ff */
[----:B------:R-:W-:-:S07]  /*26180*/  IMAD.MOV.U32 R26, RZ, RZ, RZ ;  /* 0x000000ffff1a7224 */ /* 0x000fce00078e00ff */
.L_x_9326:
[----:B------:R-:W-:-:S13]  /*26190*/  ISETP.NE.AND P0, PT, R0, RZ, PT ;  /* 0x000000ff0000720c */ /* 0x000fda0003f05270 */
[----:B------:R-:W0:Y:S01]  /*261a0*/  @!P0 S2R R3, SR_CgaCtaId ;  /* 0x0000000000038919 */ /* 0x000e220000008800 */
[----:B------:R-:W-:-:S04]  /*261b0*/  @!P0 MOV R0, 0x400 ;  /* 0x0000040000008802 */ /* 0x000fc80000000f00 */
[----:B0-----:R-:W-:-:S05]  /*261c0*/  @!P0 LEA R0, R3, R0, 0x18 ;  /* 0x0000000003008211 */ /* 0x001fca00078ec0ff */
[----:B------:R2:W-:Y:S01]  /*261d0*/  @!P0 STS.128 [R0+0x228d0], R24 ;  /* 0x0228d01800008388 */ /* 0x0005e20000000c00 */
[----:B------:R-:W-:Y:S06]  /*261e0*/  BAR.ARV 0x5, 0x180 ;  /* 0x0146000000007b1d */ /* 0x000fec0000002000 */
.L_x_9319:
[----:B0-2---:R-:W-:Y:S01]  /*261f0*/  IMAD.MOV.U32 R0, RZ, RZ, 0x1 ;  /* 0x00000001ff007424 */ /* 0x005fe200078e00ff */
        /* <DEDUP_REMOVED lines=12> */
[----:B------:R-:W-:Y:S01]  /*262c0*/  SHF.R.U32.HI R3, RZ, 0x1, R14 ;  /* 0x00000001ff037819 */ /* 0x000fe2000001160e */
[----:B------:R-:W-:Y:S02]  /*262d0*/  IMAD.SHL.U32 R4, R14, 0x20, RZ ;  /* 0x000000200e047824 */ /* 0x000fe400078e00ff */
[----:B------:R-:W-:Y:S01]  /*262e0*/  IMAD.SHL.U32 R6, R13, 0x10, RZ ;  /* 0x000000100d067824 */ /* 0x000fe200078e00ff */
[----:B------:R-:W-:Y:S01]  /*262f0*/  LOP3.LUT R2, R28, 0x380, RZ, 0xc0, !PT ;  /* 0x000003801c027812 */ /* 0x000fe200078ec0ff */
[----:B0-----:R-:W-:Y:S01]  /*26300*/  IMAD.SHL.U32 R0, R14, 0x10, RZ ;  /* 0x000000100e007824 */ /* 0x001fe200078e00ff */
[----:B------:R-:W-:Y:S01]  /*26310*/  LOP3.LUT R5, R4, 0x80, RZ, 0xc0, !PT ;  /* 0x0000008004057812 */ /* 0x000fe200078ec0ff */
[----:B------:R-:W-:Y:S01]  /*26320*/  IMAD.SHL.U32 R9, R14, 0x2, RZ ;  /* 0x000000020e097824 */ /* 0x000fe200078e00ff */
[----:B------:R-:W-:-:S02]  /*26330*/  LOP3.LUT R7, R6, 0x600, RZ, 0xc0, !PT ;  /* 0x0000060006077812 */ /* 0x000fc400078ec0ff */
[----:B------:R-:W-:Y:S02]  /*26340*/  LOP3.LUT R8, R0, 0x3f0, RZ, 0xc0, !PT ;  /* 0x000003f000087812 */ /* 0x000fe400078ec0ff */
[----:B------:R-:W-:Y:S01]  /*26350*/  LOP3.LUT R3, R2, 0x30, R3, 0xf8, !PT ;  /* 0x0000003002037812 */ /* 0x000fe200078ef803 */
[C---:B------:R-:W-:Y:S01]  /*26360*/  IMAD.SHL.U32 R10, R14.reuse, 0x4, RZ ;  /* 0x000000040e0a7824 */ /* 0x040fe200078e00ff */
[----:B------:R-:W-:Y:S02]  /*26370*/  LOP3.LUT P0, RZ, R14, 0x4, RZ, 0xc0, !PT ;  /* 0x000000040eff7812 */ /* 0x000fe4000780c0ff */
        /* <DEDUP_REMOVED lines=8> */
[----:B------:R-:W-:Y:S01]  /*26400*/  LOP3.LUT R23, R4, R5, RZ, 0xfc, !PT ;  /* 0x0000000504177212 */ /* 0x000fe200078efcff */
[----:B------:R-:W-:Y:S01]  /*26410*/  STL [R1+0x28], R11 ;  /* 0x0000280b01007387 */ /* 0x000fe20000100800 */
[----:B---3--:R-:W-:Y:S01]  /*26420*/  IMAD.U32 R4, RZ, RZ, UR4 ;  /* 0x00000004ff047e24 */ /* 0x008fe2000f8e00ff */
[----:B------:R-:W-:-:S02]  /*26430*/  SHF.R.U32.HI R2, RZ, 0x3, R13 ;  /* 0x00000003ff027819 */ /* 0x000fc4000001160d */
[----:B------:R-:W-:Y:S02]  /*26440*/  LOP3.LUT R36, R0, 0x70, RZ, 0xc0, !PT ;  /* 0x0000007000247812 */ /* 0x000fe400078ec0ff */
[----:B------:R-:W-:Y:S01]  /*26450*/  LOP3.LUT R2, R2, 0x70, R0, 0xf8, !PT ;  /* 0x0000007002027812 */ /* 0x000fe200078ef800 */
[----:B------:R-:W-:Y:S01]  /*26460*/  IMAD.MOV.U32 R0, RZ, RZ, 0x1 ;  /* 0x00000001ff007424 */ /* 0x000fe200078e00ff */
[----:B------:R-:W-:Y:S01]  /*26470*/  LEA R17, R4, R17, 0x18 ;  /* 0x0000001104117211 */ /* 0x000fe200078ec0ff */
[----:B------:R-:W-:Y:S01]  /*26480*/  BSSY B7, `(.L_x_9327) ;  /* 0x00007fa000077945 */ /* 0x000fe20003800000 */
[----:B------:R-:W-:Y:S01]  /*26490*/  IMAD.MOV.U32 R35, RZ, RZ, RZ ;  /* 0x000000ffff237224 */ /* 0x000fe200078e00ff */
[----:B------:R-:W-:Y:S01]  /*264a0*/  ULDC.64 UR36, c[0x0][0x198] ;  /* 0x0000660000247ab9 */ /* 0x000fe20000000a00 */
[----:B------:R-:W-:Y:S01]  /*264b0*/  ULDC UR38, c[0x0][0xc] ;  /* 0x0000030000267ab9 */ /* 0x000fe20000000800 */
[C---:B--2---:R-:W-:Y:S02]  /*264c0*/  LOP3.LUT R3, R12.reuse, 0x2, RZ, 0xfc, !PT ;  /* 0x000000020c037812 */ /* 0x044fe400078efcff */
        /* <DEDUP_REMOVED lines=12> */
[----:B------:R-:W-:Y:S04]  /*26590*/  STL [R1], RZ ;  /* 0x000000ff01007387 */ /* 0x000fe80000100800 */
[----:B------:R0:W-:Y:S04]  /*265a0*/  STL [R1+0x8], R0 ;  /* 0x0000080001007387 */ /* 0x0001e80000100800 */
[----:B------:R1:W-:Y:S01]  /*265b0*/  STL [R1+0x40], R2 ;  /* 0x0000400201007387 */ /* 0x0003e20000100800 */
[C---:B0-----:R-:W-:Y:S02]  /*265c0*/  LOP3.LUT R0, R23.reuse, 0x1800, RZ, 0xfc, !PT ;  /* 0x0000180017007812 */ /* 0x041fe400078efcff */
[----:B------:R-:W-:-:S02]  /*265d0*/  LOP3.LUT R0, R23, 0x4800, RZ, 0xfc, !PT ;  /* 0x0000480017007812 */ /* 0x000fc400078efcff */
[----:B-1----:R-:W-:-:S07]  /*265e0*/  LOP3.LUT R2, R23, 0x3800, RZ, 0xfc, !PT ;  /* 0x0000380017027812 */ /* 0x002fce00078efcff */
.L_x_9455:
        /* <DEDUP_REMOVED lines=11> */
[----:B------:R1:W2:Y:S01]  /*266a0*/  @P0 LDG.E R10, desc[UR60][R2.64] ;  /* 0x0000003c020a0981 */ /* 0x0002a2000c1e1900 */
[----:B------:R-:W-:Y:S01]  /*266b0*/  ISETP.NE.U32.AND P0, PT, RZ, UR4, PT ;  /* 0x00000004ff007c0c */ /* 0x000fe2000bf05070 */
[----:B------:R-:W-:Y:S01]  /*266c0*/  IMAD.MOV.U32 R33, RZ, RZ, RZ ;  /* 0x000000ffff217224 */ /* 0x000fe200078e00ff */
[----:B------:R-:W-:Y:S01]  /*266d0*/  ISETP.NE.AND.EX P1, PT, RZ, UR7, PT, P1 ;  /* 0x00000007ff007c0c */ /* 0x000fe2000bf25310 */
[----:B------:R-:W-:Y:S01]  /*266e0*/  IMAD.MOV.U32 R6, RZ, RZ, RZ ;  /* 0x000000ffff067224 */ /* 0x000fe200078e00ff */
[----:B------:R-:W-:Y:S01]  /*266f0*/  ISETP.NE.AND.EX P2, PT, RZ, UR5, PT, P0 ;  /* 0x00000005ff007c0c */ /* 0x000fe2000bf45300 */
[----:B------:R-:W-:Y:S01]  /*26700*/  ULDC.64 UR4, c[0x0][0xa00] ;  /* 0x0002800000047ab9 */ /* 0x000fe20000000a00 */
[----:B0-----:R-:W-:Y:S01]  /*26710*/  IMAD.WIDE R4, R27, 0x4, R4 ;  /* 0x000000041b047825 */ /* 0x001fe200078e0204 */
[----:B------:R-:W-:Y:S01]  /*26720*/  ISETP.NE.U32.AND P0, PT, RZ, UR4, PT ;  /* 0x00000004ff007c0c */ /* 0x000fe2000bf05070 */
[----:B-1----:R-:W0:Y:S03]  /*26730*/  LDC.64 R2, c[0x0][0xa10] ;  /* 0x00028400ff027b82 */ /* 0x002e260000000a00 */
[----:B------:R-:W-:-:S06]  /*26740*/  ISETP.NE.AND.EX P0, PT, RZ, UR5, PT, P0 ;  /* 0x00000005ff007c0c */ /* 0x000fcc000bf05300 */
[----:B------:R-:W1:Y:S07]  /*26750*/  @P2 LDC.64 R8, c[0x0][0xa18] ;  /* 0x00028600ff082b82 */ /* 0x000e6e0000000a00 */
[----:B------:R-:W5:Y:S01]  /*26760*/  @P0 LDG.E R33, desc[UR60][R4.64] ;  /* 0x0000003c04210981 */ /* 0x000f62000c1e1900 */
        /* <DEDUP_REMOVED lines=22> */
.L_x_9328:
        /* <DEDUP_REMOVED lines=13> */
.L_x_9329:
        /* <DEDUP_REMOVED lines=9> */
.L_x_9330:
[----:B-1----:R-:W2:Y:S04]  /*26a30*/  @P1 LDG.E R4, desc[UR60][R2.64] ;  /* 0x0000003c02041981 */ /* 0x002ea8000c1e1900 */
[----:B------:R1:W2:Y:S01]  /*26a40*/  @P1 LDG.E R5, desc[UR60][R2.64+0x4] ;  /* 0x0000043c02051981 */ /* 0x0002a2000c1e1900 */
[----:B-----5:R-:W-:Y:S02]  /*26a50*/  IMAD.IADD R7, R7, 0x1, -R10 ;  /* 0x0000000107077824 */ /* 0x020fe400078e0a0a */
[----:B------:R-:W-:-:S04]  /*26a60*/  IMAD.SHL.U32 R25, R25, 0x80, RZ ;  /* 0x0000008019197824 */ /* 0x000fc800078e00ff */
[----:B------:R-:W-:Y:S01]  /*26a70*/  VIADD R9, R25, 0x7f ;  /* 0x0000007f19097836 */ /* 0x000fe20000000000 */
[----:B-1----:R-:W1:Y:S02]  /*26a80*/  LDC R2, c[0x0][0x448] ;  /* 0x00011200ff027b82 */ /* 0x002e640000000800 */
[----:B-1----:R-:W-:-:S13]  /*26a90*/  ISETP.NE.AND P2, PT, R2, 0x1, PT ;  /* 0x000000010200780c */ /* 0x002fda0003f45270 */
[----:B------:R-:W1:Y:S08]  /*26aa0*/  @P2 LDC R3, c[0x0][0x44c] ;  /* 0x00011300ff032b82 */ /* 0x000e700000000800 */
[----:B------:R-:W3:Y:S01]  /*26ab0*/  @P2 LDC R2, c[0x0][0x450] ;  /* 0x00011400ff022b82 */ /* 0x000ee20000000800 */
[----:B-1----:R-:W-:-:S05]  /*26ac0*/  @P2 IMAD.HI.U32 R3, R9, R3, RZ ;  /* 0x0000000309032227 */ /* 0x002fca00078e00ff */
[----:B---3--:R-:W-:Y:S01]  /*26ad0*/  @P2 SHF.R.U32.HI R9, RZ, R2, R3 ;  /* 0x00000002ff092219 */ /* 0x008fe20000011603 */
[----:B--2---:R-:W-:-:S04]  /*26ae0*/  @P1 IMAD.IADD R8, R5, 0x1, -R4 ;  /* 0x0000000105081824 */ /* 0x004fc800078e0a04 */
[----:B------:R-:W-:-:S04]  /*26af0*/  IMAD.IADD R26, R7, 0x1, R8 ;  /* 0x00000001071a7824 */ /* 0x000fc800078e0208 */
[C---:B------:R-:W-:Y:S01]  /*26b00*/  VIADD R21, R26.reuse, 0x9f ;  /* 0x0000009f1a157836 */ /* 0x040fe20000000000 */
[----:B------:R-:W-:-:S03]  /*26b10*/  IADD3 R19, R26, 0x1, -R29 ;  /* 0x000000011a137810 */ /* 0x000fc60007ffe81d */
[----:B------:R-:W-:-:S04]  /*26b20*/  IMAD.HI R21, R21, 0x66666667, RZ ;  /* 0x6666666715157827 */ /* 0x000fc800078e02ff */
[----:B------:R-:W-:Y:S01]  /*26b30*/  IMAD.IADD R9, R19, 0x1, R9 ;  /* 0x0000000113097824 */ /* 0x000fe200078e0209 */
[----:B------:R-:W-:-:S04]  /*26b40*/  SHF.R.U32.HI R2, RZ, 0x1f, R21 ;  /* 0x0000001fff027819 */ /* 0x000fc80000011615 */
[----:B------:R-:W-:Y:S02]  /*26b50*/  LEA.HI.SX32 R21, R21, R2, 0x1a ;  /* 0x0000000215157211 */ /* 0x000fe400078fd2ff */
[----:B------:R-:W1:Y:S02]  /*26b60*/  LDC.64 R2, c[0x0][0x9e0] ;  /* 0x00027800ff027b82 */ /* 0x000e640000000a00 */
[----:B-1----:R-:W-:Y:S01]  /*26b70*/  ISETP.GE.AND P3, PT, R3, 0x1, PT ;  /* 0x000000010300780c */ /* 0x002fe20003f66270 */
[----:B------:R-:W-:-:S12]  /*26b80*/  IMAD.IADD R2, R9, 0x1, R2 ;  /* 0x0000000109027824 */ /* 0x000fd800078e0202 */
[----:B------:R-:W-:Y:S05]  /*26b90*/  @!P3 BRA `(.L_x_9331) ;  /* 0x000000000048b947 */ /* 0x000fea0003800000 */
[C---:B------:R-:W-:Y:S01]  /*26ba0*/  ISETP.GT.AND P0, PT, R9.reuse, RZ, PT ;  /* 0x000000ff0900720c */ /* 0x040fe20003f04270 */
[----:B------:R-:W-:Y:S01]  /*26bb0*/  BSSY B0, `(.L_x_9332) ;  /* 0x000000e000007945 */ /* 0x000fe20003800000 */
[----:B0-----:R-:W-:-:S11]  /*26bc0*/  VIADD R10, R9, 0xffffffff ;  /* 0xffffffff090a7836 */ /* 0x001fd60000000000 */
        /* <DEDUP_REMOVED lines=8> */
.L_x_9333:
[----:B------:R-:W-:-:S13]  /*26c50*/  ISETP.NE.AND P0, PT, R3, 0x1, PT ;  /* 0x000000010300780c */ /* 0x000fda0003f05270 */
[----:B------:R-:W0:Y:S02]  /*26c60*/  @P0 LDC.64 R4, c[0x0][0x9e8] ;  /* 0x00027a00ff040b82 */ /* 0x000e240000000a00 */
[----:B0-----:R-:W-:-:S05]  /*26c70*/  @P0 IMAD.HI.U32 R4, R10, R4, RZ ;  /* 0x000000040a040227 */ /* 0x001fca00078e00ff */
[----:B------:R-:W-:-:S07]  /*26c80*/  @P0 SHF.R.U32.HI R10, RZ, R5, R4 ;  /* 0x00000005ff0a0219 */ /* 0x000fce0000011604 */
.L_x_9334:
[----:B------:R-:W-:Y:S05]  /*26c90*/  BSYNC B0 ;  /* 0x0000000000007941 */ /* 0x000fea0003800000 */
.L_x_9332:
[----:B------:R-:W-:-:S05]  /*26ca0*/  IMAD R10, R10, R3, R3 ;  /* 0x000000030a0a7224 */ /* 0x000fca00078e0203 */
[----:B------:R-:W-:-:S07]  /*26cb0*/  VIMNMX R2, R2, R10, PT ;  /* 0x0000000a02027248 */ /* 0x000fce0003fe0100 */
.L_x_9331:
[----:B------:R-:W1:Y:S01]  /*26cc0*/  @P2 LDC R5, c[0x0][0x44c] ;  /* 0x00011300ff052b82 */ /* 0x000e620000000800 */
[----:B------:R-:W-:Y:S01]  /*26cd0*/  VIADD R2, R2, 0x9f ;  /* 0x0000009f02027836 */ /* 0x000fe20000000000 */
[----:B------:R-:W-:Y:S01]  /*26ce0*/  ULDC UR4, c[0x0][0x9dc] ;  /* 0x0002770000047ab9 */ /* 0x000fe20000000800 */
[----:B------:R-:W-:Y:S02]  /*26cf0*/  IMAD.MOV.U32 R4, RZ, RZ, R25 ;  /* 0x000000ffff047224 */ /* 0x000fe400078e0019 */
[----:B------:R-:W-:-:S03]  /*26d00*/  IMAD.HI R2, R2, 0x66666667, RZ ;  /* 0x6666666702027827 */ /* 0x000fc600078e02ff */
[----:B------:R-:W2:Y:S01]  /*26d10*/  @P2 LDC R9, c[0x0][0x450] ;  /* 0x00011400ff092b82 */ /* 0x000ea20000000800 */
[----:B------:R-:W-:Y:S02]  /*26d20*/  IMAD.IADD R20, R26, 0x1, -R29 ;  /* 0x000000011a147824 */ /* 0x000fe400078e0a1d */
[----:B-1----:R-:W-:-:S05]  /*26d30*/  @P2 IMAD.HI.U32 R5, R25, R5, RZ ;  /* 0x0000000519052227 */ /* 0x002fca00078e00ff */
[----:B--2---:R-:W-:Y:S02]  /*26d40*/  @P2 SHF.R.U32.HI R4, RZ, R9, R5 ;  /* 0x00000009ff042219 */ /* 0x004fe40000011605 */
[----:B------:R-:W-:-:S03]  /*26d50*/  SHF.R.U32.HI R9, RZ, 0x1f, R2 ;  /* 0x0000001fff097819 */ /* 0x000fc60000011602 */
[----:B0-----:R-:W-:Y:S01]  /*26d60*/  IMAD.IADD R10, R20, 0x1, R4 ;  /* 0x00000001140a7824 */ /* 0x001fe200078e0204 */
[----:B------:R-:W-:-:S03]  /*26d70*/  LEA.HI.SX32 R9, R2, R9, 0x1a ;  /* 0x0000000902097211 */ /* 0x000fc600078fd2ff */
[----:B------:R-:W-:Y:S01]  /*26d80*/  VIADD R2, R10, -UR4 ;  /* 0x800000040a027c36 */ /* 0x000fe20008000000 */
        /* <DEDUP_REMOVED lines=12> */
.L_x_9337:
[----:B------:R-:W-:-:S13]  /*26e50*/  ISETP.NE.AND P0, PT, R3, 0x1, PT ;  /* 0x000000010300780c */ /* 0x000fda0003f05270 */
[----:B------:R-:W0:Y:S02]  /*26e60*/  @P0 LDC.64 R4, c[0x0][0x9e8] ;  /* 0x00027a00ff040b82 */ /* 0x000e240000000a00 */
[----:B0-----:R-:W-:-:S05]  /*26e70*/  @P0 IMAD.HI.U32 R4, R10, R4, RZ ;  /* 0x000000040a040227 */ /* 0x001fca00078e00ff */
[----:B------:R-:W-:-:S07]  /*26e80*/  @P0 SHF.R.U32.HI R10, RZ, R5, R4 ;  /* 0x00000005ff0a0219 */ /* 0x000fce0000011604 */
.L_x_9338:
[----:B------:R-:W-:Y:S05]  /*26e90*/  BSYNC B0 ;  /* 0x0000000000007941 */ /* 0x000fea0003800000 */
.L_x_9336:
[----:B------:R-:W-:-:S05]  /*26ea0*/  IMAD R3, R10, R3, RZ ;  /* 0x000000030a037224 */ /* 0x000fca00078e02ff */
[----:B------:R-:W-:-:S07]  /*26eb0*/  VIMNMX R2, R2, R3, !PT ;  /* 0x0000000302027248 */ /* 0x000fce0007fe0100 */
.L_x_9335:
[----:B------:R-:W-:Y:S01]  /*26ec0*/  IMAD.HI R2, R2, 0x66666667, RZ ;  /* 0x6666666702027827 */ /* 0x000fe200078e02ff */
[----:B------:R-:W-:Y:S01]  /*26ed0*/  BSSY B0, `(.L_x_9339) ;  /* 0x0000027000007945 */ /* 0x000fe20003800000 */
[----:B------:R-:W-:Y:S02]  /*26ee0*/  LOP3.LUT R10, R0, 0xff, RZ, 0xc0, !PT ;  /* 0x000000ff000a7812 */ /* 0x000fe400078ec0ff */
[----:B------:R-:W-:Y:S02]  /*26ef0*/  SHF.R.U32.HI R0, RZ, 0x10, R0 ;  /* 0x00000010ff007819 */ /* 0x000fe40000011600 */
[----:B------:R-:W-:-:S04]  /*26f00*/  SHF.R.U32.HI R3, RZ, 0x1f, R2 ;  /* 0x0000001fff037819 */ /* 0x000fc80000011602 */
[----:B------:R-:W-:Y:S01]  /*26f10*/  LEA.HI.SX32 R3, R2, R3, 0x1a ;  /* 0x0000000302037211 */ /* 0x000fe200078fd2ff */
[----:B------:R-:W-:-:S03]  /*26f20*/  IMAD.MOV.U32 R2, RZ, RZ, RZ ;  /* 0x000000ffff027224 */ /* 0x000fc600078e00ff */
        /* <DEDUP_REMOVED lines=33> */
.L_x_9340:
[----:B------:R-:W-:Y:S05]  /*27140*/  BSYNC B0 ;  /* 0x0000000000007941 */ /* 0x000fea0003800000 */
.L_x_9339:
[-C--:B------:R-:W-:Y:S01]  /*27150*/  IMAD R4, R10, R2.reuse, R4 ;  /* 0x000000020a047224 */ /* 0x080fe200078e0204 */
[----:B------:R-:W-:Y:S04]  /*27160*/  BSSY B0, `(.L_x_9341) ;  /* 0x00000e3000007945 */ /* 0x000fe80003800000 */
        /* <DEDUP_REMOVED lines=23> */
.L_x_9642:
[----:B-1----:R-:W-:Y:S02]  /*272e0*/  ISETP.NE.AND P0, PT, R14, RZ, PT ;  /* 0x000000ff0e00720c */ /* 0x002fe40003f05270 */
[----:B------:R-:W-:-:S11]  /*272f0*/  PLOP3.LUT P6, PT, PT, PT, PT, 0x8, 0x0 ;  /* 0x000000000000781c */ /* 0x000fd60003fce170 */
[----:B------:R-:W-:Y:S05]  /*27300*/  @P0 BRA `(.L_x_9344) ;  /* 0x00000000000c0947 */ /* 0x000fea0003800000 */
[----:B------:R-:W-:-:S03]  /*27310*/  UMOV UR4, 0xffffffff ;  /* 0xffffffff00047882 */ /* 0x000fc60000000000 */
[----:B------:R-:W-:Y:S05]  /*27320*/  BRA.DIV UR4, `(.L_x_9345) ;  /* 0x000000b6046c7947 */ /* 0x000fea000b800000 */
[----:B------:R-:W-:-:S13]  /*27330*/  ELECT P6, URZ, PT ;  /* 0x00000000003f782f */ /* 0x000fda00038c0000 */
.L_x_9344:
        /* <DEDUP_REMOVED lines=9> */
.L_x_9645:
[----:B------:R-:W-:Y:S05]  /*273d0*/  BSYNC B1 ;  /* 0x0000000000017941 */ /* 0x000fea0003800000 */
.L_x_9346:
[----:B------:R-:W-:Y:S04]  /*273e0*/  BSSY B1, `(.L_x_9348) ;  /* 0x0000050000017945 */ /* 0x000fe80003800000 */
[----:B------:R-:W-:Y:S05]  /*273f0*/  @!P6 BRA `(.L_x_9349) ;  /* 0x000000040038e947 */ /* 0x000fea0003800000 */
[----:B------:R-:W0:Y:S04]  /*27400*/  LDL R9, [R1] ;  /* 0x0000000001097983 */ /* 0x000e280000100800 */
[----:B------:R-:W2:Y:S01]  /*27410*/  LDL R7, [R1+0xc] ;  /* 0x00000c0001077983 */ /* 0x000ea20000100800 */
[----:B------:R-:W1:Y:S01]  /*27420*/  S2R R8, SR_TID.X ;  /* 0x0000000000087919 */ /* 0x000e620000002100 */
[----:B------:R-:W-:Y:S01]  /*27430*/  BSSY B2, `(.L_x_9350) ;  /* 0x0000007000027945 */ /* 0x000fe20003800000 */
[----:B-1----:R-:W-:-:S04]  /*27440*/  LOP3.LUT R8, R8, 0x7f, RZ, 0xc0, !PT ;  /* 0x0000007f08087812 */ /* 0x002fc800078ec0ff */
[----:B------:R-:W-:Y:S01]  /*27450*/  ISETP.NE.AND P1, PT, R8, RZ, PT ;  /* 0x000000ff0800720c */ /* 0x000fe20003f25270 */
[----:B0-----:R-:W-:Y:S01]  /*27460*/  IMAD R5, R9, 0x8, R17 ;  /* 0x0000000809057824 */ /* 0x001fe200078e0211 */
[----:B--2---:R-:W-:-:S04]  /*27470*/  SHF.L.U32 R7, R7, 0x1f, RZ ;  /* 0x0000001f07077819 */ /* 0x004fc800000006ff */
[----:B------:R-:W0:Y:S02]  /*27480*/  SYNCS.PHASECHK.TRANS64.TRYWAIT P0, [R5+URZ+0x228a0], R7 ;  /* 0x0228a007050075a7 */ /* 0x000e24000800017f */
[----:B0-----:R-:W-:Y:S05]  /*27490*/  @!P0 BRA `(.L_x_9351) ;  /* 0x000000b400448947 */ /* 0x001fea0003800000 */
.L_x_9646:
[----:B------:R-:W-:Y:S05]  /*274a0*/  BSYNC B2 ;  /* 0x0000000000027941 */ /* 0x000fea0003800000 */
.L_x_9350:
        /* <DEDUP_REMOVED lines=9> */
.L_x_9353:
[----:B------:R-:W-:Y:S05]  /*27540*/  BSYNC B2 ;  /* 0x0000000000027941 */ /* 0x000fea0003800000 */
.L_x_9352:
[----:B------:R-:W2:Y:S01]  /*27550*/  LDL R8, [R1] ;  /* 0x0000000001087983 */ /* 0x000ea20000100800 */
[----:B------:R-:W-:Y:S01]  /*27560*/  IMAD.MOV.U32 R13, RZ, RZ, RZ ;  /* 0x000000ffff0d7224 */ /* 0x000fe200078e00ff */
[----:B------:R-:W-:Y:S01]  /*27570*/  UIADD3 UR4, UP0, UR36, 0x570, URZ ;  /* 0x0000057024047890 */ /* 0x000fe2000ff1e03f */
[----:B------:R-:W-:Y:S01]  /*27580*/  IMAD R9, R3, 0xa0, R6 ;  /* 0x000000a003097824 */ /* 0x000fe200078e0206 */
[----:B------:R-:W-:Y:S01]  /*27590*/  PLOP3.LUT P0, PT, PT, PT, PT, 0x80, 0x0 ;  /* 0x000000000000781c */ /* 0x000fe20003f0f070 */
[----:B------:R-:W-:Y:S01]  /*275a0*/  VIADD R11, R5, 0x22890 ;  /* 0x00022890050b7836 */ /* 0x000fe20000000000 */
[----:B------:R-:W-:Y:S01]  /*275b0*/  R2UR UR10, R13 ;  /* 0x000000000d0a72ca */ /* 0x000fe200000e0000 */
[----:B------:R-:W-:Y:S01]  /*275c0*/  VIADD R9, R9, 0xffffff60 ;  /* 0xffffff6009097836 */ /* 0x000fe20000000000 */
[----:B------:R-:W-:Y:S01]  /*275d0*/  UIADD3.X UR5, URZ, UR37, URZ, UP0, !UPT ;  /* 0x000000253f057290 */ /* 0x000fe200087fe43f */
[----:B------:R-:W-:Y:S01]  /*275e0*/  UMOV UR6, 0x0 ;  /* 0x0000000000067882 */ /* 0x000fe20000000000 */
[----:B------:R-:W-:Y:S01]  /*275f0*/  UMOV UR7, 0x12f00000 ;  /* 0x12f0000000077882 */ /* 0x000fe20000000000 */
[----:B--2---:R-:W-:-:S04]  /*27600*/  IMAD R8, R8, 0x5000, R17 ;  /* 0x0000500008087824 */ /* 0x004fc800078e0211 */
[----:B------:R-:W-:-:S07]  /*27610*/  VIADD R12, R8, 0x18400 ;  /* 0x00018400080c7836 */ /* 0x000fce0000000000 */
.L_x_9354:
        /* <DEDUP_REMOVED lines=13> */
.L_x_9647:
[----:B------:R-:W-:Y:S05]  /*276f0*/  BSYNC B2 ;  /* 0x0000000000027941 */ /* 0x000fea0003800000 */
.L_x_9355:
        /* <DEDUP_REMOVED lines=11> */
.L_x_9358:
[----:B------:R-:W-:Y:S05]  /*277b0*/  BSYNC B2 ;  /* 0x0000000000027941 */ /* 0x000fea0003800000 */
.L_x_9357:
[----:B------:R-:W-:Y:S01]  /*277c0*/  R2UR UR10, R13 ;  /* 0x000000000d0a72ca */ /* 0x000fe200000e0000 */
[----:B------:R-:W-:Y:S01]  /*277d0*/  UIADD3 UR4, UP0, UR36, 0x670, URZ ;  /* 0x0000067024047890 */ /* 0x000fe2000ff1e03f */
[----:B------:R-:W-:Y:S01]  /*277e0*/  R2UR UR6, R14 ;  /* 0x000000000e0672ca */ /* 0x000fe200000e0000 */
[----:B------:R-:W-:Y:S01]  /*277f0*/  VIADD R8, R8, 0xa400 ;  /* 0x0000a40008087836 */ /* 0x000fe20000000000 */
[----:B------:R-:W-:Y:S01]  /*27800*/  R2UR UR7, R15 ;  /* 0x000000000f0772ca */ /* 0x000fe200000e0000 */
[----:B01----:R-:W-:Y:S01]  /*27810*/  VIADD R5, R5, 0x228b0 ;  /* 0x000228b005057836 */ /* 0x003fe20000000000 */
[----:B------:R-:W-:Y:S01]  /*27820*/  PLOP3.LUT P0, PT, PT, PT, PT, 0x80, 0x0 ;  /* 0x000000000000781c */ /* 0x000fe20003f0f070 */
[----:B------:R-:W-:-:S12]  /*27830*/  UIADD3.X UR5, URZ, UR37, URZ, UP0, !UPT ;  /* 0x000000253f057290 */ /* 0x000fd800087fe43f */
.L_x_9359:
        /* <DEDUP_REMOVED lines=10> */
.L_x_9349:
[----:B------:R-:W-:Y:S05]  /*278e0*/  BSYNC B1 ;  /* 0x0000000000017941 */ /* 0x000fea0003800000 */
.L_x_9348:
[----:B------:R-:W0:Y:S04]  /*278f0*/  LDL.LU R7, [R1] ;  /* 0x0000000001077983 */ /* 0x000e280000300800 */
[----:B------:R-:W2:Y:S01]  /*27900*/  LDL.LU R11, [R1+0xc] ;  /* 0x00000c00010b7983 */ /* 0x000ea20000300800 */
[----:B------:R-:W-:Y:S01]  /*27910*/  VIADD R3, R3, 0xfffffffe ;  /* 0xfffffffe03037836 */ /* 0x000fe20000000000 */
[----:B------:R-:W-:-:S04]  /*27920*/  PLOP3.LUT P0, PT, PT, PT, PT, 0x8, 0x0 ;  /* 0x000000000000781c */ /* 0x000fc80003f0e170 */
[----:B------:R-:W-:Y:S01]  /*27930*/  ISETP.GE.AND P2, PT, R3, R4, PT ;  /* 0x000000040300720c */ /* 0x000fe20003f46270 */
[----:B0-----:R-:W-:-:S05]  /*27940*/  VIADD R5, R7, 0x1 ;  /* 0x0000000107057836 */ /* 0x001fca0000000000 */
[----:B------:R-:W-:-:S04]  /*27950*/  ISETP.NE.AND P1, PT, R5, 0x2, PT ;  /* 0x000000020500780c */ /* 0x000fc80003f25270 */
[----:B------:R-:W-:Y:S02]  /*27960*/  SEL R7, RZ, 0x1, P1 ;  /* 0x00000001ff077807 */ /* 0x000fe40000800000 */
[----:B------:R-:W-:Y:S02]  /*27970*/  SEL R5, R5, RZ, P1 ;  /* 0x000000ff05057207 */ /* 0x000fe40000800000 */
[----:B--2---:R-:W-:-:S03]  /*27980*/  LOP3.LUT R11, R11, R7, RZ, 0x3c, !PT ;  /* 0x000000070b0b7212 */ /* 0x004fc600078e3cff */
[----:B------:R0:W-:Y:S04]  /*27990*/  STL [R1], R5 ;  /* 0x0000000501007387 */ /* 0x0001e80000100800 */
[----:B------:R0:W-:Y:S01]  /*279a0*/  STL [R1+0xc], R11 ;  /* 0x00000c0b01007387 */ /* 0x0001e20000100800 */
[----:B------:R-:W-:Y:S05]  /*279b0*/  @!P2 BRA `(.L_x_9342) ;  /* 0x000000040074a947 */ /* 0x000fea0003800000 */
.L_x_9372:
[----:B------:R-:W-:Y:S05]  /*279c0*/  YIELD ;  /* 0x0000000000007946 */ /* 0x000fea0003800000 */
[----:B------:R-:W-:Y:S04]  /*279d0*/  BSSY B1, `(.L_x_9360) ;  /* 0x000004f000017945 */ /* 0x000fe80003800000 */
[----:B-1----:R-:W-:Y:S05]  /*279e0*/  @!P6 BRA `(.L_x_9361) ;  /* 0x000000040034e947 */ /* 0x002fea0003800000 */
[----:B0-----:R-:W2:Y:S04]  /*279f0*/  LDL R5, [R1] ;  /* 0x0000000001057983 */ /* 0x001ea80000100800 */
[----:B------:R-:W3:Y:S01]  /*27a00*/  LDL R7, [R1+0xc] ;  /* 0x00000c0001077983 */ /* 0x000ee20000100800 */
[----:B------:R-:W0:Y:S01]  /*27a10*/  S2R R8, SR_TID.X ;  /* 0x0000000000087919 */ /* 0x000e220000002100 */
[----:B------:R-:W-:Y:S01]  /*27a20*/  BSSY B2, `(.L_x_9362) ;  /* 0x0000007000027945 */ /* 0x000fe20003800000 */
[----:B0-----:R-:W-:-:S04]  /*27a30*/  LOP3.LUT R8, R8, 0x7f, RZ, 0xc0, !PT ;  /* 0x0000007f08087812 */ /* 0x001fc800078ec0ff */
[----:B------:R-:W-:Y:S01]  /*27a40*/  ISETP.NE.AND P2, PT, R8, RZ, PT ;  /* 0x000000ff0800720c */ /* 0x000fe20003f45270 */
[----:B--2---:R-:W-:Y:S01]  /*27a50*/  IMAD R5, R5, 0x8, R17 ;  /* 0x0000000805057824 */ /* 0x004fe200078e0211 */
[----:B---3--:R-:W-:-:S04]  /*27a60*/  SHF.L.U32 R7, R7, 0x1f, RZ ;  /* 0x0000001f07077819 */ /* 0x008fc800000006ff */
[----:B------:R-:W0:Y:S02]  /*27a70*/  SYNCS.PHASECHK.TRANS64.TRYWAIT P1, [R5+URZ+0x228a0], R7 ;  /* 0x0228a007050075a7 */ /* 0x000e24000802017f */
[----:B0-----:R-:W-:Y:S05]  /*27a80*/  @!P1 BRA `(.L_x_9363) ;  /* 0x000000ac00f09947 */ /* 0x001fea0003800000 */
.L_x_9648:
[----:B------:R-:W-:Y:S05]  /*27a90*/  BSYNC B2 ;  /* 0x0000000000027941 */ /* 0x000fea0003800000 */
.L_x_9362:
        /* <DEDUP_REMOVED lines=9> */
.L_x_9365:
[----:B------:R-:W-:Y:S05]  /*27b30*/  BSYNC B2 ;  /* 0x0000000000027941 */ /* 0x000fea0003800000 */
.L_x_9364:
[----:B------:R-:W2:Y:S01]  /*27b40*/  LDL R8, [R1] ;  /* 0x0000000001087983 */ /* 0x000ea20000100800 */
[----:B------:R-:W-:Y:S01]  /*27b50*/  IMAD.MOV.U32 R13, RZ, RZ, RZ ;  /* 0x000000ffff0d7224 */ /* 0x000fe200078e00ff */
[----:B------:R-:W-:Y:S01]  /*27b60*/  UIADD3 UR4, UP0, UR36, 0x570, URZ ;  /* 0x0000057024047890 */ /* 0x000fe2000ff1e03f */
[----:B------:R-:W-:Y:S01]  /*27b70*/  PLOP3.LUT P1, PT, PT, PT, PT, 0x80, 0x0 ;  /* 0x000000000000781c */ /* 0x000fe20003f2f070 */
[----:B------:R-:W-:Y:S01]  /*27b80*/  IMAD R9, R3, 0xa0, R6 ;  /* 0x000000a003097824 */ /* 0x000fe200078e0206 */
[----:B------:R-:W-:Y:S01]  /*27b90*/  UMOV UR6, 0x0 ;  /* 0x0000000000067882 */ /* 0x000fe20000000000 */
[----:B------:R-:W-:Y:S01]  /*27ba0*/  R2UR UR10, R13 ;  /* 0x000000000d0a72ca */ /* 0x000fe200000e0000 */
[----:B------:R-:W-:Y:S01]  /*27bb0*/  VIADD R11, R5, 0x22890 ;  /* 0x00022890050b7836 */ /* 0x000fe20000000000 */
[----:B------:R-:W-:Y:S01]  /*27bc0*/  UIADD3.X UR5, URZ, UR37, URZ, UP0, !UPT ;  /* 0x000000253f057290 */ /* 0x000fe200087fe43f */
[----:B------:R-:W-:Y:S01]  /*27bd0*/  UMOV UR7, 0x12f00000 ;  /* 0x12f0000000077882 */ /* 0x000fe20000000000 */
[----:B--2---:R-:W-:-:S04]  /*27be0*/  IMAD R8, R8, 0x5000, R17 ;  /* 0x0000500008087824 */ /* 0x004fc800078e0211 */
[----:B------:R-:W-:-:S07]  /*27bf0*/  VIADD R12, R8, 0x18400 ;  /* 0x00018400080c7836 */ /* 0x000fce0000000000 */
.L_x_9366:
        /* <DEDUP_REMOVED lines=13> */
.L_x_9649:
[----:B------:R-:W-:Y:S05]  /*27cd0*/  BSYNC B2 ;  /* 0x0000000000027941 */ /* 0x000fea0003800000 */
.L_x_9367:
        /* <DEDUP_REMOVED lines=11> */
.L_x_9370:
[----:B------:R-:W-:Y:S05]  /*27d90*/  BSYNC B2 ;  /* 0x0000000000027941 */ /* 0x000fea0003800000 */
.L_x_9369:
        /* <DEDUP_REMOVED lines=8> */
.L_x_9371:
        /* <DEDUP_REMOVED lines=10> */
.L_x_9361:
[----:B------:R-:W-:Y:S05]  /*27ec0*/  BSYNC B1 ;  /* 0x0000000000017941 */ /* 0x000fea0003800000 */
.L_x_9360:
[----:B------:R-:W2:Y:S04]  /*27ed0*/  LDL.LU R7, [R1] ;  /* 0x0000000001077983 */ /* 0x000ea80000300800 */
[----:B0-----:R-:W3:Y:S01]  /*27ee0*/  LDL.LU R11, [R1+0xc] ;  /* 0x00000c00010b7983 */ /* 0x001ee20000300800 */
[C---:B------:R-:W-:Y:S01]  /*27ef0*/  ISETP.GT.AND P2, PT, R3.reuse, R4, PT ;  /* 0x000000040300720c */ /* 0x040fe20003f44270 */
[----:B------:R-:W-:Y:S02]  /*27f00*/  VIADD R3, R3, 0xffffffff ;  /* 0xffffffff03037836 */ /* 0x000fe40000000000 */
[----:B--2---:R-:W-:-:S05]  /*27f10*/  VIADD R5, R7, 0x1 ;  /* 0x0000000107057836 */ /* 0x004fca0000000000 */
[----:B------:R-:W-:-:S04]  /*27f20*/  ISETP.NE.AND P1, PT, R5, 0x2, PT ;  /* 0x000000020500780c */ /* 0x000fc80003f25270 */
[----:B------:R-:W-:Y:S02]  /*27f30*/  SEL R7, RZ, 0x1, P1 ;  /* 0x00000001ff077807 */ /* 0x000fe40000800000 */
[----:B------:R-:W-:Y:S02]  /*27f40*/  SEL R5, R5, RZ, P1 ;  /* 0x000000ff05057207 */ /* 0x000fe40000800000 */
[----:B---3--:R-:W-:-:S05]  /*27f50*/  LOP3.LUT R11, R11, R7, RZ, 0x3c, !PT ;  /* 0x000000070b0b7212 */ /* 0x008fca00078e3cff */
[----:B------:R1:W-:Y:S04]  /*27f60*/  STL [R1+0xc], R11 ;  /* 0x00000c0b01007387 */ /* 0x0003e80000100800 */
[----:B------:R1:W-:Y:S01]  /*27f70*/  STL [R1], R5 ;  /* 0x0000000501007387 */ /* 0x0003e20000100800 */
[----:B------:R-:W-:Y:S05]  /*27f80*/  @P2 BRA `(.L_x_9372) ;  /* 0xfffffff8008c2947 */ /* 0x000fea000383ffff */
.L_x_9342:
[----:B------:R-:W-:Y:S05]  /*27f90*/  BSYNC B0 ;  /* 0x0000000000007941 */ /* 0x000fea0003800000 */
.L_x_9341:
[----:B------:R-:W2:Y:S01]  /*27fa0*/  LDC R2, c[0x0][0x448] ;  /* 0x00011200ff027b82 */ /* 0x000ea20000000800 */
[----:B------:R-:W-:Y:S07]  /*27fb0*/  @!P0 WARPSYNC.ALL ;  /* 0x0000000000008948 */ /* 0x000fee0003800000 */
[----:B------:R-:W-:Y:S01]  /*27fc0*/  @!P0 BAR.SYNC.DEFER_BLOCKING 0xc, 0x180 ;  /* 0x0306000000008b1d */ /* 0x000fe20000010000 */
[----:B--2---:R-:W-:Y:S01]  /*27fd0*/  ISETP.NE.AND P1, PT, R2, 0x1, PT ;  /* 0x000000010200780c */ /* 0x004fe20003f25270 */
[----:B------:R-:W-:-:S12]  /*27fe0*/  VIADD R2, R25, 0x7f ;  /* 0x0000007f19027836 */ /* 0x000fd80000000000 */
        /* <DEDUP_REMOVED lines=15> */
[----:B01----:R-:W0:Y:S02]  /*280e0*/  @P0 LDC.64 R4, c[0x0][0x9e8] ;  /* 0x00027a00ff040b82 */ /* 0x003e240000000a00 */
[----:B0-----:R-:W-:-:S05]  /*280f0*/  @P0 IMAD.HI.U32 R4, R6, R4, RZ ;  /* 0x0000000406040227 */ /* 0x001fca00078e00ff */
[----:B------:R-:W-:-:S04]  /*28100*/  @P0 SHF.R.U32.HI R6, RZ, R5, R4 ;  /* 0x00000005ff060219 */ /* 0x000fc80000011604 */
[----:B------:R-:W-:Y:S01]  /*28110*/  LOP3.LUT R6, RZ, R6, RZ, 0x33, !PT ;  /* 0x00000006ff067212 */ /* 0x000fe200078e33ff */
[----:B------:R-:W-:Y:S06]  /*28120*/  BRA `(.L_x_9376) ;  /* 0x0000000000107947 */ /* 0x000fec0003800000 */
.L_x_9375:
[----:B------:R-:W-:-:S13]  /*28130*/  ISETP.NE.AND P0, PT, R3, 0x1, PT ;  /* 0x000000010300780c */ /* 0x000fda0003f05270 */
[----:B01----:R-:W0:Y:S02]  /*28140*/  @P0 LDC.64 R4, c[0x0][0x9e8] ;  /* 0x00027a00ff040b82 */ /* 0x003e240000000a00 */
[----:B0-----:R-:W-:-:S05]  /*28150*/  @P0 IMAD.HI.U32 R4, R6, R4, RZ ;  /* 0x0000000406040227 */ /* 0x001fca00078e00ff */
[----:B------:R-:W-:-:S07]  /*28160*/  @P0 SHF.R.U32.HI R6, RZ, R5, R4 ;  /* 0x00000005ff060219 */ /* 0x000fce0000011604 */
.L_x_9376:
[----:B------:R-:W-:Y:S05]  /*28170*/  BSYNC B0 ;  /* 0x0000000000007941 */ /* 0x000fea0003800000 */
.L_x_9374:
[----:B------:R-:W-:-:S05]  /*28180*/  IMAD R6, R6, R3, R3 ;  /* 0x0000000306067224 */ /* 0x000fca00078e0203 */
[----:B------:R-:W-:-:S07]  /*28190*/  VIMNMX R2, R2, R6, PT ;  /* 0x0000000602027248 */ /* 0x000fce0003fe0100 */
.L_x_9373:
[----:B------:R-:W-:Y:S01]  /*281a0*/  VIADD R2, R2, 0x9f ;  /* 0x0000009f02027836 */ /* 0x000fe20000000000 */
[----:B------:R-:W-:Y:S01]  /*281b0*/  ULDC UR4, c[0x0][0x9dc] ;  /* 0x0002770000047ab9 */ /* 0x000fe20000000800 */
[----:B01----:R-:W-:Y:S02]  /*281c0*/  IMAD.MOV.U32 R5, RZ, RZ, R25 ;  /* 0x000000ffff057224 */ /* 0x003fe400078e0019 */
[----:B------:R-:W-:-:S05]  /*281d0*/  IMAD.HI R2, R2, 0x66666667, RZ ;  /* 0x6666666702027827 */ /* 0x000fca00078e02ff */
[----:B------:R-:W-:-:S04]  /*281e0*/  SHF.R.U32.HI R4, RZ, 0x1f, R2 ;  /* 0x0000001fff047819 */ /* 0x000fc80000011602 */
[----:B------:R-:W-:Y:S02]  /*281f0*/  LEA.HI.SX32 R4, R2, R4, 0x1a ;  /* 0x0000000402047211 */ /* 0x000fe400078fd2ff */
[----:B------:R-:W0:Y:S02]  /*28200*/  @P1 LDC R2, c[0x0][0x450] ;  /* 0x00011400ff021b82 */ /* 0x000e240000000800 */
[----:B------:R-:W-:-:S06]  /*28210*/  VIMNMX R21, R21, R4, PT ;  /* 0x0000000415157248 */ /* 0x000fcc0003fe0100 */
[----:B------:R-:W1:Y:S02]  /*28220*/  @P1 LDC R4, c[0x0][0x44c] ;  /* 0x00011300ff041b82 */ /* 0x000e640000000800 */
[----:B-1----:R-:W-:-:S05]  /*28230*/  @P1 IMAD.HI.U32 R4, R25, R4, RZ ;  /* 0x0000000419041227 */ /* 0x002fca00078e00ff */
[----:B0-----:R-:W-:-:S05]  /*28240*/  @P1 SHF.R.U32.HI R5, RZ, R2, R4 ;  /* 0x00000002ff051219 */ /* 0x001fca0000011604 */
        /* <DEDUP_REMOVED lines=13> */
.L_x_9379:
[----:B------:R-:W-:-:S13]  /*28320*/  ISETP.NE.AND P0, PT, R3, 0x1, PT ;  /* 0x000000010300780c */ /* 0x000fda0003f05270 */
[----:B------:R-:W0:Y:S02]  /*28330*/  @P0 LDC.64 R4, c[0x0][0x9e8] ;  /* 0x00027a00ff040b82 */ /* 0x000e240000000a00 */
[----:B0-----:R-:W-:-:S05]  /*28340*/  @P0 IMAD.HI.U32 R4, R6, R4, RZ ;  /* 0x0000000406040227 */ /* 0x001fca00078e00ff */
[----:B------:R-:W-:-:S07]  /*28350*/  @P0 SHF.R.U32.HI R6, RZ, R5, R4 ;  /* 0x00000005ff060219 */ /* 0x000fce0000011604 */
.L_x_9380:
[----:B------:R-:W-:Y:S05]  /*28360*/  BSYNC B0 ;  /* 0x0000000000007941 */ /* 0x000fea0003800000 */
.L_x_9378:
[----:B------:R-:W-:-:S05]  /*28370*/  IMAD R3, R6, R3, RZ ;  /* 0x0000000306037224 */ /* 0x000fca00078e02ff */
[----:B------:R-:W-:-:S07]  /*28380*/  VIMNMX R2, R2, R3, !PT ;  /* 0x0000000302027248 */ /* 0x000fce0007fe0100 */
.L_x_9377:
[----:B------:R-:W-:Y:S01]  /*28390*/  ISETP.NE.AND P1, PT, R0, RZ, PT ;  /* 0x000000ff0000720c */ /* 0x000fe20003f25270 */
[----:B------:R-:W-:Y:S01]  /*283a0*/  IMAD.HI R2, R2, 0x66666667, RZ ;  /* 0x6666666702027827 */ /* 0x000fe200078e02ff */
[----:B------:R-:W-:Y:S03]  /*283b0*/  BSSY B0, `(.L_x_9381) ;  /* 0x0000023000007945 */ /* 0x000fe60003800000 */
[----:B------:R-:W-:Y:S01]  /*283c0*/  IMAD.MOV.U32 R32, RZ, RZ, RZ ;  /* 0x000000ffff207224 */ /* 0x000fe200078e00ff */
[----:B------:R-:W-:-:S04]  /*283d0*/  SHF.R.U32.HI R3, RZ, 0x1f, R2 ;  /* 0x0000001fff037819 */ /* 0x000fc80000011602 */
[----:B------:R-:W-:-:S03]  /*283e0*/  LEA.HI.SX32 R3, R2, R3, 0x1a ;  /* 0x0000000302037211 */ /* 0x000fc600078fd2ff */
[----:B------:R-:W0:Y:S01]  /*283f0*/  @!P1 LDC R0, c[0x0][0x9f0] ;  /* 0x00027c00ff009b82 */ /* 0x000e220000000800 */
[----:B------:R-:W-:-:S04]  /*28400*/  VIMNMX R4, RZ, R3, !PT ;  /* 0x00000003ff047248 */ /* 0x000fc80007fe0100 */
[----:B------:R-:W-:-:S13]  /*28410*/  ISETP.GT.AND P0, PT, R21, R4, PT ;  /* 0x000000041500720c */ /* 0x000fda0003f04270 */
[----:B------:R-:W-:Y:S05]  /*28420*/  @!P0 BRA `(.L_x_9382) ;  /* 0x00000000006c8947 */ /* 0x000fea0003800000 */
[-C--:B0-----:R-:W-:Y:S02]  /*28430*/  IABS R5, R0.reuse ;  /* 0x0000000000057213 */ /* 0x081fe40000000000 */
[----:B------:R-:W-:Y:S02]  /*28440*/  IABS R7, R0 ;  /* 0x0000000000077213 */ /* 0x000fe40000000000 */
[----:B------:R-:W0:Y:S03]  /*28450*/  I2F.RP R2, R5 ;  /* 0x0000000500027306 */ /* 0x000e260000209400 */
[----:B------:R-:W-:-:S05]  /*28460*/  IMAD.MOV R7, RZ, RZ, -R7 ;  /* 0x000000ffff077224 */ /* 0x000fca00078e0a07 */
[----:B0-----:R-:W0:Y:S02]  /*28470*/  MUFU.RCP R2, R2 ;  /* 0x0000000200027308 */ /* 0x001e240000001000 */
[----:B0-----:R-:W-:-:S06]  /*28480*/  VIADD R2, R2, 0xffffffe ;  /* 0x0ffffffe02027836 */ /* 0x001fcc0000000000 */
[----:B------:R-:W0:Y:S02]  /*28490*/  F2I.FTZ.U32.TRUNC.NTZ R3, R2 ;  /* 0x0000000200037305 */ /* 0x000e24000021f000 */
[----:B0-----:R-:W-:-:S04]  /*284a0*/  IMAD.MOV R2, RZ, RZ, -R3 ;  /* 0x000000ffff027224 */ /* 0x001fc800078e0a03 */
        /* <DEDUP_REMOVED lines=19> */
.L_x_9382:
[----:B------:R-:W-:Y:S05]  /*285e0*/  BSYNC B0 ;  /* 0x0000000000007941 */ /* 0x000fea0003800000 */
.L_x_9381:
[----:B0-----:R-:W-:-:S05]  /*285f0*/  IMAD R0, R10, R32, R4 ;  /* 0x000000200a007224 */ /* 0x001fca00078e0204 */
        /* <DEDUP_REMOVED lines=21> */
.L_x_9383:
        /* <DEDUP_REMOVED lines=20> */
.L_x_9386:
[----:B------:R-:W-:Y:S05]  /*28890*/  BSYNC B6 ;  /* 0x0000000000067941 */ /* 0x000fea0003800000 */
.L_x_9385:
        /* <DEDUP_REMOVED lines=22> */
.L_x_9388:
[----:B------:R-:W-:Y:S05]  /*28a00*/  BSYNC B6 ;  /* 0x0000000000067941 */ /* 0x000fea0003800000 */
.L_x_9387:
        /* <DEDUP_REMOVED lines=20> */
.L_x_9390:
[----:B------:R-:W-:Y:S05]  /*28b50*/  BSYNC B6 ;  /* 0x0000000000067941 */ /* 0x000fea0003800000 */
.L_x_9389:
        /* <DEDUP_REMOVED lines=19> */
.L_x_9392:
[----:B------:R-:W-:Y:S05]  /*28c90*/  BSYNC B6 ;  /* 0x0000000000067941 */ /* 0x000fea0003800000 */
.L_x_9391:
[----:B------:R-:W-:Y:S01]  /*28ca0*/  ULDC.64 UR4, c[0x0][0x9f8] ;  /* 0x00027e0000047ab9 */ /* 0x000fe20000000a00 */
[----:B------:R-:W2:Y:S01]  /*28cb0*/  LDL R21, [R1+0x10] ;  /* 0x0000100001157983 */ /* 0x000ea20000100800 */
[----:B------:R-:W-:Y:S01]  /*28cc0*/  ISETP.NE.U32.AND P0, PT, RZ, UR4, PT ;  /* 0x00000004ff007c0c */ /* 0x000fe2000bf05070 */
[----:B------:R-:W-:Y:S01]  /*28cd0*/  IMAD.MOV.U32 R14, RZ, RZ, R27 ;  /* 0x000000ffff0e7224 */ /* 0x000fe200078e001b */
[----:B------:R-:W0:Y:S01]  /*28ce0*/  LDC R12, c[0x0][0x430] ;  /* 0x00010c00ff0c7b82 */ /* 0x000e220000000800 */
[----:B------:R-:W3:Y:S01]  /*28cf0*/  LDL R13, [R1+0x4c] ;  /* 0x00004c00010d7983 */ /* 0x000ee20000100800 */
[----:B------:R-:W-:Y:S01]  /*28d00*/  ISETP.NE.AND.EX P0, PT, RZ, UR5, PT, P0 ;  /* 0x00000005ff007c0c */ /* 0x000fe2000bf05300 */
[----:B------:R-:W1:-:S12]  /*28d10*/  S2R R20, SR_TID.X ;  /* 0x0000000000147919 */ /* 0x000e580000002100 */
[----:B------:R-:W4:Y:S02]  /*28d20*/  @P0 LDC.64 R2, c[0x0][0x9f8] ;  /* 0x00027e00ff020b82 */ /* 0x000f240000000a00 */
[----:B----4-:R-:W-:-:S05]  /*28d30*/  @P0 IMAD.WIDE R2, R27, 0x4, R2 ;  /* 0x000000041b020825 */ /* 0x010fca00078e0202 */
[----:B------:R4:W3:Y:S01]  /*28d40*/  @P0 LDG.E R14, desc[UR60][R2.64] ;  /* 0x0000003c020e0981 */ /* 0x0008e2000c1e1900 */
[----:B-1----:R-:W-:Y:S01]  /*28d50*/  LOP3.LUT R20, R20, 0x7f, RZ, 0xc0, !PT ;  /* 0x0000007f14147812 */ /* 0x002fe200078ec0ff */
[----:B------:R-:W-:Y:S01]  /*28d60*/  IMAD.MOV.U32 R5, RZ, RZ, 0xa0 ;  /* 0x000000a0ff057424 */ /* 0x000fe200078e00ff */
[----:B0-----:R-:W-:Y:S01]  /*28d70*/  ISETP.NE.AND P0, PT, R12, 0x1, PT ;  /* 0x000000010c00780c */ /* 0x001fe20003f05270 */
[----:B------:R-:W0:Y:S01]  /*28d80*/  S2R R30, SR_TID.X ;  /* 0x00000000001e7919 */ /* 0x000e220000002100 */
[----:B------:R-:W-:Y:S01]  /*28d90*/  SHF.R.U32.HI R20, RZ, 0x3, R20 ;  /* 0x00000003ff147819 */ /* 0x000fe20000011614 */
[----:B------:R-:W-:-:S10]  /*28da0*/  IMAD R5, R32, R5, -0xa0 ;  /* 0xffffff6020057424 */ /* 0x000fd400078e0205 */
[----:B----4-:R-:W1:Y:S08]  /*28db0*/  @P0 LDC R2, c[0x0][0x434] ;  /* 0x00010d00ff020b82 */ /* 0x010e700000000800 */
[----:B------:R-:W4:Y:S08]  /*28dc0*/  @P0 LDC R3, c[0x0][0x438] ;  /* 0x00010e00ff030b82 */ /* 0x000f300000000800 */
[----:B------:R-:W4:Y:S01]  /*28dd0*/  @P0 LDC R6, c[0x0][0x434] ;  /* 0x00010d00ff060b82 */ /* 0x000f220000000800 */
[----:B0-----:R-:W-:-:S07]  /*28de0*/  IMAD.SHL.U32 R30, R30, 0x10, RZ ;  /* 0x000000101e1e7824 */ /* 0x001fce00078e00ff */
[----:B------:R-:W0:Y:S01]  /*28df0*/  @P0 LDC R7, c[0x0][0x438] ;  /* 0x00010e00ff070b82 */ /* 0x000e220000000800 */
[----:B------:R-:W-:Y:S02]  /*28e00*/  LOP3.LUT R30, R20, 0x70, R30, 0xf8, !PT ;  /* 0x00000070141e7812 */ /* 0x000fe400078ef81e */
[----:B------:R-:W1:Y:S03]  /*28e10*/  S2R R20, SR_TID.X ;  /* 0x0000000000147919 */ /* 0x000e660000002100 */
[----:B------:R-:W-:-:S05]  /*28e20*/  IMAD.IADD R0, R30, 0x1, R5 ;  /* 0x000000011e007824 */ /* 0x000fca00078e0205 */
[----:B------:R-:W-:Y:S02]  /*28e30*/  ISETP.GE.AND P1, PT, R0, R26, PT ;  /* 0x0000001a0000720c */ /* 0x000fe40003f26270 */
[C---:B-1----:R-:W-:Y:S01]  /*28e40*/  LOP3.LUT R30, R20.reuse, 0x7f, RZ, 0xc0, !PT ;  /* 0x0000007f141e7812 */ /* 0x042fe200078ec0ff */
[----:B------:R-:W-:-:S03]  /*28e50*/  IMAD.SHL.U32 R20, R20, 0x10, RZ ;  /* 0x0000001014147824 */ /* 0x000fc600078e00ff */
[----:B------:R-:W-:-:S04]  /*28e60*/  SHF.R.U32.HI R30, RZ, 0x3, R30 ;  /* 0x00000003ff1e7819 */ /* 0x000fc8000001161e */
[----:B------:R-:W-:-:S04]  /*28e70*/  LOP3.LUT R20, R30, 0x70, R20, 0xf8, !PT ;  /* 0x000000701e147812 */ /* 0x000fc800078ef814 */
[----:B------:R-:W-:-:S05]  /*28e80*/  LOP3.LUT R20, R20, 0x80, RZ, 0xfc, !PT ;  /* 0x0000008014147812 */ /* 0x000fca00078efcff */
[----:B------:R-:W-:Y:S01]  /*28e90*/  IMAD.IADD R5, R20, 0x1, R5 ;  /* 0x0000000114057824 */ /* 0x000fe200078e0205 */
[----:B------:R-:W-:Y:S01]  /*28ea0*/  LOP3.LUT R16, R16, 0xfffffffd, RZ, 0xc0, !PT ;  /* 0xfffffffd10107812 */ /* 0x000fe200078ec0ff */
[----:B------:R-:W-:Y:S01]  /*28eb0*/  UMOV UR4, 0xffffffff ;  /* 0xffffffff00047882 */ /* 0x000fe20000000000 */
[--C-:B--2---:R-:W-:Y:S02]  /*28ec0*/  IMAD.IADD R8, R0, 0x1, R21.reuse ;  /* 0x0000000100087824 */ /* 0x104fe400078e0215 */
[----:B------:R-:W-:Y:S02]  /*28ed0*/  IMAD.IADD R9, R5, 0x1, R21 ;  /* 0x0000000105097824 */ /* 0x000fe400078e0215 */
[----:B------:R-:W-:-:S04]  /*28ee0*/  @P0 IMAD.HI.U32 R2, R8, R2, RZ ;  /* 0x0000000208020227 */ /* 0x000fc800078e00ff */
[----:B------:R-:W-:Y:S01]  /*28ef0*/  IMAD.MOV.U32 R4, RZ, RZ, R8 ;  /* 0x000000ffff047224 */ /* 0x000fe200078e0008 */
[----:B----4-:R-:W-:Y:S02]  /*28f00*/  @P0 SHF.R.U32.HI R4, RZ, R3, R2 ;  /* 0x00000003ff040219 */ /* 0x010fe40000011602 */
[----:B------:R-:W1:Y:S01]  /*28f10*/  @!P1 LDC.64 R2, c[0x0][0x428] ;  /* 0x00010a00ff029b82 */ /* 0x000e620000000a00 */
[----:B------:R-:W-:-:S04]  /*28f20*/  @P0 IMAD.HI.U32 R6, R9, R6, RZ ;  /* 0x0000000609060227 */ /* 0x000fc800078e00ff */
[----:B------:R-:W-:Y:S01]  /*28f30*/  IMAD.MOV.U32 R0, RZ, RZ, R9 ;  /* 0x000000ffff007224 */ /* 0x000fe200078e0009 */
[----:B0-----:R-:W-:Y:S02]  /*28f40*/  @P0 SHF.R.U32.HI R0, RZ, R7, R6 ;  /* 0x00000007ff000219 */ /* 0x001fe40000011606 */
[----:B------:R-:W-:Y:S02]  /*28f50*/  ISETP.GE.AND P0, PT, R5, R26, PT ;  /* 0x0000001a0500720c */ /* 0x000fe40003f06270 */
[----:B------:R-:W-:Y:S02]  /*28f60*/  @!P1 SHF.R.S32.HI R5, RZ, 0x1f, R4 ;  /* 0x0000001fff059819 */ /* 0x000fe40000011404 */
[----:B---3--:R-:W-:-:S05]  /*28f70*/  SHF.R.S32.HI R15, RZ, 0x1f, R14 ;  /* 0x0000001fff0f7819 */ /* 0x008fca000001140e */
[----:B-1----:R-:W-:-:S04]  /*28f80*/  @!P1 IMAD R6, R15, R2, RZ ;  /* 0x000000020f069224 */ /* 0x002fc800078e02ff */
[C---:B------:R-:W-:Y:S02]  /*28f90*/  @!P1 IMAD R10, R14.reuse, R3, R6 ;  /* 0x000000030e0a9224 */ /* 0x040fe400078e0206 */
[----:B------:R-:W-:Y:S02]  /*28fa0*/  @!P1 IMAD.WIDE.U32 R6, R14, R2, R4 ;  /* 0x000000020e069225 */ /* 0x000fe400078e0004 */
[----:B------:R-:W0:Y:S01]  /*28fb0*/  @!P1 LDC.64 R2, c[0x0][0x418] ;  /* 0x00010600ff029b82 */ /* 0x000e220000000a00 */
[----:B------:R-:W-:Y:S01]  /*28fc0*/  ISETP.GT.U32.OR P0, PT, R20, 0x9f, P0 ;  /* 0x0000009f1400780c */ /* 0x000fe20000704470 */
[----:B------:R-:W-:Y:S01]  /*28fd0*/  @!P1 IMAD.IADD R5, R7, 0x1, R10 ;  /* 0x0000000107059824 */ /* 0x000fe200078e020a */
[----:B0-----:R-:W-:Y:S01]  /*28fe0*/  @!P1 LEA R10, P2, R6, R2, 0x2 ;  /* 0x00000002060a9211 */ /* 0x001fe200078410ff */
[----:B------:R-:W-:-:S03]  /*28ff0*/  IMAD.MOV R2, RZ, RZ, -R4 ;  /* 0x000000ffff027224 */ /* 0x000fc600078e0a04 */
[----:B------:R-:W-:Y:S01]  /*29000*/  @!P1 LEA.HI.X R11, R6, R3, R5, 0x2, P2 ;  /* 0x00000003060b9211 */ /* 0x000fe200010f1405 */
[----:B------:R-:W-:-:S06]  /*29010*/  IMAD R8, R12, R2, R8 ;  /* 0x000000020c087224 */ /* 0x000fcc00078e0208 */
[----:B------:R-:W0:Y:S01]  /*29020*/  @!P0 LDC.64 R2, c[0x0][0x428] ;  /* 0x00010a00ff028b82 */ /* 0x000e220000000a00 */
[----:B------:R-:W-:-:S04]  /*29030*/  IMAD.MOV R4, RZ, RZ, -R0 ;  /* 0x000000ffff047224 */ /* 0x000fc800078e0a00 */
[----:B------:R-:W-:-:S03]  /*29040*/  IMAD R9, R12, R4, R9 ;  /* 0x000000040c097224 */ /* 0x000fc600078e0209 */
[----:B------:R-:W1:Y:S01]  /*29050*/  @!P0 LDC.64 R4, c[0x0][0x418] ;  /* 0x00010600ff048b82 */ /* 0x000e620000000a00 */
[--C-:B------:R-:W-:Y:S01]  /*29060*/  @!P0 SHF.R.S32.HI R7, RZ, 0x1f, R0.reuse ;  /* 0x0000001fff078819 */ /* 0x100fe20000011400 */
[----:B------:R-:W-:-:S06]  /*29070*/  @!P0 IMAD.MOV.U32 R6, RZ, RZ, R0 ;  /* 0x000000ffff068224 */ /* 0x000fcc00078e0000 */
[----:B------:R-:W2:Y:S01]  /*29080*/  LDC R0, c[0x0][0x2f4] ;  /* 0x0000bd00ff007b82 */ /* 0x000ea20000000800 */
[----:B0-----:R-:W-:-:S04]  /*29090*/  @!P0 IMAD.WIDE.U32 R6, R14, R2, R6 ;  /* 0x000000020e068225 */ /* 0x001fc800078e0006 */
[----:B------:R-:W-:-:S04]  /*290a0*/  @!P0 IMAD R2, R15, R2, RZ ;  /* 0x000000020f028224 */ /* 0x000fc800078e02ff */
[----:B------:R-:W-:Y:S01]  /*290b0*/  @!P0 IMAD R3, R14, R3, R2 ;  /* 0x000000030e038224 */ /* 0x000fe200078e0202 */
[----:B-1----:R-:W-:-:S03]  /*290c0*/  @!P0 LEA R2, P2, R6, R4, 0x2 ;  /* 0x0000000406028211 */ /* 0x002fc600078410ff */
[----:B------:R-:W-:-:S05]  /*290d0*/  @!P0 IMAD.IADD R3, R3, 0x1, R7 ;  /* 0x0000000103038824 */ /* 0x000fca00078e0207 */
[----:B------:R-:W-:Y:S02]  /*290e0*/  @!P0 LEA.HI.X R3, R6, R5, R3, 0x2, P2 ;  /* 0x0000000506038211 */ /* 0x000fe400010f1403 */
[----:B------:R-:W-:Y:S01]  /*290f0*/  ISETP.GT.U32.AND P2, PT, R20, 0x9f, PT ;  /* 0x0000009f1400780c */ /* 0x000fe20003f44070 */
[----:B------:R-:W-:Y:S01]  /*29100*/  IMAD.MOV.U32 R6, RZ, RZ, RZ ;  /* 0x000000ffff067224 */ /* 0x000fe200078e00ff */
[----:B------:R0:W-:Y:S01]  /*29110*/  STL [R1+0x4], R14 ;  /* 0x0000040e01007387 */ /* 0x0001e20000100800 */
[----:B------:R-:W-:-:S03]  /*29120*/  IMAD.MOV.U32 R5, RZ, RZ, RZ ;  /* 0x000000ffff057224 */ /* 0x000fc600078e00ff */
[----:B------:R0:W-:Y:S04]  /*29130*/  STL [R1+0x14], R15 ;  /* 0x0000140f01007387 */ /* 0x0001e80000100800 */
[----:B------:R0:W5:Y:S01]  /*29140*/  @!P1 LDG.E R6, desc[UR60][R10.64] ;  /* 0x0000003c0a069981 */ /* 0x000162000c1e1900 */
[----:B--2---:R-:W-:Y:S02]  /*29150*/  ISETP.GE.AND P1, PT, R36, R0, PT ;  /* 0x000000002400720c */ /* 0x004fe40003f26270 */
[----:B------:R-:W-:Y:S01]  /*29160*/  @P2 LOP3.LUT R16, R16, 0x2, RZ, 0xfc, !PT ;  /* 0x0000000210102812 */ /* 0x000fe200078efcff */
[----:B------:R0:W5:Y:S01]  /*29170*/  @!P0 LDG.E R5, desc[UR60][R2.64] ;  /* 0x0000003c02058981 */ /* 0x000162000c1e1900 */
[----:B------:R-:W-:Y:S02]  /*29180*/  ISETP.NE.AND P0, PT, R13, 0x3, PT ;  /* 0x000000030d00780c */ /* 0x000fe40003f05270 */
[----:B------:R-:W-:-:S04]  /*29190*/  LOP3.LUT R16, R16, 0xfffffffb, RZ, 0xc0, !PT ;  /* 0xfffffffb10107812 */ /* 0x000fc800078ec0ff */
[----:B------:R-:W-:-:S04]  /*291a0*/  LOP3.LUT R16, R16, 0xfffffffe, RZ, 0xc0, !PT ;  /* 0xfffffffe10107812 */ /* 0x000fc800078ec0ff */
[----:B------:R-:W-:-:S04]  /*291b0*/  @P1 LOP3.LUT R16, R16, 0x1, RZ, 0xfc, !PT ;  /* 0x0000000110101812 */ /* 0x000fc800078efcff */
[----:B------:R-:W-:Y:S01]  /*291c0*/  @P0 LOP3.LUT R16, R16, 0x4, RZ, 0xfc, !PT ;  /* 0x0000000410100812 */ /* 0x000fe200078efcff */
[----:B0-----:R-:W-:Y:S06]  /*291d0*/  BRA.DIV UR4, `(.L_x_9393) ;  /* 0x0000009a04447947 */ /* 0x001fec000b800000 */
.L_x_9652:
[----:B------:R-:W-:Y:S01]  /*291e0*/  VIADD R7, R32, 0xffffffff ;  /* 0xffffffff20077836 */ /* 0x000fe20000000000 */
[----:B------:R-:W-:Y:S06]  /*291f0*/  @!P0 BRA `(.L_x_9394) ;  /* 0x0000000000048947 */ /* 0x000fec0003800000 */
[----:B------:R-:W-:Y:S01]  /*29200*/  BPT.TRAP 0x1 ;  /* 0x000000040000795c */ /* 0x000fe20000300000 */
.L_x_9394:
        /* <DEDUP_REMOVED lines=9> */
.L_x_9653:
[----:B------:R-:W-:Y:S05]  /*292a0*/  BSYNC B0 ;  /* 0x0000000000007941 */ /* 0x000fea0003800000 */
.L_x_9395:
[----:B0-----:R-:W2:Y:S01]  /*292b0*/  LDL R0, [R1+0x34] ;  /* 0x0000340001007983 */ /* 0x001ea20000100800 */
[----:B------:R-:W-:-:S03]  /*292c0*/  ULDC.64 UR4, c[0x0][0x328] ;  /* 0x0000ca0000047ab9 */ /* 0x000fc60000000a00 */
[----:B------:R-:W3:Y:S01]  /*292d0*/  LDL R14, [R1+0x28] ;  /* 0x00002800010e7983 */ /* 0x000ee20000100800 */
[----:B-----5:R-:W-:Y:S01]  /*292e0*/  SHF.R.S32.HI R34, RZ, 0x1f, R6 ;  /* 0x0000001fff227819 */ /* 0x020fe20000011406 */
[----:B------:R-:W-:Y:S01]  /*292f0*/  ULDC.64 UR6, c[0x0][0x338] ;  /* 0x0000ce0000067ab9 */ /* 0x000fe20000000a00 */
[----:B------:R-:W0:Y:S01]  /*29300*/  LDC R11, c[0x0][0x2f4] ;  /* 0x0000bd00ff0b7b82 */ /* 0x000e220000000800 */
[----:B------:R-:W1:Y:S01]  /*29310*/  S2R R15, SR_TID.X ;  /* 0x00000000000f7919 */ /* 0x000e620000002100 */
[----:B------:R-:W-:Y:S01]  /*29320*/  IMAD.WIDE.U32 R2, R8, UR4, RZ ;  /* 0x0000000408027c25 */ /* 0x000fe2000f8e00ff */
[----:B------:R-:W-:-:S03]  /*29330*/  SHF.R.S32.HI R37, RZ, 0x1f, R5 ;  /* 0x0000001fff257819 */ /* 0x000fc60000011405 */
[----:B------:R-:W-:Y:S01]  /*29340*/  IMAD R7, R7, -0xa0, R26 ;  /* 0xffffff6007077824 */ /* 0x000fe200078e021a */
[----:B------:R-:W-:Y:S02]  /*29350*/  LOP3.LUT R16, R16, 0xffffffbf, RZ, 0xc0, !PT ;  /* 0xffffffbf10107812 */ /* 0x000fe400078ec0ff */
[----:B0-----:R-:W-:Y:S02]  /*29360*/  ISETP.GE.AND P0, PT, R36, R11, PT ;  /* 0x0000000b2400720c */ /* 0x001fe40003f06270 */
[----:B-1----:R-:W-:-:S04]  /*29370*/  LOP3.LUT R15, R15, 0x7f, RZ, 0xc0, !PT ;  /* 0x0000007f0f0f7812 */ /* 0x002fc800078ec0ff */
[----:B------:R-:W-:-:S05]  /*29380*/  SHF.R.U32.HI R15, RZ, 0x3, R15 ;  /* 0x00000003ff0f7819 */ /* 0x000fca000001160f */
        /* <DEDUP_REMOVED lines=22> */
[----:B------:R-:W-:Y:S02]  /*294f0*/  IMAD.MOV.U32 R10, RZ, RZ, R2 ;  /* 0x000000ffff0a7224 */ /* 0x000fe400078e0002 */
[----:B------:R-:W-:Y:S02]  /*29500*/  IMAD.IADD R11, R3, 0x1, R0 ;  /* 0x00000001030b7824 */ /* 0x000fe400078e0200 */
        /* <DEDUP_REMOVED lines=11> */
[C---:B------:R-:W-:Y:S02]  /*295c0*/  ISETP.GE.AND P2, PT, R7.reuse, 0x21, PT ;  /* 0x000000210700780c */ /* 0x040fe40003f46270 */
        /* <DEDUP_REMOVED lines=36> */
[C---:B-1----:R-:W-:Y:S02]  /*29810*/  IADD3 R12, P1, R36.reuse, R11, RZ ;  /* 0x0000000b240c7210 */ /* 0x042fe40007f3e0ff */
        /* <DEDUP_REMOVED lines=18> */
[----:B------:R0:W2:Y:S03]  /*29940*/  SHFL.IDX PT, R0, R10, 0x1, 0x181f ;  /* 0x00381f000a007f89 */ /* 0x0000a600000e0000 */
[----:B-1----:R-:W-:Y:S01]  /*29950*/  IMAD.X R13, RZ, RZ, R2, P1 ;  /* 0x000000ffff0d7224 */ /* 0x002fe200008e0602 */
        /* <DEDUP_REMOVED lines=17> */
.L_x_9675:
        /* <DEDUP_REMOVED lines=9> */
.L_x_9398:
        /* <DEDUP_REMOVED lines=11> */
.L_x_9399:
[----:B------:R1:W-:Y:S01]  /*29bb0*/  SYNCS.ARRIVE.TRANS64.A1T0 RZ, [R4+URZ+0x22870], RZ ;  /* 0x022870ff04ff79a7 */ /* 0x0003e2000810003f */
[----:B------:R-:W-:Y:S05]  /*29bc0*/  @!P6 BRA `(.L_x_9400) ;  /* 0x000000000004e947 */ /* 0x000fea0003800000 */
[----:B------:R-:W-:Y:S01]  /*29bd0*/  BPT.TRAP 0x1 ;  /* 0x000000040000795c */ /* 0x000fe20000300000 */
.L_x_9400:
[----:B------:R-:W2:Y:S01]  /*29be0*/  LDL R0, [R1+0x3c] ;  /* 0x00003c0001007983 */ /* 0x000ea20000100800 */
[----:B------:R-:W-:Y:S01]  /*29bf0*/  BSSY B0, `(.L_x_9401) ;  /* 0x0000003000007945 */ /* 0x000fe20003800000 */
[----:B--2---:R-:W2:Y:S03]  /*29c00*/  SYNCS.PHASECHK.TRANS64.TRYWAIT P0, [R4+URZ+0x22840], R0 ;  /* 0x02284000040075a7 */ /* 0x004ea6000800017f */
[----:B--2---:R-:W-:Y:S05]  /*29c10*/  @!P0 BRA `(.L_x_9402) ;  /* 0x0000009c00388947 */ /* 0x004fea0003800000 */
.L_x_9676:
[----:B------:R-:W-:Y:S05]  /*29c20*/  BSYNC B0 ;  /* 0x0000000000007941 */ /* 0x000fea0003800000 */
.L_x_9401:
[----:B--2---:R-:W2:Y:S01]  /*29c30*/  LDL.LU R0, [R1+0x34] ;  /* 0x0000340001007983 */ /* 0x004ea20000300800 */
[----:B------:R-:W-:Y:S01]  /*29c40*/  ULDC.64 UR4, c[0x0][0x310] ;  /* 0x0000c40000047ab9 */ /* 0x000fe20000000a00 */
[----:B------:R-:W-:Y:S01]  /*29c50*/  ULDC.64 UR6, c[0x0][0x300] ;  /* 0x0000c00000067ab9 */ /* 0x000fe20000000a00 */
[----:B------:R-:W3:Y:S01]  /*29c60*/  LDC R12, c[0x0][0x2f4] ;  /* 0x0000bd00ff0c7b82 */ /* 0x000ee20000000800 */
[----:B------:R-:W4:Y:S01]  /*29c70*/  LDL.LU R2, [R1+0x38] ;  /* 0x0000380001027983 */ /* 0x000f220000300800 */
[----:B------:R-:W-:Y:S02]  /*29c80*/  IMAD R34, R34, UR4, RZ ;  /* 0x0000000422227c24 */ /* 0x000fe4000f8e02ff */
[----:B------:R-:W-:Y:S02]  /*29c90*/  IMAD R37, R37, UR4, RZ ;  /* 0x0000000425257c24 */ /* 0x000fe4000f8e02ff */
[C---:B------:R-:W-:Y:S02]  /*29ca0*/  IMAD R34, R6.reuse, UR5, R34 ;  /* 0x0000000506227c24 */ /* 0x040fe4000f8e0222 */
[----:B------:R-:W-:-:S04]  /*29cb0*/  IMAD.WIDE.U32 R6, R6, UR4, RZ ;  /* 0x0000000406067c25 */ /* 0x000fc8000f8e00ff */
[----:B------:R-:W-:Y:S02]  /*29cc0*/  IMAD.IADD R7, R7, 0x1, R34 ;  /* 0x0000000107077824 */ /* 0x000fe400078e0222 */
[----:B------:R-:W-:Y:S02]  /*29cd0*/  IMAD R37, R5, UR5, R37 ;  /* 0x0000000505257c24 */ /* 0x000fe4000f8e0225 */
[----:B------:R-:W-:-:S04]  /*29ce0*/  IMAD.WIDE.U32 R6, R8, UR6, R6 ;  /* 0x0000000608067c25 */ /* 0x000fc8000f8e0006 */
[----:B0-----:R-:W-:Y:S01]  /*29cf0*/  IMAD.MOV.U32 R10, RZ, RZ, R6 ;  /* 0x000000ffff0a7224 */ /* 0x001fe200078e0006 */
[----:B---3--:R-:W-:Y:S01]  /*29d00*/  ISETP.GE.AND P3, PT, R36, R12, PT ;  /* 0x0000000c2400720c */ /* 0x008fe20003f66270 */
[----:B--2---:R-:W-:-:S04]  /*29d10*/  IMAD R0, R0, UR6, RZ ;  /* 0x0000000600007c24 */ /* 0x004fc8000f8e02ff */
[----:B------:R-:W-:Y:S02]  /*29d20*/  IMAD R8, R8, UR7, R0 ;  /* 0x0000000708087c24 */ /* 0x000fe4000f8e0200 */
[----:B----4-:R-:W-:Y:S02]  /*29d30*/  IMAD R0, R2, UR6, RZ ;  /* 0x0000000602007c24 */ /* 0x010fe4000f8e02ff */
[----:B------:R-:W-:Y:S02]  /*29d40*/  IMAD.IADD R11, R7, 0x1, R8 ;  /* 0x00000001070b7824 */ /* 0x000fe400078e0208 */
[----:B------:R-:W-:Y:S01]  /*29d50*/  IMAD.WIDE.U32 R6, R5, UR4, RZ ;  /* 0x0000000405067c25 */ /* 0x000fe2000f8e00ff */
[----:B------:R-:W-:-:S03]  /*29d60*/  ULDC.64 UR4, c[0x0][0x308] ;  /* 0x0000c20000047ab9 */ /* 0x000fc60000000a00 */
[----:B------:R-:W-:Y:S02]  /*29d70*/  IMAD.IADD R7, R7, 0x1, R37 ;  /* 0x0000000107077824 */ /* 0x000fe400078e0225 */
[C---:B------:R-:W-:Y:S02]  /*29d80*/  IMAD R8, R9.reuse, UR7, R0 ;  /* 0x0000000709087c24 */ /* 0x040fe4000f8e0200 */
[----:B------:R-:W-:Y:S01]  /*29d90*/  IMAD.WIDE.U32 R6, R9, UR6, R6 ;  /* 0x0000000609067c25 */ /* 0x000fe2000f8e0006 */
[----:B------:R-:W-:-:S03]  /*29da0*/  ULDC.64 UR6, c[0x0][0x2e8] ;  /* 0x0000ba0000067ab9 */ /* 0x000fc60000000a00 */
        /* <DEDUP_REMOVED lines=10> */
[----:B------:R-:W0:Y:S01]  /*29e50*/  SHFL.IDX PT, R8, R2, RZ, 0x181f ;  /* 0x00181fff02087589 */ /* 0x000e2200000e0000 */
[----:B------:R-:W-:Y:S02]  /*29e60*/  LOP3.LUT R22, R22, 0xfffffeff, RZ, 0xc0, !PT ;  /* 0xfffffeff16167812 */ /* 0x000fe400078ec0ff */
[----:B------:R-:W-:Y:S01]  /*29e70*/  LOP3.LUT P6, RZ, R16, 0x80, RZ, 0xc0, !PT ;  /* 0x0000008010ff7812 */ /* 0x000fe200078cc0ff */
[----:B------:R-:W2:Y:S01]  /*29e80*/  SHFL.IDX PT, R7, R0, RZ, 0x181f ;  /* 0x00181fff00077589 */ /* 0x000ea200000e0000 */
[----:B------:R-:W-:Y:S02]  /*29e90*/  @P4 LOP3.LUT R22, R22, 0x100, RZ, 0xfc, !PT ;  /* 0x0000010016164812 */ /* 0x000fe400078efcff */
[----:B------:R-:W-:Y:S02]  /*29ea0*/  LOP3.LUT P4, RZ, R16, 0x40, RZ, 0xc0, !PT ;  /* 0x0000004010ff7812 */ /* 0x000fe4000788c0ff */
[----:B------:R-:W-:-:S04]  /*29eb0*/  LOP3.LUT R22, R22, 0xffffff7f, RZ, 0xc0, !PT ;  /* 0xffffff7f16167812 */ /* 0x000fc800078ec0ff */
[----:B------:R-:W-:Y:S02]  /*29ec0*/  @P1 LOP3.LUT R22, R22, 0x80, RZ, 0xfc, !PT ;  /* 0x0000008016161812 */ /* 0x000fe400078efcff */
[----:B------:R-:W-:Y:S02]  /*29ed0*/  LOP3.LUT P1, RZ, R16, 0x10, RZ, 0xc0, !PT ;  /* 0x0000001010ff7812 */ /* 0x000fe4000782c0ff */
[----:B------:R-:W-:-:S04]  /*29ee0*/  LOP3.LUT R22, R22, 0xffffffbf, RZ, 0xc0, !PT ;  /* 0xffffffbf16167812 */ /* 0x000fc800078ec0ff */
[----:B------:R-:W-:Y:S02]  /*29ef0*/  @P2 LOP3.LUT R22, R22, 0x40, RZ, 0xfc, !PT ;  /* 0x0000004016162812 */ /* 0x000fe400078efcff */
[----:B------:R-:W-:Y:S02]  /*29f00*/  LOP3.LUT P2, RZ, R16, 0x8, RZ, 0xc0, !PT ;  /* 0x0000000810ff7812 */ /* 0x000fe4000784c0ff */
[----:B0-----:R-:W-:-:S05]  /*29f10*/  @P4 IADD3 R8, P0, R36, R8, RZ ;  /* 0x0000000824084210 */ /* 0x001fca0007f1e0ff */
[----:B--2---:R-:W-:-:S04]  /*29f20*/  @P4 IMAD.X R7, RZ, RZ, R7, P0 ;  /* 0x000000ffff074224 */ /* 0x004fc800000e0607 */
        /* <DEDUP_REMOVED lines=39> */
[----:B0-----:R-:W-:-:S05]  /*2a1a0*/  @P4 IADD3 R8, P0, R36, R8, RZ ;  /* 0x0000000824084210 */ /* 0x001fca0007f1e0ff */
[----:B------:R-:W-:-:S04]  /*2a1b0*/  @P4 IMAD.X R7, RZ, RZ, R7, P0 ;  /* 0x000000ffff074224 */ /* 0x000fc800000e0607 */
        /* <DEDUP_REMOVED lines=15> */
.L_x_9698:
[----:B------:R-:W-:-:S13]  /*2a2b0*/  LOP3.LUT P1, RZ, R16, 0x100, RZ, 0xc0, !PT ;  /* 0x0000010010ff7812 */ /* 0x000fda000782c0ff */
[----:B------:R-:W-:-:S05]  /*2a2c0*/  @P1 IADD3 R6, P0, R36, R6, RZ ;  /* 0x0000000624061210 */ /* 0x000fca0007f1e0ff */
[----:B------:R-:W-:Y:S01]  /*2a2d0*/  @P1 IMAD.X R5, RZ, RZ, R5, P0 ;  /* 0x000000ffff051224 */ /* 0x000fe200000e0605 */
[----:B------:R-:W-:-:S03]  /*2a2e0*/  PLOP3.LUT P0, PT, PT, PT, PT, 0x80, 0x0 ;  /* 0x000000000000781c */ /* 0x000fc60003f0f070 */
[----:B------:R-:W-:-:S05]  /*2a2f0*/  @P1 IMAD.MOV.U32 R7, RZ, RZ, R5 ;  /* 0x000000ffff071224 */ /* 0x000fca00078e0005 */
[----:B------:R-:W-:Y:S01]  /*2a300*/  @!PT LDS RZ, [RZ] ;  /* 0x00000000fffff984 */ /* 0x000fe20000000800 */
[----:B------:R-:W-:Y:S01]  /*2a310*/  @!PT LDS RZ, [RZ] ;  /* 0x00000000fffff984 */ /* 0x000fe20000000800 */
[----:B------:R-:W-:Y:S01]  /*2a320*/  @!PT LDS RZ, [RZ] ;  /* 0x00000000fffff984 */ /* 0x000fe20000000800 */
[----:B------:R2:W-:Y:S01]  /*2a330*/  @P1 LDGSTS.E.BYPASS.LTC128B.128 [R3+0x1cc00], desc[UR60][R6.64], !P3 ;  /* 0x1cc0000006031fae */ /* 0x0005e2000d901d7c */
[----:B------:R-:W-:-:S04]  /*2a340*/  NOP ;  /* 0x0000000000007918 */ /* 0x000fc80000000000 */
.L_x_9404:
        /* <DEDUP_REMOVED lines=11> */
.L_x_9405:
[----:B------:R-:W-:Y:S01]  /*2a400*/  VIADD R0, R17, 0x14400 ;  /* 0x0001440011007836 */ /* 0x000fe20000000000 */
[----:B------:R-:W-:Y:S01]  /*2a410*/  SHF.R.S32.HI R2, RZ, 0x1f, R33 ;  /* 0x0000001fff027819 */ /* 0x000fe20000011421 */
[----:B------:R3:W-:Y:S06]  /*2a420*/  SYNCS.ARRIVE.TRANS64.A1T0 RZ, [R4+URZ+0x22830], RZ ;  /* 0x022830ff04ff79a7 */ /* 0x0007ec000810003f */
[----:B------:R-:W-:Y:S05]  /*2a430*/  WARPSYNC.ALL ;  /* 0x0000000000007948 */ /* 0x000fea0003800000 */
[----:B------:R-:W-:Y:S01]  /*2a440*/  BAR.SYNC.DEFER_BLOCKING 0x8, 0x180 ;  /* 0x0206000000007b1d */ /* 0x000fe20000010000 */
[----:B------:R-:W-:Y:S02]  /*2a450*/  LOP3.LUT P1, RZ, R0, 0x3ff, RZ, 0xc0, !PT ;  /* 0x000003ff00ff7812 */ /* 0x000fe4000782c0ff */
[----:B------:R-:W-:-:S03]  /*2a460*/  SHF.R.S32.HI R34, RZ, 0x1f, R27 ;  /* 0x0000001fff227819 */ /* 0x000fc6000001141b */
        /* <DEDUP_REMOVED lines=10> */
[----:B------:R-:W-:Y:S01]  /*2a510*/  SEL R26, R27, RZ, !P0 ;  /* 0x000000ff1b1a7207 */ /* 0x000fe20004000000 */
[----:B------:R-:W-:Y:S06]  /*2a520*/  @!P1 BRA `(.L_x_9407) ;  /* 0x0000000000409947 */ /* 0x000fec0003800000 */
[----:B------:R-:W-:Y:S01]  /*2a530*/  MOV R2, 0x0 ;  /* 0x0000000000027802 */ /* 0x000fe20000000f00 */
[----:B------:R-:W-:Y:S01]  /*2a540*/  ULDC.64 UR4, c[0x4][0x1b0] ;  /* 0x01006c0000047ab9 */ /* 0x000fe20000000a00 */
[----:B------:R-:W-:Y:S01]  /*2a550*/  ULDC.64 UR6, c[0x4][0x1b8] ;  /* 0x01006e0000067ab9 */ /* 0x000fe20000000a00 */
[----:B------:R-:W-:Y:S01]  /*2a560*/  ULDC.64 UR8, c[0x4][0x98] ;  /* 0x0100260000087ab9 */ /* 0x000fe20000000a00 */
[----:B-1-3--:R-:W-:Y:S02]  /*2a570*/  IMAD.U32 R4, RZ, RZ, UR4 ;  /* 0x00000004ff047e24 */ /* 0x00afe4000f8e00ff */
[----:B0-2---:R-:W0:Y:S01]  /*2a580*/  LDC.64 R2, c[0x4][R2] ;  /* 0x0100000002027b82 */ /* 0x005e220000000a00 */
        /* <DEDUP_REMOVED lines=10> */
.L_x_9407:
[----:B------:R-:W-:Y:S05]  /*2a630*/  BSYNC B6 ;  /* 0x0000000000067941 */ /* 0x000fea0003800000 */
.L_x_9406:
[----:B0-----:R0:W5:Y:S01]  /*2a640*/  LDL R8, [R1+0x40] ;  /* 0x0000400001087983 */ /* 0x0011620000100800 */
[----:B--2---:R-:W2:Y:S01]  /*2a650*/  LDC R7, c[0x0][0x448] ;  /* 0x00011200ff077b82 */ /* 0x004ea20000000800 */
[----:B------:R-:W-:Y:S01]  /*2a660*/  IMAD.MOV.U32 R2, RZ, RZ, R30 ;  /* 0x000000ffff027224 */ /* 0x000fe200078e001e */
[----:B------:R-:W-:Y:S01]  /*2a670*/  ULDC.64 UR4, c[0x0][0x2d8] ;  /* 0x0000b60000047ab9 */ /* 0x000fe20000000a00 */
[----:B------:R-:W4:Y:S01]  /*2a680*/  S2R R20, SR_TID.X ;  /* 0x0000000000147919 */ /* 0x000f220000002100 */
[----:B------:R-:W-:Y:S01]  /*2a690*/  IMAD.MOV.U32 R3, RZ, RZ, R33 ;  /* 0x000000ffff037224 */ /* 0x000fe200078e0021 */
[----:B------:R-:W-:Y:S01]  /*2a6a0*/  ULDC.64 UR6, c[0x0][0x280] ;  /* 0x0000a00000067ab9 */ /* 0x000fe20000000a00 */
[----:B------:R-:W-:-:S04]  /*2a6b0*/  IMAD.WIDE.U32 R2, R18, UR4, R2 ;  /* 0x0000000412027c25 */ /* 0x000fc8000f8e0002 */
[----:B------:R-:W-:Y:S01]  /*2a6c0*/  IMAD R3, R18, UR5, R3 ;  /* 0x0000000512037c24 */ /* 0x000fe2000f8e0203 */
[----:B------:R-:W-:Y:S02]  /*2a6d0*/  ULDC.64 UR4, c[0x0][0x2e0] ;  /* 0x0000b80000047ab9 */ /* 0x000fe40000000a00 */
[----:B------:R-:W-:Y:S02]  /*2a6e0*/  IMAD R0, R34, UR4, RZ ;  /* 0x0000000422007c24 */ /* 0x000fe4000f8e02ff */
[----:B------:R-:W-:-:S04]  /*2a6f0*/  IMAD.WIDE.U32 R2, R26, UR4, R2 ;  /* 0x000000041a027c25 */ /* 0x000fc8000f8e0002 */
[----:B------:R-:W-:Y:S01]  /*2a700*/  IMAD R0, R26, UR5, R0 ;  /* 0x000000051a007c24 */ /* 0x000fe2000f8e0200 */
[----:B------:R-:W-:Y:S01]  /*2a710*/  ULDC.64 UR4, c[0x0][0x2d0] ;  /* 0x0000b40000047ab9 */ /* 0x000fe20000000a00 */
[----:B--2---:R-:W-:Y:S02]  /*2a720*/  ISETP.NE.AND P0, PT, R7, 0x1, PT ;  /* 0x000000010700780c */ /* 0x004fe40003f05270 */
[----:B------:R-:W-:Y:S01]  /*2a730*/  IMAD.IADD R3, R3, 0x1, R0 ;  /* 0x0000000103037824 */ /* 0x000fe200078e0200 */
[C---:B----4-:R-:W-:Y:S01]  /*2a740*/  LOP3.LUT R21, R20.reuse, 0x7f, RZ, 0xc0, !PT ;  /* 0x0000007f14157812 */ /* 0x050fe200078ec0ff */
[----:B------:R-:W-:-:S09]  /*2a750*/  IMAD.SHL.U32 R20, R20, 0x10, RZ ;  /* 0x0000001014147824 */ /* 0x000fd200078e00ff */
[----:B------:R-:W2:Y:S01]  /*2a760*/  @P0 LDC R5, c[0x0][0x44c] ;  /* 0x00011300ff050b82 */ /* 0x000ea20000000800 */
[----:B------:R-:W-:-:S04]  /*2a770*/  SHF.R.U32.HI R21, RZ, 0x3, R21 ;  /* 0x00000003ff157819 */ /* 0x000fc80000011615 */
[----:B------:R-:W-:-:S03]  /*2a780*/  LOP3.LUT R20, R21, 0x70, R20, 0xf8, !PT ;  /* 0x0000007015147812 */ /* 0x000fc600078ef814 */
[----:B------:R-:W4:Y:S02]  /*2a790*/  @P0 LDC R6, c[0x0][0x450] ;  /* 0x00011400ff060b82 */ /* 0x000f240000000800 */
[----:B------:R-:W-:-:S04]  /*2a7a0*/  IMAD.IADD R0, R20, 0x1, R25 ;  /* 0x0000000114007824 */ /* 0x000fc800078e0219 */
[----:B-1-3--:R-:W-:Y:S01]  /*2a7b0*/  IMAD.MOV.U32 R4, RZ, RZ, R0 ;  /* 0x000000ffff047224 */ /* 0x00afe200078e0000 */
[----:B------:R-:W1:Y:S01]  /*2a7c0*/  S2R R20, SR_TID.X ;  /* 0x0000000000147919 */ /* 0x000e620000002100 */
[----:B--2---:R-:W-:-:S05]  /*2a7d0*/  @P0 IMAD.HI.U32 R5, R0, R5, RZ ;  /* 0x0000000500050227 */ /* 0x004fca00078e00ff */
[----:B----4-:R-:W-:-:S05]  /*2a7e0*/  @P0 SHF.R.U32.HI R4, RZ, R6, R5 ;  /* 0x00000006ff040219 */ /* 0x010fca0000011605 */
        /* <DEDUP_REMOVED lines=19> */
[----:B0-----:R-:W-:Y:S06]  /*2a920*/  BRA.DIV UR4, `(.L_x_9408) ;  /* 0x0000009a04f47947 */ /* 0x001fec000b800000 */
[----:B------:R-:W-:Y:S01]  /*2a930*/  IMAD.IADD R25, R9, 0x1, R25 ;  /* 0x0000000109197824 */ /* 0x000fe200078e0219 */
[----:B------:R-:W0:Y:S01]  /*2a940*/  SHFL.IDX PT, R4, R0, RZ, 0x181f ;  /* 0x00181fff00047589 */ /* 0x000e2200000e0000 */
[----:B------:R-:W-:Y:S02]  /*2a950*/  IMAD R29, R29, R7, RZ ;  /* 0x000000071d1d7224 */ /* 0x000fe400078e02ff */
        /* <DEDUP_REMOVED lines=9> */
[----:B-----5:R1:W-:Y:S02]  /*2a9f0*/  @!P2 LDGSTS.E.BYPASS.LTC128B.128 [R8+0x14400], desc[UR60][R4.64], !P0 ;  /* 0x144000000408afae */ /* 0x0203e4000c101d7c */
[----:B-1----:R-:W-:Y:S02]  /*2aa00*/  @!P1 IMAD.MOV.U32 R4, RZ, RZ, R6 ;  /* 0x000000ffff049224 */ /* 0x002fe400078e0006 */
[----:B0-----:R-:W-:-:S04]  /*2aa10*/  @!P1 IMAD.X R3, RZ, RZ, R3, P3 ;  /* 0x000000ffff039224 */ /* 0x001fc800018e0603 */
[----:B------:R-:W-:Y:S02]  /*2aa20*/  @!P1 IMAD.MOV.U32 R5, RZ, RZ, R3 ;  /* 0x000000ffff059224 */ /* 0x000fe400078e0003 */
[----:B------:R-:W-:-:S03]  /*2aa30*/  VIADD R3, R25, 0x20 ;  /* 0x0000002019037836 */ /* 0x000fc60000000000 */
[----:B------:R0:W-:Y:S02]  /*2aa40*/  @!P1 LDGSTS.E.BYPASS.LTC128B.128 [R8+0x14c00], desc[UR60][R4.64], !P0 ;  /* 0x14c0000004089fae */ /* 0x0001e4000c101d7c */
[----:B------:R-:W-:Y:S02]  /*2aa50*/  ISETP.GE.AND P1, PT, R3, R29, PT ;  /* 0x0000001d0300720c */ /* 0x000fe40003f26270 */
[----:B------:R-:W-:Y:S04]  /*2aa60*/  SHFL.IDX PT, R3, R2, 0x2, 0x181f ;  /* 0x00581f0002037f89 */ /* 0x000fe800000e0000 */
[----:B0-----:R-:W0:Y:S07]  /*2aa70*/  SHFL.IDX PT, R4, R0, 0x2, 0x181f ;  /* 0x00581f0000047f89 */ /* 0x001e2e00000e0000 */
[----:B0-----:R-:W-:-:S05]  /*2aa80*/  @!P1 IADD3 R4, P2, R36, R4, RZ ;  /* 0x0000000424049210 */ /* 0x001fca0007f5e0ff */
[----:B------:R-:W-:-:S04]  /*2aa90*/  @!P1 IMAD.X R3, RZ, RZ, R3, P2 ;  /* 0x000000ffff039224 */ /* 0x000fc800010e0603 */
        /* <DEDUP_REMOVED lines=29> */
[----:B0-----:R-:W0:Y:S04]  /*2ac70*/  SHFL.IDX PT, R4, R0, 0x6, 0x181f ;  /* 0x00d81f0000047f89 */ /* 0x001e2800000e0000 */
[----:B------:R-:W1:Y:S03]  /*2ac80*/  SHFL.IDX PT, R0, R0, 0x7, 0x181f ;  /* 0x00f81f0000007f89 */ /* 0x000e6600000e0000 */
[----:B0-----:R-:W-:-:S05]  /*2ac90*/  @!P2 IADD3 R4, P1, R36, R4, RZ ;  /* 0x000000042404a210 */ /* 0x001fca0007f3e0ff */
[----:B------:R-:W-:-:S04]  /*2aca0*/  @!P2 IMAD.X R3, RZ, RZ, R3, P1 ;  /* 0x000000ffff03a224 */ /* 0x000fc800008e0603 */
[----:B------:R-:W-:Y:S02]  /*2acb0*/  @!P2 IMAD.MOV.U32 R5, RZ, RZ, R3 ;  /* 0x000000ffff05a224 */ /* 0x000fe400078e0003 */
[----:B------:R0:W2:Y:S04]  /*2acc0*/  SHFL.IDX PT, R3, R2, 0x7, 0x181f ;  /* 0x00f81f0002037f89 */ /* 0x0000a800000e0000 */
[----:B-1----:R0:W-:Y:S02]  /*2acd0*/  @!P2 LDGSTS.E.BYPASS.LTC128B.128 [R8+0x17400], desc[UR60][R4.64], !P0 ;  /* 0x174000000408afae */ /* 0x0021e4000c101d7c */
.L_x_9715:
[----:B------:R-:W-:-:S05]  /*2ace0*/  VIADD R25, R25, 0x70 ;  /* 0x0000007019197836 */ /* 0x000fca0000000000 */
[----:B------:R-:W-:-:S13]  /*2acf0*/  ISETP.GE.AND P1, PT, R25, R29, PT ;  /* 0x0000001d1900720c */ /* 0x000fda0003f26270 */
[----:B0-----:R-:W-:-:S05]  /*2ad00*/  @!P1 IADD3 R2, P2, R36, R0, RZ ;  /* 0x0000000024029210 */ /* 0x001fca0007f5e0ff */
[----:B--2---:R-:W-:-:S05]  /*2ad10*/  @!P1 IMAD.X R3, RZ, RZ, R3, P2 ;  /* 0x000000ffff039224 */ /* 0x004fca00010e0603 */
[----:B------:R-:W-:Y:S01]  /*2ad20*/  @!PT LDS RZ, [RZ] ;  /* 0x00000000fffff984 */ /* 0x000fe20000000800 */
[----:B------:R-:W-:Y:S01]  /*2ad30*/  @!PT LDS RZ, [RZ] ;  /* 0x00000000fffff984 */ /* 0x000fe20000000800 */
[----:B------:R-:W-:Y:S01]  /*2ad40*/  @!PT LDS RZ, [RZ] ;  /* 0x00000000fffff984 */ /* 0x000fe20000000800 */
[----:B------:R0:W-:Y:S01]  /*2ad50*/  @!P1 LDGSTS.E.BYPASS.LTC128B.128 [R8+0x17c00], desc[UR60][R2.64], !P0 ;  /* 0x17c0000002089fae */ /* 0x0001e2000c101d7c */
[----:B------:R-:W-:Y:S01]  /*2ad60*/  PLOP3.LUT P0, PT, PT, PT, PT, 0x80, 0x0 ;  /* 0x000000000000781c */ /* 0x000fe20003f0f070 */
[----:B------:R-:W-:-:S12]  /*2ad70*/  NOP ;  /* 0x0000000000007918 */ /* 0x000fd80000000000 */
.L_x_9409:
        /* <DEDUP_REMOVED lines=18> */
.L_x_9716:
[----:B------:R-:W-:Y:S05]  /*2aea0*/  BSYNC B0 ;  /* 0x0000000000007941 */ /* 0x000fea0003800000 */
.L_x_9410:
[----:B------:R-:W2:Y:S01]  /*2aeb0*/  LDL R2, [R1+0x18] ;  /* 0x0000180001027983 */ /* 0x000ea20000100800 */
[----:B------:R-:W-:-:S05]  /*2aec0*/  VIADD R32, R32, 0xfffffffe ;  /* 0xfffffffe20207836 */ /* 0x000fca0000000000 */
[----:B--2---:R-:W-:-:S13]  /*2aed0*/  ISETP.GE.AND P0, PT, R32, R2, PT ;  /* 0x000000022000720c */ /* 0x004fda0003f06270 */
[----:B------:R-:W-:Y:S05]  /*2aee0*/  @!P0 BRA `(.L_x_9412) ;  /* 0x0000001800a88947 */ /* 0x000fea0003800000 */
[----:B------:R1:W5:Y:S01]  /*2aef0*/  LDL.LU R26, [R1+0x8] ;  /* 0x00000800011a7983 */ /* 0x0003620000300800 */
[----:B------:R-:W-:Y:S02]  /*2af00*/  IMAD.MOV.U32 R37, RZ, RZ, R32 ;  /* 0x000000ffff257224 */ /* 0x000fe400078e0020 */
[----:B------:R-:W-:-:S07]  /*2af10*/  IMAD.MOV.U32 R25, RZ, RZ, R35 ;  /* 0x000000ffff197224 */ /* 0x000fce00078e0023 */
.L_x_9432:
[----:B0-----:R-:W2:Y:S01]  /*2af20*/  LDL R0, [R1+0x10] ;  /* 0x0000100001007983 */ /* 0x001ea20000100800 */
[----:B------:R-:W0:Y:S03]  /*2af30*/  LDC R7, c[0x0][0x430] ;  /* 0x00010c00ff077b82 */ /* 0x000e260000000800 */
[----:B---3--:R-:W3:Y:S04]  /*2af40*/  LDL R13, [R1+0x14] ;  /* 0x00001400010d7983 */ /* 0x008ee80000100800 */
[----:B------:R-:W4:Y:S01]  /*2af50*/  LDL R9, [R1+0x4] ;  /* 0x0000040001097983 */ /* 0x000f220000100800 */
        /* <DEDUP_REMOVED lines=29> */
[----:B------:R-:W-:-:S04]  /*2b130*/  IMAD.IADD R0, R10, 0x1, R0 ;  /* 0x000000010a007824 */ /* 0x000fc800078e0200 */
[----:B------:R-:W-:Y:S02]  /*2b140*/  IMAD.MOV.U32 R6, RZ, RZ, R0 ;  /* 0x000000ffff067224 */ /* 0x000fe400078e0000 */
[----:B------:R-:W-:Y:S02]  /*2b150*/  IMAD.MOV R8, RZ, RZ, -R2 ;  /* 0x000000ffff087224 */ /* 0x000fe400078e0a02 */
[----:B0-----:R-:W-:-:S05]  /*2b160*/  @P0 IMAD.HI.U32 R5, R0, R5, RZ ;  /* 0x0000000500050227 */ /* 0x001fca00078e00ff */
[----:B-1----:R-:W-:Y:S01]  /*2b170*/  @P0 SHF.R.U32.HI R6, RZ, R3, R5 ;  /* 0x00000003ff060219 */ /* 0x002fe20000011605 */
[----:B------:R-:W-:-:S04]  /*2b180*/  IMAD R8, R7, R8, R4 ;  /* 0x0000000807087224 */ /* 0x000fc800078e0204 */
        /* <DEDUP_REMOVED lines=13> */
[----:B------:R-:W-:Y:S01]  /*2b260*/  @!P1 IMAD.IADD R0, R0, 0x1, R3 ;  /* 0x0000000100009824 */ /* 0x000fe200078e0203 */
        /* <DEDUP_REMOVED lines=17> */
.L_x_9413:
[----:B------:R-:W-:Y:S01]  /*2b380*/  IMAD R0, R35, 0x8, R17 ;  /* 0x0000000823007824 */ /* 0x000fe200078e0211 */
[----:B------:R-:W-:Y:S01]  /*2b390*/  SHF.L.U32 R34, R2, 0x1f, RZ ;  /* 0x0000001f02227819 */ /* 0x000fe200000006ff */
[----:B------:R-:W-:Y:S01]  /*2b3a0*/  BSSY B0, `(.L_x_9414) ;  /* 0x0000004000007945 */ /* 0x000fe20003800000 */
[----:B------:R-:W-:Y:S02]  /*2b3b0*/  SHF.R.S32.HI R32, RZ, 0x1f, R8 ;  /* 0x0000001fff207819 */ /* 0x000fe40000011408 */
[----:B------:R-:W0:Y:S02]  /*2b3c0*/  SYNCS.PHASECHK.TRANS64.TRYWAIT P0, [R0+URZ+0x22880], R34 ;  /* 0x02288022000075a7 */ /* 0x000e24000800017f */
[----:B0-----:R-:W-:Y:S05]  /*2b3d0*/  @!P0 BRA `(.L_x_9415) ;  /* 0x0000009800c88947 */ /* 0x001fea0003800000 */
.L_x_9717:
[----:B------:R-:W-:Y:S05]  /*2b3e0*/  BSYNC B0 ;  /* 0x0000000000007941 */ /* 0x000fea0003800000 */
.L_x_9414:
        /* <DEDUP_REMOVED lines=84> */
.L_x_9739:
        /* <DEDUP_REMOVED lines=8> */
.L_x_9417:
        /* <DEDUP_REMOVED lines=11> */
.L_x_9418:
[----:B------:R2:W-:Y:S01]  /*2ba60*/  SYNCS.ARRIVE.TRANS64.A1T0 RZ, [R0+URZ+0x22870], RZ ;  /* 0x022870ff00ff79a7 */ /* 0x0005e2000810003f */
[----:B------:R-:W-:Y:S05]  /*2ba70*/  @!P3 BRA `(.L_x_9419) ;  /* 0x000000000004b947 */ /* 0x000fea0003800000 */
[----:B------:R-:W-:Y:S01]  /*2ba80*/  BPT.TRAP 0x1 ;  /* 0x000000040000795c */ /* 0x000fe20000300000 */
.L_x_9419:
[----:B------:R-:W3:Y:S01]  /*2ba90*/  SYNCS.PHASECHK.TRANS64.TRYWAIT P0, [R0+URZ+0x22840], R34 ;  /* 0x02284022000075a7 */ /* 0x000ee2000800017f */
[----:B------:R-:W-:Y:S04]  /*2baa0*/  BSSY B0, `(.L_x_9420) ;  /* 0x0000002000007945 */ /* 0x000fe80003800000 */
[----:B---3--:R-:W-:Y:S05]  /*2bab0*/  @!P0 BRA `(.L_x_9421) ;  /* 0x0000009c00e08947 */ /* 0x008fea0003800000 */
.L_x_9740:
[----:B------:R-:W-:Y:S05]  /*2bac0*/  BSYNC B0 ;  /* 0x0000000000007941 */ /* 0x000fea0003800000 */
.L_x_9420:
        /* <DEDUP_REMOVED lines=14> */
[----:B----4-:R-:W-:Y:S01]  /*2bbb0*/  ISETP.GE.AND P2, PT, R36, R11, PT ;  /* 0x0000000b2400720c */ /* 0x010fe20003f46270 */
        /* <DEDUP_REMOVED lines=64> */
.L_x_9762:
        /* <DEDUP_REMOVED lines=8> */
.L_x_9423:
        /* <DEDUP_REMOVED lines=11> */
.L_x_9424:
[----:B------:R-:W4:Y:S01]  /*2c0f0*/  LDL R2, [R1+0x44] ;  /* 0x0000440001027983 */ /* 0x000f220000100800 */
[----:B------:R1:W-:Y:S01]  /*2c100*/  SYNCS.ARRIVE.TRANS64.A1T0 RZ, [R0+URZ+0x22830], RZ ;  /* 0x022830ff00ff79a7 */ /* 0x0003e2000810003f */
[----:B----4-:R-:W-:-:S13]  /*2c110*/  ISETP.NE.AND P0, PT, R2, 0x3, PT ;  /* 0x000000030200780c */ /* 0x010fda0003f05270 */
[----:B-1----:R-:W-:Y:S05]  /*2c120*/  @!P0 BRA `(.L_x_9425) ;  /* 0x0000000000048947 */ /* 0x002fea0003800000 */
[----:B------:R-:W-:Y:S01]  /*2c130*/  BPT.TRAP 0x1 ;  /* 0x000000040000795c */ /* 0x000fe20000300000 */
.L_x_9425:
[----:B--23--:R-:W-:Y:S01]  /*2c140*/  LOP3.LUT R0, R26, 0x1, RZ, 0x3c, !PT ;  /* 0x000000011a007812 */ /* 0x00cfe200078e3cff */
[----:B------:R-:W-:Y:S01]  /*2c150*/  IMAD R2, R25, 0x8, R17 ;  /* 0x0000000819027824 */ /* 0x000fe200078e0211 */
[----:B------:R-:W-:Y:S02]  /*2c160*/  BSSY B0, `(.L_x_9426) ;  /* 0x0000004000007945 */ /* 0x000fe40003800000 */
[----:B------:R-:W-:-:S04]  /*2c170*/  SHF.L.U32 R0, R0, 0x1f, RZ ;  /* 0x0000001f00007819 */ /* 0x000fc800000006ff */
[----:B------:R-:W1:Y:S02]  /*2c180*/  SYNCS.PHASECHK.TRANS64.TRYWAIT P2, [R2+URZ+0x22870], R0 ;  /* 0x02287000020075a7 */ /* 0x000e64000804017f */
[----:B-1----:R-:W-:Y:S05]  /*2c190*/  @!P2 BRA `(.L_x_9427) ;  /* 0x000000a000eca947 */ /* 0x002fea0003800000 */
.L_x_9763:
[----:B------:R-:W-:Y:S05]  /*2c1a0*/  BSYNC B0 ;  /* 0x0000000000007941 */ /* 0x000fea0003800000 */
.L_x_9426:
[----:B------:R-:W2:Y:S02]  /*2c1b0*/  LDL R3, [R1+0x4c] ;  /* 0x00004c0001037983 */ /* 0x000ea40000100800 */
[----:B--2---:R-:W-:-:S13]  /*2c1c0*/  ISETP.NE.AND P2, PT, R3, 0x3, PT ;  /* 0x000000030300780c */ /* 0x004fda0003f45270 */
[----:B------:R-:W-:Y:S05]  /*2c1d0*/  @!P2 BRA `(.L_x_9428) ;  /* 0x000000000004a947 */ /* 0x000fea0003800000 */
[----:B------:R-:W-:Y:S01]  /*2c1e0*/  BPT.TRAP 0x1 ;  /* 0x000000040000795c */ /* 0x000fe20000300000 */
.L_x_9428:
[----:B------:R-:W-:Y:S01]  /*2c1f0*/  SHF.L.U32 R3, R26, 0x1f, RZ ;  /* 0x0000001f1a037819 */ /* 0x000fe200000006ff */
[----:B-1----:R-:W-:-:S03]  /*2c200*/  IMAD R0, R25, 0x5000, RZ ;  /* 0x0000500019007824 */ /* 0x002fc600078e02ff */
[----:B------:R-:W1:Y:S02]  /*2c210*/  SYNCS.PHASECHK.TRANS64.TRYWAIT P2, [R2+URZ+0x22860], R3 ;  /* 0x02286003020075a7 */ /* 0x000e64000804017f */
[----:B-1----:R-:W-:Y:S05]  /*2c220*/  @!P2 BRA `(.L_x_9429) ;  /* 0x000000a000dca947 */ /* 0x002fea0003800000 */
.L_x_9764:
        /* <DEDUP_REMOVED lines=36> */
[----:B------:R-:W-:Y:S02]  /*2c470*/  LOP3.LUT R20, R23, 0x2800, RZ, 0xfc, !PT ;  /* 0x0000280017147812 */ /* 0x000fe400078efcff */
        /* <DEDUP_REMOVED lines=70> */
.L_x_9430:
[----:B-1----:R1:W-:Y:S01]  /*2c8e0*/  SYNCS.ARRIVE.TRANS64.A1T0 RZ, [R2+URZ+0x22850], RZ ;  /* 0x022850ff02ff79a7 */ /* 0x0023e2000810003f */
[----:B------:R-:W-:Y:S06]  /*2c8f0*/  BAR.SYNC.DEFER_BLOCKING 0x2, 0x80 ;  /* 0x0082000000007b1d */ /* 0x000fec0000010000 */
[----:B------:R-:W-:Y:S05]  /*2c900*/  @!P0 BRA `(.L_x_9431) ;  /* 0x0000000000048947 */ /* 0x000fea0003800000 */
[----:B------:R-:W-:Y:S01]  /*2c910*/  BPT.TRAP 0x1 ;  /* 0x000000040000795c */ /* 0x000fe20000300000 */
.L_x_9431:
[----:B0-----:R-:W2:Y:S01]  /*2c920*/  LDL R0, [R1+0x1c] ;  /* 0x00001c0001007983 */ /* 0x001ea20000100800 */
[----:B-1----:R-:W-:Y:S02]  /*2c930*/  VIADD R2, R2, 0x22880 ;  /* 0x0002288002027836 */ /* 0x002fe40000000000 */
[----:B------:R-:W-:Y:S01]  /*2c940*/  IMAD.MOV.U32 R25, RZ, RZ, R35 ;  /* 0x000000ffff197224 */ /* 0x000fe200078e0023 */
[----:B------:R3:W5:Y:S02]  /*2c950*/  LDL R26, [R1+0x8] ;  /* 0x00000800011a7983 */ /* 0x0007640000100800 */
[----:B--2---:R-:W-:-:S04]  /*2c960*/  PRMT R2, R0, 0x654, R2 ;  /* 0x0000065400027816 */ /* 0x004fc80000000002 */
[----:B------:R3:W-:Y:S01]  /*2c970*/  SYNCS.ARRIVE.TRANS64.RED.A1T0 RZ, [R2+URZ], RZ ;  /* 0x000000ff02ff79a7 */ /* 0x0007e2000810043f */
[----:B------:R-:W-:Y:S05]  /*2c980*/  @P1 BRA `(.L_x_9432) ;  /* 0xffffffe400641947 */ /* 0x000fea000383ffff */
.L_x_9412:
        /* <DEDUP_REMOVED lines=19> */
.L_x_9434:
[----:B------:R-:W-:Y:S05]  /*2cac0*/  BSYNC B0 ;  /* 0x0000000000007941 */ /* 0x000fea0003800000 */
.L_x_9433:
[----:B------:R-:W-:Y:S05]  /*2cad0*/  @!P0 BRA `(.L_x_9435) ;  /* 0x0000000000048947 */ /* 0x000fea0003800000 */
[----:B------:R-:W-:Y:S01]  /*2cae0*/  BPT.TRAP 0x1 ;  /* 0x000000040000795c */ /* 0x000fe20000300000 */
.L_x_9435:
[----:B------:R-:W2:Y:S01]  /*2caf0*/  LDL R0, [R1+0x8] ;  /* 0x0000080001007983 */ /* 0x000ea20000100800 */
[----:B------:R-:W-:Y:S01]  /*2cb00*/  BSSY B0, `(.L_x_9436) ;  /* 0x0000006000007945 */ /* 0x000fe20003800000 */
[----:B--2---:R-:W-:Y:S01]  /*2cb10*/  LOP3.LUT R3, R0, 0x1, RZ, 0x3c, !PT ;  /* 0x0000000100037812 */ /* 0x004fe200078e3cff */
[----:B------:R-:W-:-:S03]  /*2cb20*/  IMAD R0, R35, 0x8, R17 ;  /* 0x0000000823007824 */ /* 0x000fc600078e0211 */
[----:B------:R-:W-:-:S04]  /*2cb30*/  SHF.L.U32 R3, R3, 0x1f, RZ ;  /* 0x0000001f03037819 */ /* 0x000fc800000006ff */
[----:B------:R-:W0:Y:S02]  /*2cb40*/  SYNCS.PHASECHK.TRANS64.TRYWAIT P1, [R0+URZ+0x22870], R3 ;  /* 0x02287003000075a7 */ /* 0x000e24000802017f */
[----:B0-----:R-:W-:Y:S05]  /*2cb50*/  @!P1 BRA `(.L_x_9437) ;  /* 0x0000009800a49947 */ /* 0x001fea0003800000 */
.L_x_9765:
[----:B------:R-:W-:Y:S05]  /*2cb60*/  BSYNC B0 ;  /* 0x0000000000007941 */ /* 0x000fea0003800000 */
.L_x_9436:
[----:B------:R-:W2:Y:S02]  /*2cb70*/  LDL R2, [R1+0x4c] ;  /* 0x00004c0001027983 */ /* 0x000ea40000100800 */
[----:B--2---:R-:W-:-:S13]  /*2cb80*/  ISETP.NE.AND P1, PT, R2, 0x3, PT ;  /* 0x000000030200780c */ /* 0x004fda0003f25270 */
[----:B------:R-:W-:Y:S05]  /*2cb90*/  @!P1 BRA `(.L_x_9438) ;  /* 0x0000000000049947 */ /* 0x000fea0003800000 */
[----:B------:R-:W-:Y:S01]  /*2cba0*/  BPT.TRAP 0x1 ;  /* 0x000000040000795c */ /* 0x000fe20000300000 */
.L_x_9438:
[----:B------:R-:W0:Y:S02]  /*2cbb0*/  LDL R2, [R1+0x8] ;  /* 0x0000080001027983 */ /* 0x000e240000100800 */
[----:B0-----:R-:W-:-:S04]  /*2cbc0*/  SHF.L.U32 R3, R2, 0x1f, RZ ;  /* 0x0000001f02037819 */ /* 0x001fc800000006ff */
[----:B------:R-:W0:Y:S02]  /*2cbd0*/  SYNCS.PHASECHK.TRANS64.TRYWAIT P1, [R0+URZ+0x22860], R3 ;  /* 0x02286003000075a7 */ /* 0x000e24000802017f */
[----:B0-----:R-:W-:Y:S05]  /*2cbe0*/  @!P1 BRA `(.L_x_9439) ;  /* 0x0000009800949947 */ /* 0x001fea0003800000 */
.L_x_9766:
[----:B------:R-:W2:Y:S01]  /*2cbf0*/  LDL R12, [R1+0x20] ;  /* 0x00002000010c7983 */ /* 0x000ea20000100800 */
[----:B0-----:R-:W-:Y:S01]  /*2cc00*/  IMAD R3, R35, 0x5000, RZ ;  /* 0x0000500023037824 */ /* 0x001fe200078e02ff */
[----:B------:R-:W-:Y:S05]  /*2cc10*/  WARPSYNC.ALL ;  /* 0x0000000000007948 */ /* 0x000fea0003800000 */
[----:B------:R-:W-:Y:S02]  /*2cc20*/  LOP3.LUT R2, R3, R28, RZ, 0xfc, !PT ;  /* 0x0000001c03027212 */ /* 0x000fe400078efcff */
[----:B------:R-:W-:-:S03]  /*2cc30*/  LOP3.LUT R20, R23, 0x1800, RZ, 0xfc, !PT ;  /* 0x0000180017147812 */ /* 0x000fc600078efcff */
[----:B------:R-:W-:-:S05]  /*2cc40*/  IMAD.IADD R13, R17, 0x1, R2 ;  /* 0x00000001110d7824 */ /* 0x000fca00078e0202 */
[----:B------:R-:W0:Y:S02]  /*2cc50*/  LDSM.16.MT88.4 R4, [R13+0xa400] ;  /* 0x00a400000d04783b */ /* 0x000e240000004200 */
[C-C-:B0-----:R-:W-:Y:S02]  /*2cc60*/  PRMT R8, R4.reuse, 0x6420, R5.reuse ;  /* 0x0000642004087816 */ /* 0x141fe40000000005 */
[----:B------:R-:W-:Y:S02]  /*2cc70*/  PRMT R9, R4, 0x7531, R5 ;  /* 0x0000753104097816 */ /* 0x000fe40000000005 */
[C-C-:B------:R-:W-:Y:S02]  /*2cc80*/  PRMT R10, R6.reuse, 0x6420, R7.reuse ;  /* 0x00006420060a7816 */ /* 0x140fe40000000007 */
[----:B------:R-:W-:Y:S02]  /*2cc90*/  PRMT R11, R6, 0x7531, R7 ;  /* 0x00007531060b7816 */ /* 0x000fe40000000007 */
[----:B--2---:R-:W-:-:S02]  /*2cca0*/  IADD3 R2, R17, R12, R3 ;  /* 0x0000000c11027210 */ /* 0x004fc40007ffe003 */
[----:B------:R-:W-:-:S03]  /*2ccb0*/  LOP3.LUT R12, R3, R23, RZ, 0xfc, !PT ;  /* 0x00000017030c7212 */ /* 0x000fc600078efcff */
[----:B------:R-:W0:Y:S02]  /*2ccc0*/  LDSM.16.MT88.4 R4, [R2+0xa400] ;  /* 0x00a400000204783b */ /* 0x000e240000004200 */
[----:B------:R-:W-:-:S05]  /*2ccd0*/  IMAD.IADD R12, R19, 0x1, R12 ;  /* 0x00000001130c7824 */ /* 0x000fca00078e020c */
[----:B------:R0:W-:Y:S02]  /*2cce0*/  STSM.16.M88.4 [R12], R8 ;  /* 0x000000080c007844 */ /* 0x0001e40000000200 */
[C-C-:B0-----:R-:W-:Y:S02]  /*2ccf0*/  PRMT R8, R4.reuse, 0x6420, R5.reuse ;  /* 0x0000642004087816 */ /* 0x141fe40000000005 */
[----:B------:R-:W-:Y:S02]  /*2cd00*/  PRMT R9, R4, 0x7531, R5 ;  /* 0x0000753104097816 */ /* 0x000fe40000000005 */
[----:B------:R-:W-:Y:S02]  /*2cd10*/  LOP3.LUT R4, R3, 0x800, R23, 0xfe, !PT ;  /* 0x0000080003047812 */ /* 0x000fe400078efe17 */
        /* <DEDUP_REMOVED lines=89> */
.L_x_9440:
[----:B------:R0:W-:Y:S01]  /*2d2b0*/  SYNCS.ARRIVE.TRANS64.A1T0 RZ, [R0+URZ+0x22850], RZ ;  /* 0x022850ff00ff79a7 */ /* 0x0001e2000810003f */
[----:B------:R-:W-:Y:S06]  /*2d2c0*/  BAR.SYNC.DEFER_BLOCKING 0x2, 0x80 ;  /* 0x0082000000007b1d */ /* 0x000fec0000010000 */
[----:B------:R-:W-:Y:S05]  /*2d2d0*/  @!P0 BRA `(.L_x_9441) ;  /* 0x0000000000048947 */ /* 0x000fea0003800000 */
[----:B------:R-:W-:Y:S01]  /*2d2e0*/  BPT.TRAP 0x1 ;  /* 0x000000040000795c */ /* 0x000fe20000300000 */
.L_x_9441:
[----:B------:R-:W2:Y:S04]  /*2d2f0*/  LDL R3, [R1+0x1c] ;  /* 0x00001c0001037983 */ /* 0x000ea80000100800 */
[----:B------:R-:W3:Y:S01]  /*2d300*/  LDL.LU R2, [R1+0x8] ;  /* 0x0000080001027983 */ /* 0x000ee20000300800 */
[----:B0-----:R-:W-:Y:S02]  /*2d310*/  VIADD R0, R0, 0x22880 ;  /* 0x0002288000007836 */ /* 0x001fe40000000000 */
[----:B------:R-:W-:-:S05]  /*2d320*/  VIADD R35, R35, 0x1 ;  /* 0x0000000123237836 */ /* 0x000fca0000000000 */
[----:B------:R-:W-:-:S04]  /*2d330*/  ISETP.NE.AND P0, PT, R35, 0x2, PT ;  /* 0x000000022300780c */ /* 0x000fc80003f05270 */
[----:B------:R-:W-:Y:S02]  /*2d340*/  SEL R35, R35, RZ, P0 ;  /* 0x000000ff23237207 */ /* 0x000fe40000000000 */
[----:B--2---:R-:W-:-:S04]  /*2d350*/  PRMT R0, R3, 0x654, R0 ;  /* 0x0000065403007816 */ /* 0x004fc80000000000 */
[----:B------:R0:W-:Y:S02]  /*2d360*/  SYNCS.ARRIVE.TRANS64.RED.A1T0 RZ, [R0+URZ], RZ ;  /* 0x000000ff00ff79a7 */ /* 0x0001e4000810043f */
[----:B0-----:R-:W-:-:S04]  /*2d370*/  SEL R0, RZ, 0x1, P0 ;  /* 0x00000001ff007807 */ /* 0x001fc80000000000 */
[----:B---3--:R-:W-:-:S05]  /*2d380*/  LOP3.LUT R2, R2, R0, RZ, 0x3c, !PT ;  /* 0x0000000002027212 */ /* 0x008fca00078e3cff */
[----:B------:R0:W-:Y:S02]  /*2d390*/  STL [R1+0x8], R2 ;  /* 0x0000080201007387 */ /* 0x0001e40000100800 */
.L_x_9384:
[----:B------:R-:W-:-:S13]  /*2d3a0*/  LOP3.LUT P0, RZ, R16, 0x200, RZ, 0xc0, !PT ;  /* 0x0000020010ff7812 */ /* 0x000fda000780c0ff */
[----:B------:R-:W-:Y:S05]  /*2d3b0*/  @!P0 BRA `(.L_x_9442) ;  /* 0x0000000000288947 */ /* 0x000fea0003800000 */
[----:B------:R-:W-:Y:S05]  /*2d3c0*/  WARPSYNC.ALL ;  /* 0x0000000000007948 */ /* 0x000fea0003800000 */
[----:B------:R-:W1:Y:S08]  /*2d3d0*/  S2UR UR4, SR_CgaCtaId ;  /* 0x00000000000479c3 */ /* 0x000e700000008800 */
[----:B------:R-:W-:Y:S01]  /*2d3e0*/  BAR.SYNC.DEFER_BLOCKING 0x5, 0x180 ;  /* 0x0146000000007b1d */ /* 0x000fe20000010000 */
[----:B------:R-:W-:Y:S01]  /*2d3f0*/  MOV R17, 0x400 ;  /* 0x0000040000117802 */ /* 0x000fe20000000f00 */
[----:B-1----:R-:W-:-:S05]  /*2d400*/  IMAD.U32 R0, RZ, RZ, UR4 ;  /* 0x00000004ff007e24 */ /* 0x002fca000f8e00ff */
[----:B------:R-:W-:Y:S01]  /*2d410*/  LEA R17, R0, R17, 0x18 ;  /* 0x0000001100117211 */ /* 0x000fe200078ec0ff */
[----:B------:R1:W-:Y:S04]  /*2d420*/  STL [R1+0x1c], R0 ;  /* 0x00001c0001007387 */ /* 0x0003e80000100800 */
[----:B-----5:R1:W2:Y:S01]  /*2d430*/  LDS.128 R24, [R17+0x228d0] ;  /* 0x0228d00011187984 */ /* 0x0202a20000000c00 */
[----:B------:R-:W-:Y:S06]  /*2d440*/  BAR.ARV 0x4, 0x180 ;  /* 0x0106000000007b1d */ /* 0x000fec0000002000 */
[----:B------:R-:W-:Y:S05]  /*2d450*/  BRA `(.L_x_9443) ;  /* 0x0000000c00e47947 */ /* 0x000fea0003800000 */
.L_x_9442:
        /* <DEDUP_REMOVED lines=8> */
[----:B0-----:R-:W0:Y:S08]  /*2d4e0*/  @!P1 LDC.64 R2, c[0x0][0xc80] ;  /* 0x00032000ff029b82 */ /* 0x001e300000000a00 */
[----:B------:R-:W1:Y:S01]  /*2d4f0*/  @!P1 LDC.64 R4, c[0x0][0xc78] ;  /* 0x00031e00ff049b82 */ /* 0x000e620000000a00 */
        /* <DEDUP_REMOVED lines=33> */
.L_x_9776:
[----:B------:R-:W-:Y:S02]  /*2d710*/  ULDC UR4, c[0x0][0xc38] ;  /* 0x00030e0000047ab9 */ /* 0x000fe40000000800 */
[----:B------:R-:W-:-:S04]  /*2d720*/  IMAD.U32 R4, RZ, RZ, UR4 ;  /* 0x00000004ff047e24 */ /* 0x000fc8000f8e00ff */
[----:B-1----:R-:W-:-:S04]  /*2d730*/  IMAD R3, R14, R4, RZ ;  /* 0x000000040e037224 */ /* 0x002fc800078e02ff */
[----:B------:R-:W-:-:S05]  /*2d740*/  IMAD.IADD R6, R6, 0x1, R3 ;  /* 0x0000000106067824 */ /* 0x000fca00078e0203 */
[----:B------:R-:W-:-:S13]  /*2d750*/  ISETP.GT.AND P6, PT, R6, R0, PT ;  /* 0x000000000600720c */ /* 0x000fda0003fc4270 */
[----:B------:R-:W-:Y:S05]  /*2d760*/  @P6 BRA `(.L_x_9445) ;  /* 0x0000000000a46947 */ /* 0x000fea0003800000 */
.L_x_9448:
        /* <DEDUP_REMOVED lines=35> */
.L_x_9784:
[----:B------:R-:W-:Y:S02]  /*2d9a0*/  ULDC UR4, c[0x0][0xc38] ;  /* 0x00030e0000047ab9 */ /* 0x000fe40000000800 */
[----:B------:R-:W-:-:S04]  /*2d9b0*/  IMAD.U32 R4, RZ, RZ, UR4 ;  /* 0x00000004ff047e24 */ /* 0x000fc8000f8e00ff */
[----:B-1----:R-:W-:-:S04]  /*2d9c0*/  IMAD R3, R14, R4, RZ ;  /* 0x000000040e037224 */ /* 0x002fc800078e02ff */
[----:B------:R-:W-:-:S05]  /*2d9d0*/  IMAD.IADD R6, R3, 0x1, R6 ;  /* 0x0000000103067824 */ /* 0x000fca00078e0206 */
[----:B------:R-:W-:-:S13]  /*2d9e0*/  ISETP.GT.AND P6, PT, R6, R0, PT ;  /* 0x000000000600720c */ /* 0x000fda0003fc4270 */
[----:B------:R-:W-:Y:S05]  /*2d9f0*/  @!P6 BRA `(.L_x_9448) ;  /* 0xfffffffc005ce947 */ /* 0x000fea000383ffff */
.L_x_9445:
        /* <DEDUP_REMOVED lines=10> */
.L_x_9789:
[----:B------:R-:W-:-:S13]  /*2daa0*/  ISETP.NE.AND P0, PT, R3, RZ, PT ;  /* 0x000000ff0300720c */ /* 0x000fda0003f05270 */
[----:B------:R-:W-:Y:S05]  /*2dab0*/  @!P0 BRA `(.L_x_9450) ;  /* 0x0000000000108947 */ /* 0x000fea0003800000 */
[----:B------:R-:W-:Y:S01]  /*2dac0*/  UMOV UR4, 0xffffffff ;  /* 0xffffffff00047882 */ /* 0x000fe20000000000 */
[----:B------:R-:W-:Y:S02]  /*2dad0*/  VIADD R12, R7, 0xffffffff ;  /* 0xffffffff070c7836 */ /* 0x000fe40000000000 */
[----:B------:R-:W-:Y:S05]  /*2dae0*/  BRA.DIV UR4, `(.L_x_9451) ;  /* 0x0000009604447947 */ /* 0x000fea000b800000 */
[----:B------:R4:W0:Y:S02]  /*2daf0*/  SHFL.IDX PT, R24, R2, R12, 0x1f ;  /* 0x00001f0c02187589 */ /* 0x00082400000e0000 */
.L_x_9450:
[----:B---3--:R-:W-:Y:S01]  /*2db00*/  ISETP.NE.AND P0, PT, R5, 0x1, PT ;  /* 0x000000010500780c */ /* 0x008fe20003f05270 */
[----:B0-----:R-:W-:-:S04]  /*2db10*/  IMAD R24, R24, R4, R6 ;  /* 0x0000000418187224 */ /* 0x001fc800078e0206 */
[----:B------:R-:W-:-:S08]  /*2db20*/  IMAD.IADD R0, R0, 0x1, -R24 ;  /* 0x0000000100007824 */ /* 0x000fd000078e0a18 */
[----:B------:R-:W-:Y:S05]  /*2db30*/  @!P0 BRA `(.L_x_9452) ;  /* 0x0000000000e08947 */ /* 0x000fea0003800000 */
[----:B--2---:R-:W-:Y:S01]  /*2db40*/  IABS R4, R25 ;  /* 0x0000001900047213 */ /* 0x004fe20000000000 */
[----:B----4-:R-:W-:-:S03]  /*2db50*/  IMAD.MOV.U32 R2, RZ, RZ, RZ ;  /* 0x000000ffff027224 */ /* 0x010fc600078e00ff */
[----:B------:R-:W0:Y:S08]  /*2db60*/  I2F.RP R6, R4 ;  /* 0x0000000400067306 */ /* 0x000e300000209400 */
[----:B0-----:R-:W0:Y:S02]  /*2db70*/  MUFU.RCP R6, R6 ;  /* 0x0000000600067308 */ /* 0x001e240000001000 */
[----:B0-----:R-:W-:-:S06]  /*2db80*/  VIADD R8, R6, 0xffffffe ;  /* 0x0ffffffe06087836 */ /* 0x001fcc0000000000 */
[----:B------:R-:W1:Y:S02]  /*2db90*/  F2I.FTZ.U32.TRUNC.NTZ R3, R8 ;  /* 0x0000000800037305 */ /* 0x000e64000021f000 */
[----:B-1----:R-:W-:-:S04]  /*2dba0*/  IMAD.MOV R7, RZ, RZ, -R3 ;  /* 0x000000ffff077224 */ /* 0x002fc800078e0a03 */
        /* <DEDUP_REMOVED lines=47> */
[----:B-----5:R-:W-:Y:S01]  /*2dea0*/  IMAD R26, R3, 0x10000, R6 ;  /* 0x00010000031a7824 */ /* 0x020fe200078e0206 */
[----:B------:R-:W-:Y:S06]  /*2deb0*/  BRA `(.L_x_9453) ;  /* 0x0000000000f47947 */ /* 0x000fec0003800000 */
.L_x_9452:
[----:B----4-:R-:W0:Y:S02]  /*2dec0*/  LDC.64 R2, c[0x0][0xc90] ;  /* 0x00032400ff027b82 */ /* 0x010e240000000a00 */
[----:B0-----:R-:W-:-:S05]  /*2ded0*/  IMAD.WIDE R2, R27, 0x4, R2 ;  /* 0x000000041b027825 */ /* 0x001fca00078e0202 */
[----:B------:R-:W2:Y:S02]  /*2dee0*/  LDG.E R6, desc[UR60][R2.64] ;  /* 0x0000003c02067981 */ /* 0x000ea4000c1e1900 */
[----:B--2---:R-:W-:-:S05]  /*2def0*/  IMAD R5, R25, R6, RZ ;  /* 0x0000000619057224 */ /* 0x004fca00078e02ff */
[----:B-1----:R-:W-:-:S04]  /*2df00*/  IABS R7, R5 ;  /* 0x0000000500077213 */ /* 0x002fc80000000000 */
        /* <DEDUP_REMOVED lines=54> */
[----:B-----5:R-:W-:Y:S02]  /*2e270*/  IMAD R26, R2, R4, R7 ;  /* 0x00000004021a7224 */ /* 0x020fe400078e0207 */
[----:B------:R-:W-:-:S07]  /*2e280*/  IMAD.MOV.U32 R0, RZ, RZ, R2 ;  /* 0x000000ffff007224 */ /* 0x000fce00078e0002 */
.L_x_9453:
[----:B------:R-:W-:-:S05]  /*2e290*/  LOP3.LUT R0, RZ, R0, RZ, 0x33, !PT ;  /* 0x00000000ff007212 */ /* 0x000fca00078e33ff */
[----:B------:R-:W-:Y:S01]  /*2e2a0*/  IMAD.IADD R25, R25, 0x1, R0 ;  /* 0x0000000119197824 */ /* 0x000fe200078e0200 */
[----:B------:R-:W-:Y:S06]  /*2e2b0*/  BRA `(.L_x_9454) ;  /* 0x00000000001c7947 */ /* 0x000fec0003800000 */
.L_x_9446:
[----:B------:R-:W-:Y:S01]  /*2e2c0*/  UMOV UR4, URZ ;  /* 0x0000003f00047c82 */ /* 0x000fe20008000000 */
[----:B------:R-:W-:Y:S01]  /*2e2d0*/  UMOV UR5, URZ ;  /* 0x0000003f00057c82 */ /* 0x000fe20008000000 */
[----:B------:R-:W-:Y:S01]  /*2e2e0*/  ULDC UR6, c[0x0][0xc3c] ;  /* 0x00030f0000067ab9 */ /* 0x000fe20000000800 */
[----:B------:R-:W-:Y:S02]  /*2e2f0*/  IMAD.MOV.U32 R24, RZ, RZ, R0 ;  /* 0x000000ffff187224 */ /* 0x000fe400078e0000 */
[----:B------:R-:W-:Y:S02]  /*2e300*/  IMAD.U32 R25, RZ, RZ, UR4 ;  /* 0x00000004ff197e24 */ /* 0x000fe4000f8e00ff */
[----:B-----5:R-:W-:Y:S02]  /*2e310*/  IMAD.U32 R26, RZ, RZ, UR5 ;  /* 0x00000005ff1a7e24 */ /* 0x020fe4000f8e00ff */
[----:B------:R-:W-:-:S07]  /*2e320*/  IMAD.U32 R27, RZ, RZ, UR6 ;  /* 0x00000006ff1b7e24 */ /* 0x000fce000f8e00ff */
.L_x_9454:
        /* <DEDUP_REMOVED lines=12> */
.L_x_9443:
[----:B------:R-:W-:Y:S02]  /*2e3f0*/  ULDC UR4, c[0x0][0xc3c] ;  /* 0x00030f0000047ab9 */ /* 0x000fe40000000800 */
[----:B--2---:R-:W-:-:S13]  /*2e400*/  ISETP.GE.AND P0, PT, R27, UR4, PT ;  /* 0x000000041b007c0c */ /* 0x004fda000bf06270 */
[----:B------:R-:W-:Y:S05]  /*2e410*/  @!P0 BRA `(.L_x_9455) ;  /* 0xffffff8000748947 */ /* 0x000fea000383ffff */
[----:B------:R-:W-:Y:S05]  /*2e420*/  BSYNC B7 ;  /* 0x0000000000077941 */ /* 0x000fea0003800000 */
.L_x_9327:
[----:B01----:R-:W2:Y:S01]  /*2e430*/  LDL.LU R0, [R1+0x48] ;  /* 0x0000480001007983 */ /* 0x003ea20000300800 */
        /* <DEDUP_REMOVED lines=11> */
.L_x_9792:
[----:B------:R-:W-:Y:S05]  /*2e4f0*/  BSYNC B0 ;  /* 0x0000000000007941 */ /* 0x000fea0003800000 */
.L_x_9456:
[----:B------:R-:W-:-:S03]  /*2e500*/  UMOV UR4, 0xffffffff ;  /* 0xffffffff00047882 */ /* 0x000fc60000000000 */
[----:B------:R-:W-:Y:S05]  /*2e510*/  BRA.DIV UR4, `(.L_x_9458) ;  /* 0x0000008a04f47947 */ /* 0x000fea000b800000 */
[----:B0-----:R-:W0:Y:S02]  /*2e520*/  S2R R0, SR_TID.X ;  /* 0x0000000000007919 */ /* 0x001e240000002100 */
[----:B0-----:R-:W-:-:S04]  /*2e530*/  SHF.R.U32.HI R0, RZ, 0x5, R0 ;  /* 0x00000005ff007819 */ /* 0x001fc80000011600 */
[----:B------:R-:W-:-:S05]  /*2e540*/  LOP3.LUT R0, R0, 0x3, RZ, 0xc0, !PT ;  /* 0x0000000300007812 */ /* 0x000fca00078ec0ff */
[----:B------:R0:W1:Y:S02]  /*2e550*/  SHFL.IDX PT, R14, R0, RZ, 0x1f ;  /* 0x00001fff000e7589 */ /* 0x00006400000e0000 */
.L_x_9795:
[----:B-1----:R-:W-:-:S13]  /*2e560*/  ISETP.NE.AND P0, PT, R14, RZ, PT ;  /* 0x000000ff0e00720c */ /* 0x002fda0003f05270 */
[----:B------:R-:W-:Y:S05]  /*2e570*/  @P0 BRA `(.L_x_9064) ;  /* 0x0000000000b00947 */ /* 0x000fea0003800000 */
[----:B------:R-:W-:-:S03]  /*2e580*/  UMOV UR4, 0xffffffff ;  /* 0xffffffff00047882 */ /* 0x000fc60000000000 */
[----:B------:R-:W-:Y:S05]  /*2e590*/  BRA.DIV UR4, `(.L_x_9459) ;  /* 0x0000008e04087947 */ /* 0x000fea000b800000 */
[----:B------:R-:W-:-:S13]  /*2e5a0*/  ELECT P6, URZ, PT ;  /* 0x00000000003f782f */ /* 0x000fda00038c0000 */
.L_x_9798:
[----:B------:R-:W-:Y:S05]  /*2e5b0*/  @!P6 BRA `(.L_x_9064) ;  /* 0x0000000000a0e947 */ /* 0x000fea0003800000 */
[----:B0-----:R-:W2:Y:S02]  /*2e5c0*/  LDL.LU R0, [R1+0x24] ;  /* 0x0000240001007983 */ /* 0x001ea40000300800 */
[----:B--2---:R-:W-:-:S04]  /*2e5d0*/  LOP3.LUT R0, R0, 0x2, RZ, 0xfc, !PT ;  /* 0x0000000200007812 */ /* 0x004fc800078efcff */
[----:B------:R-:W-:-:S13]  /*2e5e0*/  ISETP.NE.AND P0, PT, R0, 0x3, PT ;  /* 0x000000030000780c */ /* 0x000fda0003f05270 */
[----:B------:R-:W-:Y:S05]  /*2e5f0*/  @!P0 BRA `(.L_x_9460) ;  /* 0x0000000000048947 */ /* 0x000fea0003800000 */
[----:B------:R-:W-:Y:S01]  /*2e600*/  BPT.TRAP 0x1 ;  /* 0x000000040000795c */ /* 0x000fe20000300000 */
.L_x_9460:
        /* <DEDUP_REMOVED lines=8> */
.L_x_9799:
[----:B------:R-:W2:Y:S01]  /*2e690*/  LDL.LU R4, [R1+0x8] ;  /* 0x0000080001047983 */ /* 0x000ea20000300800 */
[----:B------:R-:W-:Y:S02]  /*2e6a0*/  SEL R35, R35, RZ, P2 ;  /* 0x000000ff23237207 */ /* 0x000fe40001000000 */
[----:B--2---:R-:W-:Y:S01]  /*2e6b0*/  LOP3.LUT R0, R4, R0, RZ, 0x3c, !PT ;  /* 0x0000000004007212 */ /* 0x004fe200078e3cff */
[----:B------:R-:W-:Y:S06]  /*2e6c0*/  @!P0 BRA `(.L_x_9462) ;  /* 0x0000000000048947 */ /* 0x000fec0003800000 */
[----:B------:R-:W-:Y:S01]  /*2e6d0*/  BPT.TRAP 0x1 ;  /* 0x000000040000795c */ /* 0x000fe20000300000 */
.L_x_9462:
[----:B------:R-:W-:Y:S01]  /*2e6e0*/  IMAD R35, R35, 0x8, R5 ;  /* 0x0000000823237824 */ /* 0x000fe200078e0205 */
[----:B------:R-:W-:-:S04]  /*2e6f0*/  SHF.L.U32 R0, R0, 0x1f, RZ ;  /* 0x0000001f00007819 */ /* 0x000fc800000006ff */
[----:B------:R-:W1:Y:S02]  /*2e700*/  SYNCS.PHASECHK.TRANS64.TRYWAIT P1, [R35+URZ+0x22840], R0 ;  /* 0x02284000230075a7 */ /* 0x000e64000802017f */
[----:B-1----:R-:W-:Y:S05]  /*2e710*/  @!P1 BRA `(.L_x_9463) ;  /* 0x0000008800dc9947 */ /* 0x002fea0003800000 */
.L_x_9800:
[----:B------:R-:W-:Y:S05]  /*2e720*/  @!P0 BRA `(.L_x_9464) ;  /* 0x0000000000048947 */ /* 0x000fea0003800000 */
[----:B------:R-:W-:Y:S01]  /*2e730*/  BPT.TRAP 0x1 ;  /* 0x000000040000795c */ /* 0x000fe20000300000 */
.L_x_9464:
[----:B------:R-:W2:Y:S02]  /*2e740*/  SYNCS.PHASECHK.TRANS64.TRYWAIT P1, [R3+URZ+0x22860], R2 ;  /* 0x02286002030075a7 */ /* 0x000ea4000802017f */
[----:B--2---:R-:W-:Y:S05]  /*2e750*/  @!P1 BRA `(.L_x_9465) ;  /* 0x0000008800e09947 */ /* 0x004fea0003800000 */
.L_x_9801:
[----:B------:R-:W-:Y:S05]  /*2e760*/  @!P0 BRA `(.L_x_9466) ;  /* 0x0000000000048947 */ /* 0x000fea0003800000 */
[----:B------:R-:W-:Y:S01]  /*2e770*/  BPT.TRAP 0x1 ;  /* 0x000000040000795c */ /* 0x000fe20000300000 */
.L_x_9466:
[----:B------:R-:W3:Y:S02]  /*2e780*/  SYNCS.PHASECHK.TRANS64.TRYWAIT P1, [R35+URZ+0x22860], R0 ;  /* 0x02286000230075a7 */ /* 0x000ee4000802017f */
[----:B---3--:R-:W-:Y:S05]  /*2e790*/  @!P1 BRA `(.L_x_9467) ;  /* 0x0000008800e49947 */ /* 0x008fea0003800000 */
.L_x_9802:
[----:B------:R-:W-:Y:S05]  /*2e7a0*/  @!P0 BRA `(.L_x_9468) ;  /* 0x0000000000048947 */ /* 0x000fea0003800000 */
[----:B------:R-:W-:Y:S01]  /*2e7b0*/  BPT.TRAP 0x1 ;  /* 0x000000040000795c */ /* 0x000fe20000300000 */
.L_x_9468:
[----:B------:R-:W4:Y:S02]  /*2e7c0*/  SYNCS.PHASECHK.TRANS64.TRYWAIT P1, [R3+URZ+0x22880], R2 ;  /* 0x02288002030075a7 */ /* 0x000f24000802017f */
[----:B----4-:R-:W-:Y:S05]  /*2e7d0*/  @!P1 BRA `(.L_x_9469) ;  /* 0x0000008800e89947 */ /* 0x010fea0003800000 */
.L_x_9803:
[----:B------:R-:W-:Y:S05]  /*2e7e0*/  @!P0 BRA `(.L_x_9470) ;  /* 0x0000000000048947 */ /* 0x000fea0003800000 */
[----:B------:R-:W-:Y:S01]  /*2e7f0*/  BPT.TRAP 0x1 ;  /* 0x000000040000795c */ /* 0x000fe20000300000 */
.L_x_9470:
[----:B------:R0:W0:Y:S02]  /*2e800*/  SYNCS.PHASECHK.TRANS64.TRYWAIT P0, [R35+URZ+0x22880], R0 ;  /* 0x02288000230075a7 */ /* 0x000024000800017f */
[----:B0-----:R-:W-:Y:S05]  /*2e810*/  @!P0 NANOSLEEP.SYNCS 0x989680 ;  /* 0x009896800000895d */ /* 0x001fea0003900000 */
[----:B------:R-:W0:Y:S02]  /*2e820*/  @!P0 SYNCS.PHASECHK.TRANS64 P0, [R35+URZ+0x22880], R0 ;  /* 0x02288000230085a7 */ /* 0x000e24000800007f */
[----:B0-----:R-:W-:Y:S05]  /*2e830*/  @!P0 BRA `(.L_x_9470) ;  /* 0xfffffffc00f08947 */ /* 0x001fea000383ffff */
.L_x_9064:
[----:B------:R-:W-:Y:S05]  /*2e840*/  BSYNC B8 ;  /* 0x0000000000087941 */ /* 0x000fea0003800000 */
.L_x_9061:
[----:B------:R-:W-:Y:S05]  /*2e850*/  EXIT ;  /* 0x000000000000794d */ /* 0x000fea0003800000 */
.L_x_9094:
[----:B-1----:R1:W2:Y:S02]  /*2e860*/  SYNCS.PHASECHK.TRANS64.TRYWAIT P6, [R86+URZ+0x22890], R98 ;  /* 0x02289062560075a7 */ /* 0x0022a400080c017f */
[----:B--2---:R-:W-:Y:S05]  /*2e870*/  @!P6 NANOSLEEP.SYNCS 0x989680 ;  /* 0x009896800000e95d */ /* 0x004fea0003900000 */
[----:B------:R-:W2:Y:S02]  /*2e880*/  @!P6 SYNCS.PHASECHK.TRANS64 P6, [R86+URZ+0x22890], R98 ;  /* 0x022890625600e5a7 */ /* 0x000ea400080c007f */
[----:B--2---:R-:W-:Y:S05]  /*2e890*/  @!P6 BRA `(.L_x_9094) ;  /* 0xfffffffc00f0e947 */ /* 0x004fea000383ffff */
[----:B------:R-:W-:Y:S05]  /*2e8a0*/  BRA `(.L_x_9471) ;  /* 0xfffffd4400fc7947 */ /* 0x000fea000383ffff */
.L_x_9095:
        /* <DEDUP_REMOVED lines=8> */
.L_x_9473:
[----:B------:R-:W-:Y:S05]  /*2e930*/  BSYNC B1 ;  /* 0x0000000000017941 */ /* 0x000fea0003800000 */
.L_x_9472:
        /* <DEDUP_REMOVED lines=8> */
.L_x_9474:
[----:B------:R-:W-:Y:S05]  /*2e9c0*/  BRA `(.L_x_9475) ;  /* 0xfffffd4400c87947 */ /* 0x000fea000383ffff */
.L_x_9104:
        /* <DEDUP_REMOVED lines=8> */
.L_x_9477:
[----:B------:R-:W-:Y:S05]  /*2ea50*/  BSYNC B1 ;  /* 0x0000000000017941 */ /* 0x000fea0003800000 */
.L_x_9476:
        /* <DEDUP_REMOVED lines=8> */
.L_x_9478:
[----:B------:R-:W-:Y:S05]  /*2eae0*/  BRA `(.L_x_9479) ;  /* 0xfffffd5400447947 */ /* 0x000fea000383ffff */
.L_x_9113:
[----:B------:R-:W-:Y:S01]  /*2eaf0*/  BSSY B1, `(.L_x_9480) ;  /* 0x0000008000017945 */ /* 0x000fe20003800000 */
[----:B------:R-:W-:Y:S02]  /*2eb00*/  IMAD.MOV.U32 R13, RZ, RZ, R100 ;  /* 0x000000ffff0d7224 */ /* 0x000fe400078e0064 */
[----:B------:R-:W-:Y:S02]  /*2eb10*/  IMAD.MOV.U32 R12, RZ, RZ, 0x2 ;  /* 0x00000002ff0c7424 */ /* 0x000fe400078e00ff */
[----:B0-----:R-:W-:Y:S02]  /*2eb20*/  IMAD.MOV.U32 R11, RZ, RZ, 0x1c1f ;  /* 0x00001c1fff0b7424 */ /* 0x001fe400078e00ff */
[----:B------:R-:W-:-:S07]  /*2eb30*/  IMAD.MOV.U32 R15, RZ, RZ, -0x1 ;  /* 0xffffffffff0f7424 */ /* 0x000fce00078e00ff */
[----:B-1234-:R-:W-:Y:S05]  /*2eb40*/  WARPSYNC.COLLECTIVE R15, `(.L_x_9481) ;  /* 0x000000000f087348 */ /* 0x01efea0003c00000 */
[----:B------:R0:W0:Y:S02]  /*2eb50*/  SHFL.IDX P6, R14, R13, R12, R11 ;  /* 0x0000000c0d0e7389 */ /* 0x00002400000c000b */
[----:B01234-:R-:W-:Y:S01]  /*2eb60*/  ENDCOLLECTIVE ;  /* 0x000000000000791b */ /* 0x01ffe20003800000 */
.L_x_9481:
[----:B------:R-:W-:Y:S05]  /*2eb70*/  BSYNC B1 ;  /* 0x0000000000017941 */ /* 0x000fea0003800000 */
.L_x_9480:
        /* <DEDUP_REMOVED lines=8> */
.L_x_9482:
[----:B------:R-:W-:Y:S05]  /*2ec00*/  BRA `(.L_x_9483) ;  /* 0xfffffd6000d07947 */ /* 0x000fea000383ffff */
.L_x_9123:
[----:B-1----:R1:W2:Y:S02]  /*2ec10*/  SYNCS.PHASECHK.TRANS64.TRYWAIT P3, [R86+URZ+0x22890], R98 ;  /* 0x02289062560075a7 */ /* 0x0022a4000806017f */
[----:B--2---:R-:W-:Y:S05]  /*2ec20*/  @!P3 NANOSLEEP.SYNCS 0x989680 ;  /* 0x009896800000b95d */ /* 0x004fea0003900000 */
[----:B------:R-:W2:Y:S02]  /*2ec30*/  @!P3 SYNCS.PHASECHK.TRANS64 P3, [R86+URZ+0x22890], R98 ;  /* 0x022890625600b5a7 */ /* 0x000ea4000806007f */
[----:B--2---:R-:W-:Y:S05]  /*2ec40*/  @!P3 BRA `(.L_x_9123) ;  /* 0xfffffffc00f0b947 */ /* 0x004fea000383ffff */
[----:B------:R-:W-:Y:S05]  /*2ec50*/  BRA `(.L_x_9484) ;  /* 0xfffffd74009c7947 */ /* 0x000fea000383ffff */
.L_x_9124:
        /* <DEDUP_REMOVED lines=8> */
.L_x_9486:
[----:B------:R-:W-:Y:S05]  /*2ece0*/  BSYNC B1 ;  /* 0x0000000000017941 */ /* 0x000fea0003800000 */
.L_x_9485:
        /* <DEDUP_REMOVED lines=8> */
.L_x_9487:
[----:B------:R-:W-:Y:S01]  /*2ed70*/  IMAD.MOV.U32 R101, RZ, RZ, R14 ;  /* 0x000000ffff657224 */ /* 0x000fe200078e000e */
[----:B------:R-:W-:Y:S06]  /*2ed80*/  BRA `(.L_x_9488) ;  /* 0xfffffd7400687947 */ /* 0x000fec000383ffff */
.L_x_9129:
        /* <DEDUP_REMOVED lines=8> */
.L_x_9490:
[----:B------:R-:W-:Y:S05]  /*2ee10*/  BSYNC B1 ;  /* 0x0000000000017941 */ /* 0x000fea0003800000 */
.L_x_9489:
        /* <DEDUP_REMOVED lines=8> */
.L_x_9491:
[----:B------:R-:W-:Y:S05]  /*2eea0*/  BRA `(.L_x_9492) ;  /* 0xfffffd8000f87947 */ /* 0x000fea000383ffff */
.L_x_9134:
        /* <DEDUP_REMOVED lines=8> */
.L_x_9494:
[----:B------:R-:W-:Y:S05]  /*2ef30*/  BSYNC B1 ;  /* 0x0000000000017941 */ /* 0x000fea0003800000 */
.L_x_9493:
        /* <DEDUP_REMOVED lines=8> */
.L_x_9495:
[----:B------:R-:W-:Y:S05]  /*2efc0*/  BRA `(.L_x_9496) ;  /* 0xfffffd9000a87947 */ /* 0x000fea000383ffff */
.L_x_9139:
[----:B0-----:R0:W1:Y:S02]  /*2efd0*/  SYNCS.PHASECHK.TRANS64.TRYWAIT P2, [R86+URZ+0x22890], R98 ;  /* 0x02289062560075a7 */ /* 0x001064000804017f */
[----:B-1----:R-:W-:Y:S05]  /*2efe0*/  @!P2 NANOSLEEP.SYNCS 0x989680 ;  /* 0x009896800000a95d */ /* 0x002fea0003900000 */
[----:B------:R-:W1:Y:S02]  /*2eff0*/  @!P2 SYNCS.PHASECHK.TRANS64 P2, [R86+URZ+0x22890], R98 ;  /* 0x022890625600a5a7 */ /* 0x000e64000804007f */
[----:B-1----:R-:W-:Y:S05]  /*2f000*/  @!P2 BRA `(.L_x_9139) ;  /* 0xfffffffc00f0a947 */ /* 0x002fea000383ffff */
[----:B------:R-:W-:Y:S05]  /*2f010*/  BRA `(.L_x_9497) ;  /* 0xfffffda000947947 */ /* 0x000fea000383ffff */
.L_x_9140:
        /* <DEDUP_REMOVED lines=8> */
.L_x_9499:
[----:B------:R-:W-:Y:S05]  /*2f0a0*/  BSYNC B1 ;  /* 0x0000000000017941 */ /* 0x000fea0003800000 */
.L_x_9498:
        /* <DEDUP_REMOVED lines=8> */
.L_x_9500:
[----:B------:R-:W-:Y:S05]  /*2f130*/  BRA `(.L_x_9501) ;  /* 0xfffffda000b47947 */ /* 0x000fea000383ffff */
.L_x_9143:
        /* <DEDUP_REMOVED lines=8> */
.L_x_9503:
[----:B------:R-:W-:Y:S05]  /*2f1c0*/  BSYNC B1 ;  /* 0x0000000000017941 */ /* 0x000fea0003800000 */
.L_x_9502:
        /* <DEDUP_REMOVED lines=8> */
.L_x_9504:
[----:B------:R-:W-:Y:S05]  /*2f250*/  BRA `(.L_x_9505) ;  /* 0xfffffda000b47947 */ /* 0x000fea000383ffff */
.L_x_9146:
[----:B------:R-:W-:Y:S01]  /*2f260*/  BSSY B1, `(.L_x_9506) ;  /* 0x0000008000017945 */ /* 0x000fe20003800000 */
[----:B------:R-:W-:Y:S02]  /*2f270*/  IMAD.MOV.U32 R13, RZ, RZ, R9 ;  /* 0x000000ffff0d7224 */ /* 0x000fe400078e0009 */
[----:B------:R-:W-:Y:S02]  /*2f280*/  IMAD.MOV.U32 R12, RZ, RZ, 0x2 ;  /* 0x00000002ff0c7424 */ /* 0x000fe400078e00ff */
[----:B------:R-:W-:Y:S02]  /*2f290*/  IMAD.MOV.U32 R11, RZ, RZ, 0x1c1f ;  /* 0x00001c1fff0b7424 */ /* 0x000fe400078e00ff */
[----:B---3--:R-:W-:-:S07]  /*2f2a0*/  IMAD.MOV.U32 R15, RZ, RZ, -0x1 ;  /* 0xffffffffff0f7424 */ /* 0x008fce00078e00ff */
[----:B012-4-:R-:W-:Y:S05]  /*2f2b0*/  WARPSYNC.COLLECTIVE R15, `(.L_x_9507) ;  /* 0x000000000f087348 */ /* 0x017fea0003c00000 */
[----:B------:R3:W0:Y:S02]  /*2f2c0*/  SHFL.IDX P6, R14, R13, R12, R11 ;  /* 0x0000000c0d0e7389 */ /* 0x00062400000c000b */
[----:B01234-:R-:W-:Y:S01]  /*2f2d0*/  ENDCOLLECTIVE ;  /* 0x000000000000791b */ /* 0x01ffe20003800000 */
.L_x_9507:
[----:B------:R-:W-:Y:S05]  /*2f2e0*/  BSYNC B1 ;  /* 0x0000000000017941 */ /* 0x000fea0003800000 */
.L_x_9506:
        /* <DEDUP_REMOVED lines=8> */
.L_x_9508:
[----:B------:R-:W-:Y:S05]  /*2f370*/  BRA `(.L_x_9509) ;  /* 0xfffffda000b87947 */ /* 0x000fea000383ffff */
.L_x_9150:
[----:B------:R0:W0:Y:S02]  /*2f380*/  SYNCS.PHASECHK.TRANS64.TRYWAIT P3, [R86+URZ+0x228b0], R98 ;  /* 0x0228b062560075a7 */ /* 0x000024000806017f */
[----:B0-----:R-:W-:Y:S05]  /*2f390*/  @!P3 NANOSLEEP.SYNCS 0x989680 ;  /* 0x009896800000b95d */ /* 0x001fea0003900000 */
[----:B------:R-:W0:Y:S02]  /*2f3a0*/  @!P3 SYNCS.PHASECHK.TRANS64 P3, [R86+URZ+0x228b0], R98 ;  /* 0x0228b0625600b5a7 */ /* 0x000e24000806007f */
[----:B0-----:R-:W-:Y:S05]  /*2f3b0*/  @!P3 BRA `(.L_x_9150) ;  /* 0xfffffffc00f0b947 */ /* 0x001fea000383ffff */
[----:B------:R-:W-:Y:S05]  /*2f3c0*/  BRA `(.L_x_9510) ;  /* 0xfffffda4002c7947 */ /* 0x000fea000383ffff */
.L_x_9170:
[----:B------:R-:W0:Y:S01]  /*2f3d0*/  S2R R4, SR_TID.X ;  /* 0x0000000000047919 */ /* 0x000e220000002100 */
[----:B------:R-:W-:Y:S01]  /*2f3e0*/  BSSY B0, `(.L_x_9511) ;  /* 0x000000c000007945 */ /* 0x000fe20003800000 */
[----:B------:R-:W-:Y:S02]  /*2f3f0*/  IMAD.MOV.U32 R12, RZ, RZ, RZ ;  /* 0x000000ffff0c7224 */ /* 0x000fe400078e00ff */
[----:B------:R-:W-:Y:S02]  /*2f400*/  IMAD.MOV.U32 R11, RZ, RZ, 0x1f ;  /* 0x0000001fff0b7424 */ /* 0x000fe400078e00ff */
[----:B------:R-:W-:Y:S02]  /*2f410*/  IMAD.MOV.U32 R15, RZ, RZ, -0x1 ;  /* 0xffffffffff0f7424 */ /* 0x000fe400078e00ff */
[----:B0-----:R-:W-:-:S05]  /*2f420*/  VIADD R5, R4, 0xffffff80 ;  /* 0xffffff8004057836 */ /* 0x001fca0000000000 */
[----:B------:R-:W-:-:S04]  /*2f430*/  SHF.R.S32.HI R4, RZ, 0x1f, R5 ;  /* 0x0000001fff047819 */ /* 0x000fc80000011405 */
[----:B------:R-:W-:-:S04]  /*2f440*/  LEA.HI R4, R4, R5, RZ, 0x7 ;  /* 0x0000000504047211 */ /* 0x000fc800078f38ff */
[----:B------:R-:W-:-:S05]  /*2f450*/  SHF.R.S32.HI R4, RZ, 0x7, R4 ;  /* 0x00000007ff047819 */ /* 0x000fca0000011404 */
[----:B------:R-:W-:-:S07]  /*2f460*/  IMAD.MOV.U32 R13, RZ, RZ, R4 ;  /* 0x000000ffff0d7224 */ /* 0x000fce00078e0004 */
[----:B-----5:R-:W-:Y:S05]  /*2f470*/  WARPSYNC.COLLECTIVE R15, `(.L_x_9512) ;  /* 0x000000000f087348 */ /* 0x020fea0003c00000 */
[----:B------:R0:W1:Y:S02]  /*2f480*/  SHFL.IDX P6, R14, R13, R12, R11 ;  /* 0x0000000c0d0e7389 */ /* 0x00006400000c000b */
[----:B01---5:R-:W-:Y:S01]  /*2f490*/  ENDCOLLECTIVE ;  /* 0x000000000000791b */ /* 0x023fe20003800000 */
.L_x_9512:
[----:B------:R-:W-:Y:S05]  /*2f4a0*/  BSYNC B0 ;  /* 0x0000000000007941 */ /* 0x000fea0003800000 */
.L_x_9511:
[----:B------:R-:W-:Y:S01]  /*2f4b0*/  IMAD.MOV.U32 R203, RZ, RZ, R14 ;  /* 0x000000ffffcb7224 */ /* 0x000fe200078e000e */
[----:B------:R-:W-:Y:S06]  /*2f4c0*/  BRA `(.L_x_9513) ;  /* 0xfffffdb400707947 */ /* 0x000fec000383ffff */
.L_x_9182:
        /* <DEDUP_REMOVED lines=8> */
.L_x_9515:
[----:B------:R-:W-:Y:S05]  /*2f550*/  BSYNC B1 ;  /* 0x0000000000017941 */ /* 0x000fea0003800000 */
.L_x_9514:
        /* <DEDUP_REMOVED lines=8> */
.L_x_9516:
[----:B------:R-:W-:Y:S02]  /*2f5e0*/  IMAD.MOV.U32 R13, RZ, RZ, R8 ;  /* 0x000000ffff0d7224 */ /* 0x000fe400078e0008 */
[----:B------:R-:W-:-:S07]  /*2f5f0*/  IMAD.MOV.U32 R3, RZ, RZ, R14 ;  /* 0x000000ffff037224 */ /* 0x000fce00078e000e */
[----:B------:R-:W-:Y:S05]  /*2f600*/  WARPSYNC.COLLECTIVE R15, `(.L_x_9517) ;  /* 0x000000000f087348 */ /* 0x000fea0003c00000 */
[----:B------:R0:W1:Y:S02]  /*2f610*/  SHFL.IDX P6, R14, R13, R12, R11 ;  /* 0x0000000c0d0e7389 */ /* 0x00006400000c000b */
[----:B01----:R-:W-:Y:S01]  /*2f620*/  ENDCOLLECTIVE ;  /* 0x000000000000791b */ /* 0x003fe20003800000 */
.L_x_9517:
[----:B------:R-:W-:Y:S02]  /*2f630*/  IMAD.MOV.U32 R13, RZ, RZ, R7 ;  /* 0x000000ffff0d7224 */ /* 0x000fe400078e0007 */
[----:B------:R-:W-:-:S07]  /*2f640*/  IMAD.MOV.U32 R4, RZ, RZ, R14 ;  /* 0x000000ffff047224 */ /* 0x000fce00078e000e */
[----:B------:R-:W-:Y:S05]  /*2f650*/  WARPSYNC.COLLECTIVE R15, `(.L_x_9518) ;  /* 0x000000000f087348 */ /* 0x000fea0003c00000 */
[----:B------:R0:W1:Y:S02]  /*2f660*/  SHFL.IDX P6, R14, R13, R12, R11 ;  /* 0x0000000c0d0e7389 */ /* 0x00006400000c000b */
[----:B01----:R-:W-:Y:S01]  /*2f670*/  ENDCOLLECTIVE ;  /* 0x000000000000791b */ /* 0x003fe20003800000 */
.L_x_9518:
[----:B------:R-:W-:Y:S05]  /*2f680*/  BRA `(.L_x_9519) ;  /* 0xfffffdb800e07947 */ /* 0x000fea000383ffff */
.L_x_9185:
[----:B------:R-:W-:Y:S01]  /*2f690*/  BSSY B1, `(.L_x_9520) ;  /* 0x0000008000017945 */ /* 0x000fe20003800000 */
[----:B------:R-:W-:Y:S02]  /*2f6a0*/  IMAD.MOV.U32 R13, RZ, RZ, R6 ;  /* 0x000000ffff0d7224 */ /* 0x000fe400078e0006 */
[----:B------:R-:W-:Y:S02]  /*2f6b0*/  IMAD.MOV.U32 R12, RZ, RZ, 0x1 ;  /* 0x00000001ff0c7424 */ /* 0x000fe400078e00ff */
[----:B------:R-:W-:Y:S02]  /*2f6c0*/  IMAD.MOV.U32 R11, RZ, RZ, 0x1c1f ;  /* 0x00001c1fff0b7424 */ /* 0x000fe400078e00ff */
[----:B------:R-:W-:-:S07]  /*2f6d0*/  IMAD.MOV.U32 R15, RZ, RZ, -0x1 ;  /* 0xffffffffff0f7424 */ /* 0x000fce00078e00ff */
[----:B0-2345:R-:W-:Y:S05]  /*2f6e0*/  WARPSYNC.COLLECTIVE R15, `(.L_x_9521) ;  /* 0x000000000f087348 */ /* 0x03dfea0003c00000 */
[----:B----4-:R1:W4:Y:S02]  /*2f6f0*/  SHFL.IDX P6, R14, R13, R12, R11 ;  /* 0x0000000c0d0e7389 */ /* 0x01032400000c000b */
[----:B012345:R-:W-:Y:S01]  /*2f700*/  ENDCOLLECTIVE ;  /* 0x000000000000791b */ /* 0x03ffe20003800000 */
.L_x_9521:
[----:B------:R-:W-:Y:S05]  /*2f710*/  BSYNC B1 ;  /* 0x0000000000017941 */ /* 0x000fea0003800000 */
.L_x_9520:
        /* <DEDUP_REMOVED lines=8> */
.L_x_9522:
[----:B------:R-:W-:Y:S02]  /*2f7a0*/  IMAD.MOV.U32 R13, RZ, RZ, R8 ;  /* 0x000000ffff0d7224 */ /* 0x000fe400078e0008 */
[----:B------:R-:W-:-:S07]  /*2f7b0*/  IMAD.MOV.U32 R3, RZ, RZ, R14 ;  /* 0x000000ffff037224 */ /* 0x000fce00078e000e */
[----:B------:R-:W-:Y:S05]  /*2f7c0*/  WARPSYNC.COLLECTIVE R15, `(.L_x_9523) ;  /* 0x000000000f087348 */ /* 0x000fea0003c00000 */
[----:B------:R0:W1:Y:S02]  /*2f7d0*/  SHFL.IDX P6, R14, R13, R12, R11 ;  /* 0x0000000c0d0e7389 */ /* 0x00006400000c000b */
[----:B01----:R-:W-:Y:S01]  /*2f7e0*/  ENDCOLLECTIVE ;  /* 0x000000000000791b */ /* 0x003fe20003800000 */
.L_x_9523:
[----:B------:R-:W-:Y:S02]  /*2f7f0*/  IMAD.MOV.U32 R13, RZ, RZ, R7 ;  /* 0x000000ffff0d7224 */ /* 0x000fe400078e0007 */
[----:B------:R-:W-:-:S07]  /*2f800*/  IMAD.MOV.U32 R4, RZ, RZ, R14 ;  /* 0x000000ffff047224 */ /* 0x000fce00078e000e */
[----:B------:R-:W-:Y:S05]  /*2f810*/  WARPSYNC.COLLECTIVE R15, `(.L_x_9524) ;  /* 0x000000000f087348 */ /* 0x000fea0003c00000 */
[----:B------:R0:W1:Y:S02]  /*2f820*/  SHFL.IDX P6, R14, R13, R12, R11 ;  /* 0x0000000c0d0e7389 */ /* 0x00006400000c000b */
[----:B01----:R-:W-:Y:S01]  /*2f830*/  ENDCOLLECTIVE ;  /* 0x000000000000791b */ /* 0x003fe20003800000 */
.L_x_9524:
[----:B------:R-:W-:Y:S05]  /*2f840*/  BRA `(.L_x_9525) ;  /* 0xfffffdbc00007947 */ /* 0x000fea000383ffff */
.L_x_9189:
[----:B0-----:R0:W1:Y:S02]  /*2f850*/  SYNCS.PHASECHK.TRANS64.TRYWAIT P0, [R17+URZ+0x22800], R38 ;  /* 0x02280026110075a7 */ /* 0x001064000800017f */
[----:B-1----:R-:W-:Y:S05]  /*2f860*/  @!P0 NANOSLEEP.SYNCS 0x989680 ;  /* 0x009896800000895d */ /* 0x002fea0003900000 */
[----:B------:R-:W1:Y:S02]  /*2f870*/  @!P0 SYNCS.PHASECHK.TRANS64 P0, [R17+URZ+0x22800], R38 ;  /* 0x02280026110085a7 */ /* 0x000e64000800007f */
[----:B-1----:R-:W-:Y:S05]  /*2f880*/  @!P0 BRA `(.L_x_9189) ;  /* 0xfffffffc00f08947 */ /* 0x002fea000383ffff */
[----:B------:R-:W-:Y:S05]  /*2f890*/  BRA `(.L_x_9526) ;  /* 0xfffffdbc00a47947 */ /* 0x000fea000383ffff */
.L_x_9197:
[----:B------:R-:W0:Y:S01]  /*2f8a0*/  LDC R41, c[0x0][0x3f4] ;  /* 0x0000fd00ff297b82 */ /* 0x000e220000000800 */
        /* <DEDUP_REMOVED lines=8> */
.L_x_9528:
[----:B------:R-:W-:Y:S05]  /*2f930*/  BSYNC B1 ;  /* 0x0000000000017941 */ /* 0x000fea0003800000 */
.L_x_9527:
[----:B------:R-:W-:Y:S01]  /*2f940*/  IMAD.MOV.U32 R13, RZ, RZ, R35 ;  /* 0x000000ffff0d7224 */ /* 0x000fe200078e0023 */
[----:B------:R-:W-:Y:S01]  /*2f950*/  ISETP.GE.AND P0, PT, R18, R41, PT ;  /* 0x000000291200720c */ /* 0x000fe20003f06270 */
[----:B------:R-:W-:Y:S02]  /*2f960*/  IMAD.MOV.U32 R12, RZ, RZ, RZ ;  /* 0x000000ffff0c7224 */ /* 0x000fe400078e00ff */
[----:B------:R-:W-:Y:S02]  /*2f970*/  IMAD.MOV.U32 R11, RZ, RZ, 0x1c1f ;  /* 0x00001c1fff0b7424 */ /* 0x000fe400078e00ff */
[----:B------:R-:W-:Y:S02]  /*2f980*/  IMAD.MOV.U32 R15, RZ, RZ, -0x1 ;  /* 0xffffffffff0f7424 */ /* 0x000fe400078e00ff */
[----:B------:R-:W-:Y:S02]  /*2f990*/  IMAD.MOV.U32 R3, RZ, RZ, R14 ;  /* 0x000000ffff037224 */ /* 0x000fe400078e000e */
[----:B------:R-:W-:-:S07]  /*2f9a0*/  IMAD R39, R197, R10, RZ ;  /* 0x0000000ac5277224 */ /* 0x000fce00078e02ff */
[----:B------:R-:W-:Y:S05]  /*2f9b0*/  WARPSYNC.COLLECTIVE R15, `(.L_x_9529) ;  /* 0x000000000f087348 */ /* 0x000fea0003c00000 */
[----:B------:R0:W1:Y:S02]  /*2f9c0*/  SHFL.IDX P6, R14, R13, R12, R11 ;  /* 0x0000000c0d0e7389 */ /* 0x00006400000c000b */
[----:B01----:R-:W-:Y:S01]  /*2f9d0*/  ENDCOLLECTIVE ;  /* 0x000000000000791b */ /* 0x003fe20003800000 */
.L_x_9529:
[----:B------:R-:W-:Y:S01]  /*2f9e0*/  ISETP.GE.OR P1, PT, R36, R39, P0 ;  /* 0x000000272400720c */ /* 0x000fe20000726670 */
[----:B------:R-:W-:Y:S02]  /*2f9f0*/  IMAD.MOV.U32 R13, RZ, RZ, R37 ;  /* 0x000000ffff0d7224 */ /* 0x000fe400078e0025 */
[----:B------:R-:W-:-:S10]  /*2fa00*/  IMAD.MOV.U32 R5, RZ, RZ, R14 ;  /* 0x000000ffff057224 */ /* 0x000fd400078e000e */
[----:B------:R-:W-:Y:S05]  /*2fa10*/  WARPSYNC.COLLECTIVE R15, `(.L_x_9530) ;  /* 0x000000000f087348 */ /* 0x000fea0003c00000 */
[----:B------:R0:W1:Y:S02]  /*2fa20*/  SHFL.IDX P6, R14, R13, R12, R11 ;  /* 0x0000000c0d0e7389 */ /* 0x00006400000c000b */
[----:B01----:R-:W-:Y:S01]  /*2fa30*/  ENDCOLLECTIVE ;  /* 0x000000000000791b */ /* 0x003fe20003800000 */
.L_x_9530:
[----:B------:R-:W-:-:S05]  /*2fa40*/  @!P1 IADD3 R0, P2, R18, R5, RZ ;  /* 0x0000000512009210 */ /* 0x000fca0007f5e0ff */
[----:B------:R-:W-:Y:S02]  /*2fa50*/  @!P1 IMAD.X R5, R3, 0x1, R19, P2 ;  /* 0x0000000103059824 */ /* 0x000fe400010e0613 */
[----:B------:R-:W-:Y:S02]  /*2fa60*/  @!P1 IMAD.MOV.U32 R4, RZ, RZ, R0 ;  /* 0x000000ffff049224 */ /* 0x000fe400078e0000 */
[----:B------:R-:W-:Y:S02]  /*2fa70*/  IMAD.MOV.U32 R13, RZ, RZ, R9 ;  /* 0x000000ffff0d7224 */ /* 0x000fe400078e0009 */
[----:B------:R-:W-:-:S07]  /*2fa80*/  IMAD.MOV.U32 R7, RZ, RZ, R14 ;  /* 0x000000ffff077224 */ /* 0x000fce00078e000e */
[----:B------:R-:W-:Y:S05]  /*2fa90*/  WARPSYNC.COLLECTIVE R15, `(.L_x_9531) ;  /* 0x000000000f087348 */ /* 0x000fea0003c00000 */
[----:B------:R0:W1:Y:S02]  /*2faa0*/  SHFL.IDX P6, R14, R13, R12, R11 ;  /* 0x0000000c0d0e7389 */ /* 0x00006400000c000b */
[----:B01----:R-:W-:Y:S01]  /*2fab0*/  ENDCOLLECTIVE ;  /* 0x000000000000791b */ /* 0x003fe20003800000 */
.L_x_9531:
[----:B------:R-:W-:-:S05]  /*2fac0*/  @!P1 IADD3 R14, P3, R18, R14, RZ ;  /* 0x0000000e120e9210 */ /* 0x000fca0007f7e0ff */
[----:B------:R-:W-:Y:S02]  /*2fad0*/  @!P1 IMAD.X R3, R7, 0x1, R19, P3 ;  /* 0x0000000107039824 */ /* 0x000fe400018e0613 */
[----:B------:R-:W-:Y:S01]  /*2fae0*/  @!P1 IMAD.MOV.U32 R24, RZ, RZ, R14 ;  /* 0x000000ffff189224 */ /* 0x000fe200078e000e */
[----:B------:R-:W5:Y:S01]  /*2faf0*/  @!P1 LD.E.128 R4, desc[UR60][R4.64] ;  /* 0x0000003c04049980 */ /* 0x000f62000c101d00 */
[----:B------:R-:W-:-:S06]  /*2fb00*/  @!P1 IMAD.MOV.U32 R25, RZ, RZ, R3 ;  /* 0x000000ffff199224 */ /* 0x000fcc00078e0003 */
[----:B------:R-:W5:Y:S01]  /*2fb10*/  @!P1 LD.E.128 R24, desc[UR60][R24.64] ;  /* 0x0000003c18189980 */ /* 0x000f62000c101d00 */
[----:B------:R-:W-:Y:S01]  /*2fb20*/  IMAD.MOV.U32 R13, RZ, RZ, R8 ;  /* 0x000000ffff0d7224 */ /* 0x000fe200078e0008 */
[----:B------:R-:W-:Y:S01]  /*2fb30*/  CS2R R32, SRZ ;  /* 0x0000000000207805 */ /* 0x000fe2000001ff00 */
[----:B------:R-:W-:Y:S01]  /*2fb40*/  IMAD.MOV.U32 R12, RZ, RZ, 0x1 ;  /* 0x00000001ff0c7424 */ /* 0x000fe200078e00ff */
[----:B------:R-:W-:Y:S02]  /*2fb50*/  CS2R R30, SRZ ;  /* 0x00000000001e7805 */ /* 0x000fe4000001ff00 */
[----:B------:R-:W-:Y:S02]  /*2fb60*/  CS2R R28, SRZ ;  /* 0x00000000001c7805 */ /* 0x000fe4000001ff00 */
[----:B------:R-:W-:-:S07]  /*2fb70*/  CS2R R20, SRZ ;  /* 0x0000000000147805 */ /* 0x000fce000001ff00 */
[----:B-----5:R-:W-:Y:S05]  /*2fb80*/  WARPSYNC.COLLECTIVE R15, `(.L_x_9532) ;  /* 0x000000000f087348 */ /* 0x020fea0003c00000 */
[----:B------:R0:W1:Y:S02]  /*2fb90*/  SHFL.IDX P6, R14, R13, R12, R11 ;  /* 0x0000000c0d0e7389 */ /* 0x00006400000c000b */
[----:B01---5:R-:W-:Y:S01]  /*2fba0*/  ENDCOLLECTIVE ;  /* 0x000000000000791b */ /* 0x023fe20003800000 */
.L_x_9532:
[----:B------:R-:W-:Y:S02]  /*2fbb0*/  IMAD.MOV.U32 R13, RZ, RZ, R35 ;  /* 0x000000ffff0d7224 */ /* 0x000fe400078e0023 */
[----:B------:R-:W-:-:S07]  /*2fbc0*/  IMAD.MOV.U32 R3, RZ, RZ, R14 ;  /* 0x000000ffff037224 */ /* 0x000fce00078e000e */
[----:B------:R-:W-:Y:S05]  /*2fbd0*/  WARPSYNC.COLLECTIVE R15, `(.L_x_9533) ;  /* 0x000000000f087348 */ /* 0x000fea0003c00000 */
[----:B------:R0:W1:Y:S02]  /*2fbe0*/  SHFL.IDX P6, R14, R13, R12, R11 ;  /* 0x0000000c0d0e7389 */ /* 0x00006400000c000b */
[----:B01----:R-:W-:Y:S01]  /*2fbf0*/  ENDCOLLECTIVE ;  /* 0x000000000000791b */ /* 0x003fe20003800000 */
.L_x_9533:
[----:B------:R-:W-:Y:S02]  /*2fc00*/  IMAD.MOV.U32 R13, RZ, RZ, R37 ;  /* 0x000000ffff0d7224 */ /* 0x000fe400078e0025 */
[----:B------:R-:W-:-:S07]  /*2fc10*/  IMAD.MOV.U32 R35, RZ, RZ, R14 ;  /* 0x000000ffff237224 */ /* 0x000fce00078e000e */
[----:B------:R-:W-:Y:S05]  /*2fc20*/  WARPSYNC.COLLECTIVE R15, `(.L_x_9534) ;  /* 0x000000000f087348 */ /* 0x000fea0003c00000 */
[----:B------:R0:W1:Y:S02]  /*2fc30*/  SHFL.IDX P6, R14, R13, R12, R11 ;  /* 0x0000000c0d0e7389 */ /* 0x00006400000c000b */
[----:B01----:R-:W-:Y:S01]  /*2fc40*/  ENDCOLLECTIVE ;  /* 0x000000000000791b */ /* 0x003fe20003800000 */
.L_x_9534:
[----:B------:R-:W-:Y:S02]  /*2fc50*/  IMAD.MOV.U32 R13, RZ, RZ, R9 ;  /* 0x000000ffff0d7224 */ /* 0x000fe400078e0009 */
[----:B------:R-:W-:-:S07]  /*2fc60*/  IMAD.MOV.U32 R37, RZ, RZ, R14 ;  /* 0x000000ffff257224 */ /* 0x000fce00078e000e */
[----:B------:R-:W-:Y:S05]  /*2fc70*/  WARPSYNC.COLLECTIVE R15, `(.L_x_9535) ;  /* 0x000000000f087348 */ /* 0x000fea0003c00000 */
[----:B------:R0:W1:Y:S02]  /*2fc80*/  SHFL.IDX P6, R14, R13, R12, R11 ;  /* 0x0000000c0d0e7389 */ /* 0x00006400000c000b */
[----:B01----:R-:W-:Y:S01]  /*2fc90*/  ENDCOLLECTIVE ;  /* 0x000000000000791b */ /* 0x003fe20003800000 */
.L_x_9535:
[----:B------:R-:W-:Y:S02]  /*2fca0*/  @!P1 IMAD.MOV.U32 R32, RZ, RZ, R4 ;  /* 0x000000ffff209224 */ /* 0x000fe400078e0004 */
[----:B------:R-:W-:Y:S01]  /*2fcb0*/  @!P1 IMAD.MOV.U32 R33, RZ, RZ, R5 ;  /* 0x000000ffff219224 */ /* 0x000fe200078e0005 */
[----:B------:R-:W-:Y:S01]  /*2fcc0*/  CS2R R4, SRZ ;  /* 0x0000000000047805 */ /* 0x000fe2000001ff00 */
[----:B------:R-:W-:Y:S02]  /*2fcd0*/  @!P1 IMAD.MOV.U32 R30, RZ, RZ, R6 ;  /* 0x000000ffff1e9224 */ /* 0x000fe400078e0006 */
[----:B------:R-:W-:Y:S02]  /*2fce0*/  @!P1 IMAD.MOV.U32 R31, RZ, RZ, R7 ;  /* 0x000000ffff1f9224 */ /* 0x000fe400078e0007 */
[----:B------:R-:W-:Y:S02]  /*2fcf0*/  @!P1 IMAD.MOV.U32 R28, RZ, RZ, R24 ;  /* 0x000000ffff1c9224 */ /* 0x000fe400078e0018 */
[----:B------:R-:W-:-:S02]  /*2fd00*/  @!P1 IMAD.MOV.U32 R29, RZ, RZ, R25 ;  /* 0x000000ffff1d9224 */ /* 0x000fc400078e0019 */
[----:B------:R-:W-:Y:S02]  /*2fd10*/  @!P1 IMAD.MOV.U32 R20, RZ, RZ, R26 ;  /* 0x000000ffff149224 */ /* 0x000fe400078e001a */
[----:B------:R-:W-:Y:S01]  /*2fd20*/  @!P1 IMAD.MOV.U32 R21, RZ, RZ, R27 ;  /* 0x000000ffff159224 */ /* 0x000fe200078e001b */
[----:B------:R-:W-:Y:S06]  /*2fd30*/  BRA `(.L_x_9536) ;  /* 0xfffffddc00687947 */ /* 0x000fec000383ffff */
.L_x_9201:
[----:B0-----:R0:W1:Y:S02]  /*2fd40*/  SYNCS.PHASECHK.TRANS64.TRYWAIT P1, [R17+URZ+0x22800], R0 ;  /* 0x02280000110075a7 */ /* 0x001064000802017f */
[----:B-1----:R-:W-:Y:S05]  /*2fd50*/  @!P1 NANOSLEEP.SYNCS 0x989680 ;  /* 0x009896800000995d */ /* 0x002fea0003900000 */
[----:B------:R-:W1:Y:S02]  /*2fd60*/  @!P1 SYNCS.PHASECHK.TRANS64 P1, [R17+URZ+0x22800], R0 ;  /* 0x02280000110095a7 */ /* 0x000e64000802007f */
[----:B-1----:R-:W-:Y:S05]  /*2fd70*/  @!P1 BRA `(.L_x_9201) ;  /* 0xfffffffc00f09947 */ /* 0x002fea000383ffff */
[----:B------:R-:W-:Y:S05]  /*2fd80*/  BRA `(.L_x_9537) ;  /* 0xfffffddc00c87947 */ /* 0x000fea000383ffff */
.L_x_9207:
[----:B0-----:R0:W2:Y:S02]  /*2fd90*/  SYNCS.PHASECHK.TRANS64.TRYWAIT P1, [R14+URZ+0x22830], R3 ;  /* 0x022830030e0075a7 */ /* 0x0010a4000802017f */
[----:B--2---:R-:W-:Y:S05]  /*2fda0*/  @!P1 NANOSLEEP.SYNCS 0x989680 ;  /* 0x009896800000995d */ /* 0x004fea0003900000 */
[----:B------:R-:W2:Y:S02]  /*2fdb0*/  @!P1 SYNCS.PHASECHK.TRANS64 P1, [R14+URZ+0x22830], R3 ;  /* 0x022830030e0095a7 */ /* 0x000ea4000802007f */
[----:B--2---:R-:W-:Y:S05]  /*2fdc0*/  @!P1 BRA `(.L_x_9207) ;  /* 0xfffffffc00f09947 */ /* 0x004fea000383ffff */
[----:B------:R-:W-:Y:S05]  /*2fdd0*/  BRA `(.L_x_9206) ;  /* 0xfffffdfc00ec7947 */ /* 0x000fea000383ffff */
.L_x_9226:
[----:B-1----:R1:W2:Y:S02]  /*2fde0*/  SYNCS.PHASECHK.TRANS64.TRYWAIT P2, [R21+URZ+0x22830], R20 ;  /* 0x02283014150075a7 */ /* 0x0022a4000804017f */
[----:B--2---:R-:W-:Y:S05]  /*2fdf0*/  @!P2 NANOSLEEP.SYNCS 0x989680 ;  /* 0x009896800000a95d */ /* 0x004fea0003900000 */
[----:B------:R-:W2:Y:S02]  /*2fe00*/  @!P2 SYNCS.PHASECHK.TRANS64 P2, [R21+URZ+0x22830], R20 ;  /* 0x022830141500a5a7 */ /* 0x000ea4000804007f */
[----:B--2---:R-:W-:Y:S05]  /*2fe10*/  @!P2 BRA `(.L_x_9226) ;  /* 0xfffffffc00f0a947 */ /* 0x004fea000383ffff */
[----:B------:R-:W-:Y:S05]  /*2fe20*/  BRA `(.L_x_9225) ;  /* 0xfffffe4400187947 */ /* 0x000fea000383ffff */
.L_x_9230:
[----:B-1----:R1:W2:Y:S02]  /*2fe30*/  SYNCS.PHASECHK.TRANS64.TRYWAIT P1, [R21+URZ+0x22850], R20 ;  /* 0x02285014150075a7 */ /* 0x0022a4000802017f */
[----:B--2---:R-:W-:Y:S05]  /*2fe40*/  @!P1 NANOSLEEP.SYNCS 0x989680 ;  /* 0x009896800000995d */ /* 0x004fea0003900000 */
[----:B------:R-:W2:Y:S02]  /*2fe50*/  @!P1 SYNCS.PHASECHK.TRANS64 P1, [R21+URZ+0x22850], R20 ;  /* 0x02285014150095a7 */ /* 0x000ea4000802007f */
[----:B--2---:R-:W-:Y:S05]  /*2fe60*/  @!P1 BRA `(.L_x_9230) ;  /* 0xfffffffc00f09947 */ /* 0x004fea000383ffff */
[----:B------:R-:W-:Y:S05]  /*2fe70*/  BRA `(.L_x_9227) ;  /* 0xfffffe5000307947 */ /* 0x000fea000383ffff */
.L_x_9251:
[----:B-1----:R1:W2:Y:S02]  /*2fe80*/  SYNCS.PHASECHK.TRANS64.TRYWAIT P2, [R0+URZ+0x22830], R3 ;  /* 0x02283003000075a7 */ /* 0x0022a4000804017f */
[----:B--2---:R-:W-:Y:S05]  /*2fe90*/  @!P2 NANOSLEEP.SYNCS 0x989680 ;  /* 0x009896800000a95d */ /* 0x004fea0003900000 */
[----:B------:R-:W2:Y:S02]  /*2fea0*/  @!P2 SYNCS.PHASECHK.TRANS64 P2, [R0+URZ+0x22830], R3 ;  /* 0x022830030000a5a7 */ /* 0x000ea4000804007f */
[----:B--2---:R-:W-:Y:S05]  /*2feb0*/  @!P2 BRA `(.L_x_9251) ;  /* 0xfffffffc00f0a947 */ /* 0x004fea000383ffff */
[----:B------:R-:W-:Y:S05]  /*2fec0*/  BRA `(.L_x_9250) ;  /* 0xfffffe90005c7947 */ /* 0x000fea000383ffff */
.L_x_9255:
[----:B-1----:R1:W2:Y:S02]  /*2fed0*/  SYNCS.PHASECHK.TRANS64.TRYWAIT P1, [R3+URZ+0x22850], R0 ;  /* 0x02285000030075a7 */ /* 0x0022a4000802017f */
[----:B--2---:R-:W-:Y:S05]  /*2fee0*/  @!P1 NANOSLEEP.SYNCS 0x989680 ;  /* 0x009896800000995d */ /* 0x004fea0003900000 */
[----:B------:R-:W2:Y:S02]  /*2fef0*/  @!P1 SYNCS.PHASECHK.TRANS64 P1, [R3+URZ+0x22850], R0 ;  /* 0x02285000030095a7 */ /* 0x000ea4000802007f */
[----:B--2---:R-:W-:Y:S05]  /*2ff00*/  @!P1 BRA `(.L_x_9255) ;  /* 0xfffffffc00f09947 */ /* 0x004fea000383ffff */
[----:B------:R-:W-:Y:S05]  /*2ff10*/  BRA `(.L_x_9252) ;  /* 0xfffffe9c00807947 */ /* 0x000fea000383ffff */
.L_x_9264:
[----:B-1----:R1:W2:Y:S02]  /*2ff20*/  SYNCS.PHASECHK.TRANS64.TRYWAIT P2, [R0+URZ+0x22830], R3 ;  /* 0x02283003000075a7 */ /* 0x0022a4000804017f */
[----:B--2---:R-:W-:Y:S05]  /*2ff30*/  @!P2 NANOSLEEP.SYNCS 0x989680 ;  /* 0x009896800000a95d */ /* 0x004fea0003900000 */
[----:B------:R-:W2:Y:S02]  /*2ff40*/  @!P2 SYNCS.PHASECHK.TRANS64 P2, [R0+URZ+0x22830], R3 ;  /* 0x022830030000a5a7 */ /* 0x000ea4000804007f */
[----:B--2---:R-:W-:Y:S05]  /*2ff50*/  @!P2 BRA `(.L_x_9264) ;  /* 0xfffffffc00f0a947 */ /* 0x004fea000383ffff */
[----:B------:R-:W-:Y:S05]  /*2ff60*/  BRA `(.L_x_9263) ;  /* 0xfffffebc00b47947 */ /* 0x000fea000383ffff */
.L_x_9268:
[----:B-1----:R1:W2:Y:S02]  /*2ff70*/  SYNCS.PHASECHK.TRANS64.TRYWAIT P1, [R3+URZ+0x22850], R0 ;  /* 0x02285000030075a7 */ /* 0x0022a4000802017f */
[----:B--2---:R-:W-:Y:S05]  /*2ff80*/  @!P1 NANOSLEEP.SYNCS 0x989680 ;  /* 0x009896800000995d */ /* 0x004fea0003900000 */
[----:B------:R-:W2:Y:S02]  /*2ff90*/  @!P1 SYNCS.PHASECHK.TRANS64 P1, [R3+URZ+0x22850], R0 ;  /* 0x02285000030095a7 */ /* 0x000ea4000802007f */
[----:B--2---:R-:W-:Y:S05]  /*2ffa0*/  @!P1 BRA `(.L_x_9268) ;  /* 0xfffffffc00f09947 */ /* 0x004fea000383ffff */
[----:B------:R-:W-:Y:S05]  /*2ffb0*/  BRA `(.L_x_9265) ;  /* 0xfffffec800d87947 */ /* 0x000fea000383ffff */
.L_x_9283:
[----:B-1----:R1:W2:Y:S02]  /*2ffc0*/  SYNCS.PHASECHK.TRANS64.TRYWAIT P1, [R13+URZ+0x22850], R4 ;  /* 0x022850040d0075a7 */ /* 0x0022a4000802017f */
[----:B--2---:R-:W-:Y:S05]  /*2ffd0*/  @!P1 NANOSLEEP.SYNCS 0x989680 ;  /* 0x009896800000995d */ /* 0x004fea0003900000 */
[----:B------:R-:W2:Y:S02]  /*2ffe0*/  @!P1 SYNCS.PHASECHK.TRANS64 P1, [R13+URZ+0x22850], R4 ;  /* 0x022850040d0095a7 */ /* 0x000ea4000802007f */
[----:B--2---:R-:W-:Y:S05]  /*2fff0*/  @!P1 BRA `(.L_x_9283) ;  /* 0xfffffffc00f09947 */ /* 0x004fea000383ffff */
[----:B------:R-:W-:Y:S05]  /*30000*/  BRA `(.L_x_9282) ;  /* 0xffffff08002c7947 */ /* 0x000fea000383ffff */
.L_x_9287:
[----:B------:R-:W-:Y:S01]  /*30010*/  SEL R136, R21, R100, P0 ;  /* 0x0000006415887207 */ /* 0x000fe20000000000 */
[----:B------:R-:W-:Y:S01]  /*30020*/  IMAD.MOV.U32 R11, RZ, RZ, 0x1c1f ;  /* 0x00001c1fff0b7424 */ /* 0x000fe200078e00ff */
[----:B------:R-:W-:Y:S01]  /*30030*/  SEL R82, R100, R21, P0 ;  /* 0x0000001564527207 */ /* 0x000fe20000000000 */
[----:B------:R-:W-:Y:S01]  /*30040*/  IMAD.MOV.U32 R15, RZ, RZ, -0x1 ;  /* 0xffffffffff0f7424 */ /* 0x000fe200078e00ff */
[----:B------:R-:W-:Y:S02]  /*30050*/  SEL R100, R48, R103, P0 ;  /* 0x0000006730647207 */ /* 0x000fe40000000000 */
[----:B------:R-:W-:Y:S02]  /*30060*/  SEL R36, R103, R48, P0 ;  /* 0x0000003067247207 */ /* 0x000fe40000000000 */
[----:B------:R-:W-:Y:S02]  /*30070*/  SEL R122, R66, R33, P0 ;  /* 0x00000021427a7207 */ /* 0x000fe40000000000 */
[----:B------:R-:W-:-:S02]  /*30080*/  SEL R48, R33, R66, P0 ;  /* 0x0000004221307207 */ /* 0x000fc40000000000 */
[----:B------:R-:W-:Y:S02]  /*30090*/  SEL R66, R12, R59, P0 ;  /* 0x0000003b0c427207 */ /* 0x000fe40000000000 */
[----:B------:R-:W-:Y:S01]  /*300a0*/  SEL R34, R59, R12, P0 ;  /* 0x0000000c3b227207 */ /* 0x000fe20000000000 */
[----:B------:R-:W-:Y:S01]  /*300b0*/  IMAD.MOV.U32 R12, RZ, RZ, R7 ;  /* 0x000000ffff0c7224 */ /* 0x000fe200078e0007 */
[----:B------:R-:W-:Y:S02]  /*300c0*/  LOP3.LUT R5, R7, 0x2, RZ, 0x3c, !PT ;  /* 0x0000000207057812 */ /* 0x000fe400078e3cff */
[----:B------:R-:W-:-:S07]  /*300d0*/  SEL R138, R107, R92, P0 ;  /* 0x0000005c6b8a7207 */ /* 0x000fce0000000000 */
[----:B-12---:R-:W-:Y:S05]  /*300e0*/  WARPSYNC.COLLECTIVE R15, `(.L_x_9538) ;  /* 0x000000000f087348 */ /* 0x006fea0003c00000 */
[----:B------:R0:W3:Y:S02]  /*300f0*/  SHFL.IDX P6, R14, R13, R12, R11 ;  /* 0x0000000c0d0e7389 */ /* 0x0000e400000c000b */
[----:B0123--:R-:W-:Y:S01]  /*30100*/  ENDCOLLECTIVE ;  /* 0x000000000000791b */ /* 0x00ffe20003800000 */
.L_x_9538:
        /* <DEDUP_REMOVED lines=18> */
.L_x_9539:
        /* <DEDUP_REMOVED lines=19> */
.L_x_9540:
        /* <DEDUP_REMOVED lines=18> */
.L_x_9541:
        /* <DEDUP_REMOVED lines=19> */
.L_x_9542:
[----:B------:R-:W-:Y:S01]  /*305b0*/  SEL R21, R2, R21, P0 ;  /* 0x0000001502157207 */ /* 0x000fe20000000000 */
[----:B------:R-:W-:Y:S02]  /*305c0*/  IMAD.MOV.U32 R13, RZ, RZ, R136 ;  /* 0x000000ffff0d7224 */ /* 0x000fe400078e0088 */
[----:B------:R-:W-:-:S07]  /*305d0*/  IMAD.MOV.U32 R29, RZ, RZ, R14 ;  /* 0x000000ffff1d7224 */ /* 0x000fce00078e000e */
[----:B------:R-:W-:Y:S05]  /*305e0*/  WARPSYNC.COLLECTIVE R15, `(.L_x_9543) ;  /* 0x000000000f087348 */ /* 0x000fea0003c00000 */
[----:B------:R0:W1:Y:S02]  /*305f0*/  SHFL.IDX P6, R14, R13, R12, R11 ;  /* 0x0000000c0d0e7389 */ /* 0x00006400000c000b */
[----:B01----:R-:W-:Y:S01]  /*30600*/  ENDCOLLECTIVE ;  /* 0x000000000000791b */ /* 0x003fe20003800000 */
.L_x_9543:
[----:B------:R-:W-:Y:S02]  /*30610*/  IMAD.MOV.U32 R13, RZ, RZ, R92 ;  /* 0x000000ffff0d7224 */ /* 0x000fe400078e005c */
[----:B------:R-:W-:Y:S02]  /*30620*/  IMAD.MOV.U32 R12, RZ, RZ, R5 ;  /* 0x000000ffff0c7224 */ /* 0x000fe400078e0005 */
[----:B------:R-:W-:-:S07]  /*30630*/  IMAD.MOV.U32 R31, RZ, RZ, R14 ;  /* 0x000000ffff1f7224 */ /* 0x000fce00078e000e */
[----:B------:R-:W-:Y:S05]  /*30640*/  WARPSYNC.COLLECTIVE R15, `(.L_x_9544) ;  /* 0x000000000f087348 */ /* 0x000fea0003c00000 */
[----:B------:R0:W1:Y:S02]  /*30650*/  SHFL.IDX P6, R14, R13, R12, R11 ;  /* 0x0000000c0d0e7389 */ /* 0x00006400000c000b */
[----:B01----:R-:W-:Y:S01]  /*30660*/  ENDCOLLECTIVE ;  /* 0x000000000000791b */ /* 0x003fe20003800000 */
.L_x_9544:
[----:B------:R-:W-:Y:S02]  /*30670*/  IMAD.MOV.U32 R13, RZ, RZ, R82 ;  /* 0x000000ffff0d7224 */ /* 0x000fe400078e0052 */
[----:B------:R-:W-:-:S07]  /*30680*/  IMAD.MOV.U32 R92, RZ, RZ, R14 ;  /* 0x000000ffff5c7224 */ /* 0x000fce00078e000e */
[----:B------:R-:W-:Y:S05]  /*30690*/  WARPSYNC.COLLECTIVE R15, `(.L_x_9545) ;  /* 0x000000000f087348 */ /* 0x000fea0003c00000 */
[----:B------:R0:W1:Y:S02]  /*306a0*/  SHFL.IDX P6, R14, R13, R12, R11 ;  /* 0x0000000c0d0e7389 */ /* 0x00006400000c000b */
[----:B01----:R-:W-:Y:S01]  /*306b0*/  ENDCOLLECTIVE ;  /* 0x000000000000791b */ /* 0x003fe20003800000 */
.L_x_9545:
        /* <DEDUP_REMOVED lines=8> */
.L_x_9546:
[----:B------:R-:W-:Y:S01]  /*30740*/  IMAD.MOV.U32 R13, RZ, RZ, R120 ;  /* 0x000000ffff0d7224 */ /* 0x000fe200078e0078 */
[----:B------:R-:W-:Y:S02]  /*30750*/  SEL R120, R31, R82, P0 ;  /* 0x000000521f787207 */ /* 0x000fe40000000000 */
[----:B------:R-:W-:Y:S01]  /*30760*/  SEL R82, R82, R31, P0 ;  /* 0x0000001f52527207 */ /* 0x000fe20000000000 */
[----:B------:R-:W-:-:S07]  /*30770*/  IMAD.MOV.U32 R37, RZ, RZ, R14 ;  /* 0x000000ffff257224 */ /* 0x000fce00078e000e */
[----:B------:R-:W-:Y:S05]  /*30780*/  WARPSYNC.COLLECTIVE R15, `(.L_x_9547) ;  /* 0x000000000f087348 */ /* 0x000fea0003c00000 */
[----:B------:R0:W1:Y:S02]  /*30790*/  SHFL.IDX P6, R14, R13, R12, R11 ;  /* 0x0000000c0d0e7389 */ /* 0x00006400000c000b */
[----:B01----:R-:W-:Y:S01]  /*307a0*/  ENDCOLLECTIVE ;  /* 0x000000000000791b */ /* 0x003fe20003800000 */
.L_x_9547:
[----:B------:R-:W-:Y:S02]  /*307b0*/  IMAD.MOV.U32 R13, RZ, RZ, R94 ;  /* 0x000000ffff0d7224 */ /* 0x000fe400078e005e */
[----:B------:R-:W-:Y:S02]  /*307c0*/  IMAD.MOV.U32 R12, RZ, RZ, R5 ;  /* 0x000000ffff0c7224 */ /* 0x000fe400078e0005 */
[----:B------:R-:W-:-:S07]  /*307d0*/  IMAD.MOV.U32 R33, RZ, RZ, R14 ;  /* 0x000000ffff217224 */ /* 0x000fce00078e000e */
[----:B------:R-:W-:Y:S05]  /*307e0*/  WARPSYNC.COLLECTIVE R15, `(.L_x_9548) ;  /* 0x000000000f087348 */ /* 0x000fea0003c00000 */
[----:B------:R0:W1:Y:S02]  /*307f0*/  SHFL.IDX P6, R14, R13, R12, R11 ;  /* 0x0000000c0d0e7389 */ /* 0x00006400000c000b */
[----:B01----:R-:W-:Y:S01]  /*30800*/  ENDCOLLECTIVE ;  /* 0x000000000000791b */ /* 0x003fe20003800000 */
.L_x_9548:
[----:B------:R-:W-:Y:S02]  /*30810*/  IMAD.MOV.U32 R13, RZ, RZ, R96 ;  /* 0x000000ffff0d7224 */ /* 0x000fe400078e0060 */
[----:B------:R-:W-:-:S07]  /*30820*/  IMAD.MOV.U32 R94, RZ, RZ, R14 ;  /* 0x000000ffff5e7224 */ /* 0x000fce00078e000e */
[----:B------:R-:W-:Y:S05]  /*30830*/  WARPSYNC.COLLECTIVE R15, `(.L_x_9549) ;  /* 0x000000000f087348 */ /* 0x000fea0003c00000 */
[----:B------:R0:W1:Y:S02]  /*30840*/  SHFL.IDX P6, R14, R13, R12, R11 ;  /* 0x0000000c0d0e7389 */ /* 0x00006400000c000b */
[----:B01----:R-:W-:Y:S01]  /*30850*/  ENDCOLLECTIVE ;  /* 0x000000000000791b */ /* 0x003fe20003800000 */
.L_x_9549:
        /* <DEDUP_REMOVED lines=10> */
.L_x_9550:
[----:B------:R-:W-:Y:S01]  /*30900*/  SEL R0, R33, R96, P0 ;  /* 0x0000006021007207 */ /* 0x000fe20000000000 */
[----:B------:R-:W-:Y:S02]  /*30910*/  IMAD.MOV.U32 R13, RZ, RZ, R100 ;  /* 0x000000ffff0d7224 */ /* 0x000fe400078e0064 */
[----:B------:R-:W-:-:S07]  /*30920*/  IMAD.MOV.U32 R41, RZ, RZ, R14 ;  /* 0x000000ffff297224 */ /* 0x000fce00078e000e */
[----:B------:R-:W-:Y:S05]  /*30930*/  WARPSYNC.COLLECTIVE R15, `(.L_x_9551) ;  /* 0x000000000f087348 */ /* 0x000fea0003c00000 */
[----:B------:R0:W1:Y:S02]  /*30940*/  SHFL.IDX P6, R14, R13, R12, R11 ;  /* 0x0000000c0d0e7389 */ /* 0x00006400000c000b */
[----:B01----:R-:W-:Y:S01]  /*30950*/  ENDCOLLECTIVE ;  /* 0x000000000000791b */ /* 0x003fe20003800000 */
.L_x_9551:
[----:B------:R-:W-:Y:S02]  /*30960*/  IMAD.MOV.U32 R13, RZ, RZ, R98 ;  /* 0x000000ffff0d7224 */ /* 0x000fe400078e0062 */
[----:B------:R-:W-:Y:S02]  /*30970*/  IMAD.MOV.U32 R12, RZ, RZ, R5 ;  /* 0x000000ffff0c7224 */ /* 0x000fe400078e0005 */
[----:B------:R-:W-:-:S07]  /*30980*/  IMAD.MOV.U32 R35, RZ, RZ, R14 ;  /* 0x000000ffff237224 */ /* 0x000fce00078e000e */
[----:B------:R-:W-:Y:S05]  /*30990*/  WARPSYNC.COLLECTIVE R15, `(.L_x_9552) ;  /* 0x000000000f087348 */ /* 0x000fea0003c00000 */
[----:B------:R0:W1:Y:S02]  /*309a0*/  SHFL.IDX P6, R14, R13, R12, R11 ;  /* 0x0000000c0d0e7389 */ /* 0x00006400000c000b */
[----:B01----:R-:W-:Y:S01]  /*309b0*/  ENDCOLLECTIVE ;  /* 0x000000000000791b */ /* 0x003fe20003800000 */
.L_x_9552:
[----:B------:R-:W-:Y:S01]  /*309c0*/  IMAD.MOV.U32 R13, RZ, RZ, R36 ;  /* 0x000000ffff0d7224 */ /* 0x000fe200078e0024 */
[----:B------:R-:W-:Y:S01]  /*309d0*/  SEL R36, R96, R33, P0 ;  /* 0x0000002160247207 */ /* 0x000fe20000000000 */
[----:B------:R-:W-:-:S07]  /*309e0*/  IMAD.MOV.U32 R98, RZ, RZ, R14 ;  /* 0x000000ffff627224 */ /* 0x000fce00078e000e */
[----:B------:R-:W-:Y:S05]  /*309f0*/  WARPSYNC.COLLECTIVE R15, `(.L_x_9553) ;  /* 0x000000000f087348 */ /* 0x000fea0003c00000 */
[----:B------:R0:W1:Y:S02]  /*30a00*/  SHFL.IDX P6, R14, R13, R12, R11 ;  /* 0x0000000c0d0e7389 */ /* 0x00006400000c000b */
[----:B01----:R-:W-:Y:S01]  /*30a10*/  ENDCOLLECTIVE ;  /* 0x000000000000791b */ /* 0x003fe20003800000 */
.L_x_9553:
        /* <DEDUP_REMOVED lines=8> */
.L_x_9554:
[----:B------:R-:W-:Y:S01]  /*30aa0*/  SEL R2, R100, R35, P0 ;  /* 0x0000002364027207 */ /* 0x000fe20000000000 */
[----:B------:R-:W-:Y:S02]  /*30ab0*/  IMAD.MOV.U32 R13, RZ, RZ, R102 ;  /* 0x000000ffff0d7224 */ /* 0x000fe400078e0066 */
[----:B------:R-:W-:-:S07]  /*30ac0*/  IMAD.MOV.U32 R45, RZ, RZ, R14 ;  /* 0x000000ffff2d7224 */ /* 0x000fce00078e000e */
[----:B------:R-:W-:Y:S05]  /*30ad0*/  WARPSYNC.COLLECTIVE R15, `(.L_x_9555) ;  /* 0x000000000f087348 */ /* 0x000fea0003c00000 */
[----:B------:R0:W1:Y:S02]  /*30ae0*/  SHFL.IDX P6, R14, R13, R12, R11 ;  /* 0x0000000c0d0e7389 */ /* 0x00006400000c000b */
[----:B01----:R-:W-:Y:S01]  /*30af0*/  ENDCOLLECTIVE ;  /* 0x000000000000791b */ /* 0x003fe20003800000 */
.L_x_9555:
[----:B------:R-:W-:Y:S02]  /*30b00*/  IMAD.MOV.U32 R13, RZ, RZ, R84 ;  /* 0x000000ffff0d7224 */ /* 0x000fe400078e0054 */
[----:B------:R-:W-:Y:S02]  /*30b10*/  IMAD.MOV.U32 R12, RZ, RZ, R5 ;  /* 0x000000ffff0c7224 */ /* 0x000fe400078e0005 */
[----:B------:R-:W-:-:S07]  /*30b20*/  IMAD.MOV.U32 R47, RZ, RZ, R14 ;  /* 0x000000ffff2f7224 */ /* 0x000fce00078e000e */
[----:B------:R-:W-:Y:S05]  /*30b30*/  WARPSYNC.COLLECTIVE R15, `(.L_x_9556) ;  /* 0x000000000f087348 */ /* 0x000fea0003c00000 */
[----:B------:R0:W1:Y:S02]  /*30b40*/  SHFL.IDX P6, R14, R13, R12, R11 ;  /* 0x0000000c0d0e7389 */ /* 0x00006400000c000b */
[----:B01----:R-:W-:Y:S01]  /*30b50*/  ENDCOLLECTIVE ;  /* 0x000000000000791b */ /* 0x003fe20003800000 */
.L_x_9556:
[----:B------:R-:W-:Y:S01]  /*30b60*/  IMAD.MOV.U32 R13, RZ, RZ, R38 ;  /* 0x000000ffff0d7224 */ /* 0x000fe200078e0026 */
[----:B------:R-:W-:Y:S01]  /*30b70*/  SEL R38, R35, R100, P0 ;  /* 0x0000006423267207 */ /* 0x000fe20000000000 */
[----:B------:R-:W-:-:S07]  /*30b80*/  IMAD.MOV.U32 R84, RZ, RZ, R14 ;  /* 0x000000ffff547224 */ /* 0x000fce00078e000e */
[----:B------:R-:W-:Y:S05]  /*30b90*/  WARPSYNC.COLLECTIVE R15, `(.L_x_9557) ;  /* 0x000000000f087348 */ /* 0x000fea0003c00000 */
[----:B------:R0:W1:Y:S02]  /*30ba0*/  SHFL.IDX P6, R14, R13, R12, R11 ;  /* 0x0000000c0d0e7389 */ /* 0x00006400000c000b */
[----:B01----:R-:W-:Y:S01]  /*30bb0*/  ENDCOLLECTIVE ;  /* 0x000000000000791b */ /* 0x003fe20003800000 */
.L_x_9557:
        /* <DEDUP_REMOVED lines=8> */
.L_x_9558:
[----:B------:R-:W-:Y:S02]  /*30c40*/  IMAD.MOV.U32 R13, RZ, RZ, R104 ;  /* 0x000000ffff0d7224 */ /* 0x000fe400078e0068 */
[----:B------:R-:W-:-:S07]  /*30c50*/  IMAD.MOV.U32 R49, RZ, RZ, R14 ;  /* 0x000000ffff317224 */ /* 0x000fce00078e000e */
[----:B------:R-:W-:Y:S05]  /*30c60*/  WARPSYNC.COLLECTIVE R15, `(.L_x_9559) ;  /* 0x000000000f087348 */ /* 0x000fea0003c00000 */
[----:B------:R0:W1:Y:S02]  /*30c70*/  SHFL.IDX P6, R14, R13, R12, R11 ;  /* 0x0000000c0d0e7389 */ /* 0x00006400000c000b */
[----:B01----:R-:W-:Y:S01]  /*30c80*/  ENDCOLLECTIVE ;  /* 0x000000000000791b */ /* 0x003fe20003800000 */
.L_x_9559:
[----:B------:R-:W-:Y:S02]  /*30c90*/  IMAD.MOV.U32 R13, RZ, RZ, R46 ;  /* 0x000000ffff0d7224 */ /* 0x000fe400078e002e */
[----:B------:R-:W-:Y:S02]  /*30ca0*/  IMAD.MOV.U32 R12, RZ, RZ, R5 ;  /* 0x000000ffff0c7224 */ /* 0x000fe400078e0005 */
[----:B------:R-:W-:-:S07]  /*30cb0*/  IMAD.MOV.U32 R51, RZ, RZ, R14 ;  /* 0x000000ffff337224 */ /* 0x000fce00078e000e */
[----:B------:R-:W-:Y:S05]  /*30cc0*/  WARPSYNC.COLLECTIVE R15, `(.L_x_9560) ;  /* 0x000000000f087348 */ /* 0x000fea0003c00000 */
[----:B------:R0:W1:Y:S02]  /*30cd0*/  SHFL.IDX P6, R14, R13, R12, R11 ;  /* 0x0000000c0d0e7389 */ /* 0x00006400000c000b */
[----:B01----:R-:W-:Y:S01]  /*30ce0*/  ENDCOLLECTIVE ;  /* 0x000000000000791b */ /* 0x003fe20003800000 */
.L_x_9560:
[----:B------:R-:W-:Y:S02]  /*30cf0*/  IMAD.MOV.U32 R13, RZ, RZ, R40 ;  /* 0x000000ffff0d7224 */ /* 0x000fe400078e0028 */
[----:B------:R-:W-:-:S07]  /*30d00*/  IMAD.MOV.U32 R104, RZ, RZ, R14 ;  /* 0x000000ffff687224 */ /* 0x000fce00078e000e */
[----:B------:R-:W-:Y:S05]  /*30d10*/  WARPSYNC.COLLECTIVE R15, `(.L_x_9561) ;  /* 0x000000000f087348 */ /* 0x000fea0003c00000 */
[----:B------:R0:W1:Y:S02]  /*30d20*/  SHFL.IDX P6, R14, R13, R12, R11 ;  /* 0x0000000c0d0e7389 */ /* 0x00006400000c000b */
[----:B01----:R-:W-:Y:S01]  /*30d30*/  ENDCOLLECTIVE ;  /* 0x000000000000791b */ /* 0x003fe20003800000 */
.L_x_9561:
[----:B------:R-:W-:Y:S02]  /*30d40*/  IMAD.MOV.U32 R13, RZ, RZ, R130 ;  /* 0x000000ffff0d7224 */ /* 0x000fe400078e0082 */
[----:B------:R-:W-:Y:S02]  /*30d50*/  IMAD.MOV.U32 R12, RZ, RZ, R7 ;  /* 0x000000ffff0c7224 */ /* 0x000fe400078e0007 */
[----:B------:R-:W-:-:S07]  /*30d60*/  IMAD.MOV.U32 R106, RZ, RZ, R14 ;  /* 0x000000ffff6a7224 */ /* 0x000fce00078e000e */
[----:B------:R-:W-:Y:S05]  /*30d70*/  WARPSYNC.COLLECTIVE R15, `(.L_x_9562) ;  /* 0x000000000f087348 */ /* 0x000fea0003c00000 */
[----:B------:R0:W1:Y:S02]  /*30d80*/  SHFL.IDX P6, R14, R13, R12, R11 ;  /* 0x0000000c0d0e7389 */ /* 0x00006400000c000b */
[----:B01----:R-:W-:Y:S01]  /*30d90*/  ENDCOLLECTIVE ;  /* 0x000000000000791b */ /* 0x003fe20003800000 */
.L_x_9562:
[----:B------:R-:W-:Y:S02]  /*30da0*/  SEL R40, R51, R106, P0 ;  /* 0x0000006a33287207 */ /* 0x000fe40000000000 */
[----:B------:R-:W-:Y:S01]  /*30db0*/  SEL R46, R106, R51, P0 ;  /* 0x000000336a2e7207 */ /* 0x000fe20000000000 */
[----:B------:R-:W-:Y:S02]  /*30dc0*/  IMAD.MOV.U32 R13, RZ, RZ, R108 ;  /* 0x000000ffff0d7224 */ /* 0x000fe400078e006c */
[----:B------:R-:W-:-:S07]  /*30dd0*/  IMAD.MOV.U32 R53, RZ, RZ, R14 ;  /* 0x000000ffff357224 */ /* 0x000fce00078e000e */
[----:B------:R-:W-:Y:S05]  /*30de0*/  WARPSYNC.COLLECTIVE R15, `(.L_x_9563) ;  /* 0x000000000f087348 */ /* 0x000fea0003c00000 */
[----:B------:R0:W1:Y:S02]  /*30df0*/  SHFL.IDX P6, R14, R13, R12, R11 ;  /* 0x0000000c0d0e7389 */ /* 0x00006400000c000b */
[----:B01----:R-:W-:Y:S01]  /*30e00*/  ENDCOLLECTIVE ;  /* 0x000000000000791b */ /* 0x003fe20003800000 */
.L_x_9563:
[----:B------:R-:W-:Y:S02]  /*30e10*/  IMAD.MOV.U32 R13, RZ, RZ, R86 ;  /* 0x000000ffff0d7224 */ /* 0x000fe400078e0056 */
[----:B------:R-:W-:Y:S02]  /*30e20*/  IMAD.MOV.U32 R12, RZ, RZ, R5 ;  /* 0x000000ffff0c7224 */ /* 0x000fe400078e0005 */
[----:B------:R-:W-:-:S07]  /*30e30*/  IMAD.MOV.U32 R55, RZ, RZ, R14 ;  /* 0x000000ffff377224 */ /* 0x000fce00078e000e */
[----:B------:R-:W-:Y:S05]  /*30e40*/  WARPSYNC.COLLECTIVE R15, `(.L_x_9564) ;  /* 0x000000000f087348 */ /* 0x000fea0003c00000 */
[----:B------:R0:W1:Y:S02]  /*30e50*/  SHFL.IDX P6, R14, R13, R12, R11 ;  /* 0x0000000c0d0e7389 */ /* 0x00006400000c000b */
[----:B01----:R-:W-:Y:S01]  /*30e60*/  ENDCOLLECTIVE ;  /* 0x000000000000791b */ /* 0x003fe20003800000 */
.L_x_9564:
[----:B------:R-:W-:Y:S01]  /*30e70*/  IMAD.MOV.U32 R13, RZ, RZ, R44 ;  /* 0x000000ffff0d7224 */ /* 0x000fe200078e002c */
[----:B------:R-:W-:Y:S01]  /*30e80*/  SEL R44, R102, R47, P0 ;  /* 0x0000002f662c7207 */ /* 0x000fe20000000000 */
[----:B------:R-:W-:-:S07]  /*30e90*/  IMAD.MOV.U32 R86, RZ, RZ, R14 ;  /* 0x000000ffff567224 */ /* 0x000fce00078e000e */
[----:B------:R-:W-:Y:S05]  /*30ea0*/  WARPSYNC.COLLECTIVE R15, `(.L_x_9565) ;  /* 0x000000000f087348 */ /* 0x000fea0003c00000 */
[----:B------:R0:W1:Y:S02]  /*30eb0*/  SHFL.IDX P6, R14, R13, R12, R11 ;  /* 0x0000000c0d0e7389 */ /* 0x00006400000c000b */
[----:B01----:R-:W-:Y:S01]  /*30ec0*/  ENDCOLLECTIVE ;  /* 0x000000000000791b */ /* 0x003fe20003800000 */
.L_x_9565:
        /* <DEDUP_REMOVED lines=8> */
.L_x_9566:
[----:B------:R-:W-:Y:S02]  /*30f50*/  IMAD.MOV.U32 R13, RZ, RZ, R126 ;  /* 0x000000ffff0d7224 */ /* 0x000fe400078e007e */
[----:B------:R-:W-:-:S07]  /*30f60*/  IMAD.MOV.U32 R57, RZ, RZ, R14 ;  /* 0x000000ffff397224 */ /* 0x000fce00078e000e */
[----:B------:R-:W-:Y:S05]  /*30f70*/  WARPSYNC.COLLECTIVE R15, `(.L_x_9567) ;  /* 0x000000000f087348 */ /* 0x000fea0003c00000 */
[----:B------:R0:W1:Y:S02]  /*30f80*/  SHFL.IDX P6, R14, R13, R12, R11 ;  /* 0x0000000c0d0e7389 */ /* 0x00006400000c000b */
[----:B01----:R-:W-:Y:S01]  /*30f90*/  ENDCOLLECTIVE ;  /* 0x000000000000791b */ /* 0x003fe20003800000 */
.L_x_9567:
[----:B------:R-:W-:Y:S02]  /*30fa0*/  IMAD.MOV.U32 R13, RZ, RZ, R110 ;  /* 0x000000ffff0d7224 */ /* 0x000fe400078e006e */
[----:B------:R-:W-:Y:S02]  /*30fb0*/  IMAD.MOV.U32 R12, RZ, RZ, R5 ;  /* 0x000000ffff0c7224 */ /* 0x000fe400078e0005 */
[----:B------:R-:W-:-:S07]  /*30fc0*/  IMAD.MOV.U32 R59, RZ, RZ, R14 ;  /* 0x000000ffff3b7224 */ /* 0x000fce00078e000e */
[----:B------:R-:W-:Y:S05]  /*30fd0*/  WARPSYNC.COLLECTIVE R15, `(.L_x_9568) ;  /* 0x000000000f087348 */ /* 0x000fea0003c00000 */
[----:B------:R0:W1:Y:S02]  /*30fe0*/  SHFL.IDX P6, R14, R13, R12, R11 ;  /* 0x0000000c0d0e7389 */ /* 0x00006400000c000b */
[----:B01----:R-:W-:Y:S01]  /*30ff0*/  ENDCOLLECTIVE ;  /* 0x000000000000791b */ /* 0x003fe20003800000 */
.L_x_9568:
[----:B------:R-:W-:Y:S02]  /*31000*/  IMAD.MOV.U32 R13, RZ, RZ, R80 ;  /* 0x000000ffff0d7224 */ /* 0x000fe400078e0050 */
[----:B------:R-:W-:-:S07]  /*31010*/  IMAD.MOV.U32 R110, RZ, RZ, R14 ;  /* 0x000000ffff6e7224 */ /* 0x000fce00078e000e */
[----:B------:R-:W-:Y:S05]  /*31020*/  WARPSYNC.COLLECTIVE R15, `(.L_x_9569) ;  /* 0x000000000f087348 */ /* 0x000fea0003c00000 */
[----:B------:R0:W1:Y:S02]  /*31030*/  SHFL.IDX P6, R14, R13, R12, R11 ;  /* 0x0000000c0d0e7389 */ /* 0x00006400000c000b */
[----:B01----:R-:W-:Y:S01]  /*31040*/  ENDCOLLECTIVE ;  /* 0x000000000000791b */ /* 0x003fe20003800000 */
.L_x_9569:
        /* <DEDUP_REMOVED lines=8> */
.L_x_9570:
[----:B------:R-:W-:Y:S02]  /*310d0*/  SEL R84, R59, R80, P0 ;  /* 0x000000503b547207 */ /* 0x000fe40000000000 */
[----:B------:R-:W-:Y:S01]  /*310e0*/  SEL R80, R80, R59, P0 ;  /* 0x0000003b50507207 */ /* 0x000fe20000000000 */
[----:B------:R-:W-:Y:S02]  /*310f0*/  IMAD.MOV.U32 R13, RZ, RZ, R114 ;  /* 0x000000ffff0d7224 */ /* 0x000fe400078e0072 */
[----:B------:R-:W-:-:S07]  /*31100*/  IMAD.MOV.U32 R61, RZ, RZ, R14 ;  /* 0x000000ffff3d7224 */ /* 0x000fce00078e000e */
[----:B------:R-:W-:Y:S05]  /*31110*/  WARPSYNC.COLLECTIVE R15, `(.L_x_9571) ;  /* 0x000000000f087348 */ /* 0x000fea0003c00000 */
[----:B------:R0:W1:Y:S02]  /*31120*/  SHFL.IDX P6, R14, R13, R12, R11 ;  /* 0x0000000c0d0e7389 */ /* 0x00006400000c000b */
[----:B01----:R-:W-:Y:S01]  /*31130*/  ENDCOLLECTIVE ;  /* 0x000000000000791b */ /* 0x003fe20003800000 */
.L_x_9571:
[----:B------:R-:W-:Y:S02]  /*31140*/  IMAD.MOV.U32 R13, RZ, RZ, R112 ;  /* 0x000000ffff0d7224 */ /* 0x000fe400078e0070 */
[----:B------:R-:W-:Y:S02]  /*31150*/  IMAD.MOV.U32 R12, RZ, RZ, R5 ;  /* 0x000000ffff0c7224 */ /* 0x000fe400078e0005 */
[----:B------:R-:W-:-:S07]  /*31160*/  IMAD.MOV.U32 R65, RZ, RZ, R14 ;  /* 0x000000ffff417224 */ /* 0x000fce00078e000e */
[----:B------:R-:W-:Y:S05]  /*31170*/  WARPSYNC.COLLECTIVE R15, `(.L_x_9572) ;  /* 0x000000000f087348 */ /* 0x000fea0003c00000 */
[----:B------:R0:W1:Y:S02]  /*31180*/  SHFL.IDX P6, R14, R13, R12, R11 ;  /* 0x0000000c0d0e7389 */ /* 0x00006400000c000b */
[----:B01----:R-:W-:Y:S01]  /*31190*/  ENDCOLLECTIVE ;  /* 0x000000000000791b */ /* 0x003fe20003800000 */
.L_x_9572:
[----:B------:R-:W-:Y:S01]  /*311a0*/  IMAD.MOV.U32 R13, RZ, RZ, R42 ;  /* 0x000000ffff0d7224 */ /* 0x000fe200078e002a */
[----:B------:R-:W-:Y:S02]  /*311b0*/  SEL R42, R47, R102, P0 ;  /* 0x000000662f2a7207 */ /* 0x000fe40000000000 */
[----:B------:R-:W-:Y:S02]  /*311c0*/  SEL R47, R49, R104, P0 ;  /* 0x00000068312f7207 */ /* 0x000fe40000000000 */
[----:B------:R-:W-:Y:S01]  /*311d0*/  SEL R49, R104, R49, P0 ;  /* 0x0000003168317207 */ /* 0x000fe20000000000 */
[----:B------:R-:W-:-:S07]  /*311e0*/  IMAD.MOV.U32 R112, RZ, RZ, R14 ;  /* 0x000000ffff707224 */ /* 0x000fce00078e000e */
[----:B------:R-:W-:Y:S05]  /*311f0*/  WARPSYNC.COLLECTIVE R15, `(.L_x_9573) ;  /* 0x000000000f087348 */ /* 0x000fea0003c00000 */
[----:B------:R0:W1:Y:S02]  /*31200*/  SHFL.IDX P6, R14, R13, R12, R11 ;  /* 0x0000000c0d0e7389 */ /* 0x00006400000c000b */
[----:B01----:R-:W-:Y:S01]  /*31210*/  ENDCOLLECTIVE ;  /* 0x000000000000791b */ /* 0x003fe20003800000 */
.L_x_9573:
        /* <DEDUP_REMOVED lines=8> */
.L_x_9574:
[----:B------:R-:W-:Y:S02]  /*312a0*/  IMAD.MOV.U32 R13, RZ, RZ, R116 ;  /* 0x000000ffff0d7224 */ /* 0x000fe400078e0074 */
[----:B------:R-:W-:-:S07]  /*312b0*/  IMAD.MOV.U32 R67, RZ, RZ, R14 ;  /* 0x000000ffff437224 */ /* 0x000fce00078e000e */
[----:B------:R-:W-:Y:S05]  /*312c0*/  WARPSYNC.COLLECTIVE R15, `(.L_x_9575) ;  /* 0x000000000f087348 */ /* 0x000fea0003c00000 */
[----:B------:R0:W1:Y:S02]  /*312d0*/  SHFL.IDX P6, R14, R13, R12, R11 ;  /* 0x0000000c0d0e7389 */ /* 0x00006400000c000b */
[----:B01----:R-:W-:Y:S01]  /*312e0*/  ENDCOLLECTIVE ;  /* 0x000000000000791b */ /* 0x003fe20003800000 */
.L_x_9575:
        /* <DEDUP_REMOVED lines=8> */
.L_x_9576:
[----:B------:R-:W-:Y:S02]  /*31370*/  IMAD.MOV.U32 R13, RZ, RZ, R70 ;  /* 0x000000ffff0d7224 */ /* 0x000fe400078e0046 */
[----:B------:R-:W-:-:S07]  /*31380*/  IMAD.MOV.U32 R116, RZ, RZ, R14 ;  /* 0x000000ffff747224 */ /* 0x000fce00078e000e */
[----:B------:R-:W-:Y:S05]  /*31390*/  WARPSYNC.COLLECTIVE R15, `(.L_x_9577) ;  /* 0x000000000f087348 */ /* 0x000fea0003c00000 */
[----:B------:R0:W1:Y:S02]  /*313a0*/  SHFL.IDX P6, R14, R13, R12, R11 ;  /* 0x0000000c0d0e7389 */ /* 0x00006400000c000b */
[----:B01----:R-:W-:Y:S01]  /*313b0*/  ENDCOLLECTIVE ;  /* 0x000000000000791b */ /* 0x003fe20003800000 */
.L_x_9577:
        /* <DEDUP_REMOVED lines=8> */
.L_x_9578:
[----:B------:R-:W-:Y:S02]  /*31440*/  IMAD.MOV.U32 R13, RZ, RZ, R76 ;  /* 0x000000ffff0d7224 */ /* 0x000fe400078e004c */
[----:B------:R-:W-:-:S07]  /*31450*/  IMAD.MOV.U32 R78, RZ, RZ, R14 ;  /* 0x000000ffff4e7224 */ /* 0x000fce00078e000e */
[----:B------:R-:W-:Y:S05]  /*31460*/  WARPSYNC.COLLECTIVE R15, `(.L_x_9579) ;  /* 0x000000000f087348 */ /* 0x000fea0003c00000 */
[----:B------:R0:W1:Y:S02]  /*31470*/  SHFL.IDX P6, R14, R13, R12, R11 ;  /* 0x0000000c0d0e7389 */ /* 0x00006400000c000b */
[----:B01----:R-:W-:Y:S01]  /*31480*/  ENDCOLLECTIVE ;  /* 0x000000000000791b */ /* 0x003fe20003800000 */
.L_x_9579:
[----:B------:R-:W-:Y:S01]  /*31490*/  IMAD.MOV.U32 R13, RZ, RZ, R60 ;  /* 0x000000ffff0d7224 */ /* 0x000fe200078e003c */
[----:B------:R-:W-:Y:S01]  /*314a0*/  SEL R60, R65, R114, P0 ;  /* 0x00000072413c7207 */ /* 0x000fe20000000000 */
[----:B------:R-:W-:Y:S02]  /*314b0*/  IMAD.MOV.U32 R12, RZ, RZ, R5 ;  /* 0x000000ffff0c7224 */ /* 0x000fe400078e0005 */
[----:B------:R-:W-:-:S07]  /*314c0*/  IMAD.MOV.U32 R76, RZ, RZ, R14 ;  /* 0x000000ffff4c7224 */ /* 0x000fce00078e000e */
[----:B------:R-:W-:Y:S05]  /*314d0*/  WARPSYNC.COLLECTIVE R15, `(.L_x_9580) ;  /* 0x000000000f087348 */ /* 0x000fea0003c00000 */
[----:B------:R0:W1:Y:S02]  /*314e0*/  SHFL.IDX P6, R14, R13, R12, R11 ;  /* 0x0000000c0d0e7389 */ /* 0x00006400000c000b */
[----:B01----:R-:W-:Y:S01]  /*314f0*/  ENDCOLLECTIVE ;  /* 0x000000000000791b */ /* 0x003fe20003800000 */
.L_x_9580:
[----:B------:R-:W-:Y:S01]  /*31500*/  IMAD.MOV.U32 R13, RZ, RZ, R64 ;  /* 0x000000ffff0d7224 */ /* 0x000fe200078e0040 */
[----:B------:R-:W-:Y:S01]  /*31510*/  SEL R64, R114, R65, P0 ;  /* 0x0000004172407207 */ /* 0x000fe20000000000 */
[----:B------:R-:W-:-:S07]  /*31520*/  IMAD.MOV.U32 R71, RZ, RZ, R14 ;  /* 0x000000ffff477224 */ /* 0x000fce00078e000e */
[----:B------:R-:W-:Y:S05]  /*31530*/  WARPSYNC.COLLECTIVE R15, `(.L_x_9581) ;  /* 0x000000000f087348 */ /* 0x000fea0003c00000 */
[----:B------:R0:W1:Y:S02]  /*31540*/  SHFL.IDX P6, R14, R13, R12, R11 ;  /* 0x0000000c0d0e7389 */ /* 0x00006400000c000b */
[----:B01----:R-:W-:Y:S01]  /*31550*/  ENDCOLLECTIVE ;  /* 0x000000000000791b */ /* 0x003fe20003800000 */
.L_x_9581:
        /* <DEDUP_REMOVED lines=8> */
.L_x_9582:
[----:B------:R-:W-:Y:S02]  /*315e0*/  IMAD.MOV.U32 R13, RZ, RZ, R72 ;  /* 0x000000ffff0d7224 */ /* 0x000fe400078e0048 */
[----:B------:R-:W-:-:S07]  /*315f0*/  IMAD.MOV.U32 R74, RZ, RZ, R14 ;  /* 0x000000ffff4a7224 */ /* 0x000fce00078e000e */
[----:B------:R-:W-:Y:S05]  /*31600*/  WARPSYNC.COLLECTIVE R15, `(.L_x_9583) ;  /* 0x000000000f087348 */ /* 0x000fea0003c00000 */
[----:B------:R0:W1:Y:S02]  /*31610*/  SHFL.IDX P6, R14, R13, R12, R11 ;  /* 0x0000000c0d0e7389 */ /* 0x00006400000c000b */
[----:B01----:R-:W-:Y:S01]  /*31620*/  ENDCOLLECTIVE ;  /* 0x000000000000791b */ /* 0x003fe20003800000 */
.L_x_9583:
[----:B------:R-:W-:Y:S02]  /*31630*/  IMAD.MOV.U32 R13, RZ, RZ, R58 ;  /* 0x000000ffff0d7224 */ /* 0x000fe400078e003a */
[----:B------:R-:W-:Y:S02]  /*31640*/  IMAD.MOV.U32 R12, RZ, RZ, R5 ;  /* 0x000000ffff0c7224 */ /* 0x000fe400078e0005 */
[----:B------:R-:W-:-:S07]  /*31650*/  IMAD.MOV.U32 R72, RZ, RZ, R14 ;  /* 0x000000ffff487224 */ /* 0x000fce00078e000e */
[----:B------:R-:W-:Y:S05]  /*31660*/  WARPSYNC.COLLECTIVE R15, `(.L_x_9584) ;  /* 0x000000000f087348 */ /* 0x000fea0003c00000 */
[----:B------:R0:W1:Y:S02]  /*31670*/  SHFL.IDX P6, R14, R13, R12, R11 ;  /* 0x0000000c0d0e7389 */ /* 0x00006400000c000b */
[----:B01----:R-:W-:Y:S01]  /*31680*/  ENDCOLLECTIVE ;  /* 0x000000000000791b */ /* 0x003fe20003800000 */
.L_x_9584:
[----:B------:R-:W-:Y:S02]  /*31690*/  IMAD.MOV.U32 R13, RZ, RZ, R52 ;  /* 0x000000ffff0d7224 */ /* 0x000fe400078e0034 */
[----:B------:R-:W-:-:S07]  /*316a0*/  IMAD.MOV.U32 R75, RZ, RZ, R14 ;  /* 0x000000ffff4b7224 */ /* 0x000fce00078e000e */
[----:B------:R-:W-:Y:S05]  /*316b0*/  WARPSYNC.COLLECTIVE R15, `(.L_x_9585) ;  /* 0x000000000f087348 */ /* 0x000fea0003c00000 */
[----:B------:R0:W1:Y:S02]  /*316c0*/  SHFL.IDX P6, R14, R13, R12, R11 ;  /* 0x0000000c0d0e7389 */ /* 0x00006400000c000b */
[----:B01----:R-:W-:Y:S01]  /*316d0*/  ENDCOLLECTIVE ;  /* 0x000000000000791b */ /* 0x003fe20003800000 */
.L_x_9585:
        /* <DEDUP_REMOVED lines=8> */
.L_x_9586:
[----:B------:R-:W-:Y:S02]  /*31760*/  SEL R52, R72, R77, P0 ;  /* 0x0000004d48347207 */ /* 0x000fe40000000000 */
[----:B------:R-:W-:Y:S01]  /*31770*/  SEL R58, R77, R72, P0 ;  /* 0x000000484d3a7207 */ /* 0x000fe20000000000 */
[----:B------:R-:W-:Y:S02]  /*31780*/  IMAD.MOV.U32 R13, RZ, RZ, R66 ;  /* 0x000000ffff0d7224 */ /* 0x000fe400078e0042 */
[----:B------:R-:W-:-:S07]  /*31790*/  IMAD.MOV.U32 R68, RZ, RZ, R14 ;  /* 0x000000ffff447224 */ /* 0x000fce00078e000e */
[----:B------:R-:W-:Y:S05]  /*317a0*/  WARPSYNC.COLLECTIVE R15, `(.L_x_9587) ;  /* 0x000000000f087348 */ /* 0x000fea0003c00000 */
[----:B------:R0:W1:Y:S02]  /*317b0*/  SHFL.IDX P6, R14, R13, R12, R11 ;  /* 0x0000000c0d0e7389 */ /* 0x00006400000c000b */
[----:B01----:R-:W-:Y:S01]  /*317c0*/  ENDCOLLECTIVE ;  /* 0x000000000000791b */ /* 0x003fe20003800000 */
.L_x_9587:
[----:B------:R-:W-:Y:S01]  /*317d0*/  IMAD.MOV.U32 R13, RZ, RZ, R50 ;  /* 0x000000ffff0d7224 */ /* 0x000fe200078e0032 */
[----:B------:R-:W-:Y:S01]  /*317e0*/  SEL R50, R73, R76, P0 ;  /* 0x0000004c49327207 */ /* 0x000fe20000000000 */
[----:B------:R-:W-:Y:S02]  /*317f0*/  IMAD.MOV.U32 R12, RZ, RZ, R5 ;  /* 0x000000ffff0c7224 */ /* 0x000fe400078e0005 */
[----:B------:R-:W-:-:S07]  /*31800*/  IMAD.MOV.U32 R79, RZ, RZ, R14 ;  /* 0x000000ffff4f7224 */ /* 0x000fce00078e000e */
[----:B------:R-:W-:Y:S05]  /*31810*/  WARPSYNC.COLLECTIVE R15, `(.L_x_9588) ;  /* 0x000000000f087348 */ /* 0x000fea0003c00000 */
[----:B------:R0:W1:Y:S02]  /*31820*/  SHFL.IDX P6, R14, R13, R12, R11 ;  /* 0x0000000c0d0e7389 */ /* 0x00006400000c000b */
[----:B01----:R-:W-:Y:S01]  /*31830*/  ENDCOLLECTIVE ;  /* 0x000000000000791b */ /* 0x003fe20003800000 */
.L_x_9588:
[----:B------:R-:W-:Y:S02]  /*31840*/  IMAD.MOV.U32 R13, RZ, RZ, R34 ;  /* 0x000000ffff0d7224 */ /* 0x000fe400078e0022 */
[----:B------:R-:W-:-:S07]  /*31850*/  IMAD.MOV.U32 R103, RZ, RZ, R14 ;  /* 0x000000ffff677224 */ /* 0x000fce00078e000e */
[----:B------:R-:W-:Y:S05]  /*31860*/  WARPSYNC.COLLECTIVE R15, `(.L_x_9589) ;  /* 0x000000000f087348 */ /* 0x000fea0003c00000 */
[----:B------:R0:W1:Y:S02]  /*31870*/  SHFL.IDX P6, R14, R13, R12, R11 ;  /* 0x0000000c0d0e7389 */ /* 0x00006400000c000b */
[----:B01----:R-:W-:Y:S01]  /*31880*/  ENDCOLLECTIVE ;  /* 0x000000000000791b */ /* 0x003fe20003800000 */
.L_x_9589:
[----:B------:R-:W-:Y:S01]  /*31890*/  SEL R75, R103, R68, P0 ;  /* 0x00000044674b7207 */ /* 0x000fe20000000000 */
[----:B------:R-:W-:Y:S01]  /*318a0*/  IMAD.MOV.U32 R13, RZ, RZ, R54 ;  /* 0x000000ffff0d7224 */ /* 0x000fe200078e0036 */
[----:B------:R-:W-:Y:S01]  /*318b0*/  SEL R54, R69, R70, P0 ;  /* 0x0000004645367207 */ /* 0x000fe20000000000 */
[----:B------:R-:W-:Y:S02]  /*318c0*/  IMAD.MOV.U32 R12, RZ, RZ, R7 ;  /* 0x000000ffff0c7224 */ /* 0x000fe400078e0007 */
[----:B------:R-:W-:-:S07]  /*318d0*/  IMAD.MOV.U32 R34, RZ, RZ, R14 ;  /* 0x000000ffff227224 */ /* 0x000fce00078e000e */
[----:B------:R-:W-:Y:S05]  /*318e0*/  WARPSYNC.COLLECTIVE R15, `(.L_x_9590) ;  /* 0x000000000f087348 */ /* 0x000fea0003c00000 */
[----:B------:R0:W1:Y:S02]  /*318f0*/  SHFL.IDX P6, R14, R13, R12, R11 ;  /* 0x0000000c0d0e7389 */ /* 0x00006400000c000b */
[----:B01----:R-:W-:Y:S01]  /*31900*/  ENDCOLLECTIVE ;  /* 0x000000000000791b */ /* 0x003fe20003800000 */
.L_x_9590:
[----:B------:R-:W-:Y:S02]  /*31910*/  SEL R66, R79, R34, P0 ;  /* 0x000000224f427207 */ /* 0x000fe40000000000 */
[----:B------:R-:W-:Y:S01]  /*31920*/  SEL R74, R34, R79, P0 ;  /* 0x0000004f224a7207 */ /* 0x000fe20000000000 */
[----:B------:R-:W-:Y:S01]  /*31930*/  IMAD.MOV.U32 R13, RZ, RZ, R56 ;  /* 0x000000ffff0d7224 */ /* 0x000fe200078e0038 */
[----:B------:R-:W-:Y:S01]  /*31940*/  SEL R56, R70, R69, P0 ;  /* 0x0000004546387207 */ /* 0x000fe20000000000 */
[----:B------:R-:W-:-:S07]  /*31950*/  IMAD.MOV.U32 R9, RZ, RZ, R14 ;  /* 0x000000ffff097224 */ /* 0x000fce00078e000e */
[----:B------:R-:W-:Y:S05]  /*31960*/  WARPSYNC.COLLECTIVE R15, `(.L_x_9591) ;  /* 0x000000000f087348 */ /* 0x000fea0003c00000 */
[----:B------:R0:W1:Y:S02]  /*31970*/  SHFL.IDX P6, R14, R13, R12, R11 ;  /* 0x0000000c0d0e7389 */ /* 0x00006400000c000b */
[----:B01----:R-:W-:Y:S01]  /*31980*/  ENDCOLLECTIVE ;  /* 0x000000000000791b */ /* 0x003fe20003800000 */
.L_x_9591:
[----:B------:R-:W-:Y:S02]  /*31990*/  IMAD.MOV.U32 R13, RZ, RZ, R32 ;  /* 0x000000ffff0d7224 */ /* 0x000fe400078e0020 */
[----:B------:R-:W-:Y:S02]  /*319a0*/  IMAD.MOV.U32 R12, RZ, RZ, R5 ;  /* 0x000000ffff0c7224 */ /* 0x000fe400078e0005 */
[----:B------:R-:W-:-:S07]  /*319b0*/  IMAD.MOV.U32 R25, RZ, RZ, R14 ;  /* 0x000000ffff197224 */ /* 0x000fce00078e000e */
[----:B------:R-:W-:Y:S05]  /*319c0*/  WARPSYNC.COLLECTIVE R15, `(.L_x_9592) ;  /* 0x000000000f087348 */ /* 0x000fea0003c00000 */
[----:B------:R0:W1:Y:S02]  /*319d0*/  SHFL.IDX P6, R14, R13, R12, R11 ;  /* 0x0000000c0d0e7389 */ /* 0x00006400000c000b */
[----:B01----:R-:W-:Y:S01]  /*319e0*/  ENDCOLLECTIVE ;  /* 0x000000000000791b */ /* 0x003fe20003800000 */
.L_x_9592:
[----:B------:R-:W-:Y:S02]  /*319f0*/  IMAD.MOV.U32 R13, RZ, RZ, R26 ;  /* 0x000000ffff0d7224 */ /* 0x000fe400078e001a */
[----:B------:R-:W-:-:S07]  /*31a00*/  IMAD.MOV.U32 R32, RZ, RZ, R14 ;  /* 0x000000ffff207224 */ /* 0x000fce00078e000e */
[----:B------:R-:W-:Y:S05]  /*31a10*/  WARPSYNC.COLLECTIVE R15, `(.L_x_9593) ;  /* 0x000000000f087348 */ /* 0x000fea0003c00000 */
[----:B------:R0:W1:Y:S02]  /*31a20*/  SHFL.IDX P6, R14, R13, R12, R11 ;  /* 0x0000000c0d0e7389 */ /* 0x00006400000c000b */
[----:B01----:R-:W-:Y:S01]  /*31a30*/  ENDCOLLECTIVE ;  /* 0x000000000000791b */ /* 0x003fe20003800000 */
.L_x_9593:
        /* <DEDUP_REMOVED lines=8> */
.L_x_9594:
[----:B------:R-:W-:Y:S01]  /*31ac0*/  SEL R72, R26, R25, P0 ;  /* 0x000000191a487207 */ /* 0x000fe20000000000 */
[----:B------:R-:W-:Y:S02]  /*31ad0*/  IMAD.MOV.U32 R13, RZ, RZ, R30 ;  /* 0x000000ffff0d7224 */ /* 0x000fe400078e001e */
[----:B------:R-:W-:-:S07]  /*31ae0*/  IMAD.MOV.U32 R28, RZ, RZ, R14 ;  /* 0x000000ffff1c7224 */ /* 0x000fce00078e000e */
[----:B------:R-:W-:Y:S05]  /*31af0*/  WARPSYNC.COLLECTIVE R15, `(.L_x_9595) ;  /* 0x000000000f087348 */ /* 0x000fea0003c00000 */
[----:B------:R0:W1:Y:S02]  /*31b00*/  SHFL.IDX P6, R14, R13, R12, R11 ;  /* 0x0000000c0d0e7389 */ /* 0x00006400000c000b */
[----:B01----:R-:W-:Y:S01]  /*31b10*/  ENDCOLLECTIVE ;  /* 0x000000000000791b */ /* 0x003fe20003800000 */
.L_x_9595:
[----:B------:R-:W-:Y:S02]  /*31b20*/  IMAD.MOV.U32 R13, RZ, RZ, R24 ;  /* 0x000000ffff0d7224 */ /* 0x000fe400078e0018 */
[----:B------:R-:W-:Y:S02]  /*31b30*/  IMAD.MOV.U32 R12, RZ, RZ, R5 ;  /* 0x000000ffff0c7224 */ /* 0x000fe400078e0005 */
[----:B------:R-:W-:-:S07]  /*31b40*/  IMAD.MOV.U32 R30, RZ, RZ, R14 ;  /* 0x000000ffff1e7224 */ /* 0x000fce00078e000e */
[----:B------:R-:W-:Y:S05]  /*31b50*/  WARPSYNC.COLLECTIVE R15, `(.L_x_9596) ;  /* 0x000000000f087348 */ /* 0x000fea0003c00000 */
[----:B------:R0:W1:Y:S02]  /*31b60*/  SHFL.IDX P6, R14, R13, R12, R11 ;  /* 0x0000000c0d0e7389 */ /* 0x00006400000c000b */
[----:B01----:R-:W-:Y:S01]  /*31b70*/  ENDCOLLECTIVE ;  /* 0x000000000000791b */ /* 0x003fe20003800000 */
.L_x_9596:
[----:B------:R-:W-:Y:S01]  /*31b80*/  IMAD.MOV.U32 R13, RZ, RZ, R20 ;  /* 0x000000ffff0d7224 */ /* 0x000fe200078e0014 */
[----:B------:R-:W-:Y:S02]  /*31b90*/  SEL R20, R76, R73, P0 ;  /* 0x000000494c147207 */ /* 0x000fe40000000000 */
[----:B------:R-:W-:Y:S01]  /*31ba0*/  SEL R73, R68, R103, P0 ;  /* 0x0000006744497207 */ /* 0x000fe20000000000 */
[----:B------:R-:W-:Y:S01]  /*31bb0*/  IMAD.MOV.U32 R103, RZ, RZ, RZ ;  /* 0x000000ffff677224 */ /* 0x000fe200078e00ff */
[----:B------:R-:W-:Y:S01]  /*31bc0*/  SEL R76, R25, R26, P0 ;  /* 0x0000001a194c7207 */ /* 0x000fe20000000000 */
[----:B------:R-:W-:-:S07]  /*31bd0*/  IMAD.MOV.U32 R105, RZ, RZ, R14 ;  /* 0x000000ffff697224 */ /* 0x000fce00078e000e */
[----:B------:R-:W-:Y:S05]  /*31be0*/  WARPSYNC.COLLECTIVE R15, `(.L_x_9597) ;  /* 0x000000000f087348 */ /* 0x000fea0003c00000 */
[----:B------:R0:W1:Y:S02]  /*31bf0*/  SHFL.IDX P6, R14, R13, R12, R11 ;  /* 0x0000000c0d0e7389 */ /* 0x00006400000c000b */
[----:B01----:R-:W-:Y:S01]  /*31c00*/  ENDCOLLECTIVE ;  /* 0x000000000000791b */ /* 0x003fe20003800000 */
.L_x_9597:
        /* <DEDUP_REMOVED lines=8> */
.L_x_9598:
[----:B------:R-:W-:Y:S02]  /*31c90*/  SEL R122, R30, R107, P0 ;  /* 0x0000006b1e7a7207 */ /* 0x000fe40000000000 */
[----:B------:R-:W-:Y:S01]  /*31ca0*/  SEL R104, R107, R30, P0 ;  /* 0x0000001e6b687207 */ /* 0x000fe20000000000 */
[----:B------:R-:W-:Y:S02]  /*31cb0*/  IMAD.MOV.U32 R13, RZ, RZ, R4 ;  /* 0x000000ffff0d7224 */ /* 0x000fe400078e0004 */
[----:B------:R-:W-:-:S07]  /*31cc0*/  IMAD.MOV.U32 R10, RZ, RZ, R14 ;  /* 0x000000ffff0a7224 */ /* 0x000fce00078e000e */
[----:B------:R-:W-:Y:S05]  /*31cd0*/  WARPSYNC.COLLECTIVE R15, `(.L_x_9599) ;  /* 0x000000000f087348 */ /* 0x000fea0003c00000 */
[----:B------:R0:W1:Y:S02]  /*31ce0*/  SHFL.IDX P6, R14, R13, R12, R11 ;  /* 0x0000000c0d0e7389 */ /* 0x00006400000c000b */
[----:B01----:R-:W-:Y:S01]  /*31cf0*/  ENDCOLLECTIVE ;  /* 0x000000000000791b */ /* 0x003fe20003800000 */
.L_x_9599:
[----:B------:R-:W-:Y:S02]  /*31d00*/  IMAD.MOV.U32 R13, RZ, RZ, R8 ;  /* 0x000000ffff0d7224 */ /* 0x000fe400078e0008 */
[----:B------:R-:W-:Y:S02]  /*31d10*/  IMAD.MOV.U32 R12, RZ, RZ, R5 ;  /* 0x000000ffff0c7224 */ /* 0x000fe400078e0005 */
[----:B------:R-:W-:-:S07]  /*31d20*/  IMAD.MOV.U32 R4, RZ, RZ, R14 ;  /* 0x000000ffff047224 */ /* 0x000fce00078e000e */
[----:B------:R-:W-:Y:S05]  /*31d30*/  WARPSYNC.COLLECTIVE R15, `(.L_x_9600) ;  /* 0x000000000f087348 */ /* 0x000fea0003c00000 */
[----:B------:R0:W1:Y:S02]  /*31d40*/  SHFL.IDX P6, R14, R13, R12, R11 ;  /* 0x0000000c0d0e7389 */ /* 0x00006400000c000b */
[----:B01----:R-:W-:Y:S01]  /*31d50*/  ENDCOLLECTIVE ;  /* 0x000000000000791b */ /* 0x003fe20003800000 */
.L_x_9600:
[----:B------:R-:W-:Y:S02]  /*31d60*/  IMAD.MOV.U32 R13, RZ, RZ, R6 ;  /* 0x000000ffff0d7224 */ /* 0x000fe400078e0006 */
[----:B------:R-:W-:-:S07]  /*31d70*/  IMAD.MOV.U32 R7, RZ, RZ, R14 ;  /* 0x000000ffff077224 */ /* 0x000fce00078e000e */
[----:B------:R-:W-:Y:S05]  /*31d80*/  WARPSYNC.COLLECTIVE R15, `(.L_x_9601) ;  /* 0x000000000f087348 */ /* 0x000fea0003c00000 */
[----:B------:R0:W1:Y:S02]  /*31d90*/  SHFL.IDX P6, R14, R13, R12, R11 ;  /* 0x0000000c0d0e7389 */ /* 0x00006400000c000b */
[----:B01----:R-:W-:Y:S01]  /*31da0*/  ENDCOLLECTIVE ;  /* 0x000000000000791b */ /* 0x003fe20003800000 */
.L_x_9601:
[----:B------:R-:W-:Y:S05]  /*31db0*/  BRA `(.L_x_9602) ;  /* 0xffffff0400587947 */ /* 0x000fea000383ffff */
.L_x_9290:
[----:B------:R-:W-:Y:S02]  /*31dc0*/  IMAD.MOV.U32 R13, RZ, RZ, R3 ;  /* 0x000000ffff0d7224 */ /* 0x000fe400078e0003 */
[----:B------:R-:W-:Y:S02]  /*31dd0*/  IMAD.MOV.U32 R12, RZ, RZ, RZ ;  /* 0x000000ffff0c7224 */ /* 0x000fe400078e00ff */
[----:B------:R-:W-:Y:S02]  /*31de0*/  IMAD.MOV.U32 R11, RZ, RZ, 0x181f ;  /* 0x0000181fff0b7424 */ /* 0x000fe400078e00ff */
[----:B------:R-:W-:-:S07]  /*31df0*/  IMAD.MOV.U32 R15, RZ, RZ, -0x1 ;  /* 0xffffffffff0f7424 */ /* 0x000fce00078e00ff */
[----:B-----5:R-:W-:Y:S05]  /*31e00*/  WARPSYNC.COLLECTIVE R15, `(.L_x_9603) ;  /* 0x000000000f087348 */ /* 0x020fea0003c00000 */
[----:B------:R0:W1:Y:S02]  /*31e10*/  SHFL.IDX P6, R14, R13, R12, R11 ;  /* 0x0000000c0d0e7389 */ /* 0x00006400000c000b */
[----:B01---5:R-:W-:Y:S01]  /*31e20*/  ENDCOLLECTIVE ;  /* 0x000000000000791b */ /* 0x023fe20003800000 */
.L_x_9603:
[----:B------:R-:W-:Y:S02]  /*31e30*/  IMAD.MOV.U32 R13, RZ, RZ, R2 ;  /* 0x000000ffff0d7224 */ /* 0x000fe400078e0002 */
[----:B------:R-:W-:-:S07]  /*31e40*/  IMAD.MOV.U32 R0, RZ, RZ, R14 ;  /* 0x000000ffff007224 */ /* 0x000fce00078e000e */
[----:B------:R-:W-:Y:S05]  /*31e50*/  WARPSYNC.COLLECTIVE R15, `(.L_x_9604) ;  /* 0x000000000f087348 */ /* 0x000fea0003c00000 */
[----:B------:R0:W1:Y:S02]  /*31e60*/  SHFL.IDX P6, R14, R13, R12, R11 ;  /* 0x0000000c0d0e7389 */ /* 0x00006400000c000b */
[----:B01----:R-:W-:Y:S01]  /*31e70*/  ENDCOLLECTIVE ;  /* 0x000000000000791b */ /* 0x003fe20003800000 */
.L_x_9604:
[----:B------:R-:W-:Y:S05]  /*31e80*/  BRA `(.L_x_9605) ;  /* 0xffffff1000e07947 */ /* 0x000fea000383ffff */
.L_x_9293:
[----:B------:R-:W-:Y:S01]  /*31e90*/  BSSY B1, `(.L_x_9606) ;  /* 0x0000008000017945 */ /* 0x000fe20003800000 */
[----:B------:R-:W-:Y:S02]  /*31ea0*/  IMAD.MOV.U32 R13, RZ, RZ, R3 ;  /* 0x000000ffff0d7224 */ /* 0x000fe400078e0003 */
[----:B------:R-:W-:Y:S02]  /*31eb0*/  IMAD.MOV.U32 R12, RZ, RZ, 0x1 ;  /* 0x00000001ff0c7424 */ /* 0x000fe400078e00ff */
[----:B------:R-:W-:Y:S02]  /*31ec0*/  IMAD.MOV.U32 R11, RZ, RZ, 0x181f ;  /* 0x0000181fff0b7424 */ /* 0x000fe400078e00ff */
[----:B---3--:R-:W-:-:S07]  /*31ed0*/  IMAD.MOV.U32 R15, RZ, RZ, -0x1 ;  /* 0xffffffffff0f7424 */ /* 0x008fce00078e00ff */
[----:B012--5:R-:W-:Y:S05]  /*31ee0*/  WARPSYNC.COLLECTIVE R15, `(.L_x_9607) ;  /* 0x000000000f087348 */ /* 0x027fea0003c00000 */
[----:B--2---:R2:W3:Y:S02]  /*31ef0*/  SHFL.IDX P6, R14, R13, R12, R11 ;  /* 0x0000000c0d0e7389 */ /* 0x0044e400000c000b */
[----:B0123-5:R-:W-:Y:S01]  /*31f00*/  ENDCOLLECTIVE ;  /* 0x000000000000791b */ /* 0x02ffe20003800000 */
.L_x_9607:
[----:B------:R-:W-:Y:S05]  /*31f10*/  BSYNC B1 ;  /* 0x0000000000017941 */ /* 0x000fea0003800000 */
.L_x_9606:
        /* <DEDUP_REMOVED lines=8> */
.L_x_9608:
[----:B------:R-:W-:Y:S05]  /*31fa0*/  BRA `(.L_x_9609) ;  /* 0xffffff1000e87947 */ /* 0x000fea000383ffff */
.L_x_9296:
        /* <DEDUP_REMOVED lines=8> */
.L_x_9611:
[----:B------:R-:W-:Y:S05]  /*32030*/  BSYNC B1 ;  /* 0x0000000000017941 */ /* 0x000fea0003800000 */
.L_x_9610:
        /* <DEDUP_REMOVED lines=8> */
.L_x_9612:
[----:B------:R-:W-:Y:S05]  /*320c0*/  BRA `(.L_x_9613) ;  /* 0xffffff1000f07947 */ /* 0x000fea000383ffff */
.L_x_9299:
        /* <DEDUP_REMOVED lines=8> */
.L_x_9615:
[----:B------:R-:W-:Y:S05]  /*32150*/  BSYNC B1 ;  /* 0x0000000000017941 */ /* 0x000fea0003800000 */
.L_x_9614:
        /* <DEDUP_REMOVED lines=8> */
.L_x_9616:
[----:B------:R-:W-:Y:S05]  /*321e0*/  BRA `(.L_x_9617) ;  /* 0xffffff1000f87947 */ /* 0x000fea000383ffff */
.L_x_9301:
[----:B------:R-:W-:Y:S02]  /*321f0*/  IMAD.MOV.U32 R13, RZ, RZ, R6 ;  /* 0x000000ffff0d7224 */ /* 0x000fe400078e0006 */
[----:B------:R-:W-:Y:S02]  /*32200*/  IMAD.MOV.U32 R12, RZ, RZ, RZ ;  /* 0x000000ffff0c7224 */ /* 0x000fe400078e00ff */
[----:B------:R-:W-:Y:S02]  /*32210*/  IMAD.MOV.U32 R11, RZ, RZ, 0x1c1f ;  /* 0x00001c1fff0b7424 */ /* 0x000fe400078e00ff */
[----:B------:R-:W-:-:S07]  /*32220*/  IMAD.MOV.U32 R15, RZ, RZ, -0x1 ;  /* 0xffffffffff0f7424 */ /* 0x000fce00078e00ff */
[----:B------:R-:W-:Y:S05]  /*32230*/  WARPSYNC.COLLECTIVE R15, `(.L_x_9618) ;  /* 0x000000000f087348 */ /* 0x000fea0003c00000 */
[----:B------:R0:W1:Y:S02]  /*32240*/  SHFL.IDX P6, R14, R13, R12, R11 ;  /* 0x0000000c0d0e7389 */ /* 0x00006400000c000b */
[----:B01----:R-:W-:Y:S01]  /*32250*/  ENDCOLLECTIVE ;  /* 0x000000000000791b */ /* 0x003fe20003800000 */
.L_x_9618:
[----:B------:R-:W-:Y:S02]  /*32260*/  IMAD.MOV.U32 R13, RZ, RZ, R5 ;  /* 0x000000ffff0d7224 */ /* 0x000fe400078e0005 */
[----:B------:R-:W-:-:S07]  /*32270*/  IMAD.MOV.U32 R4, RZ, RZ, R14 ;  /* 0x000000ffff047224 */ /* 0x000fce00078e000e */
[----:B------:R-:W-:Y:S05]  /*32280*/  WARPSYNC.COLLECTIVE R15, `(.L_x_9619) ;  /* 0x000000000f087348 */ /* 0x000fea0003c00000 */
[----:B------:R0:W1:Y:S02]  /*32290*/  SHFL.IDX P6, R14, R13, R12, R11 ;  /* 0x0000000c0d0e7389 */ /* 0x00006400000c000b */
[----:B01----:R-:W-:Y:S01]  /*322a0*/  ENDCOLLECTIVE ;  /* 0x000000000000791b */ /* 0x003fe20003800000 */
.L_x_9619:
[----:B------:R-:W-:Y:S05]  /*322b0*/  BRA `(.L_x_9620) ;  /* 0xffffff1800287947 */ /* 0x000fea000383ffff */
.L_x_9304:
        /* <DEDUP_REMOVED lines=8> */
.L_x_9622:
[----:B------:R-:W-:Y:S05]  /*32340*/  BSYNC B1 ;  /* 0x0000000000017941 */ /* 0x000fea0003800000 */
.L_x_9621:
        /* <DEDUP_REMOVED lines=8> */
.L_x_9623:
[----:B------:R-:W-:Y:S05]  /*323d0*/  BRA `(.L_x_9624) ;  /* 0xffffff1c00487947 */ /* 0x000fea000383ffff */
.L_x_9308:
[----:B------:R-:W-:Y:S02]  /*323e0*/  IMAD.MOV.U32 R13, RZ, RZ, R3 ;  /* 0x000000ffff0d7224 */ /* 0x000fe400078e0003 */
[----:B------:R-:W-:Y:S02]  /*323f0*/  IMAD.MOV.U32 R12, RZ, RZ, RZ ;  /* 0x000000ffff0c7224 */ /* 0x000fe400078e00ff */
[----:B------:R-:W-:Y:S02]  /*32400*/  IMAD.MOV.U32 R11, RZ, RZ, 0x181f ;  /* 0x0000181fff0b7424 */ /* 0x000fe400078e00ff */
[----:B------:R-:W-:-:S07]  /*32410*/  IMAD.MOV.U32 R15, RZ, RZ, -0x1 ;  /* 0xffffffffff0f7424 */ /* 0x000fce00078e00ff */
[----:B--2---:R-:W-:Y:S05]  /*32420*/  WARPSYNC.COLLECTIVE R15, `(.L_x_9625) ;  /* 0x000000000f087348 */ /* 0x004fea0003c00000 */
[----:B------:R0:W1:Y:S02]  /*32430*/  SHFL.IDX P6, R14, R13, R12, R11 ;  /* 0x0000000c0d0e7389 */ /* 0x00006400000c000b */
[----:B012---:R-:W-:Y:S01]  /*32440*/  ENDCOLLECTIVE ;  /* 0x000000000000791b */ /* 0x007fe20003800000 */
.L_x_9625:
[----:B------:R-:W-:Y:S02]  /*32450*/  IMAD.MOV.U32 R13, RZ, RZ, R2 ;  /* 0x000000ffff0d7224 */ /* 0x000fe400078e0002 */
[----:B------:R-:W-:-:S07]  /*32460*/  IMAD.MOV.U32 R0, RZ, RZ, R14 ;  /* 0x000000ffff007224 */ /* 0x000fce00078e000e */
[----:B------:R-:W-:Y:S05]  /*32470*/  WARPSYNC.COLLECTIVE R15, `(.L_x_9626) ;  /* 0x000000000f087348 */ /* 0x000fea0003c00000 */
[----:B------:R0:W1:Y:S02]  /*32480*/  SHFL.IDX P6, R14, R13, R12, R11 ;  /* 0x0000000c0d0e7389 */ /* 0x00006400000c000b */
[----:B01----:R-:W-:Y:S01]  /*32490*/  ENDCOLLECTIVE ;  /* 0x000000000000791b */ /* 0x003fe20003800000 */
.L_x_9626:
[----:B------:R-:W-:Y:S05]  /*324a0*/  BRA `(.L_x_9627) ;  /* 0xffffff28004c7947 */ /* 0x000fea000383ffff */
.L_x_9311:
        /* <DEDUP_REMOVED lines=8> */
.L_x_9629:
[----:B------:R-:W-:Y:S05]  /*32530*/  BSYNC B1 ;  /* 0x0000000000017941 */ /* 0x000fea0003800000 */
.L_x_9628:
        /* <DEDUP_REMOVED lines=8> */
.L_x_9630:
[----:B------:R-:W-:Y:S05]  /*325c0*/  BRA `(.L_x_9631) ;  /* 0xffffff2800587947 */ /* 0x000fea000383ffff */
.L_x_9314:
        /* <DEDUP_REMOVED lines=8> */
.L_x_9633:
[----:B------:R-:W-:Y:S05]  /*32650*/  BSYNC B1 ;  /* 0x0000000000017941 */ /* 0x000fea0003800000 */
.L_x_9632:
        /* <DEDUP_REMOVED lines=8> */
.L_x_9634:
[----:B------:R-:W-:Y:S05]  /*326e0*/  BRA `(.L_x_9635) ;  /* 0xffffff2800607947 */ /* 0x000fea000383ffff */
.L_x_9317:
        /* <DEDUP_REMOVED lines=8> */
.L_x_9637:
[----:B------:R-:W-:Y:S05]  /*32770*/  BSYNC B1 ;  /* 0x0000000000017941 */ /* 0x000fea0003800000 */
.L_x_9636:
        /* <DEDUP_REMOVED lines=8> */
.L_x_9638:
[----:B------:R-:W-:Y:S05]  /*32800*/  BRA `(.L_x_9639) ;  /* 0xffffff2800687947 */ /* 0x000fea000383ffff */
.L_x_9343:
        /* <DEDUP_REMOVED lines=11> */
.L_x_9641:
[----:B------:R-:W-:Y:S05]  /*328c0*/  BSYNC B1 ;  /* 0x0000000000017941 */ /* 0x000fea0003800000 */
.L_x_9640:
[----:B------:R-:W-:Y:S05]  /*328d0*/  BRA `(.L_x_9642) ;  /* 0xffffff4800807947 */ /* 0x000fea000383ffff */
.L_x_9345:
[----:B------:R-:W-:Y:S01]  /*328e0*/  BSSY B1, `(.L_x_9643) ;  /* 0x0000006000017945 */ /* 0x000fe20003800000 */
[----:B------:R-:W-:-:S07]  /*328f0*/  IMAD.MOV.U32 R15, RZ, RZ, -0x1 ;  /* 0xffffffffff0f7424 */ /* 0x000fce00078e00ff */
[----:B0-----:R-:W-:Y:S05]  /*32900*/  WARPSYNC.COLLECTIVE R15, `(.L_x_9644) ;  /* 0x000000000f0c7348 */ /* 0x001fea0003c00000 */
[----:B------:R-:W-:Y:S02]  /*32910*/  ELECT P6, UR62, PT ;  /* 0x00000000003e782f */ /* 0x000fe400038c0000 */
[----:B------:R-:W-:Y:S01]  /*32920*/  MOV R14, UR62 ;  /* 0x0000003e000e7c02 */ /* 0x000fe20008000f00 */
[----:B0-----:R-:W-:Y:S10]  /*32930*/  ENDCOLLECTIVE ;  /* 0x000000000000791b */ /* 0x001ff40003800000 */
.L_x_9644:
[----:B------:R-:W-:Y:S05]  /*32940*/  BSYNC B1 ;  /* 0x0000000000017941 */ /* 0x000fea0003800000 */
.L_x_9643:
[----:B------:R-:W-:Y:S05]  /*32950*/  BRA `(.L_x_9344) ;  /* 0xffffff4800787947 */ /* 0x000fea000383ffff */
.L_x_9347:
[----:B0-----:R0:W1:Y:S02]  /*32960*/  SYNCS.PHASECHK.TRANS64.TRYWAIT P0, [R17+URZ+0x22820], R5 ;  /* 0x02282005110075a7 */ /* 0x001064000800017f */
[----:B-1----:R-:W-:Y:S05]  /*32970*/  @!P0 NANOSLEEP.SYNCS 0x989680 ;  /* 0x009896800000895d */ /* 0x002fea0003900000 */
[----:B------:R-:W1:Y:S02]  /*32980*/  @!P0 SYNCS.PHASECHK.TRANS64 P0, [R17+URZ+0x22820], R5 ;  /* 0x02282005110085a7 */ /* 0x000e64000800007f */
[----:B-1----:R-:W-:Y:S05]  /*32990*/  @!P0 BRA `(.L_x_9347) ;  /* 0xfffffffc00f08947 */ /* 0x002fea000383ffff */
[----:B------:R-:W-:Y:S05]  /*329a0*/  BRA `(.L_x_9645) ;  /* 0xffffff4800887947 */ /* 0x000fea000383ffff */
.L_x_9351:
[----:B0-----:R0:W1:Y:S02]  /*329b0*/  SYNCS.PHASECHK.TRANS64.TRYWAIT P0, [R5+URZ+0x228a0], R7 ;  /* 0x0228a007050075a7 */ /* 0x001064000800017f */
[----:B-1----:R-:W-:Y:S05]  /*329c0*/  @!P0 NANOSLEEP.SYNCS 0x989680 ;  /* 0x009896800000895d */ /* 0x002fea0003900000 */
[----:B------:R-:W1:Y:S02]  /*329d0*/  @!P0 SYNCS.PHASECHK.TRANS64 P0, [R5+URZ+0x228a0], R7 ;  /* 0x0228a007050085a7 */ /* 0x000e64000800007f */
[----:B-1----:R-:W-:Y:S05]  /*329e0*/  @!P0 BRA `(.L_x_9351) ;  /* 0xfffffffc00f08947 */ /* 0x002fea000383ffff */
[----:B------:R-:W-:Y:S05]  /*329f0*/  BRA `(.L_x_9646) ;  /* 0xffffff4800a87947 */ /* 0x000fea000383ffff */
.L_x_9356:
[----:B-1----:R1:W2:Y:S02]  /*32a00*/  SYNCS.PHASECHK.TRANS64.TRYWAIT P0, [R5+URZ+0x228c0], R7 ;  /* 0x0228c007050075a7 */ /* 0x0022a4000800017f */
[----:B--2---:R-:W-:Y:S05]  /*32a10*/  @!P0 NANOSLEEP.SYNCS 0x989680 ;  /* 0x009896800000895d */ /* 0x004fea0003900000 */
[----:B------:R-:W2:Y:S02]  /*32a20*/  @!P0 SYNCS.PHASECHK.TRANS64 P0, [R5+URZ+0x228c0], R7 ;  /* 0x0228c007050085a7 */ /* 0x000ea4000800007f */
[----:B--2---:R-:W-:Y:S05]  /*32a30*/  @!P0 BRA `(.L_x_9356) ;  /* 0xfffffffc00f08947 */ /* 0x004fea000383ffff */
[----:B------:R-:W-:Y:S05]  /*32a40*/  BRA `(.L_x_9647) ;  /* 0xffffff4c00287947 */ /* 0x000fea000383ffff */
.L_x_9363:
[----:B0-----:R0:W1:Y:S02]  /*32a50*/  SYNCS.PHASECHK.TRANS64.TRYWAIT P1, [R5+URZ+0x228a0], R7 ;  /* 0x0228a007050075a7 */ /* 0x001064000802017f */
[----:B-1----:R-:W-:Y:S05]  /*32a60*/  @!P1 NANOSLEEP.SYNCS 0x989680 ;  /* 0x009896800000995d */ /* 0x002fea0003900000 */
[----:B------:R-:W1:Y:S02]  /*32a70*/  @!P1 SYNCS.PHASECHK.TRANS64 P1, [R5+URZ+0x228a0], R7 ;  /* 0x0228a007050095a7 */ /* 0x000e64000802007f */
[----:B-1----:R-:W-:Y:S05]  /*32a80*/  @!P1 BRA `(.L_x_9363) ;  /* 0xfffffffc00f09947 */ /* 0x002fea000383ffff */
[----:B------:R-:W-:Y:S05]  /*32a90*/  BRA `(.L_x_9648) ;  /* 0xffffff4c00fc7947 */ /* 0x000fea000383ffff */
.L_x_9368:
[----:B-1----:R1:W2:Y:S02]  /*32aa0*/  SYNCS.PHASECHK.TRANS64.TRYWAIT P1, [R5+URZ+0x228c0], R7 ;  /* 0x0228c007050075a7 */ /* 0x0022a4000802017f */
[----:B--2---:R-:W-:Y:S05]  /*32ab0*/  @!P1 NANOSLEEP.SYNCS 0x989680 ;  /* 0x009896800000995d */ /* 0x004fea0003900000 */
[----:B------:R-:W2:Y:S02]  /*32ac0*/  @!P1 SYNCS.PHASECHK.TRANS64 P1, [R5+URZ+0x228c0], R7 ;  /* 0x0228c007050095a7 */ /* 0x000ea4000802007f */
[----:B--2---:R-:W-:Y:S05]  /*32ad0*/  @!P1 BRA `(.L_x_9368) ;  /* 0xfffffffc00f09947 */ /* 0x004fea000383ffff */
[----:B------:R-:W-:Y:S05]  /*32ae0*/  BRA `(.L_x_9649) ;  /* 0xffffff5000787947 */ /* 0x000fea000383ffff */
.L_x_9393:
        /* <DEDUP_REMOVED lines=10> */
.L_x_9651:
[----:B------:R-:W-:Y:S05]  /*32b90*/  BSYNC B0 ;  /* 0x0000000000007941 */ /* 0x000fea0003800000 */
.L_x_9650:
[----:B------:R-:W-:Y:S05]  /*32ba0*/  BRA `(.L_x_9652) ;  /* 0xffffff64008c7947 */ /* 0x000fea000383ffff */
.L_x_9396:
[----:B0-----:R-:W2:Y:S02]  /*32bb0*/  LDL R0, [R1+0x3c] ;  /* 0x00003c0001007983 */ /* 0x001ea40000100800 */
[----:B--2---:R0:W1:Y:S02]  /*32bc0*/  SYNCS.PHASECHK.TRANS64.TRYWAIT P0, [R4+URZ+0x22880], R0 ;  /* 0x02288000040075a7 */ /* 0x004064000800017f */
[----:B-1----:R-:W-:Y:S05]  /*32bd0*/  @!P0 NANOSLEEP.SYNCS 0x989680 ;  /* 0x009896800000895d */ /* 0x002fea0003900000 */
[----:B------:R-:W1:Y:S02]  /*32be0*/  @!P0 SYNCS.PHASECHK.TRANS64 P0, [R4+URZ+0x22880], R0 ;  /* 0x02288000040085a7 */ /* 0x000e64000800007f */
[----:B-1----:R-:W-:Y:S05]  /*32bf0*/  @!P0 BRA `(.L_x_9396) ;  /* 0xfffffffc00ec8947 */ /* 0x002fea000383ffff */
[----:B------:R-:W-:Y:S05]  /*32c00*/  BRA `(.L_x_9653) ;  /* 0xffffff6400a47947 */ /* 0x000fea000383ffff */
.L_x_9397:
        /* <DEDUP_REMOVED lines=8> */
.L_x_9655:
[----:B------:R-:W-:Y:S05]  /*32c90*/  BSYNC B0 ;  /* 0x0000000000007941 */ /* 0x000fea0003800000 */
.L_x_9654:
        /* <DEDUP_REMOVED lines=13> */
.L_x_9656:
[----:B------:R-:W-:Y:S02]  /*32d70*/  IMAD.MOV.U32 R13, RZ, RZ, R2 ;  /* 0x000000ffff0d7224 */ /* 0x000fe400078e0002 */
[----:B------:R-:W-:Y:S02]  /*32d80*/  IMAD.MOV.U32 R12, RZ, RZ, 0x1 ;  /* 0x00000001ff0c7424 */ /* 0x000fe400078e00ff */
[----:B------:R-:W-:-:S07]  /*32d90*/  IMAD.MOV.U32 R3, RZ, RZ, R14 ;  /* 0x000000ffff037224 */ /* 0x000fce00078e000e */
[----:B------:R-:W-:Y:S05]  /*32da0*/  WARPSYNC.COLLECTIVE R15, `(.L_x_9657) ;  /* 0x000000000f087348 */ /* 0x000fea0003c00000 */
[----:B------:R0:W1:Y:S02]  /*32db0*/  SHFL.IDX P6, R14, R13, R12, R11 ;  /* 0x0000000c0d0e7389 */ /* 0x00006400000c000b */
[----:B01----:R-:W-:Y:S01]  /*32dc0*/  ENDCOLLECTIVE ;  /* 0x000000000000791b */ /* 0x003fe20003800000 */
.L_x_9657:
[----:B------:R-:W-:Y:S01]  /*32dd0*/  IADD3 R30, P1, R36, R3, RZ ;  /* 0x00000003241e7210 */ /* 0x000fe20007f3e0ff */
[----:B------:R-:W-:-:S04]  /*32de0*/  IMAD.IADD R3, R17, 0x1, R26 ;  /* 0x0000000111037824 */ /* 0x000fc800078e021a */
        /* <DEDUP_REMOVED lines=11> */
.L_x_9658:
        /* <DEDUP_REMOVED lines=9> */
.L_x_9659:
        /* <DEDUP_REMOVED lines=10> */
.L_x_9660:
        /* <DEDUP_REMOVED lines=9> */
.L_x_9661:
        /* <DEDUP_REMOVED lines=10> */
.L_x_9662:
        /* <DEDUP_REMOVED lines=9> */
.L_x_9663:
        /* <DEDUP_REMOVED lines=10> */
.L_x_9664:
        /* <DEDUP_REMOVED lines=9> */
.L_x_9665:
        /* <DEDUP_REMOVED lines=10> */
.L_x_9666:
        /* <DEDUP_REMOVED lines=9> */
.L_x_9667:
        /* <DEDUP_REMOVED lines=10> */
.L_x_9668:
        /* <DEDUP_REMOVED lines=9> */
.L_x_9669:
        /* <DEDUP_REMOVED lines=10> */
.L_x_9670:
[----:B------:R-:W-:Y:S02]  /*335c0*/  IMAD.MOV.U32 R13, RZ, RZ, R10 ;  /* 0x000000ffff0d7224 */ /* 0x000fe400078e000a */
[----:B------:R-:W-:Y:S02]  /*335d0*/  IMAD.MOV.U32 R12, RZ, RZ, RZ ;  /* 0x000000ffff0c7224 */ /* 0x000fe400078e00ff */
[----:B------:R-:W-:-:S07]  /*335e0*/  IMAD.MOV.U32 R0, RZ, RZ, R14 ;  /* 0x000000ffff007224 */ /* 0x000fce00078e000e */
[----:B------:R-:W-:Y:S05]  /*335f0*/  WARPSYNC.COLLECTIVE R15, `(.L_x_9671) ;  /* 0x000000000f087348 */ /* 0x000fea0003c00000 */
[----:B------:R0:W1:Y:S02]  /*33600*/  SHFL.IDX P6, R14, R13, R12, R11 ;  /* 0x0000000c0d0e7389 */ /* 0x00006400000c000b */
[----:B01----:R-:W-:Y:S01]  /*33610*/  ENDCOLLECTIVE ;  /* 0x000000000000791b */ /* 0x003fe20003800000 */
.L_x_9671:
        /* <DEDUP_REMOVED lines=12> */
.L_x_9672:
[----:B------:R-:W-:Y:S02]  /*336e0*/  IMAD.MOV.U32 R13, RZ, RZ, R10 ;  /* 0x000000ffff0d7224 */ /* 0x000fe400078e000a */
[----:B------:R-:W-:Y:S02]  /*336f0*/  IMAD.MOV.U32 R12, RZ, RZ, 0x1 ;  /* 0x00000001ff0c7424 */ /* 0x000fe400078e00ff */
[----:B------:R-:W-:-:S07]  /*33700*/  IMAD.MOV.U32 R0, RZ, RZ, R14 ;  /* 0x000000ffff007224 */ /* 0x000fce00078e000e */
[----:B------:R-:W-:Y:S05]  /*33710*/  WARPSYNC.COLLECTIVE R15, `(.L_x_9673) ;  /* 0x000000000f087348 */ /* 0x000fea0003c00000 */
[----:B------:R0:W1:Y:S02]  /*33720*/  SHFL.IDX P6, R14, R13, R12, R11 ;  /* 0x0000000c0d0e7389 */ /* 0x00006400000c000b */
[----:B01----:R-:W-:Y:S01]  /*33730*/  ENDCOLLECTIVE ;  /* 0x000000000000791b */ /* 0x003fe20003800000 */
.L_x_9673:
        /* <DEDUP_REMOVED lines=13> */
.L_x_9674:
        /* <DEDUP_REMOVED lines=15> */
.L_x_9402:
[----:B--2---:R-:W2:Y:S02]  /*33900*/  LDL R0, [R1+0x3c] ;  /* 0x00003c0001007983 */ /* 0x004ea40000100800 */
[----:B--2---:R2:W3:Y:S02]  /*33910*/  SYNCS.PHASECHK.TRANS64.TRYWAIT P0, [R4+URZ+0x22840], R0 ;  /* 0x02284000040075a7 */ /* 0x0044e4000800017f */
[----:B---3--:R-:W-:Y:S05]  /*33920*/  @!P0 NANOSLEEP.SYNCS 0x989680 ;  /* 0x009896800000895d */ /* 0x008fea0003900000 */
[----:B------:R-:W3:Y:S02]  /*33930*/  @!P0 SYNCS.PHASECHK.TRANS64 P0, [R4+URZ+0x22840], R0 ;  /* 0x02284000040085a7 */ /* 0x000ee4000800007f */
[----:B---3--:R-:W-:Y:S05]  /*33940*/  @!P0 BRA `(.L_x_9402) ;  /* 0xfffffffc00ec8947 */ /* 0x008fea000383ffff */
[----:B------:R-:W-:Y:S05]  /*33950*/  BRA `(.L_x_9676) ;  /* 0xffffff6000b07947 */ /* 0x000fea000383ffff */
.L_x_9403:
        /* <DEDUP_REMOVED lines=8> */
.L_x_9678:
[----:B------:R-:W-:Y:S05]  /*339e0*/  BSYNC B0 ;  /* 0x0000000000007941 */ /* 0x000fea0003800000 */
.L_x_9677:
        /* <DEDUP_REMOVED lines=8> */
.L_x_9679:
        /* <DEDUP_REMOVED lines=14> */
.L_x_9680:
[----:B------:R-:W-:Y:S02]  /*33b50*/  IMAD.MOV.U32 R13, RZ, RZ, R2 ;  /* 0x000000ffff0d7224 */ /* 0x000fe400078e0002 */
[----:B------:R-:W-:-:S07]  /*33b60*/  IMAD.MOV.U32 R7, RZ, RZ, R14 ;  /* 0x000000ffff077224 */ /* 0x000fce00078e000e */
[----:B------:R-:W-:Y:S05]  /*33b70*/  WARPSYNC.COLLECTIVE R15, `(.L_x_9681) ;  /* 0x000000000f087348 */ /* 0x000fea0003c00000 */
[----:B------:R0:W1:Y:S02]  /*33b80*/  SHFL.IDX P6, R14, R13, R12, R11 ;  /* 0x0000000c0d0e7389 */ /* 0x00006400000c000b */
[----:B01----:R-:W-:Y:S01]  /*33b90*/  ENDCOLLECTIVE ;  /* 0x000000000000791b */ /* 0x003fe20003800000 */
.L_x_9681:
        /* <DEDUP_REMOVED lines=14> */
.L_x_9682:
[----:B------:R-:W-:Y:S02]  /*33c80*/  IMAD.MOV.U32 R13, RZ, RZ, R2 ;  /* 0x000000ffff0d7224 */ /* 0x000fe400078e0002 */
[----:B------:R-:W-:-:S07]  /*33c90*/  IMAD.MOV.U32 R7, RZ, RZ, R14 ;  /* 0x000000ffff077224 */ /* 0x000fce00078e000e */
[----:B------:R-:W-:Y:S05]  /*33ca0*/  WARPSYNC.COLLECTIVE R15, `(.L_x_9683) ;  /* 0x000000000f087348 */ /* 0x000fea0003c00000 */
[----:B------:R0:W1:Y:S02]  /*33cb0*/  SHFL.IDX P6, R14, R13, R12, R11 ;  /* 0x0000000c0d0e7389 */ /* 0x00006400000c000b */
[----:B01----:R-:W-:Y:S01]  /*33cc0*/  ENDCOLLECTIVE ;  /* 0x000000000000791b */ /* 0x003fe20003800000 */
.L_x_9683:
        /* <DEDUP_REMOVED lines=14> */
.L_x_9684:
[----:B------:R-:W-:Y:S02]  /*33db0*/  IMAD.MOV.U32 R13, RZ, RZ, R2 ;  /* 0x000000ffff0d7224 */ /* 0x000fe400078e0002 */
[----:B------:R-:W-:-:S07]  /*33dc0*/  IMAD.MOV.U32 R7, RZ, RZ, R14 ;  /* 0x000000ffff077224 */ /* 0x000fce00078e000e */
[----:B------:R-:W-:Y:S05]  /*33dd0*/  WARPSYNC.COLLECTIVE R15, `(.L_x_9685) ;  /* 0x000000000f087348 */ /* 0x000fea0003c00000 */
[----:B------:R0:W1:Y:S02]  /*33de0*/  SHFL.IDX P6, R14, R13, R12, R11 ;  /* 0x0000000c0d0e7389 */ /* 0x00006400000c000b */
[----:B01----:R-:W-:Y:S01]  /*33df0*/  ENDCOLLECTIVE ;  /* 0x000000000000791b */ /* 0x003fe20003800000 */
.L_x_9685:
[----:B------:R-:W-:Y:S02]  /*33e00*/  IMAD.MOV.U32 R13, RZ, RZ, R0 ;  /* 0x000000ffff0d7224 */ /* 0x000fe400078e0000 */
[----:B------:R-:W-:Y:S02]  /*33e10*/  IMAD.MOV.U32 R12, RZ, RZ, 0x4 ;  /* 0x00000004ff0c7424 */ /* 0x000fe400078e00ff */
[----:B------:R-:W-:-:S07]  /*33e20*/  IMAD.MOV.U32 R8, RZ, RZ, R14 ;  /* 0x000000ffff087224 */ /* 0x000fce00078e000e */
[----:B------:R-:W-:Y:S05]  /*33e30*/  WARPSYNC.COLLECTIVE R15, `(.L_x_9686) ;  /* 0x000000000f087348 */ /* 0x000fea0003c00000 */
[----:B------:R0:W1:Y:S02]  /*33e40*/  SHFL.IDX P6, R14, R13, R12, R11 ;  /* 0x0000000c0d0e7389 */ /* 0x00006400000c000b */
[----:B01----:R-:W-:Y:S01]  /*33e50*/  ENDCOLLECTIVE ;  /* 0x000000000000791b */ /* 0x003fe20003800000 */
.L_x_9686:
        /* <DEDUP_REMOVED lines=13> */
.L_x_9687:
        /* <DEDUP_REMOVED lines=14> */
.L_x_9688:
[----:B------:R-:W-:Y:S02]  /*34010*/  IMAD.MOV.U32 R13, RZ, RZ, R2 ;  /* 0x000000ffff0d7224 */ /* 0x000fe400078e0002 */
[----:B------:R-:W-:-:S07]  /*34020*/  IMAD.MOV.U32 R7, RZ, RZ, R14 ;  /* 0x000000ffff077224 */ /* 0x000fce00078e000e */
[----:B------:R-:W-:Y:S05]  /*34030*/  WARPSYNC.COLLECTIVE R15, `(.L_x_9689) ;  /* 0x000000000f087348 */ /* 0x000fea0003c00000 */
[----:B------:R0:W1:Y:S02]  /*34040*/  SHFL.IDX P6, R14, R13, R12, R11 ;  /* 0x0000000c0d0e7389 */ /* 0x00006400000c000b */
[----:B01----:R-:W-:Y:S01]  /*34050*/  ENDCOLLECTIVE ;  /* 0x000000000000791b */ /* 0x003fe20003800000 */
.L_x_9689:
[----:B------:R-:W-:Y:S02]  /*34060*/  IMAD.MOV.U32 R13, RZ, RZ, R0 ;  /* 0x000000ffff0d7224 */ /* 0x000fe400078e0000 */
[----:B------:R-:W-:Y:S02]  /*34070*/  IMAD.MOV.U32 R12, RZ, RZ, 0x6 ;  /* 0x00000006ff0c7424 */ /* 0x000fe400078e00ff */
[----:B------:R-:W-:-:S07]  /*34080*/  IMAD.MOV.U32 R8, RZ, RZ, R14 ;  /* 0x000000ffff087224 */ /* 0x000fce00078e000e */
[----:B------:R-:W-:Y:S05]  /*34090*/  WARPSYNC.COLLECTIVE R15, `(.L_x_9690) ;  /* 0x000000000f087348 */ /* 0x000fea0003c00000 */
[----:B------:R0:W1:Y:S02]  /*340a0*/  SHFL.IDX P6, R14, R13, R12, R11 ;  /* 0x0000000c0d0e7389 */ /* 0x00006400000c000b */
[----:B01----:R-:W-:Y:S01]  /*340b0*/  ENDCOLLECTIVE ;  /* 0x000000000000791b */ /* 0x003fe20003800000 */
.L_x_9690:
        /* <DEDUP_REMOVED lines=12> */
.L_x_9691:
[----:B------:R-:W-:Y:S02]  /*34180*/  IMAD.MOV.U32 R13, RZ, RZ, R0 ;  /* 0x000000ffff0d7224 */ /* 0x000fe400078e0000 */
[----:B------:R-:W-:Y:S02]  /*34190*/  IMAD.MOV.U32 R12, RZ, RZ, 0x7 ;  /* 0x00000007ff0c7424 */ /* 0x000fe400078e00ff */
[----:B------:R-:W-:-:S07]  /*341a0*/  IMAD.MOV.U32 R8, RZ, RZ, R14 ;  /* 0x000000ffff087224 */ /* 0x000fce00078e000e */
[----:B------:R-:W-:Y:S05]  /*341b0*/  WARPSYNC.COLLECTIVE R15, `(.L_x_9692) ;  /* 0x000000000f087348 */ /* 0x000fea0003c00000 */
[----:B------:R0:W1:Y:S02]  /*341c0*/  SHFL.IDX P6, R14, R13, R12, R11 ;  /* 0x0000000c0d0e7389 */ /* 0x00006400000c000b */
[----:B01----:R-:W-:Y:S01]  /*341d0*/  ENDCOLLECTIVE ;  /* 0x000000000000791b */ /* 0x003fe20003800000 */
.L_x_9692:
        /* <DEDUP_REMOVED lines=12> */
.L_x_9693:
[----:B------:R-:W-:Y:S02]  /*342a0*/  IMAD.MOV.U32 R13, RZ, RZ, R5 ;  /* 0x000000ffff0d7224 */ /* 0x000fe400078e0005 */
[----:B------:R-:W-:Y:S02]  /*342b0*/  IMAD.MOV.U32 R12, RZ, RZ, RZ ;  /* 0x000000ffff0c7224 */ /* 0x000fe400078e00ff */
[----:B------:R-:W-:-:S07]  /*342c0*/  IMAD.MOV.U32 R8, RZ, RZ, R14 ;  /* 0x000000ffff087224 */ /* 0x000fce00078e000e */
[----:B------:R-:W-:Y:S05]  /*342d0*/  WARPSYNC.COLLECTIVE R15, `(.L_x_9694) ;  /* 0x000000000f087348 */ /* 0x000fea0003c00000 */
[----:B------:R0:W1:Y:S02]  /*342e0*/  SHFL.IDX P6, R14, R13, R12, R11 ;  /* 0x0000000c0d0e7389 */ /* 0x00006400000c000b */
[----:B01----:R-:W-:Y:S01]  /*342f0*/  ENDCOLLECTIVE ;  /* 0x000000000000791b */ /* 0x003fe20003800000 */
.L_x_9694:
        /* <DEDUP_REMOVED lines=11> */
.L_x_9695:
[----:B------:R-:W-:Y:S02]  /*343b0*/  IMAD.MOV.U32 R13, RZ, RZ, R5 ;  /* 0x000000ffff0d7224 */ /* 0x000fe400078e0005 */
[----:B------:R-:W-:Y:S02]  /*343c0*/  IMAD.MOV.U32 R12, RZ, RZ, 0x1 ;  /* 0x00000001ff0c7424 */ /* 0x000fe400078e00ff */
[----:B------:R-:W-:-:S07]  /*343d0*/  IMAD.MOV.U32 R2, RZ, RZ, R14 ;  /* 0x000000ffff027224 */ /* 0x000fce00078e000e */
[----:B------:R-:W-:Y:S05]  /*343e0*/  WARPSYNC.COLLECTIVE R15, `(.L_x_9696) ;  /* 0x000000000f087348 */ /* 0x000fea0003c00000 */
[----:B------:R0:W1:Y:S02]  /*343f0*/  SHFL.IDX P6, R14, R13, R12, R11 ;  /* 0x0000000c0d0e7389 */ /* 0x00006400000c000b */
[----:B01----:R-:W-:Y:S01]  /*34400*/  ENDCOLLECTIVE ;  /* 0x000000000000791b */ /* 0x003fe20003800000 */
.L_x_9696:
        /* <DEDUP_REMOVED lines=13> */
.L_x_9697:
[----:B------:R-:W-:Y:S01]  /*344e0*/  IMAD.MOV.U32 R6, RZ, RZ, R14 ;  /* 0x000000ffff067224 */ /* 0x000fe200078e000e */
[----:B------:R-:W-:Y:S06]  /*344f0*/  BRA `(.L_x_9698) ;  /* 0xffffff5c006c7947 */ /* 0x000fec000383ffff */
.L_x_9408:
        /* <DEDUP_REMOVED lines=9> */
.L_x_9699:
[----:B------:R-:W-:Y:S01]  /*34590*/  ISETP.GE.AND P1, PT, R25, R29, PT ;  /* 0x0000001d1900720c */ /* 0x000fe20003f26270 */
[----:B------:R-:W-:Y:S02]  /*345a0*/  IMAD.MOV.U32 R13, RZ, RZ, R0 ;  /* 0x000000ffff0d7224 */ /* 0x000fe400078e0000 */
[----:B------:R-:W-:-:S10]  /*345b0*/  IMAD.MOV.U32 R3, RZ, RZ, R14 ;  /* 0x000000ffff037224 */ /* 0x000fd400078e000e */
[----:B------:R-:W-:Y:S05]  /*345c0*/  WARPSYNC.COLLECTIVE R15, `(.L_x_9700) ;  /* 0x000000000f087348 */ /* 0x000fea0003c00000 */
[----:B------:R0:W1:Y:S02]  /*345d0*/  SHFL.IDX P6, R14, R13, R12, R11 ;  /* 0x0000000c0d0e7389 */ /* 0x00006400000c000b */
[----:B01----:R-:W-:Y:S01]  /*345e0*/  ENDCOLLECTIVE ;  /* 0x000000000000791b */ /* 0x003fe20003800000 */
.L_x_9700:
[----:B------:R-:W-:Y:S02]  /*345f0*/  IMAD.MOV.U32 R13, RZ, RZ, R2 ;  /* 0x000000ffff0d7224 */ /* 0x000fe400078e0002 */
[----:B------:R-:W-:Y:S02]  /*34600*/  IMAD.MOV.U32 R12, RZ, RZ, 0x1 ;  /* 0x00000001ff0c7424 */ /* 0x000fe400078e00ff */
[----:B------:R-:W-:-:S07]  /*34610*/  IMAD.MOV.U32 R4, RZ, RZ, R14 ;  /* 0x000000ffff047224 */ /* 0x000fce00078e000e */
[----:B------:R-:W-:Y:S05]  /*34620*/  WARPSYNC.COLLECTIVE R15, `(.L_x_9701) ;  /* 0x000000000f087348 */ /* 0x000fea0003c00000 */
[----:B------:R0:W1:Y:S02]  /*34630*/  SHFL.IDX P6, R14, R13, R12, R11 ;  /* 0x0000000c0d0e7389 */ /* 0x00006400000c000b */
[----:B01----:R-:W-:Y:S01]  /*34640*/  ENDCOLLECTIVE ;  /* 0x000000000000791b */ /* 0x003fe20003800000 */
.L_x_9701:
[----:B------:R-:W-:-:S05]  /*34650*/  @!P1 IADD3 R4, P3, R36, R4, RZ ;  /* 0x0000000424049210 */ /* 0x000fca0007f7e0ff */
[----:B------:R-:W-:Y:S02]  /*34660*/  @!P1 IMAD.X R5, RZ, RZ, R3, P3 ;  /* 0x000000ffff059224 */ /* 0x000fe400018e0603 */
[----:B------:R-:W-:-:S03]  /*34670*/  VIADD R3, R25, 0x10 ;  /* 0x0000001019037836 */ /* 0x000fc60000000000 */
[----:B------:R-:W-:Y:S01]  /*34680*/  @!PT LDS RZ, [RZ] ;  /* 0x00000000fffff984 */ /* 0x000fe20000000800 */
[----:B------:R-:W-:Y:S01]  /*34690*/  @!PT LDS RZ, [RZ] ;  /* 0x00000000fffff984 */ /* 0x000fe20000000800 */
[----:B------:R-:W-:Y:S01]  /*346a0*/  @!PT LDS RZ, [RZ] ;  /* 0x00000000fffff984 */ /* 0x000fe20000000800 */
[----:B------:R0:W-:Y:S01]  /*346b0*/  @!P1 LDGSTS.E.BYPASS.LTC128B.128 [R8+0x14400], desc[UR60][R4.64], !P0 ;  /* 0x1440000004089fae */ /* 0x0001e2000c101d7c */
[----:B------:R-:W-:Y:S01]  /*346c0*/  IMAD.MOV.U32 R13, RZ, RZ, R0 ;  /* 0x000000ffff0d7224 */ /* 0x000fe200078e0000 */
[----:B------:R-:W-:Y:S01]  /*346d0*/  ISETP.GE.AND P1, PT, R3, R29, PT ;  /* 0x0000001d0300720c */ /* 0x000fe20003f26270 */
[----:B------:R-:W-:-:S12]  /*346e0*/  IMAD.MOV.U32 R3, RZ, RZ, R14 ;  /* 0x000000ffff037224 */ /* 0x000fd800078e000e */
[----:B0-----:R-:W-:Y:S05]  /*346f0*/  WARPSYNC.COLLECTIVE R15, `(.L_x_9702) ;  /* 0x000000000f087348 */ /* 0x001fea0003c00000 */
[----:B------:R1:W2:Y:S02]  /*34700*/  SHFL.IDX P6, R14, R13, R12, R11 ;  /* 0x0000000c0d0e7389 */ /* 0x0002a400000c000b */
[----:B012---:R-:W-:Y:S01]  /*34710*/  ENDCOLLECTIVE ;  /* 0x000000000000791b */ /* 0x007fe20003800000 */
.L_x_9702:
[----:B------:R-:W-:Y:S02]  /*34720*/  IMAD.MOV.U32 R13, RZ, RZ, R2 ;  /* 0x000000ffff0d7224 */ /* 0x000fe400078e0002 */
[----:B------:R-:W-:Y:S02]  /*34730*/  IMAD.MOV.U32 R12, RZ, RZ, 0x2 ;  /* 0x00000002ff0c7424 */ /* 0x000fe400078e00ff */
[----:B------:R-:W-:-:S07]  /*34740*/  IMAD.MOV.U32 R6, RZ, RZ, R14 ;  /* 0x000000ffff067224 */ /* 0x000fce00078e000e */
[----:B------:R-:W-:Y:S05]  /*34750*/  WARPSYNC.COLLECTIVE R15, `(.L_x_9703) ;  /* 0x000000000f087348 */ /* 0x000fea0003c00000 */
[----:B------:R0:W1:Y:S02]  /*34760*/  SHFL.IDX P6, R14, R13, R12, R11 ;  /* 0x0000000c0d0e7389 */ /* 0x00006400000c000b */
[----:B01----:R-:W-:Y:S01]  /*34770*/  ENDCOLLECTIVE ;  /* 0x000000000000791b */ /* 0x003fe20003800000 */
.L_x_9703:
[----:B------:R-:W-:-:S05]  /*34780*/  @!P1 IADD3 R6, P3, R36, R6, RZ ;  /* 0x0000000624069210 */ /* 0x000fca0007f7e0ff */
[----:B------:R-:W-:Y:S02]  /*34790*/  @!P1 IMAD.X R3, RZ, RZ, R3, P3 ;  /* 0x000000ffff039224 */ /* 0x000fe400018e0603 */
[----:B------:R-:W-:Y:S02]  /*347a0*/  @!P1 IMAD.MOV.U32 R4, RZ, RZ, R6 ;  /* 0x000000ffff049224 */ /* 0x000fe400078e0006 */
[----:B------:R-:W-:Y:S02]  /*347b0*/  @!P1 IMAD.MOV.U32 R5, RZ, RZ, R3 ;  /* 0x000000ffff059224 */ /* 0x000fe400078e0003 */
[C---:B------:R-:W-:Y:S02]  /*347c0*/  VIADD R3, R25.reuse, 0x20 ;  /* 0x0000002019037836 */ /* 0x040fe40000000000 */
[----:B------:R-:W-:Y:S01]  /*347d0*/  IMAD.MOV.U32 R13, RZ, RZ, R0 ;  /* 0x000000ffff0d7224 */ /* 0x000fe200078e0000 */
[----:B------:R-:W-:Y:S01]  /*347e0*/  @!PT LDS RZ, [RZ] ;  /* 0x00000000fffff984 */ /* 0x000fe20000000800 */
[----:B------:R-:W-:Y:S01]  /*347f0*/  @!PT LDS RZ, [RZ] ;  /* 0x00000000fffff984 */ /* 0x000fe20000000800 */
[----:B------:R-:W-:Y:S01]  /*34800*/  @!PT LDS RZ, [RZ] ;  /* 0x00000000fffff984 */ /* 0x000fe20000000800 */
[----:B------:R0:W-:Y:S01]  /*34810*/  @!P1 LDGSTS.E.BYPASS.LTC128B.128 [R8+0x14c00], desc[UR60][R4.64], !P0 ;  /* 0x14c0000004089fae */ /* 0x0001e2000c101d7c */
[----:B------:R-:W-:Y:S01]  /*34820*/  VIADD R6, R25, 0x60 ;  /* 0x0000006019067836 */ /* 0x000fe20000000000 */
[----:B------:R-:W-:Y:S01]  /*34830*/  ISETP.GE.AND P1, PT, R3, R29, PT ;  /* 0x0000001d0300720c */ /* 0x000fe20003f26270 */
[----:B------:R-:W-:-:S12]  /*34840*/  IMAD.MOV.U32 R3, RZ, RZ, R14 ;  /* 0x000000ffff037224 */ /* 0x000fd800078e000e */
[----:B0-----:R-:W-:Y:S05]  /*34850*/  WARPSYNC.COLLECTIVE R15, `(.L_x_9704) ;  /* 0x000000000f087348 */ /* 0x001fea0003c00000 */
[----:B------:R1:W2:Y:S02]  /*34860*/  SHFL.IDX P6, R14, R13, R12, R11 ;  /* 0x0000000c0d0e7389 */ /* 0x0002a400000c000b */
[----:B012---:R-:W-:Y:S01]  /*34870*/  ENDCOLLECTIVE ;  /* 0x000000000000791b */ /* 0x007fe20003800000 */
.L_x_9704:
[----:B------:R-:W-:Y:S02]  /*34880*/  IMAD.MOV.U32 R13, RZ, RZ, R2 ;  /* 0x000000ffff0d7224 */ /* 0x000fe400078e0002 */
[----:B------:R-:W-:Y:S02]  /*34890*/  IMAD.MOV.U32 R12, RZ, RZ, 0x3 ;  /* 0x00000003ff0c7424 */ /* 0x000fe400078e00ff */
[----:B------:R-:W-:-:S07]  /*348a0*/  IMAD.MOV.U32 R4, RZ, RZ, R14 ;  /* 0x000000ffff047224 */ /* 0x000fce00078e000e */
[----:B------:R-:W-:Y:S05]  /*348b0*/  WARPSYNC.COLLECTIVE R15, `(.L_x_9705) ;  /* 0x000000000f087348 */ /* 0x000fea0003c00000 */
[----:B------:R0:W1:Y:S02]  /*348c0*/  SHFL.IDX P6, R14, R13, R12, R11 ;  /* 0x0000000c0d0e7389 */ /* 0x00006400000c000b */
[----:B01----:R-:W-:Y:S01]  /*348d0*/  ENDCOLLECTIVE ;  /* 0x000000000000791b */ /* 0x003fe20003800000 */
.L_x_9705:
[----:B------:R-:W-:-:S05]  /*348e0*/  @!P1 IADD3 R4, P2, R36, R4, RZ ;  /* 0x0000000424049210 */ /* 0x000fca0007f5e0ff */
[----:B------:R-:W-:-:S04]  /*348f0*/  @!P1 IMAD.X R3, RZ, RZ, R3, P2 ;  /* 0x000000ffff039224 */ /* 0x000fc800010e0603 */
[----:B------:R-:W-:Y:S02]  /*34900*/  @!P1 IMAD.MOV.U32 R5, RZ, RZ, R3 ;  /* 0x000000ffff059224 */ /* 0x000fe400078e0003 */
[----:B------:R-:W-:Y:S02]  /*34910*/  VIADD R3, R25, 0x30 ;  /* 0x0000003019037836 */ /* 0x000fe40000000000 */
[----:B------:R-:W-:Y:S01]  /*34920*/  IMAD.MOV.U32 R13, RZ, RZ, R0 ;  /* 0x000000ffff0d7224 */ /* 0x000fe200078e0000 */
[----:B------:R-:W-:Y:S01]  /*34930*/  @!PT LDS RZ, [RZ] ;  /* 0x00000000fffff984 */ /* 0x000fe20000000800 */
[----:B------:R-:W-:Y:S01]  /*34940*/  @!PT LDS RZ, [RZ] ;  /* 0x00000000fffff984 */ /* 0x000fe20000000800 */
[----:B------:R-:W-:Y:S01]  /*34950*/  @!PT LDS RZ, [RZ] ;  /* 0x00000000fffff984 */ /* 0x000fe20000000800 */
[----:B------:R0:W-:Y:S02]  /*34960*/  @!P1 LDGSTS.E.BYPASS.LTC128B.128 [R8+0x15400], desc[UR60][R4.64], !P0 ;  /* 0x1540000004089fae */ /* 0x0001e4000c101d7c */
[----:B------:R-:W-:Y:S01]  /*34970*/  ISETP.GE.AND P1, PT, R3, R29, PT ;  /* 0x0000001d0300720c */ /* 0x000fe20003f26270 */
[----:B------:R-:W-:-:S12]  /*34980*/  IMAD.MOV.U32 R3, RZ, RZ, R14 ;  /* 0x000000ffff037224 */ /* 0x000fd800078e000e */
[----:B0-----:R-:W-:Y:S05]  /*34990*/  WARPSYNC.COLLECTIVE R15, `(.L_x_9706) ;  /* 0x000000000f087348 */ /* 0x001fea0003c00000 */
[----:B------:R1:W2:Y:S02]  /*349a0*/  SHFL.IDX P6, R14, R13, R12, R11 ;  /* 0x0000000c0d0e7389 */ /* 0x0002a400000c000b */
[----:B012---:R-:W-:Y:S01]  /*349b0*/  ENDCOLLECTIVE ;  /* 0x000000000000791b */ /* 0x007fe20003800000 */
.L_x_9706:
[----:B------:R-:W-:Y:S02]  /*349c0*/  IMAD.MOV.U32 R13, RZ, RZ, R2 ;  /* 0x000000ffff0d7224 */ /* 0x000fe400078e0002 */
[----:B------:R-:W-:Y:S02]  /*349d0*/  IMAD.MOV.U32 R12, RZ, RZ, 0x4 ;  /* 0x00000004ff0c7424 */ /* 0x000fe400078e00ff */
[----:B------:R-:W-:-:S07]  /*349e0*/  IMAD.MOV.U32 R4, RZ, RZ, R14 ;  /* 0x000000ffff047224 */ /* 0x000fce00078e000e */
[----:B------:R-:W-:Y:S05]  /*349f0*/  WARPSYNC.COLLECTIVE R15, `(.L_x_9707) ;  /* 0x000000000f087348 */ /* 0x000fea0003c00000 */
[----:B------:R0:W1:Y:S02]  /*34a00*/  SHFL.IDX P6, R14, R13, R12, R11 ;  /* 0x0000000c0d0e7389 */ /* 0x00006400000c000b */
[----:B01----:R-:W-:Y:S01]  /*34a10*/  ENDCOLLECTIVE ;  /* 0x000000000000791b */ /* 0x003fe20003800000 */
.L_x_9707:
        /* <DEDUP_REMOVED lines=14> */
.L_x_9708:
[----:B------:R-:W-:Y:S02]  /*34b00*/  IMAD.MOV.U32 R13, RZ, RZ, R2 ;  /* 0x000000ffff0d7224 */ /* 0x000fe400078e0002 */
[----:B------:R-:W-:Y:S02]  /*34b10*/  IMAD.MOV.U32 R12, RZ, RZ, 0x5 ;  /* 0x00000005ff0c7424 */ /* 0x000fe400078e00ff */
[----:B------:R-:W-:-:S07]  /*34b20*/  IMAD.MOV.U32 R4, RZ, RZ, R14 ;  /* 0x000000ffff047224 */ /* 0x000fce00078e000e */
[----:B------:R-:W-:Y:S05]  /*34b30*/  WARPSYNC.COLLECTIVE R15, `(.L_x_9709) ;  /* 0x000000000f087348 */ /* 0x000fea0003c00000 */
[----:B------:R0:W1:Y:S02]  /*34b40*/  SHFL.IDX P6, R14, R13, R12, R11 ;  /* 0x0000000c0d0e7389 */ /* 0x00006400000c000b */
[----:B01----:R-:W-:Y:S01]  /*34b50*/  ENDCOLLECTIVE ;  /* 0x000000000000791b */ /* 0x003fe20003800000 */
.L_x_9709:
        /* <DEDUP_REMOVED lines=14> */
.L_x_9710:
[----:B------:R-:W-:Y:S02]  /*34c40*/  IMAD.MOV.U32 R13, RZ, RZ, R2 ;  /* 0x000000ffff0d7224 */ /* 0x000fe400078e0002 */
[----:B------:R-:W-:Y:S02]  /*34c50*/  IMAD.MOV.U32 R12, RZ, RZ, 0x6 ;  /* 0x00000006ff0c7424 */ /* 0x000fe400078e00ff */
[----:B------:R-:W-:-:S07]  /*34c60*/  IMAD.MOV.U32 R4, RZ, RZ, R14 ;  /* 0x000000ffff047224 */ /* 0x000fce00078e000e */
[----:B------:R-:W-:Y:S05]  /*34c70*/  WARPSYNC.COLLECTIVE R15, `(.L_x_9711) ;  /* 0x000000000f087348 */ /* 0x000fea0003c00000 */
[----:B------:R0:W1:Y:S02]  /*34c80*/  SHFL.IDX P6, R14, R13, R12, R11 ;  /* 0x0000000c0d0e7389 */ /* 0x00006400000c000b */
[----:B01----:R-:W-:Y:S01]  /*34c90*/  ENDCOLLECTIVE ;  /* 0x000000000000791b */ /* 0x003fe20003800000 */
.L_x_9711:
[----:B------:R-:W-:-:S05]  /*34ca0*/  @!P1 IADD3 R4, P2, R36, R4, RZ ;  /* 0x0000000424049210 */ /* 0x000fca0007f5e0ff */
[----:B------:R-:W-:Y:S01]  /*34cb0*/  @!P1 IMAD.X R3, RZ, RZ, R3, P2 ;  /* 0x000000ffff039224 */ /* 0x000fe200010e0603 */
[----:B------:R-:W-:-:S03]  /*34cc0*/  ISETP.GE.AND P2, PT, R6, R29, PT ;  /* 0x0000001d0600720c */ /* 0x000fc60003f46270 */
[----:B------:R-:W-:Y:S02]  /*34cd0*/  @!P1 IMAD.MOV.U32 R5, RZ, RZ, R3 ;  /* 0x000000ffff059224 */ /* 0x000fe400078e0003 */
[----:B------:R-:W-:-:S03]  /*34ce0*/  IMAD.MOV.U32 R13, RZ, RZ, R0 ;  /* 0x000000ffff0d7224 */ /* 0x000fc600078e0000 */
[----:B------:R-:W-:Y:S01]  /*34cf0*/  @!PT LDS RZ, [RZ] ;  /* 0x00000000fffff984 */ /* 0x000fe20000000800 */
[----:B------:R-:W-:Y:S01]  /*34d00*/  @!PT LDS RZ, [RZ] ;  /* 0x00000000fffff984 */ /* 0x000fe20000000800 */
[----:B------:R-:W-:Y:S01]  /*34d10*/  @!PT LDS RZ, [RZ] ;  /* 0x00000000fffff984 */ /* 0x000fe20000000800 */
[----:B------:R0:W-:Y:S01]  /*34d20*/  @!P1 LDGSTS.E.BYPASS.LTC128B.128 [R8+0x16c00], desc[UR60][R4.64], !P0 ;  /* 0x16c0000004089fae */ /* 0x0001e2000c101d7c */
[----:B------:R-:W-:-:S07]  /*34d30*/  IMAD.MOV.U32 R3, RZ, RZ, R14 ;  /* 0x000000ffff037224 */ /* 0x000fce00078e000e */
[----:B0-----:R-:W-:Y:S05]  /*34d40*/  WARPSYNC.COLLECTIVE R15, `(.L_x_9712) ;  /* 0x000000000f087348 */ /* 0x001fea0003c00000 */
[----:B------:R1:W2:Y:S02]  /*34d50*/  SHFL.IDX P6, R14, R13, R12, R11 ;  /* 0x0000000c0d0e7389 */ /* 0x0002a400000c000b */
[----:B012---:R-:W-:Y:S01]  /*34d60*/  ENDCOLLECTIVE ;  /* 0x000000000000791b */ /* 0x007fe20003800000 */
.L_x_9712:
[----:B------:R-:W-:Y:S02]  /*34d70*/  IMAD.MOV.U32 R13, RZ, RZ, R2 ;  /* 0x000000ffff0d7224 */ /* 0x000fe400078e0002 */
[----:B------:R-:W-:Y:S02]  /*34d80*/  IMAD.MOV.U32 R12, RZ, RZ, 0x7 ;  /* 0x00000007ff0c7424 */ /* 0x000fe400078e00ff */
[----:B------:R-:W-:-:S07]  /*34d90*/  IMAD.MOV.U32 R4, RZ, RZ, R14 ;  /* 0x000000ffff047224 */ /* 0x000fce00078e000e */
[----:B------:R-:W-:Y:S05]  /*34da0*/  WARPSYNC.COLLECTIVE R15, `(.L_x_9713) ;  /* 0x000000000f087348 */ /* 0x000fea0003c00000 */
[----:B------:R0:W1:Y:S02]  /*34db0*/  SHFL.IDX P6, R14, R13, R12, R11 ;  /* 0x0000000c0d0e7389 */ /* 0x00006400000c000b */
[----:B01----:R-:W-:Y:S01]  /*34dc0*/  ENDCOLLECTIVE ;  /* 0x000000000000791b */ /* 0x003fe20003800000 */
.L_x_9713:
[----:B------:R-:W-:-:S05]  /*34dd0*/  @!P2 IADD3 R4, P1, R36, R4, RZ ;  /* 0x000000042404a210 */ /* 0x000fca0007f3e0ff */
[----:B------:R-:W-:-:S04]  /*34de0*/  @!P2 IMAD.X R3, RZ, RZ, R3, P1 ;  /* 0x000000ffff03a224 */ /* 0x000fc800008e0603 */
        /* <DEDUP_REMOVED lines=10> */
.L_x_9714:
[----:B------:R-:W-:Y:S01]  /*34e90*/  IMAD.MOV.U32 R0, RZ, RZ, R14 ;  /* 0x000000ffff007224 */ /* 0x000fe200078e000e */
[----:B------:R-:W-:Y:S06]  /*34ea0*/  BRA `(.L_x_9715) ;  /* 0xffffff5c008c7947 */ /* 0x000fec000383ffff */
.L_x_9411:
[----:B0-----:R0:W1:Y:S02]  /*34eb0*/  SYNCS.PHASECHK.TRANS64.TRYWAIT P0, [R17+URZ+0x22820], R0 ;  /* 0x02282000110075a7 */ /* 0x001064000800017f */
[----:B-1----:R-:W-:Y:S05]  /*34ec0*/  @!P0 NANOSLEEP.SYNCS 0x989680 ;  /* 0x009896800000895d */ /* 0x002fea0003900000 */
[----:B------:R-:W1:Y:S02]  /*34ed0*/  @!P0 SYNCS.PHASECHK.TRANS64 P0, [R17+URZ+0x22820], R0 ;  /* 0x02282000110085a7 */ /* 0x000e64000800007f */
[----:B-1----:R-:W-:Y:S05]  /*34ee0*/  @!P0 BRA `(.L_x_9411) ;  /* 0xfffffffc00f08947 */ /* 0x002fea000383ffff */
[----:B------:R-:W-:Y:S05]  /*34ef0*/  BRA `(.L_x_9716) ;  /* 0xffffff5c00e87947 */ /* 0x000fea000383ffff */
.L_x_9415:
[----:B0-----:R0:W1:Y:S02]  /*34f00*/  SYNCS.PHASECHK.TRANS64.TRYWAIT P0, [R0+URZ+0x22880], R34 ;  /* 0x02288022000075a7 */ /* 0x001064000800017f */
[----:B-1----:R-:W-:Y:S05]  /*34f10*/  @!P0 NANOSLEEP.SYNCS 0x989680 ;  /* 0x009896800000895d */ /* 0x002fea0003900000 */
[----:B------:R-:W1:Y:S02]  /*34f20*/  @!P0 SYNCS.PHASECHK.TRANS64 P0, [R0+URZ+0x22880], R34 ;  /* 0x02288022000085a7 */ /* 0x000e64000800007f */
[----:B-1----:R-:W-:Y:S05]  /*34f30*/  @!P0 BRA `(.L_x_9415) ;  /* 0xfffffffc00f08947 */ /* 0x002fea000383ffff */
[----:B------:R-:W-:Y:S05]  /*34f40*/  BRA `(.L_x_9717) ;  /* 0xffffff6400247947 */ /* 0x000fea000383ffff */
.L_x_9416:
        /* <DEDUP_REMOVED lines=8> */
.L_x_9719:
[----:B------:R-:W-:Y:S05]  /*34fd0*/  BSYNC B0 ;  /* 0x0000000000007941 */ /* 0x000fea0003800000 */
.L_x_9718:
        /* <DEDUP_REMOVED lines=9> */
.L_x_9720:
[----:B------:R-:W-:Y:S02]  /*35070*/  IMAD.MOV.U32 R13, RZ, RZ, R5 ;  /* 0x000000ffff0d7224 */ /* 0x000fe400078e0005 */
[----:B------:R-:W-:Y:S02]  /*35080*/  IMAD.MOV.U32 R12, RZ, RZ, 0x1 ;  /* 0x00000001ff0c7424 */ /* 0x000fe400078e00ff */
[----:B------:R-:W-:-:S07]  /*35090*/  IMAD.MOV.U32 R2, RZ, RZ, R14 ;  /* 0x000000ffff027224 */ /* 0x000fce00078e000e */
[----:B------:R-:W-:Y:S05]  /*350a0*/  WARPSYNC.COLLECTIVE R15, `(.L_x_9721) ;  /* 0x000000000f087348 */ /* 0x000fea0003c00000 */
[----:B------:R0:W1:Y:S02]  /*350b0*/  SHFL.IDX P6, R14, R13, R12, R11 ;  /* 0x0000000c0d0e7389 */ /* 0x00006400000c000b */
[----:B01----:R-:W-:Y:S01]  /*350c0*/  ENDCOLLECTIVE ;  /* 0x000000000000791b */ /* 0x003fe20003800000 */
.L_x_9721:
        /* <DEDUP_REMOVED lines=11> */
.L_x_9722:
        /* <DEDUP_REMOVED lines=9> */
.L_x_9723:
        /* <DEDUP_REMOVED lines=9> */
.L_x_9724:
[----:B------:R-:W-:Y:S02]  /*352a0*/  IMAD.MOV.U32 R13, RZ, RZ, R5 ;  /* 0x000000ffff0d7224 */ /* 0x000fe400078e0005 */
[----:B------:R-:W-:Y:S02]  /*352b0*/  IMAD.MOV.U32 R12, RZ, RZ, 0x3 ;  /* 0x00000003ff0c7424 */ /* 0x000fe400078e00ff */
[----:B------:R-:W-:-:S07]  /*352c0*/  IMAD.MOV.U32 R2, RZ, RZ, R14 ;  /* 0x000000ffff027224 */ /* 0x000fce00078e000e */
[----:B------:R-:W-:Y:S05]  /*352d0*/  WARPSYNC.COLLECTIVE R15, `(.L_x_9725) ;  /* 0x000000000f087348 */ /* 0x000fea0003c00000 */
[----:B------:R0:W1:Y:S02]  /*352e0*/  SHFL.IDX P6, R14, R13, R12, R11 ;  /* 0x0000000c0d0e7389 */ /* 0x00006400000c000b */
[----:B01----:R-:W-:Y:S01]  /*352f0*/  ENDCOLLECTIVE ;  /* 0x000000000000791b */ /* 0x003fe20003800000 */
.L_x_9725:
        /* <DEDUP_REMOVED lines=11> */
.L_x_9726:
[----:B------:R-:W-:Y:S02]  /*353b0*/  IMAD.MOV.U32 R13, RZ, RZ, R5 ;  /* 0x000000ffff0d7224 */ /* 0x000fe400078e0005 */
[----:B------:R-:W-:Y:S02]  /*353c0*/  IMAD.MOV.U32 R12, RZ, RZ, 0x4 ;  /* 0x00000004ff0c7424 */ /* 0x000fe400078e00ff */
[----:B------:R-:W-:-:S07]  /*353d0*/  IMAD.MOV.U32 R2, RZ, RZ, R14 ;  /* 0x000000ffff027224 */ /* 0x000fce00078e000e */
[----:B------:R-:W-:Y:S05]  /*353e0*/  WARPSYNC.COLLECTIVE R15, `(.L_x_9727) ;  /* 0x000000000f087348 */ /* 0x000fea0003c00000 */
[----:B------:R0:W1:Y:S02]  /*353f0*/  SHFL.IDX P6, R14, R13, R12, R11 ;  /* 0x0000000c0d0e7389 */ /* 0x00006400000c000b */
[----:B01----:R-:W-:Y:S01]  /*35400*/  ENDCOLLECTIVE ;  /* 0x000000000000791b */ /* 0x003fe20003800000 */
.L_x_9727:
        /* <DEDUP_REMOVED lines=11> */
.L_x_9728:
[----:B------:R-:W-:Y:S02]  /*354c0*/  IMAD.MOV.U32 R13, RZ, RZ, R5 ;  /* 0x000000ffff0d7224 */ /* 0x000fe400078e0005 */
[----:B------:R-:W-:Y:S02]  /*354d0*/  IMAD.MOV.U32 R12, RZ, RZ, 0x5 ;  /* 0x00000005ff0c7424 */ /* 0x000fe400078e00ff */
[----:B------:R-:W-:-:S07]  /*354e0*/  IMAD.MOV.U32 R2, RZ, RZ, R14 ;  /* 0x000000ffff027224 */ /* 0x000fce00078e000e */
[----:B------:R-:W-:Y:S05]  /*354f0*/  WARPSYNC.COLLECTIVE R15, `(.L_x_9729) ;  /* 0x000000000f087348 */ /* 0x000fea0003c00000 */
[----:B------:R0:W1:Y:S02]  /*35500*/  SHFL.IDX P6, R14, R13, R12, R11 ;  /* 0x0000000c0d0e7389 */ /* 0x00006400000c000b */
[----:B01----:R-:W-:Y:S01]  /*35510*/  ENDCOLLECTIVE ;  /* 0x000000000000791b */ /* 0x003fe20003800000 */
.L_x_9729:
        /* <DEDUP_REMOVED lines=11> */
.L_x_9730:
[----:B------:R-:W-:Y:S02]  /*355d0*/  IMAD.MOV.U32 R13, RZ, RZ, R5 ;  /* 0x000000ffff0d7224 */ /* 0x000fe400078e0005 */
[----:B------:R-:W-:Y:S02]  /*355e0*/  IMAD.MOV.U32 R12, RZ, RZ, 0x6 ;  /* 0x00000006ff0c7424 */ /* 0x000fe400078e00ff */
[----:B------:R-:W-:-:S07]  /*355f0*/  IMAD.MOV.U32 R2, RZ, RZ, R14 ;  /* 0x000000ffff027224 */ /* 0x000fce00078e000e */
[----:B------:R-:W-:Y:S05]  /*35600*/  WARPSYNC.COLLECTIVE R15, `(.L_x_9731) ;  /* 0x000000000f087348 */ /* 0x000fea0003c00000 */
[----:B------:R0:W1:Y:S02]  /*35610*/  SHFL.IDX P6, R14, R13, R12, R11 ;  /* 0x0000000c0d0e7389 */ /* 0x00006400000c000b */
[----:B01----:R-:W-:Y:S01]  /*35620*/  ENDCOLLECTIVE ;  /* 0x000000000000791b */ /* 0x003fe20003800000 */
.L_x_9731:
        /* <DEDUP_REMOVED lines=11> */
.L_x_9732:
[----:B------:R-:W-:Y:S02]  /*356e0*/  IMAD.MOV.U32 R13, RZ, RZ, R5 ;  /* 0x000000ffff0d7224 */ /* 0x000fe400078e0005 */
[----:B------:R-:W-:Y:S02]  /*356f0*/  IMAD.MOV.U32 R12, RZ, RZ, 0x7 ;  /* 0x00000007ff0c7424 */ /* 0x000fe400078e00ff */
[----:B------:R-:W-:-:S07]  /*35700*/  IMAD.MOV.U32 R2, RZ, RZ, R14 ;  /* 0x000000ffff027224 */ /* 0x000fce00078e000e */
[----:B------:R-:W-:Y:S05]  /*35710*/  WARPSYNC.COLLECTIVE R15, `(.L_x_9733) ;  /* 0x000000000f087348 */ /* 0x000fea0003c00000 */
[----:B------:R0:W1:Y:S02]  /*35720*/  SHFL.IDX P6, R14, R13, R12, R11 ;  /* 0x0000000c0d0e7389 */ /* 0x00006400000c000b */
[----:B01----:R-:W-:Y:S01]  /*35730*/  ENDCOLLECTIVE ;  /* 0x000000000000791b */ /* 0x003fe20003800000 */
.L_x_9733:
        /* <DEDUP_REMOVED lines=11> */
.L_x_9734:
        /* <DEDUP_REMOVED lines=9> */
.L_x_9735:
        /* <DEDUP_REMOVED lines=9> */
.L_x_9736:
[----:B------:R-:W-:Y:S02]  /*35910*/  IMAD.MOV.U32 R13, RZ, RZ, R21 ;  /* 0x000000ffff0d7224 */ /* 0x000fe400078e0015 */
[----:B------:R-:W-:Y:S02]  /*35920*/  IMAD.MOV.U32 R12, RZ, RZ, 0x1 ;  /* 0x00000001ff0c7424 */ /* 0x000fe400078e00ff */
[----:B------:R-:W-:-:S07]  /*35930*/  IMAD.MOV.U32 R5, RZ, RZ, R14 ;  /* 0x000000ffff057224 */ /* 0x000fce00078e000e */
[----:B------:R-:W-:Y:S05]  /*35940*/  WARPSYNC.COLLECTIVE R15, `(.L_x_9737) ;  /* 0x000000000f087348 */ /* 0x000fea0003c00000 */
[----:B------:R0:W1:Y:S02]  /*35950*/  SHFL.IDX P6, R14, R13, R12, R11 ;  /* 0x0000000c0d0e7389 */ /* 0x00006400000c000b */
[----:B01----:R-:W-:Y:S01]  /*35960*/  ENDCOLLECTIVE ;  /* 0x000000000000791b */ /* 0x003fe20003800000 */
.L_x_9737:
        /* <DEDUP_REMOVED lines=11> */
.L_x_9738:
[----:B------:R-:W-:Y:S01]  /*35a20*/  IMAD.MOV.U32 R2, RZ, RZ, R14 ;  /* 0x000000ffff027224 */ /* 0x000fe200078e000e */
[----:B------:R-:W-:Y:S06]  /*35a30*/  BRA `(.L_x_9739) ;  /* 0xffffff5c00bc7947 */ /* 0x000fec000383ffff */
.L_x_9421:
[----:B---3--:R3:W4:Y:S02]  /*35a40*/  SYNCS.PHASECHK.TRANS64.TRYWAIT P0, [R0+URZ+0x22840], R34 ;  /* 0x02284022000075a7 */ /* 0x008724000800017f */
[----:B----4-:R-:W-:Y:S05]  /*35a50*/  @!P0 NANOSLEEP.SYNCS 0x989680 ;  /* 0x009896800000895d */ /* 0x010fea0003900000 */
[----:B------:R-:W4:Y:S02]  /*35a60*/  @!P0 SYNCS.PHASECHK.TRANS64 P0, [R0+URZ+0x22840], R34 ;  /* 0x02284022000085a7 */ /* 0x000f24000800007f */
[----:B----4-:R-:W-:Y:S05]  /*35a70*/  @!P0 BRA `(.L_x_9421) ;  /* 0xfffffffc00f08947 */ /* 0x010fea000383ffff */
[----:B------:R-:W-:Y:S05]  /*35a80*/  BRA `(.L_x_9740) ;  /* 0xffffff60000c7947 */ /* 0x000fea000383ffff */
.L_x_9422:
        /* <DEDUP_REMOVED lines=8> */
.L_x_9742:
[----:B------:R-:W-:Y:S05]  /*35b10*/  BSYNC B0 ;  /* 0x0000000000007941 */ /* 0x000fea0003800000 */
.L_x_9741:
        /* <DEDUP_REMOVED lines=8> */
.L_x_9743:
[----:B------:R-:W-:Y:S02]  /*35ba0*/  IMAD.MOV.U32 R13, RZ, RZ, R5 ;  /* 0x000000ffff0d7224 */ /* 0x000fe400078e0005 */
[----:B------:R-:W-:Y:S02]  /*35bb0*/  IMAD.MOV.U32 R12, RZ, RZ, 0x1 ;  /* 0x00000001ff0c7424 */ /* 0x000fe400078e00ff */
[----:B------:R-:W-:-:S07]  /*35bc0*/  IMAD.MOV.U32 R2, RZ, RZ, R14 ;  /* 0x000000ffff027224 */ /* 0x000fce00078e000e */
[----:B------:R-:W-:Y:S05]  /*35bd0*/  WARPSYNC.COLLECTIVE R15, `(.L_x_9744) ;  /* 0x000000000f087348 */ /* 0x000fea0003c00000 */
[----:B------:R0:W1:Y:S02]  /*35be0*/  SHFL.IDX P6, R14, R13, R12, R11 ;  /* 0x0000000c0d0e7389 */ /* 0x00006400000c000b */
[----:B01----:R-:W-:Y:S01]  /*35bf0*/  ENDCOLLECTIVE ;  /* 0x000000000000791b */ /* 0x003fe20003800000 */
.L_x_9744:
        /* <DEDUP_REMOVED lines=11> */
.L_x_9745:
[----:B------:R-:W-:Y:S02]  /*35cb0*/  IMAD.MOV.U32 R13, RZ, RZ, R5 ;  /* 0x000000ffff0d7224 */ /* 0x000fe400078e0005 */
[----:B------:R-:W-:Y:S02]  /*35cc0*/  IMAD.MOV.U32 R12, RZ, RZ, 0x2 ;  /* 0x00000002ff0c7424 */ /* 0x000fe400078e00ff */
[----:B------:R-:W-:-:S07]  /*35cd0*/  IMAD.MOV.U32 R10, RZ, RZ, R14 ;  /* 0x000000ffff0a7224 */ /* 0x000fce00078e000e */
[----:B------:R-:W-:Y:S05]  /*35ce0*/  WARPSYNC.COLLECTIVE R15, `(.L_x_9746) ;  /* 0x000000000f087348 */ /* 0x000fea0003c00000 */
[----:B------:R0:W1:Y:S02]  /*35cf0*/  SHFL.IDX P6, R14, R13, R12, R11 ;  /* 0x0000000c0d0e7389 */ /* 0x00006400000c000b */
[----:B01----:R-:W-:Y:S01]  /*35d00*/  ENDCOLLECTIVE ;  /* 0x000000000000791b */ /* 0x003fe20003800000 */
.L_x_9746:
        /* <DEDUP_REMOVED lines=11> */
.L_x_9747:
[----:B------:R-:W-:Y:S02]  /*35dc0*/  IMAD.MOV.U32 R13, RZ, RZ, R5 ;  /* 0x000000ffff0d7224 */ /* 0x000fe400078e0005 */
[----:B------:R-:W-:Y:S02]  /*35dd0*/  IMAD.MOV.U32 R12, RZ, RZ, 0x3 ;  /* 0x00000003ff0c7424 */ /* 0x000fe400078e00ff */
[----:B------:R-:W-:-:S07]  /*35de0*/  IMAD.MOV.U32 R2, RZ, RZ, R14 ;  /* 0x000000ffff027224 */ /* 0x000fce00078e000e */
[----:B------:R-:W-:Y:S05]  /*35df0*/  WARPSYNC.COLLECTIVE R15, `(.L_x_9748) ;  /* 0x000000000f087348 */ /* 0x000fea0003c00000 */
[----:B------:R0:W1:Y:S02]  /*35e00*/  SHFL.IDX P6, R14, R13, R12, R11 ;  /* 0x0000000c0d0e7389 */ /* 0x00006400000c000b */
[----:B01----:R-:W-:Y:S01]  /*35e10*/  ENDCOLLECTIVE ;  /* 0x000000000000791b */ /* 0x003fe20003800000 */
.L_x_9748:
        /* <DEDUP_REMOVED lines=11> */
.L_x_9749:
[----:B------:R-:W-:Y:S02]  /*35ed0*/  IMAD.MOV.U32 R13, RZ, RZ, R5 ;  /* 0x000000ffff0d7224 */ /* 0x000fe400078e0005 */
[----:B------:R-:W-:Y:S02]  /*35ee0*/  IMAD.MOV.U32 R12, RZ, RZ, 0x4 ;  /* 0x00000004ff0c7424 */ /* 0x000fe400078e00ff */
[----:B------:R-:W-:-:S07]  /*35ef0*/  IMAD.MOV.U32 R2, RZ, RZ, R14 ;  /* 0x000000ffff027224 */ /* 0x000fce00078e000e */
[----:B------:R-:W-:Y:S05]  /*35f00*/  WARPSYNC.COLLECTIVE R15, `(.L_x_9750) ;  /* 0x000000000f087348 */ /* 0x000fea0003c00000 */
[----:B------:R0:W1:Y:S02]  /*35f10*/  SHFL.IDX P6, R14, R13, R12, R11 ;  /* 0x0000000c0d0e7389 */ /* 0x00006400000c000b */
[----:B01----:R-:W-:Y:S01]  /*35f20*/  ENDCOLLECTIVE ;  /* 0x000000000000791b */ /* 0x003fe20003800000 */
.L_x_9750:
        /* <DEDUP_REMOVED lines=11> */
.L_x_9751:
[----:B------:R-:W-:Y:S02]  /*35fe0*/  IMAD.MOV.U32 R13, RZ, RZ, R5 ;  /* 0x000000ffff0d7224 */ /* 0x000fe400078e0005 */
[----:B------:R-:W-:Y:S02]  /*35ff0*/  IMAD.MOV.U32 R12, RZ, RZ, 0x5 ;  /* 0x00000005ff0c7424 */ /* 0x000fe400078e00ff */
[----:B------:R-:W-:-:S07]  /*36000*/  IMAD.MOV.U32 R2, RZ, RZ, R14 ;  /* 0x000000ffff027224 */ /* 0x000fce00078e000e */
[----:B------:R-:W-:Y:S05]  /*36010*/  WARPSYNC.COLLECTIVE R15, `(.L_x_9752) ;  /* 0x000000000f087348 */ /* 0x000fea0003c00000 */
[----:B------:R0:W1:Y:S02]  /*36020*/  SHFL.IDX P6, R14, R13, R12, R11 ;  /* 0x0000000c0d0e7389 */ /* 0x00006400000c000b */
[----:B01----:R-:W-:Y:S01]  /*36030*/  ENDCOLLECTIVE ;  /* 0x000000000000791b */ /* 0x003fe20003800000 */
.L_x_9752:
        /* <DEDUP_REMOVED lines=11> */
.L_x_9753:
[----:B------:R-:W-:Y:S02]  /*360f0*/  IMAD.MOV.U32 R13, RZ, RZ, R5 ;  /* 0x000000ffff0d7224 */ /* 0x000fe400078e0005 */
[----:B------:R-:W-:Y:S02]  /*36100*/  IMAD.MOV.U32 R12, RZ, RZ, 0x6 ;  /* 0x00000006ff0c7424 */ /* 0x000fe400078e00ff */
[----:B------:R-:W-:-:S07]  /*36110*/  IMAD.MOV.U32 R2, RZ, RZ, R14 ;  /* 0x000000ffff027224 */ /* 0x000fce00078e000e */
[----:B------:R-:W-:Y:S05]  /*36120*/  WARPSYNC.COLLECTIVE R15, `(.L_x_9754) ;  /* 0x000000000f087348 */ /* 0x000fea0003c00000 */
[----:B------:R0:W1:Y:S02]  /*36130*/  SHFL.IDX P6, R14, R13, R12, R11 ;  /* 0x0000000c0d0e7389 */ /* 0x00006400000c000b */
[----:B01----:R-:W-:Y:S01]  /*36140*/  ENDCOLLECTIVE ;  /* 0x000000000000791b */ /* 0x003fe20003800000 */
.L_x_9754:
        /* <DEDUP_REMOVED lines=11> */
.L_x_9755:
[----:B------:R-:W-:Y:S02]  /*36200*/  IMAD.MOV.U32 R13, RZ, RZ, R5 ;  /* 0x000000ffff0d7224 */ /* 0x000fe400078e0005 */
[----:B------:R-:W-:Y:S02]  /*36210*/  IMAD.MOV.U32 R12, RZ, RZ, 0x7 ;  /* 0x00000007ff0c7424 */ /* 0x000fe400078e00ff */
[----:B------:R-:W-:-:S07]  /*36220*/  IMAD.MOV.U32 R2, RZ, RZ, R14 ;  /* 0x000000ffff027224 */ /* 0x000fce00078e000e */
[----:B------:R-:W-:Y:S05]  /*36230*/  WARPSYNC.COLLECTIVE R15, `(.L_x_9756) ;  /* 0x000000000f087348 */ /* 0x000fea0003c00000 */
[----:B------:R0:W1:Y:S02]  /*36240*/  SHFL.IDX P6, R14, R13, R12, R11 ;  /* 0x0000000c0d0e7389 */ /* 0x00006400000c000b */
[----:B01----:R-:W-:Y:S01]  /*36250*/  ENDCOLLECTIVE ;  /* 0x000000000000791b */ /* 0x003fe20003800000 */
.L_x_9756:
        /* <DEDUP_REMOVED lines=11> */
.L_x_9757:
[----:B------:R-:W-:Y:S02]  /*36310*/  IMAD.MOV.U32 R13, RZ, RZ, R8 ;  /* 0x000000ffff0d7224 */ /* 0x000fe400078e0008 */
[----:B------:R-:W-:Y:S02]  /*36320*/  IMAD.MOV.U32 R12, RZ, RZ, RZ ;  /* 0x000000ffff0c7224 */ /* 0x000fe400078e00ff */
[----:B------:R-:W-:-:S07]  /*36330*/  IMAD.MOV.U32 R10, RZ, RZ, R14 ;  /* 0x000000ffff0a7224 */ /* 0x000fce00078e000e */
[----:B------:R-:W-:Y:S05]  /*36340*/  WARPSYNC.COLLECTIVE R15, `(.L_x_9758) ;  /* 0x000000000f087348 */ /* 0x000fea0003c00000 */
[----:B------:R0:W1:Y:S02]  /*36350*/  SHFL.IDX P6, R14, R13, R12, R11 ;  /* 0x0000000c0d0e7389 */ /* 0x00006400000c000b */
[----:B01----:R-:W-:Y:S01]  /*36360*/  ENDCOLLECTIVE ;  /* 0x000000000000791b */ /* 0x003fe20003800000 */
.L_x_9758:
        /* <DEDUP_REMOVED lines=11> */
.L_x_9759:
[----:B------:R-:W-:Y:S02]  /*36420*/  IMAD.MOV.U32 R13, RZ, RZ, R8 ;  /* 0x000000ffff0d7224 */ /* 0x000fe400078e0008 */
[----:B------:R-:W-:Y:S02]  /*36430*/  IMAD.MOV.U32 R12, RZ, RZ, 0x1 ;  /* 0x00000001ff0c7424 */ /* 0x000fe400078e00ff */
[----:B------:R-:W-:-:S07]  /*36440*/  IMAD.MOV.U32 R5, RZ, RZ, R14 ;  /* 0x000000ffff057224 */ /* 0x000fce00078e000e */
[----:B------:R-:W-:Y:S05]  /*36450*/  WARPSYNC.COLLECTIVE R15, `(.L_x_9760) ;  /* 0x000000000f087348 */ /* 0x000fea0003c00000 */
[----:B------:R0:W1:Y:S02]  /*36460*/  SHFL.IDX P6, R14, R13, R12, R11 ;  /* 0x0000000c0d0e7389 */ /* 0x00006400000c000b */
[----:B01----:R-:W-:Y:S01]  /*36470*/  ENDCOLLECTIVE ;  /* 0x000000000000791b */ /* 0x003fe20003800000 */
.L_x_9760:
        /* <DEDUP_REMOVED lines=11> */
.L_x_9761:
[----:B------:R-:W-:Y:S01]  /*36530*/  IMAD.MOV.U32 R2, RZ, RZ, R14 ;  /* 0x000000ffff027224 */ /* 0x000fe200078e000e */
[----:B------:R-:W-:Y:S06]  /*36540*/  BRA `(.L_x_9762) ;  /* 0xffffff58009c7947 */ /* 0x000fec000383ffff */
.L_x_9427:
[----:B-1----:R1:W2:Y:S02]  /*36550*/  SYNCS.PHASECHK.TRANS64.TRYWAIT P2, [R2+URZ+0x22870], R0 ;  /* 0x02287000020075a7 */ /* 0x0022a4000804017f */
[----:B--2---:R-:W-:Y:S05]  /*36560*/  @!P2 NANOSLEEP.SYNCS 0x989680 ;  /* 0x009896800000a95d */ /* 0x004fea0003900000 */
[----:B------:R-:W2:Y:S02]  /*36570*/  @!P2 SYNCS.PHASECHK.TRANS64 P2, [R2+URZ+0x22870], R0 ;  /* 0x022870000200a5a7 */ /* 0x000ea4000804007f */
[----:B--2---:R-:W-:Y:S05]  /*36580*/  @!P2 BRA `(.L_x_9427) ;  /* 0xfffffffc00f0a947 */ /* 0x004fea000383ffff */
[----:B------:R-:W-:Y:S05]  /*36590*/  BRA `(.L_x_9763) ;  /* 0xffffff5c00007947 */ /* 0x000fea000383ffff */
.L_x_9429:
[----:B-1----:R1:W2:Y:S02]  /*365a0*/  SYNCS.PHASECHK.TRANS64.TRYWAIT P2, [R2+URZ+0x22860], R3 ;  /* 0x02286003020075a7 */ /* 0x0022a4000804017f */
[----:B--2---:R-:W-:Y:S05]  /*365b0*/  @!P2 NANOSLEEP.SYNCS 0x989680 ;  /* 0x009896800000a95d */ /* 0x004fea0003900000 */
[----:B------:R-:W2:Y:S02]  /*365c0*/  @!P2 SYNCS.PHASECHK.TRANS64 P2, [R2+URZ+0x22860], R3 ;  /* 0x022860030200a5a7 */ /* 0x000ea4000804007f */
[----:B--2---:R-:W-:Y:S05]  /*365d0*/  @!P2 BRA `(.L_x_9429) ;  /* 0xfffffffc00f0a947 */ /* 0x004fea000383ffff */
[----:B------:R-:W-:Y:S05]  /*365e0*/  BRA `(.L_x_9764) ;  /* 0xffffff5c00107947 */ /* 0x000fea000383ffff */
.L_x_9437:
[----:B0-----:R0:W1:Y:S02]  /*365f0*/  SYNCS.PHASECHK.TRANS64.TRYWAIT P1, [R0+URZ+0x22870], R3 ;  /* 0x02287003000075a7 */ /* 0x001064000802017f */
[----:B-1----:R-:W-:Y:S05]  /*36600*/  @!P1 NANOSLEEP.SYNCS 0x989680 ;  /* 0x009896800000995d */ /* 0x002fea0003900000 */
[----:B------:R-:W1:Y:S02]  /*36610*/  @!P1 SYNCS.PHASECHK.TRANS64 P1, [R0+URZ+0x22870], R3 ;  /* 0x02287003000095a7 */ /* 0x000e64000802007f */
[----:B-1----:R-:W-:Y:S05]  /*36620*/  @!P1 BRA `(.L_x_9437) ;  /* 0xfffffffc00f09947 */ /* 0x002fea000383ffff */
[----:B------:R-:W-:Y:S05]  /*36630*/  BRA `(.L_x_9765) ;  /* 0xffffff6400487947 */ /* 0x000fea000383ffff */
.L_x_9439:
[----:B0-----:R0:W1:Y:S02]  /*36640*/  SYNCS.PHASECHK.TRANS64.TRYWAIT P1, [R0+URZ+0x22860], R3 ;  /* 0x02286003000075a7 */ /* 0x001064000802017f */
[----:B-1----:R-:W-:Y:S05]  /*36650*/  @!P1 NANOSLEEP.SYNCS 0x989680 ;  /* 0x009896800000995d */ /* 0x002fea0003900000 */
[----:B------:R-:W1:Y:S02]  /*36660*/  @!P1 SYNCS.PHASECHK.TRANS64 P1, [R0+URZ+0x22860], R3 ;  /* 0x02286003000095a7 */ /* 0x000e64000802007f */
[----:B-1----:R-:W-:Y:S05]  /*36670*/  @!P1 BRA `(.L_x_9439) ;  /* 0xfffffffc00f09947 */ /* 0x002fea000383ffff */
[----:B------:R-:W-:Y:S05]  /*36680*/  BRA `(.L_x_9766) ;  /* 0xffffff6400587947 */ /* 0x000fea000383ffff */
.L_x_9444:
[----:B------:R-:W-:Y:S01]  /*36690*/  BSSY B0, `(.L_x_9767) ;  /* 0x0000008000007945 */ /* 0x000fe20003800000 */
[----:B------:R-:W-:Y:S02]  /*366a0*/  IMAD.MOV.U32 R13, RZ, RZ, R24 ;  /* 0x000000ffff0d7224 */ /* 0x000fe400078e0018 */
[----:B------:R-:W-:Y:S02]  /*366b0*/  IMAD.MOV.U32 R12, RZ, RZ, RZ ;  /* 0x000000ffff0c7224 */ /* 0x000fe400078e00ff */
[----:B------:R-:W-:Y:S02]  /*366c0*/  IMAD.MOV.U32 R11, RZ, RZ, 0x1f ;  /* 0x0000001fff0b7424 */ /* 0x000fe400078e00ff */
[----:B------:R-:W-:-:S07]  /*366d0*/  IMAD.MOV.U32 R15, RZ, RZ, -0x1 ;  /* 0xffffffffff0f7424 */ /* 0x000fce00078e00ff */
[----:B0----5:R-:W-:Y:S05]  /*366e0*/  WARPSYNC.COLLECTIVE R15, `(.L_x_9768) ;  /* 0x000000000f087348 */ /* 0x021fea0003c00000 */
[----:B------:R1:W2:Y:S02]  /*366f0*/  SHFL.IDX P6, R14, R13, R12, R11 ;  /* 0x0000000c0d0e7389 */ /* 0x0002a400000c000b */
[----:B012--5:R-:W-:Y:S01]  /*36700*/  ENDCOLLECTIVE ;  /* 0x000000000000791b */ /* 0x027fe20003800000 */
.L_x_9768:
[----:B------:R-:W-:Y:S05]  /*36710*/  BSYNC B0 ;  /* 0x0000000000007941 */ /* 0x000fea0003800000 */
.L_x_9767:
        /* <DEDUP_REMOVED lines=9> */
.L_x_9769:
        /* <DEDUP_REMOVED lines=24> */
.L_x_9770:
[----:B------:R-:W-:Y:S01]  /*36930*/  IMAD.MOV.U32 R12, RZ, RZ, 0x2 ;  /* 0x00000002ff0c7424 */ /* 0x000fe200078e00ff */
[----:B------:R-:W-:-:S05]  /*36940*/  SEL R3, R14, RZ, P1 ;  /* 0x000000ff0e037207 */ /* 0x000fca0000800000 */
[----:B------:R-:W-:-:S04]  /*36950*/  IMAD.IADD R2, R2, 0x1, R3 ;  /* 0x0000000102027824 */ /* 0x000fc800078e0203 */
[----:B------:R-:W-:-:S07]  /*36960*/  IMAD.MOV.U32 R13, RZ, RZ, R2 ;  /* 0x000000ffff0d7224 */ /* 0x000fce00078e0002 */
[----:B------:R-:W-:Y:S05]  /*36970*/  WARPSYNC.COLLECTIVE R15, `(.L_x_9771) ;  /* 0x000000000f087348 */ /* 0x000fea0003c00000 */
[----:B------:R0:W1:Y:S02]  /*36980*/  SHFL.UP P6, R14, R13, R12, R11 ;  /* 0x0400000c0d0e7389 */ /* 0x00006400000c000b */
[----:B01----:R-:W-:Y:S01]  /*36990*/  ENDCOLLECTIVE ;  /* 0x000000000000791b */ /* 0x003fe20003800000 */
.L_x_9771:
[----:B------:R-:W-:Y:S01]  /*369a0*/  IMAD.MOV.U32 R12, RZ, RZ, 0x4 ;  /* 0x00000004ff0c7424 */ /* 0x000fe200078e00ff */
[----:B------:R-:W-:-:S05]  /*369b0*/  SEL R3, R14, RZ, P2 ;  /* 0x000000ff0e037207 */ /* 0x000fca0001000000 */
[----:B------:R-:W-:-:S04]  /*369c0*/  IMAD.IADD R2, R2, 0x1, R3 ;  /* 0x0000000102027824 */ /* 0x000fc800078e0203 */
[----:B------:R-:W-:-:S07]  /*369d0*/  IMAD.MOV.U32 R13, RZ, RZ, R2 ;  /* 0x000000ffff0d7224 */ /* 0x000fce00078e0002 */
[----:B------:R-:W-:Y:S05]  /*369e0*/  WARPSYNC.COLLECTIVE R15, `(.L_x_9772) ;  /* 0x000000000f087348 */ /* 0x000fea0003c00000 */
[----:B------:R0:W1:Y:S02]  /*369f0*/  SHFL.UP P6, R14, R13, R12, R11 ;  /* 0x0400000c0d0e7389 */ /* 0x00006400000c000b */
[----:B01----:R-:W-:Y:S01]  /*36a00*/  ENDCOLLECTIVE ;  /* 0x000000000000791b */ /* 0x003fe20003800000 */
.L_x_9772:
[----:B------:R-:W-:Y:S01]  /*36a10*/  IMAD.MOV.U32 R12, RZ, RZ, 0x8 ;  /* 0x00000008ff0c7424 */ /* 0x000fe200078e00ff */
[----:B------:R-:W-:-:S05]  /*36a20*/  SEL R3, R14, RZ, P3 ;  /* 0x000000ff0e037207 */ /* 0x000fca0001800000 */
[----:B------:R-:W-:-:S04]  /*36a30*/  IMAD.IADD R2, R2, 0x1, R3 ;  /* 0x0000000102027824 */ /* 0x000fc800078e0203 */
[----:B------:R-:W-:-:S07]  /*36a40*/  IMAD.MOV.U32 R13, RZ, RZ, R2 ;  /* 0x000000ffff0d7224 */ /* 0x000fce00078e0002 */
[----:B------:R-:W-:Y:S05]  /*36a50*/  WARPSYNC.COLLECTIVE R15, `(.L_x_9773) ;  /* 0x000000000f087348 */ /* 0x000fea0003c00000 */
[----:B------:R0:W1:Y:S02]  /*36a60*/  SHFL.UP P6, R14, R13, R12, R11 ;  /* 0x0400000c0d0e7389 */ /* 0x00006400000c000b */
[----:B01----:R-:W-:Y:S01]  /*36a70*/  ENDCOLLECTIVE ;  /* 0x000000000000791b */ /* 0x003fe20003800000 */
.L_x_9773:
[----:B------:R-:W-:Y:S01]  /*36a80*/  IMAD.MOV.U32 R12, RZ, RZ, 0x10 ;  /* 0x00000010ff0c7424 */ /* 0x000fe200078e00ff */
[----:B------:R-:W-:-:S05]  /*36a90*/  SEL R3, R14, RZ, P4 ;  /* 0x000000ff0e037207 */ /* 0x000fca0002000000 */
[----:B------:R-:W-:-:S04]  /*36aa0*/  IMAD.IADD R2, R2, 0x1, R3 ;  /* 0x0000000102027824 */ /* 0x000fc800078e0203 */
[----:B------:R-:W-:-:S07]  /*36ab0*/  IMAD.MOV.U32 R13, RZ, RZ, R2 ;  /* 0x000000ffff0d7224 */ /* 0x000fce00078e0002 */
[----:B------:R-:W-:Y:S05]  /*36ac0*/  WARPSYNC.COLLECTIVE R15, `(.L_x_9774) ;  /* 0x000000000f087348 */ /* 0x000fea0003c00000 */
[----:B------:R0:W1:Y:S02]  /*36ad0*/  SHFL.UP P6, R14, R13, R12, R11 ;  /* 0x0400000c0d0e7389 */ /* 0x00006400000c000b */
[----:B01----:R-:W-:Y:S01]  /*36ae0*/  ENDCOLLECTIVE ;  /* 0x000000000000791b */ /* 0x003fe20003800000 */
.L_x_9774:
        /* <DEDUP_REMOVED lines=8> */
.L_x_9775:
[----:B------:R-:W-:Y:S05]  /*36b70*/  BRA `(.L_x_9776) ;  /* 0xffffff6800e47947 */ /* 0x000fea000383ffff */
.L_x_9447:
[----:B------:R-:W-:Y:S01]  /*36b80*/  BSSY B0, `(.L_x_9777) ;  /* 0x0000008000007945 */ /* 0x000fe20003800000 */
[----:B------:R-:W-:Y:S02]  /*36b90*/  IMAD.MOV.U32 R13, RZ, RZ, R2 ;  /* 0x000000ffff0d7224 */ /* 0x000fe400078e0002 */
[----:B------:R-:W-:Y:S02]  /*36ba0*/  IMAD.MOV.U32 R12, RZ, RZ, 0x1 ;  /* 0x00000001ff0c7424 */ /* 0x000fe400078e00ff */
[----:B------:R-:W-:Y:S02]  /*36bb0*/  IMAD.MOV.U32 R11, RZ, RZ, RZ ;  /* 0x000000ffff0b7224 */ /* 0x000fe400078e00ff */
[----:B------:R-:W-:-:S07]  /*36bc0*/  IMAD.MOV.U32 R15, RZ, RZ, -0x1 ;  /* 0xffffffffff0f7424 */ /* 0x000fce00078e00ff */
[----:B-----5:R-:W-:Y:S05]  /*36bd0*/  WARPSYNC.COLLECTIVE R15, `(.L_x_9778) ;  /* 0x000000000f087348 */ /* 0x020fea0003c00000 */
[----:B------:R0:W1:Y:S02]  /*36be0*/  SHFL.UP P6, R14, R13, R12, R11 ;  /* 0x0400000c0d0e7389 */ /* 0x00006400000c000b */
[----:B01---5:R-:W-:Y:S01]  /*36bf0*/  ENDCOLLECTIVE ;  /* 0x000000000000791b */ /* 0x023fe20003800000 */
.L_x_9778:
[----:B------:R-:W-:Y:S05]  /*36c00*/  BSYNC B0 ;  /* 0x0000000000007941 */ /* 0x000fea0003800000 */
.L_x_9777:
[----:B------:R-:W-:Y:S01]  /*36c10*/  SEL R3, R14, RZ, P1 ;  /* 0x000000ff0e037207 */ /* 0x000fe20000800000 */
[----:B------:R-:W-:Y:S02]  /*36c20*/  IMAD.MOV.U32 R12, RZ, RZ, 0x2 ;  /* 0x00000002ff0c7424 */ /* 0x000fe400078e00ff */
[----:B------:R-:W-:Y:S02]  /*36c30*/  IMAD.MOV.U32 R11, RZ, RZ, RZ ;  /* 0x000000ffff0b7224 */ /* 0x000fe400078e00ff */
[----:B------:R-:W-:Y:S02]  /*36c40*/  IMAD.IADD R2, R2, 0x1, R3 ;  /* 0x0000000102027824 */ /* 0x000fe400078e0203 */
[----:B------:R-:W-:Y:S02]  /*36c50*/  IMAD.MOV.U32 R15, RZ, RZ, -0x1 ;  /* 0xffffffffff0f7424 */ /* 0x000fe400078e00ff */
[----:B------:R-:W-:-:S07]  /*36c60*/  IMAD.MOV.U32 R13, RZ, RZ, R2 ;  /* 0x000000ffff0d7224 */ /* 0x000fce00078e0002 */
[----:B------:R-:W-:Y:S05]  /*36c70*/  WARPSYNC.COLLECTIVE R15, `(.L_x_9779) ;  /* 0x000000000f087348 */ /* 0x000fea0003c00000 */
[----:B------:R0:W1:Y:S02]  /*36c80*/  SHFL.UP P6, R14, R13, R12, R11 ;  /* 0x0400000c0d0e7389 */ /* 0x00006400000c000b */
[----:B01----:R-:W-:Y:S01]  /*36c90*/  ENDCOLLECTIVE ;  /* 0x000000000000791b */ /* 0x003fe20003800000 */
.L_x_9779:
[----:B------:R-:W-:Y:S01]  /*36ca0*/  IMAD.MOV.U32 R12, RZ, RZ, 0x4 ;  /* 0x00000004ff0c7424 */ /* 0x000fe200078e00ff */
[----:B------:R-:W-:-:S05]  /*36cb0*/  SEL R3, R14, RZ, P2 ;  /* 0x000000ff0e037207 */ /* 0x000fca0001000000 */
[----:B------:R-:W-:-:S04]  /*36cc0*/  IMAD.IADD R2, R2, 0x1, R3 ;  /* 0x0000000102027824 */ /* 0x000fc800078e0203 */
[----:B------:R-:W-:-:S07]  /*36cd0*/  IMAD.MOV.U32 R13, RZ, RZ, R2 ;  /* 0x000000ffff0d7224 */ /* 0x000fce00078e0002 */
[----:B------:R-:W-:Y:S05]  /*36ce0*/  WARPSYNC.COLLECTIVE R15, `(.L_x_9780) ;  /* 0x000000000f087348 */ /* 0x000fea0003c00000 */
[----:B------:R0:W1:Y:S02]  /*36cf0*/  SHFL.UP P6, R14, R13, R12, R11 ;  /* 0x0400000c0d0e7389 */ /* 0x00006400000c000b */
[----:B01----:R-:W-:Y:S01]  /*36d00*/  ENDCOLLECTIVE ;  /* 0x000000000000791b */ /* 0x003fe20003800000 */
.L_x_9780:
[----:B------:R-:W-:Y:S01]  /*36d10*/  IMAD.MOV.U32 R12, RZ, RZ, 0x8 ;  /* 0x00000008ff0c7424 */ /* 0x000fe200078e00ff */
[----:B------:R-:W-:-:S05]  /*36d20*/  SEL R3, R14, RZ, P3 ;  /* 0x000000ff0e037207 */ /* 0x000fca0001800000 */
[----:B------:R-:W-:-:S04]  /*36d30*/  IMAD.IADD R2, R2, 0x1, R3 ;  /* 0x0000000102027824 */ /* 0x000fc800078e0203 */
[----:B------:R-:W-:-:S07]  /*36d40*/  IMAD.MOV.U32 R13, RZ, RZ, R2 ;  /* 0x000000ffff0d7224 */ /* 0x000fce00078e0002 */
[----:B------:R-:W-:Y:S05]  /*36d50*/  WARPSYNC.COLLECTIVE R15, `(.L_x_9781) ;  /* 0x000000000f087348 */ /* 0x000fea0003c00000 */
[----:B------:R0:W1:Y:S02]  /*36d60*/  SHFL.UP P6, R14, R13, R12, R11 ;  /* 0x0400000c0d0e7389 */ /* 0x00006400000c000b */
[----:B01----:R-:W-:Y:S01]  /*36d70*/  ENDCOLLECTIVE ;  /* 0x000000000000791b */ /* 0x003fe20003800000 */
.L_x_9781:
[----:B------:R-:W-:Y:S01]  /*36d80*/  IMAD.MOV.U32 R12, RZ, RZ, 0x10 ;  /* 0x00000010ff0c7424 */ /* 0x000fe200078e00ff */
[----:B------:R-:W-:-:S05]  /*36d90*/  SEL R3, R14, RZ, P4 ;  /* 0x000000ff0e037207 */ /* 0x000fca0002000000 */
[----:B------:R-:W-:-:S04]  /*36da0*/  IMAD.IADD R2, R2, 0x1, R3 ;  /* 0x0000000102027824 */ /* 0x000fc800078e0203 */
[----:B------:R-:W-:-:S07]  /*36db0*/  IMAD.MOV.U32 R13, RZ, RZ, R2 ;  /* 0x000000ffff0d7224 */ /* 0x000fce00078e0002 */
[----:B------:R-:W-:Y:S05]  /*36dc0*/  WARPSYNC.COLLECTIVE R15, `(.L_x_9782) ;  /* 0x000000000f087348 */ /* 0x000fea0003c00000 */
[----:B------:R0:W1:Y:S02]  /*36dd0*/  SHFL.UP P6, R14, R13, R12, R11 ;  /* 0x0400000c0d0e7389 */ /* 0x00006400000c000b */
[----:B01----:R-:W-:Y:S01]  /*36de0*/  ENDCOLLECTIVE ;  /* 0x000000000000791b */ /* 0x003fe20003800000 */
.L_x_9782:
        /* <DEDUP_REMOVED lines=8> */
.L_x_9783:
[----:B------:R-:W-:Y:S05]  /*36e70*/  BRA `(.L_x_9784) ;  /* 0xffffff6800c87947 */ /* 0x000fea000383ffff */
.L_x_9449:
[----:B------:R-:W-:Y:S01]  /*36e80*/  BSSY B0, `(.L_x_9785) ;  /* 0x0000006000007945 */ /* 0x000fe20003800000 */
[----:B------:R-:W-:Y:S01]  /*36e90*/  PLOP3.LUT P6, PT, P6, PT, PT, 0x8, 0x0 ;  /* 0x000000000000781c */ /* 0x000fe200037ce170 */
[----:B------:R-:W-:-:S12]  /*36ea0*/  IMAD.MOV.U32 R15, RZ, RZ, -0x1 ;  /* 0xffffffffff0f7424 */ /* 0x000fd800078e00ff */
[----:B0----5:R-:W-:Y:S05]  /*36eb0*/  WARPSYNC.COLLECTIVE R15, `(.L_x_9786) ;  /* 0x000000000f087348 */ /* 0x021fea0003c00000 */
[----:B------:R-:W-:Y:S01]  /*36ec0*/  VOTE.ANY R14, PT, P6 ;  /* 0x00000000000e7806 */ /* 0x000fe200030e0100 */
[----:B0----5:R-:W-:Y:S06]  /*36ed0*/  ENDCOLLECTIVE ;  /* 0x000000000000791b */ /* 0x021fec0003800000 */
.L_x_9786:
[----:B------:R-:W-:Y:S05]  /*36ee0*/  BSYNC B0 ;  /* 0x0000000000007941 */ /* 0x000fea0003800000 */
.L_x_9785:
        /* <DEDUP_REMOVED lines=10> */
.L_x_9787:
[----:B------:R-:W-:Y:S02]  /*36f90*/  IMAD.MOV.U32 R13, RZ, RZ, R5 ;  /* 0x000000ffff0d7224 */ /* 0x000fe400078e0005 */
[----:B------:R-:W-:-:S07]  /*36fa0*/  IMAD.MOV.U32 R25, RZ, RZ, R14 ;  /* 0x000000ffff197224 */ /* 0x000fce00078e000e */
[----:B------:R-:W-:Y:S05]  /*36fb0*/  WARPSYNC.COLLECTIVE R15, `(.L_x_9788) ;  /* 0x000000000f087348 */ /* 0x000fea0003c00000 */
[----:B------:R0:W1:Y:S02]  /*36fc0*/  SHFL.IDX P6, R14, R13, R12, R11 ;  /* 0x0000000c0d0e7389 */ /* 0x00006400000c000b */
[----:B01----:R-:W-:Y:S01]  /*36fd0*/  ENDCOLLECTIVE ;  /* 0x000000000000791b */ /* 0x003fe20003800000 */
.L_x_9788:
[----:B------:R-:W-:Y:S01]  /*36fe0*/  IMAD.MOV.U32 R5, RZ, RZ, R14 ;  /* 0x000000ffff057224 */ /* 0x000fe200078e000e */
[----:B------:R-:W-:Y:S06]  /*36ff0*/  BRA `(.L_x_9789) ;  /* 0xffffff6800a87947 */ /* 0x000fec000383ffff */
.L_x_9451:
[----:B------:R-:W-:Y:S01]  /*37000*/  BSSY B0, `(.L_x_9790) ;  /* 0x0000007000007945 */ /* 0x000fe20003800000 */
[----:B------:R-:W-:Y:S02]  /*37010*/  IMAD.MOV.U32 R13, RZ, RZ, R2 ;  /* 0x000000ffff0d7224 */ /* 0x000fe400078e0002 */
[----:B------:R-:W-:Y:S02]  /*37020*/  IMAD.MOV.U32 R11, RZ, RZ, 0x1f ;  /* 0x0000001fff0b7424 */ /* 0x000fe400078e00ff */
[----:B------:R-:W-:-:S07]  /*37030*/  IMAD.MOV.U32 R15, RZ, RZ, -0x1 ;  /* 0xffffffffff0f7424 */ /* 0x000fce00078e00ff */
[----:B0123-5:R-:W-:Y:S05]  /*37040*/  WARPSYNC.COLLECTIVE R15, `(.L_x_9791) ;  /* 0x000000000f087348 */ /* 0x02ffea0003c00000 */
[----:B------:R4:W0:Y:S02]  /*37050*/  SHFL.IDX P6, R14, R13, R12, R11 ;  /* 0x0000000c0d0e7389 */ /* 0x00082400000c000b */
[----:B012345:R-:W-:Y:S01]  /*37060*/  ENDCOLLECTIVE ;  /* 0x000000000000791b */ /* 0x03ffe20003800000 */
.L_x_9791:
[----:B------:R-:W-:Y:S05]  /*37070*/  BSYNC B0 ;  /* 0x0000000000007941 */ /* 0x000fea0003800000 */
.L_x_9790:
[----:B------:R-:W-:Y:S01]  /*37080*/  IMAD.MOV.U32 R24, RZ, RZ, R14 ;  /* 0x000000ffff187224 */ /* 0x000fe200078e000e */
[----:B------:R-:W-:Y:S06]  /*37090*/  BRA `(.L_x_9450) ;  /* 0xffffff6800987947 */ /* 0x000fec000383ffff */
.L_x_9457:
[----:B0-----:R0:W1:Y:S02]  /*370a0*/  SYNCS.PHASECHK.TRANS64.TRYWAIT P0, [R5+URZ+0x22820], R0 ;  /* 0x02282000050075a7 */ /* 0x001064000800017f */
[----:B-1----:R-:W-:Y:S05]  /*370b0*/  @!P0 NANOSLEEP.SYNCS 0x989680 ;  /* 0x009896800000895d */ /* 0x002fea0003900000 */
[----:B------:R-:W1:Y:S02]  /*370c0*/  @!P0 SYNCS.PHASECHK.TRANS64 P0, [R5+URZ+0x22820], R0 ;  /* 0x02282000050085a7 */ /* 0x000e64000800007f */
[----:B-1----:R-:W-:Y:S05]  /*370d0*/  @!P0 BRA `(.L_x_9457) ;  /* 0xfffffffc00f08947 */ /* 0x002fea000383ffff */
[----:B------:R-:W-:Y:S05]  /*370e0*/  BRA `(.L_x_9792) ;  /* 0xffffff7400007947 */ /* 0x000fea000383ffff */
.L_x_9458:
        /* <DEDUP_REMOVED lines=11> */
.L_x_9794:
[----:B------:R-:W-:Y:S05]  /*371a0*/  BSYNC B0 ;  /* 0x0000000000007941 */ /* 0x000fea0003800000 */
.L_x_9793:
[----:B------:R-:W-:Y:S05]  /*371b0*/  BRA `(.L_x_9795) ;  /* 0xffffff7000e87947 */ /* 0x000fea000383ffff */
.L_x_9459:
[----:B------:R-:W-:Y:S01]  /*371c0*/  BSSY B0, `(.L_x_9796) ;  /* 0x0000006000007945 */ /* 0x000fe20003800000 */
[----:B------:R-:W-:-:S07]  /*371d0*/  IMAD.MOV.U32 R15, RZ, RZ, -0x1 ;  /* 0xffffffffff0f7424 */ /* 0x000fce00078e00ff */
[----:B0-----:R-:W-:Y:S05]  /*371e0*/  WARPSYNC.COLLECTIVE R15, `(.L_x_9797) ;  /* 0x000000000f0c7348 */ /* 0x001fea0003c00000 */
[----:B------:R-:W-:Y:S02]  /*371f0*/  ELECT P6, UR62, PT ;  /* 0x00000000003e782f */ /* 0x000fe400038c0000 */
[----:B------:R-:W-:Y:S01]  /*37200*/  MOV R14, UR62 ;  /* 0x0000003e000e7c02 */ /* 0x000fe20008000f00 */
[----:B0-----:R-:W-:Y:S10]  /*37210*/  ENDCOLLECTIVE ;  /* 0x000000000000791b */ /* 0x001ff40003800000 */
.L_x_9797:
[----:B------:R-:W-:Y:S05]  /*37220*/  BSYNC B0 ;  /* 0x0000000000007941 */ /* 0x000fea0003800000 */
.L_x_9796:
[----:B------:R-:W-:Y:S05]  /*37230*/  BRA `(.L_x_9798) ;  /* 0xffffff7000dc7947 */ /* 0x000fea000383ffff */
.L_x_9461:
[----:B0-----:R0:W1:Y:S02]  /*37240*/  SYNCS.PHASECHK.TRANS64.TRYWAIT P1, [R3+URZ+0x22840], R2 ;  /* 0x02284002030075a7 */ /* 0x001064000802017f */
[----:B-1----:R-:W-:Y:S05]  /*37250*/  @!P1 NANOSLEEP.SYNCS 0x989680 ;  /* 0x009896800000995d */ /* 0x002fea0003900000 */
[----:B------:R-:W1:Y:S02]  /*37260*/  @!P1 SYNCS.PHASECHK.TRANS64 P1, [R3+URZ+0x22840], R2 ;  /* 0x02284002030095a7 */ /* 0x000e64000802007f */
[----:B-1----:R-:W-:Y:S05]  /*37270*/  @!P1 BRA `(.L_x_9461) ;  /* 0xfffffffc00f09947 */ /* 0x002fea000383ffff */
[----:B------:R-:W-:Y:S05]  /*37280*/  BRA `(.L_x_9799) ;  /* 0xffffff7400007947 */ /* 0x000fea000383ffff */
.L_x_9463:
[----:B-1----:R1:W2:Y:S02]  /*37290*/  SYNCS.PHASECHK.TRANS64.TRYWAIT P1, [R35+URZ+0x22840], R0 ;  /* 0x02284000230075a7 */ /* 0x0022a4000802017f */
[----:B--2---:R-:W-:Y:S05]  /*372a0*/  @!P1 NANOSLEEP.SYNCS 0x989680 ;  /* 0x009896800000995d */ /* 0x004fea0003900000 */
[----:B------:R-:W2:Y:S02]  /*372b0*/  @!P1 SYNCS.PHASECHK.TRANS64 P1, [R35+URZ+0x22840], R0 ;  /* 0x02284000230095a7 */ /* 0x000ea4000802007f */
[----:B--2---:R-:W-:Y:S05]  /*372c0*/  @!P1 BRA `(.L_x_9463) ;  /* 0xfffffffc00f09947 */ /* 0x004fea000383ffff */
[----:B------:R-:W-:Y:S05]  /*372d0*/  BRA `(.L_x_9800) ;  /* 0xffffff7400107947 */ /* 0x000fea000383ffff */
.L_x_9465:
[----:B--2---:R2:W3:Y:S02]  /*372e0*/  SYNCS.PHASECHK.TRANS64.TRYWAIT P1, [R3+URZ+0x22860], R2 ;  /* 0x02286002030075a7 */ /* 0x0044e4000802017f */
[----:B---3--:R-:W-:Y:S05]  /*372f0*/  @!P1 NANOSLEEP.SYNCS 0x989680 ;  /* 0x009896800000995d */ /* 0x008fea0003900000 */
[----:B------:R-:W3:Y:S02]  /*37300*/  @!P1 SYNCS.PHASECHK.TRANS64 P1, [R3+URZ+0x22860], R2 ;  /* 0x02286002030095a7 */ /* 0x000ee4000802007f */
[----:B---3--:R-:W-:Y:S05]  /*37310*/  @!P1 BRA `(.L_x_9465) ;  /* 0xfffffffc00f09947 */ /* 0x008fea000383ffff */
[----:B------:R-:W-:Y:S05]  /*37320*/  BRA `(.L_x_9801) ;  /* 0xffffff74000c7947 */ /* 0x000fea000383ffff */
.L_x_9467:
[----:B---3--:R3:W4:Y:S02]  /*37330*/  SYNCS.PHASECHK.TRANS64.TRYWAIT P1, [R35+URZ+0x22860], R0 ;  /* 0x02286000230075a7 */ /* 0x008724000802017f */
[----:B----4-:R-:W-:Y:S05]  /*37340*/  @!P1 NANOSLEEP.SYNCS 0x989680 ;  /* 0x009896800000995d */ /* 0x010fea0003900000 */
[----:B------:R-:W4:Y:S02]  /*37350*/  @!P1 SYNCS.PHASECHK.TRANS64 P1, [R35+URZ+0x22860], R0 ;  /* 0x02286000230095a7 */ /* 0x000f24000802007f */
[----:B----4-:R-:W-:Y:S05]  /*37360*/  @!P1 BRA `(.L_x_9467) ;  /* 0xfffffffc00f09947 */ /* 0x010fea000383ffff */
[----:B------:R-:W-:Y:S05]  /*37370*/  BRA `(.L_x_9802) ;  /* 0xffffff7400087947 */ /* 0x000fea000383ffff */
.L_x_9469:
[----:B----4-:R4:W0:Y:S02]  /*37380*/  SYNCS.PHASECHK.TRANS64.TRYWAIT P1, [R3+URZ+0x22880], R2 ;  /* 0x02288002030075a7 */ /* 0x010824000802017f */
[----:B0-----:R-:W-:Y:S05]  /*37390*/  @!P1 NANOSLEEP.SYNCS 0x989680 ;  /* 0x009896800000995d */ /* 0x001fea0003900000 */
[----:B------:R-:W0:Y:S02]  /*373a0*/  @!P1 SYNCS.PHASECHK.TRANS64 P1, [R3+URZ+0x22880], R2 ;  /* 0x02288002030095a7 */ /* 0x000e24000802007f */
[----:B0-----:R-:W-:Y:S05]  /*373b0*/  @!P1 BRA `(.L_x_9469) ;  /* 0xfffffffc00f09947 */ /* 0x001fea000383ffff */
[----:B------:R-:W-:Y:S05]  /*373c0*/  BRA `(.L_x_9803) ;  /* 0xffffff7400047947 */ /* 0x000fea000383ffff */
.L_x_9804:
        /* <DEDUP_REMOVED lines=11> */
.L_x_16289:


//--------------------- .text._ZN7cutlass13device_kernelIN5flash11enable_sm90INS1_16FlashAttnFwdSm90INS1_25CollectiveMainloopFwdSm90ILi2EN4cute5tupleIJNS5_1CILi1EEES8_S8_EEENS6_IJNS7_ILi128EEENS7_ILi160EEESA_EEELi128ENS_12float_e4m3_tEfNS_4arch4Sm90ELb1ELb0ELb0ELb0ELb1ELb0ELb0ELb1ELb1ELb1ELb1ELb0EEENS1_21CollectiveEpilogueFwdINS6_IJSA_SA_SB_EEES9_NS_10bfloat16_tESF_Li256ELb0ELb1ELb1ELb1EEENS1_19SingleTileSchedulerILb0ELb1ELb1ELi128EEEEEEEEEvNT_6ParamsE --------------------------
	.section	.text._ZN7cutlass13device_kernelIN5flash11enable_sm90INS1_16FlashAttnFwdSm90INS1_25CollectiveMainloopFwdSm90ILi2EN4cute5tupleIJNS5_1CILi1EEES8_S8_EEENS6_IJNS7_ILi128EEENS7_ILi160EEESA_EEELi128ENS_12float_e4m3_tEfNS_4arch4Sm90ELb1ELb0ELb0ELb0ELb1ELb0ELb0ELb1ELb1ELb1ELb1ELb0EEENS1_21CollectiveEpilogueFwdINS6_IJSA_SA_SB_EEES9_NS_10bfloat16_tESF_Li256ELb0ELb1ELb1ELb1EEENS1_19SingleTileSchedulerILb0ELb1ELb1ELi128EEEEEEEEEvNT_6ParamsE,"ax",@progbits
	.align	128
.text._ZN7cutlass13device_kernelIN5flash11enable_sm90INS1_16FlashAttnFwdSm90INS1_25CollectiveMainloopFwdSm90ILi2EN4cute5tupleIJNS5_1CILi1EEES8_S8_EEENS6_IJNS7_ILi128EEENS7_ILi160EEESA_EEELi128ENS_12float_e4m3_tEfNS_4arch4Sm90ELb1ELb0ELb0ELb0ELb1ELb0ELb0ELb1ELb1ELb1ELb1ELb0EEENS1_21CollectiveEpilogueFwdINS6_IJSA_SA_SB_EEES9_NS_10bfloat16_tESF_Li256ELb0ELb1ELb1ELb1EEENS1_19SingleTileSchedulerILb0ELb1ELb1ELi128EEEEEEEEEvNT_6ParamsE:
        .type           _ZN7cutlass13device_kernelIN5flash11enable_sm90INS1_16FlashAttnFwdSm90INS1_25CollectiveMainloopFwdSm90ILi2EN4cute5tupleIJNS5_1CILi1EEES8_S8_EEENS6_IJNS7_ILi128EEENS7_ILi160EEESA_EEELi128ENS_12float_e4m3_tEfNS_4arch4Sm90ELb1ELb0ELb0ELb0ELb1ELb0ELb0ELb1ELb1ELb1ELb1ELb0EEENS1_21CollectiveEpilogueFwdINS6_IJSA_SA_SB_EEES9_NS_10bfloat16_tESF_Li256ELb0ELb1ELb1ELb1EEENS1_19SingleTileSchedulerILb0ELb1ELb1ELi128EEEEEEEEEvNT_6ParamsE,@function
        .size           _ZN7cutlass13device_kernelIN5flash11enable_sm90INS1_16FlashAttnFwdSm90INS1_25CollectiveMainloopFwdSm90ILi2EN4cute5tupleIJNS5_1CILi1EEES8_S8_EEENS6_IJNS7_ILi128EEENS7_ILi160EEESA_EEELi128ENS_12float_e4m3_tEfNS_4arch4Sm90ELb1ELb0ELb0ELb0ELb1ELb0ELb0ELb1ELb1ELb1ELb1ELb0EEENS1_21CollectiveEpilogueFwdINS6_IJSA_SA_SB_EEES9_NS_10bfloat16_tESF_Li256ELb0ELb1ELb1ELb1EEENS1_19SingleTileSchedulerILb0ELb1ELb1ELi128EEEEEEEEEvNT_6ParamsE,(.L_x_16290 - _ZN7cutlass13device_kernelIN5flash11enable_sm90INS1_16FlashAttnFwdSm90INS1_25CollectiveMainloopFwdSm90ILi2EN4cute5tupleIJNS5_1CILi1EEES8_S8_EEENS6_IJNS7_ILi128EEENS7_ILi160EEESA_EEELi128ENS_12float_e4m3_tEfNS_4arch4Sm90ELb1ELb0ELb0ELb0ELb1ELb0ELb0ELb1ELb1ELb1ELb1ELb0EEENS1_21CollectiveEpilogueFwdINS6_IJSA_SA_SB_EEES9_NS_10bfloat16_tESF_Li256ELb0ELb1ELb1ELb1EEENS1_19SingleTileSchedulerILb0ELb1ELb1ELi128EEEEEEEEEvNT_6ParamsE)
        .other          _ZN7cutlass13device_kernelIN5flash11enable_sm90INS1_16FlashAttnFwdSm90INS1_25CollectiveMainloopFwdSm90ILi2EN4cute5tupleIJNS5_1CILi1EEES8_S8_EEENS6_IJNS7_ILi128EEENS7_ILi160EEESA_EEELi128ENS_12float_e4m3_tEfNS_4arch4Sm90ELb1ELb0ELb0ELb0ELb1ELb0ELb0ELb1ELb1ELb1ELb1ELb0EEENS1_21CollectiveEpilogueFwdINS6_IJSA_SA_SB_EEES9_NS_10bfloat16_tESF_Li256ELb0ELb1ELb1ELb1EEENS1_19SingleTileSchedulerILb0ELb1ELb1ELi128EEEEEEEEEvNT_6ParamsE,@"STO_CUDA_ENTRY STV_DEFAULT"
_ZN7cutlass13device_kernelIN5flash11enable_sm90INS1_16FlashAttnFwdSm90INS1_25CollectiveMainloopFwdSm90ILi2EN4cute5tupleIJNS5_1CILi1EEES8_S8_EEENS6_IJNS7_ILi128EEENS7_ILi160EEESA_EEELi128ENS_12float_e4m3_tEfNS_4arch4Sm90ELb1ELb0ELb0ELb0ELb1ELb0ELb0ELb1ELb1ELb1ELb1ELb0EEENS1_21CollectiveEpilogueFwdINS6_IJSA_SA_SB_EEES9_NS_10bfloat16_tESF_Li256ELb0ELb1ELb1ELb1EEENS1_19SingleTileSchedulerILb0ELb1ELb1ELi128EEEEEEEEEvNT_6ParamsE:
        /* <DEDUP_REMOVED lines=45> */
.L_x_9805:
        /* <DEDUP_REMOVED lines=22> */
.L_x_9806:
        /* <DEDUP_REMOVED lines=18> */
.L_x_9807:
        /* <DEDUP_REMOVED lines=22> */
.L_x_9808:
        /* <DEDUP_REMOVED lines=23> */
.L_x_9809:
        /* <DEDUP_REMOVED lines=9> */
.L_x_9812:
        /* <DEDUP_REMOVED lines=33> */
[----:B------:R-:W-:Y:S01]  /*0ac0*/  ULDC UR48, c[0x0][0x424] ;  /* 0x0001090000307ab9 */ /* 0x000fe20000000800 */
[----:B------:R-:W-:Y:S01]  /*0ad0*/  ULDC UR53, c[0x0][0x2f0] ;  /* 0x0000bc0000357ab9 */ /* 0x000fe20000000800 */
        /* <DEDUP_REMOVED lines=102> */
.L_x_9814:
        /* <DEDUP_REMOVED lines=81> */
.L_x_9816:
[----:B------:R-:W-:-:S04]  /*1650*/  SHF.L.U32 R0, RZ, 0x1f, RZ ;  /* 0x0000001fff007819 */ /* 0x000fc800000006ff */
[----:B------:R-:W0:Y:S02]  /*1660*/  SYNCS.PHASECHK.TRANS64.TRYWAIT P0, [UR41+0x22800], R0 ;  /* 0x02280000ff0075a7 */ /* 0x000e240008000169 */
[----:B0-----:R-:W-:Y:S05]  /*1670*/  @!P0 BRA `(.L_x_9817) ;  /* 0x0000011000a48947 */ /* 0x001fea0003800000 */
.L_x_9911:
[----:B------:R-:W-:-:S06]  /*1680*/  ULOP3.LUT UR4, UR36, 0x1, URZ, 0xfc, !UPT ;  /* 0x0000000124047892 */ /* 0x000fcc000f8efc3f */
[----:B------:R-:W-:-:S05]  /*1690*/  IMAD.U32 R2, RZ, RZ, UR4 ;  /* 0x00000004ff027e24 */ /* 0x000fca000f8e00ff */
[----:B------:R-:W-:-:S13]  /*16a0*/  ISETP.NE.AND P0, PT, R2, 0x3, PT ;  /* 0x000000030200780c */ /* 0x000fda0003f05270 */
[----:B------:R-:W-:Y:S05]  /*16b0*/  @!P0 BRA `(.L_x_9818) ;  /* 0x0000000000048947 */ /* 0x000fea0003800000 */
[----:B------:R-:W-:Y:S01]  /*16c0*/  BPT.TRAP 0x1 ;  /* 0x000000040000795c */ /* 0x000fe20000300000 */
.L_x_9818:
[----:B------:R1:W2:Y:S01]  /*16d0*/  SYNCS.PHASECHK.TRANS64.TRYWAIT P1, [UR41+0x22830], R0 ;  /* 0x02283000ff0075a7 */ /* 0x0002a20008020169 */
[----:B------:R-:W-:Y:S05]  /*16e0*/  @!P0 BRA `(.L_x_9819) ;  /* 0x0000000000048947 */ /* 0x000fea0003800000 */
[----:B------:R-:W-:Y:S01]  /*16f0*/  BPT.TRAP 0x1 ;  /* 0x000000040000795c */ /* 0x000fe20000300000 */
.L_x_9819:
[----:B------:R-:W-:-:S05]  /*1700*/  IMAD.U32 R2, RZ, RZ, UR44 ;  /* 0x0000002cff027e24 */ /* 0x000fca000f8e00ff */
[----:B------:R-:W-:Y:S01]  /*1710*/  LOP3.LUT R2, R2, 0x10000, RZ, 0xfc, !PT ;  /* 0x0001000002027812 */ /* 0x000fe200078efcff */
[----:B--2---:R-:W-:Y:S06]  /*1720*/  @P1 BRA `(.L_x_9820) ;  /* 0x0000000000081947 */ /* 0x004fec0003800000 */
[----:B------:R-:W2:Y:S02]  /*1730*/  SYNCS.PHASECHK.TRANS64.TRYWAIT P1, [UR41+0x22830], R0 ;  /* 0x02283000ff0075a7 */ /* 0x000ea40008020169 */
[----:B--2---:R-:W-:Y:S05]  /*1740*/  @!P1 BRA `(.L_x_9821) ;  /* 0x0000011000889947 */ /* 0x004fea0003800000 */
.L_x_9820:
[----:B------:R-:W-:Y:S05]  /*1750*/  WARPSYNC.ALL ;  /* 0x0000000000007948 */ /* 0x000fea0003800000 */
[----:B0-----:R-:W-:Y:S01]  /*1760*/  IMAD.MOV.U32 R3, RZ, RZ, 0x40000040 ;  /* 0x40000040ff037424 */ /* 0x001fe200078e00ff */
[----:B------:R-:W-:Y:S01]  /*1770*/  UIADD3 UR4, UR41, 0x18400, URZ ;  /* 0x0001840029047890 */ /* 0x000fe2000fffe03f */
[C---:B------:R-:W-:Y:S01]  /*1780*/  R2UR UR44, R2.reuse ;  /* 0x00000000022c72ca */ /* 0x040fe200000e0000 */
[----:B------:R-:W-:Y:S02]  /*1790*/  WARPGROUP.ARRIVE ;  /* 0x00000000000079c5 */ /* 0x000fe40000000000 */
[C---:B------:R-:W-:Y:S01]  /*17a0*/  R2UR UR45, R3.reuse ;  /* 0x00000000032d72ca */ /* 0x040fe200000e0000 */
[----:B------:R-:W-:Y:S01]  /*17b0*/  USHF.R.U32.HI UR4, URZ, 0x4, UR4 ;  /* 0x000000043f047899 */ /* 0x000fe20008011604 */
[C---:B------:R-:W-:Y:S01]  /*17c0*/  R2UR UR5, R3.reuse ;  /* 0x00000000030572ca */ /* 0x040fe200000e0000 */
[----:B------:R-:W-:Y:S01]  /*17d0*/  UMOV UR47, 0x40000040 ;  /* 0x40000040002f7882 */ /* 0x000fe20000000000 */
[----:B------:R-:W-:Y:S01]  /*17e0*/  UMOV UR7, 0x40000040 ;  /* 0x4000004000077882 */ /* 0x000fe20000000000 */
        /* <DEDUP_REMOVED lines=9> */
[----:B------:R-:W-:Y:S01]  /*1880*/  R2UR UR13, R3 ;  /* 0x00000000030d72ca */ /* 0x000fe200000e0000 */
[----:B------:R-:W-:Y:S01]  /*1890*/  UIADD3 UR10, UR46, 0x200, URZ ;  /* 0x000002002e0a7890 */ /* 0x000fe2000fffe03f */
[----:B------:R-:W-:Y:S01]  /*18a0*/  R2UR UR16, R2 ;  /* 0x00000000021072ca */ /* 0x000fe200000e0000 */
[----:B------:R-:W-:-:S02]  /*18b0*/  UIADD3 UR14, UR46, 0x300, URZ ;  /* 0x000003002e0e7890 */ /* 0x000fc4000fffe03f */
[----:B------:R-:W-:Y:S01]  /*18c0*/  QGMMA.64x32x32.F32.E4M3.E4M3 R88, gdesc[UR44], RZ, !UPT, gsb0 ;  /* 0x006000002c5879f3 */ /* 0x000fe2000c0008ff */
[----:B------:R-:W-:Y:S01]  /*18d0*/  R2UR UR17, R3 ;  /* 0x00000000031172ca */ /* 0x000fe200000e0000 */
[----:B------:R-:W-:Y:S01]  /*18e0*/  UIADD3 UR18, UR46, 0x400, URZ ;  /* 0x000004002e127890 */ /* 0x000fe2000fffe03f */
[----:B------:R-:W-:Y:S01]  /*18f0*/  R2UR UR20, R2 ;  /* 0x00000000021472ca */ /* 0x000fe200000e0000 */
[----:B------:R-:W-:Y:S01]  /*1900*/  UMOV UR19, 0x40000040 ;  /* 0x4000004000137882 */ /* 0x000fe20000000000 */
[----:B------:R-:W-:Y:S01]  /*1910*/  UIADD3 UR22, UR46, 0x206, URZ ;  /* 0x000002062e167890 */ /* 0x000fe2000fffe03f */
        /* <DEDUP_REMOVED lines=110> */
.L_x_9822:
        /* <DEDUP_REMOVED lines=17> */
[----:B------:R-:W-:Y:S01]  /*2110*/  IMAD.U32 R127, RZ, RZ, UR40 ;  /* 0x00000028ff7f7e24 */ /* 0x000fe2000f8e00ff */
[--C-:B------:R-:W-:Y:S01]  /*2120*/  SHF.R.S32.HI R5, RZ, 0x2, R4.reuse ;  /* 0x00000002ff057819 */ /* 0x100fe20000011404 */
[----:B------:R-:W-:Y:S01]  /*2130*/  @UP0 ULDC UR14, c[0x0][0x450] ;  /* 0x00011400000e0ab9 */ /* 0x000fe20000000800 */
[----:B------:R-:W-:Y:S01]  /*2140*/  SHF.R.S32.HI R8, RZ, 0x1f, R4 ;  /* 0x0000001fff087819 */ /* 0x000fe20000011404 */
[----:B------:R-:W-:Y:S01]  /*2150*/  UIADD3 UR10, UR41, 0x22840, URZ ;  /* 0x00022840290a7890 */ /* 0x000fe2000fffe03f */
[----:B------:R-:W-:Y:S01]  /*2160*/  SHF.R.S32.HI R6, RZ, 0x5, R6 ;  /* 0x00000005ff067819 */ /* 0x000fe20000011406 */
[----:B------:R-:W0:Y:S01]  /*2170*/  S2UR UR44, SR_CgaCtaId ;  /* 0x00000000002c79c3 */ /* 0x000e220000008800 */
[----:B------:R-:W-:Y:S01]  /*2180*/  LEA.HI R8, R8, R5, RZ, 0x3 ;  /* 0x0000000508087211 */ /* 0x000fe200078f18ff */
[----:B------:R-:W-:Y:S01]  /*2190*/  UPRMT UR10, UR52, 0x654, UR10 ;  /* 0x00000654340a7896 */ /* 0x000fe2000800000a */
[----:B------:R-:W-:Y:S01]  /*21a0*/  LEA.HI R9, R18, R18, RZ, 0x1 ;  /* 0x0000001212097211 */ /* 0x000fe200078f08ff */
[----:B------:R-:W-:Y:S01]  /*21b0*/  UMOV UR47, URZ ;  /* 0x0000003f002f7c82 */ /* 0x000fe20008000000 */
[----:B------:R-:W-:Y:S01]  /*21c0*/  LEA R6, R6, UR54, 0x4 ;  /* 0x0000003606067c11 */ /* 0x000fe2000f8e20ff */
[----:B------:R-:W-:Y:S01]  /*21d0*/  UMOV UR45, URZ ;  /* 0x0000003f002d7c82 */ /* 0x000fe20008000000 */
[----:B------:R-:W-:-:S02]  /*21e0*/  LOP3.LUT R8, R8, 0xfffffff8, RZ, 0xc0, !PT ;  /* 0xfffffff808087812 */ /* 0x000fc400078ec0ff */
[----:B------:R-:W-:Y:S02]  /*21f0*/  LOP3.LUT R9, R9, 0x1ffffffe, RZ, 0xc0, !PT ;  /* 0x1ffffffe09097812 */ /* 0x000fe400078ec0ff */
[----:B------:R-:W-:Y:S01]  /*2200*/  IADD3 R6, R6, R5, -R8 ;  /* 0x0000000506067210 */ /* 0x000fe20007ffe808 */
[----:B------:R-:W-:Y:S01]  /*2210*/  SYNCS.ARRIVE.TRANS64.RED.A1T0 RZ, [UR10], RZ ;  /* 0x000000ffffff79a7 */ /* 0x000fe2000810040a */
[----:B------:R-:W-:Y:S01]  /*2220*/  PLOP3.LUT P2, PT, PT, PT, UP0, 0x80, 0x0 ;  /* 0x000000000000781c */ /* 0x000fe20003f4f008 */
[----:B------:R-:W-:Y:S02]  /*2230*/  IMAD.IADD R5, R18, 0x1, -R9 ;  /* 0x0000000112057824 */ /* 0x000fe400078e0a09 */
[----:B------:R-:W-:Y:S01]  /*2240*/  IMAD R6, R7, 0x40, R6 ;  /* 0x0000004007067824 */ /* 0x000fe200078e0206 */
[----:B------:R-:W-:-:S03]  /*2250*/  LOP3.LUT R7, R4, 0x7ffffffc, RZ, 0xc0, !PT ;  /* 0x7ffffffc04077812 */ /* 0x000fc600078ec0ff */
[----:B------:R-:W-:-:S04]  /*2260*/  IMAD R5, R5, 0x8, R6 ;  /* 0x0000000805057824 */ /* 0x000fc800078e0206 */
[----:B------:R-:W-:Y:S01]  /*2270*/  @P1 IMAD.HI.U32 R6, R5, UR6, RZ ;  /* 0x0000000605061c27 */ /* 0x000fe2000f8e00ff */
[----:B------:R-:W-:-:S03]  /*2280*/  @UP0 ULDC UR6, c[0x0][0x450] ;  /* 0x0001140000060ab9 */ /* 0x000fc60000000800 */
[----:B------:R-:W-:Y:S01]  /*2290*/  IMAD.MOV.U32 R12, RZ, RZ, R5 ;  /* 0x000000ffff0c7224 */ /* 0x000fe200078e0005 */
[----:B------:R-:W-:Y:S01]  /*22a0*/  @P2 SHF.R.U32.HI R12, RZ, UR6, R6 ;  /* 0x00000006ff0c2c19 */ /* 0x000fe20008011606 */
[----:B------:R-:W-:Y:S01]  /*22b0*/  UIMAD UR6, UR55, -0xa0, UR53 ;  /* 0xffffff60370678a4 */ /* 0x000fe2000f8e0235 */
[----:B------:R-:W-:Y:S01]  /*22c0*/  IMAD.IADD R6, R0, 0x1, -R7 ;  /* 0x0000000100067824 */ /* 0x000fe200078e0a07 */
[----:B------:R-:W-:Y:S01]  /*22d0*/  UIADD3 UR55, UR55, -0x2, URZ ;  /* 0xfffffffe37377890 */ /* 0x000fe2000fffe03f */
[----:B------:R-:W-:Y:S01]  /*22e0*/  IMAD.U32 R7, RZ, RZ, UR7 ;  /* 0x00000007ff077e24 */ /* 0x000fe2000f8e00ff */
[----:B------:R-:W1:Y:S01]  /*22f0*/  SHFL.IDX PT, R8, R12, 0x1, 0x1c1f ;  /* 0x003c1f000c087f89 */ /* 0x000e6200000e0000 */
[----:B------:R-:W-:Y:S02]  /*2300*/  UIADD3 UR6, UR6, 0xa0, URZ ;  /* 0x000000a006067890 */ /* 0x000fe4000fffe03f */
[----:B------:R-:W-:Y:S01]  /*2310*/  IMAD R0, R6, -0x2, R7 ;  /* 0xfffffffe06007824 */ /* 0x000fe200078e0207 */
[----:B------:R-:W2:Y:S01]  /*2320*/  SHFL.IDX PT, R12, R12, RZ, 0x1c1f ;  /* 0x001c1fff0c0c7589 */ /* 0x000ea200000e0000 */
[----:B------:R-:W-:-:S02]  /*2330*/  IMAD.U32 R7, RZ, RZ, UR53 ;  /* 0x00000035ff077e24 */ /* 0x000fc4000f8e00ff */
        /* <DEDUP_REMOVED lines=17> */
[----:B------:R-:W-:Y:S02]  /*2450*/  ISETP.GT.AND P1, PT, R8, 0x9, PT ;  /* 0x000000090800780c */ /* 0x000fe40003f24270 */
[----:B------:R-:W-:Y:S01]  /*2460*/  FSEL R15, R94, -INF , P3 ;  /* 0xff8000005e0f7808 */ /* 0x000fe20001800000 */
[----:B------:R-:W-:Y:S01]  /*2470*/  USEL UR52, UR39, UR6, !UP0 ;  /* 0x0000000627347287 */ /* 0x000fe2000c000000 */
[----:B------:R-:W-:-:S02]  /*2480*/  FMNMX.FTZ R0, R9, R11, !PT ;  /* 0x0000000b09007209 */ /* 0x000fc40007810000 */
[C---:B------:R-:W-:Y:S01]  /*2490*/  ISETP.GT.AND P2, PT, R8.reuse, 0x10, PT ;  /* 0x000000100800780c */ /* 0x040fe20003f44270 */
[----:B------:R-:W-:Y:S01]  /*24a0*/  UISETP.GE.AND UP0, UPT, UR55, UR52, UPT ;  /* 0x000000343700728c */ /* 0x000fe2000bf06270 */
        /* <DEDUP_REMOVED lines=162> */
[C---:B------:R-:W-:Y:S01]  /*2ed0*/  ISETP.GT.AND P1, PT, R38.reuse, 0x19, PT ;  /* 0x000000192600780c */ /* 0x040fe20003f24270 */
[----:B------:R2:W-:Y:S01]  /*2ee0*/  MUFU.EX2 R15, R103 ;  /* 0x00000067000f7308 */ /* 0x0005e20000000800 */
[----:B------:R-:W-:Y:S01]  /*2ef0*/  FMNMX.FTZ R17, R97, R18, !PT ;  /* 0x0000001261117209 */ /* 0x000fe20007810000 */
[--C-:B------:R-:W-:Y:S01]  /*2f00*/  FFMA.FTZ R105, R105, UR40, -R0.reuse ;  /* 0x0000002869697c23 */ /* 0x100fe20008010800 */
[----:B------:R-:W-:Y:S01]  /*2f10*/  FSEL R101, R101, -INF , P1 ;  /* 0xff80000065657808 */ /* 0x000fe20000800000 */
[--C-:B------:R-:W-:Y:S01]  /*2f20*/  FFMA.FTZ R109, R109, UR40, -R0.reuse ;  /* 0x000000286d6d7c23 */ /* 0x100fe20008010800 */
[----:B------:R-:W-:Y:S01]  /*2f30*/  ISETP.GT.AND P1, PT, R38, 0x20, PT ;  /* 0x000000202600780c */ /* 0x000fe20003f24270 */
[--C-:B------:R-:W-:Y:S01]  /*2f40*/  FFMA.FTZ R113, R113, UR40, -R0.reuse ;  /* 0x0000002871717c23 */ /* 0x100fe20008010800 */
[----:B------:R-:W-:Y:S01]  /*2f50*/  FMNMX.FTZ R18, R100, R17, !PT ;  /* 0x0000001164127209 */ /* 0x000fe20007810000 */
[----:B------:R-:W-:Y:S01]  /*2f60*/  MUFU.EX2 R4, R4 ;  /* 0x0000000400047308 */ /* 0x000fe20000000800 */
[----:B------:R-:W-:Y:S01]  /*2f70*/  FSEL R72, R72, -INF , P1 ;  /* 0xff80000048487808 */ /* 0x000fe20000800000 */
[--C-:B------:R-:W-:Y:S01]  /*2f80*/  FFMA.FTZ R117, R117, UR40, -R0.reuse ;  /* 0x0000002875757c23 */ /* 0x100fe20008010800 */
[----:B-1----:R-:W-:Y:S01]  /*2f90*/  FMNMX.FTZ R19, R101, R18, !PT ;  /* 0x0000001265137209 */ /* 0x002fe20007810000 */
[--C-:B------:R-:W-:Y:S01]  /*2fa0*/  FFMA.FTZ R18, R107, UR40, -R0.reuse ;  /* 0x000000286b127c23 */ /* 0x100fe20008010800 */
[----:B------:R-:W-:Y:S01]  /*2fb0*/  ISETP.GT.AND P1, PT, R38, 0x28, PT ;  /* 0x000000282600780c */ /* 0x000fe20003f24270 */
[--C-:B------:R-:W-:Y:S01]  /*2fc0*/  FFMA.FTZ R30, R119, UR40, -R0.reuse ;  /* 0x00000028771e7c23 */ /* 0x100fe20008010800 */
[----:B------:R-:W-:Y:S01]  /*2fd0*/  FMNMX.FTZ R20, R72, R19, !PT ;  /* 0x0000001348147209 */ /* 0x000fe20007810000 */
[----:B------:R-:W1:Y:S01]  /*2fe0*/  MUFU.EX2 R9, R9 ;  /* 0x0000000900097308 */ /* 0x000e620000000800 */
[----:B------:R-:W-:Y:S01]  /*2ff0*/  FSEL R76, R76, -INF , P1 ;  /* 0xff8000004c4c7808 */ /* 0x000fe20000800000 */
[--C-:B------:R-:W-:Y:S01]  /*3000*/  FFMA.FTZ R27, R27, UR40, -R0.reuse ;  /* 0x000000281b1b7c23 */ /* 0x100fe20008010800 */
[----:B------:R-:W-:Y:S01]  /*3010*/  FMNMX.FTZ R19, R73, R20, !PT ;  /* 0x0000001449137209 */ /* 0x000fe20007810000 */
[--C-:B------:R-:W-:Y:S01]  /*3020*/  FFMA.FTZ R31, R31, UR40, -R0.reuse ;  /* 0x000000281f1f7c23 */ /* 0x100fe20008010800 */
[----:B------:R-:W-:Y:S01]  /*3030*/  ISETP.GT.AND P1, PT, R38, 0x30, PT ;  /* 0x000000302600780c */ /* 0x000fe20003f24270 */
[----:B------:R-:W-:Y:S01]  /*3040*/  FFMA.FTZ R35, R35, UR40, -R0 ;  /* 0x0000002823237c23 */ /* 0x000fe20008010800 */
[----:B------:R-:W-:Y:S01]  /*3050*/  FMNMX.FTZ R20, R76, R19, !PT ;  /* 0x000000134c147209 */ /* 0x000fe20007810000 */
[----:B------:R-:W3:Y:S01]  /*3060*/  MUFU.EX2 R10, R10 ;  /* 0x0000000a000a7308 */ /* 0x000ee20000000800 */
[----:B------:R-:W-:-:S02]  /*3070*/  FSEL R80, R80, -INF , P1 ;  /* 0xff80000050507808 */ /* 0x000fc40000800000 */
[----:B------:R-:W-:Y:S01]  /*3080*/  FMNMX.FTZ R21, R77, R20, !PT ;  /* 0x000000144d157209 */ /* 0x000fe20007810000 */
[----:B------:R-:W-:Y:S01]  /*3090*/  FFMA.FTZ R20, R111, UR40, -R0 ;  /* 0x000000286f147c23 */ /* 0x000fe20008010800 */
[----:B------:R-:W-:Y:S02]  /*30a0*/  ISETP.GT.AND P1, PT, R38, 0x38, PT ;  /* 0x000000382600780c */ /* 0x000fe40003f24270 */
[----:B------:R-:W-:Y:S01]  /*30b0*/  FMNMX.FTZ R22, R80, R21, !PT ;  /* 0x0000001550167209 */ /* 0x000fe20007810000 */
[----:B------:R-:W4:Y:S01]  /*30c0*/  MUFU.EX2 R11, R11 ;  /* 0x0000000b000b7308 */ /* 0x000f220000000800 */
[----:B------:R-:W-:Y:S02]  /*30d0*/  FSEL R84, R84, -INF , P1 ;  /* 0xff80000054547808 */ /* 0x000fe40000800000 */
[----:B------:R-:W-:Y:S02]  /*30e0*/  FMNMX.FTZ R21, R81, R22, !PT ;  /* 0x0000001651157209 */ /* 0x000fe40007810000 */
[----:B------:R-:W-:-:S02]  /*30f0*/  ISETP.GT.AND P1, PT, R38, 0x40, PT ;  /* 0x000000402600780c */ /* 0x000fc40003f24270 */
[----:B------:R-:W-:Y:S01]  /*3100*/  FMNMX.FTZ R22, R84, R21, !PT ;  /* 0x0000001554167209 */ /* 0x000fe20007810000 */
[----:B------:R-:W-:Y:S01]  /*3110*/  MUFU.EX2 R13, R13 ;  /* 0x0000000d000d7308 */ /* 0x000fe20000000800 */
[----:B------:R-:W-:Y:S02]  /*3120*/  FSEL R56, R56, -INF , P1 ;  /* 0xff80000038387808 */ /* 0x000fe40000800000 */
[----:B------:R-:W-:Y:S01]  /*3130*/  FMNMX.FTZ R23, R85, R22, !PT ;  /* 0x0000001655177209 */ /* 0x000fe20007810000 */
[----:B------:R-:W-:Y:S01]  /*3140*/  FFMA.FTZ R22, R115, UR40, -R0 ;  /* 0x0000002873167c23 */ /* 0x000fe20008010800 */
[----:B------:R-:W-:Y:S02]  /*3150*/  ISETP.GT.AND P1, PT, R38, 0x48, PT ;  /* 0x000000482600780c */ /* 0x000fe40003f24270 */
[----:B------:R-:W-:Y:S01]  /*3160*/  FMNMX.FTZ R26, R56, R23, !PT ;  /* 0x00000017381a7209 */ /* 0x000fe20007810000 */
[----:B------:R-:W-:Y:S01]  /*3170*/  MUFU.EX2 R14, R14 ;  /* 0x0000000e000e7308 */ /* 0x000fe20000000800 */
[----:B------:R-:W-:-:S02]  /*3180*/  FSEL R60, R60, -INF , P1 ;  /* 0xff8000003c3c7808 */ /* 0x000fc40000800000 */
[----:B------:R-:W-:Y:S02]  /*3190*/  FMNMX.FTZ R23, R57, R26, !PT ;  /* 0x0000001a39177209 */ /* 0x000fe40007810000 */
[----:B------:R-:W-:Y:S02]  /*31a0*/  ISETP.GT.AND P1, PT, R38, 0x50, PT ;  /* 0x000000502600780c */ /* 0x000fe40003f24270 */
[----:B------:R-:W-:Y:S01]  /*31b0*/  FMNMX.FTZ R26, R60, R23, !PT ;  /* 0x000000173c1a7209 */ /* 0x000fe20007810000 */
[----:B------:R-:W-:Y:S01]  /*31c0*/  MUFU.EX2 R17, R105 ;  /* 0x0000006900117308 */ /* 0x000fe20000000800 */
[----:B------:R-:W-:Y:S02]  /*31d0*/  FSEL R64, R64, -INF , P1 ;  /* 0xff80000040407808 */ /* 0x000fe40000800000 */
[----:B--2---:R-:W-:Y:S02]  /*31e0*/  FMNMX.FTZ R103, R61, R26, !PT ;  /* 0x0000001a3d677209 */ /* 0x004fe40007810000 */
        /* <DEDUP_REMOVED lines=9> */
[----:B------:R-:W-:-:S02]  /*3280*/  ISETP.GT.AND P2, PT, R38, 0x61, PT ;  /* 0x000000612600780c */ /* 0x000fc40003f44270 */
[----:B------:R-:W-:Y:S02]  /*3290*/  FSEL R54, R40, -INF , P1 ;  /* 0xff80000028367808 */ /* 0x000fe40000800000 */
[----:B------:R-:W-:Y:S01]  /*32a0*/  FMNMX.FTZ R103, R69, R34, !PT ;  /* 0x0000002245677209 */ /* 0x000fe20007810000 */
[--C-:B------:R-:W-:Y:S01]  /*32b0*/  FFMA.FTZ R34, R99, UR40, -R0.reuse ;  /* 0x0000002863227c23 */ /* 0x100fe20008010800 */
[----:B------:R-:W-:Y:S01]  /*32c0*/  ISETP.GT.AND P1, PT, R38, 0x68, PT ;  /* 0x000000682600780c */ /* 0x000fe20003f24270 */
[----:B------:R-:W-:Y:S01]  /*32d0*/  MUFU.EX2 R20, R20 ;  /* 0x0000001400147308 */ /* 0x000fe20000000800 */
[----:B------:R-:W-:Y:S01]  /*32e0*/  FSEL R58, R41, -INF , P2 ;  /* 0xff800000293a7808 */ /* 0x000fe20001000000 */
[----:B------:R-:W-:Y:S01]  /*32f0*/  FFMA.FTZ R41, R123, UR40, -R0 ;  /* 0x000000287b297c23 */ /* 0x000fe20008010800 */
[----:B------:R-:W-:Y:S02]  /*3300*/  FMNMX.FTZ R103, R54, R103, !PT ;  /* 0x0000006736677209 */ /* 0x000fe40007810000 */
[----:B------:R-:W-:-:S02]  /*3310*/  ISETP.GT.AND P2, PT, R38, 0x69, PT ;  /* 0x000000692600780c */ /* 0x000fc40003f44270 */
[----:B------:R-:W-:Y:S01]  /*3320*/  FSEL R62, R44, -INF , P1 ;  /* 0xff8000002c3e7808 */ /* 0x000fe20000800000 */
[--C-:B------:R-:W-:Y:S01]  /*3330*/  FFMA.FTZ R44, R91, UR40, -R0.reuse ;  /* 0x000000285b2c7c23 */ /* 0x100fe20008010800 */
[----:B------:R-:W-:Y:S01]  /*3340*/  FMNMX.FTZ R103, R58, R103, !PT ;  /* 0x000000673a677209 */ /* 0x000fe20007810000 */
[----:B------:R-:W-:Y:S01]  /*3350*/  MUFU.EX2 R21, R113 ;  /* 0x0000007100157308 */ /* 0x000fe20000000800 */
[----:B------:R-:W-:Y:S02]  /*3360*/  ISETP.GT.AND P1, PT, R38, 0x70, PT ;  /* 0x000000702600780c */ /* 0x000fe40003f24270 */
[----:B------:R-:W-:Y:S01]  /*3370*/  FSEL R50, R45, -INF , P2 ;  /* 0xff8000002d327808 */ /* 0x000fe20001000000 */
[----:B------:R-:W-:Y:S01]  /*3380*/  FFMA.FTZ R45, R95, UR40, -R0 ;  /* 0x000000285f2d7c23 */ /* 0x000fe20008010800 */
[----:B------:R-:W-:Y:S02]  /*3390*/  FMNMX.FTZ R103, R62, R103, !PT ;  /* 0x000000673e677209 */ /* 0x000fe40007810000 */
[----:B------:R-:W-:Y:S01]  /*33a0*/  ISETP.GT.AND P2, PT, R38, 0x71, PT ;  /* 0x000000712600780c */ /* 0x000fe20003f44270 */
[----:B------:R-:W-:Y:S01]  /*33b0*/  MUFU.EX2 R22, R22 ;  /* 0x0000001600167308 */ /* 0x000fe20000000800 */
[----:B------:R-:W-:Y:S01]  /*33c0*/  FSEL R66, R48, -INF , P1 ;  /* 0xff80000030427808 */ /* 0x000fe20000800000 */
[----:B------:R-:W-:Y:S01]  /*33d0*/  IMAD.U32 R48, RZ, RZ, UR40 ;  /* 0x00000028ff307e24 */ /* 0x000fe2000f8e00ff */
[----:B------:R-:W-:-:S02]  /*33e0*/  FMNMX.FTZ R103, R50, R103, !PT ;  /* 0x0000006732677209 */ /* 0x000fc40007810000 */
[----:B------:R-:W-:Y:S02]  /*33f0*/  ISETP.GT.AND P1, PT, R38, 0x78, PT ;  /* 0x000000782600780c */ /* 0x000fe40003f24270 */
[----:B------:R-:W-:Y:S01]  /*3400*/  FSEL R49, R49, -INF , P2 ;  /* 0xff80000031317808 */ /* 0x000fe20001000000 */
[----:B------:R-:W-:Y:S01]  /*3410*/  MUFU.EX2 R23, R117 ;  /* 0x0000007500177308 */ /* 0x000fe20000000800 */
[----:B------:R-:W-:Y:S02]  /*3420*/  FMNMX.FTZ R40, R66, R103, !PT ;  /* 0x0000006742287209 */ /* 0x000fe40007810000 */
[----:B------:R-:W-:Y:S02]  /*3430*/  ISETP.GT.AND P2, PT, R38, 0x79, PT ;  /* 0x000000792600780c */ /* 0x000fe40003f44270 */
[----:B------:R-:W-:Y:S02]  /*3440*/  FSEL R52, R52, -INF , P1 ;  /* 0xff80000034347808 */ /* 0x000fe40000800000 */
[----:B------:R-:W-:Y:S01]  /*3450*/  FMNMX.FTZ R95, R49, R40, !PT ;  /* 0x00000028315f7209 */ /* 0x000fe20007810000 */
[----:B------:R-:W-:Y:S01]  /*3460*/  MUFU.EX2 R30, R30 ;  /* 0x0000001e001e7308 */ /* 0x000fe20000000800 */
[----:B------:R-:W-:-:S02]  /*3470*/  FSEL R53, R53, -INF , P2 ;  /* 0xff80000035357808 */ /* 0x000fc40001000000 */
[----:B------:R-:W-:Y:S02]  /*3480*/  ISETP.GT.AND P1, PT, R38, 0x80, PT ;  /* 0x000000802600780c */ /* 0x000fe40003f24270 */
[----:B------:R-:W-:Y:S02]  /*3490*/  FMNMX.FTZ R40, R52, R95, !PT ;  /* 0x0000005f34287209 */ /* 0x000fe40007810000 */
[----:B------:R-:W-:Y:S01]  /*34a0*/  ISETP.GT.AND P2, PT, R38, 0x81, PT ;  /* 0x000000812600780c */ /* 0x000fe20003f44270 */
[----:B------:R-:W-:Y:S01]  /*34b0*/  MUFU.EX2 R26, R26 ;  /* 0x0000001a001a7308 */ /* 0x000fe20000000800 */
[----:B------:R-:W-:Y:S02]  /*34c0*/  FSEL R70, R24, -INF , P1 ;  /* 0xff80000018467808 */ /* 0x000fe40000800000 */
[----:B------:R-:W-:Y:S02]  /*34d0*/  FMNMX.FTZ R91, R53, R40, !PT ;  /* 0x00000028355b7209 */ /* 0x000fe40007810000 */
[----:B------:R-:W-:-:S02]  /*34e0*/  ISETP.GT.AND P1, PT, R38, 0x88, PT ;  /* 0x000000882600780c */ /* 0x000fc40003f24270 */
[----:B------:R-:W-:Y:S01]  /*34f0*/  FSEL R74, R25, -INF , P2 ;  /* 0xff800000194a7808 */ /* 0x000fe20001000000 */
[--C-:B------:R-:W-:Y:S01]  /*3500*/  FFMA.FTZ R25, R87, UR40, -R0.reuse ;  /* 0x0000002857197c23 */ /* 0x100fe20008010800 */
[----:B------:R-:W-:Y:S01]  /*3510*/  FMNMX.FTZ R91, R70, R91, !PT ;  /* 0x0000005b465b7209 */ /* 0x000fe20007810000 */
[----:B------:R2:W-:Y:S01]  /*3520*/  MUFU.EX2 R24, R44 ;  /* 0x0000002c00187308 */ /* 0x0005e20000000800 */
[----:B------:R-:W-:Y:S02]  /*3530*/  ISETP.GT.AND P2, PT, R38, 0x89, PT ;  /* 0x000000892600780c */ /* 0x000fe40003f44270 */
[----:B------:R-:W-:Y:S01]  /*3540*/  FSEL R78, R28, -INF , P1 ;  /* 0xff8000001c4e7808 */ /* 0x000fe20000800000 */
[--C-:B------:R-:W-:Y:S01]  /*3550*/  FFMA.FTZ R28, R79, UR40, -R0.reuse ;  /* 0x000000284f1c7c23 */ /* 0x100fe20008010800 */
[----:B------:R-:W-:Y:S02]  /*3560*/  FMNMX.FTZ R91, R74, R91, !PT ;  /* 0x0000005b4a5b7209 */ /* 0x000fe40007810000 */
[----:B------:R-:W-:Y:S01]  /*3570*/  ISETP.GT.AND P1, PT, R38, 0x90, PT ;  /* 0x000000902600780c */ /* 0x000fe20003f24270 */
[----:B------:R-:W-:Y:S01]  /*3580*/  MUFU.EX2 R41, R41 ;  /* 0x0000002900297308 */ /* 0x000fe20000000800 */
[----:B------:R-:W-:Y:S01]  /*3590*/  FSEL R82, R29, -INF , P2 ;  /* 0xff8000001d527808 */ /* 0x000fe20001000000 */
[----:B--2---:R-:W-:Y:S01]  /*35a0*/  FFMA.FTZ R44, R67, UR40, -R0 ;  /* 0x00000028432c7c23 */ /* 0x004fe20008010800 */
[----:B------:R-:W-:-:S02]  /*35b0*/  FMNMX.FTZ R91, R78, R91, !PT ;  /* 0x0000005b4e5b7209 */ /* 0x000fc40007810000 */
[----:B------:R-:W-:Y:S02]  /*35c0*/  FSEL R79, R32, -INF , P1 ;  /* 0xff800000204f7808 */ /* 0x000fe40000800000 */
[----:B------:R-:W-:Y:S01]  /*35d0*/  ISETP.GT.AND P2, PT, R38, 0x91, PT ;  /* 0x000000912600780c */ /* 0x000fe20003f44270 */
[----:B------:R-:W-:Y:S01]  /*35e0*/  MUFU.EX2 R34, R34 ;  /* 0x0000002200227308 */ /* 0x000fe20000000800 */
[----:B------:R-:W-:Y:S02]  /*35f0*/  FMNMX.FTZ R32, R82, R91, !PT ;  /* 0x0000005b52207209 */ /* 0x000fe40007810000 */
[C---:B------:R-:W-:Y:S02]  /*3600*/  ISETP.GT.AND P1, PT, R38.reuse, 0x98, PT ;  /* 0x000000982600780c */ /* 0x040fe40003f24270 */
        /* <DEDUP_REMOVED lines=14> */
[----:B------:R-:W-:Y:S02]  /*36f0*/  MUFU.EX2 R25, R25 ;  /* 0x0000001900197308 */ /* 0x000fe40000000800 */
[----:B------:R-:W-:Y:S01]  /*3700*/  FMNMX.FTZ R40, R87, R32, !PT ;  /* 0x0000002057287209 */ /* 0x000fe20007810000 */
[--C-:B------:R-:W-:Y:S01]  /*3710*/  FFMA.FTZ R32, R43, UR40, -R0.reuse ;  /* 0x000000282b207c23 */ /* 0x100fe20008010800 */
[--C-:B------:R-:W-:Y:S01]  /*3720*/  FFMA.FTZ R43, R47, UR40, -R0.reuse ;  /* 0x000000282f2b7c23 */ /* 0x100fe20008010800 */
[----:B------:R-:W-:-:S02]  /*3730*/  FFMA.FTZ R47, R55, UR40, -R0 ;  /* 0x00000028372f7c23 */ /* 0x000fc40008010800 */
[----:B------:R-:W2:Y:S01]  /*3740*/  SHFL.BFLY PT, R91, R40, 0x2, 0x1f ;  /* 0x0c401f00285b7f89 */ /* 0x000ea200000e0000 */
[----:B------:R-:W-:Y:S08]  /*3750*/  MUFU.EX2 R28, R28 ;  /* 0x0000001c001c7308 */ /* 0x000ff00000000800 */
[----:B------:R-:W-:Y:S08]  /*3760*/  MUFU.EX2 R33, R33 ;  /* 0x0000002100217308 */ /* 0x000ff00000000800 */
[----:B------:R-:W-:Y:S01]  /*3770*/  MUFU.EX2 R29, R29 ;  /* 0x0000001d001d7308 */ /* 0x000fe20000000800 */
[----:B--2---:R-:W-:-:S07]  /*3780*/  FMNMX.FTZ R91, R40, R91, !PT ;  /* 0x0000005b285b7209 */ /* 0x004fce0007810000 */
[----:B------:R-:W-:Y:S01]  /*3790*/  MUFU.EX2 R32, R32 ;  /* 0x0000002000207308 */ /* 0x000fe20000000800 */
[----:B------:R-:W2:Y:S07]  /*37a0*/  SHFL.BFLY PT, R46, R91, 0x1, 0x1f ;  /* 0x0c201f005b2e7f89 */ /* 0x000eae00000e0000 */
[----:B------:R1:W-:Y:S08]  /*37b0*/  MUFU.EX2 R40, R59 ;  /* 0x0000003b00287308 */ /* 0x0003f00000000800 */
[----:B------:R-:W-:Y:S01]  /*37c0*/  MUFU.EX2 R36, R36 ;  /* 0x0000002400247308 */ /* 0x000fe20000000800 */
[----:B-1----:R-:W-:-:S04]  /*37d0*/  FADD.FTZ R59, R4, R9 ;  /* 0x00000009043b7221 */ /* 0x002fc80000010000 */
[----:B---3--:R-:W-:-:S03]  /*37e0*/  FADD.FTZ R94, R10, R59 ;  /* 0x0000003b0a5e7221 */ /* 0x008fc60000010000 */
[----:B------:R-:W-:Y:S01]  /*37f0*/  MUFU.EX2 R43, R43 ;  /* 0x0000002b002b7308 */ /* 0x000fe20000000800 */
[----:B----4-:R-:W-:Y:S01]  /*3800*/  FADD.FTZ R63, R11, R94 ;  /* 0x0000005e0b3f7221 */ /* 0x010fe20000010000 */
[----:B--2---:R-:W-:-:S03]  /*3810*/  FMNMX.FTZ R7, R91, R46, !PT ;  /* 0x0000002e5b077209 */ /* 0x004fc60007810000 */
[----:B------:R-:W-:Y:S01]  /*3820*/  FADD.FTZ R94, R12, R63 ;  /* 0x0000003f0c5e7221 */ /* 0x000fe20000010000 */
[--C-:B------:R-:W-:Y:S01]  /*3830*/  FFMA.FTZ R46, R75, UR40, -R0.reuse ;  /* 0x000000284b2e7c23 */ /* 0x100fe20008010800 */
[C---:B------:R-:W-:Y:S01]  /*3840*/  FSETP.NEU.FTZ.AND P1, PT, R7.reuse, -INF , PT ;  /* 0xff8000000700780b */ /* 0x040fe20003f3d000 */
[----:B------:R-:W-:Y:S01]  /*3850*/  FFMA.FTZ R48, R7, R48, -8 ;  /* 0xc100000007307423 */ /* 0x000fe20000010030 */
[----:B------:R-:W-:Y:S04]  /*3860*/  MUFU.EX2 R37, R37 ;  /* 0x0000002500257308 */ /* 0x000fe80000000800 */
[----:B------:R-:W-:Y:S01]  /*3870*/  FSEL R51, R48, RZ, P1 ;  /* 0x000000ff30337208 */ /* 0x000fe20000800000 */
[--C-:B------:R-:W-:Y:S01]  /*3880*/  FFMA.FTZ R48, R83, UR40, -R0.reuse ;  /* 0x0000002853307c23 */ /* 0x100fe20008010800 */
[----:B------:R-:W-:Y:S01]  /*3890*/  FFMA.FTZ R0, R39, UR40, -R0 ;  /* 0x0000002827007c23 */ /* 0x000fe20008010800 */
[----:B------:R-:W-:Y:S01]  /*38a0*/  PLOP3.LUT P1, PT, PT, PT, UP0, 0x80, 0x0 ;  /* 0x000000000000781c */ /* 0x000fe20003f2f008 */
        /* <DEDUP_REMOVED lines=50> */
[----:B------:R-:W-:-:S04]  /*3bd0*/  F2FP.SATFINITE.E4M3.F32.PACK_AB_MERGE_C R92, R93, R92, RZ ;  /* 0x0000005c5d5c723e */ /* 0x000fc800048070ff */
[----:B------:R-:W-:Y:S02]  /*3be0*/  F2FP.SATFINITE.E4M3.F32.PACK_AB_MERGE_C R184, R89, R88, R92 ;  /* 0x0000005859b8723e */ /* 0x000fe4000480705c */
[----:B------:R-:W3:Y:S01]  /*3bf0*/  MUFU.EX2 R100, R100 ;  /* 0x0000006400647308 */ /* 0x000ee20000000800 */
[----:B-1----:R-:W-:Y:S01]  /*3c00*/  FADD.FTZ R90, R96, R59 ;  /* 0x0000003b605a7221 */ /* 0x002fe20000010000 */
[----:B------:R-:W-:-:S04]  /*3c10*/  FADD.FTZ R59, R13, R94 ;  /* 0x0000005e0d3b7221 */ /* 0x000fc80000010000 */
[----:B------:R-:W-:Y:S02]  /*3c20*/  FADD.FTZ R94, R14, R59 ;  /* 0x0000003b0e5e7221 */ /* 0x000fe40000010000 */
[----:B------:R-:W1:Y:S01]  /*3c30*/  MUFU.EX2 R101, R101 ;  /* 0x0000006500657308 */ /* 0x000e620000000800 */
[----:B--2---:R-:W-:Y:S01]  /*3c40*/  FADD.FTZ R39, R97, R90 ;  /* 0x0000005a61277221 */ /* 0x004fe20000010000 */
[----:B------:R-:W-:-:S04]  /*3c50*/  FADD.FTZ R94, R15, R94 ;  /* 0x0000005e0f5e7221 */ /* 0x000fc80000010000 */
[----:B------:R-:W-:Y:S02]  /*3c60*/  FADD.FTZ R63, R17, R94 ;  /* 0x0000005e113f7221 */ /* 0x000fe40000010000 */
[----:B------:R-:W2:Y:S01]  /*3c70*/  MUFU.EX2 R72, R72 ;  /* 0x0000004800487308 */ /* 0x000ea20000000800 */
[----:B---3--:R-:W-:-:S07]  /*3c80*/  FADD.FTZ R90, R100, R39 ;  /* 0x00000027645a7221 */ /* 0x008fce0000010000 */
[----:B------:R-:W3:Y:S01]  /*3c90*/  MUFU.EX2 R73, R73 ;  /* 0x0000004900497308 */ /* 0x000ee20000000800 */
[C---:B-1----:R-:W-:Y:S01]  /*3ca0*/  FADD.FTZ R59, R101.reuse, R90 ;  /* 0x0000005a653b7221 */ /* 0x042fe20000010000 */
[----:B------:R-:W-:Y:S01]  /*3cb0*/  FADD.FTZ R90, R18, R63 ;  /* 0x0000003f125a7221 */ /* 0x000fe20000010000 */
[----:B------:R-:W-:-:S03]  /*3cc0*/  F2FP.SATFINITE.E4M3.F32.PACK_AB_MERGE_C R100, R101, R100, RZ ;  /* 0x000000646564723e */ /* 0x000fc600048070ff */
[----:B------:R-:W-:Y:S01]  /*3cd0*/  FADD.FTZ R63, R19, R90 ;  /* 0x0000005a133f7221 */ /* 0x000fe20000010000 */
[----:B------:R-:W-:Y:S01]  /*3ce0*/  F2FP.SATFINITE.E4M3.F32.PACK_AB_MERGE_C R186, R97, R96, R100 ;  /* 0x0000006061ba723e */ /* 0x000fe20004807064 */
[----:B------:R-:W1:Y:S08]  /*3cf0*/  MUFU.EX2 R76, R76 ;  /* 0x0000004c004c7308 */ /* 0x000e700000000800 */
[----:B------:R-:W4:Y:S08]  /*3d00*/  MUFU.EX2 R77, R77 ;  /* 0x0000004d004d7308 */ /* 0x000f300000000800 */
[----:B------:R-:W5:Y:S08]  /*3d10*/  MUFU.EX2 R80, R80 ;  /* 0x0000005000507308 */ /* 0x000f700000000800 */
[----:B------:R2:W-:Y:S08]  /*3d20*/  MUFU.EX2 R55, R58 ;  /* 0x0000003a00377308 */ /* 0x0005f00000000800 */
[----:B------:R-:W0:Y:S01]  /*3d30*/  MUFU.EX2 R81, R81 ;  /* 0x0000005100517308 */ /* 0x000e220000000800 */
[----:B--2---:R-:W-:-:S04]  /*3d40*/  FADD.FTZ R58, R72, R59 ;  /* 0x0000003b483a7221 */ /* 0x004fc80000010000 */
[----:B---3--:R-:W-:Y:S01]  /*3d50*/  FADD.FTZ R59, R73, R58 ;  /* 0x0000003a493b7221 */ /* 0x008fe20000010000 */
[C---:B------:R-:W-:Y:S01]  /*3d60*/  FADD.FTZ R58, R20.reuse, R63 ;  /* 0x0000003f143a7221 */ /* 0x040fe20000010000 */
[----:B------:R-:W-:Y:S01]  /*3d70*/  F2FP.SATFINITE.E4M3.F32.PACK_AB_MERGE_C R20, R20, R19, RZ ;  /* 0x000000131414723e */ /* 0x000fe200048070ff */
[----:B------:R-:W2:Y:S02]  /*3d80*/  MUFU.EX2 R84, R84 ;  /* 0x0000005400547308 */ /* 0x000ea40000000800 */
[----:B------:R-:W-:Y:S01]  /*3d90*/  FADD.FTZ R63, R21, R58 ;  /* 0x0000003a153f7221 */ /* 0x000fe20000010000 */
[----:B------:R-:W-:-:S03]  /*3da0*/  F2FP.SATFINITE.E4M3.F32.PACK_AB_MERGE_C R181, R18, R17, R20 ;  /* 0x0000001112b5723e */ /* 0x000fc60004807014 */
[----:B------:R-:W-:Y:S02]  /*3db0*/  FADD.FTZ R58, R22, R63 ;  /* 0x0000003f163a7221 */ /* 0x000fe40000010000 */
[----:B------:R1:W-:Y:S02]  /*3dc0*/  MUFU.EX2 R39, R50 ;  /* 0x0000003200277308 */ /* 0x0003e40000000800 */
[----:B------:R-:W-:Y:S01]  /*3dd0*/  FADD.FTZ R63, R23, R58 ;  /* 0x0000003a173f7221 */ /* 0x000fe20000010000 */
[----:B------:R-:W-:Y:S02]  /*3de0*/  F2FP.SATFINITE.E4M3.F32.PACK_AB_MERGE_C R58, R11, R10, RZ ;  /* 0x0000000a0b3a723e */ /* 0x000fe400048070ff */
[C---:B------:R-:W-:Y:S01]  /*3df0*/  F2FP.SATFINITE.E4M3.F32.PACK_AB_MERGE_C R23, R30.reuse, R23, RZ ;  /* 0x000000171e17723e */ /* 0x040fe200048070ff */
[----:B------:R-:W-:Y:S01]  /*3e00*/  FADD.FTZ R63, R30, R63 ;  /* 0x0000003f1e3f7221 */ /* 0x000fe20000010000 */
[----:B------:R-:W-:Y:S01]  /*3e10*/  F2FP.SATFINITE.E4M3.F32.PACK_AB_MERGE_C R185, R9, R4, R58 ;  /* 0x0000000409b9723e */ /* 0x000fe2000480703a */
[----:B------:R-:W3:Y:S01]  /*3e20*/  MUFU.EX2 R85, R85 ;  /* 0x0000005500557308 */ /* 0x000ee20000000800 */
[----:B-1----:R-:W-:Y:S01]  /*3e30*/  FADD.FTZ R50, R76, R59 ;  /* 0x0000003b4c327221 */ /* 0x002fe20000010000 */
[----:B----4-:R-:W-:-:S02]  /*3e40*/  F2FP.SATFINITE.E4M3.F32.PACK_AB_MERGE_C R76, R77, R76, RZ ;  /* 0x0000004c4d4c723e */ /* 0x010fc400048070ff */
[----:B------:R-:W-:Y:S01]  /*3e50*/  F2FP.SATFINITE.E4M3.F32.PACK_AB_MERGE_C R183, R22, R21, R23 ;  /* 0x0000001516b7723e */ /* 0x000fe20004807017 */
[----:B------:R-:W-:Y:S01]  /*3e60*/  FADD.FTZ R59, R77, R50 ;  /* 0x000000324d3b7221 */ /* 0x000fe20000010000 */
[----:B------:R-:W-:Y:S02]  /*3e70*/  F2FP.SATFINITE.E4M3.F32.PACK_AB_MERGE_C R180, R73, R72, R76 ;  /* 0x0000004849b4723e */ /* 0x000fe4000480704c */
[----:B------:R-:W-:Y:S01]  /*3e80*/  CS2R R72, SRZ ;  /* 0x0000000000487805 */ /* 0x000fe2000001ff00 */
[----:B------:R-:W1:Y:S01]  /*3e90*/  MUFU.EX2 R56, R56 ;  /* 0x0000003800387308 */ /* 0x000e620000000800 */
[----:B-----5:R-:W-:Y:S01]  /*3ea0*/  FADD.FTZ R50, R80, R59 ;  /* 0x0000003b50327221 */ /* 0x020fe20000010000 */
[----:B------:R-:W-:-:S03]  /*3eb0*/  CS2R R76, SRZ ;  /* 0x00000000004c7805 */ /* 0x000fc6000001ff00 */
[----:B0-----:R-:W-:-:S03]  /*3ec0*/  FADD.FTZ R59, R81, R50 ;  /* 0x00000032513b7221 */ /* 0x001fc60000010000 */
[----:B------:R-:W0:Y:S01]  /*3ed0*/  MUFU.EX2 R57, R57 ;  /* 0x0000003900397308 */ /* 0x000e220000000800 */
[----:B--2---:R-:W-:Y:S01]  /*3ee0*/  FADD.FTZ R50, R84, R59 ;  /* 0x0000003b54327221 */ /* 0x004fe20000010000 */
[----:B------:R-:W-:Y:S02]  /*3ef0*/  F2FP.SATFINITE.E4M3.F32.PACK_AB_MERGE_C R59, R15, R14, RZ ;  /* 0x0000000e0f3b723e */ /* 0x000fe400048070ff */
[C---:B---3--:R-:W-:Y:S01]  /*3f00*/  F2FP.SATFINITE.E4M3.F32.PACK_AB_MERGE_C R84, R85.reuse, R84, RZ ;  /* 0x000000545554723e */ /* 0x048fe200048070ff */
[----:B------:R-:W-:Y:S01]  /*3f10*/  FADD.FTZ R11, R85, R50 ;  /* 0x00000032550b7221 */ /* 0x000fe20000010000 */
[----:B------:R-:W-:Y:S01]  /*3f20*/  FADD.FTZ R50, R26, R63 ;  /* 0x0000003f1a327221 */ /* 0x000fe20000010000 */
[----:B------:R-:W-:Y:S01]  /*3f30*/  F2FP.SATFINITE.E4M3.F32.PACK_AB_MERGE_C R187, R13, R12, R59 ;  /* 0x0000000c0dbb723e */ /* 0x000fe2000480703b */
[----:B------:R-:W2:Y:S01]  /*3f40*/  MUFU.EX2 R60, R60 ;  /* 0x0000003c003c7308 */ /* 0x000ea20000000800 */
[----:B-1----:R-:W-:Y:S01]  /*3f50*/  FADD.FTZ R10, R56, R11 ;  /* 0x0000000b380a7221 */ /* 0x002fe20000010000 */
[----:B------:R-:W-:Y:S01]  /*3f60*/  FADD.FTZ R15, R41, R50 ;  /* 0x00000032290f7221 */ /* 0x000fe20000010000 */
[----:B------:R-:W-:-:S02]  /*3f70*/  F2FP.SATFINITE.E4M3.F32.PACK_AB_MERGE_C R182, R81, R80, R84 ;  /* 0x0000005051b6723e */ /* 0x000fc40004807054 */
[----:B------:R-:W-:Y:S02]  /*3f80*/  CS2R R58, SRZ ;  /* 0x00000000003a7805 */ /* 0x000fe4000001ff00 */
[----:B------:R-:W-:Y:S01]  /*3f90*/  CS2R R80, SRZ ;  /* 0x0000000000507805 */ /* 0x000fe2000001ff00 */
[----:B------:R-:W-:Y:S01]  /*3fa0*/  FADD.FTZ R14, R34, R15 ;  /* 0x0000000f220e7221 */ /* 0x000fe20000010000 */
[----:B------:R-:W-:Y:S01]  /*3fb0*/  F2FP.SATFINITE.E4M3.F32.PACK_AB_MERGE_C R34, R45, R34, RZ ;  /* 0x000000222d22723e */ /* 0x000fe200048070ff */
[----:B------:R-:W1:Y:S01]  /*3fc0*/  MUFU.EX2 R61, R61 ;  /* 0x0000003d003d7308 */ /* 0x000e620000000800 */
[----:B0-----:R-:W-:Y:S01]  /*3fd0*/  FADD.FTZ R11, R57, R10 ;  /* 0x0000000a390b7221 */ /* 0x001fe20000010000 */
[----:B------:R-:W-:Y:S01]  /*3fe0*/  FADD.FTZ R19, R45, R14 ;  /* 0x0000000e2d137221 */ /* 0x000fe20000010000 */
[----:B------:R-:W-:Y:S02]  /*3ff0*/  F2FP.SATFINITE.E4M3.F32.PACK_AB_MERGE_C R177, R41, R26, R34 ;  /* 0x0000001a29b1723e */ /* 0x000fe40004807022 */
[----:B------:R-:W-:Y:S01]  /*4000*/  CS2R R84, SRZ ;  /* 0x0000000000547805 */ /* 0x000fe2000001ff00 */
[----:B------:R-:W-:-:S02]  /*4010*/  FADD.FTZ R14, R24, R19 ;  /* 0x00000013180e7221 */ /* 0x000fc40000010000 */
[----:B------:R-:W0:Y:S01]  /*4020*/  MUFU.EX2 R64, R64 ;  /* 0x0000004000407308 */ /* 0x000e220000000800 */
[----:B--2---:R-:W-:-:S07]  /*4030*/  FADD.FTZ R10, R60, R11 ;  /* 0x0000000b3c0a7221 */ /* 0x004fce0000010000 */
[----:B------:R-:W2:Y:S01]  /*4040*/  MUFU.EX2 R65, R65 ;  /* 0x0000004100417308 */ /* 0x000ea20000000800 */
[C---:B-1----:R-:W-:Y:S01]  /*4050*/  FADD.FTZ R15, R61.reuse, R10 ;  /* 0x0000000a3d0f7221 */ /* 0x042fe20000010000 */
[----:B------:R-:W-:-:S04]  /*4060*/  F2FP.SATFINITE.E4M3.F32.PACK_AB_MERGE_C R60, R61, R60, RZ ;  /* 0x0000003c3d3c723e */ /* 0x000fc800048070ff */
[----:B------:R-:W-:Y:S02]  /*4070*/  F2FP.SATFINITE.E4M3.F32.PACK_AB_MERGE_C R176, R57, R56, R60 ;  /* 0x0000003839b0723e */ /* 0x000fe4000480703c */
[----:B------:R-:W-:Y:S01]  /*4080*/  CS2R R56, SRZ ;  /* 0x0000000000387805 */ /* 0x000fe2000001ff00 */
[----:B------:R-:W1:Y:S01]  /*4090*/  MUFU.EX2 R68, R68 ;  /* 0x0000004400447308 */ /* 0x000e620000000800 */
[----:B0-----:R-:W-:Y:S01]  /*40a0*/  FADD.FTZ R10, R64, R15 ;  /* 0x0000000f400a7221 */ /* 0x001fe20000010000 */
[----:B------:R-:W-:Y:S01]  /*40b0*/  FADD.FTZ R15, R25, R14 ;  /* 0x0000000e190f7221 */ /* 0x000fe20000010000 */
[----:B------:R-:W-:-:S05]  /*40c0*/  CS2R R60, SRZ ;  /* 0x00000000003c7805 */ /* 0x000fca000001ff00 */
[----:B------:R-:W0:Y:S01]  /*40d0*/  MUFU.EX2 R69, R69 ;  /* 0x0000004500457308 */ /* 0x000e220000000800 */
[----:B--2---:R-:W-:Y:S01]  /*40e0*/  FADD.FTZ R9, R65, R10 ;  /* 0x0000000a41097221 */ /* 0x004fe20000010000 */
[----:B------:R-:W-:Y:S01]  /*40f0*/  FADD.FTZ R10, R28, R15 ;  /* 0x0000000f1c0a7221 */ /* 0x000fe20000010000 */
[----:B------:R-:W-:-:S03]  /*4100*/  F2FP.SATFINITE.E4M3.F32.PACK_AB_MERGE_C R28, R33, R28, RZ ;  /* 0x0000001c211c723e */ /* 0x000fc600048070ff */
[----:B------:R-:W-:Y:S01]  /*4110*/  FADD.FTZ R10, R33, R10 ;  /* 0x0000000a210a7221 */ /* 0x000fe20000010000 */
[----:B------:R-:W-:Y:S01]  /*4120*/  F2FP.SATFINITE.E4M3.F32.PACK_AB_MERGE_C R179, R25, R24, R28 ;  /* 0x0000001819b3723e */ /* 0x000fe2000480701c */
[----:B------:R-:W2:Y:S01]  /*4130*/  MUFU.EX2 R54, R54 ;  /* 0x0000003600367308 */ /* 0x000ea20000000800 */
[----:B-1----:R-:W-:Y:S01]  /*4140*/  FADD.FTZ R4, R68, R9 ;  /* 0x0000000944047221 */ /* 0x002fe20000010000 */
[----:B------:R-:W-:Y:S01]  /*4150*/  FADD.FTZ R15, R29, R10 ;  /* 0x0000000a1d0f7221 */ /* 0x000fe20000010000 */
[----:B------:R-:W-:-:S03]  /*4160*/  CS2R R24, SRZ ;  /* 0x0000000000187805 */ /* 0x000fc6000001ff00 */
[----:B------:R-:W-:Y:S02]  /*4170*/  FADD.FTZ R15, R32, R15 ;  /* 0x0000000f200f7221 */ /* 0x000fe40000010000 */
[----:B------:R-:W1:Y:S01]  /*4180*/  MUFU.EX2 R62, R62 ;  /* 0x0000003e003e7308 */ /* 0x000e620000000800 */
[C---:B0-----:R-:W-:Y:S01]  /*4190*/  F2FP.SATFINITE.E4M3.F32.PACK_AB_MERGE_C R68, R69.reuse, R68, RZ ;  /* 0x000000444544723e */ /* 0x041fe200048070ff */
[----:B------:R-:W-:Y:S01]  /*41a0*/  FADD.FTZ R69, R69, R4 ;  /* 0x0000000445457221 */ /* 0x000fe20000010000 */
[----:B------:R-:W-:Y:S01]  /*41b0*/  FADD.FTZ R10, R36, R15 ;  /* 0x0000000f240a7221 */ /* 0x000fe20000010000 */
[----:B------:R-:W-:Y:S02]  /*41c0*/  F2FP.SATFINITE.E4M3.F32.PACK_AB_MERGE_C R36, R43, R36, RZ ;  /* 0x000000242b24723e */ /* 0x000fe400048070ff */
[----:B------:R-:W-:Y:S01]  /*41d0*/  F2FP.SATFINITE.E4M3.F32.PACK_AB_MERGE_C R178, R65, R64, R68 ;  /* 0x0000004041b2723e */ /* 0x000fe20004807044 */
[----:B------:R-:W-:Y:S01]  /*41e0*/  FADD.FTZ R10, R43, R10 ;  /* 0x0000000a2b0a7221 */ /* 0x000fe20000010000 */
[----:B------:R-:W0:Y:S01]  /*41f0*/  MUFU.EX2 R66, R66 ;  /* 0x0000004200427308 */ /* 0x000e220000000800 */
[----:B--2---:R-:W-:Y:S01]  /*4200*/  FADD.FTZ R4, R54, R69 ;  /* 0x0000004536047221 */ /* 0x004fe20000010000 */
[----:B------:R-:W-:-:S02]  /*4210*/  F2FP.SATFINITE.E4M3.F32.PACK_AB_MERGE_C R173, R32, R29, R36 ;  /* 0x0000001d20ad723e */ /* 0x000fc40004807024 */
[----:B------:R-:W-:Y:S02]  /*4220*/  CS2R R28, SRZ ;  /* 0x00000000001c7805 */ /* 0x000fe4000001ff00 */
[----:B------:R-:W-:Y:S01]  /*4230*/  CS2R R32, SRZ ;  /* 0x0000000000207805 */ /* 0x000fe2000001ff00 */
[----:B------:R-:W-:Y:S01]  /*4240*/  FADD.FTZ R13, R55, R4 ;  /* 0x00000004370d7221 */ /* 0x000fe20000010000 */
[----:B------:R-:W-:Y:S02]  /*4250*/  CS2R R64, SRZ ;  /* 0x0000000000407805 */ /* 0x000fe4000001ff00 */
[----:B------:R-:W-:Y:S01]  /*4260*/  CS2R R68, SRZ ;  /* 0x0000000000447805 */ /* 0x000fe2000001ff00 */
[----:B------:R-:W2:Y:S01]  /*4270*/  MUFU.EX2 R49, R49 ;  /* 0x0000003100317308 */ /* 0x000ea20000000800 */
[----:B-1----:R-:W-:Y:S01]  /*4280*/  FADD.FTZ R4, R62, R13 ;  /* 0x0000000d3e047221 */ /* 0x002fe20000010000 */
[----:B------:R-:W-:Y:S01]  /*4290*/  F2FP.SATFINITE.E4M3.F32.PACK_AB_MERGE_C R62, R39, R62, RZ ;  /* 0x0000003e273e723e */ /* 0x000fe200048070ff */
[----:B------:R-:W-:-:S02]  /*42a0*/  FADD.FTZ R13, R37, R10 ;  /* 0x0000000a250d7221 */ /* 0x000fc40000010000 */
[----:B------:R-:W-:Y:S01]  /*42b0*/  FADD.FTZ R39, R39, R4 ;  /* 0x0000000427277221 */ /* 0x000fe20000010000 */
[----:B------:R-:W-:Y:S01]  /*42c0*/  F2FP.SATFINITE.E4M3.F32.PACK_AB_MERGE_C R172, R55, R54, R62 ;  /* 0x0000003637ac723e */ /* 0x000fe2000480703e */
[----:B------:R-:W-:Y:S01]  /*42d0*/  FADD.FTZ R15, R38, R13 ;  /* 0x0000000d260f7221 */ /* 0x000fe20000010000 */
[----:B------:R-:W1:Y:S01]  /*42e0*/  MUFU.EX2 R52, R52 ;  /* 0x0000003400347308 */ /* 0x000e620000000800 */
[----:B0-----:R-:W-:Y:S01]  /*42f0*/  FADD.FTZ R4, R66, R39 ;  /* 0x0000002742047221 */ /* 0x001fe20000010000 */
[----:B------:R-:W-:Y:S01]  /*4300*/  CS2R R54, SRZ ;  /* 0x0000000000367805 */ /* 0x000fe2000001ff00 */
[----:B------:R-:W-:Y:S01]  /*4310*/  FADD.FTZ R10, R40, R15 ;  /* 0x0000000f280a7221 */ /* 0x000fe20000010000 */
[----:B------:R-:W-:-:S04]  /*4320*/  CS2R R62, SRZ ;  /* 0x00000000003e7805 */ /* 0x000fc8000001ff00 */
[----:B------:R-:W0:Y:S01]  /*4330*/  MUFU.EX2 R47, R47 ;  /* 0x0000002f002f7308 */ /* 0x000e220000000800 */
[----:B--2---:R-:W-:-:S07]  /*4340*/  FADD.FTZ R13, R49, R4 ;  /* 0x00000004310d7221 */ /* 0x004fce0000010000 */
[----:B------:R-:W2:Y:S01]  /*4350*/  MUFU.EX2 R53, R53 ;  /* 0x0000003500357308 */ /* 0x000ea20000000800 */
[----:B-1----:R-:W-:-:S07]  /*4360*/  FADD.FTZ R4, R52, R13 ;  /* 0x0000000d34047221 */ /* 0x002fce0000010000 */
[----:B------:R-:W1:Y:S01]  /*4370*/  MUFU.EX2 R42, R42 ;  /* 0x0000002a002a7308 */ /* 0x000e620000000800 */
[C---:B0-----:R-:W-:Y:S01]  /*4380*/  F2FP.SATFINITE.E4M3.F32.PACK_AB_MERGE_C R40, R47.reuse, R40, RZ ;  /* 0x000000282f28723e */ /* 0x041fe200048070ff */
[----:B------:R-:W-:-:S03]  /*4390*/  FADD.FTZ R47, R47, R10 ;  /* 0x0000000a2f2f7221 */ /* 0x000fc60000010000 */
[----:B------:R-:W-:Y:S02]  /*43a0*/  F2FP.SATFINITE.E4M3.F32.PACK_AB_MERGE_C R175, R38, R37, R40 ;  /* 0x0000002526af723e */ /* 0x000fe40004807028 */
[----:B------:R-:W-:Y:S02]  /*43b0*/  CS2R R36, SRZ ;  /* 0x0000000000247805 */ /* 0x000fe4000001ff00 */
[----:B------:R-:W-:Y:S01]  /*43c0*/  CS2R R38, SRZ ;  /* 0x0000000000267805 */ /* 0x000fe2000001ff00 */
[----:B------:R-:W0:Y:S01]  /*43d0*/  MUFU.EX2 R70, R70 ;  /* 0x0000004600467308 */ /* 0x000e220000000800 */
[C---:B--2---:R-:W-:Y:S01]  /*43e0*/  F2FP.SATFINITE.E4M3.F32.PACK_AB_MERGE_C R52, R53.reuse, R52, RZ ;  /* 0x000000343534723e */ /* 0x044fe200048070ff */
[----:B------:R-:W-:Y:S01]  /*43f0*/  FADD.FTZ R53, R53, R4 ;  /* 0x0000000435357221 */ /* 0x000fe20000010000 */
[----:B------:R-:W-:Y:S02]  /*4400*/  CS2R R40, SRZ ;  /* 0x0000000000287805 */ /* 0x000fe4000001ff00 */
[----:B------:R-:W-:-:S02]  /*4410*/  F2FP.SATFINITE.E4M3.F32.PACK_AB_MERGE_C R174, R49, R66, R52 ;  /* 0x0000004231ae723e */ /* 0x000fc40004807034 */
[----:B------:R-:W-:Y:S01]  /*4420*/  CS2R R66, SRZ ;  /* 0x0000000000427805 */ /* 0x000fe2000001ff00 */
[----:B------:R-:W2:Y:S01]  /*4430*/  MUFU.EX2 R27, R27 ;  /* 0x0000001b001b7308 */ /* 0x000ea20000000800 */
[----:B-1----:R-:W-:-:S07]  /*4440*/  FADD.FTZ R12, R42, R47 ;  /* 0x0000002f2a0c7221 */ /* 0x002fce0000010000 */
[----:B------:R1:W3:Y:S01]  /*4450*/  MUFU.EX2 R11, R74 ;  /* 0x0000004a000b7308 */ /* 0x0002e20000000800 */
[----:B0-----:R-:W-:Y:S01]  /*4460*/  FADD.FTZ R10, R70, R53 ;  /* 0x00000035460a7221 */ /* 0x001fe20000010000 */
[----:B------:R-:W-:-:S06]  /*4470*/  CS2R R52, SRZ ;  /* 0x0000000000347805 */ /* 0x000fcc000001ff00 */
[----:B------:R-:W0:Y:S01]  /*4480*/  MUFU.EX2 R44, R44 ;  /* 0x0000002c002c7308 */ /* 0x000e220000000800 */
[----:B--2---:R-:W-:Y:S01]  /*4490*/  FADD.FTZ R17, R27, R12 ;  /* 0x0000000c1b117221 */ /* 0x004fe20000010000 */
[----:B-1----:R-:W-:-:S06]  /*44a0*/  CS2R R74, SRZ ;  /* 0x00000000004a7805 */ /* 0x002fcc000001ff00 */
[----:B------:R-:W1:Y:S01]  /*44b0*/  MUFU.EX2 R78, R78 ;  /* 0x0000004e004e7308 */ /* 0x000e620000000800 */
[----:B---3--:R-:W-:-:S07]  /*44c0*/  FADD.FTZ R15, R11, R10 ;  /* 0x0000000a0b0f7221 */ /* 0x008fce0000010000 */
[----:B------:R-:W2:Y:S01]  /*44d0*/  MUFU.EX2 R31, R31 ;  /* 0x0000001f001f7308 */ /* 0x000ea20000000800 */
[----:B0-----:R-:W-:-:S07]  /*44e0*/  FADD.FTZ R12, R44, R17 ;  /* 0x000000112c0c7221 */ /* 0x001fce0000010000 */
[----:B------:R0:W3:Y:S01]  /*44f0*/  MUFU.EX2 R9, R82 ;  /* 0x0000005200097308 */ /* 0x0000e20000000800 */
[----:B-1----:R-:W-:-:S07]  /*4500*/  FADD.FTZ R10, R78, R15 ;  /* 0x0000000f4e0a7221 */ /* 0x002fce0000010000 */
[----:B------:R-:W1:Y:S01]  /*4510*/  MUFU.EX2 R46, R46 ;  /* 0x0000002e002e7308 */ /* 0x000e620000000800 */
[C---:B--2---:R-:W-:Y:S01]  /*4520*/  F2FP.SATFINITE.E4M3.F32.PACK_AB_MERGE_C R44, R31.reuse, R44, RZ ;  /* 0x0000002c1f2c723e */ /* 0x044fe200048070ff */
[----:B------:R-:W-:Y:S01]  /*4530*/  FADD.FTZ R31, R31, R12 ;  /* 0x0000000c1f1f7221 */ /* 0x000fe20000010000 */
[----:B0-----:R-:W-:Y:S02]  /*4540*/  CS2R R82, SRZ ;  /* 0x0000000000527805 */ /* 0x001fe4000001ff00 */
[----:B------:R-:W-:Y:S02]  /*4550*/  F2FP.SATFINITE.E4M3.F32.PACK_AB_MERGE_C R169, R27, R42, R44 ;  /* 0x0000002a1ba9723e */ /* 0x000fe4000480702c */
[----:B------:R-:W-:Y:S02]  /*4560*/  CS2R R26, SRZ ;  /* 0x00000000001a7805 */ /* 0x000fe4000001ff00 */
[----:B------:R-:W-:Y:S01]  /*4570*/  CS2R R42, SRZ ;  /* 0x00000000002a7805 */ /* 0x000fe2000001ff00 */
[----:B------:R-:W0:Y:S01]  /*4580*/  MUFU.EX2 R79, R79 ;  /* 0x0000004f004f7308 */ /* 0x000e220000000800 */
[C---:B---3--:R-:W-:Y:S01]  /*4590*/  FADD.FTZ R10, R9.reuse, R10 ;  /* 0x0000000a090a7221 */ /* 0x048fe20000010000 */
[----:B------:R-:W-:-:S02]  /*45a0*/  F2FP.SATFINITE.E4M3.F32.PACK_AB_MERGE_C R78, R9, R78, RZ ;  /* 0x0000004e094e723e */ /* 0x000fc400048070ff */
[----:B------:R-:W-:Y:S02]  /*45b0*/  CS2R R44, SRZ ;  /* 0x00000000002c7805 */ /* 0x000fe4000001ff00 */
[----:B------:R-:W-:Y:S02]  /*45c0*/  F2FP.SATFINITE.E4M3.F32.PACK_AB_MERGE_C R168, R11, R70, R78 ;  /* 0x000000460ba8723e */ /* 0x000fe4000480704e */
[----:B------:R-:W2:Y:S01]  /*45d0*/  MUFU.EX2 R35, R35 ;  /* 0x0000002300237308 */ /* 0x000ea20000000800 */
[----:B-1----:R-:W-:Y:S01]  /*45e0*/  FADD.FTZ R12, R46, R31 ;  /* 0x0000001f2e0c7221 */ /* 0x002fe20000010000 */
[----:B------:R-:W-:-:S06]  /*45f0*/  CS2R R30, SRZ ;  /* 0x00000000001e7805 */ /* 0x000fcc000001ff00 */
[----:B------:R-:W1:Y:S01]  /*4600*/  MUFU.EX2 R86, R86 ;  /* 0x0000005600567308 */ /* 0x000e620000000800 */
[----:B0-----:R-:W-:-:S07]  /*4610*/  FADD.FTZ R9, R79, R10 ;  /* 0x0000000a4f097221 */ /* 0x001fce0000010000 */
[----:B------:R-:W-:Y:S01]  /*4620*/  MUFU.EX2 R48, R48 ;  /* 0x0000003000307308 */ /* 0x000fe20000000800 */
[----:B--2---:R-:W-:-:S07]  /*4630*/  FADD.FTZ R11, R35, R12 ;  /* 0x0000000c230b7221 */ /* 0x004fce0000010000 */
[----:B------:R-:W-:Y:S08]  /*4640*/  MUFU.EX2 R71, R71 ;  /* 0x0000004700477308 */ /* 0x000ff00000000800 */
[----:B------:R0:W2:Y:S08]  /*4650*/  MUFU.EX2 R4, R51 ;  /* 0x0000003300047308 */ /* 0x0000b00000000800 */
[----:B------:R1:W3:Y:S01]  /*4660*/  MUFU.EX2 R13, R0 ;  /* 0x00000000000d7308 */ /* 0x0002e20000000800 */
[----:B0-----:R-:W-:Y:S01]  /*4670*/  CS2R R50, SRZ ;  /* 0x0000000000327805 */ /* 0x001fe2000001ff00 */
[----:B-1----:R-:W-:Y:S01]  /*4680*/  FADD.FTZ R0, R86, R9 ;  /* 0x0000000956007221 */ /* 0x002fe20000010000 */
[----:B--2---:R-:W-:-:S03]  /*4690*/  F2FP.SATFINITE.E4M3.F32.PACK_AB_MERGE_C R9, R4, R71, RZ ;  /* 0x000000470409723e */ /* 0x004fc600048070ff */
[----:B------:R-:W-:Y:S01]  /*46a0*/  FADD.FTZ R71, R71, R0 ;  /* 0x0000000047477221 */ /* 0x000fe20000010000 */
[----:B------:R-:W-:Y:S02]  /*46b0*/  F2FP.SATFINITE.E4M3.F32.PACK_AB_MERGE_C R170, R86, R79, R9 ;  /* 0x0000004f56aa723e */ /* 0x000fe40004807009 */
[----:B------:R-:W-:Y:S02]  /*46c0*/  CS2R R78, SRZ ;  /* 0x00000000004e7805 */ /* 0x000fe4000001ff00 */
[----:B------:R-:W-:Y:S02]  /*46d0*/  CS2R R86, SRZ ;  /* 0x0000000000567805 */ /* 0x000fe4000001ff00 */
[----:B---3--:R-:W-:Y:S01]  /*46e0*/  F2FP.SATFINITE.E4M3.F32.PACK_AB_MERGE_C R10, R13, R48, RZ ;  /* 0x000000300d0a723e */ /* 0x008fe200048070ff */
[----:B------:R-:W-:Y:S01]  /*46f0*/  FADD.FTZ R48, R48, R11 ;  /* 0x0000000b30307221 */ /* 0x000fe20000010000 */
[----:B------:R-:W-:Y:S01]  /*4700*/  FADD.FTZ R4, R4, R71 ;  /* 0x0000004704047221 */ /* 0x000fe20000010000 */
[----:B------:R-:W-:-:S02]  /*4710*/  CS2R R70, SRZ ;  /* 0x0000000000467805 */ /* 0x000fc4000001ff00 */
[----:B------:R-:W-:Y:S01]  /*4720*/  F2FP.SATFINITE.E4M3.F32.PACK_AB_MERGE_C R171, R35, R46, R10 ;  /* 0x0000002e23ab723e */ /* 0x000fe2000480700a */
[----:B------:R-:W-:Y:S01]  /*4730*/  FADD.FTZ R0, R13, R48 ;  /* 0x000000300d007221 */ /* 0x000fe20000010000 */
        /* <DEDUP_REMOVED lines=39> */
[----:B------:R-:W-:Y:S01]  /*49b0*/  UMOV UR57, URZ ;  /* 0x0000003f00397c82 */ /* 0x000fe20008000000 */
[----:B------:R-:W-:Y:S01]  /*49c0*/  UMOV UR55, URZ ;  /* 0x0000003f00377c82 */ /* 0x000fe20008000000 */
[----:B------:R-:W-:Y:S01]  /*49d0*/  ULDC UR53, c[0x0][0x288] ;  /* 0x0000a20000357ab9 */ /* 0x000fe20000000800 */
[----:B------:R-:W-:-:S05]  /*49e0*/  ULDC UR54, c[0x0][0x2f0] ;  /* 0x0000bc0000367ab9 */ /* 0x000fca0000000800 */
.L_x_9834:
[----:B------:R-:W-:Y:S01]  /*49f0*/  ISETP.NE.AND P2, PT, RZ, UR42, PT ;  /* 0x0000002aff007c0c */ /* 0x000fe2000bf45270 */
[----:B------:R-:W-:-:S04]  /*4a00*/  UISETP.NE.AND UP0, UPT, UR55, 0x1, UPT ;  /* 0x000000013700788c */ /* 0x000fc8000bf05270 */
[----:B------:R-:W-:-:S04]  /*4a10*/  USEL UR45, URZ, 0x1, UP0 ;  /* 0x000000013f2d7887 */ /* 0x000fc80008000000 */
[----:B------:R-:W-:-:S04]  /*4a20*/  ULOP3.LUT UR45, UR57, UR45, URZ, 0x3c, !UPT ;  /* 0x0000002d392d7292 */ /* 0x000fc8000f8e3c3f */
[----:B------:R-:W-:Y:S08]  /*4a30*/  @P2 BRA `(.L_x_9824) ;  /* 0x0000000000382947 */ /* 0x000ff00003800000 */
[----:B------:R-:W-:Y:S05]  /*4a40*/  @!P0 BRA `(.L_x_9825) ;  /* 0x0000000000048947 */ /* 0x000fea0003800000 */
[----:B------:R-:W-:Y:S01]  /*4a50*/  BPT.TRAP 0x1 ;  /* 0x000000040000795c */ /* 0x000fe20000300000 */
.L_x_9825:
        /* <DEDUP_REMOVED lines=9> */
.L_x_9826:
[----:B-1----:R-:W-:Y:S05]  /*4af0*/  @P1 BRA `(.L_x_9824) ;  /* 0x0000000000081947 */ /* 0x002fea0003800000 */
[----:B------:R-:W1:Y:S02]  /*4b00*/  SYNCS.PHASECHK.TRANS64.TRYWAIT P1, [UR6+0x22830], R7 ;  /* 0x02283007ff0075a7 */ /* 0x000e640008020146 */
[----:B-1----:R-:W-:Y:S05]  /*4b10*/  @!P1 BRA `(.L_x_9827) ;  /* 0x000000dc00ac9947 */ /* 0x002fea0003800000 */
.L_x_9824:
        /* <DEDUP_REMOVED lines=134> */
.L_x_9829:
[----:B------:R-:W-:Y:S01]  /*5380*/  ULEA UR6, UR55, UR41, 0x3 ;  /* 0x0000002937067291 */ /* 0x000fe2000f8e183f */
[----:B------:R-:W-:-:S05]  /*5390*/  IMAD.U32 R7, RZ, RZ, UR57 ;  /* 0x00000039ff077e24 */ /* 0x000fca000f8e00ff */
[----:B------:R-:W-:-:S04]  /*53a0*/  SHF.L.U32 R7, R7, 0x1f, RZ ;  /* 0x0000001f07077819 */ /* 0x000fc800000006ff */
[----:B------:R0:W1:Y:S01]  /*53b0*/  SYNCS.PHASECHK.TRANS64.TRYWAIT P1, [UR6+0x22850], R7 ;  /* 0x02285007ff0075a7 */ /* 0x0000620008020146 */
[----:B------:R-:W-:Y:S05]  /*53c0*/  @!P0 BRA `(.L_x_9830) ;  /* 0x0000000000048947 */ /* 0x000fea0003800000 */
[----:B------:R-:W-:Y:S01]  /*53d0*/  BPT.TRAP 0x1 ;  /* 0x000000040000795c */ /* 0x000fe20000300000 */
.L_x_9830:
[----:B-1----:R-:W-:Y:S05]  /*53e0*/  @P1 BRA `(.L_x_9828) ;  /* 0x0000000000081947 */ /* 0x002fea0003800000 */
[----:B------:R-:W1:Y:S02]  /*53f0*/  SYNCS.PHASECHK.TRANS64.TRYWAIT P1, [UR6+0x22850], R7 ;  /* 0x02285007ff0075a7 */ /* 0x000e640008020146 */
[----:B-1----:R-:W-:Y:S05]  /*5400*/  @!P1 BRA `(.L_x_9831) ;  /* 0x000000d400889947 */ /* 0x002fea0003800000 */
.L_x_9828:
        /* <DEDUP_REMOVED lines=34> */
.L_x_9832:
[----:B------:R-:W-:Y:S01]  /*5630*/  UISETP.NE.AND UP0, UPT, UR49, URZ, UPT ;  /* 0x0000003f3100728c */ /* 0x000fe2000bf05270 */
[----:B------:R-:W-:Y:S02]  /*5640*/  IMAD.MOV.U32 R17, RZ, RZ, R5 ;  /* 0x000000ffff117224 */ /* 0x000fe400078e0005 */
[----:B------:R-:W-:-:S03]  /*5650*/  IMAD.U32 R13, RZ, RZ, UR54 ;  /* 0x00000036ff0d7e24 */ /* 0x000fc6000f8e00ff */
[----:B------:R-:W-:Y:S02]  /*5660*/  PLOP3.LUT P1, PT, PT, PT, UP0, 0x80, 0x0 ;  /* 0x000000000000781c */ /* 0x000fe40003f2f008 */
[----:B------:R-:W-:-:S03]  /*5670*/  PLOP3.LUT P2, PT, PT, PT, UP0, 0x80, 0x0 ;  /* 0x000000000000781c */ /* 0x000fc60003f4f008 */
[----:B------:R-:W-:-:S08]  /*5680*/  @UP0 ULDC UR6, c[0x0][0x44c] ;  /* 0x0001130000060ab9 */ /* 0x000fd00000000800 */
[----:B0-----:R-:W-:Y:S01]  /*5690*/  @P1 IMAD.HI.U32 R7, R5, UR6, RZ ;  /* 0x0000000605071c27 */ /* 0x001fe2000f8e00ff */
[----:B------:R-:W-:-:S04]  /*56a0*/  @UP0 ULDC UR6, c[0x0][0x450] ;  /* 0x0001140000060ab9 */ /* 0x000fc80000000800 */
[----:B------:R-:W-:Y:S01]  /*56b0*/  @P2 SHF.R.U32.HI R17, RZ, UR6, R7 ;  /* 0x00000006ff112c19 */ /* 0x000fe20008011607 */
[----:B------:R-:W-:Y:S02]  /*56c0*/  UMOV UR6, 0x1 ;  /* 0x0000000100067882 */ /* 0x000fe40000000000 */
[----:B------:R-:W-:Y:S02]  /*56d0*/  UIMAD UR6, UR56, -0xa0, UR6 ;  /* 0xffffff60380678a4 */ /* 0x000fe4000f8e0206 */
[----:B------:R-:W0:Y:S04]  /*56e0*/  SHFL.IDX PT, R7, R17, RZ, 0x1c1f ;  /* 0x001c1fff11077589 */ /* 0x000e2800000e0000 */
[----:B------:R-:W-:Y:S01]  /*56f0*/  IMAD.U32 R11, RZ, RZ, UR6 ;  /* 0x00000006ff0b7e24 */ /* 0x000fe2000f8e00ff */
[----:B------:R-:W1:Y:S01]  /*5700*/  SHFL.IDX PT, R17, R17, 0x1, 0x1c1f ;  /* 0x003c1f0011117f89 */ /* 0x000e6200000e0000 */
[----:B------:R-:W-:-:S02]  /*5710*/  ULEA UR6, UR47, UR41, 0x3 ;  /* 0x000000292f067291 */ /* 0x000fc4000f8e183f */
[----:B------:R-:W-:Y:S02]  /*5720*/  IMAD R8, R6, -0x2, R11 ;  /* 0xfffffffe06087824 */ /* 0x000fe400078e020b */
[----:B------:R-:W-:Y:S02]  /*5730*/  UIADD3 UR6, UR6, 0x22840, URZ ;  /* 0x0002284006067890 */ /* 0x000fe4000fffe03f */
[----:B------:R-:W-:Y:S02]  /*5740*/  IMAD R8, R13, UR48, R8 ;  /* 0x000000300d087c24 */ /* 0x000fe4000f8e0208 */
[----:B------:R-:W-:-:S09]  /*5750*/  UPRMT UR6, UR44, 0x654, UR6 ;  /* 0x000006542c067896 */ /* 0x000fd20008000006 */
[----:B------:R-:W-:Y:S01]  /*5760*/  SYNCS.ARRIVE.TRANS64.RED.A1T0 RZ, [UR6], RZ ;  /* 0x000000ffffff79a7 */ /* 0x000fe20008100406 */
[----:B0-----:R-:W-:-:S04]  /*5770*/  IADD3 R7, R7, -UR53, R8 ;  /* 0x8000003507077c10 */ /* 0x001fc8000fffe008 */
[C---:B------:R-:W-:Y:S02]  /*5780*/  ISETP.GT.AND P1, PT, R7.reuse, RZ, PT ;  /* 0x000000ff0700720c */ /* 0x040fe40003f24270 */
[C---:B------:R-:W-:Y:S02]  /*5790*/  ISETP.GT.AND P2, PT, R7.reuse, 0x1, PT ;  /* 0x000000010700780c */ /* 0x040fe40003f44270 */
        /* <DEDUP_REMOVED lines=94> */
[----:B------:R-:W-:Y:S02]  /*5d80*/  FMNMX.FTZ R12, R116, R121, !PT ;  /* 0x00000079740c7209 */ /* 0x000fe40007810000 */
[----:B------:R-:W-:Y:S02]  /*5d90*/  FSEL R89, R89, -INF , P2 ;  /* 0xff80000059597808 */ /* 0x000fe40001000000 */
[----:B------:R-:W-:Y:S02]  /*5da0*/  ISETP.GT.AND P2, PT, R7, 0x89, PT ;  /* 0x000000890700780c */ /* 0x000fe40003f44270 */
[----:B------:R-:W-:Y:S02]  /*5db0*/  FSEL R88, R88, -INF , P1 ;  /* 0xff80000058587808 */ /* 0x000fe40000800000 */
[----:B------:R-:W-:Y:S02]  /*5dc0*/  FMNMX.FTZ R121, R117, R12, !PT ;  /* 0x0000000c75797209 */ /* 0x000fe40007810000 */
[----:B------:R-:W-:-:S02]  /*5dd0*/  FSEL R93, R93, -INF , P2 ;  /* 0xff8000005d5d7808 */ /* 0x000fc40001000000 */
[C---:B------:R-:W-:Y:S02]  /*5de0*/  ISETP.GT.AND P1, PT, R7.reuse, 0x88, PT ;  /* 0x000000880700780c */ /* 0x040fe40003f24270 */
[----:B------:R-:W-:Y:S02]  /*5df0*/  FMNMX.FTZ R12, R88, R121, !PT ;  /* 0x00000079580c7209 */ /* 0x000fe40007810000 */
[----:B------:R-:W-:Y:S02]  /*5e00*/  ISETP.GT.AND P2, PT, R7, 0x91, PT ;  /* 0x000000910700780c */ /* 0x000fe40003f44270 */
[----:B------:R-:W-:Y:S02]  /*5e10*/  FSEL R92, R92, -INF , P1 ;  /* 0xff8000005c5c7808 */ /* 0x000fe40000800000 */
[----:B------:R-:W-:Y:S02]  /*5e20*/  FMNMX.FTZ R121, R89, R12, !PT ;  /* 0x0000000c59797209 */ /* 0x000fe40007810000 */
[----:B------:R-:W-:-:S02]  /*5e30*/  FSEL R97, R97, -INF , P2 ;  /* 0xff80000061617808 */ /* 0x000fc40001000000 */
[----:B------:R-:W-:Y:S02]  /*5e40*/  ISETP.GT.AND P2, PT, R7, 0x99, PT ;  /* 0x000000990700780c */ /* 0x000fe40003f44270 */
[----:B-1----:R-:W-:Y:S02]  /*5e50*/  IADD3 R8, R17, -UR53, R8 ;  /* 0x8000003511087c10 */ /* 0x002fe4000fffe008 */
[----:B------:R-:W-:Y:S02]  /*5e60*/  ISETP.GT.AND P1, PT, R7, 0x90, PT ;  /* 0x000000900700780c */ /* 0x000fe40003f24270 */
[----:B------:R-:W-:Y:S02]  /*5e70*/  FMNMX.FTZ R12, R92, R121, !PT ;  /* 0x000000795c0c7209 */ /* 0x000fe40007810000 */
[----:B------:R-:W-:Y:S02]  /*5e80*/  FSEL R101, R101, -INF , P2 ;  /* 0xff80000065657808 */ /* 0x000fe40001000000 */
[----:B------:R-:W-:-:S02]  /*5e90*/  ISETP.GT.AND P2, PT, R8, RZ, PT ;  /* 0x000000ff0800720c */ /* 0x000fc40003f44270 */
[----:B------:R-:W-:Y:S02]  /*5ea0*/  FSEL R96, R96, -INF , P1 ;  /* 0xff80000060607808 */ /* 0x000fe40000800000 */
[----:B------:R-:W-:Y:S02]  /*5eb0*/  FMNMX.FTZ R121, R93, R12, !PT ;  /* 0x0000000c5d797209 */ /* 0x000fe40007810000 */
[----:B------:R-:W-:Y:S02]  /*5ec0*/  ISETP.GT.AND P3, PT, R8, 0x1, PT ;  /* 0x000000010800780c */ /* 0x000fe40003f64270 */
[----:B------:R-:W-:Y:S02]  /*5ed0*/  FSEL R17, R154, -INF , P2 ;  /* 0xff8000009a117808 */ /* 0x000fe40001000000 */
[----:B------:R-:W-:Y:S02]  /*5ee0*/  ISETP.GT.AND P1, PT, R7, 0x98, PT ;  /* 0x000000980700780c */ /* 0x000fe40003f24270 */
[----:B------:R-:W-:-:S02]  /*5ef0*/  FMNMX.FTZ R12, R96, R121, !PT ;  /* 0x00000079600c7209 */ /* 0x000fc40007810000 */
[----:B------:R-:W-:Y:S02]  /*5f00*/  ISETP.GT.AND P2, PT, R8, 0x8, PT ;  /* 0x000000080800780c */ /* 0x000fe40003f44270 */
[----:B------:R-:W-:Y:S02]  /*5f10*/  FSEL R155, R155, -INF , P3 ;  /* 0xff8000009b9b7808 */ /* 0x000fe40001800000 */
[----:B------:R-:W-:Y:S02]  /*5f20*/  FMNMX.FTZ R22, R17, R10, !PT ;  /* 0x0000000a11167209 */ /* 0x000fe40007810000 */
[----:B------:R-:W-:Y:S02]  /*5f30*/  FSEL R100, R100, -INF , P1 ;  /* 0xff80000064647808 */ /* 0x000fe40000800000 */
[----:B------:R-:W-:Y:S02]  /*5f40*/  FMNMX.FTZ R7, R97, R12, !PT ;  /* 0x0000000c61077209 */ /* 0x000fe40007810000 */
[----:B------:R-:W-:-:S02]  /*5f50*/  ISETP.GT.AND P3, PT, R8, 0x9, PT ;  /* 0x000000090800780c */ /* 0x000fc40003f64270 */
[----:B------:R-:W-:Y:S02]  /*5f60*/  FSEL R158, R158, -INF , P2 ;  /* 0xff8000009e9e7808 */ /* 0x000fe40001000000 */
[----:B------:R-:W-:Y:S02]  /*5f70*/  FMNMX.FTZ R121, R155, R22, !PT ;  /* 0x000000169b797209 */ /* 0x000fe40007810000 */
[----:B------:R-:W-:Y:S02]  /*5f80*/  FMNMX.FTZ R12, R100, R7, !PT ;  /* 0x00000007640c7209 */ /* 0x000fe40007810000 */
[----:B------:R-:W-:Y:S02]  /*5f90*/  ISETP.GT.AND P2, PT, R8, 0x10, PT ;  /* 0x000000100800780c */ /* 0x000fe40003f44270 */
[----:B------:R-:W-:Y:S02]  /*5fa0*/  FSEL R159, R159, -INF , P3 ;  /* 0xff8000009f9f7808 */ /* 0x000fe40001800000 */
[----:B------:R-:W-:-:S02]  /*5fb0*/  FMNMX.FTZ R120, R158, R121, !PT ;  /* 0x000000799e787209 */ /* 0x000fc40007810000 */
[----:B------:R-:W-:Y:S01]  /*5fc0*/  FMNMX.FTZ R14, R101, R12, !PT ;  /* 0x0000000c650e7209 */ /* 0x000fe20007810000 */
[----:B------:R-:W-:Y:S01]  /*5fd0*/  IMAD.U32 R12, RZ, RZ, UR40 ;  /* 0x00000028ff0c7e24 */ /* 0x000fe2000f8e00ff */
[----:B------:R-:W-:Y:S02]  /*5fe0*/  ISETP.GT.AND P3, PT, R8, 0x11, PT ;  /* 0x000000110800780c */ /* 0x000fe40003f64270 */
[----:B------:R-:W-:Y:S01]  /*5ff0*/  FSEL R162, R162, -INF , P2 ;  /* 0xff800000a2a27808 */ /* 0x000fe20001000000 */
[----:B------:R-:W0:Y:S01]  /*6000*/  SHFL.BFLY PT, R7, R14, 0x2, 0x1f ;  /* 0x0c401f000e077f89 */ /* 0x000e2200000e0000 */
        /* <DEDUP_REMOVED lines=19> */
[----:B0-----:R-:W-:Y:S02]  /*6140*/  FMNMX.FTZ R18, R14, R7, !PT ;  /* 0x000000070e127209 */ /* 0x001fe40007810000 */
[----:B------:R-:W-:-:S02]  /*6150*/  ISETP.GT.AND P2, PT, R8, 0x30, PT ;  /* 0x000000300800780c */ /* 0x000fc40003f44270 */
[----:B------:R-:W-:Y:S01]  /*6160*/  FSEL R143, R143, -INF , P3 ;  /* 0xff8000008f8f7808 */ /* 0x000fe20001800000 */
[----:B------:R-:W0:Y:S01]  /*6170*/  SHFL.BFLY PT, R7, R18, 0x1, 0x1f ;  /* 0x0c201f0012077f89 */ /* 0x000e2200000e0000 */
        /* <DEDUP_REMOVED lines=12> */
[----:B------:R-:W-:Y:S02]  /*6240*/  FMNMX.FTZ R136, R150, R125, !PT ;  /* 0x0000007d96887209 */ /* 0x000fe40007810000 */
[----:B------:R-:W-:Y:S02]  /*6250*/  ISETP.GT.AND P3, PT, R8, 0x41, PT ;  /* 0x000000410800780c */ /* 0x000fe40003f64270 */
[----:B------:R-:W-:Y:S02]  /*6260*/  FSEL R128, R122, -INF , P2 ;  /* 0xff8000007a807808 */ /* 0x000fe40001000000 */
[----:B------:R-:W-:Y:S02]  /*6270*/  FMNMX.FTZ R125, R151, R136, !PT ;  /* 0x00000088977d7209 */ /* 0x000fe40007810000 */
[----:B------:R-:W-:-:S02]  /*6280*/  ISETP.GT.AND P2, PT, R8, 0x48, PT ;  /* 0x000000480800780c */ /* 0x000fc40003f44270 */
[----:B------:R-:W-:Y:S02]  /*6290*/  FSEL R136, R123, -INF , P3 ;  /* 0xff8000007b887808 */ /* 0x000fe40001800000 */
[----:B------:R-:W-:Y:S02]  /*62a0*/  FMNMX.FTZ R125, R128, R125, !PT ;  /* 0x0000007d807d7209 */ /* 0x000fe40007810000 */
[----:B0-----:R-:W-:Y:S02]  /*62b0*/  FMNMX.FTZ R7, R18, R7, !PT ;  /* 0x0000000712077209 */ /* 0x001fe40007810000 */
[----:B------:R-:W-:Y:S02]  /*62c0*/  ISETP.GT.AND P3, PT, R8, 0x49, PT ;  /* 0x000000490800780c */ /* 0x000fe40003f64270 */
[----:B------:R-:W-:Y:S01]  /*62d0*/  FSEL R140, R126, -INF , P2 ;  /* 0xff8000007e8c7808 */ /* 0x000fe20001000000 */
[----:B------:R-:W-:-:S01]  /*62e0*/  FFMA.FTZ R12, R7, R12, -8 ;  /* 0xc1000000070c7423 */ /* 0x000fc2000001000c */
[----:B------:R-:W-:-:S02]  /*62f0*/  FMNMX.FTZ R125, R136, R125, !PT ;  /* 0x0000007d887d7209 */ /* 0x000fc40007810000 */
[----:B------:R-:W-:Y:S02]  /*6300*/  ISETP.GT.AND P2, PT, R8, 0x50, PT ;  /* 0x000000500800780c */ /* 0x000fe40003f44270 */
[----:B------:R-:W-:Y:S02]  /*6310*/  FSEL R127, R127, -INF , P3 ;  /* 0xff8000007f7f7808 */ /* 0x000fe40001800000 */
[----:B------:R-:W-:Y:S02]  /*6320*/  FMNMX.FTZ R144, R140, R125, !PT ;  /* 0x0000007d8c907209 */ /* 0x000fe40007810000 */
[----:B------:R-:W-:Y:S02]  /*6330*/  FSETP.NEU.FTZ.AND P1, PT, R7, -INF , PT ;  /* 0xff8000000700780b */ /* 0x000fe40003f3d000 */
[----:B------:R-:W-:Y:S02]  /*6340*/  ISETP.GT.AND P3, PT, R8, 0x51, PT ;  /* 0x000000510800780c */ /* 0x000fe40003f64270 */
[----:B------:R-:W-:-:S02]  /*6350*/  FSEL R130, R130, -INF , P2 ;  /* 0xff80000082827808 */ /* 0x000fc40001000000 */
[----:B------:R-:W-:Y:S02]  /*6360*/  FMNMX.FTZ R125, R127, R144, !PT ;  /* 0x000000907f7d7209 */ /* 0x000fe40007810000 */
[----:B------:R-:W-:Y:S02]  /*6370*/  FSEL R12, R12, RZ, P1 ;  /* 0x000000ff0c0c7208 */ /* 0x000fe40000800000 */
[----:B------:R-:W-:Y:S02]  /*6380*/  ISETP.GT.AND P2, PT, R8, 0x58, PT ;  /* 0x000000580800780c */ /* 0x000fe40003f44270 */
[----:B------:R-:W-:Y:S01]  /*6390*/  FSEL R131, R131, -INF , P3 ;  /* 0xff80000083837808 */ /* 0x000fe20001800000 */
[----:B------:R-:W-:-:S01]  /*63a0*/  FFMA.FTZ R152, R153, UR40, -R12 ;  /* 0x0000002899987c23 */ /* 0x000fc2000801080c */
[----:B------:R-:W-:Y:S01]  /*63b0*/  FMNMX.FTZ R144, R130, R125, !PT ;  /* 0x0000007d82907209 */ /* 0x000fe20007810000 */
[----:B------:R-:W-:-:S01]  /*63c0*/  FFMA.FTZ R154, R149, UR40, -R12 ;  /* 0x00000028959a7c23 */ /* 0x000fc2000801080c */
[----:B------:R-:W-:Y:S01]  /*63d0*/  ISETP.GT.AND P3, PT, R8, 0x59, PT ;  /* 0x000000590800780c */ /* 0x000fe20003f64270 */
[----:B------:R0:W-:Y:S01]  /*63e0*/  MUFU.EX2 R125, R152 ;  /* 0x00000098007d7308 */ /* 0x0001e20000000800 */
[----:B------:R-:W-:Y:S01]  /*63f0*/  FSEL R134, R134, -INF , P2 ;  /* 0xff80000086867808 */ /* 0x000fe20001000000 */
[--C-:B------:R-:W-:Y:S01]  /*6400*/  FFMA.FTZ R14, R13, UR40, -R12.reuse ;  /* 0x000000280d0e7c23 */ /* 0x100fe2000801080c */
[----:B------:R-:W-:Y:S01]  /*6410*/  FMNMX.FTZ R153, R131, R144, !PT ;  /* 0x0000009083997209 */ /* 0x000fe20007810000 */
[--C-:B------:R-:W-:Y:S01]  /*6420*/  FFMA.FTZ R126, R157, UR40, -R12.reuse ;  /* 0x000000289d7e7c23 */ /* 0x100fe2000801080c */
[----:B------:R-:W-:Y:S01]  /*6430*/  FSEL R135, R135, -INF , P3 ;  /* 0xff80000087877808 */ /* 0x000fe20001800000 */
        /* <DEDUP_REMOVED lines=23> */
[C---:B------:R-:W-:Y:S01]  /*65b0*/  ISETP.GT.AND P2, PT, R8.reuse, 0x70, PT ;  /* 0x000000700800780c */ /* 0x040fe20003f44270 */
[--C-:B------:R-:W-:Y:S01]  /*65c0*/  FFMA.FTZ R124, R171, UR40, -R12.reuse ;  /* 0x00000028ab7c7c23 */ /* 0x100fe2000801080c */
[----:B------:R-:W-:Y:S01]  /*65d0*/  FSEL R111, R111, -INF , P3 ;  /* 0xff8000006f6f7808 */ /* 0x000fe20001800000 */
[--C-:B------:R-:W-:Y:S01]  /*65e0*/  FFMA.FTZ R169, R169, UR40, -R12.reuse ;  /* 0x00000028a9a97c23 */ /* 0x100fe2000801080c */
[----:B0-----:R-:W-:Y:S01]  /*65f0*/  FMNMX.FTZ R152, R145, R110, !PT ;  /* 0x0000006e91987209 */ /* 0x001fe20007810000 */
[--C-:B------:R-:W-:Y:S01]  /*6600*/  FFMA.FTZ R165, R165, UR40, -R12.reuse ;  /* 0x00000028a5a57c23 */ /* 0x100fe2000801080c */
[----:B------:R-:W-:Y:S01]  /*6610*/  ISETP.GT.AND P3, PT, R8, 0x71, PT ;  /* 0x000000710800780c */ /* 0x000fe20003f64270 */
[----:B------:R0:W-:Y:S01]  /*6620*/  MUFU.EX2 R110, R149 ;  /* 0x00000095006e7308 */ /* 0x0001e20000000800 */
        /* <DEDUP_REMOVED lines=9> */
[--C-:B0-----:R-:W-:Y:S01]  /*66c0*/  FFMA.FTZ R149, R132, UR40, -R12.reuse ;  /* 0x0000002884957c23 */ /* 0x101fe2000801080c */
        /* <DEDUP_REMOVED lines=31> */
[----:B------:R-:W-:Y:S01]  /*68c0*/  FFMA.FTZ R101, R101, UR40, -R12 ;  /* 0x0000002865657c23 */ /* 0x000fe2000801080c */
        /* <DEDUP_REMOVED lines=8> */
[----:B------:R-:W-:Y:S02]  /*6950*/  FSEL R99, R99, -INF , P3 ;  /* 0xff80000063637808 */ /* 0x000fe40001800000 */
[----:B------:R-:W-:-:S02]  /*6960*/  FMNMX.FTZ R152, R98, R137, !PT ;  /* 0x0000008962987209 */ /* 0x000fc40007810000 */
[----:B------:R-:W-:Y:S01]  /*6970*/  ISETP.GT.AND P3, PT, R8, 0x99, PT ;  /* 0x000000990800780c */ /* 0x000fe20003f64270 */
[----:B------:R0:W-:Y:S01]  /*6980*/  MUFU.EX2 R106, R154 ;  /* 0x0000009a006a7308 */ /* 0x0001e20000000800 */
[----:B------:R-:W-:Y:S02]  /*6990*/  FSEL R102, R102, -INF , P2 ;  /* 0xff80000066667808 */ /* 0x000fe40001000000 */
[----:B------:R-:W-:Y:S02]  /*69a0*/  FMNMX.FTZ R137, R99, R152, !PT ;  /* 0x0000009863897209 */ /* 0x000fe40007810000 */
[----:B------:R-:W-:Y:S02]  /*69b0*/  FSEL R103, R103, -INF , P3 ;  /* 0xff80000067677808 */ /* 0x000fe40001800000 */
[----:B------:R-:W-:Y:S01]  /*69c0*/  FMNMX.FTZ R8, R102, R137, !PT ;  /* 0x0000008966087209 */ /* 0x000fe20007810000 */
[----:B------:R-:W-:Y:S01]  /*69d0*/  MUFU.EX2 R13, R13 ;  /* 0x0000000d000d7308 */ /* 0x000fe20000000800 */
[----:B------:R-:W-:-:S02]  /*69e0*/  FSEL R160, R7, RZ, P1 ;  /* 0x000000ff07a07208 */ /* 0x000fc40000800000 */
[----:B------:R-:W-:-:S03]  /*69f0*/  FMNMX.FTZ R8, R103, R8, !PT ;  /* 0x0000000867087209 */ /* 0x000fc60007810000 */
[----:B------:R-:W-:Y:S02]  /*6a00*/  FADD.FTZ R160, -R160, R9 ;  /* 0x00000009a0a07221 */ /* 0x000fe40000010100 */
[----:B------:R-:W1:Y:S01]  /*6a10*/  SHFL.BFLY PT, R137, R8, 0x2, 0x1f ;  /* 0x0c401f0008897f89 */ /* 0x000e6200000e0000 */
[----:B------:R2:W-:Y:S01]  /*6a20*/  MUFU.EX2 R94, R149 ;  /* 0x00000095005e7308 */ /* 0x0005e20000000800 */
[----:B------:R-:W-:-:S07]  /*6a30*/  FMUL.FTZ R160, R160, UR40 ;  /* 0x00000028a0a07c20 */ /* 0x000fce0008410000 */
        /* <DEDUP_REMOVED lines=11> */
[----:B------:R-:W-:-:S02]  /*6af0*/  FFMA.FTZ R137, R8, R137, -8 ;  /* 0xc100000008897423 */ /* 0x000fc40000010089 */
[----:B------:R-:W-:Y:S01]  /*6b00*/  MUFU.EX2 R120, R120 ;  /* 0x0000007800787308 */ /* 0x000fe20000000800 */
[----:B------:R-:W-:Y:S02]  /*6b10*/  FSEL R157, R8, RZ, P2 ;  /* 0x000000ff089d7208 */ /* 0x000fe40001000000 */
[----:B------:R-:W-:-:S03]  /*6b20*/  FSEL R12, R137, RZ, P2 ;  /* 0x000000ff890c7208 */ /* 0x000fc60001000000 */
[----:B------:R-:W-:Y:S02]  /*6b30*/  FADD.FTZ R157, -R157, R10 ;  /* 0x0000000a9d9d7221 */ /* 0x000fe40000010100 */
[----:B------:R-:W-:Y:S01]  /*6b40*/  MUFU.EX2 R23, R23 ;  /* 0x0000001700177308 */ /* 0x000fe20000000800 */
[----:B------:R-:W-:-:S01]  /*6b50*/  FFMA.FTZ R152, R155, UR40, -R12 ;  /* 0x000000289b987c23 */ /* 0x000fc2000801080c */
[--C-:B------:R-:W-:Y:S01]  /*6b60*/  FFMA.FTZ R155, R136, UR40, -R12.reuse ;  /* 0x00000028889b7c23 */ /* 0x100fe2000801080c */
[----:B------:R-:W-:-:S01]  /*6b70*/  FFMA.FTZ R17, R17, UR40, -R12 ;  /* 0x0000002811117c23 */ /* 0x000fc2000801080c */
[----:B------:R-:W-:Y:S01]  /*6b80*/  FMUL.FTZ R136, R157, UR40 ;  /* 0x000000289d887c20 */ /* 0x000fe20008410000 */
[----:B------:R-:W-:-:S01]  /*6b90*/  FFMA.FTZ R137, R158, UR40, -R12 ;  /* 0x000000289e897c23 */ /* 0x000fc2000801080c */
[--C-:B0-----:R-:W-:Y:S01]  /*6ba0*/  FFMA.FTZ R154, R159, UR40, -R12.reuse ;  /* 0x000000289f9a7c23 */ /* 0x101fe2000801080c */
[----:B--2---:R-:W-:-:S01]  /*6bb0*/  FFMA.FTZ R149, R162, UR40, -R12 ;  /* 0x00000028a2957c23 */ /* 0x004fc2000801080c */
        /* <DEDUP_REMOVED lines=35> */
[----:B------:R-:W-:-:S03]  /*6df0*/  FFMA.FTZ R102, R102, UR40, -R12 ;  /* 0x0000002866667c23 */ /* 0x000fc6000801080c */
[----:B------:R-:W-:Y:S02]  /*6e00*/  FADD.FTZ R135, R13, R0 ;  /* 0x000000000d877221 */ /* 0x000fe40000010000 */
[----:B------:R-:W1:Y:S01]  /*6e10*/  MUFU.EX2 R154, R154 ;  /* 0x0000009a009a7308 */ /* 0x000e620000000800 */
[----:B0-----:R-:W-:-:S01]  /*6e20*/  FADD.FTZ R4, R152, R159 ;  /* 0x0000009f98047221 */ /* 0x001fc20000010000 */
[----:B------:R-:W-:Y:S01]  /*6e30*/  FADD.FTZ R0, R18, R135 ;  /* 0x0000008712007221 */ /* 0x000fe20000010000 */
[----:B------:R-:W-:-:S01]  /*6e40*/  FFMA.FTZ R135, R144, UR40, -R12 ;  /* 0x0000002890877c23 */ /* 0x000fc2000801080c */
[--C-:B------:R-:W-:Y:S01]  /*6e50*/  FFMA.FTZ R144, R148, UR40, -R12.reuse ;  /* 0x0000002894907c23 */ /* 0x100fe2000801080c */
[----:B------:R-:W-:-:S03]  /*6e60*/  FFMA.FTZ R148, R111, UR40, -R12 ;  /* 0x000000286f947c23 */ /* 0x000fc6000801080c */
[----:B------:R-:W0:Y:S01]  /*6e70*/  MUFU.EX2 R149, R149 ;  /* 0x0000009500957308 */ /* 0x000e220000000800 */
[----:B--2---:R-:W-:-:S07]  /*6e80*/  FADD.FTZ R157, R137, R4 ;  /* 0x00000004899d7221 */ /* 0x004fce0000010000 */
        /* <DEDUP_REMOVED lines=43> */
[----:B------:R-:W-:-:S02]  /*7140*/  FFMA.FTZ R12, R103, UR40, -R12 ;  /* 0x00000028670c7c23 */ /* 0x000fc4000801080c */
[----:B------:R-:W-:-:S03]  /*7150*/  FADD.FTZ R157, R125, R4 ;  /* 0x000000047d9d7221 */ /* 0x000fc60000010000 */
        /* <DEDUP_REMOVED lines=18> */
[----:B------:R-:W-:Y:S01]  /*7280*/  MUFU.EX2 R131, R131 ;  /* 0x0000008300837308 */ /* 0x000fe20000000800 */
[----:B0-----:R-:W-:-:S04]  /*7290*/  FADD.FTZ R157, R129, R4 ;  /* 0x00000004819d7221 */ /* 0x001fc80000010000 */
[----:B------:R-:W-:-:S03]  /*72a0*/  FADD.FTZ R4, R94, R157 ;  /* 0x0000009d5e047221 */ /* 0x000fc60000010000 */
[----:B------:R-:W0:Y:S01]  /*72b0*/  MUFU.EX2 R133, R133 ;  /* 0x0000008500857308 */ /* 0x000e220000000800 */
[----:B--2---:R-:W-:-:S07]  /*72c0*/  FADD.FTZ R0, R130, R141 ;  /* 0x0000008d82007221 */ /* 0x004fce0000010000 */
        /* <DEDUP_REMOVED lines=20> */
[----:B-1----:R-:W-:-:S06]  /*7410*/  FADD.FTZ R141, R109, R4 ;  /* 0x000000046d8d7221 */ /* 0x002fcc0000010000 */
        /* <DEDUP_REMOVED lines=12> */
[----:B------:R-:W-:Y:S01]  /*74e0*/  MUFU.EX2 R88, R88 ;  /* 0x0000005800587308 */ /* 0x000fe20000000800 */
[----:B-1----:R-:W-:-:S04]  /*74f0*/  FADD.FTZ R0, R115, R0 ;  /* 0x0000000073007221 */ /* 0x002fc80000010000 */
[----:B------:R-:W-:-:S03]  /*7500*/  FADD.FTZ R119, R118, R0 ;  /* 0x0000000076777221 */ /* 0x000fc60000010000 */
[----:B------:R-:W0:Y:S08]  /*7510*/  MUFU.EX2 R90, R90 ;  /* 0x0000005a005a7308 */ /* 0x000e300000000800 */
[----:B------:R-:W-:Y:S08]  /*7520*/  MUFU.EX2 R89, R89 ;  /* 0x0000005900597308 */ /* 0x000ff00000000800 */
[----:B------:R-:W1:Y:S08]  /*7530*/  MUFU.EX2 R91, R91 ;  /* 0x0000005b005b7308 */ /* 0x000e700000000800 */
[----:B------:R-:W-:Y:S08]  /*7540*/  MUFU.EX2 R92, R92 ;  /* 0x0000005c005c7308 */ /* 0x000ff00000000800 */
[----:B------:R-:W3:Y:S08]  /*7550*/  MUFU.EX2 R157, R132 ;  /* 0x00000084009d7308 */ /* 0x000ef00000000800 */
[----:B------:R-:W-:Y:S08]  /*7560*/  MUFU.EX2 R93, R93 ;  /* 0x0000005d005d7308 */ /* 0x000ff00000000800 */
[----:B------:R2:W4:Y:S08]  /*7570*/  MUFU.EX2 R159, R95 ;  /* 0x0000005f009f7308 */ /* 0x0005300000000800 */
[----:B------:R-:W5:Y:S01]  /*7580*/  MUFU.EX2 R96, R96 ;  /* 0x0000006000607308 */ /* 0x000f620000000800 */
[----:B--2---:R-:W-:-:S01]  /*7590*/  FADD.FTZ R95, R117, R4 ;  /* 0x00000004755f7221 */ /* 0x004fc20000010000 */
[----:B0-----:R-:W-:-:S03]  /*75a0*/  FADD.FTZ R4, R90, R119 ;  /* 0x000000775a047221 */ /* 0x001fc60000010000 */
[----:B------:R-:W-:Y:S01]  /*75b0*/  FADD.FTZ R0, R88, R95 ;  /* 0x0000005f58007221 */ /* 0x000fe20000010000 */
[----:B-1----:R-:W-:-:S02]  /*75c0*/  FADD.FTZ R4, R91, R4 ;  /* 0x000000045b047221 */ /* 0x002fc40000010000 */
[----:B------:R-:W0:Y:S01]  /*75d0*/  MUFU.EX2 R171, R98 ;  /* 0x0000006200ab7308 */ /* 0x000e220000000800 */
[----:B------:R-:W-:-:S01]  /*75e0*/  FADD.FTZ R95, R89, R0 ;  /* 0x00000000595f7221 */ /* 0x000fc20000010000 */
[----:B---3--:R-:W-:-:S03]  /*75f0*/  FADD.FTZ R4, R157, R4 ;  /* 0x000000049d047221 */ /* 0x008fc60000010000 */
[----:B------:R-:W-:Y:S01]  /*7600*/  FADD.FTZ R0, R92, R95 ;  /* 0x0000005f5c007221 */ /* 0x000fe20000010000 */
[----:B----4-:R-:W-:-:S02]  /*7610*/  FADD.FTZ R4, R159, R4 ;  /* 0x000000049f047221 */ /* 0x010fc40000010000 */
[----:B------:R-:W1:Y:S01]  /*7620*/  MUFU.EX2 R97, R97 ;  /* 0x0000006100617308 */ /* 0x000e620000000800 */
[----:B------:R-:W-:-:S04]  /*7630*/  FADD.FTZ R95, R93, R0 ;  /* 0x000000005d5f7221 */ /* 0x000fc80000010000 */
        /* <DEDUP_REMOVED lines=15> */
.L_x_9833:
        /* <DEDUP_REMOVED lines=117> */
.L_x_9823:
        /* <DEDUP_REMOVED lines=9> */
.L_x_9846:
        /* <DEDUP_REMOVED lines=9> */
.L_x_9837:
[----:B------:R-:W-:Y:S01]  /*7fa0*/  ULEA UR6, UR47, UR41, 0x3 ;  /* 0x000000292f067291 */ /* 0x000fe2000f8e183f */
[----:B------:R-:W-:-:S05]  /*7fb0*/  IMAD.U32 R7, RZ, RZ, UR45 ;  /* 0x0000002dff077e24 */ /* 0x000fca000f8e00ff */
[----:B------:R-:W-:-:S04]  /*7fc0*/  SHF.L.U32 R7, R7, 0x1f, RZ ;  /* 0x0000001f07077819 */ /* 0x000fc800000006ff */
[----:B------:R0:W1:Y:S01]  /*7fd0*/  SYNCS.PHASECHK.TRANS64.TRYWAIT P1, [UR6+0x22830], R7 ;  /* 0x02283007ff0075a7 */ /* 0x0000620008020146 */
[----:B------:R-:W-:Y:S05]  /*7fe0*/  @!P0 BRA `(.L_x_9838) ;  /* 0x0000000000048947 */ /* 0x000fea0003800000 */
[----:B------:R-:W-:Y:S01]  /*7ff0*/  BPT.TRAP 0x1 ;  /* 0x000000040000795c */ /* 0x000fe20000300000 */
.L_x_9838:
[----:B-1----:R-:W-:Y:S05]  /*8000*/  @P1 BRA `(.L_x_9836) ;  /* 0x0000000000081947 */ /* 0x002fea0003800000 */
[----:B------:R-:W1:Y:S02]  /*8010*/  SYNCS.PHASECHK.TRANS64.TRYWAIT P1, [UR6+0x22830], R7 ;  /* 0x02283007ff0075a7 */ /* 0x000e640008020146 */
[----:B-1----:R-:W-:Y:S05]  /*8020*/  @!P1 BRA `(.L_x_9839) ;  /* 0x000000a800989947 */ /* 0x002fea0003800000 */
.L_x_9836:
        /* <DEDUP_REMOVED lines=130> */
.L_x_9841:
[----:B------:R-:W-:Y:S01]  /*8850*/  ULEA UR6, UR48, UR41, 0x3 ;  /* 0x0000002930067291 */ /* 0x000fe2000f8e183f */
[----:B01----:R-:W-:-:S05]  /*8860*/  IMAD.U32 R7, RZ, RZ, UR49 ;  /* 0x00000031ff077e24 */ /* 0x003fca000f8e00ff */
[----:B------:R-:W-:-:S04]  /*8870*/  SHF.L.U32 R7, R7, 0x1f, RZ ;  /* 0x0000001f07077819 */ /* 0x000fc800000006ff */
[----:B------:R0:W1:Y:S01]  /*8880*/  SYNCS.PHASECHK.TRANS64.TRYWAIT P1, [UR6+0x22850], R7 ;  /* 0x02285007ff0075a7 */ /* 0x0000620008020146 */
[----:B------:R-:W-:Y:S05]  /*8890*/  @!P0 BRA `(.L_x_9842) ;  /* 0x0000000000048947 */ /* 0x000fea0003800000 */
[----:B------:R-:W-:Y:S01]  /*88a0*/  BPT.TRAP 0x1 ;  /* 0x000000040000795c */ /* 0x000fe20000300000 */
.L_x_9842:
[----:B-1----:R-:W-:Y:S05]  /*88b0*/  @P1 BRA `(.L_x_9840) ;  /* 0x0000000000081947 */ /* 0x002fea0003800000 */
[----:B------:R-:W1:Y:S02]  /*88c0*/  SYNCS.PHASECHK.TRANS64.TRYWAIT P1, [UR6+0x22850], R7 ;  /* 0x02285007ff0075a7 */ /* 0x000e640008020146 */
[----:B-1----:R-:W-:Y:S05]  /*88d0*/  @!P1 BRA `(.L_x_9843) ;  /* 0x000000a000849947 */ /* 0x002fea0003800000 */
.L_x_9840:
        /* <DEDUP_REMOVED lines=33> */
.L_x_9844:
[----:B-1----:R-:W-:Y:S01]  /*8af0*/  FMNMX.FTZ R8, R152, R6, !PT ;  /* 0x0000000698087209 */ /* 0x002fe20007810000 */
        /* <DEDUP_REMOVED lines=97> */
[----:B------:R-:W-:Y:S01]  /*9110*/  FMUL.FTZ R14, R6, UR40 ;  /* 0x00000028060e7c20 */ /* 0x000fe20008410000 */
[----:B------:R-:W-:Y:S01]  /*9120*/  FFMA.FTZ R21, R137, UR40, -R168 ;  /* 0x0000002889157c23 */ /* 0x000fe200080108a8 */
[----:B------:R-:W-:-:S01]  /*9130*/  FADD.FTZ R6, -R8, R9 ;  /* 0x0000000908067221 */ /* 0x000fc20000010100 */
[--C-:B------:R-:W-:Y:S01]  /*9140*/  FFMA.FTZ R137, R145, UR40, -R168.reuse ;  /* 0x0000002891897c23 */ /* 0x100fe200080108a8 */
[----:B------:R-:W-:-:S01]  /*9150*/  FFMA.FTZ R145, R101, UR40, -R168 ;  /* 0x0000002865917c23 */ /* 0x000fc200080108a8 */
[----:B------:R-:W-:Y:S01]  /*9160*/  FFMA.FTZ R101, R8, R149, -8 ;  /* 0xc100000008657423 */ /* 0x000fe20000010095 */
[----:B------:R-:W-:Y:S01]  /*9170*/  FMUL.FTZ R11, R6, UR40 ;  /* 0x00000028060b7c20 */ /* 0x000fe20008410000 */
[--C-:B------:R-:W-:Y:S01]  /*9180*/  FFMA.FTZ R6, R152, UR40, -R168.reuse ;  /* 0x0000002898067c23 */ /* 0x100fe200080108a8 */
[----:B------:R-:W-:-:S01]  /*9190*/  FFMA.FTZ R20, R140, UR40, -R168 ;  /* 0x000000288c147c23 */ /* 0x000fc200080108a8 */
[----:B------:R-:W-:Y:S01]  /*91a0*/  FFMA.FTZ R140, R154, UR40, -R101 ;  /* 0x000000289a8c7c23 */ /* 0x000fe20008010865 */
[----:B------:R-:W-:-:S01]  /*91b0*/  FFMA.FTZ R13, R153, UR40, -R168 ;  /* 0x00000028990d7c23 */ /* 0x000fc200080108a8 */
[----:B------:R-:W-:Y:S01]  /*91c0*/  FFMA.FTZ R149, R155, UR40, -R101 ;  /* 0x000000289b957c23 */ /* 0x000fe20008010865 */
[----:B------:R0:W-:Y:S01]  /*91d0*/  MUFU.EX2 R9, R14 ;  /* 0x0000000e00097308 */ /* 0x0001e20000000800 */
[----:B------:R-:W-:-:S01]  /*91e0*/  FFMA.FTZ R10, R156, UR40, -R168 ;  /* 0x000000289c0a7c23 */ /* 0x000fc200080108a8 */
        /* <DEDUP_REMOVED lines=10> */
[----:B------:R-:W-:Y:S01]  /*9290*/  FFMA.FTZ R155, R163, UR40, -R101 ;  /* 0x00000028a39b7c23 */ /* 0x000fe20008010865 */
[----:B0-----:R-:W-:-:S01]  /*92a0*/  FFMA.FTZ R14, R164, UR40, -R168 ;  /* 0x00000028a40e7c23 */ /* 0x001fc200080108a8 */
        /* <DEDUP_REMOVED lines=43> */
[----:B---3--:R-:W-:-:S01]  /*9560*/  FADD.FTZ R161, R149, R0 ;  /* 0x0000000095a17221 */ /* 0x008fc20000010000 */
[--C-:B------:R-:W-:Y:S01]  /*9570*/  FFMA.FTZ R111, R111, UR40, -R101.reuse ;  /* 0x000000286f6f7c23 */ /* 0x100fe20008010865 */
[----:B------:R-:W-:-:S01]  /*9580*/  FFMA.FTZ R119, R119, UR40, -R101 ;  /* 0x0000002877777c23 */ /* 0x000fc20008010865 */
[----:B------:R-:W-:Y:S01]  /*9590*/  FFMA.FTZ R112, R112, UR40, -R168 ;  /* 0x0000002870707c23 */ /* 0x000fe200080108a8 */
[----:B------:R-:W-:-:S01]  /*95a0*/  FFMA.FTZ R114, R114, UR40, -R101 ;  /* 0x0000002872727c23 */ /* 0x000fc20008010865 */
[----:B------:R-:W-:Y:S01]  /*95b0*/  FFMA.FTZ R113, R113, UR40, -R168 ;  /* 0x0000002871717c23 */ /* 0x000fe200080108a8 */
[----:B------:R-:W-:-:S01]  /*95c0*/  FFMA.FTZ R115, R115, UR40, -R101 ;  /* 0x0000002873737c23 */ /* 0x000fc20008010865 */
[----:B------:R-:W3:Y:S01]  /*95d0*/  MUFU.EX2 R15, R15 ;  /* 0x0000000f000f7308 */ /* 0x000ee20000000800 */
[----:B0-----:R-:W-:-:S01]  /*95e0*/  FADD.FTZ R0, R10, R159 ;  /* 0x0000009f0a007221 */ /* 0x001fc20000010000 */
        /* <DEDUP_REMOVED lines=16> */
[----:B------:R-:W-:Y:S01]  /*96f0*/  FFMA.FTZ R98, R98, UR40, -R101 ;  /* 0x0000002862627c23 */ /* 0x000fe20008010865 */
[----:B------:R-:W-:-:S01]  /*9700*/  FFMA.FTZ R97, R97, UR40, -R168 ;  /* 0x0000002861617c23 */ /* 0x000fc200080108a8 */
[----:B------:R-:W-:Y:S01]  /*9710*/  FFMA.FTZ R99, R99, UR40, -R101 ;  /* 0x0000002863637c23 */ /* 0x000fe20008010865 */
[----:B------:R-:W-:-:S01]  /*9720*/  FFMA.FTZ R100, R100, UR40, -R168 ;  /* 0x0000002864647c23 */ /* 0x000fc200080108a8 */
[--C-:B------:R-:W-:Y:S01]  /*9730*/  FFMA.FTZ R102, R102, UR40, -R101.reuse ;  /* 0x0000002866667c23 */ /* 0x100fe20008010865 */
[----:B------:R-:W-:-:S01]  /*9740*/  FFMA.FTZ R101, R103, UR40, -R101 ;  /* 0x0000002867657c23 */ /* 0x000fc20008010865 */
        /* <DEDUP_REMOVED lines=74> */
[----:B------:R-:W-:Y:S01]  /*9bf0*/  MUFU.EX2 R133, R133 ;  /* 0x0000008500857308 */ /* 0x000fe20000000800 */
[----:B-1----:R-:W-:-:S07]  /*9c00*/  FADD.FTZ R0, R132, R159 ;  /* 0x0000009f84007221 */ /* 0x002fce0000010000 */
[----:B------:R-:W0:Y:S01]  /*9c10*/  MUFU.EX2 R135, R135 ;  /* 0x0000008700877308 */ /* 0x000e220000000800 */
[----:B---3--:R-:W-:-:S07]  /*9c20*/  FADD.FTZ R4, R134, R161 ;  /* 0x000000a186047221 */ /* 0x008fce0000010000 */
        /* <DEDUP_REMOVED lines=13> */
[----:B---3--:R-:W-:-:S04]  /*9d00*/  FADD.FTZ R119, R133, R0 ;  /* 0x0000000085777221 */ /* 0x008fc80000010000 */
[----:B------:R-:W-:-:S03]  /*9d10*/  FADD.FTZ R0, R104, R119 ;  /* 0x0000007768007221 */ /* 0x000fc60000010000 */
[----:B------:R-:W3:Y:S01]  /*9d20*/  MUFU.EX2 R112, R112 ;  /* 0x0000007000707308 */ /* 0x000ee20000000800 */
[----:B------:R-:W-:-:S04]  /*9d30*/  FADD.FTZ R119, R105, R0 ;  /* 0x0000000069777221 */ /* 0x000fc80000010000 */
[----:B------:R-:W-:-:S03]  /*9d40*/  FADD.FTZ R0, R108, R119 ;  /* 0x000000776c007221 */ /* 0x000fc60000010000 */
[----:B------:R-:W4:Y:S01]  /*9d50*/  MUFU.EX2 R114, R114 ;  /* 0x0000007200727308 */ /* 0x000f220000000800 */
[----:B0-----:R-:W-:-:S01]  /*9d60*/  FADD.FTZ R119, R109, R0 ;  /* 0x000000006d777221 */ /* 0x001fc20000010000 */
[----:B-1----:R-:W-:-:S06]  /*9d70*/  FADD.FTZ R159, R111, R4 ;  /* 0x000000046f9f7221 */ /* 0x002fcc0000010000 */
[----:B------:R-:W0:Y:S01]  /*9d80*/  MUFU.EX2 R113, R113 ;  /* 0x0000007100717308 */ /* 0x000e220000000800 */
[----:B---3--:R-:W-:-:S07]  /*9d90*/  FADD.FTZ R0, R112, R119 ;  /* 0x0000007770007221 */ /* 0x008fce0000010000 */
[----:B------:R-:W1:Y:S01]  /*9da0*/  MUFU.EX2 R115, R115 ;  /* 0x0000007300737308 */ /* 0x000e620000000800 */
[----:B----4-:R-:W-:-:S07]  /*9db0*/  FADD.FTZ R4, R114, R159 ;  /* 0x0000009f72047221 */ /* 0x010fce0000010000 */
[----:B------:R-:W3:Y:S01]  /*9dc0*/  MUFU.EX2 R116, R116 ;  /* 0x0000007400747308 */ /* 0x000ee20000000800 */
[----:B0-----:R-:W-:-:S07]  /*9dd0*/  FADD.FTZ R119, R113, R0 ;  /* 0x0000000071777221 */ /* 0x001fce0000010000 */
[----:B------:R-:W0:Y:S01]  /*9de0*/  MUFU.EX2 R118, R118 ;  /* 0x0000007600767308 */ /* 0x000e220000000800 */
[----:B-1----:R-:W-:-:S07]  /*9df0*/  FADD.FTZ R159, R115, R4 ;  /* 0x00000004739f7221 */ /* 0x002fce0000010000 */
[----:B------:R-:W-:Y:S01]  /*9e00*/  MUFU.EX2 R117, R117 ;  /* 0x0000007500757308 */ /* 0x000fe20000000800 */
[----:B---3--:R-:W-:-:S07]  /*9e10*/  FADD.FTZ R0, R116, R119 ;  /* 0x0000007774007221 */ /* 0x008fce0000010000 */
[----:B------:R-:W-:Y:S01]  /*9e20*/  MUFU.EX2 R88, R88 ;  /* 0x0000005800587308 */ /* 0x000fe20000000800 */
[----:B0-----:R-:W-:-:S04]  /*9e30*/  FADD.FTZ R159, R118, R159 ;  /* 0x0000009f769f7221 */ /* 0x001fc80000010000 */
[----:B------:R-:W-:-:S03]  /*9e40*/  FADD.FTZ R159, R154, R159 ;  /* 0x0000009f9a9f7221 */ /* 0x000fc60000010000 */
[----:B------:R-:W0:Y:S08]  /*9e50*/  MUFU.EX2 R90, R90 ;  /* 0x0000005a005a7308 */ /* 0x000e300000000800 */
[----:B------:R-:W-:Y:S08]  /*9e60*/  MUFU.EX2 R89, R89 ;  /* 0x0000005900597308 */ /* 0x000ff00000000800 */
[----:B------:R-:W1:Y:S01]  /*9e70*/  MUFU.EX2 R91, R91 ;  /* 0x0000005b005b7308 */ /* 0x000e620000000800 */
[----:B0-----:R-:W-:-:S07]  /*9e80*/  FADD.FTZ R4, R90, R159 ;  /* 0x0000009f5a047221 */ /* 0x001fce0000010000 */
[----:B------:R-:W-:Y:S08]  /*9e90*/  MUFU.EX2 R92, R92 ;  /* 0x0000005c005c7308 */ /* 0x000ff00000000800 */
[----:B------:R-:W0:Y:S01]  /*9ea0*/  MUFU.EX2 R161, R94 ;  /* 0x0000005e00a17308 */ /* 0x000e220000000800 */
[----:B-1----:R-:W-:-:S07]  /*9eb0*/  FADD.FTZ R4, R91, R4 ;  /* 0x000000045b047221 */ /* 0x002fce0000010000 */
[----:B------:R-:W-:Y:S08]  /*9ec0*/  MUFU.EX2 R93, R93 ;  /* 0x0000005d005d7308 */ /* 0x000ff00000000800 */
[----:B------:R1:W3:Y:S01]  /*9ed0*/  MUFU.EX2 R156, R95 ;  /* 0x0000005f009c7308 */ /* 0x0002e20000000800 */
[----:B0-----:R-:W-:-:S07]  /*9ee0*/  FADD.FTZ R4, R161, R4 ;  /* 0x00000004a1047221 */ /* 0x001fce0000010000 */
[----:B------:R-:W0:Y:S01]  /*9ef0*/  MUFU.EX2 R96, R96 ;  /* 0x0000006000607308 */ /* 0x000e220000000800 */
[----:B-1----:R-:W-:-:S04]  /*9f00*/  FADD.FTZ R95, R117, R0 ;  /* 0x00000000755f7221 */ /* 0x002fc80000010000 */
[----:B------:R-:W-:-:S03]  /*9f10*/  FADD.FTZ R0, R88, R95 ;  /* 0x0000005f58007221 */ /* 0x000fc60000010000 */
[----:B------:R-:W1:Y:S01]  /*9f20*/  MUFU.EX2 R98, R98 ;  /* 0x0000006200627308 */ /* 0x000e620000000800 */
[----:B------:R-:W-:-:S01]  /*9f30*/  FADD.FTZ R95, R89, R0 ;  /* 0x00000000595f7221 */ /* 0x000fc20000010000 */
[----:B---3--:R-:W-:-:S03]  /*9f40*/  FADD.FTZ R4, R156, R4 ;  /* 0x000000049c047221 */ /* 0x008fc60000010000 */
[----:B------:R-:W-:-:S03]  /*9f50*/  FADD.FTZ R0, R92, R95 ;  /* 0x0000005f5c007221 */ /* 0x000fc60000010000 */
[----:B------:R-:W3:Y:S01]  /*9f60*/  MUFU.EX2 R97, R97 ;  /* 0x0000006100617308 */ /* 0x000ee20000000800 */
[----:B------:R-:W-:-:S04]  /*9f70*/  FADD.FTZ R95, R93, R0 ;  /* 0x000000005d5f7221 */ /* 0x000fc80000010000 */
[----:B0-----:R-:W-:-:S03]  /*9f80*/  FADD.FTZ R0, R96, R95 ;  /* 0x0000005f60007221 */ /* 0x001fc60000010000 */
        /* <DEDUP_REMOVED lines=9> */
[----:B---3--:R-:W-:-:S01]  /*a020*/  FADD.FTZ R94, R119, R4 ;  /* 0x00000004775e7221 */ /* 0x008fc20000010000 */
[----:B0-----:R-:W-:-:S03]  /*a030*/  FADD.FTZ R4, R145, R0 ;  /* 0x0000000091047221 */ /* 0x001fc60000010000 */
[----:B-1----:R-:W-:Y:S01]  /*a040*/  FADD.FTZ R0, R101, R94 ;  /* 0x0000005e65007221 */ /* 0x002fe20000010000 */
[----:B------:R-:W-:Y:S06]  /*a050*/  @!P0 BRA `(.L_x_9845) ;  /* 0x0000000000048947 */ /* 0x000fec0003800000 */
[----:B------:R-:W-:Y:S01]  /*a060*/  BPT.TRAP 0x1 ;  /* 0x000000040000795c */ /* 0x000fe20000300000 */
.L_x_9845:
        /* <DEDUP_REMOVED lines=116> */
.L_x_9835:
[----:B------:R-:W-:Y:S06]  /*a7b0*/  BAR.ARV 0x8, 0x180 ;  /* 0x0206000000007b1d */ /* 0x000fec0000002000 */
[----:B------:R-:W-:Y:S05]  /*a7c0*/  @!P0 BRA `(.L_x_9847) ;  /* 0x0000000000048947 */ /* 0x000fea0003800000 */
[----:B------:R-:W-:Y:S01]  /*a7d0*/  BPT.TRAP 0x1 ;  /* 0x000000040000795c */ /* 0x000fe20000300000 */
.L_x_9847:
[----:B------:R-:W-:Y:S01]  /*a7e0*/  ULEA UR9, UR47, UR41, 0x3 ;  /* 0x000000292f097291 */ /* 0x000fe2000f8e183f */
[----:B------:R-:W-:-:S05]  /*a7f0*/  IMAD.U32 R2, RZ, RZ, UR45 ;  /* 0x0000002dff027e24 */ /* 0x000fca000f8e00ff */
[----:B------:R-:W-:-:S04]  /*a800*/  SHF.L.U32 R2, R2, 0x1f, RZ ;  /* 0x0000001f02027819 */ /* 0x000fc800000006ff */
[----:B------:R0:W1:Y:S01]  /*a810*/  SYNCS.PHASECHK.TRANS64.TRYWAIT P1, [UR9+0x22850], R2 ;  /* 0x02285002ff0075a7 */ /* 0x0000620008020149 */
[----:B------:R-:W-:Y:S05]  /*a820*/  @!P0 BRA `(.L_x_9848) ;  /* 0x0000000000048947 */ /* 0x000fea0003800000 */
[----:B------:R-:W-:Y:S01]  /*a830*/  BPT.TRAP 0x1 ;  /* 0x000000040000795c */ /* 0x000fe20000300000 */
.L_x_9848:
[----:B-1----:R-:W-:Y:S05]  /*a840*/  @P1 BRA `(.L_x_9849) ;  /* 0x0000000000081947 */ /* 0x002fea0003800000 */
[----:B------:R-:W1:Y:S02]  /*a850*/  SYNCS.PHASECHK.TRANS64.TRYWAIT P1, [UR9+0x22850], R2 ;  /* 0x02285002ff0075a7 */ /* 0x000e640008020149 */
[----:B-1----:R-:W-:Y:S05]  /*a860*/  @!P1 BRA `(.L_x_9850) ;  /* 0x0000008000b89947 */ /* 0x002fea0003800000 */
.L_x_9849:
        /* <DEDUP_REMOVED lines=34> */
[----:B01----:R-:W-:-:S03]  /*aa90*/  IMAD.U32 R2, RZ, RZ, UR6 ;  /* 0x00000006ff027e24 */ /* 0x003fc6000f8e00ff */
[----:B------:R-:W-:Y:S01]  /*aaa0*/  IMAD.U32 R3, RZ, RZ, UR7 ;  /* 0x00000007ff037e24 */ /* 0x000fe2000f8e00ff */
[----:B------:R-:W-:Y:S02]  /*aab0*/  UMOV UR7, 0xc0000010 ;  /* 0xc000001000077882 */ /* 0x000fe40000000000 */
[----:B------:R-:W-:Y:S02]  /*aac0*/  UMOV UR6, UR4 ;  /* 0x0000000400067c82 */ /* 0x000fe40008000000 */
[----:B------:R0:W3:Y:S01]  /*aad0*/  @P1 LDG.E R5, desc[UR50][R2.64] ;  /* 0x0000003202051981 */ /* 0x0000e2000c1e1900 */
        /* <DEDUP_REMOVED lines=8> */
[----:B------:R-:W4:Y:S01]  /*ab60*/  SHFL.BFLY PT, R11, R0, 0x2, 0x1f ;  /* 0x0c401f00000b7f89 */ /* 0x000f2200000e0000 */
[----:B------:R-:W-:Y:S02]  /*ab70*/  WARPGROUP.DEPBAR.LE gsb0, 0x0 ;  /* 0x00008000000079c5 */ /* 0x000fe40000010000 */
[----:B------:R-:W-:-:S06]  /*ab80*/  WARPGROUP.ARRIVE ;  /* 0x00000000000079c5 */ /* 0x000fcc0000000000 */
[----:B------:R-:W-:Y:S01]  /*ab90*/  QGMMA.64x128x32.F32.E4M3.E4M3 R24, R172, gdesc[UR4], R24, gsb0 ;  /* 0x01e00004ac187df3 */ /* 0x000fe20008000818 */
[----:B------:R-:W-:Y:S01]  /*aba0*/  UMOV UR6, UR8 ;  /* 0x0000000800067c82 */ /* 0x000fe20008000000 */
[----:B------:R-:W-:Y:S01]  /*abb0*/  UMOV UR7, 0xc0000010 ;  /* 0xc000001000077882 */ /* 0x000fe20000000000 */
[----:B-1----:R-:W-:Y:S01]  /*abc0*/  FADD.FTZ R9, R9, R4 ;  /* 0x0000000409097221 */ /* 0x002fe20000010000 */
[----:B----4-:R-:W-:-:S04]  /*abd0*/  FADD.FTZ R11, R11, R0 ;  /* 0x000000000b0b7221 */ /* 0x010fc80000010000 */
[----:B0-----:R-:W0:Y:S04]  /*abe0*/  SHFL.BFLY PT, R2, R9, 0x1, 0x1f ;  /* 0x0c201f0009027f89 */ /* 0x001e2800000e0000 */
        /* <DEDUP_REMOVED lines=33> */
.L_x_9851:
        /* <DEDUP_REMOVED lines=68> */
.L_x_9815:
        /* <DEDUP_REMOVED lines=11> */
[----:B------:R0:W3:Y:S01]  /*b2f0*/  LDG.E.CONSTANT R5, desc[UR50][R4.64] ;  /* 0x0000003204057981 */ /* 0x0000e2000c1e9900 */
        /* <DEDUP_REMOVED lines=74> */
[----:B------:R-:W4:Y:S01]  /*b7a0*/  LDC R80, c[0x0][0xbe8] ;  /* 0x0002fa00ff507b82 */ /* 0x000f220000000800 */
        /* <DEDUP_REMOVED lines=21> */
[----:B--2---:R-:W-:Y:S02]  /*b900*/  SEL R16, R54, R55, P0 ;  /* 0x0000003736107207 */ /* 0x004fe40000000000 */
        /* <DEDUP_REMOVED lines=19> */
[----:B----4-:R-:W-:Y:S02]  /*ba40*/  ISETP.NE.AND P2, PT, R80, 0x1, PT ;  /* 0x000000015000780c */ /* 0x010fe40003f45270 */
[----:B------:R-:W-:Y:S02]  /*ba50*/  SEL R39, R75, R74, P0 ;  /* 0x0000004a4b277207 */ /* 0x000fe40000000000 */
[----:B------:R-:W-:-:S09]  /*ba60*/  SEL R37, R83, R82, P0 ;  /* 0x0000005253257207 */ /* 0x000fd20000000000 */
[----:B------:R-:W0:Y:S08]  /*ba70*/  @P2 LDC R82, c[0x0][0xbec] ;  /* 0x0002fb00ff522b82 */ /* 0x000e300000000800 */
[----:B------:R-:W2:Y:S01]  /*ba80*/  @P2 LDC R75, c[0x0][0xbf0] ;  /* 0x0002fc00ff4b2b82 */ /* 0x000ea20000000800 */
[----:B---3--:R3:W-:Y:S04]  /*ba90*/  SHFL.IDX PT, R50, R12, R5, 0x1c1f ;  /* 0x001c1f050c327589 */ /* 0x0087e800000e0000 */
[----:B------:R-:W-:Y:S04]  /*baa0*/  SHFL.IDX PT, R3, R6, R5, 0x1c1f ;  /* 0x001c1f0506037589 */ /* 0x000fe800000e0000 */
[----:B------:R-:W-:Y:S01]  /*bab0*/  SHFL.IDX PT, R8, R8, R5, 0x1c1f ;  /* 0x001c1f0508087589 */ /* 0x000fe200000e0000 */
[----:B---3--:R-:W-:-:S03]  /*bac0*/  LOP3.LUT R12, R5, 0x2, RZ, 0x3c, !PT ;  /* 0x00000002050c7812 */ /* 0x008fc600078e3cff */
[----:B------:R-:W-:Y:S04]  /*bad0*/  SHFL.IDX PT, R58, R10, R5, 0x1c1f ;  /* 0x001c1f050a3a7589 */ /* 0x000fe800000e0000 */
[----:B------:R3:W-:Y:S04]  /*bae0*/  SHFL.IDX PT, R6, R87, R12, 0x1c1f ;  /* 0x001c1f0c57067589 */ /* 0x0007e800000e0000 */
[----:B------:R-:W-:Y:S04]  /*baf0*/  SHFL.IDX PT, R7, R7, R12, 0x1c1f ;  /* 0x001c1f0c07077589 */ /* 0x000fe800000e0000 */
[----:B------:R-:W-:Y:S01]  /*bb00*/  SHFL.IDX PT, R9, R102, R5, 0x1c1f ;  /* 0x001c1f0566097589 */ /* 0x000fe200000e0000 */
[----:B---3--:R-:W3:Y:S03]  /*bb10*/  LDC.64 R86, c[0x0][0xb40] ;  /* 0x0002d000ff567b82 */ /* 0x008ee60000000a00 */
[----:B------:R-:W-:Y:S04]  /*bb20*/  SHFL.IDX PT, R10, R109, R12, 0x1c1f ;  /* 0x001c1f0c6d0a7589 */ /* 0x000fe800000e0000 */
[----:B------:R-:W-:Y:S04]  /*bb30*/  SHFL.IDX PT, R14, R14, R5, 0x1c1f ;  /* 0x001c1f050e0e7589 */ /* 0x000fe800000e0000 */
[----:B------:R-:W-:Y:S04]  /*bb40*/  SHFL.IDX PT, R15, R15, R12, 0x1c1f ;  /* 0x001c1f0c0f0f7589 */ /* 0x000fe800000e0000 */
[----:B------:R-:W-:Y:S04]  /*bb50*/  SHFL.IDX PT, R20, R20, R5, 0x1c1f ;  /* 0x001c1f0514147589 */ /* 0x000fe800000e0000 */
[----:B------:R-:W-:Y:S04]  /*bb60*/  SHFL.IDX PT, R54, R16, R5, 0x1c1f ;  /* 0x001c1f0510367589 */ /* 0x000fe800000e0000 */
[----:B------:R-:W-:Y:S01]  /*bb70*/  SHFL.IDX PT, R21, R21, R12, 0x1c1f ;  /* 0x001c1f0c15157589 */ /* 0x000fe200000e0000 */
[----:B---3--:R-:W-:-:S03]  /*bb80*/  IMAD.WIDE.U32 R42, R86, UR37, R42 ;  /* 0x00000025562a7c25 */ /* 0x008fc6000f8e002a */
        /* <DEDUP_REMOVED lines=37> */
[----:B------:R-:W2:Y:S01]  /*bde0*/  SHFL.IDX PT, R60, R99, R12, 0x1c1f ;  /* 0x001c1f0c633c7589 */ /* 0x000ea200000e0000 */
[----:B---3--:R-:W-:-:S03]  /*bdf0*/  SEL R26, R28, R29, P0 ;  /* 0x0000001d1c1a7207 */ /* 0x008fc60000000000 */
[----:B------:R-:W3:Y:S01]  /*be00*/  SHFL.IDX PT, R72, R95, R12, 0x1c1f ;  /* 0x001c1f0c5f487589 */ /* 0x000ee200000e0000 */
        /* <DEDUP_REMOVED lines=24> */
[----:B--2---:R-:W-:Y:S02]  /*bf90*/  SEL R25, R60, R33, P0 ;  /* 0x000000213c197207 */ /* 0x004fe40000000000 */
        /* <DEDUP_REMOVED lines=23> */
[----:B---3--:R-:W-:Y:S01]  /*c110*/  SEL R31, R61, R72, P0 ;  /* 0x000000483d1f7207 */ /* 0x008fe20000000000 */
        /* <DEDUP_REMOVED lines=179> */
.L_x_9854:
[----:B------:R-:W-:Y:S05]  /*cc50*/  BSYNC B0 ;  /* 0x0000000000007941 */ /* 0x000fea0003800000 */
.L_x_9853:
        /* <DEDUP_REMOVED lines=122> */
.L_x_9852:
        /* <DEDUP_REMOVED lines=23> */
[----:B------:R-:W3:Y:S01]  /*d570*/  @P0 LDC R7, c[0x0][0xbec] ;  /* 0x0002fb00ff070b82 */ /* 0x000ee20000000800 */
[----:B------:R-:W-:Y:S01]  /*d580*/  IMAD.U32 R2, RZ, RZ, UR4 ;  /* 0x00000004ff027e24 */ /* 0x000fe2000f8e00ff */
[----:B------:R-:W-:Y:S01]  /*d590*/  ULDC.64 UR4, c[0x0][0xbe0] ;  /* 0x0002f80000047ab9 */ /* 0x000fe20000000a00 */
[----:B------:R-:W-:-:S05]  /*d5a0*/  IMAD.U32 R3, RZ, RZ, UR6 ;  /* 0x00000006ff037e24 */ /* 0x000fca000f8e00ff */
[----:B------:R-:W4:Y:S01]  /*d5b0*/  @P0 LDC R9, c[0x0][0xbf0] ;  /* 0x0002fc00ff090b82 */ /* 0x000f220000000800 */
[C---:B0-----:R-:W-:Y:S02]  /*d5c0*/  IMAD R12, R10.reuse, UR38, RZ ;  /* 0x000000260a0c7c24 */ /* 0x041fe4000f8e02ff */
[----:B------:R-:W-:-:S04]  /*d5d0*/  IMAD.WIDE.U32 R2, R10, UR37, R2 ;  /* 0x000000250a027c25 */ /* 0x000fc8000f8e0002 */
[----:B------:R-:W-:Y:S01]  /*d5e0*/  IMAD R11, R11, UR37, R12 ;  /* 0x000000250b0b7c24 */ /* 0x000fe2000f8e020c */
[----:B------:R-:W1:Y:S03]  /*d5f0*/  LDC R8, c[0x0][0xc50] ;  /* 0x00031400ff087b82 */ /* 0x000e660000000800 */
[----:B------:R-:W-:Y:S02]  /*d600*/  IMAD.IADD R3, R11, 0x1, R3 ;  /* 0x000000010b037824 */ /* 0x000fe400078e0203 */
[----:B---3--:R-:W-:-:S04]  /*d610*/  @P0 IMAD.HI.U32 R4, R0, R7, RZ ;  /* 0x0000000700040227 */ /* 0x008fc800078e00ff */
[----:B------:R-:W-:Y:S01]  /*d620*/  IMAD R7, RZ, RZ, -UR43 ;  /* 0x8000002bff077e24 */ /* 0x000fe2000f8e02ff */
[----:B----4-:R-:W-:-:S03]  /*d630*/  @P0 SHF.R.U32.HI R5, RZ, R9, R4 ;  /* 0x00000009ff050219 */ /* 0x010fc60000011604 */
        /* <DEDUP_REMOVED lines=22> */
.L_x_9811:
        /* <DEDUP_REMOVED lines=18> */
.L_x_9855:
[----:B------:R-:W-:Y:S01]  /*d8c0*/  ULDC UR42, c[0x0][0xc50] ;  /* 0x00031400002a7ab9 */ /* 0x000fe20000000800 */
[----:B------:R-:W-:Y:S01]  /*d8d0*/  UMOV UR40, UR6 ;  /* 0x0000000600287c82 */ /* 0x000fe20008000000 */
[----:B------:R-:W-:-:S11]  /*d8e0*/  UISETP.NE.AND UP0, UPT, UR42, 0x1, UPT ;  /* 0x000000012a00788c */ /* 0x000fd6000bf05270 */
[----:B------:R-:W-:Y:S01]  /*d8f0*/  @UP0 ULDC UR4, c[0x0][0xc54] ;  /* 0x0003150000040ab9 */ /* 0x000fe20000000800 */
[----:B------:R-:W-:Y:S01]  /*d900*/  @UP0 ULDC UR7, c[0x0][0xc58] ;  /* 0x0003160000070ab9 */ /* 0x000fe20000000800 */
[----:B------:R-:W-:-:S04]  /*d910*/  UIMAD.WIDE.U32 UR4, UR6, UR4, URZ ;  /* 0x00000004060472a5 */ /* 0x000fc8000f8e003f */
[----:B------:R-:W-:-:S12]  /*d920*/  @UP0 USHF.R.U32.HI UR40, URZ, UR7, UR5 ;  /* 0x000000073f280299 */ /* 0x000fd80008011605 */
.L_x_9856:
        /* <DEDUP_REMOVED lines=80> */
.L_x_9858:
        /* <DEDUP_REMOVED lines=34> */
.L_x_9859:
        /* <DEDUP_REMOVED lines=20> */
.L_x_9860:
        /* <DEDUP_REMOVED lines=20> */
.L_x_9861:
        /* <DEDUP_REMOVED lines=18> */
.L_x_9862:
        /* <DEDUP_REMOVED lines=14> */
.L_x_9913:
[----:B------:R-:W-:Y:S01]  /*e4d0*/  UMOV UR4, 0xa0 ;  /* 0x000000a000047882 */ /* 0x000fe20000000000 */
[C---:B------:R-:W-:Y:S01]  /*e4e0*/  LOP3.LUT R24, R23.reuse, R30, RZ, 0xfc, !PT ;  /* 0x0000001e17187212 */ /* 0x040fe200078efcff */
        /* <DEDUP_REMOVED lines=86> */
.L_x_9864:
[----:B------:R-:W-:-:S05]  /*ea50*/  IMAD.MOV.U32 R31, RZ, RZ, 0x1 ;  /* 0x00000001ff1f7424 */ /* 0x000fca00078e00ff */
[----:B------:R-:W-:-:S04]  /*ea60*/  SHF.L.U32 R31, R31, 0x1f, RZ ;  /* 0x0000001f1f1f7819 */ /* 0x000fc800000006ff */
[----:B------:R-:W0:Y:S02]  /*ea70*/  SYNCS.PHASECHK.TRANS64.TRYWAIT P0, [UR44+0x22880], R31 ;  /* 0x0228801fff0075a7 */ /* 0x000e24000800016c */
[----:B0-----:R-:W-:Y:S05]  /*ea80*/  @!P0 BRA `(.L_x_9865) ;  /* 0x0000004000688947 */ /* 0x001fea0003800000 */
.L_x_9914:
        /* <DEDUP_REMOVED lines=42> */
[----:B------:R-:W-:Y:S02]  /*ed30*/  IMAD.SHL.U32 R3, R12, 0x80, RZ ;  /* 0x000000800c037824 */ /* 0x000fe400078e00ff */
        /* <DEDUP_REMOVED lines=82> */
.L_x_9936:
        /* <DEDUP_REMOVED lines=16> */
.L_x_9867:
[----:B------:R-:W-:Y:S01]  /*f360*/  SYNCS.ARRIVE.TRANS64.A1T0 RZ, [UR44+0x22870], RZ ;  /* 0x022870ffffff79a7 */ /* 0x000fe2000810002c */
[----:B------:R-:W-:Y:S05]  /*f370*/  @!P6 BRA `(.L_x_9868) ;  /* 0x000000000004e947 */ /* 0x000fea0003800000 */
[----:B------:R-:W-:Y:S01]  /*f380*/  BPT.TRAP 0x1 ;  /* 0x000000040000795c */ /* 0x000fe20000300000 */
.L_x_9868:
[----:B------:R-:W0:Y:S02]  /*f390*/  SYNCS.PHASECHK.TRANS64.TRYWAIT P2, [UR44+0x22840], R31 ;  /* 0x0228401fff0075a7 */ /* 0x000e24000804016c */
[----:B0-----:R-:W-:Y:S05]  /*f3a0*/  @!P2 BRA `(.L_x_9869) ;  /* 0x00000044004ca947 */ /* 0x001fea0003800000 */
.L_x_9937:
        /* <DEDUP_REMOVED lines=110> */
.L_x_9959:
        /* <DEDUP_REMOVED lines=17> */
.L_x_9871:
        /* <DEDUP_REMOVED lines=30> */
.L_x_9872:
[----:B------:R-:W-:Y:S01]  /*fd80*/  UISETP.NE.AND UP0, UPT, UR47, URZ, UPT ;  /* 0x0000003f2f00728c */ /* 0x000fe2000bf05270 */
[----:B------:R-:W-:Y:S01]  /*fd90*/  IMAD.U32 R4, RZ, RZ, UR38 ;  /* 0x00000026ff047e24 */ /* 0x000fe2000f8e00ff */
[----:B------:R-:W-:Y:S01]  /*fda0*/  ULDC.64 UR4, c[0x0][0x2e0] ;  /* 0x0000b80000047ab9 */ /* 0x000fe20000000a00 */
[----:B------:R-:W-:Y:S01]  /*fdb0*/  IMAD.U32 R5, RZ, RZ, UR39 ;  /* 0x00000027ff057e24 */ /* 0x000fe2000f8e00ff */
[----:B------:R-:W-:Y:S01]  /*fdc0*/  ULDC UR6, c[0x0][0x2b8] ;  /* 0x0000ae0000067ab9 */ /* 0x000fe20000000800 */
[----:B------:R-:W-:Y:S01]  /*fdd0*/  IMAD.U32 R5, RZ, RZ, UR46 ;  /* 0x0000002eff057e24 */ /* 0x000fe2000f8e00ff */
[----:B------:R-:W-:Y:S01]  /*fde0*/  PLOP3.LUT P0, PT, PT, PT, UP0, 0x80, 0x0 ;  /* 0x000000000000781c */ /* 0x000fe20003f0f008 */
[----:B------:R-:W-:Y:S01]  /*fdf0*/  IMAD.U32 R3, RZ, RZ, UR45 ;  /* 0x0000002dff037e24 */ /* 0x000fe2000f8e00ff */
[----:B------:R-:W-:Y:S01]  /*fe00*/  PLOP3.LUT P1, PT, PT, PT, UP0, 0x80, 0x0 ;  /* 0x000000000000781c */ /* 0x000fe20003f2f008 */
[----:B------:R-:W-:Y:S02]  /*fe10*/  IMAD.MOV.U32 R2, RZ, RZ, R4 ;  /* 0x000000ffff027224 */ /* 0x000fe400078e0004 */
[----:B------:R-:W-:-:S02]  /*fe20*/  IMAD R24, R5, 0x80, R24 ;  /* 0x0000008005187824 */ /* 0x000fc400078e0218 */
[----:B------:R-:W-:Y:S01]  /*fe30*/  IMAD R16, R16, UR4, RZ ;  /* 0x0000000410107c24 */ /* 0x000fe2000f8e02ff */
[----:B------:R-:W1:Y:S01]  /*fe40*/  LDC R5, c[0x0][0x448] ;  /* 0x00011200ff057b82 */ /* 0x000e620000000800 */
[----:B------:R-:W-:Y:S01]  /*fe50*/  IMAD.WIDE.U32 R2, R27, UR4, R2 ;  /* 0x000000041b027c25 */ /* 0x000fe2000f8e0002 */
[----:B------:R-:W-:-:S03]  /*fe60*/  @UP0 ULDC UR4, c[0x0][0x44c] ;  /* 0x0001130000040ab9 */ /* 0x000fc60000000800 */
[----:B------:R-:W-:Y:S01]  /*fe70*/  @P0 IMAD.HI.U32 R0, R24, UR4, RZ ;  /* 0x0000000418000c27 */ /* 0x000fe2000f8e00ff */
[----:B------:R-:W-:-:S03]  /*fe80*/  ISETP.GE.AND P0, PT, R30, UR6, PT ;  /* 0x000000061e007c0c */ /* 0x000fc6000bf06270 */
        /* <DEDUP_REMOVED lines=24> */
[----:B------:R-:W-:Y:S01]  /*10010*/  IMAD.U32 R6, RZ, RZ, UR46 ;  /* 0x0000002eff067e24 */ /* 0x000fe2000f8e00ff */
[----:B------:R-:W-:Y:S02]  /*10020*/  ULDC UR4, c[0x0][0x288] ;  /* 0x0000a20000047ab9 */ /* 0x000fe40000000800 */
[----:B------:R-:W2:Y:S01]  /*10030*/  SHFL.IDX PT, R2, R4, RZ, 0x181f ;  /* 0x00181fff04027589 */ /* 0x000ea200000e0000 */
[----:B------:R-:W-:Y:S02]  /*10040*/  IMAD R5, R5, UR4, RZ ;  /* 0x0000000405057c24 */ /* 0x000fe4000f8e02ff */
[----:B------:R-:W-:Y:S01]  /*10050*/  IMAD R6, R6, 0x80, R23 ;  /* 0x0000008006067824 */ /* 0x000fe200078e0217 */
[----:B------:R-:W3:Y:S03]  /*10060*/  SHFL.IDX PT, R3, R0, 0x1, 0x181f ;  /* 0x00381f0000037f89 */ /* 0x000ee600000e0000 */
[C---:B------:R-:W-:Y:S01]  /*10070*/  VIADD R8, R6.reuse, 0x10 ;  /* 0x0000001006087836 */ /* 0x040fe20000000000 */
[C---:B------:R-:W-:Y:S01]  /*10080*/  ISETP.GE.AND P1, PT, R6.reuse, R5, PT ;  /* 0x000000050600720c */ /* 0x040fe20003f26270 */
[----:B------:R-:W4:Y:S01]  /*10090*/  SHFL.IDX PT, R7, R4, 0x1, 0x181f ;  /* 0x00381f0004077f89 */ /* 0x000f2200000e0000 */
[----:B------:R-:W-:-:S11]  /*100a0*/  VIADD R12, R6, 0x20 ;  /* 0x00000020060c7836 */ /* 0x000fd60000000000 */
        /* <DEDUP_REMOVED lines=50> */
.L_x_9976:
        /* <DEDUP_REMOVED lines=17> */
.L_x_9977:
[----:B------:R-:W-:Y:S01]  /*104e0*/  UIADD3 UR4, UR49, -0x2, URZ ;  /* 0xfffffffe31047890 */ /* 0x000fe2000fffe03f */
[----:B------:R-:W-:-:S03]  /*104f0*/  IMAD.MOV.U32 R31, RZ, RZ, 0x1 ;  /* 0x00000001ff1f7424 */ /* 0x000fc600078e00ff */
[----:B------:R-:W-:-:S06]  /*10500*/  UISETP.GE.AND UP0, UPT, UR4, UR48, UPT ;  /* 0x000000300400728c */ /* 0x000fcc000bf06270 */
[----:B------:R-:W-:-:S13]  /*10510*/  PLOP3.LUT P0, PT, PT, PT, UP0, 0x80, 0x0 ;  /* 0x000000000000781c */ /* 0x000fda0003f0f008 */
[----:B------:R-:W-:Y:S05]  /*10520*/  @!P0 BRA `(.L_x_9875) ;  /* 0x00000018003c8947 */ /* 0x000fea0003800000 */
[----:B------:R-:W2:Y:S01]  /*10530*/  LDL R4, [R1+0x8] ;  /* 0x0000080001047983 */ /* 0x000ea20000100800 */
[----:B------:R-:W-:Y:S01]  /*10540*/  UIADD3 UR4, UR42, 0x1, URZ ;  /* 0x000000012a047890 */ /* 0x000fe2000fffe03f */
[----:B0-----:R-:W-:Y:S01]  /*10550*/  LOP3.LUT R0, RZ, UR41, RZ, 0x33, !PT ;  /* 0x00000029ff007c12 */ /* 0x001fe2000f8e33ff */
[----:B------:R-:W-:Y:S01]  /*10560*/  ULOP3.LUT UR5, URZ, UR43, URZ, 0x33, !UPT ;  /* 0x0000002b3f057292 */ /* 0x000fe2000f8e333f */
[----:B------:R-:W-:Y:S01]  /*10570*/  IADD3 R18, R30, R18, R23 ;  /* 0x000000121e127210 */ /* 0x000fe20007ffe017 */
[----:B------:R-:W-:Y:S01]  /*10580*/  UIMAD UR4, UR4, UR37, URZ ;  /* 0x00000025040472a4 */ /* 0x000fe2000f8e023f */
[----:B------:R-:W-:Y:S02]  /*10590*/  IMAD.MOV.U32 R21, RZ, RZ, 0x1 ;  /* 0x00000001ff157424 */ /* 0x000fe400078e00ff */
[----:B------:R-:W-:Y:S02]  /*105a0*/  IMAD.MOV.U32 R20, RZ, RZ, RZ ;  /* 0x000000ffff147224 */ /* 0x000fe400078e00ff */
[----:B------:R-:W-:Y:S01]  /*105b0*/  VIADD R18, R18, 0xfffffe20 ;  /* 0xfffffe2012127836 */ /* 0x000fe20000000000 */
[----:B------:R-:W-:-:S04]  /*105c0*/  LOP3.LUT R3, RZ, UR4, RZ, 0x33, !PT ;  /* 0x00000004ff037c12 */ /* 0x000fc8000f8e33ff */
[----:B------:R-:W-:-:S04]  /*105d0*/  VIMNMX3 R3, R0, UR5, R3, !PT ;  /* 0x0000000500037c0f */ /* 0x000fc8000f800103 */
[----:B------:R-:W-:Y:S01]  /*105e0*/  IADD3 R33, -R3, -0x2, RZ ;  /* 0xfffffffe03217810 */ /* 0x000fe20007ffe1ff */
[----:B--2---:R-:W-:-:S05]  /*105f0*/  IMAD.IADD R0, R4, 0x1, R28 ;  /* 0x0000000104007824 */ /* 0x004fca00078e021c */
[----:B------:R0:W-:Y:S02]  /*10600*/  STL [R1+0x4], R0 ;  /* 0x0000040001007387 */ /* 0x0001e40000100800 */
[----:B0-----:R-:W-:-:S07]  /*10610*/  IMAD R0, R3, -0xa0, R18 ;  /* 0xffffff6003007824 */ /* 0x001fce00078e0212 */
.L_x_9890:
        /* <DEDUP_REMOVED lines=49> */
.L_x_9876:
[----:B------:R-:W-:Y:S02]  /*10930*/  LEA R3, R2, UR44, 0x3 ;  /* 0x0000002c02037c11 */ /* 0x000fe4000f8e18ff */
[----:B------:R-:W-:-:S04]  /*10940*/  SHF.L.U32 R26, R31, 0x1f, RZ ;  /* 0x0000001f1f1a7819 */ /* 0x000fc800000006ff */
[----:B------:R-:W0:Y:S02]  /*10950*/  SYNCS.PHASECHK.TRANS64.TRYWAIT P1, [R3+URZ+0x22880], R26 ;  /* 0x0228801a030075a7 */ /* 0x000e24000802017f */
[----:B0-----:R-:W-:Y:S05]  /*10960*/  @!P1 BRA `(.L_x_9877) ;  /* 0x00000044005c9947 */ /* 0x001fea0003800000 */
.L_x_9978:
        /* <DEDUP_REMOVED lines=92> */
.L_x_10000:
        /* <DEDUP_REMOVED lines=16> */
.L_x_9879:
[----:B------:R1:W-:Y:S01]  /*11030*/  SYNCS.ARRIVE.TRANS64.A1T0 RZ, [R3+URZ+0x22870], RZ ;  /* 0x022870ff03ff79a7 */ /* 0x0003e2000810003f */
[----:B------:R-:W-:Y:S05]  /*11040*/  @!P2 BRA `(.L_x_9880) ;  /* 0x000000000004a947 */ /* 0x000fea0003800000 */
[----:B------:R-:W-:Y:S01]  /*11050*/  BPT.TRAP 0x1 ;  /* 0x000000040000795c */ /* 0x000fe20000300000 */
.L_x_9880:
[----:B------:R-:W2:Y:S02]  /*11060*/  SYNCS.PHASECHK.TRANS64.TRYWAIT P1, [R3+URZ+0x22840], R26 ;  /* 0x0228401a030075a7 */ /* 0x000ea4000802017f */
[----:B--2---:R-:W-:Y:S05]  /*11070*/  @!P1 BRA `(.L_x_9881) ;  /* 0x0000004800649947 */ /* 0x004fea0003800000 */
.L_x_10001:
        /* <DEDUP_REMOVED lines=84> */
.L_x_10023:
        /* <DEDUP_REMOVED lines=16> */
.L_x_9883:
[----:B------:R-:W-:Y:S01]  /*116c0*/  IMAD.U32 R4, RZ, RZ, UR36 ;  /* 0x00000024ff047e24 */ /* 0x000fe2000f8e00ff */
[----:B------:R0:W-:Y:S04]  /*116d0*/  SYNCS.ARRIVE.TRANS64.A1T0 RZ, [R3+URZ+0x22830], RZ ;  /* 0x022830ff03ff79a7 */ /* 0x0001e8000810003f */
[----:B------:R-:W-:-:S04]  /*116e0*/  LOP3.LUT R4, R4, 0x1, RZ, 0xfc, !PT ;  /* 0x0000000104047812 */ /* 0x000fc800078efcff */
[----:B------:R-:W-:-:S13]  /*116f0*/  ISETP.NE.AND P1, PT, R4, 0x3, PT ;  /* 0x000000030400780c */ /* 0x000fda0003f25270 */
[----:B0-----:R-:W-:Y:S05]  /*11700*/  @!P1 BRA `(.L_x_9884) ;  /* 0x0000000000049947 */ /* 0x001fea0003800000 */
[----:B------:R-:W-:Y:S01]  /*11710*/  BPT.TRAP 0x1 ;  /* 0x000000040000795c */ /* 0x000fe20000300000 */
.L_x_9884:
[----:B-12---:R-:W-:Y:S02]  /*11720*/  LOP3.LUT R3, R21, 0x1, RZ, 0x3c, !PT ;  /* 0x0000000115037812 */ /* 0x006fe400078e3cff */
[----:B------:R-:W-:Y:S02]  /*11730*/  LEA R6, R20, UR44, 0x3 ;  /* 0x0000002c14067c11 */ /* 0x000fe4000f8e18ff */
[----:B------:R-:W-:-:S04]  /*11740*/  SHF.L.U32 R3, R3, 0x1f, RZ ;  /* 0x0000001f03037819 */ /* 0x000fc800000006ff */
[----:B------:R-:W0:Y:S02]  /*11750*/  SYNCS.PHASECHK.TRANS64.TRYWAIT P2, [R6+URZ+0x22870], R3 ;  /* 0x02287003060075a7 */ /* 0x000e24000804017f */
[----:B0-----:R-:W-:Y:S05]  /*11760*/  @!P2 BRA `(.L_x_9885) ;  /* 0x0000004c0068a947 */ /* 0x001fea0003800000 */
.L_x_10024:
[----:B------:R-:W-:-:S06]  /*11770*/  ULOP3.LUT UR4, UR36, 0x2, URZ, 0xfc, !UPT ;  /* 0x0000000224047892 */ /* 0x000fcc000f8efc3f */
[----:B------:R-:W-:-:S05]  /*11780*/  IMAD.U32 R4, RZ, RZ, UR4 ;  /* 0x00000004ff047e24 */ /* 0x000fca000f8e00ff */
[----:B------:R-:W-:-:S13]  /*11790*/  ISETP.NE.AND P2, PT, R4, 0x3, PT ;  /* 0x000000030400780c */ /* 0x000fda0003f45270 */
[----:B------:R-:W-:Y:S05]  /*117a0*/  @!P2 BRA `(.L_x_9886) ;  /* 0x000000000004a947 */ /* 0x000fea0003800000 */
[----:B------:R-:W-:Y:S01]  /*117b0*/  BPT.TRAP 0x1 ;  /* 0x000000040000795c */ /* 0x000fe20000300000 */
.L_x_9886:
[----:B0-----:R-:W-:Y:S01]  /*117c0*/  SHF.L.U32 R3, R21, 0x1f, RZ ;  /* 0x0000001f15037819 */ /* 0x001fe200000006ff */
[----:B------:R-:W-:-:S03]  /*117d0*/  IMAD R4, R20, 0x5000, RZ ;  /* 0x0000500014047824 */ /* 0x000fc600078e02ff */
[----:B------:R-:W0:Y:S02]  /*117e0*/  SYNCS.PHASECHK.TRANS64.TRYWAIT P2, [R6+URZ+0x22860], R3 ;  /* 0x02286003060075a7 */ /* 0x000e24000804017f */
[----:B0-----:R-:W-:Y:S05]  /*117f0*/  @!P2 BRA `(.L_x_9887) ;  /* 0x0000004c0058a947 */ /* 0x001fea0003800000 */
.L_x_10025:
        /* <DEDUP_REMOVED lines=85> */
.L_x_9888:
[----:B-1----:R1:W-:Y:S01]  /*11d50*/  SYNCS.ARRIVE.TRANS64.A1T0 RZ, [R6+URZ+0x22850], RZ ;  /* 0x022850ff06ff79a7 */ /* 0x0023e2000810003f */
[----:B------:R-:W-:Y:S06]  /*11d60*/  BAR.SYNC.DEFER_BLOCKING 0x2, 0x80 ;  /* 0x0082000000007b1d */ /* 0x000fec0000010000 */
[----:B------:R-:W-:Y:S05]  /*11d70*/  @!P1 BRA `(.L_x_9889) ;  /* 0x0000000000049947 */ /* 0x000fea0003800000 */
[----:B------:R-:W-:Y:S01]  /*11d80*/  BPT.TRAP 0x1 ;  /* 0x000000040000795c */ /* 0x000fe20000300000 */
.L_x_9889:
        /* <DEDUP_REMOVED lines=9> */
.L_x_9875:
[----:B------:R-:W-:-:S07]  /*11e20*/  IMAD.MOV.U32 R2, RZ, RZ, RZ ;  /* 0x000000ffff027224 */ /* 0x000fce00078e00ff */
.L_x_9891:
[----:B------:R-:W-:-:S06]  /*11e30*/  ULOP3.LUT UR4, UR36, 0x1, URZ, 0xfc, !UPT ;  /* 0x0000000124047892 */ /* 0x000fcc000f8efc3f */
[----:B0-----:R-:W-:-:S05]  /*11e40*/  IMAD.U32 R0, RZ, RZ, UR4 ;  /* 0x00000004ff007e24 */ /* 0x001fca000f8e00ff */
[----:B------:R-:W-:-:S13]  /*11e50*/  ISETP.NE.AND P1, PT, R0, 0x3, PT ;  /* 0x000000030000780c */ /* 0x000fda0003f25270 */
[----:B------:R-:W-:Y:S05]  /*11e60*/  @!P1 BRA `(.L_x_9892) ;  /* 0x0000000000049947 */ /* 0x000fea0003800000 */
[----:B------:R-:W-:Y:S01]  /*11e70*/  BPT.TRAP 0x1 ;  /* 0x000000040000795c */ /* 0x000fe20000300000 */
.L_x_9892:
[----:B------:R-:W-:Y:S01]  /*11e80*/  LOP3.LUT R3, R31, 0x1, RZ, 0x3c, !PT ;  /* 0x000000011f037812 */ /* 0x000fe200078e3cff */
[----:B------:R-:W-:Y:S01]  /*11e90*/  BSSY B0, `(.L_x_9893) ;  /* 0x0000005000007945 */ /* 0x000fe20003800000 */
[----:B------:R-:W-:Y:S02]  /*11ea0*/  LEA R16, R2, UR44, 0x3 ;  /* 0x0000002c02107c11 */ /* 0x000fe4000f8e18ff */
[----:B------:R-:W-:-:S04]  /*11eb0*/  SHF.L.U32 R3, R3, 0x1f, RZ ;  /* 0x0000001f03037819 */ /* 0x000fc800000006ff */
[----:B------:R-:W0:Y:S02]  /*11ec0*/  SYNCS.PHASECHK.TRANS64.TRYWAIT P0, [R16+URZ+0x22870], R3 ;  /* 0x02287003100075a7 */ /* 0x000e24000800017f */
[----:B0-----:R-:W-:Y:S05]  /*11ed0*/  @!P0 BRA `(.L_x_9894) ;  /* 0x0000004400b48947 */ /* 0x001fea0003800000 */
.L_x_10026:
[----:B------:R-:W-:Y:S05]  /*11ee0*/  BSYNC B0 ;  /* 0x0000000000007941 */ /* 0x000fea0003800000 */
.L_x_9893:
[----:B------:R-:W-:-:S06]  /*11ef0*/  ULOP3.LUT UR4, UR36, 0x2, URZ, 0xfc, !UPT ;  /* 0x0000000224047892 */ /* 0x000fcc000f8efc3f */
[----:B------:R-:W-:-:S05]  /*11f00*/  IMAD.U32 R0, RZ, RZ, UR4 ;  /* 0x00000004ff007e24 */ /* 0x000fca000f8e00ff */
[----:B------:R-:W-:-:S13]  /*11f10*/  ISETP.NE.AND P0, PT, R0, 0x3, PT ;  /* 0x000000030000780c */ /* 0x000fda0003f05270 */
[----:B------:R-:W-:Y:S05]  /*11f20*/  @!P0 BRA `(.L_x_9895) ;  /* 0x0000000000048947 */ /* 0x000fea0003800000 */
[----:B------:R-:W-:Y:S01]  /*11f30*/  BPT.TRAP 0x1 ;  /* 0x000000040000795c */ /* 0x000fe20000300000 */
.L_x_9895:
[----:B0-----:R-:W2:Y:S01]  /*11f40*/  LDL.LU R3, [R1+0x8] ;  /* 0x0000080001037983 */ /* 0x001ea20000300800 */
[----:B------:R-:W-:Y:S01]  /*11f50*/  SHF.L.U32 R5, R31, 0x1f, RZ ;  /* 0x0000001f1f057819 */ /* 0x000fe200000006ff */
[----:B------:R-:W-:-:S03]  /*11f60*/  IMAD R0, R2, 0x5000, RZ ;  /* 0x0000500002007824 */ /* 0x000fc600078e02ff */
[----:B------:R-:W0:Y:S02]  /*11f70*/  SYNCS.PHASECHK.TRANS64.TRYWAIT P0, [R16+URZ+0x22860], R5 ;  /* 0x02286005100075a7 */ /* 0x000e24000800017f */
[CC--:B------:R-:W-:Y:S02]  /*11f80*/  LOP3.LUT R11, R0.reuse, R28.reuse, RZ, 0xfc, !PT ;  /* 0x0000001c000b7212 */ /* 0x0c0fe400078efcff */
[----:B--2---:R-:W-:Y:S01]  /*11f90*/  IADD3 R3, R0, R28, R3 ;  /* 0x0000001c00037210 */ /* 0x004fe20007ffe003 */
[----:B0-----:R-:W-:Y:S06]  /*11fa0*/  @!P0 BRA `(.L_x_9896) ;  /* 0x0000004400948947 */ /* 0x001fec0003800000 */
.L_x_10027:
        /* <DEDUP_REMOVED lines=82> */
.L_x_9897:
[----:B-1----:R1:W-:Y:S01]  /*124d0*/  SYNCS.ARRIVE.TRANS64.A1T0 RZ, [R16+URZ+0x22850], RZ ;  /* 0x022850ff10ff79a7 */ /* 0x0023e2000810003f */
[----:B------:R-:W-:Y:S06]  /*124e0*/  BAR.SYNC.DEFER_BLOCKING 0x2, 0x80 ;  /* 0x0082000000007b1d */ /* 0x000fec0000010000 */
[----:B------:R-:W-:Y:S05]  /*124f0*/  @!P1 BRA `(.L_x_9898) ;  /* 0x0000000000049947 */ /* 0x000fea0003800000 */
[----:B------:R-:W-:Y:S01]  /*12500*/  BPT.TRAP 0x1 ;  /* 0x000000040000795c */ /* 0x000fe20000300000 */
.L_x_9898:
        /* <DEDUP_REMOVED lines=10> */
.L_x_9857:
[----:B------:R-:W0:Y:S01]  /*125b0*/  S2R R4, SR_CgaCtaId ;  /* 0x0000000000047919 */ /* 0x000e220000008800 */
[----:B------:R-:W-:Y:S02]  /*125c0*/  MOV R3, 0x400 ;  /* 0x0000040000037802 */ /* 0x000fe40000000f00 */
[----:B------:R-:W-:Y:S02]  /*125d0*/  SHF.L.U32 R2, R2, 0x1f, RZ ;  /* 0x0000001f02027819 */ /* 0x000fe400000006ff */
[----:B0-----:R-:W-:-:S04]  /*125e0*/  LEA R5, R4, R3, 0x18 ;  /* 0x0000000304057211 */ /* 0x001fc800078ec0ff */
[----:B------:R-:W0:Y:S02]  /*125f0*/  SYNCS.PHASECHK.TRANS64.TRYWAIT P0, [R5+URZ+0x22820], R2 ;  /* 0x02282002050075a7 */ /* 0x000e24000800017f */
[----:B0-----:R-:W-:Y:S05]  /*12600*/  @!P0 BRA `(.L_x_9899) ;  /* 0x0000004000108947 */ /* 0x001fea0003800000 */
.L_x_10028:
        /* <DEDUP_REMOVED lines=13> */
.L_x_9900:
[C---:B------:R-:W-:Y:S01]  /*126e0*/  IMAD R4, R0.reuse, 0x8, R5 ;  /* 0x0000000800047824 */ /* 0x040fe200078e0205 */
[----:B------:R-:W-:Y:S01]  /*126f0*/  SHF.L.U32 R3, R31, 0x1f, RZ ;  /* 0x0000001f1f037819 */ /* 0x000fe200000006ff */
[----:B------:R-:W-:-:S03]  /*12700*/  VIADD R0, R0, 0x1 ;  /* 0x0000000100007836 */ /* 0x000fc60000000000 */
[----:B------:R-:W0:Y:S02]  /*12710*/  SYNCS.PHASECHK.TRANS64.TRYWAIT P1, [R4+URZ+0x22840], R3 ;  /* 0x02284003040075a7 */ /* 0x000e24000802017f */
[----:B------:R-:W-:-:S04]  /*12720*/  ISETP.NE.AND P2, PT, R0, 0x2, PT ;  /* 0x000000020000780c */ /* 0x000fc80003f45270 */
[----:B------:R-:W-:Y:S01]  /*12730*/  SEL R2, RZ, 0x1, P2 ;  /* 0x00000001ff027807 */ /* 0x000fe20001000000 */
[----:B0-----:R-:W-:Y:S08]  /*12740*/  @!P1 BRA `(.L_x_9901) ;  /* 0x0000003c00d49947 */ /* 0x001ff00003800000 */
.L_x_10029:
[----:B------:R-:W-:Y:S02]  /*12750*/  SEL R0, R0, RZ, P2 ;  /* 0x000000ff00007207 */ /* 0x000fe40001000000 */
[----:B------:R-:W-:Y:S01]  /*12760*/  LOP3.LUT R2, R31, R2, RZ, 0x3c, !PT ;  /* 0x000000021f027212 */ /* 0x000fe200078e3cff */
[----:B------:R-:W-:Y:S06]  /*12770*/  @!P0 BRA `(.L_x_9902) ;  /* 0x0000000000048947 */ /* 0x000fec0003800000 */
[----:B------:R-:W-:Y:S01]  /*12780*/  BPT.TRAP 0x1 ;  /* 0x000000040000795c */ /* 0x000fe20000300000 */
.L_x_9902:
[----:B------:R-:W-:Y:S01]  /*12790*/  IMAD R5, R0, 0x8, R5 ;  /* 0x0000000800057824 */ /* 0x000fe200078e0205 */
[----:B------:R-:W-:-:S04]  /*127a0*/  SHF.L.U32 R0, R2, 0x1f, RZ ;  /* 0x0000001f02007819 */ /* 0x000fc800000006ff */
[----:B------:R-:W1:Y:S02]  /*127b0*/  SYNCS.PHASECHK.TRANS64.TRYWAIT P1, [R5+URZ+0x22840], R0 ;  /* 0x02284000050075a7 */ /* 0x000e64000802017f */
[----:B-1----:R-:W-:Y:S05]  /*127c0*/  @!P1 BRA `(.L_x_9903) ;  /* 0x0000003c00c89947 */ /* 0x002fea0003800000 */
.L_x_10030:
[----:B------:R-:W-:Y:S05]  /*127d0*/  @!P0 BRA `(.L_x_9904) ;  /* 0x0000000000048947 */ /* 0x000fea0003800000 */
[----:B------:R-:W-:Y:S01]  /*127e0*/  BPT.TRAP 0x1 ;  /* 0x000000040000795c */ /* 0x000fe20000300000 */
.L_x_9904:
[----:B------:R-:W2:Y:S02]  /*127f0*/  SYNCS.PHASECHK.TRANS64.TRYWAIT P1, [R4+URZ+0x22860], R3 ;  /* 0x02286003040075a7 */ /* 0x000ea4000802017f */
[----:B--2---:R-:W-:Y:S05]  /*12800*/  @!P1 BRA `(.L_x_9905) ;  /* 0x0000003c00cc9947 */ /* 0x004fea0003800000 */
.L_x_10031:
[----:B------:R-:W-:Y:S05]  /*12810*/  @!P0 BRA `(.L_x_9906) ;  /* 0x0000000000048947 */ /* 0x000fea0003800000 */
[----:B------:R-:W-:Y:S01]  /*12820*/  BPT.TRAP 0x1 ;  /* 0x000000040000795c */ /* 0x000fe20000300000 */
.L_x_9906:
[----:B------:R-:W3:Y:S02]  /*12830*/  SYNCS.PHASECHK.TRANS64.TRYWAIT P1, [R5+URZ+0x22860], R0 ;  /* 0x02286000050075a7 */ /* 0x000ee4000802017f */
[----:B---3--:R-:W-:Y:S05]  /*12840*/  @!P1 BRA `(.L_x_9907) ;  /* 0x0000003c00d09947 */ /* 0x008fea0003800000 */
.L_x_10032:
[----:B------:R-:W-:Y:S05]  /*12850*/  @!P0 BRA `(.L_x_9908) ;  /* 0x0000000000048947 */ /* 0x000fea0003800000 */
[----:B------:R-:W-:Y:S01]  /*12860*/  BPT.TRAP 0x1 ;  /* 0x000000040000795c */ /* 0x000fe20000300000 */
.L_x_9908:
[----:B------:R-:W4:Y:S02]  /*12870*/  SYNCS.PHASECHK.TRANS64.TRYWAIT P1, [R4+URZ+0x22880], R3 ;  /* 0x02288003040075a7 */ /* 0x000f24000802017f */
[----:B----4-:R-:W-:Y:S05]  /*12880*/  @!P1 BRA `(.L_x_9909) ;  /* 0x0000003c00d49947 */ /* 0x010fea0003800000 */
.L_x_10033:
[----:B------:R-:W-:Y:S05]  /*12890*/  @!P0 BRA `(.L_x_9910) ;  /* 0x0000000000048947 */ /* 0x000fea0003800000 */
[----:B------:R-:W-:Y:S01]  /*128a0*/  BPT.TRAP 0x1 ;  /* 0x000000040000795c */ /* 0x000fe20000300000 */
.L_x_9910:
[----:B------:R0:W0:Y:S02]  /*128b0*/  SYNCS.PHASECHK.TRANS64.TRYWAIT P0, [R5+URZ+0x22880], R0 ;  /* 0x02288000050075a7 */ /* 0x000024000800017f */
[----:B0-----:R-:W-:Y:S05]  /*128c0*/  @!P0 NANOSLEEP.SYNCS 0x989680 ;  /* 0x009896800000895d */ /* 0x001fea0003900000 */
[----:B------:R-:W0:Y:S02]  /*128d0*/  @!P0 SYNCS.PHASECHK.TRANS64 P0, [R5+URZ+0x22880], R0 ;  /* 0x02288000050085a7 */ /* 0x000e24000800007f */
[----:B0-----:R-:W-:Y:S05]  /*128e0*/  @!P0 BRA `(.L_x_9910) ;  /* 0xfffffffc00f08947 */ /* 0x001fea000383ffff */
.L_x_9813:
[----:B------:R-:W-:Y:S05]  /*128f0*/  BSYNC B6 ;  /* 0x0000000000067941 */ /* 0x000fea0003800000 */
.L_x_9810:
[----:B------:R-:W-:Y:S05]  /*12900*/  EXIT ;  /* 0x000000000000794d */ /* 0x000fea0003800000 */
.L_x_9817:
[----:B0-----:R-:W-:-:S04]  /*12910*/  IMAD.U32 R3, RZ, RZ, UR41 ;  /* 0x00000029ff037e24 */ /* 0x001fc8000f8e00ff */
[----:B------:R0:W1:Y:S03]  /*12920*/  SYNCS.PHASECHK.TRANS64.TRYWAIT P0, [R3+URZ+0x22800], R0 ;  /* 0x02280000030075a7 */ /* 0x000066000800017f */
[----:B-1----:R-:W-:Y:S05]  /*12930*/  @!P0 NANOSLEEP.SYNCS 0x989680 ;  /* 0x009896800000895d */ /* 0x002fea0003900000 */
[----:B------:R-:W1:Y:S02]  /*12940*/  @!P0 SYNCS.PHASECHK.TRANS64 P0, [R3+URZ+0x22800], R0 ;  /* 0x02280000030085a7 */ /* 0x000e64000800007f */
[----:B-1----:R-:W-:Y:S05]  /*12950*/  @!P0 BRA `(.L_x_9817) ;  /* 0xfffffffc00ec8947 */ /* 0x002fea000383ffff */
[----:B------:R-:W-:Y:S05]  /*12960*/  BRA `(.L_x_9911) ;  /* 0xfffffeec00447947 */ /* 0x000fea000383ffff */
.L_x_9821:
[----:B--2---:R-:W-:-:S04]  /*12970*/  IMAD.U32 R5, RZ, RZ, UR41 ;  /* 0x00000029ff057e24 */ /* 0x004fc8000f8e00ff */
[----:B------:R2:W3:Y:S03]  /*12980*/  SYNCS.PHASECHK.TRANS64.TRYWAIT P1, [R5+URZ+0x22830], R0 ;  /* 0x02283000050075a7 */ /* 0x0004e6000802017f */
[----:B---3--:R-:W-:Y:S05]  /*12990*/  @!P1 NANOSLEEP.SYNCS 0x989680 ;  /* 0x009896800000995d */ /* 0x008fea0003900000 */
[----:B------:R-:W3:Y:S02]  /*129a0*/  @!P1 SYNCS.PHASECHK.TRANS64 P1, [R5+URZ+0x22830], R0 ;  /* 0x02283000050095a7 */ /* 0x000ee4000802007f */
[----:B---3--:R-:W-:Y:S05]  /*129b0*/  @!P1 BRA `(.L_x_9821) ;  /* 0xfffffffc00ec9947 */ /* 0x008fea000383ffff */
[----:B------:R-:W-:Y:S05]  /*129c0*/  BRA `(.L_x_9820) ;  /* 0xfffffeec00607947 */ /* 0x000fea000383ffff */
.L_x_9827:
[----:B-1----:R-:W-:-:S04]  /*129d0*/  IMAD.U32 R8, RZ, RZ, UR6 ;  /* 0x00000006ff087e24 */ /* 0x002fc8000f8e00ff */
[----:B------:R1:W2:Y:S03]  /*129e0*/  SYNCS.PHASECHK.TRANS64.TRYWAIT P1, [R8+URZ+0x22830], R7 ;  /* 0x02283007080075a7 */ /* 0x0002a6000802017f */
[----:B--2---:R-:W-:Y:S05]  /*129f0*/  @!P1 NANOSLEEP.SYNCS 0x989680 ;  /* 0x009896800000995d */ /* 0x004fea0003900000 */
[----:B------:R-:W2:Y:S02]  /*12a00*/  @!P1 SYNCS.PHASECHK.TRANS64 P1, [R8+URZ+0x22830], R7 ;  /* 0x02283007080095a7 */ /* 0x000ea4000802007f */
[----:B--2---:R-:W-:Y:S05]  /*12a10*/  @!P1 BRA `(.L_x_9827) ;  /* 0xfffffffc00ec9947 */ /* 0x004fea000383ffff */
[----:B------:R-:W-:Y:S05]  /*12a20*/  BRA `(.L_x_9824) ;  /* 0xffffff20003c7947 */ /* 0x000fea000383ffff */
.L_x_9831:
[----:B-1----:R-:W-:-:S04]  /*12a30*/  IMAD.U32 R8, RZ, RZ, UR6 ;  /* 0x00000006ff087e24 */ /* 0x002fc8000f8e00ff */
[----:B------:R1:W2:Y:S03]  /*12a40*/  SYNCS.PHASECHK.TRANS64.TRYWAIT P1, [R8+URZ+0x22850], R7 ;  /* 0x02285007080075a7 */ /* 0x0002a6000802017f */
[----:B--2---:R-:W-:Y:S05]  /*12a50*/  @!P1 NANOSLEEP.SYNCS 0x989680 ;  /* 0x009896800000995d */ /* 0x004fea0003900000 */
[----:B------:R-:W2:Y:S02]  /*12a60*/  @!P1 SYNCS.PHASECHK.TRANS64 P1, [R8+URZ+0x22850], R7 ;  /* 0x02285007080095a7 */ /* 0x000ea4000802007f */
[----:B--2---:R-:W-:Y:S05]  /*12a70*/  @!P1 BRA `(.L_x_9831) ;  /* 0xfffffffc00ec9947 */ /* 0x004fea000383ffff */
[----:B------:R-:W-:Y:S05]  /*12a80*/  BRA `(.L_x_9828) ;  /* 0xffffff2800607947 */ /* 0x000fea000383ffff */
.L_x_9839:
[----:B-1----:R-:W-:-:S04]  /*12a90*/  IMAD.U32 R8, RZ, RZ, UR6 ;  /* 0x00000006ff087e24 */ /* 0x002fc8000f8e00ff */
[----:B------:R1:W2:Y:S03]  /*12aa0*/  SYNCS.PHASECHK.TRANS64.TRYWAIT P1, [R8+URZ+0x22830], R7 ;  /* 0x02283007080075a7 */ /* 0x0002a6000802017f */
[----:B--2---:R-:W-:Y:S05]  /*12ab0*/  @!P1 NANOSLEEP.SYNCS 0x989680 ;  /* 0x009896800000995d */ /* 0x004fea0003900000 */
[----:B------:R-:W2:Y:S02]  /*12ac0*/  @!P1 SYNCS.PHASECHK.TRANS64 P1, [R8+URZ+0x22830], R7 ;  /* 0x02283007080095a7 */ /* 0x000ea4000802007f */
[----:B--2---:R-:W-:Y:S05]  /*12ad0*/  @!P1 BRA `(.L_x_9839) ;  /* 0xfffffffc00ec9947 */ /* 0x004fea000383ffff */
[----:B------:R-:W-:Y:S05]  /*12ae0*/  BRA `(.L_x_9836) ;  /* 0xffffff5400507947 */ /* 0x000fea000383ffff */
.L_x_9843:
[----:B-1----:R-:W-:-:S04]  /*12af0*/  IMAD.U32 R8, RZ, RZ, UR6 ;  /* 0x00000006ff087e24 */ /* 0x002fc8000f8e00ff */
[----:B------:R1:W2:Y:S03]  /*12b00*/  SYNCS.PHASECHK.TRANS64.TRYWAIT P1, [R8+URZ+0x22850], R7 ;  /* 0x02285007080075a7 */ /* 0x0002a6000802017f */
[----:B--2---:R-:W-:Y:S05]  /*12b10*/  @!P1 NANOSLEEP.SYNCS 0x989680 ;  /* 0x009896800000995d */ /* 0x004fea0003900000 */
[----:B------:R-:W2:Y:S02]  /*12b20*/  @!P1 SYNCS.PHASECHK.TRANS64 P1, [R8+URZ+0x22850], R7 ;  /* 0x02285007080095a7 */ /* 0x000ea4000802007f */
[----:B--2---:R-:W-:Y:S05]  /*12b30*/  @!P1 BRA `(.L_x_9843) ;  /* 0xfffffffc00ec9947 */ /* 0x004fea000383ffff */
[----:B------:R-:W-:Y:S05]  /*12b40*/  BRA `(.L_x_9840) ;  /* 0xffffff5c00647947 */ /* 0x000fea000383ffff */
.L_x_9850:
[----:B-1----:R-:W-:-:S04]  /*12b50*/  IMAD.U32 R3, RZ, RZ, UR9 ;  /* 0x00000009ff037e24 */ /* 0x002fc8000f8e00ff */
[----:B------:R1:W3:Y:S03]  /*12b60*/  SYNCS.PHASECHK.TRANS64.TRYWAIT P1, [R3+URZ+0x22850], R2 ;  /* 0x02285002030075a7 */ /* 0x0002e6000802017f */
[----:B---3--:R-:W-:Y:S05]  /*12b70*/  @!P1 NANOSLEEP.SYNCS 0x989680 ;  /* 0x009896800000995d */ /* 0x008fea0003900000 */
[----:B------:R-:W3:Y:S02]  /*12b80*/  @!P1 SYNCS.PHASECHK.TRANS64 P1, [R3+URZ+0x22850], R2 ;  /* 0x02285002030095a7 */ /* 0x000ee4000802007f */
[----:B---3--:R-:W-:Y:S05]  /*12b90*/  @!P1 BRA `(.L_x_9850) ;  /* 0xfffffffc00ec9947 */ /* 0x008fea000383ffff */
[----:B------:R-:W-:Y:S05]  /*12ba0*/  BRA `(.L_x_9849) ;  /* 0xffffff7c00307947 */ /* 0x000fea000383ffff */
.L_x_9863:
[----:B------:R-:W-:Y:S02]  /*12bb0*/  IMAD.MOV.U32 R13, RZ, RZ, R19 ;  /* 0x000000ffff0d7224 */ /* 0x000fe400078e0013 */
[----:B------:R-:W-:Y:S02]  /*12bc0*/  IMAD.MOV.U32 R12, RZ, RZ, RZ ;  /* 0x000000ffff0c7224 */ /* 0x000fe400078e00ff */
[----:B------:R-:W-:Y:S02]  /*12bd0*/  IMAD.MOV.U32 R11, RZ, RZ, 0x1f ;  /* 0x0000001fff0b7424 */ /* 0x000fe400078e00ff */
[----:B------:R-:W-:-:S07]  /*12be0*/  IMAD.MOV.U32 R15, RZ, RZ, -0x1 ;  /* 0xffffffffff0f7424 */ /* 0x000fce00078e00ff */
[----:B0----5:R-:W-:Y:S05]  /*12bf0*/  WARPSYNC.COLLECTIVE R15, `(.L_x_9912) ;  /* 0x000000000f087348 */ /* 0x021fea0003c00000 */
[----:B------:R1:W2:Y:S02]  /*12c00*/  SHFL.IDX P6, R14, R13, R12, R11 ;  /* 0x0000000c0d0e7389 */ /* 0x0002a400000c000b */
[----:B012--5:R-:W-:Y:S01]  /*12c10*/  ENDCOLLECTIVE ;  /* 0x000000000000791b */ /* 0x027fe20003800000 */
.L_x_9912:
[----:B------:R-:W-:Y:S05]  /*12c20*/  BRA `(.L_x_9913) ;  /* 0xffffffb800287947 */ /* 0x000fea000383ffff */
.L_x_9865:
[----:B0-----:R0:W1:Y:S02]  /*12c30*/  SYNCS.PHASECHK.TRANS64.TRYWAIT P0, [R25+URZ+0x22880], R31 ;  /* 0x0228801f190075a7 */ /* 0x001064000800017f */
[----:B-1----:R-:W-:Y:S05]  /*12c40*/  @!P0 NANOSLEEP.SYNCS 0x989680 ;  /* 0x009896800000895d */ /* 0x002fea0003900000 */
[----:B------:R-:W1:Y:S02]  /*12c50*/  @!P0 SYNCS.PHASECHK.TRANS64 P0, [R25+URZ+0x22880], R31 ;  /* 0x0228801f190085a7 */ /* 0x000e64000800007f */
[----:B-1----:R-:W-:Y:S05]  /*12c60*/  @!P0 BRA `(.L_x_9865) ;  /* 0xfffffffc00f08947 */ /* 0x002fea000383ffff */
[----:B------:R-:W-:Y:S05]  /*12c70*/  BRA `(.L_x_9914) ;  /* 0xffffffbc00847947 */ /* 0x000fea000383ffff */
.L_x_9866:
        /* <DEDUP_REMOVED lines=8> */
.L_x_9916:
[----:B------:R-:W-:Y:S05]  /*12d00*/  BSYNC B0 ;  /* 0x0000000000007941 */ /* 0x000fea0003800000 */
.L_x_9915:
        /* <DEDUP_REMOVED lines=14> */
.L_x_9917:
[----:B------:R-:W-:Y:S02]  /*12df0*/  IMAD.MOV.U32 R13, RZ, RZ, R17 ;  /* 0x000000ffff0d7224 */ /* 0x000fe400078e0011 */
[----:B------:R-:W-:Y:S01]  /*12e00*/  IMAD.MOV.U32 R12, RZ, RZ, 0x1 ;  /* 0x00000001ff0c7424 */ /* 0x000fe200078e00ff */
[----:B------:R-:W-:-:S13]  /*12e10*/  IADD3 R2, P0, R30, R14, RZ ;  /* 0x0000000e1e027210 */ /* 0x000fda0007f1e0ff */
[----:B------:R-:W-:Y:S05]  /*12e20*/  WARPSYNC.COLLECTIVE R15, `(.L_x_9918) ;  /* 0x000000000f087348 */ /* 0x000fea0003c00000 */
[----:B------:R0:W1:Y:S02]  /*12e30*/  SHFL.IDX P6, R14, R13, R12, R11 ;  /* 0x0000000c0d0e7389 */ /* 0x00006400000c000b */
[----:B01----:R-:W-:Y:S01]  /*12e40*/  ENDCOLLECTIVE ;  /* 0x000000000000791b */ /* 0x003fe20003800000 */
.L_x_9918:
        /* <DEDUP_REMOVED lines=11> */
.L_x_9919:
[----:B------:R-:W-:Y:S02]  /*12f00*/  IMAD.MOV.U32 R13, RZ, RZ, R17 ;  /* 0x000000ffff0d7224 */ /* 0x000fe400078e0011 */
[----:B------:R-:W-:Y:S02]  /*12f10*/  IMAD.MOV.U32 R12, RZ, RZ, 0x2 ;  /* 0x00000002ff0c7424 */ /* 0x000fe400078e00ff */
[----:B------:R-:W-:-:S07]  /*12f20*/  IMAD.MOV.U32 R2, RZ, RZ, R14 ;  /* 0x000000ffff027224 */ /* 0x000fce00078e000e */
[----:B------:R-:W-:Y:S05]  /*12f30*/  WARPSYNC.COLLECTIVE R15, `(.L_x_9920) ;  /* 0x000000000f087348 */ /* 0x000fea0003c00000 */
[----:B------:R0:W1:Y:S02]  /*12f40*/  SHFL.IDX P6, R14, R13, R12, R11 ;  /* 0x0000000c0d0e7389 */ /* 0x00006400000c000b */
[----:B01----:R-:W-:Y:S01]  /*12f50*/  ENDCOLLECTIVE ;  /* 0x000000000000791b */ /* 0x003fe20003800000 */
.L_x_9920:
        /* <DEDUP_REMOVED lines=12> */
.L_x_9921:
[----:B------:R-:W-:Y:S02]  /*13020*/  IMAD.MOV.U32 R13, RZ, RZ, R17 ;  /* 0x000000ffff0d7224 */ /* 0x000fe400078e0011 */
[----:B------:R-:W-:Y:S02]  /*13030*/  IMAD.MOV.U32 R12, RZ, RZ, 0x3 ;  /* 0x00000003ff0c7424 */ /* 0x000fe400078e00ff */
[----:B------:R-:W-:-:S07]  /*13040*/  IMAD.MOV.U32 R2, RZ, RZ, R14 ;  /* 0x000000ffff027224 */ /* 0x000fce00078e000e */
[----:B------:R-:W-:Y:S05]  /*13050*/  WARPSYNC.COLLECTIVE R15, `(.L_x_9922) ;  /* 0x000000000f087348 */ /* 0x000fea0003c00000 */
[----:B------:R0:W1:Y:S02]  /*13060*/  SHFL.IDX P6, R14, R13, R12, R11 ;  /* 0x0000000c0d0e7389 */ /* 0x00006400000c000b */
[----:B01----:R-:W-:Y:S01]  /*13070*/  ENDCOLLECTIVE ;  /* 0x000000000000791b */ /* 0x003fe20003800000 */
.L_x_9922:
        /* <DEDUP_REMOVED lines=12> */
.L_x_9923:
[----:B------:R-:W-:Y:S02]  /*13140*/  IMAD.MOV.U32 R13, RZ, RZ, R17 ;  /* 0x000000ffff0d7224 */ /* 0x000fe400078e0011 */
[----:B------:R-:W-:Y:S02]  /*13150*/  IMAD.MOV.U32 R12, RZ, RZ, 0x4 ;  /* 0x00000004ff0c7424 */ /* 0x000fe400078e00ff */
[----:B------:R-:W-:-:S07]  /*13160*/  IMAD.MOV.U32 R2, RZ, RZ, R14 ;  /* 0x000000ffff027224 */ /* 0x000fce00078e000e */
[----:B------:R-:W-:Y:S05]  /*13170*/  WARPSYNC.COLLECTIVE R15, `(.L_x_9924) ;  /* 0x000000000f087348 */ /* 0x000fea0003c00000 */
[----:B------:R0:W1:Y:S02]  /*13180*/  SHFL.IDX P6, R14, R13, R12, R11 ;  /* 0x0000000c0d0e7389 */ /* 0x00006400000c000b */
[----:B01----:R-:W-:Y:S01]  /*13190*/  ENDCOLLECTIVE ;  /* 0x000000000000791b */ /* 0x003fe20003800000 */
.L_x_9924:
        /* <DEDUP_REMOVED lines=12> */
.L_x_9925:
[----:B------:R-:W-:Y:S02]  /*13260*/  IMAD.MOV.U32 R13, RZ, RZ, R17 ;  /* 0x000000ffff0d7224 */ /* 0x000fe400078e0011 */
[----:B------:R-:W-:Y:S02]  /*13270*/  IMAD.MOV.U32 R12, RZ, RZ, 0x5 ;  /* 0x00000005ff0c7424 */ /* 0x000fe400078e00ff */
[----:B------:R-:W-:-:S07]  /*13280*/  IMAD.MOV.U32 R2, RZ, RZ, R14 ;  /* 0x000000ffff027224 */ /* 0x000fce00078e000e */
[----:B------:R-:W-:Y:S05]  /*13290*/  WARPSYNC.COLLECTIVE R15, `(.L_x_9926) ;  /* 0x000000000f087348 */ /* 0x000fea0003c00000 */
[----:B------:R0:W1:Y:S02]  /*132a0*/  SHFL.IDX P6, R14, R13, R12, R11 ;  /* 0x0000000c0d0e7389 */ /* 0x00006400000c000b */
[----:B01----:R-:W-:Y:S01]  /*132b0*/  ENDCOLLECTIVE ;  /* 0x000000000000791b */ /* 0x003fe20003800000 */
.L_x_9926:
        /* <DEDUP_REMOVED lines=12> */
.L_x_9927:
[----:B------:R-:W-:Y:S02]  /*13380*/  IMAD.MOV.U32 R13, RZ, RZ, R17 ;  /* 0x000000ffff0d7224 */ /* 0x000fe400078e0011 */
[----:B------:R-:W-:Y:S02]  /*13390*/  IMAD.MOV.U32 R12, RZ, RZ, 0x6 ;  /* 0x00000006ff0c7424 */ /* 0x000fe400078e00ff */
[----:B------:R-:W-:-:S07]  /*133a0*/  IMAD.MOV.U32 R2, RZ, RZ, R14 ;  /* 0x000000ffff027224 */ /* 0x000fce00078e000e */
[----:B------:R-:W-:Y:S05]  /*133b0*/  WARPSYNC.COLLECTIVE R15, `(.L_x_9928) ;  /* 0x000000000f087348 */ /* 0x000fea0003c00000 */
[----:B------:R0:W1:Y:S02]  /*133c0*/  SHFL.IDX P6, R14, R13, R12, R11 ;  /* 0x0000000c0d0e7389 */ /* 0x00006400000c000b */
[----:B01----:R-:W-:Y:S01]  /*133d0*/  ENDCOLLECTIVE ;  /* 0x000000000000791b */ /* 0x003fe20003800000 */
.L_x_9928:
        /* <DEDUP_REMOVED lines=12> */
.L_x_9929:
[----:B------:R-:W-:Y:S02]  /*134a0*/  IMAD.MOV.U32 R13, RZ, RZ, R17 ;  /* 0x000000ffff0d7224 */ /* 0x000fe400078e0011 */
[----:B------:R-:W-:Y:S02]  /*134b0*/  IMAD.MOV.U32 R12, RZ, RZ, 0x7 ;  /* 0x00000007ff0c7424 */ /* 0x000fe400078e00ff */
[----:B------:R-:W-:-:S07]  /*134c0*/  IMAD.MOV.U32 R2, RZ, RZ, R14 ;  /* 0x000000ffff027224 */ /* 0x000fce00078e000e */
[----:B------:R-:W-:Y:S05]  /*134d0*/  WARPSYNC.COLLECTIVE R15, `(.L_x_9930) ;  /* 0x000000000f087348 */ /* 0x000fea0003c00000 */
[----:B------:R0:W1:Y:S02]  /*134e0*/  SHFL.IDX P6, R14, R13, R12, R11 ;  /* 0x0000000c0d0e7389 */ /* 0x00006400000c000b */
[----:B01----:R-:W-:Y:S01]  /*134f0*/  ENDCOLLECTIVE ;  /* 0x000000000000791b */ /* 0x003fe20003800000 */
.L_x_9930:
        /* <DEDUP_REMOVED lines=12> */
.L_x_9931:
        /* <DEDUP_REMOVED lines=9> */
.L_x_9932:
        /* <DEDUP_REMOVED lines=10> */
.L_x_9933:
        /* <DEDUP_REMOVED lines=8> */
.L_x_9934:
        /* <DEDUP_REMOVED lines=14> */
.L_x_9935:
        /* <DEDUP_REMOVED lines=9> */
.L_x_9869:
[----:B0-----:R0:W1:Y:S02]  /*138e0*/  SYNCS.PHASECHK.TRANS64.TRYWAIT P2, [R25+URZ+0x22840], R31 ;  /* 0x0228401f190075a7 */ /* 0x001064000804017f */
[----:B-1----:R-:W-:Y:S05]  /*138f0*/  @!P2 NANOSLEEP.SYNCS 0x989680 ;  /* 0x009896800000a95d */ /* 0x002fea0003900000 */
[----:B------:R-:W1:Y:S02]  /*13900*/  @!P2 SYNCS.PHASECHK.TRANS64 P2, [R25+URZ+0x22840], R31 ;  /* 0x0228401f1900a5a7 */ /* 0x000e64000804007f */
[----:B-1----:R-:W-:Y:S05]  /*13910*/  @!P2 BRA `(.L_x_9869) ;  /* 0xfffffffc00f0a947 */ /* 0x002fea000383ffff */
[----:B------:R-:W-:Y:S05]  /*13920*/  BRA `(.L_x_9937) ;  /* 0xffffffb800a07947 */ /* 0x000fea000383ffff */
.L_x_9870:
        /* <DEDUP_REMOVED lines=8> */
.L_x_9939:
[----:B------:R-:W-:Y:S05]  /*139b0*/  BSYNC B0 ;  /* 0x0000000000007941 */ /* 0x000fea0003800000 */
.L_x_9938:
        /* <DEDUP_REMOVED lines=12> */
.L_x_9940:
        /* <DEDUP_REMOVED lines=14> */
.L_x_9941:
[----:B------:R-:W-:Y:S02]  /*13b60*/  IMAD.MOV.U32 R13, RZ, RZ, R7 ;  /* 0x000000ffff0d7224 */ /* 0x000fe400078e0007 */
[----:B------:R-:W-:-:S07]  /*13b70*/  IMAD.MOV.U32 R10, RZ, RZ, R14 ;  /* 0x000000ffff0a7224 */ /* 0x000fce00078e000e */
[----:B------:R-:W-:Y:S05]  /*13b80*/  WARPSYNC.COLLECTIVE R15, `(.L_x_9942) ;  /* 0x000000000f087348 */ /* 0x000fea0003c00000 */
[----:B------:R0:W1:Y:S02]  /*13b90*/  SHFL.IDX P6, R14, R13, R12, R11 ;  /* 0x0000000c0d0e7389 */ /* 0x00006400000c000b */
[----:B01----:R-:W-:Y:S01]  /*13ba0*/  ENDCOLLECTIVE ;  /* 0x000000000000791b */ /* 0x003fe20003800000 */
.L_x_9942:
        /* <DEDUP_REMOVED lines=13> */
.L_x_9943:
[----:B------:R-:W-:Y:S02]  /*13c80*/  IMAD.MOV.U32 R13, RZ, RZ, R7 ;  /* 0x000000ffff0d7224 */ /* 0x000fe400078e0007 */
[----:B------:R-:W-:-:S07]  /*13c90*/  IMAD.MOV.U32 R9, RZ, RZ, R14 ;  /* 0x000000ffff097224 */ /* 0x000fce00078e000e */
[----:B------:R-:W-:Y:S05]  /*13ca0*/  WARPSYNC.COLLECTIVE R15, `(.L_x_9944) ;  /* 0x000000000f087348 */ /* 0x000fea0003c00000 */
[----:B------:R0:W1:Y:S02]  /*13cb0*/  SHFL.IDX P6, R14, R13, R12, R11 ;  /* 0x0000000c0d0e7389 */ /* 0x00006400000c000b */
[----:B01----:R-:W-:Y:S01]  /*13cc0*/  ENDCOLLECTIVE ;  /* 0x000000000000791b */ /* 0x003fe20003800000 */
.L_x_9944:
        /* <DEDUP_REMOVED lines=15> */
.L_x_9945:
[----:B------:R-:W-:Y:S02]  /*13dc0*/  IMAD.MOV.U32 R13, RZ, RZ, R7 ;  /* 0x000000ffff0d7224 */ /* 0x000fe400078e0007 */
[----:B------:R-:W-:-:S07]  /*13dd0*/  IMAD.MOV.U32 R8, RZ, RZ, R14 ;  /* 0x000000ffff087224 */ /* 0x000fce00078e000e */
[----:B------:R-:W-:Y:S05]  /*13de0*/  WARPSYNC.COLLECTIVE R15, `(.L_x_9946) ;  /* 0x000000000f087348 */ /* 0x000fea0003c00000 */
[----:B------:R0:W1:Y:S02]  /*13df0*/  SHFL.IDX P6, R14, R13, R12, R11 ;  /* 0x0000000c0d0e7389 */ /* 0x00006400000c000b */
[----:B01----:R-:W-:Y:S01]  /*13e00*/  ENDCOLLECTIVE ;  /* 0x000000000000791b */ /* 0x003fe20003800000 */
.L_x_9946:
        /* <DEDUP_REMOVED lines=15> */
.L_x_9947:
[----:B------:R-:W-:Y:S02]  /*13f00*/  IMAD.MOV.U32 R13, RZ, RZ, R7 ;  /* 0x000000ffff0d7224 */ /* 0x000fe400078e0007 */
[----:B------:R-:W-:-:S07]  /*13f10*/  IMAD.MOV.U32 R8, RZ, RZ, R14 ;  /* 0x000000ffff087224 */ /* 0x000fce00078e000e */
[----:B------:R-:W-:Y:S05]  /*13f20*/  WARPSYNC.COLLECTIVE R15, `(.L_x_9948) ;  /* 0x000000000f087348 */ /* 0x000fea0003c00000 */
[----:B------:R0:W1:Y:S02]  /*13f30*/  SHFL.IDX P6, R14, R13, R12, R11 ;  /* 0x0000000c0d0e7389 */ /* 0x00006400000c000b */
[----:B01----:R-:W-:Y:S01]  /*13f40*/  ENDCOLLECTIVE ;  /* 0x000000000000791b */ /* 0x003fe20003800000 */
.L_x_9948:
[----:B------:R-:W-:Y:S02]  /*13f50*/  IMAD.MOV.U32 R13, RZ, RZ, R6 ;  /* 0x000000ffff0d7224 */ /* 0x000fe400078e0006 */
[----:B------:R-:W-:Y:S01]  /*13f60*/  IMAD.MOV.U32 R12, RZ, RZ, 0x5 ;  /* 0x00000005ff0c7424 */ /* 0x000fe200078e00ff */
[----:B------:R-:W-:-:S05]  /*13f70*/  @P4 IADD3 R14, P2, R30, R14, RZ ;  /* 0x0000000e1e0e4210 */ /* 0x000fca0007f5e0ff */
[----:B------:R-:W-:-:S08]  /*13f80*/  @P4 IMAD.MOV.U32 R2, RZ, RZ, R14 ;  /* 0x000000ffff024224 */ /* 0x000fd000078e000e */
[----:B------:R-:W-:Y:S05]  /*13f90*/  WARPSYNC.COLLECTIVE R15, `(.L_x_9949) ;  /* 0x000000000f087348 */ /* 0x000fea0003c00000 */
[----:B------:R0:W1:Y:S02]  /*13fa0*/  SHFL.IDX P6, R14, R13, R12, R11 ;  /* 0x0000000c0d0e7389 */ /* 0x00006400000c000b */
[----:B01----:R-:W-:Y:S01]  /*13fb0*/  ENDCOLLECTIVE ;  /* 0x000000000000791b */ /* 0x003fe20003800000 */
.L_x_9949:
        /* <DEDUP_REMOVED lines=12> */
.L_x_9950:
[----:B------:R-:W-:Y:S02]  /*14080*/  IMAD.MOV.U32 R13, RZ, RZ, R6 ;  /* 0x000000ffff0d7224 */ /* 0x000fe400078e0006 */
[----:B------:R-:W-:Y:S01]  /*14090*/  IMAD.MOV.U32 R12, RZ, RZ, 0x6 ;  /* 0x00000006ff0c7424 */ /* 0x000fe200078e00ff */
[----:B------:R-:W-:-:S05]  /*140a0*/  @P3 IADD3 R14, P2, R30, R14, RZ ;  /* 0x0000000e1e0e3210 */ /* 0x000fca0007f5e0ff */
[----:B------:R-:W-:-:S08]  /*140b0*/  @P3 IMAD.MOV.U32 R2, RZ, RZ, R14 ;  /* 0x000000ffff023224 */ /* 0x000fd000078e000e */
[----:B------:R-:W-:Y:S05]  /*140c0*/  WARPSYNC.COLLECTIVE R15, `(.L_x_9951) ;  /* 0x000000000f087348 */ /* 0x000fea0003c00000 */
[----:B------:R0:W1:Y:S02]  /*140d0*/  SHFL.IDX P6, R14, R13, R12, R11 ;  /* 0x0000000c0d0e7389 */ /* 0x00006400000c000b */
[----:B01----:R-:W-:Y:S01]  /*140e0*/  ENDCOLLECTIVE ;  /* 0x000000000000791b */ /* 0x003fe20003800000 */
.L_x_9951:
        /* <DEDUP_REMOVED lines=11> */
.L_x_9952:
[----:B------:R-:W-:Y:S02]  /*141a0*/  IMAD.MOV.U32 R13, RZ, RZ, R6 ;  /* 0x000000ffff0d7224 */ /* 0x000fe400078e0006 */
[----:B------:R-:W-:Y:S01]  /*141b0*/  IMAD.MOV.U32 R12, RZ, RZ, 0x7 ;  /* 0x00000007ff0c7424 */ /* 0x000fe200078e00ff */
[----:B------:R-:W-:-:S05]  /*141c0*/  @P4 IADD3 R14, P2, R30, R14, RZ ;  /* 0x0000000e1e0e4210 */ /* 0x000fca0007f5e0ff */
[----:B------:R-:W-:-:S08]  /*141d0*/  @P4 IMAD.MOV.U32 R2, RZ, RZ, R14 ;  /* 0x000000ffff024224 */ /* 0x000fd000078e000e */
[----:B------:R-:W-:Y:S05]  /*141e0*/  WARPSYNC.COLLECTIVE R15, `(.L_x_9953) ;  /* 0x000000000f087348 */ /* 0x000fea0003c00000 */
[----:B------:R0:W1:Y:S02]  /*141f0*/  SHFL.IDX P6, R14, R13, R12, R11 ;  /* 0x0000000c0d0e7389 */ /* 0x00006400000c000b */
[----:B01----:R-:W-:Y:S01]  /*14200*/  ENDCOLLECTIVE ;  /* 0x000000000000791b */ /* 0x003fe20003800000 */
.L_x_9953:
        /* <DEDUP_REMOVED lines=11> */
.L_x_9954:
[----:B------:R-:W-:Y:S02]  /*142c0*/  IMAD.MOV.U32 R13, RZ, RZ, R4 ;  /* 0x000000ffff0d7224 */ /* 0x000fe400078e0004 */
[----:B------:R-:W-:Y:S01]  /*142d0*/  IMAD.MOV.U32 R12, RZ, RZ, RZ ;  /* 0x000000ffff0c7224 */ /* 0x000fe200078e00ff */
[----:B------:R-:W-:-:S13]  /*142e0*/  @P0 IADD3 R9, P2, R30, R14, RZ ;  /* 0x0000000e1e090210 */ /* 0x000fda0007f5e0ff */
[----:B------:R-:W-:Y:S05]  /*142f0*/  WARPSYNC.COLLECTIVE R15, `(.L_x_9955) ;  /* 0x000000000f087348 */ /* 0x000fea0003c00000 */
[----:B------:R0:W1:Y:S02]  /*14300*/  SHFL.IDX P6, R14, R13, R12, R11 ;  /* 0x0000000c0d0e7389 */ /* 0x00006400000c000b */
[----:B01----:R-:W-:Y:S01]  /*14310*/  ENDCOLLECTIVE ;  /* 0x000000000000791b */ /* 0x003fe20003800000 */
.L_x_9955:
        /* <DEDUP_REMOVED lines=12> */
.L_x_9956:
[----:B------:R-:W-:Y:S02]  /*143e0*/  IMAD.MOV.U32 R13, RZ, RZ, R4 ;  /* 0x000000ffff0d7224 */ /* 0x000fe400078e0004 */
[----:B------:R-:W-:Y:S01]  /*143f0*/  IMAD.MOV.U32 R12, RZ, RZ, 0x1 ;  /* 0x00000001ff0c7424 */ /* 0x000fe200078e00ff */
[----:B------:R-:W-:-:S05]  /*14400*/  @P1 IADD3 R14, P0, R30, R14, RZ ;  /* 0x0000000e1e0e1210 */ /* 0x000fca0007f1e0ff */
[----:B------:R-:W-:-:S08]  /*14410*/  @P1 IMAD.MOV.U32 R2, RZ, RZ, R14 ;  /* 0x000000ffff021224 */ /* 0x000fd000078e000e */
[----:B------:R-:W-:Y:S05]  /*14420*/  WARPSYNC.COLLECTIVE R15, `(.L_x_9957) ;  /* 0x000000000f087348 */ /* 0x000fea0003c00000 */
[----:B------:R0:W1:Y:S02]  /*14430*/  SHFL.IDX P6, R14, R13, R12, R11 ;  /* 0x0000000c0d0e7389 */ /* 0x00006400000c000b */
[----:B01----:R-:W-:Y:S01]  /*14440*/  ENDCOLLECTIVE ;  /* 0x000000000000791b */ /* 0x003fe20003800000 */
.L_x_9957:
        /* <DEDUP_REMOVED lines=11> */
.L_x_9958:
[----:B------:R-:W-:Y:S05]  /*14500*/  BRA `(.L_x_9959) ;  /* 0xffffffb400607947 */ /* 0x000fea000383ffff */
.L_x_9873:
[----:B------:R-:W-:Y:S02]  /*14510*/  IMAD.MOV.U32 R13, RZ, RZ, R4 ;  /* 0x000000ffff0d7224 */ /* 0x000fe400078e0004 */
[----:B------:R-:W-:Y:S02]  /*14520*/  IMAD.MOV.U32 R12, RZ, RZ, RZ ;  /* 0x000000ffff0c7224 */ /* 0x000fe400078e00ff */
[----:B------:R-:W-:Y:S02]  /*14530*/  IMAD.MOV.U32 R11, RZ, RZ, 0x181f ;  /* 0x0000181fff0b7424 */ /* 0x000fe400078e00ff */
[----:B------:R-:W-:Y:S02]  /*14540*/  IMAD.MOV.U32 R15, RZ, RZ, -0x1 ;  /* 0xffffffffff0f7424 */ /* 0x000fe400078e00ff */
[----:B------:R-:W-:-:S07]  /*14550*/  IMAD.U32 R6, RZ, RZ, UR46 ;  /* 0x0000002eff067e24 */ /* 0x000fce000f8e00ff */
[----:B0-----:R-:W-:Y:S05]  /*14560*/  WARPSYNC.COLLECTIVE R15, `(.L_x_9960) ;  /* 0x000000000f087348 */ /* 0x001fea0003c00000 */
[----:B------:R1:W2:Y:S02]  /*14570*/  SHFL.IDX P6, R14, R13, R12, R11 ;  /* 0x0000000c0d0e7389 */ /* 0x0002a400000c000b */
[----:B012---:R-:W-:Y:S01]  /*14580*/  ENDCOLLECTIVE ;  /* 0x000000000000791b */ /* 0x007fe20003800000 */
.L_x_9960:
[----:B------:R-:W-:-:S04]  /*14590*/  IMAD R6, R6, 0x80, R23 ;  /* 0x0000008006067824 */ /* 0x000fc800078e0217 */
[----:B------:R-:W-:Y:S02]  /*145a0*/  VIADD R8, R6, 0x10 ;  /* 0x0000001006087836 */ /* 0x000fe40000000000 */
[----:B------:R-:W-:Y:S02]  /*145b0*/  IMAD.MOV.U32 R13, RZ, RZ, R0 ;  /* 0x000000ffff0d7224 */ /* 0x000fe400078e0000 */
[----:B------:R-:W-:-:S07]  /*145c0*/  IMAD.MOV.U32 R2, RZ, RZ, R14 ;  /* 0x000000ffff027224 */ /* 0x000fce00078e000e */
[----:B------:R-:W-:Y:S05]  /*145d0*/  WARPSYNC.COLLECTIVE R15, `(.L_x_9961) ;  /* 0x000000000f087348 */ /* 0x000fea0003c00000 */
[----:B------:R0:W1:Y:S02]  /*145e0*/  SHFL.IDX P6, R14, R13, R12, R11 ;  /* 0x0000000c0d0e7389 */ /* 0x00006400000c000b */
[----:B01----:R-:W-:Y:S01]  /*145f0*/  ENDCOLLECTIVE ;  /* 0x000000000000791b */ /* 0x003fe20003800000 */
.L_x_9961:
        /* <DEDUP_REMOVED lines=11> */
.L_x_9962:
        /* <DEDUP_REMOVED lines=12> */
.L_x_9963:
[----:B------:R-:W-:Y:S02]  /*14770*/  IMAD.MOV.U32 R13, RZ, RZ, R4 ;  /* 0x000000ffff0d7224 */ /* 0x000fe400078e0004 */
[----:B------:R-:W-:Y:S02]  /*14780*/  IMAD.MOV.U32 R12, RZ, RZ, 0x2 ;  /* 0x00000002ff0c7424 */ /* 0x000fe400078e00ff */
[----:B------:R-:W-:-:S07]  /*14790*/  IMAD.MOV.U32 R3, RZ, RZ, R14 ;  /* 0x000000ffff037224 */ /* 0x000fce00078e000e */
[----:B------:R-:W-:Y:S05]  /*147a0*/  WARPSYNC.COLLECTIVE R15, `(.L_x_9964) ;  /* 0x000000000f087348 */ /* 0x000fea0003c00000 */
[----:B------:R0:W1:Y:S02]  /*147b0*/  SHFL.IDX P6, R14, R13, R12, R11 ;  /* 0x0000000c0d0e7389 */ /* 0x00006400000c000b */
[----:B01----:R-:W-:Y:S01]  /*147c0*/  ENDCOLLECTIVE ;  /* 0x000000000000791b */ /* 0x003fe20003800000 */
.L_x_9964:
        /* <DEDUP_REMOVED lines=14> */
.L_x_9965:
[----:B------:R-:W-:Y:S02]  /*148b0*/  IMAD.MOV.U32 R13, RZ, RZ, R4 ;  /* 0x000000ffff0d7224 */ /* 0x000fe400078e0004 */
[----:B------:R-:W-:Y:S01]  /*148c0*/  IMAD.MOV.U32 R12, RZ, RZ, 0x3 ;  /* 0x00000003ff0c7424 */ /* 0x000fe200078e00ff */
[----:B------:R-:W-:-:S05]  /*148d0*/  @!P1 IADD3 R14, P2, R30, R14, RZ ;  /* 0x0000000e1e0e9210 */ /* 0x000fca0007f5e0ff */
[----:B------:R-:W-:-:S08]  /*148e0*/  @!P1 IMAD.MOV.U32 R2, RZ, RZ, R14 ;  /* 0x000000ffff029224 */ /* 0x000fd000078e000e */
[----:B------:R-:W-:Y:S05]  /*148f0*/  WARPSYNC.COLLECTIVE R15, `(.L_x_9966) ;  /* 0x000000000f087348 */ /* 0x000fea0003c00000 */
[----:B------:R0:W1:Y:S02]  /*14900*/  SHFL.IDX P6, R14, R13, R12, R11 ;  /* 0x0000000c0d0e7389 */ /* 0x00006400000c000b */
[----:B01----:R-:W-:Y:S01]  /*14910*/  ENDCOLLECTIVE ;  /* 0x000000000000791b */ /* 0x003fe20003800000 */
.L_x_9966:
        /* <DEDUP_REMOVED lines=13> */
.L_x_9967:
[----:B------:R-:W-:Y:S02]  /*149f0*/  IMAD.MOV.U32 R13, RZ, RZ, R4 ;  /* 0x000000ffff0d7224 */ /* 0x000fe400078e0004 */
[----:B------:R-:W-:Y:S02]  /*14a00*/  IMAD.MOV.U32 R12, RZ, RZ, 0x4 ;  /* 0x00000004ff0c7424 */ /* 0x000fe400078e00ff */
[----:B------:R-:W-:-:S07]  /*14a10*/  IMAD.MOV.U32 R9, RZ, RZ, R14 ;  /* 0x000000ffff097224 */ /* 0x000fce00078e000e */
[----:B------:R-:W-:Y:S05]  /*14a20*/  WARPSYNC.COLLECTIVE R15, `(.L_x_9968) ;  /* 0x000000000f087348 */ /* 0x000fea0003c00000 */
[----:B------:R0:W1:Y:S02]  /*14a30*/  SHFL.IDX P6, R14, R13, R12, R11 ;  /* 0x0000000c0d0e7389 */ /* 0x00006400000c000b */
[----:B01----:R-:W-:Y:S01]  /*14a40*/  ENDCOLLECTIVE ;  /* 0x000000000000791b */ /* 0x003fe20003800000 */
.L_x_9968:
        /* <DEDUP_REMOVED lines=12> */
.L_x_9969:
[----:B------:R-:W-:Y:S02]  /*14b10*/  IMAD.MOV.U32 R13, RZ, RZ, R4 ;  /* 0x000000ffff0d7224 */ /* 0x000fe400078e0004 */
[----:B------:R-:W-:Y:S01]  /*14b20*/  IMAD.MOV.U32 R12, RZ, RZ, 0x5 ;  /* 0x00000005ff0c7424 */ /* 0x000fe200078e00ff */
[----:B------:R-:W-:-:S13]  /*14b30*/  @!P1 IADD3 R2, P2, R30, R14, RZ ;  /* 0x0000000e1e029210 */ /* 0x000fda0007f5e0ff */
[----:B------:R-:W-:Y:S05]  /*14b40*/  WARPSYNC.COLLECTIVE R15, `(.L_x_9970) ;  /* 0x000000000f087348 */ /* 0x000fea0003c00000 */
[----:B------:R0:W1:Y:S02]  /*14b50*/  SHFL.IDX P6, R14, R13, R12, R11 ;  /* 0x0000000c0d0e7389 */ /* 0x00006400000c000b */
[----:B01----:R-:W-:Y:S01]  /*14b60*/  ENDCOLLECTIVE ;  /* 0x000000000000791b */ /* 0x003fe20003800000 */
.L_x_9970:
        /* <DEDUP_REMOVED lines=12> */
.L_x_9971:
[----:B------:R-:W-:Y:S02]  /*14c30*/  IMAD.MOV.U32 R13, RZ, RZ, R4 ;  /* 0x000000ffff0d7224 */ /* 0x000fe400078e0004 */
[----:B------:R-:W-:Y:S02]  /*14c40*/  IMAD.MOV.U32 R12, RZ, RZ, 0x6 ;  /* 0x00000006ff0c7424 */ /* 0x000fe400078e00ff */
[----:B------:R-:W-:-:S07]  /*14c50*/  IMAD.MOV.U32 R9, RZ, RZ, R14 ;  /* 0x000000ffff097224 */ /* 0x000fce00078e000e */
[----:B------:R-:W-:Y:S05]  /*14c60*/  WARPSYNC.COLLECTIVE R15, `(.L_x_9972) ;  /* 0x000000000f087348 */ /* 0x000fea0003c00000 */
[----:B------:R0:W1:Y:S02]  /*14c70*/  SHFL.IDX P6, R14, R13, R12, R11 ;  /* 0x0000000c0d0e7389 */ /* 0x00006400000c000b */
[----:B01----:R-:W-:Y:S01]  /*14c80*/  ENDCOLLECTIVE ;  /* 0x000000000000791b */ /* 0x003fe20003800000 */
.L_x_9972:
        /* <DEDUP_REMOVED lines=11> */
.L_x_9973:
        /* <DEDUP_REMOVED lines=9> */
.L_x_9974:
        /* <DEDUP_REMOVED lines=11> */
.L_x_9975:
[----:B------:R-:W-:Y:S05]  /*14e80*/  BRA `(.L_x_9976) ;  /* 0xffffffb400507947 */ /* 0x000fea000383ffff */
.L_x_9874:
[----:B0-----:R0:W1:Y:S02]  /*14e90*/  SYNCS.PHASECHK.TRANS64.TRYWAIT P0, [R25+URZ+0x22820], R0 ;  /* 0x02282000190075a7 */ /* 0x001064000800017f */
[----:B-1----:R-:W-:Y:S05]  /*14ea0*/  @!P0 NANOSLEEP.SYNCS 0x989680 ;  /* 0x009896800000895d */ /* 0x002fea0003900000 */
[----:B------:R-:W1:Y:S02]  /*14eb0*/  @!P0 SYNCS.PHASECHK.TRANS64 P0, [R25+URZ+0x22820], R0 ;  /* 0x02282000190085a7 */ /* 0x000e64000800007f */
[----:B-1----:R-:W-:Y:S05]  /*14ec0*/  @!P0 BRA `(.L_x_9874) ;  /* 0xfffffffc00f08947 */ /* 0x002fea000383ffff */
[----:B------:R-:W-:Y:S05]  /*14ed0*/  BRA `(.L_x_9977) ;  /* 0xffffffb400807947 */ /* 0x000fea000383ffff */
.L_x_9877:
[----:B0-----:R0:W1:Y:S02]  /*14ee0*/  SYNCS.PHASECHK.TRANS64.TRYWAIT P1, [R3+URZ+0x22880], R26 ;  /* 0x0228801a030075a7 */ /* 0x001064000802017f */
[----:B-1----:R-:W-:Y:S05]  /*14ef0*/  @!P1 NANOSLEEP.SYNCS 0x989680 ;  /* 0x009896800000995d */ /* 0x002fea0003900000 */
[----:B------:R-:W1:Y:S02]  /*14f00*/  @!P1 SYNCS.PHASECHK.TRANS64 P1, [R3+URZ+0x22880], R26 ;  /* 0x0228801a030095a7 */ /* 0x000e64000802007f */
[----:B-1----:R-:W-:Y:S05]  /*14f10*/  @!P1 BRA `(.L_x_9877) ;  /* 0xfffffffc00f09947 */ /* 0x002fea000383ffff */
[----:B------:R-:W-:Y:S05]  /*14f20*/  BRA `(.L_x_9978) ;  /* 0xffffffb800907947 */ /* 0x000fea000383ffff */
.L_x_9878:
        /* <DEDUP_REMOVED lines=8> */
.L_x_9980:
[----:B------:R-:W-:Y:S05]  /*14fb0*/  BSYNC B0 ;  /* 0x0000000000007941 */ /* 0x000fea0003800000 */
.L_x_9979:
        /* <DEDUP_REMOVED lines=9> */
.L_x_9981:
[----:B------:R-:W-:Y:S02]  /*15050*/  IMAD.MOV.U32 R13, RZ, RZ, R7 ;  /* 0x000000ffff0d7224 */ /* 0x000fe400078e0007 */
[----:B------:R-:W-:Y:S02]  /*15060*/  IMAD.MOV.U32 R12, RZ, RZ, 0x1 ;  /* 0x00000001ff0c7424 */ /* 0x000fe400078e00ff */
[----:B------:R-:W-:-:S07]  /*15070*/  IMAD.MOV.U32 R4, RZ, RZ, R14 ;  /* 0x000000ffff047224 */ /* 0x000fce00078e000e */
[----:B------:R-:W-:Y:S05]  /*15080*/  WARPSYNC.COLLECTIVE R15, `(.L_x_9982) ;  /* 0x000000000f087348 */ /* 0x000fea0003c00000 */
[----:B------:R0:W1:Y:S02]  /*15090*/  SHFL.IDX P6, R14, R13, R12, R11 ;  /* 0x0000000c0d0e7389 */ /* 0x00006400000c000b */
[----:B01----:R-:W-:Y:S01]  /*150a0*/  ENDCOLLECTIVE ;  /* 0x000000000000791b */ /* 0x003fe20003800000 */
.L_x_9982:
        /* <DEDUP_REMOVED lines=11> */
.L_x_9983:
        /* <DEDUP_REMOVED lines=9> */
.L_x_9984:
        /* <DEDUP_REMOVED lines=9> */
.L_x_9985:
[----:B------:R-:W-:Y:S02]  /*15280*/  IMAD.MOV.U32 R13, RZ, RZ, R7 ;  /* 0x000000ffff0d7224 */ /* 0x000fe400078e0007 */
[----:B------:R-:W-:Y:S02]  /*15290*/  IMAD.MOV.U32 R12, RZ, RZ, 0x3 ;  /* 0x00000003ff0c7424 */ /* 0x000fe400078e00ff */
[----:B------:R-:W-:-:S07]  /*152a0*/  IMAD.MOV.U32 R4, RZ, RZ, R14 ;  /* 0x000000ffff047224 */ /* 0x000fce00078e000e */
[----:B------:R-:W-:Y:S05]  /*152b0*/  WARPSYNC.COLLECTIVE R15, `(.L_x_9986) ;  /* 0x000000000f087348 */ /* 0x000fea0003c00000 */
[----:B------:R0:W1:Y:S02]  /*152c0*/  SHFL.IDX P6, R14, R13, R12, R11 ;  /* 0x0000000c0d0e7389 */ /* 0x00006400000c000b */
[----:B01----:R-:W-:Y:S01]  /*152d0*/  ENDCOLLECTIVE ;  /* 0x000000000000791b */ /* 0x003fe20003800000 */
.L_x_9986:
        /* <DEDUP_REMOVED lines=11> */
.L_x_9987:
[----:B------:R-:W-:Y:S02]  /*15390*/  IMAD.MOV.U32 R13, RZ, RZ, R7 ;  /* 0x000000ffff0d7224 */ /* 0x000fe400078e0007 */
[----:B------:R-:W-:Y:S02]  /*153a0*/  IMAD.MOV.U32 R12, RZ, RZ, 0x4 ;  /* 0x00000004ff0c7424 */ /* 0x000fe400078e00ff */
[----:B------:R-:W-:-:S07]  /*153b0*/  IMAD.MOV.U32 R4, RZ, RZ, R14 ;  /* 0x000000ffff047224 */ /* 0x000fce00078e000e */
[----:B------:R-:W-:Y:S05]  /*153c0*/  WARPSYNC.COLLECTIVE R15, `(.L_x_9988) ;  /* 0x000000000f087348 */ /* 0x000fea0003c00000 */
[----:B------:R0:W1:Y:S02]  /*153d0*/  SHFL.IDX P6, R14, R13, R12, R11 ;  /* 0x0000000c0d0e7389 */ /* 0x00006400000c000b */
[----:B01----:R-:W-:Y:S01]  /*153e0*/  ENDCOLLECTIVE ;  /* 0x000000000000791b */ /* 0x003fe20003800000 */
.L_x_9988:
        /* <DEDUP_REMOVED lines=11> */
.L_x_9989:
[----:B------:R-:W-:Y:S02]  /*154a0*/  IMAD.MOV.U32 R13, RZ, RZ, R7 ;  /* 0x000000ffff0d7224 */ /* 0x000fe400078e0007 */
[----:B------:R-:W-:Y:S02]  /*154b0*/  IMAD.MOV.U32 R12, RZ, RZ, 0x5 ;  /* 0x00000005ff0c7424 */ /* 0x000fe400078e00ff */
[----:B------:R-:W-:-:S07]  /*154c0*/  IMAD.MOV.U32 R4, RZ, RZ, R14 ;  /* 0x000000ffff047224 */ /* 0x000fce00078e000e */
[----:B------:R-:W-:Y:S05]  /*154d0*/  WARPSYNC.COLLECTIVE R15, `(.L_x_9990) ;  /* 0x000000000f087348 */ /* 0x000fea0003c00000 */
[----:B------:R0:W1:Y:S02]  /*154e0*/  SHFL.IDX P6, R14, R13, R12, R11 ;  /* 0x0000000c0d0e7389 */ /* 0x00006400000c000b */
[----:B01----:R-:W-:Y:S01]  /*154f0*/  ENDCOLLECTIVE ;  /* 0x000000000000791b */ /* 0x003fe20003800000 */
.L_x_9990:
        /* <DEDUP_REMOVED lines=11> */
.L_x_9991:
[----:B------:R-:W-:Y:S02]  /*155b0*/  IMAD.MOV.U32 R13, RZ, RZ, R7 ;  /* 0x000000ffff0d7224 */ /* 0x000fe400078e0007 */
[----:B------:R-:W-:Y:S02]  /*155c0*/  IMAD.MOV.U32 R12, RZ, RZ, 0x6 ;  /* 0x00000006ff0c7424 */ /* 0x000fe400078e00ff */
[----:B------:R-:W-:-:S07]  /*155d0*/  IMAD.MOV.U32 R4, RZ, RZ, R14 ;  /* 0x000000ffff047224 */ /* 0x000fce00078e000e */
[----:B------:R-:W-:Y:S05]  /*155e0*/  WARPSYNC.COLLECTIVE R15, `(.L_x_9992) ;  /* 0x000000000f087348 */ /* 0x000fea0003c00000 */
[----:B------:R0:W1:Y:S02]  /*155f0*/  SHFL.IDX P6, R14, R13, R12, R11 ;  /* 0x0000000c0d0e7389 */ /* 0x00006400000c000b */
[----:B01----:R-:W-:Y:S01]  /*15600*/  ENDCOLLECTIVE ;  /* 0x000000000000791b */ /* 0x003fe20003800000 */
.L_x_9992:
        /* <DEDUP_REMOVED lines=11> */
.L_x_9993:
[----:B------:R-:W-:Y:S02]  /*156c0*/  IMAD.MOV.U32 R13, RZ, RZ, R7 ;  /* 0x000000ffff0d7224 */ /* 0x000fe400078e0007 */
[----:B------:R-:W-:Y:S02]  /*156d0*/  IMAD.MOV.U32 R12, RZ, RZ, 0x7 ;  /* 0x00000007ff0c7424 */ /* 0x000fe400078e00ff */
[----:B------:R-:W-:-:S07]  /*156e0*/  IMAD.MOV.U32 R4, RZ, RZ, R14 ;  /* 0x000000ffff047224 */ /* 0x000fce00078e000e */
[----:B------:R-:W-:Y:S05]  /*156f0*/  WARPSYNC.COLLECTIVE R15, `(.L_x_9994) ;  /* 0x000000000f087348 */ /* 0x000fea0003c00000 */
[----:B------:R0:W1:Y:S02]  /*15700*/  SHFL.IDX P6, R14, R13, R12, R11 ;  /* 0x0000000c0d0e7389 */ /* 0x00006400000c000b */
[----:B01----:R-:W-:Y:S01]  /*15710*/  ENDCOLLECTIVE ;  /* 0x000000000000791b */ /* 0x003fe20003800000 */
.L_x_9994:
        /* <DEDUP_REMOVED lines=11> */
.L_x_9995:
        /* <DEDUP_REMOVED lines=9> */
.L_x_9996:
        /* <DEDUP_REMOVED lines=9> */
.L_x_9997:
[----:B------:R-:W-:Y:S02]  /*158f0*/  IMAD.MOV.U32 R13, RZ, RZ, R19 ;  /* 0x000000ffff0d7224 */ /* 0x000fe400078e0013 */
[----:B------:R-:W-:Y:S02]  /*15900*/  IMAD.MOV.U32 R12, RZ, RZ, 0x1 ;  /* 0x00000001ff0c7424 */ /* 0x000fe400078e00ff */
[----:B------:R-:W-:-:S07]  /*15910*/  IMAD.MOV.U32 R7, RZ, RZ, R14 ;  /* 0x000000ffff077224 */ /* 0x000fce00078e000e */
[----:B------:R-:W-:Y:S05]  /*15920*/  WARPSYNC.COLLECTIVE R15, `(.L_x_9998) ;  /* 0x000000000f087348 */ /* 0x000fea0003c00000 */
[----:B------:R0:W1:Y:S02]  /*15930*/  SHFL.IDX P6, R14, R13, R12, R11 ;  /* 0x0000000c0d0e7389 */ /* 0x00006400000c000b */
[----:B01----:R-:W-:Y:S01]  /*15940*/  ENDCOLLECTIVE ;  /* 0x000000000000791b */ /* 0x003fe20003800000 */
.L_x_9998:
        /* <DEDUP_REMOVED lines=11> */
.L_x_9999:
[----:B------:R-:W-:Y:S05]  /*15a00*/  BRA `(.L_x_10000) ;  /* 0xffffffb400487947 */ /* 0x000fea000383ffff */
.L_x_9881:
[----:B--2---:R2:W3:Y:S02]  /*15a10*/  SYNCS.PHASECHK.TRANS64.TRYWAIT P1, [R3+URZ+0x22840], R26 ;  /* 0x0228401a030075a7 */ /* 0x0044e4000802017f */
[----:B---3--:R-:W-:Y:S05]  /*15a20*/  @!P1 NANOSLEEP.SYNCS 0x989680 ;  /* 0x009896800000995d */ /* 0x008fea0003900000 */
[----:B------:R-:W3:Y:S02]  /*15a30*/  @!P1 SYNCS.PHASECHK.TRANS64 P1, [R3+URZ+0x22840], R26 ;  /* 0x0228401a030095a7 */ /* 0x000ee4000802007f */
[----:B---3--:R-:W-:Y:S05]  /*15a40*/  @!P1 BRA `(.L_x_9881) ;  /* 0xfffffffc00f09947 */ /* 0x008fea000383ffff */
[----:B------:R-:W-:Y:S05]  /*15a50*/  BRA `(.L_x_10001) ;  /* 0xffffffb400887947 */ /* 0x000fea000383ffff */
.L_x_9882:
        /* <DEDUP_REMOVED lines=8> */
.L_x_10003:
[----:B------:R-:W-:Y:S05]  /*15ae0*/  BSYNC B0 ;  /* 0x0000000000007941 */ /* 0x000fea0003800000 */
.L_x_10002:
        /* <DEDUP_REMOVED lines=9> */
.L_x_10004:
[----:B------:R-:W-:Y:S02]  /*15b80*/  VIADD R8, R8, UR44 ;  /* 0x0000002c08087c36 */ /* 0x000fe40008000000 */
[----:B------:R-:W-:Y:S02]  /*15b90*/  IMAD.MOV.U32 R13, RZ, RZ, R7 ;  /* 0x000000ffff0d7224 */ /* 0x000fe400078e0007 */
[----:B------:R-:W-:Y:S01]  /*15ba0*/  IMAD.MOV.U32 R12, RZ, RZ, 0x1 ;  /* 0x00000001ff0c7424 */ /* 0x000fe200078e00ff */
[----:B------:R-:W-:-:S13]  /*15bb0*/  IADD3 R4, P1, R30, R14, RZ ;  /* 0x0000000e1e047210 */ /* 0x000fda0007f3e0ff */
[----:B------:R-:W-:Y:S05]  /*15bc0*/  WARPSYNC.COLLECTIVE R15, `(.L_x_10005) ;  /* 0x000000000f087348 */ /* 0x000fea0003c00000 */
[----:B------:R0:W1:Y:S02]  /*15bd0*/  SHFL.IDX P6, R14, R13, R12, R11 ;  /* 0x0000000c0d0e7389 */ /* 0x00006400000c000b */
[----:B01----:R-:W-:Y:S01]  /*15be0*/  ENDCOLLECTIVE ;  /* 0x000000000000791b */ /* 0x003fe20003800000 */
.L_x_10005:
        /* <DEDUP_REMOVED lines=10> */
.L_x_10006:
[----:B------:R-:W-:Y:S02]  /*15c90*/  IMAD.MOV.U32 R13, RZ, RZ, R7 ;  /* 0x000000ffff0d7224 */ /* 0x000fe400078e0007 */
[----:B------:R-:W-:Y:S01]  /*15ca0*/  IMAD.MOV.U32 R12, RZ, RZ, 0x2 ;  /* 0x00000002ff0c7424 */ /* 0x000fe200078e00ff */
[----:B------:R-:W-:-:S13]  /*15cb0*/  IADD3 R4, P1, R30, R14, RZ ;  /* 0x0000000e1e047210 */ /* 0x000fda0007f3e0ff */
[----:B------:R-:W-:Y:S05]  /*15cc0*/  WARPSYNC.COLLECTIVE R15, `(.L_x_10007) ;  /* 0x000000000f087348 */ /* 0x000fea0003c00000 */
[----:B------:R0:W1:Y:S02]  /*15cd0*/  SHFL.IDX P6, R14, R13, R12, R11 ;  /* 0x0000000c0d0e7389 */ /* 0x00006400000c000b */
[----:B01----:R-:W-:Y:S01]  /*15ce0*/  ENDCOLLECTIVE ;  /* 0x000000000000791b */ /* 0x003fe20003800000 */
.L_x_10007:
        /* <DEDUP_REMOVED lines=10> */
.L_x_10008:
[----:B------:R-:W-:Y:S02]  /*15d90*/  IMAD.MOV.U32 R13, RZ, RZ, R7 ;  /* 0x000000ffff0d7224 */ /* 0x000fe400078e0007 */
[----:B------:R-:W-:Y:S02]  /*15da0*/  IMAD.MOV.U32 R12, RZ, RZ, 0x3 ;  /* 0x00000003ff0c7424 */ /* 0x000fe400078e00ff */
[----:B------:R-:W-:-:S07]  /*15db0*/  IMAD.MOV.U32 R19, RZ, RZ, R14 ;  /* 0x000000ffff137224 */ /* 0x000fce00078e000e */
[----:B------:R-:W-:Y:S05]  /*15dc0*/  WARPSYNC.COLLECTIVE R15, `(.L_x_10009) ;  /* 0x000000000f087348 */ /* 0x000fea0003c00000 */
[----:B------:R0:W1:Y:S02]  /*15dd0*/  SHFL.IDX P6, R14, R13, R12, R11 ;  /* 0x0000000c0d0e7389 */ /* 0x00006400000c000b */
[----:B01----:R-:W-:Y:S01]  /*15de0*/  ENDCOLLECTIVE ;  /* 0x000000000000791b */ /* 0x003fe20003800000 */
.L_x_10009:
        /* <DEDUP_REMOVED lines=11> */
.L_x_10010:
[----:B------:R-:W-:Y:S02]  /*15ea0*/  IMAD.MOV.U32 R13, RZ, RZ, R7 ;  /* 0x000000ffff0d7224 */ /* 0x000fe400078e0007 */
[----:B------:R-:W-:Y:S01]  /*15eb0*/  IMAD.MOV.U32 R12, RZ, RZ, 0x4 ;  /* 0x00000004ff0c7424 */ /* 0x000fe200078e00ff */
[----:B------:R-:W-:-:S13]  /*15ec0*/  IADD3 R4, P1, R30, R14, RZ ;  /* 0x0000000e1e047210 */ /* 0x000fda0007f3e0ff */
[----:B------:R-:W-:Y:S05]  /*15ed0*/  WARPSYNC.COLLECTIVE R15, `(.L_x_10011) ;  /* 0x000000000f087348 */ /* 0x000fea0003c00000 */
[----:B------:R0:W1:Y:S02]  /*15ee0*/  SHFL.IDX P6, R14, R13, R12, R11 ;  /* 0x0000000c0d0e7389 */ /* 0x00006400000c000b */
[----:B01----:R-:W-:Y:S01]  /*15ef0*/  ENDCOLLECTIVE ;  /* 0x000000000000791b */ /* 0x003fe20003800000 */
.L_x_10011:
        /* <DEDUP_REMOVED lines=10> */
.L_x_10012:
[----:B------:R-:W-:Y:S02]  /*15fa0*/  IMAD.MOV.U32 R13, RZ, RZ, R7 ;  /* 0x000000ffff0d7224 */ /* 0x000fe400078e0007 */
[----:B------:R-:W-:Y:S02]  /*15fb0*/  IMAD.MOV.U32 R12, RZ, RZ, 0x5 ;  /* 0x00000005ff0c7424 */ /* 0x000fe400078e00ff */
[----:B------:R-:W-:-:S07]  /*15fc0*/  IMAD.MOV.U32 R19, RZ, RZ, R14 ;  /* 0x000000ffff137224 */ /* 0x000fce00078e000e */
[----:B------:R-:W-:Y:S05]  /*15fd0*/  WARPSYNC.COLLECTIVE R15, `(.L_x_10013) ;  /* 0x000000000f087348 */ /* 0x000fea0003c00000 */
[----:B------:R0:W1:Y:S02]  /*15fe0*/  SHFL.IDX P6, R14, R13, R12, R11 ;  /* 0x0000000c0d0e7389 */ /* 0x00006400000c000b */
[----:B01----:R-:W-:Y:S01]  /*15ff0*/  ENDCOLLECTIVE ;  /* 0x000000000000791b */ /* 0x003fe20003800000 */
.L_x_10013:
        /* <DEDUP_REMOVED lines=11> */
.L_x_10014:
        /* <DEDUP_REMOVED lines=8> */
.L_x_10015:
        /* <DEDUP_REMOVED lines=9> */
.L_x_10016:
[----:B------:R-:W-:Y:S02]  /*161c0*/  IMAD.MOV.U32 R13, RZ, RZ, R7 ;  /* 0x000000ffff0d7224 */ /* 0x000fe400078e0007 */
[----:B------:R-:W-:Y:S02]  /*161d0*/  IMAD.MOV.U32 R12, RZ, RZ, 0x7 ;  /* 0x00000007ff0c7424 */ /* 0x000fe400078e00ff */
[----:B------:R-:W-:-:S07]  /*161e0*/  IMAD.MOV.U32 R19, RZ, RZ, R14 ;  /* 0x000000ffff137224 */ /* 0x000fce00078e000e */
[----:B------:R-:W-:Y:S05]  /*161f0*/  WARPSYNC.COLLECTIVE R15, `(.L_x_10017) ;  /* 0x000000000f087348 */ /* 0x000fea0003c00000 */
[----:B------:R0:W1:Y:S02]  /*16200*/  SHFL.IDX P6, R14, R13, R12, R11 ;  /* 0x0000000c0d0e7389 */ /* 0x00006400000c000b */
[----:B01----:R-:W-:Y:S01]  /*16210*/  ENDCOLLECTIVE ;  /* 0x000000000000791b */ /* 0x003fe20003800000 */
.L_x_10017:
        /* <DEDUP_REMOVED lines=11> */
.L_x_10018:
        /* <DEDUP_REMOVED lines=9> */
.L_x_10019:
        /* <DEDUP_REMOVED lines=9> */
.L_x_10020:
[----:B------:R-:W-:Y:S02]  /*163f0*/  IMAD.MOV.U32 R13, RZ, RZ, R10 ;  /* 0x000000ffff0d7224 */ /* 0x000fe400078e000a */
[----:B------:R-:W-:Y:S02]  /*16400*/  IMAD.MOV.U32 R12, RZ, RZ, 0x1 ;  /* 0x00000001ff0c7424 */ /* 0x000fe400078e00ff */
[----:B------:R-:W-:-:S07]  /*16410*/  IMAD.MOV.U32 R7, RZ, RZ, R14 ;  /* 0x000000ffff077224 */ /* 0x000fce00078e000e */
[----:B------:R-:W-:Y:S05]  /*16420*/  WARPSYNC.COLLECTIVE R15, `(.L_x_10021) ;  /* 0x000000000f087348 */ /* 0x000fea0003c00000 */
[----:B------:R0:W1:Y:S02]  /*16430*/  SHFL.IDX P6, R14, R13, R12, R11 ;  /* 0x0000000c0d0e7389 */ /* 0x00006400000c000b */
[----:B01----:R-:W-:Y:S01]  /*16440*/  ENDCOLLECTIVE ;  /* 0x000000000000791b */ /* 0x003fe20003800000 */
.L_x_10021:
        /* <DEDUP_REMOVED lines=11> */
.L_x_10022:
[----:B------:R-:W-:Y:S05]  /*16500*/  BRA `(.L_x_10023) ;  /* 0xffffffb0002c7947 */ /* 0x000fea000383ffff */
.L_x_9885:
[----:B0-----:R0:W1:Y:S02]  /*16510*/  SYNCS.PHASECHK.TRANS64.TRYWAIT P2, [R6+URZ+0x22870], R3 ;  /* 0x02287003060075a7 */ /* 0x001064000804017f */
[----:B-1----:R-:W-:Y:S05]  /*16520*/  @!P2 NANOSLEEP.SYNCS 0x989680 ;  /* 0x009896800000a95d */ /* 0x002fea0003900000 */
[----:B------:R-:W1:Y:S02]  /*16530*/  @!P2 SYNCS.PHASECHK.TRANS64 P2, [R6+URZ+0x22870], R3 ;  /* 0x022870030600a5a7 */ /* 0x000e64000804007f */
[----:B-1----:R-:W-:Y:S05]  /*16540*/  @!P2 BRA `(.L_x_9885) ;  /* 0xfffffffc00f0a947 */ /* 0x002fea000383ffff */
[----:B------:R-:W-:Y:S05]  /*16550*/  BRA `(.L_x_10024) ;  /* 0xffffffb000847947 */ /* 0x000fea000383ffff */
.L_x_9887:
[----:B0-----:R0:W1:Y:S02]  /*16560*/  SYNCS.PHASECHK.TRANS64.TRYWAIT P2, [R6+URZ+0x22860], R3 ;  /* 0x02286003060075a7 */ /* 0x001064000804017f */
[----:B-1----:R-:W-:Y:S05]  /*16570*/  @!P2 NANOSLEEP.SYNCS 0x989680 ;  /* 0x009896800000a95d */ /* 0x002fea0003900000 */
[----:B------:R-:W1:Y:S02]  /*16580*/  @!P2 SYNCS.PHASECHK.TRANS64 P2, [R6+URZ+0x22860], R3 ;  /* 0x022860030600a5a7 */ /* 0x000e64000804007f */
[----:B-1----:R-:W-:Y:S05]  /*16590*/  @!P2 BRA `(.L_x_9887) ;  /* 0xfffffffc00f0a947 */ /* 0x002fea000383ffff */
[----:B------:R-:W-:Y:S05]  /*165a0*/  BRA `(.L_x_10025) ;  /* 0xffffffb000947947 */ /* 0x000fea000383ffff */
.L_x_9894:
[----:B0-----:R0:W1:Y:S02]  /*165b0*/  SYNCS.PHASECHK.TRANS64.TRYWAIT P0, [R16+URZ+0x22870], R3 ;  /* 0x02287003100075a7 */ /* 0x001064000800017f */
[----:B-1----:R-:W-:Y:S05]  /*165c0*/  @!P0 NANOSLEEP.SYNCS 0x989680 ;  /* 0x009896800000895d */ /* 0x002fea0003900000 */
[----:B------:R-:W1:Y:S02]  /*165d0*/  @!P0 SYNCS.PHASECHK.TRANS64 P0, [R16+URZ+0x22870], R3 ;  /* 0x02287003100085a7 */ /* 0x000e64000800007f */
[----:B-1----:R-:W-:Y:S05]  /*165e0*/  @!P0 BRA `(.L_x_9894) ;  /* 0xfffffffc00f08947 */ /* 0x002fea000383ffff */
[----:B------:R-:W-:Y:S05]  /*165f0*/  BRA `(.L_x_10026) ;  /* 0xffffffb800387947 */ /* 0x000fea000383ffff */
.L_x_9896:
[----:B0-----:R0:W1:Y:S02]  /*16600*/  SYNCS.PHASECHK.TRANS64.TRYWAIT P0, [R16+URZ+0x22860], R5 ;  /* 0x02286005100075a7 */ /* 0x001064000800017f */
[----:B-1----:R-:W-:Y:S05]  /*16610*/  @!P0 NANOSLEEP.SYNCS 0x989680 ;  /* 0x009896800000895d */ /* 0x002fea0003900000 */
[----:B------:R-:W1:Y:S02]  /*16620*/  @!P0 SYNCS.PHASECHK.TRANS64 P0, [R16+URZ+0x22860], R5 ;  /* 0x02286005100085a7 */ /* 0x000e64000800007f */
[----:B-1----:R-:W-:Y:S05]  /*16630*/  @!P0 BRA `(.L_x_9896) ;  /* 0xfffffffc00f08947 */ /* 0x002fea000383ffff */
[----:B------:R-:W-:Y:S05]  /*16640*/  BRA `(.L_x_10027) ;  /* 0xffffffb800587947 */ /* 0x000fea000383ffff */
.L_x_9899:
[----:B0-----:R0:W1:Y:S02]  /*16650*/  SYNCS.PHASECHK.TRANS64.TRYWAIT P0, [R5+URZ+0x22820], R2 ;  /* 0x02282002050075a7 */ /* 0x001064000800017f */
[----:B-1----:R-:W-:Y:S05]  /*16660*/  @!P0 NANOSLEEP.SYNCS 0x989680 ;  /* 0x009896800000895d */ /* 0x002fea0003900000 */
[----:B------:R-:W1:Y:S02]  /*16670*/  @!P0 SYNCS.PHASECHK.TRANS64 P0, [R5+URZ+0x22820], R2 ;  /* 0x02282002050085a7 */ /* 0x000e64000800007f */
[----:B-1----:R-:W-:Y:S05]  /*16680*/  @!P0 BRA `(.L_x_9899) ;  /* 0xfffffffc00f08947 */ /* 0x002fea000383ffff */
[----:B------:R-:W-:Y:S05]  /*16690*/  BRA `(.L_x_10028) ;  /* 0xffffffbc00dc7947 */ /* 0x000fea000383ffff */
.L_x_9901:
[----:B0-----:R0:W1:Y:S02]  /*166a0*/  SYNCS.PHASECHK.TRANS64.TRYWAIT P1, [R4+URZ+0x22840], R3 ;  /* 0x02284003040075a7 */ /* 0x001064000802017f */
[----:B-1----:R-:W-:Y:S05]  /*166b0*/  @!P1 NANOSLEEP.SYNCS 0x989680 ;  /* 0x009896800000995d */ /* 0x002fea0003900000 */
[----:B------:R-:W1:Y:S02]  /*166c0*/  @!P1 SYNCS.PHASECHK.TRANS64 P1, [R4+URZ+0x22840], R3 ;  /* 0x02284003040095a7 */ /* 0x000e64000802007f */
[----:B-1----:R-:W-:Y:S05]  /*166d0*/  @!P1 BRA `(.L_x_9901) ;  /* 0xfffffffc00f09947 */ /* 0x002fea000383ffff */
[----:B------:R-:W-:Y:S05]  /*166e0*/  BRA `(.L_x_10029) ;  /* 0xffffffc000187947 */ /* 0x000fea000383ffff */
.L_x_9903:
[----:B-1----:R1:W2:Y:S02]  /*166f0*/  SYNCS.PHASECHK.TRANS64.TRYWAIT P1, [R5+URZ+0x22840], R0 ;  /* 0x02284000050075a7 */ /* 0x0022a4000802017f */
[----:B--2---:R-:W-:Y:S05]  /*16700*/  @!P1 NANOSLEEP.SYNCS 0x989680 ;  /* 0x009896800000995d */ /* 0x004fea0003900000 */
[----:B------:R-:W2:Y:S02]  /*16710*/  @!P1 SYNCS.PHASECHK.TRANS64 P1, [R5+URZ+0x22840], R0 ;  /* 0x02284000050095a7 */ /* 0x000ea4000802007f */
[----:B--2---:R-:W-:Y:S05]  /*16720*/  @!P1 BRA `(.L_x_9903) ;  /* 0xfffffffc00f09947 */ /* 0x004fea000383ffff */
[----:B------:R-:W-:Y:S05]  /*16730*/  BRA `(.L_x_10030) ;  /* 0xffffffc000247947 */ /* 0x000fea000383ffff */
.L_x_9905:
[----:B--2---:R2:W3:Y:S02]  /*16740*/  SYNCS.PHASECHK.TRANS64.TRYWAIT P1, [R4+URZ+0x22860], R3 ;  /* 0x02286003040075a7 */ /* 0x0044e4000802017f */
[----:B---3--:R-:W-:Y:S05]  /*16750*/  @!P1 NANOSLEEP.SYNCS 0x989680 ;  /* 0x009896800000995d */ /* 0x008fea0003900000 */
[----:B------:R-:W3:Y:S02]  /*16760*/  @!P1 SYNCS.PHASECHK.TRANS64 P1, [R4+URZ+0x22860], R3 ;  /* 0x02286003040095a7 */ /* 0x000ee4000802007f */
[----:B---3--:R-:W-:Y:S05]  /*16770*/  @!P1 BRA `(.L_x_9905) ;  /* 0xfffffffc00f09947 */ /* 0x008fea000383ffff */
[----:B------:R-:W-:Y:S05]  /*16780*/  BRA `(.L_x_10031) ;  /* 0xffffffc000207947 */ /* 0x000fea000383ffff */
.L_x_9907:
[----:B---3--:R3:W4:Y:S02]  /*16790*/  SYNCS.PHASECHK.TRANS64.TRYWAIT P1, [R5+URZ+0x22860], R0 ;  /* 0x02286000050075a7 */ /* 0x008724000802017f */
[----:B----4-:R-:W-:Y:S05]  /*167a0*/  @!P1 NANOSLEEP.SYNCS 0x989680 ;  /* 0x009896800000995d */ /* 0x010fea0003900000 */
[----:B------:R-:W4:Y:S02]  /*167b0*/  @!P1 SYNCS.PHASECHK.TRANS64 P1, [R5+URZ+0x22860], R0 ;  /* 0x02286000050095a7 */ /* 0x000f24000802007f */
[----:B----4-:R-:W-:Y:S05]  /*167c0*/  @!P1 BRA `(.L_x_9907) ;  /* 0xfffffffc00f09947 */ /* 0x010fea000383ffff */
[----:B------:R-:W-:Y:S05]  /*167d0*/  BRA `(.L_x_10032) ;  /* 0xffffffc0001c7947 */ /* 0x000fea000383ffff */
.L_x_9909:
[----:B----4-:R4:W0:Y:S02]  /*167e0*/  SYNCS.PHASECHK.TRANS64.TRYWAIT P1, [R4+URZ+0x22880], R3 ;  /* 0x02288003040075a7 */ /* 0x010824000802017f */
[----:B0-----:R-:W-:Y:S05]  /*167f0*/  @!P1 NANOSLEEP.SYNCS 0x989680 ;  /* 0x009896800000995d */ /* 0x001fea0003900000 */
[----:B------:R-:W0:Y:S02]  /*16800*/  @!P1 SYNCS.PHASECHK.TRANS64 P1, [R4+URZ+0x22880], R3 ;  /* 0x02288003040095a7 */ /* 0x000e24000802007f */
[----:B0-----:R-:W-:Y:S05]  /*16810*/  @!P1 BRA `(.L_x_9909) ;  /* 0xfffffffc00f09947 */ /* 0x001fea000383ffff */
[----:B------:R-:W-:Y:S05]  /*16820*/  BRA `(.L_x_10033) ;  /* 0xffffffc000187947 */ /* 0x000fea000383ffff */
.L_x_10034:
        /* <DEDUP_REMOVED lines=13> */
.L_x_16290:


//--------------------- .text._ZN7cutlass13device_kernelIN5flash11enable_sm90INS1_16FlashAttnFwdSm90INS1_25CollectiveMainloopFwdSm90ILi2EN4cute5tupleIJNS5_1CILi1EEES8_S8_EEENS6_IJNS7_ILi128EEENS7_ILi160EEESA_EEELi128ENS_12float_e4m3_tEfNS_4arch4Sm90ELb1ELb0ELb0ELb1ELb1ELb0ELb0ELb1ELb1ELb1ELb1ELb0EEENS1_21CollectiveEpilogueFwdINS6_IJSA_SA_SB_EEES9_NS_10bfloat16_tESF_Li256ELb1ELb1ELb1ELb1EEENS1_36VarlenDynamicPersistentTileSchedulerILi128ELi160ELi256ELi128ELb1ELb1ELb1ELb1ELb1ELb1EEEEEEEEEvNT_6ParamsE --------------------------
	.section	.text._ZN7cutlass13device_kernelIN5flash11enable_sm90INS1_16FlashAttnFwdSm90INS1_25CollectiveMainloopFwdSm90ILi2EN4cute5tupleIJNS5_1CILi1EEES8_S8_EEENS6_IJNS7_ILi128EEENS7_ILi160EEESA_EEELi128ENS_12float_e4m3_tEfNS_4arch4Sm90ELb1ELb0ELb0ELb1ELb1ELb0ELb0ELb1ELb1ELb1ELb1ELb0EEENS1_21CollectiveEpilogueFwdINS6_IJSA_SA_SB_EEES9_NS_10bfloat16_tESF_Li256ELb1ELb1ELb1ELb1EEENS1_36VarlenDynamicPersistentTileSchedulerILi128ELi160ELi256ELi128ELb1ELb1ELb1ELb1ELb1ELb1EEEEEEEEEvNT_6ParamsE,"ax",@progbits
	.align	128
.text._ZN7cutlass13device_kernelIN5flash11enable_sm90INS1_16FlashAttnFwdSm90INS1_25CollectiveMainloopFwdSm90ILi2EN4cute5tupleIJNS5_1CILi1EEES8_S8_EEENS6_IJNS7_ILi128EEENS7_ILi160EEESA_EEELi128ENS_12float_e4m3_tEfNS_4arch4Sm90ELb1ELb0ELb0ELb1ELb1ELb0ELb0ELb1ELb1ELb1ELb1ELb0EEENS1_21CollectiveEpilogueFwdINS6_IJSA_SA_SB_EEES9_NS_10bfloat16_tESF_Li256ELb1ELb1ELb1ELb1EEENS1_36VarlenDynamicPersistentTileSchedulerILi128ELi160ELi256ELi128ELb1ELb1ELb1ELb1ELb1ELb1EEEEEEEEEvNT_6ParamsE:
        .type           _ZN7cutlass13device_kernelIN5flash11enable_sm90INS1_16FlashAttnFwdSm90INS1_25CollectiveMainloopFwdSm90ILi2EN4cute5tupleIJNS5_1CILi1EEES8_S8_EEENS6_IJNS7_ILi128EEENS7_ILi160EEESA_EEELi128ENS_12float_e4m3_tEfNS_4arch4Sm90ELb1ELb0ELb0ELb1ELb1ELb0ELb0ELb1ELb1ELb1ELb1ELb0EEENS1_21CollectiveEpilogueFwdINS6_IJSA_SA_SB_EEES9_NS_10bfloat16_tESF_Li256ELb1ELb1ELb1ELb1EEENS1_36VarlenDynamicPersistentTileSchedulerILi128ELi160ELi256ELi128ELb1ELb1ELb1ELb1ELb1ELb1EEEEEEEEEvNT_6ParamsE,@function
        .size           _ZN7cutlass13device_kernelIN5flash11enable_sm90INS1_16FlashAttnFwdSm90INS1_25CollectiveMainloopFwdSm90ILi2EN4cute5tupleIJNS5_1CILi1EEES8_S8_EEENS6_IJNS7_ILi128EEENS7_ILi160EEESA_EEELi128ENS_12float_e4m3_tEfNS_4arch4Sm90ELb1ELb0ELb0ELb1ELb1ELb0ELb0ELb1ELb1ELb1ELb1ELb0EEENS1_21CollectiveEpilogueFwdINS6_IJSA_SA_SB_EEES9_NS_10bfloat16_tESF_Li256ELb1ELb1ELb1ELb1EEENS1_36VarlenDynamicPersistentTileSchedulerILi128ELi160ELi256ELi128ELb1ELb1ELb1ELb1ELb1ELb1EEEEEEEEEvNT_6ParamsE,(.L_x_16291 - _ZN7cutlass13device_kernelIN5flash11enable_sm90INS1_16FlashAttnFwdSm90INS1_25CollectiveMainloopFwdSm90ILi2EN4cute5tupleIJNS5_1CILi1EEES8_S8_EEENS6_IJNS7_ILi128EEENS7_ILi160EEESA_EEELi128ENS_12float_e4m3_tEfNS_4arch4Sm90ELb1ELb0ELb0ELb1ELb1ELb0ELb0ELb1ELb1ELb1ELb1ELb0EEENS1_21CollectiveEpilogueFwdINS6_IJSA_SA_SB_EEES9_NS_10bfloat16_tESF_Li256ELb1ELb1ELb1ELb1EEENS1_36VarlenDynamicPersistentTileSchedulerILi128ELi160ELi256ELi128ELb1ELb1ELb1ELb1ELb1ELb1EEEEEEEEEvNT_6ParamsE)
        .other          _ZN7cutlass13device_kernelIN5flash11enable_sm90INS1_16FlashAttnFwdSm90INS1_25CollectiveMainloopFwdSm90ILi2EN4cute5tupleIJNS5_1CILi1EEES8_S8_EEENS6_IJNS7_ILi128EEENS7_ILi160EEESA_EEELi128ENS_12float_e4m3_tEfNS_4arch4Sm90ELb1ELb0ELb0ELb1ELb1ELb0ELb0ELb1ELb1ELb1ELb1ELb0EEENS1_21CollectiveEpilogueFwdINS6_IJSA_SA_SB_EEES9_NS_10bfloat16_tESF_Li256ELb1ELb1ELb1ELb1EEENS1_36VarlenDynamicPersistentTileSchedulerILi128ELi160ELi256ELi128ELb1ELb1ELb1ELb1ELb1ELb1EEEEEEEEEvNT_6ParamsE,@"STO_CUDA_ENTRY STV_DEFAULT"
_ZN7cutlass13device_kernelIN5flash11enable_sm90INS1_16FlashAttnFwdSm90INS1_25CollectiveMainloopFwdSm90ILi2EN4cute5tupleIJNS5_1CILi1EEES8_S8_EEENS6_IJNS7_ILi128EEENS7_ILi160EEESA_EEELi128ENS_12float_e4m3_tEfNS_4arch4Sm90ELb1ELb0ELb0ELb1ELb1ELb0ELb0ELb1ELb1ELb1ELb1ELb0EEENS1_21CollectiveEpilogueFwdINS6_IJSA_SA_SB_EEES9_NS_10bfloat16_tESF_Li256ELb1ELb1ELb1ELb1EEENS1_36VarlenDynamicPersistentTileSchedulerILi128ELi160ELi256ELi128ELb1ELb1ELb1ELb1ELb1ELb1EEEEEEEEEvNT_6ParamsE:
        /* <DEDUP_REMOVED lines=45> */
.L_x_10035:
        /* <DEDUP_REMOVED lines=22> */
.L_x_10036:
        /* <DEDUP_REMOVED lines=18> */
.L_x_10037:
        /* <DEDUP_REMOVED lines=22> */
.L_x_10038:
        /* <DEDUP_REMOVED lines=24> */
.L_x_10039:
        /* <DEDUP_REMOVED lines=8> */
.L_x_10041:
        /* <DEDUP_REMOVED lines=29> */
[----:B------:R-:W-:Y:S01]  /*0a80*/  LEA.HI R2, R3, R224, RZ, 0x4 ;  /* 0x000000e003027211 */ /* 0x000fe200078f20ff */
[----:B------:R-:W-:Y:S01]  /*0a90*/  IMAD.SHL.U32 R4, R4, 0x20, RZ ;  /* 0x0000002004047824 */ /* 0x000fe200078e00ff */
[----:B------:R-:W-:Y:S01]  /*0aa0*/  SHF.R.S32.HI R219, RZ, 0x7, R0 ;  /* 0x00000007ffdb7819 */ /* 0x000fe20000011400 */
[----:B------:R-:W-:Y:S01]  /*0ab0*/  IMAD.IADD R203, R224, 0x1, -R203 ;  /* 0x00000001e0cb7824 */ /* 0x000fe200078e0acb */
[----:B------:R-:W-:Y:S02]  /*0ac0*/  SHF.R.S32.HI R7, RZ, 0x4, R2 ;  /* 0x00000004ff077819 */ /* 0x000fe40000011402 */
[----:B------:R-:W-:Y:S02]  /*0ad0*/  LOP3.LUT R5, R2, 0x3fffff0, RZ, 0xc0, !PT ;  /* 0x03fffff002057812 */ /* 0x000fe400078ec0ff */
[----:B------:R-:W-:-:S02]  /*0ae0*/  SHF.R.S32.HI R6, RZ, 0x1f, R203 ;  /* 0x0000001fff067819 */ /* 0x000fc400000114cb */
[----:B------:R-:W-:Y:S01]  /*0af0*/  LOP3.LUT R4, R4, 0xfffffc00, RZ, 0xc0, !PT ;  /* 0xfffffc0004047812 */ /* 0x000fe200078ec0ff */
[----:B------:R-:W-:Y:S01]  /*0b00*/  IMAD.IADD R5, R224, 0x1, -R5 ;  /* 0x00000001e0057824 */ /* 0x000fe200078e0a05 */
[----:B------:R-:W-:Y:S02]  /*0b10*/  LEA.HI R2, R2, R7, RZ, 0x1 ;  /* 0x0000000702027211 */ /* 0x000fe400078f08ff */
[----:B------:R-:W-:Y:S01]  /*0b20*/  LEA.HI R8, R6, R203, RZ, 0x2 ;  /* 0x000000cb06087211 */ /* 0x000fe200078f10ff */
[----:B------:R-:W-:Y:S01]  /*0b30*/  IMAD R5, R5, 0x40, R4 ;  /* 0x0000004005057824 */ /* 0x000fe200078e0204 */
[----:B------:R-:W-:Y:S02]  /*0b40*/  LOP3.LUT R2, R2, 0x1ffffffe, RZ, 0xc0, !PT ;  /* 0x1ffffffe02027812 */ /* 0x000fe400078ec0ff */
[----:B------:R-:W-:Y:S02]  /*0b50*/  LEA.HI R4, R3, R224, RZ, 0x2 ;  /* 0x000000e003047211 */ /* 0x000fe400078f10ff */
[----:B------:R-:W-:Y:S01]  /*0b60*/  SHF.R.S32.HI R9, RZ, 0x2, R8 ;  /* 0x00000002ff097819 */ /* 0x000fe20000011408 */
[----:B------:R-:W-:Y:S01]  /*0b70*/  IMAD.IADD R2, R7, 0x1, -R2 ;  /* 0x0000000107027824 */ /* 0x000fe200078e0a02 */
[----:B------:R-:W-:-:S02]  /*0b80*/  SHF.R.S32.HI R10, RZ, 0x1f, R8 ;  /* 0x0000001fff0a7819 */ /* 0x000fc40000011408 */
[----:B------:R-:W-:Y:S01]  /*0b90*/  LOP3.LUT R7, R4, 0xfffffffc, RZ, 0xc0, !PT ;  /* 0xfffffffc04077812 */ /* 0x000fe200078ec0ff */
[----:B------:R-:W-:Y:S01]  /*0ba0*/  IMAD R221, R2, 0x8, R5 ;  /* 0x0000000802dd7824 */ /* 0x000fe200078e0205 */
[----:B------:R-:W-:Y:S02]  /*0bb0*/  LEA.HI R3, R3, R224, RZ, 0x3 ;  /* 0x000000e003037211 */ /* 0x000fe400078f18ff */
[----:B------:R-:W-:Y:S01]  /*0bc0*/  LEA.HI R10, R10, R9, RZ, 0x3 ;  /* 0x000000090a0a7211 */ /* 0x000fe200078f18ff */
[----:B------:R-:W-:Y:S01]  /*0bd0*/  IMAD.IADD R7, R224, 0x1, -R7 ;  /* 0x00000001e0077824 */ /* 0x000fe200078e0a07 */
        /* <DEDUP_REMOVED lines=8> */
[----:B------:R-:W-:Y:S01]  /*0c60*/  LEA.HI R2, R7, R7, RZ, 0x1 ;  /* 0x0000000707027211 */ /* 0x000fe200078f08ff */
[----:B------:R-:W-:Y:S01]  /*0c70*/  IMAD.SHL.U32 R16, R22, 0x8, RZ ;  /* 0x0000000816107824 */ /* 0x000fe200078e00ff */
[----:B------:R-:W-:Y:S01]  /*0c80*/  SHF.R.S32.HI R6, RZ, 0x5, R6 ;  /* 0x00000005ff067819 */ /* 0x000fe20000011406 */
[----:B------:R-:W-:Y:S01]  /*0c90*/  IMAD.SHL.U32 R17, R8, 0x2, RZ ;  /* 0x0000000208117824 */ /* 0x000fe200078e00ff */
[----:B------:R-:W-:Y:S01]  /*0ca0*/  LOP3.LUT R0, R0, 0x3fffffe, RZ, 0xc0, !PT ;  /* 0x03fffffe00007812 */ /* 0x000fe200078ec0ff */
[----:B------:R-:W-:Y:S01]  /*0cb0*/  VIADD R19, R16, 0x40 ;  /* 0x0000004010137836 */ /* 0x000fe20000000000 */
[----:B------:R-:W-:Y:S01]  /*0cc0*/  LOP3.LUT R2, R2, 0x1ffffffe, RZ, 0xc0, !PT ;  /* 0x1ffffffe02027812 */ /* 0x000fe200078ec0ff */
[----:B------:R-:W-:Y:S01]  /*0cd0*/  IMAD R9, R6, 0x10, R9 ;  /* 0x0000001006097824 */ /* 0x000fe200078e0209 */
        /* <DEDUP_REMOVED lines=35> */
[----:B------:R-:W-:-:S03]  /*0f10*/  SHF.R.S32.HI R204, RZ, 0x1f, R23 ;  /* 0x0000001fffcc7819 */ /* 0x000fc60000011417 */
[----:B------:R-:W-:-:S07]  /*0f20*/  IMAD R18, R7, 0x8, R220 ;  /* 0x0000000807127824 */ /* 0x000fce00078e02dc */
.L_x_10105:
[----:B0-234-:R-:W0:Y:S01]  /*0f30*/  LDC.64 R2, c[0x0][0xc88] ;  /* 0x00032200ff027b82 */ /* 0x01de220000000a00 */
[----:B------:R-:W-:Y:S01]  /*0f40*/  ULDC.64 UR8, c[0x0][0xa28] ;  /* 0x00028a0000087ab9 */ /* 0x000fe20000000a00 */
[----:B------:R-:W-:Y:S01]  /*0f50*/  ULDC.64 UR10, c[0x0][0xa18] ;  /* 0x00028600000a7ab9 */ /* 0x000fe20000000a00 */
[----:B------:R-:W-:Y:S01]  /*0f60*/  ULDC UR4, c[0x0][0x424] ;  /* 0x0001090000047ab9 */ /* 0x000fe20000000800 */
[----:B------:R-:W-:Y:S01]  /*0f70*/  ULDC UR7, c[0x0][0x2f0] ;  /* 0x0000bc0000077ab9 */ /* 0x000fe20000000800 */
[----:B0-----:R-:W-:-:S06]  /*0f80*/  IMAD.WIDE R2, R31, 0x4, R2 ;  /* 0x000000041f027825 */ /* 0x001fcc00078e0202 */
[----:B------:R-:W2:Y:S01]  /*0f90*/  LDG.E R2, desc[UR56][R2.64] ;  /* 0x0000003802027981 */ /* 0x000ea2000c1e1900 */
[----:B------:R-:W-:Y:S02]  /*0fa0*/  UISETP.NE.U32.AND UP0, UPT, UR8, URZ, UPT ;  /* 0x0000003f0800728c */ /* 0x000fe4000bf05070 */
        /* <DEDUP_REMOVED lines=44> */
.L_x_10042:
        /* <DEDUP_REMOVED lines=8> */
.L_x_10043:
        /* <DEDUP_REMOVED lines=13> */
.L_x_10044:
        /* <DEDUP_REMOVED lines=99> */
.L_x_10045:
        /* <DEDUP_REMOVED lines=26> */
[----:B------:R-:W-:Y:S01]  /*1b90*/  UISETP.GT.AND UP0, UPT, UR55, UR40, UPT ;  /* 0x000000283700728c */ /* 0x000fe2000bf04270 */
[----:B------:R-:W-:-:S02]  /*1ba0*/  CS2R R56, SRZ ;  /* 0x0000000000387805 */ /* 0x000fc4000001ff00 */
[----:B------:R-:W-:Y:S02]  /*1bb0*/  CS2R R60, SRZ ;  /* 0x00000000003c7805 */ /* 0x000fe4000001ff00 */
[----:B------:R-:W-:Y:S02]  /*1bc0*/  CS2R R90, SRZ ;  /* 0x00000000005a7805 */ /* 0x000fe4000001ff00 */
[----:B------:R-:W-:Y:S02]  /*1bd0*/  CS2R R62, SRZ ;  /* 0x00000000003e7805 */ /* 0x000fe4000001ff00 */
[----:B------:R-:W-:Y:S02]  /*1be0*/  CS2R R58, SRZ ;  /* 0x00000000003a7805 */ /* 0x000fe4000001ff00 */
[----:B------:R-:W-:Y:S02]  /*1bf0*/  PLOP3.LUT P1, PT, PT, PT, UP0, 0x80, 0x0 ;  /* 0x000000000000781c */ /* 0x000fe40003f2f008 */
        /* <DEDUP_REMOVED lines=44> */
.L_x_10047:
        /* <DEDUP_REMOVED lines=9> */
.L_x_10206:
[----:B------:R-:W-:Y:S05]  /*1f50*/  @!P1 BRA `(.L_x_10049) ;  /* 0x0000000000049947 */ /* 0x000fea0003800000 */
[----:B------:R-:W-:Y:S01]  /*1f60*/  BPT.TRAP 0x1 ;  /* 0x000000040000795c */ /* 0x000fe20000300000 */
.L_x_10049:
[----:B0-----:R-:W-:Y:S02]  /*1f70*/  IMAD.U32 R0, RZ, RZ, UR48 ;  /* 0x00000030ff007e24 */ /* 0x001fe4000f8e00ff */
[----:B------:R-:W-:-:S03]  /*1f80*/  IMAD.U32 R3, RZ, RZ, UR49 ;  /* 0x00000031ff037e24 */ /* 0x000fc6000f8e00ff */
[----:B------:R-:W-:Y:S02]  /*1f90*/  LEA R0, R0, UR43, 0x3 ;  /* 0x0000002b00007c11 */ /* 0x000fe4000f8e18ff */
[----:B------:R-:W-:-:S04]  /*1fa0*/  SHF.L.U32 R3, R3, 0x1f, RZ ;  /* 0x0000001f03037819 */ /* 0x000fc800000006ff */
[----:B------:R0:W1:Y:S01]  /*1fb0*/  SYNCS.PHASECHK.TRANS64.TRYWAIT P0, [R0+URZ+0x22830], R3 ;  /* 0x02283003000075a7 */ /* 0x000062000800017f */
[----:B------:R-:W-:Y:S05]  /*1fc0*/  @!P1 BRA `(.L_x_10050) ;  /* 0x0000000000049947 */ /* 0x000fea0003800000 */
[----:B------:R-:W-:Y:S01]  /*1fd0*/  BPT.TRAP 0x1 ;  /* 0x000000040000795c */ /* 0x000fe20000300000 */
.L_x_10050:
[----:B-1----:R-:W-:Y:S05]  /*1fe0*/  @P0 BRA `(.L_x_10051) ;  /* 0x0000000000080947 */ /* 0x002fea0003800000 */
[----:B------:R-:W1:Y:S02]  /*1ff0*/  SYNCS.PHASECHK.TRANS64.TRYWAIT P0, [R0+URZ+0x22830], R3 ;  /* 0x02283003000075a7 */ /* 0x000e64000800017f */
[----:B-1----:R-:W-:Y:S05]  /*2000*/  @!P0 BRA `(.L_x_10052) ;  /* 0x0000015000208947 */ /* 0x002fea0003800000 */
.L_x_10051:
[----:B------:R-:W-:-:S04]  /*2010*/  UIADD3 UR4, UR43, 0x18400, URZ ;  /* 0x000184002b047890 */ /* 0x000fc8000fffe03f */
[----:B------:R-:W-:-:S04]  /*2020*/  USHF.R.U32.HI UR4, URZ, 0x4, UR4 ;  /* 0x000000043f047899 */ /* 0x000fc80008011604 */
[----:B------:R-:W-:-:S06]  /*2030*/  ULOP3.LUT UR4, UR4, 0x3fff, URZ, 0xc0, !UPT ;  /* 0x00003fff04047892 */ /* 0x000fcc000f8ec03f */
[----:B01----:R-:W-:Y:S01]  /*2040*/  IMAD.U32 R3, RZ, RZ, UR4 ;  /* 0x00000004ff037e24 */ /* 0x003fe2000f8e00ff */
        /* <DEDUP_REMOVED lines=131> */
.L_x_10053:
        /* <DEDUP_REMOVED lines=14> */
[----:B------:R-:W-:Y:S01]  /*2960*/  @P0 IMAD.HI.U32 R2, R10, UR6, RZ ;  /* 0x000000060a020c27 */ /* 0x000fe2000f8e00ff */
[----:B------:R-:W-:-:S04]  /*2970*/  @UP0 ULDC UR6, c[0x0][0x450] ;  /* 0x0001140000060ab9 */ /* 0x000fc80000000800 */
[----:B------:R-:W-:Y:S01]  /*2980*/  @P2 SHF.R.U32.HI R10, RZ, UR6, R2 ;  /* 0x00000006ff0a2c19 */ /* 0x000fe20008011602 */
[----:B------:R-:W-:-:S04]  /*2990*/  UIMAD UR6, UR55, -0xa0, URZ ;  /* 0xffffff60370678a4 */ /* 0x000fc8000f8e023f */
[----:B------:R-:W0:Y:S02]  /*29a0*/  SHFL.IDX PT, R4, R10, 0x1, 0x1c1f ;  /* 0x003c1f000a047f89 */ /* 0x000e2400000e0000 */
[----:B------:R-:W-:Y:S01]  /*29b0*/  IMAD.U32 R2, RZ, RZ, UR6 ;  /* 0x00000006ff027e24 */ /* 0x000fe2000f8e00ff */
[----:B------:R-:W-:Y:S02]  /*29c0*/  @UP0 ULDC UR6, c[0x0][0x44c] ;  /* 0x0001130000060ab9 */ /* 0x000fe40000000800 */
        /* <DEDUP_REMOVED lines=40> */
[----:B------:R-:W-:Y:S01]  /*2c50*/  FMNMX.FTZ R2, R123, R2, !PT ;  /* 0x000000027b027209 */ /* 0x000fe20007810000 */
[----:B------:R-:W0:Y:S01]  /*2c60*/  SHFL.IDX PT, R74, R10, RZ, 0x1c1f ;  /* 0x001c1fff0a4a7589 */ /* 0x000e2200000e0000 */
        /* <DEDUP_REMOVED lines=92> */
[----:B0-----:R-:W-:Y:S02]  /*3230*/  VIADDMNMX R74, R74, R12, R11, PT ;  /* 0x0000000c4a4a7246 */ /* 0x001fe4000380010b */
[----:B------:R-:W-:-:S02]  /*3240*/  FMNMX.FTZ R8, R39, R2, !PT ;  /* 0x0000000227087209 */ /* 0x000fc40007810000 */
[C---:B------:R-:W-:Y:S02]  /*3250*/  ISETP.GT.AND P2, PT, R74.reuse, 0x1, PT ;  /* 0x000000014a00780c */ /* 0x040fe40003f44270 */
[----:B------:R-:W-:Y:S01]  /*3260*/  ISETP.GT.AND P3, PT, R74, 0x8, PT ;  /* 0x000000084a00780c */ /* 0x000fe20003f64270 */
[----:B------:R-:W0:Y:S01]  /*3270*/  SHFL.BFLY PT, R83, R8, 0x2, 0x1f ;  /* 0x0c401f0008537f89 */ /* 0x000e2200000e0000 */
[----:B------:R-:W-:Y:S02]  /*3280*/  FSEL R89, R89, -INF , P2 ;  /* 0xff80000059597808 */ /* 0x000fe40001000000 */
[----:B------:R-:W-:Y:S02]  /*3290*/  FSEL R92, R92, -INF , P3 ;  /* 0xff8000005c5c7808 */ /* 0x000fe40001800000 */
[----:B------:R-:W-:-:S04]  /*32a0*/  ISETP.GT.AND P2, PT, R74, 0x10, PT ;  /* 0x000000104a00780c */ /* 0x000fc80003f44270 */
[----:B------:R-:W-:Y:S02]  /*32b0*/  FSEL R96, R96, -INF , P2 ;  /* 0xff80000060607808 */ /* 0x000fe40001000000 */
[----:B------:R-:W-:-:S04]  /*32c0*/  ISETP.GT.AND P2, PT, R74, 0x18, PT ;  /* 0x000000184a00780c */ /* 0x000fc80003f44270 */
[----:B------:R-:W-:Y:S02]  /*32d0*/  FSEL R100, R100, -INF , P2 ;  /* 0xff80000064647808 */ /* 0x000fe40001000000 */
[----:B------:R-:W-:Y:S02]  /*32e0*/  ISETP.GT.AND P2, PT, R74, 0x21, PT ;  /* 0x000000214a00780c */ /* 0x000fe40003f44270 */
        /* <DEDUP_REMOVED lines=38> */
[----:B------:R-:W-:Y:S01]  /*3550*/  FMNMX.FTZ R121, R101, R20, !PT ;  /* 0x0000001465797209 */ /* 0x000fe20007810000 */
[--C-:B------:R-:W-:Y:S01]  /*3560*/  FFMA.FTZ R12, R133, UR41, -R2.reuse ;  /* 0x00000029850c7c23 */ /* 0x100fe20008010802 */
[----:B------:R-:W-:Y:S01]  /*3570*/  ISETP.GT.AND P0, PT, R74, 0x28, PT ;  /* 0x000000284a00780c */ /* 0x000fe20003f04270 */
[--C-:B------:R-:W-:Y:S01]  /*3580*/  FFMA.FTZ R20, R117, UR41, -R2.reuse ;  /* 0x0000002975147c23 */ /* 0x100fe20008010802 */
[----:B0-----:R-:W-:Y:S01]  /*3590*/  FSEL R26, R73, -INF , P2 ;  /* 0xff800000491a7808 */ /* 0x001fe20001000000 */
        /* <DEDUP_REMOVED lines=16> */
[----:B------:R-:W0:Y:S01]  /*36a0*/  MUFU.EX2 R9, R9 ;  /* 0x0000000900097308 */ /* 0x000e220000000800 */
[----:B------:R-:W-:Y:S01]  /*36b0*/  FSEL R80, R80, -INF , P0 ;  /* 0xff80000050507808 */ /* 0x000fe20000000000 */
[--C-:B------:R-:W-:Y:S01]  /*36c0*/  FFMA.FTZ R15, R15, UR41, -R2.reuse ;  /* 0x000000290f0f7c23 */ /* 0x100fe20008010802 */
[----:B------:R-:W-:Y:S01]  /*36d0*/  FMNMX.FTZ R121, R34, R121, !PT ;  /* 0x0000007922797209 */ /* 0x000fe20007810000 */
[----:B------:R-:W-:Y:S01]  /*36e0*/  FFMA.FTZ R13, R13, UR41, -R2 ;  /* 0x000000290d0d7c23 */ /* 0x000fe20008010802 */
[----:B------:R-:W-:-:S02]  /*36f0*/  ISETP.GT.AND P0, PT, R74, 0x38, PT ;  /* 0x000000384a00780c */ /* 0x000fc40003f04270 */
[----:B------:R-:W-:Y:S01]  /*3700*/  FSEL R81, R81, -INF , P2 ;  /* 0xff80000051517808 */ /* 0x000fe20001000000 */
[----:B------:R-:W-:Y:S01]  /*3710*/  MUFU.EX2 R10, R129 ;  /* 0x00000081000a7308 */ /* 0x000fe20000000800 */
[----:B------:R-:W-:Y:S02]  /*3720*/  FMNMX.FTZ R30, R80, R121, !PT ;  /* 0x00000079501e7209 */ /* 0x000fe40007810000 */
[----:B------:R-:W-:Y:S02]  /*3730*/  ISETP.GT.AND P2, PT, R74, 0x39, PT ;  /* 0x000000394a00780c */ /* 0x000fe40003f44270 */
[----:B------:R-:W-:Y:S02]  /*3740*/  FSEL R84, R84, -INF , P0 ;  /* 0xff80000054547808 */ /* 0x000fe40000000000 */
[----:B------:R-:W-:Y:S01]  /*3750*/  FMNMX.FTZ R115, R81, R30, !PT ;  /* 0x0000001e51737209 */ /* 0x000fe20007810000 */
[----:B------:R-:W-:-:S01]  /*3760*/  FFMA.FTZ R30, R113, UR41, -R2 ;  /* 0x00000029711e7c23 */ /* 0x000fc20008010802 */
[----:B------:R-:W-:Y:S01]  /*3770*/  FSEL R85, R85, -INF , P2 ;  /* 0xff80000055557808 */ /* 0x000fe20001000000 */
[----:B------:R-:W-:Y:S01]  /*3780*/  MUFU.EX2 R11, R11 ;  /* 0x0000000b000b7308 */ /* 0x000fe20000000800 */
[----:B------:R-:W-:-:S02]  /*3790*/  ISETP.GT.AND P0, PT, R74, 0x40, PT ;  /* 0x000000404a00780c */ /* 0x000fc40003f04270 */
[----:B------:R-:W-:Y:S02]  /*37a0*/  FMNMX.FTZ R38, R84, R115, !PT ;  /* 0x0000007354267209 */ /* 0x000fe40007810000 */
[----:B------:R-:W-:Y:S02]  /*37b0*/  ISETP.GT.AND P2, PT, R74, 0x41, PT ;  /* 0x000000414a00780c */ /* 0x000fe40003f44270 */
[----:B------:R-:W-:Y:S01]  /*37c0*/  FSEL R56, R56, -INF , P0 ;  /* 0xff80000038387808 */ /* 0x000fe20000000000 */
[----:B------:R-:W1:Y:S01]  /*37d0*/  MUFU.EX2 R12, R12 ;  /* 0x0000000c000c7308 */ /* 0x000e620000000800 */
[----:B------:R-:W-:Y:S02]  /*37e0*/  FMNMX.FTZ R113, R85, R38, !PT ;  /* 0x0000002655717209 */ /* 0x000fe40007810000 */
[----:B------:R-:W-:Y:S02]  /*37f0*/  ISETP.GT.AND P0, PT, R74, 0x48, PT ;  /* 0x000000484a00780c */ /* 0x000fe40003f04270 */
[----:B------:R-:W-:Y:S01]  /*3800*/  FSEL R38, R57, -INF , P2 ;  /* 0xff80000039267808 */ /* 0x000fe20001000000 */
[----:B------:R-:W-:Y:S01]  /*3810*/  FFMA.FTZ R57, R111, UR41, -R2 ;  /* 0x000000296f397c23 */ /* 0x000fe20008010802 */
        /* <DEDUP_REMOVED lines=21> */
[----:B------:R-:W-:Y:S01]  /*3970*/  FSEL R69, R69, -INF , P2 ;  /* 0xff80000045457808 */ /* 0x000fe20001000000 */
[----:B------:R-:W-:Y:S01]  /*3980*/  MUFU.EX2 R30, R30 ;  /* 0x0000001e001e7308 */ /* 0x000fe20000000800 */
[----:B------:R-:W-:Y:S02]  /*3990*/  ISETP.GT.AND P0, PT, R74, 0x60, PT ;  /* 0x000000604a00780c */ /* 0x000fe40003f04270 */
        /* <DEDUP_REMOVED lines=18> */
[----:B--2---:R-:W-:Y:S01]  /*3ac0*/  FSEL R58, R48, -INF , P0 ;  /* 0xff800000303a7808 */ /* 0x004fe20000000000 */
        /* <DEDUP_REMOVED lines=9> */
[----:B------:R-:W-:Y:S01]  /*3b60*/  FSEL R53, R53, -INF , P2 ;  /* 0xff80000035357808 */ /* 0x000fe20001000000 */
[----:B------:R-:W-:Y:S01]  /*3b70*/  MUFU.EX2 R41, R41 ;  /* 0x0000002900297308 */ /* 0x000fe20000000800 */
[----:B------:R-:W-:Y:S02]  /*3b80*/  ISETP.GT.AND P0, PT, R74, 0x80, PT ;  /* 0x000000804a00780c */ /* 0x000fe40003f04270 */
[----:B--2---:R-:W-:Y:S02]  /*3b90*/  FMNMX.FTZ R66, R52, R99, !PT ;  /* 0x0000006334427209 */ /* 0x004fe40007810000 */
        /* <DEDUP_REMOVED lines=10> */
[----:B------:R-:W-:Y:S01]  /*3c40*/  FSEL R70, R28, -INF , P0 ;  /* 0xff8000001c467808 */ /* 0x000fe20000000000 */
[----:B------:R-:W-:-:S01]  /*3c50*/  FFMA.FTZ R28, R79, UR41, -R2 ;  /* 0x000000294f1c7c23 */ /* 0x000fc20008010802 */
[----:B------:R-:W-:Y:S02]  /*3c60*/  FMNMX.FTZ R91, R66, R91, !PT ;  /* 0x0000005b425b7209 */ /* 0x000fe40007810000 */
[----:B------:R-:W-:Y:S01]  /*3c70*/  ISETP.GT.AND P0, PT, R74, 0x90, PT ;  /* 0x000000904a00780c */ /* 0x000fe20003f04270 */
[----:B------:R-:W-:Y:S01]  /*3c80*/  MUFU.EX2 R25, R25 ;  /* 0x0000001900197308 */ /* 0x000fe20000000800 */
[----:B--2---:R-:W-:Y:S02]  /*3c90*/  FSEL R78, R29, -INF , P2 ;  /* 0xff8000001d4e7808 */ /* 0x004fe40001000000 */
[----:B------:R-:W-:Y:S02]  /*3ca0*/  FMNMX.FTZ R91, R70, R91, !PT ;  /* 0x0000005b465b7209 */ /* 0x000fe40007810000 */
[----:B------:R-:W-:-:S02]  /*3cb0*/  FSEL R79, R32, -INF , P0 ;  /* 0xff800000204f7808 */ /* 0x000fc40000000000 */
        /* <DEDUP_REMOVED lines=39> */
[----:B------:R-:W-:-:S01]  /*3f30*/  FFMA.FTZ R31, R5, R102, -8 ;  /* 0xc1000000051f7423 */ /* 0x000fc20000010066 */
[--C-:B------:R-:W-:Y:S01]  /*3f40*/  FFMA.FTZ R102, R35, UR41, -R2.reuse ;  /* 0x0000002923667c23 */ /* 0x100fe20008010802 */
[----:B------:R-:W-:-:S01]  /*3f50*/  FFMA.FTZ R2, R39, UR41, -R2 ;  /* 0x0000002927027c23 */ /* 0x000fc20008010802 */
[----:B------:R-:W-:Y:S02]  /*3f60*/  MUFU.EX2 R51, R51 ;  /* 0x0000003300337308 */ /* 0x000fe40000000800 */
        /* <DEDUP_REMOVED lines=43> */
[----:B------:R-:W-:-:S05]  /*4220*/  FFMA.FTZ R75, R75, UR41, -R31 ;  /* 0x000000294b4b7c23 */ /* 0x000fca000801081f */
[----:B------:R1:W-:Y:S01]  /*4230*/  MUFU.EX2 R71, R63 ;  /* 0x0000003f00477308 */ /* 0x0003e20000000800 */
[----:B--2---:R-:W-:-:S01]  /*4240*/  FADD.FTZ R50, R104, R89 ;  /* 0x0000005968327221 */ /* 0x004fc20000010000 */
[----:B------:R-:W-:-:S04]  /*4250*/  F2FP.SATFINITE.E4M3.F32.PACK_AB_MERGE_C R184, R104, R67, RZ ;  /* 0x0000004368b8723e */ /* 0x000fc800048070ff */
[----:B------:R-:W-:Y:S02]  /*4260*/  F2FP.SATFINITE.E4M3.F32.PACK_AB_MERGE_C R184, R88, R27, R184 ;  /* 0x0000001b58b8723e */ /* 0x000fe400048070b8 */
[----:B------:R-:W2:Y:S01]  /*4270*/  MUFU.EX2 R92, R92 ;  /* 0x0000005c005c7308 */ /* 0x000ea20000000800 */
[----:B-1----:R-:W-:-:S01]  /*4280*/  FFMA.FTZ R63, R38, UR41, -R31 ;  /* 0x00000029263f7c23 */ /* 0x002fc2000801081f */
[--C-:B------:R-:W-:Y:S01]  /*4290*/  FFMA.FTZ R38, R64, UR41, -R31.reuse ;  /* 0x0000002940267c23 */ /* 0x100fe2000801081f */
[----:B------:R-:W-:-:S01]  /*42a0*/  FFMA.FTZ R64, R69, UR41, -R31 ;  /* 0x0000002945407c23 */ /* 0x000fc2000801081f */
[----:B------:R-:W-:Y:S01]  /*42b0*/  FADD.FTZ R69, R6, R7 ;  /* 0x0000000706457221 */ /* 0x000fe20000010000 */
[----:B0-----:R-:W-:-:S03]  /*42c0*/  FADD.FTZ R89, R35, R50 ;  /* 0x0000003223597221 */ /* 0x001fc60000010000 */
[----:B------:R0:W-:Y:S08]  /*42d0*/  MUFU.EX2 R81, R72 ;  /* 0x0000004800517308 */ /* 0x0001f00000000800 */
[----:B------:R-:W1:Y:S01]  /*42e0*/  MUFU.EX2 R100, R100 ;  /* 0x0000006400647308 */ /* 0x000e620000000800 */
[----:B0-----:R-:W-:-:S01]  /*42f0*/  FADD.FTZ R72, R8, R69 ;  /* 0x0000004508487221 */ /* 0x001fc20000010000 */
[----:B------:R-:W-:Y:S01]  /*4300*/  FFMA.FTZ R69, R54, UR41, -R31 ;  /* 0x0000002936457c23 */ /* 0x000fe2000801081f */
[----:B--2---:R-:W-:-:S01]  /*4310*/  FADD.FTZ R89, R92, R89 ;  /* 0x000000595c597221 */ /* 0x004fc20000010000 */
[----:B------:R-:W-:Y:S01]  /*4320*/  FFMA.FTZ R31, R86, UR41, -R31 ;  /* 0x00000029561f7c23 */ /* 0x000fe2000801081f */
        /* <DEDUP_REMOVED lines=10> */
[----:B------:R-:W-:Y:S01]  /*43d0*/  FADD.FTZ R54, R14, R39 ;  /* 0x000000270e367221 */ /* 0x000fe20000010000 */
[----:B------:R-:W-:-:S03]  /*43e0*/  F2FP.SATFINITE.E4M3.F32.PACK_AB_MERGE_C R186, R101, R100, RZ ;  /* 0x0000006465ba723e */ /* 0x000fc600048070ff */
[----:B------:R-:W-:Y:S01]  /*43f0*/  FADD.FTZ R89, R73, R54 ;  /* 0x0000003649597221 */ /* 0x000fe20000010000 */
[----:B------:R-:W-:Y:S01]  /*4400*/  F2FP.SATFINITE.E4M3.F32.PACK_AB_MERGE_C R186, R92, R35, R186 ;  /* 0x000000235cba723e */ /* 0x000fe200048070ba */
[----:B------:R-:W0:Y:S01]  /*4410*/  MUFU.EX2 R76, R76 ;  /* 0x0000004c004c7308 */ /* 0x000e220000000800 */
[----:B--2---:R-:W-:-:S01]  /*4420*/  FADD.FTZ R39, R55, R50 ;  /* 0x0000003237277221 */ /* 0x004fc20000010000 */
[----:B------:R-:W-:Y:S01]  /*4430*/  FADD.FTZ R54, R20, R89 ;  /* 0x0000005914367221 */ /* 0x000fe20000010000 */
[----:B------:R-:W-:-:S03]  /*4440*/  F2FP.SATFINITE.E4M3.F32.PACK_AB_MERGE_C R20, R77, R20, RZ ;  /* 0x000000144d14723e */ /* 0x000fc600048070ff */
[----:B------:R-:W-:Y:S01]  /*4450*/  FADD.FTZ R89, R77, R54 ;  /* 0x000000364d597221 */ /* 0x000fe20000010000 */
[----:B------:R-:W-:Y:S01]  /*4460*/  F2FP.SATFINITE.E4M3.F32.PACK_AB_MERGE_C R181, R73, R14, R20 ;  /* 0x0000000e49b5723e */ /* 0x000fe20004807014 */
[----:B------:R-:W2:Y:S01]  /*4470*/  MUFU.EX2 R34, R34 ;  /* 0x0000002200227308 */ /* 0x000ea20000000800 */
[----:B-1----:R-:W-:-:S01]  /*4480*/  FADD.FTZ R39, R26, R39 ;  /* 0x000000271a277221 */ /* 0x002fc20000010000 */
[----:B------:R-:W-:Y:S01]  /*4490*/  FADD.FTZ R54, R30, R89 ;  /* 0x000000591e367221 */ /* 0x000fe20000010000 */
[----:B------:R-:W-:-:S03]  /*44a0*/  CS2R R72, SRZ ;  /* 0x0000000000487805 */ /* 0x000fc6000001ff00 */
[----:B------:R-:W-:Y:S02]  /*44b0*/  FADD.FTZ R89, R57, R54 ;  /* 0x0000003639597221 */ /* 0x000fe40000010000 */
[----:B------:R-:W1:Y:S01]  /*44c0*/  MUFU.EX2 R59, R59 ;  /* 0x0000003b003b7308 */ /* 0x000e620000000800 */
[----:B0-----:R-:W-:-:S01]  /*44d0*/  FADD.FTZ R50, R76, R39 ;  /* 0x000000274c327221 */ /* 0x001fc20000010000 */
[----:B------:R-:W-:Y:S01]  /*44e0*/  FADD.FTZ R54, R42, R89 ;  /* 0x000000592a367221 */ /* 0x000fe20000010000 */
[C---:B------:R-:W-:Y:S02]  /*44f0*/  F2FP.SATFINITE.E4M3.F32.PACK_AB_MERGE_C R180, R71.reuse, R76, RZ ;  /* 0x0000004c47b4723e */ /* 0x040fe400048070ff */
[----:B------:R-:W-:Y:S01]  /*4500*/  CS2R R76, SRZ ;  /* 0x00000000004c7805 */ /* 0x000fe2000001ff00 */
[----:B------:R-:W-:-:S01]  /*4510*/  FADD.FTZ R39, R71, R50 ;  /* 0x0000003247277221 */ /* 0x000fc20000010000 */
[----:B------:R-:W-:Y:S01]  /*4520*/  F2FP.SATFINITE.E4M3.F32.PACK_AB_MERGE_C R42, R65, R42, RZ ;  /* 0x0000002a412a723e */ /* 0x000fe200048070ff */
[----:B------:R-:W0:Y:S02]  /*4530*/  MUFU.EX2 R84, R84 ;  /* 0x0000005400547308 */ /* 0x000e240000000800 */
[----:B--2---:R-:W-:-:S01]  /*4540*/  FADD.FTZ R50, R34, R39 ;  /* 0x0000002722327221 */ /* 0x004fc20000010000 */
[----:B------:R-:W-:-:S02]  /*4550*/  F2FP.SATFINITE.E4M3.F32.PACK_AB_MERGE_C R180, R26, R55, R180 ;  /* 0x000000371ab4723e */ /* 0x000fc400048070b4 */
[----:B------:R-:W-:-:S03]  /*4560*/  F2FP.SATFINITE.E4M3.F32.PACK_AB_MERGE_C R183, R57, R30, R42 ;  /* 0x0000001e39b7723e */ /* 0x000fc6000480702a */
[----:B------:R-:W2:Y:S01]  /*4570*/  MUFU.EX2 R85, R85 ;  /* 0x0000005500557308 */ /* 0x000ea20000000800 */
[----:B-1----:R-:W-:-:S07]  /*4580*/  FADD.FTZ R39, R59, R50 ;  /* 0x000000323b277221 */ /* 0x002fce0000010000 */
[----:B------:R-:W1:Y:S01]  /*4590*/  MUFU.EX2 R56, R56 ;  /* 0x0000003800387308 */ /* 0x000e620000000800 */
[----:B0-----:R-:W-:-:S01]  /*45a0*/  FADD.FTZ R50, R84, R39 ;  /* 0x0000002754327221 */ /* 0x001fc20000010000 */
[----:B------:R-:W-:Y:S01]  /*45b0*/  FADD.FTZ R39, R65, R54 ;  /* 0x0000003641277221 */ /* 0x000fe20000010000 */
[----:B------:R-:W-:-:S03]  /*45c0*/  CS2R R54, SRZ ;  /* 0x0000000000367805 */ /* 0x000fc6000001ff00 */
[----:B------:R-:W-:Y:S02]  /*45d0*/  FADD.FTZ R12, R40, R39 ;  /* 0x00000027280c7221 */ /* 0x000fe40000010000 */
[----:B------:R-:W0:Y:S01]  /*45e0*/  MUFU.EX2 R63, R63 ;  /* 0x0000003f003f7308 */ /* 0x000e220000000800 */
[----:B--2---:R-:W-:-:S01]  /*45f0*/  FADD.FTZ R9, R85, R50 ;  /* 0x0000003255097221 */ /* 0x004fc20000010000 */
[----:B------:R-:W-:Y:S01]  /*4600*/  FADD.FTZ R39, R41, R12 ;  /* 0x0000000c29277221 */ /* 0x000fe20000010000 */
[----:B------:R-:W-:-:S03]  /*4610*/  F2FP.SATFINITE.E4M3.F32.PACK_AB_MERGE_C R84, R85, R84, RZ ;  /* 0x000000545554723e */ /* 0x000fc600048070ff */
[----:B------:R-:W-:Y:S01]  /*4620*/  FADD.FTZ R12, R48, R39 ;  /* 0x00000027300c7221 */ /* 0x000fe20000010000 */
[----:B------:R-:W-:Y:S01]  /*4630*/  F2FP.SATFINITE.E4M3.F32.PACK_AB_MERGE_C R48, R95, R48, RZ ;  /* 0x000000305f30723e */ /* 0x000fe200048070ff */
[----:B------:R-:W2:Y:S01]  /*4640*/  MUFU.EX2 R60, R60 ;  /* 0x0000003c003c7308 */ /* 0x000ea20000000800 */
[----:B-1----:R-:W-:-:S01]  /*4650*/  FADD.FTZ R8, R56, R9 ;  /* 0x0000000938087221 */ /* 0x002fc20000010000 */
[----:B------:R-:W-:Y:S01]  /*4660*/  FADD.FTZ R67, R95, R12 ;  /* 0x0000000c5f437221 */ /* 0x000fe20000010000 */
[----:B------:R-:W-:Y:S02]  /*4670*/  F2FP.SATFINITE.E4M3.F32.PACK_AB_MERGE_C R182, R59, R34, R84 ;  /* 0x000000223bb6723e */ /* 0x000fe40004807054 */
[----:B------:R-:W-:Y:S02]  /*4680*/  CS2R R34, SRZ ;  /* 0x0000000000227805 */ /* 0x000fe4000001ff00 */
[----:B------:R-:W-:Y:S01]  /*4690*/  F2FP.SATFINITE.E4M3.F32.PACK_AB_MERGE_C R177, R41, R40, R48 ;  /* 0x0000002829b1723e */ /* 0x000fe20004807030 */
[----:B------:R-:W-:Y:S01]  /*46a0*/  FADD.FTZ R12, R24, R67 ;  /* 0x00000043180c7221 */ /* 0x000fe20000010000 */
[----:B------:R-:W-:Y:S01]  /*46b0*/  CS2R R40, SRZ ;  /* 0x0000000000287805 */ /* 0x000fe2000001ff00 */
[----:B------:R-:W1:Y:S01]  /*46c0*/  MUFU.EX2 R38, R38 ;  /* 0x0000002600267308 */ /* 0x000e620000000800 */
[----:B0-----:R-:W-:-:S01]  /*46d0*/  FADD.FTZ R9, R63, R8 ;  /* 0x000000083f097221 */ /* 0x001fc20000010000 */
[----:B------:R-:W-:-:S02]  /*46e0*/  CS2R R58, SRZ ;  /* 0x00000000003a7805 */ /* 0x000fc4000001ff00 */
[----:B------:R-:W-:-:S04]  /*46f0*/  CS2R R84, SRZ ;  /* 0x0000000000547805 */ /* 0x000fc8000001ff00 */
[----:B------:R-:W0:Y:S01]  /*4700*/  MUFU.EX2 R61, R61 ;  /* 0x0000003d003d7308 */ /* 0x000e220000000800 */
[----:B--2---:R-:W-:-:S01]  /*4710*/  FADD.FTZ R8, R60, R9 ;  /* 0x000000093c087221 */ /* 0x004fc20000010000 */
[----:B------:R-:W-:-:S03]  /*4720*/  F2FP.SATFINITE.E4M3.F32.PACK_AB_MERGE_C R60, R81, R60, RZ ;  /* 0x0000003c513c723e */ /* 0x000fc600048070ff */
[----:B------:R-:W-:Y:S01]  /*4730*/  FADD.FTZ R39, R81, R8 ;  /* 0x0000000851277221 */ /* 0x000fe20000010000 */
[----:B------:R-:W-:Y:S02]  /*4740*/  F2FP.SATFINITE.E4M3.F32.PACK_AB_MERGE_C R176, R63, R56, R60 ;  /* 0x000000383fb0723e */ /* 0x000fe4000480703c */
[----:B------:R-:W-:Y:S01]  /*4750*/  CS2R R56, SRZ ;  /* 0x0000000000387805 */ /* 0x000fe2000001ff00 */
[----:B------:R-:W2:Y:S01]  /*4760*/  MUFU.EX2 R68, R68 ;  /* 0x0000004400447308 */ /* 0x000ea20000000800 */
[----:B-1----:R-:W-:-:S01]  /*4770*/  FADD.FTZ R8, R38, R39 ;  /* 0x0000002726087221 */ /* 0x002fc20000010000 */
[----:B------:R-:W-:Y:S01]  /*4780*/  FADD.FTZ R39, R25, R12 ;  /* 0x0000000c19277221 */ /* 0x000fe20000010000 */
[----:B------:R-:W-:-:S05]  /*4790*/  CS2R R80, SRZ ;  /* 0x0000000000507805 */ /* 0x000fca000001ff00 */
[----:B------:R1:W3:Y:S01]  /*47a0*/  MUFU.EX2 R87, R64 ;  /* 0x0000004000577308 */ /* 0x0002e20000000800 */
        /* <DEDUP_REMOVED lines=8> */
[----:B-1----:R-:W-:-:S03]  /*4830*/  CS2R R64, SRZ ;  /* 0x0000000000407805 */ /* 0x002fc6000001ff00 */
[----:B------:R-:W-:Y:S02]  /*4840*/  FADD.FTZ R27, R32, R11 ;  /* 0x0000000b201b7221 */ /* 0x000fe40000010000 */
[----:B------:R-:W1:Y:S01]  /*4850*/  MUFU.EX2 R69, R69 ;  /* 0x0000004500457308 */ /* 0x000e620000000800 */
[C---:B---3--:R-:W-:Y:S01]  /*4860*/  F2FP.SATFINITE.E4M3.F32.PACK_AB_MERGE_C R68, R87.reuse, R68, RZ ;  /* 0x000000445744723e */ /* 0x048fe200048070ff */
[----:B------:R-:W-:Y:S01]  /*4870*/  FADD.FTZ R87, R87, R6 ;  /* 0x0000000657577221 */ /* 0x000fe20000010000 */
[----:B------:R-:W-:-:S01]  /*4880*/  FADD.FTZ R8, R36, R27 ;  /* 0x0000001b24087221 */ /* 0x000fc20000010000 */
[----:B------:R-:W-:Y:S02]  /*4890*/  F2FP.SATFINITE.E4M3.F32.PACK_AB_MERGE_C R36, R47, R36, RZ ;  /* 0x000000242f24723e */ /* 0x000fe400048070ff */
[----:B------:R-:W-:Y:S01]  /*48a0*/  F2FP.SATFINITE.E4M3.F32.PACK_AB_MERGE_C R178, R61, R38, R68 ;  /* 0x000000263db2723e */ /* 0x000fe20004807044 */
[----:B------:R-:W-:Y:S01]  /*48b0*/  FADD.FTZ R8, R47, R8 ;  /* 0x000000082f087221 */ /* 0x000fe20000010000 */
[----:B------:R-:W2:Y:S01]  /*48c0*/  MUFU.EX2 R44, R44 ;  /* 0x0000002c002c7308 */ /* 0x000ea20000000800 */
[----:B0-----:R-:W-:-:S01]  /*48d0*/  FADD.FTZ R6, R46, R87 ;  /* 0x000000572e067221 */ /* 0x001fc20000010000 */
[----:B------:R-:W-:-:S02]  /*48e0*/  F2FP.SATFINITE.E4M3.F32.PACK_AB_MERGE_C R173, R32, R29, R36 ;  /* 0x0000001d20ad723e */ /* 0x000fc40004807024 */
[----:B------:R-:W-:Y:S02]  /*48f0*/  CS2R R28, SRZ ;  /* 0x00000000001c7805 */ /* 0x000fe4000001ff00 */
[----:B------:R-:W-:Y:S02]  /*4900*/  CS2R R32, SRZ ;  /* 0x0000000000207805 */ /* 0x000fe4000001ff00 */
[----:B------:R-:W-:Y:S02]  /*4910*/  CS2R R38, SRZ ;  /* 0x0000000000267805 */ /* 0x000fe4000001ff00 */
[----:B------:R-:W-:Y:S02]  /*4920*/  CS2R R60, SRZ ;  /* 0x00000000003c7805 */ /* 0x000fe4000001ff00 */
[----:B------:R-:W-:Y:S01]  /*4930*/  CS2R R86, SRZ ;  /* 0x0000000000567805 */ /* 0x000fe2000001ff00 */
        /* <DEDUP_REMOVED lines=15> */
[----:B------:R-:W-:-:S02]  /*4a30*/  F2FP.SATFINITE.E4M3.F32.PACK_AB_MERGE_C R175, R74, R37, R43 ;  /* 0x000000254aaf723e */ /* 0x000fc4000480702b */
[----:B------:R-:W-:Y:S02]  /*4a40*/  CS2R R26, SRZ ;  /* 0x00000000001a7805 */ /* 0x000fe4000001ff00 */
[----:B------:R-:W-:Y:S02]  /*4a50*/  CS2R R36, SRZ ;  /* 0x0000000000247805 */ /* 0x000fe4000001ff00 */
[----:B------:R-:W-:Y:S02]  /*4a60*/  CS2R R42, SRZ ;  /* 0x00000000002a7805 */ /* 0x000fe4000001ff00 */
[----:B------:R-:W-:Y:S02]  /*4a70*/  CS2R R44, SRZ ;  /* 0x00000000002c7805 */ /* 0x000fe4000001ff00 */
[----:B------:R-:W-:Y:S01]  /*4a80*/  CS2R R46, SRZ ;  /* 0x00000000002e7805 */ /* 0x000fe2000001ff00 */
[----:B------:R-:W1:Y:S01]  /*4a90*/  MUFU.EX2 R53, R53 ;  /* 0x0000003500357308 */ /* 0x000e620000000800 */
[----:B--2---:R-:W-:-:S01]  /*4aa0*/  FADD.FTZ R11, R49, R6 ;  /* 0x00000006310b7221 */ /* 0x004fc20000010000 */
[----:B------:R-:W-:-:S06]  /*4ab0*/  CS2R R68, SRZ ;  /* 0x0000000000447805 */ /* 0x000fcc000001ff00 */
[----:B------:R-:W2:Y:S01]  /*4ac0*/  MUFU.EX2 R62, R62 ;  /* 0x0000003e003e7308 */ /* 0x000ea20000000800 */
[----:B0-----:R-:W-:-:S01]  /*4ad0*/  FADD.FTZ R6, R52, R11 ;  /* 0x0000000b34067221 */ /* 0x001fc20000010000 */
[----:B------:R-:W-:-:S06]  /*4ae0*/  FADD.FTZ R11, R51, R90 ;  /* 0x0000005a330b7221 */ /* 0x000fcc0000010000 */
[----:B------:R-:W0:Y:S01]  /*4af0*/  MUFU.EX2 R94, R94 ;  /* 0x0000005e005e7308 */ /* 0x000e220000000800 */
[C---:B-1----:R-:W-:Y:S01]  /*4b00*/  F2FP.SATFINITE.E4M3.F32.PACK_AB_MERGE_C R52, R53.reuse, R52, RZ ;  /* 0x000000343534723e */ /* 0x042fe200048070ff */
[----:B------:R-:W-:-:S03]  /*4b10*/  FADD.FTZ R53, R53, R6 ;  /* 0x0000000635357221 */ /* 0x000fc60000010000 */
[----:B------:R-:W-:Y:S02]  /*4b20*/  F2FP.SATFINITE.E4M3.F32.PACK_AB_MERGE_C R174, R49, R0, R52 ;  /* 0x0000000031ae723e */ /* 0x000fe40004807034 */
[----:B------:R-:W-:Y:S01]  /*4b30*/  CS2R R48, SRZ ;  /* 0x0000000000307805 */ /* 0x000fe2000001ff00 */
[----:B------:R1:W3:Y:S01]  /*4b40*/  MUFU.EX2 R9, R66 ;  /* 0x0000004200097308 */ /* 0x0002e20000000800 */
[----:B--2---:R-:W-:-:S01]  /*4b50*/  FADD.FTZ R8, R62, R53 ;  /* 0x000000353e087221 */ /* 0x004fc20000010000 */
[----:B------:R-:W-:-:S06]  /*4b60*/  CS2R R52, SRZ ;  /* 0x0000000000347805 */ /* 0x000fcc000001ff00 */
[----:B------:R-:W2:Y:S01]  /*4b70*/  MUFU.EX2 R21, R21 ;  /* 0x0000001500157308 */ /* 0x000ea20000000800 */
[----:B0-----:R-:W-:-:S01]  /*4b80*/  FADD.FTZ R10, R94, R11 ;  /* 0x0000000b5e0a7221 */ /* 0x001fc20000010000 */
[----:B-1----:R-:W-:-:S06]  /*4b90*/  CS2R R66, SRZ ;  /* 0x0000000000427805 */ /* 0x002fcc000001ff00 */
[----:B------:R-:W0:Y:S01]  /*4ba0*/  MUFU.EX2 R70, R70 ;  /* 0x0000004600467308 */ /* 0x000e220000000800 */
[----:B---3--:R-:W-:-:S07]  /*4bb0*/  FADD.FTZ R11, R9, R8 ;  /* 0x00000008090b7221 */ /* 0x008fce0000010000 */
[----:B------:R-:W1:Y:S01]  /*4bc0*/  MUFU.EX2 R98, R98 ;  /* 0x0000006200627308 */ /* 0x000e620000000800 */
[----:B--2---:R-:W-:-:S07]  /*4bd0*/  FADD.FTZ R25, R21, R10 ;  /* 0x0000000a15197221 */ /* 0x004fce0000010000 */
[----:B------:R-:W2:Y:S01]  /*4be0*/  MUFU.EX2 R7, R78 ;  /* 0x0000004e00077308 */ /* 0x000ea20000000800 */
[----:B0-----:R-:W-:-:S07]  /*4bf0*/  FADD.FTZ R8, R70, R11 ;  /* 0x0000000b46087221 */ /* 0x001fce0000010000 */
[----:B------:R-:W0:Y:S01]  /*4c00*/  MUFU.EX2 R15, R15 ;  /* 0x0000000f000f7308 */ /* 0x000e220000000800 */
[C---:B-1----:R-:W-:Y:S01]  /*4c10*/  F2FP.SATFINITE.E4M3.F32.PACK_AB_MERGE_C R21, R98.reuse, R21, RZ ;  /* 0x000000156215723e */ /* 0x042fe200048070ff */
[----:B------:R-:W-:Y:S01]  /*4c20*/  FADD.FTZ R98, R98, R25 ;  /* 0x0000001962627221 */ /* 0x000fe20000010000 */
[----:B------:R-:W-:Y:S02]  /*4c30*/  CS2R R24, SRZ ;  /* 0x0000000000187805 */ /* 0x000fe4000001ff00 */
[----:B------:R-:W-:Y:S02]  /*4c40*/  F2FP.SATFINITE.E4M3.F32.PACK_AB_MERGE_C R169, R94, R51, R21 ;  /* 0x000000335ea9723e */ /* 0x000fe40004807015 */
[----:B------:R-:W-:Y:S01]  /*4c50*/  CS2R R50, SRZ ;  /* 0x0000000000327805 */ /* 0x000fe2000001ff00 */
[----:B------:R-:W1:Y:S01]  /*4c60*/  MUFU.EX2 R79, R79 ;  /* 0x0000004f004f7308 */ /* 0x000e620000000800 */
[----:B--2---:R-:W-:-:S01]  /*4c70*/  FADD.FTZ R8, R7, R8 ;  /* 0x0000000807087221 */ /* 0x004fc20000010000 */
[----:B------:R-:W-:-:S04]  /*4c80*/  F2FP.SATFINITE.E4M3.F32.PACK_AB_MERGE_C R70, R7, R70, RZ ;  /* 0x000000460746723e */ /* 0x000fc800048070ff */
[----:B------:R-:W-:Y:S02]  /*4c90*/  F2FP.SATFINITE.E4M3.F32.PACK_AB_MERGE_C R168, R9, R62, R70 ;  /* 0x0000003e09a8723e */ /* 0x000fe40004807046 */
[----:B------:R-:W-:Y:S01]  /*4ca0*/  CS2R R62, SRZ ;  /* 0x00000000003e7805 */ /* 0x000fe2000001ff00 */
[----:B------:R-:W2:Y:S01]  /*4cb0*/  MUFU.EX2 R102, R102 ;  /* 0x0000006600667308 */ /* 0x000ea20000000800 */
[----:B0-----:R-:W-:-:S01]  /*4cc0*/  FADD.FTZ R11, R15, R98 ;  /* 0x000000620f0b7221 */ /* 0x001fc20000010000 */
[----:B------:R-:W-:-:S06]  /*4cd0*/  CS2R R70, SRZ ;  /* 0x0000000000467805 */ /* 0x000fcc000001ff00 */
[----:B------:R-:W0:Y:S01]  /*4ce0*/  MUFU.EX2 R82, R82 ;  /* 0x0000005200527308 */ /* 0x000e220000000800 */
[----:B-1----:R-:W-:-:S07]  /*4cf0*/  FADD.FTZ R7, R79, R8 ;  /* 0x000000084f077221 */ /* 0x002fce0000010000 */
[----:B------:R-:W-:Y:S01]  /*4d00*/  MUFU.EX2 R13, R13 ;  /* 0x0000000d000d7308 */ /* 0x000fe20000000800 */
[----:B--2---:R-:W-:-:S07]  /*4d10*/  FADD.FTZ R8, R102, R11 ;  /* 0x0000000b66087221 */ /* 0x004fce0000010000 */
[----:B------:R-:W1:Y:S01]  /*4d20*/  MUFU.EX2 R2, R2 ;  /* 0x0000000200027308 */ /* 0x000e620000000800 */
[----:B0-----:R-:W-:-:S07]  /*4d30*/  FADD.FTZ R0, R82, R7 ;  /* 0x0000000752007221 */ /* 0x001fce0000010000 */
[----:B------:R-:W-:Y:S08]  /*4d40*/  MUFU.EX2 R75, R75 ;  /* 0x0000004b004b7308 */ /* 0x000ff00000000800 */
[----:B------:R0:W2:Y:S01]  /*4d50*/  MUFU.EX2 R6, R31 ;  /* 0x0000001f00067308 */ /* 0x0000a20000000800 */
[----:B-1----:R-:W-:Y:S01]  /*4d60*/  F2FP.SATFINITE.E4M3.F32.PACK_AB_MERGE_C R9, R2, R13, RZ ;  /* 0x0000000d0209723e */ /* 0x002fe200048070ff */
[----:B------:R-:W-:-:S03]  /*4d70*/  FADD.FTZ R13, R13, R8 ;  /* 0x000000080d0d7221 */ /* 0x000fc60000010000 */
[----:B------:R-:W-:Y:S02]  /*4d80*/  F2FP.SATFINITE.E4M3.F32.PACK_AB_MERGE_C R171, R102, R15, R9 ;  /* 0x0000000f66ab723e */ /* 0x000fe40004807009 */
[----:B0-----:R-:W-:Y:S02]  /*4d90*/  CS2R R30, SRZ ;  /* 0x00000000001e7805 */ /* 0x001fe4000001ff00 */
[----:B--2---:R-:W-:Y:S01]  /*4da0*/  F2FP.SATFINITE.E4M3.F32.PACK_AB_MERGE_C R7, R6, R75, RZ ;  /* 0x0000004b0607723e */ /* 0x004fe200048070ff */
[----:B------:R-:W-:-:S01]  /*4db0*/  FADD.FTZ R75, R75, R0 ;  /* 0x000000004b4b7221 */ /* 0x000fc20000010000 */
[----:B------:R-:W-:Y:S02]  /*4dc0*/  FADD.FTZ R0, R2, R13 ;  /* 0x0000000d02007221 */ /* 0x000fe40000010000 */
[----:B------:R-:W-:Y:S01]  /*4dd0*/  F2FP.SATFINITE.E4M3.F32.PACK_AB_MERGE_C R170, R82, R79, R7 ;  /* 0x0000004f52aa723e */ /* 0x000fe20004807007 */
[----:B------:R-:W-:Y:S01]  /*4de0*/  FADD.FTZ R2, R6, R75 ;  /* 0x0000004b06027221 */ /* 0x000fe20000010000 */
        /* <DEDUP_REMOVED lines=40> */
.L_x_10065:
[----:B------:R-:W-:Y:S01]  /*5070*/  ISETP.NE.AND P2, PT, RZ, UR46, PT ;  /* 0x0000002eff007c0c */ /* 0x000fe2000bf45270 */
[----:B------:R-:W-:-:S04]  /*5080*/  UISETP.NE.AND UP0, UPT, UR29, 0x1, UPT ;  /* 0x000000011d00788c */ /* 0x000fc8000bf05270 */
[----:B------:R-:W-:-:S04]  /*5090*/  USEL UR49, URZ, 0x1, UP0 ;  /* 0x000000013f317887 */ /* 0x000fc80008000000 */
[----:B------:R-:W-:-:S04]  /*50a0*/  ULOP3.LUT UR49, UR31, UR49, URZ, 0x3c, !UPT ;  /* 0x000000311f317292 */ /* 0x000fc8000f8e3c3f */
[----:B------:R-:W-:Y:S08]  /*50b0*/  @P2 BRA `(.L_x_10055) ;  /* 0x0000000000382947 */ /* 0x000ff00003800000 */
[----:B------:R-:W-:Y:S05]  /*50c0*/  @!P1 BRA `(.L_x_10056) ;  /* 0x0000000000049947 */ /* 0x000fea0003800000 */
[----:B------:R-:W-:Y:S01]  /*50d0*/  BPT.TRAP 0x1 ;  /* 0x000000040000795c */ /* 0x000fe20000300000 */
.L_x_10056:
        /* <DEDUP_REMOVED lines=9> */
.L_x_10057:
[----:B-1----:R-:W-:Y:S05]  /*5170*/  @P0 BRA `(.L_x_10055) ;  /* 0x0000000000080947 */ /* 0x002fea0003800000 */
[----:B------:R-:W1:Y:S02]  /*5180*/  SYNCS.PHASECHK.TRANS64.TRYWAIT P0, [UR6+0x22830], R4 ;  /* 0x02283004ff0075a7 */ /* 0x000e640008000146 */
[----:B-1----:R-:W-:Y:S05]  /*5190*/  @!P0 BRA `(.L_x_10058) ;  /* 0x0000011c00d08947 */ /* 0x002fea0003800000 */
.L_x_10055:
        /* <DEDUP_REMOVED lines=132> */
.L_x_10060:
[----:B------:R-:W-:Y:S01]  /*59e0*/  ULEA UR6, UR29, UR43, 0x3 ;  /* 0x0000002b1d067291 */ /* 0x000fe2000f8e183f */
[----:B------:R-:W-:-:S05]  /*59f0*/  IMAD.U32 R4, RZ, RZ, UR31 ;  /* 0x0000001fff047e24 */ /* 0x000fca000f8e00ff */
[----:B------:R-:W-:-:S04]  /*5a00*/  SHF.L.U32 R4, R4, 0x1f, RZ ;  /* 0x0000001f04047819 */ /* 0x000fc800000006ff */
[----:B------:R0:W1:Y:S01]  /*5a10*/  SYNCS.PHASECHK.TRANS64.TRYWAIT P0, [UR6+0x22850], R4 ;  /* 0x02285004ff0075a7 */ /* 0x0000620008000146 */
[----:B------:R-:W-:Y:S05]  /*5a20*/  @!P1 BRA `(.L_x_10061) ;  /* 0x0000000000049947 */ /* 0x000fea0003800000 */
[----:B------:R-:W-:Y:S01]  /*5a30*/  BPT.TRAP 0x1 ;  /* 0x000000040000795c */ /* 0x000fe20000300000 */
.L_x_10061:
[----:B-1----:R-:W-:Y:S05]  /*5a40*/  @P0 BRA `(.L_x_10059) ;  /* 0x0000000000080947 */ /* 0x002fea0003800000 */
[----:B------:R-:W1:Y:S02]  /*5a50*/  SYNCS.PHASECHK.TRANS64.TRYWAIT P0, [UR6+0x22850], R4 ;  /* 0x02285004ff0075a7 */ /* 0x000e640008000146 */
[----:B-1----:R-:W-:Y:S05]  /*5a60*/  @!P0 BRA `(.L_x_10062) ;  /* 0x0000011400b48947 */ /* 0x002fea0003800000 */
.L_x_10059:
        /* <DEDUP_REMOVED lines=36> */
.L_x_10063:
[----:B------:R-:W-:Y:S01]  /*5cb0*/  UISETP.NE.AND UP0, UPT, UR54, URZ, UPT ;  /* 0x0000003f3600728c */ /* 0x000fe2000bf05270 */
[----:B------:R-:W-:Y:S02]  /*5cc0*/  VIADD R8, R18, UR38 ;  /* 0x0000002612087c36 */ /* 0x000fe40008000000 */
[----:B------:R-:W-:Y:S02]  /*5cd0*/  IMAD.U32 R9, RZ, RZ, UR53 ;  /* 0x00000035ff097e24 */ /* 0x000fe4000f8e00ff */
[----:B------:R-:W-:Y:S01]  /*5ce0*/  IMAD.U32 R12, RZ, RZ, UR41 ;  /* 0x00000029ff0c7e24 */ /* 0x000fe2000f8e00ff */
        /* <DEDUP_REMOVED lines=9> */
[----:B------:R-:W-:Y:S01]  /*5d80*/  ULEA UR6, UR48, UR43, 0x3 ;  /* 0x0000002b30067291 */ /* 0x000fe2000f8e183f */
[----:B------:R-:W1:Y:S03]  /*5d90*/  SHFL.IDX PT, R15, R8, 0x1, 0x1c1f ;  /* 0x003c1f00080f7f89 */ /* 0x000e6600000e0000 */
[----:B------:R-:W-:Y:S01]  /*5da0*/  IADD3 R4, -R17, 0x1, R4 ;  /* 0x0000000111047810 */ /* 0x000fe20007ffe104 */
[----:B------:R-:W-:-:S03]  /*5db0*/  UIADD3 UR6, UR6, 0x22840, URZ ;  /* 0x0002284006067890 */ /* 0x000fc6000fffe03f */
[----:B------:R-:W-:Y:S01]  /*5dc0*/  IADD3 R4, -R9, UR52, R4 ;  /* 0x0000003409047c10 */ /* 0x000fe2000fffe104 */
[----:B------:R-:W-:-:S09]  /*5dd0*/  UPRMT UR6, UR42, 0x654, UR6 ;  /* 0x000006542a067896 */ /* 0x000fd20008000006 */
[----:B------:R-:W-:Y:S01]  /*5de0*/  SYNCS.ARRIVE.TRANS64.RED.A1T0 RZ, [UR6], RZ ;  /* 0x000000ffffff79a7 */ /* 0x000fe20008100406 */
[C---:B0-----:R-:W-:Y:S02]  /*5df0*/  IMAD.IADD R5, R4.reuse, 0x1, R5 ;  /* 0x0000000104057824 */ /* 0x041fe400078e0205 */
[----:B-1----:R-:W-:-:S03]  /*5e00*/  IMAD.IADD R4, R4, 0x1, R15 ;  /* 0x0000000104047824 */ /* 0x002fc600078e020f */
        /* <DEDUP_REMOVED lines=119> */
[----:B------:R-:W-:-:S02]  /*6580*/  ISETP.GT.AND P2, PT, R4, RZ, PT ;  /* 0x000000ff0400720c */ /* 0x000fc40003f44270 */
[----:B------:R-:W-:Y:S02]  /*6590*/  FMNMX.FTZ R11, R101, R10, !PT ;  /* 0x0000000a650b7209 */ /* 0x000fe40007810000 */
[----:B------:R-:W-:Y:S02]  /*65a0*/  ISETP.GT.AND P3, PT, R4, 0x1, PT ;  /* 0x000000010400780c */ /* 0x000fe40003f64270 */
[----:B------:R-:W-:Y:S01]  /*65b0*/  FSEL R154, R154, -INF , P2 ;  /* 0xff8000009a9a7808 */ /* 0x000fe20001000000 */
[----:B------:R-:W0:Y:S01]  /*65c0*/  SHFL.BFLY PT, R10, R11, 0x2, 0x1f ;  /* 0x0c401f000b0a7f89 */ /* 0x000e2200000e0000 */
        /* <DEDUP_REMOVED lines=12> */
[----:B0-----:R-:W-:Y:S02]  /*6690*/  FMNMX.FTZ R13, R11, R10, !PT ;  /* 0x0000000a0b0d7209 */ /* 0x001fe40007810000 */
[C---:B------:R-:W-:Y:S02]  /*66a0*/  ISETP.GT.AND P2, PT, R4.reuse, 0x18, PT ;  /* 0x000000180400780c */ /* 0x040fe40003f44270 */
[----:B------:R-:W-:Y:S01]  /*66b0*/  FSEL R163, R163, -INF , P3 ;  /* 0xff800000a3a37808 */ /* 0x000fe20001800000 */
[----:B------:R-:W0:Y:S01]  /*66c0*/  SHFL.BFLY PT, R10, R13, 0x1, 0x1f ;  /* 0x0c201f000d0a7f89 */ /* 0x000e2200000e0000 */
[----:B------:R-:W-:-:S02]  /*66d0*/  ISETP.GT.AND P3, PT, R4, 0x19, PT ;  /* 0x000000190400780c */ /* 0x000fc40003f64270 */
[----:B------:R-:W-:Y:S02]  /*66e0*/  FSEL R166, R166, -INF , P2 ;  /* 0xff800000a6a67808 */ /* 0x000fe40001000000 */
[----:B------:R-:W-:Y:S02]  /*66f0*/  FSEL R167, R167, -INF , P3 ;  /* 0xff800000a7a77808 */ /* 0x000fe40001800000 */
[C---:B------:R-:W-:Y:S02]  /*6700*/  ISETP.GT.AND P2, PT, R4.reuse, 0x20, PT ;  /* 0x000000200400780c */ /* 0x040fe40003f44270 */
[----:B------:R-:W-:Y:S02]  /*6710*/  ISETP.GT.AND P3, PT, R4, 0x21, PT ;  /* 0x000000210400780c */ /* 0x000fe40003f64270 */
[----:B------:R-:W-:Y:S02]  /*6720*/  FSEL R138, R138, -INF , P2 ;  /* 0xff8000008a8a7808 */ /* 0x000fe40001000000 */
[----:B------:R-:W-:-:S02]  /*6730*/  ISETP.GT.AND P2, PT, R4, 0x28, PT ;  /* 0x000000280400780c */ /* 0x000fc40003f44270 */
[----:B------:R-:W-:Y:S02]  /*6740*/  FSEL R139, R139, -INF , P3 ;  /* 0xff8000008b8b7808 */ /* 0x000fe40001800000 */
[----:B------:R-:W-:Y:S02]  /*6750*/  ISETP.GT.AND P3, PT, R4, 0x29, PT ;  /* 0x000000290400780c */ /* 0x000fe40003f64270 */
        /* <DEDUP_REMOVED lines=27> */
[--C-:B0-----:R-:W-:Y:S01]  /*6910*/  FFMA.FTZ R156, R140, UR41, -R10.reuse ;  /* 0x000000298c9c7c23 */ /* 0x101fe2000801080a */
[----:B------:R-:W-:Y:S01]  /*6920*/  ISETP.GT.AND P3, PT, R4, 0x41, PT ;  /* 0x000000410400780c */ /* 0x000fe20003f64270 */
        /* <DEDUP_REMOVED lines=12> */
[----:B0-----:R-:W-:-:S01]  /*69f0*/  FFMA.FTZ R156, R144, UR41, -R10 ;  /* 0x00000029909c7c23 */ /* 0x001fc2000801080a */
        /* <DEDUP_REMOVED lines=44> */
[----:B------:R-:W-:Y:S01]  /*6cc0*/  FSEL R135, R135, -INF , P3 ;  /* 0xff80000087877808 */ /* 0x000fe20001800000 */
[----:B------:R-:W-:Y:S01]  /*6cd0*/  FFMA.FTZ R101, R101, UR41, -R10 ;  /* 0x0000002965657c23 */ /* 0x000fe2000801080a */
[----:B------:R-:W-:Y:S01]  /*6ce0*/  ISETP.GT.AND P2, PT, R4, 0x60, PT ;  /* 0x000000600400780c */ /* 0x000fe20003f44270 */
        /* <DEDUP_REMOVED lines=10> */
[----:B------:R-:W-:Y:S01]  /*6d90*/  MUFU.EX2 R11, R11 ;  /* 0x0000000b000b7308 */ /* 0x000fe20000000800 */
[----:B------:R-:W-:Y:S02]  /*6da0*/  FSEL R124, R110, -INF , P2 ;  /* 0xff8000006e7c7808 */ /* 0x000fe40001000000 */
[----:B------:R-:W-:Y:S02]  /*6db0*/  FMNMX.FTZ R153, R107, R148, !PT ;  /* 0x000000946b997209 */ /* 0x000fe40007810000 */
[----:B------:R-:W-:Y:S02]  /*6dc0*/  ISETP.GT.AND P2, PT, R4, 0x70, PT ;  /* 0x000000700400780c */ /* 0x000fe40003f44270 */
[----:B------:R-:W-:Y:S01]  /*6dd0*/  FSEL R111, R111, -INF , P3 ;  /* 0xff8000006f6f7808 */ /* 0x000fe20001800000 */
[----:B------:R0:W-:Y:S01]  /*6de0*/  MUFU.EX2 R110, R152 ;  /* 0x00000098006e7308 */ /* 0x0001e20000000800 */
[----:B------:R-:W-:-:S02]  /*6df0*/  FMNMX.FTZ R148, R124, R153, !PT ;  /* 0x000000997c947209 */ /* 0x000fc40007810000 */
[----:B------:R-:W-:Y:S02]  /*6e00*/  ISETP.GT.AND P3, PT, R4, 0x71, PT ;  /* 0x000000710400780c */ /* 0x000fe40003f64270 */
[----:B------:R-:W-:Y:S02]  /*6e10*/  FSEL R114, R114, -INF , P2 ;  /* 0xff80000072727808 */ /* 0x000fe40001000000 */
[----:B------:R-:W-:Y:S01]  /*6e20*/  FMNMX.FTZ R153, R111, R148, !PT ;  /* 0x000000946f997209 */ /* 0x000fe20007810000 */
[----:B------:R-:W-:Y:S01]  /*6e30*/  MUFU.EX2 R14, R14 ;  /* 0x0000000e000e7308 */ /* 0x000fe20000000800 */
[----:B------:R-:W-:Y:S01]  /*6e40*/  ISETP.GT.AND P2, PT, R4, 0x78, PT ;  /* 0x000000780400780c */ /* 0x000fe20003f44270 */
[----:B0-----:R-:W-:Y:S01]  /*6e50*/  FFMA.FTZ R152, R128, UR41, -R10 ;  /* 0x0000002980987c23 */ /* 0x001fe2000801080a */
[----:B------:R-:W-:Y:S02]  /*6e60*/  FSEL R115, R115, -INF , P3 ;  /* 0xff80000073737808 */ /* 0x000fe40001800000 */
[----:B------:R-:W-:-:S02]  /*6e70*/  FMNMX.FTZ R148, R114, R153, !PT ;  /* 0x0000009972947209 */ /* 0x000fc40007810000 */
[----:B------:R-:W-:Y:S01]  /*6e80*/  ISETP.GT.AND P3, PT, R4, 0x79, PT ;  /* 0x000000790400780c */ /* 0x000fe20003f64270 */
[----:B------:R-:W-:Y:S01]  /*6e90*/  MUFU.EX2 R122, R157 ;  /* 0x0000009d007a7308 */ /* 0x000fe20000000800 */
[----:B------:R-:W-:Y:S02]  /*6ea0*/  FSEL R128, R118, -INF , P2 ;  /* 0xff80000076807808 */ /* 0x000fe40001000000 */
[----:B------:R-:W-:Y:S02]  /*6eb0*/  FMNMX.FTZ R153, R115, R148, !PT ;  /* 0x0000009473997209 */ /* 0x000fe40007810000 */
[----:B------:R-:W-:Y:S02]  /*6ec0*/  FSEL R119, R119, -INF , P3 ;  /* 0xff80000077777808 */ /* 0x000fe40001800000 */
[----:B------:R-:W-:Y:S01]  /*6ed0*/  ISETP.GT.AND P2, PT, R4, 0x80, PT ;  /* 0x000000800400780c */ /* 0x000fe20003f44270 */
        /* <DEDUP_REMOVED lines=31> */
[----:B------:R-:W-:Y:S01]  /*70d0*/  FMNMX.FTZ R4, R104, R153, !PT ;  /* 0x0000009968047209 */ /* 0x000fe20007810000 */
[----:B------:R0:W-:Y:S01]  /*70e0*/  MUFU.EX2 R102, R152 ;  /* 0x0000009800667308 */ /* 0x0001e20000000800 */
[----:B------:R-:W-:-:S02]  /*70f0*/  FSEL R161, R5, RZ, P0 ;  /* 0x000000ff05a17208 */ /* 0x000fc40000000000 */
[----:B------:R-:W-:-:S03]  /*7100*/  FMNMX.FTZ R4, R103, R4, !PT ;  /* 0x0000000467047209 */ /* 0x000fc60007810000 */
[----:B------:R-:W-:Y:S02]  /*7110*/  FADD.FTZ R161, -R161, R6 ;  /* 0x00000006a1a17221 */ /* 0x000fe40000010100 */
[----:B------:R-:W1:Y:S01]  /*7120*/  SHFL.BFLY PT, R153, R4, 0x2, 0x1f ;  /* 0x0c401f0004997f89 */ /* 0x000e6200000e0000 */
[----:B------:R-:W-:Y:S08]  /*7130*/  MUFU.EX2 R20, R20 ;  /* 0x0000001400147308 */ /* 0x000ff00000000800 */
        /* <DEDUP_REMOVED lines=17> */
[----:B0-----:R-:W-:-:S01]  /*7250*/  FFMA.FTZ R152, R158, UR41, -R10 ;  /* 0x000000299e987c23 */ /* 0x001fc2000801080a */
[----:B------:R-:W-:Y:S01]  /*7260*/  FMUL.FTZ R158, R161, UR41 ;  /* 0x00000029a19e7c20 */ /* 0x000fe20008410000 */
[----:B------:R-:W-:-:S01]  /*7270*/  FFMA.FTZ R153, R154, UR41, -R10 ;  /* 0x000000299a997c23 */ /* 0x000fc2000801080a */
[----:B------:R-:W-:Y:S01]  /*7280*/  FMUL.FTZ R160, R160, UR41 ;  /* 0x00000029a0a07c20 */ /* 0x000fe20008410000 */
        /* <DEDUP_REMOVED lines=41> */
[----:B------:R-:W-:Y:S01]  /*7520*/  FADD.FTZ R135, R11, R0 ;  /* 0x000000000b877221 */ /* 0x000fe20000010000 */
[----:B------:R-:W-:-:S01]  /*7530*/  FFMA.FTZ R95, R95, UR41, -R10 ;  /* 0x000000295f5f7c23 */ /* 0x000fc2000801080a */
[----:B------:R-:W1:Y:S01]  /*7540*/  MUFU.EX2 R155, R155 ;  /* 0x0000009b009b7308 */ /* 0x000e620000000800 */
        /* <DEDUP_REMOVED lines=133> */
.L_x_10064:
        /* <DEDUP_REMOVED lines=116> */
.L_x_10054:
[----:B------:R-:W-:-:S06]  /*84e0*/  UISETP.GE.AND UP0, UPT, UR30, UR40, UPT ;  /* 0x000000281e00728c */ /* 0x000fcc000bf06270 */
[----:B------:R-:W-:-:S13]  /*84f0*/  PLOP3.LUT P0, PT, PT, PT, UP0, 0x80, 0x0 ;  /* 0x000000000000781c */ /* 0x000fda0003f0f008 */
[----:B------:R-:W-:Y:S05]  /*8500*/  @!P0 BRA `(.L_x_10066) ;  /* 0x0000002800408947 */ /* 0x000fea0003800000 */
[----:B------:R-:W-:Y:S01]  /*8510*/  IMAD.MOV.U32 R7, RZ, RZ, R4 ;  /* 0x000000ffff077224 */ /* 0x000fe200078e0004 */
[----:B------:R-:W-:Y:S01]  /*8520*/  UMOV UR29, UR49 ;  /* 0x00000031001d7c82 */ /* 0x000fe20008000000 */
[----:B------:R-:W-:Y:S01]  /*8530*/  IMAD.MOV.U32 R6, RZ, RZ, R5 ;  /* 0x000000ffff067224 */ /* 0x000fe200078e0005 */
[----:B------:R-:W-:-:S06]  /*8540*/  UMOV UR28, UR48 ;  /* 0x00000030001c7c82 */ /* 0x000fcc0008000000 */
.L_x_10077:
        /* <DEDUP_REMOVED lines=9> */
.L_x_10068:
[----:B------:R-:W-:Y:S01]  /*85e0*/  ULEA UR6, UR48, UR43, 0x3 ;  /* 0x0000002b30067291 */ /* 0x000fe2000f8e183f */
[----:B------:R-:W-:-:S05]  /*85f0*/  IMAD.U32 R4, RZ, RZ, UR49 ;  /* 0x00000031ff047e24 */ /* 0x000fca000f8e00ff */
[----:B------:R-:W-:-:S04]  /*8600*/  SHF.L.U32 R4, R4, 0x1f, RZ ;  /* 0x0000001f04047819 */ /* 0x000fc800000006ff */
[----:B------:R0:W1:Y:S01]  /*8610*/  SYNCS.PHASECHK.TRANS64.TRYWAIT P0, [UR6+0x22830], R4 ;  /* 0x02283004ff0075a7 */ /* 0x0000620008000146 */
[----:B------:R-:W-:Y:S05]  /*8620*/  @!P1 BRA `(.L_x_10069) ;  /* 0x0000000000049947 */ /* 0x000fea0003800000 */
[----:B------:R-:W-:Y:S01]  /*8630*/  BPT.TRAP 0x1 ;  /* 0x000000040000795c */ /* 0x000fe20000300000 */
.L_x_10069:
[----:B-1----:R-:W-:Y:S05]  /*8640*/  @P0 BRA `(.L_x_10067) ;  /* 0x0000000000080947 */ /* 0x002fea0003800000 */
[----:B------:R-:W1:Y:S02]  /*8650*/  SYNCS.PHASECHK.TRANS64.TRYWAIT P0, [UR6+0x22830], R4 ;  /* 0x02283004ff0075a7 */ /* 0x000e640008000146 */
[----:B-1----:R-:W-:Y:S05]  /*8660*/  @!P0 BRA `(.L_x_10070) ;  /* 0x000000e800cc8947 */ /* 0x002fea0003800000 */
.L_x_10067:
[----:B-1----:R-:W1:Y:S01]  /*8670*/  S2R R5, SR_TID.X ;  /* 0x0000000000057919 */ /* 0x002e620000002100 */
[----:B------:R-:W-:Y:S01]  /*8680*/  R2UR UR31, R3 ;  /* 0x00000000031f72ca */ /* 0x000fe200000e0000 */
[----:B------:R-:W-:Y:S01]  /*8690*/  UMOV UR19, 0x40000040 ;  /* 0x4000004000137882 */ /* 0x000fe20000000000 */
[----:B------:R-:W-:Y:S01]  /*86a0*/  UMOV UR20, UR16 ;  /* 0x0000001000147c82 */ /* 0x000fe20008000000 */
[----:B------:R-:W-:Y:S01]  /*86b0*/  UMOV UR21, UR17 ;  /* 0x0000001100157c82 */ /* 0x000fe20008000000 */
[----:B------:R-:W-:Y:S01]  /*86c0*/  UMOV UR23, 0x40000040 ;  /* 0x4000004000177882 */ /* 0x000fe20000000000 */
[----:B------:R-:W-:Y:S01]  /*86d0*/  UMOV UR24, UR16 ;  /* 0x0000001000187c82 */ /* 0x000fe20008000000 */
[----:B------:R-:W-:Y:S01]  /*86e0*/  UMOV UR25, UR17 ;  /* 0x0000001100197c82 */ /* 0x000fe20008000000 */
[----:B------:R-:W-:Y:S01]  /*86f0*/  UMOV UR27, 0x40000040 ;  /* 0x40000040001b7882 */ /* 0x000fe20000000000 */
[----:B------:R-:W-:Y:S01]  /*8700*/  UMOV UR7, 0x40000040 ;  /* 0x4000004000077882 */ /* 0x000fe20000000000 */
[----:B------:R-:W-:Y:S01]  /*8710*/  UMOV UR11, 0x40000040 ;  /* 0x40000040000b7882 */ /* 0x000fe20000000000 */
[----:B------:R-:W-:-:S03]  /*8720*/  UMOV UR15, 0x40000040 ;  /* 0x40000040000f7882 */ /* 0x000fc60000000000 */
[----:B------:R-:W-:-:S04]  /*8730*/  UIMAD UR31, UR48, 0x500, UR31 ;  /* 0x00000500301f78a4 */ /* 0x000fc8000f8e021f */
[----:B------:R-:W-:Y:S02]  /*8740*/  UIADD3 UR22, UR31, 0x100, URZ ;  /* 0x000001001f167890 */ /* 0x000fe4000fffe03f */
[----:B------:R-:W-:Y:S02]  /*8750*/  UIADD3 UR26, UR31, 0x200, URZ ;  /* 0x000002001f1a7890 */ /* 0x000fe4000fffe03f */
[----:B------:R-:W-:Y:S01]  /*8760*/  UMOV UR18, UR31 ;  /* 0x0000001f00127c82 */ /* 0x000fe20008000000 */
[----:B------:R-:W-:Y:S02]  /*8770*/  UIADD3 UR6, UR31, 0x400, URZ ;  /* 0x000004001f067890 */ /* 0x000fe4000fffe03f */
[----:B------:R-:W-:Y:S02]  /*8780*/  UIADD3 UR10, UR31, 0x402, URZ ;  /* 0x000004021f0a7890 */ /* 0x000fe4000fffe03f */
[----:B------:R-:W-:Y:S01]  /*8790*/  UIADD3 UR14, UR31, 0x6, URZ ;  /* 0x000000061f0e7890 */ /* 0x000fe2000fffe03f */
        /* <DEDUP_REMOVED lines=110> */
.L_x_10072:
[----:B------:R-:W-:Y:S01]  /*8e80*/  ULEA UR6, UR28, UR43, 0x3 ;  /* 0x0000002b1c067291 */ /* 0x000fe2000f8e183f */
[----:B------:R-:W-:-:S05]  /*8e90*/  IMAD.U32 R4, RZ, RZ, UR29 ;  /* 0x0000001dff047e24 */ /* 0x000fca000f8e00ff */
[----:B------:R-:W-:-:S04]  /*8ea0*/  SHF.L.U32 R4, R4, 0x1f, RZ ;  /* 0x0000001f04047819 */ /* 0x000fc800000006ff */
[----:B------:R0:W1:Y:S01]  /*8eb0*/  SYNCS.PHASECHK.TRANS64.TRYWAIT P0, [UR6+0x22850], R4 ;  /* 0x02285004ff0075a7 */ /* 0x0000620008000146 */
[----:B------:R-:W-:Y:S05]  /*8ec0*/  @!P1 BRA `(.L_x_10073) ;  /* 0x0000000000049947 */ /* 0x000fea0003800000 */
[----:B------:R-:W-:Y:S01]  /*8ed0*/  BPT.TRAP 0x1 ;  /* 0x000000040000795c */ /* 0x000fe20000300000 */
.L_x_10073:
[----:B-1----:R-:W-:Y:S05]  /*8ee0*/  @P0 BRA `(.L_x_10071) ;  /* 0x0000000000080947 */ /* 0x002fea0003800000 */
[----:B------:R-:W1:Y:S02]  /*8ef0*/  SYNCS.PHASECHK.TRANS64.TRYWAIT P0, [UR6+0x22850], R4 ;  /* 0x02285004ff0075a7 */ /* 0x000e640008000146 */
[----:B-1----:R-:W-:Y:S05]  /*8f00*/  @!P0 BRA `(.L_x_10074) ;  /* 0x000000e000bc8947 */ /* 0x002fea0003800000 */
.L_x_10071:
        /* <DEDUP_REMOVED lines=36> */
.L_x_10075:
        /* <DEDUP_REMOVED lines=95> */
[----:B------:R-:W-:-:S03]  /*9740*/  FADD.FTZ R6, -R4, R7 ;  /* 0x0000000704067221 */ /* 0x000fc60000010100 */
[----:B------:R0:W-:Y:S01]  /*9750*/  MUFU.EX2 R9, R12 ;  /* 0x0000000c00097308 */ /* 0x0001e20000000800 */
[----:B------:R-:W-:Y:S01]  /*9760*/  FMUL.FTZ R7, R6, UR41 ;  /* 0x0000002906077c20 */ /* 0x000fe20008410000 */
[----:B------:R-:W-:-:S04]  /*9770*/  FFMA.FTZ R6, R5, R14, -8 ;  /* 0xc100000005067423 */ /* 0x000fc8000001000e */
[--C-:B------:R-:W-:Y:S01]  /*9780*/  FFMA.FTZ R11, R153, UR41, -R6.reuse ;  /* 0x00000029990b7c23 */ /* 0x100fe20008010806 */
[----:B------:R-:W-:-:S01]  /*9790*/  FFMA.FTZ R20, R136, UR41, -R6 ;  /* 0x0000002988147c23 */ /* 0x000fc20008010806 */
[----:B------:R-:W-:Y:S02]  /*97a0*/  IMAD.U32 R153, RZ, RZ, UR41 ;  /* 0x00000029ff997e24 */ /* 0x000fe4000f8e00ff */
[----:B------:R-:W-:-:S01]  /*97b0*/  FFMA.FTZ R136, R140, UR41, -R6 ;  /* 0x000000298c887c23 */ /* 0x000fc20008010806 */
[--C-:B------:R-:W-:Y:S01]  /*97c0*/  FFMA.FTZ R140, R144, UR41, -R6.reuse ;  /* 0x00000029908c7c23 */ /* 0x100fe20008010806 */
[----:B------:R-:W-:-:S01]  /*97d0*/  FFMA.FTZ R8, R152, UR41, -R6 ;  /* 0x0000002998087c23 */ /* 0x000fc20008010806 */
[--C-:B------:R-:W-:Y:S01]  /*97e0*/  FFMA.FTZ R10, R156, UR41, -R6.reuse ;  /* 0x000000299c0a7c23 */ /* 0x100fe20008010806 */
[----:B------:R-:W-:-:S01]  /*97f0*/  FFMA.FTZ R13, R157, UR41, -R6 ;  /* 0x000000299d0d7c23 */ /* 0x000fc20008010806 */
[--C-:B0-----:R-:W-:Y:S01]  /*9800*/  FFMA.FTZ R12, R160, UR41, -R6.reuse ;  /* 0x00000029a00c7c23 */ /* 0x101fe20008010806 */
        /* <DEDUP_REMOVED lines=33> */
[----:B------:R-:W-:Y:S03]  /*9a20*/  MUFU.EX2 R7, R7 ;  /* 0x0000000700077308 */ /* 0x000fe60000000800 */
        /* <DEDUP_REMOVED lines=49> */
[----:B------:R-:W-:-:S04]  /*9d40*/  FFMA.FTZ R6, R103, UR41, -R6 ;  /* 0x0000002967067c23 */ /* 0x000fc80008010806 */
        /* <DEDUP_REMOVED lines=152> */
.L_x_10076:
        /* <DEDUP_REMOVED lines=116> */
.L_x_10066:
[----:B------:R-:W-:Y:S06]  /*ae10*/  BAR.ARV 0x8, 0x180 ;  /* 0x0206000000007b1d */ /* 0x000fec0000002000 */
[----:B------:R-:W-:Y:S05]  /*ae20*/  @!P1 BRA `(.L_x_10078) ;  /* 0x0000000000049947 */ /* 0x000fea0003800000 */
[----:B------:R-:W-:Y:S01]  /*ae30*/  BPT.TRAP 0x1 ;  /* 0x000000040000795c */ /* 0x000fe20000300000 */
.L_x_10078:
[----:B------:R-:W-:Y:S01]  /*ae40*/  ULEA UR5, UR48, UR43, 0x3 ;  /* 0x0000002b30057291 */ /* 0x000fe2000f8e183f */
[----:B------:R-:W-:-:S05]  /*ae50*/  IMAD.U32 R3, RZ, RZ, UR49 ;  /* 0x00000031ff037e24 */ /* 0x000fca000f8e00ff */
[----:B------:R-:W-:-:S04]  /*ae60*/  SHF.L.U32 R3, R3, 0x1f, RZ ;  /* 0x0000001f03037819 */ /* 0x000fc800000006ff */
[----:B------:R0:W1:Y:S01]  /*ae70*/  SYNCS.PHASECHK.TRANS64.TRYWAIT P0, [UR5+0x22850], R3 ;  /* 0x02285003ff0075a7 */ /* 0x0000620008000145 */
[----:B------:R-:W-:Y:S05]  /*ae80*/  @!P1 BRA `(.L_x_10079) ;  /* 0x0000000000049947 */ /* 0x000fea0003800000 */
[----:B------:R-:W-:Y:S01]  /*ae90*/  BPT.TRAP 0x1 ;  /* 0x000000040000795c */ /* 0x000fe20000300000 */
.L_x_10079:
[----:B-1----:R-:W-:Y:S05]  /*aea0*/  @P0 BRA `(.L_x_10080) ;  /* 0x0000000000080947 */ /* 0x002fea0003800000 */
[----:B------:R-:W1:Y:S02]  /*aeb0*/  SYNCS.PHASECHK.TRANS64.TRYWAIT P0, [UR5+0x22850], R3 ;  /* 0x02285003ff0075a7 */ /* 0x000e640008000145 */
[----:B-1----:R-:W-:Y:S05]  /*aec0*/  @!P0 BRA `(.L_x_10081) ;  /* 0x000000c000e48947 */ /* 0x002fea0003800000 */
.L_x_10080:
        /* <DEDUP_REMOVED lines=36> */
[----:B------:R-:W1:Y:S04]  /*b110*/  SHFL.BFLY PT, R7, R2, 0x2, 0x1f ;  /* 0x0c401f0002077f89 */ /* 0x000e6800000e0000 */
[----:B------:R-:W3:Y:S01]  /*b120*/  SHFL.BFLY PT, R11, R0, 0x2, 0x1f ;  /* 0x0c401f00000b7f89 */ /* 0x000ee200000e0000 */
[----:B------:R-:W-:Y:S02]  /*b130*/  WARPGROUP.DEPBAR.LE gsb0, 0x0 ;  /* 0x00008000000079c5 */ /* 0x000fe40000010000 */
[----:B------:R-:W-:-:S06]  /*b140*/  WARPGROUP.ARRIVE ;  /* 0x00000000000079c5 */ /* 0x000fcc0000000000 */
[----:B------:R-:W-:Y:S01]  /*b150*/  QGMMA.64x128x32.F32.E4M3.E4M3 R24, R172, gdesc[UR4], R24, gsb0 ;  /* 0x01e00004ac187df3 */ /* 0x000fe20008000818 */
[----:B------:R-:W-:Y:S01]  /*b160*/  UIADD3 UR6, UR4, 0x400, URZ ;  /* 0x0000040004067890 */ /* 0x000fe2000fffe03f */
        /* <DEDUP_REMOVED lines=13> */
[----:B------:R0:W-:Y:S01]  /*b240*/  @P0 MUFU.RCP R6, R12 ;  /* 0x0000000c00060308 */ /* 0x0001e20000001000 */
[----:B------:R-:W-:Y:S01]  /*b250*/  FSETP.NE.FTZ.AND P0, PT, R13, RZ, PT ;  /* 0x000000ff0d00720b */ /* 0x000fe20003f15000 */
[----:B------:R-:W-:Y:S01]  /*b260*/  IMAD.MOV.U32 R10, RZ, RZ, RZ ;  /* 0x000000ffff0a7224 */ /* 0x000fe200078e00ff */
[----:B------:R-:W-:Y:S02]  /*b270*/  WARPGROUP.DEPBAR.LE gsb0, 0x0 ;  /* 0x00008000000079c5 */ /* 0x000fe40000010000 */
[----:B------:R-:W-:-:S06]  /*b280*/  WARPGROUP.ARRIVE ;  /* 0x00000000000079c5 */ /* 0x000fcc0000000000 */
[----:B------:R-:W-:Y:S01]  /*b290*/  QGMMA.64x128x32.F32.E4M3.E4M3 R24, R168, gdesc[UR4], R24, gsb0 ;  /* 0x01e00004a8187df3 */ /* 0x000fe20008000818 */
[----:B------:R-:W1:Y:S08]  /*b2a0*/  @P3 MUFU.LG2 R9, R15 ;  /* 0x0000000f00093308 */ /* 0x000e700000000c00 */
[----:B------:R-:W3:Y:S01]  /*b2b0*/  @P2 MUFU.LG2 R7, R14 ;  /* 0x0000000e00072308 */ /* 0x000ee20000000c00 */
[----:B------:R-:W-:-:S07]  /*b2c0*/  IMAD.U32 R11, RZ, RZ, UR41 ;  /* 0x00000029ff0b7e24 */ /* 0x000fce000f8e00ff */
[----:B------:R-:W4:Y:S01]  /*b2d0*/  @P0 MUFU.RCP R10, R13 ;  /* 0x0000000d000a0308 */ /* 0x000f220000001000 */
[----:B------:R-:W-:Y:S02]  /*b2e0*/  IMAD.U32 R8, RZ, RZ, UR41 ;  /* 0x00000029ff087e24 */ /* 0x000fe4000f8e00ff */
[----:B0-----:R-:W-:Y:S01]  /*b2f0*/  @P3 FMUL.FTZ R12, R11, 0.69314718246459960938 ;  /* 0x3f3172180b0c3820 */ /* 0x001fe20000410000 */
[----:B-1----:R-:W-:Y:S01]  /*b300*/  @P3 FMUL.FTZ R9, R9, 0.69314718246459960938 ;  /* 0x3f31721809093820 */ /* 0x002fe20000410000 */
[----:B------:R-:W-:Y:S02]  /*b310*/  IMAD.MOV.U32 R0, RZ, RZ, -0x800000 ;  /* 0xff800000ff007424 */ /* 0x000fe400078e00ff */
[----:B------:R-:W-:Y:S01]  /*b320*/  @P2 FMUL.FTZ R8, R8, 0.69314718246459960938 ;  /* 0x3f31721808082820 */ /* 0x000fe20000410000 */
[----:B------:R-:W-:Y:S02]  /*b330*/  IMAD.MOV.U32 R2, RZ, RZ, -0x800000 ;  /* 0xff800000ff027424 */ /* 0x000fe400078e00ff */
[----:B------:R-:W-:-:S01]  /*b340*/  @P3 FFMA.FTZ R0, R12, R4, R9 ;  /* 0x000000040c003223 */ /* 0x000fc20000010009 */
[----:B---3--:R-:W-:Y:S01]  /*b350*/  @P2 FMUL.FTZ R7, R7, 0.69314718246459960938 ;  /* 0x3f31721807072820 */ /* 0x008fe20000410000 */
[----:B--2---:R-:W-:-:S03]  /*b360*/  FMUL.FTZ R4, R6, R3 ;  /* 0x0000000306047220 */ /* 0x004fc60000410000 */
[----:B------:R-:W-:Y:S01]  /*b370*/  @P2 FFMA.FTZ R2, R8, R5, R7 ;  /* 0x0000000508022223 */ /* 0x000fe20000010007 */
[----:B----4-:R-:W-:Y:S01]  /*b380*/  FMUL.FTZ R3, R10, R3 ;  /* 0x000000030a037220 */ /* 0x010fe20000410000 */
[----:B------:R-:W-:Y:S02]  /*b390*/  WARPGROUP.DEPBAR.LE gsb0, 0x0 ;  /* 0x00008000000079c5 */ /* 0x000fe40000010000 */
[----:B------:R-:W-:Y:S05]  /*b3a0*/  @!P1 BRA `(.L_x_10082) ;  /* 0x0000000000049947 */ /* 0x000fea0003800000 */
[----:B------:R-:W-:Y:S01]  /*b3b0*/  BPT.TRAP 0x1 ;  /* 0x000000040000795c */ /* 0x000fe20000300000 */
.L_x_10082:
        /* <DEDUP_REMOVED lines=74> */
.L_x_10046:
        /* <DEDUP_REMOVED lines=50> */
[----:B------:R-:W-:-:S02]  /*bb80*/  SEL R51, R57, R54, P0 ;  /* 0x0000003639337207 */ /* 0x000fc40000000000 */
[C---:B------:R-:W-:Y:S02]  /*bb90*/  IADD3 R57, P6, R10.reuse, 0x20, RZ ;  /* 0x000000200a397810 */ /* 0x040fe40007fde0ff */
[----:B------:R-:W-:Y:S02]  /*bba0*/  IADD3 R65, P1, R10, 0x40, RZ ;  /* 0x000000400a417810 */ /* 0x000fe40007f3e0ff */
[----:B------:R-:W-:Y:S01]  /*bbb0*/  SEL R143, R6, R9, P0 ;  /* 0x00000009068f7207 */ /* 0x000fe20000000000 */
[----:B------:R-:W-:Y:S01]  /*bbc0*/  IMAD.X R101, RZ, RZ, R11, P6 ;  /* 0x000000ffff657224 */ /* 0x000fe200030e060b */
[----:B------:R-:W-:Y:S02]  /*bbd0*/  SEL R27, R9, R6, P0 ;  /* 0x00000006091b7207 */ /* 0x000fe40000000000 */
[----:B------:R-:W-:Y:S02]  /*bbe0*/  LOP3.LUT R4, R57, 0x380, RZ, 0xc0, !PT ;  /* 0x0000038039047812 */ /* 0x000fe400078ec0ff */
        /* <DEDUP_REMOVED lines=25> */
[----:B------:R-:W-:Y:S02]  /*bd80*/  IADD3 R67, P2, R10, 0x60, RZ ;  /* 0x000000600a437810 */ /* 0x000fe40007f5e0ff */
[----:B------:R-:W-:Y:S02]  /*bd90*/  SHF.R.U64 R4, R4, 0x3, RZ ;  /* 0x0000000304047819 */ /* 0x000fe400000012ff */
[----:B------:R-:W-:Y:S02]  /*bda0*/  SHF.R.U64 R6, R6, 0x3, RZ ;  /* 0x0000000306067819 */ /* 0x000fe400000012ff */
[----:B------:R-:W-:Y:S02]  /*bdb0*/  SEL R77, R78, R79, P0 ;  /* 0x0000004f4e4d7207 */ /* 0x000fe40000000000 */
[----:B------:R-:W-:Y:S02]  /*bdc0*/  SEL R63, R79, R78, P0 ;  /* 0x0000004e4f3f7207 */ /* 0x000fe40000000000 */
[----:B------:R-:W-:-:S02]  /*bdd0*/  IADD3 R71, P3, R10, 0x4000, RZ ;  /* 0x000040000a477810 */ /* 0x000fc40007f7e0ff */
[C---:B------:R-:W-:Y:S02]  /*bde0*/  IADD3 R75, P4, R10.reuse, 0x4020, RZ ;  /* 0x000040200a4b7810 */ /* 0x040fe40007f9e0ff */
[----:B------:R-:W-:Y:S01]  /*bdf0*/  SEL R109, R47, R14, P0 ;  /* 0x0000000e2f6d7207 */ /* 0x000fe20000000000 */
[--C-:B------:R-:W-:Y:S01]  /*be00*/  IMAD.X R95, RZ, RZ, R11.reuse, P3 ;  /* 0x000000ffff5f7224 */ /* 0x100fe200018e060b */
[----:B------:R-:W-:Y:S01]  /*be10*/  IADD3 R79, P5, R10, 0x4040, RZ ;  /* 0x000040400a4f7810 */ /* 0x000fe20007fbe0ff */
[--C-:B------:R-:W-:Y:S01]  /*be20*/  IMAD.X R9, RZ, RZ, R11.reuse, P4 ;  /* 0x000000ffff097224 */ /* 0x100fe200020e060b */
[----:B------:R-:W-:Y:S02]  /*be30*/  SEL R55, R7, R8, P0 ;  /* 0x0000000807377207 */ /* 0x000fe40000000000 */
[----:B------:R-:W-:Y:S01]  /*be40*/  SEL R25, R8, R7, P0 ;  /* 0x0000000708197207 */ /* 0x000fe20000000000 */
[----:B------:R-:W-:Y:S01]  /*be50*/  IMAD.X R7, RZ, RZ, R11, P5 ;  /* 0x000000ffff077224 */ /* 0x000fe200028e060b */
[----:B------:R-:W-:-:S02]  /*be60*/  SEL R47, R14, R47, P0 ;  /* 0x0000002f0e2f7207 */ /* 0x000fc40000000000 */
[----:B------:R-:W-:Y:S02]  /*be70*/  LOP3.LUT R8, R67, 0x380, RZ, 0xc0, !PT ;  /* 0x0000038043087812 */ /* 0x000fe400078ec0ff */
[----:B------:R-:W-:Y:S02]  /*be80*/  LOP3.LUT R100, R4, R57, RZ, 0x3c, !PT ;  /* 0x0000003904647212 */ /* 0x000fe400078e3cff */
[----:B------:R-:W-:Y:S02]  /*be90*/  LOP3.LUT R14, R6, R65, RZ, 0x3c, !PT ;  /* 0x00000041060e7212 */ /* 0x000fe400078e3cff */
[----:B------:R-:W-:Y:S02]  /*bea0*/  LOP3.LUT R4, R71, 0x380, RZ, 0xc0, !PT ;  /* 0x0000038047047812 */ /* 0x000fe400078ec0ff */
[----:B------:R-:W-:Y:S02]  /*beb0*/  LOP3.LUT R6, R75, 0x380, RZ, 0xc0, !PT ;  /* 0x000003804b067812 */ /* 0x000fe400078ec0ff */
[----:B------:R-:W-:-:S02]  /*bec0*/  LOP3.LUT R30, R79, 0x380, RZ, 0xc0, !PT ;  /* 0x000003804f1e7812 */ /* 0x000fc400078ec0ff */
[----:B------:R-:W-:Y:S02]  /*bed0*/  SHF.R.U64 R8, R8, 0x3, RZ ;  /* 0x0000000308087819 */ /* 0x000fe400000012ff */
[----:B------:R-:W-:Y:S02]  /*bee0*/  SEL R105, R82, R83, P0 ;  /* 0x0000005352697207 */ /* 0x000fe40000000000 */
[----:B------:R-:W-:Y:S02]  /*bef0*/  SEL R64, R83, R82, P0 ;  /* 0x0000005253407207 */ /* 0x000fe40000000000 */
[----:B------:R-:W-:Y:S02]  /*bf00*/  SHF.R.U64 R4, R4, 0x3, RZ ;  /* 0x0000000304047819 */ /* 0x000fe400000012ff */
[----:B------:R-:W-:Y:S02]  /*bf10*/  SHF.R.U64 R6, R6, 0x3, RZ ;  /* 0x0000000306067819 */ /* 0x000fe400000012ff */
[----:B------:R-:W-:-:S02]  /*bf20*/  IADD3 R83, P6, R10, 0x4060, RZ ;  /* 0x000040600a537810 */ /* 0x000fc40007fde0ff */
[----:B------:R-:W-:Y:S02]  /*bf30*/  SHF.R.U64 R30, R30, 0x3, RZ ;  /* 0x000000031e1e7819 */ /* 0x000fe400000012ff */
[----:B------:R-:W-:Y:S02]  /*bf40*/  SEL R107, R12, R13, P0 ;  /* 0x0000000d0c6b7207 */ /* 0x000fe40000000000 */
[----:B------:R-:W-:Y:S01]  /*bf50*/  SEL R43, R13, R12, P0 ;  /* 0x0000000c0d2b7207 */ /* 0x000fe20000000000 */
[----:B------:R-:W-:Y:S01]  /*bf60*/  IMAD.X R13, RZ, RZ, R11, P2 ;  /* 0x000000ffff0d7224 */ /* 0x000fe200010e060b */
[----:B------:R-:W-:Y:S02]  /*bf70*/  LOP3.LUT R12, R8, R67, RZ, 0x3c, !PT ;  /* 0x00000043080c7212 */ /* 0x000fe400078e3cff */
[----:B------:R-:W-:Y:S02]  /*bf80*/  LOP3.LUT R94, R4, R71, RZ, 0x3c, !PT ;  /* 0x00000047045e7212 */ /* 0x000fe400078e3cff */
[----:B------:R-:W-:-:S02]  /*bf90*/  LOP3.LUT R8, R6, R75, RZ, 0x3c, !PT ;  /* 0x0000004b06087212 */ /* 0x000fc400078e3cff */
[----:B------:R-:W-:Y:S02]  /*bfa0*/  LOP3.LUT R56, R83, 0x380, RZ, 0xc0, !PT ;  /* 0x0000038053387812 */ /* 0x000fe400078ec0ff */
[----:B------:R-:W-:Y:S02]  /*bfb0*/  LOP3.LUT R6, R30, R79, RZ, 0x3c, !PT ;  /* 0x0000004f1e067212 */ /* 0x000fe400078e3cff */
[----:B------:R-:W-:Y:S02]  /*bfc0*/  LOP3.LUT R5, R10, 0x380, RZ, 0xc0, !PT ;  /* 0x000003800a057812 */ /* 0x000fe400078ec0ff */
[----:B------:R-:W-:Y:S02]  /*bfd0*/  MOV R94, R94 ;  /* 0x0000005e005e7202 */ /* 0x000fe40000000f00 */
[----:B------:R-:W-:Y:S02]  /*bfe0*/  SEL R129, R60, R61, P0 ;  /* 0x0000003d3c817207 */ /* 0x000fe40000000000 */
[----:B------:R-:W-:-:S02]  /*bff0*/  SEL R37, R61, R60, P0 ;  /* 0x0000003c3d257207 */ /* 0x000fc40000000000 */
[----:B------:R-:W-:Y:S02]  /*c000*/  SHF.R.U64 R56, R56, 0x3, RZ ;  /* 0x0000000338387819 */ /* 0x000fe400000012ff */
[----:B------:R-:W-:Y:S02]  /*c010*/  MOV R95, R6 ;  /* 0x00000006005f7202 */ /* 0x000fe40000000f00 */
[----:B------:R-:W-:Y:S02]  /*c020*/  SEL R61, R86, R87, P0 ;  /* 0x00000057563d7207 */ /* 0x000fe40000000000 */
[----:B------:R-:W-:Y:S02]  /*c030*/  SEL R58, R87, R86, P0 ;  /* 0x00000056573a7207 */ /* 0x000fe40000000000 */
[----:B------:R-:W-:Y:S02]  /*c040*/  SHF.R.U64 R5, R5, 0x3, RZ ;  /* 0x0000000305057819 */ /* 0x000fe400000012ff */
[----:B------:R-:W-:-:S02]  /*c050*/  SEL R137, R15, R88, P0 ;  /* 0x000000580f897207 */ /* 0x000fc40000000000 */
[----:B------:R-:W-:Y:S01]  /*c060*/  SEL R33, R88, R15, P0 ;  /* 0x0000000f58217207 */ /* 0x000fe20000000000 */
[--C-:B------:R-:W-:Y:S01]  /*c070*/  IMAD.X R15, RZ, RZ, R11.reuse, P1 ;  /* 0x000000ffff0f7224 */ /* 0x100fe200008e060b */
[----:B------:R-:W-:Y:S02]  /*c080*/  LOP3.LUT R4, R56, R83, RZ, 0x3c, !PT ;  /* 0x0000005338047212 */ /* 0x000fe400078e3cff */
[----:B------:R-:W-:Y:S01]  /*c090*/  LOP3.LUT R10, R5, R10, RZ, 0x3c, !PT ;  /* 0x0000000a050a7212 */ /* 0x000fe200078e3cff */
[----:B------:R-:W-:Y:S01]  /*c0a0*/  IMAD.X R5, RZ, RZ, R11, P6 ;  /* 0x000000ffff057224 */ /* 0x000fe200030e060b */
[----:B------:R-:W-:Y:S02]  /*c0b0*/  MOV R100, R100 ;  /* 0x0000006400647202 */ /* 0x000fe40000000f00 */
[----:B------:R-:W-:Y:S02]  /*c0c0*/  MOV R97, R14 ;  /* 0x0000000e00617202 */ /* 0x000fe40000000f00 */
[----:B------:R-:W-:-:S02]  /*c0d0*/  MOV R98, R12 ;  /* 0x0000000c00627202 */ /* 0x000fc40000000f00 */
[----:B------:R-:W-:Y:S02]  /*c0e0*/  MOV R30, R8 ;  /* 0x00000008001e7202 */ /* 0x000fe40000000f00 */
[----:B------:R-:W-:Y:S02]  /*c0f0*/  MOV R99, R10 ;  /* 0x0000000a00637202 */ /* 0x000fe40000000f00 */
        /* <DEDUP_REMOVED lines=37> */
[----:B------:R-:W1:Y:S04]  /*c350*/  SHFL.IDX PT, R32, R49, R7, 0x1c1f ;  /* 0x001c1f0731207589 */ /* 0x000e6800000e0000 */
[----:B------:R-:W2:Y:S01]  /*c360*/  SHFL.IDX PT, R87, R53, R7, 0x1c1f ;  /* 0x001c1f0735577589 */ /* 0x000ea200000e0000 */
[----:B0-----:R-:W-:-:S03]  /*c370*/  SEL R61, R27, R6, P0 ;  /* 0x000000061b3d7207 */ /* 0x001fc60000000000 */
[----:B------:R0:W-:Y:S04]  /*c380*/  SHFL.IDX PT, R90, R52, R7, 0x1c1f ;  /* 0x001c1f07345a7589 */ /* 0x0001e800000e0000 */
[----:B------:R-:W-:Y:S04]  /*c390*/  SHFL.IDX PT, R8, R141, R24, 0x1c1f ;  /* 0x001c1f188d087589 */ /* 0x000fe800000e0000 */
[----:B------:R-:W-:Y:S01]  /*c3a0*/  SHFL.IDX PT, R12, R133, R24, 0x1c1f ;  /* 0x001c1f18850c7589 */ /* 0x000fe200000e0000 */
[----:B0-----:R-:W-:-:S03]  /*c3b0*/  SEL R52, R70, R43, P0 ;  /* 0x0000002b46347207 */ /* 0x001fc60000000000 */
[----:B------:R-:W-:Y:S04]  /*c3c0*/  SHFL.IDX PT, R84, R119, R24, 0x1c1f ;  /* 0x001c1f1877547589 */ /* 0x000fe800000e0000 */
[----:B------:R-:W-:Y:S01]  /*c3d0*/  SHFL.IDX PT, R92, R115, R24, 0x1c1f ;  /* 0x001c1f18735c7589 */ /* 0x000fe200000e0000 */
[----:B-1----:R-:W-:-:S03]  /*c3e0*/  SEL R49, R71, R32, P0 ;  /* 0x0000002047317207 */ /* 0x002fc60000000000 */
        /* <DEDUP_REMOVED lines=50> */
[----:B------:R1:W4:Y:S01]  /*c710*/  SHFL.IDX PT, R24, R40, R7, 0x1c1f ;  /* 0x001c1f0728187589 */ /* 0x00032200000e0000 */
[----:B------:R-:W-:Y:S02]  /*c720*/  SEL R42, R79, R78, P0 ;  /* 0x0000004e4f2a7207 */ /* 0x000fe40000000000 */
[----:B------:R-:W-:Y:S01]  /*c730*/  SEL R37, R88, R91, P0 ;  /* 0x0000005b58257207 */ /* 0x000fe20000000000 */
[----:B------:R0:W-:Y:S01]  /*c740*/  SHFL.IDX PT, R104, R63, R7, 0x1c1f ;  /* 0x001c1f073f687589 */ /* 0x0001e200000e0000 */
[----:B------:R-:W-:-:S02]  /*c750*/  SEL R35, R91, R88, P0 ;  /* 0x000000585b237207 */ /* 0x000fc40000000000 */
[----:B------:R-:W-:Y:S01]  /*c760*/  SEL R84, R85, R84, P0 ;  /* 0x0000005455547207 */ /* 0x000fe20000000000 */
[----:B------:R3:W4:Y:S01]  /*c770*/  SHFL.IDX PT, R103, R62, R7, 0x1c1f ;  /* 0x001c1f073e677589 */ /* 0x00072200000e0000 */
        /* <DEDUP_REMOVED lines=20> */
[----:B--2---:R-:W-:Y:S02]  /*c8c0*/  SEL R75, R13, R14, P0 ;  /* 0x0000000e0d4b7207 */ /* 0x004fe40000000000 */
[----:B------:R-:W-:Y:S01]  /*c8d0*/  SEL R77, R14, R13, P0 ;  /* 0x0000000d0e4d7207 */ /* 0x000fe20000000000 */
[----:B------:R0:W-:Y:S01]  /*c8e0*/  STSM.16.M88.4 [R99], R4 ;  /* 0x0000000463007844 */ /* 0x0001e20000000200 */
[----:B----4-:R-:W-:Y:S02]  /*c8f0*/  SEL R79, R15, R24, P0 ;  /* 0x000000180f4f7207 */ /* 0x010fe40000000000 */
[----:B------:R-:W-:-:S02]  /*c900*/  SEL R81, R24, R15, P0 ;  /* 0x0000000f18517207 */ /* 0x000fc40000000000 */
[----:B------:R-:W-:Y:S02]  /*c910*/  F2FP.BF16.F32.PACK_AB R8, R63, R62 ;  /* 0x0000003e3f08723e */ /* 0x000fe400000010ff */
[----:B------:R-:W-:Y:S02]  /*c920*/  F2FP.BF16.F32.PACK_AB R9, R53, R52 ;  /* 0x000000343509723e */ /* 0x000fe400000010ff */
[----:B------:R-:W-:Y:S02]  /*c930*/  F2FP.BF16.F32.PACK_AB R10, R65, R64 ;  /* 0x00000040410a723e */ /* 0x000fe400000010ff */
[----:B------:R-:W-:Y:S02]  /*c940*/  F2FP.BF16.F32.PACK_AB R11, R51, R50 ;  /* 0x00000032330b723e */ /* 0x000fe400000010ff */
[----:B------:R-:W-:Y:S02]  /*c950*/  F2FP.BF16.F32.PACK_AB R12, R67, R66 ;  /* 0x00000042430c723e */ /* 0x000fe400000010ff */
[----:B------:R-:W-:Y:S01]  /*c960*/  F2FP.BF16.F32.PACK_AB R13, R49, R48 ;  /* 0x00000030310d723e */ /* 0x000fe200000010ff */
[----:B------:R-:W-:Y:S01]  /*c970*/  STSM.16.M88.4 [R100], R8 ;  /* 0x0000000864007844 */ /* 0x000fe20000000200 */
[----:B------:R-:W-:Y:S01]  /*c980*/  F2FP.BF16.F32.PACK_AB R14, R69, R68 ;  /* 0x00000044450e723e */ /* 0x000fe200000010ff */
[----:B0-----:R-:W-:Y:S01]  /*c990*/  IMAD.U32 R99, RZ, RZ, UR9 ;  /* 0x00000009ff637e24 */ /* 0x001fe2000f8e00ff */
[----:B------:R-:W-:-:S02]  /*c9a0*/  F2FP.BF16.F32.PACK_AB R15, R47, R46 ;  /* 0x0000002e2f0f723e */ /* 0x000fc400000010ff */
[----:B------:R-:W-:Y:S02]  /*c9b0*/  F2FP.BF16.F32.PACK_AB R24, R71, R70 ;  /* 0x000000464718723e */ /* 0x000fe400000010ff */
[----:B------:R-:W-:Y:S01]  /*c9c0*/  F2FP.BF16.F32.PACK_AB R25, R45, R44 ;  /* 0x0000002c2d19723e */ /* 0x000fe200000010ff */
[----:B------:R-:W-:Y:S01]  /*c9d0*/  STSM.16.M88.4 [R97], R12 ;  /* 0x0000000c61007844 */ /* 0x000fe20000000200 */
[----:B------:R-:W-:Y:S02]  /*c9e0*/  F2FP.BF16.F32.PACK_AB R26, R73, R72 ;  /* 0x00000048491a723e */ /* 0x000fe400000010ff */
[----:B------:R-:W-:Y:S02]  /*c9f0*/  F2FP.BF16.F32.PACK_AB R27, R43, R42 ;  /* 0x0000002a2b1b723e */ /* 0x000fe400000010ff */
        /* <DEDUP_REMOVED lines=10> */
[----:B------:R-:W-:Y:S01]  /*caa0*/  F2FP.BF16.F32.PACK_AB R7, R39, R38 ;  /* 0x000000262707723e */ /* 0x000fe200000010ff */
[----:B0-----:R-:W-:Y:S01]  /*cab0*/  IMAD.U32 R98, RZ, RZ, UR8 ;  /* 0x00000008ff627e24 */ /* 0x001fe2000f8e00ff */
[----:B------:R-:W-:Y:S01]  /*cac0*/  F2FP.BF16.F32.PACK_AB R8, R79, R78 ;  /* 0x0000004e4f08723e */ /* 0x000fe200000010ff */
[----:B------:R-:W-:Y:S01]  /*cad0*/  ULDC.64 UR8, c[0x0][0xc08] ;  /* 0x0003020000087ab9 */ /* 0x000fe20000000a00 */
[----:B------:R-:W-:Y:S01]  /*cae0*/  F2FP.BF16.F32.PACK_AB R9, R37, R36 ;  /* 0x000000242509723e */ /* 0x000fe200000010ff */
[----:B------:R0:W-:Y:S01]  /*caf0*/  STSM.16.M88.4 [R94], R4 ;  /* 0x000000045e007844 */ /* 0x0001e20000000200 */
        /* <DEDUP_REMOVED lines=10> */
[----:B------:R-:W-:Y:S01]  /*cba0*/  F2FP.BF16.F32.PACK_AB R26, R93, R92 ;  /* 0x0000005c5d1a723e */ /* 0x000fe200000010ff */
[----:B0-----:R-:W0:Y:S01]  /*cbb0*/  LDC R94, c[0x0][0xbe8] ;  /* 0x0002fa00ff5e7b82 */ /* 0x001e220000000800 */
[----:B------:R-:W-:-:S02]  /*cbc0*/  F2FP.BF16.F32.PACK_AB R27, R29, R28 ;  /* 0x0000001c1d1b723e */ /* 0x000fc400000010ff */
[----:B------:R-:W-:-:S03]  /*cbd0*/  ISETP.NE.U32.AND P0, PT, RZ, UR10, PT ;  /* 0x0000000aff007c0c */ /* 0x000fc6000bf05070 */
[----:B------:R3:W-:Y:S02]  /*cbe0*/  STSM.16.M88.4 [R96], R24 ;  /* 0x0000001860007844 */ /* 0x0007e40000000200 */
[----:B------:R-:W-:Y:S01]  /*cbf0*/  BAR.SYNC.DEFER_BLOCKING 0x1, 0x100 ;  /* 0x0044000000007b1d */ /* 0x000fe20000010000 */
[----:B------:R-:W-:-:S13]  /*cc00*/  ISETP.NE.AND.EX P0, PT, RZ, UR11, PT, P0 ;  /* 0x0000000bff007c0c */ /* 0x000fda000bf05300 */
[----:B------:R-:W4:Y:S01]  /*cc10*/  @P0 LDG.E R97, desc[UR56][R98.64] ;  /* 0x0000003862610981 */ /* 0x000f22000c1e1900 */
[----:B------:R-:W-:Y:S01]  /*cc20*/  UISETP.NE.U32.AND UP0, UPT, UR8, URZ, UPT ;  /* 0x0000003f0800728c */ /* 0x000fe2000bf05070 */
[----:B0-----:R-:W-:Y:S01]  /*cc30*/  ISETP.NE.AND P1, PT, R94, 0x1, PT ;  /* 0x000000015e00780c */ /* 0x001fe20003f25270 */
[----:B------:R-:W-:Y:S02]  /*cc40*/  ULDC UR4, c[0x0][0xa88] ;  /* 0x0002a20000047ab9 */ /* 0x000fe40000000800 */
[----:B------:R-:W-:Y:S01]  /*cc50*/  UISETP.NE.AND.EX UP0, UPT, UR9, URZ, UPT, UP0 ;  /* 0x0000003f0900728c */ /* 0x000fe2000bf05300 */
[----:B-1----:R-:W-:Y:S01]  /*cc60*/  IMAD.U32 R9, RZ, RZ, UR4 ;  /* 0x00000004ff097e24 */ /* 0x002fe2000f8e00ff */
[----:B------:R-:W-:-:S04]  /*cc70*/  UMOV UR16, 0x9b8 ;  /* 0x000009b800107882 */ /* 0x000fc80000000000 */
[----:B------:R-:W-:-:S04]  /*cc80*/  PLOP3.LUT P4, PT, PT, PT, UP0, 0x80, 0x0 ;  /* 0x000000000000781c */ /* 0x000fc80003f8f008 */
[----:B------:R-:W0:Y:S01]  /*cc90*/  @P1 LDC R6, c[0x0][0xbec] ;  /* 0x0002fb00ff061b82 */ /* 0x000e220000000800 */
[----:B------:R-:W-:-:S04]  /*cca0*/  @UP0 ULEA UR8, UP1, UR36, UR8, 0x2 ;  /* 0x0000000824080291 */ /* 0x000fc8000f82103f */
[----:B------:R-:W-:Y:S02]  /*ccb0*/  @UP0 ULEA.HI.X UR9, UR36, UR9, UR37, 0x2, UP1 ;  /* 0x0000000924090291 */ /* 0x000fe400088f1425 */
[----:B------:R-:W-:Y:S01]  /*ccc0*/  UISETP.GT.AND UP1, UPT, UR47, 0x1, UPT ;  /* 0x000000012f00788c */ /* 0x000fe2000bf24270 */
[----:B------:R-:W1:Y:S01]  /*ccd0*/  @P1 LDC R11, c[0x0][0xbf0] ;  /* 0x0002fc00ff0b1b82 */ /* 0x000e620000000800 */
[----:B------:R-:W-:Y:S02]  /*cce0*/  IMAD.U32 R4, RZ, RZ, UR8 ;  /* 0x00000008ff047e24 */ /* 0x000fe4000f8e00ff */
[----:B------:R-:W-:Y:S01]  /*ccf0*/  USEL UR16, UR16, 0x978, UP1 ;  /* 0x0000097810107887 */ /* 0x000fe20008800000 */
[----:B------:R-:W-:Y:S01]  /*cd00*/  IMAD.U32 R5, RZ, RZ, UR9 ;  /* 0x00000009ff057e24 */ /* 0x000fe2000f8e00ff */
[----:B------:R-:W-:Y:S01]  /*cd10*/  UISETP.NE.U32.AND UP0, UPT, UR10, URZ, UPT ;  /* 0x0000003f0a00728c */ /* 0x000fe2000bf05070 */
[----:B--2---:R-:W-:Y:S01]  /*cd20*/  VIADD R13, R18, UR38 ;  /* 0x00000026120d7c36 */ /* 0x004fe20008000000 */
[----:B------:R-:W-:-:S02]  /*cd30*/  UMOV UR4, URZ ;  /* 0x0000003f00047c82 */ /* 0x000fc40008000000 */
[----:B------:R-:W-:Y:S01]  /*cd40*/  UISETP.NE.AND.EX UP0, UPT, UR11, URZ, UPT, UP0 ;  /* 0x0000003f0b00728c */ /* 0x000fe2000bf05300 */
[----:B------:R0:W5:Y:S01]  /*cd50*/  @P4 LDG.E R9, desc[UR56][R4.64] ;  /* 0x0000003804094981 */ /* 0x000162000c1e1900 */
[----:B------:R-:W-:Y:S01]  /*cd60*/  USEL UR7, UR39, URZ, UP1 ;  /* 0x0000003f27077287 */ /* 0x000fe20008800000 */
[----:B------:R-:W-:Y:S01]  /*cd70*/  IMAD.MOV.U32 R7, RZ, RZ, R13 ;  /* 0x000000ffff077224 */ /* 0x000fe200078e000d */
[----:B------:R-:W-:Y:S02]  /*cd80*/  USEL UR36, UR36, URZ, !UP0 ;  /* 0x0000003f24247287 */ /* 0x000fe4000c000000 */
[----:B------:R-:W-:Y:S01]  /*cd90*/  ULDC.64 UR10, c[0x0][UR16+0x218] ;  /* 0x00008600100a7abb */ /* 0x000fe20008000a00 */
[----:B------:R-:W-:Y:S01]  /*cda0*/  ULDC.64 UR14, c[0x0][UR16+0x228] ;  /* 0x00008a00100e7abb */ /* 0x000fe20008000a00 */
[----:B------:R-:W-:Y:S01]  /*cdb0*/  ULDC.64 UR12, c[0x0][UR16+0x220] ;  /* 0x00008800100c7abb */ /* 0x000fe20008000a00 */
[----:B------:R-:W-:Y:S02]  /*cdc0*/  UIMAD.WIDE.U32 UR8, UR10, UR44, URZ ;  /* 0x0000002c0a0872a5 */ /* 0x000fe4000f8e003f */
[----:B------:R-:W-:Y:S01]  /*cdd0*/  UIMAD.WIDE.U32 UR18, UR14, UR7, URZ ;  /* 0x000000070e1272a5 */ /* 0x000fe2000f8e003f */
[----:B0-----:R-:W-:Y:S01]  /*cde0*/  @P1 IMAD.HI.U32 R4, R13, R6, RZ ;  /* 0x000000060d041227 */ /* 0x001fe200078e00ff */
[----:B------:R-:W-:-:S02]  /*cdf0*/  UIMAD UR10, UR11, UR44, URZ ;  /* 0x0000002c0b0a72a4 */ /* 0x000fc4000f8e023f */
[----:B------:R-:W-:Y:S02]  /*ce00*/  UIMAD UR14, UR15, UR7, URZ ;  /* 0x000000070f0e72a4 */ /* 0x000fe4000f8e023f */
[----:B------:R-:W-:Y:S01]  /*ce10*/  USEL UR37, UR37, URZ, !UP0 ;  /* 0x0000003f25257287 */ /* 0x000fe2000c000000 */
[----:B-1----:R-:W-:Y:S01]  /*ce20*/  @P1 SHF.R.U32.HI R7, RZ, R11, R4 ;  /* 0x0000000bff071219 */ /* 0x002fe20000011604 */
[----:B------:R-:W-:Y:S01]  /*ce30*/  UIMAD UR7, UR13, UR36, URZ ;  /* 0x000000240d0772a4 */ /* 0x000fe2000f8e023f */
[----:B------:R-:W-:Y:S01]  /*ce40*/  IMAD.U32 R4, RZ, RZ, UR18 ;  /* 0x00000012ff047e24 */ /* 0x000fe2000f8e00ff */
        /* <DEDUP_REMOVED lines=27> */
[----:B---3--:R-:W-:Y:S08]  /*d000*/  @P4 BRA `(.L_x_10085) ;  /* 0x0000000000104947 */ /* 0x008ff00003800000 */
[----:B------:R-:W-:Y:S05]  /*d010*/  @!P0 BRA `(.L_x_10085) ;  /* 0x00000000000c8947 */ /* 0x000fea0003800000 */
[----:B------:R-:W2:Y:S04]  /*d020*/  LDG.E R4, desc[UR56][R98.64] ;  /* 0x0000003862047981 */ /* 0x000ea8000c1e1900 */
[----:B-----5:R-:W2:Y:S02]  /*d030*/  LDG.E R9, desc[UR56][R98.64+0x4] ;  /* 0x0000043862097981 */ /* 0x020ea4000c1e1900 */
[----:B--2---:R-:W-:-:S07]  /*d040*/  IMAD.IADD R9, R9, 0x1, -R4 ;  /* 0x0000000109097824 */ /* 0x004fce00078e0a04 */
.L_x_10085:
        /* <DEDUP_REMOVED lines=35> */
[----:B------:R-:W5:Y:S01]  /*d280*/  LD.E.128 R8, desc[UR56][R8.64] ;  /* 0x0000003808087980 */ /* 0x000f62000c101d00 */
[----:B------:R-:W-:Y:S01]  /*d290*/  LOP3.LUT R24, R25, 0x380, RZ, 0xc0, !PT ;  /* 0x0000038019187812 */ /* 0x000fe200078ec0ff */
[----:B------:R-:W-:Y:S01]  /*d2a0*/  IMAD.X R45, RZ, RZ, R21, P6 ;  /* 0x000000ffff2d7224 */ /* 0x000fe200030e0615 */
[----:B------:R-:W-:-:S02]  /*d2b0*/  LOP3.LUT R32, R33, 0x380, RZ, 0xc0, !PT ;  /* 0x0000038021207812 */ /* 0x000fc400078ec0ff */
[----:B------:R-:W-:Y:S02]  /*d2c0*/  LOP3.LUT R36, R37, 0x380, RZ, 0xc0, !PT ;  /* 0x0000038025247812 */ /* 0x000fe400078ec0ff */
[----:B------:R-:W-:Y:S02]  /*d2d0*/  LOP3.LUT R40, R41, 0x380, RZ, 0xc0, !PT ;  /* 0x0000038029287812 */ /* 0x000fe400078ec0ff */
[----:B------:R-:W-:Y:S02]  /*d2e0*/  SHF.R.U64 R7, R7, 0x3, RZ ;  /* 0x0000000307077819 */ /* 0x000fe400000012ff */
[----:B------:R-:W-:Y:S02]  /*d2f0*/  LOP3.LUT R0, R5, 0x380, RZ, 0xc0, !PT ;  /* 0x0000038005007812 */ /* 0x000fe400078ec0ff */
[----:B------:R-:W-:Y:S02]  /*d300*/  SHF.R.U64 R12, R12, 0x3, RZ ;  /* 0x000000030c0c7819 */ /* 0x000fe400000012ff */
[----:B------:R-:W-:-:S02]  /*d310*/  SHF.R.U64 R24, R24, 0x3, RZ ;  /* 0x0000000318187819 */ /* 0x000fc400000012ff */
[----:B------:R-:W-:Y:S02]  /*d320*/  SHF.R.U64 R32, R32, 0x3, RZ ;  /* 0x0000000320207819 */ /* 0x000fe400000012ff */
[----:B------:R-:W-:Y:S02]  /*d330*/  SHF.R.U64 R36, R36, 0x3, RZ ;  /* 0x0000000324247819 */ /* 0x000fe400000012ff */
        /* <DEDUP_REMOVED lines=22> */
[----:B------:R-:W-:Y:S01]  /*d4a0*/  VIADD R2, R0, UR38 ;  /* 0x0000002600027c36 */ /* 0x000fe20008000000 */
[----:B------:R-:W5:Y:S02]  /*d4b0*/  LD.E.128 R32, desc[UR56][R32.64] ;  /* 0x0000003820207980 */ /* 0x000f64000c101d00 */
[----:B------:R-:W-:-:S02]  /*d4c0*/  UIMAD.WIDE.U32 UR8, UR44, UR10, UR8 ;  /* 0x0000000a2c0872a5 */ /* 0x000fc4000f8e0008 */
[----:B------:R-:W-:Y:S01]  /*d4d0*/  USHF.R.S32.HI UR4, URZ, 0x1f, UR36 ;  /* 0x0000001f3f047899 */ /* 0x000fe20008011424 */
[----:B------:R-:W5:Y:S01]  /*d4e0*/  LD.E.128 R36, desc[UR56][R36.64] ;  /* 0x0000003824247980 */ /* 0x000f62000c101d00 */
[----:B------:R-:W-:-:S03]  /*d4f0*/  UIMAD UR9, UR44, UR11, UR9 ;  /* 0x0000000b2c0972a4 */ /* 0x000fc6000f8e0209 */
[----:B------:R-:W-:Y:S01]  /*d500*/  ULDC.64 UR10, c[0x0][0xaf0] ;  /* 0x0002bc00000a7ab9 */ /* 0x000fe20000000a00 */
[----:B------:R-:W5:Y:S01]  /*d510*/  LD.E.128 R40, desc[UR56][R40.64] ;  /* 0x0000003828287980 */ /* 0x000f62000c101d00 */
[----:B------:R-:W-:Y:S01]  /*d520*/  UIMAD UR4, UR4, UR10, URZ ;  /* 0x0000000a040472a4 */ /* 0x000fe2000f8e023f */
[----:B------:R-:W-:Y:S02]  /*d530*/  IMAD.MOV.U32 R29, RZ, RZ, R2 ;  /* 0x000000ffff1d7224 */ /* 0x000fe400078e0002 */
[----:B------:R-:W5:Y:S01]  /*d540*/  LD.E.128 R44, desc[UR56][R44.64] ;  /* 0x000000382c2c7980 */ /* 0x000f62000c101d00 */
[----:B------:R-:W-:Y:S01]  /*d550*/  UIMAD UR4, UR36, UR11, UR4 ;  /* 0x0000000b240472a4 */ /* 0x000fe2000f8e0204 */
[----:B-1----:R-:W-:Y:S01]  /*d560*/  @P1 IMAD.HI.U32 R0, R2, R21, RZ ;  /* 0x0000001502001227 */ /* 0x002fe200078e00ff */
[----:B------:R-:W-:Y:S01]  /*d570*/  UIMAD.WIDE.U32 UR36, UR36, UR10, UR8 ;  /* 0x0000000a242472a5 */ /* 0x000fe2000f8e0008 */
        /* <DEDUP_REMOVED lines=14> */
[----:B------:R-:W-:Y:S02]  /*d660*/  IMAD.U32 R20, RZ, RZ, UR36 ;  /* 0x00000024ff147e24 */ /* 0x000fe4000f8e00ff */
[----:B------:R-:W-:-:S02]  /*d670*/  IMAD.U32 R21, RZ, RZ, UR4 ;  /* 0x00000004ff157e24 */ /* 0x000fc4000f8e00ff */
[C---:B------:R-:W-:Y:S01]  /*d680*/  IMAD R51, R29.reuse, UR9, R0 ;  /* 0x000000091d337c24 */ /* 0x040fe2000f8e0200 */
[----:B------:R-:W-:Y:S01]  /*d690*/  SHF.R.S32.HI R0, RZ, 0x1f, R49 ;  /* 0x0000001fff007819 */ /* 0x000fe20000011431 */
[----:B------:R-:W-:Y:S01]  /*d6a0*/  IMAD.WIDE.U32 R20, R29, UR8, R20 ;  /* 0x000000081d147c25 */ /* 0x000fe2000f8e0014 */
[----:B------:R-:W-:-:S03]  /*d6b0*/  ULDC.64 UR8, c[0x0][0xad8] ;  /* 0x0002b60000087ab9 */ /* 0x000fc60000000a00 */
[----:B------:R-:W-:Y:S02]  /*d6c0*/  IMAD.IADD R21, R21, 0x1, R51 ;  /* 0x0000000115157824 */ /* 0x000fe400078e0233 */
[----:B------:R-:W-:Y:S02]  /*d6d0*/  IMAD R0, R0, UR8, RZ ;  /* 0x0000000800007c24 */ /* 0x000fe4000f8e02ff */
[----:B------:R-:W-:Y:S02]  /*d6e0*/  VIADD R53, R202, UR38 ;  /* 0x00000026ca357c36 */ /* 0x000fe40008000000 */
[C---:B------:R-:W-:Y:S02]  /*d6f0*/  IMAD R51, R49.reuse, UR9, R0 ;  /* 0x0000000931337c24 */ /* 0x040fe4000f8e0200 */
[----:B------:R-:W-:Y:S01]  /*d700*/  IMAD.WIDE.U32 R20, R49, UR8, R20 ;  /* 0x0000000831147c25 */ /* 0x000fe2000f8e0014 */
[----:B------:R-:W-:Y:S01]  /*d710*/  ISETP.GE.AND P2, PT, R53, R30, PT ;  /* 0x0000001e3500720c */ /* 0x000fe20003f46270 */
[----:B------:R-:W-:-:S02]  /*d720*/  ULDC.64 UR8, c[0x0][0xa80] ;  /* 0x0002a00000087ab9 */ /* 0x000fc40000000a00 */
[----:B------:R-:W-:Y:S01]  /*d730*/  IMAD.IADD R21, R21, 0x1, R51 ;  /* 0x0000000115157824 */ /* 0x000fe200078e0233 */
[C---:B------:R-:W-:Y:S01]  /*d740*/  LEA R0, P3, R20.reuse, UR8, 0x1 ;  /* 0x0000000814007c11 */ /* 0x040fe2000f8608ff */
[----:B------:R-:W-:Y:S02]  /*d750*/  VIADD R3, R3, 0x22820 ;  /* 0x0002282003037836 */ /* 0x000fe40000000000 */
[----:B------:R-:W-:Y:S01]  /*d760*/  VIADD R29, R53, 0x20 ;  /* 0x00000020351d7836 */ /* 0x000fe20000000000 */
[----:B------:R-:W-:Y:S02]  /*d770*/  LEA.HI.X R28, R20, UR9, R21, 0x1, P3 ;  /* 0x00000009141c7c11 */ /* 0x000fe400098f0c15 */
[----:B------:R-:W-:Y:S02]  /*d780*/  PRMT R3, RZ, 0x654, R3 ;  /* 0x00000654ff037816 */ /* 0x000fe40000000003 */
[-C--:B------:R-:W-:Y:S01]  /*d790*/  ISETP.GE.AND P0, PT, R29, R30.reuse, PT ;  /* 0x0000001e1d00720c */ /* 0x080fe20003f06270 */
[----:B------:R-:W-:Y:S01]  /*d7a0*/  VIADD R29, R53, 0x40 ;  /* 0x00000040351d7836 */ /* 0x000fe20000000000 */
[----:B-1----:R0:W-:Y:S01]  /*d7b0*/  SYNCS.ARRIVE.TRANS64.RED.A1T0 RZ, [R3+URZ], RZ ;  /* 0x000000ff03ff79a7 */ /* 0x0021e2000810043f */
[----:B------:R0:W1:Y:S01]  /*d7c0*/  SHFL.IDX PT, R20, R0, RZ, 0x181f ;  /* 0x00181fff00147589 */ /* 0x00006200000e0000 */
[----:B------:R-:W-:Y:S03]  /*d7d0*/  BSSY B1, `(.L_x_10087) ;  /* 0x000000d000017945 */ /* 0x000fe60003800000 */
[----:B------:R0:W2:Y:S01]  /*d7e0*/  SHFL.IDX PT, R21, R28, RZ, 0x181f ;  /* 0x00181fff1c157589 */ /* 0x0000a200000e0000 */
[----:B------:R-:W-:Y:S01]  /*d7f0*/  ISETP.GE.AND P1, PT, R29, R30, PT ;  /* 0x0000001e1d00720c */ /* 0x000fe20003f26270 */
[----:B------:R-:W-:-:S12]  /*d800*/  @P2 BRA `(.L_x_10088) ;  /* 0x0000000000242947 */ /* 0x000fd80003800000 */
[----:B------:R-:W-:Y:S02]  /*d810*/  ULDC UR4, c[0x0][0xac8] ;  /* 0x0002b20000047ab9 */ /* 0x000fe40000000800 */
[----:B------:R-:W-:Y:S02]  /*d820*/  ISETP.GE.AND P2, PT, R16, UR4, PT ;  /* 0x0000000410007c0c */ /* 0x000fe4000bf46270 */
[----:B------:R-:W-:-:S11]  /*d830*/  ISETP.GE.AND P3, PT, R19, UR4, PT ;  /* 0x0000000413007c0c */ /* 0x000fd6000bf66270 */
[CC--:B-1----:R-:W-:Y:S02]  /*d840*/  @!P2 LEA R2, P4, R16.reuse, R20.reuse, 0x1 ;  /* 0x000000141002a211 */ /* 0x0c2fe400078808ff */
[C---:B------:R-:W-:Y:S02]  /*d850*/  @!P3 LEA R20, P5, R19.reuse, R20, 0x1 ;  /* 0x000000141314b211 */ /* 0x040fe400078a08ff */
[-C--:B0-2---:R-:W-:Y:S02]  /*d860*/  @!P2 LEA.HI.X R3, R16, R21.reuse, R223, 0x1, P4 ;  /* 0x000000151003a211 */ /* 0x085fe400020f0cdf */
[----:B------:R-:W-:-:S03]  /*d870*/  @!P3 LEA.HI.X R21, R19, R21, R222, 0x1, P5 ;  /* 0x000000151315b211 */ /* 0x000fc600028f0cde */
[----:B-----5:R3:W-:Y:S04]  /*d880*/  @!P2 ST.E.128 desc[UR56][R2.64], R4 ;  /* 0x000000040200a985 */ /* 0x0207e8000c101d38 */
[----:B------:R3:W-:Y:S02]  /*d890*/  @!P3 ST.E.128 desc[UR56][R20.64], R32 ;  /* 0x000000201400b985 */ /* 0x0007e4000c101d38 */
.L_x_10088:
[----:B------:R-:W-:Y:S05]  /*d8a0*/  BSYNC B1 ;  /* 0x0000000000017941 */ /* 0x000fea0003800000 */
.L_x_10087:
[----:B---3-5:R3:W4:Y:S01]  /*d8b0*/  SHFL.IDX PT, R5, R28, 0x1, 0x181f ;  /* 0x00381f001c057f89 */ /* 0x02872200000e0000 */
[----:B------:R-:W-:Y:S03]  /*d8c0*/  BSSY B1, `(.L_x_10089) ;  /* 0x000000c000017945 */ /* 0x000fe60003800000 */
[----:B------:R3:W0:Y:S01]  /*d8d0*/  SHFL.IDX PT, R4, R0, 0x1, 0x181f ;  /* 0x00381f0000047f89 */ /* 0x00062200000e0000 */
[----:B------:R-:W-:Y:S05]  /*d8e0*/  @P0 BRA `(.L_x_10090) ;  /* 0x0000000000240947 */ /* 0x000fea0003800000 */
[----:B------:R-:W-:Y:S02]  /*d8f0*/  ULDC UR4, c[0x0][0xac8] ;  /* 0x0002b20000047ab9 */ /* 0x000fe40000000800 */
[----:B------:R-:W-:Y:S02]  /*d900*/  ISETP.GE.AND P3, PT, R16, UR4, PT ;  /* 0x0000000410007c0c */ /* 0x000fe4000bf66270 */
[----:B------:R-:W-:-:S11]  /*d910*/  ISETP.GE.AND P4, PT, R19, UR4, PT ;  /* 0x0000000413007c0c */ /* 0x000fd6000bf86270 */
[CC--:B0-----:R-:W-:Y:S02]  /*d920*/  @!P3 LEA R2, P0, R16.reuse, R4.reuse, 0x1 ;  /* 0x000000041002b211 */ /* 0x0c1fe400078008ff */
[C---:B------:R-:W-:Y:S02]  /*d930*/  @!P4 LEA R4, P2, R19.reuse, R4, 0x1 ;  /* 0x000000041304c211 */ /* 0x040fe400078408ff */
[-C--:B----4-:R-:W-:Y:S02]  /*d940*/  @!P3 LEA.HI.X R3, R16, R5.reuse, R223, 0x1, P0 ;  /* 0x000000051003b211 */ /* 0x090fe400000f0cdf */
[----:B------:R-:W-:-:S03]  /*d950*/  @!P4 LEA.HI.X R5, R19, R5, R222, 0x1, P2 ;  /* 0x000000051305c211 */ /* 0x000fc600010f0cde */
[----:B------:R0:W-:Y:S04]  /*d960*/  @!P3 ST.E.128 desc[UR56][R2.64], R8 ;  /* 0x000000080200b985 */ /* 0x0001e8000c101d38 */
[----:B------:R0:W-:Y:S02]  /*d970*/  @!P4 ST.E.128 desc[UR56][R4.64], R36 ;  /* 0x000000240400c985 */ /* 0x0001e4000c101d38 */
.L_x_10090:
[----:B------:R-:W-:Y:S05]  /*d980*/  BSYNC B1 ;  /* 0x0000000000017941 */ /* 0x000fea0003800000 */
.L_x_10089:
[----:B0---4-:R0:W4:Y:S01]  /*d990*/  SHFL.IDX PT, R5, R28, 0x2, 0x181f ;  /* 0x00581f001c057f89 */ /* 0x01112200000e0000 */
        /* <DEDUP_REMOVED lines=12> */
.L_x_10092:
[----:B------:R-:W-:Y:S05]  /*da60*/  BSYNC B1 ;  /* 0x0000000000017941 */ /* 0x000fea0003800000 */
.L_x_10091:
[----:B0-----:R-:W-:Y:S01]  /*da70*/  VIADD R3, R53, 0x60 ;  /* 0x0000006035037836 */ /* 0x001fe20000000000 */
[----:B---3--:R-:W0:Y:S04]  /*da80*/  SHFL.IDX PT, R28, R28, 0x3, 0x181f ;  /* 0x00781f001c1c7f89 */ /* 0x008e2800000e0000 */
[----:B------:R-:W-:Y:S01]  /*da90*/  ISETP.GE.AND P0, PT, R3, R30, PT ;  /* 0x0000001e0300720c */ /* 0x000fe20003f06270 */
[----:B------:R-:W3:-:S12]  /*daa0*/  SHFL.IDX PT, R0, R0, 0x3, 0x181f ;  /* 0x00781f0000007f89 */ /* 0x000ed800000e0000 */
[----:B------:R-:W-:Y:S05]  /*dab0*/  @P0 BRA `(.L_x_10093) ;  /* 0x0000001800180947 */ /* 0x000fea0003800000 */
[----:B------:R-:W-:Y:S02]  /*dac0*/  ULDC UR4, c[0x0][0xac8] ;  /* 0x0002b20000047ab9 */ /* 0x000fe40000000800 */
[----:B------:R-:W-:-:S13]  /*dad0*/  ISETP.GE.AND P1, PT, R16, UR4, PT ;  /* 0x0000000410007c0c */ /* 0x000fda000bf26270 */
[----:B---3--:R-:W-:-:S04]  /*dae0*/  @!P1 LEA R2, P0, R16, R0, 0x1 ;  /* 0x0000000010029211 */ /* 0x008fc800078008ff */
[----:B0-----:R-:W-:Y:S02]  /*daf0*/  @!P1 LEA.HI.X R3, R16, R28, R223, 0x1, P0 ;  /* 0x0000001c10039211 */ /* 0x001fe400000f0cdf */
[----:B------:R-:W-:-:S03]  /*db00*/  ISETP.GE.AND P0, PT, R19, UR4, PT ;  /* 0x0000000413007c0c */ /* 0x000fc6000bf06270 */
[----:B------:R0:W-:Y:S10]  /*db10*/  @!P1 ST.E.128 desc[UR56][R2.64], R24 ;  /* 0x0000001802009985 */ /* 0x0001f4000c101d38 */
[----:B------:R-:W-:Y:S05]  /*db20*/  @P0 BRA `(.L_x_10093) ;  /* 0x0000001400fc0947 */ /* 0x000fea0003800000 */
[----:B0-----:R-:W-:-:S04]  /*db30*/  LEA R2, P0, R19, R0, 0x1 ;  /* 0x0000000013027211 */ /* 0x001fc800078008ff */
[----:B------:R-:W-:-:S05]  /*db40*/  LEA.HI.X R3, R19, R28, R222, 0x1, P0 ;  /* 0x0000001c13037211 */ /* 0x000fca00000f0cde */
[----:B------:R0:W-:Y:S01]  /*db50*/  ST.E.128 desc[UR56][R2.64], R44 ;  /* 0x0000002c02007985 */ /* 0x0001e2000c101d38 */
[----:B------:R-:W-:Y:S05]  /*db60*/  BRA `(.L_x_10093) ;  /* 0x0000001400ec7947 */ /* 0x000fea0003800000 */
.L_x_10086:
        /* <DEDUP_REMOVED lines=17> */
[----:B------:R-:W-:Y:S01]  /*dc80*/  UIMAD UR4, UR4, UR10, URZ ;  /* 0x0000000a040472a4 */ /* 0x000fe2000f8e023f */
[----:B0-----:R-:W-:-:S03]  /*dc90*/  @P1 IMAD.HI.U32 R0, R13, R0, RZ ;  /* 0x000000000d001227 */ /* 0x001fc600078e00ff */
[----:B------:R-:W-:Y:S02]  /*dca0*/  UIMAD UR4, UR36, UR11, UR4 ;  /* 0x0000000b240472a4 */ /* 0x000fe4000f8e0204 */
[----:B------:R-:W-:-:S03]  /*dcb0*/  UIMAD.WIDE.U32 UR36, UR36, UR10, UR8 ;  /* 0x0000000a242472a5 */ /* 0x000fc6000f8e0008 */
[----:B------:R-:W-:Y:S01]  /*dcc0*/  ULDC.64 UR10, c[0x0][0xb48] ;  /* 0x0002d200000a7ab9 */ /* 0x000fe20000000a00 */
[----:B------:R-:W-:Y:S01]  /*dcd0*/  UIADD3 UR9, UR37, UR4, URZ ;  /* 0x0000000425097290 */ /* 0x000fe2000fffe03f */
[----:B-1----:R-:W-:Y:S02]  /*dce0*/  @P1 SHF.R.U32.HI R7, RZ, R5, R0 ;  /* 0x00000005ff071219 */ /* 0x002fe40000011600 */
        /* <DEDUP_REMOVED lines=23> */
[----:B------:R2:W0:Y:S04]  /*de60*/  SHFL.IDX PT, R4, R0, RZ, 0x1c1f ;  /* 0x001c1fff00047589 */ /* 0x00042800000e0000 */
[----:B------:R2:W1:Y:S01]  /*de70*/  SHFL.IDX PT, R5, R14, RZ, 0x1c1f ;  /* 0x001c1fff0e057589 */ /* 0x00046200000e0000 */
[----:B------:R-:W-:Y:S05]  /*de80*/  @P2 BRA `(.L_x_10095) ;  /* 0x0000000400002947 */ /* 0x000fea0003800000 */
[----:B------:R-:W-:Y:S02]  /*de90*/  ULDC UR4, c[0x0][0xac8] ;  /* 0x0002b20000047ab9 */ /* 0x000fe40000000800 */
[----:B------:R-:W-:Y:S02]  /*dea0*/  ISETP.GE.AND P1, PT, R17, UR4, PT ;  /* 0x0000000411007c0c */ /* 0x000fe4000bf26270 */
[----:B------:R-:W-:Y:S02]  /*deb0*/  ISETP.GE.AND P4, PT, R201, UR4, PT ;  /* 0x00000004c9007c0c */ /* 0x000fe4000bf86270 */
[----:B------:R-:W-:Y:S02]  /*dec0*/  ISETP.GE.AND P3, PT, R200, UR4, PT ;  /* 0x00000004c8007c0c */ /* 0x000fe4000bf66270 */
[----:B------:R-:W-:-:S07]  /*ded0*/  ISETP.GE.AND P2, PT, R199, UR4, PT ;  /* 0x00000004c7007c0c */ /* 0x000fce000bf46270 */
[----:B012---:R-:W-:Y:S02]  /*dee0*/  @!P1 IMAD.WIDE R2, R17, 0x4, R4 ;  /* 0x0000000411029825 */ /* 0x007fe400078e0204 */
        /* <DEDUP_REMOVED lines=16> */
[CC--:B0-----:R-:W-:Y:S02]  /*dff0*/  @!P4 LEA R2, P6, R197.reuse, R4.reuse, 0x2 ;  /* 0x00000004c502c211 */ /* 0x0c1fe400078c10ff */
[----:B------:R0:W-:Y:S01]  /*e000*/  @!P1 ST.E.64 desc[UR56][R12.64], R66 ;  /* 0x000000420c009985 */ /* 0x0001e2000c101b38 */
[----:B------:R-:W-:Y:S02]  /*e010*/  ISETP.GE.AND P1, PT, R194, UR4, PT ;  /* 0x00000004c2007c0c */ /* 0x000fe4000bf26270 */
[-C--:B------:R-:W-:Y:S02]  /*e020*/  @!P4 LEA.HI.X R3, R197, R5.reuse, R214, 0x2, P6 ;  /* 0x00000005c503c211 */ /* 0x080fe400030f14d6 */
[CC--:B-1----:R-:W-:Y:S02]  /*e030*/  @!P3 LEA R6, P6, R196.reuse, R4.reuse, 0x2 ;  /* 0x00000004c406b211 */ /* 0x0c2fe400078c10ff */
[----:B--2---:R-:W-:Y:S01]  /*e040*/  @!P2 LEA R8, P5, R195, R4, 0x2 ;  /* 0x00000004c308a211 */ /* 0x004fe200078a10ff */
[----:B------:R1:W-:Y:S01]  /*e050*/  @!P4 ST.E.64 desc[UR56][R2.64], R68 ;  /* 0x000000440200c985 */ /* 0x0003e2000c101b38 */
[----:B------:R-:W-:-:S02]  /*e060*/  @!P3 LEA.HI.X R7, R196, R5, R213, 0x2, P6 ;  /* 0x00000005c407b211 */ /* 0x000fc400030f14d5 */
[----:B------:R-:W-:Y:S02]  /*e070*/  ISETP.GE.AND P4, PT, R193, UR4, PT ;  /* 0x00000004c1007c0c */ /* 0x000fe4000bf86270 */
[----:B------:R-:W-:Y:S01]  /*e080*/  ISETP.GE.AND P6, PT, R192, UR4, PT ;  /* 0x00000004c0007c0c */ /* 0x000fe2000bfc6270 */
[----:B------:R2:W-:Y:S01]  /*e090*/  @!P3 ST.E.64 desc[UR56][R6.64], R70 ;  /* 0x000000460600b985 */ /* 0x0005e2000c101b38 */
[----:B------:R-:W-:Y:S02]  /*e0a0*/  @!P2 LEA.HI.X R9, R195, R5, R212, 0x2, P5 ;  /* 0x00000005c309a211 */ /* 0x000fe400028f14d4 */
[----:B---3--:R-:W-:-:S03]  /*e0b0*/  @!P1 LEA R10, P3, R194, R4, 0x2 ;  /* 0x00000004c20a9211 */ /* 0x008fc600078610ff */
[----:B------:R3:W-:Y:S01]  /*e0c0*/  @!P2 ST.E.64 desc[UR56][R8.64], R72 ;  /* 0x000000480800a985 */ /* 0x0007e2000c101b38 */
[-C--:B------:R-:W-:Y:S02]  /*e0d0*/  @!P1 LEA.HI.X R11, R194, R5.reuse, R211, 0x2, P3 ;  /* 0x00000005c20b9211 */ /* 0x080fe400018f14d3 */
[----:B------:R-:W-:Y:S02]  /*e0e0*/  ISETP.GE.AND P2, PT, R191, UR4, PT ;  /* 0x00000004bf007c0c */ /* 0x000fe4000bf46270 */
[CC--:B0-----:R-:W-:Y:S01]  /*e0f0*/  @!P4 LEA R12, P5, R193.reuse, R4.reuse, 0x2 ;  /* 0x00000004c10cc211 */ /* 0x0c1fe200078a10ff */
[----:B------:R0:W-:Y:S01]  /*e100*/  @!P1 ST.E.64 desc[UR56][R10.64], R74 ;  /* 0x0000004a0a009985 */ /* 0x0001e2000c101b38 */
[----:B-1----:R-:W-:Y:S02]  /*e110*/  @!P6 LEA R2, P3, R192, R4, 0x2 ;  /* 0x00000004c002e211 */ /* 0x002fe400078610ff */
[----:B------:R-:W-:Y:S02]  /*e120*/  ISETP.GE.AND P1, PT, R190, UR4, PT ;  /* 0x00000004be007c0c */ /* 0x000fe4000bf26270 */
[----:B------:R-:W-:-:S02]  /*e130*/  @!P4 LEA.HI.X R13, R193, R5, R210, 0x2, P5 ;  /* 0x00000005c10dc211 */ /* 0x000fc400028f14d2 */
[-C--:B------:R-:W-:Y:S02]  /*e140*/  @!P6 LEA.HI.X R3, R192, R5.reuse, R209, 0x2, P3 ;  /* 0x00000005c003e211 */ /* 0x080fe400018f14d1 */
[----:B------:R-:W-:Y:S01]  /*e150*/  ISETP.GE.AND P5, PT, R23, UR4, PT ;  /* 0x0000000417007c0c */ /* 0x000fe2000bfa6270 */
[----:B------:R1:W-:Y:S01]  /*e160*/  @!P4 ST.E.64 desc[UR56][R12.64], R76 ;  /* 0x0000004c0c00c985 */ /* 0x0003e2000c101b38 */
[----:B--2---:R-:W-:Y:S02]  /*e170*/  @!P2 LEA R6, P3, R191, R4, 0x2 ;  /* 0x00000004bf06a211 */ /* 0x004fe400078610ff */
[----:B------:R-:W-:Y:S01]  /*e180*/  ISETP.GE.AND P4, PT, R189, UR4, PT ;  /* 0x00000004bd007c0c */ /* 0x000fe2000bf86270 */
[----:B------:R4:W-:Y:S01]  /*e190*/  @!P6 ST.E.64 desc[UR56][R2.64], R78 ;  /* 0x0000004e0200e985 */ /* 0x0009e2000c101b38 */
[----:B------:R-:W-:Y:S02]  /*e1a0*/  ISETP.GE.AND P6, PT, R188, UR4, PT ;  /* 0x00000004bc007c0c */ /* 0x000fe4000bfc6270 */
[----:B------:R-:W-:-:S02]  /*e1b0*/  @!P2 LEA.HI.X R7, R191, R5, R208, 0x2, P3 ;  /* 0x00000005bf07a211 */ /* 0x000fc400018f14d0 */
[----:B---3--:R-:W-:-:S03]  /*e1c0*/  @!P1 LEA R8, P3, R190, R4, 0x2 ;  /* 0x00000004be089211 */ /* 0x008fc600078610ff */
[----:B------:R4:W-:Y:S01]  /*e1d0*/  @!P2 ST.E.64 desc[UR56][R6.64], R80 ;  /* 0x000000500600a985 */ /* 0x0009e2000c101b38 */
[----:B------:R-:W-:-:S03]  /*e1e0*/  @!P1 LEA.HI.X R9, R190, R5, R207, 0x2, P3 ;  /* 0x00000005be099211 */ /* 0x000fc600018f14cf */
[-C--:B0-----:R-:W-:Y:S02]  /*e1f0*/  @!P4 LEA R10, P2, R189, R4.reuse, 0x2 ;  /* 0x00000004bd0ac211 */ /* 0x081fe400078410ff */
        /* <DEDUP_REMOVED lines=9> */
.L_x_10095:
[----:B------:R-:W-:Y:S05]  /*e290*/  BSYNC B1 ;  /* 0x0000000000017941 */ /* 0x000fea0003800000 */
.L_x_10094:
[----:B-1--4-:R1:W3:Y:S04]  /*e2a0*/  SHFL.IDX PT, R5, R14, 0x1, 0x1c1f ;  /* 0x003c1f000e057f89 */ /* 0x0122e800000e0000 */
[----:B0-----:R1:W0:Y:S01]  /*e2b0*/  SHFL.IDX PT, R4, R0, 0x1, 0x1c1f ;  /* 0x003c1f0000047f89 */ /* 0x00122200000e0000 */
[----:B------:R-:W-:Y:S05]  /*e2c0*/  @P0 BRA `(.L_x_10093) ;  /* 0x0000001000140947 */ /* 0x000fea0003800000 */
[----:B------:R-:W-:Y:S02]  /*e2d0*/  ULDC UR4, c[0x0][0xac8] ;  /* 0x0002b20000047ab9 */ /* 0x000fe40000000800 */
[----:B------:R-:W-:Y:S02]  /*e2e0*/  ISETP.GE.AND P1, PT, R201, UR4, PT ;  /* 0x00000004c9007c0c */ /* 0x000fe4000bf26270 */
[----:B------:R-:W-:Y:S02]  /*e2f0*/  ISETP.GE.AND P6, PT, R17, UR4, PT ;  /* 0x0000000411007c0c */ /* 0x000fe4000bfc6270 */
[----:B------:R-:W-:Y:S02]  /*e300*/  ISETP.GE.AND P0, PT, R200, UR4, PT ;  /* 0x00000004c8007c0c */ /* 0x000fe4000bf06270 */
[----:B------:R-:W-:Y:S02]  /*e310*/  ISETP.GE.AND P2, PT, R199, UR4, PT ;  /* 0x00000004c7007c0c */ /* 0x000fe4000bf46270 */
[----:B------:R-:W-:-:S05]  /*e320*/  ISETP.GE.AND P3, PT, R198, UR4, PT ;  /* 0x00000004c6007c0c */ /* 0x000fca000bf66270 */
[-C--:B0-----:R-:W-:Y:S02]  /*e330*/  @!P1 LEA R6, P4, R201, R4.reuse, 0x2 ;  /* 0x00000004c9069211 */ /* 0x081fe400078810ff */
[----:B--23--:R-:W-:Y:S02]  /*e340*/  @!P6 IMAD.WIDE R2, R17, 0x4, R4 ;  /* 0x000000041102e825 */ /* 0x00cfe400078e0204 */
        /* <DEDUP_REMOVED lines=13> */
[----:B-1----:R-:W-:Y:S01]  /*e420*/  @!P4 LEA R14, P5, R197, R4, 0x2 ;  /* 0x00000004c50ec211 */ /* 0x002fe200078a10ff */
[----:B------:R1:W-:Y:S01]  /*e430*/  @!P2 ST.E.64 desc[UR56][R10.64], R50 ;  /* 0x000000320a00a985 */ /* 0x0003e2000c101b38 */
[----:B------:R-:W-:-:S02]  /*e440*/  ISETP.GE.AND P2, PT, R194, UR4, PT ;  /* 0x00000004c2007c0c */ /* 0x000fc4000bf46270 */
[-C--:B------:R-:W-:Y:S01]  /*e450*/  @!P4 LEA.HI.X R15, R197, R5.reuse, R214, 0x2, P5 ;  /* 0x00000005c50fc211 */ /* 0x080fe200028f14d6 */
[----:B------:R4:W-:Y:S02]  /*e460*/  @!P3 ST.E.64 desc[UR56][R12.64], R48 ;  /* 0x000000300c00b985 */ /* 0x0009e4000c101b38 */
[CC--:B0-----:R-:W-:Y:S02]  /*e470*/  @!P0 LEA R2, P3, R196.reuse, R4.reuse, 0x2 ;  /* 0x00000004c4028211 */ /* 0x0c1fe400078610ff */
[----:B------:R-:W-:Y:S01]  /*e480*/  @!P4 ST.E.64 desc[UR56][R14.64], R46 ;  /* 0x0000002e0e00c985 */ /* 0x000fe2000c101b38 */
[----:B------:R-:W-:Y:S02]  /*e490*/  ISETP.GE.AND P4, PT, R193, UR4, PT ;  /* 0x00000004c1007c0c */ /* 0x000fe4000bf86270 */
[----:B--2---:R-:W-:Y:S02]  /*e4a0*/  @!P1 LEA R6, P5, R195, R4, 0x2 ;  /* 0x00000004c3069211 */ /* 0x004fe400078a10ff */
[----:B------:R-:W-:-:S02]  /*e4b0*/  @!P0 LEA.HI.X R3, R196, R5, R213, 0x2, P3 ;  /* 0x00000005c4038211 */ /* 0x000fc400018f14d5 */
[----:B------:R-:W-:Y:S02]  /*e4c0*/  ISETP.GE.AND P3, PT, R192, UR4, PT ;  /* 0x00000004c0007c0c */ /* 0x000fe4000bf66270 */
[CC--:B---3--:R-:W-:Y:S01]  /*e4d0*/  @!P2 LEA R8, P6, R194.reuse, R4.reuse, 0x2 ;  /* 0x00000004c208a211 */ /* 0x0c8fe200078c10ff */
[----:B------:R0:W-:Y:S01]  /*e4e0*/  @!P0 ST.E.64 desc[UR56][R2.64], R44 ;  /* 0x0000002c02008985 */ /* 0x0001e2000c101b38 */
[-C--:B------:R-:W-:Y:S02]  /*e4f0*/  @!P1 LEA.HI.X R7, R195, R5.reuse, R212, 0x2, P5 ;  /* 0x00000005c3079211 */ /* 0x080fe400028f14d4 */
[----:B------:R-:W-:Y:S02]  /*e500*/  @!P2 LEA.HI.X R9, R194, R5, R211, 0x2, P6 ;  /* 0x00000005c209a211 */ /* 0x000fe400030f14d3 */
[----:B------:R-:W-:Y:S01]  /*e510*/  ISETP.GE.AND P0, PT, R191, UR4, PT ;  /* 0x00000004bf007c0c */ /* 0x000fe2000bf06270 */
[----:B------:R2:W-:Y:S01]  /*e520*/  @!P1 ST.E.64 desc[UR56][R6.64], R42 ;  /* 0x0000002a06009985 */ /* 0x0005e2000c101b38 */
[----:B-1----:R-:W-:-:S02]  /*e530*/  @!P4 LEA R10, P1, R193, R4, 0x2 ;  /* 0x00000004c10ac211 */ /* 0x002fc400078210ff */
[----:B------:R-:W-:Y:S01]  /*e540*/  ISETP.GE.AND P5, PT, R190, UR4, PT ;  /* 0x00000004be007c0c */ /* 0x000fe2000bfa6270 */
[----:B------:R1:W-:Y:S01]  /*e550*/  @!P2 ST.E.64 desc[UR56][R8.64], R40 ;  /* 0x000000280800a985 */ /* 0x0003e2000c101b38 */
[----:B------:R-:W-:Y:S02]  /*e560*/  @!P4 LEA.HI.X R11, R193, R5, R210, 0x2, P1 ;  /* 0x00000005c10bc211 */ /* 0x000fe400008f14d2 */
[----:B------:R-:W-:Y:S02]  /*e570*/  ISETP.GE.AND P2, PT, R189, UR4, PT ;  /* 0x00000004bd007c0c */ /* 0x000fe4000bf46270 */
[----:B------:R-:W-:Y:S01]  /*e580*/  ISETP.GE.AND P1, PT, R188, UR4, PT ;  /* 0x00000004bc007c0c */ /* 0x000fe2000bf26270 */
[----:B------:R3:W-:Y:S01]  /*e590*/  @!P4 ST.E.64 desc[UR56][R10.64], R38 ;  /* 0x000000260a00c985 */ /* 0x0007e2000c101b38 */
[-C--:B----4-:R-:W-:Y:S02]  /*e5a0*/  @!P3 LEA R12, P6, R192, R4.reuse, 0x2 ;  /* 0x00000004c00cb211 */ /* 0x090fe400078c10ff */
[----:B0-----:R-:W-:-:S02]  /*e5b0*/  @!P0 LEA R2, P4, R191, R4, 0x2 ;  /* 0x00000004bf028211 */ /* 0x001fc400078810ff */
[-C--:B------:R-:W-:Y:S02]  /*e5c0*/  @!P3 LEA.HI.X R13, R192, R5.reuse, R209, 0x2, P6 ;  /* 0x00000005c00db211 */ /* 0x080fe400030f14d1 */
[----:B------:R-:W-:-:S03]  /*e5d0*/  @!P0 LEA.HI.X R3, R191, R5, R208, 0x2, P4 ;  /* 0x00000005bf038211 */ /* 0x000fc600020f14d0 */
[----:B------:R3:W-:Y:S01]  /*e5e0*/  @!P3 ST.E.64 desc[UR56][R12.64], R36 ;  /* 0x000000240c00b985 */ /* 0x0007e2000c101b38 */
[-C--:B--2---:R-:W-:Y:S02]  /*e5f0*/  @!P5 LEA R6, P3, R190, R4.reuse, 0x2 ;  /* 0x00000004be06d211 */ /* 0x084fe400078610ff */
        /* <DEDUP_REMOVED lines=15> */
.L_x_10084:
        /* <DEDUP_REMOVED lines=29> */
.L_x_10096:
        /* <DEDUP_REMOVED lines=36> */
[----:B------:R-:W-:Y:S01]  /*eb00*/  UIADD3.X UR7, UR7, UR11, UR16, UP0, UP1 ;  /* 0x0000000b07077290 */ /* 0x000fe200087e2410 */
[----:B-1----:R-:W-:Y:S01]  /*eb10*/  @P0 SHF.R.U32.HI R5, RZ, R7, R2 ;  /* 0x00000007ff050219 */ /* 0x002fe20000011602 */
[----:B------:R-:W-:Y:S01]  /*eb20*/  IMAD.U32 R2, RZ, RZ, UR20 ;  /* 0x00000014ff027e24 */ /* 0x000fe2000f8e00ff */
[----:B------:R-:W-:Y:S01]  /*eb30*/  ULDC.64 UR8, c[0x0][UR17+0x210] ;  /* 0x0000840011087abb */ /* 0x000fe20008000a00 */
[----:B------:R-:W-:Y:S01]  /*eb40*/  ULDC.64 UR10, c[0x0][0xba8] ;  /* 0x0002ea00000a7ab9 */ /* 0x000fe20000000a00 */
[----:B------:R-:W-:Y:S01]  /*eb50*/  @!UP2 ULDC UR10, c[0x0][0xb50] ;  /* 0x0002d400000aaab9 */ /* 0x000fe20000000800 */
[--C-:B------:R-:W-:Y:S01]  /*eb60*/  IMAD.MOV R7, RZ, RZ, -R5.reuse ;  /* 0x000000ffff077224 */ /* 0x100fe200078e0a05 */
[----:B------:R-:W-:Y:S01]  /*eb70*/  IADD3 R2, P0, P1, R5, UR14, R2 ;  /* 0x0000000e05027c10 */ /* 0x000fe2000f91e002 */
[----:B------:R-:W-:Y:S01]  /*eb80*/  @!UP2 ULDC UR11, c[0x0][0xb54] ;  /* 0x0002d500000baab9 */ /* 0x000fe20000000800 */
[----:B------:R-:W-:Y:S01]  /*eb90*/  SHF.R.S32.HI R5, RZ, 0x1f, R5 ;  /* 0x0000001fff057819 */ /* 0x000fe20000011405 */
[----:B------:R-:W-:-:S03]  /*eba0*/  IMAD R7, R9, R7, R4 ;  /* 0x0000000709077224 */ /* 0x000fc600078e0204 */
[----:B------:R-:W-:Y:S01]  /*ebb0*/  IADD3.X R3, R5, UR7, R6, P0, P1 ;  /* 0x0000000705037c10 */ /* 0x000fe200087e2406 */
        /* <DEDUP_REMOVED lines=9> */
.L_x_10098:
[----:B------:R-:W-:Y:S05]  /*ec50*/  BSYNC B1 ;  /* 0x0000000000017941 */ /* 0x000fea0003800000 */
.L_x_10097:
[----:B------:R-:W-:-:S06]  /*ec60*/  UISETP.GT.AND UP0, UPT, UR47, 0x1, UPT ;  /* 0x000000012f00788c */ /* 0x000fcc000bf04270 */
[----:B------:R-:W-:-:S13]  /*ec70*/  PLOP3.LUT P0, PT, PT, PT, UP0, 0x80, 0x0 ;  /* 0x000000000000781c */ /* 0x000fda0003f0f008 */
[----:B------:R-:W-:Y:S05]  /*ec80*/  @P0 BRA `(.L_x_10093) ;  /* 0x0000000400a40947 */ /* 0x000fea0003800000 */
[----:B------:R-:W1:Y:S01]  /*ec90*/  LDC R11, c[0x0][0xbe8] ;  /* 0x0002fa00ff0b7b82 */ /* 0x000e620000000800 */
[----:B------:R-:W-:Y:S01]  /*eca0*/  ULDC.64 UR10, c[0x0][0xaa0] ;  /* 0x0002a800000a7ab9 */ /* 0x000fe20000000a00 */
[----:B------:R-:W-:Y:S01]  /*ecb0*/  IMAD R2, R22, 0x20, R202 ;  /* 0x0000002016027824 */ /* 0x000fe200078e02ca */
[----:B------:R-:W-:Y:S01]  /*ecc0*/  UIMAD UR7, UR16, UR10, URZ ;  /* 0x0000000a100772a4 */ /* 0x000fe2000f8e023f */
[----:B------:R-:W-:Y:S01]  /*ecd0*/  BSSY B1, `(.L_x_10099) ;  /* 0x000003a000017945 */ /* 0x000fe20003800000 */
[----:B------:R-:W-:Y:S01]  /*ece0*/  UIMAD.WIDE.U32 UR8, UR4, UR10, URZ ;  /* 0x0000000a040872a5 */ /* 0x000fe2000f8e003f */
[----:B------:R-:W-:Y:S01]  /*ecf0*/  VIADD R6, R2, UR38 ;  /* 0x0000002602067c36 */ /* 0x000fe20008000000 */
[----:B------:R-:W-:-:S03]  /*ed00*/  UIMAD UR7, UR4, UR11, UR7 ;  /* 0x0000000b040772a4 */ /* 0x000fc6000f8e0207 */
[----:B------:R-:W-:Y:S01]  /*ed10*/  ULDC.64 UR10, c[0x0][0xae8] ;  /* 0x0002ba00000a7ab9 */ /* 0x000fe20000000a00 */
[----:B------:R-:W-:Y:S01]  /*ed20*/  UIADD3 UR9, UR9, UR7, URZ ;  /* 0x0000000709097290 */ /* 0x000fe2000fffe03f */
[----:B0-----:R-:W-:-:S03]  /*ed30*/  IMAD.MOV.U32 R5, RZ, RZ, R6 ;  /* 0x000000ffff057224 */ /* 0x001fc600078e0006 */
        /* <DEDUP_REMOVED lines=19> */
[----:B------:R-:W-:Y:S02]  /*ee70*/  IMAD.U32 R2, RZ, RZ, UR36 ;  /* 0x00000024ff027e24 */ /* 0x000fe4000f8e00ff */
[C---:B------:R-:W-:Y:S01]  /*ee80*/  IMAD R9, R5.reuse, UR9, R4 ;  /* 0x0000000905097c24 */ /* 0x040fe2000f8e0204 */
[----:B------:R-:W-:Y:S01]  /*ee90*/  SHF.R.S32.HI R4, RZ, 0x1f, R7 ;  /* 0x0000001fff047819 */ /* 0x000fe20000011407 */
[----:B------:R-:W-:Y:S01]  /*eea0*/  IMAD.WIDE.U32 R2, R5, UR8, R2 ;  /* 0x0000000805027c25 */ /* 0x000fe2000f8e0002 */
[----:B------:R-:W-:-:S03]  /*eeb0*/  ULDC.64 UR8, c[0x0][0xad8] ;  /* 0x0002b60000087ab9 */ /* 0x000fc60000000a00 */
[----:B------:R-:W-:Y:S02]  /*eec0*/  IMAD.IADD R3, R3, 0x1, R9 ;  /* 0x0000000103037824 */ /* 0x000fe400078e0209 */
[----:B------:R-:W-:Y:S02]  /*eed0*/  IMAD R4, R4, UR8, RZ ;  /* 0x0000000804047c24 */ /* 0x000fe4000f8e02ff */
[----:B------:R-:W-:Y:S02]  /*eee0*/  VIADD R6, R202, UR38 ;  /* 0x00000026ca067c36 */ /* 0x000fe40008000000 */
[----:B-----5:R-:W-:Y:S02]  /*eef0*/  IMAD R11, R0, R11, RZ ;  /* 0x0000000b000b7224 */ /* 0x020fe400078e02ff */
        /* <DEDUP_REMOVED lines=23> */
.L_x_10100:
[----:B------:R-:W-:Y:S05]  /*f070*/  BSYNC B1 ;  /* 0x0000000000017941 */ /* 0x000fea0003800000 */
.L_x_10099:
        /* <DEDUP_REMOVED lines=13> */
.L_x_10102:
[----:B------:R-:W-:Y:S05]  /*f150*/  BSYNC B1 ;  /* 0x0000000000017941 */ /* 0x000fea0003800000 */
.L_x_10101:
        /* <DEDUP_REMOVED lines=13> */
.L_x_10104:
[----:B------:R-:W-:Y:S05]  /*f230*/  BSYNC B1 ;  /* 0x0000000000017941 */ /* 0x000fea0003800000 */
.L_x_10103:
        /* <DEDUP_REMOVED lines=14> */
.L_x_10093:
[----:B------:R-:W-:Y:S05]  /*f320*/  BSYNC B0 ;  /* 0x0000000000007941 */ /* 0x000fea0003800000 */
.L_x_10083:
[----:B------:R-:W-:Y:S02]  /*f330*/  ULDC UR4, c[0x0][0xc3c] ;  /* 0x00030f0000047ab9 */ /* 0x000fe40000000800 */
[----:B------:R-:W-:-:S13]  /*f340*/  ISETP.GE.AND P0, PT, R31, UR4, PT ;  /* 0x000000041f007c0c */ /* 0x000fda000bf06270 */
[----:B------:R-:W-:Y:S05]  /*f350*/  @!P0 BRA `(.L_x_10105) ;  /* 0xffffff1800f48947 */ /* 0x000fea000383ffff */
[----:B------:R-:W-:Y:S05]  /*f360*/  EXIT ;  /* 0x000000000000794d */ /* 0x000fea0003800000 */
.L_x_10040:
        /* <DEDUP_REMOVED lines=62> */
.L_x_10109:
        /* <DEDUP_REMOVED lines=36> */
.L_x_10107:
        /* <DEDUP_REMOVED lines=17> */
.L_x_10110:
        /* <DEDUP_REMOVED lines=63> */
.L_x_10111:
        /* <DEDUP_REMOVED lines=64> */
.L_x_10112:
[----:B01----:R-:W-:-:S05]  /*10290*/  LOP3.LUT R3, RZ, R2, RZ, 0x33, !PT ;  /* 0x00000002ff037212 */ /* 0x003fca00078e33ff */
[----:B------:R-:W-:-:S05]  /*102a0*/  IMAD.IADD R0, R0, 0x1, R3 ;  /* 0x0000000100007824 */ /* 0x000fca00078e0203 */
[----:B------:R1:W-:Y:S01]  /*102b0*/  STL [R1+0x4], R0 ;  /* 0x0000040001007387 */ /* 0x0003e20000100800 */
[----:B------:R-:W-:Y:S05]  /*102c0*/  BRA `(.L_x_10113) ;  /* 0x0000000000107947 */ /* 0x000fea0003800000 */
.L_x_10108:
[----:B------:R0:W-:Y:S01]  /*102d0*/  STL [R1], R6 ;  /* 0x0000000601007387 */ /* 0x0001e20000100800 */
[----:B------:R-:W-:-:S03]  /*102e0*/  ULDC UR39, c[0x0][0xc3c] ;  /* 0x00030f0000277ab9 */ /* 0x000fc60000000800 */
[----:B------:R0:W-:Y:S04]  /*102f0*/  STL [R1+0x4], RZ ;  /* 0x000004ff01007387 */ /* 0x0001e80000100800 */
[----:B------:R0:W-:Y:S02]  /*10300*/  STL [R1+0x8], RZ ;  /* 0x000008ff01007387 */ /* 0x0001e40000100800 */
.L_x_10113:
        /* <DEDUP_REMOVED lines=11> */
.L_x_10106:
[----:B------:R-:W-:Y:S01]  /*103c0*/  ULDC UR4, c[0x0][0xc3c] ;  /* 0x00030f0000047ab9 */ /* 0x000fe20000000800 */
[----:B------:R2:W-:Y:S01]  /*103d0*/  STL [R1+0x28], RZ ;  /* 0x000028ff01007387 */ /* 0x0005e20000100800 */
[----:B------:R-:W-:Y:S01]  /*103e0*/  UISETP.GE.AND UP0, UPT, UR39, UR4, UPT ;  /* 0x000000042700728c */ /* 0x000fe2000bf06270 */
[----:B------:R-:W-:Y:S02]  /*103f0*/  IMAD.MOV.U32 R35, RZ, RZ, 0x1 ;  /* 0x00000001ff237424 */ /* 0x000fe400078e00ff */
[----:B------:R-:W-:-:S03]  /*10400*/  IMAD.MOV.U32 R31, RZ, RZ, RZ ;  /* 0x000000ffff1f7224 */ /* 0x000fc600078e00ff */
[----:B------:R-:W-:-:S13]  /*10410*/  PLOP3.LUT P0, PT, PT, PT, UP0, 0x80, 0x0 ;  /* 0x000000000000781c */ /* 0x000fda0003f0f008 */
[----:B--2---:R-:W-:Y:S05]  /*10420*/  @P0 BRA `(.L_x_10114) ;  /* 0x0000006400f80947 */ /* 0x004fea0003800000 */
[----:B-1----:R-:W1:Y:S01]  /*10430*/  S2R R8, SR_TID.X ;  /* 0x0000000000087919 */ /* 0x002e620000002100 */
[----:B------:R-:W2:Y:S01]  /*10440*/  S2UR UR4, SR_CgaCtaId ;  /* 0x00000000000479c3 */ /* 0x000ea20000008800 */
[----:B------:R-:W-:Y:S01]  /*10450*/  MOV R16, 0x400 ;  /* 0x0000040000107802 */ /* 0x000fe20000000f00 */
[----:B------:R-:W-:Y:S01]  /*10460*/  IMAD.MOV.U32 R35, RZ, RZ, 0x1 ;  /* 0x00000001ff237424 */ /* 0x000fe200078e00ff */
[----:B------:R-:W-:Y:S01]  /*10470*/  ULOP3.LUT UR42, UR45, 0x2, URZ, 0xfc, !UPT ;  /* 0x000000022d2a7892 */ /* 0x000fe2000f8efc3f */
[----:B------:R-:W-:Y:S01]  /*10480*/  IMAD.MOV.U32 R31, RZ, RZ, RZ ;  /* 0x000000ffff1f7224 */ /* 0x000fe200078e00ff */
[----:B------:R-:W-:Y:S01]  /*10490*/  ULOP3.LUT UR43, UR45, 0x1, URZ, 0xfc, !UPT ;  /* 0x000000012d2b7892 */ /* 0x000fe2000f8efc3f */
[----:B------:R-:W-:Y:S01]  /*104a0*/  ULDC UR44, c[0x0][0xc] ;  /* 0x00000300002c7ab9 */ /* 0x000fe20000000800 */
[C---:B-1----:R-:W-:Y:S01]  /*104b0*/  IMAD.SHL.U32 R2, R8.reuse, 0x20, RZ ;  /* 0x0000002008027824 */ /* 0x042fe200078e00ff */
[C---:B0-----:R-:W-:Y:S01]  /*104c0*/  LOP3.LUT R6, R8.reuse, 0x7f, RZ, 0xc0, !PT ;  /* 0x0000007f08067812 */ /* 0x041fe200078ec0ff */
        /* <DEDUP_REMOVED lines=16> */
[----:B--2---:R-:W-:Y:S01]  /*105d0*/  IMAD.U32 R2, RZ, RZ, UR4 ;  /* 0x00000004ff027e24 */ /* 0x004fe2000f8e00ff */
        /* <DEDUP_REMOVED lines=18> */
.L_x_10188:
[----:B------:R-:W-:Y:S01]  /*10700*/  ULDC.64 UR4, c[0x0][0xc88] ;  /* 0x0003220000047ab9 */ /* 0x000fe20000000a00 */
[----:B------:R-:W-:Y:S01]  /*10710*/  ULDC.64 UR6, c[0x0][0xa18] ;  /* 0x0002860000067ab9 */ /* 0x000fe20000000a00 */
[----:B------:R-:W-:Y:S01]  /*10720*/  UIMAD.WIDE UR4, UR39, 0x4, UR4 ;  /* 0x00000004270478a5 */ /* 0x000fe2000f8e0204 */
[----:B------:R-:W-:Y:S01]  /*10730*/  IMAD.MOV.U32 R36, RZ, RZ, RZ ;  /* 0x000000ffff247224 */ /* 0x000fe200078e00ff */
[----:B01----:R-:W0:Y:S04]  /*10740*/  LDC R0, c[0x0][0x424] ;  /* 0x00010900ff007b82 */ /* 0x003e280000000800 */
[----:B--2---:R-:W-:Y:S02]  /*10750*/  IMAD.U32 R2, RZ, RZ, UR4 ;  /* 0x00000004ff027e24 */ /* 0x004fe4000f8e00ff */
        /* <DEDUP_REMOVED lines=45> */
.L_x_10115:
        /* <DEDUP_REMOVED lines=16> */
.L_x_10116:
        /* <DEDUP_REMOVED lines=9> */
.L_x_10117:
[----:B------:R-:W2:Y:S01]  /*10bc0*/  LDL R0, [R1+0x4] ;  /* 0x0000040001007983 */ /* 0x000ea20000100800 */
[----:B------:R-:W3:Y:S03]  /*10bd0*/  LDC R29, c[0x0][0x448] ;  /* 0x00011200ff1d7b82 */ /* 0x000ee60000000800 */
[----:B------:R-:W4:Y:S01]  /*10be0*/  LDL R17, [R1+0x8] ;  /* 0x0000080001117983 */ /* 0x000f220000100800 */
[----:B-----5:R-:W-:Y:S01]  /*10bf0*/  IMAD.IADD R18, R5, 0x1, -R36 ;  /* 0x0000000105127824 */ /* 0x020fe200078e0a24 */
[----:B------:R-:W-:Y:S02]  /*10c00*/  LOP3.LUT R22, R22, 0xfffffbff, RZ, 0xc0, !PT ;  /* 0xfffffbff16167812 */ /* 0x000fe400078ec0ff */
[----:B---3--:R-:W-:-:S13]  /*10c10*/  ISETP.NE.AND P0, PT, R29, 0x1, PT ;  /* 0x000000011d00780c */ /* 0x008fda0003f05270 */
[----:B-1----:R-:W1:Y:S01]  /*10c20*/  @P0 LDC R3, c[0x0][0x44c] ;  /* 0x00011300ff030b82 */ /* 0x002e620000000800 */
[----:B------:R-:W-:-:S07]  /*10c30*/  @P0 LOP3.LUT R22, R22, 0x400, RZ, 0xfc, !PT ;  /* 0x0000040016160812 */ /* 0x000fce00078efcff */
[----:B------:R-:W3:Y:S01]  /*10c40*/  @P0 LDC R7, c[0x0][0x450] ;  /* 0x00011400ff070b82 */ /* 0x000ee20000000800 */
[----:B--2---:R-:W-:-:S04]  /*10c50*/  IMAD.SHL.U32 R0, R0, 0x80, RZ ;  /* 0x0000008000007824 */ /* 0x004fc800078e00ff */
[----:B------:R-:W-:-:S04]  /*10c60*/  VIADD R0, R0, 0x7f ;  /* 0x0000007f00007836 */ /* 0x000fc80000000000 */
[----:B-1----:R-:W-:Y:S01]  /*10c70*/  @P0 IMAD.HI.U32 R2, R0, R3, RZ ;  /* 0x0000000300020227 */ /* 0x002fe200078e00ff */
[----:B0-----:R-:W-:-:S04]  /*10c80*/  IADD3 R3, R18, 0xa0, -R23 ;  /* 0x000000a012037810 */ /* 0x001fc80007ffe817 */
[----:B---3--:R-:W-:Y:S01]  /*10c90*/  @P0 SHF.R.U32.HI R0, RZ, R7, R2 ;  /* 0x00000007ff000219 */ /* 0x008fe20000011602 */
[----:B------:R-:W-:-:S04]  /*10ca0*/  VIADD R2, R18, 0x9f ;  /* 0x0000009f12027836 */ /* 0x000fc80000000000 */
[----:B------:R-:W-:-:S04]  /*10cb0*/  IMAD.HI R2, R2, 0x66666667, RZ ;  /* 0x6666666702027827 */ /* 0x000fc800078e02ff */
[----:B------:R-:W-:Y:S01]  /*10cc0*/  IMAD.IADD R0, R3, 0x1, R0 ;  /* 0x0000000103007824 */ /* 0x000fe200078e0200 */
[----:B------:R-:W-:-:S03]  /*10cd0*/  SHF.R.U32.HI R3, RZ, 0x1f, R2 ;  /* 0x0000001fff037819 */ /* 0x000fc60000011602 */
[----:B------:R-:W-:Y:S01]  /*10ce0*/  IMAD.HI R4, R0, 0x66666667, RZ ;  /* 0x6666666700047827 */ /* 0x000fe200078e02ff */
[----:B------:R-:W-:Y:S02]  /*10cf0*/  LEA.HI.SX32 R0, R2, R3, 0x1a ;  /* 0x0000000302007211 */ /* 0x000fe400078fd2ff */
[----:B----4-:R-:W-:Y:S02]  /*10d00*/  LOP3.LUT R2, R17, 0xff000000, RZ, 0xc0, !PT ;  /* 0xff00000011027812 */ /* 0x010fe400078ec0ff */
[----:B------:R-:W-:Y:S02]  /*10d10*/  SHF.R.U32.HI R3, RZ, 0x1f, R4 ;  /* 0x0000001fff037819 */ /* 0x000fe40000011604 */
[----:B------:R-:W-:Y:S02]  /*10d20*/  SHF.R.U32.HI R2, RZ, 0x8, R2 ;  /* 0x00000008ff027819 */ /* 0x000fe40000011602 */
[----:B------:R-:W-:-:S04]  /*10d30*/  LEA.HI.SX32 R3, R4, R3, 0x1a ;  /* 0x0000000304037211 */ /* 0x000fc800078fd2ff */
[----:B------:R-:W-:Y:S02]  /*10d40*/  VIMNMX R0, R0, R3, PT ;  /* 0x0000000300007248 */ /* 0x000fe40003fe0100 */
[----:B------:R-:W-:Y:S02]  /*10d50*/  LOP3.LUT R3, R17, 0xff0000, RZ, 0xc0, !PT ;  /* 0x00ff000011037812 */ /* 0x000fe400078ec0ff */
[----:B------:R-:W-:Y:S02]  /*10d60*/  ISETP.GE.AND P0, PT, R0, 0x1, PT ;  /* 0x000000010000780c */ /* 0x000fe40003f06270 */
[----:B------:R-:W-:Y:S01]  /*10d70*/  LEA.HI R2, R3, R2, RZ, 0x10 ;  /* 0x0000000203027211 */ /* 0x000fe200078f80ff */
[----:B------:R-:W-:-:S03]  /*10d80*/  IMAD.MOV.U32 R3, RZ, RZ, RZ ;  /* 0x000000ffff037224 */ /* 0x000fc600078e00ff */
[----:B------:R-:W-:-:S07]  /*10d90*/  LOP3.LUT R4, R2, 0xff, RZ, 0xc0, !PT ;  /* 0x000000ff02047812 */ /* 0x000fce00078ec0ff */
[----:B------:R-:W-:Y:S05]  /*10da0*/  @!P0 BRA `(.L_x_10118) ;  /* 0x0000000000748947 */ /* 0x000fea0003800000 */
[----:B------:R-:W-:Y:S01]  /*10db0*/  SHF.R.U32.HI R5, RZ, 0x10, R2 ;  /* 0x00000010ff057819 */ /* 0x000fe20000011602 */
[----:B------:R-:W-:-:S03]  /*10dc0*/  IMAD.MOV.U32 R2, RZ, RZ, RZ ;  /* 0x000000ffff027224 */ /* 0x000fc600078e00ff */
[----:B------:R-:W-:-:S13]  /*10dd0*/  ISETP.NE.AND P0, PT, R5, RZ, PT ;  /* 0x000000ff0500720c */ /* 0x000fda0003f05270 */
[----:B------:R-:W0:Y:S02]  /*10de0*/  @!P0 LDC R5, c[0x0][0x9f0] ;  /* 0x00027c00ff058b82 */ /* 0x000e240000000800 */
[-C--:B0-----:R-:W-:Y:S02]  /*10df0*/  IABS R6, R5.reuse ;  /* 0x0000000500067213 */ /* 0x081fe40000000000 */
[----:B------:R-:W-:Y:S02]  /*10e00*/  IADD3 R8, R5, -0x1, R0 ;  /* 0xffffffff05087810 */ /* 0x000fe40007ffe000 */
[----:B------:R-:W0:Y:S08]  /*10e10*/  I2F.RP R7, R6 ;  /* 0x0000000600077306 */ /* 0x000e300000209400 */
        /* <DEDUP_REMOVED lines=22> */
.L_x_10118:
        /* <DEDUP_REMOVED lines=25> */
.L_x_10120:
        /* <DEDUP_REMOVED lines=20> */
.L_x_10123:
[----:B------:R-:W-:Y:S05]  /*11250*/  BSYNC B6 ;  /* 0x0000000000067941 */ /* 0x000fea0003800000 */
.L_x_10122:
        /* <DEDUP_REMOVED lines=22> */
.L_x_10125:
[----:B------:R-:W-:Y:S05]  /*113c0*/  BSYNC B6 ;  /* 0x0000000000067941 */ /* 0x000fea0003800000 */
.L_x_10124:
        /* <DEDUP_REMOVED lines=21> */
.L_x_10127:
[----:B------:R-:W-:Y:S05]  /*11520*/  BSYNC B6 ;  /* 0x0000000000067941 */ /* 0x000fea0003800000 */
.L_x_10126:
        /* <DEDUP_REMOVED lines=19> */
.L_x_10129:
[----:B------:R-:W-:Y:S05]  /*11660*/  BSYNC B6 ;  /* 0x0000000000067941 */ /* 0x000fea0003800000 */
.L_x_10128:
        /* <DEDUP_REMOVED lines=15> */
.L_x_10208:
[----:B------:R-:W0:Y:S01]  /*11760*/  S2R R0, SR_TID.X ;  /* 0x0000000000007919 */ /* 0x000e220000002100 */
[----:B------:R-:W-:Y:S01]  /*11770*/  UMOV UR4, 0xa0 ;  /* 0x000000a000047882 */ /* 0x000fe20000000000 */
[----:B------:R-:W1:Y:S01]  /*11780*/  @P2 LDC R5, c[0x0][0x434] ;  /* 0x00010d00ff052b82 */ /* 0x000e620000000800 */
[----:B------:R-:W-:Y:S01]  /*11790*/  UIMAD UR4, UR46, UR4, -0xa0 ;  /* 0xffffff602e0474a4 */ /* 0x000fe2000f8e0204 */
[----:B------:R-:W2:Y:S01]  /*117a0*/  S2R R10, SR_TID.X ;  /* 0x00000000000a7919 */ /* 0x000ea20000002100 */
[----:B-----5:R-:W-:-:S05]  /*117b0*/  SHF.R.S32.HI R37, RZ, 0x1f, R34 ;  /* 0x0000001fff257819 */ /* 0x020fca0000011422 */
[----:B------:R-:W3:Y:S01]  /*117c0*/  @P2 LDC R7, c[0x0][0x438] ;  /* 0x00010e00ff072b82 */ /* 0x000ee20000000800 */
[----:B0-----:R-:W-:Y:S01]  /*117d0*/  LOP3.LUT R0, R0, 0x7f, RZ, 0xc0, !PT ;  /* 0x0000007f00007812 */ /* 0x001fe200078ec0ff */
[----:B--2---:R-:W-:-:S03]  /*117e0*/  IMAD.SHL.U32 R11, R10, 0x10, RZ ;  /* 0x000000100a0b7824 */ /* 0x004fc600078e00ff */
[----:B------:R-:W-:Y:S01]  /*117f0*/  SHF.R.U32.HI R12, RZ, 0x3, R0 ;  /* 0x00000003ff0c7819 */ /* 0x000fe20000011600 */
[----:B------:R-:W-:-:S03]  /*11800*/  IMAD.SHL.U32 R10, R10, 0x10, RZ ;  /* 0x000000100a0a7824 */ /* 0x000fc600078e00ff */
[C---:B------:R-:W-:Y:S02]  /*11810*/  LOP3.LUT R11, R12.reuse, 0x70, R11, 0xf8, !PT ;  /* 0x000000700c0b7812 */ /* 0x040fe400078ef80b */
[----:B------:R-:W-:Y:S02]  /*11820*/  LOP3.LUT R10, R12, 0x70, R10, 0xf8, !PT ;  /* 0x000000700c0a7812 */ /* 0x000fe400078ef80a */
[----:B------:R-:W-:-:S05]  /*11830*/  LOP3.LUT R11, R11, 0x80, RZ, 0xfc, !PT ;  /* 0x000000800b0b7812 */ /* 0x000fca00078efcff */
[----:B------:R-:W-:-:S04]  /*11840*/  VIADD R3, R11, UR4 ;  /* 0x000000040b037c36 */ /* 0x000fc80008000000 */
[C---:B------:R-:W-:Y:S01]  /*11850*/  IMAD.IADD R0, R3.reuse, 0x1, R36 ;  /* 0x0000000103007824 */ /* 0x040fe200078e0224 */
[----:B------:R-:W-:-:S03]  /*11860*/  ISETP.GE.AND P0, PT, R3, R18, PT ;  /* 0x000000120300720c */ /* 0x000fc60003f06270 */
[----:B-1----:R-:W-:Y:S01]  /*11870*/  @P2 IMAD.HI.U32 R4, R0, R5, RZ ;  /* 0x0000000500042227 */ /* 0x002fe200078e00ff */
[----:B------:R-:W-:-:S03]  /*11880*/  ISETP.GT.U32.OR P0, PT, R11, 0x9f, P0 ;  /* 0x0000009f0b00780c */ /* 0x000fc60000704470 */
[----:B------:R-:W-:Y:S01]  /*11890*/  IMAD.MOV.U32 R8, RZ, RZ, R0 ;  /* 0x000000ffff087224 */ /* 0x000fe200078e0000 */
[----:B---3--:R-:W-:-:S09]  /*118a0*/  @P2 SHF.R.U32.HI R8, RZ, R7, R4 ;  /* 0x00000007ff082219 */ /* 0x008fd20000011604 */
        /* <DEDUP_REMOVED lines=9> */
[----:B------:R-:W-:-:S03]  /*11940*/  VIADD R4, R10, UR4 ;  /* 0x000000040a047c36 */ /* 0x000fc60008000000 */
[----:B------:R-:W-:Y:S01]  /*11950*/  @!P0 LEA.HI.X R7, R2, R5, R9, 0x2, P1 ;  /* 0x0000000502078211 */ /* 0x000fe200008f1409 */
[----:B------:R-:W-:-:S06]  /*11960*/  IMAD.MOV.U32 R5, RZ, RZ, RZ ;  /* 0x000000ffff057224 */ /* 0x000fcc00078e00ff */
[----:B------:R0:W5:Y:S01]  /*11970*/  @!P0 LDG.E R5, desc[UR56][R6.64] ;  /* 0x0000003806058981 */ /* 0x000162000c1e1900 */
[C---:B------:R-:W-:Y:S01]  /*11980*/  ISETP.GE.AND P0, PT, R4.reuse, R18, PT ;  /* 0x000000120400720c */ /* 0x040fe20003f06270 */
[----:B------:R-:W-:Y:S02]  /*11990*/  IMAD.IADD R4, R4, 0x1, R36 ;  /* 0x0000000104047824 */ /* 0x000fe400078e0224 */
[----:B------:R-:W-:Y:S02]  /*119a0*/  IMAD.MOV R9, RZ, RZ, -R8 ;  /* 0x000000ffff097224 */ /* 0x000fe400078e0a08 */
[----:B------:R-:W-:Y:S01]  /*119b0*/  IMAD.MOV.U32 R10, RZ, RZ, R4 ;  /* 0x000000ffff0a7224 */ /* 0x000fe200078e0004 */
[----:B0-----:R-:W0:Y:S08]  /*119c0*/  @P2 LDC R7, c[0x0][0x434] ;  /* 0x00010d00ff072b82 */ /* 0x001e300000000800 */
[----:B------:R-:W1:Y:S08]  /*119d0*/  @P2 LDC R6, c[0x0][0x438] ;  /* 0x00010e00ff062b82 */ /* 0x000e700000000800 */
[----:B------:R-:W2:Y:S01]  /*119e0*/  @!P0 LDC.64 R2, c[0x0][0x428] ;  /* 0x00010a00ff028b82 */ /* 0x000ea20000000a00 */
[----:B0-----:R-:W-:-:S05]  /*119f0*/  @P2 IMAD.HI.U32 R7, R4, R7, RZ ;  /* 0x0000000704072227 */ /* 0x001fca00078e00ff */
[----:B-1----:R-:W-:Y:S01]  /*11a00*/  @P2 SHF.R.U32.HI R10, RZ, R6, R7 ;  /* 0x00000006ff0a2219 */ /* 0x002fe20000011607 */
[----:B------:R-:W-:Y:S02]  /*11a10*/  IMAD R6, R19, R9, R0 ;  /* 0x0000000913067224 */ /* 0x000fe400078e0200 */
[----:B------:R-:W-:Y:S01]  /*11a20*/  IMAD.MOV.U32 R7, RZ, RZ, RZ ;  /* 0x000000ffff077224 */ /* 0x000fe200078e00ff */
[--C-:B------:R-:W-:Y:S01]  /*11a30*/  @!P0 SHF.R.S32.HI R9, RZ, 0x1f, R10.reuse ;  /* 0x0000001fff098819 */ /* 0x100fe2000001140a */
[----:B------:R-:W-:Y:S02]  /*11a40*/  @!P0 IMAD.MOV.U32 R8, RZ, RZ, R10 ;  /* 0x000000ffff088224 */ /* 0x000fe400078e000a */
[-C--:B--2---:R-:W-:Y:S02]  /*11a50*/  @!P0 IMAD R0, R37, R2.reuse, RZ ;  /* 0x0000000225008224 */ /* 0x084fe400078e02ff */
[----:B------:R-:W-:-:S04]  /*11a60*/  @!P0 IMAD.WIDE.U32 R8, R34, R2, R8 ;  /* 0x0000000222088225 */ /* 0x000fc800078e0008 */
[----:B------:R-:W-:Y:S02]  /*11a70*/  @!P0 IMAD R0, R34, R3, R0 ;  /* 0x0000000322008224 */ /* 0x000fe400078e0200 */
[----:B------:R-:W0:Y:S02]  /*11a80*/  @!P0 LDC.64 R2, c[0x0][0x418] ;  /* 0x00010600ff028b82 */ /* 0x000e240000000a00 */
[----:B------:R-:W-:Y:S01]  /*11a90*/  @!P0 IMAD.IADD R0, R9, 0x1, R0 ;  /* 0x0000000109008824 */ /* 0x000fe200078e0200 */
[----:B------:R-:W-:Y:S02]  /*11aa0*/  LOP3.LUT R22, R22, 0xfffffffd, RZ, 0xc0, !PT ;  /* 0xfffffffd16167812 */ /* 0x000fe400078ec0ff */
[----:B0-----:R-:W-:-:S04]  /*11ab0*/  @!P0 LEA R2, P1, R8, R2, 0x2 ;  /* 0x0000000208028211 */ /* 0x001fc800078210ff */
[----:B------:R-:W-:Y:S01]  /*11ac0*/  @!P0 LEA.HI.X R3, R8, R3, R0, 0x2, P1 ;  /* 0x0000000308038211 */ /* 0x000fe200008f1400 */
[----:B------:R-:W-:-:S04]  /*11ad0*/  IMAD.U32 R0, RZ, RZ, UR42 ;  /* 0x0000002aff007e24 */ /* 0x000fc8000f8e00ff */
[----:B------:R0:W5:Y:S01]  /*11ae0*/  @!P0 LDG.E R7, desc[UR56][R2.64] ;  /* 0x0000003802078981 */ /* 0x000162000c1e1900 */
[----:B------:R-:W-:Y:S01]  /*11af0*/  ISETP.GT.U32.AND P0, PT, R11, 0x9f, PT ;  /* 0x0000009f0b00780c */ /* 0x000fe20003f04070 */
[----:B------:R-:W-:Y:S01]  /*11b00*/  IMAD.MOV R9, RZ, RZ, -R10 ;  /* 0x000000ffff097224 */ /* 0x000fe200078e0a0a */
[----:B------:R-:W-:Y:S02]  /*11b10*/  ISETP.NE.AND P2, PT, R0, 0x3, PT ;  /* 0x000000030000780c */ /* 0x000fe40003f45270 */
[----:B------:R-:W-:Y:S01]  /*11b20*/  LOP3.LUT R17, R17, 0xffff, RZ, 0xc0, !PT ;  /* 0x0000ffff11117812 */ /* 0x000fe200078ec0ff */
[----:B------:R-:W-:Y:S02]  /*11b30*/  IMAD R8, R19, R9, R4 ;  /* 0x0000000913087224 */ /* 0x000fe400078e0204 */
[----:B------:R-:W-:-:S04]  /*11b40*/  IMAD.U32 R4, RZ, RZ, UR46 ;  /* 0x0000002eff047e24 */ /* 0x000fc8000f8e00ff */
[----:B------:R-:W-:Y:S02]  /*11b50*/  VIADD R4, R4, 0xffffffff ;  /* 0xffffffff04047836 */ /* 0x000fe40000000000 */
[----:B------:R-:W-:-:S04]  /*11b60*/  @P0 LOP3.LUT R22, R22, 0x2, RZ, 0xfc, !PT ;  /* 0x0000000216160812 */ /* 0x000fc800078efcff */
[----:B------:R-:W-:-:S04]  /*11b70*/  LOP3.LUT R22, R22, 0xfffffffb, RZ, 0xc0, !PT ;  /* 0xfffffffb16167812 */ /* 0x000fc800078ec0ff */
[----:B------:R-:W-:Y:S01]  /*11b80*/  @P2 LOP3.LUT R22, R22, 0x4, RZ, 0xfc, !PT ;  /* 0x0000000416162812 */ /* 0x000fe200078efcff */
[----:B0-----:R-:W-:Y:S06]  /*11b90*/  @!P2 BRA `(.L_x_10131) ;  /* 0x000000000004a947 */ /* 0x001fec0003800000 */
[----:B------:R-:W-:Y:S01]  /*11ba0*/  BPT.TRAP 0x1 ;  /* 0x000000040000795c */ /* 0x000fe20000300000 */
.L_x_10131:
[----:B------:R-:W-:Y:S01]  /*11bb0*/  IMAD R0, R31, 0x8, R16 ;  /* 0x000000081f007824 */ /* 0x000fe200078e0210 */
[----:B------:R-:W-:Y:S01]  /*11bc0*/  SHF.L.U32 R28, R35, 0x1f, RZ ;  /* 0x0000001f231c7819 */ /* 0x000fe200000006ff */
[----:B------:R-:W-:Y:S01]  /*11bd0*/  BSSY B0, `(.L_x_10132) ;  /* 0x0000004000007945 */ /* 0x000fe20003800000 */
[----:B------:R-:W-:Y:S02]  /*11be0*/  SHF.R.S32.HI R21, RZ, 0x1f, R8 ;  /* 0x0000001fff157819 */ /* 0x000fe40000011408 */
[----:B------:R-:W0:Y:S02]  /*11bf0*/  SYNCS.PHASECHK.TRANS64.TRYWAIT P0, [R0+URZ+0x22880], R28 ;  /* 0x0228801c000075a7 */ /* 0x000e24000800017f */
[----:B0-----:R-:W-:Y:S05]  /*11c00*/  @!P0 BRA `(.L_x_10133) ;  /* 0x0000005400d88947 */ /* 0x001fea0003800000 */
.L_x_10209:
[----:B------:R-:W-:Y:S05]  /*11c10*/  BSYNC B0 ;  /* 0x0000000000007941 */ /* 0x000fea0003800000 */
.L_x_10132:
        /* <DEDUP_REMOVED lines=125> */
.L_x_10231:
        /* <DEDUP_REMOVED lines=9> */
.L_x_10135:
        /* <DEDUP_REMOVED lines=11> */
.L_x_10136:
[----:B------:R1:W-:Y:S01]  /*12530*/  SYNCS.ARRIVE.TRANS64.A1T0 RZ, [R0+URZ+0x22870], RZ ;  /* 0x022870ff00ff79a7 */ /* 0x0003e2000810003f */
[----:B------:R-:W-:Y:S05]  /*12540*/  @!P6 BRA `(.L_x_10137) ;  /* 0x000000000004e947 */ /* 0x000fea0003800000 */
[----:B------:R-:W-:Y:S01]  /*12550*/  BPT.TRAP 0x1 ;  /* 0x000000040000795c */ /* 0x000fe20000300000 */
.L_x_10137:
[----:B------:R-:W2:Y:S01]  /*12560*/  SYNCS.PHASECHK.TRANS64.TRYWAIT P0, [R0+URZ+0x22840], R28 ;  /* 0x0228401c000075a7 */ /* 0x000ea2000800017f */
[----:B------:R-:W-:Y:S04]  /*12570*/  BSSY B0, `(.L_x_10138) ;  /* 0x0000002000007945 */ /* 0x000fe80003800000 */
[----:B--2---:R-:W-:Y:S05]  /*12580*/  @!P0 BRA `(.L_x_10139) ;  /* 0x0000005800b08947 */ /* 0x004fea0003800000 */
.L_x_10232:
[----:B------:R-:W-:Y:S05]  /*12590*/  BSYNC B0 ;  /* 0x0000000000007941 */ /* 0x000fea0003800000 */
.L_x_10138:
        /* <DEDUP_REMOVED lines=32> */
[----:B------:R-:W3:Y:S01]  /*127a0*/  SHFL.IDX PT, R3, R8, RZ, 0x181f ;  /* 0x00181fff08037589 */ /* 0x000ee200000e0000 */
[C---:B------:R-:W-:Y:S02]  /*127b0*/  LOP3.LUT P6, RZ, R22.reuse, 0x80, RZ, 0xc0, !PT ;  /* 0x0000008016ff7812 */ /* 0x040fe400078cc0ff */
[----:B------:R-:W-:Y:S01]  /*127c0*/  LOP3.LUT R22, R22, 0xffffefff, RZ, 0xc0, !PT ;  /* 0xffffefff16167812 */ /* 0x000fe200078ec0ff */
[----:B------:R-:W4:Y:S03]  /*127d0*/  SHFL.IDX PT, R2, R7, RZ, 0x181f ;  /* 0x00181fff07027589 */ /* 0x000f2600000e0000 */
[----:B------:R-:W-:Y:S01]  /*127e0*/  @P1 LOP3.LUT R22, R22, 0x1000, RZ, 0xfc, !PT ;  /* 0x0000100016161812 */ /* 0x000fe200078efcff */
[----:B------:R-:W-:Y:S03]  /*127f0*/  SHFL.IDX PT, R14, R5, RZ, 0x181f ;  /* 0x00181fff050e7589 */ /* 0x000fe600000e0000 */
[----:B------:R-:W-:-:S03]  /*12800*/  LOP3.LUT P1, RZ, R22, 0x10, RZ, 0xc0, !PT ;  /* 0x0000001016ff7812 */ /* 0x000fc6000782c0ff */
[----:B---3--:R-:W-:-:S05]  /*12810*/  @P6 IADD3 R3, P0, R30, R3, RZ ;  /* 0x000000031e036210 */ /* 0x008fca0007f1e0ff */
[----:B----4-:R-:W-:-:S05]  /*12820*/  @P6 IMAD.X R2, RZ, RZ, R2, P0 ;  /* 0x000000ffff026224 */ /* 0x010fca00000e0602 */
[----:B------:R-:W-:-:S04]  /*12830*/  @P6 LOP3.LUT R3, R3, R2, RZ, 0x3c, !PT ;  /* 0x0000000203036212 */ /* 0x000fc800078e3cff */
[----:B------:R-:W-:-:S04]  /*12840*/  @P6 LOP3.LUT R2, R3, R2, RZ, 0x3c, !PT ;  /* 0x0000000203026212 */ /* 0x000fc800078e3cff */
[----:B------:R-:W-:-:S05]  /*12850*/  @P6 LOP3.LUT R3, R3, R2, RZ, 0x3c, !PT ;  /* 0x0000000203036212 */ /* 0x000fca00078e3cff */
        /* <DEDUP_REMOVED lines=30> */
[----:B------:R-:W4:Y:S06]  /*12a40*/  SHFL.IDX PT, R2, R7, 0x4, 0x181f ;  /* 0x00981f0007027f89 */ /* 0x000f2c00000e0000 */
[----:B---3--:R-:W-:-:S05]  /*12a50*/  @P4 IADD3 R3, P0, R30, R3, RZ ;  /* 0x000000031e034210 */ /* 0x008fca0007f1e0ff */
[----:B----4-:R-:W-:-:S05]  /*12a60*/  @P4 IMAD.X R2, RZ, RZ, R2, P0 ;  /* 0x000000ffff024224 */ /* 0x010fca00000e0602 */
[----:B------:R-:W-:-:S04]  /*12a70*/  @P4 LOP3.LUT R3, R3, R2, RZ, 0x3c, !PT ;  /* 0x0000000203034212 */ /* 0x000fc800078e3cff */
[----:B------:R-:W-:-:S04]  /*12a80*/  @P4 LOP3.LUT R2, R3, R2, RZ, 0x3c, !PT ;  /* 0x0000000203024212 */ /* 0x000fc800078e3cff */
[----:B------:R-:W-:-:S05]  /*12a90*/  @P4 LOP3.LUT R3, R3, R2, RZ, 0x3c, !PT ;  /* 0x0000000203034212 */ /* 0x000fca00078e3cff */
        /* <DEDUP_REMOVED lines=8> */
[----:B------:R3:W-:Y:S04]  /*12b20*/  @P5 LDGSTS.E.BYPASS.LTC128B.128 [R4+0x1ac00], desc[UR56][R2.64], !P2 ;  /* 0x1ac0000002045fae */ /* 0x0007e8000d101d78 */
[----:B---3--:R-:W3:Y:S04]  /*12b30*/  SHFL.IDX PT, R3, R8, 0x6, 0x181f ;  /* 0x00d81f0008037f89 */ /* 0x008ee800000e0000 */
[----:B------:R-:W4:Y:S04]  /*12b40*/  SHFL.IDX PT, R2, R7, 0x6, 0x181f ;  /* 0x00d81f0007027f89 */ /* 0x000f2800000e0000 */
[----:B------:R-:W5:Y:S04]  /*12b50*/  SHFL.IDX PT, R8, R8, 0x7, 0x181f ;  /* 0x00f81f0008087f89 */ /* 0x000f6800000e0000 */
[----:B------:R-:W0:Y:S01]  /*12b60*/  SHFL.IDX PT, R7, R7, 0x7, 0x181f ;  /* 0x00f81f0007077f89 */ /* 0x000e2200000e0000 */
[----:B---3--:R-:W-:-:S05]  /*12b70*/  @P6 IADD3 R3, P0, R30, R3, RZ ;  /* 0x000000031e036210 */ /* 0x008fca0007f1e0ff */
[----:B----4-:R-:W-:Y:S01]  /*12b80*/  @P6 IMAD.X R2, RZ, RZ, R2, P0 ;  /* 0x000000ffff026224 */ /* 0x010fe200000e0602 */
[----:B-----5:R-:W-:-:S04]  /*12b90*/  @P3 IADD3 R9, P0, R30, R8, RZ ;  /* 0x000000081e093210 */ /* 0x020fc80007f1e0ff */
[----:B------:R-:W-:Y:S01]  /*12ba0*/  @P6 LOP3.LUT R3, R3, R2, RZ, 0x3c, !PT ;  /* 0x0000000203036212 */ /* 0x000fe200078e3cff */
[----:B0-----:R-:W-:-:S03]  /*12bb0*/  @P3 IMAD.X R10, RZ, RZ, R7, P0 ;  /* 0x000000ffff0a3224 */ /* 0x001fc600000e0607 */
[----:B------:R-:W-:-:S04]  /*12bc0*/  @P6 LOP3.LUT R2, R3, R2, RZ, 0x3c, !PT ;  /* 0x0000000203026212 */ /* 0x000fc800078e3cff */
[----:B------:R-:W-:-:S05]  /*12bd0*/  @P6 LOP3.LUT R3, R3, R2, RZ, 0x3c, !PT ;  /* 0x0000000203036212 */ /* 0x000fca00078e3cff */
[----:B------:R0:W-:Y:S02]  /*12be0*/  @P6 LDGSTS.E.BYPASS.LTC128B.128 [R4+0x1b400], desc[UR56][R2.64], !P2 ;  /* 0x1b40000002046fae */ /* 0x0001e4000d101d78 */
[----:B0-----:R-:W-:Y:S01]  /*12bf0*/  @P3 IMAD.MOV.U32 R2, RZ, RZ, R9 ;  /* 0x000000ffff023224 */ /* 0x001fe200078e0009 */
[----:B------:R-:W-:Y:S01]  /*12c00*/  @P1 IADD3 R9, P0, R30, R14, RZ ;  /* 0x0000000e1e091210 */ /* 0x000fe20007f1e0ff */
[----:B------:R-:W-:Y:S01]  /*12c10*/  @P3 IMAD.MOV.U32 R3, RZ, RZ, R10 ;  /* 0x000000ffff033224 */ /* 0x000fe200078e000a */
[----:B------:R-:W-:Y:S04]  /*12c20*/  SHFL.IDX PT, R14, R5, 0x1, 0x181f ;  /* 0x00381f00050e7f89 */ /* 0x000fe800000e0000 */
[----:B------:R0:W-:Y:S04]  /*12c30*/  @P3 LDGSTS.E.BYPASS.LTC128B.128 [R4+0x1bc00], desc[UR56][R2.64], !P2 ;  /* 0x1bc0000002043fae */ /* 0x0001e8000d101d78 */
[----:B0-----:R-:W0:Y:S04]  /*12c40*/  SHFL.IDX PT, R2, R6, RZ, 0x181f ;  /* 0x00181fff06027589 */ /* 0x001e2800000e0000 */
[----:B------:R-:W3:Y:S01]  /*12c50*/  SHFL.IDX PT, R6, R6, 0x1, 0x181f ;  /* 0x00381f0006067f89 */ /* 0x000ee200000e0000 */
[----:B0-----:R-:W-:-:S02]  /*12c60*/  @P1 IMAD.X R10, RZ, RZ, R2, P0 ;  /* 0x000000ffff0a1224 */ /* 0x001fc400000e0602 */
[----:B------:R-:W-:Y:S02]  /*12c70*/  @P1 IMAD.MOV.U32 R2, RZ, RZ, R9 ;  /* 0x000000ffff021224 */ /* 0x000fe400078e0009 */
[----:B------:R-:W-:-:S05]  /*12c80*/  @P1 IMAD.MOV.U32 R3, RZ, RZ, R10 ;  /* 0x000000ffff031224 */ /* 0x000fca00078e000a */
[----:B---3--:R0:W-:Y:S02]  /*12c90*/  @P1 LDGSTS.E.BYPASS.LTC128B.128 [R4+0x1c400], desc[UR56][R2.64], !P2 ;  /* 0x1c40000002041fae */ /* 0x0081e4000d101d78 */
.L_x_10254:
[----:B------:R-:W-:-:S13]  /*12ca0*/  LOP3.LUT P1, RZ, R22, 0x200, RZ, 0xc0, !PT ;  /* 0x0000020016ff7812 */ /* 0x000fda000782c0ff */
[----:B0-----:R-:W-:-:S05]  /*12cb0*/  @P1 IADD3 R2, P0, R30, R14, RZ ;  /* 0x0000000e1e021210 */ /* 0x001fca0007f1e0ff */
[----:B------:R-:W-:Y:S01]  /*12cc0*/  @P1 IMAD.X R3, RZ, RZ, R6, P0 ;  /* 0x000000ffff031224 */ /* 0x000fe200000e0606 */
[----:B------:R-:W-:-:S04]  /*12cd0*/  PLOP3.LUT P0, PT, PT, PT, PT, 0x80, 0x0 ;  /* 0x000000000000781c */ /* 0x000fc80003f0f070 */
[----:B------:R-:W-:Y:S01]  /*12ce0*/  @!PT LDS RZ, [RZ] ;  /* 0x00000000fffff984 */ /* 0x000fe20000000800 */
[----:B------:R-:W-:Y:S01]  /*12cf0*/  @!PT LDS RZ, [RZ] ;  /* 0x00000000fffff984 */ /* 0x000fe20000000800 */
[----:B------:R-:W-:Y:S01]  /*12d00*/  @!PT LDS RZ, [RZ] ;  /* 0x00000000fffff984 */ /* 0x000fe20000000800 */
[----:B------:R0:W-:Y:S01]  /*12d10*/  @P1 LDGSTS.E.BYPASS.LTC128B.128 [R4+0x1cc00], desc[UR56][R2.64], !P2 ;  /* 0x1cc0000002041fae */ /* 0x0001e2000d101d78 */
[----:B------:R-:W-:-:S08]  /*12d20*/  NOP ;  /* 0x0000000000007918 */ /* 0x000fd00000000000 */
.L_x_10141:
        /* <DEDUP_REMOVED lines=11> */
.L_x_10142:
        /* <DEDUP_REMOVED lines=32> */
.L_x_10144:
[----:B------:R-:W-:Y:S05]  /*12fe0*/  BSYNC B6 ;  /* 0x0000000000067941 */ /* 0x000fea0003800000 */
.L_x_10143:
[----:B------:R-:W0:Y:S01]  /*12ff0*/  S2R R2, SR_TID.X ;  /* 0x0000000000027919 */ /* 0x000e220000002100 */
[----:B------:R-:W-:Y:S01]  /*13000*/  ISETP.NE.AND P6, PT, R29, 0x1, PT ;  /* 0x000000011d00780c */ /* 0x000fe20003fc5270 */
[----:B------:R-:W1:Y:S01]  /*13010*/  LDC R5, c[0x0][0x448] ;  /* 0x00011200ff057b82 */ /* 0x000e620000000800 */
[----:B------:R2:W5:Y:S01]  /*13020*/  LDL R8, [R1+0x24] ;  /* 0x0000240001087983 */ /* 0x0005620000100800 */
[----:B------:R-:W-:Y:S01]  /*13030*/  R2UR UR8, R17 ;  /* 0x00000000110872ca */ /* 0x000fe200000e0000 */
[----:B------:R-:W-:-:S09]  /*13040*/  ULDC.64 UR6, c[0x0][0x2d8] ;  /* 0x0000b60000067ab9 */ /* 0x000fd20000000a00 */
[----:B------:R-:W3:Y:S08]  /*13050*/  @P6 LDC R3, c[0x0][0x44c] ;  /* 0x00011300ff036b82 */ /* 0x000ef00000000800 */
[----:B------:R-:W4:Y:S01]  /*13060*/  @P6 LDC R4, c[0x0][0x450] ;  /* 0x00011400ff046b82 */ /* 0x000f220000000800 */
[----:B0-----:R-:W-:-:S04]  /*13070*/  LOP3.LUT R18, R2, 0x7f, RZ, 0xc0, !PT ;  /* 0x0000007f02127812 */ /* 0x001fc800078ec0ff */
[----:B------:R-:W-:Y:S02]  /*13080*/  SHF.R.U32.HI R19, RZ, 0x3, R18 ;  /* 0x00000003ff137819 */ /* 0x000fe40000011612 */
[----:B------:R-:W2:Y:S01]  /*13090*/  LDL R18, [R1+0x4] ;  /* 0x0000040001127983 */ /* 0x000ea20000100800 */
[----:B------:R-:W-:Y:S01]  /*130a0*/  IMAD.SHL.U32 R2, R2, 0x10, RZ ;  /* 0x0000001002027824 */ /* 0x000fe200078e00ff */
[----:B------:R-:W-:-:S04]  /*130b0*/  R2UR UR10, R17 ;  /* 0x00000000110a72ca */ /* 0x000fc800000e0000 */
[----:B------:R-:W-:Y:S01]  /*130c0*/  LOP3.LUT R2, R19, 0x70, R2, 0xf8, !PT ;  /* 0x0000007013027812 */ /* 0x000fe200078ef802 */
[----:B------:R-:W-:Y:S01]  /*130d0*/  UMOV UR4, UR36 ;  /* 0x0000002400047c82 */ /* 0x000fe20008000000 */
[----:B------:R-:W-:Y:S02]  /*130e0*/  UMOV UR5, UR41 ;  /* 0x0000002900057c82 */ /* 0x000fe40008000000 */
[----:B------:R-:W-:-:S03]  /*130f0*/  UIMAD.WIDE.U32 UR4, UR8, UR6, UR4 ;  /* 0x00000006080472a5 */ /* 0x000fc6000f8e0004 */
[----:B------:R-:W-:Y:S02]  /*13100*/  ULDC.64 UR8, c[0x0][0x2e0] ;  /* 0x0000b80000087ab9 */ /* 0x000fe40000000a00 */
[----:B------:R-:W-:Y:S02]  /*13110*/  UIMAD UR6, UR40, UR8, URZ ;  /* 0x00000008280672a4 */ /* 0x000fe4000f8e023f */
[----:B------:R-:W-:Y:S01]  /*13120*/  UIMAD UR5, UR10, UR7, UR5 ;  /* 0x000000070a0572a4 */ /* 0x000fe2000f8e0205 */
[----:B------:R-:W0:Y:S01]  /*13130*/  S2R R19, SR_TID.X ;  /* 0x0000000000137919 */ /* 0x000e220000002100 */
[----:B------:R-:W-:Y:S02]  /*13140*/  UIMAD UR6, UR38, UR9, UR6 ;  /* 0x00000009260672a4 */ /* 0x000fe4000f8e0206 */
[----:B------:R-:W-:-:S03]  /*13150*/  UIMAD.WIDE.U32 UR4, UR38, UR8, UR4 ;  /* 0x00000008260472a5 */ /* 0x000fc6000f8e0004 */
[----:B------:R-:W-:Y:S01]  /*13160*/  ULDC.64 UR8, c[0x0][0x2d0] ;  /* 0x0000b40000087ab9 */ /* 0x000fe20000000a00 */
[----:B------:R-:W-:Y:S01]  /*13170*/  UIADD3 UR5, UR5, UR6, URZ ;  /* 0x0000000605057290 */ /* 0x000fe2000fffe03f */
[----:B------:R-:W-:Y:S01]  /*13180*/  IMAD.U32 R9, RZ, RZ, UR8 ;  /* 0x00000008ff097e24 */ /* 0x000fe2000f8e00ff */
[----:B0-----:R-:W-:-:S04]  /*13190*/  LOP3.LUT R19, R19, 0x7f, RZ, 0xc0, !PT ;  /* 0x0000007f13137812 */ /* 0x001fc800078ec0ff */
[----:B------:R-:W-:Y:S01]  /*131a0*/  SHF.R.U32.HI R10, RZ, 0x3, R19 ;  /* 0x00000003ff0a7819 */ /* 0x000fe20000011613 */
[----:B--2---:R-:W-:-:S04]  /*131b0*/  IMAD R0, R18, 0x80, R2 ;  /* 0x0000008012007824 */ /* 0x004fc800078e0202 */
[----:B---3--:R-:W-:-:S04]  /*131c0*/  @P6 IMAD.HI.U32 R3, R0, R3, RZ ;  /* 0x0000000300036227 */ /* 0x008fc800078e00ff */
[----:B------:R-:W-:Y:S01]  /*131d0*/  IMAD.MOV.U32 R2, RZ, RZ, R0 ;  /* 0x000000ffff027224 */ /* 0x000fe200078e0000 */
[----:B----4-:R-:W-:-:S04]  /*131e0*/  @P6 SHF.R.U32.HI R2, RZ, R4, R3 ;  /* 0x00000004ff026219 */ /* 0x010fc80000011603 */
[--C-:B------:R-:W-:Y:S01]  /*131f0*/  SHF.R.S32.HI R3, RZ, 0x1f, R2.reuse ;  /* 0x0000001fff037819 */ /* 0x100fe20000011402 */
[----:B------:R-:W-:-:S04]  /*13200*/  IMAD.MOV R4, RZ, RZ, -R2 ;  /* 0x000000ffff047224 */ /* 0x000fc800078e0a02 */
[----:B------:R-:W-:Y:S02]  /*13210*/  IMAD R3, R3, UR8, RZ ;  /* 0x0000000803037c24 */ /* 0x000fe4000f8e02ff */
[----:B-1----:R-:W-:Y:S02]  /*13220*/  IMAD R0, R5, R4, R0 ;  /* 0x0000000405007224 */ /* 0x002fe400078e0200 */
        /* <DEDUP_REMOVED lines=13> */
[----:B------:R-:W-:-:S03]  /*13300*/  UMOV UR4, 0xffffffff ;  /* 0xffffffff00047882 */ /* 0x000fc60000000000 */
[----:B------:R-:W-:Y:S09]  /*13310*/  BRA.DIV UR4, `(.L_x_10145) ;  /* 0x0000005a04807947 */ /* 0x000ff2000b800000 */
        /* <DEDUP_REMOVED lines=59> */
.L_x_10271:
[----:B0-----:R-:W-:-:S05]  /*136d0*/  VIADD R0, R5, 0x70 ;  /* 0x0000007005007836 */ /* 0x001fca0000000000 */
[----:B------:R-:W-:-:S13]  /*136e0*/  ISETP.GE.AND P1, PT, R0, R23, PT ;  /* 0x000000170000720c */ /* 0x000fda0003f26270 */
[----:B-1----:R-:W-:-:S05]  /*136f0*/  @!P1 IADD3 R2, P2, R30, R14, RZ ;  /* 0x0000000e1e029210 */ /* 0x002fca0007f5e0ff */
[----:B------:R-:W-:-:S05]  /*13700*/  @!P1 IMAD.X R3, RZ, RZ, R4, P2 ;  /* 0x000000ffff039224 */ /* 0x000fca00010e0604 */
[----:B------:R-:W-:Y:S01]  /*13710*/  @!PT LDS RZ, [RZ] ;  /* 0x00000000fffff984 */ /* 0x000fe20000000800 */
[----:B------:R-:W-:Y:S01]  /*13720*/  @!PT LDS RZ, [RZ] ;  /* 0x00000000fffff984 */ /* 0x000fe20000000800 */
[----:B------:R-:W-:Y:S01]  /*13730*/  @!PT LDS RZ, [RZ] ;  /* 0x00000000fffff984 */ /* 0x000fe20000000800 */
[----:B------:R0:W-:Y:S01]  /*13740*/  @!P1 LDGSTS.E.BYPASS.LTC128B.128 [R8+0x17c00], desc[UR56][R2.64], !P0 ;  /* 0x17c0000002089fae */ /* 0x0001e2000c101d78 */
[----:B------:R-:W-:Y:S01]  /*13750*/  PLOP3.LUT P0, PT, PT, PT, PT, 0x80, 0x0 ;  /* 0x000000000000781c */ /* 0x000fe20003f0f070 */
[----:B------:R-:W-:-:S12]  /*13760*/  NOP ;  /* 0x0000000000007918 */ /* 0x000fd80000000000 */
.L_x_10146:
        /* <DEDUP_REMOVED lines=18> */
.L_x_10272:
[----:B------:R-:W-:Y:S05]  /*13890*/  BSYNC B0 ;  /* 0x0000000000007941 */ /* 0x000fea0003800000 */
.L_x_10147:
[----:B------:R-:W2:Y:S01]  /*138a0*/  LDL R0, [R1+0xc] ;  /* 0x00000c0001007983 */ /* 0x000ea20000100800 */
[----:B------:R-:W-:-:S06]  /*138b0*/  UIADD3 UR4, UR46, -0x2, URZ ;  /* 0xfffffffe2e047890 */ /* 0x000fcc000fffe03f */
[----:B--2---:R-:W-:-:S13]  /*138c0*/  ISETP.LE.AND P0, PT, R0, UR4, PT ;  /* 0x0000000400007c0c */ /* 0x004fda000bf03270 */
[----:B------:R-:W-:Y:S05]  /*138d0*/  @!P0 BRA `(.L_x_10149) ;  /* 0x0000001800548947 */ /* 0x000fea0003800000 */
[----:B------:R-:W-:Y:S02]  /*138e0*/  IMAD.MOV.U32 R21, RZ, RZ, R31 ;  /* 0x000000ffff157224 */ /* 0x000fe400078e001f */
[----:B------:R-:W-:Y:S02]  /*138f0*/  IMAD.MOV.U32 R23, RZ, RZ, R35 ;  /* 0x000000ffff177224 */ /* 0x000fe400078e0023 */
[----:B------:R-:W-:-:S07]  /*13900*/  IMAD.U32 R32, RZ, RZ, UR4 ;  /* 0x00000004ff207e24 */ /* 0x000fce000f8e00ff */
.L_x_10169:
        /* <DEDUP_REMOVED lines=66> */
.L_x_10150:
[----:B------:R-:W-:Y:S01]  /*13d30*/  IMAD R0, R31, 0x8, R16 ;  /* 0x000000081f007824 */ /* 0x000fe200078e0210 */
[----:B------:R-:W-:Y:S01]  /*13d40*/  SHF.L.U32 R28, R35, 0x1f, RZ ;  /* 0x0000001f231c7819 */ /* 0x000fe200000006ff */
[----:B------:R-:W-:Y:S01]  /*13d50*/  BSSY B0, `(.L_x_10151) ;  /* 0x0000004000007945 */ /* 0x000fe20003800000 */
[----:B------:R-:W-:Y:S02]  /*13d60*/  SHF.R.S32.HI R27, RZ, 0x1f, R9 ;  /* 0x0000001fff1b7819 */ /* 0x000fe40000011409 */
[----:B------:R-:W0:Y:S02]  /*13d70*/  SYNCS.PHASECHK.TRANS64.TRYWAIT P0, [R0+URZ+0x22880], R28 ;  /* 0x0228801c000075a7 */ /* 0x000e24000800017f */
[----:B0-----:R-:W-:Y:S05]  /*13d80*/  @!P0 BRA `(.L_x_10152) ;  /* 0x0000005800448947 */ /* 0x001fea0003800000 */
.L_x_10273:
[----:B------:R-:W-:Y:S05]  /*13d90*/  BSYNC B0 ;  /* 0x0000000000007941 */ /* 0x000fea0003800000 */
.L_x_10151:
        /* <DEDUP_REMOVED lines=84> */
.L_x_10295:
        /* <DEDUP_REMOVED lines=8> */
.L_x_10154:
        /* <DEDUP_REMOVED lines=11> */
.L_x_10155:
[----:B------:R1:W-:Y:S01]  /*14410*/  SYNCS.ARRIVE.TRANS64.A1T0 RZ, [R0+URZ+0x22870], RZ ;  /* 0x022870ff00ff79a7 */ /* 0x0003e2000810003f */
[----:B------:R-:W-:Y:S05]  /*14420*/  @!P3 BRA `(.L_x_10156) ;  /* 0x000000000004b947 */ /* 0x000fea0003800000 */
[----:B------:R-:W-:Y:S01]  /*14430*/  BPT.TRAP 0x1 ;  /* 0x000000040000795c */ /* 0x000fe20000300000 */
.L_x_10156:
[----:B------:R-:W2:Y:S01]  /*14440*/  SYNCS.PHASECHK.TRANS64.TRYWAIT P0, [R0+URZ+0x22840], R28 ;  /* 0x0228401c000075a7 */ /* 0x000ea2000800017f */
[----:B------:R-:W-:Y:S04]  /*14450*/  BSSY B0, `(.L_x_10157) ;  /* 0x0000002000007945 */ /* 0x000fe80003800000 */
[----:B--2---:R-:W-:Y:S05]  /*14460*/  @!P0 BRA `(.L_x_10158) ;  /* 0x0000005c00588947 */ /* 0x004fea0003800000 */
.L_x_10296:
[----:B------:R-:W-:Y:S05]  /*14470*/  BSYNC B0 ;  /* 0x0000000000007941 */ /* 0x000fea0003800000 */
.L_x_10157:
        /* <DEDUP_REMOVED lines=79> */
.L_x_10318:
        /* <DEDUP_REMOVED lines=8> */
.L_x_10160:
        /* <DEDUP_REMOVED lines=11> */
.L_x_10161:
[----:B------:R0:W-:Y:S02]  /*14aa0*/  SYNCS.ARRIVE.TRANS64.A1T0 RZ, [R0+URZ+0x22830], RZ ;  /* 0x022830ff00ff79a7 */ /* 0x0001e4000810003f */
[----:B0-----:R-:W-:-:S05]  /*14ab0*/  IMAD.U32 R0, RZ, RZ, UR43 ;  /* 0x0000002bff007e24 */ /* 0x001fca000f8e00ff */
[----:B------:R-:W-:-:S13]  /*14ac0*/  ISETP.NE.AND P0, PT, R0, 0x3, PT ;  /* 0x000000030000780c */ /* 0x000fda0003f05270 */
[----:B------:R-:W-:Y:S05]  /*14ad0*/  @!P0 BRA `(.L_x_10162) ;  /* 0x0000000000048947 */ /* 0x000fea0003800000 */
[----:B------:R-:W-:Y:S01]  /*14ae0*/  BPT.TRAP 0x1 ;  /* 0x000000040000795c */ /* 0x000fe20000300000 */
.L_x_10162:
[----:B------:R-:W-:Y:S01]  /*14af0*/  LOP3.LUT R3, R23, 0x1, RZ, 0x3c, !PT ;  /* 0x0000000117037812 */ /* 0x000fe200078e3cff */
[----:B------:R-:W-:Y:S01]  /*14b00*/  IMAD R0, R21, 0x8, R16 ;  /* 0x0000000815007824 */ /* 0x000fe200078e0210 */
[----:B------:R-:W-:Y:S02]  /*14b10*/  BSSY B0, `(.L_x_10163) ;  /* 0x0000004000007945 */ /* 0x000fe40003800000 */
[----:B------:R-:W-:-:S04]  /*14b20*/  SHF.L.U32 R3, R3, 0x1f, RZ ;  /* 0x0000001f03037819 */ /* 0x000fc800000006ff */
[----:B------:R-:W0:Y:S02]  /*14b30*/  SYNCS.PHASECHK.TRANS64.TRYWAIT P2, [R0+URZ+0x22870], R3 ;  /* 0x02287003000075a7 */ /* 0x000e24000804017f */
[----:B0-----:R-:W-:Y:S05]  /*14b40*/  @!P2 BRA `(.L_x_10164) ;  /* 0x000000600064a947 */ /* 0x001fea0003800000 */
.L_x_10319:
[----:B------:R-:W-:Y:S05]  /*14b50*/  BSYNC B0 ;  /* 0x0000000000007941 */ /* 0x000fea0003800000 */
.L_x_10163:
[----:B------:R-:W-:-:S05]  /*14b60*/  IMAD.U32 R2, RZ, RZ, UR42 ;  /* 0x0000002aff027e24 */ /* 0x000fca000f8e00ff */
[----:B------:R-:W-:-:S13]  /*14b70*/  ISETP.NE.AND P2, PT, R2, 0x3, PT ;  /* 0x000000030200780c */ /* 0x000fda0003f45270 */
[----:B------:R-:W-:Y:S05]  /*14b80*/  @!P2 BRA `(.L_x_10165) ;  /* 0x000000000004a947 */ /* 0x000fea0003800000 */
[----:B------:R-:W-:Y:S01]  /*14b90*/  BPT.TRAP 0x1 ;  /* 0x000000040000795c */ /* 0x000fe20000300000 */
.L_x_10165:
[----:B------:R-:W-:Y:S01]  /*14ba0*/  SHF.L.U32 R5, R23, 0x1f, RZ ;  /* 0x0000001f17057819 */ /* 0x000fe200000006ff */
[----:B0-----:R-:W-:-:S03]  /*14bb0*/  IMAD R3, R21, 0x5000, RZ ;  /* 0x0000500015037824 */ /* 0x001fc600078e02ff */
[----:B------:R-:W0:Y:S02]  /*14bc0*/  SYNCS.PHASECHK.TRANS64.TRYWAIT P2, [R0+URZ+0x22860], R5 ;  /* 0x02286005000075a7 */ /* 0x000e24000804017f */
[----:B0-----:R-:W-:Y:S05]  /*14bd0*/  @!P2 BRA `(.L_x_10166) ;  /* 0x000000600054a947 */ /* 0x001fea0003800000 */
.L_x_10320:
        /* <DEDUP_REMOVED lines=90> */
.L_x_10167:
[----:B-1----:R1:W-:Y:S01]  /*15180*/  SYNCS.ARRIVE.TRANS64.A1T0 RZ, [R0+URZ+0x22850], RZ ;  /* 0x022850ff00ff79a7 */ /* 0x0023e2000810003f */
[----:B------:R-:W-:Y:S06]  /*15190*/  BAR.SYNC.DEFER_BLOCKING 0x2, 0x80 ;  /* 0x0082000000007b1d */ /* 0x000fec0000010000 */
[----:B------:R-:W-:Y:S05]  /*151a0*/  @!P0 BRA `(.L_x_10168) ;  /* 0x0000000000048947 */ /* 0x000fea0003800000 */
[----:B------:R-:W-:Y:S01]  /*151b0*/  BPT.TRAP 0x1 ;  /* 0x000000040000795c */ /* 0x000fe20000300000 */
.L_x_10168:
[----:B0-----:R-:W2:Y:S01]  /*151c0*/  LDL R2, [R1+0x14] ;  /* 0x0000140001027983 */ /* 0x001ea20000100800 */
[----:B-1----:R-:W-:Y:S02]  /*151d0*/  VIADD R0, R0, 0x22880 ;  /* 0x0002288000007836 */ /* 0x002fe40000000000 */
[----:B------:R-:W-:Y:S02]  /*151e0*/  IMAD.MOV.U32 R21, RZ, RZ, R31 ;  /* 0x000000ffff157224 */ /* 0x000fe400078e001f */
[----:B------:R-:W-:Y:S01]  /*151f0*/  IMAD.MOV.U32 R23, RZ, RZ, R35 ;  /* 0x000000ffff177224 */ /* 0x000fe200078e0023 */
[----:B--2---:R-:W-:-:S04]  /*15200*/  PRMT R0, R2, 0x654, R0 ;  /* 0x0000065402007816 */ /* 0x004fc80000000000 */
[----:B------:R1:W-:Y:S01]  /*15210*/  SYNCS.ARRIVE.TRANS64.RED.A1T0 RZ, [R0+URZ], RZ ;  /* 0x000000ff00ff79a7 */ /* 0x0003e2000810043f */
[----:B------:R-:W-:Y:S05]  /*15220*/  @P1 BRA `(.L_x_10169) ;  /* 0xffffffe400b81947 */ /* 0x000fea000383ffff */
.L_x_10149:
        /* <DEDUP_REMOVED lines=20> */
.L_x_10171:
[----:B------:R-:W-:Y:S05]  /*15370*/  BSYNC B0 ;  /* 0x0000000000007941 */ /* 0x000fea0003800000 */
.L_x_10170:
[----:B------:R-:W-:Y:S05]  /*15380*/  @!P0 BRA `(.L_x_10172) ;  /* 0x0000000000048947 */ /* 0x000fea0003800000 */
[----:B------:R-:W-:Y:S01]  /*15390*/  BPT.TRAP 0x1 ;  /* 0x000000040000795c */ /* 0x000fe20000300000 */
.L_x_10172:
[----:B0-----:R-:W-:Y:S01]  /*153a0*/  LOP3.LUT R3, R35, 0x1, RZ, 0x3c, !PT ;  /* 0x0000000123037812 */ /* 0x001fe200078e3cff */
[----:B------:R-:W-:Y:S01]  /*153b0*/  IMAD R2, R31, 0x8, R16 ;  /* 0x000000081f027824 */ /* 0x000fe200078e0210 */
[----:B------:R-:W-:Y:S02]  /*153c0*/  BSSY B0, `(.L_x_10173) ;  /* 0x0000004000007945 */ /* 0x000fe40003800000 */
[----:B------:R-:W-:-:S04]  /*153d0*/  SHF.L.U32 R3, R3, 0x1f, RZ ;  /* 0x0000001f03037819 */ /* 0x000fc800000006ff */
[----:B------:R-:W0:Y:S02]  /*153e0*/  SYNCS.PHASECHK.TRANS64.TRYWAIT P1, [R2+URZ+0x22870], R3 ;  /* 0x02287003020075a7 */ /* 0x000e24000802017f */
[----:B0-----:R-:W-:Y:S05]  /*153f0*/  @!P1 BRA `(.L_x_10174) ;  /* 0x0000005800609947 */ /* 0x001fea0003800000 */
.L_x_10321:
[----:B------:R-:W-:Y:S05]  /*15400*/  BSYNC B0 ;  /* 0x0000000000007941 */ /* 0x000fea0003800000 */
.L_x_10173:
[----:B-1----:R-:W-:-:S05]  /*15410*/  IMAD.U32 R0, RZ, RZ, UR42 ;  /* 0x0000002aff007e24 */ /* 0x002fca000f8e00ff */
[----:B------:R-:W-:-:S13]  /*15420*/  ISETP.NE.AND P1, PT, R0, 0x3, PT ;  /* 0x000000030000780c */ /* 0x000fda0003f25270 */
[----:B------:R-:W-:Y:S05]  /*15430*/  @!P1 BRA `(.L_x_10175) ;  /* 0x0000000000049947 */ /* 0x000fea0003800000 */
[----:B------:R-:W-:Y:S01]  /*15440*/  BPT.TRAP 0x1 ;  /* 0x000000040000795c */ /* 0x000fe20000300000 */
.L_x_10175:
[----:B0-----:R-:W-:-:S04]  /*15450*/  SHF.L.U32 R3, R35, 0x1f, RZ ;  /* 0x0000001f23037819 */ /* 0x001fc800000006ff */
[----:B------:R-:W0:Y:S02]  /*15460*/  SYNCS.PHASECHK.TRANS64.TRYWAIT P1, [R2+URZ+0x22860], R3 ;  /* 0x02286003020075a7 */ /* 0x000e24000802017f */
[----:B0-----:R-:W-:Y:S05]  /*15470*/  @!P1 BRA `(.L_x_10176) ;  /* 0x0000005800549947 */ /* 0x001fea0003800000 */
.L_x_10322:
        /* <DEDUP_REMOVED lines=91> */
.L_x_10177:
[----:B-1----:R1:W-:Y:S01]  /*15a30*/  SYNCS.ARRIVE.TRANS64.A1T0 RZ, [R2+URZ+0x22850], RZ ;  /* 0x022850ff02ff79a7 */ /* 0x0023e2000810003f */
[----:B------:R-:W-:Y:S06]  /*15a40*/  BAR.SYNC.DEFER_BLOCKING 0x2, 0x80 ;  /* 0x0082000000007b1d */ /* 0x000fec0000010000 */
[----:B------:R-:W-:Y:S05]  /*15a50*/  @!P0 BRA `(.L_x_10178) ;  /* 0x0000000000048947 */ /* 0x000fea0003800000 */
[----:B------:R-:W-:Y:S01]  /*15a60*/  BPT.TRAP 0x1 ;  /* 0x000000040000795c */ /* 0x000fe20000300000 */
.L_x_10178:
        /* <DEDUP_REMOVED lines=9> */
.L_x_10121:
[----:B------:R-:W-:Y:S05]  /*15b00*/  BSYNC B7 ;  /* 0x0000000000077941 */ /* 0x000fea0003800000 */
.L_x_10119:
        /* <DEDUP_REMOVED lines=15> */
.L_x_10179:
        /* <DEDUP_REMOVED lines=47> */
.L_x_10183:
        /* <DEDUP_REMOVED lines=39> */
.L_x_10181:
        /* <DEDUP_REMOVED lines=14> */
.L_x_10184:
        /* <DEDUP_REMOVED lines=63> */
.L_x_10185:
        /* <DEDUP_REMOVED lines=63> */
.L_x_10186:
[----:B01----:R-:W-:-:S05]  /*16a20*/  LOP3.LUT R3, RZ, R2, RZ, 0x33, !PT ;  /* 0x00000002ff037212 */ /* 0x003fca00078e33ff */
[----:B------:R-:W-:-:S05]  /*16a30*/  IMAD.IADD R0, R0, 0x1, R3 ;  /* 0x0000000100007824 */ /* 0x000fca00078e0203 */
[----:B------:R1:W-:Y:S01]  /*16a40*/  STL [R1+0x4], R0 ;  /* 0x0000040001007387 */ /* 0x0003e20000100800 */
[----:B------:R-:W-:Y:S05]  /*16a50*/  BRA `(.L_x_10187) ;  /* 0x0000000000107947 */ /* 0x000fea0003800000 */
.L_x_10182:
[----:B------:R0:W-:Y:S01]  /*16a60*/  STL [R1], R6 ;  /* 0x0000000601007387 */ /* 0x0001e20000100800 */
[----:B------:R-:W-:-:S03]  /*16a70*/  ULDC UR39, c[0x0][0xc3c] ;  /* 0x00030f0000277ab9 */ /* 0x000fc60000000800 */
[----:B------:R0:W-:Y:S04]  /*16a80*/  STL [R1+0x4], RZ ;  /* 0x000004ff01007387 */ /* 0x0001e80000100800 */
[----:B------:R0:W-:Y:S02]  /*16a90*/  STL [R1+0x8], RZ ;  /* 0x000008ff01007387 */ /* 0x0001e40000100800 */
.L_x_10187:
        /* <DEDUP_REMOVED lines=19> */
.L_x_10180:
[----:B------:R-:W-:Y:S02]  /*16bd0*/  ULDC UR4, c[0x0][0xc3c] ;  /* 0x00030f0000047ab9 */ /* 0x000fe40000000800 */
[----:B------:R-:W-:-:S06]  /*16be0*/  UISETP.GE.AND UP0, UPT, UR39, UR4, UPT ;  /* 0x000000042700728c */ /* 0x000fcc000bf06270 */
[----:B------:R-:W-:-:S13]  /*16bf0*/  PLOP3.LUT P0, PT, PT, PT, UP0, 0x80, 0x0 ;  /* 0x000000000000781c */ /* 0x000fda0003f0f008 */
[----:B------:R-:W-:Y:S05]  /*16c00*/  @!P0 BRA `(.L_x_10188) ;  /* 0xffffff9800bc8947 */ /* 0x000fea000383ffff */
.L_x_10114:
[----:B-1----:R-:W3:Y:S01]  /*16c10*/  LDL.LU R0, [R1+0x28] ;  /* 0x0000280001007983 */ /* 0x002ee20000300800 */
[----:B------:R-:W-:Y:S01]  /*16c20*/  BSSY B0, `(.L_x_10189) ;  /* 0x000000b000007945 */ /* 0x000fe20003800000 */
[----:B0-2---:R-:W0:Y:S01]  /*16c30*/  S2R R5, SR_CgaCtaId ;  /* 0x0000000000057919 */ /* 0x005e220000008800 */
[----:B---3--:R-:W-:-:S05]  /*16c40*/  VIADD R0, R0, 0x1 ;  /* 0x0000000100007836 */ /* 0x008fca0000000000 */
        /* <DEDUP_REMOVED lines=8> */
.L_x_10323:
[----:B------:R-:W-:Y:S05]  /*16cd0*/  BSYNC B0 ;  /* 0x0000000000007941 */ /* 0x000fea0003800000 */
.L_x_10189:
[----:B------:R-:W-:-:S03]  /*16ce0*/  UMOV UR4, 0xffffffff ;  /* 0xffffffff00047882 */ /* 0x000fc60000000000 */
[----:B------:R-:W-:Y:S05]  /*16cf0*/  BRA.DIV UR4, `(.L_x_10191) ;  /* 0x00000042045c7947 */ /* 0x000fea000b800000 */
[----:B0-----:R-:W0:Y:S02]  /*16d00*/  S2R R0, SR_TID.X ;  /* 0x0000000000007919 */ /* 0x001e240000002100 */
[----:B0-----:R-:W-:-:S04]  /*16d10*/  SHF.R.U32.HI R0, RZ, 0x5, R0 ;  /* 0x00000005ff007819 */ /* 0x001fc80000011600 */
[----:B------:R-:W-:-:S05]  /*16d20*/  LOP3.LUT R0, R0, 0x3, RZ, 0xc0, !PT ;  /* 0x0000000300007812 */ /* 0x000fca00078ec0ff */
[----:B------:R0:W1:Y:S02]  /*16d30*/  SHFL.IDX PT, R14, R0, RZ, 0x1f ;  /* 0x00001fff000e7589 */ /* 0x00006400000e0000 */
.L_x_10326:
[----:B-1----:R-:W-:Y:S01]  /*16d40*/  ISETP.NE.AND P0, PT, R14, RZ, PT ;  /* 0x000000ff0e00720c */ /* 0x002fe20003f05270 */
[----:B------:R-:W-:-:S12]  /*16d50*/  BSSY B0, `(.L_x_10192) ;  /* 0x000002c000007945 */ /* 0x000fd80003800000 */
[----:B------:R-:W-:Y:S05]  /*16d60*/  @P0 BRA `(.L_x_10193) ;  /* 0x0000000000a80947 */ /* 0x000fea0003800000 */
[----:B------:R-:W-:-:S03]  /*16d70*/  UMOV UR4, 0xffffffff ;  /* 0xffffffff00047882 */ /* 0x000fc60000000000 */
[----:B------:R-:W-:Y:S05]  /*16d80*/  BRA.DIV UR4, `(.L_x_10194) ;  /* 0x00000042046c7947 */ /* 0x000fea000b800000 */
[----:B------:R-:W-:-:S13]  /*16d90*/  ELECT P6, URZ, PT ;  /* 0x00000000003f782f */ /* 0x000fda00038c0000 */
.L_x_10329:
[----:B------:R-:W-:Y:S05]  /*16da0*/  @!P6 BRA `(.L_x_10193) ;  /* 0x000000000098e947 */ /* 0x000fea0003800000 */
[----:B------:R-:W-:-:S06]  /*16db0*/  ULOP3.LUT UR4, UR45, 0x2, URZ, 0xfc, !UPT ;  /* 0x000000022d047892 */ /* 0x000fcc000f8efc3f */
[----:B0-----:R-:W-:-:S05]  /*16dc0*/  IMAD.U32 R0, RZ, RZ, UR4 ;  /* 0x00000004ff007e24 */ /* 0x001fca000f8e00ff */
[----:B------:R-:W-:-:S13]  /*16dd0*/  ISETP.NE.AND P0, PT, R0, 0x3, PT ;  /* 0x000000030000780c */ /* 0x000fda0003f05270 */
[----:B------:R-:W-:Y:S05]  /*16de0*/  @!P0 BRA `(.L_x_10195) ;  /* 0x0000000000048947 */ /* 0x000fea0003800000 */
[----:B------:R-:W-:Y:S01]  /*16df0*/  BPT.TRAP 0x1 ;  /* 0x000000040000795c */ /* 0x000fe20000300000 */
.L_x_10195:
[----:B------:R-:W-:Y:S01]  /*16e00*/  IMAD R3, R31, 0x8, R5 ;  /* 0x000000081f037824 */ /* 0x000fe200078e0205 */
[----:B------:R-:W-:Y:S01]  /*16e10*/  SHF.L.U32 R2, R35, 0x1f, RZ ;  /* 0x0000001f23027819 */ /* 0x000fe200000006ff */
[----:B------:R-:W-:-:S03]  /*16e20*/  VIADD R31, R31, 0x1 ;  /* 0x000000011f1f7836 */ /* 0x000fc60000000000 */
[----:B------:R-:W0:Y:S02]  /*16e30*/  SYNCS.PHASECHK.TRANS64.TRYWAIT P1, [R3+URZ+0x22840], R2 ;  /* 0x02284002030075a7 */ /* 0x000e24000802017f */
[----:B------:R-:W-:-:S04]  /*16e40*/  ISETP.NE.AND P2, PT, R31, 0x2, PT ;  /* 0x000000021f00780c */ /* 0x000fc80003f45270 */
[----:B------:R-:W-:Y:S01]  /*16e50*/  SEL R0, RZ, 0x1, P2 ;  /* 0x00000001ff007807 */ /* 0x000fe20001000000 */
[----:B0-----:R-:W-:Y:S08]  /*16e60*/  @!P1 BRA `(.L_x_10196) ;  /* 0x0000004000549947 */ /* 0x001ff00003800000 */
.L_x_10330:
[----:B------:R-:W-:Y:S02]  /*16e70*/  SEL R31, R31, RZ, P2 ;  /* 0x000000ff1f1f7207 */ /* 0x000fe40001000000 */
[----:B------:R-:W-:Y:S01]  /*16e80*/  LOP3.LUT R0, R35, R0, RZ, 0x3c, !PT ;  /* 0x0000000023007212 */ /* 0x000fe200078e3cff */
[----:B------:R-:W-:Y:S06]  /*16e90*/  @!P0 BRA `(.L_x_10197) ;  /* 0x0000000000048947 */ /* 0x000fec0003800000 */
[----:B------:R-:W-:Y:S01]  /*16ea0*/  BPT.TRAP 0x1 ;  /* 0x000000040000795c */ /* 0x000fe20000300000 */
.L_x_10197:
[----:B------:R-:W-:Y:S01]  /*16eb0*/  IMAD R31, R31, 0x8, R5 ;  /* 0x000000081f1f7824 */ /* 0x000fe200078e0205 */
[----:B------:R-:W-:-:S04]  /*16ec0*/  SHF.L.U32 R0, R0, 0x1f, RZ ;  /* 0x0000001f00007819 */ /* 0x000fc800000006ff */
[----:B------:R-:W1:Y:S02]  /*16ed0*/  SYNCS.PHASECHK.TRANS64.TRYWAIT P1, [R31+URZ+0x22840], R0 ;  /* 0x022840001f0075a7 */ /* 0x000e64000802017f */
[----:B-1----:R-:W-:Y:S05]  /*16ee0*/  @!P1 BRA `(.L_x_10198) ;  /* 0x0000004000489947 */ /* 0x002fea0003800000 */
.L_x_10331:
[----:B------:R-:W-:Y:S05]  /*16ef0*/  @!P0 BRA `(.L_x_10199) ;  /* 0x0000000000048947 */ /* 0x000fea0003800000 */
[----:B------:R-:W-:Y:S01]  /*16f00*/  BPT.TRAP 0x1 ;  /* 0x000000040000795c */ /* 0x000fe20000300000 */
.L_x_10199:
[----:B------:R-:W2:Y:S02]  /*16f10*/  SYNCS.PHASECHK.TRANS64.TRYWAIT P1, [R3+URZ+0x22860], R2 ;  /* 0x02286002030075a7 */ /* 0x000ea4000802017f */
[----:B--2---:R-:W-:Y:S05]  /*16f20*/  @!P1 BRA `(.L_x_10200) ;  /* 0x00000040004c9947 */ /* 0x004fea0003800000 */
.L_x_10332:
[----:B------:R-:W-:Y:S05]  /*16f30*/  @!P0 BRA `(.L_x_10201) ;  /* 0x0000000000048947 */ /* 0x000fea0003800000 */
[----:B------:R-:W-:Y:S01]  /*16f40*/  BPT.TRAP 0x1 ;  /* 0x000000040000795c */ /* 0x000fe20000300000 */
.L_x_10201:
[----:B------:R-:W3:Y:S02]  /*16f50*/  SYNCS.PHASECHK.TRANS64.TRYWAIT P1, [R31+URZ+0x22860], R0 ;  /* 0x022860001f0075a7 */ /* 0x000ee4000802017f */
[----:B---3--:R-:W-:Y:S05]  /*16f60*/  @!P1 BRA `(.L_x_10202) ;  /* 0x0000004000509947 */ /* 0x008fea0003800000 */
.L_x_10333:
[----:B------:R-:W-:Y:S05]  /*16f70*/  @!P0 BRA `(.L_x_10203) ;  /* 0x0000000000048947 */ /* 0x000fea0003800000 */
[----:B------:R-:W-:Y:S01]  /*16f80*/  BPT.TRAP 0x1 ;  /* 0x000000040000795c */ /* 0x000fe20000300000 */
.L_x_10203:
[----:B------:R-:W4:Y:S02]  /*16f90*/  SYNCS.PHASECHK.TRANS64.TRYWAIT P1, [R3+URZ+0x22880], R2 ;  /* 0x02288002030075a7 */ /* 0x000f24000802017f */
[----:B----4-:R-:W-:Y:S05]  /*16fa0*/  @!P1 BRA `(.L_x_10204) ;  /* 0x0000004000549947 */ /* 0x010fea0003800000 */
.L_x_10334:
[----:B------:R-:W-:Y:S05]  /*16fb0*/  @!P0 BRA `(.L_x_10205) ;  /* 0x0000000000048947 */ /* 0x000fea0003800000 */
[----:B------:R-:W-:Y:S01]  /*16fc0*/  BPT.TRAP 0x1 ;  /* 0x000000040000795c */ /* 0x000fe20000300000 */
.L_x_10205:
[----:B------:R0:W0:Y:S02]  /*16fd0*/  SYNCS.PHASECHK.TRANS64.TRYWAIT P0, [R31+URZ+0x22880], R0 ;  /* 0x022880001f0075a7 */ /* 0x000024000800017f */
[----:B0-----:R-:W-:Y:S05]  /*16fe0*/  @!P0 NANOSLEEP.SYNCS 0x989680 ;  /* 0x009896800000895d */ /* 0x001fea0003900000 */
[----:B------:R-:W0:Y:S02]  /*16ff0*/  @!P0 SYNCS.PHASECHK.TRANS64 P0, [R31+URZ+0x22880], R0 ;  /* 0x022880001f0085a7 */ /* 0x000e24000800007f */
[----:B0-----:R-:W-:Y:S05]  /*17000*/  @!P0 BRA `(.L_x_10205) ;  /* 0xfffffffc00f08947 */ /* 0x001fea000383ffff */
.L_x_10193:
[----:B------:R-:W-:Y:S05]  /*17010*/  BSYNC B0 ;  /* 0x0000000000007941 */ /* 0x000fea0003800000 */
.L_x_10192:
[----:B------:R-:W-:Y:S05]  /*17020*/  EXIT ;  /* 0x000000000000794d */ /* 0x000fea0003800000 */
.L_x_10048:
[----:B0-----:R-:W-:-:S04]  /*17030*/  IMAD.U32 R3, RZ, RZ, UR43 ;  /* 0x0000002bff037e24 */ /* 0x001fc8000f8e00ff */
[----:B------:R0:W1:Y:S03]  /*17040*/  SYNCS.PHASECHK.TRANS64.TRYWAIT P0, [R3+URZ+0x22800], R0 ;  /* 0x02280000030075a7 */ /* 0x000066000800017f */
[----:B-1----:R-:W-:Y:S05]  /*17050*/  @!P0 NANOSLEEP.SYNCS 0x989680 ;  /* 0x009896800000895d */ /* 0x002fea0003900000 */
[----:B------:R-:W1:Y:S02]  /*17060*/  @!P0 SYNCS.PHASECHK.TRANS64 P0, [R3+URZ+0x22800], R0 ;  /* 0x02280000030085a7 */ /* 0x000e64000800007f */
[----:B-1----:R-:W-:Y:S05]  /*17070*/  @!P0 BRA `(.L_x_10048) ;  /* 0xfffffffc00ec8947 */ /* 0x002fea000383ffff */
[----:B------:R-:W-:Y:S05]  /*17080*/  BRA `(.L_x_10206) ;  /* 0xfffffeac00b07947 */ /* 0x000fea000383ffff */
.L_x_10052:
[----:B-1----:R1:W2:Y:S02]  /*17090*/  SYNCS.PHASECHK.TRANS64.TRYWAIT P0, [R0+URZ+0x22830], R3 ;  /* 0x02283003000075a7 */ /* 0x0022a4000800017f */
[----:B--2---:R-:W-:Y:S05]  /*170a0*/  @!P0 NANOSLEEP.SYNCS 0x989680 ;  /* 0x009896800000895d */ /* 0x004fea0003900000 */
[----:B------:R-:W2:Y:S02]  /*170b0*/  @!P0 SYNCS.PHASECHK.TRANS64 P0, [R0+URZ+0x22830], R3 ;  /* 0x02283003000085a7 */ /* 0x000ea4000800007f */
[----:B--2---:R-:W-:Y:S05]  /*170c0*/  @!P0 BRA `(.L_x_10052) ;  /* 0xfffffffc00f08947 */ /* 0x004fea000383ffff */
[----:B------:R-:W-:Y:S05]  /*170d0*/  BRA `(.L_x_10051) ;  /* 0xfffffeac00cc7947 */ /* 0x000fea000383ffff */
.L_x_10058:
[----:B-1----:R-:W-:-:S04]  /*170e0*/  IMAD.U32 R5, RZ, RZ, UR6 ;  /* 0x00000006ff057e24 */ /* 0x002fc8000f8e00ff */
[----:B------:R1:W2:Y:S03]  /*170f0*/  SYNCS.PHASECHK.TRANS64.TRYWAIT P0, [R5+URZ+0x22830], R4 ;  /* 0x02283004050075a7 */ /* 0x0002a6000800017f */
[----:B--2---:R-:W-:Y:S05]  /*17100*/  @!P0 NANOSLEEP.SYNCS 0x989680 ;  /* 0x009896800000895d */ /* 0x004fea0003900000 */
[----:B------:R-:W2:Y:S02]  /*17110*/  @!P0 SYNCS.PHASECHK.TRANS64 P0, [R5+URZ+0x22830], R4 ;  /* 0x02283004050085a7 */ /* 0x000ea4000800007f */
[----:B--2---:R-:W-:Y:S05]  /*17120*/  @!P0 BRA `(.L_x_10058) ;  /* 0xfffffffc00ec8947 */ /* 0x004fea000383ffff */
[----:B------:R-:W-:Y:S05]  /*17130*/  BRA `(.L_x_10055) ;  /* 0xfffffee000187947 */ /* 0x000fea000383ffff */
.L_x_10062:
[----:B-1----:R-:W-:-:S04]  /*17140*/  IMAD.U32 R5, RZ, RZ, UR6 ;  /* 0x00000006ff057e24 */ /* 0x002fc8000f8e00ff */
[----:B------:R1:W2:Y:S03]  /*17150*/  SYNCS.PHASECHK.TRANS64.TRYWAIT P0, [R5+URZ+0x22850], R4 ;  /* 0x02285004050075a7 */ /* 0x0002a6000800017f */
[----:B--2---:R-:W-:Y:S05]  /*17160*/  @!P0 NANOSLEEP.SYNCS 0x989680 ;  /* 0x009896800000895d */ /* 0x004fea0003900000 */
[----:B------:R-:W2:Y:S02]  /*17170*/  @!P0 SYNCS.PHASECHK.TRANS64 P0, [R5+URZ+0x22850], R4 ;  /* 0x02285004050085a7 */ /* 0x000ea4000800007f */
[----:B--2---:R-:W-:Y:S05]  /*17180*/  @!P0 BRA `(.L_x_10062) ;  /* 0xfffffffc00ec8947 */ /* 0x004fea000383ffff */
[----:B------:R-:W-:Y:S05]  /*17190*/  BRA `(.L_x_10059) ;  /* 0xfffffee800347947 */ /* 0x000fea000383ffff */
.L_x_10070:
[----:B-1----:R-:W-:-:S04]  /*171a0*/  IMAD.U32 R5, RZ, RZ, UR6 ;  /* 0x00000006ff057e24 */ /* 0x002fc8000f8e00ff */
[----:B------:R1:W2:Y:S03]  /*171b0*/  SYNCS.PHASECHK.TRANS64.TRYWAIT P0, [R5+URZ+0x22830], R4 ;  /* 0x02283004050075a7 */ /* 0x0002a6000800017f */
[----:B--2---:R-:W-:Y:S05]  /*171c0*/  @!P0 NANOSLEEP.SYNCS 0x989680 ;  /* 0x009896800000895d */ /* 0x004fea0003900000 */
[----:B------:R-:W2:Y:S02]  /*171d0*/  @!P0 SYNCS.PHASECHK.TRANS64 P0, [R5+URZ+0x22830], R4 ;  /* 0x02283004050085a7 */ /* 0x000ea4000800007f */
[----:B--2---:R-:W-:Y:S05]  /*171e0*/  @!P0 BRA `(.L_x_10070) ;  /* 0xfffffffc00ec8947 */ /* 0x004fea000383ffff */
[----:B------:R-:W-:Y:S05]  /*171f0*/  BRA `(.L_x_10067) ;  /* 0xffffff14001c7947 */ /* 0x000fea000383ffff */
.L_x_10074:
[----:B-1----:R-:W-:-:S04]  /*17200*/  IMAD.U32 R5, RZ, RZ, UR6 ;  /* 0x00000006ff057e24 */ /* 0x002fc8000f8e00ff */
[----:B------:R1:W2:Y:S03]  /*17210*/  SYNCS.PHASECHK.TRANS64.TRYWAIT P0, [R5+URZ+0x22850], R4 ;  /* 0x02285004050075a7 */ /* 0x0002a6000800017f */
[----:B--2---:R-:W-:Y:S05]  /*17220*/  @!P0 NANOSLEEP.SYNCS 0x989680 ;  /* 0x009896800000895d */ /* 0x004fea0003900000 */
[----:B------:R-:W2:Y:S02]  /*17230*/  @!P0 SYNCS.PHASECHK.TRANS64 P0, [R5+URZ+0x22850], R4 ;  /* 0x02285004050085a7 */ /* 0x000ea4000800007f */
[----:B--2---:R-:W-:Y:S05]  /*17240*/  @!P0 BRA `(.L_x_10074) ;  /* 0xfffffffc00ec8947 */ /* 0x004fea000383ffff */
[----:B------:R-:W-:Y:S05]  /*17250*/  BRA `(.L_x_10071) ;  /* 0xffffff1c002c7947 */ /* 0x000fea000383ffff */
.L_x_10081:
[----:B-1----:R-:W-:-:S04]  /*17260*/  IMAD.U32 R6, RZ, RZ, UR5 ;  /* 0x00000005ff067e24 */ /* 0x002fc8000f8e00ff */
[----:B------:R1:W2:Y:S03]  /*17270*/  SYNCS.PHASECHK.TRANS64.TRYWAIT P0, [R6+URZ+0x22850], R3 ;  /* 0x02285003060075a7 */ /* 0x0002a6000800017f */
[----:B--2---:R-:W-:Y:S05]  /*17280*/  @!P0 NANOSLEEP.SYNCS 0x989680 ;  /* 0x009896800000895d */ /* 0x004fea0003900000 */
[----:B------:R-:W2:Y:S02]  /*17290*/  @!P0 SYNCS.PHASECHK.TRANS64 P0, [R6+URZ+0x22850], R3 ;  /* 0x02285003060085a7 */ /* 0x000ea4000800007f */
[----:B--2---:R-:W-:Y:S05]  /*172a0*/  @!P0 BRA `(.L_x_10081) ;  /* 0xfffffffc00ec8947 */ /* 0x004fea000383ffff */
[----:B------:R-:W-:Y:S05]  /*172b0*/  BRA `(.L_x_10080) ;  /* 0xffffff3c00047947 */ /* 0x000fea000383ffff */
.L_x_10130:
        /* <DEDUP_REMOVED lines=10> */
.L_x_10207:
[----:B------:R-:W-:Y:S05]  /*17360*/  BRA `(.L_x_10208) ;  /* 0xffffffa000fc7947 */ /* 0x000fea000383ffff */
.L_x_10133:
[----:B0-----:R0:W1:Y:S02]  /*17370*/  SYNCS.PHASECHK.TRANS64.TRYWAIT P0, [R0+URZ+0x22880], R28 ;  /* 0x0228801c000075a7 */ /* 0x001064000800017f */
[----:B-1----:R-:W-:Y:S05]  /*17380*/  @!P0 NANOSLEEP.SYNCS 0x989680 ;  /* 0x009896800000895d */ /* 0x002fea0003900000 */
[----:B------:R-:W1:Y:S02]  /*17390*/  @!P0 SYNCS.PHASECHK.TRANS64 P0, [R0+URZ+0x22880], R28 ;  /* 0x0228801c000085a7 */ /* 0x000e64000800007f */
[----:B-1----:R-:W-:Y:S05]  /*173a0*/  @!P0 BRA `(.L_x_10133) ;  /* 0xfffffffc00f08947 */ /* 0x002fea000383ffff */
[----:B------:R-:W-:Y:S05]  /*173b0*/  BRA `(.L_x_10209) ;  /* 0xffffffa800147947 */ /* 0x000fea000383ffff */
.L_x_10134:
        /* <DEDUP_REMOVED lines=8> */
.L_x_10211:
[----:B------:R-:W-:Y:S05]  /*17440*/  BSYNC B0 ;  /* 0x0000000000007941 */ /* 0x000fea0003800000 */
.L_x_10210:
        /* <DEDUP_REMOVED lines=14> */
.L_x_10212:
[----:B------:R-:W-:Y:S02]  /*17530*/  IMAD.MOV.U32 R13, RZ, RZ, R18 ;  /* 0x000000ffff0d7224 */ /* 0x000fe400078e0012 */
[----:B------:R-:W-:Y:S02]  /*17540*/  IMAD.MOV.U32 R12, RZ, RZ, 0x1 ;  /* 0x00000001ff0c7424 */ /* 0x000fe400078e00ff */
[----:B------:R-:W-:-:S07]  /*17550*/  IMAD.MOV.U32 R2, RZ, RZ, R14 ;  /* 0x000000ffff027224 */ /* 0x000fce00078e000e */
[----:B------:R-:W-:Y:S05]  /*17560*/  WARPSYNC.COLLECTIVE R15, `(.L_x_10213) ;  /* 0x000000000f087348 */ /* 0x000fea0003c00000 */
[----:B------:R0:W1:Y:S02]  /*17570*/  SHFL.IDX P6, R14, R13, R12, R11 ;  /* 0x0000000c0d0e7389 */ /* 0x00006400000c000b */
[----:B01----:R-:W-:Y:S01]  /*17580*/  ENDCOLLECTIVE ;  /* 0x000000000000791b */ /* 0x003fe20003800000 */
.L_x_10213:
        /* <DEDUP_REMOVED lines=12> */
.L_x_10214:
[----:B------:R-:W-:Y:S02]  /*17650*/  IMAD.MOV.U32 R13, RZ, RZ, R18 ;  /* 0x000000ffff0d7224 */ /* 0x000fe400078e0012 */
[----:B------:R-:W-:Y:S02]  /*17660*/  IMAD.MOV.U32 R12, RZ, RZ, 0x2 ;  /* 0x00000002ff0c7424 */ /* 0x000fe400078e00ff */
[----:B------:R-:W-:-:S07]  /*17670*/  IMAD.MOV.U32 R2, RZ, RZ, R14 ;  /* 0x000000ffff027224 */ /* 0x000fce00078e000e */
[----:B------:R-:W-:Y:S05]  /*17680*/  WARPSYNC.COLLECTIVE R15, `(.L_x_10215) ;  /* 0x000000000f087348 */ /* 0x000fea0003c00000 */
[----:B------:R0:W1:Y:S02]  /*17690*/  SHFL.IDX P6, R14, R13, R12, R11 ;  /* 0x0000000c0d0e7389 */ /* 0x00006400000c000b */
[----:B01----:R-:W-:Y:S01]  /*176a0*/  ENDCOLLECTIVE ;  /* 0x000000000000791b */ /* 0x003fe20003800000 */
.L_x_10215:
        /* <DEDUP_REMOVED lines=12> */
.L_x_10216:
[----:B------:R-:W-:Y:S02]  /*17770*/  IMAD.MOV.U32 R13, RZ, RZ, R18 ;  /* 0x000000ffff0d7224 */ /* 0x000fe400078e0012 */
[----:B------:R-:W-:Y:S02]  /*17780*/  IMAD.MOV.U32 R12, RZ, RZ, 0x3 ;  /* 0x00000003ff0c7424 */ /* 0x000fe400078e00ff */
[----:B------:R-:W-:-:S07]  /*17790*/  IMAD.MOV.U32 R2, RZ, RZ, R14 ;  /* 0x000000ffff027224 */ /* 0x000fce00078e000e */
[----:B------:R-:W-:Y:S05]  /*177a0*/  WARPSYNC.COLLECTIVE R15, `(.L_x_10217) ;  /* 0x000000000f087348 */ /* 0x000fea0003c00000 */
[----:B------:R0:W1:Y:S02]  /*177b0*/  SHFL.IDX P6, R14, R13, R12, R11 ;  /* 0x0000000c0d0e7389 */ /* 0x00006400000c000b */
[----:B01----:R-:W-:Y:S01]  /*177c0*/  ENDCOLLECTIVE ;  /* 0x000000000000791b */ /* 0x003fe20003800000 */
.L_x_10217:
        /* <DEDUP_REMOVED lines=12> */
.L_x_10218:
[----:B------:R-:W-:Y:S02]  /*17890*/  IMAD.MOV.U32 R13, RZ, RZ, R18 ;  /* 0x000000ffff0d7224 */ /* 0x000fe400078e0012 */
[----:B------:R-:W-:Y:S02]  /*178a0*/  IMAD.MOV.U32 R12, RZ, RZ, 0x4 ;  /* 0x00000004ff0c7424 */ /* 0x000fe400078e00ff */
[----:B------:R-:W-:-:S07]  /*178b0*/  IMAD.MOV.U32 R2, RZ, RZ, R14 ;  /* 0x000000ffff027224 */ /* 0x000fce00078e000e */
[----:B------:R-:W-:Y:S05]  /*178c0*/  WARPSYNC.COLLECTIVE R15, `(.L_x_10219) ;  /* 0x000000000f087348 */ /* 0x000fea0003c00000 */
[----:B------:R0:W1:Y:S02]  /*178d0*/  SHFL.IDX P6, R14, R13, R12, R11 ;  /* 0x0000000c0d0e7389 */ /* 0x00006400000c000b */
[----:B01----:R-:W-:Y:S01]  /*178e0*/  ENDCOLLECTIVE ;  /* 0x000000000000791b */ /* 0x003fe20003800000 */
.L_x_10219:
        /* <DEDUP_REMOVED lines=12> */
.L_x_10220:
[----:B------:R-:W-:Y:S02]  /*179b0*/  IMAD.MOV.U32 R13, RZ, RZ, R18 ;  /* 0x000000ffff0d7224 */ /* 0x000fe400078e0012 */
[----:B------:R-:W-:Y:S02]  /*179c0*/  IMAD.MOV.U32 R12, RZ, RZ, 0x5 ;  /* 0x00000005ff0c7424 */ /* 0x000fe400078e00ff */
[----:B------:R-:W-:-:S07]  /*179d0*/  IMAD.MOV.U32 R2, RZ, RZ, R14 ;  /* 0x000000ffff027224 */ /* 0x000fce00078e000e */
[----:B------:R-:W-:Y:S05]  /*179e0*/  WARPSYNC.COLLECTIVE R15, `(.L_x_10221) ;  /* 0x000000000f087348 */ /* 0x000fea0003c00000 */
[----:B------:R0:W1:Y:S02]  /*179f0*/  SHFL.IDX P6, R14, R13, R12, R11 ;  /* 0x0000000c0d0e7389 */ /* 0x00006400000c000b */
[----:B01----:R-:W-:Y:S01]  /*17a00*/  ENDCOLLECTIVE ;  /* 0x000000000000791b */ /* 0x003fe20003800000 */
.L_x_10221:
        /* <DEDUP_REMOVED lines=12> */
.L_x_10222:
[----:B------:R-:W-:Y:S02]  /*17ad0*/  IMAD.MOV.U32 R13, RZ, RZ, R18 ;  /* 0x000000ffff0d7224 */ /* 0x000fe400078e0012 */
[----:B------:R-:W-:Y:S02]  /*17ae0*/  IMAD.MOV.U32 R12, RZ, RZ, 0x6 ;  /* 0x00000006ff0c7424 */ /* 0x000fe400078e00ff */
[----:B------:R-:W-:-:S07]  /*17af0*/  IMAD.MOV.U32 R2, RZ, RZ, R14 ;  /* 0x000000ffff027224 */ /* 0x000fce00078e000e */
[----:B------:R-:W-:Y:S05]  /*17b00*/  WARPSYNC.COLLECTIVE R15, `(.L_x_10223) ;  /* 0x000000000f087348 */ /* 0x000fea0003c00000 */
[----:B------:R0:W1:Y:S02]  /*17b10*/  SHFL.IDX P6, R14, R13, R12, R11 ;  /* 0x0000000c0d0e7389 */ /* 0x00006400000c000b */
[----:B01----:R-:W-:Y:S01]  /*17b20*/  ENDCOLLECTIVE ;  /* 0x000000000000791b */ /* 0x003fe20003800000 */
.L_x_10223:
        /* <DEDUP_REMOVED lines=12> */
.L_x_10224:
[----:B------:R-:W-:Y:S02]  /*17bf0*/  IMAD.MOV.U32 R13, RZ, RZ, R18 ;  /* 0x000000ffff0d7224 */ /* 0x000fe400078e0012 */
[----:B------:R-:W-:Y:S02]  /*17c00*/  IMAD.MOV.U32 R12, RZ, RZ, 0x7 ;  /* 0x00000007ff0c7424 */ /* 0x000fe400078e00ff */
[----:B------:R-:W-:-:S07]  /*17c10*/  IMAD.MOV.U32 R2, RZ, RZ, R14 ;  /* 0x000000ffff027224 */ /* 0x000fce00078e000e */
[----:B------:R-:W-:Y:S05]  /*17c20*/  WARPSYNC.COLLECTIVE R15, `(.L_x_10225) ;  /* 0x000000000f087348 */ /* 0x000fea0003c00000 */
[----:B------:R0:W1:Y:S02]  /*17c30*/  SHFL.IDX P6, R14, R13, R12, R11 ;  /* 0x0000000c0d0e7389 */ /* 0x00006400000c000b */
[----:B01----:R-:W-:Y:S01]  /*17c40*/  ENDCOLLECTIVE ;  /* 0x000000000000791b */ /* 0x003fe20003800000 */
.L_x_10225:
        /* <DEDUP_REMOVED lines=12> */
.L_x_10226:
[----:B------:R-:W-:Y:S02]  /*17d10*/  IMAD.MOV.U32 R13, RZ, RZ, R20 ;  /* 0x000000ffff0d7224 */ /* 0x000fe400078e0014 */
[----:B------:R-:W-:Y:S02]  /*17d20*/  IMAD.MOV.U32 R12, RZ, RZ, RZ ;  /* 0x000000ffff0c7224 */ /* 0x000fe400078e00ff */
[----:B------:R-:W-:-:S07]  /*17d30*/  IMAD.MOV.U32 R2, RZ, RZ, R14 ;  /* 0x000000ffff027224 */ /* 0x000fce00078e000e */
[----:B------:R-:W-:Y:S05]  /*17d40*/  WARPSYNC.COLLECTIVE R15, `(.L_x_10227) ;  /* 0x000000000f087348 */ /* 0x000fea0003c00000 */
[----:B------:R0:W1:Y:S02]  /*17d50*/  SHFL.IDX P6, R14, R13, R12, R11 ;  /* 0x0000000c0d0e7389 */ /* 0x00006400000c000b */
[----:B01----:R-:W-:Y:S01]  /*17d60*/  ENDCOLLECTIVE ;  /* 0x000000000000791b */ /* 0x003fe20003800000 */
.L_x_10227:
        /* <DEDUP_REMOVED lines=12> */
.L_x_10228:
[----:B------:R-:W-:Y:S02]  /*17e30*/  IMAD.MOV.U32 R13, RZ, RZ, R20 ;  /* 0x000000ffff0d7224 */ /* 0x000fe400078e0014 */
[----:B------:R-:W-:Y:S02]  /*17e40*/  IMAD.MOV.U32 R12, RZ, RZ, 0x1 ;  /* 0x00000001ff0c7424 */ /* 0x000fe400078e00ff */
[----:B------:R-:W-:-:S07]  /*17e50*/  IMAD.MOV.U32 R2, RZ, RZ, R14 ;  /* 0x000000ffff027224 */ /* 0x000fce00078e000e */
[----:B------:R-:W-:Y:S05]  /*17e60*/  WARPSYNC.COLLECTIVE R15, `(.L_x_10229) ;  /* 0x000000000f087348 */ /* 0x000fea0003c00000 */
[----:B------:R0:W1:Y:S02]  /*17e70*/  SHFL.IDX P6, R14, R13, R12, R11 ;  /* 0x0000000c0d0e7389 */ /* 0x00006400000c000b */
[----:B01----:R-:W-:Y:S01]  /*17e80*/  ENDCOLLECTIVE ;  /* 0x000000000000791b */ /* 0x003fe20003800000 */
.L_x_10229:
        /* <DEDUP_REMOVED lines=13> */
.L_x_10230:
        /* <DEDUP_REMOVED lines=15> */
.L_x_10139:
[----:B--2---:R2:W3:Y:S02]  /*18050*/  SYNCS.PHASECHK.TRANS64.TRYWAIT P0, [R0+URZ+0x22840], R28 ;  /* 0x0228401c000075a7 */ /* 0x0044e4000800017f */
[----:B---3--:R-:W-:Y:S05]  /*18060*/  @!P0 NANOSLEEP.SYNCS 0x989680 ;  /* 0x009896800000895d */ /* 0x008fea0003900000 */
[----:B------:R-:W3:Y:S02]  /*18070*/  @!P0 SYNCS.PHASECHK.TRANS64 P0, [R0+URZ+0x22840], R28 ;  /* 0x0228401c000085a7 */ /* 0x000ee4000800007f */
[----:B---3--:R-:W-:Y:S05]  /*18080*/  @!P0 BRA `(.L_x_10139) ;  /* 0xfffffffc00f08947 */ /* 0x008fea000383ffff */
[----:B------:R-:W-:Y:S05]  /*18090*/  BRA `(.L_x_10232) ;  /* 0xffffffa4003c7947 */ /* 0x000fea000383ffff */
.L_x_10140:
        /* <DEDUP_REMOVED lines=8> */
.L_x_10234:
[----:B------:R-:W-:Y:S05]  /*18120*/  BSYNC B0 ;  /* 0x0000000000007941 */ /* 0x000fea0003800000 */
.L_x_10233:
        /* <DEDUP_REMOVED lines=8> */
.L_x_10235:
[----:B------:R-:W-:Y:S02]  /*181b0*/  IMAD.MOV.U32 R13, RZ, RZ, R7 ;  /* 0x000000ffff0d7224 */ /* 0x000fe400078e0007 */
[----:B------:R-:W-:Y:S01]  /*181c0*/  IMAD.MOV.U32 R12, RZ, RZ, 0x1 ;  /* 0x00000001ff0c7424 */ /* 0x000fe200078e00ff */
[----:B------:R-:W-:Y:S01]  /*181d0*/  LOP3.LUT P6, RZ, R22, 0x80, RZ, 0xc0, !PT ;  /* 0x0000008016ff7812 */ /* 0x000fe200078cc0ff */
[----:B------:R-:W-:-:S12]  /*181e0*/  IMAD.MOV.U32 R3, RZ, RZ, R14 ;  /* 0x000000ffff037224 */ /* 0x000fd800078e000e */
        /* <DEDUP_REMOVED lines=12> */
.L_x_10236:
[----:B------:R-:W-:Y:S02]  /*182b0*/  IMAD.MOV.U32 R13, RZ, RZ, R8 ;  /* 0x000000ffff0d7224 */ /* 0x000fe400078e0008 */
[----:B------:R-:W-:-:S07]  /*182c0*/  IMAD.MOV.U32 R2, RZ, RZ, R14 ;  /* 0x000000ffff027224 */ /* 0x000fce00078e000e */
[----:B------:R-:W-:Y:S05]  /*182d0*/  WARPSYNC.COLLECTIVE R15, `(.L_x_10237) ;  /* 0x000000000f087348 */ /* 0x000fea0003c00000 */
[----:B------:R0:W1:Y:S02]  /*182e0*/  SHFL.IDX P6, R14, R13, R12, R11 ;  /* 0x0000000c0d0e7389 */ /* 0x00006400000c000b */
[----:B01----:R-:W-:Y:S01]  /*182f0*/  ENDCOLLECTIVE ;  /* 0x000000000000791b */ /* 0x003fe20003800000 */
.L_x_10237:
        /* <DEDUP_REMOVED lines=16> */
.L_x_10238:
[----:B------:R-:W-:Y:S02]  /*18400*/  IMAD.MOV.U32 R13, RZ, RZ, R8 ;  /* 0x000000ffff0d7224 */ /* 0x000fe400078e0008 */
[----:B------:R-:W-:-:S07]  /*18410*/  IMAD.MOV.U32 R2, RZ, RZ, R14 ;  /* 0x000000ffff027224 */ /* 0x000fce00078e000e */
[----:B------:R-:W-:Y:S05]  /*18420*/  WARPSYNC.COLLECTIVE R15, `(.L_x_10239) ;  /* 0x000000000f087348 */ /* 0x000fea0003c00000 */
[----:B------:R0:W1:Y:S02]  /*18430*/  SHFL.IDX P6, R14, R13, R12, R11 ;  /* 0x0000000c0d0e7389 */ /* 0x00006400000c000b */
[----:B01----:R-:W-:Y:S01]  /*18440*/  ENDCOLLECTIVE ;  /* 0x000000000000791b */ /* 0x003fe20003800000 */
.L_x_10239:
[----:B------:R-:W-:Y:S02]  /*18450*/  IMAD.MOV.U32 R13, RZ, RZ, R7 ;  /* 0x000000ffff0d7224 */ /* 0x000fe400078e0007 */
[----:B------:R-:W-:Y:S02]  /*18460*/  IMAD.MOV.U32 R12, RZ, RZ, 0x3 ;  /* 0x00000003ff0c7424 */ /* 0x000fe400078e00ff */
[----:B------:R-:W-:-:S07]  /*18470*/  IMAD.MOV.U32 R3, RZ, RZ, R14 ;  /* 0x000000ffff037224 */ /* 0x000fce00078e000e */
[----:B------:R-:W-:Y:S05]  /*18480*/  WARPSYNC.COLLECTIVE R15, `(.L_x_10240) ;  /* 0x000000000f087348 */ /* 0x000fea0003c00000 */
[----:B------:R0:W1:Y:S02]  /*18490*/  SHFL.IDX P6, R14, R13, R12, R11 ;  /* 0x0000000c0d0e7389 */ /* 0x00006400000c000b */
[----:B01----:R-:W-:Y:S01]  /*184a0*/  ENDCOLLECTIVE ;  /* 0x000000000000791b */ /* 0x003fe20003800000 */
.L_x_10240:
        /* <DEDUP_REMOVED lines=9> */
[----:B------:R0:W-:Y:S01]  /*18540*/  @P5 LDGSTS.E.BYPASS.LTC128B.128 [R4+0x19400], desc[UR56][R2.64], !P2 ;  /* 0x1940000002045fae */ /* 0x0001e2000d101d78 */
[----:B------:R-:W-:Y:S01]  /*18550*/  LOP3.LUT P5, RZ, R22, 0x40, RZ, 0xc0, !PT ;  /* 0x0000004016ff7812 */ /* 0x000fe200078ac0ff */
[----:B0-----:R-:W-:-:S12]  /*18560*/  IMAD.MOV.U32 R2, RZ, RZ, R14 ;  /* 0x000000ffff027224 */ /* 0x001fd800078e000e */
[----:B------:R-:W-:Y:S05]  /*18570*/  WARPSYNC.COLLECTIVE R15, `(.L_x_10241) ;  /* 0x000000000f087348 */ /* 0x000fea0003c00000 */
[----:B------:R0:W1:Y:S02]  /*18580*/  SHFL.IDX P6, R14, R13, R12, R11 ;  /* 0x0000000c0d0e7389 */ /* 0x00006400000c000b */
[----:B01----:R-:W-:Y:S01]  /*18590*/  ENDCOLLECTIVE ;  /* 0x000000000000791b */ /* 0x003fe20003800000 */
.L_x_10241:
[----:B------:R-:W-:Y:S02]  /*185a0*/  IMAD.MOV.U32 R13, RZ, RZ, R7 ;  /* 0x000000ffff0d7224 */ /* 0x000fe400078e0007 */
[----:B------:R-:W-:Y:S02]  /*185b0*/  IMAD.MOV.U32 R12, RZ, RZ, 0x4 ;  /* 0x00000004ff0c7424 */ /* 0x000fe400078e00ff */
[----:B------:R-:W-:-:S07]  /*185c0*/  IMAD.MOV.U32 R3, RZ, RZ, R14 ;  /* 0x000000ffff037224 */ /* 0x000fce00078e000e */
[----:B------:R-:W-:Y:S05]  /*185d0*/  WARPSYNC.COLLECTIVE R15, `(.L_x_10242) ;  /* 0x000000000f087348 */ /* 0x000fea0003c00000 */
[----:B------:R0:W1:Y:S02]  /*185e0*/  SHFL.IDX P6, R14, R13, R12, R11 ;  /* 0x0000000c0d0e7389 */ /* 0x00006400000c000b */
[----:B01----:R-:W-:Y:S01]  /*185f0*/  ENDCOLLECTIVE ;  /* 0x000000000000791b */ /* 0x003fe20003800000 */
.L_x_10242:
        /* <DEDUP_REMOVED lines=15> */
.L_x_10243:
[----:B------:R-:W-:Y:S02]  /*186f0*/  IMAD.MOV.U32 R13, RZ, RZ, R7 ;  /* 0x000000ffff0d7224 */ /* 0x000fe400078e0007 */
[----:B------:R-:W-:Y:S02]  /*18700*/  IMAD.MOV.U32 R12, RZ, RZ, 0x5 ;  /* 0x00000005ff0c7424 */ /* 0x000fe400078e00ff */
[----:B------:R-:W-:-:S07]  /*18710*/  IMAD.MOV.U32 R3, RZ, RZ, R14 ;  /* 0x000000ffff037224 */ /* 0x000fce00078e000e */
[----:B------:R-:W-:Y:S05]  /*18720*/  WARPSYNC.COLLECTIVE R15, `(.L_x_10244) ;  /* 0x000000000f087348 */ /* 0x000fea0003c00000 */
[----:B------:R0:W1:Y:S02]  /*18730*/  SHFL.IDX P6, R14, R13, R12, R11 ;  /* 0x0000000c0d0e7389 */ /* 0x00006400000c000b */
[----:B01----:R-:W-:Y:S01]  /*18740*/  ENDCOLLECTIVE ;  /* 0x000000000000791b */ /* 0x003fe20003800000 */
.L_x_10244:
        /* <DEDUP_REMOVED lines=15> */
.L_x_10245:
[----:B------:R-:W-:Y:S02]  /*18840*/  IMAD.MOV.U32 R13, RZ, RZ, R7 ;  /* 0x000000ffff0d7224 */ /* 0x000fe400078e0007 */
[----:B------:R-:W-:Y:S02]  /*18850*/  IMAD.MOV.U32 R12, RZ, RZ, 0x6 ;  /* 0x00000006ff0c7424 */ /* 0x000fe400078e00ff */
[----:B------:R-:W-:-:S07]  /*18860*/  IMAD.MOV.U32 R3, RZ, RZ, R14 ;  /* 0x000000ffff037224 */ /* 0x000fce00078e000e */
[----:B------:R-:W-:Y:S05]  /*18870*/  WARPSYNC.COLLECTIVE R15, `(.L_x_10246) ;  /* 0x000000000f087348 */ /* 0x000fea0003c00000 */
[----:B------:R0:W1:Y:S02]  /*18880*/  SHFL.IDX P6, R14, R13, R12, R11 ;  /* 0x0000000c0d0e7389 */ /* 0x00006400000c000b */
[----:B01----:R-:W-:Y:S01]  /*18890*/  ENDCOLLECTIVE ;  /* 0x000000000000791b */ /* 0x003fe20003800000 */
.L_x_10246:
        /* <DEDUP_REMOVED lines=9> */
[----:B------:R0:W-:Y:S02]  /*18930*/  @P5 LDGSTS.E.BYPASS.LTC128B.128 [R4+0x1ac00], desc[UR56][R2.64], !P2 ;  /* 0x1ac0000002045fae */ /* 0x0001e4000d101d78 */
[----:B0-----:R-:W-:-:S07]  /*18940*/  IMAD.MOV.U32 R2, RZ, RZ, R14 ;  /* 0x000000ffff027224 */ /* 0x001fce00078e000e */
[----:B------:R-:W-:Y:S05]  /*18950*/  WARPSYNC.COLLECTIVE R15, `(.L_x_10247) ;  /* 0x000000000f087348 */ /* 0x000fea0003c00000 */
[----:B------:R0:W1:Y:S02]  /*18960*/  SHFL.IDX P6, R14, R13, R12, R11 ;  /* 0x0000000c0d0e7389 */ /* 0x00006400000c000b */
[----:B01----:R-:W-:Y:S01]  /*18970*/  ENDCOLLECTIVE ;  /* 0x000000000000791b */ /* 0x003fe20003800000 */
.L_x_10247:
[----:B------:R-:W-:Y:S02]  /*18980*/  IMAD.MOV.U32 R13, RZ, RZ, R7 ;  /* 0x000000ffff0d7224 */ /* 0x000fe400078e0007 */
[----:B------:R-:W-:Y:S02]  /*18990*/  IMAD.MOV.U32 R12, RZ, RZ, 0x7 ;  /* 0x00000007ff0c7424 */ /* 0x000fe400078e00ff */
[----:B------:R-:W-:-:S07]  /*189a0*/  IMAD.MOV.U32 R3, RZ, RZ, R14 ;  /* 0x000000ffff037224 */ /* 0x000fce00078e000e */
[----:B------:R-:W-:Y:S05]  /*189b0*/  WARPSYNC.COLLECTIVE R15, `(.L_x_10248) ;  /* 0x000000000f087348 */ /* 0x000fea0003c00000 */
[----:B------:R0:W1:Y:S02]  /*189c0*/  SHFL.IDX P6, R14, R13, R12, R11 ;  /* 0x0000000c0d0e7389 */ /* 0x00006400000c000b */
[----:B01----:R-:W-:Y:S01]  /*189d0*/  ENDCOLLECTIVE ;  /* 0x000000000000791b */ /* 0x003fe20003800000 */
.L_x_10248:
        /* <DEDUP_REMOVED lines=10> */
.L_x_10249:
[----:B------:R-:W-:Y:S01]  /*18a80*/  @!PT LDS RZ, [RZ] ;  /* 0x00000000fffff984 */ /* 0x000fe20000000800 */
[----:B------:R-:W-:Y:S01]  /*18a90*/  @!PT LDS RZ, [RZ] ;  /* 0x00000000fffff984 */ /* 0x000fe20000000800 */
[----:B------:R-:W-:Y:S01]  /*18aa0*/  @!PT LDS RZ, [RZ] ;  /* 0x00000000fffff984 */ /* 0x000fe20000000800 */
[----:B------:R0:W-:Y:S01]  /*18ab0*/  @P4 LDGSTS.E.BYPASS.LTC128B.128 [R4+0x1b400], desc[UR56][R2.64], !P2 ;  /* 0x1b40000002044fae */ /* 0x0001e2000d101d78 */
[----:B------:R-:W-:Y:S02]  /*18ac0*/  IMAD.MOV.U32 R13, RZ, RZ, R6 ;  /* 0x000000ffff0d7224 */ /* 0x000fe400078e0006 */
[----:B------:R-:W-:Y:S02]  /*18ad0*/  IMAD.MOV.U32 R12, RZ, RZ, RZ ;  /* 0x000000ffff0c7224 */ /* 0x000fe400078e00ff */
[----:B------:R-:W-:-:S07]  /*18ae0*/  IMAD.MOV.U32 R8, RZ, RZ, R14 ;  /* 0x000000ffff087224 */ /* 0x000fce00078e000e */
[----:B0-----:R-:W-:Y:S05]  /*18af0*/  WARPSYNC.COLLECTIVE R15, `(.L_x_10250) ;  /* 0x000000000f087348 */ /* 0x001fea0003c00000 */
[----:B------:R1:W2:Y:S02]  /*18b00*/  SHFL.IDX P6, R14, R13, R12, R11 ;  /* 0x0000000c0d0e7389 */ /* 0x0002a400000c000b */
[----:B012---:R-:W-:Y:S01]  /*18b10*/  ENDCOLLECTIVE ;  /* 0x000000000000791b */ /* 0x007fe20003800000 */
.L_x_10250:
        /* <DEDUP_REMOVED lines=13> */
.L_x_10251:
[----:B------:R-:W-:Y:S02]  /*18bf0*/  IMAD.MOV.U32 R13, RZ, RZ, R6 ;  /* 0x000000ffff0d7224 */ /* 0x000fe400078e0006 */
[----:B------:R-:W-:Y:S01]  /*18c00*/  IMAD.MOV.U32 R12, RZ, RZ, 0x1 ;  /* 0x00000001ff0c7424 */ /* 0x000fe200078e00ff */
[----:B------:R-:W-:-:S13]  /*18c10*/  @P1 IADD3 R9, P0, R30, R14, RZ ;  /* 0x0000000e1e091210 */ /* 0x000fda0007f1e0ff */
[----:B------:R-:W-:Y:S05]  /*18c20*/  WARPSYNC.COLLECTIVE R15, `(.L_x_10252) ;  /* 0x000000000f087348 */ /* 0x000fea0003c00000 */
[----:B------:R0:W1:Y:S02]  /*18c30*/  SHFL.IDX P6, R14, R13, R12, R11 ;  /* 0x0000000c0d0e7389 */ /* 0x00006400000c000b */
[----:B01----:R-:W-:Y:S01]  /*18c40*/  ENDCOLLECTIVE ;  /* 0x000000000000791b */ /* 0x003fe20003800000 */
.L_x_10252:
        /* <DEDUP_REMOVED lines=12> */
.L_x_10253:
[----:B------:R-:W-:Y:S05]  /*18d10*/  BRA `(.L_x_10254) ;  /* 0xffffff9c00e07947 */ /* 0x000fea000383ffff */
.L_x_10145:
        /* <DEDUP_REMOVED lines=9> */
.L_x_10255:
[C---:B------:R-:W-:Y:S01]  /*18db0*/  VIADD R6, R5.reuse, 0x10 ;  /* 0x0000001005067836 */ /* 0x040fe20000000000 */
[----:B------:R-:W-:Y:S01]  /*18dc0*/  ISETP.GE.AND P2, PT, R5, R23, PT ;  /* 0x000000170500720c */ /* 0x000fe20003f46270 */
[----:B------:R-:W-:Y:S02]  /*18dd0*/  IMAD.MOV.U32 R13, RZ, RZ, R0 ;  /* 0x000000ffff0d7224 */ /* 0x000fe400078e0000 */
[----:B------:R-:W-:-:S10]  /*18de0*/  IMAD.MOV.U32 R2, RZ, RZ, R14 ;  /* 0x000000ffff027224 */ /* 0x000fd400078e000e */
[----:B------:R-:W-:Y:S05]  /*18df0*/  WARPSYNC.COLLECTIVE R15, `(.L_x_10256) ;  /* 0x000000000f087348 */ /* 0x000fea0003c00000 */
[----:B------:R0:W1:Y:S02]  /*18e00*/  SHFL.IDX P6, R14, R13, R12, R11 ;  /* 0x0000000c0d0e7389 */ /* 0x00006400000c000b */
[----:B01----:R-:W-:Y:S01]  /*18e10*/  ENDCOLLECTIVE ;  /* 0x000000000000791b */ /* 0x003fe20003800000 */
.L_x_10256:
        /* <DEDUP_REMOVED lines=8> */
.L_x_10257:
        /* <DEDUP_REMOVED lines=11> */
.L_x_10258:
        /* <DEDUP_REMOVED lines=8> */
.L_x_10259:
        /* <DEDUP_REMOVED lines=11> */
.L_x_10260:
        /* <DEDUP_REMOVED lines=8> */
.L_x_10261:
        /* <DEDUP_REMOVED lines=11> */
.L_x_10262:
        /* <DEDUP_REMOVED lines=8> */
.L_x_10263:
        /* <DEDUP_REMOVED lines=11> */
.L_x_10264:
        /* <DEDUP_REMOVED lines=8> */
.L_x_10265:
        /* <DEDUP_REMOVED lines=11> */
.L_x_10266:
        /* <DEDUP_REMOVED lines=8> */
.L_x_10267:
        /* <DEDUP_REMOVED lines=10> */
.L_x_10268:
        /* <DEDUP_REMOVED lines=8> */
.L_x_10269:
        /* <DEDUP_REMOVED lines=9> */
.L_x_10270:
[----:B------:R-:W-:Y:S05]  /*19640*/  BRA `(.L_x_10271) ;  /* 0xffffffa000207947 */ /* 0x000fea000383ffff */
.L_x_10148:
[----:B0-----:R0:W1:Y:S02]  /*19650*/  SYNCS.PHASECHK.TRANS64.TRYWAIT P0, [R16+URZ+0x22820], R3 ;  /* 0x02282003100075a7 */ /* 0x001064000800017f */
[----:B-1----:R-:W-:Y:S05]  /*19660*/  @!P0 NANOSLEEP.SYNCS 0x989680 ;  /* 0x009896800000895d */ /* 0x002fea0003900000 */
[----:B------:R-:W1:Y:S02]  /*19670*/  @!P0 SYNCS.PHASECHK.TRANS64 P0, [R16+URZ+0x22820], R3 ;  /* 0x02282003100085a7 */ /* 0x000e64000800007f */
[----:B-1----:R-:W-:Y:S05]  /*19680*/  @!P0 BRA `(.L_x_10148) ;  /* 0xfffffffc00f08947 */ /* 0x002fea000383ffff */
[----:B------:R-:W-:Y:S05]  /*19690*/  BRA `(.L_x_10272) ;  /* 0xffffffa0007c7947 */ /* 0x000fea000383ffff */
.L_x_10152:
[----:B0-----:R0:W1:Y:S02]  /*196a0*/  SYNCS.PHASECHK.TRANS64.TRYWAIT P0, [R0+URZ+0x22880], R28 ;  /* 0x0228801c000075a7 */ /* 0x001064000800017f */
[----:B-1----:R-:W-:Y:S05]  /*196b0*/  @!P0 NANOSLEEP.SYNCS 0x989680 ;  /* 0x009896800000895d */ /* 0x002fea0003900000 */
[----:B------:R-:W1:Y:S02]  /*196c0*/  @!P0 SYNCS.PHASECHK.TRANS64 P0, [R0+URZ+0x22880], R28 ;  /* 0x0228801c000085a7 */ /* 0x000e64000800007f */
[----:B-1----:R-:W-:Y:S05]  /*196d0*/  @!P0 BRA `(.L_x_10152) ;  /* 0xfffffffc00f08947 */ /* 0x002fea000383ffff */
[----:B------:R-:W-:Y:S05]  /*196e0*/  BRA `(.L_x_10273) ;  /* 0xffffffa400a87947 */ /* 0x000fea000383ffff */
.L_x_10153:
        /* <DEDUP_REMOVED lines=8> */
.L_x_10275:
[----:B------:R-:W-:Y:S05]  /*19770*/  BSYNC B0 ;  /* 0x0000000000007941 */ /* 0x000fea0003800000 */
.L_x_10274:
        /* <DEDUP_REMOVED lines=9> */
.L_x_10276:
[----:B------:R-:W-:Y:S02]  /*19810*/  IMAD.MOV.U32 R13, RZ, RZ, R4 ;  /* 0x000000ffff0d7224 */ /* 0x000fe400078e0004 */
[----:B------:R-:W-:Y:S02]  /*19820*/  IMAD.MOV.U32 R12, RZ, RZ, 0x1 ;  /* 0x00000001ff0c7424 */ /* 0x000fe400078e00ff */
[----:B------:R-:W-:-:S07]  /*19830*/  IMAD.MOV.U32 R2, RZ, RZ, R14 ;  /* 0x000000ffff027224 */ /* 0x000fce00078e000e */
[----:B------:R-:W-:Y:S05]  /*19840*/  WARPSYNC.COLLECTIVE R15, `(.L_x_10277) ;  /* 0x000000000f087348 */ /* 0x000fea0003c00000 */
[----:B------:R0:W1:Y:S02]  /*19850*/  SHFL.IDX P6, R14, R13, R12, R11 ;  /* 0x0000000c0d0e7389 */ /* 0x00006400000c000b */
[----:B01----:R-:W-:Y:S01]  /*19860*/  ENDCOLLECTIVE ;  /* 0x000000000000791b */ /* 0x003fe20003800000 */
.L_x_10277:
        /* <DEDUP_REMOVED lines=11> */
.L_x_10278:
        /* <DEDUP_REMOVED lines=8> */
.L_x_10279:
        /* <DEDUP_REMOVED lines=9> */
.L_x_10280:
        /* <DEDUP_REMOVED lines=9> */
.L_x_10281:
        /* <DEDUP_REMOVED lines=9> */
.L_x_10282:
[----:B------:R-:W-:Y:S02]  /*19b50*/  IMAD.MOV.U32 R13, RZ, RZ, R4 ;  /* 0x000000ffff0d7224 */ /* 0x000fe400078e0004 */
[----:B------:R-:W-:Y:S02]  /*19b60*/  IMAD.MOV.U32 R12, RZ, RZ, 0x4 ;  /* 0x00000004ff0c7424 */ /* 0x000fe400078e00ff */
[----:B------:R-:W-:-:S07]  /*19b70*/  IMAD.MOV.U32 R2, RZ, RZ, R14 ;  /* 0x000000ffff027224 */ /* 0x000fce00078e000e */
[----:B------:R-:W-:Y:S05]  /*19b80*/  WARPSYNC.COLLECTIVE R15, `(.L_x_10283) ;  /* 0x000000000f087348 */ /* 0x000fea0003c00000 */
[----:B------:R0:W1:Y:S02]  /*19b90*/  SHFL.IDX P6, R14, R13, R12, R11 ;  /* 0x0000000c0d0e7389 */ /* 0x00006400000c000b */
[----:B01----:R-:W-:Y:S01]  /*19ba0*/  ENDCOLLECTIVE ;  /* 0x000000000000791b */ /* 0x003fe20003800000 */
.L_x_10283:
        /* <DEDUP_REMOVED lines=11> */
.L_x_10284:
[----:B------:R-:W-:Y:S02]  /*19c60*/  IMAD.MOV.U32 R13, RZ, RZ, R4 ;  /* 0x000000ffff0d7224 */ /* 0x000fe400078e0004 */
[----:B------:R-:W-:Y:S02]  /*19c70*/  IMAD.MOV.U32 R12, RZ, RZ, 0x5 ;  /* 0x00000005ff0c7424 */ /* 0x000fe400078e00ff */
[----:B------:R-:W-:-:S07]  /*19c80*/  IMAD.MOV.U32 R2, RZ, RZ, R14 ;  /* 0x000000ffff027224 */ /* 0x000fce00078e000e */
[----:B------:R-:W-:Y:S05]  /*19c90*/  WARPSYNC.COLLECTIVE R15, `(.L_x_10285) ;  /* 0x000000000f087348 */ /* 0x000fea0003c00000 */
[----:B------:R0:W1:Y:S02]  /*19ca0*/  SHFL.IDX P6, R14, R13, R12, R11 ;  /* 0x0000000c0d0e7389 */ /* 0x00006400000c000b */
[----:B01----:R-:W-:Y:S01]  /*19cb0*/  ENDCOLLECTIVE ;  /* 0x000000000000791b */ /* 0x003fe20003800000 */
.L_x_10285:
        /* <DEDUP_REMOVED lines=11> */
.L_x_10286:
[----:B------:R-:W-:Y:S02]  /*19d70*/  IMAD.MOV.U32 R13, RZ, RZ, R4 ;  /* 0x000000ffff0d7224 */ /* 0x000fe400078e0004 */
[----:B------:R-:W-:Y:S02]  /*19d80*/  IMAD.MOV.U32 R12, RZ, RZ, 0x6 ;  /* 0x00000006ff0c7424 */ /* 0x000fe400078e00ff */
[----:B------:R-:W-:-:S07]  /*19d90*/  IMAD.MOV.U32 R2, RZ, RZ, R14 ;  /* 0x000000ffff027224 */ /* 0x000fce00078e000e */
[----:B------:R-:W-:Y:S05]  /*19da0*/  WARPSYNC.COLLECTIVE R15, `(.L_x_10287) ;  /* 0x000000000f087348 */ /* 0x000fea0003c00000 */
[----:B------:R0:W1:Y:S02]  /*19db0*/  SHFL.IDX P6, R14, R13, R12, R11 ;  /* 0x0000000c0d0e7389 */ /* 0x00006400000c000b */
[----:B01----:R-:W-:Y:S01]  /*19dc0*/  ENDCOLLECTIVE ;  /* 0x000000000000791b */ /* 0x003fe20003800000 */
.L_x_10287:
        /* <DEDUP_REMOVED lines=11> */
.L_x_10288:
[----:B------:R-:W-:Y:S02]  /*19e80*/  IMAD.MOV.U32 R13, RZ, RZ, R4 ;  /* 0x000000ffff0d7224 */ /* 0x000fe400078e0004 */
[----:B------:R-:W-:Y:S02]  /*19e90*/  IMAD.MOV.U32 R12, RZ, RZ, 0x7 ;  /* 0x00000007ff0c7424 */ /* 0x000fe400078e00ff */
[----:B------:R-:W-:-:S07]  /*19ea0*/  IMAD.MOV.U32 R2, RZ, RZ, R14 ;  /* 0x000000ffff027224 */ /* 0x000fce00078e000e */
[----:B------:R-:W-:Y:S05]  /*19eb0*/  WARPSYNC.COLLECTIVE R15, `(.L_x_10289) ;  /* 0x000000000f087348 */ /* 0x000fea0003c00000 */
[----:B------:R0:W1:Y:S02]  /*19ec0*/  SHFL.IDX P6, R14, R13, R12, R11 ;  /* 0x0000000c0d0e7389 */ /* 0x00006400000c000b */
[----:B01----:R-:W-:Y:S01]  /*19ed0*/  ENDCOLLECTIVE ;  /* 0x000000000000791b */ /* 0x003fe20003800000 */
.L_x_10289:
        /* <DEDUP_REMOVED lines=11> */
.L_x_10290:
[----:B------:R-:W-:Y:S02]  /*19f90*/  IMAD.MOV.U32 R13, RZ, RZ, R19 ;  /* 0x000000ffff0d7224 */ /* 0x000fe400078e0013 */
[----:B------:R-:W-:Y:S02]  /*19fa0*/  IMAD.MOV.U32 R12, RZ, RZ, RZ ;  /* 0x000000ffff0c7224 */ /* 0x000fe400078e00ff */
[----:B------:R-:W-:-:S07]  /*19fb0*/  IMAD.MOV.U32 R20, RZ, RZ, R14 ;  /* 0x000000ffff147224 */ /* 0x000fce00078e000e */
[----:B------:R-:W-:Y:S05]  /*19fc0*/  WARPSYNC.COLLECTIVE R15, `(.L_x_10291) ;  /* 0x000000000f087348 */ /* 0x000fea0003c00000 */
[----:B------:R0:W1:Y:S02]  /*19fd0*/  SHFL.IDX P6, R14, R13, R12, R11 ;  /* 0x0000000c0d0e7389 */ /* 0x00006400000c000b */
[----:B01----:R-:W-:Y:S01]  /*19fe0*/  ENDCOLLECTIVE ;  /* 0x000000000000791b */ /* 0x003fe20003800000 */
.L_x_10291:
        /* <DEDUP_REMOVED lines=11> */
.L_x_10292:
[----:B------:R-:W-:Y:S02]  /*1a0a0*/  IMAD.MOV.U32 R13, RZ, RZ, R19 ;  /* 0x000000ffff0d7224 */ /* 0x000fe400078e0013 */
[----:B------:R-:W-:Y:S02]  /*1a0b0*/  IMAD.MOV.U32 R12, RZ, RZ, 0x1 ;  /* 0x00000001ff0c7424 */ /* 0x000fe400078e00ff */
[----:B------:R-:W-:-:S07]  /*1a0c0*/  IMAD.MOV.U32 R5, RZ, RZ, R14 ;  /* 0x000000ffff057224 */ /* 0x000fce00078e000e */
[----:B------:R-:W-:Y:S05]  /*1a0d0*/  WARPSYNC.COLLECTIVE R15, `(.L_x_10293) ;  /* 0x000000000f087348 */ /* 0x000fea0003c00000 */
[----:B------:R0:W1:Y:S02]  /*1a0e0*/  SHFL.IDX P6, R14, R13, R12, R11 ;  /* 0x0000000c0d0e7389 */ /* 0x00006400000c000b */
[----:B01----:R-:W-:Y:S01]  /*1a0f0*/  ENDCOLLECTIVE ;  /* 0x000000000000791b */ /* 0x003fe20003800000 */
.L_x_10293:
        /* <DEDUP_REMOVED lines=11> */
.L_x_10294:
[----:B------:R-:W-:Y:S01]  /*1a1b0*/  IMAD.MOV.U32 R2, RZ, RZ, R14 ;  /* 0x000000ffff027224 */ /* 0x000fe200078e000e */
[----:B------:R-:W-:Y:S06]  /*1a1c0*/  BRA `(.L_x_10295) ;  /* 0xffffffa000447947 */ /* 0x000fec000383ffff */
.L_x_10158:
[----:B--2---:R2:W3:Y:S02]  /*1a1d0*/  SYNCS.PHASECHK.TRANS64.TRYWAIT P0, [R0+URZ+0x22840], R28 ;  /* 0x0228401c000075a7 */ /* 0x0044e4000800017f */
[----:B---3--:R-:W-:Y:S05]  /*1a1e0*/  @!P0 NANOSLEEP.SYNCS 0x989680 ;  /* 0x009896800000895d */ /* 0x008fea0003900000 */
[----:B------:R-:W3:Y:S02]  /*1a1f0*/  @!P0 SYNCS.PHASECHK.TRANS64 P0, [R0+URZ+0x22840], R28 ;  /* 0x0228401c000085a7 */ /* 0x000ee4000800007f */
[----:B---3--:R-:W-:Y:S05]  /*1a200*/  @!P0 BRA `(.L_x_10158) ;  /* 0xfffffffc00f08947 */ /* 0x008fea000383ffff */
[----:B------:R-:W-:Y:S05]  /*1a210*/  BRA `(.L_x_10296) ;  /* 0xffffffa000947947 */ /* 0x000fea000383ffff */
.L_x_10159:
        /* <DEDUP_REMOVED lines=8> */
.L_x_10298:
[----:B------:R-:W-:Y:S05]  /*1a2a0*/  BSYNC B0 ;  /* 0x0000000000007941 */ /* 0x000fea0003800000 */
.L_x_10297:
        /* <DEDUP_REMOVED lines=8> */
.L_x_10299:
[----:B------:R-:W-:Y:S02]  /*1a330*/  IMAD.MOV.U32 R13, RZ, RZ, R4 ;  /* 0x000000ffff0d7224 */ /* 0x000fe400078e0004 */
[----:B------:R-:W-:Y:S02]  /*1a340*/  IMAD.MOV.U32 R12, RZ, RZ, 0x1 ;  /* 0x00000001ff0c7424 */ /* 0x000fe400078e00ff */
[----:B------:R-:W-:-:S07]  /*1a350*/  IMAD.MOV.U32 R2, RZ, RZ, R14 ;  /* 0x000000ffff027224 */ /* 0x000fce00078e000e */
[----:B------:R-:W-:Y:S05]  /*1a360*/  WARPSYNC.COLLECTIVE R15, `(.L_x_10300) ;  /* 0x000000000f087348 */ /* 0x000fea0003c00000 */
[----:B------:R0:W1:Y:S02]  /*1a370*/  SHFL.IDX P6, R14, R13, R12, R11 ;  /* 0x0000000c0d0e7389 */ /* 0x00006400000c000b */
[----:B01----:R-:W-:Y:S01]  /*1a380*/  ENDCOLLECTIVE ;  /* 0x000000000000791b */ /* 0x003fe20003800000 */
.L_x_10300:
        /* <DEDUP_REMOVED lines=11> */
.L_x_10301:
        /* <DEDUP_REMOVED lines=8> */
.L_x_10302:
        /* <DEDUP_REMOVED lines=9> */
.L_x_10303:
        /* <DEDUP_REMOVED lines=9> */
.L_x_10304:
        /* <DEDUP_REMOVED lines=9> */
.L_x_10305:
[----:B------:R-:W-:Y:S02]  /*1a670*/  IMAD.MOV.U32 R13, RZ, RZ, R4 ;  /* 0x000000ffff0d7224 */ /* 0x000fe400078e0004 */
[----:B------:R-:W-:Y:S02]  /*1a680*/  IMAD.MOV.U32 R12, RZ, RZ, 0x4 ;  /* 0x00000004ff0c7424 */ /* 0x000fe400078e00ff */
[----:B------:R-:W-:-:S07]  /*1a690*/  IMAD.MOV.U32 R2, RZ, RZ, R14 ;  /* 0x000000ffff027224 */ /* 0x000fce00078e000e */
[----:B------:R-:W-:Y:S05]  /*1a6a0*/  WARPSYNC.COLLECTIVE R15, `(.L_x_10306) ;  /* 0x000000000f087348 */ /* 0x000fea0003c00000 */
[----:B------:R0:W1:Y:S02]  /*1a6b0*/  SHFL.IDX P6, R14, R13, R12, R11 ;  /* 0x0000000c0d0e7389 */ /* 0x00006400000c000b */
[----:B01----:R-:W-:Y:S01]  /*1a6c0*/  ENDCOLLECTIVE ;  /* 0x000000000000791b */ /* 0x003fe20003800000 */
.L_x_10306:
        /* <DEDUP_REMOVED lines=11> */
.L_x_10307:
[----:B------:R-:W-:Y:S02]  /*1a780*/  IMAD.MOV.U32 R13, RZ, RZ, R4 ;  /* 0x000000ffff0d7224 */ /* 0x000fe400078e0004 */
[----:B------:R-:W-:Y:S02]  /*1a790*/  IMAD.MOV.U32 R12, RZ, RZ, 0x5 ;  /* 0x00000005ff0c7424 */ /* 0x000fe400078e00ff */
[----:B------:R-:W-:-:S07]  /*1a7a0*/  IMAD.MOV.U32 R2, RZ, RZ, R14 ;  /* 0x000000ffff027224 */ /* 0x000fce00078e000e */
[----:B------:R-:W-:Y:S05]  /*1a7b0*/  WARPSYNC.COLLECTIVE R15, `(.L_x_10308) ;  /* 0x000000000f087348 */ /* 0x000fea0003c00000 */
[----:B------:R0:W1:Y:S02]  /*1a7c0*/  SHFL.IDX P6, R14, R13, R12, R11 ;  /* 0x0000000c0d0e7389 */ /* 0x00006400000c000b */
[----:B01----:R-:W-:Y:S01]  /*1a7d0*/  ENDCOLLECTIVE ;  /* 0x000000000000791b */ /* 0x003fe20003800000 */
.L_x_10308:
        /* <DEDUP_REMOVED lines=11> */
.L_x_10309:
[----:B------:R-:W-:Y:S02]  /*1a890*/  IMAD.MOV.U32 R13, RZ, RZ, R4 ;  /* 0x000000ffff0d7224 */ /* 0x000fe400078e0004 */
[----:B------:R-:W-:Y:S02]  /*1a8a0*/  IMAD.MOV.U32 R12, RZ, RZ, 0x6 ;  /* 0x00000006ff0c7424 */ /* 0x000fe400078e00ff */
[----:B------:R-:W-:-:S07]  /*1a8b0*/  IMAD.MOV.U32 R2, RZ, RZ, R14 ;  /* 0x000000ffff027224 */ /* 0x000fce00078e000e */
[----:B------:R-:W-:Y:S05]  /*1a8c0*/  WARPSYNC.COLLECTIVE R15, `(.L_x_10310) ;  /* 0x000000000f087348 */ /* 0x000fea0003c00000 */
[----:B------:R0:W1:Y:S02]  /*1a8d0*/  SHFL.IDX P6, R14, R13, R12, R11 ;  /* 0x0000000c0d0e7389 */ /* 0x00006400000c000b */
[----:B01----:R-:W-:Y:S01]  /*1a8e0*/  ENDCOLLECTIVE ;  /* 0x000000000000791b */ /* 0x003fe20003800000 */
.L_x_10310:
        /* <DEDUP_REMOVED lines=11> */
.L_x_10311:
[----:B------:R-:W-:Y:S02]  /*1a9a0*/  IMAD.MOV.U32 R13, RZ, RZ, R4 ;  /* 0x000000ffff0d7224 */ /* 0x000fe400078e0004 */
[----:B------:R-:W-:Y:S02]  /*1a9b0*/  IMAD.MOV.U32 R12, RZ, RZ, 0x7 ;  /* 0x00000007ff0c7424 */ /* 0x000fe400078e00ff */
[----:B------:R-:W-:-:S07]  /*1a9c0*/  IMAD.MOV.U32 R2, RZ, RZ, R14 ;  /* 0x000000ffff027224 */ /* 0x000fce00078e000e */
[----:B------:R-:W-:Y:S05]  /*1a9d0*/  WARPSYNC.COLLECTIVE R15, `(.L_x_10312) ;  /* 0x000000000f087348 */ /* 0x000fea0003c00000 */
[----:B------:R0:W1:Y:S02]  /*1a9e0*/  SHFL.IDX P6, R14, R13, R12, R11 ;  /* 0x0000000c0d0e7389 */ /* 0x00006400000c000b */
[----:B01----:R-:W-:Y:S01]  /*1a9f0*/  ENDCOLLECTIVE ;  /* 0x000000000000791b */ /* 0x003fe20003800000 */
.L_x_10312:
        /* <DEDUP_REMOVED lines=11> */
.L_x_10313:
[----:B------:R-:W-:Y:S02]  /*1aab0*/  IMAD.MOV.U32 R13, RZ, RZ, R8 ;  /* 0x000000ffff0d7224 */ /* 0x000fe400078e0008 */
[----:B------:R-:W-:Y:S02]  /*1aac0*/  IMAD.MOV.U32 R12, RZ, RZ, RZ ;  /* 0x000000ffff0c7224 */ /* 0x000fe400078e00ff */
[----:B------:R-:W-:-:S07]  /*1aad0*/  IMAD.MOV.U32 R9, RZ, RZ, R14 ;  /* 0x000000ffff097224 */ /* 0x000fce00078e000e */
[----:B------:R-:W-:Y:S05]  /*1aae0*/  WARPSYNC.COLLECTIVE R15, `(.L_x_10314) ;  /* 0x000000000f087348 */ /* 0x000fea0003c00000 */
[----:B------:R0:W1:Y:S02]  /*1aaf0*/  SHFL.IDX P6, R14, R13, R12, R11 ;  /* 0x0000000c0d0e7389 */ /* 0x00006400000c000b */
[----:B01----:R-:W-:Y:S01]  /*1ab00*/  ENDCOLLECTIVE ;  /* 0x000000000000791b */ /* 0x003fe20003800000 */
.L_x_10314:
        /* <DEDUP_REMOVED lines=11> */
.L_x_10315:
[----:B------:R-:W-:Y:S02]  /*1abc0*/  IMAD.MOV.U32 R13, RZ, RZ, R8 ;  /* 0x000000ffff0d7224 */ /* 0x000fe400078e0008 */
[----:B------:R-:W-:Y:S02]  /*1abd0*/  IMAD.MOV.U32 R12, RZ, RZ, 0x1 ;  /* 0x00000001ff0c7424 */ /* 0x000fe400078e00ff */
[----:B------:R-:W-:-:S07]  /*1abe0*/  IMAD.MOV.U32 R5, RZ, RZ, R14 ;  /* 0x000000ffff057224 */ /* 0x000fce00078e000e */
[----:B------:R-:W-:Y:S05]  /*1abf0*/  WARPSYNC.COLLECTIVE R15, `(.L_x_10316) ;  /* 0x000000000f087348 */ /* 0x000fea0003c00000 */
[----:B------:R0:W1:Y:S02]  /*1ac00*/  SHFL.IDX P6, R14, R13, R12, R11 ;  /* 0x0000000c0d0e7389 */ /* 0x00006400000c000b */
[----:B01----:R-:W-:Y:S01]  /*1ac10*/  ENDCOLLECTIVE ;  /* 0x000000000000791b */ /* 0x003fe20003800000 */
.L_x_10316:
        /* <DEDUP_REMOVED lines=11> */
.L_x_10317:
[----:B------:R-:W-:Y:S05]  /*1acd0*/  BRA `(.L_x_10318) ;  /* 0xffffff9c00247947 */ /* 0x000fea000383ffff */
.L_x_10164:
[----:B0-----:R0:W1:Y:S02]  /*1ace0*/  SYNCS.PHASECHK.TRANS64.TRYWAIT P2, [R0+URZ+0x22870], R3 ;  /* 0x02287003000075a7 */ /* 0x001064000804017f */
[----:B-1----:R-:W-:Y:S05]  /*1acf0*/  @!P2 NANOSLEEP.SYNCS 0x989680 ;  /* 0x009896800000a95d */ /* 0x002fea0003900000 */
[----:B------:R-:W1:Y:S02]  /*1ad00*/  @!P2 SYNCS.PHASECHK.TRANS64 P2, [R0+URZ+0x22870], R3 ;  /* 0x022870030000a5a7 */ /* 0x000e64000804007f */
[----:B-1----:R-:W-:Y:S05]  /*1ad10*/  @!P2 BRA `(.L_x_10164) ;  /* 0xfffffffc00f0a947 */ /* 0x002fea000383ffff */
[----:B------:R-:W-:Y:S05]  /*1ad20*/  BRA `(.L_x_10319) ;  /* 0xffffff9c00887947 */ /* 0x000fea000383ffff */
.L_x_10166:
[----:B0-----:R0:W1:Y:S02]  /*1ad30*/  SYNCS.PHASECHK.TRANS64.TRYWAIT P2, [R0+URZ+0x22860], R5 ;  /* 0x02286005000075a7 */ /* 0x001064000804017f */
[----:B-1----:R-:W-:Y:S05]  /*1ad40*/  @!P2 NANOSLEEP.SYNCS 0x989680 ;  /* 0x009896800000a95d */ /* 0x002fea0003900000 */
[----:B------:R-:W1:Y:S02]  /*1ad50*/  @!P2 SYNCS.PHASECHK.TRANS64 P2, [R0+URZ+0x22860], R5 ;  /* 0x022860050000a5a7 */ /* 0x000e64000804007f */
[----:B-1----:R-:W-:Y:S05]  /*1ad60*/  @!P2 BRA `(.L_x_10166) ;  /* 0xfffffffc00f0a947 */ /* 0x002fea000383ffff */
[----:B------:R-:W-:Y:S05]  /*1ad70*/  BRA `(.L_x_10320) ;  /* 0xffffff9c00987947 */ /* 0x000fea000383ffff */
.L_x_10174:
[----:B0-----:R0:W2:Y:S02]  /*1ad80*/  SYNCS.PHASECHK.TRANS64.TRYWAIT P1, [R2+URZ+0x22870], R3 ;  /* 0x02287003020075a7 */ /* 0x0010a4000802017f */
[----:B--2---:R-:W-:Y:S05]  /*1ad90*/  @!P1 NANOSLEEP.SYNCS 0x989680 ;  /* 0x009896800000995d */ /* 0x004fea0003900000 */
[----:B------:R-:W2:Y:S02]  /*1ada0*/  @!P1 SYNCS.PHASECHK.TRANS64 P1, [R2+URZ+0x22870], R3 ;  /* 0x02287003020095a7 */ /* 0x000ea4000802007f */
[----:B--2---:R-:W-:Y:S05]  /*1adb0*/  @!P1 BRA `(.L_x_10174) ;  /* 0xfffffffc00f09947 */ /* 0x004fea000383ffff */
[----:B------:R-:W-:Y:S05]  /*1adc0*/  BRA `(.L_x_10321) ;  /* 0xffffffa4008c7947 */ /* 0x000fea000383ffff */
.L_x_10176:
[----:B0-----:R0:W1:Y:S02]  /*1add0*/  SYNCS.PHASECHK.TRANS64.TRYWAIT P1, [R2+URZ+0x22860], R3 ;  /* 0x02286003020075a7 */ /* 0x001064000802017f */
[----:B-1----:R-:W-:Y:S05]  /*1ade0*/  @!P1 NANOSLEEP.SYNCS 0x989680 ;  /* 0x009896800000995d */ /* 0x002fea0003900000 */
[----:B------:R-:W1:Y:S02]  /*1adf0*/  @!P1 SYNCS.PHASECHK.TRANS64 P1, [R2+URZ+0x22860], R3 ;  /* 0x02286003020095a7 */ /* 0x000e64000802007f */
[----:B-1----:R-:W-:Y:S05]  /*1ae00*/  @!P1 BRA `(.L_x_10176) ;  /* 0xfffffffc00f09947 */ /* 0x002fea000383ffff */
[----:B------:R-:W-:Y:S05]  /*1ae10*/  BRA `(.L_x_10322) ;  /* 0xffffffa400987947 */ /* 0x000fea000383ffff */
.L_x_10190:
[----:B0-----:R0:W1:Y:S02]  /*1ae20*/  SYNCS.PHASECHK.TRANS64.TRYWAIT P0, [R5+URZ+0x22820], R0 ;  /* 0x02282000050075a7 */ /* 0x001064000800017f */
[----:B-1----:R-:W-:Y:S05]  /*1ae30*/  @!P0 NANOSLEEP.SYNCS 0x989680 ;  /* 0x009896800000895d */ /* 0x002fea0003900000 */
[----:B------:R-:W1:Y:S02]  /*1ae40*/  @!P0 SYNCS.PHASECHK.TRANS64 P0, [R5+URZ+0x22820], R0 ;  /* 0x02282000050085a7 */ /* 0x000e64000800007f */
[----:B-1----:R-:W-:Y:S05]  /*1ae50*/  @!P0 BRA `(.L_x_10190) ;  /* 0xfffffffc00f08947 */ /* 0x002fea000383ffff */
[----:B------:R-:W-:Y:S05]  /*1ae60*/  BRA `(.L_x_10323) ;  /* 0xffffffbc00987947 */ /* 0x000fea000383ffff */
.L_x_10191:
        /* <DEDUP_REMOVED lines=11> */
.L_x_10325:
[----:B------:R-:W-:Y:S05]  /*1af20*/  BSYNC B0 ;  /* 0x0000000000007941 */ /* 0x000fea0003800000 */
.L_x_10324:
[----:B------:R-:W-:Y:S05]  /*1af30*/  BRA `(.L_x_10326) ;  /* 0xffffffbc00807947 */ /* 0x000fea000383ffff */
.L_x_10194:
[----:B------:R-:W-:Y:S01]  /*1af40*/  BSSY B1, `(.L_x_10327) ;  /* 0x0000006000017945 */ /* 0x000fe20003800000 */
[----:B------:R-:W-:-:S07]  /*1af50*/  IMAD.MOV.U32 R15, RZ, RZ, -0x1 ;  /* 0xffffffffff0f7424 */ /* 0x000fce00078e00ff */
[----:B0-----:R-:W-:Y:S05]  /*1af60*/  WARPSYNC.COLLECTIVE R15, `(.L_x_10328) ;  /* 0x000000000f0c7348 */ /* 0x001fea0003c00000 */
[----:B------:R-:W-:Y:S02]  /*1af70*/  ELECT P6, UR62, PT ;  /* 0x00000000003e782f */ /* 0x000fe400038c0000 */
[----:B------:R-:W-:Y:S01]  /*1af80*/  MOV R14, UR62 ;  /* 0x0000003e000e7c02 */ /* 0x000fe20008000f00 */
[----:B0-----:R-:W-:Y:S10]  /*1af90*/  ENDCOLLECTIVE ;  /* 0x000000000000791b */ /* 0x001ff40003800000 */
.L_x_10328:
[----:B------:R-:W-:Y:S05]  /*1afa0*/  BSYNC B1 ;  /* 0x0000000000017941 */ /* 0x000fea0003800000 */
.L_x_10327:
[----:B------:R-:W-:Y:S05]  /*1afb0*/  BRA `(.L_x_10329) ;  /* 0xffffffbc00787947 */ /* 0x000fea000383ffff */
.L_x_10196:
[----:B0-----:R0:W1:Y:S02]  /*1afc0*/  SYNCS.PHASECHK.TRANS64.TRYWAIT P1, [R3+URZ+0x22840], R2 ;  /* 0x02284002030075a7 */ /* 0x001064000802017f */
[----:B-1----:R-:W-:Y:S05]  /*1afd0*/  @!P1 NANOSLEEP.SYNCS 0x989680 ;  /* 0x009896800000995d */ /* 0x002fea0003900000 */
[----:B------:R-:W1:Y:S02]  /*1afe0*/  @!P1 SYNCS.PHASECHK.TRANS64 P1, [R3+URZ+0x22840], R2 ;  /* 0x02284002030095a7 */ /* 0x000e64000802007f */
[----:B-1----:R-:W-:Y:S05]  /*1aff0*/  @!P1 BRA `(.L_x_10196) ;  /* 0xfffffffc00f09947 */ /* 0x002fea000383ffff */
[----:B------:R-:W-:Y:S05]  /*1b000*/  BRA `(.L_x_10330) ;  /* 0xffffffbc00987947 */ /* 0x000fea000383ffff */
.L_x_10198:
[----:B-1----:R1:W2:Y:S02]  /*1b010*/  SYNCS.PHASECHK.TRANS64.TRYWAIT P1, [R31+URZ+0x22840], R0 ;  /* 0x022840001f0075a7 */ /* 0x0022a4000802017f */
[----:B--2---:R-:W-:Y:S05]  /*1b020*/  @!P1 NANOSLEEP.SYNCS 0x989680 ;  /* 0x009896800000995d */ /* 0x004fea0003900000 */
[----:B------:R-:W2:Y:S02]  /*1b030*/  @!P1 SYNCS.PHASECHK.TRANS64 P1, [R31+URZ+0x22840], R0 ;  /* 0x022840001f0095a7 */ /* 0x000ea4000802007f */
[----:B--2---:R-:W-:Y:S05]  /*1b040*/  @!P1 BRA `(.L_x_10198) ;  /* 0xfffffffc00f09947 */ /* 0x004fea000383ffff */
[----:B------:R-:W-:Y:S05]  /*1b050*/  BRA `(.L_x_10331) ;  /* 0xffffffbc00a47947 */ /* 0x000fea000383ffff */
.L_x_10200:
[----:B--2---:R2:W3:Y:S02]  /*1b060*/  SYNCS.PHASECHK.TRANS64.TRYWAIT P1, [R3+URZ+0x22860], R2 ;  /* 0x02286002030075a7 */ /* 0x0044e4000802017f */
[----:B---3--:R-:W-:Y:S05]  /*1b070*/  @!P1 NANOSLEEP.SYNCS 0x989680 ;  /* 0x009896800000995d */ /* 0x008fea0003900000 */
[----:B------:R-:W3:Y:S02]  /*1b080*/  @!P1 SYNCS.PHASECHK.TRANS64 P1, [R3+URZ+0x22860], R2 ;  /* 0x02286002030095a7 */ /* 0x000ee4000802007f */
[----:B---3--:R-:W-:Y:S05]  /*1b090*/  @!P1 BRA `(.L_x_10200) ;  /* 0xfffffffc00f09947 */ /* 0x008fea000383ffff */
[----:B------:R-:W-:Y:S05]  /*1b0a0*/  BRA `(.L_x_10332) ;  /* 0xffffffbc00a07947 */ /* 0x000fea000383ffff */
.L_x_10202:
[----:B---3--:R3:W4:Y:S02]  /*1b0b0*/  SYNCS.PHASECHK.TRANS64.TRYWAIT P1, [R31+URZ+0x22860], R0 ;  /* 0x022860001f0075a7 */ /* 0x008724000802017f */
[----:B----4-:R-:W-:Y:S05]  /*1b0c0*/  @!P1 NANOSLEEP.SYNCS 0x989680 ;  /* 0x009896800000995d */ /* 0x010fea0003900000 */
[----:B------:R-:W4:Y:S02]  /*1b0d0*/  @!P1 SYNCS.PHASECHK.TRANS64 P1, [R31+URZ+0x22860], R0 ;  /* 0x022860001f0095a7 */ /* 0x000f24000802007f */
[----:B----4-:R-:W-:Y:S05]  /*1b0e0*/  @!P1 BRA `(.L_x_10202) ;  /* 0xfffffffc00f09947 */ /* 0x010fea000383ffff */
[----:B------:R-:W-:Y:S05]  /*1b0f0*/  BRA `(.L_x_10333) ;  /* 0xffffffbc009c7947 */ /* 0x000fea000383ffff */
.L_x_10204:
[----:B----4-:R4:W0:Y:S02]  /*1b100*/  SYNCS.PHASECHK.TRANS64.TRYWAIT P1, [R3+URZ+0x22880], R2 ;  /* 0x02288002030075a7 */ /* 0x010824000802017f */
[----:B0-----:R-:W-:Y:S05]  /*1b110*/  @!P1 NANOSLEEP.SYNCS 0x989680 ;  /* 0x009896800000995d */ /* 0x001fea0003900000 */
[----:B------:R-:W0:Y:S02]  /*1b120*/  @!P1 SYNCS.PHASECHK.TRANS64 P1, [R3+URZ+0x22880], R2 ;  /* 0x02288002030095a7 */ /* 0x000e24000802007f */
[----:B0-----:R-:W-:Y:S05]  /*1b130*/  @!P1 BRA `(.L_x_10204) ;  /* 0xfffffffc00f09947 */ /* 0x001fea000383ffff */
[----:B------:R-:W-:Y:S05]  /*1b140*/  BRA `(.L_x_10334) ;  /* 0xffffffbc00987947 */ /* 0x000fea000383ffff */
.L_x_10335:
        /* <DEDUP_REMOVED lines=11> */
.L_x_16291:


//--------------------- .text._ZN7cutlass13device_kernelIN5flash11enable_sm90INS1_16FlashAttnFwdSm90INS1_25CollectiveMainloopFwdSm90ILi2EN4cute5tupleIJNS5_1CILi1EEES8_S8_EEENS6_IJNS7_ILi128EEENS7_ILi160EEESA_EEELi128ENS_12float_e4m3_tEfNS_4arch4Sm90ELb1ELb0ELb0ELb1ELb1ELb1ELb0ELb1ELb1ELb1ELb1ELb0EEENS1_21CollectiveEpilogueFwdINS6_IJSA_SA_SB_EEES9_NS_10bfloat16_tESF_Li256ELb1ELb1ELb1ELb1EEENS1_36VarlenDynamicPersistentTileSchedulerILi128ELi160ELi256ELi128ELb1ELb1ELb1ELb1ELb1ELb1EEEEEEEEEvNT_6ParamsE --------------------------
	.section	.text._ZN7cutlass13device_kernelIN5flash11enable_sm90INS1_16FlashAttnFwdSm90INS1_25CollectiveMainloopFwdSm90ILi2EN4cute5tupleIJNS5_1CILi1EEES8_S8_EEENS6_IJNS7_ILi128EEENS7_ILi160EEESA_EEELi128ENS_12float_e4m3_tEfNS_4arch4Sm90ELb1ELb0ELb0ELb1ELb1ELb1ELb0ELb1ELb1ELb1ELb1ELb0EEENS1_21CollectiveEpilogueFwdINS6_IJSA_SA_SB_EEES9_NS_10bfloat16_tESF_Li256ELb1ELb1ELb1ELb1EEENS1_36VarlenDynamicPersistentTileSchedulerILi128ELi160ELi256ELi128ELb1ELb1ELb1ELb1ELb1ELb1EEEEEEEEEvNT_6ParamsE,"ax",@progbits
	.align	128
.text._ZN7cutlass13device_kernelIN5flash11enable_sm90INS1_16FlashAttnFwdSm90INS1_25CollectiveMainloopFwdSm90ILi2EN4cute5tupleIJNS5_1CILi1EEES8_S8_EEENS6_IJNS7_ILi128EEENS7_ILi160EEESA_EEELi128ENS_12float_e4m3_tEfNS_4arch4Sm90ELb1ELb0ELb0ELb1ELb1ELb1ELb0ELb1ELb1ELb1ELb1ELb0EEENS1_21CollectiveEpilogueFwdINS6_IJSA_SA_SB_EEES9_NS_10bfloat16_tESF_Li256ELb1ELb1ELb1ELb1EEENS1_36VarlenDynamicPersistentTileSchedulerILi128ELi160ELi256ELi128ELb1ELb1ELb1ELb1ELb1ELb1EEEEEEEEEvNT_6ParamsE:
        .type           _ZN7cutlass13device_kernelIN5flash11enable_sm90INS1_16FlashAttnFwdSm90INS1_25CollectiveMainloopFwdSm90ILi2EN4cute5tupleIJNS5_1CILi1EEES8_S8_EEENS6_IJNS7_ILi128EEENS7_ILi160EEESA_EEELi128ENS_12float_e4m3_tEfNS_4arch4Sm90ELb1ELb0ELb0ELb1ELb1ELb1ELb0ELb1ELb1ELb1ELb1ELb0EEENS1_21CollectiveEpilogueFwdINS6_IJSA_SA_SB_EEES9_NS_10bfloat16_tESF_Li256ELb1ELb1ELb1ELb1EEENS1_36VarlenDynamicPersistentTileSchedulerILi128ELi160ELi256ELi128ELb1ELb1ELb1ELb1ELb1ELb1EEEEEEEEEvNT_6ParamsE,@function
        .size           _ZN7cutlass13device_kernelIN5flash11enable_sm90INS1_16FlashAttnFwdSm90INS1_25CollectiveMainloopFwdSm90ILi2EN4cute5tupleIJNS5_1CILi1EEES8_S8_EEENS6_IJNS7_ILi128EEENS7_ILi160EEESA_EEELi128ENS_12float_e4m3_tEfNS_4arch4Sm90ELb1ELb0ELb0ELb1ELb1ELb1ELb0ELb1ELb1ELb1ELb1ELb0EEENS1_21CollectiveEpilogueFwdINS6_IJSA_SA_SB_EEES9_NS_10bfloat16_tESF_Li256ELb1ELb1ELb1ELb1EEENS1_36VarlenDynamicPersistentTileSchedulerILi128ELi160ELi256ELi128ELb1ELb1ELb1ELb1ELb1ELb1EEEEEEEEEvNT_6ParamsE,(.L_x_16292 - _ZN7cutlass13device_kernelIN5flash11enable_sm90INS1_16FlashAttnFwdSm90INS1_25CollectiveMainloopFwdSm90ILi2EN4cute5tupleIJNS5_1CILi1EEES8_S8_EEENS6_IJNS7_ILi128EEENS7_ILi160EEESA_EEELi128ENS_12float_e4m3_tEfNS_4arch4Sm90ELb1ELb0ELb0ELb1ELb1ELb1ELb0ELb1ELb1ELb1ELb1ELb0EEENS1_21CollectiveEpilogueFwdINS6_IJSA_SA_SB_EEES9_NS_10bfloat16_tESF_Li256ELb1ELb1ELb1ELb1EEENS1_36VarlenDynamicPersistentTileSchedulerILi128ELi160ELi256ELi128ELb1ELb1ELb1ELb1ELb1ELb1EEEEEEEEEvNT_6ParamsE)
        .other          _ZN7cutlass13device_kernelIN5flash11enable_sm90INS1_16FlashAttnFwdSm90INS1_25CollectiveMainloopFwdSm90ILi2EN4cute5tupleIJNS5_1CILi1EEES8_S8_EEENS6_IJNS7_ILi128EEENS7_ILi160EEESA_EEELi128ENS_12float_e4m3_tEfNS_4arch4Sm90ELb1ELb0ELb0ELb1ELb1ELb1ELb0ELb1ELb1ELb1ELb1ELb0EEENS1_21CollectiveEpilogueFwdINS6_IJSA_SA_SB_EEES9_NS_10bfloat16_tESF_Li256ELb1ELb1ELb1ELb1EEENS1_36VarlenDynamicPersistentTileSchedulerILi128ELi160ELi256ELi128ELb1ELb1ELb1ELb1ELb1ELb1EEEEEEEEEvNT_6ParamsE,@"STO_CUDA_ENTRY STV_DEFAULT"
_ZN7cutlass13device_kernelIN5flash11enable_sm90INS1_16FlashAttnFwdSm90INS1_25CollectiveMainloopFwdSm90ILi2EN4cute5tupleIJNS5_1CILi1EEES8_S8_EEENS6_IJNS7_ILi128EEENS7_ILi160EEESA_EEELi128ENS_12float_e4m3_tEfNS_4arch4Sm90ELb1ELb0ELb0ELb1ELb1ELb1ELb0ELb1ELb1ELb1ELb1ELb0EEENS1_21CollectiveEpilogueFwdINS6_IJSA_SA_SB_EEES9_NS_10bfloat16_tESF_Li256ELb1ELb1ELb1ELb1EEENS1_36VarlenDynamicPersistentTileSchedulerILi128ELi160ELi256ELi128ELb1ELb1ELb1ELb1ELb1ELb1EEEEEEEEEvNT_6ParamsE:
        /* <DEDUP_REMOVED lines=18> */
.L_x_10337:
[----:B------:R-:W-:Y:S05]  /*0120*/  BSYNC B0 ;  /* 0x0000000000007941 */ /* 0x000fea0003800000 */
.L_x_10336:
        /* <DEDUP_REMOVED lines=41> */
.L_x_10338:
        /* <DEDUP_REMOVED lines=22> */
.L_x_10339:
        /* <DEDUP_REMOVED lines=18> */
.L_x_10340:
        /* <DEDUP_REMOVED lines=22> */
.L_x_10341:
        /* <DEDUP_REMOVED lines=23> */
.L_x_10342:
        /* <DEDUP_REMOVED lines=10> */
.L_x_10345:
        /* <DEDUP_REMOVED lines=17> */
[----:B------:R-:W-:Y:S01]  /*0ac0*/  IMAD.U32 R2, RZ, RZ, UR5 ;  /* 0x00000005ff027e24 */ /* 0x000fe2000f8e00ff */
[----:B------:R-:W-:Y:S06]  /*0ad0*/  BAR.ARV 0x4, 0x180 ;  /* 0x0106000000007b1d */ /* 0x000fec0000002000 */
[----:B------:R3:W-:Y:S01]  /*0ae0*/  STL [R1+0x4], R2 ;  /* 0x0000040201007387 */ /* 0x0007e20000100800 */
[----:B--2---:R-:W-:-:S04]  /*0af0*/  LOP3.LUT R0, R0, 0xffffffef, RZ, 0xc0, !PT ;  /* 0xffffffef00007812 */ /* 0x004fc800078ec0ff */
[----:B------:R-:W-:-:S05]  /*0b00*/  @P0 LOP3.LUT R0, R0, 0x10, RZ, 0xfc, !PT ;  /* 0x0000001000000812 */ /* 0x000fca00078efcff */
[----:B------:R3:W-:Y:S01]  /*0b10*/  STL [R1], R0 ;  /* 0x0000000001007387 */ /* 0x0007e20000100800 */
[----:B-1----:R-:W-:-:S13]  /*0b20*/  ISETP.GE.AND P0, PT, R15, UR4, PT ;  /* 0x000000040f007c0c */ /* 0x002fda000bf06270 */
[----:B---3--:R-:W-:Y:S05]  /*0b30*/  @P0 BRA `(.L_x_10346) ;  /* 0x0000026800540947 */ /* 0x008fea0003800000 */
[----:B------:R-:W2:Y:S01]  /*0b40*/  LDL R2, [R1+0x4c] ;  /* 0x00004c0001027983 */ /* 0x000ea20000100800 */
[----:B------:R-:W-:Y:S02]  /*0b50*/  CS2R R188, SRZ ;  /* 0x0000000000bc7805 */ /* 0x000fe4000001ff00 */
[----:B------:R-:W-:Y:S01]  /*0b60*/  CS2R R194, SRZ ;  /* 0x0000000000c27805 */ /* 0x000fe2000001ff00 */
[----:B------:R-:W1:Y:S02]  /*0b70*/  S2R R0, SR_TID.X ;  /* 0x0000000000007919 */ /* 0x000e640000002100 */
[----:B-1----:R-:W-:-:S05]  /*0b80*/  VIADD R16, R0, 0xffffff80 ;  /* 0xffffff8000107836 */ /* 0x002fca0000000000 */
[----:B------:R-:W-:Y:S02]  /*0b90*/  SHF.R.S32.HI R0, RZ, 0x1f, R16 ;  /* 0x0000001fff007819 */ /* 0x000fe40000011410 */
[----:B--2---:R-:W-:Y:S02]  /*0ba0*/  R2UR UR4, R2 ;  /* 0x00000000020472ca */ /* 0x004fe400000e0000 */
[----:B------:R-:W-:-:S04]  /*0bb0*/  LEA.HI R2, R0, R16, RZ, 0x7 ;  /* 0x0000001000027211 */ /* 0x000fc800078f38ff */
[----:B0-----:R-:W-:Y:S02]  /*0bc0*/  LOP3.LUT R3, R2, 0xffffff80, RZ, 0xc0, !PT ;  /* 0xffffff8002037812 */ /* 0x001fe400078ec0ff */
[----:B------:R-:W-:-:S03]  /*0bd0*/  SHF.R.S32.HI R10, RZ, 0x7, R2 ;  /* 0x00000007ff0a7819 */ /* 0x000fc60000011402 */
[----:B------:R-:W-:Y:S02]  /*0be0*/  IMAD.IADD R12, R16, 0x1, -R3 ;  /* 0x00000001100c7824 */ /* 0x000fe400078e0a03 */
[----:B------:R-:W-:-:S03]  /*0bf0*/  ULOP3.LUT UR4, UR4, 0x1, URZ, 0xfc, !UPT ;  /* 0x0000000104047892 */ /* 0x000fc6000f8efc3f */
[----:B------:R-:W-:-:S04]  /*0c00*/  SHF.R.S32.HI R8, RZ, 0x1f, R12 ;  /* 0x0000001fff087819 */ /* 0x000fc8000001140c */
[CC--:B------:R-:W-:Y:S02]  /*0c10*/  LEA.HI R9, R8.reuse, R12.reuse, RZ, 0x2 ;  /* 0x0000000c08097211 */ /* 0x0c0fe400078f10ff */
[----:B------:R-:W-:Y:S02]  /*0c20*/  LEA.HI R8, R8, R12, RZ, 0x5 ;  /* 0x0000000c08087211 */ /* 0x000fe400078f28ff */
[--C-:B------:R-:W-:Y:S02]  /*0c30*/  SHF.R.S32.HI R5, RZ, 0x2, R9.reuse ;  /* 0x00000002ff057819 */ /* 0x100fe40000011409 */
[----:B------:R-:W-:Y:S02]  /*0c40*/  SHF.R.S32.HI R4, RZ, 0x1f, R9 ;  /* 0x0000001fff047819 */ /* 0x000fe40000011409 */
[----:B------:R-:W-:Y:S02]  /*0c50*/  SHF.R.S32.HI R8, RZ, 0x5, R8 ;  /* 0x00000005ff087819 */ /* 0x000fe40000011408 */
[----:B------:R-:W-:-:S02]  /*0c60*/  LEA.HI R3, R4, R5, RZ, 0x3 ;  /* 0x0000000504037211 */ /* 0x000fc400078f18ff */
[CC--:B------:R-:W-:Y:S02]  /*0c70*/  LEA.HI R4, R0.reuse, R16.reuse, RZ, 0x4 ;  /* 0x0000001000047211 */ /* 0x0c0fe400078f20ff */
[----:B------:R-:W-:Y:S02]  /*0c80*/  LOP3.LUT R6, R3, 0xfffffff8, RZ, 0xc0, !PT ;  /* 0xfffffff803067812 */ /* 0x000fe400078ec0ff */
[----:B------:R-:W-:Y:S02]  /*0c90*/  LEA.HI R3, R0, R16, RZ, 0x5 ;  /* 0x0000001000037211 */ /* 0x000fe400078f28ff */
[----:B------:R-:W-:Y:S01]  /*0ca0*/  SHF.R.S32.HI R7, RZ, 0x4, R4 ;  /* 0x00000004ff077819 */ /* 0x000fe20000011404 */
[----:B------:R-:W-:Y:S01]  /*0cb0*/  IMAD.IADD R11, R5, 0x1, -R6 ;  /* 0x00000001050b7824 */ /* 0x000fe200078e0a06 */
[C---:B------:R-:W-:Y:S01]  /*0cc0*/  LOP3.LUT R5, R4.reuse, 0x3fffff0, RZ, 0xc0, !PT ;  /* 0x03fffff004057812 */ /* 0x040fe200078ec0ff */
[----:B------:R-:W-:Y:S01]  /*0cd0*/  IMAD.SHL.U32 R3, R3, 0x20, RZ ;  /* 0x0000002003037824 */ /* 0x000fe200078e00ff */
[----:B------:R-:W-:Y:S01]  /*0ce0*/  LEA.HI R4, R4, R7, RZ, 0x1 ;  /* 0x0000000704047211 */ /* 0x000fe200078f08ff */
[----:B------:R-:W-:Y:S01]  /*0cf0*/  IMAD R11, R8, 0x10, R11 ;  /* 0x00000010080b7824 */ /* 0x000fe200078e020b */
[----:B------:R-:W-:Y:S01]  /*0d00*/  LEA.HI R6, R2, R10, RZ, 0x1 ;  /* 0x0000000a02067211 */ /* 0x000fe200078f08ff */
[----:B------:R-:W-:Y:S01]  /*0d10*/  IMAD.IADD R2, R16, 0x1, -R5 ;  /* 0x0000000110027824 */ /* 0x000fe200078e0a05 */
[----:B------:R-:W-:-:S02]  /*0d20*/  LOP3.LUT R4, R4, 0x1ffffffe, RZ, 0xc0, !PT ;  /* 0x1ffffffe04047812 */ /* 0x000fc400078ec0ff */
[----:B------:R-:W-:Y:S02]  /*0d30*/  LOP3.LUT R205, R3, 0xfffffc00, RZ, 0xc0, !PT ;  /* 0xfffffc0003cd7812 */ /* 0x000fe400078ec0ff */
[----:B------:R-:W-:Y:S01]  /*0d40*/  LOP3.LUT R6, R6, 0x3fffffe, RZ, 0xc0, !PT ;  /* 0x03fffffe06067812 */ /* 0x000fe200078ec0ff */
[----:B------:R-:W-:Y:S01]  /*0d50*/  IMAD.IADD R4, R7, 0x1, -R4 ;  /* 0x0000000107047824 */ /* 0x000fe200078e0a04 */
[----:B------:R-:W-:Y:S01]  /*0d60*/  MOV R5, R13 ;  /* 0x0000000d00057202 */ /* 0x000fe20000000f00 */
[----:B------:R-:W-:Y:S01]  /*0d70*/  IMAD R3, R2, 0x40, R205 ;  /* 0x0000004002037824 */ /* 0x000fe200078e02cd */
[----:B------:R-:W-:Y:S01]  /*0d80*/  LOP3.LUT R9, R9, 0x7ffffffc, RZ, 0xc0, !PT ;  /* 0x7ffffffc09097812 */ /* 0x000fe200078ec0ff */
[----:B------:R-:W-:Y:S02]  /*0d90*/  IMAD.IADD R6, R10, 0x1, -R6 ;  /* 0x000000010a067824 */ /* 0x000fe400078e0a06 */
[----:B------:R-:W-:Y:S02]  /*0da0*/  IMAD R2, R4, 0x8, R3 ;  /* 0x0000000804027824 */ /* 0x000fe400078e0203 */
[----:B------:R-:W-:-:S02]  /*0db0*/  IMAD R8, R6, 0x40, R11 ;  /* 0x0000004006087824 */ /* 0x000fc400078e020b */
[----:B------:R-:W-:Y:S01]  /*0dc0*/  IMAD.U32 R3, RZ, RZ, UR4 ;  /* 0x00000004ff037e24 */ /* 0x000fe2000f8e00ff */
[----:B------:R0:W-:Y:S01]  /*0dd0*/  STL [R1+0x48], R2 ;  /* 0x0000480201007387 */ /* 0x0001e20000100800 */
[----:B------:R-:W-:Y:S01]  /*0de0*/  UMOV UR4, URZ ;  /* 0x0000003f00047c82 */ /* 0x000fe20008000000 */
[----:B------:R-:W-:Y:S02]  /*0df0*/  IMAD.IADD R9, R12, 0x1, -R9 ;  /* 0x000000010c097824 */ /* 0x000fe400078e0a09 */
[----:B------:R-:W-:Y:S01]  /*0e00*/  STL [R1+0x44], R8 ;  /* 0x0000440801007387 */ /* 0x000fe20000100800 */
[----:B------:R-:W-:Y:S02]  /*0e10*/  IMAD.MOV.U32 R7, RZ, RZ, R15 ;  /* 0x000000ffff077224 */ /* 0x000fe400078e000f */
[----:B------:R-:W-:Y:S01]  /*0e20*/  IMAD.SHL.U32 R200, R9, 0x2, RZ ;  /* 0x0000000209c87824 */ /* 0x000fe200078e00ff */
[----:B------:R1:W-:Y:S01]  /*0e30*/  STL [R1+0x8], R3 ;  /* 0x0000080301007387 */ /* 0x0003e20000100800 */
[----:B------:R-:W-:Y:S01]  /*0e40*/  IMAD.MOV.U32 R6, RZ, RZ, R14 ;  /* 0x000000ffff067224 */ /* 0x000fe200078e000e */
[----:B0-----:R-:W-:Y:S01]  /*0e50*/  LEA.HI R2, R0, R16, RZ, 0x2 ;  /* 0x0000001000027211 */ /* 0x001fe200078f10ff */
[----:B------:R-:W-:-:S02]  /*0e60*/  VIADD R15, R200, 0x28 ;  /* 0x00000028c80f7836 */ /* 0x000fc40000000000 */
[C---:B------:R-:W-:Y:S01]  /*0e70*/  VIADD R12, R200.reuse, 0x40 ;  /* 0x00000040c80c7836 */ /* 0x040fe20000000000 */
[--C-:B------:R-:W-:Y:S01]  /*0e80*/  SHF.R.S32.HI R191, RZ, 0x2, R2.reuse ;  /* 0x00000002ffbf7819 */ /* 0x100fe20000011402 */
[C---:B------:R-:W-:Y:S02]  /*0e90*/  VIADD R20, R200.reuse, 0x20 ;  /* 0x00000020c8147836 */ /* 0x040fe40000000000 */
[----:B------:R-:W-:Y:S01]  /*0ea0*/  VIADD R14, R200, 0x30 ;  /* 0x00000030c80e7836 */ /* 0x000fe20000000000 */
[----:B-1----:R-:W-:Y:S01]  /*0eb0*/  LEA.HI R3, R0, R16, RZ, 0x3 ;  /* 0x0000001000037211 */ /* 0x002fe200078f18ff */
[C---:B------:R-:W-:Y:S01]  /*0ec0*/  VIADD R13, R191.reuse, 0x40 ;  /* 0x00000040bf0d7836 */ /* 0x040fe20000000000 */
[----:B------:R-:W-:Y:S01]  /*0ed0*/  LOP3.LUT R0, R2, 0xfffffffc, RZ, 0xc0, !PT ;  /* 0xfffffffc02007812 */ /* 0x000fe200078ec0ff */
[----:B------:R-:W-:Y:S01]  /*0ee0*/  VIADD R11, R191, 0x80 ;  /* 0x00000080bf0b7836 */ /* 0x000fe20000000000 */
[----:B------:R-:W-:Y:S01]  /*0ef0*/  LOP3.LUT R212, R3, 0xfffffff8, RZ, 0xc0, !PT ;  /* 0xfffffff803d47812 */ /* 0x000fe200078ec0ff */
[----:B------:R-:W-:Y:S01]  /*0f00*/  IMAD.SHL.U32 R201, R13, 0x80, RZ ;  /* 0x000000800dc97824 */ /* 0x000fe200078e00ff */
[----:B------:R-:W-:Y:S01]  /*0f10*/  SHF.R.S32.HI R2, RZ, 0x1f, R2 ;  /* 0x0000001fff027819 */ /* 0x000fe20000011402 */
[C---:B------:R-:W-:Y:S01]  /*0f20*/  IMAD.IADD R10, R16.reuse, 0x1, -R0 ;  /* 0x00000001100a7824 */ /* 0x040fe200078e0a00 */
[----:B------:R-:W-:Y:S01]  /*0f30*/  SHF.R.S32.HI R3, RZ, 0x3, R3 ;  /* 0x00000003ff037819 */ /* 0x000fe20000011403 */
[----:B------:R-:W-:Y:S01]  /*0f40*/  IMAD.IADD R212, R16, 0x1, -R212 ;  /* 0x0000000110d47824 */ /* 0x000fe200078e0ad4 */
[----:B------:R-:W-:Y:S01]  /*0f50*/  SHF.R.S32.HI R3, RZ, 0x1f, R13 ;  /* 0x0000001fff037819 */ /* 0x000fe2000001140d */
[----:B------:R-:W-:Y:S01]  /*0f60*/  IMAD.SHL.U32 R16, R10, 0x10, RZ ;  /* 0x000000100a107824 */ /* 0x000fe200078e00ff */
[----:B------:R-:W-:Y:S01]  /*0f70*/  LEA.HI R2, R2, R191, RZ, 0x3 ;  /* 0x000000bf02027211 */ /* 0x000fe200078f18ff */
[----:B------:R-:W-:Y:S01]  /*0f80*/  IMAD.SHL.U32 R203, R212, 0x8, RZ ;  /* 0x00000008d4cb7824 */ /* 0x000fe200078e00ff */
[C---:B------:R-:W-:Y:S01]  /*0f90*/  LEA.HI R0, R10.reuse, R10, RZ, 0x1 ;  /* 0x0000000a0a007211 */ /* 0x040fe200078f08ff */
[----:B------:R-:W-:Y:S01]  /*0fa0*/  IMAD.SHL.U32 R22, R10, 0x8, RZ ;  /* 0x000000080a167824 */ /* 0x000fe200078e00ff */
[----:B------:R-:W-:Y:S01]  /*0fb0*/  LEA.HI R3, R3, R13, RZ, 0x3 ;  /* 0x0000000d03037211 */ /* 0x000fe200078f18ff */
[----:B------:R-:W-:Y:S01]  /*0fc0*/  VIADD R211, R203, 0x40 ;  /* 0x00000040cbd37836 */ /* 0x000fe20000000000 */
[----:B------:R-:W-:Y:S01]  /*0fd0*/  LOP3.LUT R2, R2, 0xfffffff8, RZ, 0xc0, !PT ;  /* 0xfffffff802027812 */ /* 0x000fe200078ec0ff */
[----:B------:R-:W-:Y:S01]  /*0fe0*/  IMAD.SHL.U32 R202, R11, 0x80, RZ ;  /* 0x000000800bca7824 */ /* 0x000fe200078e00ff */
[----:B------:R-:W-:Y:S01]  /*0ff0*/  LOP3.LUT R0, R0, 0x1ffffffe, RZ, 0xc0, !PT ;  /* 0x1ffffffe00007812 */ /* 0x000fe200078ec0ff */
[----:B------:R-:W-:Y:S01]  /*1000*/  IMAD.SHL.U32 R3, R3, 0x80, RZ ;  /* 0x0000008003037824 */ /* 0x000fe200078e00ff */
[----:B------:R-:W-:Y:S01]  /*1010*/  LOP3.LUT R201, R201, 0x380, RZ, 0xc0, !PT ;  /* 0x00000380c9c97812 */ /* 0x000fe200078ec0ff */
[----:B------:R-:W-:Y:S01]  /*1020*/  IMAD.IADD R206, R191, 0x1, -R2 ;  /* 0x00000001bfce7824 */ /* 0x000fe200078e0a02 */
[----:B------:R-:W-:Y:S01]  /*1030*/  SHF.R.S32.HI R2, RZ, 0x1f, R203 ;  /* 0x0000001fff027819 */ /* 0x000fe200000114cb */
[----:B------:R-:W-:Y:S01]  /*1040*/  IMAD.IADD R0, R10, 0x1, -R0 ;  /* 0x000000010a007824 */ /* 0x000fe200078e0a00 */
[----:B------:R-:W-:Y:S01]  /*1050*/  SHF.R.U32.HI R10, RZ, 0x3, R201 ;  /* 0x00000003ff0a7819 */ /* 0x000fe200000116c9 */
[----:B------:R-:W-:Y:S01]  /*1060*/  VIADD R13, R200, 0x38 ;  /* 0x00000038c80d7836 */ /* 0x000fe20000000000 */
[----:B------:R-:W-:Y:S01]  /*1070*/  LOP3.LUT R2, R201, 0x70, R16, 0xf8, !PT ;  /* 0x00000070c9027812 */ /* 0x000fe200078ef810 */
[----:B------:R-:W-:Y:S01]  /*1080*/  IMAD R208, R0, 0x8, R8 ;  /* 0x0000000800d07824 */ /* 0x000fe200078e0208 */
[----:B------:R-:W-:Y:S01]  /*1090*/  LOP3.LUT R207, R3, 0xfffffc00, RZ, 0xc0, !PT ;  /* 0xfffffc0003cf7812 */ /* 0x000fe200078ec0ff */
[----:B------:R-:W-:Y:S01]  /*10a0*/  IMAD.U32 R0, RZ, RZ, UR4 ;  /* 0x00000004ff007e24 */ /* 0x000fe2000f8e00ff */
[----:B------:R-:W-:Y:S01]  /*10b0*/  SHF.R.S32.HI R4, RZ, 0x1f, R11 ;  /* 0x0000001fff047819 */ /* 0x000fe2000001140b */
[C---:B------:R-:W-:Y:S01]  /*10c0*/  VIADD R229, R200.reuse, 0x70 ;  /* 0x00000070c8e57836 */ /* 0x040fe20000000000 */
[----:B------:R-:W-:Y:S01]  /*10d0*/  LOP3.LUT R3, R207, R2, R10, 0xf6, !PT ;  /* 0x00000002cf037212 */ /* 0x000fe200078ef60a */
[----:B------:R-:W-:Y:S01]  /*10e0*/  VIADD R10, R200, 0x50 ;  /* 0x00000050c80a7836 */ /* 0x000fe20000000000 */
[----:B------:R-:W-:Y:S01]  /*10f0*/  LEA.HI R4, R4, R11, RZ, 0x3 ;  /* 0x0000000b04047211 */ /* 0x000fe200078f18ff */
[----:B------:R-:W-:Y:S01]  /*1100*/  VIADD R228, R200, 0x78 ;  /* 0x00000078c8e47836 */ /* 0x000fe20000000000 */
[----:B------:R-:W-:Y:S01]  /*1110*/  SHF.R.S32.HI R9, RZ, 0x1f, R211 ;  /* 0x0000001fff097819 */ /* 0x000fe200000114d3 */
[----:B------:R-:W-:Y:S01]  /*1120*/  IMAD.IADD R2, R18, 0x1, R3 ;  /* 0x0000000112027824 */ /* 0x000fe200078e0203 */
[----:B------:R-:W-:Y:S01]  /*1130*/  SHF.R.S32.HI R3, RZ, 0x1f, R15 ;  /* 0x0000001fff037819 */ /* 0x000fe2000001140f */
[----:B------:R-:W-:Y:S01]  /*1140*/  IMAD.SHL.U32 R4, R4, 0x80, RZ ;  /* 0x0000008004047824 */ /* 0x000fe200078e00ff */
[----:B------:R-:W-:Y:S01]  /*1150*/  IADD3 R19, R16, 0x40, RZ ;  /* 0x0000004010137810 */ /* 0x000fe20007ffe0ff */
[C---:B------:R-:W-:Y:S01]  /*1160*/  VIADD R9, R200.reuse, 0x58 ;  /* 0x00000058c8097836 */ /* 0x040fe20000000000 */
[----:B------:R0:W-:Y:S01]  /*1170*/  STL [R1+0x40], R2 ;  /* 0x0000400201007387 */ /* 0x0001e20000100800 */
[----:B------:R-:W-:Y:S01]  /*1180*/  IADD3 R11, R200, 0x48, RZ ;  /* 0x00000048c80b7810 */ /* 0x000fe20007ffe0ff */
[----:B------:R-:W-:Y:S01]  /*1190*/  VIADD R193, R22, 0x20 ;  /* 0x0000002016c17836 */ /* 0x000fe20000000000 */
[----:B------:R-:W-:Y:S01]  /*11a0*/  LOP3.LUT R209, R4, 0xfffffc00, RZ, 0xc0, !PT ;  /* 0xfffffc0004d17812 */ /* 0x000fe200078ec0ff */
[----:B------:R1:W-:Y:S01]  /*11b0*/  STL [R1+0x28], R0 ;  /* 0x0000280001007387 */ /* 0x0003e20000100800 */
[C---:B------:R-:W-:Y:S01]  /*11c0*/  VIADD R4, R200.reuse, 0x60 ;  /* 0x00000060c8047836 */ /* 0x040fe20000000000 */
[----:B------:R-:W-:Y:S01]  /*11d0*/  SHF.R.S32.HI R3, RZ, 0x1f, R12 ;  /* 0x0000001fff037819 */ /* 0x000fe2000001140c */
[C---:B------:R-:W-:Y:S01]  /*11e0*/  VIADD R227, R200.reuse, 0x18 ;  /* 0x00000018c8e37836 */ /* 0x040fe20000000000 */
[----:B------:R-:W-:Y:S01]  /*11f0*/  SHF.R.S32.HI R3, RZ, 0x1f, R9 ;  /* 0x0000001fff037819 */ /* 0x000fe20000011409 */
[----:B0-----:R-:W-:Y:S01]  /*1200*/  VIADD R2, R200, 0x68 ;  /* 0x00000068c8027836 */ /* 0x001fe20000000000 */
[----:B------:R-:W-:-:S02]  /*1210*/  SHF.R.S32.HI R9, RZ, 0x1f, R4 ;  /* 0x0000001fff097819 */ /* 0x000fc40000011404 */
[----:B------:R-:W-:Y:S02]  /*1220*/  LOP3.LUT R202, R202, 0x380, RZ, 0xc0, !PT ;  /* 0x00000380caca7812 */ /* 0x000fe400078ec0ff */
        /* <DEDUP_REMOVED lines=9> */
[----:B-1----:R-:W-:-:S07]  /*12c0*/  SHF.R.S32.HI R2, RZ, 0x1f, R228 ;  /* 0x0000001fff027819 */ /* 0x002fce00000114e4 */
.L_x_10539:
        /* <DEDUP_REMOVED lines=8> */
[----:B------:R-:W-:Y:S01]  /*1350*/  IMAD.MOV.U32 R13, RZ, RZ, RZ ;  /* 0x000000ffff0d7224 */ /* 0x000fe200078e00ff */
[----:B------:R-:W-:Y:S01]  /*1360*/  ISETP.NE.U32.AND P0, PT, RZ, UR6, PT ;  /* 0x00000006ff007c0c */ /* 0x000fe2000bf05070 */
[----:B-----5:R-:W-:Y:S01]  /*1370*/  IMAD.MOV.U32 R29, RZ, RZ, RZ ;  /* 0x000000ffff1d7224 */ /* 0x020fe200078e00ff */
[----:B------:R-:W-:-:S02]  /*1380*/  ISETP.NE.AND.EX P1, PT, RZ, UR5, PT, P1 ;  /* 0x00000005ff007c0c */ /* 0x000fc4000bf25310 */
[----:B------:R-:W-:Y:S02]  /*1390*/  ISETP.NE.AND.EX P0, PT, RZ, UR7, PT, P0 ;  /* 0x00000007ff007c0c */ /* 0x000fe4000bf05300 */
[----:B--2---:R-:W-:Y:S01]  /*13a0*/  SHF.R.S32.HI R225, RZ, 0x1f, R210 ;  /* 0x0000001fffe17819 */ /* 0x004fe200000114d2 */
[----:B------:R-:W-:-:S08]  /*13b0*/  IMAD.SHL.U32 R219, R210, 0x4, RZ ;  /* 0x00000004d2db7824 */ /* 0x000fd000078e00ff */
[C---:B------:R-:W-:Y:S02]  /*13c0*/  @P1 LEA R8, P2, R210.reuse, UR4, 0x2 ;  /* 0x00000004d2081c11 */ /* 0x040fe4000f8410ff */
[C-C-:B------:R-:W-:Y:S02]  /*13d0*/  SHF.L.U64.HI R220, R210.reuse, 0x2, R225.reuse ;  /* 0x00000002d2dc7819 */ /* 0x140fe400000102e1 */
[----:B------:R-:W-:Y:S02]  /*13e0*/  @P1 LEA.HI.X R9, R210, UR5, R225, 0x2, P2 ;  /* 0x00000005d2091c11 */ /* 0x000fe400090f14e1 */
[----:B------:R-:W-:Y:S01]  /*13f0*/  ISETP.NE.U32.AND P2, PT, RZ, UR8, PT ;  /* 0x00000008ff007c0c */ /* 0x000fe2000bf45070 */
[----:B------:R-:W-:Y:S01]  /*1400*/  ULDC UR4, c[0x0][0x288] ;  /* 0x0000a20000047ab9 */ /* 0x000fe20000000800 */
[----:B------:R-:W-:Y:S01]  /*1410*/  IADD3 R10, P3, R219, UR6, RZ ;  /* 0x00000006db0a7c10 */ /* 0x000fe2000ff7e0ff */
[----:B------:R0:W5:Y:S01]  /*1420*/  @P1 LDG.E R13, desc[UR60][R8.64] ;  /* 0x0000003c080d1981 */ /* 0x000162000c1e1900 */
[----:B------:R-:W-:Y:S01]  /*1430*/  ISETP.NE.AND.EX P2, PT, RZ, UR9, PT, P2 ;  /* 0x00000009ff007c0c */ /* 0x000fe2000bf45320 */
[----:B------:R-:W-:Y:S01]  /*1440*/  IMAD.U32 R198, RZ, RZ, UR4 ;  /* 0x00000004ffc67e24 */ /* 0x000fe2000f8e00ff */
[----:B------:R-:W-:Y:S01]  /*1450*/  IADD3.X R11, R220, UR7, RZ, P3, !PT ;  /* 0x00000007dc0b7c10 */ /* 0x000fe20009ffe4ff */
[----:B------:R-:W-:-:S04]  /*1460*/  ULDC.64 UR4, c[0x0][0x418] ;  /* 0x0001060000047ab9 */ /* 0x000fc80000000a00 */
[----:B------:R0:W5:Y:S06]  /*1470*/  @P0 LDG.E R29, desc[UR60][R10.64] ;  /* 0x0000003c0a1d0981 */ /* 0x00016c000c1e1900 */
        /* <DEDUP_REMOVED lines=21> */
[----:B--2---:R-:W-:-:S07]  /*15d0*/  IADD3 R198, -R198, R7, RZ ;  /* 0x00000007c6c67210 */ /* 0x004fce0007ffe1ff */
.L_x_10347:
[----:B------:R-:W-:Y:S01]  /*15e0*/  ULDC.64 UR4, c[0x0][0xa20] ;  /* 0x0002880000047ab9 */ /* 0x000fe20000000a00 */
[C---:B------:R-:W-:Y:S02]  /*15f0*/  LOP3.LUT R2, R6.reuse, 0xff000000, RZ, 0xc0, !PT ;  /* 0xff00000006027812 */ /* 0x040fe400078ec0ff */
[----:B------:R-:W-:Y:S02]  /*1600*/  ISETP.NE.U32.AND P1, PT, RZ, UR4, PT ;  /* 0x00000004ff007c0c */ /* 0x000fe4000bf25070 */
[C---:B------:R-:W-:Y:S02]  /*1610*/  LOP3.LUT R0, R6.reuse, 0xff0000, RZ, 0xc0, !PT ;  /* 0x00ff000006007812 */ /* 0x040fe400078ec0ff */
        /* <DEDUP_REMOVED lines=9> */
.L_x_10348:
[----:B------:R-:W-:Y:S05]  /*16b0*/  @!P0 BRA `(.L_x_10349) ;  /* 0x00000000000c8947 */ /* 0x000fea0003800000 */
[----:B------:R-:W2:Y:S04]  /*16c0*/  LDG.E R3, desc[UR60][R10.64] ;  /* 0x0000003c0a037981 */ /* 0x000ea8000c1e1900 */
[----:B------:R-:W2:Y:S02]  /*16d0*/  LDG.E R28, desc[UR60][R10.64+0x4] ;  /* 0x0000043c0a1c7981 */ /* 0x000ea4000c1e1900 */
[----:B--2---:R-:W-:-:S07]  /*16e0*/  IMAD.IADD R28, R28, 0x1, -R3 ;  /* 0x000000011c1c7824 */ /* 0x004fce00078e0a03 */
.L_x_10349:
[----:B------:R-:W-:Y:S01]  /*16f0*/  ULDC.64 UR4, c[0x0][0xa10] ;  /* 0x0002840000047ab9 */ /* 0x000fe20000000a00 */
[----:B------:R-:W1:Y:S01]  /*1700*/  LDC R4, c[0x0][0x448] ;  /* 0x00011200ff047b82 */ /* 0x000e620000000800 */
[----:B------:R-:W-:-:S04]  /*1710*/  ISETP.NE.U32.AND P0, PT, RZ, UR4, PT ;  /* 0x00000004ff007c0c */ /* 0x000fc8000bf05070 */
[----:B------:R-:W-:Y:S01]  /*1720*/  ISETP.NE.AND.EX P0, PT, RZ, UR5, PT, P0 ;  /* 0x00000005ff007c0c */ /* 0x000fe2000bf05300 */
[----:B------:R-:W-:-:S12]  /*1730*/  ULDC.64 UR4, c[0x0][0xa30] ;  /* 0x00028c0000047ab9 */ /* 0x000fd80000000a00 */
[----:B0-----:R-:W0:Y:S02]  /*1740*/  @P0 LDC.64 R2, c[0x0][0xa10] ;  /* 0x00028400ff020b82 */ /* 0x001e240000000a00 */
[----:B0-----:R-:W-:-:S05]  /*1750*/  @P0 IMAD.WIDE R2, R210, 0x4, R2 ;  /* 0x00000004d2020825 */ /* 0x001fca00078e0202 */
[----:B------:R-:W2:Y:S04]  /*1760*/  @P0 LDG.E R0, desc[UR60][R2.64] ;  /* 0x0000003c02000981 */ /* 0x000ea8000c1e1900 */
[----:B------:R0:W2:Y:S01]  /*1770*/  @P0 LDG.E R9, desc[UR60][R2.64+0x4] ;  /* 0x0000043c02090981 */ /* 0x0000a2000c1e1900 */
[----:B------:R-:W-:Y:S01]  /*1780*/  ISETP.NE.U32.AND P1, PT, RZ, UR4, PT ;  /* 0x00000004ff007c0c */ /* 0x000fe2000bf25070 */
[----:B-----5:R-:W-:-:S03]  /*1790*/  IMAD.MOV.U32 R24, RZ, RZ, R28 ;  /* 0x000000ffff187224 */ /* 0x020fc600078e001c */
[----:B------:R-:W-:-:S13]  /*17a0*/  ISETP.NE.AND.EX P1, PT, RZ, UR5, PT, P1 ;  /* 0x00000005ff007c0c */ /* 0x000fda000bf25310 */
[----:B------:R-:W-:-:S04]  /*17b0*/  @P1 IADD3 R6, P2, R219, UR4, RZ ;  /* 0x00000004db061c10 */ /* 0x000fc8000ff5e0ff */
[----:B------:R-:W-:-:S05]  /*17c0*/  @P1 IADD3.X R7, R220, UR5, RZ, P2, !PT ;  /* 0x00000005dc071c10 */ /* 0x000fca00097fe4ff */
[----:B------:R3:W5:Y:S01]  /*17d0*/  @P1 LDG.E R24, desc[UR60][R6.64] ;  /* 0x0000003c06181981 */ /* 0x000762000c1e1900 */
[----:B-1----:R-:W-:Y:S01]  /*17e0*/  ISETP.NE.AND P1, PT, R4, 0x1, PT ;  /* 0x000000010400780c */ /* 0x002fe20003f25270 */
[----:B------:R-:W-:Y:S01]  /*17f0*/  IMAD.SHL.U32 R197, R5, 0x80, RZ ;  /* 0x0000008005c57824 */ /* 0x000fe200078e00ff */
[----:B------:R-:W-:Y:S01]  /*1800*/  BSSY B0, `(.L_x_10350) ;  /* 0x0000035000007945 */ /* 0x000fe20003800000 */
[----:B------:R-:W-:Y:S01]  /*1810*/  IMAD.IADD R13, R28, 0x1, -R13 ;  /* 0x000000011c0d7824 */ /* 0x000fe200078e0a0d */
[----:B------:R-:W-:Y:S01]  /*1820*/  LOP3.LUT R226, R213, 0xff, RZ, 0xc0, !PT ;  /* 0x000000ffd5e27812 */ /* 0x000fe200078ec0ff */
[----:B0-----:R-:W-:Y:S01]  /*1830*/  VIADD R2, R197, 0x7f ;  /* 0x0000007fc5027836 */ /* 0x001fe20000000000 */
[----:B------:R-:W-:-:S07]  /*1840*/  SHF.R.U32.HI R213, RZ, 0x10, R213 ;  /* 0x00000010ffd57819 */ /* 0x000fce00000116d5 */
[----:B------:R-:W0:Y:S08]  /*1850*/  @P1 LDC R11, c[0x0][0x44c] ;  /* 0x00011300ff0b1b82 */ /* 0x000e300000000800 */
[----:B------:R-:W1:Y:S01]  /*1860*/  @P1 LDC R3, c[0x0][0x450] ;  /* 0x00011400ff031b82 */ /* 0x000e620000000800 */
[----:B--2---:R-:W-:Y:S02]  /*1870*/  @P0 IMAD.IADD R58, R9, 0x1, -R0 ;  /* 0x00000001093a0824 */ /* 0x004fe400078e0a00 */
[----:B0-----:R-:W-:-:S04]  /*1880*/  @P1 IMAD.HI.U32 R0, R2, R11, RZ ;  /* 0x0000000b02001227 */ /* 0x001fc800078e00ff */
[----:B------:R-:W-:Y:S01]  /*1890*/  IMAD.IADD R199, R13, 0x1, R58 ;  /* 0x000000010dc77824 */ /* 0x000fe200078e023a */
[----:B-1----:R-:W-:-:S03]  /*18a0*/  @P1 SHF.R.U32.HI R2, RZ, R3, R0 ;  /* 0x00000003ff021219 */ /* 0x002fc60000011600 */
[C---:B------:R-:W-:Y:S01]  /*18b0*/  VIADD R0, R199.reuse, 0x9f ;  /* 0x0000009fc7007836 */ /* 0x040fe20000000000 */
[----:B------:R-:W-:-:S03]  /*18c0*/  IADD3 R27, R199, 0xa0, -R198 ;  /* 0x000000a0c71b7810 */ /* 0x000fc60007ffe8c6 */
[----:B------:R-:W-:-:S04]  /*18d0*/  IMAD.HI R0, R0, 0x66666667, RZ ;  /* 0x6666666700007827 */ /* 0x000fc800078e02ff */
[----:B------:R-:W-:Y:S01]  /*18e0*/  IMAD.IADD R2, R27, 0x1, R2 ;  /* 0x000000011b027824 */ /* 0x000fe200078e0202 */
[----:B------:R-:W-:-:S03]  /*18f0*/  SHF.R.U32.HI R3, RZ, 0x1f, R0 ;  /* 0x0000001fff037819 */ /* 0x000fc60000011600 */
[----:B------:R-:W-:Y:S01]  /*1900*/  IMAD.HI R2, R2, 0x66666667, RZ ;  /* 0x6666666702027827 */ /* 0x000fe200078e02ff */
[----:B------:R-:W-:-:S03]  /*1910*/  LEA.HI.SX32 R26, R0, R3, 0x1a ;  /* 0x00000003001a7211 */ /* 0x000fc600078fd2ff */
[----:B------:R-:W-:Y:S01]  /*1920*/  IMAD.MOV.U32 R3, RZ, RZ, RZ ;  /* 0x000000ffff037224 */ /* 0x000fe200078e00ff */
[----:B------:R-:W-:-:S04]  /*1930*/  SHF.R.U32.HI R5, RZ, 0x1f, R2 ;  /* 0x0000001fff057819 */ /* 0x000fc80000011602 */
[----:B------:R-:W-:-:S04]  /*1940*/  LEA.HI.SX32 R5, R2, R5, 0x1a ;  /* 0x0000000502057211 */ /* 0x000fc800078fd2ff */
[----:B---3--:R-:W-:-:S04]  /*1950*/  VIMNMX R6, R26, R5, PT ;  /* 0x000000051a067248 */ /* 0x008fc80003fe0100 */
[----:B------:R-:W-:-:S13]  /*1960*/  ISETP.GE.AND P0, PT, R6, 0x1, PT ;  /* 0x000000010600780c */ /* 0x000fda0003f06270 */
[----:B------:R-:W-:Y:S05]  /*1970*/  @!P0 BRA `(.L_x_10351) ;  /* 0x0000000000748947 */ /* 0x000fea0003800000 */
[----:B------:R-:W-:Y:S01]  /*1980*/  ISETP.NE.AND P0, PT, R213, RZ, PT ;  /* 0x000000ffd500720c */ /* 0x000fe20003f05270 */
[----:B------:R-:W-:-:S03]  /*1990*/  ULDC UR4, c[0x0][0x9f0] ;  /* 0x00027c0000047ab9 */ /* 0x000fc60000000800 */
[----:B------:R-:W-:-:S04]  /*19a0*/  SEL R9, R213, UR4, P0 ;  /* 0x00000004d5097c07 */ /* 0x000fc80008000000 */
[-C--:B------:R-:W-:Y:S02]  /*19b0*/  IABS R5, R9.reuse ;  /* 0x0000000900057213 */ /* 0x080fe40000000000 */
[----:B------:R-:W-:Y:S02]  /*19c0*/  IABS R10, R9 ;  /* 0x00000009000a7213 */ /* 0x000fe40000000000 */
[----:B------:R-:W0:Y:S01]  /*19d0*/  I2F.RP R4, R5 ;  /* 0x0000000500047306 */ /* 0x000e220000209400 */
[----:B------:R-:W-:Y:S02]  /*19e0*/  IADD3 R0, R9, -0x1, R6 ;  /* 0xffffffff09007810 */ /* 0x000fe40007ffe006 */
[----:B------:R-:W-:-:S05]  /*19f0*/  IMAD.MOV R10, RZ, RZ, -R10 ;  /* 0x000000ffff0a7224 */ /* 0x000fca00078e0a0a */
[----:B0-----:R-:W0:Y:S02]  /*1a00*/  MUFU.RCP R4, R4 ;  /* 0x0000000400047308 */ /* 0x001e240000001000 */
[----:B0-----:R-:W-:Y:S01]  /*1a10*/  VIADD R2, R4, 0xffffffe ;  /* 0x0ffffffe04027836 */ /* 0x001fe20000000000 */
[----:B------:R-:W-:Y:S02]  /*1a20*/  IABS R4, R0 ;  /* 0x0000000000047213 */ /* 0x000fe40000000000 */
[----:B------:R-:W-:-:S03]  /*1a30*/  LOP3.LUT R0, R0, R9, RZ, 0x3c, !PT ;  /* 0x0000000900007212 */ /* 0x000fc600078e3cff */
[----:B------:R0:W1:Y:S01]  /*1a40*/  F2I.FTZ.U32.TRUNC.NTZ R3, R2 ;  /* 0x0000000200037305 */ /* 0x000062000021f000 */
[----:B------:R-:W-:Y:S01]  /*1a50*/  ISETP.GE.AND P2, PT, R0, RZ, PT ;  /* 0x000000ff0000720c */ /* 0x000fe20003f46270 */
[----:B0-----:R-:W-:Y:S02]  /*1a60*/  IMAD.MOV.U32 R2, RZ, RZ, RZ ;  /* 0x000000ffff027224 */ /* 0x001fe400078e00ff */
[----:B-1----:R-:W-:-:S04]  /*1a70*/  IMAD.MOV R8, RZ, RZ, -R3 ;  /* 0x000000ffff087224 */ /* 0x002fc800078e0a03 */
[----:B------:R-:W-:-:S04]  /*1a80*/  IMAD R7, R8, R5, RZ ;  /* 0x0000000508077224 */ /* 0x000fc800078e02ff */
[----:B------:R-:W-:Y:S01]  /*1a90*/  IMAD.HI.U32 R3, R3, R7, R2 ;  /* 0x0000000703037227 */ /* 0x000fe200078e0002 */
[----:B------:R-:W-:-:S05]  /*1aa0*/  MOV R2, R10 ;  /* 0x0000000a00027202 */ /* 0x000fca0000000f00 */
        /* <DEDUP_REMOVED lines=10> */
.L_x_10351:
[----:B------:R-:W-:Y:S05]  /*1b50*/  BSYNC B0 ;  /* 0x0000000000007941 */ /* 0x000fea0003800000 */
.L_x_10350:
        /* <DEDUP_REMOVED lines=36> */
[----:B-1---5:R-:W-:Y:S05]  /*1da0*/  CALL.ABS.NOINC R14 ;  /* 0x000000000e007343 */ /* 0x022fea0003c00000 */
.L_x_10354:
[----:B------:R-:W-:Y:S05]  /*1db0*/  BSYNC B6 ;  /* 0x0000000000067941 */ /* 0x000fea0003800000 */
.L_x_10353:
        /* <DEDUP_REMOVED lines=20> */
.L_x_10356:
[----:B------:R-:W-:Y:S05]  /*1f00*/  BSYNC B6 ;  /* 0x0000000000067941 */ /* 0x000fea0003800000 */
.L_x_10355:
[----:B------:R-:W-:Y:S01]  /*1f10*/  ULDC.64 UR4, c[0x0][0x9f8] ;  /* 0x00027e0000047ab9 */ /* 0x000fe20000000a00 */
[----:B------:R-:W-:Y:S01]  /*1f20*/  IMAD.MOV.U32 R85, RZ, RZ, R210 ;  /* 0x000000ffff557224 */ /* 0x000fe200078e00d2 */
[----:B------:R-:W-:Y:S01]  /*1f30*/  ISETP.NE.U32.AND P0, PT, RZ, UR4, PT ;  /* 0x00000004ff007c0c */ /* 0x000fe2000bf05070 */
[----:B------:R-:W0:Y:S03]  /*1f40*/  LDC.64 R50, c[0x0][0x3f8] ;  /* 0x0000fe00ff327b82 */ /* 0x000e260000000a00 */
[----:B------:R-:W-:-:S05]  /*1f50*/  ISETP.NE.AND.EX P0, PT, RZ, UR5, PT, P0 ;  /* 0x00000005ff007c0c */ /* 0x000fca000bf05300 */
[----:B------:R-:W1:Y:S08]  /*1f60*/  LDC R71, c[0x0][0x3f4] ;  /* 0x0000fd00ff477b82 */ /* 0x000e700000000800 */
[----:B------:R-:W-:Y:S01]  /*1f70*/  @P0 IADD3 R4, P1, R219, UR4, RZ ;  /* 0x00000004db040c10 */ /* 0x000fe2000ff3e0ff */
[----:B------:R-:W2:Y:S03]  /*1f80*/  LDC.64 R56, c[0x0][0x408] ;  /* 0x00010200ff387b82 */ /* 0x000ea60000000a00 */
        /* <DEDUP_REMOVED lines=8> */
[----:B-1----:R-:W-:Y:S01]  /*2010*/  ISETP.GE.AND P0, PT, R16, R71, PT ;  /* 0x000000471000720c */ /* 0x002fe20003f06270 */
[-C--:B------:R-:W-:Y:S01]  /*2020*/  IMAD R0, R3, R50.reuse, RZ ;  /* 0x0000003203007224 */ /* 0x080fe200078e02ff */
[----:B------:R-:W-:Y:S01]  /*2030*/  LOP3.LUT R79, R79, 0x380, RZ, 0xc0, !PT ;  /* 0x000003804f4f7812 */ /* 0x000fe200078ec0ff */
[----:B------:R-:W-:Y:S01]  /*2040*/  IMAD.WIDE.U32 R6, R191, R50, R22 ;  /* 0x00000032bf067225 */ /* 0x000fe200078e0016 */
[----:B------:R-:W-:-:S02]  /*2050*/  SHF.L.U64.HI R83, R50, 0x6, R51 ;  /* 0x0000000632537819 */ /* 0x000fc40000010233 */
[----:B------:R-:W-:Y:S01]  /*2060*/  SHF.R.U32.HI R74, RZ, 0x3, R79 ;  /* 0x00000003ff4a7819 */ /* 0x000fe2000001164f */
[----:B------:R-:W-:Y:S01]  /*2070*/  IMAD R11, R191, R51, R0 ;  /* 0x00000033bf0b7224 */ /* 0x000fe200078e0200 */
[C---:B--2---:R-:W-:Y:S01]  /*2080*/  SHF.L.U64.HI R78, R56.reuse, 0x6, R57 ;  /* 0x00000006384e7819 */ /* 0x044fe20000010239 */
[-C--:B------:R-:W-:Y:S01]  /*2090*/  IMAD R0, R3, R56.reuse, RZ ;  /* 0x0000003803007224 */ /* 0x080fe200078e02ff */
[----:B------:R-:W-:Y:S01]  /*20a0*/  SEL R3, R71, RZ, P0 ;  /* 0x000000ff47037207 */ /* 0x000fe20000000000 */
[-C--:B------:R-:W-:Y:S01]  /*20b0*/  IMAD.WIDE.U32 R52, R191, R56.reuse, R22 ;  /* 0x00000038bf347225 */ /* 0x080fe200078e0016 */
[----:B------:R-:W-:Y:S02]  /*20c0*/  IADD3 R9, R11, R9, RZ ;  /* 0x000000090b097210 */ /* 0x000fe40007ffe0ff */
[----:B------:R-:W-:Y:S01]  /*20d0*/  SHF.L.U64.HI R77, R56, 0x7, R57 ;  /* 0x00000007384d7819 */ /* 0x000fe20000010239 */
[C---:B---3--:R-:W-:Y:S01]  /*20e0*/  IMAD R5, R191.reuse, R57, R0 ;  /* 0x00000039bf057224 */ /* 0x048fe200078e0200 */
[----:B------:R-:W-:Y:S01]  /*20f0*/  SHF.L.U64.HI R82, R50, 0x7, R51 ;  /* 0x0000000732527819 */ /* 0x000fe20000010233 */
[----:B------:R-:W-:Y:S01]  /*2100*/  IMAD.WIDE.U32 R54, R191, R56, R16 ;  /* 0x00000038bf367225 */ /* 0x000fe200078e0010 */
[----:B------:R-:W-:-:S03]  /*2110*/  LOP3.LUT P1, RZ, R206, 0x4, RZ, 0xc0, !PT ;  /* 0x00000004ceff7812 */ /* 0x000fc6000782c0ff */
[----:B------:R-:W-:Y:S02]  /*2120*/  IMAD.IADD R3, R16, 0x1, R3 ;  /* 0x0000000110037824 */ /* 0x000fe400078e0203 */
[----:B------:R-:W-:Y:S02]  /*2130*/  IMAD.IADD R53, R53, 0x1, R5 ;  /* 0x0000000135357824 */ /* 0x000fe400078e0205 */
[----:B------:R-:W-:Y:S01]  /*2140*/  IMAD.IADD R55, R5, 0x1, R55 ;  /* 0x0000000105377824 */ /* 0x000fe200078e0237 */
[----:B-----5:R-:W-:Y:S01]  /*2150*/  SHF.R.S32.HI R5, RZ, 0x1f, R24 ;  /* 0x0000001fff057819 */ /* 0x020fe20000011418 */
[----:B------:R-:W-:Y:S01]  /*2160*/  IMAD.IADD R7, R7, 0x1, R11 ;  /* 0x0000000107077824 */ /* 0x000fe200078e020b */
[----:B------:R-:W-:Y:S01]  /*2170*/  SHF.R.S32.HI R0, RZ, 0x1f, R3 ;  /* 0x0000001fff007819 */ /* 0x000fe20000011403 */
[----:B------:R-:W-:Y:S01]  /*2180*/  VIADD R32, R30, 0xffffff80 ;  /* 0xffffff801e207836 */ /* 0x000fe20000000000 */
[----:B------:R-:W-:Y:S01]  /*2190*/  SHF.R.U32.HI R30, RZ, 0x7, R30 ;  /* 0x00000007ff1e7819 */ /* 0x000fe2000001161e */
[----:B------:R-:W-:Y:S01]  /*21a0*/  IMAD.WIDE.U32 R20, R24, R50, R6 ;  /* 0x0000003218147225 */ /* 0x000fe200078e0006 */
[----:B------:R-:W-:-:S02]  /*21b0*/  LEA.HI R0, R0, R3, RZ, 0x4 ;  /* 0x0000000300007211 */ /* 0x000fc400078f20ff */
[----:B------:R-:W-:Y:S01]  /*21c0*/  ISETP.NE.AND P6, PT, R30, 0x1, PT ;  /* 0x000000011e00780c */ /* 0x000fe20003fc5270 */
[C---:B------:R-:W-:Y:S01]  /*21d0*/  IMAD R3, R5.reuse, R50, RZ ;  /* 0x0000003205037224 */ /* 0x040fe200078e02ff */
[----:B------:R-:W-:Y:S01]  /*21e0*/  SHF.R.S32.HI R31, RZ, 0x1f, R32 ;  /* 0x0000001fff1f7819 */ /* 0x000fe20000011420 */
[----:B------:R-:W-:Y:S01]  /*21f0*/  IMAD R5, R5, R56, RZ ;  /* 0x0000003805057224 */ /* 0x000fe200078e02ff */
[----:B------:R-:W-:Y:S01]  /*2200*/  LOP3.LUT R4, R201, 0x70, R0, 0xf8, !PT ;  /* 0x00000070c9047812 */ /* 0x000fe200078ef800 */
[----:B------:R-:W-:Y:S01]  /*2210*/  IMAD R11, R24, R51, R3 ;  /* 0x00000033180b7224 */ /* 0x000fe200078e0203 */
[----:B------:R-:W-:Y:S01]  /*2220*/  LOP3.LUT R3, R79, 0x30, R16, 0xf8, !PT ;  /* 0x000000304f037812 */ /* 0x000fe200078ef810 */
[----:B------:R-:W-:Y:S01]  /*2230*/  VIADD R73, R30, 0x8 ;  /* 0x000000081e497836 */ /* 0x000fe20000000000 */
[----:B------:R-:W-:Y:S01]  /*2240*/  LEA.HI R31, R31, R32, RZ, 0x2 ;  /* 0x000000201f1f7211 */ /* 0x000fe200078f10ff */
[----:B------:R-:W-:Y:S01]  /*2250*/  IMAD R5, R24, R57, R5 ;  /* 0x0000003918057224 */ /* 0x000fe200078e0205 */
[----:B------:R-:W-:Y:S01]  /*2260*/  LOP3.LUT R68, R3, R74, RZ, 0x3c, !PT ;  /* 0x0000004a03447212 */ /* 0x000fe200078e3cff */
[----:B------:R-:W-:Y:S01]  /*2270*/  IMAD R69, R57, 0xa0, RZ ;  /* 0x000000a039457824 */ /* 0x000fe200078e02ff */
[--C-:B------:R-:W-:Y:S01]  /*2280*/  LOP3.LUT R3, R79, 0x70, R0.reuse, 0xf8, !PT ;  /* 0x000000704f037812 */ /* 0x100fe200078ef800 */
[----:B------:R-:W-:Y:S05]  /*2290*/  @!P6 WARPSYNC.ALL ;  /* 0x000000000000e948 */ /* 0x000fea0003800000 */
[----:B------:R-:W-:Y:S01]  /*22a0*/  LOP3.LUT R31, R31, 0xfffffffc, RZ, 0xc0, !PT ;  /* 0xfffffffc1f1f7812 */ /* 0x000fe200078ec0ff */
[----:B------:R-:W-:Y:S01]  /*22b0*/  IMAD.SHL.U32 R76, R56, 0x40, RZ ;  /* 0x00000040384c7824 */ /* 0x000fe200078e00ff */
[----:B------:R-:W-:Y:S01]  /*22c0*/  LOP3.LUT R6, R202, 0x70, R0, 0xf8, !PT ;  /* 0x00000070ca067812 */ /* 0x000fe200078ef800 */
[----:B------:R-:W-:Y:S01]  /*22d0*/  IMAD.SHL.U32 R75, R56, 0x80, RZ ;  /* 0x00000080384b7824 */ /* 0x000fe200078e00ff */
[----:B------:R-:W-:Y:S01]  /*22e0*/  SHF.R.U32.HI R30, RZ, 0x3, R201 ;  /* 0x00000003ff1e7819 */ /* 0x000fe200000116c9 */
[-C--:B------:R-:W-:Y:S01]  /*22f0*/  IMAD.WIDE.U32 R52, R24, R56.reuse, R52 ;  /* 0x0000003818347225 */ /* 0x080fe200078e0034 */
[----:B------:R-:W-:Y:S01]  /*2300*/  SHF.R.S32.HI R63, RZ, 0x4, R0 ;  /* 0x00000004ff3f7819 */ /* 0x000fe20000011400 */
[----:B------:R-:W-:Y:S01]  /*2310*/  ULDC UR4, c[0x0][0x2f4] ;  /* 0x0000bd0000047ab9 */ /* 0x000fe20000000800 */
[----:B------:R-:W-:Y:S01]  /*2320*/  LOP3.LUT R62, R0, 0xfffffff0, RZ, 0xc0, !PT ;  /* 0xfffffff0003e7812 */ /* 0x000fe200078ec0ff */
[----:B------:R-:W-:Y:S01]  /*2330*/  IMAD.WIDE.U32 R54, R24, R56, R54 ;  /* 0x0000003818367225 */ /* 0x000fe200078e0036 */
[----:B------:R-:W-:-:S02]  /*2340*/  LOP3.LUT R0, R3, R74, RZ, 0x3c, !PT ;  /* 0x0000004a03007212 */ /* 0x000fc400078e3cff */
[----:B------:R-:W-:Y:S01]  /*2350*/  LOP3.LUT R4, R4, R30, RZ, 0x3c, !PT ;  /* 0x0000001e04047212 */ /* 0x000fe200078e3cff */
[----:B------:R-:W-:Y:S01]  /*2360*/  IMAD R13, R51, 0xa0, RZ ;  /* 0x000000a0330d7824 */ /* 0x000fe200078e02ff */
[----:B------:R-:W-:Y:S01]  /*2370*/  LOP3.LUT R6, R6, R101, RZ, 0x3c, !PT ;  /* 0x0000006506067212 */ /* 0x000fe200078e3cff */
[C---:B------:R-:W-:Y:S01]  /*2380*/  IMAD.SHL.U32 R81, R50.reuse, 0x40, RZ ;  /* 0x0000004032517824 */ /* 0x040fe200078e00ff */
[----:B------:R-:W-:Y:S01]  /*2390*/  ISETP.GE.AND P2, PT, R19, UR4, PT ;  /* 0x0000000413007c0c */ /* 0x000fe2000bf46270 */
[----:B------:R-:W-:Y:S01]  /*23a0*/  IMAD.SHL.U32 R80, R50, 0x80, RZ ;  /* 0x0000008032507824 */ /* 0x000fe200078e00ff */
[----:B------:R-:W-:Y:S01]  /*23b0*/  ISETP.GE.AND P1, PT, R16, UR4, PT ;  /* 0x0000000410007c0c */ /* 0x000fe2000bf26270 */
[----:B------:R-:W-:Y:S01]  /*23c0*/  IMAD.WIDE.U32 R48, R24, R50, R8 ;  /* 0x0000003218307225 */ /* 0x000fe200078e0008 */
[----:B------:R-:W-:Y:S02]  /*23d0*/  P2R R87, PR, RZ, 0x4 ;  /* 0x00000004ff577803 */ /* 0x000fe40000000000 */
[----:B------:R-:W-:Y:S01]  /*23e0*/  SHF.R.S32.HI R60, RZ, 0x1f, R62 ;  /* 0x0000001fff3c7819 */ /* 0x000fe2000001143e */
[----:B------:R-:W-:-:S04]  /*23f0*/  IMAD.WIDE.U32 R56, R56, 0xa0, RZ ;  /* 0x000000a038387825 */ /* 0x000fc800078e00ff */
[----:B------:R-:W-:Y:S01]  /*2400*/  IMAD.WIDE.U32 R50, R50, 0xa0, RZ ;  /* 0x000000a032327825 */ /* 0x000fe200078e00ff */
[----:B------:R-:W-:-:S03]  /*2410*/  IADD3 R69, R57, R69, RZ ;  /* 0x0000004539457210 */ /* 0x000fc60007ffe0ff */
        /* <DEDUP_REMOVED lines=10> */
[----:B------:R-:W-:Y:S02]  /*24c0*/  IMAD.IADD R64, R5, 0x1, R55 ;  /* 0x0000000105407824 */ /* 0x000fe400078e0237 */
[----:B------:R-:W-:-:S02]  /*24d0*/  IMAD.IADD R3, R207, 0x1, R4 ;  /* 0x00000001cf037824 */ /* 0x000fc400078e0204 */
[----:B------:R-:W-:Y:S01]  /*24e0*/  IMAD.IADD R0, R209, 0x1, R6 ;  /* 0x00000001d1007824 */ /* 0x000fe200078e0206 */
[----:B----4-:R-:W-:Y:S01]  /*24f0*/  SHF.R.S32.HI R61, RZ, 0x1f, R85 ;  /* 0x0000001fff3d7819 */ /* 0x010fe20000011455 */
[----:B------:R-:W-:Y:S06]  /*2500*/  @!P6 BAR.SYNC.DEFER_BLOCKING 0x9, 0x100 ;  /* 0x024400000000eb1d */ /* 0x000fec0000010000 */
.L_x_10431:
        /* <DEDUP_REMOVED lines=12> */
[----:B---3--:R-:W3:Y:S08]  /*25d0*/  @P3 LDC R9, c[0x0][0x434] ;  /* 0x00010d00ff093b82 */ /* 0x008ef00000000800 */
        /* <DEDUP_REMOVED lines=16> */
[----:B------:R-:W-:Y:S05]  /*26e0*/  YIELD ;  /* 0x0000000000007946 */ /* 0x000fea0003800000 */
[----:B-1----:R-:W-:Y:S01]  /*26f0*/  ISETP.GE.AND P2, PT, R102, 0x1, PT ;  /* 0x000000016600780c */ /* 0x002fe20003f46270 */
[----:B------:R-:W-:Y:S01]  /*2700*/  BSSY B0, `(.L_x_10357) ;  /* 0x00006fa000007945 */ /* 0x000fe20003800000 */
[----:B------:R-:W-:Y:S01]  /*2710*/  IADD3 R89, R7, 0x40, RZ ;  /* 0x0000004007597810 */ /* 0x000fe20007ffe0ff */
[----:B------:R-:W-:-:S02]  /*2720*/  IMAD R92, R92, R9, R12 ;  /* 0x000000095c5c7224 */ /* 0x000fc400078e020c */
[----:B------:R-:W-:Y:S02]  /*2730*/  @P4 VIADD R89, R7, 0xffffffc0 ;  /* 0xffffffc007594836 */ /* 0x000fe40000000000 */
[C---:B------:R-:W-:Y:S02]  /*2740*/  IMAD.IADD R90, R18.reuse, 0x1, R7 ;  /* 0x00000001125a7824 */ /* 0x040fe400078e0207 */
[----:B------:R-:W-:-:S04]  /*2750*/  IMAD.IADD R89, R18, 0x1, R89 ;  /* 0x0000000112597824 */ /* 0x000fc800078e0259 */
        /* <DEDUP_REMOVED lines=64> */
.L_x_10361:
[----:B------:R-:W-:Y:S05]  /*2b60*/  BSYNC B1 ;  /* 0x0000000000017941 */ /* 0x000fea0003800000 */
.L_x_10360:
        /* <DEDUP_REMOVED lines=26> */
.L_x_10363:
[----:B------:R-:W-:Y:S05]  /*2d10*/  BSYNC B1 ;  /* 0x0000000000017941 */ /* 0x000fea0003800000 */
.L_x_10362:
        /* <DEDUP_REMOVED lines=22> */
.L_x_10365:
[----:B------:R-:W-:Y:S05]  /*2e80*/  BSYNC B1 ;  /* 0x0000000000017941 */ /* 0x000fea0003800000 */
.L_x_10364:
[----:B0-----:R-:W2:Y:S01]  /*2e90*/  LDL R4, [R1+0x8] ;  /* 0x0000080001047983 */ /* 0x001ea20000100800 */
        /* <DEDUP_REMOVED lines=10> */
[----:B--2---:R-:W-:-:S13]  /*2f40*/  R2UR UR4, R4 ;  /* 0x00000000040472ca */ /* 0x004fda00000e0000 */
[----:B------:R-:W-:-:S06]  /*2f50*/  UISETP.NE.AND UP0, UPT, UR4, 0x3, UPT ;  /* 0x000000030400788c */ /* 0x000fcc000bf05270 */
[----:B------:R-:W-:-:S13]  /*2f60*/  PLOP3.LUT P5, PT, PT, PT, UP0, 0x80, 0x0 ;  /* 0x000000000000781c */ /* 0x000fda0003faf008 */
[----:B------:R-:W-:Y:S05]  /*2f70*/  @!P5 BRA `(.L_x_10366) ;  /* 0x000000000004d947 */ /* 0x000fea0003800000 */
[----:B------:R-:W-:Y:S01]  /*2f80*/  BPT.TRAP 0x1 ;  /* 0x000000040000795c */ /* 0x000fe20000300000 */
.L_x_10366:
[----:B------:R-:W-:Y:S01]  /*2f90*/  IMAD R86, R188, 0x8, R18 ;  /* 0x00000008bc567824 */ /* 0x000fe200078e0212 */
[----:B------:R-:W-:Y:S01]  /*2fa0*/  SHF.L.U32 R98, R195, 0x1f, RZ ;  /* 0x0000001fc3627819 */ /* 0x000fe200000006ff */
[----:B------:R-:W-:Y:S03]  /*2fb0*/  BSSY B1, `(.L_x_10367) ;  /* 0x0000003000017945 */ /* 0x000fe60003800000 */
[----:B------:R-:W0:Y:S02]  /*2fc0*/  SYNCS.PHASECHK.TRANS64.TRYWAIT P6, [R86+URZ+0x22890], R98 ;  /* 0x02289062560075a7 */ /* 0x000e2400080c017f */
[----:B0-----:R-:W-:Y:S05]  /*2fd0*/  @!P6 BRA `(.L_x_10368) ;  /* 0x000002440034e947 */ /* 0x001fea0003800000 */
.L_x_10676:
[----:B------:R-:W-:Y:S05]  /*2fe0*/  BSYNC B1 ;  /* 0x0000000000017941 */ /* 0x000fea0003800000 */
.L_x_10367:
[----:B------:R-:W-:-:S03]  /*2ff0*/  UMOV UR4, 0xffffffff ;  /* 0xffffffff00047882 */ /* 0x000fc60000000000 */
[----:B------:R-:W-:Y:S05]  /*3000*/  BRA.DIV UR4, `(.L_x_10369) ;  /* 0x00000246043c7947 */ /* 0x000fea000b800000 */
[----:B------:R1:W2:Y:S04]  /*3010*/  SHFL.IDX PT, R103, R100, RZ, 0x1c1f ;  /* 0x001c1fff64677589 */ /* 0x0002a800000e0000 */
[----:B------:R1:W3:Y:S02]  /*3020*/  SHFL.IDX PT, R14, R99, RZ, 0x1c1f ;  /* 0x001c1fff630e7589 */ /* 0x0002e400000e0000 */
.L_x_10680:
[----:B------:R-:W-:Y:S04]  /*3030*/  BSSY B1, `(.L_x_10370) ;  /* 0x00000ed000017945 */ /* 0x000fe80003800000 */
[----:B------:R-:W-:Y:S05]  /*3040*/  @P2 BRA `(.L_x_10371) ;  /* 0x0000000c00ac2947 */ /* 0x000fea0003800000 */
[----:B------:R-:W-:Y:S04]  /*3050*/  BSSY B2, `(.L_x_10372) ;  /* 0x0000075000027945 */ /* 0x000fe80003800000 */
[----:B------:R-:W-:Y:S05]  /*3060*/  @P1 BRA `(.L_x_10373) ;  /* 0x0000000400cc1947 */ /* 0x000fea0003800000 */
[----:B------:R4:W0:Y:S01]  /*3070*/  LDS.128 R4, [R90+0x18400] ;  /* 0x018400005a047984 */ /* 0x0008220000000c00 */
[----:B---3--:R-:W-:Y:S01]  /*3080*/  IADD3 R10, P2, R16, R14, RZ ;  /* 0x0000000e100a7210 */ /* 0x008fe20007f5e0ff */
[----:B------:R-:W-:Y:S04]  /*3090*/  BSSY B3, `(.L_x_10374) ;  /* 0x000006f000037945 */ /* 0x000fe80003800000 */
[----:B--2---:R-:W-:Y:S01]  /*30a0*/  IMAD.X R11, R103, 0x1, R17, P2 ;  /* 0x00000001670b7824 */ /* 0x004fe200010e0611 */
[----:B------:R-:W-:-:S13]  /*30b0*/  ISETP.GE.AND P2, PT, R22, R102, PT ;  /* 0x000000661600720c */ /* 0x000fda0003f46270 */
[----:B----4-:R-:W-:Y:S05]  /*30c0*/  @P2 BRA `(.L_x_10375) ;  /* 0x0000000400ac2947 */ /* 0x010fea0003800000 */
        /* <DEDUP_REMOVED lines=22> */
[-C--:B------:R-:W-:Y:S01]  /*3230*/  F2FP.F16.E4M3.UNPACK_B R97, R114.reuse.H1 ;  /* 0x00000072ff61723e */ /* 0x080fe200030006ff */
[--C-:B------:R-:W-:Y:S01]  /*3240*/  HADD2.F32 R117, -RZ, R47.reuse.H0_H0 ;  /* 0x2000002fff757230 */ /* 0x100fe20000004100 */
[----:B------:R-:W-:Y:S01]  /*3250*/  F2FP.F16.E4M3.UNPACK_B R5, R5.H1 ;  /* 0x00000005ff05723e */ /* 0x000fe200030006ff */
[----:B------:R-:W-:Y:S01]  /*3260*/  HADD2.F32 R4, -RZ, R4.H0_H0 ;  /* 0x20000004ff047230 */ /* 0x000fe20000004100 */
[----:B------:R-:W-:Y:S01]  /*3270*/  F2FP.F16.E4M3.UNPACK_B R114, R114 ;  /* 0x00000072ff72723e */ /* 0x000fe200020006ff */
[----:B------:R-:W-:Y:S02]  /*3280*/  HADD2.F32 R116, -RZ, R47.H1_H1 ;  /* 0x3000002fff747230 */ /* 0x000fe40000004100 */
[----:B------:R-:W-:Y:S01]  /*3290*/  FMUL.FTZ R119, R46, R117 ;  /* 0x000000752e777220 */ /* 0x000fe20000410000 */
[----:B------:R-:W-:-:S02]  /*32a0*/  HADD2.F32 R115, -RZ, R97.H0_H0 ;  /* 0x20000061ff737230 */ /* 0x000fc40000004100 */
[--C-:B------:R-:W-:Y:S02]  /*32b0*/  HADD2.F32 R96, -RZ, R5.reuse.H1_H1 ;  /* 0x30000005ff607230 */ /* 0x100fe40000004100 */
[----:B------:R-:W-:Y:S02]  /*32c0*/  HADD2.F32 R47, -RZ, R5.H0_H0 ;  /* 0x20000005ff2f7230 */ /* 0x000fe40000004100 */
[----:B------:R-:W-:Y:S01]  /*32d0*/  FMUL.FTZ R5, R4, R117 ;  /* 0x0000007504057220 */ /* 0x000fe20000410000 */
[----:B------:R-:W-:Y:S02]  /*32e0*/  HADD2.F32 R97, -RZ, R97.H1_H1 ;  /* 0x30000061ff617230 */ /* 0x000fe40000004100 */
[-C--:B------:R-:W-:Y:S01]  /*32f0*/  FMUL.FTZ R118, R96, R116.reuse ;  /* 0x0000007460767220 */ /* 0x080fe20000410000 */
[-C--:B------:R-:W-:Y:S01]  /*3300*/  FFMA.FTZ R4, R4, R115.reuse, -R119 ;  /* 0x0000007304047223 */ /* 0x080fe20000010877 */
[C---:B------:R-:W-:Y:S01]  /*3310*/  FMUL.FTZ R117, R47.reuse, R116 ;  /* 0x000000742f757220 */ /* 0x040fe20000410000 */
[----:B------:R-:W-:Y:S01]  /*3320*/  FFMA.FTZ R5, R46, R115, R5 ;  /* 0x000000732e057223 */ /* 0x000fe20000010005 */
        /* <DEDUP_REMOVED lines=11> */
[----:B------:R-:W-:Y:S02]  /*33e0*/  HADD2.F32 R47, -RZ, R13.H1_H1 ;  /* 0x3000000dff2f7230 */ /* 0x000fe40000004100 */
[----:B------:R-:W-:Y:S01]  /*33f0*/  FMUL.FTZ R117, R97, R115 ;  /* 0x0000007361757220 */ /* 0x000fe20000410000 */
[----:B------:R-:W-:Y:S01]  /*3400*/  HADD2.F32 R13, -RZ, R114.H1_H1 ;  /* 0x30000072ff0d7230 */ /* 0x000fe20000004100 */
[----:B------:R-:W-:Y:S01]  /*3410*/  F2FP.SATFINITE.E4M3.F32.PACK_AB_MERGE_C R5, R5, R4, R124 ;  /* 0x000000040505723e */ /* 0x000fe2000480707c */
[----:B------:R-:W-:-:S02]  /*3420*/  HADD2.F32 R116, -RZ, R116.H0_H0 ;  /* 0x20000074ff747230 */ /* 0x000fc40000004100 */
[----:B------:R-:W-:Y:S02]  /*3430*/  HADD2.F32 R114, -RZ, R114.H0_H0 ;  /* 0x20000072ff727230 */ /* 0x000fe40000004100 */
[-C--:B------:R-:W-:Y:S01]  /*3440*/  FFMA.FTZ R117, R96, R13.reuse, -R117 ;  /* 0x0000000d60757223 */ /* 0x080fe20000010875 */
[----:B------:R-:W-:Y:S01]  /*3450*/  FFMA.FTZ R118, R97, R13, R118 ;  /* 0x0000000d61767223 */ /* 0x000fe20000010076 */
[CC--:B------:R-:W-:Y:S01]  /*3460*/  FMUL.FTZ R115, R47.reuse, R116.reuse ;  /* 0x000000742f737220 */ /* 0x0c0fe20000410000 */
[-C--:B------:R-:W-:Y:S01]  /*3470*/  F2FP.F16.E4M3.UNPACK_B R96, R7.reuse.H1 ;  /* 0x00000007ff60723e */ /* 0x080fe200030006ff */
[C---:B------:R-:W-:Y:S01]  /*3480*/  FMUL.FTZ R116, R46.reuse, R116 ;  /* 0x000000742e747220 */ /* 0x040fe20000410000 */
[----:B------:R-:W-:Y:S01]  /*3490*/  F2FP.F16.E4M3.UNPACK_B R7, R7 ;  /* 0x00000007ff07723e */ /* 0x000fe200020006ff */
[-C--:B------:R-:W-:Y:S01]  /*34a0*/  FFMA.FTZ R13, R46, R114.reuse, -R115 ;  /* 0x000000722e0d7223 */ /* 0x080fe20000010873 */
[----:B------:R-:W-:Y:S01]  /*34b0*/  F2FP.SATFINITE.E4M3.F32.PACK_AB_MERGE_C R123, R118, R117, RZ ;  /* 0x00000075767b723e */ /* 0x000fe200048070ff */
[--C-:B------:R-:W-:Y:S01]  /*34c0*/  HADD2.F32 R97, -RZ, R96.reuse.H0_H0 ;  /* 0x20000060ff617230 */ /* 0x100fe20000004100 */
[-C--:B------:R-:W-:Y:S01]  /*34d0*/  F2FP.F16.E4M3.UNPACK_B R118, R15.reuse.H1 ;  /* 0x0000000fff76723e */ /* 0x080fe200030006ff */
[----:B------:R-:W-:Y:S01]  /*34e0*/  FFMA.FTZ R46, R47, R114, R116 ;  /* 0x000000722f2e7223 */ /* 0x000fe20000010074 */
[----:B------:R-:W-:Y:S01]  /*34f0*/  F2FP.F16.E4M3.UNPACK_B R115, R12.H1 ;  /* 0x0000000cff73723e */ /* 0x000fe200030006ff */
[----:B------:R-:W-:Y:S01]  /*3500*/  HADD2.F32 R96, -RZ, R96.H1_H1 ;  /* 0x30000060ff607230 */ /* 0x000fe20000004100 */
        /* <DEDUP_REMOVED lines=19> */
[--C-:B------:R-:W-:Y:S02]  /*3640*/  HADD2.F32 R12, -RZ, R7.reuse.H0_H0 ;  /* 0x20000007ff0c7230 */ /* 0x100fe40000004100 */
[----:B------:R-:W-:Y:S01]  /*3650*/  FFMA.FTZ R116, R96, R116, R121 ;  /* 0x0000007460747223 */ /* 0x000fe20000010079 */
[----:B------:R-:W-:Y:S01]  /*3660*/  HADD2.F32 R15, -RZ, R7.H1_H1 ;  /* 0x30000007ff0f7230 */ /* 0x000fe20000004100 */
[----:B------:R-:W-:Y:S01]  /*3670*/  F2FP.SATFINITE.E4M3.F32.PACK_AB_MERGE_C R4, R46, R13, R123 ;  /* 0x0000000d2e04723e */ /* 0x000fe2000480707b */
[--C-:B------:R-:W-:Y:S01]  /*3680*/  HADD2.F32 R7, -RZ, R6.reuse.H0_H0 ;  /* 0x20000006ff077230 */ /* 0x100fe20000004100 */
        /* <DEDUP_REMOVED lines=15> */
.L_x_10375:
[----:B------:R-:W-:Y:S05]  /*3780*/  BSYNC B3 ;  /* 0x0000000000037941 */ /* 0x000fea0003800000 */
.L_x_10374:
[----:B0-----:R4:W-:Y:S02]  /*3790*/  ST.E.128 desc[UR60][R10.64], R4 ;  /* 0x000000040a007985 */ /* 0x0019e4000c101d3c */
.L_x_10373:
[----:B------:R-:W-:Y:S05]  /*37a0*/  BSYNC B2 ;  /* 0x0000000000027941 */ /* 0x000fea0003800000 */
.L_x_10372:
[----:B------:R-:W-:-:S13]  /*37b0*/  ISETP.NE.AND P2, PT, R87, RZ, PT ;  /* 0x000000ff5700720c */ /* 0x000fda0003f45270 */
[----:B------:R-:W-:Y:S05]  /*37c0*/  @P2 BRA `(.L_x_10371) ;  /* 0x0000000400cc2947 */ /* 0x000fea0003800000 */
[----:B----4-:R4:W0:Y:S01]  /*37d0*/  LDS.128 R4, [R89+0x18400] ;  /* 0x0184000059047984 */ /* 0x0108220000000c00 */
[----:B---3--:R-:W-:Y:S01]  /*37e0*/  IADD3 R10, P2, R19, R14, RZ ;  /* 0x0000000e130a7210 */ /* 0x008fe20007f5e0ff */
[----:B------:R-:W-:Y:S04]  /*37f0*/  BSSY B2, `(.L_x_10376) ;  /* 0x000006f000027945 */ /* 0x000fe80003800000 */
[----:B--2---:R-:W-:Y:S01]  /*3800*/  IMAD.X R11, R103, 0x1, R190, P2 ;  /* 0x00000001670b7824 */ /* 0x004fe200010e06be */
[----:B------:R-:W-:-:S13]  /*3810*/  ISETP.GE.AND P2, PT, R193, R102, PT ;  /* 0x00000066c100720c */ /* 0x000fda0003f46270 */
[----:B----4-:R-:W-:Y:S05]  /*3820*/  @P2 BRA `(.L_x_10377) ;  /* 0x0000000400ac2947 */ /* 0x010fea0003800000 */
[----:B------:R-:W-:Y:S02]  /*3830*/  SHF.R.U32.HI R15, RZ, 0x18, R43 ;  /* 0x00000018ff0f7819 */ /* 0x000fe4000001162b */
[----:B------:R-:W-:Y:S02]  /*3840*/  LOP3.LUT R14, R43, 0xff, RZ, 0xc0, !PT ;  /* 0x000000ff2b0e7812 */ /* 0x000fe400078ec0ff */
[--C-:B------:R-:W-:Y:S02]  /*3850*/  SHF.R.U32.HI R13, RZ, 0x18, R45.reuse ;  /* 0x00000018ff0d7819 */ /* 0x100fe4000001162d */
[----:B------:R-:W-:Y:S02]  /*3860*/  LOP3.LUT R12, R45, 0xff, RZ, 0xc0, !PT ;  /* 0x000000ff2d0c7812 */ /* 0x000fe400078ec0ff */
[----:B------:R-:W-:Y:S02]  /*3870*/  SHF.R.U32.HI R46, RZ, 0x8, R45 ;  /* 0x00000008ff2e7819 */ /* 0x000fe4000001162d */
[----:B------:R-:W-:-:S02]  /*3880*/  SHF.R.U32.HI R42, RZ, 0x8, R43 ;  /* 0x00000008ff2a7819 */ /* 0x000fc4000001162b */
[----:B------:R-:W-:Y:S02]  /*3890*/  PRMT R15, R15, 0x654, R14 ;  /* 0x000006540f0f7816 */ /* 0x000fe4000000000e */
[----:B------:R-:W-:Y:S01]  /*38a0*/  SHF.R.U32.HI R44, RZ, 0x10, R45 ;  /* 0x00000010ff2c7819 */ /* 0x000fe2000001162d */
[----:B------:R-:W-:Y:S01]  /*38b0*/  IMAD.SHL.U32 R42, R42, 0x100, RZ ;  /* 0x000001002a2a7824 */ /* 0x000fe200078e00ff */
[----:B------:R-:W-:Y:S02]  /*38c0*/  SHF.R.U32.HI R43, RZ, 0x10, R43 ;  /* 0x00000010ff2b7819 */ /* 0x000fe4000001162b */
[----:B------:R-:W-:Y:S01]  /*38d0*/  PRMT R13, R13, 0x654, R12 ;  /* 0x000006540d0d7816 */ /* 0x000fe2000000000c */
[----:B0-----:R-:W-:Y:S01]  /*38e0*/  IMAD.MOV.U32 R12, RZ, RZ, R4 ;  /* 0x000000ffff0c7224 */ /* 0x001fe200078e0004 */
[----:B------:R-:W-:Y:S01]  /*38f0*/  SHF.L.U32 R14, R46, 0x8, RZ ;  /* 0x000000082e0e7819 */ /* 0x000fe200000006ff */
[----:B------:R-:W-:Y:S01]  /*3900*/  IMAD.U32 R43, R43, 0x10000, RZ ;  /* 0x000100002b2b7824 */ /* 0x000fe200078e00ff */
[----:B------:R-:W-:-:S02]  /*3910*/  LOP3.LUT R42, R15, 0xff00, R42, 0xf8, !PT ;  /* 0x0000ff000f2a7812 */ /* 0x000fc400078ef82a */
[----:B------:R-:W-:Y:S01]  /*3920*/  LOP3.LUT R13, R13, 0xff00, R14, 0xf8, !PT ;  /* 0x0000ff000d0d7812 */ /* 0x000fe200078ef80e */
[----:B------:R-:W-:Y:S01]  /*3930*/  IMAD.U32 R14, R44, 0x10000, RZ ;  /* 0x000100002c0e7824 */ /* 0x000fe200078e00ff */
[----:B------:R-:W-:Y:S02]  /*3940*/  F2FP.F16.E4M3.UNPACK_B R4, R5 ;  /* 0x00000005ff04723e */ /* 0x000fe400020006ff */
        /* <DEDUP_REMOVED lines=8> */
[----:B------:R-:W-:-:S02]  /*39d0*/  HADD2.F32 R46, -RZ, R15.H1_H1 ;  /* 0x3000000fff2e7230 */ /* 0x000fc40000004100 */
[CC--:B------:R-:W-:Y:S01]  /*39e0*/  FMUL.FTZ R97, R13.reuse, R45.reuse ;  /* 0x0000002d0d617220 */ /* 0x0c0fe20000410000 */
[--C-:B------:R-:W-:Y:S02]  /*39f0*/  HADD2.F32 R43, -RZ, R42.reuse.H0_H0 ;  /* 0x2000002aff2b7230 */ /* 0x100fe40000004100 */
        /* <DEDUP_REMOVED lines=70> */
[C---:B------:R-:W-:Y:S01]  /*3e60*/  FMUL.FTZ R47, R7.reuse, R47 ;  /* 0x0000002f072f7220 */ /* 0x040fe20000410000 */
[----:B------:R-:W-:Y:S01]  /*3e70*/  FFMA.FTZ R15, R12, R42, -R15 ;  /* 0x0000002a0c0f7223 */ /* 0x000fe2000001080f */
[----:B------:R-:W-:Y:S01]  /*3e80*/  F2FP.SATFINITE.E4M3.F32.PACK_AB_MERGE_C R113, R114, R113, RZ ;  /* 0x000000717271723e */ /* 0x000fe200048070ff */
[-C--:B------:R-:W-:Y:S01]  /*3e90*/  FFMA.FTZ R14, R7, R44.reuse, -R14 ;  /* 0x0000002c070e7223 */ /* 0x080fe2000001080e */
[----:B------:R-:W-:Y:S01]  /*3ea0*/  FFMA.FTZ R47, R6, R44, R47 ;  /* 0x0000002c062f7223 */ /* 0x000fe2000001002f */
[----:B------:R-:W-:-:S02]  /*3eb0*/  F2FP.SATFINITE.E4M3.F32.PACK_AB_MERGE_C R4, R110, R97, R115 ;  /* 0x000000616e04723e */ /* 0x000fc40004807073 */
[----:B------:R-:W-:Y:S02]  /*3ec0*/  F2FP.SATFINITE.E4M3.F32.PACK_AB_MERGE_C R7, R96, R15, R113 ;  /* 0x0000000f6007723e */ /* 0x000fe40004807071 */
[----:B------:R-:W-:-:S07]  /*3ed0*/  F2FP.SATFINITE.E4M3.F32.PACK_AB_MERGE_C R6, R47, R14, R46 ;  /* 0x0000000e2f06723e */ /* 0x000fce000480702e */
.L_x_10377:
[----:B------:R-:W-:Y:S05]  /*3ee0*/  BSYNC B2 ;  /* 0x0000000000027941 */ /* 0x000fea0003800000 */
.L_x_10376:
[----:B0-----:R0:W-:Y:S02]  /*3ef0*/  ST.E.128 desc[UR60][R10.64], R4 ;  /* 0x000000040a007985 */ /* 0x0011e4000c101d3c */
.L_x_10371:
[----:B------:R-:W-:Y:S05]  /*3f00*/  BSYNC B1 ;  /* 0x0000000000017941 */ /* 0x000fea0003800000 */
.L_x_10370:
[----:B------:R-:W-:-:S03]  /*3f10*/  UMOV UR4, 0xffffffff ;  /* 0xffffffff00047882 */ /* 0x000fc60000000000 */
[----:B------:R-:W-:Y:S05]  /*3f20*/  BRA.DIV UR4, `(.L_x_10378) ;  /* 0x0000023604bc7947 */ /* 0x000fea000b800000 */
[----:B------:R0:W0:Y:S04]  /*3f30*/  SHFL.IDX PT, R43, R100, 0x1, 0x1c1f ;  /* 0x003c1f00642b7f89 */ /* 0x00002800000e0000 */
[----:B---3--:R3:W0:Y:S02]  /*3f40*/  SHFL.IDX PT, R14, R99, 0x1, 0x1c1f ;  /* 0x003c1f00630e7f89 */ /* 0x00862400000e0000 */
.L_x_10684:
[----:B------:R-:W-:Y:S04]  /*3f50*/  BSSY B1, `(.L_x_10379) ;  /* 0x00000ed000017945 */ /* 0x000fe80003800000 */
[----:B------:R-:W-:Y:S05]  /*3f60*/  @P3 BRA `(.L_x_10380) ;  /* 0x0000000c00ac3947 */ /* 0x000fea0003800000 */
[----:B------:R-:W-:Y:S04]  /*3f70*/  BSSY B2, `(.L_x_10381) ;  /* 0x0000075000027945 */ /* 0x000fe80003800000 */
[----:B------:R-:W-:Y:S05]  /*3f80*/  @P1 BRA `(.L_x_10382) ;  /* 0x0000000400cc1947 */ /* 0x000fea0003800000 */
[----:B0---4-:R0:W4:Y:S01]  /*3f90*/  LDS.128 R4, [R90+0x1a400] ;  /* 0x01a400005a047984 */ /* 0x0111220000000c00 */
[----:B------:R-:W-:Y:S01]  /*3fa0*/  IADD3 R10, P2, R16, R14, RZ ;  /* 0x0000000e100a7210 */ /* 0x000fe20007f5e0ff */
[----:B------:R-:W-:Y:S04]  /*3fb0*/  BSSY B3, `(.L_x_10383) ;  /* 0x000006f000037945 */ /* 0x000fe80003800000 */
[----:B------:R-:W-:Y:S01]  /*3fc0*/  IMAD.X R11, R43, 0x1, R17, P2 ;  /* 0x000000012b0b7824 */ /* 0x000fe200010e0611 */
[----:B------:R-:W-:-:S13]  /*3fd0*/  ISETP.GE.AND P2, PT, R22, R102, PT ;  /* 0x000000661600720c */ /* 0x000fda0003f46270 */
[----:B0-----:R-:W-:Y:S05]  /*3fe0*/  @P2 BRA `(.L_x_10384) ;  /* 0x0000000400ac2947 */ /* 0x001fea0003800000 */
        /* <DEDUP_REMOVED lines=12> */
[----:B----4-:R-:W-:Y:S01]  /*40b0*/  IMAD.MOV.U32 R12, RZ, RZ, R4 ;  /* 0x000000ffff0c7224 */ /* 0x010fe200078e0004 */
        /* <DEDUP_REMOVED lines=17> */
[--C-:B------:R-:W-:Y:S01]  /*41d0*/  HADD2.F32 R15, -RZ, R5.reuse.H0_H0 ;  /* 0x20000005ff0f7230 */ /* 0x100fe20000004100 */
[----:B------:R-:W-:Y:S01]  /*41e0*/  F2FP.F16.E4M3.UNPACK_B R112, R112 ;  /* 0x00000070ff70723e */ /* 0x000fe200020006ff */
[----:B------:R-:W-:Y:S02]  /*41f0*/  HADD2.F32 R38, -RZ, R5.H1_H1 ;  /* 0x30000005ff267230 */ /* 0x000fe40000004100 */
[-C--:B------:R-:W-:Y:S01]  /*4200*/  FFMA.FTZ R4, R4, R40.reuse, -R47 ;  /* 0x0000002804047223 */ /* 0x080fe2000001082f */
[----:B------:R-:W-:Y:S02]  /*4210*/  HADD2.F32 R39, -RZ, R39.H1_H1 ;  /* 0x30000027ff277230 */ /* 0x000fe40000004100 */
[----:B------:R-:W-:Y:S01]  /*4220*/  FFMA.FTZ R5, R13, R40, R42 ;  /* 0x000000280d057223 */ /* 0x000fe2000001002a */
[C---:B------:R-:W-:Y:S01]  /*4230*/  FMUL.FTZ R47, R15.reuse, R44 ;  /* 0x0000002c0f2f7220 */ /* 0x040fe20000410000 */
[----:B------:R-:W-:Y:S01]  /*4240*/  F2FP.F16.E4M3.UNPACK_B R13, R12.H1 ;  /* 0x0000000cff0d723e */ /* 0x000fe200030006ff */
[C---:B------:R-:W-:Y:S01]  /*4250*/  FMUL.FTZ R46, R38.reuse, R44 ;  /* 0x0000002c262e7220 */ /* 0x040fe20000410000 */
[----:B------:R-:W-:Y:S01]  /*4260*/  F2FP.F16.E4M3.UNPACK_B R12, R12 ;  /* 0x0000000cff0c723e */ /* 0x000fe200020006ff */
[----:B--2---:R-:W-:Y:S01]  /*4270*/  FFMA.FTZ R103, R38, R39, R47 ;  /* 0x0000002726677223 */ /* 0x004fe2000001002f */
[----:B------:R-:W-:Y:S01]  /*4280*/  F2FP.F16.E4M3.UNPACK_B R111, R111 ;  /* 0x0000006fff6f723e */ /* 0x000fe200020006ff */
[----:B------:R-:W-:Y:S01]  /*4290*/  FFMA.FTZ R46, R15, R39, -R46 ;  /* 0x000000270f2e7223 */ /* 0x000fe2000001082e */
[----:B------:R-:W-:-:S02]  /*42a0*/  HADD2.F32 R40, -RZ, R112.H1_H1 ;  /* 0x30000070ff287230 */ /* 0x000fc40000004100 */
[--C-:B------:R-:W-:Y:S02]  /*42b0*/  HADD2.F32 R38, -RZ, R13.reuse.H1_H1 ;  /* 0x3000000dff267230 */ /* 0x100fe40000004100 */
[----:B------:R-:W-:Y:S02]  /*42c0*/  HADD2.F32 R15, -RZ, R13.H0_H0 ;  /* 0x2000000dff0f7230 */ /* 0x000fe40000004100 */
        /* <DEDUP_REMOVED lines=8> */
[-C--:B------:R-:W-:Y:S01]  /*4350*/  FMUL.FTZ R97, R13, R112.reuse ;  /* 0x000000700d617220 */ /* 0x080fe20000410000 */
[----:B------:R-:W-:Y:S01]  /*4360*/  FFMA.FTZ R39, R38, R39, R47 ;  /* 0x0000002726277223 */ /* 0x000fe2000001002f */
[C---:B------:R-:W-:Y:S01]  /*4370*/  FMUL.FTZ R40, R12.reuse, R112 ;  /* 0x000000700c287220 */ /* 0x040fe20000410000 */
[----:B------:R-:W-:Y:S01]  /*4380*/  F2FP.SATFINITE.E4M3.F32.PACK_AB_MERGE_C R112, R103, R46, RZ ;  /* 0x0000002e6770723e */ /* 0x000fe200048070ff */
[-C--:B------:R-:W-:Y:S01]  /*4390*/  FFMA.FTZ R96, R12, R111.reuse, R97 ;  /* 0x0000006f0c607223 */ /* 0x080fe20000010061 */
[----:B------:R-:W-:Y:S01]  /*43a0*/  F2FP.F16.E4M3.UNPACK_B R12, R6.H1 ;  /* 0x00000006ff0c723e */ /* 0x000fe200030006ff */
[----:B------:R-:W-:Y:S01]  /*43b0*/  FFMA.FTZ R47, R13, R111, -R40 ;  /* 0x0000006f0d2f7223 */ /* 0x000fe20000010828 */
[----:B------:R-:W-:-:S02]  /*43c0*/  F2FP.SATFINITE.E4M3.F32.PACK_AB_MERGE_C R111, R39, R42, RZ ;  /* 0x0000002a276f723e */ /* 0x000fc400048070ff */
[----:B------:R-:W-:Y:S02]  /*43d0*/  F2FP.F16.E4M3.UNPACK_B R13, R7.H1 ;  /* 0x00000007ff0d723e */ /* 0x000fe400030006ff */
[----:B------:R-:W-:Y:S02]  /*43e0*/  F2FP.F16.E4M3.UNPACK_B R42, R45.H1 ;  /* 0x0000002dff2a723e */ /* 0x000fe400030006ff */
        /* <DEDUP_REMOVED lines=25> */
[--C-:B------:R-:W-:Y:S01]  /*4580*/  HADD2.F32 R7, -RZ, R6.reuse.H0_H0 ;  /* 0x20000006ff077230 */ /* 0x100fe20000004100 */
[----:B------:R-:W-:Y:S01]  /*4590*/  F2FP.SATFINITE.E4M3.F32.PACK_AB_MERGE_C R5, R5, R4, R112 ;  /* 0x000000040505723e */ /* 0x000fe20004807070 */
        /* <DEDUP_REMOVED lines=15> */
[----:B------:R-:W-:-:S07]  /*4690*/  F2FP.SATFINITE.E4M3.F32.PACK_AB_MERGE_C R7, R42, R15, R103 ;  /* 0x0000000f2a07723e */ /* 0x000fce0004807067 */
.L_x_10384:
[----:B------:R-:W-:Y:S05]  /*46a0*/  BSYNC B3 ;  /* 0x0000000000037941 */ /* 0x000fea0003800000 */
.L_x_10383:
[----:B----4-:R0:W-:Y:S02]  /*46b0*/  ST.E.128 desc[UR60][R10.64], R4 ;  /* 0x000000040a007985 */ /* 0x0101e4000c101d3c */
.L_x_10382:
[----:B------:R-:W-:Y:S05]  /*46c0*/  BSYNC B2 ;  /* 0x0000000000027941 */ /* 0x000fea0003800000 */
.L_x_10381:
[----:B------:R-:W-:-:S13]  /*46d0*/  ISETP.NE.AND P2, PT, R87, RZ, PT ;  /* 0x000000ff5700720c */ /* 0x000fda0003f45270 */
        /* <DEDUP_REMOVED lines=8> */
[----:B------:R-:W-:Y:S02]  /*4760*/  SHF.R.U32.HI R38, RZ, 0x8, R35 ;  /* 0x00000008ff267819 */ /* 0x000fe40000011623 */
[----:B------:R-:W-:Y:S01]  /*4770*/  LOP3.LUT R13, R37, 0xff, RZ, 0xc0, !PT ;  /* 0x000000ff250d7812 */ /* 0x000fe200078ec0ff */
[----:B------:R-:W-:Y:S01]  /*4780*/  IMAD.SHL.U32 R15, R15, 0x100, RZ ;  /* 0x000001000f0f7824 */ /* 0x000fe200078e00ff */
[----:B------:R-:W-:Y:S02]  /*4790*/  SHF.R.U32.HI R34, RZ, 0x18, R37 ;  /* 0x00000018ff227819 */ /* 0x000fe40000011625 */
[----:B------:R-:W-:Y:S02]  /*47a0*/  SHF.R.U32.HI R39, RZ, 0x10, R35 ;  /* 0x00000010ff277819 */ /* 0x000fe40000011623 */
[----:B------:R-:W-:-:S02]  /*47b0*/  LOP3.LUT R12, R35, 0xff, RZ, 0xc0, !PT ;  /* 0x000000ff230c7812 */ /* 0x000fc400078ec0ff */
[----:B------:R-:W-:Y:S02]  /*47c0*/  SHF.R.U32.HI R35, RZ, 0x18, R35 ;  /* 0x00000018ff237819 */ /* 0x000fe40000011623 */
[----:B------:R-:W-:Y:S01]  /*47d0*/  PRMT R34, R34, 0x654, R13 ;  /* 0x0000065422227816 */ /* 0x000fe2000000000d */
[----:B------:R-:W-:Y:S01]  /*47e0*/  IMAD.SHL.U32 R13, R38, 0x100, RZ ;  /* 0x00000100260d7824 */ /* 0x000fe200078e00ff */
[----:B------:R-:W-:Y:S02]  /*47f0*/  SHF.R.U32.HI R36, RZ, 0x10, R37 ;  /* 0x00000010ff247819 */ /* 0x000fe40000011625 */
[----:B------:R-:W-:Y:S01]  /*4800*/  PRMT R14, R35, 0x654, R12 ;  /* 0x00000654230e7816 */ /* 0x000fe2000000000c */
[----:B----4-:R-:W-:Y:S01]  /*4810*/  IMAD.MOV.U32 R12, RZ, RZ, R4 ;  /* 0x000000ffff0c7224 */ /* 0x010fe200078e0004 */
[----:B------:R-:W-:Y:S01]  /*4820*/  LOP3.LUT R35, R34, 0xff00, R15, 0xf8, !PT ;  /* 0x0000ff0022237812 */ /* 0x000fe200078ef80f */
[----:B------:R-:W-:Y:S01]  /*4830*/  IMAD.U32 R34, R36, 0x10000, RZ ;  /* 0x0001000024227824 */ /* 0x000fe200078e00ff */
[----:B------:R-:W-:-:S02]  /*4840*/  LOP3.LUT R14, R14, 0xff00, R13, 0xf8, !PT ;  /* 0x0000ff000e0e7812 */ /* 0x000fc400078ef80d */
[----:B------:R-:W-:Y:S02]  /*4850*/  SHF.L.U32 R13, R39, 0x10, RZ ;  /* 0x00000010270d7819 */ /* 0x000fe400000006ff */
        /* <DEDUP_REMOVED lines=90> */
.L_x_10386:
[----:B------:R-:W-:Y:S05]  /*4e00*/  BSYNC B2 ;  /* 0x0000000000027941 */ /* 0x000fea0003800000 */
.L_x_10385:
[----:B----4-:R0:W-:Y:S02]  /*4e10*/  ST.E.128 desc[UR60][R10.64], R4 ;  /* 0x000000040a007985 */ /* 0x0101e4000c101d3c */
.L_x_10380:
[----:B------:R-:W-:Y:S05]  /*4e20*/  BSYNC B1 ;  /* 0x0000000000017941 */ /* 0x000fea0003800000 */
.L_x_10379:
[----:B------:R-:W-:-:S03]  /*4e30*/  UMOV UR4, 0xffffffff ;  /* 0xffffffff00047882 */ /* 0x000fc60000000000 */
[----:B------:R-:W-:Y:S05]  /*4e40*/  BRA.DIV UR4, `(.L_x_10387) ;  /* 0x0000022a043c7947 */ /* 0x000fea000b800000 */
[----:B------:R1:W1:Y:S04]  /*4e50*/  SHFL.IDX PT, R35, R100, 0x2, 0x1c1f ;  /* 0x005c1f0064237f89 */ /* 0x00026800000e0000 */
[----:B0-----:R0:W0:Y:S02]  /*4e60*/  SHFL.IDX PT, R14, R99, 0x2, 0x1c1f ;  /* 0x005c1f00630e7f89 */ /* 0x00102400000e0000 */
.L_x_10688:
[----:B------:R-:W-:Y:S05]  /*4e70*/  @P4 BRA `(.L_x_10388) ;  /* 0x0000004800084947 */ /* 0x000fea0003800000 */
[----:B------:R-:W-:Y:S04]  /*4e80*/  BSSY B1, `(.L_x_10389) ;  /* 0x0000075000017945 */ /* 0x000fe80003800000 */
[----:B------:R-:W-:Y:S05]  /*4e90*/  @P1 BRA `(.L_x_10390) ;  /* 0x0000000400cc1947 */ /* 0x000fea0003800000 */
[----:B----4-:R4:W2:Y:S01]  /*4ea0*/  LDS.128 R4, [R90+0x1c400] ;  /* 0x01c400005a047984 */ /* 0x0108a20000000c00 */
[----:B0-----:R-:W-:Y:S01]  /*4eb0*/  IADD3 R10, P2, R16, R14, RZ ;  /* 0x0000000e100a7210 */ /* 0x001fe20007f5e0ff */
[----:B------:R-:W-:Y:S04]  /*4ec0*/  BSSY B2, `(.L_x_10391) ;  /* 0x000006f000027945 */ /* 0x000fe80003800000 */
[----:B-1----:R-:W-:Y:S01]  /*4ed0*/  IMAD.X R11, R35, 0x1, R17, P2 ;  /* 0x00000001230b7824 */ /* 0x002fe200010e0611 */
[----:B------:R-:W-:-:S13]  /*4ee0*/  ISETP.GE.AND P2, PT, R22, R102, PT ;  /* 0x000000661600720c */ /* 0x000fda0003f46270 */
[----:B----4-:R-:W-:Y:S05]  /*4ef0*/  @P2 BRA `(.L_x_10392) ;  /* 0x0000000400ac2947 */ /* 0x010fea0003800000 */
        /* <DEDUP_REMOVED lines=10> */
[----:B------:R-:W-:Y:S01]  /*4fa0*/  PRMT R30, R37, 0x654, R12 ;  /* 0x00000654251e7816 */ /* 0x000fe2000000000c */
[----:B--2---:R-:W-:Y:S01]  /*4fb0*/  IMAD.MOV.U32 R12, RZ, RZ, R4 ;  /* 0x000000ffff0c7224 */ /* 0x004fe200078e0004 */
[----:B------:R-:W-:Y:S02]  /*4fc0*/  SHF.R.U32.HI R31, RZ, 0x10, R33 ;  /* 0x00000010ff1f7819 */ /* 0x000fe40000011621 */
[----:B------:R-:W-:Y:S01]  /*4fd0*/  LOP3.LUT R30, R30, 0xff00, R13, 0xf8, !PT ;  /* 0x0000ff001e1e7812 */ /* 0x000fe200078ef80d */
[----:B------:R-:W-:Y:S01]  /*4fe0*/  IMAD.U32 R13, R36, 0x10000, RZ ;  /* 0x00010000240d7824 */ /* 0x000fe200078e00ff */
[----:B------:R-:W-:Y:S01]  /*4ff0*/  LOP3.LUT R34, R32, 0xff00, R15, 0xf8, !PT ;  /* 0x0000ff0020227812 */ /* 0x000fe200078ef80f */
[----:B------:R-:W-:Y:S01]  /*5000*/  IMAD.U32 R31, R31, 0x10000, RZ ;  /* 0x000100001f1f7824 */ /* 0x000fe200078e00ff */
[----:B------:R-:W-:-:S02]  /*5010*/  F2FP.F16.E4M3.UNPACK_B R4, R5 ;  /* 0x00000005ff04723e */ /* 0x000fc400020006ff */
[----:B------:R-:W-:Y:S02]  /*5020*/  F2FP.F16.E4M3.UNPACK_B R15, R107.H1 ;  /* 0x0000006bff0f723e */ /* 0x000fe400030006ff */
[----:B------:R-:W-:Y:S02]  /*5030*/  F2FP.F16.E4M3.UNPACK_B R5, R5.H1 ;  /* 0x00000005ff05723e */ /* 0x000fe400030006ff */
[----:B------:R-:W-:Y:S01]  /*5040*/  LOP3.LUT R32, R30, 0xff0000, R13, 0xf8, !PT ;  /* 0x00ff00001e207812 */ /* 0x000fe200078ef80d */
[--C-:B------:R-:W-:Y:S01]  /*5050*/  HADD2.F32 R13, -RZ, R4.reuse.H1_H1 ;  /* 0x30000004ff0d7230 */ /* 0x100fe20000004100 */
[----:B------:R-:W-:Y:S01]  /*5060*/  LOP3.LUT R36, R34, 0xff0000, R31, 0xf8, !PT ;  /* 0x00ff000022247812 */ /* 0x000fe200078ef81f */
[--C-:B------:R-:W-:Y:S01]  /*5070*/  HADD2.F32 R33, -RZ, R15.reuse.H0_H0 ;  /* 0x2000000fff217230 */ /* 0x100fe20000004100 */
[----:B------:R-:W-:Y:S01]  /*5080*/  F2FP.F16.E4M3.UNPACK_B R30, R106.H1 ;  /* 0x0000006aff1e723e */ /* 0x000fe200030006ff */
[----:B------:R-:W-:Y:S01]  /*5090*/  HADD2.F32 R34, -RZ, R15.H1_H1 ;  /* 0x3000000fff227230 */ /* 0x000fe20000004100 */
[----:B------:R-:W-:Y:S01]  /*50a0*/  F2FP.F16.E4M3.UNPACK_B R107, R107 ;  /* 0x0000006bff6b723e */ /* 0x000fe200020006ff */
[----:B------:R-:W-:-:S02]  /*50b0*/  HADD2.F32 R4, -RZ, R4.H0_H0 ;  /* 0x20000004ff047230 */ /* 0x000fc40000004100 */
[-C--:B------:R-:W-:Y:S01]  /*50c0*/  FMUL.FTZ R37, R13, R33.reuse ;  /* 0x000000210d257220 */ /* 0x080fe20000410000 */
[--C-:B------:R-:W-:Y:S01]  /*50d0*/  HADD2.F32 R15, -RZ, R5.reuse.H1_H1 ;  /* 0x30000005ff0f7230 */ /* 0x100fe20000004100 */
[----:B------:R-:W-:Y:S01]  /*50e0*/  F2FP.F16.E4M3.UNPACK_B R106, R106 ;  /* 0x0000006aff6a723e */ /* 0x000fe200020006ff */
[--C-:B------:R-:W-:Y:S02]  /*50f0*/  HADD2.F32 R31, -RZ, R30.reuse.H0_H0 ;  /* 0x2000001eff1f7230 */ /* 0x100fe40000004100 */
[C---:B------:R-:W-:Y:S01]  /*5100*/  FMUL.FTZ R38, R4.reuse, R33 ;  /* 0x0000002104267220 */ /* 0x040fe20000410000 */
[----:B------:R-:W-:Y:S02]  /*5110*/  HADD2.F32 R5, -RZ, R5.H0_H0 ;  /* 0x20000005ff057230 */ /* 0x000fe40000004100 */
[-C--:B------:R-:W-:Y:S01]  /*5120*/  FMUL.FTZ R40, R15, R34.reuse ;  /* 0x000000220f287220 */ /* 0x080fe20000410000 */
[----:B------:R-:W-:Y:S02]  /*5130*/  HADD2.F32 R30, -RZ, R30.H1_H1 ;  /* 0x3000001eff1e7230 */ /* 0x000fe40000004100 */
[-C--:B------:R-:W-:Y:S01]  /*5140*/  FFMA.FTZ R4, R4, R31.reuse, -R37 ;  /* 0x0000001f04047223 */ /* 0x080fe20000010825 */
[----:B------:R-:W-:Y:S01]  /*5150*/  FFMA.FTZ R39, R13, R31, R38 ;  /* 0x0000001f0d277223 */ /* 0x000fe20000010026 */
[C---:B------:R-:W-:Y:S01]  /*5160*/  FMUL.FTZ R34, R5.reuse, R34 ;  /* 0x0000002205227220 */ /* 0x040fe20000410000 */
[----:B------:R-:W-:Y:S01]  /*5170*/  FFMA.FTZ R31, R5, R30, -R40 ;  /* 0x0000001e051f7223 */ /* 0x000fe20000010828 */
[----:B------:R-:W-:-:S02]  /*5180*/  F2FP.F16.E4M3.UNPACK_B R5, R12.H1 ;  /* 0x0000000cff05723e */ /* 0x000fc400030006ff */
[----:B------:R-:W-:Y:S01]  /*5190*/  FFMA.FTZ R42, R15, R30, R34 ;  /* 0x0000001e0f2a7223 */ /* 0x000fe20000010022 */
[----:B------:R-:W-:Y:S01]  /*51a0*/  F2FP.F16.E4M3.UNPACK_B R12, R12 ;  /* 0x0000000cff0c723e */ /* 0x000fe200020006ff */
[----:B------:R-:W-:Y:S02]  /*51b0*/  HADD2.F32 R34, -RZ, R107.H1_H1 ;  /* 0x3000006bff227230 */ /* 0x000fe40000004100 */
[--C-:B------:R-:W-:Y:S01]  /*51c0*/  HADD2.F32 R13, -RZ, R5.reuse.H0_H0 ;  /* 0x20000005ff0d7230 */ /* 0x100fe20000004100 */
[----:B------:R-:W-:Y:S01]  /*51d0*/  F2FP.SATFINITE.E4M3.F32.PACK_AB_MERGE_C R44, R42, R31, RZ ;  /* 0x0000001f2a2c723e */ /* 0x000fe200048070ff */
[----:B------:R-:W-:Y:S01]  /*51e0*/  HADD2.F32 R15, -RZ, R5.H1_H1 ;  /* 0x30000005ff0f7230 */ /* 0x000fe20000004100 */
[----:B------:R-:W-:Y:S01]  /*51f0*/  F2FP.F16.E4M3.UNPACK_B R31, R36.H1 ;  /* 0x00000024ff1f723e */ /* 0x000fe200030006ff */
[----:B------:R-:W-:Y:S02]  /*5200*/  HADD2.F32 R5, -RZ, R12.H0_H0 ;  /* 0x2000000cff057230 */ /* 0x000fe40000004100 */
[----:B------:R-:W-:Y:S01]  /*5210*/  FMUL.FTZ R40, R13, R34 ;  /* 0x000000220d287220 */ /* 0x000fe20000410000 */
[----:B------:R-:W-:-:S02]  /*5220*/  HADD2.F32 R107, -RZ, R107.H0_H0 ;  /* 0x2000006bff6b7230 */ /* 0x000fc40000004100 */
[----:B------:R-:W-:Y:S01]  /*5230*/  FMUL.FTZ R38, R15, R34 ;  /* 0x000000220f267220 */ /* 0x000fe20000410000 */
[----:B------:R-:W-:Y:S01]  /*5240*/  HADD2.F32 R12, -RZ, R12.H1_H1 ;  /* 0x3000000cff0c7230 */ /* 0x000fe20000004100 */
[----:B------:R-:W-:Y:S01]  /*5250*/  F2FP.F16.E4M3.UNPACK_B R36, R36 ;  /* 0x00000024ff24723e */ /* 0x000fe200020006ff */
[--C-:B------:R-:W-:Y:S02]  /*5260*/  HADD2.F32 R30, -RZ, R106.reuse.H1_H1 ;  /* 0x3000006aff1e7230 */ /* 0x100fe40000004100 */
[----:B------:R-:W-:Y:S02]  /*5270*/  HADD2.F32 R106, -RZ, R106.H0_H0 ;  /* 0x2000006aff6a7230 */ /* 0x000fe40000004100 */
[CC--:B------:R-:W-:Y:S01]  /*5280*/  FMUL.FTZ R34, R12.reuse, R107.reuse ;  /* 0x0000006b0c227220 */ /* 0x0c0fe20000410000 */
[----:B------:R-:W-:Y:S01]  /*5290*/  FMUL.FTZ R107, R5, R107 ;  /* 0x0000006b056b7220 */ /* 0x000fe20000410000 */
[-C--:B------:R-:W-:Y:S01]  /*52a0*/  FFMA.FTZ R38, R13, R30.reuse, -R38 ;  /* 0x0000001e0d267223 */ /* 0x080fe20000010826 */
[----:B------:R-:W-:Y:S01]  /*52b0*/  FFMA.FTZ R15, R15, R30, R40 ;  /* 0x0000001e0f0f7223 */ /* 0x000fe20000010028 */
[-C--:B------:R-:W-:Y:S01]  /*52c0*/  FFMA.FTZ R37, R5, R106.reuse, -R34 ;  /* 0x0000006a05257223 */ /* 0x080fe20000010822 */
[----:B------:R-:W-:Y:S01]  /*52d0*/  FFMA.FTZ R106, R12, R106, R107 ;  /* 0x0000006a0c6a7223 */ /* 0x000fe2000001006b */
[----:B------:R-:W-:Y:S01]  /*52e0*/  F2FP.F16.E4M3.UNPACK_B R12, R7.H1 ;  /* 0x00000007ff0c723e */ /* 0x000fe200030006ff */
[----:B------:R-:W-:Y:S01]  /*52f0*/  HADD2.F32 R33, -RZ, R36.H1_H1 ;  /* 0x30000024ff217230 */ /* 0x000fe20000004100 */
[----:B------:R-:W-:Y:S01]  /*5300*/  F2FP.SATFINITE.E4M3.F32.PACK_AB_MERGE_C R43, R15, R38, RZ ;  /* 0x000000260f2b723e */ /* 0x000fe200048070ff */
[----:B------:R-:W-:Y:S01]  /*5310*/  HADD2.F32 R38, -RZ, R31.H1_H1 ;  /* 0x3000001fff267230 */ /* 0x000fe20000004100 */
[----:B------:R-:W-:Y:S01]  /*5320*/  F2FP.F16.E4M3.UNPACK_B R30, R32.H1 ;  /* 0x00000020ff1e723e */ /* 0x000fe200030006ff */
[--C-:B------:R-:W-:Y:S01]  /*5330*/  HADD2.F32 R15, -RZ, R12.reuse.H1_H1 ;  /* 0x3000000cff0f7230 */ /* 0x100fe20000004100 */
[----:B------:R-:W-:Y:S01]  /*5340*/  F2FP.F16.E4M3.UNPACK_B R5, R6.H1 ;  /* 0x00000006ff05723e */ /* 0x000fe200030006ff */
        /* <DEDUP_REMOVED lines=21> */
[----:B------:R-:W-:Y:S01]  /*54a0*/  HADD2.F32 R6, -RZ, R6.H1_H1 ;  /* 0x30000006ff067230 */ /* 0x000fe20000004100 */
[----:B------:R-:W-:Y:S01]  /*54b0*/  F2FP.SATFINITE.E4M3.F32.PACK_AB_MERGE_C R33, R33, R38, RZ ;  /* 0x000000262121723e */ /* 0x000fe200048070ff */
        /* <DEDUP_REMOVED lines=15> */
.L_x_10392:
[----:B------:R-:W-:Y:S05]  /*55b0*/  BSYNC B2 ;  /* 0x0000000000027941 */ /* 0x000fea0003800000 */
.L_x_10391:
[----:B--2---:R0:W-:Y:S02]  /*55c0*/  ST.E.128 desc[UR60][R10.64], R4 ;  /* 0x000000040a007985 */ /* 0x0041e4000c101d3c */
.L_x_10390:
[----:B------:R-:W-:Y:S05]  /*55d0*/  BSYNC B1 ;  /* 0x0000000000017941 */ /* 0x000fea0003800000 */
.L_x_10389:
[----:B------:R-:W-:-:S13]  /*55e0*/  ISETP.NE.AND P2, PT, R87, RZ, PT ;  /* 0x000000ff5700720c */ /* 0x000fda0003f45270 */
[----:B------:R-:W-:Y:S05]  /*55f0*/  @P2 BRA `(.L_x_10388) ;  /* 0x0000004000282947 */ /* 0x000fea0003800000 */
[----:B0---4-:R0:W4:Y:S01]  /*5600*/  LDS.128 R4, [R89+0x1c400] ;  /* 0x01c4000059047984 */ /* 0x0111220000000c00 */
[----:B------:R-:W-:Y:S01]  /*5610*/  IADD3 R10, P2, R19, R14, RZ ;  /* 0x0000000e130a7210 */ /* 0x000fe20007f5e0ff */
[----:B------:R-:W-:Y:S04]  /*5620*/  BSSY B1, `(.L_x_10393) ;  /* 0x000006f000017945 */ /* 0x000fe80003800000 */
[----:B-1----:R-:W-:Y:S01]  /*5630*/  IMAD.X R11, R35, 0x1, R190, P2 ;  /* 0x00000001230b7824 */ /* 0x002fe200010e06be */
[----:B------:R-:W-:-:S13]  /*5640*/  ISETP.GE.AND P2, PT, R193, R102, PT ;  /* 0x00000066c100720c */ /* 0x000fda0003f46270 */
[----:B0-----:R-:W-:Y:S05]  /*5650*/  @P2 BRA `(.L_x_10394) ;  /* 0x0000000400ac2947 */ /* 0x001fea0003800000 */
[----:B------:R-:W-:Y:S01]  /*5660*/  SHF.R.U32.HI R30, RZ, 0x8, R9 ;  /* 0x00000008ff1e7819 */ /* 0x000fe20000011609 */
[----:B----4-:R-:W-:Y:S01]  /*5670*/  IMAD.MOV.U32 R12, RZ, RZ, R7 ;  /* 0x000000ffff0c7224 */ /* 0x010fe200078e0007 */
        /* <DEDUP_REMOVED lines=103> */
[----:B------:R-:W-:Y:S02]  /*5cf0*/  F2FP.SATFINITE.E4M3.F32.PACK_AB_MERGE_C R4, R104, R31, R36 ;  /* 0x0000001f6804723e */ /* 0x000fe40004807024 */
[----:B------:R-:W-:-:S07]  /*5d00*/  MOV R6, R28 ;  /* 0x0000001c00067202 */ /* 0x000fce0000000f00 */
.L_x_10394:
[----:B------:R-:W-:Y:S05]  /*5d10*/  BSYNC B1 ;  /* 0x0000000000017941 */ /* 0x000fea0003800000 */
.L_x_10393:
[----:B----4-:R0:W-:Y:S01]  /*5d20*/  ST.E.128 desc[UR60][R10.64], R4 ;  /* 0x000000040a007985 */ /* 0x0101e2000c101d3c */
[----:B------:R-:W-:Y:S05]  /*5d30*/  BRA `(.L_x_10388) ;  /* 0x0000003800587947 */ /* 0x000fea0003800000 */
.L_x_10359:
[----:B------:R-:W2:Y:S01]  /*5d40*/  LDL R9, [R1+0x8] ;  /* 0x0000080001097983 */ /* 0x000ea20000100800 */
[C---:B------:R-:W-:Y:S01]  /*5d50*/  VIADD R8, R191.reuse, 0x40 ;  /* 0x00000040bf087836 */ /* 0x040fe20000000000 */
        /* <DEDUP_REMOVED lines=11> */
[----:B------:R-:W3:Y:S01]  /*5e10*/  @!P4 LDC.64 R34, c[0x0][0x400] ;  /* 0x00010000ff22cb82 */ /* 0x000ee20000000a00 */
[----:B-1----:R-:W-:-:S04]  /*5e20*/  @!P4 IADD3 R32, P2, P5, R48, R32, R4 ;  /* 0x000000203020c210 */ /* 0x002fc80007d5e004 */
[----:B------:R-:W-:Y:S02]  /*5e30*/  @!P4 IADD3.X R33, R66, R33, R86, P2, P5 ;  /* 0x000000214221c210 */ /* 0x000fe400017ea456 */
[----:B---3--:R-:W-:-:S04]  /*5e40*/  @!P4 IADD3 R34, P2, P5, R54, R34, R6 ;  /* 0x000000223622c210 */ /* 0x008fc80007d5e006 */
[----:B------:R-:W-:Y:S02]  /*5e50*/  @!P4 IADD3.X R35, R64, R35, R98, P2, P5 ;  /* 0x000000234023c210 */ /* 0x000fe400017ea462 */
[----:B------:R-:W-:Y:S02]  /*5e60*/  ISETP.GE.AND P2, PT, R8, R95, PT ;  /* 0x0000005f0800720c */ /* 0x000fe40003f46270 */
[----:B------:R-:W-:Y:S02]  /*5e70*/  CS2R R38, SRZ ;  /* 0x0000000000267805 */ /* 0x000fe4000001ff00 */
[----:B------:R-:W-:Y:S01]  /*5e80*/  CS2R R36, SRZ ;  /* 0x0000000000247805 */ /* 0x000fe2000001ff00 */
[----:B------:R1:W3:Y:S01]  /*5e90*/  @!P4 LDG.E.128 R28, desc[UR60][R34.64] ;  /* 0x0000003c221cc981 */ /* 0x0002e2000c1e1d00 */
[----:B------:R-:W-:-:S13]  /*5ea0*/  ISETP.GE.OR P2, PT, R16, R102, P2 ;  /* 0x000000661000720c */ /* 0x000fda0001746670 */
[----:B------:R-:W-:-:S04]  /*5eb0*/  @!P2 IADD3 R5, P5, P6, R48, R80, R4 ;  /* 0x000000503005a210 */ /* 0x000fc80007ebe004 */
[----:B------:R-:W-:Y:S02]  /*5ec0*/  @!P2 IADD3.X R10, R66, R82, R86, P5, P6 ;  /* 0x00000052420aa210 */ /* 0x000fe40002fec456 */
[----:B-1----:R-:W-:Y:S02]  /*5ed0*/  CS2R R34, SRZ ;  /* 0x0000000000227805 */ /* 0x002fe4000001ff00 */
[----:B------:R-:W-:Y:S02]  /*5ee0*/  CS2R R42, SRZ ;  /* 0x00000000002a7805 */ /* 0x000fe4000001ff00 */
[----:B------:R-:W-:Y:S02]  /*5ef0*/  CS2R R40, SRZ ;  /* 0x0000000000287805 */ /* 0x000fe4000001ff00 */
[----:B------:R-:W-:Y:S02]  /*5f00*/  CS2R R46, SRZ ;  /* 0x00000000002e7805 */ /* 0x000fe4000001ff00 */
[----:B------:R-:W-:-:S02]  /*5f10*/  CS2R R44, SRZ ;  /* 0x00000000002c7805 */ /* 0x000fc4000001ff00 */
[----:B--2---:R-:W-:Y:S02]  /*5f20*/  R2UR UR4, R9 ;  /* 0x00000000090472ca */ /* 0x004fe400000e0000 */
        /* <DEDUP_REMOVED lines=9> */
[----:B------:R-:W0:Y:S03]  /*5fc0*/  @!P2 LDC.64 R8, c[0x0][0x3e8] ;  /* 0x0000fa00ff08ab82 */ /* 0x000e260000000a00 */
[----:B------:R-:W2:Y:S01]  /*5fd0*/  @!P3 LDG.E.128 R36, desc[UR60][R14.64] ;  /* 0x0000003c0e24b981 */ /* 0x000ea2000c1e1d00 */
        /* <DEDUP_REMOVED lines=12> */
[----:B------:R-:W-:-:S06]  /*60a0*/  UISETP.NE.AND UP0, UPT, UR4, 0x3, UPT ;  /* 0x000000030400788c */ /* 0x000fcc000bf05270 */
[----:B------:R-:W-:Y:S01]  /*60b0*/  PLOP3.LUT P5, PT, PT, PT, UP0, 0x80, 0x0 ;  /* 0x000000000000781c */ /* 0x000fe20003faf008 */
[----:B---3--:R-:W-:Y:S01]  /*60c0*/  IMAD.MOV.U32 R115, RZ, RZ, R30 ;  /* 0x000000ffff737224 */ /* 0x008fe200078e001e */
[----:B------:R-:W-:Y:S01]  /*60d0*/  ISETP.GE.AND P2, PT, R16, R102, PT ;  /* 0x000000661000720c */ /* 0x000fe20003f46270 */
[----:B------:R-:W-:Y:S02]  /*60e0*/  IMAD.MOV.U32 R118, RZ, RZ, R28 ;  /* 0x000000ffff767224 */ /* 0x000fe400078e001c */
[----:B--2---:R-:W-:Y:S02]  /*60f0*/  IMAD.MOV.U32 R112, RZ, RZ, R38 ;  /* 0x000000ffff707224 */ /* 0x004fe400078e0026 */
[----:B------:R-:W-:Y:S01]  /*6100*/  IMAD.MOV.U32 R113, RZ, RZ, R36 ;  /* 0x000000ffff717224 */ /* 0x000fe200078e0024 */
[----:B----4-:R-:W-:Y:S01]  /*6110*/  MOV R102, R42 ;  /* 0x0000002a00667202 */ /* 0x010fe20000000f00 */
[----:B------:R-:W-:Y:S02]  /*6120*/  IMAD.MOV.U32 R104, RZ, RZ, R40 ;  /* 0x000000ffff687224 */ /* 0x000fe400078e0028 */
[----:B-----5:R-:W-:-:S02]  /*6130*/  IMAD.MOV.U32 R106, RZ, RZ, R46 ;  /* 0x000000ffff6a7224 */ /* 0x020fc400078e002e */
[----:B------:R-:W-:Y:S02]  /*6140*/  IMAD.MOV.U32 R107, RZ, RZ, R44 ;  /* 0x000000ffff6b7224 */ /* 0x000fe400078e002c */
[----:B------:R-:W-:Y:S02]  /*6150*/  IMAD.MOV.U32 R116, RZ, RZ, R6 ;  /* 0x000000ffff747224 */ /* 0x000fe400078e0006 */
[----:B------:R-:W-:Y:S02]  /*6160*/  IMAD.MOV.U32 R117, RZ, RZ, R4 ;  /* 0x000000ffff757224 */ /* 0x000fe400078e0004 */
[----:B------:R-:W-:Y:S02]  /*6170*/  IMAD.MOV.U32 R109, RZ, RZ, R34 ;  /* 0x000000ffff6d7224 */ /* 0x000fe400078e0022 */
[----:B------:R-:W-:Y:S01]  /*6180*/  IMAD.MOV.U32 R111, RZ, RZ, R32 ;  /* 0x000000ffff6f7224 */ /* 0x000fe200078e0020 */
[----:B------:R-:W-:Y:S06]  /*6190*/  @!P5 BRA `(.L_x_10395) ;  /* 0x000000000004d947 */ /* 0x000fec0003800000 */
[----:B------:R-:W-:Y:S01]  /*61a0*/  BPT.TRAP 0x1 ;  /* 0x000000040000795c */ /* 0x000fe20000300000 */
.L_x_10395:
[----:B------:R-:W-:Y:S01]  /*61b0*/  IMAD R86, R188, 0x8, R18 ;  /* 0x00000008bc567824 */ /* 0x000fe200078e0212 */
[----:B------:R-:W-:Y:S01]  /*61c0*/  SHF.L.U32 R98, R195, 0x1f, RZ ;  /* 0x0000001fc3627819 */ /* 0x000fe200000006ff */
[----:B------:R-:W0:Y:S01]  /*61d0*/  LDC R108, c[0x0][0x2f4] ;  /* 0x0000bd00ff6c7b82 */ /* 0x000e220000000800 */
[----:B------:R-:W-:Y:S02]  /*61e0*/  BSSY B1, `(.L_x_10396) ;  /* 0x0000003000017945 */ /* 0x000fe40003800000 */
[----:B------:R-:W1:Y:S02]  /*61f0*/  SYNCS.PHASECHK.TRANS64.TRYWAIT P3, [R86+URZ+0x22890], R98 ;  /* 0x02289062560075a7 */ /* 0x000e64000806017f */
[----:B-1----:R-:W-:Y:S05]  /*6200*/  @!P3 BRA `(.L_x_10397) ;  /* 0x000002140094b947 */ /* 0x002fea0003800000 */
.L_x_10689:
[----:B------:R-:W-:Y:S05]  /*6210*/  BSYNC B1 ;  /* 0x0000000000017941 */ /* 0x000fea0003800000 */
.L_x_10396:
[----:B------:R-:W-:Y:S01]  /*6220*/  UMOV UR4, 0xffffffff ;  /* 0xffffffff00047882 */ /* 0x000fe20000000000 */
[----:B0-----:R-:W-:Y:S02]  /*6230*/  IMAD.IADD R110, R108, 0x1, -R71 ;  /* 0x000000016c6e7824 */ /* 0x001fe400078e0a47 */
[----:B------:R-:W-:Y:S05]  /*6240*/  BRA.DIV UR4, `(.L_x_10398) ;  /* 0x0000021604987947 */ /* 0x000fea000b800000 */
[----:B------:R0:W2:Y:S04]  /*6250*/  SHFL.IDX PT, R103, R100, RZ, 0x1c1f ;  /* 0x001c1fff64677589 */ /* 0x0000a800000e0000 */
[----:B------:R0:W3:Y:S02]  /*6260*/  SHFL.IDX PT, R105, R99, RZ, 0x1c1f ;  /* 0x001c1fff63697589 */ /* 0x0000e400000e0000 */
.L_x_10693:
        /* <DEDUP_REMOVED lines=34> */
[----:B------:R-:W-:Y:S01]  /*6490*/  SHF.R.U32.HI R126, RZ, 0x10, R5 ;  /* 0x00000010ff7e7819 */ /* 0x000fe20000011605 */
[----:B------:R-:W-:Y:S01]  /*64a0*/  IMAD.SHL.U32 R123, R123, 0x100, RZ ;  /* 0x000001007b7b7824 */ /* 0x000fe200078e00ff */
[----:B------:R-:W-:-:S02]  /*64b0*/  PRMT R4, R129, 0x654, R4 ;  /* 0x0000065481047816 */ /* 0x000fc40000000004 */
[----:B------:R-:W-:Y:S01]  /*64c0*/  PRMT R8, R120, 0x654, R119 ;  /* 0x0000065478087816 */ /* 0x000fe20000000077 */
[----:B------:R-:W-:Y:S01]  /*64d0*/  IMAD.SHL.U32 R119, R124, 0x100, RZ ;  /* 0x000001007c777824 */ /* 0x000fe200078e00ff */
[--C-:B------:R-:W-:Y:S02]  /*64e0*/  SHF.R.U32.HI R125, RZ, 0x18, R29.reuse ;  /* 0x00000018ff7d7819 */ /* 0x100fe4000001161d */
[----:B------:R-:W-:Y:S02]  /*64f0*/  LOP3.LUT R30, R29, 0xff, RZ, 0xc0, !PT ;  /* 0x000000ff1d1e7812 */ /* 0x000fe400078ec0ff */
[----:B------:R-:W-:Y:S02]  /*6500*/  SHF.R.U32.HI R121, RZ, 0x8, R29 ;  /* 0x00000008ff797819 */ /* 0x000fe4000001161d */
[----:B------:R-:W-:Y:S01]  /*6510*/  LOP3.LUT R4, R4, 0xff00, R31, 0xf8, !PT ;  /* 0x0000ff0004047812 */ /* 0x000fe200078ef81f */
[----:B------:R-:W-:Y:S01]  /*6520*/  IMAD.U32 R31, R126, 0x10000, RZ ;  /* 0x000100007e1f7824 */ /* 0x000fe200078e00ff */
[----:B------:R-:W-:-:S02]  /*6530*/  PRMT R6, R127, 0x654, R6 ;  /* 0x000006547f067816 */ /* 0x000fc40000000006 */
[----:B------:R-:W-:Y:S01]  /*6540*/  SHF.R.U32.HI R5, RZ, 0x10, R29 ;  /* 0x00000010ff057819 */ /* 0x000fe2000001161d */
[----:B---3--:R-:W-:Y:S01]  /*6550*/  IMAD.MOV.U32 R29, RZ, RZ, R12 ;  /* 0x000000ffff1d7224 */ /* 0x008fe200078e000c */
[----:B------:R-:W-:Y:S01]  /*6560*/  PRMT R30, R125, 0x654, R30 ;  /* 0x000006547d1e7816 */ /* 0x000fe2000000001e */
[----:B------:R-:W-:Y:S01]  /*6570*/  IMAD.U32 R125, R7, 0x10000, RZ ;  /* 0x00010000077d7824 */ /* 0x000fe200078e00ff */
[----:B------:R-:W-:Y:S01]  /*6580*/  SHF.L.U32 R121, R121, 0x8, RZ ;  /* 0x0000000879797819 */ /* 0x000fe200000006ff */
[----:B------:R-:W-:Y:S01]  /*6590*/  IMAD.U32 R5, R5, 0x10000, RZ ;  /* 0x0001000005057824 */ /* 0x000fe200078e00ff */
[----:B------:R-:W-:Y:S02]  /*65a0*/  LOP3.LUT R119, R6, 0xff00, R119, 0xf8, !PT ;  /* 0x0000ff0006777812 */ /* 0x000fe400078ef877 */
[----:B------:R-:W-:Y:S01]  /*65b0*/  LOP3.LUT R6, R4, 0xff0000, R31, 0xf8, !PT ;  /* 0x00ff000004067812 */ /* 0x000fe200078ef81f */
[----:B------:R-:W-:Y:S01]  /*65c0*/  IMAD.U32 R4, R122, 0x10000, RZ ;  /* 0x000100007a047824 */ /* 0x000fe200078e00ff */
[----:B------:R-:W-:-:S02]  /*65d0*/  LOP3.LUT R120, R30, 0xff00, R121, 0xf8, !PT ;  /* 0x0000ff001e787812 */ /* 0x000fc400078ef879 */
        /* <DEDUP_REMOVED lines=8> */
[--C-:B------:R-:W-:Y:S01]  /*6660*/  HADD2.F32 R8, -RZ, R30.reuse.H0_H0 ;  /* 0x2000001eff087230 */ /* 0x100fe20000004100 */
[----:B------:R-:W-:Y:S01]  /*6670*/  LOP3.LUT R7, R120, 0xff0000, R5, 0xf8, !PT ;  /* 0x00ff000078077812 */ /* 0x000fe200078ef805 */
[----:B------:R-:W-:-:S02]  /*6680*/  HADD2.F32 R30, -RZ, R30.H1_H1 ;  /* 0x3000001eff1e7230 */ /* 0x000fc40000004100 */
[-C--:B------:R-:W-:Y:S01]  /*6690*/  FMUL.FTZ R127, R12, R123.reuse ;  /* 0x0000007b0c7f7220 */ /* 0x080fe20000410000 */
[--C-:B------:R-:W-:Y:S02]  /*66a0*/  HADD2.F32 R121, -RZ, R119.reuse.H0_H0 ;  /* 0x20000077ff797230 */ /* 0x100fe40000004100 */
[----:B------:R-:W-:Y:S01]  /*66b0*/  FMUL.FTZ R123, R8, R123 ;  /* 0x0000007b087b7220 */ /* 0x000fe20000410000 */
[----:B------:R-:W-:Y:S01]  /*66c0*/  HADD2.F32 R120, -RZ, R119.H1_H1 ;  /* 0x30000077ff787230 */ /* 0x000fe20000004100 */
[----:B------:R-:W-:Y:S01]  /*66d0*/  LOP3.LUT R5, R124, 0xff0000, R125, 0xf8, !PT ;  /* 0x00ff00007c057812 */ /* 0x000fe200078ef87d */
[----:B------:R-:W-:Y:S02]  /*66e0*/  HADD2.F32 R119, -RZ, R122.H1_H1 ;  /* 0x3000007aff777230 */ /* 0x000fe40000004100 */
[-C--:B------:R-:W-:Y:S01]  /*66f0*/  FFMA.FTZ R8, R8, R121.reuse, -R127 ;  /* 0x0000007908087223 */ /* 0x080fe2000001087f */
[----:B------:R-:W-:Y:S01]  /*6700*/  FFMA.FTZ R12, R12, R121, R123 ;  /* 0x000000790c0c7223 */ /* 0x000fe2000001007b */
[----:B------:R-:W-:Y:S01]  /*6710*/  F2FP.F16.E4M3.UNPACK_B R122, R118 ;  /* 0x00000076ff7a723e */ /* 0x000fe200020006ff */
[----:B------:R-:W-:Y:S01]  /*6720*/  HADD2.F32 R31, -RZ, R31.H1_H1 ;  /* 0x3000001fff1f7230 */ /* 0x000fe20000004100 */
[----:B------:R-:W-:Y:S01]  /*6730*/  F2FP.F16.E4M3.UNPACK_B R121, R117 ;  /* 0x00000075ff79723e */ /* 0x000fe200020006ff */
[----:B------:R-:W-:Y:S01]  /*6740*/  FMUL.FTZ R124, R30, R119 ;  /* 0x000000771e7c7220 */ /* 0x000fe20000410000 */
[----:B------:R-:W-:Y:S01]  /*6750*/  F2FP.F16.E4M3.UNPACK_B R118, R29 ;  /* 0x0000001dff76723e */ /* 0x000fe200020006ff */
[----:B------:R-:W-:Y:S01]  /*6760*/  HADD2.F32 R123, -RZ, R122.H0_H0 ;  /* 0x2000007aff7b7230 */ /* 0x000fe20000004100 */
[----:B------:R-:W-:Y:S01]  /*6770*/  F2FP.F16.E4M3.UNPACK_B R117, R28 ;  /* 0x0000001cff75723e */ /* 0x000fe200020006ff */
[C---:B------:R-:W-:Y:S01]  /*6780*/  FMUL.FTZ R29, R31.reuse, R119 ;  /* 0x000000771f1d7220 */ /* 0x040fe20000410000 */
[----:B------:R-:W-:Y:S01]  /*6790*/  FFMA.FTZ R31, R31, R120, R124 ;  /* 0x000000781f1f7223 */ /* 0x000fe2000001007c */
[----:B------:R-:W-:-:S02]  /*67a0*/  HADD2.F32 R119, -RZ, R118.H0_H0 ;  /* 0x20000076ff777230 */ /* 0x000fc40000004100 */
[----:B------:R-:W-:Y:S02]  /*67b0*/  HADD2.F32 R28, -RZ, R117.H0_H0 ;  /* 0x20000075ff1c7230 */ /* 0x000fe40000004100 */
[----:B------:R-:W-:Y:S01]  /*67c0*/  FFMA.FTZ R29, R30, R120, -R29 ;  /* 0x000000781e1d7223 */ /* 0x000fe2000001081d */
        /* <DEDUP_REMOVED lines=21> */
[----:B------:R-:W-:Y:S02]  /*6920*/  HADD2.F32 R120, -RZ, R118.H0_H0 ;  /* 0x20000076ff787230 */ /* 0x000fe40000004100 */
[-C--:B------:R-:W-:Y:S01]  /*6930*/  FMUL.FTZ R129, R122, R127.reuse ;  /* 0x0000007f7a817220 */ /* 0x080fe20000410000 */
[----:B------:R-:W-:Y:S01]  /*6940*/  HADD2.F32 R124, -RZ, R124.H1_H1 ;  /* 0x3000007cff7c7230 */ /* 0x000fe20000004100 */
[----:B------:R-:W-:Y:S01]  /*6950*/  F2FP.SATFINITE.E4M3.F32.PACK_AB_MERGE_C R8, R29, R8, RZ ;  /* 0x000000081d08723e */ /* 0x000fe200048070ff */
[----:B------:R-:W-:Y:S02]  /*6960*/  HADD2.F32 R121, -RZ, R121.H1_H1 ;  /* 0x30000079ff797230 */ /* 0x000fe40000004100 */
[----:B------:R-:W-:Y:S01]  /*6970*/  FMUL.FTZ R127, R120, R127 ;  /* 0x0000007f787f7220 */ /* 0x000fe20000410000 */
[----:B------:R-:W-:-:S02]  /*6980*/  HADD2.F32 R118, -RZ, R118.H1_H1 ;  /* 0x30000076ff767230 */ /* 0x000fc40000004100 */
[----:B------:R-:W-:Y:S01]  /*6990*/  FFMA.FTZ R129, R120, R125, -R129 ;  /* 0x0000007d78817223 */ /* 0x000fe20000010881 */
[----:B------:R-:W-:Y:S02]  /*69a0*/  HADD2.F32 R123, -RZ, R123.H1_H1 ;  /* 0x3000007bff7b7230 */ /* 0x000fe40000004100 */
[CC--:B------:R-:W-:Y:S01]  /*69b0*/  FMUL.FTZ R131, R121.reuse, R124.reuse ;  /* 0x0000007c79837220 */ /* 0x0c0fe20000410000 */
[----:B------:R-:W-:Y:S01]  /*69c0*/  F2FP.F16.E4M3.UNPACK_B R120, R115 ;  /* 0x00000073ff78723e */ /* 0x000fe200020006ff */
[C---:B------:R-:W-:Y:S01]  /*69d0*/  FMUL.FTZ R126, R118.reuse, R124 ;  /* 0x0000007c767e7220 */ /* 0x040fe20000410000 */
[----:B------:R-:W-:Y:S01]  /*69e0*/  F2FP.F16.E4M3.UNPACK_B R115, R14 ;  /* 0x0000000eff73723e */ /* 0x000fe200020006ff */
[-C--:B------:R-:W-:Y:S01]  /*69f0*/  FFMA.FTZ R124, R118, R123.reuse, -R131 ;  /* 0x0000007b767c7223 */ /* 0x080fe20000010883 */
[----:B------:R-:W-:Y:S01]  /*6a00*/  F2FP.F16.E4M3.UNPACK_B R118, R116 ;  /* 0x00000074ff76723e */ /* 0x000fe200020006ff */
[----:B------:R-:W-:Y:S01]  /*6a10*/  FFMA.FTZ R131, R121, R123, R126 ;  /* 0x0000007b79837223 */ /* 0x000fe2000001007e */
[----:B------:R-:W-:-:S02]  /*6a20*/  HADD2.F32 R123, -RZ, R120.H0_H0 ;  /* 0x20000078ff7b7230 */ /* 0x000fc40000004100 */
[----:B------:R-:W-:Y:S01]  /*6a30*/  FFMA.FTZ R122, R122, R125, R127 ;  /* 0x0000007d7a7a7223 */ /* 0x000fe2000001007f */
[--C-:B------:R-:W-:Y:S01]  /*6a40*/  HADD2.F32 R116, -RZ, R115.reuse.H0_H0 ;  /* 0x20000073ff747230 */ /* 0x100fe20000004100 */
[----:B------:R-:W-:Y:S01]  /*6a50*/  F2FP.SATFINITE.E4M3.F32.PACK_AB_MERGE_C R12, R31, R12, RZ ;  /* 0x0000000c1f0c723e */ /* 0x000fe200048070ff */
[----:B------:R-:W-:Y:S01]  /*6a60*/  HADD2.F32 R120, -RZ, R120.H1_H1 ;  /* 0x30000078ff787230 */ /* 0x000fe20000004100 */
[----:B------:R-:W-:Y:S01]  /*6a70*/  F2FP.F16.E4M3.UNPACK_B R31, R13 ;  /* 0x0000000dff1f723e */ /* 0x000fe200020006ff */
[--C-:B------:R-:W-:Y:S02]  /*6a80*/  HADD2.F32 R14, -RZ, R10.reuse.H0_H0 ;  /* 0x2000000aff0e7230 */ /* 0x100fe40000004100 */
[----:B------:R-:W-:Y:S01]  /*6a90*/  FMUL.FTZ R125, R116, R123 ;  /* 0x0000007b747d7220 */ /* 0x000fe20000410000 */
[----:B------:R-:W-:Y:S01]  /*6aa0*/  HADD2.F32 R115, -RZ, R115.H1_H1 ;  /* 0x30000073ff737230 */ /* 0x000fe20000004100 */
[----:B------:R-:W-:Y:S01]  /*6ab0*/  F2FP.F16.E4M3.UNPACK_B R29, R9 ;  /* 0x00000009ff1d723e */ /* 0x000fe200020006ff */
[----:B------:R-:W-:-:S02]  /*6ac0*/  HADD2.F32 R10, -RZ, R10.H1_H1 ;  /* 0x3000000aff0a7230 */ /* 0x000fc40000004100 */
[----:B------:R-:W-:Y:S01]  /*6ad0*/  FMUL.FTZ R123, R14, R123 ;  /* 0x0000007b0e7b7220 */ /* 0x000fe20000410000 */
[--C-:B------:R-:W-:Y:S02]  /*6ae0*/  HADD2.F32 R121, -RZ, R118.reuse.H0_H0 ;  /* 0x20000076ff797230 */ /* 0x100fe40000004100 */
[-C--:B------:R-:W-:Y:S01]  /*6af0*/  FMUL.FTZ R127, R115, R120.reuse ;  /* 0x00000078737f7220 */ /* 0x080fe20000410000 */
[----:B------:R-:W-:Y:S02]  /*6b00*/  HADD2.F32 R118, -RZ, R118.H1_H1 ;  /* 0x30000076ff767230 */ /* 0x000fe40000004100 */
[----:B------:R-:W-:Y:S01]  /*6b10*/  FMUL.FTZ R120, R10, R120 ;  /* 0x000000780a787220 */ /* 0x000fe20000410000 */
[----:B------:R-:W-:Y:S01]  /*6b20*/  F2FP.SATFINITE.E4M3.F32.PACK_AB_MERGE_C R8, R117, R28, R8 ;  /* 0x0000001c7508723e */ /* 0x000fe20004807008 */
[-C--:B------:R-:W-:Y:S01]  /*6b30*/  FFMA.FTZ R125, R14, R121.reuse, -R125 ;  /* 0x000000790e7d7223 */ /* 0x080fe2000001087d */
[----:B------:R-:W-:Y:S01]  /*6b40*/  FFMA.FTZ R14, R116, R121, R123 ;  /* 0x00000079740e7223 */ /* 0x000fe2000001007b */
[----:B------:R-:W-:Y:S01]  /*6b50*/  FFMA.FTZ R121, R115, R118, R120 ;  /* 0x0000007673797223 */ /* 0x000fe20000010078 */
[----:B------:R-:W-:Y:S01]  /*6b60*/  F2FP.F16.E4M3.UNPACK_B R120, R7 ;  /* 0x00000007ff78723e */ /* 0x000fe200020006ff */
[----:B------:R-:W-:Y:S01]  /*6b70*/  HADD2.F32 R115, -RZ, R31.H0_H0 ;  /* 0x2000001fff737230 */ /* 0x000fe20000004100 */
[----:B------:R-:W-:Y:S01]  /*6b80*/  F2FP.SATFINITE.E4M3.F32.PACK_AB_MERGE_C R12, R119, R30, R12 ;  /* 0x0000001e770c723e */ /* 0x000fe2000480700c */
[----:B------:R-:W-:Y:S01]  /*6b90*/  HADD2.F32 R28, -RZ, R29.H0_H0 ;  /* 0x2000001dff1c7230 */ /* 0x000fe20000004100 */
[----:B------:R-:W-:Y:S01]  /*6ba0*/  F2FP.F16.E4M3.UNPACK_B R117, R6 ;  /* 0x00000006ff75723e */ /* 0x000fe200020006ff */
[--C-:B------:R-:W-:Y:S01]  /*6bb0*/  HADD2.F32 R30, -RZ, R120.reuse.H0_H0 ;  /* 0x20000078ff1e7230 */ /* 0x100fe20000004100 */
[----:B------:R-:W-:Y:S01]  /*6bc0*/  F2FP.SATFINITE.E4M3.F32.PACK_AB_MERGE_C R122, R131, R122, RZ ;  /* 0x0000007a837a723e */ /* 0x000fe200048070ff */
[----:B------:R-:W-:Y:S01]  /*6bd0*/  FFMA.FTZ R10, R10, R118, -R127 ;  /* 0x000000760a0a7223 */ /* 0x000fe2000001087f */
[----:B------:R-:W-:Y:S01]  /*6be0*/  HADD2.F32 R116, -RZ, R31.H1_H1 ;  /* 0x3000001fff747230 */ /* 0x000fe20000004100 */
[----:B------:R-:W-:Y:S01]  /*6bf0*/  F2FP.F16.E4M3.UNPACK_B R13, R13.H1 ;  /* 0x0000000dff0d723e */ /* 0x000fe200030006ff */
[----:B------:R-:W-:Y:S01]  /*6c00*/  HADD2.F32 R118, -RZ, R117.H0_H0 ;  /* 0x20000075ff767230 */ /* 0x000fe20000004100 */
[----:B------:R-:W-:Y:S01]  /*6c10*/  F2FP.SATFINITE.E4M3.F32.PACK_AB_MERGE_C R14, R121, R14, R122 ;  /* 0x0000000e790e723e */ /* 0x000fe2000480707a */
        /* <DEDUP_REMOVED lines=8> */
[----:B------:R-:W-:Y:S01]  /*6ca0*/  FMUL.FTZ R115, R116, R119 ;  /* 0x0000007774737220 */ /* 0x000fe20000410000 */
[----:B------:R-:W-:Y:S01]  /*6cb0*/  F2FP.F16.E4M3.UNPACK_B R118, R7.H1 ;  /* 0x00000007ff76723e */ /* 0x000fe200030006ff */
[C---:B------:R-:W-:Y:S01]  /*6cc0*/  FMUL.FTZ R119, R30.reuse, R119 ;  /* 0x000000771e777220 */ /* 0x040fe20000410000 */
[----:B------:R-:W-:Y:S01]  /*6cd0*/  F2FP.F16.E4M3.UNPACK_B R6, R6.H1 ;  /* 0x00000006ff06723e */ /* 0x000fe200030006ff */
[-C--:B------:R-:W-:Y:S01]  /*6ce0*/  FFMA.FTZ R9, R30, R117.reuse, -R115 ;  /* 0x000000751e097223 */ /* 0x080fe20000010873 */
[----:B------:R-:W-:Y:S02]  /*6cf0*/  HADD2.F32 R115, -RZ, R13.H0_H0 ;  /* 0x2000000dff737230 */ /* 0x000fe40000004100 */
[----:B------:R-:W-:Y:S01]  /*6d00*/  FFMA.FTZ R30, R116, R117, R119 ;  /* 0x00000075741e7223 */ /* 0x000fe20000010077 */
[----:B------:R-:W-:Y:S01]  /*6d10*/  HADD2.F32 R120, -RZ, R118.H0_H0 ;  /* 0x20000076ff787230 */ /* 0x000fe20000004100 */
[----:B------:R-:W-:Y:S01]  /*6d20*/  F2FP.SATFINITE.E4M3.F32.PACK_AB_MERGE_C R124, R124, R129, RZ ;  /* 0x000000817c7c723e */ /* 0x000fe200048070ff */
[----:B------:R-:W-:Y:S01]  /*6d30*/  HADD2.F32 R7, -RZ, R31.H0_H0 ;  /* 0x2000001fff077230 */ /* 0x000fe20000004100 */
[----:B------:R-:W-:Y:S01]  /*6d40*/  F2FP.F16.E4M3.UNPACK_B R117, R15 ;  /* 0x0000000fff75723e */ /* 0x000fe200020006ff */
[----:B------:R-:W-:-:S02]  /*6d50*/  HADD2.F32 R116, -RZ, R13.H1_H1 ;  /* 0x3000000dff747230 */ /* 0x000fc40000004100 */
[-C--:B------:R-:W-:Y:S01]  /*6d60*/  FMUL.FTZ R122, R115, R120.reuse ;  /* 0x00000078737a7220 */ /* 0x080fe20000410000 */
[----:B------:R-:W-:Y:S02]  /*6d70*/  HADD2.F32 R13, -RZ, R118.H1_H1 ;  /* 0x30000076ff0d7230 */ /* 0x000fe40000004100 */
[C---:B------:R-:W-:Y:S01]  /*6d80*/  FMUL.FTZ R120, R7.reuse, R120 ;  /* 0x0000007807787220 */ /* 0x040fe20000410000 */
[--C-:B------:R-:W-:Y:S01]  /*6d90*/  HADD2.F32 R118, -RZ, R6.reuse.H0_H0 ;  /* 0x20000006ff767230 */ /* 0x100fe20000004100 */
[----:B------:R-:W-:Y:S01]  /*6da0*/  F2FP.SATFINITE.E4M3.F32.PACK_AB_MERGE_C R10, R10, R125, R124 ;  /* 0x0000007d0a0a723e */ /* 0x000fe2000480707c */
        /* <DEDUP_REMOVED lines=31> */
[----:B------:R-:W-:Y:S02]  /*6fa0*/  HADD2.F32 R121, -RZ, R119.H0_H0 ;  /* 0x20000077ff797230 */ /* 0x000fe40000004100 */
[-C--:B------:R-:W-:Y:S01]  /*6fb0*/  FMUL.FTZ R120, R116, R123.reuse ;  /* 0x0000007b74787220 */ /* 0x080fe20000410000 */
[----:B------:R-:W-:Y:S02]  /*6fc0*/  HADD2.F32 R117, -RZ, R117.H1_H1 ;  /* 0x30000075ff757230 */ /* 0x000fe40000004100 */
[----:B------:R-:W-:Y:S01]  /*6fd0*/  FMUL.FTZ R123, R11, R123 ;  /* 0x0000007b0b7b7220 */ /* 0x000fe20000410000 */
[----:B------:R-:W-:-:S02]  /*6fe0*/  HADD2.F32 R122, -RZ, R122.H1_H1 ;  /* 0x3000007aff7a7230 */ /* 0x000fc40000004100 */
[-C--:B------:R-:W-:Y:S01]  /*6ff0*/  FFMA.FTZ R125, R4, R121.reuse, R125 ;  /* 0x00000079047d7223 */ /* 0x080fe2000001007d */
        /* <DEDUP_REMOVED lines=18> */
.L_x_10402:
[----:B------:R-:W-:Y:S05]  /*7120*/  BSYNC B2 ;  /* 0x0000000000027941 */ /* 0x000fea0003800000 */
.L_x_10401:
[----:B------:R-:W-:Y:S01]  /*7130*/  ISETP.GE.AND P3, PT, R114, R108, PT ;  /* 0x0000006c7200720c */ /* 0x000fe20003f66270 */
[----:B--2---:R4:W-:-:S12]  /*7140*/  ST.E.128 desc[UR60][R96.64], R8 ;  /* 0x0000000860007985 */ /* 0x0049d8000c101d3c */
[----:B------:R-:W-:-:S04]  /*7150*/  @!P3 IADD3 R4, P4, R105, R114, RZ ;  /* 0x000000726904b210 */ /* 0x000fc80007f9e0ff */
[----:B------:R-:W-:-:S05]  /*7160*/  @!P3 LEA.HI.X.SX32 R5, R114, R103, 0x1, P4 ;  /* 0x000000677205b211 */ /* 0x000fca00020f0eff */
[----:B---3--:R4:W-:Y:S04]  /*7170*/  @!P3 ST.E.128 desc[UR60][R4.64], R12 ;  /* 0x0000000c0400b985 */ /* 0x0089e8000c101d3c */
.L_x_10400:
[----:B------:R-:W-:Y:S05]  /*7180*/  BSYNC B1 ;  /* 0x0000000000017941 */ /* 0x000fea0003800000 */
.L_x_10399:
[----:B------:R-:W-:-:S03]  /*7190*/  UMOV UR4, 0xffffffff ;  /* 0xffffffff00047882 */ /* 0x000fc60000000000 */
[----:B------:R-:W-:Y:S05]  /*71a0*/  BRA.DIV UR4, `(.L_x_10403) ;  /* 0x0000020a040c7947 */ /* 0x000fea000b800000 */
[----:B------:R0:W0:Y:S04]  /*71b0*/  SHFL.IDX PT, R29, R100, 0x1, 0x1c1f ;  /* 0x003c1f00641d7f89 */ /* 0x00002800000e0000 */
[----:B----4-:R4:W0:Y:S02]  /*71c0*/  SHFL.IDX PT, R14, R99, 0x1, 0x1c1f ;  /* 0x003c1f00630e7f89 */ /* 0x01082400000e0000 */
.L_x_10697:
        /* <DEDUP_REMOVED lines=9> */
[----:B------:R-:W-:Y:S01]  /*7260*/  LEA.HI R4, R5, R4, RZ, 0x5 ;  /* 0x0000000405047211 */ /* 0x000fe200078f28ff */
[----:B------:R-:W-:Y:S02]  /*7270*/  IMAD R5, R188, 0x5000, R3 ;  /* 0x00005000bc057824 */ /* 0x000fe400078e0203 */
[----:B------:R-:W-:Y:S01]  /*7280*/  IMAD.X R13, R29, 0x1, R60, P3 ;  /* 0x000000011d0d7824 */ /* 0x000fe200018e063c */
[----:B------:R-:W-:Y:S01]  /*7290*/  LEA.HI.SX32 R4, R4, R63, 0x1b ;  /* 0x0000003f04047211 */ /* 0x000fe200078fdaff */
[----:B------:R-:W-:-:S04]  /*72a0*/  IMAD.IADD R5, R18, 0x1, R5 ;  /* 0x0000000112057824 */ /* 0x000fc800078e0205 */
[----:B------:R-:W-:-:S05]  /*72b0*/  IMAD.SHL.U32 R15, R4, 0x10, RZ ;  /* 0x00000010040f7824 */ /* 0x000fca00078e00ff */
[----:B------:R-:W-:-:S04]  /*72c0*/  LOP3.LUT R4, R201, 0x70, R15, 0xf8, !PT ;  /* 0x00000070c9047812 */ /* 0x000fc800078ef80f */
[----:B------:R-:W-:-:S05]  /*72d0*/  LOP3.LUT R4, R4, R6, RZ, 0x3c, !PT ;  /* 0x0000000604047212 */ /* 0x000fca00078e3cff */
        /* <DEDUP_REMOVED lines=8> */
[----:B------:R-:W-:Y:S02]  /*7360*/  LOP3.LUT R31, R33, 0xff, RZ, 0xc0, !PT ;  /* 0x000000ff211f7812 */ /* 0x000fe400078ec0ff */
[--C-:B------:R-:W-:Y:S02]  /*7370*/  SHF.R.U32.HI R116, RZ, 0x18, R33.reuse ;  /* 0x00000018ff747819 */ /* 0x100fe40000011621 */
[----:B------:R-:W-:Y:S01]  /*7380*/  SHF.R.U32.HI R118, RZ, 0x10, R33 ;  /* 0x00000010ff767819 */ /* 0x000fe20000011621 */
[----:B------:R-:W-:Y:S01]  /*7390*/  IMAD.MOV.U32 R33, RZ, RZ, R4 ;  /* 0x000000ffff217224 */ /* 0x000fe200078e0004 */
[----:B------:R-:W-:Y:S01]  /*73a0*/  SHF.R.U32.HI R114, RZ, 0x8, R35 ;  /* 0x00000008ff727819 */ /* 0x000fe20000011623 */
[----:B------:R-:W-:Y:S01]  /*73b0*/  IMAD.SHL.U32 R4, R117, 0x100, RZ ;  /* 0x0000010075047824 */ /* 0x000fe200078e00ff */
[----:B------:R-:W-:-:S02]  /*73c0*/  PRMT R31, R116, 0x654, R31 ;  /* 0x00000654741f7816 */ /* 0x000fc4000000001f */
[----:B------:R-:W-:Y:S02]  /*73d0*/  LOP3.LUT R32, R35, 0xff, RZ, 0xc0, !PT ;  /* 0x000000ff23207812 */ /* 0x000fe400078ec0ff */
[----:B--2---:R-:W-:Y:S02]  /*73e0*/  SHF.R.U32.HI R103, RZ, 0x18, R35 ;  /* 0x00000018ff677819 */ /* 0x004fe40000011623 */
[--C-:B------:R-:W-:Y:S02]  /*73f0*/  SHF.R.U32.HI R38, RZ, 0x8, R39.reuse ;  /* 0x00000008ff267819 */ /* 0x100fe40000011627 */
[--C-:B------:R-:W-:Y:S02]  /*7400*/  SHF.R.U32.HI R96, RZ, 0x10, R39.reuse ;  /* 0x00000010ff607819 */ /* 0x100fe40000011627 */
[----:B------:R-:W-:Y:S02]  /*7410*/  LOP3.LUT R36, R39, 0xff, RZ, 0xc0, !PT ;  /* 0x000000ff27247812 */ /* 0x000fe400078ec0ff */
[----:B------:R-:W-:Y:S01]  /*7420*/  SHF.R.U32.HI R39, RZ, 0x18, R39 ;  /* 0x00000018ff277819 */ /* 0x000fe20000011627 */
[----:B------:R-:W-:Y:S01]  /*7430*/  IMAD.U32 R96, R96, 0x10000, RZ ;  /* 0x0001000060607824 */ /* 0x000fe200078e00ff */
[----:B------:R-:W-:Y:S01]  /*7440*/  LOP3.LUT R31, R31, 0xff00, R4, 0xf8, !PT ;  /* 0x0000ff001f1f7812 */ /* 0x000fe200078ef804 */
[----:B------:R-:W-:Y:S01]  /*7450*/  IMAD.SHL.U32 R4, R114, 0x100, RZ ;  /* 0x0000010072047824 */ /* 0x000fe200078e00ff */
[----:B------:R-:W-:-:S02]  /*7460*/  SHF.R.U32.HI R97, RZ, 0x8, R37 ;  /* 0x00000008ff617819 */ /* 0x000fc40000011625 */
[----:B------:R-:W-:Y:S01]  /*7470*/  PRMT R5, R103, 0x654, R32 ;  /* 0x0000065467057816 */ /* 0x000fe20000000020 */
[----:B------:R-:W-:Y:S01]  /*7480*/  IMAD.SHL.U32 R32, R38, 0x100, RZ ;  /* 0x0000010026207824 */ /* 0x000fe200078e00ff */
[----:B------:R-:W-:Y:S01]  /*7490*/  SHF.R.U32.HI R115, RZ, 0x10, R35 ;  /* 0x00000010ff737819 */ /* 0x000fe20000011623 */
[----:B------:R-:W-:Y:S01]  /*74a0*/  IMAD.MOV.U32 R35, RZ, RZ, R8 ;  /* 0x000000ffff237224 */ /* 0x000fe200078e0008 */
[--C-:B---3--:R-:W-:Y:S01]  /*74b0*/  SHF.R.U32.HI R105, RZ, 0x10, R37.reuse ;  /* 0x00000010ff697819 */ /* 0x108fe20000011625 */
[----:B------:R-:W-:Y:S01]  /*74c0*/  IMAD.SHL.U32 R8, R97, 0x100, RZ ;  /* 0x0000010061087824 */ /* 0x000fe200078e00ff */
[----:B------:R-:W-:Y:S02]  /*74d0*/  LOP3.LUT R34, R37, 0xff, RZ, 0xc0, !PT ;  /* 0x000000ff25227812 */ /* 0x000fe400078ec0ff */
[----:B------:R-:W-:Y:S02]  /*74e0*/  SHF.R.U32.HI R37, RZ, 0x18, R37 ;  /* 0x00000018ff257819 */ /* 0x000fe40000011625 */
[----:B------:R-:W-:-:S02]  /*74f0*/  PRMT R39, R39, 0x654, R36 ;  /* 0x0000065427277816 */ /* 0x000fc40000000024 */
[----:B------:R-:W-:Y:S01]  /*7500*/  MOV R30, R6 ;  /* 0x00000006001e7202 */ /* 0x000fe20000000f00 */
[----:B------:R-:W-:Y:S01]  /*7510*/  IMAD.U32 R6, R118, 0x10000, RZ ;  /* 0x0001000076067824 */ /* 0x000fe200078e00ff */
[----:B------:R-:W-:Y:S01]  /*7520*/  LOP3.LUT R5, R5, 0xff00, R4, 0xf8, !PT ;  /* 0x0000ff0005057812 */ /* 0x000fe200078ef804 */
[----:B------:R-:W-:Y:S01]  /*7530*/  IMAD.U32 R4, R115, 0x10000, RZ ;  /* 0x0001000073047824 */ /* 0x000fe200078e00ff */
[----:B------:R-:W-:Y:S02]  /*7540*/  PRMT R37, R37, 0x654, R34 ;  /* 0x0000065425257816 */ /* 0x000fe40000000022 */
[----:B------:R-:W-:Y:S02]  /*7550*/  LOP3.LUT R103, R39, 0xff00, R32, 0xf8, !PT ;  /* 0x0000ff0027677812 */ /* 0x000fe400078ef820 */
[----:B------:R-:W-:Y:S02]  /*7560*/  F2FP.F16.E4M3.UNPACK_B R39, R113.H1 ;  /* 0x00000071ff27723e */ /* 0x000fe400030006ff */
[----:B------:R-:W-:-:S02]  /*7570*/  F2FP.F16.E4M3.UNPACK_B R36, R35.H1 ;  /* 0x00000023ff24723e */ /* 0x000fc400030006ff */
[----:B------:R-:W-:Y:S02]  /*7580*/  F2FP.F16.E4M3.UNPACK_B R34, R33.H1 ;  /* 0x00000021ff22723e */ /* 0x000fe400030006ff */
[----:B------:R-:W-:Y:S01]  /*7590*/  LOP3.LUT R97, R37, 0xff00, R8, 0xf8, !PT ;  /* 0x0000ff0025617812 */ /* 0x000fe200078ef808 */
[----:B------:R-:W-:Y:S01]  /*75a0*/  HADD2.F32 R32, -RZ, R36.H0_H0 ;  /* 0x20000024ff207230 */ /* 0x000fe20000004100 */
[----:B------:R-:W-:Y:S01]  /*75b0*/  LOP3.LUT R6, R31, 0xff0000, R6, 0xf8, !PT ;  /* 0x00ff00001f067812 */ /* 0x000fe200078ef806 */
[--C-:B------:R-:W-:Y:S01]  /*75c0*/  HADD2.F32 R31, -RZ, R34.reuse.H0_H0 ;  /* 0x20000022ff1f7230 */ /* 0x100fe20000004100 */
[----:B------:R-:W-:Y:S01]  /*75d0*/  LOP3.LUT R4, R5, 0xff0000, R4, 0xf8, !PT ;  /* 0x00ff000005047812 */ /* 0x000fe200078ef804 */
[----:B------:R-:W-:Y:S01]  /*75e0*/  HADD2.F32 R5, -RZ, R39.H0_H0 ;  /* 0x20000027ff057230 */ /* 0x000fe20000004100 */
[----:B------:R-:W-:Y:S01]  /*75f0*/  F2FP.F16.E4M3.UNPACK_B R37, R111.H1 ;  /* 0x0000006fff25723e */ /* 0x000fe200030006ff */
[----:B------:R-:W-:Y:S01]  /*7600*/  IMAD.U32 R8, R105, 0x10000, RZ ;  /* 0x0001000069087824 */ /* 0x000fe200078e00ff */
[----:B------:R-:W-:Y:S01]  /*7610*/  F2FP.F16.E4M3.UNPACK_B R113, R113 ;  /* 0x00000071ff71723e */ /* 0x000fe200020006ff */
[----:B------:R-:W-:-:S02]  /*7620*/  HADD2.F32 R34, -RZ, R34.H1_H1 ;  /* 0x30000022ff227230 */ /* 0x000fc40000004100 */
[CC--:B------:R-:W-:Y:S01]  /*7630*/  FMUL.FTZ R114, R32.reuse, R5.reuse ;  /* 0x0000000520727220 */ /* 0x0c0fe20000410000 */
[--C-:B------:R-:W-:Y:S02]  /*7640*/  HADD2.F32 R38, -RZ, R37.reuse.H0_H0 ;  /* 0x20000025ff267230 */ /* 0x100fe40000004100 */
[----:B------:R-:W-:Y:S01]  /*7650*/  FMUL.FTZ R105, R31, R5 ;  /* 0x000000051f697220 */ /* 0x000fe20000410000 */
[----:B------:R-:W-:Y:S01]  /*7660*/  LOP3.LUT R5, R103, 0xff0000, R96, 0xf8, !PT ;  /* 0x00ff000067057812 */ /* 0x000fe200078ef860 */
[----:B------:R-:W-:Y:S01]  /*7670*/  HADD2.F32 R96, -RZ, R37.H1_H1 ;  /* 0x30000025ff607230 */ /* 0x000fe20000004100 */
[----:B------:R-:W-:Y:S01]  /*7680*/  F2FP.F16.E4M3.UNPACK_B R37, R33 ;  /* 0x00000021ff25723e */ /* 0x000fe200020006ff */
[-C--:B------:R-:W-:Y:S01]  /*7690*/  FFMA.FTZ R31, R31, R38.reuse, -R114 ;  /* 0x000000261f1f7223 */ /* 0x080fe20000010872 */
[----:B------:R-:W-:Y:S01]  /*76a0*/  FFMA.FTZ R32, R32, R38, R105 ;  /* 0x0000002620207223 */ /* 0x000fe20000010069 */
[----:B------:R-:W-:Y:S01]  /*76b0*/  HADD2.F32 R38, -RZ, R39.H1_H1 ;  /* 0x30000027ff267230 */ /* 0x000fe20000004100 */
[----:B------:R-:W-:Y:S01]  /*76c0*/  LOP3.LUT R8, R97, 0xff0000, R8, 0xf8, !PT ;  /* 0x00ff000061087812 */ /* 0x000fe200078ef808 */
[----:B------:R-:W-:Y:S01]  /*76d0*/  HADD2.F32 R39, -RZ, R36.H1_H1 ;  /* 0x30000024ff277230 */ /* 0x000fe20000004100 */
[----:B------:R-:W-:Y:S01]  /*76e0*/  F2FP.F16.E4M3.UNPACK_B R36, R35 ;  /* 0x00000023ff24723e */ /* 0x000fe200020006ff */
[----:B------:R-:W-:-:S02]  /*76f0*/  HADD2.F32 R97, -RZ, R113.H0_H0 ;  /* 0x20000071ff617230 */ /* 0x000fc40000004100 */
[CC--:B------:R-:W-:Y:S01]  /*7700*/  FMUL.FTZ R114, R34.reuse, R38.reuse ;  /* 0x0000002622727220 */ /* 0x0c0fe20000410000 */
[----:B------:R-:W-:Y:S01]  /*7710*/  F2FP.F16.E4M3.UNPACK_B R111, R111 ;  /* 0x0000006fff6f723e */ /* 0x000fe200020006ff */
[C---:B------:R-:W-:Y:S01]  /*7720*/  FMUL.FTZ R33, R39.reuse, R38 ;  /* 0x0000002627217220 */ /* 0x040fe20000410000 */
[--C-:B------:R-:W-:Y:S01]  /*7730*/  HADD2.F32 R38, -RZ, R36.reuse.H0_H0 ;  /* 0x20000024ff267230 */ /* 0x100fe20000004100 */
[----:B------:R-:W-:Y:S01]  /*7740*/  F2FP.F16.E4M3.UNPACK_B R105, R112.H1 ;  /* 0x00000070ff69723e */ /* 0x000fe200030006ff */
[----:B------:R-:W-:Y:S02]  /*7750*/  HADD2.F32 R35, -RZ, R37.H0_H0 ;  /* 0x20000025ff237230 */ /* 0x000fe40000004100 */
[-C--:B------:R-:W-:Y:S01]  /*7760*/  FFMA.FTZ R34, R34, R96.reuse, -R33 ;  /* 0x0000006022227223 */ /* 0x080fe20000010821 */
[----:B------:R-:W-:Y:S01]  /*7770*/  FFMA.FTZ R33, R39, R96, R114 ;  /* 0x0000006027217223 */ /* 0x000fe20000010072 */
[----:B------:R-:W-:Y:S02]  /*7780*/  HADD2.F32 R96, -RZ, R111.H0_H0 ;  /* 0x2000006fff607230 */ /* 0x000fe40000004100 */
[-C--:B------:R-:W-:Y:S01]  /*7790*/  FMUL.FTZ R116, R38, R97.reuse ;  /* 0x0000006126747220 */ /* 0x080fe20000410000 */
[----:B------:R-:W-:Y:S01]  /*77a0*/  FMUL.FTZ R97, R35, R97 ;  /* 0x0000006123617220 */ /* 0x000fe20000410000 */
[----:B------:R-:W-:Y:S01]  /*77b0*/  HADD2.F32 R114, -RZ, R113.H1_H1 ;  /* 0x30000071ff727230 */ /* 0x000fe20000004100 */
[----:B------:R-:W-:Y:S01]  /*77c0*/  F2FP.F16.E4M3.UNPACK_B R103, R109.H1 ;  /* 0x0000006dff67723e */ /* 0x000fe200030006ff */
[----:B------:R-:W-:-:S02]  /*77d0*/  HADD2.F32 R39, -RZ, R36.H1_H1 ;  /* 0x30000024ff277230 */ /* 0x000fc40000004100 */
[-C--:B------:R-:W-:Y:S01]  /*77e0*/  FFMA.FTZ R36, R38, R96.reuse, R97 ;  /* 0x0000006026247223 */ /* 0x080fe20000010061 */
[----:B------:R-:W-:Y:S01]  /*77f0*/  FFMA.FTZ R35, R35, R96, -R116 ;  /* 0x0000006023237223 */ /* 0x000fe20000010874 */
[----:B------:R-:W-:Y:S01]  /*7800*/  HADD2.F32 R37, -RZ, R37.H1_H1 ;  /* 0x30000025ff257230 */ /* 0x000fe20000004100 */
[----:B------:R-:W-:Y:S01]  /*7810*/  F2FP.F16.E4M3.UNPACK_B R96, R10.H1 ;  /* 0x0000000aff60723e */ /* 0x000fe200030006ff */
[----:B------:R-:W-:Y:S02]  /*7820*/  HADD2.F32 R38, -RZ, R111.H1_H1 ;  /* 0x3000006fff267230 */ /* 0x000fe40000004100 */
[-C--:B------:R-:W-:Y:S01]  /*7830*/  FMUL.FTZ R116, R39, R114.reuse ;  /* 0x0000007227747220 */ /* 0x080fe20000410000 */
[----:B------:R-:W-:Y:S02]  /*7840*/  HADD2.F32 R111, -RZ, R105.H0_H0 ;  /* 0x20000069ff6f7230 */ /* 0x000fe40000004100 */
[----:B------:R-:W-:Y:S01]  /*7850*/  FMUL.FTZ R114, R37, R114 ;  /* 0x0000007225727220 */ /* 0x000fe20000410000 */
[----:B------:R-:W-:-:S02]  /*7860*/  HADD2.F32 R97, -RZ, R96.H0_H0 ;  /* 0x20000060ff617230 */ /* 0x000fc40000004100 */
[----:B------:R-:W-:Y:S01]  /*7870*/  FFMA.FTZ R116, R37, R38, -R116 ;  /* 0x0000002625747223 */ /* 0x000fe20000010874 */
[----:B------:R-:W-:Y:S01]  /*7880*/  F2FP.F16.E4M3.UNPACK_B R37, R30.H1 ;  /* 0x0000001eff25723e */ /* 0x000fe200030006ff */
[----:B------:R-:W-:Y:S01]  /*7890*/  FFMA.FTZ R113, R39, R38, R114 ;  /* 0x0000002627717223 */ /* 0x000fe20000010072 */
[----:B------:R-:W-:Y:S02]  /*78a0*/  HADD2.F32 R39, -RZ, R103.H0_H0 ;  /* 0x20000067ff277230 */ /* 0x000fe40000004100 */
[----:B------:R-:W-:Y:S01]  /*78b0*/  FMUL.FTZ R115, R97, R111 ;  /* 0x0000006f61737220 */ /* 0x000fe20000410000 */
[----:B------:R-:W-:Y:S01]  /*78c0*/  HADD2.F32 R105, -RZ, R105.H1_H1 ;  /* 0x30000069ff697230 */ /* 0x000fe20000004100 */
[----:B------:R-:W-:Y:S01]  /*78d0*/  F2FP.F16.E4M3.UNPACK_B R112, R112 ;  /* 0x00000070ff70723e */ /* 0x000fe200020006ff */
[--C-:B------:R-:W-:Y:S01]  /*78e0*/  HADD2.F32 R38, -RZ, R37.reuse.H0_H0 ;  /* 0x20000025ff267230 */ /* 0x100fe20000004100 */
[----:B------:R-:W-:Y:S01]  /*78f0*/  F2FP.F16.E4M3.UNPACK_B R30, R30 ;  /* 0x0000001eff1e723e */ /* 0x000fe200020006ff */
[----:B------:R-:W-:Y:S01]  /*7900*/  HADD2.F32 R96, -RZ, R96.H1_H1 ;  /* 0x30000060ff607230 */ /* 0x000fe20000004100 */
[----:B------:R-:W-:Y:S01]  /*7910*/  F2FP.F16.E4M3.UNPACK_B R109, R109 ;  /* 0x0000006dff6d723e */ /* 0x000fe200020006ff */
[----:B------:R-:W-:-:S02]  /*7920*/  HADD2.F32 R37, -RZ, R37.H1_H1 ;  /* 0x30000025ff257230 */ /* 0x000fc40000004100 */
[C---:B------:R-:W-:Y:S01]  /*7930*/  FMUL.FTZ R114, R38.reuse, R111 ;  /* 0x0000006f26727220 */ /* 0x040fe20000410000 */
[----:B------:R-:W-:Y:S01]  /*7940*/  FFMA.FTZ R115, R38, R39, -R115 ;  /* 0x0000002726737223 */ /* 0x000fe20000010873 */
[----:B------:R-:W-:Y:S02]  /*7950*/  HADD2.F32 R103, -RZ, R103.H1_H1 ;  /* 0x30000067ff677230 */ /* 0x000fe40000004100 */
[-C--:B------:R-:W-:Y:S01]  /*7960*/  FMUL.FTZ R38, R96, R105.reuse ;  /* 0x0000006960267220 */ /* 0x080fe20000410000 */
[----:B------:R-:W-:Y:S01]  /*7970*/  FMUL.FTZ R105, R37, R105 ;  /* 0x0000006925697220 */ /* 0x000fe20000410000 */
[----:B------:R-:W-:Y:S01]  /*7980*/  FFMA.FTZ R114, R97, R39, R114 ;  /* 0x0000002761727223 */ /* 0x000fe20000010072 */
[--C-:B------:R-:W-:Y:S02]  /*7990*/  HADD2.F32 R97, -RZ, R112.reuse.H0_H0 ;  /* 0x20000070ff617230 */ /* 0x100fe40000004100 */
[----:B------:R-:W-:Y:S01]  /*79a0*/  FFMA.FTZ R118, R37, R103, -R38 ;  /* 0x0000006725767223 */ /* 0x000fe20000010826 */
[----:B------:R-:W-:Y:S01]  /*79b0*/  F2FP.F16.E4M3.UNPACK_B R37, R10 ;  /* 0x0000000aff25723e */ /* 0x000fe200020006ff */
[----:B------:R-:W-:-:S02]  /*79c0*/  HADD2.F32 R112, -RZ, R112.H1_H1 ;  /* 0x30000070ff707230 */ /* 0x000fc40000004100 */
[----:B------:R-:W-:Y:S01]  /*79d0*/  FFMA.FTZ R111, R96, R103, R105 ;  /* 0x00000067606f7223 */ /* 0x000fe20000010069 */
[--C-:B------:R-:W-:Y:S01]  /*79e0*/  HADD2.F32 R10, -RZ, R30.reuse.H0_H0 ;  /* 0x2000001eff0a7230 */ /* 0x100fe20000004100 */
[----:B------:R-:W-:Y:S01]  /*79f0*/  F2FP.SATFINITE.E4M3.F32.PACK_AB_MERGE_C R31, R34, R31, RZ ;  /* 0x0000001f221f723e */ /* 0x000fe200048070ff */
[--C-:B------:R-:W-:Y:S01]  /*7a00*/  HADD2.F32 R38, -RZ, R37.reuse.H0_H0 ;  /* 0x20000025ff267230 */ /* 0x100fe20000004100 */
[----:B------:R-:W-:Y:S01]  /*7a10*/  F2FP.SATFINITE.E4M3.F32.PACK_AB_MERGE_C R33, R33, R32, RZ ;  /* 0x000000202121723e */ /* 0x000fe200048070ff */
[----:B------:R-:W-:Y:S01]  /*7a20*/  HADD2.F32 R37, -RZ, R37.H1_H1 ;  /* 0x30000025ff257230 */ /* 0x000fe20000004100 */
[----:B------:R-:W-:Y:S01]  /*7a30*/  F2FP.F16.E4M3.UNPACK_B R34, R28 ;  /* 0x0000001cff22723e */ /* 0x000fe200020006ff */
[----:B------:R-:W-:Y:S02]  /*7a40*/  HADD2.F32 R30, -RZ, R30.H1_H1 ;  /* 0x3000001eff1e7230 */ /* 0x000fe40000004100 */
[----:B------:R-:W-:Y:S01]  /*7a50*/  FMUL.FTZ R103, R38, R97 ;  /* 0x0000006126677220 */ /* 0x000fe20000410000 */
[----:B------:R-:W-:-:S02]  /*7a60*/  HADD2.F32 R39, -RZ, R109.H0_H0 ;  /* 0x2000006dff277230 */ /* 0x000fc40000004100 */
[CC--:B------:R-:W-:Y:S01]  /*7a70*/  FMUL.FTZ R105, R37.reuse, R112.reuse ;  /* 0x0000007025697220 */ /* 0x0c0fe20000410000 */
[----:B------:R-:W-:Y:S02]  /*7a80*/  HADD2.F32 R109, -RZ, R109.H1_H1 ;  /* 0x3000006dff6d7230 */ /* 0x000fe40000004100 */
[----:B------:R-:W-:Y:S01]  /*7a90*/  FMUL.FTZ R97, R10, R97 ;  /* 0x000000610a617220 */ /* 0x000fe20000410000 */
[----:B------:R-:W-:Y:S01]  /*7aa0*/  FMUL.FTZ R112, R30, R112 ;  /* 0x000000701e707220 */ /* 0x000fe20000410000 */
[----:B------:R-:W-:Y:S01]  /*7ab0*/  FFMA.FTZ R103, R10, R39, -R103 ;  /* 0x000000270a677223 */ /* 0x000fe20000010867 */
[----:B------:R-:W-:Y:S01]  /*7ac0*/  F2FP.SATFINITE.E4M3.F32.PACK_AB_MERGE_C R32, R116, R35, R31 ;  /* 0x000000237420723e */ /* 0x000fe2000480701f */
[----:B------:R-:W-:Y:S01]  /*7ad0*/  FFMA.FTZ R30, R30, R109, -R105 ;  /* 0x0000006d1e1e7223 */ /* 0x000fe20000010869 */
[----:B------:R-:W-:Y:S01]  /*7ae0*/  FFMA.FTZ R10, R38, R39, R97 ;  /* 0x00000027260a7223 */ /* 0x000fe20000010061 */
[----:B------:R-:W-:Y:S01]  /*7af0*/  FFMA.FTZ R109, R37, R109, R112 ;  /* 0x0000006d256d7223 */ /* 0x000fe20000010070 */
[----:B------:R-:W-:-:S02]  /*7b00*/  F2FP.F16.E4M3.UNPACK_B R37, R9 ;  /* 0x00000009ff25723e */ /* 0x000fc400020006ff */
[----:B------:R-:W-:Y:S02]  /*7b10*/  F2FP.F16.E4M3.UNPACK_B R97, R8 ;  /* 0x00000008ff61723e */ /* 0x000fe400020006ff */
[----:B------:R-:W-:Y:S01]  /*7b20*/  F2FP.SATFINITE.E4M3.F32.PACK_AB_MERGE_C R31, R113, R36, R33 ;  /* 0x00000024711f723e */ /* 0x000fe20004807021 */
[----:B------:R-:W-:Y:S01]  /*7b30*/  HADD2.F32 R35, -RZ, R37.H0_H0 ;  /* 0x20000025ff237230 */ /* 0x000fe20000004100 */
[----:B------:R-:W-:Y:S01]  /*7b40*/  F2FP.F16.E4M3.UNPACK_B R39, R6 ;  /* 0x00000006ff27723e */ /* 0x000fe200020006ff */
[----:B------:R-:W-:Y:S01]  /*7b50*/  HADD2.F32 R36, -RZ, R97.H0_H0 ;  /* 0x20000061ff247230 */ /* 0x000fe20000004100 */
[----:B------:R-:W-:Y:S01]  /*7b60*/  F2FP.SATFINITE.E4M3.F32.PACK_AB_MERGE_C R111, R111, R114, RZ ;  /* 0x000000726f6f723e */ /* 0x000fe200048070ff */
[----:B------:R-:W-:Y:S01]  /*7b70*/  HADD2.F32 R33, -RZ, R34.H0_H0 ;  /* 0x20000022ff217230 */ /* 0x000fe20000004100 */
[----:B------:R-:W-:Y:S01]  /*7b80*/  F2FP.SATFINITE.E4M3.F32.PACK_AB_MERGE_C R115, R118, R115, RZ ;  /* 0x000000737673723e */ /* 0x000fe200048070ff */
        /* <DEDUP_REMOVED lines=18> */
[----:B------:R-:W-:Y:S01]  /*7cb0*/  F2FP.F16.E4M3.UNPACK_B R6, R6.H1 ;  /* 0x00000006ff06723e */ /* 0x000fe200030006ff */
[----:B------:R-:W-:Y:S01]  /*7cc0*/  HADD2.F32 R97, -RZ, R96.H0_H0 ;  /* 0x20000060ff617230 */ /* 0x000fe20000004100 */
[----:B------:R-:W-:Y:S01]  /*7cd0*/  F2FP.SATFINITE.E4M3.F32.PACK_AB_MERGE_C R10, R109, R10, R111 ;  /* 0x0000000a6d0a723e */ /* 0x000fe2000480706f */
[----:B------:R-:W-:Y:S02]  /*7ce0*/  HADD2.F32 R8, -RZ, R35.H0_H0 ;  /* 0x20000023ff087230 */ /* 0x000fe40000004100 */
        /* <DEDUP_REMOVED lines=65> */
.L_x_10407:
[----:B------:R-:W-:Y:S05]  /*8100*/  BSYNC B2 ;  /* 0x0000000000027941 */ /* 0x000fea0003800000 */
.L_x_10406:
[----:B------:R-:W-:Y:S01]  /*8110*/  ISETP.GE.AND P3, PT, R15, R108, PT ;  /* 0x0000006c0f00720c */ /* 0x000fe20003f66270 */
[----:B0-----:R0:W-:-:S12]  /*8120*/  ST.E.128 desc[UR60][R12.64], R4 ;  /* 0x000000040c007985 */ /* 0x0011d8000c101d3c */
[----:B------:R-:W-:-:S04]  /*8130*/  @!P3 IADD3 R14, P4, R15, R14, RZ ;  /* 0x0000000e0f0eb210 */ /* 0x000fc80007f9e0ff */
[----:B------:R-:W-:-:S05]  /*8140*/  @!P3 LEA.HI.X.SX32 R15, R15, R29, 0x1, P4 ;  /* 0x0000001d0f0fb211 */ /* 0x000fca00020f0eff */
[----:B------:R0:W-:Y:S04]  /*8150*/  @!P3 ST.E.128 desc[UR60][R14.64], R8 ;  /* 0x000000080e00b985 */ /* 0x0001e8000c101d3c */
.L_x_10405:
[----:B------:R-:W-:Y:S05]  /*8160*/  BSYNC B1 ;  /* 0x0000000000017941 */ /* 0x000fea0003800000 */
.L_x_10404:
[----:B------:R-:W-:-:S03]  /*8170*/  UMOV UR4, 0xffffffff ;  /* 0xffffffff00047882 */ /* 0x000fc60000000000 */
[----:B------:R-:W-:Y:S05]  /*8180*/  BRA.DIV UR4, `(.L_x_10408) ;  /* 0x000001fa045c7947 */ /* 0x000fea000b800000 */
[----:B0-----:R0:W0:Y:S04]  /*8190*/  SHFL.IDX PT, R29, R100, 0x2, 0x1c1f ;  /* 0x005c1f00641d7f89 */ /* 0x00102800000e0000 */
[----:B------:R0:W0:Y:S02]  /*81a0*/  SHFL.IDX PT, R14, R99, 0x2, 0x1c1f ;  /* 0x005c1f00630e7f89 */ /* 0x00002400000e0000 */
.L_x_10701:
        /* <DEDUP_REMOVED lines=8> */
[----:B------:R-:W-:Y:S01]  /*8230*/  LEA.HI R110, R5, R110, RZ, 0x5 ;  /* 0x0000006e056e7211 */ /* 0x000fe200078f28ff */
[----:B------:R-:W-:-:S03]  /*8240*/  IMAD R5, R188, 0x5000, R0 ;  /* 0x00005000bc057824 */ /* 0x000fc600078e0200 */
[----:B------:R-:W-:Y:S01]  /*8250*/  LEA.HI.SX32 R15, R110, R63, 0x1b ;  /* 0x0000003f6e0f7211 */ /* 0x000fe200078fdaff */
[----:B------:R-:W-:-:S03]  /*8260*/  IMAD.IADD R5, R18, 0x1, R5 ;  /* 0x0000000112057824 */ /* 0x000fc600078e0205 */
[----:B------:R-:W-:-:S04]  /*8270*/  SHF.L.U32 R15, R15, 0x4, RZ ;  /* 0x000000040f0f7819 */ /* 0x000fc800000006ff */
        /* <DEDUP_REMOVED lines=10> */
[--C-:B----4-:R-:W-:Y:S01]  /*8320*/  SHF.R.U32.HI R99, RZ, 0x18, R41.reuse ;  /* 0x00000018ff637819 */ /* 0x110fe20000011629 */
[----:B------:R-:W-:Y:S01]  /*8330*/  IMAD.MOV.U32 R36, RZ, RZ, R8 ;  /* 0x000000ffff247224 */ /* 0x000fe200078e0008 */
[----:B------:R-:W-:Y:S01]  /*8340*/  LOP3.LUT R30, R41, 0xff, RZ, 0xc0, !PT ;  /* 0x000000ff291e7812 */ /* 0x000fe200078ec0ff */
[----:B------:R-:W-:Y:S01]  /*8350*/  IMAD.SHL.U32 R31, R31, 0x100, RZ ;  /* 0x000001001f1f7824 */ /* 0x000fe200078e00ff */
[----:B------:R-:W-:Y:S01]  /*8360*/  SHF.R.U32.HI R44, RZ, 0x10, R41 ;  /* 0x00000010ff2c7819 */ /* 0x000fe20000011629 */
[----:B------:R-:W-:Y:S01]  /*8370*/  IMAD.MOV.U32 R28, RZ, RZ, R6 ;  /* 0x000000ffff1c7224 */ /* 0x000fe200078e0006 */
[----:B------:R-:W-:Y:S01]  /*8380*/  PRMT R4, R99, 0x654, R30 ;  /* 0x0000065463047816 */ /* 0x000fe2000000001e */
[----:B------:R-:W-:Y:S01]  /*8390*/  IMAD.MOV.U32 R30, RZ, RZ, R10 ;  /* 0x000000ffff1e7224 */ /* 0x000fe200078e000a */
[----:B------:R-:W-:-:S02]  /*83a0*/  SHF.R.U32.HI R37, RZ, 0x8, R45 ;  /* 0x00000008ff257819 */ /* 0x000fc4000001162d */
[----:B------:R-:W-:Y:S02]  /*83b0*/  SHF.R.U32.HI R41, RZ, 0x8, R43 ;  /* 0x00000008ff297819 */ /* 0x000fe4000001162b */
[----:B------:R-:W-:Y:S01]  /*83c0*/  SHF.R.U32.HI R35, RZ, 0x18, R45 ;  /* 0x00000018ff237819 */ /* 0x000fe2000001162d */
[----:B------:R-:W-:Y:S01]  /*83d0*/  IMAD.SHL.U32 R37, R37, 0x100, RZ ;  /* 0x0000010025257824 */ /* 0x000fe200078e00ff */
[----:B------:R-:W-:Y:S02]  /*83e0*/  LOP3.LUT R34, R45, 0xff, RZ, 0xc0, !PT ;  /* 0x000000ff2d227812 */ /* 0x000fe400078ec0ff */
[----:B------:R-:W-:Y:S02]  /*83f0*/  SHF.R.U32.HI R97, RZ, 0x18, R43 ;  /* 0x00000018ff617819 */ /* 0x000fe4000001162b */
[----:B------:R-:W-:Y:S02]  /*8400*/  LOP3.LUT R32, R43, 0xff, RZ, 0xc0, !PT ;  /* 0x000000ff2b207812 */ /* 0x000fe400078ec0ff */
[----:B------:R-:W-:Y:S01]  /*8410*/  LOP3.LUT R4, R4, 0xff00, R31, 0xf8, !PT ;  /* 0x0000ff0004047812 */ /* 0x000fe200078ef81f */
[----:B------:R-:W-:Y:S01]  /*8420*/  IMAD.U32 R31, R44, 0x10000, RZ ;  /* 0x000100002c1f7824 */ /* 0x000fe200078e00ff */
[----:B------:R-:W-:-:S02]  /*8430*/  SHF.R.U32.HI R40, RZ, 0x10, R43 ;  /* 0x00000010ff287819 */ /* 0x000fc4000001162b */
[----:B------:R-:W-:Y:S01]  /*8440*/  PRMT R34, R35, 0x654, R34 ;  /* 0x0000065423227816 */ /* 0x000fe20000000022 */
[----:B------:R-:W-:Y:S01]  /*8450*/  IMAD.SHL.U32 R35, R41, 0x100, RZ ;  /* 0x0000010029237824 */ /* 0x000fe200078e00ff */
[----:B------:R-:W-:Y:S02]  /*8460*/  PRMT R32, R97, 0x654, R32 ;  /* 0x0000065461207816 */ /* 0x000fe40000000020 */
[----:B------:R-:W-:Y:S02]  /*8470*/  SHF.R.U32.HI R39, RZ, 0x8, R47 ;  /* 0x00000008ff277819 */ /* 0x000fe4000001162f */
[----:B------:R-:W-:Y:S01]  /*8480*/  LOP3.LUT R8, R4, 0xff0000, R31, 0xf8, !PT ;  /* 0x00ff000004087812 */ /* 0x000fe200078ef81f */
[----:B------:R-:W-:Y:S01]  /*8490*/  IMAD.U32 R31, R40, 0x10000, RZ ;  /* 0x00010000281f7824 */ /* 0x000fe200078e00ff */
[----:B------:R-:W-:Y:S01]  /*84a0*/  LOP3.LUT R10, R34, 0xff00, R37, 0xf8, !PT ;  /* 0x0000ff00220a7812 */ /* 0x000fe200078ef825 */
[----:B------:R-:W-:Y:S01]  /*84b0*/  IMAD.SHL.U32 R39, R39, 0x100, RZ ;  /* 0x0000010027277824 */ /* 0x000fe200078e00ff */
[----:B------:R-:W-:-:S02]  /*84c0*/  LOP3.LUT R32, R32, 0xff00, R35, 0xf8, !PT ;  /* 0x0000ff0020207812 */ /* 0x000fc400078ef823 */
[----:B------:R-:W-:Y:S02]  /*84d0*/  F2FP.F16.E4M3.UNPACK_B R40, R107.H1 ;  /* 0x0000006bff28723e */ /* 0x000fe400030006ff */
[----:B------:R-:W-:Y:S02]  /*84e0*/  F2FP.F16.E4M3.UNPACK_B R37, R36.H1 ;  /* 0x00000024ff25723e */ /* 0x000fe400030006ff */
[----:B------:R-:W-:Y:S01]  /*84f0*/  F2FP.F16.E4M3.UNPACK_B R34, R33.H1 ;  /* 0x00000021ff22723e */ /* 0x000fe200030006ff */
[----:B------:R-:W-:Y:S01]  /*8500*/  HADD2.F32 R6, -RZ, R40.H0_H0 ;  /* 0x20000028ff067230 */ /* 0x000fe20000004100 */
[----:B------:R-:W-:Y:S02]  /*8510*/  SHF.R.U32.HI R43, RZ, 0x10, R45 ;  /* 0x00000010ff2b7819 */ /* 0x000fe4000001162d */
[----:B------:R-:W-:Y:S02]  /*8520*/  LOP3.LUT R38, R47, 0xff0000ff, RZ, 0xc0, !PT ;  /* 0xff0000ff2f267812 */ /* 0x000fe400078ec0ff */
[----:B------:R-:W-:Y:S01]  /*8530*/  LOP3.LUT R4, R32, 0xff0000, R31, 0xf8, !PT ;  /* 0x00ff000020047812 */ /* 0x000fe200078ef81f */
[----:B------:R-:W-:Y:S01]  /*8540*/  HADD2.F32 R32, -RZ, R37.H0_H0 ;  /* 0x20000025ff207230 */ /* 0x000fe20000004100 */
[----:B------:R-:W-:Y:S01]  /*8550*/  F2FP.F16.E4M3.UNPACK_B R35, R104.H1 ;  /* 0x00000068ff23723e */ /* 0x000fe200030006ff */
[----:B------:R-:W-:Y:S01]  /*8560*/  HADD2.F32 R31, -RZ, R34.H0_H0 ;  /* 0x20000022ff1f7230 */ /* 0x000fe20000004100 */
[----:B------:R-:W-:-:S02]  /*8570*/  SHF.R.U32.HI R42, RZ, 0x10, R47 ;  /* 0x00000010ff2a7819 */ /* 0x000fc4000001162f */
[----:B------:R-:W-:Y:S01]  /*8580*/  LOP3.LUT R41, R38, 0xff00, R39, 0xf8, !PT ;  /* 0x0000ff0026297812 */ /* 0x000fe200078ef827 */
[----:B------:R-:W-:Y:S01]  /*8590*/  IMAD.U32 R39, R43, 0x10000, RZ ;  /* 0x000100002b277824 */ /* 0x000fe200078e00ff */
[----:B------:R-:W-:Y:S01]  /*85a0*/  SHF.L.U32 R42, R42, 0x10, RZ ;  /* 0x000000102a2a7819 */ /* 0x000fe200000006ff */
[--C-:B------:R-:W-:Y:S02]  /*85b0*/  HADD2.F32 R38, -RZ, R35.reuse.H0_H0 ;  /* 0x20000023ff267230 */ /* 0x100fe40000004100 */
[-C--:B------:R-:W-:Y:S01]  /*85c0*/  FMUL.FTZ R44, R32, R6.reuse ;  /* 0x00000006202c7220 */ /* 0x080fe20000410000 */
        /* <DEDUP_REMOVED lines=12> */
[----:B------:R-:W-:-:S02]  /*8690*/  HADD2.F32 R40, -RZ, R107.H0_H0 ;  /* 0x2000006bff287230 */ /* 0x000fc40000004100 */
[CC--:B------:R-:W-:Y:S01]  /*86a0*/  FMUL.FTZ R42, R38.reuse, R41.reuse ;  /* 0x00000029262a7220 */ /* 0x0c0fe20000410000 */
[----:B------:R-:W-:Y:S01]  /*86b0*/  F2FP.F16.E4M3.UNPACK_B R104, R104 ;  /* 0x00000068ff68723e */ /* 0x000fe200020006ff */
        /* <DEDUP_REMOVED lines=38> */
[----:B------:R-:W-:Y:S02]  /*8920*/  HADD2.F32 R37, -RZ, R106.H0_H0 ;  /* 0x2000006aff257230 */ /* 0x000fe40000004100 */
[----:B------:R-:W-:Y:S01]  /*8930*/  FFMA.FTZ R36, R33, R38, -R34 ;  /* 0x0000002621247223 */ /* 0x000fe20000010822 */
[----:B------:R-:W-:Y:S01]  /*8940*/  F2FP.F16.E4M3.UNPACK_B R33, R30 ;  /* 0x0000001eff21723e */ /* 0x000fe200020006ff */
[----:B------:R-:W-:Y:S01]  /*8950*/  HADD2.F32 R30, -RZ, R28.H0_H0 ;  /* 0x2000001cff1e7230 */ /* 0x000fe20000004100 */
[----:B------:R-:W-:Y:S01]  /*8960*/  F2FP.F16.E4M3.UNPACK_B R102, R102 ;  /* 0x00000066ff66723e */ /* 0x000fe200020006ff */
[----:B------:R-:W-:Y:S01]  /*8970*/  FFMA.FTZ R97, R35, R38, R40 ;  /* 0x0000002623617223 */ /* 0x000fe20000010028 */
[----:B------:R-:W-:Y:S01]  /*8980*/  HADD2.F32 R106, -RZ, R106.H1_H1 ;  /* 0x3000006aff6a7230 */ /* 0x000fe20000004100 */
[----:B------:R-:W-:Y:S01]  /*8990*/  F2FP.SATFINITE.E4M3.F32.PACK_AB_MERGE_C R31, R46, R31, RZ ;  /* 0x0000001f2e1f723e */ /* 0x000fe200048070ff */
[--C-:B------:R-:W-:Y:S01]  /*89a0*/  HADD2.F32 R34, -RZ, R33.reuse.H0_H0 ;  /* 0x20000021ff227230 */ /* 0x100fe20000004100 */
[----:B------:R-:W-:Y:S01]  /*89b0*/  F2FP.F16.E4M3.UNPACK_B R40, R10 ;  /* 0x0000000aff28723e */ /* 0x000fe200020006ff */
[----:B------:R-:W-:Y:S01]  /*89c0*/  HADD2.F32 R33, -RZ, R33.H1_H1 ;  /* 0x30000021ff217230 */ /* 0x000fe20000004100 */
[----:B------:R-:W-:Y:S01]  /*89d0*/  F2FP.SATFINITE.E4M3.F32.PACK_AB_MERGE_C R43, R43, R32, RZ ;  /* 0x000000202b2b723e */ /* 0x000fe200048070ff */
[----:B------:R-:W-:-:S02]  /*89e0*/  HADD2.F32 R35, -RZ, R102.H0_H0 ;  /* 0x20000066ff237230 */ /* 0x000fc40000004100 */
[-C--:B------:R-:W-:Y:S01]  /*89f0*/  FMUL.FTZ R39, R34, R37.reuse ;  /* 0x0000002522277220 */ /* 0x080fe20000410000 */
[----:B------:R-:W-:Y:S02]  /*8a00*/  HADD2.F32 R28, -RZ, R28.H1_H1 ;  /* 0x3000001cff1c7230 */ /* 0x000fe40000004100 */
[C---:B------:R-:W-:Y:S01]  /*8a10*/  FMUL.FTZ R37, R30.reuse, R37 ;  /* 0x000000251e257220 */ /* 0x040fe20000410000 */
[----:B------:R-:W-:Y:S02]  /*8a20*/  HADD2.F32 R102, -RZ, R102.H1_H1 ;  /* 0x30000066ff667230 */ /* 0x000fe40000004100 */
[CC--:B------:R-:W-:Y:S01]  /*8a30*/  FMUL.FTZ R45, R33.reuse, R106.reuse ;  /* 0x0000006a212d7220 */ /* 0x0c0fe20000410000 */
        /* <DEDUP_REMOVED lines=24> */
[-C--:B------:R-:W-:Y:S01]  /*8bc0*/  FMUL.FTZ R42, R37, R40.reuse ;  /* 0x00000028252a7220 */ /* 0x080fe20000410000 */
[----:B------:R-:W-:Y:S01]  /*8bd0*/  FFMA.FTZ R34, R36, R39, R41 ;  /* 0x0000002724227223 */ /* 0x000fe20000010029 */
[C---:B------:R-:W-:Y:S01]  /*8be0*/  FMUL.FTZ R40, R35.reuse, R40 ;  /* 0x0000002823287220 */ /* 0x040fe20000410000 */
[----:B------:R-:W-:Y:S01]  /*8bf0*/  F2FP.F16.E4M3.UNPACK_B R36, R9.H1 ;  /* 0x00000009ff24723e */ /* 0x000fe200030006ff */
[----:B------:R-:W-:Y:S01]  /*8c00*/  FFMA.FTZ R44, R35, R38, -R42 ;  /* 0x00000026232c7223 */ /* 0x000fe2000001082a */
[----:B------:R-:W-:Y:S01]  /*8c10*/  F2FP.F16.E4M3.UNPACK_B R35, R10.H1 ;  /* 0x0000000aff23723e */ /* 0x000fe200030006ff */
[----:B------:R-:W-:Y:S01]  /*8c20*/  FFMA.FTZ R43, R37, R38, R40 ;  /* 0x00000026252b7223 */ /* 0x000fe20000010028 */
[----:B------:R-:W-:Y:S01]  /*8c30*/  F2FP.F16.E4M3.UNPACK_B R5, R5.H1 ;  /* 0x00000005ff05723e */ /* 0x000fe200030006ff */
[--C-:B------:R-:W-:Y:S01]  /*8c40*/  HADD2.F32 R10, -RZ, R36.reuse.H0_H0 ;  /* 0x20000024ff0a7230 */ /* 0x100fe20000004100 */
[----:B------:R-:W-:Y:S01]  /*8c50*/  F2FP.F16.E4M3.UNPACK_B R8, R8.H1 ;  /* 0x00000008ff08723e */ /* 0x000fe200030006ff */
[----:B------:R-:W-:Y:S01]  /*8c60*/  HADD2.F32 R37, -RZ, R35.H0_H0 ;  /* 0x20000023ff257230 */ /* 0x000fe20000004100 */
[----:B------:R-:W-:Y:S01]  /*8c70*/  F2FP.SATFINITE.E4M3.F32.PACK_AB_MERGE_C R30, R45, R30, R47 ;  /* 0x0000001e2d1e723e */ /* 0x000fe2000480702f */
[----:B------:R-:W-:Y:S01]  /*8c80*/  HADD2.F32 R9, -RZ, R5.H0_H0 ;  /* 0x20000005ff097230 */ /* 0x000fe20000004100 */
[----:B------:R-:W-:Y:S01]  /*8c90*/  F2FP.F16.E4M3.UNPACK_B R39, R6 ;  /* 0x00000006ff27723e */ /* 0x000fe200020006ff */
[----:B------:R-:W-:-:S02]  /*8ca0*/  HADD2.F32 R36, -RZ, R36.H1_H1 ;  /* 0x30000024ff247230 */ /* 0x000fc40000004100 */
[-C--:B------:R-:W-:Y:S01]  /*8cb0*/  FMUL.FTZ R40, R10, R37.reuse ;  /* 0x000000250a287220 */ /* 0x080fe20000410000 */
[----:B------:R-:W-:Y:S02]  /*8cc0*/  HADD2.F32 R38, -RZ, R35.H1_H1 ;  /* 0x30000023ff267230 */ /* 0x000fe40000004100 */
[C---:B------:R-:W-:Y:S01]  /*8cd0*/  FMUL.FTZ R37, R9.reuse, R37 ;  /* 0x0000002509257220 */ /* 0x040fe20000410000 */
[--C-:B------:R-:W-:Y:S02]  /*8ce0*/  HADD2.F32 R35, -RZ, R8.reuse.H0_H0 ;  /* 0x20000008ff237230 */ /* 0x100fe40000004100 */
[----:B------:R-:W-:Y:S02]  /*8cf0*/  HADD2.F32 R5, -RZ, R5.H1_H1 ;  /* 0x30000005ff057230 */ /* 0x000fe40000004100 */
        /* <DEDUP_REMOVED lines=58> */
.L_x_10410:
[----:B------:R-:W-:Y:S05]  /*90a0*/  BSYNC B1 ;  /* 0x0000000000017941 */ /* 0x000fea0003800000 */
.L_x_10409:
[----:B0-----:R0:W-:Y:S01]  /*90b0*/  ST.E.128 desc[UR60][R12.64], R4 ;  /* 0x000000040c007985 */ /* 0x0011e2000c101d3c */
[----:B------:R-:W-:-:S13]  /*90c0*/  ISETP.GE.AND P2, PT, R15, R108, PT ;  /* 0x0000006c0f00720c */ /* 0x000fda0003f46270 */
[----:B------:R-:W-:Y:S05]  /*90d0*/  @P2 BRA `(.L_x_10388) ;  /* 0x0000000400702947 */ /* 0x000fea0003800000 */
[----:B0-----:R-:W-:-:S04]  /*90e0*/  IADD3 R4, P2, R15, R14, RZ ;  /* 0x0000000e0f047210 */ /* 0x001fc80007f5e0ff */
[----:B------:R-:W-:-:S05]  /*90f0*/  LEA.HI.X.SX32 R5, R15, R29, 0x1, P2 ;  /* 0x0000001d0f057211 */ /* 0x000fca00010f0eff */
[----:B------:R0:W-:Y:S01]  /*9100*/  ST.E.128 desc[UR60][R4.64], R8 ;  /* 0x0000000804007985 */ /* 0x0001e2000c101d3c */
[----:B------:R-:W-:Y:S05]  /*9110*/  BRA `(.L_x_10388) ;  /* 0x0000000400607947 */ /* 0x000fea0003800000 */
.L_x_10358:
[----:B------:R-:W2:Y:S02]  /*9120*/  LDL R4, [R1+0x8] ;  /* 0x0000080001047983 */ /* 0x000ea40000100800 */
[----:B--2---:R-:W-:-:S13]  /*9130*/  R2UR UR4, R4 ;  /* 0x00000000040472ca */ /* 0x004fda00000e0000 */
[----:B------:R-:W-:-:S06]  /*9140*/  UISETP.NE.AND UP0, UPT, UR4, 0x3, UPT ;  /* 0x000000030400788c */ /* 0x000fcc000bf05270 */
[----:B------:R-:W-:-:S13]  /*9150*/  PLOP3.LUT P5, PT, PT, PT, UP0, 0x80, 0x0 ;  /* 0x000000000000781c */ /* 0x000fda0003faf008 */
[----:B------:R-:W-:Y:S05]  /*9160*/  @!P5 BRA `(.L_x_10411) ;  /* 0x000000000004d947 */ /* 0x000fea0003800000 */
[----:B------:R-:W-:Y:S01]  /*9170*/  BPT.TRAP 0x1 ;  /* 0x000000040000795c */ /* 0x000fe20000300000 */
.L_x_10411:
[----:B------:R-:W-:Y:S01]  /*9180*/  IMAD R86, R188, 0x8, R18 ;  /* 0x00000008bc567824 */ /* 0x000fe200078e0212 */
[----:B------:R-:W-:Y:S01]  /*9190*/  SHF.L.U32 R98, R195, 0x1f, RZ ;  /* 0x0000001fc3627819 */ /* 0x000fe200000006ff */
[----:B------:R-:W-:Y:S01]  /*91a0*/  BSSY B1, `(.L_x_10412) ;  /* 0x0000004000017945 */ /* 0x000fe20003800000 */
[----:B------:R-:W-:Y:S02]  /*91b0*/  SHF.R.S32.HI R93, RZ, 0x1f, R92 ;  /* 0x0000001fff5d7819 */ /* 0x000fe4000001145c */
[----:B------:R-:W0:Y:S02]  /*91c0*/  SYNCS.PHASECHK.TRANS64.TRYWAIT P2, [R86+URZ+0x22890], R98 ;  /* 0x02289062560075a7 */ /* 0x000e24000804017f */
[----:B0-----:R-:W-:Y:S05]  /*91d0*/  @!P2 BRA `(.L_x_10413) ;  /* 0x000001e80090a947 */ /* 0x001fea0003800000 */
.L_x_10702:
[----:B------:R-:W-:Y:S05]  /*91e0*/  BSYNC B1 ;  /* 0x0000000000017941 */ /* 0x000fea0003800000 */
.L_x_10412:
        /* <DEDUP_REMOVED lines=25> */
.L_x_10706:
        /* <DEDUP_REMOVED lines=13> */
.L_x_10416:
[----:B------:R-:W-:Y:S05]  /*9450*/  BSYNC B1 ;  /* 0x0000000000017941 */ /* 0x000fea0003800000 */
.L_x_10415:
[----:B------:R-:W-:-:S03]  /*9460*/  UMOV UR4, 0xffffffff ;  /* 0xffffffff00047882 */ /* 0x000fc60000000000 */
[----:B------:R-:W-:Y:S05]  /*9470*/  BRA.DIV UR4, `(.L_x_10417) ;  /* 0x000001ea04447947 */ /* 0x000fea000b800000 */
[----:B--2-4-:R2:W4:Y:S04]  /*9480*/  SHFL.IDX PT, R5, R29, 0x1, 0x1c1f ;  /* 0x003c1f001d057f89 */ /* 0x01452800000e0000 */
[----:B---3--:R2:W3:Y:S02]  /*9490*/  SHFL.IDX PT, R14, R28, 0x1, 0x1c1f ;  /* 0x003c1f001c0e7f89 */ /* 0x0084e400000e0000 */
.L_x_10710:
        /* <DEDUP_REMOVED lines=14> */
.L_x_10419:
[----:B------:R-:W-:Y:S05]  /*9580*/  BSYNC B1 ;  /* 0x0000000000017941 */ /* 0x000fea0003800000 */
.L_x_10418:
[----:B------:R-:W-:-:S03]  /*9590*/  UMOV UR4, 0xffffffff ;  /* 0xffffffff00047882 */ /* 0x000fc60000000000 */
[----:B------:R-:W-:Y:S05]  /*95a0*/  BRA.DIV UR4, `(.L_x_10420) ;  /* 0x000001ea04407947 */ /* 0x000fea000b800000 */
[----:B---34-:R3:W4:Y:S04]  /*95b0*/  SHFL.IDX PT, R5, R29, 0x2, 0x1c1f ;  /* 0x005c1f001d057f89 */ /* 0x01872800000e0000 */
[----:B------:R3:W0:Y:S02]  /*95c0*/  SHFL.IDX PT, R14, R28, 0x2, 0x1c1f ;  /* 0x005c1f001c0e7f89 */ /* 0x00062400000e0000 */
.L_x_10714:
        /* <DEDUP_REMOVED lines=13> */
.L_x_10388:
[----:B------:R-:W-:Y:S05]  /*96a0*/  BSYNC B0 ;  /* 0x0000000000007941 */ /* 0x000fea0003800000 */
.L_x_10357:
        /* <DEDUP_REMOVED lines=16> */
.L_x_10422:
[----:B------:R-:W-:Y:S05]  /*97b0*/  BSYNC B0 ;  /* 0x0000000000007941 */ /* 0x000fea0003800000 */
.L_x_10421:
[----:B------:R-:W0:Y:S01]  /*97c0*/  SYNCS.PHASECHK.TRANS64.TRYWAIT P3, [R86+URZ+0x228b0], R98 ;  /* 0x0228b062560075a7 */ /* 0x000e22000806017f */
[----:B------:R-:W-:Y:S04]  /*97d0*/  BSSY B0, `(.L_x_10423) ;  /* 0x0000002000007945 */ /* 0x000fe80003800000 */
[----:B0-----:R-:W-:Y:S05]  /*97e0*/  @!P3 BRA `(.L_x_10424) ;  /* 0x000001e400f8b947 */ /* 0x001fea0003800000 */
.L_x_10715:
[----:B------:R-:W-:Y:S05]  /*97f0*/  BSYNC B0 ;  /* 0x0000000000007941 */ /* 0x000fea0003800000 */
.L_x_10423:
        /* <DEDUP_REMOVED lines=33> */
.L_x_10426:
[----:B------:R-:W-:Y:S05]  /*9a10*/  BSYNC B0 ;  /* 0x0000000000007941 */ /* 0x000fea0003800000 */
.L_x_10425:
[----:B------:R-:W-:Y:S01]  /*9a20*/  ISETP.GE.AND P3, PT, R95, 0x41, PT ;  /* 0x000000415f00780c */ /* 0x000fe20003f66270 */
[----:B0-----:R0:W0:Y:S01]  /*9a30*/  SHFL.IDX PT, R5, R13, 0x1, 0x1c1f ;  /* 0x003c1f000d057f89 */ /* 0x00102200000e0000 */
[----:B------:R-:W-:Y:S03]  /*9a40*/  BSSY B0, `(.L_x_10427) ;  /* 0x000000e000007945 */ /* 0x000fe60003800000 */
[----:B----4-:R4:W0:Y:S08]  /*9a50*/  SHFL.IDX PT, R8, R12, 0x1, 0x1c1f ;  /* 0x003c1f000c087f89 */ /* 0x01083000000e0000 */
[----:B----4-:R-:W-:Y:S05]  /*9a60*/  @!P3 BRA `(.L_x_10428) ;  /* 0x00000000002cb947 */ /* 0x010fea0003800000 */
[----:B------:R-:W-:Y:S02]  /*9a70*/  ULDC UR4, c[0x0][0x2f4] ;  /* 0x0000bd0000047ab9 */ /* 0x000fe40000000800 */
        /* <DEDUP_REMOVED lines=10> */
.L_x_10428:
[----:B------:R-:W-:Y:S05]  /*9b20*/  BSYNC B0 ;  /* 0x0000000000007941 */ /* 0x000fea0003800000 */
.L_x_10427:
        /* <DEDUP_REMOVED lines=8> */
[----:B0-----:R-:W-:-:S05]  /*9bb0*/  @!P3 IADD3 R10, P4, R16, R8, RZ ;  /* 0x00000008100ab210 */ /* 0x001fca0007f9e0ff */
[----:B------:R-:W-:Y:S01]  /*9bc0*/  @!P3 IMAD.X R11, R13, 0x1, R17, P4 ;  /* 0x000000010d0bb824 */ /* 0x000fe200020e0611 */
[----:B------:R-:W-:-:S13]  /*9bd0*/  ISETP.GE.AND P4, PT, R19, UR4, PT ;  /* 0x0000000413007c0c */ /* 0x000fda000bf86270 */
[----:B------:R-:W-:-:S05]  /*9be0*/  @!P4 IADD3 R8, P5, R19, R8, RZ ;  /* 0x000000081308c210 */ /* 0x000fca0007fbe0ff */
[----:B------:R-:W-:Y:S01]  /*9bf0*/  @!P4 IMAD.X R9, R13, 0x1, R190, P5 ;  /* 0x000000010d09c824 */ /* 0x000fe200028e06be */
[----:B----4-:R-:W-:Y:S04]  /*9c00*/  @!P3 ST.E.128 desc[UR60][R10.64], R4 ;  /* 0x000000040a00b985 */ /* 0x010fe8000c101d3c */
[----:B------:R-:W0:Y:S04]  /*9c10*/  @!P4 LDS.128 R4, [R89+0xe400] ;  /* 0x00e400005904c984 */ /* 0x000e280000000c00 */
[----:B0-----:R4:W-:Y:S02]  /*9c20*/  @!P4 ST.E.128 desc[UR60][R8.64], R4 ;  /* 0x000000040800c985 */ /* 0x0019e4000c101d3c */
.L_x_10430:
[----:B------:R-:W-:Y:S05]  /*9c30*/  BSYNC B0 ;  /* 0x0000000000007941 */ /* 0x000fea0003800000 */
.L_x_10429:
        /* <DEDUP_REMOVED lines=22> */
.L_x_10352:
[----:B------:R-:W-:Y:S05]  /*9da0*/  @P0 BRA `(.L_x_10432) ;  /* 0x00000000000c0947 */ /* 0x000fea0003800000 */
[----:B------:R-:W1:Y:S01]  /*9db0*/  FENCE.VIEW.ASYNC.G ;  /* 0x00000000000073c6 */ /* 0x000e620000000100 */
[----:B------:R-:W-:Y:S05]  /*9dc0*/  WARPSYNC.ALL ;  /* 0x0000000000007948 */ /* 0x000fea0003800000 */
[----:B-1----:R-:W-:Y:S06]  /*9dd0*/  BAR.ARV 0xc, 0x180 ;  /* 0x0306000000007b1d */ /* 0x002fec0000002000 */
.L_x_10432:
[----:B------:R-:W-:Y:S01]  /*9de0*/  ULDC.64 UR6, c[0x0][0x998] ;  /* 0x0002660000067ab9 */ /* 0x000fe20000000a00 */
[----:B------:R-:W-:Y:S01]  /*9df0*/  ULDC.64 UR4, c[0x0][0x990] ;  /* 0x0002640000047ab9 */ /* 0x000fe20000000a00 */
[----:B------:R-:W-:Y:S02]  /*9e00*/  ISETP.NE.U32.AND P1, PT, RZ, UR6, PT ;  /* 0x00000006ff007c0c */ /* 0x000fe4000bf25070 */
[----:B------:R-:W-:Y:S02]  /*9e10*/  ISETP.NE.U32.AND P0, PT, RZ, UR4, PT ;  /* 0x00000004ff007c0c */ /* 0x000fe4000bf05070 */
[----:B------:R-:W-:Y:S02]  /*9e20*/  ISETP.NE.AND.EX P1, PT, RZ, UR7, PT, P1 ;  /* 0x00000007ff007c0c */ /* 0x000fe4000bf25310 */
[----:B------:R-:W-:-:S11]  /*9e30*/  ISETP.NE.AND.EX P0, PT, RZ, UR5, PT, P0 ;  /* 0x00000005ff007c0c */ /* 0x000fd6000bf05300 */
        /* <DEDUP_REMOVED lines=12> */
[----:B----4-:R-:W-:-:S04]  /*9f00*/  @P1 IMAD.WIDE.U32 R6, R192, R12, R4 ;  /* 0x0000000cc0061225 */ /* 0x010fc800078e0004 */
[----:B--2---:R-:W-:Y:S01]  /*9f10*/  @P0 IMAD.WIDE.U32 R2, R192, R10, R2 ;  /* 0x0000000ac0020225 */ /* 0x004fe200078e0002 */
[----:B------:R-:W-:-:S03]  /*9f20*/  @P1 LEA R8, P3, R6, UR6, 0x2 ;  /* 0x0000000606081c11 */ /* 0x000fc6000f8610ff */
[----:B------:R-:W-:Y:S01]  /*9f30*/  @P1 IMAD R5, R192, R13, R7 ;  /* 0x0000000dc0051224 */ /* 0x000fe200078e0207 */
[----:B------:R-:W-:Y:S01]  /*9f40*/  @P0 LEA R4, P2, R2, UR4, 0x2 ;  /* 0x0000000402040c11 */ /* 0x000fe2000f8410ff */
[----:B------:R-:W-:Y:S01]  /*9f50*/  @P0 IMAD R3, R192, R11, R3 ;  /* 0x0000000bc0030224 */ /* 0x000fe200078e0203 */
[----:B------:R-:W-:Y:S01]  /*9f60*/  ULDC UR4, c[0x0][0x988] ;  /* 0x0002620000047ab9 */ /* 0x000fe20000000800 */
[----:B------:R-:W-:Y:S01]  /*9f70*/  IMAD.MOV.U32 R0, RZ, RZ, 0x3f800000 ;  /* 0x3f800000ff007424 */ /* 0x000fe200078e00ff */
[----:B------:R-:W-:Y:S02]  /*9f80*/  @P1 LEA.HI.X R9, R6, UR7, R5, 0x2, P3 ;  /* 0x0000000706091c11 */ /* 0x000fe400098f1405 */
[----:B------:R-:W-:Y:S02]  /*9f90*/  @P0 LEA.HI.X R5, R2, UR5, R3, 0x2, P2 ;  /* 0x0000000502050c11 */ /* 0x000fe400090f1403 */
[----:B------:R-:W-:Y:S01]  /*9fa0*/  MOV R3, 0x3f800000 ;  /* 0x3f80000000037802 */ /* 0x000fe20000000f00 */
[----:B------:R-:W2:Y:S01]  /*9fb0*/  @P1 LDG.E R0, desc[UR60][R8.64] ;  /* 0x0000003c08001981 */ /* 0x000ea2000c1e1900 */
[----:B------:R-:W0:Y:S04]  /*9fc0*/  LDC R2, c[0x0][0x448] ;  /* 0x00011200ff027b82 */ /* 0x000e280000000800 */
[----:B------:R1:W2:Y:S01]  /*9fd0*/  @P0 LDG.E R3, desc[UR60][R4.64] ;  /* 0x0000003c04030981 */ /* 0x0002a2000c1e1900 */
[----:B------:R-:W-:Y:S01]  /*9fe0*/  BSSY B0, `(.L_x_10433) ;  /* 0x000002e000007945 */ /* 0x000fe20003800000 */
[----:B------:R-:W-:Y:S01]  /*9ff0*/  IMAD.MOV.U32 R217, RZ, RZ, RZ ;  /* 0x000000ffffd97224 */ /* 0x000fe200078e00ff */
[----:B0-----:R-:W-:Y:S01]  /*a000*/  ISETP.NE.AND P0, PT, R2, 0x1, PT ;  /* 0x000000010200780c */ /* 0x001fe20003f05270 */
[----:B------:R-:W-:-:S12]  /*a010*/  VIADD R2, R197, 0x7f ;  /* 0x0000007fc5027836 */ /* 0x000fd80000000000 */
[----:B------:R-:W0:Y:S08]  /*a020*/  @P0 LDC R7, c[0x0][0x44c] ;  /* 0x00011300ff070b82 */ /* 0x000e300000000800 */
[----:B------:R-:W4:Y:S01]  /*a030*/  @P0 LDC R6, c[0x0][0x450] ;  /* 0x00011400ff060b82 */ /* 0x000f220000000800 */
[----:B0-----:R-:W-:-:S05]  /*a040*/  @P0 IMAD.HI.U32 R7, R2, R7, RZ ;  /* 0x0000000702070227 */ /* 0x001fca00078e00ff */
[----:B----4-:R-:W-:-:S05]  /*a050*/  @P0 SHF.R.U32.HI R2, RZ, R6, R7 ;  /* 0x00000006ff020219 */ /* 0x010fca0000011607 */
        /* <DEDUP_REMOVED lines=38> */
.L_x_10434:
[----:B------:R-:W-:Y:S05]  /*a2c0*/  BSYNC B0 ;  /* 0x0000000000007941 */ /* 0x000fea0003800000 */
.L_x_10433:
[-C--:B------:R-:W-:Y:S01]  /*a2d0*/  IMAD R204, R226, R217.reuse, RZ ;  /* 0x000000d9e2cc7224 */ /* 0x080fe200078e02ff */
[----:B------:R-:W-:Y:S02]  /*a2e0*/  PLOP3.LUT P0, PT, PT, PT, PT, 0x80, 0x0 ;  /* 0x000000000000781c */ /* 0x000fe40003f0f070 */
[----:B------:R-:W-:Y:S02]  /*a2f0*/  CS2R R14, SRZ ;  /* 0x00000000000e7805 */ /* 0x000fe4000001ff00 */
[----:B------:R-:W-:Y:S02]  /*a300*/  CS2R R88, SRZ ;  /* 0x0000000000587805 */ /* 0x000fe4000001ff00 */
[----:B------:R-:W-:Y:S02]  /*a310*/  CS2R R10, SRZ ;  /* 0x00000000000a7805 */ /* 0x000fe4000001ff00 */
[----:B------:R-:W-:Y:S01]  /*a320*/  VIADDMNMX R217, R204, R217, R26, PT ;  /* 0x000000d9ccd97246 */ /* 0x000fe2000380011a */
[----:B------:R-:W-:Y:S01]  /*a330*/  IMAD.MOV.U32 R55, RZ, RZ, RZ ;  /* 0x000000ffff377224 */ /* 0x000fe200078e00ff */
[----:B------:R-:W-:-:S02]  /*a340*/  CS2R R76, SRZ ;  /* 0x00000000004c7805 */ /* 0x000fc4000001ff00 */
[----:B------:R-:W-:Y:S02]  /*a350*/  CS2R R60, SRZ ;  /* 0x00000000003c7805 */ /* 0x000fe4000001ff00 */
[----:B------:R-:W-:Y:S02]  /*a360*/  ISETP.GT.AND P1, PT, R217, R204, PT ;  /* 0x000000ccd900720c */ /* 0x000fe40003f24270 */
[----:B------:R-:W-:Y:S02]  /*a370*/  CS2R R96, SRZ ;  /* 0x0000000000607805 */ /* 0x000fe4000001ff00 */
[----:B------:R-:W-:Y:S02]  /*a380*/  CS2R R90, SRZ ;  /* 0x00000000005a7805 */ /* 0x000fe4000001ff00 */
[----:B------:R-:W-:Y:S02]  /*a390*/  CS2R R92, SRZ ;  /* 0x00000000005c7805 */ /* 0x000fe4000001ff00 */
[----:B------:R-:W-:Y:S01]  /*a3a0*/  CS2R R72, SRZ ;  /* 0x0000000000487805 */ /* 0x000fe2000001ff00 */
[----:B------:R-:W-:Y:S01]  /*a3b0*/  IMAD.MOV.U32 R0, RZ, RZ, RZ ;  /* 0x000000ffff007224 */ /* 0x000fe200078e00ff */
[----:B------:R-:W-:-:S02]  /*a3c0*/  CS2R R84, SRZ ;  /* 0x0000000000547805 */ /* 0x000fc4000001ff00 */
[----:B------:R-:W-:Y:S02]  /*a3d0*/  CS2R R52, SRZ ;  /* 0x0000000000347805 */ /* 0x000fe4000001ff00 */
[----:B------:R-:W-:Y:S02]  /*a3e0*/  MOV R58, RZ ;  /* 0x000000ff003a7202 */ /* 0x000fe40000000f00 */
[----:B------:R-:W-:Y:S02]  /*a3f0*/  CS2R R114, SRZ ;  /* 0x0000000000727805 */ /* 0x000fe4000001ff00 */
[----:B------:R-:W-:Y:S02]  /*a400*/  CS2R R40, SRZ ;  /* 0x0000000000287805 */ /* 0x000fe4000001ff00 */
[----:B------:R-:W-:Y:S02]  /*a410*/  CS2R R38, SRZ ;  /* 0x0000000000267805 */ /* 0x000fe4000001ff00 */
[----:B------:R-:W-:-:S02]  /*a420*/  CS2R R64, SRZ ;  /* 0x0000000000407805 */ /* 0x000fc4000001ff00 */
[----:B------:R-:W-:Y:S02]  /*a430*/  CS2R R44, SRZ ;  /* 0x00000000002c7805 */ /* 0x000fe4000001ff00 */
        /* <DEDUP_REMOVED lines=10> */
[----:B---3--:R-:W-:Y:S01]  /*a4e0*/  CS2R R28, SRZ ;  /* 0x00000000001c7805 */ /* 0x008fe2000001ff00 */
        /* <DEDUP_REMOVED lines=20> */
.L_x_10718:
[----:B01----:R-:W-:Y:S01]  /*a630*/  LEA.HI R0, R196, R196, RZ, 0x1 ;  /* 0x000000c4c4007211 */ /* 0x003fe200078f08ff */
[----:B------:R-:W-:Y:S01]  /*a640*/  BSSY B6, `(.L_x_10437) ;  /* 0x0000019000067945 */ /* 0x000fe20003800000 */
[----:B------:R-:W-:Y:S02]  /*a650*/  IADD3 R26, R18, 0x14400, RZ ;  /* 0x00014400121a7810 */ /* 0x000fe40007ffe0ff */
        /* <DEDUP_REMOVED lines=23> */
.L_x_10438:
[----:B------:R-:W-:Y:S05]  /*a7d0*/  BSYNC B6 ;  /* 0x0000000000067941 */ /* 0x000fea0003800000 */
.L_x_10437:
[----:B------:R-:W-:Y:S02]  /*a7e0*/  ULDC UR4, c[0x0][0x3f4] ;  /* 0x0000fd0000047ab9 */ /* 0x000fe40000000800 */
[----:B------:R-:W-:-:S13]  /*a7f0*/  ISETP.LT.AND P0, PT, RZ, UR4, PT ;  /* 0x00000004ff007c0c */ /* 0x000fda000bf01270 */
[----:B------:R-:W-:Y:S05]  /*a800*/  @P0 BRA `(.L_x_10439) ;  /* 0x0000000000480947 */ /* 0x000fea0003800000 */
[----:B------:R-:W2:Y:S02]  /*a810*/  LDL R20, [R1+0x28] ;  /* 0x0000280001147983 */ /* 0x000ea40000100800 */
[----:B--2---:R-:W-:-:S13]  /*a820*/  R2UR UR5, R20 ;  /* 0x00000000140572ca */ /* 0x004fda00000e0000 */
[----:B------:R-:W-:-:S04]  /*a830*/  ULEA.HI UR4, UR5, UR5, URZ, 0x1 ;  /* 0x0000000505047291 */ /* 0x000fc8000f8f083f */
[----:B------:R-:W-:-:S04]  /*a840*/  ULOP3.LUT UR4, UR4, 0xfffffffe, URZ, 0xc0, !UPT ;  /* 0xfffffffe04047892 */ /* 0x000fc8000f8ec03f */
[----:B------:R-:W-:-:S06]  /*a850*/  UIADD3 UR4, UR5, -UR4, URZ ;  /* 0x8000000405047290 */ /* 0x000fcc000fffe03f */
[----:B------:R-:W-:-:S05]  /*a860*/  IMAD.U32 R3, RZ, RZ, UR4 ;  /* 0x00000004ff037e24 */ /* 0x000fca000f8e00ff */
[----:B------:R-:W-:-:S04]  /*a870*/  SHF.L.U32 R3, R3, 0x1f, RZ ;  /* 0x0000001f03037819 */ /* 0x000fc800000006ff */
[----:B------:R0:W1:Y:S03]  /*a880*/  SYNCS.PHASECHK.TRANS64.TRYWAIT P0, [R18+URZ+0x22800], R3 ;  /* 0x02280003120075a7 */ /* 0x000066000800017f */
[----:B-1----:R-:W-:Y:S05]  /*a890*/  @!P0 NANOSLEEP.SYNCS 0x989680 ;  /* 0x009896800000895d */ /* 0x002fea0003900000 */
[----:B------:R-:W1:Y:S01]  /*a8a0*/  @!P0 SYNCS.PHASECHK.TRANS64 P0, [R18+URZ+0x22800], R3 ;  /* 0x02280003120085a7 */ /* 0x000e62000800007f */
[----:B------:R-:W-:Y:S04]  /*a8b0*/  BSSY B0, `(.L_x_10440) ;  /* 0x0000006000007945 */ /* 0x000fe80003800000 */
[----:B-1----:R-:W-:Y:S05]  /*a8c0*/  @P0 BRA `(.L_x_10441) ;  /* 0x0000000000100947 */ /* 0x002fea0003800000 */
.L_x_10442:
[----:B-1----:R1:W2:Y:S02]  /*a8d0*/  SYNCS.PHASECHK.TRANS64.TRYWAIT P0, [R18+URZ+0x22800], R3 ;  /* 0x02280003120075a7 */ /* 0x0022a4000800017f */
[----:B--2---:R-:W-:Y:S05]  /*a8e0*/  @!P0 NANOSLEEP.SYNCS 0x989680 ;  /* 0x009896800000895d */ /* 0x004fea0003900000 */
[----:B------:R-:W2:Y:S02]  /*a8f0*/  @!P0 SYNCS.PHASECHK.TRANS64 P0, [R18+URZ+0x22800], R3 ;  /* 0x02280003120085a7 */ /* 0x000ea4000800007f */
[----:B--2---:R-:W-:Y:S05]  /*a900*/  @!P0 BRA `(.L_x_10442) ;  /* 0xfffffffc00f08947 */ /* 0x004fea000383ffff */
.L_x_10441:
[----:B------:R-:W-:Y:S05]  /*a910*/  BSYNC B0 ;  /* 0x0000000000007941 */ /* 0x000fea0003800000 */
.L_x_10440:
[----:B------:R-:W-:Y:S05]  /*a920*/  BRA `(.L_x_10443) ;  /* 0x0000004c00e47947 */ /* 0x000fea0003800000 */
.L_x_10439:
        /* <DEDUP_REMOVED lines=17> */
[----:B------:R-:W-:Y:S01]  /*aa40*/  MOV R4, UR4 ;  /* 0x0000000400047c02 */ /* 0x000fe20008000f00 */
        /* <DEDUP_REMOVED lines=12> */
.L_x_10445:
[----:B------:R-:W-:Y:S05]  /*ab10*/  BSYNC B6 ;  /* 0x0000000000067941 */ /* 0x000fea0003800000 */
.L_x_10444:
[----:B------:R-:W-:Y:S01]  /*ab20*/  ULDC.U8 UR4, c[0x0][0x410] ;  /* 0x0001040000047ab9 */ /* 0x000fe20000000000 */
[----:B------:R-:W-:Y:S01]  /*ab30*/  BSSY B0, `(.L_x_10446) ;  /* 0x00004d0000007945 */ /* 0x000fe20003800000 */
[----:B------:R-:W-:Y:S01]  /*ab40*/  ISETP.NE.AND P0, PT, RZ, UR4, PT ;  /* 0x00000004ff007c0c */ /* 0x000fe2000bf05270 */
[----:B------:R-:W-:-:S12]  /*ab50*/  IMAD.IADD R41, R191, 0x1, R197 ;  /* 0x00000001bf297824 */ /* 0x000fd800078e02c5 */
[----:B------:R-:W-:Y:S05]  /*ab60*/  @!P0 BRA `(.L_x_10447) ;  /* 0x0000002400cc8947 */ /* 0x000fea0003800000 */
[----:B------:R-:W0:Y:S01]  /*ab70*/  LDC R21, c[0x0][0x448] ;  /* 0x00011200ff157b82 */ /* 0x000e220000000800 */
[----:B------:R-:W1:Y:S01]  /*ab80*/  S2R R20, SR_TID.X ;  /* 0x0000000000147919 */ /* 0x000e620000002100 */
[----:B------:R-:W-:Y:S01]  /*ab90*/  MOV R10, R24 ;  /* 0x00000018000a7202 */ /* 0x000fe20000000f00 */
[----:B------:R-:W-:Y:S01]  /*aba0*/  IMAD.MOV.U32 R8, RZ, RZ, R26 ;  /* 0x000000ffff087224 */ /* 0x000fe200078e001a */
[----:B------:R-:W-:Y:S01]  /*abb0*/  ULDC.64 UR4, c[0x0][0x3f8] ;  /* 0x0000fe0000047ab9 */ /* 0x000fe20000000a00 */
[----:B------:R-:W-:Y:S01]  /*abc0*/  IMAD.MOV.U32 R9, RZ, RZ, R29 ;  /* 0x000000ffff097224 */ /* 0x000fe200078e001d */
[----:B------:R-:W-:Y:S01]  /*abd0*/  ULDC.64 UR6, c[0x0][0x408] ;  /* 0x0001020000067ab9 */ /* 0x000fe20000000a00 */
[----:B------:R-:W-:Y:S01]  /*abe0*/  IMAD.MOV.U32 R11, RZ, RZ, R31 ;  /* 0x000000ffff0b7224 */ /* 0x000fe200078e001f */
[----:B------:R-:W-:Y:S01]  /*abf0*/  ULDC.64 UR8, c[0x0][0x400] ;  /* 0x0001000000087ab9 */ /* 0x000fe20000000a00 */
[----:B------:R-:W-:Y:S02]  /*ac00*/  SHF.R.S32.HI R35, RZ, 0x1f, R193 ;  /* 0x0000001fff237819 */ /* 0x000fe400000114c1 */
[----:B0-----:R-:W-:Y:S01]  /*ac10*/  ISETP.NE.AND P0, PT, R21, 0x1, PT ;  /* 0x000000011500780c */ /* 0x001fe20003f05270 */
[----:B-1----:R-:W-:-:S12]  /*ac20*/  VIADD R28, R20, 0xffffff80 ;  /* 0xffffff80141c7836 */ /* 0x002fd80000000000 */
[----:B------:R-:W0:Y:S01]  /*ac30*/  @P0 LDC R0, c[0x0][0x44c] ;  /* 0x00011300ff000b82 */ /* 0x000e220000000800 */
[----:B------:R-:W-:-:S04]  /*ac40*/  SHF.R.S32.HI R20, RZ, 0x1f, R28 ;  /* 0x0000001fff147819 */ /* 0x000fc8000001141c */
[----:B------:R-:W-:-:S03]  /*ac50*/  LEA.HI R20, R20, R28, RZ, 0x2 ;  /* 0x0000001c14147211 */ /* 0x000fc600078f10ff */
[----:B------:R-:W1:Y:S01]  /*ac60*/  @P0 LDC R5, c[0x0][0x450] ;  /* 0x00011400ff050b82 */ /* 0x000e620000000800 */
[----:B------:R-:W-:-:S05]  /*ac70*/  LOP3.LUT R20, R20, 0xfffffffc, RZ, 0xc0, !PT ;  /* 0xfffffffc14147812 */ /* 0x000fca00078ec0ff */
[----:B------:R-:W-:-:S04]  /*ac80*/  IMAD.IADD R20, R28, 0x1, -R20 ;  /* 0x000000011c147824 */ /* 0x000fc800078e0a14 */
[----:B------:R-:W-:-:S04]  /*ac90*/  IMAD R3, R20, 0x40, R41 ;  /* 0x0000004014037824 */ /* 0x000fc800078e0229 */
        /* <DEDUP_REMOVED lines=20> */
.L_x_10724:
        /* <DEDUP_REMOVED lines=28> */
.L_x_10450:
[----:B------:R-:W-:Y:S05]  /*afa0*/  BSYNC B1 ;  /* 0x0000000000017941 */ /* 0x000fea0003800000 */
.L_x_10449:
[----:B------:R-:W-:Y:S01]  /*afb0*/  UMOV UR4, 0xffffffff ;  /* 0xffffffff00047882 */ /* 0x000fe20000000000 */
[----:B-1----:R-:W-:Y:S02]  /*afc0*/  CS2R R20, SRZ ;  /* 0x0000000000147805 */ /* 0x002fe4000001ff00 */
[----:B------:R-:W-:Y:S05]  /*afd0*/  BRA.DIV UR4, `(.L_x_10451) ;  /* 0x000001d204c07947 */ /* 0x000fea000b800000 */
[----:B------:R1:W0:Y:S04]  /*afe0*/  SHFL.IDX PT, R0, R6, 0x1, 0x1c1f ;  /* 0x003c1f0006007f89 */ /* 0x00022800000e0000 */
[----:B--2---:R1:W2:Y:S04]  /*aff0*/  SHFL.IDX PT, R3, R5, 0x1, 0x1c1f ;  /* 0x003c1f0005037f89 */ /* 0x0042a800000e0000 */
[----:B---3--:R1:W3:Y:S04]  /*b000*/  SHFL.IDX PT, R4, R8, 0x1, 0x1c1f ;  /* 0x003c1f0008047f89 */ /* 0x0082e800000e0000 */
[----:B----4-:R1:W4:Y:S02]  /*b010*/  SHFL.IDX PT, R14, R7, 0x1, 0x1c1f ;  /* 0x003c1f00070e7f89 */ /* 0x01032400000e0000 */
.L_x_10730:
[----:B01----:R-:W-:Y:S01]  /*b020*/  VIADD R5, R41, 0x40 ;  /* 0x0000004029057836 */ /* 0x003fe20000000000 */
        /* <DEDUP_REMOVED lines=14> */
[C---:B------:R-:W-:Y:S02]  /*b110*/  @!P5 IADD3 R36, P2, R193.reuse, R3, RZ ;  /* 0x00000003c124d210 */ /* 0x040fe40007f5e0ff */
        /* <DEDUP_REMOVED lines=11> */
.L_x_10453:
[----:B------:R-:W-:Y:S05]  /*b1d0*/  BSYNC B1 ;  /* 0x0000000000017941 */ /* 0x000fea0003800000 */
.L_x_10452:
[----:B------:R-:W2:Y:S01]  /*b1e0*/  LDL R0, [R1+0x28] ;  /* 0x0000280001007983 */ /* 0x000ea20000100800 */
[----:B0---4-:R-:W-:Y:S01]  /*b1f0*/  VIADDMNMX R14, R38, -R197, 0x80, PT ;  /* 0x00000080260e7446 */ /* 0x011fe200038009c5 */
[----:B------:R-:W-:Y:S01]  /*b200*/  BSSY B1, `(.L_x_10454) ;  /* 0x0000013000017945 */ /* 0x000fe20003800000 */
[----:B------:R-:W-:Y:S02]  /*b210*/  LOP3.LUT P2, RZ, R206, 0x4, RZ, 0xc0, !PT ;  /* 0x00000004ceff7812 */ /* 0x000fe4000784c0ff */
[----:B------:R-:W-:Y:S02]  /*b220*/  ISETP.GE.AND P1, PT, R191, R14, PT ;  /* 0x0000000ebf00720c */ /* 0x000fe40003f26270 */
[----:B--2---:R-:W-:Y:S01]  /*b230*/  R2UR UR5, R0 ;  /* 0x00000000000572ca */ /* 0x004fe200000e0000 */
[----:B------:R-:W-:-:S05]  /*b240*/  IMAD.SHL.U32 R0, R206, 0x80, RZ ;  /* 0x00000080ce007824 */ /* 0x000fca00078e00ff */
[----:B------:R-:W-:-:S04]  /*b250*/  LOP3.LUT R3, R0, 0x380, RZ, 0xc0, !PT ;  /* 0x0000038000037812 */ /* 0x000fc800078ec0ff */
[----:B------:R-:W-:Y:S02]  /*b260*/  LOP3.LUT R0, R3, 0x30, R16, 0xf8, !PT ;  /* 0x0000003003007812 */ /* 0x000fe400078ef810 */
[----:B------:R-:W-:Y:S01]  /*b270*/  SHF.R.U32.HI R3, RZ, 0x3, R3 ;  /* 0x00000003ff037819 */ /* 0x000fe20000011603 */
[----:B------:R-:W-:-:S03]  /*b280*/  ULEA.HI UR4, UR5, UR5, URZ, 0x1 ;  /* 0x0000000505047291 */ /* 0x000fc6000f8f083f */
[----:B------:R-:W-:Y:S01]  /*b290*/  LOP3.LUT R3, R0, R3, RZ, 0x3c, !PT ;  /* 0x0000000300037212 */ /* 0x000fe200078e3cff */
[----:B------:R-:W-:-:S03]  /*b2a0*/  ULOP3.LUT UR4, UR4, 0xfffffffe, URZ, 0xc0, !UPT ;  /* 0xfffffffe04047892 */ /* 0x000fc6000f8ec03f */
[----:B------:R-:W-:Y:S01]  /*b2b0*/  IADD3 R3, R18, R3, R205 ;  /* 0x0000000312037210 */ /* 0x000fe20007ffe0cd */
[----:B------:R-:W-:-:S04]  /*b2c0*/  UIADD3 UR4, UR5, -UR4, URZ ;  /* 0x8000000405047290 */ /* 0x000fc8000fffe03f */
[C---:B---3--:R-:W-:Y:S02]  /*b2d0*/  VIADD R4, R3.reuse, 0x14400 ;  /* 0x0001440003047836 */ /* 0x048fe40000000000 */
[----:B------:R-:W-:Y:S02]  /*b2e0*/  IMAD.U32 R5, RZ, RZ, UR4 ;  /* 0x00000004ff057e24 */ /* 0x000fe4000f8e00ff */
[----:B------:R-:W-:-:S03]  /*b2f0*/  VIADD R0, R3, 0x14440 ;  /* 0x0001444003007836 */ /* 0x000fc60000000000 */
[----:B------:R-:W-:-:S04]  /*b300*/  SHF.L.U32 R5, R5, 0x1f, RZ ;  /* 0x0000001f05057819 */ /* 0x000fc800000006ff */
[----:B------:R-:W0:Y:S02]  /*b310*/  SYNCS.PHASECHK.TRANS64.TRYWAIT P0, [R18+URZ+0x22800], R5 ;  /* 0x02280005120075a7 */ /* 0x000e24000800017f */
[----:B0-----:R-:W-:Y:S05]  /*b320*/  @!P0 BRA `(.L_x_10455) ;  /* 0x000001d0005c8947 */ /* 0x001fea0003800000 */
.L_x_10731:
[----:B------:R-:W-:Y:S05]  /*b330*/  BSYNC B1 ;  /* 0x0000000000017941 */ /* 0x000fea0003800000 */
.L_x_10454:
[----:B------:R-:W-:Y:S01]  /*b340*/  BSSY B1, `(.L_x_10456) ;  /* 0x00000fa000017945 */ /* 0x000fe20003800000 */
[----:B------:R-:W-:-:S03]  /*b350*/  @P2 IADD3 R0, R4, -0x40, RZ ;  /* 0xffffffc004002810 */ /* 0x000fc60007ffe0ff */
[----:B------:R-:W-:Y:S05]  /*b360*/  @P1 BRA `(.L_x_10457) ;  /* 0x0000000c00dc1947 */ /* 0x000fea0003800000 */
[----:B------:R-:W1:Y:S01]  /*b370*/  LDC R4, c[0x0][0x3f4] ;  /* 0x0000fd00ff047b82 */ /* 0x000e620000000800 */
[----:B------:R-:W-:Y:S01]  /*b380*/  BSSY B2, `(.L_x_10458) ;  /* 0x000007a000027945 */ /* 0x000fe20003800000 */
[-C--:B-1----:R-:W-:Y:S02]  /*b390*/  ISETP.GE.AND P0, PT, R22, R4.reuse, PT ;  /* 0x000000041600720c */ /* 0x082fe40003f06270 */
[----:B------:R-:W-:-:S11]  /*b3a0*/  ISETP.GE.AND P1, PT, R193, R4, PT ;  /* 0x00000004c100720c */ /* 0x000fd60003f26270 */
[----:B------:R-:W-:Y:S05]  /*b3b0*/  @P0 BRA `(.L_x_10459) ;  /* 0x0000000400d80947 */ /* 0x000fea0003800000 */
[----:B0-----:R-:W0:Y:S01]  /*b3c0*/  LDS.128 R4, [R3+0x14400] ;  /* 0x0144000003047984 */ /* 0x001e220000000c00 */
        /* <DEDUP_REMOVED lines=36> */
[----:B------:R-:W-:Y:S01]  /*b610*/  F2FP.F16.E4M3.UNPACK_B R28, R5.H1 ;  /* 0x00000005ff1c723e */ /* 0x000fe200030006ff */
[----:B------:R-:W-:-:S02]  /*b620*/  HADD2.F32 R38, -RZ, R38.H0_H0 ;  /* 0x20000026ff267230 */ /* 0x000fc40000004100 */
[C---:B------:R-:W-:Y:S01]  /*b630*/  FMUL.FTZ R41, R15.reuse, R40 ;  /* 0x000000280f297220 */ /* 0x040fe20000410000 */
[----:B------:R-:W-:Y:S02]  /*b640*/  HADD2.F32 R32, -RZ, R32.H0_H0 ;  /* 0x20000020ff207230 */ /* 0x000fe40000004100 */
[-C--:B------:R-:W-:Y:S01]  /*b650*/  FMUL.FTZ R43, R15, R36.reuse ;  /* 0x000000240f2b7220 */ /* 0x080fe20000410000 */
[----:B------:R-:W-:Y:S01]  /*b660*/  F2FP.F16.E4M3.UNPACK_B R15, R5 ;  /* 0x00000005ff0f723e */ /* 0x000fe200020006ff */
[--C-:B------:R-:W-:Y:S01]  /*b670*/  HADD2.F32 R5, -RZ, R29.reuse.H1_H1 ;  /* 0x3000001dff057230 */ /* 0x100fe20000004100 */
[----:B------:R-:W-:Y:S01]  /*b680*/  F2FP.F16.E4M3.UNPACK_B R31, R7 ;  /* 0x00000007ff1f723e */ /* 0x000fe200020006ff */
[C---:B------:R-:W-:Y:S01]  /*b690*/  FFMA.FTZ R42, R30.reuse, R36, -R41 ;  /* 0x000000241e2a7223 */ /* 0x040fe20000010829 */
[----:B------:R-:W-:Y:S01]  /*b6a0*/  F2FP.F16.E4M3.UNPACK_B R39, R39.H1 ;  /* 0x00000027ff27723e */ /* 0x000fe200030006ff */
        /* <DEDUP_REMOVED lines=52> */
[----:B------:R-:W-:Y:S02]  /*b9f0*/  HADD2.F32 R4, -RZ, R15.H1_H1 ;  /* 0x3000000fff047230 */ /* 0x000fe40000004100 */
[-C--:B------:R-:W-:Y:S01]  /*ba00*/  FMUL.FTZ R38, R5, R6.reuse ;  /* 0x0000000605267220 */ /* 0x080fe20000410000 */
[----:B------:R-:W-:Y:S02]  /*ba10*/  HADD2.F32 R33, -RZ, R33.H0_H0 ;  /* 0x20000021ff217230 */ /* 0x000fe40000004100 */
[----:B------:R-:W-:Y:S01]  /*ba20*/  FFMA.FTZ R31, R28, R6, -R31 ;  /* 0x000000061c1f7223 */ /* 0x000fe2000001081f */
[----:B------:R-:W-:Y:S02]  /*ba30*/  HADD2.F32 R15, -RZ, R15.H0_H0 ;  /* 0x2000000fff0f7230 */ /* 0x000fe40000004100 */
[----:B------:R-:W-:Y:S01]  /*ba40*/  FMUL.FTZ R32, R4, R37 ;  /* 0x0000002504207220 */ /* 0x000fe20000410000 */
[----:B------:R-:W-:Y:S01]  /*ba50*/  FFMA.FTZ R38, R28, R7, R38 ;  /* 0x000000071c267223 */ /* 0x000fe20000010026 */
[-C--:B------:R-:W-:Y:S01]  /*ba60*/  FMUL.FTZ R4, R4, R33.reuse ;  /* 0x0000002104047220 */ /* 0x080fe20000410000 */
[----:B------:R-:W-:Y:S01]  /*ba70*/  F2FP.SATFINITE.E4M3.F32.PACK_AB_MERGE_C R6, R43, R42, RZ ;  /* 0x0000002a2b06723e */ /* 0x000fe200048070ff */
[C---:B------:R-:W-:Y:S01]  /*ba80*/  FFMA.FTZ R5, R15.reuse, R33, -R32 ;  /* 0x000000210f057223 */ /* 0x040fe20000010820 */
[----:B------:R-:W-:Y:S01]  /*ba90*/  F2FP.SATFINITE.E4M3.F32.PACK_AB_MERGE_C R7, R46, R45, RZ ;  /* 0x0000002d2e07723e */ /* 0x000fe200048070ff */
[----:B------:R-:W-:Y:S01]  /*baa0*/  FFMA.FTZ R28, R15, R37, R4 ;  /* 0x000000250f1c7223 */ /* 0x000fe20000010004 */
[----:B------:R-:W-:-:S02]  /*bab0*/  F2FP.SATFINITE.E4M3.F32.PACK_AB_MERGE_C R4, R35, R36, RZ ;  /* 0x000000242304723e */ /* 0x000fc400048070ff */
[----:B------:R-:W-:Y:S02]  /*bac0*/  F2FP.SATFINITE.E4M3.F32.PACK_AB_MERGE_C R31, R38, R31, RZ ;  /* 0x0000001f261f723e */ /* 0x000fe400048070ff */
[----:B------:R-:W-:Y:S02]  /*bad0*/  F2FP.SATFINITE.E4M3.F32.PACK_AB_MERGE_C R6, R41, R40, R6 ;  /* 0x000000282906723e */ /* 0x000fe40004807006 */
[----:B------:R-:W-:Y:S02]  /*bae0*/  F2FP.SATFINITE.E4M3.F32.PACK_AB_MERGE_C R7, R44, R39, R7 ;  /* 0x000000272c07723e */ /* 0x000fe40004807007 */
[----:B------:R-:W-:Y:S02]  /*baf0*/  F2FP.SATFINITE.E4M3.F32.PACK_AB_MERGE_C R4, R30, R29, R4 ;  /* 0x0000001d1e04723e */ /* 0x000fe40004807004 */
[----:B------:R-:W-:-:S05]  /*bb00*/  F2FP.SATFINITE.E4M3.F32.PACK_AB_MERGE_C R5, R28, R5, R31 ;  /* 0x000000051c05723e */ /* 0x000fca000480701f */
[----:B------:R1:W-:Y:S02]  /*bb10*/  STS.128 [R3+0x14400], R4 ;  /* 0x0144000403007388 */ /* 0x0003e40000000c00 */
.L_x_10459:
[----:B------:R-:W-:Y:S05]  /*bb20*/  BSYNC B2 ;  /* 0x0000000000027941 */ /* 0x000fea0003800000 */
.L_x_10458:
[----:B------:R-:W-:Y:S05]  /*bb30*/  @P1 BRA `(.L_x_10457) ;  /* 0x0000000400e81947 */ /* 0x000fea0003800000 */
[----:B01----:R-:W0:Y:S01]  /*bb40*/  LDS.128 R4, [R0] ;  /* 0x0000000000047984 */ /* 0x003e220000000c00 */
        /* <DEDUP_REMOVED lines=17> */
[----:B------:R-:W-:-:S02]  /*bc60*/  PRMT R28, R15, 0x7604, R28 ;  /* 0x000076040f1c7816 */ /* 0x000fc4000000001c */
[----:B------:R-:W-:Y:S02]  /*bc70*/  LOP3.LUT R33, R24, 0xff, RZ, 0xc0, !PT ;  /* 0x000000ff18217812 */ /* 0x000fe400078ec0ff */
        /* <DEDUP_REMOVED lines=101> */
[----:B------:R2:W-:Y:S02]  /*c2d0*/  STS.128 [R0], R4 ;  /* 0x0000000400007388 */ /* 0x0005e40000000c00 */
.L_x_10457:
[----:B------:R-:W-:Y:S05]  /*c2e0*/  BSYNC B1 ;  /* 0x0000000000017941 */ /* 0x000fea0003800000 */
.L_x_10456:
        /* <DEDUP_REMOVED lines=130> */
.L_x_10462:
[----:B------:R-:W-:Y:S05]  /*cb10*/  BSYNC B1 ;  /* 0x0000000000017941 */ /* 0x000fea0003800000 */
.L_x_10461:
[----:B------:R-:W-:Y:S05]  /*cb20*/  @P1 BRA `(.L_x_10460) ;  /* 0x0000002c00401947 */ /* 0x000fea0003800000 */
[----:B01----:R-:W0:Y:S01]  /*cb30*/  LDS.128 R4, [R0+0x2000] ;  /* 0x0020000000047984 */ /* 0x003e220000000c00 */
        /* <DEDUP_REMOVED lines=26> */
[----:B------:R-:W-:Y:S02]  /*cce0*/  LOP3.LUT R15, R15, 0xff0000, R8, 0xf8, !PT ;  /* 0x00ff00000f0f7812 */ /* 0x000fe400078ef808 */
[----:B------:R-:W-:Y:S01]  /*ccf0*/  F2FP.F16.E4M3.UNPACK_B R21, R25 ;  /* 0x00000019ff15723e */ /* 0x000fe200020006ff */
[----:B------:R-:W-:Y:S01]  /*cd00*/  HADD2.F32 R9, -RZ, R3.H0_H0 ;  /* 0x20000003ff097230 */ /* 0x000fe20000004100 */
[----:B------:R-:W-:Y:S02]  /*cd10*/  F2FP.F16.E4M3.UNPACK_B R14, R13 ;  /* 0x0000000dff0e723e */ /* 0x000fe400020006ff */
[----:B------:R-:W-:Y:S01]  /*cd20*/  LOP3.LUT R12, R11, 0xff000000, R20, 0xf8, !PT ;  /* 0xff0000000b0c7812 */ /* 0x000fe200078ef814 */
[----:B------:R-:W-:Y:S01]  /*cd30*/  HADD2.F32 R24, -RZ, R21.H1_H1 ;  /* 0x30000015ff187230 */ /* 0x000fe20000004100 */
[----:B------:R-:W-:Y:S01]  /*cd40*/  LOP3.LUT R20, R15, 0xff000000, R8, 0xf8, !PT ;  /* 0xff0000000f147812 */ /* 0x000fe200078ef808 */
[----:B------:R-:W-:Y:S01]  /*cd50*/  HADD2.F32 R8, -RZ, R3.H1_H1 ;  /* 0x30000003ff087230 */ /* 0x000fe20000004100 */
[----:B------:R-:W-:Y:S01]  /*cd60*/  F2FP.F16.E4M3.UNPACK_B R6, R6 ;  /* 0x00000006ff06723e */ /* 0x000fe200020006ff */
        /* <DEDUP_REMOVED lines=83> */
.L_x_10447:
        /* <DEDUP_REMOVED lines=43> */
[----:B--2---:R-:W-:Y:S02]  /*d550*/  @!P1 IADD3 R14, P3, R16, R14, RZ ;  /* 0x0000000e100e9210 */ /* 0x004fe40007f7e0ff */
[----:B------:R-:W-:Y:S01]  /*d560*/  @!P1 MOV R4, R0 ;  /* 0x0000000000049202 */ /* 0x000fe20000000f00 */
[--C-:B---3--:R-:W-:Y:S02]  /*d570*/  @!P1 IMAD.X R5, R3, 0x1, R17.reuse, P2 ;  /* 0x0000000103059824 */ /* 0x108fe400010e0611 */
[----:B----4-:R-:W-:Y:S02]  /*d580*/  @!P1 IMAD.X R3, R7, 0x1, R17, P3 ;  /* 0x0000000107039824 */ /* 0x010fe400018e0611 */
[----:B------:R-:W-:Y:S02]  /*d590*/  @!P1 IMAD.MOV.U32 R24, RZ, RZ, R14 ;  /* 0x000000ffff189224 */ /* 0x000fe400078e000e */
[----:B------:R-:W-:Y:S01]  /*d5a0*/  @!P1 IMAD.MOV.U32 R25, RZ, RZ, R3 ;  /* 0x000000ffff199224 */ /* 0x000fe200078e0003 */
[----:B------:R-:W2:Y:S05]  /*d5b0*/  @!P1 LD.E.128 R4, desc[UR60][R4.64] ;  /* 0x0000003c04049980 */ /* 0x000eaa000c101d00 */
        /* <DEDUP_REMOVED lines=18> */
.L_x_10741:
[----:B------:R-:W-:Y:S01]  /*d6e0*/  VIADD R41, R41, 0x40 ;  /* 0x0000004029297836 */ /* 0x000fe20000000000 */
[----:B------:R-:W-:Y:S01]  /*d6f0*/  BSSY B1, `(.L_x_10464) ;  /* 0x0000010000017945 */ /* 0x000fe20003800000 */
[----:B------:R-:W-:Y:S02]  /*d700*/  CS2R R6, SRZ ;  /* 0x0000000000067805 */ /* 0x000fe4000001ff00 */
[----:B------:R-:W-:Y:S02]  /*d710*/  CS2R R8, SRZ ;  /* 0x0000000000087805 */ /* 0x000fe4000001ff00 */
[----:B------:R-:W-:Y:S02]  /*d720*/  CS2R R10, SRZ ;  /* 0x00000000000a7805 */ /* 0x000fe4000001ff00 */
[----:B------:R-:W-:-:S13]  /*d730*/  ISETP.GE.AND P1, PT, R41, R36, PT ;  /* 0x000000242900720c */ /* 0x000fda0003f26270 */
        /* <DEDUP_REMOVED lines=11> */
.L_x_10465:
[----:B------:R-:W-:Y:S05]  /*d7f0*/  BSYNC B1 ;  /* 0x0000000000017941 */ /* 0x000fea0003800000 */
.L_x_10464:
[----:B------:R-:W2:Y:S01]  /*d800*/  LDL R0, [R1+0x28] ;  /* 0x0000280001007983 */ /* 0x000ea20000100800 */
[----:B------:R-:W-:Y:S01]  /*d810*/  VIADDMNMX R36, R36, -R197, 0x80, PT ;  /* 0x0000008024247446 */ /* 0x000fe200038009c5 */
[----:B------:R-:W-:Y:S03]  /*d820*/  BSSY B1, `(.L_x_10466) ;  /* 0x000000c000017945 */ /* 0x000fe60003800000 */
[C---:B------:R-:W-:Y:S02]  /*d830*/  ISETP.GE.OR P2, PT, R191.reuse, R36, P0 ;  /* 0x00000024bf00720c */ /* 0x040fe40000746670 */
[----:B--2---:R-:W-:Y:S02]  /*d840*/  R2UR UR5, R0 ;  /* 0x00000000000572ca */ /* 0x004fe400000e0000 */
[----:B------:R-:W-:-:S04]  /*d850*/  IADD3 R0, R191, 0x40, RZ ;  /* 0x00000040bf007810 */ /* 0x000fc80007ffe0ff */
[----:B------:R-:W-:-:S07]  /*d860*/  ISETP.GE.OR P0, PT, R0, R36, P0 ;  /* 0x000000240000720c */ /* 0x000fce0000706670 */
[----:B------:R-:W-:-:S04]  /*d870*/  ULEA.HI UR4, UR5, UR5, URZ, 0x1 ;  /* 0x0000000505047291 */ /* 0x000fc8000f8f083f */
[----:B------:R-:W-:-:S04]  /*d880*/  ULOP3.LUT UR4, UR4, 0xfffffffe, URZ, 0xc0, !UPT ;  /* 0xfffffffe04047892 */ /* 0x000fc8000f8ec03f */
[----:B------:R-:W-:-:S06]  /*d890*/  UIADD3 UR4, UR5, -UR4, URZ ;  /* 0x8000000405047290 */ /* 0x000fcc000fffe03f */
[----:B------:R-:W-:-:S05]  /*d8a0*/  IMAD.U32 R3, RZ, RZ, UR4 ;  /* 0x00000004ff037e24 */ /* 0x000fca000f8e00ff */
[----:B------:R-:W-:-:S04]  /*d8b0*/  SHF.L.U32 R3, R3, 0x1f, RZ ;  /* 0x0000001f03037819 */ /* 0x000fc800000006ff */
[----:B------:R-:W0:Y:S02]  /*d8c0*/  SYNCS.PHASECHK.TRANS64.TRYWAIT P1, [R18+URZ+0x22800], R3 ;  /* 0x02280003120075a7 */ /* 0x000e24000802017f */
[----:B0-----:R-:W-:Y:S05]  /*d8d0*/  @!P1 BRA `(.L_x_10467) ;  /* 0x000001b0002c9947 */ /* 0x001fea0003800000 */
.L_x_10742:
[----:B------:R-:W-:Y:S05]  /*d8e0*/  BSYNC B1 ;  /* 0x0000000000017941 */ /* 0x000fea0003800000 */
.L_x_10466:
[----:B------:R-:W-:Y:S04]  /*d8f0*/  BSSY B1, `(.L_x_10468) ;  /* 0x0000100000017945 */ /* 0x000fe80003800000 */
[----:B------:R-:W-:Y:S05]  /*d900*/  @P2 BRA `(.L_x_10469) ;  /* 0x0000000c00f82947 */ /* 0x000fea0003800000 */
[----:B------:R-:W-:Y:S02]  /*d910*/  SHF.R.U32.HI R0, RZ, 0x8, R32 ;  /* 0x00000008ff007819 */ /* 0x000fe40000011620 */
[----:B0-----:R-:W-:Y:S02]  /*d920*/  LOP3.LUT R3, R32, 0xff, RZ, 0xc0, !PT ;  /* 0x000000ff20037812 */ /* 0x001fe400078ec0ff */
        /* <DEDUP_REMOVED lines=30> */
[--C-:B------:R-:W-:Y:S02]  /*db10*/  IADD3 R3, R18, R3, R205.reuse ;  /* 0x0000000312037210 */ /* 0x100fe40007ffe0cd */
        /* <DEDUP_REMOVED lines=12> */
[----:B------:R-:W-:-:S02]  /*dbe0*/  SHF.R.U32.HI R42, RZ, 0x10, R31 ;  /* 0x00000010ff2a7819 */ /* 0x000fc4000001161f */
[----:B------:R-:W-:Y:S02]  /*dbf0*/  PRMT R55, R35, 0x7604, R40 ;  /* 0x0000760423377816 */ /* 0x000fe40000000028 */
[----:B------:R-:W-:Y:S02]  /*dc00*/  PRMT R37, R37, 0x7054, R38 ;  /* 0x0000705425257816 */ /* 0x000fe40000000026 */
[----:B------:R-:W-:Y:S02]  /*dc10*/  SHF.R.U32.HI R35, RZ, 0x10, R32 ;  /* 0x00000010ff237819 */ /* 0x000fe40000011620 */
[----:B------:R-:W-:Y:S02]  /*dc20*/  SHF.R.U32.HI R38, RZ, 0x10, R29 ;  /* 0x00000010ff267819 */ /* 0x000fe4000001161d */
[----:B------:R-:W-:Y:S02]  /*dc30*/  LOP3.LUT R42, R42, 0xff, RZ, 0xc0, !PT ;  /* 0x000000ff2a2a7812 */ /* 0x000fe400078ec0ff */
[----:B------:R-:W-:-:S02]  /*dc40*/  LOP3.LUT R35, R35, 0xff, RZ, 0xc0, !PT ;  /* 0x000000ff23237812 */ /* 0x000fc400078ec0ff */
[----:B------:R-:W-:Y:S02]  /*dc50*/  LOP3.LUT R38, R38, 0xff, RZ, 0xc0, !PT ;  /* 0x000000ff26267812 */ /* 0x000fe400078ec0ff */
[----:B------:R-:W-:Y:S02]  /*dc60*/  PRMT R45, R42, 0x7054, R43 ;  /* 0x000070542a2d7816 */ /* 0x000fe4000000002b */
[----:B------:R-:W-:Y:S02]  /*dc70*/  SHF.R.U32.HI R40, RZ, 0x10, R30 ;  /* 0x00000010ff287819 */ /* 0x000fe4000001161e */
[----:B------:R-:W-:Y:S02]  /*dc80*/  SHF.R.U32.HI R42, RZ, 0x10, R21 ;  /* 0x00000010ff2a7819 */ /* 0x000fe40000011615 */
[----:B------:R-:W-:Y:S02]  /*dc90*/  PRMT R35, R35, 0x7054, R36 ;  /* 0x0000705423237816 */ /* 0x000fe40000000024 */
[----:B------:R-:W-:-:S02]  /*dca0*/  PRMT R51, R38, 0x7054, R51 ;  /* 0x0000705426337816 */ /* 0x000fc40000000033 */
[----:B------:R-:W-:Y:S02]  /*dcb0*/  SHF.R.U32.HI R36, RZ, 0x10, R28 ;  /* 0x00000010ff247819 */ /* 0x000fe4000001161c */
[----:B------:R-:W-:Y:S02]  /*dcc0*/  LOP3.LUT R40, R40, 0xff, RZ, 0xc0, !PT ;  /* 0x000000ff28287812 */ /* 0x000fe400078ec0ff */
[----:B------:R-:W-:Y:S02]  /*dcd0*/  LOP3.LUT R42, R42, 0xff, RZ, 0xc0, !PT ;  /* 0x000000ff2a2a7812 */ /* 0x000fe400078ec0ff */
[----:B------:R-:W-:Y:S02]  /*dce0*/  LOP3.LUT R51, R51, 0xff000000, R29, 0xf8, !PT ;  /* 0xff00000033337812 */ /* 0x000fe400078ef81d */
[----:B------:R-:W-:Y:S02]  /*dcf0*/  LOP3.LUT R36, R36, 0xff, RZ, 0xc0, !PT ;  /* 0x000000ff24247812 */ /* 0x000fe400078ec0ff */
[----:B------:R-:W-:-:S02]  /*dd00*/  PRMT R41, R40, 0x7054, R41 ;  /* 0x0000705428297816 */ /* 0x000fc40000000029 */
[----:B------:R-:W-:Y:S02]  /*dd10*/  PRMT R55, R42, 0x7054, R55 ;  /* 0x000070542a377816 */ /* 0x000fe40000000037 */
[----:B------:R-:W-:Y:S02]  /*dd20*/  LOP3.LUT R43, R37, 0xff000000, R33, 0xf8, !PT ;  /* 0xff000000252b7812 */ /* 0x000fe400078ef821 */
[----:B------:R-:W-:Y:S02]  /*dd30*/  SHF.R.U32.HI R40, RZ, 0x10, R20 ;  /* 0x00000010ff287819 */ /* 0x000fe40000011614 */
[----:B------:R-:W-:Y:S02]  /*dd40*/  F2FP.F16.E4M3.UNPACK_B R48, R51.H1 ;  /* 0x00000033ff30723e */ /* 0x000fe400030006ff */
[----:B0-----:R-:W-:Y:S02]  /*dd50*/  F2FP.F16.E4M3.UNPACK_B R37, R25.H1 ;  /* 0x00000019ff25723e */ /* 0x001fe400030006ff */
[----:B------:R-:W-:Y:S01]  /*dd60*/  PRMT R49, R36, 0x7054, R47 ;  /* 0x0000705424317816 */ /* 0x000fe2000000002f */
[--C-:B------:R-:W-:Y:S01]  /*dd70*/  HADD2.F32 R50, -RZ, R48.reuse.H0_H0 ;  /* 0x20000030ff327230 */ /* 0x100fe20000004100 */
[----:B------:R-:W-:Y:S01]  /*dd80*/  LOP3.LUT R47, R45, 0xff000000, R31, 0xf8, !PT ;  /* 0xff0000002d2f7812 */ /* 0x000fe200078ef81f */
[----:B------:R-:W-:Y:S01]  /*dd90*/  HADD2.F32 R48, -RZ, R48.H1_H1 ;  /* 0x30000030ff307230 */ /* 0x000fe20000004100 */
[----:B------:R-:W-:-:S02]  /*dda0*/  LOP3.LUT R55, R55, 0xff000000, R21, 0xf8, !PT ;  /* 0xff00000037377812 */ /* 0x000fc400078ef815 */
[----:B------:R-:W-:Y:S02]  /*ddb0*/  F2FP.F16.E4M3.UNPACK_B R45, R43.H1 ;  /* 0x0000002bff2d723e */ /* 0x000fe400030006ff */
[----:B------:R-:W-:Y:S02]  /*ddc0*/  LOP3.LUT R40, R40, 0xff, RZ, 0xc0, !PT ;  /* 0x000000ff28287812 */ /* 0x000fe400078ec0ff */
[-C--:B-1----:R-:W-:Y:S01]  /*ddd0*/  F2FP.F16.E4M3.UNPACK_B R29, R13.reuse ;  /* 0x0000000dff1d723e */ /* 0x082fe200020006ff */
[----:B------:R-:W-:Y:S01]  /*dde0*/  HADD2.F32 R46, -RZ, R45.H0_H0 ;  /* 0x2000002dff2e7230 */ /* 0x000fe20000004100 */
[----:B------:R-:W-:Y:S01]  /*ddf0*/  F2FP.F16.E4M3.UNPACK_B R21, R13.H1 ;  /* 0x0000000dff15723e */ /* 0x000fe200030006ff */
[--C-:B------:R-:W-:Y:S01]  /*de00*/  HADD2.F32 R13, -RZ, R37.reuse.H0_H0 ;  /* 0x20000025ff0d7230 */ /* 0x100fe20000004100 */
[----:B------:R-:W-:Y:S01]  /*de10*/  LOP3.LUT R49, R49, 0xff000000, R28, 0xf8, !PT ;  /* 0xff00000031317812 */ /* 0x000fe200078ef81c */
[----:B------:R-:W-:Y:S01]  /*de20*/  HADD2.F32 R37, -RZ, R37.H1_H1 ;  /* 0x30000025ff257230 */ /* 0x000fe20000004100 */
[----:B------:R-:W-:-:S02]  /*de30*/  F2FP.F16.E4M3.UNPACK_B R31, R12 ;  /* 0x0000000cff1f723e */ /* 0x000fc400020006ff */
[----:B------:R-:W-:Y:S02]  /*de40*/  F2FP.F16.E4M3.UNPACK_B R33, R12.H1 ;  /* 0x0000000cff21723e */ /* 0x000fe400030006ff */
[----:B------:R-:W-:Y:S01]  /*de50*/  PRMT R53, R40, 0x7054, R53 ;  /* 0x0000705428357816 */ /* 0x000fe20000000035 */
[----:B------:R-:W-:Y:S01]  /*de60*/  FMUL.FTZ R52, R37, R48 ;  /* 0x0000003025347220 */ /* 0x000fe20000410000 */
[----:B------:R-:W-:Y:S02]  /*de70*/  LOP3.LUT R44, R35, 0xff000000, R32, 0xf8, !PT ;  /* 0xff000000232c7812 */ /* 0x000fe400078ef820 */
[-C--:B------:R-:W-:Y:S02]  /*de80*/  F2FP.F16.E4M3.UNPACK_B R12, R14.reuse ;  /* 0x0000000eff0c723e */ /* 0x080fe400020006ff */
[----:B------:R-:W-:Y:S01]  /*de90*/  F2FP.F16.E4M3.UNPACK_B R28, R14.H1 ;  /* 0x0000000eff1c723e */ /* 0x000fe200030006ff */
[--C-:B------:R-:W-:Y:S01]  /*dea0*/  HADD2.F32 R14, -RZ, R21.reuse.H0_H0 ;  /* 0x20000015ff0e7230 */ /* 0x100fe20000004100 */
[----:B------:R-:W-:Y:S01]  /*deb0*/  F2FP.F16.E4M3.UNPACK_B R32, R25 ;  /* 0x00000019ff20723e */ /* 0x000fe200020006ff */
[----:B------:R-:W-:Y:S01]  /*dec0*/  FMUL.FTZ R25, R13, R50 ;  /* 0x000000320d197220 */ /* 0x000fe20000410000 */
[----:B------:R-:W-:Y:S01]  /*ded0*/  F2FP.F16.E4M3.UNPACK_B R51, R51 ;  /* 0x00000033ff33723e */ /* 0x000fe200020006ff */
[----:B------:R-:W-:Y:S01]  /*dee0*/  HADD2.F32 R21, -RZ, R21.H1_H1 ;  /* 0x30000015ff157230 */ /* 0x000fe20000004100 */
[----:B------:R-:W-:Y:S01]  /*def0*/  LOP3.LUT R20, R53, 0xff000000, R20, 0xf8, !PT ;  /* 0xff00000035147812 */ /* 0x000fe200078ef814 */
[-C--:B------:R-:W-:Y:S01]  /*df00*/  FMUL.FTZ R53, R13, R46.reuse ;  /* 0x0000002e0d357220 */ /* 0x080fe20000410000 */
[----:B------:R-:W-:Y:S01]  /*df10*/  F2FP.F16.E4M3.UNPACK_B R43, R43 ;  /* 0x0000002bff2b723e */ /* 0x000fe200020006ff */
[C---:B------:R-:W-:Y:S01]  /*df20*/  FFMA.FTZ R13, R14.reuse, R46, -R25 ;  /* 0x0000002e0e0d7223 */ /* 0x040fe20000010819 */
[-C--:B------:R-:W-:Y:S01]  /*df30*/  F2FP.F16.E4M3.UNPACK_B R38, R24.reuse ;  /* 0x00000018ff26723e */ /* 0x080fe200020006ff */
[----:B------:R-:W-:Y:S01]  /*df40*/  HADD2.F32 R46, -RZ, R45.H1_H1 ;  /* 0x3000002dff2e7230 */ /* 0x000fe20000004100 */
[----:B------:R-:W-:Y:S01]  /*df50*/  F2FP.F16.E4M3.UNPACK_B R40, R24.H1 ;  /* 0x00000018ff28723e */ /* 0x000fe200030006ff */
[----:B------:R-:W-:Y:S01]  /*df60*/  HADD2.F32 R45, -RZ, R51.H0_H0 ;  /* 0x20000033ff2d7230 */ /* 0x000fe20000004100 */
[----:B------:R-:W-:Y:S01]  /*df70*/  LOP3.LUT R30, R41, 0xff000000, R30, 0xf8, !PT ;  /* 0xff000000291e7812 */ /* 0x000fe200078ef81e */
[----:B------:R-:W-:Y:S01]  /*df80*/  HADD2.F32 R24, -RZ, R32.H0_H0 ;  /* 0x20000020ff187230 */ /* 0x000fe20000004100 */
[-C--:B------:R-:W-:Y:S01]  /*df90*/  F2FP.F16.E4M3.UNPACK_B R35, R15.reuse ;  /* 0x0000000fff23723e */ /* 0x080fe200020006ff */
[----:B------:R-:W-:Y:S01]  /*dfa0*/  HADD2.F32 R25, -RZ, R43.H0_H0 ;  /* 0x2000002bff197230 */ /* 0x000fe20000004100 */
[----:B------:R-:W-:Y:S01]  /*dfb0*/  F2FP.F16.E4M3.UNPACK_B R36, R15.H1 ;  /* 0x0000000fff24723e */ /* 0x000fe200030006ff */
[----:B------:R-:W-:Y:S01]  /*dfc0*/  FFMA.FTZ R14, R14, R50, R53 ;  /* 0x000000320e0e7223 */ /* 0x000fe20000010035 */
[-C--:B------:R-:W-:Y:S01]  /*dfd0*/  F2FP.F16.E4M3.UNPACK_B R41, R27.reuse ;  /* 0x0000001bff29723e */ /* 0x080fe200020006ff */
[----:B------:R-:W-:Y:S01]  /*dfe0*/  FMUL.FTZ R53, R37, R46 ;  /* 0x0000002e25357220 */ /* 0x000fe20000410000 */
[----:B------:R-:W-:Y:S01]  /*dff0*/  F2FP.F16.E4M3.UNPACK_B R42, R27.H1 ;  /* 0x0000001bff2a723e */ /* 0x000fe200030006ff */
[C---:B------:R-:W-:Y:S01]  /*e000*/  FMUL.FTZ R37, R24.reuse, R45 ;  /* 0x0000002d18257220 */ /* 0x040fe20000410000 */
[-C--:B------:R-:W-:Y:S01]  /*e010*/  F2FP.F16.E4M3.UNPACK_B R15, R26.reuse ;  /* 0x0000001aff0f723e */ /* 0x080fe200020006ff */
[----:B------:R-:W-:Y:S01]  /*e020*/  FMUL.FTZ R50, R24, R25 ;  /* 0x0000001918327220 */ /* 0x000fe20000410000 */
[----:B------:R-:W-:Y:S01]  /*e030*/  F2FP.F16.E4M3.UNPACK_B R27, R26.H1 ;  /* 0x0000001aff1b723e */ /* 0x000fe200030006ff */
[----:B------:R-:W-:-:S02]  /*e040*/  HADD2.F32 R26, -RZ, R29.H0_H0 ;  /* 0x2000001dff1a7230 */ /* 0x000fc40000004100 */
[C---:B------:R-:W-:Y:S01]  /*e050*/  FFMA.FTZ R24, R21.reuse, R46, -R52 ;  /* 0x0000002e15187223 */ /* 0x040fe20000010834 */
[----:B------:R-:W-:Y:S01]  /*e060*/  F2FP.F16.E4M3.UNPACK_B R46, R47.H1 ;  /* 0x0000002fff2e723e */ /* 0x000fe200030006ff */
[----:B------:R-:W-:Y:S02]  /*e070*/  HADD2.F32 R51, -RZ, R51.H1_H1 ;  /* 0x30000033ff337230 */ /* 0x000fe40000004100 */
[----:B------:R-:W-:Y:S01]  /*e080*/  FFMA.FTZ R21, R21, R48, R53 ;  /* 0x0000003015157223 */ /* 0x000fe20000010035 */
[C---:B------:R-:W-:Y:S01]  /*e090*/  FFMA.FTZ R25, R26.reuse, R25, -R37 ;  /* 0x000000191a197223 */ /* 0x040fe20000010825 */
[----:B------:R-:W-:Y:S01]  /*e0a0*/  FFMA.FTZ R26, R26, R45, R50 ;  /* 0x0000002d1a1a7223 */ /* 0x000fe20000010032 */
[-C--:B------:R-:W-:Y:S01]  /*e0b0*/  F2FP.F16.E4M3.UNPACK_B R50, R55.reuse.H1 ;  /* 0x00000037ff32723e */ /* 0x080fe200030006ff */
[----:B------:R-:W-:Y:S01]  /*e0c0*/  HADD2.F32 R45, -RZ, R43.H1_H1 ;  /* 0x3000002bff2d7230 */ /* 0x000fe20000004100 */
[----:B------:R-:W-:Y:S01]  /*e0d0*/  F2FP.F16.E4M3.UNPACK_B R55, R55 ;  /* 0x00000037ff37723e */ /* 0x000fe200020006ff */
[----:B------:R-:W-:Y:S01]  /*e0e0*/  HADD2.F32 R32, -RZ, R32.H1_H1 ;  /* 0x30000020ff207230 */ /* 0x000fe20000004100 */
[----:B------:R-:W-:Y:S01]  /*e0f0*/  F2FP.F16.E4M3.UNPACK_B R47, R47 ;  /* 0x0000002fff2f723e */ /* 0x000fe200020006ff */
        /* <DEDUP_REMOVED lines=14> */
[----:B------:R-:W-:Y:S02]  /*e1e0*/  HADD2.F32 R50, -RZ, R50.H1_H1 ;  /* 0x30000032ff327230 */ /* 0x000fe40000004100 */
[----:B------:R-:W-:Y:S01]  /*e1f0*/  FFMA.FTZ R58, R37, R48, -R58 ;  /* 0x00000030253a7223 */ /* 0x000fe2000001083a */
[----:B------:R-:W-:Y:S01]  /*e200*/  HADD2.F32 R43, -RZ, R42.H1_H1 ;  /* 0x3000002aff2b7230 */ /* 0x000fe20000004100 */
[----:B------:R-:W-:Y:S01]  /*e210*/  F2FP.SATFINITE.E4M3.F32.PACK_AB_MERGE_C R21, R21, R14, RZ ;  /* 0x0000000e1515723e */ /* 0x000fe200048070ff */
        /* <DEDUP_REMOVED lines=13> */
[C---:B------:R-:W-:Y:S01]  /*e2f0*/  FFMA.FTZ R52, R36.reuse, R45, -R43 ;  /* 0x0000002d24347223 */ /* 0x040fe2000001082b */
[----:B------:R-:W-:Y:S01]  /*e300*/  FFMA.FTZ R51, R36, R51, R42 ;  /* 0x0000003324337223 */ /* 0x000fe2000001002a */
[-C--:B------:R-:W-:Y:S01]  /*e310*/  F2FP.F16.E4M3.UNPACK_B R43, R49.reuse.H1 ;  /* 0x00000031ff2b723e */ /* 0x080fe200030006ff */
[----:B------:R-:W-:Y:S01]  /*e320*/  HADD2.F32 R41, -RZ, R41.H1_H1 ;  /* 0x30000029ff297230 */ /* 0x000fe20000004100 */
[----:B------:R-:W-:Y:S01]  /*e330*/  F2FP.F16.E4M3.UNPACK_B R42, R44.H1 ;  /* 0x0000002cff2a723e */ /* 0x000fe200030006ff */
[----:B------:R-:W-:Y:S01]  /*e340*/  FFMA.FTZ R59, R37, R50, R53 ;  /* 0x00000032253b7223 */ /* 0x000fe20000010035 */
        /* <DEDUP_REMOVED lines=8> */
[----:B------:R-:W-:Y:S02]  /*e3d0*/  HADD2.F32 R43, -RZ, R43.H1_H1 ;  /* 0x3000002bff2b7230 */ /* 0x000fe40000004100 */
[----:B------:R-:W-:Y:S01]  /*e3e0*/  FMUL.FTZ R50, R37, R48 ;  /* 0x0000003025327220 */ /* 0x000fe20000410000 */
[----:B------:R-:W-:-:S02]  /*e3f0*/  HADD2.F32 R40, -RZ, R40.H1_H1 ;  /* 0x30000028ff287230 */ /* 0x000fc40000004100 */
[----:B------:R-:W-:Y:S01]  /*e400*/  FFMA.FTZ R54, R36, R55, R54 ;  /* 0x0000003724367223 */ /* 0x000fe20000010036 */
[--C-:B------:R-:W-:Y:S02]  /*e410*/  HADD2.F32 R35, -RZ, R33.reuse.H0_H0 ;  /* 0x20000021ff237230 */ /* 0x100fe40000004100 */
[----:B------:R-:W-:Y:S01]  /*e420*/  FMUL.FTZ R37, R37, R46 ;  /* 0x0000002e25257220 */ /* 0x000fe20000410000 */
[----:B------:R-:W-:Y:S01]  /*e430*/  HADD2.F32 R42, -RZ, R42.H1_H1 ;  /* 0x3000002aff2a7230 */ /* 0x000fe20000004100 */
[----:B------:R-:W-:Y:S01]  /*e440*/  F2FP.F16.E4M3.UNPACK_B R44, R44 ;  /* 0x0000002cff2c723e */ /* 0x000fe200020006ff */
[----:B------:R-:W-:Y:S02]  /*e450*/  HADD2.F32 R33, -RZ, R33.H1_H1 ;  /* 0x30000021ff217230 */ /* 0x000fe40000004100 */
[C---:B------:R-:W-:Y:S01]  /*e460*/  FMUL.FTZ R36, R40.reuse, R43 ;  /* 0x0000002b28247220 */ /* 0x040fe20000410000 */
[C---:B------:R-:W-:Y:S01]  /*e470*/  FFMA.FTZ R50, R35.reuse, R46, -R50 ;  /* 0x0000002e23327223 */ /* 0x040fe20000010832 */
[----:B------:R-:W-:Y:S01]  /*e480*/  FFMA.FTZ R48, R35, R48, R37 ;  /* 0x0000003023307223 */ /* 0x000fe20000010025 */
[-C--:B------:R-:W-:Y:S01]  /*e490*/  FMUL.FTZ R46, R40, R42.reuse ;  /* 0x0000002a282e7220 */ /* 0x080fe20000410000 */
[----:B------:R-:W-:Y:S01]  /*e4a0*/  FFMA.FTZ R45, R33, R42, -R36 ;  /* 0x0000002a212d7223 */ /* 0x000fe20000010824 */
[----:B------:R-:W-:Y:S01]  /*e4b0*/  HADD2.F32 R40, -RZ, R49.H0_H0 ;  /* 0x20000031ff287230 */ /* 0x000fe20000004100 */
[----:B------:R-:W-:Y:S01]  /*e4c0*/  F2FP.F16.E4M3.UNPACK_B R37, R20.H1 ;  /* 0x00000014ff25723e */ /* 0x000fe200030006ff */
[----:B------:R-:W-:-:S02]  /*e4d0*/  HADD2.F32 R35, -RZ, R38.H0_H0 ;  /* 0x20000026ff237230 */ /* 0x000fc40000004100 */
[----:B------:R-:W-:Y:S01]  /*e4e0*/  FFMA.FTZ R43, R33, R43, R46 ;  /* 0x0000002b212b7223 */ /* 0x000fe2000001002e */
[----:B------:R-:W-:Y:S01]  /*e4f0*/  HADD2.F32 R36, -RZ, R44.H0_H0 ;  /* 0x2000002cff247230 */ /* 0x000fe20000004100 */
[----:B------:R-:W-:Y:S01]  /*e500*/  F2FP.SATFINITE.E4M3.F32.PACK_AB_MERGE_C R25, R29, R26, R21 ;  /* 0x0000001a1d19723e */ /* 0x000fe20004807015 */
        /* <DEDUP_REMOVED lines=10> */
[----:B------:R-:W-:Y:S01]  /*e5b0*/  F2FP.F16.E4M3.UNPACK_B R35, R30.H1 ;  /* 0x0000001eff23723e */ /* 0x000fe200030006ff */
[-C--:B------:R-:W-:Y:S01]  /*e5c0*/  FMUL.FTZ R40, R38, R44.reuse ;  /* 0x0000002c26287220 */ /* 0x080fe20000410000 */
[----:B------:R-:W-:Y:S02]  /*e5d0*/  HADD2.F32 R38, -RZ, R37.H0_H0 ;  /* 0x20000025ff267230 */ /* 0x000fe40000004100 */
        /* <DEDUP_REMOVED lines=13> */
[----:B------:R-:W-:Y:S01]  /*e6b0*/  HADD2.F32 R28, -RZ, R28.H1_H1 ;  /* 0x3000001cff1c7230 */ /* 0x000fe20000004100 */
[----:B------:R-:W-:Y:S01]  /*e6c0*/  F2FP.SATFINITE.E4M3.F32.PACK_AB_MERGE_C R24, R43, R48, RZ ;  /* 0x000000302b18723e */ /* 0x000fe200048070ff */
[C---:B------:R-:W-:Y:S01]  /*e6d0*/  FMUL.FTZ R33, R27.reuse, R37 ;  /* 0x000000251b217220 */ /* 0x040fe20000410000 */
[----:B------:R-:W-:Y:S01]  /*e6e0*/  FMUL.FTZ R36, R27, R35 ;  /* 0x000000231b247220 */ /* 0x000fe20000410000 */
[----:B------:R-:W-:Y:S01]  /*e6f0*/  F2FP.F16.E4M3.UNPACK_B R27, R20 ;  /* 0x00000014ff1b723e */ /* 0x000fe200020006ff */
[----:B------:R-:W-:-:S02]  /*e700*/  HADD2.F32 R20, -RZ, R15.H0_H0 ;  /* 0x2000000fff147230 */ /* 0x000fc40000004100 */
[C---:B------:R-:W-:Y:S01]  /*e710*/  FFMA.FTZ R47, R28.reuse, R35, -R33 ;  /* 0x000000231c2f7223 */ /* 0x040fe20000010821 */
[----:B------:R-:W-:Y:S01]  /*e720*/  FFMA.FTZ R37, R28, R37, R36 ;  /* 0x000000251c257223 */ /* 0x000fe20000010024 */
[--C-:B------:R-:W-:Y:S01]  /*e730*/  HADD2.F32 R28, -RZ, R30.reuse.H0_H0 ;  /* 0x2000001eff1c7230 */ /* 0x100fe20000004100 */
[----:B------:R-:W-:Y:S01]  /*e740*/  F2FP.SATFINITE.E4M3.F32.PACK_AB_MERGE_C R24, R49, R46, R24 ;  /* 0x0000002e3118723e */ /* 0x000fe20004807018 */
[--C-:B------:R-:W-:Y:S01]  /*e750*/  HADD2.F32 R31, -RZ, R27.reuse.H0_H0 ;  /* 0x2000001bff1f7230 */ /* 0x100fe20000004100 */
[----:B------:R-:W-:Y:S01]  /*e760*/  F2FP.SATFINITE.E4M3.F32.PACK_AB_MERGE_C R14, R47, R40, RZ ;  /* 0x000000282f0e723e */ /* 0x000fe200048070ff */
[----:B------:R-:W-:Y:S01]  /*e770*/  HADD2.F32 R33, -RZ, R27.H1_H1 ;  /* 0x3000001bff217230 */ /* 0x000fe20000004100 */
[----:B------:R-:W-:Y:S01]  /*e780*/  F2FP.SATFINITE.E4M3.F32.PACK_AB_MERGE_C R37, R37, R44, RZ ;  /* 0x0000002c2525723e */ /* 0x000fe200048070ff */
[----:B------:R-:W-:Y:S02]  /*e790*/  HADD2.F32 R30, -RZ, R30.H1_H1 ;  /* 0x3000001eff1e7230 */ /* 0x000fe40000004100 */
[----:B------:R-:W-:Y:S01]  /*e7a0*/  FMUL.FTZ R36, R20, R31 ;  /* 0x0000001f14247220 */ /* 0x000fe20000410000 */
[----:B------:R-:W-:-:S02]  /*e7b0*/  HADD2.F32 R27, -RZ, R15.H1_H1 ;  /* 0x3000000fff1b7230 */ /* 0x000fc40000004100 */
        /* <DEDUP_REMOVED lines=19> */
.L_x_10469:
[----:B------:R-:W-:Y:S05]  /*e8f0*/  BSYNC B1 ;  /* 0x0000000000017941 */ /* 0x000fea0003800000 */
.L_x_10468:
[----:B------:R-:W-:Y:S05]  /*e900*/  @P0 BRA `(.L_x_10460) ;  /* 0x0000000c00c80947 */ /* 0x000fea0003800000 */
[----:B------:R-:W2:Y:S01]  /*e910*/  LDL R49, [R1+0x40] ;  /* 0x0000400001317983 */ /* 0x000ea20000100800 */
[----:B-1---5:R-:W-:Y:S01]  /*e920*/  SHF.R.U32.HI R13, RZ, 0x8, R9 ;  /* 0x00000008ff0d7819 */ /* 0x022fe20000011609 */
[----:B------:R-:W-:Y:S01]  /*e930*/  IMAD.IADD R24, R16, 0x1, R39 ;  /* 0x0000000110187824 */ /* 0x000fe200078e0227 */
[----:B0-----:R-:W-:Y:S02]  /*e940*/  SHF.R.U32.HI R3, RZ, 0x8, R8 ;  /* 0x00000008ff037819 */ /* 0x001fe40000011608 */
[----:B------:R-:W-:Y:S02]  /*e950*/  LOP3.LUT R12, R9, 0xff, RZ, 0xc0, !PT ;  /* 0x000000ff090c7812 */ /* 0x000fe400078ec0ff */
[----:B------:R-:W-:Y:S02]  /*e960*/  LOP3.LUT R13, R13, 0xff, RZ, 0xc0, !PT ;  /* 0x000000ff0d0d7812 */ /* 0x000fe400078ec0ff */
[----:B------:R-:W-:Y:S02]  /*e970*/  LOP3.LUT R0, R8, 0xff, RZ, 0xc0, !PT ;  /* 0x000000ff08007812 */ /* 0x000fe400078ec0ff */
        /* <DEDUP_REMOVED lines=22> */
[----:B------:R-:W-:Y:S02]  /*eae0*/  SHF.R.U32.HI R32, RZ, 0x8, R6 ;  /* 0x00000008ff207819 */ /* 0x000fe40000011606 */
        /* <DEDUP_REMOVED lines=8> */
[----:B------:R-:W-:-:S02]  /*eb70*/  SHF.R.U32.HI R33, RZ, 0x10, R5 ;  /* 0x00000010ff217819 */ /* 0x000fc40000011605 */
[----:B------:R-:W-:Y:S02]  /*eb80*/  SHF.R.U32.HI R21, RZ, 0x10, R9 ;  /* 0x00000010ff157819 */ /* 0x000fe40000011609 */
[----:B------:R-:W-:Y:S01]  /*eb90*/  PRMT R39, R32, 0x7604, R31 ;  /* 0x0000760420277816 */ /* 0x000fe2000000001f */
[----:B------:R-:W-:Y:S01]  /*eba0*/  IMAD.U32 R33, R33, 0x10000, RZ ;  /* 0x0001000021217824 */ /* 0x000fe200078e00ff */
[----:B------:R-:W-:Y:S01]  /*ebb0*/  SHF.R.U32.HI R31, RZ, 0x10, R11 ;  /* 0x00000010ff1f7819 */ /* 0x000fe2000001160b */
[----:B------:R-:W-:Y:S01]  /*ebc0*/  IMAD.U32 R21, R21, 0x10000, RZ ;  /* 0x0001000015157824 */ /* 0x000fe200078e00ff */
[----:B------:R-:W-:Y:S02]  /*ebd0*/  SHF.R.U32.HI R41, RZ, 0x10, R7 ;  /* 0x00000010ff297819 */ /* 0x000fe40000011607 */
[----:B------:R-:W-:Y:S01]  /*ebe0*/  LOP3.LUT R37, R30, 0xff0000, R33, 0xf8, !PT ;  /* 0x00ff00001e257812 */ /* 0x000fe200078ef821 */
[----:B------:R-:W-:Y:S01]  /*ebf0*/  IMAD.U32 R31, R31, 0x10000, RZ ;  /* 0x000100001f1f7824 */ /* 0x000fe200078e00ff */
[----:B------:R-:W-:Y:S01]  /*ec00*/  LOP3.LUT R21, R20, 0xff0000, R21, 0xf8, !PT ;  /* 0x00ff000014157812 */ /* 0x000fe200078ef815 */
[----:B------:R-:W-:Y:S01]  /*ec10*/  IMAD.U32 R41, R41, 0x10000, RZ ;  /* 0x0001000029297824 */ /* 0x000fe200078e00ff */
        /* <DEDUP_REMOVED lines=16> */
[--C-:B------:R-:W-:Y:S01]  /*ed20*/  HADD2.F32 R5, -RZ, R11.reuse.H0_H0 ;  /* 0x2000000bff057230 */ /* 0x100fe20000004100 */
[----:B------:R-:W-:Y:S01]  /*ed30*/  F2FP.F16.E4M3.UNPACK_B R29, R25.H1 ;  /* 0x00000019ff1d723e */ /* 0x000fe200030006ff */
[----:B------:R-:W-:Y:S01]  /*ed40*/  HADD2.F32 R11, -RZ, R11.H1_H1 ;  /* 0x3000000bff0b7230 */ /* 0x000fe20000004100 */
[-C--:B------:R-:W-:Y:S02]  /*ed50*/  F2FP.F16.E4M3.UNPACK_B R30, R27.reuse ;  /* 0x0000001bff1e723e */ /* 0x080fe400020006ff */
[----:B------:R-:W-:Y:S02]  /*ed60*/  F2FP.F16.E4M3.UNPACK_B R31, R27.H1 ;  /* 0x0000001bff1f723e */ /* 0x000fe400030006ff */
[----:B------:R-:W-:-:S02]  /*ed70*/  F2FP.F16.E4M3.UNPACK_B R25, R24 ;  /* 0x00000018ff19723e */ /* 0x000fc400020006ff */
[----:B------:R-:W-:Y:S01]  /*ed80*/  F2FP.F16.E4M3.UNPACK_B R27, R24.H1 ;  /* 0x00000018ff1b723e */ /* 0x000fe200030006ff */
[----:B------:R-:W-:Y:S01]  /*ed90*/  FMUL.FTZ R24, R5, R40 ;  /* 0x0000002805187220 */ /* 0x000fe20000410000 */
[----:B------:R-:W-:Y:S02]  /*eda0*/  LOP3.LUT R6, R39, 0xff000000, R6, 0xf8, !PT ;  /* 0xff00000027067812 */ /* 0x000fe400078ef806 */
[----:B------:R-:W-:Y:S02]  /*edb0*/  F2FP.F16.E4M3.UNPACK_B R37, R37.H1 ;  /* 0x00000025ff25723e */ /* 0x000fe400030006ff */
[----:B------:R-:W-:Y:S02]  /*edc0*/  F2FP.F16.E4M3.UNPACK_B R32, R32.H1 ;  /* 0x00000020ff20723e */ /* 0x000fe400030006ff */
[----:B------:R-:W-:Y:S01]  /*edd0*/  LOP3.LUT R42, R41, 0xff000000, R7, 0xf8, !PT ;  /* 0xff000000292a7812 */ /* 0x000fe200078ef807 */
[----:B------:R-:W-:Y:S01]  /*ede0*/  HADD2.F32 R41, -RZ, R37.H0_H0 ;  /* 0x20000025ff297230 */ /* 0x000fe20000004100 */
[----:B------:R-:W-:-:S02]  /*edf0*/  F2FP.F16.E4M3.UNPACK_B R7, R26 ;  /* 0x0000001aff07723e */ /* 0x000fc400020006ff */
[----:B------:R-:W-:Y:S01]  /*ee00*/  F2FP.F16.E4M3.UNPACK_B R26, R26.H1 ;  /* 0x0000001aff1a723e */ /* 0x000fe200030006ff */
[----:B--2---:R-:W0:Y:S02]  /*ee10*/  LDS.128 R12, [R49+0x14400] ;  /* 0x01440000310c7984 */ /* 0x004e240000000c00 */
[-C--:B0-----:R-:W-:Y:S02]  /*ee20*/  F2FP.F16.E4M3.UNPACK_B R8, R13.reuse ;  /* 0x0000000dff08723e */ /* 0x081fe400020006ff */
[----:B------:R-:W-:Y:S02]  /*ee30*/  F2FP.F16.E4M3.UNPACK_B R20, R13.H1 ;  /* 0x0000000dff14723e */ /* 0x000fe400030006ff */
[-C--:B------:R-:W-:Y:S01]  /*ee40*/  F2FP.F16.E4M3.UNPACK_B R21, R15.reuse ;  /* 0x0000000fff15723e */ /* 0x080fe200020006ff */
[----:B------:R-:W-:Y:S01]  /*ee50*/  HADD2.F32 R9, -RZ, R8.H0_H0 ;  /* 0x20000008ff097230 */ /* 0x000fe20000004100 */
[----:B------:R-:W-:Y:S02]  /*ee60*/  F2FP.F16.E4M3.UNPACK_B R28, R15.H1 ;  /* 0x0000000fff1c723e */ /* 0x000fe400030006ff */
[----:B------:R-:W-:-:S02]  /*ee70*/  F2FP.F16.E4M3.UNPACK_B R13, R12 ;  /* 0x0000000cff0d723e */ /* 0x000fc400020006ff */
[----:B------:R-:W-:Y:S01]  /*ee80*/  F2FP.F16.E4M3.UNPACK_B R15, R12.H1 ;  /* 0x0000000cff0f723e */ /* 0x000fe200030006ff */
[--C-:B------:R-:W-:Y:S01]  /*ee90*/  HADD2.F32 R12, -RZ, R10.reuse.H0_H0 ;  /* 0x2000000aff0c7230 */ /* 0x100fe20000004100 */
[-C--:B------:R-:W-:Y:S02]  /*eea0*/  F2FP.F16.E4M3.UNPACK_B R4, R14.reuse ;  /* 0x0000000eff04723e */ /* 0x080fe400020006ff */
[----:B------:R-:W-:Y:S02]  /*eeb0*/  F2FP.F16.E4M3.UNPACK_B R14, R14.H1 ;  /* 0x0000000eff0e723e */ /* 0x000fe400030006ff */
[-C--:B------:R-:W-:Y:S01]  /*eec0*/  FMUL.FTZ R39, R5, R12.reuse ;  /* 0x0000000c05277220 */ /* 0x080fe20000410000 */
[C---:B------:R-:W-:Y:S01]  /*eed0*/  FFMA.FTZ R5, R9.reuse, R12, -R24 ;  /* 0x0000000c09057223 */ /* 0x040fe20000010818 */
[----:B------:R-:W-:Y:S02]  /*eee0*/  HADD2.F32 R24, -RZ, R10.H1_H1 ;  /* 0x3000000aff187230 */ /* 0x000fe40000004100 */
[----:B------:R-:W-:Y:S01]  /*eef0*/  FFMA.FTZ R9, R9, R40, R39 ;  /* 0x0000002809097223 */ /* 0x000fe20000010027 */
[----:B------:R-:W-:-:S02]  /*ef00*/  HADD2.F32 R39, -RZ, R35.H1_H1 ;  /* 0x30000023ff277230 */ /* 0x000fc40000004100 */
[----:B------:R-:W-:Y:S02]  /*ef10*/  HADD2.F32 R10, -RZ, R8.H1_H1 ;  /* 0x30000008ff0a7230 */ /* 0x000fe40000004100 */
[C---:B------:R-:W-:Y:S01]  /*ef20*/  FMUL.FTZ R40, R11.reuse, R24 ;  /* 0x000000180b287220 */ /* 0x040fe20000410000 */
[--C-:B------:R-:W-:Y:S02]  /*ef30*/  HADD2.F32 R8, -RZ, R29.reuse.H0_H0 ;  /* 0x2000001dff087230 */ /* 0x100fe40000004100 */
[----:B------:R-:W-:Y:S01]  /*ef40*/  FMUL.FTZ R43, R11, R39 ;  /* 0x000000270b2b7220 */ /* 0x000fe20000410000 */
[----:B------:R-:W-:Y:S02]  /*ef50*/  HADD2.F32 R35, -RZ, R32.H0_H0 ;  /* 0x20000020ff237230 */ /* 0x000fe40000004100 */
[----:B------:R-:W-:Y:S02]  /*ef60*/  HADD2.F32 R12, -RZ, R20.H0_H0 ;  /* 0x20000014ff0c7230 */ /* 0x000fe40000004100 */
[----:B------:R-:W-:Y:S01]  /*ef70*/  FMUL.FTZ R11, R8, R41 ;  /* 0x00000029080b7220 */ /* 0x000fe20000410000 */
[----:B------:R-:W-:-:S02]  /*ef80*/  HADD2.F32 R29, -RZ, R29.H1_H1 ;  /* 0x3000001dff1d7230 */ /* 0x000fc40000004100 */
[-C--:B------:R-:W-:Y:S01]  /*ef90*/  FMUL.FTZ R44, R8, R35.reuse ;  /* 0x00000023082c7220 */ /* 0x080fe20000410000 */
[----:B------:R-:W-:Y:S01]  /*efa0*/  FFMA.FTZ R8, R10, R24, -R43 ;  /* 0x000000180a087223 */ /* 0x000fe2000001082b */
[----:B------:R-:W-:Y:S01]  /*efb0*/  FFMA.FTZ R11, R12, R35, -R11 ;  /* 0x000000230c0b7223 */ /* 0x000fe2000001080b */
[----:B------:R-:W-:Y:S01]  /*efc0*/  FFMA.FTZ R10, R10, R39, R40 ;  /* 0x000000270a0a7223 */ /* 0x000fe20000010028 */
[----:B------:R-:W-:Y:S01]  /*efd0*/  FFMA.FTZ R12, R12, R41, R44 ;  /* 0x000000290c0c7223 */ /* 0x000fe2000001002c */
[----:B------:R-:W-:Y:S01]  /*efe0*/  F2FP.F16.E4M3.UNPACK_B R41, R42 ;  /* 0x0000002aff29723e */ /* 0x000fe200020006ff */
[----:B------:R-:W-:Y:S01]  /*eff0*/  HADD2.F32 R40, -RZ, R37.H1_H1 ;  /* 0x30000025ff287230 */ /* 0x000fe20000004100 */
[----:B------:R-:W-:Y:S01]  /*f000*/  F2FP.F16.E4M3.UNPACK_B R37, R36 ;  /* 0x00000024ff25723e */ /* 0x000fe200020006ff */
[----:B------:R-:W-:Y:S01]  /*f010*/  HADD2.F32 R35, -RZ, R32.H1_H1 ;  /* 0x30000020ff237230 */ /* 0x000fe20000004100 */
[----:B------:R-:W-:Y:S01]  /*f020*/  F2FP.F16.E4M3.UNPACK_B R42, R42.H1 ;  /* 0x0000002aff2a723e */ /* 0x000fe200030006ff */
        /* <DEDUP_REMOVED lines=11> */
[----:B------:R-:W-:Y:S01]  /*f0e0*/  FFMA.FTZ R44, R20, R35, -R45 ;  /* 0x00000023142c7223 */ /* 0x000fe2000001082d */
[----:B------:R-:W-:Y:S02]  /*f0f0*/  HADD2.F32 R30, -RZ, R30.H1_H1 ;  /* 0x3000001eff1e7230 */ /* 0x000fe40000004100 */
[C---:B------:R-:W-:Y:S01]  /*f100*/  FFMA.FTZ R47, R24.reuse, R39, -R47 ;  /* 0x00000027182f7223 */ /* 0x040fe2000001082f */
[----:B------:R-:W-:Y:S01]  /*f110*/  FFMA.FTZ R43, R24, R43, R32 ;  /* 0x0000002b182b7223 */ /* 0x000fe20000010020 */
[----:B------:R-:W-:Y:S01]  /*f120*/  FFMA.FTZ R45, R20, R40, R29 ;  /* 0x00000028142d7223 */ /* 0x000fe2000001001d */
[----:B------:R-:W-:Y:S02]  /*f130*/  HADD2.F32 R37, -RZ, R37.H1_H1 ;  /* 0x30000025ff257230 */ /* 0x000fe40000004100 */
[----:B------:R-:W-:Y:S01]  /*f140*/  FMUL.FTZ R32, R30, R41 ;  /* 0x000000291e207220 */ /* 0x000fe20000410000 */
[----:B------:R-:W-:Y:S01]  /*f150*/  HADD2.F32 R35, -RZ, R42.H0_H0 ;  /* 0x2000002aff237230 */ /* 0x000fe20000004100 */
[----:B------:R-:W-:Y:S01]  /*f160*/  F2FP.SATFINITE.E4M3.F32.PACK_AB_MERGE_C R11, R44, R11, RZ ;  /* 0x0000000b2c0b723e */ /* 0x000fe200048070ff */
[----:B------:R-:W-:-:S02]  /*f170*/  HADD2.F32 R24, -RZ, R31.H0_H0 ;  /* 0x2000001fff187230 */ /* 0x000fc40000004100 */
[----:B------:R-:W-:Y:S01]  /*f180*/  FMUL.FTZ R30, R30, R37 ;  /* 0x000000251e1e7220 */ /* 0x000fe20000410000 */
[----:B------:R-:W-:Y:S01]  /*f190*/  HADD2.F32 R29, -RZ, R36.H0_H0 ;  /* 0x20000024ff1d7230 */ /* 0x000fe20000004100 */
[----:B------:R-:W-:Y:S01]  /*f1a0*/  F2FP.SATFINITE.E4M3.F32.PACK_AB_MERGE_C R12, R45, R12, RZ ;  /* 0x0000000c2d0c723e */ /* 0x000fe200048070ff */
[----:B------:R-:W-:Y:S02]  /*f1b0*/  HADD2.F32 R21, -RZ, R21.H1_H1 ;  /* 0x30000015ff157230 */ /* 0x000fe40000004100 */
[C---:B------:R-:W-:Y:S01]  /*f1c0*/  FMUL.FTZ R39, R24.reuse, R35 ;  /* 0x0000002318277220 */ /* 0x040fe20000410000 */
[----:B------:R-:W-:Y:S02]  /*f1d0*/  HADD2.F32 R20, -RZ, R28.H0_H0 ;  /* 0x2000001cff147230 */ /* 0x000fe40000004100 */
[----:B------:R-:W-:Y:S01]  /*f1e0*/  FMUL.FTZ R24, R24, R29 ;  /* 0x0000001d18187220 */ /* 0x000fe20000410000 */
[----:B------:R-:W-:Y:S02]  /*f1f0*/  HADD2.F32 R36, -RZ, R36.H1_H1 ;  /* 0x30000024ff247230 */ /* 0x000fe40000004100 */
[C---:B------:R-:W-:Y:S01]  /*f200*/  FFMA.FTZ R48, R21.reuse, R41, R30 ;  /* 0x0000002915307223 */ /* 0x040fe2000001001e */
[----:B------:R-:W-:Y:S01]  /*f210*/  F2FP.F16.E4M3.UNPACK_B R30, R38.H1 ;  /* 0x00000026ff1e723e */ /* 0x000fe200030006ff */
[----:B------:R-:W-:Y:S01]  /*f220*/  FFMA.FTZ R41, R20, R35, R24 ;  /* 0x0000002314297223 */ /* 0x000fe20000010018 */
[----:B------:R-:W-:Y:S01]  /*f230*/  F2FP.F16.E4M3.UNPACK_B R24, R33.H1 ;  /* 0x00000021ff18723e */ /* 0x000fe200030006ff */
[----:B------:R-:W-:Y:S01]  /*f240*/  FFMA.FTZ R46, R21, R37, -R32 ;  /* 0x00000025152e7223 */ /* 0x000fe20000010820 */
[----:B------:R-:W-:-:S02]  /*f250*/  HADD2.F32 R42, -RZ, R42.H1_H1 ;  /* 0x3000002aff2a7230 */ /* 0x000fc40000004100 */
[----:B------:R-:W-:Y:S01]  /*f260*/  FFMA.FTZ R39, R20, R29, -R39 ;  /* 0x0000001d14277223 */ /* 0x000fe20000010827 */
[----:B------:R-:W-:Y:S01]  /*f270*/  HADD2.F32 R31, -RZ, R31.H1_H1 ;  /* 0x3000001fff1f7230 */ /* 0x000fe20000004100 */
[----:B------:R-:W-:Y:S01]  /*f280*/  F2FP.F16.E4M3.UNPACK_B R38, R38 ;  /* 0x00000026ff26723e */ /* 0x000fe200020006ff */
[----:B------:R-:W-:Y:S01]  /*f290*/  HADD2.F32 R32, -RZ, R30.H0_H0 ;  /* 0x2000001eff207230 */ /* 0x000fe20000004100 */
[----:B------:R-:W-:Y:S01]  /*f2a0*/  F2FP.F16.E4M3.UNPACK_B R33, R33 ;  /* 0x00000021ff21723e */ /* 0x000fe200020006ff */
[----:B------:R-:W-:Y:S02]  /*f2b0*/  HADD2.F32 R21, -RZ, R27.H0_H0 ;  /* 0x2000001bff157230 */ /* 0x000fe40000004100 */
[C---:B------:R-:W-:Y:S01]  /*f2c0*/  FMUL.FTZ R35, R31.reuse, R42 ;  /* 0x0000002a1f237220 */ /* 0x040fe20000410000 */
[----:B------:R-:W-:Y:S02]  /*f2d0*/  HADD2.F32 R29, -RZ, R24.H0_H0 ;  /* 0x20000018ff1d7230 */ /* 0x000fe40000004100 */
[----:B------:R-:W-:Y:S01]  /*f2e0*/  FMUL.FTZ R37, R31, R36 ;  /* 0x000000241f257220 */ /* 0x000fe20000410000 */
        /* <DEDUP_REMOVED lines=8> */
[----:B------:R-:W-:-:S02]  /*f370*/  HADD2.F32 R30, -RZ, R30.H1_H1 ;  /* 0x3000001eff1e7230 */ /* 0x000fc40000004100 */
[C---:B------:R-:W-:Y:S01]  /*f380*/  FMUL.FTZ R21, R27.reuse, R24 ;  /* 0x000000181b157220 */ /* 0x040fe20000410000 */
[----:B------:R-:W-:Y:S02]  /*f390*/  HADD2.F32 R15, -RZ, R15.H1_H1 ;  /* 0x3000000fff0f7230 */ /* 0x000fe40000004100 */
[C---:B------:R-:W-:Y:S01]  /*f3a0*/  FFMA.FTZ R50, R28.reuse, R36, -R35 ;  /* 0x000000241c327223 */ /* 0x040fe20000010823 */
[----:B------:R-:W-:Y:S01]  /*f3b0*/  FFMA.FTZ R42, R28, R42, R37 ;  /* 0x0000002a1c2a7223 */ /* 0x000fe20000010025 */
[-C--:B------:R-:W-:Y:S01]  /*f3c0*/  FMUL.FTZ R28, R27, R30.reuse ;  /* 0x0000001e1b1c7220 */ /* 0x080fe20000410000 */
[----:B------:R-:W-:Y:S02]  /*f3d0*/  HADD2.F32 R27, -RZ, R38.H0_H0 ;  /* 0x20000026ff1b7230 */ /* 0x000fe40000004100 */
[C---:B------:R-:W-:Y:S01]  /*f3e0*/  FFMA.FTZ R35, R15.reuse, R30, R21 ;  /* 0x0000001e0f237223 */ /* 0x040fe20000010015 */
[----:B------:R-:W-:Y:S02]  /*f3f0*/  HADD2.F32 R20, -RZ, R25.H0_H0 ;  /* 0x20000019ff147230 */ /* 0x000fe40000004100 */
[----:B------:R-:W-:Y:S01]  /*f400*/  FFMA.FTZ R36, R15, R24, -R28 ;  /* 0x000000180f247223 */ /* 0x000fe2000001081c */
[----:B------:R-:W-:Y:S01]  /*f410*/  HADD2.F32 R21, -RZ, R33.H0_H0 ;  /* 0x20000021ff157230 */ /* 0x000fe20000004100 */
[----:B------:R-:W-:Y:S01]  /*f420*/  F2FP.SATFINITE.E4M3.F32.PACK_AB_MERGE_C R41, R42, R41, RZ ;  /* 0x000000292a29723e */ /* 0x000fe200048070ff */
[----:B------:R-:W-:-:S02]  /*f430*/  HADD2.F32 R15, -RZ, R13.H0_H0 ;  /* 0x2000000dff0f7230 */ /* 0x000fc40000004100 */
[C---:B------:R-:W-:Y:S01]  /*f440*/  FMUL.FTZ R24, R20.reuse, R27 ;  /* 0x0000001b14187220 */ /* 0x040fe20000410000 */
[----:B------:R-:W-:Y:S02]  /*f450*/  HADD2.F32 R38, -RZ, R38.H1_H1 ;  /* 0x30000026ff267230 */ /* 0x000fe40000004100 */
[-C--:B------:R-:W-:Y:S01]  /*f460*/  FMUL.FTZ R28, R20, R21.reuse ;  /* 0x00000015141c7220 */ /* 0x080fe20000410000 */
[----:B------:R-:W-:Y:S02]  /*f470*/  HADD2.F32 R25, -RZ, R25.H1_H1 ;  /* 0x30000019ff197230 */ /* 0x000fe40000004100 */
[----:B------:R-:W-:Y:S01]  /*f480*/  FFMA.FTZ R29, R15, R21, -R24 ;  /* 0x000000150f1d7223 */ /* 0x000fe20000010818 */
[----:B------:R-:W-:Y:S01]  /*f490*/  HADD2.F32 R20, -RZ, R33.H1_H1 ;  /* 0x30000021ff147230 */ /* 0x000fe20000004100 */
[----:B------:R-:W-:Y:S01]  /*f4a0*/  F2FP.F16.E4M3.UNPACK_B R24, R6.H1 ;  /* 0x00000006ff18723e */ /* 0x000fe200030006ff */
[----:B------:R-:W-:Y:S02]  /*f4b0*/  HADD2.F32 R13, -RZ, R13.H1_H1 ;  /* 0x3000000dff0d7230 */ /* 0x000fe40000004100 */
[C---:B------:R-:W-:Y:S01]  /*f4c0*/  FMUL.FTZ R30, R25.reuse, R38 ;  /* 0x00000026191e7220 */ /* 0x040fe20000410000 */
[----:B------:R-:W-:Y:S01]  /*f4d0*/  F2FP.F16.E4M3.UNPACK_B R21, R3.H1 ;  /* 0x00000003ff15723e */ /* 0x000fe200030006ff */
[-C--:B------:R-:W-:Y:S01]  /*f4e0*/  FMUL.FTZ R25, R25, R20.reuse ;  /* 0x0000001419197220 */ /* 0x080fe20000410000 */
[----:B------:R-:W-:Y:S01]  /*f4f0*/  FFMA.FTZ R27, R15, R27, R28 ;  /* 0x0000001b0f1b7223 */ /* 0x000fe2000001001c */
[----:B------:R-:W-:Y:S01]  /*f500*/  FFMA.FTZ R30, R13, R20, -R30 ;  /* 0x000000140d1e7223 */ /* 0x000fe2000001081e */
[----:B------:R-:W-:-:S02]  /*f510*/  HADD2.F32 R28, -RZ, R24.H0_H0 ;  /* 0x20000018ff1c7230 */ /* 0x000fc40000004100 */
[----:B------:R-:W-:Y:S01]  /*f520*/  FFMA.FTZ R38, R13, R38, R25 ;  /* 0x000000260d267223 */ /* 0x000fe20000010019 */
[----:B------:R-:W-:Y:S01]  /*f530*/  HADD2.F32 R15, -RZ, R26.H0_H0 ;  /* 0x2000001aff0f7230 */ /* 0x000fe20000004100 */
[----:B------:R-:W-:Y:S01]  /*f540*/  F2FP.F16.E4M3.UNPACK_B R3, R3 ;  /* 0x00000003ff03723e */ /* 0x000fe200020006ff */
[--C-:B------:R-:W-:Y:S01]  /*f550*/  HADD2.F32 R20, -RZ, R21.reuse.H0_H0 ;  /* 0x20000015ff147230 */ /* 0x100fe20000004100 */
[----:B------:R-:W-:Y:S01]  /*f560*/  F2FP.SATFINITE.E4M3.F32.PACK_AB_MERGE_C R32, R35, R32, RZ ;  /* 0x000000202320723e */ /* 0x000fe200048070ff */
        /* <DEDUP_REMOVED lines=10> */
[----:B------:R-:W-:Y:S02]  /*f610*/  HADD2.F32 R6, -RZ, R7.H0_H0 ;  /* 0x20000007ff067230 */ /* 0x000fe40000004100 */
[C---:B------:R-:W-:Y:S01]  /*f620*/  FFMA.FTZ R40, R13.reuse, R20, -R40 ;  /* 0x000000140d287223 */ /* 0x040fe20000010828 */
[----:B------:R-:W-:Y:S02]  /*f630*/  HADD2.F32 R20, -RZ, R15.H0_H0 ;  /* 0x2000000fff147230 */ /* 0x000fe40000004100 */
[C---:B------:R-:W-:Y:S01]  /*f640*/  FFMA.FTZ R33, R14.reuse, R21, -R33 ;  /* 0x000000150e217223 */ /* 0x040fe20000010821 */
[----:B------:R-:W-:Y:S01]  /*f650*/  FFMA.FTZ R37, R14, R25, R26 ;  /* 0x000000190e257223 */ /* 0x000fe2000001001a */
[----:B------:R-:W-:Y:S01]  /*f660*/  FFMA.FTZ R28, R13, R28, R24 ;  /* 0x0000001c0d1c7223 */ /* 0x000fe20000010018 */
[----:B------:R-:W-:-:S02]  /*f670*/  HADD2.F32 R14, -RZ, R3.H1_H1 ;  /* 0x30000003ff0e7230 */ /* 0x000fc40000004100 */
[----:B------:R-:W-:Y:S01]  /*f680*/  FMUL.FTZ R24, R6, R20 ;  /* 0x0000001406187220 */ /* 0x000fe20000410000 */
[----:B------:R-:W-:Y:S01]  /*f690*/  HADD2.F32 R15, -RZ, R15.H1_H1 ;  /* 0x3000000fff0f7230 */ /* 0x000fe20000004100 */
[----:B------:R-:W-:Y:S01]  /*f6a0*/  F2FP.SATFINITE.E4M3.F32.PACK_AB_MERGE_C R33, R33, R40, RZ ;  /* 0x000000282121723e */ /* 0x000fe200048070ff */
[----:B------:R-:W-:Y:S01]  /*f6b0*/  HADD2.F32 R7, -RZ, R7.H1_H1 ;  /* 0x30000007ff077230 */ /* 0x000fe20000004100 */
[----:B------:R-:W-:Y:S01]  /*f6c0*/  F2FP.SATFINITE.E4M3.F32.PACK_AB_MERGE_C R28, R37, R28, RZ ;  /* 0x0000001c251c723e */ /* 0x000fe200048070ff */
[----:B------:R-:W-:Y:S01]  /*f6d0*/  HADD2.F32 R13, -RZ, R3.H0_H0 ;  /* 0x20000003ff0d7230 */ /* 0x000fe20000004100 */
[----:B------:R-:W-:Y:S01]  /*f6e0*/  F2FP.SATFINITE.E4M3.F32.PACK_AB_MERGE_C R5, R8, R5, R11 ;  /* 0x000000050805723e */ /* 0x000fe2000480700b */
[--C-:B------:R-:W-:Y:S02]  /*f6f0*/  HADD2.F32 R3, -RZ, R4.reuse.H0_H0 ;  /* 0x20000004ff037230 */ /* 0x100fe40000004100 */
[----:B------:R-:W-:Y:S01]  /*f700*/  FMUL.FTZ R25, R7, R15 ;  /* 0x0000000f07197220 */ /* 0x000fe20000410000 */
[----:B------:R-:W-:-:S02]  /*f710*/  HADD2.F32 R4, -RZ, R4.H1_H1 ;  /* 0x30000004ff047230 */ /* 0x000fc40000004100 */
[-C--:B------:R-:W-:Y:S01]  /*f720*/  FMUL.FTZ R26, R7, R14.reuse ;  /* 0x0000000e071a7220 */ /* 0x080fe20000410000 */
[-C--:B------:R-:W-:Y:S01]  /*f730*/  FMUL.FTZ R21, R6, R13.reuse ;  /* 0x0000000d06157220 */ /* 0x080fe20000410000 */
[C---:B------:R-:W-:Y:S01]  /*f740*/  FFMA.FTZ R6, R3.reuse, R13, -R24 ;  /* 0x0000000d03067223 */ /* 0x040fe20000010818 */
        /* <DEDUP_REMOVED lines=12> */
[----:B------:R-:W-:-:S05]  /*f810*/  F2FP.SATFINITE.E4M3.F32.PACK_AB_MERGE_C R10, R26, R21, R28 ;  /* 0x000000151a0a723e */ /* 0x000fca000480701c */
[----:B------:R3:W-:Y:S02]  /*f820*/  STS.128 [R0+0x14400], R8 ;  /* 0x0144000800007388 */ /* 0x0007e40000000c00 */
.L_x_10460:
[----:B------:R-:W-:Y:S05]  /*f830*/  BSYNC B0 ;  /* 0x0000000000007941 */ /* 0x000fea0003800000 */
.L_x_10446:
        /* <DEDUP_REMOVED lines=8> */
.L_x_10443:
[----:B-123--:R-:W2:Y:S02]  /*f8c0*/  LDL R0, [R1+0x8] ;  /* 0x0000080001007983 */ /* 0x00eea40000100800 */
[----:B--2---:R-:W-:-:S13]  /*f8d0*/  R2UR UR4, R0 ;  /* 0x00000000000472ca */ /* 0x004fda00000e0000 */
[----:B------:R-:W-:-:S05]  /*f8e0*/  IMAD.U32 R0, RZ, RZ, UR4 ;  /* 0x00000004ff007e24 */ /* 0x000fca000f8e00ff */
[----:B------:R-:W-:-:S13]  /*f8f0*/  ISETP.NE.AND P0, PT, R0, 0x3, PT ;  /* 0x000000030000780c */ /* 0x000fda0003f05270 */
[----:B------:R-:W-:Y:S05]  /*f900*/  @!P0 BRA `(.L_x_10470) ;  /* 0x0000000000048947 */ /* 0x000fea0003800000 */
[----:B------:R-:W-:Y:S01]  /*f910*/  BPT.TRAP 0x1 ;  /* 0x000000040000795c */ /* 0x000fe20000300000 */
.L_x_10470:
[----:B------:R-:W-:Y:S01]  /*f920*/  IMAD R0, R189, 0x8, R18 ;  /* 0x00000008bd007824 */ /* 0x000fe200078e0212 */
[----:B0----5:R-:W-:-:S04]  /*f930*/  SHF.L.U32 R5, R194, 0x1f, RZ ;  /* 0x0000001fc2057819 */ /* 0x021fc800000006ff */
[----:B------:R0:W1:Y:S01]  /*f940*/  SYNCS.PHASECHK.TRANS64.TRYWAIT P1, [R0+URZ+0x22830], R5 ;  /* 0x02283005000075a7 */ /* 0x000062000802017f */
[----:B------:R-:W-:Y:S05]  /*f950*/  @!P0 BRA `(.L_x_10471) ;  /* 0x0000000000048947 */ /* 0x000fea0003800000 */
[----:B------:R-:W-:Y:S01]  /*f960*/  BPT.TRAP 0x1 ;  /* 0x000000040000795c */ /* 0x000fe20000300000 */
.L_x_10471:
        /* <DEDUP_REMOVED lines=8> */
.L_x_10472:
[----:B------:R-:W-:Y:S01]  /*f9f0*/  VIADD R8, R20, 0x200 ;  /* 0x0000020014087836 */ /* 0x000fe20000000000 */
[----:B------:R-:W-:Y:S05]  /*fa00*/  WARPSYNC.ALL ;  /* 0x0000000000007948 */ /* 0x000fea0003800000 */
[----:B------:R-:W-:Y:S01]  /*fa10*/  IMAD.MOV.U32 R4, RZ, RZ, R20 ;  /* 0x000000ffff047224 */ /* 0x000fe200078e0014 */
[----:B------:R-:W-:Y:S01]  /*fa20*/  R2UR UR14, R8 ;  /* 0x00000000080e72ca */ /* 0x000fe200000e0000 */
[----:B01----:R-:W-:Y:S01]  /*fa30*/  IMAD.MOV.U32 R5, RZ, RZ, 0x40000040 ;  /* 0x40000040ff057424 */ /* 0x003fe200078e00ff */
[----:B------:R-:W-:Y:S01]  /*fa40*/  LOP3.LUT R8, R34, 0x10000, RZ, 0xfc, !PT ;  /* 0x0001000022087812 */ /* 0x000fe200078efcff */
[----:B------:R-:W-:Y:S01]  /*fa50*/  IMAD.MOV.U32 R9, RZ, RZ, 0x40000040 ;  /* 0x40000040ff097424 */ /* 0x000fe200078e00ff */
[----:B------:R-:W-:Y:S01]  /*fa60*/  R2UR UR6, R4 ;  /* 0x00000000040672ca */ /* 0x000fe200000e0000 */
[----:B------:R-:W-:Y:S01]  /*fa70*/  WARPGROUP.ARRIVE ;  /* 0x00000000000079c5 */ /* 0x000fe20000000000 */
[----:B------:R-:W-:Y:S01]  /*fa80*/  R2UR UR7, R5 ;  /* 0x00000000050772ca */ /* 0x000fe200000e0000 */
[----:B------:R-:W-:Y:S01]  /*fa90*/  VIADD R6, R20, 0x100 ;  /* 0x0000010014067836 */ /* 0x000fe20000000000 */
[----:B------:R-:W-:Y:S01]  /*faa0*/  R2UR UR4, R8 ;  /* 0x00000000080472ca */ /* 0x000fe200000e0000 */
[C---:B------:R-:W-:Y:S01]  /*fab0*/  VIADD R4, R20.reuse, 0x300 ;  /* 0x0000030014047836 */ /* 0x040fe20000000000 */
[----:B------:R-:W-:Y:S01]  /*fac0*/  R2UR UR5, R9 ;  /* 0x00000000090572ca */ /* 0x000fe200000e0000 */
[----:B------:R-:W-:Y:S01]  /*fad0*/  VIADD R10, R20, 0x202 ;  /* 0x00000202140a7836 */ /* 0x000fe20000000000 */
[----:B------:R-:W-:Y:S01]  /*fae0*/  MOV R7, 0x40000040 ;  /* 0x4000004000077802 */ /* 0x000fe20000000f00 */
[----:B------:R-:W-:Y:S01]  /*faf0*/  IMAD.MOV.U32 R11, RZ, RZ, 0x40000040 ;  /* 0x40000040ff0b7424 */ /* 0x000fe200078e00ff */
[----:B------:R-:W-:Y:S01]  /*fb00*/  R2UR UR10, R6 ;  /* 0x00000000060a72ca */ /* 0x000fe200000e0000 */
[C---:B------:R-:W-:Y:S01]  /*fb10*/  VIADD R6, R20.reuse, 0x400 ;  /* 0x0000040014067836 */ /* 0x040fe20000000000 */
[----:B------:R-:W-:Y:S01]  /*fb20*/  R2UR UR11, R7 ;  /* 0x00000000070b72ca */ /* 0x000fe200000e0000 */
[----:B------:R-:W-:Y:S01]  /*fb30*/  VIADD R14, R20, 0x404 ;  /* 0x00000404140e7836 */ /* 0x000fe20000000000 */
[C---:B------:R-:W-:Y:S01]  /*fb40*/  R2UR UR8, R8.reuse ;  /* 0x00000000080872ca */ /* 0x040fe200000e0000 */
[----:B------:R-:W-:Y:S01]  /*fb50*/  IMAD.MOV.U32 R15, RZ, RZ, 0x40000040 ;  /* 0x40000040ff0f7424 */ /* 0x000fe200078e00ff */
[C---:B------:R-:W-:Y:S01]  /*fb60*/  R2UR UR9, R9.reuse ;  /* 0x00000000090972ca */ /* 0x040fe200000e0000 */
[----:B------:R-:W-:Y:S01]  /*fb70*/  IMAD.MOV.U32 R21, RZ, RZ, 0x40000040 ;  /* 0x40000040ff157424 */ /* 0x000fe200078e00ff */
[----:B------:R-:W-:Y:S01]  /*fb80*/  R2UR UR15, R9 ;  /* 0x00000000090f72ca */ /* 0x000fe200000e0000 */
[----:B------:R-:W-:Y:S01]  /*fb90*/  QGMMA.64x32x32.F32.E4M3.E4M3 R88, gdesc[UR4], RZ, !UPT, gsb0 ;  /* 0x00600000045879f3 */ /* 0x000fe2000c0008ff */
[----:B------:R-:W-:-:S02]  /*fba0*/  R2UR UR12, R8 ;  /* 0x00000000080c72ca */ /* 0x000fc400000e0000 */
[----:B------:R-:W-:Y:S02]  /*fbb0*/  R2UR UR13, R9 ;  /* 0x00000000090d72ca */ /* 0x000fe400000e0000 */
[----:B------:R-:W-:Y:S01]  /*fbc0*/  R2UR UR18, R4 ;  /* 0x00000000041272ca */ /* 0x000fe200000e0000 */
[----:B------:R-:W-:Y:S01]  /*fbd0*/  VIADD R4, R20, 0x102 ;  /* 0x0000010214047836 */ /* 0x000fe20000000000 */
[----:B------:R-:W-:Y:S01]  /*fbe0*/  R2UR UR19, R5 ;  /* 0x00000000051372ca */ /* 0x000fe200000e0000 */
[----:B------:R-:W-:Y:S01]  /*fbf0*/  IMAD.MOV.U32 R5, RZ, RZ, 0x40000040 ;  /* 0x40000040ff057424 */ /* 0x000fe200078e00ff */
        /* <DEDUP_REMOVED lines=24> */
[----:B------:R-:W-:Y:S02]  /*fd80*/  R2UR UR15, R11 ;  /* 0x000000000b0f72ca */ /* 0x000fe400000e0000 */
[----:B------:R-:W-:Y:S02]  /*fd90*/  MOV R11, 0x40000040 ;  /* 0x40000040000b7802 */ /* 0x000fe40000000f00 */
[C---:B------:R-:W-:Y:S02]  /*fda0*/  R2UR UR4, R10.reuse ;  /* 0x000000000a0472ca */ /* 0x040fe400000e0000 */
[----:B------:R-:W-:Y:S02]  /*fdb0*/  R2UR UR5, R11 ;  /* 0x000000000b0572ca */ /* 0x000fe400000e0000 */
[----:B------:R-:W-:-:S02]  /*fdc0*/  R2UR UR8, R10 ;  /* 0x000000000a0872ca */ /* 0x000fc400000e0000 */
        /* <DEDUP_REMOVED lines=126> */
.L_x_10474:
[----:B------:R-:W2:Y:S04]  /*105b0*/  LDL R12, [R1+0x4] ;  /* 0x00000400010c7983 */ /* 0x000ea80000100800 */
[----:B------:R-:W3:Y:S01]  /*105c0*/  LDL.LU R3, [R1] ;  /* 0x0000000001037983 */ /* 0x000ee20000300800 */
[----:B------:R-:W-:Y:S02]  /*105d0*/  IMAD.IADD R104, R208, 0x1, R197 ;  /* 0x00000001d0687824 */ /* 0x000fe400078e02c5 */
[----:B------:R-:W-:Y:S02]  /*105e0*/  IMAD R15, R217, -0xa0, R199 ;  /* 0xffffff60d90f7824 */ /* 0x000fe400078e02c7 */
[----:B------:R-:W-:-:S03]  /*105f0*/  VIADD R0, R0, 0x22840 ;  /* 0x0002284000007836 */ /* 0x000fc60000000000 */
[----:B------:R-:W-:Y:S02]  /*10600*/  IADD3 R20, -R200, 0xa0, R15 ;  /* 0x000000a0c8147810 */ /* 0x000fe40007ffe10f */
[----:B--2---:R-:W-:Y:S02]  /*10610*/  R2UR UR4, R12 ;  /* 0x000000000c0472ca */ /* 0x004fe400000e0000 */
[----:B------:R-:W0:Y:S01]  /*10620*/  LDC R12, c[0x0][0x448] ;  /* 0x00011200ff0c7b82 */ /* 0x000e220000000800 */
[----:B---3--:R-:W-:Y:S02]  /*10630*/  LOP3.LUT R3, R3, 0xfffffff7, RZ, 0xc0, !PT ;  /* 0xfffffff703037812 */ /* 0x008fe400078ec0ff */
[----:B0-----:R-:W-:-:S13]  /*10640*/  ISETP.NE.AND P4, PT, R12, 0x1, PT ;  /* 0x000000010c00780c */ /* 0x001fda0003f85270 */
[----:B------:R-:W-:Y:S01]  /*10650*/  @P4 LOP3.LUT R3, R3, 0x8, RZ, 0xfc, !PT ;  /* 0x0000000803034812 */ /* 0x000fe200078efcff */
[----:B------:R-:W0:Y:S04]  /*10660*/  @P4 LDC R12, c[0x0][0x450] ;  /* 0x00011400ff0c4b82 */ /* 0x000e280000000800 */
[----:B------:R1:W-:Y:S04]  /*10670*/  STL [R1], R3 ;  /* 0x0000000301007387 */ /* 0x0003e80000100800 */
[----:B-1----:R-:W1:Y:S02]  /*10680*/  @P4 LDC R3, c[0x0][0x44c] ;  /* 0x00011300ff034b82 */ /* 0x002e640000000800 */
[----:B-1----:R-:W-:-:S05]  /*10690*/  @P4 IMAD.HI.U32 R3, R104, R3, RZ ;  /* 0x0000000368034227 */ /* 0x002fca00078e00ff */
[----:B0-----:R-:W-:Y:S01]  /*106a0*/  @P4 SHF.R.U32.HI R104, RZ, R12, R3 ;  /* 0x0000000cff684219 */ /* 0x001fe20000011603 */
[C---:B------:R-:W-:Y:S02]  /*106b0*/  IMAD R3, R217.reuse, -0xa0, RZ ;  /* 0xffffff60d9037824 */ /* 0x040fe400078e02ff */
[----:B------:R-:W-:Y:S02]  /*106c0*/  VIADD R217, R217, 0xfffffffe ;  /* 0xfffffffed9d97836 */ /* 0x000fe40000000000 */
[----:B------:R-:W0:Y:S01]  /*106d0*/  SHFL.IDX PT, R12, R104, 0x1, 0x1c1f ;  /* 0x003c1f00680c7f89 */ /* 0x000e2200000e0000 */
[----:B------:R-:W-:-:S04]  /*106e0*/  IADD3 R3, -R200, 0xa1, R3 ;  /* 0x000000a1c8037810 */ /* 0x000fc80007ffe103 */
[----:B------:R-:W-:-:S04]  /*106f0*/  IADD3 R113, -R198, R3, R199 ;  /* 0x00000003c6717210 */ /* 0x000fc80007ffe1c7 */
        /* <DEDUP_REMOVED lines=86> */
[----:B------:R-:W-:Y:S01]  /*10c60*/  FMNMX.FTZ R58, R47, R58, !PT ;  /* 0x0000003a2f3a7209 */ /* 0x000fe20007810000 */
[----:B------:R-:W0:Y:S01]  /*10c70*/  SHFL.IDX PT, R50, R104, RZ, 0x1c1f ;  /* 0x001c1fff68327589 */ /* 0x000e2200000e0000 */
        /* <DEDUP_REMOVED lines=60> */
[----:B------:R-:W-:Y:S01]  /*11040*/  FSETP.NEU.FTZ.AND P1, PT, R3, -INF , PT ;  /* 0xff8000000300780b */ /* 0x000fe20003f3d000 */
[----:B------:R-:W-:-:S01]  /*11050*/  FFMA.FTZ R39, R2, R3, -8 ;  /* 0xc100000002277423 */ /* 0x000fc20000010003 */
[----:B------:R-:W-:-:S04]  /*11060*/  ISETP.GT.AND P2, PT, R50, 0x59, PT ;  /* 0x000000593200780c */ /* 0x000fc80003f44270 */
[----:B------:R-:W-:Y:S02]  /*11070*/  FSEL R39, R39, RZ, P1 ;  /* 0x000000ff27277208 */ /* 0x000fe40000800000 */
[----:B------:R-:W-:Y:S02]  /*11080*/  ISETP.GT.AND P1, PT, R50, RZ, PT ;  /* 0x000000ff3200720c */ /* 0x000fe40003f24270 */
[----:B------:R-:W-:Y:S01]  /*11090*/  FSEL R69, R69, -INF , P2 ;  /* 0xff80000045457808 */ /* 0x000fe20001000000 */
[----:B------:R-:W-:-:S01]  /*110a0*/  FFMA.FTZ R145, R2, R14, -R39 ;  /* 0x0000000e02917223 */ /* 0x000fc20000010827 */
[----:B------:R-:W-:Y:S01]  /*110b0*/  FSEL R113, R88, -INF , P1 ;  /* 0xff80000058717808 */ /* 0x000fe20000800000 */
[----:B------:R-:W-:-:S01]  /*110c0*/  FFMA.FTZ R14, R2, R75, -R39 ;  /* 0x0000004b020e7223 */ /* 0x000fc20000010827 */
[----:B------:R-:W-:Y:S01]  /*110d0*/  ISETP.GT.AND P1, PT, R50, 0x9, PT ;  /* 0x000000093200780c */ /* 0x000fe20003f24270 */
[----:B------:R-:W-:-:S01]  /*110e0*/  FFMA.FTZ R111, R2, R109, -R39 ;  /* 0x0000006d026f7223 */ /* 0x000fc20000010827 */
[----:B------:R-:W-:Y:S01]  /*110f0*/  FMNMX.FTZ R34, R113, R89, !PT ;  /* 0x0000005971227209 */ /* 0x000fe20007810000 */
[----:B------:R-:W-:-:S01]  /*11100*/  FFMA.FTZ R114, R2, R114, -R39 ;  /* 0x0000007202727223 */ /* 0x000fc20000010827 */
[----:B------:R-:W-:Y:S01]  /*11110*/  FSEL R93, R93, -INF , P1 ;  /* 0xff8000005d5d7808 */ /* 0x000fe20000800000 */
[----:B------:R-:W-:-:S01]  /*11120*/  FFMA.FTZ R109, R2, R112, -R39 ;  /* 0x00000070026d7223 */ /* 0x000fc20000010827 */
[----:B------:R-:W-:Y:S01]  /*11130*/  FMNMX.FTZ R38, R117, R34, !PT ;  /* 0x0000002275267209 */ /* 0x000fe20007810000 */
[----:B------:R-:W-:Y:S01]  /*11140*/  MUFU.EX2 R111, R111 ;  /* 0x0000006f006f7308 */ /* 0x000fe20000000800 */
[----:B------:R-:W-:Y:S01]  /*11150*/  ISETP.GT.AND P1, PT, R50, 0x11, PT ;  /* 0x000000113200780c */ /* 0x000fe20003f24270 */
[C-C-:B------:R-:W-:Y:S01]  /*11160*/  FFMA.FTZ R12, R2.reuse, R12, -R39.reuse ;  /* 0x0000000c020c7223 */ /* 0x140fe20000010827 */
[----:B------:R-:W-:Y:S01]  /*11170*/  FMNMX.FTZ R38, R93, R38, !PT ;  /* 0x000000265d267209 */ /* 0x000fe20007810000 */
[C-C-:B------:R-:W-:Y:S01]  /*11180*/  FFMA.FTZ R20, R2.reuse, R110, -R39.reuse ;  /* 0x0000006e02147223 */ /* 0x140fe20000010827 */
[----:B------:R-:W-:Y:S01]  /*11190*/  FSEL R97, R97, -INF , P1 ;  /* 0xff80000061617808 */ /* 0x000fe20000800000 */
[--C-:B------:R-:W-:Y:S01]  /*111a0*/  FFMA.FTZ R115, R2, R108, -R39.reuse ;  /* 0x0000006c02737223 */ /* 0x100fe20000010827 */
[----:B------:R-:W-:Y:S01]  /*111b0*/  FMNMX.FTZ R38, R119, R38, !PT ;  /* 0x0000002677267209 */ /* 0x000fe20007810000 */
[----:B------:R-:W0:Y:S01]  /*111c0*/  MUFU.EX2 R26, R114 ;  /* 0x00000072001a7308 */ /* 0x000e220000000800 */
[----:B------:R-:W-:Y:S01]  /*111d0*/  ISETP.GT.AND P1, PT, R50, 0x19, PT ;  /* 0x000000193200780c */ /* 0x000fe20003f24270 */
[C-C-:B------:R-:W-:Y:S01]  /*111e0*/  FFMA.FTZ R58, R2.reuse, R35, -R39.reuse ;  /* 0x00000023023a7223 */ /* 0x140fe20000010827 */
[----:B------:R-:W-:Y:S01]  /*111f0*/  FMNMX.FTZ R38, R97, R38, !PT ;  /* 0x0000002661267209 */ /* 0x000fe20007810000 */
[C-C-:B------:R-:W-:Y:S01]  /*11200*/  FFMA.FTZ R106, R2.reuse, R106, -R39.reuse ;  /* 0x0000006a026a7223 */ /* 0x140fe20000010827 */
[----:B------:R-:W-:Y:S01]  /*11210*/  FSEL R101, R101, -INF , P1 ;  /* 0xff80000065657808 */ /* 0x000fe20000800000 */
[--C-:B------:R-:W-:Y:S01]  /*11220*/  FFMA.FTZ R123, R2, R102, -R39.reuse ;  /* 0x00000066027b7223 */ /* 0x100fe20000010827 */
[----:B------:R-:W-:Y:S01]  /*11230*/  ISETP.GT.AND P1, PT, R50, 0x20, PT ;  /* 0x000000203200780c */ /* 0x000fe20003f24270 */
[----:B------:R-:W-:Y:S01]  /*11240*/  MUFU.EX2 R109, R109 ;  /* 0x0000006d006d7308 */ /* 0x000fe20000000800 */
[----:B------:R-:W-:Y:S01]  /*11250*/  FMNMX.FTZ R42, R121, R38, !PT ;  /* 0x00000026792a7209 */ /* 0x000fe20007810000 */
[--C-:B------:R-:W-:Y:S01]  /*11260*/  FFMA.FTZ R98, R2, R98, -R39.reuse ;  /* 0x0000006202627223 */ /* 0x100fe20000010827 */
[----:B------:R-:W-:Y:S01]  /*11270*/  FSEL R125, R72, -INF , P1 ;  /* 0xff800000487d7808 */ /* 0x000fe20000800000 */
[C-C-:B------:R-:W-:Y:S01]  /*11280*/  FFMA.FTZ R73, R2.reuse, R94, -R39.reuse ;  /* 0x0000005e02497223 */ /* 0x140fe20000010827 */
[----:B------:R-:W-:Y:S01]  /*11290*/  FMNMX.FTZ R42, R101, R42, !PT ;  /* 0x0000002a652a7209 */ /* 0x000fe20007810000 */
[--C-:B------:R-:W-:Y:S01]  /*112a0*/  FFMA.FTZ R90, R2, R90, -R39.reuse ;  /* 0x0000005a025a7223 */ /* 0x100fe20000010827 */
[----:B------:R-:W-:Y:S01]  /*112b0*/  ISETP.GT.AND P1, PT, R50, 0x28, PT ;  /* 0x000000283200780c */ /* 0x000fe20003f24270 */
[----:B------:R-:W1:Y:S01]  /*112c0*/  MUFU.EX2 R12, R12 ;  /* 0x0000000c000c7308 */ /* 0x000e620000000800 */
[----:B------:R-:W-:Y:S01]  /*112d0*/  FMNMX.FTZ R42, R125, R42, !PT ;  /* 0x0000002a7d2a7209 */ /* 0x000fe20007810000 */
[--C-:B------:R-:W-:Y:S01]  /*112e0*/  FFMA.FTZ R135, R2, R78, -R39.reuse ;  /* 0x0000004e02877223 */ /* 0x100fe20000010827 */
[----:B------:R-:W-:Y:S01]  /*112f0*/  FSEL R129, R76, -INF , P1 ;  /* 0xff8000004c817808 */ /* 0x000fe20000800000 */
[C-C-:B------:R-:W-:Y:S01]  /*11300*/  FFMA.FTZ R82, R2.reuse, R82, -R39.reuse ;  /* 0x0000005202527223 */ /* 0x140fe20000010827 */
[----:B------:R-:W-:Y:S01]  /*11310*/  FMNMX.FTZ R42, R127, R42, !PT ;  /* 0x0000002a7f2a7209 */ /* 0x000fe20007810000 */
        /* <DEDUP_REMOVED lines=10> */
[C-C-:B------:R-:W-:Y:S01]  /*113c0*/  FFMA.FTZ R31, R2.reuse, R31, -R39.reuse ;  /* 0x0000001f021f7223 */ /* 0x140fe20000010827 */
[----:B------:R-:W-:Y:S01]  /*113d0*/  FMNMX.FTZ R46, R131, R46, !PT ;  /* 0x0000002e832e7209 */ /* 0x000fe20007810000 */
[--C-:B------:R-:W-:Y:S01]  /*113e0*/  FFMA.FTZ R35, R2, R107, -R39.reuse ;  /* 0x0000006b02237223 */ /* 0x100fe20000010827 */
[----:B------:R-:W-:Y:S01]  /*113f0*/  FSEL R133, R84, -INF , P1 ;  /* 0xff80000054857808 */ /* 0x000fe20000800000 */
[----:B------:R-:W-:Y:S01]  /*11400*/  FFMA.FTZ R30, R2, R30, -R39 ;  /* 0x0000001e021e7223 */ /* 0x000fe20000010827 */
[----:B------:R-:W-:Y:S01]  /*11410*/  FMNMX.FTZ R46, R81, R46, !PT ;  /* 0x0000002e512e7209 */ /* 0x000fe20007810000 */
[----:B------:R-:W-:Y:S01]  /*11420*/  MUFU.EX2 R115, R115 ;  /* 0x0000007300737308 */ /* 0x000fe20000000800 */
[----:B------:R-:W-:Y:S01]  /*11430*/  ISETP.GT.AND P1, PT, R50, 0x40, PT ;  /* 0x000000403200780c */ /* 0x000fe20003f24270 */
[----:B0-----:R-:W-:Y:S01]  /*11440*/  FADD.FTZ R80, R111, R26 ;  /* 0x0000001a6f507221 */ /* 0x001fe20000010000 */
[----:B------:R-:W-:-:S02]  /*11450*/  FMNMX.FTZ R54, R133, R46, !PT ;  /* 0x0000002e85367209 */ /* 0x000fc40007810000 */
[----:B------:R-:W-:Y:S02]  /*11460*/  FSEL R137, R56, -INF , P1 ;  /* 0xff80000038897808 */ /* 0x000fe40000800000 */
[----:B------:R-:W-:Y:S01]  /*11470*/  FMNMX.FTZ R54, R85, R54, !PT ;  /* 0x0000003655367209 */ /* 0x000fe20007810000 */
[----:B------:R-:W-:Y:S01]  /*11480*/  MUFU.EX2 R34, R106 ;  /* 0x0000006a00227308 */ /* 0x000fe20000000800 */
[----:B------:R-:W-:Y:S02]  /*11490*/  ISETP.GT.AND P1, PT, R50, 0x48, PT ;  /* 0x000000483200780c */ /* 0x000fe40003f24270 */
[----:B------:R-:W-:Y:S02]  /*114a0*/  FMNMX.FTZ R54, R137, R54, !PT ;  /* 0x0000003689367209 */ /* 0x000fe40007810000 */
[----:B------:R-:W-:Y:S02]  /*114b0*/  FSEL R141, R60, -INF , P1 ;  /* 0xff8000003c8d7808 */ /* 0x000fe40000800000 */
[----:B------:R-:W-:Y:S01]  /*114c0*/  FMNMX.FTZ R54, R139, R54, !PT ;  /* 0x000000368b367209 */ /* 0x000fe20007810000 */
[----:B------:R-:W-:Y:S01]  /*114d0*/  MUFU.EX2 R46, R82 ;  /* 0x00000052002e7308 */ /* 0x000fe20000000800 */
[----:B------:R-:W-:-:S02]  /*114e0*/  ISETP.GT.AND P1, PT, R50, 0x50, PT ;  /* 0x000000503200780c */ /* 0x000fc40003f24270 */
[----:B------:R-:W-:Y:S02]  /*114f0*/  FMNMX.FTZ R56, R141, R54, !PT ;  /* 0x000000368d387209 */ /* 0x000fe40007810000 */
[----:B------:R-:W-:Y:S02]  /*11500*/  FSEL R143, R64, -INF , P1 ;  /* 0xff800000408f7808 */ /* 0x000fe40000800000 */
[----:B------:R-:W-:Y:S01]  /*11510*/  FMNMX.FTZ R56, R61, R56, !PT ;  /* 0x000000383d387209 */ /* 0x000fe20007810000 */
[----:B------:R-:W0:Y:S01]  /*11520*/  MUFU.EX2 R123, R123 ;  /* 0x0000007b007b7308 */ /* 0x000e220000000800 */
[----:B------:R-:W-:Y:S02]  /*11530*/  ISETP.GT.AND P1, PT, R50, 0x58, PT ;  /* 0x000000583200780c */ /* 0x000fe40003f24270 */
[----:B------:R-:W-:Y:S02]  /*11540*/  FMNMX.FTZ R56, R143, R56, !PT ;  /* 0x000000388f387209 */ /* 0x000fe40007810000 */
[----:B------:R-:W-:-:S02]  /*11550*/  FSEL R147, R68, -INF , P1 ;  /* 0xff80000044937808 */ /* 0x000fc40000800000 */
[----:B------:R-:W-:Y:S01]  /*11560*/  FMNMX.FTZ R56, R65, R56, !PT ;  /* 0x0000003841387209 */ /* 0x000fe20007810000 */
[----:B------:R-:W-:Y:S01]  /*11570*/  MUFU.EX2 R38, R98 ;  /* 0x0000006200267308 */ /* 0x000fe20000000800 */
[C---:B------:R-:W-:Y:S02]  /*11580*/  ISETP.GT.AND P1, PT, R50.reuse, 0x60, PT ;  /* 0x000000603200780c */ /* 0x040fe40003f24270 */
[----:B------:R-:W-:Y:S02]  /*11590*/  FMNMX.FTZ R56, R147, R56, !PT ;  /* 0x0000003893387209 */ /* 0x000fe40007810000 */
[----:B------:R-:W-:Y:S02]  /*115a0*/  ISETP.GT.AND P2, PT, R50, 0x61, PT ;  /* 0x000000613200780c */ /* 0x000fe40003f44270 */
[----:B------:R-:W-:Y:S01]  /*115b0*/  FSEL R149, R40, -INF , P1 ;  /* 0xff80000028957808 */ /* 0x000fe20000800000 */
[----:B------:R-:W-:-:S01]  /*115c0*/  FFMA.FTZ R40, R2, R59, -R39 ;  /* 0x0000003b02287223 */ /* 0x000fc20000010827 */
[----:B------:R-:W-:Y:S01]  /*115d0*/  FMNMX.FTZ R56, R69, R56, !PT ;  /* 0x0000003845387209 */ /* 0x000fe20007810000 */
[----:B------:R-:W-:Y:S01]  /*115e0*/  MUFU.EX2 R73, R73 ;  /* 0x0000004900497308 */ /* 0x000fe20000000800 */
[----:B------:R-:W-:-:S02]  /*115f0*/  ISETP.GT.AND P1, PT, R50, 0x68, PT ;  /* 0x000000683200780c */ /* 0x000fc40003f24270 */
[----:B------:R-:W-:Y:S02]  /*11600*/  FSEL R41, R41, -INF , P2 ;  /* 0xff80000029297808 */ /* 0x000fe40001000000 */
[----:B------:R-:W-:Y:S02]  /*11610*/  FMNMX.FTZ R56, R149, R56, !PT ;  /* 0x0000003895387209 */ /* 0x000fe40007810000 */
[----:B------:R-:W-:Y:S01]  /*11620*/  ISETP.GT.AND P2, PT, R50, 0x69, PT ;  /* 0x000000693200780c */ /* 0x000fe20003f44270 */
[----:B------:R-:W-:Y:S01]  /*11630*/  MUFU.EX2 R42, R90 ;  /* 0x0000005a002a7308 */ /* 0x000fe20000000800 */
[----:B------:R-:W-:Y:S01]  /*11640*/  FSEL R59, R44, -INF , P1 ;  /* 0xff8000002c3b7808 */ /* 0x000fe20000800000 */
[----:B------:R-:W-:Y:S01]  /*11650*/  FFMA.FTZ R44, R2, R63, -R39 ;  /* 0x0000003f022c7223 */ /* 0x000fe20000010827 */
[----:B------:R-:W-:Y:S02]  /*11660*/  FMNMX.FTZ R56, R41, R56, !PT ;  /* 0x0000003829387209 */ /* 0x000fe40007810000 */
[----:B------:R-:W-:-:S02]  /*11670*/  ISETP.GT.AND P1, PT, R50, 0x70, PT ;  /* 0x000000703200780c */ /* 0x000fc40003f24270 */
[----:B------:R-:W-:Y:S01]  /*11680*/  FSEL R45, R45, -INF , P2 ;  /* 0xff8000002d2d7808 */ /* 0x000fe20001000000 */
[----:B------:R-:W2:Y:S01]  /*11690*/  MUFU.EX2 R135, R135 ;  /* 0x0000008700877308 */ /* 0x000ea20000000800 */
[----:B------:R-:W-:Y:S02]  /*116a0*/  FMNMX.FTZ R56, R59, R56, !PT ;  /* 0x000000383b387209 */ /* 0x000fe40007810000 */
[----:B------:R-:W-:Y:S02]  /*116b0*/  ISETP.GT.AND P2, PT, R50, 0x71, PT ;  /* 0x000000713200780c */ /* 0x000fe40003f44270 */
[----:B------:R-:W-:Y:S01]  /*116c0*/  FSEL R151, R48, -INF , P1 ;  /* 0xff80000030977808 */ /* 0x000fe20000800000 */
[C-C-:B------:R-:W-:Y:S01]  /*116d0*/  FFMA.FTZ R48, R2.reuse, R51, -R39.reuse ;  /* 0x0000003302307223 */ /* 0x140fe20000010827 */
[----:B------:R-:W-:Y:S01]  /*116e0*/  FMNMX.FTZ R56, R45, R56, !PT ;  /* 0x000000382d387209 */ /* 0x000fe20007810000 */
[----:B------:R-:W-:Y:S01]  /*116f0*/  FFMA.FTZ R51, R2, R99, -R39 ;  /* 0x0000006302337223 */ /* 0x000fe20000010827 */
[----:B------:R-:W-:Y:S01]  /*11700*/  ISETP.GT.AND P1, PT, R50, 0x78, PT ;  /* 0x000000783200780c */ /* 0x000fe20003f24270 */
[----:B------:R-:W-:Y:S01]  /*11710*/  MUFU.EX2 R57, R57 ;  /* 0x0000003900397308 */ /* 0x000fe20000000800 */
[----:B------:R-:W-:-:S02]  /*11720*/  FSEL R49, R49, -INF , P2 ;  /* 0xff80000031317808 */ /* 0x000fc40001000000 */
[----:B------:R-:W-:Y:S02]  /*11730*/  FMNMX.FTZ R56, R151, R56, !PT ;  /* 0x0000003897387209 */ /* 0x000fe40007810000 */
[----:B------:R-:W-:Y:S02]  /*11740*/  ISETP.GT.AND P2, PT, R50, 0x79, PT ;  /* 0x000000793200780c */ /* 0x000fe40003f44270 */
[----:B------:R-:W-:Y:S01]  /*11750*/  FSEL R63, R52, -INF , P1 ;  /* 0xff800000343f7808 */ /* 0x000fe20000800000 */
[----:B------:R-:W-:-:S01]  /*11760*/  FFMA.FTZ R52, R2, R27, -R39 ;  /* 0x0000001b02347223 */ /* 0x000fc20000010827 */
[----:B------:R-:W-:Y:S01]  /*11770*/  FMNMX.FTZ R56, R49, R56, !PT ;  /* 0x0000003831387209 */ /* 0x000fe20007810000 */
[----:B------:R-:W-:-:S01]  /*11780*/  FFMA.FTZ R27, R2, R103, -R39 ;  /* 0x00000067021b7223 */ /* 0x000fc20000010827 */
[----:B------:R-:W-:Y:S01]  /*11790*/  FSEL R53, R53, -INF , P2 ;  /* 0xff80000035357808 */ /* 0x000fe20001000000 */
[----:B------:R-:W-:Y:S01]  /*117a0*/  MUFU.EX2 R54, R86 ;  /* 0x0000005600367308 */ /* 0x000fe20000000800 */
[----:B------:R-:W-:-:S02]  /*117b0*/  ISETP.GT.AND P1, PT, R50, 0x80, PT ;  /* 0x000000803200780c */ /* 0x000fc40003f24270 */
[----:B------:R-:W-:Y:S02]  /*117c0*/  FMNMX.FTZ R56, R63, R56, !PT ;  /* 0x000000383f387209 */ /* 0x000fe40007810000 */
[----:B------:R-:W-:Y:S02]  /*117d0*/  ISETP.GT.AND P2, PT, R50, 0x81, PT ;  /* 0x000000813200780c */ /* 0x000fe40003f44270 */
[----:B------:R-:W-:Y:S01]  /*117e0*/  FSEL R75, R24, -INF , P1 ;  /* 0xff800000184b7808 */ /* 0x000fe20000800000 */
[----:B------:R-:W3:Y:S01]  /*117f0*/  MUFU.EX2 R145, R145 ;  /* 0x0000009100917308 */ /* 0x000ee20000000800 */
[----:B------:R-:W-:Y:S02]  /*11800*/  FMNMX.FTZ R56, R53, R56, !PT ;  /* 0x0000003835387209 */ /* 0x000fe40007810000 */
[----:B------:R-:W-:Y:S02]  /*11810*/  ISETP.GT.AND P1, PT, R50, 0x88, PT ;  /* 0x000000883200780c */ /* 0x000fe40003f24270 */
[----:B------:R-:W-:Y:S01]  /*11820*/  FSEL R153, R25, -INF , P2 ;  /* 0xff80000019997808 */ /* 0x000fe20001000000 */
[----:B------:R-:W-:Y:S01]  /*11830*/  FFMA.FTZ R25, R2, R67, -R39 ;  /* 0x0000004302197223 */ /* 0x000fe20000010827 */
[----:B------:R-:W-:Y:S01]  /*11840*/  FMNMX.FTZ R56, R75, R56, !PT ;  /* 0x000000384b387209 */ /* 0x000fe20007810000 */
[----:B------:R-:W-:Y:S01]  /*11850*/  MUFU.EX2 R24, R14 ;  /* 0x0000000e00187308 */ /* 0x000fe20000000800 */
[----:B------:R-:W-:-:S02]  /*11860*/  ISETP.GT.AND P2, PT, R50, 0x89, PT ;  /* 0x000000893200780c */ /* 0x000fc40003f44270 */
[----:B------:R-:W-:Y:S01]  /*11870*/  FSEL R67, R28, -INF , P1 ;  /* 0xff8000001c437808 */ /* 0x000fe20000800000 */
[----:B------:R-:W-:-:S01]  /*11880*/  FFMA.FTZ R28, R2, R79, -R39 ;  /* 0x0000004f021c7223 */ /* 0x000fc20000010827 */
        /* <DEDUP_REMOVED lines=8> */
[--C-:B------:R-:W-:Y:S01]  /*11910*/  FFMA.FTZ R32, R2, R83, -R39.reuse ;  /* 0x0000005302207223 */ /* 0x100fe20000010827 */
[----:B------:R-:W-:Y:S01]  /*11920*/  FMNMX.FTZ R56, R155, R56, !PT ;  /* 0x000000389b387209 */ /* 0x000fe20007810000 */
[----:B------:R-:W-:Y:S01]  /*11930*/  MUFU.EX2 R40, R40 ;  /* 0x0000002800287308 */ /* 0x000fe20000000800 */
[----:B------:R-:W-:Y:S02]  /*11940*/  ISETP.GT.AND P1, PT, R50, 0x98, PT ;  /* 0x000000983200780c */ /* 0x000fe40003f24270 */
[----:B------:R-:W-:Y:S01]  /*11950*/  FSEL R79, R33, -INF , P2 ;  /* 0xff800000214f7808 */ /* 0x000fe20001000000 */
[----:B------:R-:W-:-:S01]  /*11960*/  FFMA.FTZ R33, R2, R43, -R39 ;  /* 0x0000002b02217223 */ /* 0x000fc20000010827 */
[----:B------:R-:W-:Y:S01]  /*11970*/  FMNMX.FTZ R56, R157, R56, !PT ;  /* 0x000000389d387209 */ /* 0x000fe20007810000 */
[----:B------:R-:W-:-:S01]  /*11980*/  FFMA.FTZ R43, R2, R91, -R39 ;  /* 0x0000005b022b7223 */ /* 0x000fc20000010827 */
[----:B------:R-:W-:Y:S01]  /*11990*/  ISETP.GT.AND P2, PT, R50, 0x99, PT ;  /* 0x000000993200780c */ /* 0x000fe20003f44270 */
[----:B------:R-:W-:-:S01]  /*119a0*/  FFMA.FTZ R50, R2, R55, -R39 ;  /* 0x0000003702327223 */ /* 0x000fc20000010827 */
[----:B------:R-:W-:Y:S01]  /*119b0*/  FSEL R159, R36, -INF , P1 ;  /* 0xff800000249f7808 */ /* 0x000fe20000800000 */
[----:B------:R-:W-:-:S01]  /*119c0*/  FFMA.FTZ R36, R2, R87, -R39 ;  /* 0x0000005702247223 */ /* 0x000fc20000010827 */
[----:B------:R-:W-:Y:S01]  /*119d0*/  FMNMX.FTZ R56, R79, R56, !PT ;  /* 0x000000384f387209 */ /* 0x000fe20007810000 */
[----:B------:R-:W-:Y:S01]  /*119e0*/  MUFU.EX2 R21, R21 ;  /* 0x0000001500157308 */ /* 0x000fe20000000800 */
[----:B------:R-:W-:Y:S01]  /*119f0*/  FSEL R71, R37, -INF , P2 ;  /* 0xff80000025477808 */ /* 0x000fe20001000000 */
[C-C-:B------:R-:W-:Y:S01]  /*11a00*/  FFMA.FTZ R37, R2.reuse, R47, -R39.reuse ;  /* 0x0000002f02257223 */ /* 0x140fe20000010827 */
[----:B------:R-:W-:Y:S01]  /*11a10*/  FMNMX.FTZ R56, R159, R56, !PT ;  /* 0x000000389f387209 */ /* 0x000fe20007810000 */
[----:B------:R-:W-:Y:S01]  /*11a20*/  FFMA.FTZ R47, R2, R95, -R39 ;  /* 0x0000005f022f7223 */ /* 0x000fe20000010827 */
[----:B-1----:R-:W-:-:S02]  /*11a30*/  F2FP.SATFINITE.E4M3.F32.PACK_AB_MERGE_C R185, R12, R109, RZ ;  /* 0x0000006d0cb9723e */ /* 0x002fc400048070ff */
[----:B------:R-:W-:Y:S01]  /*11a40*/  FMNMX.FTZ R56, R71, R56, !PT ;  /* 0x0000003847387209 */ /* 0x000fe20007810000 */
[----:B------:R-:W1:Y:S01]  /*11a50*/  MUFU.EX2 R44, R44 ;  /* 0x0000002c002c7308 */ /* 0x000e620000000800 */
[----:B0-----:R-:W-:Y:S02]  /*11a60*/  F2FP.SATFINITE.E4M3.F32.PACK_AB_MERGE_C R187, R123, R34, RZ ;  /* 0x000000227bbb723e */ /* 0x001fe400048070ff */
[----:B------:R-:W-:Y:S01]  /*11a70*/  F2FP.SATFINITE.E4M3.F32.PACK_AB_MERGE_C R185, R26, R111, R185 ;  /* 0x0000006f1ab9723e */ /* 0x000fe200048070b9 */
[----:B------:R-:W0:Y:S01]  /*11a80*/  SHFL.BFLY PT, R83, R56, 0x2, 0x1f ;  /* 0x0c401f0038537f89 */ /* 0x000e2200000e0000 */
[----:B------:R-:W-:Y:S02]  /*11a90*/  F2FP.SATFINITE.E4M3.F32.PACK_AB_MERGE_C R187, R115, R20, R187 ;  /* 0x0000001473bb723e */ /* 0x000fe400048070bb */
[----:B--2---:R-:W-:Y:S01]  /*11aa0*/  F2FP.SATFINITE.E4M3.F32.PACK_AB_MERGE_C R181, R135, R42, RZ ;  /* 0x0000002a87b5723e */ /* 0x004fe200048070ff */
[----:B------:R-:W-:Y:S01]  /*11ab0*/  MUFU.EX2 R25, R25 ;  /* 0x0000001900197308 */ /* 0x000fe20000000800 */
[----:B---3--:R-:W-:-:S02]  /*11ac0*/  F2FP.SATFINITE.E4M3.F32.PACK_AB_MERGE_C R183, R145, R54, RZ ;  /* 0x0000003691b7723e */ /* 0x008fc400048070ff */
[----:B------:R-:W-:Y:S02]  /*11ad0*/  F2FP.SATFINITE.E4M3.F32.PACK_AB_MERGE_C R181, R73, R38, R181 ;  /* 0x0000002649b5723e */ /* 0x000fe400048070b5 */
[----:B------:R-:W-:-:S03]  /*11ae0*/  F2FP.SATFINITE.E4M3.F32.PACK_AB_MERGE_C R183, R57, R46, R183 ;  /* 0x0000002e39b7723e */ /* 0x000fc600048070b7 */
[----:B------:R-:W-:Y:S01]  /*11af0*/  MUFU.EX2 R28, R28 ;  /* 0x0000001c001c7308 */ /* 0x000fe20000000800 */
[----:B-1----:R-:W-:-:S04]  /*11b00*/  F2FP.SATFINITE.E4M3.F32.PACK_AB_MERGE_C R177, R44, R21, RZ ;  /* 0x000000152cb1723e */ /* 0x002fc800048070ff */
[----:B------:R-:W-:-:S03]  /*11b10*/  F2FP.SATFINITE.E4M3.F32.PACK_AB_MERGE_C R177, R40, R15, R177 ;  /* 0x0000000f28b1723e */ /* 0x000fc600048070b1 */
[----:B------:R-:W1:Y:S01]  /*11b20*/  MUFU.EX2 R29, R29 ;  /* 0x0000001d001d7308 */ /* 0x000e620000000800 */
[----:B0-----:R-:W-:Y:S01]  /*11b30*/  FMNMX.FTZ R83, R56, R83, !PT ;  /* 0x0000005338537209 */ /* 0x001fe20007810000 */
[----:B------:R-:W-:-:S06]  /*11b40*/  FFMA.FTZ R56, R2, R105, -R39 ;  /* 0x0000006902387223 */ /* 0x000fcc0000010827 */
[----:B------:R-:W-:Y:S01]  /*11b50*/  MUFU.EX2 R32, R32 ;  /* 0x0000002000207308 */ /* 0x000fe20000000800 */
[----:B------:R-:W0:Y:S07]  /*11b60*/  SHFL.BFLY PT, R14, R83, 0x1, 0x1f ;  /* 0x0c201f00530e7f89 */ /* 0x000e2e00000e0000 */
[----:B------:R-:W-:Y:S01]  /*11b70*/  MUFU.EX2 R33, R33 ;  /* 0x0000002100217308 */ /* 0x000fe20000000800 */
[----:B-1----:R-:W-:-:S04]  /*11b80*/  F2FP.SATFINITE.E4M3.F32.PACK_AB_MERGE_C R179, R29, R28, RZ ;  /* 0x0000001c1db3723e */ /* 0x002fc800048070ff */
[----:B------:R-:W-:-:S03]  /*11b90*/  F2FP.SATFINITE.E4M3.F32.PACK_AB_MERGE_C R179, R25, R24, R179 ;  /* 0x0000001819b3723e */ /* 0x000fc600048070b3 */
        /* <DEDUP_REMOVED lines=15> */
[----:B------:R-:W-:Y:S02]  /*11c90*/  IMAD.U32 R69, RZ, RZ, UR4 ;  /* 0x00000004ff457e24 */ /* 0x000fe4000f8e00ff */
[----:B------:R-:W-:-:S01]  /*11ca0*/  FFMA.FTZ R64, R2, R121, -R60 ;  /* 0x0000007902407223 */ /* 0x000fc2000001083c */
[C-C-:B------:R-:W-:Y:S01]  /*11cb0*/  FFMA.FTZ R39, R2.reuse, R41, -R60.reuse ;  /* 0x0000002902277223 */ /* 0x140fe2000001083c */
[----:B------:R-:W-:-:S01]  /*11cc0*/  FFMA.FTZ R41, R2, R59, -R60 ;  /* 0x0000003b02297223 */ /* 0x000fc2000001083c */
[C---:B------:R-:W-:Y:S01]  /*11cd0*/  FFMA.FTZ R91, R2.reuse, R101, -R60 ;  /* 0x00000065025b7223 */ /* 0x040fe2000001083c */
[----:B------:R-:W-:Y:S01]  /*11ce0*/  PRMT R69, R69, 0x654, R0 ;  /* 0x0000065445457816 */ /* 0x000fe20000000000 */
[----:B------:R-:W0:Y:S01]  /*11cf0*/  MUFU.EX2 R55, R55 ;  /* 0x0000003700377308 */ /* 0x000e220000000800 */
[----:B------:R-:W-:-:S01]  /*11d00*/  FFMA.FTZ R180, R2, R125, -R60 ;  /* 0x0000007d02b47223 */ /* 0x000fc2000001083c */
[C-C-:B------:R-:W-:Y:S01]  /*11d10*/  FFMA.FTZ R89, R2.reuse, R127, -R60.reuse ;  /* 0x0000007f02597223 */ /* 0x140fe2000001083c */
[----:B------:R1:W-:Y:S01]  /*11d20*/  SYNCS.ARRIVE.TRANS64.RED.A1T0 RZ, [R69+URZ], RZ ;  /* 0x000000ff45ff79a7 */ /* 0x0003e2000810043f */
[----:B------:R-:W-:-:S01]  /*11d30*/  FFMA.FTZ R66, R2, R129, -R60 ;  /* 0x0000008102427223 */ /* 0x000fc2000001083c */
[C-C-:B------:R-:W-:Y:S01]  /*11d40*/  FFMA.FTZ R93, R2.reuse, R77, -R60.reuse ;  /* 0x0000004d025d7223 */ /* 0x140fe2000001083c */
[----:B------:R-:W-:-:S01]  /*11d50*/  FFMA.FTZ R182, R2, R131, -R60 ;  /* 0x0000008302b67223 */ /* 0x000fc2000001083c */
[C-C-:B------:R-:W-:Y:S01]  /*11d60*/  FFMA.FTZ R77, R2.reuse, R81, -R60.reuse ;  /* 0x00000051024d7223 */ /* 0x140fe2000001083c */
[----:B------:R-:W2:Y:S01]  /*11d70*/  MUFU.EX2 R62, R62 ;  /* 0x0000003e003e7308 */ /* 0x000ea20000000800 */
[----:B------:R-:W-:-:S01]  /*11d80*/  FFMA.FTZ R70, R2, R133, -R60 ;  /* 0x0000008502467223 */ /* 0x000fc2000001083c */
[----:B------:R-:W-:Y:S01]  /*11d90*/  FFMA.FTZ R85, R2, R85, -R60 ;  /* 0x0000005502557223 */ /* 0x000fe2000001083c */
[----:B-1----:R-:W-:-:S01]  /*11da0*/  FADD.FTZ R69, R109, R80 ;  /* 0x000000506d457221 */ /* 0x002fc20000010000 */
[C-C-:B------:R-:W-:Y:S01]  /*11db0*/  FFMA.FTZ R80, R2.reuse, R49, -R60.reuse ;  /* 0x0000003102507223 */ /* 0x140fe2000001083c */
[----:B------:R-:W-:-:S01]  /*11dc0*/  FFMA.FTZ R49, R2, R53, -R60 ;  /* 0x0000003502317223 */ /* 0x000fc2000001083c */
[----:B------:R-:W-:Y:S01]  /*11dd0*/  FFMA.FTZ R68, R2, R137, -R60 ;  /* 0x0000008902447223 */ /* 0x000fe2000001083c */
[----:B------:R-:W-:-:S01]  /*11de0*/  FADD.FTZ R69, R12, R69 ;  /* 0x000000450c457221 */ /* 0x000fc20000010000 */
[----:B------:R-:W1:Y:S01]  /*11df0*/  MUFU.EX2 R87, R87 ;  /* 0x0000005700577308 */ /* 0x000e620000000800 */
[----:B0-----:R-:W-:-:S01]  /*11e00*/  FADD.FTZ R59, R184, R55 ;  /* 0x00000037b83b7221 */ /* 0x001fc20000010000 */
[----:B------:R-:W-:Y:S01]  /*11e10*/  FFMA.FTZ R81, R2, R139, -R60 ;  /* 0x0000008b02517223 */ /* 0x000fe2000001083c */
[----:B------:R-:W-:-:S01]  /*11e20*/  FADD.FTZ R84, R20, R69 ;  /* 0x0000004514547221 */ /* 0x000fc20000010000 */
        /* <DEDUP_REMOVED lines=13> */
[----:B-1----:R-:W-:-:S01]  /*11f00*/  FADD.FTZ R59, R87, R82 ;  /* 0x00000052573b7221 */ /* 0x002fc20000010000 */
[----:B------:R-:W-:Y:S01]  /*11f10*/  F2FP.SATFINITE.E4M3.F32.PACK_AB_MERGE_C R87, R87, R62, RZ ;  /* 0x0000003e5757723e */ /* 0x000fe200048070ff */
[----:B------:R-:W-:-:S01]  /*11f20*/  FFMA.FTZ R153, R2, R153, -R60 ;  /* 0x0000009902997223 */ /* 0x000fc2000001083c */
[C-C-:B------:R-:W-:Y:S01]  /*11f30*/  FFMA.FTZ R67, R2.reuse, R67, -R60.reuse ;  /* 0x0000004302437223 */ /* 0x140fe2000001083c */
[----:B------:R-:W-:-:S01]  /*11f40*/  FFMA.FTZ R155, R2, R155, -R60 ;  /* 0x0000009b029b7223 */ /* 0x000fc2000001083c */
[----:B------:R-:W-:Y:S01]  /*11f50*/  F2FP.SATFINITE.E4M3.F32.PACK_AB_MERGE_C R184, R55, R184, R87 ;  /* 0x000000b837b8723e */ /* 0x000fe20004807057 */
        /* <DEDUP_REMOVED lines=8> */
[----:B------:R-:W-:Y:S01]  /*11fe0*/  F2FP.SATFINITE.E4M3.F32.PACK_AB_MERGE_C R173, R37, R36, RZ ;  /* 0x0000002425ad723e */ /* 0x000fe200048070ff */
[----:B------:R-:W0:Y:S01]  /*11ff0*/  MUFU.EX2 R91, R91 ;  /* 0x0000005b005b7308 */ /* 0x000e220000000800 */
[----:B--2---:R-:W-:-:S01]  /*12000*/  FADD.FTZ R53, R83, R82 ;  /* 0x0000005253357221 */ /* 0x004fc20000010000 */
[----:B------:R-:W-:Y:S01]  /*12010*/  FADD.FTZ R59, R123, R84 ;  /* 0x000000547b3b7221 */ /* 0x000fe20000010000 */
[----:B------:R-:W-:-:S02]  /*12020*/  F2FP.SATFINITE.E4M3.F32.PACK_AB_MERGE_C R173, R33, R32, R173 ;  /* 0x0000002021ad723e */ /* 0x000fc400048070ad */
[----:B------:R-:W-:Y:S01]  /*12030*/  CS2R R86, SRZ ;  /* 0x0000000000567805 */ /* 0x000fe2000001ff00 */
[----:B------:R-:W-:-:S02]  /*12040*/  FADD.FTZ R84, R38, R59 ;  /* 0x0000003b26547221 */ /* 0x000fc40000010000 */
[----:B------:R-:W2:Y:S01]  /*12050*/  MUFU.EX2 R180, R180 ;  /* 0x000000b400b47308 */ /* 0x000ea20000000800 */
[----:B-1----:R-:W-:-:S01]  /*12060*/  FADD.FTZ R82, R64, R53 ;  /* 0x0000003540527221 */ /* 0x002fc20000010000 */
[----:B------:R-:W-:-:S06]  /*12070*/  FADD.FTZ R59, R73, R84 ;  /* 0x00000054493b7221 */ /* 0x000fcc0000010000 */
[----:B------:R-:W1:Y:S01]  /*12080*/  MUFU.EX2 R89, R89 ;  /* 0x0000005900597308 */ /* 0x000e620000000800 */
[----:B0-----:R-:W-:-:S01]  /*12090*/  FADD.FTZ R53, R91, R82 ;  /* 0x000000525b357221 */ /* 0x001fc20000010000 */
[----:B------:R-:W-:-:S04]  /*120a0*/  F2FP.SATFINITE.E4M3.F32.PACK_AB_MERGE_C R64, R91, R64, RZ ;  /* 0x000000405b40723e */ /* 0x000fc800048070ff */
[----:B------:R-:W-:Y:S02]  /*120b0*/  F2FP.SATFINITE.E4M3.F32.PACK_AB_MERGE_C R186, R83, R186, R64 ;  /* 0x000000ba53ba723e */ /* 0x000fe40004807040 */
[----:B------:R-:W0:Y:S01]  /*120c0*/  MUFU.EX2 R66, R66 ;  /* 0x0000004200427308 */ /* 0x000e220000000800 */
[----:B--2---:R-:W-:-:S07]  /*120d0*/  FADD.FTZ R82, R180, R53 ;  /* 0x00000035b4527221 */ /* 0x004fce0000010000 */
[----:B------:R-:W2:Y:S01]  /*120e0*/  MUFU.EX2 R93, R93 ;  /* 0x0000005d005d7308 */ /* 0x000ea20000000800 */
[----:B-1----:R-:W-:-:S01]  /*120f0*/  FADD.FTZ R53, R89, R82 ;  /* 0x0000005259357221 */ /* 0x002fc20000010000 */
[----:B------:R-:W-:-:S04]  /*12100*/  FADD.FTZ R82, R42, R59 ;  /* 0x0000003b2a527221 */ /* 0x000fc80000010000 */
[----:B------:R-:W-:Y:S01]  /*12110*/  FADD.FTZ R59, R135, R82 ;  /* 0x00000052873b7221 */ /* 0x000fe20000010000 */
[----:B------:R-:W-:Y:S01]  /*12120*/  CS2R R82, SRZ ;  /* 0x0000000000527805 */ /* 0x000fe2000001ff00 */
[----:B------:R-:W1:Y:S01]  /*12130*/  MUFU.EX2 R182, R182 ;  /* 0x000000b600b67308 */ /* 0x000e620000000800 */
[----:B0-----:R-:W-:-:S01]  /*12140*/  FADD.FTZ R12, R66, R53 ;  /* 0x00000035420c7221 */ /* 0x001fc20000010000 */
[----:B------:R-:W-:-:S04]  /*12150*/  FADD.FTZ R62, R46, R59 ;  /* 0x0000003b2e3e7221 */ /* 0x000fc80000010000 */
[----:B------:R-:W-:Y:S02]  /*12160*/  FADD.FTZ R59, R57, R62 ;  /* 0x0000003e393b7221 */ /* 0x000fe40000010000 */
[----:B------:R-:W0:Y:S01]  /*12170*/  MUFU.EX2 R77, R77 ;  /* 0x0000004d004d7308 */ /* 0x000e220000000800 */
[----:B--2---:R-:W-:-:S01]  /*12180*/  FADD.FTZ R53, R93, R12 ;  /* 0x0000000c5d357221 */ /* 0x004fc20000010000 */
[----:B------:R-:W-:-:S04]  /*12190*/  F2FP.SATFINITE.E4M3.F32.PACK_AB_MERGE_C R66, R93, R66, RZ ;  /* 0x000000425d42723e */ /* 0x000fc800048070ff */
[----:B------:R-:W-:Y:S02]  /*121a0*/  F2FP.SATFINITE.E4M3.F32.PACK_AB_MERGE_C R180, R89, R180, R66 ;  /* 0x000000b459b4723e */ /* 0x000fe40004807042 */
[----:B------:R-:W2:Y:S01]  /*121b0*/  MUFU.EX2 R70, R70 ;  /* 0x0000004600467308 */ /* 0x000ea20000000800 */
[----:B-1----:R-:W-:-:S07]  /*121c0*/  FADD.FTZ R34, R182, R53 ;  /* 0x00000035b6227221 */ /* 0x002fce0000010000 */
        /* <DEDUP_REMOVED lines=9> */
[C---:B-1----:R-:W-:Y:S01]  /*12260*/  F2FP.SATFINITE.E4M3.F32.PACK_AB_MERGE_C R70, R85.reuse, R70, RZ ;  /* 0x000000465546723e */ /* 0x042fe200048070ff */
[----:B------:R-:W-:Y:S01]  /*12270*/  FADD.FTZ R85, R85, R26 ;  /* 0x0000001a55557221 */ /* 0x000fe20000010000 */
[----:B------:R-:W-:-:S02]  /*12280*/  FADD.FTZ R55, R21, R34 ;  /* 0x0000002215377221 */ /* 0x000fc40000010000 */
[----:B------:R-:W-:Y:S02]  /*12290*/  F2FP.SATFINITE.E4M3.F32.PACK_AB_MERGE_C R182, R77, R182, R70 ;  /* 0x000000b64db6723e */ /* 0x000fe40004807046 */
[----:B------:R-:W-:Y:S01]  /*122a0*/  CS2R R70, SRZ ;  /* 0x0000000000467805 */ /* 0x000fe2000001ff00 */
[----:B------:R-:W-:Y:S01]  /*122b0*/  FADD.FTZ R55, R44, R55 ;  /* 0x000000372c377221 */ /* 0x000fe20000010000 */
[----:B------:R-:W1:Y:S01]  /*122c0*/  MUFU.EX2 R74, R74 ;  /* 0x0000004a004a7308 */ /* 0x000e620000000800 */
[----:B0-----:R-:W-:-:S01]  /*122d0*/  FADD.FTZ R20, R68, R85 ;  /* 0x0000005544147221 */ /* 0x001fc20000010000 */
[----:B------:R-:W-:Y:S01]  /*122e0*/  CS2R R84, SRZ ;  /* 0x0000000000547805 */ /* 0x000fe2000001ff00 */
[----:B------:R-:W-:-:S01]  /*122f0*/  FADD.FTZ R34, R24, R55 ;  /* 0x0000003718227221 */ /* 0x000fc20000010000 */
[----:B------:R-:W-:-:S04]  /*12300*/  CS2R R54, SRZ ;  /* 0x0000000000367805 */ /* 0x000fc8000001ff00 */
        /* <DEDUP_REMOVED lines=8> */
[----:B------:R-:W-:Y:S01]  /*12390*/  FADD.FTZ R29, R29, R38 ;  /* 0x000000261d1d7221 */ /* 0x000fe20000010000 */
[----:B------:R-:W-:Y:S01]  /*123a0*/  F2FP.SATFINITE.E4M3.F32.PACK_AB_MERGE_C R176, R95, R74, RZ ;  /* 0x0000004a5fb0723e */ /* 0x000fe200048070ff */
[----:B------:R-:W0:Y:S03]  /*123b0*/  @P4 LDC R38, c[0x0][0x44c] ;  /* 0x00011300ff264b82 */ /* 0x000e260000000800 */
[----:B------:R-:W-:Y:S01]  /*123c0*/  F2FP.SATFINITE.E4M3.F32.PACK_AB_MERGE_C R176, R81, R68, R176 ;  /* 0x0000004451b0723e */ /* 0x000fe200048070b0 */
[----:B------:R-:W3:Y:S01]  /*123d0*/  MUFU.EX2 R65, R65 ;  /* 0x0000004100417308 */ /* 0x000ee20000000800 */
[----:B--2---:R-:W-:-:S01]  /*123e0*/  FADD.FTZ R21, R61, R20 ;  /* 0x000000143d157221 */ /* 0x004fc20000010000 */
[----:B------:R-:W-:-:S06]  /*123f0*/  CS2R R68, SRZ ;  /* 0x0000000000447805 */ /* 0x000fcc000001ff00 */
[----:B------:R-:W2:Y:S01]  /*12400*/  MUFU.EX2 R76, R76 ;  /* 0x0000004c004c7308 */ /* 0x000ea20000000800 */
[----:B-1----:R-:W-:-:S07]  /*12410*/  FADD.FTZ R34, R72, R21 ;  /* 0x0000001548227221 */ /* 0x002fce0000010000 */
[----:B------:R-:W1:Y:S01]  /*12420*/  MUFU.EX2 R0, R149 ;  /* 0x0000009500007308 */ /* 0x000e620000000800 */
[----:B---3--:R-:W-:-:S01]  /*12430*/  FADD.FTZ R21, R65, R34 ;  /* 0x0000002241157221 */ /* 0x008fc20000010000 */
[----:B------:R-:W-:Y:S01]  /*12440*/  FADD.FTZ R34, R32, R29 ;  /* 0x0000001d20227221 */ /* 0x000fe20000010000 */
[----:B0-----:R-:W-:-:S04]  /*12450*/  @P4 IMAD.HI.U32 R25, R197, R38, RZ ;  /* 0x00000026c5194227 */ /* 0x001fc800078e00ff */
[----:B------:R-:W-:Y:S01]  /*12460*/  FADD.FTZ R15, R33, R34 ;  /* 0x00000022210f7221 */ /* 0x000fe20000010000 */
[----:B------:R-:W-:Y:S01]  /*12470*/  CS2R R32, SRZ ;  /* 0x0000000000207805 */ /* 0x000fe2000001ff00 */
[----:B------:R-:W0:Y:S01]  /*12480*/  MUFU.EX2 R39, R39 ;  /* 0x0000002700277308 */ /* 0x000e220000000800 */
[----:B--2---:R-:W-:-:S01]  /*12490*/  FADD.FTZ R21, R76, R21 ;  /* 0x000000154c157221 */ /* 0x004fc20000010000 */
[----:B------:R-:W-:Y:S01]  /*124a0*/  FADD.FTZ R34, R36, R15 ;  /* 0x0000000f24227221 */ /* 0x000fe20000010000 */
[----:B------:R-:W-:Y:S02]  /*124b0*/  F2FP.SATFINITE.E4M3.F32.PACK_AB_MERGE_C R178, R76, R65, RZ ;  /* 0x000000414cb2723e */ /* 0x000fe400048070ff */
[----:B------:R-:W-:Y:S02]  /*124c0*/  CS2R R64, SRZ ;  /* 0x0000000000407805 */ /* 0x000fe4000001ff00 */
[----:B------:R-:W-:Y:S01]  /*124d0*/  CS2R R76, SRZ ;  /* 0x00000000004c7805 */ /* 0x000fe2000001ff00 */
[----:B------:R-:W-:Y:S01]  /*124e0*/  FADD.FTZ R34, R37, R34 ;  /* 0x0000002225227221 */ /* 0x000fe20000010000 */
[----:B------:R-:W-:Y:S01]  /*124f0*/  F2FP.SATFINITE.E4M3.F32.PACK_AB_MERGE_C R178, R72, R61, R178 ;  /* 0x0000003d48b2723e */ /* 0x000fe200048070b2 */
[----:B------:R-:W2:Y:S01]  /*12500*/  MUFU.EX2 R41, R41 ;  /* 0x0000002900297308 */ /* 0x000ea20000000800 */
[----:B-1----:R-:W-:-:S01]  /*12510*/  FADD.FTZ R28, R0, R21 ;  /* 0x00000015001c7221 */ /* 0x002fc20000010000 */
[----:B------:R-:W-:Y:S01]  /*12520*/  FADD.FTZ R21, R43, R34 ;  /* 0x000000222b157221 */ /* 0x000fe20000010000 */
[----:B------:R-:W-:-:S02]  /*12530*/  CS2R R36, SRZ ;  /* 0x0000000000247805 */ /* 0x000fc4000001ff00 */
[----:B------:R-:W-:-:S03]  /*12540*/  CS2R R72, SRZ ;  /* 0x0000000000487805 */ /* 0x000fc6000001ff00 */
[----:B------:R-:W1:Y:S01]  /*12550*/  MUFU.EX2 R78, R78 ;  /* 0x0000004e004e7308 */ /* 0x000e620000000800 */
[----:B0-----:R-:W-:-:S07]  /*12560*/  FADD.FTZ R28, R39, R28 ;  /* 0x0000001c271c7221 */ /* 0x001fce0000010000 */
[----:B------:R-:W0:Y:S01]  /*12570*/  MUFU.EX2 R45, R45 ;  /* 0x0000002d002d7308 */ /* 0x000e220000000800 */
[----:B--2---:R-:W-:-:S02]  /*12580*/  FADD.FTZ R15, R41, R28 ;  /* 0x0000001c290f7221 */ /* 0x004fc40000010000 */
[----:B------:R-:W2:Y:S05]  /*12590*/  @P4 LDC R28, c[0x0][0x450] ;  /* 0x00011400ff1c4b82 */ /* 0x000eaa0000000800 */
[----:B------:R-:W3:Y:S01]  /*125a0*/  MUFU.EX2 R80, R80 ;  /* 0x0000005000507308 */ /* 0x000ee20000000800 */
[C---:B-1----:R-:W-:Y:S01]  /*125b0*/  F2FP.SATFINITE.E4M3.F32.PACK_AB_MERGE_C R172, R78.reuse, R41, RZ ;  /* 0x000000294eac723e */ /* 0x042fe200048070ff */
[----:B------:R-:W-:Y:S01]  /*125c0*/  FADD.FTZ R78, R78, R15 ;  /* 0x0000000f4e4e7221 */ /* 0x000fe20000010000 */
[----:B------:R-:W-:-:S02]  /*125d0*/  CS2R R40, SRZ ;  /* 0x0000000000287805 */ /* 0x000fc4000001ff00 */
[----:B------:R-:W-:Y:S02]  /*125e0*/  F2FP.SATFINITE.E4M3.F32.PACK_AB_MERGE_C R172, R39, R0, R172 ;  /* 0x0000000027ac723e */ /* 0x000fe400048070ac */
[----:B------:R-:W-:Y:S01]  /*125f0*/  CS2R R38, SRZ ;  /* 0x0000000000267805 */ /* 0x000fe2000001ff00 */
[----:B------:R-:W1:Y:S01]  /*12600*/  MUFU.EX2 R48, R48 ;  /* 0x0000003000307308 */ /* 0x000e620000000800 */
[----:B0-----:R-:W-:-:S07]  /*12610*/  FADD.FTZ R15, R45, R78 ;  /* 0x0000004e2d0f7221 */ /* 0x001fce0000010000 */
[----:B------:R0:W-:Y:S01]  /*12620*/  MUFU.EX2 R12, R63 ;  /* 0x0000003f000c7308 */ /* 0x0001e20000000800 */
[----:B---3--:R-:W-:-:S07]  /*12630*/  FADD.FTZ R15, R80, R15 ;  /* 0x0000000f500f7221 */ /* 0x008fce0000010000 */
[----:B------:R-:W3:Y:S01]  /*12640*/  MUFU.EX2 R49, R49 ;  /* 0x0000003100317308 */ /* 0x000ee20000000800 */
[----:B-1----:R-:W-:-:S01]  /*12650*/  FADD.FTZ R0, R48, R21 ;  /* 0x0000001530007221 */ /* 0x002fc20000010000 */
[----:B------:R-:W-:Y:S01]  /*12660*/  IMAD.MOV.U32 R21, RZ, RZ, R197 ;  /* 0x000000ffff157224 */ /* 0x000fe200078e00c5 */
[----:B--2---:R-:W-:Y:S02]  /*12670*/  @P4 SHF.R.U32.HI R21, RZ, R28, R25 ;  /* 0x0000001cff154219 */ /* 0x004fe40000011619 */
[----:B------:R-:W-:Y:S02]  /*12680*/  CS2R R28, SRZ ;  /* 0x00000000001c7805 */ /* 0x000fe4000001ff00 */
[----:B0-----:R-:W-:Y:S01]  /*12690*/  CS2R R62, SRZ ;  /* 0x00000000003e7805 */ /* 0x001fe2000001ff00 */
[----:B------:R-:W-:Y:S08]  /*126a0*/  MUFU.EX2 R47, R47 ;  /* 0x0000002f002f7308 */ /* 0x000ff00000000800 */
[----:B------:R-:W0:Y:S01]  /*126b0*/  MUFU.EX2 R50, R50 ;  /* 0x0000003200327308 */ /* 0x000e220000000800 */
[----:B---3--:R-:W-:Y:S01]  /*126c0*/  F2FP.SATFINITE.E4M3.F32.PACK_AB_MERGE_C R174, R49, R12, RZ ;  /* 0x0000000c31ae723e */ /* 0x008fe200048070ff */
[----:B------:R-:W-:-:S03]  /*126d0*/  FADD.FTZ R12, R12, R15 ;  /* 0x0000000f0c0c7221 */ /* 0x000fc60000010000 */
[----:B------:R-:W-:Y:S01]  /*126e0*/  F2FP.SATFINITE.E4M3.F32.PACK_AB_MERGE_C R174, R80, R45, R174 ;  /* 0x0000002d50ae723e */ /* 0x000fe200048070ae */
[----:B------:R-:W-:-:S01]  /*126f0*/  FADD.FTZ R49, R49, R12 ;  /* 0x0000000c31317221 */ /* 0x000fc20000010000 */
[----:B------:R-:W-:Y:S01]  /*12700*/  CS2R R44, SRZ ;  /* 0x00000000002c7805 */ /* 0x000fe2000001ff00 */
[----:B------:R1:W2:Y:S01]  /*12710*/  MUFU.EX2 R26, R75 ;  /* 0x0000004b001a7308 */ /* 0x0002a20000000800 */
[----:B------:R-:W-:-:S07]  /*12720*/  CS2R R80, SRZ ;  /* 0x0000000000507805 */ /* 0x000fce000001ff00 */
[----:B------:R-:W3:Y:S01]  /*12730*/  MUFU.EX2 R51, R51 ;  /* 0x0000003300337308 */ /* 0x000ee20000000800 */
[----:B0-----:R-:W-:Y:S01]  /*12740*/  F2FP.SATFINITE.E4M3.F32.PACK_AB_MERGE_C R175, R50, R47, RZ ;  /* 0x0000002f32af723e */ /* 0x001fe200048070ff */
[----:B------:R-:W-:Y:S01]  /*12750*/  FADD.FTZ R47, R47, R0 ;  /* 0x000000002f2f7221 */ /* 0x000fe20000010000 */
[----:B-1----:R-:W-:Y:S02]  /*12760*/  CS2R R74, SRZ ;  /* 0x00000000004a7805 */ /* 0x002fe4000001ff00 */
[----:B------:R-:W-:Y:S01]  /*12770*/  F2FP.SATFINITE.E4M3.F32.PACK_AB_MERGE_C R175, R48, R43, R175 ;  /* 0x0000002b30af723e */ /* 0x000fe200048070af */
[----:B------:R-:W-:-:S01]  /*12780*/  FADD.FTZ R50, R50, R47 ;  /* 0x0000002f32327221 */ /* 0x000fc20000010000 */
[----:B------:R-:W-:Y:S01]  /*12790*/  CS2R R42, SRZ ;  /* 0x00000000002a7805 */ /* 0x000fe2000001ff00 */
[----:B------:R-:W0:Y:S01]  /*127a0*/  MUFU.EX2 R153, R153 ;  /* 0x0000009900997308 */ /* 0x000e220000000800 */
[----:B--2---:R-:W-:-:S01]  /*127b0*/  FADD.FTZ R0, R26, R49 ;  /* 0x000000311a007221 */ /* 0x004fc20000010000 */
[----:B------:R-:W-:-:S02]  /*127c0*/  CS2R R46, SRZ ;  /* 0x00000000002e7805 */ /* 0x000fc4000001ff00 */
[----:B------:R-:W-:-:S04]  /*127d0*/  CS2R R48, SRZ ;  /* 0x0000000000307805 */ /* 0x000fc8000001ff00 */
        /* <DEDUP_REMOVED lines=10> */
[----:B------:R-:W-:-:S02]  /*12880*/  IADD3 R0, R21, R199, -R198 ;  /* 0x000000c715007210 */ /* 0x000fc40007ffe8c6 */
[----:B------:R-:W-:Y:S01]  /*12890*/  F2FP.SATFINITE.E4M3.F32.PACK_AB_MERGE_C R168, R153, R26, R168 ;  /* 0x0000001a99a8723e */ /* 0x000fe200048070a8 */
[----:B------:R-:W-:-:S01]  /*128a0*/  FADD.FTZ R20, R20, R67 ;  /* 0x0000004314147221 */ /* 0x000fc20000010000 */
[----:B------:R-:W-:Y:S01]  /*128b0*/  CS2R R66, SRZ ;  /* 0x0000000000427805 */ /* 0x000fe2000001ff00 */
[----:B------:R-:W0:Y:S01]  /*128c0*/  MUFU.EX2 R157, R157 ;  /* 0x0000009d009d7308 */ /* 0x000e220000000800 */
[----:B-1----:R-:W-:-:S01]  /*128d0*/  FADD.FTZ R15, R27, R12 ;  /* 0x0000000c1b0f7221 */ /* 0x002fc20000010000 */
[----:B------:R-:W-:-:S06]  /*128e0*/  IMAD.HI R25, R0, 0x66666667, RZ ;  /* 0x6666666700197827 */ /* 0x000fcc00078e02ff */
[----:B------:R-:W-:Y:S01]  /*128f0*/  MUFU.EX2 R159, R159 ;  /* 0x0000009f009f7308 */ /* 0x000fe20000000800 */
[C---:B--2---:R-:W-:Y:S01]  /*12900*/  F2FP.SATFINITE.E4M3.F32.PACK_AB_MERGE_C R27, R56.reuse, R27, RZ ;  /* 0x0000001b381b723e */ /* 0x044fe200048070ff */
[----:B------:R-:W-:-:S03]  /*12910*/  FADD.FTZ R56, R56, R15 ;  /* 0x0000000f38387221 */ /* 0x000fc60000010000 */
[----:B------:R-:W-:Y:S02]  /*12920*/  F2FP.SATFINITE.E4M3.F32.PACK_AB_MERGE_C R169, R52, R51, R27 ;  /* 0x0000003334a9723e */ /* 0x000fe4000480701b */
[----:B------:R-:W-:Y:S02]  /*12930*/  CS2R R26, SRZ ;  /* 0x00000000001a7805 */ /* 0x000fe4000001ff00 */
[----:B------:R-:W-:Y:S01]  /*12940*/  CS2R R50, SRZ ;  /* 0x0000000000327805 */ /* 0x000fe2000001ff00 */
[----:B------:R-:W1:Y:S01]  /*12950*/  MUFU.EX2 R60, R60 ;  /* 0x0000003c003c7308 */ /* 0x000e620000000800 */
[----:B0-----:R-:W-:-:S01]  /*12960*/  FADD.FTZ R15, R157, R20 ;  /* 0x000000149d0f7221 */ /* 0x001fc20000010000 */
[----:B------:R-:W-:-:S06]  /*12970*/  CS2R R52, SRZ ;  /* 0x0000000000347805 */ /* 0x000fcc000001ff00 */
[----:B------:R0:W2:Y:S08]  /*12980*/  MUFU.EX2 R24, R79 ;  /* 0x0000004f00187308 */ /* 0x0000b00000000800 */
[----:B------:R-:W-:Y:S01]  /*12990*/  MUFU.EX2 R35, R35 ;  /* 0x0000002300237308 */ /* 0x000fe20000000800 */
[----:B-1----:R-:W-:Y:S02]  /*129a0*/  F2FP.SATFINITE.E4M3.F32.PACK_AB_MERGE_C R20, R60, R159, RZ ;  /* 0x0000009f3c14723e */ /* 0x002fe400048070ff */
[----:B0-----:R-:W-:-:S05]  /*129b0*/  CS2R R78, SRZ ;  /* 0x00000000004e7805 */ /* 0x001fca000001ff00 */
[----:B------:R-:W0:Y:S01]  /*129c0*/  MUFU.EX2 R30, R30 ;  /* 0x0000001e001e7308 */ /* 0x000e220000000800 */
[----:B--2---:R-:W-:-:S01]  /*129d0*/  FADD.FTZ R0, R24, R15 ;  /* 0x0000000f18007221 */ /* 0x004fc20000010000 */
[----:B------:R-:W-:Y:S02]  /*129e0*/  F2FP.SATFINITE.E4M3.F32.PACK_AB_MERGE_C R170, R24, R157, R20 ;  /* 0x0000009d18aa723e */ /* 0x000fe40004807014 */
[----:B------:R-:W-:Y:S01]  /*129f0*/  SHF.R.U32.HI R20, RZ, 0x1f, R25 ;  /* 0x0000001fff147819 */ /* 0x000fe20000011619 */
[----:B------:R-:W-:-:S03]  /*12a00*/  FADD.FTZ R159, R159, R0 ;  /* 0x000000009f9f7221 */ /* 0x000fc60000010000 */
[----:B------:R-:W1:Y:S08]  /*12a10*/  MUFU.EX2 R31, R31 ;  /* 0x0000001f001f7308 */ /* 0x000e700000000800 */
[----:B------:R-:W2:Y:S01]  /*12a20*/  MUFU.EX2 R58, R58 ;  /* 0x0000003a003a7308 */ /* 0x000ea20000000800 */
[----:B0-----:R-:W-:Y:S01]  /*12a30*/  F2FP.SATFINITE.E4M3.F32.PACK_AB_MERGE_C R15, R30, R35, RZ ;  /* 0x000000231e0f723e */ /* 0x001fe200048070ff */
[----:B-1----:R-:W-:Y:S01]  /*12a40*/  FADD.FTZ R21, R31, R56 ;  /* 0x000000381f157221 */ /* 0x002fe20000010000 */
[----:B------:R-:W-:-:S02]  /*12a50*/  CS2R R56, SRZ ;  /* 0x0000000000387805 */ /* 0x000fc4000001ff00 */
[C---:B--2---:R-:W-:Y:S01]  /*12a60*/  F2FP.SATFINITE.E4M3.F32.PACK_AB_MERGE_C R171, R58.reuse, R31, R15 ;  /* 0x0000001f3aab723e */ /* 0x044fe2000480700f */
[----:B------:R-:W-:-:S01]  /*12a70*/  FADD.FTZ R12, R58, R21 ;  /* 0x000000153a0c7221 */ /* 0x000fc20000010000 */
[----:B------:R-:W-:Y:S02]  /*12a80*/  LEA.HI.SX32 R15, R25, R20, 0x1a ;  /* 0x00000014190f7211 */ /* 0x000fe400078fd2ff */
[----:B------:R-:W-:Y:S02]  /*12a90*/  CS2R R24, SRZ ;  /* 0x0000000000187805 */ /* 0x000fe4000001ff00 */
[----:B------:R-:W-:Y:S01]  /*12aa0*/  CS2R R58, SRZ ;  /* 0x00000000003a7805 */ /* 0x000fe2000001ff00 */
[----:B------:R-:W-:-:S01]  /*12ab0*/  FADD.FTZ R35, R35, R12 ;  /* 0x0000000c23237221 */ /* 0x000fc20000010000 */
[----:B------:R-:W-:Y:S01]  /*12ac0*/  VIMNMX R214, R204, R15, !PT ;  /* 0x0000000fccd67248 */ /* 0x000fe20007fe0100 */
[----:B------:R-:W-:-:S01]  /*12ad0*/  FADD.FTZ R12, R60, R159 ;  /* 0x0000009f3c0c7221 */ /* 0x000fc20000010000 */
[----:B------:R-:W-:Y:S01]  /*12ae0*/  CS2R R60, SRZ ;  /* 0x00000000003c7805 */ /* 0x000fe2000001ff00 */
[----:B------:R-:W-:-:S01]  /*12af0*/  FADD.FTZ R0, R30, R35 ;  /* 0x000000231e007221 */ /* 0x000fc20000010000 */
[----:B------:R-:W-:-:S02]  /*12b00*/  ISETP.GE.AND P1, PT, R217, R214, PT ;  /* 0x000000d6d900720c */ /* 0x000fc40003f26270 */
[----:B------:R-:W-:Y:S02]  /*12b10*/  CS2R R30, SRZ ;  /* 0x00000000001e7805 */ /* 0x000fe4000001ff00 */
[----:B------:R-:W-:-:S09]  /*12b20*/  CS2R R34, SRZ ;  /* 0x0000000000227805 */ /* 0x000fd2000001ff00 */
[----:B------:R-:W-:Y:S05]  /*12b30*/  @!P1 BRA `(.L_x_10475) ;  /* 0x0000003800f89947 */ /* 0x000fea0003800000 */
[----:B------:R-:W-:Y:S01]  /*12b40*/  MOV R215, R3 ;  /* 0x0000000300d77202 */ /* 0x000fe20000000f00 */
        /* <DEDUP_REMOVED lines=34> */
[----:B------:R-:W-:-:S07]  /*12d70*/  CS2R R24, SRZ ;  /* 0x0000000000187805 */ /* 0x000fce000001ff00 */
.L_x_10487:
        /* <DEDUP_REMOVED lines=8> */
.L_x_10477:
        /* <DEDUP_REMOVED lines=8> */
.L_x_10478:
[----:B------:R-:W-:Y:S04]  /*12e80*/  BSSY B0, `(.L_x_10476) ;  /* 0x0000004000007945 */ /* 0x000fe80003800000 */
[----:B-1----:R-:W-:Y:S05]  /*12e90*/  @P2 BRA `(.L_x_10479) ;  /* 0x0000000000082947 */ /* 0x002fea0003800000 */
[----:B------:R-:W1:Y:S02]  /*12ea0*/  SYNCS.PHASECHK.TRANS64.TRYWAIT P2, [R3+URZ+0x22830], R14 ;  /* 0x0228300e030075a7 */ /* 0x000e64000804017f */
[----:B-1----:R-:W-:Y:S05]  /*12eb0*/  @!P2 BRA `(.L_x_10480) ;  /* 0x0000015800dca947 */ /* 0x002fea0003800000 */
.L_x_10479:
[----:B------:R-:W-:Y:S05]  /*12ec0*/  BSYNC B0 ;  /* 0x0000000000007941 */ /* 0x000fea0003800000 */
.L_x_10476:
[----:B01----:R-:W0:Y:S01]  /*12ed0*/  S2R R3, SR_TID.X ;  /* 0x0000000000037919 */ /* 0x003e220000002100 */
[----:B------:R-:W-:Y:S01]  /*12ee0*/  VIADD R189, R218, 0x1 ;  /* 0x00000001dabd7836 */ /* 0x000fe20000000000 */
[----:B------:R-:W-:Y:S05]  /*12ef0*/  WARPSYNC.ALL ;  /* 0x0000000000007948 */ /* 0x000fea0003800000 */
[C---:B------:R-:W-:Y:S01]  /*12f00*/  ISETP.NE.AND P2, PT, R189.reuse, 0x2, PT ;  /* 0x00000002bd00780c */ /* 0x040fe20003f45270 */
[----:B------:R-:W-:Y:S01]  /*12f10*/  IMAD.MOV.U32 R21, RZ, RZ, 0x40000040 ;  /* 0x40000040ff157424 */ /* 0x000fe200078e00ff */
[C---:B------:R-:W-:Y:S01]  /*12f20*/  R2UR UR28, R8.reuse ;  /* 0x00000000081c72ca */ /* 0x040fe200000e0000 */
        /* <DEDUP_REMOVED lines=21> */
[----:B------:R-:W-:-:S02]  /*13080*/  R2UR UR36, R8 ;  /* 0x00000000082472ca */ /* 0x000fc400000e0000 */
[----:B0-----:R-:W-:Y:S02]  /*13090*/  SHF.R.U32.HI R3, RZ, 0x7, R3 ;  /* 0x00000007ff037819 */ /* 0x001fe40000011603 */
[----:B------:R-:W-:Y:S02]  /*130a0*/  R2UR UR37, R9 ;  /* 0x00000000092572ca */ /* 0x000fe400000e0000 */
[----:B------:R-:W-:Y:S01]  /*130b0*/  R2UR UR8, R88 ;  /* 0x00000000580872ca */ /* 0x000fe200000e0000 */
[----:B------:R-:W-:Y:S01]  /*130c0*/  VIADD R3, R3, 0x8 ;  /* 0x0000000803037836 */ /* 0x000fe20000000000 */
[----:B------:R-:W-:Y:S01]  /*130d0*/  MOV R91, 0x40000040 ;  /* 0x40000040005b7802 */ /* 0x000fe20000000f00 */
        /* <DEDUP_REMOVED lines=8> */
[----:B------:R-:W-:Y:S02]  /*13160*/  R2UR UR48, R8 ;  /* 0x00000000083072ca */ /* 0x000fe400000e0000 */
[----:B------:R-:W-:Y:S02]  /*13170*/  R2UR UR49, R9 ;  /* 0x00000000093172ca */ /* 0x000fe400000e0000 */
[----:B------:R-:W-:Y:S02]  /*13180*/  R2UR UR46, R90 ;  /* 0x000000005a2e72ca */ /* 0x000fe400000e0000 */
[----:B------:R-:W-:Y:S02]  /*13190*/  R2UR UR47, R91 ;  /* 0x000000005b2f72ca */ /* 0x000fe400000e0000 */
[----:B------:R-:W-:Y:S02]  /*131a0*/  MOV R90, UR51 ;  /* 0x00000033005a7c02 */ /* 0x000fe40008000f00 */
[----:B------:R-:W-:Y:S01]  /*131b0*/  MOV R91, UR50 ;  /* 0x00000032005b7c02 */ /* 0x000fe20008000f00 */
[----:B------:R-:W-:Y:S01]  /*131c0*/  UMOV UR50, UR6 ;  /* 0x0000000600327c82 */ /* 0x000fe20008000000 */
[----:B------:R-:W-:Y:S01]  /*131d0*/  UMOV UR51, UR7 ;  /* 0x0000000700337c82 */ /* 0x000fe20008000000 */
[----:B------:R-:W-:Y:S01]  /*131e0*/  R2UR UR58, R88 ;  /* 0x00000000583a72ca */ /* 0x000fe200000e0000 */
[----:B------:R-:W-:Y:S01]  /*131f0*/  VIADD R88, R20, 0x204 ;  /* 0x0000020414587836 */ /* 0x000fe20000000000 */
[C---:B------:R-:W-:Y:S01]  /*13200*/  R2UR UR9, R89.reuse ;  /* 0x00000000590972ca */ /* 0x040fe200000e0000 */
[----:B------:R-:W-:Y:S01]  /*13210*/  WARPGROUP.ARRIVE ;  /* 0x00000000000079c5 */ /* 0x000fe20000000000 */
[----:B------:R-:W-:-:S02]  /*13220*/  R2UR UR59, R89 ;  /* 0x00000000593b72ca */ /* 0x000fc400000e0000 */
[----:B------:R-:W-:Y:S01]  /*13230*/  R2UR UR14, R88 ;  /* 0x00000000580e72ca */ /* 0x000fe200000e0000 */
[----:B------:R-:W-:Y:S01]  /*13240*/  VIADD R88, R20, 0x404 ;  /* 0x0000040414587836 */ /* 0x000fe20000000000 */
[----:B------:R-:W-:Y:S01]  /*13250*/  R2UR UR6, R92 ;  /* 0x000000005c0672ca */ /* 0x000fe200000e0000 */
[----:B------:R-:W-:Y:S01]  /*13260*/  QGMMA.64x32x32.F32.E4M3.E4M3 R152, gdesc[UR28], RZ, !UPT, gsb0 ;  /* 0x006000001c9879f3 */ /* 0x000fe2000c0008ff */
[C---:B------:R-:W-:Y:S01]  /*13270*/  R2UR UR15, R89.reuse ;  /* 0x00000000590f72ca */ /* 0x040fe200000e0000 */
[----:B------:R-:W-:Y:S01]  /*13280*/  VIADD R92, R20, 0x6 ;  /* 0x00000006145c7836 */ /* 0x000fe20000000000 */
[----:B------:R-:W-:Y:S01]  /*13290*/  R2UR UR22, R88 ;  /* 0x00000000581672ca */ /* 0x000fe200000e0000 */
[----:B------:R-:W-:Y:S01]  /*132a0*/  VIADD R88, R20, 0x206 ;  /* 0x0000020614587836 */ /* 0x000fe20000000000 */
[----:B------:R-:W-:Y:S01]  /*132b0*/  R2UR UR23, R89 ;  /* 0x00000000591772ca */ /* 0x000fe200000e0000 */
[----:B------:R-:W-:Y:S01]  /*132c0*/  IMAD.MOV.U32 R89, RZ, RZ, 0x40000040 ;  /* 0x40000040ff597424 */ /* 0x000fe200078e00ff */
[----:B------:R-:W-:-:S02]  /*132d0*/  R2UR UR44, R8 ;  /* 0x00000000082c72ca */ /* 0x000fc400000e0000 */
[----:B------:R-:W-:Y:S02]  /*132e0*/  R2UR UR45, R9 ;  /* 0x00000000092d72ca */ /* 0x000fe400000e0000 */
[C---:B------:R-:W-:Y:S02]  /*132f0*/  R2UR UR7, R93.reuse ;  /* 0x000000005d0772ca */ /* 0x040fe400000e0000 */
[----:B------:R-:W-:Y:S02]  /*13300*/  R2UR UR26, R92 ;  /* 0x000000005c1a72ca */ /* 0x000fe400000e0000 */
[----:B------:R-:W-:Y:S02]  /*13310*/  R2UR UR27, R93 ;  /* 0x000000005d1b72ca */ /* 0x000fe400000e0000 */
[----:B0-----:R-:W-:Y:S01]  /*13320*/  MOV R3, UR47 ;  /* 0x0000002f00037c02 */ /* 0x001fe20008000f00 */
[----:B------:R-:W-:Y:S01]  /*13330*/  UMOV UR47, UR9 ;  /* 0x00000009002f7c82 */ /* 0x000fe20008000000 */
[----:B------:R-:W-:Y:S01]  /*13340*/  MOV R222, UR46 ;  /* 0x0000002e00de7c02 */ /* 0x000fe20008000f00 */
[----:B------:R-:W-:Y:S01]  /*13350*/  UMOV UR46, UR8 ;  /* 0x00000008002e7c82 */ /* 0x000fe20008000000 */
[----:B------:R-:W-:Y:S01]  /*13360*/  R2UR UR4, R14 ;  /* 0x000000000e0472ca */ /* 0x000fe200000e0000 */
[----:B------:R-:W-:Y:S01]  /*13370*/  VIADD R14, R20, 0x302 ;  /* 0x00000302140e7836 */ /* 0x000fe20000000000 */
[----:B------:R-:W-:-:S02]  /*13380*/  R2UR UR5, R15 ;  /* 0x000000000f0572ca */ /* 0x000fc400000e0000 */
[----:B------:R-:W-:Y:S02]  /*13390*/  MOV R223, UR7 ;  /* 0x0000000700df7c02 */ /* 0x000fe40008000f00 */
[----:B------:R-:W-:Y:S02]  /*133a0*/  MOV R224, UR6 ;  /* 0x0000000600e07c02 */ /* 0x000fe40008000f00 */
[----:B------:R-:W-:Y:S01]  /*133b0*/  R2UR UR54, R14 ;  /* 0x000000000e3672ca */ /* 0x000fe200000e0000 */
[----:B------:R-:W-:Y:S01]  /*133c0*/  VIADD R14, R20, 0x104 ;  /* 0x00000104140e7836 */ /* 0x000fe20000000000 */
[----:B------:R-:W-:Y:S02]  /*133d0*/  R2UR UR55, R15 ;  /* 0x000000000f3772ca */ /* 0x000fe400000e0000 */
[C---:B------:R-:W-:Y:S01]  /*133e0*/  R2UR UR52, R10.reuse ;  /* 0x000000000a3472ca */ /* 0x040fe200000e0000 */
[----:B------:R-:W-:Y:S01]  /*133f0*/  UMOV UR6, UR4 ;  /* 0x0000000400067c82 */ /* 0x000fe20008000000 */
[----:B------:R-:W-:Y:S01]  /*13400*/  R2UR UR4, R10 ;  /* 0x000000000a0472ca */ /* 0x000fe200000e0000 */
[----:B------:R-:W-:Y:S01]  /*13410*/  UMOV UR7, UR5 ;  /* 0x0000000500077c82 */ /* 0x000fe20008000000 */
[----:B------:R-:W-:-:S02]  /*13420*/  R2UR UR5, R11 ;  /* 0x000000000b0572ca */ /* 0x000fc400000e0000 */
[C---:B------:R-:W-:Y:S02]  /*13430*/  R2UR UR53, R11.reuse ;  /* 0x000000000b3572ca */ /* 0x040fe400000e0000 */
[----:B------:R-:W-:Y:S02]  /*13440*/  R2UR UR56, R10 ;  /* 0x000000000a3872ca */ /* 0x000fe400000e0000 */
[----:B------:R-:W-:Y:S02]  /*13450*/  R2UR UR57, R11 ;  /* 0x000000000b3972ca */ /* 0x000fe400000e0000 */
[----:B------:R-:W-:Y:S01]  /*13460*/  R2UR UR10, R14 ;  /* 0x000000000e0a72ca */ /* 0x000fe200000e0000 */
[----:B------:R-:W-:Y:S01]  /*13470*/  VIADD R14, R20, 0x304 ;  /* 0x00000304140e7836 */ /* 0x000fe20000000000 */
[----:B------:R-:W-:Y:S02]  /*13480*/  R2UR UR11, R15 ;  /* 0x000000000f0b72ca */ /* 0x000fe400000e0000 */
[----:B------:R-:W-:-:S02]  /*13490*/  R2UR UR8, R6 ;  /* 0x00000000060872ca */ /* 0x000fc400000e0000 */
[C---:B------:R-:W-:Y:S02]  /*134a0*/  R2UR UR9, R7.reuse ;  /* 0x00000000070972ca */ /* 0x040fe400000e0000 */
[----:B------:R-:W-:Y:S02]  /*134b0*/  R2UR UR12, R6 ;  /* 0x00000000060c72ca */ /* 0x000fe400000e0000 */
[----:B------:R-:W-:Y:S02]  /*134c0*/  R2UR UR13, R7 ;  /* 0x00000000070d72ca */ /* 0x000fe400000e0000 */
[----:B------:R-:W-:Y:S01]  /*134d0*/  R2UR UR18, R14 ;  /* 0x000000000e1272ca */ /* 0x000fe200000e0000 */
[----:B------:R-:W-:Y:S01]  /*134e0*/  VIADD R14, R20, 0x106 ;  /* 0x00000106140e7836 */ /* 0x000fe20000000000 */
[----:B------:R-:W-:Y:S01]  /*134f0*/  R2UR UR19, R15 ;  /* 0x000000000f1372ca */ /* 0x000fe200000e0000 */
[----:B------:R-:W-:Y:S02]  /*13500*/  WARPGROUP.DEPBAR.LE gsb0, 0x0 ;  /* 0x00008000000079c5 */ /* 0x000fe40000010000 */
[----:B------:R-:W-:Y:S01]  /*13510*/  WARPGROUP.ARRIVE ;  /* 0x00000000000079c5 */ /* 0x000fe20000000000 */
[----:B------:R-:W-:-:S02]  /*13520*/  R2UR UR16, R6 ;  /* 0x00000000061072ca */ /* 0x000fc400000e0000 */
[----:B------:R-:W-:Y:S02]  /*13530*/  R2UR UR17, R7 ;  /* 0x00000000071172ca */ /* 0x000fe400000e0000 */
[----:B------:R-:W-:Y:S01]  /*13540*/  R2UR UR20, R6 ;  /* 0x00000000061472ca */ /* 0x000fe200000e0000 */
[----:B------:R-:W-:Y:S01]  /*13550*/  QGMMA.64x32x32.F32.E4M3.E4M3 R136, gdesc[UR32], RZ, !UPT, gsb0 ;  /* 0x00600000208879f3 */ /* 0x000fe2000c0008ff */
[----:B------:R-:W-:Y:S02]  /*13560*/  R2UR UR34, R88 ;  /* 0x00000000582272ca */ /* 0x000fe400000e0000 */
[----:B------:R-:W-:Y:S02]  /*13570*/  R2UR UR35, R89 ;  /* 0x00000000592372ca */ /* 0x000fe400000e0000 */
[----:B------:R-:W-:Y:S02]  /*13580*/  R2UR UR21, R7 ;  /* 0x00000000071572ca */ /* 0x000fe400000e0000 */
[----:B------:R-:W-:-:S02]  /*13590*/  R2UR UR24, R4 ;  /* 0x00000000041872ca */ /* 0x000fc400000e0000 */
[----:B------:R-:W-:Y:S02]  /*135a0*/  R2UR UR25, R5 ;  /* 0x00000000051972ca */ /* 0x000fe400000e0000 */
[----:B------:R-:W-:Y:S02]  /*135b0*/  R2UR UR30, R14 ;  /* 0x000000000e1e72ca */ /* 0x000fe400000e0000 */
[----:B------:R-:W-:Y:S01]  /*135c0*/  R2UR UR31, R15 ;  /* 0x000000000f1f72ca */ /* 0x000fe200000e0000 */
[----:B------:R-:W-:Y:S01]  /*135d0*/  IMAD.MOV.U32 R15, RZ, RZ, 0x40000040 ;  /* 0x40000040ff0f7424 */ /* 0x000fe200078e00ff */
[C---:B------:R-:W-:Y:S02]  /*135e0*/  R2UR UR28, R4.reuse ;  /* 0x00000000041c72ca */ /* 0x040fe400000e0000 */
[----:B------:R-:W-:Y:S02]  /*135f0*/  R2UR UR29, R5 ;  /* 0x00000000051d72ca */ /* 0x000fe400000e0000 */
[----:B------:R-:W-:-:S02]  /*13600*/  R2UR UR32, R4 ;  /* 0x00000000042072ca */ /* 0x000fc400000e0000 */
[----:B------:R-:W-:Y:S02]  /*13610*/  R2UR UR33, R5 ;  /* 0x00000000052172ca */ /* 0x000fe400000e0000 */
[C---:B------:R-:W-:Y:S01]  /*13620*/  IADD3 R14, R20.reuse, 0x306, RZ ;  /* 0x00000306140e7810 */ /* 0x040fe20007ffe0ff */
[----:B------:R-:W-:Y:S01]  /*13630*/  VIADD R20, R20, 0x406 ;  /* 0x0000040614147836 */ /* 0x000fe20000000000 */
[----:B------:R-:W-:Y:S02]  /*13640*/  R2UR UR43, R21 ;  /* 0x00000000152b72ca */ /* 0x000fe400000e0000 */
[----:B------:R-:W-:Y:S02]  /*13650*/  R2UR UR40, R4 ;  /* 0x00000000042872ca */ /* 0x000fe400000e0000 */
[----:B------:R-:W-:Y:S02]  /*13660*/  R2UR UR42, R20 ;  /* 0x00000000142a72ca */ /* 0x000fe400000e0000 */
[----:B------:R-:W-:Y:S01]  /*13670*/  R2UR UR41, R5 ;  /* 0x00000000052972ca */ /* 0x000fe200000e0000 */
[----:B------:R-:W-:-:S02]  /*13680*/  WARPGROUP.DEPBAR.LE gsb0, 0x0 ;  /* 0x00008000000079c5 */ /* 0x000fc40000010000 */
        /* <DEDUP_REMOVED lines=73> */
.L_x_10482:
[----:B------:R-:W-:Y:S01]  /*13b20*/  SHF.L.U32 R3, R221, 0x1f, RZ ;  /* 0x0000001fdd037819 */ /* 0x000fe200000006ff */
[----:B------:R-:W-:-:S04]  /*13b30*/  IMAD R14, R218, 0x8, R18 ;  /* 0x00000008da0e7824 */ /* 0x000fc800078e0212 */
[----:B------:R0:W1:Y:S01]  /*13b40*/  SYNCS.PHASECHK.TRANS64.TRYWAIT P1, [R14+URZ+0x22850], R3 ;  /* 0x022850030e0075a7 */ /* 0x000062000802017f */
[----:B------:R-:W-:Y:S05]  /*13b50*/  @!P0 BRA `(.L_x_10483) ;  /* 0x0000000000048947 */ /* 0x000fea0003800000 */
[----:B------:R-:W-:Y:S01]  /*13b60*/  BPT.TRAP 0x1 ;  /* 0x000000040000795c */ /* 0x000fe20000300000 */
.L_x_10483:
[----:B-1----:R-:W-:Y:S05]  /*13b70*/  @P1 BRA `(.L_x_10481) ;  /* 0x0000000000081947 */ /* 0x002fea0003800000 */
[----:B------:R-:W1:Y:S02]  /*13b80*/  SYNCS.PHASECHK.TRANS64.TRYWAIT P1, [R14+URZ+0x22850], R3 ;  /* 0x022850030e0075a7 */ /* 0x000e64000802017f */
[----:B-1----:R-:W-:Y:S05]  /*13b90*/  @!P1 BRA `(.L_x_10484) ;  /* 0x0000014c00b89947 */ /* 0x002fea0003800000 */
.L_x_10481:
        /* <DEDUP_REMOVED lines=8> */
[----:B------:R-:W-:Y:S02]  /*13c20*/  R2UR UR7, R15 ;  /* 0x000000000f0772ca */ /* 0x000fe400000e0000 */
[----:B------:R-:W-:Y:S02]  /*13c30*/  LOP3.LUT R3, R3, 0x10000, RZ, 0xfc, !PT ;  /* 0x0001000003037812 */ /* 0x000fe400078efcff */
[----:B------:R-:W-:-:S03]  /*13c40*/  MOV R15, 0xc0000010 ;  /* 0xc0000010000f7802 */ /* 0x000fc60000000f00 */
[----:B------:R-:W-:-:S04]  /*13c50*/  IMAD R14, R218, 0x500, R3 ;  /* 0x00000500da0e7824 */ /* 0x000fc800078e0203 */
[C---:B------:R-:W-:Y:S01]  /*13c60*/  VIADD R20, R14.reuse, 0x100 ;  /* 0x000001000e147836 */ /* 0x040fe20000000000 */
[----:B------:R-:W-:-:S13]  /*13c70*/  R2UR UR6, R14 ;  /* 0x000000000e0672ca */ /* 0x000fda00000e0000 */
[----:B------:R-:W-:Y:S01]  /*13c80*/  QGMMA.64x128x32.F32.E4M3.E4M3 R24, R184, gdesc[UR4], R24, gsb0 ;  /* 0x01e00004b8187df3 */ /* 0x000fe20008000818 */
[----:B------:R-:W-:Y:S01]  /*13c90*/  R2UR UR6, R20 ;  /* 0x00000000140672ca */ /* 0x000fe200000e0000 */
[----:B------:R-:W-:Y:S01]  /*13ca0*/  VIADD R20, R14, 0x200 ;  /* 0x000002000e147836 */ /* 0x000fe20000000000 */
[----:B------:R-:W-:Y:S01]  /*13cb0*/  R2UR UR7, R21 ;  /* 0x00000000150772ca */ /* 0x000fe200000e0000 */
[----:B------:R-:W-:Y:S01]  /*13cc0*/  IMAD.MOV.U32 R21, RZ, RZ, -0x3ffffff0 ;  /* 0xc0000010ff157424 */ /* 0x000fe200078e00ff */
[----:B0-----:R-:W-:-:S04]  /*13cd0*/  SHF.R.U32.HI R221, RZ, 0x7, R221 ;  /* 0x00000007ffdd7819 */ /* 0x001fc800000116dd */
[----:B------:R-:W-:Y:S01]  /*13ce0*/  IADD3 R3, -R221, 0xb, RZ ;  /* 0x0000000bdd037810 */ /* 0x000fe20007ffe1ff */
        /* <DEDUP_REMOVED lines=25> */
.L_x_10485:
[----:B0-----:R-:W0:Y:S01]  /*13e80*/  LDC R3, c[0x0][0x448] ;  /* 0x00011200ff037b82 */ /* 0x001e220000000800 */
[----:B------:R-:W2:Y:S04]  /*13e90*/  LDL.LU R20, [R1] ;  /* 0x0000000001147983 */ /* 0x000ea80000300800 */
[----:B------:R-:W3:Y:S01]  /*13ea0*/  LDL R169, [R1+0x4] ;  /* 0x0000040001a97983 */ /* 0x000ee20000100800 */
[----:B0-----:R-:W-:Y:S01]  /*13eb0*/  ISETP.NE.AND P1, PT, R3, 0x1, PT ;  /* 0x000000010300780c */ /* 0x001fe20003f25270 */
[----:B------:R-:W-:-:S12]  /*13ec0*/  IMAD.IADD R3, R208, 0x1, R197 ;  /* 0x00000001d0037824 */ /* 0x000fd800078e02c5 */
[----:B------:R-:W0:Y:S08]  /*13ed0*/  @P1 LDC R15, c[0x0][0x44c] ;  /* 0x00011300ff0f1b82 */ /* 0x000e300000000800 */
[----:B------:R-:W1:Y:S01]  /*13ee0*/  @P1 LDC R14, c[0x0][0x450] ;  /* 0x00011400ff0e1b82 */ /* 0x000e620000000800 */
[----:B0-----:R-:W-:-:S05]  /*13ef0*/  @P1 IMAD.HI.U32 R15, R3, R15, RZ ;  /* 0x0000000f030f1227 */ /* 0x001fca00078e00ff */
[----:B-1----:R-:W-:Y:S01]  /*13f00*/  @P1 SHF.R.U32.HI R3, RZ, R14, R15 ;  /* 0x0000000eff031219 */ /* 0x002fe2000001160f */
[----:B------:R-:W-:-:S04]  /*13f10*/  IMAD R15, R217, -0xa0, RZ ;  /* 0xffffff60d90f7824 */ /* 0x000fc800078e02ff */
[----:B------:R-:W0:Y:S01]  /*13f20*/  SHFL.IDX PT, R14, R3, RZ, 0x1c1f ;  /* 0x001c1fff030e7589 */ /* 0x000e2200000e0000 */
[----:B------:R-:W-:-:S03]  /*13f30*/  IADD3 R15, -R200, 0x1, R15 ;  /* 0x00000001c80f7810 */ /* 0x000fc60007ffe10f */
[----:B------:R-:W1:Y:S01]  /*13f40*/  SHFL.IDX PT, R3, R3, 0x1, 0x1c1f ;  /* 0x003c1f0003037f89 */ /* 0x000e6200000e0000 */
[----:B------:R-:W-:-:S05]  /*13f50*/  IADD3 R15, -R198, R15, R199 ;  /* 0x0000000fc60f7210 */ /* 0x000fca0007ffe1c7 */
        /* <DEDUP_REMOVED lines=160> */
[----:B------:R-:W-:Y:S01]  /*14960*/  ISETP.GT.AND P3, PT, R3, 0x49, PT ;  /* 0x000000490300780c */ /* 0x000fe20003f64270 */
[----:B------:R-:W0:Y:S01]  /*14970*/  SHFL.BFLY PT, R15, R14, 0x2, 0x1f ;  /* 0x0c401f000e0f7f89 */ /* 0x000e2200000e0000 */
[----:B--2---:R-:W-:Y:S02]  /*14980*/  LOP3.LUT R20, R20, 0xfffffbff, RZ, 0xc0, !PT ;  /* 0xfffffbff14147812 */ /* 0x004fe400078ec0ff */
[----:B------:R-:W-:Y:S02]  /*14990*/  FSEL R127, R127, -INF , P3 ;  /* 0xff8000007f7f7808 */ /* 0x000fe40001800000 */
[----:B------:R-:W-:-:S02]  /*149a0*/  ISETP.GT.AND P3, PT, R3, 0x50, PT ;  /* 0x000000500300780c */ /* 0x000fc40003f64270 */
[----:B------:R-:W-:Y:S02]  /*149b0*/  @P0 LOP3.LUT R20, R20, 0x400, RZ, 0xfc, !PT ;  /* 0x0000040014140812 */ /* 0x000fe400078efcff */
[----:B------:R-:W-:Y:S02]  /*149c0*/  FSEL R130, R130, -INF , P3 ;  /* 0xff80000082827808 */ /* 0x000fe40001800000 */
[C---:B------:R-:W-:Y:S02]  /*149d0*/  ISETP.GT.AND P3, PT, R3.reuse, 0x51, PT ;  /* 0x000000510300780c */ /* 0x040fe40003f64270 */
[----:B------:R-:W-:Y:S02]  /*149e0*/  ISETP.GT.AND P0, PT, R3, 0x81, PT ;  /* 0x000000810300780c */ /* 0x000fe40003f04270 */
[----:B------:R-:W-:Y:S02]  /*149f0*/  FSEL R131, R131, -INF , P3 ;  /* 0xff80000083837808 */ /* 0x000fe40001800000 */
[----:B------:R-:W-:-:S02]  /*14a00*/  ISETP.GT.AND P3, PT, R3, 0x58, PT ;  /* 0x000000580300780c */ /* 0x000fc40003f64270 */
[----:B------:R-:W-:Y:S02]  /*14a10*/  LOP3.LUT R20, R20, 0xfffff7ff, RZ, 0xc0, !PT ;  /* 0xfffff7ff14147812 */ /* 0x000fe400078ec0ff */
[----:B------:R-:W-:Y:S02]  /*14a20*/  FSEL R134, R134, -INF , P3 ;  /* 0xff80000086867808 */ /* 0x000fe40001800000 */
[----:B------:R-:W-:Y:S02]  /*14a30*/  ISETP.GT.AND P3, PT, R3, 0x59, PT ;  /* 0x000000590300780c */ /* 0x000fe40003f64270 */
[----:B0-----:R-:W-:Y:S02]  /*14a40*/  FMNMX.FTZ R14, R14, R15, !PT ;  /* 0x0000000f0e0e7209 */ /* 0x001fe40007810000 */
[----:B------:R-:W-:Y:S02]  /*14a50*/  FSEL R135, R135, -INF , P3 ;  /* 0xff80000087877808 */ /* 0x000fe40001800000 */
[----:B------:R-:W-:Y:S01]  /*14a60*/  ISETP.GT.AND P3, PT, R3, 0x60, PT ;  /* 0x000000600300780c */ /* 0x000fe20003f64270 */
[----:B------:R-:W0:Y:S01]  /*14a70*/  SHFL.BFLY PT, R15, R14, 0x1, 0x1f ;  /* 0x0c201f000e0f7f89 */ /* 0x000e2200000e0000 */
[----:B------:R-:W-:-:S02]  /*14a80*/  @P0 LOP3.LUT R20, R20, 0x800, RZ, 0xfc, !PT ;  /* 0x0000080014140812 */ /* 0x000fc400078efcff */
[----:B------:R-:W-:Y:S02]  /*14a90*/  FSEL R106, R106, -INF , P3 ;  /* 0xff8000006a6a7808 */ /* 0x000fe40001800000 */
[C---:B------:R-:W-:Y:S01]  /*14aa0*/  ISETP.GT.AND P3, PT, R3.reuse, 0x61, PT ;  /* 0x000000610300780c */ /* 0x040fe20003f64270 */
[----:B------:R-:W-:Y:S01]  /*14ab0*/  STL [R1], R20 ;  /* 0x0000001401007387 */ /* 0x000fe20000100800 */
[----:B------:R-:W-:Y:S02]  /*14ac0*/  ISETP.GT.AND P1, PT, R3, 0x89, PT ;  /* 0x000000890300780c */ /* 0x000fe40003f24270 */
[----:B------:R-:W-:Y:S02]  /*14ad0*/  FSEL R107, R107, -INF , P3 ;  /* 0xff8000006b6b7808 */ /* 0x000fe40001800000 */
[C---:B------:R-:W-:Y:S02]  /*14ae0*/  ISETP.GT.AND P3, PT, R3.reuse, 0x68, PT ;  /* 0x000000680300780c */ /* 0x040fe40003f64270 */
[----:B------:R-:W-:-:S02]  /*14af0*/  ISETP.GT.AND P2, PT, R3, 0x90, PT ;  /* 0x000000900300780c */ /* 0x000fc40003f44270 */
[----:B------:R-:W-:Y:S02]  /*14b00*/  FSEL R110, R110, -INF , P3 ;  /* 0xff8000006e6e7808 */ /* 0x000fe40001800000 */
[C---:B------:R-:W-:Y:S02]  /*14b10*/  ISETP.GT.AND P3, PT, R3.reuse, 0x69, PT ;  /* 0x000000690300780c */ /* 0x040fe40003f64270 */
[----:B------:R-:W-:Y:S02]  /*14b20*/  ISETP.GT.AND P4, PT, R3, 0x98, PT ;  /* 0x000000980300780c */ /* 0x000fe40003f84270 */
[----:B------:R-:W-:Y:S02]  /*14b30*/  FSEL R111, R111, -INF , P3 ;  /* 0xff8000006f6f7808 */ /* 0x000fe40001800000 */
[----:B------:R-:W-:Y:S02]  /*14b40*/  ISETP.GT.AND P3, PT, R3, 0x70, PT ;  /* 0x000000700300780c */ /* 0x000fe40003f64270 */
[----:B0-----:R-:W-:-:S02]  /*14b50*/  FMNMX.FTZ R14, R14, R15, !PT ;  /* 0x0000000f0e0e7209 */ /* 0x001fc40007810000 */
[----:B------:R-:W-:Y:S02]  /*14b60*/  FSEL R114, R114, -INF , P3 ;  /* 0xff80000072727808 */ /* 0x000fe40001800000 */
[----:B------:R-:W-:Y:S01]  /*14b70*/  ISETP.GT.AND P3, PT, R3, 0x71, PT ;  /* 0x000000710300780c */ /* 0x000fe20003f64270 */
[----:B------:R-:W-:-:S01]  /*14b80*/  FFMA.FTZ R21, R2, R14, -8 ;  /* 0xc100000002157423 */ /* 0x000fc2000001000e */
[C---:B------:R-:W-:Y:S02]  /*14b90*/  FSETP.NEU.FTZ.AND P6, PT, R14.reuse, -INF , PT ;  /* 0xff8000000e00780b */ /* 0x040fe40003fdd000 */
[----:B------:R-:W-:Y:S02]  /*14ba0*/  FSEL R115, R115, -INF , P3 ;  /* 0xff80000073737808 */ /* 0x000fe40001800000 */
[----:B------:R-:W-:Y:S02]  /*14bb0*/  ISETP.GT.AND P3, PT, R3, 0x78, PT ;  /* 0x000000780300780c */ /* 0x000fe40003f64270 */
[----:B------:R-:W-:-:S02]  /*14bc0*/  FSEL R15, R14, RZ, P6 ;  /* 0x000000ff0e0f7208 */ /* 0x000fc40003000000 */
[----:B------:R-:W-:Y:S02]  /*14bd0*/  FSEL R118, R118, -INF , P3 ;  /* 0xff80000076767808 */ /* 0x000fe40001800000 */
[----:B------:R-:W-:Y:S01]  /*14be0*/  ISETP.GT.AND P3, PT, R3, 0x79, PT ;  /* 0x000000790300780c */ /* 0x000fe20003f64270 */
[----:B------:R-:W-:Y:S01]  /*14bf0*/  FADD.FTZ R15, -R15, R216 ;  /* 0x000000d80f0f7221 */ /* 0x000fe20000010100 */
[----:B------:R-:W-:Y:S02]  /*14c00*/  FSEL R21, R21, RZ, P6 ;  /* 0x000000ff15157208 */ /* 0x000fe40003000000 */
[----:B------:R-:W-:Y:S01]  /*14c10*/  FSEL R119, R119, -INF , P3 ;  /* 0xff80000077777808 */ /* 0x000fe20001800000 */
[C---:B------:R-:W-:Y:S01]  /*14c20*/  FMUL.FTZ R15, R2.reuse, R15 ;  /* 0x0000000f020f7220 */ /* 0x040fe20000410000 */
[----:B------:R-:W-:Y:S01]  /*14c30*/  ISETP.GT.AND P3, PT, R3, 0x91, PT ;  /* 0x000000910300780c */ /* 0x000fe20003f64270 */
[----:B------:R-:W-:-:S01]  /*14c40*/  FFMA.FTZ R152, R2, R152, -R21 ;  /* 0x0000009802987223 */ /* 0x000fc20000010815 */
[----:B------:R-:W-:Y:S01]  /*14c50*/  ISETP.GT.AND P5, PT, R3, 0x99, PT ;  /* 0x000000990300780c */ /* 0x000fe20003fa4270 */
[----:B------:R-:W-:-:S01]  /*14c60*/  FFMA.FTZ R153, R2, R153, -R21 ;  /* 0x0000009902997223 */ /* 0x000fc20000010815 */
[----:B------:R-:W-:Y:S01]  /*14c70*/  ISETP.GT.AND P0, PT, R3, 0x80, PT ;  /* 0x000000800300780c */ /* 0x000fe20003f04270 */
        /* <DEDUP_REMOVED lines=8> */
[----:B------:R-:W-:-:S01]  /*14d00*/  FFMA.FTZ R164, R2, R164, -R21 ;  /* 0x000000a402a47223 */ /* 0x000fc20000010815 */
[----:B------:R-:W-:Y:S01]  /*14d10*/  LOP3.LUT P0, RZ, R20, 0x800, RZ, 0xc0, !PT ;  /* 0x0000080014ff7812 */ /* 0x000fe2000780c0ff */
[----:B------:R-:W-:-:S01]  /*14d20*/  FFMA.FTZ R165, R2, R165, -R21 ;  /* 0x000000a502a57223 */ /* 0x000fc20000010815 */
[----:B------:R-:W-:Y:S01]  /*14d30*/  FMNMX.FTZ R3, R158, R3, !PT ;  /* 0x000000039e037209 */ /* 0x000fe20007810000 */
[----:B------:R-:W-:-:S01]  /*14d40*/  FFMA.FTZ R136, R2, R136, -R21 ;  /* 0x0000008802887223 */ /* 0x000fc20000010815 */
[----:B------:R-:W-:Y:S01]  /*14d50*/  FSEL R91, R91, -INF , P0 ;  /* 0xff8000005b5b7808 */ /* 0x000fe20000000000 */
        /* <DEDUP_REMOVED lines=31> */
[C-C-:B------:R-:W-:Y:S01]  /*14f50*/  FFMA.FTZ R105, R2.reuse, R105, -R21.reuse ;  /* 0x0000006902697223 */ /* 0x140fe20000010815 */
        /* <DEDUP_REMOVED lines=19> */
[----:B---3--:R-:W-:Y:S01]  /*15090*/  R2UR UR4, R169 ;  /* 0x00000000a90472ca */ /* 0x008fe200000e0000 */
[----:B------:R-:W-:Y:S01]  /*150a0*/  MUFU.EX2 R152, R152 ;  /* 0x0000009800987308 */ /* 0x000fe20000000800 */
[----:B------:R-:W-:-:S04]  /*150b0*/  FMNMX.FTZ R3, R122, R3, !PT ;  /* 0x000000037a037209 */ /* 0x000fc80007810000 */
[----:B------:R-:W-:-:S03]  /*150c0*/  FMNMX.FTZ R3, R123, R3, !PT ;  /* 0x000000037b037209 */ /* 0x000fc60007810000 */
[----:B------:R-:W0:Y:S01]  /*150d0*/  MUFU.EX2 R15, R15 ;  /* 0x0000000f000f7308 */ /* 0x000e220000000800 */
[----:B------:R-:W-:-:S03]  /*150e0*/  FMNMX.FTZ R3, R126, R3, !PT ;  /* 0x000000037e037209 */ /* 0x000fc60007810000 */
[----:B------:R-:W-:Y:S01]  /*150f0*/  IMAD.U32 R168, RZ, RZ, UR4 ;  /* 0x00000004ffa87e24 */ /* 0x000fe2000f8e00ff */
[----:B------:R-:W-:-:S03]  /*15100*/  FMNMX.FTZ R3, R127, R3, !PT ;  /* 0x000000037f037209 */ /* 0x000fc60007810000 */
[----:B------:R-:W1:Y:S01]  /*15110*/  MUFU.EX2 R153, R153 ;  /* 0x0000009900997308 */ /* 0x000e620000000800 */
[----:B------:R-:W-:-:S04]  /*15120*/  FMNMX.FTZ R3, R130, R3, !PT ;  /* 0x0000000382037209 */ /* 0x000fc80007810000 */
[----:B------:R-:W-:-:S03]  /*15130*/  FMNMX.FTZ R3, R131, R3, !PT ;  /* 0x0000000383037209 */ /* 0x000fc60007810000 */
[----:B------:R-:W-:Y:S01]  /*15140*/  MUFU.EX2 R156, R156 ;  /* 0x0000009c009c7308 */ /* 0x000fe20000000800 */
[----:B------:R-:W-:Y:S01]  /*15150*/  FMNMX.FTZ R3, R134, R3, !PT ;  /* 0x0000000386037209 */ /* 0x000fe20007810000 */
[----:B0-----:R-:W-:-:S03]  /*15160*/  FFMA.FTZ R12, R15, R12, R152 ;  /* 0x0000000c0f0c7223 */ /* 0x001fc60000010098 */
[----:B------:R-:W-:-:S03]  /*15170*/  FMNMX.FTZ R3, R135, R3, !PT ;  /* 0x0000000387037209 */ /* 0x000fc60007810000 */
[----:B------:R-:W-:Y:S01]  /*15180*/  MUFU.EX2 R157, R157 ;  /* 0x0000009d009d7308 */ /* 0x000fe20000000800 */
[----:B------:R-:W-:Y:S01]  /*15190*/  FMNMX.FTZ R3, R106, R3, !PT ;  /* 0x000000036a037209 */ /* 0x000fe20007810000 */
[----:B-1----:R-:W-:-:S03]  /*151a0*/  FADD.FTZ R12, R153, R12 ;  /* 0x0000000c990c7221 */ /* 0x002fc60000010000 */
        /* <DEDUP_REMOVED lines=23> */
[----:B------:R-:W0:Y:S06]  /*15320*/  SHFL.BFLY PT, R20, R3, 0x2, 0x1f ;  /* 0x0c401f0003147f89 */ /* 0x000e2c00000e0000 */
[----:B------:R-:W-:Y:S08]  /*15330*/  MUFU.EX2 R144, R144 ;  /* 0x0000009000907308 */ /* 0x000ff00000000800 */
[----:B------:R-:W-:Y:S08]  /*15340*/  MUFU.EX2 R145, R145 ;  /* 0x0000009100917308 */ /* 0x000ff00000000800 */
[----:B------:R-:W-:Y:S01]  /*15350*/  MUFU.EX2 R148, R148 ;  /* 0x0000009400947308 */ /* 0x000fe20000000800 */
[----:B0-----:R-:W-:-:S05]  /*15360*/  FMNMX.FTZ R3, R3, R20, !PT ;  /* 0x0000001403037209 */ /* 0x001fca0007810000 */
[----:B------:R-:W0:Y:S02]  /*15370*/  SHFL.BFLY PT, R20, R3, 0x1, 0x1f ;  /* 0x0c201f0003147f89 */ /* 0x000e2400000e0000 */
[----:B------:R-:W-:Y:S08]  /*15380*/  MUFU.EX2 R149, R149 ;  /* 0x0000009500957308 */ /* 0x000ff00000000800 */
[----:B------:R-:W-:Y:S08]  /*15390*/  MUFU.EX2 R120, R120 ;  /* 0x0000007800787308 */ /* 0x000ff00000000800 */
[----:B------:R-:W-:Y:S01]  /*153a0*/  MUFU.EX2 R121, R121 ;  /* 0x0000007900797308 */ /* 0x000fe20000000800 */
[----:B0-----:R-:W-:-:S07]  /*153b0*/  FMNMX.FTZ R3, R3, R20, !PT ;  /* 0x0000001403037209 */ /* 0x001fce0007810000 */
[----:B------:R-:W-:Y:S01]  /*153c0*/  MUFU.EX2 R124, R124 ;  /* 0x0000007c007c7308 */ /* 0x000fe20000000800 */
[----:B------:R-:W-:Y:S01]  /*153d0*/  FSETP.NEU.FTZ.AND P1, PT, R3, -INF , PT ;  /* 0xff8000000300780b */ /* 0x000fe20003f3d000 */
[----:B------:R-:W-:-:S03]  /*153e0*/  FFMA.FTZ R101, R2, R3, -8 ;  /* 0xc100000002657423 */ /* 0x000fc60000010003 */
[----:B------:R-:W-:-:S03]  /*153f0*/  FSEL R20, R3, RZ, P1 ;  /* 0x000000ff03147208 */ /* 0x000fc60000800000 */
[----:B------:R-:W-:Y:S01]  /*15400*/  MUFU.EX2 R125, R125 ;  /* 0x0000007d007d7308 */ /* 0x000fe20000000800 */
[----:B------:R-:W-:Y:S01]  /*15410*/  FSEL R101, R101, RZ, P1 ;  /* 0x000000ff65657208 */ /* 0x000fe20000800000 */
[----:B------:R-:W-:-:S04]  /*15420*/  FADD.FTZ R20, -R20, R215 ;  /* 0x000000d714147221 */ /* 0x000fc80000010100 */
        /* <DEDUP_REMOVED lines=44> */
[----:B------:R-:W-:Y:S01]  /*156f0*/  IMAD R103, R189, 0x8, R18 ;  /* 0x00000008bd677824 */ /* 0x000fe200078e0212 */
[----:B------:R-:W2:Y:S01]  /*15700*/  MUFU.EX2 R158, R158 ;  /* 0x0000009e009e7308 */ /* 0x000ea20000000800 */
[----:B0-----:R-:W-:-:S02]  /*15710*/  FFMA.FTZ R0, R20, R0, R154 ;  /* 0x0000000014007223 */ /* 0x001fc4000001009a */
[----:B------:R-:W-:-:S05]  /*15720*/  VIADD R103, R103, 0x22840 ;  /* 0x0002284067677836 */ /* 0x000fca0000000000 */
[----:B------:R-:W0:Y:S01]  /*15730*/  MUFU.EX2 R159, R159 ;  /* 0x0000009f009f7308 */ /* 0x000e220000000800 */
[----:B------:R-:W-:-:S04]  /*15740*/  PRMT R103, R168, 0x654, R103 ;  /* 0x00000654a8677816 */ /* 0x000fc80000000067 */
[----:B------:R1:W-:Y:S03]  /*15750*/  SYNCS.ARRIVE.TRANS64.RED.A1T0 RZ, [R103+URZ], RZ ;  /* 0x000000ff67ff79a7 */ /* 0x0003e6000810043f */
[----:B------:R-:W3:Y:S01]  /*15760*/  MUFU.EX2 R162, R162 ;  /* 0x000000a200a27308 */ /* 0x000ee20000000800 */
[----:B-1----:R-:W-:-:S01]  /*15770*/  FADD.FTZ R103, R155, R0 ;  /* 0x000000009b677221 */ /* 0x002fc20000010000 */
[----:B------:R-:W-:-:S06]  /*15780*/  FADD.FTZ R0, R156, R12 ;  /* 0x0000000c9c007221 */ /* 0x000fcc0000010000 */
[----:B------:R-:W1:Y:S01]  /*15790*/  MUFU.EX2 R163, R163 ;  /* 0x000000a300a37308 */ /* 0x000e620000000800 */
[----:B--2---:R-:W-:-:S01]  /*157a0*/  FADD.FTZ R12, R158, R103 ;  /* 0x000000679e0c7221 */ /* 0x004fc20000010000 */
[----:B------:R-:W-:-:S03]  /*157b0*/  FADD.FTZ R0, R157, R0 ;  /* 0x000000009d007221 */ /* 0x000fc60000010000 */
[----:B0-----:R-:W-:Y:S01]  /*157c0*/  FADD.FTZ R12, R159, R12 ;  /* 0x0000000c9f0c7221 */ /* 0x001fe20000010000 */
[----:B------:R-:W-:-:S02]  /*157d0*/  FADD.FTZ R0, R160, R0 ;  /* 0x00000000a0007221 */ /* 0x000fc40000010000 */
[----:B------:R-:W0:Y:S01]  /*157e0*/  MUFU.EX2 R166, R166 ;  /* 0x000000a600a67308 */ /* 0x000e220000000800 */
[----:B---3--:R-:W-:-:S01]  /*157f0*/  FADD.FTZ R12, R162, R12 ;  /* 0x0000000ca20c7221 */ /* 0x008fc20000010000 */
        /* <DEDUP_REMOVED lines=125> */
.L_x_10486:
[----:B------:R-:W-:Y:S01]  /*15fd0*/  R2UR UR4, R169 ;  /* 0x00000000a90472ca */ /* 0x000fe200000e0000 */
[----:B------:R-:W-:Y:S01]  /*15fe0*/  IMAD R103, R218, 0x8, R18 ;  /* 0x00000008da677824 */ /* 0x000fe200078e0212 */
[----:B------:R-:W-:Y:S01]  /*15ff0*/  ISETP.GT.AND P1, PT, R217, R214, PT ;  /* 0x000000d6d900720c */ /* 0x000fe20003f24270 */
[-C--:B------:R-:W-:Y:S01]  /*16000*/  FMUL.FTZ R24, R24, R15.reuse ;  /* 0x0000000f18187220 */ /* 0x080fe20000410000 */
        /* <DEDUP_REMOVED lines=9> */
[----:B------:R-:W-:Y:S01]  /*160a0*/  IMAD.U32 R168, RZ, RZ, UR4 ;  /* 0x00000004ffa87e24 */ /* 0x000fe2000f8e00ff */
[----:B------:R-:W-:Y:S01]  /*160b0*/  F2FP.SATFINITE.E4M3.F32.PACK_AB_MERGE_C R142, R143, R142, RZ ;  /* 0x0000008e8f8e723e */ /* 0x000fe200048070ff */
[-C--:B------:R-:W-:Y:S01]  /*160c0*/  FMUL.FTZ R32, R32, R15.reuse ;  /* 0x0000000f20207220 */ /* 0x080fe20000410000 */
[----:B------:R-:W-:Y:S01]  /*160d0*/  F2FP.SATFINITE.E4M3.F32.PACK_AB_MERGE_C R148, R149, R148, RZ ;  /* 0x000000949594723e */ /* 0x000fe200048070ff */
[-C--:B------:R-:W-:Y:S01]  /*160e0*/  FMUL.FTZ R33, R33, R15.reuse ;  /* 0x0000000f21217220 */ /* 0x080fe20000410000 */
[----:B------:R-:W-:Y:S01]  /*160f0*/  PRMT R103, R168, 0x654, R103 ;  /* 0x00000654a8677816 */ /* 0x000fe20000000067 */
[-C--:B------:R-:W-:Y:S01]  /*16100*/  FMUL.FTZ R36, R36, R15.reuse ;  /* 0x0000000f24247220 */ /* 0x080fe20000410000 */
[----:B------:R-:W-:Y:S01]  /*16110*/  F2FP.SATFINITE.E4M3.F32.PACK_AB_MERGE_C R150, R151, R150, RZ ;  /* 0x000000969796723e */ /* 0x000fe200048070ff */
[-C--:B------:R-:W-:Y:S01]  /*16120*/  FMUL.FTZ R37, R37, R15.reuse ;  /* 0x0000000f25257220 */ /* 0x080fe20000410000 */
[----:B------:R-:W-:Y:S01]  /*16130*/  F2FP.SATFINITE.E4M3.F32.PACK_AB_MERGE_C R124, R125, R124, RZ ;  /* 0x0000007c7d7c723e */ /* 0x000fe200048070ff */
        /* <DEDUP_REMOVED lines=94> */
.L_x_10475:
[----:B------:R-:W-:-:S13]  /*16720*/  ISETP.GE.AND P1, PT, R217, R204, PT ;  /* 0x000000ccd900720c */ /* 0x000fda0003f26270 */
[----:B------:R-:W-:Y:S05]  /*16730*/  @!P1 BRA `(.L_x_10488) ;  /* 0x0000002c00789947 */ /* 0x000fea0003800000 */
[----:B------:R-:W-:Y:S01]  /*16740*/  MOV R198, R3 ;  /* 0x0000000300c67202 */ /* 0x000fe20000000f00 */
[----:B------:R-:W-:Y:S02]  /*16750*/  IMAD.MOV.U32 R199, RZ, RZ, R14 ;  /* 0x000000ffffc77224 */ /* 0x000fe400078e000e */
[----:B------:R-:W-:Y:S02]  /*16760*/  IMAD.MOV.U32 R215, RZ, RZ, R194 ;  /* 0x000000ffffd77224 */ /* 0x000fe400078e00c2 */
[----:B------:R-:W-:-:S07]  /*16770*/  IMAD.MOV.U32 R214, RZ, RZ, R189 ;  /* 0x000000ffffd67224 */ /* 0x000fce00078e00bd */
.L_x_10500:
        /* <DEDUP_REMOVED lines=10> */
.L_x_10490:
[----:B------:R-:W-:Y:S01]  /*16820*/  IMAD R3, R189, 0x8, R18 ;  /* 0x00000008bd037824 */ /* 0x000fe200078e0212 */
[----:B------:R-:W-:-:S04]  /*16830*/  SHF.L.U32 R14, R194, 0x1f, RZ ;  /* 0x0000001fc20e7819 */ /* 0x000fc800000006ff */
[----:B------:R0:W1:Y:S01]  /*16840*/  SYNCS.PHASECHK.TRANS64.TRYWAIT P1, [R3+URZ+0x22830], R14 ;  /* 0x0228300e030075a7 */ /* 0x000062000802017f */
[----:B------:R-:W-:Y:S05]  /*16850*/  @!P0 BRA `(.L_x_10491) ;  /* 0x0000000000048947 */ /* 0x000fea0003800000 */
[----:B------:R-:W-:Y:S01]  /*16860*/  BPT.TRAP 0x1 ;  /* 0x000000040000795c */ /* 0x000fe20000300000 */
.L_x_10491:
[----:B------:R-:W-:Y:S04]  /*16870*/  BSSY B0, `(.L_x_10489) ;  /* 0x0000004000007945 */ /* 0x000fe80003800000 */
[----:B-1----:R-:W-:Y:S05]  /*16880*/  @P1 BRA `(.L_x_10492) ;  /* 0x0000000000081947 */ /* 0x002fea0003800000 */
[----:B------:R-:W1:Y:S02]  /*16890*/  SYNCS.PHASECHK.TRANS64.TRYWAIT P1, [R3+URZ+0x22830], R14 ;  /* 0x0228300e030075a7 */ /* 0x000e64000802017f */
[----:B-1----:R-:W-:Y:S05]  /*168a0*/  @!P1 BRA `(.L_x_10493) ;  /* 0x0000012000889947 */ /* 0x002fea0003800000 */
.L_x_10492:
[----:B------:R-:W-:Y:S05]  /*168b0*/  BSYNC B0 ;  /* 0x0000000000007941 */ /* 0x000fea0003800000 */
.L_x_10489:
[----:B01----:R-:W0:Y:S01]  /*168c0*/  S2R R3, SR_TID.X ;  /* 0x0000000000037919 */ /* 0x003e220000002100 */
[----:B------:R-:W-:Y:S05]  /*168d0*/  WARPSYNC.ALL ;  /* 0x0000000000007948 */ /* 0x000fea0003800000 */
[----:B------:R-:W-:Y:S01]  /*168e0*/  IMAD R20, R189, 0x500, R13 ;  /* 0x00000500bd147824 */ /* 0x000fe200078e020d */
[----:B------:R-:W-:Y:S01]  /*168f0*/  R2UR UR28, R8 ;  /* 0x00000000081c72ca */ /* 0x000fe200000e0000 */
[----:B------:R-:W-:Y:S01]  /*16900*/  IMAD.MOV.U32 R21, RZ, RZ, 0x40000040 ;  /* 0x40000040ff157424 */ /* 0x000fe200078e00ff */
[----:B------:R-:W-:Y:S01]  /*16910*/  R2UR UR29, R9 ;  /* 0x00000000091d72ca */ /* 0x000fe200000e0000 */
[C---:B------:R-:W-:Y:S01]  /*16920*/  VIADD R88, R20.reuse, 0x100 ;  /* 0x0000010014587836 */ /* 0x040fe20000000000 */
[C---:B------:R-:W-:Y:S01]  /*16930*/  R2UR UR30, R20.reuse ;  /* 0x00000000141e72ca */ /* 0x040fe200000e0000 */
        /* <DEDUP_REMOVED lines=16> */
[----:B------:R-:W-:Y:S01]  /*16a40*/  IMAD.MOV.U32 R21, RZ, RZ, 0x40000040 ;  /* 0x40000040ff157424 */ /* 0x000fe200078e00ff */
[----:B------:R-:W-:-:S02]  /*16a50*/  R2UR UR37, R9 ;  /* 0x00000000092572ca */ /* 0x000fc400000e0000 */
[----:B------:R-:W-:Y:S01]  /*16a60*/  R2UR UR8, R88 ;  /* 0x00000000580872ca */ /* 0x000fe200000e0000 */
[----:B------:R-:W-:Y:S01]  /*16a70*/  VIADD R88, R20, 0x202 ;  /* 0x0000020214587836 */ /* 0x000fe20000000000 */
[----:B0-----:R-:W-:Y:S02]  /*16a80*/  SHF.R.U32.HI R3, RZ, 0x7, R3 ;  /* 0x00000007ff037819 */ /* 0x001fe40000011603 */
[----:B------:R-:W-:Y:S02]  /*16a90*/  R2UR UR51, R89 ;  /* 0x00000000593372ca */ /* 0x000fe400000e0000 */
[----:B------:R-:W-:Y:S01]  /*16aa0*/  R2UR UR50, R88 ;  /* 0x00000000583272ca */ /* 0x000fe200000e0000 */
[----:B------:R-:W-:Y:S01]  /*16ab0*/  VIADD R3, R3, 0x8 ;  /* 0x0000000803037836 */ /* 0x000fe20000000000 */
[----:B------:R-:W-:Y:S01]  /*16ac0*/  R2UR UR6, R90 ;  /* 0x000000005a0672ca */ /* 0x000fe200000e0000 */
[C---:B------:R-:W-:Y:S01]  /*16ad0*/  VIADD R90, R20.reuse, 0x102 ;  /* 0x00000102145a7836 */ /* 0x040fe20000000000 */
[----:B------:R-:W-:Y:S01]  /*16ae0*/  R2UR UR7, R91 ;  /* 0x000000005b0772ca */ /* 0x000fe200000e0000 */
[----:B------:R-:W-:Y:S01]  /*16af0*/  VIADD R88, R20, 0x402 ;  /* 0x0000040214587836 */ /* 0x000fe20000000000 */
[----:B------:R0:W-:Y:S01]  /*16b00*/  BAR.SYNC.DEFER_BLOCKING R3, 0x100 ;  /* 0x000400030000751d */ /* 0x0001e20000010000 */
[----:B------:R-:W-:-:S02]  /*16b10*/  R2UR UR48, R8 ;  /* 0x00000000083072ca */ /* 0x000fc400000e0000 */
        /* <DEDUP_REMOVED lines=9> */
[----:B------:R-:W-:-:S02]  /*16bb0*/  R2UR UR9, R89 ;  /* 0x00000000590972ca */ /* 0x000fc400000e0000 */
[C---:B------:R-:W-:Y:S02]  /*16bc0*/  R2UR UR59, R89.reuse ;  /* 0x00000000593b72ca */ /* 0x040fe400000e0000 */
[----:B------:R-:W-:Y:S01]  /*16bd0*/  R2UR UR14, R88 ;  /* 0x00000000580e72ca */ /* 0x000fe200000e0000 */
[----:B------:R-:W-:Y:S01]  /*16be0*/  VIADD R88, R20, 0x404 ;  /* 0x0000040414587836 */ /* 0x000fe20000000000 */
[----:B------:R-:W-:Y:S01]  /*16bf0*/  R2UR UR6, R92 ;  /* 0x000000005c0672ca */ /* 0x000fe200000e0000 */
[----:B------:R-:W-:Y:S01]  /*16c00*/  VIADD R92, R20, 0x6 ;  /* 0x00000006145c7836 */ /* 0x000fe20000000000 */
[----:B------:R-:W-:Y:S01]  /*16c10*/  WARPGROUP.ARRIVE ;  /* 0x00000000000079c5 */ /* 0x000fe20000000000 */
[C---:B------:R-:W-:Y:S02]  /*16c20*/  R2UR UR15, R89.reuse ;  /* 0x00000000590f72ca */ /* 0x040fe400000e0000 */
[----:B------:R-:W-:Y:S01]  /*16c30*/  R2UR UR22, R88 ;  /* 0x00000000581672ca */ /* 0x000fe200000e0000 */
[----:B------:R-:W-:Y:S01]  /*16c40*/  VIADD R88, R20, 0x206 ;  /* 0x0000020614587836 */ /* 0x000fe20000000000 */
[----:B------:R-:W-:Y:S01]  /*16c50*/  R2UR UR23, R89 ;  /* 0x00000000591772ca */ /* 0x000fe200000e0000 */
[----:B------:R-:W-:Y:S01]  /*16c60*/  QGMMA.64x32x32.F32.E4M3.E4M3 R152, gdesc[UR28], RZ, !UPT, gsb0 ;  /* 0x006000001c9879f3 */ /* 0x000fe2000c0008ff */
[----:B------:R-:W-:Y:S01]  /*16c70*/  R2UR UR44, R8 ;  /* 0x00000000082c72ca */ /* 0x000fe200000e0000 */
[----:B------:R-:W-:Y:S01]  /*16c80*/  IMAD.MOV.U32 R89, RZ, RZ, 0x40000040 ;  /* 0x40000040ff597424 */ /* 0x000fe200078e00ff */
[----:B------:R-:W-:-:S02]  /*16c90*/  R2UR UR45, R9 ;  /* 0x00000000092d72ca */ /* 0x000fc400000e0000 */
[C---:B------:R-:W-:Y:S02]  /*16ca0*/  R2UR UR7, R93.reuse ;  /* 0x000000005d0772ca */ /* 0x040fe400000e0000 */
[----:B------:R-:W-:Y:S02]  /*16cb0*/  R2UR UR26, R92 ;  /* 0x000000005c1a72ca */ /* 0x000fe400000e0000 */
[----:B------:R-:W-:Y:S02]  /*16cc0*/  R2UR UR27, R93 ;  /* 0x000000005d1b72ca */ /* 0x000fe400000e0000 */
[----:B0-----:R-:W-:Y:S01]  /*16cd0*/  MOV R3, UR47 ;  /* 0x0000002f00037c02 */ /* 0x001fe20008000f00 */
[----:B------:R-:W-:Y:S01]  /*16ce0*/  UMOV UR47, UR9 ;  /* 0x00000009002f7c82 */ /* 0x000fe20008000000 */
[----:B------:R-:W-:Y:S01]  /*16cf0*/  MOV R216, UR46 ;  /* 0x0000002e00d87c02 */ /* 0x000fe20008000f00 */
[----:B------:R-:W-:Y:S01]  /*16d00*/  UMOV UR46, UR8 ;  /* 0x00000008002e7c82 */ /* 0x000fe20008000000 */
[----:B------:R-:W-:-:S02]  /*16d10*/  IADD3 R14, R20, 0x2, RZ ;  /* 0x00000002140e7810 */ /* 0x000fc40007ffe0ff */
[C---:B------:R-:W-:Y:S02]  /*16d20*/  R2UR UR5, R15.reuse ;  /* 0x000000000f0572ca */ /* 0x040fe400000e0000 */
[----:B------:R-:W-:Y:S01]  /*16d30*/  R2UR UR4, R14 ;  /* 0x000000000e0472ca */ /* 0x000fe200000e0000 */
[----:B------:R-:W-:Y:S01]  /*16d40*/  VIADD R14, R20, 0x302 ;  /* 0x00000302140e7836 */ /* 0x000fe20000000000 */
[----:B------:R-:W-:Y:S02]  /*16d50*/  MOV R218, UR7 ;  /* 0x0000000700da7c02 */ /* 0x000fe40008000f00 */
[----:B------:R-:W-:Y:S02]  /*16d60*/  MOV R221, UR6 ;  /* 0x0000000600dd7c02 */ /* 0x000fe40008000f00 */
[----:B------:R-:W-:Y:S01]  /*16d70*/  R2UR UR54, R14 ;  /* 0x000000000e3672ca */ /* 0x000fe200000e0000 */
[----:B------:R-:W-:Y:S01]  /*16d80*/  VIADD R14, R20, 0x104 ;  /* 0x00000104140e7836 */ /* 0x000fe20000000000 */
[----:B------:R-:W-:-:S02]  /*16d90*/  R2UR UR55, R15 ;  /* 0x000000000f3772ca */ /* 0x000fc400000e0000 */
[C---:B------:R-:W-:Y:S01]  /*16da0*/  R2UR UR52, R10.reuse ;  /* 0x000000000a3472ca */ /* 0x040fe200000e0000 */
[----:B------:R-:W-:Y:S01]  /*16db0*/  UMOV UR7, UR5 ;  /* 0x0000000500077c82 */ /* 0x000fe20008000000 */
[C---:B------:R-:W-:Y:S01]  /*16dc0*/  R2UR UR5, R11.reuse ;  /* 0x000000000b0572ca */ /* 0x040fe200000e0000 */
[----:B------:R-:W-:Y:S01]  /*16dd0*/  UMOV UR6, UR4 ;  /* 0x0000000400067c82 */ /* 0x000fe20008000000 */
[C---:B------:R-:W-:Y:S02]  /*16de0*/  R2UR UR4, R10.reuse ;  /* 0x000000000a0472ca */ /* 0x040fe400000e0000 */
[C---:B------:R-:W-:Y:S02]  /*16df0*/  R2UR UR53, R11.reuse ;  /* 0x000000000b3572ca */ /* 0x040fe400000e0000 */
[----:B------:R-:W-:Y:S02]  /*16e00*/  R2UR UR56, R10 ;  /* 0x000000000a3872ca */ /* 0x000fe400000e0000 */
[----:B------:R-:W-:-:S02]  /*16e10*/  R2UR UR57, R11 ;  /* 0x000000000b3972ca */ /* 0x000fc400000e0000 */
[----:B------:R-:W-:Y:S01]  /*16e20*/  R2UR UR10, R14 ;  /* 0x000000000e0a72ca */ /* 0x000fe200000e0000 */
[----:B------:R-:W-:Y:S01]  /*16e30*/  VIADD R14, R20, 0x304 ;  /* 0x00000304140e7836 */ /* 0x000fe20000000000 */
[----:B------:R-:W-:Y:S02]  /*16e40*/  R2UR UR11, R15 ;  /* 0x000000000f0b72ca */ /* 0x000fe400000e0000 */
        /* <DEDUP_REMOVED lines=23> */
[C---:B------:R-:W-:Y:S02]  /*16fc0*/  R2UR UR29, R5.reuse ;  /* 0x00000000051d72ca */ /* 0x040fe400000e0000 */
[----:B------:R-:W-:Y:S02]  /*16fd0*/  R2UR UR32, R4 ;  /* 0x00000000042072ca */ /* 0x000fe400000e0000 */
[----:B------:R-:W-:Y:S02]  /*16fe0*/  R2UR UR33, R5 ;  /* 0x00000000052172ca */ /* 0x000fe400000e0000 */
[----:B------:R-:W-:Y:S02]  /*16ff0*/  IADD3 R20, R20, 0x406, RZ ;  /* 0x0000040614147810 */ /* 0x000fe40007ffe0ff */
[----:B------:R-:W-:Y:S02]  /*17000*/  R2UR UR43, R21 ;  /* 0x00000000152b72ca */ /* 0x000fe400000e0000 */
[----:B------:R-:W-:-:S02]  /*17010*/  R2UR UR42, R20 ;  /* 0x00000000142a72ca */ /* 0x000fc400000e0000 */
        /* <DEDUP_REMOVED lines=76> */
.L_x_10495:
[----:B------:R-:W-:Y:S01]  /*174e0*/  SHF.L.U32 R3, R215, 0x1f, RZ ;  /* 0x0000001fd7037819 */ /* 0x000fe200000006ff */
[----:B------:R-:W-:-:S04]  /*174f0*/  IMAD R14, R214, 0x8, R18 ;  /* 0x00000008d60e7824 */ /* 0x000fc800078e0212 */
[----:B------:R0:W1:Y:S01]  /*17500*/  SYNCS.PHASECHK.TRANS64.TRYWAIT P1, [R14+URZ+0x22850], R3 ;  /* 0x022850030e0075a7 */ /* 0x000062000802017f */
[----:B------:R-:W-:Y:S05]  /*17510*/  @!P0 BRA `(.L_x_10496) ;  /* 0x0000000000048947 */ /* 0x000fea0003800000 */
[----:B------:R-:W-:Y:S01]  /*17520*/  BPT.TRAP 0x1 ;  /* 0x000000040000795c */ /* 0x000fe20000300000 */
.L_x_10496:
[----:B-1----:R-:W-:Y:S05]  /*17530*/  @P1 BRA `(.L_x_10494) ;  /* 0x0000000000081947 */ /* 0x002fea0003800000 */
[----:B------:R-:W1:Y:S02]  /*17540*/  SYNCS.PHASECHK.TRANS64.TRYWAIT P1, [R14+URZ+0x22850], R3 ;  /* 0x022850030e0075a7 */ /* 0x000e64000802017f */
[----:B-1----:R-:W-:Y:S05]  /*17550*/  @!P1 BRA `(.L_x_10497) ;  /* 0x0000011400709947 */ /* 0x002fea0003800000 */
.L_x_10494:
        /* <DEDUP_REMOVED lines=46> */
.L_x_10498:
[----:B------:R-:W2:Y:S01]  /*17840*/  LDL R168, [R1+0x4] ;  /* 0x0000040001a87983 */ /* 0x000ea20000100800 */
[----:B0-----:R-:W-:-:S05]  /*17850*/  LEA R3, R189, R18, 0x3 ;  /* 0x00000012bd037211 */ /* 0x001fca00078e18ff */
[----:B------:R-:W-:Y:S01]  /*17860*/  VIADD R3, R3, 0x22840 ;  /* 0x0002284003037836 */ /* 0x000fe20000000000 */
[----:B--2---:R-:W-:-:S13]  /*17870*/  R2UR UR4, R168 ;  /* 0x00000000a80472ca */ /* 0x004fda00000e0000 */
[----:B------:R-:W-:-:S05]  /*17880*/  IMAD.U32 R14, RZ, RZ, UR4 ;  /* 0x00000004ff0e7e24 */ /* 0x000fca000f8e00ff */
        /* <DEDUP_REMOVED lines=134> */
[----:B------:R-:W-:Y:S01]  /*180f0*/  FADD.FTZ R21, -R3, R198 ;  /* 0x000000c603157221 */ /* 0x000fe20000010100 */
[----:B------:R-:W-:-:S01]  /*18100*/  FFMA.FTZ R101, R2, R3, -8 ;  /* 0xc100000002657423 */ /* 0x000fc20000010003 */
[----:B------:R-:W0:Y:S02]  /*18110*/  MUFU.EX2 R152, R152 ;  /* 0x0000009800987308 */ /* 0x000e240000000800 */
[C---:B------:R-:W-:Y:S01]  /*18120*/  FMUL.FTZ R21, R2.reuse, R21 ;  /* 0x0000001502157220 */ /* 0x040fe20000410000 */
        /* <DEDUP_REMOVED lines=30> */
[----:B-1----:R-:W-:-:S01]  /*18310*/  FFMA.FTZ R0, R21, R0, R154 ;  /* 0x0000000015007223 */ /* 0x002fc2000001009a */
        /* <DEDUP_REMOVED lines=16> */
[----:B------:R-:W-:Y:S01]  /*18420*/  FFMA.FTZ R101, R2, R103, -R101 ;  /* 0x0000006702657223 */ /* 0x000fe20000010865 */
[----:B0-----:R-:W-:-:S01]  /*18430*/  FADD.FTZ R12, R153, R12 ;  /* 0x0000000c990c7221 */ /* 0x001fc20000010000 */
[----:B--2---:R-:W-:-:S04]  /*18440*/  FADD.FTZ R103, R155, R0 ;  /* 0x000000009b677221 */ /* 0x004fc80000010000 */
[----:B------:R-:W0:Y:S01]  /*18450*/  MUFU.EX2 R157, R157 ;  /* 0x0000009d009d7308 */ /* 0x000e220000000800 */
[----:B-1----:R-:W-:-:S07]  /*18460*/  FADD.FTZ R0, R156, R12 ;  /* 0x0000000c9c007221 */ /* 0x002fce0000010000 */
        /* <DEDUP_REMOVED lines=150> */
.L_x_10499:
[----:B------:R-:W-:Y:S01]  /*18dd0*/  R2UR UR4, R168 ;  /* 0x00000000a80472ca */ /* 0x000fe200000e0000 */
[----:B------:R-:W-:Y:S01]  /*18de0*/  IMAD R103, R214, 0x8, R18 ;  /* 0x00000008d6677824 */ /* 0x000fe200078e0212 */
[----:B------:R-:W-:Y:S01]  /*18df0*/  ISETP.GT.AND P1, PT, R217, R204, PT ;  /* 0x000000ccd900720c */ /* 0x000fe20003f24270 */
[----:B------:R-:W-:Y:S01]  /*18e00*/  FMUL.FTZ R24, R24, R20 ;  /* 0x0000001418187220 */ /* 0x000fe20000410000 */
        /* <DEDUP_REMOVED lines=9> */
[----:B------:R-:W-:Y:S01]  /*18ea0*/  IMAD.U32 R168, RZ, RZ, UR4 ;  /* 0x00000004ffa87e24 */ /* 0x000fe2000f8e00ff */
[----:B------:R-:W-:Y:S01]  /*18eb0*/  F2FP.SATFINITE.E4M3.F32.PACK_AB_MERGE_C R142, R143, R142, RZ ;  /* 0x0000008e8f8e723e */ /* 0x000fe200048070ff */
[----:B------:R-:W-:Y:S01]  /*18ec0*/  FMUL.FTZ R32, R32, R20 ;  /* 0x0000001420207220 */ /* 0x000fe20000410000 */
        /* <DEDUP_REMOVED lines=101> */
.L_x_10488:
[----:B------:R-:W-:Y:S05]  /*19520*/  WARPSYNC.ALL ;  /* 0x0000000000007948 */ /* 0x000fea0003800000 */
[----:B------:R-:W-:Y:S06]  /*19530*/  BAR.ARV 0x8, 0x180 ;  /* 0x0206000000007b1d */ /* 0x000fec0000002000 */
[----:B------:R-:W-:Y:S05]  /*19540*/  @!P0 BRA `(.L_x_10501) ;  /* 0x0000000000048947 */ /* 0x000fea0003800000 */
[----:B------:R-:W-:Y:S01]  /*19550*/  BPT.TRAP 0x1 ;  /* 0x000000040000795c */ /* 0x000fe20000300000 */
.L_x_10501:
[----:B------:R-:W-:Y:S01]  /*19560*/  IMAD R15, R189, 0x8, R18 ;  /* 0x00000008bd0f7824 */ /* 0x000fe200078e0212 */
[----:B------:R-:W-:-:S04]  /*19570*/  SHF.L.U32 R4, R194, 0x1f, RZ ;  /* 0x0000001fc2047819 */ /* 0x000fc800000006ff */
[----:B------:R0:W1:Y:S01]  /*19580*/  SYNCS.PHASECHK.TRANS64.TRYWAIT P1, [R15+URZ+0x22850], R4 ;  /* 0x022850040f0075a7 */ /* 0x000062000802017f */
[----:B------:R-:W-:Y:S05]  /*19590*/  @!P0 BRA `(.L_x_10502) ;  /* 0x0000000000048947 */ /* 0x000fea0003800000 */
[----:B------:R-:W-:Y:S01]  /*195a0*/  BPT.TRAP 0x1 ;  /* 0x000000040000795c */ /* 0x000fe20000300000 */
.L_x_10502:
[----:B------:R-:W-:-:S05]  /*195b0*/  VIADD R18, R18, 0x400 ;  /* 0x0000040012127836 */ /* 0x000fca0000000000 */
[----:B------:R-:W-:-:S04]  /*195c0*/  SHF.R.U32.HI R18, RZ, 0x4, R18 ;  /* 0x00000004ff127819 */ /* 0x000fc80000011612 */
[----:B------:R-:W-:-:S04]  /*195d0*/  LOP3.LUT R18, R18, 0x3fff, RZ, 0xc0, !PT ;  /* 0x00003fff12127812 */ /* 0x000fc800078ec0ff */
[----:B------:R-:W-:Y:S01]  /*195e0*/  LOP3.LUT R18, R18, 0x10000, RZ, 0xfc, !PT ;  /* 0x0001000012127812 */ /* 0x000fe200078efcff */
[----:B-1----:R-:W-:Y:S06]  /*195f0*/  @P1 BRA `(.L_x_10503) ;  /* 0x0000000000081947 */ /* 0x002fec0003800000 */
[----:B------:R-:W1:Y:S02]  /*19600*/  SYNCS.PHASECHK.TRANS64.TRYWAIT P1, [R15+URZ+0x22850], R4 ;  /* 0x022850040f0075a7 */ /* 0x000e64000802017f */
[----:B-1----:R-:W-:Y:S05]  /*19610*/  @!P1 BRA `(.L_x_10504) ;  /* 0x000000f400549947 */ /* 0x002fea0003800000 */
.L_x_10503:
[----:B01----:R-:W-:Y:S01]  /*19620*/  IMAD R4, R189, 0x500, R18 ;  /* 0x00000500bd047824 */ /* 0x003fe200078e0212 */
[----:B------:R-:W-:Y:S05]  /*19630*/  WARPSYNC.ALL ;  /* 0x0000000000007948 */ /* 0x000fea0003800000 */
[----:B------:R-:W-:Y:S01]  /*19640*/  IMAD.MOV.U32 R5, RZ, RZ, -0x3ffffff0 ;  /* 0xc0000010ff057424 */ /* 0x000fe200078e00ff */
[C---:B------:R-:W-:Y:S01]  /*19650*/  R2UR UR6, R4.reuse ;  /* 0x00000000040672ca */ /* 0x040fe200000e0000 */
[----:B------:R-:W-:Y:S01]  /*19660*/  WARPGROUP.ARRIVE ;  /* 0x00000000000079c5 */ /* 0x000fe20000000000 */
[C---:B------:R-:W-:Y:S01]  /*19670*/  VIADD R6, R4.reuse, 0x100 ;  /* 0x0000010004067836 */ /* 0x040fe20000000000 */
[----:B------:R-:W-:Y:S01]  /*19680*/  MOV R7, 0xc0000010 ;  /* 0xc000001000077802 */ /* 0x000fe20000000f00 */
[----:B------:R-:W-:Y:S01]  /*19690*/  ULDC.64 UR4, c[0x0][0x9a0] ;  /* 0x0002680000047ab9 */ /* 0x000fe20000000a00 */
[----:B------:R-:W-:Y:S01]  /*196a0*/  R2UR UR7, R5 ;  /* 0x00000000050772ca */ /* 0x000fe200000e0000 */
[----:B------:R-:W-:Y:S01]  /*196b0*/  VIADD R10, R4, 0x200 ;  /* 0x00000200040a7836 */ /* 0x000fe20000000000 */
[----:B------:R-:W-:Y:S01]  /*196c0*/  ISETP.NE.U32.AND P1, PT, RZ, UR4, PT ;  /* 0x00000004ff007c0c */ /* 0x000fe2000bf25070 */
[----:B------:R-:W-:-:S02]  /*196d0*/  IMAD.MOV.U32 R11, RZ, RZ, -0x3ffffff0 ;  /* 0xc0000010ff0b7424 */ /* 0x000fc400078e00ff */
[----:B------:R-:W-:Y:S01]  /*196e0*/  IMAD.MOV.U32 R13, RZ, RZ, 0x3f800000 ;  /* 0x3f800000ff0d7424 */ /* 0x000fe200078e00ff */
[----:B------:R-:W-:-:S07]  /*196f0*/  ISETP.NE.AND.EX P1, PT, RZ, UR5, PT, P1 ;  /* 0x00000005ff007c0c */ /* 0x000fce000bf25310 */
[----:B------:R-:W-:Y:S01]  /*19700*/  QGMMA.64x128x32.F32.E4M3.E4M3 R24, R184, gdesc[UR4], R24, gsb0 ;  /* 0x01e00004b8187df3 */ /* 0x000fe20008000818 */
[----:B------:R-:W-:Y:S02]  /*19710*/  R2UR UR6, R6 ;  /* 0x00000000060672ca */ /* 0x000fe400000e0000 */
[----:B------:R-:W-:-:S03]  /*19720*/  R2UR UR7, R7 ;  /* 0x00000000070772ca */ /* 0x000fc600000e0000 */
[----:B------:R-:W0:Y:S08]  /*19730*/  @P1 LDC.64 R6, c[0x0][0x9c8] ;  /* 0x00027200ff061b82 */ /* 0x000e300000000a00 */
[----:B------:R-:W1:Y:S01]  /*19740*/  @P1 LDC.64 R8, c[0x0][0x9d0] ;  /* 0x00027400ff081b82 */ /* 0x000e620000000a00 */
[----:B0-----:R-:W-:-:S04]  /*19750*/  @P1 IMAD R5, R225, R6, RZ ;  /* 0x00000006e1051224 */ /* 0x001fc800078e02ff */
[C---:B------:R-:W-:Y:S02]  /*19760*/  @P1 IMAD R5, R210.reuse, R7, R5 ;  /* 0x00000007d2051224 */ /* 0x040fe400078e0205 */
[----:B------:R-:W-:-:S04]  /*19770*/  @P1 IMAD.WIDE.U32 R6, R210, R6, RZ ;  /* 0x00000006d2061225 */ /* 0x000fc800078e00ff */
[----:B------:R-:W-:Y:S02]  /*19780*/  @P1 IMAD.IADD R7, R7, 0x1, R5 ;  /* 0x0000000107071824 */ /* 0x000fe400078e0205 */
[----:B-1----:R-:W-:-:S04]  /*19790*/  @P1 IMAD.WIDE.U32 R6, R192, R8, R6 ;  /* 0x00000008c0061225 */ /* 0x002fc800078e0006 */
        /* <DEDUP_REMOVED lines=18> */
[----:B------:R-:W1:Y:S01]  /*198c0*/  SHFL.BFLY PT, R7, R12, 0x2, 0x1f ;  /* 0x0c401f000c077f89 */ /* 0x000e6200000e0000 */
[----:B------:R-:W-:Y:S02]  /*198d0*/  WARPGROUP.DEPBAR.LE gsb0, 0x0 ;  /* 0x00008000000079c5 */ /* 0x000fe40000010000 */
[----:B------:R-:W-:-:S06]  /*198e0*/  WARPGROUP.ARRIVE ;  /* 0x00000000000079c5 */ /* 0x000fcc0000000000 */
[----:B------:R-:W-:Y:S01]  /*198f0*/  QGMMA.64x128x32.F32.E4M3.E4M3 R24, R172, gdesc[UR4], R24, gsb0 ;  /* 0x01e00004ac187df3 */ /* 0x000fe20008000818 */
[----:B------:R-:W-:Y:S02]  /*19900*/  R2UR UR6, R4 ;  /* 0x00000000040672ca */ /* 0x000fe400000e0000 */
[----:B------:R-:W-:Y:S02]  /*19910*/  R2UR UR7, R5 ;  /* 0x00000000050772ca */ /* 0x000fe400000e0000 */
[----:B------:R-:W3:Y:S01]  /*19920*/  SHFL.BFLY PT, R5, R0, 0x2, 0x1f ;  /* 0x0c401f0000057f89 */ /* 0x000ee200000e0000 */
[----:B-1----:R-:W-:-:S05]  /*19930*/  FADD.FTZ R7, R7, R12 ;  /* 0x0000000c07077221 */ /* 0x002fca0000010000 */
[----:B------:R-:W0:Y:S01]  /*19940*/  SHFL.BFLY PT, R4, R7, 0x1, 0x1f ;  /* 0x0c201f0007047f89 */ /* 0x000e2200000e0000 */
[----:B---3--:R-:W-:-:S05]  /*19950*/  FADD.FTZ R5, R5, R0 ;  /* 0x0000000005057221 */ /* 0x008fca0000010000 */
[----:B------:R-:W1:Y:S01]  /*19960*/  SHFL.BFLY PT, R6, R5, 0x1, 0x1f ;  /* 0x0c201f0005067f89 */ /* 0x000e6200000e0000 */
[----:B0-----:R-:W-:-:S05]  /*19970*/  FADD.FTZ R8, R7, R4 ;  /* 0x0000000407087221 */ /* 0x001fca0000010000 */
[C---:B------:R-:W-:Y:S01]  /*19980*/  FSETP.NE.FTZ.AND P1, PT, R8.reuse, RZ, PT ;  /* 0x000000ff0800720b */ /* 0x040fe20003f35000 */
[----:B------:R-:W-:Y:S01]  /*19990*/  FMUL.FTZ R10, R8, 0.00390625 ;  /* 0x3b800000080a7820 */ /* 0x000fe20000410000 */
[----:B------:R-:W-:-:S04]  /*199a0*/  IMAD.MOV.U32 R0, RZ, RZ, RZ ;  /* 0x000000ffff007224 */ /* 0x000fc800078e00ff */
[----:B------:R-:W-:Y:S01]  /*199b0*/  FSETP.NE.FTZ.AND P2, PT, R10, RZ, PT ;  /* 0x000000ff0a00720b */ /* 0x000fe20003f55000 */
[----:B-1----:R-:W-:-:S04]  /*199c0*/  FADD.FTZ R9, R5, R6 ;  /* 0x0000000605097221 */ /* 0x002fc80000010000 */
[----:B------:R-:W-:Y:S02]  /*199d0*/  FMUL.FTZ R11, R9, 0.00390625 ;  /* 0x3b800000090b7820 */ /* 0x000fe40000410000 */
[----:B------:R-:W-:Y:S03]  /*199e0*/  @P1 MUFU.RCP R0, R8 ;  /* 0x0000000800001308 */ /* 0x000fe60000001000 */
[----:B------:R-:W-:Y:S01]  /*199f0*/  FSETP.NE.FTZ.AND P3, PT, R11, RZ, PT ;  /* 0x000000ff0b00720b */ /* 0x000fe20003f75000 */
[----:B------:R-:W-:Y:S02]  /*19a00*/  WARPGROUP.DEPBAR.LE gsb0, 0x0 ;  /* 0x00008000000079c5 */ /* 0x000fe40000010000 */
[----:B------:R-:W-:-:S06]  /*19a10*/  WARPGROUP.ARRIVE ;  /* 0x00000000000079c5 */ /* 0x000fcc0000000000 */
[----:B------:R-:W-:Y:S01]  /*19a20*/  QGMMA.64x128x32.F32.E4M3.E4M3 R24, R168, gdesc[UR4], R24, gsb0 ;  /* 0x01e00004a8187df3 */ /* 0x000fe20008000818 */
[----:B------:R-:W-:Y:S01]  /*19a30*/  FSETP.NE.FTZ.AND P1, PT, R9, RZ, PT ;  /* 0x000000ff0900720b */ /* 0x000fe20003f35000 */
[----:B------:R-:W-:Y:S02]  /*19a40*/  IMAD.MOV.U32 R6, RZ, RZ, RZ ;  /* 0x000000ffff067224 */ /* 0x000fe400078e00ff */
        /* <DEDUP_REMOVED lines=16> */
.L_x_10505:
[----:B------:R-:W2:Y:S04]  /*19b50*/  LDL R0, [R1+0x4] ;  /* 0x0000040001007983 */ /* 0x000ea80000100800 */
[----:B------:R-:W3:Y:S01]  /*19b60*/  LDL.LU R2, [R1+0x28] ;  /* 0x0000280001027983 */ /* 0x000ee20000300800 */
[----:B------:R-:W-:Y:S01]  /*19b70*/  IADD3 R189, R189, 0x1, RZ ;  /* 0x00000001bdbd7810 */ /* 0x000fe20007ffe0ff */
        /* <DEDUP_REMOVED lines=62> */
[----:B------:R-:W-:-:S02]  /*19f60*/  SEL R189, R189, RZ, P1 ;  /* 0x000000ffbdbd7207 */ /* 0x000fc40000800000 */
[----:B--2---:R-:W-:Y:S01]  /*19f70*/  R2UR UR4, R0 ;  /* 0x00000000000472ca */ /* 0x004fe200000e0000 */
[----:B------:R-:W-:Y:S02]  /*19f80*/  VIADD R0, R15, 0x22860 ;  /* 0x000228600f007836 */ /* 0x000fe40000000000 */
[----:B------:R-:W-:Y:S01]  /*19f90*/  FMUL.FTZ R15, R28, R3 ;  /* 0x000000031c0f7220 */ /* 0x000fe20000410000 */
[----:B------:R-:W-:-:S09]  /*19fa0*/  FMUL.FTZ R28, R63, R6 ;  /* 0x000000063f1c7220 */ /* 0x000fd20000410000 */
[----:B------:R-:W-:Y:S01]  /*19fb0*/  IMAD.U32 R5, RZ, RZ, UR4 ;  /* 0x00000004ff057e24 */ /* 0x000fe2000f8e00ff */
[----:B---3--:R-:W-:-:S04]  /*19fc0*/  R2UR UR4, R2 ;  /* 0x00000000020472ca */ /* 0x008fc800000e0000 */
[----:B------:R-:W-:Y:S01]  /*19fd0*/  PRMT R2, R5, 0x654, R0 ;  /* 0x0000065405027816 */ /* 0x000fe20000000000 */
[-C--:B------:R-:W-:Y:S01]  /*19fe0*/  FMUL.FTZ R0, R37, R3.reuse ;  /* 0x0000000325007220 */ /* 0x080fe20000410000 */
[----:B------:R-:W-:Y:S01]  /*19ff0*/  FMUL.FTZ R37, R80, R3 ;  /* 0x0000000350257220 */ /* 0x000fe20000410000 */
[----:B------:R-:W-:Y:S01]  /*1a000*/  SEL R3, RZ, 0x1, P1 ;  /* 0x00000001ff037807 */ /* 0x000fe20000800000 */
[----:B------:R0:W-:Y:S03]  /*1a010*/  SYNCS.ARRIVE.TRANS64.RED.A1T0 RZ, [R2+URZ], RZ ;  /* 0x000000ff02ff79a7 */ /* 0x0001e6000810043f */
[----:B------:R-:W-:Y:S02]  /*1a020*/  LOP3.LUT R194, R194, R3, RZ, 0x3c, !PT ;  /* 0x00000003c2c27212 */ /* 0x000fe400078e3cff */
[----:B------:R-:W-:-:S06]  /*1a030*/  UIADD3 UR4, UR4, 0x1, URZ ;  /* 0x0000000104047890 */ /* 0x000fcc000fffe03f */
[----:B0-----:R-:W-:-:S05]  /*1a040*/  IMAD.U32 R2, RZ, RZ, UR4 ;  /* 0x00000004ff027e24 */ /* 0x001fca000f8e00ff */
[----:B------:R0:W-:Y:S02]  /*1a050*/  STL [R1+0x28], R2 ;  /* 0x0000280201007387 */ /* 0x0001e40000100800 */
.L_x_10435:
[----:B------:R-:W-:Y:S05]  /*1a060*/  WARPSYNC.ALL ;  /* 0x0000000000007948 */ /* 0x000fea0003800000 */
[----:B------:R-:W0:Y:S08]  /*1a070*/  S2UR UR5, SR_CgaCtaId ;  /* 0x00000000000579c3 */ /* 0x000e300000008800 */
[----:B------:R-:W-:Y:S01]  /*1a080*/  BAR.SYNC.DEFER_BLOCKING 0x5, 0x180 ;  /* 0x0146000000007b1d */ /* 0x000fe20000010000 */
[----:B------:R-:W-:-:S05]  /*1a090*/  ISETP.NE.AND P1, PT, R213, RZ, PT ;  /* 0x000000ffd500720c */ /* 0x000fca0003f25270 */
[----:B------:R-:W-:Y:S01]  /*1a0a0*/  UMOV UR4, 0x400 ;  /* 0x0000040000047882 */ /* 0x000fe20000000000 */
[----:B------:R-:W-:Y:S07]  /*1a0b0*/  BSSY B0, `(.L_x_10506) ;  /* 0x000043b000007945 */ /* 0x000fee0003800000 */
[----:B------:R-:W1:Y:S01]  /*1a0c0*/  @!P1 LDC R213, c[0x0][0xad4] ;  /* 0x0002b500ffd59b82 */ /* 0x000e620000000800 */
[----:B0-----:R-:W-:Y:S01]  /*1a0d0*/  IMAD.U32 R2, RZ, RZ, UR5 ;  /* 0x00000005ff027e24 */ /* 0x001fe2000f8e00ff */
[----:B------:R-:W-:-:S04]  /*1a0e0*/  ULEA UR4, UR5, UR4, 0x18 ;  /* 0x0000000405047291 */ /* 0x000fc8000f8ec03f */
[----:B------:R0:W-:Y:S02]  /*1a0f0*/  STL [R1+0x4], R2 ;  /* 0x0000040201007387 */ /* 0x0001e40000100800 */
[----:B------:R-:W-:-:S05]  /*1a100*/  IMAD.U32 R18, RZ, RZ, UR4 ;  /* 0x00000004ff127e24 */ /* 0x000fca000f8e00ff */
[----:B------:R0:W2:Y:S01]  /*1a110*/  LDS.128 R4, [R18+0x228d0] ;  /* 0x0228d00012047984 */ /* 0x0000a20000000c00 */
[----:B------:R-:W-:Y:S06]  /*1a120*/  BAR.ARV 0x4, 0x180 ;  /* 0x0106000000007b1d */ /* 0x000fec0000002000 */
[----:B------:R-:W-:Y:S05]  /*1a130*/  @P0 BRA `(.L_x_10507) ;  /* 0x0000003400a80947 */ /* 0x000fea0003800000 */
[----:B------:R-:W3:Y:S01]  /*1a140*/  LDL R20, [R1+0x48] ;  /* 0x0000480001147983 */ /* 0x000ee20000100800 */
[----:B------:R-:W-:Y:S01]  /*1a150*/  ULDC.64 UR4, c[0x4][0xa8] ;  /* 0x01002a0000047ab9 */ /* 0x000fe20000000a00 */
[----:B------:R-:W0:Y:S01]  /*1a160*/  S2R R21, SR_TID.X ;  /* 0x0000000000157919 */ /* 0x000e220000002100 */
[----:B------:R-:W4:Y:S01]  /*1a170*/  S2R R13, SR_SWINHI ;  /* 0x00000000000d7919 */ /* 0x000f220000002f00 */
[----:B0-----:R-:W-:Y:S01]  /*1a180*/  IMAD.SHL.U32 R2, R21, 0x4, RZ ;  /* 0x0000000415027824 */ /* 0x001fe200078e00ff */
[----:B------:R-:W-:Y:S02]  /*1a190*/  MOV R62, R18 ;  /* 0x00000012003e7202 */ /* 0x000fe40000000f00 */
[----:B----4-:R-:W-:Y:S02]  /*1a1a0*/  MOV R63, R13 ;  /* 0x0000000d003f7202 */ /* 0x010fe40000000f00 */
[----:B------:R-:W-:-:S04]  /*1a1b0*/  LOP3.LUT R2, R2, 0xc, RZ, 0xc0, !PT ;  /* 0x0000000c02027812 */ /* 0x000fc800078ec0ff */
[----:B------:R-:W-:-:S05]  /*1a1c0*/  IADD3 R2, P0, R2, UR4, RZ ;  /* 0x0000000402027c10 */ /* 0x000fca000ff1e0ff */
[----:B------:R-:W-:Y:S01]  /*1a1d0*/  IMAD.X R3, RZ, RZ, UR5, P0 ;  /* 0x00000005ff037e24 */ /* 0x000fe200080e06ff */
[----:B--2---:R-:W-:-:S04]  /*1a1e0*/  LOP3.LUT P0, R4, R21, 0x3, RZ, 0xc0, !PT ;  /* 0x0000000315047812 */ /* 0x004fc8000780c0ff */
        /* <DEDUP_REMOVED lines=10> */
[----:B------:R-:W-:Y:S02]  /*1a290*/  LOP3.LUT R106, R107, 0x380, RZ, 0xc0, !PT ;  /* 0x000003806b6a7812 */ /* 0x000fe400078ec0ff */
        /* <DEDUP_REMOVED lines=45> */
[----:B-----5:R-:W-:Y:S01]  /*1a570*/  SHFL.IDX PT, R100, R100, R9, 0x1c1f ;  /* 0x001c1f0964647589 */ /* 0x020fe200000e0000 */
        /* <DEDUP_REMOVED lines=32> */
[----:B------:R-:W0:Y:S01]  /*1a780*/  SHFL.IDX PT, R4, R77, R10, 0x1c1f ;  /* 0x001c1f0a4d047589 */ /* 0x000e2200000e0000 */
        /* <DEDUP_REMOVED lines=57> */
[----:B--2---:R-:W-:Y:S02]  /*1ab20*/  SEL R79, R80, R51, P0 ;  /* 0x00000033504f7207 */ /* 0x004fe40000000000 */
[----:B------:R-:W-:Y:S01]  /*1ab30*/  SEL R3, R4, R3, P0 ;  /* 0x0000000304037207 */ /* 0x000fe20000000000 */
[----:B------:R-:W-:Y:S01]  /*1ab40*/  SHFL.IDX PT, R97, R24, R9, 0x1c1f ;  /* 0x001c1f0918617589 */ /* 0x000fe200000e0000 */
[----:B---3--:R-:W-:Y:S02]  /*1ab50*/  SEL R99, R98, R49, P0 ;  /* 0x0000003162637207 */ /* 0x008fe40000000000 */
[----:B------:R-:W-:Y:S01]  /*1ab60*/  SEL R80, R51, R80, P0 ;  /* 0x0000005033507207 */ /* 0x000fe20000000000 */
[----:B------:R-:W-:Y:S01]  /*1ab70*/  SHFL.IDX PT, R95, R26, R9, 0x1c1f ;  /* 0x001c1f091a5f7589 */ /* 0x000fe200000e0000 */
[----:B------:R-:W-:-:S02]  /*1ab80*/  SEL R77, R78, R21, P0 ;  /* 0x000000154e4d7207 */ /* 0x000fc40000000000 */
[----:B------:R-:W-:Y:S01]  /*1ab90*/  SEL R81, R0, R41, P0 ;  /* 0x0000002900517207 */ /* 0x000fe20000000000 */
[----:B------:R-:W0:Y:S01]  /*1aba0*/  SHFL.IDX PT, R101, R101, R10, 0x1c1f ;  /* 0x001c1f0a65657589 */ /* 0x000e2200000e0000 */
[----:B------:R-:W-:Y:S02]  /*1abb0*/  SEL R4, R20, R47, P0 ;  /* 0x0000002f14047207 */ /* 0x000fe40000000000 */
[----:B------:R-:W-:Y:S01]  /*1abc0*/  SEL R56, R60, R131, P0 ;  /* 0x000000833c387207 */ /* 0x000fe20000000000 */
[----:B------:R-:W2:Y:S01]  /*1abd0*/  SHFL.IDX PT, R127, R45, R10, 0x1c1f ;  /* 0x001c1f0a2d7f7589 */ /* 0x000ea200000e0000 */
[----:B------:R-:W-:Y:S02]  /*1abe0*/  SEL R98, R49, R98, P0 ;  /* 0x0000006231627207 */ /* 0x000fe40000000000 */
[----:B------:R-:W-:Y:S01]  /*1abf0*/  SEL R78, R21, R78, P0 ;  /* 0x0000004e154e7207 */ /* 0x000fe20000000000 */
[----:B------:R3:W-:Y:S01]  /*1ac00*/  SHFL.IDX PT, R68, R53, R10, 0x1c1f ;  /* 0x001c1f0a35447589 */ /* 0x0007e200000e0000 */
[----:B------:R-:W-:-:S02]  /*1ac10*/  SEL R0, R41, R0, P0 ;  /* 0x0000000029007207 */ /* 0x000fc40000000000 */
[----:B------:R-:W-:Y:S01]  /*1ac20*/  SEL R20, R47, R20, P0 ;  /* 0x000000142f147207 */ /* 0x000fe20000000000 */
[----:B------:R-:W-:Y:S04]  /*1ac30*/  SHFL.IDX PT, R40, R40, R9, 0x1c1f ;  /* 0x001c1f0928287589 */ /* 0x000fe800000e0000 */
[----:B------:R-:W-:Y:S04]  /*1ac40*/  SHFL.IDX PT, R44, R44, R9, 0x1c1f ;  /* 0x001c1f092c2c7589 */ /* 0x000fe800000e0000 */
[----:B------:R-:W-:Y:S04]  /*1ac50*/  SHFL.IDX PT, R48, R48, R9, 0x1c1f ;  /* 0x001c1f0930307589 */ /* 0x000fe800000e0000 */
[----:B------:R-:W-:Y:S01]  /*1ac60*/  SHFL.IDX PT, R46, R46, R9, 0x1c1f ;  /* 0x001c1f092e2e7589 */ /* 0x000fe200000e0000 */
[----:B0-----:R-:W-:-:S02]  /*1ac70*/  SEL R51, R82, R101, P0 ;  /* 0x0000006552337207 */ /* 0x001fc40000000000 */
[----:B------:R-:W-:Y:S01]  /*1ac80*/  SEL R82, R101, R82, P0 ;  /* 0x0000005265527207 */ /* 0x000fe20000000000 */
[----:B------:R-:W-:Y:S01]  /*1ac90*/  SHFL.IDX PT, R50, R50, R9, 0x1c1f ;  /* 0x001c1f0932327589 */ /* 0x000fe200000e0000 */
[----:B--2---:R-:W-:Y:S01]  /*1aca0*/  SEL R52, R54, R127, P0 ;  /* 0x0000007f36347207 */ /* 0x004fe20000000000 */
[----:B------:R-:W-:Y:S01]  /*1acb0*/  IMAD.MOV.U32 R101, RZ, RZ, RZ ;  /* 0x000000ffff657224 */ /* 0x000fe200078e00ff */
[----:B---3--:R-:W-:Y:S01]  /*1acc0*/  SEL R53, R127, R54, P0 ;  /* 0x000000367f357207 */ /* 0x008fe20000000000 */
[----:B------:R-:W-:Y:S04]  /*1acd0*/  SHFL.IDX PT, R86, R86, R9, 0x1c1f ;  /* 0x001c1f0956567589 */ /* 0x000fe800000e0000 */
[----:B------:R-:W0:Y:S04]  /*1ace0*/  SHFL.IDX PT, R67, R67, R10, 0x1c1f ;  /* 0x001c1f0a43437589 */ /* 0x000e2800000e0000 */
[----:B------:R-:W2:Y:S04]  /*1acf0*/  SHFL.IDX PT, R121, R121, R10, 0x1c1f ;  /* 0x001c1f0a79797589 */ /* 0x000ea800000e0000 */
[----:B------:R-:W3:Y:S04]  /*1ad00*/  SHFL.IDX PT, R119, R119, R10, 0x1c1f ;  /* 0x001c1f0a77777589 */ /* 0x000ee800000e0000 */
[----:B------:R-:W-:Y:S04]  /*1ad10*/  SHFL.IDX PT, R117, R117, R10, 0x1c1f ;  /* 0x001c1f0a75757589 */ /* 0x000fe800000e0000 */
[----:B------:R-:W4:Y:S04]  /*1ad20*/  SHFL.IDX PT, R115, R115, R10, 0x1c1f ;  /* 0x001c1f0a73737589 */ /* 0x000f2800000e0000 */
[----:B------:R-:W1:Y:S04]  /*1ad30*/  SHFL.IDX PT, R113, R113, R10, 0x1c1f ;  /* 0x001c1f0a71717589 */ /* 0x000e6800000e0000 */
[----:B------:R-:W1:Y:S01]  /*1ad40*/  SHFL.IDX PT, R111, R111, R10, 0x1c1f ;  /* 0x001c1f0a6f6f7589 */ /* 0x000e6200000e0000 */
[----:B0-----:R-:W-:-:S02]  /*1ad50*/  SEL R102, R100, R67, P0 ;  /* 0x0000004364667207 */ /* 0x001fc40000000000 */
[----:B------:R-:W-:Y:S01]  /*1ad60*/  SEL R100, R67, R100, P0 ;  /* 0x0000006443647207 */ /* 0x000fe20000000000 */
[----:B------:R-:W0:Y:S01]  /*1ad70*/  SHFL.IDX PT, R123, R85, R10, 0x1c1f ;  /* 0x001c1f0a557b7589 */ /* 0x000e2200000e0000 */
[----:B--2---:R-:W-:Y:S02]  /*1ad80*/  SEL R21, R40, R121, P0 ;  /* 0x0000007928157207 */ /* 0x004fe40000000000 */
[----:B------:R-:W-:Y:S01]  /*1ad90*/  SEL R40, R121, R40, P0 ;  /* 0x0000002879287207 */ /* 0x000fe20000000000 */
[----:B------:R2:W0:Y:S01]  /*1ada0*/  SHFL.IDX PT, R125, R83, R10, 0x1c1f ;  /* 0x001c1f0a537d7589 */ /* 0x00042200000e0000 */
[----:B---3--:R-:W-:Y:S02]  /*1adb0*/  SEL R41, R42, R119, P0 ;  /* 0x000000772a297207 */ /* 0x008fe40000000000 */
[----:B------:R-:W-:Y:S01]  /*1adc0*/  SEL R42, R119, R42, P0 ;  /* 0x0000002a772a7207 */ /* 0x000fe20000000000 */
[----:B------:R3:W0:Y:S04]  /*1add0*/  SHFL.IDX PT, R129, R43, R10, 0x1c1f ;  /* 0x001c1f0a2b817589 */ /* 0x00062800000e0000 */
[----:B------:R-:W-:Y:S01]  /*1ade0*/  SHFL.IDX PT, R36, R33, R10, 0x1c1f ;  /* 0x001c1f0a21247589 */ /* 0x000fe200000e0000 */
[----:B----4-:R-:W-:-:S02]  /*1adf0*/  SEL R45, R46, R115, P0 ;  /* 0x000000732e2d7207 */ /* 0x010fc40000000000 */
[----:B--2---:R-:W-:Y:S01]  /*1ae00*/  SEL R83, R84, R87, P0 ;  /* 0x0000005754537207 */ /* 0x004fe20000000000 */
[----:B------:R-:W2:Y:S01]  /*1ae10*/  SHFL.IDX PT, R38, R31, R10, 0x1c1f ;  /* 0x001c1f0a1f267589 */ /* 0x000ea200000e0000 */
[----:B------:R-:W-:Y:S02]  /*1ae20*/  SEL R84, R87, R84, P0 ;  /* 0x0000005457547207 */ /* 0x000fe40000000000 */
[----:B---3--:R-:W-:Y:S01]  /*1ae30*/  SEL R43, R44, R117, P0 ;  /* 0x000000752c2b7207 */ /* 0x008fe20000000000 */
[----:B------:R-:W3:Y:S01]  /*1ae40*/  SHFL.IDX PT, R32, R37, R10, 0x1c1f ;  /* 0x001c1f0a25207589 */ /* 0x000ee200000e0000 */
[----:B-1----:R-:W-:Y:S02]  /*1ae50*/  SEL R47, R48, R113, P0 ;  /* 0x00000071302f7207 */ /* 0x002fe40000000000 */
[----:B------:R-:W-:Y:S01]  /*1ae60*/  SEL R49, R50, R111, P0 ;  /* 0x0000006f32317207 */ /* 0x000fe20000000000 */
[----:B------:R-:W1:Y:S01]  /*1ae70*/  SHFL.IDX PT, R34, R35, R10, 0x1c1f ;  /* 0x001c1f0a23227589 */ /* 0x000e6200000e0000 */
[----:B0-----:R-:W-:-:S02]  /*1ae80*/  SEL R85, R86, R123, P0 ;  /* 0x0000007b56557207 */ /* 0x001fc40000000000 */
[----:B------:R-:W-:Y:S01]  /*1ae90*/  SEL R44, R117, R44, P0 ;  /* 0x0000002c752c7207 */ /* 0x000fe20000000000 */
[----:B------:R0:W4:Y:S01]  /*1aea0*/  SHFL.IDX PT, R28, R57, R10, 0x1c1f ;  /* 0x001c1f0a391c7589 */ /* 0x00012200000e0000 */
[----:B------:R-:W-:Y:S02]  /*1aeb0*/  SEL R87, R90, R125, P0 ;  /* 0x0000007d5a577207 */ /* 0x000fe40000000000 */
[----:B------:R-:W-:Y:S01]  /*1aec0*/  SEL R48, R113, R48, P0 ;  /* 0x0000003071307207 */ /* 0x000fe20000000000 */
[----:B------:R-:W4:Y:S01]  /*1aed0*/  SHFL.IDX PT, R30, R39, R10, 0x1c1f ;  /* 0x001c1f0a271e7589 */ /* 0x000f2200000e0000 */
[----:B------:R-:W-:Y:S02]  /*1aee0*/  SEL R54, R58, R129, P0 ;  /* 0x000000813a367207 */ /* 0x000fe40000000000 */
[----:B------:R-:W-:Y:S01]  /*1aef0*/  SEL R55, R129, R58, P0 ;  /* 0x0000003a81377207 */ /* 0x000fe20000000000 */
[----:B------:R-:W4:Y:S01]  /*1af00*/  SHFL.IDX PT, R24, R59, R10, 0x1c1f ;  /* 0x001c1f0a3b187589 */ /* 0x000f2200000e0000 */
[----:B------:R-:W-:-:S02]  /*1af10*/  SEL R46, R115, R46, P0 ;  /* 0x0000002e732e7207 */ /* 0x000fc40000000000 */
[----:B0-----:R-:W-:Y:S01]  /*1af20*/  SEL R57, R131, R60, P0 ;  /* 0x0000003c83397207 */ /* 0x001fe20000000000 */
[----:B------:R-:W0:Y:S01]  /*1af30*/  SHFL.IDX PT, R26, R29, R10, 0x1c1f ;  /* 0x001c1f0a1d1a7589 */ /* 0x000e2200000e0000 */
[----:B------:R-:W-:Y:S02]  /*1af40*/  SEL R60, R65, R68, P0 ;  /* 0x00000044413c7207 */ /* 0x000fe40000000000 */
[----:B--2---:R-:W-:Y:S01]  /*1af50*/  SEL R70, R71, R38, P0 ;  /* 0x0000002647467207 */ /* 0x004fe20000000000 */
[----:B------:R2:W0:Y:S01]  /*1af60*/  SHFL.IDX PT, R133, R61, R10, 0x1c1f ;  /* 0x001c1f0a3d857589 */ /* 0x00042200000e0000 */
[----:B---3--:R-:W-:Y:S02]  /*1af70*/  SEL R72, R73, R32, P0 ;  /* 0x0000002049487207 */ /* 0x008fe40000000000 */
[----:B------:R-:W-:Y:S01]  /*1af80*/  SEL R50, R111, R50, P0 ;  /* 0x000000326f327207 */ /* 0x000fe20000000000 */
[----:B------:R3:W3:Y:S01]  /*1af90*/  SHFL.IDX PT, R66, R66, R9, 0x1c1f ;  /* 0x001c1f0942427589 */ /* 0x0006e200000e0000 */
[----:B-1----:R-:W-:-:S02]  /*1afa0*/  SEL R74, R75, R34, P0 ;  /* 0x000000224b4a7207 */ /* 0x002fc40000000000 */
[----:B------:R-:W-:Y:S01]  /*1afb0*/  SEL R86, R123, R86, P0 ;  /* 0x000000567b567207 */ /* 0x000fe20000000000 */
[----:B------:R1:W1:Y:S01]  /*1afc0*/  SHFL.IDX PT, R8, R8, R9, 0x1c1f ;  /* 0x001c1f0908087589 */ /* 0x00026200000e0000 */
[----:B----4-:R-:W-:Y:S02]  /*1afd0*/  SEL R76, R91, R28, P0 ;  /* 0x0000001c5b4c7207 */ /* 0x010fe40000000000 */
[----:B--2---:R-:W-:Y:S01]  /*1afe0*/  SEL R61, R68, R65, P0 ;  /* 0x00000041443d7207 */ /* 0x004fe20000000000 */
[----:B------:R2:W4:Y:S01]  /*1aff0*/  SHFL.IDX PT, R27, R27, R10, 0x1c1f ;  /* 0x001c1f0a1b1b7589 */ /* 0x00052200000e0000 */
[----:B------:R-:W-:Y:S02]  /*1b000*/  SEL R68, R69, R36, P0 ;  /* 0x0000002445447207 */ /* 0x000fe40000000000 */
[----:B------:R-:W-:Y:S01]  /*1b010*/  SEL R92, R93, R30, P0 ;  /* 0x0000001e5d5c7207 */ /* 0x000fe20000000000 */
[----:B------:R2:W1:Y:S01]  /*1b020*/  SHFL.IDX PT, R14, R25, R10, 0x1c1f ;  /* 0x001c1f0a190e7589 */ /* 0x00046200000e0000 */
[----:B------:R-:W-:-:S02]  /*1b030*/  SEL R94, R95, R24, P0 ;  /* 0x000000185f5e7207 */ /* 0x000fc40000000000 */
[----:B------:R-:W-:Y:S02]  /*1b040*/  SEL R90, R125, R90, P0 ;  /* 0x0000005a7d5a7207 */ /* 0x000fe40000000000 */
[----:B0-----:R-:W-:Y:S02]  /*1b050*/  SEL R96, R97, R26, P0 ;  /* 0x0000001a61607207 */ /* 0x001fe40000000000 */
        /* <DEDUP_REMOVED lines=9> */
[----:B-1234-:R-:W-:-:S07]  /*1b0f0*/  SEL R95, R24, R95, P0 ;  /* 0x0000005f185f7207 */ /* 0x01efce0000000000 */
.L_x_10807:
[----:B------:R-:W-:Y:S05]  /*1b100*/  WARPSYNC.ALL ;  /* 0x0000000000007948 */ /* 0x000fea0003800000 */
[----:B------:R-:W-:Y:S01]  /*1b110*/  BAR.SYNC.DEFER_BLOCKING 0x1, 0x100 ;  /* 0x0044000000007b1d */ /* 0x000fe20000010000 */
[----:B------:R-:W-:Y:S02]  /*1b120*/  SEL R64, R66, R14, P0 ;  /* 0x0000000e42407207 */ /* 0x000fe40000000000 */
[----:B------:R-:W-:Y:S02]  /*1b130*/  SEL R65, R8, R27, P0 ;  /* 0x0000001b08417207 */ /* 0x000fe40000000000 */
[----:B------:R-:W-:Y:S01]  /*1b140*/  SEL R67, R27, R8, P0 ;  /* 0x000000081b437207 */ /* 0x000fe20000000000 */
[----:B------:R-:W-:Y:S01]  /*1b150*/  ULDC.64 UR4, c[0x0][0xc00] ;  /* 0x0003000000047ab9 */ /* 0x000fe20000000a00 */
[----:B------:R-:W-:Y:S01]  /*1b160*/  SEL R66, R14, R66, P0 ;  /* 0x000000420e427207 */ /* 0x000fe20000000000 */
[----:B------:R-:W-:Y:S01]  /*1b170*/  ULDC.64 UR6, c[0x0][0xc08] ;  /* 0x0003020000067ab9 */ /* 0x000fe20000000a00 */
        /* <DEDUP_REMOVED lines=29> */
[----:B0-----:R-:W-:-:S02]  /*1b350*/  F2FP.BF16.F32.PACK_AB R8, R49, R51 ;  /* 0x000000333108723e */ /* 0x001fc400000010ff */
[----:B------:R-:W-:Y:S01]  /*1b360*/  F2FP.BF16.F32.PACK_AB R9, R94, R96 ;  /* 0x000000605e09723e */ /* 0x000fe200000010ff */
[----:B------:R0:W-:Y:S01]  /*1b370*/  STSM.16.M88.4 [R104], R36 ;  /* 0x0000002468007844 */ /* 0x0001e20000000200 */
[----:B------:R-:W-:Y:S02]  /*1b380*/  F2FP.BF16.F32.PACK_AB R10, R50, R82 ;  /* 0x00000052320a723e */ /* 0x000fe400000010ff */
[----:B------:R-:W-:Y:S02]  /*1b390*/  F2FP.BF16.F32.PACK_AB R11, R95, R97 ;  /* 0x000000615f0b723e */ /* 0x000fe400000010ff */
[----:B-1----:R-:W-:Y:S02]  /*1b3a0*/  F2FP.BF16.F32.PACK_AB R12, R83, R85 ;  /* 0x00000055530c723e */ /* 0x002fe400000010ff */
[----:B------:R-:W-:Y:S01]  /*1b3b0*/  F2FP.BF16.F32.PACK_AB R14, R84, R86 ;  /* 0x00000056540e723e */ /* 0x000fe200000010ff */
[----:B------:R-:W-:Y:S01]  /*1b3c0*/  STSM.16.M88.4 [R105], R8 ;  /* 0x0000000869007844 */ /* 0x000fe20000000200 */
[----:B------:R-:W-:-:S02]  /*1b3d0*/  F2FP.BF16.F32.PACK_AB R13, R65, R64 ;  /* 0x00000040410d723e */ /* 0x000fc400000010ff */
[----:B------:R-:W-:Y:S02]  /*1b3e0*/  F2FP.BF16.F32.PACK_AB R15, R67, R66 ;  /* 0x00000042430f723e */ /* 0x000fe400000010ff */
[----:B------:R-:W-:Y:S02]  /*1b3f0*/  ISETP.NE.U32.AND P0, PT, RZ, UR4, PT ;  /* 0x00000004ff007c0c */ /* 0x000fe4000bf05070 */
[----:B--2---:R-:W-:Y:S01]  /*1b400*/  IADD3 R24, P1, R219, UR4, RZ ;  /* 0x00000004db187c10 */ /* 0x004fe2000ff3e0ff */
[----:B------:R1:W-:Y:S01]  /*1b410*/  STSM.16.M88.4 [R106], R12 ;  /* 0x0000000c6a007844 */ /* 0x0003e20000000200 */
[----:B------:R-:W-:Y:S01]  /*1b420*/  BAR.SYNC.DEFER_BLOCKING 0x1, 0x100 ;  /* 0x0044000000007b1d */ /* 0x000fe20000010000 */
[----:B------:R-:W-:Y:S02]  /*1b430*/  ISETP.NE.AND.EX P0, PT, RZ, UR5, PT, P0 ;  /* 0x00000005ff007c0c */ /* 0x000fe4000bf05300 */
[----:B------:R-:W-:Y:S02]  /*1b440*/  IADD3.X R25, R220, UR5, RZ, P1, !PT ;  /* 0x00000005dc197c10 */ /* 0x000fe40008ffe4ff */
[----:B------:R-:W-:-:S03]  /*1b450*/  ISETP.NE.U32.AND P3, PT, RZ, UR6, PT ;  /* 0x00000006ff007c0c */ /* 0x000fc6000bf65070 */
[----:B0-----:R-:W0:Y:S06]  /*1b460*/  LDC R104, c[0x0][0xbe8] ;  /* 0x0002fa00ff687b82 */ /* 0x001e2c0000000800 */
[----:B------:R-:W5:Y:S01]  /*1b470*/  @P0 LDG.E R101, desc[UR60][R24.64] ;  /* 0x0000003c18650981 */ /* 0x000f62000c1e1900 */
[----:B------:R-:W-:Y:S02]  /*1b480*/  ISETP.NE.AND.EX P3, PT, RZ, UR7, PT, P3 ;  /* 0x00000007ff007c0c */ /* 0x000fe4000bf65330 */
[----:B------:R-:W-:Y:S02]  /*1b490*/  ISETP.GT.AND P2, PT, R213, 0x1, PT ;  /* 0x00000001d500780c */ /* 0x000fe40003f44270 */
[----:B-1----:R-:W-:-:S09]  /*1b4a0*/  MOV R14, 0x9b8 ;  /* 0x000009b8000e7802 */ /* 0x002fd20000000f00 */
[----:B------:R-:W-:Y:S01]  /*1b4b0*/  @P3 IADD3 R8, P1, R219, UR6, RZ ;  /* 0x00000006db083c10 */ /* 0x000fe2000ff3e0ff */
[----:B------:R-:W-:Y:S02]  /*1b4c0*/  ULDC UR6, c[0x0][0xa88] ;  /* 0x0002a20000067ab9 */ /* 0x000fe40000000800 */
[----:B------:R-:W-:Y:S01]  /*1b4d0*/  IMAD.U32 R103, RZ, RZ, UR6 ;  /* 0x00000006ff677e24 */ /* 0x000fe2000f8e00ff */
[----:B------:R-:W-:Y:S02]  /*1b4e0*/  @P3 IADD3.X R9, R220, UR7, RZ, P1, !PT ;  /* 0x00000007dc093c10 */ /* 0x000fe40008ffe4ff */
[----:B------:R-:W-:-:S03]  /*1b4f0*/  SEL R14, R14, 0x978, P2 ;  /* 0x000009780e0e7807 */ /* 0x000fc60001000000 */
[----:B------:R1:W5:Y:S01]  /*1b500*/  @P3 LDG.E R103, desc[UR60][R8.64] ;  /* 0x0000003c08673981 */ /* 0x000362000c1e1900 */
[----:B------:R2:W3:Y:S01]  /*1b510*/  LDC.64 R10, c[0x0][R14+0x218] ;  /* 0x000086000e0a7b82 */ /* 0x0004e20000000a00 */
[----:B0-----:R-:W-:-:S07]  /*1b520*/  ISETP.NE.AND P1, PT, R104, 0x1, PT ;  /* 0x000000016800780c */ /* 0x001fce0003f25270 */
[----:B------:R2:W0:Y:S08]  /*1b530*/  LDC.64 R12, c[0x0][R14+0x228] ;  /* 0x00008a000e0c7b82 */ /* 0x0004300000000a00 */
[----:B-1----:R2:W1:Y:S01]  /*1b540*/  LDC.64 R8, c[0x0][R14+0x220] ;  /* 0x000088000e087b82 */ /* 0x0024620000000a00 */
[----:B------:R-:W-:Y:S05]  /*1b550*/  @P3 BRA `(.L_x_10509) ;  /* 0x0000000000103947 */ /* 0x000fea0003800000 */
[----:B------:R-:W-:Y:S05]  /*1b560*/  @!P0 BRA `(.L_x_10509) ;  /* 0x00000000000c8947 */ /* 0x000fea0003800000 */
[----:B------:R-:W4:Y:S04]  /*1b570*/  LDG.E R26, desc[UR60][R24.64] ;  /* 0x0000003c181a7981 */ /* 0x000f28000c1e1900 */
[----:B-----5:R-:W4:Y:S02]  /*1b580*/  LDG.E R103, desc[UR60][R24.64+0x4] ;  /* 0x0000043c18677981 */ /* 0x020f24000c1e1900 */
[----:B----4-:R-:W-:-:S07]  /*1b590*/  IMAD.IADD R103, R103, 0x1, -R26 ;  /* 0x0000000167677824 */ /* 0x010fce00078e0a1a */
.L_x_10509:
[----:B------:R-:W4:Y:S01]  /*1b5a0*/  LDL R30, [R1+0x44] ;  /* 0x00004400011e7983 */ /* 0x000f220000100800 */
[----:B--2---:R-:W2:Y:S01]  /*1b5b0*/  LDC.64 R14, c[0x0][R14+0x210] ;  /* 0x000084000e0e7b82 */ /* 0x004ea20000000a00 */
[----:B------:R-:W-:Y:S01]  /*1b5c0*/  ISETP.NE.U32.AND P0, PT, RZ, UR4, PT ;  /* 0x00000004ff007c0c */ /* 0x000fe2000bf05070 */
[-C--:B---3--:R-:W-:Y:S01]  /*1b5d0*/  IMAD R29, R11, R192.reuse, RZ ;  /* 0x000000c00b1d7224 */ /* 0x088fe200078e02ff */
[----:B------:R-:W3:Y:S01]  /*1b5e0*/  S2R R28, SR_TID.X ;  /* 0x00000000001c7919 */ /* 0x000ee20000002100 */
[----:B------:R-:W-:Y:S01]  /*1b5f0*/  IMAD.WIDE.U32 R10, R10, R192, RZ ;  /* 0x000000c00a0a7225 */ /* 0x000fe200078e00ff */
[----:B------:R-:W-:Y:S02]  /*1b600*/  ISETP.NE.AND.EX P0, PT, RZ, UR5, PT, P0 ;  /* 0x00000005ff007c0c */ /* 0x000fe4000bf05300 */
[----:B------:R-:W-:Y:S01]  /*1b610*/  SEL R27, R226, RZ, P2 ;  /* 0x000000ffe21b7207 */ /* 0x000fe20001000000 */
[----:B------:R-:W3:Y:S01]  /*1b620*/  @P1 LDC R26, c[0x0][0xbec] ;  /* 0x0002fb00ff1a1b82 */ /* 0x000ee20000000800 */
[----:B------:R-:W-:Y:S01]  /*1b630*/  SEL R105, R210, RZ, !P0 ;  /* 0x000000ffd2697207 */ /* 0x000fe20004000000 */
[----:B------:R-:W-:Y:S01]  /*1b640*/  IMAD.IADD R33, R208, 0x1, R197 ;  /* 0x00000001d0217824 */ /* 0x000fe200078e02c5 */
[----:B------:R-:W-:Y:S01]  /*1b650*/  SEL R225, R225, RZ, !P0 ;  /* 0x000000ffe1e17207 */ /* 0x000fe20004000000 */
[----:B------:R-:W-:Y:S01]  /*1b660*/  IMAD.IADD R11, R11, 0x1, R29 ;  /* 0x000000010b0b7824 */ /* 0x000fe200078e021d */
[----:B-----5:R-:W-:Y:S01]  /*1b670*/  SHF.R.S32.HI R106, RZ, 0x1f, R101 ;  /* 0x0000001fff6a7819 */ /* 0x020fe20000011465 */
[----:B-1----:R-:W-:-:S02]  /*1b680*/  IMAD R9, R9, R105, RZ ;  /* 0x0000006909097224 */ /* 0x002fc400078e02ff */
[----:B------:R-:W1:Y:S01]  /*1b690*/  @P1 LDC R31, c[0x0][0xbf0] ;  /* 0x0002fc00ff1f1b82 */ /* 0x000e620000000800 */
[----:B0-----:R-:W-:Y:S02]  /*1b6a0*/  IMAD R29, R13, R27, RZ ;  /* 0x0000001b0d1d7224 */ /* 0x001fe400078e02ff */
[C---:B------:R-:W-:Y:S02]  /*1b6b0*/  IMAD R225, R8.reuse, R225, R9 ;  /* 0x000000e108e17224 */ /* 0x040fe400078e0209 */
[----:B------:R-:W-:-:S03]  /*1b6c0*/  IMAD.WIDE.U32 R8, R8, R105, RZ ;  /* 0x0000006908087225 */ /* 0x000fc600078e00ff */
[----:B------:R-:W0:Y:S01]  /*1b6d0*/  LDC.64 R24, c[0x0][0xba8] ;  /* 0x0002ea00ff187b82 */ /* 0x000e220000000a00 */
[----:B------:R-:W-:Y:S01]  /*1b6e0*/  IMAD.IADD R225, R9, 0x1, R225 ;  /* 0x0000000109e17824 */ /* 0x000fe200078e02e1 */
[----:B------:R-:W-:Y:S01]  /*1b6f0*/  IADD3 R10, P0, P3, R8, R10, R101 ;  /* 0x0000000a080a7210 */ /* 0x000fe20007b1e065 */
[----:B------:R-:W-:Y:S02]  /*1b700*/  IMAD.MOV.U32 R9, RZ, RZ, R33 ;  /* 0x000000ffff097224 */ /* 0x000fe400078e0021 */
[----:B------:R-:W-:Y:S01]  /*1b710*/  IMAD.WIDE.U32 R12, R12, R27, RZ ;  /* 0x0000001b0c0c7225 */ /* 0x000fe200078e00ff */
[----:B------:R-:W-:-:S03]  /*1b720*/  IADD3.X R11, R225, R11, R106, P0, P3 ;  /* 0x0000000be10b7210 */ /* 0x000fc600007e646a */
[----:B---3--:R-:W-:-:S04]  /*1b730*/  @P1 IMAD.HI.U32 R8, R33, R26, RZ ;  /* 0x0000001a21081227 */ /* 0x008fc800078e00ff */
[----:B------:R-:W-:Y:S02]  /*1b740*/  IMAD.IADD R29, R13, 0x1, R29 ;  /* 0x000000010d1d7824 */ /* 0x000fe400078e021d */
[----:B------:R-:W-:Y:S01]  /*1b750*/  VIADD R32, R28, 0xffffff80 ;  /* 0xffffff801c207836 */ /* 0x000fe20000000000 */
[----:B-1----:R-:W-:Y:S01]  /*1b760*/  @P1 SHF.R.U32.HI R9, RZ, R31, R8 ;  /* 0x0000001fff091219 */ /* 0x002fe20000011608 */
[----:B------:R-:W-:-:S03]  /*1b770*/  IMAD R103, R103, R104, RZ ;  /* 0x0000006867677224 */ /* 0x000fc600078e02ff */
[----:B------:R-:W-:Y:S01]  /*1b780*/  IADD3 R12, P0, P3, R9, R10, R12 ;  /* 0x0000000a090c7210 */ /* 0x000fe20007b1e00c */
[--C-:B------:R-:W-:Y:S01]  /*1b790*/  IMAD.MOV R27, RZ, RZ, -R9.reuse ;  /* 0x000000ffff1b7224 */ /* 0x100fe200078e0a09 */
[----:B------:R-:W-:Y:S01]  /*1b7a0*/  SHF.R.S32.HI R8, RZ, 0x1f, R9 ;  /* 0x0000001fff087819 */ /* 0x000fe20000011409 */
[----:B0-----:R-:W0:Y:S02]  /*1b7b0*/  @!P2 LDC R24, c[0x0][0xb50] ;  /* 0x0002d400ff18ab82 */ /* 0x001e240000000800 */
[----:B------:R-:W-:Y:S01]  /*1b7c0*/  IMAD R9, R104, R27, R33 ;  /* 0x0000001b68097224 */ /* 0x000fe200078e0221 */
[----:B------:R-:W-:Y:S02]  /*1b7d0*/  IADD3.X R13, R8, R11, R29, P0, P3 ;  /* 0x0000000b080d7210 */ /* 0x000fe400007e641d */
[----:B------:R-:W-:Y:S01]  /*1b7e0*/  SHF.R.S32.HI R28, RZ, 0x1f, R32 ;  /* 0x0000001fff1c7819 */ /* 0x000fe20000011420 */
[-C--:B--2---:R-:W-:Y:S01]  /*1b7f0*/  IMAD R8, R15, R9.reuse, RZ ;  /* 0x000000090f087224 */ /* 0x084fe200078e02ff */
        /* <DEDUP_REMOVED lines=40> */
[----:B------:R-:W-:Y:S02]  /*1ba80*/  LOP3.LUT R28, R28, R29, RZ, 0x3c, !PT ;  /* 0x0000001d1c1c7212 */ /* 0x000fe400078e3cff */
[----:B------:R-:W-:Y:S02]  /*1ba90*/  IADD3.X R29, RZ, R63, RZ, P5, !PT ;  /* 0x0000003fff1d7210 */ /* 0x000fe40002ffe4ff */
[----:B------:R-:W-:Y:S01]  /*1baa0*/  IADD3 R3, P0, R62, 0x7000, RZ ;  /* 0x000070003e037810 */ /* 0x000fe20007f1e0ff */
[----:B------:R-:W-:Y:S01]  /*1bab0*/  IMAD R106, R106, UR4, RZ ;  /* 0x000000046a6a7c24 */ /* 0x000fe2000f8e02ff */
[C---:B------:R-:W-:Y:S01]  /*1bac0*/  IADD3 R37, P2, R62.reuse, 0x3000, RZ ;  /* 0x000030003e257810 */ /* 0x040fe20007f5e0ff */
[----:B------:R-:W5:Y:S01]  /*1bad0*/  LD.E.128 R32, desc[UR60][R32.64] ;  /* 0x0000003c20207980 */ /* 0x000f62000c101d00 */
[C---:B------:R-:W-:Y:S01]  /*1bae0*/  IADD3 R41, P3, R62.reuse, 0x4000, RZ ;  /* 0x000040003e297810 */ /* 0x040fe20007f7e0ff */
[----:B------:R-:W-:Y:S01]  /*1baf0*/  IMAD.X R53, RZ, RZ, R63, P0 ;  /* 0x000000ffff357224 */ /* 0x000fe200000e063f */
[C---:B------:R-:W-:Y:S01]  /*1bb00*/  IADD3 R45, P4, R62.reuse, 0x5000, RZ ;  /* 0x000050003e2d7810 */ /* 0x040fe20007f9e0ff */
[----:B------:R-:W5:Y:S01]  /*1bb10*/  LD.E.128 R28, desc[UR60][R28.64] ;  /* 0x0000003c1c1c7980 */ /* 0x000f62000c101d00 */
[----:B------:R-:W-:-:S02]  /*1bb20*/  IADD3 R49, P5, R62, 0x6000, RZ ;  /* 0x000060003e317810 */ /* 0x000fc40007fbe0ff */
[----:B------:R-:W-:Y:S02]  /*1bb30*/  LOP3.LUT R9, R62, 0x380, RZ, 0xc0, !PT ;  /* 0x000003803e097812 */ /* 0x000fe400078ec0ff */
[----:B------:R-:W-:Y:S02]  /*1bb40*/  LOP3.LUT R0, R3, 0x380, RZ, 0xc0, !PT ;  /* 0x0000038003007812 */ /* 0x000fe400078ec0ff */
[----:B------:R-:W-:Y:S02]  /*1bb50*/  LOP3.LUT R36, R37, 0x380, RZ, 0xc0, !PT ;  /* 0x0000038025247812 */ /* 0x000fe400078ec0ff */
[----:B------:R-:W-:Y:S02]  /*1bb60*/  LOP3.LUT R40, R41, 0x380, RZ, 0xc0, !PT ;  /* 0x0000038029287812 */ /* 0x000fe400078ec0ff */
[----:B------:R-:W-:Y:S02]  /*1bb70*/  LOP3.LUT R44, R45, 0x380, RZ, 0xc0, !PT ;  /* 0x000003802d2c7812 */ /* 0x000fe400078ec0ff */
[----:B------:R-:W-:-:S02]  /*1bb80*/  LOP3.LUT R48, R49, 0x380, RZ, 0xc0, !PT ;  /* 0x0000038031307812 */ /* 0x000fc400078ec0ff */
[----:B------:R-:W-:Y:S02]  /*1bb90*/  SHF.R.U64 R9, R9, 0x3, RZ ;  /* 0x0000000309097819 */ /* 0x000fe400000012ff */
[----:B------:R-:W-:Y:S02]  /*1bba0*/  SHF.R.U64 R0, R0, 0x3, RZ ;  /* 0x0000000300007819 */ /* 0x000fe400000012ff */
[----:B------:R-:W-:Y:S02]  /*1bbb0*/  SHF.R.U64 R36, R36, 0x3, RZ ;  /* 0x0000000324247819 */ /* 0x000fe400000012ff */
[----:B------:R-:W-:Y:S02]  /*1bbc0*/  SHF.R.U64 R40, R40, 0x3, RZ ;  /* 0x0000000328287819 */ /* 0x000fe400000012ff */
[----:B------:R-:W-:Y:S02]  /*1bbd0*/  SHF.R.U64 R44, R44, 0x3, RZ ;  /* 0x000000032c2c7819 */ /* 0x000fe400000012ff */
[----:B------:R-:W-:-:S02]  /*1bbe0*/  SHF.R.U64 R48, R48, 0x3, RZ ;  /* 0x0000000330307819 */ /* 0x000fc400000012ff */
[----:B------:R-:W-:Y:S01]  /*1bbf0*/  LOP3.LUT R62, R9, R62, RZ, 0x3c, !PT ;  /* 0x0000003e093e7212 */ /* 0x000fe200078e3cff */
        /* <DEDUP_REMOVED lines=11> */
[----:B------:R1:W5:Y:S01]  /*1bcb0*/  LD.E.128 R24, desc[UR60][R62.64] ;  /* 0x0000003c3e187980 */ /* 0x000362000c101d00 */
[----:B------:R-:W-:-:S02]  /*1bcc0*/  IMAD.X R49, RZ, RZ, R63, P5 ;  /* 0x000000ffff317224 */ /* 0x000fc400028e063f */
[----:B------:R-:W-:Y:S01]  /*1bcd0*/  IMAD.IADD R3, R3, 0x1, R9 ;  /* 0x0000000103037824 */ /* 0x000fe200078e0209 */
[----:B------:R-:W5:Y:S01]  /*1bce0*/  LD.E.128 R36, desc[UR60][R36.64] ;  /* 0x0000003c24247980 */ /* 0x000f62000c101d00 */
        /* <DEDUP_REMOVED lines=13> */
[----:B---3--:R-:W3:Y:S01]  /*1bdc0*/  FENCE.VIEW.ASYNC.S ;  /* 0x00000000000073c6 */ /* 0x008ee20000000000 */
[----:B------:R-:W-:Y:S01]  /*1bdd0*/  IMAD R3, R192, UR5, R3 ;  /* 0x00000005c0037c24 */ /* 0x000fe2000f8e0203 */
[----:B------:R-:W-:Y:S01]  /*1bde0*/  ULDC.64 UR4, c[0x0][0xaf0] ;  /* 0x0002bc0000047ab9 */ /* 0x000fe20000000a00 */
[----:B0-----:R-:W-:-:S04]  /*1bdf0*/  @P1 IMAD.HI.U32 R0, R8, R11, RZ ;  /* 0x0000000b08001227 */ /* 0x001fc800078e00ff */
[----:B------:R-:W-:Y:S02]  /*1be00*/  IMAD R4, R4, UR4, RZ ;  /* 0x0000000404047c24 */ /* 0x000fe4000f8e02ff */
[----:B------:R-:W-:Y:S01]  /*1be10*/  IMAD.MOV.U32 R9, RZ, RZ, R8 ;  /* 0x000000ffff097224 */ /* 0x000fe200078e0008 */
[----:B--2---:R-:W-:Y:S01]  /*1be20*/  @P1 SHF.R.U32.HI R9, RZ, R13, R0 ;  /* 0x0000000dff091219 */ /* 0x004fe20000011600 */
        /* <DEDUP_REMOVED lines=11> */
[----:B---3--:R0:W-:Y:S01]  /*1bee0*/  SYNCS.ARRIVE.TRANS64.RED.A1T0 RZ, [R0+URZ], RZ ;  /* 0x000000ff00ff79a7 */ /* 0x0081e2000810043f */
[----:B------:R-:W-:Y:S01]  /*1bef0*/  IMAD.WIDE.U32 R2, R9, UR4, R2 ;  /* 0x0000000409027c25 */ /* 0x000fe2000f8e0002 */
[----:B------:R-:W-:Y:S01]  /*1bf00*/  ULDC.64 UR4, c[0x0][0xad8] ;  /* 0x0002b60000047ab9 */ /* 0x000fe20000000a00 */
[----:B0-----:R-:W-:-:S02]  /*1bf10*/  SHF.R.S32.HI R0, RZ, 0x1f, R11 ;  /* 0x0000001fff007819 */ /* 0x001fc4000001140b */
[----:B------:R-:W-:-:S03]  /*1bf20*/  IMAD.IADD R3, R3, 0x1, R13 ;  /* 0x0000000103037824 */ /* 0x000fc600078e020d */
[----:B------:R-:W-:Y:S02]  /*1bf30*/  IMAD R0, R0, UR4, RZ ;  /* 0x0000000400007c24 */ /* 0x000fe4000f8e02ff */
[----:B------:R-:W-:-:S04]  /*1bf40*/  IMAD.WIDE.U32 R8, R11, UR4, R2 ;  /* 0x000000040b087c25 */ /* 0x000fc8000f8e0002 */
[----:B------:R-:W-:Y:S01]  /*1bf50*/  IMAD R3, R11, UR5, R0 ;  /* 0x000000050b037c24 */ /* 0x000fe2000f8e0200 */
[----:B------:R-:W-:Y:S02]  /*1bf60*/  ULDC.64 UR4, c[0x0][0xa80] ;  /* 0x0002a00000047ab9 */ /* 0x000fe40000000a00 */
[----:B------:R-:W-:Y:S02]  /*1bf70*/  LEA R2, P0, R8, UR4, 0x1 ;  /* 0x0000000408027c11 */ /* 0x000fe4000f8008ff */
[----:B------:R-:W-:Y:S01]  /*1bf80*/  IADD3 R3, R9, R3, RZ ;  /* 0x0000000309037210 */ /* 0x000fe20007ffe0ff */
[----:B------:R-:W-:-:S03]  /*1bf90*/  UMOV UR4, 0xffffffff ;  /* 0xffffffff00047882 */ /* 0x000fc60000000000 */
[----:B------:R-:W-:Y:S01]  /*1bfa0*/  LEA.HI.X R3, R8, UR5, R3, 0x1, P0 ;  /* 0x0000000508037c11 */ /* 0x000fe200080f0c03 */
[----:B-1----:R-:W-:Y:S06]  /*1bfb0*/  BRA.DIV UR4, `(.L_x_10511) ;  /* 0x000000ea046c7947 */ /* 0x002fec000b800000 */
[----:B------:R0:W1:Y:S04]  /*1bfc0*/  SHFL.IDX PT, R0, R3, RZ, 0x181f ;  /* 0x00181fff03007589 */ /* 0x00006800000e0000 */
[----:B------:R0:W2:Y:S02]  /*1bfd0*/  SHFL.IDX PT, R14, R2, RZ, 0x181f ;  /* 0x00181fff020e7589 */ /* 0x0000a400000e0000 */
.L_x_10810:
        /* <DEDUP_REMOVED lines=15> */
.L_x_10513:
[----:B------:R-:W-:Y:S05]  /*1c0d0*/  BSYNC B1 ;  /* 0x0000000000017941 */ /* 0x000fea0003800000 */
.L_x_10512:
[----:B------:R-:W-:-:S03]  /*1c0e0*/  UMOV UR4, 0xffffffff ;  /* 0xffffffff00047882 */ /* 0x000fc60000000000 */
[----:B------:R-:W-:Y:S05]  /*1c0f0*/  BRA.DIV UR4, `(.L_x_10514) ;  /* 0x000000ea04507947 */ /* 0x000fea000b800000 */
[----:B-1----:R1:W4:Y:S04]  /*1c100*/  SHFL.IDX PT, R0, R3, 0x1, 0x181f ;  /* 0x00381f0003007f89 */ /* 0x00232800000e0000 */
[----:B--23--:R1:W2:Y:S02]  /*1c110*/  SHFL.IDX PT, R14, R2, 0x1, 0x181f ;  /* 0x00381f00020e7f89 */ /* 0x00c2a400000e0000 */
.L_x_10814:
        /* <DEDUP_REMOVED lines=13> */
[----:B-----5:R3:W-:Y:S04]  /*1c1f0*/  @!P2 ST.E.128 desc[UR60][R8.64], R28 ;  /* 0x0000001c0800a985 */ /* 0x0207e8000c101d3c */
[----:B------:R3:W-:Y:S02]  /*1c200*/  @!P3 ST.E.128 desc[UR60][R14.64], R44 ;  /* 0x0000002c0e00b985 */ /* 0x0007e4000c101d3c */
.L_x_10516:
[----:B------:R-:W-:Y:S05]  /*1c210*/  BSYNC B1 ;  /* 0x0000000000017941 */ /* 0x000fea0003800000 */
.L_x_10515:
[----:B------:R-:W-:-:S03]  /*1c220*/  UMOV UR4, 0xffffffff ;  /* 0xffffffff00047882 */ /* 0x000fc60000000000 */
[----:B------:R-:W-:Y:S05]  /*1c230*/  BRA.DIV UR4, `(.L_x_10517) ;  /* 0x000000ea04487947 */ /* 0x000fea000b800000 */
[----:B----4-:R4:W0:Y:S04]  /*1c240*/  SHFL.IDX PT, R0, R3, 0x2, 0x181f ;  /* 0x00581f0003007f89 */ /* 0x01082800000e0000 */
[----:B--23--:R4:W2:Y:S02]  /*1c250*/  SHFL.IDX PT, R14, R2, 0x2, 0x181f ;  /* 0x00581f00020e7f89 */ /* 0x00c8a400000e0000 */
.L_x_10818:
        /* <DEDUP_REMOVED lines=13> */
[----:B-----5:R3:W-:Y:S04]  /*1c330*/  @!P2 ST.E.128 desc[UR60][R8.64], R32 ;  /* 0x000000200800a985 */ /* 0x0207e8000c101d3c */
[----:B------:R3:W-:Y:S02]  /*1c340*/  @!P3 ST.E.128 desc[UR60][R14.64], R48 ;  /* 0x000000300e00b985 */ /* 0x0007e4000c101d3c */
.L_x_10519:
[----:B------:R-:W-:Y:S05]  /*1c350*/  BSYNC B1 ;  /* 0x0000000000017941 */ /* 0x000fea0003800000 */
.L_x_10518:
[----:B------:R-:W-:-:S03]  /*1c360*/  UMOV UR4, 0xffffffff ;  /* 0xffffffff00047882 */ /* 0x000fc60000000000 */
[----:B------:R-:W-:Y:S05]  /*1c370*/  BRA.DIV UR4, `(.L_x_10520) ;  /* 0x000000ea04407947 */ /* 0x000fea000b800000 */
[----:B0-----:R0:W0:Y:S04]  /*1c380*/  SHFL.IDX PT, R0, R3, 0x3, 0x181f ;  /* 0x00781f0003007f89 */ /* 0x00102800000e0000 */
[----:B--23--:R2:W3:Y:S02]  /*1c390*/  SHFL.IDX PT, R14, R2, 0x3, 0x181f ;  /* 0x00781f00020e7f89 */ /* 0x00c4e400000e0000 */
.L_x_10822:
[----:B-12-4-:R-:W-:-:S05]  /*1c3a0*/  VIADD R2, R10, 0x60 ;  /* 0x000000600a027836 */ /* 0x016fca0000000000 */
[----:B------:R-:W-:-:S13]  /*1c3b0*/  ISETP.GE.AND P0, PT, R2, R103, PT ;  /* 0x000000670200720c */ /* 0x000fda0003f06270 */
[----:B------:R-:W-:Y:S05]  /*1c3c0*/  @P0 BRA `(.L_x_10521) ;  /* 0x0000002000240947 */ /* 0x000fea0003800000 */
[----:B------:R-:W-:Y:S01]  /*1c3d0*/  ULDC UR4, c[0x0][0xac8] ;  /* 0x0002b20000047ab9 */ /* 0x000fe20000000800 */
[----:B------:R-:W-:Y:S02]  /*1c3e0*/  SHF.R.S32.HI R4, RZ, 0x1f, R203 ;  /* 0x0000001fff047819 */ /* 0x000fe400000114cb */
[----:B------:R-:W-:-:S13]  /*1c3f0*/  ISETP.GE.AND P1, PT, R203, UR4, PT ;  /* 0x00000004cb007c0c */ /* 0x000fda000bf26270 */
[----:B---3--:R-:W-:-:S04]  /*1c400*/  @!P1 LEA R2, P0, R203, R14, 0x1 ;  /* 0x0000000ecb029211 */ /* 0x008fc800078008ff */
[----:B0-----:R-:W-:Y:S02]  /*1c410*/  @!P1 LEA.HI.X R3, R203, R0, R4, 0x1, P0 ;  /* 0x00000000cb039211 */ /* 0x001fe400000f0c04 */
[----:B------:R-:W-:-:S03]  /*1c420*/  ISETP.GE.AND P0, PT, R211, UR4, PT ;  /* 0x00000004d3007c0c */ /* 0x000fc6000bf06270 */
[----:B-----5:R1:W-:Y:S10]  /*1c430*/  @!P1 ST.E.128 desc[UR60][R2.64], R36 ;  /* 0x0000002402009985 */ /* 0x0203f4000c101d3c */
[----:B------:R-:W-:Y:S05]  /*1c440*/  @P0 BRA `(.L_x_10521) ;  /* 0x0000002000040947 */ /* 0x000fea0003800000 */
[----:B------:R-:W-:Y:S02]  /*1c450*/  SHF.R.S32.HI R4, RZ, 0x1f, R211 ;  /* 0x0000001fff047819 */ /* 0x000fe400000114d3 */
[----:B------:R-:W-:-:S04]  /*1c460*/  LEA R14, P0, R211, R14, 0x1 ;  /* 0x0000000ed30e7211 */ /* 0x000fc800078008ff */
[----:B------:R-:W-:-:S05]  /*1c470*/  LEA.HI.X R15, R211, R0, R4, 0x1, P0 ;  /* 0x00000000d30f7211 */ /* 0x000fca00000f0c04 */
[----:B------:R2:W-:Y:S01]  /*1c480*/  ST.E.128 desc[UR60][R14.64], R52 ;  /* 0x000000340e007985 */ /* 0x0005e2000c101d3c */
[----:B------:R-:W-:Y:S05]  /*1c490*/  BRA `(.L_x_10521) ;  /* 0x0000001c00f07947 */ /* 0x000fea0003800000 */
.L_x_10510:
[----:B------:R-:W-:Y:S01]  /*1c4a0*/  ULDC.64 UR4, c[0x0][0xb08] ;  /* 0x0002c20000047ab9 */ /* 0x000fe20000000a00 */
[----:B------:R-:W1:Y:S01]  /*1c4b0*/  @P1 LDC R12, c[0x0][0xbec] ;  /* 0x0002fb00ff0c1b82 */ /* 0x000e620000000800 */
[----:B------:R-:W-:Y:S01]  /*1c4c0*/  IMAD R106, R106, UR4, RZ ;  /* 0x000000046a6a7c24 */ /* 0x000fe2000f8e02ff */
[----:B0-----:R-:W-:Y:S01]  /*1c4d0*/  SHF.R.S32.HI R10, RZ, 0x1f, R105 ;  /* 0x0000001fff0a7819 */ /* 0x001fe20000011469 */
[----:B------:R-:W-:Y:S01]  /*1c4e0*/  IMAD.WIDE.U32 R8, R101, UR4, RZ ;  /* 0x0000000465087c25 */ /* 0x000fe2000f8e00ff */
[----:B------:R-:W-:-:S03]  /*1c4f0*/  SHF.R.S32.HI R29, RZ, 0x1f, R227 ;  /* 0x0000001fff1d7819 */ /* 0x000fc600000114e3 */
[----:B------:R-:W-:Y:S01]  /*1c500*/  IMAD R101, R101, UR5, R106 ;  /* 0x0000000565657c24 */ /* 0x000fe2000f8e026a */
[----:B------:R-:W0:Y:S01]  /*1c510*/  @P1 LDC R15, c[0x0][0xbf0] ;  /* 0x0002fc00ff0f1b82 */ /* 0x000e220000000800 */
[----:B------:R-:W-:Y:S01]  /*1c520*/  ULDC.64 UR4, c[0x0][0xb38] ;  /* 0x0002ce0000047ab9 */ /* 0x000fe20000000a00 */
[----:B------:R-:W-:Y:S02]  /*1c530*/  IMAD.MOV.U32 R11, RZ, RZ, R33 ;  /* 0x000000ffff0b7224 */ /* 0x000fe400078e0021 */
[----:B------:R-:W-:Y:S02]  /*1c540*/  IMAD.IADD R9, R9, 0x1, R101 ;  /* 0x0000000109097824 */ /* 0x000fe400078e0265 */
[----:B------:R-:W-:Y:S02]  /*1c550*/  VIADD R31, R200, 0x8 ;  /* 0x00000008c81f7836 */ /* 0x000fe40000000000 */
[----:B------:R-:W-:-:S03]  /*1c560*/  IMAD.WIDE.U32 R8, R192, UR4, R8 ;  /* 0x00000004c0087c25 */ /* 0x000fc6000f8e0008 */
[----:B------:R-:W-:Y:S01]  /*1c570*/  SHF.R.S32.HI R32, RZ, 0x1f, R31 ;  /* 0x0000001fff207819 */ /* 0x000fe2000001141f */
[----:B------:R-:W-:Y:S01]  /*1c580*/  IMAD R9, R192, UR5, R9 ;  /* 0x00000005c0097c24 */ /* 0x000fe2000f8e0209 */
[----:B------:R-:W-:Y:S02]  /*1c590*/  ULDC.64 UR4, c[0x0][0xb40] ;  /* 0x0002d00000047ab9 */ /* 0x000fe40000000a00 */
[----:B------:R-:W-:Y:S02]  /*1c5a0*/  IMAD R10, R10, UR4, RZ ;  /* 0x000000040a0a7c24 */ /* 0x000fe4000f8e02ff */
[----:B------:R-:W-:-:S04]  /*1c5b0*/  IMAD.WIDE.U32 R8, R105, UR4, R8 ;  /* 0x0000000469087c25 */ /* 0x000fc8000f8e0008 */
[----:B------:R-:W-:Y:S01]  /*1c5c0*/  IMAD R13, R105, UR5, R10 ;  /* 0x00000005690d7c24 */ /* 0x000fe2000f8e020a */
[----:B------:R-:W-:Y:S01]  /*1c5d0*/  ULDC.64 UR4, c[0x0][0xb48] ;  /* 0x0002d20000047ab9 */ /* 0x000fe20000000a00 */
[----:B-1----:R-:W-:-:S04]  /*1c5e0*/  @P1 IMAD.HI.U32 R12, R33, R12, RZ ;  /* 0x0000000c210c1227 */ /* 0x002fc800078e00ff */
[----:B------:R-:W-:Y:S01]  /*1c5f0*/  IMAD.IADD R9, R9, 0x1, R13 ;  /* 0x0000000109097824 */ /* 0x000fe200078e020d */
        /* <DEDUP_REMOVED lines=14> */
[----:B------:R-:W-:Y:S01]  /*1c6e0*/  ULDC.64 UR4, c[0x0][0xb28] ;  /* 0x0002ca0000047ab9 */ /* 0x000fe20000000a00 */
[----:B------:R-:W-:Y:S02]  /*1c6f0*/  VIADD R33, R200, 0x10 ;  /* 0x00000010c8217836 */ /* 0x000fe40000000000 */
[----:B------:R-:W-:Y:S02]  /*1c700*/  IMAD.IADD R9, R9, 0x1, R15 ;  /* 0x0000000109097824 */ /* 0x000fe400078e020f */
[----:B------:R-:W-:Y:S01]  /*1c710*/  IMAD R10, R10, UR4, RZ ;  /* 0x000000040a0a7c24 */ /* 0x000fe2000f8e02ff */
[----:B------:R-:W-:Y:S01]  /*1c720*/  SHF.R.S32.HI R34, RZ, 0x1f, R33 ;  /* 0x0000001fff227819 */ /* 0x000fe20000011421 */
        /* <DEDUP_REMOVED lines=10> */
.L_x_10825:
[----:B------:R-:W-:Y:S01]  /*1c7d0*/  ISETP.GE.AND P0, PT, R30, R103, PT ;  /* 0x000000671e00720c */ /* 0x000fe20003f06270 */
[----:B------:R-:W-:-:S12]  /*1c7e0*/  BSSY B1, `(.L_x_10523) ;  /* 0x0000081000017945 */ /* 0x000fd80003800000 */
[----:B------:R-:W-:Y:S05]  /*1c7f0*/  @P0 BRA `(.L_x_10524) ;  /* 0x0000000400fc0947 */ /* 0x000fea0003800000 */
        /* <DEDUP_REMOVED lines=9> */
[C---:B------:R-:W-:Y:S02]  /*1c890*/  VIADD R37, R200.reuse, 0x20 ;  /* 0x00000020c8257836 */ /* 0x040fe40000000000 */
[----:B------:R-:W-:-:S02]  /*1c8a0*/  VIADD R15, R200, 0x28 ;  /* 0x00000028c80f7836 */ /* 0x000fc40000000000 */
[C---:B------:R-:W-:Y:S01]  /*1c8b0*/  VIADD R39, R200.reuse, 0x30 ;  /* 0x00000030c8277836 */ /* 0x040fe20000000000 */
[----:B------:R-:W-:Y:S01]  /*1c8c0*/  SHF.R.S32.HI R37, RZ, 0x1f, R37 ;  /* 0x0000001fff257819 */ /* 0x000fe20000011425 */
[----:B--2---:R-:W-:Y:S01]  /*1c8d0*/  @!P0 IMAD.MOV.U32 R10, RZ, RZ, R25 ;  /* 0x000000ffff0a8224 */ /* 0x004fe200078e0019 */
[-C--:B-1----:R-:W-:Y:S01]  /*1c8e0*/  @!P0 MOV R11, R24.reuse ;  /* 0x00000018000b8202 */ /* 0x082fe20000000f00 */
[----:B------:R-:W-:Y:S01]  /*1c8f0*/  @!P0 IMAD.MOV.U32 R12, RZ, RZ, R102 ;  /* 0x000000ffff0c8224 */ /* 0x000fe200078e0066 */
[C---:B------:R-:W-:Y:S01]  /*1c900*/  @!P3 LEA R8, P4, R31.reuse, R25, 0x2 ;  /* 0x000000191f08b211 */ /* 0x040fe200078810ff */
[----:B------:R-:W-:Y:S01]  /*1c910*/  @!P0 IMAD.MOV.U32 R13, RZ, RZ, R99 ;  /* 0x000000ffff0d8224 */ /* 0x000fe200078e0063 */
[----:B------:R-:W-:Y:S01]  /*1c920*/  SHF.R.S32.HI R15, RZ, 0x1f, R15 ;  /* 0x0000001fff0f7819 */ /* 0x000fe2000001140f */
[C---:B------:R-:W-:Y:S01]  /*1c930*/  @!P0 IMAD.WIDE R10, R200.reuse, 0x4, R10 ;  /* 0x00000004c80a8825 */ /* 0x040fe200078e020a */
[----:B------:R-:W-:Y:S02]  /*1c940*/  @!P3 LEA.HI.X R9, R31, R24, R32, 0x2, P4 ;  /* 0x000000181f09b211 */ /* 0x000fe400020f1420 */
[----:B------:R-:W-:Y:S01]  /*1c950*/  SHF.R.S32.HI R39, RZ, 0x1f, R39 ;  /* 0x0000001fff277819 */ /* 0x000fe20000011427 */
[----:B------:R-:W-:Y:S01]  /*1c960*/  VIADD R30, R200, 0x60 ;  /* 0x00000060c81e7836 */ /* 0x000fe20000000000 */
[----:B------:R1:W-:Y:S01]  /*1c970*/  @!P0 ST.E.64 desc[UR60][R10.64], R12 ;  /* 0x0000000c0a008985 */ /* 0x0003e2000c101b3c */
[----:B------:R-:W-:-:S03]  /*1c980*/  ISETP.GE.AND P0, PT, R35, UR4, PT ;  /* 0x0000000423007c0c */ /* 0x000fc6000bf06270 */
[----:B------:R-:W-:Y:S01]  /*1c990*/  SHF.R.S32.HI R30, RZ, 0x1f, R30 ;  /* 0x0000001fff1e7819 */ /* 0x000fe2000001141e */
[----:B-1----:R-:W-:Y:S01]  /*1c9a0*/  @!P3 IMAD.MOV.U32 R10, RZ, RZ, R100 ;  /* 0x000000ffff0ab224 */ /* 0x002fe200078e0064 */
[----:B------:R-:W-:Y:S01]  /*1c9b0*/  @!P2 LEA R12, P4, R33, R25, 0x2 ;  /* 0x00000019210ca211 */ /* 0x000fe200078810ff */
[----:B------:R-:W-:-:S03]  /*1c9c0*/  @!P3 IMAD.MOV.U32 R11, RZ, RZ, R98 ;  /* 0x000000ffff0bb224 */ /* 0x000fc600078e0062 */
[-C--:B------:R-:W-:Y:S02]  /*1c9d0*/  @!P2 LEA.HI.X R13, R33, R24.reuse, R34, 0x2, P4 ;  /* 0x00000018210da211 */ /* 0x080fe400020f1422 */
[----:B------:R1:W-:Y:S01]  /*1c9e0*/  @!P3 ST.E.64 desc[UR60][R8.64], R10 ;  /* 0x0000000a0800b985 */ /* 0x0003e2000c101b3c */
[----:B------:R-:W-:Y:S02]  /*1c9f0*/  ISETP.GE.AND P3, PT, R14, UR4, PT ;  /* 0x000000040e007c0c */ /* 0x000fe4000bf66270 */
[C---:B-1----:R-:W-:Y:S01]  /*1ca00*/  @!P1 LEA R8, P5, R227.reuse, R25, 0x2 ;  /* 0x00000019e3089211 */ /* 0x042fe200078a10ff */
[----:B------:R-:W-:Y:S02]  /*1ca10*/  @!P2 IMAD.MOV.U32 R10, RZ, RZ, R79 ;  /* 0x000000ffff0aa224 */ /* 0x000fe400078e004f */
[----:B------:R-:W-:Y:S01]  /*1ca20*/  @!P2 IMAD.MOV.U32 R11, RZ, RZ, R77 ;  /* 0x000000ffff0ba224 */ /* 0x000fe200078e004d */
[----:B------:R-:W-:Y:S01]  /*1ca30*/  @!P1 LEA.HI.X R9, R227, R24, R29, 0x2, P5 ;  /* 0x00000018e3099211 */ /* 0x000fe200028f141d */
[----:B------:R-:W-:-:S02]  /*1ca40*/  @!P1 IMAD.MOV.U32 R79, RZ, RZ, R78 ;  /* 0x000000ffff4f9224 */ /* 0x000fc400078e004e */
[----:B------:R-:W-:Y:S01]  /*1ca50*/  @!P1 IMAD.MOV.U32 R78, RZ, RZ, R80 ;  /* 0x000000ffff4e9224 */ /* 0x000fe200078e0050 */
[----:B------:R1:W-:Y:S01]  /*1ca60*/  @!P2 ST.E.64 desc[UR60][R12.64], R10 ;  /* 0x0000000a0c00a985 */ /* 0x0003e2000c101b3c */
[----:B------:R-:W-:-:S03]  /*1ca70*/  ISETP.GE.AND P2, PT, R38, UR4, PT ;  /* 0x0000000426007c0c */ /* 0x000fc6000bf46270 */
[----:B------:R2:W-:Y:S01]  /*1ca80*/  @!P1 ST.E.64 desc[UR60][R8.64], R78 ;  /* 0x0000004e08009985 */ /* 0x0005e2000c101b3c */
[----:B------:R-:W-:Y:S02]  /*1ca90*/  ISETP.GE.AND P1, PT, R36, UR4, PT ;  /* 0x0000000424007c0c */ /* 0x000fe4000bf26270 */
[CC--:B-1----:R-:W-:Y:S01]  /*1caa0*/  @!P0 LEA R10, P4, R35.reuse, R25.reuse, 0x2 ;  /* 0x00000019230a8211 */ /* 0x0c2fe200078810ff */
[----:B------:R-:W-:Y:S02]  /*1cab0*/  @!P0 IMAD.MOV.U32 R12, RZ, RZ, R2 ;  /* 0x000000ffff0c8224 */ /* 0x000fe400078e0002 */
[----:B------:R-:W-:Y:S01]  /*1cac0*/  @!P0 IMAD.MOV.U32 R13, RZ, RZ, R81 ;  /* 0x000000ffff0d8224 */ /* 0x000fe200078e0051 */
[----:B--2---:R-:W-:Y:S01]  /*1cad0*/  @!P3 LEA R8, P5, R14, R25, 0x2 ;  /* 0x000000190e08b211 */ /* 0x004fe200078a10ff */
[----:B------:R-:W-:Y:S01]  /*1cae0*/  @!P3 IMAD.MOV.U32 R2, RZ, RZ, R3 ;  /* 0x000000ffff02b224 */ /* 0x000fe200078e0003 */
[-C--:B------:R-:W-:Y:S01]  /*1caf0*/  @!P0 LEA.HI.X R11, R35, R24.reuse, R37, 0x2, P4 ;  /* 0x00000018230b8211 */ /* 0x080fe200020f1425 */
[----:B------:R-:W-:Y:S01]  /*1cb00*/  @!P3 IMAD.MOV.U32 R3, RZ, RZ, R0 ;  /* 0x000000ffff03b224 */ /* 0x000fe200078e0000 */
[C---:B------:R-:W-:Y:S01]  /*1cb10*/  IADD3 R35, R200.reuse, 0x40, RZ ;  /* 0x00000040c8237810 */ /* 0x040fe20007ffe0ff */
[----:B------:R-:W-:Y:S01]  /*1cb20*/  VIADD R37, R200, 0x38 ;  /* 0x00000038c8257836 */ /* 0x000fe20000000000 */
[----:B------:R-:W-:Y:S01]  /*1cb30*/  @!P3 LEA.HI.X R9, R14, R24, R15, 0x2, P5 ;  /* 0x000000180e09b211 */ /* 0x000fe200028f140f */
[----:B------:R1:W-:Y:S01]  /*1cb40*/  @!P0 ST.E.64 desc[UR60][R10.64], R12 ;  /* 0x0000000c0a008985 */ /* 0x0003e2000c101b3c */
[----:B------:R-:W-:Y:S01]  /*1cb50*/  ISETP.GE.AND P0, PT, R35, UR4, PT ;  /* 0x0000000423007c0c */ /* 0x000fe2000bf06270 */
[C---:B------:R-:W-:Y:S01]  /*1cb60*/  VIADD R15, R200.reuse, 0x48 ;  /* 0x00000048c80f7836 */ /* 0x040fe20000000000 */
[----:B------:R-:W-:Y:S01]  /*1cb70*/  SHF.R.S32.HI R37, RZ, 0x1f, R37 ;  /* 0x0000001fff257819 */ /* 0x000fe20000011425 */
[----:B------:R2:W-:Y:S01]  /*1cb80*/  @!P3 ST.E.64 desc[UR60][R8.64], R2 ;  /* 0x000000020800b985 */ /* 0x0005e2000c101b3c */
[----:B------:R-:W-:Y:S01]  /*1cb90*/  VIADD R14, R200, 0x50 ;  /* 0x00000050c80e7836 */ /* 0x000fe20000000000 */
[----:B------:R-:W-:-:S02]  /*1cba0*/  SHF.R.S32.HI R0, RZ, 0x1f, R228 ;  /* 0x0000001fff007819 */ /* 0x000fc400000114e4 */
[----:B------:R-:W-:Y:S02]  /*1cbb0*/  ISETP.GE.AND P3, PT, R15, UR4, PT ;  /* 0x000000040f007c0c */ /* 0x000fe4000bf66270 */
[-C--:B-1----:R-:W-:Y:S02]  /*1cbc0*/  @!P2 LEA R10, P5, R38, R25.reuse, 0x2 ;  /* 0x00000019260aa211 */ /* 0x082fe400078a10ff */
[----:B--2---:R-:W-:Y:S01]  /*1cbd0*/  @!P1 LEA R2, P4, R36, R25, 0x2 ;  /* 0x0000001924029211 */ /* 0x004fe200078810ff */
[----:B------:R-:W-:Y:S01]  /*1cbe0*/  @!P2 IMAD.MOV.U32 R8, RZ, RZ, R21 ;  /* 0x000000ffff08a224 */ /* 0x000fe200078e0015 */
[-C--:B------:R-:W-:Y:S01]  /*1cbf0*/  @!P2 LEA.HI.X R11, R38, R24.reuse, R39, 0x2, P5 ;  /* 0x00000018260ba211 */ /* 0x080fe200028f1427 */
[----:B------:R-:W-:Y:S01]  /*1cc00*/  @!P2 IMAD.MOV.U32 R9, RZ, RZ, R4 ;  /* 0x000000ffff09a224 */ /* 0x000fe200078e0004 */
[----:B------:R-:W-:Y:S01]  /*1cc10*/  @!P1 LEA.HI.X R3, R36, R24, R37, 0x2, P4 ;  /* 0x0000001824039211 */ /* 0x000fe200020f1425 */
[----:B------:R-:W-:Y:S01]  /*1cc20*/  VIADD R36, R200, 0x40 ;  /* 0x00000040c8247836 */ /* 0x000fe20000000000 */
[----:B------:R-:W-:Y:S01]  /*1cc30*/  ISETP.GE.AND P5, PT, R14, UR4, PT ;  /* 0x000000040e007c0c */ /* 0x000fe2000bfa6270 */
[----:B------:R-:W-:Y:S01]  /*1cc40*/  @!P1 IMAD.MOV.U32 R21, RZ, RZ, R20 ;  /* 0x000000ffff159224 */ /* 0x000fe200078e0014 */
[----:B------:R1:W-:Y:S01]  /*1cc50*/  @!P2 ST.E.64 desc[UR60][R10.64], R8 ;  /* 0x000000080a00a985 */ /* 0x0003e2000c101b3c */
[----:B------:R-:W-:Y:S01]  /*1cc60*/  @!P1 IMAD.MOV.U32 R20, RZ, RZ, R40 ;  /* 0x000000ffff149224 */ /* 0x000fe200078e0028 */
[----:B------:R-:W-:Y:S01]  /*1cc70*/  SHF.R.S32.HI R36, RZ, 0x1f, R36 ;  /* 0x0000001fff247819 */ /* 0x000fe20000011424 */
[C---:B------:R-:W-:Y:S01]  /*1cc80*/  VIADD R37, R200.reuse, 0x58 ;  /* 0x00000058c8257836 */ /* 0x040fe20000000000 */
[----:B------:R-:W-:Y:S01]  /*1cc90*/  SHF.R.S32.HI R4, RZ, 0x1f, R229 ;  /* 0x0000001fff047819 */ /* 0x000fe200000114e5 */
[----:B------:R-:W-:Y:S01]  /*1cca0*/  VIADD R38, R200, 0x58 ;  /* 0x00000058c8267836 */ /* 0x000fe20000000000 */
[----:B------:R2:W-:Y:S02]  /*1ccb0*/  @!P1 ST.E.64 desc[UR60][R2.64], R20 ;  /* 0x0000001402009985 */ /* 0x0005e4000c101b3c */
[----:B------:R-:W-:-:S02]  /*1ccc0*/  ISETP.GE.AND P1, PT, R37, UR4, PT ;  /* 0x0000000425007c0c */ /* 0x000fc4000bf26270 */
[----:B------:R-:W-:Y:S02]  /*1ccd0*/  SHF.R.S32.HI R38, RZ, 0x1f, R38 ;  /* 0x0000001fff267819 */ /* 0x000fe40000011426 */
[CC--:B-1----:R-:W-:Y:S01]  /*1cce0*/  @!P0 LEA R8, P2, R35.reuse, R25.reuse, 0x2 ;  /* 0x0000001923088211 */ /* 0x0c2fe200078410ff */
[----:B------:R-:W-:Y:S02]  /*1ccf0*/  @!P0 IMAD.MOV.U32 R10, RZ, RZ, R43 ;  /* 0x000000ffff0a8224 */ /* 0x000fe400078e002b */
[----:B------:R-:W-:Y:S01]  /*1cd00*/  @!P0 IMAD.MOV.U32 R11, RZ, RZ, R41 ;  /* 0x000000ffff0b8224 */ /* 0x000fe200078e0029 */
[-C--:B------:R-:W-:Y:S01]  /*1cd10*/  @!P0 LEA.HI.X R9, R35, R24.reuse, R36, 0x2, P2 ;  /* 0x0000001823098211 */ /* 0x080fe200010f1424 */
[C---:B------:R-:W-:Y:S01]  /*1cd20*/  VIADD R36, R200.reuse, 0x60 ;  /* 0x00000060c8247836 */ /* 0x040fe20000000000 */
[----:B------:R-:W-:Y:S01]  /*1cd30*/  IADD3 R35, R200, 0x48, RZ ;  /* 0x00000048c8237810 */ /* 0x000fe20007ffe0ff */
[----:B------:R-:W-:Y:S01]  /*1cd40*/  @!P3 IMAD.MOV.U32 R43, RZ, RZ, R42 ;  /* 0x000000ffff2bb224 */ /* 0x000fe200078e002a */
[CC--:B--2---:R-:W-:Y:S01]  /*1cd50*/  @!P3 LEA R2, P4, R15.reuse, R25.reuse, 0x2 ;  /* 0x000000190f02b211 */ /* 0x0c4fe200078810ff */
[----:B------:R1:W-:Y:S01]  /*1cd60*/  @!P0 ST.E.64 desc[UR60][R8.64], R10 ;  /* 0x0000000a08008985 */ /* 0x0003e2000c101b3c */
[----:B------:R-:W-:Y:S01]  /*1cd70*/  SHF.R.S32.HI R35, RZ, 0x1f, R35 ;  /* 0x0000001fff237819 */ /* 0x000fe20000011423 */
[----:B------:R-:W-:Y:S01]  /*1cd80*/  @!P3 IMAD.MOV.U32 R42, RZ, RZ, R44 ;  /* 0x000000ffff2ab224 */ /* 0x000fe200078e002c */
[----:B------:R-:W-:Y:S01]  /*1cd90*/  ISETP.GE.AND P0, PT, R36, UR4, PT ;  /* 0x0000000424007c0c */ /* 0x000fe2000bf06270 */
[----:B------:R-:W-:Y:S01]  /*1cda0*/  @!P5 IMAD.MOV.U32 R44, RZ, RZ, R47 ;  /* 0x000000ffff2cd224 */ /* 0x000fe200078e002f */
[-C--:B------:R-:W-:Y:S01]  /*1cdb0*/  @!P3 LEA.HI.X R3, R15, R24.reuse, R35, 0x2, P4 ;  /* 0x000000180f03b211 */ /* 0x080fe200020f1423 */
[----:B------:R-:W-:Y:S01]  /*1cdc0*/  VIADD R15, R200, 0x50 ;  /* 0x00000050c80f7836 */ /* 0x000fe20000000000 */
[-C--:B------:R-:W-:Y:S01]  /*1cdd0*/  @!P5 LEA R12, P2, R14, R25.reuse, 0x2 ;  /* 0x000000190e0cd211 */ /* 0x080fe200078410ff */
[----:B------:R-:W-:Y:S01]  /*1cde0*/  VIADD R35, R200, 0x68 ;  /* 0x00000068c8237836 */ /* 0x000fe20000000000 */
[----:B------:R-:W-:Y:S01]  /*1cdf0*/  ISETP.GE.AND P4, PT, R228, UR4, PT ;  /* 0x00000004e4007c0c */ /* 0x000fe2000bf86270 */
[----:B------:R2:W-:Y:S01]  /*1ce00*/  @!P3 ST.E.64 desc[UR60][R2.64], R42 ;  /* 0x0000002a0200b985 */ /* 0x0005e2000c101b3c */
[----:B------:R-:W-:Y:S01]  /*1ce10*/  SHF.R.S32.HI R15, RZ, 0x1f, R15 ;  /* 0x0000001fff0f7819 */ /* 0x000fe2000001140f */
[----:B------:R-:W-:Y:S01]  /*1ce20*/  @!P1 IMAD.MOV.U32 R47, RZ, RZ, R46 ;  /* 0x000000ffff2f9224 */ /* 0x000fe200078e002e */
[----:B------:R-:W-:Y:S01]  /*1ce30*/  ISETP.GE.AND P3, PT, R35, UR4, PT ;  /* 0x0000000423007c0c */ /* 0x000fe2000bf66270 */
[----:B------:R-:W-:Y:S01]  /*1ce40*/  @!P1 IMAD.MOV.U32 R46, RZ, RZ, R48 ;  /* 0x000000ffff2e9224 */ /* 0x000fe200078e0030 */
[----:B------:R-:W-:Y:S01]  /*1ce50*/  @!P5 LEA.HI.X R13, R14, R24, R15, 0x2, P2 ;  /* 0x000000180e0dd211 */ /* 0x000fe200010f140f */
[----:B------:R-:W-:Y:S01]  /*1ce60*/  @!P0 IMAD.MOV.U32 R48, RZ, RZ, R51 ;  /* 0x000000ffff308224 */ /* 0x000fe200078e0033 */
[----:B------:R-:W-:-:S03]  /*1ce70*/  @!P1 LEA R14, P2, R37, R25, 0x2 ;  /* 0x00000019250e9211 */ /* 0x000fc600078410ff */
[----:B------:R3:W-:Y:S01]  /*1ce80*/  @!P5 ST.E.64 desc[UR60][R12.64], R44 ;  /* 0x0000002c0c00d985 */ /* 0x0007e2000c101b3c */
[----:B------:R-:W-:Y:S02]  /*1ce90*/  ISETP.GE.AND P5, PT, R229, UR4, PT ;  /* 0x00000004e5007c0c */ /* 0x000fe4000bfa6270 */
[----:B------:R-:W-:Y:S02]  /*1cea0*/  @!P1 LEA.HI.X R15, R37, R24, R38, 0x2, P2 ;  /* 0x00000018250f9211 */ /* 0x000fe400010f1426 */
[CC--:B-1----:R-:W-:Y:S02]  /*1ceb0*/  @!P0 LEA R8, P2, R36.reuse, R25.reuse, 0x2 ;  /* 0x0000001924088211 */ /* 0x0c2fe400078410ff */
[----:B------:R-:W-:Y:S01]  /*1cec0*/  @!P3 MOV R51, R50 ;  /* 0x000000320033b202 */ /* 0x000fe20000000f00 */
[----:B------:R4:W-:Y:S01]  /*1ced0*/  @!P1 ST.E.64 desc[UR60][R14.64], R46 ;  /* 0x0000002e0e009985 */ /* 0x0009e2000c101b3c */
[----:B------:R-:W-:Y:S01]  /*1cee0*/  @!P0 LEA.HI.X R9, R36, R24, R30, 0x2, P2 ;  /* 0x0000001824098211 */ /* 0x000fe200010f141e */
[----:B------:R-:W-:Y:S01]  /*1cef0*/  VIADD R30, R200, 0x68 ;  /* 0x00000068c81e7836 */ /* 0x000fe20000000000 */
[----:B--2---:R-:W-:Y:S01]  /*1cf00*/  @!P3 LEA R2, P1, R35, R25, 0x2 ;  /* 0x000000192302b211 */ /* 0x004fe200078210ff */
[----:B------:R-:W-:-:S02]  /*1cf10*/  @!P3 IMAD.MOV.U32 R50, RZ, RZ, R82 ;  /* 0x000000ffff32b224 */ /* 0x000fc400078e0052 */
[----:B------:R4:W-:Y:S01]  /*1cf20*/  @!P0 ST.E.64 desc[UR60][R8.64], R48 ;  /* 0x0000003008008985 */ /* 0x0009e2000c101b3c */
[----:B------:R-:W-:Y:S01]  /*1cf30*/  SHF.R.S32.HI R30, RZ, 0x1f, R30 ;  /* 0x0000001fff1e7819 */ /* 0x000fe2000001141e */
[----:B------:R-:W-:Y:S01]  /*1cf40*/  @!P5 IMAD.MOV.U32 R82, RZ, RZ, R85 ;  /* 0x000000ffff52d224 */ /* 0x000fe200078e0055 */
[-C--:B------:R-:W-:Y:S01]  /*1cf50*/  @!P5 LEA R10, P0, R229, R25.reuse, 0x2 ;  /* 0x00000019e50ad211 */ /* 0x080fe200078010ff */
[----:B------:R-:W-:Y:S01]  /*1cf60*/  @!P4 IMAD.MOV.U32 R85, RZ, RZ, R84 ;  /* 0x000000ffff55c224 */ /* 0x000fe200078e0054 */
[C---:B---3--:R-:W-:Y:S01]  /*1cf70*/  @!P4 LEA R12, P2, R228.reuse, R25, 0x2 ;  /* 0x00000019e40cc211 */ /* 0x048fe200078410ff */
[----:B------:R-:W-:Y:S01]  /*1cf80*/  @!P4 IMAD.MOV.U32 R84, RZ, RZ, R86 ;  /* 0x000000ffff54c224 */ /* 0x000fe200078e0056 */
[-C--:B------:R-:W-:Y:S02]  /*1cf90*/  @!P3 LEA.HI.X R3, R35, R24.reuse, R30, 0x2, P1 ;  /* 0x000000182303b211 */ /* 0x080fe400008f141e */
[-C--:B------:R-:W-:Y:S02]  /*1cfa0*/  @!P5 LEA.HI.X R11, R229, R24.reuse, R4, 0x2, P0 ;  /* 0x00000018e50bd211 */ /* 0x080fe400000f1404 */
[----:B------:R-:W-:Y:S01]  /*1cfb0*/  @!P4 LEA.HI.X R13, R228, R24, R0, 0x2, P2 ;  /* 0x00000018e40dc211 */ /* 0x000fe200010f1400 */
[----:B------:R4:W-:Y:S04]  /*1cfc0*/  @!P3 ST.E.64 desc[UR60][R2.64], R50 ;  /* 0x000000320200b985 */ /* 0x0009e8000c101b3c */
[----:B------:R4:W-:Y:S04]  /*1cfd0*/  @!P5 ST.E.64 desc[UR60][R10.64], R82 ;  /* 0x000000520a00d985 */ /* 0x0009e8000c101b3c */
[----:B------:R4:W-:Y:S02]  /*1cfe0*/  @!P4 ST.E.64 desc[UR60][R12.64], R84 ;  /* 0x000000540c00c985 */ /* 0x0009e4000c101b3c */
.L_x_10524:
[----:B------:R-:W-:Y:S05]  /*1cff0*/  BSYNC B1 ;  /* 0x0000000000017941 */ /* 0x000fea0003800000 */
.L_x_10523:
[----:B------:R-:W-:-:S03]  /*1d000*/  UMOV UR4, 0xffffffff ;  /* 0xffffffff00047882 */ /* 0x000fc60000000000 */
[----:B------:R-:W-:Y:S05]  /*1d010*/  BRA.DIV UR4, `(.L_x_10525) ;  /* 0x000000de04987947 */ /* 0x000fea000b800000 */
[----:B------:R3:W0:Y:S04]  /*1d020*/  SHFL.IDX PT, R0, R28, 0x1, 0x1c1f ;  /* 0x003c1f001c007f89 */ /* 0x00062800000e0000 */
[----:B----4-:R3:W4:Y:S02]  /*1d030*/  SHFL.IDX PT, R14, R27, 0x1, 0x1c1f ;  /* 0x003c1f001b0e7f89 */ /* 0x01072400000e0000 */
.L_x_10829:
[----:B------:R-:W-:-:S13]  /*1d040*/  ISETP.GE.AND P0, PT, R26, R103, PT ;  /* 0x000000671a00720c */ /* 0x000fda0003f06270 */
[----:B------:R-:W-:Y:S05]  /*1d050*/  @P0 BRA `(.L_x_10521) ;  /* 0x0000001400000947 */ /* 0x000fea0003800000 */
[----:B------:R-:W-:Y:S01]  /*1d060*/  ULDC UR4, c[0x0][0xac8] ;  /* 0x0002b20000047ab9 */ /* 0x000fe20000000800 */
[C---:B--2---:R-:W-:Y:S01]  /*1d070*/  VIADD R25, R200.reuse, 0x20 ;  /* 0x00000020c8197836 */ /* 0x044fe20000000000 */
[C---:B------:R-:W-:Y:S01]  /*1d080*/  ISETP.GE.AND P4, PT, R200.reuse, UR4, PT ;  /* 0x00000004c8007c0c */ /* 0x040fe2000bf86270 */
[C---:B------:R-:W-:Y:S01]  /*1d090*/  VIADD R30, R200.reuse, 0x28 ;  /* 0x00000028c81e7836 */ /* 0x040fe20000000000 */
[----:B------:R-:W-:Y:S01]  /*1d0a0*/  ISETP.GE.AND P2, PT, R31, UR4, PT ;  /* 0x000000041f007c0c */ /* 0x000fe2000bf46270 */
[C---:B-1----:R-:W-:Y:S01]  /*1d0b0*/  VIADD R24, R200.reuse, 0x30 ;  /* 0x00000030c8187836 */ /* 0x042fe20000000000 */
[----:B------:R-:W-:Y:S01]  /*1d0c0*/  ISETP.GE.AND P1, PT, R33, UR4, PT ;  /* 0x0000000421007c0c */ /* 0x000fe2000bf26270 */
[C---:B0--3--:R-:W-:Y:S01]  /*1d0d0*/  VIADD R27, R200.reuse, 0x20 ;  /* 0x00000020c81b7836 */ /* 0x049fe20000000000 */
[----:B------:R-:W-:Y:S01]  /*1d0e0*/  ISETP.GE.AND P0, PT, R227, UR4, PT ;  /* 0x00000004e3007c0c */ /* 0x000fe2000bf06270 */
[C---:B------:R-:W-:Y:S01]  /*1d0f0*/  VIADD R28, R200.reuse, 0x40 ;  /* 0x00000040c81c7836 */ /* 0x040fe20000000000 */
[C---:B------:R-:W-:Y:S01]  /*1d100*/  IADD3 R4, R200.reuse, 0x38, RZ ;  /* 0x00000038c8047810 */ /* 0x040fe20007ffe0ff */
[C---:B------:R-:W-:Y:S01]  /*1d110*/  VIADD R35, R200.reuse, 0x28 ;  /* 0x00000028c8237836 */ /* 0x040fe20000000000 */
[----:B------:R-:W-:Y:S01]  /*1d120*/  SHF.R.S32.HI R27, RZ, 0x1f, R27 ;  /* 0x0000001fff1b7819 */ /* 0x000fe2000001141b */
[----:B------:R-:W-:-:S02]  /*1d130*/  VIADD R36, R200, 0x50 ;  /* 0x00000050c8247836 */ /* 0x000fc40000000000 */
[----:B------:R-:W-:Y:S01]  /*1d140*/  @!P4 IMAD.MOV.U32 R15, RZ, RZ, R0 ;  /* 0x000000ffff0fc224 */ /* 0x000fe200078e0000 */
[----:B------:R-:W-:Y:S01]  /*1d150*/  SHF.R.S32.HI R35, RZ, 0x1f, R35 ;  /* 0x0000001fff237819 */ /* 0x000fe20000011423 */
[----:B------:R-:W-:Y:S01]  /*1d160*/  @!P4 IMAD.MOV.U32 R86, RZ, RZ, R52 ;  /* 0x000000ffff56c224 */ /* 0x000fe200078e0034 */
[-C--:B----4-:R-:W-:Y:S01]  /*1d170*/  @!P2 LEA R8, P3, R31, R14.reuse, 0x2 ;  /* 0x0000000e1f08a211 */ /* 0x090fe200078610ff */
[----:B------:R-:W-:Y:S01]  /*1d180*/  @!P4 IMAD.WIDE R2, R200, 0x4, R14 ;  /* 0x00000004c802c825 */ /* 0x000fe200078e020e */
[----:B------:R-:W-:Y:S02]  /*1d190*/  @!P1 LEA R10, P5, R33, R14, 0x2 ;  /* 0x0000000e210a9211 */ /* 0x000fe400078a10ff */
[-C--:B------:R-:W-:Y:S02]  /*1d1a0*/  @!P2 LEA.HI.X R9, R31, R0.reuse, R32, 0x2, P3 ;  /* 0x000000001f09a211 */ /* 0x080fe400018f1420 */
[----:B------:R-:W-:Y:S01]  /*1d1b0*/  ISETP.GE.AND P3, PT, R25, UR4, PT ;  /* 0x0000000419007c0c */ /* 0x000fe2000bf66270 */
[----:B------:R0:W-:Y:S01]  /*1d1c0*/  @!P4 ST.E.64 desc[UR60][R2.64], R86 ;  /* 0x000000560200c985 */ /* 0x0001e2000c101b3c */
[----:B------:R-:W-:-:S02]  /*1d1d0*/  @!P1 LEA.HI.X R11, R33, R0, R34, 0x2, P5 ;  /* 0x00000000210b9211 */ /* 0x000fc400028f1422 */
[C---:B------:R-:W-:Y:S02]  /*1d1e0*/  @!P0 LEA R12, P4, R227.reuse, R14, 0x2 ;  /* 0x0000000ee30c8211 */ /* 0x040fe400078810ff */
[----:B------:R-:W-:Y:S02]  /*1d1f0*/  SHF.R.S32.HI R36, RZ, 0x1f, R36 ;  /* 0x0000001fff247819 */ /* 0x000fe40000011424 */
[----:B------:R-:W-:-:S05]  /*1d200*/  @!P0 LEA.HI.X R13, R227, R0, R29, 0x2, P4 ;  /* 0x00000000e30d8211 */ /* 0x000fca00020f141d */
[C---:B------:R-:W-:Y:S01]  /*1d210*/  @!P3 LEA R20, P5, R25.reuse, R14, 0x2 ;  /* 0x0000000e1914b211 */ /* 0x040fe200078a10ff */
[----:B0-----:R-:W-:Y:S02]  /*1d220*/  @!P2 IMAD.MOV.U32 R2, RZ, RZ, R53 ;  /* 0x000000ffff02a224 */ /* 0x001fe400078e0035 */
[----:B------:R-:W-:Y:S01]  /*1d230*/  @!P2 IMAD.MOV.U32 R3, RZ, RZ, R90 ;  /* 0x000000ffff03a224 */ /* 0x000fe200078e005a */
[----:B------:R-:W-:Y:S01]  /*1d240*/  @!P3 LEA.HI.X R21, R25, R0, R27, 0x2, P5 ;  /* 0x000000001915b211 */ /* 0x000fe200028f141b */
[C---:B------:R-:W-:Y:S02]  /*1d250*/  VIADD R25, R200.reuse, 0x30 ;  /* 0x00000030c8197836 */ /* 0x040fe40000000000 */
[----:B------:R-:W-:Y:S01]  /*1d260*/  VIADD R27, R200, 0x48 ;  /* 0x00000048c81b7836 */ /* 0x000fe20000000000 */
[----:B------:R0:W-:Y:S01]  /*1d270*/  @!P2 ST.E.64 desc[UR60][R8.64], R2 ;  /* 0x000000020800a985 */ /* 0x0001e2000c101b3c */
[----:B------:R-:W-:Y:S02]  /*1d280*/  ISETP.GE.AND P2, PT, R30, UR4, PT ;  /* 0x000000041e007c0c */ /* 0x000fe4000bf46270 */
[----:B------:R-:W-:Y:S01]  /*1d290*/  SHF.R.S32.HI R25, RZ, 0x1f, R25 ;  /* 0x0000001fff197819 */ /* 0x000fe20000011419 */
[----:B0-----:R-:W-:-:S10]  /*1d2a0*/  @!P1 IMAD.MOV.U32 R2, RZ, RZ, R56 ;  /* 0x000000ffff029224 */ /* 0x001fd400078e0038 */
[C---:B------:R-:W-:Y:S01]  /*1d2b0*/  @!P2 LEA R8, P5, R30.reuse, R14, 0x2 ;  /* 0x0000000e1e08a211 */ /* 0x040fe200078a10ff */
[----:B------:R-:W-:Y:S02]  /*1d2c0*/  @!P1 IMAD.MOV.U32 R3, RZ, RZ, R54 ;  /* 0x000000ffff039224 */ /* 0x000fe400078e0036 */
[----:B------:R-:W-:Y:S01]  /*1d2d0*/  @!P0 IMAD.MOV.U32 R54, RZ, RZ, R57 ;  /* 0x000000ffff368224 */ /* 0x000fe200078e0039 */
[----:B------:R-:W-:Y:S01]  /*1d2e0*/  @!P2 LEA.HI.X R9, R30, R0, R35, 0x2, P5 ;  /* 0x000000001e09a211 */ /* 0x000fe200028f1423 */
[----:B------:R-:W-:Y:S01]  /*1d2f0*/  VIADD R30, R200, 0x40 ;  /* 0x00000040c81e7836 */ /* 0x000fe20000000000 */
[----:B------:R0:W-:Y:S01]  /*1d300*/  @!P1 ST.E.64 desc[UR60][R10.64], R2 ;  /* 0x000000020a009985 */ /* 0x0001e2000c101b3c */
[----:B------:R-:W-:Y:S01]  /*1d310*/  ISETP.GE.AND P1, PT, R24, UR4, PT ;  /* 0x0000000418007c0c */ /* 0x000fe2000bf26270 */
[----:B------:R-:W-:Y:S01]  /*1d320*/  VIADD R35, R200, 0x50 ;  /* 0x00000050c8237836 */ /* 0x000fe20000000000 */
[----:B------:R-:W-:Y:S01]  /*1d330*/  ISETP.GE.AND P5, PT, R27, UR4, PT ;  /* 0x000000041b007c0c */ /* 0x000fe2000bfa6270 */
[----:B------:R1:W-:Y:S01]  /*1d340*/  @!P0 ST.E.64 desc[UR60][R12.64], R54 ;  /* 0x000000360c008985 */ /* 0x0003e2000c101b3c */
[----:B------:R-:W-:-:S02]  /*1d350*/  ISETP.GE.AND P0, PT, R4, UR4, PT ;  /* 0x0000000404007c0c */ /* 0x000fc4000bf06270 */
[----:B------:R-:W-:Y:S01]  /*1d360*/  SHF.R.S32.HI R30, RZ, 0x1f, R30 ;  /* 0x0000001fff1e7819 */ /* 0x000fe2000001141e */
[----:B0-----:R-:W-:-:S06]  /*1d370*/  @!P3 IMAD.MOV.U32 R2, RZ, RZ, R60 ;  /* 0x000000ffff02b224 */ /* 0x001fcc00078e003c */
[C---:B------:R-:W-:Y:S01]  /*1d380*/  @!P1 LEA R10, P4, R24.reuse, R14, 0x2 ;  /* 0x0000000e180a9211 */ /* 0x040fe200078810ff */
[----:B------:R-:W-:Y:S02]  /*1d390*/  @!P3 IMAD.MOV.U32 R3, RZ, RZ, R58 ;  /* 0x000000ffff03b224 */ /* 0x000fe400078e003a */
[----:B------:R-:W-:Y:S01]  /*1d3a0*/  @!P2 IMAD.MOV.U32 R58, RZ, RZ, R61 ;  /* 0x000000ffff3aa224 */ /* 0x000fe200078e003d */
[----:B------:R-:W-:Y:S01]  /*1d3b0*/  @!P1 LEA.HI.X R11, R24, R0, R25, 0x2, P4 ;  /* 0x00000000180b9211 */ /* 0x000fe200020f1419 */
[----:B------:R-:W-:Y:S01]  /*1d3c0*/  VIADD R24, R200, 0x38 ;  /* 0x00000038c8187836 */ /* 0x000fe20000000000 */
[----:B------:R0:W-:Y:S01]  /*1d3d0*/  @!P3 ST.E.64 desc[UR60][R20.64], R2 ;  /* 0x000000021400b985 */ /* 0x0001e2000c101b3c */
[----:B------:R-:W-:-:S03]  /*1d3e0*/  ISETP.GE.AND P3, PT, R28, UR4, PT ;  /* 0x000000041c007c0c */ /* 0x000fc6000bf66270 */
[----:B------:R-:W-:Y:S01]  /*1d3f0*/  @!P2 ST.E.64 desc[UR60][R8.64], R58 ;  /* 0x0000003a0800a985 */ /* 0x000fe2000c101b3c */
[----:B-1----:R-:W-:Y:S02]  /*1d400*/  @!P0 LEA R12, P2, R4, R14, 0x2 ;  /* 0x0000000e040c8211 */ /* 0x002fe400078410ff */
[----:B------:R-:W-:-:S04]  /*1d410*/  SHF.R.S32.HI R24, RZ, 0x1f, R24 ;  /* 0x0000001fff187819 */ /* 0x000fc80000011418 */
[----:B------:R-:W-:Y:S02]  /*1d420*/  @!P0 LEA.HI.X R13, R4, R0, R24, 0x2, P2 ;  /* 0x00000000040d8211 */ /* 0x000fe400010f1418 */
[----:B------:R-:W-:Y:S01]  /*1d430*/  IADD3 R4, R200, 0x58, RZ ;  /* 0x00000058c8047810 */ /* 0x000fe20007ffe0ff */
[----:B0-----:R-:W-:Y:S01]  /*1d440*/  @!P1 IMAD.MOV.U32 R2, RZ, RZ, R70 ;  /* 0x000000ffff029224 */ /* 0x001fe200078e0046 */
[CC--:B------:R-:W-:Y:S01]  /*1d450*/  @!P3 LEA R20, P4, R28.reuse, R14.reuse, 0x2 ;  /* 0x0000000e1c14b211 */ /* 0x0c0fe200078810ff */
[----:B------:R-:W-:Y:S01]  /*1d460*/  @!P1 IMAD.MOV.U32 R3, RZ, RZ, R68 ;  /* 0x000000ffff039224 */ /* 0x000fe200078e0044 */
[----:B------:R-:W-:Y:S01]  /*1d470*/  @!P5 LEA R24, P2, R27, R14, 0x2 ;  /* 0x0000000e1b18d211 */ /* 0x000fe200078410ff */
[----:B------:R-:W-:Y:S01]  /*1d480*/  @!P0 IMAD.MOV.U32 R68, RZ, RZ, R71 ;  /* 0x000000ffff448224 */ /* 0x000fe200078e0047 */
[----:B------:R-:W-:Y:S01]  /*1d490*/  @!P3 LEA.HI.X R21, R28, R0, R30, 0x2, P4 ;  /* 0x000000001c15b211 */ /* 0x000fe200020f141e */
[C---:B------:R-:W-:Y:S01]  /*1d4a0*/  VIADD R28, R200.reuse, 0x48 ;  /* 0x00000048c81c7836 */ /* 0x040fe20000000000 */
[----:B------:R0:W-:Y:S01]  /*1d4b0*/  @!P1 ST.E.64 desc[UR60][R10.64], R2 ;  /* 0x000000020a009985 */ /* 0x0001e2000c101b3c */
[----:B------:R-:W-:Y:S01]  /*1d4c0*/  ISETP.GE.AND P1, PT, R35, UR4, PT ;  /* 0x0000000423007c0c */ /* 0x000fe2000bf26270 */
[----:B------:R-:W-:Y:S01]  /*1d4d0*/  VIADD R30, R200, 0x60 ;  /* 0x00000060c81e7836 */ /* 0x000fe20000000000 */
[----:B------:R-:W-:Y:S01]  /*1d4e0*/  ISETP.GE.AND P4, PT, R229, UR4, PT ;  /* 0x00000004e5007c0c */ /* 0x000fe2000bf86270 */
[----:B------:R1:W-:Y:S01]  /*1d4f0*/  @!P0 ST.E.64 desc[UR60][R12.64], R68 ;  /* 0x000000440c008985 */ /* 0x0003e2000c101b3c */
[----:B------:R-:W-:-:S02]  /*1d500*/  SHF.R.S32.HI R28, RZ, 0x1f, R28 ;  /* 0x0000001fff1c7819 */ /* 0x000fc4000001141c */
[----:B------:R-:W-:Y:S02]  /*1d510*/  ISETP.GE.AND P0, PT, R4, UR4, PT ;  /* 0x0000000404007c0c */ /* 0x000fe4000bf06270 */
[----:B------:R-:W-:Y:S01]  /*1d520*/  @!P5 LEA.HI.X R25, R27, R0, R28, 0x2, P2 ;  /* 0x000000001b19d211 */ /* 0x000fe200010f141c */
[C---:B------:R-:W-:Y:S02]  /*1d530*/  VIADD R27, R200.reuse, 0x68 ;  /* 0x00000068c81b7836 */ /* 0x040fe40000000000 */
[----:B------:R-:W-:Y:S02]  /*1d540*/  VIADD R28, R200, 0x58 ;  /* 0x00000058c81c7836 */ /* 0x000fe40000000000 */
[----:B0-----:R-:W-:Y:S01]  /*1d550*/  @!P3 IMAD.MOV.U32 R2, RZ, RZ, R74 ;  /* 0x000000ffff02b224 */ /* 0x001fe200078e004a */
[C---:B------:R-:W-:Y:S01]  /*1d560*/  @!P1 LEA R8, P2, R35.reuse, R14, 0x2 ;  /* 0x0000000e23089211 */ /* 0x040fe200078410ff */
[----:B------:R-:W-:Y:S01]  /*1d570*/  @!P3 IMAD.MOV.U32 R3, RZ, RZ, R72 ;  /* 0x000000ffff03b224 */ /* 0x000fe200078e0048 */
[----:B------:R-:W-:Y:S01]  /*1d580*/  SHF.R.S32.HI R28, RZ, 0x1f, R28 ;  /* 0x0000001fff1c7819 */ /* 0x000fe2000001141c */
[----:B------:R-:W-:Y:S01]  /*1d590*/  @!P5 IMAD.MOV.U32 R72, RZ, RZ, R75 ;  /* 0x000000ffff48d224 */ /* 0x000fe200078e004b */
[----:B------:R-:W-:Y:S01]  /*1d5a0*/  @!P1 LEA.HI.X R9, R35, R0, R36, 0x2, P2 ;  /* 0x0000000023099211 */ /* 0x000fe200010f1424 */
[----:B------:R-:W-:Y:S01]  /*1d5b0*/  @!P1 IMAD.MOV.U32 R77, RZ, RZ, R76 ;  /* 0x000000ffff4d9224 */ /* 0x000fe200078e004c */
[----:B------:R0:W-:Y:S01]  /*1d5c0*/  @!P3 ST.E.64 desc[UR60][R20.64], R2 ;  /* 0x000000021400b985 */ /* 0x0001e2000c101b3c */
[----:B------:R-:W-:Y:S01]  /*1d5d0*/  ISETP.GE.AND P3, PT, R30, UR4, PT ;  /* 0x000000041e007c0c */ /* 0x000fe2000bf66270 */
[----:B------:R-:W-:Y:S01]  /*1d5e0*/  @!P1 IMAD.MOV.U32 R76, RZ, RZ, R92 ;  /* 0x000000ffff4c9224 */ /* 0x000fe200078e005c */
[C---:B------:R-:W-:Y:S01]  /*1d5f0*/  @!P0 LEA R10, P2, R4.reuse, R14, 0x2 ;  /* 0x0000000e040a8211 */ /* 0x040fe200078410ff */
[----:B------:R2:W-:Y:S01]  /*1d600*/  @!P5 ST.E.64 desc[UR60][R24.64], R72 ;  /* 0x000000481800d985 */ /* 0x0005e2000c101b3c */
[----:B------:R-:W-:Y:S01]  /*1d610*/  ISETP.GE.AND P5, PT, R27, UR4, PT ;  /* 0x000000041b007c0c */ /* 0x000fe2000bfa6270 */
[----:B------:R-:W-:Y:S01]  /*1d620*/  @!P0 IMAD.MOV.U32 R90, RZ, RZ, R93 ;  /* 0x000000ffff5a8224 */ /* 0x000fe200078e005d */
[----:B------:R-:W-:Y:S01]  /*1d630*/  @!P0 LEA.HI.X R11, R4, R0, R28, 0x2, P2 ;  /* 0x00000000040b8211 */ /* 0x000fe200010f141c */
[C---:B------:R-:W-:Y:S01]  /*1d640*/  VIADD R35, R200.reuse, 0x60 ;  /* 0x00000060c8237836 */ /* 0x040fe20000000000 */
[----:B------:R3:W-:Y:S01]  /*1d650*/  @!P1 ST.E.64 desc[UR60][R8.64], R76 ;  /* 0x0000004c08009985 */ /* 0x0007e2000c101b3c */
[----:B------:R-:W-:Y:S01]  /*1d660*/  VIADD R28, R200, 0x68 ;  /* 0x00000068c81c7836 */ /* 0x000fe20000000000 */
[----:B------:R-:W-:-:S02]  /*1d670*/  SHF.R.S32.HI R4, RZ, 0x1f, R229 ;  /* 0x0000001fff047819 */ /* 0x000fc400000114e5 */
[----:B------:R3:W-:Y:S01]  /*1d680*/  @!P0 ST.E.64 desc[UR60][R10.64], R90 ;  /* 0x0000005a0a008985 */ /* 0x0007e2000c101b3c */
[CC--:B-1----:R-:W-:Y:S01]  /*1d690*/  @!P3 LEA R12, P1, R30.reuse, R14.reuse, 0x2 ;  /* 0x0000000e1e0cb211 */ /* 0x0c2fe200078210ff */
[----:B0-----:R-:W-:Y:S01]  /*1d6a0*/  @!P3 IMAD.MOV.U32 R2, RZ, RZ, R96 ;  /* 0x000000ffff02b224 */ /* 0x001fe200078e0060 */
[----:B------:R-:W-:Y:S02]  /*1d6b0*/  SHF.R.S32.HI R35, RZ, 0x1f, R35 ;  /* 0x0000001fff237819 */ /* 0x000fe40000011423 */
[-C--:B------:R-:W-:Y:S02]  /*1d6c0*/  @!P5 LEA R20, P0, R27, R14.reuse, 0x2 ;  /* 0x0000000e1b14d211 */ /* 0x080fe400078010ff */
[----:B------:R-:W-:Y:S02]  /*1d6d0*/  SHF.R.S32.HI R28, RZ, 0x1f, R28 ;  /* 0x0000001fff1c7819 */ /* 0x000fe4000001141c */
[----:B--2---:R-:W-:Y:S02]  /*1d6e0*/  @!P4 LEA R24, P2, R229, R14, 0x2 ;  /* 0x0000000ee518c211 */ /* 0x004fe400078410ff */
[----:B------:R-:W-:-:S02]  /*1d6f0*/  @!P3 LEA.HI.X R13, R30, R0, R35, 0x2, P1 ;  /* 0x000000001e0db211 */ /* 0x000fc400008f1423 */
[----:B------:R-:W-:Y:S01]  /*1d700*/  @!P3 MOV R3, R94 ;  /* 0x0000005e0003b202 */ /* 0x000fe20000000f00 */
[----:B------:R-:W-:Y:S01]  /*1d710*/  @!P5 IMAD.MOV.U32 R94, RZ, RZ, R97 ;  /* 0x000000ffff5ed224 */ /* 0x000fe200078e0061 */
[-C--:B------:R-:W-:Y:S02]  /*1d720*/  @!P5 LEA.HI.X R21, R27, R0.reuse, R28, 0x2, P0 ;  /* 0x000000001b15d211 */ /* 0x080fe400000f141c */
[----:B------:R-:W-:Y:S01]  /*1d730*/  @!P4 LEA.HI.X R25, R229, R0, R4, 0x2, P2 ;  /* 0x00000000e519c211 */ /* 0x000fe200010f1404 */
[----:B------:R3:W-:Y:S01]  /*1d740*/  @!P3 ST.E.64 desc[UR60][R12.64], R2 ;  /* 0x000000020c00b985 */ /* 0x0007e2000c101b3c */
[----:B------:R-:W-:-:S03]  /*1d750*/  ISETP.GE.AND P0, PT, R228, UR4, PT ;  /* 0x00000004e4007c0c */ /* 0x000fc6000bf06270 */
[----:B------:R3:W-:Y:S04]  /*1d760*/  @!P5 ST.E.64 desc[UR60][R20.64], R94 ;  /* 0x0000005e1400d985 */ /* 0x0007e8000c101b3c */
[----:B------:R3:W-:Y:S06]  /*1d770*/  @!P4 ST.E.64 desc[UR60][R24.64], R64 ;  /* 0x000000401800c985 */ /* 0x0007ec000c101b3c */
[----:B------:R-:W-:Y:S05]  /*1d780*/  @P0 BRA `(.L_x_10521) ;  /* 0x0000000c00340947 */ /* 0x000fea0003800000 */
[----:B------:R-:W-:Y:S02]  /*1d790*/  SHF.R.S32.HI R4, RZ, 0x1f, R228 ;  /* 0x0000001fff047819 */ /* 0x000fe400000114e4 */
[----:B------:R-:W-:-:S04]  /*1d7a0*/  LEA R14, P0, R228, R14, 0x2 ;  /* 0x0000000ee40e7211 */ /* 0x000fc800078010ff */
[----:B------:R-:W-:-:S05]  /*1d7b0*/  LEA.HI.X R15, R228, R0, R4, 0x2, P0 ;  /* 0x00000000e40f7211 */ /* 0x000fca00000f1404 */
[----:B------:R0:W-:Y:S01]  /*1d7c0*/  ST.E.64 desc[UR60][R14.64], R66 ;  /* 0x000000420e007985 */ /* 0x0001e2000c101b3c */
[----:B------:R-:W-:Y:S05]  /*1d7d0*/  BRA `(.L_x_10521) ;  /* 0x0000000c00207947 */ /* 0x000fea0003800000 */
.L_x_10507:
[----:B------:R-:W-:Y:S01]  /*1d7e0*/  ULDC.64 UR6, c[0x0][0xc08] ;  /* 0x0003020000067ab9 */ /* 0x000fe20000000a00 */
[----:B------:R-:W-:Y:S01]  /*1d7f0*/  ULDC.64 UR4, c[0x0][0xc00] ;  /* 0x0003000000047ab9 */ /* 0x000fe20000000a00 */
[----:B------:R-:W-:Y:S01]  /*1d800*/  ISETP.NE.U32.AND P1, PT, RZ, UR6, PT ;  /* 0x00000006ff007c0c */ /* 0x000fe2000bf25070 */
[----:B------:R-:W-:Y:S01]  /*1d810*/  IMAD.MOV.U32 R21, RZ, RZ, RZ ;  /* 0x000000ffff157224 */ /* 0x000fe200078e00ff */
[----:B------:R-:W-:Y:S01]  /*1d820*/  ISETP.NE.U32.AND P0, PT, RZ, UR4, PT ;  /* 0x00000004ff007c0c */ /* 0x000fe2000bf05070 */
[----:B------:R-:W3:Y:S01]  /*1d830*/  S2R R10, SR_TID.X ;  /* 0x00000000000a7919 */ /* 0x000ee20000002100 */
[----:B------:R-:W-:Y:S02]  /*1d840*/  ISETP.NE.AND.EX P1, PT, RZ, UR7, PT, P1 ;  /* 0x00000007ff007c0c */ /* 0x000fe4000bf25310 */
[----:B0-----:R-:W-:Y:S02]  /*1d850*/  IADD3 R2, P2, R219, UR4, RZ ;  /* 0x00000004db027c10 */ /* 0x001fe4000ff5e0ff */
[----:B------:R-:W-:-:S02]  /*1d860*/  ISETP.NE.AND.EX P0, PT, RZ, UR5, PT, P0 ;  /* 0x00000005ff007c0c */ /* 0x000fc4000bf05300 */
[----:B------:R-:W-:Y:S01]  /*1d870*/  IADD3.X R3, R220, UR5, RZ, P2, !PT ;  /* 0x00000005dc037c10 */ /* 0x000fe200097fe4ff */
[----:B------:R-:W-:Y:S02]  /*1d880*/  ULDC UR4, c[0x0][0xa88] ;  /* 0x0002a20000047ab9 */ /* 0x000fe40000000800 */
[----:B--2---:R-:W-:-:S04]  /*1d890*/  IMAD.U32 R4, RZ, RZ, UR4 ;  /* 0x00000004ff047e24 */ /* 0x004fc8000f8e00ff */
[----:B------:R-:W-:-:S04]  /*1d8a0*/  @P1 IADD3 R8, P2, R219, UR6, RZ ;  /* 0x00000006db081c10 */ /* 0x000fc8000ff5e0ff */
[----:B------:R-:W-:Y:S01]  /*1d8b0*/  @P1 IADD3.X R9, R220, UR7, RZ, P2, !PT ;  /* 0x00000007dc091c10 */ /* 0x000fe200097fe4ff */
[----:B------:R0:W5:Y:S04]  /*1d8c0*/  @P0 LDG.E R21, desc[UR60][R2.64] ;  /* 0x0000003c02150981 */ /* 0x000168000c1e1900 */
[----:B------:R0:W5:Y:S01]  /*1d8d0*/  @P1 LDG.E R4, desc[UR60][R8.64] ;  /* 0x0000003c08041981 */ /* 0x000162000c1e1900 */
[----:B-1----:R-:W-:Y:S01]  /*1d8e0*/  ISETP.GT.AND P2, PT, R213, 0x1, PT ;  /* 0x00000001d500780c */ /* 0x002fe20003f44270 */
[----:B---3--:R-:W-:-:S05]  /*1d8f0*/  VIADD R26, R10, 0xffffff80 ;  /* 0xffffff800a1a7836 */ /* 0x008fca0000000000 */
[----:B------:R-:W-:Y:S01]  /*1d900*/  ISETP.GT.AND P3, PT, R26, 0x7f, PT ;  /* 0x0000007f1a00780c */ /* 0x000fe20003f64270 */
[----:B0-----:R-:W-:-:S12]  /*1d910*/  @P1 BRA `(.L_x_10526) ;  /* 0x0000000000101947 */ /* 0x001fd80003800000 */
[----:B------:R-:W-:Y:S05]  /*1d920*/  @!P0 BRA `(.L_x_10526) ;  /* 0x00000000000c8947 */ /* 0x000fea0003800000 */
[----:B------:R-:W2:Y:S04]  /*1d930*/  LDG.E R9, desc[UR60][R2.64] ;  /* 0x0000003c02097981 */ /* 0x000ea8000c1e1900 */
[----:B-----5:R-:W2:Y:S02]  /*1d940*/  LDG.E R4, desc[UR60][R2.64+0x4] ;  /* 0x0000043c02047981 */ /* 0x020ea4000c1e1900 */
[----:B--2---:R-:W-:-:S07]  /*1d950*/  IMAD.IADD R4, R4, 0x1, -R9 ;  /* 0x0000000104047824 */ /* 0x004fce00078e0a09 */
.L_x_10526:
        /* <DEDUP_REMOVED lines=17> */
[----:B------:R-:W2:Y:S08]  /*1da70*/  LDC.64 R2, c[0x0][R24+0x218] ;  /* 0x0000860018027b82 */ /* 0x000eb00000000a00 */
[----:B------:R-:W3:Y:S08]  /*1da80*/  LDC.64 R12, c[0x0][R24+0x228] ;  /* 0x00008a00180c7b82 */ /* 0x000ef00000000a00 */
[----:B------:R-:W4:Y:S08]  /*1da90*/  LDC.64 R8, c[0x0][R24+0x210] ;  /* 0x0000840018087b82 */ /* 0x000f300000000a00 */
[----:B------:R-:W5:Y:S08]  /*1daa0*/  @P0 LDC R0, c[0x0][0xbec] ;  /* 0x0002fb00ff000b82 */ /* 0x000f700000000800 */
[----:B------:R-:W3:Y:S01]  /*1dab0*/  @P0 LDC R37, c[0x0][0xbf0] ;  /* 0x0002fc00ff250b82 */ /* 0x000ee20000000800 */
[----:B-1----:R-:W-:-:S07]  /*1dac0*/  IMAD R11, R11, R27, RZ ;  /* 0x0000001b0b0b7224 */ /* 0x002fce00078e02ff */
[----:B0-----:R-:W0:Y:S01]  /*1dad0*/  @!P3 LDC R32, c[0x0][0xb50] ;  /* 0x0002d400ff20bb82 */ /* 0x001e220000000800 */
[----:B------:R-:W-:Y:S02]  /*1dae0*/  IMAD R11, R10, R225, R11 ;  /* 0x000000e10a0b7224 */ /* 0x000fe400078e020b */
[----:B-----5:R-:W-:-:S05]  /*1daf0*/  @P0 IMAD.HI.U32 R0, R29, R0, RZ ;  /* 0x000000001d000227 */ /* 0x020fca00078e00ff */
[----:B------:R-:W1:Y:S01]  /*1db00*/  @!P3 LDC R33, c[0x0][0xb54] ;  /* 0x0002d500ff21bb82 */ /* 0x000e620000000800 */
[-C--:B--2---:R-:W-:Y:S02]  /*1db10*/  IMAD R35, R3, R192.reuse, RZ ;  /* 0x000000c003237224 */ /* 0x084fe400078e02ff */
[----:B------:R-:W-:Y:S01]  /*1db20*/  IMAD.WIDE.U32 R14, R2, R192, RZ ;  /* 0x000000c0020e7225 */ /* 0x000fe200078e00ff */
[----:B---3--:R-:W-:-:S03]  /*1db30*/  @P0 SHF.R.U32.HI R25, RZ, R37, R0 ;  /* 0x00000025ff190219 */ /* 0x008fc60000011600 */
        /* <DEDUP_REMOVED lines=15> */
[----:B----4-:R-:W-:-:S04]  /*1dc30*/  IMAD R0, R9, R11, RZ ;  /* 0x0000000b09007224 */ /* 0x010fc800078e02ff */
[C---:B------:R-:W-:Y:S02]  /*1dc40*/  IMAD R13, R8.reuse, R13, R0 ;  /* 0x0000000d080d7224 */ /* 0x040fe400078e0200 */
[----:B------:R-:W-:-:S04]  /*1dc50*/  IMAD.WIDE.U32 R2, R8, R11, R2 ;  /* 0x0000000b08027225 */ /* 0x000fc800078e0002 */
[----:B------:R-:W-:Y:S01]  /*1dc60*/  IMAD.IADD R0, R3, 0x1, R13 ;  /* 0x0000000103007824 */ /* 0x000fe200078e020d */
[----:B0-----:R-:W-:Y:S01]  /*1dc70*/  LEA R8, P0, R2, R32, 0x2 ;  /* 0x0000002002087211 */ /* 0x001fe200078010ff */
[----:B------:R-:W-:-:S03]  /*1dc80*/  IMAD.MOV.U32 R3, RZ, RZ, -0x800000 ;  /* 0xff800000ff037424 */ /* 0x000fc600078e00ff */
[----:B-1----:R-:W-:-:S05]  /*1dc90*/  LEA.HI.X R9, R2, R33, R0, 0x2, P0 ;  /* 0x0000002102097211 */ /* 0x002fca00000f1400 */
[----:B------:R0:W-:Y:S04]  /*1dca0*/  STG.E desc[UR60][R8.64], R3 ;  /* 0x0000000308007986 */ /* 0x0001e8000c10193c */
.L_x_10528:
[----:B------:R-:W-:Y:S05]  /*1dcb0*/  BSYNC B1 ;  /* 0x0000000000017941 */ /* 0x000fea0003800000 */
.L_x_10527:
        /* <DEDUP_REMOVED lines=11> */
[----:B------:R-:W-:Y:S01]  /*1dd70*/  IMAD R0, R212, 0x20, R10 ;  /* 0x00000020d4007824 */ /* 0x000fe200078e020a */
[----:B------:R-:W-:-:S03]  /*1dd80*/  IADD3 R3, R3, R9, RZ ;  /* 0x0000000903037210 */ /* 0x000fc60007ffe0ff */
        /* <DEDUP_REMOVED lines=34> */
.L_x_10832:
        /* <DEDUP_REMOVED lines=14> */
[----:B------:R3:W-:Y:S04]  /*1e090*/  @!P2 ST.E.128 desc[UR60][R10.64], RZ ;  /* 0x000000ff0a00a985 */ /* 0x0007e8000c101d3c */
[----:B------:R3:W-:Y:S02]  /*1e0a0*/  @!P3 ST.E.128 desc[UR60][R14.64], RZ ;  /* 0x000000ff0e00b985 */ /* 0x0007e4000c101d3c */
.L_x_10531:
[----:B------:R-:W-:Y:S05]  /*1e0b0*/  BSYNC B1 ;  /* 0x0000000000017941 */ /* 0x000fea0003800000 */
.L_x_10530:
[----:B------:R-:W-:-:S03]  /*1e0c0*/  UMOV UR4, 0xffffffff ;  /* 0xffffffff00047882 */ /* 0x000fc60000000000 */
[----:B------:R-:W-:Y:S05]  /*1e0d0*/  BRA.DIV UR4, `(.L_x_10532) ;  /* 0x000000ce04e47947 */ /* 0x000fea000b800000 */
[----:B-1----:R1:W4:Y:S04]  /*1e0e0*/  SHFL.IDX PT, R0, R3, 0x1, 0x181f ;  /* 0x00381f0003007f89 */ /* 0x00232800000e0000 */
[----:B--23--:R1:W2:Y:S02]  /*1e0f0*/  SHFL.IDX PT, R14, R2, 0x1, 0x181f ;  /* 0x00381f00020e7f89 */ /* 0x00c2a400000e0000 */
.L_x_10836:
        /* <DEDUP_REMOVED lines=13> */
[----:B------:R3:W-:Y:S04]  /*1e1d0*/  @!P2 ST.E.128 desc[UR60][R10.64], RZ ;  /* 0x000000ff0a00a985 */ /* 0x0007e8000c101d3c */
[----:B------:R3:W-:Y:S02]  /*1e1e0*/  @!P3 ST.E.128 desc[UR60][R14.64], RZ ;  /* 0x000000ff0e00b985 */ /* 0x0007e4000c101d3c */
.L_x_10534:
[----:B------:R-:W-:Y:S05]  /*1e1f0*/  BSYNC B1 ;  /* 0x0000000000017941 */ /* 0x000fea0003800000 */
.L_x_10533:
[----:B------:R-:W-:-:S03]  /*1e200*/  UMOV UR4, 0xffffffff ;  /* 0xffffffff00047882 */ /* 0x000fc60000000000 */
[----:B------:R-:W-:Y:S05]  /*1e210*/  BRA.DIV UR4, `(.L_x_10535) ;  /* 0x000000ce04dc7947 */ /* 0x000fea000b800000 */
[----:B----4-:R4:W0:Y:S04]  /*1e220*/  SHFL.IDX PT, R0, R3, 0x2, 0x181f ;  /* 0x00581f0003007f89 */ /* 0x01082800000e0000 */
[----:B--23--:R4:W2:Y:S02]  /*1e230*/  SHFL.IDX PT, R14, R2, 0x2, 0x181f ;  /* 0x00581f00020e7f89 */ /* 0x00c8a400000e0000 */
.L_x_10840:
        /* <DEDUP_REMOVED lines=13> */
[----:B------:R3:W-:Y:S04]  /*1e310*/  @!P2 ST.E.128 desc[UR60][R10.64], RZ ;  /* 0x000000ff0a00a985 */ /* 0x0007e8000c101d3c */
[----:B------:R3:W-:Y:S02]  /*1e320*/  @!P3 ST.E.128 desc[UR60][R14.64], RZ ;  /* 0x000000ff0e00b985 */ /* 0x0007e4000c101d3c */
.L_x_10537:
[----:B------:R-:W-:Y:S05]  /*1e330*/  BSYNC B1 ;  /* 0x0000000000017941 */ /* 0x000fea0003800000 */
.L_x_10536:
[----:B------:R-:W-:-:S03]  /*1e340*/  UMOV UR4, 0xffffffff ;  /* 0xffffffff00047882 */ /* 0x000fc60000000000 */
[----:B------:R-:W-:Y:S05]  /*1e350*/  BRA.DIV UR4, `(.L_x_10538) ;  /* 0x000000ce04d47947 */ /* 0x000fea000b800000 */
[----:B0-----:R0:W0:Y:S04]  /*1e360*/  SHFL.IDX PT, R0, R3, 0x3, 0x181f ;  /* 0x00781f0003007f89 */ /* 0x00102800000e0000 */
[----:B--23--:R2:W3:Y:S02]  /*1e370*/  SHFL.IDX PT, R14, R2, 0x3, 0x181f ;  /* 0x00781f00020e7f89 */ /* 0x00c4e400000e0000 */
.L_x_10844:
        /* <DEDUP_REMOVED lines=14> */
.L_x_10521:
[----:B------:R-:W-:Y:S05]  /*1e460*/  BSYNC B0 ;  /* 0x0000000000007941 */ /* 0x000fea0003800000 */
.L_x_10506:
[----:B------:R-:W-:Y:S02]  /*1e470*/  ULDC UR4, c[0x0][0xc3c] ;  /* 0x00030f0000047ab9 */ /* 0x000fe40000000800 */
[----:B------:R-:W-:-:S13]  /*1e480*/  ISETP.GE.AND P0, PT, R7, UR4, PT ;  /* 0x0000000407007c0c */ /* 0x000fda000bf06270 */
[----:B------:R-:W-:Y:S05]  /*1e490*/  @!P0 BRA `(.L_x_10539) ;  /* 0xfffffe2c008c8947 */ /* 0x000fea000383ffff */
[----:B------:R-:W-:Y:S05]  /*1e4a0*/  BRA `(.L_x_10346) ;  /* 0x0000008c00f87947 */ /* 0x000fea0003800000 */
.L_x_10344:
        /* <DEDUP_REMOVED lines=59> */
.L_x_10543:
        /* <DEDUP_REMOVED lines=36> */
.L_x_10541:
        /* <DEDUP_REMOVED lines=13> */
.L_x_10544:
        /* <DEDUP_REMOVED lines=62> */
.L_x_10545:
        /* <DEDUP_REMOVED lines=26> */
[----:B------:R-:W-:Y:S02]  /*1f0f0*/  @!P2 IADD3 R2, -R2, RZ, RZ ;  /* 0x000000ff0202a210 */ /* 0x000fe40007ffe1ff */
        /* <DEDUP_REMOVED lines=34> */
.L_x_10546:
[----:B------:R-:W-:-:S05]  /*1f320*/  LOP3.LUT R17, RZ, R2, RZ, 0x33, !PT ;  /* 0x00000002ff117212 */ /* 0x000fca00078e33ff */
[----:B------:R-:W-:Y:S01]  /*1f330*/  IMAD.IADD R17, R6, 0x1, R17 ;  /* 0x0000000106117824 */ /* 0x000fe200078e0211 */
[----:B------:R-:W-:Y:S06]  /*1f340*/  BRA `(.L_x_10547) ;  /* 0x00000000000c7947 */ /* 0x000fec0003800000 */
.L_x_10542:
[----:B------:R-:W-:Y:S01]  /*1f350*/  IMAD.MOV.U32 R17, RZ, RZ, RZ ;  /* 0x000000ffff117224 */ /* 0x000fe200078e00ff */
[----:B------:R-:W-:Y:S01]  /*1f360*/  MOV R16, UR6 ;  /* 0x0000000600107c02 */ /* 0x000fe20008000f00 */
[----:B------:R-:W-:-:S07]  /*1f370*/  IMAD.MOV.U32 R18, RZ, RZ, RZ ;  /* 0x000000ffff127224 */ /* 0x000fce00078e00ff */
.L_x_10547:
[----:B------:R-:W-:-:S13]  /*1f380*/  ISETP.NE.AND P0, PT, R0, RZ, PT ;  /* 0x000000ff0000720c */ /* 0x000fda0003f05270 */
[----:B------:R-:W0:Y:S01]  /*1f390*/  @!P0 S2R R3, SR_CgaCtaId ;  /* 0x0000000000038919 */ /* 0x000e220000008800 */
[----:B------:R-:W-:-:S04]  /*1f3a0*/  @!P0 MOV R0, 0x400 ;  /* 0x0000040000008802 */ /* 0x000fc80000000f00 */
[----:B0-----:R-:W-:-:S05]  /*1f3b0*/  @!P0 LEA R0, R3, R0, 0x18 ;  /* 0x0000000003008211 */ /* 0x001fca00078ec0ff */
[----:B------:R2:W-:Y:S01]  /*1f3c0*/  @!P0 STS.128 [R0+0x228d0], R16 ;  /* 0x0228d01000008388 */ /* 0x0005e20000000c00 */
[----:B------:R-:W-:Y:S06]  /*1f3d0*/  BAR.ARV 0x5, 0x180 ;  /* 0x0146000000007b1d */ /* 0x000fec0000002000 */
.L_x_10540:
[----:B--2---:R-:W-:Y:S01]  /*1f3e0*/  IMAD.MOV.U32 R0, RZ, RZ, 0x1 ;  /* 0x00000001ff007424 */ /* 0x004fe200078e00ff */
[----:B------:R-:W-:Y:S01]  /*1f3f0*/  ULDC UR4, c[0x0][0xc3c] ;  /* 0x00030f0000047ab9 */ /* 0x000fe20000000800 */
[----:B------:R-:W-:Y:S01]  /*1f400*/  IMAD.MOV.U32 R33, RZ, RZ, RZ ;  /* 0x000000ffff217224 */ /* 0x000fe200078e00ff */
[----:B-1----:R-:W-:Y:S02]  /*1f410*/  ISETP.GE.AND P0, PT, R19, UR4, PT ;  /* 0x0000000413007c0c */ /* 0x002fe4000bf06270 */
[----:B------:R1:W-:Y:S04]  /*1f420*/  STL [R1+0x4], R0 ;  /* 0x0000040001007387 */ /* 0x0003e80000100800 */
[----:B------:R1:W-:Y:S07]  /*1f430*/  STL [R1+0x3c], RZ ;  /* 0x00003cff01007387 */ /* 0x0003ee0000100800 */
[----:B------:R-:W-:Y:S05]  /*1f440*/  @P0 BRA `(.L_x_10548) ;  /* 0x0000007c00040947 */ /* 0x000fea0003800000 */
[----:B-1----:R-:W2:Y:S01]  /*1f450*/  LDL R0, [R1+0x4c] ;  /* 0x00004c0001007983 */ /* 0x002ea20000100800 */
[----:B------:R-:W1:Y:S01]  /*1f460*/  S2UR UR4, SR_CgaCtaId ;  /* 0x00000000000479c3 */ /* 0x000e620000008800 */
[----:B------:R-:W-:Y:S01]  /*1f470*/  MOV R22, 0x400 ;  /* 0x0000040000167802 */ /* 0x000fe20000000f00 */
[----:B------:R-:W-:Y:S01]  /*1f480*/  BSSY B7, `(.L_x_10548) ;  /* 0x00007bd000077945 */ /* 0x000fe20003800000 */
[----:B------:R-:W3:Y:S01]  /*1f490*/  S2R R13, SR_TID.X ;  /* 0x00000000000d7919 */ /* 0x000ee20000002100 */
[----:B------:R-:W-:Y:S01]  /*1f4a0*/  IMAD.MOV.U32 R36, RZ, RZ, RZ ;  /* 0x000000ffff247224 */ /* 0x000fe200078e00ff */
[----:B------:R-:W-:Y:S01]  /*1f4b0*/  MOV R33, RZ ;  /* 0x000000ff00217202 */ /* 0x000fe20000000f00 */
[----:B------:R-:W-:Y:S01]  /*1f4c0*/  ULDC.64 UR38, c[0x0][0x198] ;  /* 0x0000660000267ab9 */ /* 0x000fe20000000a00 */
[----:B------:R-:W-:Y:S01]  /*1f4d0*/  ULDC UR37, c[0x0][0xc] ;  /* 0x0000030000257ab9 */ /* 0x000fe20000000800 */
[C---:B---3--:R-:W-:Y:S01]  /*1f4e0*/  IMAD.SHL.U32 R26, R13.reuse, 0x80, RZ ;  /* 0x000000800d1a7824 */ /* 0x048fe200078e00ff */
[C---:B------:R-:W-:Y:S01]  /*1f4f0*/  LOP3.LUT R12, R13.reuse, 0x7f, RZ, 0xc0, !PT ;  /* 0x0000007f0d0c7812 */ /* 0x040fe200078ec0ff */
[C---:B------:R-:W-:Y:S01]  /*1f500*/  IMAD.SHL.U32 R9, R13.reuse, 0x2, RZ ;  /* 0x000000020d097824 */ /* 0x040fe200078e00ff */
[----:B------:R-:W-:Y:S01]  /*1f510*/  SHF.R.U32.HI R3, RZ, 0x1, R13 ;  /* 0x00000001ff037819 */ /* 0x000fe2000001160d */
[C---:B------:R-:W-:Y:S01]  /*1f520*/  IMAD.SHL.U32 R4, R13.reuse, 0x20, RZ ;  /* 0x000000200d047824 */ /* 0x040fe200078e00ff */
[----:B0-----:R-:W-:Y:S01]  /*1f530*/  LOP3.LUT R2, R26, 0x380, RZ, 0xc0, !PT ;  /* 0x000003801a027812 */ /* 0x001fe200078ec0ff */
[----:B------:R-:W-:Y:S01]  /*1f540*/  IMAD.SHL.U32 R6, R12, 0x10, RZ ;  /* 0x000000100c067824 */ /* 0x000fe200078e00ff */
[C---:B------:R-:W-:Y:S01]  /*1f550*/  LOP3.LUT P0, RZ, R13.reuse, 0x4, RZ, 0xc0, !PT ;  /* 0x000000040dff7812 */ /* 0x040fe2000780c0ff */
[----:B------:R-:W-:Y:S01]  /*1f560*/  IMAD.SHL.U32 R10, R13, 0x4, RZ ;  /* 0x000000040d0a7824 */ /* 0x000fe200078e00ff */
[----:B------:R-:W-:-:S02]  /*1f570*/  LOP3.LUT R3, R2, 0x30, R3, 0xf8, !PT ;  /* 0x0000003002037812 */ /* 0x000fc400078ef803 */
[----:B------:R-:W-:Y:S02]  /*1f580*/  LOP3.LUT R7, R6, 0x600, RZ, 0xc0, !PT ;  /* 0x0000060006077812 */ /* 0x000fe400078ec0ff */
[----:B------:R-:W-:Y:S02]  /*1f590*/  LOP3.LUT R5, R4, 0x80, RZ, 0xc0, !PT ;  /* 0x0000008004057812 */ /* 0x000fe400078ec0ff */
[----:B------:R-:W-:Y:S02]  /*1f5a0*/  LOP3.LUT R7, R7, 0x60, R4, 0xf8, !PT ;  /* 0x0000006007077812 */ /* 0x000fe400078ef804 */
[----:B------:R-:W-:Y:S02]  /*1f5b0*/  SHF.R.U32.HI R2, RZ, 0x3, R12 ;  /* 0x00000003ff027819 */ /* 0x000fe4000001160c */
[----:B------:R-:W-:Y:S01]  /*1f5c0*/  LOP3.LUT R24, R7, 0x100, R4, 0xf8, !PT ;  /* 0x0000010007187812 */ /* 0x000fe200078ef804 */
[----:B-1----:R-:W-:Y:S01]  /*1f5d0*/  IMAD.U32 R4, RZ, RZ, UR4 ;  /* 0x00000004ff047e24 */ /* 0x002fe2000f8e00ff */
[----:B------:R-:W-:-:S04]  /*1f5e0*/  LOP3.LUT R5, R5, 0x10, R13, 0xf8, !PT ;  /* 0x0000001005057812 */ /* 0x000fc800078ef80d */
[----:B------:R-:W-:Y:S02]  /*1f5f0*/  LEA R22, R4, R22, 0x18 ;  /* 0x0000001604167211 */ /* 0x000fe400078ec0ff */
[----:B------:R-:W-:-:S04]  /*1f600*/  LOP3.LUT R5, R5, 0x10, R10, 0x78, !PT ;  /* 0x0000001005057812 */ /* 0x000fc800078e780a */
[----:B------:R-:W-:Y:S02]  /*1f610*/  LOP3.LUT R24, R24, R5, RZ, 0xfc, !PT ;  /* 0x0000000518187212 */ /* 0x000fe400078efcff */
[----:B--2---:R-:W-:Y:S01]  /*1f620*/  R2UR UR5, R0 ;  /* 0x00000000000572ca */ /* 0x004fe200000e0000 */
[----:B------:R-:W-:-:S05]  /*1f630*/  IMAD.SHL.U32 R0, R13, 0x10, RZ ;  /* 0x000000100d007824 */ /* 0x000fca00078e00ff */
[----:B------:R-:W-:Y:S02]  /*1f640*/  LOP3.LUT R8, R0, 0x3f0, RZ, 0xc0, !PT ;  /* 0x000003f000087812 */ /* 0x000fe400078ec0ff */
[----:B------:R-:W-:Y:S02]  /*1f650*/  LOP3.LUT R3, R3, 0x70, R0, 0x78, !PT ;  /* 0x0000007003037812 */ /* 0x000fe400078e7800 */
[----:B------:R-:W-:Y:S02]  /*1f660*/  LOP3.LUT R9, R8, 0x70, R9, 0x78, !PT ;  /* 0x0000007008097812 */ /* 0x000fe400078e7809 */
[----:B------:R-:W-:Y:S01]  /*1f670*/  LOP3.LUT R26, R3, 0xc00, R26, 0xf8, !PT ;  /* 0x00000c00031a7812 */ /* 0x000fe200078ef81a */
[----:B------:R-:W-:Y:S01]  /*1f680*/  IMAD.MOV.U32 R3, RZ, RZ, 0x1 ;  /* 0x00000001ff037424 */ /* 0x000fe200078e00ff */
[----:B------:R-:W-:Y:S01]  /*1f690*/  LOP3.LUT R11, R9, 0x400, R6, 0xf8, !PT ;  /* 0x00000400090b7812 */ /* 0x000fe200078ef806 */
[----:B------:R-:W-:Y:S01]  /*1f6a0*/  ULOP3.LUT UR40, UR5, 0x2, URZ, 0xfc, !UPT ;  /* 0x0000000205287892 */ /* 0x000fe2000f8efc3f */
[----:B------:R-:W-:Y:S01]  /*1f6b0*/  LOP3.LUT R2, R2, 0x70, R0, 0xf8, !PT ;  /* 0x0000007002027812 */ /* 0x000fe200078ef800 */
[----:B------:R-:W-:Y:S01]  /*1f6c0*/  ULOP3.LUT UR36, UR5, 0x1, URZ, 0xfc, !UPT ;  /* 0x0000000105247892 */ /* 0x000fe2000f8efc3f */
[----:B------:R-:W-:Y:S01]  /*1f6d0*/  LOP3.LUT R34, R0, 0x70, RZ, 0xc0, !PT ;  /* 0x0000007000227812 */ /* 0x000fe200078ec0ff */
[----:B------:R-:W-:Y:S01]  /*1f6e0*/  STL [R1+0x20], R11 ;  /* 0x0000200b01007387 */ /* 0x000fe20000100800 */
[----:B------:R-:W-:-:S03]  /*1f6f0*/  IMAD.MOV.U32 R0, RZ, RZ, 0x1 ;  /* 0x00000001ff007424 */ /* 0x000fc600078e00ff */
[----:B------:R-:W-:Y:S04]  /*1f700*/  STL [R1+0x3c], RZ ;  /* 0x00003cff01007387 */ /* 0x000fe80000100800 */
[----:B------:R0:W-:Y:S04]  /*1f710*/  STL [R1+0x8], R3 ;  /* 0x0000080301007387 */ /* 0x0001e80000100800 */
[----:B------:R-:W-:Y:S01]  /*1f720*/  STL [R1+0x18], R4 ;  /* 0x0000180401007387 */ /* 0x000fe20000100800 */
[C---:B0-----:R-:W-:Y:S02]  /*1f730*/  VIADD R3, R26.reuse, 0x40 ;  /* 0x000000401a037836 */ /* 0x041fe40000000000 */
[----:B------:R-:W-:-:S05]  /*1f740*/  @P0 VIADD R3, R26, 0xffffffc0 ;  /* 0xffffffc01a030836 */ /* 0x000fca0000000000 */
[----:B------:R0:W-:Y:S04]  /*1f750*/  STL [R1+0x1c], R3 ;  /* 0x00001c0301007387 */ /* 0x0001e80000100800 */
[----:B------:R1:W-:Y:S01]  /*1f760*/  STL [R1+0x4], R0 ;  /* 0x0000040001007387 */ /* 0x0003e20000100800 */
[----:B0-----:R-:W-:Y:S01]  /*1f770*/  LOP3.LUT R3, R2, 0x80, RZ, 0xfc, !PT ;  /* 0x0000008002037812 */ /* 0x001fe200078efcff */
[----:B------:R-:W-:Y:S01]  /*1f780*/  IMAD.IADD R2, R22, 0x1, R11 ;  /* 0x0000000116027824 */ /* 0x000fe200078e020b */
[C---:B------:R-:W-:Y:S02]  /*1f790*/  LOP3.LUT R3, R24.reuse, 0x2800, RZ, 0xfc, !PT ;  /* 0x0000280018037812 */ /* 0x040fe400078efcff */
[C---:B-1----:R-:W-:Y:S02]  /*1f7a0*/  LOP3.LUT R0, R24.reuse, 0x1800, RZ, 0xfc, !PT ;  /* 0x0000180018007812 */ /* 0x042fe400078efcff */
[----:B------:R0:W-:Y:S01]  /*1f7b0*/  STL [R1+0x34], R2 ;  /* 0x0000340201007387 */ /* 0x0001e20000100800 */
[----:B------:R-:W-:-:S02]  /*1f7c0*/  LOP3.LUT R0, R24, 0x4800, RZ, 0xfc, !PT ;  /* 0x0000480018007812 */ /* 0x000fc400078efcff */
[----:B0-----:R-:W-:-:S07]  /*1f7d0*/  LOP3.LUT R2, R24, 0x3800, RZ, 0xfc, !PT ;  /* 0x0000380018027812 */ /* 0x001fce00078efcff */
.L_x_10660:
[----:B------:R-:W0:Y:S02]  /*1f7e0*/  LDC.64 R2, c[0x0][0xc88] ;  /* 0x00032200ff027b82 */ /* 0x000e240000000a00 */
[----:B0-----:R-:W-:-:S05]  /*1f7f0*/  IMAD.WIDE R2, R19, 0x4, R2 ;  /* 0x0000000413027825 */ /* 0x001fca00078e0202 */
[----:B--2--5:R-:W2:Y:S01]  /*1f800*/  LDG.E R25, desc[UR60][R2.64] ;  /* 0x0000003c02197981 */ /* 0x024ea2000c1e1900 */
[----:B------:R-:W-:Y:S05]  /*1f810*/  YIELD ;  /* 0x0000000000007946 */ /* 0x000fea0003800000 */
[----:B------:R-:W-:Y:S01]  /*1f820*/  ULDC.64 UR4, c[0x0][0xa28] ;  /* 0x00028a0000047ab9 */ /* 0x000fe20000000a00 */
[----:B------:R-:W-:Y:S01]  /*1f830*/  ULDC.64 UR8, c[0x0][0xa18] ;  /* 0x0002860000087ab9 */ /* 0x000fe20000000a00 */
[----:B------:R-:W-:Y:S01]  /*1f840*/  ISETP.NE.U32.AND P0, PT, RZ, UR4, PT ;  /* 0x00000004ff007c0c */ /* 0x000fe2000bf05070 */
[----:B-1----:R-:W-:Y:S01]  /*1f850*/  IMAD.MOV.U32 R10, RZ, RZ, RZ ;  /* 0x000000ffff0a7224 */ /* 0x002fe200078e00ff */
[----:B------:R-:W-:-:S02]  /*1f860*/  ULDC.64 UR6, c[0x0][0xa10] ;  /* 0x0002840000067ab9 */ /* 0x000fc40000000a00 */
[----:B------:R-:W-:Y:S02]  /*1f870*/  ISETP.NE.AND.EX P0, PT, RZ, UR5, PT, P0 ;  /* 0x00000005ff007c0c */ /* 0x000fe4000bf05300 */
[----:B------:R-:W-:-:S04]  /*1f880*/  ISETP.NE.U32.AND P2, PT, RZ, UR8, PT ;  /* 0x00000008ff007c0c */ /* 0x000fc8000bf45070 */
[----:B------:R-:W-:Y:S01]  /*1f890*/  ISETP.NE.AND.EX P2, PT, RZ, UR9, PT, P2 ;  /* 0x00000009ff007c0c */ /* 0x000fe2000bf45320 */
[----:B------:R-:W-:Y:S01]  /*1f8a0*/  IMAD.MOV.U32 R31, RZ, RZ, RZ ;  /* 0x000000ffff1f7224 */ /* 0x000fe200078e00ff */
[----:B--2-4-:R-:W-:-:S05]  /*1f8b0*/  SHF.R.S32.HI R0, RZ, 0x1f, R25 ;  /* 0x0000001fff007819 */ /* 0x014fca0000011419 */
        /* <DEDUP_REMOVED lines=13> */
[----:B-1----:R-:W-:Y:S01]  /*1f990*/  IADD3 R2, P3, R27, UR4, RZ ;  /* 0x000000041b027c10 */ /* 0x002fe2000ff7e0ff */
[----:B------:R-:W-:Y:S01]  /*1f9a0*/  ULDC UR4, c[0x0][0x288] ;  /* 0x0000a20000047ab9 */ /* 0x000fe20000000800 */
[----:B------:R-:W-:-:S02]  /*1f9b0*/  IADD3.X R5, R28, UR7, RZ, P4, !PT ;  /* 0x000000071c057c10 */ /* 0x000fc4000a7fe4ff */
[C---:B------:R-:W-:Y:S02]  /*1f9c0*/  IADD3.X R3, R28.reuse, UR5, RZ, P3, !PT ;  /* 0x000000051c037c10 */ /* 0x040fe40009ffe4ff */
[----:B------:R-:W-:Y:S01]  /*1f9d0*/  @P2 IADD3 R6, P3, R27, UR8, RZ ;  /* 0x000000081b062c10 */ /* 0x000fe2000ff7e0ff */
[----:B------:R-:W-:Y:S01]  /*1f9e0*/  IMAD.U32 R8, RZ, RZ, UR4 ;  /* 0x00000004ff087e24 */ /* 0x000fe2000f8e00ff */
[----:B------:R-:W-:Y:S01]  /*1f9f0*/  ULDC.64 UR4, c[0x0][0x418] ;  /* 0x0001060000047ab9 */ /* 0x000fe20000000a00 */
[----:B------:R-:W5:Y:S01]  /*1fa00*/  @P0 LDG.E R31, desc[UR60][R2.64] ;  /* 0x0000003c021f0981 */ /* 0x000f62000c1e1900 */
[----:B---3--:R-:W-:-:S03]  /*1fa10*/  @P2 IADD3.X R7, R28, UR9, RZ, P3, !PT ;  /* 0x000000091c072c10 */ /* 0x008fc60009ffe4ff */
        /* <DEDUP_REMOVED lines=10> */
[----:B---3--:R0:W-:Y:S01]  /*1fac0*/  STL [R1+0x24], R8 ;  /* 0x0000240801007387 */ /* 0x0081e20000100800 */
[----:B------:R-:W-:-:S03]  /*1fad0*/  IMAD.MOV.U32 R9, RZ, RZ, R8 ;  /* 0x000000ffff097224 */ /* 0x000fc600078e0008 */
[----:B--2---:R1:W-:Y:S01]  /*1fae0*/  STL [R1+0xc], R10 ;  /* 0x00000c0a01007387 */ /* 0x0043e20000100800 */
[----:B0-----:R-:W-:Y:S01]  /*1faf0*/  IMAD.U32 R8, RZ, RZ, UR4 ;  /* 0x00000004ff087e24 */ /* 0x001fe2000f8e00ff */
[----:B------:R-:W-:Y:S06]  /*1fb00*/  @P2 BRA `(.L_x_10549) ;  /* 0x0000000000142947 */ /* 0x000fec0003800000 */
[----:B------:R-:W-:Y:S05]  /*1fb10*/  @!P0 BRA `(.L_x_10549) ;  /* 0x0000000000108947 */ /* 0x000fea0003800000 */
[----:B------:R-:W2:Y:S04]  /*1fb20*/  LDG.E R7, desc[UR60][R2.64] ;  /* 0x0000003c02077981 */ /* 0x000ea8000c1e1900 */
[----:B------:R-:W2:Y:S02]  /*1fb30*/  LDG.E R2, desc[UR60][R2.64+0x4] ;  /* 0x0000043c02027981 */ /* 0x000ea4000c1e1900 */
[----:B--2---:R-:W-:-:S05]  /*1fb40*/  IMAD.IADD R9, R2, 0x1, -R7 ;  /* 0x0000000102097824 */ /* 0x004fca00078e0a07 */
[----:B------:R0:W-:Y:S02]  /*1fb50*/  STL [R1+0x24], R9 ;  /* 0x0000240901007387 */ /* 0x0001e40000100800 */
.L_x_10549:
        /* <DEDUP_REMOVED lines=14> */
.L_x_10550:
        /* <DEDUP_REMOVED lines=9> */
.L_x_10551:
        /* <DEDUP_REMOVED lines=8> */
[----:B--2---:R-:W-:Y:S01]  /*1fd50*/  @P1 IMAD.IADD R6, R4, 0x1, -R2 ;  /* 0x0000000104061824 */ /* 0x004fe200078e0a02 */
[----:B------:R-:W-:-:S02]  /*1fd60*/  SHF.L.U32 R2, R17, 0x7, RZ ;  /* 0x0000000711027819 */ /* 0x000fc400000006ff */
[----:B------:R-:W-:-:S03]  /*1fd70*/  SHF.R.U32.HI R4, RZ, 0x10, R7 ;  /* 0x00000010ff047819 */ /* 0x000fc60000011607 */
[----:B------:R-:W-:-:S04]  /*1fd80*/  VIADD R2, R2, 0x7f ;  /* 0x0000007f02027836 */ /* 0x000fc80000000000 */
[----:B---3--:R-:W-:-:S05]  /*1fd90*/  @P0 IMAD.HI.U32 R3, R2, R3, RZ ;  /* 0x0000000302030227 */ /* 0x008fca00078e00ff */
[----:B----4-:R-:W-:Y:S01]  /*1fda0*/  @P0 SHF.R.U32.HI R2, RZ, R5, R3 ;  /* 0x00000005ff020219 */ /* 0x010fe20000011603 */
[----:B-----5:R-:W-:-:S04]  /*1fdb0*/  IMAD.IADD R5, R8, 0x1, -R10 ;  /* 0x0000000108057824 */ /* 0x020fc800078e0a0a */
[----:B------:R-:W-:-:S04]  /*1fdc0*/  IMAD.IADD R29, R5, 0x1, R6 ;  /* 0x00000001051d7824 */ /* 0x000fc800078e0206 */
[C---:B------:R-:W-:Y:S01]  /*1fdd0*/  VIADD R3, R29.reuse, 0x9f ;  /* 0x0000009f1d037836 */ /* 0x040fe20000000000 */
[----:B------:R-:W-:-:S03]  /*1fde0*/  IADD3 R20, R29, 0xa0, -R9 ;  /* 0x000000a01d147810 */ /* 0x000fc60007ffe809 */
[----:B------:R-:W-:-:S04]  /*1fdf0*/  IMAD.HI R3, R3, 0x66666667, RZ ;  /* 0x6666666703037827 */ /* 0x000fc800078e02ff */
[----:B------:R-:W-:Y:S01]  /*1fe00*/  IMAD.IADD R2, R20, 0x1, R2 ;  /* 0x0000000114027824 */ /* 0x000fe200078e0202 */
[----:B------:R-:W-:-:S03]  /*1fe10*/  SHF.R.U32.HI R21, RZ, 0x1f, R3 ;  /* 0x0000001fff157819 */ /* 0x000fc60000011603 */
[----:B------:R-:W-:Y:S01]  /*1fe20*/  IMAD.HI R2, R2, 0x66666667, RZ ;  /* 0x6666666702027827 */ /* 0x000fe200078e02ff */
[----:B------:R-:W-:-:S04]  /*1fe30*/  LEA.HI.SX32 R21, R3, R21, 0x1a ;  /* 0x0000001503157211 */ /* 0x000fc800078fd2ff */
[----:B------:R-:W-:-:S04]  /*1fe40*/  SHF.R.U32.HI R8, RZ, 0x1f, R2 ;  /* 0x0000001fff087819 */ /* 0x000fc80000011602 */
[----:B------:R-:W-:Y:S01]  /*1fe50*/  LEA.HI.SX32 R8, R2, R8, 0x1a ;  /* 0x0000000802087211 */ /* 0x000fe200078fd2ff */
[----:B------:R-:W-:-:S03]  /*1fe60*/  IMAD.MOV.U32 R2, RZ, RZ, RZ ;  /* 0x000000ffff027224 */ /* 0x000fc600078e00ff */
        /* <DEDUP_REMOVED lines=32> */
.L_x_10553:
[----:B------:R-:W-:Y:S05]  /*20070*/  BSYNC B0 ;  /* 0x0000000000007941 */ /* 0x000fea0003800000 */
.L_x_10552:
        /* <DEDUP_REMOVED lines=25> */
.L_x_10847:
[----:B---3--:R-:W-:Y:S02]  /*20210*/  ISETP.NE.AND P0, PT, R14, RZ, PT ;  /* 0x000000ff0e00720c */ /* 0x008fe40003f05270 */
[----:B------:R-:W-:-:S11]  /*20220*/  PLOP3.LUT P6, PT, PT, PT, PT, 0x8, 0x0 ;  /* 0x000000000000781c */ /* 0x000fd60003fce170 */
[----:B------:R-:W-:Y:S05]  /*20230*/  @P0 BRA `(.L_x_10557) ;  /* 0x00000000000c0947 */ /* 0x000fea0003800000 */
[----:B------:R-:W-:-:S03]  /*20240*/  UMOV UR4, 0xffffffff ;  /* 0xffffffff00047882 */ /* 0x000fc60000000000 */
[----:B------:R-:W-:Y:S05]  /*20250*/  BRA.DIV UR4, `(.L_x_10558) ;  /* 0x000000b204907947 */ /* 0x000fea000b800000 */
[----:B------:R-:W-:-:S13]  /*20260*/  ELECT P6, URZ, PT ;  /* 0x00000000003f782f */ /* 0x000fda00038c0000 */
.L_x_10557:
        /* <DEDUP_REMOVED lines=9> */
.L_x_10850:
[----:B------:R-:W-:Y:S05]  /*20300*/  BSYNC B1 ;  /* 0x0000000000017941 */ /* 0x000fea0003800000 */
.L_x_10559:
[----:B------:R-:W-:Y:S04]  /*20310*/  BSSY B1, `(.L_x_10561) ;  /* 0x000004e000017945 */ /* 0x000fe80003800000 */
[----:B------:R-:W-:Y:S05]  /*20320*/  @!P6 BRA `(.L_x_10562) ;  /* 0x000000040030e947 */ /* 0x000fea0003800000 */
[----:B------:R-:W3:Y:S01]  /*20330*/  LDL R7, [R1+0x8] ;  /* 0x0000080001077983 */ /* 0x000ee20000100800 */
[----:B--2---:R-:W-:Y:S01]  /*20340*/  IMAD R6, R36, 0x8, R22 ;  /* 0x0000000824067824 */ /* 0x004fe200078e0216 */
[----:B------:R-:W2:Y:S01]  /*20350*/  S2R R8, SR_TID.X ;  /* 0x0000000000087919 */ /* 0x000ea20000002100 */
[----:B------:R-:W-:Y:S01]  /*20360*/  BSSY B2, `(.L_x_10563) ;  /* 0x0000006000027945 */ /* 0x000fe20003800000 */
[----:B--2---:R-:W-:-:S04]  /*20370*/  LOP3.LUT R8, R8, 0x7f, RZ, 0xc0, !PT ;  /* 0x0000007f08087812 */ /* 0x004fc800078ec0ff */
[----:B------:R-:W-:Y:S02]  /*20380*/  ISETP.NE.AND P1, PT, R8, RZ, PT ;  /* 0x000000ff0800720c */ /* 0x000fe40003f25270 */
[----:B---3--:R-:W-:-:S04]  /*20390*/  SHF.L.U32 R7, R7, 0x1f, RZ ;  /* 0x0000001f07077819 */ /* 0x008fc800000006ff */
[----:B------:R-:W2:Y:S02]  /*203a0*/  SYNCS.PHASECHK.TRANS64.TRYWAIT P0, [R6+URZ+0x228a0], R7 ;  /* 0x0228a007060075a7 */ /* 0x000ea4000800017f */
[----:B--2---:R-:W-:Y:S05]  /*203b0*/  @!P0 BRA `(.L_x_10564) ;  /* 0x000000b0006c8947 */ /* 0x004fea0003800000 */
.L_x_10851:
[----:B------:R-:W-:Y:S05]  /*203c0*/  BSYNC B2 ;  /* 0x0000000000027941 */ /* 0x000fea0003800000 */
.L_x_10563:
[----:B------:R-:W-:Y:S04]  /*203d0*/  BSSY B2, `(.L_x_10565) ;  /* 0x0000009000027945 */ /* 0x000fe80003800000 */
[----:B------:R-:W-:Y:S05]  /*203e0*/  @P1 BRA `(.L_x_10566) ;  /* 0x00000000001c1947 */ /* 0x000fea0003800000 */
[----:B------:R-:W0:Y:S02]  /*203f0*/  S2R R8, SR_TID.X ;  /* 0x0000000000087919 */ /* 0x000e240000002100 */
[----:B0-----:R-:W-:Y:S01]  /*20400*/  LOP3.LUT R9, R8, 0x1f, RZ, 0xc0, !PT ;  /* 0x0000001f08097812 */ /* 0x001fe200078ec0ff */
[----:B------:R-:W-:-:S03]  /*20410*/  IMAD.MOV.U32 R8, RZ, RZ, 0x5000 ;  /* 0x00005000ff087424 */ /* 0x000fc600078e00ff */
[----:B------:R-:W-:Y:S01]  /*20420*/  ISETP.NE.AND P0, PT, R9, RZ, PT ;  /* 0x000000ff0900720c */ /* 0x000fe20003f05270 */
[----:B------:R3:W-:-:S12]  /*20430*/  SYNCS.ARRIVE.TRANS64 RZ, [R6+URZ+0x22890], R8 ;  /* 0x0228900806ff79a7 */ /* 0x0007d8000800003f */
[----:B---3--:R-:W-:Y:S05]  /*20440*/  @!P0 BRA `(.L_x_10566) ;  /* 0x0000000000048947 */ /* 0x008fea0003800000 */
[----:B------:R-:W-:Y:S01]  /*20450*/  BPT.TRAP 0x1 ;  /* 0x000000040000795c */ /* 0x000fe20000300000 */
.L_x_10566:
[----:B------:R-:W-:Y:S05]  /*20460*/  BSYNC B2 ;  /* 0x0000000000027941 */ /* 0x000fea0003800000 */
.L_x_10565:
[----:B------:R-:W-:Y:S01]  /*20470*/  IMAD.MOV.U32 R12, RZ, RZ, RZ ;  /* 0x000000ffff0c7224 */ /* 0x000fe200078e00ff */
[----:B------:R-:W-:Y:S01]  /*20480*/  UIADD3 UR4, UP0, UR38, 0x570, URZ ;  /* 0x0000057026047890 */ /* 0x000fe2000ff1e03f */
[----:B0-----:R-:W-:Y:S01]  /*20490*/  IMAD R9, R3, 0xa0, R0 ;  /* 0x000000a003097824 */ /* 0x001fe200078e0200 */
[----:B------:R-:W-:Y:S01]  /*204a0*/  PLOP3.LUT P0, PT, PT, PT, PT, 0x80, 0x0 ;  /* 0x000000000000781c */ /* 0x000fe20003f0f070 */
[----:B------:R-:W-:Y:S01]  /*204b0*/  IMAD R8, R36, 0x5000, R22 ;  /* 0x0000500024087824 */ /* 0x000fe200078e0216 */
[----:B------:R-:W-:Y:S01]  /*204c0*/  R2UR UR10, R12 ;  /* 0x000000000c0a72ca */ /* 0x000fe200000e0000 */
[----:B------:R-:W-:Y:S01]  /*204d0*/  VIADD R9, R9, 0xffffff60 ;  /* 0xffffff6009097836 */ /* 0x000fe20000000000 */
[----:B------:R-:W-:Y:S01]  /*204e0*/  UIADD3.X UR5, URZ, UR39, URZ, UP0, !UPT ;  /* 0x000000273f057290 */ /* 0x000fe200087fe43f */
[----:B-1----:R-:W-:Y:S01]  /*204f0*/  VIADD R10, R6, 0x22890 ;  /* 0x00022890060a7836 */ /* 0x002fe20000000000 */
[----:B------:R-:W-:Y:S01]  /*20500*/  UMOV UR6, 0x0 ;  /* 0x0000000000067882 */ /* 0x000fe20000000000 */
[----:B------:R-:W-:Y:S01]  /*20510*/  VIADD R11, R8, 0x18400 ;  /* 0x00018400080b7836 */ /* 0x000fe20000000000 */
[----:B------:R-:W-:-:S09]  /*20520*/  UMOV UR7, 0x12f00000 ;  /* 0x12f0000000077882 */ /* 0x000fd20000000000 */
.L_x_10567:
        /* <DEDUP_REMOVED lines=13> */
.L_x_10852:
[----:B------:R-:W-:Y:S05]  /*20600*/  BSYNC B2 ;  /* 0x0000000000027941 */ /* 0x000fea0003800000 */
.L_x_10568:
[----:B------:R-:W-:Y:S01]  /*20610*/  BSSY B2, `(.L_x_10570) ;  /* 0x000000b000027945 */ /* 0x000fe20003800000 */
[----:B------:R-:W-:Y:S02]  /*20620*/  IMAD.MOV.U32 R10, RZ, RZ, 0x0 ;  /* 0x00000000ff0a7424 */ /* 0x000fe400078e00ff */
[----:B------:R-:W-:Y:S01]  /*20630*/  IMAD.MOV.U32 R11, RZ, RZ, 0x12f00000 ;  /* 0x12f00000ff0b7424 */ /* 0x000fe200078e00ff */
[----:B------:R-:W-:Y:S06]  /*20640*/  @P1 BRA `(.L_x_10571) ;  /* 0x00000000001c1947 */ /* 0x000fec0003800000 */
[----:B------:R-:W1:Y:S01]  /*20650*/  S2R R13, SR_TID.X ;  /* 0x00000000000d7919 */ /* 0x000e620000002100 */
[----:B0-2---:R-:W-:-:S04]  /*20660*/  IMAD.MOV.U32 R7, RZ, RZ, 0x5000 ;  /* 0x00005000ff077424 */ /* 0x005fc800078e00ff */
[----:B------:R3:W-:Y:S01]  /*20670*/  SYNCS.ARRIVE.TRANS64 RZ, [R6+URZ+0x228b0], R7 ;  /* 0x0228b00706ff79a7 */ /* 0x0007e2000800003f */
[----:B-1----:R-:W-:-:S04]  /*20680*/  LOP3.LUT R13, R13, 0x1f, RZ, 0xc0, !PT ;  /* 0x0000001f0d0d7812 */ /* 0x002fc800078ec0ff */
[----:B------:R-:W-:-:S13]  /*20690*/  ISETP.NE.AND P0, PT, R13, RZ, PT ;  /* 0x000000ff0d00720c */ /* 0x000fda0003f05270 */
[----:B---3--:R-:W-:Y:S05]  /*206a0*/  @!P0 BRA `(.L_x_10571) ;  /* 0x0000000000048947 */ /* 0x008fea0003800000 */
[----:B------:R-:W-:Y:S01]  /*206b0*/  BPT.TRAP 0x1 ;  /* 0x000000040000795c */ /* 0x000fe20000300000 */
.L_x_10571:
[----:B------:R-:W-:Y:S05]  /*206c0*/  BSYNC B2 ;  /* 0x0000000000027941 */ /* 0x000fea0003800000 */
.L_x_10570:
[----:B------:R-:W-:Y:S01]  /*206d0*/  R2UR UR10, R12 ;  /* 0x000000000c0a72ca */ /* 0x000fe200000e0000 */
[----:B------:R-:W-:Y:S01]  /*206e0*/  UIADD3 UR4, UP0, UR38, 0x670, URZ ;  /* 0x0000067026047890 */ /* 0x000fe2000ff1e03f */
[----:B------:R-:W-:Y:S01]  /*206f0*/  R2UR UR6, R10 ;  /* 0x000000000a0672ca */ /* 0x000fe200000e0000 */
[----:B------:R-:W-:Y:S01]  /*20700*/  VIADD R8, R8, 0xa400 ;  /* 0x0000a40008087836 */ /* 0x000fe20000000000 */
[----:B------:R-:W-:Y:S01]  /*20710*/  R2UR UR7, R11 ;  /* 0x000000000b0772ca */ /* 0x000fe200000e0000 */
[----:B------:R-:W-:Y:S01]  /*20720*/  UIADD3.X UR5, URZ, UR39, URZ, UP0, !UPT ;  /* 0x000000273f057290 */ /* 0x000fe200087fe43f */
[----:B------:R-:W-:Y:S02]  /*20730*/  PLOP3.LUT P0, PT, PT, PT, PT, 0x80, 0x0 ;  /* 0x000000000000781c */ /* 0x000fe40003f0f070 */
[----:B0-2---:R-:W-:-:S11]  /*20740*/  IADD3 R6, R6, 0x228b0, RZ ;  /* 0x000228b006067810 */ /* 0x005fd60007ffe0ff */
.L_x_10572:
        /* <DEDUP_REMOVED lines=10> */
.L_x_10562:
[----:B------:R-:W-:Y:S05]  /*207f0*/  BSYNC B1 ;  /* 0x0000000000017941 */ /* 0x000fea0003800000 */
.L_x_10561:
[----:B------:R-:W3:Y:S01]  /*20800*/  LDL.LU R7, [R1+0x8] ;  /* 0x0000080001077983 */ /* 0x000ee20000300800 */
[----:B------:R-:W-:Y:S01]  /*20810*/  VIADD R36, R36, 0x1 ;  /* 0x0000000124247836 */ /* 0x000fe20000000000 */
[----:B------:R-:W-:Y:S01]  /*20820*/  PLOP3.LUT P0, PT, PT, PT, PT, 0x8, 0x0 ;  /* 0x000000000000781c */ /* 0x000fe20003f0e170 */
[----:B------:R-:W-:-:S03]  /*20830*/  VIADD R3, R3, 0xfffffffe ;  /* 0xfffffffe03037836 */ /* 0x000fc60000000000 */
[C---:B------:R-:W-:Y:S02]  /*20840*/  ISETP.NE.AND P1, PT, R36.reuse, 0x2, PT ;  /* 0x000000022400780c */ /* 0x040fe40003f25270 */
[----:B------:R-:W-:Y:S02]  /*20850*/  ISETP.GE.AND P2, PT, R3, R5, PT ;  /* 0x000000050300720c */ /* 0x000fe40003f46270 */
[----:B--2---:R-:W-:Y:S02]  /*20860*/  SEL R6, RZ, 0x1, P1 ;  /* 0x00000001ff067807 */ /* 0x004fe40000800000 */
[----:B------:R-:W-:Y:S02]  /*20870*/  SEL R36, R36, RZ, P1 ;  /* 0x000000ff24247207 */ /* 0x000fe40000800000 */
[----:B---3--:R-:W-:-:S05]  /*20880*/  LOP3.LUT R7, R7, R6, RZ, 0x3c, !PT ;  /* 0x0000000607077212 */ /* 0x008fca00078e3cff */
[----:B------:R2:W-:Y:S02]  /*20890*/  STL [R1+0x8], R7 ;  /* 0x0000080701007387 */ /* 0x0005e40000100800 */
[----:B------:R-:W-:Y:S05]  /*208a0*/  @!P2 BRA `(.L_x_10555) ;  /* 0x000000040064a947 */ /* 0x000fea0003800000 */
.L_x_10585:
[----:B------:R-:W-:Y:S05]  /*208b0*/  YIELD ;  /* 0x0000000000007946 */ /* 0x000fea0003800000 */
[----:B------:R-:W-:Y:S04]  /*208c0*/  BSSY B1, `(.L_x_10573) ;  /* 0x000004d000017945 */ /* 0x000fe80003800000 */
[----:B---3--:R-:W-:Y:S05]  /*208d0*/  @!P6 BRA `(.L_x_10574) ;  /* 0x00000004002ce947 */ /* 0x008fea0003800000 */
[----:B--2---:R-:W2:Y:S01]  /*208e0*/  LDL R7, [R1+0x8] ;  /* 0x0000080001077983 */ /* 0x004ea20000100800 */
[----:B------:R-:W3:Y:S02]  /*208f0*/  S2R R6, SR_TID.X ;  /* 0x0000000000067919 */ /* 0x000ee40000002100 */
[----:B---3--:R-:W-:Y:S01]  /*20900*/  LOP3.LUT R8, R6, 0x7f, RZ, 0xc0, !PT ;  /* 0x0000007f06087812 */ /* 0x008fe200078ec0ff */
[----:B------:R-:W-:Y:S01]  /*20910*/  IMAD R6, R36, 0x8, R22 ;  /* 0x0000000824067824 */ /* 0x000fe200078e0216 */
[----:B------:R-:W-:Y:S02]  /*20920*/  BSSY B2, `(.L_x_10575) ;  /* 0x0000005000027945 */ /* 0x000fe40003800000 */
[----:B------:R-:W-:Y:S02]  /*20930*/  ISETP.NE.AND P2, PT, R8, RZ, PT ;  /* 0x000000ff0800720c */ /* 0x000fe40003f45270 */
[----:B--2---:R-:W-:-:S04]  /*20940*/  SHF.L.U32 R7, R7, 0x1f, RZ ;  /* 0x0000001f07077819 */ /* 0x004fc800000006ff */
[----:B------:R-:W2:Y:S02]  /*20950*/  SYNCS.PHASECHK.TRANS64.TRYWAIT P1, [R6+URZ+0x228a0], R7 ;  /* 0x0228a007060075a7 */ /* 0x000ea4000802017f */
[----:B--2---:R-:W-:Y:S05]  /*20960*/  @!P1 BRA `(.L_x_10576) ;  /* 0x000000ac00289947 */ /* 0x004fea0003800000 */
.L_x_10853:
[----:B------:R-:W-:Y:S05]  /*20970*/  BSYNC B2 ;  /* 0x0000000000027941 */ /* 0x000fea0003800000 */
.L_x_10575:
        /* <DEDUP_REMOVED lines=9> */
.L_x_10578:
[----:B------:R-:W-:Y:S05]  /*20a10*/  BSYNC B2 ;  /* 0x0000000000027941 */ /* 0x000fea0003800000 */
.L_x_10577:
[----:B------:R-:W-:Y:S01]  /*20a20*/  IMAD.MOV.U32 R12, RZ, RZ, RZ ;  /* 0x000000ffff0c7224 */ /* 0x000fe200078e00ff */
[----:B------:R-:W-:Y:S01]  /*20a30*/  UIADD3 UR4, UP0, UR38, 0x570, URZ ;  /* 0x0000057026047890 */ /* 0x000fe2000ff1e03f */
[----:B------:R-:W-:Y:S01]  /*20a40*/  IMAD R8, R36, 0x5000, R22 ;  /* 0x0000500024087824 */ /* 0x000fe200078e0216 */
[----:B------:R-:W-:Y:S01]  /*20a50*/  PLOP3.LUT P1, PT, PT, PT, PT, 0x80, 0x0 ;  /* 0x000000000000781c */ /* 0x000fe20003f2f070 */
[----:B0-----:R-:W-:Y:S01]  /*20a60*/  IMAD R9, R3, 0xa0, R0 ;  /* 0x000000a003097824 */ /* 0x001fe200078e0200 */
[----:B------:R-:W-:Y:S01]  /*20a70*/  R2UR UR10, R12 ;  /* 0x000000000c0a72ca */ /* 0x000fe200000e0000 */
[----:B-1----:R-:W-:Y:S01]  /*20a80*/  VIADD R10, R6, 0x22890 ;  /* 0x00022890060a7836 */ /* 0x002fe20000000000 */
[----:B------:R-:W-:Y:S01]  /*20a90*/  UIADD3.X UR5, URZ, UR39, URZ, UP0, !UPT ;  /* 0x000000273f057290 */ /* 0x000fe200087fe43f */
[----:B------:R-:W-:Y:S01]  /*20aa0*/  VIADD R11, R8, 0x18400 ;  /* 0x00018400080b7836 */ /* 0x000fe20000000000 */
[----:B------:R-:W-:Y:S01]  /*20ab0*/  UMOV UR6, 0x0 ;  /* 0x0000000000067882 */ /* 0x000fe20000000000 */
[----:B------:R-:W-:-:S10]  /*20ac0*/  UMOV UR7, 0x12f00000 ;  /* 0x12f0000000077882 */ /* 0x000fd40000000000 */
.L_x_10579:
        /* <DEDUP_REMOVED lines=13> */
.L_x_10854:
[----:B------:R-:W-:Y:S05]  /*20ba0*/  BSYNC B2 ;  /* 0x0000000000027941 */ /* 0x000fea0003800000 */
.L_x_10580:
        /* <DEDUP_REMOVED lines=11> */
.L_x_10583:
[----:B------:R-:W-:Y:S05]  /*20c60*/  BSYNC B2 ;  /* 0x0000000000027941 */ /* 0x000fea0003800000 */
.L_x_10582:
[----:B------:R-:W-:Y:S01]  /*20c70*/  R2UR UR10, R12 ;  /* 0x000000000c0a72ca */ /* 0x000fe200000e0000 */
[----:B------:R-:W-:Y:S01]  /*20c80*/  UIADD3 UR4, UP0, UR38, 0x670, URZ ;  /* 0x0000067026047890 */ /* 0x000fe2000ff1e03f */
[----:B------:R-:W-:Y:S01]  /*20c90*/  R2UR UR6, R10 ;  /* 0x000000000a0672ca */ /* 0x000fe200000e0000 */
[----:B------:R-:W-:Y:S01]  /*20ca0*/  VIADD R8, R8, 0xa400 ;  /* 0x0000a40008087836 */ /* 0x000fe20000000000 */
[----:B------:R-:W-:Y:S01]  /*20cb0*/  R2UR UR7, R11 ;  /* 0x000000000b0772ca */ /* 0x000fe200000e0000 */
[----:B0-2---:R-:W-:Y:S01]  /*20cc0*/  VIADD R6, R6, 0x228b0 ;  /* 0x000228b006067836 */ /* 0x005fe20000000000 */
[----:B------:R-:W-:Y:S01]  /*20cd0*/  PLOP3.LUT P1, PT, PT, PT, PT, 0x80, 0x0 ;  /* 0x000000000000781c */ /* 0x000fe20003f2f070 */
[----:B------:R-:W-:-:S12]  /*20ce0*/  UIADD3.X UR5, URZ, UR39, URZ, UP0, !UPT ;  /* 0x000000273f057290 */ /* 0x000fd800087fe43f */
.L_x_10584:
        /* <DEDUP_REMOVED lines=10> */
.L_x_10574:
[----:B------:R-:W-:Y:S05]  /*20d90*/  BSYNC B1 ;  /* 0x0000000000017941 */ /* 0x000fea0003800000 */
.L_x_10573:
[----:B--2---:R-:W2:Y:S01]  /*20da0*/  LDL.LU R7, [R1+0x8] ;  /* 0x0000080001077983 */ /* 0x004ea20000300800 */
[----:B------:R-:W-:Y:S01]  /*20db0*/  VIADD R36, R36, 0x1 ;  /* 0x0000000124247836 */ /* 0x000fe20000000000 */
[C---:B------:R-:W-:Y:S02]  /*20dc0*/  ISETP.GT.AND P2, PT, R3.reuse, R5, PT ;  /* 0x000000050300720c */ /* 0x040fe40003f44270 */
[----:B------:R-:W-:Y:S02]  /*20dd0*/  IADD3 R3, R3, -0x1, RZ ;  /* 0xffffffff03037810 */ /* 0x000fe40007ffe0ff */
[----:B------:R-:W-:-:S04]  /*20de0*/  ISETP.NE.AND P1, PT, R36, 0x2, PT ;  /* 0x000000022400780c */ /* 0x000fc80003f25270 */
[----:B------:R-:W-:Y:S02]  /*20df0*/  SEL R6, RZ, 0x1, P1 ;  /* 0x00000001ff067807 */ /* 0x000fe40000800000 */
[----:B------:R-:W-:Y:S02]  /*20e00*/  SEL R36, R36, RZ, P1 ;  /* 0x000000ff24247207 */ /* 0x000fe40000800000 */
[----:B--2---:R-:W-:-:S05]  /*20e10*/  LOP3.LUT R7, R7, R6, RZ, 0x3c, !PT ;  /* 0x0000000607077212 */ /* 0x004fca00078e3cff */
[----:B------:R3:W-:Y:S01]  /*20e20*/  STL [R1+0x8], R7 ;  /* 0x0000080701007387 */ /* 0x0007e20000100800 */
[----:B------:R-:W-:Y:S05]  /*20e30*/  @P2 BRA `(.L_x_10585) ;  /* 0xfffffff8009c2947 */ /* 0x000fea000383ffff */
.L_x_10555:
[----:B------:R-:W-:Y:S05]  /*20e40*/  BSYNC B0 ;  /* 0x0000000000007941 */ /* 0x000fea0003800000 */
.L_x_10554:
[----:B------:R-:W4:Y:S01]  /*20e50*/  LDC R0, c[0x0][0x448] ;  /* 0x00011200ff007b82 */ /* 0x000f220000000800 */
[----:B------:R-:W-:Y:S01]  /*20e60*/  LEA R2, R17, 0x7f, 0x7 ;  /* 0x0000007f11027811 */ /* 0x000fe200078e38ff */
[----:B------:R-:W-:Y:S06]  /*20e70*/  @!P0 WARPSYNC.ALL ;  /* 0x0000000000008948 */ /* 0x000fec0003800000 */
[----:B------:R-:W-:Y:S01]  /*20e80*/  @!P0 BAR.SYNC.DEFER_BLOCKING 0xc, 0x180 ;  /* 0x0306000000008b1d */ /* 0x000fe20000010000 */
[----:B------:R-:W-:Y:S01]  /*20e90*/  ISETP.NE.AND P2, PT, R4, RZ, PT ;  /* 0x000000ff0400720c */ /* 0x000fe20003f45270 */
[----:B------:R-:W-:-:S04]  /*20ea0*/  IMAD.MOV.U32 R30, RZ, RZ, RZ ;  /* 0x000000ffff1e7224 */ /* 0x000fc800078e00ff */
[----:B------:R-:W-:Y:S08]  /*20eb0*/  BSSY B0, `(.L_x_10586) ;  /* 0x0000028000007945 */ /* 0x000ff00003800000 */
[----:B------:R-:W0:Y:S01]  /*20ec0*/  @!P2 LDC R4, c[0x0][0x9f0] ;  /* 0x00027c00ff04ab82 */ /* 0x000e220000000800 */
[----:B----4-:R-:W-:-:S13]  /*20ed0*/  ISETP.NE.AND P1, PT, R0, 0x1, PT ;  /* 0x000000010000780c */ /* 0x010fda0003f25270 */
[----:B------:R-:W4:Y:S08]  /*20ee0*/  @P1 LDC R0, c[0x0][0x44c] ;  /* 0x00011300ff001b82 */ /* 0x000f300000000800 */
[----:B------:R-:W5:Y:S01]  /*20ef0*/  @P1 LDC R3, c[0x0][0x450] ;  /* 0x00011400ff031b82 */ /* 0x000f620000000800 */
[----:B----4-:R-:W-:-:S05]  /*20f00*/  @P1 IMAD.HI.U32 R0, R2, R0, RZ ;  /* 0x0000000002001227 */ /* 0x010fca00078e00ff */
[----:B-----5:R-:W-:-:S05]  /*20f10*/  @P1 SHF.R.U32.HI R2, RZ, R3, R0 ;  /* 0x00000003ff021219 */ /* 0x020fca0000011600 */
[----:B------:R-:W-:-:S04]  /*20f20*/  IMAD.IADD R0, R20, 0x1, R2 ;  /* 0x0000000114007824 */ /* 0x000fc800078e0202 */
[----:B------:R-:W-:-:S05]  /*20f30*/  IMAD.HI R0, R0, 0x66666667, RZ ;  /* 0x6666666700007827 */ /* 0x000fca00078e02ff */
[----:B------:R-:W-:-:S04]  /*20f40*/  SHF.R.U32.HI R2, RZ, 0x1f, R0 ;  /* 0x0000001fff027819 */ /* 0x000fc80000011600 */
[----:B------:R-:W-:-:S04]  /*20f50*/  LEA.HI.SX32 R2, R0, R2, 0x1a ;  /* 0x0000000200027211 */ /* 0x000fc800078fd2ff */
[----:B------:R-:W-:-:S04]  /*20f60*/  VIMNMX R21, R21, R2, PT ;  /* 0x0000000215157248 */ /* 0x000fc80003fe0100 */
[----:B------:R-:W-:-:S13]  /*20f70*/  ISETP.GE.AND P1, PT, R21, 0x1, PT ;  /* 0x000000011500780c */ /* 0x000fda0003f26270 */
[----:B0-----:R-:W-:Y:S05]  /*20f80*/  @!P1 BRA `(.L_x_10587) ;  /* 0x0000000000689947 */ /* 0x001fea0003800000 */
[-C--:B------:R-:W-:Y:S02]  /*20f90*/  IABS R0, R4.reuse ;  /* 0x0000000400007213 */ /* 0x080fe40000000000 */
        /* <DEDUP_REMOVED lines=25> */
.L_x_10587:
[----:B------:R-:W-:Y:S05]  /*21130*/  BSYNC B0 ;  /* 0x0000000000007941 */ /* 0x000fea0003800000 */
.L_x_10586:
[----:B------:R-:W-:-:S05]  /*21140*/  IMAD R0, R23, R30, RZ ;  /* 0x0000001e17007224 */ /* 0x000fca00078e02ff */
        /* <DEDUP_REMOVED lines=10> */
[----:B------:R-:W4:Y:S01]  /*211f0*/  LDC.64 R2, c[0x0][0xc60] ;  /* 0x00031800ff027b82 */ /* 0x000f220000000a00 */
[----:B------:R-:W0:Y:S02]  /*21200*/  FLO.U32 R0, UR4 ;  /* 0x0000000400007d00 */ /* 0x000e2400080e0000 */
[----:B0-----:R-:W-:-:S06]  /*21210*/  ISETP.EQ.U32.AND P0, PT, R0, R5, PT ;  /* 0x000000050000720c */ /* 0x001fcc0003f02070 */
[----:B------:R-:W4:Y:S07]  /*21220*/  POPC R5, UR4 ;  /* 0x0000000400057d09 */ /* 0x000f2e0008000000 */
[----:B----4-:R-:W4:Y:S01]  /*21230*/  @P0 ATOMG.E.ADD.STRONG.GPU PT, R3, desc[UR60][R2.64], R5 ;  /* 0x00000005020309a8 */ /* 0x010f2200081ee1fc */
[----:B------:R-:W0:Y:S02]  /*21240*/  S2R R4, SR_LTMASK ;  /* 0x0000000000047919 */ /* 0x000e240000003900 */
[----:B0-----:R-:W-:-:S04]  /*21250*/  LOP3.LUT R4, R4, UR4, RZ, 0xc0, !PT ;  /* 0x0000000404047c12 */ /* 0x001fc8000f8ec0ff */
[----:B--23--:R-:W0:Y:S01]  /*21260*/  POPC R7, R4 ;  /* 0x0000000400077309 */ /* 0x00ce220000000000 */
[----:B----4-:R-:W0:Y:S02]  /*21270*/  SHFL.IDX PT, R0, R3, R0, 0x1f ;  /* 0x00001f0003007589 */ /* 0x010e2400000e0000 */
[----:B0-----:R-:W-:Y:S01]  /*21280*/  IADD3 R16, R0, UR37, R7 ;  /* 0x0000002500107c10 */ /* 0x001fe2000fffe007 */
[----:B------:R-:W-:Y:S06]  /*21290*/  BRA `(.L_x_10589) ;  /* 0x0000004c00507947 */ /* 0x000fec0003800000 */
.L_x_10588:
        /* <DEDUP_REMOVED lines=10> */
[----:B------:R-:W0:Y:S01]  /*21340*/  LDC.64 R2, c[0x4][R2] ;  /* 0x0100000002027b82 */ /* 0x000e220000000a00 */
[----:B------:R-:W-:Y:S02]  /*21350*/  IMAD.U32 R6, RZ, RZ, UR8 ;  /* 0x00000008ff067e24 */ /* 0x000fe4000f8e00ff */
[----:B--23--:R-:W-:Y:S02]  /*21360*/  IMAD.U32 R7, RZ, RZ, UR9 ;  /* 0x00000009ff077e24 */ /* 0x00cfe4000f8e00ff */
[----:B-1----:R-:W-:-:S02]  /*21370*/  IMAD.U32 R10, RZ, RZ, UR4 ;  /* 0x00000004ff0a7e24 */ /* 0x002fc4000f8e00ff */
[----:B------:R-:W-:Y:S02]  /*21380*/  IMAD.U32 R11, RZ, RZ, UR5 ;  /* 0x00000005ff0b7e24 */ /* 0x000fe4000f8e00ff */
[----:B------:R-:W-:Y:S02]  /*21390*/  IMAD.MOV.U32 R8, RZ, RZ, 0x70 ;  /* 0x00000070ff087424 */ /* 0x000fe400078e00ff */
[----:B------:R-:W-:Y:S02]  /*213a0*/  IMAD.MOV.U32 R12, RZ, RZ, 0x1 ;  /* 0x00000001ff0c7424 */ /* 0x000fe400078e00ff */
[----:B------:R-:W-:-:S07]  /*213b0*/  IMAD.MOV.U32 R13, RZ, RZ, RZ ;  /* 0x000000ffff0d7224 */ /* 0x000fce00078e00ff */
[----:B------:R-:W-:-:S07]  /*213c0*/  LEPC R20, `(.L_x_10591) ;  /* 0x000000001014794e */ /* 0x000fce0000000000 */
[----:B0-----:R-:W-:Y:S05]  /*213d0*/  CALL.ABS.NOINC R2 ;  /* 0x0000000002007343 */ /* 0x001fea0003c00000 */
.L_x_10591:
[----:B------:R-:W-:Y:S05]  /*213e0*/  BSYNC B6 ;  /* 0x0000000000067941 */ /* 0x000fea0003800000 */
.L_x_10590:
[----:B------:R-:W4:Y:S01]  /*213f0*/  LDL.LU R32, [R1] ;  /* 0x0000000001207983 */ /* 0x000f220000300800 */
[----:B------:R-:W-:Y:S01]  /*21400*/  VIADD R0, R22, 0xa400 ;  /* 0x0000a40016007836 */ /* 0x000fe20000000000 */
[----:B------:R-:W-:Y:S04]  /*21410*/  BSSY B6, `(.L_x_10592) ;  /* 0x0000016000067945 */ /* 0x000fe80003800000 */
[----:B------:R-:W-:Y:S02]  /*21420*/  LOP3.LUT P0, RZ, R0, 0x3ff, RZ, 0xc0, !PT ;  /* 0x000003ff00ff7812 */ /* 0x000fe4000780c0ff */
[----:B----4-:R-:W-:-:S11]  /*21430*/  LOP3.LUT R32, R32, 0xfffffffe, RZ, 0xc0, !PT ;  /* 0xfffffffe20207812 */ /* 0x010fd600078ec0ff */
[----:B------:R-:W-:-:S05]  /*21440*/  @P0 LOP3.LUT R32, R32, 0x1, RZ, 0xfc, !PT ;  /* 0x0000000120200812 */ /* 0x000fca00078efcff */
[----:B------:R0:W-:Y:S01]  /*21450*/  STL [R1], R32 ;  /* 0x0000002001007387 */ /* 0x0001e20000100800 */
[----:B------:R-:W-:Y:S05]  /*21460*/  @!P0 BRA `(.L_x_10593) ;  /* 0x0000000000408947 */ /* 0x000fea0003800000 */
[----:B------:R-:W-:Y:S01]  /*21470*/  MOV R2, 0x0 ;  /* 0x0000000000027802 */ /* 0x000fe20000000f00 */
[----:B------:R-:W-:Y:S01]  /*21480*/  ULDC.64 UR6, c[0x4][0x1b0] ;  /* 0x01006c0000067ab9 */ /* 0x000fe20000000a00 */
[----:B------:R-:W-:Y:S01]  /*21490*/  ULDC.64 UR8, c[0x4][0x1b8] ;  /* 0x01006e0000087ab9 */ /* 0x000fe20000000a00 */
[----:B------:R-:W-:Y:S01]  /*214a0*/  ULDC.64 UR4, c[0x4][0x80] ;  /* 0x0100200000047ab9 */ /* 0x000fe20000000a00 */
[----:B------:R-:W-:Y:S01]  /*214b0*/  IMAD.U32 R4, RZ, RZ, UR6 ;  /* 0x00000006ff047e24 */ /* 0x000fe2000f8e00ff */
[----:B------:R-:W-:Y:S01]  /*214c0*/  MOV R11, UR5 ;  /* 0x00000005000b7c02 */ /* 0x000fe20008000f00 */
[----:B------:R-:W4:Y:S01]  /*214d0*/  LDC.64 R2, c[0x4][R2] ;  /* 0x0100000002027b82 */ /* 0x000f220000000a00 */
[----:B------:R-:W-:Y:S02]  /*214e0*/  IMAD.U32 R5, RZ, RZ, UR7 ;  /* 0x00000007ff057e24 */ /* 0x000fe4000f8e00ff */
[----:B------:R-:W-:Y:S02]  /*214f0*/  IMAD.U32 R6, RZ, RZ, UR8 ;  /* 0x00000008ff067e24 */ /* 0x000fe4000f8e00ff */
[----:B--23--:R-:W-:-:S02]  /*21500*/  IMAD.U32 R7, RZ, RZ, UR9 ;  /* 0x00000009ff077e24 */ /* 0x00cfc4000f8e00ff */
[----:B-1----:R-:W-:Y:S02]  /*21510*/  IMAD.U32 R10, RZ, RZ, UR4 ;  /* 0x00000004ff0a7e24 */ /* 0x002fe4000f8e00ff */
[----:B------:R-:W-:Y:S02]  /*21520*/  IMAD.MOV.U32 R8, RZ, RZ, 0x70 ;  /* 0x00000070ff087424 */ /* 0x000fe400078e00ff */
[----:B------:R-:W-:Y:S02]  /*21530*/  IMAD.MOV.U32 R12, RZ, RZ, 0x1 ;  /* 0x00000001ff0c7424 */ /* 0x000fe400078e00ff */
[----:B------:R-:W-:-:S07]  /*21540*/  IMAD.MOV.U32 R13, RZ, RZ, RZ ;  /* 0x000000ffff0d7224 */ /* 0x000fce00078e00ff */
[----:B------:R-:W-:-:S07]  /*21550*/  LEPC R20, `(.L_x_10593) ;  /* 0x000000001014794e */ /* 0x000fce0000000000 */
[----:B0---4-:R-:W-:Y:S05]  /*21560*/  CALL.ABS.NOINC R2 ;  /* 0x0000000002007343 */ /* 0x011fea0003c00000 */
.L_x_10593:
[----:B------:R-:W-:Y:S05]  /*21570*/  BSYNC B6 ;  /* 0x0000000000067941 */ /* 0x000fea0003800000 */
.L_x_10592:
        /* <DEDUP_REMOVED lines=9> */
[----:B------:R-:W4:Y:S01]  /*21610*/  LDC.64 R2, c[0x4][R2] ;  /* 0x0100000002027b82 */ /* 0x000f220000000a00 */
[----:B------:R-:W-:Y:S02]  /*21620*/  IMAD.U32 R5, RZ, RZ, UR7 ;  /* 0x00000007ff057e24 */ /* 0x000fe4000f8e00ff */
[----:B------:R-:W-:Y:S02]  /*21630*/  IMAD.U32 R6, RZ, RZ, UR8 ;  /* 0x00000008ff067e24 */ /* 0x000fe4000f8e00ff */
[----:B--23--:R-:W-:-:S02]  /*21640*/  IMAD.U32 R7, RZ, RZ, UR9 ;  /* 0x00000009ff077e24 */ /* 0x00cfc4000f8e00ff */
[----:B-1----:R-:W-:Y:S02]  /*21650*/  IMAD.U32 R10, RZ, RZ, UR4 ;  /* 0x00000004ff0a7e24 */ /* 0x002fe4000f8e00ff */
[----:B------:R-:W-:Y:S02]  /*21660*/  IMAD.U32 R11, RZ, RZ, UR5 ;  /* 0x00000005ff0b7e24 */ /* 0x000fe4000f8e00ff */
[----:B------:R-:W-:Y:S02]  /*21670*/  IMAD.MOV.U32 R8, RZ, RZ, 0x70 ;  /* 0x00000070ff087424 */ /* 0x000fe400078e00ff */
[----:B------:R-:W-:Y:S02]  /*21680*/  IMAD.MOV.U32 R12, RZ, RZ, 0x1 ;  /* 0x00000001ff0c7424 */ /* 0x000fe400078e00ff */
[----:B------:R-:W-:-:S07]  /*21690*/  IMAD.MOV.U32 R13, RZ, RZ, RZ ;  /* 0x000000ffff0d7224 */ /* 0x000fce00078e00ff */
[----:B------:R-:W-:-:S07]  /*216a0*/  LEPC R20, `(.L_x_10595) ;  /* 0x000000001014794e */ /* 0x000fce0000000000 */
[----:B0---4-:R-:W-:Y:S05]  /*216b0*/  CALL.ABS.NOINC R2 ;  /* 0x0000000002007343 */ /* 0x011fea0003c00000 */
.L_x_10595:
[----:B------:R-:W-:Y:S05]  /*216c0*/  BSYNC B6 ;  /* 0x0000000000067941 */ /* 0x000fea0003800000 */
.L_x_10594:
[----:B------:R-:W-:Y:S01]  /*216d0*/  LOP3.LUT P6, RZ, R32, 0x1, RZ, 0xc0, !PT ;  /* 0x0000000120ff7812 */ /* 0x000fe200078cc0ff */
[----:B------:R-:W-:-:S12]  /*216e0*/  BSSY B6, `(.L_x_10596) ;  /* 0x0000012000067945 */ /* 0x000fd80003800000 */
[----:B------:R-:W-:Y:S05]  /*216f0*/  @!P6 BRA `(.L_x_10597) ;  /* 0x000000000040e947 */ /* 0x000fea0003800000 */
[----:B------:R-:W-:Y:S01]  /*21700*/  MOV R2, 0x0 ;  /* 0x0000000000027802 */ /* 0x000fe20000000f00 */
[----:B------:R-:W-:Y:S01]  /*21710*/  ULDC.64 UR4, c[0x4][0x1b0] ;  /* 0x01006c0000047ab9 */ /* 0x000fe20000000a00 */
[----:B------:R-:W-:Y:S01]  /*21720*/  ULDC.64 UR6, c[0x4][0x1b8] ;  /* 0x01006e0000067ab9 */ /* 0x000fe20000000a00 */
[----:B------:R-:W-:Y:S01]  /*21730*/  ULDC.64 UR8, c[0x4][0x90] ;  /* 0x0100240000087ab9 */ /* 0x000fe20000000a00 */
[----:B------:R-:W-:Y:S01]  /*21740*/  MOV R4, UR4 ;  /* 0x0000000400047c02 */ /* 0x000fe20008000f00 */
[----:B------:R-:W-:Y:S01]  /*21750*/  IMAD.U32 R5, RZ, RZ, UR5 ;  /* 0x00000005ff057e24 */ /* 0x000fe2000f8e00ff */
[----:B------:R-:W4:Y:S01]  /*21760*/  LDC.64 R2, c[0x4][R2] ;  /* 0x0100000002027b82 */ /* 0x000f220000000a00 */
        /* <DEDUP_REMOVED lines=8> */
[----:B0---4-:R-:W-:Y:S05]  /*217f0*/  CALL.ABS.NOINC R2 ;  /* 0x0000000002007343 */ /* 0x011fea0003c00000 */
.L_x_10597:
[----:B------:R-:W-:Y:S05]  /*21800*/  BSYNC B6 ;  /* 0x0000000000067941 */ /* 0x000fea0003800000 */
.L_x_10596:
[----:B------:R-:W4:Y:S01]  /*21810*/  LDL R21, [R1+0xc] ;  /* 0x00000c0001157983 */ /* 0x000f220000100800 */
[----:B------:R-:W-:Y:S01]  /*21820*/  ULDC.64 UR4, c[0x0][0x9f8] ;  /* 0x00027e0000047ab9 */ /* 0x000fe20000000a00 */
[----:B------:R-:W0:Y:S01]  /*21830*/  LDC R12, c[0x0][0x430] ;  /* 0x00010c00ff0c7b82 */ /* 0x000e220000000800 */
[----:B------:R-:W-:Y:S01]  /*21840*/  ISETP.NE.U32.AND P0, PT, RZ, UR4, PT ;  /* 0x00000004ff007c0c */ /* 0x000fe2000bf05070 */
[----:B------:R-:W1:Y:S03]  /*21850*/  S2R R20, SR_TID.X ;  /* 0x0000000000147919 */ /* 0x000e660000002100 */
[----:B------:R-:W-:-:S13]  /*21860*/  ISETP.NE.AND.EX P0, PT, RZ, UR5, PT, P0 ;  /* 0x00000005ff007c0c */ /* 0x000fda000bf05300 */
[----:B------:R-:W-:-:S04]  /*21870*/  @P0 IADD3 R2, P1, R27, UR4, RZ ;  /* 0x000000041b020c10 */ /* 0x000fc8000ff3e0ff */
[----:B------:R-:W-:-:S05]  /*21880*/  @P0 IADD3.X R3, R28, UR5, RZ, P1, !PT ;  /* 0x000000051c030c10 */ /* 0x000fca0008ffe4ff */
[----:B------:R2:W3:Y:S01]  /*21890*/  @P0 LDG.E R37, desc[UR60][R2.64] ;  /* 0x0000003c02250981 */ /* 0x0004e2000c1e1900 */
[----:B0-----:R-:W-:Y:S01]  /*218a0*/  ISETP.NE.AND P0, PT, R12, 0x1, PT ;  /* 0x000000010c00780c */ /* 0x001fe20003f05270 */
[----:B------:R-:W-:Y:S01]  /*218b0*/  IMAD.MOV.U32 R4, RZ, RZ, 0xa0 ;  /* 0x000000a0ff047424 */ /* 0x000fe200078e00ff */
[----:B------:R-:W0:Y:S03]  /*218c0*/  S2R R35, SR_TID.X ;  /* 0x0000000000237919 */ /* 0x000e260000002100 */
[----:B------:R-:W-:Y:S01]  /*218d0*/  IMAD R4, R30, R4, -0xa0 ;  /* 0xffffff601e047424 */ /* 0x000fe200078e0204 */
[----:B-1----:R-:W-:-:S04]  /*218e0*/  LOP3.LUT R20, R20, 0x7f, RZ, 0xc0, !PT ;  /* 0x0000007f14147812 */ /* 0x002fc800078ec0ff */
[----:B------:R-:W-:-:S03]  /*218f0*/  SHF.R.U32.HI R20, RZ, 0x3, R20 ;  /* 0x00000003ff147819 */ /* 0x000fc60000011614 */
[----:B--2---:R-:W1:Y:S08]  /*21900*/  @P0 LDC R2, c[0x0][0x434] ;  /* 0x00010d00ff020b82 */ /* 0x004e700000000800 */
[----:B------:R-:W2:Y:S08]  /*21910*/  @P0 LDC R3, c[0x0][0x438] ;  /* 0x00010e00ff030b82 */ /* 0x000eb00000000800 */
[----:B------:R-:W2:Y:S01]  /*21920*/  @P0 LDC R5, c[0x0][0x434] ;  /* 0x00010d00ff050b82 */ /* 0x000ea20000000800 */
[----:B0-----:R-:W-:-:S07]  /*21930*/  IMAD.SHL.U32 R35, R35, 0x10, RZ ;  /* 0x0000001023237824 */ /* 0x001fce00078e00ff */
[----:B------:R-:W0:Y:S01]  /*21940*/  @P0 LDC R9, c[0x0][0x438] ;  /* 0x00010e00ff090b82 */ /* 0x000e220000000800 */
[----:B------:R-:W-:Y:S02]  /*21950*/  LOP3.LUT R35, R20, 0x70, R35, 0xf8, !PT ;  /* 0x0000007014237812 */ /* 0x000fe400078ef823 */
[----:B------:R-:W1:Y:S03]  /*21960*/  S2R R20, SR_TID.X ;  /* 0x0000000000147919 */ /* 0x000e660000002100 */
[----:B------:R-:W-:-:S05]  /*21970*/  IMAD.IADD R0, R35, 0x1, R4 ;  /* 0x0000000123007824 */ /* 0x000fca00078e0204 */
[----:B------:R-:W-:Y:S02]  /*21980*/  ISETP.GE.AND P1, PT, R0, R29, PT ;  /* 0x0000001d0000720c */ /* 0x000fe40003f26270 */
[C---:B-1----:R-:W-:Y:S02]  /*21990*/  LOP3.LUT R35, R20.reuse, 0x7f, RZ, 0xc0, !PT ;  /* 0x0000007f14237812 */ /* 0x042fe400078ec0ff */
[----:B------:R-:W-:Y:S02]  /*219a0*/  SHF.L.U32 R20, R20, 0x4, RZ ;  /* 0x0000000414147819 */ /* 0x000fe400000006ff */
[----:B------:R-:W-:-:S04]  /*219b0*/  SHF.R.U32.HI R35, RZ, 0x3, R35 ;  /* 0x00000003ff237819 */ /* 0x000fc80000011623 */
[----:B------:R-:W-:-:S04]  /*219c0*/  LOP3.LUT R20, R35, 0x70, R20, 0xf8, !PT ;  /* 0x0000007023147812 */ /* 0x000fc800078ef814 */
[----:B------:R-:W-:-:S05]  /*219d0*/  LOP3.LUT R20, R20, 0x80, RZ, 0xfc, !PT ;  /* 0x0000008014147812 */ /* 0x000fca00078efcff */
[----:B------:R-:W-:Y:S01]  /*219e0*/  IMAD.IADD R4, R20, 0x1, R4 ;  /* 0x0000000114047824 */ /* 0x000fe200078e0204 */
[----:B------:R-:W-:Y:S01]  /*219f0*/  LOP3.LUT R32, R32, 0xfffffffd, RZ, 0xc0, !PT ;  /* 0xfffffffd20207812 */ /* 0x000fe200078ec0ff */
[----:B------:R-:W-:Y:S01]  /*21a00*/  UMOV UR4, 0xffffffff ;  /* 0xffffffff00047882 */ /* 0x000fe20000000000 */
[--C-:B----4-:R-:W-:Y:S02]  /*21a10*/  IMAD.IADD R8, R0, 0x1, R21.reuse ;  /* 0x0000000100087824 */ /* 0x110fe400078e0215 */
[----:B---3--:R-:W-:Y:S02]  /*21a20*/  IMAD.IADD R7, R4, 0x1, R21 ;  /* 0x0000000104077824 */ /* 0x008fe400078e0215 */
[----:B------:R-:W-:-:S04]  /*21a30*/  @P0 IMAD.HI.U32 R2, R8, R2, RZ ;  /* 0x0000000208020227 */ /* 0x000fc800078e00ff */
[----:B------:R-:W-:Y:S01]  /*21a40*/  IMAD.MOV.U32 R6, RZ, RZ, R8 ;  /* 0x000000ffff067224 */ /* 0x000fe200078e0008 */
[----:B--2---:R-:W-:Y:S01]  /*21a50*/  @P0 SHF.R.U32.HI R6, RZ, R3, R2 ;  /* 0x00000003ff060219 */ /* 0x004fe20000011602 */
[----:B------:R-:W-:Y:S01]  /*21a60*/  @P0 IMAD.HI.U32 R5, R7, R5, RZ ;  /* 0x0000000507050227 */ /* 0x000fe200078e00ff */
[----:B------:R-:W1:Y:S03]  /*21a70*/  @!P1 LDC.64 R2, c[0x0][0x428] ;  /* 0x00010a00ff029b82 */ /* 0x000e660000000a00 */
[----:B------:R-:W-:Y:S01]  /*21a80*/  IMAD.MOV.U32 R0, RZ, RZ, R7 ;  /* 0x000000ffff007224 */ /* 0x000fe200078e0007 */
[----:B0-----:R-:W-:Y:S02]  /*21a90*/  @P0 SHF.R.U32.HI R0, RZ, R9, R5 ;  /* 0x00000009ff000219 */ /* 0x001fe40000011605 */
[----:B------:R-:W-:Y:S02]  /*21aa0*/  ISETP.GE.AND P0, PT, R4, R29, PT ;  /* 0x0000001d0400720c */ /* 0x000fe40003f06270 */
[----:B------:R-:W-:-:S02]  /*21ab0*/  @!P1 SHF.R.S32.HI R5, RZ, 0x1f, R6 ;  /* 0x0000001fff059819 */ /* 0x000fc40000011406 */
[----:B------:R-:W-:Y:S02]  /*21ac0*/  ISETP.GT.U32.OR P0, PT, R20, 0x9f, P0 ;  /* 0x0000009f1400780c */ /* 0x000fe40000704470 */
[----:B------:R-:W-:-:S05]  /*21ad0*/  SHF.R.S32.HI R13, RZ, 0x1f, R37 ;  /* 0x0000001fff0d7819 */ /* 0x000fca0000011425 */
[----:B------:R0:W-:Y:S01]  /*21ae0*/  STL [R1+0x10], R13 ;  /* 0x0000100d01007387 */ /* 0x0001e20000100800 */
[----:B-1----:R-:W-:-:S04]  /*21af0*/  @!P1 IMAD R4, R13, R2, RZ ;  /* 0x000000020d049224 */ /* 0x002fc800078e02ff */
[----:B------:R-:W-:Y:S02]  /*21b00*/  @!P1 IMAD R9, R37, R3, R4 ;  /* 0x0000000325099224 */ /* 0x000fe400078e0204 */
[----:B------:R-:W-:-:S04]  /*21b10*/  @!P1 IMAD.MOV.U32 R4, RZ, RZ, R6 ;  /* 0x000000ffff049224 */ /* 0x000fc800078e0006 */
[----:B------:R-:W-:Y:S02]  /*21b20*/  @!P1 IMAD.WIDE.U32 R4, R37, R2, R4 ;  /* 0x0000000225049225 */ /* 0x000fe400078e0004 */
[----:B------:R-:W1:Y:S02]  /*21b30*/  @!P1 LDC.64 R2, c[0x0][0x418] ;  /* 0x00010600ff029b82 */ /* 0x000e640000000a00 */
[----:B-1----:R-:W-:Y:S01]  /*21b40*/  @!P1 LEA R10, P2, R4, R2, 0x2 ;  /* 0x00000002040a9211 */ /* 0x002fe200078410ff */
[----:B------:R-:W-:Y:S02]  /*21b50*/  @!P1 IMAD.IADD R2, R5, 0x1, R9 ;  /* 0x0000000105029824 */ /* 0x000fe400078e0209 */
[----:B------:R-:W-:-:S03]  /*21b60*/  IMAD.MOV R9, RZ, RZ, -R0 ;  /* 0x000000ffff097224 */ /* 0x000fc600078e0a00 */
[----:B------:R-:W-:Y:S01]  /*21b70*/  @!P1 LEA.HI.X R11, R4, R3, R2, 0x2, P2 ;  /* 0x00000003040b9211 */ /* 0x000fe200010f1402 */
[----:B------:R-:W-:Y:S01]  /*21b80*/  IMAD.MOV R2, RZ, RZ, -R6 ;  /* 0x000000ffff027224 */ /* 0x000fe200078e0a06 */
[----:B------:R-:W1:Y:S01]  /*21b90*/  @!P0 LDC.64 R4, c[0x0][0x418] ;  /* 0x00010600ff048b82 */ /* 0x000e620000000a00 */
[C---:B------:R-:W-:Y:S01]  /*21ba0*/  IMAD R9, R12.reuse, R9, R7 ;  /* 0x000000090c097224 */ /* 0x040fe200078e0207 */
[----:B------:R-:W-:Y:S01]  /*21bb0*/  @!P0 SHF.R.S32.HI R7, RZ, 0x1f, R0 ;  /* 0x0000001fff078819 */ /* 0x000fe20000011400 */
[----:B------:R-:W-:Y:S02]  /*21bc0*/  IMAD R8, R12, R2, R8 ;  /* 0x000000020c087224 */ /* 0x000fe400078e0208 */
[----:B------:R-:W-:-:S03]  /*21bd0*/  @!P0 IMAD.MOV.U32 R6, RZ, RZ, R0 ;  /* 0x000000ffff068224 */ /* 0x000fc600078e0000 */
[----:B------:R-:W2:Y:S08]  /*21be0*/  @!P0 LDC.64 R2, c[0x0][0x428] ;  /* 0x00010a00ff028b82 */ /* 0x000eb00000000a00 */
[----:B------:R-:W3:Y:S01]  /*21bf0*/  LDC R12, c[0x0][0x2f4] ;  /* 0x0000bd00ff0c7b82 */ /* 0x000ee20000000800 */
[----:B--2---:R-:W-:-:S04]  /*21c00*/  @!P0 IMAD.WIDE.U32 R6, R37, R2, R6 ;  /* 0x0000000225068225 */ /* 0x004fc800078e0006 */
[----:B------:R-:W-:-:S04]  /*21c10*/  @!P0 IMAD R2, R13, R2, RZ ;  /* 0x000000020d028224 */ /* 0x000fc800078e02ff */
[----:B------:R-:W-:Y:S01]  /*21c20*/  @!P0 IMAD R0, R37, R3, R2 ;  /* 0x0000000325008224 */ /* 0x000fe200078e0202 */
[----:B-1----:R-:W-:-:S03]  /*21c30*/  @!P0 LEA R2, P2, R6, R4, 0x2 ;  /* 0x0000000406028211 */ /* 0x002fc600078410ff */
[----:B------:R-:W-:-:S05]  /*21c40*/  @!P0 IMAD.IADD R0, R0, 0x1, R7 ;  /* 0x0000000100008824 */ /* 0x000fca00078e0207 */
[----:B------:R-:W-:Y:S02]  /*21c50*/  @!P0 LEA.HI.X R3, R6, R5, R0, 0x2, P2 ;  /* 0x0000000506038211 */ /* 0x000fe400010f1400 */
[----:B------:R-:W-:-:S06]  /*21c60*/  CS2R R4, SRZ ;  /* 0x0000000000047805 */ /* 0x000fcc000001ff00 */
[----:B------:R0:W5:Y:S01]  /*21c70*/  @!P1 LDG.E R4, desc[UR60][R10.64] ;  /* 0x0000003c0a049981 */ /* 0x000162000c1e1900 */
[----:B------:R-:W-:Y:S01]  /*21c80*/  ISETP.GT.U32.AND P1, PT, R20, 0x9f, PT ;  /* 0x0000009f1400780c */ /* 0x000fe20003f24070 */
[----:B------:R-:W-:Y:S02]  /*21c90*/  IMAD.U32 R0, RZ, RZ, UR40 ;  /* 0x00000028ff007e24 */ /* 0x000fe4000f8e00ff */
[----:B------:R0:W5:Y:S01]  /*21ca0*/  @!P0 LDG.E R5, desc[UR60][R2.64] ;  /* 0x0000003c02058981 */ /* 0x000162000c1e1900 */
[----:B---3--:R-:W-:Y:S02]  /*21cb0*/  ISETP.GE.AND P0, PT, R34, R12, PT ;  /* 0x0000000c2200720c */ /* 0x008fe40003f06270 */
[----:B------:R-:W-:-:S07]  /*21cc0*/  ISETP.NE.AND P3, PT, R0, 0x3, PT ;  /* 0x000000030000780c */ /* 0x000fce0003f65270 */
[----:B------:R-:W-:-:S04]  /*21cd0*/  @P1 LOP3.LUT R32, R32, 0x2, RZ, 0xfc, !PT ;  /* 0x0000000220201812 */ /* 0x000fc800078efcff */
[----:B------:R-:W-:-:S04]  /*21ce0*/  LOP3.LUT R32, R32, 0xfffffffb, RZ, 0xc0, !PT ;  /* 0xfffffffb20207812 */ /* 0x000fc800078ec0ff */
[----:B------:R-:W-:-:S04]  /*21cf0*/  LOP3.LUT R32, R32, 0xfffffffe, RZ, 0xc0, !PT ;  /* 0xfffffffe20207812 */ /* 0x000fc800078ec0ff */
[----:B------:R-:W-:-:S04]  /*21d00*/  @P0 LOP3.LUT R32, R32, 0x1, RZ, 0xfc, !PT ;  /* 0x0000000120200812 */ /* 0x000fc800078efcff */
[----:B------:R-:W-:-:S05]  /*21d10*/  @P3 LOP3.LUT R32, R32, 0x4, RZ, 0xfc, !PT ;  /* 0x0000000420203812 */ /* 0x000fca00078efcff */
[----:B------:R0:W-:Y:S01]  /*21d20*/  STL [R1], R32 ;  /* 0x0000002001007387 */ /* 0x0001e20000100800 */
[----:B------:R-:W-:Y:S05]  /*21d30*/  BRA.DIV UR4, `(.L_x_10598) ;  /* 0x0000009a045c7947 */ /* 0x000fea000b800000 */
.L_x_10857:
[----:B------:R-:W-:Y:S01]  /*21d40*/  VIADD R7, R30, 0xffffffff ;  /* 0xffffffff1e077836 */ /* 0x000fe20000000000 */
[----:B------:R-:W-:Y:S06]  /*21d50*/  @!P3 BRA `(.L_x_10599) ;  /* 0x000000000004b947 */ /* 0x000fec0003800000 */
[----:B------:R-:W-:Y:S01]  /*21d60*/  BPT.TRAP 0x1 ;  /* 0x000000040000795c */ /* 0x000fe20000300000 */
.L_x_10599:
[----:B------:R-:W2:Y:S01]  /*21d70*/  LDL R0, [R1+0x4] ;  /* 0x0000040001007983 */ /* 0x000ea20000100800 */
[----:B------:R-:W-:Y:S01]  /*21d80*/  IMAD R6, R33, 0x8, R22 ;  /* 0x0000000821067824 */ /* 0x000fe200078e0216 */
[----:B------:R-:W-:Y:S01]  /*21d90*/  BSSY B0, `(.L_x_10600) ;  /* 0x0000007000007945 */ /* 0x000fe20003800000 */
[----:B--2---:R-:W-:-:S04]  /*21da0*/  SHF.L.U32 R0, R0, 0x1f, RZ ;  /* 0x0000001f00007819 */ /* 0x004fc800000006ff */
[----:B------:R1:W2:Y:S01]  /*21db0*/  SYNCS.PHASECHK.TRANS64.TRYWAIT P0, [R6+URZ+0x22880], R0 ;  /* 0x02288000060075a7 */ /* 0x0002a2000800017f */
[----:B------:R1:W-:Y:S02]  /*21dc0*/  STL [R1+0x30], R0 ;  /* 0x0000300001007387 */ /* 0x0003e40000100800 */
[----:B-1----:R-:W-:-:S05]  /*21dd0*/  SHF.R.S32.HI R0, RZ, 0x1f, R8 ;  /* 0x0000001fff007819 */ /* 0x002fca0000011408 */
[----:B------:R1:W-:Y:S02]  /*21de0*/  STL [R1+0x28], R0 ;  /* 0x0000280001007387 */ /* 0x0003e40000100800 */
[----:B-12---:R-:W-:Y:S05]  /*21df0*/  @!P0 BRA `(.L_x_10601) ;  /* 0x00000098005c8947 */ /* 0x006fea0003800000 */
.L_x_10858:
[----:B------:R-:W-:Y:S05]  /*21e00*/  BSYNC B0 ;  /* 0x0000000000007941 */ /* 0x000fea0003800000 */
.L_x_10600:
[----:B-1----:R-:W2:Y:S01]  /*21e10*/  LDL R0, [R1+0x28] ;  /* 0x0000280001007983 */ /* 0x002ea20000100800 */
[----:B------:R-:W-:Y:S01]  /*21e20*/  ULDC.64 UR4, c[0x0][0x328] ;  /* 0x0000ca0000047ab9 */ /* 0x000fe20000000a00 */
[----:B0----5:R-:W-:Y:S01]  /*21e30*/  SHF.R.S32.HI R32, RZ, 0x1f, R4 ;  /* 0x0000001fff207819 */ /* 0x021fe20000011404 */
[----:B------:R-:W-:Y:S01]  /*21e40*/  ULDC.64 UR6, c[0x0][0x338] ;  /* 0x0000ce0000067ab9 */ /* 0x000fe20000000a00 */
[----:B------:R-:W3:Y:S01]  /*21e50*/  LDL.LU R15, [R1] ;  /* 0x00000000010f7983 */ /* 0x000ee20000300800 */
[----:B------:R-:W0:Y:S03]  /*21e60*/  LDC R11, c[0x0][0x2f4] ;  /* 0x0000bd00ff0b7b82 */ /* 0x000e260000000800 */
[----:B------:R-:W4:Y:S01]  /*21e70*/  LDL R14, [R1+0x20] ;  /* 0x00002000010e7983 */ /* 0x000f220000100800 */
[----:B------:R-:W1:Y:S01]  /*21e80*/  S2R R20, SR_TID.X ;  /* 0x0000000000147919 */ /* 0x000e620000002100 */
[----:B------:R-:W-:-:S04]  /*21e90*/  IMAD.WIDE.U32 R2, R8, UR4, RZ ;  /* 0x0000000408027c25 */ /* 0x000fc8000f8e00ff */
[----:B------:R-:W-:Y:S01]  /*21ea0*/  IMAD R7, R7, -0xa0, R29 ;  /* 0xffffff6007077824 */ /* 0x000fe200078e021d */
[----:B------:R-:W-:Y:S02]  /*21eb0*/  SHF.R.S32.HI R35, RZ, 0x1f, R5 ;  /* 0x0000001fff237819 */ /* 0x000fe40000011405 */
[----:B-1----:R-:W-:-:S04]  /*21ec0*/  LOP3.LUT R20, R20, 0x7f, RZ, 0xc0, !PT ;  /* 0x0000007f14147812 */ /* 0x002fc800078ec0ff */
[----:B------:R-:W-:-:S05]  /*21ed0*/  SHF.R.U32.HI R20, RZ, 0x3, R20 ;  /* 0x00000003ff147819 */ /* 0x000fca0000011614 */
[----:B------:R-:W-:-:S05]  /*21ee0*/  IMAD.IADD R7, R7, 0x1, -R20 ;  /* 0x0000000107077824 */ /* 0x000fca00078e0a14 */
[----:B------:R-:W-:Y:S02]  /*21ef0*/  ISETP.GE.AND P2, PT, R7, 0x1, PT ;  /* 0x000000010700780c */ /* 0x000fe40003f46270 */
[----:B0-----:R-:W-:Y:S01]  /*21f00*/  ISETP.GE.AND P0, PT, R34, R11, PT ;  /* 0x0000000b2200720c */ /* 0x001fe20003f06270 */
[----:B--2---:R-:W-:-:S04]  /*21f10*/  IMAD R0, R0, UR4, RZ ;  /* 0x0000000400007c24 */ /* 0x004fc8000f8e02ff */
[----:B------:R-:W-:-:S04]  /*21f20*/  IMAD R0, R8, UR5, R0 ;  /* 0x0000000508007c24 */ /* 0x000fc8000f8e0200 */
[----:B------:R-:W-:Y:S02]  /*21f30*/  IMAD.IADD R3, R3, 0x1, R0 ;  /* 0x0000000103037824 */ /* 0x000fe400078e0200 */
[----:B------:R-:W-:Y:S02]  /*21f40*/  IMAD R0, R32, UR6, RZ ;  /* 0x0000000620007c24 */ /* 0x000fe4000f8e02ff */
[----:B------:R-:W-:-:S04]  /*21f50*/  IMAD.WIDE.U32 R2, R4, UR6, R2 ;  /* 0x0000000604027c25 */ /* 0x000fc8000f8e0002 */
[----:B------:R-:W-:-:S05]  /*21f60*/  IMAD R0, R4, UR7, R0 ;  /* 0x0000000704007c24 */ /* 0x000fca000f8e0200 */
[----:B------:R-:W-:Y:S02]  /*21f70*/  IADD3 R13, R3, R0, RZ ;  /* 0x00000000030d7210 */ /* 0x000fe40007ffe0ff */
[----:B------:R-:W-:Y:S01]  /*21f80*/  SHF.R.S32.HI R0, RZ, 0x1f, R9 ;  /* 0x0000001fff007819 */ /* 0x000fe20000011409 */
[----:B------:R-:W-:-:S04]  /*21f90*/  IMAD.MOV.U32 R12, RZ, RZ, R2 ;  /* 0x000000ffff0c7224 */ /* 0x000fc800078e0002 */
[----:B------:R0:W-:Y:S01]  /*21fa0*/  STL [R1+0x2c], R0 ;  /* 0x00002c0001007387 */ /* 0x0001e20000100800 */
[----:B------:R-:W-:Y:S01]  /*21fb0*/  IMAD.WIDE.U32 R2, R9, UR4, RZ ;  /* 0x0000000409027c25 */ /* 0x000fe2000f8e00ff */
[----:B---3--:R-:W-:-:S03]  /*21fc0*/  LOP3.LUT R15, R15, 0xffffffbf, RZ, 0xc0, !PT ;  /* 0xffffffbf0f0f7812 */ /* 0x008fc600078ec0ff */
[----:B0-----:R-:W-:-:S04]  /*21fd0*/  IMAD R0, R0, UR4, RZ ;  /* 0x0000000400007c24 */ /* 0x001fc8000f8e02ff */
[----:B------:R-:W-:Y:S01]  /*21fe0*/  IMAD R0, R9, UR5, R0 ;  /* 0x0000000509007c24 */ /* 0x000fe2000f8e0200 */
[----:B------:R-:W-:Y:S01]  /*21ff0*/  @P2 LOP3.LUT R15, R15, 0x40, RZ, 0xfc, !PT ;  /* 0x000000400f0f2812 */ /* 0x000fe200078efcff */
[----:B------:R-:W-:Y:S02]  /*22000*/  ULDC.64 UR4, c[0x0][0x330] ;  /* 0x0000cc0000047ab9 */ /* 0x000fe40000000a00 */
[----:B------:R-:W-:Y:S02]  /*22010*/  IMAD.IADD R3, R3, 0x1, R0 ;  /* 0x0000000103037824 */ /* 0x000fe400078e0200 */
[----:B------:R-:W-:Y:S02]  /*22020*/  IMAD R0, R35, UR6, RZ ;  /* 0x0000000623007c24 */ /* 0x000fe4000f8e02ff */
[C---:B------:R-:W-:Y:S01]  /*22030*/  IMAD.WIDE.U32 R2, R5.reuse, UR6, R2 ;  /* 0x0000000605027c25 */ /* 0x040fe2000f8e0002 */
[----:B------:R0:W-:Y:S03]  /*22040*/  STL [R1], R15 ;  /* 0x0000000f01007387 */ /* 0x0001e60000100800 */
[----:B------:R-:W-:Y:S01]  /*22050*/  IMAD R0, R5, UR7, R0 ;  /* 0x0000000705007c24 */ /* 0x000fe2000f8e0200 */
[----:B------:R-:W-:Y:S01]  /*22060*/  ULDC.64 UR6, c[0x0][0x318] ;  /* 0x0000c60000067ab9 */ /* 0x000fe20000000a00 */
[----:B------:R-:W-:-:S02]  /*22070*/  IMAD.MOV.U32 R10, RZ, RZ, R2 ;  /* 0x000000ffff0a7224 */ /* 0x000fc400078e0002 */
        /* <DEDUP_REMOVED lines=9> */
[----:B----4-:R-:W-:Y:S01]  /*22110*/  IMAD R27, R33, 0x5000, R14 ;  /* 0x00005000211b7824 */ /* 0x010fe200078e020e */
[----:B0-----:R-:W-:Y:S07]  /*22120*/  BRA.DIV UR4, `(.L_x_10602) ;  /* 0x0000009604a87947 */ /* 0x001fee000b800000 */
[----:B------:R-:W2:Y:S01]  /*22130*/  LDL.LU R14, [R1] ;  /* 0x00000000010e7983 */ /* 0x000ea20000300800 */
[C---:B------:R-:W-:Y:S02]  /*22140*/  ISETP.GE.AND P2, PT, R7.reuse, 0x21, PT ;  /* 0x000000210700780c */ /* 0x040fe40003f46270 */
[C---:B------:R-:W-:Y:S01]  /*22150*/  ISETP.GE.AND P3, PT, R7.reuse, 0x91, PT ;  /* 0x000000910700780c */ /* 0x040fe20003f66270 */
[----:B------:R-:W0:Y:S01]  /*22160*/  SHFL.IDX PT, R3, R0, RZ, 0x181f ;  /* 0x00181fff00037589 */ /* 0x000e2200000e0000 */
[C---:B------:R-:W-:Y:S02]  /*22170*/  ISETP.GE.AND P5, PT, R7.reuse, 0x31, PT ;  /* 0x000000310700780c */ /* 0x040fe40003fa6270 */
[----:B------:R-:W-:Y:S01]  /*22180*/  ISETP.GE.AND P4, PT, R7, 0x61, PT ;  /* 0x000000610700780c */ /* 0x000fe20003f86270 */
[----:B------:R-:W1:Y:S04]  /*22190*/  SHFL.IDX PT, R21, R2, RZ, 0x181f ;  /* 0x00181fff02157589 */ /* 0x000e6800000e0000 */
[----:B------:R-:W3:Y:S01]  /*221a0*/  SHFL.IDX PT, R11, R0, 0x1, 0x181f ;  /* 0x00381f00000b7f89 */ /* 0x000ee200000e0000 */
[----:B0-----:R-:W-:Y:S01]  /*221b0*/  IADD3 R12, P1, R34, R3, RZ ;  /* 0x00000003220c7210 */ /* 0x001fe20007f3e0ff */
[----:B------:R-:W-:-:S04]  /*221c0*/  IMAD.IADD R3, R22, 0x1, R27 ;  /* 0x0000000116037824 */ /* 0x000fc800078e021b */
[----:B-1----:R-:W-:Y:S01]  /*221d0*/  IMAD.X R13, RZ, RZ, R21, P1 ;  /* 0x000000ffff0d7224 */ /* 0x002fe200008e0615 */
[----:B------:R-:W-:Y:S01]  /*221e0*/  ISETP.LT.OR P1, PT, R7, 0x1, P0 ;  /* 0x000000010700780c */ /* 0x000fe20000721670 */
[----:B------:R-:W0:-:S12]  /*221f0*/  SHFL.IDX PT, R21, R2, 0x1, 0x181f ;  /* 0x00381f0002157f89 */ /* 0x000e1800000e0000 */
[----:B------:R3:W-:Y:S02]  /*22200*/  LDGSTS.E.BYPASS.LTC128B.128 [R3+0xa400], desc[UR60][R12.64], !P1 ;  /* 0x0a4000000c037fae */ /* 0x0007e4000c901d7c */
[----:B---3--:R-:W-:Y:S02]  /*22210*/  IADD3 R12, P1, R34, R11, RZ ;  /* 0x0000000b220c7210 */ /* 0x008fe40007f3e0ff */
        /* <DEDUP_REMOVED lines=28> */
[----:B------:R-:W3:Y:S04]  /*223e0*/  SHFL.IDX PT, R0, R0, 0x7, 0x181f ;  /* 0x00f81f0000007f89 */ /* 0x000ee800000e0000 */
[----:B------:R-:W4:Y:S04]  /*223f0*/  SHFL.IDX PT, R2, R2, 0x7, 0x181f ;  /* 0x00f81f0002027f89 */ /* 0x000f2800000e0000 */
[----:B------:R1:W-:Y:S02]  /*22400*/  LDGSTS.E.BYPASS.LTC128B.128 [R3+0xcc00], desc[UR60][R12.64], !P1 ;  /* 0x0cc000000c037fae */ /* 0x0003e4000c901d7c */
[----:B-1----:R-:W-:-:S05]  /*22410*/  IADD3 R12, P1, R34, R11, RZ ;  /* 0x0000000b220c7210 */ /* 0x002fca0007f3e0ff */
[----:B0-----:R-:W-:Y:S01]  /*22420*/  IMAD.X R13, RZ, RZ, R21, P1 ;  /* 0x000000ffff0d7224 */ /* 0x001fe200008e0615 */
[----:B------:R-:W-:-:S13]  /*22430*/  ISETP.LT.OR P1, PT, R7, 0x61, P0 ;  /* 0x000000610700780c */ /* 0x000fda0000721670 */
[----:B------:R3:W-:Y:S02]  /*22440*/  LDGSTS.E.BYPASS.LTC128B.128 [R3+0xd400], desc[UR60][R12.64], !P1 ;  /* 0x0d4000000c037fae */ /* 0x0007e4000c901d7c */
[----:B---3--:R-:W-:Y:S02]  /*22450*/  IADD3 R12, P1, R34, R0, RZ ;  /* 0x00000000220c7210 */ /* 0x008fe40007f3e0ff */
[----:B------:R-:W-:Y:S02]  /*22460*/  SHFL.IDX PT, R0, R10, RZ, 0x181f ;  /* 0x00181fff0a007589 */ /* 0x000fe400000e0000 */
[----:B----4-:R-:W-:Y:S02]  /*22470*/  IADD3.X R13, RZ, R2, RZ, P1, !PT ;  /* 0x00000002ff0d7210 */ /* 0x010fe40000ffe4ff */
[----:B------:R-:W-:-:S13]  /*22480*/  ISETP.LT.OR P1, PT, R7, 0x71, P0 ;  /* 0x000000710700780c */ /* 0x000fda0000721670 */
[----:B------:R0:W-:Y:S04]  /*22490*/  LDGSTS.E.BYPASS.LTC128B.128 [R3+0xdc00], desc[UR60][R12.64], !P1 ;  /* 0x0dc000000c037fae */ /* 0x0001e8000c901d7c */
[----:B0-----:R-:W0:Y:S02]  /*224a0*/  SHFL.IDX PT, R12, R20, RZ, 0x181f ;  /* 0x00181fff140c7589 */ /* 0x001e2400000e0000 */
[----:B0-----:R-:W-:Y:S02]  /*224b0*/  IADD3 R12, P1, R34, R12, RZ ;  /* 0x0000000c220c7210 */ /* 0x001fe40007f3e0ff */
[----:B--2---:R-:W-:-:S03]  /*224c0*/  LOP3.LUT R14, R14, 0xffffffef, RZ, 0xc0, !PT ;  /* 0xffffffef0e0e7812 */ /* 0x004fc600078ec0ff */
[----:B------:R-:W-:Y:S01]  /*224d0*/  IMAD.X R13, RZ, RZ, R0, P1 ;  /* 0x000000ffff0d7224 */ /* 0x000fe200008e0600 */
[C---:B------:R-:W-:Y:S01]  /*224e0*/  ISETP.LT.OR P1, PT, R7.reuse, 0x81, P0 ;  /* 0x000000810700780c */ /* 0x040fe20000721670 */
[----:B------:R1:W2:Y:S04]  /*224f0*/  SHFL.IDX PT, R0, R10, 0x1, 0x181f ;  /* 0x00381f000a007f89 */ /* 0x0002a800000e0000 */
[----:B------:R1:W3:Y:S08]  /*22500*/  SHFL.IDX PT, R10, R20, 0x1, 0x181f ;  /* 0x00381f00140a7f89 */ /* 0x0002f000000e0000 */
        /* <DEDUP_REMOVED lines=14> */
[----:B------:R-:W-:-:S05]  /*225f0*/  @P3 LOP3.LUT R14, R14, 0x100, RZ, 0xfc, !PT ;  /* 0x000001000e0e3812 */ /* 0x000fca00078efcff */
[----:B--23--:R1:W-:Y:S02]  /*22600*/  STL [R1], R14 ;  /* 0x0000000e01007387 */ /* 0x00c3e40000100800 */
.L_x_10880:
[----:B------:R-:W-:Y:S02]  /*22610*/  ISETP.LT.OR P0, PT, R7, 0x91, P0 ;  /* 0x000000910700780c */ /* 0x000fe40000701670 */
[----:B-1----:R-:W-:-:S05]  /*22620*/  IADD3 R10, P3, R34, R10, RZ ;  /* 0x0000000a220a7210 */ /* 0x002fca0007f7e0ff */
[----:B------:R-:W-:-:S06]  /*22630*/  IMAD.X R11, RZ, RZ, R0, P3 ;  /* 0x000000ffff0b7224 */ /* 0x000fcc00018e0600 */
[----:B------:R-:W-:Y:S01]  /*22640*/  @!PT LDS RZ, [RZ] ;  /* 0x00000000fffff984 */ /* 0x000fe20000000800 */
[----:B------:R-:W-:Y:S01]  /*22650*/  @!PT LDS RZ, [RZ] ;  /* 0x00000000fffff984 */ /* 0x000fe20000000800 */
[----:B------:R-:W-:Y:S01]  /*22660*/  @!PT LDS RZ, [RZ] ;  /* 0x00000000fffff984 */ /* 0x000fe20000000800 */
[----:B------:R1:W-:Y:S01]  /*22670*/  LDGSTS.E.BYPASS.LTC128B.128 [R3+0xec00], desc[UR60][R10.64], !P0 ;  /* 0x0ec000000a037fae */ /* 0x0003e2000c101d7c */
[----:B------:R-:W-:Y:S01]  /*22680*/  PLOP3.LUT P0, PT, PT, PT, PT, 0x80, 0x0 ;  /* 0x000000000000781c */ /* 0x000fe20003f0f070 */
[----:B------:R-:W-:-:S12]  /*22690*/  NOP ;  /* 0x0000000000007918 */ /* 0x000fd80000000000 */
.L_x_10603:
        /* <DEDUP_REMOVED lines=11> */
.L_x_10604:
[----:B------:R2:W-:Y:S01]  /*22750*/  SYNCS.ARRIVE.TRANS64.A1T0 RZ, [R6+URZ+0x22870], RZ ;  /* 0x022870ff06ff79a7 */ /* 0x0005e2000810003f */
[----:B------:R-:W-:Y:S05]  /*22760*/  @!P6 BRA `(.L_x_10605) ;  /* 0x000000000004e947 */ /* 0x000fea0003800000 */
[----:B------:R-:W-:Y:S01]  /*22770*/  BPT.TRAP 0x1 ;  /* 0x000000040000795c */ /* 0x000fe20000300000 */
.L_x_10605:
[----:B------:R-:W3:Y:S01]  /*22780*/  LDL R0, [R1+0x30] ;  /* 0x0000300001007983 */ /* 0x000ee20000100800 */
[----:B------:R-:W-:Y:S01]  /*22790*/  BSSY B0, `(.L_x_10606) ;  /* 0x0000003000007945 */ /* 0x000fe20003800000 */
[----:B---3--:R-:W3:Y:S03]  /*227a0*/  SYNCS.PHASECHK.TRANS64.TRYWAIT P0, [R6+URZ+0x22840], R0 ;  /* 0x02284000060075a7 */ /* 0x008ee6000800017f */
[----:B---3--:R-:W-:Y:S05]  /*227b0*/  @!P0 BRA `(.L_x_10607) ;  /* 0x0000009c003c8947 */ /* 0x008fea0003800000 */
.L_x_10881:
[----:B------:R-:W-:Y:S05]  /*227c0*/  BSYNC B0 ;  /* 0x0000000000007941 */ /* 0x000fea0003800000 */
.L_x_10606:
[----:B---3--:R-:W3:Y:S01]  /*227d0*/  LDL.LU R0, [R1+0x28] ;  /* 0x0000280001007983 */ /* 0x008ee20000300800 */
[----:B------:R-:W-:Y:S01]  /*227e0*/  ULDC.64 UR4, c[0x0][0x310] ;  /* 0x0000c40000047ab9 */ /* 0x000fe20000000a00 */
[----:B------:R-:W-:Y:S01]  /*227f0*/  ULDC.64 UR6, c[0x0][0x300] ;  /* 0x0000c00000067ab9 */ /* 0x000fe20000000a00 */
[----:B------:R-:W4:Y:S01]  /*22800*/  LDC R7, c[0x0][0x2f4] ;  /* 0x0000bd00ff077b82 */ /* 0x000f220000000800 */
[----:B------:R-:W2:Y:S01]  /*22810*/  LDL.LU R2, [R1+0x2c] ;  /* 0x00002c0001027983 */ /* 0x000ea20000300800 */
[----:B------:R-:W-:Y:S02]  /*22820*/  IMAD R32, R32, UR4, RZ ;  /* 0x0000000420207c24 */ /* 0x000fe4000f8e02ff */
[C---:B-1----:R-:W-:Y:S01]  /*22830*/  IMAD.WIDE.U32 R10, R4.reuse, UR4, RZ ;  /* 0x00000004040a7c25 */ /* 0x042fe2000f8e00ff */
[----:B------:R1:W5:Y:S03]  /*22840*/  LDL R20, [R1] ;  /* 0x0000000001147983 */ /* 0x0003660000100800 */
[----:B------:R-:W-:-:S02]  /*22850*/  IMAD R32, R4, UR5, R32 ;  /* 0x0000000504207c24 */ /* 0x000fc4000f8e0220 */
[----:B------:R-:W-:Y:S02]  /*22860*/  IMAD R35, R35, UR4, RZ ;  /* 0x0000000423237c24 */ /* 0x000fe4000f8e02ff */
[----:B------:R-:W-:Y:S02]  /*22870*/  IMAD.IADD R11, R11, 0x1, R32 ;  /* 0x000000010b0b7824 */ /* 0x000fe400078e0220 */
[C---:B------:R-:W-:Y:S02]  /*22880*/  IMAD R35, R5.reuse, UR5, R35 ;  /* 0x0000000505237c24 */ /* 0x040fe4000f8e0223 */
[----:B------:R-:W-:Y:S01]  /*22890*/  IMAD.WIDE.U32 R4, R5, UR4, RZ ;  /* 0x0000000405047c25 */ /* 0x000fe2000f8e00ff */
[----:B------:R-:W-:-:S03]  /*228a0*/  ULDC.64 UR4, c[0x0][0x308] ;  /* 0x0000c20000047ab9 */ /* 0x000fc60000000a00 */
[----:B------:R-:W-:-:S04]  /*228b0*/  IMAD.WIDE.U32 R10, R8, UR6, R10 ;  /* 0x00000006080a7c25 */ /* 0x000fc8000f8e000a */
[----:B------:R-:W-:Y:S01]  /*228c0*/  IMAD.IADD R5, R5, 0x1, R35 ;  /* 0x0000000105057824 */ /* 0x000fe200078e0223 */
[----:B----4-:R-:W-:Y:S01]  /*228d0*/  ISETP.GE.AND P3, PT, R34, R7, PT ;  /* 0x000000072200720c */ /* 0x010fe20003f66270 */
[----:B---3--:R-:W-:-:S04]  /*228e0*/  IMAD R0, R0, UR6, RZ ;  /* 0x0000000600007c24 */ /* 0x008fc8000f8e02ff */
[----:B------:R-:W-:Y:S02]  /*228f0*/  IMAD R8, R8, UR7, R0 ;  /* 0x0000000708087c24 */ /* 0x000fe4000f8e0200 */
[----:B--2---:R-:W-:Y:S02]  /*22900*/  IMAD R0, R2, UR6, RZ ;  /* 0x0000000602007c24 */ /* 0x004fe4000f8e02ff */
        /* <DEDUP_REMOVED lines=13> */
[----:B-1----:R-:W-:Y:S08]  /*229e0*/  BRA.DIV UR4, `(.L_x_10608) ;  /* 0x0000009a04c87947 */ /* 0x002ff0000b800000 */
[----:B------:R-:W1:Y:S01]  /*229f0*/  SHFL.IDX PT, R8, R4, RZ, 0x181f ;  /* 0x00181fff04087589 */ /* 0x000e6200000e0000 */
[----:B-----5:R-:W-:-:S03]  /*22a00*/  LOP3.LUT R20, R20, 0xffffefff, RZ, 0xc0, !PT ;  /* 0xffffefff14147812 */ /* 0x020fc600078ec0ff */
[----:B------:R-:W2:Y:S01]  /*22a10*/  SHFL.IDX PT, R7, R5, RZ, 0x181f ;  /* 0x00181fff05077589 */ /* 0x000ea200000e0000 */
        /* <DEDUP_REMOVED lines=8> */
[----:B--2---:R-:W-:Y:S01]  /*22aa0*/  @P4 IMAD.X R7, RZ, RZ, R7, P0 ;  /* 0x000000ffff074224 */ /* 0x004fe200000e0607 */
[C---:B------:R-:W-:Y:S01]  /*22ab0*/  LOP3.LUT P2, RZ, R20.reuse, 0x8, RZ, 0xc0, !PT ;  /* 0x0000000814ff7812 */ /* 0x040fe2000784c0ff */
[----:B------:R-:W-:Y:S01]  /*22ac0*/  STL [R1], R20 ;  /* 0x0000001401007387 */ /* 0x000fe20000100800 */
[C---:B------:R-:W-:Y:S01]  /*22ad0*/  LOP3.LUT P6, RZ, R20.reuse, 0x80, RZ, 0xc0, !PT ;  /* 0x0000008014ff7812 */ /* 0x040fe200078cc0ff */
[----:B------:R-:W-:Y:S02]  /*22ae0*/  @P4 IMAD.MOV.U32 R9, RZ, RZ, R7 ;  /* 0x000000ffff094224 */ /* 0x000fe400078e0007 */
[----:B------:R-:W-:Y:S04]  /*22af0*/  SHFL.IDX PT, R7, R5, 0x1, 0x181f ;  /* 0x00381f0005077f89 */ /* 0x000fe800000e0000 */
[----:B------:R1:W-:Y:S01]  /*22b00*/  @P4 LDGSTS.E.BYPASS.LTC128B.128 [R3+0x18400], desc[UR60][R8.64], !P3 ;  /* 0x1840000008034fae */ /* 0x0003e2000d901d7c */
[----:B------:R-:W-:-:S03]  /*22b10*/  LOP3.LUT P4, RZ, R20, 0x1000, RZ, 0xc0, !PT ;  /* 0x0000100014ff7812 */ /* 0x000fc6000788c0ff */
[----:B-1----:R-:W1:Y:S02]  /*22b20*/  SHFL.IDX PT, R8, R4, 0x1, 0x181f ;  /* 0x00381f0004087f89 */ /* 0x002e6400000e0000 */
[----:B-1----:R-:W-:-:S05]  /*22b30*/  @P1 IADD3 R8, P0, R34, R8, RZ ;  /* 0x0000000822081210 */ /* 0x002fca0007f1e0ff */
[----:B------:R-:W-:-:S04]  /*22b40*/  @P1 IMAD.X R7, RZ, RZ, R7, P0 ;  /* 0x000000ffff071224 */ /* 0x000fc800000e0607 */
        /* <DEDUP_REMOVED lines=13> */
[----:B------:R-:W-:-:S05]  /*22c20*/  @P5 IMAD.X R7, RZ, RZ, R7, P0 ;  /* 0x000000ffff075224 */ /* 0x000fca00000e0607 */
[----:B------:R-:W-:Y:S02]  /*22c30*/  @P5 MOV R9, R7 ;  /* 0x0000000700095202 */ /* 0x000fe40000000f00 */
[----:B------:R-:W-:Y:S04]  /*22c40*/  SHFL.IDX PT, R7, R5, 0x4, 0x181f ;  /* 0x00981f0005077f89 */ /* 0x000fe800000e0000 */
[----:B------:R1:W-:Y:S01]  /*22c50*/  @P5 LDGSTS.E.BYPASS.LTC128B.128 [R3+0x19c00], desc[UR60][R8.64], !P3 ;  /* 0x19c0000008035fae */ /* 0x0003e2000d901d7c */
[----:B------:R-:W-:-:S03]  /*22c60*/  LOP3.LUT P5, RZ, R20, 0x20, RZ, 0xc0, !PT ;  /* 0x0000002014ff7812 */ /* 0x000fc600078ac0ff */
[----:B-1----:R-:W1:Y:S10]  /*22c70*/  SHFL.IDX PT, R8, R4, 0x4, 0x181f ;  /* 0x00981f0004087f89 */ /* 0x002e7400000e0000 */
[----:B-1----:R-:W-:-:S05]  /*22c80*/  @P5 IADD3 R8, P0, R34, R8, RZ ;  /* 0x0000000822085210 */ /* 0x002fca0007f1e0ff */
[----:B------:R-:W-:-:S04]  /*22c90*/  @P5 IMAD.X R7, RZ, RZ, R7, P0 ;  /* 0x000000ffff075224 */ /* 0x000fc800000e0607 */
[----:B------:R-:W-:Y:S02]  /*22ca0*/  @P5 IMAD.MOV.U32 R9, RZ, RZ, R7 ;  /* 0x000000ffff095224 */ /* 0x000fe400078e0007 */
[----:B------:R-:W-:Y:S04]  /*22cb0*/  SHFL.IDX PT, R7, R5, 0x5, 0x181f ;  /* 0x00b81f0005077f89 */ /* 0x000fe800000e0000 */
[----:B------:R1:W-:Y:S04]  /*22cc0*/  @P5 LDGSTS.E.BYPASS.LTC128B.128 [R3+0x1a400], desc[UR60][R8.64], !P3 ;  /* 0x1a40000008035fae */ /* 0x0003e8000d901d7c */
[----:B-1----:R-:W1:Y:S02]  /*22cd0*/  SHFL.IDX PT, R8, R4, 0x5, 0x181f ;  /* 0x00b81f0004087f89 */ /* 0x002e6400000e0000 */
[----:B-1----:R-:W-:-:S05]  /*22ce0*/  @P6 IADD3 R8, P0, R34, R8, RZ ;  /* 0x0000000822086210 */ /* 0x002fca0007f1e0ff */
[----:B------:R-:W-:-:S04]  /*22cf0*/  @P6 IMAD.X R7, RZ, RZ, R7, P0 ;  /* 0x000000ffff076224 */ /* 0x000fc800000e0607 */
[----:B------:R-:W-:Y:S02]  /*22d00*/  @P6 IMAD.MOV.U32 R9, RZ, RZ, R7 ;  /* 0x000000ffff096224 */ /* 0x000fe400078e0007 */
[----:B------:R-:W-:Y:S04]  /*22d10*/  SHFL.IDX PT, R7, R5, 0x6, 0x181f ;  /* 0x00d81f0005077f89 */ /* 0x000fe800000e0000 */
[----:B------:R1:W-:Y:S04]  /*22d20*/  @P6 LDGSTS.E.BYPASS.LTC128B.128 [R3+0x1ac00], desc[UR60][R8.64], !P3 ;  /* 0x1ac0000008036fae */ /* 0x0003e8000d901d7c */
[----:B------:R-:W-:Y:S04]  /*22d30*/  SHFL.IDX PT, R5, R5, 0x7, 0x181f ;  /* 0x00f81f0005057f89 */ /* 0x000fe800000e0000 */
[----:B-1----:R-:W1:Y:S04]  /*22d40*/  SHFL.IDX PT, R8, R4, 0x6, 0x181f ;  /* 0x00d81f0004087f89 */ /* 0x002e6800000e0000 */
[----:B------:R-:W2:Y:S01]  /*22d50*/  SHFL.IDX PT, R4, R4, 0x7, 0x181f ;  /* 0x00f81f0004047f89 */ /* 0x000ea200000e0000 */
[----:B-1----:R-:W-:-:S05]  /*22d60*/  @P4 IADD3 R8, P0, R34, R8, RZ ;  /* 0x0000000822084210 */ /* 0x002fca0007f1e0ff */
[----:B------:R-:W-:Y:S01]  /*22d70*/  @P4 IMAD.X R7, RZ, RZ, R7, P0 ;  /* 0x000000ffff074224 */ /* 0x000fe200000e0607 */
[----:B--2---:R-:W-:-:S03]  /*22d80*/  @P1 IADD3 R4, P0, R34, R4, RZ ;  /* 0x0000000422041210 */ /* 0x004fc60007f1e0ff */
[----:B------:R-:W-:Y:S02]  /*22d90*/  @P4 IMAD.MOV.U32 R9, RZ, RZ, R7 ;  /* 0x000000ffff094224 */ /* 0x000fe400078e0007 */
[----:B------:R-:W-:Y:S01]  /*22da0*/  SHFL.IDX PT, R7, R0, RZ, 0x181f ;  /* 0x00181fff00077589 */ /* 0x000fe200000e0000 */
[----:B------:R-:W-:-:S03]  /*22db0*/  @P1 IMAD.X R5, RZ, RZ, R5, P0 ;  /* 0x000000ffff051224 */ /* 0x000fc600000e0605 */
[----:B------:R1:W-:Y:S04]  /*22dc0*/  @P4 LDGSTS.E.BYPASS.LTC128B.128 [R3+0x1b400], desc[UR60][R8.64], !P3 ;  /* 0x1b40000008034fae */ /* 0x0003e8000d901d7c */
[----:B------:R2:W-:Y:S04]  /*22dd0*/  @P1 LDGSTS.E.BYPASS.LTC128B.128 [R3+0x1bc00], desc[UR60][R4.64], !P3 ;  /* 0x1bc0000004031fae */ /* 0x0005e8000d901d7c */
[----:B------:R-:W-:Y:S04]  /*22de0*/  SHFL.IDX PT, R0, R0, 0x1, 0x181f ;  /* 0x00381f0000007f89 */ /* 0x000fe800000e0000 */
[----:B-1----:R-:W2:Y:S04]  /*22df0*/  SHFL.IDX PT, R8, R2, RZ, 0x181f ;  /* 0x00181fff02087589 */ /* 0x002ea800000e0000 */
[----:B------:R-:W1:Y:S01]  /*22e00*/  SHFL.IDX PT, R2, R2, 0x1, 0x181f ;  /* 0x00381f0002027f89 */ /* 0x000e6200000e0000 */
[----:B--2---:R-:W-:-:S05]  /*22e10*/  @P2 IADD3 R4, P0, R34, R8, RZ ;  /* 0x0000000822042210 */ /* 0x004fca0007f1e0ff */
[----:B------:R-:W-:-:S05]  /*22e20*/  @P2 IMAD.X R5, RZ, RZ, R7, P0 ;  /* 0x000000ffff052224 */ /* 0x000fca00000e0607 */
[----:B-1----:R2:W-:Y:S03]  /*22e30*/  @P2 LDGSTS.E.BYPASS.LTC128B.128 [R3+0x1c400], desc[UR60][R4.64], !P3 ;  /* 0x1c40000004032fae */ /* 0x0025e6000d901d7c */
.L_x_10903:
[----:B------:R-:W-:-:S13]  /*22e40*/  LOP3.LUT P1, RZ, R20, 0x100, RZ, 0xc0, !PT ;  /* 0x0000010014ff7812 */ /* 0x000fda000782c0ff */
[----:B------:R-:W-:-:S05]  /*22e50*/  @P1 IADD3 R2, P0, R34, R2, RZ ;  /* 0x0000000222021210 */ /* 0x000fca0007f1e0ff */
[----:B------:R-:W-:Y:S01]  /*22e60*/  @P1 IMAD.X R0, RZ, RZ, R0, P0 ;  /* 0x000000ffff001224 */ /* 0x000fe200000e0600 */
[----:B------:R-:W-:Y:S01]  /*22e70*/  PLOP3.LUT P0, PT, PT, PT, PT, 0x80, 0x0 ;  /* 0x000000000000781c */ /* 0x000fe20003f0f070 */
[----:B--2---:R-:W-:Y:S02]  /*22e80*/  @P1 IMAD.MOV.U32 R4, RZ, RZ, R2 ;  /* 0x000000ffff041224 */ /* 0x004fe400078e0002 */
[----:B------:R-:W-:-:S05]  /*22e90*/  @P1 IMAD.MOV.U32 R5, RZ, RZ, R0 ;  /* 0x000000ffff051224 */ /* 0x000fca00078e0000 */
[----:B------:R-:W-:Y:S01]  /*22ea0*/  @!PT LDS RZ, [RZ] ;  /* 0x00000000fffff984 */ /* 0x000fe20000000800 */
[----:B------:R-:W-:Y:S01]  /*22eb0*/  @!PT LDS RZ, [RZ] ;  /* 0x00000000fffff984 */ /* 0x000fe20000000800 */
[----:B------:R-:W-:Y:S01]  /*22ec0*/  @!PT LDS RZ, [RZ] ;  /* 0x00000000fffff984 */ /* 0x000fe20000000800 */
[----:B------:R1:W-:Y:S01]  /*22ed0*/  @P1 LDGSTS.E.BYPASS.LTC128B.128 [R3+0x1cc00], desc[UR60][R4.64], !P3 ;  /* 0x1cc0000004031fae */ /* 0x0003e2000d901d7c */
[----:B------:R-:W-:-:S04]  /*22ee0*/  NOP ;  /* 0x0000000000007918 */ /* 0x000fc80000000000 */
.L_x_10609:
        /* <DEDUP_REMOVED lines=11> */
.L_x_10610:
[----:B-1----:R1:W5:Y:S01]  /*22fa0*/  LDL.LU R3, [R1+0x38] ;  /* 0x0000380001037983 */ /* 0x0023620000300800 */
        /* <DEDUP_REMOVED lines=13> */
[----:B0-----:R-:W-:-:S03]  /*23080*/  IMAD R27, R31, UR5, R2 ;  /* 0x000000051f1b7c24 */ /* 0x001fc6000f8e0202 */
        /* <DEDUP_REMOVED lines=8> */
[----:B------:R-:W-:Y:S01]  /*23110*/  MOV R4, UR4 ;  /* 0x0000000400047c02 */ /* 0x000fe20008000f00 */
[----:B------:R-:W-:Y:S01]  /*23120*/  IMAD.U32 R5, RZ, RZ, UR5 ;  /* 0x00000005ff057e24 */ /* 0x000fe2000f8e00ff */
[----:B------:R-:W0:Y:S01]  /*23130*/  LDC.64 R2, c[0x4][R2] ;  /* 0x0100000002027b82 */ /* 0x000e220000000a00 */
[----:B-1----:R-:W-:Y:S02]  /*23140*/  IMAD.U32 R6, RZ, RZ, UR6 ;  /* 0x00000006ff067e24 */ /* 0x002fe4000f8e00ff */
        /* <DEDUP_REMOVED lines=8> */
.L_x_10612:
[----:B------:R-:W-:Y:S05]  /*231d0*/  BSYNC B6 ;  /* 0x0000000000067941 */ /* 0x000fea0003800000 */
.L_x_10611:
[----:B------:R0:W5:Y:S01]  /*231e0*/  LDL R20, [R1+0x24] ;  /* 0x0000240001147983 */ /* 0x0001620000100800 */
[----:B------:R-:W2:Y:S01]  /*231f0*/  LDC R7, c[0x0][0x448] ;  /* 0x00011200ff077b82 */ /* 0x000ea20000000800 */
[----:B------:R-:W-:Y:S01]  /*23200*/  IMAD.MOV.U32 R2, RZ, RZ, R28 ;  /* 0x000000ffff027224 */ /* 0x000fe200078e001c */
[----:B------:R-:W-:Y:S01]  /*23210*/  ULDC.64 UR4, c[0x0][0x2d8] ;  /* 0x0000b60000047ab9 */ /* 0x000fe20000000a00 */
[----:B------:R0:W5:Y:S01]  /*23220*/  LDL R9, [R1+0x34] ;  /* 0x0000340001097983 */ /* 0x0001620000100800 */
[----:B------:R-:W-:Y:S01]  /*23230*/  IMAD.MOV.U32 R3, RZ, RZ, R27 ;  /* 0x000000ffff037224 */ /* 0x000fe200078e001b */
[----:B------:R-:W-:Y:S01]  /*23240*/  ULDC.64 UR6, c[0x0][0x280] ;  /* 0x0000a00000067ab9 */ /* 0x000fe20000000a00 */
[----:B------:R-:W3:Y:S01]  /*23250*/  S2R R21, SR_TID.X ;  /* 0x0000000000157919 */ /* 0x000ee20000002100 */
        /* <DEDUP_REMOVED lines=8> */
[----:B------:R-:W-:-:S11]  /*232e0*/  IMAD.IADD R3, R3, 0x1, R0 ;  /* 0x0000000103037824 */ /* 0x000fd600078e0200 */
[----:B-1----:R-:W1:Y:S01]  /*232f0*/  @P0 LDC R6, c[0x0][0x44c] ;  /* 0x00011300ff060b82 */ /* 0x002e620000000800 */
[C---:B---3--:R-:W-:Y:S01]  /*23300*/  LOP3.LUT R32, R21.reuse, 0x7f, RZ, 0xc0, !PT ;  /* 0x0000007f15207812 */ /* 0x048fe200078ec0ff */
[----:B------:R-:W-:-:S03]  /*23310*/  IMAD.SHL.U32 R21, R21, 0x10, RZ ;  /* 0x0000001015157824 */ /* 0x000fc600078e00ff */
[----:B------:R-:W-:-:S03]  /*23320*/  SHF.R.U32.HI R32, RZ, 0x3, R32 ;  /* 0x00000003ff207819 */ /* 0x000fc60000011620 */
[----:B------:R-:W2:Y:S01]  /*23330*/  @P0 LDC R0, c[0x0][0x450] ;  /* 0x00011400ff000b82 */ /* 0x000ea20000000800 */
[----:B------:R-:W-:-:S05]  /*23340*/  LOP3.LUT R21, R32, 0x70, R21, 0xf8, !PT ;  /* 0x0000007020157812 */ /* 0x000fca00078ef815 */
[----:B------:R-:W-:-:S05]  /*23350*/  IMAD R5, R17, 0x80, R21 ;  /* 0x0000008011057824 */ /* 0x000fca00078e0215 */
[----:B------:R-:W-:Y:S01]  /*23360*/  MOV R4, R5 ;  /* 0x0000000500047202 */ /* 0x000fe20000000f00 */
[----:B-1----:R-:W-:Y:S01]  /*23370*/  @P0 IMAD.HI.U32 R6, R5, R6, RZ ;  /* 0x0000000605060227 */ /* 0x002fe200078e00ff */
[----:B------:R-:W1:Y:S04]  /*23380*/  S2R R21, SR_TID.X ;  /* 0x0000000000157919 */ /* 0x000e680000002100 */
        /* <DEDUP_REMOVED lines=21> */
[----:B------:R-:W-:Y:S01]  /*234e0*/  IMAD R17, R17, 0x80, R10 ;  /* 0x0000008011117824 */ /* 0x000fe200078e020a */
        /* <DEDUP_REMOVED lines=11> */
[----:B0-----:R-:W-:Y:S02]  /*235a0*/  @!P1 IMAD.X R7, RZ, RZ, R4, P3 ;  /* 0x000000ffff079224 */ /* 0x001fe400018e0604 */
[----:B------:R-:W-:Y:S02]  /*235b0*/  @!P2 IMAD.MOV.U32 R4, RZ, RZ, R5 ;  /* 0x000000ffff04a224 */ /* 0x000fe400078e0005 */
        /* <DEDUP_REMOVED lines=19> */
[----:B0-----:R-:W-:-:S04]  /*236f0*/  @!P1 IADD3 R5, P2, R34, R5, RZ ;  /* 0x0000000522059210 */ /* 0x001fc80007f5e0ff */
[----:B-1----:R-:W-:-:S04]  /*23700*/  @!P1 IADD3.X R4, RZ, R4, RZ, P2, !PT ;  /* 0x00000004ff049210 */ /* 0x002fc800017fe4ff */
        /* <DEDUP_REMOVED lines=26> */
[----:B------:R-:W-:Y:S01]  /*238b0*/  ISETP.GE.AND P2, PT, R4, R3, PT ;  /* 0x000000030400720c */ /* 0x000fe20003f46270 */
[----:B------:R-:W-:Y:S04]  /*238c0*/  SHFL.IDX PT, R0, R0, 0x7, 0x181f ;  /* 0x00f81f0000007f89 */ /* 0x000fe800000e0000 */
[----:B------:R-:W1:Y:S08]  /*238d0*/  SHFL.IDX PT, R4, R2, 0x6, 0x181f ;  /* 0x00d81f0002047f89 */ /* 0x000e7000000e0000 */
[----:B0-----:R-:W-:-:S05]  /*238e0*/  @!P2 IADD3 R5, P1, R34, R5, RZ ;  /* 0x000000052205a210 */ /* 0x001fca0007f3e0ff */
[----:B-1----:R-:W-:-:S05]  /*238f0*/  @!P2 IMAD.X R4, RZ, RZ, R4, P1 ;  /* 0x000000ffff04a224 */ /* 0x002fca00008e0604 */
[----:B------:R-:W-:-:S04]  /*23900*/  @!P2 LOP3.LUT R5, R5, R4, RZ, 0x3c, !PT ;  /* 0x000000040505a212 */ /* 0x000fc800078e3cff */
[----:B------:R-:W-:-:S04]  /*23910*/  @!P2 LOP3.LUT R4, R5, R4, RZ, 0x3c, !PT ;  /* 0x000000040504a212 */ /* 0x000fc800078e3cff */
[----:B------:R-:W-:-:S05]  /*23920*/  @!P2 LOP3.LUT R5, R5, R4, RZ, 0x3c, !PT ;  /* 0x000000040505a212 */ /* 0x000fca00078e3cff */
[----:B------:R0:W-:Y:S04]  /*23930*/  @!P2 LDGSTS.E.BYPASS.LTC128B.128 [R9+0x17400], desc[UR60][R4.64], !P0 ;  /* 0x174000000409afae */ /* 0x0001e8000c101d7c */
[----:B0-----:R0:W1:Y:S02]  /*23940*/  SHFL.IDX PT, R4, R2, 0x7, 0x181f ;  /* 0x00f81f0002047f89 */ /* 0x00106400000e0000 */
.L_x_10920:
        /* <DEDUP_REMOVED lines=10> */
.L_x_10614:
        /* <DEDUP_REMOVED lines=21> */
.L_x_10921:
[----:B------:R-:W-:Y:S05]  /*23b40*/  BSYNC B0 ;  /* 0x0000000000007941 */ /* 0x000fea0003800000 */
.L_x_10615:
[----:B------:R-:W-:Y:S05]  /*23b50*/  @!P1 BRA `(.L_x_10617) ;  /* 0x00000018009c9947 */ /* 0x000fea0003800000 */
[----:B------:R1:W5:Y:S01]  /*23b60*/  LDL.LU R25, [R1+0x4] ;  /* 0x0000040001197983 */ /* 0x0003620000300800 */
[----:B------:R-:W-:-:S07]  /*23b70*/  IMAD.MOV.U32 R21, RZ, RZ, R33 ;  /* 0x000000ffff157224 */ /* 0x000fce00078e0021 */
.L_x_10637:
[----:B---3--:R-:W2:Y:S01]  /*23b80*/  LDL R2, [R1] ;  /* 0x0000000001027983 */ /* 0x008ea20000100800 */
[----:B------:R-:W3:Y:S03]  /*23b90*/  LDC R7, c[0x0][0x430] ;  /* 0x00010c00ff077b82 */ /* 0x000ee60000000800 */
[----:B------:R-:W4:Y:S04]  /*23ba0*/  LDL R0, [R1+0xc] ;  /* 0x00000c0001007983 */ /* 0x000f280000100800 */
[----:B------:R-:W4:Y:S01]  /*23bb0*/  LDL R10, [R1+0x10] ;  /* 0x00001000010a7983 */ /* 0x000f220000100800 */
[----:B0-----:R-:W0:Y:S03]  /*23bc0*/  S2R R3, SR_TID.X ;  /* 0x0000000000037919 */ /* 0x001e260000002100 */
[----:B------:R-:W4:Y:S01]  /*23bd0*/  LDL R11, [R1+0x14] ;  /* 0x00001400010b7983 */ /* 0x000f220000100800 */
[----:B---3--:R-:W-:Y:S01]  /*23be0*/  ISETP.NE.AND P0, PT, R7, 0x1, PT ;  /* 0x000000010700780c */ /* 0x008fe20003f05270 */
[----:B------:R-:W3:-:S12]  /*23bf0*/  S2R R8, SR_TID.X ;  /* 0x0000000000087919 */ /* 0x000ed80000002100 */
[----:B------:R-:W1:Y:S01]  /*23c00*/  @P0 LDC R5, c[0x0][0x434] ;  /* 0x00010d00ff050b82 */ /* 0x000e620000000800 */
[----:B0-----:R-:W-:-:S04]  /*23c10*/  LOP3.LUT R3, R3, 0x7f, RZ, 0xc0, !PT ;  /* 0x0000007f03037812 */ /* 0x001fc800078ec0ff */
[----:B------:R-:W-:Y:S01]  /*23c20*/  SHF.R.U32.HI R3, RZ, 0x3, R3 ;  /* 0x00000003ff037819 */ /* 0x000fe20000011603 */
[----:B---3--:R-:W-:Y:S01]  /*23c30*/  IMAD.SHL.U32 R9, R8, 0x10, RZ ;  /* 0x0000001008097824 */ /* 0x008fe200078e00ff */
[----:B------:R-:W-:Y:S05]  /*23c40*/  YIELD ;  /* 0x0000000000007946 */ /* 0x000fea0003800000 */
[----:B------:R-:W-:Y:S01]  /*23c50*/  ULDC.64 UR4, c[0x0][0x428] ;  /* 0x00010a0000047ab9 */ /* 0x000fe20000000a00 */
[----:B------:R-:W-:Y:S01]  /*23c60*/  ULDC.64 UR6, c[0x0][0x418] ;  /* 0x0001060000067ab9 */ /* 0x000fe20000000a00 */
[----:B--2---:R-:W-:Y:S02]  /*23c70*/  LOP3.LUT P2, RZ, R2, 0x4, RZ, 0xc0, !PT ;  /* 0x0000000402ff7812 */ /* 0x004fe4000784c0ff */
[----:B------:R-:W0:Y:S01]  /*23c80*/  S2R R2, SR_TID.X ;  /* 0x0000000000027919 */ /* 0x000e220000002100 */
[----:B----4-:R-:W-:-:S02]  /*23c90*/  IMAD R0, R35, 0xa0, R0 ;  /* 0x000000a023007824 */ /* 0x010fc400078e0200 */
[----:B0-----:R-:W-:-:S05]  /*23ca0*/  IMAD.SHL.U32 R4, R2, 0x10, RZ ;  /* 0x0000001002047824 */ /* 0x001fca00078e00ff */
[----:B------:R-:W-:Y:S02]  /*23cb0*/  LOP3.LUT R4, R3, 0x70, R4, 0xf8, !PT ;  /* 0x0000007003047812 */ /* 0x000fe400078ef804 */
[----:B------:R-:W0:Y:S02]  /*23cc0*/  @P0 LDC R3, c[0x0][0x438] ;  /* 0x00010e00ff030b82 */ /* 0x000e240000000800 */
[----:B------:R-:W-:Y:S02]  /*23cd0*/  IADD3 R4, R4, R0, RZ ;  /* 0x0000000004047210 */ /* 0x000fe40007ffe0ff */
[----:B------:R-:W-:-:S03]  /*23ce0*/  LOP3.LUT R2, R2, 0x7f, RZ, 0xc0, !PT ;  /* 0x0000007f02027812 */ /* 0x000fc600078ec0ff */
[----:B-1----:R-:W-:Y:S01]  /*23cf0*/  @P0 IMAD.HI.U32 R5, R4, R5, RZ ;  /* 0x0000000504050227 */ /* 0x002fe200078e00ff */
[----:B------:R-:W-:-:S03]  /*23d00*/  SHF.R.U32.HI R6, RZ, 0x3, R2 ;  /* 0x00000003ff067819 */ /* 0x000fc60000011602 */
[----:B------:R-:W-:Y:S01]  /*23d10*/  IMAD.MOV.U32 R2, RZ, RZ, R4 ;  /* 0x000000ffff027224 */ /* 0x000fe200078e0004 */
[----:B------:R-:W-:Y:S02]  /*23d20*/  LOP3.LUT R9, R6, 0x70, R9, 0xf8, !PT ;  /* 0x0000007006097812 */ /* 0x000fe400078ef809 */
[----:B0-----:R-:W-:Y:S02]  /*23d30*/  @P0 SHF.R.U32.HI R2, RZ, R3, R5 ;  /* 0x00000003ff020219 */ /* 0x001fe40000011605 */
[----:B------:R-:W0:Y:S08]  /*23d40*/  @P0 LDC R5, c[0x0][0x434] ;  /* 0x00010d00ff050b82 */ /* 0x000e300000000800 */
[----:B------:R-:W1:Y:S01]  /*23d50*/  @P0 LDC R3, c[0x0][0x438] ;  /* 0x00010e00ff030b82 */ /* 0x000e620000000800 */
[----:B------:R-:W-:-:S05]  /*23d60*/  LOP3.LUT R9, R9, 0x80, RZ, 0xfc, !PT ;  /* 0x0000008009097812 */ /* 0x000fca00078efcff */
[----:B------:R-:W-:-:S04]  /*23d70*/  IMAD.IADD R0, R9, 0x1, R0 ;  /* 0x0000000109007824 */ /* 0x000fc800078e0200 */
        /* <DEDUP_REMOVED lines=8> */
[----:B------:R-:W-:-:S04]  /*23e00*/  IMAD R0, R10, UR4, RZ ;  /* 0x000000040a007c24 */ /* 0x000fc8000f8e02ff */
[C---:B------:R-:W-:Y:S02]  /*23e10*/  IMAD R0, R37.reuse, UR5, R0 ;  /* 0x0000000525007c24 */ /* 0x040fe4000f8e0200 */
[----:B------:R-:W-:-:S04]  /*23e20*/  IMAD.WIDE.U32 R2, R37, UR4, R2 ;  /* 0x0000000425027c25 */ /* 0x000fc8000f8e0002 */
[----:B------:R-:W-:Y:S01]  /*23e30*/  IMAD.IADD R3, R0, 0x1, R3 ;  /* 0x0000000100037824 */ /* 0x000fe200078e0203 */
[----:B------:R-:W-:-:S04]  /*23e40*/  LEA R4, P0, R2, UR6, 0x2 ;  /* 0x0000000602047c11 */ /* 0x000fc8000f8010ff */
[----:B------:R-:W-:-:S05]  /*23e50*/  LEA.HI.X R5, R2, UR7, R3, 0x2, P0 ;  /* 0x0000000702057c11 */ /* 0x000fca00080f1403 */
[----:B------:R0:W2:Y:S01]  /*23e60*/  LDG.E R10, desc[UR60][R4.64] ;  /* 0x0000003c040a7981 */ /* 0x0000a2000c1e1900 */
[----:B------:R-:W-:Y:S01]  /*23e70*/  ISETP.GT.U32.AND P1, PT, R9, 0x9f, PT ;  /* 0x0000009f0900780c */ /* 0x000fe20003f24070 */
[----:B------:R-:W-:-:S12]  /*23e80*/  VIADD R33, R21, 0x1 ;  /* 0x0000000115217836 */ /* 0x000fd80000000000 */
[--C-:B------:R-:W-:Y:S01]  /*23e90*/  @!P1 SHF.R.S32.HI R3, RZ, 0x1f, R6.reuse ;  /* 0x0000001fff039819 */ /* 0x100fe20000011406 */
[----:B------:R-:W-:-:S04]  /*23ea0*/  @!P1 IMAD.MOV.U32 R2, RZ, RZ, R6 ;  /* 0x000000ffff029224 */ /* 0x000fc800078e0006 */
[----:B------:R-:W-:-:S04]  /*23eb0*/  @!P1 IMAD.WIDE.U32 R2, R37, UR4, R2 ;  /* 0x0000000425029c25 */ /* 0x000fc8000f8e0002 */
[----:B------:R-:W-:Y:S01]  /*23ec0*/  @!P1 IMAD.IADD R0, R0, 0x1, R3 ;  /* 0x0000000100009824 */ /* 0x000fe200078e0203 */
[----:B0-----:R-:W-:Y:S01]  /*23ed0*/  @!P1 LEA R4, P0, R2, UR6, 0x2 ;  /* 0x0000000602049c11 */ /* 0x001fe2000f8010ff */
[----:B------:R-:W-:-:S03]  /*23ee0*/  IMAD.MOV.U32 R9, RZ, RZ, RZ ;  /* 0x000000ffff097224 */ /* 0x000fc600078e00ff */
        /* <DEDUP_REMOVED lines=8> */
[----:B------:R-:W-:Y:S01]  /*23f70*/  VIADD R35, R35, 0xffffffff ;  /* 0xffffffff23237836 */ /* 0x000fe20000000000 */
[----:B------:R-:W-:Y:S02]  /*23f80*/  SEL R33, R33, RZ, P0 ;  /* 0x000000ff21217207 */ /* 0x000fe40000000000 */
[----:B--2---:R-:W-:Y:S01]  /*23f90*/  SHF.R.S32.HI R27, RZ, 0x1f, R10 ;  /* 0x0000001fff1b7819 */ /* 0x004fe2000001140a */
[----:B0-----:R-:W-:Y:S06]  /*23fa0*/  @!P2 BRA `(.L_x_10618) ;  /* 0x000000000004a947 */ /* 0x001fec0003800000 */
[----:B------:R-:W-:Y:S01]  /*23fb0*/  BPT.TRAP 0x1 ;  /* 0x000000040000795c */ /* 0x000fe20000300000 */
.L_x_10618:
[----:B------:R-:W-:Y:S01]  /*23fc0*/  LEA R0, R33, R22, 0x3 ;  /* 0x0000001621007211 */ /* 0x000fe200078e18ff */
[----:B------:R-:W-:Y:S01]  /*23fd0*/  BSSY B0, `(.L_x_10619) ;  /* 0x0000005000007945 */ /* 0x000fe20003800000 */
[----:B------:R-:W-:Y:S02]  /*23fe0*/  SHF.L.U32 R31, R2, 0x1f, RZ ;  /* 0x0000001f021f7819 */ /* 0x000fe400000006ff */
[----:B------:R-:W-:Y:S02]  /*23ff0*/  SHF.R.S32.HI R30, RZ, 0x1f, R8 ;  /* 0x0000001fff1e7819 */ /* 0x000fe40000011408 */
[----:B------:R-:W0:Y:S02]  /*24000*/  SYNCS.PHASECHK.TRANS64.TRYWAIT P0, [R0+URZ+0x22880], R31 ;  /* 0x0228801f000075a7 */ /* 0x000e24000800017f */
[----:B0-----:R-:W-:Y:S05]  /*24010*/  @!P0 BRA `(.L_x_10620) ;  /* 0x0000009800cc8947 */ /* 0x001fea0003800000 */
.L_x_10922:
[----:B------:R-:W-:Y:S05]  /*24020*/  BSYNC B0 ;  /* 0x0000000000007941 */ /* 0x000fea0003800000 */
.L_x_10619:
        /* <DEDUP_REMOVED lines=77> */
[----:B------:R-:W2:Y:S01]  /*24500*/  SHFL.IDX PT, R5, R17, RZ, 0x181f ;  /* 0x00181fff11057589 */ /* 0x000ea200000e0000 */
[----:B-1----:R-:W-:-:S05]  /*24510*/  IADD3.X R3, RZ, R3, RZ, P0, !PT ;  /* 0x00000003ff037210 */ /* 0x002fca00007fe4ff */
[----:B------:R2:W-:Y:S02]  /*24520*/  LDGSTS.E.BYPASS.LTC128B.128 [R6+0xdc00], desc[UR60][R2.64], !P2 ;  /* 0x0dc0000002067fae */ /* 0x0005e4000d101d7c */
[----:B--2---:R-:W-:-:S05]  /*24530*/  IADD3 R2, P0, R34, R5, RZ ;  /* 0x0000000522027210 */ /* 0x004fca0007f1e0ff */
[----:B------:R-:W-:-:S05]  /*24540*/  IMAD.X R3, RZ, RZ, R4, P0 ;  /* 0x000000ffff037224 */ /* 0x000fca00000e0604 */
[----:B------:R1:W-:Y:S04]  /*24550*/  LDGSTS.E.BYPASS.LTC128B.128 [R6+0xe400], desc[UR60][R2.64], !P2 ;  /* 0x0e40000002067fae */ /* 0x0003e8000d101d7c */
[----:B-1----:R1:W2:Y:S02]  /*24560*/  SHFL.IDX PT, R2, R17, 0x1, 0x181f ;  /* 0x00381f0011027f89 */ /* 0x0022a400000e0000 */
.L_x_10944:
        /* <DEDUP_REMOVED lines=8> */
.L_x_10622:
        /* <DEDUP_REMOVED lines=11> */
.L_x_10623:
[----:B------:R2:W-:Y:S01]  /*246a0*/  SYNCS.ARRIVE.TRANS64.A1T0 RZ, [R0+URZ+0x22870], RZ ;  /* 0x022870ff00ff79a7 */ /* 0x0005e2000810003f */
[----:B------:R-:W-:Y:S05]  /*246b0*/  @!P3 BRA `(.L_x_10624) ;  /* 0x000000000004b947 */ /* 0x000fea0003800000 */
[----:B------:R-:W-:Y:S01]  /*246c0*/  BPT.TRAP 0x1 ;  /* 0x000000040000795c */ /* 0x000fe20000300000 */
.L_x_10624:
[----:B------:R-:W3:Y:S01]  /*246d0*/  SYNCS.PHASECHK.TRANS64.TRYWAIT P0, [R0+URZ+0x22840], R31 ;  /* 0x0228401f000075a7 */ /* 0x000ee2000800017f */
[----:B------:R-:W-:Y:S04]  /*246e0*/  BSSY B0, `(.L_x_10625) ;  /* 0x0000002000007945 */ /* 0x000fe80003800000 */
[----:B---3--:R-:W-:Y:S05]  /*246f0*/  @!P0 BRA `(.L_x_10626) ;  /* 0x0000009c00e48947 */ /* 0x008fea0003800000 */
.L_x_10945:
[----:B------:R-:W-:Y:S05]  /*24700*/  BSYNC B0 ;  /* 0x0000000000007941 */ /* 0x000fea0003800000 */
.L_x_10625:
        /* <DEDUP_REMOVED lines=67> */
[----:B0-----:R-:W-:-:S04]  /*24b40*/  IADD3 R2, P0, R34, R2, RZ ;  /* 0x0000000222027210 */ /* 0x001fc80007f1e0ff */
[----:B------:R-:W-:-:S05]  /*24b50*/  IADD3.X R3, RZ, R9, RZ, P0, !PT ;  /* 0x00000009ff037210 */ /* 0x000fca00007fe4ff */
        /* <DEDUP_REMOVED lines=10> */
.L_x_10967:
        /* <DEDUP_REMOVED lines=8> */
.L_x_10628:
[----:B------:R-:W-:Y:S02]  /*24c80*/  PLOP3.LUT P2, PT, P2, P0, PT, 0xa2, 0x0 ;  /* 0x000000000000781c */ /* 0x000fe40001741472 */
[----:B------:R-:W-:-:S08]  /*24c90*/  @P0 R2UR P2, UR4, R0 ;  /* 0x00000000000402ca */ /* 0x000fd00000040000 */
[----:B------:R-:W-:-:S05]  /*24ca0*/  @P0 PLOP3.LUT P0, PT, P2, PT, PT, 0x80, 0x0 ;  /* 0x000000000000081c */ /* 0x000fca000170f070 */
[----:B------:R-:W-:Y:S01]  /*24cb0*/  @!P2 SYNCS.ARRIVE.TRANS64.RED.A0T1 RZ, [UR4+0x22830], RZ ;  /* 0x022830ffffffa9a7 */ /* 0x000fe20008200404 */
[----:B------:R-:W-:Y:S07]  /*24cc0*/  @!P2 ARRIVES.LDGSTSBAR.64.TRANSCNT [UR4+0x22830] ;  /* 0x02283000ff00a9b0 */ /* 0x000fee0008000a84 */
[----:B------:R-:W-:Y:S05]  /*24cd0*/  @P0 BRA.U.ANY `(.L_x_10628) ;  /* 0xfffffffd00e80947 */ /* 0x000fea000393ffff */
[----:B------:R-:W-:Y:S01]  /*24ce0*/  NOP ;  /* 0x0000000000007918 */ /* 0x000fe20000000000 */
[----:B-1----:R-:W4:Y:S02]  /*24cf0*/  LDL R2, [R1] ;  /* 0x0000000001027983 */ /* 0x002f240000100800 */
[----:B----4-:R-:W-:-:S13]  /*24d00*/  LOP3.LUT P3, RZ, R2, 0x4, RZ, 0xc0, !PT ;  /* 0x0000000402ff7812 */ /* 0x010fda000786c0ff */
[----:B------:R-:W-:Y:S05]  /*24d10*/  @!P3 BRA `(.L_x_10629) ;  /* 0x000000000004b947 */ /* 0x000fea0003800000 */
[----:B------:R-:W-:Y:S01]  /*24d20*/  BPT.TRAP 0x1 ;  /* 0x000000040000795c */ /* 0x000fe20000300000 */
.L_x_10629:
[----:B------:R2:W-:Y:S02]  /*24d30*/  SYNCS.ARRIVE.TRANS64.A1T0 RZ, [R0+URZ+0x22830], RZ ;  /* 0x022830ff00ff79a7 */ /* 0x0005e4000810003f */
[----:B--23--:R-:W-:-:S05]  /*24d40*/  IMAD.U32 R0, RZ, RZ, UR36 ;  /* 0x00000024ff007e24 */ /* 0x00cfca000f8e00ff */
[----:B------:R-:W-:-:S13]  /*24d50*/  ISETP.NE.AND P0, PT, R0, 0x3, PT ;  /* 0x000000030000780c */ /* 0x000fda0003f05270 */
[----:B------:R-:W-:Y:S05]  /*24d60*/  @!P0 BRA `(.L_x_10630) ;  /* 0x0000000000048947 */ /* 0x000fea0003800000 */
[----:B------:R-:W-:Y:S01]  /*24d70*/  BPT.TRAP 0x1 ;  /* 0x000000040000795c */ /* 0x000fe20000300000 */
.L_x_10630:
[----:B------:R-:W-:Y:S01]  /*24d80*/  LOP3.LUT R0, R25, 0x1, RZ, 0x3c, !PT ;  /* 0x0000000119007812 */ /* 0x000fe200078e3cff */
[----:B------:R-:W-:Y:S01]  /*24d90*/  IMAD R2, R21, 0x8, R22 ;  /* 0x0000000815027824 */ /* 0x000fe200078e0216 */
[----:B------:R-:W-:Y:S02]  /*24da0*/  BSSY B0, `(.L_x_10631) ;  /* 0x0000004000007945 */ /* 0x000fe40003800000 */
[----:B------:R-:W-:-:S04]  /*24db0*/  SHF.L.U32 R0, R0, 0x1f, RZ ;  /* 0x0000001f00007819 */ /* 0x000fc800000006ff */
[----:B------:R-:W1:Y:S02]  /*24dc0*/  SYNCS.PHASECHK.TRANS64.TRYWAIT P2, [R2+URZ+0x22870], R0 ;  /* 0x02287000020075a7 */ /* 0x000e64000804017f */
[----:B-1----:R-:W-:Y:S05]  /*24dd0*/  @!P2 BRA `(.L_x_10632) ;  /* 0x000000a000f0a947 */ /* 0x002fea0003800000 */
.L_x_10968:
[----:B------:R-:W-:Y:S05]  /*24de0*/  BSYNC B0 ;  /* 0x0000000000007941 */ /* 0x000fea0003800000 */
.L_x_10631:
[----:B------:R-:W2:Y:S02]  /*24df0*/  LDL R3, [R1] ;  /* 0x0000000001037983 */ /* 0x000ea40000100800 */
[----:B--2---:R-:W-:-:S13]  /*24e00*/  LOP3.LUT P2, RZ, R3, 0x4, RZ, 0xc0, !PT ;  /* 0x0000000403ff7812 */ /* 0x004fda000784c0ff */
[----:B------:R-:W-:Y:S05]  /*24e10*/  @!P2 BRA `(.L_x_10633) ;  /* 0x000000000004a947 */ /* 0x000fea0003800000 */
[----:B------:R-:W-:Y:S01]  /*24e20*/  BPT.TRAP 0x1 ;  /* 0x000000040000795c */ /* 0x000fe20000300000 */
.L_x_10633:
[----:B------:R-:W-:Y:S01]  /*24e30*/  SHF.L.U32 R3, R25, 0x1f, RZ ;  /* 0x0000001f19037819 */ /* 0x000fe200000006ff */
[----:B-1----:R-:W-:-:S03]  /*24e40*/  IMAD R0, R21, 0x5000, RZ ;  /* 0x0000500015007824 */ /* 0x002fc600078e02ff */
[----:B------:R-:W1:Y:S02]  /*24e50*/  SYNCS.PHASECHK.TRANS64.TRYWAIT P2, [R2+URZ+0x22860], R3 ;  /* 0x02286003020075a7 */ /* 0x000e64000804017f */
[----:B-1----:R-:W-:Y:S05]  /*24e60*/  @!P2 BRA `(.L_x_10634) ;  /* 0x000000a000e0a947 */ /* 0x002fea0003800000 */
.L_x_10969:
[----:B------:R-:W2:Y:S04]  /*24e70*/  LDL R12, [R1+0x1c] ;  /* 0x00001c00010c7983 */ /* 0x000ea80000100800 */
[----:B------:R-:W3:Y:S01]  /*24e80*/  LDL R4, [R1] ;  /* 0x0000000001047983 */ /* 0x000ee20000100800 */
[----:B-1----:R-:W-:Y:S01]  /*24e90*/  LOP3.LUT R3, R0, R26, RZ, 0xfc, !PT ;  /* 0x0000001a00037212 */ /* 0x002fe200078efcff */
[----:B------:R-:W-:Y:S05]  /*24ea0*/  WARPSYNC.ALL ;  /* 0x0000000000007948 */ /* 0x000fea0003800000 */
[----:B------:R-:W-:-:S05]  /*24eb0*/  IMAD.IADD R3, R22, 0x1, R3 ;  /* 0x0000000116037824 */ /* 0x000fca00078e0203 */
[----:B------:R-:W1:Y:S02]  /*24ec0*/  LDSM.16.MT88.4 R8, [R3+0xa400] ;  /* 0x00a400000308783b */ /* 0x000e640000004200 */
[----:B-1----:R-:W-:Y:S02]  /*24ed0*/  PRMT R5, R8, 0x7531, R9 ;  /* 0x0000753108057816 */ /* 0x002fe40000000009 */
[C-C-:B------:R-:W-:Y:S02]  /*24ee0*/  PRMT R6, R10.reuse, 0x6420, R11.reuse ;  /* 0x000064200a067816 */ /* 0x140fe4000000000b */
[----:B0-----:R-:W-:Y:S02]  /*24ef0*/  PRMT R7, R10, 0x7531, R11 ;  /* 0x000075310a077816 */ /* 0x001fe4000000000b */
[----:B------:R-:W-:Y:S02]  /*24f00*/  LOP3.LUT R17, R24, 0x1800, RZ, 0xfc, !PT ;  /* 0x0000180018117812 */ /* 0x000fe400078efcff */
[----:B--2---:R-:W-:-:S02]  /*24f10*/  IADD3 R3, R22, R12, R0 ;  /* 0x0000000c16037210 */ /* 0x004fc40007ffe000 */
[----:B---3--:R-:W-:Y:S02]  /*24f20*/  LOP3.LUT P2, RZ, R4, 0x4, RZ, 0xc0, !PT ;  /* 0x0000000404ff7812 */ /* 0x008fe4000784c0ff */
[----:B------:R-:W-:Y:S02]  /*24f30*/  PRMT R4, R8, 0x6420, R9 ;  /* 0x0000642008047816 */ /* 0x000fe40000000009 */
[----:B------:R-:W0:Y:S01]  /*24f40*/  LDSM.16.MT88.4 R8, [R3+0xa400] ;  /* 0x00a400000308783b */ /* 0x000e220000004200 */
[----:B------:R-:W-:-:S05]  /*24f50*/  LOP3.LUT R12, R0, R24, RZ, 0xfc, !PT ;  /* 0x00000018000c7212 */ /* 0x000fca00078efcff */
        /* <DEDUP_REMOVED lines=33> */
[----:B------:R-:W-:Y:S02]  /*25170*/  IADD3 R12, R23, R12, RZ ;  /* 0x0000000c170c7210 */ /* 0x000fe40007ffe0ff */
[C-C-:B0-----:R-:W-:Y:S02]  /*25180*/  PRMT R4, R8.reuse, 0x6420, R9.reuse ;  /* 0x0000642008047816 */ /* 0x141fe40000000009 */
[----:B------:R-:W-:Y:S02]  /*25190*/  PRMT R5, R8, 0x7531, R9 ;  /* 0x0000753108057816 */ /* 0x000fe40000000009 */
[----:B------:R-:W-:-:S02]  /*251a0*/  PRMT R6, R10, 0x6420, R11 ;  /* 0x000064200a067816 */ /* 0x000fc4000000000b */
[----:B------:R-:W-:Y:S02]  /*251b0*/  PRMT R7, R10, 0x7531, R11 ;  /* 0x000075310a077816 */ /* 0x000fe4000000000b */
[----:B------:R-:W0:Y:S04]  /*251c0*/  LDSM.16.MT88.4 R8, [R3+0xc400] ;  /* 0x00c400000308783b */ /* 0x000e280000004200 */
[----:B------:R1:W-:Y:S02]  /*251d0*/  STSM.16.M88.4 [R12], R4 ;  /* 0x000000040c007844 */ /* 0x0003e40000000200 */
[----:B-1----:R-:W-:Y:S02]  /*251e0*/  IADD3 R4, R23, R17, R0 ;  /* 0x0000001117047210 */ /* 0x002fe40007ffe000 */
[----:B0-----:R-:W-:-:S02]  /*251f0*/  PRMT R12, R8, 0x6420, R9 ;  /* 0x00006420080c7816 */ /* 0x001fc40000000009 */
        /* <DEDUP_REMOVED lines=34> */
[C---:B------:R-:W-:Y:S01]  /*25420*/  IMAD.IADD R12, R23.reuse, 0x1, R12 ;  /* 0x00000001170c7824 */ /* 0x040fe200078e020c */
[----:B------:R-:W-:-:S04]  /*25430*/  IADD3 R0, R23, R17, R0 ;  /* 0x0000001117007210 */ /* 0x000fc80007ffe000 */
[----:B------:R0:W-:Y:S02]  /*25440*/  STSM.16.M88.4 [R12], R4 ;  /* 0x000000040c007844 */ /* 0x0001e40000000200 */
        /* <DEDUP_REMOVED lines=13> */
.L_x_10635:
[----:B-1----:R1:W-:Y:S01]  /*25520*/  SYNCS.ARRIVE.TRANS64.A1T0 RZ, [R2+URZ+0x22850], RZ ;  /* 0x022850ff02ff79a7 */ /* 0x0023e2000810003f */
[----:B------:R-:W-:Y:S06]  /*25530*/  BAR.SYNC.DEFER_BLOCKING 0x2, 0x80 ;  /* 0x0082000000007b1d */ /* 0x000fec0000010000 */
[----:B------:R-:W-:Y:S05]  /*25540*/  @!P0 BRA `(.L_x_10636) ;  /* 0x0000000000048947 */ /* 0x000fea0003800000 */
[----:B------:R-:W-:Y:S01]  /*25550*/  BPT.TRAP 0x1 ;  /* 0x000000040000795c */ /* 0x000fe20000300000 */
.L_x_10636:
[----:B0-----:R-:W2:Y:S01]  /*25560*/  LDL R0, [R1+0x18] ;  /* 0x0000180001007983 */ /* 0x001ea20000100800 */
[----:B-1----:R-:W-:Y:S02]  /*25570*/  VIADD R2, R2, 0x22880 ;  /* 0x0002288002027836 */ /* 0x002fe40000000000 */
[----:B------:R-:W-:Y:S01]  /*25580*/  IMAD.MOV.U32 R21, RZ, RZ, R33 ;  /* 0x000000ffff157224 */ /* 0x000fe200078e0021 */
[----:B------:R3:W5:Y:S02]  /*25590*/  LDL R25, [R1+0x4] ;  /* 0x0000040001197983 */ /* 0x0007640000100800 */
[----:B--2---:R-:W-:-:S04]  /*255a0*/  PRMT R2, R0, 0x654, R2 ;  /* 0x0000065400027816 */ /* 0x004fc80000000002 */
[----:B------:R3:W-:Y:S01]  /*255b0*/  SYNCS.ARRIVE.TRANS64.RED.A1T0 RZ, [R2+URZ], RZ ;  /* 0x000000ff02ff79a7 */ /* 0x0007e2000810043f */
[----:B------:R-:W-:Y:S05]  /*255c0*/  @P1 BRA `(.L_x_10637) ;  /* 0xffffffe4006c1947 */ /* 0x000fea000383ffff */
.L_x_10617:
[----:B------:R-:W3:Y:S01]  /*255d0*/  S2R R0, SR_TID.X ;  /* 0x0000000000007919 */ /* 0x000ee20000002100 */
[----:B------:R-:W-:Y:S01]  /*255e0*/  BSSY B0, `(.L_x_10638) ;  /* 0x0000012000007945 */ /* 0x000fe20003800000 */
[----:B---3--:R-:W-:Y:S01]  /*255f0*/  LOP3.LUT R2, R0, 0x7f, RZ, 0xc0, !PT ;  /* 0x0000007f00027812 */ /* 0x008fe200078ec0ff */
        /* <DEDUP_REMOVED lines=15> */
[----:B0-----:R-:W-:-:S07]  /*256f0*/  IADD3 R16, R0, UR37, R7 ;  /* 0x0000002500107c10 */ /* 0x001fce000fffe007 */
.L_x_10639:
[----:B------:R-:W-:Y:S05]  /*25700*/  BSYNC B0 ;  /* 0x0000000000007941 */ /* 0x000fea0003800000 */
.L_x_10638:
[----:B------:R-:W-:Y:S05]  /*25710*/  @!P0 BRA `(.L_x_10640) ;  /* 0x0000000000048947 */ /* 0x000fea0003800000 */
[----:B------:R-:W-:Y:S01]  /*25720*/  BPT.TRAP 0x1 ;  /* 0x000000040000795c */ /* 0x000fe20000300000 */
.L_x_10640:
[----:B------:R-:W0:Y:S01]  /*25730*/  LDL R0, [R1+0x4] ;  /* 0x0000040001007983 */ /* 0x000e220000100800 */
[----:B------:R-:W-:Y:S01]  /*25740*/  BSSY B0, `(.L_x_10641) ;  /* 0x0000006000007945 */ /* 0x000fe20003800000 */
[----:B0-----:R-:W-:Y:S01]  /*25750*/  LOP3.LUT R3, R0, 0x1, RZ, 0x3c, !PT ;  /* 0x0000000100037812 */ /* 0x001fe200078e3cff */
[----:B------:R-:W-:-:S03]  /*25760*/  IMAD R0, R33, 0x8, R22 ;  /* 0x0000000821007824 */ /* 0x000fc600078e0216 */
[----:B------:R-:W-:-:S04]  /*25770*/  SHF.L.U32 R3, R3, 0x1f, RZ ;  /* 0x0000001f03037819 */ /* 0x000fc800000006ff */
[----:B------:R-:W0:Y:S02]  /*25780*/  SYNCS.PHASECHK.TRANS64.TRYWAIT P1, [R0+URZ+0x22870], R3 ;  /* 0x02287003000075a7 */ /* 0x000e24000802017f */
[----:B0-----:R-:W-:Y:S05]  /*25790*/  @!P1 BRA `(.L_x_10642) ;  /* 0x0000009800a89947 */ /* 0x001fea0003800000 */
.L_x_10970:
[----:B------:R-:W-:Y:S05]  /*257a0*/  BSYNC B0 ;  /* 0x0000000000007941 */ /* 0x000fea0003800000 */
.L_x_10641:
[----:B------:R-:W2:Y:S02]  /*257b0*/  LDL R2, [R1] ;  /* 0x0000000001027983 */ /* 0x000ea40000100800 */
[----:B--2---:R-:W-:-:S13]  /*257c0*/  LOP3.LUT P1, RZ, R2, 0x4, RZ, 0xc0, !PT ;  /* 0x0000000402ff7812 */ /* 0x004fda000782c0ff */
[----:B------:R-:W-:Y:S05]  /*257d0*/  @!P1 BRA `(.L_x_10643) ;  /* 0x0000000000049947 */ /* 0x000fea0003800000 */
[----:B------:R-:W-:Y:S01]  /*257e0*/  BPT.TRAP 0x1 ;  /* 0x000000040000795c */ /* 0x000fe20000300000 */
.L_x_10643:
[----:B------:R-:W0:Y:S02]  /*257f0*/  LDL R2, [R1+0x4] ;  /* 0x0000040001027983 */ /* 0x000e240000100800 */
[----:B0-----:R-:W-:-:S04]  /*25800*/  SHF.L.U32 R3, R2, 0x1f, RZ ;  /* 0x0000001f02037819 */ /* 0x001fc800000006ff */
[----:B------:R-:W0:Y:S02]  /*25810*/  SYNCS.PHASECHK.TRANS64.TRYWAIT P1, [R0+URZ+0x22860], R3 ;  /* 0x02286003000075a7 */ /* 0x000e24000802017f */
[----:B0-----:R-:W-:Y:S05]  /*25820*/  @!P1 BRA `(.L_x_10644) ;  /* 0x0000009800989947 */ /* 0x001fea0003800000 */
.L_x_10971:
[----:B------:R-:W2:Y:S04]  /*25830*/  LDL R4, [R1] ;  /* 0x0000000001047983 */ /* 0x000ea80000100800 */
[----:B------:R-:W3:Y:S01]  /*25840*/  LDL R2, [R1+0x1c] ;  /* 0x00001c0001027983 */ /* 0x000ee20000100800 */
[----:B0-----:R-:W-:Y:S01]  /*25850*/  IMAD R3, R33, 0x5000, RZ ;  /* 0x0000500021037824 */ /* 0x001fe200078e02ff */
[----:B------:R-:W-:Y:S05]  /*25860*/  WARPSYNC.ALL ;  /* 0x0000000000007948 */ /* 0x000fea0003800000 */
[----:B------:R-:W-:-:S02]  /*25870*/  LOP3.LUT R5, R3, R26, RZ, 0xfc, !PT ;  /* 0x0000001a03057212 */ /* 0x000fc400078efcff */
[----:B------:R-:W-:Y:S02]  /*25880*/  LOP3.LUT R12, R3, R24, RZ, 0xfc, !PT ;  /* 0x00000018030c7212 */ /* 0x000fe400078efcff */
[----:B------:R-:W-:Y:S01]  /*25890*/  LOP3.LUT R20, R24, 0x1800, RZ, 0xfc, !PT ;  /* 0x0000180018147812 */ /* 0x000fe200078efcff */
[----:B------:R-:W-:Y:S01]  /*258a0*/  IMAD.IADD R13, R22, 0x1, R5 ;  /* 0x00000001160d7824 */ /* 0x000fe200078e0205 */
[----:B------:R-:W-:Y:S01]  /*258b0*/  LOP3.LUT R21, R24, 0x4800, RZ, 0xfc, !PT ;  /* 0x0000480018157812 */ /* 0x000fe200078efcff */
[----:B------:R-:W-:Y:S01]  /*258c0*/  IMAD.IADD R12, R23, 0x1, R12 ;  /* 0x00000001170c7824 */ /* 0x000fe200078e020c */
[----:B--2---:R-:W-:Y:S02]  /*258d0*/  LOP3.LUT P1, RZ, R4, 0x4, RZ, 0xc0, !PT ;  /* 0x0000000404ff7812 */ /* 0x004fe4000782c0ff */
[----:B------:R-:W0:Y:S01]  /*258e0*/  LDSM.16.MT88.4 R4, [R13+0xa400] ;  /* 0x00a400000d04783b */ /* 0x000e220000004200 */
[----:B---3--:R-:W-:Y:S02]  /*258f0*/  IADD3 R2, R22, R2, R3 ;  /* 0x0000000216027210 */ /* 0x008fe40007ffe003 */
[----:B0-----:R-:W-:-:S02]  /*25900*/  PRMT R8, R4, 0x6420, R5 ;  /* 0x0000642004087816 */ /* 0x001fc40000000005 */
[----:B------:R-:W-:Y:S02]  /*25910*/  PRMT R9, R4, 0x7531, R5 ;  /* 0x0000753104097816 */ /* 0x000fe40000000005 */
[C-C-:B------:R-:W-:Y:S02]  /*25920*/  PRMT R10, R6.reuse, 0x6420, R7.reuse ;  /* 0x00006420060a7816 */ /* 0x140fe40000000007 */
[----:B------:R-:W-:Y:S02]  /*25930*/  PRMT R11, R6, 0x7531, R7 ;  /* 0x00007531060b7816 */ /* 0x000fe40000000007 */
[----:B------:R-:W0:Y:S04]  /*25940*/  LDSM.16.MT88.4 R4, [R2+0xa400] ;  /* 0x00a400000204783b */ /* 0x000e280000004200 */
[----:B------:R0:W-:Y:S02]  /*25950*/  STSM.16.M88.4 [R12], R8 ;  /* 0x000000080c007844 */ /* 0x0001e40000000200 */
[----:B0-----:R-:W-:-:S02]  /*25960*/  PRMT R8, R4, 0x6420, R5 ;  /* 0x0000642004087816 */ /* 0x001fc40000000005 */
[----:B------:R-:W-:Y:S02]  /*25970*/  PRMT R9, R4, 0x7531, R5 ;  /* 0x0000753104097816 */ /* 0x000fe40000000005 */
[----:B------:R-:W-:Y:S02]  /*25980*/  LOP3.LUT R4, R3, 0x800, R24, 0xfe, !PT ;  /* 0x0000080003047812 */ /* 0x000fe400078efe18 */
[C-C-:B------:R-:W-:Y:S02]  /*25990*/  PRMT R10, R6.reuse, 0x6420, R7.reuse ;  /* 0x00006420060a7816 */ /* 0x140fe40000000007 */
[----:B------:R-:W-:Y:S01]  /*259a0*/  PRMT R11, R6, 0x7531, R7 ;  /* 0x00007531060b7816 */ /* 0x000fe20000000007 */
[----:B------:R-:W-:-:S05]  /*259b0*/  IMAD.IADD R17, R23, 0x1, R4 ;  /* 0x0000000117117824 */ /* 0x000fca00078e0204 */
[----:B------:R0:W-:Y:S02]  /*259c0*/  STSM.16.M88.4 [R17], R8 ;  /* 0x0000000811007844 */ /* 0x0001e40000000200 */
[----:B0-----:R-:W-:Y:S02]  /*259d0*/  IADD3 R8, R3, 0x1000, RZ ;  /* 0x0000100003087810 */ /* 0x001fe40007ffe0ff */
[----:B------:R-:W-:Y:S02]  /*259e0*/  IADD3 R17, R23, R20, R3 ;  /* 0x0000001417117210 */ /* 0x000fe40007ffe003 */
        /* <DEDUP_REMOVED lines=16> */
[----:B------:R0:W-:Y:S02]  /*25af0*/  STSM.16.M88.4 [R17], R8 ;  /* 0x0000000811007844 */ /* 0x0001e40000000200 */
[----:B0-----:R-:W-:Y:S01]  /*25b00*/  VIADD R8, R3, 0x2000 ;  /* 0x0000200003087836 */ /* 0x001fe20000000000 */
[----:B------:R-:W-:Y:S02]  /*25b10*/  IADD3 R17, R23, R20, R3 ;  /* 0x0000001417117210 */ /* 0x000fe40007ffe003 */
        /* <DEDUP_REMOVED lines=17> */
[C---:B0-----:R-:W-:Y:S02]  /*25c30*/  VIADD R8, R3.reuse, 0x3000 ;  /* 0x0000300003087836 */ /* 0x041fe40000000000 */
[----:B------:R-:W-:-:S03]  /*25c40*/  VIADD R17, R3, 0x4000 ;  /* 0x0000400003117836 */ /* 0x000fc60000000000 */
[C---:B------:R-:W-:Y:S02]  /*25c50*/  LOP3.LUT R5, R8.reuse, R26, RZ, 0xfc, !PT ;  /* 0x0000001a08057212 */ /* 0x040fe400078efcff */
[----:B------:R-:W-:-:S03]  /*25c60*/  LOP3.LUT R8, R8, R24, RZ, 0xfc, !PT ;  /* 0x0000001808087212 */ /* 0x000fc600078efcff */
[----:B------:R-:W-:Y:S02]  /*25c70*/  IMAD.IADD R18, R22, 0x1, R5 ;  /* 0x0000000116127824 */ /* 0x000fe400078e0205 */
[----:B------:R-:W-:-:S03]  /*25c80*/  IMAD.IADD R8, R23, 0x1, R8 ;  /* 0x0000000117087824 */ /* 0x000fc600078e0208 */
[----:B------:R0:W1:Y:S02]  /*25c90*/  LDSM.16.MT88.4 R4, [R18+0xa400] ;  /* 0x00a400001204783b */ /* 0x0000640000004200 */
[C-C-:B0-----:R-:W-:Y:S02]  /*25ca0*/  IADD3 R18, R23.reuse, R20, R3.reuse ;  /* 0x0000001417127210 */ /* 0x141fe40007ffe003 */
[----:B------:R-:W-:Y:S02]  /*25cb0*/  IADD3 R3, R23, R21, R3 ;  /* 0x0000001517037210 */ /* 0x000fe40007ffe003 */
[C-C-:B-1----:R-:W-:Y:S02]  /*25cc0*/  PRMT R12, R4.reuse, 0x6420, R5.reuse ;  /* 0x00006420040c7816 */ /* 0x142fe40000000005 */
[----:B------:R-:W-:Y:S02]  /*25cd0*/  PRMT R13, R4, 0x7531, R5 ;  /* 0x00007531040d7816 */ /* 0x000fe40000000005 */
[----:B------:R-:W-:-:S02]  /*25ce0*/  PRMT R14, R6, 0x6420, R7 ;  /* 0x00006420060e7816 */ /* 0x000fc40000000007 */
[----:B------:R-:W-:Y:S02]  /*25cf0*/  PRMT R15, R6, 0x7531, R7 ;  /* 0x00007531060f7816 */ /* 0x000fe40000000007 */
[----:B------:R-:W0:Y:S04]  /*25d00*/  LDSM.16.MT88.4 R4, [R2+0xd400] ;  /* 0x00d400000204783b */ /* 0x000e280000004200 */
[----:B------:R1:W-:Y:S02]  /*25d10*/  STSM.16.M88.4 [R8], R12 ;  /* 0x0000000c08007844 */ /* 0x0003e40000000200 */
[----:B-1----:R-:W-:-:S05]  /*25d20*/  LOP3.LUT R12, R17, R24, RZ, 0xfc, !PT ;  /* 0x00000018110c7212 */ /* 0x002fca00078efcff */
[----:B------:R-:W-:Y:S01]  /*25d30*/  IMAD.IADD R23, R23, 0x1, R12 ;  /* 0x0000000117177824 */ /* 0x000fe200078e020c */
[C-C-:B0-----:R-:W-:Y:S02]  /*25d40*/  PRMT R8, R4.reuse, 0x6420, R5.reuse ;  /* 0x0000642004087816 */ /* 0x141fe40000000005 */
        /* <DEDUP_REMOVED lines=26> */
.L_x_10645:
[----:B-1----:R1:W-:Y:S01]  /*25ef0*/  SYNCS.ARRIVE.TRANS64.A1T0 RZ, [R0+URZ+0x22850], RZ ;  /* 0x022850ff00ff79a7 */ /* 0x0023e2000810003f */
[----:B------:R-:W-:Y:S06]  /*25f00*/  BAR.SYNC.DEFER_BLOCKING 0x2, 0x80 ;  /* 0x0082000000007b1d */ /* 0x000fec0000010000 */
[----:B------:R-:W-:Y:S05]  /*25f10*/  @!P0 BRA `(.L_x_10646) ;  /* 0x0000000000048947 */ /* 0x000fea0003800000 */
[----:B------:R-:W-:Y:S01]  /*25f20*/  BPT.TRAP 0x1 ;  /* 0x000000040000795c */ /* 0x000fe20000300000 */
.L_x_10646:
[----:B0-----:R-:W2:Y:S04]  /*25f30*/  LDL R3, [R1+0x18] ;  /* 0x0000180001037983 */ /* 0x001ea80000100800 */
[----:B------:R-:W3:Y:S01]  /*25f40*/  LDL.LU R2, [R1+0x4] ;  /* 0x0000040001027983 */ /* 0x000ee20000300800 */
[----:B-1----:R-:W-:Y:S02]  /*25f50*/  VIADD R0, R0, 0x22880 ;  /* 0x0002288000007836 */ /* 0x002fe40000000000 */
        /* <DEDUP_REMOVED lines=8> */
.L_x_10589:
[----:B------:R-:W4:Y:S02]  /*25fe0*/  LDL R0, [R1] ;  /* 0x0000000001007983 */ /* 0x000f240000100800 */
[----:B----4-:R-:W-:-:S13]  /*25ff0*/  LOP3.LUT P0, RZ, R0, 0x200, RZ, 0xc0, !PT ;  /* 0x0000020000ff7812 */ /* 0x010fda000780c0ff */
[----:B------:R-:W-:Y:S05]  /*26000*/  @!P0 BRA `(.L_x_10647) ;  /* 0x0000000000288947 */ /* 0x000fea0003800000 */
[----:B------:R-:W-:Y:S05]  /*26010*/  WARPSYNC.ALL ;  /* 0x0000000000007948 */ /* 0x000fea0003800000 */
[----:B------:R-:W4:Y:S08]  /*26020*/  S2UR UR4, SR_CgaCtaId ;  /* 0x00000000000479c3 */ /* 0x000f300000008800 */
[----:B------:R-:W-:Y:S01]  /*26030*/  BAR.SYNC.DEFER_BLOCKING 0x5, 0x180 ;  /* 0x0146000000007b1d */ /* 0x000fe20000010000 */
[----:B------:R-:W-:-:S02]  /*26040*/  MOV R22, 0x400 ;  /* 0x0000040000167802 */ /* 0x000fc40000000f00 */
[----:B----4-:R-:W-:-:S04]  /*26050*/  MOV R0, UR4 ;  /* 0x0000000400007c02 */ /* 0x010fc80008000f00 */
[----:B------:R-:W-:Y:S01]  /*26060*/  LEA R22, R0, R22, 0x18 ;  /* 0x0000001600167211 */ /* 0x000fe200078ec0ff */
[----:B------:R4:W-:Y:S04]  /*26070*/  STL [R1+0x18], R0 ;  /* 0x0000180001007387 */ /* 0x0009e80000100800 */
[----:B------:R4:W0:Y:S01]  /*26080*/  LDS.128 R16, [R22+0x228d0] ;  /* 0x0228d00016107984 */ /* 0x0008220000000c00 */
[----:B------:R-:W-:Y:S06]  /*26090*/  BAR.ARV 0x4, 0x180 ;  /* 0x0106000000007b1d */ /* 0x000fec0000002000 */
[----:B------:R-:W-:Y:S05]  /*260a0*/  BRA `(.L_x_10648) ;  /* 0x0000000c00dc7947 */ /* 0x000fea0003800000 */
.L_x_10647:
[----:B------:R-:W4:Y:S01]  /*260b0*/  S2R R0, SR_TID.X ;  /* 0x0000000000007919 */ /* 0x000f220000002100 */
[----:B------:R-:W-:Y:S01]  /*260c0*/  UMOV UR4, 0xffffffff ;  /* 0xffffffff00047882 */ /* 0x000fe20000000000 */
[----:B----4-:R-:W-:-:S04]  /*260d0*/  LOP3.LUT R8, R0, 0x1f, RZ, 0xc0, !PT ;  /* 0x0000001f00087812 */ /* 0x010fc800078ec0ff */
[----:B------:R-:W-:Y:S01]  /*260e0*/  ISETP.NE.AND P0, PT, R8, 0x1f, PT ;  /* 0x0000001f0800780c */ /* 0x000fe20003f05270 */
[----:B------:R-:W-:-:S12]  /*260f0*/  BRA.DIV UR4, `(.L_x_10649) ;  /* 0x0000009204787947 */ /* 0x000fd8000b800000 */
[----:B------:R-:W-:Y:S01]  /*26100*/  IMAD.IADD R9, R19, 0x1, R8 ;  /* 0x0000000113097824 */ /* 0x000fe200078e0208 */
[----:B------:R-:W-:-:S04]  /*26110*/  ULDC UR4, c[0x0][0xc3c] ;  /* 0x00030f0000047ab9 */ /* 0x000fc80000000800 */
[----:B------:R-:W-:-:S13]  /*26120*/  ISETP.GE.OR P1, PT, R9, UR4, !P0 ;  /* 0x0000000409007c0c */ /* 0x000fda000c726670 */
[----:B0-----:R-:W0:Y:S08]  /*26130*/  @!P1 LDC.64 R2, c[0x0][0xc80] ;  /* 0x00032000ff029b82 */ /* 0x001e300000000a00 */
[----:B------:R-:W4:Y:S01]  /*26140*/  @!P1 LDC.64 R4, c[0x0][0xc78] ;  /* 0x00031e00ff049b82 */ /* 0x000f220000000a00 */
[----:B0-----:R-:W-:-:S05]  /*26150*/  @!P1 IMAD.WIDE R2, R9, 0x4, R2 ;  /* 0x0000000409029825 */ /* 0x001fca00078e0202 */
[----:B--23--:R4:W2:Y:S02]  /*26160*/  @!P1 LDG.E R7, desc[UR60][R2.64] ;  /* 0x0000003c02079981 */ /* 0x00c8a4000c1e1900 */
[----:B----4-:R-:W-:-:S05]  /*26170*/  @!P1 IMAD.WIDE R2, R9, 0x4, R4 ;  /* 0x0000000409029825 */ /* 0x010fca00078e0204 */
        /* <DEDUP_REMOVED lines=30> */
.L_x_10981:
[----:B------:R-:W-:Y:S02]  /*26360*/  ULDC UR4, c[0x0][0xc38] ;  /* 0x00030e0000047ab9 */ /* 0x000fe40000000800 */
[----:B------:R-:W-:-:S04]  /*26370*/  IMAD.U32 R4, RZ, RZ, UR4 ;  /* 0x00000004ff047e24 */ /* 0x000fc8000f8e00ff */
[----:B--2---:R-:W-:-:S04]  /*26380*/  IMAD R3, R14, R4, RZ ;  /* 0x000000040e037224 */ /* 0x004fc800078e02ff */
[----:B------:R-:W-:-:S05]  /*26390*/  IMAD.IADD R6, R6, 0x1, R3 ;  /* 0x0000000106067824 */ /* 0x000fca00078e0203 */
[----:B------:R-:W-:-:S13]  /*263a0*/  ISETP.GT.AND P6, PT, R6, R0, PT ;  /* 0x000000000600720c */ /* 0x000fda0003fc4270 */
[----:B------:R-:W-:Y:S05]  /*263b0*/  @P6 BRA `(.L_x_10650) ;  /* 0x0000000000a46947 */ /* 0x000fea0003800000 */
.L_x_10653:
[----:B0-----:R-:W0:Y:S01]  /*263c0*/  LDC R2, c[0x0][0xc3c] ;  /* 0x00030f00ff027b82 */ /* 0x001e220000000800 */
[----:B------:R-:W-:-:S04]  /*263d0*/  IADD3 R19, R19, 0x1f, RZ ;  /* 0x0000001f13137810 */ /* 0x000fc80007ffe0ff */
        /* <DEDUP_REMOVED lines=33> */
.L_x_10989:
[----:B------:R-:W-:Y:S02]  /*265f0*/  ULDC UR4, c[0x0][0xc38] ;  /* 0x00030e0000047ab9 */ /* 0x000fe40000000800 */
[----:B------:R-:W-:-:S04]  /*26600*/  IMAD.U32 R4, RZ, RZ, UR4 ;  /* 0x00000004ff047e24 */ /* 0x000fc8000f8e00ff */
[----:B--2---:R-:W-:-:S04]  /*26610*/  IMAD R3, R14, R4, RZ ;  /* 0x000000040e037224 */ /* 0x004fc800078e02ff */
[----:B------:R-:W-:-:S05]  /*26620*/  IMAD.IADD R6, R3, 0x1, R6 ;  /* 0x0000000103067824 */ /* 0x000fca00078e0206 */
[----:B------:R-:W-:-:S13]  /*26630*/  ISETP.GT.AND P6, PT, R6, R0, PT ;  /* 0x000000000600720c */ /* 0x000fda0003fc4270 */
[----:B------:R-:W-:Y:S05]  /*26640*/  @!P6 BRA `(.L_x_10653) ;  /* 0xfffffffc005ce947 */ /* 0x000fea000383ffff */
.L_x_10650:
        /* <DEDUP_REMOVED lines=10> */
.L_x_10994:
[----:B------:R-:W-:-:S13]  /*266f0*/  ISETP.NE.AND P0, PT, R3, RZ, PT ;  /* 0x000000ff0300720c */ /* 0x000fda0003f05270 */
[----:B------:R-:W-:Y:S05]  /*26700*/  @!P0 BRA `(.L_x_10655) ;  /* 0x0000000000108947 */ /* 0x000fea0003800000 */
[----:B------:R-:W-:Y:S01]  /*26710*/  UMOV UR4, 0xffffffff ;  /* 0xffffffff00047882 */ /* 0x000fe20000000000 */
[----:B------:R-:W-:Y:S02]  /*26720*/  VIADD R12, R7, 0xffffffff ;  /* 0xffffffff070c7836 */ /* 0x000fe40000000000 */
[----:B------:R-:W-:Y:S05]  /*26730*/  BRA.DIV UR4, `(.L_x_10656) ;  /* 0x0000009604387947 */ /* 0x000fea000b800000 */
[----:B------:R0:W0:Y:S02]  /*26740*/  SHFL.IDX PT, R16, R2, R12, 0x1f ;  /* 0x00001f0c02107589 */ /* 0x00002400000e0000 */
.L_x_10655:
[----:B----4-:R-:W-:Y:S01]  /*26750*/  ISETP.NE.AND P0, PT, R5, 0x1, PT ;  /* 0x000000010500780c */ /* 0x010fe20003f05270 */
[----:B0-----:R-:W-:-:S05]  /*26760*/  IMAD R16, R16, R4, R6 ;  /* 0x0000000410107224 */ /* 0x001fca00078e0206 */
[----:B------:R-:W-:-:S07]  /*26770*/  IADD3 R0, R0, -R16, RZ ;  /* 0x8000001000007210 */ /* 0x000fce0007ffe0ff */
[----:B------:R-:W-:Y:S05]  /*26780*/  @!P0 BRA `(.L_x_10657) ;  /* 0x0000000000dc8947 */ /* 0x000fea0003800000 */
[----:B---3--:R-:W-:Y:S01]  /*26790*/  IABS R4, R17 ;  /* 0x0000001100047213 */ /* 0x008fe20000000000 */
[----:B------:R-:W-:Y:S01]  /*267a0*/  IMAD.MOV.U32 R2, RZ, RZ, RZ ;  /* 0x000000ffff027224 */ /* 0x000fe200078e00ff */
[----:B------:R-:W-:Y:S02]  /*267b0*/  IABS R6, R5 ;  /* 0x0000000500067213 */ /* 0x000fe40000000000 */
[----:B--2---:R-:W0:Y:S08]  /*267c0*/  I2F.RP R7, R4 ;  /* 0x0000000400077306 */ /* 0x004e300000209400 */
        /* <DEDUP_REMOVED lines=35> */
[----:B------:R-:W-:Y:S01]  /*26a00*/  @!P1 IMAD.IADD R3, R3, 0x1, -R6 ;  /* 0x0000000103039824 */ /* 0x000fe200078e0a06 */
[----:B------:R-:W-:Y:S02]  /*26a10*/  @!P1 IADD3 R2, R2, 0x1, RZ ;  /* 0x0000000102029810 */ /* 0x000fe40007ffe0ff */
        /* <DEDUP_REMOVED lines=14> */
.L_x_10657:
[----:B------:R-:W0:Y:S02]  /*26b00*/  LDC.64 R2, c[0x0][0xc90] ;  /* 0x00032400ff027b82 */ /* 0x000e240000000a00 */
[----:B0-----:R-:W-:-:S05]  /*26b10*/  IMAD.WIDE R2, R19, 0x4, R2 ;  /* 0x0000000413027825 */ /* 0x001fca00078e0202 */
[----:B--2---:R0:W3:Y:S02]  /*26b20*/  LDG.E R7, desc[UR60][R2.64] ;  /* 0x0000003c02077981 */ /* 0x0040e4000c1e1900 */
[----:B0-----:R-:W-:Y:S02]  /*26b30*/  IMAD.MOV.U32 R2, RZ, RZ, RZ ;  /* 0x000000ffff027224 */ /* 0x001fe400078e00ff */
        /* <DEDUP_REMOVED lines=29> */
[----:B------:R-:W-:Y:S02]  /*26d10*/  VIADDMNMX R4, R3, R4, R7, PT ;  /* 0x0000000403047246 */ /* 0x000fe40003800107 */
[----:B------:R-:W-:-:S02]  /*26d20*/  IADD3 R6, R6, 0x1000000, R5 ;  /* 0x0100000006067810 */ /* 0x000fc40007ffe005 */
[----:B------:R-:W-:-:S04]  /*26d30*/  IABS R7, R4 ;  /* 0x0000000400077213 */ /* 0x000fc80000000000 */
        /* <DEDUP_REMOVED lines=8> */
[----:B------:R-:W-:-:S05]  /*26dc0*/  IABS R2, R4 ;  /* 0x0000000400027213 */ /* 0x000fca0000000000 */
        /* <DEDUP_REMOVED lines=14> */
[----:B------:R-:W-:-:S07]  /*26eb0*/  IMAD R18, R3, R4, R6 ;  /* 0x0000000403127224 */ /* 0x000fce00078e0206 */
.L_x_10658:
[----:B------:R-:W-:-:S05]  /*26ec0*/  LOP3.LUT R0, RZ, R3, RZ, 0x33, !PT ;  /* 0x00000003ff007212 */ /* 0x000fca00078e33ff */
[----:B------:R-:W-:Y:S01]  /*26ed0*/  IMAD.IADD R17, R17, 0x1, R0 ;  /* 0x0000000111117824 */ /* 0x000fe200078e0200 */
[----:B------:R-:W-:Y:S06]  /*26ee0*/  BRA `(.L_x_10659) ;  /* 0x00000000001c7947 */ /* 0x000fec0003800000 */
.L_x_10651:
[----:B------:R-:W-:Y:S01]  /*26ef0*/  UMOV UR4, URZ ;  /* 0x0000003f00047c82 */ /* 0x000fe20008000000 */
[----:B------:R-:W-:Y:S01]  /*26f00*/  UMOV UR5, URZ ;  /* 0x0000003f00057c82 */ /* 0x000fe20008000000 */
[----:B------:R-:W-:Y:S01]  /*26f10*/  ULDC UR6, c[0x0][0xc3c] ;  /* 0x00030f0000067ab9 */ /* 0x000fe20000000800 */
[----:B------:R-:W-:Y:S01]  /*26f20*/  IMAD.MOV.U32 R16, RZ, RZ, R0 ;  /* 0x000000ffff107224 */ /* 0x000fe200078e0000 */
[----:B------:R-:W-:Y:S01]  /*26f30*/  MOV R17, UR4 ;  /* 0x0000000400117c02 */ /* 0x000fe20008000f00 */
[----:B------:R-:W-:Y:S02]  /*26f40*/  IMAD.U32 R18, RZ, RZ, UR5 ;  /* 0x00000005ff127e24 */ /* 0x000fe4000f8e00ff */
[----:B------:R-:W-:-:S07]  /*26f50*/  IMAD.U32 R19, RZ, RZ, UR6 ;  /* 0x00000006ff137e24 */ /* 0x000fce000f8e00ff */
.L_x_10659:
        /* <DEDUP_REMOVED lines=12> */
.L_x_10648:
[----:B------:R-:W-:Y:S02]  /*27020*/  ULDC UR4, c[0x0][0xc3c] ;  /* 0x00030f0000047ab9 */ /* 0x000fe40000000800 */
[----:B0-----:R-:W-:-:S13]  /*27030*/  ISETP.GE.AND P0, PT, R19, UR4, PT ;  /* 0x0000000413007c0c */ /* 0x001fda000bf06270 */
[----:B------:R-:W-:Y:S05]  /*27040*/  @!P0 BRA `(.L_x_10660) ;  /* 0xffffff8400e48947 */ /* 0x000fea000383ffff */
[----:B------:R-:W-:Y:S05]  /*27050*/  BSYNC B7 ;  /* 0x0000000000077941 */ /* 0x000fea0003800000 */
.L_x_10548:
[----:B-1--4-:R-:W4:Y:S01]  /*27060*/  LDL.LU R0, [R1+0x3c] ;  /* 0x00003c0001007983 */ /* 0x012f220000300800 */
[----:B------:R-:W-:Y:S01]  /*27070*/  BSSY B0, `(.L_x_10661) ;  /* 0x000000b000007945 */ /* 0x000fe20003800000 */
[----:B------:R-:W1:Y:S01]  /*27080*/  S2R R5, SR_CgaCtaId ;  /* 0x0000000000057919 */ /* 0x000e620000008800 */
[----:B----4-:R-:W-:-:S05]  /*27090*/  VIADD R0, R0, 0x1 ;  /* 0x0000000100007836 */ /* 0x010fca0000000000 */
        /* <DEDUP_REMOVED lines=8> */
.L_x_10997:
[----:B------:R-:W-:Y:S05]  /*27120*/  BSYNC B0 ;  /* 0x0000000000007941 */ /* 0x000fea0003800000 */
.L_x_10661:
[----:B------:R-:W-:-:S03]  /*27130*/  UMOV UR4, 0xffffffff ;  /* 0xffffffff00047882 */ /* 0x000fc60000000000 */
[----:B------:R-:W-:Y:S05]  /*27140*/  BRA.DIV UR4, `(.L_x_10663) ;  /* 0x0000008a04f07947 */ /* 0x000fea000b800000 */
[----:B0-----:R-:W0:Y:S02]  /*27150*/  S2R R0, SR_TID.X ;  /* 0x0000000000007919 */ /* 0x001e240000002100 */
[----:B0-----:R-:W-:-:S04]  /*27160*/  SHF.R.U32.HI R0, RZ, 0x5, R0 ;  /* 0x00000005ff007819 */ /* 0x001fc80000011600 */
[----:B------:R-:W-:-:S05]  /*27170*/  LOP3.LUT R0, R0, 0x3, RZ, 0xc0, !PT ;  /* 0x0000000300007812 */ /* 0x000fca00078ec0ff */
[----:B------:R0:W1:Y:S02]  /*27180*/  SHFL.IDX PT, R14, R0, RZ, 0x1f ;  /* 0x00001fff000e7589 */ /* 0x00006400000e0000 */
.L_x_11000:
[----:B-1----:R-:W-:-:S13]  /*27190*/  ISETP.NE.AND P0, PT, R14, RZ, PT ;  /* 0x000000ff0e00720c */ /* 0x002fda0003f05270 */
[----:B------:R-:W-:Y:S05]  /*271a0*/  @P0 BRA `(.L_x_10346) ;  /* 0x0000000000b80947 */ /* 0x000fea0003800000 */
[----:B------:R-:W-:-:S03]  /*271b0*/  UMOV UR4, 0xffffffff ;  /* 0xffffffff00047882 */ /* 0x000fc60000000000 */
[----:B------:R-:W-:Y:S05]  /*271c0*/  BRA.DIV UR4, `(.L_x_10664) ;  /* 0x0000008e04047947 */ /* 0x000fea000b800000 */
[----:B------:R-:W-:-:S13]  /*271d0*/  ELECT P6, URZ, PT ;  /* 0x00000000003f782f */ /* 0x000fda00038c0000 */
.L_x_11003:
[----:B------:R-:W-:Y:S05]  /*271e0*/  @!P6 BRA `(.L_x_10346) ;  /* 0x0000000000a8e947 */ /* 0x000fea0003800000 */
[----:B0-----:R-:W4:Y:S02]  /*271f0*/  LDL R0, [R1+0x4c] ;  /* 0x00004c0001007983 */ /* 0x001f240000100800 */
[----:B----4-:R-:W-:-:S13]  /*27200*/  R2UR UR4, R0 ;  /* 0x00000000000472ca */ /* 0x010fda00000e0000 */
[----:B------:R-:W-:-:S06]  /*27210*/  ULOP3.LUT UR4, UR4, 0x2, URZ, 0xfc, !UPT ;  /* 0x0000000204047892 */ /* 0x000fcc000f8efc3f */
[----:B------:R-:W-:-:S05]  /*27220*/  IMAD.U32 R0, RZ, RZ, UR4 ;  /* 0x00000004ff007e24 */ /* 0x000fca000f8e00ff */
[----:B------:R-:W-:-:S13]  /*27230*/  ISETP.NE.AND P0, PT, R0, 0x3, PT ;  /* 0x000000030000780c */ /* 0x000fda0003f05270 */
[----:B------:R-:W-:Y:S05]  /*27240*/  @!P0 BRA `(.L_x_10665) ;  /* 0x0000000000048947 */ /* 0x000fea0003800000 */
[----:B------:R-:W-:Y:S01]  /*27250*/  BPT.TRAP 0x1 ;  /* 0x000000040000795c */ /* 0x000fe20000300000 */
.L_x_10665:
[----:B------:R-:W4:Y:S01]  /*27260*/  LDL R0, [R1+0x4] ;  /* 0x0000040001007983 */ /* 0x000f220000100800 */
[C---:B------:R-:W-:Y:S02]  /*27270*/  IMAD R3, R33.reuse, 0x8, R5 ;  /* 0x0000000821037824 */ /* 0x040fe400078e0205 */
[----:B------:R-:W-:-:S05]  /*27280*/  VIADD R33, R33, 0x1 ;  /* 0x0000000121217836 */ /* 0x000fca0000000000 */
[----:B------:R-:W-:Y:S02]  /*27290*/  ISETP.NE.AND P2, PT, R33, 0x2, PT ;  /* 0x000000022100780c */ /* 0x000fe40003f45270 */
[----:B----4-:R-:W-:Y:S02]  /*272a0*/  SHF.L.U32 R2, R0, 0x1f, RZ ;  /* 0x0000001f00027819 */ /* 0x010fe400000006ff */
[----:B------:R-:W-:Y:S02]  /*272b0*/  SEL R0, RZ, 0x1, P2 ;  /* 0x00000001ff007807 */ /* 0x000fe40001000000 */
[----:B------:R-:W0:Y:S02]  /*272c0*/  SYNCS.PHASECHK.TRANS64.TRYWAIT P1, [R3+URZ+0x22840], R2 ;  /* 0x02284002030075a7 */ /* 0x000e24000802017f */
[----:B0-----:R-:W-:Y:S05]  /*272d0*/  @!P1 BRA `(.L_x_10666) ;  /* 0x0000008800e09947 */ /* 0x001fea0003800000 */
.L_x_11004:
[----:B------:R-:W4:Y:S01]  /*272e0*/  LDL.LU R4, [R1+0x4] ;  /* 0x0000040001047983 */ /* 0x000f220000300800 */
[----:B------:R-:W-:Y:S02]  /*272f0*/  SEL R33, R33, RZ, P2 ;  /* 0x000000ff21217207 */ /* 0x000fe40001000000 */
[----:B----4-:R-:W-:Y:S01]  /*27300*/  LOP3.LUT R0, R4, R0, RZ, 0x3c, !PT ;  /* 0x0000000004007212 */ /* 0x010fe200078e3cff */
[----:B------:R-:W-:Y:S06]  /*27310*/  @!P0 BRA `(.L_x_10667) ;  /* 0x0000000000048947 */ /* 0x000fec0003800000 */
[----:B------:R-:W-:Y:S01]  /*27320*/  BPT.TRAP 0x1 ;  /* 0x000000040000795c */ /* 0x000fe20000300000 */
.L_x_10667:
[----:B------:R-:W-:Y:S01]  /*27330*/  IMAD R33, R33, 0x8, R5 ;  /* 0x0000000821217824 */ /* 0x000fe200078e0205 */
[----:B------:R-:W-:-:S04]  /*27340*/  SHF.L.U32 R0, R0, 0x1f, RZ ;  /* 0x0000001f00007819 */ /* 0x000fc800000006ff */
[----:B------:R-:W1:Y:S02]  /*27350*/  SYNCS.PHASECHK.TRANS64.TRYWAIT P1, [R33+URZ+0x22840], R0 ;  /* 0x02284000210075a7 */ /* 0x000e64000802017f */
[----:B-1----:R-:W-:Y:S05]  /*27360*/  @!P1 BRA `(.L_x_10668) ;  /* 0x0000008800d09947 */ /* 0x002fea0003800000 */
.L_x_11005:
[----:B------:R-:W-:Y:S05]  /*27370*/  @!P0 BRA `(.L_x_10669) ;  /* 0x0000000000048947 */ /* 0x000fea0003800000 */
[----:B------:R-:W-:Y:S01]  /*27380*/  BPT.TRAP 0x1 ;  /* 0x000000040000795c */ /* 0x000fe20000300000 */
.L_x_10669:
[----:B------:R-:W4:Y:S02]  /*27390*/  SYNCS.PHASECHK.TRANS64.TRYWAIT P1, [R3+URZ+0x22860], R2 ;  /* 0x02286002030075a7 */ /* 0x000f24000802017f */
[----:B----4-:R-:W-:Y:S05]  /*273a0*/  @!P1 BRA `(.L_x_10670) ;  /* 0x0000008800d49947 */ /* 0x010fea0003800000 */
.L_x_11006:
[----:B------:R-:W-:Y:S05]  /*273b0*/  @!P0 BRA `(.L_x_10671) ;  /* 0x0000000000048947 */ /* 0x000fea0003800000 */
[----:B------:R-:W-:Y:S01]  /*273c0*/  BPT.TRAP 0x1 ;  /* 0x000000040000795c */ /* 0x000fe20000300000 */
.L_x_10671:
[----:B------:R-:W0:Y:S02]  /*273d0*/  SYNCS.PHASECHK.TRANS64.TRYWAIT P1, [R33+URZ+0x22860], R0 ;  /* 0x02286000210075a7 */ /* 0x000e24000802017f */
[----:B0-----:R-:W-:Y:S05]  /*273e0*/  @!P1 BRA `(.L_x_10672) ;  /* 0x0000008800d89947 */ /* 0x001fea0003800000 */
.L_x_11007:
[----:B------:R-:W-:Y:S05]  /*273f0*/  @!P0 BRA `(.L_x_10673) ;  /* 0x0000000000048947 */ /* 0x000fea0003800000 */
[----:B------:R-:W-:Y:S01]  /*27400*/  BPT.TRAP 0x1 ;  /* 0x000000040000795c */ /* 0x000fe20000300000 */
.L_x_10673:
[----:B------:R-:W0:Y:S02]  /*27410*/  SYNCS.PHASECHK.TRANS64.TRYWAIT P1, [R3+URZ+0x22880], R2 ;  /* 0x02288002030075a7 */ /* 0x000e24000802017f */
[----:B0-----:R-:W-:Y:S05]  /*27420*/  @!P1 BRA `(.L_x_10674) ;  /* 0x0000008800dc9947 */ /* 0x001fea0003800000 */
.L_x_11008:
[----:B------:R-:W-:Y:S05]  /*27430*/  @!P0 BRA `(.L_x_10675) ;  /* 0x0000000000048947 */ /* 0x000fea0003800000 */
[----:B------:R-:W-:Y:S01]  /*27440*/  BPT.TRAP 0x1 ;  /* 0x000000040000795c */ /* 0x000fe20000300000 */
.L_x_10675:
[----:B------:R0:W0:Y:S02]  /*27450*/  SYNCS.PHASECHK.TRANS64.TRYWAIT P0, [R33+URZ+0x22880], R0 ;  /* 0x02288000210075a7 */ /* 0x000024000800017f */
[----:B0-----:R-:W-:Y:S05]  /*27460*/  @!P0 NANOSLEEP.SYNCS 0x989680 ;  /* 0x009896800000895d */ /* 0x001fea0003900000 */
[----:B------:R-:W0:Y:S02]  /*27470*/  @!P0 SYNCS.PHASECHK.TRANS64 P0, [R33+URZ+0x22880], R0 ;  /* 0x02288000210085a7 */ /* 0x000e24000800007f */
[----:B0-----:R-:W-:Y:S05]  /*27480*/  @!P0 BRA `(.L_x_10675) ;  /* 0xfffffffc00f08947 */ /* 0x001fea000383ffff */
.L_x_10346:
[----:B------:R-:W-:Y:S05]  /*27490*/  BSYNC B8 ;  /* 0x0000000000087941 */ /* 0x000fea0003800000 */
.L_x_10343:
[----:B------:R-:W-:Y:S05]  /*274a0*/  EXIT ;  /* 0x000000000000794d */ /* 0x000fea0003800000 */
.L_x_10368:
[----:B0-----:R0:W1:Y:S02]  /*274b0*/  SYNCS.PHASECHK.TRANS64.TRYWAIT P6, [R86+URZ+0x22890], R98 ;  /* 0x02289062560075a7 */ /* 0x00106400080c017f */
[----:B-1----:R-:W-:Y:S05]  /*274c0*/  @!P6 NANOSLEEP.SYNCS 0x989680 ;  /* 0x009896800000e95d */ /* 0x002fea0003900000 */
[----:B------:R-:W1:Y:S02]  /*274d0*/  @!P6 SYNCS.PHASECHK.TRANS64 P6, [R86+URZ+0x22890], R98 ;  /* 0x022890625600e5a7 */ /* 0x000e6400080c007f */
[----:B-1----:R-:W-:Y:S05]  /*274e0*/  @!P6 BRA `(.L_x_10368) ;  /* 0xfffffffc00f0e947 */ /* 0x002fea000383ffff */
[----:B------:R-:W-:Y:S05]  /*274f0*/  BRA `(.L_x_10676) ;  /* 0xfffffdb800b87947 */ /* 0x000fea000383ffff */
.L_x_10369:
        /* <DEDUP_REMOVED lines=8> */
.L_x_10678:
[----:B------:R-:W-:Y:S05]  /*27580*/  BSYNC B1 ;  /* 0x0000000000017941 */ /* 0x000fea0003800000 */
.L_x_10677:
        /* <DEDUP_REMOVED lines=8> */
.L_x_10679:
[----:B------:R-:W-:Y:S05]  /*27610*/  BRA `(.L_x_10680) ;  /* 0xfffffdb800847947 */ /* 0x000fea000383ffff */
.L_x_10378:
[----:B------:R-:W-:Y:S01]  /*27620*/  BSSY B1, `(.L_x_10681) ;  /* 0x0000008000017945 */ /* 0x000fe20003800000 */
[----:B------:R-:W-:Y:S02]  /*27630*/  IMAD.MOV.U32 R13, RZ, RZ, R100 ;  /* 0x000000ffff0d7224 */ /* 0x000fe400078e0064 */
[----:B------:R-:W-:Y:S02]  /*27640*/  IMAD.MOV.U32 R12, RZ, RZ, 0x1 ;  /* 0x00000001ff0c7424 */ /* 0x000fe400078e00ff */
[----:B0---4-:R-:W-:Y:S02]  /*27650*/  IMAD.MOV.U32 R11, RZ, RZ, 0x1c1f ;  /* 0x00001c1fff0b7424 */ /* 0x011fe400078e00ff */
[----:B------:R-:W-:-:S07]  /*27660*/  IMAD.MOV.U32 R15, RZ, RZ, -0x1 ;  /* 0xffffffffff0f7424 */ /* 0x000fce00078e00ff */
[----:B-123--:R-:W-:Y:S05]  /*27670*/  WARPSYNC.COLLECTIVE R15, `(.L_x_10682) ;  /* 0x000000000f087348 */ /* 0x00efea0003c00000 */
[----:B---3--:R0:W3:Y:S02]  /*27680*/  SHFL.IDX P6, R14, R13, R12, R11 ;  /* 0x0000000c0d0e7389 */ /* 0x0080e400000c000b */
[----:B0123--:R-:W-:Y:S01]  /*27690*/  ENDCOLLECTIVE ;  /* 0x000000000000791b */ /* 0x00ffe20003800000 */
.L_x_10682:
[----:B------:R-:W-:Y:S05]  /*276a0*/  BSYNC B1 ;  /* 0x0000000000017941 */ /* 0x000fea0003800000 */
.L_x_10681:
        /* <DEDUP_REMOVED lines=8> */
.L_x_10683:
[----:B------:R-:W-:Y:S05]  /*27730*/  BRA `(.L_x_10684) ;  /* 0xfffffdc800047947 */ /* 0x000fea000383ffff */
.L_x_10387:
[----:B------:R-:W-:Y:S01]  /*27740*/  BSSY B1, `(.L_x_10685) ;  /* 0x0000008000017945 */ /* 0x000fe20003800000 */
[----:B------:R-:W-:Y:S01]  /*27750*/  IMAD.MOV.U32 R13, RZ, RZ, R100 ;  /* 0x000000ffff0d7224 */ /* 0x000fe200078e0064 */
[----:B------:R-:W-:Y:S01]  /*27760*/  MOV R12, 0x2 ;  /* 0x00000002000c7802 */ /* 0x000fe20000000f00 */
[----:B0---4-:R-:W-:Y:S02]  /*27770*/  IMAD.MOV.U32 R11, RZ, RZ, 0x1c1f ;  /* 0x00001c1fff0b7424 */ /* 0x011fe400078e00ff */
[----:B------:R-:W-:-:S07]  /*27780*/  IMAD.MOV.U32 R15, RZ, RZ, -0x1 ;  /* 0xffffffffff0f7424 */ /* 0x000fce00078e00ff */
[----:B-123--:R-:W-:Y:S05]  /*27790*/  WARPSYNC.COLLECTIVE R15, `(.L_x_10686) ;  /* 0x000000000f087348 */ /* 0x00efea0003c00000 */
[----:B------:R0:W4:Y:S02]  /*277a0*/  SHFL.IDX P6, R14, R13, R12, R11 ;  /* 0x0000000c0d0e7389 */ /* 0x00012400000c000b */
[----:B01234-:R-:W-:Y:S01]  /*277b0*/  ENDCOLLECTIVE ;  /* 0x000000000000791b */ /* 0x01ffe20003800000 */
.L_x_10686:
[----:B------:R-:W-:Y:S05]  /*277c0*/  BSYNC B1 ;  /* 0x0000000000017941 */ /* 0x000fea0003800000 */
.L_x_10685:
        /* <DEDUP_REMOVED lines=8> */
.L_x_10687:
[----:B------:R-:W-:Y:S05]  /*27850*/  BRA `(.L_x_10688) ;  /* 0xfffffdd400847947 */ /* 0x000fea000383ffff */
.L_x_10397:
[----:B-1----:R1:W2:Y:S02]  /*27860*/  SYNCS.PHASECHK.TRANS64.TRYWAIT P3, [R86+URZ+0x22890], R98 ;  /* 0x02289062560075a7 */ /* 0x0022a4000806017f */
[----:B--2---:R-:W-:Y:S05]  /*27870*/  @!P3 NANOSLEEP.SYNCS 0x989680 ;  /* 0x009896800000b95d */ /* 0x004fea0003900000 */
[----:B------:R-:W2:Y:S02]  /*27880*/  @!P3 SYNCS.PHASECHK.TRANS64 P3, [R86+URZ+0x22890], R98 ;  /* 0x022890625600b5a7 */ /* 0x000ea4000806007f */
[----:B--2---:R-:W-:Y:S05]  /*27890*/  @!P3 BRA `(.L_x_10397) ;  /* 0xfffffffc00f0b947 */ /* 0x004fea000383ffff */
[----:B------:R-:W-:Y:S05]  /*278a0*/  BRA `(.L_x_10689) ;  /* 0xfffffde800587947 */ /* 0x000fea000383ffff */
.L_x_10398:
        /* <DEDUP_REMOVED lines=8> */
.L_x_10691:
[----:B------:R-:W-:Y:S05]  /*27930*/  BSYNC B1 ;  /* 0x0000000000017941 */ /* 0x000fea0003800000 */
.L_x_10690:
        /* <DEDUP_REMOVED lines=8> */
.L_x_10692:
[----:B------:R-:W-:Y:S01]  /*279c0*/  IMAD.MOV.U32 R105, RZ, RZ, R14 ;  /* 0x000000ffff697224 */ /* 0x000fe200078e000e */
[----:B------:R-:W-:Y:S06]  /*279d0*/  BRA `(.L_x_10693) ;  /* 0xfffffde800247947 */ /* 0x000fec000383ffff */
.L_x_10403:
        /* <DEDUP_REMOVED lines=8> */
.L_x_10695:
[----:B------:R-:W-:Y:S05]  /*27a60*/  BSYNC B1 ;  /* 0x0000000000017941 */ /* 0x000fea0003800000 */
.L_x_10694:
        /* <DEDUP_REMOVED lines=8> */
.L_x_10696:
[----:B------:R-:W-:Y:S05]  /*27af0*/  BRA `(.L_x_10697) ;  /* 0xfffffdf400b47947 */ /* 0x000fea000383ffff */
.L_x_10408:
        /* <DEDUP_REMOVED lines=8> */
.L_x_10699:
[----:B------:R-:W-:Y:S05]  /*27b80*/  BSYNC B1 ;  /* 0x0000000000017941 */ /* 0x000fea0003800000 */
.L_x_10698:
        /* <DEDUP_REMOVED lines=8> */
.L_x_10700:
[----:B------:R-:W-:Y:S05]  /*27c10*/  BRA `(.L_x_10701) ;  /* 0xfffffe0400647947 */ /* 0x000fea000383ffff */
.L_x_10413:
[----:B0-----:R0:W1:Y:S02]  /*27c20*/  SYNCS.PHASECHK.TRANS64.TRYWAIT P2, [R86+URZ+0x22890], R98 ;  /* 0x02289062560075a7 */ /* 0x001064000804017f */
[----:B-1----:R-:W-:Y:S05]  /*27c30*/  @!P2 NANOSLEEP.SYNCS 0x989680 ;  /* 0x009896800000a95d */ /* 0x002fea0003900000 */
[----:B------:R-:W1:Y:S02]  /*27c40*/  @!P2 SYNCS.PHASECHK.TRANS64 P2, [R86+URZ+0x22890], R98 ;  /* 0x022890625600a5a7 */ /* 0x000e64000804007f */
[----:B-1----:R-:W-:Y:S05]  /*27c50*/  @!P2 BRA `(.L_x_10413) ;  /* 0xfffffffc00f0a947 */ /* 0x002fea000383ffff */
[----:B------:R-:W-:Y:S05]  /*27c60*/  BRA `(.L_x_10702) ;  /* 0xfffffe14005c7947 */ /* 0x000fea000383ffff */
.L_x_10414:
        /* <DEDUP_REMOVED lines=8> */
.L_x_10704:
[----:B------:R-:W-:Y:S05]  /*27cf0*/  BSYNC B1 ;  /* 0x0000000000017941 */ /* 0x000fea0003800000 */
.L_x_10703:
        /* <DEDUP_REMOVED lines=8> */
.L_x_10705:
[----:B------:R-:W-:Y:S05]  /*27d80*/  BRA `(.L_x_10706) ;  /* 0xfffffe14007c7947 */ /* 0x000fea000383ffff */
.L_x_10417:
        /* <DEDUP_REMOVED lines=8> */
.L_x_10708:
[----:B------:R-:W-:Y:S05]  /*27e10*/  BSYNC B1 ;  /* 0x0000000000017941 */ /* 0x000fea0003800000 */
.L_x_10707:
        /* <DEDUP_REMOVED lines=8> */
.L_x_10709:
[----:B------:R-:W-:Y:S05]  /*27ea0*/  BRA `(.L_x_10710) ;  /* 0xfffffe14007c7947 */ /* 0x000fea000383ffff */
.L_x_10420:
[----:B------:R-:W-:Y:S01]  /*27eb0*/  BSSY B1, `(.L_x_10711) ;  /* 0x0000008000017945 */ /* 0x000fe20003800000 */
[----:B------:R-:W-:Y:S01]  /*27ec0*/  IMAD.MOV.U32 R13, RZ, RZ, R29 ;  /* 0x000000ffff0d7224 */ /* 0x000fe200078e001d */
[----:B------:R-:W-:Y:S01]  /*27ed0*/  MOV R11, 0x1c1f ;  /* 0x00001c1f000b7802 */ /* 0x000fe20000000f00 */
[----:B------:R-:W-:Y:S02]  /*27ee0*/  IMAD.MOV.U32 R12, RZ, RZ, 0x2 ;  /* 0x00000002ff0c7424 */ /* 0x000fe400078e00ff */
[----:B------:R-:W-:-:S07]  /*27ef0*/  IMAD.MOV.U32 R15, RZ, RZ, -0x1 ;  /* 0xffffffffff0f7424 */ /* 0x000fce00078e00ff */
[----:B01234-:R-:W-:Y:S05]  /*27f00*/  WARPSYNC.COLLECTIVE R15, `(.L_x_10712) ;  /* 0x000000000f087348 */ /* 0x01ffea0003c00000 */
[----:B---3--:R3:W0:Y:S02]  /*27f10*/  SHFL.IDX P6, R14, R13, R12, R11 ;  /* 0x0000000c0d0e7389 */ /* 0x00862400000c000b */
[----:B01234-:R-:W-:Y:S01]  /*27f20*/  ENDCOLLECTIVE ;  /* 0x000000000000791b */ /* 0x01ffe20003800000 */
.L_x_10712:
[----:B------:R-:W-:Y:S05]  /*27f30*/  BSYNC B1 ;  /* 0x0000000000017941 */ /* 0x000fea0003800000 */
.L_x_10711:
        /* <DEDUP_REMOVED lines=8> */
.L_x_10713:
[----:B------:R-:W-:Y:S05]  /*27fc0*/  BRA `(.L_x_10714) ;  /* 0xfffffe1400807947 */ /* 0x000fea000383ffff */
.L_x_10424:
[----:B------:R0:W0:Y:S02]  /*27fd0*/  SYNCS.PHASECHK.TRANS64.TRYWAIT P3, [R86+URZ+0x228b0], R98 ;  /* 0x0228b062560075a7 */ /* 0x000024000806017f */
[----:B0-----:R-:W-:Y:S05]  /*27fe0*/  @!P3 NANOSLEEP.SYNCS 0x989680 ;  /* 0x009896800000b95d */ /* 0x001fea0003900000 */
[----:B------:R-:W0:Y:S02]  /*27ff0*/  @!P3 SYNCS.PHASECHK.TRANS64 P3, [R86+URZ+0x228b0], R98 ;  /* 0x0228b0625600b5a7 */ /* 0x000e24000806007f */
[----:B0-----:R-:W-:Y:S05]  /*28000*/  @!P3 BRA `(.L_x_10424) ;  /* 0xfffffffc00f0b947 */ /* 0x001fea000383ffff */
[----:B------:R-:W-:Y:S05]  /*28010*/  BRA `(.L_x_10715) ;  /* 0xfffffe1400f47947 */ /* 0x000fea000383ffff */
.L_x_10436:
        /* <DEDUP_REMOVED lines=13> */
.L_x_10717:
[----:B------:R-:W-:Y:S05]  /*280f0*/  BSYNC B0 ;  /* 0x0000000000007941 */ /* 0x000fea0003800000 */
.L_x_10716:
[----:B------:R-:W-:Y:S01]  /*28100*/  IMAD.MOV.U32 R196, RZ, RZ, R14 ;  /* 0x000000ffffc47224 */ /* 0x000fe200078e000e */
[----:B------:R-:W-:Y:S06]  /*28110*/  BRA `(.L_x_10718) ;  /* 0xfffffe2400447947 */ /* 0x000fec000383ffff */
.L_x_10448:
[----:B------:R-:W-:Y:S01]  /*28120*/  BSSY B1, `(.L_x_10719) ;  /* 0x0000008000017945 */ /* 0x000fe20003800000 */
[----:B------:R-:W-:Y:S01]  /*28130*/  IMAD.MOV.U32 R13, RZ, RZ, R6 ;  /* 0x000000ffff0d7224 */ /* 0x000fe200078e0006 */
[----:B------:R-:W-:Y:S01]  /*28140*/  MOV R12, RZ ;  /* 0x000000ff000c7202 */ /* 0x000fe20000000f00 */
[----:B------:R-:W-:Y:S02]  /*28150*/  IMAD.MOV.U32 R11, RZ, RZ, 0x1c1f ;  /* 0x00001c1fff0b7424 */ /* 0x000fe400078e00ff */
[----:B------:R-:W-:-:S07]  /*28160*/  IMAD.MOV.U32 R15, RZ, RZ, -0x1 ;  /* 0xffffffffff0f7424 */ /* 0x000fce00078e00ff */
[----:B------:R-:W-:Y:S05]  /*28170*/  WARPSYNC.COLLECTIVE R15, `(.L_x_10720) ;  /* 0x000000000f087348 */ /* 0x000fea0003c00000 */
[----:B------:R0:W1:Y:S02]  /*28180*/  SHFL.IDX P6, R14, R13, R12, R11 ;  /* 0x0000000c0d0e7389 */ /* 0x00006400000c000b */
[----:B01----:R-:W-:Y:S01]  /*28190*/  ENDCOLLECTIVE ;  /* 0x000000000000791b */ /* 0x003fe20003800000 */
.L_x_10720:
[----:B------:R-:W-:Y:S05]  /*281a0*/  BSYNC B1 ;  /* 0x0000000000017941 */ /* 0x000fea0003800000 */
.L_x_10719:
        /* <DEDUP_REMOVED lines=8> */
.L_x_10721:
[----:B------:R-:W-:Y:S02]  /*28230*/  IMAD.MOV.U32 R13, RZ, RZ, R8 ;  /* 0x000000ffff0d7224 */ /* 0x000fe400078e0008 */
[----:B------:R-:W-:-:S07]  /*28240*/  IMAD.MOV.U32 R3, RZ, RZ, R14 ;  /* 0x000000ffff037224 */ /* 0x000fce00078e000e */
[----:B------:R-:W-:Y:S05]  /*28250*/  WARPSYNC.COLLECTIVE R15, `(.L_x_10722) ;  /* 0x000000000f087348 */ /* 0x000fea0003c00000 */
[----:B------:R0:W1:Y:S02]  /*28260*/  SHFL.IDX P6, R14, R13, R12, R11 ;  /* 0x0000000c0d0e7389 */ /* 0x00006400000c000b */
[----:B01----:R-:W-:Y:S01]  /*28270*/  ENDCOLLECTIVE ;  /* 0x000000000000791b */ /* 0x003fe20003800000 */
.L_x_10722:
[----:B------:R-:W-:Y:S02]  /*28280*/  IMAD.MOV.U32 R13, RZ, RZ, R7 ;  /* 0x000000ffff0d7224 */ /* 0x000fe400078e0007 */
[----:B------:R-:W-:-:S07]  /*28290*/  IMAD.MOV.U32 R4, RZ, RZ, R14 ;  /* 0x000000ffff047224 */ /* 0x000fce00078e000e */
[----:B------:R-:W-:Y:S05]  /*282a0*/  WARPSYNC.COLLECTIVE R15, `(.L_x_10723) ;  /* 0x000000000f087348 */ /* 0x000fea0003c00000 */
[----:B------:R0:W1:Y:S02]  /*282b0*/  SHFL.IDX P6, R14, R13, R12, R11 ;  /* 0x0000000c0d0e7389 */ /* 0x00006400000c000b */
[----:B01----:R-:W-:Y:S01]  /*282c0*/  ENDCOLLECTIVE ;  /* 0x000000000000791b */ /* 0x003fe20003800000 */
.L_x_10723:
[----:B------:R-:W-:Y:S05]  /*282d0*/  BRA `(.L_x_10724) ;  /* 0xfffffe2800c07947 */ /* 0x000fea000383ffff */
.L_x_10451:
[----:B------:R-:W-:Y:S01]  /*282e0*/  BSSY B1, `(.L_x_10725) ;  /* 0x0000008000017945 */ /* 0x000fe20003800000 */
[----:B------:R-:W-:Y:S01]  /*282f0*/  IMAD.MOV.U32 R13, RZ, RZ, R6 ;  /* 0x000000ffff0d7224 */ /* 0x000fe200078e0006 */
[----:B------:R-:W-:Y:S01]  /*28300*/  MOV R11, 0x1c1f ;  /* 0x00001c1f000b7802 */ /* 0x000fe20000000f00 */
[----:B------:R-:W-:Y:S02]  /*28310*/  IMAD.MOV.U32 R12, RZ, RZ, 0x1 ;  /* 0x00000001ff0c7424 */ /* 0x000fe400078e00ff */
[----:B------:R-:W-:-:S07]  /*28320*/  IMAD.MOV.U32 R15, RZ, RZ, -0x1 ;  /* 0xffffffffff0f7424 */ /* 0x000fce00078e00ff */
[----:B0-2345:R-:W-:Y:S05]  /*28330*/  WARPSYNC.COLLECTIVE R15, `(.L_x_10726) ;  /* 0x000000000f087348 */ /* 0x03dfea0003c00000 */
[----:B----4-:R1:W4:Y:S02]  /*28340*/  SHFL.IDX P6, R14, R13, R12, R11 ;  /* 0x0000000c0d0e7389 */ /* 0x01032400000c000b */
[----:B012345:R-:W-:Y:S01]  /*28350*/  ENDCOLLECTIVE ;  /* 0x000000000000791b */ /* 0x03ffe20003800000 */
.L_x_10726:
[----:B------:R-:W-:Y:S05]  /*28360*/  BSYNC B1 ;  /* 0x0000000000017941 */ /* 0x000fea0003800000 */
.L_x_10725:
        /* <DEDUP_REMOVED lines=8> */
.L_x_10727:
[----:B------:R-:W-:Y:S02]  /*283f0*/  IMAD.MOV.U32 R13, RZ, RZ, R8 ;  /* 0x000000ffff0d7224 */ /* 0x000fe400078e0008 */
[----:B------:R-:W-:-:S07]  /*28400*/  IMAD.MOV.U32 R3, RZ, RZ, R14 ;  /* 0x000000ffff037224 */ /* 0x000fce00078e000e */
[----:B------:R-:W-:Y:S05]  /*28410*/  WARPSYNC.COLLECTIVE R15, `(.L_x_10728) ;  /* 0x000000000f087348 */ /* 0x000fea0003c00000 */
[----:B------:R0:W1:Y:S02]  /*28420*/  SHFL.IDX P6, R14, R13, R12, R11 ;  /* 0x0000000c0d0e7389 */ /* 0x00006400000c000b */
[----:B01----:R-:W-:Y:S01]  /*28430*/  ENDCOLLECTIVE ;  /* 0x000000000000791b */ /* 0x003fe20003800000 */
.L_x_10728:
[----:B------:R-:W-:Y:S02]  /*28440*/  IMAD.MOV.U32 R13, RZ, RZ, R7 ;  /* 0x000000ffff0d7224 */ /* 0x000fe400078e0007 */
[----:B------:R-:W-:-:S07]  /*28450*/  IMAD.MOV.U32 R4, RZ, RZ, R14 ;  /* 0x000000ffff047224 */ /* 0x000fce00078e000e */
[----:B------:R-:W-:Y:S05]  /*28460*/  WARPSYNC.COLLECTIVE R15, `(.L_x_10729) ;  /* 0x000000000f087348 */ /* 0x000fea0003c00000 */
[----:B------:R0:W1:Y:S02]  /*28470*/  SHFL.IDX P6, R14, R13, R12, R11 ;  /* 0x0000000c0d0e7389 */ /* 0x00006400000c000b */
[----:B01----:R-:W-:Y:S01]  /*28480*/  ENDCOLLECTIVE ;  /* 0x000000000000791b */ /* 0x003fe20003800000 */
.L_x_10729:
[----:B------:R-:W-:Y:S05]  /*28490*/  BRA `(.L_x_10730) ;  /* 0xfffffe2800e07947 */ /* 0x000fea000383ffff */
.L_x_10455:
[----:B0-----:R0:W1:Y:S02]  /*284a0*/  SYNCS.PHASECHK.TRANS64.TRYWAIT P0, [R18+URZ+0x22800], R5 ;  /* 0x02280005120075a7 */ /* 0x001064000800017f */
[----:B-1----:R-:W-:Y:S05]  /*284b0*/  @!P0 NANOSLEEP.SYNCS 0x989680 ;  /* 0x009896800000895d */ /* 0x002fea0003900000 */
[----:B------:R-:W1:Y:S02]  /*284c0*/  @!P0 SYNCS.PHASECHK.TRANS64 P0, [R18+URZ+0x22800], R5 ;  /* 0x02280005120085a7 */ /* 0x000e64000800007f */
[----:B-1----:R-:W-:Y:S05]  /*284d0*/  @!P0 BRA `(.L_x_10455) ;  /* 0xfffffffc00f08947 */ /* 0x002fea000383ffff */
[----:B------:R-:W-:Y:S05]  /*284e0*/  BRA `(.L_x_10731) ;  /* 0xfffffe2c00907947 */ /* 0x000fea000383ffff */
.L_x_10463:
[----:B------:R-:W0:Y:S01]  /*284f0*/  LDC R39, c[0x0][0x3f4] ;  /* 0x0000fd00ff277b82 */ /* 0x000e220000000800 */
        /* <DEDUP_REMOVED lines=8> */
.L_x_10733:
[----:B------:R-:W-:Y:S05]  /*28580*/  BSYNC B1 ;  /* 0x0000000000017941 */ /* 0x000fea0003800000 */
.L_x_10732:
        /* <DEDUP_REMOVED lines=10> */
.L_x_10734:
[----:B------:R-:W-:Y:S01]  /*28630*/  ISETP.GE.OR P1, PT, R41, R36, P0 ;  /* 0x000000242900720c */ /* 0x000fe20000726670 */
[----:B------:R-:W-:Y:S02]  /*28640*/  IMAD.MOV.U32 R13, RZ, RZ, R37 ;  /* 0x000000ffff0d7224 */ /* 0x000fe400078e0025 */
[----:B------:R-:W-:-:S10]  /*28650*/  IMAD.MOV.U32 R5, RZ, RZ, R14 ;  /* 0x000000ffff057224 */ /* 0x000fd400078e000e */
[----:B------:R-:W-:Y:S05]  /*28660*/  WARPSYNC.COLLECTIVE R15, `(.L_x_10735) ;  /* 0x000000000f087348 */ /* 0x000fea0003c00000 */
[----:B------:R0:W1:Y:S02]  /*28670*/  SHFL.IDX P6, R14, R13, R12, R11 ;  /* 0x0000000c0d0e7389 */ /* 0x00006400000c000b */
[----:B01----:R-:W-:Y:S01]  /*28680*/  ENDCOLLECTIVE ;  /* 0x000000000000791b */ /* 0x003fe20003800000 */
.L_x_10735:
        /* <DEDUP_REMOVED lines=8> */
.L_x_10736:
[----:B------:R-:W-:-:S05]  /*28710*/  @!P1 IADD3 R14, P3, R16, R14, RZ ;  /* 0x0000000e100e9210 */ /* 0x000fca0007f7e0ff */
[----:B------:R-:W-:Y:S02]  /*28720*/  @!P1 IMAD.X R3, R7, 0x1, R17, P3 ;  /* 0x0000000107039824 */ /* 0x000fe400018e0611 */
[----:B------:R-:W-:Y:S01]  /*28730*/  @!P1 IMAD.MOV.U32 R24, RZ, RZ, R14 ;  /* 0x000000ffff189224 */ /* 0x000fe200078e000e */
[----:B------:R-:W5:Y:S02]  /*28740*/  @!P1 LD.E.128 R4, desc[UR60][R4.64] ;  /* 0x0000003c04049980 */ /* 0x000f64000c101d00 */
[----:B------:R-:W-:-:S06]  /*28750*/  @!P1 MOV R25, R3 ;  /* 0x0000000300199202 */ /* 0x000fcc0000000f00 */
        /* <DEDUP_REMOVED lines=10> */
.L_x_10737:
[----:B------:R-:W-:Y:S02]  /*28800*/  IMAD.MOV.U32 R13, RZ, RZ, R35 ;  /* 0x000000ffff0d7224 */ /* 0x000fe400078e0023 */
[----:B------:R-:W-:-:S07]  /*28810*/  IMAD.MOV.U32 R3, RZ, RZ, R14 ;  /* 0x000000ffff037224 */ /* 0x000fce00078e000e */
[----:B------:R-:W-:Y:S05]  /*28820*/  WARPSYNC.COLLECTIVE R15, `(.L_x_10738) ;  /* 0x000000000f087348 */ /* 0x000fea0003c00000 */
[----:B------:R0:W1:Y:S02]  /*28830*/  SHFL.IDX P6, R14, R13, R12, R11 ;  /* 0x0000000c0d0e7389 */ /* 0x00006400000c000b */
[----:B01----:R-:W-:Y:S01]  /*28840*/  ENDCOLLECTIVE ;  /* 0x000000000000791b */ /* 0x003fe20003800000 */
.L_x_10738:
[----:B------:R-:W-:Y:S02]  /*28850*/  IMAD.MOV.U32 R13, RZ, RZ, R37 ;  /* 0x000000ffff0d7224 */ /* 0x000fe400078e0025 */
[----:B------:R-:W-:-:S07]  /*28860*/  IMAD.MOV.U32 R35, RZ, RZ, R14 ;  /* 0x000000ffff237224 */ /* 0x000fce00078e000e */
[----:B------:R-:W-:Y:S05]  /*28870*/  WARPSYNC.COLLECTIVE R15, `(.L_x_10739) ;  /* 0x000000000f087348 */ /* 0x000fea0003c00000 */
[----:B------:R0:W1:Y:S02]  /*28880*/  SHFL.IDX P6, R14, R13, R12, R11 ;  /* 0x0000000c0d0e7389 */ /* 0x00006400000c000b */
[----:B01----:R-:W-:Y:S01]  /*28890*/  ENDCOLLECTIVE ;  /* 0x000000000000791b */ /* 0x003fe20003800000 */
.L_x_10739:
[----:B------:R-:W-:Y:S02]  /*288a0*/  IMAD.MOV.U32 R13, RZ, RZ, R9 ;  /* 0x000000ffff0d7224 */ /* 0x000fe400078e0009 */
[----:B------:R-:W-:-:S07]  /*288b0*/  IMAD.MOV.U32 R37, RZ, RZ, R14 ;  /* 0x000000ffff257224 */ /* 0x000fce00078e000e */
[----:B------:R-:W-:Y:S05]  /*288c0*/  WARPSYNC.COLLECTIVE R15, `(.L_x_10740) ;  /* 0x000000000f087348 */ /* 0x000fea0003c00000 */
[----:B------:R0:W1:Y:S02]  /*288d0*/  SHFL.IDX P6, R14, R13, R12, R11 ;  /* 0x0000000c0d0e7389 */ /* 0x00006400000c000b */
[----:B01----:R-:W-:Y:S01]  /*288e0*/  ENDCOLLECTIVE ;  /* 0x000000000000791b */ /* 0x003fe20003800000 */
.L_x_10740:
[----:B------:R-:W-:Y:S02]  /*288f0*/  @!P1 IMAD.MOV.U32 R32, RZ, RZ, R4 ;  /* 0x000000ffff209224 */ /* 0x000fe400078e0004 */
[----:B------:R-:W-:Y:S01]  /*28900*/  @!P1 IMAD.MOV.U32 R33, RZ, RZ, R5 ;  /* 0x000000ffff219224 */ /* 0x000fe200078e0005 */
[----:B------:R-:W-:Y:S01]  /*28910*/  CS2R R4, SRZ ;  /* 0x0000000000047805 */ /* 0x000fe2000001ff00 */
[----:B------:R-:W-:Y:S02]  /*28920*/  @!P1 IMAD.MOV.U32 R30, RZ, RZ, R6 ;  /* 0x000000ffff1e9224 */ /* 0x000fe400078e0006 */
[----:B------:R-:W-:Y:S02]  /*28930*/  @!P1 IMAD.MOV.U32 R31, RZ, RZ, R7 ;  /* 0x000000ffff1f9224 */ /* 0x000fe400078e0007 */
[----:B------:R-:W-:Y:S01]  /*28940*/  @!P1 IMAD.MOV.U32 R28, RZ, RZ, R24 ;  /* 0x000000ffff1c9224 */ /* 0x000fe200078e0018 */
[----:B------:R-:W-:Y:S01]  /*28950*/  @!P1 MOV R29, R25 ;  /* 0x00000019001d9202 */ /* 0x000fe20000000f00 */
[----:B------:R-:W-:-:S02]  /*28960*/  @!P1 IMAD.MOV.U32 R20, RZ, RZ, R26 ;  /* 0x000000ffff149224 */ /* 0x000fc400078e001a */
[----:B------:R-:W-:Y:S01]  /*28970*/  @!P1 IMAD.MOV.U32 R21, RZ, RZ, R27 ;  /* 0x000000ffff159224 */ /* 0x000fe200078e001b */
[----:B------:R-:W-:Y:S06]  /*28980*/  BRA `(.L_x_10741) ;  /* 0xfffffe4c00547947 */ /* 0x000fec000383ffff */
.L_x_10467:
[----:B0-----:R0:W1:Y:S02]  /*28990*/  SYNCS.PHASECHK.TRANS64.TRYWAIT P1, [R18+URZ+0x22800], R3 ;  /* 0x02280003120075a7 */ /* 0x001064000802017f */
[----:B-1----:R-:W-:Y:S05]  /*289a0*/  @!P1 NANOSLEEP.SYNCS 0x989680 ;  /* 0x009896800000995d */ /* 0x002fea0003900000 */
[----:B------:R-:W1:Y:S02]  /*289b0*/  @!P1 SYNCS.PHASECHK.TRANS64 P1, [R18+URZ+0x22800], R3 ;  /* 0x02280003120095a7 */ /* 0x000e64000802007f */
[----:B-1----:R-:W-:Y:S05]  /*289c0*/  @!P1 BRA `(.L_x_10467) ;  /* 0xfffffffc00f09947 */ /* 0x002fea000383ffff */
[----:B------:R-:W-:Y:S05]  /*289d0*/  BRA `(.L_x_10742) ;  /* 0xfffffe4c00c07947 */ /* 0x000fea000383ffff */
.L_x_10473:
[----:B-1----:R1:W2:Y:S02]  /*289e0*/  SYNCS.PHASECHK.TRANS64.TRYWAIT P1, [R0+URZ+0x22830], R5 ;  /* 0x02283005000075a7 */ /* 0x0022a4000802017f */
[----:B--2---:R-:W-:Y:S05]  /*289f0*/  @!P1 NANOSLEEP.SYNCS 0x989680 ;  /* 0x009896800000995d */ /* 0x004fea0003900000 */
[----:B------:R-:W2:Y:S02]  /*28a00*/  @!P1 SYNCS.PHASECHK.TRANS64 P1, [R0+URZ+0x22830], R5 ;  /* 0x02283005000095a7 */ /* 0x000ea4000802007f */
[----:B--2---:R-:W-:Y:S05]  /*28a10*/  @!P1 BRA `(.L_x_10473) ;  /* 0xfffffffc00f09947 */ /* 0x004fea000383ffff */
[----:B------:R-:W-:Y:S05]  /*28a20*/  BRA `(.L_x_10472) ;  /* 0xfffffe6c00f07947 */ /* 0x000fea000383ffff */
.L_x_10480:
[----:B-1----:R1:W2:Y:S02]  /*28a30*/  SYNCS.PHASECHK.TRANS64.TRYWAIT P2, [R3+URZ+0x22830], R14 ;  /* 0x0228300e030075a7 */ /* 0x0022a4000804017f */
[----:B--2---:R-:W-:Y:S05]  /*28a40*/  @!P2 NANOSLEEP.SYNCS 0x989680 ;  /* 0x009896800000a95d */ /* 0x004fea0003900000 */
[----:B------:R-:W2:Y:S02]  /*28a50*/  @!P2 SYNCS.PHASECHK.TRANS64 P2, [R3+URZ+0x22830], R14 ;  /* 0x0228300e0300a5a7 */ /* 0x000ea4000804007f */
[----:B--2---:R-:W-:Y:S05]  /*28a60*/  @!P2 BRA `(.L_x_10480) ;  /* 0xfffffffc00f0a947 */ /* 0x004fea000383ffff */
[----:B------:R-:W-:Y:S05]  /*28a70*/  BRA `(.L_x_10479) ;  /* 0xfffffea400107947 */ /* 0x000fea000383ffff */
.L_x_10484:
[----:B-1----:R1:W2:Y:S02]  /*28a80*/  SYNCS.PHASECHK.TRANS64.TRYWAIT P1, [R14+URZ+0x22850], R3 ;  /* 0x022850030e0075a7 */ /* 0x0022a4000802017f */
[----:B--2---:R-:W-:Y:S05]  /*28a90*/  @!P1 NANOSLEEP.SYNCS 0x989680 ;  /* 0x009896800000995d */ /* 0x004fea0003900000 */
[----:B------:R-:W2:Y:S02]  /*28aa0*/  @!P1 SYNCS.PHASECHK.TRANS64 P1, [R14+URZ+0x22850], R3 ;  /* 0x022850030e0095a7 */ /* 0x000ea4000802007f */
[----:B--2---:R-:W-:Y:S05]  /*28ab0*/  @!P1 BRA `(.L_x_10484) ;  /* 0xfffffffc00f09947 */ /* 0x004fea000383ffff */
[----:B------:R-:W-:Y:S05]  /*28ac0*/  BRA `(.L_x_10481) ;  /* 0xfffffeb000347947 */ /* 0x000fea000383ffff */
.L_x_10493:
[----:B-1----:R1:W2:Y:S02]  /*28ad0*/  SYNCS.PHASECHK.TRANS64.TRYWAIT P1, [R3+URZ+0x22830], R14 ;  /* 0x0228300e030075a7 */ /* 0x0022a4000802017f */
[----:B--2---:R-:W-:Y:S05]  /*28ae0*/  @!P1 NANOSLEEP.SYNCS 0x989680 ;  /* 0x009896800000995d */ /* 0x004fea0003900000 */
[----:B------:R-:W2:Y:S02]  /*28af0*/  @!P1 SYNCS.PHASECHK.TRANS64 P1, [R3+URZ+0x22830], R14 ;  /* 0x0228300e030095a7 */ /* 0x000ea4000802007f */
[----:B--2---:R-:W-:Y:S05]  /*28b00*/  @!P1 BRA `(.L_x_10493) ;  /* 0xfffffffc00f09947 */ /* 0x004fea000383ffff */
[----:B------:R-:W-:Y:S05]  /*28b10*/  BRA `(.L_x_10492) ;  /* 0xfffffedc00647947 */ /* 0x000fea000383ffff */
.L_x_10497:
[----:B-1----:R1:W2:Y:S02]  /*28b20*/  SYNCS.PHASECHK.TRANS64.TRYWAIT P1, [R14+URZ+0x22850], R3 ;  /* 0x022850030e0075a7 */ /* 0x0022a4000802017f */
[----:B--2---:R-:W-:Y:S05]  /*28b30*/  @!P1 NANOSLEEP.SYNCS 0x989680 ;  /* 0x009896800000995d */ /* 0x004fea0003900000 */
[----:B------:R-:W2:Y:S02]  /*28b40*/  @!P1 SYNCS.PHASECHK.TRANS64 P1, [R14+URZ+0x22850], R3 ;  /* 0x022850030e0095a7 */ /* 0x000ea4000802007f */
[----:B--2---:R-:W-:Y:S05]  /*28b50*/  @!P1 BRA `(.L_x_10497) ;  /* 0xfffffffc00f09947 */ /* 0x004fea000383ffff */
[----:B------:R-:W-:Y:S05]  /*28b60*/  BRA `(.L_x_10494) ;  /* 0xfffffee8007c7947 */ /* 0x000fea000383ffff */
.L_x_10504:
[----:B-1----:R1:W2:Y:S02]  /*28b70*/  SYNCS.PHASECHK.TRANS64.TRYWAIT P1, [R15+URZ+0x22850], R4 ;  /* 0x022850040f0075a7 */ /* 0x0022a4000802017f */
[----:B--2---:R-:W-:Y:S05]  /*28b80*/  @!P1 NANOSLEEP.SYNCS 0x989680 ;  /* 0x009896800000995d */ /* 0x004fea0003900000 */
[----:B------:R-:W2:Y:S02]  /*28b90*/  @!P1 SYNCS.PHASECHK.TRANS64 P1, [R15+URZ+0x22850], R4 ;  /* 0x022850040f0095a7 */ /* 0x000ea4000802007f */
[----:B--2---:R-:W-:Y:S05]  /*28ba0*/  @!P1 BRA `(.L_x_10504) ;  /* 0xfffffffc00f09947 */ /* 0x004fea000383ffff */
[----:B------:R-:W-:Y:S05]  /*28bb0*/  BRA `(.L_x_10503) ;  /* 0xffffff0800987947 */ /* 0x000fea000383ffff */
.L_x_10508:
[----:B------:R-:W-:Y:S01]  /*28bc0*/  SEL R80, R90, R85, P0 ;  /* 0x000000555a507207 */ /* 0x000fe20000000000 */
[----:B------:R-:W-:Y:S01]  /*28bd0*/  IMAD.MOV.U32 R11, RZ, RZ, 0x1c1f ;  /* 0x00001c1fff0b7424 */ /* 0x000fe200078e00ff */
[----:B------:R-:W-:Y:S01]  /*28be0*/  SEL R51, R85, R90, P0 ;  /* 0x0000005a55337207 */ /* 0x000fe20000000000 */
[----:B------:R-:W-:Y:S01]  /*28bf0*/  IMAD.MOV.U32 R15, RZ, RZ, -0x1 ;  /* 0xffffffffff0f7424 */ /* 0x000fe200078e00ff */
[----:B------:R-:W-:Y:S02]  /*28c00*/  SEL R86, R37, R84, P0 ;  /* 0x0000005425567207 */ /* 0x000fe40000000000 */
[----:B------:R-:W-:Y:S02]  /*28c10*/  SEL R85, R84, R37, P0 ;  /* 0x0000002554557207 */ /* 0x000fe40000000000 */
[----:B------:R-:W-:Y:S02]  /*28c20*/  SEL R84, R91, R12, P0 ;  /* 0x0000000c5b547207 */ /* 0x000fe40000000000 */
[----:B------:R-:W-:Y:S01]  /*28c30*/  SEL R87, R12, R91, P0 ;  /* 0x0000005b0c577207 */ /* 0x000fe20000000000 */
[----:B-----5:R-:W-:Y:S01]  /*28c40*/  IMAD.MOV.U32 R12, RZ, RZ, R9 ;  /* 0x000000ffff0c7224 */ /* 0x020fe200078e0009 */
[----:B------:R-:W-:-:S02]  /*28c50*/  SEL R42, R48, R119, P0 ;  /* 0x00000077302a7207 */ /* 0x000fc40000000000 */
[----:B------:R-:W-:-:S07]  /*28c60*/  SEL R119, R119, R48, P0 ;  /* 0x0000003077777207 */ /* 0x000fce0000000000 */
[----:B-1----:R-:W-:Y:S05]  /*28c70*/  WARPSYNC.COLLECTIVE R15, `(.L_x_10743) ;  /* 0x000000000f087348 */ /* 0x002fea0003c00000 */
[----:B------:R0:W2:Y:S02]  /*28c80*/  SHFL.IDX P6, R14, R13, R12, R11 ;  /* 0x0000000c0d0e7389 */ /* 0x0000a400000c000b */
[----:B012---:R-:W-:Y:S01]  /*28c90*/  ENDCOLLECTIVE ;  /* 0x000000000000791b */ /* 0x007fe20003800000 */
.L_x_10743:
[----:B------:R-:W-:Y:S02]  /*28ca0*/  SEL R48, R113, R98, P0 ;  /* 0x0000006271307207 */ /* 0x000fe40000000000 */
[----:B------:R-:W-:Y:S02]  /*28cb0*/  SEL R113, R98, R113, P0 ;  /* 0x0000007162717207 */ /* 0x000fe40000000000 */
[----:B------:R-:W-:Y:S02]  /*28cc0*/  LOP3.LUT R10, R9, 0x2, RZ, 0x3c, !PT ;  /* 0x00000002090a7812 */ /* 0x000fe400078e3cff */
        /* <DEDUP_REMOVED lines=15> */
.L_x_10744:
        /* <DEDUP_REMOVED lines=19> */
.L_x_10745:
        /* <DEDUP_REMOVED lines=18> */
.L_x_10746:
        /* <DEDUP_REMOVED lines=18> */
.L_x_10747:
[----:B------:R-:W-:Y:S02]  /*29130*/  SEL R66, R25, R70, P0 ;  /* 0x0000004619427207 */ /* 0x000fe40000000000 */
[----:B------:R-:W-:Y:S02]  /*29140*/  SEL R25, R70, R25, P0 ;  /* 0x0000001946197207 */ /* 0x000fe40000000000 */
[----:B------:R-:W-:Y:S02]  /*29150*/  SEL R99, R98, R49, P0 ;  /* 0x0000003162637207 */ /* 0x000fe40000000000 */
[----:B------:R-:W-:Y:S02]  /*29160*/  SEL R98, R49, R98, P0 ;  /* 0x0000006231627207 */ /* 0x000fe40000000000 */
[----:B------:R-:W-:Y:S02]  /*29170*/  SEL R102, R100, R67, P0 ;  /* 0x0000004364667207 */ /* 0x000fe40000000000 */
[----:B------:R-:W-:Y:S01]  /*29180*/  SEL R100, R67, R100, P0 ;  /* 0x0000006443647207 */ /* 0x000fe20000000000 */
[----:B------:R-:W-:-:S02]  /*29190*/  IMAD.MOV.U32 R13, RZ, RZ, R80 ;  /* 0x000000ffff0d7224 */ /* 0x000fc400078e0050 */
[----:B------:R-:W-:-:S07]  /*291a0*/  IMAD.MOV.U32 R78, RZ, RZ, R14 ;  /* 0x000000ffff4e7224 */ /* 0x000fce00078e000e */
[----:B------:R-:W-:Y:S05]  /*291b0*/  WARPSYNC.COLLECTIVE R15, `(.L_x_10748) ;  /* 0x000000000f087348 */ /* 0x000fea0003c00000 */
[----:B------:R0:W1:Y:S02]  /*291c0*/  SHFL.IDX P6, R14, R13, R12, R11 ;  /* 0x0000000c0d0e7389 */ /* 0x00006400000c000b */
[----:B01----:R-:W-:Y:S01]  /*291d0*/  ENDCOLLECTIVE ;  /* 0x000000000000791b */ /* 0x003fe20003800000 */
.L_x_10748:
[----:B------:R-:W-:Y:S02]  /*291e0*/  IMAD.MOV.U32 R13, RZ, RZ, R21 ;  /* 0x000000ffff0d7224 */ /* 0x000fe400078e0015 */
[----:B------:R-:W-:Y:S02]  /*291f0*/  IMAD.MOV.U32 R12, RZ, RZ, R10 ;  /* 0x000000ffff0c7224 */ /* 0x000fe400078e000a */
[----:B------:R-:W-:-:S07]  /*29200*/  IMAD.MOV.U32 R80, RZ, RZ, R14 ;  /* 0x000000ffff507224 */ /* 0x000fce00078e000e */
[----:B------:R-:W-:Y:S05]  /*29210*/  WARPSYNC.COLLECTIVE R15, `(.L_x_10749) ;  /* 0x000000000f087348 */ /* 0x000fea0003c00000 */
[----:B------:R0:W1:Y:S02]  /*29220*/  SHFL.IDX P6, R14, R13, R12, R11 ;  /* 0x0000000c0d0e7389 */ /* 0x00006400000c000b */
[----:B01----:R-:W-:Y:S01]  /*29230*/  ENDCOLLECTIVE ;  /* 0x000000000000791b */ /* 0x003fe20003800000 */
.L_x_10749:
[----:B------:R-:W-:Y:S02]  /*29240*/  IMAD.MOV.U32 R13, RZ, RZ, R51 ;  /* 0x000000ffff0d7224 */ /* 0x000fe400078e0033 */
[----:B------:R-:W-:-:S07]  /*29250*/  IMAD.MOV.U32 R21, RZ, RZ, R14 ;  /* 0x000000ffff157224 */ /* 0x000fce00078e000e */
[----:B------:R-:W-:Y:S05]  /*29260*/  WARPSYNC.COLLECTIVE R15, `(.L_x_10750) ;  /* 0x000000000f087348 */ /* 0x000fea0003c00000 */
[----:B------:R0:W1:Y:S02]  /*29270*/  SHFL.IDX P6, R14, R13, R12, R11 ;  /* 0x0000000c0d0e7389 */ /* 0x00006400000c000b */
[----:B01----:R-:W-:Y:S01]  /*29280*/  ENDCOLLECTIVE ;  /* 0x000000000000791b */ /* 0x003fe20003800000 */
.L_x_10750:
[----:B------:R-:W-:Y:S02]  /*29290*/  IMAD.MOV.U32 R13, RZ, RZ, R0 ;  /* 0x000000ffff0d7224 */ /* 0x000fe400078e0000 */
[----:B------:R-:W-:Y:S02]  /*292a0*/  IMAD.MOV.U32 R12, RZ, RZ, R9 ;  /* 0x000000ffff0c7224 */ /* 0x000fe400078e0009 */
[----:B------:R-:W-:-:S07]  /*292b0*/  IMAD.MOV.U32 R51, RZ, RZ, R14 ;  /* 0x000000ffff337224 */ /* 0x000fce00078e000e */
[----:B------:R-:W-:Y:S05]  /*292c0*/  WARPSYNC.COLLECTIVE R15, `(.L_x_10751) ;  /* 0x000000000f087348 */ /* 0x000fea0003c00000 */
[----:B------:R0:W1:Y:S02]  /*292d0*/  SHFL.IDX P6, R14, R13, R12, R11 ;  /* 0x0000000c0d0e7389 */ /* 0x00006400000c000b */
[----:B01----:R-:W-:Y:S01]  /*292e0*/  ENDCOLLECTIVE ;  /* 0x000000000000791b */ /* 0x003fe20003800000 */
.L_x_10751:
[----:B------:R-:W-:Y:S02]  /*292f0*/  SEL R79, R80, R51, P0 ;  /* 0x00000033504f7207 */ /* 0x000fe40000000000 */
[----:B------:R-:W-:Y:S01]  /*29300*/  SEL R80, R51, R80, P0 ;  /* 0x0000005033507207 */ /* 0x000fe20000000000 */
[----:B------:R-:W-:Y:S02]  /*29310*/  IMAD.MOV.U32 R13, RZ, RZ, R2 ;  /* 0x000000ffff0d7224 */ /* 0x000fe400078e0002 */
[----:B------:R-:W-:-:S07]  /*29320*/  IMAD.MOV.U32 R0, RZ, RZ, R14 ;  /* 0x000000ffff007224 */ /* 0x000fce00078e000e */
[----:B------:R-:W-:Y:S05]  /*29330*/  WARPSYNC.COLLECTIVE R15, `(.L_x_10752) ;  /* 0x000000000f087348 */ /* 0x000fea0003c00000 */
[----:B------:R0:W1:Y:S02]  /*29340*/  SHFL.IDX P6, R14, R13, R12, R11 ;  /* 0x0000000c0d0e7389 */ /* 0x00006400000c000b */
[----:B01----:R-:W-:Y:S01]  /*29350*/  ENDCOLLECTIVE ;  /* 0x000000000000791b */ /* 0x003fe20003800000 */
.L_x_10752:
[----:B------:R-:W-:Y:S02]  /*29360*/  IMAD.MOV.U32 R13, RZ, RZ, R41 ;  /* 0x000000ffff0d7224 */ /* 0x000fe400078e0029 */
[----:B------:R-:W-:Y:S01]  /*29370*/  IMAD.MOV.U32 R12, RZ, RZ, R10 ;  /* 0x000000ffff0c7224 */ /* 0x000fe200078e000a */
[----:B------:R-:W-:-:S07]  /*29380*/  MOV R3, R14 ;  /* 0x0000000e00037202 */ /* 0x000fce0000000f00 */
[----:B------:R-:W-:Y:S05]  /*29390*/  WARPSYNC.COLLECTIVE R15, `(.L_x_10753) ;  /* 0x000000000f087348 */ /* 0x000fea0003c00000 */
[----:B------:R0:W1:Y:S02]  /*293a0*/  SHFL.IDX P6, R14, R13, R12, R11 ;  /* 0x0000000c0d0e7389 */ /* 0x00006400000c000b */
[----:B01----:R-:W-:Y:S01]  /*293b0*/  ENDCOLLECTIVE ;  /* 0x000000000000791b */ /* 0x003fe20003800000 */
.L_x_10753:
[----:B------:R-:W-:Y:S01]  /*293c0*/  IMAD.MOV.U32 R13, RZ, RZ, R77 ;  /* 0x000000ffff0d7224 */ /* 0x000fe200078e004d */
[----:B------:R-:W-:Y:S02]  /*293d0*/  SEL R77, R78, R21, P0 ;  /* 0x000000154e4d7207 */ /* 0x000fe40000000000 */
[----:B------:R-:W-:Y:S01]  /*293e0*/  SEL R78, R21, R78, P0 ;  /* 0x0000004e154e7207 */ /* 0x000fe20000000000 */
[----:B------:R-:W-:-:S07]  /*293f0*/  IMAD.MOV.U32 R41, RZ, RZ, R14 ;  /* 0x000000ffff297224 */ /* 0x000fce00078e000e */
[----:B------:R-:W-:Y:S05]  /*29400*/  WARPSYNC.COLLECTIVE R15, `(.L_x_10754) ;  /* 0x000000000f087348 */ /* 0x000fea0003c00000 */
[----:B------:R0:W1:Y:S02]  /*29410*/  SHFL.IDX P6, R14, R13, R12, R11 ;  /* 0x0000000c0d0e7389 */ /* 0x00006400000c000b */
[----:B01----:R-:W-:Y:S01]  /*29420*/  ENDCOLLECTIVE ;  /* 0x000000000000791b */ /* 0x003fe20003800000 */
.L_x_10754:
        /* <DEDUP_REMOVED lines=8> */
.L_x_10755:
[----:B------:R-:W-:Y:S02]  /*294b0*/  SEL R2, R3, R4, P0 ;  /* 0x0000000403027207 */ /* 0x000fe40000000000 */
[----:B------:R-:W-:Y:S01]  /*294c0*/  SEL R3, R4, R3, P0 ;  /* 0x0000000304037207 */ /* 0x000fe20000000000 */
[----:B------:R-:W-:Y:S02]  /*294d0*/  IMAD.MOV.U32 R13, RZ, RZ, R40 ;  /* 0x000000ffff0d7224 */ /* 0x000fe400078e0028 */
[----:B------:R-:W-:-:S07]  /*294e0*/  IMAD.MOV.U32 R20, RZ, RZ, R14 ;  /* 0x000000ffff147224 */ /* 0x000fce00078e000e */
[----:B------:R-:W-:Y:S05]  /*294f0*/  WARPSYNC.COLLECTIVE R15, `(.L_x_10756) ;  /* 0x000000000f087348 */ /* 0x000fea0003c00000 */
[----:B------:R0:W1:Y:S02]  /*29500*/  SHFL.IDX P6, R14, R13, R12, R11 ;  /* 0x0000000c0d0e7389 */ /* 0x00006400000c000b */
[----:B01----:R-:W-:Y:S01]  /*29510*/  ENDCOLLECTIVE ;  /* 0x000000000000791b */ /* 0x003fe20003800000 */
.L_x_10756:
[----:B------:R-:W-:Y:S02]  /*29520*/  IMAD.MOV.U32 R13, RZ, RZ, R47 ;  /* 0x000000ffff0d7224 */ /* 0x000fe400078e002f */
[----:B------:R-:W-:Y:S02]  /*29530*/  IMAD.MOV.U32 R12, RZ, RZ, R10 ;  /* 0x000000ffff0c7224 */ /* 0x000fe400078e000a */
[----:B------:R-:W-:-:S07]  /*29540*/  IMAD.MOV.U32 R40, RZ, RZ, R14 ;  /* 0x000000ffff287224 */ /* 0x000fce00078e000e */
[----:B------:R-:W-:Y:S05]  /*29550*/  WARPSYNC.COLLECTIVE R15, `(.L_x_10757) ;  /* 0x000000000f087348 */ /* 0x000fea0003c00000 */
[----:B------:R0:W1:Y:S02]  /*29560*/  SHFL.IDX P6, R14, R13, R12, R11 ;  /* 0x0000000c0d0e7389 */ /* 0x00006400000c000b */
[----:B01----:R-:W-:Y:S01]  /*29570*/  ENDCOLLECTIVE ;  /* 0x000000000000791b */ /* 0x003fe20003800000 */
.L_x_10757:
[----:B------:R-:W-:Y:S01]  /*29580*/  MOV R13, R121 ;  /* 0x00000079000d7202 */ /* 0x000fe20000000f00 */
[----:B------:R-:W-:-:S07]  /*29590*/  IMAD.MOV.U32 R47, RZ, RZ, R14 ;  /* 0x000000ffff2f7224 */ /* 0x000fce00078e000e */
[----:B------:R-:W-:Y:S05]  /*295a0*/  WARPSYNC.COLLECTIVE R15, `(.L_x_10758) ;  /* 0x000000000f087348 */ /* 0x000fea0003c00000 */
[----:B------:R0:W1:Y:S02]  /*295b0*/  SHFL.IDX P6, R14, R13, R12, R11 ;  /* 0x0000000c0d0e7389 */ /* 0x00006400000c000b */
[----:B01----:R-:W-:Y:S01]  /*295c0*/  ENDCOLLECTIVE ;  /* 0x000000000000791b */ /* 0x003fe20003800000 */
.L_x_10758:
        /* <DEDUP_REMOVED lines=8> */
.L_x_10759:
[----:B------:R-:W-:Y:S02]  /*29650*/  SEL R21, R40, R121, P0 ;  /* 0x0000007928157207 */ /* 0x000fe40000000000 */
[----:B------:R-:W-:Y:S01]  /*29660*/  SEL R40, R121, R40, P0 ;  /* 0x0000002879287207 */ /* 0x000fe20000000000 */
[----:B------:R-:W-:Y:S02]  /*29670*/  IMAD.MOV.U32 R13, RZ, RZ, R44 ;  /* 0x000000ffff0d7224 */ /* 0x000fe400078e002c */
[----:B------:R-:W-:-:S07]  /*29680*/  IMAD.MOV.U32 R42, RZ, RZ, R14 ;  /* 0x000000ffff2a7224 */ /* 0x000fce00078e000e */
[----:B------:R-:W-:Y:S05]  /*29690*/  WARPSYNC.COLLECTIVE R15, `(.L_x_10760) ;  /* 0x000000000f087348 */ /* 0x000fea0003c00000 */
[----:B------:R0:W1:Y:S02]  /*296a0*/  SHFL.IDX P6, R14, R13, R12, R11 ;  /* 0x0000000c0d0e7389 */ /* 0x00006400000c000b */
[----:B01----:R-:W-:Y:S01]  /*296b0*/  ENDCOLLECTIVE ;  /* 0x000000000000791b */ /* 0x003fe20003800000 */
.L_x_10760:
[----:B------:R-:W-:Y:S02]  /*296c0*/  IMAD.MOV.U32 R13, RZ, RZ, R119 ;  /* 0x000000ffff0d7224 */ /* 0x000fe400078e0077 */
[----:B------:R-:W-:Y:S02]  /*296d0*/  IMAD.MOV.U32 R12, RZ, RZ, R10 ;  /* 0x000000ffff0c7224 */ /* 0x000fe400078e000a */
[----:B------:R-:W-:-:S07]  /*296e0*/  IMAD.MOV.U32 R44, RZ, RZ, R14 ;  /* 0x000000ffff2c7224 */ /* 0x000fce00078e000e */
[----:B------:R-:W-:Y:S05]  /*296f0*/  WARPSYNC.COLLECTIVE R15, `(.L_x_10761) ;  /* 0x000000000f087348 */ /* 0x000fea0003c00000 */
[----:B------:R0:W1:Y:S02]  /*29700*/  SHFL.IDX P6, R14, R13, R12, R11 ;  /* 0x0000000c0d0e7389 */ /* 0x00006400000c000b */
[----:B01----:R-:W-:Y:S01]  /*29710*/  ENDCOLLECTIVE ;  /* 0x000000000000791b */ /* 0x003fe20003800000 */
.L_x_10761:
[----:B------:R-:W-:Y:S02]  /*29720*/  IMAD.MOV.U32 R13, RZ, RZ, R117 ;  /* 0x000000ffff0d7224 */ /* 0x000fe400078e0075 */
[----:B------:R-:W-:-:S07]  /*29730*/  IMAD.MOV.U32 R119, RZ, RZ, R14 ;  /* 0x000000ffff777224 */ /* 0x000fce00078e000e */
[----:B------:R-:W-:Y:S05]  /*29740*/  WARPSYNC.COLLECTIVE R15, `(.L_x_10762) ;  /* 0x000000000f087348 */ /* 0x000fea0003c00000 */
[----:B------:R0:W1:Y:S02]  /*29750*/  SHFL.IDX P6, R14, R13, R12, R11 ;  /* 0x0000000c0d0e7389 */ /* 0x00006400000c000b */
[----:B01----:R-:W-:Y:S01]  /*29760*/  ENDCOLLECTIVE ;  /* 0x000000000000791b */ /* 0x003fe20003800000 */
.L_x_10762:
        /* <DEDUP_REMOVED lines=8> */
.L_x_10763:
[----:B------:R-:W-:Y:S01]  /*297f0*/  IMAD.MOV.U32 R13, RZ, RZ, R48 ;  /* 0x000000ffff0d7224 */ /* 0x000fe200078e0030 */
[----:B------:R-:W-:-:S07]  /*29800*/  MOV R46, R14 ;  /* 0x0000000e002e7202 */ /* 0x000fce0000000f00 */
[----:B------:R-:W-:Y:S05]  /*29810*/  WARPSYNC.COLLECTIVE R15, `(.L_x_10764) ;  /* 0x000000000f087348 */ /* 0x000fea0003c00000 */
[----:B------:R0:W1:Y:S02]  /*29820*/  SHFL.IDX P6, R14, R13, R12, R11 ;  /* 0x0000000c0d0e7389 */ /* 0x00006400000c000b */
[----:B01----:R-:W-:Y:S01]  /*29830*/  ENDCOLLECTIVE ;  /* 0x000000000000791b */ /* 0x003fe20003800000 */
.L_x_10764:
[----:B------:R-:W-:Y:S02]  /*29840*/  IMAD.MOV.U32 R13, RZ, RZ, R115 ;  /* 0x000000ffff0d7224 */ /* 0x000fe400078e0073 */
[----:B------:R-:W-:Y:S02]  /*29850*/  IMAD.MOV.U32 R12, RZ, RZ, R10 ;  /* 0x000000ffff0c7224 */ /* 0x000fe400078e000a */
[----:B------:R-:W-:-:S07]  /*29860*/  IMAD.MOV.U32 R48, RZ, RZ, R14 ;  /* 0x000000ffff307224 */ /* 0x000fce00078e000e */
[----:B------:R-:W-:Y:S05]  /*29870*/  WARPSYNC.COLLECTIVE R15, `(.L_x_10765) ;  /* 0x000000000f087348 */ /* 0x000fea0003c00000 */
[----:B------:R0:W1:Y:S02]  /*29880*/  SHFL.IDX P6, R14, R13, R12, R11 ;  /* 0x0000000c0d0e7389 */ /* 0x00006400000c000b */
[----:B01----:R-:W-:Y:S01]  /*29890*/  ENDCOLLECTIVE ;  /* 0x000000000000791b */ /* 0x003fe20003800000 */
.L_x_10765:
[----:B------:R-:W-:Y:S02]  /*298a0*/  IMAD.MOV.U32 R13, RZ, RZ, R113 ;  /* 0x000000ffff0d7224 */ /* 0x000fe400078e0071 */
[----:B------:R-:W-:-:S07]  /*298b0*/  IMAD.MOV.U32 R115, RZ, RZ, R14 ;  /* 0x000000ffff737224 */ /* 0x000fce00078e000e */
[----:B------:R-:W-:Y:S05]  /*298c0*/  WARPSYNC.COLLECTIVE R15, `(.L_x_10766) ;  /* 0x000000000f087348 */ /* 0x000fea0003c00000 */
[----:B------:R0:W1:Y:S02]  /*298d0*/  SHFL.IDX P6, R14, R13, R12, R11 ;  /* 0x0000000c0d0e7389 */ /* 0x00006400000c000b */
[----:B01----:R-:W-:Y:S01]  /*298e0*/  ENDCOLLECTIVE ;  /* 0x000000000000791b */ /* 0x003fe20003800000 */
.L_x_10766:
[----:B------:R-:W-:Y:S02]  /*298f0*/  IMAD.MOV.U32 R13, RZ, RZ, R50 ;  /* 0x000000ffff0d7224 */ /* 0x000fe400078e0032 */
[----:B------:R-:W-:Y:S02]  /*29900*/  IMAD.MOV.U32 R12, RZ, RZ, R9 ;  /* 0x000000ffff0c7224 */ /* 0x000fe400078e0009 */
[----:B------:R-:W-:-:S07]  /*29910*/  IMAD.MOV.U32 R113, RZ, RZ, R14 ;  /* 0x000000ffff717224 */ /* 0x000fce00078e000e */
[----:B------:R-:W-:Y:S05]  /*29920*/  WARPSYNC.COLLECTIVE R15, `(.L_x_10767) ;  /* 0x000000000f087348 */ /* 0x000fea0003c00000 */
[----:B------:R0:W1:Y:S02]  /*29930*/  SHFL.IDX P6, R14, R13, R12, R11 ;  /* 0x0000000c0d0e7389 */ /* 0x00006400000c000b */
[----:B01----:R-:W-:Y:S01]  /*29940*/  ENDCOLLECTIVE ;  /* 0x000000000000791b */ /* 0x003fe20003800000 */
.L_x_10767:
[----:B------:R-:W-:Y:S02]  /*29950*/  SEL R47, R48, R113, P0 ;  /* 0x00000071302f7207 */ /* 0x000fe40000000000 */
[----:B------:R-:W-:Y:S01]  /*29960*/  SEL R48, R113, R48, P0 ;  /* 0x0000003071307207 */ /* 0x000fe20000000000 */
[----:B------:R-:W-:Y:S02]  /*29970*/  IMAD.MOV.U32 R13, RZ, RZ, R82 ;  /* 0x000000ffff0d7224 */ /* 0x000fe400078e0052 */
[----:B------:R-:W-:-:S07]  /*29980*/  IMAD.MOV.U32 R50, RZ, RZ, R14 ;  /* 0x000000ffff327224 */ /* 0x000fce00078e000e */
[----:B------:R-:W-:Y:S05]  /*29990*/  WARPSYNC.COLLECTIVE R15, `(.L_x_10768) ;  /* 0x000000000f087348 */ /* 0x000fea0003c00000 */
[----:B------:R0:W1:Y:S02]  /*299a0*/  SHFL.IDX P6, R14, R13, R12, R11 ;  /* 0x0000000c0d0e7389 */ /* 0x00006400000c000b */
[----:B01----:R-:W-:Y:S01]  /*299b0*/  ENDCOLLECTIVE ;  /* 0x000000000000791b */ /* 0x003fe20003800000 */
.L_x_10768:
[----:B------:R-:W-:Y:S01]  /*299c0*/  IMAD.MOV.U32 R13, RZ, RZ, R111 ;  /* 0x000000ffff0d7224 */ /* 0x000fe200078e006f */
[----:B------:R-:W-:Y:S01]  /*299d0*/  MOV R12, R10 ;  /* 0x0000000a000c7202 */ /* 0x000fe20000000f00 */
[----:B------:R-:W-:-:S07]  /*299e0*/  IMAD.MOV.U32 R82, RZ, RZ, R14 ;  /* 0x000000ffff527224 */ /* 0x000fce00078e000e */
[----:B------:R-:W-:Y:S05]  /*299f0*/  WARPSYNC.COLLECTIVE R15, `(.L_x_10769) ;  /* 0x000000000f087348 */ /* 0x000fea0003c00000 */
[----:B------:R0:W1:Y:S02]  /*29a00*/  SHFL.IDX P6, R14, R13, R12, R11 ;  /* 0x0000000c0d0e7389 */ /* 0x00006400000c000b */
[----:B01----:R-:W-:Y:S01]  /*29a10*/  ENDCOLLECTIVE ;  /* 0x000000000000791b */ /* 0x003fe20003800000 */
.L_x_10769:
[----:B------:R-:W-:Y:S02]  /*29a20*/  IMAD.MOV.U32 R13, RZ, RZ, R101 ;  /* 0x000000ffff0d7224 */ /* 0x000fe400078e0065 */
[----:B------:R-:W-:-:S07]  /*29a30*/  IMAD.MOV.U32 R111, RZ, RZ, R14 ;  /* 0x000000ffff6f7224 */ /* 0x000fce00078e000e */
[----:B------:R-:W-:Y:S05]  /*29a40*/  WARPSYNC.COLLECTIVE R15, `(.L_x_10770) ;  /* 0x000000000f087348 */ /* 0x000fea0003c00000 */
[----:B------:R0:W1:Y:S02]  /*29a50*/  SHFL.IDX P6, R14, R13, R12, R11 ;  /* 0x0000000c0d0e7389 */ /* 0x00006400000c000b */
[----:B01----:R-:W-:Y:S01]  /*29a60*/  ENDCOLLECTIVE ;  /* 0x000000000000791b */ /* 0x003fe20003800000 */
.L_x_10770:
        /* <DEDUP_REMOVED lines=8> */
.L_x_10771:
        /* <DEDUP_REMOVED lines=8> */
.L_x_10772:
[----:B------:R-:W-:Y:S02]  /*29b70*/  IMAD.MOV.U32 R13, RZ, RZ, R87 ;  /* 0x000000ffff0d7224 */ /* 0x000fe400078e0057 */
[----:B------:R-:W-:Y:S02]  /*29b80*/  IMAD.MOV.U32 R12, RZ, RZ, R10 ;  /* 0x000000ffff0c7224 */ /* 0x000fe400078e000a */
[----:B------:R-:W-:-:S07]  /*29b90*/  IMAD.MOV.U32 R86, RZ, RZ, R14 ;  /* 0x000000ffff567224 */ /* 0x000fce00078e000e */
[----:B------:R-:W-:Y:S05]  /*29ba0*/  WARPSYNC.COLLECTIVE R15, `(.L_x_10773) ;  /* 0x000000000f087348 */ /* 0x000fea0003c00000 */
[----:B------:R0:W1:Y:S02]  /*29bb0*/  SHFL.IDX P6, R14, R13, R12, R11 ;  /* 0x0000000c0d0e7389 */ /* 0x00006400000c000b */
[----:B01----:R-:W-:Y:S01]  /*29bc0*/  ENDCOLLECTIVE ;  /* 0x000000000000791b */ /* 0x003fe20003800000 */
.L_x_10773:
[----:B------:R-:W-:Y:S02]  /*29bd0*/  IMAD.MOV.U32 R13, RZ, RZ, R85 ;  /* 0x000000ffff0d7224 */ /* 0x000fe400078e0055 */
[----:B------:R-:W-:-:S07]  /*29be0*/  IMAD.MOV.U32 R87, RZ, RZ, R14 ;  /* 0x000000ffff577224 */ /* 0x000fce00078e000e */
[----:B------:R-:W-:Y:S05]  /*29bf0*/  WARPSYNC.COLLECTIVE R15, `(.L_x_10774) ;  /* 0x000000000f087348 */ /* 0x000fea0003c00000 */
[----:B------:R0:W1:Y:S02]  /*29c00*/  SHFL.IDX P6, R14, R13, R12, R11 ;  /* 0x0000000c0d0e7389 */ /* 0x00006400000c000b */
[----:B01----:R-:W-:Y:S01]  /*29c10*/  ENDCOLLECTIVE ;  /* 0x000000000000791b */ /* 0x003fe20003800000 */
.L_x_10774:
[----:B------:R-:W-:Y:S01]  /*29c20*/  MOV R13, R90 ;  /* 0x0000005a000d7202 */ /* 0x000fe20000000f00 */
[----:B------:R-:W-:Y:S02]  /*29c30*/  IMAD.MOV.U32 R12, RZ, RZ, R9 ;  /* 0x000000ffff0c7224 */ /* 0x000fe400078e0009 */
[----:B------:R-:W-:-:S07]  /*29c40*/  IMAD.MOV.U32 R123, RZ, RZ, R14 ;  /* 0x000000ffff7b7224 */ /* 0x000fce00078e000e */
[----:B------:R-:W-:Y:S05]  /*29c50*/  WARPSYNC.COLLECTIVE R15, `(.L_x_10775) ;  /* 0x000000000f087348 */ /* 0x000fea0003c00000 */
[----:B------:R0:W1:Y:S02]  /*29c60*/  SHFL.IDX P6, R14, R13, R12, R11 ;  /* 0x0000000c0d0e7389 */ /* 0x00006400000c000b */
[----:B01----:R-:W-:Y:S01]  /*29c70*/  ENDCOLLECTIVE ;  /* 0x000000000000791b */ /* 0x003fe20003800000 */
.L_x_10775:
[----:B------:R-:W-:Y:S02]  /*29c80*/  SEL R85, R86, R123, P0 ;  /* 0x0000007b56557207 */ /* 0x000fe40000000000 */
[----:B------:R-:W-:Y:S01]  /*29c90*/  SEL R86, R123, R86, P0 ;  /* 0x000000567b567207 */ /* 0x000fe20000000000 */
[----:B------:R-:W-:Y:S02]  /*29ca0*/  IMAD.MOV.U32 R13, RZ, RZ, R54 ;  /* 0x000000ffff0d7224 */ /* 0x000fe400078e0036 */
[----:B------:R-:W-:-:S07]  /*29cb0*/  IMAD.MOV.U32 R90, RZ, RZ, R14 ;  /* 0x000000ffff5a7224 */ /* 0x000fce00078e000e */
[----:B------:R-:W-:Y:S05]  /*29cc0*/  WARPSYNC.COLLECTIVE R15, `(.L_x_10776) ;  /* 0x000000000f087348 */ /* 0x000fea0003c00000 */
[----:B------:R0:W1:Y:S02]  /*29cd0*/  SHFL.IDX P6, R14, R13, R12, R11 ;  /* 0x0000000c0d0e7389 */ /* 0x00006400000c000b */
[----:B01----:R-:W-:Y:S01]  /*29ce0*/  ENDCOLLECTIVE ;  /* 0x000000000000791b */ /* 0x003fe20003800000 */
.L_x_10776:
        /* <DEDUP_REMOVED lines=8> */
.L_x_10777:
[----:B------:R-:W-:Y:S01]  /*29d70*/  IMAD.MOV.U32 R13, RZ, RZ, R45 ;  /* 0x000000ffff0d7224 */ /* 0x000fe200078e002d */
[----:B------:R-:W-:Y:S02]  /*29d80*/  SEL R45, R46, R115, P0 ;  /* 0x000000732e2d7207 */ /* 0x000fe40000000000 */
[----:B------:R-:W-:Y:S01]  /*29d90*/  SEL R46, R115, R46, P0 ;  /* 0x0000002e732e7207 */ /* 0x000fe20000000000 */
[----:B------:R-:W-:-:S07]  /*29da0*/  IMAD.MOV.U32 R125, RZ, RZ, R14 ;  /* 0x000000ffff7d7224 */ /* 0x000fce00078e000e */
[----:B------:R-:W-:Y:S05]  /*29db0*/  WARPSYNC.COLLECTIVE R15, `(.L_x_10778) ;  /* 0x000000000f087348 */ /* 0x000fea0003c00000 */
[----:B------:R0:W1:Y:S02]  /*29dc0*/  SHFL.IDX P6, R14, R13, R12, R11 ;  /* 0x0000000c0d0e7389 */ /* 0x00006400000c000b */
[----:B01----:R-:W-:Y:S01]  /*29dd0*/  ENDCOLLECTIVE ;  /* 0x000000000000791b */ /* 0x003fe20003800000 */
.L_x_10778:
        /* <DEDUP_REMOVED lines=8> */
.L_x_10779:
[----:B------:R-:W-:Y:S02]  /*29e60*/  IMAD.MOV.U32 R13, RZ, RZ, R60 ;  /* 0x000000ffff0d7224 */ /* 0x000fe400078e003c */
[----:B------:R-:W-:-:S07]  /*29e70*/  IMAD.MOV.U32 R58, RZ, RZ, R14 ;  /* 0x000000ffff3a7224 */ /* 0x000fce00078e000e */
[----:B------:R-:W-:Y:S05]  /*29e80*/  WARPSYNC.COLLECTIVE R15, `(.L_x_10780) ;  /* 0x000000000f087348 */ /* 0x000fea0003c00000 */
[----:B------:R0:W1:Y:S02]  /*29e90*/  SHFL.IDX P6, R14, R13, R12, R11 ;  /* 0x0000000c0d0e7389 */ /* 0x00006400000c000b */
[----:B01----:R-:W-:Y:S01]  /*29ea0*/  ENDCOLLECTIVE ;  /* 0x000000000000791b */ /* 0x003fe20003800000 */
.L_x_10780:
        /* <DEDUP_REMOVED lines=8> */
.L_x_10781:
[----:B------:R-:W-:Y:S02]  /*29f30*/  IMAD.MOV.U32 R13, RZ, RZ, R55 ;  /* 0x000000ffff0d7224 */ /* 0x000fe400078e0037 */
[----:B------:R-:W-:-:S07]  /*29f40*/  IMAD.MOV.U32 R129, RZ, RZ, R14 ;  /* 0x000000ffff817224 */ /* 0x000fce00078e000e */
[----:B------:R-:W-:Y:S05]  /*29f50*/  WARPSYNC.COLLECTIVE R15, `(.L_x_10782) ;  /* 0x000000000f087348 */ /* 0x000fea0003c00000 */
[----:B------:R0:W1:Y:S02]  /*29f60*/  SHFL.IDX P6, R14, R13, R12, R11 ;  /* 0x0000000c0d0e7389 */ /* 0x00006400000c000b */
[----:B01----:R-:W-:Y:S01]  /*29f70*/  ENDCOLLECTIVE ;  /* 0x000000000000791b */ /* 0x003fe20003800000 */
.L_x_10782:
[----:B------:R-:W-:Y:S01]  /*29f80*/  SEL R55, R129, R58, P0 ;  /* 0x0000003a81377207 */ /* 0x000fe20000000000 */
[----:B------:R-:W-:Y:S02]  /*29f90*/  IMAD.MOV.U32 R13, RZ, RZ, R64 ;  /* 0x000000ffff0d7224 */ /* 0x000fe400078e0040 */
[----:B------:R-:W-:Y:S02]  /*29fa0*/  IMAD.MOV.U32 R12, RZ, RZ, R9 ;  /* 0x000000ffff0c7224 */ /* 0x000fe400078e0009 */
[----:B------:R-:W-:-:S07]  /*29fb0*/  IMAD.MOV.U32 R131, RZ, RZ, R14 ;  /* 0x000000ffff837224 */ /* 0x000fce00078e000e */
[----:B------:R-:W-:Y:S05]  /*29fc0*/  WARPSYNC.COLLECTIVE R15, `(.L_x_10783) ;  /* 0x000000000f087348 */ /* 0x000fea0003c00000 */
[----:B------:R0:W1:Y:S02]  /*29fd0*/  SHFL.IDX P6, R14, R13, R12, R11 ;  /* 0x0000000c0d0e7389 */ /* 0x00006400000c000b */
[----:B01----:R-:W-:Y:S01]  /*29fe0*/  ENDCOLLECTIVE ;  /* 0x000000000000791b */ /* 0x003fe20003800000 */
.L_x_10783:
[----:B------:R-:W-:Y:S01]  /*29ff0*/  SEL R56, R60, R131, P0 ;  /* 0x000000833c387207 */ /* 0x000fe20000000000 */
[----:B------:R-:W-:Y:S01]  /*2a000*/  IMAD.MOV.U32 R13, RZ, RZ, R52 ;  /* 0x000000ffff0d7224 */ /* 0x000fe200078e0034 */
[----:B------:R-:W-:Y:S01]  /*2a010*/  SEL R52, R54, R127, P0 ;  /* 0x0000007f36347207 */ /* 0x000fe20000000000 */
[----:B------:R-:W-:-:S07]  /*2a020*/  IMAD.MOV.U32 R64, RZ, RZ, R14 ;  /* 0x000000ffff407224 */ /* 0x000fce00078e000e */
[----:B------:R-:W-:Y:S05]  /*2a030*/  WARPSYNC.COLLECTIVE R15, `(.L_x_10784) ;  /* 0x000000000f087348 */ /* 0x000fea0003c00000 */
[----:B------:R0:W1:Y:S02]  /*2a040*/  SHFL.IDX P6, R14, R13, R12, R11 ;  /* 0x0000000c0d0e7389 */ /* 0x00006400000c000b */
[----:B01----:R-:W-:Y:S01]  /*2a050*/  ENDCOLLECTIVE ;  /* 0x000000000000791b */ /* 0x003fe20003800000 */
.L_x_10784:
[----:B------:R-:W-:Y:S02]  /*2a060*/  IMAD.MOV.U32 R13, RZ, RZ, R61 ;  /* 0x000000ffff0d7224 */ /* 0x000fe400078e003d */
[----:B------:R-:W-:Y:S02]  /*2a070*/  IMAD.MOV.U32 R12, RZ, RZ, R10 ;  /* 0x000000ffff0c7224 */ /* 0x000fe400078e000a */
[----:B------:R-:W-:-:S07]  /*2a080*/  IMAD.MOV.U32 R65, RZ, RZ, R14 ;  /* 0x000000ffff417224 */ /* 0x000fce00078e000e */
[----:B------:R-:W-:Y:S05]  /*2a090*/  WARPSYNC.COLLECTIVE R15, `(.L_x_10785) ;  /* 0x000000000f087348 */ /* 0x000fea0003c00000 */
[----:B------:R0:W1:Y:S02]  /*2a0a0*/  SHFL.IDX P6, R14, R13, R12, R11 ;  /* 0x0000000c0d0e7389 */ /* 0x00006400000c000b */
[----:B01----:R-:W-:Y:S01]  /*2a0b0*/  ENDCOLLECTIVE ;  /* 0x000000000000791b */ /* 0x003fe20003800000 */
.L_x_10785:
[----:B------:R-:W-:Y:S02]  /*2a0c0*/  MOV R13, R53 ;  /* 0x00000035000d7202 */ /* 0x000fe40000000f00 */
[----:B------:R-:W-:Y:S02]  /*2a0d0*/  SEL R53, R127, R54, P0 ;  /* 0x000000367f357207 */ /* 0x000fe40000000000 */
[----:B------:R-:W-:Y:S01]  /*2a0e0*/  SEL R54, R58, R129, P0 ;  /* 0x000000813a367207 */ /* 0x000fe20000000000 */
[----:B------:R-:W-:-:S07]  /*2a0f0*/  IMAD.MOV.U32 R133, RZ, RZ, R14 ;  /* 0x000000ffff857224 */ /* 0x000fce00078e000e */
[----:B------:R-:W-:Y:S05]  /*2a100*/  WARPSYNC.COLLECTIVE R15, `(.L_x_10786) ;  /* 0x000000000f087348 */ /* 0x000fea0003c00000 */
[----:B------:R0:W1:Y:S02]  /*2a110*/  SHFL.IDX P6, R14, R13, R12, R11 ;  /* 0x0000000c0d0e7389 */ /* 0x00006400000c000b */
[----:B01----:R-:W-:Y:S01]  /*2a120*/  ENDCOLLECTIVE ;  /* 0x000000000000791b */ /* 0x003fe20003800000 */
.L_x_10786:
[----:B------:R-:W-:Y:S01]  /*2a130*/  SEL R58, R64, R133, P0 ;  /* 0x00000085403a7207 */ /* 0x000fe20000000000 */
[----:B------:R-:W-:Y:S02]  /*2a140*/  IMAD.MOV.U32 R13, RZ, RZ, R36 ;  /* 0x000000ffff0d7224 */ /* 0x000fe400078e0024 */
[----:B------:R-:W-:Y:S02]  /*2a150*/  IMAD.MOV.U32 R12, RZ, RZ, R9 ;  /* 0x000000ffff0c7224 */ /* 0x000fe400078e0009 */
[----:B------:R-:W-:-:S07]  /*2a160*/  IMAD.MOV.U32 R68, RZ, RZ, R14 ;  /* 0x000000ffff447224 */ /* 0x000fce00078e000e */
[----:B------:R-:W-:Y:S05]  /*2a170*/  WARPSYNC.COLLECTIVE R15, `(.L_x_10787) ;  /* 0x000000000f087348 */ /* 0x000fea0003c00000 */
[----:B------:R0:W1:Y:S02]  /*2a180*/  SHFL.IDX P6, R14, R13, R12, R11 ;  /* 0x0000000c0d0e7389 */ /* 0x00006400000c000b */
[----:B01----:R-:W-:Y:S01]  /*2a190*/  ENDCOLLECTIVE ;  /* 0x000000000000791b */ /* 0x003fe20003800000 */
.L_x_10787:
[----:B------:R-:W-:Y:S01]  /*2a1a0*/  SEL R61, R68, R65, P0 ;  /* 0x00000041443d7207 */ /* 0x000fe20000000000 */
[----:B------:R-:W-:Y:S02]  /*2a1b0*/  IMAD.MOV.U32 R13, RZ, RZ, R38 ;  /* 0x000000ffff0d7224 */ /* 0x000fe400078e0026 */
[----:B------:R-:W-:-:S07]  /*2a1c0*/  IMAD.MOV.U32 R69, RZ, RZ, R14 ;  /* 0x000000ffff457224 */ /* 0x000fce00078e000e */
[----:B------:R-:W-:Y:S05]  /*2a1d0*/  WARPSYNC.COLLECTIVE R15, `(.L_x_10788) ;  /* 0x000000000f087348 */ /* 0x000fea0003c00000 */
[----:B------:R0:W1:Y:S02]  /*2a1e0*/  SHFL.IDX P6, R14, R13, R12, R11 ;  /* 0x0000000c0d0e7389 */ /* 0x00006400000c000b */
[----:B01----:R-:W-:Y:S01]  /*2a1f0*/  ENDCOLLECTIVE ;  /* 0x000000000000791b */ /* 0x003fe20003800000 */
.L_x_10788:
[----:B------:R-:W-:Y:S02]  /*2a200*/  IMAD.MOV.U32 R13, RZ, RZ, R33 ;  /* 0x000000ffff0d7224 */ /* 0x000fe400078e0021 */
[----:B------:R-:W-:Y:S02]  /*2a210*/  IMAD.MOV.U32 R12, RZ, RZ, R10 ;  /* 0x000000ffff0c7224 */ /* 0x000fe400078e000a */
[----:B------:R-:W-:-:S07]  /*2a220*/  IMAD.MOV.U32 R71, RZ, RZ, R14 ;  /* 0x000000ffff477224 */ /* 0x000fce00078e000e */
[----:B------:R-:W-:Y:S05]  /*2a230*/  WARPSYNC.COLLECTIVE R15, `(.L_x_10789) ;  /* 0x000000000f087348 */ /* 0x000fea0003c00000 */
[----:B------:R0:W1:Y:S02]  /*2a240*/  SHFL.IDX P6, R14, R13, R12, R11 ;  /* 0x0000000c0d0e7389 */ /* 0x00006400000c000b */
[----:B01----:R-:W-:Y:S01]  /*2a250*/  ENDCOLLECTIVE ;  /* 0x000000000000791b */ /* 0x003fe20003800000 */
.L_x_10789:
[----:B------:R-:W-:Y:S02]  /*2a260*/  IMAD.MOV.U32 R13, RZ, RZ, R31 ;  /* 0x000000ffff0d7224 */ /* 0x000fe400078e001f */
[----:B------:R-:W-:-:S07]  /*2a270*/  IMAD.MOV.U32 R36, RZ, RZ, R14 ;  /* 0x000000ffff247224 */ /* 0x000fce00078e000e */
[----:B------:R-:W-:Y:S05]  /*2a280*/  WARPSYNC.COLLECTIVE R15, `(.L_x_10790) ;  /* 0x000000000f087348 */ /* 0x000fea0003c00000 */
[----:B------:R0:W1:Y:S02]  /*2a290*/  SHFL.IDX P6, R14, R13, R12, R11 ;  /* 0x0000000c0d0e7389 */ /* 0x00006400000c000b */
[----:B01----:R-:W-:Y:S01]  /*2a2a0*/  ENDCOLLECTIVE ;  /* 0x000000000000791b */ /* 0x003fe20003800000 */
.L_x_10790:
[----:B------:R-:W-:Y:S02]  /*2a2b0*/  IMAD.MOV.U32 R13, RZ, RZ, R32 ;  /* 0x000000ffff0d7224 */ /* 0x000fe400078e0020 */
[----:B------:R-:W-:Y:S02]  /*2a2c0*/  IMAD.MOV.U32 R12, RZ, RZ, R9 ;  /* 0x000000ffff0c7224 */ /* 0x000fe400078e0009 */
[----:B------:R-:W-:-:S07]  /*2a2d0*/  IMAD.MOV.U32 R38, RZ, RZ, R14 ;  /* 0x000000ffff267224 */ /* 0x000fce00078e000e */
[----:B------:R-:W-:Y:S05]  /*2a2e0*/  WARPSYNC.COLLECTIVE R15, `(.L_x_10791) ;  /* 0x000000000f087348 */ /* 0x000fea0003c00000 */
[----:B------:R0:W1:Y:S02]  /*2a2f0*/  SHFL.IDX P6, R14, R13, R12, R11 ;  /* 0x0000000c0d0e7389 */ /* 0x00006400000c000b */
[----:B01----:R-:W-:Y:S01]  /*2a300*/  ENDCOLLECTIVE ;  /* 0x000000000000791b */ /* 0x003fe20003800000 */
.L_x_10791:
[----:B------:R-:W-:Y:S02]  /*2a310*/  SEL R70, R71, R38, P0 ;  /* 0x0000002647467207 */ /* 0x000fe40000000000 */
[----:B------:R-:W-:Y:S01]  /*2a320*/  SEL R71, R38, R71, P0 ;  /* 0x0000004726477207 */ /* 0x000fe20000000000 */
[----:B------:R-:W-:Y:S01]  /*2a330*/  IMAD.MOV.U32 R13, RZ, RZ, R34 ;  /* 0x000000ffff0d7224 */ /* 0x000fe200078e0022 */
[----:B------:R-:W-:-:S07]  /*2a340*/  MOV R73, R14 ;  /* 0x0000000e00497202 */ /* 0x000fce0000000f00 */
[----:B------:R-:W-:Y:S05]  /*2a350*/  WARPSYNC.COLLECTIVE R15, `(.L_x_10792) ;  /* 0x000000000f087348 */ /* 0x000fea0003c00000 */
[----:B------:R0:W1:Y:S02]  /*2a360*/  SHFL.IDX P6, R14, R13, R12, R11 ;  /* 0x0000000c0d0e7389 */ /* 0x00006400000c000b */
[----:B01----:R-:W-:Y:S01]  /*2a370*/  ENDCOLLECTIVE ;  /* 0x000000000000791b */ /* 0x003fe20003800000 */
.L_x_10792:
[----:B------:R-:W-:Y:S02]  /*2a380*/  IMAD.MOV.U32 R13, RZ, RZ, R37 ;  /* 0x000000ffff0d7224 */ /* 0x000fe400078e0025 */
[----:B------:R-:W-:Y:S02]  /*2a390*/  IMAD.MOV.U32 R12, RZ, RZ, R10 ;  /* 0x000000ffff0c7224 */ /* 0x000fe400078e000a */
[----:B------:R-:W-:-:S07]  /*2a3a0*/  IMAD.MOV.U32 R75, RZ, RZ, R14 ;  /* 0x000000ffff4b7224 */ /* 0x000fce00078e000e */
[----:B------:R-:W-:Y:S05]  /*2a3b0*/  WARPSYNC.COLLECTIVE R15, `(.L_x_10793) ;  /* 0x000000000f087348 */ /* 0x000fea0003c00000 */
[----:B------:R0:W1:Y:S02]  /*2a3c0*/  SHFL.IDX P6, R14, R13, R12, R11 ;  /* 0x0000000c0d0e7389 */ /* 0x00006400000c000b */
[----:B01----:R-:W-:Y:S01]  /*2a3d0*/  ENDCOLLECTIVE ;  /* 0x000000000000791b */ /* 0x003fe20003800000 */
.L_x_10793:
[----:B------:R-:W-:Y:S02]  /*2a3e0*/  IMAD.MOV.U32 R13, RZ, RZ, R35 ;  /* 0x000000ffff0d7224 */ /* 0x000fe400078e0023 */
[----:B------:R-:W-:-:S07]  /*2a3f0*/  IMAD.MOV.U32 R32, RZ, RZ, R14 ;  /* 0x000000ffff207224 */ /* 0x000fce00078e000e */
[----:B------:R-:W-:Y:S05]  /*2a400*/  WARPSYNC.COLLECTIVE R15, `(.L_x_10794) ;  /* 0x000000000f087348 */ /* 0x000fea0003c00000 */
[----:B------:R0:W1:Y:S02]  /*2a410*/  SHFL.IDX P6, R14, R13, R12, R11 ;  /* 0x0000000c0d0e7389 */ /* 0x00006400000c000b */
[----:B01----:R-:W-:Y:S01]  /*2a420*/  ENDCOLLECTIVE ;  /* 0x000000000000791b */ /* 0x003fe20003800000 */
.L_x_10794:
        /* <DEDUP_REMOVED lines=8> */
.L_x_10795:
[----:B------:R-:W-:Y:S02]  /*2a4b0*/  SEL R74, R75, R34, P0 ;  /* 0x000000224b4a7207 */ /* 0x000fe40000000000 */
[----:B------:R-:W-:Y:S01]  /*2a4c0*/  SEL R75, R34, R75, P0 ;  /* 0x0000004b224b7207 */ /* 0x000fe20000000000 */
[----:B------:R-:W-:Y:S02]  /*2a4d0*/  IMAD.MOV.U32 R13, RZ, RZ, R28 ;  /* 0x000000ffff0d7224 */ /* 0x000fe400078e001c */
[----:B------:R-:W-:-:S07]  /*2a4e0*/  IMAD.MOV.U32 R91, RZ, RZ, R14 ;  /* 0x000000ffff5b7224 */ /* 0x000fce00078e000e */
[----:B------:R-:W-:Y:S05]  /*2a4f0*/  WARPSYNC.COLLECTIVE R15, `(.L_x_10796) ;  /* 0x000000000f087348 */ /* 0x000fea0003c00000 */
[----:B------:R0:W1:Y:S02]  /*2a500*/  SHFL.IDX P6, R14, R13, R12, R11 ;  /* 0x0000000c0d0e7389 */ /* 0x00006400000c000b */
[----:B01----:R-:W-:Y:S01]  /*2a510*/  ENDCOLLECTIVE ;  /* 0x000000000000791b */ /* 0x003fe20003800000 */
.L_x_10796:
[----:B------:R-:W-:Y:S01]  /*2a520*/  IMAD.MOV.U32 R13, RZ, RZ, R57 ;  /* 0x000000ffff0d7224 */ /* 0x000fe200078e0039 */
[----:B------:R-:W-:Y:S02]  /*2a530*/  MOV R12, R10 ;  /* 0x0000000a000c7202 */ /* 0x000fe40000000f00 */
        /* <DEDUP_REMOVED lines=8> */
.L_x_10797:
[----:B------:R-:W-:Y:S02]  /*2a5c0*/  IMAD.MOV.U32 R13, RZ, RZ, R39 ;  /* 0x000000ffff0d7224 */ /* 0x000fe400078e0027 */
[----:B------:R-:W-:-:S07]  /*2a5d0*/  IMAD.MOV.U32 R28, RZ, RZ, R14 ;  /* 0x000000ffff1c7224 */ /* 0x000fce00078e000e */
[----:B------:R-:W-:Y:S05]  /*2a5e0*/  WARPSYNC.COLLECTIVE R15, `(.L_x_10798) ;  /* 0x000000000f087348 */ /* 0x000fea0003c00000 */
[----:B------:R0:W1:Y:S02]  /*2a5f0*/  SHFL.IDX P6, R14, R13, R12, R11 ;  /* 0x0000000c0d0e7389 */ /* 0x00006400000c000b */
[----:B01----:R-:W-:Y:S01]  /*2a600*/  ENDCOLLECTIVE ;  /* 0x000000000000791b */ /* 0x003fe20003800000 */
.L_x_10798:
        /* <DEDUP_REMOVED lines=8> */
.L_x_10799:
[----:B------:R-:W-:Y:S02]  /*2a690*/  SEL R92, R93, R30, P0 ;  /* 0x0000001e5d5c7207 */ /* 0x000fe40000000000 */
[----:B------:R-:W-:Y:S01]  /*2a6a0*/  SEL R93, R30, R93, P0 ;  /* 0x0000005d1e5d7207 */ /* 0x000fe20000000000 */
[----:B------:R-:W-:Y:S02]  /*2a6b0*/  IMAD.MOV.U32 R13, RZ, RZ, R24 ;  /* 0x000000ffff0d7224 */ /* 0x000fe400078e0018 */
[----:B------:R-:W-:-:S07]  /*2a6c0*/  IMAD.MOV.U32 R95, RZ, RZ, R14 ;  /* 0x000000ffff5f7224 */ /* 0x000fce00078e000e */
[----:B------:R-:W-:Y:S05]  /*2a6d0*/  WARPSYNC.COLLECTIVE R15, `(.L_x_10800) ;  /* 0x000000000f087348 */ /* 0x000fea0003c00000 */
[----:B------:R0:W1:Y:S02]  /*2a6e0*/  SHFL.IDX P6, R14, R13, R12, R11 ;  /* 0x0000000c0d0e7389 */ /* 0x00006400000c000b */
[----:B01----:R-:W-:Y:S01]  /*2a6f0*/  ENDCOLLECTIVE ;  /* 0x000000000000791b */ /* 0x003fe20003800000 */
.L_x_10800:
[----:B------:R-:W-:Y:S01]  /*2a700*/  IMAD.MOV.U32 R13, RZ, RZ, R59 ;  /* 0x000000ffff0d7224 */ /* 0x000fe200078e003b */
[----:B------:R-:W-:Y:S01]  /*2a710*/  SEL R59, R133, R64, P0 ;  /* 0x00000040853b7207 */ /* 0x000fe20000000000 */
[----:B------:R-:W-:Y:S02]  /*2a720*/  IMAD.MOV.U32 R12, RZ, RZ, R10 ;  /* 0x000000ffff0c7224 */ /* 0x000fe400078e000a */
[----:B------:R-:W-:-:S07]  /*2a730*/  IMAD.MOV.U32 R97, RZ, RZ, R14 ;  /* 0x000000ffff617224 */ /* 0x000fce00078e000e */
[----:B------:R-:W-:Y:S05]  /*2a740*/  WARPSYNC.COLLECTIVE R15, `(.L_x_10801) ;  /* 0x000000000f087348 */ /* 0x000fea0003c00000 */
[----:B------:R0:W1:Y:S02]  /*2a750*/  SHFL.IDX P6, R14, R13, R12, R11 ;  /* 0x0000000c0d0e7389 */ /* 0x00006400000c000b */
[----:B01----:R-:W-:Y:S01]  /*2a760*/  ENDCOLLECTIVE ;  /* 0x000000000000791b */ /* 0x003fe20003800000 */
.L_x_10801:
[----:B------:R-:W-:Y:S02]  /*2a770*/  IMAD.MOV.U32 R13, RZ, RZ, R29 ;  /* 0x000000ffff0d7224 */ /* 0x000fe400078e001d */
[----:B------:R-:W-:-:S07]  /*2a780*/  IMAD.MOV.U32 R24, RZ, RZ, R14 ;  /* 0x000000ffff187224 */ /* 0x000fce00078e000e */
[----:B------:R-:W-:Y:S05]  /*2a790*/  WARPSYNC.COLLECTIVE R15, `(.L_x_10802) ;  /* 0x000000000f087348 */ /* 0x000fea0003c00000 */
[----:B------:R0:W1:Y:S02]  /*2a7a0*/  SHFL.IDX P6, R14, R13, R12, R11 ;  /* 0x0000000c0d0e7389 */ /* 0x00006400000c000b */
[----:B01----:R-:W-:Y:S01]  /*2a7b0*/  ENDCOLLECTIVE ;  /* 0x000000000000791b */ /* 0x003fe20003800000 */
.L_x_10802:
        /* <DEDUP_REMOVED lines=8> */
.L_x_10803:
[----:B------:R-:W-:Y:S02]  /*2a840*/  SEL R96, R97, R26, P0 ;  /* 0x0000001a61607207 */ /* 0x000fe40000000000 */
[----:B------:R-:W-:Y:S01]  /*2a850*/  SEL R97, R26, R97, P0 ;  /* 0x000000611a617207 */ /* 0x000fe20000000000 */
[----:B------:R-:W-:Y:S02]  /*2a860*/  IMAD.MOV.U32 R13, RZ, RZ, R66 ;  /* 0x000000ffff0d7224 */ /* 0x000fe400078e0042 */
[----:B------:R-:W-:-:S07]  /*2a870*/  IMAD.MOV.U32 R8, RZ, RZ, R14 ;  /* 0x000000ffff087224 */ /* 0x000fce00078e000e */
[----:B------:R-:W-:Y:S05]  /*2a880*/  WARPSYNC.COLLECTIVE R15, `(.L_x_10804) ;  /* 0x000000000f087348 */ /* 0x000fea0003c00000 */
[----:B------:R0:W1:Y:S02]  /*2a890*/  SHFL.IDX P6, R14, R13, R12, R11 ;  /* 0x0000000c0d0e7389 */ /* 0x00006400000c000b */
[----:B01----:R-:W-:Y:S01]  /*2a8a0*/  ENDCOLLECTIVE ;  /* 0x000000000000791b */ /* 0x003fe20003800000 */
.L_x_10804:
[----:B------:R-:W-:Y:S02]  /*2a8b0*/  IMAD.MOV.U32 R13, RZ, RZ, R27 ;  /* 0x000000ffff0d7224 */ /* 0x000fe400078e001b */
[----:B------:R-:W-:Y:S02]  /*2a8c0*/  IMAD.MOV.U32 R12, RZ, RZ, R10 ;  /* 0x000000ffff0c7224 */ /* 0x000fe400078e000a */
[----:B------:R-:W-:-:S07]  /*2a8d0*/  IMAD.MOV.U32 R66, RZ, RZ, R14 ;  /* 0x000000ffff427224 */ /* 0x000fce00078e000e */
[----:B------:R-:W-:Y:S05]  /*2a8e0*/  WARPSYNC.COLLECTIVE R15, `(.L_x_10805) ;  /* 0x000000000f087348 */ /* 0x000fea0003c00000 */
[----:B------:R0:W1:Y:S02]  /*2a8f0*/  SHFL.IDX P6, R14, R13, R12, R11 ;  /* 0x0000000c0d0e7389 */ /* 0x00006400000c000b */
[----:B01----:R-:W-:Y:S01]  /*2a900*/  ENDCOLLECTIVE ;  /* 0x000000000000791b */ /* 0x003fe20003800000 */
.L_x_10805:
[----:B------:R-:W-:Y:S02]  /*2a910*/  IMAD.MOV.U32 R13, RZ, RZ, R25 ;  /* 0x000000ffff0d7224 */ /* 0x000fe400078e0019 */
[----:B------:R-:W-:-:S07]  /*2a920*/  IMAD.MOV.U32 R27, RZ, RZ, R14 ;  /* 0x000000ffff1b7224 */ /* 0x000fce00078e000e */
[----:B------:R-:W-:Y:S05]  /*2a930*/  WARPSYNC.COLLECTIVE R15, `(.L_x_10806) ;  /* 0x000000000f087348 */ /* 0x000fea0003c00000 */
[----:B------:R0:W1:Y:S02]  /*2a940*/  SHFL.IDX P6, R14, R13, R12, R11 ;  /* 0x0000000c0d0e7389 */ /* 0x00006400000c000b */
[----:B01----:R-:W-:Y:S01]  /*2a950*/  ENDCOLLECTIVE ;  /* 0x000000000000791b */ /* 0x003fe20003800000 */
.L_x_10806:
[----:B------:R-:W-:Y:S05]  /*2a960*/  BRA `(.L_x_10807) ;  /* 0xffffff0400e47947 */ /* 0x000fea000383ffff */
.L_x_10511:
[----:B------:R-:W-:Y:S02]  /*2a970*/  IMAD.MOV.U32 R13, RZ, RZ, R3 ;  /* 0x000000ffff0d7224 */ /* 0x000fe400078e0003 */
[----:B------:R-:W-:Y:S02]  /*2a980*/  IMAD.MOV.U32 R12, RZ, RZ, RZ ;  /* 0x000000ffff0c7224 */ /* 0x000fe400078e00ff */
[----:B------:R-:W-:Y:S02]  /*2a990*/  IMAD.MOV.U32 R11, RZ, RZ, 0x181f ;  /* 0x0000181fff0b7424 */ /* 0x000fe400078e00ff */
[----:B------:R-:W-:-:S07]  /*2a9a0*/  IMAD.MOV.U32 R15, RZ, RZ, -0x1 ;  /* 0xffffffffff0f7424 */ /* 0x000fce00078e00ff */
[----:B-----5:R-:W-:Y:S05]  /*2a9b0*/  WARPSYNC.COLLECTIVE R15, `(.L_x_10808) ;  /* 0x000000000f087348 */ /* 0x020fea0003c00000 */
[----:B------:R0:W1:Y:S02]  /*2a9c0*/  SHFL.IDX P6, R14, R13, R12, R11 ;  /* 0x0000000c0d0e7389 */ /* 0x00006400000c000b */
[----:B01---5:R-:W-:Y:S01]  /*2a9d0*/  ENDCOLLECTIVE ;  /* 0x000000000000791b */ /* 0x023fe20003800000 */
.L_x_10808:
[----:B------:R-:W-:Y:S01]  /*2a9e0*/  IMAD.MOV.U32 R13, RZ, RZ, R2 ;  /* 0x000000ffff0d7224 */ /* 0x000fe200078e0002 */
[----:B------:R-:W-:-:S07]  /*2a9f0*/  MOV R0, R14 ;  /* 0x0000000e00007202 */ /* 0x000fce0000000f00 */
[----:B------:R-:W-:Y:S05]  /*2aa00*/  WARPSYNC.COLLECTIVE R15, `(.L_x_10809) ;  /* 0x000000000f087348 */ /* 0x000fea0003c00000 */
[----:B------:R0:W1:Y:S02]  /*2aa10*/  SHFL.IDX P6, R14, R13, R12, R11 ;  /* 0x0000000c0d0e7389 */ /* 0x00006400000c000b */
[----:B01----:R-:W-:Y:S01]  /*2aa20*/  ENDCOLLECTIVE ;  /* 0x000000000000791b */ /* 0x003fe20003800000 */
.L_x_10809:
[----:B------:R-:W-:Y:S05]  /*2aa30*/  BRA `(.L_x_10810) ;  /* 0xffffff1400687947 */ /* 0x000fea000383ffff */
.L_x_10514:
        /* <DEDUP_REMOVED lines=8> */
.L_x_10812:
[----:B------:R-:W-:Y:S05]  /*2aac0*/  BSYNC B1 ;  /* 0x0000000000017941 */ /* 0x000fea0003800000 */
.L_x_10811:
        /* <DEDUP_REMOVED lines=8> */
.L_x_10813:
[----:B------:R-:W-:Y:S05]  /*2ab50*/  BRA `(.L_x_10814) ;  /* 0xffffff1400707947 */ /* 0x000fea000383ffff */
.L_x_10517:
[----:B------:R-:W-:Y:S01]  /*2ab60*/  BSSY B1, `(.L_x_10815) ;  /* 0x0000008000017945 */ /* 0x000fe20003800000 */
[----:B------:R-:W-:Y:S01]  /*2ab70*/  IMAD.MOV.U32 R13, RZ, RZ, R3 ;  /* 0x000000ffff0d7224 */ /* 0x000fe200078e0003 */
[----:B---3--:R-:W-:Y:S01]  /*2ab80*/  MOV R15, 0xffffffff ;  /* 0xffffffff000f7802 */ /* 0x008fe20000000f00 */
[----:B------:R-:W-:Y:S02]  /*2ab90*/  IMAD.MOV.U32 R12, RZ, RZ, 0x2 ;  /* 0x00000002ff0c7424 */ /* 0x000fe400078e00ff */
[----:B------:R-:W-:-:S07]  /*2aba0*/  IMAD.MOV.U32 R11, RZ, RZ, 0x181f ;  /* 0x0000181fff0b7424 */ /* 0x000fce00078e00ff */
[----:B012-45:R-:W-:Y:S05]  /*2abb0*/  WARPSYNC.COLLECTIVE R15, `(.L_x_10816) ;  /* 0x000000000f087348 */ /* 0x037fea0003c00000 */
[----:B--2---:R2:W3:Y:S02]  /*2abc0*/  SHFL.IDX P6, R14, R13, R12, R11 ;  /* 0x0000000c0d0e7389 */ /* 0x0044e400000c000b */
[----:B012345:R-:W-:Y:S01]  /*2abd0*/  ENDCOLLECTIVE ;  /* 0x000000000000791b */ /* 0x03ffe20003800000 */
.L_x_10816:
[----:B------:R-:W-:Y:S05]  /*2abe0*/  BSYNC B1 ;  /* 0x0000000000017941 */ /* 0x000fea0003800000 */
.L_x_10815:
        /* <DEDUP_REMOVED lines=8> */
.L_x_10817:
[----:B------:R-:W-:Y:S05]  /*2ac70*/  BRA `(.L_x_10818) ;  /* 0xffffff1400787947 */ /* 0x000fea000383ffff */
.L_x_10520:
[----:B------:R-:W-:Y:S01]  /*2ac80*/  BSSY B1, `(.L_x_10819) ;  /* 0x0000008000017945 */ /* 0x000fe20003800000 */
[----:B------:R-:W-:Y:S02]  /*2ac90*/  IMAD.MOV.U32 R13, RZ, RZ, R3 ;  /* 0x000000ffff0d7224 */ /* 0x000fe400078e0003 */
[----:B------:R-:W-:Y:S02]  /*2aca0*/  IMAD.MOV.U32 R12, RZ, RZ, 0x3 ;  /* 0x00000003ff0c7424 */ /* 0x000fe400078e00ff */
[----:B------:R-:W-:Y:S02]  /*2acb0*/  IMAD.MOV.U32 R11, RZ, RZ, 0x181f ;  /* 0x0000181fff0b7424 */ /* 0x000fe400078e00ff */
[----:B---3--:R-:W-:-:S07]  /*2acc0*/  IMAD.MOV.U32 R15, RZ, RZ, -0x1 ;  /* 0xffffffffff0f7424 */ /* 0x008fce00078e00ff */
[----:B012-45:R-:W-:Y:S05]  /*2acd0*/  WARPSYNC.COLLECTIVE R15, `(.L_x_10820) ;  /* 0x000000000f087348 */ /* 0x037fea0003c00000 */
[----:B--2---:R2:W3:Y:S02]  /*2ace0*/  SHFL.IDX P6, R14, R13, R12, R11 ;  /* 0x0000000c0d0e7389 */ /* 0x0044e400000c000b */
[----:B012345:R-:W-:Y:S01]  /*2acf0*/  ENDCOLLECTIVE ;  /* 0x000000000000791b */ /* 0x03ffe20003800000 */
.L_x_10820:
[----:B------:R-:W-:Y:S05]  /*2ad00*/  BSYNC B1 ;  /* 0x0000000000017941 */ /* 0x000fea0003800000 */
.L_x_10819:
        /* <DEDUP_REMOVED lines=8> */
.L_x_10821:
[----:B------:R-:W-:Y:S05]  /*2ad90*/  BRA `(.L_x_10822) ;  /* 0xffffff1400807947 */ /* 0x000fea000383ffff */
.L_x_10522:
[----:B------:R-:W-:Y:S02]  /*2ada0*/  IMAD.MOV.U32 R13, RZ, RZ, R28 ;  /* 0x000000ffff0d7224 */ /* 0x000fe400078e001c */
[----:B------:R-:W-:Y:S02]  /*2adb0*/  IMAD.MOV.U32 R12, RZ, RZ, RZ ;  /* 0x000000ffff0c7224 */ /* 0x000fe400078e00ff */
[----:B------:R-:W-:Y:S02]  /*2adc0*/  IMAD.MOV.U32 R11, RZ, RZ, 0x1c1f ;  /* 0x00001c1fff0b7424 */ /* 0x000fe400078e00ff */
[----:B------:R-:W-:-:S07]  /*2add0*/  IMAD.MOV.U32 R15, RZ, RZ, -0x1 ;  /* 0xffffffffff0f7424 */ /* 0x000fce00078e00ff */
[----:B------:R-:W-:Y:S05]  /*2ade0*/  WARPSYNC.COLLECTIVE R15, `(.L_x_10823) ;  /* 0x000000000f087348 */ /* 0x000fea0003c00000 */
[----:B------:R0:W1:Y:S02]  /*2adf0*/  SHFL.IDX P6, R14, R13, R12, R11 ;  /* 0x0000000c0d0e7389 */ /* 0x00006400000c000b */
[----:B01----:R-:W-:Y:S01]  /*2ae00*/  ENDCOLLECTIVE ;  /* 0x000000000000791b */ /* 0x003fe20003800000 */
.L_x_10823:
[----:B------:R-:W-:Y:S02]  /*2ae10*/  IMAD.MOV.U32 R13, RZ, RZ, R27 ;  /* 0x000000ffff0d7224 */ /* 0x000fe400078e001b */
[----:B------:R-:W-:-:S07]  /*2ae20*/  IMAD.MOV.U32 R24, RZ, RZ, R14 ;  /* 0x000000ffff187224 */ /* 0x000fce00078e000e */
[----:B------:R-:W-:Y:S05]  /*2ae30*/  WARPSYNC.COLLECTIVE R15, `(.L_x_10824) ;  /* 0x000000000f087348 */ /* 0x000fea0003c00000 */
[----:B------:R0:W1:Y:S02]  /*2ae40*/  SHFL.IDX P6, R14, R13, R12, R11 ;  /* 0x0000000c0d0e7389 */ /* 0x00006400000c000b */
[----:B01----:R-:W-:Y:S01]  /*2ae50*/  ENDCOLLECTIVE ;  /* 0x000000000000791b */ /* 0x003fe20003800000 */
.L_x_10824:
[----:B------:R-:W-:Y:S01]  /*2ae60*/  IMAD.MOV.U32 R25, RZ, RZ, R14 ;  /* 0x000000ffff197224 */ /* 0x000fe200078e000e */
[----:B------:R-:W-:Y:S06]  /*2ae70*/  BRA `(.L_x_10825) ;  /* 0xffffff1800547947 */ /* 0x000fec000383ffff */
.L_x_10525:
[----:B------:R-:W-:Y:S01]  /*2ae80*/  BSSY B1, `(.L_x_10826) ;  /* 0x0000008000017945 */ /* 0x000fe20003800000 */
[----:B----4-:R-:W-:Y:S02]  /*2ae90*/  IMAD.MOV.U32 R13, RZ, RZ, R28 ;  /* 0x000000ffff0d7224 */ /* 0x010fe400078e001c */
[----:B------:R-:W-:Y:S02]  /*2aea0*/  IMAD.MOV.U32 R12, RZ, RZ, 0x1 ;  /* 0x00000001ff0c7424 */ /* 0x000fe400078e00ff */
[----:B------:R-:W-:Y:S02]  /*2aeb0*/  IMAD.MOV.U32 R11, RZ, RZ, 0x1c1f ;  /* 0x00001c1fff0b7424 */ /* 0x000fe400078e00ff */
[----:B------:R-:W-:-:S07]  /*2aec0*/  IMAD.MOV.U32 R15, RZ, RZ, -0x1 ;  /* 0xffffffffff0f7424 */ /* 0x000fce00078e00ff */
[----:B012---:R-:W-:Y:S05]  /*2aed0*/  WARPSYNC.COLLECTIVE R15, `(.L_x_10827) ;  /* 0x000000000f087348 */ /* 0x007fea0003c00000 */
[----:B------:R3:W4:Y:S02]  /*2aee0*/  SHFL.IDX P6, R14, R13, R12, R11 ;  /* 0x0000000c0d0e7389 */ /* 0x00072400000c000b */
[----:B01234-:R-:W-:Y:S01]  /*2aef0*/  ENDCOLLECTIVE ;  /* 0x000000000000791b */ /* 0x01ffe20003800000 */
.L_x_10827:
[----:B------:R-:W-:Y:S05]  /*2af00*/  BSYNC B1 ;  /* 0x0000000000017941 */ /* 0x000fea0003800000 */
.L_x_10826:
        /* <DEDUP_REMOVED lines=8> */
.L_x_10828:
[----:B------:R-:W-:Y:S05]  /*2af90*/  BRA `(.L_x_10829) ;  /* 0xffffff2000287947 */ /* 0x000fea000383ffff */
.L_x_10529:
[----:B------:R-:W-:Y:S02]  /*2afa0*/  IMAD.MOV.U32 R13, RZ, RZ, R3 ;  /* 0x000000ffff0d7224 */ /* 0x000fe400078e0003 */
[----:B------:R-:W-:Y:S02]  /*2afb0*/  IMAD.MOV.U32 R12, RZ, RZ, RZ ;  /* 0x000000ffff0c7224 */ /* 0x000fe400078e00ff */
[----:B------:R-:W-:Y:S02]  /*2afc0*/  IMAD.MOV.U32 R11, RZ, RZ, 0x181f ;  /* 0x0000181fff0b7424 */ /* 0x000fe400078e00ff */
[----:B------:R-:W-:-:S07]  /*2afd0*/  IMAD.MOV.U32 R15, RZ, RZ, -0x1 ;  /* 0xffffffffff0f7424 */ /* 0x000fce00078e00ff */
[----:B------:R-:W-:Y:S05]  /*2afe0*/  WARPSYNC.COLLECTIVE R15, `(.L_x_10830) ;  /* 0x000000000f087348 */ /* 0x000fea0003c00000 */
[----:B------:R0:W1:Y:S02]  /*2aff0*/  SHFL.IDX P6, R14, R13, R12, R11 ;  /* 0x0000000c0d0e7389 */ /* 0x00006400000c000b */
[----:B01----:R-:W-:Y:S01]  /*2b000*/  ENDCOLLECTIVE ;  /* 0x000000000000791b */ /* 0x003fe20003800000 */
.L_x_10830:
[----:B------:R-:W-:Y:S02]  /*2b010*/  IMAD.MOV.U32 R13, RZ, RZ, R2 ;  /* 0x000000ffff0d7224 */ /* 0x000fe400078e0002 */
[----:B------:R-:W-:-:S07]  /*2b020*/  IMAD.MOV.U32 R0, RZ, RZ, R14 ;  /* 0x000000ffff007224 */ /* 0x000fce00078e000e */
[----:B------:R-:W-:Y:S05]  /*2b030*/  WARPSYNC.COLLECTIVE R15, `(.L_x_10831) ;  /* 0x000000000f087348 */ /* 0x000fea0003c00000 */
[----:B------:R0:W1:Y:S02]  /*2b040*/  SHFL.IDX P6, R14, R13, R12, R11 ;  /* 0x0000000c0d0e7389 */ /* 0x00006400000c000b */
[----:B01----:R-:W-:Y:S01]  /*2b050*/  ENDCOLLECTIVE ;  /* 0x000000000000791b */ /* 0x003fe20003800000 */
.L_x_10831:
[----:B------:R-:W-:Y:S05]  /*2b060*/  BRA `(.L_x_10832) ;  /* 0xffffff2c00d07947 */ /* 0x000fea000383ffff */
.L_x_10532:
[----:B------:R-:W-:Y:S01]  /*2b070*/  BSSY B1, `(.L_x_10833) ;  /* 0x0000008000017945 */ /* 0x000fe20003800000 */
[----:B------:R-:W-:Y:S02]  /*2b080*/  IMAD.MOV.U32 R13, RZ, RZ, R3 ;  /* 0x000000ffff0d7224 */ /* 0x000fe400078e0003 */
[----:B------:R-:W-:Y:S02]  /*2b090*/  IMAD.MOV.U32 R12, RZ, RZ, 0x1 ;  /* 0x00000001ff0c7424 */ /* 0x000fe400078e00ff */
[----:B---3--:R-:W-:Y:S02]  /*2b0a0*/  IMAD.MOV.U32 R11, RZ, RZ, 0x181f ;  /* 0x0000181fff0b7424 */ /* 0x008fe400078e00ff */
[----:B------:R-:W-:-:S07]  /*2b0b0*/  IMAD.MOV.U32 R15, RZ, RZ, -0x1 ;  /* 0xffffffffff0f7424 */ /* 0x000fce00078e00ff */
[----:B012---:R-:W-:Y:S05]  /*2b0c0*/  WARPSYNC.COLLECTIVE R15, `(.L_x_10834) ;  /* 0x000000000f087348 */ /* 0x007fea0003c00000 */
[----:B--2---:R2:W3:Y:S02]  /*2b0d0*/  SHFL.IDX P6, R14, R13, R12, R11 ;  /* 0x0000000c0d0e7389 */ /* 0x0044e400000c000b */
[----:B0123--:R-:W-:Y:S01]  /*2b0e0*/  ENDCOLLECTIVE ;  /* 0x000000000000791b */ /* 0x00ffe20003800000 */
.L_x_10834:
[----:B------:R-:W-:Y:S05]  /*2b0f0*/  BSYNC B1 ;  /* 0x0000000000017941 */ /* 0x000fea0003800000 */
.L_x_10833:
        /* <DEDUP_REMOVED lines=8> */
.L_x_10835:
[----:B------:R-:W-:Y:S05]  /*2b180*/  BRA `(.L_x_10836) ;  /* 0xffffff2c00dc7947 */ /* 0x000fea000383ffff */
.L_x_10535:
[----:B------:R-:W-:Y:S01]  /*2b190*/  BSSY B1, `(.L_x_10837) ;  /* 0x0000008000017945 */ /* 0x000fe20003800000 */
[----:B------:R-:W-:Y:S02]  /*2b1a0*/  IMAD.MOV.U32 R13, RZ, RZ, R3 ;  /* 0x000000ffff0d7224 */ /* 0x000fe400078e0003 */
[----:B------:R-:W-:Y:S02]  /*2b1b0*/  IMAD.MOV.U32 R12, RZ, RZ, 0x2 ;  /* 0x00000002ff0c7424 */ /* 0x000fe400078e00ff */
[----:B---3--:R-:W-:Y:S02]  /*2b1c0*/  IMAD.MOV.U32 R11, RZ, RZ, 0x181f ;  /* 0x0000181fff0b7424 */ /* 0x008fe400078e00ff */
[----:B------:R-:W-:-:S07]  /*2b1d0*/  IMAD.MOV.U32 R15, RZ, RZ, -0x1 ;  /* 0xffffffffff0f7424 */ /* 0x000fce00078e00ff */
[----:B012-4-:R-:W-:Y:S05]  /*2b1e0*/  WARPSYNC.COLLECTIVE R15, `(.L_x_10838) ;  /* 0x000000000f087348 */ /* 0x017fea0003c00000 */
[----:B--2---:R2:W3:Y:S02]  /*2b1f0*/  SHFL.IDX P6, R14, R13, R12, R11 ;  /* 0x0000000c0d0e7389 */ /* 0x0044e400000c000b */
[----:B01234-:R-:W-:Y:S01]  /*2b200*/  ENDCOLLECTIVE ;  /* 0x000000000000791b */ /* 0x01ffe20003800000 */
.L_x_10838:
[----:B------:R-:W-:Y:S05]  /*2b210*/  BSYNC B1 ;  /* 0x0000000000017941 */ /* 0x000fea0003800000 */
.L_x_10837:
        /* <DEDUP_REMOVED lines=8> */
.L_x_10839:
[----:B------:R-:W-:Y:S05]  /*2b2a0*/  BRA `(.L_x_10840) ;  /* 0xffffff2c00e47947 */ /* 0x000fea000383ffff */
.L_x_10538:
[----:B------:R-:W-:Y:S01]  /*2b2b0*/  BSSY B1, `(.L_x_10841) ;  /* 0x0000008000017945 */ /* 0x000fe20003800000 */
[----:B------:R-:W-:Y:S01]  /*2b2c0*/  IMAD.MOV.U32 R13, RZ, RZ, R3 ;  /* 0x000000ffff0d7224 */ /* 0x000fe200078e0003 */
[----:B------:R-:W-:Y:S01]  /*2b2d0*/  MOV R12, 0x3 ;  /* 0x00000003000c7802 */ /* 0x000fe20000000f00 */
[----:B---3--:R-:W-:Y:S02]  /*2b2e0*/  IMAD.MOV.U32 R11, RZ, RZ, 0x181f ;  /* 0x0000181fff0b7424 */ /* 0x008fe400078e00ff */
[----:B------:R-:W-:-:S07]  /*2b2f0*/  IMAD.MOV.U32 R15, RZ, RZ, -0x1 ;  /* 0xffffffffff0f7424 */ /* 0x000fce00078e00ff */
[----:B012-4-:R-:W-:Y:S05]  /*2b300*/  WARPSYNC.COLLECTIVE R15, `(.L_x_10842) ;  /* 0x000000000f087348 */ /* 0x017fea0003c00000 */
[----:B--2---:R2:W3:Y:S02]  /*2b310*/  SHFL.IDX P6, R14, R13, R12, R11 ;  /* 0x0000000c0d0e7389 */ /* 0x0044e400000c000b */
[----:B01234-:R-:W-:Y:S01]  /*2b320*/  ENDCOLLECTIVE ;  /* 0x000000000000791b */ /* 0x01ffe20003800000 */
.L_x_10842:
[----:B------:R-:W-:Y:S05]  /*2b330*/  BSYNC B1 ;  /* 0x0000000000017941 */ /* 0x000fea0003800000 */
.L_x_10841:
        /* <DEDUP_REMOVED lines=8> */
.L_x_10843:
[----:B------:R-:W-:Y:S05]  /*2b3c0*/  BRA `(.L_x_10844) ;  /* 0xffffff2c00ec7947 */ /* 0x000fea000383ffff */
.L_x_10556:
        /* <DEDUP_REMOVED lines=11> */
.L_x_10846:
[----:B------:R-:W-:Y:S05]  /*2b480*/  BSYNC B1 ;  /* 0x0000000000017941 */ /* 0x000fea0003800000 */
.L_x_10845:
[----:B------:R-:W-:Y:S05]  /*2b490*/  BRA `(.L_x_10847) ;  /* 0xffffff4c005c7947 */ /* 0x000fea000383ffff */
.L_x_10558:
[----:B------:R-:W-:Y:S01]  /*2b4a0*/  BSSY B1, `(.L_x_10848) ;  /* 0x0000006000017945 */ /* 0x000fe20003800000 */
[----:B------:R-:W-:-:S07]  /*2b4b0*/  IMAD.MOV.U32 R15, RZ, RZ, -0x1 ;  /* 0xffffffffff0f7424 */ /* 0x000fce00078e00ff */
[----:B012---:R-:W-:Y:S05]  /*2b4c0*/  WARPSYNC.COLLECTIVE R15, `(.L_x_10849) ;  /* 0x000000000f0c7348 */ /* 0x007fea0003c00000 */
[----:B------:R-:W-:Y:S02]  /*2b4d0*/  ELECT P6, UR62, PT ;  /* 0x00000000003e782f */ /* 0x000fe400038c0000 */
[----:B------:R-:W-:Y:S01]  /*2b4e0*/  MOV R14, UR62 ;  /* 0x0000003e000e7c02 */ /* 0x000fe20008000f00 */
[----:B012---:R-:W-:Y:S10]  /*2b4f0*/  ENDCOLLECTIVE ;  /* 0x000000000000791b */ /* 0x007ff40003800000 */
.L_x_10849:
[----:B------:R-:W-:Y:S05]  /*2b500*/  BSYNC B1 ;  /* 0x0000000000017941 */ /* 0x000fea0003800000 */
.L_x_10848:
[----:B------:R-:W-:Y:S05]  /*2b510*/  BRA `(.L_x_10557) ;  /* 0xffffff4c00547947 */ /* 0x000fea000383ffff */
.L_x_10560:
[----:B--2---:R2:W3:Y:S02]  /*2b520*/  SYNCS.PHASECHK.TRANS64.TRYWAIT P0, [R22+URZ+0x22820], R6 ;  /* 0x02282006160075a7 */ /* 0x0044e4000800017f */
[----:B---3--:R-:W-:Y:S05]  /*2b530*/  @!P0 NANOSLEEP.SYNCS 0x989680 ;  /* 0x009896800000895d */ /* 0x008fea0003900000 */
[----:B------:R-:W3:Y:S02]  /*2b540*/  @!P0 SYNCS.PHASECHK.TRANS64 P0, [R22+URZ+0x22820], R6 ;  /* 0x02282006160085a7 */ /* 0x000ee4000800007f */
[----:B---3--:R-:W-:Y:S05]  /*2b550*/  @!P0 BRA `(.L_x_10560) ;  /* 0xfffffffc00f08947 */ /* 0x008fea000383ffff */
[----:B------:R-:W-:Y:S05]  /*2b560*/  BRA `(.L_x_10850) ;  /* 0xffffff4c00647947 */ /* 0x000fea000383ffff */
.L_x_10564:
[----:B--2---:R2:W3:Y:S02]  /*2b570*/  SYNCS.PHASECHK.TRANS64.TRYWAIT P0, [R6+URZ+0x228a0], R7 ;  /* 0x0228a007060075a7 */ /* 0x0044e4000800017f */
[----:B---3--:R-:W-:Y:S05]  /*2b580*/  @!P0 NANOSLEEP.SYNCS 0x989680 ;  /* 0x009896800000895d */ /* 0x008fea0003900000 */
[----:B------:R-:W3:Y:S02]  /*2b590*/  @!P0 SYNCS.PHASECHK.TRANS64 P0, [R6+URZ+0x228a0], R7 ;  /* 0x0228a007060085a7 */ /* 0x000ee4000800007f */
[----:B---3--:R-:W-:Y:S05]  /*2b5a0*/  @!P0 BRA `(.L_x_10564) ;  /* 0xfffffffc00f08947 */ /* 0x008fea000383ffff */
[----:B------:R-:W-:Y:S05]  /*2b5b0*/  BRA `(.L_x_10851) ;  /* 0xffffff4c00807947 */ /* 0x000fea000383ffff */
.L_x_10569:
[----:B0-----:R0:W1:Y:S02]  /*2b5c0*/  SYNCS.PHASECHK.TRANS64.TRYWAIT P0, [R6+URZ+0x228c0], R7 ;  /* 0x0228c007060075a7 */ /* 0x001064000800017f */
[----:B-1----:R-:W-:Y:S05]  /*2b5d0*/  @!P0 NANOSLEEP.SYNCS 0x989680 ;  /* 0x009896800000895d */ /* 0x002fea0003900000 */
[----:B------:R-:W1:Y:S02]  /*2b5e0*/  @!P0 SYNCS.PHASECHK.TRANS64 P0, [R6+URZ+0x228c0], R7 ;  /* 0x0228c007060085a7 */ /* 0x000e64000800007f */
[----:B-1----:R-:W-:Y:S05]  /*2b5f0*/  @!P0 BRA `(.L_x_10569) ;  /* 0xfffffffc00f08947 */ /* 0x002fea000383ffff */
[----:B------:R-:W-:Y:S05]  /*2b600*/  BRA `(.L_x_10852) ;  /* 0xffffff4c00fc7947 */ /* 0x000fea000383ffff */
.L_x_10576:
[----:B--2---:R2:W3:Y:S02]  /*2b610*/  SYNCS.PHASECHK.TRANS64.TRYWAIT P1, [R6+URZ+0x228a0], R7 ;  /* 0x0228a007060075a7 */ /* 0x0044e4000802017f */
[----:B---3--:R-:W-:Y:S05]  /*2b620*/  @!P1 NANOSLEEP.SYNCS 0x989680 ;  /* 0x009896800000995d */ /* 0x008fea0003900000 */
[----:B------:R-:W3:Y:S02]  /*2b630*/  @!P1 SYNCS.PHASECHK.TRANS64 P1, [R6+URZ+0x228a0], R7 ;  /* 0x0228a007060095a7 */ /* 0x000ee4000802007f */
[----:B---3--:R-:W-:Y:S05]  /*2b640*/  @!P1 BRA `(.L_x_10576) ;  /* 0xfffffffc00f09947 */ /* 0x008fea000383ffff */
[----:B------:R-:W-:Y:S05]  /*2b650*/  BRA `(.L_x_10853) ;  /* 0xffffff5000c47947 */ /* 0x000fea000383ffff */
.L_x_10581:
[----:B0-----:R0:W1:Y:S02]  /*2b660*/  SYNCS.PHASECHK.TRANS64.TRYWAIT P1, [R6+URZ+0x228c0], R7 ;  /* 0x0228c007060075a7 */ /* 0x001064000802017f */
[----:B-1----:R-:W-:Y:S05]  /*2b670*/  @!P1 NANOSLEEP.SYNCS 0x989680 ;  /* 0x009896800000995d */ /* 0x002fea0003900000 */
[----:B------:R-:W1:Y:S02]  /*2b680*/  @!P1 SYNCS.PHASECHK.TRANS64 P1, [R6+URZ+0x228c0], R7 ;  /* 0x0228c007060095a7 */ /* 0x000e64000802007f */
[----:B-1----:R-:W-:Y:S05]  /*2b690*/  @!P1 BRA `(.L_x_10581) ;  /* 0xfffffffc00f09947 */ /* 0x002fea000383ffff */
[----:B------:R-:W-:Y:S05]  /*2b6a0*/  BRA `(.L_x_10854) ;  /* 0xffffff54003c7947 */ /* 0x000fea000383ffff */
.L_x_10598:
[----:B------:R-:W1:Y:S01]  /*2b6b0*/  S2R R20, SR_TID.X ;  /* 0x0000000000147919 */ /* 0x000e620000002100 */
[----:B------:R-:W-:Y:S01]  /*2b6c0*/  BSSY B0, `(.L_x_10855) ;  /* 0x0000009000007945 */ /* 0x000fe20003800000 */
[----:B------:R-:W-:Y:S01]  /*2b6d0*/  IMAD.MOV.U32 R12, RZ, RZ, RZ ;  /* 0x000000ffff0c7224 */ /* 0x000fe200078e00ff */
[----:B0-----:R-:W-:Y:S01]  /*2b6e0*/  MOV R11, 0x1f ;  /* 0x0000001f000b7802 */ /* 0x001fe20000000f00 */
[----:B------:R-:W-:Y:S01]  /*2b6f0*/  IMAD.MOV.U32 R15, RZ, RZ, -0x1 ;  /* 0xffffffffff0f7424 */ /* 0x000fe200078e00ff */
[----:B-1----:R-:W-:-:S04]  /*2b700*/  SHF.R.U32.HI R13, RZ, 0x5, R20 ;  /* 0x00000005ff0d7819 */ /* 0x002fc80000011614 */
[----:B------:R-:W-:-:S07]  /*2b710*/  LOP3.LUT R13, R13, 0x3, RZ, 0xc0, !PT ;  /* 0x000000030d0d7812 */ /* 0x000fce00078ec0ff */
[----:B-----5:R-:W-:Y:S05]  /*2b720*/  WARPSYNC.COLLECTIVE R15, `(.L_x_10856) ;  /* 0x000000000f087348 */ /* 0x020fea0003c00000 */
[----:B------:R0:W1:Y:S02]  /*2b730*/  SHFL.IDX P6, R14, R13, R12, R11 ;  /* 0x0000000c0d0e7389 */ /* 0x00006400000c000b */
[----:B01---5:R-:W-:Y:S01]  /*2b740*/  ENDCOLLECTIVE ;  /* 0x000000000000791b */ /* 0x023fe20003800000 */
.L_x_10856:
[----:B------:R-:W-:Y:S05]  /*2b750*/  BSYNC B0 ;  /* 0x0000000000007941 */ /* 0x000fea0003800000 */
.L_x_10855:
[----:B------:R-:W-:Y:S05]  /*2b760*/  BRA `(.L_x_10857) ;  /* 0xffffff6400747947 */ /* 0x000fea000383ffff */
.L_x_10601:
[----:B-1----:R-:W2:Y:S02]  /*2b770*/  LDL R0, [R1+0x30] ;  /* 0x0000300001007983 */ /* 0x002ea40000100800 */
[----:B--2---:R1:W2:Y:S02]  /*2b780*/  SYNCS.PHASECHK.TRANS64.TRYWAIT P0, [R6+URZ+0x22880], R0 ;  /* 0x02288000060075a7 */ /* 0x0042a4000800017f */
[----:B--2---:R-:W-:Y:S05]  /*2b790*/  @!P0 NANOSLEEP.SYNCS 0x989680 ;  /* 0x009896800000895d */ /* 0x004fea0003900000 */
[----:B------:R-:W2:Y:S02]  /*2b7a0*/  @!P0 SYNCS.PHASECHK.TRANS64 P0, [R6+URZ+0x22880], R0 ;  /* 0x02288000060085a7 */ /* 0x000ea4000800007f */
[----:B--2---:R-:W-:Y:S05]  /*2b7b0*/  @!P0 BRA `(.L_x_10601) ;  /* 0xfffffffc00ec8947 */ /* 0x004fea000383ffff */
[----:B------:R-:W-:Y:S05]  /*2b7c0*/  BRA `(.L_x_10858) ;  /* 0xffffff64008c7947 */ /* 0x000fea000383ffff */
.L_x_10602:
        /* <DEDUP_REMOVED lines=8> */
.L_x_10860:
[----:B------:R-:W-:Y:S05]  /*2b850*/  BSYNC B0 ;  /* 0x0000000000007941 */ /* 0x000fea0003800000 */
.L_x_10859:
        /* <DEDUP_REMOVED lines=8> */
.L_x_10861:
[----:B------:R-:W-:Y:S01]  /*2b8e0*/  MOV R13, R2 ;  /* 0x00000002000d7202 */ /* 0x000fe20000000f00 */
[----:B------:R-:W-:Y:S02]  /*2b8f0*/  IMAD.MOV.U32 R12, RZ, RZ, 0x1 ;  /* 0x00000001ff0c7424 */ /* 0x000fe400078e00ff */
[----:B------:R-:W-:-:S07]  /*2b900*/  IMAD.MOV.U32 R3, RZ, RZ, R14 ;  /* 0x000000ffff037224 */ /* 0x000fce00078e000e */
[----:B------:R-:W-:Y:S05]  /*2b910*/  WARPSYNC.COLLECTIVE R15, `(.L_x_10862) ;  /* 0x000000000f087348 */ /* 0x000fea0003c00000 */
[----:B------:R0:W1:Y:S02]  /*2b920*/  SHFL.IDX P6, R14, R13, R12, R11 ;  /* 0x0000000c0d0e7389 */ /* 0x00006400000c000b */
[----:B01----:R-:W-:Y:S01]  /*2b930*/  ENDCOLLECTIVE ;  /* 0x000000000000791b */ /* 0x003fe20003800000 */
.L_x_10862:
[----:B------:R-:W-:Y:S01]  /*2b940*/  IADD3 R28, P1, R34, R3, RZ ;  /* 0x00000003221c7210 */ /* 0x000fe20007f3e0ff */
[----:B------:R-:W-:Y:S02]  /*2b950*/  IMAD.IADD R3, R22, 0x1, R27 ;  /* 0x0000000116037824 */ /* 0x000fe400078e021b */
[----:B------:R0:W5:Y:S02]  /*2b960*/  LDL.LU R27, [R1] ;  /* 0x00000000011b7983 */ /* 0x0001640000300800 */
        /* <DEDUP_REMOVED lines=8> */
[----:B0----5:R-:W-:Y:S05]  /*2b9f0*/  WARPSYNC.COLLECTIVE R15, `(.L_x_10863) ;  /* 0x000000000f087348 */ /* 0x021fea0003c00000 */
[----:B------:R1:W2:Y:S02]  /*2ba00*/  SHFL.IDX P6, R14, R13, R12, R11 ;  /* 0x0000000c0d0e7389 */ /* 0x0002a400000c000b */
[----:B012--5:R-:W-:Y:S01]  /*2ba10*/  ENDCOLLECTIVE ;  /* 0x000000000000791b */ /* 0x027fe20003800000 */
.L_x_10863:
[----:B------:R-:W-:Y:S02]  /*2ba20*/  IMAD.MOV.U32 R13, RZ, RZ, R2 ;  /* 0x000000ffff0d7224 */ /* 0x000fe400078e0002 */
[----:B------:R-:W-:Y:S02]  /*2ba30*/  IMAD.MOV.U32 R12, RZ, RZ, 0x2 ;  /* 0x00000002ff0c7424 */ /* 0x000fe400078e00ff */
[----:B------:R-:W-:-:S05]  /*2ba40*/  IMAD.MOV.U32 R11, RZ, RZ, R14 ;  /* 0x000000ffff0b7224 */ /* 0x000fca00078e000e */
[----:B------:R-:W-:Y:S01]  /*2ba50*/  IADD3 R28, P1, R34, R11, RZ ;  /* 0x0000000b221c7210 */ /* 0x000fe20007f3e0ff */
[----:B------:R-:W-:-:S12]  /*2ba60*/  IMAD.MOV.U32 R11, RZ, RZ, 0x181f ;  /* 0x0000181fff0b7424 */ /* 0x000fd800078e00ff */
[----:B------:R-:W-:Y:S05]  /*2ba70*/  WARPSYNC.COLLECTIVE R15, `(.L_x_10864) ;  /* 0x000000000f087348 */ /* 0x000fea0003c00000 */
[----:B------:R0:W1:Y:S02]  /*2ba80*/  SHFL.IDX P6, R14, R13, R12, R11 ;  /* 0x0000000c0d0e7389 */ /* 0x00006400000c000b */
[----:B01----:R-:W-:Y:S01]  /*2ba90*/  ENDCOLLECTIVE ;  /* 0x000000000000791b */ /* 0x003fe20003800000 */
.L_x_10864:
[----:B------:R-:W-:Y:S02]  /*2baa0*/  IMAD.X R29, RZ, RZ, R21, P1 ;  /* 0x000000ffff1d7224 */ /* 0x000fe400008e0615 */
[----:B------:R-:W-:Y:S02]  /*2bab0*/  IMAD.MOV.U32 R13, RZ, RZ, R0 ;  /* 0x000000ffff0d7224 */ /* 0x000fe400078e0000 */
[----:B------:R-:W-:-:S07]  /*2bac0*/  IMAD.MOV.U32 R21, RZ, RZ, R14 ;  /* 0x000000ffff157224 */ /* 0x000fce00078e000e */
[----:B------:R-:W-:Y:S05]  /*2bad0*/  WARPSYNC.COLLECTIVE R15, `(.L_x_10865) ;  /* 0x000000000f087348 */ /* 0x000fea0003c00000 */
[----:B------:R0:W1:Y:S02]  /*2bae0*/  SHFL.IDX P6, R14, R13, R12, R11 ;  /* 0x0000000c0d0e7389 */ /* 0x00006400000c000b */
[----:B01----:R-:W-:Y:S01]  /*2baf0*/  ENDCOLLECTIVE ;  /* 0x000000000000791b */ /* 0x003fe20003800000 */
.L_x_10865:
[----:B------:R-:W-:-:S13]  /*2bb00*/  ISETP.LT.OR P1, PT, R7, 0x11, P0 ;  /* 0x000000110700780c */ /* 0x000fda0000721670 */
[----:B------:R-:W-:Y:S01]  /*2bb10*/  @!PT LDS RZ, [RZ] ;  /* 0x00000000fffff984 */ /* 0x000fe20000000800 */
[----:B------:R-:W-:Y:S01]  /*2bb20*/  @!PT LDS RZ, [RZ] ;  /* 0x00000000fffff984 */ /* 0x000fe20000000800 */
[----:B------:R-:W-:Y:S01]  /*2bb30*/  @!PT LDS RZ, [RZ] ;  /* 0x00000000fffff984 */ /* 0x000fe20000000800 */
[----:B------:R0:W-:Y:S01]  /*2bb40*/  LDGSTS.E.BYPASS.LTC128B.128 [R3+0xac00], desc[UR60][R28.64], !P1 ;  /* 0x0ac000001c037fae */ /* 0x0001e2000c901d7c */
[----:B------:R-:W-:Y:S01]  /*2bb50*/  IMAD.MOV.U32 R13, RZ, RZ, R2 ;  /* 0x000000ffff0d7224 */ /* 0x000fe200078e0002 */
[----:B------:R-:W-:Y:S01]  /*2bb60*/  MOV R12, 0x3 ;  /* 0x00000003000c7802 */ /* 0x000fe20000000f00 */
[----:B------:R-:W-:-:S05]  /*2bb70*/  IMAD.MOV.U32 R11, RZ, RZ, R14 ;  /* 0x000000ffff0b7224 */ /* 0x000fca00078e000e */
[----:B0-----:R-:W-:Y:S01]  /*2bb80*/  IADD3 R28, P1, R34, R11, RZ ;  /* 0x0000000b221c7210 */ /* 0x001fe20007f3e0ff */
[----:B------:R-:W-:-:S12]  /*2bb90*/  IMAD.MOV.U32 R11, RZ, RZ, 0x181f ;  /* 0x0000181fff0b7424 */ /* 0x000fd800078e00ff */
[----:B------:R-:W-:Y:S05]  /*2bba0*/  WARPSYNC.COLLECTIVE R15, `(.L_x_10866) ;  /* 0x000000000f087348 */ /* 0x000fea0003c00000 */
[----:B------:R0:W1:Y:S02]  /*2bbb0*/  SHFL.IDX P6, R14, R13, R12, R11 ;  /* 0x0000000c0d0e7389 */ /* 0x00006400000c000b */
[----:B01----:R-:W-:Y:S01]  /*2bbc0*/  ENDCOLLECTIVE ;  /* 0x000000000000791b */ /* 0x003fe20003800000 */
.L_x_10866:
[----:B------:R-:W-:Y:S02]  /*2bbd0*/  IMAD.X R29, RZ, RZ, R21, P1 ;  /* 0x000000ffff1d7224 */ /* 0x000fe400008e0615 */
[----:B------:R-:W-:Y:S02]  /*2bbe0*/  IMAD.MOV.U32 R13, RZ, RZ, R0 ;  /* 0x000000ffff0d7224 */ /* 0x000fe400078e0000 */
[----:B------:R-:W-:-:S07]  /*2bbf0*/  IMAD.MOV.U32 R21, RZ, RZ, R14 ;  /* 0x000000ffff157224 */ /* 0x000fce00078e000e */
[----:B------:R-:W-:Y:S05]  /*2bc00*/  WARPSYNC.COLLECTIVE R15, `(.L_x_10867) ;  /* 0x000000000f087348 */ /* 0x000fea0003c00000 */
[----:B------:R0:W1:Y:S02]  /*2bc10*/  SHFL.IDX P6, R14, R13, R12, R11 ;  /* 0x0000000c0d0e7389 */ /* 0x00006400000c000b */
[----:B01----:R-:W-:Y:S01]  /*2bc20*/  ENDCOLLECTIVE ;  /* 0x000000000000791b */ /* 0x003fe20003800000 */
.L_x_10867:
[----:B------:R-:W-:-:S13]  /*2bc30*/  ISETP.LT.OR P1, PT, R7, 0x21, P0 ;  /* 0x000000210700780c */ /* 0x000fda0000721670 */
[----:B------:R-:W-:Y:S01]  /*2bc40*/  @!PT LDS RZ, [RZ] ;  /* 0x00000000fffff984 */ /* 0x000fe20000000800 */
[----:B------:R-:W-:Y:S01]  /*2bc50*/  @!PT LDS RZ, [RZ] ;  /* 0x00000000fffff984 */ /* 0x000fe20000000800 */
[----:B------:R-:W-:Y:S01]  /*2bc60*/  @!PT LDS RZ, [RZ] ;  /* 0x00000000fffff984 */ /* 0x000fe20000000800 */
[----:B------:R0:W-:Y:S01]  /*2bc70*/  LDGSTS.E.BYPASS.LTC128B.128 [R3+0xb400], desc[UR60][R28.64], !P1 ;  /* 0x0b4000001c037fae */ /* 0x0001e2000c901d7c */
[----:B------:R-:W-:Y:S02]  /*2bc80*/  IMAD.MOV.U32 R13, RZ, RZ, R2 ;  /* 0x000000ffff0d7224 */ /* 0x000fe400078e0002 */
[----:B------:R-:W-:Y:S02]  /*2bc90*/  IMAD.MOV.U32 R12, RZ, RZ, 0x4 ;  /* 0x00000004ff0c7424 */ /* 0x000fe400078e00ff */
[----:B------:R-:W-:-:S05]  /*2bca0*/  IMAD.MOV.U32 R11, RZ, RZ, R14 ;  /* 0x000000ffff0b7224 */ /* 0x000fca00078e000e */
[----:B0-----:R-:W-:Y:S01]  /*2bcb0*/  IADD3 R28, P1, R34, R11, RZ ;  /* 0x0000000b221c7210 */ /* 0x001fe20007f3e0ff */
[----:B------:R-:W-:-:S12]  /*2bcc0*/  IMAD.MOV.U32 R11, RZ, RZ, 0x181f ;  /* 0x0000181fff0b7424 */ /* 0x000fd800078e00ff */
[----:B------:R-:W-:Y:S05]  /*2bcd0*/  WARPSYNC.COLLECTIVE R15, `(.L_x_10868) ;  /* 0x000000000f087348 */ /* 0x000fea0003c00000 */
[----:B------:R0:W1:Y:S02]  /*2bce0*/  SHFL.IDX P6, R14, R13, R12, R11 ;  /* 0x0000000c0d0e7389 */ /* 0x00006400000c000b */
[----:B01----:R-:W-:Y:S01]  /*2bcf0*/  ENDCOLLECTIVE ;  /* 0x000000000000791b */ /* 0x003fe20003800000 */
.L_x_10868:
[----:B------:R-:W-:Y:S02]  /*2bd00*/  IMAD.X R29, RZ, RZ, R21, P1 ;  /* 0x000000ffff1d7224 */ /* 0x000fe400008e0615 */
[----:B------:R-:W-:Y:S02]  /*2bd10*/  IMAD.MOV.U32 R13, RZ, RZ, R0 ;  /* 0x000000ffff0d7224 */ /* 0x000fe400078e0000 */
[----:B------:R-:W-:-:S07]  /*2bd20*/  IMAD.MOV.U32 R21, RZ, RZ, R14 ;  /* 0x000000ffff157224 */ /* 0x000fce00078e000e */
[----:B------:R-:W-:Y:S05]  /*2bd30*/  WARPSYNC.COLLECTIVE R15, `(.L_x_10869) ;  /* 0x000000000f087348 */ /* 0x000fea0003c00000 */
[----:B------:R0:W1:Y:S02]  /*2bd40*/  SHFL.IDX P6, R14, R13, R12, R11 ;  /* 0x0000000c0d0e7389 */ /* 0x00006400000c000b */
[----:B01----:R-:W-:Y:S01]  /*2bd50*/  ENDCOLLECTIVE ;  /* 0x000000000000791b */ /* 0x003fe20003800000 */
.L_x_10869:
        /* <DEDUP_REMOVED lines=13> */
.L_x_10870:
[----:B------:R-:W-:Y:S02]  /*2be30*/  IMAD.X R29, RZ, RZ, R21, P1 ;  /* 0x000000ffff1d7224 */ /* 0x000fe400008e0615 */
[----:B------:R-:W-:Y:S02]  /*2be40*/  IMAD.MOV.U32 R13, RZ, RZ, R0 ;  /* 0x000000ffff0d7224 */ /* 0x000fe400078e0000 */
[----:B------:R-:W-:-:S07]  /*2be50*/  IMAD.MOV.U32 R21, RZ, RZ, R14 ;  /* 0x000000ffff157224 */ /* 0x000fce00078e000e */
[----:B------:R-:W-:Y:S05]  /*2be60*/  WARPSYNC.COLLECTIVE R15, `(.L_x_10871) ;  /* 0x000000000f087348 */ /* 0x000fea0003c00000 */
[----:B------:R0:W1:Y:S02]  /*2be70*/  SHFL.IDX P6, R14, R13, R12, R11 ;  /* 0x0000000c0d0e7389 */ /* 0x00006400000c000b */
[----:B01----:R-:W-:Y:S01]  /*2be80*/  ENDCOLLECTIVE ;  /* 0x000000000000791b */ /* 0x003fe20003800000 */
.L_x_10871:
        /* <DEDUP_REMOVED lines=13> */
.L_x_10872:
[----:B------:R-:W-:Y:S02]  /*2bf60*/  IMAD.X R29, RZ, RZ, R21, P1 ;  /* 0x000000ffff1d7224 */ /* 0x000fe400008e0615 */
[----:B------:R-:W-:Y:S02]  /*2bf70*/  IMAD.MOV.U32 R13, RZ, RZ, R0 ;  /* 0x000000ffff0d7224 */ /* 0x000fe400078e0000 */
[----:B------:R-:W-:-:S07]  /*2bf80*/  IMAD.MOV.U32 R21, RZ, RZ, R14 ;  /* 0x000000ffff157224 */ /* 0x000fce00078e000e */
[----:B------:R-:W-:Y:S05]  /*2bf90*/  WARPSYNC.COLLECTIVE R15, `(.L_x_10873) ;  /* 0x000000000f087348 */ /* 0x000fea0003c00000 */
[----:B------:R0:W1:Y:S02]  /*2bfa0*/  SHFL.IDX P6, R14, R13, R12, R11 ;  /* 0x0000000c0d0e7389 */ /* 0x00006400000c000b */
[----:B01----:R-:W-:Y:S01]  /*2bfb0*/  ENDCOLLECTIVE ;  /* 0x000000000000791b */ /* 0x003fe20003800000 */
.L_x_10873:
        /* <DEDUP_REMOVED lines=13> */
.L_x_10874:
[----:B------:R-:W-:Y:S02]  /*2c090*/  IMAD.MOV.U32 R13, RZ, RZ, R0 ;  /* 0x000000ffff0d7224 */ /* 0x000fe400078e0000 */
[----:B------:R-:W-:-:S07]  /*2c0a0*/  IMAD.MOV.U32 R2, RZ, RZ, R14 ;  /* 0x000000ffff027224 */ /* 0x000fce00078e000e */
[----:B------:R-:W-:Y:S05]  /*2c0b0*/  WARPSYNC.COLLECTIVE R15, `(.L_x_10875) ;  /* 0x000000000f087348 */ /* 0x000fea0003c00000 */
[----:B------:R0:W1:Y:S02]  /*2c0c0*/  SHFL.IDX P6, R14, R13, R12, R11 ;  /* 0x0000000c0d0e7389 */ /* 0x00006400000c000b */
[----:B01----:R-:W-:Y:S01]  /*2c0d0*/  ENDCOLLECTIVE ;  /* 0x000000000000791b */ /* 0x003fe20003800000 */
.L_x_10875:
[----:B------:R-:W-:Y:S02]  /*2c0e0*/  IMAD.X R29, RZ, RZ, R21, P1 ;  /* 0x000000ffff1d7224 */ /* 0x000fe400008e0615 */
[----:B------:R-:W-:Y:S02]  /*2c0f0*/  IMAD.MOV.U32 R13, RZ, RZ, R10 ;  /* 0x000000ffff0d7224 */ /* 0x000fe400078e000a */
[----:B------:R-:W-:Y:S02]  /*2c100*/  IMAD.MOV.U32 R12, RZ, RZ, RZ ;  /* 0x000000ffff0c7224 */ /* 0x000fe400078e00ff */
[----:B------:R-:W-:-:S07]  /*2c110*/  IMAD.MOV.U32 R0, RZ, RZ, R14 ;  /* 0x000000ffff007224 */ /* 0x000fce00078e000e */
[----:B------:R-:W-:Y:S05]  /*2c120*/  WARPSYNC.COLLECTIVE R15, `(.L_x_10876) ;  /* 0x000000000f087348 */ /* 0x000fea0003c00000 */
[----:B------:R0:W1:Y:S02]  /*2c130*/  SHFL.IDX P6, R14, R13, R12, R11 ;  /* 0x0000000c0d0e7389 */ /* 0x00006400000c000b */
[----:B01----:R-:W-:Y:S01]  /*2c140*/  ENDCOLLECTIVE ;  /* 0x000000000000791b */ /* 0x003fe20003800000 */
.L_x_10876:
[----:B------:R-:W-:Y:S01]  /*2c150*/  ISETP.LT.OR P1, PT, R7, 0x61, P0 ;  /* 0x000000610700780c */ /* 0x000fe20000721670 */
[----:B------:R-:W-:-:S12]  /*2c160*/  IMAD.MOV.U32 R13, RZ, RZ, R20 ;  /* 0x000000ffff0d7224 */ /* 0x000fd800078e0014 */
[----:B------:R-:W-:Y:S01]  /*2c170*/  @!PT LDS RZ, [RZ] ;  /* 0x00000000fffff984 */ /* 0x000fe20000000800 */
[----:B------:R-:W-:Y:S01]  /*2c180*/  @!PT LDS RZ, [RZ] ;  /* 0x00000000fffff984 */ /* 0x000fe20000000800 */
[----:B------:R-:W-:Y:S01]  /*2c190*/  @!PT LDS RZ, [RZ] ;  /* 0x00000000fffff984 */ /* 0x000fe20000000800 */
[----:B------:R0:W-:Y:S02]  /*2c1a0*/  LDGSTS.E.BYPASS.LTC128B.128 [R3+0xd400], desc[UR60][R28.64], !P1 ;  /* 0x0d4000001c037fae */ /* 0x0001e4000c901d7c */
[----:B0-----:R-:W-:Y:S01]  /*2c1b0*/  IADD3 R28, P1, R34, R0, RZ ;  /* 0x00000000221c7210 */ /* 0x001fe20007f3e0ff */
[----:B------:R-:W-:-:S12]  /*2c1c0*/  IMAD.MOV.U32 R0, RZ, RZ, R14 ;  /* 0x000000ffff007224 */ /* 0x000fd800078e000e */
[----:B------:R-:W-:Y:S05]  /*2c1d0*/  WARPSYNC.COLLECTIVE R15, `(.L_x_10877) ;  /* 0x000000000f087348 */ /* 0x000fea0003c00000 */
[----:B------:R0:W1:Y:S02]  /*2c1e0*/  SHFL.IDX P6, R14, R13, R12, R11 ;  /* 0x0000000c0d0e7389 */ /* 0x00006400000c000b */
[----:B01----:R-:W-:Y:S01]  /*2c1f0*/  ENDCOLLECTIVE ;  /* 0x000000000000791b */ /* 0x003fe20003800000 */
.L_x_10877:
[----:B------:R-:W-:Y:S01]  /*2c200*/  IMAD.X R29, RZ, RZ, R2, P1 ;  /* 0x000000ffff1d7224 */ /* 0x000fe200008e0602 */
[----:B------:R-:W-:-:S13]  /*2c210*/  ISETP.LT.OR P1, PT, R7, 0x71, P0 ;  /* 0x000000710700780c */ /* 0x000fda0000721670 */
[----:B------:R-:W-:Y:S01]  /*2c220*/  @!PT LDS RZ, [RZ] ;  /* 0x00000000fffff984 */ /* 0x000fe20000000800 */
[----:B------:R-:W-:Y:S01]  /*2c230*/  @!PT LDS RZ, [RZ] ;  /* 0x00000000fffff984 */ /* 0x000fe20000000800 */
[----:B------:R-:W-:Y:S01]  /*2c240*/  @!PT LDS RZ, [RZ] ;  /* 0x00000000fffff984 */ /* 0x000fe20000000800 */
[----:B------:R0:W-:Y:S01]  /*2c250*/  LDGSTS.E.BYPASS.LTC128B.128 [R3+0xdc00], desc[UR60][R28.64], !P1 ;  /* 0x0dc000001c037fae */ /* 0x0001e2000c901d7c */
[----:B------:R-:W-:-:S05]  /*2c260*/  IMAD.MOV.U32 R12, RZ, RZ, R14 ;  /* 0x000000ffff0c7224 */ /* 0x000fca00078e000e */
[----:B0-----:R-:W-:-:S05]  /*2c270*/  IADD3 R28, P1, R34, R12, RZ ;  /* 0x0000000c221c7210 */ /* 0x001fca0007f3e0ff */
[----:B------:R-:W-:Y:S01]  /*2c280*/  IMAD.X R29, RZ, RZ, R0, P1 ;  /* 0x000000ffff1d7224 */ /* 0x000fe200008e0600 */
[C---:B------:R-:W-:Y:S02]  /*2c290*/  ISETP.LT.OR P1, PT, R7.reuse, 0x81, P0 ;  /* 0x000000810700780c */ /* 0x040fe40000721670 */
[----:B------:R-:W-:-:S11]  /*2c2a0*/  ISETP.GE.AND P2, PT, R7, 0x21, PT ;  /* 0x000000210700780c */ /* 0x000fd60003f46270 */
[----:B------:R0:W-:Y:S01]  /*2c2b0*/  LDGSTS.E.BYPASS.LTC128B.128 [R3+0xe400], desc[UR60][R28.64], !P1 ;  /* 0x0e4000001c037fae */ /* 0x0001e2000c901d7c */
[----:B------:R-:W-:Y:S02]  /*2c2c0*/  ISETP.GE.AND P1, PT, R7, 0x11, PT ;  /* 0x000000110700780c */ /* 0x000fe40003f26270 */
[----:B------:R-:W-:Y:S01]  /*2c2d0*/  LOP3.LUT R27, R27, 0xffffffef, RZ, 0xc0, !PT ;  /* 0xffffffef1b1b7812 */ /* 0x000fe200078ec0ff */
[----:B------:R-:W-:Y:S02]  /*2c2e0*/  IMAD.MOV.U32 R13, RZ, RZ, R10 ;  /* 0x000000ffff0d7224 */ /* 0x000fe400078e000a */
[----:B------:R-:W-:-:S08]  /*2c2f0*/  IMAD.MOV.U32 R12, RZ, RZ, 0x1 ;  /* 0x00000001ff0c7424 */ /* 0x000fd000078e00ff */
[----:B------:R-:W-:Y:S02]  /*2c300*/  @P1 LOP3.LUT R27, R27, 0x10, RZ, 0xfc, !PT ;  /* 0x000000101b1b1812 */ /* 0x000fe400078efcff */
[----:B------:R-:W-:Y:S02]  /*2c310*/  ISETP.GE.AND P1, PT, R7, 0x41, PT ;  /* 0x000000410700780c */ /* 0x000fe40003f26270 */
[----:B0-----:R-:W-:-:S11]  /*2c320*/  LOP3.LUT R27, R27, 0xfffffff7, RZ, 0xc0, !PT ;  /* 0xfffffff71b1b7812 */ /* 0x001fd600078ec0ff */
[----:B------:R-:W-:Y:S05]  /*2c330*/  WARPSYNC.COLLECTIVE R15, `(.L_x_10878) ;  /* 0x000000000f087348 */ /* 0x000fea0003c00000 */
[----:B------:R0:W1:Y:S02]  /*2c340*/  SHFL.IDX P6, R14, R13, R12, R11 ;  /* 0x0000000c0d0e7389 */ /* 0x00006400000c000b */
[----:B01----:R-:W-:Y:S01]  /*2c350*/  ENDCOLLECTIVE ;  /* 0x000000000000791b */ /* 0x003fe20003800000 */
.L_x_10878:
[----:B------:R-:W-:Y:S02]  /*2c360*/  @P2 LOP3.LUT R27, R27, 0x8, RZ, 0xfc, !PT ;  /* 0x000000081b1b2812 */ /* 0x000fe400078efcff */
[----:B------:R-:W-:Y:S02]  /*2c370*/  ISETP.GE.AND P2, PT, R7, 0x51, PT ;  /* 0x000000510700780c */ /* 0x000fe40003f46270 */
[----:B------:R-:W-:-:S04]  /*2c380*/  LOP3.LUT R27, R27, 0xffffffdf, RZ, 0xc0, !PT ;  /* 0xffffffdf1b1b7812 */ /* 0x000fc800078ec0ff */
[----:B------:R-:W-:Y:S02]  /*2c390*/  @P1 LOP3.LUT R27, R27, 0x20, RZ, 0xfc, !PT ;  /* 0x000000201b1b1812 */ /* 0x000fe400078efcff */
[----:B------:R-:W-:Y:S02]  /*2c3a0*/  ISETP.GE.AND P3, PT, R7, 0x91, PT ;  /* 0x000000910700780c */ /* 0x000fe40003f66270 */
[----:B------:R-:W-:-:S04]  /*2c3b0*/  LOP3.LUT R27, R27, 0xffffff7f, RZ, 0xc0, !PT ;  /* 0xffffff7f1b1b7812 */ /* 0x000fc800078ec0ff */
[----:B------:R-:W-:Y:S01]  /*2c3c0*/  @P2 LOP3.LUT R27, R27, 0x80, RZ, 0xfc, !PT ;  /* 0x000000801b1b2812 */ /* 0x000fe200078efcff */
[----:B------:R-:W-:-:S03]  /*2c3d0*/  IMAD.MOV.U32 R13, RZ, RZ, R20 ;  /* 0x000000ffff0d7224 */ /* 0x000fc600078e0014 */
[----:B------:R-:W-:Y:S02]  /*2c3e0*/  LOP3.LUT R27, R27, 0xfffffeff, RZ, 0xc0, !PT ;  /* 0xfffffeff1b1b7812 */ /* 0x000fe400078ec0ff */
[----:B------:R-:W-:Y:S02]  /*2c3f0*/  MOV R0, R14 ;  /* 0x0000000e00007202 */ /* 0x000fe40000000f00 */
[----:B------:R-:W-:-:S07]  /*2c400*/  @P3 LOP3.LUT R27, R27, 0x100, RZ, 0xfc, !PT ;  /* 0x000001001b1b3812 */ /* 0x000fce00078efcff */
[----:B------:R-:W-:Y:S05]  /*2c410*/  WARPSYNC.COLLECTIVE R15, `(.L_x_10879) ;  /* 0x000000000f087348 */ /* 0x000fea0003c00000 */
[----:B------:R0:W1:Y:S02]  /*2c420*/  SHFL.IDX P6, R14, R13, R12, R11 ;  /* 0x0000000c0d0e7389 */ /* 0x00006400000c000b */
[----:B01----:R-:W-:Y:S01]  /*2c430*/  ENDCOLLECTIVE ;  /* 0x000000000000791b */ /* 0x003fe20003800000 */
.L_x_10879:
[----:B------:R0:W-:Y:S01]  /*2c440*/  STL [R1], R27 ;  /* 0x0000001b01007387 */ /* 0x0001e20000100800 */
[C---:B------:R-:W-:Y:S02]  /*2c450*/  ISETP.GE.AND P5, PT, R7.reuse, 0x31, PT ;  /* 0x000000310700780c */ /* 0x040fe40003fa6270 */
[C---:B------:R-:W-:Y:S02]  /*2c460*/  ISETP.GE.AND P4, PT, R7.reuse, 0x61, PT ;  /* 0x000000610700780c */ /* 0x040fe40003f86270 */
[C---:B------:R-:W-:Y:S02]  /*2c470*/  ISETP.GE.AND P1, PT, R7.reuse, 0x71, PT ;  /* 0x000000710700780c */ /* 0x040fe40003f26270 */
[----:B------:R-:W-:Y:S01]  /*2c480*/  ISETP.GE.AND P2, PT, R7, 0x81, PT ;  /* 0x000000810700780c */ /* 0x000fe20003f46270 */
[----:B------:R-:W-:Y:S01]  /*2c490*/  IMAD.MOV.U32 R10, RZ, RZ, R14 ;  /* 0x000000ffff0a7224 */ /* 0x000fe200078e000e */
[----:B------:R-:W-:Y:S11]  /*2c4a0*/  BRA `(.L_x_10880) ;  /* 0xffffff6000587947 */ /* 0x000ff6000383ffff */
.L_x_10607:
[----:B---3--:R-:W3:Y:S02]  /*2c4b0*/  LDL R0, [R1+0x30] ;  /* 0x0000300001007983 */ /* 0x008ee40000100800 */
[----:B---3--:R3:W4:Y:S02]  /*2c4c0*/  SYNCS.PHASECHK.TRANS64.TRYWAIT P0, [R6+URZ+0x22840], R0 ;  /* 0x02284000060075a7 */ /* 0x008724000800017f */
[----:B----4-:R-:W-:Y:S05]  /*2c4d0*/  @!P0 NANOSLEEP.SYNCS 0x989680 ;  /* 0x009896800000895d */ /* 0x010fea0003900000 */
[----:B------:R-:W4:Y:S02]  /*2c4e0*/  @!P0 SYNCS.PHASECHK.TRANS64 P0, [R6+URZ+0x22840], R0 ;  /* 0x02284000060085a7 */ /* 0x000f24000800007f */
[----:B----4-:R-:W-:Y:S05]  /*2c4f0*/  @!P0 BRA `(.L_x_10607) ;  /* 0xfffffffc00ec8947 */ /* 0x010fea000383ffff */
[----:B------:R-:W-:Y:S05]  /*2c500*/  BRA `(.L_x_10881) ;  /* 0xffffff6000ac7947 */ /* 0x000fea000383ffff */
.L_x_10608:
        /* <DEDUP_REMOVED lines=8> */
.L_x_10883:
[----:B------:R-:W-:Y:S05]  /*2c590*/  BSYNC B0 ;  /* 0x0000000000007941 */ /* 0x000fea0003800000 */
.L_x_10882:
        /* <DEDUP_REMOVED lines=8> */
.L_x_10884:
[----:B------:R-:W-:Y:S02]  /*2c620*/  IMAD.MOV.U32 R13, RZ, RZ, R5 ;  /* 0x000000ffff0d7224 */ /* 0x000fe400078e0005 */
[----:B------:R-:W-:Y:S01]  /*2c630*/  IMAD.MOV.U32 R12, RZ, RZ, 0x1 ;  /* 0x00000001ff0c7424 */ /* 0x000fe200078e00ff */
[----:B------:R-:W-:Y:S01]  /*2c640*/  LOP3.LUT P6, RZ, R20, 0x40, RZ, 0xc0, !PT ;  /* 0x0000004014ff7812 */ /* 0x000fe200078cc0ff */
[----:B------:R-:W-:-:S12]  /*2c650*/  IMAD.MOV.U32 R8, RZ, RZ, R14 ;  /* 0x000000ffff087224 */ /* 0x000fd800078e000e */
[----:B------:R-:W-:-:S05]  /*2c660*/  @P6 IADD3 R8, P0, R34, R8, RZ ;  /* 0x0000000822086210 */ /* 0x000fca0007f1e0ff */
[----:B------:R-:W-:-:S05]  /*2c670*/  @P6 IMAD.X R7, RZ, RZ, R7, P0 ;  /* 0x000000ffff076224 */ /* 0x000fca00000e0607 */
[----:B------:R-:W-:-:S05]  /*2c680*/  @P6 MOV R9, R7 ;  /* 0x0000000700096202 */ /* 0x000fca0000000f00 */
[----:B------:R-:W-:Y:S01]  /*2c690*/  @!PT LDS RZ, [RZ] ;  /* 0x00000000fffff984 */ /* 0x000fe20000000800 */
[----:B------:R-:W-:Y:S01]  /*2c6a0*/  @!PT LDS RZ, [RZ] ;  /* 0x00000000fffff984 */ /* 0x000fe20000000800 */
[----:B------:R-:W-:Y:S01]  /*2c6b0*/  @!PT LDS RZ, [RZ] ;  /* 0x00000000fffff984 */ /* 0x000fe20000000800 */
[----:B------:R0:W-:Y:S02]  /*2c6c0*/  @P6 LDGSTS.E.BYPASS.LTC128B.128 [R3+0x18400], desc[UR60][R8.64], !P3 ;  /* 0x1840000008036fae */ /* 0x0001e4000d901d7c */
[----:B0-----:R-:W-:Y:S05]  /*2c6d0*/  WARPSYNC.COLLECTIVE R15, `(.L_x_10885) ;  /* 0x000000000f087348 */ /* 0x001fea0003c00000 */
[----:B------:R1:W2:Y:S02]  /*2c6e0*/  SHFL.IDX P6, R14, R13, R12, R11 ;  /* 0x0000000c0d0e7389 */ /* 0x0002a400000c000b */
[----:B012---:R-:W-:Y:S01]  /*2c6f0*/  ENDCOLLECTIVE ;  /* 0x000000000000791b */ /* 0x007fe20003800000 */
.L_x_10885:
[----:B------:R-:W-:Y:S02]  /*2c700*/  IMAD.MOV.U32 R13, RZ, RZ, R4 ;  /* 0x000000ffff0d7224 */ /* 0x000fe400078e0004 */
[----:B------:R-:W-:-:S07]  /*2c710*/  IMAD.MOV.U32 R7, RZ, RZ, R14 ;  /* 0x000000ffff077224 */ /* 0x000fce00078e000e */
[----:B------:R-:W-:Y:S05]  /*2c720*/  WARPSYNC.COLLECTIVE R15, `(.L_x_10886) ;  /* 0x000000000f087348 */ /* 0x000fea0003c00000 */
[----:B------:R0:W1:Y:S02]  /*2c730*/  SHFL.IDX P6, R14, R13, R12, R11 ;  /* 0x0000000c0d0e7389 */ /* 0x00006400000c000b */
[----:B01----:R-:W-:Y:S01]  /*2c740*/  ENDCOLLECTIVE ;  /* 0x000000000000791b */ /* 0x003fe20003800000 */
.L_x_10886:
        /* <DEDUP_REMOVED lines=14> */
.L_x_10887:
[----:B------:R-:W-:Y:S02]  /*2c830*/  IMAD.MOV.U32 R13, RZ, RZ, R4 ;  /* 0x000000ffff0d7224 */ /* 0x000fe400078e0004 */
[----:B------:R-:W-:-:S07]  /*2c840*/  IMAD.MOV.U32 R7, RZ, RZ, R14 ;  /* 0x000000ffff077224 */ /* 0x000fce00078e000e */
[----:B------:R-:W-:Y:S05]  /*2c850*/  WARPSYNC.COLLECTIVE R15, `(.L_x_10888) ;  /* 0x000000000f087348 */ /* 0x000fea0003c00000 */
[----:B------:R0:W1:Y:S02]  /*2c860*/  SHFL.IDX P6, R14, R13, R12, R11 ;  /* 0x0000000c0d0e7389 */ /* 0x00006400000c000b */
[----:B01----:R-:W-:Y:S01]  /*2c870*/  ENDCOLLECTIVE ;  /* 0x000000000000791b */ /* 0x003fe20003800000 */
.L_x_10888:
        /* <DEDUP_REMOVED lines=14> */
.L_x_10889:
[----:B------:R-:W-:Y:S02]  /*2c960*/  IMAD.MOV.U32 R13, RZ, RZ, R4 ;  /* 0x000000ffff0d7224 */ /* 0x000fe400078e0004 */
[----:B------:R-:W-:-:S07]  /*2c970*/  IMAD.MOV.U32 R7, RZ, RZ, R14 ;  /* 0x000000ffff077224 */ /* 0x000fce00078e000e */
[----:B------:R-:W-:Y:S05]  /*2c980*/  WARPSYNC.COLLECTIVE R15, `(.L_x_10890) ;  /* 0x000000000f087348 */ /* 0x000fea0003c00000 */
[----:B------:R0:W1:Y:S02]  /*2c990*/  SHFL.IDX P6, R14, R13, R12, R11 ;  /* 0x0000000c0d0e7389 */ /* 0x00006400000c000b */
[----:B01----:R-:W-:Y:S01]  /*2c9a0*/  ENDCOLLECTIVE ;  /* 0x000000000000791b */ /* 0x003fe20003800000 */
.L_x_10890:
[----:B------:R-:W-:Y:S02]  /*2c9b0*/  IMAD.MOV.U32 R13, RZ, RZ, R5 ;  /* 0x000000ffff0d7224 */ /* 0x000fe400078e0005 */
[----:B------:R-:W-:Y:S02]  /*2c9c0*/  IMAD.MOV.U32 R12, RZ, RZ, 0x4 ;  /* 0x00000004ff0c7424 */ /* 0x000fe400078e00ff */
[----:B------:R-:W-:-:S07]  /*2c9d0*/  IMAD.MOV.U32 R8, RZ, RZ, R14 ;  /* 0x000000ffff087224 */ /* 0x000fce00078e000e */
[----:B------:R-:W-:Y:S05]  /*2c9e0*/  WARPSYNC.COLLECTIVE R15, `(.L_x_10891) ;  /* 0x000000000f087348 */ /* 0x000fea0003c00000 */
[----:B------:R0:W1:Y:S02]  /*2c9f0*/  SHFL.IDX P6, R14, R13, R12, R11 ;  /* 0x0000000c0d0e7389 */ /* 0x00006400000c000b */
[----:B01----:R-:W-:Y:S01]  /*2ca00*/  ENDCOLLECTIVE ;  /* 0x000000000000791b */ /* 0x003fe20003800000 */
.L_x_10891:
        /* <DEDUP_REMOVED lines=13> */
.L_x_10892:
        /* <DEDUP_REMOVED lines=14> */
.L_x_10893:
[----:B------:R-:W-:Y:S02]  /*2cbc0*/  IMAD.MOV.U32 R13, RZ, RZ, R4 ;  /* 0x000000ffff0d7224 */ /* 0x000fe400078e0004 */
[----:B------:R-:W-:-:S07]  /*2cbd0*/  IMAD.MOV.U32 R7, RZ, RZ, R14 ;  /* 0x000000ffff077224 */ /* 0x000fce00078e000e */
[----:B------:R-:W-:Y:S05]  /*2cbe0*/  WARPSYNC.COLLECTIVE R15, `(.L_x_10894) ;  /* 0x000000000f087348 */ /* 0x000fea0003c00000 */
[----:B------:R0:W1:Y:S02]  /*2cbf0*/  SHFL.IDX P6, R14, R13, R12, R11 ;  /* 0x0000000c0d0e7389 */ /* 0x00006400000c000b */
[----:B01----:R-:W-:Y:S01]  /*2cc00*/  ENDCOLLECTIVE ;  /* 0x000000000000791b */ /* 0x003fe20003800000 */
.L_x_10894:
[----:B------:R-:W-:Y:S02]  /*2cc10*/  IMAD.MOV.U32 R13, RZ, RZ, R5 ;  /* 0x000000ffff0d7224 */ /* 0x000fe400078e0005 */
[----:B------:R-:W-:Y:S02]  /*2cc20*/  IMAD.MOV.U32 R12, RZ, RZ, 0x6 ;  /* 0x00000006ff0c7424 */ /* 0x000fe400078e00ff */
[----:B------:R-:W-:-:S07]  /*2cc30*/  IMAD.MOV.U32 R8, RZ, RZ, R14 ;  /* 0x000000ffff087224 */ /* 0x000fce00078e000e */
[----:B------:R-:W-:Y:S05]  /*2cc40*/  WARPSYNC.COLLECTIVE R15, `(.L_x_10895) ;  /* 0x000000000f087348 */ /* 0x000fea0003c00000 */
[----:B------:R0:W1:Y:S02]  /*2cc50*/  SHFL.IDX P6, R14, R13, R12, R11 ;  /* 0x0000000c0d0e7389 */ /* 0x00006400000c000b */
[----:B01----:R-:W-:Y:S01]  /*2cc60*/  ENDCOLLECTIVE ;  /* 0x000000000000791b */ /* 0x003fe20003800000 */
.L_x_10895:
        /* <DEDUP_REMOVED lines=12> */
.L_x_10896:
[----:B------:R-:W-:Y:S02]  /*2cd30*/  IMAD.MOV.U32 R13, RZ, RZ, R5 ;  /* 0x000000ffff0d7224 */ /* 0x000fe400078e0005 */
[----:B------:R-:W-:Y:S02]  /*2cd40*/  IMAD.MOV.U32 R12, RZ, RZ, 0x7 ;  /* 0x00000007ff0c7424 */ /* 0x000fe400078e00ff */
[----:B------:R-:W-:-:S07]  /*2cd50*/  IMAD.MOV.U32 R8, RZ, RZ, R14 ;  /* 0x000000ffff087224 */ /* 0x000fce00078e000e */
[----:B------:R-:W-:Y:S05]  /*2cd60*/  WARPSYNC.COLLECTIVE R15, `(.L_x_10897) ;  /* 0x000000000f087348 */ /* 0x000fea0003c00000 */
[----:B------:R0:W1:Y:S02]  /*2cd70*/  SHFL.IDX P6, R14, R13, R12, R11 ;  /* 0x0000000c0d0e7389 */ /* 0x00006400000c000b */
[----:B01----:R-:W-:Y:S01]  /*2cd80*/  ENDCOLLECTIVE ;  /* 0x000000000000791b */ /* 0x003fe20003800000 */
.L_x_10897:
        /* <DEDUP_REMOVED lines=12> */
.L_x_10898:
[----:B------:R-:W-:Y:S02]  /*2ce50*/  IMAD.MOV.U32 R13, RZ, RZ, R0 ;  /* 0x000000ffff0d7224 */ /* 0x000fe400078e0000 */
[----:B------:R-:W-:Y:S02]  /*2ce60*/  IMAD.MOV.U32 R12, RZ, RZ, RZ ;  /* 0x000000ffff0c7224 */ /* 0x000fe400078e00ff */
[----:B------:R-:W-:-:S07]  /*2ce70*/  IMAD.MOV.U32 R4, RZ, RZ, R14 ;  /* 0x000000ffff047224 */ /* 0x000fce00078e000e */
[----:B------:R-:W-:Y:S05]  /*2ce80*/  WARPSYNC.COLLECTIVE R15, `(.L_x_10899) ;  /* 0x000000000f087348 */ /* 0x000fea0003c00000 */
[----:B------:R0:W1:Y:S02]  /*2ce90*/  SHFL.IDX P6, R14, R13, R12, R11 ;  /* 0x0000000c0d0e7389 */ /* 0x00006400000c000b */
[----:B01----:R-:W-:Y:S01]  /*2cea0*/  ENDCOLLECTIVE ;  /* 0x000000000000791b */ /* 0x003fe20003800000 */
.L_x_10899:
        /* <DEDUP_REMOVED lines=11> */
.L_x_10900:
[----:B------:R-:W-:Y:S01]  /*2cf60*/  IMAD.MOV.U32 R13, RZ, RZ, R0 ;  /* 0x000000ffff0d7224 */ /* 0x000fe200078e0000 */
[----:B------:R-:W-:Y:S01]  /*2cf70*/  MOV R12, 0x1 ;  /* 0x00000001000c7802 */ /* 0x000fe20000000f00 */
[----:B------:R-:W-:-:S07]  /*2cf80*/  IMAD.MOV.U32 R8, RZ, RZ, R14 ;  /* 0x000000ffff087224 */ /* 0x000fce00078e000e */
[----:B------:R-:W-:Y:S05]  /*2cf90*/  WARPSYNC.COLLECTIVE R15, `(.L_x_10901) ;  /* 0x000000000f087348 */ /* 0x000fea0003c00000 */
[----:B------:R0:W1:Y:S02]  /*2cfa0*/  SHFL.IDX P6, R14, R13, R12, R11 ;  /* 0x0000000c0d0e7389 */ /* 0x00006400000c000b */
[----:B01----:R-:W-:Y:S01]  /*2cfb0*/  ENDCOLLECTIVE ;  /* 0x000000000000791b */ /* 0x003fe20003800000 */
.L_x_10901:
        /* <DEDUP_REMOVED lines=11> */
.L_x_10902:
[----:B------:R-:W-:Y:S01]  /*2d070*/  IMAD.MOV.U32 R2, RZ, RZ, R14 ;  /* 0x000000ffff027224 */ /* 0x000fe200078e000e */
[----:B------:R-:W-:Y:S06]  /*2d080*/  BRA `(.L_x_10903) ;  /* 0xffffff5c006c7947 */ /* 0x000fec000383ffff */
.L_x_10613:
[----:B------:R-:W-:Y:S02]  /*2d090*/  IMAD.MOV.U32 R13, RZ, RZ, R2 ;  /* 0x000000ffff0d7224 */ /* 0x000fe400078e0002 */
[----:B------:R-:W-:Y:S02]  /*2d0a0*/  IMAD.MOV.U32 R12, RZ, RZ, RZ ;  /* 0x000000ffff0c7224 */ /* 0x000fe400078e00ff */
[----:B------:R-:W-:Y:S02]  /*2d0b0*/  IMAD.MOV.U32 R11, RZ, RZ, 0x181f ;  /* 0x0000181fff0b7424 */ /* 0x000fe400078e00ff */
[----:B------:R-:W-:Y:S02]  /*2d0c0*/  IMAD.MOV.U32 R15, RZ, RZ, -0x1 ;  /* 0xffffffffff0f7424 */ /* 0x000fe400078e00ff */
[----:B-----5:R-:W-:Y:S02]  /*2d0d0*/  IMAD R3, R20, R7, RZ ;  /* 0x0000000714037224 */ /* 0x020fe400078e02ff */
[----:B------:R-:W-:-:S07]  /*2d0e0*/  IMAD R17, R17, 0x80, R10 ;  /* 0x0000008011117824 */ /* 0x000fce00078e020a */
[----:B------:R-:W-:Y:S05]  /*2d0f0*/  WARPSYNC.COLLECTIVE R15, `(.L_x_10904) ;  /* 0x000000000f087348 */ /* 0x000fea0003c00000 */
[----:B------:R0:W1:Y:S02]  /*2d100*/  SHFL.IDX P6, R14, R13, R12, R11 ;  /* 0x0000000c0d0e7389 */ /* 0x00006400000c000b */
[----:B01----:R-:W-:Y:S01]  /*2d110*/  ENDCOLLECTIVE ;  /* 0x000000000000791b */ /* 0x003fe20003800000 */
.L_x_10904:
[----:B------:R-:W-:Y:S01]  /*2d120*/  ISETP.GE.AND P1, PT, R17, R3, PT ;  /* 0x000000031100720c */ /* 0x000fe20003f26270 */
[----:B------:R-:W-:Y:S02]  /*2d130*/  IMAD.MOV.U32 R13, RZ, RZ, R0 ;  /* 0x000000ffff0d7224 */ /* 0x000fe400078e0000 */
[----:B------:R-:W-:-:S10]  /*2d140*/  IMAD.MOV.U32 R4, RZ, RZ, R14 ;  /* 0x000000ffff047224 */ /* 0x000fd400078e000e */
[----:B------:R-:W-:Y:S05]  /*2d150*/  WARPSYNC.COLLECTIVE R15, `(.L_x_10905) ;  /* 0x000000000f087348 */ /* 0x000fea0003c00000 */
[----:B------:R0:W1:Y:S02]  /*2d160*/  SHFL.IDX P6, R14, R13, R12, R11 ;  /* 0x0000000c0d0e7389 */ /* 0x00006400000c000b */
[----:B01----:R-:W-:Y:S01]  /*2d170*/  ENDCOLLECTIVE ;  /* 0x000000000000791b */ /* 0x003fe20003800000 */
.L_x_10905:
[----:B------:R-:W-:Y:S02]  /*2d180*/  IMAD.MOV.U32 R13, RZ, RZ, R2 ;  /* 0x000000ffff0d7224 */ /* 0x000fe400078e0002 */
[----:B------:R-:W-:Y:S02]  /*2d190*/  IMAD.MOV.U32 R12, RZ, RZ, 0x1 ;  /* 0x00000001ff0c7424 */ /* 0x000fe400078e00ff */
[----:B------:R-:W-:-:S07]  /*2d1a0*/  IMAD.MOV.U32 R5, RZ, RZ, R14 ;  /* 0x000000ffff057224 */ /* 0x000fce00078e000e */
[----:B------:R-:W-:Y:S05]  /*2d1b0*/  WARPSYNC.COLLECTIVE R15, `(.L_x_10906) ;  /* 0x000000000f087348 */ /* 0x000fea0003c00000 */
[----:B------:R0:W1:Y:S02]  /*2d1c0*/  SHFL.IDX P6, R14, R13, R12, R11 ;  /* 0x0000000c0d0e7389 */ /* 0x00006400000c000b */
[----:B01----:R-:W-:Y:S01]  /*2d1d0*/  ENDCOLLECTIVE ;  /* 0x000000000000791b */ /* 0x003fe20003800000 */
.L_x_10906:
[----:B------:R-:W-:-:S05]  /*2d1e0*/  @!P1 IADD3 R5, P3, R34, R5, RZ ;  /* 0x0000000522059210 */ /* 0x000fca0007f7e0ff */
[----:B------:R-:W-:Y:S02]  /*2d1f0*/  @!P1 IMAD.X R8, RZ, RZ, R4, P3 ;  /* 0x000000ffff089224 */ /* 0x000fe400018e0604 */
[----:B------:R-:W-:-:S03]  /*2d200*/  @!P1 IMAD.MOV.U32 R4, RZ, RZ, R5 ;  /* 0x000000ffff049224 */ /* 0x000fc600078e0005 */
[----:B------:R-:W-:Y:S01]  /*2d210*/  @!P1 MOV R5, R8 ;  /* 0x0000000800059202 */ /* 0x000fe20000000f00 */
[----:B------:R-:W-:-:S04]  /*2d220*/  IMAD.MOV.U32 R13, RZ, RZ, R0 ;  /* 0x000000ffff0d7224 */ /* 0x000fc800078e0000 */
        /* <DEDUP_REMOVED lines=10> */
.L_x_10907:
[----:B------:R-:W-:Y:S02]  /*2d2d0*/  IMAD.MOV.U32 R13, RZ, RZ, R2 ;  /* 0x000000ffff0d7224 */ /* 0x000fe400078e0002 */
[----:B------:R-:W-:Y:S02]  /*2d2e0*/  IMAD.MOV.U32 R12, RZ, RZ, 0x2 ;  /* 0x00000002ff0c7424 */ /* 0x000fe400078e00ff */
[----:B------:R-:W-:-:S07]  /*2d2f0*/  IMAD.MOV.U32 R6, RZ, RZ, R14 ;  /* 0x000000ffff067224 */ /* 0x000fce00078e000e */
[----:B------:R-:W-:Y:S05]  /*2d300*/  WARPSYNC.COLLECTIVE R15, `(.L_x_10908) ;  /* 0x000000000f087348 */ /* 0x000fea0003c00000 */
[----:B------:R0:W1:Y:S02]  /*2d310*/  SHFL.IDX P6, R14, R13, R12, R11 ;  /* 0x0000000c0d0e7389 */ /* 0x00006400000c000b */
[----:B01----:R-:W-:Y:S01]  /*2d320*/  ENDCOLLECTIVE ;  /* 0x000000000000791b */ /* 0x003fe20003800000 */
.L_x_10908:
[----:B------:R-:W-:-:S05]  /*2d330*/  @!P1 IADD3 R6, P3, R34, R6, RZ ;  /* 0x0000000622069210 */ /* 0x000fca0007f7e0ff */
[----:B------:R-:W-:Y:S02]  /*2d340*/  @!P1 IMAD.X R7, RZ, RZ, R4, P3 ;  /* 0x000000ffff079224 */ /* 0x000fe400018e0604 */
[----:B------:R-:W-:Y:S02]  /*2d350*/  @!P1 IMAD.MOV.U32 R4, RZ, RZ, R6 ;  /* 0x000000ffff049224 */ /* 0x000fe400078e0006 */
[----:B------:R-:W-:Y:S01]  /*2d360*/  @!P1 IMAD.MOV.U32 R5, RZ, RZ, R7 ;  /* 0x000000ffff059224 */ /* 0x000fe200078e0007 */
[----:B------:R-:W-:Y:S01]  /*2d370*/  MOV R13, R0 ;  /* 0x00000000000d7202 */ /* 0x000fe20000000f00 */
[----:B------:R-:W-:-:S03]  /*2d380*/  VIADD R6, R17, 0x60 ;  /* 0x0000006011067836 */ /* 0x000fc60000000000 */
        /* <DEDUP_REMOVED lines=10> */
.L_x_10909:
[----:B------:R-:W-:Y:S02]  /*2d430*/  IMAD.MOV.U32 R13, RZ, RZ, R2 ;  /* 0x000000ffff0d7224 */ /* 0x000fe400078e0002 */
[----:B------:R-:W-:Y:S02]  /*2d440*/  IMAD.MOV.U32 R12, RZ, RZ, 0x3 ;  /* 0x00000003ff0c7424 */ /* 0x000fe400078e00ff */
[----:B------:R-:W-:-:S07]  /*2d450*/  IMAD.MOV.U32 R5, RZ, RZ, R14 ;  /* 0x000000ffff057224 */ /* 0x000fce00078e000e */
[----:B------:R-:W-:Y:S05]  /*2d460*/  WARPSYNC.COLLECTIVE R15, `(.L_x_10910) ;  /* 0x000000000f087348 */ /* 0x000fea0003c00000 */
[----:B------:R0:W1:Y:S02]  /*2d470*/  SHFL.IDX P6, R14, R13, R12, R11 ;  /* 0x0000000c0d0e7389 */ /* 0x00006400000c000b */
[----:B01----:R-:W-:Y:S01]  /*2d480*/  ENDCOLLECTIVE ;  /* 0x000000000000791b */ /* 0x003fe20003800000 */
.L_x_10910:
        /* <DEDUP_REMOVED lines=16> */
.L_x_10911:
[----:B------:R-:W-:Y:S02]  /*2d590*/  IMAD.MOV.U32 R13, RZ, RZ, R2 ;  /* 0x000000ffff0d7224 */ /* 0x000fe400078e0002 */
[----:B------:R-:W-:Y:S02]  /*2d5a0*/  IMAD.MOV.U32 R12, RZ, RZ, 0x4 ;  /* 0x00000004ff0c7424 */ /* 0x000fe400078e00ff */
[----:B------:R-:W-:-:S07]  /*2d5b0*/  IMAD.MOV.U32 R5, RZ, RZ, R14 ;  /* 0x000000ffff057224 */ /* 0x000fce00078e000e */
[----:B------:R-:W-:Y:S05]  /*2d5c0*/  WARPSYNC.COLLECTIVE R15, `(.L_x_10912) ;  /* 0x000000000f087348 */ /* 0x000fea0003c00000 */
[----:B------:R0:W1:Y:S02]  /*2d5d0*/  SHFL.IDX P6, R14, R13, R12, R11 ;  /* 0x0000000c0d0e7389 */ /* 0x00006400000c000b */
[----:B01----:R-:W-:Y:S01]  /*2d5e0*/  ENDCOLLECTIVE ;  /* 0x000000000000791b */ /* 0x003fe20003800000 */
.L_x_10912:
        /* <DEDUP_REMOVED lines=16> */
.L_x_10913:
[----:B------:R-:W-:Y:S02]  /*2d6f0*/  IMAD.MOV.U32 R13, RZ, RZ, R2 ;  /* 0x000000ffff0d7224 */ /* 0x000fe400078e0002 */
[----:B------:R-:W-:Y:S02]  /*2d700*/  IMAD.MOV.U32 R12, RZ, RZ, 0x5 ;  /* 0x00000005ff0c7424 */ /* 0x000fe400078e00ff */
[----:B------:R-:W-:-:S07]  /*2d710*/  IMAD.MOV.U32 R5, RZ, RZ, R14 ;  /* 0x000000ffff057224 */ /* 0x000fce00078e000e */
[----:B------:R-:W-:Y:S05]  /*2d720*/  WARPSYNC.COLLECTIVE R15, `(.L_x_10914) ;  /* 0x000000000f087348 */ /* 0x000fea0003c00000 */
[----:B------:R0:W1:Y:S02]  /*2d730*/  SHFL.IDX P6, R14, R13, R12, R11 ;  /* 0x0000000c0d0e7389 */ /* 0x00006400000c000b */
[----:B01----:R-:W-:Y:S01]  /*2d740*/  ENDCOLLECTIVE ;  /* 0x000000000000791b */ /* 0x003fe20003800000 */
.L_x_10914:
        /* <DEDUP_REMOVED lines=16> */
.L_x_10915:
[----:B------:R-:W-:Y:S02]  /*2d850*/  IMAD.MOV.U32 R13, RZ, RZ, R2 ;  /* 0x000000ffff0d7224 */ /* 0x000fe400078e0002 */
[----:B------:R-:W-:Y:S02]  /*2d860*/  IMAD.MOV.U32 R12, RZ, RZ, 0x6 ;  /* 0x00000006ff0c7424 */ /* 0x000fe400078e00ff */
[----:B------:R-:W-:-:S07]  /*2d870*/  IMAD.MOV.U32 R5, RZ, RZ, R14 ;  /* 0x000000ffff057224 */ /* 0x000fce00078e000e */
[----:B------:R-:W-:Y:S05]  /*2d880*/  WARPSYNC.COLLECTIVE R15, `(.L_x_10916) ;  /* 0x000000000f087348 */ /* 0x000fea0003c00000 */
[----:B------:R0:W1:Y:S02]  /*2d890*/  SHFL.IDX P6, R14, R13, R12, R11 ;  /* 0x0000000c0d0e7389 */ /* 0x00006400000c000b */
[----:B01----:R-:W-:Y:S01]  /*2d8a0*/  ENDCOLLECTIVE ;  /* 0x000000000000791b */ /* 0x003fe20003800000 */
.L_x_10916:
[----:B------:R-:W-:-:S05]  /*2d8b0*/  @!P1 IADD3 R5, P2, R34, R5, RZ ;  /* 0x0000000522059210 */ /* 0x000fca0007f5e0ff */
[----:B------:R-:W-:Y:S01]  /*2d8c0*/  @!P1 IMAD.X R4, RZ, RZ, R4, P2 ;  /* 0x000000ffff049224 */ /* 0x000fe200010e0604 */
[----:B------:R-:W-:-:S04]  /*2d8d0*/  ISETP.GE.AND P2, PT, R6, R3, PT ;  /* 0x000000030600720c */ /* 0x000fc80003f46270 */
        /* <DEDUP_REMOVED lines=12> */
.L_x_10917:
[----:B------:R-:W-:Y:S02]  /*2d9a0*/  IMAD.MOV.U32 R13, RZ, RZ, R2 ;  /* 0x000000ffff0d7224 */ /* 0x000fe400078e0002 */
[----:B------:R-:W-:Y:S01]  /*2d9b0*/  IMAD.MOV.U32 R12, RZ, RZ, 0x7 ;  /* 0x00000007ff0c7424 */ /* 0x000fe200078e00ff */
[----:B------:R-:W-:-:S07]  /*2d9c0*/  MOV R5, R14 ;  /* 0x0000000e00057202 */ /* 0x000fce0000000f00 */
[----:B------:R-:W-:Y:S05]  /*2d9d0*/  WARPSYNC.COLLECTIVE R15, `(.L_x_10918) ;  /* 0x000000000f087348 */ /* 0x000fea0003c00000 */
[----:B------:R0:W1:Y:S02]  /*2d9e0*/  SHFL.IDX P6, R14, R13, R12, R11 ;  /* 0x0000000c0d0e7389 */ /* 0x00006400000c000b */
[----:B01----:R-:W-:Y:S01]  /*2d9f0*/  ENDCOLLECTIVE ;  /* 0x000000000000791b */ /* 0x003fe20003800000 */
.L_x_10918:
        /* <DEDUP_REMOVED lines=14> */
.L_x_10919:
[----:B------:R-:W-:Y:S01]  /*2dae0*/  IMAD.MOV.U32 R0, RZ, RZ, R14 ;  /* 0x000000ffff007224 */ /* 0x000fe200078e000e */
[----:B------:R-:W-:Y:S06]  /*2daf0*/  BRA `(.L_x_10920) ;  /* 0xffffff5c00947947 */ /* 0x000fec000383ffff */
.L_x_10616:
[----:B0-----:R0:W1:Y:S02]  /*2db00*/  SYNCS.PHASECHK.TRANS64.TRYWAIT P0, [R22+URZ+0x22820], R3 ;  /* 0x02282003160075a7 */ /* 0x001064000800017f */
[----:B-1----:R-:W-:Y:S05]  /*2db10*/  @!P0 NANOSLEEP.SYNCS 0x989680 ;  /* 0x009896800000895d */ /* 0x002fea0003900000 */
[----:B------:R-:W1:Y:S02]  /*2db20*/  @!P0 SYNCS.PHASECHK.TRANS64 P0, [R22+URZ+0x22820], R3 ;  /* 0x02282003160085a7 */ /* 0x000e64000800007f */
[----:B-1----:R-:W-:Y:S05]  /*2db30*/  @!P0 BRA `(.L_x_10616) ;  /* 0xfffffffc00f08947 */ /* 0x002fea000383ffff */
[----:B------:R-:W-:Y:S05]  /*2db40*/  BRA `(.L_x_10921) ;  /* 0xffffff5c00fc7947 */ /* 0x000fea000383ffff */
.L_x_10620:
[----:B0-----:R0:W1:Y:S02]  /*2db50*/  SYNCS.PHASECHK.TRANS64.TRYWAIT P0, [R0+URZ+0x22880], R31 ;  /* 0x0228801f000075a7 */ /* 0x001064000800017f */
[----:B-1----:R-:W-:Y:S05]  /*2db60*/  @!P0 NANOSLEEP.SYNCS 0x989680 ;  /* 0x009896800000895d */ /* 0x002fea0003900000 */
[----:B------:R-:W1:Y:S02]  /*2db70*/  @!P0 SYNCS.PHASECHK.TRANS64 P0, [R0+URZ+0x22880], R31 ;  /* 0x0228801f000085a7 */ /* 0x000e64000800007f */
[----:B-1----:R-:W-:Y:S05]  /*2db80*/  @!P0 BRA `(.L_x_10620) ;  /* 0xfffffffc00f08947 */ /* 0x002fea000383ffff */
[----:B------:R-:W-:Y:S05]  /*2db90*/  BRA `(.L_x_10922) ;  /* 0xffffff6400207947 */ /* 0x000fea000383ffff */
.L_x_10621:
        /* <DEDUP_REMOVED lines=8> */
.L_x_10924:
[----:B------:R-:W-:Y:S05]  /*2dc20*/  BSYNC B0 ;  /* 0x0000000000007941 */ /* 0x000fea0003800000 */
.L_x_10923:
[----:B------:R-:W-:Y:S01]  /*2dc30*/  IMAD.MOV.U32 R13, RZ, RZ, R4 ;  /* 0x000000ffff0d7224 */ /* 0x000fe200078e0004 */
[----:B------:R-:W-:Y:S01]  /*2dc40*/  MOV R12, RZ ;  /* 0x000000ff000c7202 */ /* 0x000fe20000000f00 */
[----:B------:R-:W-:Y:S02]  /*2dc50*/  IMAD.MOV.U32 R11, RZ, RZ, 0x181f ;  /* 0x0000181fff0b7424 */ /* 0x000fe400078e00ff */
[----:B------:R-:W-:Y:S02]  /*2dc60*/  IMAD.MOV.U32 R15, RZ, RZ, -0x1 ;  /* 0xffffffffff0f7424 */ /* 0x000fe400078e00ff */
[----:B------:R-:W-:Y:S02]  /*2dc70*/  IMAD.MOV.U32 R3, RZ, RZ, R14 ;  /* 0x000000ffff037224 */ /* 0x000fe400078e000e */
[----:B------:R-:W-:-:S07]  /*2dc80*/  IMAD.IADD R6, R22, 0x1, R6 ;  /* 0x0000000116067824 */ /* 0x000fce00078e0206 */
[----:B------:R-:W-:Y:S05]  /*2dc90*/  WARPSYNC.COLLECTIVE R15, `(.L_x_10925) ;  /* 0x000000000f087348 */ /* 0x000fea0003c00000 */
[----:B------:R0:W1:Y:S02]  /*2dca0*/  SHFL.IDX P6, R14, R13, R12, R11 ;  /* 0x0000000c0d0e7389 */ /* 0x00006400000c000b */
[----:B01----:R-:W-:Y:S01]  /*2dcb0*/  ENDCOLLECTIVE ;  /* 0x000000000000791b */ /* 0x003fe20003800000 */
.L_x_10925:
[----:B------:R-:W-:Y:S02]  /*2dcc0*/  IMAD.MOV.U32 R13, RZ, RZ, R5 ;  /* 0x000000ffff0d7224 */ /* 0x000fe400078e0005 */
[----:B------:R-:W-:Y:S02]  /*2dcd0*/  IMAD.MOV.U32 R12, RZ, RZ, 0x1 ;  /* 0x00000001ff0c7424 */ /* 0x000fe400078e00ff */
[----:B------:R-:W-:-:S07]  /*2dce0*/  IMAD.MOV.U32 R2, RZ, RZ, R14 ;  /* 0x000000ffff027224 */ /* 0x000fce00078e000e */
[----:B------:R-:W-:Y:S05]  /*2dcf0*/  WARPSYNC.COLLECTIVE R15, `(.L_x_10926) ;  /* 0x000000000f087348 */ /* 0x000fea0003c00000 */
[----:B------:R0:W1:Y:S02]  /*2dd00*/  SHFL.IDX P6, R14, R13, R12, R11 ;  /* 0x0000000c0d0e7389 */ /* 0x00006400000c000b */
[----:B01----:R-:W-:Y:S01]  /*2dd10*/  ENDCOLLECTIVE ;  /* 0x000000000000791b */ /* 0x003fe20003800000 */
.L_x_10926:
        /* <DEDUP_REMOVED lines=11> */
.L_x_10927:
[----:B------:R-:W-:Y:S02]  /*2ddd0*/  IMAD.MOV.U32 R13, RZ, RZ, R5 ;  /* 0x000000ffff0d7224 */ /* 0x000fe400078e0005 */
[----:B------:R-:W-:Y:S02]  /*2dde0*/  IMAD.MOV.U32 R12, RZ, RZ, 0x2 ;  /* 0x00000002ff0c7424 */ /* 0x000fe400078e00ff */
[----:B------:R-:W-:-:S05]  /*2ddf0*/  IMAD.MOV.U32 R11, RZ, RZ, R14 ;  /* 0x000000ffff0b7224 */ /* 0x000fca00078e000e */
[----:B------:R-:W-:Y:S02]  /*2de00*/  IADD3 R2, P0, R34, R11, RZ ;  /* 0x0000000b22027210 */ /* 0x000fe40007f1e0ff */
[----:B------:R-:W-:-:S03]  /*2de10*/  MOV R11, 0x181f ;  /* 0x0000181f000b7802 */ /* 0x000fc60000000f00 */
[----:B------:R-:W-:-:S08]  /*2de20*/  IMAD.X R3, RZ, RZ, R32, P0 ;  /* 0x000000ffff037224 */ /* 0x000fd000000e0620 */
[----:B------:R-:W-:Y:S05]  /*2de30*/  WARPSYNC.COLLECTIVE R15, `(.L_x_10928) ;  /* 0x000000000f087348 */ /* 0x000fea0003c00000 */
[----:B------:R0:W1:Y:S02]  /*2de40*/  SHFL.IDX P6, R14, R13, R12, R11 ;  /* 0x0000000c0d0e7389 */ /* 0x00006400000c000b */
[----:B01----:R-:W-:Y:S01]  /*2de50*/  ENDCOLLECTIVE ;  /* 0x000000000000791b */ /* 0x003fe20003800000 */
.L_x_10928:
        /* <DEDUP_REMOVED lines=9> */
.L_x_10929:
[----:B------:R-:W-:Y:S02]  /*2def0*/  IMAD.MOV.U32 R13, RZ, RZ, R5 ;  /* 0x000000ffff0d7224 */ /* 0x000fe400078e0005 */
[----:B------:R-:W-:Y:S02]  /*2df00*/  IMAD.MOV.U32 R12, RZ, RZ, 0x3 ;  /* 0x00000003ff0c7424 */ /* 0x000fe400078e00ff */
[----:B------:R-:W-:-:S07]  /*2df10*/  IMAD.MOV.U32 R2, RZ, RZ, R14 ;  /* 0x000000ffff027224 */ /* 0x000fce00078e000e */
[----:B------:R-:W-:Y:S05]  /*2df20*/  WARPSYNC.COLLECTIVE R15, `(.L_x_10930) ;  /* 0x000000000f087348 */ /* 0x000fea0003c00000 */
[----:B------:R0:W1:Y:S02]  /*2df30*/  SHFL.IDX P6, R14, R13, R12, R11 ;  /* 0x0000000c0d0e7389 */ /* 0x00006400000c000b */
[----:B01----:R-:W-:Y:S01]  /*2df40*/  ENDCOLLECTIVE ;  /* 0x000000000000791b */ /* 0x003fe20003800000 */
.L_x_10930:
        /* <DEDUP_REMOVED lines=11> */
.L_x_10931:
[----:B------:R-:W-:Y:S02]  /*2e000*/  IMAD.MOV.U32 R13, RZ, RZ, R5 ;  /* 0x000000ffff0d7224 */ /* 0x000fe400078e0005 */
[----:B------:R-:W-:Y:S02]  /*2e010*/  IMAD.MOV.U32 R12, RZ, RZ, 0x4 ;  /* 0x00000004ff0c7424 */ /* 0x000fe400078e00ff */
[----:B------:R-:W-:-:S07]  /*2e020*/  IMAD.MOV.U32 R2, RZ, RZ, R14 ;  /* 0x000000ffff027224 */ /* 0x000fce00078e000e */
[----:B------:R-:W-:Y:S05]  /*2e030*/  WARPSYNC.COLLECTIVE R15, `(.L_x_10932) ;  /* 0x000000000f087348 */ /* 0x000fea0003c00000 */
[----:B------:R0:W1:Y:S02]  /*2e040*/  SHFL.IDX P6, R14, R13, R12, R11 ;  /* 0x0000000c0d0e7389 */ /* 0x00006400000c000b */
[----:B01----:R-:W-:Y:S01]  /*2e050*/  ENDCOLLECTIVE ;  /* 0x000000000000791b */ /* 0x003fe20003800000 */
.L_x_10932:
        /* <DEDUP_REMOVED lines=11> */
.L_x_10933:
[----:B------:R-:W-:Y:S02]  /*2e110*/  IMAD.MOV.U32 R13, RZ, RZ, R5 ;  /* 0x000000ffff0d7224 */ /* 0x000fe400078e0005 */
[----:B------:R-:W-:Y:S02]  /*2e120*/  IMAD.MOV.U32 R12, RZ, RZ, 0x5 ;  /* 0x00000005ff0c7424 */ /* 0x000fe400078e00ff */
[----:B------:R-:W-:-:S07]  /*2e130*/  IMAD.MOV.U32 R2, RZ, RZ, R14 ;  /* 0x000000ffff027224 */ /* 0x000fce00078e000e */
[----:B------:R-:W-:Y:S05]  /*2e140*/  WARPSYNC.COLLECTIVE R15, `(.L_x_10934) ;  /* 0x000000000f087348 */ /* 0x000fea0003c00000 */
[----:B------:R0:W1:Y:S02]  /*2e150*/  SHFL.IDX P6, R14, R13, R12, R11 ;  /* 0x0000000c0d0e7389 */ /* 0x00006400000c000b */
[----:B01----:R-:W-:Y:S01]  /*2e160*/  ENDCOLLECTIVE ;  /* 0x000000000000791b */ /* 0x003fe20003800000 */
.L_x_10934:
        /* <DEDUP_REMOVED lines=11> */
.L_x_10935:
[----:B------:R-:W-:Y:S02]  /*2e220*/  IMAD.MOV.U32 R13, RZ, RZ, R5 ;  /* 0x000000ffff0d7224 */ /* 0x000fe400078e0005 */
[----:B------:R-:W-:Y:S02]  /*2e230*/  IMAD.MOV.U32 R12, RZ, RZ, 0x6 ;  /* 0x00000006ff0c7424 */ /* 0x000fe400078e00ff */
[----:B------:R-:W-:-:S07]  /*2e240*/  IMAD.MOV.U32 R2, RZ, RZ, R14 ;  /* 0x000000ffff027224 */ /* 0x000fce00078e000e */
[----:B------:R-:W-:Y:S05]  /*2e250*/  WARPSYNC.COLLECTIVE R15, `(.L_x_10936) ;  /* 0x000000000f087348 */ /* 0x000fea0003c00000 */
[----:B------:R0:W1:Y:S02]  /*2e260*/  SHFL.IDX P6, R14, R13, R12, R11 ;  /* 0x0000000c0d0e7389 */ /* 0x00006400000c000b */
[----:B01----:R-:W-:Y:S01]  /*2e270*/  ENDCOLLECTIVE ;  /* 0x000000000000791b */ /* 0x003fe20003800000 */
.L_x_10936:
        /* <DEDUP_REMOVED lines=11> */
.L_x_10937:
[----:B------:R-:W-:Y:S01]  /*2e330*/  MOV R13, R5 ;  /* 0x00000005000d7202 */ /* 0x000fe20000000f00 */
[----:B------:R-:W-:Y:S02]  /*2e340*/  IMAD.MOV.U32 R12, RZ, RZ, 0x7 ;  /* 0x00000007ff0c7424 */ /* 0x000fe400078e00ff */
[----:B------:R-:W-:-:S07]  /*2e350*/  IMAD.MOV.U32 R2, RZ, RZ, R14 ;  /* 0x000000ffff027224 */ /* 0x000fce00078e000e */
[----:B------:R-:W-:Y:S05]  /*2e360*/  WARPSYNC.COLLECTIVE R15, `(.L_x_10938) ;  /* 0x000000000f087348 */ /* 0x000fea0003c00000 */
[----:B------:R0:W1:Y:S02]  /*2e370*/  SHFL.IDX P6, R14, R13, R12, R11 ;  /* 0x0000000c0d0e7389 */ /* 0x00006400000c000b */
[----:B01----:R-:W-:Y:S01]  /*2e380*/  ENDCOLLECTIVE ;  /* 0x000000000000791b */ /* 0x003fe20003800000 */
.L_x_10938:
        /* <DEDUP_REMOVED lines=11> */
.L_x_10939:
        /* <DEDUP_REMOVED lines=9> */
.L_x_10940:
        /* <DEDUP_REMOVED lines=9> */
.L_x_10941:
[----:B------:R-:W-:Y:S01]  /*2e560*/  MOV R13, R20 ;  /* 0x00000014000d7202 */ /* 0x000fe20000000f00 */
[----:B------:R-:W-:Y:S02]  /*2e570*/  IMAD.MOV.U32 R12, RZ, RZ, 0x1 ;  /* 0x00000001ff0c7424 */ /* 0x000fe400078e00ff */
[----:B------:R-:W-:-:S07]  /*2e580*/  IMAD.MOV.U32 R5, RZ, RZ, R14 ;  /* 0x000000ffff057224 */ /* 0x000fce00078e000e */
[----:B------:R-:W-:Y:S05]  /*2e590*/  WARPSYNC.COLLECTIVE R15, `(.L_x_10942) ;  /* 0x000000000f087348 */ /* 0x000fea0003c00000 */
[----:B------:R0:W1:Y:S02]  /*2e5a0*/  SHFL.IDX P6, R14, R13, R12, R11 ;  /* 0x0000000c0d0e7389 */ /* 0x00006400000c000b */
[----:B01----:R-:W-:Y:S01]  /*2e5b0*/  ENDCOLLECTIVE ;  /* 0x000000000000791b */ /* 0x003fe20003800000 */
.L_x_10942:
        /* <DEDUP_REMOVED lines=11> */
.L_x_10943:
[----:B------:R-:W-:Y:S01]  /*2e670*/  IMAD.MOV.U32 R2, RZ, RZ, R14 ;  /* 0x000000ffff027224 */ /* 0x000fe200078e000e */
[----:B------:R-:W-:Y:S06]  /*2e680*/  BRA `(.L_x_10944) ;  /* 0xffffff5c00b87947 */ /* 0x000fec000383ffff */
.L_x_10626:
[----:B---3--:R3:W4:Y:S02]  /*2e690*/  SYNCS.PHASECHK.TRANS64.TRYWAIT P0, [R0+URZ+0x22840], R31 ;  /* 0x0228401f000075a7 */ /* 0x008724000800017f */
[----:B----4-:R-:W-:Y:S05]  /*2e6a0*/  @!P0 NANOSLEEP.SYNCS 0x989680 ;  /* 0x009896800000895d */ /* 0x010fea0003900000 */
[----:B------:R-:W4:Y:S02]  /*2e6b0*/  @!P0 SYNCS.PHASECHK.TRANS64 P0, [R0+URZ+0x22840], R31 ;  /* 0x0228401f000085a7 */ /* 0x000f24000800007f */
[----:B----4-:R-:W-:Y:S05]  /*2e6c0*/  @!P0 BRA `(.L_x_10626) ;  /* 0xfffffffc00f08947 */ /* 0x010fea000383ffff */
[----:B------:R-:W-:Y:S05]  /*2e6d0*/  BRA `(.L_x_10945) ;  /* 0xffffff6000087947 */ /* 0x000fea000383ffff */
.L_x_10627:
        /* <DEDUP_REMOVED lines=8> */
.L_x_10947:
[----:B------:R-:W-:Y:S05]  /*2e760*/  BSYNC B0 ;  /* 0x0000000000007941 */ /* 0x000fea0003800000 */
.L_x_10946:
        /* <DEDUP_REMOVED lines=8> */
.L_x_10948:
[----:B------:R-:W-:Y:S02]  /*2e7f0*/  IMAD.MOV.U32 R13, RZ, RZ, R5 ;  /* 0x000000ffff0d7224 */ /* 0x000fe400078e0005 */
[----:B------:R-:W-:Y:S01]  /*2e800*/  IMAD.MOV.U32 R12, RZ, RZ, 0x1 ;  /* 0x00000001ff0c7424 */ /* 0x000fe200078e00ff */
[----:B------:R-:W-:-:S07]  /*2e810*/  MOV R2, R14 ;  /* 0x0000000e00027202 */ /* 0x000fce0000000f00 */
[----:B------:R-:W-:Y:S05]  /*2e820*/  WARPSYNC.COLLECTIVE R15, `(.L_x_10949) ;  /* 0x000000000f087348 */ /* 0x000fea0003c00000 */
[----:B------:R0:W1:Y:S02]  /*2e830*/  SHFL.IDX P6, R14, R13, R12, R11 ;  /* 0x0000000c0d0e7389 */ /* 0x00006400000c000b */
[----:B01----:R-:W-:Y:S01]  /*2e840*/  ENDCOLLECTIVE ;  /* 0x000000000000791b */ /* 0x003fe20003800000 */
.L_x_10949:
        /* <DEDUP_REMOVED lines=11> */
.L_x_10950:
[----:B------:R-:W-:Y:S02]  /*2e900*/  IMAD.MOV.U32 R13, RZ, RZ, R5 ;  /* 0x000000ffff0d7224 */ /* 0x000fe400078e0005 */
[----:B------:R-:W-:Y:S02]  /*2e910*/  IMAD.MOV.U32 R12, RZ, RZ, 0x2 ;  /* 0x00000002ff0c7424 */ /* 0x000fe400078e00ff */
[----:B------:R-:W-:-:S07]  /*2e920*/  IMAD.MOV.U32 R10, RZ, RZ, R14 ;  /* 0x000000ffff0a7224 */ /* 0x000fce00078e000e */
[----:B------:R-:W-:Y:S05]  /*2e930*/  WARPSYNC.COLLECTIVE R15, `(.L_x_10951) ;  /* 0x000000000f087348 */ /* 0x000fea0003c00000 */
[----:B------:R0:W1:Y:S02]  /*2e940*/  SHFL.IDX P6, R14, R13, R12, R11 ;  /* 0x0000000c0d0e7389 */ /* 0x00006400000c000b */
[----:B01----:R-:W-:Y:S01]  /*2e950*/  ENDCOLLECTIVE ;  /* 0x000000000000791b */ /* 0x003fe20003800000 */
.L_x_10951:
        /* <DEDUP_REMOVED lines=11> */
.L_x_10952:
[----:B------:R-:W-:Y:S01]  /*2ea10*/  MOV R13, R5 ;  /* 0x00000005000d7202 */ /* 0x000fe20000000f00 */
[----:B------:R-:W-:Y:S02]  /*2ea20*/  IMAD.MOV.U32 R12, RZ, RZ, 0x3 ;  /* 0x00000003ff0c7424 */ /* 0x000fe400078e00ff */
[----:B------:R-:W-:-:S07]  /*2ea30*/  IMAD.MOV.U32 R2, RZ, RZ, R14 ;  /* 0x000000ffff027224 */ /* 0x000fce00078e000e */
[----:B------:R-:W-:Y:S05]  /*2ea40*/  WARPSYNC.COLLECTIVE R15, `(.L_x_10953) ;  /* 0x000000000f087348 */ /* 0x000fea0003c00000 */
[----:B------:R0:W1:Y:S02]  /*2ea50*/  SHFL.IDX P6, R14, R13, R12, R11 ;  /* 0x0000000c0d0e7389 */ /* 0x00006400000c000b */
[----:B01----:R-:W-:Y:S01]  /*2ea60*/  ENDCOLLECTIVE ;  /* 0x000000000000791b */ /* 0x003fe20003800000 */
.L_x_10953:
        /* <DEDUP_REMOVED lines=11> */
.L_x_10954:
[----:B------:R-:W-:Y:S02]  /*2eb20*/  IMAD.MOV.U32 R13, RZ, RZ, R5 ;  /* 0x000000ffff0d7224 */ /* 0x000fe400078e0005 */
[----:B------:R-:W-:Y:S02]  /*2eb30*/  IMAD.MOV.U32 R12, RZ, RZ, 0x4 ;  /* 0x00000004ff0c7424 */ /* 0x000fe400078e00ff */
[----:B------:R-:W-:-:S07]  /*2eb40*/  IMAD.MOV.U32 R2, RZ, RZ, R14 ;  /* 0x000000ffff027224 */ /* 0x000fce00078e000e */
[----:B------:R-:W-:Y:S05]  /*2eb50*/  WARPSYNC.COLLECTIVE R15, `(.L_x_10955) ;  /* 0x000000000f087348 */ /* 0x000fea0003c00000 */
[----:B------:R0:W1:Y:S02]  /*2eb60*/  SHFL.IDX P6, R14, R13, R12, R11 ;  /* 0x0000000c0d0e7389 */ /* 0x00006400000c000b */
[----:B01----:R-:W-:Y:S01]  /*2eb70*/  ENDCOLLECTIVE ;  /* 0x000000000000791b */ /* 0x003fe20003800000 */
.L_x_10955:
        /* <DEDUP_REMOVED lines=11> */
.L_x_10956:
[----:B------:R-:W-:Y:S02]  /*2ec30*/  IMAD.MOV.U32 R13, RZ, RZ, R5 ;  /* 0x000000ffff0d7224 */ /* 0x000fe400078e0005 */
[----:B------:R-:W-:Y:S02]  /*2ec40*/  IMAD.MOV.U32 R12, RZ, RZ, 0x5 ;  /* 0x00000005ff0c7424 */ /* 0x000fe400078e00ff */
[----:B------:R-:W-:-:S07]  /*2ec50*/  IMAD.MOV.U32 R2, RZ, RZ, R14 ;  /* 0x000000ffff027224 */ /* 0x000fce00078e000e */
[----:B------:R-:W-:Y:S05]  /*2ec60*/  WARPSYNC.COLLECTIVE R15, `(.L_x_10957) ;  /* 0x000000000f087348 */ /* 0x000fea0003c00000 */
[----:B------:R0:W1:Y:S02]  /*2ec70*/  SHFL.IDX P6, R14, R13, R12, R11 ;  /* 0x0000000c0d0e7389 */ /* 0x00006400000c000b */
[----:B01----:R-:W-:Y:S01]  /*2ec80*/  ENDCOLLECTIVE ;  /* 0x000000000000791b */ /* 0x003fe20003800000 */
.L_x_10957:
        /* <DEDUP_REMOVED lines=11> */
.L_x_10958:
[----:B------:R-:W-:Y:S02]  /*2ed40*/  IMAD.MOV.U32 R13, RZ, RZ, R5 ;  /* 0x000000ffff0d7224 */ /* 0x000fe400078e0005 */
[----:B------:R-:W-:Y:S02]  /*2ed50*/  IMAD.MOV.U32 R12, RZ, RZ, 0x6 ;  /* 0x00000006ff0c7424 */ /* 0x000fe400078e00ff */
[----:B------:R-:W-:-:S07]  /*2ed60*/  IMAD.MOV.U32 R2, RZ, RZ, R14 ;  /* 0x000000ffff027224 */ /* 0x000fce00078e000e */
[----:B------:R-:W-:Y:S05]  /*2ed70*/  WARPSYNC.COLLECTIVE R15, `(.L_x_10959) ;  /* 0x000000000f087348 */ /* 0x000fea0003c00000 */
[----:B------:R0:W1:Y:S02]  /*2ed80*/  SHFL.IDX P6, R14, R13, R12, R11 ;  /* 0x0000000c0d0e7389 */ /* 0x00006400000c000b */
[----:B01----:R-:W-:Y:S01]  /*2ed90*/  ENDCOLLECTIVE ;  /* 0x000000000000791b */ /* 0x003fe20003800000 */
.L_x_10959:
        /* <DEDUP_REMOVED lines=11> */
.L_x_10960:
[----:B------:R-:W-:Y:S02]  /*2ee50*/  IMAD.MOV.U32 R13, RZ, RZ, R5 ;  /* 0x000000ffff0d7224 */ /* 0x000fe400078e0005 */
[----:B------:R-:W-:Y:S02]  /*2ee60*/  IMAD.MOV.U32 R12, RZ, RZ, 0x7 ;  /* 0x00000007ff0c7424 */ /* 0x000fe400078e00ff */
[----:B------:R-:W-:-:S07]  /*2ee70*/  IMAD.MOV.U32 R2, RZ, RZ, R14 ;  /* 0x000000ffff027224 */ /* 0x000fce00078e000e */
[----:B------:R-:W-:Y:S05]  /*2ee80*/  WARPSYNC.COLLECTIVE R15, `(.L_x_10961) ;  /* 0x000000000f087348 */ /* 0x000fea0003c00000 */
[----:B------:R0:W1:Y:S02]  /*2ee90*/  SHFL.IDX P6, R14, R13, R12, R11 ;  /* 0x0000000c0d0e7389 */ /* 0x00006400000c000b */
[----:B01----:R-:W-:Y:S01]  /*2eea0*/  ENDCOLLECTIVE ;  /* 0x000000000000791b */ /* 0x003fe20003800000 */
.L_x_10961:
[----:B------:R-:W-:Y:S01]  /*2eeb0*/  IMAD.MOV.U32 R13, RZ, RZ, R4 ;  /* 0x000000ffff0d7224 */ /* 0x000fe200078e0004 */
[----:B------:R-:W-:-:S04]  /*2eec0*/  IADD3 R4, P0, R34, R2, RZ ;  /* 0x0000000222047210 */ /* 0x000fc80007f1e0ff */
[----:B------:R-:W-:Y:S01]  /*2eed0*/  IADD3.X R5, RZ, R9, RZ, P0, !PT ;  /* 0x00000009ff057210 */ /* 0x000fe200007fe4ff */
[----:B------:R-:W-:-:S04]  /*2eee0*/  IMAD.MOV.U32 R3, RZ, RZ, R14 ;  /* 0x000000ffff037224 */ /* 0x000fc800078e000e */
[----:B------:R-:W-:Y:S01]  /*2eef0*/  @!PT LDS RZ, [RZ] ;  /* 0x00000000fffff984 */ /* 0x000fe20000000800 */
[----:B------:R-:W-:Y:S01]  /*2ef00*/  @!PT LDS RZ, [RZ] ;  /* 0x00000000fffff984 */ /* 0x000fe20000000800 */
[----:B------:R-:W-:Y:S01]  /*2ef10*/  @!PT LDS RZ, [RZ] ;  /* 0x00000000fffff984 */ /* 0x000fe20000000800 */
[----:B------:R0:W-:Y:S04]  /*2ef20*/  LDGSTS.E.BYPASS.LTC128B.128 [R6+0x1b400], desc[UR60][R4.64], !P2 ;  /* 0x1b40000004067fae */ /* 0x0001e8000d101d7c */
[----:B0-----:R-:W-:Y:S05]  /*2ef30*/  WARPSYNC.COLLECTIVE R15, `(.L_x_10962) ;  /* 0x000000000f087348 */ /* 0x001fea0003c00000 */
[----:B------:R1:W2:Y:S02]  /*2ef40*/  SHFL.IDX P6, R14, R13, R12, R11 ;  /* 0x0000000c0d0e7389 */ /* 0x0002a400000c000b */
[----:B012---:R-:W-:Y:S01]  /*2ef50*/  ENDCOLLECTIVE ;  /* 0x000000000000791b */ /* 0x007fe20003800000 */
.L_x_10962:
[----:B------:R-:W-:Y:S02]  /*2ef60*/  IMAD.MOV.U32 R13, RZ, RZ, R8 ;  /* 0x000000ffff0d7224 */ /* 0x000fe400078e0008 */
[----:B------:R-:W-:Y:S02]  /*2ef70*/  IMAD.MOV.U32 R12, RZ, RZ, RZ ;  /* 0x000000ffff0c7224 */ /* 0x000fe400078e00ff */
[----:B------:R-:W-:-:S07]  /*2ef80*/  IMAD.MOV.U32 R10, RZ, RZ, R14 ;  /* 0x000000ffff0a7224 */ /* 0x000fce00078e000e */
[----:B------:R-:W-:Y:S05]  /*2ef90*/  WARPSYNC.COLLECTIVE R15, `(.L_x_10963) ;  /* 0x000000000f087348 */ /* 0x000fea0003c00000 */
[----:B------:R0:W1:Y:S02]  /*2efa0*/  SHFL.IDX P6, R14, R13, R12, R11 ;  /* 0x0000000c0d0e7389 */ /* 0x00006400000c000b */
[----:B01----:R-:W-:Y:S01]  /*2efb0*/  ENDCOLLECTIVE ;  /* 0x000000000000791b */ /* 0x003fe20003800000 */
.L_x_10963:
        /* <DEDUP_REMOVED lines=11> */
.L_x_10964:
[----:B------:R-:W-:Y:S02]  /*2f070*/  IMAD.MOV.U32 R13, RZ, RZ, R8 ;  /* 0x000000ffff0d7224 */ /* 0x000fe400078e0008 */
[----:B------:R-:W-:Y:S02]  /*2f080*/  IMAD.MOV.U32 R12, RZ, RZ, 0x1 ;  /* 0x00000001ff0c7424 */ /* 0x000fe400078e00ff */
[----:B------:R-:W-:-:S07]  /*2f090*/  IMAD.MOV.U32 R5, RZ, RZ, R14 ;  /* 0x000000ffff057224 */ /* 0x000fce00078e000e */
[----:B------:R-:W-:Y:S05]  /*2f0a0*/  WARPSYNC.COLLECTIVE R15, `(.L_x_10965) ;  /* 0x000000000f087348 */ /* 0x000fea0003c00000 */
[----:B------:R0:W1:Y:S02]  /*2f0b0*/  SHFL.IDX P6, R14, R13, R12, R11 ;  /* 0x0000000c0d0e7389 */ /* 0x00006400000c000b */
[----:B01----:R-:W-:Y:S01]  /*2f0c0*/  ENDCOLLECTIVE ;  /* 0x000000000000791b */ /* 0x003fe20003800000 */
.L_x_10965:
        /* <DEDUP_REMOVED lines=11> */
.L_x_10966:
[----:B------:R-:W-:Y:S01]  /*2f180*/  IMAD.MOV.U32 R2, RZ, RZ, R14 ;  /* 0x000000ffff027224 */ /* 0x000fe200078e000e */
[----:B------:R-:W-:Y:S06]  /*2f190*/  BRA `(.L_x_10967) ;  /* 0xffffff5800987947 */ /* 0x000fec000383ffff */
.L_x_10632:
[----:B-1----:R1:W2:Y:S02]  /*2f1a0*/  SYNCS.PHASECHK.TRANS64.TRYWAIT P2, [R2+URZ+0x22870], R0 ;  /* 0x02287000020075a7 */ /* 0x0022a4000804017f */
[----:B--2---:R-:W-:Y:S05]  /*2f1b0*/  @!P2 NANOSLEEP.SYNCS 0x989680 ;  /* 0x009896800000a95d */ /* 0x004fea0003900000 */
[----:B------:R-:W2:Y:S02]  /*2f1c0*/  @!P2 SYNCS.PHASECHK.TRANS64 P2, [R2+URZ+0x22870], R0 ;  /* 0x022870000200a5a7 */ /* 0x000ea4000804007f */
[----:B--2---:R-:W-:Y:S05]  /*2f1d0*/  @!P2 BRA `(.L_x_10632) ;  /* 0xfffffffc00f0a947 */ /* 0x004fea000383ffff */
[----:B------:R-:W-:Y:S05]  /*2f1e0*/  BRA `(.L_x_10968) ;  /* 0xffffff5800fc7947 */ /* 0x000fea000383ffff */
.L_x_10634:
[----:B-1----:R1:W2:Y:S02]  /*2f1f0*/  SYNCS.PHASECHK.TRANS64.TRYWAIT P2, [R2+URZ+0x22860], R3 ;  /* 0x02286003020075a7 */ /* 0x0022a4000804017f */
[----:B--2---:R-:W-:Y:S05]  /*2f200*/  @!P2 NANOSLEEP.SYNCS 0x989680 ;  /* 0x009896800000a95d */ /* 0x004fea0003900000 */
[----:B------:R-:W2:Y:S02]  /*2f210*/  @!P2 SYNCS.PHASECHK.TRANS64 P2, [R2+URZ+0x22860], R3 ;  /* 0x022860030200a5a7 */ /* 0x000ea4000804007f */
[----:B--2---:R-:W-:Y:S05]  /*2f220*/  @!P2 BRA `(.L_x_10634) ;  /* 0xfffffffc00f0a947 */ /* 0x004fea000383ffff */
[----:B------:R-:W-:Y:S05]  /*2f230*/  BRA `(.L_x_10969) ;  /* 0xffffff5c000c7947 */ /* 0x000fea000383ffff */
.L_x_10642:
[----:B0-----:R0:W1:Y:S02]  /*2f240*/  SYNCS.PHASECHK.TRANS64.TRYWAIT P1, [R0+URZ+0x22870], R3 ;  /* 0x02287003000075a7 */ /* 0x001064000802017f */
[----:B-1----:R-:W-:Y:S05]  /*2f250*/  @!P1 NANOSLEEP.SYNCS 0x989680 ;  /* 0x009896800000995d */ /* 0x002fea0003900000 */
[----:B------:R-:W1:Y:S02]  /*2f260*/  @!P1 SYNCS.PHASECHK.TRANS64 P1, [R0+URZ+0x22870], R3 ;  /* 0x02287003000095a7 */ /* 0x000e64000802007f */
[----:B-1----:R-:W-:Y:S05]  /*2f270*/  @!P1 BRA `(.L_x_10642) ;  /* 0xfffffffc00f09947 */ /* 0x002fea000383ffff */
[----:B------:R-:W-:Y:S05]  /*2f280*/  BRA `(.L_x_10970) ;  /* 0xffffff6400447947 */ /* 0x000fea000383ffff */
.L_x_10644:
[----:B0-----:R0:W1:Y:S02]  /*2f290*/  SYNCS.PHASECHK.TRANS64.TRYWAIT P1, [R0+URZ+0x22860], R3 ;  /* 0x02286003000075a7 */ /* 0x001064000802017f */
[----:B-1----:R-:W-:Y:S05]  /*2f2a0*/  @!P1 NANOSLEEP.SYNCS 0x989680 ;  /* 0x009896800000995d */ /* 0x002fea0003900000 */
[----:B------:R-:W1:Y:S02]  /*2f2b0*/  @!P1 SYNCS.PHASECHK.TRANS64 P1, [R0+URZ+0x22860], R3 ;  /* 0x02286003000095a7 */ /* 0x000e64000802007f */
[----:B-1----:R-:W-:Y:S05]  /*2f2c0*/  @!P1 BRA `(.L_x_10644) ;  /* 0xfffffffc00f09947 */ /* 0x002fea000383ffff */
[----:B------:R-:W-:Y:S05]  /*2f2d0*/  BRA `(.L_x_10971) ;  /* 0xffffff6400547947 */ /* 0x000fea000383ffff */
.L_x_10649:
[----:B------:R-:W-:Y:S01]  /*2f2e0*/  BSSY B0, `(.L_x_10972) ;  /* 0x0000008000007945 */ /* 0x000fe20003800000 */
[----:B------:R-:W-:Y:S01]  /*2f2f0*/  IMAD.MOV.U32 R13, RZ, RZ, R16 ;  /* 0x000000ffff0d7224 */ /* 0x000fe200078e0010 */
[----:B------:R-:W-:Y:S01]  /*2f300*/  MOV R12, RZ ;  /* 0x000000ff000c7202 */ /* 0x000fe20000000f00 */
[----:B------:R-:W-:Y:S02]  /*2f310*/  IMAD.MOV.U32 R11, RZ, RZ, 0x1f ;  /* 0x0000001fff0b7424 */ /* 0x000fe400078e00ff */
[----:B------:R-:W-:-:S07]  /*2f320*/  IMAD.MOV.U32 R15, RZ, RZ, -0x1 ;  /* 0xffffffffff0f7424 */ /* 0x000fce00078e00ff */
[----:B0123-5:R-:W-:Y:S05]  /*2f330*/  WARPSYNC.COLLECTIVE R15, `(.L_x_10973) ;  /* 0x000000000f087348 */ /* 0x02ffea0003c00000 */
[----:B------:R4:W0:Y:S02]  /*2f340*/  SHFL.IDX P6, R14, R13, R12, R11 ;  /* 0x0000000c0d0e7389 */ /* 0x00082400000c000b */
[----:B012345:R-:W-:Y:S01]  /*2f350*/  ENDCOLLECTIVE ;  /* 0x000000000000791b */ /* 0x03ffe20003800000 */
.L_x_10973:
[----:B------:R-:W-:Y:S05]  /*2f360*/  BSYNC B0 ;  /* 0x0000000000007941 */ /* 0x000fea0003800000 */
.L_x_10972:
        /* <DEDUP_REMOVED lines=9> */
.L_x_10974:
        /* <DEDUP_REMOVED lines=23> */
.L_x_10975:
[----:B------:R-:W-:Y:S01]  /*2f570*/  IMAD.MOV.U32 R12, RZ, RZ, 0x2 ;  /* 0x00000002ff0c7424 */ /* 0x000fe200078e00ff */
[----:B------:R-:W-:-:S04]  /*2f580*/  SEL R4, R14, RZ, P1 ;  /* 0x000000ff0e047207 */ /* 0x000fc80000800000 */
[----:B------:R-:W-:-:S05]  /*2f590*/  IADD3 R4, R13, R4, RZ ;  /* 0x000000040d047210 */ /* 0x000fca0007ffe0ff */
[----:B------:R-:W-:-:S07]  /*2f5a0*/  IMAD.MOV.U32 R13, RZ, RZ, R4 ;  /* 0x000000ffff0d7224 */ /* 0x000fce00078e0004 */
[----:B------:R-:W-:Y:S05]  /*2f5b0*/  WARPSYNC.COLLECTIVE R15, `(.L_x_10976) ;  /* 0x000000000f087348 */ /* 0x000fea0003c00000 */
[----:B------:R0:W1:Y:S02]  /*2f5c0*/  SHFL.UP P6, R14, R13, R12, R11 ;  /* 0x0400000c0d0e7389 */ /* 0x00006400000c000b */
[----:B01----:R-:W-:Y:S01]  /*2f5d0*/  ENDCOLLECTIVE ;  /* 0x000000000000791b */ /* 0x003fe20003800000 */
.L_x_10976:
[----:B------:R-:W-:Y:S01]  /*2f5e0*/  IMAD.MOV.U32 R12, RZ, RZ, 0x4 ;  /* 0x00000004ff0c7424 */ /* 0x000fe200078e00ff */
[----:B------:R-:W-:-:S05]  /*2f5f0*/  SEL R3, R14, RZ, P2 ;  /* 0x000000ff0e037207 */ /* 0x000fca0001000000 */
[----:B------:R-:W-:-:S04]  /*2f600*/  IMAD.IADD R2, R4, 0x1, R3 ;  /* 0x0000000104027824 */ /* 0x000fc800078e0203 */
[----:B------:R-:W-:-:S07]  /*2f610*/  IMAD.MOV.U32 R13, RZ, RZ, R2 ;  /* 0x000000ffff0d7224 */ /* 0x000fce00078e0002 */
[----:B------:R-:W-:Y:S05]  /*2f620*/  WARPSYNC.COLLECTIVE R15, `(.L_x_10977) ;  /* 0x000000000f087348 */ /* 0x000fea0003c00000 */
[----:B------:R0:W1:Y:S02]  /*2f630*/  SHFL.UP P6, R14, R13, R12, R11 ;  /* 0x0400000c0d0e7389 */ /* 0x00006400000c000b */
[----:B01----:R-:W-:Y:S01]  /*2f640*/  ENDCOLLECTIVE ;  /* 0x000000000000791b */ /* 0x003fe20003800000 */
.L_x_10977:
[----:B------:R-:W-:Y:S01]  /*2f650*/  IMAD.MOV.U32 R12, RZ, RZ, 0x8 ;  /* 0x00000008ff0c7424 */ /* 0x000fe200078e00ff */
[----:B------:R-:W-:-:S05]  /*2f660*/  SEL R3, R14, RZ, P3 ;  /* 0x000000ff0e037207 */ /* 0x000fca0001800000 */
[----:B------:R-:W-:-:S04]  /*2f670*/  IMAD.IADD R3, R2, 0x1, R3 ;  /* 0x0000000102037824 */ /* 0x000fc800078e0203 */
[----:B------:R-:W-:-:S07]  /*2f680*/  IMAD.MOV.U32 R13, RZ, RZ, R3 ;  /* 0x000000ffff0d7224 */ /* 0x000fce00078e0003 */
[----:B------:R-:W-:Y:S05]  /*2f690*/  WARPSYNC.COLLECTIVE R15, `(.L_x_10978) ;  /* 0x000000000f087348 */ /* 0x000fea0003c00000 */
[----:B------:R0:W1:Y:S02]  /*2f6a0*/  SHFL.UP P6, R14, R13, R12, R11 ;  /* 0x0400000c0d0e7389 */ /* 0x00006400000c000b */
[----:B01----:R-:W-:Y:S01]  /*2f6b0*/  ENDCOLLECTIVE ;  /* 0x000000000000791b */ /* 0x003fe20003800000 */
.L_x_10978:
[----:B------:R-:W-:Y:S01]  /*2f6c0*/  IMAD.MOV.U32 R12, RZ, RZ, 0x10 ;  /* 0x00000010ff0c7424 */ /* 0x000fe200078e00ff */
[----:B------:R-:W-:-:S05]  /*2f6d0*/  SEL R4, R14, RZ, P4 ;  /* 0x000000ff0e047207 */ /* 0x000fca0002000000 */
[----:B------:R-:W-:-:S04]  /*2f6e0*/  IMAD.IADD R4, R3, 0x1, R4 ;  /* 0x0000000103047824 */ /* 0x000fc800078e0204 */
[----:B------:R-:W-:-:S07]  /*2f6f0*/  IMAD.MOV.U32 R13, RZ, RZ, R4 ;  /* 0x000000ffff0d7224 */ /* 0x000fce00078e0004 */
[----:B------:R-:W-:Y:S05]  /*2f700*/  WARPSYNC.COLLECTIVE R15, `(.L_x_10979) ;  /* 0x000000000f087348 */ /* 0x000fea0003c00000 */
[----:B------:R0:W1:Y:S02]  /*2f710*/  SHFL.UP P6, R14, R13, R12, R11 ;  /* 0x0400000c0d0e7389 */ /* 0x00006400000c000b */
[----:B01----:R-:W-:Y:S01]  /*2f720*/  ENDCOLLECTIVE ;  /* 0x000000000000791b */ /* 0x003fe20003800000 */
.L_x_10979:
        /* <DEDUP_REMOVED lines=8> */
.L_x_10980:
[----:B------:R-:W-:Y:S05]  /*2f7b0*/  BRA `(.L_x_10981) ;  /* 0xffffff6800e87947 */ /* 0x000fea000383ffff */
.L_x_10652:
[----:B------:R-:W-:Y:S01]  /*2f7c0*/  BSSY B0, `(.L_x_10982) ;  /* 0x0000007000007945 */ /* 0x000fe20003800000 */
[----:B------:R-:W-:Y:S02]  /*2f7d0*/  IMAD.MOV.U32 R12, RZ, RZ, 0x1 ;  /* 0x00000001ff0c7424 */ /* 0x000fe400078e00ff */
[----:B------:R-:W-:Y:S02]  /*2f7e0*/  IMAD.MOV.U32 R11, RZ, RZ, RZ ;  /* 0x000000ffff0b7224 */ /* 0x000fe400078e00ff */
[----:B------:R-:W-:-:S07]  /*2f7f0*/  IMAD.MOV.U32 R15, RZ, RZ, -0x1 ;  /* 0xffffffffff0f7424 */ /* 0x000fce00078e00ff */
[----:B-1---5:R-:W-:Y:S05]  /*2f800*/  WARPSYNC.COLLECTIVE R15, `(.L_x_10983) ;  /* 0x000000000f087348 */ /* 0x022fea0003c00000 */
[----:B------:R0:W2:Y:S02]  /*2f810*/  SHFL.UP P6, R14, R13, R12, R11 ;  /* 0x0400000c0d0e7389 */ /* 0x0000a400000c000b */
[----:B012--5:R-:W-:Y:S01]  /*2f820*/  ENDCOLLECTIVE ;  /* 0x000000000000791b */ /* 0x027fe20003800000 */
.L_x_10983:
[----:B------:R-:W-:Y:S05]  /*2f830*/  BSYNC B0 ;  /* 0x0000000000007941 */ /* 0x000fea0003800000 */
.L_x_10982:
        /* <DEDUP_REMOVED lines=8> */
.L_x_10984:
[----:B------:R-:W-:Y:S01]  /*2f8c0*/  IMAD.MOV.U32 R12, RZ, RZ, 0x4 ;  /* 0x00000004ff0c7424 */ /* 0x000fe200078e00ff */
[----:B------:R-:W-:-:S05]  /*2f8d0*/  SEL R14, R14, RZ, P2 ;  /* 0x000000ff0e0e7207 */ /* 0x000fca0001000000 */
[----:B------:R-:W-:-:S04]  /*2f8e0*/  IMAD.IADD R3, R13, 0x1, R14 ;  /* 0x000000010d037824 */ /* 0x000fc800078e020e */
[----:B------:R-:W-:-:S07]  /*2f8f0*/  IMAD.MOV.U32 R13, RZ, RZ, R3 ;  /* 0x000000ffff0d7224 */ /* 0x000fce00078e0003 */
[----:B------:R-:W-:Y:S05]  /*2f900*/  WARPSYNC.COLLECTIVE R15, `(.L_x_10985) ;  /* 0x000000000f087348 */ /* 0x000fea0003c00000 */
[----:B------:R0:W1:Y:S02]  /*2f910*/  SHFL.UP P6, R14, R13, R12, R11 ;  /* 0x0400000c0d0e7389 */ /* 0x00006400000c000b */
[----:B01----:R-:W-:Y:S01]  /*2f920*/  ENDCOLLECTIVE ;  /* 0x000000000000791b */ /* 0x003fe20003800000 */
.L_x_10985:
[----:B------:R-:W-:Y:S02]  /*2f930*/  MOV R12, 0x8 ;  /* 0x00000008000c7802 */ /* 0x000fe40000000f00 */
[----:B------:R-:W-:-:S05]  /*2f940*/  SEL R4, R14, RZ, P3 ;  /* 0x000000ff0e047207 */ /* 0x000fca0001800000 */
[----:B------:R-:W-:-:S04]  /*2f950*/  IMAD.IADD R4, R3, 0x1, R4 ;  /* 0x0000000103047824 */ /* 0x000fc800078e0204 */
[----:B------:R-:W-:-:S07]  /*2f960*/  IMAD.MOV.U32 R13, RZ, RZ, R4 ;  /* 0x000000ffff0d7224 */ /* 0x000fce00078e0004 */
[----:B------:R-:W-:Y:S05]  /*2f970*/  WARPSYNC.COLLECTIVE R15, `(.L_x_10986) ;  /* 0x000000000f087348 */ /* 0x000fea0003c00000 */
[----:B------:R0:W1:Y:S02]  /*2f980*/  SHFL.UP P6, R14, R13, R12, R11 ;  /* 0x0400000c0d0e7389 */ /* 0x00006400000c000b */
[----:B01----:R-:W-:Y:S01]  /*2f990*/  ENDCOLLECTIVE ;  /* 0x000000000000791b */ /* 0x003fe20003800000 */
.L_x_10986:
[----:B------:R-:W-:Y:S01]  /*2f9a0*/  IMAD.MOV.U32 R12, RZ, RZ, 0x10 ;  /* 0x00000010ff0c7424 */ /* 0x000fe200078e00ff */
[----:B------:R-:W-:-:S05]  /*2f9b0*/  SEL R7, R14, RZ, P4 ;  /* 0x000000ff0e077207 */ /* 0x000fca0002000000 */
[----:B------:R-:W-:-:S04]  /*2f9c0*/  IMAD.IADD R7, R4, 0x1, R7 ;  /* 0x0000000104077824 */ /* 0x000fc800078e0207 */
[----:B------:R-:W-:-:S07]  /*2f9d0*/  IMAD.MOV.U32 R13, RZ, RZ, R7 ;  /* 0x000000ffff0d7224 */ /* 0x000fce00078e0007 */
[----:B------:R-:W-:Y:S05]  /*2f9e0*/  WARPSYNC.COLLECTIVE R15, `(.L_x_10987) ;  /* 0x000000000f087348 */ /* 0x000fea0003c00000 */
[----:B------:R0:W1:Y:S02]  /*2f9f0*/  SHFL.UP P6, R14, R13, R12, R11 ;  /* 0x0400000c0d0e7389 */ /* 0x00006400000c000b */
[----:B01----:R-:W-:Y:S01]  /*2fa00*/  ENDCOLLECTIVE ;  /* 0x000000000000791b */ /* 0x003fe20003800000 */
.L_x_10987:
        /* <DEDUP_REMOVED lines=8> */
.L_x_10988:
[----:B------:R-:W-:Y:S05]  /*2fa90*/  BRA `(.L_x_10989) ;  /* 0xffffff6800d47947 */ /* 0x000fea000383ffff */
.L_x_10654:
[----:B------:R-:W-:Y:S01]  /*2faa0*/  BSSY B0, `(.L_x_10990) ;  /* 0x0000006000007945 */ /* 0x000fe20003800000 */
[----:B------:R-:W-:Y:S01]  /*2fab0*/  PLOP3.LUT P6, PT, P6, PT, PT, 0x8, 0x0 ;  /* 0x000000000000781c */ /* 0x000fe200037ce170 */
[----:B------:R-:W-:-:S12]  /*2fac0*/  IMAD.MOV.U32 R15, RZ, RZ, -0x1 ;  /* 0xffffffffff0f7424 */ /* 0x000fd800078e00ff */
[----:B01---5:R-:W-:Y:S05]  /*2fad0*/  WARPSYNC.COLLECTIVE R15, `(.L_x_10991) ;  /* 0x000000000f087348 */ /* 0x023fea0003c00000 */
[----:B------:R-:W-:Y:S01]  /*2fae0*/  VOTE.ANY R14, PT, P6 ;  /* 0x00000000000e7806 */ /* 0x000fe200030e0100 */
[----:B01---5:R-:W-:Y:S06]  /*2faf0*/  ENDCOLLECTIVE ;  /* 0x000000000000791b */ /* 0x023fec0003800000 */
.L_x_10991:
[----:B------:R-:W-:Y:S05]  /*2fb00*/  BSYNC B0 ;  /* 0x0000000000007941 */ /* 0x000fea0003800000 */
.L_x_10990:
        /* <DEDUP_REMOVED lines=10> */
.L_x_10992:
[----:B------:R-:W-:Y:S01]  /*2fbb0*/  IMAD.MOV.U32 R13, RZ, RZ, R5 ;  /* 0x000000ffff0d7224 */ /* 0x000fe200078e0005 */
[----:B------:R-:W-:-:S07]  /*2fbc0*/  MOV R17, R14 ;  /* 0x0000000e00117202 */ /* 0x000fce0000000f00 */
[----:B------:R-:W-:Y:S05]  /*2fbd0*/  WARPSYNC.COLLECTIVE R15, `(.L_x_10993) ;  /* 0x000000000f087348 */ /* 0x000fea0003c00000 */
[----:B------:R0:W1:Y:S02]  /*2fbe0*/  SHFL.IDX P6, R14, R13, R12, R11 ;  /* 0x0000000c0d0e7389 */ /* 0x00006400000c000b */
[----:B01----:R-:W-:Y:S01]  /*2fbf0*/  ENDCOLLECTIVE ;  /* 0x000000000000791b */ /* 0x003fe20003800000 */
.L_x_10993:
[----:B------:R-:W-:Y:S01]  /*2fc00*/  IMAD.MOV.U32 R5, RZ, RZ, R14 ;  /* 0x000000ffff057224 */ /* 0x000fe200078e000e */
[----:B------:R-:W-:Y:S06]  /*2fc10*/  BRA `(.L_x_10994) ;  /* 0xffffff6800b47947 */ /* 0x000fec000383ffff */
.L_x_10656:
[----:B------:R-:W-:Y:S01]  /*2fc20*/  BSSY B0, `(.L_x_10995) ;  /* 0x0000007000007945 */ /* 0x000fe20003800000 */
[----:B------:R-:W-:Y:S02]  /*2fc30*/  IMAD.MOV.U32 R13, RZ, RZ, R2 ;  /* 0x000000ffff0d7224 */ /* 0x000fe400078e0002 */
[----:B------:R-:W-:Y:S02]  /*2fc40*/  IMAD.MOV.U32 R11, RZ, RZ, 0x1f ;  /* 0x0000001fff0b7424 */ /* 0x000fe400078e00ff */
[----:B------:R-:W-:-:S07]  /*2fc50*/  IMAD.MOV.U32 R15, RZ, RZ, -0x1 ;  /* 0xffffffffff0f7424 */ /* 0x000fce00078e00ff */
[----:B012345:R-:W-:Y:S05]  /*2fc60*/  WARPSYNC.COLLECTIVE R15, `(.L_x_10996) ;  /* 0x000000000f087348 */ /* 0x03ffea0003c00000 */
[----:B------:R0:W0:Y:S02]  /*2fc70*/  SHFL.IDX P6, R14, R13, R12, R11 ;  /* 0x0000000c0d0e7389 */ /* 0x00002400000c000b */
[----:B012345:R-:W-:Y:S01]  /*2fc80*/  ENDCOLLECTIVE ;  /* 0x000000000000791b */ /* 0x03ffe20003800000 */
.L_x_10996:
[----:B------:R-:W-:Y:S05]  /*2fc90*/  BSYNC B0 ;  /* 0x0000000000007941 */ /* 0x000fea0003800000 */
.L_x_10995:
[----:B------:R-:W-:Y:S01]  /*2fca0*/  IMAD.MOV.U32 R16, RZ, RZ, R14 ;  /* 0x000000ffff107224 */ /* 0x000fe200078e000e */
[----:B------:R-:W-:Y:S06]  /*2fcb0*/  BRA `(.L_x_10655) ;  /* 0xffffff6800a47947 */ /* 0x000fec000383ffff */
.L_x_10662:
[----:B0-----:R0:W1:Y:S02]  /*2fcc0*/  SYNCS.PHASECHK.TRANS64.TRYWAIT P0, [R5+URZ+0x22820], R0 ;  /* 0x02282000050075a7 */ /* 0x001064000800017f */
[----:B-1----:R-:W-:Y:S05]  /*2fcd0*/  @!P0 NANOSLEEP.SYNCS 0x989680 ;  /* 0x009896800000895d */ /* 0x002fea0003900000 */
[----:B------:R-:W1:Y:S02]  /*2fce0*/  @!P0 SYNCS.PHASECHK.TRANS64 P0, [R5+URZ+0x22820], R0 ;  /* 0x02282000050085a7 */ /* 0x000e64000800007f */
[----:B-1----:R-:W-:Y:S05]  /*2fcf0*/  @!P0 BRA `(.L_x_10662) ;  /* 0xfffffffc00f08947 */ /* 0x002fea000383ffff */
[----:B------:R-:W-:Y:S05]  /*2fd00*/  BRA `(.L_x_10997) ;  /* 0xffffff7400047947 */ /* 0x000fea000383ffff */
.L_x_10663:
        /* <DEDUP_REMOVED lines=8> */
[----:B0-23-5:R-:W-:Y:S05]  /*2fd90*/  WARPSYNC.COLLECTIVE R15, `(.L_x_10999) ;  /* 0x000000000f087348 */ /* 0x02dfea0003c00000 */
[----:B------:R1:W4:Y:S02]  /*2fda0*/  SHFL.IDX P6, R14, R13, R12, R11 ;  /* 0x0000000c0d0e7389 */ /* 0x00032400000c000b */
[----:B012345:R-:W-:Y:S01]  /*2fdb0*/  ENDCOLLECTIVE ;  /* 0x000000000000791b */ /* 0x03ffe20003800000 */
.L_x_10999:
[----:B------:R-:W-:Y:S05]  /*2fdc0*/  BSYNC B0 ;  /* 0x0000000000007941 */ /* 0x000fea0003800000 */
.L_x_10998:
[----:B------:R-:W-:Y:S05]  /*2fdd0*/  BRA `(.L_x_11000) ;  /* 0xffffff7000ec7947 */ /* 0x000fea000383ffff */
.L_x_10664:
[----:B------:R-:W-:Y:S01]  /*2fde0*/  BSSY B0, `(.L_x_11001) ;  /* 0x0000006000007945 */ /* 0x000fe20003800000 */
[----:B------:R-:W-:-:S07]  /*2fdf0*/  IMAD.MOV.U32 R15, RZ, RZ, -0x1 ;  /* 0xffffffffff0f7424 */ /* 0x000fce00078e00ff */
[----:B0-23-5:R-:W-:Y:S05]  /*2fe00*/  WARPSYNC.COLLECTIVE R15, `(.L_x_11002) ;  /* 0x000000000f0c7348 */ /* 0x02dfea0003c00000 */
[----:B------:R-:W-:Y:S02]  /*2fe10*/  ELECT P6, UR62, PT ;  /* 0x00000000003e782f */ /* 0x000fe400038c0000 */
[----:B------:R-:W-:Y:S01]  /*2fe20*/  MOV R14, UR62 ;  /* 0x0000003e000e7c02 */ /* 0x000fe20008000f00 */
[----:B0-23-5:R-:W-:Y:S10]  /*2fe30*/  ENDCOLLECTIVE ;  /* 0x000000000000791b */ /* 0x02dff40003800000 */
.L_x_11002:
[----:B------:R-:W-:Y:S05]  /*2fe40*/  BSYNC B0 ;  /* 0x0000000000007941 */ /* 0x000fea0003800000 */
.L_x_11001:
[----:B------:R-:W-:Y:S05]  /*2fe50*/  BRA `(.L_x_11003) ;  /* 0xffffff7000e07947 */ /* 0x000fea000383ffff */
.L_x_10666:
[----:B0-----:R0:W1:Y:S02]  /*2fe60*/  SYNCS.PHASECHK.TRANS64.TRYWAIT P1, [R3+URZ+0x22840], R2 ;  /* 0x02284002030075a7 */ /* 0x001064000802017f */
[----:B-1----:R-:W-:Y:S05]  /*2fe70*/  @!P1 NANOSLEEP.SYNCS 0x989680 ;  /* 0x009896800000995d */ /* 0x002fea0003900000 */
[----:B------:R-:W1:Y:S02]  /*2fe80*/  @!P1 SYNCS.PHASECHK.TRANS64 P1, [R3+URZ+0x22840], R2 ;  /* 0x02284002030095a7 */ /* 0x000e64000802007f */
[----:B-1----:R-:W-:Y:S05]  /*2fe90*/  @!P1 BRA `(.L_x_10666) ;  /* 0xfffffffc00f09947 */ /* 0x002fea000383ffff */
[----:B------:R-:W-:Y:S05]  /*2fea0*/  BRA `(.L_x_11004) ;  /* 0xffffff74000c7947 */ /* 0x000fea000383ffff */
.L_x_10668:
[----:B-1----:R1:W4:Y:S02]  /*2feb0*/  SYNCS.PHASECHK.TRANS64.TRYWAIT P1, [R33+URZ+0x22840], R0 ;  /* 0x02284000210075a7 */ /* 0x002324000802017f */
[----:B----4-:R-:W-:Y:S05]  /*2fec0*/  @!P1 NANOSLEEP.SYNCS 0x989680 ;  /* 0x009896800000995d */ /* 0x010fea0003900000 */
[----:B------:R-:W4:Y:S02]  /*2fed0*/  @!P1 SYNCS.PHASECHK.TRANS64 P1, [R33+URZ+0x22840], R0 ;  /* 0x02284000210095a7 */ /* 0x000f24000802007f */
[----:B----4-:R-:W-:Y:S05]  /*2fee0*/  @!P1 BRA `(.L_x_10668) ;  /* 0xfffffffc00f09947 */ /* 0x010fea000383ffff */
[----:B------:R-:W-:Y:S05]  /*2fef0*/  BRA `(.L_x_11005) ;  /* 0xffffff74001c7947 */ /* 0x000fea000383ffff */
.L_x_10670:
[----:B----4-:R4:W0:Y:S02]  /*2ff00*/  SYNCS.PHASECHK.TRANS64.TRYWAIT P1, [R3+URZ+0x22860], R2 ;  /* 0x02286002030075a7 */ /* 0x010824000802017f */
[----:B0-----:R-:W-:Y:S05]  /*2ff10*/  @!P1 NANOSLEEP.SYNCS 0x989680 ;  /* 0x009896800000995d */ /* 0x001fea0003900000 */
[----:B------:R-:W0:Y:S02]  /*2ff20*/  @!P1 SYNCS.PHASECHK.TRANS64 P1, [R3+URZ+0x22860], R2 ;  /* 0x02286002030095a7 */ /* 0x000e24000802007f */
[----:B0-----:R-:W-:Y:S05]  /*2ff30*/  @!P1 BRA `(.L_x_10670) ;  /* 0xfffffffc00f09947 */ /* 0x001fea000383ffff */
[----:B------:R-:W-:Y:S05]  /*2ff40*/  BRA `(.L_x_11006) ;  /* 0xffffff7400187947 */ /* 0x000fea000383ffff */
.L_x_10672:
[----:B------:R0:W0:Y:S02]  /*2ff50*/  SYNCS.PHASECHK.TRANS64.TRYWAIT P1, [R33+URZ+0x22860], R0 ;  /* 0x02286000210075a7 */ /* 0x000024000802017f */
[----:B0-----:R-:W-:Y:S05]  /*2ff60*/  @!P1 NANOSLEEP.SYNCS 0x989680 ;  /* 0x009896800000995d */ /* 0x001fea0003900000 */
[----:B------:R-:W0:Y:S02]  /*2ff70*/  @!P1 SYNCS.PHASECHK.TRANS64 P1, [R33+URZ+0x22860], R0 ;  /* 0x02286000210095a7 */ /* 0x000e24000802007f */
[----:B0-----:R-:W-:Y:S05]  /*2ff80*/  @!P1 BRA `(.L_x_10672) ;  /* 0xfffffffc00f09947 */ /* 0x001fea000383ffff */
[----:B------:R-:W-:Y:S05]  /*2ff90*/  BRA `(.L_x_11007) ;  /* 0xffffff7400147947 */ /* 0x000fea000383ffff */
.L_x_10674:
[----:B------:R0:W0:Y:S02]  /*2ffa0*/  SYNCS.PHASECHK.TRANS64.TRYWAIT P1, [R3+URZ+0x22880], R2 ;  /* 0x02288002030075a7 */ /* 0x000024000802017f */
[----:B0-----:R-:W-:Y:S05]  /*2ffb0*/  @!P1 NANOSLEEP.SYNCS 0x989680 ;  /* 0x009896800000995d */ /* 0x001fea0003900000 */
[----:B------:R-:W0:Y:S02]  /*2ffc0*/  @!P1 SYNCS.PHASECHK.TRANS64 P1, [R3+URZ+0x22880], R2 ;  /* 0x02288002030095a7 */ /* 0x000e24000802007f */
[----:B0-----:R-:W-:Y:S05]  /*2ffd0*/  @!P1 BRA `(.L_x_10674) ;  /* 0xfffffffc00f09947 */ /* 0x001fea000383ffff */
[----:B------:R-:W-:Y:S05]  /*2ffe0*/  BRA `(.L_x_11008) ;  /* 0xffffff7400107947 */ /* 0x000fea000383ffff */
.L_x_11009:
        /* <DEDUP_REMOVED lines=9> */
.L_x_16292:


//--------------------- .text._ZN7cutlass13device_kernelIN5flash11enable_sm90INS1_16FlashAttnFwdSm90INS1_25CollectiveMainloopFwdSm90ILi2EN4cute5tupleIJNS5_1CILi1EEES8_S8_EEENS6_IJNS7_ILi192EEENS7_ILi128EEENS7_ILi96EEEEEELi96ENS_12float_e4m3_tEfNS_4arch4Sm90ELb0ELb0ELb0ELb0ELb1ELb0ELb0ELb1ELb1ELb1ELb1ELb0EEENS1_21CollectiveEpilogueFwdINS6_IJSA_SC_SB_EEES9_NS_10bfloat16_tESG_Li384ELb0ELb1ELb1ELb1EEENS1_19SingleTileSchedulerILb0ELb1ELb1ELi192EEEEEEEEEvNT_6ParamsE --------------------------
	.section	.text._ZN7cutlass13device_kernelIN5flash11enable_sm90INS1_16FlashAttnFwdSm90INS1_25CollectiveMainloopFwdSm90ILi2EN4cute5tupleIJNS5_1CILi1EEES8_S8_EEENS6_IJNS7_ILi192EEENS7_ILi128EEENS7_ILi96EEEEEELi96ENS_12float_e4m3_tEfNS_4arch4Sm90ELb0ELb0ELb0ELb0ELb1ELb0ELb0ELb1ELb1ELb1ELb1ELb0EEENS1_21CollectiveEpilogueFwdINS6_IJSA_SC_SB_EEES9_NS_10bfloat16_tESG_Li384ELb0ELb1ELb1ELb1EEENS1_19SingleTileSchedulerILb0ELb1ELb1ELi192EEEEEEEEEvNT_6ParamsE,"ax",@progbits
	.align	128
.text._ZN7cutlass13device_kernelIN5flash11enable_sm90INS1_16FlashAttnFwdSm90INS1_25CollectiveMainloopFwdSm90ILi2EN4cute5tupleIJNS5_1CILi1EEES8_S8_EEENS6_IJNS7_ILi192EEENS7_ILi128EEENS7_ILi96EEEEEELi96ENS_12float_e4m3_tEfNS_4arch4Sm90ELb0ELb0ELb0ELb0ELb1ELb0ELb0ELb1ELb1ELb1ELb1ELb0EEENS1_21CollectiveEpilogueFwdINS6_IJSA_SC_SB_EEES9_NS_10bfloat16_tESG_Li384ELb0ELb1ELb1ELb1EEENS1_19SingleTileSchedulerILb0ELb1ELb1ELi192EEEEEEEEEvNT_6ParamsE:
        .type           _ZN7cutlass13device_kernelIN5flash11enable_sm90INS1_16FlashAttnFwdSm90INS1_25CollectiveMainloopFwdSm90ILi2EN4cute5tupleIJNS5_1CILi1EEES8_S8_EEENS6_IJNS7_ILi192EEENS7_ILi128EEENS7_ILi96EEEEEELi96ENS_12float_e4m3_tEfNS_4arch4Sm90ELb0ELb0ELb0ELb0ELb1ELb0ELb0ELb1ELb1ELb1ELb1ELb0EEENS1_21CollectiveEpilogueFwdINS6_IJSA_SC_SB_EEES9_NS_10bfloat16_tESG_Li384ELb0ELb1ELb1ELb1EEENS1_19SingleTileSchedulerILb0ELb1ELb1ELi192EEEEEEEEEvNT_6ParamsE,@function
        .size           _ZN7cutlass13device_kernelIN5flash11enable_sm90INS1_16FlashAttnFwdSm90INS1_25CollectiveMainloopFwdSm90ILi2EN4cute5tupleIJNS5_1CILi1EEES8_S8_EEENS6_IJNS7_ILi192EEENS7_ILi128EEENS7_ILi96EEEEEELi96ENS_12float_e4m3_tEfNS_4arch4Sm90ELb0ELb0ELb0ELb0ELb1ELb0ELb0ELb1ELb1ELb1ELb1ELb0EEENS1_21CollectiveEpilogueFwdINS6_IJSA_SC_SB_EEES9_NS_10bfloat16_tESG_Li384ELb0ELb1ELb1ELb1EEENS1_19SingleTileSchedulerILb0ELb1ELb1ELi192EEEEEEEEEvNT_6ParamsE,(.L_x_16293 - _ZN7cutlass13device_kernelIN5flash11enable_sm90INS1_16FlashAttnFwdSm90INS1_25CollectiveMainloopFwdSm90ILi2EN4cute5tupleIJNS5_1CILi1EEES8_S8_EEENS6_IJNS7_ILi192EEENS7_ILi128EEENS7_ILi96EEEEEELi96ENS_12float_e4m3_tEfNS_4arch4Sm90ELb0ELb0ELb0ELb0ELb1ELb0ELb0ELb1ELb1ELb1ELb1ELb0EEENS1_21CollectiveEpilogueFwdINS6_IJSA_SC_SB_EEES9_NS_10bfloat16_tESG_Li384ELb0ELb1ELb1ELb1EEENS1_19SingleTileSchedulerILb0ELb1ELb1ELi192EEEEEEEEEvNT_6ParamsE)
        .other          _ZN7cutlass13device_kernelIN5flash11enable_sm90INS1_16FlashAttnFwdSm90INS1_25CollectiveMainloopFwdSm90ILi2EN4cute5tupleIJNS5_1CILi1EEES8_S8_EEENS6_IJNS7_ILi192EEENS7_ILi128EEENS7_ILi96EEEEEELi96ENS_12float_e4m3_tEfNS_4arch4Sm90ELb0ELb0ELb0ELb0ELb1ELb0ELb0ELb1ELb1ELb1ELb1ELb0EEENS1_21CollectiveEpilogueFwdINS6_IJSA_SC_SB_EEES9_NS_10bfloat16_tESG_Li384ELb0ELb1ELb1ELb1EEENS1_19SingleTileSchedulerILb0ELb1ELb1ELi192EEEEEEEEEvNT_6ParamsE,@"STO_CUDA_ENTRY STV_DEFAULT"
_ZN7cutlass13device_kernelIN5flash11enable_sm90INS1_16FlashAttnFwdSm90INS1_25CollectiveMainloopFwdSm90ILi2EN4cute5tupleIJNS5_1CILi1EEES8_S8_EEENS6_IJNS7_ILi192EEENS7_ILi128EEENS7_ILi96EEEEEELi96ENS_12float_e4m3_tEfNS_4arch4Sm90ELb0ELb0ELb0ELb0ELb1ELb0ELb0ELb1ELb1ELb1ELb1ELb0EEENS1_21CollectiveEpilogueFwdINS6_IJSA_SC_SB_EEES9_NS_10bfloat16_tESG_Li384ELb0ELb1ELb1ELb1EEENS1_19SingleTileSchedulerILb0ELb1ELb1ELi192EEEEEEEEEvNT_6ParamsE:
        /* <DEDUP_REMOVED lines=10> */
[----:B------:R-:W-:-:S06]  /*00a0*/  SHF.R.U32.HI R0, RZ, 0x7, R22 ;  /* 0x00000007ff007819 */ /* 0x000fcc0000011616 */
[----:B------:R-:W0:Y:S03]  /*00b0*/  SHFL.IDX PT, R0, R0, RZ, 0x1f ;  /* 0x00001fff00007589 */ /* 0x000e2600000e0000 */
[----:B------:R-:W-:Y:S01]  /*00c0*/  VOTEU.ALL UP0, P0 ;  /* 0x00000000003f7886 */ /* 0x000fe20000000000 */
[----:B------:R-:W-:-:S04]  /*00d0*/  VOTEU.ALL UP1, P0 ;  /* 0x00000000003f7886 */ /* 0x000fc80000020000 */
[----:B------:R-:W1:Y:S01]  /*00e0*/  @!UP0 S2UR UR8, SR_CgaCtaId ;  /* 0x00000000000889c3 */ /* 0x000e620000008800 */
[----:B------:R-:W-:Y:S01]  /*00f0*/  @!UP0 UMOV UR6, 0x400 ;  /* 0x0000040000068882 */ /* 0x000fe20000000000 */
[----:B------:R-:W-:-:S04]  /*0100*/  @!UP0 UIADD3 UR4, -UR4, 0x100000, URZ ;  /* 0x0010000004048890 */ /* 0x000fc8000fffe13f */
[----:B------:R-:W-:Y:S02]  /*0110*/  @!UP0 USHF.L.U32 UR5, UR4, 0xb, URZ ;  /* 0x0000000b04058899 */ /* 0x000fe4000800063f */
[----:B------:R-:W-:Y:S02]  /*0120*/  @!UP0 USHF.L.U32 UR4, UR4, 0x1, URZ ;  /* 0x0000000104048899 */ /* 0x000fe4000800063f */
[----:B-1----:R-:W-:Y:S02]  /*0130*/  @!UP0 ULEA UR8, UR8, UR6, 0x18 ;  /* 0x0000000608088291 */ /* 0x002fe4000f8ec03f */
        /* <DEDUP_REMOVED lines=25> */
.L_x_11010:
        /* <DEDUP_REMOVED lines=22> */
.L_x_11011:
        /* <DEDUP_REMOVED lines=18> */
.L_x_11012:
        /* <DEDUP_REMOVED lines=22> */
.L_x_11013:
        /* <DEDUP_REMOVED lines=23> */
.L_x_11014:
        /* <DEDUP_REMOVED lines=9> */
.L_x_11017:
[----:B------:R-:W-:-:S08]  /*08b0*/  NOP ;  /* 0x0000000000007918 */ /* 0x000fd00000000000 */
[----:B------:R-:W0:Y:S02]  /*08c0*/  USETMAXREG.TRY_ALLOC.CTAPOOL UP0, 0xa0 ;  /* 0x000000a0000079c8 */ /* 0x000e240008000600 */
[----:B0-----:R-:W-:-:S13]  /*08d0*/  PLOP3.LUT P0, PT, PT, PT, UP0, 0x80, 0x0 ;  /* 0x000000000000781c */ /* 0x001fda0003f0f008 */
[----:B------:R-:W-:Y:S05]  /*08e0*/  @!P0 BRA `(.L_x_11017) ;  /* 0xfffffffc00f08947 */ /* 0x000fea000383ffff */
[----:B------:R-:W0:Y:S01]  /*08f0*/  S2UR UR6, SR_CTAID.Y ;  /* 0x00000000000679c3 */ /* 0x000e220000002600 */
[----:B------:R-:W-:Y:S02]  /*0900*/  ULDC UR8, c[0x0][0xc50] ;  /* 0x0003140000087ab9 */ /* 0x000fe40000000800 */
[----:B------:R-:W-:-:S05]  /*0910*/  UISETP.NE.AND UP0, UPT, UR8, 0x1, UPT ;  /* 0x000000010800788c */ /* 0x000fca000bf05270 */
[----:B------:R-:W1:Y:S06]  /*0920*/  S2UR UR45, SR_CTAID.Z ;  /* 0x00000000002d79c3 */ /* 0x000e6c0000002700 */
[----:B------:R-:W-:Y:S01]  /*0930*/  @UP0 ULDC UR4, c[0x0][0xc54] ;  /* 0x0003150000040ab9 */ /* 0x000fe20000000800 */
[----:B------:R-:W-:Y:S01]  /*0940*/  @UP0 ULDC UR7, c[0x0][0xc58] ;  /* 0x0003160000070ab9 */ /* 0x000fe20000000800 */
[----:B0-----:R-:W-:Y:S02]  /*0950*/  UIMAD.WIDE.U32 UR4, UR6, UR4, URZ ;  /* 0x00000004060472a5 */ /* 0x001fe4000f8e003f */
[----:B------:R-:W-:-:S02]  /*0960*/  UMOV UR36, UR6 ;  /* 0x0000000600247c82 */ /* 0x000fc40008000000 */
[----:B------:R-:W-:Y:S01]  /*0970*/  @UP0 USHF.R.U32.HI UR36, URZ, UR7, UR5 ;  /* 0x000000073f240299 */ /* 0x000fe20008011605 */
[----:B------:R-:W-:Y:S06]  /*0980*/  BAR.ARV 0x8, 0x200 ;  /* 0x0208000000007b1d */ /* 0x000fec0000002000 */
[----:B-1----:R-:W-:Y:S01]  /*0990*/  ISETP.LE.AND P0, PT, RZ, UR45, PT ;  /* 0x0000002dff007c0c */ /* 0x002fe2000bf03270 */
[----:B------:R-:W-:-:S04]  /*09a0*/  UIADD3 UR4, -UR36, URZ, URZ ;  /* 0x0000003f24047290 */ /* 0x000fc8000fffe13f */
[----:B------:R-:W-:-:S08]  /*09b0*/  UIMAD UR8, UR8, UR4, UR6 ;  /* 0x00000004080872a4 */ /* 0x000fd0000f8e0206 */
[----:B------:R-:W-:Y:S05]  /*09c0*/  @!P0 BRA `(.L_x_11018) ;  /* 0x000000ac00e88947 */ /* 0x000fea0003800000 */
        /* <DEDUP_REMOVED lines=95> */
.L_x_11019:
        /* <DEDUP_REMOVED lines=27> */
[----:B------:R-:W-:Y:S01]  /*1170*/  IMAD.MOV.U32 R58, RZ, RZ, RZ ;  /* 0x000000ffff3a7224 */ /* 0x000fe200078e00ff */
[----:B------:R-:W-:Y:S02]  /*1180*/  CS2R R118, SRZ ;  /* 0x0000000000767805 */ /* 0x000fe4000001ff00 */
[----:B------:R-:W-:Y:S02]  /*1190*/  CS2R R114, SRZ ;  /* 0x0000000000727805 */ /* 0x000fe4000001ff00 */
[----:B------:R-:W-:Y:S01]  /*11a0*/  CS2R R20, SRZ ;  /* 0x0000000000147805 */ /* 0x000fe2000001ff00 */
[----:B------:R-:W-:Y:S01]  /*11b0*/  IMAD.MOV.U32 R124, RZ, RZ, RZ ;  /* 0x000000ffff7c7224 */ /* 0x000fe200078e00ff */
[----:B------:R-:W-:Y:S01]  /*11c0*/  PLOP3.LUT P1, PT, PT, PT, UP0, 0x80, 0x0 ;  /* 0x000000000000781c */ /* 0x000fe20003f2f008 */
[----:B------:R-:W-:Y:S01]  /*11d0*/  IMAD.MOV.U32 R47, RZ, RZ, RZ ;  /* 0x000000ffff2f7224 */ /* 0x000fe200078e00ff */
[----:B------:R-:W-:-:S02]  /*11e0*/  CS2R R126, SRZ ;  /* 0x00000000007e7805 */ /* 0x000fc4000001ff00 */
[----:B------:R-:W-:Y:S01]  /*11f0*/  CS2R R122, SRZ ;  /* 0x00000000007a7805 */ /* 0x000fe2000001ff00 */
[----:B------:R-:W-:Y:S01]  /*1200*/  IMAD.MOV.U32 R24, RZ, RZ, RZ ;  /* 0x000000ffff187224 */ /* 0x000fe200078e00ff */
[----:B------:R-:W-:Y:S01]  /*1210*/  CS2R R134, SRZ ;  /* 0x0000000000867805 */ /* 0x000fe2000001ff00 */
[----:B------:R-:W-:Y:S01]  /*1220*/  IMAD.MOV.U32 R132, RZ, RZ, RZ ;  /* 0x000000ffff847224 */ /* 0x000fe200078e00ff */
[----:B------:R-:W-:Y:S01]  /*1230*/  CS2R R130, SRZ ;  /* 0x0000000000827805 */ /* 0x000fe2000001ff00 */
[----:B------:R-:W-:Y:S02]  /*1240*/  IMAD.MOV.U32 R51, RZ, RZ, RZ ;  /* 0x000000ffff337224 */ /* 0x000fe400078e00ff */
        /* <DEDUP_REMOVED lines=9> */
[----:B0-----:R-:W-:Y:S01]  /*12e0*/  ULEA UR40, UR44, UR40, 0x18 ;  /* 0x000000282c287291 */ /* 0x001fe2000f8ec03f */
[----:B-1----:R-:W-:-:S13]  /*12f0*/  R2UR UR6, R0 ;  /* 0x00000000000672ca */ /* 0x002fda00000e0000 */
[----:B------:R-:W-:Y:S02]  /*1300*/  UIMAD.WIDE UR4, UR6, 0x55555556, URZ ;  /* 0x55555556060478a5 */ /* 0x000fe4000f8e023f */
[----:B------:R-:W-:Y:S02]  /*1310*/  UIADD3 UR4, UR40, 0xc400, URZ ;  /* 0x0000c40028047890 */ /* 0x000fe4000fffe03f */
[----:B------:R-:W-:Y:S02]  /*1320*/  ULEA.HI UR5, UR5, UR5, URZ, 0x1 ;  /* 0x0000000505057291 */ /* 0x000fe4000f8f083f */
[----:B------:R-:W-:Y:S02]  /*1330*/  ULOP3.LUT UP0, URZ, UR4, 0x3ff, URZ, 0xc0, !UPT ;  /* 0x000003ff043f7892 */ /* 0x000fe4000f80c03f */
[----:B------:R-:W-:-:S04]  /*1340*/  UIMAD UR5, UR5, -0x3, UR6 ;  /* 0xfffffffd050578a4 */ /* 0x000fc8000f8e0206 */
[----:B------:R-:W-:Y:S01]  /*1350*/  PLOP3.LUT P0, PT, PT, PT, UP0, 0x80, 0x0 ;  /* 0x000000000000781c */ /* 0x000fe20003f0f008 */
[----:B------:R-:W-:-:S04]  /*1360*/  ULEA UR5, UR5, UR4, 0xb ;  /* 0x0000000405057291 */ /* 0x000fc8000f8e583f */
[----:B------:R-:W-:-:S04]  /*1370*/  USHF.R.U32.HI UR5, URZ, 0x4, UR5 ;  /* 0x000000043f057899 */ /* 0x000fc80008011605 */
[----:B------:R-:W-:-:S04]  /*1380*/  ULOP3.LUT UR48, UR5, 0x3fff, URZ, 0xc0, !UPT ;  /* 0x00003fff05307892 */ /* 0x000fc8000f8ec03f */
[----:B------:R-:W-:Y:S08]  /*1390*/  @!P0 BRA `(.L_x_11021) ;  /* 0x0000000000408947 */ /* 0x000ff00003800000 */
        /* <DEDUP_REMOVED lines=16> */
.L_x_11021:
[----:B------:R-:W-:-:S04]  /*14a0*/  SHF.L.U32 R2, RZ, 0x1f, RZ ;  /* 0x0000001fff027819 */ /* 0x000fc800000006ff */
[----:B------:R-:W0:Y:S02]  /*14b0*/  SYNCS.PHASECHK.TRANS64.TRYWAIT P0, [UR40+0x17000], R2 ;  /* 0x01700002ff0075a7 */ /* 0x000e240008000168 */
[----:B0-----:R-:W-:Y:S05]  /*14c0*/  @!P0 BRA `(.L_x_11022) ;  /* 0x000000a400308947 */ /* 0x001fea0003800000 */
.L_x_11106:
[----:B------:R-:W-:-:S06]  /*14d0*/  ULOP3.LUT UR4, UR41, 0x1, URZ, 0xfc, !UPT ;  /* 0x0000000129047892 */ /* 0x000fcc000f8efc3f */
[----:B------:R-:W-:-:S05]  /*14e0*/  IMAD.U32 R0, RZ, RZ, UR4 ;  /* 0x00000004ff007e24 */ /* 0x000fca000f8e00ff */
[----:B------:R-:W-:-:S13]  /*14f0*/  ISETP.NE.AND P0, PT, R0, 0x3, PT ;  /* 0x000000030000780c */ /* 0x000fda0003f05270 */
[----:B------:R-:W-:Y:S05]  /*1500*/  @!P0 BRA `(.L_x_11023) ;  /* 0x0000000000048947 */ /* 0x000fea0003800000 */
[----:B------:R-:W-:Y:S01]  /*1510*/  BPT.TRAP 0x1 ;  /* 0x000000040000795c */ /* 0x000fe20000300000 */
.L_x_11023:
[----:B------:R1:W2:Y:S01]  /*1520*/  SYNCS.PHASECHK.TRANS64.TRYWAIT P1, [UR40+0x17030], R2 ;  /* 0x01703002ff0075a7 */ /* 0x0002a20008020168 */
[----:B------:R-:W-:Y:S05]  /*1530*/  @!P0 BRA `(.L_x_11024) ;  /* 0x0000000000048947 */ /* 0x000fea0003800000 */
[----:B------:R-:W-:Y:S01]  /*1540*/  BPT.TRAP 0x1 ;  /* 0x000000040000795c */ /* 0x000fe20000300000 */
.L_x_11024:
[----:B------:R-:W-:Y:S02]  /*1550*/  IMAD.U32 R4, RZ, RZ, UR48 ;  /* 0x00000030ff047e24 */ /* 0x000fe4000f8e00ff */
[----:B------:R-:W-:Y:S01]  /*1560*/  IMAD.MOV.U32 R0, RZ, RZ, RZ ;  /* 0x000000ffff007224 */ /* 0x000fe200078e00ff */
[----:B--2---:R-:W-:Y:S06]  /*1570*/  @P1 BRA `(.L_x_11025) ;  /* 0x0000000000081947 */ /* 0x004fec0003800000 */
[----:B------:R-:W2:Y:S02]  /*1580*/  SYNCS.PHASECHK.TRANS64.TRYWAIT P1, [UR40+0x17030], R2 ;  /* 0x01703002ff0075a7 */ /* 0x000ea40008020168 */
[----:B--2---:R-:W-:Y:S05]  /*1590*/  @!P1 BRA `(.L_x_11026) ;  /* 0x000000a400149947 */ /* 0x004fea0003800000 */
.L_x_11025:
[----:B------:R-:W-:Y:S05]  /*15a0*/  WARPSYNC.ALL ;  /* 0x0000000000007948 */ /* 0x000fea0003800000 */
[----:B------:R-:W-:Y:S01]  /*15b0*/  IMAD.MOV.U32 R89, RZ, RZ, RZ ;  /* 0x000000ffff597224 */ /* 0x000fe200078e00ff */
[----:B01----:R-:W-:Y:S01]  /*15c0*/  LOP3.LUT R2, R4, 0x10000, RZ, 0xfc, !PT ;  /* 0x0001000004027812 */ /* 0x003fe200078efcff */
[----:B------:R-:W-:Y:S01]  /*15d0*/  IMAD.MOV.U32 R3, RZ, RZ, -0x3ffffff0 ;  /* 0xc0000010ff037424 */ /* 0x000fe200078e00ff */
[----:B------:R-:W-:Y:S02]  /*15e0*/  UIADD3 UR4, UR40, 0x10c00, URZ ;  /* 0x00010c0028047890 */ /* 0x000fe4000fffe03f */
[C---:B------:R-:W-:Y:S01]  /*15f0*/  R2UR UR8, R2.reuse ;  /* 0x00000000020872ca */ /* 0x040fe200000e0000 */
[----:B------:R-:W-:Y:S01]  /*1600*/  WARPGROUP.ARRIVE ;  /* 0x00000000000079c5 */ /* 0x000fe20000000000 */
[----:B------:R-:W-:Y:S01]  /*1610*/  R2UR UR9, R3 ;  /* 0x00000000030972ca */ /* 0x000fe200000e0000 */
[----:B------:R-:W-:Y:S01]  /*1620*/  USHF.R.U32.HI UR4, URZ, 0x4, UR4 ;  /* 0x000000043f047899 */ /* 0x000fe20008011604 */
[----:B------:R-:W-:Y:S01]  /*1630*/  R2UR UR12, R2 ;  /* 0x00000000020c72ca */ /* 0x000fe200000e0000 */
[----:B------:R-:W-:Y:S01]  /*1640*/  UMOV UR11, 0xc0000010 ;  /* 0xc0000010000b7882 */ /* 0x000fe20000000000 */
[----:B------:R-:W-:Y:S01]  /*1650*/  UMOV UR13, 0xc0000010 ;  /* 0xc0000010000d7882 */ /* 0x000fe20000000000 */
[----:B------:R-:W-:Y:S01]  /*1660*/  ULOP3.LUT UR4, UR4, 0x3fff, URZ, 0xc0, !UPT ;  /* 0x00003fff04047892 */ /* 0x000fe2000f8ec03f */
[----:B------:R-:W-:-:S03]  /*1670*/  UMOV UR15, 0xc0000010 ;  /* 0xc0000010000f7882 */ /* 0x000fc60000000000 */
[----:B------:R-:W-:-:S04]  /*1680*/  ULOP3.LUT UR20, UR4, 0x10000, URZ, 0xfc, !UPT ;  /* 0x0001000004147892 */ /* 0x000fc8000f8efc3f */
[----:B------:R-:W-:-:S03]  /*1690*/  UIADD3 UR14, UR20, 0x200, URZ ;  /* 0x00000200140e7890 */ /* 0x000fc6000fffe03f */
[----:B------:R-:W-:Y:S02]  /*16a0*/  UMOV UR10, UR20 ;  /* 0x00000014000a7c82 */ /* 0x000fe40008000000 */
[----:B------:R-:W-:Y:S01]  /*16b0*/  QGMMA.64x128x32.F32.E4M3.E4M3 R24, gdesc[UR8], RZ, !UPT, gsb0 ;  /* 0x01e00000081879f3 */ /* 0x000fe2000c0008ff */
[----:B------:R-:W-:Y:S02]  /*16c0*/  UIADD3 UR8, UR12, 0x180, URZ ;  /* 0x000001800c087890 */ /* 0x000fe4000fffe03f */
[----:B------:R-:W-:Y:S01]  /*16d0*/  UIADD3 UR10, UR20, 0x100, URZ ;  /* 0x00000100140a7890 */ /* 0x000fe2000fffe03f */
[----:B------:R-:W-:Y:S01]  /*16e0*/  UMOV UR9, 0xc0000010 ;  /* 0xc000001000097882 */ /* 0x000fe20000000000 */
[----:B------:R-:W-:Y:S01]  /*16f0*/  UMOV UR11, 0xc0000010 ;  /* 0xc0000010000b7882 */ /* 0x000fe20000000000 */
[----:B------:R-:W-:Y:S01]  /*1700*/  UIADD3 UR12, UR12, 0x300, URZ ;  /* 0x000003000c0c7890 */ /* 0x000fe2000fffe03f */
[----:B------:R-:W-:Y:S02]  /*1710*/  WARPGROUP.DEPBAR.LE gsb0, 0x0 ;  /* 0x00008000000079c5 */ /* 0x000fe40000010000 */
[----:B------:R-:W-:-:S06]  /*1720*/  WARPGROUP.ARRIVE ;  /* 0x00000000000079c5 */ /* 0x000fcc0000000000 */
[----:B------:R-:W-:Y:S03]  /*1730*/  QGMMA.64x128x32.F32.E4M3.E4M3 R24, gdesc[UR8], R24, gsb0 ;  /* 0x01e00000081879f3 */ /* 0x000fe60008000818 */
[----:B------:R-:W-:Y:S02]  /*1740*/  WARPGROUP.DEPBAR.LE gsb0, 0x0 ;  /* 0x00008000000079c5 */ /* 0x000fe40000010000 */
[----:B------:R-:W-:-:S07]  /*1750*/  WARPGROUP.ARRIVE ;  /* 0x00000000000079c5 */ /* 0x000fce0000000000 */
[----:B------:R-:W-:Y:S03]  /*1760*/  QGMMA.64x128x32.F32.E4M3.E4M3 R24, gdesc[UR12], R24, gsb0 ;  /* 0x01e000000c1879f3 */ /* 0x000fe60008000818 */
[----:B------:R-:W-:Y:S02]  /*1770*/  WARPGROUP.DEPBAR.LE gsb0, 0x0 ;  /* 0x00008000000079c5 */ /* 0x000fe40000010000 */
[----:B------:R-:W-:Y:S05]  /*1780*/  @!P0 BRA `(.L_x_11027) ;  /* 0x0000000000048947 */ /* 0x000fea0003800000 */
[----:B------:R-:W-:Y:S01]  /*1790*/  BPT.TRAP 0x1 ;  /* 0x000000040000795c */ /* 0x000fe20000300000 */
.L_x_11027:
[----:B------:R-:W-:Y:S01]  /*17a0*/  LOP3.LUT R5, R16, 0xffffff80, RZ, 0xc0, !PT ;  /* 0xffffff8010057812 */ /* 0x000fe200078ec0ff */
[----:B------:R-:W-:Y:S01]  /*17b0*/  IMAD.MOV.U32 R7, RZ, RZ, -0x2 ;  /* 0xfffffffeff077424 */ /* 0x000fe200078e00ff */
[----:B------:R-:W-:Y:S01]  /*17c0*/  P2R R6, PR, RZ, 0x1 ;  /* 0x00000001ff067803 */ /* 0x000fe20000000000 */
[----:B------:R-:W-:Y:S01]  /*17d0*/  UIADD3 UR4, UR40, 0x17040, URZ ;  /* 0x0001704028047890 */ /* 0x000fe2000fffe03f */
[----:B------:R-:W0:Y:S01]  /*17e0*/  S2UR UR7, SR_CgaCtaId ;  /* 0x00000000000779c3 */ /* 0x000e220000008800 */
[----:B------:R-:W-:Y:S01]  /*17f0*/  IMAD.IADD R5, R22, 0x1, -R5 ;  /* 0x0000000116057824 */ /* 0x000fe200078e0a05 */
[-C--:B------:R-:W-:Y:S01]  /*1800*/  MOV R104, R89.reuse ;  /* 0x0000005900687202 */ /* 0x080fe20000000f00 */
[----:B------:R-:W-:Y:S01]  /*1810*/  UPRMT UR4, UR44, 0x654, UR4 ;  /* 0x000006542c047896 */ /* 0x000fe20008000004 */
[--C-:B------:R-:W-:Y:S01]  /*1820*/  IMAD.MOV.U32 R88, RZ, RZ, R89.reuse ;  /* 0x000000ffff587224 */ /* 0x100fe200078e0059 */
[----:B------:R-:W-:Y:S01]  /*1830*/  MOV R134, R89 ;  /* 0x0000005900867202 */ /* 0x000fe20000000f00 */
[----:B------:R-:W-:Y:S01]  /*1840*/  IMAD.MOV.U32 R91, RZ, RZ, R89 ;  /* 0x000000ffff5b7224 */ /* 0x000fe200078e0059 */
[----:B------:R-:W-:Y:S01]  /*1850*/  SHF.R.S32.HI R4, RZ, 0x1f, R5 ;  /* 0x0000001fff047819 */ /* 0x000fe20000011405 */
[----:B------:R-:W-:-:S02]  /*1860*/  IMAD.MOV.U32 R90, RZ, RZ, R89 ;  /* 0x000000ffff5a7224 */ /* 0x000fc400078e0059 */
[--C-:B------:R-:W-:Y:S01]  /*1870*/  IMAD.MOV.U32 R93, RZ, RZ, R89.reuse ;  /* 0x000000ffff5d7224 */ /* 0x100fe200078e0059 */
[----:B------:R-:W-:Y:S01]  /*1880*/  LEA.HI R4, R4, R5, RZ, 0x2 ;  /* 0x0000000504047211 */ /* 0x000fe200078f10ff */
[----:B------:R-:W-:Y:S01]  /*1890*/  SYNCS.ARRIVE.TRANS64.RED.A1T0 RZ, [UR4], RZ ;  /* 0x000000ffffff79a7 */ /* 0x000fe20008100404 */
[----:B------:R-:W-:Y:S01]  /*18a0*/  UMOV UR4, URZ ;  /* 0x0000003f00047c82 */ /* 0x000fe20008000000 */
[--C-:B------:R-:W-:Y:S01]  /*18b0*/  IMAD.MOV.U32 R92, RZ, RZ, R89.reuse ;  /* 0x000000ffff5c7224 */ /* 0x100fe200078e0059 */
[----:B------:R-:W-:Y:S01]  /*18c0*/  LOP3.LUT R4, R4, 0x7ffffffc, RZ, 0xc0, !PT ;  /* 0x7ffffffc04047812 */ /* 0x000fe200078ec0ff */
[--C-:B------:R-:W-:Y:S02]  /*18d0*/  IMAD.MOV.U32 R95, RZ, RZ, R89.reuse ;  /* 0x000000ffff5f7224 */ /* 0x100fe400078e0059 */
[----:B------:R-:W-:Y:S02]  /*18e0*/  IMAD.MOV.U32 R94, RZ, RZ, R89 ;  /* 0x000000ffff5e7224 */ /* 0x000fe400078e0059 */
[----:B------:R-:W-:-:S02]  /*18f0*/  IMAD.IADD R4, R5, 0x1, -R4 ;  /* 0x0000000105047824 */ /* 0x000fc400078e0a04 */
[----:B------:R-:W-:Y:S01]  /*1900*/  IMAD.U32 R5, RZ, RZ, UR43 ;  /* 0x0000002bff057e24 */ /* 0x000fe2000f8e00ff */
[----:B------:R-:W-:Y:S01]  /*1910*/  UIADD3 UR43, UR43, -0x2, URZ ;  /* 0xfffffffe2b2b7890 */ /* 0x000fe2000fffe03f */
[----:B------:R-:W-:Y:S02]  /*1920*/  IMAD R4, R4, R7, 0x80 ;  /* 0x0000008004047424 */ /* 0x000fe400078e0207 */
[--C-:B------:R-:W-:Y:S01]  /*1930*/  IMAD.MOV.U32 R97, RZ, RZ, R89.reuse ;  /* 0x000000ffff617224 */ /* 0x100fe200078e0059 */
[----:B------:R-:W-:Y:S01]  /*1940*/  UISETP.GE.AND UP0, UPT, UR43, UR37, UPT ;  /* 0x000000252b00728c */ /* 0x000fe2000bf06270 */
[----:B------:R-:W-:Y:S02]  /*1950*/  VIADD R4, R4, UR42 ;  /* 0x0000002a04047c36 */ /* 0x000fe40008000000 */
[----:B------:R-:W-:Y:S02]  /*1960*/  IMAD.MOV.U32 R96, RZ, RZ, R89 ;  /* 0x000000ffff607224 */ /* 0x000fe400078e0059 */
[----:B------:R-:W-:-:S02]  /*1970*/  IMAD R5, R5, -0x80, R4 ;  /* 0xffffff8005057824 */ /* 0x000fc400078e0204 */
[--C-:B------:R-:W-:Y:S02]  /*1980*/  IMAD.MOV.U32 R99, RZ, RZ, R89.reuse ;  /* 0x000000ffff637224 */ /* 0x100fe400078e0059 */
[--C-:B------:R-:W-:Y:S01]  /*1990*/  IMAD.MOV.U32 R98, RZ, RZ, R89.reuse ;  /* 0x000000ffff627224 */ /* 0x100fe200078e0059 */
[C---:B------:R-:W-:Y:S01]  /*19a0*/  ISETP.GT.AND P4, PT, R5.reuse, RZ, PT ;  /* 0x000000ff0500720c */ /* 0x040fe20003f84270 */
[--C-:B------:R-:W-:Y:S01]  /*19b0*/  IMAD.MOV.U32 R101, RZ, RZ, R89.reuse ;  /* 0x000000ffff657224 */ /* 0x100fe200078e0059 */
[C---:B------:R-:W-:Y:S01]  /*19c0*/  ISETP.GT.AND P3, PT, R5.reuse, 0x1, PT ;  /* 0x000000010500780c */ /* 0x040fe20003f64270 */
[--C-:B------:R-:W-:Y:S01]  /*19d0*/  IMAD.MOV.U32 R100, RZ, RZ, R89.reuse ;  /* 0x000000ffff647224 */ /* 0x100fe200078e0059 */
[----:B------:R-:W-:Y:S01]  /*19e0*/  ISETP.GT.AND P1, PT, R5, 0x8, PT ;  /* 0x000000080500780c */ /* 0x000fe20003f24270 */
[--C-:B------:R-:W-:Y:S01]  /*19f0*/  IMAD.MOV.U32 R103, RZ, RZ, R89.reuse ;  /* 0x000000ffff677224 */ /* 0x100fe200078e0059 */
        /* <DEDUP_REMOVED lines=9> */
[--C-:B------:R-:W-:Y:S01]  /*1a90*/  IMAD.MOV.U32 R109, RZ, RZ, R89.reuse ;  /* 0x000000ffff6d7224 */ /* 0x100fe200078e0059 */
[----:B------:R-:W-:Y:S01]  /*1aa0*/  ISETP.GT.AND P6, PT, R5, 0x10, PT ;  /* 0x000000100500780c */ /* 0x000fe20003fc4270 */
        /* <DEDUP_REMOVED lines=11> */
[----:B------:R-:W-:Y:S01]  /*1b60*/  FSEL R24, R24, -INF , P4 ;  /* 0xff80000018187808 */ /* 0x000fe20002000000 */
        /* <DEDUP_REMOVED lines=38> */
[----:B------:R-:W-:Y:S01]  /*1dd0*/  IMAD.MOV.U32 R135, RZ, RZ, R89 ;  /* 0x000000ffff877224 */ /* 0x000fe200078e0059 */
        /* <DEDUP_REMOVED lines=68> */
[----:B------:R-:W-:Y:S02]  /*2220*/  FMNMX.FTZ R4, R78, R7, !PT ;  /* 0x000000074e047209 */ /* 0x000fe40007810000 */
[----:B------:R-:W-:Y:S02]  /*2230*/  ISETP.GT.AND P3, PT, R5, 0x70, PT ;  /* 0x000000700500780c */ /* 0x000fe40003f64270 */
[----:B------:R-:W-:Y:S02]  /*2240*/  FSEL R60, R60, -INF , P4 ;  /* 0xff8000003c3c7808 */ /* 0x000fe40002000000 */
[----:B------:R-:W-:Y:S02]  /*2250*/  FSEL R82, R82, -INF , P3 ;  /* 0xff80000052527808 */ /* 0x000fe40001800000 */
[----:B------:R-:W-:-:S02]  /*2260*/  FMNMX.FTZ R7, R79, R4, !PT ;  /* 0x000000044f077209 */ /* 0x000fc40007810000 */
[----:B------:R-:W-:Y:S02]  /*2270*/  ISETP.GT.AND P4, PT, R5, 0x71, PT ;  /* 0x000000710500780c */ /* 0x000fe40003f84270 */
[----:B------:R-:W-:Y:S02]  /*2280*/  FMNMX.FTZ R4, R82, R7, !PT ;  /* 0x0000000752047209 */ /* 0x000fe40007810000 */
[----:B------:R-:W-:Y:S02]  /*2290*/  FSEL R83, R83, -INF , P4 ;  /* 0xff80000053537808 */ /* 0x000fe40002000000 */
        /* <DEDUP_REMOVED lines=10> */
[----:B------:R-:W1:Y:S01]  /*2340*/  SHFL.BFLY PT, R4, R7, 0x2, 0x1f ;  /* 0x0c401f0007047f89 */ /* 0x000e6200000e0000 */
[----:B------:R-:W-:Y:S02]  /*2350*/  P2R R11, PR, RZ, 0x4 ;  /* 0x00000004ff0b7803 */ /* 0x000fe40000000000 */
[C---:B------:R-:W-:Y:S02]  /*2360*/  ISETP.GT.AND P2, PT, R5.reuse, 0x58, PT ;  /* 0x000000580500780c */ /* 0x040fe40003f44270 */
[C---:B------:R-:W-:Y:S02]  /*2370*/  ISETP.GT.AND P1, PT, R5.reuse, 0x59, PT ;  /* 0x000000590500780c */ /* 0x040fe40003f24270 */
[----:B------:R-:W-:Y:S02]  /*2380*/  ISETP.GT.AND P0, PT, R5, 0x60, PT ;  /* 0x000000600500780c */ /* 0x000fe40003f04270 */
[----:B------:R-:W-:-:S02]  /*2390*/  FMNMX.FTZ R5, R24, R25, !PT ;  /* 0x0000001918057209 */ /* 0x000fc40007810000 */
[----:B------:R-:W-:Y:S02]  /*23a0*/  FSEL R69, R69, -INF , P1 ;  /* 0xff80000045457808 */ /* 0x000fe40000800000 */
[----:B------:R-:W-:Y:S02]  /*23b0*/  ISETP.NE.AND P1, PT, R12, RZ, PT ;  /* 0x000000ff0c00720c */ /* 0x000fe40003f25270 */
[----:B------:R-:W-:Y:S02]  /*23c0*/  FSEL R68, R68, -INF , P2 ;  /* 0xff80000044447808 */ /* 0x000fe40001000000 */
[----:B------:R-:W-:Y:S02]  /*23d0*/  FSEL R72, R72, -INF , P0 ;  /* 0xff80000048487808 */ /* 0x000fe40000000000 */
[----:B------:R-:W-:Y:S02]  /*23e0*/  ISETP.NE.AND P0, PT, R13, RZ, PT ;  /* 0x000000ff0d00720c */ /* 0x000fe40003f05270 */
[----:B------:R-:W-:-:S02]  /*23f0*/  ISETP.NE.AND P2, PT, R11, RZ, PT ;  /* 0x000000ff0b00720c */ /* 0x000fc40003f45270 */
[----:B------:R-:W-:Y:S02]  /*2400*/  FSEL R73, R73, -INF , P0 ;  /* 0xff80000049497808 */ /* 0x000fe40000000000 */
[----:B-1----:R-:W-:Y:S02]  /*2410*/  FMNMX.FTZ R8, R7, R4, !PT ;  /* 0x0000000407087209 */ /* 0x002fe40007810000 */
[----:B------:R-:W-:Y:S02]  /*2420*/  ISETP.NE.AND P0, PT, R6, RZ, PT ;  /* 0x000000ff0600720c */ /* 0x000fe40003f05270 */
[----:B------:R-:W-:Y:S01]  /*2430*/  FSEL R76, R76, -INF , P1 ;  /* 0xff8000004c4c7808 */ /* 0x000fe20000800000 */
[----:B------:R-:W1:Y:S01]  /*2440*/  SHFL.BFLY PT, R9, R8, 0x1, 0x1f ;  /* 0x0c201f0008097f89 */ /* 0x000e6200000e0000 */
[----:B------:R-:W-:Y:S02]  /*2450*/  FSEL R77, R77, -INF , P2 ;  /* 0xff8000004d4d7808 */ /* 0x000fe40001000000 */
[----:B------:R-:W-:-:S02]  /*2460*/  FSEL R81, R81, -INF , P4 ;  /* 0xff80000051517808 */ /* 0x000fc40002000000 */
[----:B------:R-:W-:Y:S02]  /*2470*/  FSEL R84, R84, -INF , P5 ;  /* 0xff80000054547808 */ /* 0x000fe40002800000 */
[----:B------:R-:W-:Y:S02]  /*2480*/  FSEL R85, R85, -INF , P6 ;  /* 0xff80000055557808 */ /* 0x000fe40003000000 */
[----:B-1----:R-:W-:Y:S01]  /*2490*/  FMNMX.FTZ R4, R8, R9, !PT ;  /* 0x0000000908047209 */ /* 0x002fe20007810000 */
[----:B------:R-:W-:-:S03]  /*24a0*/  IMAD.U32 R9, RZ, RZ, UR47 ;  /* 0x0000002fff097e24 */ /* 0x000fc6000f8e00ff */
[C---:B------:R-:W-:Y:S01]  /*24b0*/  FSETP.NEU.FTZ.AND P3, PT, R4.reuse, -INF , PT ;  /* 0xff8000000400780b */ /* 0x040fe20003f7d000 */
[----:B------:R-:W-:-:S05]  /*24c0*/  FFMA.FTZ R22, R4, R9, -8 ;  /* 0xc100000004167423 */ /* 0x000fca0000010009 */
        /* <DEDUP_REMOVED lines=33> */
[----:B------:R-:W1:Y:S01]  /*26e0*/  MUFU.EX2 R9, R9 ;  /* 0x0000000900097308 */ /* 0x000e620000000800 */
        /* <DEDUP_REMOVED lines=11> */
[----:B------:R-:W-:Y:S02]  /*27a0*/  FMNMX.FTZ R16, R52, R5, !PT ;  /* 0x0000000534107209 */ /* 0x000fe40007810000 */
[----:B-1----:R-:W-:Y:S02]  /*27b0*/  F2FP.SATFINITE.E4M3.F32.PACK_AB_MERGE_C R137, R9, R8, RZ ;  /* 0x000000080989723e */ /* 0x002fe400048070ff */
[----:B------:R-:W-:Y:S01]  /*27c0*/  FMNMX.FTZ R5, R53, R16, !PT ;  /* 0x0000001035057209 */ /* 0x000fe20007810000 */
[--C-:B------:R-:W-:Y:S01]  /*27d0*/  FFMA.FTZ R16, R46, UR47, -R22.reuse ;  /* 0x0000002f2e107c23 */ /* 0x100fe20008010816 */
[----:B------:R-:W-:Y:S01]  /*27e0*/  FFMA.FTZ R46, R79, UR47, -R22 ;  /* 0x0000002f4f2e7c23 */ /* 0x000fe20008010816 */
[----:B------:R-:W-:Y:S01]  /*27f0*/  MUFU.EX2 R12, R12 ;  /* 0x0000000c000c7308 */ /* 0x000fe20000000800 */
[----:B------:R-:W-:Y:S02]  /*2800*/  FMNMX.FTZ R18, R56, R5, !PT ;  /* 0x0000000538127209 */ /* 0x000fe40007810000 */
[----:B------:R-:W-:-:S02]  /*2810*/  F2FP.SATFINITE.E4M3.F32.PACK_AB_MERGE_C R137, R7, R6, R137 ;  /* 0x000000060789723e */ /* 0x000fc40004807089 */
        /* <DEDUP_REMOVED lines=11> */
[----:B------:R-:W-:Y:S01]  /*28d0*/  FFMA.FTZ R20, R54, UR47, -R22 ;  /* 0x0000002f36147c23 */ /* 0x000fe20008010816 */
[----:B------:R-:W-:Y:S01]  /*28e0*/  IMAD.U32 R54, RZ, RZ, UR47 ;  /* 0x0000002fff367e24 */ /* 0x000fe2000f8e00ff */
        /* <DEDUP_REMOVED lines=12> */
[----:B------:R-:W-:Y:S01]  /*29b0*/  FMNMX.FTZ R5, R85, R30, !PT ;  /* 0x0000001e55057209 */ /* 0x000fe20007810000 */
[----:B------:R-:W-:Y:S02]  /*29c0*/  FFMA.FTZ R30, R66, UR47, -R22 ;  /* 0x0000002f421e7c23 */ /* 0x000fe40008010816 */
        /* <DEDUP_REMOVED lines=10> */
[----:B-1----:R-:W-:-:S07]  /*2a70*/  FMNMX.FTZ R5, R50, R5, !PT ;  /* 0x0000000532057209 */ /* 0x002fce0007810000 */
[----:B------:R-:W-:Y:S01]  /*2a80*/  MUFU.EX2 R31, R31 ;  /* 0x0000001f001f7308 */ /* 0x000fe20000000800 */
[--C-:B------:R-:W-:Y:S01]  /*2a90*/  FFMA.FTZ R50, R83, UR47, -R22.reuse ;  /* 0x0000002f53327c23 */ /* 0x100fe20008010816 */
[----:B------:R-:W-:Y:S01]  /*2aa0*/  FFMA.FTZ R22, R87, UR47, -R22 ;  /* 0x0000002f57167c23 */ /* 0x000fe20008010816 */
[C---:B------:R-:W-:Y:S01]  /*2ab0*/  FSETP.NEU.FTZ.AND P1, PT, R5.reuse, -INF , PT ;  /* 0xff8000000500780b */ /* 0x040fe20003f3d000 */
[----:B------:R-:W-:-:S04]  /*2ac0*/  FFMA.FTZ R54, R5, R54, -8 ;  /* 0xc100000005367423 */ /* 0x000fc80000010036 */
[----:B------:R-:W-:Y:S01]  /*2ad0*/  MUFU.EX2 R35, R35 ;  /* 0x0000002300237308 */ /* 0x000fe20000000800 */
        /* <DEDUP_REMOVED lines=32> */
[----:B------:R-:W3:Y:S08]  /*2ce0*/  MUFU.EX2 R58, R58 ;  /* 0x0000003a003a7308 */ /* 0x000ef00000000800 */
[----:B------:R-:W4:Y:S08]  /*2cf0*/  MUFU.EX2 R28, R28 ;  /* 0x0000001c001c7308 */ /* 0x000f300000000800 */
[----:B------:R5:W-:Y:S08]  /*2d00*/  MUFU.EX2 R66, R45 ;  /* 0x0000002d00427308 */ /* 0x000bf00000000800 */
[----:B------:R-:W0:Y:S01]  /*2d10*/  MUFU.EX2 R29, R29 ;  /* 0x0000001d001d7308 */ /* 0x000e220000000800 */
[----:B-----5:R-:W-:-:S07]  /*2d20*/  FADD.FTZ R45, R6, R7 ;  /* 0x00000007062d7221 */ /* 0x020fce0000010000 */
[----:B------:R1:W-:Y:S08]  /*2d30*/  MUFU.EX2 R63, R44 ;  /* 0x0000002c003f7308 */ /* 0x0003f00000000800 */
[----:B------:R5:W0:Y:S01]  /*2d40*/  MUFU.EX2 R59, R36 ;  /* 0x00000024003b7308 */ /* 0x000a220000000800 */
[----:B-1----:R-:W-:-:S07]  /*2d50*/  FADD.FTZ R44, R24, R25 ;  /* 0x00000019182c7221 */ /* 0x002fce0000010000 */
[----:B------:R1:W0:Y:S01]  /*2d60*/  MUFU.EX2 R62, R37 ;  /* 0x00000025003e7308 */ /* 0x0002220000000800 */
[----:B-----5:R-:W-:Y:S01]  /*2d70*/  FFMA.FTZ R36, R48, UR47, -R54 ;  /* 0x0000002f30247c23 */ /* 0x020fe20008010836 */
[----:B------:R-:W-:Y:S01]  /*2d80*/  FADD.FTZ R48, R8, R45 ;  /* 0x0000002d08307221 */ /* 0x000fe20000010000 */
[----:B--2---:R-:W-:Y:S01]  /*2d90*/  FADD.FTZ R45, R55, R44 ;  /* 0x0000002c372d7221 */ /* 0x004fe20000010000 */
[--C-:B------:R-:W-:Y:S01]  /*2da0*/  FFMA.FTZ R44, R64, UR47, -R54.reuse ;  /* 0x0000002f402c7c23 */ /* 0x100fe20008010836 */
[C---:B---3--:R-:W-:Y:S02]  /*2db0*/  F2FP.SATFINITE.E4M3.F32.PACK_AB_MERGE_C R55, R58.reuse, R55, RZ ;  /* 0x000000373a37723e */ /* 0x048fe400048070ff */
[----:B------:R-:W-:Y:S01]  /*2dc0*/  FADD.FTZ R45, R58, R45 ;  /* 0x0000002d3a2d7221 */ /* 0x000fe20000010000 */
[----:B------:R-:W2:Y:S01]  /*2dd0*/  MUFU.EX2 R32, R32 ;  /* 0x0000002000207308 */ /* 0x000ea20000000800 */
[----:B-1----:R-:W-:Y:S01]  /*2de0*/  FFMA.FTZ R37, R49, UR47, -R54 ;  /* 0x0000002f31257c23 */ /* 0x002fe20008010836 */
[----:B------:R-:W-:Y:S01]  /*2df0*/  FADD.FTZ R49, R9, R48 ;  /* 0x0000003009317221 */ /* 0x000fe20000010000 */
[----:B----4-:R-:W-:Y:S01]  /*2e00*/  FADD.FTZ R48, R28, R45 ;  /* 0x0000002d1c307221 */ /* 0x010fe20000010000 */
[--C-:B------:R-:W-:Y:S01]  /*2e10*/  FFMA.FTZ R45, R65, UR47, -R54.reuse ;  /* 0x0000002f412d7c23 */ /* 0x100fe20008010836 */
[----:B------:R-:W-:Y:S01]  /*2e20*/  FFMA.FTZ R54, R85, UR47, -R54 ;  /* 0x0000002f55367c23 */ /* 0x000fe20008010836 */
[----:B------:R-:W-:Y:S01]  /*2e30*/  FADD.FTZ R56, R10, R49 ;  /* 0x000000310a387221 */ /* 0x000fe20000010000 */
[----:B0-----:R-:W-:Y:S01]  /*2e40*/  FADD.FTZ R48, R29, R48 ;  /* 0x000000301d307221 */ /* 0x001fe20000010000 */
[----:B------:R-:W0:Y:S01]  /*2e50*/  MUFU.EX2 R33, R33 ;  /* 0x0000002100217308 */ /* 0x000e220000000800 */
[----:B------:R-:W-:Y:S01]  /*2e60*/  F2FP.SATFINITE.E4M3.F32.PACK_AB_MERGE_C R136, R25, R24, R55 ;  /* 0x000000181988723e */ /* 0x000fe20004807037 */
[----:B------:R-:W-:-:S04]  /*2e70*/  FADD.FTZ R49, R11, R56 ;  /* 0x000000380b317221 */ /* 0x000fc80000010000 */
[----:B------:R-:W-:Y:S01]  /*2e80*/  FADD.FTZ R56, R12, R49 ;  /* 0x000000310c387221 */ /* 0x000fe20000010000 */
[----:B------:R-:W-:Y:S01]  /*2e90*/  FADD.FTZ R49, R59, R48 ;  /* 0x000000303b317221 */ /* 0x000fe20000010000 */
[----:B------:R-:W1:Y:S01]  /*2ea0*/  MUFU.EX2 R36, R36 ;  /* 0x0000002400247308 */ /* 0x000e620000000800 */
[C---:B------:R-:W-:Y:S01]  /*2eb0*/  F2FP.SATFINITE.E4M3.F32.PACK_AB_MERGE_C R59, R62.reuse, R59, RZ ;  /* 0x0000003b3e3b723e */ /* 0x040fe200048070ff */
[----:B------:R-:W-:Y:S01]  /*2ec0*/  FADD.FTZ R57, R13, R56 ;  /* 0x000000380d397221 */ /* 0x000fe20000010000 */
[----:B------:R-:W-:Y:S02]  /*2ed0*/  FADD.FTZ R49, R62, R49 ;  /* 0x000000313e317221 */ /* 0x000fe40000010000 */
[----:B------:R-:W-:Y:S01]  /*2ee0*/  F2FP.SATFINITE.E4M3.F32.PACK_AB_MERGE_C R138, R29, R28, R59 ;  /* 0x0000001c1d8a723e */ /* 0x000fe2000480703b */
[----:B------:R-:W-:Y:S01]  /*2ef0*/  FADD.FTZ R56, R14, R57 ;  /* 0x000000390e387221 */ /* 0x000fe20000010000 */
[----:B--2---:R-:W-:Y:S01]  /*2f00*/  FADD.FTZ R48, R32, R49 ;  /* 0x0000003120307221 */ /* 0x004fe20000010000 */
[----:B------:R-:W2:Y:S02]  /*2f10*/  MUFU.EX2 R37, R37 ;  /* 0x0000002500257308 */ /* 0x000ea40000000800 */
[----:B------:R-:W-:Y:S01]  /*2f20*/  FADD.FTZ R49, R15, R56 ;  /* 0x000000380f317221 */ /* 0x000fe20000010000 */
[----:B0-----:R-:W-:-:S03]  /*2f30*/  FADD.FTZ R48, R33, R48 ;  /* 0x0000003021307221 */ /* 0x001fc60000010000 */
[----:B------:R-:W-:Y:S01]  /*2f40*/  FADD.FTZ R56, R16, R49 ;  /* 0x0000003110387221 */ /* 0x000fe20000010000 */
[----:B------:R-:W-:Y:S01]  /*2f50*/  FADD.FTZ R49, R63, R48 ;  /* 0x000000303f317221 */ /* 0x000fe20000010000 */
[----:B------:R-:W0:Y:S01]  /*2f60*/  MUFU.EX2 R52, R52 ;  /* 0x0000003400347308 */ /* 0x000e220000000800 */
[C---:B------:R-:W-:Y:S01]  /*2f70*/  F2FP.SATFINITE.E4M3.F32.PACK_AB_MERGE_C R16, R17.reuse, R16, RZ ;  /* 0x000000101110723e */ /* 0x040fe200048070ff */
[----:B------:R-:W-:Y:S01]  /*2f80*/  FADD.FTZ R57, R17, R56 ;  /* 0x0000003811397221 */ /* 0x000fe20000010000 */
[C---:B------:R-:W-:Y:S01]  /*2f90*/  FADD.FTZ R49, R66.reuse, R49 ;  /* 0x0000003142317221 */ /* 0x040fe20000010000 */
[----:B------:R-:W-:Y:S02]  /*2fa0*/  F2FP.SATFINITE.E4M3.F32.PACK_AB_MERGE_C R63, R66, R63, RZ ;  /* 0x0000003f423f723e */ /* 0x000fe400048070ff */
[----:B------:R-:W-:Y:S01]  /*2fb0*/  FADD.FTZ R56, R18, R57 ;  /* 0x0000003912387221 */ /* 0x000fe20000010000 */
[----:B-1----:R-:W-:Y:S01]  /*2fc0*/  FADD.FTZ R48, R36, R49 ;  /* 0x0000003124307221 */ /* 0x002fe20000010000 */
[----:B------:R-:W1:Y:S01]  /*2fd0*/  MUFU.EX2 R53, R53 ;  /* 0x0000003500357308 */ /* 0x000e620000000800 */
[----:B------:R-:W-:Y:S01]  /*2fe0*/  F2FP.SATFINITE.E4M3.F32.PACK_AB_MERGE_C R141, R15, R14, R16 ;  /* 0x0000000e0f8d723e */ /* 0x000fe20004807010 */
[----:B------:R-:W-:Y:S01]  /*2ff0*/  FADD.FTZ R49, R19, R56 ;  /* 0x0000003813317221 */ /* 0x000fe20000010000 */
[----:B--2---:R-:W-:Y:S01]  /*3000*/  FADD.FTZ R9, R37, R48 ;  /* 0x0000003025097221 */ /* 0x004fe20000010000 */
[----:B------:R-:W-:-:S02]  /*3010*/  F2FP.SATFINITE.E4M3.F32.PACK_AB_MERGE_C R56, R13, R12, RZ ;  /* 0x0000000c0d38723e */ /* 0x000fc400048070ff */
[----:B------:R-:W-:Y:S01]  /*3020*/  FADD.FTZ R12, R20, R49 ;  /* 0x00000031140c7221 */ /* 0x000fe20000010000 */
[C---:B------:R-:W-:Y:S01]  /*3030*/  F2FP.SATFINITE.E4M3.F32.PACK_AB_MERGE_C R20, R23.reuse, R20, RZ ;  /* 0x000000141714723e */ /* 0x040fe200048070ff */
[----:B------:R-:W2:Y:S01]  /*3040*/  MUFU.EX2 R40, R40 ;  /* 0x0000002800287308 */ /* 0x000ea20000000800 */
[----:B0-----:R-:W-:Y:S01]  /*3050*/  FADD.FTZ R8, R52, R9 ;  /* 0x0000000934087221 */ /* 0x001fe20000010000 */
[----:B------:R-:W-:Y:S01]  /*3060*/  FADD.FTZ R12, R23, R12 ;  /* 0x0000000c170c7221 */ /* 0x000fe20000010000 */
[----:B------:R-:W-:Y:S02]  /*3070*/  F2FP.SATFINITE.E4M3.F32.PACK_AB_MERGE_C R139, R11, R10, R56 ;  /* 0x0000000a0b8b723e */ /* 0x000fe40004807038 */
[----:B------:R-:W-:Y:S01]  /*3080*/  F2FP.SATFINITE.E4M3.F32.PACK_AB_MERGE_C R143, R19, R18, R20 ;  /* 0x00000012138f723e */ /* 0x000fe20004807014 */
[----:B------:R-:W-:Y:S01]  /*3090*/  FADD.FTZ R13, R21, R12 ;  /* 0x0000000c150d7221 */ /* 0x000fe20000010000 */
[----:B------:R-:W-:Y:S01]  /*30a0*/  F2FP.SATFINITE.E4M3.F32.PACK_AB_MERGE_C R140, R33, R32, R63 ;  /* 0x00000020218c723e */ /* 0x000fe2000480703f */
[----:B------:R-:W0:Y:S01]  /*30b0*/  MUFU.EX2 R41, R41 ;  /* 0x0000002900297308 */ /* 0x000e220000000800 */
[C---:B-1----:R-:W-:Y:S01]  /*30c0*/  FADD.FTZ R9, R53.reuse, R8 ;  /* 0x0000000835097221 */ /* 0x042fe20000010000 */
[----:B------:R-:W-:Y:S01]  /*30d0*/  FADD.FTZ R12, R26, R13 ;  /* 0x0000000d1a0c7221 */ /* 0x000fe20000010000 */
[----:B------:R-:W-:-:S03]  /*30e0*/  F2FP.SATFINITE.E4M3.F32.PACK_AB_MERGE_C R52, R53, R52, RZ ;  /* 0x000000343534723e */ /* 0x000fc600048070ff */
[----:B------:R-:W-:Y:S01]  /*30f0*/  FADD.FTZ R13, R27, R12 ;  /* 0x0000000c1b0d7221 */ /* 0x000fe20000010000 */
[----:B------:R-:W-:Y:S01]  /*3100*/  F2FP.SATFINITE.E4M3.F32.PACK_AB_MERGE_C R27, R34, R27, RZ ;  /* 0x0000001b221b723e */ /* 0x000fe200048070ff */
[----:B------:R-:W1:Y:S01]  /*3110*/  MUFU.EX2 R60, R60 ;  /* 0x0000003c003c7308 */ /* 0x000e620000000800 */
[----:B--2---:R-:W-:Y:S01]  /*3120*/  FADD.FTZ R8, R40, R9 ;  /* 0x0000000928087221 */ /* 0x004fe20000010000 */
[----:B------:R-:W-:Y:S01]  /*3130*/  FADD.FTZ R13, R34, R13 ;  /* 0x0000000d220d7221 */ /* 0x000fe20000010000 */
[----:B------:R-:W-:Y:S02]  /*3140*/  F2FP.SATFINITE.E4M3.F32.PACK_AB_MERGE_C R145, R26, R21, R27 ;  /* 0x000000151a91723e */ /* 0x000fe4000480701b */
[----:B------:R-:W-:-:S03]  /*3150*/  F2FP.SATFINITE.E4M3.F32.PACK_AB_MERGE_C R142, R37, R36, R52 ;  /* 0x00000024258e723e */ /* 0x000fc60004807034 */
[----:B------:R-:W2:Y:S01]  /*3160*/  MUFU.EX2 R61, R61 ;  /* 0x0000003d003d7308 */ /* 0x000ea20000000800 */
[----:B0-----:R-:W-:Y:S01]  /*3170*/  FADD.FTZ R9, R41, R8 ;  /* 0x0000000829097221 */ /* 0x001fe20000010000 */
[----:B------:R-:W-:-:S04]  /*3180*/  FADD.FTZ R8, R30, R13 ;  /* 0x0000000d1e087221 */ /* 0x000fc80000010000 */
[----:B------:R-:W-:Y:S02]  /*3190*/  FADD.FTZ R8, R31, R8 ;  /* 0x000000081f087221 */ /* 0x000fe40000010000 */
[----:B------:R-:W0:Y:S01]  /*31a0*/  MUFU.EX2 R44, R44 ;  /* 0x0000002c002c7308 */ /* 0x000e220000000800 */
[----:B-1----:R-:W-:Y:S01]  /*31b0*/  FADD.FTZ R6, R60, R9 ;  /* 0x000000093c067221 */ /* 0x002fe20000010000 */
[----:B------:R-:W-:-:S06]  /*31c0*/  FADD.FTZ R9, R35, R8 ;  /* 0x0000000823097221 */ /* 0x000fcc0000010000 */
[----:B------:R-:W1:Y:S01]  /*31d0*/  MUFU.EX2 R45, R45 ;  /* 0x0000002d002d7308 */ /* 0x000e620000000800 */
[C---:B--2---:R-:W-:Y:S01]  /*31e0*/  F2FP.SATFINITE.E4M3.F32.PACK_AB_MERGE_C R60, R61.reuse, R60, RZ ;  /* 0x0000003c3d3c723e */ /* 0x044fe200048070ff */
[----:B------:R-:W-:-:S03]  /*31f0*/  FADD.FTZ R61, R61, R6 ;  /* 0x000000063d3d7221 */ /* 0x000fc60000010000 */
[----:B------:R-:W-:-:S03]  /*3200*/  F2FP.SATFINITE.E4M3.F32.PACK_AB_MERGE_C R144, R41, R40, R60 ;  /* 0x000000282990723e */ /* 0x000fc6000480703c */
[----:B------:R-:W2:Y:S01]  /*3210*/  MUFU.EX2 R68, R68 ;  /* 0x0000004400447308 */ /* 0x000ea20000000800 */
[----:B0-----:R-:W-:-:S07]  /*3220*/  FADD.FTZ R6, R44, R61 ;  /* 0x0000003d2c067221 */ /* 0x001fce0000010000 */
[----:B------:R-:W0:Y:S01]  /*3230*/  MUFU.EX2 R38, R71 ;  /* 0x0000004700267308 */ /* 0x000e220000000800 */
[----:B-1----:R-:W-:-:S07]  /*3240*/  FADD.FTZ R7, R45, R6 ;  /* 0x000000062d077221 */ /* 0x002fce0000010000 */
[----:B------:R-:W1:Y:S01]  /*3250*/  MUFU.EX2 R69, R69 ;  /* 0x0000004500457308 */ /* 0x000e620000000800 */
[----:B--2---:R-:W-:-:S07]  /*3260*/  FADD.FTZ R6, R68, R7 ;  /* 0x0000000744067221 */ /* 0x004fce0000010000 */
[----:B------:R-:W-:Y:S01]  /*3270*/  MUFU.EX2 R43, R43 ;  /* 0x0000002b002b7308 */ /* 0x000fe20000000800 */
[C---:B0-----:R-:W-:Y:S01]  /*3280*/  F2FP.SATFINITE.E4M3.F32.PACK_AB_MERGE_C R35, R38.reuse, R35, RZ ;  /* 0x000000232623723e */ /* 0x041fe200048070ff */
[----:B------:R-:W-:-:S03]  /*3290*/  FADD.FTZ R38, R38, R9 ;  /* 0x0000000926267221 */ /* 0x000fc60000010000 */
[----:B------:R-:W-:-:S03]  /*32a0*/  F2FP.SATFINITE.E4M3.F32.PACK_AB_MERGE_C R147, R31, R30, R35 ;  /* 0x0000001e1f93723e */ /* 0x000fc60004807023 */
[----:B------:R-:W0:Y:S01]  /*32b0*/  MUFU.EX2 R46, R46 ;  /* 0x0000002e002e7308 */ /* 0x000e220000000800 */
[C---:B-1----:R-:W-:Y:S01]  /*32c0*/  F2FP.SATFINITE.E4M3.F32.PACK_AB_MERGE_C R68, R69.reuse, R68, RZ ;  /* 0x000000444544723e */ /* 0x042fe200048070ff */
[----:B------:R-:W-:-:S03]  /*32d0*/  FADD.FTZ R69, R69, R6 ;  /* 0x0000000645457221 */ /* 0x000fc60000010000 */
[----:B------:R-:W-:-:S03]  /*32e0*/  F2FP.SATFINITE.E4M3.F32.PACK_AB_MERGE_C R146, R45, R44, R68 ;  /* 0x0000002c2d92723e */ /* 0x000fc60004807044 */
[----:B------:R-:W1:Y:S08]  /*32f0*/  MUFU.EX2 R39, R39 ;  /* 0x0000002700277308 */ /* 0x000e700000000800 */
[----:B------:R-:W2:Y:S01]  /*3300*/  MUFU.EX2 R72, R72 ;  /* 0x0000004800487308 */ /* 0x000ea20000000800 */
[----:B0-----:R-:W-:-:S07]  /*3310*/  F2FP.SATFINITE.E4M3.F32.PACK_AB_MERGE_C R8, R46, R43, RZ ;  /* 0x0000002b2e08723e */ /* 0x001fce00048070ff */
[----:B------:R-:W0:Y:S01]  /*3320*/  MUFU.EX2 R42, R42 ;  /* 0x0000002a002a7308 */ /* 0x000e220000000800 */
[----:B-1----:R-:W-:-:S07]  /*3330*/  FADD.FTZ R7, R39, R38 ;  /* 0x0000002627077221 */ /* 0x002fce0000010000 */
[----:B------:R-:W1:Y:S01]  /*3340*/  MUFU.EX2 R73, R73 ;  /* 0x0000004900497308 */ /* 0x000e620000000800 */
[----:B--2---:R-:W-:-:S07]  /*3350*/  FADD.FTZ R6, R72, R69 ;  /* 0x0000004548067221 */ /* 0x004fce0000010000 */
[----:B------:R-:W2:Y:S01]  /*3360*/  MUFU.EX2 R76, R76 ;  /* 0x0000004c004c7308 */ /* 0x000ea20000000800 */
[C---:B0-----:R-:W-:Y:S01]  /*3370*/  F2FP.SATFINITE.E4M3.F32.PACK_AB_MERGE_C R149, R42.reuse, R39, R8 ;  /* 0x000000272a95723e */ /* 0x041fe20004807008 */
[----:B------:R-:W-:-:S04]  /*3380*/  FADD.FTZ R42, R42, R7 ;  /* 0x000000072a2a7221 */ /* 0x000fc80000010000 */
[----:B------:R-:W-:Y:S02]  /*3390*/  FADD.FTZ R43, R43, R42 ;  /* 0x0000002a2b2b7221 */ /* 0x000fe40000010000 */
[----:B------:R-:W0:Y:S01]  /*33a0*/  MUFU.EX2 R77, R77 ;  /* 0x0000004d004d7308 */ /* 0x000e220000000800 */
[----:B-1----:R-:W-:Y:S01]  /*33b0*/  FADD.FTZ R7, R73, R6 ;  /* 0x0000000649077221 */ /* 0x002fe20000010000 */
[----:B------:R-:W-:-:S06]  /*33c0*/  FADD.FTZ R46, R46, R43 ;  /* 0x0000002b2e2e7221 */ /* 0x000fcc0000010000 */
[----:B------:R-:W-:Y:S01]  /*33d0*/  MUFU.EX2 R51, R51 ;  /* 0x0000003300337308 */ /* 0x000fe20000000800 */
[----:B--2---:R-:W-:-:S07]  /*33e0*/  FADD.FTZ R6, R76, R7 ;  /* 0x000000074c067221 */ /* 0x004fce0000010000 */
[----:B------:R-:W1:Y:S01]  /*33f0*/  MUFU.EX2 R22, R22 ;  /* 0x0000001600167308 */ /* 0x000e620000000800 */
[C---:B0-----:R-:W-:Y:S01]  /*3400*/  F2FP.SATFINITE.E4M3.F32.PACK_AB_MERGE_C R76, R77.reuse, R76, RZ ;  /* 0x0000004c4d4c723e */ /* 0x041fe200048070ff */
[----:B------:R-:W-:-:S03]  /*3410*/  FADD.FTZ R77, R77, R6 ;  /* 0x000000064d4d7221 */ /* 0x000fc60000010000 */
[----:B------:R-:W-:-:S03]  /*3420*/  F2FP.SATFINITE.E4M3.F32.PACK_AB_MERGE_C R148, R73, R72, R76 ;  /* 0x000000484994723e */ /* 0x000fc6000480704c */
[----:B------:R-:W0:Y:S08]  /*3430*/  MUFU.EX2 R47, R47 ;  /* 0x0000002f002f7308 */ /* 0x000e300000000800 */
[----:B------:R-:W2:Y:S01]  /*3440*/  MUFU.EX2 R80, R80 ;  /* 0x0000005000507308 */ /* 0x000ea20000000800 */
[----:B-1----:R-:W-:-:S07]  /*3450*/  F2FP.SATFINITE.E4M3.F32.PACK_AB_MERGE_C R8, R22, R51, RZ ;  /* 0x000000331608723e */ /* 0x002fce00048070ff */
[----:B------:R-:W1:Y:S01]  /*3460*/  MUFU.EX2 R50, R50 ;  /* 0x0000003200327308 */ /* 0x000e620000000800 */
[----:B0-----:R-:W-:-:S07]  /*3470*/  FADD.FTZ R7, R47, R46 ;  /* 0x0000002e2f077221 */ /* 0x001fce0000010000 */
[----:B------:R-:W0:Y:S01]  /*3480*/  MUFU.EX2 R81, R81 ;  /* 0x0000005100517308 */ /* 0x000e220000000800 */
[----:B--2---:R-:W-:-:S07]  /*3490*/  FADD.FTZ R6, R80, R77 ;  /* 0x0000004d50067221 */ /* 0x004fce0000010000 */
[----:B------:R-:W2:Y:S01]  /*34a0*/  MUFU.EX2 R84, R84 ;  /* 0x0000005400547308 */ /* 0x000ea20000000800 */
[C---:B-1----:R-:W-:Y:S01]  /*34b0*/  F2FP.SATFINITE.E4M3.F32.PACK_AB_MERGE_C R151, R50.reuse, R47, R8 ;  /* 0x0000002f3297723e */ /* 0x042fe20004807008 */
[----:B------:R-:W-:-:S04]  /*34c0*/  FADD.FTZ R50, R50, R7 ;  /* 0x0000000732327221 */ /* 0x000fc80000010000 */
[----:B------:R-:W-:Y:S02]  /*34d0*/  FADD.FTZ R51, R51, R50 ;  /* 0x0000003233337221 */ /* 0x000fe40000010000 */
[----:B------:R-:W1:Y:S01]  /*34e0*/  MUFU.EX2 R9, R54 ;  /* 0x0000003600097308 */ /* 0x000e620000000800 */
[----:B0-----:R-:W-:-:S04]  /*34f0*/  FADD.FTZ R7, R81, R6 ;  /* 0x0000000651077221 */ /* 0x001fc80000010000 */
[----:B--2---:R-:W-:Y:S01]  /*3500*/  FADD.FTZ R6, R84, R7 ;  /* 0x0000000754067221 */ /* 0x004fe20000010000 */
[----:B------:R-:W-:Y:S01]  /*3510*/  FADD.FTZ R7, R22, R51 ;  /* 0x0000003316077221 */ /* 0x000fe20000010000 */
[C---:B-1----:R-:W-:Y:S02]  /*3520*/  F2FP.SATFINITE.E4M3.F32.PACK_AB_MERGE_C R8, R9.reuse, R84, RZ ;  /* 0x000000540908723e */ /* 0x042fe400048070ff */
[----:B------:R-:W-:Y:S02]  /*3530*/  FADD.FTZ R6, R9, R6 ;  /* 0x0000000609067221 */ /* 0x000fe40000010000 */
[----:B------:R-:W-:Y:S01]  /*3540*/  F2FP.SATFINITE.E4M3.F32.PACK_AB_MERGE_C R150, R81, R80, R8 ;  /* 0x000000505196723e */ /* 0x000fe20004807008 */
        /* <DEDUP_REMOVED lines=29> */
.L_x_11039:
[----:B------:R-:W-:-:S04]  /*3720*/  UISETP.NE.AND UP0, UPT, UR6, 0x1, UPT ;  /* 0x000000010600788c */ /* 0x000fc8000bf05270 */
[----:B------:R-:W-:-:S04]  /*3730*/  USEL UR4, URZ, 0x1, UP0 ;  /* 0x000000013f047887 */ /* 0x000fc80008000000 */
[----:B------:R-:W-:Y:S01]  /*3740*/  ULOP3.LUT UR4, UR5, UR4, URZ, 0x3c, !UPT ;  /* 0x0000000405047292 */ /* 0x000fe2000f8e3c3f */
[----:B------:R-:W-:Y:S11]  /*3750*/  @!P0 BRA `(.L_x_11029) ;  /* 0x0000000000048947 */ /* 0x000ff60003800000 */
[----:B------:R-:W-:Y:S01]  /*3760*/  BPT.TRAP 0x1 ;  /* 0x000000040000795c */ /* 0x000fe20000300000 */
.L_x_11029:
[----:B------:R-:W-:Y:S01]  /*3770*/  UIADD3 UR10, UR6, 0x1, URZ ;  /* 0x00000001060a7890 */ /* 0x000fe2000fffe03f */
[----:B------:R-:W-:-:S03]  /*3780*/  IMAD.U32 R4, RZ, RZ, UR4 ;  /* 0x00000004ff047e24 */ /* 0x000fc6000f8e00ff */
[----:B------:R-:W-:Y:S02]  /*3790*/  UISETP.NE.AND UP0, UPT, UR10, 0x2, UPT ;  /* 0x000000020a00788c */ /* 0x000fe4000bf05270 */
[----:B------:R-:W-:Y:S02]  /*37a0*/  SHF.L.U32 R4, R4, 0x1f, RZ ;  /* 0x0000001f04047819 */ /* 0x000fe400000006ff */
[----:B------:R-:W-:-:S04]  /*37b0*/  USEL UR10, UR10, URZ, UP0 ;  /* 0x0000003f0a0a7287 */ /* 0x000fc80008000000 */
[----:B------:R-:W-:Y:S02]  /*37c0*/  ULEA UR21, UR10, UR40, 0x3 ;  /* 0x000000280a157291 */ /* 0x000fe4000f8e183f */
[----:B------:R-:W-:-:S07]  /*37d0*/  IMAD.U32 R0, RZ, RZ, UR10 ;  /* 0x0000000aff007e24 */ /* 0x000fce000f8e00ff */
[----:B------:R0:W1:Y:S01]  /*37e0*/  SYNCS.PHASECHK.TRANS64.TRYWAIT P1, [UR21+0x17030], R4 ;  /* 0x01703004ff0075a7 */ /* 0x0000620008020155 */
[----:B------:R-:W-:Y:S05]  /*37f0*/  @!P0 BRA `(.L_x_11030) ;  /* 0x0000000000048947 */ /* 0x000fea0003800000 */
[----:B------:R-:W-:Y:S01]  /*3800*/  BPT.TRAP 0x1 ;  /* 0x000000040000795c */ /* 0x000fe20000300000 */
.L_x_11030:
[----:B-1----:R-:W-:Y:S05]  /*3810*/  @P1 BRA `(.L_x_11031) ;  /* 0x0000000000081947 */ /* 0x002fea0003800000 */
[----:B------:R-:W1:Y:S02]  /*3820*/  SYNCS.PHASECHK.TRANS64.TRYWAIT P1, [UR21+0x17030], R4 ;  /* 0x01703004ff0075a7 */ /* 0x000e640008020155 */
[----:B-1----:R-:W-:Y:S05]  /*3830*/  @!P1 BRA `(.L_x_11032) ;  /* 0x0000008000849947 */ /* 0x002fea0003800000 */
.L_x_11031:
[----:B------:R-:W-:Y:S01]  /*3840*/  R2UR UR18, R0 ;  /* 0x00000000001272ca */ /* 0x000fe200000e0000 */
[----:B------:R-:W-:Y:S01]  /*3850*/  WARPGROUP.ARRIVE ;  /* 0x00000000000079c5 */ /* 0x000fe20000000000 */
[----:B------:R-:W-:Y:S01]  /*3860*/  R2UR UR16, R2 ;  /* 0x00000000021072ca */ /* 0x000fe200000e0000 */
[----:B------:R-:W-:Y:S01]  /*3870*/  UMOV UR19, 0xc0000010 ;  /* 0xc000001000137882 */ /* 0x000fe20000000000 */
[----:B------:R-:W-:Y:S01]  /*3880*/  R2UR UR17, R3 ;  /* 0x00000000031172ca */ /* 0x000fe200000e0000 */
[----:B------:R-:W-:Y:S01]  /*3890*/  UMOV UR11, 0xc0000010 ;  /* 0xc0000010000b7882 */ /* 0x000fe20000000000 */
[----:B------:R-:W-:-:S07]  /*38a0*/  UMOV UR15, 0xc0000010 ;  /* 0xc0000010000f7882 */ /* 0x000fce0000000000 */
[----:B------:R-:W-:-:S04]  /*38b0*/  UIMAD UR18, UR18, 0x300, UR20 ;  /* 0x00000300121278a4 */ /* 0x000fc8000f8e0214 */
[----:B------:R-:W-:Y:S02]  /*38c0*/  UIADD3 UR10, UR18, 0x100, URZ ;  /* 0x00000100120a7890 */ /* 0x000fe4000fffe03f */
[----:B------:R-:W-:-:S03]  /*38d0*/  UIADD3 UR14, UR18, 0x200, URZ ;  /* 0x00000200120e7890 */ /* 0x000fc6000fffe03f */
        /* <DEDUP_REMOVED lines=10> */
.L_x_11033:
[----:B------:R-:W-:Y:S01]  /*3980*/  ULEA UR14, UR6, UR40, 0x3 ;  /* 0x00000028060e7291 */ /* 0x000fe2000f8e183f */
[----:B01----:R-:W-:-:S05]  /*3990*/  IMAD.U32 R4, RZ, RZ, UR5 ;  /* 0x00000005ff047e24 */ /* 0x003fca000f8e00ff */
[----:B------:R-:W-:-:S04]  /*39a0*/  SHF.L.U32 R4, R4, 0x1f, RZ ;  /* 0x0000001f04047819 */ /* 0x000fc800000006ff */
[----:B------:R0:W1:Y:S01]  /*39b0*/  SYNCS.PHASECHK.TRANS64.TRYWAIT P1, [UR14+0x17050], R4 ;  /* 0x01705004ff0075a7 */ /* 0x000062000802014e */
[----:B------:R-:W-:Y:S05]  /*39c0*/  @!P0 BRA `(.L_x_11034) ;  /* 0x0000000000048947 */ /* 0x000fea0003800000 */
[----:B------:R-:W-:Y:S01]  /*39d0*/  BPT.TRAP 0x1 ;  /* 0x000000040000795c */ /* 0x000fe20000300000 */
.L_x_11034:
[----:B-1----:R-:W-:Y:S05]  /*39e0*/  @P1 BRA `(.L_x_11035) ;  /* 0x0000000000081947 */ /* 0x002fea0003800000 */
[----:B------:R-:W1:Y:S02]  /*39f0*/  SYNCS.PHASECHK.TRANS64.TRYWAIT P1, [UR14+0x17050], R4 ;  /* 0x01705004ff0075a7 */ /* 0x000e64000802014e */
[----:B-1----:R-:W-:Y:S05]  /*3a00*/  @!P1 BRA `(.L_x_11036) ;  /* 0x0000008000289947 */ /* 0x002fea0003800000 */
.L_x_11035:
        /* <DEDUP_REMOVED lines=8> */
[----:B------:R-:W-:Y:S01]  /*3a90*/  QGMMA.64x96x32.F32.E4M3.E4M3 R88, R136, gdesc[UR8], R88, gsb0 ;  /* 0x0160000888587df3 */ /* 0x000fe20008000858 */
[----:B------:R-:W-:Y:S01]  /*3aa0*/  UIADD3 UR10, UR6, 0x2, URZ ;  /* 0x00000002060a7890 */ /* 0x000fe2000fffe03f */
[----:B------:R-:W-:Y:S01]  /*3ab0*/  UMOV UR11, 0x40000040 ;  /* 0x40000040000b7882 */ /* 0x000fe20000000000 */
[----:B------:R-:W-:Y:S02]  /*3ac0*/  WARPGROUP.DEPBAR.LE gsb0, 0x0 ;  /* 0x00008000000079c5 */ /* 0x000fe40000010000 */
[----:B------:R-:W-:-:S06]  /*3ad0*/  WARPGROUP.ARRIVE ;  /* 0x00000000000079c5 */ /* 0x000fcc0000000000 */
[----:B------:R-:W-:Y:S01]  /*3ae0*/  QGMMA.64x96x32.F32.E4M3.E4M3 R88, R140, gdesc[UR8], R88, gsb0 ;  /* 0x016000088c587df3 */ /* 0x000fe20008000858 */
[----:B------:R-:W-:Y:S01]  /*3af0*/  UIADD3 UR10, UR6, 0x4, URZ ;  /* 0x00000004060a7890 */ /* 0x000fe2000fffe03f */
[----:B------:R-:W-:Y:S01]  /*3b00*/  UMOV UR11, 0x40000040 ;  /* 0x40000040000b7882 */ /* 0x000fe20000000000 */
[----:B------:R-:W-:Y:S01]  /*3b10*/  UIADD3 UR6, UR6, 0x6, URZ ;  /* 0x0000000606067890 */ /* 0x000fe2000fffe03f */
[----:B------:R-:W-:Y:S02]  /*3b20*/  WARPGROUP.DEPBAR.LE gsb0, 0x0 ;  /* 0x00008000000079c5 */ /* 0x000fe40000010000 */
[----:B------:R-:W-:-:S06]  /*3b30*/  WARPGROUP.ARRIVE ;  /* 0x00000000000079c5 */ /* 0x000fcc0000000000 */
[----:B------:R-:W-:Y:S01]  /*3b40*/  QGMMA.64x96x32.F32.E4M3.E4M3 R88, R144, gdesc[UR8], R88, gsb0 ;  /* 0x0160000890587df3 */ /* 0x000fe20008000858 */
[----:B------:R-:W-:Y:S01]  /*3b50*/  UMOV UR10, UR6 ;  /* 0x00000006000a7c82 */ /* 0x000fe20008000000 */
[----:B------:R-:W-:Y:S01]  /*3b60*/  UMOV UR11, 0x40000040 ;  /* 0x40000040000b7882 */ /* 0x000fe20000000000 */
[----:B------:R-:W-:Y:S02]  /*3b70*/  WARPGROUP.DEPBAR.LE gsb0, 0x0 ;  /* 0x00008000000079c5 */ /* 0x000fe40000010000 */
[----:B------:R-:W-:-:S06]  /*3b80*/  WARPGROUP.ARRIVE ;  /* 0x00000000000079c5 */ /* 0x000fcc0000000000 */
[----:B------:R-:W-:Y:S03]  /*3b90*/  QGMMA.64x96x32.F32.E4M3.E4M3 R88, R148, gdesc[UR8], R88, gsb0 ;  /* 0x0160000894587df3 */ /* 0x000fe60008000858 */
[----:B------:R-:W-:Y:S02]  /*3ba0*/  WARPGROUP.DEPBAR.LE gsb0, 0x0 ;  /* 0x00008000000079c5 */ /* 0x000fe40000010000 */
[----:B------:R-:W-:Y:S05]  /*3bb0*/  @!P0 BRA `(.L_x_11037) ;  /* 0x0000000000048947 */ /* 0x000fea0003800000 */
[----:B------:R-:W-:Y:S01]  /*3bc0*/  BPT.TRAP 0x1 ;  /* 0x000000040000795c */ /* 0x000fe20000300000 */
.L_x_11037:
[----:B01----:R-:W-:Y:S01]  /*3bd0*/  FMNMX.FTZ R4, R24, R8, !PT ;  /* 0x0000000818047209 */ /* 0x003fe20007810000 */
[----:B------:R-:W-:Y:S01]  /*3be0*/  IMAD.U32 R136, RZ, RZ, UR47 ;  /* 0x0000002fff887e24 */ /* 0x000fe2000f8e00ff */
[----:B------:R-:W-:Y:S01]  /*3bf0*/  FMNMX.FTZ R10, R26, R9, !PT ;  /* 0x000000091a0a7209 */ /* 0x000fe20007810000 */
[----:B------:R-:W-:Y:S01]  /*3c00*/  UIADD3 UR5, UR21, 0x17040, URZ ;  /* 0x0001704015057890 */ /* 0x000fe2000fffe03f */
[----:B------:R-:W-:Y:S02]  /*3c10*/  FMNMX.FTZ R5, R25, R4, !PT ;  /* 0x0000000419057209 */ /* 0x000fe40007810000 */
[----:B------:R-:W-:Y:S01]  /*3c20*/  FMNMX.FTZ R11, R27, R10, !PT ;  /* 0x0000000a1b0b7209 */ /* 0x000fe20007810000 */
[----:B------:R-:W-:Y:S01]  /*3c30*/  UPRMT UR5, UR7, 0x654, UR5 ;  /* 0x0000065407057896 */ /* 0x000fe20008000005 */
[----:B------:R-:W-:Y:S02]  /*3c40*/  FMNMX.FTZ R4, R28, R5, !PT ;  /* 0x000000051c047209 */ /* 0x000fe40007810000 */
[----:B------:R-:W-:-:S02]  /*3c50*/  FMNMX.FTZ R10, R30, R11, !PT ;  /* 0x0000000b1e0a7209 */ /* 0x000fc40007810000 */
[----:B------:R-:W-:Y:S02]  /*3c60*/  FMNMX.FTZ R5, R29, R4, !PT ;  /* 0x000000041d057209 */ /* 0x000fe40007810000 */
[----:B------:R-:W-:Y:S02]  /*3c70*/  FMNMX.FTZ R11, R31, R10, !PT ;  /* 0x0000000a1f0b7209 */ /* 0x000fe40007810000 */
[----:B------:R-:W-:Y:S01]  /*3c80*/  FMNMX.FTZ R4, R32, R5, !PT ;  /* 0x0000000520047209 */ /* 0x000fe20007810000 */
[----:B------:R-:W-:Y:S01]  /*3c90*/  SYNCS.ARRIVE.TRANS64.RED.A1T0 RZ, [UR5], RZ ;  /* 0x000000ffffff79a7 */ /* 0x000fe20008100405 */
        /* <DEDUP_REMOVED lines=69> */
[----:B------:R-:W-:Y:S01]  /*40f0*/  FADD.FTZ R8, -R4, R9 ;  /* 0x0000000904087221 */ /* 0x000fe20000010100 */
[----:B------:R-:W-:-:S01]  /*4100*/  FFMA.FTZ R17, R37, UR47, -R136 ;  /* 0x0000002f25117c23 */ /* 0x000fc20008010888 */
[----:B------:R-:W-:Y:S01]  /*4110*/  FFMA.FTZ R57, R4, R57, -8 ;  /* 0xc100000004397423 */ /* 0x000fe20000010039 */
[----:B------:R-:W-:-:S01]  /*4120*/  FFMA.FTZ R10, R24, UR47, -R136 ;  /* 0x0000002f180a7c23 */ /* 0x000fc20008010888 */
[--C-:B------:R-:W-:Y:S01]  /*4130*/  FFMA.FTZ R37, R65, UR47, -R136.reuse ;  /* 0x0000002f41257c23 */ /* 0x100fe20008010888 */
[----:B------:R-:W-:Y:S01]  /*4140*/  FMUL.FTZ R8, R8, UR47 ;  /* 0x0000002f08087c20 */ /* 0x000fe20008410000 */
[----:B------:R-:W-:Y:S01]  /*4150*/  FFMA.FTZ R65, R26, UR47, -R57 ;  /* 0x0000002f1a417c23 */ /* 0x000fe20008010839 */
[----:B------:R-:W-:-:S01]  /*4160*/  FFMA.FTZ R11, R25, UR47, -R136 ;  /* 0x0000002f190b7c23 */ /* 0x000fc20008010888 */
[----:B------:R-:W-:Y:S01]  /*4170*/  FFMA.FTZ R26, R27, UR47, -R57 ;  /* 0x0000002f1b1a7c23 */ /* 0x000fe20008010839 */
        /* <DEDUP_REMOVED lines=10> */
[----:B------:R-:W-:Y:S01]  /*4220*/  FFMA.FTZ R15, R33, UR47, -R136 ;  /* 0x0000002f210f7c23 */ /* 0x000fe20008010888 */
[----:B------:R-:W-:-:S01]  /*4230*/  FFMA.FTZ R39, R42, UR47, -R57 ;  /* 0x0000002f2a277c23 */ /* 0x000fc20008010839 */
[--C-:B------:R-:W-:Y:S01]  /*4240*/  FFMA.FTZ R42, R43, UR47, -R57.reuse ;  /* 0x0000002f2b2a7c23 */ /* 0x100fe20008010839 */
        /* <DEDUP_REMOVED lines=17> */
[----:B------:R-:W-:Y:S01]  /*4360*/  FFMA.FTZ R60, R63, UR47, -R57 ;  /* 0x0000002f3f3c7c23 */ /* 0x000fe20008010839 */
        /* <DEDUP_REMOVED lines=21> */
[----:B------:R-:W-:Y:S01]  /*44c0*/  FFMA.FTZ R56, R84, UR47, -R136 ;  /* 0x0000002f54387c23 */ /* 0x000fe20008010888 */
[----:B------:R-:W-:-:S01]  /*44d0*/  FFMA.FTZ R86, R86, UR47, -R57 ;  /* 0x0000002f56567c23 */ /* 0x000fc20008010839 */
[----:B------:R-:W-:-:S02]  /*44e0*/  FFMA.FTZ R61, R85, UR47, -R136 ;  /* 0x0000002f553d7c23 */ /* 0x000fc40008010888 */
        /* <DEDUP_REMOVED lines=85> */
[--C-:B------:R-:W-:Y:S01]  /*4a40*/  FFMA.FTZ R73, R83, UR47, -R57.reuse ;  /* 0x0000002f53497c23 */ /* 0x100fe20008010839 */
[----:B------:R-:W-:-:S05]  /*4a50*/  FFMA.FTZ R57, R87, UR47, -R57 ;  /* 0x0000002f57397c23 */ /* 0x000fca0008010839 */
        /* <DEDUP_REMOVED lines=46> */
.L_x_11038:
        /* <DEDUP_REMOVED lines=89> */
[----:B------:R-:W-:Y:S01]  /*52d0*/  F2FP.SATFINITE.E4M3.F32.PACK_AB_MERGE_C R151, R73, R70, R13 ;  /* 0x000000464997723e */ /* 0x000fe2000480700d */
[----:B------:R-:W-:Y:S06]  /*52e0*/  @P1 BRA `(.L_x_11039) ;  /* 0xffffffe4000c1947 */ /* 0x000fec000383ffff */
.L_x_11028:
[----:B------:R-:W-:Y:S06]  /*52f0*/  BAR.ARV 0x8, 0x200 ;  /* 0x0208000000007b1d */ /* 0x000fec0000002000 */
[----:B------:R-:W-:Y:S05]  /*5300*/  @!P0 BRA `(.L_x_11040) ;  /* 0x0000000000048947 */ /* 0x000fea0003800000 */
[----:B------:R-:W-:Y:S01]  /*5310*/  BPT.TRAP 0x1 ;  /* 0x000000040000795c */ /* 0x000fe20000300000 */
.L_x_11040:
[----:B------:R-:W-:Y:S01]  /*5320*/  R2UR UR16, R0 ;  /* 0x00000000001072ca */ /* 0x000fe200000e0000 */
[----:B------:R-:W-:-:S05]  /*5330*/  IMAD.U32 R2, RZ, RZ, UR4 ;  /* 0x00000004ff027e24 */ /* 0x000fca000f8e00ff */
[----:B------:R-:W-:-:S07]  /*5340*/  SHF.L.U32 R2, R2, 0x1f, RZ ;  /* 0x0000001f02027819 */ /* 0x000fce00000006ff */
[----:B------:R-:W-:-:S09]  /*5350*/  ULEA UR16, UR16, UR40, 0x3 ;  /* 0x0000002810107291 */ /* 0x000fd2000f8e183f */
[----:B------:R0:W1:Y:S01]  /*5360*/  SYNCS.PHASECHK.TRANS64.TRYWAIT P1, [UR16+0x17050], R2 ;  /* 0x01705002ff0075a7 */ /* 0x0000620008020150 */
[----:B------:R-:W-:Y:S05]  /*5370*/  @!P0 BRA `(.L_x_11041) ;  /* 0x0000000000048947 */ /* 0x000fea0003800000 */
[----:B------:R-:W-:Y:S01]  /*5380*/  BPT.TRAP 0x1 ;  /* 0x000000040000795c */ /* 0x000fe20000300000 */
.L_x_11041:
[----:B-1----:R-:W-:Y:S05]  /*5390*/  @P1 BRA `(.L_x_11042) ;  /* 0x0000000000081947 */ /* 0x002fea0003800000 */
[----:B------:R-:W1:Y:S02]  /*53a0*/  SYNCS.PHASECHK.TRANS64.TRYWAIT P1, [UR16+0x17050], R2 ;  /* 0x01705002ff0075a7 */ /* 0x000e640008020150 */
[----:B-1----:R-:W-:Y:S05]  /*53b0*/  @!P1 BRA `(.L_x_11043) ;  /* 0x0000006400d49947 */ /* 0x002fea0003800000 */
.L_x_11042:
[----:B------:R-:W-:Y:S01]  /*53c0*/  ULDC.64 UR10, c[0x0][0x9a0] ;  /* 0x00026800000a7ab9 */ /* 0x000fe20000000a00 */
[----:B------:R-:W-:Y:S01]  /*53d0*/  UIADD3 UR40, UR40, 0x400, URZ ;  /* 0x0000040028287890 */ /* 0x000fe2000fffe03f */
[----:B------:R-:W-:Y:S01]  /*53e0*/  R2UR UR15, R0 ;  /* 0x00000000000f72ca */ /* 0x000fe200000e0000 */
[----:B------:R-:W-:Y:S01]  /*53f0*/  UISETP.NE.U32.AND UP0, UPT, UR10, URZ, UPT ;  /* 0x0000003f0a00728c */ /* 0x000fe2000bf05070 */
[----:B------:R-:W-:Y:S01]  /*5400*/  WARPGROUP.ARRIVE ;  /* 0x00000000000079c5 */ /* 0x000fe20000000000 */
[----:B------:R-:W-:Y:S01]  /*5410*/  USHF.R.U32.HI UR40, URZ, 0x4, UR40 ;  /* 0x000000043f287899 */ /* 0x000fe20008011628 */
[----:B------:R-:W-:Y:S01]  /*5420*/  IMAD.MOV.U32 R8, RZ, RZ, 0x3f800000 ;  /* 0x3f800000ff087424 */ /* 0x000fe200078e00ff */
[----:B------:R-:W-:Y:S02]  /*5430*/  UISETP.NE.AND.EX UP0, UPT, UR11, URZ, UPT, UP0 ;  /* 0x0000003f0b00728c */ /* 0x000fe4000bf05300 */
[----:B------:R-:W-:-:S04]  /*5440*/  ULOP3.LUT UR40, UR40, 0x3fff, URZ, 0xc0, !UPT ;  /* 0x00003fff28287892 */ /* 0x000fc8000f8ec03f */
[----:B------:R-:W-:Y:S01]  /*5450*/  ULOP3.LUT UR40, UR40, 0x10000, URZ, 0xfc, !UPT ;  /* 0x0001000028287892 */ /* 0x000fe2000f8efc3f */
[----:B------:R-:W-:-:S04]  /*5460*/  PLOP3.LUT P1, PT, PT, PT, UP0, 0x80, 0x0 ;  /* 0x000000000000781c */ /* 0x000fc80003f2f008 */
[----:B------:R-:W-:Y:S01]  /*5470*/  @UP0 ULDC.64 UR8, c[0x0][0x9c8] ;  /* 0x0002720000080ab9 */ /* 0x000fe20000000a00 */
[----:B------:R-:W-:Y:S02]  /*5480*/  @UP0 USHF.R.S32.HI UR14, URZ, 0x1f, UR36 ;  /* 0x0000001f3f0e0899 */ /* 0x000fe40008011424 */
[----:B------:R-:W-:Y:S02]  /*5490*/  @UP0 UIMAD UR6, UR46, UR8, URZ ;  /* 0x000000082e0602a4 */ /* 0x000fe4000f8e023f */
[----:B------:R-:W-:Y:S02]  /*54a0*/  @UP0 UIMAD.WIDE.U32 UR4, UR45, UR8, URZ ;  /* 0x000000082d0402a5 */ /* 0x000fe4000f8e003f */
[----:B------:R-:W-:Y:S02]  /*54b0*/  @UP0 UIMAD UR8, UR45, UR9, UR6 ;  /* 0x000000092d0802a4 */ /* 0x000fe4000f8e0206 */
[----:B------:R-:W-:Y:S01]  /*54c0*/  UIMAD UR6, UR15, 0x300, UR40 ;  /* 0x000003000f0678a4 */ /* 0x000fe2000f8e0228 */
[----:B------:R-:W-:-:S02]  /*54d0*/  @UP0 ULDC.64 UR12, c[0x0][0x9d0] ;  /* 0x00027400000c0ab9 */ /* 0x000fc40000000a00 */
[----:B------:R-:W-:Y:S01]  /*54e0*/  UMOV UR15, 0x40000040 ;  /* 0x40000040000f7882 */ /* 0x000fe20000000000 */
[----:B------:R-:W-:Y:S02]  /*54f0*/  @UP0 UIMAD UR9, UR14, UR12, URZ ;  /* 0x0000000c0e0902a4 */ /* 0x000fe4000f8e023f */
[----:B------:R-:W-:Y:S01]  /*5500*/  @UP0 UIADD3 UR5, UR5, UR8, URZ ;  /* 0x0000000805050290 */ /* 0x000fe2000fffe03f */
[----:B------:R-:W-:Y:S01]  /*5510*/  UMOV UR14, UR6 ;  /* 0x00000006000e7c82 */ /* 0x000fe20008000000 */
[----:B------:R-:W-:Y:S02]  /*5520*/  @UP0 UIMAD UR9, UR36, UR13, UR9 ;  /* 0x0000000d240902a4 */ /* 0x000fe4000f8e0209 */
[----:B------:R-:W-:Y:S01]  /*5530*/  QGMMA.64x96x32.F32.E4M3.E4M3 R88, R136, gdesc[UR12], R88, gsb0 ;  /* 0x0160000c88587df3 */ /* 0x000fe20008000858 */
[----:B------:R-:W-:-:S04]  /*5540*/  @UP0 UIMAD.WIDE.U32 UR4, UR36, UR12, UR4 ;  /* 0x0000000c240402a5 */ /* 0x000fc8000f8e0004 */
        /* <DEDUP_REMOVED lines=9> */
[----:B------:R-:W-:Y:S02]  /*55e0*/  WARPGROUP.DEPBAR.LE gsb0, 0x0 ;  /* 0x00008000000079c5 */ /* 0x000fe40000010000 */
[----:B------:R-:W-:-:S06]  /*55f0*/  WARPGROUP.ARRIVE ;  /* 0x00000000000079c5 */ /* 0x000fcc0000000000 */
[----:B------:R-:W-:Y:S01]  /*5600*/  QGMMA.64x96x32.F32.E4M3.E4M3 R88, R140, gdesc[UR8], R88, gsb0 ;  /* 0x016000088c587df3 */ /* 0x000fe20008000858 */
[----:B------:R-:W-:Y:S01]  /*5610*/  UIADD3 UR4, UR6, 0x4, URZ ;  /* 0x0000000406047890 */ /* 0x000fe2000fffe03f */
[----:B------:R-:W-:-:S06]  /*5620*/  UMOV UR11, 0x40000040 ;  /* 0x40000040000b7882 */ /* 0x000fcc0000000000 */
[----:B------:R-:W-:Y:S01]  /*5630*/  UMOV UR10, UR4 ;  /* 0x00000004000a7c82 */ /* 0x000fe20008000000 */
[----:B------:R-:W1:Y:S01]  /*5640*/  SHFL.BFLY PT, R9, R6, 0x2, 0x1f ;  /* 0x0c401f0006097f89 */ /* 0x000e6200000e0000 */
[----:B------:R-:W-:-:S03]  /*5650*/  UIADD3 UR6, UR6, 0x6, URZ ;  /* 0x0000000606067890 */ /* 0x000fc6000fffe03f */
[----:B------:R-:W3:Y:S01]  /*5660*/  SHFL.BFLY PT, R10, R7, 0x2, 0x1f ;  /* 0x0c401f00070a7f89 */ /* 0x000ee200000e0000 */
[----:B------:R-:W-:Y:S02]  /*5670*/  WARPGROUP.DEPBAR.LE gsb0, 0x0 ;  /* 0x00008000000079c5 */ /* 0x000fe40000010000 */
[----:B------:R-:W-:-:S06]  /*5680*/  WARPGROUP.ARRIVE ;  /* 0x00000000000079c5 */ /* 0x000fcc0000000000 */
[----:B------:R-:W-:Y:S01]  /*5690*/  QGMMA.64x96x32.F32.E4M3.E4M3 R88, R144, gdesc[UR8], R88, gsb0 ;  /* 0x0160000890587df3 */ /* 0x000fe20008000858 */
[----:B------:R-:W-:Y:S01]  /*56a0*/  UMOV UR10, UR6 ;  /* 0x00000006000a7c82 */ /* 0x000fe20008000000 */
[----:B------:R-:W-:Y:S01]  /*56b0*/  UMOV UR11, 0x40000040 ;  /* 0x40000040000b7882 */ /* 0x000fe20000000000 */
        /* <DEDUP_REMOVED lines=11> */
[----:B------:R-:W-:Y:S01]  /*5770*/  FSETP.NE.FTZ.AND P3, PT, R14, RZ, PT ;  /* 0x000000ff0e00720b */ /* 0x000fe20003f75000 */
[----:B------:R-:W-:Y:S02]  /*5780*/  WARPGROUP.DEPBAR.LE gsb0, 0x0 ;  /* 0x00008000000079c5 */ /* 0x000fe40000010000 */
[----:B------:R-:W-:-:S06]  /*5790*/  WARPGROUP.ARRIVE ;  /* 0x00000000000079c5 */ /* 0x000fcc0000000000 */
[----:B------:R-:W-:Y:S01]  /*57a0*/  QGMMA.64x96x32.F32.E4M3.E4M3 R88, R148, gdesc[UR8], R88, gsb0 ;  /* 0x0160000894587df3 */ /* 0x000fe20008000858 */
[----:B------:R-:W-:Y:S01]  /*57b0*/  @P1 MUFU.RCP R3, R11 ;  /* 0x0000000b00031308 */ /* 0x000fe20000001000 */
[----:B------:R-:W-:Y:S01]  /*57c0*/  FSETP.NE.FTZ.AND P1, PT, R12, RZ, PT ;  /* 0x000000ff0c00720b */ /* 0x000fe20003f35000 */
[----:B------:R-:W-:-:S06]  /*57d0*/  IMAD.MOV.U32 R9, RZ, RZ, RZ ;  /* 0x000000ffff097224 */ /* 0x000fcc00078e00ff */
        /* <DEDUP_REMOVED lines=18> */
.L_x_11044:
        /* <DEDUP_REMOVED lines=52> */
.L_x_11020:
[----:B------:R-:W-:Y:S05]  /*5c40*/  @P0 BRA `(.L_x_11045) ;  /* 0x0000001800ec0947 */ /* 0x000fea0003800000 */
[----:B------:R-:W0:Y:S01]  /*5c50*/  S2R R25, SR_TID.X ;  /* 0x0000000000197919 */ /* 0x000e220000002100 */
[----:B------:R-:W-:Y:S01]  /*5c60*/  ULDC.64 UR4, c[0x4][0x70] ;  /* 0x01001c0000047ab9 */ /* 0x000fe20000000a00 */
[----:B------:R-:W1:Y:S01]  /*5c70*/  LDC R46, c[0x0][0xbe8] ;  /* 0x0002fa00ff2e7b82 */ /* 0x000e620000000800 */
[----:B------:R-:W-:Y:S01]  /*5c80*/  ULDC.64 UR8, c[0x0][0xbd0] ;  /* 0x0002f40000087ab9 */ /* 0x000fe20000000a00 */
[----:B------:R-:W2:Y:S01]  /*5c90*/  S2R R45, SR_CTAID.X ;  /* 0x00000000002d7919 */ /* 0x000ea20000002500 */
[----:B------:R-:W-:Y:S01]  /*5ca0*/  USHF.R.S32.HI UR7, URZ, 0x1f, UR36 ;  /* 0x0000001f3f077899 */ /* 0x000fe20008011424 */
[----:B------:R-:W-:-:S04]  /*5cb0*/  ULDC.64 UR10, c[0x0][0xb38] ;  /* 0x0002ce00000a7ab9 */ /* 0x000fc80000000a00 */
[----:B------:R-:W3:Y:S01]  /*5cc0*/  LDC R74, c[0x0][0xc50] ;  /* 0x00031400ff4a7b82 */ /* 0x000ee20000000800 */
[----:B0-----:R-:W-:-:S05]  /*5cd0*/  IMAD.SHL.U32 R6, R25, 0x4, RZ ;  /* 0x0000000419067824 */ /* 0x001fca00078e00ff */
[----:B------:R-:W-:Y:S02]  /*5ce0*/  LOP3.LUT R6, R6, 0xc, RZ, 0xc0, !PT ;  /* 0x0000000c06067812 */ /* 0x000fe400078ec0ff */
[----:B------:R-:W-:Y:S02]  /*5cf0*/  BAR.SYNC.DEFER_BLOCKING 0x1, 0x180 ;  /* 0x0046000000007b1d */ /* 0x000fe40000010000 */
[----:B------:R-:W-:-:S05]  /*5d00*/  IADD3 R6, P0, R6, UR4, RZ ;  /* 0x0000000406067c10 */ /* 0x000fca000ff1e0ff */
[----:B------:R-:W-:-:S05]  /*5d10*/  IMAD.X R7, RZ, RZ, UR5, P0 ;  /* 0x00000005ff077e24 */ /* 0x000fca00080e06ff */
[----:B------:R0:W4:Y:S01]  /*5d20*/  LDG.E.CONSTANT R12, desc[UR38][R6.64] ;  /* 0x00000026060c7981 */ /* 0x000122000c1e9900 */
[C---:B------:R-:W-:Y:S01]  /*5d30*/  LOP3.LUT P0, R22, R25.reuse, 0x3, RZ, 0xc0, !PT ;  /* 0x0000000319167812 */ /* 0x040fe2000780c0ff */
[----:B------:R-:W-:Y:S01]  /*5d40*/  VIADD R25, R25, 0xffffff80 ;  /* 0xffffff8019197836 */ /* 0x000fe20000000000 */
[----:B-1----:R-:W-:Y:S01]  /*5d50*/  ISETP.NE.AND P2, PT, R46, 0x1, PT ;  /* 0x000000012e00780c */ /* 0x002fe20003f45270 */
[----:B------:R-:W-:Y:S01]  /*5d60*/  UIMAD.WIDE.U32 UR4, UR36, UR8, URZ ;  /* 0x00000008240472a5 */ /* 0x000fe2000f8e003f */
[----:B------:R-:W-:Y:S01]  /*5d70*/  ISETP.EQ.OR P0, PT, R22, 0x3, !P0 ;  /* 0x000000031600780c */ /* 0x000fe20004702670 */
[----:B------:R-:W-:Y:S01]  /*5d80*/  UIMAD UR6, UR7, UR8, URZ ;  /* 0x00000008070672a4 */ /* 0x000fe2000f8e023f */
[----:B------:R-:W-:Y:S01]  /*5d90*/  BSSY B0, `(.L_x_11046) ;  /* 0x0000144000007945 */ /* 0x000fe20003800000 */
[----:B------:R-:W-:Y:S01]  /*5da0*/  UIMAD UR8, UR7, UR10, URZ ;  /* 0x0000000a070872a4 */ /* 0x000fe2000f8e023f */
[----:B------:R-:W-:Y:S01]  /*5db0*/  SEL R83, R13, R4, P0 ;  /* 0x000000040d537207 */ /* 0x000fe20000000000 */
[----:B------:R-:W-:Y:S01]  /*5dc0*/  UIMAD UR9, UR36, UR9, UR6 ;  /* 0x00000009240972a4 */ /* 0x000fe2000f8e0206 */
[----:B------:R-:W-:Y:S01]  /*5dd0*/  SEL R13, R4, R13, P0 ;  /* 0x0000000d040d7207 */ /* 0x000fe20000000000 */
[----:B------:R-:W-:Y:S01]  /*5de0*/  UIMAD.WIDE.U32 UR6, UR36, UR10, URZ ;  /* 0x0000000a240672a5 */ /* 0x000fe2000f8e003f */
[----:B------:R-:W-:Y:S01]  /*5df0*/  SHF.R.S32.HI R4, RZ, 0x1f, R25 ;  /* 0x0000001fff047819 */ /* 0x000fe20000011419 */
[----:B------:R-:W-:Y:S01]  /*5e00*/  UIADD3 UR9, UR5, UR9, URZ ;  /* 0x0000000905097290 */ /* 0x000fe2000fffe03f */
[----:B------:R-:W-:Y:S01]  /*5e10*/  SEL R81, R3, R8, P0 ;  /* 0x0000000803517207 */ /* 0x000fe20000000000 */
[----:B------:R-:W1:Y:S01]  /*5e20*/  @P2 LDC R72, c[0x0][0xbec] ;  /* 0x0002fb00ff482b82 */ /* 0x000e620000000800 */
[----:B0-----:R-:W-:Y:S01]  /*5e30*/  LEA.HI R6, R4, R25, RZ, 0x7 ;  /* 0x0000001904067211 */ /* 0x001fe200078f38ff */
[----:B------:R-:W-:Y:S01]  /*5e40*/  UIMAD UR8, UR36, UR11, UR8 ;  /* 0x0000000b240872a4 */ /* 0x000fe2000f8e0208 */
[----:B------:R-:W-:Y:S01]  /*5e50*/  SEL R3, R8, R3, P0 ;  /* 0x0000000308037207 */ /* 0x000fe20000000000 */
[----:B------:R-:W-:Y:S01]  /*5e60*/  IMAD.U32 R35, RZ, RZ, UR7 ;  /* 0x00000007ff237e24 */ /* 0x000fe2000f8e00ff */
[----:B------:R-:W-:Y:S01]  /*5e70*/  LOP3.LUT R8, R6, 0xffffff80, RZ, 0xc0, !PT ;  /* 0xffffff8006087812 */ /* 0x000fe200078ec0ff */
[----:B------:R-:W-:Y:S01]  /*5e80*/  UIADD3 UR8, UR7, UR8, URZ ;  /* 0x0000000807087290 */ /* 0x000fe2000fffe03f */
[----:B------:R-:W-:Y:S01]  /*5e90*/  SEL R53, R132, R23, P0 ;  /* 0x0000001784357207 */ /* 0x000fe20000000000 */
[----:B------:R-:W0:Y:S01]  /*5ea0*/  @P2 LDC R76, c[0x0][0xbec] ;  /* 0x0002fb00ff4c2b82 */ /* 0x000e220000000800 */
[----:B------:R-:W-:Y:S01]  /*5eb0*/  SEL R71, R23, R132, P0 ;  /* 0x0000008417477207 */ /* 0x000fe20000000000 */
[----:B------:R-:W-:Y:S01]  /*5ec0*/  IMAD.IADD R40, R25, 0x1, -R8 ;  /* 0x0000000119287824 */ /* 0x000fe200078e0a08 */
[----:B------:R-:W-:Y:S01]  /*5ed0*/  SEL R55, R15, R10, P0 ;  /* 0x0000000a0f377207 */ /* 0x000fe20000000000 */
[----:B------:R-:W-:Y:S01]  /*5ee0*/  IMAD.U32 R34, RZ, RZ, UR6 ;  /* 0x00000006ff227e24 */ /* 0x000fe2000f8e00ff */
[----:B------:R-:W-:Y:S01]  /*5ef0*/  SEL R15, R10, R15, P0 ;  /* 0x0000000f0a0f7207 */ /* 0x000fe20000000000 */
[----:B------:R-:W-:Y:S01]  /*5f00*/  IMAD.U32 R35, RZ, RZ, UR8 ;  /* 0x00000008ff237e24 */ /* 0x000fe2000f8e00ff */
[----:B------:R-:W-:Y:S01]  /*5f10*/  SHF.R.S32.HI R23, RZ, 0x1f, R40 ;  /* 0x0000001fff177819 */ /* 0x000fe20000011428 */
[----:B------:R-:W-:Y:S01]  /*5f20*/  ULDC.64 UR6, c[0x0][0xb48] ;  /* 0x0002d20000067ab9 */ /* 0x000fe20000000a00 */
[----:B------:R-:W-:-:S02]  /*5f30*/  SEL R43, R58, R19, P0 ;  /* 0x000000133a2b7207 */ /* 0x000fc40000000000 */
[----:B------:R-:W-:Y:S02]  /*5f40*/  LEA.HI R10, R23, R40, RZ, 0x2 ;  /* 0x00000028170a7211 */ /* 0x000fe400078f10ff */
[----:B------:R-:W-:Y:S02]  /*5f50*/  SEL R58, R19, R58, P0 ;  /* 0x0000003a133a7207 */ /* 0x000fe40000000000 */
[----:B------:R-:W-:Y:S02]  /*5f60*/  SHF.R.S32.HI R19, RZ, 0x7, R6 ;  /* 0x00000007ff137819 */ /* 0x000fe40000011406 */
[----:B------:R-:W-:Y:S02]  /*5f70*/  LEA.HI R4, R4, R25, RZ, 0x2 ;  /* 0x0000001904047211 */ /* 0x000fe400078f10ff */
[--C-:B------:R-:W-:Y:S02]  /*5f80*/  SHF.R.S32.HI R6, RZ, 0x2, R10.reuse ;  /* 0x00000002ff067819 */ /* 0x100fe4000001140a */
[----:B------:R-:W-:-:S02]  /*5f90*/  SHF.R.S32.HI R7, RZ, 0x1f, R10 ;  /* 0x0000001fff077819 */ /* 0x000fc4000001140a */
[----:B------:R-:W-:Y:S01]  /*5fa0*/  LOP3.LUT R8, R4, 0xfffffffc, RZ, 0xc0, !PT ;  /* 0xfffffffc04087812 */ /* 0x000fe200078ec0ff */
[----:B------:R-:W-:Y:S01]  /*5fb0*/  IMAD.HI R4, R19, 0x55555556, RZ ;  /* 0x5555555613047827 */ /* 0x000fe200078e02ff */
[----:B------:R-:W-:Y:S02]  /*5fc0*/  LEA.HI R7, R7, R6, RZ, 0x3 ;  /* 0x0000000607077211 */ /* 0x000fe400078f18ff */
[----:B------:R-:W-:Y:S01]  /*5fd0*/  SEL R57, R5, R14, P0 ;  /* 0x0000000e05397207 */ /* 0x000fe20000000000 */
[----:B------:R-:W-:Y:S01]  /*5fe0*/  IMAD.IADD R8, R25, 0x1, -R8 ;  /* 0x0000000119087824 */ /* 0x000fe200078e0a08 */
[----:B------:R-:W-:Y:S02]  /*5ff0*/  SEL R5, R14, R5, P0 ;  /* 0x000000050e057207 */ /* 0x000fe40000000000 */
[----:B------:R-:W-:Y:S02]  /*6000*/  SEL R65, R9, R16, P0 ;  /* 0x0000001009417207 */ /* 0x000fe40000000000 */
[----:B------:R-:W-:-:S02]  /*6010*/  SEL R14, R16, R9, P0 ;  /* 0x00000009100e7207 */ /* 0x000fc40000000000 */
[----:B------:R-:W-:Y:S02]  /*6020*/  LOP3.LUT R9, R7, 0xfffffff8, RZ, 0xc0, !PT ;  /* 0xfffffff807097812 */ /* 0x000fe400078ec0ff */
[----:B------:R-:W-:Y:S02]  /*6030*/  LEA.HI R7, R23, R40, RZ, 0x5 ;  /* 0x0000002817077211 */ /* 0x000fe400078f28ff */
[----:B------:R-:W-:Y:S01]  /*6040*/  SEL R61, R135, R134, P0 ;  /* 0x00000086873d7207 */ /* 0x000fe20000000000 */
[----:B------:R-:W-:Y:S01]  /*6050*/  IMAD.IADD R6, R6, 0x1, -R9 ;  /* 0x0000000106067824 */ /* 0x000fe200078e0a09 */
[----:B------:R-:W-:Y:S02]  /*6060*/  LEA.HI R4, R4, R4, RZ, 0x1 ;  /* 0x0000000404047211 */ /* 0x000fe400078f08ff */
[----:B------:R-:W-:Y:S02]  /*6070*/  SHF.R.S32.HI R7, RZ, 0x5, R7 ;  /* 0x00000005ff077819 */ /* 0x000fe40000011407 */
[----:B------:R-:W-:Y:S01]  /*6080*/  LEA.HI R9, R8, R8, RZ, 0x1 ;  /* 0x0000000808097211 */ /* 0x000fe200078f08ff */
[----:B------:R-:W-:Y:S01]  /*6090*/  IMAD R4, R4, -0x3, R19 ;  /* 0xfffffffd04047824 */ /* 0x000fe200078e0213 */
[----:B------:R-:W-:Y:S01]  /*60a0*/  SEL R33, R134, R135, P0 ;  /* 0x0000008786217207 */ /* 0x000fe20000000000 */
[----:B------:R-:W-:Y:S01]  /*60b0*/  IMAD R7, R7, 0x10, R6 ;  /* 0x0000001007077824 */ /* 0x000fe200078e0206 */
[----:B------:R-:W-:-:S02]  /*60c0*/  LOP3.LUT R9, R9, 0x1ffffffe, RZ, 0xc0, !PT ;  /* 0x1ffffffe09097812 */ /* 0x000fc400078ec0ff */
[----:B------:R-:W-:Y:S01]  /*60d0*/  SEL R49, R124, R21, P0 ;  /* 0x000000157c317207 */ /* 0x000fe20000000000 */
[----:B------:R-:W-:Y:S01]  /*60e0*/  IMAD R4, R4, 0x40, R7 ;  /* 0x0000004004047824 */ /* 0x000fe200078e0207 */
[----:B------:R-:W-:Y:S01]  /*60f0*/  SEL R75, R21, R124, P0 ;  /* 0x0000007c154b7207 */ /* 0x000fe20000000000 */
[----:B------:R-:W-:Y:S01]  /*6100*/  IMAD.IADD R9, R8, 0x1, -R9 ;  /* 0x0000000108097824 */ /* 0x000fe200078e0a09 */
[----:B------:R-:W-:Y:S01]  /*6110*/  SEL R31, R98, R99, P0 ;  /* 0x00000063621f7207 */ /* 0x000fe20000000000 */
[--C-:B--2---:R-:W-:Y:S01]  /*6120*/  IMAD R54, R45, 0xc0, R4.reuse ;  /* 0x000000c02d367824 */ /* 0x104fe200078e0204 */
[----:B------:R-:W-:Y:S01]  /*6130*/  SEL R21, R114, R115, P0 ;  /* 0x0000007372157207 */ /* 0x000fe20000000000 */
[----:B------:R-:W-:Y:S01]  /*6140*/  IMAD R9, R9, 0x8, R4 ;  /* 0x0000000809097824 */ /* 0x000fe200078e0204 */
[----:B------:R-:W-:Y:S02]  /*6150*/  SEL R77, R47, R24, P0 ;  /* 0x000000182f4d7207 */ /* 0x000fe40000000000 */
[----:B------:R-:W-:Y:S01]  /*6160*/  SEL R47, R24, R47, P0 ;  /* 0x0000002f182f7207 */ /* 0x000fe20000000000 */
[----:B------:R-:W-:Y:S01]  /*6170*/  IMAD R45, R45, 0xc0, R9 ;  /* 0x000000c02d2d7824 */ /* 0x000fe200078e0209 */
[----:B------:R-:W-:-:S02]  /*6180*/  SEL R79, R17, R20, P0 ;  /* 0x00000014114f7207 */ /* 0x000fc40000000000 */
[----:B------:R-:W-:Y:S01]  /*6190*/  SEL R17, R20, R17, P0 ;  /* 0x0000001114117207 */ /* 0x000fe20000000000 */
[----:B0-----:R-:W-:Y:S01]  /*61a0*/  @P2 IMAD.HI.U32 R76, R45, R76, RZ ;  /* 0x0000004c2d4c2227 */ /* 0x001fe200078e00ff */
[----:B------:R-:W-:Y:S02]  /*61b0*/  SEL R59, R18, R11, P0 ;  /* 0x0000000b123b7207 */ /* 0x000fe40000000000 */
[----:B------:R-:W-:Y:S02]  /*61c0*/  SEL R18, R11, R18, P0 ;  /* 0x000000120b127207 */ /* 0x000fe40000000000 */
[----:B------:R-:W-:Y:S02]  /*61d0*/  SEL R73, R51, R26, P0 ;  /* 0x0000001a33497207 */ /* 0x000fe40000000000 */
[----:B------:R-:W-:Y:S01]  /*61e0*/  SEL R51, R26, R51, P0 ;  /* 0x000000331a337207 */ /* 0x000fe20000000000 */
[----:B------:R-:W-:Y:S01]  /*61f0*/  IMAD.U32 R26, RZ, RZ, UR4 ;  /* 0x00000004ff1a7e24 */ /* 0x000fe2000f8e00ff */
[----:B------:R-:W-:Y:S01]  /*6200*/  SEL R69, R94, R95, P0 ;  /* 0x0000005f5e457207 */ /* 0x000fe20000000000 */
[----:B------:R-:W3:Y:S01]  /*6210*/  S2UR UR4, SR_CTAID.Y ;  /* 0x00000000000479c3 */ /* 0x000ee20000002600 */
[----:B------:R-:W-:-:S02]  /*6220*/  SEL R67, R102, R103, P0 ;  /* 0x0000006766437207 */ /* 0x000fc40000000000 */
[----:B------:R-:W-:Y:S02]  /*6230*/  LOP3.LUT R7, R10, 0x7ffffffc, RZ, 0xc0, !PT ;  /* 0x7ffffffc0a077812 */ /* 0x000fe400078ec0ff */
        /* <DEDUP_REMOVED lines=18> */
[C---:B------:R-:W-:Y:S01]  /*6360*/  LOP3.LUT P1, RZ, R40.reuse, 0x3, RZ, 0xc0, !PT ;  /* 0x0000000328ff7812 */ /* 0x040fe2000782c0ff */
[----:B------:R-:W-:Y:S01]  /*6370*/  IMAD.IADD R40, R40, 0x1, -R7 ;  /* 0x0000000128287824 */ /* 0x000fe200078e0a07 */
[----:B------:R-:W-:Y:S01]  /*6380*/  MOV R27, UR5 ;  /* 0x00000005001b7c02 */ /* 0x000fe20008000f00 */
[----:B------:R-:W-:Y:S01]  /*6390*/  IMAD.U32 R27, RZ, RZ, UR9 ;  /* 0x00000009ff1b7e24 */ /* 0x000fe2000f8e00ff */
[----:B------:R-:W-:Y:S01]  /*63a0*/  ULDC.64 UR8, c[0x0][0xb28] ;  /* 0x0002ca0000087ab9 */ /* 0x000fe20000000a00 */
[----:B----4-:R-:W-:Y:S01]  /*63b0*/  LOP3.LUT R44, R12, 0x2, RZ, 0x3c, !PT ;  /* 0x000000020c2c7812 */ /* 0x010fe200078e3cff */
[----:B------:R-:W-:Y:S04]  /*63c0*/  SHFL.IDX PT, R60, R33, R12, 0x1c1f ;  /* 0x001c1f0c213c7589 */ /* 0x000fe800000e0000 */
[----:B------:R-:W0:Y:S04]  /*63d0*/  SHFL.IDX PT, R61, R61, R44, 0x1c1f ;  /* 0x001c1f2c3d3d7589 */ /* 0x000e2800000e0000 */
[----:B------:R2:W-:Y:S04]  /*63e0*/  SHFL.IDX PT, R24, R31, R12, 0x1c1f ;  /* 0x001c1f0c1f187589 */ /* 0x0005e800000e0000 */
[----:B------:R-:W-:Y:S04]  /*63f0*/  SHFL.IDX PT, R9, R21, R12, 0x1c1f ;  /* 0x001c1f0c15097589 */ /* 0x000fe800000e0000 */
[----:B------:R-:W-:Y:S01]  /*6400*/  SHFL.IDX PT, R20, R81, R12, 0x1c1f ;  /* 0x001c1f0c51147589 */ /* 0x000fe200000e0000 */
[----:B--2---:R-:W2:Y:S03]  /*6410*/  LDC.64 R30, c[0x0][0xbd8] ;  /* 0x0002f600ff1e7b82 */ /* 0x004ea60000000a00 */
[----:B------:R0:W-:Y:S04]  /*6420*/  SHFL.IDX PT, R21, R3, R44, 0x1c1f ;  /* 0x001c1f2c03157589 */ /* 0x0001e800000e0000 */
[----:B------:R-:W-:Y:S04]  /*6430*/  SHFL.IDX PT, R19, R83, R12, 0x1c1f ;  /* 0x001c1f0c53137589 */ /* 0x000fe800000e0000 */
[----:B------:R-:W4:Y:S01]  /*6440*/  SHFL.IDX PT, R62, R13, R44, 0x1c1f ;  /* 0x001c1f2c0d3e7589 */ /* 0x000f2200000e0000 */
[----:B0-----:R-:W-:-:S03]  /*6450*/  SEL R3, R61, R60, P0 ;  /* 0x0000003c3d037207 */ /* 0x001fc60000000000 */
[----:B------:R-:W-:Y:S04]  /*6460*/  SHFL.IDX PT, R57, R57, R12, 0x1c1f ;  /* 0x001c1f0c39397589 */ /* 0x000fe800000e0000 */
[----:B------:R0:W5:Y:S04]  /*6470*/  SHFL.IDX PT, R66, R5, R44, 0x1c1f ;  /* 0x001c1f2c05427589 */ /* 0x00016800000e0000 */
[----:B------:R-:W-:Y:S04]  /*6480*/  SHFL.IDX PT, R59, R59, R12, 0x1c1f ;  /* 0x001c1f0c3b3b7589 */ /* 0x000fe800000e0000 */
[----:B------:R5:W-:Y:S01]  /*6490*/  SHFL.IDX PT, R68, R18, R44, 0x1c1f ;  /* 0x001c1f2c12447589 */ /* 0x000be200000e0000 */
[----:B0-----:R-:W-:-:S03]  /*64a0*/  SEL R5, R60, R61, P0 ;  /* 0x0000003d3c057207 */ /* 0x001fc60000000000 */
[----:B------:R-:W-:Y:S01]  /*64b0*/  SHFL.IDX PT, R55, R55, R12, 0x1c1f ;  /* 0x001c1f0c37377589 */ /* 0x000fe200000e0000 */
[----:B------:R-:W0:Y:S03]  /*64c0*/  LDC.64 R60, c[0x0][0xb40] ;  /* 0x0002d000ff3c7b82 */ /* 0x000e260000000a00 */
[----:B------:R-:W1:Y:S01]  /*64d0*/  SHFL.IDX PT, R64, R15, R44, 0x1c1f ;  /* 0x001c1f2c0f407589 */ /* 0x000e6200000e0000 */
[----:B----4-:R-:W-:-:S03]  /*64e0*/  SEL R13, R19, R62, P0 ;  /* 0x0000003e130d7207 */ /* 0x010fc60000000000 */
[----:B------:R4:W-:Y:S04]  /*64f0*/  SHFL.IDX PT, R28, R69, R12, 0x1c1f ;  /* 0x001c1f0c451c7589 */ /* 0x0009e800000e0000 */
[----:B------:R-:W-:Y:S01]  /*6500*/  SHFL.IDX PT, R16, R67, R12, 0x1c1f ;  /* 0x001c1f0c43107589 */ /* 0x000fe200000e0000 */
[----:B-----5:R-:W-:-:S03]  /*6510*/  SEL R18, R57, R66, P0 ;  /* 0x0000004239127207 */ /* 0x020fc60000000000 */
[----:B------:R-:W-:Y:S01]  /*6520*/  SHFL.IDX PT, R8, R41, R12, 0x1c1f ;  /* 0x001c1f0c29087589 */ /* 0x000fe200000e0000 */
[----:B----4-:R-:W4:Y:S03]  /*6530*/  @P2 LDC R69, c[0x0][0xbf0] ;  /* 0x0002fc00ff452b82 */ /* 0x010f260000000800 */
[----:B------:R-:W-:Y:S04]  /*6540*/  SHFL.IDX PT, R7, R37, R12, 0x1c1f ;  /* 0x001c1f0c25077589 */ /* 0x000fe800000e0000 */
[----:B------:R-:W-:Y:S01]  /*6550*/  SHFL.IDX PT, R4, R39, R12, 0x1c1f ;  /* 0x001c1f0c27047589 */ /* 0x000fe200000e0000 */
[----:B0-----:R-:W-:-:S03]  /*6560*/  IMAD.WIDE.U32 R34, R60, UR45, R34 ;  /* 0x0000002d3c227c25 */ /* 0x001fc6000f8e0022 */
[----:B------:R-:W-:Y:S01]  /*6570*/  SHFL.IDX PT, R6, R25, R12, 0x1c1f ;  /* 0x001c1f0c19067589 */ /* 0x000fe200000e0000 */
[----:B-1----:R-:W-:-:S03]  /*6580*/  SEL R15, R64, R55, P0 ;  /* 0x00000037400f7207 */ /* 0x002fc60000000000 */
[----:B------:R-:W-:Y:S04]  /*6590*/  SHFL.IDX PT, R67, R17, R44, 0x1c1f ;  /* 0x001c1f2c11437589 */ /* 0x000fe800000e0000 */
[----:B------:R0:W-:Y:S04]  /*65a0*/  SHFL.IDX PT, R70, R14, R44, 0x1c1f ;  /* 0x001c1f2c0e467589 */ /* 0x0001e800000e0000 */
[----:B------:R-:W-:Y:S04]  /*65b0*/  SHFL.IDX PT, R58, R58, R44, 0x1c1f ;  /* 0x001c1f2c3a3a7589 */ /* 0x000fe800000e0000 */
[----:B------:R-:W-:Y:S01]  /*65c0*/  SHFL.IDX PT, R50, R75, R44, 0x1c1f ;  /* 0x001c1f2c4b327589 */ /* 0x000fe200000e0000 */
[----:B0-----:R-:W-:Y:S01]  /*65d0*/  SEL R14, R66, R57, P0 ;  /* 0x00000039420e7207 */ /* 0x001fe20000000000 */
[----:B------:R-:W-:-:S02]  /*65e0*/  IMAD R57, RZ, RZ, -UR36 ;  /* 0x80000024ff397e24 */ /* 0x000fc4000f8e02ff */
[----:B------:R-:W-:Y:S04]  /*65f0*/  SHFL.IDX PT, R47, R47, R44, 0x1c1f ;  /* 0x001c1f2c2f2f7589 */ /* 0x000fe800000e0000 */
[----:B------:R0:W-:Y:S04]  /*6600*/  SHFL.IDX PT, R56, R71, R44, 0x1c1f ;  /* 0x001c1f2c47387589 */ /* 0x0001e800000e0000 */
[----:B------:R-:W-:Y:S04]  /*6610*/  SHFL.IDX PT, R51, R51, R44, 0x1c1f ;  /* 0x001c1f2c33337589 */ /* 0x000fe800000e0000 */
[----:B------:R-:W-:Y:S01]  /*6620*/  SHFL.IDX PT, R41, R95, R44, 0x1c1f ;  /* 0x001c1f2c5f297589 */ /* 0x000fe200000e0000 */
[----:B0-----:R-:W0:Y:S03]  /*6630*/  @P2 LDC R71, c[0x0][0xbf0] ;  /* 0x0002fc00ff472b82 */ /* 0x001e260000000800 */
        /* <DEDUP_REMOVED lines=10> */
[----:B------:R-:W1:Y:S04]  /*66e0*/  SHFL.IDX PT, R65, R65, R12, 0x1c1f ;  /* 0x001c1f0c41417589 */ /* 0x000e6800000e0000 */
[----:B------:R-:W5:Y:S01]  /*66f0*/  SHFL.IDX PT, R42, R79, R12, 0x1c1f ;  /* 0x001c1f0c4f2a7589 */ /* 0x000f6200000e0000 */
[----:B--2---:R-:W-:-:S03]  /*6700*/  IMAD R44, R30, UR46, RZ ;  /* 0x0000002e1e2c7c24 */ /* 0x004fc6000f8e02ff */
[----:B------:R-:W-:Y:S01]  /*6710*/  SHFL.IDX PT, R43, R43, R12, 0x1c1f ;  /* 0x001c1f0c2b2b7589 */ /* 0x000fe200000e0000 */
[----:B------:R-:W-:-:S03]  /*6720*/  IMAD R31, R31, UR45, R44 ;  /* 0x0000002d1f1f7c24 */ /* 0x000fc6000f8e022c */
[----:B------:R-:W2:Y:S01]  /*6730*/  SHFL.IDX PT, R48, R77, R12, 0x1c1f ;  /* 0x001c1f0c4d307589 */ /* 0x000ea200000e0000 */
[----:B------:R-:W-:-:S03]  /*6740*/  @P2 IMAD.HI.U32 R44, R45, R72, RZ ;  /* 0x000000482d2c2227 */ /* 0x000fc600078e00ff */
[----:B------:R-:W2:Y:S04]  /*6750*/  SHFL.IDX PT, R49, R49, R12, 0x1c1f ;  /* 0x001c1f0c31317589 */ /* 0x000ea800000e0000 */
[----:B------:R-:W2:Y:S04]  /*6760*/  SHFL.IDX PT, R52, R73, R12, 0x1c1f ;  /* 0x001c1f0c49347589 */ /* 0x000ea800000e0000 */
[----:B------:R-:W2:Y:S04]  /*6770*/  SHFL.IDX PT, R53, R53, R12, 0x1c1f ;  /* 0x001c1f0c35357589 */ /* 0x000ea800000e0000 */
[----:B------:R-:W-:Y:S04]  /*6780*/  SHFL.IDX PT, R29, R29, R12, 0x1c1f ;  /* 0x001c1f0c1d1d7589 */ /* 0x000fe800000e0000 */
[----:B------:R-:W-:Y:S04]  /*6790*/  SHFL.IDX PT, R11, R11, R12, 0x1c1f ;  /* 0x001c1f0c0b0b7589 */ /* 0x000fe800000e0000 */
[----:B------:R3:W-:Y:S02]  /*67a0*/  SHFL.IDX PT, R10, R63, R12, 0x1c1f ;  /* 0x001c1f0c3f0a7589 */ /* 0x0007e400000e0000 */
[----:B---3--:R-:W-:-:S02]  /*67b0*/  SEL R12, R20, R21, P0 ;  /* 0x00000015140c7207 */ /* 0x008fc40000000000 */
[----:B------:R-:W-:Y:S02]  /*67c0*/  SEL R20, R21, R20, P0 ;  /* 0x0000001415147207 */ /* 0x000fe40000000000 */
[----:B------:R-:W-:Y:S01]  /*67d0*/  SEL R21, R62, R19, P0 ;  /* 0x000000133e157207 */ /* 0x000fe20000000000 */
[----:B------:R-:W-:Y:S01]  /*67e0*/  IMAD.WIDE.U32 R62, R30, UR45, R26 ;  /* 0x0000002d1e3e7c25 */ /* 0x000fe2000f8e001a */
[----:B------:R-:W-:Y:S02]  /*67f0*/  SEL R27, R59, R68, P0 ;  /* 0x000000443b1b7207 */ /* 0x000fe40000000000 */
[----:B------:R-:W-:Y:S01]  /*6800*/  SEL R19, R55, R64, P0 ;  /* 0x0000004037137207 */ /* 0x000fe20000000000 */
[----:B------:R-:W-:Y:S01]  /*6810*/  IMAD.IADD R63, R63, 0x1, R31 ;  /* 0x000000013f3f7824 */ /* 0x000fe200078e021f */
[----:B------:R-:W-:Y:S01]  /*6820*/  SEL R31, R68, R59, P0 ;  /* 0x0000003b441f7207 */ /* 0x000fe20000000000 */
[----:B------:R-:W-:Y:S01]  /*6830*/  IMAD R59, R74, R57, UR4 ;  /* 0x000000044a3b7e24 */ /* 0x000fe2000f8e0239 */
[----:B------:R-:W-:Y:S01]  /*6840*/  ULDC.64 UR4, c[0x0][0xbe0] ;  /* 0x0002f80000047ab9 */ /* 0x000fe20000000a00 */
[----:B------:R-:W-:Y:S01]  /*6850*/  IMAD R64, R60, UR46, RZ ;  /* 0x0000002e3c407c24 */ /* 0x000fe2000f8e02ff */
[----:B-1----:R-:W-:Y:S01]  /*6860*/  SEL R26, R65, R70, P0 ;  /* 0x00000046411a7207 */ /* 0x002fe20000000000 */
[----:B------:R-:W-:Y:S01]  /*6870*/  IMAD.MOV.U32 R55, RZ, RZ, R45 ;  /* 0x000000ffff377224 */ /* 0x000fe200078e002d */
[----:B----4-:R-:W-:Y:S01]  /*6880*/  @P2 SHF.R.U32.HI R55, RZ, R69, R44 ;  /* 0x00000045ff372219 */ /* 0x010fe2000001162c */
[----:B------:R-:W-:Y:S01]  /*6890*/  IMAD R61, R61, UR45, R64 ;  /* 0x0000002d3d3d7c24 */ /* 0x000fe2000f8e0240 */
[----:B------:R-:W-:Y:S01]  /*68a0*/  SHF.R.S32.HI R44, RZ, 0x1f, R59 ;  /* 0x0000001fff2c7819 */ /* 0x000fe2000001143b */
[----:B------:R-:W-:Y:S01]  /*68b0*/  IMAD.MOV.U32 R60, RZ, RZ, R34 ;  /* 0x000000ffff3c7224 */ /* 0x000fe200078e0022 */
[----:B------:R-:W-:Y:S01]  /*68c0*/  SEL R30, R70, R65, P0 ;  /* 0x00000041461e7207 */ /* 0x000fe20000000000 */
[----:B------:R-:W-:-:S02]  /*68d0*/  IMAD.IADD R61, R35, 0x1, R61 ;  /* 0x00000001233d7824 */ /* 0x000fc400078e023d */
[C---:B------:R-:W-:Y:S02]  /*68e0*/  IMAD R35, R44.reuse, UR4, RZ ;  /* 0x000000042c237c24 */ /* 0x040fe4000f8e02ff */
[----:B------:R-:W-:Y:S01]  /*68f0*/  IMAD.MOV.U32 R57, RZ, RZ, R45 ;  /* 0x000000ffff397224 */ /* 0x000fe200078e002d */
[----:B0-----:R-:W-:Y:S01]  /*6900*/  @P2 SHF.R.U32.HI R57, RZ, R71, R76 ;  /* 0x00000047ff392219 */ /* 0x001fe2000001164c */
[C---:B------:R-:W-:Y:S02]  /*6910*/  IMAD R64, R59.reuse, UR5, R35 ;  /* 0x000000053b407c24 */ /* 0x040fe4000f8e0223 */
[----:B------:R-:W-:Y:S02]  /*6920*/  IMAD R44, R44, UR6, RZ ;  /* 0x000000062c2c7c24 */ /* 0x000fe4000f8e02ff */
[----:B------:R-:W-:Y:S01]  /*6930*/  IMAD.WIDE.U32 R34, R59, UR4, R62 ;  /* 0x000000043b227c25 */ /* 0x000fe2000f8e003e */
[----:B------:R-:W-:-:S03]  /*6940*/  ULDC.64 UR4, c[0x0][0xb30] ;  /* 0x0002cc0000047ab9 */ /* 0x000fc60000000a00 */
[----:B------:R-:W-:Y:S01]  /*6950*/  IMAD R63, R59, UR7, R44 ;  /* 0x000000073b3f7c24 */ /* 0x000fe2000f8e022c */
[----:B------:R-:W-:Y:S01]  /*6960*/  IADD3 R34, P2, R55, R34, RZ ;  /* 0x0000002237227210 */ /* 0x000fe20007f5e0ff */
[----:B------:R-:W-:Y:S01]  /*6970*/  IMAD.WIDE.U32 R60, R59, UR6, R60 ;  /* 0x000000063b3c7c25 */ /* 0x000fe2000f8e003c */
[----:B------:R-:W-:Y:S01]  /*6980*/  SHF.R.S32.HI R59, RZ, 0x1f, R55 ;  /* 0x0000001fff3b7819 */ /* 0x000fe20000011437 */
[----:B------:R-:W-:Y:S01]  /*6990*/  ULDC.64 UR6, c[0x0][0xbc8] ;  /* 0x0002f20000067ab9 */ /* 0x000fe20000000a00 */
[----:B------:R-:W-:Y:S01]  /*69a0*/  SHF.R.S32.HI R44, RZ, 0x1f, R57 ;  /* 0x0000001fff2c7819 */ /* 0x000fe20000011439 */
[----:B------:R-:W-:Y:S01]  /*69b0*/  IMAD.MOV R55, RZ, RZ, -R55 ;  /* 0x000000ffff377224 */ /* 0x000fe200078e0a37 */
[----:B------:R-:W-:Y:S01]  /*69c0*/  IADD3.X R35, R59, R35, R64, P2, !PT ;  /* 0x000000233b237210 */ /* 0x000fe200017fe440 */
[----:B------:R-:W-:Y:S02]  /*69d0*/  IMAD.MOV R62, RZ, RZ, -R57 ;  /* 0x000000ffff3e7224 */ /* 0x000fe400078e0a39 */
[----:B------:R-:W-:-:S02]  /*69e0*/  IMAD R44, R44, UR4, RZ ;  /* 0x000000042c2c7c24 */ /* 0x000fc4000f8e02ff */
[C---:B------:R-:W-:Y:S02]  /*69f0*/  IMAD R55, R46.reuse, R55, R45 ;  /* 0x000000372e377224 */ /* 0x040fe400078e022d */
[----:B------:R-:W-:Y:S02]  /*6a00*/  IMAD.IADD R61, R61, 0x1, R63 ;  /* 0x000000013d3d7824 */ /* 0x000fe400078e023f */
[----:B------:R-:W-:Y:S02]  /*6a10*/  IMAD R59, R46, R62, R45 ;  /* 0x0000003e2e3b7224 */ /* 0x000fe400078e022d */
        /* <DEDUP_REMOVED lines=8> */
[----:B------:R-:W-:Y:S02]  /*6aa0*/  IMAD R57, R55, UR7, R44 ;  /* 0x0000000737397c24 */ /* 0x000fe4000f8e022c */
[----:B------:R-:W-:Y:S02]  /*6ab0*/  IMAD.IADD R61, R61, 0x1, R63 ;  /* 0x000000013d3d7824 */ /* 0x000fe400078e023f */
[----:B------:R-:W-:Y:S01]  /*6ac0*/  IMAD.WIDE.U32 R44, R55, UR6, R34 ;  /* 0x00000006372c7c25 */ /* 0x000fe2000f8e0022 */
[----:B------:R-:W-:Y:S01]  /*6ad0*/  ULDC.64 UR6, c[0x0][0xba8] ;  /* 0x0002ea0000067ab9 */ /* 0x000fe20000000a00 */
[----:B-----5:R-:W-:Y:S02]  /*6ae0*/  SEL R34, R42, R67, P0 ;  /* 0x000000432a227207 */ /* 0x020fe40000000000 */
[C---:B------:R-:W-:Y:S01]  /*6af0*/  IMAD R35, R59.reuse, UR9, R62 ;  /* 0x000000093b237c24 */ /* 0x040fe2000f8e023e */
[----:B------:R-:W-:Y:S01]  /*6b00*/  LEA R55, P2, R44, UR6, 0x2 ;  /* 0x000000062c377c11 */ /* 0x000fe2000f8410ff */
[----:B------:R-:W-:Y:S01]  /*6b10*/  IMAD.WIDE.U32 R60, R59, UR8, R60 ;  /* 0x000000083b3c7c25 */ /* 0x000fe2000f8e003c */
[----:B------:R-:W-:Y:S01]  /*6b20*/  ULDC.64 UR8, c[0x0][0xb00] ;  /* 0x0002c00000087ab9 */ /* 0x000fe20000000a00 */
[----:B------:R-:W-:Y:S01]  /*6b30*/  ULDC UR6, c[0x0][0xa88] ;  /* 0x0002a20000067ab9 */ /* 0x000fe20000000800 */
[----:B------:R-:W-:Y:S01]  /*6b40*/  SEL R42, R67, R42, P0 ;  /* 0x0000002a432a7207 */ /* 0x000fe20000000000 */
[----:B------:R-:W-:Y:S01]  /*6b50*/  IMAD.IADD R45, R45, 0x1, R57 ;  /* 0x000000012d2d7824 */ /* 0x000fe200078e0239 */
[----:B------:R-:W-:Y:S01]  /*6b60*/  LEA R66, P3, R60, UR8, 0x2 ;  /* 0x000000083c427c11 */ /* 0x000fe2000f8610ff */
[----:B------:R-:W-:Y:S01]  /*6b70*/  IMAD.IADD R35, R61, 0x1, R35 ;  /* 0x000000013d237824 */ /* 0x000fe200078e0223 */
[----:B------:R-:W-:Y:S01]  /*6b80*/  SHFL.IDX PT, R62, R55, 0x1, 0x1c1f ;  /* 0x003c1f00373e7f89 */ /* 0x000fe200000e0000 */
[----:B0-----:R-:W-:Y:S01]  /*6b90*/  ULEA UR4, UR5, UR4, 0x18 ;  /* 0x0000000405047291 */ /* 0x001fe2000f8ec03f */
[----:B------:R-:W-:Y:S01]  /*6ba0*/  LEA.HI.X R57, R44, UR7, R45, 0x2, P2 ;  /* 0x000000072c397c11 */ /* 0x000fe200090f142d */
[----:B------:R-:W-:Y:S01]  /*6bb0*/  IMAD R65, R46, UR6, RZ ;  /* 0x000000062e417c24 */ /* 0x000fe2000f8e02ff */
[----:B------:R-:W-:Y:S01]  /*6bc0*/  LEA.HI.X R68, R60, UR9, R35, 0x2, P3 ;  /* 0x000000093c447c11 */ /* 0x000fe200098f1423 */
[C---:B------:R-:W-:Y:S01]  /*6bd0*/  VIADD R64, R54.reuse, 0x8 ;  /* 0x0000000836407836 */ /* 0x040fe20000000000 */
[----:B------:R0:W-:Y:S01]  /*6be0*/  SHFL.IDX PT, R60, R55, RZ, 0x1c1f ;  /* 0x001c1fff373c7589 */ /* 0x0001e200000e0000 */
[----:B------:R-:W-:Y:S01]  /*6bf0*/  UIADD3 UR4, UR4, 0x17020, URZ ;  /* 0x0001702004047890 */ /* 0x000fe2000fffe03f */
[----:B------:R-:W-:-:S02]  /*6c00*/  ISETP.GE.OR P2, PT, R54, R65, P1 ;  /* 0x000000413600720c */ /* 0x000fc40000f46670 */
[----:B------:R-:W1:Y:S01]  /*6c10*/  SHFL.IDX PT, R61, R57, RZ, 0x1c1f ;  /* 0x001c1fff393d7589 */ /* 0x000e6200000e0000 */
[-C--:B------:R-:W-:Y:S01]  /*6c20*/  ISETP.GE.OR P1, PT, R64, R65.reuse, P1 ;  /* 0x000000414000720c */ /* 0x080fe20000f26670 */
[----:B------:R-:W-:Y:S01]  /*6c30*/  UPRMT UR4, URZ, 0x654, UR4 ;  /* 0x000006543f047896 */ /* 0x000fe20008000004 */
[----:B------:R-:W-:Y:S01]  /*6c40*/  ISETP.GE.AND P3, PT, R54, R65, PT ;  /* 0x000000413600720c */ /* 0x000fe20003f66270 */
[----:B------:R-:W3:Y:S01]  /*6c50*/  SHFL.IDX PT, R63, R57, 0x1, 0x1c1f ;  /* 0x003c1f00393f7f89 */ /* 0x000ee200000e0000 */
[----:B--2---:R-:W-:Y:S01]  /*6c60*/  SEL R46, R48, R47, P0 ;  /* 0x0000002f302e7207 */ /* 0x004fe20000000000 */
[----:B0-----:R-:W-:Y:S01]  /*6c70*/  IMAD.SHL.U32 R55, R40, 0x2, RZ ;  /* 0x0000000228377824 */ /* 0x001fe200078e00ff */
[----:B------:R-:W-:Y:S01]  /*6c80*/  SEL R48, R47, R48, P0 ;  /* 0x000000302f307207 */ /* 0x000fe20000000000 */
[----:B------:R0:W2:Y:S01]  /*6c90*/  SHFL.IDX PT, R44, R66, RZ, 0x1c1f ;  /* 0x001c1fff422c7589 */ /* 0x0000a200000e0000 */
[----:B------:R-:W-:Y:S02]  /*6ca0*/  SEL R47, R49, R50, P0 ;  /* 0x00000032312f7207 */ /* 0x000fe40000000000 */
[----:B------:R-:W-:Y:S01]  /*6cb0*/  SYNCS.ARRIVE.TRANS64.RED.A1T0 RZ, [UR4], RZ ;  /* 0x000000ffffff79a7 */ /* 0x000fe20008100404 */
[----:B------:R-:W-:Y:S01]  /*6cc0*/  SEL R49, R50, R49, P0 ;  /* 0x0000003132317207 */ /* 0x000fe20000000000 */
[----:B------:R0:W4:Y:S01]  /*6cd0*/  SHFL.IDX PT, R45, R68, RZ, 0x1c1f ;  /* 0x001c1fff442d7589 */ /* 0x00012200000e0000 */
[----:B------:R-:W-:-:S02]  /*6ce0*/  SEL R50, R52, R51, P0 ;  /* 0x0000003334327207 */ /* 0x000fc40000000000 */
[----:B------:R-:W-:Y:S02]  /*6cf0*/  SEL R52, R51, R52, P0 ;  /* 0x0000003433347207 */ /* 0x000fe40000000000 */
[----:B------:R-:W-:Y:S02]  /*6d00*/  SEL R35, R43, R58, P0 ;  /* 0x0000003a2b237207 */ /* 0x000fe40000000000 */
[----:B------:R-:W-:Y:S02]  /*6d10*/  SEL R51, R53, R56, P0 ;  /* 0x0000003835337207 */ /* 0x000fe40000000000 */
[----:B------:R-:W-:Y:S01]  /*6d20*/  SEL R43, R58, R43, P0 ;  /* 0x0000002b3a2b7207 */ /* 0x000fe20000000000 */
[----:B-1----:R0:W-:Y:S01]  /*6d30*/  @!P2 ST.E desc[UR38][R60.64], R2 ;  /* 0x000000023c00a985 */ /* 0x0021e2000c101926 */
[----:B------:R-:W-:-:S03]  /*6d40*/  SEL R53, R56, R53, P0 ;  /* 0x0000003538357207 */ /* 0x000fc60000000000 */
[----:B---3--:R0:W-:Y:S01]  /*6d50*/  @!P1 ST.E desc[UR38][R62.64], R0 ;  /* 0x000000003e009985 */ /* 0x0081e2000c101926 */
[----:B------:R-:W-:Y:S05]  /*6d60*/  @P3 BRA `(.L_x_11047) ;  /* 0x0000000400183947 */ /* 0x000fea0003800000 */
[C---:B0-----:R-:W-:Y:S01]  /*6d70*/  VIADD R0, R55.reuse, 0x8 ;  /* 0x0000000837007836 */ /* 0x041fe20000000000 */
        /* <DEDUP_REMOVED lines=8> */
[----:B------:R-:W-:Y:S02]  /*6e00*/  ISETP.GE.AND P4, PT, R54, UR4, PT ;  /* 0x0000000436007c0c */ /* 0x000fe4000bf86270 */
[----:B------:R-:W-:-:S02]  /*6e10*/  ISETP.GE.AND P5, PT, R60, UR4, PT ;  /* 0x000000043c007c0c */ /* 0x000fc4000bfa6270 */
[----:B------:R-:W-:-:S03]  /*6e20*/  ISETP.GE.AND P6, PT, R62, UR4, PT ;  /* 0x000000043e007c0c */ /* 0x000fc6000bfc6270 */
[--C-:B--2-4-:R-:W-:Y:S02]  /*6e30*/  @!P1 IMAD.WIDE R56, R55, 0x4, R44.reuse ;  /* 0x0000000437389825 */ /* 0x114fe400078e022c */
[----:B------:R-:W-:Y:S02]  /*6e40*/  @!P2 LEA.HI R0, R0, R0, RZ, 0x1 ;  /* 0x000000000000a211 */ /* 0x000fe400078f08ff */
[----:B------:R-:W-:Y:S01]  /*6e50*/  @!P3 LEA.HI R40, R40, R40, RZ, 0x1 ;  /* 0x000000282828b211 */ /* 0x000fe200078f08ff */
[----:B------:R0:W-:Y:S01]  /*6e60*/  @!P1 ST.E.64 desc[UR38][R56.64], R12 ;  /* 0x0000000c38009985 */ /* 0x0001e2000c101b26 */
[----:B------:R-:W-:Y:S02]  /*6e70*/  @!P2 LOP3.LUT R59, R0, 0xfffffffe, RZ, 0xc0, !PT ;  /* 0xfffffffe003ba812 */ /* 0x000fe400078ec0ff */
[----:B------:R-:W-:Y:S02]  /*6e80*/  @!P4 LEA.HI R54, R54, R54, RZ, 0x1 ;  /* 0x000000363636c211 */ /* 0x000fe400078f08ff */
[----:B------:R-:W-:Y:S01]  /*6e90*/  @!P3 LOP3.LUT R61, R40, 0xfffffffe, RZ, 0xc0, !PT ;  /* 0xfffffffe283db812 */ /* 0x000fe200078ec0ff */
[----:B------:R-:W-:Y:S01]  /*6ea0*/  @!P2 IMAD.WIDE R58, R59, 0x4, R44 ;  /* 0x000000043b3aa825 */ /* 0x000fe200078e022c */
[----:B------:R-:W-:-:S02]  /*6eb0*/  @!P5 LEA.HI R0, R60, R60, RZ, 0x1 ;  /* 0x0000003c3c00d211 */ /* 0x000fc400078f08ff */
[----:B------:R-:W-:Y:S01]  /*6ec0*/  @!P6 LEA.HI R40, R62, R62, RZ, 0x1 ;  /* 0x0000003e3e28e211 */ /* 0x000fe200078f08ff */
[--C-:B------:R-:W-:Y:S01]  /*6ed0*/  @!P3 IMAD.WIDE R60, R61, 0x4, R44.reuse ;  /* 0x000000043d3cb825 */ /* 0x100fe200078e022c */
[----:B------:R-:W-:Y:S01]  /*6ee0*/  @!P4 LOP3.LUT R63, R54, 0xfffffffe, RZ, 0xc0, !PT ;  /* 0xfffffffe363fc812 */ /* 0x000fe200078ec0ff */
[----:B------:R1:W-:Y:S01]  /*6ef0*/  @!P2 ST.E.64 desc[UR38][R58.64], R20 ;  /* 0x000000143a00a985 */ /* 0x0003e2000c101b26 */
[----:B------:R-:W-:Y:S01]  /*6f00*/  @!P5 LOP3.LUT R67, R0, 0xfffffffe, RZ, 0xc0, !PT ;  /* 0xfffffffe0043d812 */ /* 0x000fe200078ec0ff */
[----:B------:R-:W-:Y:S01]  /*6f10*/  VIADD R0, R55, 0x30 ;  /* 0x0000003037007836 */ /* 0x000fe20000000000 */
[----:B0-----:R-:W-:Y:S01]  /*6f20*/  @!P6 LOP3.LUT R57, R40, 0xfffffffe, RZ, 0xc0, !PT ;  /* 0xfffffffe2839e812 */ /* 0x001fe200078ec0ff */
[--C-:B------:R-:W-:Y:S01]  /*6f30*/  @!P4 IMAD.WIDE R62, R63, 0x4, R44.reuse ;  /* 0x000000043f3ec825 */ /* 0x100fe200078e022c */
[----:B------:R0:W-:Y:S02]  /*6f40*/  @!P3 ST.E.64 desc[UR38][R60.64], R18 ;  /* 0x000000123c00b985 */ /* 0x0001e4000c101b26 */
[----:B------:R-:W-:Y:S01]  /*6f50*/  ISETP.GE.AND P1, PT, R0, UR4, PT ;  /* 0x0000000400007c0c */ /* 0x000fe2000bf26270 */
[----:B------:R-:W-:Y:S01]  /*6f60*/  VIADD R40, R55, 0x38 ;  /* 0x0000003837287836 */ /* 0x000fe20000000000 */
[----:B------:R-:W-:Y:S01]  /*6f70*/  @!P4 ST.E.64 desc[UR38][R62.64], R14 ;  /* 0x0000000e3e00c985 */ /* 0x000fe2000c101b26 */
[----:B------:R-:W-:-:S03]  /*6f80*/  @!P5 IMAD.WIDE R12, R67, 0x4, R44 ;  /* 0x00000004430cd825 */ /* 0x000fc600078e022c */
[----:B------:R-:W-:Y:S01]  /*6f90*/  ISETP.GE.AND P2, PT, R40, UR4, PT ;  /* 0x0000000428007c0c */ /* 0x000fe2000bf46270 */
[----:B------:R-:W-:Y:S01]  /*6fa0*/  VIADD R54, R55, 0x40 ;  /* 0x0000004037367836 */ /* 0x000fe20000000000 */
[----:B------:R2:W-:Y:S01]  /*6fb0*/  @!P5 ST.E.64 desc[UR38][R12.64], R26 ;  /* 0x0000001a0c00d985 */ /* 0x0005e2000c101b26 */
[----:B-1----:R-:W-:Y:S01]  /*6fc0*/  @!P6 IMAD.WIDE R20, R57, 0x4, R44 ;  /* 0x000000043914e825 */ /* 0x002fe200078e022c */
[----:B0-----:R-:W-:-:S03]  /*6fd0*/  IADD3 R18, R55, 0x50, RZ ;  /* 0x0000005037127810 */ /* 0x001fc60007ffe0ff */
[C---:B------:R-:W-:Y:S01]  /*6fe0*/  VIADD R56, R55.reuse, 0x48 ;  /* 0x0000004837387836 */ /* 0x040fe20000000000 */
[----:B------:R-:W-:Y:S01]  /*6ff0*/  ISETP.GE.AND P3, PT, R54, UR4, PT ;  /* 0x0000000436007c0c */ /* 0x000fe2000bf66270 */
[----:B------:R-:W-:Y:S01]  /*7000*/  VIADD R19, R55, 0x58 ;  /* 0x0000005837137836 */ /* 0x000fe20000000000 */
[----:B------:R0:W-:Y:S01]  /*7010*/  @!P6 ST.E.64 desc[UR38][R20.64], R30 ;  /* 0x0000001e1400e985 */ /* 0x0001e2000c101b26 */
[----:B------:R-:W-:Y:S02]  /*7020*/  ISETP.GE.AND P5, PT, R18, UR4, PT ;  /* 0x0000000412007c0c */ /* 0x000fe4000bfa6270 */
[----:B------:R-:W-:Y:S02]  /*7030*/  ISETP.GE.AND P4, PT, R56, UR4, PT ;  /* 0x0000000438007c0c */ /* 0x000fe4000bf86270 */
[----:B------:R-:W-:Y:S02]  /*7040*/  ISETP.GE.AND P6, PT, R19, UR4, PT ;  /* 0x0000000413007c0c */ /* 0x000fe4000bfc6270 */
[----:B------:R-:W-:-:S02]  /*7050*/  @!P1 LEA.HI R0, R0, R0, RZ, 0x1 ;  /* 0x0000000000009211 */ /* 0x000fc400078f08ff */
[----:B------:R-:W-:Y:S02]  /*7060*/  @!P2 LEA.HI R40, R40, R40, RZ, 0x1 ;  /* 0x000000282828a211 */ /* 0x000fe400078f08ff */
[----:B------:R-:W-:Y:S02]  /*7070*/  @!P3 LEA.HI R54, R54, R54, RZ, 0x1 ;  /* 0x000000363636b211 */ /* 0x000fe400078f08ff */
[----:B--2---:R-:W-:Y:S02]  /*7080*/  @!P1 LOP3.LUT R13, R0, 0xfffffffe, RZ, 0xc0, !PT ;  /* 0xfffffffe000d9812 */ /* 0x004fe400078ec0ff */
[----:B------:R-:W-:Y:S02]  /*7090*/  @!P5 LEA.HI R18, R18, R18, RZ, 0x1 ;  /* 0x000000121212d211 */ /* 0x000fe400078f08ff */
[----:B------:R-:W-:Y:S02]  /*70a0*/  @!P4 LEA.HI R56, R56, R56, RZ, 0x1 ;  /* 0x000000383838c211 */ /* 0x000fe400078f08ff */
[----:B------:R-:W-:-:S02]  /*70b0*/  @!P6 LEA.HI R12, R19, R19, RZ, 0x1 ;  /* 0x00000013130ce211 */ /* 0x000fc400078f08ff */
[----:B------:R-:W-:Y:S02]  /*70c0*/  @!P2 LOP3.LUT R15, R40, 0xfffffffe, RZ, 0xc0, !PT ;  /* 0xfffffffe280fa812 */ /* 0x000fe400078ec0ff */
[----:B------:R-:W-:Y:S02]  /*70d0*/  @!P3 LOP3.LUT R19, R54, 0xfffffffe, RZ, 0xc0, !PT ;  /* 0xfffffffe3613b812 */ /* 0x000fe400078ec0ff */
[----:B0-----:R-:W-:Y:S01]  /*70e0*/  @!P4 LOP3.LUT R21, R56, 0xfffffffe, RZ, 0xc0, !PT ;  /* 0xfffffffe3815c812 */ /* 0x001fe200078ec0ff */
        /* <DEDUP_REMOVED lines=14> */
.L_x_11047:
[----:B------:R-:W-:Y:S05]  /*71d0*/  BSYNC B0 ;  /* 0x0000000000007941 */ /* 0x000fea0003800000 */
.L_x_11046:
[----:B------:R-:W-:Y:S01]  /*71e0*/  ISETP.GE.AND P1, PT, R64, R65, PT ;  /* 0x000000414000720c */ /* 0x000fe20003f26270 */
[----:B-1----:R1:W3:Y:S01]  /*71f0*/  SHFL.IDX PT, R13, R68, 0x1, 0x1c1f ;  /* 0x003c1f00440d7f89 */ /* 0x0022e200000e0000 */
        /* <DEDUP_REMOVED lines=23> */
[----:B-1-3--:R-:W-:Y:S06]  /*7370*/  @P1 BRA `(.L_x_11018) ;  /* 0x00000044007c1947 */ /* 0x00afec0003800000 */
        /* <DEDUP_REMOVED lines=11> */
[----:B------:R-:W-:Y:S02]  /*7430*/  @!P0 IMAD.WIDE R6, R55, 0x4, R12 ;  /* 0x0000000437068825 */ /* 0x000fe400078e020c */
[----:B------:R-:W-:-:S03]  /*7440*/  @!P1 LEA.HI R0, R0, R0, RZ, 0x1 ;  /* 0x0000000000009211 */ /* 0x000fc600078f08ff */
[----:B------:R0:W-:Y:S01]  /*7450*/  @!P0 ST.E.64 desc[UR38][R6.64], R14 ;  /* 0x0000000e06008985 */ /* 0x0001e2000c101b26 */
[----:B------:R-:W-:Y:S02]  /*7460*/  @!P1 LOP3.LUT R9, R0, 0xfffffffe, RZ, 0xc0, !PT ;  /* 0xfffffffe00099812 */ /* 0x000fe400078ec0ff */
[----:B------:R-:W-:Y:S02]  /*7470*/  @!P2 LEA.HI R0, R8, R8, RZ, 0x1 ;  /* 0x000000080800a211 */ /* 0x000fe400078f08ff */
[----:B------:R-:W-:Y:S01]  /*7480*/  @!P3 LEA.HI R10, R10, R10, RZ, 0x1 ;  /* 0x0000000a0a0ab211 */ /* 0x000fe200078f08ff */
[--C-:B------:R-:W-:Y:S01]  /*7490*/  @!P1 IMAD.WIDE R8, R9, 0x4, R12.reuse ;  /* 0x0000000409089825 */ /* 0x100fe200078e020c */
[----:B------:R-:W-:Y:S02]  /*74a0*/  @!P2 LOP3.LUT R11, R0, 0xfffffffe, RZ, 0xc0, !PT ;  /* 0xfffffffe000ba812 */ /* 0x000fe400078ec0ff */
[----:B------:R-:W-:Y:S01]  /*74b0*/  @!P3 LOP3.LUT R17, R10, 0xfffffffe, RZ, 0xc0, !PT ;  /* 0xfffffffe0a11b812 */ /* 0x000fe200078ec0ff */
[----:B------:R-:W-:Y:S01]  /*74c0*/  VIADD R0, R55, 0x28 ;  /* 0x0000002837007836 */ /* 0x000fe20000000000 */
[----:B------:R1:W-:Y:S01]  /*74d0*/  @!P1 ST.E.64 desc[UR38][R8.64], R18 ;  /* 0x0000001208009985 */ /* 0x0003e2000c101b26 */
[----:B------:R-:W-:Y:S01]  /*74e0*/  @!P2 IMAD.WIDE R10, R11, 0x4, R12 ;  /* 0x000000040b0aa825 */ /* 0x000fe200078e020c */
[----:B------:R-:W-:-:S02]  /*74f0*/  ISETP.GE.AND P0, PT, R16, UR4, PT ;  /* 0x0000000410007c0c */ /* 0x000fc4000bf06270 */
[----:B------:R-:W-:Y:S01]  /*7500*/  ISETP.GE.AND P1, PT, R0, UR4, PT ;  /* 0x0000000400007c0c */ /* 0x000fe2000bf26270 */
[----:B0-----:R-:W-:Y:S01]  /*7510*/  VIADD R14, R55, 0x30 ;  /* 0x00000030370e7836 */ /* 0x001fe20000000000 */
[----:B------:R0:W-:Y:S01]  /*7520*/  @!P2 ST.E.64 desc[UR38][R10.64], R20 ;  /* 0x000000140a00a985 */ /* 0x0001e2000c101b26 */
[----:B------:R-:W-:Y:S01]  /*7530*/  @!P3 IMAD.WIDE R6, R17, 0x4, R12 ;  /* 0x000000041106b825 */ /* 0x000fe200078e020c */
[----:B------:R-:W-:Y:S02]  /*7540*/  @!P6 LEA.HI R22, R22, R22, RZ, 0x1 ;  /* 0x000000161616e211 */ /* 0x000fe400078f08ff */
[----:B------:R-:W-:Y:S01]  /*7550*/  ISETP.GE.AND P2, PT, R14, UR4, PT ;  /* 0x000000040e007c0c */ /* 0x000fe2000bf46270 */
[C---:B------:R-:W-:Y:S01]  /*7560*/  VIADD R17, R55.reuse, 0x38 ;  /* 0x0000003837117836 */ /* 0x040fe20000000000 */
[----:B------:R3:W-:Y:S01]  /*7570*/  @!P3 ST.E.64 desc[UR38][R6.64], R26 ;  /* 0x0000001a0600b985 */ /* 0x0007e2000c101b26 */
[C---:B-1----:R-:W-:Y:S02]  /*7580*/  VIADD R18, R55.reuse, 0x40 ;  /* 0x0000004037127836 */ /* 0x042fe40000000000 */
[----:B------:R-:W-:Y:S01]  /*7590*/  @!P0 LEA.HI R16, R16, R16, RZ, 0x1 ;  /* 0x0000001010108211 */ /* 0x000fe200078f08ff */
[----:B------:R-:W-:Y:S01]  /*75a0*/  VIADD R19, R55, 0x48 ;  /* 0x0000004837137836 */ /* 0x000fe20000000000 */
[----:B------:R-:W-:Y:S01]  /*75b0*/  ISETP.GE.AND P3, PT, R17, UR4, PT ;  /* 0x0000000411007c0c */ /* 0x000fe2000bf66270 */
[----:B------:R-:W-:Y:S01]  /*75c0*/  VIADD R55, R55, 0x58 ;  /* 0x0000005837377836 */ /* 0x000fe20000000000 */
[----:B------:R-:W-:-:S02]  /*75d0*/  ISETP.GE.AND P4, PT, R18, UR4, PT ;  /* 0x0000000412007c0c */ /* 0x000fc4000bf86270 */
[----:B------:R-:W-:Y:S02]  /*75e0*/  ISETP.GE.AND P5, PT, R19, UR4, PT ;  /* 0x0000000413007c0c */ /* 0x000fe4000bfa6270 */
[----:B------:R-:W-:Y:S02]  /*75f0*/  @!P1 LEA.HI R0, R0, R0, RZ, 0x1 ;  /* 0x0000000000009211 */ /* 0x000fe400078f08ff */
[----:B------:R-:W-:Y:S02]  /*7600*/  @!P2 LEA.HI R14, R14, R14, RZ, 0x1 ;  /* 0x0000000e0e0ea211 */ /* 0x000fe400078f08ff */
[----:B------:R-:W-:Y:S02]  /*7610*/  @!P0 LOP3.LUT R9, R16, 0xfffffffe, RZ, 0xc0, !PT ;  /* 0xfffffffe10098812 */ /* 0x000fe400078ec0ff */
[----:B0-----:R-:W-:Y:S02]  /*7620*/  @!P1 LOP3.LUT R11, R0, 0xfffffffe, RZ, 0xc0, !PT ;  /* 0xfffffffe000b9812 */ /* 0x001fe400078ec0ff */
[----:B------:R-:W-:Y:S01]  /*7630*/  @!P2 LOP3.LUT R15, R14, 0xfffffffe, RZ, 0xc0, !PT ;  /* 0xfffffffe0e0fa812 */ /* 0x000fe200078ec0ff */
[----:B---3--:R-:W-:Y:S01]  /*7640*/  @!P0 IMAD.WIDE R6, R9, 0x4, R12 ;  /* 0x0000000409068825 */ /* 0x008fe200078e020c */
[----:B------:R-:W-:-:S02]  /*7650*/  @!P3 LEA.HI R17, R17, R17, RZ, 0x1 ;  /* 0x000000111111b211 */ /* 0x000fc400078f08ff */
[----:B------:R-:W-:Y:S01]  /*7660*/  @!P4 LEA.HI R18, R18, R18, RZ, 0x1 ;  /* 0x000000121212c211 */ /* 0x000fe200078f08ff */
[--C-:B------:R-:W-:Y:S01]  /*7670*/  @!P1 IMAD.WIDE R8, R11, 0x4, R12.reuse ;  /* 0x000000040b089825 */ /* 0x100fe200078e020c */
[----:B------:R-:W-:Y:S01]  /*7680*/  @!P5 LEA.HI R19, R19, R19, RZ, 0x1 ;  /* 0x000000131313d211 */ /* 0x000fe200078f08ff */
[----:B------:R0:W-:Y:S01]  /*7690*/  @!P0 ST.E.64 desc[UR38][R6.64], R28 ;  /* 0x0000001c06008985 */ /* 0x0001e2000c101b26 */
[----:B------:R-:W-:Y:S01]  /*76a0*/  @!P6 LOP3.LUT R21, R22, 0xfffffffe, RZ, 0xc0, !PT ;  /* 0xfffffffe1615e812 */ /* 0x000fe200078ec0ff */
[--C-:B------:R-:W-:Y:S01]  /*76b0*/  @!P2 IMAD.WIDE R10, R15, 0x4, R12.reuse ;  /* 0x000000040f0aa825 */ /* 0x100fe200078e020c */
[----:B------:R-:W-:Y:S01]  /*76c0*/  @!P3 LOP3.LUT R15, R17, 0xfffffffe, RZ, 0xc0, !PT ;  /* 0xfffffffe110fb812 */ /* 0x000fe200078ec0ff */
[----:B------:R1:W-:Y:S01]  /*76d0*/  @!P1 ST.E.64 desc[UR38][R8.64], R36 ;  /* 0x0000002408009985 */ /* 0x0003e2000c101b26 */
[----:B------:R-:W-:Y:S02]  /*76e0*/  @!P4 LOP3.LUT R17, R18, 0xfffffffe, RZ, 0xc0, !PT ;  /* 0xfffffffe1211c812 */ /* 0x000fe400078ec0ff */
[----:B------:R-:W-:Y:S01]  /*76f0*/  @!P5 LOP3.LUT R19, R19, 0xfffffffe, RZ, 0xc0, !PT ;  /* 0xfffffffe1313d812 */ /* 0x000fe200078ec0ff */
[----:B------:R-:W-:Y:S01]  /*7700*/  @!P3 IMAD.WIDE R14, R15, 0x4, R12 ;  /* 0x000000040f0eb825 */ /* 0x000fe200078e020c */
[----:B------:R3:W-:Y:S01]  /*7710*/  @!P2 ST.E.64 desc[UR38][R10.64], R30 ;  /* 0x0000001e0a00a985 */ /* 0x0007e2000c101b26 */
[----:B------:R-:W-:-:S03]  /*7720*/  ISETP.GE.AND P0, PT, R55, UR4, PT ;  /* 0x0000000437007c0c */ /* 0x000fc6000bf06270 */
[----:B------:R3:W-:Y:S01]  /*7730*/  @!P3 ST.E.64 desc[UR38][R14.64], R32 ;  /* 0x000000200e00b985 */ /* 0x0007e2000c101b26 */
[----:B0-----:R-:W-:-:S04]  /*7740*/  @!P4 IMAD.WIDE R6, R17, 0x4, R12 ;  /* 0x000000041106c825 */ /* 0x001fc800078e020c */
[--C-:B-1----:R-:W-:Y:S01]  /*7750*/  @!P5 IMAD.WIDE R8, R19, 0x4, R12.reuse ;  /* 0x000000041308d825 */ /* 0x102fe200078e020c */
[----:B------:R3:W-:Y:S03]  /*7760*/  @!P4 ST.E.64 desc[UR38][R6.64], R24 ;  /* 0x000000180600c985 */ /* 0x0007e6000c101b26 */
[----:B------:R-:W-:Y:S01]  /*7770*/  @!P6 IMAD.WIDE R16, R21, 0x4, R12 ;  /* 0x000000041510e825 */ /* 0x000fe200078e020c */
        /* <DEDUP_REMOVED lines=8> */
.L_x_11045:
        /* <DEDUP_REMOVED lines=58> */
.L_x_11016:
        /* <DEDUP_REMOVED lines=18> */
.L_x_11048:
[----:B------:R-:W-:Y:S01]  /*7cc0*/  ULDC UR7, c[0x0][0xc50] ;  /* 0x0003140000077ab9 */ /* 0x000fe20000000800 */
[----:B------:R-:W-:Y:S01]  /*7cd0*/  UMOV UR42, UR6 ;  /* 0x00000006002a7c82 */ /* 0x000fe20008000000 */
[----:B------:R-:W-:-:S11]  /*7ce0*/  UISETP.NE.AND UP0, UPT, UR7, 0x1, UPT ;  /* 0x000000010700788c */ /* 0x000fd6000bf05270 */
[----:B------:R-:W-:Y:S01]  /*7cf0*/  @UP0 ULDC UR4, c[0x0][0xc54] ;  /* 0x0003150000040ab9 */ /* 0x000fe20000000800 */
[----:B------:R-:W-:Y:S01]  /*7d00*/  @UP0 ULDC UR8, c[0x0][0xc58] ;  /* 0x0003160000080ab9 */ /* 0x000fe20000000800 */
[----:B------:R-:W-:-:S04]  /*7d10*/  UIMAD.WIDE.U32 UR4, UR6, UR4, URZ ;  /* 0x00000004060472a5 */ /* 0x000fc8000f8e003f */
[----:B------:R-:W-:-:S12]  /*7d20*/  @UP0 USHF.R.U32.HI UR42, URZ, UR8, UR5 ;  /* 0x000000083f2a0299 */ /* 0x000fd80008011605 */
.L_x_11049:
        /* <DEDUP_REMOVED lines=18> */
[----:B------:R-:W-:-:S04]  /*7e50*/  UIMAD UR36, UR5, UR36, URZ ;  /* 0x00000024052472a4 */ /* 0x000fc8000f8e023f */
        /* <DEDUP_REMOVED lines=10> */
[----:B0-----:R-:W-:Y:S08]  /*7f00*/  @!P0 BRA `(.L_x_11051) ;  /* 0x0000000000848947 */ /* 0x001ff00003800000 */
        /* <DEDUP_REMOVED lines=33> */
.L_x_11051:
[----:B------:R-:W-:Y:S02]  /*8120*/  UIMAD UR47, UR46, UR40, URZ ;  /* 0x000000282e2f72a4 */ /* 0x000fe4000f8e023f */
[----:B------:R-:W-:Y:S01]  /*8130*/  MOV R3, UR40 ;  /* 0x0000002800037c02 */ /* 0x000fe20008000f00 */
[----:B------:R-:W-:-:S03]  /*8140*/  IMAD.MOV.U32 R2, RZ, RZ, 0x1 ;  /* 0x00000001ff027424 */ /* 0x000fc600078e00ff */
        /* <DEDUP_REMOVED lines=31> */
.L_x_11052:
        /* <DEDUP_REMOVED lines=20> */
.L_x_11053:
        /* <DEDUP_REMOVED lines=20> */
.L_x_11054:
        /* <DEDUP_REMOVED lines=18> */
.L_x_11055:
[----:B------:R-:W0:Y:S01]  /*86e0*/  LDC.64 R2, c[0x0][0x9f8] ;  /* 0x00027e00ff027b82 */ /* 0x000e220000000a00 */
[----:B------:R-:W-:-:S07]  /*86f0*/  IMAD.MOV.U32 R29, RZ, RZ, R23 ;  /* 0x000000ffff1d7224 */ /* 0x000fce00078e0017 */
[----:B------:R-:W1:Y:S01]  /*8700*/  LDC R12, c[0x0][0x430] ;  /* 0x00010c00ff0c7b82 */ /* 0x000e620000000800 */
[----:B0-----:R-:W-:-:S04]  /*8710*/  ISETP.NE.U32.AND P0, PT, R2, RZ, PT ;  /* 0x000000ff0200720c */ /* 0x001fc80003f05070 */
[----:B------:R-:W-:-:S13]  /*8720*/  ISETP.NE.AND.EX P0, PT, R3, RZ, PT, P0 ;  /* 0x000000ff0300720c */ /* 0x000fda0003f05300 */
[----:B------:R-:W0:Y:S02]  /*8730*/  @P0 LDC.64 R2, c[0x0][0x9f8] ;  /* 0x00027e00ff020b82 */ /* 0x000e240000000a00 */
[----:B0-----:R-:W-:-:S05]  /*8740*/  @P0 IMAD.WIDE R2, R23, 0x4, R2 ;  /* 0x0000000417020825 */ /* 0x001fca00078e0202 */
[----:B------:R0:W2:Y:S01]  /*8750*/  @P0 LDG.E R29, desc[UR38][R2.64] ;  /* 0x00000026021d0981 */ /* 0x0000a2000c1e1900 */
[----:B-1----:R-:W-:Y:S01]  /*8760*/  ISETP.NE.AND P1, PT, R12, 0x1, PT ;  /* 0x000000010c00780c */ /* 0x002fe20003f25270 */
[C---:B------:R-:W-:Y:S01]  /*8770*/  IMAD.SHL.U32 R0, R22.reuse, 0x40, RZ ;  /* 0x0000004016007824 */ /* 0x040fe200078e00ff */
[----:B------:R-:W-:Y:S01]  /*8780*/  LOP3.LUT R7, R22, 0x7f, RZ, 0xc0, !PT ;  /* 0x0000007f16077812 */ /* 0x000fe200078ec0ff */
[----:B------:R-:W-:Y:S01]  /*8790*/  IMAD.U32 R6, RZ, RZ, UR48 ;  /* 0x00000030ff067e24 */ /* 0x000fe2000f8e00ff */
[----:B------:R-:W-:Y:S02]  /*87a0*/  LOP3.LUT R17, R17, 0xffffffef, RZ, 0xc0, !PT ;  /* 0xffffffef11117812 */ /* 0x000fe400078ec0ff */
[----:B------:R-:W-:Y:S02]  /*87b0*/  LOP3.LUT R4, R0, 0x40, RZ, 0xc0, !PT ;  /* 0x0000004000047812 */ /* 0x000fe400078ec0ff */
[----:B------:R-:W-:Y:S02]  /*87c0*/  LEA R6, R6, 0xffffff80, 0x7 ;  /* 0xffffff8006067811 */ /* 0x000fe400078e38ff */
[----:B------:R-:W-:-:S03]  /*87d0*/  SHF.R.U32.HI R27, RZ, 0x1, R7 ;  /* 0x00000001ff1b7819 */ /* 0x000fc60000011607 */
[----:B------:R-:W1:Y:S01]  /*87e0*/  @P1 LDC R5, c[0x0][0x434] ;  /* 0x00010d00ff051b82 */ /* 0x000e620000000800 */
[----:B------:R-:W-:Y:S02]  /*87f0*/  IADD3 R9, R4, R27, R6 ;  /* 0x0000001b04097210 */ /* 0x000fe40007ffe006 */
[----:B------:R-:W-:Y:S02]  /*8800*/  @P1 LOP3.LUT R17, R17, 0x10, RZ, 0xfc, !PT ;  /* 0x0000001011111812 */ /* 0x000fe400078efcff */
[C---:B------:R-:W-:Y:S01]  /*8810*/  ISETP.GE.AND P0, PT, R9.reuse, UR36, PT ;  /* 0x0000002409007c0c */ /* 0x040fe2000bf06270 */
[----:B-----5:R-:W-:Y:S02]  /*8820*/  IMAD.IADD R10, R9, 0x1, R16 ;  /* 0x00000001090a7824 */ /* 0x020fe400078e0210 */
[----:B0-----:R-:W0:Y:S02]  /*8830*/  @P1 LDC R3, c[0x0][0x438] ;  /* 0x00010e00ff031b82 */ /* 0x001e240000000800 */
[----:B------:R-:W-:-:S08]  /*8840*/  IMAD.MOV.U32 R11, RZ, RZ, R10 ;  /* 0x000000ffff0b7224 */ /* 0x000fd000078e000a */
[----:B------:R-:W3:Y:S01]  /*8850*/  @!P0 LDC.64 R8, c[0x0][0x428] ;  /* 0x00010a00ff088b82 */ /* 0x000ee20000000a00 */
[----:B-1----:R-:W-:-:S07]  /*8860*/  @P1 IMAD.HI.U32 R0, R10, R5, RZ ;  /* 0x000000050a001227 */ /* 0x002fce00078e00ff */
[----:B------:R-:W1:Y:S01]  /*8870*/  @!P0 LDC.64 R4, c[0x0][0x418] ;  /* 0x00010600ff048b82 */ /* 0x000e620000000a00 */
[----:B0-----:R-:W-:-:S04]  /*8880*/  @P1 SHF.R.U32.HI R11, RZ, R3, R0 ;  /* 0x00000003ff0b1219 */ /* 0x001fc80000011600 */
[--C-:B------:R-:W-:Y:S01]  /*8890*/  @!P0 SHF.R.S32.HI R3, RZ, 0x1f, R11.reuse ;  /* 0x0000001fff038819 */ /* 0x100fe2000001140b */
[----:B------:R-:W-:Y:S01]  /*88a0*/  @!P0 IMAD.MOV.U32 R2, RZ, RZ, R11 ;  /* 0x000000ffff028224 */ /* 0x000fe200078e000b */
[----:B------:R-:W-:Y:S01]  /*88b0*/  UMOV UR4, 0xffffffff ;  /* 0xffffffff00047882 */ /* 0x000fe20000000000 */
[----:B------:R-:W-:Y:S01]  /*88c0*/  IMAD.SHL.U32 R18, R18, 0x800, RZ ;  /* 0x0000080012127824 */ /* 0x000fe200078e00ff */
[----:B--2---:R-:W-:Y:S01]  /*88d0*/  SHF.R.S32.HI R13, RZ, 0x1f, R29 ;  /* 0x0000001fff0d7819 */ /* 0x004fe2000001141d */
[----:B---3--:R-:W-:-:S04]  /*88e0*/  @!P0 IMAD.WIDE.U32 R2, R29, R8, R2 ;  /* 0x000000081d028225 */ /* 0x008fc800078e0002 */
[----:B------:R-:W-:Y:S01]  /*88f0*/  @!P0 IMAD R0, R13, R8, RZ ;  /* 0x000000080d008224 */ /* 0x000fe200078e02ff */
[----:B-1----:R-:W-:Y:S01]  /*8900*/  @!P0 LEA R4, P1, R2, R4, 0x2 ;  /* 0x0000000402048211 */ /* 0x002fe200078210ff */
[----:B------:R0:W-:Y:S02]  /*8910*/  STL [R1+0x4], R13 ;  /* 0x0000040d01007387 */ /* 0x0001e40000100800 */
[----:B------:R-:W-:-:S04]  /*8920*/  @!P0 IMAD R9, R29, R9, R0 ;  /* 0x000000091d098224 */ /* 0x000fc800078e0200 */
[----:B------:R-:W-:Y:S02]  /*8930*/  @!P0 IMAD.IADD R0, R3, 0x1, R9 ;  /* 0x0000000103008824 */ /* 0x000fe400078e0209 */
[----:B------:R-:W-:Y:S01]  /*8940*/  IMAD.MOV R3, RZ, RZ, -R11 ;  /* 0x000000ffff037224 */ /* 0x000fe200078e0a0b */
[----:B------:R-:W1:Y:S02]  /*8950*/  LDC R9, c[0x0][0x2f4] ;  /* 0x0000bd00ff097b82 */ /* 0x000e640000000800 */
[----:B------:R-:W-:Y:S01]  /*8960*/  @!P0 LEA.HI.X R5, R2, R5, R0, 0x2, P1 ;  /* 0x0000000502058211 */ /* 0x000fe200008f1400 */
[----:B------:R-:W-:Y:S01]  /*8970*/  IMAD.MOV.U32 R0, RZ, RZ, RZ ;  /* 0x000000ffff007224 */ /* 0x000fe200078e00ff */
[----:B------:R-:W-:Y:S01]  /*8980*/  SHF.R.U32.HI R2, RZ, 0x1, R22 ;  /* 0x00000001ff027819 */ /* 0x000fe20000011616 */
[----:B------:R-:W-:-:S04]  /*8990*/  IMAD.SHL.U32 R8, R22, 0x80, RZ ;  /* 0x0000008016087824 */ /* 0x000fc800078e00ff */
[----:B------:R2:W5:Y:S01]  /*89a0*/  @!P0 LDG.E R0, desc[UR38][R4.64] ;  /* 0x0000002604008981 */ /* 0x000562000c1e1900 */
[----:B------:R-:W-:-:S04]  /*89b0*/  LOP3.LUT R23, R8, 0x400, RZ, 0xc0, !PT ;  /* 0x0000040008177812 */ /* 0x000fc800078ec0ff */
[----:B------:R-:W-:Y:S01]  /*89c0*/  LOP3.LUT R23, R23, 0x800, R18, 0xf8, !PT ;  /* 0x0000080017177812 */ /* 0x000fe200078ef812 */
[----:B--2---:R-:W-:Y:S01]  /*89d0*/  IMAD R4, R12, R3, R10 ;  /* 0x000000030c047224 */ /* 0x004fe200078e020a */
[----:B------:R-:W-:Y:S01]  /*89e0*/  LOP3.LUT R3, R2, 0x20, RZ, 0xc0, !PT ;  /* 0x0000002002037812 */ /* 0x000fe200078ec0ff */
[----:B------:R-:W-:-:S03]  /*89f0*/  IMAD.SHL.U32 R10, R22, 0x4, RZ ;  /* 0x00000004160a7824 */ /* 0x000fc600078e00ff */
[----:B------:R-:W-:-:S04]  /*8a00*/  LOP3.LUT R3, R3, 0x10, R22, 0xf8, !PT ;  /* 0x0000001003037812 */ /* 0x000fc800078ef816 */
[----:B------:R-:W-:Y:S01]  /*8a10*/  LOP3.LUT R8, R3, 0x380, R8, 0xf8, !PT ;  /* 0x0000038003087812 */ /* 0x000fe200078ef808 */
[----:B------:R-:W-:-:S05]  /*8a20*/  IMAD.SHL.U32 R3, R22, 0x20, RZ ;  /* 0x0000002016037824 */ /* 0x000fca00078e00ff */
[----:B------:R-:W-:-:S04]  /*8a30*/  LOP3.LUT R5, R3, 0x80, RZ, 0xc0, !PT ;  /* 0x0000008003057812 */ /* 0x000fc800078ec0ff */
[----:B------:R-:W-:-:S04]  /*8a40*/  LOP3.LUT R5, R5, 0x10, R2, 0xf8, !PT ;  /* 0x0000001005057812 */ /* 0x000fc800078ef802 */
[----:B------:R-:W-:Y:S02]  /*8a50*/  LOP3.LUT R5, R5, 0x10, R10, 0x78, !PT ;  /* 0x0000001005057812 */ /* 0x000fe400078e780a */
[----:B------:R-:W-:Y:S01]  /*8a60*/  LOP3.LUT R10, R3, 0x360, RZ, 0xc0, !PT ;  /* 0x00000360030a7812 */ /* 0x000fe200078ec0ff */
[----:B------:R-:W-:-:S05]  /*8a70*/  IMAD.SHL.U32 R3, R7, 0x10, RZ ;  /* 0x0000001007037824 */ /* 0x000fca00078e00ff */
[----:B------:R-:W-:-:S04]  /*8a80*/  LOP3.LUT R10, R10, 0x400, R3, 0xf8, !PT ;  /* 0x000004000a0a7812 */ /* 0x000fc800078ef803 */
[----:B------:R-:W-:Y:S01]  /*8a90*/  LOP3.LUT R24, R10, R5, RZ, 0xfc, !PT ;  /* 0x000000050a187212 */ /* 0x000fe200078efcff */
[----:B------:R-:W-:Y:S01]  /*8aa0*/  IMAD.SHL.U32 R5, R22, 0x10, RZ ;  /* 0x0000001016057824 */ /* 0x000fe200078e00ff */
[----:B01----:R-:W-:Y:S06]  /*8ab0*/  BRA.DIV UR4, `(.L_x_11056) ;  /* 0x00000032042c7947 */ /* 0x003fec000b800000 */
.L_x_11108:
[----:B------:R-:W-:Y:S01]  /*8ac0*/  ULOP3.LUT UR4, UR41, 0x2, URZ, 0xfc, !UPT ;  /* 0x0000000229047892 */ /* 0x000fe2000f8efc3f */
[----:B------:R-:W-:Y:S01]  /*8ad0*/  LOP3.LUT R8, R8, 0x70, R5, 0x78, !PT ;  /* 0x0000007008087812 */ /* 0x000fe200078e7805 */
[----:B------:R-:W-:Y:S01]  /*8ae0*/  IMAD.U32 R28, RZ, RZ, UR42 ;  /* 0x0000002aff1c7e24 */ /* 0x000fe2000f8e00ff */
[----:B------:R-:W-:Y:S02]  /*8af0*/  LOP3.LUT P0, RZ, R22, 0x4, RZ, 0xc0, !PT ;  /* 0x0000000416ff7812 */ /* 0x000fe4000780c0ff */
[----:B------:R-:W-:Y:S01]  /*8b00*/  LOP3.LUT R23, R23, R8, RZ, 0xfc, !PT ;  /* 0x0000000817177212 */ /* 0x000fe200078efcff */
[----:B------:R-:W-:Y:S01]  /*8b10*/  IMAD.U32 R7, RZ, RZ, UR4 ;  /* 0x00000004ff077e24 */ /* 0x000fe2000f8e00ff */
[----:B------:R-:W-:Y:S02]  /*8b20*/  LOP3.LUT R8, R5, 0x10, RZ, 0xc0, !PT ;  /* 0x0000001005087812 */ /* 0x000fe400078ec0ff */
[----:B------:R-:W-:Y:S02]  /*8b30*/  LOP3.LUT R17, R17, 0xfffffffe, RZ, 0xc0, !PT ;  /* 0xfffffffe11117812 */ /* 0x000fe400078ec0ff */
[----:B------:R-:W-:-:S02]  /*8b40*/  ISETP.NE.AND P1, PT, R7, 0x3, PT ;  /* 0x000000030700780c */ /* 0x000fc40003f25270 */
[CC--:B------:R-:W-:Y:S02]  /*8b50*/  ISETP.GE.AND P4, PT, R8.reuse, R9.reuse, PT ;  /* 0x000000090800720c */ /* 0x0c0fe40003f86270 */
[----:B------:R-:W-:Y:S02]  /*8b60*/  MOV R7, 0x40 ;  /* 0x0000004000077802 */ /* 0x000fe40000000f00 */
[----:B------:R-:W-:Y:S02]  /*8b70*/  LOP3.LUT R18, R8, 0x20, RZ, 0xfc, !PT ;  /* 0x0000002008127812 */ /* 0x000fe400078efcff */
[----:B------:R-:W-:Y:S02]  /*8b80*/  SEL R7, R7, 0xffffffc0, !P0 ;  /* 0xffffffc007077807 */ /* 0x000fe40004000000 */
[----:B------:R-:W-:Y:S02]  /*8b90*/  ISETP.GE.AND P3, PT, R18, R9, PT ;  /* 0x000000091200720c */ /* 0x000fe40003f66270 */
[----:B------:R-:W-:Y:S01]  /*8ba0*/  LOP3.LUT R25, R8, 0x40, RZ, 0xfc, !PT ;  /* 0x0000004008197812 */ /* 0x000fe200078efcff */
[----:B------:R0:W-:Y:S01]  /*8bb0*/  STL [R1+0xc], R7 ;  /* 0x00000c0701007387 */ /* 0x0001e20000100800 */
[----:B------:R-:W-:-:S02]  /*8bc0*/  @P1 LOP3.LUT R17, R17, 0x1, RZ, 0xfc, !PT ;  /* 0x0000000111111812 */ /* 0x000fc400078efcff */
[----:B------:R-:W-:Y:S02]  /*8bd0*/  ISETP.GE.AND P2, PT, R25, R9, PT ;  /* 0x000000091900720c */ /* 0x000fe40003f46270 */
[----:B------:R-:W-:Y:S02]  /*8be0*/  LOP3.LUT R17, R17, 0xfffffff7, RZ, 0xc0, !PT ;  /* 0xfffffff711117812 */ /* 0x000fe400078ec0ff */
[----:B------:R-:W-:Y:S02]  /*8bf0*/  SHF.R.U32.HI R5, RZ, 0x3, R22 ;  /* 0x00000003ff057819 */ /* 0x000fe40000011616 */
[----:B------:R-:W-:Y:S02]  /*8c00*/  @P4 LOP3.LUT R17, R17, 0x8, RZ, 0xfc, !PT ;  /* 0x0000000811114812 */ /* 0x000fe400078efcff */
[----:B------:R-:W-:Y:S02]  /*8c10*/  SHF.R.S32.HI R28, RZ, 0x1f, R28 ;  /* 0x0000001fff1c7819 */ /* 0x000fe4000001141c */
[----:B------:R-:W-:-:S02]  /*8c20*/  LOP3.LUT R17, R17, 0xfffffffb, RZ, 0xc0, !PT ;  /* 0xfffffffb11117812 */ /* 0x000fc400078ec0ff */
[----:B------:R-:W-:Y:S02]  /*8c30*/  LOP3.LUT R5, R5, 0x1, RZ, 0xc0, !PT ;  /* 0x0000000105057812 */ /* 0x000fe400078ec0ff */
[----:B------:R-:W-:-:S04]  /*8c40*/  @P3 LOP3.LUT R17, R17, 0x4, RZ, 0xfc, !PT ;  /* 0x0000000411113812 */ /* 0x000fc800078efcff */
[----:B------:R-:W-:-:S04]  /*8c50*/  LOP3.LUT R17, R17, 0xfffffffd, RZ, 0xc0, !PT ;  /* 0xfffffffd11117812 */ /* 0x000fc800078ec0ff */
[----:B------:R-:W-:Y:S01]  /*8c60*/  @P2 LOP3.LUT R17, R17, 0x2, RZ, 0xfc, !PT ;  /* 0x0000000211112812 */ /* 0x000fe200078efcff */
[----:B0-----:R-:W-:Y:S06]  /*8c70*/  @!P1 BRA `(.L_x_11057) ;  /* 0x0000000000049947 */ /* 0x001fec0003800000 */
[----:B------:R-:W-:Y:S01]  /*8c80*/  BPT.TRAP 0x1 ;  /* 0x000000040000795c */ /* 0x000fe20000300000 */
.L_x_11057:
[----:B------:R-:W-:Y:S01]  /*8c90*/  IMAD.MOV.U32 R10, RZ, RZ, 0x1 ;  /* 0x00000001ff0a7424 */ /* 0x000fe200078e00ff */
[----:B------:R-:W-:Y:S01]  /*8ca0*/  LOP3.LUT R3, R3, 0x700, RZ, 0xc0, !PT ;  /* 0x0000070003037812 */ /* 0x000fe200078ec0ff */
[----:B------:R-:W-:-:S03]  /*8cb0*/  IMAD.SHL.U32 R2, R2, 0x20, RZ ;  /* 0x0000002002027824 */ /* 0x000fc600078e00ff */
[----:B------:R-:W-:Y:S02]  /*8cc0*/  SHF.L.U32 R10, R10, 0x1f, RZ ;  /* 0x0000001f0a0a7819 */ /* 0x000fe400000006ff */
[----:B------:R-:W-:Y:S01]  /*8cd0*/  LOP3.LUT R2, R3, 0x60, R2, 0xf8, !PT ;  /* 0x0000006003027812 */ /* 0x000fe200078ef802 */
[C---:B------:R-:W-:Y:S01]  /*8ce0*/  IMAD R3, R5.reuse, 0x80, R8 ;  /* 0x0000008005037824 */ /* 0x040fe200078e0208 */
[----:B------:R-:W0:Y:S01]  /*8cf0*/  SYNCS.PHASECHK.TRANS64.TRYWAIT P0, [UR44+0x17080], R10 ;  /* 0x0170800aff0075a7 */ /* 0x000e22000800016c */
[----:B------:R-:W-:-:S05]  /*8d00*/  IMAD.SHL.U32 R5, R5, 0x10, RZ ;  /* 0x0000001005057824 */ /* 0x000fca00078e00ff */
[----:B------:R-:W-:Y:S02]  /*8d10*/  LOP3.LUT R2, R2, R3, R5, 0xf6, !PT ;  /* 0x0000000302027212 */ /* 0x000fe400078ef605 */
[----:B------:R-:W-:-:S03]  /*8d20*/  SHF.R.S32.HI R5, RZ, 0x1f, R4 ;  /* 0x0000001fff057819 */ /* 0x000fc60000011404 */
[----:B------:R1:W-:Y:S02]  /*8d30*/  STL [R1], R2 ;  /* 0x0000000201007387 */ /* 0x0003e40000100800 */
[----:B01----:R-:W-:Y:S05]  /*8d40*/  @!P0 BRA `(.L_x_11058) ;  /* 0x0000002c00a88947 */ /* 0x003fea0003800000 */
.L_x_11109:
[----:B------:R-:W-:Y:S01]  /*8d50*/  ULDC.64 UR4, c[0x0][0x328] ;  /* 0x0000ca0000047ab9 */ /* 0x000fe20000000a00 */
[----:B------:R-:W1:Y:S01]  /*8d60*/  S2R R20, SR_TID.X ;  /* 0x0000000000147919 */ /* 0x000e620000002100 */
[----:B------:R-:W-:Y:S01]  /*8d70*/  IMAD R7, R5, UR4, RZ ;  /* 0x0000000405077c24 */ /* 0x000fe2000f8e02ff */
[----:B------:R-:W-:Y:S01]  /*8d80*/  R2UR UR6, R28 ;  /* 0x000000001c0672ca */ /* 0x000fe200000e0000 */
[----:B------:R-:W-:Y:S01]  /*8d90*/  IMAD.WIDE.U32 R2, R4, UR4, RZ ;  /* 0x0000000404027c25 */ /* 0x000fe2000f8e00ff */
[----:B------:R-:W-:-:S03]  /*8da0*/  IADD3 R6, -R27, UR36, -R6 ;  /* 0x000000241b067c10 */ /* 0x000fc6000fffe906 */
[----:B------:R-:W-:Y:S01]  /*8db0*/  IMAD R7, R4, UR5, R7 ;  /* 0x0000000504077c24 */ /* 0x000fe2000f8e0207 */
[----:B------:R-:W-:Y:S01]  /*8dc0*/  ULDC.64 UR4, c[0x0][0x338] ;  /* 0x0000ce0000047ab9 */ /* 0x000fe20000000a00 */
[----:B------:R-:W-:Y:S02]  /*8dd0*/  ISETP.GE.AND P0, PT, R6, 0x1, PT ;  /* 0x000000010600780c */ /* 0x000fe40003f06270 */
[----:B------:R-:W-:Y:S01]  /*8de0*/  IMAD.IADD R3, R3, 0x1, R7 ;  /* 0x0000000103037824 */ /* 0x000fe200078e0207 */
[----:B-----5:R-:W-:Y:S01]  /*8df0*/  SHF.R.S32.HI R7, RZ, 0x1f, R0 ;  /* 0x0000001fff077819 */ /* 0x020fe20000011400 */
[----:B------:R-:W-:-:S04]  /*8e00*/  IMAD.WIDE.U32 R2, R0, UR4, R2 ;  /* 0x0000000400027c25 */ /* 0x000fc8000f8e0002 */
[----:B------:R-:W-:-:S04]  /*8e10*/  IMAD R8, R7, UR4, RZ ;  /* 0x0000000407087c24 */ /* 0x000fc8000f8e02ff */
[----:B------:R-:W-:Y:S01]  /*8e20*/  IMAD R8, R0, UR5, R8 ;  /* 0x0000000500087c24 */ /* 0x000fe2000f8e0208 */
[----:B------:R-:W-:-:S03]  /*8e30*/  ULDC.64 UR4, c[0x0][0x330] ;  /* 0x0000cc0000047ab9 */ /* 0x000fc60000000a00 */
[----:B------:R-:W-:Y:S02]  /*8e40*/  IMAD.IADD R3, R3, 0x1, R8 ;  /* 0x0000000103037824 */ /* 0x000fe400078e0208 */
[----:B------:R-:W-:Y:S01]  /*8e50*/  IMAD.U32 R8, RZ, RZ, UR4 ;  /* 0x00000004ff087e24 */ /* 0x000fe2000f8e00ff */
[----:B------:R-:W-:Y:S01]  /*8e60*/  UIMAD UR4, UR6, UR4, URZ ;  /* 0x00000004060472a4 */ /* 0x000fe2000f8e023f */
[----:B-1----:R-:W-:Y:S02]  /*8e70*/  IMAD.SHL.U32 R20, R20, 0x10, RZ ;  /* 0x0000001014147824 */ /* 0x002fe400078e00ff */
[----:B------:R-:W-:Y:S01]  /*8e80*/  ULDC.64 UR6, c[0x0][0x318] ;  /* 0x0000c60000067ab9 */ /* 0x000fe20000000a00 */
[----:B------:R-:W-:Y:S01]  /*8e90*/  IMAD.WIDE.U32 R2, R8, UR42, R2 ;  /* 0x0000002a08027c25 */ /* 0x000fe2000f8e0002 */
[----:B------:R-:W-:Y:S01]  /*8ea0*/  UIMAD UR4, UR42, UR5, UR4 ;  /* 0x000000052a0472a4 */ /* 0x000fe2000f8e0204 */
[----:B------:R-:W-:Y:S02]  /*8eb0*/  LOP3.LUT R20, R20, 0x10, RZ, 0xc0, !PT ;  /* 0x0000001014147812 */ /* 0x000fe400078ec0ff */
[----:B------:R-:W-:Y:S01]  /*8ec0*/  IMAD.U32 R9, RZ, RZ, UR7 ;  /* 0x00000007ff097e24 */ /* 0x000fe2000f8e00ff */
[----:B------:R-:W-:-:S04]  /*8ed0*/  IADD3 R8, P1, R2, UR6, RZ ;  /* 0x0000000602087c10 */ /* 0x000fc8000ff3e0ff */
[----:B------:R-:W-:Y:S01]  /*8ee0*/  IADD3.X R9, R9, UR4, R3, P1, !PT ;  /* 0x0000000409097c10 */ /* 0x000fe20008ffe403 */
[----:B------:R-:W-:-:S03]  /*8ef0*/  UMOV UR4, 0xffffffff ;  /* 0xffffffff00047882 */ /* 0x000fc60000000000 */
[----:B------:R-:W-:Y:S05]  /*8f00*/  BRA.DIV UR4, `(.L_x_11059) ;  /* 0x0000002e044c7947 */ /* 0x000fea000b800000 */
[----:B------:R-:W2:Y:S01]  /*8f10*/  LDL R12, [R1] ;  /* 0x00000000010c7983 */ /* 0x000ea20000100800 */
[----:B------:R-:W1:Y:S03]  /*8f20*/  LDC R11, c[0x0][0x2f4] ;  /* 0x0000bd00ff0b7b82 */ /* 0x000e660000000800 */
[----:B------:R-:W3:Y:S04]  /*8f30*/  SHFL.IDX PT, R2, R8, RZ, 0x1e1f ;  /* 0x001e1fff08027589 */ /* 0x000ee800000e0000 */
[----:B------:R-:W4:Y:S04]  /*8f40*/  SHFL.IDX PT, R3, R9, RZ, 0x1e1f ;  /* 0x001e1fff09037589 */ /* 0x000f2800000e0000 */
[----:B------:R-:W0:Y:S01]  /*8f50*/  SHFL.IDX PT, R9, R9, 0x1, 0x1e1f ;  /* 0x003e1f0009097f89 */ /* 0x000e2200000e0000 */
[----:B-1----:R-:W-:-:S02]  /*8f60*/  ISETP.GE.AND P4, PT, R20, R11, PT ;  /* 0x0000000b1400720c */ /* 0x002fc40003f86270 */
[----:B------:R-:W-:Y:S02]  /*8f70*/  ISETP.GE.AND P3, PT, R18, R11, PT ;  /* 0x0000000b1200720c */ /* 0x000fe40003f66270 */
[----:B---3--:R-:W-:-:S05]  /*8f80*/  IADD3 R2, P1, R20, R2, RZ ;  /* 0x0000000214027210 */ /* 0x008fca0007f3e0ff */
[----:B----4-:R-:W-:Y:S01]  /*8f90*/  IMAD.X R3, RZ, RZ, R3, P1 ;  /* 0x000000ffff037224 */ /* 0x010fe200008e0603 */
[----:B------:R-:W-:Y:S01]  /*8fa0*/  ISETP.LT.OR P1, PT, R6, 0x1, P4 ;  /* 0x000000010600780c */ /* 0x000fe20002721670 */
[----:B--2---:R-:W-:-:S12]  /*8fb0*/  VIADD R22, R12, UR44 ;  /* 0x0000002c0c167c36 */ /* 0x004fd80008000000 */
[----:B------:R-:W-:Y:S01]  /*8fc0*/  LDGSTS.E.BYPASS.LTC128B.128 [R22+0x6400], desc[UR38][R2.64], !P1 ;  /* 0x0640000002167fae */ /* 0x000fe2000c901d66 */
[----:B------:R-:W-:-:S13]  /*8fd0*/  ISETP.LT.OR P1, PT, R6, 0x1, P3 ;  /* 0x000000010600780c */ /* 0x000fda0001f21670 */
[----:B------:R-:W-:Y:S01]  /*8fe0*/  LDGSTS.E.BYPASS.LTC128B.128 [R22+0x7400], desc[UR38][R2.64+0x20], !P1 ;  /* 0x0740002002167fae */ /* 0x000fe2000c901d66 */
[----:B------:R-:W-:-:S04]  /*8ff0*/  ISETP.GE.AND P1, PT, R25, R11, PT ;  /* 0x0000000b1900720c */ /* 0x000fc80003f26270 */
[----:B------:R-:W-:-:S13]  /*9000*/  ISETP.LT.OR P2, PT, R6, 0x1, P1 ;  /* 0x000000010600780c */ /* 0x000fda0000f41670 */
[----:B------:R1:W-:Y:S01]  /*9010*/  LDGSTS.E.BYPASS.LTC128B.128 [R22+0x8400], desc[UR38][R2.64+0x40], !P2 ;  /* 0x0840004002167fae */ /* 0x0003e2000d101d66 */
[----:B------:R-:W-:-:S03]  /*9020*/  ISETP.GE.AND P2, PT, R6, 0x41, PT ;  /* 0x000000410600780c */ /* 0x000fc60003f46270 */
[----:B01----:R1:W2:Y:S10]  /*9030*/  SHFL.IDX PT, R2, R8, 0x1, 0x1e1f ;  /* 0x003e1f0008027f89 */ /* 0x0032b400000e0000 */
.L_x_11115:
        /* <DEDUP_REMOVED lines=16> */
[----:B-1----:R-:W-:-:S05]  /*9140*/  IMAD.U32 R8, RZ, RZ, UR4 ;  /* 0x00000004ff087e24 */ /* 0x002fca000f8e00ff */
[----:B------:R-:W-:-:S13]  /*9150*/  ISETP.NE.AND P6, PT, R8, 0x3, PT ;  /* 0x000000030800780c */ /* 0x000fda0003fc5270 */
[----:B0-----:R-:W-:Y:S05]  /*9160*/  @!P6 BRA `(.L_x_11060) ;  /* 0x000000000004e947 */ /* 0x001fea0003800000 */
[----:B------:R-:W-:Y:S01]  /*9170*/  BPT.TRAP 0x1 ;  /* 0x000000040000795c */ /* 0x000fe20000300000 */
.L_x_11060:
[----:B------:R-:W-:Y:S01]  /*9180*/  SYNCS.ARRIVE.TRANS64.A1T0 RZ, [UR44+0x17070], RZ ;  /* 0x017070ffffff79a7 */ /* 0x000fe2000810002c */
[----:B------:R-:W-:Y:S05]  /*9190*/  @!P6 BRA `(.L_x_11061) ;  /* 0x000000000004e947 */ /* 0x000fea0003800000 */
[----:B------:R-:W-:Y:S01]  /*91a0*/  BPT.TRAP 0x1 ;  /* 0x000000040000795c */ /* 0x000fe20000300000 */
.L_x_11061:
[----:B------:R-:W0:Y:S02]  /*91b0*/  SYNCS.PHASECHK.TRANS64.TRYWAIT P1, [UR44+0x17040], R10 ;  /* 0x0170400aff0075a7 */ /* 0x000e24000802016c */
[----:B0-----:R-:W-:Y:S05]  /*91c0*/  @!P1 BRA `(.L_x_11062) ;  /* 0x0000002c005c9947 */ /* 0x001fea0003800000 */
.L_x_11116:
[----:B------:R-:W1:Y:S01]  /*91d0*/  S2R R6, SR_TID.X ;  /* 0x0000000000067919 */ /* 0x000e620000002100 */
        /* <DEDUP_REMOVED lines=20> */
[----:B------:R-:W-:Y:S01]  /*9320*/  IADD3 R0, P1, R2, UR6, RZ ;  /* 0x0000000602007c10 */ /* 0x000fe2000ff3e0ff */
[----:B-1----:R-:W-:Y:S01]  /*9330*/  IMAD.SHL.U32 R6, R6, 0x10, RZ ;  /* 0x0000001006067824 */ /* 0x002fe200078e00ff */
[----:B------:R-:W-:Y:S02]  /*9340*/  ISETP.GE.AND P4, PT, R18, R8, PT ;  /* 0x000000081200720c */ /* 0x000fe40003f86270 */
[----:B------:R-:W-:Y:S01]  /*9350*/  IADD3.X R4, R5, UR4, R3, P1, !PT ;  /* 0x0000000405047c10 */ /* 0x000fe20008ffe403 */
[----:B------:R-:W-:Y:S01]  /*9360*/  UMOV UR4, 0xffffffff ;  /* 0xffffffff00047882 */ /* 0x000fe20000000000 */
[----:B------:R-:W-:-:S04]  /*9370*/  LOP3.LUT R6, R6, 0x10, RZ, 0xc0, !PT ;  /* 0x0000001006067812 */ /* 0x000fc800078ec0ff */
[----:B------:R-:W-:Y:S01]  /*9380*/  ISETP.GE.AND P5, PT, R6, R8, PT ;  /* 0x000000080600720c */ /* 0x000fe20003fa6270 */
[----:B------:R-:W-:-:S12]  /*9390*/  BRA.DIV UR4, `(.L_x_11063) ;  /* 0x0000002a04fc7947 */ /* 0x000fd8000b800000 */
[----:B------:R-:W1:Y:S04]  /*93a0*/  SHFL.IDX PT, R14, R0, RZ, 0x1e1f ;  /* 0x001e1fff000e7589 */ /* 0x000e6800000e0000 */
[----:B------:R-:W2:Y:S04]  /*93b0*/  SHFL.IDX PT, R2, R4, RZ, 0x1e1f ;  /* 0x001e1fff04027589 */ /* 0x000ea800000e0000 */
[----:B------:R-:W3:Y:S01]  /*93c0*/  SHFL.IDX PT, R4, R4, 0x1, 0x1e1f ;  /* 0x003e1f0004047f89 */ /* 0x000ee200000e0000 */
[----:B-1----:R-:W-:-:S05]  /*93d0*/  @P0 IADD3 R14, P1, R6, R14, RZ ;  /* 0x0000000e060e0210 */ /* 0x002fca0007f3e0ff */
[----:B--2---:R-:W-:Y:S02]  /*93e0*/  @P0 IMAD.X R3, RZ, RZ, R2, P1 ;  /* 0x000000ffff030224 */ /* 0x004fe400008e0602 */
[----:B------:R-:W-:Y:S02]  /*93f0*/  @P0 IMAD.MOV.U32 R2, RZ, RZ, R14 ;  /* 0x000000ffff020224 */ /* 0x000fe400078e000e */
[----:B------:R1:W2:Y:S04]  /*9400*/  SHFL.IDX PT, R14, R0, 0x1, 0x1e1f ;  /* 0x003e1f00000e7f89 */ /* 0x0002a800000e0000 */
[----:B------:R1:W-:Y:S04]  /*9410*/  @P0 LDGSTS.E.BYPASS.LTC128B.128 [R22+0x10c00], desc[UR38][R2.64], !P5 ;  /* 0x10c0000002160fae */ /* 0x0003e8000e901d66 */
[----:B------:R1:W-:Y:S04]  /*9420*/  @P0 LDGSTS.E.BYPASS.LTC128B.128 [R22+0x11c00], desc[UR38][R2.64+0x20], !P4 ;  /* 0x11c0002002160fae */ /* 0x0003e8000e101d66 */
[----:B---3--:R1:W-:Y:S02]  /*9430*/  @P0 LDGSTS.E.BYPASS.LTC128B.128 [R22+0x12c00], desc[UR38][R2.64+0x40], !P3 ;  /* 0x12c0004002160fae */ /* 0x0083e4000d901d66 */
.L_x_11122:
[----:B-12---:R-:W-:-:S05]  /*9440*/  @P2 IADD3 R2, P0, R6, R14, RZ ;  /* 0x0000000e06022210 */ /* 0x006fca0007f1e0ff */
[----:B------:R-:W-:-:S05]  /*9450*/  @P2 IMAD.X R3, RZ, RZ, R4, P0 ;  /* 0x000000ffff032224 */ /* 0x000fca00000e0604 */
        /* <DEDUP_REMOVED lines=15> */
.L_x_11064:
[----:B------:R-:W-:Y:S01]  /*9550*/  SYNCS.ARRIVE.TRANS64.A1T0 RZ, [UR44+0x17030], RZ ;  /* 0x017030ffffff79a7 */ /* 0x000fe2000810002c */
[----:B------:R-:W-:Y:S05]  /*9560*/  WARPSYNC.ALL ;  /* 0x0000000000007948 */ /* 0x000fea0003800000 */
[----:B------:R-:W-:Y:S01]  /*9570*/  UIADD3 UR5, UR44, 0xc400, URZ ;  /* 0x0000c4002c057890 */ /* 0x000fe2000fffe03f */
[----:B------:R-:W-:Y:S01]  /*9580*/  R2UR UR4, R28 ;  /* 0x000000001c0472ca */ /* 0x000fe200000e0000 */
[----:B------:R-:W-:Y:S02]  /*9590*/  ULDC.64 UR6, c[0x0][0x2d8] ;  /* 0x0000b60000067ab9 */ /* 0x000fe40000000a00 */
        /* <DEDUP_REMOVED lines=13> */
[----:B------:R-:W-:Y:S01]  /*9670*/  MOV R12, 0x1 ;  /* 0x00000001000c7802 */ /* 0x000fe20000000f00 */
[----:B------:R-:W1:Y:S01]  /*9680*/  LDC.64 R2, c[0x4][R2] ;  /* 0x0100000002027b82 */ /* 0x000e620000000a00 */
[----:B------:R-:W-:Y:S02]  /*9690*/  IMAD.U32 R5, RZ, RZ, UR7 ;  /* 0x00000007ff057e24 */ /* 0x000fe4000f8e00ff */
[----:B------:R-:W-:Y:S02]  /*96a0*/  IMAD.U32 R6, RZ, RZ, UR8 ;  /* 0x00000008ff067e24 */ /* 0x000fe4000f8e00ff */
[----:B------:R-:W-:-:S02]  /*96b0*/  IMAD.U32 R7, RZ, RZ, UR9 ;  /* 0x00000009ff077e24 */ /* 0x000fc4000f8e00ff */
[----:B0-----:R-:W-:Y:S02]  /*96c0*/  IMAD.U32 R10, RZ, RZ, UR4 ;  /* 0x00000004ff0a7e24 */ /* 0x001fe4000f8e00ff */
[----:B------:R-:W-:Y:S02]  /*96d0*/  IMAD.U32 R11, RZ, RZ, UR5 ;  /* 0x00000005ff0b7e24 */ /* 0x000fe4000f8e00ff */
[----:B------:R-:W-:Y:S02]  /*96e0*/  IMAD.MOV.U32 R8, RZ, RZ, 0x70 ;  /* 0x00000070ff087424 */ /* 0x000fe400078e00ff */
[----:B------:R-:W-:-:S07]  /*96f0*/  IMAD.MOV.U32 R13, RZ, RZ, RZ ;  /* 0x000000ffff0d7224 */ /* 0x000fce00078e00ff */
[----:B------:R-:W-:-:S07]  /*9700*/  LEPC R20, `(.L_x_11065) ;  /* 0x000000001014794e */ /* 0x000fce0000000000 */
[----:B-1----:R-:W-:Y:S05]  /*9710*/  CALL.ABS.NOINC R2 ;  /* 0x0000000002007343 */ /* 0x002fea0003c00000 */
.L_x_11065:
[----:B------:R-:W1:Y:S01]  /*9720*/  S2R R20, SR_TID.X ;  /* 0x0000000000147919 */ /* 0x000e620000002100 */
[----:B------:R-:W2:Y:S01]  /*9730*/  LDC R9, c[0x0][0x448] ;  /* 0x00011200ff097b82 */ /* 0x000ea20000000800 */
[----:B------:R-:W-:Y:S01]  /*9740*/  IMAD.U32 R4, RZ, RZ, UR36 ;  /* 0x00000024ff047e24 */ /* 0x000fe2000f8e00ff */
[----:B------:R-:W-:Y:S01]  /*9750*/  ULDC.64 UR4, c[0x0][0x2e0] ;  /* 0x0000b80000047ab9 */ /* 0x000fe20000000a00 */
[----:B------:R-:W3:Y:S01]  /*9760*/  S2R R21, SR_CTAID.X ;  /* 0x0000000000157919 */ /* 0x000ee20000002500 */
[----:B------:R-:W-:Y:S01]  /*9770*/  IMAD.U32 R5, RZ, RZ, UR37 ;  /* 0x00000025ff057e24 */ /* 0x000fe2000f8e00ff */
[----:B------:R-:W-:Y:S01]  /*9780*/  ULDC.64 UR6, c[0x0][0x2d0] ;  /* 0x0000b40000067ab9 */ /* 0x000fe20000000a00 */
[----:B------:R-:W-:Y:S01]  /*9790*/  ULDC.64 UR8, c[0x0][0x2c8] ;  /* 0x0000b20000087ab9 */ /* 0x000fe20000000a00 */
[----:B------:R-:W-:Y:S01]  /*97a0*/  ULDC.64 UR10, c[0x0][0x280] ;  /* 0x0000a000000a7ab9 */ /* 0x000fe20000000a00 */
[----:B--2---:R-:W-:Y:S01]  /*97b0*/  ISETP.NE.AND P0, PT, R9, 0x1, PT ;  /* 0x000000010900780c */ /* 0x004fe20003f05270 */
[----:B-1----:R-:W-:-:S05]  /*97c0*/  IMAD.SHL.U32 R20, R20, 0x40, RZ ;  /* 0x0000004014147824 */ /* 0x002fca00078e00ff */
[----:B------:R-:W-:-:S07]  /*97d0*/  LOP3.LUT R20, R20, 0x40, RZ, 0xc0, !PT ;  /* 0x0000004014147812 */ /* 0x000fce00078ec0ff */
[----:B------:R-:W1:Y:S01]  /*97e0*/  @P0 LDC R3, c[0x0][0x44c] ;  /* 0x00011300ff030b82 */ /* 0x000e620000000800 */
[----:B------:R-:W-:Y:S02]  /*97f0*/  IMAD.IADD R6, R20, 0x1, R27 ;  /* 0x0000000114067824 */ /* 0x000fe400078e021b */
[----:B------:R-:W2:Y:S05]  /*9800*/  S2R R20, SR_CTAID.Z ;  /* 0x0000000000147919 */ /* 0x000eaa0000002700 */
[----:B------:R-:W4:Y:S01]  /*9810*/  @P0 LDC R2, c[0x0][0x450] ;  /* 0x00011400ff020b82 */ /* 0x000f220000000800 */
[----:B---3--:R-:W-:-:S04]  /*9820*/  IMAD R6, R21, 0xc0, R6 ;  /* 0x000000c015067824 */ /* 0x008fc800078e0206 */
[----:B------:R-:W-:Y:S02]  /*9830*/  IMAD.MOV.U32 R0, RZ, RZ, R6 ;  /* 0x000000ffff007224 */ /* 0x000fe400078e0006 */
[----:B-1----:R-:W-:-:S05]  /*9840*/  @P0 IMAD.HI.U32 R3, R6, R3, RZ ;  /* 0x0000000306030227 */ /* 0x002fca00078e00ff */
[----:B----4-:R-:W-:Y:S01]  /*9850*/  @P0 SHF.R.U32.HI R0, RZ, R2, R3 ;  /* 0x00000002ff000219 */ /* 0x010fe20000011603 */
[----:B------:R-:W-:Y:S02]  /*9860*/  IMAD.MOV.U32 R2, RZ, RZ, R4 ;  /* 0x000000ffff027224 */ /* 0x000fe400078e0004 */
[----:B------:R-:W-:Y:S01]  /*9870*/  IMAD.U32 R3, RZ, RZ, UR45 ;  /* 0x0000002dff037e24 */ /* 0x000fe2000f8e00ff */
[----:B--2---:R-:W-:Y:S02]  /*9880*/  SHF.R.S32.HI R7, RZ, 0x1f, R20 ;  /* 0x0000001fff077819 */ /* 0x004fe40000011414 */
[----:B------:R-:W1:Y:S03]  /*9890*/  S2R R20, SR_CTAID.Z ;  /* 0x0000000000147919 */ /* 0x000e660000002700 */
[----:B------:R-:W-:Y:S02]  /*98a0*/  IMAD R4, R7, UR4, RZ ;  /* 0x0000000407047c24 */ /* 0x000fe4000f8e02ff */
[----:B------:R-:W-:-:S02]  /*98b0*/  IMAD.MOV R7, RZ, RZ, -R0 ;  /* 0x000000ffff077224 */ /* 0x000fc400078e0a00 */
[C---:B-1----:R-:W-:Y:S01]  /*98c0*/  IMAD R5, R20.reuse, UR5, R4 ;  /* 0x0000000514057c24 */ /* 0x042fe2000f8e0204 */
[----:B------:R-:W-:Y:S01]  /*98d0*/  SHF.R.S32.HI R4, RZ, 0x1f, R0 ;  /* 0x0000001fff047819 */ /* 0x000fe20000011400 */
[----:B------:R-:W-:Y:S01]  /*98e0*/  IMAD.WIDE.U32 R2, R20, UR4, R2 ;  /* 0x0000000414027c25 */ /* 0x000fe2000f8e0002 */
[----:B------:R-:W-:Y:S01]  /*98f0*/  ULDC UR4, c[0x0][0x2b8] ;  /* 0x0000ae0000047ab9 */ /* 0x000fe20000000800 */
[----:B------:R-:W1:Y:S01]  /*9900*/  S2R R20, SR_TID.X ;  /* 0x0000000000147919 */ /* 0x000e620000002100 */
[----:B------:R-:W-:Y:S01]  /*9910*/  UMOV UR5, 0xffffffff ;  /* 0xffffffff00057882 */ /* 0x000fe20000000000 */
[----:B------:R-:W-:Y:S01]  /*9920*/  IMAD R4, R4, UR6, RZ ;  /* 0x0000000604047c24 */ /* 0x000fe2000f8e02ff */
[----:B------:R-:W-:Y:S01]  /*9930*/  ISETP.GE.AND P2, PT, R18, UR4, PT ;  /* 0x0000000412007c0c */ /* 0x000fe2000bf46270 */
[----:B------:R-:W-:Y:S02]  /*9940*/  IMAD.IADD R3, R3, 0x1, R5 ;  /* 0x0000000103037824 */ /* 0x000fe400078e0205 */
[----:B------:R-:W-:-:S02]  /*9950*/  IMAD R8, R0, UR7, R4 ;  /* 0x0000000700087c24 */ /* 0x000fc4000f8e0204 */
[----:B------:R-:W-:-:S04]  /*9960*/  IMAD.WIDE.U32 R4, R0, UR6, R2 ;  /* 0x0000000600047c25 */ /* 0x000fc8000f8e0002 */
[----:B------:R-:W-:Y:S02]  /*9970*/  IMAD R0, R9, R7, R6 ;  /* 0x0000000709007224 */ /* 0x000fe400078e0206 */
[----:B------:R-:W-:Y:S02]  /*9980*/  IMAD.IADD R5, R5, 0x1, R8 ;  /* 0x0000000105057824 */ /* 0x000fe400078e0208 */
[----:B------:R-:W2:Y:S01]  /*9990*/  @P0 LDC R8, c[0x0][0x44c] ;  /* 0x00011300ff080b82 */ /* 0x000ea20000000800 */
[----:B------:R-:W-:Y:S01]  /*99a0*/  SHF.R.S32.HI R7, RZ, 0x1f, R0 ;  /* 0x0000001fff077819 */ /* 0x000fe20000011400 */
[----:B------:R-:W-:-:S04]  /*99b0*/  IMAD.WIDE.U32 R4, R0, UR8, R4 ;  /* 0x0000000800047c25 */ /* 0x000fc8000f8e0004 */
[----:B------:R-:W-:-:S04]  /*99c0*/  IMAD R7, R7, UR8, RZ ;  /* 0x0000000807077c24 */ /* 0x000fc8000f8e02ff */
[----:B------:R-:W-:Y:S01]  /*99d0*/  IMAD R7, R0, UR9, R7 ;  /* 0x0000000900077c24 */ /* 0x000fe2000f8e0207 */
[----:B------:R-:W-:-:S04]  /*99e0*/  IADD3 R0, P1, R4, UR10, RZ ;  /* 0x0000000a04007c10 */ /* 0x000fc8000ff3e0ff */
[----:B------:R-:W-:Y:S01]  /*99f0*/  IADD3.X R4, R5, UR11, R7, P1, !PT ;  /* 0x0000000b05047c10 */ /* 0x000fe20008ffe407 */
[----:B------:R-:W-:Y:S01]  /*9a00*/  VIADD R7, R6, 0x80 ;  /* 0x0000008006077836 */ /* 0x000fe20000000000 */
[----:B------:R-:W3:Y:S01]  /*9a10*/  @P0 LDC R5, c[0x0][0x450] ;  /* 0x00011400ff050b82 */ /* 0x000ee20000000800 */
[----:B-1----:R-:W-:Y:S02]  /*9a20*/  IMAD.SHL.U32 R20, R20, 0x10, RZ ;  /* 0x0000001014147824 */ /* 0x002fe400078e00ff */
[----:B------:R-:W-:-:S03]  /*9a30*/  IMAD.MOV.U32 R6, RZ, RZ, R7 ;  /* 0x000000ffff067224 */ /* 0x000fc600078e0007 */
[----:B------:R-:W-:Y:S01]  /*9a40*/  LOP3.LUT R20, R20, 0x10, RZ, 0xc0, !PT ;  /* 0x0000001014147812 */ /* 0x000fe200078ec0ff */
[----:B--2---:R-:W-:-:S03]  /*9a50*/  @P0 IMAD.HI.U32 R8, R7, R8, RZ ;  /* 0x0000000807080227 */ /* 0x004fc600078e00ff */
[----:B------:R-:W-:Y:S02]  /*9a60*/  ISETP.GE.AND P3, PT, R20, UR4, PT ;  /* 0x0000000414007c0c */ /* 0x000fe4000bf66270 */
[----:B---3--:R-:W-:-:S05]  /*9a70*/  @P0 SHF.R.U32.HI R6, RZ, R5, R8 ;  /* 0x00000005ff060219 */ /* 0x008fca0000011608 */
[----:B------:R-:W-:Y:S02]  /*9a80*/  IMAD.MOV R5, RZ, RZ, -R6 ;  /* 0x000000ffff057224 */ /* 0x000fe400078e0a06 */
[----:B------:R-:W-:-:S04]  /*9a90*/  IMAD.WIDE.U32 R2, R6, UR6, R2 ;  /* 0x0000000606027c25 */ /* 0x000fc8000f8e0002 */
[----:B------:R-:W-:Y:S01]  /*9aa0*/  IMAD R5, R9, R5, R7 ;  /* 0x0000000509057224 */ /* 0x000fe200078e0207 */
[----:B------:R-:W-:-:S05]  /*9ab0*/  SHF.R.S32.HI R7, RZ, 0x1f, R6 ;  /* 0x0000001fff077819 */ /* 0x000fca0000011406 */
[----:B------:R-:W-:-:S04]  /*9ac0*/  IMAD R7, R7, UR6, RZ ;  /* 0x0000000607077c24 */ /* 0x000fc8000f8e02ff */
[----:B------:R-:W-:Y:S01]  /*9ad0*/  IMAD R7, R6, UR7, R7 ;  /* 0x0000000706077c24 */ /* 0x000fe2000f8e0207 */
[----:B------:R-:W-:-:S03]  /*9ae0*/  SHF.R.S32.HI R6, RZ, 0x1f, R5 ;  /* 0x0000001fff067819 */ /* 0x000fc60000011405 */
[----:B------:R-:W-:Y:S02]  /*9af0*/  IMAD.IADD R3, R3, 0x1, R7 ;  /* 0x0000000103037824 */ /* 0x000fe400078e0207 */
[----:B------:R-:W-:Y:S02]  /*9b00*/  IMAD R6, R6, UR8, RZ ;  /* 0x0000000806067c24 */ /* 0x000fe4000f8e02ff */
[----:B------:R-:W-:-:S04]  /*9b10*/  IMAD.WIDE.U32 R2, R5, UR8, R2 ;  /* 0x0000000805027c25 */ /* 0x000fc8000f8e0002 */
[----:B------:R-:W-:Y:S01]  /*9b20*/  IMAD R7, R5, UR9, R6 ;  /* 0x0000000905077c24 */ /* 0x000fe2000f8e0206 */
[----:B------:R-:W-:-:S04]  /*9b30*/  IADD3 R5, P0, R2, UR10, RZ ;  /* 0x0000000a02057c10 */ /* 0x000fc8000ff1e0ff */
[----:B------:R-:W-:Y:S02]  /*9b40*/  IADD3.X R6, R3, UR11, R7, P0, !PT ;  /* 0x0000000b03067c10 */ /* 0x000fe400087fe407 */
[----:B------:R-:W-:Y:S01]  /*9b50*/  ISETP.GE.AND P0, PT, R25, UR4, PT ;  /* 0x0000000419007c0c */ /* 0x000fe2000bf06270 */
[----:B------:R-:W-:-:S12]  /*9b60*/  BRA.DIV UR5, `(.L_x_11066) ;  /* 0x00000026059c7947 */ /* 0x000fd8000b800000 */
[----:B------:R-:W1:Y:S01]  /*9b70*/  SHFL.IDX PT, R3, R0, RZ, 0x1e1f ;  /* 0x001e1fff00037589 */ /* 0x000e6200000e0000 */
[----:B------:R-:W-:Y:S01]  /*9b80*/  ULDC UR4, c[0x0][0x288] ;  /* 0x0000a20000047ab9 */ /* 0x000fe20000000800 */
[----:B------:R-:W-:Y:S02]  /*9b90*/  IMAD R7, R21, 0xc0, R27 ;  /* 0x000000c015077824 */ /* 0x000fe400078e021b */
[----:B------:R-:W2:Y:S01]  /*9ba0*/  SHFL.IDX PT, R2, R4, RZ, 0x1e1f ;  /* 0x001e1fff04027589 */ /* 0x000ea200000e0000 */
[----:B------:R-:W-:-:S03]  /*9bb0*/  IMAD R8, R9, UR4, RZ ;  /* 0x0000000409087c24 */ /* 0x000fc6000f8e02ff */
[----:B------:R-:W3:Y:S02]  /*9bc0*/  SHFL.IDX PT, R14, R0, 0x1, 0x1e1f ;  /* 0x003e1f00000e7f89 */ /* 0x000ee400000e0000 */
[----:B------:R-:W-:Y:S02]  /*9bd0*/  ISETP.GE.AND P1, PT, R7, R8, PT ;  /* 0x000000080700720c */ /* 0x000fe40003f26270 */
[----:B------:R-:W4:Y:S04]  /*9be0*/  SHFL.IDX PT, R4, R4, 0x1, 0x1e1f ;  /* 0x003e1f0004047f89 */ /* 0x000f2800000e0000 */
[----:B------:R-:W0:Y:S07]  /*9bf0*/  SHFL.IDX PT, R6, R6, RZ, 0x1e1f ;  /* 0x001e1fff06067589 */ /* 0x000e2e00000e0000 */
[----:B-1----:R-:W-:-:S05]  /*9c00*/  @!P1 IADD3 R9, P4, R20, R3, RZ ;  /* 0x0000000314099210 */ /* 0x002fca0007f9e0ff */
[----:B--2---:R-:W-:Y:S02]  /*9c10*/  @!P1 IMAD.X R3, RZ, RZ, R2, P4 ;  /* 0x000000ffff039224 */ /* 0x004fe400020e0602 */
[----:B------:R-:W-:Y:S02]  /*9c20*/  @!P1 IMAD.MOV.U32 R2, RZ, RZ, R9 ;  /* 0x000000ffff029224 */ /* 0x000fe400078e0009 */
[----:B------:R-:W-:-:S03]  /*9c30*/  VIADD R9, R7, 0x40 ;  /* 0x0000004007097836 */ /* 0x000fc60000000000 */
[----:B------:R-:W-:Y:S04]  /*9c40*/  @!P1 LDGSTS.E.BYPASS.LTC128B.128 [R22+0xc400], desc[UR38][R2.64], !P3 ;  /* 0x0c40000002169fae */ /* 0x000fe8000d901d66 */
[----:B------:R-:W-:Y:S04]  /*9c50*/  @!P1 LDGSTS.E.BYPASS.LTC128B.128 [R22+0xdc00], desc[UR38][R2.64+0x20], !P2 ;  /* 0x0dc0002002169fae */ /* 0x000fe8000d101d66 */
[----:B------:R1:W-:Y:S01]  /*9c60*/  @!P1 LDGSTS.E.BYPASS.LTC128B.128 [R22+0xf400], desc[UR38][R2.64+0x40], !P0 ;  /* 0x0f40004002169fae */ /* 0x0003e2000c101d66 */
[----:B------:R-:W-:-:S13]  /*9c70*/  ISETP.GE.AND P1, PT, R9, R8, PT ;  /* 0x000000080900720c */ /* 0x000fda0003f26270 */
[----:B---3--:R-:W-:-:S05]  /*9c80*/  @!P1 IADD3 R14, P4, R20, R14, RZ ;  /* 0x0000000e140e9210 */ /* 0x008fca0007f9e0ff */
[----:B----4-:R-:W-:Y:S02]  /*9c90*/  @!P1 IMAD.X R9, RZ, RZ, R4, P4 ;  /* 0x000000ffff099224 */ /* 0x010fe400020e0604 */
[----:B-1----:R-:W-:Y:S02]  /*9ca0*/  @!P1 IMAD.MOV.U32 R2, RZ, RZ, R14 ;  /* 0x000000ffff029224 */ /* 0x002fe400078e000e */
[----:B------:R-:W-:Y:S01]  /*9cb0*/  @!P1 IMAD.MOV.U32 R3, RZ, RZ, R9 ;  /* 0x000000ffff039224 */ /* 0x000fe200078e0009 */
[----:B------:R1:W2:Y:S04]  /*9cc0*/  SHFL.IDX PT, R14, R5, RZ, 0x1e1f ;  /* 0x001e1fff050e7589 */ /* 0x0002a800000e0000 */
[----:B------:R1:W-:Y:S04]  /*9cd0*/  @!P1 LDGSTS.E.BYPASS.LTC128B.128 [R22+0xcc00], desc[UR38][R2.64], !P3 ;  /* 0x0cc0000002169fae */ /* 0x0003e8000d901d66 */
[----:B------:R1:W-:Y:S04]  /*9ce0*/  @!P1 LDGSTS.E.BYPASS.LTC128B.128 [R22+0xe400], desc[UR38][R2.64+0x20], !P2 ;  /* 0x0e40002002169fae */ /* 0x0003e8000d101d66 */
[----:B0-----:R1:W-:Y:S02]  /*9cf0*/  @!P1 LDGSTS.E.BYPASS.LTC128B.128 [R22+0xfc00], desc[UR38][R2.64+0x40], !P0 ;  /* 0x0fc0004002169fae */ /* 0x0013e4000c101d66 */
.L_x_11129:
[----:B------:R-:W-:Y:S01]  /*9d00*/  VIADD R7, R7, 0x80 ;  /* 0x0000008007077836 */ /* 0x000fe20000000000 */
[----:B------:R-:W-:Y:S04]  /*9d10*/  BSSY B0, `(.L_x_11067) ;  /* 0x000000b000007945 */ /* 0x000fe80003800000 */
[----:B------:R-:W-:-:S13]  /*9d20*/  ISETP.GE.AND P1, PT, R7, R8, PT ;  /* 0x000000080700720c */ /* 0x000fda0003f26270 */
[----:B------:R-:W-:Y:S05]  /*9d30*/  @P1 BRA `(.L_x_11068) ;  /* 0x0000000000201947 */ /* 0x000fea0003800000 */
[----:B-12---:R-:W-:-:S05]  /*9d40*/  IADD3 R2, P1, R20, R14, RZ ;  /* 0x0000000e14027210 */ /* 0x006fca0007f3e0ff */
[----:B------:R-:W-:-:S05]  /*9d50*/  IMAD.X R3, RZ, RZ, R6, P1 ;  /* 0x000000ffff037224 */ /* 0x000fca00008e0606 */
[----:B------:R-:W-:Y:S01]  /*9d60*/  @!PT LDS RZ, [RZ] ;  /* 0x00000000fffff984 */ /* 0x000fe20000000800 */
[----:B------:R-:W-:Y:S01]  /*9d70*/  @!PT LDS RZ, [RZ] ;  /* 0x00000000fffff984 */ /* 0x000fe20000000800 */
[----:B------:R-:W-:Y:S01]  /*9d80*/  @!PT LDS RZ, [RZ] ;  /* 0x00000000fffff984 */ /* 0x000fe20000000800 */
[----:B------:R0:W-:Y:S04]  /*9d90*/  LDGSTS.E.BYPASS.LTC128B.128 [R22+0xd400], desc[UR38][R2.64], !P3 ;  /* 0x0d40000002167fae */ /* 0x0001e8000d901d66 */
[----:B------:R0:W-:Y:S04]  /*9da0*/  LDGSTS.E.BYPASS.LTC128B.128 [R22+0xec00], desc[UR38][R2.64+0x20], !P2 ;  /* 0x0ec0002002167fae */ /* 0x0001e8000d101d66 */
[----:B------:R0:W-:Y:S02]  /*9db0*/  LDGSTS.E.BYPASS.LTC128B.128 [R22+0x10400], desc[UR38][R2.64+0x40], !P0 ;  /* 0x1040004002167fae */ /* 0x0001e4000c101d66 */
.L_x_11068:
[----:B------:R-:W-:Y:S05]  /*9dc0*/  BSYNC B0 ;  /* 0x0000000000007941 */ /* 0x000fea0003800000 */
.L_x_11067:
[----:B------:R-:W-:Y:S01]  /*9dd0*/  NOP ;  /* 0x0000000000007918 */ /* 0x000fe20000000000 */
[----:B------:R-:W-:Y:S01]  /*9de0*/  SYNCS.ARRIVE.TRANS64.RED.A0T1 RZ, [UR44+0x17000], RZ ;  /* 0x017000ffffff79a7 */ /* 0x000fe2000820042c */
[----:B01----:R-:W-:Y:S01]  /*9df0*/  IMAD.MOV.U32 R3, RZ, RZ, 0x1 ;  /* 0x00000001ff037424 */ /* 0x003fe200078e00ff */
[----:B------:R-:W-:Y:S04]  /*9e00*/  ARRIVES.LDGSTSBAR.64.TRANSCNT [UR44+0x17000] ;  /* 0x01700000ff0079b0 */ /* 0x000fe80008000aac */
[----:B------:R-:W-:Y:S01]  /*9e10*/  SHF.L.U32 R3, R3, 0x1f, RZ ;  /* 0x0000001f03037819 */ /* 0x000fe200000006ff */
[----:B------:R-:W-:Y:S01]  /*9e20*/  NOP ;  /* 0x0000000000007918 */ /* 0x000fe20000000000 */
[----:B------:R-:W-:Y:S02]  /*9e30*/  SYNCS.ARRIVE.TRANS64.A1T0 RZ, [UR44+0x17000], RZ ;  /* 0x017000ffffff79a7 */ /* 0x000fe4000810002c */
[----:B------:R-:W0:Y:S02]  /*9e40*/  SYNCS.PHASECHK.TRANS64.TRYWAIT P0, [UR44+0x17020], R3 ;  /* 0x01702003ff0075a7 */ /* 0x000e24000800016c */
[----:B0-----:R-:W-:Y:S05]  /*9e50*/  @!P0 BRA `(.L_x_11069) ;  /* 0x0000002400cc8947 */ /* 0x001fea0003800000 */
.L_x_11130:
[----:B------:R-:W-:Y:S01]  /*9e60*/  UIADD3 UR4, UR48, -0x2, URZ ;  /* 0xfffffffe30047890 */ /* 0x000fe2000fffe03f */
[----:B------:R-:W-:-:S03]  /*9e70*/  IMAD.MOV.U32 R20, RZ, RZ, 0x1 ;  /* 0x00000001ff147424 */ /* 0x000fc600078e00ff */
[----:B------:R-:W-:-:S06]  /*9e80*/  UISETP.GE.AND UP0, UPT, UR4, UR47, UPT ;  /* 0x0000002f0400728c */ /* 0x000fcc000bf06270 */
[----:B------:R-:W-:-:S13]  /*9e90*/  PLOP3.LUT P0, PT, PT, PT, UP0, 0x80, 0x0 ;  /* 0x000000000000781c */ /* 0x000fda0003f0f008 */
[----:B------:R-:W-:Y:S05]  /*9ea0*/  @!P0 BRA `(.L_x_11070) ;  /* 0x0000001000588947 */ /* 0x000fea0003800000 */
[----:B------:R-:W3:Y:S01]  /*9eb0*/  LDL R4, [R1+0xc] ;  /* 0x00000c0001047983 */ /* 0x000ee20000100800 */
[----:B------:R-:W1:Y:S01]  /*9ec0*/  S2R R0, SR_TID.X ;  /* 0x0000000000007919 */ /* 0x000e620000002100 */
[----:B------:R-:W-:-:S04]  /*9ed0*/  UIADD3 UR4, UR46, 0x1, URZ ;  /* 0x000000012e047890 */ /* 0x000fc8000fffe03f */
[----:B------:R-:W-:Y:S01]  /*9ee0*/  UIMAD UR4, UR4, UR40, URZ ;  /* 0x00000028040472a4 */ /* 0x000fe2000f8e023f */
[----:B0-----:R-:W-:Y:S01]  /*9ef0*/  LOP3.LUT R3, RZ, UR43, RZ, 0x33, !PT ;  /* 0x0000002bff037c12 */ /* 0x001fe2000f8e33ff */
[----:B-1----:R-:W-:-:S05]  /*9f00*/  IMAD.SHL.U32 R0, R0, 0x40, RZ ;  /* 0x0000004000007824 */ /* 0x002fca00078e00ff */
[----:B------:R-:W-:-:S04]  /*9f10*/  LOP3.LUT R0, R0, 0x40, RZ, 0xc0, !PT ;  /* 0x0000004000007812 */ /* 0x000fc800078ec0ff */
[----:B------:R-:W-:Y:S02]  /*9f20*/  IADD3 R16, R0, R16, R27 ;  /* 0x0000001000107210 */ /* 0x000fe40007ffe01b */
[----:B------:R-:W-:-:S03]  /*9f30*/  LOP3.LUT R0, RZ, UR4, RZ, 0x33, !PT ;  /* 0x00000004ff007c12 */ /* 0x000fc6000f8e33ff */
[----:B------:R-:W-:Y:S01]  /*9f40*/  VIADD R5, R16, 0xfffffe80 ;  /* 0xfffffe8010057836 */ /* 0x000fe20000000000 */
[----:B------:R-:W-:-:S04]  /*9f50*/  VIMNMX R0, R0, R3, !PT ;  /* 0x0000000300007248 */ /* 0x000fc80007fe0100 */
[C---:B------:R-:W-:Y:S01]  /*9f60*/  IADD3 R26, -R0.reuse, -0x2, RZ ;  /* 0xfffffffe001a7810 */ /* 0x040fe20007ffe1ff */
[----:B------:R-:W-:Y:S01]  /*9f70*/  IMAD R16, R0, -0x80, R5 ;  /* 0xffffff8000107824 */ /* 0x000fe200078e0205 */
[----:B------:R-:W-:Y:S01]  /*9f80*/  MOV R5, 0x1 ;  /* 0x0000000100057802 */ /* 0x000fe20000000f00 */
[----:B---3--:R-:W-:-:S05]  /*9f90*/  IMAD.IADD R2, R4, 0x1, R23 ;  /* 0x0000000104027824 */ /* 0x008fca00078e0217 */
[----:B------:R0:W-:Y:S01]  /*9fa0*/  STL [R1+0x8], R2 ;  /* 0x0000080201007387 */ /* 0x0001e20000100800 */
[----:B------:R-:W-:-:S07]  /*9fb0*/  IMAD.MOV.U32 R4, RZ, RZ, RZ ;  /* 0x000000ffff047224 */ /* 0x000fce00078e00ff */
.L_x_11085:
[----:B------:R-:W3:Y:S01]  /*9fc0*/  LDL R6, [R1+0x4] ;  /* 0x0000040001067983 */ /* 0x000ee20000100800 */
[----:B-1----:R-:W1:Y:S01]  /*9fd0*/  LDC R0, c[0x0][0x430] ;  /* 0x00010c00ff007b82 */ /* 0x002e620000000800 */
[----:B------:R-:W-:Y:S01]  /*9fe0*/  IMAD.MOV.U32 R8, RZ, RZ, R16 ;  /* 0x000000ffff087224 */ /* 0x000fe200078e0010 */
[----:B------:R-:W-:Y:S01]  /*9ff0*/  ULDC.64 UR4, c[0x0][0x428] ;  /* 0x00010a0000047ab9 */ /* 0x000fe20000000a00 */
[----:B-1----:R-:W-:-:S13]  /*a000*/  ISETP.NE.AND P0, PT, R0, 0x1, PT ;  /* 0x000000010000780c */ /* 0x002fda0003f05270 */
[----:B------:R-:W1:Y:S08]  /*a010*/  @P0 LDC R3, c[0x0][0x434] ;  /* 0x00010d00ff030b82 */ /* 0x000e700000000800 */
[----:B------:R-:W4:Y:S01]  /*a020*/  @P0 LDC R7, c[0x0][0x438] ;  /* 0x00010e00ff070b82 */ /* 0x000f220000000800 */
[----:B-1----:R-:W-:-:S05]  /*a030*/  @P0 IMAD.HI.U32 R0, R16, R3, RZ ;  /* 0x0000000310000227 */ /* 0x002fca00078e00ff */
[----:B----4-:R-:W-:-:S04]  /*a040*/  @P0 SHF.R.U32.HI R8, RZ, R7, R0 ;  /* 0x00000007ff080219 */ /* 0x010fc80000011600 */
[--C-:B------:R-:W-:Y:S01]  /*a050*/  SHF.R.S32.HI R3, RZ, 0x1f, R8.reuse ;  /* 0x0000001fff037819 */ /* 0x100fe20000011408 */
[----:B0-----:R-:W-:-:S04]  /*a060*/  IMAD.MOV.U32 R2, RZ, RZ, R8 ;  /* 0x000000ffff027224 */ /* 0x001fc800078e0008 */
[----:B------:R-:W-:-:S04]  /*a070*/  IMAD.WIDE.U32 R2, R29, UR4, R2 ;  /* 0x000000041d027c25 */ /* 0x000fc8000f8e0002 */
[----:B---3--:R-:W-:-:S04]  /*a080*/  IMAD R0, R6, UR4, RZ ;  /* 0x0000000406007c24 */ /* 0x008fc8000f8e02ff */
[----:B------:R-:W-:Y:S01]  /*a090*/  IMAD R7, R29, UR5, R0 ;  /* 0x000000051d077c24 */ /* 0x000fe2000f8e0200 */
[----:B------:R-:W-:Y:S02]  /*a0a0*/  ULDC.64 UR4, c[0x0][0x418] ;  /* 0x0001060000047ab9 */ /* 0x000fe40000000a00 */
[----:B------:R-:W-:Y:S01]  /*a0b0*/  LEA R6, P0, R2, UR4, 0x2 ;  /* 0x0000000402067c11 */ /* 0x000fe2000f8010ff */
[----:B------:R-:W-:-:S05]  /*a0c0*/  IMAD.IADD R3, R7, 0x1, R3 ;  /* 0x0000000107037824 */ /* 0x000fca00078e0203 */
[----:B------:R-:W-:-:S06]  /*a0d0*/  LEA.HI.X R7, R2, UR5, R3, 0x2, P0 ;  /* 0x0000000502077c11 */ /* 0x000fcc00080f1403 */
[----:B------:R-:W3:Y:S01]  /*a0e0*/  LDG.E R7, desc[UR38][R6.64] ;  /* 0x0000002606077981 */ /* 0x000ee2000c1e1900 */
        /* <DEDUP_REMOVED lines=10> */
[----:B---3--:R-:W-:Y:S01]  /*a190*/  SHF.R.S32.HI R18, RZ, 0x1f, R7 ;  /* 0x0000001fff127819 */ /* 0x008fe20000011407 */
[----:B------:R-:W-:Y:S06]  /*a1a0*/  @!P2 BRA `(.L_x_11071) ;  /* 0x000000000004a947 */ /* 0x000fec0003800000 */
[----:B------:R-:W-:Y:S01]  /*a1b0*/  BPT.TRAP 0x1 ;  /* 0x000000040000795c */ /* 0x000fe20000300000 */
.L_x_11071:
[----:B------:R-:W-:Y:S02]  /*a1c0*/  LEA R6, R0, UR44, 0x3 ;  /* 0x0000002c00067c11 */ /* 0x000fe4000f8e18ff */
[----:B------:R-:W-:-:S04]  /*a1d0*/  SHF.L.U32 R10, R20, 0x1f, RZ ;  /* 0x0000001f140a7819 */ /* 0x000fc800000006ff */
[----:B------:R-:W0:Y:S02]  /*a1e0*/  SYNCS.PHASECHK.TRANS64.TRYWAIT P1, [R6+URZ+0x17080], R10 ;  /* 0x0170800a060075a7 */ /* 0x000e24000802017f */
[----:B0-----:R-:W-:Y:S05]  /*a1f0*/  @!P1 BRA `(.L_x_11072) ;  /* 0x0000002000f89947 */ /* 0x001fea0003800000 */
.L_x_11131:
[----:B------:R-:W-:Y:S01]  /*a200*/  ULDC UR4, c[0x0][0x430] ;  /* 0x00010c0000047ab9 */ /* 0x000fe20000000800 */
[----:B------:R-:W1:Y:S01]  /*a210*/  S2R R25, SR_TID.X ;  /* 0x0000000000197919 */ /* 0x000e620000002100 */
[----:B------:R-:W-:Y:S01]  /*a220*/  UIADD3 UR4, -UR4, URZ, URZ ;  /* 0x0000003f04047290 */ /* 0x000fe2000fffe13f */
[----:B------:R-:W-:Y:S01]  /*a230*/  R2UR UR6, R28 ;  /* 0x000000001c0672ca */ /* 0x000fe200000e0000 */
[----:B------:R-:W3:Y:S01]  /*a240*/  LDC R12, c[0x0][0x2f4] ;  /* 0x0000bd00ff0c7b82 */ /* 0x000ee20000000800 */
[C---:B------:R-:W-:Y:S02]  /*a250*/  LOP3.LUT P3, RZ, R17.reuse, 0x4, RZ, 0xc0, !PT ;  /* 0x0000000411ff7812 */ /* 0x040fe4000786c0ff */
[----:B------:R-:W-:Y:S01]  /*a260*/  LOP3.LUT P2, RZ, R17, 0x2, RZ, 0xc0, !PT ;  /* 0x0000000211ff7812 */ /* 0x000fe2000784c0ff */
[----:B------:R-:W-:Y:S01]  /*a270*/  IMAD R8, R8, UR4, R16 ;  /* 0x0000000408087c24 */ /* 0x000fe2000f8e0210 */
[----:B------:R-:W-:-:S03]  /*a280*/  ULDC.64 UR4, c[0x0][0x328] ;  /* 0x0000ca0000047ab9 */ /* 0x000fc60000000a00 */
[----:B------:R-:W-:Y:S01]  /*a290*/  IMAD.WIDE.U32 R2, R8, UR4, RZ ;  /* 0x0000000408027c25 */ /* 0x000fe2000f8e00ff */
[----:B------:R-:W-:-:S05]  /*a2a0*/  SHF.R.S32.HI R9, RZ, 0x1f, R8 ;  /* 0x0000001fff097819 */ /* 0x000fca0000011408 */
[----:B------:R-:W-:-:S04]  /*a2b0*/  IMAD R11, R9, UR4, RZ ;  /* 0x00000004090b7c24 */ /* 0x000fc8000f8e02ff */
[----:B------:R-:W-:Y:S01]  /*a2c0*/  IMAD R11, R8, UR5, R11 ;  /* 0x00000005080b7c24 */ /* 0x000fe2000f8e020b */
        /* <DEDUP_REMOVED lines=14> */
[----:B---3--:R-:W-:Y:S01]  /*a3b0*/  ISETP.GE.AND P4, PT, R25, R12, PT ;  /* 0x0000000c1900720c */ /* 0x008fe20003f86270 */
[----:B------:R-:W-:Y:S01]  /*a3c0*/  IMAD.U32 R27, RZ, RZ, UR7 ;  /* 0x00000007ff1b7e24 */ /* 0x000fe2000f8e00ff */
[----:B------:R-:W-:-:S04]  /*a3d0*/  IADD3 R21, P1, R2, UR6, RZ ;  /* 0x0000000602157c10 */ /* 0x000fc8000ff3e0ff */
[----:B------:R-:W-:Y:S01]  /*a3e0*/  IADD3.X R27, R27, UR4, R3, P1, !PT ;  /* 0x000000041b1b7c10 */ /* 0x000fe20008ffe403 */
[----:B------:R-:W-:-:S03]  /*a3f0*/  UMOV UR4, 0xffffffff ;  /* 0xffffffff00047882 */ /* 0x000fc60000000000 */
[----:B------:R-:W-:Y:S05]  /*a400*/  BRA.DIV UR4, `(.L_x_11073) ;  /* 0x0000002204887947 */ /* 0x000fea000b800000 */
[----:B------:R-:W1:Y:S01]  /*a410*/  S2R R11, SR_TID.X ;  /* 0x00000000000b7919 */ /* 0x000e620000002100 */
[----:B------:R-:W-:Y:S01]  /*a420*/  IMAD R25, R0, 0x3000, R22 ;  /* 0x0000300000197824 */ /* 0x000fe200078e0216 */
[----:B------:R-:W3:Y:S04]  /*a430*/  SHFL.IDX PT, R2, R21, RZ, 0x1e1f ;  /* 0x001e1fff15027589 */ /* 0x000ee800000e0000 */
[----:B------:R-:W4:Y:S04]  /*a440*/  SHFL.IDX PT, R3, R27, RZ, 0x1e1f ;  /* 0x001e1fff1b037589 */ /* 0x000f2800000e0000 */
[----:B------:R-:W0:Y:S01]  /*a450*/  SHFL.IDX PT, R27, R27, 0x1, 0x1e1f ;  /* 0x003e1f001b1b7f89 */ /* 0x000e2200000e0000 */
[----:B-1----:R-:W-:-:S05]  /*a460*/  IMAD.SHL.U32 R11, R11, 0x10, RZ ;  /* 0x000000100b0b7824 */ /* 0x002fca00078e00ff */
[----:B------:R-:W-:-:S04]  /*a470*/  LOP3.LUT R11, R11, 0x10, RZ, 0xc0, !PT ;  /* 0x000000100b0b7812 */ /* 0x000fc800078ec0ff */
[----:B---3--:R-:W-:-:S05]  /*a480*/  IADD3 R2, P1, R11, R2, RZ ;  /* 0x000000020b027210 */ /* 0x008fca0007f3e0ff */
[----:B----4-:R-:W-:-:S05]  /*a490*/  IMAD.X R3, RZ, RZ, R3, P1 ;  /* 0x000000ffff037224 */ /* 0x010fca00008e0603 */
[----:B------:R-:W-:Y:S04]  /*a4a0*/  LDGSTS.E.BYPASS.LTC128B.128 [R25+0x6400], desc[UR38][R2.64], !P4 ;  /* 0x0640000002197fae */ /* 0x000fe8000e101d66 */
[----:B------:R-:W-:Y:S04]  /*a4b0*/  LDGSTS.E.BYPASS.LTC128B.128 [R25+0x7400], desc[UR38][R2.64+0x20], !P3 ;  /* 0x0740002002197fae */ /* 0x000fe8000d901d66 */
[----:B------:R1:W-:Y:S04]  /*a4c0*/  LDGSTS.E.BYPASS.LTC128B.128 [R25+0x8400], desc[UR38][R2.64+0x40], !P2 ;  /* 0x0840004002197fae */ /* 0x0003e8000d101d66 */
[----:B01----:R1:W3:Y:S02]  /*a4d0*/  SHFL.IDX PT, R2, R21, 0x1, 0x1e1f ;  /* 0x003e1f0015027f89 */ /* 0x0032e400000e0000 */
.L_x_11137:
[----:B------:R-:W0:Y:S01]  /*a4e0*/  S2R R3, SR_TID.X ;  /* 0x0000000000037919 */ /* 0x000e220000002100 */
[----:B------:R-:W-:Y:S01]  /*a4f0*/  R2UR UR4, R6 ;  /* 0x00000000060472ca */ /* 0x000fe200000e0000 */
[----:B0-----:R-:W-:-:S05]  /*a500*/  IMAD.SHL.U32 R3, R3, 0x10, RZ ;  /* 0x0000001003037824 */ /* 0x001fca00078e00ff */
[----:B------:R-:W-:-:S04]  /*a510*/  LOP3.LUT R3, R3, 0x10, RZ, 0xc0, !PT ;  /* 0x0000001003037812 */ /* 0x000fc800078ec0ff */
        /* <DEDUP_REMOVED lines=17> */
.L_x_11074:
[----:B------:R0:W-:Y:S01]  /*a630*/  SYNCS.ARRIVE.TRANS64.A1T0 RZ, [R6+URZ+0x17070], RZ ;  /* 0x017070ff06ff79a7 */ /* 0x0001e2000810003f */
[----:B------:R-:W-:Y:S05]  /*a640*/  @!P2 BRA `(.L_x_11075) ;  /* 0x000000000004a947 */ /* 0x000fea0003800000 */
[----:B------:R-:W-:Y:S01]  /*a650*/  BPT.TRAP 0x1 ;  /* 0x000000040000795c */ /* 0x000fe20000300000 */
.L_x_11075:
[----:B------:R-:W3:Y:S02]  /*a660*/  SYNCS.PHASECHK.TRANS64.TRYWAIT P1, [R6+URZ+0x17040], R10 ;  /* 0x0170400a060075a7 */ /* 0x000ee4000802017f */
[----:B---3--:R-:W-:Y:S05]  /*a670*/  @!P1 BRA `(.L_x_11076) ;  /* 0x0000002000889947 */ /* 0x008fea0003800000 */
.L_x_11138:
[----:B-1----:R-:W1:Y:S01]  /*a680*/  S2R R21, SR_TID.X ;  /* 0x0000000000157919 */ /* 0x002e620000002100 */
[----:B------:R-:W-:Y:S01]  /*a690*/  ULDC.64 UR4, c[0x0][0x300] ;  /* 0x0000c00000047ab9 */ /* 0x000fe20000000a00 */
[----:B------:R-:W-:Y:S01]  /*a6a0*/  R2UR UR6, R28 ;  /* 0x000000001c0672ca */ /* 0x000fe200000e0000 */
[----:B------:R-:W-:Y:S01]  /*a6b0*/  IMAD R9, R9, UR4, RZ ;  /* 0x0000000409097c24 */ /* 0x000fe2000f8e02ff */
[----:B------:R-:W4:Y:S01]  /*a6c0*/  LDC R11, c[0x0][0x2f4] ;  /* 0x0000bd00ff0b7b82 */ /* 0x000f220000000800 */
[C---:B------:R-:W-:Y:S01]  /*a6d0*/  IMAD.WIDE.U32 R2, R8.reuse, UR4, RZ ;  /* 0x0000000408027c25 */ /* 0x040fe2000f8e00ff */
[C---:B------:R-:W-:Y:S02]  /*a6e0*/  LOP3.LUT P3, RZ, R17.reuse, 0x4, RZ, 0xc0, !PT ;  /* 0x0000000411ff7812 */ /* 0x040fe4000786c0ff */
[----:B------:R-:W-:Y:S01]  /*a6f0*/  LOP3.LUT P2, RZ, R17, 0x2, RZ, 0xc0, !PT ;  /* 0x0000000211ff7812 */ /* 0x000fe2000784c0ff */
        /* <DEDUP_REMOVED lines=15> */
[----:B-1----:R-:W-:-:S03]  /*a7f0*/  IMAD.SHL.U32 R21, R21, 0x10, RZ ;  /* 0x0000001015157824 */ /* 0x002fc600078e00ff */
[----:B------:R-:W-:Y:S01]  /*a800*/  IADD3.X R9, R9, UR4, R3, P1, !PT ;  /* 0x0000000409097c10 */ /* 0x000fe20008ffe403 */
[----:B------:R-:W-:Y:S01]  /*a810*/  UMOV UR4, 0xffffffff ;  /* 0xffffffff00047882 */ /* 0x000fe20000000000 */
[----:B------:R-:W-:-:S04]  /*a820*/  LOP3.LUT R21, R21, 0x10, RZ, 0xc0, !PT ;  /* 0x0000001015157812 */ /* 0x000fc800078ec0ff */
[----:B----4-:R-:W-:Y:S01]  /*a830*/  ISETP.GE.AND P4, PT, R21, R11, PT ;  /* 0x0000000b1500720c */ /* 0x010fe20003f86270 */
[----:B------:R-:W-:-:S12]  /*a840*/  BRA.DIV UR4, `(.L_x_11077) ;  /* 0x0000002204287947 */ /* 0x000fd8000b800000 */
[----:B---3--:R-:W3:Y:S04]  /*a850*/  LDL R10, [R1] ;  /* 0x00000000010a7983 */ /* 0x008ee80000100800 */
[----:B--2---:R-:W1:Y:S04]  /*a860*/  SHFL.IDX PT, R14, R7, RZ, 0x1e1f ;  /* 0x001e1fff070e7589 */ /* 0x004e6800000e0000 */
[----:B------:R-:W2:Y:S04]  /*a870*/  SHFL.IDX PT, R3, R9, RZ, 0x1e1f ;  /* 0x001e1fff09037589 */ /* 0x000ea800000e0000 */
[----:B------:R-:W4:Y:S01]  /*a880*/  SHFL.IDX PT, R9, R9, 0x1, 0x1e1f ;  /* 0x003e1f0009097f89 */ /* 0x000f2200000e0000 */
[----:B-1----:R-:W-:-:S03]  /*a890*/  IADD3 R2, P1, R21, R14, RZ ;  /* 0x0000000e15027210 */ /* 0x002fc60007f3e0ff */
[----:B------:R1:W0:Y:S02]  /*a8a0*/  SHFL.IDX PT, R14, R7, 0x1, 0x1e1f ;  /* 0x003e1f00070e7f89 */ /* 0x00022400000e0000 */
[----:B--2---:R-:W-:Y:S02]  /*a8b0*/  IMAD.X R3, RZ, RZ, R3, P1 ;  /* 0x000000ffff037224 */ /* 0x004fe400008e0603 */
[----:B---3--:R-:W-:-:S04]  /*a8c0*/  IMAD R8, R0, 0x3000, R10 ;  /* 0x0000300000087824 */ /* 0x008fc800078e020a */
[----:B------:R-:W-:-:S05]  /*a8d0*/  VIADD R8, R8, UR44 ;  /* 0x0000002c08087c36 */ /* 0x000fca0008000000 */
[----:B------:R1:W-:Y:S04]  /*a8e0*/  LDGSTS.E.BYPASS.LTC128B.128 [R8+0x10c00], desc[UR38][R2.64], !P4 ;  /* 0x10c0000002087fae */ /* 0x0003e8000e101d66 */
[----:B------:R1:W-:Y:S04]  /*a8f0*/  LDGSTS.E.BYPASS.LTC128B.128 [R8+0x11c00], desc[UR38][R2.64+0x20], !P3 ;  /* 0x11c0002002087fae */ /* 0x0003e8000d901d66 */
[----:B0---4-:R1:W-:Y:S02]  /*a900*/  LDGSTS.E.BYPASS.LTC128B.128 [R8+0x12c00], desc[UR38][R2.64+0x40], !P2 ;  /* 0x12c0004002087fae */ /* 0x0113e4000d101d66 */
.L_x_11144:
[----:B01----:R-:W-:Y:S02]  /*a910*/  IADD3 R2, P1, R21, R14, RZ ;  /* 0x0000000e15027210 */ /* 0x003fe40007f3e0ff */
        /* <DEDUP_REMOVED lines=17> */
.L_x_11078:
[----:B------:R-:W-:Y:S01]  /*aa30*/  IMAD.U32 R2, RZ, RZ, UR41 ;  /* 0x00000029ff027e24 */ /* 0x000fe2000f8e00ff */
[----:B------:R0:W-:Y:S04]  /*aa40*/  SYNCS.ARRIVE.TRANS64.A1T0 RZ, [R6+URZ+0x17030], RZ ;  /* 0x017030ff06ff79a7 */ /* 0x0001e8000810003f */
[----:B------:R-:W-:-:S04]  /*aa50*/  LOP3.LUT R2, R2, 0x1, RZ, 0xfc, !PT ;  /* 0x0000000102027812 */ /* 0x000fc800078efcff */
[----:B------:R-:W-:-:S13]  /*aa60*/  ISETP.NE.AND P1, PT, R2, 0x3, PT ;  /* 0x000000030200780c */ /* 0x000fda0003f25270 */
[----:B0-----:R-:W-:Y:S05]  /*aa70*/  @!P1 BRA `(.L_x_11079) ;  /* 0x0000000000049947 */ /* 0x001fea0003800000 */
[----:B------:R-:W-:Y:S01]  /*aa80*/  BPT.TRAP 0x1 ;  /* 0x000000040000795c */ /* 0x000fe20000300000 */
.L_x_11079:
[----:B------:R-:W-:Y:S02]  /*aa90*/  LOP3.LUT R3, R5, 0x1, RZ, 0x3c, !PT ;  /* 0x0000000105037812 */ /* 0x000fe400078e3cff */
[----:B------:R-:W-:Y:S02]  /*aaa0*/  LEA R2, R4, UR44, 0x3 ;  /* 0x0000002c04027c11 */ /* 0x000fe4000f8e18ff */
[----:B------:R-:W-:-:S04]  /*aab0*/  SHF.L.U32 R3, R3, 0x1f, RZ ;  /* 0x0000001f03037819 */ /* 0x000fc800000006ff */
[----:B------:R-:W0:Y:S02]  /*aac0*/  SYNCS.PHASECHK.TRANS64.TRYWAIT P2, [R2+URZ+0x17070], R3 ;  /* 0x01707003020075a7 */ /* 0x000e24000804017f */
[----:B0-----:R-:W-:Y:S05]  /*aad0*/  @!P2 BRA `(.L_x_11080) ;  /* 0x000000200020a947 */ /* 0x001fea0003800000 */
.L_x_11145:
[----:B------:R-:W-:-:S06]  /*aae0*/  ULOP3.LUT UR4, UR41, 0x2, URZ, 0xfc, !UPT ;  /* 0x0000000229047892 */ /* 0x000fcc000f8efc3f */
[----:B------:R-:W-:-:S05]  /*aaf0*/  IMAD.U32 R6, RZ, RZ, UR4 ;  /* 0x00000004ff067e24 */ /* 0x000fca000f8e00ff */
[----:B------:R-:W-:-:S13]  /*ab00*/  ISETP.NE.AND P2, PT, R6, 0x3, PT ;  /* 0x000000030600780c */ /* 0x000fda0003f45270 */
[----:B------:R-:W-:Y:S05]  /*ab10*/  @!P2 BRA `(.L_x_11081) ;  /* 0x000000000004a947 */ /* 0x000fea0003800000 */
[----:B------:R-:W-:Y:S01]  /*ab20*/  BPT.TRAP 0x1 ;  /* 0x000000040000795c */ /* 0x000fe20000300000 */
.L_x_11081:
[----:B------:R-:W-:Y:S01]  /*ab30*/  SHF.L.U32 R5, R5, 0x1f, RZ ;  /* 0x0000001f05057819 */ /* 0x000fe200000006ff */
[----:B0-----:R-:W-:-:S03]  /*ab40*/  IMAD R3, R4, 0x3000, RZ ;  /* 0x0000300004037824 */ /* 0x001fc600078e02ff */
[----:B------:R-:W0:Y:S02]  /*ab50*/  SYNCS.PHASECHK.TRANS64.TRYWAIT P2, [R2+URZ+0x17060], R5 ;  /* 0x01706005020075a7 */ /* 0x000e24000804017f */
[----:B0-----:R-:W-:Y:S05]  /*ab60*/  @!P2 BRA `(.L_x_11082) ;  /* 0x000000200010a947 */ /* 0x001fea0003800000 */
.L_x_11146:
[----:B------:R-:W2:Y:S01]  /*ab70*/  LDL R15, [R1+0x8] ;  /* 0x00000800010f7983 */ /* 0x000ea20000100800 */
[----:B------:R-:W-:Y:S01]  /*ab80*/  LOP3.LUT R12, R3, R24, RZ, 0xfc, !PT ;  /* 0x00000018030c7212 */ /* 0x000fe200078efcff */
[----:B------:R-:W-:Y:S05]  /*ab90*/  WARPSYNC.ALL ;  /* 0x0000000000007948 */ /* 0x000fea0003800000 */
[----:B0-----:R-:W0:Y:S01]  /*aba0*/  LDSM.16.MT88.4 R4, [R12+UR44+0x6400] ;  /* 0x0064002c0c04783b */ /* 0x001e220008004200 */
[----:B------:R-:W-:Y:S01]  /*abb0*/  ULOP3.LUT UR4, UR41, 0x2, URZ, 0xfc, !UPT ;  /* 0x0000000229047892 */ /* 0x000fe2000f8efc3f */
[C-C-:B0-----:R-:W-:Y:S02]  /*abc0*/  PRMT R8, R4.reuse, 0x6420, R5.reuse ;  /* 0x0000642004087816 */ /* 0x141fe40000000005 */
[----:B------:R-:W-:-:S02]  /*abd0*/  PRMT R9, R4, 0x7531, R5 ;  /* 0x0000753104097816 */ /* 0x000fc40000000005 */
[----:B------:R-:W-:Y:S02]  /*abe0*/  LOP3.LUT R4, R3, R23, RZ, 0xfc, !PT ;  /* 0x0000001703047212 */ /* 0x000fe400078efcff */
[C-C-:B------:R-:W-:Y:S02]  /*abf0*/  PRMT R10, R6.reuse, 0x6420, R7.reuse ;  /* 0x00006420060a7816 */ /* 0x140fe40000000007 */
[----:B------:R-:W-:Y:S01]  /*ac00*/  PRMT R11, R6, 0x7531, R7 ;  /* 0x00007531060b7816 */ /* 0x000fe20000000007 */
[----:B------:R-:W-:-:S05]  /*ac10*/  IMAD.IADD R4, R19, 0x1, R4 ;  /* 0x0000000113047824 */ /* 0x000fca00078e0204 */
[----:B------:R0:W-:Y:S02]  /*ac20*/  STSM.16.M88.4 [R4], R8 ;  /* 0x0000000804007844 */ /* 0x0001e40000000200 */
[----:B0-----:R-:W-:-:S04]  /*ac30*/  IADD3 R10, R3, 0x1000, RZ ;  /* 0x00001000030a7810 */ /* 0x001fc80007ffe0ff */
[----:B------:R-:W-:-:S05]  /*ac40*/  LOP3.LUT R13, R10, R24, RZ, 0xfc, !PT ;  /* 0x000000180a0d7212 */ /* 0x000fca00078efcff */
[----:B------:R-:W0:Y:S02]  /*ac50*/  LDSM.16.MT88.4 R4, [R13+UR44+0x6400] ;  /* 0x0064002c0d04783b */ /* 0x000e240008004200 */
[C-C-:B0-----:R-:W-:Y:S02]  /*ac60*/  PRMT R8, R4.reuse, 0x6420, R5.reuse ;  /* 0x0000642004087816 */ /* 0x141fe40000000005 */
[----:B------:R-:W-:Y:S02]  /*ac70*/  PRMT R9, R4, 0x7531, R5 ;  /* 0x0000753104097816 */ /* 0x000fe40000000005 */
[----:B------:R-:W-:Y:S02]  /*ac80*/  LOP3.LUT R4, R10, R23, RZ, 0xfc, !PT ;  /* 0x000000170a047212 */ /* 0x000fe400078efcff */
[C-C-:B------:R-:W-:Y:S02]  /*ac90*/  PRMT R10, R6.reuse, 0x6420, R7.reuse ;  /* 0x00006420060a7816 */ /* 0x140fe40000000007 */
[----:B------:R-:W-:Y:S01]  /*aca0*/  PRMT R11, R6, 0x7531, R7 ;  /* 0x00007531060b7816 */ /* 0x000fe20000000007 */
[----:B------:R-:W-:-:S05]  /*acb0*/  IMAD.IADD R4, R19, 0x1, R4 ;  /* 0x0000000113047824 */ /* 0x000fca00078e0204 */
[----:B------:R0:W-:Y:S02]  /*acc0*/  STSM.16.M88.4 [R4], R8 ;  /* 0x0000000804007844 */ /* 0x0001e40000000200 */
[----:B0-----:R-:W-:-:S05]  /*acd0*/  VIADD R10, R3, 0x2000 ;  /* 0x00002000030a7836 */ /* 0x001fca0000000000 */
        /* <DEDUP_REMOVED lines=13> */
[----:B------:R-:W-:Y:S02]  /*adb0*/  PRMT R11, R6, 0x7531, R7 ;  /* 0x00007531060b7816 */ /* 0x000fe40000000007 */
[----:B--2---:R-:W-:Y:S01]  /*adc0*/  IADD3 R3, R19, R15, R3 ;  /* 0x0000000f13037210 */ /* 0x004fe20007ffe003 */
[----:B------:R-:W-:-:S04]  /*add0*/  IMAD.U32 R15, RZ, RZ, UR4 ;  /* 0x00000004ff0f7e24 */ /* 0x000fc8000f8e00ff */
[----:B------:R-:W-:Y:S01]  /*ade0*/  STSM.16.M88.4 [R3], R8 ;  /* 0x0000000803007844 */ /* 0x000fe20000000200 */
[----:B------:R-:W-:-:S03]  /*adf0*/  ISETP.NE.AND P2, PT, R15, 0x3, PT ;  /* 0x000000030f00780c */ /* 0x000fc60003f45270 */
[----:B------:R-:W0:Y:S02]  /*ae00*/  LDSM.16.MT88.4 R4, [R12+UR44+0x7c00] ;  /* 0x007c002c0c04783b */ /* 0x000e240008004200 */
[C-C-:B0-----:R-:W-:Y:S02]  /*ae10*/  PRMT R8, R4.reuse, 0x6420, R5.reuse ;  /* 0x0000642004087816 */ /* 0x141fe40000000005 */
        /* <DEDUP_REMOVED lines=18> */
.L_x_11083:
[----:B-1----:R1:W-:Y:S01]  /*af40*/  SYNCS.ARRIVE.TRANS64.A1T0 RZ, [R2+URZ+0x17050], RZ ;  /* 0x017050ff02ff79a7 */ /* 0x0023e2000810003f */
[----:B------:R-:W-:Y:S06]  /*af50*/  BAR.SYNC.DEFER_BLOCKING 0x2, 0x80 ;  /* 0x0082000000007b1d */ /* 0x000fec0000010000 */
[----:B------:R-:W-:Y:S05]  /*af60*/  @!P1 BRA `(.L_x_11084) ;  /* 0x0000000000049947 */ /* 0x000fea0003800000 */
[----:B------:R-:W-:Y:S01]  /*af70*/  BPT.TRAP 0x1 ;  /* 0x000000040000795c */ /* 0x000fe20000300000 */
.L_x_11084:
        /* <DEDUP_REMOVED lines=9> */
.L_x_11070:
[----:B------:R-:W-:-:S07]  /*b010*/  IMAD.MOV.U32 R0, RZ, RZ, RZ ;  /* 0x000000ffff007224 */ /* 0x000fce00078e00ff */
.L_x_11086:
[----:B------:R-:W-:-:S06]  /*b020*/  ULOP3.LUT UR4, UR41, 0x1, URZ, 0xfc, !UPT ;  /* 0x0000000129047892 */ /* 0x000fcc000f8efc3f */
[----:B-1----:R-:W-:-:S05]  /*b030*/  IMAD.U32 R2, RZ, RZ, UR4 ;  /* 0x00000004ff027e24 */ /* 0x002fca000f8e00ff */
[----:B------:R-:W-:-:S13]  /*b040*/  ISETP.NE.AND P1, PT, R2, 0x3, PT ;  /* 0x000000030200780c */ /* 0x000fda0003f25270 */
[----:B------:R-:W-:Y:S05]  /*b050*/  @!P1 BRA `(.L_x_11087) ;  /* 0x0000000000049947 */ /* 0x000fea0003800000 */
[----:B------:R-:W-:Y:S01]  /*b060*/  BPT.TRAP 0x1 ;  /* 0x000000040000795c */ /* 0x000fe20000300000 */
.L_x_11087:
[----:B------:R-:W-:Y:S01]  /*b070*/  LOP3.LUT R2, R20, 0x1, RZ, 0x3c, !PT ;  /* 0x0000000114027812 */ /* 0x000fe200078e3cff */
[----:B------:R-:W-:Y:S01]  /*b080*/  BSSY B0, `(.L_x_11088) ;  /* 0x0000005000007945 */ /* 0x000fe20003800000 */
[----:B0-----:R-:W-:Y:S02]  /*b090*/  LEA R3, R0, UR44, 0x3 ;  /* 0x0000002c00037c11 */ /* 0x001fe4000f8e18ff */
[----:B------:R-:W-:-:S04]  /*b0a0*/  SHF.L.U32 R2, R2, 0x1f, RZ ;  /* 0x0000001f02027819 */ /* 0x000fc800000006ff */
[----:B------:R-:W0:Y:S02]  /*b0b0*/  SYNCS.PHASECHK.TRANS64.TRYWAIT P0, [R3+URZ+0x17070], R2 ;  /* 0x01707002030075a7 */ /* 0x000e24000800017f */
[----:B0-----:R-:W-:Y:S05]  /*b0c0*/  @!P0 BRA `(.L_x_11089) ;  /* 0x0000001800cc8947 */ /* 0x001fea0003800000 */
.L_x_11147:
[----:B------:R-:W-:Y:S05]  /*b0d0*/  BSYNC B0 ;  /* 0x0000000000007941 */ /* 0x000fea0003800000 */
.L_x_11088:
[----:B------:R-:W-:-:S06]  /*b0e0*/  ULOP3.LUT UR4, UR41, 0x2, URZ, 0xfc, !UPT ;  /* 0x0000000229047892 */ /* 0x000fcc000f8efc3f */
[----:B------:R-:W-:-:S05]  /*b0f0*/  IMAD.U32 R4, RZ, RZ, UR4 ;  /* 0x00000004ff047e24 */ /* 0x000fca000f8e00ff */
[----:B------:R-:W-:-:S13]  /*b100*/  ISETP.NE.AND P0, PT, R4, 0x3, PT ;  /* 0x000000030400780c */ /* 0x000fda0003f05270 */
[----:B------:R-:W-:Y:S05]  /*b110*/  @!P0 BRA `(.L_x_11090) ;  /* 0x0000000000048947 */ /* 0x000fea0003800000 */
[----:B------:R-:W-:Y:S01]  /*b120*/  BPT.TRAP 0x1 ;  /* 0x000000040000795c */ /* 0x000fe20000300000 */
.L_x_11090:
[----:B------:R-:W-:Y:S01]  /*b130*/  SHF.L.U32 R4, R20, 0x1f, RZ ;  /* 0x0000001f14047819 */ /* 0x000fe200000006ff */
[----:B0-----:R-:W-:-:S03]  /*b140*/  IMAD R2, R0, 0x3000, RZ ;  /* 0x0000300000027824 */ /* 0x001fc600078e02ff */
[----:B------:R-:W0:Y:S02]  /*b150*/  SYNCS.PHASECHK.TRANS64.TRYWAIT P0, [R3+URZ+0x17060], R4 ;  /* 0x01706004030075a7 */ /* 0x000e24000800017f */
[----:B------:R-:W-:Y:S01]  /*b160*/  LOP3.LUT R12, R2, R24, RZ, 0xfc, !PT ;  /* 0x00000018020c7212 */ /* 0x000fe200078efcff */
[----:B0-----:R-:W-:Y:S06]  /*b170*/  @!P0 BRA `(.L_x_11091) ;  /* 0x0000001800b48947 */ /* 0x001fec0003800000 */
.L_x_11148:
[----:B------:R-:W3:Y:S01]  /*b180*/  LDL.LU R17, [R1+0xc] ;  /* 0x00000c0001117983 */ /* 0x000ee20000300800 */
[----:B------:R-:W-:Y:S05]  /*b190*/  WARPSYNC.ALL ;  /* 0x0000000000007948 */ /* 0x000fea0003800000 */
[----:B0-----:R-:W0:Y:S01]  /*b1a0*/  LDSM.16.MT88.4 R4, [R12+UR44+0x6400] ;  /* 0x0064002c0c04783b */ /* 0x001e220008004200 */
[C---:B--2---:R-:W-:Y:S01]  /*b1b0*/  VIADD R14, R2.reuse, 0x1000 ;  /* 0x00001000020e7836 */ /* 0x044fe20000000000 */
[----:B------:R-:W-:Y:S01]  /*b1c0*/  ULOP3.LUT UR4, UR41, 0x2, URZ, 0xfc, !UPT ;  /* 0x0000000229047892 */ /* 0x000fe2000f8efc3f */
[----:B------:R-:W-:-:S03]  /*b1d0*/  VIADD R16, R2, 0x2000 ;  /* 0x0000200002107836 */ /* 0x000fc60000000000 */
[CC--:B------:R-:W-:Y:S02]  /*b1e0*/  LOP3.LUT R15, R14.reuse, R24.reuse, RZ, 0xfc, !PT ;  /* 0x000000180e0f7212 */ /* 0x0c0fe400078efcff */
[-C--:B------:R-:W-:Y:S02]  /*b1f0*/  LOP3.LUT R14, R14, R23.reuse, RZ, 0xfc, !PT ;  /* 0x000000170e0e7212 */ /* 0x080fe400078efcff */
[C---:B------:R-:W-:Y:S02]  /*b200*/  LOP3.LUT R24, R16.reuse, R24, RZ, 0xfc, !PT ;  /* 0x0000001810187212 */ /* 0x040fe400078efcff */
[----:B------:R-:W-:Y:S01]  /*b210*/  LOP3.LUT R16, R16, R23, RZ, 0xfc, !PT ;  /* 0x0000001710107212 */ /* 0x000fe200078efcff */
[----:B------:R-:W-:-:S04]  /*b220*/  IMAD.IADD R14, R19, 0x1, R14 ;  /* 0x00000001130e7824 */ /* 0x000fc800078e020e */
[C---:B------:R-:W-:Y:S01]  /*b230*/  IMAD.IADD R16, R19.reuse, 0x1, R16 ;  /* 0x0000000113107824 */ /* 0x040fe200078e0210 */
        /* <DEDUP_REMOVED lines=23> */
[----:B------:R-:W-:Y:S02]  /*b3b0*/  PRMT R11, R6, 0x7531, R7 ;  /* 0x00007531060b7816 */ /* 0x000fe40000000007 */
[----:B---3--:R-:W-:Y:S01]  /*b3c0*/  IADD3 R2, R2, R23, R17 ;  /* 0x0000001702027210 */ /* 0x008fe20007ffe011 */
[----:B------:R-:W-:-:S04]  /*b3d0*/  IMAD.U32 R17, RZ, RZ, UR4 ;  /* 0x00000004ff117e24 */ /* 0x000fc8000f8e00ff */
[----:B------:R-:W-:Y:S01]  /*b3e0*/  IMAD.IADD R19, R19, 0x1, R2 ;  /* 0x0000000113137824 */ /* 0x000fe200078e0202 */
[----:B------:R-:W-:-:S04]  /*b3f0*/  ISETP.NE.AND P0, PT, R17, 0x3, PT ;  /* 0x000000031100780c */ /* 0x000fc80003f05270 */
        /* <DEDUP_REMOVED lines=21> */
.L_x_11092:
[----:B-1----:R1:W-:Y:S01]  /*b550*/  SYNCS.ARRIVE.TRANS64.A1T0 RZ, [R3+URZ+0x17050], RZ ;  /* 0x017050ff03ff79a7 */ /* 0x0023e2000810003f */
[----:B------:R-:W-:Y:S06]  /*b560*/  BAR.SYNC.DEFER_BLOCKING 0x2, 0x80 ;  /* 0x0082000000007b1d */ /* 0x000fec0000010000 */
[----:B------:R-:W-:Y:S05]  /*b570*/  @!P1 BRA `(.L_x_11093) ;  /* 0x0000000000049947 */ /* 0x000fea0003800000 */
[----:B------:R-:W-:Y:S01]  /*b580*/  BPT.TRAP 0x1 ;  /* 0x000000040000795c */ /* 0x000fe20000300000 */
.L_x_11093:
        /* <DEDUP_REMOVED lines=10> */
.L_x_11050:
[----:B------:R-:W1:Y:S01]  /*b630*/  S2R R4, SR_CgaCtaId ;  /* 0x0000000000047919 */ /* 0x000e620000008800 */
[----:B------:R-:W-:Y:S02]  /*b640*/  MOV R3, 0x400 ;  /* 0x0000040000037802 */ /* 0x000fe40000000f00 */
[----:B------:R-:W-:Y:S02]  /*b650*/  SHF.L.U32 R2, R2, 0x1f, RZ ;  /* 0x0000001f02027819 */ /* 0x000fe400000006ff */
[----:B-1----:R-:W-:-:S04]  /*b660*/  LEA R7, R4, R3, 0x18 ;  /* 0x0000000304077211 */ /* 0x002fc800078ec0ff */
[----:B------:R-:W1:Y:S02]  /*b670*/  SYNCS.PHASECHK.TRANS64.TRYWAIT P0, [R7+URZ+0x17020], R2 ;  /* 0x01702002070075a7 */ /* 0x000e64000800017f */
[----:B-1----:R-:W-:Y:S05]  /*b680*/  @!P0 BRA `(.L_x_11094) ;  /* 0x0000001400848947 */ /* 0x002fea0003800000 */
.L_x_11149:
        /* <DEDUP_REMOVED lines=13> */
.L_x_11095:
[----:B------:R-:W-:Y:S01]  /*b760*/  IMAD R5, R0, 0x8, R7 ;  /* 0x0000000800057824 */ /* 0x000fe200078e0207 */
[----:B------:R-:W-:Y:S01]  /*b770*/  SHF.L.U32 R2, R20, 0x1f, RZ ;  /* 0x0000001f14027819 */ /* 0x000fe200000006ff */
[----:B------:R-:W-:-:S03]  /*b780*/  VIADD R0, R0, 0x1 ;  /* 0x0000000100007836 */ /* 0x000fc60000000000 */
[----:B------:R-:W1:Y:S02]  /*b790*/  SYNCS.PHASECHK.TRANS64.TRYWAIT P1, [R5+URZ+0x17040], R2 ;  /* 0x01704002050075a7 */ /* 0x000e64000802017f */
[----:B------:R-:W-:-:S04]  /*b7a0*/  ISETP.NE.AND P2, PT, R0, 0x2, PT ;  /* 0x000000020000780c */ /* 0x000fc80003f45270 */
[----:B------:R-:W-:Y:S01]  /*b7b0*/  SEL R3, RZ, 0x1, P2 ;  /* 0x00000001ff037807 */ /* 0x000fe20001000000 */
[----:B-1----:R-:W-:Y:S08]  /*b7c0*/  @!P1 BRA `(.L_x_11096) ;  /* 0x0000001400489947 */ /* 0x002ff00003800000 */
.L_x_11150:
[----:B------:R-:W-:Y:S02]  /*b7d0*/  SEL R0, R0, RZ, P2 ;  /* 0x000000ff00007207 */ /* 0x000fe40001000000 */
[----:B------:R-:W-:Y:S01]  /*b7e0*/  LOP3.LUT R3, R20, R3, RZ, 0x3c, !PT ;  /* 0x0000000314037212 */ /* 0x000fe200078e3cff */
[----:B------:R-:W-:Y:S06]  /*b7f0*/  @!P0 BRA `(.L_x_11097) ;  /* 0x0000000000048947 */ /* 0x000fec0003800000 */
[----:B------:R-:W-:Y:S01]  /*b800*/  BPT.TRAP 0x1 ;  /* 0x000000040000795c */ /* 0x000fe20000300000 */
.L_x_11097:
[----:B------:R-:W-:Y:S01]  /*b810*/  IMAD R7, R0, 0x8, R7 ;  /* 0x0000000800077824 */ /* 0x000fe200078e0207 */
[----:B------:R-:W-:-:S04]  /*b820*/  SHF.L.U32 R0, R3, 0x1f, RZ ;  /* 0x0000001f03007819 */ /* 0x000fc800000006ff */
[----:B------:R-:W2:Y:S02]  /*b830*/  SYNCS.PHASECHK.TRANS64.TRYWAIT P1, [R7+URZ+0x17040], R0 ;  /* 0x01704000070075a7 */ /* 0x000ea4000802017f */
[----:B--2---:R-:W-:Y:S05]  /*b840*/  @!P1 BRA `(.L_x_11098) ;  /* 0x00000014003c9947 */ /* 0x004fea0003800000 */
.L_x_11151:
[----:B------:R-:W-:Y:S05]  /*b850*/  @!P0 BRA `(.L_x_11099) ;  /* 0x0000000000048947 */ /* 0x000fea0003800000 */
[----:B------:R-:W-:Y:S01]  /*b860*/  BPT.TRAP 0x1 ;  /* 0x000000040000795c */ /* 0x000fe20000300000 */
.L_x_11099:
[----:B------:R-:W3:Y:S02]  /*b870*/  SYNCS.PHASECHK.TRANS64.TRYWAIT P1, [R5+URZ+0x17060], R2 ;  /* 0x01706002050075a7 */ /* 0x000ee4000802017f */
[----:B---3--:R-:W-:Y:S05]  /*b880*/  @!P1 BRA `(.L_x_11100) ;  /* 0x0000001400409947 */ /* 0x008fea0003800000 */
.L_x_11152:
[----:B------:R-:W-:Y:S05]  /*b890*/  @!P0 BRA `(.L_x_11101) ;  /* 0x0000000000048947 */ /* 0x000fea0003800000 */
[----:B------:R-:W-:Y:S01]  /*b8a0*/  BPT.TRAP 0x1 ;  /* 0x000000040000795c */ /* 0x000fe20000300000 */
.L_x_11101:
[----:B------:R-:W4:Y:S02]  /*b8b0*/  SYNCS.PHASECHK.TRANS64.TRYWAIT P1, [R7+URZ+0x17060], R0 ;  /* 0x01706000070075a7 */ /* 0x000f24000802017f */
[----:B----4-:R-:W-:Y:S05]  /*b8c0*/  @!P1 BRA `(.L_x_11102) ;  /* 0x0000001400449947 */ /* 0x010fea0003800000 */
.L_x_11153:
[----:B------:R-:W-:Y:S05]  /*b8d0*/  @!P0 BRA `(.L_x_11103) ;  /* 0x0000000000048947 */ /* 0x000fea0003800000 */
[----:B------:R-:W-:Y:S01]  /*b8e0*/  BPT.TRAP 0x1 ;  /* 0x000000040000795c */ /* 0x000fe20000300000 */
.L_x_11103:
[----:B------:R-:W0:Y:S02]  /*b8f0*/  SYNCS.PHASECHK.TRANS64.TRYWAIT P1, [R5+URZ+0x17080], R2 ;  /* 0x01708002050075a7 */ /* 0x000e24000802017f */
[----:B0-----:R-:W-:Y:S05]  /*b900*/  @!P1 BRA `(.L_x_11104) ;  /* 0x0000001400489947 */ /* 0x001fea0003800000 */
.L_x_11154:
[----:B------:R-:W-:Y:S05]  /*b910*/  @!P0 BRA `(.L_x_11105) ;  /* 0x0000000000048947 */ /* 0x000fea0003800000 */
[----:B------:R-:W-:Y:S01]  /*b920*/  BPT.TRAP 0x1 ;  /* 0x000000040000795c */ /* 0x000fe20000300000 */
.L_x_11105:
[----:B------:R0:W0:Y:S02]  /*b930*/  SYNCS.PHASECHK.TRANS64.TRYWAIT P0, [R7+URZ+0x17080], R0 ;  /* 0x01708000070075a7 */ /* 0x000024000800017f */
[----:B0-----:R-:W-:Y:S05]  /*b940*/  @!P0 NANOSLEEP.SYNCS 0x989680 ;  /* 0x009896800000895d */ /* 0x001fea0003900000 */
[----:B------:R-:W0:Y:S02]  /*b950*/  @!P0 SYNCS.PHASECHK.TRANS64 P0, [R7+URZ+0x17080], R0 ;  /* 0x01708000070085a7 */ /* 0x000e24000800007f */
[----:B0-----:R-:W-:Y:S05]  /*b960*/  @!P0 BRA `(.L_x_11105) ;  /* 0xfffffffc00f08947 */ /* 0x001fea000383ffff */
.L_x_11018:
[----:B------:R-:W-:Y:S05]  /*b970*/  BSYNC B6 ;  /* 0x0000000000067941 */ /* 0x000fea0003800000 */
.L_x_11015:
[----:B------:R-:W-:Y:S05]  /*b980*/  EXIT ;  /* 0x000000000000794d */ /* 0x000fea0003800000 */
.L_x_11022:
[----:B0-----:R-:W-:-:S04]  /*b990*/  IMAD.U32 R3, RZ, RZ, UR40 ;  /* 0x00000028ff037e24 */ /* 0x001fc8000f8e00ff */
[----:B------:R0:W1:Y:S03]  /*b9a0*/  SYNCS.PHASECHK.TRANS64.TRYWAIT P0, [R3+URZ+0x17000], R2 ;  /* 0x01700002030075a7 */ /* 0x000066000800017f */
[----:B-1----:R-:W-:Y:S05]  /*b9b0*/  @!P0 NANOSLEEP.SYNCS 0x989680 ;  /* 0x009896800000895d */ /* 0x002fea0003900000 */
[----:B------:R-:W1:Y:S02]  /*b9c0*/  @!P0 SYNCS.PHASECHK.TRANS64 P0, [R3+URZ+0x17000], R2 ;  /* 0x01700002030085a7 */ /* 0x000e64000800007f */
[----:B-1----:R-:W-:Y:S05]  /*b9d0*/  @!P0 BRA `(.L_x_11022) ;  /* 0xfffffffc00ec8947 */ /* 0x002fea000383ffff */
[----:B------:R-:W-:Y:S05]  /*b9e0*/  BRA `(.L_x_11106) ;  /* 0xffffff5800b87947 */ /* 0x000fea000383ffff */
.L_x_11026:
[----:B0-----:R-:W-:-:S04]  /*b9f0*/  IMAD.U32 R3, RZ, RZ, UR40 ;  /* 0x00000028ff037e24 */ /* 0x001fc8000f8e00ff */
[----:B------:R0:W2:Y:S03]  /*ba00*/  SYNCS.PHASECHK.TRANS64.TRYWAIT P1, [R3+URZ+0x17030], R2 ;  /* 0x01703002030075a7 */ /* 0x0000a6000802017f */
[----:B--2---:R-:W-:Y:S05]  /*ba10*/  @!P1 NANOSLEEP.SYNCS 0x989680 ;  /* 0x009896800000995d */ /* 0x004fea0003900000 */
[----:B------:R-:W2:Y:S02]  /*ba20*/  @!P1 SYNCS.PHASECHK.TRANS64 P1, [R3+URZ+0x17030], R2 ;  /* 0x01703002030095a7 */ /* 0x000ea4000802007f */
[----:B--2---:R-:W-:Y:S05]  /*ba30*/  @!P1 BRA `(.L_x_11026) ;  /* 0xfffffffc00ec9947 */ /* 0x004fea000383ffff */
[----:B------:R-:W-:Y:S05]  /*ba40*/  BRA `(.L_x_11025) ;  /* 0xffffff5800d47947 */ /* 0x000fea000383ffff */
.L_x_11032:
[----:B-1----:R-:W-:-:S04]  /*ba50*/  IMAD.U32 R5, RZ, RZ, UR21 ;  /* 0x00000015ff057e24 */ /* 0x002fc8000f8e00ff */
[----:B------:R1:W2:Y:S03]  /*ba60*/  SYNCS.PHASECHK.TRANS64.TRYWAIT P1, [R5+URZ+0x17030], R4 ;  /* 0x01703004050075a7 */ /* 0x0002a6000802017f */
[----:B--2---:R-:W-:Y:S05]  /*ba70*/  @!P1 NANOSLEEP.SYNCS 0x989680 ;  /* 0x009896800000995d */ /* 0x004fea0003900000 */
[----:B------:R-:W2:Y:S02]  /*ba80*/  @!P1 SYNCS.PHASECHK.TRANS64 P1, [R5+URZ+0x17030], R4 ;  /* 0x01703004050095a7 */ /* 0x000ea4000802007f */
[----:B--2---:R-:W-:Y:S05]  /*ba90*/  @!P1 BRA `(.L_x_11032) ;  /* 0xfffffffc00ec9947 */ /* 0x004fea000383ffff */
[----:B------:R-:W-:Y:S05]  /*baa0*/  BRA `(.L_x_11031) ;  /* 0xffffff7c00647947 */ /* 0x000fea000383ffff */
.L_x_11036:
[----:B-1----:R-:W-:-:S04]  /*bab0*/  IMAD.U32 R5, RZ, RZ, UR14 ;  /* 0x0000000eff057e24 */ /* 0x002fc8000f8e00ff */
[----:B------:R1:W2:Y:S03]  /*bac0*/  SYNCS.PHASECHK.TRANS64.TRYWAIT P1, [R5+URZ+0x17050], R4 ;  /* 0x01705004050075a7 */ /* 0x0002a6000802017f */
[----:B--2---:R-:W-:Y:S05]  /*bad0*/  @!P1 NANOSLEEP.SYNCS 0x989680 ;  /* 0x009896800000995d */ /* 0x004fea0003900000 */
[----:B------:R-:W2:Y:S02]  /*bae0*/  @!P1 SYNCS.PHASECHK.TRANS64 P1, [R5+URZ+0x17050], R4 ;  /* 0x01705004050095a7 */ /* 0x000ea4000802007f */
[----:B--2---:R-:W-:Y:S05]  /*baf0*/  @!P1 BRA `(.L_x_11036) ;  /* 0xfffffffc00ec9947 */ /* 0x004fea000383ffff */
[----:B------:R-:W-:Y:S05]  /*bb00*/  BRA `(.L_x_11035) ;  /* 0xffffff7c00c07947 */ /* 0x000fea000383ffff */
.L_x_11043:
[----:B-1----:R-:W-:-:S04]  /*bb10*/  MOV R3, UR16 ;  /* 0x0000001000037c02 */ /* 0x002fc80008000f00 */
[----:B------:R1:W2:Y:S03]  /*bb20*/  SYNCS.PHASECHK.TRANS64.TRYWAIT P1, [R3+URZ+0x17050], R2 ;  /* 0x01705002030075a7 */ /* 0x0002a6000802017f */
[----:B--2---:R-:W-:Y:S05]  /*bb30*/  @!P1 NANOSLEEP.SYNCS 0x989680 ;  /* 0x009896800000995d */ /* 0x004fea0003900000 */
[----:B------:R-:W2:Y:S02]  /*bb40*/  @!P1 SYNCS.PHASECHK.TRANS64 P1, [R3+URZ+0x17050], R2 ;  /* 0x01705002030095a7 */ /* 0x000ea4000802007f */
[----:B--2---:R-:W-:Y:S05]  /*bb50*/  @!P1 BRA `(.L_x_11043) ;  /* 0xfffffffc00ec9947 */ /* 0x004fea000383ffff */
[----:B------:R-:W-:Y:S05]  /*bb60*/  BRA `(.L_x_11042) ;  /* 0xffffff9800147947 */ /* 0x000fea000383ffff */
.L_x_11056:
[----:B------:R-:W-:Y:S02]  /*bb70*/  IMAD.MOV.U32 R13, RZ, RZ, R25 ;  /* 0x000000ffff0d7224 */ /* 0x000fe400078e0019 */
[----:B------:R-:W-:Y:S02]  /*bb80*/  IMAD.MOV.U32 R12, RZ, RZ, RZ ;  /* 0x000000ffff0c7224 */ /* 0x000fe400078e00ff */
[----:B------:R-:W-:Y:S02]  /*bb90*/  IMAD.MOV.U32 R11, RZ, RZ, 0x1f ;  /* 0x0000001fff0b7424 */ /* 0x000fe400078e00ff */
[----:B------:R-:W-:-:S07]  /*bba0*/  IMAD.MOV.U32 R15, RZ, RZ, -0x1 ;  /* 0xffffffffff0f7424 */ /* 0x000fce00078e00ff */
[----:B-----5:R-:W-:Y:S05]  /*bbb0*/  WARPSYNC.COLLECTIVE R15, `(.L_x_11107) ;  /* 0x000000000f087348 */ /* 0x020fea0003c00000 */
[----:B------:R0:W1:Y:S02]  /*bbc0*/  SHFL.IDX P6, R14, R13, R12, R11 ;  /* 0x0000000c0d0e7389 */ /* 0x00006400000c000b */
[----:B01---5:R-:W-:Y:S01]  /*bbd0*/  ENDCOLLECTIVE ;  /* 0x000000000000791b */ /* 0x023fe20003800000 */
.L_x_11107:
[----:B------:R-:W-:Y:S05]  /*bbe0*/  BRA `(.L_x_11108) ;  /* 0xffffffcc00b47947 */ /* 0x000fea000383ffff */
.L_x_11058:
[----:B0-----:R0:W1:Y:S02]  /*bbf0*/  SYNCS.PHASECHK.TRANS64.TRYWAIT P0, [R26+URZ+0x17080], R10 ;  /* 0x0170800a1a0075a7 */ /* 0x001064000800017f */
[----:B-1----:R-:W-:Y:S05]  /*bc00*/  @!P0 NANOSLEEP.SYNCS 0x989680 ;  /* 0x009896800000895d */ /* 0x002fea0003900000 */
[----:B------:R-:W1:Y:S02]  /*bc10*/  @!P0 SYNCS.PHASECHK.TRANS64 P0, [R26+URZ+0x17080], R10 ;  /* 0x0170800a1a0085a7 */ /* 0x000e64000800007f */
[----:B-1----:R-:W-:Y:S05]  /*bc20*/  @!P0 BRA `(.L_x_11058) ;  /* 0xfffffffc00f08947 */ /* 0x002fea000383ffff */
[----:B------:R-:W-:Y:S05]  /*bc30*/  BRA `(.L_x_11109) ;  /* 0xffffffd000447947 */ /* 0x000fea000383ffff */
.L_x_11059:
        /* <DEDUP_REMOVED lines=8> */
.L_x_11111:
[----:B------:R-:W-:Y:S05]  /*bcc0*/  BSYNC B0 ;  /* 0x0000000000007941 */ /* 0x000fea0003800000 */
.L_x_11110:
[----:B------:R0:W5:Y:S01]  /*bcd0*/  LDL R22, [R1] ;  /* 0x0000000001167983 */ /* 0x0001620000100800 */
[----:B------:R-:W-:Y:S01]  /*bce0*/  IMAD.MOV.U32 R13, RZ, RZ, R8 ;  /* 0x000000ffff0d7224 */ /* 0x000fe200078e0008 */
[----:B------:R-:W1:Y:S01]  /*bcf0*/  LDC R21, c[0x0][0x2f4] ;  /* 0x0000bd00ff157b82 */ /* 0x000e620000000800 */
[----:B------:R-:W-:Y:S02]  /*bd00*/  IMAD.MOV.U32 R12, RZ, RZ, RZ ;  /* 0x000000ffff0c7224 */ /* 0x000fe400078e00ff */
[----:B------:R-:W-:Y:S02]  /*bd10*/  IMAD.MOV.U32 R11, RZ, RZ, 0x1e1f ;  /* 0x00001e1fff0b7424 */ /* 0x000fe400078e00ff */
[----:B------:R-:W-:Y:S02]  /*bd20*/  IMAD.MOV.U32 R15, RZ, RZ, -0x1 ;  /* 0xffffffffff0f7424 */ /* 0x000fe400078e00ff */
[----:B0-----:R-:W-:-:S07]  /*bd30*/  IMAD.MOV.U32 R3, RZ, RZ, R14 ;  /* 0x000000ffff037224 */ /* 0x001fce00078e000e */
[----:B-1---5:R-:W-:Y:S05]  /*bd40*/  WARPSYNC.COLLECTIVE R15, `(.L_x_11112) ;  /* 0x000000000f087348 */ /* 0x022fea0003c00000 */
[----:B------:R0:W2:Y:S02]  /*bd50*/  SHFL.IDX P6, R14, R13, R12, R11 ;  /* 0x0000000c0d0e7389 */ /* 0x0000a400000c000b */
[----:B012--5:R-:W-:Y:S01]  /*bd60*/  ENDCOLLECTIVE ;  /* 0x000000000000791b */ /* 0x027fe20003800000 */
.L_x_11112:
[----:B------:R-:W-:Y:S01]  /*bd70*/  IMAD.MOV.U32 R13, RZ, RZ, R9 ;  /* 0x000000ffff0d7224 */ /* 0x000fe200078e0009 */
[-C--:B------:R-:W-:Y:S01]  /*bd80*/  ISETP.GE.AND P4, PT, R20, R21.reuse, PT ;  /* 0x000000151400720c */ /* 0x080fe20003f86270 */
[----:B------:R-:W-:Y:S01]  /*bd90*/  IMAD.MOV.U32 R12, RZ, RZ, 0x1 ;  /* 0x00000001ff0c7424 */ /* 0x000fe200078e00ff */
[----:B------:R-:W-:Y:S01]  /*bda0*/  ISETP.GE.AND P3, PT, R18, R21, PT ;  /* 0x000000151200720c */ /* 0x000fe20003f66270 */
[----:B------:R-:W-:-:S12]  /*bdb0*/  IMAD.MOV.U32 R2, RZ, RZ, R14 ;  /* 0x000000ffff027224 */ /* 0x000fd800078e000e */
[----:B------:R-:W-:Y:S05]  /*bdc0*/  WARPSYNC.COLLECTIVE R15, `(.L_x_11113) ;  /* 0x000000000f087348 */ /* 0x000fea0003c00000 */
[----:B------:R0:W1:Y:S02]  /*bdd0*/  SHFL.IDX P6, R14, R13, R12, R11 ;  /* 0x0000000c0d0e7389 */ /* 0x00006400000c000b */
[----:B01----:R-:W-:Y:S01]  /*bde0*/  ENDCOLLECTIVE ;  /* 0x000000000000791b */ /* 0x003fe20003800000 */
.L_x_11113:
[----:B------:R-:W-:-:S05]  /*bdf0*/  IADD3 R2, P1, R20, R2, RZ ;  /* 0x0000000214027210 */ /* 0x000fca0007f3e0ff */
[----:B------:R-:W-:Y:S01]  /*be00*/  IMAD.X R3, RZ, RZ, R3, P1 ;  /* 0x000000ffff037224 */ /* 0x000fe200008e0603 */
[----:B------:R-:W-:Y:S01]  /*be10*/  ISETP.LT.OR P1, PT, R6, 0x1, P4 ;  /* 0x000000010600780c */ /* 0x000fe20002721670 */
[----:B------:R-:W-:Y:S02]  /*be20*/  IMAD.MOV.U32 R13, RZ, RZ, R8 ;  /* 0x000000ffff0d7224 */ /* 0x000fe400078e0008 */
[----:B------:R-:W-:-:S10]  /*be30*/  IMAD.MOV.U32 R9, RZ, RZ, R14 ;  /* 0x000000ffff097224 */ /* 0x000fd400078e000e */
[----:B------:R-:W-:Y:S05]  /*be40*/  WARPSYNC.COLLECTIVE R15, `(.L_x_11114) ;  /* 0x000000000f087348 */ /* 0x000fea0003c00000 */
[----:B------:R0:W1:Y:S02]  /*be50*/  SHFL.IDX P6, R14, R13, R12, R11 ;  /* 0x0000000c0d0e7389 */ /* 0x00006400000c000b */
[----:B01----:R-:W-:Y:S01]  /*be60*/  ENDCOLLECTIVE ;  /* 0x000000000000791b */ /* 0x003fe20003800000 */
.L_x_11114:
[----:B------:R-:W-:-:S05]  /*be70*/  VIADD R22, R22, UR44 ;  /* 0x0000002c16167c36 */ /* 0x000fca0008000000 */
[----:B------:R-:W-:Y:S01]  /*be80*/  @!PT LDS RZ, [RZ] ;  /* 0x00000000fffff984 */ /* 0x000fe20000000800 */
[----:B------:R-:W-:Y:S01]  /*be90*/  @!PT LDS RZ, [RZ] ;  /* 0x00000000fffff984 */ /* 0x000fe20000000800 */
[----:B------:R-:W-:Y:S01]  /*bea0*/  @!PT LDS RZ, [RZ] ;  /* 0x00000000fffff984 */ /* 0x000fe20000000800 */
[----:B------:R-:W-:Y:S01]  /*beb0*/  LDGSTS.E.BYPASS.LTC128B.128 [R22+0x6400], desc[UR38][R2.64], !P1 ;  /* 0x0640000002167fae */ /* 0x000fe2000c901d66 */
[----:B------:R-:W-:-:S13]  /*bec0*/  ISETP.LT.OR P1, PT, R6, 0x1, P3 ;  /* 0x000000010600780c */ /* 0x000fda0001f21670 */
[----:B------:R-:W-:Y:S01]  /*bed0*/  LDGSTS.E.BYPASS.LTC128B.128 [R22+0x7400], desc[UR38][R2.64+0x20], !P1 ;  /* 0x0740002002167fae */ /* 0x000fe2000c901d66 */
[----:B------:R-:W-:-:S04]  /*bee0*/  ISETP.GE.AND P1, PT, R25, R21, PT ;  /* 0x000000151900720c */ /* 0x000fc80003f26270 */
[----:B------:R-:W-:-:S13]  /*bef0*/  ISETP.LT.OR P2, PT, R6, 0x1, P1 ;  /* 0x000000010600780c */ /* 0x000fda0000f41670 */
[----:B------:R0:W-:Y:S01]  /*bf00*/  LDGSTS.E.BYPASS.LTC128B.128 [R22+0x8400], desc[UR38][R2.64+0x40], !P2 ;  /* 0x0840004002167fae */ /* 0x0001e2000d101d66 */
[----:B------:R-:W-:Y:S01]  /*bf10*/  ISETP.GE.AND P2, PT, R6, 0x41, PT ;  /* 0x000000410600780c */ /* 0x000fe20003f46270 */
[----:B0-----:R-:W-:Y:S01]  /*bf20*/  IMAD.MOV.U32 R2, RZ, RZ, R14 ;  /* 0x000000ffff027224 */ /* 0x001fe200078e000e */
[----:B------:R-:W-:Y:S11]  /*bf30*/  BRA `(.L_x_11115) ;  /* 0xffffffd000407947 */ /* 0x000ff6000383ffff */
.L_x_11062:
[----:B0-----:R0:W1:Y:S02]  /*bf40*/  SYNCS.PHASECHK.TRANS64.TRYWAIT P1, [R26+URZ+0x17040], R10 ;  /* 0x0170400a1a0075a7 */ /* 0x001064000802017f */
[----:B-1----:R-:W-:Y:S05]  /*bf50*/  @!P1 NANOSLEEP.SYNCS 0x989680 ;  /* 0x009896800000995d */ /* 0x002fea0003900000 */
[----:B------:R-:W1:Y:S02]  /*bf60*/  @!P1 SYNCS.PHASECHK.TRANS64 P1, [R26+URZ+0x17040], R10 ;  /* 0x0170400a1a0095a7 */ /* 0x000e64000802007f */
[----:B-1----:R-:W-:Y:S05]  /*bf70*/  @!P1 BRA `(.L_x_11062) ;  /* 0xfffffffc00f09947 */ /* 0x002fea000383ffff */
[----:B------:R-:W-:Y:S05]  /*bf80*/  BRA `(.L_x_11116) ;  /* 0xffffffd000907947 */ /* 0x000fea000383ffff */
.L_x_11063:
        /* <DEDUP_REMOVED lines=8> */
.L_x_11118:
[----:B------:R-:W-:Y:S05]  /*c010*/  BSYNC B0 ;  /* 0x0000000000007941 */ /* 0x000fea0003800000 */
.L_x_11117:
        /* <DEDUP_REMOVED lines=8> */
.L_x_11119:
        /* <DEDUP_REMOVED lines=8> */
.L_x_11120:
[----:B------:R-:W-:Y:S01]  /*c120*/  @!PT LDS RZ, [RZ] ;  /* 0x00000000fffff984 */ /* 0x000fe20000000800 */
[----:B------:R-:W-:Y:S01]  /*c130*/  @!PT LDS RZ, [RZ] ;  /* 0x00000000fffff984 */ /* 0x000fe20000000800 */
[----:B------:R-:W-:Y:S01]  /*c140*/  @!PT LDS RZ, [RZ] ;  /* 0x00000000fffff984 */ /* 0x000fe20000000800 */
[----:B------:R0:W-:Y:S04]  /*c150*/  @P0 LDGSTS.E.BYPASS.LTC128B.128 [R22+0x10c00], desc[UR38][R2.64], !P5 ;  /* 0x10c0000002160fae */ /* 0x0001e8000e901d66 */
[----:B------:R0:W-:Y:S04]  /*c160*/  @P0 LDGSTS.E.BYPASS.LTC128B.128 [R22+0x11c00], desc[UR38][R2.64+0x20], !P4 ;  /* 0x11c0002002160fae */ /* 0x0001e8000e101d66 */
[----:B------:R0:W-:Y:S01]  /*c170*/  @P0 LDGSTS.E.BYPASS.LTC128B.128 [R22+0x12c00], desc[UR38][R2.64+0x40], !P3 ;  /* 0x12c0004002160fae */ /* 0x0001e2000d901d66 */
[----:B------:R-:W-:Y:S02]  /*c180*/  IMAD.MOV.U32 R13, RZ, RZ, R0 ;  /* 0x000000ffff0d7224 */ /* 0x000fe400078e0000 */
[----:B------:R-:W-:-:S07]  /*c190*/  IMAD.MOV.U32 R4, RZ, RZ, R14 ;  /* 0x000000ffff047224 */ /* 0x000fce00078e000e */
[----:B0-----:R-:W-:Y:S05]  /*c1a0*/  WARPSYNC.COLLECTIVE R15, `(.L_x_11121) ;  /* 0x000000000f087348 */ /* 0x001fea0003c00000 */
[----:B------:R1:W2:Y:S02]  /*c1b0*/  SHFL.IDX P6, R14, R13, R12, R11 ;  /* 0x0000000c0d0e7389 */ /* 0x0002a400000c000b */
[----:B012---:R-:W-:Y:S01]  /*c1c0*/  ENDCOLLECTIVE ;  /* 0x000000000000791b */ /* 0x007fe20003800000 */
.L_x_11121:
[----:B------:R-:W-:Y:S05]  /*c1d0*/  BRA `(.L_x_11122) ;  /* 0xffffffd000987947 */ /* 0x000fea000383ffff */
.L_x_11066:
[----:B------:R-:W-:Y:S02]  /*c1e0*/  IMAD.MOV.U32 R13, RZ, RZ, R4 ;  /* 0x000000ffff0d7224 */ /* 0x000fe400078e0004 */
[----:B------:R-:W-:Y:S02]  /*c1f0*/  IMAD.MOV.U32 R12, RZ, RZ, RZ ;  /* 0x000000ffff0c7224 */ /* 0x000fe400078e00ff */
[----:B------:R-:W-:Y:S02]  /*c200*/  IMAD.MOV.U32 R11, RZ, RZ, 0x1e1f ;  /* 0x00001e1fff0b7424 */ /* 0x000fe400078e00ff */
[----:B------:R-:W-:Y:S02]  /*c210*/  IMAD.MOV.U32 R15, RZ, RZ, -0x1 ;  /* 0xffffffffff0f7424 */ /* 0x000fe400078e00ff */
[----:B------:R-:W-:-:S07]  /*c220*/  IMAD R7, R21, 0xc0, R27 ;  /* 0x000000c015077824 */ /* 0x000fce00078e021b */
[----:B0-----:R-:W-:Y:S05]  /*c230*/  WARPSYNC.COLLECTIVE R15, `(.L_x_11123) ;  /* 0x000000000f087348 */ /* 0x001fea0003c00000 */
[----:B------:R1:W2:Y:S02]  /*c240*/  SHFL.IDX P6, R14, R13, R12, R11 ;  /* 0x0000000c0d0e7389 */ /* 0x0002a400000c000b */
[----:B012---:R-:W-:Y:S01]  /*c250*/  ENDCOLLECTIVE ;  /* 0x000000000000791b */ /* 0x007fe20003800000 */
.L_x_11123:
[----:B------:R-:W-:Y:S02]  /*c260*/  IMAD.MOV.U32 R13, RZ, RZ, R0 ;  /* 0x000000ffff0d7224 */ /* 0x000fe400078e0000 */
[----:B------:R-:W-:-:S07]  /*c270*/  IMAD.MOV.U32 R2, RZ, RZ, R14 ;  /* 0x000000ffff027224 */ /* 0x000fce00078e000e */
[----:B------:R-:W-:Y:S05]  /*c280*/  WARPSYNC.COLLECTIVE R15, `(.L_x_11124) ;  /* 0x000000000f087348 */ /* 0x000fea0003c00000 */
[----:B------:R0:W1:Y:S02]  /*c290*/  SHFL.IDX P6, R14, R13, R12, R11 ;  /* 0x0000000c0d0e7389 */ /* 0x00006400000c000b */
[----:B01----:R-:W-:Y:S01]  /*c2a0*/  ENDCOLLECTIVE ;  /* 0x000000000000791b */ /* 0x003fe20003800000 */
.L_x_11124:
[----:B------:R-:W-:Y:S02]  /*c2b0*/  ULDC UR4, c[0x0][0x288] ;  /* 0x0000a20000047ab9 */ /* 0x000fe40000000800 */
[----:B------:R-:W-:-:S05]  /*c2c0*/  IMAD R8, R9, UR4, RZ ;  /* 0x0000000409087c24 */ /* 0x000fca000f8e02ff */
[----:B------:R-:W-:Y:S01]  /*c2d0*/  ISETP.GE.AND P1, PT, R7, R8, PT ;  /* 0x000000080700720c */ /* 0x000fe20003f26270 */
[----:B------:R-:W-:Y:S02]  /*c2e0*/  IMAD.MOV.U32 R13, RZ, RZ, R4 ;  /* 0x000000ffff0d7224 */ /* 0x000fe400078e0004 */
[----:B------:R-:W-:Y:S02]  /*c2f0*/  IMAD.MOV.U32 R12, RZ, RZ, 0x1 ;  /* 0x00000001ff0c7424 */ /* 0x000fe400078e00ff */
[----:B------:R-:W-:-:S08]  /*c300*/  IMAD.MOV.U32 R3, RZ, RZ, R14 ;  /* 0x000000ffff037224 */ /* 0x000fd000078e000e */
[----:B------:R-:W-:Y:S05]  /*c310*/  WARPSYNC.COLLECTIVE R15, `(.L_x_11125) ;  /* 0x000000000f087348 */ /* 0x000fea0003c00000 */
[----:B------:R0:W1:Y:S02]  /*c320*/  SHFL.IDX P6, R14, R13, R12, R11 ;  /* 0x0000000c0d0e7389 */ /* 0x00006400000c000b */
[----:B01----:R-:W-:Y:S01]  /*c330*/  ENDCOLLECTIVE ;  /* 0x000000000000791b */ /* 0x003fe20003800000 */
.L_x_11125:
[----:B------:R-:W-:-:S05]  /*c340*/  @!P1 IADD3 R9, P4, R20, R3, RZ ;  /* 0x0000000314099210 */ /* 0x000fca0007f9e0ff */
[----:B------:R-:W-:Y:S02]  /*c350*/  @!P1 IMAD.X R3, RZ, RZ, R2, P4 ;  /* 0x000000ffff039224 */ /* 0x000fe400020e0602 */
[----:B------:R-:W-:Y:S02]  /*c360*/  @!P1 IMAD.MOV.U32 R2, RZ, RZ, R9 ;  /* 0x000000ffff029224 */ /* 0x000fe400078e0009 */
[----:B------:R-:W-:-:S03]  /*c370*/  IMAD.MOV.U32 R13, RZ, RZ, R0 ;  /* 0x000000ffff0d7224 */ /* 0x000fc600078e0000 */
[----:B------:R-:W-:Y:S01]  /*c380*/  @!PT LDS RZ, [RZ] ;  /* 0x00000000fffff984 */ /* 0x000fe20000000800 */
[----:B------:R-:W-:Y:S01]  /*c390*/  @!PT LDS RZ, [RZ] ;  /* 0x00000000fffff984 */ /* 0x000fe20000000800 */
[----:B------:R-:W-:Y:S01]  /*c3a0*/  @!PT LDS RZ, [RZ] ;  /* 0x00000000fffff984 */ /* 0x000fe20000000800 */
[----:B------:R0:W-:Y:S04]  /*c3b0*/  @!P1 LDGSTS.E.BYPASS.LTC128B.128 [R22+0xc400], desc[UR38][R2.64], !P3 ;  /* 0x0c40000002169fae */ /* 0x0001e8000d901d66 */
[----:B------:R0:W-:Y:S04]  /*c3c0*/  @!P1 LDGSTS.E.BYPASS.LTC128B.128 [R22+0xdc00], desc[UR38][R2.64+0x20], !P2 ;  /* 0x0dc0002002169fae */ /* 0x0001e8000d101d66 */
[----:B------:R0:W-:Y:S01]  /*c3d0*/  @!P1 LDGSTS.E.BYPASS.LTC128B.128 [R22+0xf400], desc[UR38][R2.64+0x40], !P0 ;  /* 0x0f40004002169fae */ /* 0x0001e2000c101d66 */
[----:B------:R-:W-:-:S07]  /*c3e0*/  IMAD.MOV.U32 R4, RZ, RZ, R14 ;  /* 0x000000ffff047224 */ /* 0x000fce00078e000e */
[----:B0-----:R-:W-:Y:S05]  /*c3f0*/  WARPSYNC.COLLECTIVE R15, `(.L_x_11126) ;  /* 0x000000000f087348 */ /* 0x001fea0003c00000 */
[----:B------:R1:W2:Y:S02]  /*c400*/  SHFL.IDX P6, R14, R13, R12, R11 ;  /* 0x0000000c0d0e7389 */ /* 0x0002a400000c000b */
[----:B012---:R-:W-:Y:S01]  /*c410*/  ENDCOLLECTIVE ;  /* 0x000000000000791b */ /* 0x007fe20003800000 */
.L_x_11126:
[----:B------:R-:W-:-:S05]  /*c420*/  VIADD R3, R7, 0x40 ;  /* 0x0000004007037836 */ /* 0x000fca0000000000 */
[----:B------:R-:W-:Y:S01]  /*c430*/  ISETP.GE.AND P1, PT, R3, R8, PT ;  /* 0x000000080300720c */ /* 0x000fe20003f26270 */
[----:B------:R-:W-:Y:S02]  /*c440*/  IMAD.MOV.U32 R13, RZ, RZ, R6 ;  /* 0x000000ffff0d7224 */ /* 0x000fe400078e0006 */
[----:B------:R-:W-:-:S10]  /*c450*/  IMAD.MOV.U32 R12, RZ, RZ, RZ ;  /* 0x000000ffff0c7224 */ /* 0x000fd400078e00ff */
[----:B------:R-:W-:-:S05]  /*c460*/  @!P1 IADD3 R14, P4, R20, R14, RZ ;  /* 0x0000000e140e9210 */ /* 0x000fca0007f9e0ff */
[----:B------:R-:W-:-:S08]  /*c470*/  @!P1 IMAD.MOV.U32 R2, RZ, RZ, R14 ;  /* 0x000000ffff029224 */ /* 0x000fd000078e000e */
[----:B------:R-:W-:Y:S05]  /*c480*/  WARPSYNC.COLLECTIVE R15, `(.L_x_11127) ;  /* 0x000000000f087348 */ /* 0x000fea0003c00000 */
[----:B------:R0:W1:Y:S02]  /*c490*/  SHFL.IDX P6, R14, R13, R12, R11 ;  /* 0x0000000c0d0e7389 */ /* 0x00006400000c000b */
[----:B01----:R-:W-:Y:S01]  /*c4a0*/  ENDCOLLECTIVE ;  /* 0x000000000000791b */ /* 0x003fe20003800000 */
.L_x_11127:
        /* <DEDUP_REMOVED lines=13> */
.L_x_11128:
[----:B------:R-:W-:Y:S05]  /*c580*/  BRA `(.L_x_11129) ;  /* 0xffffffd400dc7947 */ /* 0x000fea000383ffff */
.L_x_11069:
[----:B0-----:R0:W1:Y:S02]  /*c590*/  SYNCS.PHASECHK.TRANS64.TRYWAIT P0, [R26+URZ+0x17020], R3 ;  /* 0x017020031a0075a7 */ /* 0x001064000800017f */
[----:B-1----:R-:W-:Y:S05]  /*c5a0*/  @!P0 NANOSLEEP.SYNCS 0x989680 ;  /* 0x009896800000895d */ /* 0x002fea0003900000 */
[----:B------:R-:W1:Y:S02]  /*c5b0*/  @!P0 SYNCS.PHASECHK.TRANS64 P0, [R26+URZ+0x17020], R3 ;  /* 0x017020031a0085a7 */ /* 0x000e64000800007f */
[----:B-1----:R-:W-:Y:S05]  /*c5c0*/  @!P0 BRA `(.L_x_11069) ;  /* 0xfffffffc00f08947 */ /* 0x002fea000383ffff */
[----:B------:R-:W-:Y:S05]  /*c5d0*/  BRA `(.L_x_11130) ;  /* 0xffffffd800207947 */ /* 0x000fea000383ffff */
.L_x_11072:
[----:B0-----:R0:W1:Y:S02]  /*c5e0*/  SYNCS.PHASECHK.TRANS64.TRYWAIT P1, [R6+URZ+0x17080], R10 ;  /* 0x0170800a060075a7 */ /* 0x001064000802017f */
[----:B-1----:R-:W-:Y:S05]  /*c5f0*/  @!P1 NANOSLEEP.SYNCS 0x989680 ;  /* 0x009896800000995d */ /* 0x002fea0003900000 */
[----:B------:R-:W1:Y:S02]  /*c600*/  @!P1 SYNCS.PHASECHK.TRANS64 P1, [R6+URZ+0x17080], R10 ;  /* 0x0170800a060095a7 */ /* 0x000e64000802007f */
[----:B-1----:R-:W-:Y:S05]  /*c610*/  @!P1 BRA `(.L_x_11072) ;  /* 0xfffffffc00f09947 */ /* 0x002fea000383ffff */
[----:B------:R-:W-:Y:S05]  /*c620*/  BRA `(.L_x_11131) ;  /* 0xffffffd800f47947 */ /* 0x000fea000383ffff */
.L_x_11073:
[----:B------:R-:W-:Y:S01]  /*c630*/  BSSY B0, `(.L_x_11132) ;  /* 0x0000008000007945 */ /* 0x000fe20003800000 */
[----:B------:R-:W-:Y:S01]  /*c640*/  IMAD.MOV.U32 R13, RZ, RZ, R27 ;  /* 0x000000ffff0d7224 */ /* 0x000fe200078e001b */
[----:B------:R-:W-:Y:S01]  /*c650*/  MOV R11, 0x1e1f ;  /* 0x00001e1f000b7802 */ /* 0x000fe20000000f00 */
[----:B------:R-:W-:Y:S02]  /*c660*/  IMAD.MOV.U32 R12, RZ, RZ, RZ ;  /* 0x000000ffff0c7224 */ /* 0x000fe400078e00ff */
[----:B------:R-:W-:-:S07]  /*c670*/  IMAD.MOV.U32 R15, RZ, RZ, -0x1 ;  /* 0xffffffffff0f7424 */ /* 0x000fce00078e00ff */
[----:B0-2---:R-:W-:Y:S05]  /*c680*/  WARPSYNC.COLLECTIVE R15, `(.L_x_11133) ;  /* 0x000000000f087348 */ /* 0x005fea0003c00000 */
[----:B--2---:R1:W2:Y:S02]  /*c690*/  SHFL.IDX P6, R14, R13, R12, R11 ;  /* 0x0000000c0d0e7389 */ /* 0x0042a400000c000b */
[----:B012---:R-:W-:Y:S01]  /*c6a0*/  ENDCOLLECTIVE ;  /* 0x000000000000791b */ /* 0x007fe20003800000 */
.L_x_11133:
[----:B------:R-:W-:Y:S05]  /*c6b0*/  BSYNC B0 ;  /* 0x0000000000007941 */ /* 0x000fea0003800000 */
.L_x_11132:
        /* <DEDUP_REMOVED lines=8> */
.L_x_11134:
[----:B------:R-:W-:Y:S02]  /*c740*/  IMAD.MOV.U32 R13, RZ, RZ, R27 ;  /* 0x000000ffff0d7224 */ /* 0x000fe400078e001b */
[----:B------:R-:W-:Y:S02]  /*c750*/  IMAD.MOV.U32 R12, RZ, RZ, 0x1 ;  /* 0x00000001ff0c7424 */ /* 0x000fe400078e00ff */
[----:B------:R-:W-:-:S07]  /*c760*/  IMAD.MOV.U32 R2, RZ, RZ, R14 ;  /* 0x000000ffff027224 */ /* 0x000fce00078e000e */
[----:B------:R-:W-:Y:S05]  /*c770*/  WARPSYNC.COLLECTIVE R15, `(.L_x_11135) ;  /* 0x000000000f087348 */ /* 0x000fea0003c00000 */
[----:B------:R0:W1:Y:S02]  /*c780*/  SHFL.IDX P6, R14, R13, R12, R11 ;  /* 0x0000000c0d0e7389 */ /* 0x00006400000c000b */
[----:B01----:R-:W-:Y:S01]  /*c790*/  ENDCOLLECTIVE ;  /* 0x000000000000791b */ /* 0x003fe20003800000 */
.L_x_11135:
[----:B------:R-:W-:Y:S01]  /*c7a0*/  IADD3 R2, P1, R25, R2, RZ ;  /* 0x0000000219027210 */ /* 0x000fe20007f3e0ff */
[----:B------:R-:W-:-:S04]  /*c7b0*/  IMAD R25, R0, 0x3000, R22 ;  /* 0x0000300000197824 */ /* 0x000fc800078e0216 */
        /* <DEDUP_REMOVED lines=12> */
.L_x_11136:
[----:B------:R-:W-:Y:S01]  /*c880*/  IMAD.MOV.U32 R2, RZ, RZ, R14 ;  /* 0x000000ffff027224 */ /* 0x000fe200078e000e */
[----:B------:R-:W-:Y:S06]  /*c890*/  BRA `(.L_x_11137) ;  /* 0xffffffdc00107947 */ /* 0x000fec000383ffff */
.L_x_11076:
[----:B---3--:R3:W4:Y:S02]  /*c8a0*/  SYNCS.PHASECHK.TRANS64.TRYWAIT P1, [R6+URZ+0x17040], R10 ;  /* 0x0170400a060075a7 */ /* 0x008724000802017f */
[----:B----4-:R-:W-:Y:S05]  /*c8b0*/  @!P1 NANOSLEEP.SYNCS 0x989680 ;  /* 0x009896800000995d */ /* 0x010fea0003900000 */
[----:B------:R-:W4:Y:S02]  /*c8c0*/  @!P1 SYNCS.PHASECHK.TRANS64 P1, [R6+URZ+0x17040], R10 ;  /* 0x0170400a060095a7 */ /* 0x000f24000802007f */
[----:B----4-:R-:W-:Y:S05]  /*c8d0*/  @!P1 BRA `(.L_x_11076) ;  /* 0xfffffffc00f09947 */ /* 0x010fea000383ffff */
[----:B------:R-:W-:Y:S05]  /*c8e0*/  BRA `(.L_x_11138) ;  /* 0xffffffdc00647947 */ /* 0x000fea000383ffff */
.L_x_11077:
[----:B------:R-:W-:Y:S01]  /*c8f0*/  BSSY B0, `(.L_x_11139) ;  /* 0x0000008000007945 */ /* 0x000fe20003800000 */
[----:B------:R-:W-:Y:S02]  /*c900*/  IMAD.MOV.U32 R13, RZ, RZ, R9 ;  /* 0x000000ffff0d7224 */ /* 0x000fe400078e0009 */
[----:B------:R-:W-:Y:S02]  /*c910*/  IMAD.MOV.U32 R12, RZ, RZ, RZ ;  /* 0x000000ffff0c7224 */ /* 0x000fe400078e00ff */
[----:B------:R-:W-:Y:S02]  /*c920*/  IMAD.MOV.U32 R11, RZ, RZ, 0x1e1f ;  /* 0x00001e1fff0b7424 */ /* 0x000fe400078e00ff */
[----:B------:R-:W-:-:S07]  /*c930*/  IMAD.MOV.U32 R15, RZ, RZ, -0x1 ;  /* 0xffffffffff0f7424 */ /* 0x000fce00078e00ff */
[----:B0-23--:R-:W-:Y:S05]  /*c940*/  WARPSYNC.COLLECTIVE R15, `(.L_x_11140) ;  /* 0x000000000f087348 */ /* 0x00dfea0003c00000 */
[----:B--2---:R1:W2:Y:S02]  /*c950*/  SHFL.IDX P6, R14, R13, R12, R11 ;  /* 0x0000000c0d0e7389 */ /* 0x0042a400000c000b */
[----:B0123--:R-:W-:Y:S01]  /*c960*/  ENDCOLLECTIVE ;  /* 0x000000000000791b */ /* 0x00ffe20003800000 */
.L_x_11140:
[----:B------:R-:W-:Y:S05]  /*c970*/  BSYNC B0 ;  /* 0x0000000000007941 */ /* 0x000fea0003800000 */
.L_x_11139:
        /* <DEDUP_REMOVED lines=9> */
.L_x_11141:
[----:B------:R-:W-:Y:S02]  /*ca10*/  IMAD.MOV.U32 R13, RZ, RZ, R9 ;  /* 0x000000ffff0d7224 */ /* 0x000fe400078e0009 */
[----:B------:R-:W-:Y:S01]  /*ca20*/  IMAD.MOV.U32 R12, RZ, RZ, 0x1 ;  /* 0x00000001ff0c7424 */ /* 0x000fe200078e00ff */
[----:B------:R-:W-:-:S13]  /*ca30*/  IADD3 R2, P1, R21, R14, RZ ;  /* 0x0000000e15027210 */ /* 0x000fda0007f3e0ff */
[----:B------:R-:W-:Y:S05]  /*ca40*/  WARPSYNC.COLLECTIVE R15, `(.L_x_11142) ;  /* 0x000000000f087348 */ /* 0x000fea0003c00000 */
[----:B------:R0:W1:Y:S02]  /*ca50*/  SHFL.IDX P6, R14, R13, R12, R11 ;  /* 0x0000000c0d0e7389 */ /* 0x00006400000c000b */
[----:B01----:R-:W-:Y:S01]  /*ca60*/  ENDCOLLECTIVE ;  /* 0x000000000000791b */ /* 0x003fe20003800000 */
.L_x_11142:
[----:B------:R-:W-:Y:S02]  /*ca70*/  IMAD.X R3, RZ, RZ, R3, P1 ;  /* 0x000000ffff037224 */ /* 0x000fe400008e0603 */
[----:B------:R-:W-:Y:S02]  /*ca80*/  IMAD.MOV.U32 R13, RZ, RZ, R7 ;  /* 0x000000ffff0d7224 */ /* 0x000fe400078e0007 */
[----:B------:R-:W-:-:S07]  /*ca90*/  IMAD.MOV.U32 R9, RZ, RZ, R14 ;  /* 0x000000ffff097224 */ /* 0x000fce00078e000e */
[----:B------:R-:W-:Y:S05]  /*caa0*/  WARPSYNC.COLLECTIVE R15, `(.L_x_11143) ;  /* 0x000000000f087348 */ /* 0x000fea0003c00000 */
[----:B------:R0:W1:Y:S02]  /*cab0*/  SHFL.IDX P6, R14, R13, R12, R11 ;  /* 0x0000000c0d0e7389 */ /* 0x00006400000c000b */
[----:B01----:R-:W-:Y:S01]  /*cac0*/  ENDCOLLECTIVE ;  /* 0x000000000000791b */ /* 0x003fe20003800000 */
.L_x_11143:
[----:B------:R-:W-:-:S04]  /*cad0*/  IMAD R8, R0, 0x3000, R25 ;  /* 0x0000300000087824 */ /* 0x000fc800078e0219 */
[----:B------:R-:W-:-:S05]  /*cae0*/  VIADD R8, R8, UR44 ;  /* 0x0000002c08087c36 */ /* 0x000fca0008000000 */
[----:B------:R-:W-:Y:S01]  /*caf0*/  @!PT LDS RZ, [RZ] ;  /* 0x00000000fffff984 */ /* 0x000fe20000000800 */
[----:B------:R-:W-:Y:S01]  /*cb00*/  @!PT LDS RZ, [RZ] ;  /* 0x00000000fffff984 */ /* 0x000fe20000000800 */
[----:B------:R-:W-:Y:S01]  /*cb10*/  @!PT LDS RZ, [RZ] ;  /* 0x00000000fffff984 */ /* 0x000fe20000000800 */
[----:B------:R0:W-:Y:S04]  /*cb20*/  LDGSTS.E.BYPASS.LTC128B.128 [R8+0x10c00], desc[UR38][R2.64], !P4 ;  /* 0x10c0000002087fae */ /* 0x0001e8000e101d66 */
[----:B------:R0:W-:Y:S04]  /*cb30*/  LDGSTS.E.BYPASS.LTC128B.128 [R8+0x11c00], desc[UR38][R2.64+0x20], !P3 ;  /* 0x11c0002002087fae */ /* 0x0001e8000d901d66 */
[----:B------:R0:W-:Y:S01]  /*cb40*/  LDGSTS.E.BYPASS.LTC128B.128 [R8+0x12c00], desc[UR38][R2.64+0x40], !P2 ;  /* 0x12c0004002087fae */ /* 0x0001e2000d101d66 */
[----:B------:R-:W-:Y:S05]  /*cb50*/  BRA `(.L_x_11144) ;  /* 0xffffffdc006c7947 */ /* 0x000fea000383ffff */
.L_x_11080:
[----:B0-----:R0:W1:Y:S02]  /*cb60*/  SYNCS.PHASECHK.TRANS64.TRYWAIT P2, [R2+URZ+0x17070], R3 ;  /* 0x01707003020075a7 */ /* 0x001064000804017f */
[----:B-1----:R-:W-:Y:S05]  /*cb70*/  @!P2 NANOSLEEP.SYNCS 0x989680 ;  /* 0x009896800000a95d */ /* 0x002fea0003900000 */
[----:B------:R-:W1:Y:S02]  /*cb80*/  @!P2 SYNCS.PHASECHK.TRANS64 P2, [R2+URZ+0x17070], R3 ;  /* 0x017070030200a5a7 */ /* 0x000e64000804007f */
[----:B-1----:R-:W-:Y:S05]  /*cb90*/  @!P2 BRA `(.L_x_11080) ;  /* 0xfffffffc00f0a947 */ /* 0x002fea000383ffff */
[----:B------:R-:W-:Y:S05]  /*cba0*/  BRA `(.L_x_11145) ;  /* 0xffffffdc00cc7947 */ /* 0x000fea000383ffff */
.L_x_11082:
[----:B0-----:R0:W1:Y:S02]  /*cbb0*/  SYNCS.PHASECHK.TRANS64.TRYWAIT P2, [R2+URZ+0x17060], R5 ;  /* 0x01706005020075a7 */ /* 0x001064000804017f */
[----:B-1----:R-:W-:Y:S05]  /*cbc0*/  @!P2 NANOSLEEP.SYNCS 0x989680 ;  /* 0x009896800000a95d */ /* 0x002fea0003900000 */
[----:B------:R-:W1:Y:S02]  /*cbd0*/  @!P2 SYNCS.PHASECHK.TRANS64 P2, [R2+URZ+0x17060], R5 ;  /* 0x017060050200a5a7 */ /* 0x000e64000804007f */
[----:B-1----:R-:W-:Y:S05]  /*cbe0*/  @!P2 BRA `(.L_x_11082) ;  /* 0xfffffffc00f0a947 */ /* 0x002fea000383ffff */
[----:B------:R-:W-:Y:S05]  /*cbf0*/  BRA `(.L_x_11146) ;  /* 0xffffffdc00dc7947 */ /* 0x000fea000383ffff */
.L_x_11089:
[----:B0-----:R0:W1:Y:S02]  /*cc00*/  SYNCS.PHASECHK.TRANS64.TRYWAIT P0, [R3+URZ+0x17070], R2 ;  /* 0x01707002030075a7 */ /* 0x001064000800017f */
[----:B-1----:R-:W-:Y:S05]  /*cc10*/  @!P0 NANOSLEEP.SYNCS 0x989680 ;  /* 0x009896800000895d */ /* 0x002fea0003900000 */
[----:B------:R-:W1:Y:S02]  /*cc20*/  @!P0 SYNCS.PHASECHK.TRANS64 P0, [R3+URZ+0x17070], R2 ;  /* 0x01707002030085a7 */ /* 0x000e64000800007f */
[----:B-1----:R-:W-:Y:S05]  /*cc30*/  @!P0 BRA `(.L_x_11089) ;  /* 0xfffffffc00f08947 */ /* 0x002fea000383ffff */
[----:B------:R-:W-:Y:S05]  /*cc40*/  BRA `(.L_x_11147) ;  /* 0xffffffe400207947 */ /* 0x000fea000383ffff */
.L_x_11091:
[----:B0-----:R0:W1:Y:S02]  /*cc50*/  SYNCS.PHASECHK.TRANS64.TRYWAIT P0, [R3+URZ+0x17060], R4 ;  /* 0x01706004030075a7 */ /* 0x001064000800017f */
[----:B-1----:R-:W-:Y:S05]  /*cc60*/  @!P0 NANOSLEEP.SYNCS 0x989680 ;  /* 0x009896800000895d */ /* 0x002fea0003900000 */
[----:B------:R-:W1:Y:S02]  /*cc70*/  @!P0 SYNCS.PHASECHK.TRANS64 P0, [R3+URZ+0x17060], R4 ;  /* 0x01706004030085a7 */ /* 0x000e64000800007f */
[----:B-1----:R-:W-:Y:S05]  /*cc80*/  @!P0 BRA `(.L_x_11091) ;  /* 0xfffffffc00f08947 */ /* 0x002fea000383ffff */
[----:B------:R-:W-:Y:S05]  /*cc90*/  BRA `(.L_x_11148) ;  /* 0xffffffe400387947 */ /* 0x000fea000383ffff */
.L_x_11094:
[----:B-1----:R1:W2:Y:S02]  /*cca0*/  SYNCS.PHASECHK.TRANS64.TRYWAIT P0, [R7+URZ+0x17020], R2 ;  /* 0x01702002070075a7 */ /* 0x0022a4000800017f */
[----:B--2---:R-:W-:Y:S05]  /*ccb0*/  @!P0 NANOSLEEP.SYNCS 0x989680 ;  /* 0x009896800000895d */ /* 0x004fea0003900000 */
[----:B------:R-:W2:Y:S02]  /*ccc0*/  @!P0 SYNCS.PHASECHK.TRANS64 P0, [R7+URZ+0x17020], R2 ;  /* 0x01702002070085a7 */ /* 0x000ea4000800007f */
[----:B--2---:R-:W-:Y:S05]  /*ccd0*/  @!P0 BRA `(.L_x_11094) ;  /* 0xfffffffc00f08947 */ /* 0x004fea000383ffff */
[----:B------:R-:W-:Y:S05]  /*cce0*/  BRA `(.L_x_11149) ;  /* 0xffffffe800687947 */ /* 0x000fea000383ffff */
.L_x_11096:
[----:B-1----:R1:W2:Y:S02]  /*ccf0*/  SYNCS.PHASECHK.TRANS64.TRYWAIT P1, [R5+URZ+0x17040], R2 ;  /* 0x01704002050075a7 */ /* 0x0022a4000802017f */
[----:B--2---:R-:W-:Y:S05]  /*cd00*/  @!P1 NANOSLEEP.SYNCS 0x989680 ;  /* 0x009896800000995d */ /* 0x004fea0003900000 */
[----:B------:R-:W2:Y:S02]  /*cd10*/  @!P1 SYNCS.PHASECHK.TRANS64 P1, [R5+URZ+0x17040], R2 ;  /* 0x01704002050095a7 */ /* 0x000ea4000802007f */
[----:B--2---:R-:W-:Y:S05]  /*cd20*/  @!P1 BRA `(.L_x_11096) ;  /* 0xfffffffc00f09947 */ /* 0x004fea000383ffff */
[----:B------:R-:W-:Y:S05]  /*cd30*/  BRA `(.L_x_11150) ;  /* 0xffffffe800a47947 */ /* 0x000fea000383ffff */
.L_x_11098:
[----:B--2---:R2:W3:Y:S02]  /*cd40*/  SYNCS.PHASECHK.TRANS64.TRYWAIT P1, [R7+URZ+0x17040], R0 ;  /* 0x01704000070075a7 */ /* 0x0044e4000802017f */
[----:B---3--:R-:W-:Y:S05]  /*cd50*/  @!P1 NANOSLEEP.SYNCS 0x989680 ;  /* 0x009896800000995d */ /* 0x008fea0003900000 */
[----:B------:R-:W3:Y:S02]  /*cd60*/  @!P1 SYNCS.PHASECHK.TRANS64 P1, [R7+URZ+0x17040], R0 ;  /* 0x01704000070095a7 */ /* 0x000ee4000802007f */
[----:B---3--:R-:W-:Y:S05]  /*cd70*/  @!P1 BRA `(.L_x_11098) ;  /* 0xfffffffc00f09947 */ /* 0x008fea000383ffff */
[----:B------:R-:W-:Y:S05]  /*cd80*/  BRA `(.L_x_11151) ;  /* 0xffffffe800b07947 */ /* 0x000fea000383ffff */
.L_x_11100:
[----:B---3--:R3:W4:Y:S02]  /*cd90*/  SYNCS.PHASECHK.TRANS64.TRYWAIT P1, [R5+URZ+0x17060], R2 ;  /* 0x01706002050075a7 */ /* 0x008724000802017f */
[----:B----4-:R-:W-:Y:S05]  /*cda0*/  @!P1 NANOSLEEP.SYNCS 0x989680 ;  /* 0x009896800000995d */ /* 0x010fea0003900000 */
[----:B------:R-:W4:Y:S02]  /*cdb0*/  @!P1 SYNCS.PHASECHK.TRANS64 P1, [R5+URZ+0x17060], R2 ;  /* 0x01706002050095a7 */ /* 0x000f24000802007f */
[----:B----4-:R-:W-:Y:S05]  /*cdc0*/  @!P1 BRA `(.L_x_11100) ;  /* 0xfffffffc00f09947 */ /* 0x010fea000383ffff */
[----:B------:R-:W-:Y:S05]  /*cdd0*/  BRA `(.L_x_11152) ;  /* 0xffffffe800ac7947 */ /* 0x000fea000383ffff */
.L_x_11102:
[----:B----4-:R4:W0:Y:S02]  /*cde0*/  SYNCS.PHASECHK.TRANS64.TRYWAIT P1, [R7+URZ+0x17060], R0 ;  /* 0x01706000070075a7 */ /* 0x010824000802017f */
[----:B0-----:R-:W-:Y:S05]  /*cdf0*/  @!P1 NANOSLEEP.SYNCS 0x989680 ;  /* 0x009896800000995d */ /* 0x001fea0003900000 */
[----:B------:R-:W0:Y:S02]  /*ce00*/  @!P1 SYNCS.PHASECHK.TRANS64 P1, [R7+URZ+0x17060], R0 ;  /* 0x01706000070095a7 */ /* 0x000e24000802007f */
[----:B0-----:R-:W-:Y:S05]  /*ce10*/  @!P1 BRA `(.L_x_11102) ;  /* 0xfffffffc00f09947 */ /* 0x001fea000383ffff */
[----:B------:R-:W-:Y:S05]  /*ce20*/  BRA `(.L_x_11153) ;  /* 0xffffffe800a87947 */ /* 0x000fea000383ffff */
.L_x_11104:
[----:B------:R0:W0:Y:S02]  /*ce30*/  SYNCS.PHASECHK.TRANS64.TRYWAIT P1, [R5+URZ+0x17080], R2 ;  /* 0x01708002050075a7 */ /* 0x000024000802017f */
[----:B0-----:R-:W-:Y:S05]  /*ce40*/  @!P1 NANOSLEEP.SYNCS 0x989680 ;  /* 0x009896800000995d */ /* 0x001fea0003900000 */
[----:B------:R-:W0:Y:S02]  /*ce50*/  @!P1 SYNCS.PHASECHK.TRANS64 P1, [R5+URZ+0x17080], R2 ;  /* 0x01708002050095a7 */ /* 0x000e24000802007f */
[----:B0-----:R-:W-:Y:S05]  /*ce60*/  @!P1 BRA `(.L_x_11104) ;  /* 0xfffffffc00f09947 */ /* 0x001fea000383ffff */
[----:B------:R-:W-:Y:S05]  /*ce70*/  BRA `(.L_x_11154) ;  /* 0xffffffe800a47947 */ /* 0x000fea000383ffff */
.L_x_11155:
        /* <DEDUP_REMOVED lines=16> */
.L_x_16293:


//--------------------- .text._ZN7cutlass13device_kernelIN5flash11enable_sm90INS1_16FlashAttnFwdSm90INS1_25CollectiveMainloopFwdSm90ILi2EN4cute5tupleIJNS5_1CILi1EEES8_S8_EEENS6_IJNS7_ILi192EEENS7_ILi128EEENS7_ILi96EEEEEELi96ENS_12float_e4m3_tEfNS_4arch4Sm90ELb0ELb0ELb0ELb1ELb1ELb0ELb0ELb1ELb1ELb1ELb1ELb0EEENS1_21CollectiveEpilogueFwdINS6_IJSA_SC_SB_EEES9_NS_10bfloat16_tESG_Li384ELb1ELb1ELb1ELb1EEENS1_36VarlenDynamicPersistentTileSchedulerILi192ELi128ELi384ELi128ELb1ELb1ELb1ELb0ELb1ELb1EEEEEEEEEvNT_6ParamsE --------------------------
	.section	.text._ZN7cutlass13device_kernelIN5flash11enable_sm90INS1_16FlashAttnFwdSm90INS1_25CollectiveMainloopFwdSm90ILi2EN4cute5tupleIJNS5_1CILi1EEES8_S8_EEENS6_IJNS7_ILi192EEENS7_ILi128EEENS7_ILi96EEEEEELi96ENS_12float_e4m3_tEfNS_4arch4Sm90ELb0ELb0ELb0ELb1ELb1ELb0ELb0ELb1ELb1ELb1ELb1ELb0EEENS1_21CollectiveEpilogueFwdINS6_IJSA_SC_SB_EEES9_NS_10bfloat16_tESG_Li384ELb1ELb1ELb1ELb1EEENS1_36VarlenDynamicPersistentTileSchedulerILi192ELi128ELi384ELi128ELb1ELb1ELb1ELb0ELb1ELb1EEEEEEEEEvNT_6ParamsE,"ax",@progbits
	.align	128
.text._ZN7cutlass13device_kernelIN5flash11enable_sm90INS1_16FlashAttnFwdSm90INS1_25CollectiveMainloopFwdSm90ILi2EN4cute5tupleIJNS5_1CILi1EEES8_S8_EEENS6_IJNS7_ILi192EEENS7_ILi128EEENS7_ILi96EEEEEELi96ENS_12float_e4m3_tEfNS_4arch4Sm90ELb0ELb0ELb0ELb1ELb1ELb0ELb0ELb1ELb1ELb1ELb1ELb0EEENS1_21CollectiveEpilogueFwdINS6_IJSA_SC_SB_EEES9_NS_10bfloat16_tESG_Li384ELb1ELb1ELb1ELb1EEENS1_36VarlenDynamicPersistentTileSchedulerILi192ELi128ELi384ELi128ELb1ELb1ELb1ELb0ELb1ELb1EEEEEEEEEvNT_6ParamsE:
        .type           _ZN7cutlass13device_kernelIN5flash11enable_sm90INS1_16FlashAttnFwdSm90INS1_25CollectiveMainloopFwdSm90ILi2EN4cute5tupleIJNS5_1CILi1EEES8_S8_EEENS6_IJNS7_ILi192EEENS7_ILi128EEENS7_ILi96EEEEEELi96ENS_12float_e4m3_tEfNS_4arch4Sm90ELb0ELb0ELb0ELb1ELb1ELb0ELb0ELb1ELb1ELb1ELb1ELb0EEENS1_21CollectiveEpilogueFwdINS6_IJSA_SC_SB_EEES9_NS_10bfloat16_tESG_Li384ELb1ELb1ELb1ELb1EEENS1_36VarlenDynamicPersistentTileSchedulerILi192ELi128ELi384ELi128ELb1ELb1ELb1ELb0ELb1ELb1EEEEEEEEEvNT_6ParamsE,@function
        .size           _ZN7cutlass13device_kernelIN5flash11enable_sm90INS1_16FlashAttnFwdSm90INS1_25CollectiveMainloopFwdSm90ILi2EN4cute5tupleIJNS5_1CILi1EEES8_S8_EEENS6_IJNS7_ILi192EEENS7_ILi128EEENS7_ILi96EEEEEELi96ENS_12float_e4m3_tEfNS_4arch4Sm90ELb0ELb0ELb0ELb1ELb1ELb0ELb0ELb1ELb1ELb1ELb1ELb0EEENS1_21CollectiveEpilogueFwdINS6_IJSA_SC_SB_EEES9_NS_10bfloat16_tESG_Li384ELb1ELb1ELb1ELb1EEENS1_36VarlenDynamicPersistentTileSchedulerILi192ELi128ELi384ELi128ELb1ELb1ELb1ELb0ELb1ELb1EEEEEEEEEvNT_6ParamsE,(.L_x_16294 - _ZN7cutlass13device_kernelIN5flash11enable_sm90INS1_16FlashAttnFwdSm90INS1_25CollectiveMainloopFwdSm90ILi2EN4cute5tupleIJNS5_1CILi1EEES8_S8_EEENS6_IJNS7_ILi192EEENS7_ILi128EEENS7_ILi96EEEEEELi96ENS_12float_e4m3_tEfNS_4arch4Sm90ELb0ELb0ELb0ELb1ELb1ELb0ELb0ELb1ELb1ELb1ELb1ELb0EEENS1_21CollectiveEpilogueFwdINS6_IJSA_SC_SB_EEES9_NS_10bfloat16_tESG_Li384ELb1ELb1ELb1ELb1EEENS1_36VarlenDynamicPersistentTileSchedulerILi192ELi128ELi384ELi128ELb1ELb1ELb1ELb0ELb1ELb1EEEEEEEEEvNT_6ParamsE)
        .other          _ZN7cutlass13device_kernelIN5flash11enable_sm90INS1_16FlashAttnFwdSm90INS1_25CollectiveMainloopFwdSm90ILi2EN4cute5tupleIJNS5_1CILi1EEES8_S8_EEENS6_IJNS7_ILi192EEENS7_ILi128EEENS7_ILi96EEEEEELi96ENS_12float_e4m3_tEfNS_4arch4Sm90ELb0ELb0ELb0ELb1ELb1ELb0ELb0ELb1ELb1ELb1ELb1ELb0EEENS1_21CollectiveEpilogueFwdINS6_IJSA_SC_SB_EEES9_NS_10bfloat16_tESG_Li384ELb1ELb1ELb1ELb1EEENS1_36VarlenDynamicPersistentTileSchedulerILi192ELi128ELi384ELi128ELb1ELb1ELb1ELb0ELb1ELb1EEEEEEEEEvNT_6ParamsE,@"STO_CUDA_ENTRY STV_DEFAULT"
_ZN7cutlass13device_kernelIN5flash11enable_sm90INS1_16FlashAttnFwdSm90INS1_25CollectiveMainloopFwdSm90ILi2EN4cute5tupleIJNS5_1CILi1EEES8_S8_EEENS6_IJNS7_ILi192EEENS7_ILi128EEENS7_ILi96EEEEEELi96ENS_12float_e4m3_tEfNS_4arch4Sm90ELb0ELb0ELb0ELb1ELb1ELb0ELb0ELb1ELb1ELb1ELb1ELb0EEENS1_21CollectiveEpilogueFwdINS6_IJSA_SC_SB_EEES9_NS_10bfloat16_tESG_Li384ELb1ELb1ELb1ELb1EEENS1_36VarlenDynamicPersistentTileSchedulerILi192ELi128ELi384ELi128ELb1ELb1ELb1ELb0ELb1ELb1EEEEEEEEEvNT_6ParamsE:
        /* <DEDUP_REMOVED lines=45> */
.L_x_11156:
        /* <DEDUP_REMOVED lines=22> */
.L_x_11157:
        /* <DEDUP_REMOVED lines=18> */
.L_x_11158:
        /* <DEDUP_REMOVED lines=22> */
.L_x_11159:
[----:B------:R-:W5:Y:S01]  /*06b0*/  SHFL.IDX PT, R4, R0, RZ, 0x1f ;  /* 0x00001fff00047589 */ /* 0x000f6200000e0000 */
[----:B------:R-:W-:Y:S01]  /*06c0*/  R2UR UR9, R3 ;  /* 0x00000000030972ca */ /* 0x000fe200000e0000 */
        /* <DEDUP_REMOVED lines=22> */
.L_x_11160:
        /* <DEDUP_REMOVED lines=8> */
.L_x_11162:
[----:B------:R-:W-:-:S08]  /*08b0*/  NOP ;  /* 0x0000000000007918 */ /* 0x000fd00000000000 */
[----:B------:R-:W0:Y:S02]  /*08c0*/  USETMAXREG.TRY_ALLOC.CTAPOOL UP0, 0xa0 ;  /* 0x000000a0000079c8 */ /* 0x000e240008000600 */
[----:B0-----:R-:W-:-:S13]  /*08d0*/  PLOP3.LUT P0, PT, PT, PT, UP0, 0x80, 0x0 ;  /* 0x000000000000781c */ /* 0x001fda0003f0f008 */
[----:B------:R-:W-:Y:S05]  /*08e0*/  @!P0 BRA `(.L_x_11162) ;  /* 0xfffffffc00f08947 */ /* 0x000fea000383ffff */
[----:B------:R-:W0:Y:S08]  /*08f0*/  S2UR UR5, SR_CgaCtaId ;  /* 0x00000000000579c3 */ /* 0x000e300000008800 */
[----:B------:R-:W-:Y:S06]  /*0900*/  BAR.ARV 0x8, 0x200 ;  /* 0x0208000000007b1d */ /* 0x000fec0000002000 */
[----:B------:R-:W-:-:S02]  /*0910*/  UMOV UR4, 0x400 ;  /* 0x0000040000047882 */ /* 0x000fc40000000000 */
[----:B------:R-:W-:Y:S01]  /*0920*/  BAR.SYNC.DEFER_BLOCKING 0x5, 0x200 ;  /* 0x0148000000007b1d */ /* 0x000fe20000010000 */
[----:B0-----:R-:W-:-:S09]  /*0930*/  ULEA UR4, UR5, UR4, 0x18 ;  /* 0x0000000405047291 */ /* 0x001fd2000f8ec03f */
        /* <DEDUP_REMOVED lines=10> */
[----:B------:R-:W-:Y:S01]  /*09e0*/  UMOV UR36, URZ ;  /* 0x0000003f00247c82 */ /* 0x000fe20008000000 */
[----:B------:R-:W-:Y:S01]  /*09f0*/  UMOV UR37, URZ ;  /* 0x0000003f00257c82 */ /* 0x000fe20008000000 */
[----:B0-----:R-:W-:-:S05]  /*0a00*/  VIADD R12, R0, 0xffffff80 ;  /* 0xffffff80000c7836 */ /* 0x001fca0000000000 */
[----:B------:R-:W-:-:S04]  /*0a10*/  SHF.R.S32.HI R0, RZ, 0x1f, R12 ;  /* 0x0000001fff007819 */ /* 0x000fc8000001140c */
[CC--:B------:R-:W-:Y:S02]  /*0a20*/  LEA.HI R2, R0.reuse, R12.reuse, RZ, 0x7 ;  /* 0x0000000c00027211 */ /* 0x0c0fe400078f38ff */
[-C--:B------:R-:W-:Y:S02]  /*0a30*/  LEA.HI R4, R0, R12.reuse, RZ, 0x5 ;  /* 0x0000000c00047211 */ /* 0x080fe400078f28ff */
[----:B------:R-:W-:Y:S02]  /*0a40*/  LOP3.LUT R3, R2, 0xffffff80, RZ, 0xc0, !PT ;  /* 0xffffff8002037812 */ /* 0x000fe400078ec0ff */
[----:B------:R-:W-:Y:S01]  /*0a50*/  SHF.R.S32.HI R13, RZ, 0x7, R2 ;  /* 0x00000007ff0d7819 */ /* 0x000fe20000011402 */
[----:B------:R-:W-:Y:S02]  /*0a60*/  IMAD.SHL.U32 R5, R4, 0x10, RZ ;  /* 0x0000001004057824 */ /* 0x000fe400078e00ff */
[----:B------:R-:W-:Y:S01]  /*0a70*/  IMAD.IADD R11, R12, 0x1, -R3 ;  /* 0x000000010c0b7824 */ /* 0x000fe200078e0a03 */
[----:B------:R-:W-:-:S02]  /*0a80*/  LEA.HI R3, R0, R12, RZ, 0x4 ;  /* 0x0000000c00037211 */ /* 0x000fc400078f20ff */
[----:B------:R-:W-:Y:S02]  /*0a90*/  LOP3.LUT R5, R5, 0xfffffe00, RZ, 0xc0, !PT ;  /* 0xfffffe0005057812 */ /* 0x000fe400078ec0ff */
[----:B------:R-:W-:Y:S02]  /*0aa0*/  SHF.R.S32.HI R7, RZ, 0x1f, R11 ;  /* 0x0000001fff077819 */ /* 0x000fe4000001140b */
[----:B------:R-:W-:Y:S02]  /*0ab0*/  SHF.R.S32.HI R4, RZ, 0x4, R3 ;  /* 0x00000004ff047819 */ /* 0x000fe40000011403 */
[----:B------:R-:W-:Y:S02]  /*0ac0*/  LEA.HI R8, R7, R11, RZ, 0x2 ;  /* 0x0000000b07087211 */ /* 0x000fe400078f10ff */
[C---:B------:R-:W-:Y:S02]  /*0ad0*/  LOP3.LUT R2, R3.reuse, 0x7fffff0, RZ, 0xc0, !PT ;  /* 0x07fffff003027812 */ /* 0x040fe400078ec0ff */
[----:B------:R-:W-:-:S02]  /*0ae0*/  LEA.HI R3, R3, R4, RZ, 0x1 ;  /* 0x0000000403037211 */ /* 0x000fc400078f08ff */
[----:B------:R-:W-:Y:S01]  /*0af0*/  SHF.R.S32.HI R9, RZ, 0x2, R8 ;  /* 0x00000002ff097819 */ /* 0x000fe20000011408 */
[----:B------:R-:W-:Y:S01]  /*0b00*/  IMAD.IADD R2, R12, 0x1, -R2 ;  /* 0x000000010c027824 */ /* 0x000fe200078e0a02 */
[----:B------:R-:W-:Y:S02]  /*0b10*/  SHF.R.S32.HI R6, RZ, 0x1f, R8 ;  /* 0x0000001fff067819 */ /* 0x000fe40000011408 */
[----:B------:R-:W-:Y:S01]  /*0b20*/  LOP3.LUT R3, R3, 0x1ffffffe, RZ, 0xc0, !PT ;  /* 0x1ffffffe03037812 */ /* 0x000fe200078ec0ff */
[----:B------:R-:W-:Y:S01]  /*0b30*/  IMAD R2, R2, 0x20, R5 ;  /* 0x0000002002027824 */ /* 0x000fe200078e0205 */
[----:B------:R-:W-:Y:S01]  /*0b40*/  LEA.HI R10, R6, R9, RZ, 0x3 ;  /* 0x00000009060a7211 */ /* 0x000fe200078f18ff */
[----:B------:R-:W-:Y:S01]  /*0b50*/  IMAD.HI R6, R13, 0x55555556, RZ ;  /* 0x555555560d067827 */ /* 0x000fe200078e02ff */
[----:B------:R-:W-:Y:S02]  /*0b60*/  LEA.HI R0, R0, R12, RZ, 0x2 ;  /* 0x0000000c00007211 */ /* 0x000fe400078f10ff */
[----:B------:R-:W-:Y:S01]  /*0b70*/  LOP3.LUT R10, R10, 0xfffffff8, RZ, 0xc0, !PT ;  /* 0xfffffff80a0a7812 */ /* 0x000fe200078ec0ff */
[----:B------:R-:W-:Y:S01]  /*0b80*/  IMAD.IADD R3, R4, 0x1, -R3 ;  /* 0x0000000104037824 */ /* 0x000fe200078e0a03 */
[----:B------:R-:W-:-:S02]  /*0b90*/  LOP3.LUT R4, R0, 0xfffffffc, RZ, 0xc0, !PT ;  /* 0xfffffffc00047812 */ /* 0x000fc400078ec0ff */
[----:B------:R-:W-:Y:S01]  /*0ba0*/  LEA.HI R7, R7, R11, RZ, 0x5 ;  /* 0x0000000b07077211 */ /* 0x000fe200078f28ff */
[----:B------:R-:W-:Y:S01]  /*0bb0*/  IMAD R2, R3, 0x8, R2 ;  /* 0x0000000803027824 */ /* 0x000fe200078e0202 */
[----:B------:R-:W-:Y:S01]  /*0bc0*/  LOP3.LUT R8, R8, 0x7ffffffc, RZ, 0xc0, !PT ;  /* 0x7ffffffc08087812 */ /* 0x000fe200078ec0ff */
[----:B------:R-:W-:Y:S01]  /*0bd0*/  IMAD.IADD R10, R9, 0x1, -R10 ;  /* 0x00000001090a7824 */ /* 0x000fe200078e0a0a */
[----:B------:R-:W-:Y:S01]  /*0be0*/  LEA.HI R6, R6, R6, RZ, 0x1 ;  /* 0x0000000606067211 */ /* 0x000fe200078f08ff */
[----:B------:R-:W-:Y:S01]  /*0bf0*/  IMAD.IADD R9, R12, 0x1, -R4 ;  /* 0x000000010c097824 */ /* 0x000fe200078e0a04 */
[----:B------:R-:W-:Y:S01]  /*0c00*/  SHF.R.S32.HI R7, RZ, 0x5, R7 ;  /* 0x00000005ff077819 */ /* 0x000fe20000011407 */
[----:B------:R0:W-:Y:S01]  /*0c10*/  STL [R1+0x38], R2 ;  /* 0x0000380201007387 */ /* 0x0001e20000100800 */
[----:B------:R-:W-:Y:S01]  /*0c20*/  IMAD.IADD R8, R11, 0x1, -R8 ;  /* 0x000000010b087824 */ /* 0x000fe200078e0a08 */
[----:B------:R-:W-:Y:S01]  /*0c30*/  SHF.R.S32.HI R0, RZ, 0x2, R0 ;  /* 0x00000002ff007819 */ /* 0x000fe20000011400 */
[----:B------:R-:W-:Y:S01]  /*0c40*/  IMAD R6, R6, -0x3, R13 ;  /* 0xfffffffd06067824 */ /* 0x000fe200078e020d */
[----:B------:R-:W-:Y:S01]  /*0c50*/  LEA.HI R3, R9, R9, RZ, 0x1 ;  /* 0x0000000909037211 */ /* 0x000fe200078f08ff */
[----:B------:R-:W-:-:S02]  /*0c60*/  IMAD R7, R7, 0x10, R10 ;  /* 0x0000001007077824 */ /* 0x000fc400078e020a */
[----:B------:R-:W-:Y:S01]  /*0c70*/  IMAD.SHL.U32 R4, R8, 0x2, RZ ;  /* 0x0000000208047824 */ /* 0x000fe200078e00ff */
[----:B------:R-:W-:Y:S01]  /*0c80*/  LOP3.LUT R3, R3, 0x1ffffffe, RZ, 0xc0, !PT ;  /* 0x1ffffffe03037812 */ /* 0x000fe200078ec0ff */
[----:B------:R-:W-:Y:S02]  /*0c90*/  IMAD R5, R6, 0x40, R7 ;  /* 0x0000004006057824 */ /* 0x000fe400078e0207 */
[----:B0-----:R-:W-:Y:S02]  /*0ca0*/  IMAD.SHL.U32 R2, R9, 0x8, RZ ;  /* 0x0000000809027824 */ /* 0x001fe400078e00ff */
[----:B------:R-:W-:Y:S01]  /*0cb0*/  VIADD R156, R4, 0x18 ;  /* 0x00000018049c7836 */ /* 0x000fe20000000000 */
[----:B------:R-:W-:Y:S01]  /*0cc0*/  STL [R1+0x30], R5 ;  /* 0x0000300501007387 */ /* 0x000fe20000100800 */
[C---:B------:R-:W-:Y:S02]  /*0cd0*/  VIADD R16, R2.reuse, 0x20 ;  /* 0x0000002002107836 */ /* 0x040fe40000000000 */
[----:B------:R-:W-:Y:S01]  /*0ce0*/  VIADD R17, R2, 0x40 ;  /* 0x0000004002117836 */ /* 0x000fe20000000000 */
[----:B------:R-:W-:Y:S01]  /*0cf0*/  STL [R1+0x4], R4 ;  /* 0x0000040401007387 */ /* 0x000fe20000100800 */
[C---:B------:R-:W-:Y:S01]  /*0d00*/  VIADD R153, R4.reuse, 0x30 ;  /* 0x0000003004997836 */ /* 0x040fe20000000000 */
[----:B------:R-:W-:Y:S01]  /*0d10*/  SHF.R.S32.HI R0, RZ, 0x1f, R16 ;  /* 0x0000001fff007819 */ /* 0x000fe20000011410 */
[C---:B------:R-:W-:Y:S01]  /*0d20*/  VIADD R0, R4.reuse, 0x8 ;  /* 0x0000000804007836 */ /* 0x040fe20000000000 */
[----:B------:R-:W-:Y:S01]  /*0d30*/  SHF.R.S32.HI R6, RZ, 0x1f, R17 ;  /* 0x0000001fff067819 */ /* 0x000fe20000011411 */
[----:B------:R-:W-:-:S02]  /*0d40*/  VIADD R22, R4, 0x48 ;  /* 0x0000004804167836 */ /* 0x000fc40000000000 */
[----:B------:R-:W-:Y:S01]  /*0d50*/  IMAD.IADD R3, R9, 0x1, -R3 ;  /* 0x0000000109037824 */ /* 0x000fe200078e0a03 */
[----:B------:R0:W-:Y:S01]  /*0d60*/  STL [R1], R0 ;  /* 0x0000000001007387 */ /* 0x0001e20000100800 */
[----:B------:R-:W-:Y:S01]  /*0d70*/  SHF.R.S32.HI R6, RZ, 0x1f, R0 ;  /* 0x0000001fff067819 */ /* 0x000fe20000011400 */
[C---:B------:R-:W-:Y:S02]  /*0d80*/  VIADD R157, R4.reuse, 0x10 ;  /* 0x00000010049d7836 */ /* 0x040fe40000000000 */
[C---:B------:R-:W-:Y:S02]  /*0d90*/  VIADD R155, R4.reuse, 0x20 ;  /* 0x00000020049b7836 */ /* 0x040fe40000000000 */
[----:B------:R1:W-:Y:S01]  /*0da0*/  STL [R1+0x2c], R6 ;  /* 0x00002c0601007387 */ /* 0x0003e20000100800 */
[C---:B------:R-:W-:Y:S02]  /*0db0*/  VIADD R154, R4.reuse, 0x28 ;  /* 0x00000028049a7836 */ /* 0x040fe40000000000 */
[C---:B------:R-:W-:Y:S01]  /*0dc0*/  VIADD R152, R4.reuse, 0x38 ;  /* 0x0000003804987836 */ /* 0x040fe20000000000 */
[----:B0-----:R-:W-:Y:S01]  /*0dd0*/  SHF.R.S32.HI R0, RZ, 0x1f, R156 ;  /* 0x0000001fff007819 */ /* 0x001fe2000001149c */
[C---:B------:R-:W-:Y:S01]  /*0de0*/  VIADD R23, R4.reuse, 0x40 ;  /* 0x0000004004177836 */ /* 0x040fe20000000000 */
[----:B------:R-:W-:Y:S01]  /*0df0*/  SHF.R.S32.HI R0, RZ, 0x1f, R153 ;  /* 0x0000001fff007819 */ /* 0x000fe20000011499 */
[C---:B------:R-:W-:Y:S01]  /*0e00*/  VIADD R19, R4.reuse, 0x50 ;  /* 0x0000005004137836 */ /* 0x040fe20000000000 */
[----:B------:R-:W-:Y:S01]  /*0e10*/  SHF.R.S32.HI R0, RZ, 0x1f, R22 ;  /* 0x0000001fff007819 */ /* 0x000fe20000011416 */
[----:B------:R-:W-:Y:S01]  /*0e20*/  IMAD R0, R3, 0x8, R5 ;  /* 0x0000000803007824 */ /* 0x000fe200078e0205 */
[----:B-1----:R-:W-:Y:S01]  /*0e30*/  SHF.R.S32.HI R6, RZ, 0x1f, R155 ;  /* 0x0000001fff067819 */ /* 0x002fe2000001149b */
[----:B------:R-:W-:Y:S01]  /*0e40*/  VIADD R18, R4, 0x58 ;  /* 0x0000005804127836 */ /* 0x000fe20000000000 */
[----:B------:R-:W-:-:S02]  /*0e50*/  SHF.R.S32.HI R4, RZ, 0x1f, R157 ;  /* 0x0000001fff047819 */ /* 0x000fc4000001149d */
[----:B------:R0:W-:Y:S01]  /*0e60*/  STL [R1+0x34], R0 ;  /* 0x0000340001007387 */ /* 0x0001e20000100800 */
[----:B------:R-:W-:Y:S02]  /*0e70*/  SHF.R.S32.HI R4, RZ, 0x1f, R154 ;  /* 0x0000001fff047819 */ /* 0x000fe4000001149a */
[----:B------:R-:W-:Y:S02]  /*0e80*/  SHF.R.S32.HI R6, RZ, 0x1f, R152 ;  /* 0x0000001fff067819 */ /* 0x000fe40000011498 */
[----:B------:R-:W-:Y:S02]  /*0e90*/  SHF.R.S32.HI R4, RZ, 0x1f, R23 ;  /* 0x0000001fff047819 */ /* 0x000fe40000011417 */
[----:B------:R-:W-:Y:S02]  /*0ea0*/  SHF.R.S32.HI R6, RZ, 0x1f, R19 ;  /* 0x0000001fff067819 */ /* 0x000fe40000011413 */
[----:B------:R-:W-:-:S07]  /*0eb0*/  SHF.R.S32.HI R4, RZ, 0x1f, R18 ;  /* 0x0000001fff047819 */ /* 0x000fce0000011412 */
.L_x_11204:
[----:B012-4-:R-:W1:Y:S01]  /*0ec0*/  LDC.64 R4, c[0x0][0xc88] ;  /* 0x00032200ff047b82 */ /* 0x017e620000000a00 */
[----:B------:R-:W-:Y:S01]  /*0ed0*/  ULDC.64 UR14, c[0x0][0x998] ;  /* 0x00026600000e7ab9 */ /* 0x000fe20000000a00 */
[----:B------:R-:W-:Y:S01]  /*0ee0*/  ULDC.64 UR12, c[0x0][0x990] ;  /* 0x00026400000c7ab9 */ /* 0x000fe20000000a00 */
[----:B------:R-:W-:Y:S01]  /*0ef0*/  ULDC.64 UR8, c[0x0][0xa28] ;  /* 0x00028a0000087ab9 */ /* 0x000fe20000000a00 */
[----:B------:R-:W-:Y:S01]  /*0f00*/  ULDC.64 UR10, c[0x0][0xa20] ;  /* 0x00028800000a7ab9 */ /* 0x000fe20000000a00 */
[----:B------:R-:W-:Y:S01]  /*0f10*/  ULOP3.LUT UR41, UR5, 0xffff, URZ, 0xc0, !UPT ;  /* 0x0000ffff05297892 */ /* 0x000fe2000f8ec03f */
[----:B------:R-:W-:Y:S01]  /*0f20*/  ULDC UR4, c[0x0][0x424] ;  /* 0x0001090000047ab9 */ /* 0x000fe20000000800 */
[----:B------:R-:W-:Y:S01]  /*0f30*/  ULDC UR7, c[0x0][0x2f0] ;  /* 0x0000bc0000077ab9 */ /* 0x000fe20000000800 */
[----:B-1----:R-:W-:-:S06]  /*0f40*/  IMAD.WIDE R4, R39, 0x4, R4 ;  /* 0x0000000427047825 */ /* 0x002fcc00078e0204 */
        /* <DEDUP_REMOVED lines=11> */
[----:B---3--:R-:W1:Y:S08]  /*1000*/  @P1 LDC.64 R8, c[0x0][0x9b8] ;  /* 0x00026e00ff081b82 */ /* 0x008e700000000a00 */
[----:B------:R-:W0:Y:S08]  /*1010*/  @P0 LDC.64 R6, c[0x0][0x9a8] ;  /* 0x00026a00ff060b82 */ /* 0x000e300000000a00 */
[----:B------:R-:W3:Y:S08]  /*1020*/  @P0 LDC.64 R10, c[0x0][0x9b0] ;  /* 0x00026c00ff0a0b82 */ /* 0x000ef00000000a00 */
[----:B------:R-:W4:Y:S01]  /*1030*/  @P1 LDC.64 R20, c[0x0][0x9c0] ;  /* 0x00027000ff141b82 */ /* 0x000f220000000a00 */
[----:B--2---:R-:W-:-:S13]  /*1040*/  R2UR UR39, R4 ;  /* 0x00000000042772ca */ /* 0x004fda00000e0000 */
[----:B------:R-:W-:Y:S02]  /*1050*/  USHF.R.S32.HI UR40, URZ, 0x1f, UR39 ;  /* 0x0000001f3f287899 */ /* 0x000fe40008011427 */
[----:B------:R-:W-:-:S04]  /*1060*/  @UP0 ULEA UR8, UP2, UR39, UR8, 0x2 ;  /* 0x0000000827080291 */ /* 0x000fc8000f84103f */
[----:B-1----:R-:W-:Y:S01]  /*1070*/  @P1 IMAD R4, R8, UR40, RZ ;  /* 0x0000002808041c24 */ /* 0x002fe2000f8e02ff */
[----:B------:R-:W-:Y:S02]  /*1080*/  @UP0 ULEA.HI.X UR9, UR39, UR9, UR40, 0x2, UP2 ;  /* 0x0000000927090291 */ /* 0x000fe400090f1428 */
[C---:B0----5:R-:W-:Y:S01]  /*1090*/  @P0 IMAD R0, R6.reuse, UR40, RZ ;  /* 0x0000002806000c24 */ /* 0x061fe2000f8e02ff */
        /* <DEDUP_REMOVED lines=50> */
.L_x_11163:
        /* <DEDUP_REMOVED lines=52> */
.L_x_11164:
        /* <DEDUP_REMOVED lines=9> */
[----:B------:R-:W-:Y:S02]  /*1790*/  VIADDMNMX R3, R4, UR45, R3, PT ;  /* 0x0000002d04037c46 */ /* 0x000fe4000b800103 */
[----:B------:R-:W-:Y:S02]  /*17a0*/  CS2R R40, SRZ ;  /* 0x0000000000287805 */ /* 0x000fe4000001ff00 */
[----:B------:R-:W-:Y:S02]  /*17b0*/  CS2R R4, SRZ ;  /* 0x0000000000047805 */ /* 0x000fe4000001ff00 */
[----:B------:R-:W-:Y:S02]  /*17c0*/  CS2R R6, SRZ ;  /* 0x0000000000067805 */ /* 0x000fe4000001ff00 */
[----:B------:R-:W-:Y:S01]  /*17d0*/  R2UR UR52, R3 ;  /* 0x00000000033472ca */ /* 0x000fe200000e0000 */
        /* <DEDUP_REMOVED lines=9> */
[----:B------:R-:W-:Y:S01]  /*1870*/  CS2R R106, SRZ ;  /* 0x00000000006a7805 */ /* 0x000fe2000001ff00 */
[----:B------:R-:W-:Y:S01]  /*1880*/  IMAD.MOV.U32 R111, RZ, RZ, RZ ;  /* 0x000000ffff6f7224 */ /* 0x000fe200078e00ff */
[----:B------:R-:W-:Y:S01]  /*1890*/  CS2R R44, SRZ ;  /* 0x00000000002c7805 */ /* 0x000fe2000001ff00 */
[----:B------:R-:W-:Y:S01]  /*18a0*/  UISETP.GT.AND UP0, UPT, UR52, UR45, UPT ;  /* 0x0000002d3400728c */ /* 0x000fe2000bf04270 */
[----:B------:R-:W-:Y:S01]  /*18b0*/  CS2R R30, SRZ ;  /* 0x00000000001e7805 */ /* 0x000fe2000001ff00 */
[----:B------:R-:W-:Y:S01]  /*18c0*/  IMAD.MOV.U32 R50, RZ, RZ, RZ ;  /* 0x000000ffff327224 */ /* 0x000fe200078e00ff */
[----:B------:R-:W-:Y:S01]  /*18d0*/  CS2R R46, SRZ ;  /* 0x00000000002e7805 */ /* 0x000fe2000001ff00 */
[----:B------:R-:W-:Y:S01]  /*18e0*/  IMAD.MOV.U32 R52, RZ, RZ, RZ ;  /* 0x000000ffff347224 */ /* 0x000fe200078e00ff */
[----:B------:R-:W-:Y:S02]  /*18f0*/  CS2R R32, SRZ ;  /* 0x0000000000207805 */ /* 0x000fe4000001ff00 */
[----:B------:R-:W-:Y:S01]  /*1900*/  PLOP3.LUT P1, PT, PT, PT, UP0, 0x80, 0x0 ;  /* 0x000000000000781c */ /* 0x000fe20003f2f008 */
        /* <DEDUP_REMOVED lines=12> */
[----:B-1----:R-:W-:Y:S01]  /*19d0*/  ULEA UR54, UR49, UR54, 0x18 ;  /* 0x0000003631367291 */ /* 0x002fe2000f8ec03f */
[----:B0-----:R-:W-:-:S05]  /*19e0*/  VIADD R15, R14, 0xffffff80 ;  /* 0xffffff800e0f7836 */ /* 0x001fca0000000000 */
[----:B------:R-:W-:-:S04]  /*19f0*/  SHF.R.S32.HI R14, RZ, 0x1f, R15 ;  /* 0x0000001fff0e7819 */ /* 0x000fc8000001140f */
[----:B------:R-:W-:-:S04]  /*1a00*/  LEA.HI R14, R14, R15, RZ, 0x7 ;  /* 0x0000000f0e0e7211 */ /* 0x000fc800078f38ff */
[----:B------:R-:W-:-:S05]  /*1a10*/  SHF.R.S32.HI R14, RZ, 0x7, R14 ;  /* 0x00000007ff0e7819 */ /* 0x000fca000001140e */
[----:B------:R-:W0:Y:S02]  /*1a20*/  SHFL.IDX PT, R0, R14, RZ, 0x1f ;  /* 0x00001fff0e007589 */ /* 0x000e2400000e0000 */
[----:B0-----:R-:W-:-:S13]  /*1a30*/  R2UR UR6, R0 ;  /* 0x00000000000672ca */ /* 0x001fda00000e0000 */
        /* <DEDUP_REMOVED lines=26> */
.L_x_11166:
        /* <DEDUP_REMOVED lines=9> */
.L_x_11303:
[----:B------:R-:W-:Y:S05]  /*1c70*/  @!P0 BRA `(.L_x_11168) ;  /* 0x0000000000048947 */ /* 0x000fea0003800000 */
[----:B------:R-:W-:Y:S01]  /*1c80*/  BPT.TRAP 0x1 ;  /* 0x000000040000795c */ /* 0x000fe20000300000 */
.L_x_11168:
[----:B------:R-:W-:Y:S02]  /*1c90*/  IMAD.U32 R4, RZ, RZ, UR37 ;  /* 0x00000025ff047e24 */ /* 0x000fe4000f8e00ff */
[----:B0-----:R-:W-:-:S03]  /*1ca0*/  IMAD.U32 R3, RZ, RZ, UR36 ;  /* 0x00000024ff037e24 */ /* 0x001fc6000f8e00ff */
[----:B------:R-:W-:Y:S02]  /*1cb0*/  LEA R4, R4, UR54, 0x3 ;  /* 0x0000003604047c11 */ /* 0x000fe4000f8e18ff */
[----:B------:R-:W-:-:S04]  /*1cc0*/  SHF.L.U32 R3, R3, 0x1f, RZ ;  /* 0x0000001f03037819 */ /* 0x000fc800000006ff */
[----:B------:R0:W1:Y:S01]  /*1cd0*/  SYNCS.PHASECHK.TRANS64.TRYWAIT P1, [R4+URZ+0x19c30], R3 ;  /* 0x019c3003040075a7 */ /* 0x000062000802017f */
[----:B------:R-:W-:Y:S05]  /*1ce0*/  @!P0 BRA `(.L_x_11169) ;  /* 0x0000000000048947 */ /* 0x000fea0003800000 */
[----:B------:R-:W-:Y:S01]  /*1cf0*/  BPT.TRAP 0x1 ;  /* 0x000000040000795c */ /* 0x000fe20000300000 */
.L_x_11169:
[----:B------:R-:W-:Y:S01]  /*1d00*/  IMAD.MOV.U32 R89, RZ, RZ, RZ ;  /* 0x000000ffff597224 */ /* 0x000fe200078e00ff */
[----:B-1----:R-:W-:Y:S06]  /*1d10*/  @P1 BRA `(.L_x_11170) ;  /* 0x0000000000081947 */ /* 0x002fec0003800000 */
[----:B------:R-:W1:Y:S02]  /*1d20*/  SYNCS.PHASECHK.TRANS64.TRYWAIT P1, [R4+URZ+0x19c30], R3 ;  /* 0x019c3003040075a7 */ /* 0x000e64000802017f */
[----:B-1----:R-:W-:Y:S05]  /*1d30*/  @!P1 BRA `(.L_x_11171) ;  /* 0x000000d800389947 */ /* 0x002fea0003800000 */
.L_x_11170:
[----:B------:R-:W-:Y:S05]  /*1d40*/  WARPSYNC.ALL ;  /* 0x0000000000007948 */ /* 0x000fea0003800000 */
[----:B------:R-:W-:Y:S01]  /*1d50*/  UIADD3 UR54, UR54, 0x13800, URZ ;  /* 0x0001380036367890 */ /* 0x000fe2000fffe03f */
[----:B------:R-:W-:Y:S01]  /*1d60*/  WARPGROUP.ARRIVE ;  /* 0x00000000000079c5 */ /* 0x000fe20000000000 */
[----:B------:R-:W-:Y:S02]  /*1d70*/  ULOP3.LUT UR12, UR55, 0x10000, URZ, 0xfc, !UPT ;  /* 0x00010000370c7892 */ /* 0x000fe4000f8efc3f */
[----:B------:R-:W-:Y:S01]  /*1d80*/  USHF.R.U32.HI UR54, URZ, 0x4, UR54 ;  /* 0x000000043f367899 */ /* 0x000fe20008011636 */
[----:B------:R-:W-:Y:S01]  /*1d90*/  UMOV UR13, 0xc0000010 ;  /* 0xc0000010000d7882 */ /* 0x000fe20000000000 */
[----:B------:R-:W-:-:S02]  /*1da0*/  UMOV UR15, 0xc0000010 ;  /* 0xc0000010000f7882 */ /* 0x000fc40000000000 */
[----:B------:R-:W-:Y:S02]  /*1db0*/  ULOP3.LUT UR16, UR54, 0x3fff, URZ, 0xc0, !UPT ;  /* 0x00003fff36107892 */ /* 0x000fe4000f8ec03f */
[----:B------:R-:W-:Y:S02]  /*1dc0*/  UIADD3 UR4, UR12, 0x180, URZ ;  /* 0x000001800c047890 */ /* 0x000fe4000fffe03f */
[----:B------:R-:W-:Y:S01]  /*1dd0*/  ULOP3.LUT UR16, UR16, 0x10000, URZ, 0xfc, !UPT ;  /* 0x0001000010107892 */ /* 0x000fe2000f8efc3f */
[----:B------:R-:W-:Y:S01]  /*1de0*/  UMOV UR5, 0xc0000010 ;  /* 0xc000001000057882 */ /* 0x000fe20000000000 */
[----:B------:R-:W-:Y:S02]  /*1df0*/  UMOV UR7, 0xc0000010 ;  /* 0xc000001000077882 */ /* 0x000fe40000000000 */
[----:B------:R-:W-:Y:S02]  /*1e00*/  UIMAD UR14, UR37, 0x300, UR16 ;  /* 0x00000300250e78a4 */ /* 0x000fe4000f8e0210 */
[----:B------:R-:W-:-:S02]  /*1e10*/  UIADD3 UR8, UR12, 0x300, URZ ;  /* 0x000003000c087890 */ /* 0x000fc4000fffe03f */
[----:B------:R-:W-:Y:S02]  /*1e20*/  UIADD3 UR6, UR14, 0x100, URZ ;  /* 0x000001000e067890 */ /* 0x000fe4000fffe03f */
[----:B------:R-:W-:Y:S01]  /*1e30*/  UIADD3 UR10, UR14, 0x200, URZ ;  /* 0x000002000e0a7890 */ /* 0x000fe2000fffe03f */
[----:B------:R-:W-:Y:S02]  /*1e40*/  UMOV UR9, 0xc0000010 ;  /* 0xc000001000097882 */ /* 0x000fe40000000000 */
[----:B------:R-:W-:Y:S01]  /*1e50*/  QGMMA.64x128x32.F32.E4M3.E4M3 R24, gdesc[UR12], RZ, !UPT, gsb0 ;  /* 0x01e000000c1879f3 */ /* 0x000fe2000c0008ff */
[----:B------:R-:W-:Y:S02]  /*1e60*/  UMOV UR11, 0xc0000010 ;  /* 0xc0000010000b7882 */ /* 0x000fe40000000000 */
        /* <DEDUP_REMOVED lines=9> */
.L_x_11172:
[----:B------:R-:W2:Y:S01]  /*1f00*/  LDL R6, [R1+0x4] ;  /* 0x0000040001067983 */ /* 0x000ea20000100800 */
[----:B01----:R-:W-:Y:S01]  /*1f10*/  IMAD.U32 R3, RZ, RZ, UR53 ;  /* 0x00000035ff037e24 */ /* 0x003fe2000f8e00ff */
[----:B------:R-:W-:Y:S01]  /*1f20*/  P2R R5, PR, RZ, 0x1 ;  /* 0x00000001ff057803 */ /* 0x000fe20000000000 */
[----:B------:R-:W-:Y:S01]  /*1f30*/  IMAD.U32 R0, RZ, RZ, UR52 ;  /* 0x00000034ff007e24 */ /* 0x000fe2000f8e00ff */
[----:B------:R-:W-:Y:S01]  /*1f40*/  R2UR UR6, R4 ;  /* 0x00000000040672ca */ /* 0x000fe200000e0000 */
[----:B------:R-:W-:Y:S01]  /*1f50*/  IMAD.U32 R9, RZ, RZ, UR46 ;  /* 0x0000002eff097e24 */ /* 0x000fe2000f8e00ff */
[----:B------:R-:W-:Y:S01]  /*1f60*/  UIADD3 UR17, UR52, -0x2, URZ ;  /* 0xfffffffe34117890 */ /* 0x000fe2000fffe03f */
[--C-:B------:R-:W-:Y:S02]  /*1f70*/  IMAD.MOV.U32 R88, RZ, RZ, R89.reuse ;  /* 0x000000ffff587224 */ /* 0x100fe400078e0059 */
[--C-:B------:R-:W-:Y:S01]  /*1f80*/  IMAD.MOV.U32 R90, RZ, RZ, R89.reuse ;  /* 0x000000ffff5a7224 */ /* 0x100fe200078e0059 */
[----:B------:R-:W-:Y:S01]  /*1f90*/  UISETP.GE.AND UP0, UPT, UR17, UR45, UPT ;  /* 0x0000002d1100728c */ /* 0x000fe2000bf06270 */
[----:B------:R-:W-:-:S02]  /*1fa0*/  IMAD.MOV.U32 R92, RZ, RZ, R89 ;  /* 0x000000ffff5c7224 */ /* 0x000fc400078e0059 */
[--C-:B------:R-:W-:Y:S02]  /*1fb0*/  IMAD.MOV.U32 R95, RZ, RZ, R89.reuse ;  /* 0x000000ffff5f7224 */ /* 0x100fe400078e0059 */
[--C-:B------:R-:W-:Y:S02]  /*1fc0*/  IMAD.MOV.U32 R94, RZ, RZ, R89.reuse ;  /* 0x000000ffff5e7224 */ /* 0x100fe400078e0059 */
[----:B------:R-:W-:Y:S01]  /*1fd0*/  UIADD3 UR6, UR6, 0x19c40, URZ ;  /* 0x00019c4006067890 */ /* 0x000fe2000fffe03f */
[--C-:B------:R-:W-:Y:S02]  /*1fe0*/  IMAD.MOV.U32 R97, RZ, RZ, R89.reuse ;  /* 0x000000ffff617224 */ /* 0x100fe400078e0059 */
[--C-:B------:R-:W-:Y:S01]  /*1ff0*/  IMAD.MOV.U32 R96, RZ, RZ, R89.reuse ;  /* 0x000000ffff607224 */ /* 0x100fe200078e0059 */
[----:B------:R-:W-:Y:S01]  /*2000*/  UPRMT UR6, UR49, 0x654, UR6 ;  /* 0x0000065431067896 */ /* 0x000fe20008000006 */
[--C-:B------:R-:W-:Y:S02]  /*2010*/  IMAD.MOV.U32 R99, RZ, RZ, R89.reuse ;  /* 0x000000ffff637224 */ /* 0x100fe400078e0059 */
[----:B------:R-:W-:-:S02]  /*2020*/  IMAD.MOV.U32 R98, RZ, RZ, R89 ;  /* 0x000000ffff627224 */ /* 0x000fc400078e0059 */
[--C-:B------:R-:W-:Y:S02]  /*2030*/  IMAD.MOV.U32 R101, RZ, RZ, R89.reuse ;  /* 0x000000ffff657224 */ /* 0x100fe400078e0059 */
[--C-:B------:R-:W-:Y:S02]  /*2040*/  IMAD.MOV.U32 R100, RZ, RZ, R89.reuse ;  /* 0x000000ffff647224 */ /* 0x100fe400078e0059 */
[----:B------:R-:W-:Y:S01]  /*2050*/  SYNCS.ARRIVE.TRANS64.RED.A1T0 RZ, [UR6], RZ ;  /* 0x000000ffffff79a7 */ /* 0x000fe20008100406 */
        /* <DEDUP_REMOVED lines=33> */
[----:B------:R-:W-:Y:S01]  /*2270*/  IMAD.MOV.U32 R134, RZ, RZ, R89 ;  /* 0x000000ffff867224 */ /* 0x000fe200078e0059 */
        /* <DEDUP_REMOVED lines=121> */
[----:B------:R-:W-:Y:S01]  /*2a10*/  P2R R11, PR, RZ, 0x2 ;  /* 0x00000002ff0b7803 */ /* 0x000fe20000000000 */
[----:B------:R-:W0:Y:S01]  /*2a20*/  SHFL.BFLY PT, R7, R6, 0x2, 0x1f ;  /* 0x0c401f0006077f89 */ /* 0x000e2200000e0000 */
[----:B------:R-:W-:-:S02]  /*2a30*/  ISETP.GT.AND P2, PT, R3, 0x58, PT ;  /* 0x000000580300780c */ /* 0x000fc40003f44270 */
[C---:B------:R-:W-:Y:S02]  /*2a40*/  ISETP.GT.AND P1, PT, R3.reuse, 0x59, PT ;  /* 0x000000590300780c */ /* 0x040fe40003f24270 */
[----:B------:R-:W-:Y:S02]  /*2a50*/  ISETP.GT.AND P0, PT, R3, 0x60, PT ;  /* 0x000000600300780c */ /* 0x000fe40003f04270 */
[----:B------:R-:W-:Y:S02]  /*2a60*/  FMNMX.FTZ R3, R26, R27, !PT ;  /* 0x0000001b1a037209 */ /* 0x000fe40007810000 */
[----:B------:R-:W-:Y:S02]  /*2a70*/  FSEL R70, R70, -INF , P2 ;  /* 0xff80000046467808 */ /* 0x000fe40001000000 */
[----:B------:R-:W-:Y:S02]  /*2a80*/  ISETP.NE.AND P2, PT, R10, RZ, PT ;  /* 0x000000ff0a00720c */ /* 0x000fe40003f45270 */
[----:B------:R-:W-:-:S02]  /*2a90*/  FMNMX.FTZ R10, R30, R3, !PT ;  /* 0x000000031e0a7209 */ /* 0x000fc40007810000 */
[----:B------:R-:W-:Y:S02]  /*2aa0*/  FSEL R74, R74, -INF , P0 ;  /* 0xff8000004a4a7808 */ /* 0x000fe40000000000 */
[----:B------:R-:W-:Y:S02]  /*2ab0*/  FMNMX.FTZ R3, R31, R10, !PT ;  /* 0x0000000a1f037209 */ /* 0x000fe40007810000 */
[----:B------:R-:W-:Y:S02]  /*2ac0*/  ISETP.NE.AND P0, PT, R12, RZ, PT ;  /* 0x000000ff0c00720c */ /* 0x000fe40003f05270 */
[----:B------:R-:W-:Y:S02]  /*2ad0*/  FMNMX.FTZ R10, R34, R3, !PT ;  /* 0x00000003220a7209 */ /* 0x000fe40007810000 */
[----:B------:R-:W-:Y:S02]  /*2ae0*/  P2R R8, PR, RZ, 0x8 ;  /* 0x00000008ff087803 */ /* 0x000fe40000000000 */
[----:B0-----:R-:W-:-:S02]  /*2af0*/  FMNMX.FTZ R7, R6, R7, !PT ;  /* 0x0000000706077209 */ /* 0x001fc40007810000 */
[----:B------:R-:W-:Y:S02]  /*2b00*/  FMNMX.FTZ R3, R35, R10, !PT ;  /* 0x0000000a23037209 */ /* 0x000fe40007810000 */
[----:B------:R-:W-:Y:S01]  /*2b10*/  FSEL R75, R75, -INF , P0 ;  /* 0xff8000004b4b7808 */ /* 0x000fe20000000000 */
[----:B------:R-:W0:Y:S01]  /*2b20*/  SHFL.BFLY PT, R0, R7, 0x1, 0x1f ;  /* 0x0c201f0007007f89 */ /* 0x000e2200000e0000 */
[----:B------:R-:W-:Y:S02]  /*2b30*/  FMNMX.FTZ R12, R38, R3, !PT ;  /* 0x00000003260c7209 */ /* 0x000fe40007810000 */
[----:B------:R-:W-:Y:S02]  /*2b40*/  ISETP.NE.AND P0, PT, R5, RZ, PT ;  /* 0x000000ff0500720c */ /* 0x000fe40003f05270 */
[----:B------:R-:W-:Y:S02]  /*2b50*/  FMNMX.FTZ R3, R39, R12, !PT ;  /* 0x0000000c27037209 */ /* 0x000fe40007810000 */
[----:B------:R-:W-:-:S02]  /*2b60*/  FSEL R71, R71, -INF , P1 ;  /* 0xff80000047477808 */ /* 0x000fc40000800000 */
[----:B------:R-:W-:Y:S02]  /*2b70*/  FMNMX.FTZ R12, R42, R3, !PT ;  /* 0x000000032a0c7209 */ /* 0x000fe40007810000 */
[----:B------:R-:W-:Y:S02]  /*2b80*/  ISETP.NE.AND P1, PT, R11, RZ, PT ;  /* 0x000000ff0b00720c */ /* 0x000fe40003f25270 */
[----:B------:R-:W-:Y:S02]  /*2b90*/  FMNMX.FTZ R3, R43, R12, !PT ;  /* 0x0000000c2b037209 */ /* 0x000fe40007810000 */
[----:B------:R-:W-:Y:S02]  /*2ba0*/  FSEL R78, R78, -INF , P1 ;  /* 0xff8000004e4e7808 */ /* 0x000fe40000800000 */
[----:B------:R-:W-:Y:S02]  /*2bb0*/  FMNMX.FTZ R14, R46, R3, !PT ;  /* 0x000000032e0e7209 */ /* 0x000fe40007810000 */
[----:B------:R-:W-:-:S02]  /*2bc0*/  FSEL R79, R79, -INF , P2 ;  /* 0xff8000004f4f7808 */ /* 0x000fc40001000000 */
[----:B------:R-:W-:Y:S02]  /*2bd0*/  FMNMX.FTZ R3, R47, R14, !PT ;  /* 0x0000000e2f037209 */ /* 0x000fe40007810000 */
[----:B------:R-:W-:Y:S02]  /*2be0*/  FSEL R83, R83, -INF , P4 ;  /* 0xff80000053537808 */ /* 0x000fe40002000000 */
[----:B0-----:R-:W-:Y:S02]  /*2bf0*/  FMNMX.FTZ R0, R7, R0, !PT ;  /* 0x0000000007007209 */ /* 0x001fe40007810000 */
[----:B------:R-:W-:Y:S02]  /*2c00*/  FMNMX.FTZ R14, R50, R3, !PT ;  /* 0x00000003320e7209 */ /* 0x000fe40007810000 */
[C---:B------:R-:W-:Y:S01]  /*2c10*/  FSETP.NEU.FTZ.AND P3, PT, R0.reuse, -INF , PT ;  /* 0xff8000000000780b */ /* 0x040fe20003f7d000 */
[----:B------:R-:W-:-:S01]  /*2c20*/  FFMA.FTZ R76, R0, R9, -8 ;  /* 0xc1000000004c7423 */ /* 0x000fc20000010009 */
[----:B------:R-:W-:-:S02]  /*2c30*/  FMNMX.FTZ R3, R51, R14, !PT ;  /* 0x0000000e33037209 */ /* 0x000fc40007810000 */
[----:B------:R-:W-:Y:S02]  /*2c40*/  FSEL R86, R86, -INF , P5 ;  /* 0xff80000056567808 */ /* 0x000fe40002800000 */
        /* <DEDUP_REMOVED lines=16> */
[--C-:B------:R-:W-:Y:S01]  /*2d50*/  FFMA.FTZ R10, R33, UR46, -R76.reuse ;  /* 0x0000002e210a7c23 */ /* 0x100fe2000801084c */
[----:B------:R-:W-:-:S01]  /*2d60*/  FFMA.FTZ R33, R60, UR46, -R76 ;  /* 0x0000002e3c217c23 */ /* 0x000fc2000801084c */
[----:B------:R-:W-:Y:S01]  /*2d70*/  FMNMX.FTZ R3, R63, R24, !PT ;  /* 0x000000183f037209 */ /* 0x000fe20007810000 */
[----:B------:R-:W-:-:S02]  /*2d80*/  IMAD.U32 R60, RZ, RZ, UR46 ;  /* 0x0000002eff3c7e24 */ /* 0x000fc4000f8e00ff */
[--C-:B------:R-:W-:Y:S01]  /*2d90*/  FFMA.FTZ R13, R40, UR46, -R76.reuse ;  /* 0x0000002e280d7c23 */ /* 0x100fe2000801084c */
[----:B------:R-:W-:-:S01]  /*2da0*/  FFMA.FTZ R40, R61, UR46, -R76 ;  /* 0x0000002e3d287c23 */ /* 0x000fc2000801084c */
[----:B------:R-:W-:Y:S01]  /*2db0*/  FMNMX.FTZ R24, R66, R3, !PT ;  /* 0x0000000342187209 */ /* 0x000fe20007810000 */
[----:B------:R-:W-:-:S01]  /*2dc0*/  FFMA.FTZ R6, R25, UR46, -R76 ;  /* 0x0000002e19067c23 */ /* 0x000fc2000801084c */
[----:B------:R-:W-:Y:S01]  /*2dd0*/  MUFU.EX2 R5, R5 ;  /* 0x0000000500057308 */ /* 0x000fe20000000800 */
[----:B------:R-:W-:-:S01]  /*2de0*/  FFMA.FTZ R12, R37, UR46, -R76 ;  /* 0x0000002e250c7c23 */ /* 0x000fc2000801084c */
[----:B------:R-:W-:Y:S01]  /*2df0*/  FMNMX.FTZ R3, R67, R24, !PT ;  /* 0x0000001843037209 */ /* 0x000fe20007810000 */
[----:B------:R-:W-:-:S01]  /*2e00*/  FFMA.FTZ R37, R65, UR46, -R76 ;  /* 0x0000002e41257c23 */ /* 0x000fc2000801084c */
        /* <DEDUP_REMOVED lines=20> */
[----:B------:R-:W0:Y:S01]  /*2f50*/  MUFU.EX2 R8, R8 ;  /* 0x0000000800087308 */ /* 0x000e220000000800 */
[--C-:B------:R-:W-:Y:S01]  /*2f60*/  IMAD.MOV.U32 R91, RZ, RZ, R89.reuse ;  /* 0x000000ffff5b7224 */ /* 0x100fe200078e0059 */
[----:B------:R-:W-:Y:S01]  /*2f70*/  FMNMX.FTZ R3, R79, R32, !PT ;  /* 0x000000204f037209 */ /* 0x000fe20007810000 */
[----:B------:R-:W-:-:S03]  /*2f80*/  IMAD.MOV.U32 R93, RZ, RZ, R89 ;  /* 0x000000ffff5d7224 */ /* 0x000fc600078e0059 */
[----:B------:R-:W-:Y:S02]  /*2f90*/  FMNMX.FTZ R32, R82, R3, !PT ;  /* 0x0000000352207209 */ /* 0x000fe40007810000 */
[----:B------:R-:W-:Y:S02]  /*2fa0*/  MUFU.EX2 R9, R9 ;  /* 0x0000000900097308 */ /* 0x000fe40000000800 */
[----:B------:R-:W-:Y:S01]  /*2fb0*/  FMNMX.FTZ R3, R83, R32, !PT ;  /* 0x0000002053037209 */ /* 0x000fe20007810000 */
[--C-:B------:R-:W-:Y:S01]  /*2fc0*/  FFMA.FTZ R32, R57, UR46, -R76.reuse ;  /* 0x0000002e39207c23 */ /* 0x100fe2000801084c */
[----:B------:R-:W-:-:S02]  /*2fd0*/  FFMA.FTZ R57, R84, UR46, -R76 ;  /* 0x0000002e54397c23 */ /* 0x000fc4000801084c */
[----:B------:R-:W-:Y:S02]  /*2fe0*/  FMNMX.FTZ R36, R86, R3, !PT ;  /* 0x0000000356247209 */ /* 0x000fe40007810000 */
[----:B------:R-:W-:Y:S01]  /*2ff0*/  MUFU.EX2 R10, R10 ;  /* 0x0000000a000a7308 */ /* 0x000fe20000000800 */
[----:B0-----:R-:W-:-:S02]  /*3000*/  F2FP.SATFINITE.E4M3.F32.PACK_AB_MERGE_C R136, R8, R7, RZ ;  /* 0x000000070888723e */ /* 0x001fc400048070ff */
[----:B------:R-:W-:Y:S01]  /*3010*/  FMNMX.FTZ R3, R87, R36, !PT ;  /* 0x0000002457037209 */ /* 0x000fe20007810000 */
[----:B------:R-:W-:-:S01]  /*3020*/  FFMA.FTZ R36, R64, UR46, -R76 ;  /* 0x0000002e40247c23 */ /* 0x000fc2000801084c */
[----:B------:R-:W-:-:S03]  /*3030*/  F2FP.SATFINITE.E4M3.F32.PACK_AB_MERGE_C R136, R6, R5, R136 ;  /* 0x000000050688723e */ /* 0x000fc60004807088 */
[----:B------:R-:W0:Y:S01]  /*3040*/  SHFL.BFLY PT, R44, R3, 0x2, 0x1f ;  /* 0x0c401f00032c7f89 */ /* 0x000e2200000e0000 */
[----:B------:R-:W-:Y:S08]  /*3050*/  MUFU.EX2 R11, R11 ;  /* 0x0000000b000b7308 */ /* 0x000ff00000000800 */
[----:B------:R-:W1:Y:S08]  /*3060*/  MUFU.EX2 R12, R12 ;  /* 0x0000000c000c7308 */ /* 0x000e700000000800 */
[----:B------:R-:W-:Y:S01]  /*3070*/  MUFU.EX2 R13, R13 ;  /* 0x0000000d000d7308 */ /* 0x000fe20000000800 */
[----:B0-----:R-:W-:-:S07]  /*3080*/  FMNMX.FTZ R56, R3, R44, !PT ;  /* 0x0000002c03387209 */ /* 0x001fce0007810000 */
[----:B------:R-:W-:Y:S01]  /*3090*/  MUFU.EX2 R14, R14 ;  /* 0x0000000e000e7308 */ /* 0x000fe20000000800 */
[----:B-1----:R-:W-:Y:S01]  /*30a0*/  F2FP.SATFINITE.E4M3.F32.PACK_AB_MERGE_C R138, R12, R11, RZ ;  /* 0x0000000b0c8a723e */ /* 0x002fe200048070ff */
[----:B------:R-:W0:Y:S03]  /*30b0*/  SHFL.BFLY PT, R3, R56, 0x1, 0x1f ;  /* 0x0c201f0038037f89 */ /* 0x000e2600000e0000 */
[----:B------:R-:W-:-:S03]  /*30c0*/  F2FP.SATFINITE.E4M3.F32.PACK_AB_MERGE_C R138, R10, R9, R138 ;  /* 0x000000090a8a723e */ /* 0x000fc6000480708a */
[----:B------:R1:W-:Y:S08]  /*30d0*/  MUFU.EX2 R44, R69 ;  /* 0x00000045002c7308 */ /* 0x0003f00000000800 */
[----:B------:R-:W-:Y:S08]  /*30e0*/  MUFU.EX2 R20, R20 ;  /* 0x0000001400147308 */ /* 0x000ff00000000800 */
[----:B------:R-:W2:Y:S01]  /*30f0*/  MUFU.EX2 R21, R21 ;  /* 0x0000001500157308 */ /* 0x000ea20000000800 */
[----:B0-----:R-:W-:Y:S01]  /*3100*/  FMNMX.FTZ R3, R56, R3, !PT ;  /* 0x0000000338037209 */ /* 0x001fe20007810000 */
[----:B------:R-:W-:-:S03]  /*3110*/  FFMA.FTZ R56, R81, UR46, -R76 ;  /* 0x0000002e51387c23 */ /* 0x000fc6000801084c */
[C---:B------:R-:W-:Y:S01]  /*3120*/  FSETP.NEU.FTZ.AND P1, PT, R3.reuse, -INF , PT ;  /* 0xff8000000300780b */ /* 0x040fe20003f3d000 */
[----:B------:R-:W-:-:S02]  /*3130*/  FFMA.FTZ R61, R3, R60, -8 ;  /* 0xc1000000033d7423 */ /* 0x000fc4000001003c */
[----:B------:R-:W-:Y:S01]  /*3140*/  MUFU.EX2 R15, R15 ;  /* 0x0000000f000f7308 */ /* 0x000fe20000000800 */
[----:B------:R-:W-:-:S02]  /*3150*/  FFMA.FTZ R60, R85, UR46, -R76 ;  /* 0x0000002e553c7c23 */ /* 0x000fc4000801084c */
        /* <DEDUP_REMOVED lines=19> */
[----:B-1----:R-:W-:-:S01]  /*3290*/  FFMA.FTZ R69, R39, UR46, -R61 ;  /* 0x0000002e27457c23 */ /* 0x002fc2000801083d */
[--C-:B------:R-:W-:Y:S01]  /*32a0*/  FFMA.FTZ R34, R42, UR46, -R61.reuse ;  /* 0x0000002e2a227c23 */ /* 0x100fe2000801083d */
[----:B------:R-:W-:-:S01]  /*32b0*/  FFMA.FTZ R39, R51, UR46, -R61 ;  /* 0x0000002e33277c23 */ /* 0x000fc2000801083d */
[--C-:B------:R-:W-:Y:S01]  /*32c0*/  FFMA.FTZ R42, R58, UR46, -R61.reuse ;  /* 0x0000002e3a2a7c23 */ /* 0x100fe2000801083d */
[----:B------:R-:W-:-:S01]  /*32d0*/  FFMA.FTZ R51, R55, UR46, -R61 ;  /* 0x0000002e37337c23 */ /* 0x000fc2000801083d */
[--C-:B------:R-:W-:Y:S01]  /*32e0*/  FFMA.FTZ R58, R63, UR46, -R61.reuse ;  /* 0x0000002e3f3a7c23 */ /* 0x100fe2000801083d */
[----:B------:R-:W-:-:S01]  /*32f0*/  FFMA.FTZ R55, R62, UR46, -R61 ;  /* 0x0000002e3e377c23 */ /* 0x000fc2000801083d */
[----:B------:R-:W1:Y:S01]  /*3300*/  MUFU.EX2 R64, R64 ;  /* 0x0000004000407308 */ /* 0x000e620000000800 */
[----:B------:R-:W-:-:S01]  /*3310*/  FADD.FTZ R63, R7, R54 ;  /* 0x00000036073f7221 */ /* 0x000fc20000010000 */
[--C-:B------:R-:W-:Y:S01]  /*3320*/  FFMA.FTZ R54, R66, UR46, -R61.reuse ;  /* 0x0000002e42367c23 */ /* 0x100fe2000801083d */
[----:B--2---:R-:W-:Y:S01]  /*3330*/  F2FP.SATFINITE.E4M3.F32.PACK_AB_MERGE_C R140, R21, R20, RZ ;  /* 0x00000014158c723e */ /* 0x004fe200048070ff */
        /* <DEDUP_REMOVED lines=14> */
[----:B------:R-:W-:-:S06]  /*3420*/  F2FP.SATFINITE.E4M3.F32.PACK_AB_MERGE_C R140, R14, R13, R140 ;  /* 0x0000000d0e8c723e */ /* 0x000fcc000480708c */
[----:B------:R-:W1:Y:S01]  /*3430*/  MUFU.EX2 R31, R31 ;  /* 0x0000001f001f7308 */ /* 0x000e620000000800 */
[----:B--2---:R-:W-:-:S01]  /*3440*/  FADD.FTZ R59, R65, R62 ;  /* 0x0000003e413b7221 */ /* 0x004fc20000010000 */
[----:B------:R-:W-:-:S04]  /*3450*/  F2FP.SATFINITE.E4M3.F32.PACK_AB_MERGE_C R137, R65, R64, RZ ;  /* 0x000000404189723e */ /* 0x000fc800048070ff */
[----:B------:R-:W-:Y:S02]  /*3460*/  F2FP.SATFINITE.E4M3.F32.PACK_AB_MERGE_C R137, R27, R26, R137 ;  /* 0x0000001a1b89723e */ /* 0x000fe40004807089 */
[----:B------:R-:W2:Y:S01]  /*3470*/  MUFU.EX2 R68, R68 ;  /* 0x0000004400447308 */ /* 0x000ea20000000800 */
[----:B0-----:R-:W-:-:S01]  /*3480*/  FADD.FTZ R62, R30, R59 ;  /* 0x0000003b1e3e7221 */ /* 0x001fc20000010000 */
[----:B------:R-:W-:Y:S01]  /*3490*/  FFMA.FTZ R59, R67, UR46, -R61 ;  /* 0x0000002e433b7c23 */ /* 0x000fe2000801083d */
[----:B------:R-:W-:-:S05]  /*34a0*/  FADD.FTZ R67, R11, R66 ;  /* 0x000000420b437221 */ /* 0x000fca0000010000 */
[----:B------:R-:W0:Y:S01]  /*34b0*/  MUFU.EX2 R69, R69 ;  /* 0x0000004500457308 */ /* 0x000e220000000800 */
[----:B-1----:R-:W-:-:S01]  /*34c0*/  FADD.FTZ R63, R31, R62 ;  /* 0x0000003e1f3f7221 */ /* 0x002fc20000010000 */
[----:B------:R-:W-:Y:S01]  /*34d0*/  FFMA.FTZ R62, R70, UR46, -R61 ;  /* 0x0000002e463e7c23 */ /* 0x000fe2000801083d */
[----:B------:R-:W-:-:S05]  /*34e0*/  FADD.FTZ R70, R12, R67 ;  /* 0x000000430c467221 */ /* 0x000fca0000010000 */
[----:B------:R-:W1:Y:S01]  /*34f0*/  MUFU.EX2 R34, R34 ;  /* 0x0000002200227308 */ /* 0x000e620000000800 */
[----:B--2---:R-:W-:-:S01]  /*3500*/  FADD.FTZ R66, R68, R63 ;  /* 0x0000003f44427221 */ /* 0x004fc20000010000 */
[----:B------:R-:W-:Y:S01]  /*3510*/  FFMA.FTZ R63, R71, UR46, -R61 ;  /* 0x0000002e473f7c23 */ /* 0x000fe2000801083d */
[----:B------:R-:W-:-:S01]  /*3520*/  FADD.FTZ R71, R13, R70 ;  /* 0x000000460d477221 */ /* 0x000fc20000010000 */
[----:B------:R-:W-:-:S03]  /*3530*/  FFMA.FTZ R61, R87, UR46, -R61 ;  /* 0x0000002e573d7c23 */ /* 0x000fc6000801083d */
[----:B------:R-:W-:Y:S01]  /*3540*/  FADD.FTZ R71, R14, R71 ;  /* 0x000000470e477221 */ /* 0x000fe20000010000 */
[----:B------:R-:W2:Y:S01]  /*3550*/  MUFU.EX2 R35, R35 ;  /* 0x0000002300237308 */ /* 0x000ea20000000800 */
[----:B0-----:R-:W-:-:S01]  /*3560*/  FADD.FTZ R67, R69, R66 ;  /* 0x0000004245437221 */ /* 0x001fc20000010000 */
[----:B------:R-:W-:Y:S01]  /*3570*/  F2FP.SATFINITE.E4M3.F32.PACK_AB_MERGE_C R68, R69, R68, RZ ;  /* 0x000000444544723e */ /* 0x000fe200048070ff */
[----:B------:R-:W-:-:S03]  /*3580*/  FADD.FTZ R70, R20, R71 ;  /* 0x0000004714467221 */ /* 0x000fc60000010000 */
[----:B------:R-:W-:Y:S01]  /*3590*/  F2FP.SATFINITE.E4M3.F32.PACK_AB_MERGE_C R139, R31, R30, R68 ;  /* 0x0000001e1f8b723e */ /* 0x000fe20004807044 */
[----:B------:R-:W-:-:S01]  /*35a0*/  FADD.FTZ R70, R21, R70 ;  /* 0x0000004615467221 */ /* 0x000fc20000010000 */
[----:B------:R-:W0:Y:S01]  /*35b0*/  MUFU.EX2 R43, R43 ;  /* 0x0000002b002b7308 */ /* 0x000e220000000800 */
[----:B-1----:R-:W-:-:S02]  /*35c0*/  FADD.FTZ R66, R34, R67 ;  /* 0x0000004322427221 */ /* 0x002fc40000010000 */
[----:B------:R-:W-:-:S04]  /*35d0*/  FADD.FTZ R71, R15, R70 ;  /* 0x000000460f477221 */ /* 0x000fc80000010000 */
[----:B------:R-:W-:Y:S01]  /*35e0*/  FADD.FTZ R8, R24, R71 ;  /* 0x0000004718087221 */ /* 0x000fe20000010000 */
        /* <DEDUP_REMOVED lines=17> */
[C---:B0-----:R-:W-:Y:S01]  /*3700*/  F2FP.SATFINITE.E4M3.F32.PACK_AB_MERGE_C R142, R28.reuse, R25, RZ ;  /* 0x000000191c8e723e */ /* 0x041fe200048070ff */
[----:B------:R-:W-:-:S03]  /*3710*/  FADD.FTZ R28, R28, R67 ;  /* 0x000000431c1c7221 */ /* 0x000fc60000010000 */
[----:B------:R-:W-:-:S03]  /*3720*/  F2FP.SATFINITE.E4M3.F32.PACK_AB_MERGE_C R142, R24, R15, R142 ;  /* 0x0000000f188e723e */ /* 0x000fc6000480708e */
        /* <DEDUP_REMOVED lines=34> */
[----:B------:R-:W-:-:S03]  /*3950*/  F2FP.SATFINITE.E4M3.F32.PACK_AB_MERGE_C R146, R44, R41, RZ ;  /* 0x000000292c92723e */ /* 0x000fc600048070ff */
[----:B------:R-:W-:Y:S01]  /*3960*/  FADD.FTZ R44, R44, R9 ;  /* 0x000000092c2c7221 */ /* 0x000fe20000010000 */
[----:B------:R-:W-:Y:S02]  /*3970*/  F2FP.SATFINITE.E4M3.F32.PACK_AB_MERGE_C R146, R37, R36, R146 ;  /* 0x000000242592723e */ /* 0x000fe40004807092 */
[----:B------:R-:W-:Y:S01]  /*3980*/  MUFU.EX2 R49, R49 ;  /* 0x0000003100317308 */ /* 0x000fe20000000800 */
[----:B0-----:R-:W-:-:S07]  /*3990*/  FADD.FTZ R6, R62, R5 ;  /* 0x000000053e067221 */ /* 0x001fce0000010000 */
        /* <DEDUP_REMOVED lines=16> */
[----:B-1----:R-:W-:-:S01]  /*3aa0*/  FADD.FTZ R5, R7, R6 ;  /* 0x0000000607057221 */ /* 0x002fc20000010000 */
        /* <DEDUP_REMOVED lines=14> */
[----:B------:R-:W-:Y:S01]  /*3b90*/  MUFU.EX2 R86, R86 ;  /* 0x0000005600567308 */ /* 0x000fe20000000800 */
[C---:B-1----:R-:W-:Y:S01]  /*3ba0*/  F2FP.SATFINITE.E4M3.F32.PACK_AB_MERGE_C R150, R56.reuse, R53, R8 ;  /* 0x000000353896723e */ /* 0x042fe20004807008 */
[----:B------:R-:W-:-:S04]  /*3bb0*/  FADD.FTZ R56, R56, R5 ;  /* 0x0000000538387221 */ /* 0x000fc80000010000 */
[----:B------:R-:W-:Y:S02]  /*3bc0*/  FADD.FTZ R57, R57, R56 ;  /* 0x0000003839397221 */ /* 0x000fe40000010000 */
[----:B------:R-:W1:Y:S01]  /*3bd0*/  MUFU.EX2 R61, R61 ;  /* 0x0000003d003d7308 */ /* 0x000e620000000800 */
[----:B0-----:R-:W-:-:S01]  /*3be0*/  FADD.FTZ R5, R83, R6 ;  /* 0x0000000653057221 */ /* 0x001fc20000010000 */
[----:B------:R-:W-:Y:S01]  /*3bf0*/  FADD.FTZ R4, R60, R57 ;  /* 0x000000393c047221 */ /* 0x000fe20000010000 */
[----:B-1----:R-:W-:Y:S02]  /*3c00*/  F2FP.SATFINITE.E4M3.F32.PACK_AB_MERGE_C R6, R61, R86, RZ ;  /* 0x000000563d06723e */ /* 0x002fe400048070ff */
[----:B------:R-:W-:Y:S02]  /*3c10*/  FADD.FTZ R86, R86, R5 ;  /* 0x0000000556567221 */ /* 0x000fe40000010000 */
[----:B------:R-:W-:Y:S02]  /*3c20*/  F2FP.SATFINITE.E4M3.F32.PACK_AB_MERGE_C R151, R83, R82, R6 ;  /* 0x000000525397723e */ /* 0x000fe40004807006 */
[----:B------:R-:W-:Y:S01]  /*3c30*/  FADD.FTZ R5, R61, R86 ;  /* 0x000000563d057221 */ /* 0x000fe20000010000 */
        /* <DEDUP_REMOVED lines=29> */
.L_x_11184:
[----:B------:R-:W-:-:S04]  /*3e10*/  UISETP.NE.AND UP0, UPT, UR21, 0x1, UPT ;  /* 0x000000011500788c */ /* 0x000fc8000bf05270 */
[----:B------:R-:W-:-:S04]  /*3e20*/  USEL UR36, URZ, 0x1, UP0 ;  /* 0x000000013f247887 */ /* 0x000fc80008000000 */
[----:B------:R-:W-:Y:S01]  /*3e30*/  ULOP3.LUT UR36, UR20, UR36, URZ, 0x3c, !UPT ;  /* 0x0000002414247292 */ /* 0x000fe2000f8e3c3f */
[----:B------:R-:W-:Y:S11]  /*3e40*/  @!P0 BRA `(.L_x_11174) ;  /* 0x0000000000048947 */ /* 0x000ff60003800000 */
[----:B------:R-:W-:Y:S01]  /*3e50*/  BPT.TRAP 0x1 ;  /* 0x000000040000795c */ /* 0x000fe20000300000 */
.L_x_11174:
        /* <DEDUP_REMOVED lines=12> */
.L_x_11175:
[----:B-1----:R-:W-:Y:S05]  /*3f20*/  @P1 BRA `(.L_x_11176) ;  /* 0x0000000000081947 */ /* 0x002fea0003800000 */
[----:B------:R-:W1:Y:S02]  /*3f30*/  SYNCS.PHASECHK.TRANS64.TRYWAIT P1, [UR19+0x19c30], R0 ;  /* 0x019c3000ff0075a7 */ /* 0x000e640008020153 */
[----:B-1----:R-:W-:Y:S05]  /*3f40*/  @!P1 BRA `(.L_x_11177) ;  /* 0x000000b400c89947 */ /* 0x002fea0003800000 */
.L_x_11176:
[----:B------:R-:W-:Y:S01]  /*3f50*/  UIMAD UR14, UR37, 0x300, UR16 ;  /* 0x00000300250e78a4 */ /* 0x000fe2000f8e0210 */
[----:B------:R-:W-:Y:S01]  /*3f60*/  WARPGROUP.ARRIVE ;  /* 0x00000000000079c5 */ /* 0x000fe20000000000 */
[----:B------:R-:W-:Y:S01]  /*3f70*/  UMOV UR15, 0xc0000010 ;  /* 0xc0000010000f7882 */ /* 0x000fe20000000000 */
[----:B------:R-:W-:Y:S01]  /*3f80*/  UMOV UR7, 0xc0000010 ;  /* 0xc000001000077882 */ /* 0x000fe20000000000 */
[----:B------:R-:W-:Y:S02]  /*3f90*/  UIADD3 UR6, UR14, 0x100, URZ ;  /* 0x000001000e067890 */ /* 0x000fe4000fffe03f */
[----:B------:R-:W-:Y:S01]  /*3fa0*/  UIADD3 UR10, UR14, 0x200, URZ ;  /* 0x000002000e0a7890 */ /* 0x000fe2000fffe03f */
[----:B------:R-:W-:Y:S02]  /*3fb0*/  UMOV UR11, 0xc0000010 ;  /* 0xc0000010000b7882 */ /* 0x000fe40000000000 */
[----:B------:R-:W-:Y:S03]  /*3fc0*/  QGMMA.64x128x32.F32.E4M3.E4M3 R24, gdesc[UR12], RZ, !UPT, gsb0 ;  /* 0x01e000000c1879f3 */ /* 0x000fe6000c0008ff */
[----:B------:R-:W-:-:S02]  /*3fd0*/  WARPGROUP.DEPBAR.LE gsb0, 0x0 ;  /* 0x00008000000079c5 */ /* 0x000fc40000010000 */
        /* <DEDUP_REMOVED lines=8> */
.L_x_11178:
[----:B------:R-:W-:Y:S01]  /*4060*/  ULEA UR11, UR21, UR22, 0x3 ;  /* 0x00000016150b7291 */ /* 0x000fe2000f8e183f */
[----:B01----:R-:W-:-:S05]  /*4070*/  IMAD.U32 R0, RZ, RZ, UR20 ;  /* 0x00000014ff007e24 */ /* 0x003fca000f8e00ff */
[----:B------:R-:W-:-:S04]  /*4080*/  SHF.L.U32 R0, R0, 0x1f, RZ ;  /* 0x0000001f00007819 */ /* 0x000fc800000006ff */
[----:B------:R0:W1:Y:S01]  /*4090*/  SYNCS.PHASECHK.TRANS64.TRYWAIT P1, [UR11+0x19c50], R0 ;  /* 0x019c5000ff0075a7 */ /* 0x000062000802014b */
[----:B------:R-:W-:Y:S05]  /*40a0*/  @!P0 BRA `(.L_x_11179) ;  /* 0x0000000000048947 */ /* 0x000fea0003800000 */
[----:B------:R-:W-:Y:S01]  /*40b0*/  BPT.TRAP 0x1 ;  /* 0x000000040000795c */ /* 0x000fe20000300000 */
.L_x_11179:
[----:B-1----:R-:W-:Y:S05]  /*40c0*/  @P1 BRA `(.L_x_11180) ;  /* 0x0000000000081947 */ /* 0x002fea0003800000 */
[----:B------:R-:W1:Y:S02]  /*40d0*/  SYNCS.PHASECHK.TRANS64.TRYWAIT P1, [UR11+0x19c50], R0 ;  /* 0x019c5000ff0075a7 */ /* 0x000e64000802014b */
[----:B-1----:R-:W-:Y:S05]  /*40e0*/  @!P1 BRA `(.L_x_11181) ;  /* 0x000000b400789947 */ /* 0x002fea0003800000 */
.L_x_11180:
        /* <DEDUP_REMOVED lines=23> */
[----:B------:R-:W-:Y:S03]  /*4260*/  QGMMA.64x96x32.F32.E4M3.E4M3 R88, R148, gdesc[UR4], R88, gsb0 ;  /* 0x0160000494587df3 */ /* 0x000fe60008000858 */
[----:B------:R-:W-:Y:S02]  /*4270*/  WARPGROUP.DEPBAR.LE gsb0, 0x0 ;  /* 0x00008000000079c5 */ /* 0x000fe40000010000 */
[----:B------:R-:W-:Y:S05]  /*4280*/  @!P0 BRA `(.L_x_11182) ;  /* 0x0000000000048947 */ /* 0x000fea0003800000 */
[----:B------:R-:W-:Y:S01]  /*4290*/  BPT.TRAP 0x1 ;  /* 0x000000040000795c */ /* 0x000fe20000300000 */
.L_x_11182:
[----:B01----:R-:W-:Y:S01]  /*42a0*/  FMNMX.FTZ R0, R24, R7, !PT ;  /* 0x0000000718007209 */ /* 0x003fe20007810000 */
[----:B------:R-:W-:Y:S01]  /*42b0*/  IMAD.U32 R11, RZ, RZ, UR46 ;  /* 0x0000002eff0b7e24 */ /* 0x000fe2000f8e00ff */
[----:B------:R-:W-:Y:S01]  /*42c0*/  FMNMX.FTZ R8, R26, R6, !PT ;  /* 0x000000061a087209 */ /* 0x000fe20007810000 */
[----:B------:R-:W-:Y:S01]  /*42d0*/  UIADD3 UR19, UR19, 0x19c40, URZ ;  /* 0x00019c4013137890 */ /* 0x000fe2000fffe03f */
[----:B------:R-:W-:-:S03]  /*42e0*/  FMNMX.FTZ R3, R25, R0, !PT ;  /* 0x0000000019037209 */ /* 0x000fc60007810000 */
[----:B------:R-:W-:Y:S01]  /*42f0*/  UPRMT UR19, UR18, 0x654, UR19 ;  /* 0x0000065412137896 */ /* 0x000fe20008000013 */
[----:B------:R-:W-:-:S04]  /*4300*/  FMNMX.FTZ R0, R28, R3, !PT ;  /* 0x000000031c007209 */ /* 0x000fc80007810000 */
[----:B------:R-:W-:-:S04]  /*4310*/  FMNMX.FTZ R3, R29, R0, !PT ;  /* 0x000000001d037209 */ /* 0x000fc80007810000 */
[----:B------:R-:W-:Y:S01]  /*4320*/  FMNMX.FTZ R0, R32, R3, !PT ;  /* 0x0000000320007209 */ /* 0x000fe20007810000 */
[----:B------:R-:W-:Y:S03]  /*4330*/  SYNCS.ARRIVE.TRANS64.RED.A1T0 RZ, [UR19], RZ ;  /* 0x000000ffffff79a7 */ /* 0x000fe60008100413 */
        /* <DEDUP_REMOVED lines=34> */
[----:B------:R-:W-:Y:S01]  /*4560*/  FMUL.FTZ R7, R7, UR46 ;  /* 0x0000002e07077c20 */ /* 0x000fe20008410000 */
        /* <DEDUP_REMOVED lines=31> */
[----:B0-----:R-:W-:Y:S01]  /*4760*/  FMNMX.FTZ R10, R9, R8, !PT ;  /* 0x00000008090a7209 */ /* 0x001fe20007810000 */
[----:B------:R-:W-:-:S04]  /*4770*/  FFMA.FTZ R8, R0, R11, -8 ;  /* 0xc100000000087423 */ /* 0x000fc8000001000b */
[----:B------:R-:W0:Y:S01]  /*4780*/  SHFL.BFLY PT, R3, R10, 0x1, 0x1f ;  /* 0x0c201f000a037f89 */ /* 0x000e2200000e0000 */
[----:B------:R-:W-:-:S01]  /*4790*/  FFMA.FTZ R24, R24, UR46, -R8 ;  /* 0x0000002e18187c23 */ /* 0x000fc20008010808 */
[--C-:B------:R-:W-:Y:S01]  /*47a0*/  FFMA.FTZ R25, R25, UR46, -R8.reuse ;  /* 0x0000002e19197c23 */ /* 0x100fe20008010808 */
[----:B------:R-:W-:-:S01]  /*47b0*/  FFMA.FTZ R28, R28, UR46, -R8 ;  /* 0x0000002e1c1c7c23 */ /* 0x000fc20008010808 */
[--C-:B------:R-:W-:Y:S01]  /*47c0*/  FFMA.FTZ R29, R29, UR46, -R8.reuse ;  /* 0x0000002e1d1d7c23 */ /* 0x100fe20008010808 */
[----:B------:R-:W-:-:S01]  /*47d0*/  FFMA.FTZ R32, R32, UR46, -R8 ;  /* 0x0000002e20207c23 */ /* 0x000fc20008010808 */
[--C-:B------:R-:W-:Y:S01]  /*47e0*/  FFMA.FTZ R33, R33, UR46, -R8.reuse ;  /* 0x0000002e21217c23 */ /* 0x100fe20008010808 */
        /* <DEDUP_REMOVED lines=17> */
[----:B0-----:R-:W-:Y:S01]  /*4900*/  FMNMX.FTZ R3, R10, R3, !PT ;  /* 0x000000030a037209 */ /* 0x001fe20007810000 */
[----:B------:R-:W-:-:S02]  /*4910*/  IMAD.U32 R10, RZ, RZ, UR46 ;  /* 0x0000002eff0a7e24 */ /* 0x000fc4000f8e00ff */
[----:B-1----:R-:W-:-:S01]  /*4920*/  FFMA.FTZ R4, R7, R4, R24 ;  /* 0x0000000407047223 */ /* 0x002fc20000010018 */
[--C-:B------:R-:W-:Y:S01]  /*4930*/  FFMA.FTZ R64, R64, UR46, -R8.reuse ;  /* 0x0000002e40407c23 */ /* 0x100fe20008010808 */
[----:B------:R-:W-:-:S01]  /*4940*/  FFMA.FTZ R65, R65, UR46, -R8 ;  /* 0x0000002e41417c23 */ /* 0x000fc20008010808 */
[C---:B------:R-:W-:Y:S01]  /*4950*/  FADD.FTZ R6, -R3.reuse, R6 ;  /* 0x0000000603067221 */ /* 0x040fe20000010100 */
[----:B------:R-:W-:-:S01]  /*4960*/  FFMA.FTZ R9, R3, R10, -8 ;  /* 0xc100000003097423 */ /* 0x000fc2000001000a */
[----:B------:R-:W-:Y:S01]  /*4970*/  MUFU.EX2 R29, R29 ;  /* 0x0000001d001d7308 */ /* 0x000fe20000000800 */
[----:B------:R-:W-:-:S01]  /*4980*/  FFMA.FTZ R68, R68, UR46, -R8 ;  /* 0x0000002e44447c23 */ /* 0x000fc20008010808 */
        /* <DEDUP_REMOVED lines=18> */
[----:B------:R-:W-:Y:S01]  /*4ab0*/  FFMA.FTZ R8, R85, UR46, -R8 ;  /* 0x0000002e55087c23 */ /* 0x000fe20008010808 */
[----:B--2---:R-:W-:-:S01]  /*4ac0*/  FADD.FTZ R15, R25, R4 ;  /* 0x00000004190f7221 */ /* 0x004fc20000010000 */
[--C-:B------:R-:W-:Y:S01]  /*4ad0*/  FFMA.FTZ R39, R39, UR46, -R9.reuse ;  /* 0x0000002e27277c23 */ /* 0x100fe20008010809 */
[----:B------:R-:W-:-:S01]  /*4ae0*/  FFMA.FTZ R42, R42, UR46, -R9 ;  /* 0x0000002e2a2a7c23 */ /* 0x000fc20008010809 */
[----:B------:R-:W1:Y:S01]  /*4af0*/  MUFU.EX2 R10, R27 ;  /* 0x0000001b000a7308 */ /* 0x000e620000000800 */
[----:B---3--:R-:W-:-:S01]  /*4b00*/  FADD.FTZ R4, R28, R15 ;  /* 0x0000000f1c047221 */ /* 0x008fc20000010000 */
        /* <DEDUP_REMOVED lines=27> */
[----:B------:R-:W-:-:S03]  /*4cc0*/  FFMA.FTZ R9, R87, UR46, -R9 ;  /* 0x0000002e57097c23 */ /* 0x000fc60008010809 */
[----:B------:R-:W3:Y:S08]  /*4cd0*/  MUFU.EX2 R34, R34 ;  /* 0x0000002200227308 */ /* 0x000ef00000000800 */
[----:B------:R-:W4:Y:S08]  /*4ce0*/  MUFU.EX2 R33, R33 ;  /* 0x0000002100217308 */ /* 0x000f300000000800 */
[----:B------:R-:W5:Y:S08]  /*4cf0*/  MUFU.EX2 R35, R35 ;  /* 0x0000002300237308 */ /* 0x000f700000000800 */
[----:B------:R-:W5:Y:S08]  /*4d00*/  MUFU.EX2 R36, R36 ;  /* 0x0000002400247308 */ /* 0x000f700000000800 */
[----:B------:R2:W-:Y:S08]  /*4d10*/  MUFU.EX2 R11, R8 ;  /* 0x00000008000b7308 */ /* 0x0005f00000000800 */
[----:B------:R-:W5:Y:S01]  /*4d20*/  MUFU.EX2 R38, R38 ;  /* 0x0000002600267308 */ /* 0x000f620000000800 */
[----:B--2---:R-:W-:-:S01]  /*4d30*/  FADD.FTZ R8, R30, R5 ;  /* 0x000000051e087221 */ /* 0x004fc20000010000 */
[----:B------:R-:W-:-:S03]  /*4d40*/  FADD.FTZ R5, R29, R4 ;  /* 0x000000041d057221 */ /* 0x000fc60000010000 */
[----:B0-----:R-:W-:Y:S01]  /*4d50*/  FADD.FTZ R15, R31, R8 ;  /* 0x000000081f0f7221 */ /* 0x001fe20000010000 */
[----:B-1----:R-:W-:-:S02]  /*4d60*/  FADD.FTZ R4, R32, R5 ;  /* 0x0000000520047221 */ /* 0x002fc40000010000 */
[----:B------:R-:W0:Y:S01]  /*4d70*/  MUFU.EX2 R37, R37 ;  /* 0x0000002500257308 */ /* 0x000e220000000800 */
[----:B---3--:R-:W-:-:S01]  /*4d80*/  FADD.FTZ R8, R34, R15 ;  /* 0x0000000f22087221 */ /* 0x008fc20000010000 */
[----:B----4-:R-:W-:-:S03]  /*4d90*/  FADD.FTZ R5, R33, R4 ;  /* 0x0000000421057221 */ /* 0x010fc60000010000 */
[----:B-----5:R-:W-:Y:S01]  /*4da0*/  FADD.FTZ R15, R35, R8 ;  /* 0x00000008230f7221 */ /* 0x020fe20000010000 */
[----:B------:R-:W-:-:S02]  /*4db0*/  FADD.FTZ R4, R36, R5 ;  /* 0x0000000524047221 */ /* 0x000fc40000010000 */
[----:B------:R-:W1:Y:S01]  /*4dc0*/  MUFU.EX2 R39, R39 ;  /* 0x0000002700277308 */ /* 0x000e620000000800 */
[----:B------:R-:W-:-:S07]  /*4dd0*/  FADD.FTZ R8, R38, R15 ;  /* 0x0000000f26087221 */ /* 0x000fce0000010000 */
        /* <DEDUP_REMOVED lines=94> */
[----:B------:R-:W-:Y:S01]  /*53c0*/  FADD.FTZ R4, R11, R4 ;  /* 0x000000040b047221 */ /* 0x000fe20000010000 */
[----:B--2---:R-:W-:-:S04]  /*53d0*/  FADD.FTZ R8, R86, R15 ;  /* 0x0000000f56087221 */ /* 0x004fc80000010000 */
[----:B0-----:R-:W-:Y:S01]  /*53e0*/  FADD.FTZ R5, R9, R8 ;  /* 0x0000000809057221 */ /* 0x001fe20000010000 */
[----:B------:R-:W-:Y:S06]  /*53f0*/  @!P0 BRA `(.L_x_11183) ;  /* 0x0000000000048947 */ /* 0x000fec0003800000 */
[----:B------:R-:W-:Y:S01]  /*5400*/  BPT.TRAP 0x1 ;  /* 0x000000040000795c */ /* 0x000fe20000300000 */
.L_x_11183:
        /* <DEDUP_REMOVED lines=10> */
[----:B------:R-:W-:Y:S01]  /*54b0*/  UMOV UR21, UR37 ;  /* 0x0000002500157c82 */ /* 0x000fe20008000000 */
        /* <DEDUP_REMOVED lines=80> */
.L_x_11173:
[----:B------:R-:W-:Y:S06]  /*59c0*/  BAR.ARV 0x8, 0x200 ;  /* 0x0208000000007b1d */ /* 0x000fec0000002000 */
[----:B------:R-:W-:Y:S05]  /*59d0*/  @!P0 BRA `(.L_x_11185) ;  /* 0x0000000000048947 */ /* 0x000fea0003800000 */
[----:B------:R-:W-:Y:S01]  /*59e0*/  BPT.TRAP 0x1 ;  /* 0x000000040000795c */ /* 0x000fe20000300000 */
.L_x_11185:
        /* <DEDUP_REMOVED lines=9> */
.L_x_11186:
[----:B-1----:R-:W-:Y:S05]  /*5a80*/  @P1 BRA `(.L_x_11187) ;  /* 0x0000000000081947 */ /* 0x002fea0003800000 */
[----:B------:R-:W1:Y:S02]  /*5a90*/  SYNCS.PHASECHK.TRANS64.TRYWAIT P1, [UR5+0x19c50], R6 ;  /* 0x019c5006ff0075a7 */ /* 0x000e640008020145 */
[----:B-1----:R-:W-:Y:S05]  /*5aa0*/  @!P1 BRA `(.L_x_11188) ;  /* 0x0000009c00209947 */ /* 0x002fea0003800000 */
.L_x_11187:
[----:B------:R-:W-:Y:S01]  /*5ab0*/  UIADD3 UR4, UR4, 0x3000, URZ ;  /* 0x0000300004047890 */ /* 0x000fe2000fffe03f */
[----:B------:R-:W-:Y:S01]  /*5ac0*/  WARPGROUP.ARRIVE ;  /* 0x00000000000079c5 */ /* 0x000fe20000000000 */
[----:B------:R-:W-:Y:S01]  /*5ad0*/  ULDC.64 UR10, c[0x0][0x9a0] ;  /* 0x00026800000a7ab9 */ /* 0x000fe20000000a00 */
[----:B------:R-:W-:Y:S01]  /*5ae0*/  UMOV UR7, 0x40000040 ;  /* 0x4000004000077882 */ /* 0x000fe20000000000 */
[----:B------:R-:W-:Y:S01]  /*5af0*/  USHF.R.U32.HI UR4, URZ, 0x4, UR4 ;  /* 0x000000043f047899 */ /* 0x000fe20008011604 */
[----:B------:R-:W-:-:S03]  /*5b00*/  ISETP.NE.U32.AND P1, PT, RZ, UR10, PT ;  /* 0x0000000aff007c0c */ /* 0x000fc6000bf25070 */
[----:B------:R-:W-:Y:S01]  /*5b10*/  ULOP3.LUT UR4, UR4, 0x3fff, URZ, 0xc0, !UPT ;  /* 0x00003fff04047892 */ /* 0x000fe2000f8ec03f */
[----:B------:R-:W-:-:S03]  /*5b20*/  ISETP.NE.AND.EX P1, PT, RZ, UR11, PT, P1 ;  /* 0x0000000bff007c0c */ /* 0x000fc6000bf25310 */
[----:B------:R-:W-:-:S04]  /*5b30*/  ULOP3.LUT UR4, UR4, 0x10000, URZ, 0xfc, !UPT ;  /* 0x0001000004047892 */ /* 0x000fc8000f8efc3f */
[----:B------:R-:W-:-:S06]  /*5b40*/  UIMAD UR4, UR37, 0x300, UR4 ;  /* 0x00000300250478a4 */ /* 0x000fcc000f8e0204 */
[----:B------:R-:W2:Y:S01]  /*5b50*/  @P1 LDC.64 R10, c[0x0][0x9c8] ;  /* 0x00027200ff0a1b82 */ /* 0x000ea20000000a00 */
[----:B------:R-:W-:Y:S02]  /*5b60*/  UMOV UR6, UR4 ;  /* 0x0000000400067c82 */ /* 0x000fe40008000000 */
[----:B------:R-:W-:Y:S05]  /*5b70*/  QGMMA.64x96x32.F32.E4M3.E4M3 R88, R136, gdesc[UR4], R88, gsb0 ;  /* 0x0160000488587df3 */ /* 0x000fea0008000858 */
[----:B01----:R-:W0:Y:S01]  /*5b80*/  @P1 LDC.64 R6, c[0x0][0x9d0] ;  /* 0x00027400ff061b82 */ /* 0x003e220000000a00 */
[----:B--2---:R-:W-:-:S04]  /*5b90*/  @P1 IMAD R8, R10, UR40, RZ ;  /* 0x000000280a081c24 */ /* 0x004fc8000f8e02ff */
[----:B------:R-:W-:Y:S02]  /*5ba0*/  @P1 IMAD R11, R11, UR39, R8 ;  /* 0x000000270b0b1c24 */ /* 0x000fe4000f8e0208 */
[----:B------:R-:W-:-:S04]  /*5bb0*/  @P1 IMAD.WIDE.U32 R8, R10, UR39, RZ ;  /* 0x000000270a081c25 */ /* 0x000fc8000f8e00ff */
[----:B------:R-:W-:Y:S02]  /*5bc0*/  @P1 IMAD.IADD R9, R9, 0x1, R11 ;  /* 0x0000000109091824 */ /* 0x000fe400078e020b */
[----:B0-----:R-:W-:-:S04]  /*5bd0*/  @P1 IMAD.WIDE.U32 R8, R6, UR41, R8 ;  /* 0x0000002906081c25 */ /* 0x001fc8000f8e0008 */
        /* <DEDUP_REMOVED lines=9> */
[----:B------:R-:W-:Y:S01]  /*5c70*/  QGMMA.64x96x32.F32.E4M3.E4M3 R88, R140, gdesc[UR4], R88, gsb0 ;  /* 0x016000048c587df3 */ /* 0x000fe20008000858 */
[----:B------:R-:W-:Y:S01]  /*5c80*/  UIADD3 UR6, UR4, 0x4, URZ ;  /* 0x0000000404067890 */ /* 0x000fe2000fffe03f */
[----:B------:R-:W-:Y:S01]  /*5c90*/  UMOV UR7, 0x40000040 ;  /* 0x4000004000077882 */ /* 0x000fe20000000000 */
        /* <DEDUP_REMOVED lines=8> */
[----:B-1----:R-:W-:-:S01]  /*5d20*/  FADD.FTZ R9, R9, R4 ;  /* 0x0000000409097221 */ /* 0x002fc20000010000 */
[----:B---3--:R-:W-:-:S04]  /*5d30*/  FADD.FTZ R10, R10, R5 ;  /* 0x000000050a0a7221 */ /* 0x008fc80000010000 */
        /* <DEDUP_REMOVED lines=34> */
.L_x_11189:
        /* <DEDUP_REMOVED lines=58> */
.L_x_11165:
        /* <DEDUP_REMOVED lines=15> */
[----:B------:R-:W2:Y:S04]  /*63f0*/  LDL R38, [R1+0x38] ;  /* 0x0000380001267983 */ /* 0x000ea80000100800 */
[----:B------:R-:W3:Y:S01]  /*6400*/  LDL R90, [R1+0x34] ;  /* 0x00003400015a7983 */ /* 0x000ee20000100800 */
[----:B0-----:R-:W-:-:S05]  /*6410*/  IMAD.SHL.U32 R14, R49, 0x4, RZ ;  /* 0x00000004310e7824 */ /* 0x001fca00078e00ff */
[----:B------:R-:W-:Y:S01]  /*6420*/  LOP3.LUT R14, R14, 0xc, RZ, 0xc0, !PT ;  /* 0x0000000c0e0e7812 */ /* 0x000fe200078ec0ff */
[----:B------:R-:W-:Y:S03]  /*6430*/  BAR.SYNC.DEFER_BLOCKING 0x1, 0x180 ;  /* 0x0046000000007b1d */ /* 0x000fe60000010000 */
[----:B------:R-:W-:-:S05]  /*6440*/  IADD3 R14, P0, R14, UR8, RZ ;  /* 0x000000080e0e7c10 */ /* 0x000fca000ff1e0ff */
[----:B------:R-:W-:Y:S01]  /*6450*/  IMAD.X R15, RZ, RZ, UR9, P0 ;  /* 0x00000009ff0f7e24 */ /* 0x000fe200080e06ff */
[----:B------:R-:W-:-:S04]  /*6460*/  ULDC.64 UR8, c[0x0][0xc00] ;  /* 0x0003000000087ab9 */ /* 0x000fc80000000a00 */
[----:B------:R0:W4:Y:S01]  /*6470*/  LDG.E.CONSTANT R14, desc[UR50][R14.64] ;  /* 0x000000320e0e7981 */ /* 0x000122000c1e9900 */
[----:B------:R-:W-:-:S04]  /*6480*/  LOP3.LUT P0, R36, R49, 0x3, RZ, 0xc0, !PT ;  /* 0x0000000331247812 */ /* 0x000fc8000780c0ff */
[----:B------:R-:W-:-:S04]  /*6490*/  ISETP.EQ.OR P0, PT, R36, 0x3, !P0 ;  /* 0x000000032400780c */ /* 0x000fc80004702670 */
[----:B------:R-:W-:Y:S02]  /*64a0*/  SEL R49, R24, R3, P0 ;  /* 0x0000000318317207 */ /* 0x000fe40000000000 */
[----:B------:R-:W-:Y:S02]  /*64b0*/  SEL R24, R3, R24, P0 ;  /* 0x0000001803187207 */ /* 0x000fe40000000000 */
[----:B------:R-:W1:Y:S01]  /*64c0*/  S2R R3, SR_SWINHI ;  /* 0x0000000000037919 */ /* 0x000e620000002f00 */
        /* <DEDUP_REMOVED lines=10> */
[----:B-1----:R-:W-:Y:S02]  /*6570*/  MOV R79, R3 ;  /* 0x00000003004f7202 */ /* 0x002fe40000000f00 */
[----:B------:R-:W-:Y:S02]  /*6580*/  SEL R41, R8, R41, P0 ;  /* 0x0000002908297207 */ /* 0x000fe40000000000 */
[----:B------:R-:W-:Y:S02]  /*6590*/  SEL R83, R102, R103, P0 ;  /* 0x0000006766537207 */ /* 0x000fe40000000000 */
[----:B------:R-:W-:Y:S02]  /*65a0*/  SEL R36, R103, R102, P0 ;  /* 0x0000006667247207 */ /* 0x000fe40000000000 */
[----:B------:R-:W-:Y:S02]  /*65b0*/  SEL R77, R35, R12, P0 ;  /* 0x0000000c234d7207 */ /* 0x000fe40000000000 */
        /* <DEDUP_REMOVED lines=33> */
[----:B------:R-:W-:Y:S01]  /*67d0*/  UIMAD.WIDE UR8, UR39, 0x4, UR8 ;  /* 0x00000004270878a5 */ /* 0x000fe2000f8e0208 */
[----:B--2---:R-:W-:-:S03]  /*67e0*/  IMAD.WIDE R10, R38, 0x2, R78 ;  /* 0x00000002260a7825 */ /* 0x004fc600078e024e */
[C---:B------:R-:W-:Y:S02]  /*67f0*/  LOP3.LUT R3, R10.reuse, 0x180, RZ, 0xc0, !PT ;  /* 0x000001800a037812 */ /* 0x040fe400078ec0ff */
[----:B------:R-:W-:Y:S02]  /*6800*/  IADD3 R6, P5, R10, 0x20, RZ ;  /* 0x000000200a067810 */ /* 0x000fe40007fbe0ff */
[----:B------:R-:W-:Y:S02]  /*6810*/  SHF.R.U64 R3, R3, 0x3, RZ ;  /* 0x0000000303037819 */ /* 0x000fe400000012ff */
[----:B------:R-:W-:Y:S02]  /*6820*/  LOP3.LUT R4, R6, 0x180, RZ, 0xc0, !PT ;  /* 0x0000018006047812 */ /* 0x000fe400078ec0ff */
[C---:B------:R-:W-:Y:S02]  /*6830*/  IADD3 R8, P4, R10.reuse, 0x3000, RZ ;  /* 0x000030000a087810 */ /* 0x040fe40007f9e0ff */
[----:B------:R-:W-:-:S02]  /*6840*/  IADD3 R101, P3, R10, 0x3020, RZ ;  /* 0x000030200a657810 */ /* 0x000fc40007f7e0ff */
[C---:B------:R-:W-:Y:S02]  /*6850*/  IADD3 R103, P2, R10.reuse, 0x6000, RZ ;  /* 0x000060000a677810 */ /* 0x040fe40007f5e0ff */
[----:B------:R-:W-:Y:S02]  /*6860*/  IADD3 R105, P1, R10, 0x6020, RZ ;  /* 0x000060200a697810 */ /* 0x000fe40007f3e0ff */
[----:B------:R-:W-:Y:S02]  /*6870*/  LOP3.LUT R10, R3, R10, RZ, 0x3c, !PT ;  /* 0x0000000a030a7212 */ /* 0x000fe400078e3cff */
[----:B------:R-:W-:Y:S02]  /*6880*/  SHF.R.U64 R3, R4, 0x3, RZ ;  /* 0x0000000304037819 */ /* 0x000fe400000012ff */
[----:B------:R-:W-:Y:S02]  /*6890*/  LOP3.LUT R4, R101, 0x180, RZ, 0xc0, !PT ;  /* 0x0000018065047812 */ /* 0x000fe400078ec0ff */
[----:B------:R-:W-:-:S02]  /*68a0*/  LOP3.LUT R12, R3, R6, RZ, 0x3c, !PT ;  /* 0x00000006030c7212 */ /* 0x000fc400078e3cff */
[----:B------:R-:W-:Y:S02]  /*68b0*/  LOP3.LUT R3, R8, 0x180, RZ, 0xc0, !PT ;  /* 0x0000018008037812 */ /* 0x000fe400078ec0ff */
[----:B------:R-:W-:Y:S02]  /*68c0*/  LOP3.LUT R38, R103, 0x180, RZ, 0xc0, !PT ;  /* 0x0000018067267812 */ /* 0x000fe400078ec0ff */
[----:B------:R-:W-:Y:S02]  /*68d0*/  LOP3.LUT R42, R105, 0x180, RZ, 0xc0, !PT ;  /* 0x00000180692a7812 */ /* 0x000fe400078ec0ff */
[----:B------:R-:W-:Y:S01]  /*68e0*/  SHF.R.U64 R4, R4, 0x3, RZ ;  /* 0x0000000304047819 */ /* 0x000fe200000012ff */
[----:B------:R-:W-:Y:S01]  /*68f0*/  IMAD.X R13, RZ, RZ, R11, P5 ;  /* 0x000000ffff0d7224 */ /* 0x000fe200028e060b */
[----:B------:R-:W-:Y:S02]  /*6900*/  SHF.R.U64 R3, R3, 0x3, RZ ;  /* 0x0000000303037819 */ /* 0x000fe400000012ff */
[----:B------:R-:W-:-:S02]  /*6910*/  SHF.R.U64 R38, R38, 0x3, RZ ;  /* 0x0000000326267819 */ /* 0x000fc400000012ff */
[----:B------:R-:W-:Y:S01]  /*6920*/  SHF.R.U64 R42, R42, 0x3, RZ ;  /* 0x000000032a2a7819 */ /* 0x000fe200000012ff */
[--C-:B------:R-:W-:Y:S01]  /*6930*/  IMAD.X R81, RZ, RZ, R11.reuse, P2 ;  /* 0x000000ffff517224 */ /* 0x100fe200010e060b */
[----:B------:R-:W-:Y:S01]  /*6940*/  LOP3.LUT R6, R4, R101, RZ, 0x3c, !PT ;  /* 0x0000006504067212 */ /* 0x000fe200078e3cff */
[--C-:B------:R-:W-:Y:S01]  /*6950*/  IMAD.X R9, RZ, RZ, R11.reuse, P4 ;  /* 0x000000ffff097224 */ /* 0x100fe200020e060b */
[----:B----4-:R-:W-:Y:S01]  /*6960*/  LOP3.LUT R54, R14, 0x2, RZ, 0x3c, !PT ;  /* 0x000000020e367812 */ /* 0x010fe200078e3cff */
[--C-:B------:R-:W-:Y:S01]  /*6970*/  IMAD.X R7, RZ, RZ, R11.reuse, P3 ;  /* 0x000000ffff077224 */ /* 0x100fe200018e060b */
[----:B------:R-:W-:Y:S01]  /*6980*/  LOP3.LUT R8, R3, R8, RZ, 0x3c, !PT ;  /* 0x0000000803087212 */ /* 0x000fe200078e3cff */
[----:B------:R-:W-:Y:S01]  /*6990*/  IMAD.X R5, RZ, RZ, R11, P1 ;  /* 0x000000ffff057224 */ /* 0x000fe200008e060b */
[----:B------:R-:W-:Y:S01]  /*69a0*/  LOP3.LUT R80, R38, R103, RZ, 0x3c, !PT ;  /* 0x0000006726507212 */ /* 0x000fe200078e3cff */
[----:B------:R-:W-:Y:S01]  /*69b0*/  SHFL.IDX PT, R60, R75, R14, 0x1c1f ;  /* 0x001c1f0e4b3c7589 */ /* 0x000fe200000e0000 */
[----:B------:R-:W-:-:S02]  /*69c0*/  LOP3.LUT R4, R42, R105, RZ, 0x3c, !PT ;  /* 0x000000692a047212 */ /* 0x000fc400078e3cff */
[----:B------:R-:W-:Y:S01]  /*69d0*/  MOV R82, R12 ;  /* 0x0000000c00527202 */ /* 0x000fe20000000f00 */
[----:B------:R-:W-:Y:S01]  /*69e0*/  SHFL.IDX PT, R74, R49, R14, 0x1c1f ;  /* 0x001c1f0e314a7589 */ /* 0x000fe200000e0000 */
[----:B------:R-:W-:-:S03]  /*69f0*/  MOV R80, R80 ;  /* 0x0000005000507202 */ /* 0x000fc60000000f00 */
[----:B------:R-:W-:Y:S01]  /*6a00*/  SHFL.IDX PT, R73, R73, R14, 0x1c1f ;  /* 0x001c1f0e49497589 */ /* 0x000fe200000e0000 */
[----:B------:R-:W-:-:S03]  /*6a10*/  MOV R10, R10 ;  /* 0x0000000a000a7202 */ /* 0x000fc60000000f00 */
[----:B------:R-:W0:Y:S01]  /*6a20*/  SHFL.IDX PT, R75, R24, R54, 0x1c1f ;  /* 0x001c1f36184b7589 */ /* 0x000e2200000e0000 */
[----:B------:R-:W-:-:S03]  /*6a30*/  MOV R3, R8 ;  /* 0x0000000800037202 */ /* 0x000fc60000000f00 */
[----:B------:R-:W1:Y:S01]  /*6a40*/  SHFL.IDX PT, R70, R41, R54, 0x1c1f ;  /* 0x001c1f3629467589 */ /* 0x000e6200000e0000 */
[----:B------:R-:W-:-:S03]  /*6a50*/  MOV R38, R6 ;  /* 0x0000000600267202 */ /* 0x000fc60000000f00 */
[----:B------:R-:W-:Y:S01]  /*6a60*/  SHFL.IDX PT, R12, R59, R14, 0x1c1f ;  /* 0x001c1f0e3b0c7589 */ /* 0x000fe200000e0000 */
[----:B------:R-:W-:-:S03]  /*6a70*/  MOV R81, R4 ;  /* 0x0000000400517202 */ /* 0x000fc60000000f00 */
[----:B------:R-:W-:Y:S04]  /*6a80*/  SHFL.IDX PT, R51, R51, R14, 0x1c1f ;  /* 0x001c1f0e33337589 */ /* 0x000fe800000e0000 */
[----:B------:R-:W-:Y:S04]  /*6a90*/  SHFL.IDX PT, R59, R97, R14, 0x1c1f ;  /* 0x001c1f0e613b7589 */ /* 0x000fe800000e0000 */
[----:B------:R-:W2:Y:S04]  /*6aa0*/  SHFL.IDX PT, R64, R135, R54, 0x1c1f ;  /* 0x001c1f3687407589 */ /* 0x000ea800000e0000 */
[----:B------:R-:W4:Y:S04]  /*6ab0*/  SHFL.IDX PT, R56, R25, R54, 0x1c1f ;  /* 0x001c1f3619387589 */ /* 0x000f2800000e0000 */
        /* <DEDUP_REMOVED lines=25> */
[----:B------:R-:W3:Y:S04]  /*6c50*/  SHFL.IDX PT, R55, R28, R54, 0x1c1f ;  /* 0x001c1f361c377589 */ /* 0x000ee800000e0000 */
[----:B------:R-:W-:Y:S04]  /*6c60*/  SHFL.IDX PT, R14, R33, R54, 0x1c1f ;  /* 0x001c1f36210e7589 */ /* 0x000fe800000e0000 */
[----:B------:R-:W3:Y:S04]  /*6c70*/  SHFL.IDX PT, R24, R45, R54, 0x1c1f ;  /* 0x001c1f362d187589 */ /* 0x000ee800000e0000 */
[----:B------:R2:W3:Y:S04]  /*6c80*/  SHFL.IDX PT, R25, R31, R54, 0x1c1f ;  /* 0x001c1f361f197589 */ /* 0x0004e800000e0000 */
[----:B------:R4:W-:Y:S04]  /*6c90*/  SHFL.IDX PT, R85, R29, R54, 0x1c1f ;  /* 0x001c1f361d557589 */ /* 0x0009e800000e0000 */
[----:B------:R-:W-:Y:S04]  /*6ca0*/  SHFL.IDX PT, R41, R40, R54, 0x1c1f ;  /* 0x001c1f3628297589 */ /* 0x000fe800000e0000 */
[----:B------:R-:W3:Y:S04]  /*6cb0*/  SHFL.IDX PT, R37, R37, R54, 0x1c1f ;  /* 0x001c1f3625257589 */ /* 0x000ee800000e0000 */
[----:B------:R-:W3:Y:S04]  /*6cc0*/  SHFL.IDX PT, R83, R30, R54, 0x1c1f ;  /* 0x001c1f361e537589 */ /* 0x000ee800000e0000 */
[----:B------:R-:W3:Y:S04]  /*6cd0*/  SHFL.IDX PT, R87, R32, R54, 0x1c1f ;  /* 0x001c1f3620577589 */ /* 0x000ee800000e0000 */
[----:B------:R-:W-:Y:S04]  /*6ce0*/  SHFL.IDX PT, R28, R47, R54, 0x1c1f ;  /* 0x001c1f362f1c7589 */ /* 0x000fe800000e0000 */
[----:B------:R-:W3:Y:S04]  /*6cf0*/  SHFL.IDX PT, R30, R46, R54, 0x1c1f ;  /* 0x001c1f362e1e7589 */ /* 0x000ee800000e0000 */
[----:B------:R-:W3:Y:S04]  /*6d00*/  SHFL.IDX PT, R89, R34, R54, 0x1c1f ;  /* 0x001c1f3622597589 */ /* 0x000ee800000e0000 */
[----:B------:R3:W3:Y:S01]  /*6d10*/  SHFL.IDX PT, R88, R48, R54, 0x1c1f ;  /* 0x001c1f3630587589 */ /* 0x0006e200000e0000 */
[----:B0-----:R-:W-:-:S02]  /*6d20*/  SEL R76, R74, R75, P0 ;  /* 0x0000004b4a4c7207 */ /* 0x001fc40000000000 */
[----:B-1----:R-:W-:Y:S02]  /*6d30*/  SEL R72, R73, R70, P0 ;  /* 0x0000004649487207 */ /* 0x002fe40000000000 */
[----:B------:R-:W-:Y:S02]  /*6d40*/  SEL R74, R75, R74, P0 ;  /* 0x0000004a4b4a7207 */ /* 0x000fe40000000000 */
[----:B------:R-:W-:Y:S02]  /*6d50*/  SEL R70, R70, R73, P0 ;  /* 0x0000004946467207 */ /* 0x000fe40000000000 */
[----:B--2---:R-:W-:Y:S02]  /*6d60*/  SEL R31, R59, R64, P0 ;  /* 0x000000403b1f7207 */ /* 0x004fe40000000000 */
[----:B----4-:R-:W-:Y:S02]  /*6d70*/  SEL R29, R64, R59, P0 ;  /* 0x0000003b401d7207 */ /* 0x010fe40000000000 */
[----:B------:R-:W-:-:S02]  /*6d80*/  SEL R77, R51, R56, P0 ;  /* 0x00000038334d7207 */ /* 0x000fc40000000000 */
[----:B------:R-:W-:Y:S02]  /*6d90*/  SEL R75, R56, R51, P0 ;  /* 0x00000033384b7207 */ /* 0x000fe40000000000 */
[----:B---3--:R-:W-:Y:S02]  /*6da0*/  SEL R73, R60, R43, P0 ;  /* 0x0000002b3c497207 */ /* 0x008fe40000000000 */
        /* <DEDUP_REMOVED lines=56> */
[----:B------:R-:W-:Y:S02]  /*7130*/  F2FP.BF16.F32.PACK_AB R11, R47, R46 ;  /* 0x0000002e2f0b723e */ /* 0x000fe400000010ff */
[----:B------:R-:W-:Y:S02]  /*7140*/  F2FP.BF16.F32.PACK_AB R12, R45, R44 ;  /* 0x0000002c2d0c723e */ /* 0x000fe400000010ff */
[----:B------:R-:W-:Y:S02]  /*7150*/  F2FP.BF16.F32.PACK_AB R13, R41, R40 ;  /* 0x00000028290d723e */ /* 0x000fe400000010ff */
[----:B------:R-:W-:-:S02]  /*7160*/  F2FP.BF16.F32.PACK_AB R14, R43, R42 ;  /* 0x0000002a2b0e723e */ /* 0x000fc400000010ff */
[----:B------:R-:W-:Y:S02]  /*7170*/  F2FP.BF16.F32.PACK_AB R15, R37, R36 ;  /* 0x00000024250f723e */ /* 0x000fe400000010ff */
[----:B-1----:R-:W-:Y:S02]  /*7180*/  F2FP.BF16.F32.PACK_AB R24, R35, R34 ;  /* 0x000000222318723e */ /* 0x002fe400000010ff */
[----:B------:R-:W-:Y:S02]  /*7190*/  F2FP.BF16.F32.PACK_AB R25, R31, R30 ;  /* 0x0000001e1f19723e */ /* 0x000fe400000010ff */
[----:B------:R-:W-:Y:S02]  /*71a0*/  F2FP.BF16.F32.PACK_AB R26, R33, R32 ;  /* 0x00000020211a723e */ /* 0x000fe400000010ff */
[----:B------:R-:W-:Y:S01]  /*71b0*/  F2FP.BF16.F32.PACK_AB R27, R29, R28 ;  /* 0x0000001c1d1b723e */ /* 0x000fe200000010ff */
[----:B------:R-:W-:Y:S04]  /*71c0*/  STSM.16.M88.4 [R3], R4 ;  /* 0x0000000403007844 */ /* 0x000fe80000000200 */
[----:B------:R0:W-:Y:S04]  /*71d0*/  STSM.16.M88.4 [R38], R8 ;  /* 0x0000000826007844 */ /* 0x0001e80000000200 */
[----:B------:R1:W-:Y:S04]  /*71e0*/  STSM.16.M88.4 [R80], R12 ;  /* 0x0000000c50007844 */ /* 0x0003e80000000200 */
[----:B------:R2:W-:Y:S01]  /*71f0*/  STSM.16.M88.4 [R81], R24 ;  /* 0x0000001851007844 */ /* 0x0005e20000000200 */
[----:B------:R-:W-:-:S04]  /*7200*/  ISETP.NE.U32.AND P0, PT, RZ, UR10, PT ;  /* 0x0000000aff007c0c */ /* 0x000fc8000bf05070 */
[----:B------:R-:W-:Y:S01]  /*7210*/  ISETP.NE.AND.EX P0, PT, RZ, UR11, PT, P0 ;  /* 0x0000000bff007c0c */ /* 0x000fe2000bf05300 */
[----:B------:R-:W-:Y:S02]  /*7220*/  IMAD.U32 R82, RZ, RZ, UR8 ;  /* 0x00000008ff527e24 */ /* 0x000fe4000f8e00ff */
[----:B------:R-:W-:Y:S01]  /*7230*/  IMAD.U32 R83, RZ, RZ, UR9 ;  /* 0x00000009ff537e24 */ /* 0x000fe2000f8e00ff */
[----:B------:R-:W-:Y:S08]  /*7240*/  BAR.SYNC.DEFER_BLOCKING 0x1, 0x180 ;  /* 0x0046000000007b1d */ /* 0x000ff00000010000 */
[----:B0-----:R-:W0:Y:S01]  /*7250*/  LDC R38, c[0x0][0xbe8] ;  /* 0x0002fa00ff267b82 */ /* 0x001e220000000800 */
[----:B------:R-:W-:Y:S01]  /*7260*/  ULDC.64 UR8, c[0x0][0xc08] ;  /* 0x0003020000087ab9 */ /* 0x000fe20000000a00 */
[----:B------:R-:W3:Y:S01]  /*7270*/  @P0 LDG.E R84, desc[UR50][R82.64] ;  /* 0x0000003252540981 */ /* 0x000ee2000c1e1900 */
[----:B------:R-:W-:Y:S01]  /*7280*/  UISETP.NE.U32.AND UP0, UPT, UR8, URZ, UPT ;  /* 0x0000003f0800728c */ /* 0x000fe2000bf05070 */
[----:B0-----:R-:W-:-:S03]  /*7290*/  ISETP.NE.AND P1, PT, R38, 0x1, PT ;  /* 0x000000012600780c */ /* 0x001fc60003f25270 */
[----:B------:R-:W-:Y:S01]  /*72a0*/  UISETP.NE.AND.EX UP0, UPT, UR9, URZ, UPT, UP0 ;  /* 0x0000003f0900728c */ /* 0x000fe2000bf05300 */
[----:B------:R-:W-:-:S10]  /*72b0*/  UMOV UR16, 0x9b8 ;  /* 0x000009b800107882 */ /* 0x000fd40000000000 */
[----:B------:R-:W-:Y:S01]  /*72c0*/  @UP0 ULEA UR8, UP1, UR39, UR8, 0x2 ;  /* 0x0000000827080291 */ /* 0x000fe2000f82103f */
[----:B------:R-:W0:Y:S03]  /*72d0*/  @P1 LDC R6, c[0x0][0xbec] ;  /* 0x0002fb00ff061b82 */ /* 0x000e260000000800 */
[----:B------:R-:W-:Y:S02]  /*72e0*/  @UP0 ULEA.HI.X UR9, UR39, UR9, UR40, 0x2, UP1 ;  /* 0x0000000927090291 */ /* 0x000fe400088f1428 */
[----:B------:R-:W-:-:S03]  /*72f0*/  UISETP.GT.AND UP1, UPT, UR44, 0x1, UPT ;  /* 0x000000012c00788c */ /* 0x000fc6000bf24270 */
[----:B------:R-:W4:Y:S01]  /*7300*/  @P1 LDC R9, c[0x0][0xbf0] ;  /* 0x0002fc00ff091b82 */ /* 0x000f220000000800 */
[----:B------:R-:W-:Y:S01]  /*7310*/  USEL UR16, UR16, 0x978, UP1 ;  /* 0x0000097810107887 */ /* 0x000fe20008800000 */
[----:B------:R-:W-:Y:S01]  /*7320*/  PLOP3.LUT P4, PT, PT, PT, UP0, 0x80, 0x0 ;  /* 0x000000000000781c */ /* 0x000fe20003f8f008 */
[----:B------:R-:W-:Y:S01]  /*7330*/  UISETP.NE.U32.AND UP0, UPT, UR10, URZ, UPT ;  /* 0x0000003f0a00728c */ /* 0x000fe2000bf05070 */
[----:B------:R-:W-:Y:S01]  /*7340*/  IMAD.U32 R11, RZ, RZ, UR42 ;  /* 0x0000002aff0b7e24 */ /* 0x000fe2000f8e00ff */
[----:B------:R-:W-:Y:S01]  /*7350*/  ULDC UR4, c[0x0][0xa88] ;  /* 0x0002a20000047ab9 */ /* 0x000fe20000000800 */
[----:B------:R-:W-:Y:S01]  /*7360*/  IMAD.U32 R4, RZ, RZ, UR8 ;  /* 0x00000008ff047e24 */ /* 0x000fe2000f8e00ff */
[----:B------:R-:W-:Y:S01]  /*7370*/  UISETP.NE.AND.EX UP0, UPT, UR11, URZ, UPT, UP0 ;  /* 0x0000003f0b00728c */ /* 0x000fe2000bf05300 */
[----:B------:R-:W-:Y:S01]  /*7380*/  IMAD.U32 R3, RZ, RZ, UR4 ;  /* 0x00000004ff037e24 */ /* 0x000fe2000f8e00ff */
[----:B------:R-:W-:Y:S01]  /*7390*/  UMOV UR4, URZ ;  /* 0x0000003f00047c82 */ /* 0x000fe20008000000 */
[----:B------:R-:W-:Y:S01]  /*73a0*/  IMAD.U32 R5, RZ, RZ, UR9 ;  /* 0x00000009ff057e24 */ /* 0x000fe2000f8e00ff */
[----:B------:R-:W-:Y:S01]  /*73b0*/  USEL UR7, UR43, URZ, UP1 ;  /* 0x0000003f2b077287 */ /* 0x000fe20008800000 */
[----:B------:R-:W-:Y:S01]  /*73c0*/  IMAD R11, R11, 0xc0, R90 ;  /* 0x000000c00b0b7824 */ /* 0x000fe200078e025a */
[----:B------:R-:W-:Y:S01]  /*73d0*/  ULDC.64 UR10, c[0x0][UR16+0x218] ;  /* 0x00008600100a7abb */ /* 0x000fe20008000a00 */
[----:B------:R-:W-:Y:S01]  /*73e0*/  ULDC.64 UR14, c[0x0][UR16+0x228] ;  /* 0x00008a00100e7abb */ /* 0x000fe20008000a00 */
[----:B------:R-:W-:Y:S01]  /*73f0*/  USEL UR39, UR39, URZ, !UP0 ;  /* 0x0000003f27277287 */ /* 0x000fe2000c000000 */
[----:B------:R0:W5:Y:S01]  /*7400*/  @P4 LDG.E R3, desc[UR50][R4.64] ;  /* 0x0000003204034981 */ /* 0x000162000c1e1900 */
[----:B------:R-:W-:Y:S01]  /*7410*/  ULDC.64 UR12, c[0x0][UR16+0x220] ;  /* 0x00008800100c7abb */ /* 0x000fe20008000a00 */
[----:B------:R-:W-:-:S02]  /*7420*/  UIMAD.WIDE.U32 UR8, UR10, UR41, URZ ;  /* 0x000000290a0872a5 */ /* 0x000fc4000f8e003f */
[----:B------:R-:W-:Y:S02]  /*7430*/  UIMAD.WIDE.U32 UR18, UR14, UR7, URZ ;  /* 0x000000070e1272a5 */ /* 0x000fe4000f8e003f */
[----:B------:R-:W-:Y:S02]  /*7440*/  UIMAD UR10, UR11, UR41, URZ ;  /* 0x000000290b0a72a4 */ /* 0x000fe4000f8e023f */
[----:B------:R-:W-:Y:S01]  /*7450*/  UIMAD UR14, UR15, UR7, URZ ;  /* 0x000000070f0e72a4 */ /* 0x000fe2000f8e023f */
[----:B0-----:R-:W-:Y:S01]  /*7460*/  @P1 IMAD.HI.U32 R4, R11, R6, RZ ;  /* 0x000000060b041227 */ /* 0x001fe200078e00ff */
[----:B------:R-:W-:Y:S02]  /*7470*/  USEL UR40, UR40, URZ, !UP0 ;  /* 0x0000003f28287287 */ /* 0x000fe4000c000000 */
[----:B------:R-:W-:Y:S01]  /*7480*/  UIMAD UR7, UR13, UR39, URZ ;  /* 0x000000270d0772a4 */ /* 0x000fe2000f8e023f */
[----:B------:R-:W-:Y:S01]  /*7490*/  IMAD.MOV.U32 R7, RZ, RZ, R11 ;  /* 0x000000ffff077224 */ /* 0x000fe200078e000b */
[----:B------:R-:W-:Y:S01]  /*74a0*/  UIADD3 UR9, UR9, UR10, URZ ;  /* 0x0000000a09097290 */ /* 0x000fe2000fffe03f */
[----:B----4-:R-:W-:Y:S01]  /*74b0*/  @P1 SHF.R.U32.HI R7, RZ, R9, R4 ;  /* 0x00000009ff071219 */ /* 0x010fe20000011604 */
[----:B------:R-:W-:-:S02]  /*74c0*/  UIMAD.WIDE.U32 UR10, UR12, UR39, URZ ;  /* 0x000000270c0a72a5 */ /* 0x000fc4000f8e003f */
[----:B------:R-:W-:Y:S02]  /*74d0*/  UIMAD UR7, UR12, UR40, UR7 ;  /* 0x000000280c0772a4 */ /* 0x000fe4000f8e0207 */
[----:B------:R-:W-:Y:S01]  /*74e0*/  UIADD3 UR14, UR19, UR14, URZ ;  /* 0x0000000e130e7290 */ /* 0x000fe2000fffe03f */
[----:B------:R-:W-:Y:S01]  /*74f0*/  IMAD.U32 R4, RZ, RZ, UR18 ;  /* 0x00000012ff047e24 */ /* 0x000fe2000f8e00ff */
[----:B------:R-:W-:Y:S01]  /*7500*/  UIADD3 UR7, UR11, UR7, URZ ;  /* 0x000000070b077290 */ /* 0x000fe2000fffe03f */
[--C-:B------:R-:W-:Y:S02]  /*7510*/  IMAD.MOV R9, RZ, RZ, -R7.reuse ;  /* 0x000000ffff097224 */ /* 0x100fe400078e0a07 */
[----:B------:R-:W-:Y:S01]  /*7520*/  IMAD.U32 R5, RZ, RZ, UR19 ;  /* 0x00000013ff057e24 */ /* 0x000fe2000f8e00ff */
[----:B------:R-:W-:Y:S01]  /*7530*/  SHF.R.S32.HI R5, RZ, 0x1f, R7 ;  /* 0x0000001fff057819 */ /* 0x000fe20000011407 */
[----:B------:R-:W-:Y:S02]  /*7540*/  IMAD R9, R38, R9, R11 ;  /* 0x0000000926097224 */ /* 0x000fe400078e020b */
[----:B------:R-:W-:-:S03]  /*7550*/  IMAD.U32 R8, RZ, RZ, UR14 ;  /* 0x0000000eff087e24 */ /* 0x000fc6000f8e00ff */
[----:B------:R-:W-:Y:S01]  /*7560*/  SHF.R.S32.HI R6, RZ, 0x1f, R9 ;  /* 0x0000001fff067819 */ /* 0x000fe20000011409 */
[----:B-1----:R-:W-:Y:S01]  /*7570*/  IMAD.U32 R12, RZ, RZ, UR42 ;  /* 0x0000002aff0c7e24 */ /* 0x002fe2000f8e00ff */
        /* <DEDUP_REMOVED lines=21> */
.L_x_11192:
[----:B------:R-:W2:Y:S01]  /*76d0*/  LDL R13, [R1+0x30] ;  /* 0x00003000010d7983 */ /* 0x000ea20000100800 */
[----:B------:R-:W0:Y:S03]  /*76e0*/  S2R R4, SR_TID.X ;  /* 0x0000000000047919 */ /* 0x000e260000002100 */
[----:B------:R-:W-:Y:S04]  /*76f0*/  SHFL.IDX PT, R5, R10, RZ, 0x1c1f ;  /* 0x001c1fff0a057589 */ /* 0x000fe800000e0000 */
[----:B------:R-:W-:Y:S04]  /*7700*/  SHFL.IDX PT, R6, R9, 0x1, 0x1c1f ;  /* 0x003c1f0009067f89 */ /* 0x000fe800000e0000 */
[----:B------:R-:W-:Y:S01]  /*7710*/  SHFL.IDX PT, R7, R10, 0x1, 0x1c1f ;  /* 0x003c1f000a077f89 */ /* 0x000fe200000e0000 */
[----:B0-----:R-:W-:-:S05]  /*7720*/  VIADD R14, R4, 0xffffff80 ;  /* 0xffffff80040e7836 */ /* 0x001fca0000000000 */
[----:B------:R-:W-:-:S04]  /*7730*/  SHF.R.S32.HI R8, RZ, 0x1f, R14 ;  /* 0x0000001fff087819 */ /* 0x000fc8000001140e */
[----:B------:R-:W-:-:S04]  /*7740*/  LEA.HI R8, R8, R14, RZ, 0x7 ;  /* 0x0000000e08087211 */ /* 0x000fc800078f38ff */
[----:B------:R-:W-:Y:S01]  /*7750*/  LOP3.LUT R8, R8, 0xffffff80, RZ, 0xc0, !PT ;  /* 0xffffff8008087812 */ /* 0x000fe200078ec0ff */
[----:B------:R-:W0:Y:S04]  /*7760*/  SHFL.IDX PT, R4, R9, RZ, 0x1c1f ;  /* 0x001c1fff09047589 */ /* 0x000e2800000e0000 */
[----:B------:R-:W-:Y:S02]  /*7770*/  IMAD.IADD R8, R14, 0x1, -R8 ;  /* 0x000000010e087824 */ /* 0x000fe400078e0a08 */
[----:B-----5:R-:W-:-:S03]  /*7780*/  IMAD R3, R3, R38, RZ ;  /* 0x0000002603037224 */ /* 0x020fc600078e02ff */
[----:B------:R-:W-:Y:S02]  /*7790*/  LOP3.LUT P0, RZ, R8, 0x3, RZ, 0xc0, !PT ;  /* 0x0000000308ff7812 */ /* 0x000fe4000780c0ff */
[----:B------:R-:W-:Y:S01]  /*77a0*/  PLOP3.LUT P3, PT, PT, PT, UP1, 0x80, 0x0 ;  /* 0x000000000000781c */ /* 0x000fe20003f6f018 */
[----:B--2---:R-:W-:-:S04]  /*77b0*/  IMAD R12, R12, 0xc0, R13 ;  /* 0x000000c00c0c7824 */ /* 0x004fc800078e020d */
[C---:B------:R-:W-:Y:S01]  /*77c0*/  VIADD R8, R12.reuse, 0x8 ;  /* 0x000000080c087836 */ /* 0x040fe20000000000 */
[----:B------:R-:W-:-:S04]  /*77d0*/  ISETP.GE.OR P2, PT, R12, R3, P0 ;  /* 0x000000030c00720c */ /* 0x000fc80000746670 */
[----:B------:R-:W-:-:S09]  /*77e0*/  ISETP.GE.OR P0, PT, R8, R3, P0 ;  /* 0x000000030800720c */ /* 0x000fd20000706670 */
[----:B0-----:R0:W-:Y:S01]  /*77f0*/  @!P2 ST.E desc[UR50][R4.64], R20 ;  /* 0x000000140400a985 */ /* 0x0011e2000c101932 */
[----:B------:R-:W-:-:S03]  /*7800*/  ISETP.GE.AND P2, PT, R12, R3, PT ;  /* 0x000000030c00720c */ /* 0x000fc60003f46270 */
[----:B------:R0:W-:Y:S01]  /*7810*/  @!P0 ST.E desc[UR50][R6.64], R21 ;  /* 0x0000001506008985 */ /* 0x0001e2000c101932 */
[----:B------:R-:W-:Y:S01]  /*7820*/  ISETP.GE.AND P0, PT, R8, R3, PT ;  /* 0x000000030800720c */ /* 0x000fe20003f06270 */
[----:B------:R-:W-:-:S12]  /*7830*/  @P3 BRA `(.L_x_11193) ;  /* 0x0000000800243947 */ /* 0x000fd80003800000 */
[----:B------:R-:W1:Y:S01]  /*7840*/  S2R R13, SR_TID.X ;  /* 0x00000000000d7919 */ /* 0x000e620000002100 */
[----:B0-----:R-:W0:Y:S01]  /*7850*/  @P1 LDC R21, c[0x0][0xbec] ;  /* 0x0002fb00ff151b82 */ /* 0x001e220000000800 */
[----:B------:R-:W-:Y:S02]  /*7860*/  ULDC.64 UR10, c[0x0][0xaa0] ;  /* 0x0002a800000a7ab9 */ /* 0x000fe40000000a00 */
[----:B------:R-:W-:-:S05]  /*7870*/  UIMAD UR7, UR12, UR10, URZ ;  /* 0x0000000a0c0772a4 */ /* 0x000fca000f8e023f */
[----:B------:R-:W2:Y:S01]  /*7880*/  @P1 LDC R41, c[0x0][0xbf0] ;  /* 0x0002fc00ff291b82 */ /* 0x000ea20000000800 */
[----:B------:R-:W-:Y:S02]  /*7890*/  UIMAD.WIDE.U32 UR8, UR4, UR10, URZ ;  /* 0x0000000a040872a5 */ /* 0x000fe4000f8e003f */
[----:B------:R-:W-:Y:S01]  /*78a0*/  UIMAD UR7, UR4, UR11, UR7 ;  /* 0x0000000b040772a4 */ /* 0x000fe2000f8e0207 */
[----:B------:R-:W-:Y:S01]  /*78b0*/  IMAD.U32 R37, RZ, RZ, UR42 ;  /* 0x0000002aff257e24 */ /* 0x000fe2000f8e00ff */
[----:B------:R-:W-:Y:S01]  /*78c0*/  ULDC.64 UR12, c[0x0][0xaf0] ;  /* 0x0002bc00000c7ab9 */ /* 0x000fe20000000a00 */
[----:B------:R-:W-:Y:S01]  /*78d0*/  ULDC.64 UR10, c[0x0][0xae8] ;  /* 0x0002ba00000a7ab9 */ /* 0x000fe20000000a00 */
[----:B-1----:R-:W-:-:S05]  /*78e0*/  VIADD R81, R13, 0xffffff80 ;  /* 0xffffff800d517836 */ /* 0x002fca0000000000 */
[--C-:B------:R-:W-:Y:S02]  /*78f0*/  SHF.R.S32.HI R20, RZ, 0x1f, R81.reuse ;  /* 0x0000001fff147819 */ /* 0x100fe40000011451 */
[----:B------:R-:W-:Y:S02]  /*7900*/  SHF.R.S32.HI R80, RZ, 0x1f, R81 ;  /* 0x0000001fff507819 */ /* 0x000fe40000011451 */
[-C--:B------:R-:W-:Y:S02]  /*7910*/  LEA.HI R20, R20, R81.reuse, RZ, 0x2 ;  /* 0x0000005114147211 */ /* 0x080fe400078f10ff */
[----:B------:R-:W-:Y:S02]  /*7920*/  LEA.HI R80, R80, R81, RZ, 0x2 ;  /* 0x0000005150507211 */ /* 0x000fe400078f10ff */
[----:B------:R-:W-:Y:S02]  /*7930*/  LOP3.LUT R20, R20, 0xfffffffc, RZ, 0xc0, !PT ;  /* 0xfffffffc14147812 */ /* 0x000fe400078ec0ff */
[----:B------:R-:W-:-:S03]  /*7940*/  SHF.R.S32.HI R80, RZ, 0x2, R80 ;  /* 0x00000002ff507819 */ /* 0x000fc60000011450 */
[----:B------:R-:W-:Y:S02]  /*7950*/  IMAD.IADD R20, R81, 0x1, -R20 ;  /* 0x0000000151147824 */ /* 0x000fe400078e0a14 */
[----:B------:R-:W-:Y:S02]  /*7960*/  IMAD R5, R80, 0x20, R2 ;  /* 0x0000002050057824 */ /* 0x000fe400078e0202 */
[----:B------:R-:W-:Y:S01]  /*7970*/  IMAD R20, R20, 0x60, R80 ;  /* 0x0000006014147824 */ /* 0x000fe200078e0250 */
[----:B------:R-:W-:Y:S01]  /*7980*/  UIADD3 UR9, UR9, UR7, URZ ;  /* 0x0000000709097290 */ /* 0x000fe2000fffe03f */
[----:B------:R-:W-:Y:S01]  /*7990*/  IMAD.WIDE R78, R5, 0x2, R78 ;  /* 0x00000002054e7825 */ /* 0x000fe200078e024e */
[----:B------:R-:W-:-:S03]  /*79a0*/  USHF.R.S32.HI UR4, URZ, 0x1f, UR39 ;  /* 0x0000001f3f047899 */ /* 0x000fc60008011427 */
[----:B------:R-:W-:Y:S01]  /*79b0*/  IMAD R40, R37, 0xc0, R20 ;  /* 0x000000c025287824 */ /* 0x000fe200078e0214 */
[C---:B------:R-:W-:Y:S01]  /*79c0*/  IADD3 R9, P0, R78.reuse, 0x1800, RZ ;  /* 0x000018004e097810 */ /* 0x040fe20007f1e0ff */
[----:B------:R-:W-:Y:S01]  /*79d0*/  UIMAD.WIDE.U32 UR8, UR41, UR10, UR8 ;  /* 0x0000000a290872a5 */ /* 0x000fe2000f8e0008 */
[C---:B------:R-:W-:Y:S02]  /*79e0*/  IADD3 R13, P2, R78.reuse, 0x3000, RZ ;  /* 0x000030004e0d7810 */ /* 0x040fe40007f5e0ff */
[C---:B------:R-:W-:Y:S02]  /*79f0*/  IADD3 R25, P3, R78.reuse, 0x4800, RZ ;  /* 0x000048004e197810 */ /* 0x040fe40007f7e0ff */
[----:B------:R-:W-:Y:S01]  /*7a00*/  IADD3 R29, P4, R78, 0x6000, RZ ;  /* 0x000060004e1d7810 */ /* 0x000fe20007f9e0ff */
[----:B0-----:R-:W-:Y:S01]  /*7a10*/  @P1 IMAD.HI.U32 R20, R40, R21, RZ ;  /* 0x0000001528141227 */ /* 0x001fe200078e00ff */
[----:B------:R-:W-:Y:S01]  /*7a20*/  IADD3 R5, P5, R78, 0x7800, RZ ;  /* 0x000078004e057810 */ /* 0x000fe20007fbe0ff */
[----:B------:R-:W-:Y:S01]  /*7a30*/  UIMAD UR4, UR4, UR12, URZ ;  /* 0x0000000c040472a4 */ /* 0x000fe2000f8e023f */
[----:B------:R-:W-:Y:S01]  /*7a40*/  LOP3.LUT R8, R9, 0x180, RZ, 0xc0, !PT ;  /* 0x0000018009087812 */ /* 0x000fe200078ec0ff */
[----:B------:R-:W-:Y:S01]  /*7a50*/  UIMAD UR9, UR41, UR11, UR9 ;  /* 0x0000000b290972a4 */ /* 0x000fe2000f8e0209 */
[----:B------:R-:W-:Y:S01]  /*7a60*/  LOP3.LUT R12, R13, 0x180, RZ, 0xc0, !PT ;  /* 0x000001800d0c7812 */ /* 0x000fe200078ec0ff */
[----:B------:R-:W-:Y:S01]  /*7a70*/  IMAD.MOV.U32 R37, RZ, RZ, R40 ;  /* 0x000000ffff257224 */ /* 0x000fe200078e0028 */
[----:B------:R-:W-:Y:S01]  /*7a80*/  LOP3.LUT R24, R25, 0x180, RZ, 0xc0, !PT ;  /* 0x0000018019187812 */ /* 0x000fe200078ec0ff */
[----:B------:R-:W-:Y:S01]  /*7a90*/  IMAD.X R33, RZ, RZ, R79, P5 ;  /* 0x000000ffff217224 */ /* 0x000fe200028e064f */
[----:B------:R-:W-:-:S02]  /*7aa0*/  LOP3.LUT R28, R29, 0x180, RZ, 0xc0, !PT ;  /* 0x000001801d1c7812 */ /* 0x000fc400078ec0ff */
[----:B------:R-:W-:Y:S02]  /*7ab0*/  LOP3.LUT R4, R5, 0x180, RZ, 0xc0, !PT ;  /* 0x0000018005047812 */ /* 0x000fe400078ec0ff */
[----:B------:R-:W-:Y:S01]  /*7ac0*/  LOP3.LUT R7, R78, 0x180, RZ, 0xc0, !PT ;  /* 0x000001804e077812 */ /* 0x000fe200078ec0ff */
[----:B------:R-:W-:Y:S01]  /*7ad0*/  UIMAD UR4, UR39, UR13, UR4 ;  /* 0x0000000d270472a4 */ /* 0x000fe2000f8e0204 */
[----:B--2---:R-:W-:Y:S01]  /*7ae0*/  @P1 SHF.R.U32.HI R37, RZ, R41, R20 ;  /* 0x00000029ff251219 */ /* 0x004fe20000011614 */
[----:B------:R-:W-:Y:S01]  /*7af0*/  UIMAD.WIDE.U32 UR8, UR39, UR12, UR8 ;  /* 0x0000000c270872a5 */ /* 0x000fe2000f8e0008 */
[----:B------:R-:W-:Y:S01]  /*7b00*/  SHF.R.U64 R8, R8, 0x3, RZ ;  /* 0x0000000308087819 */ /* 0x000fe200000012ff */
[----:B------:R-:W-:Y:S01]  /*7b10*/  ULDC.64 UR10, c[0x0][0xae0] ;  /* 0x0002b800000a7ab9 */ /* 0x000fe20000000a00 */
[----:B------:R-:W-:Y:S02]  /*7b20*/  SHF.R.U64 R12, R12, 0x3, RZ ;  /* 0x000000030c0c7819 */ /* 0x000fe400000012ff */
[----:B------:R-:W-:-:S02]  /*7b30*/  SHF.R.U64 R24, R24, 0x3, RZ ;  /* 0x0000000318187819 */ /* 0x000fc400000012ff */
        /* <DEDUP_REMOVED lines=15> */
[----:B------:R-:W-:Y:S01]  /*7c30*/  LOP3.LUT R78, R7, R78, RZ, 0x3c, !PT ;  /* 0x0000004e074e7212 */ /* 0x000fe200078e3cff */
[----:B------:R-:W-:Y:S01]  /*7c40*/  IMAD R36, R36, UR10, RZ ;  /* 0x0000000a24247c24 */ /* 0x000fe2000f8e02ff */
[----:B------:R-:W5:Y:S01]  /*7c50*/  LD.E.128 R8, desc[UR50][R8.64] ;  /* 0x0000003208087980 */ /* 0x000f62000c101d00 */
[----:B------:R-:W-:Y:S02]  /*7c60*/  IMAD R41, R38, R41, R40 ;  /* 0x0000002926297224 */ /* 0x000fe400078e0228 */
[----:B------:R-:W-:Y:S01]  /*7c70*/  IMAD.U32 R21, RZ, RZ, UR9 ;  /* 0x00000009ff157e24 */ /* 0x000fe2000f8e00ff */
[----:B------:R0:W5:Y:S01]  /*7c80*/  LD.E.128 R4, desc[UR50][R78.64] ;  /* 0x000000324e047980 */ /* 0x000162000c101d00 */
[----:B------:R-:W-:Y:S01]  /*7c90*/  IMAD.U32 R20, RZ, RZ, UR8 ;  /* 0x00000008ff147e24 */ /* 0x000fe2000f8e00ff */
[----:B------:R-:W-:Y:S01]  /*7ca0*/  ULDC.64 UR8, c[0x0][0xad8] ;  /* 0x0002b60000087ab9 */ /* 0x000fe20000000a00 */
[----:B------:R-:W-:Y:S01]  /*7cb0*/  IMAD.U32 R21, RZ, RZ, UR4 ;  /* 0x00000004ff157e24 */ /* 0x000fe2000f8e00ff */
[----:B------:R-:W5:Y:S01]  /*7cc0*/  LD.E.128 R12, desc[UR50][R12.64] ;  /* 0x000000320c0c7980 */ /* 0x000f62000c101d00 */
[----:B------:R-:W-:Y:S01]  /*7cd0*/  IMAD R43, R37, UR11, R36 ;  /* 0x0000000b252b7c24 */ /* 0x000fe2000f8e0224 */
[----:B------:R-:W-:-:S02]  /*7ce0*/  SHF.R.S32.HI R36, RZ, 0x1f, R41 ;  /* 0x0000001fff247819 */ /* 0x000fc40000011429 */
[----:B------:R-:W5:Y:S01]  /*7cf0*/  LD.E.128 R24, desc[UR50][R24.64] ;  /* 0x0000003218187980 */ /* 0x000f62000c101d00 */
[----:B------:R-:W-:-:S03]  /*7d00*/  IMAD.WIDE.U32 R20, R37, UR10, R20 ;  /* 0x0000000a25147c25 */ /* 0x000fc6000f8e0014 */
[----:B------:R-:W5:Y:S04]  /*7d10*/  LD.E.128 R28, desc[UR50][R28.64] ;  /* 0x000000321c1c7980 */ /* 0x000f68000c101d00 */
[----:B------:R-:W5:Y:S01]  /*7d20*/  LD.E.128 R32, desc[UR50][R32.64] ;  /* 0x0000003220207980 */ /* 0x000f62000c101d00 */
[----:B------:R-:W-:Y:S01]  /*7d30*/  IMAD.U32 R46, RZ, RZ, UR42 ;  /* 0x0000002aff2e7e24 */ /* 0x000fe2000f8e00ff */
[----:B------:R-:W-:Y:S01]  /*7d40*/  @!PT LDS RZ, [RZ] ;  /* 0x00000000fffff984 */ /* 0x000fe20000000800 */
[----:B------:R-:W-:Y:S01]  /*7d50*/  @!PT LDS RZ, [RZ] ;  /* 0x00000000fffff984 */ /* 0x000fe20000000800 */
[----:B------:R-:W-:Y:S01]  /*7d60*/  @!PT LDS RZ, [RZ] ;  /* 0x00000000fffff984 */ /* 0x000fe20000000800 */
[----:B------:R-:W-:Y:S01]  /*7d70*/  @!PT LDS RZ, [RZ] ;  /* 0x00000000fffff984 */ /* 0x000fe20000000800 */
[----:B------:R1:W-:Y:S06]  /*7d80*/  MEMBAR.ALL.CTA ;  /* 0x0000000000007992 */ /* 0x0003ec0000008000 */
[----:B-1----:R-:W1:Y:S01]  /*7d90*/  FENCE.VIEW.ASYNC.S ;  /* 0x00000000000073c6 */ /* 0x002e620000000000 */
[----:B------:R-:W-:-:S02]  /*7da0*/  IMAD.IADD R21, R21, 0x1, R43 ;  /* 0x0000000115157824 */ /* 0x000fc400078e022b */
[----:B------:R-:W-:Y:S02]  /*7db0*/  IMAD R36, R36, UR8, RZ ;  /* 0x0000000824247c24 */ /* 0x000fe4000f8e02ff */
[----:B------:R-:W-:Y:S02]  /*7dc0*/  IMAD R46, R46, 0xc0, R80 ;  /* 0x000000c02e2e7824 */ /* 0x000fe400078e0250 */
[C---:B------:R-:W-:Y:S02]  /*7dd0*/  IMAD R37, R41.reuse, UR9, R36 ;  /* 0x0000000929257c24 */ /* 0x040fe4000f8e0224 */
[----:B------:R-:W-:Y:S01]  /*7de0*/  IMAD.WIDE.U32 R20, R41, UR8, R20 ;  /* 0x0000000829147c25 */ /* 0x000fe2000f8e0014 */
[----:B------:R-:W-:Y:S01]  /*7df0*/  ISETP.GE.AND P0, PT, R46, R3, PT ;  /* 0x000000032e00720c */ /* 0x000fe20003f06270 */
[----:B------:R-:W-:Y:S02]  /*7e00*/  ULDC.64 UR8, c[0x0][0xa80] ;  /* 0x0002a00000087ab9 */ /* 0x000fe40000000a00 */
[----:B------:R-:W-:Y:S01]  /*7e10*/  IMAD.IADD R21, R21, 0x1, R37 ;  /* 0x0000000115157824 */ /* 0x000fe200078e0225 */
[----:B------:R-:W-:Y:S01]  /*7e20*/  LEA R38, P1, R20, UR8, 0x1 ;  /* 0x0000000814267c11 */ /* 0x000fe2000f8208ff */
[----:B------:R-:W-:-:S03]  /*7e30*/  VIADD R0, R0, 0x19c20 ;  /* 0x00019c2000007836 */ /* 0x000fc60000000000 */
[----:B------:R-:W-:Y:S02]  /*7e40*/  LEA.HI.X R44, R20, UR9, R21, 0x1, P1 ;  /* 0x00000009142c7c11 */ /* 0x000fe400088f0c15 */
[----:B------:R-:W-:Y:S01]  /*7e50*/  PRMT R0, RZ, 0x654, R0 ;  /* 0x00000654ff007816 */ /* 0x000fe20000000000 */
[----:B-1----:R0:W1:Y:S01]  /*7e60*/  SHFL.IDX PT, R36, R38, RZ, 0x1c1f ;  /* 0x001c1fff26247589 */ /* 0x00206200000e0000 */
[----:B------:R-:W-:Y:S02]  /*7e70*/  BSSY B1, `(.L_x_11194) ;  /* 0x0000012000017945 */ /* 0x000fe40003800000 */
[----:B------:R0:W-:Y:S01]  /*7e80*/  SYNCS.ARRIVE.TRANS64.RED.A1T0 RZ, [R0+URZ], RZ ;  /* 0x000000ff00ff79a7 */ /* 0x0001e2000810043f */
        /* <DEDUP_REMOVED lines=9> */
[C---:B------:R-:W-:Y:S02]  /*7f20*/  @!P2 LEA R42, P4, R17.reuse, R36, 0x1 ;  /* 0x00000024112aa211 */ /* 0x040fe400078808ff */
[----:B--2---:R-:W-:Y:S01]  /*7f30*/  @!P0 IMAD.WIDE R20, R2, 0x2, R36 ;  /* 0x0000000202148825 */ /* 0x004fe200078e0224 */
[-C--:B------:R-:W-:Y:S02]  /*7f40*/  @!P1 LEA.HI.X R41, R16, R37.reuse, R47, 0x1, P3 ;  /* 0x0000002510299211 */ /* 0x080fe400018f0c2f */
[----:B------:R-:W-:Y:S02]  /*7f50*/  @!P2 LEA.HI.X R43, R17, R37, R45, 0x1, P4 ;  /* 0x00000025112ba211 */ /* 0x000fe400020f0c2d */
[----:B-----5:R3:W-:Y:S04]  /*7f60*/  @!P0 ST.E.128 desc[UR50][R20.64], R4 ;  /* 0x0000000414008985 */ /* 0x0207e8000c101d32 */
[----:B------:R3:W-:Y:S04]  /*7f70*/  @!P1 ST.E.128 desc[UR50][R40.64], R12 ;  /* 0x0000000c28009985 */ /* 0x0007e8000c101d32 */
[----:B------:R3:W-:Y:S02]  /*7f80*/  @!P2 ST.E.128 desc[UR50][R42.64], R28 ;  /* 0x0000001c2a00a985 */ /* 0x0007e4000c101d32 */
.L_x_11195:
[----:B------:R-:W-:Y:S05]  /*7f90*/  BSYNC B1 ;  /* 0x0000000000017941 */ /* 0x000fea0003800000 */
.L_x_11194:
[----:B0-----:R-:W-:Y:S01]  /*7fa0*/  VIADD R0, R46, 0x60 ;  /* 0x000000602e007836 */ /* 0x001fe20000000000 */
[----:B---3-5:R0:W3:Y:S04]  /*7fb0*/  SHFL.IDX PT, R7, R44, 0x1, 0x1c1f ;  /* 0x003c1f002c077f89 */ /* 0x0280e800000e0000 */
[----:B------:R-:W-:Y:S01]  /*7fc0*/  ISETP.GE.AND P0, PT, R0, R3, PT ;  /* 0x000000030000720c */ /* 0x000fe20003f06270 */
[----:B------:R0:W4:-:S12]  /*7fd0*/  SHFL.IDX PT, R6, R38, 0x1, 0x1c1f ;  /* 0x003c1f0026067f89 */ /* 0x00011800000e0000 */
[----:B0-----:R-:W-:Y:S05]  /*7fe0*/  @P0 BRA `(.L_x_11196) ;  /* 0x0000001400a00947 */ /* 0x001fea0003800000 */
[----:B------:R-:W-:Y:S02]  /*7ff0*/  ULDC UR4, c[0x0][0xac8] ;  /* 0x0002b20000047ab9 */ /* 0x000fe40000000800 */
[----:B------:R-:W-:Y:S02]  /*8000*/  ISETP.GE.AND P2, PT, R16, UR4, PT ;  /* 0x0000000410007c0c */ /* 0x000fe4000bf46270 */
[----:B------:R-:W-:-:S11]  /*8010*/  ISETP.GE.AND P1, PT, R2, UR4, PT ;  /* 0x0000000402007c0c */ /* 0x000fd6000bf26270 */
[----:B----4-:R-:W-:Y:S02]  /*8020*/  @!P2 LEA R12, P0, R16, R6, 0x1 ;  /* 0x00000006100ca211 */ /* 0x010fe400078008ff */
[----:B---3--:R-:W-:Y:S02]  /*8030*/  @!P1 IMAD.WIDE R4, R2, 0x2, R6 ;  /* 0x0000000202049825 */ /* 0x008fe400078e0206 */
        /* <DEDUP_REMOVED lines=9> */
.L_x_11193:
[----:B------:R1:W5:Y:S01]  /*80d0*/  LDL R84, [R1+0x4] ;  /* 0x0000040001547983 */ /* 0x0003620000100800 */
[----:B------:R-:W-:Y:S01]  /*80e0*/  ULDC.64 UR10, c[0x0][0xb08] ;  /* 0x0002c200000a7ab9 */ /* 0x000fe20000000a00 */
[----:B0-----:R-:W0:Y:S02]  /*80f0*/  @P1 LDC R4, c[0x0][0xbec] ;  /* 0x0002fb00ff041b82 */ /* 0x001e240000000800 */
[----:B------:R1:W5:Y:S04]  /*8100*/  LDL R83, [R1+0x2c] ;  /* 0x00002c0001537983 */ /* 0x0003680000100800 */
[----:B------:R1:W5:Y:S01]  /*8110*/  LDL R82, [R1] ;  /* 0x0000000001527983 */ /* 0x0003620000100800 */
[----:B------:R-:W-:Y:S01]  /*8120*/  UIMAD UR7, UR12, UR10, URZ ;  /* 0x0000000a0c0772a4 */ /* 0x000fe2000f8e023f */
[----:B------:R-:W2:Y:S01]  /*8130*/  @P1 LDC R5, c[0x0][0xbf0] ;  /* 0x0002fc00ff051b82 */ /* 0x000ea20000000800 */
[----:B------:R-:W-:Y:S01]  /*8140*/  UIMAD.WIDE.U32 UR8, UR4, UR10, URZ ;  /* 0x0000000a040872a5 */ /* 0x000fe2000f8e003f */
[----:B------:R-:W-:Y:S01]  /*8150*/  IMAD.MOV.U32 R3, RZ, RZ, R11 ;  /* 0x000000ffff037224 */ /* 0x000fe200078e000b */
[----:B------:R-:W-:Y:S01]  /*8160*/  UIMAD UR7, UR4, UR11, UR7 ;  /* 0x0000000b040772a4 */ /* 0x000fe2000f8e0207 */
[----:B------:R-:W-:Y:S01]  /*8170*/  BSSY B1, `(.L_x_11197) ;  /* 0x0000064000017945 */ /* 0x000fe20003800000 */
[----:B------:R-:W-:Y:S01]  /*8180*/  USHF.R.S32.HI UR4, URZ, 0x1f, UR39 ;  /* 0x0000001f3f047899 */ /* 0x000fe20008011427 */
[----:B------:R-:W-:Y:S01]  /*8190*/  SHF.R.S32.HI R24, RZ, 0x1f, R18 ;  /* 0x0000001fff187819 */ /* 0x000fe20000011412 */
[----:B------:R-:W-:Y:S01]  /*81a0*/  UIADD3 UR9, UR9, UR7, URZ ;  /* 0x0000000709097290 */ /* 0x000fe2000fffe03f */
[----:B------:R-:W-:Y:S01]  /*81b0*/  SHF.R.S32.HI R25, RZ, 0x1f, R19 ;  /* 0x0000001fff197819 */ /* 0x000fe20000011413 */
[----:B------:R-:W-:Y:S01]  /*81c0*/  ULDC.64 UR10, c[0x0][0xb38] ;  /* 0x0002ce00000a7ab9 */ /* 0x000fe20000000a00 */
[----:B------:R-:W-:Y:S01]  /*81d0*/  SHF.R.S32.HI R26, RZ, 0x1f, R22 ;  /* 0x0000001fff1a7819 */ /* 0x000fe20000011416 */
[----:B------:R-:W-:Y:S01]  /*81e0*/  UIMAD.WIDE.U32 UR8, UR41, UR10, UR8 ;  /* 0x0000000a290872a5 */ /* 0x000fe2000f8e0008 */
[----:B------:R-:W-:-:S02]  /*81f0*/  SHF.R.S32.HI R27, RZ, 0x1f, R23 ;  /* 0x0000001fff1b7819 */ /* 0x000fc40000011417 */
[----:B------:R-:W-:Y:S01]  /*8200*/  SHF.R.S32.HI R20, RZ, 0x1f, R152 ;  /* 0x0000001fff147819 */ /* 0x000fe20000011498 */
[----:B------:R-:W-:Y:S01]  /*8210*/  UIMAD UR9, UR41, UR11, UR9 ;  /* 0x0000000b290972a4 */ /* 0x000fe2000f8e0209 */
[----:B0-----:R-:W-:Y:S01]  /*8220*/  @P1 IMAD.HI.U32 R4, R11, R4, RZ ;  /* 0x000000040b041227 */ /* 0x001fe200078e00ff */
[----:B------:R-:W-:Y:S01]  /*8230*/  SHF.R.S32.HI R21, RZ, 0x1f, R153 ;  /* 0x0000001fff157819 */ /* 0x000fe20000011499 */
[----:B------:R-:W-:Y:S01]  /*8240*/  ULDC.64 UR10, c[0x0][0xb40] ;  /* 0x0002d000000a7ab9 */ /* 0x000fe20000000a00 */
[----:B------:R-:W-:Y:S01]  /*8250*/  SHF.R.S32.HI R78, RZ, 0x1f, R154 ;  /* 0x0000001fff4e7819 */ /* 0x000fe2000001149a */
[----:B------:R-:W-:Y:S01]  /*8260*/  UIMAD UR4, UR4, UR10, URZ ;  /* 0x0000000a040472a4 */ /* 0x000fe2000f8e023f */
[----:B------:R-:W-:Y:S01]  /*8270*/  SHF.R.S32.HI R79, RZ, 0x1f, R155 ;  /* 0x0000001fff4f7819 */ /* 0x000fe2000001149b */
[----:B------:R-:W-:Y:S01]  /*8280*/  UIMAD.WIDE.U32 UR8, UR39, UR10, UR8 ;  /* 0x0000000a270872a5 */ /* 0x000fe2000f8e0008 */
[----:B------:R-:W-:Y:S01]  /*8290*/  SHF.R.S32.HI R80, RZ, 0x1f, R156 ;  /* 0x0000001fff507819 */ /* 0x000fe2000001149c */
[----:B------:R-:W-:Y:S01]  /*82a0*/  UIMAD UR4, UR39, UR11, UR4 ;  /* 0x0000000b270472a4 */ /* 0x000fe2000f8e0204 */
[----:B--2---:R-:W-:-:S02]  /*82b0*/  @P1 SHF.R.U32.HI R3, RZ, R5, R4 ;  /* 0x00000005ff031219 */ /* 0x004fc40000011604 */
[----:B------:R-:W-:Y:S01]  /*82c0*/  ULDC.64 UR10, c[0x0][0xb48] ;  /* 0x0002d200000a7ab9 */ /* 0x000fe20000000a00 */
[----:B------:R-:W-:Y:S01]  /*82d0*/  UIADD3 UR9, UR9, UR4, URZ ;  /* 0x0000000409097290 */ /* 0x000fe2000fffe03f */
[--C-:B------:R-:W-:Y:S01]  /*82e0*/  SHF.R.S32.HI R4, RZ, 0x1f, R3.reuse ;  /* 0x0000001fff047819 */ /* 0x100fe20000011403 */
[----:B------:R-:W-:Y:S01]  /*82f0*/  IMAD.MOV R7, RZ, RZ, -R3 ;  /* 0x000000ffff077224 */ /* 0x000fe200078e0a03 */
[----:B------:R-:W-:Y:S01]  /*8300*/  SHF.R.S32.HI R81, RZ, 0x1f, R157 ;  /* 0x0000001fff517819 */ /* 0x000fe2000001149d */
[----:B------:R-:W-:Y:S02]  /*8310*/  UIMAD.WIDE.U32 UR8, UR43, UR10, UR8 ;  /* 0x0000000a2b0872a5 */ /* 0x000fe4000f8e0008 */
[----:B------:R-:W-:Y:S02]  /*8320*/  IMAD R7, R38, R7, R11 ;  /* 0x0000000726077224 */ /* 0x000fe400078e020b */
[----:B------:R-:W-:Y:S02]  /*8330*/  UIMAD UR43, UR43, UR11, UR9 ;  /* 0x0000000b2b2b72a4 */ /* 0x000fe4000f8e0209 */
[----:B------:R-:W-:Y:S01]  /*8340*/  IMAD.U32 R5, RZ, RZ, UR9 ;  /* 0x00000009ff057e24 */ /* 0x000fe2000f8e00ff */
[----:B------:R-:W-:-:S02]  /*8350*/  ULDC.64 UR10, c[0x0][0xb30] ;  /* 0x0002cc00000a7ab9 */ /* 0x000fc40000000a00 */
        /* <DEDUP_REMOVED lines=12> */
[----:B------:R-:W-:Y:S01]  /*8420*/  VIADD R6, R0, 0x19c20 ;  /* 0x00019c2000067836 */ /* 0x000fe20000000000 */
[----:B------:R-:W-:Y:S01]  /*8430*/  LEA R0, P1, R4, UR8, 0x2 ;  /* 0x0000000804007c11 */ /* 0x000fe2000f8210ff */
[----:B------:R-:W-:-:S03]  /*8440*/  IMAD.IADD R3, R5, 0x1, R3 ;  /* 0x0000000105037824 */ /* 0x000fc600078e0203 */
[----:B------:R-:W-:Y:S02]  /*8450*/  PRMT R6, RZ, 0x654, R6 ;  /* 0x00000654ff067816 */ /* 0x000fe40000000006 */
[----:B------:R-:W-:Y:S02]  /*8460*/  LEA.HI.X R3, R4, UR9, R3, 0x2, P1 ;  /* 0x0000000904037c11 */ /* 0x000fe400088f1403 */
[----:B------:R0:W-:Y:S03]  /*8470*/  SYNCS.ARRIVE.TRANS64.RED.A1T0 RZ, [R6+URZ], RZ ;  /* 0x000000ff06ff79a7 */ /* 0x0001e6000810043f */
[----:B------:R1:W2:Y:S04]  /*8480*/  SHFL.IDX PT, R7, R3, RZ, 0x1c1f ;  /* 0x001c1fff03077589 */ /* 0x0002a800000e0000 */
[----:B0-----:R1:W0:Y:S01]  /*8490*/  SHFL.IDX PT, R6, R0, RZ, 0x1c1f ;  /* 0x001c1fff00067589 */ /* 0x00122200000e0000 */
[----:B------:R-:W-:Y:S05]  /*84a0*/  @P2 BRA `(.L_x_11198) ;  /* 0x0000000000c02947 */ /* 0x000fea0003800000 */
[----:B------:R-:W-:Y:S02]  /*84b0*/  ULDC UR4, c[0x0][0xac8] ;  /* 0x0002b20000047ab9 */ /* 0x000fe40000000800 */
[----:B-----5:R-:W-:Y:S02]  /*84c0*/  ISETP.GE.AND P1, PT, R84, UR4, PT ;  /* 0x0000000454007c0c */ /* 0x020fe4000bf26270 */
[----:B------:R-:W-:Y:S02]  /*84d0*/  ISETP.GE.AND P2, PT, R82, UR4, PT ;  /* 0x0000000452007c0c */ /* 0x000fe4000bf46270 */
[----:B------:R-:W-:Y:S02]  /*84e0*/  ISETP.GE.AND P5, PT, R157, UR4, PT ;  /* 0x000000049d007c0c */ /* 0x000fe4000bfa6270 */
[----:B------:R-:W-:-:S07]  /*84f0*/  ISETP.GE.AND P4, PT, R156, UR4, PT ;  /* 0x000000049c007c0c */ /* 0x000fce000bf86270 */
[----:B0-2---:R-:W-:Y:S02]  /*8500*/  @!P1 IMAD.WIDE R4, R84, 0x4, R6 ;  /* 0x0000000454049825 */ /* 0x005fe400078e0206 */
        /* <DEDUP_REMOVED lines=9> */
[----:B------:R-:W-:Y:S01]  /*85a0*/  ISETP.GE.AND P3, PT, R153, UR4, PT ;  /* 0x0000000499007c0c */ /* 0x000fe2000bf66270 */
[----:B------:R3:W-:Y:S01]  /*85b0*/  @!P5 ST.E.64 desc[UR50][R10.64], R68 ;  /* 0x000000440a00d985 */ /* 0x0007e2000c101b32 */
[----:B------:R-:W-:Y:S02]  /*85c0*/  @!P4 LEA.HI.X R13, R156, R7, R80, 0x2, P6 ;  /* 0x000000079c0dc211 */ /* 0x000fe400030f1450 */
[----:B------:R-:W-:-:S03]  /*85d0*/  @!P1 LEA R14, P5, R155, R6, 0x2 ;  /* 0x000000069b0e9211 */ /* 0x000fc600078a10ff */
[----:B------:R4:W-:Y:S01]  /*85e0*/  @!P4 ST.E.64 desc[UR50][R12.64], R66 ;  /* 0x000000420c00c985 */ /* 0x0009e2000c101b32 */
[-C--:B------:R-:W-:Y:S02]  /*85f0*/  @!P1 LEA.HI.X R15, R155, R7.reuse, R79, 0x2, P5 ;  /* 0x000000079b0f9211 */ /* 0x080fe400028f144f */
[----:B------:R-:W-:Y:S02]  /*8600*/  ISETP.GE.AND P4, PT, R152, UR4, PT ;  /* 0x0000000498007c0c */ /* 0x000fe4000bf86270 */
[CC--:B0-----:R-:W-:Y:S01]  /*8610*/  @!P2 LEA R4, P6, R154.reuse, R6.reuse, 0x2 ;  /* 0x000000069a04a211 */ /* 0x0c1fe200078c10ff */
[----:B------:R0:W-:Y:S01]  /*8620*/  @!P1 ST.E.64 desc[UR50][R14.64], R60 ;  /* 0x0000003c0e009985 */ /* 0x0001e2000c101b32 */
[----:B------:R-:W-:Y:S02]  /*8630*/  ISETP.GE.AND P1, PT, R23, UR4, PT ;  /* 0x0000000417007c0c */ /* 0x000fe4000bf26270 */
[----:B--2---:R-:W-:Y:S02]  /*8640*/  @!P3 LEA R8, P5, R153, R6, 0x2 ;  /* 0x000000069908b211 */ /* 0x004fe400078a10ff */
        /* <DEDUP_REMOVED lines=11> */
[----:B------:R-:W-:Y:S02]  /*8700*/  @!P1 LEA.HI.X R13, R23, R7, R27, 0x2, P2 ;  /* 0x00000007170d9211 */ /* 0x000fe400010f141b */
[----:B0-----:R-:W-:-:S03]  /*8710*/  @!P5 LEA R14, P2, R22, R6, 0x2 ;  /* 0x00000006160ed211 */ /* 0x001fc600078410ff */
        /* <DEDUP_REMOVED lines=9> */
.L_x_11198:
[----:B------:R-:W-:Y:S05]  /*87b0*/  BSYNC B1 ;  /* 0x0000000000017941 */ /* 0x000fea0003800000 */
.L_x_11197:
[----:B--23--:R2:W3:Y:S04]  /*87c0*/  SHFL.IDX PT, R7, R3, 0x1, 0x1c1f ;  /* 0x003c1f0003077f89 */ /* 0x00c4e800000e0000 */
[----:B0-----:R2:W0:Y:S01]  /*87d0*/  SHFL.IDX PT, R6, R0, 0x1, 0x1c1f ;  /* 0x003c1f0000067f89 */ /* 0x00142200000e0000 */
[----:B------:R-:W-:Y:S05]  /*87e0*/  @P0 BRA `(.L_x_11196) ;  /* 0x0000000c00a00947 */ /* 0x000fea0003800000 */
[----:B------:R-:W-:Y:S02]  /*87f0*/  ULDC UR4, c[0x0][0xac8] ;  /* 0x0002b20000047ab9 */ /* 0x000fe40000000800 */
[----:B-----5:R-:W-:Y:S02]  /*8800*/  ISETP.GE.AND P5, PT, R82, UR4, PT ;  /* 0x0000000452007c0c */ /* 0x020fe4000bfa6270 */
[----:B------:R-:W-:Y:S02]  /*8810*/  ISETP.GE.AND P1, PT, R84, UR4, PT ;  /* 0x0000000454007c0c */ /* 0x000fe4000bf26270 */
[----:B------:R-:W-:Y:S02]  /*8820*/  ISETP.GE.AND P2, PT, R157, UR4, PT ;  /* 0x000000049d007c0c */ /* 0x000fe4000bf46270 */
[----:B------:R-:W-:Y:S02]  /*8830*/  ISETP.GE.AND P4, PT, R156, UR4, PT ;  /* 0x000000049c007c0c */ /* 0x000fe4000bf86270 */
[----:B------:R-:W-:-:S05]  /*8840*/  ISETP.GE.AND P3, PT, R155, UR4, PT ;  /* 0x000000049b007c0c */ /* 0x000fca000bf66270 */
[-C--:B0-----:R-:W-:Y:S02]  /*8850*/  @!P5 LEA R8, P0, R82, R6.reuse, 0x2 ;  /* 0x000000065208d211 */ /* 0x081fe400078010ff */
[----:B---3--:R-:W-:Y:S02]  /*8860*/  @!P1 IMAD.WIDE R4, R84, 0x4, R6 ;  /* 0x0000000454049825 */ /* 0x008fe400078e0206 */
[----:B------:R-:W-:Y:S02]  /*8870*/  @!P5 LEA.HI.X R9, R82, R7, R83, 0x2, P0 ;  /* 0x000000075209d211 */ /* 0x000fe400000f1453 */
[----:B------:R-:W-:Y:S01]  /*8880*/  ISETP.GE.AND P0, PT, R154, UR4, PT ;  /* 0x000000049a007c0c */ /* 0x000fe2000bf06270 */
[----:B------:R0:W-:Y:S01]  /*8890*/  @!P1 ST.E.64 desc[UR50][R4.64], R72 ;  /* 0x0000004804009985 */ /* 0x0001e2000c101b32 */
[-C--:B------:R-:W-:Y:S02]  /*88a0*/  @!P2 LEA R10, P1, R157, R6.reuse, 0x2 ;  /* 0x000000069d0aa211 */ /* 0x080fe400078210ff */
[-C--:B------:R-:W-:Y:S01]  /*88b0*/  @!P3 LEA R14, P6, R155, R6.reuse, 0x2 ;  /* 0x000000069b0eb211 */ /* 0x080fe200078c10ff */
[----:B------:R3:W-:Y:S01]  /*88c0*/  @!P5 ST.E.64 desc[UR50][R8.64], R70 ;  /* 0x000000460800d985 */ /* 0x0007e2000c101b32 */
[----:B------:R-:W-:-:S02]  /*88d0*/  @!P4 LEA R12, P5, R156, R6, 0x2 ;  /* 0x000000069c0cc211 */ /* 0x000fc400078a10ff */
[-C--:B------:R-:W-:Y:S02]  /*88e0*/  @!P2 LEA.HI.X R11, R157, R7.reuse, R81, 0x2, P1 ;  /* 0x000000079d0ba211 */ /* 0x080fe400008f1451 */
[-C--:B------:R-:W-:Y:S02]  /*88f0*/  @!P4 LEA.HI.X R13, R156, R7.reuse, R80, 0x2, P5 ;  /* 0x000000079c0dc211 */ /* 0x080fe400028f1450 */
[----:B------:R-:W-:Y:S01]  /*8900*/  ISETP.GE.AND P1, PT, R153, UR4, PT ;  /* 0x0000000499007c0c */ /* 0x000fe2000bf26270 */
[----:B------:R4:W-:Y:S01]  /*8910*/  @!P2 ST.E.64 desc[UR50][R10.64], R64 ;  /* 0x000000400a00a985 */ /* 0x0009e2000c101b32 */
[----:B------:R-:W-:Y:S02]  /*8920*/  @!P3 LEA.HI.X R15, R155, R7, R79, 0x2, P6 ;  /* 0x000000079b0fb211 */ /* 0x000fe400030f144f */
[----:B------:R-:W-:Y:S01]  /*8930*/  ISETP.GE.AND P2, PT, R152, UR4, PT ;  /* 0x0000000498007c0c */ /* 0x000fe2000bf46270 */
[----:B------:R1:W-:Y:S01]  /*8940*/  @!P4 ST.E.64 desc[UR50][R12.64], R62 ;  /* 0x0000003e0c00c985 */ /* 0x0003e2000c101b32 */
[----:B0-----:R-:W-:-:S02]  /*8950*/  @!P0 LEA R4, P4, R154, R6, 0x2 ;  /* 0x000000069a048211 */ /* 0x001fc400078810ff */
[----:B------:R-:W-:Y:S01]  /*8960*/  ISETP.GE.AND P5, PT, R23, UR4, PT ;  /* 0x0000000417007c0c */ /* 0x000fe2000bfa6270 */
[----:B------:R0:W-:Y:S01]  /*8970*/  @!P3 ST.E.64 desc[UR50][R14.64], R56 ;  /* 0x000000380e00b985 */ /* 0x0001e2000c101b32 */
[----:B------:R-:W-:Y:S02]  /*8980*/  @!P0 LEA.HI.X R5, R154, R7, R78, 0x2, P4 ;  /* 0x000000079a058211 */ /* 0x000fe400020f144e */
[----:B------:R-:W-:Y:S02]  /*8990*/  ISETP.GE.AND P4, PT, R22, UR4, PT ;  /* 0x0000000416007c0c */ /* 0x000fe4000bf86270 */
[----:B------:R-:W-:Y:S01]  /*89a0*/  ISETP.GE.AND P3, PT, R19, UR4, PT ;  /* 0x0000000413007c0c */ /* 0x000fe2000bf66270 */
[----:B------:R2:W-:Y:S01]  /*89b0*/  @!P0 ST.E.64 desc[UR50][R4.64], R54 ;  /* 0x0000003604008985 */ /* 0x0005e2000c101b32 */
[----:B---3--:R-:W-:-:S04]  /*89c0*/  @!P1 LEA R8, P6, R153, R6, 0x2 ;  /* 0x0000000699089211 */ /* 0x008fc800078c10ff */
[-C--:B------:R-:W-:Y:S02]  /*89d0*/  @!P1 LEA.HI.X R9, R153, R7.reuse, R21, 0x2, P6 ;  /* 0x0000000799099211 */ /* 0x080fe400030f1415 */
[CC--:B----4-:R-:W-:Y:S02]  /*89e0*/  @!P2 LEA R10, P6, R152.reuse, R6.reuse, 0x2 ;  /* 0x00000006980aa211 */ /* 0x0d0fe400078c10ff */
[-C--:B-1----:R-:W-:Y:S01]  /*89f0*/  @!P5 LEA R12, P0, R23, R6.reuse, 0x2 ;  /* 0x00000006170cd211 */ /* 0x082fe200078010ff */
[----:B------:R2:W-:Y:S01]  /*8a00*/  @!P1 ST.E.64 desc[UR50][R8.64], R48 ;  /* 0x0000003008009985 */ /* 0x0005e2000c101b32 */
[-C--:B------:R-:W-:Y:S02]  /*8a10*/  @!P2 LEA.HI.X R11, R152, R7.reuse, R20, 0x2, P6 ;  /* 0x00000007980ba211 */ /* 0x080fe400030f1414 */
[-C--:B0-----:R-:W-:Y:S02]  /*8a20*/  @!P4 LEA R14, P1, R22, R6.reuse, 0x2 ;  /* 0x00000006160ec211 */ /* 0x081fe400078210ff */
[----:B------:R-:W-:Y:S01]  /*8a30*/  @!P3 LEA R20, P6, R19, R6, 0x2 ;  /* 0x000000061314b211 */ /* 0x000fe200078c10ff */
[----:B------:R2:W-:Y:S01]  /*8a40*/  @!P2 ST.E.64 desc[UR50][R10.64], R46 ;  /* 0x0000002e0a00a985 */ /* 0x0005e2000c101b32 */
[----:B------:R-:W-:-:S02]  /*8a50*/  @!P5 LEA.HI.X R13, R23, R7, R27, 0x2, P0 ;  /* 0x00000007170dd211 */ /* 0x000fc400000f141b */
        /* <DEDUP_REMOVED lines=11> */
.L_x_11191:
        /* <DEDUP_REMOVED lines=31> */
.L_x_11199:
        /* <DEDUP_REMOVED lines=57> */
.L_x_11201:
[----:B------:R-:W-:Y:S05]  /*9090*/  BSYNC B1 ;  /* 0x0000000000017941 */ /* 0x000fea0003800000 */
.L_x_11200:
[----:B------:R-:W-:-:S06]  /*90a0*/  UISETP.GT.AND UP0, UPT, UR44, 0x1, UPT ;  /* 0x000000012c00788c */ /* 0x000fcc000bf04270 */
[----:B------:R-:W-:-:S13]  /*90b0*/  PLOP3.LUT P0, PT, PT, PT, UP0, 0x80, 0x0 ;  /* 0x000000000000781c */ /* 0x000fda0003f0f008 */
[----:B------:R-:W-:Y:S05]  /*90c0*/  @P0 BRA `(.L_x_11196) ;  /* 0x0000000400680947 */ /* 0x000fea0003800000 */
[----:B------:R-:W1:Y:S01]  /*90d0*/  LDC R11, c[0x0][0xbe8] ;  /* 0x0002fa00ff0b7b82 */ /* 0x000e620000000800 */
[--C-:B0-----:R-:W-:Y:S01]  /*90e0*/  SHF.R.S32.HI R3, RZ, 0x1f, R12.reuse ;  /* 0x0000001fff037819 */ /* 0x101fe2000001140c */
[----:B------:R-:W-:Y:S01]  /*90f0*/  ULDC.64 UR10, c[0x0][0xaa0] ;  /* 0x0002a800000a7ab9 */ /* 0x000fe20000000a00 */
[----:B------:R-:W-:Y:S01]  /*9100*/  SHF.R.S32.HI R10, RZ, 0x1f, R12 ;  /* 0x0000001fff0a7819 */ /* 0x000fe2000001140c */
[----:B------:R-:W-:Y:S01]  /*9110*/  UIMAD UR7, UR16, UR10, URZ ;  /* 0x0000000a100772a4 */ /* 0x000fe2000f8e023f */
[-C--:B------:R-:W-:Y:S01]  /*9120*/  LEA.HI R3, R3, R12.reuse, RZ, 0x2 ;  /* 0x0000000c03037211 */ /* 0x080fe200078f10ff */
[----:B------:R-:W-:Y:S01]  /*9130*/  UIMAD.WIDE.U32 UR8, UR4, UR10, URZ ;  /* 0x0000000a040872a5 */ /* 0x000fe2000f8e003f */
[----:B------:R-:W-:Y:S01]  /*9140*/  LEA.HI R10, R10, R12, RZ, 0x2 ;  /* 0x0000000c0a0a7211 */ /* 0x000fe200078f10ff */
[----:B------:R-:W-:Y:S01]  /*9150*/  UIMAD UR7, UR4, UR11, UR7 ;  /* 0x0000000b040772a4 */ /* 0x000fe2000f8e0207 */
[----:B------:R-:W-:Y:S01]  /*9160*/  LOP3.LUT R3, R3, 0xfffffffc, RZ, 0xc0, !PT ;  /* 0xfffffffc03037812 */ /* 0x000fe200078ec0ff */
[----:B------:R-:W-:Y:S01]  /*9170*/  IMAD.U32 R6, RZ, RZ, UR42 ;  /* 0x0000002aff067e24 */ /* 0x000fe2000f8e00ff */
[----:B------:R-:W-:Y:S01]  /*9180*/  SHF.R.S32.HI R10, RZ, 0x2, R10 ;  /* 0x00000002ff0a7819 */ /* 0x000fe2000001140a */
[----:B------:R-:W-:Y:S01]  /*9190*/  UIADD3 UR9, UR9, UR7, URZ ;  /* 0x0000000709097290 */ /* 0x000fe2000fffe03f */
[----:B------:R-:W-:Y:S01]  /*91a0*/  IMAD.U32 R8, RZ, RZ, UR42 ;  /* 0x0000002aff087e24 */ /* 0x000fe2000f8e00ff */
[----:B------:R-:W-:Y:S01]  /*91b0*/  ULDC.64 UR10, c[0x0][0xae8] ;  /* 0x0002ba00000a7ab9 */ /* 0x000fe20000000a00 */
[----:B------:R-:W-:Y:S01]  /*91c0*/  IMAD.IADD R3, R12, 0x1, -R3 ;  /* 0x000000010c037824 */ /* 0x000fe200078e0a03 */
[----:B------:R-:W-:Y:S01]  /*91d0*/  UIMAD.WIDE.U32 UR8, UR41, UR10, UR8 ;  /* 0x0000000a290872a5 */ /* 0x000fe2000f8e0008 */
[----:B------:R-:W-:Y:S01]  /*91e0*/  BSSY B1, `(.L_x_11202) ;  /* 0x0000037000017945 */ /* 0x000fe20003800000 */
[----:B------:R-:W-:Y:S01]  /*91f0*/  SHF.R.S32.HI R20, RZ, 0x1f, R17 ;  /* 0x0000001fff147819 */ /* 0x000fe20000011411 */
[----:B------:R-:W-:Y:S01]  /*9200*/  IMAD R3, R3, 0x60, R10 ;  /* 0x0000006003037824 */ /* 0x000fe200078e020a */
[----:B------:R-:W-:Y:S01]  /*9210*/  UIMAD UR9, UR41, UR11, UR9 ;  /* 0x0000000b290972a4 */ /* 0x000fe2000f8e0209 */
[----:B------:R-:W-:-:S02]  /*9220*/  SHF.R.S32.HI R21, RZ, 0x1f, R16 ;  /* 0x0000001fff157819 */ /* 0x000fc40000011410 */
[----:B------:R-:W-:Y:S01]  /*9230*/  IMAD R6, R6, 0xc0, R3 ;  /* 0x000000c006067824 */ /* 0x000fe200078e0203 */
[----:B-1----:R-:W-:Y:S01]  /*9240*/  ISETP.NE.AND P0, PT, R11, 0x1, PT ;  /* 0x000000010b00780c */ /* 0x002fe20003f05270 */
[----:B------:R-:W-:Y:S02]  /*9250*/  ULDC.64 UR10, c[0x0][0xaf0] ;  /* 0x0002bc00000a7ab9 */ /* 0x000fe40000000a00 */
[----:B------:R-:W-:Y:S01]  /*9260*/  UIMAD UR40, UR40, UR10, URZ ;  /* 0x0000000a282872a4 */ /* 0x000fe2000f8e023f */
[----:B------:R-:W-:Y:S01]  /*9270*/  IMAD.MOV.U32 R3, RZ, RZ, R6 ;  /* 0x000000ffff037224 */ /* 0x000fe200078e0006 */
[----:B------:R-:W-:Y:S02]  /*9280*/  UIMAD.WIDE.U32 UR8, UR39, UR10, UR8 ;  /* 0x0000000a270872a5 */ /* 0x000fe4000f8e0008 */
[----:B------:R-:W-:-:S03]  /*9290*/  UIMAD UR4, UR39, UR11, UR40 ;  /* 0x0000000b270472a4 */ /* 0x000fc6000f8e0228 */
        /* <DEDUP_REMOVED lines=10> */
[----:B------:R-:W-:Y:S02]  /*9340*/  IMAD R7, R11, R7, R6 ;  /* 0x000000070b077224 */ /* 0x000fe400078e0206 */
[----:B------:R-:W-:Y:S02]  /*9350*/  IMAD R6, R4, UR10, RZ ;  /* 0x0000000a04067c24 */ /* 0x000fe4000f8e02ff */
[----:B------:R-:W-:Y:S01]  /*9360*/  IMAD.U32 R4, RZ, RZ, UR8 ;  /* 0x00000008ff047e24 */ /* 0x000fe2000f8e00ff */
[----:B------:R-:W-:Y:S01]  /*9370*/  ULDC.64 UR8, c[0x0][0xad8] ;  /* 0x0002b60000087ab9 */ /* 0x000fe20000000a00 */
[C---:B------:R-:W-:Y:S01]  /*9380*/  IMAD R9, R3.reuse, UR11, R6 ;  /* 0x0000000b03097c24 */ /* 0x040fe2000f8e0206 */
[----:B------:R-:W-:Y:S01]  /*9390*/  SHF.R.S32.HI R6, RZ, 0x1f, R7 ;  /* 0x0000001fff067819 */ /* 0x000fe20000011407 */
[----:B------:R-:W-:-:S04]  /*93a0*/  IMAD.WIDE.U32 R4, R3, UR10, R4 ;  /* 0x0000000a03047c25 */ /* 0x000fc8000f8e0004 */
[----:B------:R-:W-:Y:S02]  /*93b0*/  IMAD R6, R6, UR8, RZ ;  /* 0x0000000806067c24 */ /* 0x000fe4000f8e02ff */
[----:B------:R-:W-:Y:S02]  /*93c0*/  IMAD.IADD R5, R5, 0x1, R9 ;  /* 0x0000000105057824 */ /* 0x000fe400078e0209 */
[----:B-----5:R-:W-:Y:S02]  /*93d0*/  IMAD R11, R0, R11, RZ ;  /* 0x0000000b000b7224 */ /* 0x020fe400078e02ff */
[----:B------:R-:W-:Y:S02]  /*93e0*/  IMAD R0, R8, 0xc0, R10 ;  /* 0x000000c008007824 */ /* 0x000fe400078e020a */
[C---:B------:R-:W-:Y:S02]  /*93f0*/  IMAD R3, R7.reuse, UR9, R6 ;  /* 0x0000000907037c24 */ /* 0x040fe4000f8e0206 */
[----:B------:R-:W-:Y:S01]  /*9400*/  IMAD.WIDE.U32 R4, R7, UR8, R4 ;  /* 0x0000000807047c25 */ /* 0x000fe2000f8e0004 */
[----:B------:R-:W-:Y:S01]  /*9410*/  ISETP.GE.AND P0, PT, R0, R11, PT ;  /* 0x0000000b0000720c */ /* 0x000fe20003f06270 */
[----:B------:R-:W-:-:S02]  /*9420*/  ULDC.64 UR8, c[0x0][0xa80] ;  /* 0x0002a00000087ab9 */ /* 0x000fc40000000a00 */
[----:B------:R-:W-:Y:S01]  /*9430*/  IMAD.IADD R3, R5, 0x1, R3 ;  /* 0x0000000105037824 */ /* 0x000fe200078e0203 */
[----:B------:R-:W-:-:S04]  /*9440*/  LEA R6, P1, R4, UR8, 0x1 ;  /* 0x0000000804067c11 */ /* 0x000fc8000f8208ff */
[----:B------:R-:W-:Y:S02]  /*9450*/  LEA.HI.X R3, R4, UR9, R3, 0x1, P1 ;  /* 0x0000000904037c11 */ /* 0x000fe400088f0c03 */
[----:B------:R0:W1:Y:S04]  /*9460*/  SHFL.IDX PT, R4, R6, RZ, 0x1c1f ;  /* 0x001c1fff06047589 */ /* 0x00006800000e0000 */
[----:B------:R0:W2:Y:S01]  /*9470*/  SHFL.IDX PT, R5, R3, RZ, 0x1c1f ;  /* 0x001c1fff03057589 */ /* 0x0000a200000e0000 */
[----:B------:R-:W-:Y:S05]  /*9480*/  @P0 BRA `(.L_x_11203) ;  /* 0x0000000000300947 */ /* 0x000fea0003800000 */
        /* <DEDUP_REMOVED lines=9> */
[----:B------:R3:W-:Y:S04]  /*9520*/  @!P2 ST.E.128 desc[UR50][R8.64], RZ ;  /* 0x000000ff0800a985 */ /* 0x0007e8000c101d32 */
[----:B------:R3:W-:Y:S04]  /*9530*/  @!P3 ST.E.128 desc[UR50][R12.64], RZ ;  /* 0x000000ff0c00b985 */ /* 0x0007e8000c101d32 */
[----:B------:R3:W-:Y:S02]  /*9540*/  @!P4 ST.E.128 desc[UR50][R14.64], RZ ;  /* 0x000000ff0e00c985 */ /* 0x0007e4000c101d32 */
.L_x_11203:
[----:B------:R-:W-:Y:S05]  /*9550*/  BSYNC B1 ;  /* 0x0000000000017941 */ /* 0x000fea0003800000 */
.L_x_11202:
[----:B------:R-:W-:Y:S01]  /*9560*/  VIADD R0, R0, 0x60 ;  /* 0x0000006000007836 */ /* 0x000fe20000000000 */
[----:B--2---:R2:W4:Y:S04]  /*9570*/  SHFL.IDX PT, R5, R3, 0x1, 0x1c1f ;  /* 0x003c1f0003057f89 */ /* 0x00452800000e0000 */
[----:B------:R-:W-:Y:S01]  /*9580*/  ISETP.GE.AND P0, PT, R0, R11, PT ;  /* 0x0000000b0000720c */ /* 0x000fe20003f06270 */
[----:B-1----:R2:W1:-:S12]  /*9590*/  SHFL.IDX PT, R4, R6, 0x1, 0x1c1f ;  /* 0x003c1f0006047f89 */ /* 0x00245800000e0000 */
[----:B--2---:R-:W-:Y:S05]  /*95a0*/  @P0 BRA `(.L_x_11196) ;  /* 0x0000000000300947 */ /* 0x004fea0003800000 */
[----:B------:R-:W-:Y:S02]  /*95b0*/  ULDC UR4, c[0x0][0xac8] ;  /* 0x0002b20000047ab9 */ /* 0x000fe40000000800 */
[----:B------:R-:W-:Y:S02]  /*95c0*/  ISETP.GE.AND P3, PT, R16, UR4, PT ;  /* 0x0000000410007c0c */ /* 0x000fe4000bf66270 */
[----:B------:R-:W-:Y:S02]  /*95d0*/  ISETP.GE.AND P4, PT, R17, UR4, PT ;  /* 0x0000000411007c0c */ /* 0x000fe4000bf86270 */
[----:B------:R-:W-:-:S09]  /*95e0*/  ISETP.GE.AND P2, PT, R2, UR4, PT ;  /* 0x0000000402007c0c */ /* 0x000fd2000bf46270 */
[-C--:B-1-3--:R-:W-:Y:S02]  /*95f0*/  @!P3 LEA R8, P0, R16, R4.reuse, 0x1 ;  /* 0x000000041008b211 */ /* 0x08afe400078008ff */
[C---:B------:R-:W-:Y:S02]  /*9600*/  @!P4 LEA R10, P1, R17.reuse, R4, 0x1 ;  /* 0x00000004110ac211 */ /* 0x040fe400078208ff */
[----:B0---4-:R-:W-:Y:S01]  /*9610*/  @!P2 IMAD.WIDE R6, R2, 0x2, R4 ;  /* 0x000000020206a825 */ /* 0x011fe200078e0204 */
[-C--:B------:R-:W-:Y:S02]  /*9620*/  @!P3 LEA.HI.X R9, R16, R5.reuse, R21, 0x1, P0 ;  /* 0x000000051009b211 */ /* 0x080fe400000f0c15 */
[----:B------:R-:W-:Y:S02]  /*9630*/  @!P4 LEA.HI.X R11, R17, R5, R20, 0x1, P1 ;  /* 0x00000005110bc211 */ /* 0x000fe400008f0c14 */
[----:B------:R2:W-:Y:S04]  /*9640*/  @!P2 ST.E.128 desc[UR50][R6.64], RZ ;  /* 0x000000ff0600a985 */ /* 0x0005e8000c101d32 */
[----:B------:R2:W-:Y:S04]  /*9650*/  @!P3 ST.E.128 desc[UR50][R8.64], RZ ;  /* 0x000000ff0800b985 */ /* 0x0005e8000c101d32 */
[----:B------:R2:W-:Y:S02]  /*9660*/  @!P4 ST.E.128 desc[UR50][R10.64], RZ ;  /* 0x000000ff0a00c985 */ /* 0x0005e4000c101d32 */
.L_x_11196:
[----:B------:R-:W-:Y:S05]  /*9670*/  BSYNC B0 ;  /* 0x0000000000007941 */ /* 0x000fea0003800000 */
.L_x_11190:
[----:B------:R-:W-:Y:S02]  /*9680*/  ULDC UR4, c[0x0][0xc3c] ;  /* 0x00030f0000047ab9 */ /* 0x000fe40000000800 */
[----:B------:R-:W-:-:S13]  /*9690*/  ISETP.GE.AND P0, PT, R39, UR4, PT ;  /* 0x0000000427007c0c */ /* 0x000fda000bf06270 */
[----:B------:R-:W-:Y:S05]  /*96a0*/  @!P0 BRA `(.L_x_11204) ;  /* 0xffffff7800048947 */ /* 0x000fea000383ffff */
[----:B------:R-:W-:Y:S05]  /*96b0*/  EXIT ;  /* 0x000000000000794d */ /* 0x000fea0003800000 */
.L_x_11161:
        /* <DEDUP_REMOVED lines=62> */
.L_x_11208:
        /* <DEDUP_REMOVED lines=36> */
.L_x_11206:
        /* <DEDUP_REMOVED lines=8> */
[----:B------:R0:W1:Y:S04]  /*9d60*/  SHFL.IDX PT, R6, R6, R11, 0x1f ;  /* 0x00001f0b06067589 */ /* 0x00006800000e0000 */
[----:B------:R2:W3:Y:S01]  /*9d70*/  SHFL.IDX PT, R9, R9, R14, 0x1f ;  /* 0x00001f0e09097589 */ /* 0x0004e200000e0000 */
[----:B0-----:R-:W-:Y:S01]  /*9d80*/  IMAD.MOV.U32 R11, RZ, RZ, RZ ;  /* 0x000000ffff0b7224 */ /* 0x001fe200078e00ff */
[----:B-1----:R-:W-:-:S04]  /*9d90*/  IABS R4, R6 ;  /* 0x0000000600047213 */ /* 0x002fc80000000000 */
[----:B------:R-:W0:Y:S08]  /*9da0*/  I2F.RP R10, R4 ;  /* 0x00000004000a7306 */ /* 0x000e300000209400 */
[----:B0-----:R-:W0:Y:S02]  /*9db0*/  MUFU.RCP R10, R10 ;  /* 0x0000000a000a7308 */ /* 0x001e240000001000 */
[----:B0-----:R-:W-:-:S06]  /*9dc0*/  VIADD R3, R10, 0xffffffe ;  /* 0x0ffffffe0a037836 */ /* 0x001fcc0000000000 */
[----:B------:R-:W0:Y:S02]  /*9dd0*/  F2I.FTZ.U32.TRUNC.NTZ R3, R3 ;  /* 0x0000000300037305 */ /* 0x000e24000021f000 */
[----:B0-----:R-:W-:Y:S01]  /*9de0*/  IMAD.MOV R13, RZ, RZ, -R3 ;  /* 0x000000ffff0d7224 */ /* 0x001fe200078e0a03 */
[----:B--23--:R-:W-:Y:S06]  /*9df0*/  @!P0 BRA `(.L_x_11209) ;  /* 0x00000000000c8947 */ /* 0x00cfec0003800000 */
[----:B------:R-:W-:-:S06]  /*9e00*/  UIADD3 UR5, UR40, -0x1, URZ ;  /* 0xffffffff28057890 */ /* 0x000fcc000fffe03f */
[----:B------:R-:W-:-:S05]  /*9e10*/  IMAD.U32 R10, RZ, RZ, UR5 ;  /* 0x00000005ff0a7e24 */ /* 0x000fca000f8e00ff */
[----:B------:R0:W1:Y:S02]  /*9e20*/  SHFL.IDX PT, R11, R5, R10, 0x1f ;  /* 0x00001f0a050b7589 */ /* 0x00006400000e0000 */
.L_x_11209:
[----:B01----:R-:W-:Y:S01]  /*9e30*/  IMAD R5, R11, R2, R12 ;  /* 0x000000020b057224 */ /* 0x003fe200078e020c */
[----:B------:R-:W-:Y:S01]  /*9e40*/  IABS R2, R9 ;  /* 0x0000000900027213 */ /* 0x000fe20000000000 */
[----:B------:R-:W-:Y:S01]  /*9e50*/  IMAD.MOV.U32 R11, RZ, RZ, R13 ;  /* 0x000000ffff0b7224 */ /* 0x000fe200078e000d */
[----:B------:R-:W-:Y:S01]  /*9e60*/  IABS R13, R6 ;  /* 0x00000006000d7213 */ /* 0x000fe20000000000 */
[----:B------:R-:W-:Y:S01]  /*9e70*/  UIADD3 UR40, UR40, UR4, URZ ;  /* 0x0000000428287290 */ /* 0x000fe2000fffe03f */
[----:B------:R0:W-:Y:S01]  /*9e80*/  STL [R1], R5 ;  /* 0x0000000501007387 */ /* 0x0001e20000100800 */
[----:B------:R-:W-:Y:S02]  /*9e90*/  IMAD R11, R11, R4, RZ ;  /* 0x000000040b0b7224 */ /* 0x000fe400078e02ff */
[----:B0-----:R-:W-:Y:S02]  /*9ea0*/  IMAD.IADD R5, R8, 0x1, -R5 ;  /* 0x0000000108057824 */ /* 0x001fe400078e0a05 */
[----:B------:R-:W-:-:S02]  /*9eb0*/  IMAD.MOV.U32 R8, RZ, RZ, R2 ;  /* 0x000000ffff087224 */ /* 0x000fc400078e0002 */
[----:B------:R-:W-:Y:S01]  /*9ec0*/  IMAD.MOV.U32 R2, RZ, RZ, RZ ;  /* 0x000000ffff027224 */ /* 0x000fe200078e00ff */
[----:B------:R-:W-:Y:S01]  /*9ed0*/  IABS R12, R5 ;  /* 0x00000005000c7213 */ /* 0x000fe20000000000 */
[----:B------:R-:W0:Y:S02]  /*9ee0*/  I2F.RP R10, R8 ;  /* 0x00000008000a7306 */ /* 0x000e240000209400 */
[----:B------:R-:W-:-:S04]  /*9ef0*/  IMAD.HI.U32 R2, R3, R11, R2 ;  /* 0x0000000b03027227 */ /* 0x000fc800078e0002 */
[----:B------:R-:W-:Y:S02]  /*9f00*/  IMAD.MOV.U32 R3, RZ, RZ, R12 ;  /* 0x000000ffff037224 */ /* 0x000fe400078e000c */
[----:B------:R-:W-:Y:S02]  /*9f10*/  IMAD.MOV R11, RZ, RZ, -R13 ;  /* 0x000000ffff0b7224 */ /* 0x000fe400078e0a0d */
        /* <DEDUP_REMOVED lines=21> */
[----:B------:R-:W-:-:S02]  /*a070*/  IMAD.MOV.U32 R2, RZ, RZ, RZ ;  /* 0x000000ffff027224 */ /* 0x000fc400078e00ff */
[----:B------:R-:W-:Y:S02]  /*a080*/  IMAD R6, R6, R10, RZ ;  /* 0x0000000a06067224 */ /* 0x000fe400078e02ff */
        /* <DEDUP_REMOVED lines=17> */
[----:B------:R-:W-:Y:S02]  /*a1a0*/  IMAD R3, R9, R4, R10 ;  /* 0x0000000409037224 */ /* 0x000fe400078e020a */
[----:B------:R-:W-:Y:S02]  /*a1b0*/  IMAD.IADD R4, R5, 0x1, -R6 ;  /* 0x0000000105047824 */ /* 0x000fe400078e0a06 */
[----:B------:R-:W-:-:S05]  /*a1c0*/  IMAD R2, R3, 0x10000, R2 ;  /* 0x0001000003027824 */ /* 0x000fca00078e0202 */
[----:B------:R0:W-:Y:S04]  /*a1d0*/  STL [R1+0x8], R2 ;  /* 0x0000080201007387 */ /* 0x0001e80000100800 */
[----:B------:R0:W-:Y:S01]  /*a1e0*/  STL [R1+0x4], R4 ;  /* 0x0000040401007387 */ /* 0x0001e20000100800 */
[----:B------:R-:W-:Y:S05]  /*a1f0*/  BRA `(.L_x_11210) ;  /* 0x0000000000107947 */ /* 0x000fea0003800000 */
.L_x_11207:
[----:B------:R1:W-:Y:S01]  /*a200*/  STL [R1], R8 ;  /* 0x0000000801007387 */ /* 0x0003e20000100800 */
[----:B------:R-:W-:-:S03]  /*a210*/  ULDC UR40, c[0x0][0xc3c] ;  /* 0x00030f0000287ab9 */ /* 0x000fc60000000800 */
[----:B------:R1:W-:Y:S04]  /*a220*/  STL [R1+0x4], RZ ;  /* 0x000004ff01007387 */ /* 0x0003e80000100800 */
[----:B------:R1:W-:Y:S02]  /*a230*/  STL [R1+0x8], RZ ;  /* 0x000008ff01007387 */ /* 0x0003e40000100800 */
.L_x_11210:
[----:B-1----:R-:W2:Y:S04]  /*a240*/  LDL R8, [R1] ;  /* 0x0000000001087983 */ /* 0x002ea80000100800 */
        /* <DEDUP_REMOVED lines=10> */
.L_x_11205:
        /* <DEDUP_REMOVED lines=9> */
[----:B------:R-:W-:Y:S01]  /*a380*/  IMAD.SHL.U32 R7, R0, 0x800, RZ ;  /* 0x0000080000077824 */ /* 0x000fe200078e00ff */
[----:B------:R-:W-:Y:S01]  /*a390*/  MOV R16, 0x400 ;  /* 0x0000040000107802 */ /* 0x000fe20000000f00 */
[----:B------:R-:W-:Y:S01]  /*a3a0*/  IMAD.MOV.U32 R24, RZ, RZ, 0x1 ;  /* 0x00000001ff187424 */ /* 0x000fe200078e00ff */
[----:B------:R-:W-:Y:S01]  /*a3b0*/  ULOP3.LUT UR44, UR38, 0x2, URZ, 0xfc, !UPT ;  /* 0x00000002262c7892 */ /* 0x000fe2000f8efc3f */
[----:B------:R-:W-:Y:S01]  /*a3c0*/  IMAD.MOV.U32 R19, RZ, RZ, RZ ;  /* 0x000000ffff137224 */ /* 0x000fe200078e00ff */
[----:B------:R-:W-:Y:S01]  /*a3d0*/  ULOP3.LUT UR45, UR38, 0x1, URZ, 0xfc, !UPT ;  /* 0x00000001262d7892 */ /* 0x000fe2000f8efc3f */
[----:B------:R-:W-:Y:S01]  /*a3e0*/  ULDC UR46, c[0x0][0xc] ;  /* 0x00000300002e7ab9 */ /* 0x000fe20000000800 */
[C---:B-1----:R-:W-:Y:S01]  /*a3f0*/  IMAD.SHL.U32 R2, R8.reuse, 0x20, RZ ;  /* 0x0000002008027824 */ /* 0x042fe200078e00ff */
[----:B0-----:R-:W-:Y:S01]  /*a400*/  SHF.R.U32.HI R4, RZ, 0x1, R8 ;  /* 0x00000001ff047819 */ /* 0x001fe20000011608 */
[C---:B------:R-:W-:Y:S01]  /*a410*/  IMAD.SHL.U32 R5, R8.reuse, 0x80, RZ ;  /* 0x0000008008057824 */ /* 0x040fe200078e00ff */
[C---:B------:R-:W-:Y:S01]  /*a420*/  LOP3.LUT P0, RZ, R8.reuse, 0x4, RZ, 0xc0, !PT ;  /* 0x0000000408ff7812 */ /* 0x040fe2000780c0ff */
[----:B------:R-:W-:Y:S01]  /*a430*/  IMAD.SHL.U32 R6, R8, 0x4, RZ ;  /* 0x0000000408067824 */ /* 0x000fe200078e00ff */
[----:B------:R-:W-:Y:S01]  /*a440*/  LOP3.LUT R3, R2, 0x80, RZ, 0xc0, !PT ;  /* 0x0000008002037812 */ /* 0x000fe200078ec0ff */
[----:B------:R-:W-:Y:S01]  /*a450*/  IMAD.SHL.U32 R29, R8, 0x10, RZ ;  /* 0x00000010081d7824 */ /* 0x000fe200078e00ff */
[----:B------:R-:W-:-:S02]  /*a460*/  LOP3.LUT R0, R5, 0x400, RZ, 0xc0, !PT ;  /* 0x0000040005007812 */ /* 0x000fc400078ec0ff */
[----:B------:R-:W-:Y:S02]  /*a470*/  LOP3.LUT R3, R3, 0x10, R4, 0xf8, !PT ;  /* 0x0000001003037812 */ /* 0x000fe400078ef804 */
[----:B------:R-:W-:Y:S02]  /*a480*/  LOP3.LUT R4, R4, 0x20, RZ, 0xc0, !PT ;  /* 0x0000002004047812 */ /* 0x000fe400078ec0ff */
[----:B------:R-:W-:Y:S01]  /*a490*/  LOP3.LUT R3, R3, 0x10, R6, 0x78, !PT ;  /* 0x0000001003037812 */ /* 0x000fe200078e7806 */
[----:B------:R-:W-:Y:S01]  /*a4a0*/  IMAD.SHL.U32 R6, R8, 0x2, RZ ;  /* 0x0000000208067824 */ /* 0x000fe200078e00ff */
[----:B------:R-:W-:Y:S02]  /*a4b0*/  LOP3.LUT R4, R4, 0x10, R8, 0xf8, !PT ;  /* 0x0000001004047812 */ /* 0x000fe400078ef808 */
[----:B------:R-:W-:Y:S02]  /*a4c0*/  LOP3.LUT R0, R0, 0x800, R7, 0xf8, !PT ;  /* 0x0000080000007812 */ /* 0x000fe400078ef807 */
[----:B------:R-:W-:-:S02]  /*a4d0*/  LOP3.LUT R4, R4, 0x380, R5, 0xf8, !PT ;  /* 0x0000038004047812 */ /* 0x000fc400078ef805 */
[----:B------:R-:W-:Y:S02]  /*a4e0*/  LOP3.LUT R5, R29, 0x90, RZ, 0xc0, !PT ;  /* 0x000000901d057812 */ /* 0x000fe400078ec0ff */
[--C-:B------:R-:W-:Y:S02]  /*a4f0*/  LOP3.LUT R25, R4, 0x70, R29.reuse, 0x78, !PT ;  /* 0x0000007004197812 */ /* 0x100fe400078e781d */
[----:B------:R-:W-:Y:S02]  /*a500*/  LOP3.LUT R2, R2, 0x360, RZ, 0xc0, !PT ;  /* 0x0000036002027812 */ /* 0x000fe400078ec0ff */
[----:B------:R-:W-:Y:S01]  /*a510*/  LOP3.LUT R6, R5, 0x10, R6, 0x78, !PT ;  /* 0x0000001005067812 */ /* 0x000fe200078e7806 */
[----:B--2---:R-:W-:Y:S01]  /*a520*/  IMAD.U32 R5, RZ, RZ, UR4 ;  /* 0x00000004ff057e24 */ /* 0x004fe2000f8e00ff */
[----:B------:R-:W-:Y:S01]  /*a530*/  LOP3.LUT R25, R0, R25, RZ, 0xfc, !PT ;  /* 0x0000001900197212 */ /* 0x000fe200078efcff */
[----:B------:R-:W-:Y:S01]  /*a540*/  IMAD.SHL.U32 R0, R8, 0x40, RZ ;  /* 0x0000004008007824 */ /* 0x000fe200078e00ff */
[----:B------:R-:W-:-:S02]  /*a550*/  LOP3.LUT R2, R2, 0x400, R29, 0xf8, !PT ;  /* 0x0000040002027812 */ /* 0x000fc400078ef81d */
[----:B------:R-:W-:Y:S01]  /*a560*/  LOP3.LUT R8, R8, 0x7f, RZ, 0xc0, !PT ;  /* 0x0000007f08087812 */ /* 0x000fe200078ec0ff */
[C---:B------:R-:W-:Y:S01]  /*a570*/  VIADD R4, R25.reuse, 0x40 ;  /* 0x0000004019047836 */ /* 0x040fe20000000000 */
[----:B------:R-:W-:Y:S01]  /*a580*/  LOP3.LUT R23, R2, R3, RZ, 0xfc, !PT ;  /* 0x0000000302177212 */ /* 0x000fe200078efcff */
[----:B------:R-:W-:Y:S01]  /*a590*/  @P0 VIADD R4, R25, 0xffffffc0 ;  /* 0xffffffc019040836 */ /* 0x000fe20000000000 */
[----:B------:R-:W-:Y:S02]  /*a5a0*/  LOP3.LUT R2, R6, 0x760, R29, 0xf8, !PT ;  /* 0x0000076006027812 */ /* 0x000fe400078ef81d */
[----:B------:R-:W-:Y:S02]  /*a5b0*/  LOP3.LUT R0, R0, 0x40, RZ, 0xc0, !PT ;  /* 0x0000004000007812 */ /* 0x000fe400078ec0ff */
[----:B------:R-:W-:Y:S01]  /*a5c0*/  SHF.R.U32.HI R3, RZ, 0x1, R8 ;  /* 0x00000001ff037819 */ /* 0x000fe20000011608 */
[----:B------:R0:W-:Y:S01]  /*a5d0*/  STL [R1+0x20], R2 ;  /* 0x0000200201007387 */ /* 0x0001e20000100800 */
[----:B------:R-:W-:-:S02]  /*a5e0*/  LEA R16, R5, R16, 0x18 ;  /* 0x0000001005107211 */ /* 0x000fc400078ec0ff */
[----:B------:R-:W-:Y:S01]  /*a5f0*/  LOP3.LUT R3, R3, R0, RZ, 0xfc, !PT ;  /* 0x0000000003037212 */ /* 0x000fe200078efcff */
[----:B------:R-:W-:Y:S01]  /*a600*/  STL [R1+0x18], R5 ;  /* 0x0000180501007387 */ /* 0x000fe20000100800 */
[----:B------:R-:W-:Y:S01]  /*a610*/  LOP3.LUT R29, R29, 0x10, RZ, 0xc0, !PT ;  /* 0x000000101d1d7812 */ /* 0x000fe200078ec0ff */
[----:B------:R-:W-:Y:S02]  /*a620*/  IMAD.IADD R3, R16, 0x1, R2 ;  /* 0x0000000110037824 */ /* 0x000fe400078e0202 */
[----:B------:R-:W-:Y:S01]  /*a630*/  STL [R1+0x28], RZ ;  /* 0x000028ff01007387 */ /* 0x000fe20000100800 */
[----:B------:R-:W-:Y:S02]  /*a640*/  LOP3.LUT R0, R29, 0x40, RZ, 0xfc, !PT ;  /* 0x000000401d007812 */ /* 0x000fe400078efcff */
[C---:B0-----:R-:W-:Y:S01]  /*a650*/  LOP3.LUT R2, R23.reuse, 0x1800, RZ, 0xfc, !PT ;  /* 0x0000180017027812 */ /* 0x041fe200078efcff */
[----:B------:R0:W-:Y:S01]  /*a660*/  STL [R1+0x1c], R4 ;  /* 0x00001c0401007387 */ /* 0x0001e20000100800 */
[----:B------:R-:W-:-:S03]  /*a670*/  LOP3.LUT R0, R23, 0x2800, RZ, 0xfc, !PT ;  /* 0x0000280017007812 */ /* 0x000fc600078efcff */
[----:B------:R1:W-:Y:S01]  /*a680*/  STL [R1+0x24], R3 ;  /* 0x0000240301007387 */ /* 0x0003e20000100800 */
[----:B0-----:R-:W-:-:S07]  /*a690*/  LOP3.LUT R4, R29, 0x20, RZ, 0xfc, !PT ;  /* 0x000000201d047812 */ /* 0x001fce00078efcff */
.L_x_11285:
[----:B------:R-:W-:Y:S01]  /*a6a0*/  ULDC.64 UR4, c[0x0][0xc88] ;  /* 0x0003220000047ab9 */ /* 0x000fe20000000a00 */
[----:B------:R-:W-:Y:S01]  /*a6b0*/  ULDC.64 UR8, c[0x0][0xa18] ;  /* 0x0002860000087ab9 */ /* 0x000fe20000000a00 */
[----:B------:R-:W-:Y:S01]  /*a6c0*/  UIMAD.WIDE UR4, UR40, 0x4, UR4 ;  /* 0x00000004280478a5 */ /* 0x000fe2000f8e0204 */
[----:B-1----:R-:W-:Y:S01]  /*a6d0*/  IMAD.MOV.U32 R7, RZ, RZ, RZ ;  /* 0x000000ffff077224 */ /* 0x002fe200078e00ff */
[----:B------:R-:W-:Y:S01]  /*a6e0*/  ULDC.64 UR6, c[0x0][0xa00] ;  /* 0x0002800000067ab9 */ /* 0x000fe20000000a00 */
[----:B0-----:R-:W0:Y:S03]  /*a6f0*/  LDC R17, c[0x0][0x2f0] ;  /* 0x0000bc00ff117b82 */ /* 0x001e260000000800 */
[----:B------:R-:W-:Y:S02]  /*a700*/  IMAD.U32 R2, RZ, RZ, UR4 ;  /* 0x00000004ff027e24 */ /* 0x000fe4000f8e00ff */
[----:B-1----:R-:W-:Y:S01]  /*a710*/  IMAD.U32 R3, RZ, RZ, UR5 ;  /* 0x00000005ff037e24 */ /* 0x002fe2000f8e00ff */
[----:B------:R-:W-:-:S04]  /*a720*/  ULDC.64 UR4, c[0x0][0xa28] ;  /* 0x00028a0000047ab9 */ /* 0x000fc80000000a00 */
[----:B--2---:R-:W2:Y:S01]  /*a730*/  LDG.E R2, desc[UR50][R2.64] ;  /* 0x0000003202027981 */ /* 0x004ea2000c1e1900 */
[----:B------:R-:W-:-:S04]  /*a740*/  UISETP.NE.U32.AND UP0, UPT, UR4, URZ, UPT ;  /* 0x0000003f0400728c */ /* 0x000fc8000bf05070 */
[----:B------:R-:W-:-:S06]  /*a750*/  UISETP.NE.AND.EX UP0, UPT, UR5, URZ, UPT, UP0 ;  /* 0x0000003f0500728c */ /* 0x000fcc000bf05300 */
[----:B------:R-:W-:Y:S02]  /*a760*/  PLOP3.LUT P0, PT, PT, PT, UP0, 0x80, 0x0 ;  /* 0x000000000000781c */ /* 0x000fe40003f0f008 */
[----:B--2---:R-:W-:-:S13]  /*a770*/  R2UR UR43, R2 ;  /* 0x00000000022b72ca */ /* 0x004fda00000e0000 */
[----:B------:R-:W-:Y:S02]  /*a780*/  USHF.R.S32.HI UR42, URZ, 0x1f, UR43 ;  /* 0x0000001f3f2a7899 */ /* 0x000fe4000801142b */
[----:B------:R-:W-:-:S04]  /*a790*/  @UP0 ULEA UR4, UP1, UR43, UR4, 0x2 ;  /* 0x000000042b040291 */ /* 0x000fc8000f82103f */
[----:B------:R-:W-:Y:S02]  /*a7a0*/  @UP0 ULEA.HI.X UR5, UR43, UR5, UR42, 0x2, UP1 ;  /* 0x000000052b050291 */ /* 0x000fe400088f142a */
[----:B------:R-:W-:Y:S01]  /*a7b0*/  UISETP.NE.U32.AND UP0, UPT, UR8, URZ, UPT ;  /* 0x0000003f0800728c */ /* 0x000fe2000bf05070 */
[----:B------:R-:W-:Y:S01]  /*a7c0*/  IMAD.U32 R2, RZ, RZ, UR4 ;  /* 0x00000004ff027e24 */ /* 0x000fe2000f8e00ff */
[----:B------:R-:W-:Y:S02]  /*a7d0*/  UISETP.NE.U32.AND UP1, UPT, UR6, URZ, UPT ;  /* 0x0000003f0600728c */ /* 0x000fe4000bf25070 */
[----:B------:R-:W-:Y:S01]  /*a7e0*/  UISETP.NE.AND.EX UP0, UPT, UR9, URZ, UPT, UP0 ;  /* 0x0000003f0900728c */ /* 0x000fe2000bf05300 */
[----:B------:R-:W-:Y:S01]  /*a7f0*/  IMAD.U32 R3, RZ, RZ, UR5 ;  /* 0x00000005ff037e24 */ /* 0x000fe2000f8e00ff */
[----:B------:R-:W-:Y:S02]  /*a800*/  USHF.L.U32 UR37, UR43, 0x2, URZ ;  /* 0x000000022b257899 */ /* 0x000fe4000800063f */
[----:B------:R-:W-:-:S02]  /*a810*/  UISETP.NE.AND.EX UP2, UPT, UR7, URZ, UPT, UP1 ;  /* 0x0000003f0700728c */ /* 0x000fc4000bf45310 */
[----:B------:R-:W-:Y:S01]  /*a820*/  USHF.L.U64.HI UR36, UR43, 0x2, UR42 ;  /* 0x000000022b247899 */ /* 0x000fe2000801022a */
[----:B------:R1:W2:Y:S01]  /*a830*/  @P0 LDG.E R7, desc[UR50][R2.64] ;  /* 0x0000003202070981 */ /* 0x0002a2000c1e1900 */
[----:B------:R-:W-:Y:S01]  /*a840*/  UIADD3 UR5, UP1, UR37, UR6, URZ ;  /* 0x0000000625057290 */ /* 0x000fe2000ff3e03f */
[----:B------:R-:W-:Y:S01]  /*a850*/  PLOP3.LUT P1, PT, PT, PT, UP0, 0x80, 0x0 ;  /* 0x000000000000781c */ /* 0x000fe20003f2f008 */
[----:B------:R-:W-:Y:S01]  /*a860*/  UMOV UR39, URZ ;  /* 0x0000003f00277c82 */ /* 0x000fe20008000000 */
[----:B------:R-:W-:Y:S01]  /*a870*/  PLOP3.LUT P0, PT, PT, PT, UP2, 0x80, 0x0 ;  /* 0x000000000000781c */ /* 0x000fe20003f0f028 */
[----:B------:R-:W-:Y:S02]  /*a880*/  UIADD3.X UR6, UR36, UR7, URZ, UP1, !UPT ;  /* 0x0000000724067290 */ /* 0x000fe40008ffe43f */
[----:B------:R-:W-:Y:S01]  /*a890*/  @UP0 UIADD3 UR4, UP1, UR37, UR8, URZ ;  /* 0x0000000825040290 */ /* 0x000fe2000ff3e03f */
[----:B------:R-:W-:Y:S01]  /*a8a0*/  IMAD.U32 R4, RZ, RZ, UR5 ;  /* 0x00000005ff047e24 */ /* 0x000fe2000f8e00ff */
[----:B------:R-:W-:-:S02]  /*a8b0*/  UP2UR UR47, UPR, URZ, 0x4 ;  /* 0x000000043f2f7883 */ /* 0x000fc40008000000 */
[----:B------:R-:W-:Y:S01]  /*a8c0*/  @UP0 UIADD3.X UR5, UR36, UR9, URZ, UP1, !UPT ;  /* 0x0000000924050290 */ /* 0x000fe20008ffe43f */
[----:B------:R-:W-:Y:S02]  /*a8d0*/  IMAD.U32 R5, RZ, RZ, UR6 ;  /* 0x00000006ff057e24 */ /* 0x000fe4000f8e00ff */
[----:B-1----:R-:W-:-:S03]  /*a8e0*/  IMAD.U32 R2, RZ, RZ, UR4 ;  /* 0x00000004ff027e24 */ /* 0x002fc6000f8e00ff */
[----:B------:R-:W-:Y:S01]  /*a8f0*/  IMAD.U32 R3, RZ, RZ, UR5 ;  /* 0x00000005ff037e24 */ /* 0x000fe2000f8e00ff */
[----:B------:R-:W3:Y:S04]  /*a900*/  @P0 LDG.E R0, desc[UR50][R4.64] ;  /* 0x0000003204000981 */ /* 0x000ee8000c1e1900 */
[----:B------:R1:W4:Y:S02]  /*a910*/  @P1 LDG.E R6, desc[UR50][R2.64] ;  /* 0x0000003202061981 */ /* 0x000324000c1e1900 */
[----:B-1----:R-:W1:Y:S02]  /*a920*/  LDC.64 R2, c[0x0][0x418] ;  /* 0x00010600ff027b82 */ /* 0x002e640000000a00 */
[----:B-1----:R-:W-:-:S06]  /*a930*/  ISETP.NE.U32.AND P0, PT, R2, RZ, PT ;  /* 0x000000ff0200720c */ /* 0x002fcc0003f05070 */
[----:B------:R-:W1:Y:S01]  /*a940*/  LDC R2, c[0x0][0x424] ;  /* 0x00010900ff027b82 */ /* 0x000e620000000800 */
[----:B------:R-:W-:-:S04]  /*a950*/  ISETP.NE.AND.EX P0, PT, R3, RZ, PT, P0 ;  /* 0x000000ff0300720c */ /* 0x000fc80003f05300 */
[----:B-1----:R-:W-:Y:S02]  /*a960*/  SEL R2, R2, 0x1, P0 ;  /* 0x0000000102027807 */ /* 0x002fe40000000000 */
[----:B------:R-:W-:-:S03]  /*a970*/  PLOP3.LUT P0, PT, PT, PT, UP2, 0x80, 0x0 ;  /* 0x000000000000781c */ /* 0x000fc60003f0f028 */
[----:B0-----:R-:W-:Y:S01]  /*a980*/  IMAD R17, R2, R17, RZ ;  /* 0x0000001102117224 */ /* 0x001fe200078e02ff */
[----:B--2---:R0:W-:Y:S09]  /*a990*/  STL [R1+0x10], R7 ;  /* 0x0000100701007387 */ /* 0x0041f20000100800 */
[----:B---3--:R-:W-:-:S02]  /*a9a0*/  @P0 R2UR UR39, R0 ;  /* 0x00000000002702ca */ /* 0x008fc400000e0000 */
[----:B----4-:R-:W-:Y:S01]  /*a9b0*/  @P1 R2UR UR41, R6 ;  /* 0x00000000062912ca */ /* 0x010fe200000e0000 */
[----:B0-----:R-:W-:-:S14]  /*a9c0*/  @P1 BRA `(.L_x_11212) ;  /* 0x0000000000241947 */ /* 0x001fdc0003800000 */
        /* <DEDUP_REMOVED lines=9> */
.L_x_11212:
[----:B------:R-:W-:Y:S01]  /*aa60*/  ULDC.64 UR4, c[0x0][0xa20] ;  /* 0x0002880000047ab9 */ /* 0x000fe20000000a00 */
[----:B------:R-:W-:Y:S01]  /*aa70*/  IMAD.U32 R27, RZ, RZ, UR43 ;  /* 0x0000002bff1b7e24 */ /* 0x000fe2000f8e00ff */
[----:B------:R-:W-:-:S04]  /*aa80*/  ISETP.NE.U32.AND P0, PT, RZ, UR4, PT ;  /* 0x00000004ff007c0c */ /* 0x000fc8000bf05070 */
[----:B------:R-:W-:-:S13]  /*aa90*/  ISETP.NE.AND.EX P0, PT, RZ, UR5, PT, P0 ;  /* 0x00000005ff007c0c */ /* 0x000fda000bf05300 */
[----:B------:R-:W-:Y:S05]  /*aaa0*/  @!P0 BRA `(.L_x_11213) ;  /* 0x0000000000188947 */ /* 0x000fea0003800000 */
[----:B------:R-:W-:-:S04]  /*aab0*/  UIADD3 UR4, UP0, UR37, UR4, URZ ;  /* 0x0000000425047290 */ /* 0x000fc8000ff1e03f */
[----:B------:R-:W-:Y:S02]  /*aac0*/  UIADD3.X UR5, UR36, UR5, URZ, UP0, !UPT ;  /* 0x0000000524057290 */ /* 0x000fe400087fe43f */
[----:B------:R-:W-:-:S04]  /*aad0*/  IMAD.U32 R2, RZ, RZ, UR4 ;  /* 0x00000004ff027e24 */ /* 0x000fc8000f8e00ff */
[----:B------:R-:W-:-:S05]  /*aae0*/  IMAD.U32 R3, RZ, RZ, UR5 ;  /* 0x00000005ff037e24 */ /* 0x000fca000f8e00ff */
[----:B------:R0:W5:Y:S01]  /*aaf0*/  LDG.E R17, desc[UR50][R2.64] ;  /* 0x0000003202117981 */ /* 0x000162000c1e1900 */
[----:B------:R-:W-:Y:S05]  /*ab00*/  BRA `(.L_x_11214) ;  /* 0x0000000000247947 */ /* 0x000fea0003800000 */
.L_x_11213:
        /* <DEDUP_REMOVED lines=9> */
.L_x_11214:
[----:B------:R-:W2:Y:S01]  /*aba0*/  LDL R18, [R1+0x8] ;  /* 0x0000080001127983 */ /* 0x000ea20000100800 */
[----:B-----5:R-:W-:-:S05]  /*abb0*/  IMAD.IADD R17, R17, 0x1, -R7 ;  /* 0x0000000111117824 */ /* 0x020fca00078e0a07 */
[----:B------:R-:W-:Y:S02]  /*abc0*/  ISETP.GE.AND P0, PT, R17, 0x1, PT ;  /* 0x000000011100780c */ /* 0x000fe40003f06270 */
[C---:B--2---:R-:W-:Y:S02]  /*abd0*/  LOP3.LUT R0, R18.reuse, 0xff000000, RZ, 0xc0, !PT ;  /* 0xff00000012007812 */ /* 0x044fe400078ec0ff */
[----:B0-----:R-:W-:Y:S02]  /*abe0*/  LOP3.LUT R2, R18, 0xff0000, RZ, 0xc0, !PT ;  /* 0x00ff000012027812 */ /* 0x001fe400078ec0ff */
[----:B------:R-:W-:-:S04]  /*abf0*/  SHF.R.U32.HI R0, RZ, 0x8, R0 ;  /* 0x00000008ff007819 */ /* 0x000fc80000011600 */
[----:B------:R-:W-:Y:S01]  /*ac00*/  LEA.HI R0, R2, R0, RZ, 0x10 ;  /* 0x0000000002007211 */ /* 0x000fe200078f80ff */
[----:B------:R-:W-:-:S05]  /*ac10*/  VIADD R2, R17, 0x7f ;  /* 0x0000007f11027836 */ /* 0x000fca0000000000 */
[----:B------:R-:W-:-:S04]  /*ac20*/  SHF.R.S32.HI R3, RZ, 0x1f, R2 ;  /* 0x0000001fff037819 */ /* 0x000fc80000011402 */
[----:B------:R-:W-:Y:S01]  /*ac30*/  LEA.HI R3, R3, R2, RZ, 0x7 ;  /* 0x0000000203037211 */ /* 0x000fe200078f38ff */
[----:B------:R-:W-:-:S03]  /*ac40*/  IMAD.MOV.U32 R2, RZ, RZ, RZ ;  /* 0x000000ffff027224 */ /* 0x000fc600078e00ff */
[----:B------:R-:W-:Y:S01]  /*ac50*/  SHF.R.S32.HI R26, RZ, 0x7, R3 ;  /* 0x00000007ff1a7819 */ /* 0x000fe20000011403 */
[----:B------:R-:W-:Y:S06]  /*ac60*/  @!P0 BRA `(.L_x_11215) ;  /* 0x0000000000748947 */ /* 0x000fec0003800000 */
[----:B------:R-:W-:-:S04]  /*ac70*/  SHF.R.U32.HI R4, RZ, 0x10, R0 ;  /* 0x00000010ff047819 */ /* 0x000fc80000011600 */
[----:B------:R-:W-:-:S13]  /*ac80*/  ISETP.NE.AND P0, PT, R4, RZ, PT ;  /* 0x000000ff0400720c */ /* 0x000fda0003f05270 */
[----:B------:R-:W0:Y:S02]  /*ac90*/  @!P0 LDC R4, c[0x0][0x9f0] ;  /* 0x00027c00ff048b82 */ /* 0x000e240000000800 */
[----:B0-----:R-:W-:Y:S02]  /*aca0*/  IABS R6, R4 ;  /* 0x0000000400067213 */ /* 0x001fe40000000000 */
        /* <DEDUP_REMOVED lines=25> */
.L_x_11215:
[----:B------:R-:W-:Y:S01]  /*ae40*/  LOP3.LUT R0, R0, 0xff, RZ, 0xc0, !PT ;  /* 0x000000ff00007812 */ /* 0x000fe200078ec0ff */
[----:B------:R-:W-:Y:S04]  /*ae50*/  BSSY B7, `(.L_x_11216) ;  /* 0x000036b000077945 */ /* 0x000fe80003800000 */
        /* <DEDUP_REMOVED lines=23> */
.L_x_11217:
        /* <DEDUP_REMOVED lines=20> */
.L_x_11220:
[----:B------:R-:W-:Y:S05]  /*b110*/  BSYNC B6 ;  /* 0x0000000000067941 */ /* 0x000fea0003800000 */
.L_x_11219:
        /* <DEDUP_REMOVED lines=22> */
.L_x_11222:
[----:B------:R-:W-:Y:S05]  /*b280*/  BSYNC B6 ;  /* 0x0000000000067941 */ /* 0x000fea0003800000 */
.L_x_11221:
        /* <DEDUP_REMOVED lines=20> */
.L_x_11224:
[----:B------:R-:W-:Y:S05]  /*b3d0*/  BSYNC B6 ;  /* 0x0000000000067941 */ /* 0x000fea0003800000 */
.L_x_11223:
        /* <DEDUP_REMOVED lines=19> */
.L_x_11226:
[----:B------:R-:W-:Y:S05]  /*b510*/  BSYNC B6 ;  /* 0x0000000000067941 */ /* 0x000fea0003800000 */
.L_x_11225:
[----:B------:R-:W-:Y:S01]  /*b520*/  ULDC.64 UR4, c[0x0][0x9f8] ;  /* 0x00027e0000047ab9 */ /* 0x000fe20000000a00 */
[----:B------:R-:W2:Y:S01]  /*b530*/  LDL R21, [R1+0x10] ;  /* 0x0000100001157983 */ /* 0x000ea20000100800 */
[----:B------:R-:W-:Y:S01]  /*b540*/  UISETP.NE.U32.AND UP0, UPT, UR4, URZ, UPT ;  /* 0x0000003f0400728c */ /* 0x000fe2000bf05070 */
[----:B------:R-:W0:Y:S01]  /*b550*/  LDC R8, c[0x0][0x430] ;  /* 0x00010c00ff087b82 */ /* 0x000e220000000800 */
[----:B------:R-:W1:Y:S02]  /*b560*/  S2R R20, SR_TID.X ;  /* 0x0000000000147919 */ /* 0x000e640000002100 */
[----:B------:R-:W-:Y:S01]  /*b570*/  UISETP.NE.AND.EX UP0, UPT, UR5, URZ, UPT, UP0 ;  /* 0x0000003f0500728c */ /* 0x000fe2000bf05300 */
[----:B------:R-:W3:Y:S01]  /*b580*/  S2R R4, SR_TID.X ;  /* 0x0000000000047919 */ /* 0x000ee20000002100 */
[----:B------:R-:W-:-:S03]  /*b590*/  LEA R0, R26, 0xffffff80, 0x7 ;  /* 0xffffff801a007811 */ /* 0x000fc600078e38ff */
[----:B------:R-:W4:Y:S01]  /*b5a0*/  LDC R11, c[0x0][0x2f4] ;  /* 0x0000bd00ff0b7b82 */ /* 0x000f220000000800 */
[----:B------:R-:W-:-:S05]  /*b5b0*/  PLOP3.LUT P0, PT, PT, PT, UP0, 0x80, 0x0 ;  /* 0x000000000000781c */ /* 0x000fca0003f0f008 */
[----:B------:R-:W-:-:S04]  /*b5c0*/  @UP0 UIADD3 UR4, UP1, UR37, UR4, URZ ;  /* 0x0000000425040290 */ /* 0x000fc8000ff3e03f */
[----:B------:R-:W-:Y:S02]  /*b5d0*/  @UP0 UIADD3.X UR5, UR36, UR5, URZ, UP1, !UPT ;  /* 0x0000000524050290 */ /* 0x000fe40008ffe43f */
[----:B------:R-:W-:-:S04]  /*b5e0*/  IMAD.U32 R2, RZ, RZ, UR4 ;  /* 0x00000004ff027e24 */ /* 0x000fc8000f8e00ff */
[----:B------:R-:W-:-:S05]  /*b5f0*/  IMAD.U32 R3, RZ, RZ, UR5 ;  /* 0x00000005ff037e24 */ /* 0x000fca000f8e00ff */
[----:B------:R4:W2:Y:S01]  /*b600*/  @P0 LDG.E R27, desc[UR50][R2.64] ;  /* 0x00000032021b0981 */ /* 0x0008a2000c1e1900 */
[----:B0-----:R-:W-:Y:S02]  /*b610*/  ISETP.NE.AND P1, PT, R8, 0x1, PT ;  /* 0x000000010800780c */ /* 0x001fe40003f25270 */
[----:B------:R-:W-:Y:S02]  /*b620*/  LOP3.LUT R28, R28, 0xffffffef, RZ, 0xc0, !PT ;  /* 0xffffffef1c1c7812 */ /* 0x000fe400078ec0ff */
[----:B-1----:R-:W-:Y:S01]  /*b630*/  LOP3.LUT R20, R20, 0x7f, RZ, 0xc0, !PT ;  /* 0x0000007f14147812 */ /* 0x002fe200078ec0ff */
[----:B---3--:R-:W-:-:S03]  /*b640*/  IMAD.SHL.U32 R4, R4, 0x40, RZ ;  /* 0x0000004004047824 */ /* 0x008fc600078e00ff */
[----:B------:R-:W-:Y:S02]  /*b650*/  SHF.R.U32.HI R20, RZ, 0x1, R20 ;  /* 0x00000001ff147819 */ /* 0x000fe40000011614 */
[----:B------:R-:W-:-:S03]  /*b660*/  LOP3.LUT R4, R4, 0x40, RZ, 0xc0, !PT ;  /* 0x0000004004047812 */ /* 0x000fc600078ec0ff */
[----:B------:R-:W0:Y:S01]  /*b670*/  @P1 LDC R7, c[0x0][0x434] ;  /* 0x00010d00ff071b82 */ /* 0x000e220000000800 */
[----:B----4-:R-:W-:Y:S02]  /*b680*/  ISETP.GE.AND P3, PT, R29, R11, PT ;  /* 0x0000000b1d00720c */ /* 0x010fe40003f66270 */
[----:B------:R-:W-:Y:S02]  /*b690*/  LOP3.LUT R5, R0, R20, R4, 0xfe, !PT ;  /* 0x0000001400057212 */ /* 0x000fe400078efe04 */
[----:B------:R-:W-:Y:S02]  /*b6a0*/  @P1 LOP3.LUT R28, R28, 0x10, RZ, 0xfc, !PT ;  /* 0x000000101c1c1812 */ /* 0x000fe400078efcff */
[----:B------:R-:W-:Y:S01]  /*b6b0*/  ISETP.GE.AND P0, PT, R5, R17, PT ;  /* 0x000000110500720c */ /* 0x000fe20003f06270 */
[----:B------:R-:W1:-:S12]  /*b6c0*/  @P1 LDC R4, c[0x0][0x438] ;  /* 0x00010e00ff041b82 */ /* 0x000e580000000800 */
[----:B------:R-:W3:Y:S01]  /*b6d0*/  @!P0 LDC.64 R2, c[0x0][0x428] ;  /* 0x00010a00ff028b82 */ /* 0x000ee20000000a00 */
        /* <DEDUP_REMOVED lines=9> */
[----:B--2---:R-:W-:-:S04]  /*b770*/  IMAD.IADD R5, R5, 0x1, R21 ;  /* 0x0000000105057824 */ /* 0x004fc800078e0215 */
[----:B0-----:R-:W-:-:S04]  /*b780*/  @P1 IMAD.HI.U32 R7, R5, R7, RZ ;  /* 0x0000000705071227 */ /* 0x001fc800078e00ff */
[----:B------:R-:W-:Y:S01]  /*b790*/  IMAD.MOV.U32 R6, RZ, RZ, R5 ;  /* 0x000000ffff067224 */ /* 0x000fe200078e0005 */
[----:B-1----:R-:W-:-:S04]  /*b7a0*/  @P1 SHF.R.U32.HI R6, RZ, R4, R7 ;  /* 0x00000004ff061219 */ /* 0x002fc80000011607 */
[--C-:B------:R-:W-:Y:S01]  /*b7b0*/  @!P0 SHF.R.S32.HI R7, RZ, 0x1f, R6.reuse ;  /* 0x0000001fff078819 */ /* 0x100fe20000011406 */
[----:B------:R-:W-:-:S04]  /*b7c0*/  IMAD.MOV R4, RZ, RZ, -R6 ;  /* 0x000000ffff047224 */ /* 0x000fc800078e0a06 */
[----:B------:R-:W-:Y:S01]  /*b7d0*/  IMAD R5, R8, R4, R5 ;  /* 0x0000000408057224 */ /* 0x000fe200078e0205 */
[----:B------:R-:W-:Y:S01]  /*b7e0*/  SHF.R.S32.HI R8, RZ, 0x1f, R27 ;  /* 0x0000001fff087819 */ /* 0x000fe2000001141b */
[----:B---3--:R-:W-:-:S04]  /*b7f0*/  @!P0 IMAD.WIDE.U32 R6, R27, R2, R6 ;  /* 0x000000021b068225 */ /* 0x008fc800078e0006 */
[----:B------:R-:W-:Y:S01]  /*b800*/  @!P0 IMAD R4, R8, R2, RZ ;  /* 0x0000000208048224 */ /* 0x000fe200078e02ff */
[----:B------:R0:W-:Y:S03]  /*b810*/  STL [R1+0x14], R8 ;  /* 0x0000140801007387 */ /* 0x0001e60000100800 */
[----:B------:R-:W-:Y:S02]  /*b820*/  @!P0 IMAD R4, R27, R3, R4 ;  /* 0x000000031b048224 */ /* 0x000fe400078e0204 */
[----:B------:R-:W0:Y:S02]  /*b830*/  @!P0 LDC.64 R2, c[0x0][0x418] ;  /* 0x00010600ff028b82 */ /* 0x000e240000000a00 */
[----:B0-----:R-:W-:Y:S01]  /*b840*/  @!P0 LEA R8, P1, R6, R2, 0x2 ;  /* 0x0000000206088211 */ /* 0x001fe200078210ff */
[----:B------:R-:W-:-:S05]  /*b850*/  @!P0 IMAD.IADD R2, R7, 0x1, R4 ;  /* 0x0000000107028824 */ /* 0x000fca00078e0204 */
        /* <DEDUP_REMOVED lines=10> */
.L_x_11305:
[----:B------:R-:W-:Y:S01]  /*b900*/  LOP3.LUT R18, R18, 0xffff, RZ, 0xc0, !PT ;  /* 0x0000ffff12127812 */ /* 0x000fe200078ec0ff */
[----:B------:R-:W-:Y:S06]  /*b910*/  @!P2 BRA `(.L_x_11228) ;  /* 0x000000000004a947 */ /* 0x000fec0003800000 */
[----:B------:R-:W-:Y:S01]  /*b920*/  BPT.TRAP 0x1 ;  /* 0x000000040000795c */ /* 0x000fe20000300000 */
.L_x_11228:
[----:B------:R-:W-:Y:S01]  /*b930*/  IMAD R4, R19, 0x8, R16 ;  /* 0x0000000813047824 */ /* 0x000fe200078e0210 */
[----:B------:R-:W-:Y:S01]  /*b940*/  SHF.L.U32 R21, R24, 0x1f, RZ ;  /* 0x0000001f18157819 */ /* 0x000fe200000006ff */
[----:B------:R-:W-:Y:S01]  /*b950*/  BSSY B0, `(.L_x_11229) ;  /* 0x0000005000007945 */ /* 0x000fe20003800000 */
[----:B------:R-:W-:Y:S02]  /*b960*/  IADD3 R3, -R20, R17, -R0 ;  /* 0x0000001114037210 */ /* 0x000fe40007ffe900 */
[----:B------:R-:W0:Y:S01]  /*b970*/  SYNCS.PHASECHK.TRANS64.TRYWAIT P0, [R4+URZ+0x19c80], R21 ;  /* 0x019c8015040075a7 */ /* 0x000e22000800017f */
[----:B------:R-:W-:Y:S01]  /*b980*/  SHF.R.S32.HI R17, RZ, 0x1f, R5 ;  /* 0x0000001fff117819 */ /* 0x000fe20000011405 */
[----:B0-----:R-:W-:Y:S06]  /*b990*/  @!P0 BRA `(.L_x_11230) ;  /* 0x0000003c00a88947 */ /* 0x001fec0003800000 */
.L_x_11306:
[----:B------:R-:W-:Y:S05]  /*b9a0*/  BSYNC B0 ;  /* 0x0000000000007941 */ /* 0x000fea0003800000 */
.L_x_11229:
[----:B------:R-:W2:Y:S01]  /*b9b0*/  LDL R10, [R1+0x20] ;  /* 0x00002000010a7983 */ /* 0x000ea20000100800 */
        /* <DEDUP_REMOVED lines=18> */
[----:B------:R-:W-:Y:S01]  /*bae0*/  ISETP.GE.AND P0, PT, R3, 0x1, PT ;  /* 0x000000010300780c */ /* 0x000fe20003f06270 */
[----:B--2---:R-:W-:Y:S01]  /*baf0*/  IMAD R10, R19, 0x3000, R10 ;  /* 0x00003000130a7824 */ /* 0x004fe200078e020a */
[----:B------:R-:W-:Y:S11]  /*bb00*/  BRA.DIV UR4, `(.L_x_11231) ;  /* 0x0000003e04607947 */ /* 0x000ff6000b800000 */
[----:B------:R-:W1:Y:S01]  /*bb10*/  SHFL.IDX PT, R6, R8, RZ, 0x1e1f ;  /* 0x001e1fff08067589 */ /* 0x000e6200000e0000 */
[----:B------:R-:W2:Y:S01]  /*bb20*/  LDC R12, c[0x0][0x2f4] ;  /* 0x0000bd00ff0c7b82 */ /* 0x000ea20000000800 */
[C---:B------:R-:W-:Y:S02]  /*bb30*/  LOP3.LUT R13, R29.reuse, 0x20, RZ, 0xfc, !PT ;  /* 0x000000201d0d7812 */ /* 0x040fe400078efcff */
[----:B------:R-:W3:Y:S01]  /*bb40*/  SHFL.IDX PT, R0, R9, RZ, 0x1e1f ;  /* 0x001e1fff09007589 */ /* 0x000ee200000e0000 */
[----:B------:R-:W-:-:S03]  /*bb50*/  LOP3.LUT R11, R29, 0x40, RZ, 0xfc, !PT ;  /* 0x000000401d0b7812 */ /* 0x000fc600078efcff */
[----:B------:R-:W4:Y:S01]  /*bb60*/  SHFL.IDX PT, R9, R9, 0x1, 0x1e1f ;  /* 0x003e1f0009097f89 */ /* 0x000f2200000e0000 */
[C---:B-1----:R-:W-:Y:S02]  /*bb70*/  IADD3 R6, P1, R29.reuse, R6, RZ ;  /* 0x000000061d067210 */ /* 0x042fe40007f3e0ff */
[-C--:B--2---:R-:W-:Y:S02]  /*bb80*/  ISETP.GE.AND P3, PT, R29, R12.reuse, PT ;  /* 0x0000000c1d00720c */ /* 0x084fe40003f66270 */
[----:B------:R-:W-:Y:S01]  /*bb90*/  ISETP.GE.AND P2, PT, R13, R12, PT ;  /* 0x0000000c0d00720c */ /* 0x000fe20003f46270 */
[----:B---3--:R-:W-:Y:S01]  /*bba0*/  IMAD.X R7, RZ, RZ, R0, P1 ;  /* 0x000000ffff077224 */ /* 0x008fe200008e0600 */
[----:B------:R-:W-:Y:S01]  /*bbb0*/  ISETP.LT.OR P1, PT, R3, 0x1, P3 ;  /* 0x000000010300780c */ /* 0x000fe20001f21670 */
[----:B------:R-:W-:-:S12]  /*bbc0*/  IMAD.IADD R0, R16, 0x1, R10 ;  /* 0x0000000110007824 */ /* 0x000fd800078e020a */
[----:B------:R-:W-:Y:S01]  /*bbd0*/  LDGSTS.E.BYPASS.LTC128B.128 [R0+0x9000], desc[UR50][R6.64], !P1 ;  /* 0x0900000006007fae */ /* 0x000fe2000c901d72 */
[----:B------:R-:W-:-:S13]  /*bbe0*/  ISETP.LT.OR P1, PT, R3, 0x1, P2 ;  /* 0x000000010300780c */ /* 0x000fda0001721670 */
[----:B------:R-:W-:Y:S01]  /*bbf0*/  LDGSTS.E.BYPASS.LTC128B.128 [R0+0xa000], desc[UR50][R6.64+0x20], !P1 ;  /* 0x0a00002006007fae */ /* 0x000fe2000c901d72 */
[----:B------:R-:W-:-:S04]  /*bc00*/  ISETP.GE.AND P1, PT, R11, R12, PT ;  /* 0x0000000c0b00720c */ /* 0x000fc80003f26270 */
[----:B------:R-:W-:-:S13]  /*bc10*/  ISETP.LT.OR P4, PT, R3, 0x1, P1 ;  /* 0x000000010300780c */ /* 0x000fda0000f81670 */
[----:B------:R1:W-:Y:S01]  /*bc20*/  LDGSTS.E.BYPASS.LTC128B.128 [R0+0xb000], desc[UR50][R6.64+0x40], !P4 ;  /* 0x0b00004006007fae */ /* 0x0003e2000e101d72 */
[----:B------:R-:W-:-:S03]  /*bc30*/  ISETP.GE.AND P4, PT, R3, 0x41, PT ;  /* 0x000000410300780c */ /* 0x000fc60003f86270 */
[----:B-1--4-:R1:W2:Y:S10]  /*bc40*/  SHFL.IDX PT, R6, R8, 0x1, 0x1e1f ;  /* 0x003e1f0008067f89 */ /* 0x0122b400000e0000 */
.L_x_11312:
        /* <DEDUP_REMOVED lines=13> */
.L_x_11232:
        /* <DEDUP_REMOVED lines=11> */
.L_x_11233:
[----:B------:R3:W-:Y:S01]  /*bdd0*/  SYNCS.ARRIVE.TRANS64.A1T0 RZ, [R4+URZ+0x19c70], RZ ;  /* 0x019c70ff04ff79a7 */ /* 0x0007e2000810003f */
[----:B------:R-:W-:Y:S05]  /*bde0*/  @!P3 BRA `(.L_x_11234) ;  /* 0x000000000004b947 */ /* 0x000fea0003800000 */
[----:B------:R-:W-:Y:S01]  /*bdf0*/  BPT.TRAP 0x1 ;  /* 0x000000040000795c */ /* 0x000fe20000300000 */
.L_x_11234:
[----:B------:R-:W4:Y:S01]  /*be00*/  SYNCS.PHASECHK.TRANS64.TRYWAIT P1, [R4+URZ+0x19c40], R21 ;  /* 0x019c4015040075a7 */ /* 0x000f22000802017f */
[----:B------:R-:W-:Y:S04]  /*be10*/  BSSY B0, `(.L_x_11235) ;  /* 0x0000002000007945 */ /* 0x000fe80003800000 */
[----:B----4-:R-:W-:Y:S05]  /*be20*/  @!P1 BRA `(.L_x_11236) ;  /* 0x0000003c00709947 */ /* 0x010fea0003800000 */
.L_x_11313:
[----:B------:R-:W-:Y:S05]  /*be30*/  BSYNC B0 ;  /* 0x0000000000007941 */ /* 0x000fea0003800000 */
.L_x_11235:
[----:B------:R-:W-:Y:S01]  /*be40*/  ULDC.64 UR4, c[0x0][0x300] ;  /* 0x0000c00000047ab9 */ /* 0x000fe20000000a00 */
[----:B-1----:R-:W1:Y:S01]  /*be50*/  LDC R8, c[0x0][0x2f4] ;  /* 0x0000bd00ff087b82 */ /* 0x002e620000000800 */
        /* <DEDUP_REMOVED lines=9> */
[----:B------:R-:W-:-:S04]  /*bef0*/  IMAD.WIDE.U32 R6, R2, UR4, R6 ;  /* 0x0000000402067c25 */ /* 0x000fc8000f8e0006 */
[----:B------:R-:W-:Y:S01]  /*bf00*/  IMAD R2, R2, UR5, R20 ;  /* 0x0000000502027c24 */ /* 0x000fe2000f8e0214 */
[----:B------:R-:W-:-:S03]  /*bf10*/  ULDC.64 UR4, c[0x0][0x308] ;  /* 0x0000c20000047ab9 */ /* 0x000fc60000000a00 */
[----:B------:R-:W-:Y:S01]  /*bf20*/  IMAD.IADD R3, R7, 0x1, R2 ;  /* 0x0000000107037824 */ /* 0x000fe200078e0202 */
[-C--:B-1----:R-:W-:Y:S01]  /*bf30*/  ISETP.GE.AND P2, PT, R10, R8.reuse, PT ;  /* 0x000000080a00720c */ /* 0x082fe20003f46270 */
[----:B------:R-:W-:Y:S01]  /*bf40*/  IMAD.MOV.U32 R2, RZ, RZ, R6 ;  /* 0x000000ffff027224 */ /* 0x000fe200078e0006 */
[-C--:B------:R-:W-:Y:S02]  /*bf50*/  ISETP.GE.AND P3, PT, R9, R8.reuse, PT ;  /* 0x000000080900720c */ /* 0x080fe40003f66270 */
[----:B------:R-:W-:Y:S01]  /*bf60*/  ISETP.GE.AND P5, PT, R29, R8, PT ;  /* 0x000000081d00720c */ /* 0x000fe20003fa6270 */
[----:B------:R-:W-:Y:S01]  /*bf70*/  IMAD.WIDE.U32 R2, R18, UR4, R2 ;  /* 0x0000000412027c25 */ /* 0x000fe2000f8e0002 */
[----:B------:R-:W-:-:S03]  /*bf80*/  UMOV UR4, 0xffffffff ;  /* 0xffffffff00047882 */ /* 0x000fc60000000000 */
[----:B------:R-:W-:Y:S01]  /*bf90*/  IMAD R6, R18, UR5, R3 ;  /* 0x0000000512067c24 */ /* 0x000fe2000f8e0203 */
[----:B------:R-:W-:-:S04]  /*bfa0*/  IADD3 R5, P1, R2, UR6, RZ ;  /* 0x0000000602057c10 */ /* 0x000fc8000ff3e0ff */
[----:B------:R-:W-:Y:S01]  /*bfb0*/  IADD3.X R6, R6, UR7, RZ, P1, !PT ;  /* 0x0000000706067c10 */ /* 0x000fe20008ffe4ff */
[----:B------:R-:W-:Y:S08]  /*bfc0*/  BRA.DIV UR4, `(.L_x_11237) ;  /* 0x0000003e041c7947 */ /* 0x000ff0000b800000 */
[----:B------:R-:W1:Y:S04]  /*bfd0*/  SHFL.IDX PT, R3, R5, RZ, 0x1e1f ;  /* 0x001e1fff05037589 */ /* 0x000e6800000e0000 */
[----:B------:R-:W2:Y:S04]  /*bfe0*/  SHFL.IDX PT, R2, R6, RZ, 0x1e1f ;  /* 0x001e1fff06027589 */ /* 0x000ea800000e0000 */
[----:B------:R-:W0:Y:S04]  /*bff0*/  SHFL.IDX PT, R5, R5, 0x1, 0x1e1f ;  /* 0x003e1f0005057f89 */ /* 0x000e2800000e0000 */
[----:B------:R-:W0:Y:S01]  /*c000*/  SHFL.IDX PT, R6, R6, 0x1, 0x1e1f ;  /* 0x003e1f0006067f89 */ /* 0x000e2200000e0000 */
[----:B-1----:R-:W-:-:S05]  /*c010*/  @P0 IADD3 R3, P1, R29, R3, RZ ;  /* 0x000000031d030210 */ /* 0x002fca0007f3e0ff */
[----:B--2---:R-:W-:-:S05]  /*c020*/  @P0 IMAD.X R2, RZ, RZ, R2, P1 ;  /* 0x000000ffff020224 */ /* 0x004fca00008e0602 */
[----:B------:R-:W-:-:S04]  /*c030*/  @P0 LOP3.LUT R3, R3, R2, RZ, 0x3c, !PT ;  /* 0x0000000203030212 */ /* 0x000fc800078e3cff */
[----:B------:R-:W-:-:S04]  /*c040*/  @P0 LOP3.LUT R2, R3, R2, RZ, 0x3c, !PT ;  /* 0x0000000203020212 */ /* 0x000fc800078e3cff */
[----:B------:R-:W-:-:S05]  /*c050*/  @P0 LOP3.LUT R3, R3, R2, RZ, 0x3c, !PT ;  /* 0x0000000203030212 */ /* 0x000fca00078e3cff */
[----:B------:R1:W-:Y:S04]  /*c060*/  @P0 LDGSTS.E.BYPASS.LTC128B.128 [R0+0x13800], desc[UR50][R2.64], !P5 ;  /* 0x1380000002000fae */ /* 0x0003e8000e901d72 */
[----:B------:R1:W-:Y:S04]  /*c070*/  @P0 LDGSTS.E.BYPASS.LTC128B.128 [R0+0x14800], desc[UR50][R2.64+0x20], !P3 ;  /* 0x1480002002000fae */ /* 0x0003e8000d901d72 */
[----:B0-----:R1:W-:Y:S02]  /*c080*/  @P0 LDGSTS.E.BYPASS.LTC128B.128 [R0+0x15800], desc[UR50][R2.64+0x40], !P2 ;  /* 0x1580004002000fae */ /* 0x0013e4000d101d72 */
.L_x_11319:
        /* <DEDUP_REMOVED lines=10> */
.L_x_11238:
        /* <DEDUP_REMOVED lines=11> */
.L_x_11239:
        /* <DEDUP_REMOVED lines=20> */
[----:B0--34-:R-:W-:Y:S02]  /*c320*/  IMAD.U32 R4, RZ, RZ, UR6 ;  /* 0x00000006ff047e24 */ /* 0x019fe4000f8e00ff */
        /* <DEDUP_REMOVED lines=11> */
.L_x_11241:
[----:B------:R-:W-:Y:S05]  /*c3e0*/  BSYNC B6 ;  /* 0x0000000000067941 */ /* 0x000fea0003800000 */
.L_x_11240:
[----:B------:R-:W1:Y:S01]  /*c3f0*/  S2R R17, SR_TID.X ;  /* 0x0000000000117919 */ /* 0x000e620000002100 */
[----:B------:R-:W2:Y:S01]  /*c400*/  LDC R9, c[0x0][0x448] ;  /* 0x00011200ff097b82 */ /* 0x000ea20000000800 */
[----:B------:R-:W0:Y:S01]  /*c410*/  S2R R2, SR_TID.X ;  /* 0x0000000000027919 */ /* 0x000e220000002100 */
[----:B------:R-:W-:Y:S01]  /*c420*/  R2UR UR8, R18 ;  /* 0x00000000120872ca */ /* 0x000fe200000e0000 */
[----:B------:R-:W-:Y:S01]  /*c430*/  ULDC.64 UR6, c[0x0][0x2d8] ;  /* 0x0000b60000067ab9 */ /* 0x000fe20000000a00 */
[----:B-1----:R-:W-:Y:S02]  /*c440*/  IMAD.SHL.U32 R20, R17, 0x40, RZ ;  /* 0x0000004011147824 */ /* 0x002fe400078e00ff */
[----:B------:R-:W3:Y:S01]  /*c450*/  LDL R17, [R1+0x4] ;  /* 0x0000040001117983 */ /* 0x000ee20000100800 */
[----:B--2---:R-:W-:Y:S02]  /*c460*/  ISETP.NE.AND P0, PT, R9, 0x1, PT ;  /* 0x000000010900780c */ /* 0x004fe40003f05270 */
[----:B0-----:R-:W-:-:S02]  /*c470*/  LOP3.LUT R2, R2, 0x7f, RZ, 0xc0, !PT ;  /* 0x0000007f02027812 */ /* 0x001fc400078ec0ff */
[----:B------:R-:W-:Y:S02]  /*c480*/  LOP3.LUT R20, R20, 0x40, RZ, 0xc0, !PT ;  /* 0x0000004014147812 */ /* 0x000fe400078ec0ff */
[----:B------:R-:W-:-:S07]  /*c490*/  SHF.R.U32.HI R2, RZ, 0x1, R2 ;  /* 0x00000001ff027819 */ /* 0x000fce0000011602 */
[----:B---34-:R-:W0:Y:S08]  /*c4a0*/  @P0 LDC R4, c[0x0][0x44c] ;  /* 0x00011300ff040b82 */ /* 0x018e300000000800 */
[----:B------:R-:W1:Y:S01]  /*c4b0*/  @P0 LDC R3, c[0x0][0x450] ;  /* 0x00011400ff030b82 */ /* 0x000e620000000800 */
[----:B------:R-:W-:Y:S02]  /*c4c0*/  R2UR UR10, R18 ;  /* 0x00000000120a72ca */ /* 0x000fe400000e0000 */
[----:B------:R-:W-:Y:S01]  /*c4d0*/  LOP3.LUT R2, R2, R20, RZ, 0xfc, !PT ;  /* 0x0000001402027212 */ /* 0x000fe200078efcff */
[----:B------:R-:W-:Y:S01]  /*c4e0*/  UMOV UR4, UR36 ;  /* 0x0000002400047c82 */ /* 0x000fe20008000000 */
[----:B------:R-:W-:-:S02]  /*c4f0*/  UMOV UR5, UR39 ;  /* 0x0000002700057c82 */ /* 0x000fc40008000000 */
[----:B------:R-:W-:-:S03]  /*c500*/  UIMAD.WIDE.U32 UR4, UR8, UR6, UR4 ;  /* 0x00000006080472a5 */ /* 0x000fc6000f8e0004 */
[----:B------:R-:W-:Y:S02]  /*c510*/  ULDC.64 UR8, c[0x0][0x2e0] ;  /* 0x0000b80000087ab9 */ /* 0x000fe40000000a00 */
[----:B------:R-:W-:Y:S02]  /*c520*/  UIMAD UR6, UR42, UR8, URZ ;  /* 0x000000082a0672a4 */ /* 0x000fe4000f8e023f */
[----:B------:R-:W-:Y:S02]  /*c530*/  UIMAD UR5, UR10, UR7, UR5 ;  /* 0x000000070a0572a4 */ /* 0x000fe4000f8e0205 */
[----:B------:R-:W-:Y:S02]  /*c540*/  UIMAD UR6, UR43, UR9, UR6 ;  /* 0x000000092b0672a4 */ /* 0x000fe4000f8e0206 */
[----:B------:R-:W-:Y:S01]  /*c550*/  UIMAD.WIDE.U32 UR4, UR43, UR8, UR4 ;  /* 0x000000082b0472a5 */ /* 0x000fe2000f8e0004 */
[----:B------:R-:W-:Y:S02]  /*c560*/  ULDC.64 UR10, c[0x0][0x280] ;  /* 0x0000a000000a7ab9 */ /* 0x000fe40000000a00 */
[----:B------:R-:W-:Y:S01]  /*c570*/  ULDC.64 UR8, c[0x0][0x2c8] ;  /* 0x0000b20000087ab9 */ /* 0x000fe20000000a00 */
[----:B------:R-:W-:-:S03]  /*c580*/  UIADD3 UR5, UR5, UR6, URZ ;  /* 0x0000000605057290 */ /* 0x000fc6000fffe03f */
[----:B------:R-:W-:Y:S02]  /*c590*/  ULDC.64 UR6, c[0x0][0x2d0] ;  /* 0x0000b40000067ab9 */ /* 0x000fe40000000a00 */
[----:B------:R-:W-:Y:S01]  /*c5a0*/  IMAD.U32 R7, RZ, RZ, UR6 ;  /* 0x00000006ff077e24 */ /* 0x000fe2000f8e00ff */
[----:B------:R-:W-:Y:S01]  /*c5b0*/  LOP3.LUT R10, R29, 0x20, RZ, 0xfc, !PT ;  /* 0x000000201d0a7812 */ /* 0x000fe200078efcff */
[----:B------:R-:W-:-:S04]  /*c5c0*/  IMAD R0, R17, 0xc0, R2 ;  /* 0x000000c011007824 */ /* 0x000fc800078e0202 */
[----:B0-----:R-:W-:-:S04]  /*c5d0*/  @P0 IMAD.HI.U32 R4, R0, R4, RZ ;  /* 0x0000000400040227 */ /* 0x001fc800078e00ff */
[----:B------:R-:W-:Y:S01]  /*c5e0*/  IMAD.MOV.U32 R2, RZ, RZ, R0 ;  /* 0x000000ffff027224 */ /* 0x000fe200078e0000 */
[----:B-1----:R-:W-:-:S04]  /*c5f0*/  @P0 SHF.R.U32.HI R2, RZ, R3, R4 ;  /* 0x00000003ff020219 */ /* 0x002fc80000011604 */
[--C-:B------:R-:W-:Y:S01]  /*c600*/  SHF.R.S32.HI R5, RZ, 0x1f, R2.reuse ;  /* 0x0000001fff057819 */ /* 0x100fe20000011402 */
[----:B------:R-:W-:-:S04]  /*c610*/  IMAD.MOV R4, RZ, RZ, -R2 ;  /* 0x000000ffff047224 */ /* 0x000fc800078e0a02 */
[----:B------:R-:W-:Y:S02]  /*c620*/  IMAD R5, R5, UR6, RZ ;  /* 0x0000000605057c24 */ /* 0x000fe4000f8e02ff */
[----:B------:R-:W-:Y:S02]  /*c630*/  IMAD R4, R9, R4, R0 ;  /* 0x0000000409047224 */ /* 0x000fe400078e0200 */
[C---:B------:R-:W-:Y:S02]  /*c640*/  IMAD R5, R2.reuse, UR7, R5 ;  /* 0x0000000702057c24 */ /* 0x040fe4000f8e0205 */
[----:B------:R-:W-:-:S04]  /*c650*/  IMAD.WIDE.U32 R2, R2, R7, UR4 ;  /* 0x0000000402027e25 */ /* 0x000fc8000f8e0007 */
[----:B------:R-:W-:Y:S01]  /*c660*/  IMAD.IADD R3, R3, 0x1, R5 ;  /* 0x0000000103037824 */ /* 0x000fe200078e0205 */
[----:B------:R-:W-:Y:S01]  /*c670*/  SHF.R.S32.HI R5, RZ, 0x1f, R4 ;  /* 0x0000001fff057819 */ /* 0x000fe20000011404 */
[----:B------:R-:W-:-:S04]  /*c680*/  IMAD.WIDE.U32 R2, R4, UR8, R2 ;  /* 0x0000000804027c25 */ /* 0x000fc8000f8e0002 */
[----:B------:R-:W-:Y:S01]  /*c690*/  IMAD R5, R5, UR8, RZ ;  /* 0x0000000805057c24 */ /* 0x000fe2000f8e02ff */
[----:B------:R-:W-:-:S03]  /*c6a0*/  IADD3 R6, P1, R2, UR10, RZ ;  /* 0x0000000a02067c10 */ /* 0x000fc6000ff3e0ff */
[----:B------:R-:W-:Y:S02]  /*c6b0*/  IMAD R5, R4, UR9, R5 ;  /* 0x0000000904057c24 */ /* 0x000fe4000f8e0205 */
[----:B------:R-:W0:Y:S03]  /*c6c0*/  @P0 LDC R4, c[0x0][0x450] ;  /* 0x00011400ff040b82 */ /* 0x000e260000000800 */
[----:B------:R-:W-:-:S05]  /*c6d0*/  IADD3.X R5, R3, UR11, R5, P1, !PT ;  /* 0x0000000b03057c10 */ /* 0x000fca0008ffe405 */
[----:B------:R-:W1:Y:S01]  /*c6e0*/  @P0 LDC R3, c[0x0][0x44c] ;  /* 0x00011300ff030b82 */ /* 0x000e620000000800 */
[----:B------:R-:W-:-:S04]  /*c6f0*/  VIADD R0, R0, 0x80 ;  /* 0x0000008000007836 */ /* 0x000fc80000000000 */
[----:B------:R-:W-:Y:S02]  /*c700*/  IMAD.MOV.U32 R2, RZ, RZ, R0 ;  /* 0x000000ffff027224 */ /* 0x000fe400078e0000 */
[----:B-1----:R-:W-:-:S05]  /*c710*/  @P0 IMAD.HI.U32 R3, R0, R3, RZ ;  /* 0x0000000300030227 */ /* 0x002fca00078e00ff */
[----:B0-----:R-:W-:-:S05]  /*c720*/  @P0 SHF.R.U32.HI R2, RZ, R4, R3 ;  /* 0x00000004ff020219 */ /* 0x001fca0000011603 */
[----:B------:R-:W-:-:S04]  /*c730*/  IMAD.MOV R3, RZ, RZ, -R2 ;  /* 0x000000ffff037224 */ /* 0x000fc800078e0a02 */
[----:B------:R-:W-:Y:S01]  /*c740*/  IMAD R0, R9, R3, R0 ;  /* 0x0000000309007224 */ /* 0x000fe200078e0200 */
[----:B------:R-:W-:-:S05]  /*c750*/  SHF.R.S32.HI R3, RZ, 0x1f, R2 ;  /* 0x0000001fff037819 */ /* 0x000fca0000011402 */
[----:B------:R-:W-:-:S04]  /*c760*/  IMAD R3, R3, UR6, RZ ;  /* 0x0000000603037c24 */ /* 0x000fc8000f8e02ff */
[C---:B------:R-:W-:Y:S02]  /*c770*/  IMAD R4, R2.reuse, UR7, R3 ;  /* 0x0000000702047c24 */ /* 0x040fe4000f8e0203 */
[----:B------:R-:W-:Y:S01]  /*c780*/  IMAD.WIDE.U32 R2, R2, R7, UR4 ;  /* 0x0000000402027e25 */ /* 0x000fe2000f8e0007 */
[----:B------:R-:W-:Y:S02]  /*c790*/  ULDC UR4, c[0x0][0x2b8] ;  /* 0x0000ae0000047ab9 */ /* 0x000fe40000000800 */
[----:B------:R-:W-:Y:S02]  /*c7a0*/  ISETP.GE.AND P2, PT, R10, UR4, PT ;  /* 0x000000040a007c0c */ /* 0x000fe4000bf46270 */
[----:B------:R0:W5:Y:S01]  /*c7b0*/  LDL R10, [R1+0x24] ;  /* 0x00002400010a7983 */ /* 0x0001620000100800 */
[----:B------:R-:W1:Y:S01]  /*c7c0*/  S2R R20, SR_TID.X ;  /* 0x0000000000147919 */ /* 0x000e620000002100 */
[----:B------:R-:W-:Y:S01]  /*c7d0*/  IMAD.IADD R3, R3, 0x1, R4 ;  /* 0x0000000103037824 */ /* 0x000fe200078e0204 */
[----:B------:R-:W-:Y:S01]  /*c7e0*/  SHF.R.S32.HI R4, RZ, 0x1f, R0 ;  /* 0x0000001fff047819 */ /* 0x000fe20000011400 */
[----:B------:R-:W-:-:S04]  /*c7f0*/  IMAD.WIDE.U32 R2, R0, UR8, R2 ;  /* 0x0000000800027c25 */ /* 0x000fc8000f8e0002 */
[----:B------:R-:W-:Y:S01]  /*c800*/  IMAD R4, R4, UR8, RZ ;  /* 0x0000000804047c24 */ /* 0x000fe2000f8e02ff */
[----:B------:R-:W-:-:S03]  /*c810*/  IADD3 R8, P0, R2, UR10, RZ ;  /* 0x0000000a02087c10 */ /* 0x000fc6000ff1e0ff */
[----:B------:R-:W-:Y:S01]  /*c820*/  IMAD R4, R0, UR9, R4 ;  /* 0x0000000900047c24 */ /* 0x000fe2000f8e0204 */
[C---:B------:R-:W-:Y:S01]  /*c830*/  LOP3.LUT R11, R29.reuse, 0x40, RZ, 0xfc, !PT ;  /* 0x000000401d0b7812 */ /* 0x040fe200078efcff */
[----:B------:R-:W-:Y:S01]  /*c840*/  UMOV UR5, 0xffffffff ;  /* 0xffffffff00057882 */ /* 0x000fe20000000000 */
[----:B------:R-:W-:Y:S02]  /*c850*/  ISETP.GE.AND P3, PT, R29, UR4, PT ;  /* 0x000000041d007c0c */ /* 0x000fe4000bf66270 */
[----:B------:R-:W-:Y:S02]  /*c860*/  IADD3.X R7, R3, UR11, R4, P0, !PT ;  /* 0x0000000b03077c10 */ /* 0x000fe400087fe404 */
[----:B------:R-:W-:Y:S02]  /*c870*/  ISETP.GE.AND P0, PT, R11, UR4, PT ;  /* 0x000000040b007c0c */ /* 0x000fe4000bf06270 */
[----:B-1----:R-:W-:-:S04]  /*c880*/  LOP3.LUT R20, R20, 0x7f, RZ, 0xc0, !PT ;  /* 0x0000007f14147812 */ /* 0x002fc800078ec0ff */
[----:B------:R-:W-:Y:S01]  /*c890*/  SHF.R.U32.HI R20, RZ, 0x1, R20 ;  /* 0x00000001ff147819 */ /* 0x000fe20000011614 */
[----:B0-----:R-:W-:Y:S06]  /*c8a0*/  BRA.DIV UR5, `(.L_x_11242) ;  /* 0x0000003605887947 */ /* 0x001fec000b800000 */
[----:B------:R-:W0:Y:S01]  /*c8b0*/  SHFL.IDX PT, R3, R6, RZ, 0x1e1f ;  /* 0x001e1fff06037589 */ /* 0x000e2200000e0000 */
[----:B------:R-:W-:Y:S02]  /*c8c0*/  IMAD R4, R17, 0xc0, R20 ;  /* 0x000000c011047824 */ /* 0x000fe400078e0214 */
[----:B------:R-:W-:Y:S01]  /*c8d0*/  IMAD R0, R9, UR41, RZ ;  /* 0x0000002909007c24 */ /* 0x000fe2000f8e02ff */
[----:B------:R-:W1:Y:S04]  /*c8e0*/  SHFL.IDX PT, R2, R5, RZ, 0x1e1f ;  /* 0x001e1fff05027589 */ /* 0x000e6800000e0000 */
[----:B------:R-:W-:Y:S01]  /*c8f0*/  ISETP.GE.AND P1, PT, R4, R0, PT ;  /* 0x000000000400720c */ /* 0x000fe20003f26270 */
[----:B------:R-:W2:Y:S04]  /*c900*/  SHFL.IDX PT, R6, R6, 0x1, 0x1e1f ;  /* 0x003e1f0006067f89 */ /* 0x000ea800000e0000 */
[----:B------:R-:W3:Y:S08]  /*c910*/  SHFL.IDX PT, R5, R5, 0x1, 0x1e1f ;  /* 0x003e1f0005057f89 */ /* 0x000ef000000e0000 */
[----:B0-----:R-:W-:-:S05]  /*c920*/  @!P1 IADD3 R3, P4, R29, R3, RZ ;  /* 0x000000031d039210 */ /* 0x001fca0007f9e0ff */
[----:B-1----:R-:W-:-:S05]  /*c930*/  @!P1 IMAD.X R2, RZ, RZ, R2, P4 ;  /* 0x000000ffff029224 */ /* 0x002fca00020e0602 */
[----:B------:R-:W-:-:S04]  /*c940*/  @!P1 LOP3.LUT R3, R3, R2, RZ, 0x3c, !PT ;  /* 0x0000000203039212 */ /* 0x000fc800078e3cff */
[----:B------:R-:W-:-:S04]  /*c950*/  @!P1 LOP3.LUT R2, R3, R2, RZ, 0x3c, !PT ;  /* 0x0000000203029212 */ /* 0x000fc800078e3cff */
[----:B------:R-:W-:-:S05]  /*c960*/  @!P1 LOP3.LUT R3, R3, R2, RZ, 0x3c, !PT ;  /* 0x0000000203039212 */ /* 0x000fca00078e3cff */
[----:B-----5:R-:W-:Y:S04]  /*c970*/  @!P1 LDGSTS.E.BYPASS.LTC128B.128 [R10+0xf000], desc[UR50][R2.64], !P3 ;  /* 0x0f000000020a9fae */ /* 0x020fe8000d901d72 */
[----:B------:R-:W-:Y:S04]  /*c980*/  @!P1 LDGSTS.E.BYPASS.LTC128B.128 [R10+0x10800], desc[UR50][R2.64+0x20], !P2 ;  /* 0x10800020020a9fae */ /* 0x000fe8000d101d72 */
[----:B------:R0:W-:Y:S02]  /*c990*/  @!P1 LDGSTS.E.BYPASS.LTC128B.128 [R10+0x12000], desc[UR50][R2.64+0x40], !P0 ;  /* 0x12000040020a9fae */ /* 0x0001e4000c101d72 */
[----:B0-----:R-:W-:-:S05]  /*c9a0*/  VIADD R2, R4, 0x40 ;  /* 0x0000004004027836 */ /* 0x001fca0000000000 */
[----:B------:R-:W-:-:S13]  /*c9b0*/  ISETP.GE.AND P1, PT, R2, R0, PT ;  /* 0x000000000200720c */ /* 0x000fda0003f26270 */
[----:B--2---:R-:W-:-:S05]  /*c9c0*/  @!P1 IADD3 R2, P4, R29, R6, RZ ;  /* 0x000000061d029210 */ /* 0x004fca0007f9e0ff */
[----:B---3--:R-:W-:-:S05]  /*c9d0*/  @!P1 IMAD.X R3, RZ, RZ, R5, P4 ;  /* 0x000000ffff039224 */ /* 0x008fca00020e0605 */
[----:B------:R-:W-:Y:S04]  /*c9e0*/  @!P1 LDGSTS.E.BYPASS.LTC128B.128 [R10+0xf800], desc[UR50][R2.64], !P3 ;  /* 0x0f800000020a9fae */ /* 0x000fe8000d901d72 */
[----:B------:R-:W-:Y:S04]  /*c9f0*/  @!P1 LDGSTS.E.BYPASS.LTC128B.128 [R10+0x11000], desc[UR50][R2.64+0x20], !P2 ;  /* 0x11000020020a9fae */ /* 0x000fe8000d101d72 */
[----:B------:R0:W-:Y:S04]  /*ca00*/  @!P1 LDGSTS.E.BYPASS.LTC128B.128 [R10+0x12800], desc[UR50][R2.64+0x40], !P0 ;  /* 0x12800040020a9fae */ /* 0x0001e8000c101d72 */
[----:B0-----:R0:W1:Y:S04]  /*ca10*/  SHFL.IDX PT, R3, R7, RZ, 0x1e1f ;  /* 0x001e1fff07037589 */ /* 0x00106800000e0000 */
[----:B------:R0:W2:Y:S02]  /*ca20*/  SHFL.IDX PT, R2, R8, RZ, 0x1e1f ;  /* 0x001e1fff08027589 */ /* 0x0000a400000e0000 */
.L_x_11326:
[----:B------:R-:W-:Y:S01]  /*ca30*/  VIADD R4, R4, 0x80 ;  /* 0x0000008004047836 */ /* 0x000fe20000000000 */
[----:B------:R-:W-:Y:S04]  /*ca40*/  BSSY B0, `(.L_x_11243) ;  /* 0x000000b000007945 */ /* 0x000fe80003800000 */
[----:B------:R-:W-:-:S13]  /*ca50*/  ISETP.GE.AND P1, PT, R4, R0, PT ;  /* 0x000000000400720c */ /* 0x000fda0003f26270 */
[----:B------:R-:W-:Y:S05]  /*ca60*/  @P1 BRA `(.L_x_11244) ;  /* 0x0000000000201947 */ /* 0x000fea0003800000 */
[----:B--2---:R-:W-:-:S05]  /*ca70*/  IADD3 R2, P1, R29, R2, RZ ;  /* 0x000000021d027210 */ /* 0x004fca0007f3e0ff */
[----:B-1----:R-:W-:-:S05]  /*ca80*/  IMAD.X R3, RZ, RZ, R3, P1 ;  /* 0x000000ffff037224 */ /* 0x002fca00008e0603 */
[----:B------:R-:W-:Y:S01]  /*ca90*/  @!PT LDS RZ, [RZ] ;  /* 0x00000000fffff984 */ /* 0x000fe20000000800 */
[----:B------:R-:W-:Y:S01]  /*caa0*/  @!PT LDS RZ, [RZ] ;  /* 0x00000000fffff984 */ /* 0x000fe20000000800 */
[----:B------:R-:W-:Y:S01]  /*cab0*/  @!PT LDS RZ, [RZ] ;  /* 0x00000000fffff984 */ /* 0x000fe20000000800 */
[----:B------:R3:W-:Y:S04]  /*cac0*/  LDGSTS.E.BYPASS.LTC128B.128 [R10+0x10000], desc[UR50][R2.64], !P3 ;  /* 0x10000000020a7fae */ /* 0x0007e8000d901d72 */
[----:B------:R3:W-:Y:S04]  /*cad0*/  LDGSTS.E.BYPASS.LTC128B.128 [R10+0x11800], desc[UR50][R2.64+0x20], !P2 ;  /* 0x11800020020a7fae */ /* 0x0007e8000d101d72 */
[----:B------:R3:W-:Y:S02]  /*cae0*/  LDGSTS.E.BYPASS.LTC128B.128 [R10+0x13000], desc[UR50][R2.64+0x40], !P0 ;  /* 0x13000040020a7fae */ /* 0x0007e4000c101d72 */
.L_x_11244:
[----:B------:R-:W-:Y:S05]  /*caf0*/  BSYNC B0 ;  /* 0x0000000000007941 */ /* 0x000fea0003800000 */
.L_x_11243:
[----:B------:R-:W-:Y:S01]  /*cb00*/  NOP ;  /* 0x0000000000007918 */ /* 0x000fe20000000000 */
[----:B------:R-:W-:-:S13]  /*cb10*/  PLOP3.LUT P0, PT, PT, PT, PT, 0x80, 0x0 ;  /* 0x000000000000781c */ /* 0x000fda0003f0f070 */
.L_x_11245:
[----:B------:R-:W-:Y:S02]  /*cb20*/  PLOP3.LUT P1, PT, P1, P0, PT, 0xa2, 0x0 ;  /* 0x000000000000781c */ /* 0x000fe40000f21472 */
[----:B------:R-:W-:-:S08]  /*cb30*/  @P0 R2UR P1, UR4, R16 ;  /* 0x00000000100402ca */ /* 0x000fd00000020000 */
[----:B------:R-:W-:-:S05]  /*cb40*/  @P0 PLOP3.LUT P0, PT, P1, PT, PT, 0x80, 0x0 ;  /* 0x000000000000081c */ /* 0x000fca0000f0f070 */
[----:B------:R-:W-:Y:S01]  /*cb50*/  @!P1 SYNCS.ARRIVE.TRANS64.RED.A0T1 RZ, [UR4+0x19c00], RZ ;  /* 0x019c00ffffff99a7 */ /* 0x000fe20008200404 */
[----:B------:R-:W-:Y:S07]  /*cb60*/  @!P1 ARRIVES.LDGSTSBAR.64.TRANSCNT [UR4+0x19c00] ;  /* 0x019c0000ff0099b0 */ /* 0x000fee0008000a84 */
[----:B------:R-:W-:Y:S05]  /*cb70*/  @P0 BRA.U.ANY `(.L_x_11245) ;  /* 0xfffffffd00e80947 */ /* 0x000fea000393ffff */
[----:B--23--:R-:W2:Y:S02]  /*cb80*/  LDL.LU R2, [R1+0x28] ;  /* 0x0000280001027983 */ /* 0x00cea40000300800 */
        /* <DEDUP_REMOVED lines=9> */
[----:B------:R-:W3:Y:S03]  /*cc20*/  SYNCS.PHASECHK.TRANS64.TRYWAIT P0, [R16+URZ+0x19c20], R0 ;  /* 0x019c2000100075a7 */ /* 0x000ee6000800017f */
[----:B--23--:R-:W-:Y:S05]  /*cc30*/  @!P0 BRA `(.L_x_11247) ;  /* 0x0000003400948947 */ /* 0x00cfea0003800000 */
.L_x_11327:
[----:B------:R-:W-:Y:S05]  /*cc40*/  BSYNC B0 ;  /* 0x0000000000007941 */ /* 0x000fea0003800000 */
.L_x_11246:
[----:B------:R-:W3:Y:S01]  /*cc50*/  LDL R2, [R1+0xc] ;  /* 0x00000c0001027983 */ /* 0x000ee20000100800 */
[----:B------:R-:W-:-:S05]  /*cc60*/  VIADD R20, R26, 0xfffffffe ;  /* 0xfffffffe1a147836 */ /* 0x000fca0000000000 */
[----:B---3--:R-:W-:-:S13]  /*cc70*/  ISETP.GE.AND P0, PT, R20, R2, PT ;  /* 0x000000021400720c */ /* 0x008fda0003f06270 */
[----:B------:R-:W-:Y:S05]  /*cc80*/  @!P0 BRA `(.L_x_11248) ;  /* 0x00000010003c8947 */ /* 0x000fea0003800000 */
[----:B------:R-:W-:Y:S02]  /*cc90*/  IMAD.MOV.U32 R4, RZ, RZ, R24 ;  /* 0x000000ffff047224 */ /* 0x000fe400078e0018 */
[----:B--2---:R-:W-:-:S07]  /*cca0*/  IMAD.MOV.U32 R0, RZ, RZ, R19 ;  /* 0x000000ffff007224 */ /* 0x004fce00078e0013 */
.L_x_11268:
[----:B0-----:R-:W2:Y:S01]  /*ccb0*/  LDL R8, [R1+0x10] ;  /* 0x0000100001087983 */ /* 0x001ea20000100800 */
[----:B------:R-:W0:Y:S03]  /*ccc0*/  LDC R5, c[0x0][0x430] ;  /* 0x00010c00ff057b82 */ /* 0x000e260000000800 */
[----:B---3--:R-:W3:Y:S01]  /*ccd0*/  LDL R7, [R1+0x14] ;  /* 0x0000140001077983 */ /* 0x008ee20000100800 */
[----:B-1----:R-:W1:Y:S03]  /*cce0*/  S2R R2, SR_TID.X ;  /* 0x0000000000027919 */ /* 0x002e660000002100 */
[----:B------:R-:W4:Y:S01]  /*ccf0*/  LDL R9, [R1+0xc] ;  /* 0x00000c0001097983 */ /* 0x000f220000100800 */
[----:B0-----:R-:W-:-:S13]  /*cd00*/  ISETP.NE.AND P0, PT, R5, 0x1, PT ;  /* 0x000000010500780c */ /* 0x001fda0003f05270 */
[----:B------:R-:W0:Y:S01]  /*cd10*/  @P0 LDC R6, c[0x0][0x434] ;  /* 0x00010d00ff060b82 */ /* 0x000e220000000800 */
[----:B-1----:R-:W-:-:S04]  /*cd20*/  LOP3.LUT R3, R2, 0x7f, RZ, 0xc0, !PT ;  /* 0x0000007f02037812 */ /* 0x002fc800078ec0ff */
[----:B------:R-:W-:-:S03]  /*cd30*/  SHF.R.U32.HI R5, RZ, 0x1, R3 ;  /* 0x00000001ff057819 */ /* 0x000fc60000011603 */
[----:B------:R-:W1:Y:S01]  /*cd40*/  @P0 LDC R3, c[0x0][0x438] ;  /* 0x00010e00ff030b82 */ /* 0x000e620000000800 */
[----:B------:R-:W-:Y:S02]  /*cd50*/  IMAD.SHL.U32 R2, R2, 0x40, RZ ;  /* 0x0000004002027824 */ /* 0x000fe400078e00ff */
[----:B------:R-:W-:-:S03]  /*cd60*/  IMAD R5, R20, 0x80, R5 ;  /* 0x0000008014057824 */ /* 0x000fc600078e0205 */
[----:B------:R-:W-:Y:S01]  /*cd70*/  LOP3.LUT R2, R2, 0x40, RZ, 0xc0, !PT ;  /* 0x0000004002027812 */ /* 0x000fe200078ec0ff */
[----:B------:R-:W-:Y:S05]  /*cd80*/  YIELD ;  /* 0x0000000000007946 */ /* 0x000fea0003800000 */
[----:B------:R-:W-:Y:S01]  /*cd90*/  ULDC UR4, c[0x0][0x430] ;  /* 0x00010c0000047ab9 */ /* 0x000fe20000000800 */
[----:B--2---:R-:W-:-:S05]  /*cda0*/  IADD3 R5, R2, R5, R8 ;  /* 0x0000000502057210 */ /* 0x004fca0007ffe008 */
[----:B0-----:R-:W-:-:S04]  /*cdb0*/  @P0 IMAD.HI.U32 R6, R5, R6, RZ ;  /* 0x0000000605060227 */ /* 0x001fc800078e00ff */
[----:B------:R-:W-:Y:S01]  /*cdc0*/  IMAD.MOV.U32 R2, RZ, RZ, R5 ;  /* 0x000000ffff027224 */ /* 0x000fe200078e0005 */
[----:B-1----:R-:W-:-:S05]  /*cdd0*/  @P0 SHF.R.U32.HI R2, RZ, R3, R6 ;  /* 0x00000003ff020219 */ /* 0x002fca0000011606 */
[--C-:B------:R-:W-:Y:S01]  /*cde0*/  IMAD.MOV R8, RZ, RZ, -R2.reuse ;  /* 0x000000ffff087224 */ /* 0x100fe200078e0a02 */
[----:B------:R-:W-:-:S03]  /*cdf0*/  SHF.R.S32.HI R3, RZ, 0x1f, R2 ;  /* 0x0000001fff037819 */ /* 0x000fc60000011402 */
[----:B------:R-:W-:Y:S01]  /*ce00*/  IMAD R8, R8, UR4, R5 ;  /* 0x0000000408087c24 */ /* 0x000fe2000f8e0205 */
[----:B------:R-:W-:Y:S02]  /*ce10*/  ULDC.64 UR4, c[0x0][0x428] ;  /* 0x00010a0000047ab9 */ /* 0x000fe40000000a00 */
[----:B---3--:R-:W-:Y:S02]  /*ce20*/  IMAD R5, R7, UR4, RZ ;  /* 0x0000000407057c24 */ /* 0x008fe4000f8e02ff */
[----:B------:R-:W-:-:S04]  /*ce30*/  IMAD.WIDE.U32 R2, R27, UR4, R2 ;  /* 0x000000041b027c25 */ /* 0x000fc8000f8e0002 */
[----:B------:R-:W-:Y:S01]  /*ce40*/  IMAD R5, R27, UR5, R5 ;  /* 0x000000051b057c24 */ /* 0x000fe2000f8e0205 */
[----:B------:R-:W-:Y:S02]  /*ce50*/  ULDC.64 UR4, c[0x0][0x418] ;  /* 0x0001060000047ab9 */ /* 0x000fe40000000a00 */
[----:B------:R-:W-:Y:S01]  /*ce60*/  LEA R6, P0, R2, UR4, 0x2 ;  /* 0x0000000402067c11 */ /* 0x000fe2000f8010ff */
[----:B------:R-:W-:-:S05]  /*ce70*/  IMAD.IADD R5, R5, 0x1, R3 ;  /* 0x0000000105057824 */ /* 0x000fca00078e0203 */
[----:B------:R-:W-:-:S06]  /*ce80*/  LEA.HI.X R7, R2, UR5, R5, 0x2, P0 ;  /* 0x0000000502077c11 */ /* 0x000fcc00080f1405 */
[----:B------:R-:W2:Y:S01]  /*ce90*/  LDG.E R7, desc[UR50][R6.64] ;  /* 0x0000003206077981 */ /* 0x000ea2000c1e1900 */
[----:B------:R-:W-:-:S05]  /*cea0*/  IMAD.MOV.U32 R2, RZ, RZ, R20 ;  /* 0x000000ffff027224 */ /* 0x000fca00078e0014 */
[----:B----4-:R-:W-:Y:S01]  /*ceb0*/  ISETP.GT.AND P1, PT, R2, R9, PT ;  /* 0x000000090200720c */ /* 0x010fe20003f24270 */
        /* <DEDUP_REMOVED lines=11> */
.L_x_11249:
[----:B------:R-:W-:Y:S01]  /*cf70*/  IMAD R5, R19, 0x8, R16 ;  /* 0x0000000813057824 */ /* 0x000fe200078e0210 */
[----:B------:R-:W-:Y:S01]  /*cf80*/  SHF.L.U32 R10, R24, 0x1f, RZ ;  /* 0x0000001f180a7819 */ /* 0x000fe200000006ff */
[----:B------:R-:W-:Y:S01]  /*cf90*/  BSSY B0, `(.L_x_11250) ;  /* 0x0000004000007945 */ /* 0x000fe20003800000 */
[----:B------:R-:W-:Y:S02]  /*cfa0*/  SHF.R.S32.HI R9, RZ, 0x1f, R8 ;  /* 0x0000001fff097819 */ /* 0x000fe40000011408 */
[----:B------:R-:W0:Y:S02]  /*cfb0*/  SYNCS.PHASECHK.TRANS64.TRYWAIT P0, [R5+URZ+0x19c80], R10 ;  /* 0x019c800a050075a7 */ /* 0x000e24000800017f */
[----:B0-----:R-:W-:Y:S05]  /*cfc0*/  @!P0 BRA `(.L_x_11251) ;  /* 0x0000003000c48947 */ /* 0x001fea0003800000 */
.L_x_11328:
[----:B------:R-:W-:Y:S05]  /*cfd0*/  BSYNC B0 ;  /* 0x0000000000007941 */ /* 0x000fea0003800000 */
.L_x_11250:
[----:B------:R-:W2:Y:S01]  /*cfe0*/  LDL R14, [R1+0x20] ;  /* 0x00002000010e7983 */ /* 0x000ea20000100800 */
[----:B------:R-:W-:Y:S01]  /*cff0*/  ULDC.64 UR4, c[0x0][0x328] ;  /* 0x0000ca0000047ab9 */ /* 0x000fe20000000a00 */
[----:B------:R-:W1:Y:S01]  /*d000*/  LDC R11, c[0x0][0x2f4] ;  /* 0x0000bd00ff0b7b82 */ /* 0x000e620000000800 */
[----:B------:R-:W-:Y:S01]  /*d010*/  IMAD R6, R9, UR4, RZ ;  /* 0x0000000409067c24 */ /* 0x000fe2000f8e02ff */
[----:B------:R-:W-:Y:S01]  /*d020*/  ULDC.64 UR6, c[0x0][0x318] ;  /* 0x0000c60000067ab9 */ /* 0x000fe20000000a00 */
[C---:B------:R-:W-:Y:S01]  /*d030*/  IMAD.WIDE.U32 R2, R8.reuse, UR4, RZ ;  /* 0x0000000408027c25 */ /* 0x040fe2000f8e00ff */
        /* <DEDUP_REMOVED lines=20> */
[----:B------:R-:W1:Y:S01]  /*d180*/  SHFL.IDX PT, R2, R26, RZ, 0x1e1f ;  /* 0x001e1fff1a027589 */ /* 0x000e6200000e0000 */
[----:B------:R-:W-:-:S03]  /*d190*/  IMAD.IADD R6, R16, 0x1, R6 ;  /* 0x0000000110067824 */ /* 0x000fc600078e0206 */
[----:B------:R-:W2:Y:S04]  /*d1a0*/  SHFL.IDX PT, R3, R21, RZ, 0x1e1f ;  /* 0x001e1fff15037589 */ /* 0x000ea800000e0000 */
[----:B------:R-:W3:Y:S01]  /*d1b0*/  SHFL.IDX PT, R21, R21, 0x1, 0x1e1f ;  /* 0x003e1f0015157f89 */ /* 0x000ee200000e0000 */
[----:B-1----:R-:W-:-:S05]  /*d1c0*/  IADD3 R2, P0, R29, R2, RZ ;  /* 0x000000021d027210 */ /* 0x002fca0007f1e0ff */
[----:B--2---:R-:W-:-:S05]  /*d1d0*/  IMAD.X R3, RZ, RZ, R3, P0 ;  /* 0x000000ffff037224 */ /* 0x004fca00000e0603 */
[----:B------:R-:W-:Y:S04]  /*d1e0*/  LDGSTS.E.BYPASS.LTC128B.128 [R6+0x9000], desc[UR50][R2.64], !P4 ;  /* 0x0900000002067fae */ /* 0x000fe8000e101d72 */
[----:B------:R-:W-:Y:S04]  /*d1f0*/  LDGSTS.E.BYPASS.LTC128B.128 [R6+0xa000], desc[UR50][R2.64+0x20], !P3 ;  /* 0x0a00002002067fae */ /* 0x000fe8000d901d72 */
[----:B------:R1:W-:Y:S04]  /*d200*/  LDGSTS.E.BYPASS.LTC128B.128 [R6+0xb000], desc[UR50][R2.64+0x40], !P2 ;  /* 0x0b00004002067fae */ /* 0x0003e8000d101d72 */
[----:B-1-3--:R1:W2:Y:S02]  /*d210*/  SHFL.IDX PT, R2, R26, 0x1, 0x1e1f ;  /* 0x003e1f001a027f89 */ /* 0x00a2a400000e0000 */
.L_x_11334:
        /* <DEDUP_REMOVED lines=10> */
.L_x_11253:
        /* <DEDUP_REMOVED lines=11> */
.L_x_11254:
[----:B------:R2:W-:Y:S01]  /*d370*/  SYNCS.ARRIVE.TRANS64.A1T0 RZ, [R5+URZ+0x19c70], RZ ;  /* 0x019c70ff05ff79a7 */ /* 0x0005e2000810003f */
[----:B------:R-:W-:Y:S05]  /*d380*/  @!P3 BRA `(.L_x_11255) ;  /* 0x000000000004b947 */ /* 0x000fea0003800000 */
[----:B------:R-:W-:Y:S01]  /*d390*/  BPT.TRAP 0x1 ;  /* 0x000000040000795c */ /* 0x000fe20000300000 */
.L_x_11255:
[----:B------:R-:W3:Y:S01]  /*d3a0*/  SYNCS.PHASECHK.TRANS64.TRYWAIT P0, [R5+URZ+0x19c40], R10 ;  /* 0x019c400a050075a7 */ /* 0x000ee2000800017f */
[----:B------:R-:W-:Y:S04]  /*d3b0*/  BSSY B0, `(.L_x_11256) ;  /* 0x0000002000007945 */ /* 0x000fe80003800000 */
[----:B---3--:R-:W-:Y:S05]  /*d3c0*/  @!P0 BRA `(.L_x_11257) ;  /* 0x0000003000748947 */ /* 0x008fea0003800000 */
.L_x_11335:
[----:B------:R-:W-:Y:S05]  /*d3d0*/  BSYNC B0 ;  /* 0x0000000000007941 */ /* 0x000fea0003800000 */
.L_x_11256:
[----:B------:R-:W-:Y:S01]  /*d3e0*/  ULDC.64 UR4, c[0x0][0x300] ;  /* 0x0000c00000047ab9 */ /* 0x000fe20000000a00 */
[----:B------:R-:W4:Y:S01]  /*d3f0*/  LDC R11, c[0x0][0x2f4] ;  /* 0x0000bd00ff0b7b82 */ /* 0x000f220000000800 */
[----:B------:R-:W-:Y:S01]  /*d400*/  IMAD R9, R9, UR4, RZ ;  /* 0x0000000409097c24 */ /* 0x000fe2000f8e02ff */
[----:B------:R-:W-:Y:S01]  /*d410*/  ULDC.64 UR6, c[0x0][0x2e8] ;  /* 0x0000ba0000067ab9 */ /* 0x000fe20000000a00 */
[C---:B------:R-:W-:Y:S01]  /*d420*/  IMAD.WIDE.U32 R2, R8.reuse, UR4, RZ ;  /* 0x0000000408027c25 */ /* 0x040fe2000f8e00ff */
        /* <DEDUP_REMOVED lines=21> */
[----:B------:R-:W0:Y:S01]  /*d580*/  SHFL.IDX PT, R8, R8, 0x1, 0x1e1f ;  /* 0x003e1f0008087f89 */ /* 0x000e2200000e0000 */
[----:B----4-:R-:W-:-:S05]  /*d590*/  IADD3 R2, P0, R29, R2, RZ ;  /* 0x000000021d027210 */ /* 0x010fca0007f1e0ff */
[----:B-----5:R-:W-:-:S05]  /*d5a0*/  IMAD.X R3, RZ, RZ, R3, P0 ;  /* 0x000000ffff037224 */ /* 0x020fca00000e0603 */
[----:B------:R-:W-:Y:S04]  /*d5b0*/  LDGSTS.E.BYPASS.LTC128B.128 [R6+0x13800], desc[UR50][R2.64], !P4 ;  /* 0x1380000002067fae */ /* 0x000fe8000e101d72 */
[----:B------:R-:W-:Y:S04]  /*d5c0*/  LDGSTS.E.BYPASS.LTC128B.128 [R6+0x14800], desc[UR50][R2.64+0x20], !P3 ;  /* 0x1480002002067fae */ /* 0x000fe8000d901d72 */
[----:B------:R4:W-:Y:S04]  /*d5d0*/  LDGSTS.E.BYPASS.LTC128B.128 [R6+0x15800], desc[UR50][R2.64+0x40], !P2 ;  /* 0x1580004002067fae */ /* 0x0009e8000d101d72 */
[----:B----4-:R4:W0:Y:S02]  /*d5e0*/  SHFL.IDX PT, R2, R7, 0x1, 0x1e1f ;  /* 0x003e1f0007027f89 */ /* 0x01082400000e0000 */
.L_x_11341:
        /* <DEDUP_REMOVED lines=10> */
.L_x_11259:
        /* <DEDUP_REMOVED lines=11> */
.L_x_11260:
[----:B------:R-:W-:Y:S01]  /*d740*/  IMAD.U32 R2, RZ, RZ, UR45 ;  /* 0x0000002dff027e24 */ /* 0x000fe2000f8e00ff */
[----:B------:R0:W-:Y:S04]  /*d750*/  SYNCS.ARRIVE.TRANS64.A1T0 RZ, [R5+URZ+0x19c30], RZ ;  /* 0x019c30ff05ff79a7 */ /* 0x0001e8000810003f */
[----:B------:R-:W-:-:S13]  /*d760*/  ISETP.NE.AND P0, PT, R2, 0x3, PT ;  /* 0x000000030200780c */ /* 0x000fda0003f05270 */
[----:B0-----:R-:W-:Y:S05]  /*d770*/  @!P0 BRA `(.L_x_11261) ;  /* 0x0000000000048947 */ /* 0x001fea0003800000 */
[----:B------:R-:W-:Y:S01]  /*d780*/  BPT.TRAP 0x1 ;  /* 0x000000040000795c */ /* 0x000fe20000300000 */
.L_x_11261:
[----:B------:R-:W-:Y:S01]  /*d790*/  LOP3.LUT R3, R4, 0x1, RZ, 0x3c, !PT ;  /* 0x0000000104037812 */ /* 0x000fe200078e3cff */
[----:B------:R-:W-:Y:S01]  /*d7a0*/  IMAD R2, R0, 0x8, R16 ;  /* 0x0000000800027824 */ /* 0x000fe200078e0210 */
[----:B------:R-:W-:Y:S02]  /*d7b0*/  BSSY B0, `(.L_x_11262) ;  /* 0x0000004000007945 */ /* 0x000fe40003800000 */
[----:B------:R-:W-:-:S04]  /*d7c0*/  SHF.L.U32 R3, R3, 0x1f, RZ ;  /* 0x0000001f03037819 */ /* 0x000fc800000006ff */
[----:B------:R-:W0:Y:S02]  /*d7d0*/  SYNCS.PHASECHK.TRANS64.TRYWAIT P2, [R2+URZ+0x19c70], R3 ;  /* 0x019c7003020075a7 */ /* 0x000e24000804017f */
[----:B0-----:R-:W-:Y:S05]  /*d7e0*/  @!P2 BRA `(.L_x_11263) ;  /* 0x000000300018a947 */ /* 0x001fea0003800000 */
.L_x_11342:
[----:B------:R-:W-:Y:S05]  /*d7f0*/  BSYNC B0 ;  /* 0x0000000000007941 */ /* 0x000fea0003800000 */
.L_x_11262:
[----:B--23--:R-:W-:-:S05]  /*d800*/  IMAD.U32 R5, RZ, RZ, UR44 ;  /* 0x0000002cff057e24 */ /* 0x00cfca000f8e00ff */
[----:B------:R-:W-:-:S13]  /*d810*/  ISETP.NE.AND P2, PT, R5, 0x3, PT ;  /* 0x000000030500780c */ /* 0x000fda0003f45270 */
[----:B------:R-:W-:Y:S05]  /*d820*/  @!P2 BRA `(.L_x_11264) ;  /* 0x000000000004a947 */ /* 0x000fea0003800000 */
[----:B------:R-:W-:Y:S01]  /*d830*/  BPT.TRAP 0x1 ;  /* 0x000000040000795c */ /* 0x000fe20000300000 */
.L_x_11264:
[----:B------:R-:W-:Y:S01]  /*d840*/  SHF.L.U32 R3, R4, 0x1f, RZ ;  /* 0x0000001f04037819 */ /* 0x000fe200000006ff */
[----:B------:R-:W-:-:S03]  /*d850*/  IMAD R0, R0, 0x3000, RZ ;  /* 0x0000300000007824 */ /* 0x000fc600078e02ff */
[----:B------:R-:W0:Y:S02]  /*d860*/  SYNCS.PHASECHK.TRANS64.TRYWAIT P2, [R2+URZ+0x19c60], R3 ;  /* 0x019c6003020075a7 */ /* 0x000e24000804017f */
[----:B0-----:R-:W-:Y:S05]  /*d870*/  @!P2 BRA `(.L_x_11265) ;  /* 0x000000300008a947 */ /* 0x001fea0003800000 */
.L_x_11343:
[----:B------:R-:W2:Y:S01]  /*d880*/  LDL R13, [R1+0x1c] ;  /* 0x00001c00010d7983 */ /* 0x000ea20000100800 */
[----:B0-----:R-:W-:Y:S01]  /*d890*/  LOP3.LUT R3, R0, R23, RZ, 0xfc, !PT ;  /* 0x0000001700037212 */ /* 0x001fe200078efcff */
[----:B------:R-:W-:Y:S05]  /*d8a0*/  WARPSYNC.ALL ;  /* 0x0000000000007948 */ /* 0x000fea0003800000 */
[----:B------:R-:W-:Y:S01]  /*d8b0*/  IMAD.IADD R3, R16, 0x1, R3 ;  /* 0x0000000110037824 */ /* 0x000fe200078e0203 */
[----:B------:R-:W-:-:S04]  /*d8c0*/  LOP3.LUT R12, R23, 0x1800, RZ, 0xfc, !PT ;  /* 0x00001800170c7812 */ /* 0x000fc800078efcff */
[----:B----4-:R0:W3:Y:S02]  /*d8d0*/  LDSM.16.MT88.4 R4, [R3+0x9000] ;  /* 0x009000000304783b */ /* 0x0100e40000004200 */
[----:B0-----:R-:W-:-:S05]  /*d8e0*/  LOP3.LUT R3, R0, R25, RZ, 0xfc, !PT ;  /* 0x0000001900037212 */ /* 0x001fca00078efcff */
[----:B------:R-:W-:Y:S01]  /*d8f0*/  IMAD.IADD R3, R22, 0x1, R3 ;  /* 0x0000000116037824 */ /* 0x000fe200078e0203 */
[C-C-:B---3--:R-:W-:Y:S02]  /*d900*/  PRMT R8, R4.reuse, 0x6420, R5.reuse ;  /* 0x0000642004087816 */ /* 0x148fe40000000005 */
        /* <DEDUP_REMOVED lines=26> */
[----:B0-----:R-:W-:-:S05]  /*dab0*/  LOP3.LUT R3, R0, 0x800, R23, 0xfe, !PT ;  /* 0x0000080000037812 */ /* 0x001fca00078efe17 */
[----:B------:R-:W-:-:S05]  /*dac0*/  IMAD.IADD R3, R16, 0x1, R3 ;  /* 0x0000000110037824 */ /* 0x000fca00078e0203 */
[----:B------:R-:W0:Y:S02]  /*dad0*/  LDSM.16.MT88.4 R4, [R3+0x9000] ;  /* 0x009000000304783b */ /* 0x000e240000004200 */
[C-C-:B0-----:R-:W-:Y:S02]  /*dae0*/  PRMT R8, R4.reuse, 0x6420, R5.reuse ;  /* 0x0000642004087816 */ /* 0x141fe40000000005 */
[----:B------:R-:W-:Y:S02]  /*daf0*/  PRMT R9, R4, 0x7531, R5 ;  /* 0x0000753104097816 */ /* 0x000fe40000000005 */
[C-C-:B------:R-:W-:Y:S02]  /*db00*/  PRMT R10, R6.reuse, 0x6420, R7.reuse ;  /* 0x00006420060a7816 */ /* 0x140fe40000000007 */
[----:B------:R-:W-:Y:S02]  /*db10*/  PRMT R11, R6, 0x7531, R7 ;  /* 0x00007531060b7816 */ /* 0x000fe40000000007 */
[----:B--2---:R-:W-:-:S02]  /*db20*/  IADD3 R3, R22, R13, R0 ;  /* 0x0000000d16037210 */ /* 0x004fc40007ffe000 */
        /* <DEDUP_REMOVED lines=8> */
[----:B------:R-:W-:Y:S01]  /*dbb0*/  IADD3 R4, R16, R12, R0 ;  /* 0x0000000c10047210 */ /* 0x000fe20007ffe000 */
[----:B------:R-:W-:Y:S02]  /*dbc0*/  IMAD.U32 R12, RZ, RZ, UR44 ;  /* 0x0000002cff0c7e24 */ /* 0x000fe4000f8e00ff */
[----:B------:R-:W-:Y:S03]  /*dbd0*/  STSM.16.M88.4 [R3+0x1000], R8 ;  /* 0x0010000803007844 */ /* 0x000fe60000000200 */
[----:B------:R-:W-:Y:S01]  /*dbe0*/  ISETP.NE.AND P2, PT, R12, 0x3, PT ;  /* 0x000000030c00780c */ /* 0x000fe20003f45270 */
[----:B------:R-:W0:Y:S02]  /*dbf0*/  LDSM.16.MT88.4 R4, [R4+0x9000] ;  /* 0x009000000404783b */ /* 0x000e240000004200 */
[----:B0-----:R-:W-:-:S02]  /*dc00*/  PRMT R8, R4, 0x6420, R5 ;  /* 0x0000642004087816 */ /* 0x001fc40000000005 */
        /* <DEDUP_REMOVED lines=12> */
.L_x_11266:
[----:B--2---:R2:W-:Y:S01]  /*dcd0*/  SYNCS.ARRIVE.TRANS64.A1T0 RZ, [R2+URZ+0x19c50], RZ ;  /* 0x019c50ff02ff79a7 */ /* 0x0045e2000810003f */
[----:B------:R-:W-:Y:S06]  /*dce0*/  BAR.SYNC.DEFER_BLOCKING 0x2, 0x80 ;  /* 0x0082000000007b1d */ /* 0x000fec0000010000 */
[----:B------:R-:W-:Y:S05]  /*dcf0*/  @!P0 BRA `(.L_x_11267) ;  /* 0x0000000000048947 */ /* 0x000fea0003800000 */
[----:B------:R-:W-:Y:S01]  /*dd00*/  BPT.TRAP 0x1 ;  /* 0x000000040000795c */ /* 0x000fe20000300000 */
.L_x_11267:
[----:B------:R-:W3:Y:S01]  /*dd10*/  LDL R0, [R1+0x18] ;  /* 0x0000180001007983 */ /* 0x000ee20000100800 */
[----:B--2---:R-:W-:Y:S02]  /*dd20*/  VIADD R2, R2, 0x19c80 ;  /* 0x00019c8002027836 */ /* 0x004fe40000000000 */
[----:B------:R-:W-:-:S03]  /*dd30*/  IMAD.MOV.U32 R4, RZ, RZ, R24 ;  /* 0x000000ffff047224 */ /* 0x000fc600078e0018 */
[----:B---3--:R-:W-:Y:S01]  /*dd40*/  PRMT R2, R0, 0x654, R2 ;  /* 0x0000065400027816 */ /* 0x008fe20000000002 */
[----:B------:R-:W-:-:S03]  /*dd50*/  IMAD.MOV.U32 R0, RZ, RZ, R19 ;  /* 0x000000ffff007224 */ /* 0x000fc600078e0013 */
[----:B------:R3:W-:Y:S01]  /*dd60*/  SYNCS.ARRIVE.TRANS64.RED.A1T0 RZ, [R2+URZ], RZ ;  /* 0x000000ff02ff79a7 */ /* 0x0007e2000810043f */
[----:B------:R-:W-:Y:S05]  /*dd70*/  @P1 BRA `(.L_x_11268) ;  /* 0xffffffec00cc1947 */ /* 0x000fea000383ffff */
.L_x_11248:
[----:B---3--:R-:W3:Y:S01]  /*dd80*/  S2R R2, SR_TID.X ;  /* 0x0000000000027919 */ /* 0x008ee20000002100 */
[----:B--2---:R-:W-:Y:S01]  /*dd90*/  IMAD.U32 R0, RZ, RZ, UR45 ;  /* 0x0000002dff007e24 */ /* 0x004fe2000f8e00ff */
[----:B------:R-:W-:Y:S04]  /*dda0*/  BSSY B0, `(.L_x_11269) ;  /* 0x0000012000007945 */ /* 0x000fe80003800000 */
[----:B------:R-:W-:Y:S02]  /*ddb0*/  ISETP.NE.AND P0, PT, R0, 0x3, PT ;  /* 0x000000030000780c */ /* 0x000fe40003f05270 */
[----:B---3--:R-:W-:-:S04]  /*ddc0*/  LOP3.LUT R2, R2, 0x7f, RZ, 0xc0, !PT ;  /* 0x0000007f02027812 */ /* 0x008fc800078ec0ff */
[----:B------:R-:W-:-:S13]  /*ddd0*/  ISETP.NE.AND P1, PT, R2, RZ, PT ;  /* 0x000000ff0200720c */ /* 0x000fda0003f25270 */
        /* <DEDUP_REMOVED lines=14> */
.L_x_11270:
[----:B------:R-:W-:Y:S05]  /*dec0*/  BSYNC B0 ;  /* 0x0000000000007941 */ /* 0x000fea0003800000 */
.L_x_11269:
[----:B------:R-:W-:Y:S05]  /*ded0*/  @!P0 BRA `(.L_x_11271) ;  /* 0x0000000000048947 */ /* 0x000fea0003800000 */
[----:B------:R-:W-:Y:S01]  /*dee0*/  BPT.TRAP 0x1 ;  /* 0x000000040000795c */ /* 0x000fe20000300000 */
.L_x_11271:
[----:B01----:R-:W-:Y:S01]  /*def0*/  LOP3.LUT R3, R24, 0x1, RZ, 0x3c, !PT ;  /* 0x0000000118037812 */ /* 0x003fe200078e3cff */
[----:B--2---:R-:W-:Y:S01]  /*df00*/  IMAD R0, R19, 0x8, R16 ;  /* 0x0000000813007824 */ /* 0x004fe200078e0210 */
[----:B------:R-:W-:Y:S02]  /*df10*/  BSSY B0, `(.L_x_11272) ;  /* 0x0000004000007945 */ /* 0x000fe40003800000 */
[----:B------:R-:W-:-:S04]  /*df20*/  SHF.L.U32 R3, R3, 0x1f, RZ ;  /* 0x0000001f03037819 */ /* 0x000fc800000006ff */
[----:B------:R-:W0:Y:S02]  /*df30*/  SYNCS.PHASECHK.TRANS64.TRYWAIT P1, [R0+URZ+0x19c70], R3 ;  /* 0x019c7003000075a7 */ /* 0x000e24000802017f */
[----:B0-----:R-:W-:Y:S05]  /*df40*/  @!P1 BRA `(.L_x_11273) ;  /* 0x0000002800689947 */ /* 0x001fea0003800000 */
.L_x_11344:
[----:B------:R-:W-:Y:S05]  /*df50*/  BSYNC B0 ;  /* 0x0000000000007941 */ /* 0x000fea0003800000 */
.L_x_11272:
[----:B------:R-:W-:-:S05]  /*df60*/  IMAD.U32 R2, RZ, RZ, UR44 ;  /* 0x0000002cff027e24 */ /* 0x000fca000f8e00ff */
[----:B------:R-:W-:-:S13]  /*df70*/  ISETP.NE.AND P1, PT, R2, 0x3, PT ;  /* 0x000000030200780c */ /* 0x000fda0003f25270 */
[----:B------:R-:W-:Y:S05]  /*df80*/  @!P1 BRA `(.L_x_11274) ;  /* 0x0000000000049947 */ /* 0x000fea0003800000 */
[----:B------:R-:W-:Y:S01]  /*df90*/  BPT.TRAP 0x1 ;  /* 0x000000040000795c */ /* 0x000fe20000300000 */
.L_x_11274:
[----:B0-----:R-:W-:-:S04]  /*dfa0*/  SHF.L.U32 R3, R24, 0x1f, RZ ;  /* 0x0000001f18037819 */ /* 0x001fc800000006ff */
[----:B------:R-:W0:Y:S02]  /*dfb0*/  SYNCS.PHASECHK.TRANS64.TRYWAIT P1, [R0+URZ+0x19c60], R3 ;  /* 0x019c6003000075a7 */ /* 0x000e24000802017f */
[----:B0-----:R-:W-:Y:S05]  /*dfc0*/  @!P1 BRA `(.L_x_11275) ;  /* 0x00000028005c9947 */ /* 0x001fea0003800000 */
.L_x_11345:
[----:B------:R-:W2:Y:S01]  /*dfd0*/  LDL R15, [R1+0x1c] ;  /* 0x00001c00010f7983 */ /* 0x000ea20000100800 */
[----:B------:R-:W-:Y:S01]  /*dfe0*/  IMAD R2, R19, 0x3000, RZ ;  /* 0x0000300013027824 */ /* 0x000fe200078e02ff */
[----:B------:R-:W-:Y:S05]  /*dff0*/  WARPSYNC.ALL ;  /* 0x0000000000007948 */ /* 0x000fea0003800000 */
[----:B0-----:R-:W-:Y:S02]  /*e000*/  LOP3.LUT R3, R2, R23, RZ, 0xfc, !PT ;  /* 0x0000001702037212 */ /* 0x001fe400078efcff */
[----:B------:R-:W-:-:S03]  /*e010*/  LOP3.LUT R14, R23, 0x1800, RZ, 0xfc, !PT ;  /* 0x00001800170e7812 */ /* 0x000fc600078efcff */
[----:B------:R-:W-:Y:S01]  /*e020*/  IMAD.IADD R4, R16, 0x1, R3 ;  /* 0x0000000110047824 */ /* 0x000fe200078e0203 */
[----:B------:R-:W-:-:S05]  /*e030*/  LOP3.LUT R3, R2, R25, RZ, 0xfc, !PT ;  /* 0x0000001902037212 */ /* 0x000fca00078efcff */
[----:B------:R-:W0:Y:S01]  /*e040*/  LDSM.16.MT88.4 R4, [R4+0x9000] ;  /* 0x009000000404783b */ /* 0x000e220000004200 */
        /* <DEDUP_REMOVED lines=22> */
[----:B------:R0:W1:Y:S02]  /*e1b0*/  LDSM.16.MT88.4 R4, [R12+0x9000] ;  /* 0x009000000c04783b */ /* 0x0000640000004200 */
[----:B0-----:R-:W-:Y:S02]  /*e1c0*/  IADD3 R12, R16, R14, R2 ;  /* 0x0000000e100c7210 */ /* 0x001fe40007ffe002 */
[----:B------:R-:W-:Y:S02]  /*e1d0*/  LOP3.LUT R14, R23, 0x2800, RZ, 0xfc, !PT ;  /* 0x00002800170e7812 */ /* 0x000fe400078efcff */
[C-C-:B-1----:R-:W-:Y:S02]  /*e1e0*/  PRMT R8, R4.reuse, 0x6420, R5.reuse ;  /* 0x0000642004087816 */ /* 0x142fe40000000005 */
[----:B------:R-:W-:Y:S02]  /*e1f0*/  PRMT R9, R4, 0x7531, R5 ;  /* 0x0000753104097816 */ /* 0x000fe40000000005 */
[----:B------:R-:W-:-:S02]  /*e200*/  LOP3.LUT R5, R2, 0x800, R23, 0xfe, !PT ;  /* 0x0000080002057812 */ /* 0x000fc400078efe17 */
        /* <DEDUP_REMOVED lines=9> */
[----:B--2---:R-:W-:-:S05]  /*e2a0*/  IADD3 R22, R22, R15, R2 ;  /* 0x0000000f16167210 */ /* 0x004fca0007ffe002 */
[----:B------:R-:W-:Y:S04]  /*e2b0*/  STSM.16.M88.4 [R22], R8 ;  /* 0x0000000816007844 */ /* 0x000fe80000000200 */
[----:B------:R-:W0:Y:S02]  /*e2c0*/  LDSM.16.MT88.4 R4, [R12+0x9000] ;  /* 0x009000000c04783b */ /* 0x000e240000004200 */
[C-C-:B0-----:R-:W-:Y:S02]  /*e2d0*/  PRMT R8, R4.reuse, 0x6420, R5.reuse ;  /* 0x0000642004087816 */ /* 0x141fe40000000005 */
[----:B------:R-:W-:Y:S02]  /*e2e0*/  PRMT R9, R4, 0x7531, R5 ;  /* 0x0000753104097816 */ /* 0x000fe40000000005 */
[----:B------:R-:W-:-:S02]  /*e2f0*/  PRMT R10, R6, 0x6420, R7 ;  /* 0x00006420060a7816 */ /* 0x000fc40000000007 */
        /* <DEDUP_REMOVED lines=19> */
.L_x_11276:
[----:B-1----:R1:W-:Y:S01]  /*e430*/  SYNCS.ARRIVE.TRANS64.A1T0 RZ, [R0+URZ+0x19c50], RZ ;  /* 0x019c50ff00ff79a7 */ /* 0x0023e2000810003f */
[----:B------:R-:W-:Y:S06]  /*e440*/  BAR.SYNC.DEFER_BLOCKING 0x2, 0x80 ;  /* 0x0082000000007b1d */ /* 0x000fec0000010000 */
[----:B------:R-:W-:Y:S05]  /*e450*/  @!P0 BRA `(.L_x_11277) ;  /* 0x0000000000048947 */ /* 0x000fea0003800000 */
[----:B------:R-:W-:Y:S01]  /*e460*/  BPT.TRAP 0x1 ;  /* 0x000000040000795c */ /* 0x000fe20000300000 */
.L_x_11277:
[----:B------:R-:W2:Y:S01]  /*e470*/  LDL R2, [R1+0x18] ;  /* 0x0000180001027983 */ /* 0x000ea20000100800 */
[----:B-1----:R-:W-:Y:S02]  /*e480*/  VIADD R0, R0, 0x19c80 ;  /* 0x00019c8000007836 */ /* 0x002fe40000000000 */
[----:B------:R-:W-:-:S05]  /*e490*/  VIADD R19, R19, 0x1 ;  /* 0x0000000113137836 */ /* 0x000fca0000000000 */
[----:B------:R-:W-:-:S04]  /*e4a0*/  ISETP.NE.AND P0, PT, R19, 0x2, PT ;  /* 0x000000021300780c */ /* 0x000fc80003f05270 */
[----:B------:R-:W-:Y:S02]  /*e4b0*/  SEL R3, RZ, 0x1, P0 ;  /* 0x00000001ff037807 */ /* 0x000fe40000000000 */
[----:B------:R-:W-:Y:S02]  /*e4c0*/  SEL R19, R19, RZ, P0 ;  /* 0x000000ff13137207 */ /* 0x000fe40000000000 */
[----:B------:R-:W-:Y:S02]  /*e4d0*/  LOP3.LUT R24, R24, R3, RZ, 0x3c, !PT ;  /* 0x0000000318187212 */ /* 0x000fe400078e3cff */
[----:B--2---:R-:W-:-:S04]  /*e4e0*/  PRMT R0, R2, 0x654, R0 ;  /* 0x0000065402007816 */ /* 0x004fc80000000000 */
[----:B------:R1:W-:Y:S03]  /*e4f0*/  SYNCS.ARRIVE.TRANS64.RED.A1T0 RZ, [R0+URZ], RZ ;  /* 0x000000ff00ff79a7 */ /* 0x0003e6000810043f */
.L_x_11218:
[----:B------:R-:W-:Y:S05]  /*e500*/  BSYNC B7 ;  /* 0x0000000000077941 */ /* 0x000fea0003800000 */
.L_x_11216:
[----:B------:R-:W-:-:S13]  /*e510*/  LOP3.LUT P0, RZ, R28, 0x20, RZ, 0xc0, !PT ;  /* 0x000000201cff7812 */ /* 0x000fda000780c0ff */
[----:B------:R-:W-:Y:S05]  /*e520*/  @!P0 BRA `(.L_x_11278) ;  /* 0x0000000000348947 */ /* 0x000fea0003800000 */
[----:B------:R-:W1:Y:S08]  /*e530*/  S2UR UR4, SR_CgaCtaId ;  /* 0x00000000000479c3 */ /* 0x000e700000008800 */
[----:B------:R-:W-:Y:S01]  /*e540*/  BAR.SYNC.DEFER_BLOCKING 0x5, 0x200 ;  /* 0x0148000000007b1d */ /* 0x000fe20000010000 */
[----:B------:R-:W-:Y:S01]  /*e550*/  MOV R16, 0x400 ;  /* 0x0000040000107802 */ /* 0x000fe20000000f00 */
[----:B-12---:R-:W-:-:S05]  /*e560*/  IMAD.U32 R0, RZ, RZ, UR4 ;  /* 0x00000004ff007e24 */ /* 0x006fca000f8e00ff */
        /* <DEDUP_REMOVED lines=9> */
.L_x_11278:
[----:B-12---:R-:W2:Y:S01]  /*e600*/  LDL.LU R0, [R1] ;  /* 0x0000000001007983 */ /* 0x006ea20000300800 */
[----:B------:R-:W-:Y:S01]  /*e610*/  ULDC UR4, c[0x0][0xc3c] ;  /* 0x00030f0000047ab9 */ /* 0x000fe20000000800 */
[----:B------:R-:W0:Y:S02]  /*e620*/  S2R R2, SR_TID.X ;  /* 0x0000000000027919 */ /* 0x000e240000002100 */
[----:B0-----:R-:W-:-:S04]  /*e630*/  LOP3.LUT R11, R2, 0x1f, RZ, 0xc0, !PT ;  /* 0x0000001f020b7812 */ /* 0x001fc800078ec0ff */
[C---:B------:R-:W-:Y:S01]  /*e640*/  ISETP.NE.AND P0, PT, R11.reuse, 0x1f, PT ;  /* 0x0000001f0b00780c */ /* 0x040fe20003f05270 */
[----:B------:R-:W-:-:S05]  /*e650*/  VIADD R6, R11, UR40 ;  /* 0x000000280b067c36 */ /* 0x000fca0008000000 */
[----:B------:R-:W-:Y:S01]  /*e660*/  ISETP.GE.OR P1, PT, R6, UR4, !P0 ;  /* 0x0000000406007c0c */ /* 0x000fe2000c726670 */
[----:B------:R-:W-:Y:S02]  /*e670*/  IMAD.MOV.U32 R7, RZ, RZ, RZ ;  /* 0x000000ffff077224 */ /* 0x000fe400078e00ff */
[----:B--2---:R-:W-:-:S10]  /*e680*/  IMAD.MOV.U32 R10, RZ, RZ, R0 ;  /* 0x000000ffff0a7224 */ /* 0x004fd400078e0000 */
[----:B------:R-:W0:Y:S01]  /*e690*/  @!P1 LDC.64 R2, c[0x0][0xc80] ;  /* 0x00032000ff029b82 */ /* 0x000e220000000a00 */
[----:B------:R-:W-:Y:S01]  /*e6a0*/  IMAD.MOV.U32 R0, RZ, RZ, RZ ;  /* 0x000000ffff007224 */ /* 0x000fe200078e00ff */
[----:B------:R-:W-:Y:S01]  /*e6b0*/  ISETP.GE.U32.AND P2, PT, R11, 0x2, PT ;  /* 0x000000020b00780c */ /* 0x000fe20003f46070 */
[----:B------:R-:W-:-:S05]  /*e6c0*/  ULDC UR4, c[0x0][0xc3c] ;  /* 0x00030f0000047ab9 */ /* 0x000fca0000000800 */
[----:B------:R-:W1:Y:S01]  /*e6d0*/  @!P1 LDC.64 R4, c[0x0][0xc78] ;  /* 0x00031e00ff049b82 */ /* 0x000e620000000a00 */
[----:B0-----:R-:W-:-:S05]  /*e6e0*/  @!P1 IMAD.WIDE R2, R6, 0x4, R2 ;  /* 0x0000000406029825 */ /* 0x001fca00078e0202 */
[----:B------:R1:W2:Y:S02]  /*e6f0*/  @!P1 LDG.E R0, desc[UR50][R2.64] ;  /* 0x0000003202009981 */ /* 0x0002a4000c1e1900 */
[----:B-1----:R-:W-:-:S05]  /*e700*/  @!P1 IMAD.WIDE R2, R6, 0x4, R4 ;  /* 0x0000000406029825 */ /* 0x002fca00078e0204 */
[----:B------:R-:W2:Y:S01]  /*e710*/  @!P1 LDG.E R7, desc[UR50][R2.64] ;  /* 0x0000003202079981 */ /* 0x000ea2000c1e1900 */
[C---:B------:R-:W-:Y:S02]  /*e720*/  ISETP.NE.AND P1, PT, R11.reuse, RZ, PT ;  /* 0x000000ff0b00720c */ /* 0x040fe40003f25270 */
        /* <DEDUP_REMOVED lines=10> */
[----:B------:R-:W-:Y:S04]  /*e7d0*/  SHFL.IDX PT, R5, R10, 0x1, 0x1f ;  /* 0x00201f000a057f89 */ /* 0x000fe800000e0000 */
[----:B------:R-:W0:Y:S02]  /*e7e0*/  SHFL.UP PT, R8, R6, 0x4, RZ ;  /* 0x0480000006087989 */ /* 0x000e2400000e00ff */
[----:B0-----:R-:W-:-:S05]  /*e7f0*/  SEL R3, R8, RZ, P3 ;  /* 0x000000ff08037207 */ /* 0x001fca0001800000 */
[----:B------:R-:W-:Y:S02]  /*e800*/  IMAD.IADD R4, R6, 0x1, R3 ;  /* 0x0000000106047824 */ /* 0x000fe400078e0203 */
[----:B------:R-:W-:-:S03]  /*e810*/  IMAD.MOV.U32 R6, RZ, RZ, RZ ;  /* 0x000000ffff067224 */ /* 0x000fc600078e00ff */
[----:B------:R-:W0:Y:S02]  /*e820*/  SHFL.UP PT, R2, R4, 0x8, RZ ;  /* 0x0500000004027989 */ /* 0x000e2400000e00ff */
[----:B0-----:R-:W-:-:S05]  /*e830*/  SEL R3, R2, RZ, P4 ;  /* 0x000000ff02037207 */ /* 0x001fca0002000000 */
[----:B------:R-:W-:Y:S02]  /*e840*/  IMAD.IADD R9, R4, 0x1, R3 ;  /* 0x0000000104097824 */ /* 0x000fe400078e0203 */
[----:B------:R-:W0:Y:S01]  /*e850*/  LDC R3, c[0x0][0xc38] ;  /* 0x00030e00ff037b82 */ /* 0x000e220000000800 */
[----:B------:R-:W-:Y:S04]  /*e860*/  SHFL.IDX PT, R4, R10, RZ, 0x1f ;  /* 0x00001fff0a047589 */ /* 0x000fe800000e0000 */
[----:B------:R-:W1:Y:S02]  /*e870*/  SHFL.UP PT, R2, R9, 0x10, RZ ;  /* 0x0600000009027989 */ /* 0x000e6400000e00ff */
[----:B-1----:R-:W-:-:S05]  /*e880*/  SEL R2, R2, RZ, P5 ;  /* 0x000000ff02027207 */ /* 0x002fca0002800000 */
[----:B------:R-:W-:-:S05]  /*e890*/  IMAD.IADD R2, R9, 0x1, R2 ;  /* 0x0000000109027824 */ /* 0x000fca00078e0202 */
[----:B------:R-:W0:Y:S02]  /*e8a0*/  SHFL.IDX PT, R8, R2, 0x1f, 0x1f ;  /* 0x03e01f0002087f89 */ /* 0x000e2400000e0000 */
[----:B0-----:R-:W-:-:S04]  /*e8b0*/  IMAD R8, R8, R3, RZ ;  /* 0x0000000308087224 */ /* 0x001fc800078e02ff */
[----:B------:R-:W-:-:S05]  /*e8c0*/  IMAD.IADD R5, R5, 0x1, R8 ;  /* 0x0000000105057824 */ /* 0x000fca00078e0208 */
[----:B------:R-:W-:-:S13]  /*e8d0*/  ISETP.GT.AND P6, PT, R5, R4, PT ;  /* 0x000000040500720c */ /* 0x000fda0003fc4270 */
[----:B------:R-:W-:Y:S05]  /*e8e0*/  @P6 BRA `(.L_x_11280) ;  /* 0x0000000000986947 */ /* 0x000fea0003800000 */
.L_x_11282:
        /* <DEDUP_REMOVED lines=11> */
[----:B------:R0:W2:Y:S02]  /*e9a0*/  @!P6 LDG.E R0, desc[UR50][R2.64] ;  /* 0x000000320200e981 */ /* 0x0000a4000c1e1900 */
[----:B0-----:R-:W0:Y:S02]  /*e9b0*/  @!P6 LDC.64 R2, c[0x0][0xc78] ;  /* 0x00031e00ff02eb82 */ /* 0x001e240000000a00 */
[----:B0-----:R-:W-:-:S04]  /*e9c0*/  @!P6 IMAD.WIDE R2, R7, 0x4, R2 ;  /* 0x000000040702e825 */ /* 0x001fc800078e0202 */
        /* <DEDUP_REMOVED lines=24> */
.L_x_11280:
[----:B------:R-:W-:-:S04]  /*eb50*/  IMAD.IADD R5, R5, 0x1, -R8 ;  /* 0x0000000105057824 */ /* 0x000fc800078e0a08 */
[----:B------:R-:W-:-:S05]  /*eb60*/  IMAD R8, R2, R3, R5 ;  /* 0x0000000302087224 */ /* 0x000fca00078e0205 */
[----:B------:R-:W-:-:S13]  /*eb70*/  ISETP.GT.AND P0, PT, R8, R4, PT ;  /* 0x000000040800720c */ /* 0x000fda0003f04270 */
[----:B------:R-:W-:Y:S02]  /*eb80*/  VOTEU.ANY UR5, UPT, !P0 ;  /* 0x0000000000057886 */ /* 0x000fe400040e0100 */
[----:B------:R-:W-:Y:S01]  /*eb90*/  ISETP.NE.AND P0, PT, RZ, UR5, PT ;  /* 0x00000005ff007c0c */ /* 0x000fe2000bf05270 */
[----:B------:R-:W-:-:S06]  /*eba0*/  UPOPC UR4, UR5 ;  /* 0x00000005000472bf */ /* 0x000fcc0008000000 */
[----:B------:R-:W-:-:S05]  /*ebb0*/  IMAD.U32 R8, RZ, RZ, UR4 ;  /* 0x00000004ff087e24 */ /* 0x000fca000f8e00ff */
[----:B------:R0:W1:Y:S04]  /*ebc0*/  SHFL.IDX PT, R0, R0, R8, 0x1f ;  /* 0x00001f0800007589 */ /* 0x00006800000e0000 */
[----:B------:R0:W2:Y:S01]  /*ebd0*/  SHFL.IDX PT, R7, R7, R8, 0x1f ;  /* 0x00001f0807077589 */ /* 0x0000a200000e0000 */
[----:B------:R-:W-:Y:S05]  /*ebe0*/  @!P0 BRA `(.L_x_11283) ;  /* 0x00000000000c8947 */ /* 0x000fea0003800000 */
[----:B------:R-:W-:-:S06]  /*ebf0*/  UIADD3 UR5, UR4, -0x1, URZ ;  /* 0xffffffff04057890 */ /* 0x000fcc000fffe03f */
[----:B------:R-:W-:-:S05]  /*ec00*/  IMAD.U32 R9, RZ, RZ, UR5 ;  /* 0x00000005ff097e24 */ /* 0x000fca000f8e00ff */
[----:B------:R3:W4:Y:S02]  /*ec10*/  SHFL.IDX PT, R6, R2, R9, 0x1f ;  /* 0x00001f0902067589 */ /* 0x00072400000e0000 */
.L_x_11283:
[----:B0---4-:R-:W-:Y:S01]  /*ec20*/  IMAD R8, R6, R3, R5 ;  /* 0x0000000306087224 */ /* 0x011fe200078e0205 */
[-C--:B-1----:R-:W-:Y:S01]  /*ec30*/  IABS R5, R0.reuse ;  /* 0x0000000000057213 */ /* 0x082fe20000000000 */
[----:B------:R-:W-:Y:S02]  /*ec40*/  UIADD3 UR40, UR4, UR40, URZ ;  /* 0x0000002804287290 */ /* 0x000fe4000fffe03f */
[----:B------:R-:W-:Y:S01]  /*ec50*/  IMAD.IADD R4, R4, 0x1, -R8 ;  /* 0x0000000104047824 */ /* 0x000fe200078e0a08 */
[----:B---3--:R-:W0:Y:S01]  /*ec60*/  I2F.RP R9, R5 ;  /* 0x0000000500097306 */ /* 0x008e220000209400 */
[----:B------:R1:W-:Y:S02]  /*ec70*/  STL [R1], R8 ;  /* 0x0000000801007387 */ /* 0x0003e40000100800 */
[----:B-1----:R-:W-:-:S05]  /*ec80*/  IABS R8, R0 ;  /* 0x0000000000087213 */ /* 0x002fca0000000000 */
[----:B0-----:R-:W0:Y:S01]  /*ec90*/  MUFU.RCP R9, R9 ;  /* 0x0000000900097308 */ /* 0x001e220000001000 */
[----:B------:R-:W-:Y:S02]  /*eca0*/  IMAD.MOV R8, RZ, RZ, -R8 ;  /* 0x000000ffff087224 */ /* 0x000fe400078e0a08 */
[----:B0-----:R-:W-:-:S05]  /*ecb0*/  VIADD R10, R9, 0xffffffe ;  /* 0x0ffffffe090a7836 */ /* 0x001fca0000000000 */
[----:B------:R-:W0:Y:S02]  /*ecc0*/  F2I.FTZ.U32.TRUNC.NTZ R3, R10 ;  /* 0x0000000a00037305 */ /* 0x000e24000021f000 */
[----:B0-----:R-:W-:-:S04]  /*ecd0*/  IMAD.MOV R2, RZ, RZ, -R3 ;  /* 0x000000ffff027224 */ /* 0x001fc800078e0a03 */
[----:B------:R-:W-:Y:S02]  /*ece0*/  IMAD R6, R2, R5, RZ ;  /* 0x0000000502067224 */ /* 0x000fe400078e02ff */
[----:B------:R-:W-:-:S04]  /*ecf0*/  IMAD.MOV.U32 R2, RZ, RZ, RZ ;  /* 0x000000ffff027224 */ /* 0x000fc800078e00ff */
        /* <DEDUP_REMOVED lines=9> */
[----:B--2---:R-:W-:-:S04]  /*ed90*/  IABS R5, R7 ;  /* 0x0000000700057213 */ /* 0x004fc80000000000 */
        /* <DEDUP_REMOVED lines=9> */
[----:B------:R-:W-:Y:S02]  /*ee30*/  LOP3.LUT R3, R4, R0, RZ, 0x3c, !PT ;  /* 0x0000000004037212 */ /* 0x000fe400078e3cff */
[----:B------:R-:W-:Y:S02]  /*ee40*/  IABS R8, R7 ;  /* 0x0000000700087213 */ /* 0x000fe40000000000 */
[----:B------:R-:W-:-:S03]  /*ee50*/  ISETP.GE.AND P2, PT, R3, RZ, PT ;  /* 0x000000ff0300720c */ /* 0x000fc60003f46270 */
[----:B------:R-:W-:-:S10]  /*ee60*/  IMAD.MOV R8, RZ, RZ, -R8 ;  /* 0x000000ffff087224 */ /* 0x000fd400078e0a08 */
        /* <DEDUP_REMOVED lines=11> */
[----:B------:R-:W-:-:S03]  /*ef20*/  LOP3.LUT R3, R6, R7, RZ, 0x3c, !PT ;  /* 0x0000000706037212 */ /* 0x000fc600078e3cff */
[----:B------:R-:W-:Y:S01]  /*ef30*/  IMAD.IADD R4, R4, 0x1, -R5 ;  /* 0x0000000104047824 */ /* 0x000fe200078e0a05 */
[----:B------:R-:W-:-:S07]  /*ef40*/  ISETP.GE.AND P2, PT, R3, RZ, PT ;  /* 0x000000ff0300720c */ /* 0x000fce0003f46270 */
[----:B------:R-:W-:-:S06]  /*ef50*/  @P0 VIADD R2, R2, 0x1 ;  /* 0x0000000102020836 */ /* 0x000fcc0000000000 */
[----:B------:R-:W-:Y:S01]  /*ef60*/  @!P2 IMAD.MOV R2, RZ, RZ, -R2 ;  /* 0x000000ffff02a224 */ /* 0x000fe200078e0a02 */
[----:B------:R-:W-:-:S05]  /*ef70*/  @!P1 LOP3.LUT R2, RZ, R7, RZ, 0x33, !PT ;  /* 0x00000007ff029212 */ /* 0x000fca00078e33ff */
[--C-:B------:R-:W-:Y:S02]  /*ef80*/  IMAD.MOV R3, RZ, RZ, -R2.reuse ;  /* 0x000000ffff037224 */ /* 0x100fe400078e0a02 */
[C---:B------:R-:W-:Y:S02]  /*ef90*/  IMAD R2, R7.reuse, 0x1000000, R2 ;  /* 0x0100000007027824 */ /* 0x040fe400078e0202 */
[----:B------:R-:W-:-:S04]  /*efa0*/  IMAD R3, R7, R3, R6 ;  /* 0x0000000307037224 */ /* 0x000fc800078e0206 */
[----:B------:R-:W-:-:S05]  /*efb0*/  IMAD R0, R3, 0x10000, R2 ;  /* 0x0001000003007824 */ /* 0x000fca00078e0202 */
[----:B------:R1:W-:Y:S04]  /*efc0*/  STL [R1+0x8], R0 ;  /* 0x0000080001007387 */ /* 0x0003e80000100800 */
[----:B------:R1:W-:Y:S01]  /*efd0*/  STL [R1+0x4], R4 ;  /* 0x0000040401007387 */ /* 0x0003e20000100800 */
[----:B------:R-:W-:Y:S05]  /*efe0*/  BRA `(.L_x_11284) ;  /* 0x0000000000107947 */ /* 0x000fea0003800000 */
.L_x_11281:
[----:B------:R0:W-:Y:S01]  /*eff0*/  STL [R1], R4 ;  /* 0x0000000401007387 */ /* 0x0001e20000100800 */
[----:B------:R-:W-:-:S03]  /*f000*/  ULDC UR40, c[0x0][0xc3c] ;  /* 0x00030f0000287ab9 */ /* 0x000fc60000000800 */
[----:B------:R0:W-:Y:S04]  /*f010*/  STL [R1+0x4], RZ ;  /* 0x000004ff01007387 */ /* 0x0001e80000100800 */
[----:B------:R0:W-:Y:S02]  /*f020*/  STL [R1+0x8], RZ ;  /* 0x000008ff01007387 */ /* 0x0001e40000100800 */
.L_x_11284:
[----:B------:R-:W2:Y:S04]  /*f030*/  LDL R3, [R1+0x4] ;  /* 0x0000040001037983 */ /* 0x000ea80000100800 */
[----:B------:R-:W3:Y:S04]  /*f040*/  LDL R2, [R1+0x8] ;  /* 0x0000080001027983 */ /* 0x000ee80000100800 */
[----:B01----:R-:W4:Y:S01]  /*f050*/  LDL R4, [R1] ;  /* 0x0000000001047983 */ /* 0x003f220000100800 */
[----:B------:R-:W0:Y:S01]  /*f060*/  S2R R0, SR_TID.X ;  /* 0x0000000000007919 */ /* 0x000e220000002100 */
[----:B------:R-:W-:Y:S01]  /*f070*/  BAR.SYNC.DEFER_BLOCKING 0x4, 0x200 ;  /* 0x0108000000007b1d */ /* 0x000fe20000010000 */
[----:B--2---:R-:W-:-:S02]  /*f080*/  IMAD.MOV.U32 R5, RZ, RZ, R3 ;  /* 0x000000ffff057224 */ /* 0x004fc400078e0003 */
[----:B---3--:R-:W-:-:S03]  /*f090*/  IMAD.MOV.U32 R3, RZ, RZ, R2 ;  /* 0x000000ffff037224 */ /* 0x008fc600078e0002 */
[----:B------:R1:W2:Y:S01]  /*f0a0*/  LDL R2, [R1+0x18] ;  /* 0x0000180001027983 */ /* 0x0002a20000100800 */
[----:B0-----:R-:W-:Y:S01]  /*f0b0*/  LOP3.LUT R0, R0, 0x1f, RZ, 0xc0, !PT ;  /* 0x0000001f00007812 */ /* 0x001fe200078ec0ff */
[----:B------:R-:W-:-:S03]  /*f0c0*/  IMAD.MOV.U32 R6, RZ, RZ, R3 ;  /* 0x000000ffff067224 */ /* 0x000fc600078e0003 */
[----:B------:R-:W-:-:S13]  /*f0d0*/  ISETP.NE.AND P0, PT, R0, RZ, PT ;  /* 0x000000ff0000720c */ /* 0x000fda0003f05270 */
[----:B------:R-:W-:Y:S01]  /*f0e0*/  @!P0 MOV R0, 0x400 ;  /* 0x0000040000008802 */ /* 0x000fe20000000f00 */
[----:B--2---:R-:W0:Y:S03]  /*f0f0*/  @!P0 S2R R2, SR_CgaCtaId ;  /* 0x0000000000028919 */ /* 0x004e260000008800 */
[----:B0-----:R-:W-:Y:S01]  /*f100*/  @!P0 LEA R16, R2, R0, 0x18 ;  /* 0x0000000002108211 */ /* 0x001fe200078ec0ff */
[----:B------:R-:W-:Y:S01]  /*f110*/  IMAD.U32 R0, RZ, RZ, UR40 ;  /* 0x00000028ff007e24 */ /* 0x000fe2000f8e00ff */
[----:B------:R1:W-:Y:S03]  /*f120*/  @!P0 STL [R1+0x18], R2 ;  /* 0x0000180201008387 */ /* 0x0003e60000100800 */
[----:B------:R-:W-:-:S05]  /*f130*/  @!P0 IMAD.MOV.U32 R7, RZ, RZ, R0 ;  /* 0x000000ffff078224 */ /* 0x000fca00078e0000 */
[----:B----4-:R1:W-:Y:S01]  /*f140*/  @!P0 STS.128 [R16+0x19cd0], R4 ;  /* 0x019cd00410008388 */ /* 0x0103e20000000c00 */
[----:B------:R-:W-:Y:S06]  /*f150*/  BAR.ARV 0x5, 0x200 ;  /* 0x0148000000007b1d */ /* 0x000fec0000002000 */
.L_x_11279:
[----:B------:R-:W-:Y:S02]  /*f160*/  ULDC UR4, c[0x0][0xc3c] ;  /* 0x00030f0000047ab9 */ /* 0x000fe40000000800 */
[----:B------:R-:W-:-:S06]  /*f170*/  UISETP.GE.AND UP0, UPT, UR40, UR4, UPT ;  /* 0x000000042800728c */ /* 0x000fcc000bf06270 */
[----:B------:R-:W-:-:S13]  /*f180*/  PLOP3.LUT P0, PT, PT, PT, UP0, 0x80, 0x0 ;  /* 0x000000000000781c */ /* 0x000fda0003f0f008 */
[----:B------:R-:W-:Y:S05]  /*f190*/  @!P0 BRA `(.L_x_11285) ;  /* 0xffffffb400408947 */ /* 0x000fea000383ffff */
.L_x_11211:
[----:B------:R-:W3:Y:S01]  /*f1a0*/  LDL.LU R0, [R1+0x28] ;  /* 0x0000280001007983 */ /* 0x000ee20000300800 */
[----:B------:R-:W-:Y:S01]  /*f1b0*/  BSSY B0, `(.L_x_11286) ;  /* 0x000000b000007945 */ /* 0x000fe20003800000 */
[----:B012---:R-:W0:Y:S01]  /*f1c0*/  S2R R5, SR_CgaCtaId ;  /* 0x0000000000057919 */ /* 0x007e220000008800 */
        /* <DEDUP_REMOVED lines=9> */
.L_x_11346:
[----:B------:R-:W-:Y:S05]  /*f260*/  BSYNC B0 ;  /* 0x0000000000007941 */ /* 0x000fea0003800000 */
.L_x_11286:
[----:B------:R-:W-:-:S03]  /*f270*/  UMOV UR4, 0xffffffff ;  /* 0xffffffff00047882 */ /* 0x000fc60000000000 */
[----:B------:R-:W-:Y:S05]  /*f280*/  BRA.DIV UR4, `(.L_x_11288) ;  /* 0x0000001604d47947 */ /* 0x000fea000b800000 */
[----:B0-----:R-:W0:Y:S02]  /*f290*/  S2R R0, SR_TID.X ;  /* 0x0000000000007919 */ /* 0x001e240000002100 */
[----:B0-----:R-:W-:-:S04]  /*f2a0*/  SHF.R.U32.HI R0, RZ, 0x5, R0 ;  /* 0x00000005ff007819 */ /* 0x001fc80000011600 */
[----:B------:R-:W-:-:S05]  /*f2b0*/  LOP3.LUT R0, R0, 0x3, RZ, 0xc0, !PT ;  /* 0x0000000300007812 */ /* 0x000fca00078ec0ff */
[----:B------:R0:W1:Y:S02]  /*f2c0*/  SHFL.IDX PT, R14, R0, RZ, 0x1f ;  /* 0x00001fff000e7589 */ /* 0x00006400000e0000 */
.L_x_11349:
[----:B-1----:R-:W-:Y:S01]  /*f2d0*/  ISETP.NE.AND P0, PT, R14, RZ, PT ;  /* 0x000000ff0e00720c */ /* 0x002fe20003f05270 */
[----:B------:R-:W-:-:S12]  /*f2e0*/  BSSY B0, `(.L_x_11289) ;  /* 0x000002c000007945 */ /* 0x000fd80003800000 */
[----:B------:R-:W-:Y:S05]  /*f2f0*/  @P0 BRA `(.L_x_11290) ;  /* 0x0000000000a80947 */ /* 0x000fea0003800000 */
[----:B------:R-:W-:-:S03]  /*f300*/  UMOV UR4, 0xffffffff ;  /* 0xffffffff00047882 */ /* 0x000fc60000000000 */
[----:B------:R-:W-:Y:S05]  /*f310*/  BRA.DIV UR4, `(.L_x_11291) ;  /* 0x0000001604e47947 */ /* 0x000fea000b800000 */
[----:B------:R-:W-:-:S13]  /*f320*/  ELECT P6, URZ, PT ;  /* 0x00000000003f782f */ /* 0x000fda00038c0000 */
.L_x_11352:
[----:B------:R-:W-:Y:S05]  /*f330*/  @!P6 BRA `(.L_x_11290) ;  /* 0x000000000098e947 */ /* 0x000fea0003800000 */
[----:B------:R-:W-:-:S06]  /*f340*/  ULOP3.LUT UR4, UR38, 0x2, URZ, 0xfc, !UPT ;  /* 0x0000000226047892 */ /* 0x000fcc000f8efc3f */
[----:B0-----:R-:W-:-:S05]  /*f350*/  IMAD.U32 R0, RZ, RZ, UR4 ;  /* 0x00000004ff007e24 */ /* 0x001fca000f8e00ff */
[----:B------:R-:W-:-:S13]  /*f360*/  ISETP.NE.AND P0, PT, R0, 0x3, PT ;  /* 0x000000030000780c */ /* 0x000fda0003f05270 */
[----:B------:R-:W-:Y:S05]  /*f370*/  @!P0 BRA `(.L_x_11292) ;  /* 0x0000000000048947 */ /* 0x000fea0003800000 */
[----:B------:R-:W-:Y:S01]  /*f380*/  BPT.TRAP 0x1 ;  /* 0x000000040000795c */ /* 0x000fe20000300000 */
.L_x_11292:
[C---:B------:R-:W-:Y:S01]  /*f390*/  IMAD R5, R19.reuse, 0x8, R4 ;  /* 0x0000000813057824 */ /* 0x040fe200078e0204 */
[----:B------:R-:W-:Y:S01]  /*f3a0*/  SHF.L.U32 R0, R24, 0x1f, RZ ;  /* 0x0000001f18007819 */ /* 0x000fe200000006ff */
[----:B------:R-:W-:-:S03]  /*f3b0*/  VIADD R19, R19, 0x1 ;  /* 0x0000000113137836 */ /* 0x000fc60000000000 */
[----:B------:R-:W0:Y:S02]  /*f3c0*/  SYNCS.PHASECHK.TRANS64.TRYWAIT P1, [R5+URZ+0x19c40], R0 ;  /* 0x019c4000050075a7 */ /* 0x000e24000802017f */
[----:B------:R-:W-:-:S04]  /*f3d0*/  ISETP.NE.AND P2, PT, R19, 0x2, PT ;  /* 0x000000021300780c */ /* 0x000fc80003f45270 */
[----:B------:R-:W-:Y:S01]  /*f3e0*/  SEL R3, RZ, 0x1, P2 ;  /* 0x00000001ff037807 */ /* 0x000fe20001000000 */
[----:B0-----:R-:W-:Y:S08]  /*f3f0*/  @!P1 BRA `(.L_x_11293) ;  /* 0x0000001400cc9947 */ /* 0x001ff00003800000 */
.L_x_11353:
[----:B------:R-:W-:Y:S02]  /*f400*/  SEL R19, R19, RZ, P2 ;  /* 0x000000ff13137207 */ /* 0x000fe40001000000 */
[----:B------:R-:W-:Y:S01]  /*f410*/  LOP3.LUT R2, R24, R3, RZ, 0x3c, !PT ;  /* 0x0000000318027212 */ /* 0x000fe200078e3cff */
[----:B------:R-:W-:Y:S06]  /*f420*/  @!P0 BRA `(.L_x_11294) ;  /* 0x0000000000048947 */ /* 0x000fec0003800000 */
[----:B------:R-:W-:Y:S01]  /*f430*/  BPT.TRAP 0x1 ;  /* 0x000000040000795c */ /* 0x000fe20000300000 */
.L_x_11294:
[----:B------:R-:W-:Y:S01]  /*f440*/  IMAD R19, R19, 0x8, R4 ;  /* 0x0000000813137824 */ /* 0x000fe200078e0204 */
[----:B------:R-:W-:-:S04]  /*f450*/  SHF.L.U32 R2, R2, 0x1f, RZ ;  /* 0x0000001f02027819 */ /* 0x000fc800000006ff */
[----:B------:R-:W1:Y:S02]  /*f460*/  SYNCS.PHASECHK.TRANS64.TRYWAIT P1, [R19+URZ+0x19c40], R2 ;  /* 0x019c4002130075a7 */ /* 0x000e64000802017f */
[----:B-1----:R-:W-:Y:S05]  /*f470*/  @!P1 BRA `(.L_x_11295) ;  /* 0x0000001400c09947 */ /* 0x002fea0003800000 */
.L_x_11354:
[----:B------:R-:W-:Y:S05]  /*f480*/  @!P0 BRA `(.L_x_11296) ;  /* 0x0000000000048947 */ /* 0x000fea0003800000 */
[----:B------:R-:W-:Y:S01]  /*f490*/  BPT.TRAP 0x1 ;  /* 0x000000040000795c */ /* 0x000fe20000300000 */
.L_x_11296:
[----:B------:R-:W2:Y:S02]  /*f4a0*/  SYNCS.PHASECHK.TRANS64.TRYWAIT P1, [R5+URZ+0x19c60], R0 ;  /* 0x019c6000050075a7 */ /* 0x000ea4000802017f */
[----:B--2---:R-:W-:Y:S05]  /*f4b0*/  @!P1 BRA `(.L_x_11297) ;  /* 0x0000001400c49947 */ /* 0x004fea0003800000 */
.L_x_11355:
[----:B------:R-:W-:Y:S05]  /*f4c0*/  @!P0 BRA `(.L_x_11298) ;  /* 0x0000000000048947 */ /* 0x000fea0003800000 */
[----:B------:R-:W-:Y:S01]  /*f4d0*/  BPT.TRAP 0x1 ;  /* 0x000000040000795c */ /* 0x000fe20000300000 */
.L_x_11298:
[----:B------:R-:W3:Y:S02]  /*f4e0*/  SYNCS.PHASECHK.TRANS64.TRYWAIT P1, [R19+URZ+0x19c60], R2 ;  /* 0x019c6002130075a7 */ /* 0x000ee4000802017f */
[----:B---3--:R-:W-:Y:S05]  /*f4f0*/  @!P1 BRA `(.L_x_11299) ;  /* 0x0000001400c89947 */ /* 0x008fea0003800000 */
.L_x_11356:
[----:B------:R-:W-:Y:S05]  /*f500*/  @!P0 BRA `(.L_x_11300) ;  /* 0x0000000000048947 */ /* 0x000fea0003800000 */
[----:B------:R-:W-:Y:S01]  /*f510*/  BPT.TRAP 0x1 ;  /* 0x000000040000795c */ /* 0x000fe20000300000 */
.L_x_11300:
[----:B------:R-:W4:Y:S02]  /*f520*/  SYNCS.PHASECHK.TRANS64.TRYWAIT P1, [R5+URZ+0x19c80], R0 ;  /* 0x019c8000050075a7 */ /* 0x000f24000802017f */
[----:B----4-:R-:W-:Y:S05]  /*f530*/  @!P1 BRA `(.L_x_11301) ;  /* 0x0000001400cc9947 */ /* 0x010fea0003800000 */
.L_x_11357:
[----:B------:R-:W-:Y:S05]  /*f540*/  @!P0 BRA `(.L_x_11302) ;  /* 0x0000000000048947 */ /* 0x000fea0003800000 */
[----:B------:R-:W-:Y:S01]  /*f550*/  BPT.TRAP 0x1 ;  /* 0x000000040000795c */ /* 0x000fe20000300000 */
.L_x_11302:
[----:B------:R0:W0:Y:S02]  /*f560*/  SYNCS.PHASECHK.TRANS64.TRYWAIT P0, [R19+URZ+0x19c80], R2 ;  /* 0x019c8002130075a7 */ /* 0x000024000800017f */
[----:B0-----:R-:W-:Y:S05]  /*f570*/  @!P0 NANOSLEEP.SYNCS 0x989680 ;  /* 0x009896800000895d */ /* 0x001fea0003900000 */
[----:B------:R-:W0:Y:S02]  /*f580*/  @!P0 SYNCS.PHASECHK.TRANS64 P0, [R19+URZ+0x19c80], R2 ;  /* 0x019c8002130085a7 */ /* 0x000e24000800007f */
[----:B0-----:R-:W-:Y:S05]  /*f590*/  @!P0 BRA `(.L_x_11302) ;  /* 0xfffffffc00f08947 */ /* 0x001fea000383ffff */
.L_x_11290:
[----:B------:R-:W-:Y:S05]  /*f5a0*/  BSYNC B0 ;  /* 0x0000000000007941 */ /* 0x000fea0003800000 */
.L_x_11289:
[----:B------:R-:W-:Y:S05]  /*f5b0*/  EXIT ;  /* 0x000000000000794d */ /* 0x000fea0003800000 */
.L_x_11167:
[----:B0-----:R-:W-:-:S04]  /*f5c0*/  IMAD.U32 R3, RZ, RZ, UR54 ;  /* 0x00000036ff037e24 */ /* 0x001fc8000f8e00ff */
[----:B------:R0:W1:Y:S03]  /*f5d0*/  SYNCS.PHASECHK.TRANS64.TRYWAIT P1, [R3+URZ+0x19c00], R0 ;  /* 0x019c0000030075a7 */ /* 0x000066000802017f */
[----:B-1----:R-:W-:Y:S05]  /*f5e0*/  @!P1 NANOSLEEP.SYNCS 0x989680 ;  /* 0x009896800000995d */ /* 0x002fea0003900000 */
[----:B------:R-:W1:Y:S02]  /*f5f0*/  @!P1 SYNCS.PHASECHK.TRANS64 P1, [R3+URZ+0x19c00], R0 ;  /* 0x019c0000030095a7 */ /* 0x000e64000802007f */
[----:B-1----:R-:W-:Y:S05]  /*f600*/  @!P1 BRA `(.L_x_11167) ;  /* 0xfffffffc00ec9947 */ /* 0x002fea000383ffff */
[----:B------:R-:W-:Y:S05]  /*f610*/  BRA `(.L_x_11303) ;  /* 0xffffff2400947947 */ /* 0x000fea000383ffff */
.L_x_11171:
[----:B-1----:R1:W2:Y:S02]  /*f620*/  SYNCS.PHASECHK.TRANS64.TRYWAIT P1, [R4+URZ+0x19c30], R3 ;  /* 0x019c3003040075a7 */ /* 0x0022a4000802017f */
[----:B--2---:R-:W-:Y:S05]  /*f630*/  @!P1 NANOSLEEP.SYNCS 0x989680 ;  /* 0x009896800000995d */ /* 0x004fea0003900000 */
[----:B------:R-:W2:Y:S02]  /*f640*/  @!P1 SYNCS.PHASECHK.TRANS64 P1, [R4+URZ+0x19c30], R3 ;  /* 0x019c3003040095a7 */ /* 0x000ea4000802007f */
[----:B--2---:R-:W-:Y:S05]  /*f650*/  @!P1 BRA `(.L_x_11171) ;  /* 0xfffffffc00f09947 */ /* 0x004fea000383ffff */
[----:B------:R-:W-:Y:S05]  /*f660*/  BRA `(.L_x_11170) ;  /* 0xffffff2400b47947 */ /* 0x000fea000383ffff */
.L_x_11177:
[----:B-1----:R-:W-:-:S04]  /*f670*/  IMAD.U32 R3, RZ, RZ, UR19 ;  /* 0x00000013ff037e24 */ /* 0x002fc8000f8e00ff */
[----:B------:R1:W2:Y:S03]  /*f680*/  SYNCS.PHASECHK.TRANS64.TRYWAIT P1, [R3+URZ+0x19c30], R0 ;  /* 0x019c3000030075a7 */ /* 0x0002a6000802017f */
[----:B--2---:R-:W-:Y:S05]  /*f690*/  @!P1 NANOSLEEP.SYNCS 0x989680 ;  /* 0x009896800000995d */ /* 0x004fea0003900000 */
[----:B------:R-:W2:Y:S02]  /*f6a0*/  @!P1 SYNCS.PHASECHK.TRANS64 P1, [R3+URZ+0x19c30], R0 ;  /* 0x019c3000030095a7 */ /* 0x000ea4000802007f */
[----:B--2---:R-:W-:Y:S05]  /*f6b0*/  @!P1 BRA `(.L_x_11177) ;  /* 0xfffffffc00ec9947 */ /* 0x004fea000383ffff */
[----:B------:R-:W-:Y:S05]  /*f6c0*/  BRA `(.L_x_11176) ;  /* 0xffffff4800207947 */ /* 0x000fea000383ffff */
.L_x_11181:
[----:B-1----:R-:W-:-:S04]  /*f6d0*/  IMAD.U32 R3, RZ, RZ, UR11 ;  /* 0x0000000bff037e24 */ /* 0x002fc8000f8e00ff */
[----:B------:R1:W2:Y:S03]  /*f6e0*/  SYNCS.PHASECHK.TRANS64.TRYWAIT P1, [R3+URZ+0x19c50], R0 ;  /* 0x019c5000030075a7 */ /* 0x0002a6000802017f */
[----:B--2---:R-:W-:Y:S05]  /*f6f0*/  @!P1 NANOSLEEP.SYNCS 0x989680 ;  /* 0x009896800000995d */ /* 0x004fea0003900000 */
[----:B------:R-:W2:Y:S02]  /*f700*/  @!P1 SYNCS.PHASECHK.TRANS64 P1, [R3+URZ+0x19c50], R0 ;  /* 0x019c5000030095a7 */ /* 0x000ea4000802007f */
[----:B--2---:R-:W-:Y:S05]  /*f710*/  @!P1 BRA `(.L_x_11181) ;  /* 0xfffffffc00ec9947 */ /* 0x004fea000383ffff */
[----:B------:R-:W-:Y:S05]  /*f720*/  BRA `(.L_x_11180) ;  /* 0xffffff4800707947 */ /* 0x000fea000383ffff */
.L_x_11188:
[----:B-1----:R-:W-:-:S04]  /*f730*/  IMAD.U32 R7, RZ, RZ, UR5 ;  /* 0x00000005ff077e24 */ /* 0x002fc8000f8e00ff */
[----:B------:R1:W2:Y:S03]  /*f740*/  SYNCS.PHASECHK.TRANS64.TRYWAIT P1, [R7+URZ+0x19c50], R6 ;  /* 0x019c5006070075a7 */ /* 0x0002a6000802017f */
[----:B--2---:R-:W-:Y:S05]  /*f750*/  @!P1 NANOSLEEP.SYNCS 0x989680 ;  /* 0x009896800000995d */ /* 0x004fea0003900000 */
[----:B------:R-:W2:Y:S02]  /*f760*/  @!P1 SYNCS.PHASECHK.TRANS64 P1, [R7+URZ+0x19c50], R6 ;  /* 0x019c5006070095a7 */ /* 0x000ea4000802007f */
[----:B--2---:R-:W-:Y:S05]  /*f770*/  @!P1 BRA `(.L_x_11188) ;  /* 0xfffffffc00ec9947 */ /* 0x004fea000383ffff */
[----:B------:R-:W-:Y:S05]  /*f780*/  BRA `(.L_x_11187) ;  /* 0xffffff6000c87947 */ /* 0x000fea000383ffff */
.L_x_11227:
        /* <DEDUP_REMOVED lines=10> */
.L_x_11304:
[----:B------:R-:W-:Y:S05]  /*f830*/  BRA `(.L_x_11305) ;  /* 0xffffffc000307947 */ /* 0x000fea000383ffff */
.L_x_11230:
[----:B0-----:R0:W1:Y:S02]  /*f840*/  SYNCS.PHASECHK.TRANS64.TRYWAIT P0, [R4+URZ+0x19c80], R21 ;  /* 0x019c8015040075a7 */ /* 0x001064000800017f */
[----:B-1----:R-:W-:Y:S05]  /*f850*/  @!P0 NANOSLEEP.SYNCS 0x989680 ;  /* 0x009896800000895d */ /* 0x002fea0003900000 */
[----:B------:R-:W1:Y:S02]  /*f860*/  @!P0 SYNCS.PHASECHK.TRANS64 P0, [R4+URZ+0x19c80], R21 ;  /* 0x019c8015040085a7 */ /* 0x000e64000800007f */
[----:B-1----:R-:W-:Y:S05]  /*f870*/  @!P0 BRA `(.L_x_11230) ;  /* 0xfffffffc00f08947 */ /* 0x002fea000383ffff */
[----:B------:R-:W-:Y:S05]  /*f880*/  BRA `(.L_x_11306) ;  /* 0xffffffc000447947 */ /* 0x000fea000383ffff */
.L_x_11231:
        /* <DEDUP_REMOVED lines=8> */
.L_x_11308:
[----:B------:R-:W-:Y:S05]  /*f910*/  BSYNC B0 ;  /* 0x0000000000007941 */ /* 0x000fea0003800000 */
.L_x_11307:
        /* <DEDUP_REMOVED lines=8> */
.L_x_11309:
        /* <DEDUP_REMOVED lines=11> */
[----:B------:R-:W-:-:S13]  /*fa50*/  ISETP.LT.OR P1, PT, R3, 0x1, P3 ;  /* 0x000000010300780c */ /* 0x000fda0001f21670 */
[----:B------:R-:W-:Y:S01]  /*fa60*/  @!PT LDS RZ, [RZ] ;  /* 0x00000000fffff984 */ /* 0x000fe20000000800 */
[----:B------:R-:W-:Y:S01]  /*fa70*/  @!PT LDS RZ, [RZ] ;  /* 0x00000000fffff984 */ /* 0x000fe20000000800 */
[----:B------:R-:W-:Y:S01]  /*fa80*/  @!PT LDS RZ, [RZ] ;  /* 0x00000000fffff984 */ /* 0x000fe20000000800 */
[----:B------:R0:W-:Y:S01]  /*fa90*/  LDGSTS.E.BYPASS.LTC128B.128 [R0+0x9000], desc[UR50][R6.64], !P1 ;  /* 0x0900000006007fae */ /* 0x0001e2000c901d72 */
[----:B------:R-:W-:-:S13]  /*faa0*/  ISETP.LT.OR P1, PT, R3, 0x1, P2 ;  /* 0x000000010300780c */ /* 0x000fda0001721670 */
[----:B------:R0:W-:Y:S01]  /*fab0*/  LDGSTS.E.BYPASS.LTC128B.128 [R0+0xa000], desc[UR50][R6.64+0x20], !P1 ;  /* 0x0a00002006007fae */ /* 0x0001e2000c901d72 */
[----:B------:R-:W-:Y:S01]  /*fac0*/  ISETP.GE.AND P1, PT, R15, R11, PT ;  /* 0x0000000b0f00720c */ /* 0x000fe20003f26270 */
[----:B------:R-:W-:Y:S02]  /*fad0*/  IMAD.MOV.U32 R11, RZ, RZ, 0x1e1f ;  /* 0x00001e1fff0b7424 */ /* 0x000fe400078e00ff */
[----:B------:R-:W-:Y:S01]  /*fae0*/  IMAD.MOV.U32 R15, RZ, RZ, -0x1 ;  /* 0xffffffffff0f7424 */ /* 0x000fe200078e00ff */
[----:B------:R-:W-:-:S13]  /*faf0*/  ISETP.LT.OR P4, PT, R3, 0x1, P1 ;  /* 0x000000010300780c */ /* 0x000fda0000f81670 */
[----:B0-----:R-:W-:Y:S05]  /*fb00*/  WARPSYNC.COLLECTIVE R15, `(.L_x_11310) ;  /* 0x000000000f087348 */ /* 0x001fea0003c00000 */
[----:B------:R1:W2:Y:S02]  /*fb10*/  SHFL.IDX P6, R14, R13, R12, R11 ;  /* 0x0000000c0d0e7389 */ /* 0x0002a400000c000b */
[----:B012---:R-:W-:Y:S01]  /*fb20*/  ENDCOLLECTIVE ;  /* 0x000000000000791b */ /* 0x007fe20003800000 */
.L_x_11310:
[----:B------:R-:W-:Y:S01]  /*fb30*/  @!PT LDS RZ, [RZ] ;  /* 0x00000000fffff984 */ /* 0x000fe20000000800 */
[----:B------:R-:W-:Y:S01]  /*fb40*/  @!PT LDS RZ, [RZ] ;  /* 0x00000000fffff984 */ /* 0x000fe20000000800 */
[----:B------:R-:W-:Y:S01]  /*fb50*/  @!PT LDS RZ, [RZ] ;  /* 0x00000000fffff984 */ /* 0x000fe20000000800 */
[----:B------:R0:W-:Y:S01]  /*fb60*/  LDGSTS.E.BYPASS.LTC128B.128 [R0+0xb000], desc[UR50][R6.64+0x40], !P4 ;  /* 0x0b00004006007fae */ /* 0x0001e2000e101d72 */
[----:B------:R-:W-:Y:S01]  /*fb70*/  ISETP.GE.AND P4, PT, R3, 0x41, PT ;  /* 0x000000410300780c */ /* 0x000fe20003f86270 */
[----:B------:R-:W-:Y:S02]  /*fb80*/  IMAD.MOV.U32 R13, RZ, RZ, R8 ;  /* 0x000000ffff0d7224 */ /* 0x000fe400078e0008 */
[----:B------:R-:W-:-:S10]  /*fb90*/  IMAD.MOV.U32 R9, RZ, RZ, R14 ;  /* 0x000000ffff097224 */ /* 0x000fd400078e000e */
[----:B0-----:R-:W-:Y:S05]  /*fba0*/  WARPSYNC.COLLECTIVE R15, `(.L_x_11311) ;  /* 0x000000000f087348 */ /* 0x001fea0003c00000 */
[----:B------:R1:W2:Y:S02]  /*fbb0*/  SHFL.IDX P6, R14, R13, R12, R11 ;  /* 0x0000000c0d0e7389 */ /* 0x0002a400000c000b */
[----:B012---:R-:W-:Y:S01]  /*fbc0*/  ENDCOLLECTIVE ;  /* 0x000000000000791b */ /* 0x007fe20003800000 */
.L_x_11311:
[----:B------:R-:W-:Y:S01]  /*fbd0*/  IMAD.MOV.U32 R6, RZ, RZ, R14 ;  /* 0x000000ffff067224 */ /* 0x000fe200078e000e */
[----:B------:R-:W-:Y:S06]  /*fbe0*/  BRA `(.L_x_11312) ;  /* 0xffffffc000187947 */ /* 0x000fec000383ffff */
.L_x_11236:
[----:B----4-:R4:W0:Y:S02]  /*fbf0*/  SYNCS.PHASECHK.TRANS64.TRYWAIT P1, [R4+URZ+0x19c40], R21 ;  /* 0x019c4015040075a7 */ /* 0x010824000802017f */
[----:B0-----:R-:W-:Y:S05]  /*fc00*/  @!P1 NANOSLEEP.SYNCS 0x989680 ;  /* 0x009896800000995d */ /* 0x001fea0003900000 */
[----:B------:R-:W0:Y:S02]  /*fc10*/  @!P1 SYNCS.PHASECHK.TRANS64 P1, [R4+URZ+0x19c40], R21 ;  /* 0x019c4015040095a7 */ /* 0x000e24000802007f */
[----:B0-----:R-:W-:Y:S05]  /*fc20*/  @!P1 BRA `(.L_x_11236) ;  /* 0xfffffffc00f09947 */ /* 0x001fea000383ffff */
[----:B------:R-:W-:Y:S05]  /*fc30*/  BRA `(.L_x_11313) ;  /* 0xffffffc0007c7947 */ /* 0x000fea000383ffff */
.L_x_11237:
        /* <DEDUP_REMOVED lines=8> */
.L_x_11315:
[----:B------:R-:W-:Y:S05]  /*fcc0*/  BSYNC B0 ;  /* 0x0000000000007941 */ /* 0x000fea0003800000 */
.L_x_11314:
        /* <DEDUP_REMOVED lines=8> */
.L_x_11316:
[----:B------:R-:W-:Y:S02]  /*fd50*/  IMAD.MOV.U32 R13, RZ, RZ, R6 ;  /* 0x000000ffff0d7224 */ /* 0x000fe400078e0006 */
[----:B------:R-:W-:Y:S02]  /*fd60*/  IMAD.MOV.U32 R12, RZ, RZ, 0x1 ;  /* 0x00000001ff0c7424 */ /* 0x000fe400078e00ff */
[----:B------:R-:W-:-:S07]  /*fd70*/  IMAD.MOV.U32 R3, RZ, RZ, R14 ;  /* 0x000000ffff037224 */ /* 0x000fce00078e000e */
[----:B------:R-:W-:Y:S05]  /*fd80*/  WARPSYNC.COLLECTIVE R15, `(.L_x_11317) ;  /* 0x000000000f087348 */ /* 0x000fea0003c00000 */
[----:B------:R0:W1:Y:S02]  /*fd90*/  SHFL.IDX P6, R14, R13, R12, R11 ;  /* 0x0000000c0d0e7389 */ /* 0x00006400000c000b */
[----:B01----:R-:W-:Y:S01]  /*fda0*/  ENDCOLLECTIVE ;  /* 0x000000000000791b */ /* 0x003fe20003800000 */
.L_x_11317:
        /* <DEDUP_REMOVED lines=10> */
.L_x_11318:
        /* <DEDUP_REMOVED lines=8> */
.L_x_11242:
[----:B------:R-:W-:Y:S02]  /*fed0*/  IMAD.MOV.U32 R13, RZ, RZ, R5 ;  /* 0x000000ffff0d7224 */ /* 0x000fe400078e0005 */
[----:B------:R-:W-:Y:S02]  /*fee0*/  IMAD.MOV.U32 R12, RZ, RZ, RZ ;  /* 0x000000ffff0c7224 */ /* 0x000fe400078e00ff */
[----:B------:R-:W-:Y:S02]  /*fef0*/  IMAD.MOV.U32 R11, RZ, RZ, 0x1e1f ;  /* 0x00001e1fff0b7424 */ /* 0x000fe400078e00ff */
[----:B------:R-:W-:Y:S02]  /*ff00*/  IMAD.MOV.U32 R15, RZ, RZ, -0x1 ;  /* 0xffffffffff0f7424 */ /* 0x000fe400078e00ff */
[----:B------:R-:W-:Y:S02]  /*ff10*/  IMAD R4, R17, 0xc0, R20 ;  /* 0x000000c011047824 */ /* 0x000fe400078e0214 */
[----:B------:R-:W-:-:S07]  /*ff20*/  IMAD R0, R9, UR41, RZ ;  /* 0x0000002909007c24 */ /* 0x000fce000f8e02ff */
[----:B-----5:R-:W-:Y:S05]  /*ff30*/  WARPSYNC.COLLECTIVE R15, `(.L_x_11320) ;  /* 0x000000000f087348 */ /* 0x020fea0003c00000 */
[----:B------:R0:W1:Y:S02]  /*ff40*/  SHFL.IDX P6, R14, R13, R12, R11 ;  /* 0x0000000c0d0e7389 */ /* 0x00006400000c000b */
[----:B01---5:R-:W-:Y:S01]  /*ff50*/  ENDCOLLECTIVE ;  /* 0x000000000000791b */ /* 0x023fe20003800000 */
.L_x_11320:
[----:B------:R-:W-:Y:S01]  /*ff60*/  ISETP.GE.AND P1, PT, R4, R0, PT ;  /* 0x000000000400720c */ /* 0x000fe20003f26270 */
[----:B------:R-:W-:Y:S02]  /*ff70*/  IMAD.MOV.U32 R13, RZ, RZ, R6 ;  /* 0x000000ffff0d7224 */ /* 0x000fe400078e0006 */
[----:B------:R-:W-:-:S10]  /*ff80*/  IMAD.MOV.U32 R2, RZ, RZ, R14 ;  /* 0x000000ffff027224 */ /* 0x000fd400078e000e */
[----:B------:R-:W-:Y:S05]  /*ff90*/  WARPSYNC.COLLECTIVE R15, `(.L_x_11321) ;  /* 0x000000000f087348 */ /* 0x000fea0003c00000 */
[----:B------:R0:W1:Y:S02]  /*ffa0*/  SHFL.IDX P6, R14, R13, R12, R11 ;  /* 0x0000000c0d0e7389 */ /* 0x00006400000c000b */
[----:B01----:R-:W-:Y:S01]  /*ffb0*/  ENDCOLLECTIVE ;  /* 0x000000000000791b */ /* 0x003fe20003800000 */
.L_x_11321:
[----:B------:R-:W-:Y:S02]  /*ffc0*/  IMAD.MOV.U32 R13, RZ, RZ, R5 ;  /* 0x000000ffff0d7224 */ /* 0x000fe400078e0005 */
[----:B------:R-:W-:Y:S02]  /*ffd0*/  IMAD.MOV.U32 R12, RZ, RZ, 0x1 ;  /* 0x00000001ff0c7424 */ /* 0x000fe400078e00ff */
[----:B------:R-:W-:-:S07]  /*ffe0*/  IMAD.MOV.U32 R3, RZ, RZ, R14 ;  /* 0x000000ffff037224 */ /* 0x000fce00078e000e */
[----:B------:R-:W-:Y:S05]  /*fff0*/  WARPSYNC.COLLECTIVE R15, `(.L_x_11322) ;  /* 0x000000000f087348 */ /* 0x000fea0003c00000 */
[----:B------:R0:W1:Y:S02]  /*10000*/  SHFL.IDX P6, R14, R13, R12, R11 ;  /* 0x0000000c0d0e7389 */ /* 0x00006400000c000b */
[----:B01----:R-:W-:Y:S01]  /*10010*/  ENDCOLLECTIVE ;  /* 0x000000000000791b */ /* 0x003fe20003800000 */
.L_x_11322:
        /* <DEDUP_REMOVED lines=10> */
.L_x_11323:
[----:B------:R-:W-:Y:S01]  /*100c0*/  @!PT LDS RZ, [RZ] ;  /* 0x00000000fffff984 */ /* 0x000fe20000000800 */
[----:B------:R-:W-:Y:S01]  /*100d0*/  @!PT LDS RZ, [RZ] ;  /* 0x00000000fffff984 */ /* 0x000fe20000000800 */
[----:B------:R-:W-:Y:S01]  /*100e0*/  @!PT LDS RZ, [RZ] ;  /* 0x00000000fffff984 */ /* 0x000fe20000000800 */
[----:B------:R-:W-:Y:S04]  /*100f0*/  @!P1 LDGSTS.E.BYPASS.LTC128B.128 [R10+0xf000], desc[UR50][R2.64], !P3 ;  /* 0x0f000000020a9fae */ /* 0x000fe8000d901d72 */
[----:B------:R-:W-:Y:S04]  /*10100*/  @!P1 LDGSTS.E.BYPASS.LTC128B.128 [R10+0x10800], desc[UR50][R2.64+0x20], !P2 ;  /* 0x10800020020a9fae */ /* 0x000fe8000d101d72 */
[----:B------:R0:W-:Y:S01]  /*10110*/  @!P1 LDGSTS.E.BYPASS.LTC128B.128 [R10+0x12000], desc[UR50][R2.64+0x40], !P0 ;  /* 0x12000040020a9fae */ /* 0x0001e2000c101d72 */
[----:B------:R-:W-:Y:S02]  /*10120*/  IMAD.MOV.U32 R13, RZ, RZ, R7 ;  /* 0x000000ffff0d7224 */ /* 0x000fe400078e0007 */
[----:B------:R-:W-:-:S02]  /*10130*/  IMAD.MOV.U32 R12, RZ, RZ, RZ ;  /* 0x000000ffff0c7224 */ /* 0x000fc400078e00ff */
[----:B0-----:R-:W-:Y:S02]  /*10140*/  VIADD R3, R4, 0x40 ;  /* 0x0000004004037836 */ /* 0x001fe40000000000 */
[----:B------:R-:W-:-:S07]  /*10150*/  IMAD.MOV.U32 R6, RZ, RZ, R14 ;  /* 0x000000ffff067224 */ /* 0x000fce00078e000e */
[----:B------:R-:W-:Y:S05]  /*10160*/  WARPSYNC.COLLECTIVE R15, `(.L_x_11324) ;  /* 0x000000000f087348 */ /* 0x000fea0003c00000 */
[----:B------:R0:W1:Y:S02]  /*10170*/  SHFL.IDX P6, R14, R13, R12, R11 ;  /* 0x0000000c0d0e7389 */ /* 0x00006400000c000b */
[----:B01----:R-:W-:Y:S01]  /*10180*/  ENDCOLLECTIVE ;  /* 0x000000000000791b */ /* 0x003fe20003800000 */
.L_x_11324:
[----:B------:R-:W-:-:S13]  /*10190*/  ISETP.GE.AND P1, PT, R3, R0, PT ;  /* 0x000000000300720c */ /* 0x000fda0003f26270 */
[----:B------:R-:W-:Y:S01]  /*101a0*/  @!P1 IADD3 R2, P4, R29, R6, RZ ;  /* 0x000000061d029210 */ /* 0x000fe20007f9e0ff */
[----:B------:R-:W-:-:S04]  /*101b0*/  IMAD.MOV.U32 R13, RZ, RZ, R8 ;  /* 0x000000ffff0d7224 */ /* 0x000fc800078e0008 */
[----:B------:R-:W-:-:S05]  /*101c0*/  @!P1 IMAD.X R3, RZ, RZ, R5, P4 ;  /* 0x000000ffff039224 */ /* 0x000fca00020e0605 */
[----:B------:R-:W-:Y:S01]  /*101d0*/  @!PT LDS RZ, [RZ] ;  /* 0x00000000fffff984 */ /* 0x000fe20000000800 */
[----:B------:R-:W-:Y:S01]  /*101e0*/  @!PT LDS RZ, [RZ] ;  /* 0x00000000fffff984 */ /* 0x000fe20000000800 */
[----:B------:R-:W-:Y:S01]  /*101f0*/  @!PT LDS RZ, [RZ] ;  /* 0x00000000fffff984 */ /* 0x000fe20000000800 */
[----:B------:R-:W-:Y:S04]  /*10200*/  @!P1 LDGSTS.E.BYPASS.LTC128B.128 [R10+0xf800], desc[UR50][R2.64], !P3 ;  /* 0x0f800000020a9fae */ /* 0x000fe8000d901d72 */
[----:B------:R-:W-:Y:S04]  /*10210*/  @!P1 LDGSTS.E.BYPASS.LTC128B.128 [R10+0x11000], desc[UR50][R2.64+0x20], !P2 ;  /* 0x11000020020a9fae */ /* 0x000fe8000d101d72 */
[----:B------:R0:W-:Y:S02]  /*10220*/  @!P1 LDGSTS.E.BYPASS.LTC128B.128 [R10+0x12800], desc[UR50][R2.64+0x40], !P0 ;  /* 0x12800040020a9fae */ /* 0x0001e4000c101d72 */
[----:B0-----:R-:W-:-:S07]  /*10230*/  IMAD.MOV.U32 R3, RZ, RZ, R14 ;  /* 0x000000ffff037224 */ /* 0x001fce00078e000e */
[----:B------:R-:W-:Y:S05]  /*10240*/  WARPSYNC.COLLECTIVE R15, `(.L_x_11325) ;  /* 0x000000000f087348 */ /* 0x000fea0003c00000 */
[----:B------:R0:W1:Y:S02]  /*10250*/  SHFL.IDX P6, R14, R13, R12, R11 ;  /* 0x0000000c0d0e7389 */ /* 0x00006400000c000b */
[----:B01----:R-:W-:Y:S01]  /*10260*/  ENDCOLLECTIVE ;  /* 0x000000000000791b */ /* 0x003fe20003800000 */
.L_x_11325:
[----:B------:R-:W-:Y:S01]  /*10270*/  IMAD.MOV.U32 R2, RZ, RZ, R14 ;  /* 0x000000ffff027224 */ /* 0x000fe200078e000e */
[----:B------:R-:W-:Y:S06]  /*10280*/  BRA `(.L_x_11326) ;  /* 0xffffffc400e87947 */ /* 0x000fec000383ffff */
.L_x_11247:
[----:B--2---:R2:W3:Y:S02]  /*10290*/  SYNCS.PHASECHK.TRANS64.TRYWAIT P0, [R16+URZ+0x19c20], R0 ;  /* 0x019c2000100075a7 */ /* 0x0044e4000800017f */
[----:B---3--:R-:W-:Y:S05]  /*102a0*/  @!P0 NANOSLEEP.SYNCS 0x989680 ;  /* 0x009896800000895d */ /* 0x008fea0003900000 */
[----:B------:R-:W3:Y:S02]  /*102b0*/  @!P0 SYNCS.PHASECHK.TRANS64 P0, [R16+URZ+0x19c20], R0 ;  /* 0x019c2000100085a7 */ /* 0x000ee4000800007f */
[----:B---3--:R-:W-:Y:S05]  /*102c0*/  @!P0 BRA `(.L_x_11247) ;  /* 0xfffffffc00f08947 */ /* 0x008fea000383ffff */
[----:B------:R-:W-:Y:S05]  /*102d0*/  BRA `(.L_x_11327) ;  /* 0xffffffc800587947 */ /* 0x000fea000383ffff */
.L_x_11251:
[----:B0-----:R0:W1:Y:S02]  /*102e0*/  SYNCS.PHASECHK.TRANS64.TRYWAIT P0, [R5+URZ+0x19c80], R10 ;  /* 0x019c800a050075a7 */ /* 0x001064000800017f */
[----:B-1----:R-:W-:Y:S05]  /*102f0*/  @!P0 NANOSLEEP.SYNCS 0x989680 ;  /* 0x009896800000895d */ /* 0x002fea0003900000 */
[----:B------:R-:W1:Y:S02]  /*10300*/  @!P0 SYNCS.PHASECHK.TRANS64 P0, [R5+URZ+0x19c80], R10 ;  /* 0x019c800a050085a7 */ /* 0x000e64000800007f */
[----:B-1----:R-:W-:Y:S05]  /*10310*/  @!P0 BRA `(.L_x_11251) ;  /* 0xfffffffc00f08947 */ /* 0x002fea000383ffff */
[----:B------:R-:W-:Y:S05]  /*10320*/  BRA `(.L_x_11328) ;  /* 0xffffffcc00287947 */ /* 0x000fea000383ffff */
.L_x_11252:
        /* <DEDUP_REMOVED lines=8> */
.L_x_11330:
[----:B------:R-:W-:Y:S05]  /*103b0*/  BSYNC B0 ;  /* 0x0000000000007941 */ /* 0x000fea0003800000 */
.L_x_11329:
        /* <DEDUP_REMOVED lines=9> */
.L_x_11331:
[----:B------:R-:W-:Y:S02]  /*10450*/  IMAD.MOV.U32 R13, RZ, RZ, R21 ;  /* 0x000000ffff0d7224 */ /* 0x000fe400078e0015 */
[----:B------:R-:W-:Y:S02]  /*10460*/  IMAD.MOV.U32 R12, RZ, RZ, 0x1 ;  /* 0x00000001ff0c7424 */ /* 0x000fe400078e00ff */
[----:B------:R-:W-:-:S07]  /*10470*/  IMAD.MOV.U32 R2, RZ, RZ, R14 ;  /* 0x000000ffff027224 */ /* 0x000fce00078e000e */
[----:B------:R-:W-:Y:S05]  /*10480*/  WARPSYNC.COLLECTIVE R15, `(.L_x_11332) ;  /* 0x000000000f087348 */ /* 0x000fea0003c00000 */
[----:B------:R0:W1:Y:S02]  /*10490*/  SHFL.IDX P6, R14, R13, R12, R11 ;  /* 0x0000000c0d0e7389 */ /* 0x00006400000c000b */
[----:B01----:R-:W-:Y:S01]  /*104a0*/  ENDCOLLECTIVE ;  /* 0x000000000000791b */ /* 0x003fe20003800000 */
.L_x_11332:
        /* <DEDUP_REMOVED lines=13> */
.L_x_11333:
[----:B------:R-:W-:Y:S01]  /*10580*/  IMAD.MOV.U32 R2, RZ, RZ, R14 ;  /* 0x000000ffff027224 */ /* 0x000fe200078e000e */
[----:B------:R-:W-:Y:S06]  /*10590*/  BRA `(.L_x_11334) ;  /* 0xffffffcc00207947 */ /* 0x000fec000383ffff */
.L_x_11257:
[----:B---3--:R3:W4:Y:S02]  /*105a0*/  SYNCS.PHASECHK.TRANS64.TRYWAIT P0, [R5+URZ+0x19c40], R10 ;  /* 0x019c400a050075a7 */ /* 0x008724000800017f */
[----:B----4-:R-:W-:Y:S05]  /*105b0*/  @!P0 NANOSLEEP.SYNCS 0x989680 ;  /* 0x009896800000895d */ /* 0x010fea0003900000 */
[----:B------:R-:W4:Y:S02]  /*105c0*/  @!P0 SYNCS.PHASECHK.TRANS64 P0, [R5+URZ+0x19c40], R10 ;  /* 0x019c400a050085a7 */ /* 0x000f24000800007f */
[----:B----4-:R-:W-:Y:S05]  /*105d0*/  @!P0 BRA `(.L_x_11257) ;  /* 0xfffffffc00f08947 */ /* 0x010fea000383ffff */
[----:B------:R-:W-:Y:S05]  /*105e0*/  BRA `(.L_x_11335) ;  /* 0xffffffcc00787947 */ /* 0x000fea000383ffff */
.L_x_11258:
        /* <DEDUP_REMOVED lines=8> */
.L_x_11337:
[----:B------:R-:W-:Y:S05]  /*10670*/  BSYNC B0 ;  /* 0x0000000000007941 */ /* 0x000fea0003800000 */
.L_x_11336:
        /* <DEDUP_REMOVED lines=8> */
.L_x_11338:
[----:B------:R-:W-:Y:S02]  /*10700*/  IMAD.MOV.U32 R13, RZ, RZ, R8 ;  /* 0x000000ffff0d7224 */ /* 0x000fe400078e0008 */
[----:B------:R-:W-:Y:S02]  /*10710*/  IMAD.MOV.U32 R12, RZ, RZ, 0x1 ;  /* 0x00000001ff0c7424 */ /* 0x000fe400078e00ff */
[----:B------:R-:W-:-:S07]  /*10720*/  IMAD.MOV.U32 R2, RZ, RZ, R14 ;  /* 0x000000ffff027224 */ /* 0x000fce00078e000e */
[----:B------:R-:W-:Y:S05]  /*10730*/  WARPSYNC.COLLECTIVE R15, `(.L_x_11339) ;  /* 0x000000000f087348 */ /* 0x000fea0003c00000 */
[----:B------:R0:W1:Y:S02]  /*10740*/  SHFL.IDX P6, R14, R13, R12, R11 ;  /* 0x0000000c0d0e7389 */ /* 0x00006400000c000b */
[----:B01----:R-:W-:Y:S01]  /*10750*/  ENDCOLLECTIVE ;  /* 0x000000000000791b */ /* 0x003fe20003800000 */
.L_x_11339:
        /* <DEDUP_REMOVED lines=13> */
.L_x_11340:
[----:B------:R-:W-:Y:S01]  /*10830*/  IMAD.MOV.U32 R2, RZ, RZ, R14 ;  /* 0x000000ffff027224 */ /* 0x000fe200078e000e */
[----:B------:R-:W-:Y:S06]  /*10840*/  BRA `(.L_x_11341) ;  /* 0xffffffcc00687947 */ /* 0x000fec000383ffff */
.L_x_11263:
[----:B------:R0:W0:Y:S02]  /*10850*/  SYNCS.PHASECHK.TRANS64.TRYWAIT P2, [R2+URZ+0x19c70], R3 ;  /* 0x019c7003020075a7 */ /* 0x000024000804017f */
[----:B0-----:R-:W-:Y:S05]  /*10860*/  @!P2 NANOSLEEP.SYNCS 0x989680 ;  /* 0x009896800000a95d */ /* 0x001fea0003900000 */
[----:B------:R-:W0:Y:S02]  /*10870*/  @!P2 SYNCS.PHASECHK.TRANS64 P2, [R2+URZ+0x19c70], R3 ;  /* 0x019c70030200a5a7 */ /* 0x000e24000804007f */
[----:B0-----:R-:W-:Y:S05]  /*10880*/  @!P2 BRA `(.L_x_11263) ;  /* 0xfffffffc00f0a947 */ /* 0x001fea000383ffff */
[----:B------:R-:W-:Y:S05]  /*10890*/  BRA `(.L_x_11342) ;  /* 0xffffffcc00d47947 */ /* 0x000fea000383ffff */
.L_x_11265:
[----:B0-----:R0:W2:Y:S02]  /*108a0*/  SYNCS.PHASECHK.TRANS64.TRYWAIT P2, [R2+URZ+0x19c60], R3 ;  /* 0x019c6003020075a7 */ /* 0x0010a4000804017f */
[----:B--2---:R-:W-:Y:S05]  /*108b0*/  @!P2 NANOSLEEP.SYNCS 0x989680 ;  /* 0x009896800000a95d */ /* 0x004fea0003900000 */
[----:B------:R-:W2:Y:S02]  /*108c0*/  @!P2 SYNCS.PHASECHK.TRANS64 P2, [R2+URZ+0x19c60], R3 ;  /* 0x019c60030200a5a7 */ /* 0x000ea4000804007f */
[----:B--2---:R-:W-:Y:S05]  /*108d0*/  @!P2 BRA `(.L_x_11265) ;  /* 0xfffffffc00f0a947 */ /* 0x004fea000383ffff */
[----:B------:R-:W-:Y:S05]  /*108e0*/  BRA `(.L_x_11343) ;  /* 0xffffffcc00e47947 */ /* 0x000fea000383ffff */
.L_x_11273:
[----:B0-----:R0:W1:Y:S02]  /*108f0*/  SYNCS.PHASECHK.TRANS64.TRYWAIT P1, [R0+URZ+0x19c70], R3 ;  /* 0x019c7003000075a7 */ /* 0x001064000802017f */
[----:B-1----:R-:W-:Y:S05]  /*10900*/  @!P1 NANOSLEEP.SYNCS 0x989680 ;  /* 0x009896800000995d */ /* 0x002fea0003900000 */
[----:B------:R-:W1:Y:S02]  /*10910*/  @!P1 SYNCS.PHASECHK.TRANS64 P1, [R0+URZ+0x19c70], R3 ;  /* 0x019c7003000095a7 */ /* 0x000e64000802007f */
[----:B-1----:R-:W-:Y:S05]  /*10920*/  @!P1 BRA `(.L_x_11273) ;  /* 0xfffffffc00f09947 */ /* 0x002fea000383ffff */
[----:B------:R-:W-:Y:S05]  /*10930*/  BRA `(.L_x_11344) ;  /* 0xffffffd400847947 */ /* 0x000fea000383ffff */
.L_x_11275:
[----:B0-----:R0:W1:Y:S02]  /*10940*/  SYNCS.PHASECHK.TRANS64.TRYWAIT P1, [R0+URZ+0x19c60], R3 ;  /* 0x019c6003000075a7 */ /* 0x001064000802017f */
[----:B-1----:R-:W-:Y:S05]  /*10950*/  @!P1 NANOSLEEP.SYNCS 0x989680 ;  /* 0x009896800000995d */ /* 0x002fea0003900000 */
[----:B------:R-:W1:Y:S02]  /*10960*/  @!P1 SYNCS.PHASECHK.TRANS64 P1, [R0+URZ+0x19c60], R3 ;  /* 0x019c6003000095a7 */ /* 0x000e64000802007f */
[----:B-1----:R-:W-:Y:S05]  /*10970*/  @!P1 BRA `(.L_x_11275) ;  /* 0xfffffffc00f09947 */ /* 0x002fea000383ffff */
[----:B------:R-:W-:Y:S05]  /*10980*/  BRA `(.L_x_11345) ;  /* 0xffffffd400907947 */ /* 0x000fea000383ffff */
.L_x_11287:
[----:B0-----:R0:W1:Y:S02]  /*10990*/  SYNCS.PHASECHK.TRANS64.TRYWAIT P0, [R4+URZ+0x19c20], R0 ;  /* 0x019c2000040075a7 */ /* 0x001064000800017f */
[----:B-1----:R-:W-:Y:S05]  /*109a0*/  @!P0 NANOSLEEP.SYNCS 0x989680 ;  /* 0x009896800000895d */ /* 0x002fea0003900000 */
[----:B------:R-:W1:Y:S02]  /*109b0*/  @!P0 SYNCS.PHASECHK.TRANS64 P0, [R4+URZ+0x19c20], R0 ;  /* 0x019c2000040085a7 */ /* 0x000e64000800007f */
[----:B-1----:R-:W-:Y:S05]  /*109c0*/  @!P0 BRA `(.L_x_11287) ;  /* 0xfffffffc00f08947 */ /* 0x002fea000383ffff */
[----:B------:R-:W-:Y:S05]  /*109d0*/  BRA `(.L_x_11346) ;  /* 0xffffffe800207947 */ /* 0x000fea000383ffff */
.L_x_11288:
        /* <DEDUP_REMOVED lines=11> */
.L_x_11348:
[----:B------:R-:W-:Y:S05]  /*10a90*/  BSYNC B0 ;  /* 0x0000000000007941 */ /* 0x000fea0003800000 */
.L_x_11347:
[----:B------:R-:W-:Y:S05]  /*10aa0*/  BRA `(.L_x_11349) ;  /* 0xffffffe800087947 */ /* 0x000fea000383ffff */
.L_x_11291:
[----:B------:R-:W-:Y:S01]  /*10ab0*/  BSSY B1, `(.L_x_11350) ;  /* 0x0000006000017945 */ /* 0x000fe20003800000 */
[----:B------:R-:W-:-:S07]  /*10ac0*/  IMAD.MOV.U32 R15, RZ, RZ, -0x1 ;  /* 0xffffffffff0f7424 */ /* 0x000fce00078e00ff */
[----:B0-----:R-:W-:Y:S05]  /*10ad0*/  WARPSYNC.COLLECTIVE R15, `(.L_x_11351) ;  /* 0x000000000f0c7348 */ /* 0x001fea0003c00000 */
[----:B------:R-:W-:Y:S02]  /*10ae0*/  ELECT P6, UR62, PT ;  /* 0x00000000003e782f */ /* 0x000fe400038c0000 */
[----:B------:R-:W-:Y:S01]  /*10af0*/  MOV R14, UR62 ;  /* 0x0000003e000e7c02 */ /* 0x000fe20008000f00 */
[----:B0-----:R-:W-:Y:S10]  /*10b00*/  ENDCOLLECTIVE ;  /* 0x000000000000791b */ /* 0x001ff40003800000 */
.L_x_11351:
[----:B------:R-:W-:Y:S05]  /*10b10*/  BSYNC B1 ;  /* 0x0000000000017941 */ /* 0x000fea0003800000 */
.L_x_11350:
[----:B------:R-:W-:Y:S05]  /*10b20*/  BRA `(.L_x_11352) ;  /* 0xffffffe800007947 */ /* 0x000fea000383ffff */
.L_x_11293:
[----:B0-----:R0:W1:Y:S02]  /*10b30*/  SYNCS.PHASECHK.TRANS64.TRYWAIT P1, [R5+URZ+0x19c40], R0 ;  /* 0x019c4000050075a7 */ /* 0x001064000802017f */
[----:B-1----:R-:W-:Y:S05]  /*10b40*/  @!P1 NANOSLEEP.SYNCS 0x989680 ;  /* 0x009896800000995d */ /* 0x002fea0003900000 */
[----:B------:R-:W1:Y:S02]  /*10b50*/  @!P1 SYNCS.PHASECHK.TRANS64 P1, [R5+URZ+0x19c40], R0 ;  /* 0x019c4000050095a7 */ /* 0x000e64000802007f */
[----:B-1----:R-:W-:Y:S05]  /*10b60*/  @!P1 BRA `(.L_x_11293) ;  /* 0xfffffffc00f09947 */ /* 0x002fea000383ffff */
[----:B------:R-:W-:Y:S05]  /*10b70*/  BRA `(.L_x_11353) ;  /* 0xffffffe800207947 */ /* 0x000fea000383ffff */
.L_x_11295:
[----:B-1----:R1:W2:Y:S02]  /*10b80*/  SYNCS.PHASECHK.TRANS64.TRYWAIT P1, [R19+URZ+0x19c40], R2 ;  /* 0x019c4002130075a7 */ /* 0x0022a4000802017f */
[----:B--2---:R-:W-:Y:S05]  /*10b90*/  @!P1 NANOSLEEP.SYNCS 0x989680 ;  /* 0x009896800000995d */ /* 0x004fea0003900000 */
[----:B------:R-:W2:Y:S02]  /*10ba0*/  @!P1 SYNCS.PHASECHK.TRANS64 P1, [R19+URZ+0x19c40], R2 ;  /* 0x019c4002130095a7 */ /* 0x000ea4000802007f */
[----:B--2---:R-:W-:Y:S05]  /*10bb0*/  @!P1 BRA `(.L_x_11295) ;  /* 0xfffffffc00f09947 */ /* 0x004fea000383ffff */
[----:B------:R-:W-:Y:S05]  /*10bc0*/  BRA `(.L_x_11354) ;  /* 0xffffffe8002c7947 */ /* 0x000fea000383ffff */
.L_x_11297:
[----:B--2---:R2:W3:Y:S02]  /*10bd0*/  SYNCS.PHASECHK.TRANS64.TRYWAIT P1, [R5+URZ+0x19c60], R0 ;  /* 0x019c6000050075a7 */ /* 0x0044e4000802017f */
[----:B---3--:R-:W-:Y:S05]  /*10be0*/  @!P1 NANOSLEEP.SYNCS 0x989680 ;  /* 0x009896800000995d */ /* 0x008fea0003900000 */
[----:B------:R-:W3:Y:S02]  /*10bf0*/  @!P1 SYNCS.PHASECHK.TRANS64 P1, [R5+URZ+0x19c60], R0 ;  /* 0x019c6000050095a7 */ /* 0x000ee4000802007f */
[----:B---3--:R-:W-:Y:S05]  /*10c00*/  @!P1 BRA `(.L_x_11297) ;  /* 0xfffffffc00f09947 */ /* 0x008fea000383ffff */
[----:B------:R-:W-:Y:S05]  /*10c10*/  BRA `(.L_x_11355) ;  /* 0xffffffe800287947 */ /* 0x000fea000383ffff */
.L_x_11299:
[----:B---3--:R3:W4:Y:S02]  /*10c20*/  SYNCS.PHASECHK.TRANS64.TRYWAIT P1, [R19+URZ+0x19c60], R2 ;  /* 0x019c6002130075a7 */ /* 0x008724000802017f */
[----:B----4-:R-:W-:Y:S05]  /*10c30*/  @!P1 NANOSLEEP.SYNCS 0x989680 ;  /* 0x009896800000995d */ /* 0x010fea0003900000 */
[----:B------:R-:W4:Y:S02]  /*10c40*/  @!P1 SYNCS.PHASECHK.TRANS64 P1, [R19+URZ+0x19c60], R2 ;  /* 0x019c6002130095a7 */ /* 0x000f24000802007f */
[----:B----4-:R-:W-:Y:S05]  /*10c50*/  @!P1 BRA `(.L_x_11299) ;  /* 0xfffffffc00f09947 */ /* 0x010fea000383ffff */
[----:B------:R-:W-:Y:S05]  /*10c60*/  BRA `(.L_x_11356) ;  /* 0xffffffe800247947 */ /* 0x000fea000383ffff */
.L_x_11301:
[----:B----4-:R4:W0:Y:S02]  /*10c70*/  SYNCS.PHASECHK.TRANS64.TRYWAIT P1, [R5+URZ+0x19c80], R0 ;  /* 0x019c8000050075a7 */ /* 0x010824000802017f */
[----:B0-----:R-:W-:Y:S05]  /*10c80*/  @!P1 NANOSLEEP.SYNCS 0x989680 ;  /* 0x009896800000995d */ /* 0x001fea0003900000 */
[----:B------:R-:W0:Y:S02]  /*10c90*/  @!P1 SYNCS.PHASECHK.TRANS64 P1, [R5+URZ+0x19c80], R0 ;  /* 0x019c8000050095a7 */ /* 0x000e24000802007f */
[----:B0-----:R-:W-:Y:S05]  /*10ca0*/  @!P1 BRA `(.L_x_11301) ;  /* 0xfffffffc00f09947 */ /* 0x001fea000383ffff */
[----:B------:R-:W-:Y:S05]  /*10cb0*/  BRA `(.L_x_11357) ;  /* 0xffffffe800207947 */ /* 0x000fea000383ffff */
.L_x_11358:
        /* <DEDUP_REMOVED lines=12> */
.L_x_16294:


//--------------------- .text._ZN7cutlass13device_kernelIN5flash11enable_sm90INS1_16FlashAttnFwdSm90INS1_25CollectiveMainloopFwdSm90ILi2EN4cute5tupleIJNS5_1CILi1EEES8_S8_EEENS6_IJNS7_ILi192EEENS7_ILi128EEENS7_ILi96EEEEEELi96ENS_12float_e4m3_tEfNS_4arch4Sm90ELb0ELb0ELb0ELb1ELb1ELb1ELb0ELb1ELb1ELb1ELb1ELb0EEENS1_21CollectiveEpilogueFwdINS6_IJSA_SC_SB_EEES9_NS_10bfloat16_tESG_Li384ELb1ELb1ELb1ELb1EEENS1_36VarlenDynamicPersistentTileSchedulerILi192ELi128ELi384ELi128ELb1ELb1ELb1ELb0ELb1ELb1EEEEEEEEEvNT_6ParamsE --------------------------
	.section	.text._ZN7cutlass13device_kernelIN5flash11enable_sm90INS1_16FlashAttnFwdSm90INS1_25CollectiveMainloopFwdSm90ILi2EN4cute5tupleIJNS5_1CILi1EEES8_S8_EEENS6_IJNS7_ILi192EEENS7_ILi128EEENS7_ILi96EEEEEELi96ENS_12float_e4m3_tEfNS_4arch4Sm90ELb0ELb0ELb0ELb1ELb1ELb1ELb0ELb1ELb1ELb1ELb1ELb0EEENS1_21CollectiveEpilogueFwdINS6_IJSA_SC_SB_EEES9_NS_10bfloat16_tESG_Li384ELb1ELb1ELb1ELb1EEENS1_36VarlenDynamicPersistentTileSchedulerILi192ELi128ELi384ELi128ELb1ELb1ELb1ELb0ELb1ELb1EEEEEEEEEvNT_6ParamsE,"ax",@progbits
	.align	128
.text._ZN7cutlass13device_kernelIN5flash11enable_sm90INS1_16FlashAttnFwdSm90INS1_25CollectiveMainloopFwdSm90ILi2EN4cute5tupleIJNS5_1CILi1EEES8_S8_EEENS6_IJNS7_ILi192EEENS7_ILi128EEENS7_ILi96EEEEEELi96ENS_12float_e4m3_tEfNS_4arch4Sm90ELb0ELb0ELb0ELb1ELb1ELb1ELb0ELb1ELb1ELb1ELb1ELb0EEENS1_21CollectiveEpilogueFwdINS6_IJSA_SC_SB_EEES9_NS_10bfloat16_tESG_Li384ELb1ELb1ELb1ELb1EEENS1_36VarlenDynamicPersistentTileSchedulerILi192ELi128ELi384ELi128ELb1ELb1ELb1ELb0ELb1ELb1EEEEEEEEEvNT_6ParamsE:
        .type           _ZN7cutlass13device_kernelIN5flash11enable_sm90INS1_16FlashAttnFwdSm90INS1_25CollectiveMainloopFwdSm90ILi2EN4cute5tupleIJNS5_1CILi1EEES8_S8_EEENS6_IJNS7_ILi192EEENS7_ILi128EEENS7_ILi96EEEEEELi96ENS_12float_e4m3_tEfNS_4arch4Sm90ELb0ELb0ELb0ELb1ELb1ELb1ELb0ELb1ELb1ELb1ELb1ELb0EEENS1_21CollectiveEpilogueFwdINS6_IJSA_SC_SB_EEES9_NS_10bfloat16_tESG_Li384ELb1ELb1ELb1ELb1EEENS1_36VarlenDynamicPersistentTileSchedulerILi192ELi128ELi384ELi128ELb1ELb1ELb1ELb0ELb1ELb1EEEEEEEEEvNT_6ParamsE,@function
        .size           _ZN7cutlass13device_kernelIN5flash11enable_sm90INS1_16FlashAttnFwdSm90INS1_25CollectiveMainloopFwdSm90ILi2EN4cute5tupleIJNS5_1CILi1EEES8_S8_EEENS6_IJNS7_ILi192EEENS7_ILi128EEENS7_ILi96EEEEEELi96ENS_12float_e4m3_tEfNS_4arch4Sm90ELb0ELb0ELb0ELb1ELb1ELb1ELb0ELb1ELb1ELb1ELb1ELb0EEENS1_21CollectiveEpilogueFwdINS6_IJSA_SC_SB_EEES9_NS_10bfloat16_tESG_Li384ELb1ELb1ELb1ELb1EEENS1_36VarlenDynamicPersistentTileSchedulerILi192ELi128ELi384ELi128ELb1ELb1ELb1ELb0ELb1ELb1EEEEEEEEEvNT_6ParamsE,(.L_x_16295 - _ZN7cutlass13device_kernelIN5flash11enable_sm90INS1_16FlashAttnFwdSm90INS1_25CollectiveMainloopFwdSm90ILi2EN4cute5tupleIJNS5_1CILi1EEES8_S8_EEENS6_IJNS7_ILi192EEENS7_ILi128EEENS7_ILi96EEEEEELi96ENS_12float_e4m3_tEfNS_4arch4Sm90ELb0ELb0ELb0ELb1ELb1ELb1ELb0ELb1ELb1ELb1ELb1ELb0EEENS1_21CollectiveEpilogueFwdINS6_IJSA_SC_SB_EEES9_NS_10bfloat16_tESG_Li384ELb1ELb1ELb1ELb1EEENS1_36VarlenDynamicPersistentTileSchedulerILi192ELi128ELi384ELi128ELb1ELb1ELb1ELb0ELb1ELb1EEEEEEEEEvNT_6ParamsE)
        .other          _ZN7cutlass13device_kernelIN5flash11enable_sm90INS1_16FlashAttnFwdSm90INS1_25CollectiveMainloopFwdSm90ILi2EN4cute5tupleIJNS5_1CILi1EEES8_S8_EEENS6_IJNS7_ILi192EEENS7_ILi128EEENS7_ILi96EEEEEELi96ENS_12float_e4m3_tEfNS_4arch4Sm90ELb0ELb0ELb0ELb1ELb1ELb1ELb0ELb1ELb1ELb1ELb1ELb0EEENS1_21CollectiveEpilogueFwdINS6_IJSA_SC_SB_EEES9_NS_10bfloat16_tESG_Li384ELb1ELb1ELb1ELb1EEENS1_36VarlenDynamicPersistentTileSchedulerILi192ELi128ELi384ELi128ELb1ELb1ELb1ELb0ELb1ELb1EEEEEEEEEvNT_6ParamsE,@"STO_CUDA_ENTRY STV_DEFAULT"
_ZN7cutlass13device_kernelIN5flash11enable_sm90INS1_16FlashAttnFwdSm90INS1_25CollectiveMainloopFwdSm90ILi2EN4cute5tupleIJNS5_1CILi1EEES8_S8_EEENS6_IJNS7_ILi192EEENS7_ILi128EEENS7_ILi96EEEEEELi96ENS_12float_e4m3_tEfNS_4arch4Sm90ELb0ELb0ELb0ELb1ELb1ELb1ELb0ELb1ELb1ELb1ELb1ELb0EEENS1_21CollectiveEpilogueFwdINS6_IJSA_SC_SB_EEES9_NS_10bfloat16_tESG_Li384ELb1ELb1ELb1ELb1EEENS1_36VarlenDynamicPersistentTileSchedulerILi192ELi128ELi384ELi128ELb1ELb1ELb1ELb0ELb1ELb1EEEEEEEEEvNT_6ParamsE:
        /* <DEDUP_REMOVED lines=18> */
.L_x_11360:
[----:B------:R-:W-:Y:S05]  /*0120*/  BSYNC B0 ;  /* 0x0000000000007941 */ /* 0x000fea0003800000 */
.L_x_11359:
        /* <DEDUP_REMOVED lines=41> */
.L_x_11361:
        /* <DEDUP_REMOVED lines=22> */
.L_x_11362:
        /* <DEDUP_REMOVED lines=18> */
.L_x_11363:
        /* <DEDUP_REMOVED lines=22> */
.L_x_11364:
        /* <DEDUP_REMOVED lines=23> */
.L_x_11365:
        /* <DEDUP_REMOVED lines=8> */
.L_x_11368:
[----:B------:R-:W-:-:S08]  /*0990*/  NOP ;  /* 0x0000000000007918 */ /* 0x000fd00000000000 */
[----:B------:R-:W0:Y:S02]  /*09a0*/  USETMAXREG.TRY_ALLOC.CTAPOOL UP0, 0xa0 ;  /* 0x000000a0000079c8 */ /* 0x000e240008000600 */
[----:B0-----:R-:W-:-:S13]  /*09b0*/  PLOP3.LUT P0, PT, PT, PT, UP0, 0x80, 0x0 ;  /* 0x000000000000781c */ /* 0x001fda0003f0f008 */
[----:B------:R-:W-:Y:S05]  /*09c0*/  @!P0 BRA `(.L_x_11368) ;  /* 0xfffffffc00f08947 */ /* 0x000fea000383ffff */
[----:B------:R-:W0:Y:S08]  /*09d0*/  S2UR UR4, SR_CgaCtaId ;  /* 0x00000000000479c3 */ /* 0x000e300000008800 */
[----:B------:R-:W-:Y:S06]  /*09e0*/  BAR.ARV 0x8, 0x200 ;  /* 0x0208000000007b1d */ /* 0x000fec0000002000 */
[----:B------:R-:W-:-:S02]  /*09f0*/  MOV R18, 0x400 ;  /* 0x0000040000127802 */ /* 0x000fc40000000f00 */
[----:B------:R-:W-:Y:S01]  /*0a00*/  BAR.SYNC.DEFER_BLOCKING 0x5, 0x200 ;  /* 0x0148000000007b1d */ /* 0x000fe20000010000 */
[----:B0-----:R-:W-:-:S05]  /*0a10*/  IMAD.U32 R0, RZ, RZ, UR4 ;  /* 0x00000004ff007e24 */ /* 0x001fca000f8e00ff */
[----:B------:R-:W-:Y:S01]  /*0a20*/  ULDC UR4, c[0x0][0xc3c] ;  /* 0x00030f0000047ab9 */ /* 0x000fe20000000800 */
[----:B------:R-:W-:Y:S01]  /*0a30*/  LEA R18, R0, R18, 0x18 ;  /* 0x0000001200127211 */ /* 0x000fe200078ec0ff */
[----:B------:R-:W-:Y:S04]  /*0a40*/  STL [R1+0x20], R0 ;  /* 0x0000200001007387 */ /* 0x000fe80000100800 */
[----:B------:R-:W0:Y:S01]  /*0a50*/  LDS.128 R28, [R18+0x19cd0] ;  /* 0x019cd000121c7984 */ /* 0x000e220000000c00 */
[----:B------:R-:W-:Y:S06]  /*0a60*/  BAR.ARV 0x4, 0x200 ;  /* 0x0108000000007b1d */ /* 0x000fec0000002000 */
[----:B0-----:R-:W-:-:S13]  /*0a70*/  ISETP.GE.AND P0, PT, R31, UR4, PT ;  /* 0x000000041f007c0c */ /* 0x001fda000bf06270 */
[----:B------:R-:W-:Y:S05]  /*0a80*/  @P0 BRA `(.L_x_11369) ;  /* 0x000001a400d00947 */ /* 0x000fea0003800000 */
[----:B------:R-:W0:Y:S01]  /*0a90*/  S2R R0, SR_TID.X ;  /* 0x0000000000007919 */ /* 0x000e220000002100 */
[----:B------:R-:W-:Y:S01]  /*0aa0*/  IMAD.MOV.U32 R154, RZ, RZ, RZ ;  /* 0x000000ffff9a7224 */ /* 0x000fe200078e00ff */
[----:B------:R-:W-:Y:S01]  /*0ab0*/  ULOP3.LUT UR36, UR37, 0x1, URZ, 0xfc, !UPT ;  /* 0x0000000125247892 */ /* 0x000fe2000f8efc3f */
[----:B------:R-:W-:Y:S02]  /*0ac0*/  IMAD.MOV.U32 R156, RZ, RZ, RZ ;  /* 0x000000ffff9c7224 */ /* 0x000fe400078e00ff */
[----:B0-----:R-:W-:-:S05]  /*0ad0*/  VIADD R20, R0, 0xffffff80 ;  /* 0xffffff8000147836 */ /* 0x001fca0000000000 */
[----:B------:R-:W-:Y:S02]  /*0ae0*/  SHF.R.S32.HI R0, RZ, 0x1f, R20 ;  /* 0x0000001fff007819 */ /* 0x000fe40000011414 */
[-C--:B------:R-:W-:Y:S02]  /*0af0*/  LEA.HI R3, R20, R20.reuse, RZ, 0x1 ;  /* 0x0000001414037211 */ /* 0x080fe400078f08ff */
[CC--:B------:R-:W-:Y:S02]  /*0b00*/  LEA.HI R2, R0.reuse, R20.reuse, RZ, 0x5 ;  /* 0x0000001400027211 */ /* 0x0c0fe400078f28ff */
[----:B------:R-:W-:Y:S02]  /*0b10*/  LEA.HI R5, R0, R20, RZ, 0x4 ;  /* 0x0000001400057211 */ /* 0x000fe400078f20ff */
[----:B------:R-:W-:Y:S01]  /*0b20*/  SHF.R.S32.HI R155, RZ, 0x1, R3 ;  /* 0x00000001ff9b7819 */ /* 0x000fe20000011403 */
[----:B------:R-:W-:Y:S01]  /*0b30*/  IMAD.SHL.U32 R4, R2, 0x10, RZ ;  /* 0x0000001002047824 */ /* 0x000fe200078e00ff */
[----:B------:R-:W-:-:S02]  /*0b40*/  LOP3.LUT R2, R5, 0x7fffff0, RZ, 0xc0, !PT ;  /* 0x07fffff005027812 */ /* 0x000fc400078ec0ff */
[----:B------:R-:W-:Y:S02]  /*0b50*/  SHF.R.S32.HI R6, RZ, 0x1f, R3 ;  /* 0x0000001fff067819 */ /* 0x000fe40000011403 */
[----:B------:R-:W-:Y:S01]  /*0b60*/  LOP3.LUT R7, R4, 0xfffffe00, RZ, 0xc0, !PT ;  /* 0xfffffe0004077812 */ /* 0x000fe200078ec0ff */
[----:B------:R-:W-:Y:S01]  /*0b70*/  IMAD.IADD R4, R20, 0x1, -R2 ;  /* 0x0000000114047824 */ /* 0x000fe200078e0a02 */
[-C--:B------:R-:W-:Y:S02]  /*0b80*/  LEA.HI R2, R0, R20.reuse, RZ, 0x7 ;  /* 0x0000001400027211 */ /* 0x080fe400078f38ff */
[----:B------:R-:W-:Y:S01]  /*0b90*/  LOP3.LUT R3, R3, 0xfffffffe, RZ, 0xc0, !PT ;  /* 0xfffffffe03037812 */ /* 0x000fe200078ec0ff */
[----:B------:R-:W-:Y:S01]  /*0ba0*/  IMAD R9, R4, 0x20, R7 ;  /* 0x0000002004097824 */ /* 0x000fe200078e0207 */
[----:B------:R-:W-:Y:S02]  /*0bb0*/  LOP3.LUT R7, R2, 0xffffff80, RZ, 0xc0, !PT ;  /* 0xffffff8002077812 */ /* 0x000fe400078ec0ff */
[----:B------:R-:W-:Y:S01]  /*0bc0*/  LEA.HI R6, R6, R155, RZ, 0x2 ;  /* 0x0000009b06067211 */ /* 0x000fe200078f10ff */
[----:B------:R-:W-:Y:S01]  /*0bd0*/  IMAD.IADD R16, R20, 0x1, -R3 ;  /* 0x0000000114107824 */ /* 0x000fe200078e0a03 */
[----:B------:R-:W-:Y:S01]  /*0be0*/  LEA.HI R4, R0, R20, RZ, 0x3 ;  /* 0x0000001400047211 */ /* 0x000fe200078f18ff */
[----:B------:R-:W-:Y:S01]  /*0bf0*/  IMAD.IADD R14, R20, 0x1, -R7 ;  /* 0x00000001140e7824 */ /* 0x000fe200078e0a07 */
[----:B------:R-:W-:Y:S01]  /*0c00*/  LOP3.LUT R6, R6, 0x7fffffc, RZ, 0xc0, !PT ;  /* 0x07fffffc06067812 */ /* 0x000fe200078ec0ff */
[C---:B------:R-:W-:Y:S01]  /*0c10*/  IMAD.SHL.U32 R152, R16.reuse, 0x8, RZ ;  /* 0x0000000810987824 */ /* 0x040fe200078e00ff */
[----:B------:R-:W-:Y:S01]  /*0c20*/  SHF.R.S32.HI R7, RZ, 0x4, R5 ;  /* 0x00000004ff077819 */ /* 0x000fe20000011405 */
[----:B------:R-:W-:Y:S01]  /*0c30*/  IMAD.SHL.U32 R16, R16, 0x10, RZ ;  /* 0x0000001010107824 */ /* 0x000fe200078e00ff */
[----:B------:R-:W-:Y:S01]  /*0c40*/  SHF.R.S32.HI R8, RZ, 0x1f, R14 ;  /* 0x0000001fff087819 */ /* 0x000fe2000001140e */
[----:B------:R-:W-:Y:S01]  /*0c50*/  IMAD.IADD R6, R155, 0x1, -R6 ;  /* 0x000000019b067824 */ /* 0x000fe200078e0a06 */
[----:B------:R-:W-:Y:S01]  /*0c60*/  LEA.HI R5, R5, R7, RZ, 0x1 ;  /* 0x0000000705057211 */ /* 0x000fe200078f08ff */
[C---:B------:R-:W-:Y:S01]  /*0c70*/  VIADD R13, R152.reuse, 0x20 ;  /* 0x00000020980d7836 */ /* 0x040fe20000000000 */
[----:B------:R-:W-:Y:S01]  /*0c80*/  SHF.R.S32.HI R19, RZ, 0x7, R2 ;  /* 0x00000007ff137819 */ /* 0x000fe20000011402 */
[----:B------:R-:W-:Y:S01]  /*0c90*/  IMAD R11, R7, 0x8, R6 ;  /* 0x00000008070b7824 */ /* 0x000fe200078e0206 */
[----:B------:R-:W-:Y:S01]  /*0ca0*/  LOP3.LUT R2, R5, 0x1ffffffe, RZ, 0xc0, !PT ;  /* 0x1ffffffe05027812 */ /* 0x000fe200078ec0ff */
[----:B------:R-:W-:Y:S01]  /*0cb0*/  IMAD.IADD R6, R152, 0x1, R13 ;  /* 0x0000000198067824 */ /* 0x000fe200078e020d */
[----:B------:R-:W-:Y:S01]  /*0cc0*/  LEA.HI R10, R8, R14, RZ, 0x2 ;  /* 0x0000000e080a7211 */ /* 0x000fe200078f10ff */
[----:B------:R0:W-:Y:S01]  /*0cd0*/  STL [R1+0x18], R13 ;  /* 0x0000180d01007387 */ /* 0x0001e20000100800 */
[----:B------:R-:W-:Y:S01]  /*0ce0*/  SHF.R.S32.HI R4, RZ, 0x3, R4 ;  /* 0x00000003ff047819 */ /* 0x000fe20000011404 */
[----:B------:R-:W-:Y:S01]  /*0cf0*/  IMAD.IADD R2, R7, 0x1, -R2 ;  /* 0x0000000107027824 */ /* 0x000fe200078e0a02 */
[--C-:B------:R-:W-:Y:S01]  /*0d00*/  SHF.R.S32.HI R5, RZ, 0x2, R10.reuse ;  /* 0x00000002ff057819 */ /* 0x100fe2000001140a */
[----:B------:R-:W-:Y:S01]  /*0d10*/  IMAD.SHL.U32 R11, R11, 0x20, RZ ;  /* 0x000000200b0b7824 */ /* 0x000fe200078e00ff */
[----:B------:R-:W-:Y:S01]  /*0d20*/  SHF.R.S32.HI R12, RZ, 0x1f, R10 ;  /* 0x0000001fff0c7819 */ /* 0x000fe2000001140a */
[----:B------:R-:W-:Y:S01]  /*0d30*/  IMAD.SHL.U32 R4, R4, 0x80, RZ ;  /* 0x0000008004047824 */ /* 0x000fe200078e00ff */
[----:B------:R-:W-:Y:S01]  /*0d40*/  SHF.R.S32.HI R7, RZ, 0x1f, R6 ;  /* 0x0000001fff077819 */ /* 0x000fe20000011406 */
[----:B------:R-:W-:Y:S01]  /*0d50*/  IMAD.HI R3, R19, 0x55555556, RZ ;  /* 0x5555555613037827 */ /* 0x000fe200078e02ff */
[----:B------:R-:W-:-:S02]  /*0d60*/  LEA.HI R12, R12, R5, RZ, 0x3 ;  /* 0x000000050c0c7211 */ /* 0x000fc400078f18ff */
[CC--:B------:R-:W-:Y:S01]  /*0d70*/  LEA.HI R157, R7.reuse, R6.reuse, RZ, 0x4 ;  /* 0x00000006079d7211 */ /* 0x0c0fe200078f20ff */
[----:B------:R-:W-:Y:S01]  /*0d80*/  VIADD R23, R16, 0x40 ;  /* 0x0000004010177836 */ /* 0x000fe20000000000 */
[----:B------:R-:W-:Y:S02]  /*0d90*/  LEA.HI R6, R7, R6, RZ, 0x5 ;  /* 0x0000000607067211 */ /* 0x000fe400078f28ff */
[----:B------:R-:W-:Y:S02]  /*0da0*/  LOP3.LUT R15, R4, 0x80, RZ, 0xc0, !PT ;  /* 0x00000080040f7812 */ /* 0x000fe400078ec0ff */
[----:B------:R-:W-:Y:S02]  /*0db0*/  LOP3.LUT R12, R12, 0xfffffff8, RZ, 0xc0, !PT ;  /* 0xfffffff80c0c7812 */ /* 0x000fe400078ec0ff */
[----:B------:R-:W-:Y:S01]  /*0dc0*/  LEA.HI R8, R8, R14, RZ, 0x5 ;  /* 0x0000000e08087211 */ /* 0x000fe200078f28ff */
[----:B------:R-:W-:Y:S01]  /*0dd0*/  STL [R1+0x4], R15 ;  /* 0x0000040f01007387 */ /* 0x000fe20000100800 */
[----:B------:R-:W-:Y:S01]  /*0de0*/  SHF.R.S32.HI R6, RZ, 0x5, R6 ;  /* 0x00000005ff067819 */ /* 0x000fe20000011406 */
[----:B------:R-:W-:Y:S01]  /*0df0*/  IMAD.IADD R5, R5, 0x1, -R12 ;  /* 0x0000000105057824 */ /* 0x000fe200078e0a0c */
[----:B0-----:R-:W-:Y:S01]  /*0e00*/  SHF.R.U32.HI R13, RZ, 0x3, R15 ;  /* 0x00000003ff0d7819 */ /* 0x001fe2000001160f */
[----:B------:R-:W-:Y:S01]  /*0e10*/  STL [R1+0x1c], R11 ;  /* 0x00001c0b01007387 */ /* 0x000fe20000100800 */
[----:B------:R-:W-:Y:S01]  /*0e20*/  LOP3.LUT R4, R15, 0x10, R157, 0xf8, !PT ;  /* 0x000000100f047812 */ /* 0x000fe200078ef89d */
[----:B------:R-:W-:Y:S01]  /*0e30*/  IMAD R7, R6, 0x1800, R11 ;  /* 0x0000180006077824 */ /* 0x000fe200078e020b */
[----:B------:R-:W-:Y:S01]  /*0e40*/  SHF.R.S32.HI R8, RZ, 0x5, R8 ;  /* 0x00000005ff087819 */ /* 0x000fe20000011408 */
[----:B------:R-:W-:Y:S01]  /*0e50*/  STL [R1+0xa0], R13 ;  /* 0x0000a00d01007387 */ /* 0x000fe20000100800 */
[----:B------:R-:W-:-:S02]  /*0e60*/  LOP3.LUT R4, R4, R13, RZ, 0x3c, !PT ;  /* 0x0000000d04047212 */ /* 0x000fc400078e3cff */
[----:B------:R-:W-:Y:S01]  /*0e70*/  LEA.HI R0, R0, R20, RZ, 0x2 ;  /* 0x0000001400007211 */ /* 0x000fe200078f10ff */
[----:B------:R-:W-:Y:S01]  /*0e80*/  IMAD R8, R8, 0x10, R5 ;  /* 0x0000001008087824 */ /* 0x000fe200078e0205 */
[----:B------:R-:W-:Y:S01]  /*0e90*/  LEA.HI R3, R3, R3, RZ, 0x1 ;  /* 0x0000000303037211 */ /* 0x000fe200078f08ff */
[----:B------:R-:W-:Y:S01]  /*0ea0*/  IMAD R5, R2, 0x8, R9 ;  /* 0x0000000802057824 */ /* 0x000fe200078e0209 */
[----:B------:R-:W-:Y:S02]  /*0eb0*/  IADD3 R2, R18, R7, R4 ;  /* 0x0000000712027210 */ /* 0x000fe40007ffe004 */
[----:B------:R-:W-:Y:S01]  /*0ec0*/  LOP3.LUT R10, R10, 0x7ffffffc, RZ, 0xc0, !PT ;  /* 0x7ffffffc0a0a7812 */ /* 0x000fe200078ec0ff */
[----:B------:R-:W-:Y:S01]  /*0ed0*/  IMAD R3, R3, -0x3, R19 ;  /* 0xfffffffd03037824 */ /* 0x000fe200078e0213 */
[----:B------:R0:W-:Y:S01]  /*0ee0*/  STL [R1+0xac], R5 ;  /* 0x0000ac0501007387 */ /* 0x0001e20000100800 */
[----:B------:R-:W-:Y:S01]  /*0ef0*/  SHF.R.S32.HI R7, RZ, 0x1f, R23 ;  /* 0x0000001fff077819 */ /* 0x000fe20000011417 */
[----:B------:R-:W-:Y:S01]  /*0f00*/  IMAD.MOV.U32 R19, RZ, RZ, RZ ;  /* 0x000000ffff137224 */ /* 0x000fe200078e00ff */
[----:B------:R-:W-:Y:S01]  /*0f10*/  SHF.R.S32.HI R157, RZ, 0x4, R157 ;  /* 0x00000004ff9d7819 */ /* 0x000fe2000001149d */
[----:B------:R1:W-:Y:S01]  /*0f20*/  STL [R1+0x9c], R2 ;  /* 0x00009c0201007387 */ /* 0x0003e20000100800 */
[----:B------:R-:W-:-:S02]  /*0f30*/  IMAD R3, R3, 0x40, R8 ;  /* 0x0000004003037824 */ /* 0x000fc400078e0208 */
[----:B------:R-:W-:Y:S02]  /*0f40*/  IMAD.IADD R10, R14, 0x1, -R10 ;  /* 0x000000010e0a7824 */ /* 0x000fe400078e0a0a */
[----:B0-----:R-:W-:Y:S01]  /*0f50*/  VIADD R5, R152, 0x10 ;  /* 0x0000001098057836 */ /* 0x001fe20000000000 */
[----:B------:R-:W-:Y:S01]  /*0f60*/  STL [R1+0xa4], R3 ;  /* 0x0000a40301007387 */ /* 0x000fe20000100800 */
[----:B------:R-:W-:Y:S01]  /*0f70*/  IMAD.SHL.U32 R10, R10, 0x2, RZ ;  /* 0x000000020a0a7824 */ /* 0x000fe200078e00ff */
[----:B-1----:R-:W-:Y:S02]  /*0f80*/  LOP3.LUT R2, R0, 0xfffffffc, RZ, 0xc0, !PT ;  /* 0xfffffffc00027812 */ /* 0x002fe400078ec0ff */
[----:B------:R-:W-:Y:S01]  /*0f90*/  STL [R1+0x48], RZ ;  /* 0x000048ff01007387 */ /* 0x000fe20000100800 */
[C---:B------:R-:W-:Y:S02]  /*0fa0*/  VIADD R9, R10.reuse, 0x28 ;  /* 0x000000280a097836 */ /* 0x040fe40000000000 */
[----:B------:R-:W-:Y:S01]  /*0fb0*/  VIADD R8, R10, 0x30 ;  /* 0x000000300a087836 */ /* 0x000fe20000000000 */
[----:B------:R-:W-:Y:S01]  /*0fc0*/  STL [R1], RZ ;  /* 0x000000ff01007387 */ /* 0x000fe20000100800 */
[----:B------:R-:W-:Y:S01]  /*0fd0*/  IMAD.IADD R6, R20, 0x1, -R2 ;  /* 0x0000000114067824 */ /* 0x000fe200078e0a02 */
[----:B------:R-:W-:-:S03]  /*0fe0*/  SHF.R.S32.HI R2, RZ, 0x2, R0 ;  /* 0x00000002ff027819 */ /* 0x000fc60000011400 */
[C---:B------:R-:W-:Y:S01]  /*0ff0*/  IMAD.SHL.U32 R4, R6.reuse, 0x8, RZ ;  /* 0x0000000806047824 */ /* 0x040fe200078e00ff */
[----:B------:R-:W-:-:S04]  /*1000*/  LEA.HI R0, R6, R6, RZ, 0x1 ;  /* 0x0000000606007211 */ /* 0x000fc800078f08ff */
[----:B------:R-:W-:Y:S01]  /*1010*/  STL [R1+0x34], R4 ;  /* 0x0000340401007387 */ /* 0x000fe20000100800 */
[----:B------:R-:W-:Y:S02]  /*1020*/  LOP3.LUT R2, R0, 0x1ffffffe, RZ, 0xc0, !PT ;  /* 0x1ffffffe00027812 */ /* 0x000fe400078ec0ff */
[----:B------:R-:W-:Y:S01]  /*1030*/  LOP3.LUT R0, R15, 0x10, R16, 0xf8, !PT ;  /* 0x000000100f007812 */ /* 0x000fe200078ef810 */
[----:B------:R0:W-:Y:S02]  /*1040*/  STL [R1+0xc], R5 ;  /* 0x00000c0501007387 */ /* 0x0001e40000100800 */
[----:B------:R-:W-:Y:S01]  /*1050*/  IMAD.IADD R2, R6, 0x1, -R2 ;  /* 0x0000000106027824 */ /* 0x000fe200078e0a02 */
[----:B------:R-:W-:Y:S01]  /*1060*/  LOP3.LUT R0, R0, R13, RZ, 0x3c, !PT ;  /* 0x0000000d00007212 */ /* 0x000fe200078e3cff */
[----:B------:R1:W-:Y:S01]  /*1070*/  STL [R1+0x8], R7 ;  /* 0x0000080701007387 */ /* 0x0003e20000100800 */
[----:B------:R-:W-:-:S03]  /*1080*/  VIADD R6, R10, 0x40 ;  /* 0x000000400a067836 */ /* 0x000fc60000000000 */
[----:B------:R-:W-:Y:S02]  /*1090*/  IMAD.IADD R0, R11, 0x1, R0 ;  /* 0x000000010b007824 */ /* 0x000fe400078e0200 */
[C---:B0-----:R-:W-:Y:S02]  /*10a0*/  VIADD R5, R4.reuse, 0x20 ;  /* 0x0000002004057836 */ /* 0x041fe40000000000 */
[----:B------:R-:W-:Y:S02]  /*10b0*/  VIADD R4, R4, 0x40 ;  /* 0x0000004004047836 */ /* 0x000fe40000000000 */
[----:B-1----:R-:W-:Y:S01]  /*10c0*/  VIADD R7, R10, 0x38 ;  /* 0x000000380a077836 */ /* 0x002fe20000000000 */
[----:B------:R0:W-:Y:S04]  /*10d0*/  STL [R1+0x54], R5 ;  /* 0x0000540501007387 */ /* 0x0001e80000100800 */
[----:B------:R1:W-:Y:S01]  /*10e0*/  STL [R1+0x60], R4 ;  /* 0x0000600401007387 */ /* 0x0003e20000100800 */
[----:B0-----:R-:W-:-:S02]  /*10f0*/  SHF.R.S32.HI R5, RZ, 0x1f, R5 ;  /* 0x0000001fff057819 */ /* 0x001fc40000011405 */
[----:B-1----:R-:W-:-:S03]  /*1100*/  SHF.R.S32.HI R4, RZ, 0x1f, R4 ;  /* 0x0000001fff047819 */ /* 0x002fc60000011404 */
[----:B------:R0:W-:Y:S04]  /*1110*/  STL [R1+0xb4], R5 ;  /* 0x0000b40501007387 */ /* 0x0001e80000100800 */
[----:B------:R1:W-:Y:S04]  /*1120*/  STL [R1+0xb0], R4 ;  /* 0x0000b00401007387 */ /* 0x0003e80000100800 */
[----:B------:R-:W-:Y:S01]  /*1130*/  STL [R1+0x44], R10 ;  /* 0x0000440a01007387 */ /* 0x000fe20000100800 */
[----:B0-----:R-:W-:-:S03]  /*1140*/  VIADD R5, R10, 0x48 ;  /* 0x000000480a057836 */ /* 0x001fc60000000000 */
[----:B------:R0:W-:Y:S01]  /*1150*/  STL [R1+0x2c], R0 ;  /* 0x00002c0001007387 */ /* 0x0001e20000100800 */
[C---:B-1----:R-:W-:Y:S01]  /*1160*/  VIADD R4, R10.reuse, 0x50 ;  /* 0x000000500a047836 */ /* 0x042fe20000000000 */
[----:B0-----:R-:W-:-:S05]  /*1170*/  IADD3 R0, R10, 0x20, RZ ;  /* 0x000000200a007810 */ /* 0x001fca0007ffe0ff */
[----:B------:R0:W-:Y:S04]  /*1180*/  STL [R1+0x5c], R0 ;  /* 0x00005c0001007387 */ /* 0x0001e80000100800 */
[----:B------:R1:W-:Y:S04]  /*1190*/  STL [R1+0x7c], R9 ;  /* 0x00007c0901007387 */ /* 0x0003e80000100800 */
[----:B------:R2:W-:Y:S01]  /*11a0*/  STL [R1+0x78], R8 ;  /* 0x0000780801007387 */ /* 0x0005e20000100800 */
[----:B0-----:R-:W-:Y:S01]  /*11b0*/  VIADD R0, R10, 0x58 ;  /* 0x000000580a007836 */ /* 0x001fe20000000000 */
[----:B------:R-:W-:-:S02]  /*11c0*/  SHF.R.S32.HI R10, RZ, 0x1f, R9 ;  /* 0x0000001fff0a7819 */ /* 0x000fc40000011409 */
[----:B------:R0:W-:Y:S01]  /*11d0*/  STL [R1+0x74], R7 ;  /* 0x0000740701007387 */ /* 0x0001e20000100800 */
[----:B-1----:R-:W-:-:S03]  /*11e0*/  SHF.R.S32.HI R9, RZ, 0x1f, R8 ;  /* 0x0000001fff097819 */ /* 0x002fc60000011408 */
[----:B------:R1:W-:Y:S01]  /*11f0*/  STL [R1+0x70], R6 ;  /* 0x0000700601007387 */ /* 0x0003e20000100800 */
[----:B--2---:R-:W-:-:S03]  /*1200*/  SHF.R.S32.HI R8, RZ, 0x1f, R7 ;  /* 0x0000001fff087819 */ /* 0x004fc60000011407 */
[----:B------:R2:W-:Y:S01]  /*1210*/  STL [R1+0x6c], R5 ;  /* 0x00006c0501007387 */ /* 0x0005e20000100800 */
[----:B0-----:R-:W-:-:S03]  /*1220*/  SHF.R.S32.HI R7, RZ, 0x1f, R6 ;  /* 0x0000001fff077819 */ /* 0x001fc60000011406 */
[----:B------:R-:W-:Y:S01]  /*1230*/  STL [R1+0x98], R10 ;  /* 0x0000980a01007387 */ /* 0x000fe20000100800 */
[----:B-1----:R-:W-:-:S03]  /*1240*/  SHF.R.S32.HI R6, RZ, 0x1f, R5 ;  /* 0x0000001fff067819 */ /* 0x002fc60000011405 */
[----:B------:R0:W-:Y:S01]  /*1250*/  STL [R1+0x68], R4 ;  /* 0x0000680401007387 */ /* 0x0001e20000100800 */
[----:B--2---:R-:W-:-:S03]  /*1260*/  SHF.R.S32.HI R5, RZ, 0x1f, R4 ;  /* 0x0000001fff057819 */ /* 0x004fc60000011404 */
[----:B------:R-:W-:Y:S04]  /*1270*/  STL [R1+0x94], R9 ;  /* 0x0000940901007387 */ /* 0x000fe80000100800 */
[----:B------:R1:W-:Y:S01]  /*1280*/  STL [R1+0x64], R0 ;  /* 0x0000640001007387 */ /* 0x0003e20000100800 */
[----:B0-----:R-:W-:-:S03]  /*1290*/  SHF.R.S32.HI R4, RZ, 0x1f, R0 ;  /* 0x0000001fff047819 */ /* 0x001fc60000011400 */
[----:B------:R0:W-:Y:S04]  /*12a0*/  STL [R1+0x90], R8 ;  /* 0x0000900801007387 */ /* 0x0001e80000100800 */
[----:B------:R0:W-:Y:S01]  /*12b0*/  STL [R1+0x8c], R7 ;  /* 0x00008c0701007387 */ /* 0x0001e20000100800 */
[----:B-1----:R-:W-:-:S03]  /*12c0*/  IMAD R0, R2, 0x8, R3 ;  /* 0x0000000802007824 */ /* 0x002fc600078e0203 */
[----:B------:R0:W-:Y:S04]  /*12d0*/  STL [R1+0x88], R6 ;  /* 0x0000880601007387 */ /* 0x0001e80000100800 */
[----:B------:R0:W-:Y:S04]  /*12e0*/  STL [R1+0x84], R5 ;  /* 0x0000840501007387 */ /* 0x0001e80000100800 */
[----:B------:R0:W-:Y:S04]  /*12f0*/  STL [R1+0xa8], R0 ;  /* 0x0000a80001007387 */ /* 0x0001e80000100800 */
[----:B------:R0:W-:Y:S02]  /*1300*/  STL [R1+0x80], R4 ;  /* 0x0000800401007387 */ /* 0x0001e40000100800 */
.L_x_11496:
[----:B012-4-:R-:W1:Y:S01]  /*1310*/  LDC.64 R2, c[0x0][0xc88] ;  /* 0x00032200ff027b82 */ /* 0x017e620000000a00 */
[----:B------:R-:W-:Y:S01]  /*1320*/  ULDC.64 UR4, c[0x0][0xa28] ;  /* 0x00028a0000047ab9 */ /* 0x000fe20000000a00 */
[----:B------:R-:W-:Y:S01]  /*1330*/  ULDC.64 UR8, c[0x0][0xa18] ;  /* 0x0002860000087ab9 */ /* 0x000fe20000000a00 */
[----:B------:R-:W-:Y:S01]  /*1340*/  ULDC.64 UR6, c[0x0][0xa08] ;  /* 0x0002820000067ab9 */ /* 0x000fe20000000a00 */
[----:B-1----:R-:W-:-:S05]  /*1350*/  IMAD.WIDE R2, R31, 0x4, R2 ;  /* 0x000000041f027825 */ /* 0x002fca00078e0202 */
[----:B------:R-:W2:Y:S01]  /*1360*/  LDG.E R33, desc[UR42][R2.64] ;  /* 0x0000002a02217981 */ /* 0x000ea2000c1e1900 */
[----:B------:R-:W-:Y:S01]  /*1370*/  ISETP.NE.U32.AND P2, PT, RZ, UR4, PT ;  /* 0x00000004ff007c0c */ /* 0x000fe2000bf45070 */
[----:B0--3--:R-:W-:Y:S01]  /*1380*/  IMAD.MOV.U32 R8, RZ, RZ, RZ ;  /* 0x000000ffff087224 */ /* 0x009fe200078e00ff */
[----:B------:R-:W-:Y:S01]  /*1390*/  ISETP.NE.U32.AND P1, PT, RZ, UR8, PT ;  /* 0x00000008ff007c0c */ /* 0x000fe2000bf25070 */
[----:B------:R-:W-:Y:S01]  /*13a0*/  IMAD.MOV.U32 R66, RZ, RZ, RZ ;  /* 0x000000ffff427224 */ /* 0x000fe200078e00ff */
[----:B------:R-:W-:Y:S02]  /*13b0*/  ISETP.NE.AND.EX P2, PT, RZ, UR5, PT, P2 ;  /* 0x00000005ff007c0c */ /* 0x000fe4000bf45320 */
[----:B------:R-:W-:Y:S02]  /*13c0*/  ISETP.NE.AND.EX P1, PT, RZ, UR9, PT, P1 ;  /* 0x00000009ff007c0c */ /* 0x000fe4000bf25310 */
[----:B------:R-:W-:-:S04]  /*13d0*/  ISETP.NE.U32.AND P0, PT, RZ, UR6, PT ;  /* 0x00000006ff007c0c */ /* 0x000fc8000bf05070 */
[----:B------:R-:W-:Y:S02]  /*13e0*/  ISETP.NE.AND.EX P0, PT, RZ, UR7, PT, P0 ;  /* 0x00000007ff007c0c */ /* 0x000fe4000bf05300 */
[----:B--2---:R-:W-:Y:S01]  /*13f0*/  SHF.R.S32.HI R0, RZ, 0x1f, R33 ;  /* 0x0000001fff007819 */ /* 0x004fe20000011421 */
[C---:B-----5:R-:W-:Y:S02]  /*1400*/  IMAD.SHL.U32 R35, R33.reuse, 0x4, RZ ;  /* 0x0000000421237824 */ /* 0x060fe400078e00ff */
[C---:B------:R-:W-:Y:S01]  /*1410*/  @P2 LEA R2, P3, R33.reuse, UR4, 0x2 ;  /* 0x0000000421022c11 */ /* 0x040fe2000f8610ff */
[----:B------:R-:W-:Y:S01]  /*1420*/  STL [R1+0x30], R33 ;  /* 0x0000302101007387 */ /* 0x000fe20000100800 */
[C-C-:B------:R-:W-:Y:S02]  /*1430*/  SHF.L.U64.HI R34, R33.reuse, 0x2, R0.reuse ;  /* 0x0000000221227819 */ /* 0x140fe40000010200 */
[----:B------:R-:W-:Y:S01]  /*1440*/  @P2 LEA.HI.X R3, R33, UR5, R0, 0x2, P3 ;  /* 0x0000000521032c11 */ /* 0x000fe200098f1400 */
[----:B------:R-:W-:Y:S01]  /*1450*/  ULDC UR4, c[0x0][0x288] ;  /* 0x0000a20000047ab9 */ /* 0x000fe20000000800 */
[C---:B------:R-:W-:Y:S01]  /*1460*/  IADD3 R6, P4, R35.reuse, UR6, RZ ;  /* 0x0000000623067c10 */ /* 0x040fe2000ff9e0ff */
[----:B------:R0:W-:Y:S04]  /*1470*/  STL [R1+0x4c], R0 ;  /* 0x00004c0001007387 */ /* 0x0001e80000100800 */
[----:B------:R1:W5:Y:S01]  /*1480*/  @P2 LDG.E R8, desc[UR42][R2.64] ;  /* 0x0000002a02082981 */ /* 0x000362000c1e1900 */
[----:B------:R-:W-:Y:S01]  /*1490*/  @P1 IADD3 R4, P2, R35, UR8, RZ ;  /* 0x0000000823041c10 */ /* 0x000fe2000ff5e0ff */
[----:B------:R-:W-:Y:S01]  /*14a0*/  IMAD.U32 R24, RZ, RZ, UR4 ;  /* 0x00000004ff187e24 */ /* 0x000fe2000f8e00ff */
[C---:B------:R-:W-:Y:S01]  /*14b0*/  IADD3.X R7, R34.reuse, UR7, RZ, P4, !PT ;  /* 0x0000000722077c10 */ /* 0x040fe2000a7fe4ff */
[----:B------:R2:W-:Y:S01]  /*14c0*/  STL [R1+0x3c], R35 ;  /* 0x00003c2301007387 */ /* 0x0005e20000100800 */
[----:B------:R-:W-:Y:S01]  /*14d0*/  @P1 IADD3.X R5, R34, UR9, RZ, P2, !PT ;  /* 0x0000000922051c10 */ /* 0x000fe200097fe4ff */
[----:B------:R-:W-:Y:S01]  /*14e0*/  ULDC.64 UR4, c[0x0][0x418] ;  /* 0x0001060000047ab9 */ /* 0x000fe20000000a00 */
[----:B------:R-:W-:Y:S01]  /*14f0*/  ULDC.64 UR8, c[0x0][0xa20] ;  /* 0x0002880000087ab9 */ /* 0x000fe20000000a00 */
[----:B------:R2:W5:Y:S04]  /*1500*/  @P0 LDG.E R66, desc[UR42][R6.64] ;  /* 0x0000002a06420981 */ /* 0x000568000c1e1900 */
[----:B------:R2:W5:Y:S04]  /*1510*/  @P1 LDG.E R24, desc[UR42][R4.64] ;  /* 0x0000002a04181981 */ /* 0x000568000c1e1900 */
[----:B------:R2:W-:Y:S04]  /*1520*/  STL [R1+0x40], R34 ;  /* 0x0000402201007387 */ /* 0x0005e80000100800 */
[----:B------:R2:W-:Y:S01]  /*1530*/  STL [R1+0x50], R29 ;  /* 0x0000501d01007387 */ /* 0x0005e20000100800 */
[----:B------:R-:W-:Y:S01]  /*1540*/  UISETP.NE.U32.AND UP0, UPT, UR4, URZ, UPT ;  /* 0x0000003f0400728c */ /* 0x000fe2000bf05070 */
[----:B-1----:R-:W-:-:S02]  /*1550*/  LOP3.LUT R2, R30, 0xff000000, RZ, 0xc0, !PT ;  /* 0xff0000001e027812 */ /* 0x002fc400078ec0ff */
[----:B------:R-:W-:Y:S01]  /*1560*/  ULDC UR4, c[0x0][0x424] ;  /* 0x0001090000047ab9 */ /* 0x000fe20000000800 */
[----:B------:R-:W-:Y:S01]  /*1570*/  UISETP.NE.AND.EX UP0, UPT, UR5, URZ, UPT, UP0 ;  /* 0x0000003f0500728c */ /* 0x000fe2000bf05300 */
[----:B------:R-:W-:Y:S02]  /*1580*/  ISETP.NE.U32.AND P2, PT, RZ, UR8, PT ;  /* 0x00000008ff007c0c */ /* 0x000fe4000bf45070 */
[----:B------:R-:W-:Y:S01]  /*1590*/  ULDC UR5, c[0x0][0x2f0] ;  /* 0x0000bc0000057ab9 */ /* 0x000fe20000000800 */
[----:B------:R-:W-:Y:S01]  /*15a0*/  USEL UR4, UR4, 0x1, UP0 ;  /* 0x0000000104047887 */ /* 0x000fe20008000000 */
[----:B0-----:R-:W-:Y:S02]  /*15b0*/  LOP3.LUT R0, R30, 0xff0000, RZ, 0xc0, !PT ;  /* 0x00ff00001e007812 */ /* 0x001fe400078ec0ff */
[----:B------:R-:W-:Y:S01]  /*15c0*/  SHF.R.U32.HI R3, RZ, 0x8, R2 ;  /* 0x00000008ff037819 */ /* 0x000fe20000011602 */
[----:B------:R-:W-:Y:S01]  /*15d0*/  UIMAD UR4, UR4, UR5, URZ ;  /* 0x00000005040472a4 */ /* 0x000fe2000f8e023f */
[----:B------:R-:W-:-:S02]  /*15e0*/  ISETP.NE.AND.EX P2, PT, RZ, UR9, PT, P2 ;  /* 0x00000009ff007c0c */ /* 0x000fc4000bf45320 */
[----:B------:R-:W-:Y:S01]  /*15f0*/  ULDC UR5, c[0x0][0x348] ;  /* 0x0000d20000057ab9 */ /* 0x000fe20000000800 */
[----:B------:R-:W-:Y:S02]  /*1600*/  LEA.HI R9, R0, R3, RZ, 0x10 ;  /* 0x0000000300097211 */ /* 0x000fe400078f80ff */
[----:B------:R-:W-:Y:S01]  /*1610*/  LOP3.LUT R22, R30, 0xffff, RZ, 0xc0, !PT ;  /* 0x0000ffff1e167812 */ /* 0x000fe200078ec0ff */
[----:B--2---:R-:W-:Y:S07]  /*1620*/  @P1 BRA `(.L_x_11370) ;  /* 0x0000000000241947 */ /* 0x004fee0003800000 */
        /* <DEDUP_REMOVED lines=9> */
.L_x_11370:
[----:B------:R-:W-:Y:S02]  /*16c0*/  IMAD.U32 R28, RZ, RZ, UR5 ;  /* 0x00000005ff1c7e24 */ /* 0x000fe4000f8e00ff */
[----:B------:R-:W-:Y:S01]  /*16d0*/  IMAD.U32 R31, RZ, RZ, UR4 ;  /* 0x00000004ff1f7e24 */ /* 0x000fe2000f8e00ff */
[----:B------:R-:W-:Y:S06]  /*16e0*/  @!P2 BRA `(.L_x_11371) ;  /* 0x000000000010a947 */ /* 0x000fec0003800000 */
[----:B------:R-:W-:-:S04]  /*16f0*/  IADD3 R2, P0, R35, UR8, RZ ;  /* 0x0000000823027c10 */ /* 0x000fc8000ff1e0ff */
[----:B------:R-:W-:-:S05]  /*1700*/  IADD3.X R3, R34, UR9, RZ, P0, !PT ;  /* 0x0000000922037c10 */ /* 0x000fca00087fe4ff */
[----:B------:R0:W5:Y:S01]  /*1710*/  LDG.E R31, desc[UR42][R2.64] ;  /* 0x0000002a021f7981 */ /* 0x000162000c1e1900 */
[----:B------:R-:W-:Y:S05]  /*1720*/  BRA `(.L_x_11372) ;  /* 0x0000000000107947 */ /* 0x000fea0003800000 */
.L_x_11371:
[----:B------:R-:W-:Y:S05]  /*1730*/  @!P0 BRA `(.L_x_11372) ;  /* 0x00000000000c8947 */ /* 0x000fea0003800000 */
[----:B------:R-:W2:Y:S04]  /*1740*/  LDG.E R0, desc[UR42][R6.64] ;  /* 0x0000002a06007981 */ /* 0x000ea8000c1e1900 */
[----:B------:R-:W2:Y:S02]  /*1750*/  LDG.E R31, desc[UR42][R6.64+0x4] ;  /* 0x0000042a061f7981 */ /* 0x000ea4000c1e1900 */
[----:B--2---:R-:W-:-:S07]  /*1760*/  IMAD.IADD R31, R31, 0x1, -R0 ;  /* 0x000000011f1f7824 */ /* 0x004fce00078e0a00 */
.L_x_11372:
[----:B------:R-:W-:Y:S01]  /*1770*/  ULDC.64 UR4, c[0x0][0xa10] ;  /* 0x0002840000047ab9 */ /* 0x000fe20000000a00 */
[----:B------:R-:W2:Y:S01]  /*1780*/  LDL.LU R30, [R1+0x24] ;  /* 0x00002400011e7983 */ /* 0x000ea20000300800 */
[----:B------:R-:W-:-:S04]  /*1790*/  ISETP.NE.U32.AND P0, PT, RZ, UR4, PT ;  /* 0x00000004ff007c0c */ /* 0x000fc8000bf05070 */
[----:B------:R-:W-:Y:S01]  /*17a0*/  ISETP.NE.AND.EX P0, PT, RZ, UR5, PT, P0 ;  /* 0x00000005ff007c0c */ /* 0x000fe2000bf05300 */
[----:B------:R-:W-:Y:S02]  /*17b0*/  ULDC.64 UR4, c[0x0][0xa30] ;  /* 0x00028c0000047ab9 */ /* 0x000fe40000000a00 */
[----:B------:R-:W-:-:S10]  /*17c0*/  ISETP.NE.U32.AND P1, PT, RZ, UR4, PT ;  /* 0x00000004ff007c0c */ /* 0x000fd4000bf25070 */
[----:B0-----:R-:W0:Y:S02]  /*17d0*/  @P0 LDC.64 R2, c[0x0][0xa10] ;  /* 0x00028400ff020b82 */ /* 0x001e240000000a00 */
[----:B0-----:R-:W-:-:S05]  /*17e0*/  @P0 IMAD.WIDE R2, R33, 0x4, R2 ;  /* 0x0000000421020825 */ /* 0x001fca00078e0202 */
[----:B------:R-:W3:Y:S04]  /*17f0*/  @P0 LDG.E R0, desc[UR42][R2.64] ;  /* 0x0000002a02000981 */ /* 0x000ee8000c1e1900 */
[----:B------:R-:W3:Y:S01]  /*1800*/  @P0 LDG.E R7, desc[UR42][R2.64+0x4] ;  /* 0x0000042a02070981 */ /* 0x000ee2000c1e1900 */
[----:B------:R-:W-:Y:S01]  /*1810*/  ISETP.NE.AND.EX P1, PT, RZ, UR5, PT, P1 ;  /* 0x00000005ff007c0c */ /* 0x000fe2000bf25310 */
[----:B-----5:R-:W-:-:S12]  /*1820*/  IMAD.MOV.U32 R26, RZ, RZ, R31 ;  /* 0x000000ffff1a7224 */ /* 0x020fd800078e001f */
[----:B------:R-:W-:-:S04]  /*1830*/  @P1 IADD3 R4, P2, R35, UR4, RZ ;  /* 0x0000000423041c10 */ /* 0x000fc8000ff5e0ff */
        /* <DEDUP_REMOVED lines=18> */
[----:B------:R0:W-:Y:S01]  /*1960*/  STL [R1+0x24], R30 ;  /* 0x0000241e01007387 */ /* 0x0001e20000100800 */
[----:B------:R-:W-:Y:S05]  /*1970*/  @!P3 BRA `(.L_x_11374) ;  /* 0x000000000078b947 */ /* 0x000fea0003800000 */
[----:B------:R-:W-:Y:S01]  /*1980*/  ISETP.NE.AND P0, PT, R6, RZ, PT ;  /* 0x000000ff0600720c */ /* 0x000fe20003f05270 */
[----:B------:R-:W-:-:S03]  /*1990*/  ULDC UR4, c[0x0][0x9f0] ;  /* 0x00027c0000047ab9 */ /* 0x000fc60000000800 */
[----:B0-----:R-:W-:-:S04]  /*19a0*/  SEL R6, R6, UR4, P0 ;  /* 0x0000000406067c07 */ /* 0x001fc80008000000 */
[-C--:B------:R-:W-:Y:S02]  /*19b0*/  IABS R5, R6.reuse ;  /* 0x0000000600057213 */ /* 0x080fe40000000000 */
[----:B------:R-:W-:Y:S02]  /*19c0*/  IADD3 R0, R25, -0x1, R6 ;  /* 0xffffffff19007810 */ /* 0x000fe40007ffe006 */
[----:B------:R-:W0:Y:S01]  /*19d0*/  I2F.RP R4, R5 ;  /* 0x0000000500047306 */ /* 0x000e220000209400 */
[----:B------:R-:W-:-:S05]  /*19e0*/  IABS R9, R6 ;  /* 0x0000000600097213 */ /* 0x000fca0000000000 */
[----:B------:R-:W-:Y:S02]  /*19f0*/  IMAD.MOV R9, RZ, RZ, -R9 ;  /* 0x000000ffff097224 */ /* 0x000fe400078e0a09 */
        /* <DEDUP_REMOVED lines=9> */
[----:B------:R-:W-:-:S04]  /*1a90*/  IMAD.HI.U32 R3, R3, R7, R2 ;  /* 0x0000000703037227 */ /* 0x000fc800078e0002 */
        /* <DEDUP_REMOVED lines=12> */
.L_x_11374:
[----:B------:R-:W-:Y:S05]  /*1b60*/  BSYNC B0 ;  /* 0x0000000000007941 */ /* 0x000fea0003800000 */
.L_x_11373:
[----:B------:R-:W-:Y:S01]  /*1b70*/  IMAD R2, R10, R0, RZ ;  /* 0x000000000a027224 */ /* 0x000fe200078e02ff */
[----:B------:R-:W-:-:S04]  /*1b80*/  PLOP3.LUT P2, PT, PT, PT, PT, 0x80, 0x0 ;  /* 0x000000000000781c */ /* 0x000fc80003f4f070 */
[C---:B------:R-:W-:Y:S01]  /*1b90*/  VIADDMNMX R0, R2.reuse, R0, R25, PT ;  /* 0x0000000002007246 */ /* 0x040fe20003800119 */
[----:B------:R-:W-:-:S03]  /*1ba0*/  IMAD R2, R2, 0x80, -R11 ;  /* 0x0000008002027824 */ /* 0x000fc600078e0a0b */
[----:B------:R-:W-:Y:S02]  /*1bb0*/  LEA R3, R0, -R11, 0x7 ;  /* 0x8000000b00037211 */ /* 0x000fe400078e38ff */
[----:B------:R-:W-:Y:S02]  /*1bc0*/  VIMNMX R2, RZ, R2, !PT ;  /* 0x00000002ff027248 */ /* 0x000fe40007fe0100 */
[----:B------:R-:W-:Y:S02]  /*1bd0*/  VIMNMX R3, R3, R28, PT ;  /* 0x0000001c03037248 */ /* 0x000fe40003fe0100 */
[----:B------:R-:W-:Y:S02]  /*1be0*/  SHF.R.U32.HI R27, RZ, 0x7, R2 ;  /* 0x00000007ff1b7819 */ /* 0x000fe40000011602 */
[----:B------:R-:W-:-:S03]  /*1bf0*/  ISETP.GT.AND P0, PT, R3, R2, PT ;  /* 0x000000020300720c */ /* 0x000fc60003f04270 */
[----:B------:R-:W-:-:S10]  /*1c00*/  IMAD.MOV.U32 R2, RZ, RZ, R27 ;  /* 0x000000ffff027224 */ /* 0x000fd400078e001b */
[----:B------:R-:W-:-:S05]  /*1c10*/  @P0 VIADD R0, R3, 0x7f ;  /* 0x0000007f03000836 */ /* 0x000fca0000000000 */
[----:B------:R-:W-:-:S04]  /*1c20*/  @P0 SHF.R.S32.HI R3, RZ, 0x1f, R0 ;  /* 0x0000001fff030819 */ /* 0x000fc80000011400 */
[----:B------:R-:W-:-:S04]  /*1c30*/  @P0 LEA.HI R3, R3, R0, RZ, 0x7 ;  /* 0x0000000003030211 */ /* 0x000fc800078f38ff */
[----:B------:R-:W-:-:S04]  /*1c40*/  @P0 SHF.R.S32.HI R2, RZ, 0x7, R3 ;  /* 0x00000007ff020819 */ /* 0x000fc80000011403 */
        /* <DEDUP_REMOVED lines=9> */
[----:B0-----:R-:W-:Y:S02]  /*1ce0*/  IMAD.U32 R4, RZ, RZ, UR4 ;  /* 0x00000004ff047e24 */ /* 0x001fe4000f8e00ff */
        /* <DEDUP_REMOVED lines=12> */
.L_x_11377:
[----:B------:R-:W-:Y:S05]  /*1db0*/  BSYNC B6 ;  /* 0x0000000000067941 */ /* 0x000fea0003800000 */
.L_x_11376:
        /* <DEDUP_REMOVED lines=20> */
.L_x_11379:
[----:B------:R-:W-:Y:S05]  /*1f00*/  BSYNC B6 ;  /* 0x0000000000067941 */ /* 0x000fea0003800000 */
.L_x_11378:
[----:B------:R-:W2:Y:S01]  /*1f10*/  LDL R11, [R1+0x4] ;  /* 0x00000400010b7983 */ /* 0x000ea20000100800 */
[----:B------:R-:W-:Y:S01]  /*1f20*/  ULDC.64 UR4, c[0x0][0x9f8] ;  /* 0x00027e0000047ab9 */ /* 0x000fe20000000a00 */
[----:B------:R-:W-:Y:S01]  /*1f30*/  IMAD.MOV.U32 R68, RZ, RZ, R33 ;  /* 0x000000ffff447224 */ /* 0x000fe200078e0021 */
[----:B------:R-:W-:Y:S01]  /*1f40*/  ISETP.NE.U32.AND P0, PT, RZ, UR4, PT ;  /* 0x00000004ff007c0c */ /* 0x000fe2000bf05070 */
[----:B------:R-:W3:Y:S01]  /*1f50*/  LDL R8, [R1+0xa0] ;  /* 0x0000a00001087983 */ /* 0x000ee20000100800 */
[----:B------:R-:W1:Y:S01]  /*1f60*/  LDC.64 R60, c[0x0][0x3f8] ;  /* 0x0000fe00ff3c7b82 */ /* 0x000e620000000a00 */
[----:B------:R-:W-:Y:S01]  /*1f70*/  IMAD.MOV.U32 R32, RZ, RZ, R30 ;  /* 0x000000ffff207224 */ /* 0x000fe200078e001e */
[----:B------:R-:W-:Y:S01]  /*1f80*/  ISETP.NE.AND.EX P0, PT, RZ, UR5, PT, P0 ;  /* 0x00000005ff007c0c */ /* 0x000fe2000bf05300 */
[----:B0-----:R-:W4:Y:S05]  /*1f90*/  LDL R10, [R1+0x1c] ;  /* 0x00001c00010a7983 */ /* 0x001f2a0000100800 */
[----:B------:R-:W0:Y:S07]  /*1fa0*/  LDC R55, c[0x0][0x3f4] ;  /* 0x0000fd00ff377b82 */ /* 0x000e2e0000000800 */
[----:B------:R-:W-:Y:S01]  /*1fb0*/  @P0 IADD3 R4, P1, R35, UR4, RZ ;  /* 0x0000000423040c10 */ /* 0x000fe2000ff3e0ff */
[----:B------:R-:W-:Y:S01]  /*1fc0*/  VIADD R67, R16, 0x20 ;  /* 0x0000002010437836 */ /* 0x000fe20000000000 */
[----:B------:R-:W0:Y:S01]  /*1fd0*/  LDC.64 R58, c[0x0][0x408] ;  /* 0x00010200ff3a7b82 */ /* 0x000e220000000a00 */
[----:B------:R-:W-:Y:S01]  /*1fe0*/  ULDC UR4, c[0x0][0x2f4] ;  /* 0x0000bd0000047ab9 */ /* 0x000fe20000000800 */
[----:B------:R-:W-:-:S05]  /*1ff0*/  @P0 IADD3.X R5, R34, UR5, RZ, P1, !PT ;  /* 0x0000000522050c10 */ /* 0x000fca0008ffe4ff */
[----:B------:R1:W4:Y:S01]  /*2000*/  @P0 LDG.E R68, desc[UR42][R4.64] ;  /* 0x0000002a04440981 */ /* 0x000322000c1e1900 */
[----:B------:R-:W-:-:S04]  /*2010*/  ISETP.GE.AND P1, PT, R67, UR4, PT ;  /* 0x0000000443007c0c */ /* 0x000fc8000bf26270 */
[----:B------:R-:W-:Y:S02]  /*2020*/  SEL R3, RZ, 0xffffffff, P1 ;  /* 0xffffffffff037807 */ /* 0x000fe40000800000 */
[----:B------:R-:W-:-:S03]  /*2030*/  ISETP.GE.AND P0, PT, R16, UR4, PT ;  /* 0x0000000410007c0c */ /* 0x000fc6000bf06270 */
[----:B-1----:R-:W-:Y:S01]  /*2040*/  IMAD.SHL.U32 R5, R3, 0x2, RZ ;  /* 0x0000000203057824 */ /* 0x002fe200078e00ff */
[----:B------:R-:W-:Y:S02]  /*2050*/  SHF.R.S32.HI R3, RZ, 0x1f, R155 ;  /* 0x0000001fff037819 */ /* 0x000fe4000001149b */
[----:B------:R-:W-:Y:S02]  /*2060*/  SEL R0, RZ, 0x1, P0 ;  /* 0x00000001ff007807 */ /* 0x000fe40000000000 */
[----:B------:R-:W-:Y:S01]  /*2070*/  SHF.R.S32.HI R153, RZ, 0x1f, R152 ;  /* 0x0000001fff997819 */ /* 0x000fe20000011498 */
[----:B------:R-:W-:Y:S01]  /*2080*/  IMAD R4, R3, R60, RZ ;  /* 0x0000003c03047224 */ /* 0x000fe200078e02ff */
[----:B------:R-:W-:Y:S02]  /*2090*/  SHF.R.S32.HI R17, RZ, 0x1f, R16 ;  /* 0x0000001fff117819 */ /* 0x000fe40000011410 */
[-C--:B0-----:R-:W-:Y:S02]  /*20a0*/  ISETP.GE.AND P2, PT, R67, R55.reuse, PT ;  /* 0x000000374300720c */ /* 0x081fe40003f46270 */
[----:B------:R-:W-:-:S02]  /*20b0*/  ISETP.GE.AND P0, PT, R16, R55, PT ;  /* 0x000000371000720c */ /* 0x000fc40003f06270 */
[----:B------:R-:W-:Y:S01]  /*20c0*/  LOP3.LUT R0, R5, 0x2, R0, 0xe2, !PT ;  /* 0x0000000205007812 */ /* 0x000fe200078ee200 */
[----:B------:R-:W-:Y:S01]  /*20d0*/  IMAD R5, R155, R61, R4 ;  /* 0x0000003d9b057224 */ /* 0x000fe200078e0204 */
[----:B------:R-:W-:Y:S01]  /*20e0*/  SEL R4, R55, RZ, P2 ;  /* 0x000000ff37047207 */ /* 0x000fe20001000000 */
[----:B------:R-:W-:Y:S01]  /*20f0*/  IMAD R6, R3, R58, RZ ;  /* 0x0000003a03067224 */ /* 0x000fe200078e02ff */
[----:B------:R-:W-:Y:S01]  /*2100*/  SEL R3, R55, RZ, P0 ;  /* 0x000000ff37037207 */ /* 0x000fe20000000000 */
[----:B------:R-:W-:-:S04]  /*2110*/  IMAD.WIDE.U32 R46, R155, R60, R152 ;  /* 0x0000003c9b2e7225 */ /* 0x000fc800078e0098 */
[----:B------:R-:W-:-:S04]  /*2120*/  IMAD.WIDE.U32 R44, R155, R60, R16 ;  /* 0x0000003c9b2c7225 */ /* 0x000fc800078e0010 */
[----:B------:R-:W-:Y:S02]  /*2130*/  IMAD.IADD R47, R47, 0x1, R5 ;  /* 0x000000012f2f7824 */ /* 0x000fe400078e0205 */
[----:B------:R-:W-:Y:S02]  /*2140*/  IMAD.IADD R45, R5, 0x1, R45 ;  /* 0x00000001052d7824 */ /* 0x000fe400078e022d */
[----:B------:R-:W-:Y:S02]  /*2150*/  IMAD.IADD R5, R67, 0x1, R4 ;  /* 0x0000000143057824 */ /* 0x000fe400078e0204 */
[----:B------:R-:W-:Y:S02]  /*2160*/  IMAD.IADD R3, R16, 0x1, R3 ;  /* 0x0000000110037824 */ /* 0x000fe400078e0203 */
[----:B------:R-:W-:Y:S01]  /*2170*/  IMAD R9, R155, R59, R6 ;  /* 0x0000003b9b097224 */ /* 0x000fe200078e0206 */
[----:B------:R-:W-:Y:S02]  /*2180*/  SHF.R.S32.HI R6, RZ, 0x1f, R5 ;  /* 0x0000001fff067819 */ /* 0x000fe40000011405 */
[----:B------:R-:W-:-:S02]  /*2190*/  SHF.R.S32.HI R4, RZ, 0x1f, R3 ;  /* 0x0000001fff047819 */ /* 0x000fc40000011403 */
[----:B------:R-:W-:Y:S02]  /*21a0*/  LEA.HI R64, R6, R5, RZ, 0x4 ;  /* 0x0000000506407211 */ /* 0x000fe400078f20ff */
[----:B------:R-:W-:Y:S02]  /*21b0*/  LEA.HI R65, R4, R3, RZ, 0x4 ;  /* 0x0000000304417211 */ /* 0x000fe400078f20ff */
[----:B------:R-:W-:Y:S02]  /*21c0*/  LEA.HI R5, R6, R5, RZ, 0x5 ;  /* 0x0000000506057211 */ /* 0x000fe400078f28ff */
[----:B------:R-:W-:-:S03]  /*21d0*/  LEA.HI R3, R4, R3, RZ, 0x5 ;  /* 0x0000000304037211 */ /* 0x000fc600078f28ff */
[----:B------:R-:W-:Y:S01]  /*21e0*/  IMAD.SHL.U32 R6, R5, 0x80, RZ ;  /* 0x0000008005067824 */ /* 0x000fe200078e00ff */
[----:B------:R-:W-:-:S04]  /*21f0*/  SHF.L.U32 R4, R3, 0x7, RZ ;  /* 0x0000000703047819 */ /* 0x000fc800000006ff */
[----:B------:R-:W-:Y:S02]  /*2200*/  LOP3.LUT R4, R4, 0xfffff000, RZ, 0xc0, !PT ;  /* 0xfffff00004047812 */ /* 0x000fe400078ec0ff */
[----:B------:R-:W-:Y:S01]  /*2210*/  LOP3.LUT R6, R6, 0xfffff000, RZ, 0xc0, !PT ;  /* 0xfffff00006067812 */ /* 0x000fe200078ec0ff */
[----:B------:R-:W0:Y:S01]  /*2220*/  S2R R33, SR_TID.X ;  /* 0x0000000000217919 */ /* 0x000e220000002100 */
[----:B------:R-:W-:Y:S02]  /*2230*/  ISETP.GE.AND P1, PT, R23, UR4, PT ;  /* 0x0000000417007c0c */ /* 0x000fe4000bf26270 */
[----:B------:R-:W-:-:S04]  /*2240*/  LOP3.LUT R32, R32, 0xfffffffe, RZ, 0xc0, !PT ;  /* 0xfffffffe20207812 */ /* 0x000fc800078ec0ff */
[----:B------:R-:W-:-:S04]  /*2250*/  @P2 LOP3.LUT R32, R32, 0x1, RZ, 0xfc, !PT ;  /* 0x0000000120202812 */ /* 0x000fc800078efcff */
[----:B------:R-:W-:-:S04]  /*2260*/  LOP3.LUT R32, R32, 0xfffffffd, RZ, 0xc0, !PT ;  /* 0xfffffffd20207812 */ /* 0x000fc800078ec0ff */
[----:B------:R-:W-:-:S05]  /*2270*/  @P1 LOP3.LUT R32, R32, 0x2, RZ, 0xfc, !PT ;  /* 0x0000000220201812 */ /* 0x000fca00078efcff */
[----:B------:R1:W-:Y:S01]  /*2280*/  STL [R1+0x24], R32 ;  /* 0x0000242001007387 */ /* 0x0003e20000100800 */
[----:B-----5:R-:W-:Y:S01]  /*2290*/  SHF.R.S32.HI R7, RZ, 0x1f, R26 ;  /* 0x0000001fff077819 */ /* 0x020fe2000001141a */
[----:B------:R-:W-:Y:S02]  /*22a0*/  IMAD.IADD R66, R66, 0x1, R31 ;  /* 0x0000000142427824 */ /* 0x000fe400078e021f */
[----:B------:R-:W-:-:S04]  /*22b0*/  IMAD.WIDE.U32 R30, R155, R58, R152 ;  /* 0x0000003a9b1e7225 */ /* 0x000fc800078e0098 */
[----:B------:R-:W-:-:S04]  /*22c0*/  IMAD.WIDE.U32 R20, R155, R58, R16 ;  /* 0x0000003a9b147225 */ /* 0x000fc800078e0010 */
[----:B------:R-:W-:Y:S02]  /*22d0*/  IMAD.IADD R31, R31, 0x1, R9 ;  /* 0x000000011f1f7824 */ /* 0x000fe400078e0209 */
[----:B------:R-:W-:Y:S02]  /*22e0*/  IMAD.IADD R21, R9, 0x1, R21 ;  /* 0x0000000109157824 */ /* 0x000fe400078e0215 */
[----:B------:R-:W-:Y:S01]  /*22f0*/  IMAD.WIDE.U32 R46, R26, R60, R46 ;  /* 0x0000003c1a2e7225 */ /* 0x000fe200078e002e */
[----:B------:R-:W-:-:S03]  /*2300*/  LOP3.LUT R54, R0, 0x1, RZ, 0xc0, !PT ;  /* 0x0000000100367812 */ /* 0x000fc600078ec0ff */
[----:B------:R-:W-:Y:S01]  /*2310*/  IMAD.WIDE.U32 R44, R26, R60, R44 ;  /* 0x0000003c1a2c7225 */ /* 0x000fe200078e002c */
[----:B------:R-:W-:-:S03]  /*2320*/  LOP3.LUT R53, R0, 0x2, RZ, 0xc0, !PT ;  /* 0x0000000200357812 */ /* 0x000fc600078ec0ff */
[----:B------:R-:W-:-:S04]  /*2330*/  IMAD.WIDE.U32 R30, R26, R58, R30 ;  /* 0x0000003a1a1e7225 */ /* 0x000fc800078e001e */
[----:B------:R-:W-:Y:S01]  /*2340*/  IMAD.WIDE.U32 R20, R26, R58, R20 ;  /* 0x0000003a1a147225 */ /* 0x000fe200078e0014 */
[----:B------:R-:W-:-:S03]  /*2350*/  LOP3.LUT R48, R65, 0xfffffff0, RZ, 0xc0, !PT ;  /* 0xfffffff041307812 */ /* 0x000fc600078ec0ff */
[----:B------:R-:W-:Y:S01]  /*2360*/  IMAD.SHL.U32 R55, R55, 0x2, RZ ;  /* 0x0000000237377824 */ /* 0x000fe200078e00ff */
[C---:B--2---:R-:W-:Y:S02]  /*2370*/  LOP3.LUT R3, R11.reuse, 0x10, R65, 0xf8, !PT ;  /* 0x000000100b037812 */ /* 0x044fe400078ef841 */
[----:B------:R-:W-:Y:S02]  /*2380*/  LOP3.LUT R5, R11, 0x10, R64, 0xf8, !PT ;  /* 0x000000100b057812 */ /* 0x000fe400078ef840 */
[-C--:B---3--:R-:W-:Y:S02]  /*2390*/  LOP3.LUT R3, R3, R8.reuse, RZ, 0x3c, !PT ;  /* 0x0000000803037212 */ /* 0x088fe400078e3cff */
[----:B------:R-:W-:Y:S02]  /*23a0*/  LOP3.LUT R5, R5, R8, RZ, 0x3c, !PT ;  /* 0x0000000805057212 */ /* 0x000fe400078e3cff */
[--C-:B----4-:R-:W-:Y:S02]  /*23b0*/  IADD3 R63, R3, R4, R10.reuse ;  /* 0x00000004033f7210 */ /* 0x110fe40007ffe00a */
[----:B------:R-:W-:-:S02]  /*23c0*/  IADD3 R62, R5, R6, R10 ;  /* 0x00000006053e7210 */ /* 0x000fc40007ffe00a */
[----:B------:R-:W2:Y:S01]  /*23d0*/  S2R R10, SR_TID.X ;  /* 0x00000000000a7919 */ /* 0x000ea20000002100 */
[C---:B------:R-:W-:Y:S02]  /*23e0*/  IMAD R8, R7.reuse, R60, RZ ;  /* 0x0000003c07087224 */ /* 0x040fe400078e02ff */
[----:B------:R-:W-:Y:S02]  /*23f0*/  IMAD R7, R7, R58, RZ ;  /* 0x0000003a07077224 */ /* 0x000fe400078e02ff */
[C---:B------:R-:W-:Y:S02]  /*2400*/  IMAD R51, R26.reuse, R61, R8 ;  /* 0x0000003d1a337224 */ /* 0x040fe400078e0208 */
[----:B------:R-:W-:Y:S01]  /*2410*/  IMAD R7, R26, R59, R7 ;  /* 0x0000003b1a077224 */ /* 0x000fe200078e0207 */
[----:B------:R-:W-:Y:S01]  /*2420*/  SHF.L.U64.HI R61, R60, 0x7, R61 ;  /* 0x000000073c3d7819 */ /* 0x000fe2000001023d */
[----:B------:R-:W-:Y:S01]  /*2430*/  IMAD.IADD R52, R47, 0x1, R51 ;  /* 0x000000012f347824 */ /* 0x000fe200078e0233 */
[----:B------:R-:W-:Y:S01]  /*2440*/  SHF.L.U64.HI R59, R58, 0x7, R59 ;  /* 0x000000073a3b7819 */ /* 0x000fe2000001023b */
[----:B------:R-:W-:Y:S01]  /*2450*/  IMAD.SHL.U32 R60, R60, 0x80, RZ ;  /* 0x000000803c3c7824 */ /* 0x000fe200078e00ff */
[----:B------:R-:W-:Y:S01]  /*2460*/  LOP3.LUT R3, R64, 0xfffffff0, RZ, 0xc0, !PT ;  /* 0xfffffff040037812 */ /* 0x000fe200078ec0ff */
[----:B------:R-:W-:-:S02]  /*2470*/  IMAD.SHL.U32 R58, R58, 0x80, RZ ;  /* 0x000000803a3a7824 */ /* 0x000fc400078e00ff */
[----:B--2---:R-:W-:-:S05]  /*2480*/  VIADD R34, R10, 0xffffff80 ;  /* 0xffffff800a227836 */ /* 0x004fca0000000000 */
[----:B------:R-:W-:-:S04]  /*2490*/  LEA.HI R11, R34, R34, RZ, 0x1 ;  /* 0x00000022220b7211 */ /* 0x000fc800078f08ff */
[----:B------:R-:W-:Y:S02]  /*24a0*/  LOP3.LUT R11, R11, 0xfffffffe, RZ, 0xc0, !PT ;  /* 0xfffffffe0b0b7812 */ /* 0x000fe400078ec0ff */
[----:B0-----:R-:W-:-:S03]  /*24b0*/  SHF.R.U32.HI R10, RZ, 0x7, R33 ;  /* 0x00000007ff0a7819 */ /* 0x001fc60000011621 */
[----:B------:R-:W-:Y:S01]  /*24c0*/  IMAD.IADD R11, R34, 0x1, -R11 ;  /* 0x00000001220b7824 */ /* 0x000fe200078e0a0b */
[----:B------:R-:W-:Y:S01]  /*24d0*/  SHF.R.S32.HI R0, RZ, 0x1f, R68 ;  /* 0x0000001fff007819 */ /* 0x000fe20000011444 */
[----:B------:R-:W-:Y:S02]  /*24e0*/  VIADD R56, R10, 0x8 ;  /* 0x000000080a387836 */ /* 0x000fe40000000000 */
[----:B------:R-:W-:Y:S02]  /*24f0*/  IMAD R57, R11, 0xc0, R155 ;  /* 0x000000c00b397824 */ /* 0x000fe400078e029b */
[----:B------:R-:W-:Y:S02]  /*2500*/  IMAD.IADD R51, R51, 0x1, R45 ;  /* 0x0000000133337824 */ /* 0x000fe400078e022d */
[----:B------:R-:W-:Y:S02]  /*2510*/  IMAD.IADD R50, R31, 0x1, R7 ;  /* 0x000000011f327824 */ /* 0x000fe400078e0207 */
[----:B-1----:R-:W-:-:S07]  /*2520*/  IMAD.IADD R49, R7, 0x1, R21 ;  /* 0x0000000107317824 */ /* 0x002fce00078e0215 */
.L_x_11422:
[----:B------:R-:W2:Y:S01]  /*2530*/  LDL R13, [R1+0x2c] ;  /* 0x00002c00010d7983 */ /* 0x000ea20000100800 */
[----:B------:R-:W0:Y:S01]  /*2540*/  LDC R74, c[0x0][0x430] ;  /* 0x00010c00ff4a7b82 */ /* 0x000e220000000800 */
        /* <DEDUP_REMOVED lines=20> */
[----:B---3--:R-:W-:-:S04]  /*2690*/  @!P1 LEA R4, P2, R6, R4, 0x2 ;  /* 0x0000000406049211 */ /* 0x008fc800078410ff */
        /* <DEDUP_REMOVED lines=9> */
[----:B------:R-:W-:Y:S01]  /*2730*/  IMAD.IADD R69, R18, 0x1, R69 ;  /* 0x0000000112457824 */ /* 0x000fe200078e0245 */
[----:B0-----:R-:W-:Y:S07]  /*2740*/  @!P2 BRA `(.L_x_11381) ;  /* 0x0000003c00b4a947 */ /* 0x001fee0003800000 */
        /* <DEDUP_REMOVED lines=39> */
[----:B------:R-:W-:Y:S01]  /*29c0*/  CS2R R38, SRZ ;  /* 0x0000000000267805 */ /* 0x000fe2000001ff00 */
[----:B------:R-:W-:Y:S06]  /*29d0*/  @P3 BRA `(.L_x_11384) ;  /* 0x00000000005c3947 */ /* 0x000fec0003800000 */
        /* <DEDUP_REMOVED lines=23> */
.L_x_11384:
[----:B------:R-:W-:Y:S05]  /*2b50*/  BSYNC B1 ;  /* 0x0000000000017941 */ /* 0x000fea0003800000 */
.L_x_11383:
[----:B------:R-:W-:Y:S01]  /*2b60*/  UISETP.NE.AND UP0, UPT, UR36, 0x3, UPT ;  /* 0x000000032400788c */ /* 0x000fe2000bf05270 */
[----:B-----5:R-:W-:Y:S02]  /*2b70*/  IMAD.MOV.U32 R42, RZ, RZ, R8 ;  /* 0x000000ffff2a7224 */ /* 0x020fe400078e0008 */
[----:B------:R-:W-:Y:S02]  /*2b80*/  IMAD.MOV.U32 R82, RZ, RZ, R36 ;  /* 0x000000ffff527224 */ /* 0x000fe400078e0024 */
[----:B------:R-:W-:Y:S01]  /*2b90*/  IMAD.MOV.U32 R83, RZ, RZ, R40 ;  /* 0x000000ffff537224 */ /* 0x000fe200078e0028 */
[----:B------:R-:W-:Y:S01]  /*2ba0*/  PLOP3.LUT P2, PT, PT, PT, UP0, 0x80, 0x0 ;  /* 0x000000000000781c */ /* 0x000fe20003f4f008 */
[----:B------:R-:W-:Y:S02]  /*2bb0*/  IMAD.MOV.U32 R80, RZ, RZ, R32 ;  /* 0x000000ffff507224 */ /* 0x000fe400078e0020 */
[----:B------:R-:W-:Y:S02]  /*2bc0*/  IMAD.MOV.U32 R81, RZ, RZ, R34 ;  /* 0x000000ffff517224 */ /* 0x000fe400078e0022 */
[----:B------:R-:W-:-:S08]  /*2bd0*/  IMAD.MOV.U32 R84, RZ, RZ, R38 ;  /* 0x000000ffff547224 */ /* 0x000fd000078e0026 */
[----:B------:R-:W-:Y:S05]  /*2be0*/  @!P2 BRA `(.L_x_11385) ;  /* 0x000000000004a947 */ /* 0x000fea0003800000 */
[----:B------:R-:W-:Y:S01]  /*2bf0*/  BPT.TRAP 0x1 ;  /* 0x000000040000795c */ /* 0x000fe20000300000 */
.L_x_11385:
[----:B------:R-:W-:Y:S01]  /*2c00*/  IMAD R70, R19, 0x8, R18 ;  /* 0x0000000813467824 */ /* 0x000fe200078e0212 */
[----:B------:R-:W-:Y:S01]  /*2c10*/  SHF.L.U32 R76, R154, 0x1f, RZ ;  /* 0x0000001f9a4c7819 */ /* 0x000fe200000006ff */
[----:B------:R-:W-:Y:S03]  /*2c20*/  BSSY B1, `(.L_x_11386) ;  /* 0x0000003000017945 */ /* 0x000fe60003800000 */
[----:B------:R-:W1:Y:S02]  /*2c30*/  SYNCS.PHASECHK.TRANS64.TRYWAIT P4, [R70+URZ+0x19c90], R76 ;  /* 0x019c904c460075a7 */ /* 0x000e64000808017f */
[----:B-1----:R-:W-:Y:S05]  /*2c40*/  @!P4 BRA `(.L_x_11387) ;  /* 0x000001840068c947 */ /* 0x002fea0003800000 */
.L_x_11639:
[----:B------:R-:W-:Y:S05]  /*2c50*/  BSYNC B1 ;  /* 0x0000000000017941 */ /* 0x000fea0003800000 */
.L_x_11386:
[----:B------:R-:W-:-:S03]  /*2c60*/  UMOV UR4, 0xffffffff ;  /* 0xffffffff00047882 */ /* 0x000fc60000000000 */
[----:B------:R-:W-:Y:S05]  /*2c70*/  BRA.DIV UR4, `(.L_x_11388) ;  /* 0x0000018604707947 */ /* 0x000fea000b800000 */
[----:B------:R2:W3:Y:S04]  /*2c80*/  SHFL.IDX PT, R43, R78, RZ, 0x1e1f ;  /* 0x001e1fff4e2b7589 */ /* 0x0004e800000e0000 */
[----:B------:R2:W4:Y:S02]  /*2c90*/  SHFL.IDX PT, R14, R79, RZ, 0x1e1f ;  /* 0x001e1fff4f0e7589 */ /* 0x00052400000e0000 */
.L_x_11643:
[----:B------:R-:W-:Y:S05]  /*2ca0*/  @P3 BRA `(.L_x_11389) ;  /* 0x0000003c00343947 */ /* 0x000fea0003800000 */
[----:B------:R-:W-:Y:S01]  /*2cb0*/  ISETP.NE.AND P3, PT, R54, RZ, PT ;  /* 0x000000ff3600720c */ /* 0x000fe20003f65270 */
[----:B------:R-:W-:-:S12]  /*2cc0*/  BSSY B1, `(.L_x_11390) ;  /* 0x0000076000017945 */ /* 0x000fd80003800000 */
[----:B------:R-:W-:Y:S05]  /*2cd0*/  @!P3 BRA `(.L_x_11391) ;  /* 0x0000000400d0b947 */ /* 0x000fea0003800000 */
[----:B------:R1:W1:Y:S01]  /*2ce0*/  LDS.128 R4, [R69+0x13800] ;  /* 0x0138000045047984 */ /* 0x0002620000000c00 */
[----:B0---4-:R-:W-:Y:S01]  /*2cf0*/  IADD3 R10, P3, R16, R14, RZ ;  /* 0x0000000e100a7210 */ /* 0x011fe20007f7e0ff */
[----:B------:R-:W-:Y:S04]  /*2d00*/  BSSY B2, `(.L_x_11392) ;  /* 0x0000070000027945 */ /* 0x000fe80003800000 */
[----:B---3--:R-:W-:Y:S01]  /*2d10*/  IMAD.X R11, R43, 0x1, R17, P3 ;  /* 0x000000012b0b7824 */ /* 0x008fe200018e0611 */
[----:B------:R-:W-:-:S13]  /*2d20*/  ISETP.GE.AND P3, PT, R152, R77, PT ;  /* 0x0000004d9800720c */ /* 0x000fda0003f66270 */
[----:B------:R-:W-:Y:S05]  /*2d30*/  @P3 BRA `(.L_x_11393) ;  /* 0x0000000400b03947 */ /* 0x000fea0003800000 */
[--C-:B--2---:R-:W-:Y:S02]  /*2d40*/  SHF.R.U32.HI R79, RZ, 0x10, R41.reuse ;  /* 0x00000010ff4f7819 */ /* 0x104fe40000011629 */
[--C-:B------:R-:W-:Y:S02]  /*2d50*/  SHF.R.U32.HI R78, RZ, 0x8, R41.reuse ;  /* 0x00000008ff4e7819 */ /* 0x100fe40000011629 */
[----:B------:R-:W-:Y:S02]  /*2d60*/  LOP3.LUT R12, R41, 0xff, RZ, 0xc0, !PT ;  /* 0x000000ff290c7812 */ /* 0x000fe400078ec0ff */
[----:B------:R-:W-:Y:S02]  /*2d70*/  SHF.R.U32.HI R41, RZ, 0x18, R41 ;  /* 0x00000018ff297819 */ /* 0x000fe40000011629 */
[----:B------:R-:W-:Y:S02]  /*2d80*/  SHF.R.U32.HI R15, RZ, 0x8, R39 ;  /* 0x00000008ff0f7819 */ /* 0x000fe40000011627 */
[----:B------:R-:W-:-:S02]  /*2d90*/  LOP3.LUT R13, R39, 0xff, RZ, 0xc0, !PT ;  /* 0x000000ff270d7812 */ /* 0x000fc400078ec0ff */
[--C-:B------:R-:W-:Y:S02]  /*2da0*/  SHF.R.U32.HI R38, RZ, 0x18, R39.reuse ;  /* 0x00000018ff267819 */ /* 0x100fe40000011627 */
[----:B------:R-:W-:Y:S02]  /*2db0*/  SHF.R.U32.HI R40, RZ, 0x10, R39 ;  /* 0x00000010ff287819 */ /* 0x000fe40000011627 */
[----:B------:R-:W-:Y:S01]  /*2dc0*/  PRMT R39, R41, 0x654, R12 ;  /* 0x0000065429277816 */ /* 0x000fe2000000000c */
[----:B------:R-:W-:Y:S01]  /*2dd0*/  IMAD.SHL.U32 R12, R78, 0x100, RZ ;  /* 0x000001004e0c7824 */ /* 0x000fe200078e00ff */
[----:B------:R-:W-:Y:S01]  /*2de0*/  PRMT R41, R38, 0x654, R13 ;  /* 0x0000065426297816 */ /* 0x000fe2000000000d */
[----:B------:R-:W-:Y:S01]  /*2df0*/  IMAD.SHL.U32 R38, R15, 0x100, RZ ;  /* 0x000001000f267824 */ /* 0x000fe200078e00ff */
[----:B-1----:R-:W-:Y:S01]  /*2e00*/  MOV R13, R5 ;  /* 0x00000005000d7202 */ /* 0x002fe20000000f00 */
[----:B------:R-:W-:Y:S01]  /*2e10*/  IMAD.U32 R5, R79, 0x10000, RZ ;  /* 0x000100004f057824 */ /* 0x000fe200078e00ff */
[----:B------:R-:W-:Y:S01]  /*2e20*/  LOP3.LUT R12, R39, 0xff00, R12, 0xf8, !PT ;  /* 0x0000ff00270c7812 */ /* 0x000fe200078ef80c */
[----:B------:R-:W-:Y:S01]  /*2e30*/  IMAD.MOV.U32 R15, RZ, RZ, R4 ;  /* 0x000000ffff0f7224 */ /* 0x000fe200078e0004 */
        /* <DEDUP_REMOVED lines=18> */
[C---:B------:R-:W-:Y:S01]  /*2f60*/  FMUL.FTZ R13, R4.reuse, R85 ;  /* 0x00000055040d7220 */ /* 0x040fe20000410000 */
[----:B------:R-:W-:Y:S02]  /*2f70*/  HADD2.F32 R41, -RZ, R41.H1_H1 ;  /* 0x30000029ff297230 */ /* 0x000fe40000004100 */
[CC--:B------:R-:W-:Y:S01]  /*2f80*/  FMUL.FTZ R85, R39.reuse, R78.reuse ;  /* 0x0000004e27557220 */ /* 0x0c0fe20000410000 */
        /* <DEDUP_REMOVED lines=10> */
[----:B------:R-:W-:Y:S01]  /*3030*/  F2FP.SATFINITE.E4M3.F32.PACK_AB_MERGE_C R40, R39, R40, RZ ;  /* 0x000000282728723e */ /* 0x000fe200048070ff */
        /* <DEDUP_REMOVED lines=14> */
[----:B------:R-:W-:Y:S02]  /*3120*/  F2FP.F16.E4M3.UNPACK_B R83, R12.H1 ;  /* 0x0000000cff53723e */ /* 0x000fe400030006ff */
[----:B------:R-:W-:Y:S01]  /*3130*/  F2FP.SATFINITE.E4M3.F32.PACK_AB_MERGE_C R39, R86, R87, RZ ;  /* 0x000000575627723e */ /* 0x000fe200048070ff */
[--C-:B------:R-:W-:Y:S01]  /*3140*/  HADD2.F32 R85, -RZ, R41.reuse.H0_H0 ;  /* 0x20000029ff557230 */ /* 0x100fe20000004100 */
[----:B------:R-:W-:Y:S01]  /*3150*/  F2FP.F16.E4M3.UNPACK_B R79, R6.H1 ;  /* 0x00000006ff4f723e */ /* 0x000fe200030006ff */
[----:B------:R-:W-:Y:S01]  /*3160*/  HADD2.F32 R86, -RZ, R41.H1_H1 ;  /* 0x30000029ff567230 */ /* 0x000fe20000004100 */
[-C--:B------:R-:W-:Y:S01]  /*3170*/  F2FP.F16.E4M3.UNPACK_B R41, R5.reuse.H1 ;  /* 0x00000005ff29723e */ /* 0x080fe200030006ff */
        /* <DEDUP_REMOVED lines=10> */
[----:B------:R-:W-:Y:S01]  /*3220*/  F2FP.F16.E4M3.UNPACK_B R85, R7 ;  /* 0x00000007ff55723e */ /* 0x000fe200020006ff */
[-C--:B------:R-:W-:Y:S01]  /*3230*/  FMUL.FTZ R92, R84, R90.reuse ;  /* 0x0000005a545c7220 */ /* 0x080fe20000410000 */
[----:B------:R-:W-:Y:S02]  /*3240*/  HADD2.F32 R87, -RZ, R5.H1_H1 ;  /* 0x30000005ff577230 */ /* 0x000fe40000004100 */
[----:B------:R-:W-:Y:S01]  /*3250*/  FMUL.FTZ R91, R79, R90 ;  /* 0x0000005a4f5b7220 */ /* 0x000fe20000410000 */
[----:B------:R-:W-:Y:S01]  /*3260*/  HADD2.F32 R90, -RZ, R83.H0_H0 ;  /* 0x20000053ff5a7230 */ /* 0x000fe20000004100 */
[----:B------:R-:W-:Y:S01]  /*3270*/  F2FP.F16.E4M3.UNPACK_B R6, R6 ;  /* 0x00000006ff06723e */ /* 0x000fe200020006ff */
[----:B------:R-:W-:-:S02]  /*3280*/  HADD2.F32 R83, -RZ, R85.H1_H1 ;  /* 0x30000055ff537230 */ /* 0x000fc40000004100 */
[----:B------:R-:W-:Y:S01]  /*3290*/  FFMA.FTZ R7, R86, R89, R93 ;  /* 0x0000005956077223 */ /* 0x000fe2000001005d */
[-C--:B------:R-:W-:Y:S01]  /*32a0*/  FFMA.FTZ R79, R79, R87.reuse, -R92 ;  /* 0x000000574f4f7223 */ /* 0x080fe2000001085c */
[----:B------:R-:W-:Y:S02]  /*32b0*/  HADD2.F32 R85, -RZ, R85.H0_H0 ;  /* 0x20000055ff557230 */ /* 0x000fe40000004100 */
[----:B------:R-:W-:Y:S01]  /*32c0*/  FFMA.FTZ R84, R84, R87, R91 ;  /* 0x0000005754547223 */ /* 0x000fe2000001005b */
[----:B------:R-:W-:Y:S02]  /*32d0*/  HADD2.F32 R86, -RZ, R41.H0_H0 ;  /* 0x20000029ff567230 */ /* 0x000fe40000004100 */
[-C--:B------:R-:W-:Y:S01]  /*32e0*/  FMUL.FTZ R92, R83, R90.reuse ;  /* 0x0000005a535c7220 */ /* 0x080fe20000410000 */
[----:B------:R-:W-:Y:S02]  /*32f0*/  HADD2.F32 R78, -RZ, R78.H0_H0 ;  /* 0x2000004eff4e7230 */ /* 0x000fe40000004100 */
[----:B------:R-:W-:Y:S01]  /*3300*/  FMUL.FTZ R90, R85, R90 ;  /* 0x0000005a555a7220 */ /* 0x000fe20000410000 */
[----:B------:R-:W-:-:S02]  /*3310*/  HADD2.F32 R41, -RZ, R6.H1_H1 ;  /* 0x30000006ff297230 */ /* 0x000fc40000004100 */
[-C--:B------:R-:W-:Y:S01]  /*3320*/  FFMA.FTZ R92, R85, R86.reuse, -R92 ;  /* 0x00000056555c7223 */ /* 0x080fe2000001085c */
[----:B------:R-:W-:Y:S02]  /*3330*/  HADD2.F32 R6, -RZ, R6.H0_H0 ;  /* 0x20000006ff067230 */ /* 0x000fe40000004100 */
[----:B------:R-:W-:Y:S01]  /*3340*/  FFMA.FTZ R83, R83, R86, R90 ;  /* 0x0000005653537223 */ /* 0x000fe2000001005a */
[----:B------:R-:W-:Y:S02]  /*3350*/  HADD2.F32 R5, -RZ, R5.H0_H0 ;  /* 0x20000005ff057230 */ /* 0x000fe40000004100 */
[-C--:B------:R-:W-:Y:S01]  /*3360*/  FMUL.FTZ R85, R41, R78.reuse ;  /* 0x0000004e29557220 */ /* 0x080fe20000410000 */
[----:B------:R-:W-:Y:S01]  /*3370*/  F2FP.SATFINITE.E4M3.F32.PACK_AB_MERGE_C R79, R84, R79, RZ ;  /* 0x0000004f544f723e */ /* 0x000fe200048070ff */
[C---:B------:R-:W-:Y:S01]  /*3380*/  FMUL.FTZ R78, R6.reuse, R78 ;  /* 0x0000004e064e7220 */ /* 0x040fe20000410000 */
[----:B------:R-:W-:Y:S01]  /*3390*/  F2FP.SATFINITE.E4M3.F32.PACK_AB_MERGE_C R7, R7, R12, RZ ;  /* 0x0000000c0707723e */ /* 0x000fe200048070ff */
[----:B------:R-:W-:-:S02]  /*33a0*/  FFMA.FTZ R85, R6, R5, -R85 ;  /* 0x0000000506557223 */ /* 0x000fc40000010855 */
[----:B------:R-:W-:Y:S01]  /*33b0*/  FFMA.FTZ R78, R41, R5, R78 ;  /* 0x00000005294e7223 */ /* 0x000fe2000001004e */
[----:B------:R-:W-:Y:S02]  /*33c0*/  F2FP.SATFINITE.E4M3.F32.PACK_AB_MERGE_C R5, R13, R4, R40 ;  /* 0x000000040d05723e */ /* 0x000fe40004807028 */
[----:B------:R-:W-:Y:S02]  /*33d0*/  F2FP.SATFINITE.E4M3.F32.PACK_AB_MERGE_C R4, R38, R15, R39 ;  /* 0x0000000f2604723e */ /* 0x000fe40004807027 */
[----:B------:R-:W-:Y:S02]  /*33e0*/  F2FP.SATFINITE.E4M3.F32.PACK_AB_MERGE_C R6, R78, R85, R79 ;  /* 0x000000554e06723e */ /* 0x000fe4000480704f */
[----:B------:R-:W-:-:S07]  /*33f0*/  F2FP.SATFINITE.E4M3.F32.PACK_AB_MERGE_C R7, R83, R92, R7 ;  /* 0x0000005c5307723e */ /* 0x000fce0004807007 */
.L_x_11393:
[----:B------:R-:W-:Y:S05]  /*3400*/  BSYNC B2 ;  /* 0x0000000000027941 */ /* 0x000fea0003800000 */
.L_x_11392:
[----:B-1----:R0:W-:Y:S02]  /*3410*/  ST.E.128 desc[UR42][R10.64], R4 ;  /* 0x000000040a007985 */ /* 0x0021e4000c101d2a */
.L_x_11391:
[----:B------:R-:W-:Y:S05]  /*3420*/  BSYNC B1 ;  /* 0x0000000000017941 */ /* 0x000fea0003800000 */
.L_x_11390:
[----:B------:R-:W-:Y:S01]  /*3430*/  ISETP.NE.AND P3, PT, R53, RZ, PT ;  /* 0x000000ff3500720c */ /* 0x000fe20003f65270 */
[----:B------:R-:W-:-:S12]  /*3440*/  BSSY B1, `(.L_x_11394) ;  /* 0x0000077000017945 */ /* 0x000fd80003800000 */
[----:B------:R-:W-:Y:S05]  /*3450*/  @!P3 BRA `(.L_x_11395) ;  /* 0x0000000400d4b947 */ /* 0x000fea0003800000 */
[----:B0-----:R-:W5:Y:S01]  /*3460*/  LDL R5, [R1+0xc] ;  /* 0x00000c0001057983 */ /* 0x001f620000100800 */
[----:B------:R-:W-:Y:S01]  /*3470*/  IMAD.SHL.U32 R4, R157, 0x10, RZ ;  /* 0x000000109d047824 */ /* 0x000fe200078e00ff */
[----:B------:R-:W-:Y:S04]  /*3480*/  BSSY B2, `(.L_x_11396) ;  /* 0x0000071000027945 */ /* 0x000fe80003800000 */
[----:B----4-:R-:W-:-:S04]  /*3490*/  IADD3 R10, P3, R14, R4, RZ ;  /* 0x000000040e0a7210 */ /* 0x010fc80007f7e0ff */
[----:B---3--:R-:W-:Y:S02]  /*34a0*/  LEA.HI.X.SX32 R11, R4, R43, 0x1, P3 ;  /* 0x0000002b040b7211 */ /* 0x008fe400018f0eff */
[----:B-----5:R-:W-:Y:S02]  /*34b0*/  ISETP.GE.AND P3, PT, R5, R77, PT ;  /* 0x0000004d0500720c */ /* 0x020fe40003f66270 */
[----:B------:R0:W3:Y:S11]  /*34c0*/  LDS.128 R4, [R69+0x14800] ;  /* 0x0148000045047984 */ /* 0x0000f60000000c00 */
[----:B0-----:R-:W-:Y:S05]  /*34d0*/  @P3 BRA `(.L_x_11397) ;  /* 0x0000000400ac3947 */ /* 0x001fea0003800000 */
        /* <DEDUP_REMOVED lines=10> */
[----:B------:R-:W-:Y:S01]  /*3580*/  SHF.R.U32.HI R37, RZ, 0x10, R35 ;  /* 0x00000010ff257819 */ /* 0x000fe20000011623 */
[----:B------:R-:W-:Y:S01]  /*3590*/  IMAD.SHL.U32 R35, R15, 0x100, RZ ;  /* 0x000001000f237824 */ /* 0x000fe200078e00ff */
[----:B------:R-:W-:Y:S01]  /*35a0*/  LOP3.LUT R12, R12, 0xff00, R13, 0xf8, !PT ;  /* 0x0000ff000c0c7812 */ /* 0x000fe200078ef80d */
[----:B------:R-:W-:Y:S02]  /*35b0*/  IMAD.U32 R13, R36, 0x10000, RZ ;  /* 0x00010000240d7824 */ /* 0x000fe400078e00ff */
[----:B---3--:R-:W-:Y:S01]  /*35c0*/  IMAD.MOV.U32 R15, RZ, RZ, R4 ;  /* 0x000000ffff0f7224 */ /* 0x008fe200078e0004 */
        /* <DEDUP_REMOVED lines=13> */
[-C--:B--2---:R-:W-:Y:S01]  /*36a0*/  FMUL.FTZ R79, R34, R41.reuse ;  /* 0x00000029224f7220 */ /* 0x084fe20000410000 */
        /* <DEDUP_REMOVED lines=16> */
[----:B------:R-:W-:Y:S02]  /*37b0*/  HADD2.F32 R36, -RZ, R34.H0_H0 ;  /* 0x20000022ff247230 */ /* 0x000fe40000004100 */
        /* <DEDUP_REMOVED lines=17> */
[----:B------:R-:W-:Y:S01]  /*38d0*/  F2FP.SATFINITE.E4M3.F32.PACK_AB_MERGE_C R36, R41, R36, RZ ;  /* 0x000000242924723e */ /* 0x000fe200048070ff */
[----:B------:R-:W-:Y:S01]  /*38e0*/  HADD2.F32 R41, -RZ, R37.H0_H0 ;  /* 0x20000025ff297230 */ /* 0x000fe20000004100 */
[----:B------:R-:W-:Y:S01]  /*38f0*/  F2FP.F16.E4M3.UNPACK_B R39, R6.H1 ;  /* 0x00000006ff27723e */ /* 0x000fe200030006ff */
[--C-:B------:R-:W-:Y:S01]  /*3900*/  HADD2.F32 R79, -RZ, R82.reuse.H1_H1 ;  /* 0x30000052ff4f7230 */ /* 0x100fe20000004100 */
[-C--:B------:R-:W-:Y:S01]  /*3910*/  F2FP.F16.E4M3.UNPACK_B R37, R12.reuse.H1 ;  /* 0x0000000cff25723e */ /* 0x080fe200030006ff */
[----:B------:R-:W-:Y:S01]  /*3920*/  HADD2.F32 R82, -RZ, R82.H0_H0 ;  /* 0x20000052ff527230 */ /* 0x000fe20000004100 */
[----:B------:R-:W-:Y:S01]  /*3930*/  F2FP.F16.E4M3.UNPACK_B R38, R13 ;  /* 0x0000000dff26723e */ /* 0x000fe200020006ff */
[----:B------:R-:W-:Y:S01]  /*3940*/  HADD2.F32 R40, -RZ, R39.H1_H1 ;  /* 0x30000027ff287230 */ /* 0x000fe20000004100 */
        /* <DEDUP_REMOVED lines=35> */
[----:B------:R-:W-:-:S07]  /*3b80*/  F2FP.SATFINITE.E4M3.F32.PACK_AB_MERGE_C R7, R82, R81, R7 ;  /* 0x000000515207723e */ /* 0x000fce0004807007 */
.L_x_11397:
[----:B------:R-:W-:Y:S05]  /*3b90*/  BSYNC B2 ;  /* 0x0000000000027941 */ /* 0x000fea0003800000 */
.L_x_11396:
[----:B---3--:R0:W-:Y:S02]  /*3ba0*/  ST.E.128 desc[UR42][R10.64], R4 ;  /* 0x000000040a007985 */ /* 0x0081e4000c101d2a */
.L_x_11395:
[----:B------:R-:W-:Y:S05]  /*3bb0*/  BSYNC B1 ;  /* 0x0000000000017941 */ /* 0x000fea0003800000 */
.L_x_11394:
[----:B0-----:R-:W5:Y:S02]  /*3bc0*/  LDL R4, [R1+0x24] ;  /* 0x0000240001047983 */ /* 0x001f640000100800 */
[----:B-----5:R-:W-:-:S13]  /*3bd0*/  LOP3.LUT P3, RZ, R4, 0x2, RZ, 0xc0, !PT ;  /* 0x0000000204ff7812 */ /* 0x020fda000786c0ff */
[----:B------:R-:W-:Y:S05]  /*3be0*/  @P3 BRA `(.L_x_11389) ;  /* 0x0000002c00643947 */ /* 0x000fea0003800000 */
[----:B------:R-:W3:Y:S04]  /*3bf0*/  LDL R13, [R1+0x8] ;  /* 0x00000800010d7983 */ /* 0x000ee80000100800 */
[----:B------:R-:W5:Y:S01]  /*3c00*/  LDL R12, [R1+0x18] ;  /* 0x00001800010c7983 */ /* 0x000f620000100800 */
[----:B----4-:R-:W-:Y:S01]  /*3c10*/  IADD3 R10, P3, R23, R14, RZ ;  /* 0x0000000e170a7210 */ /* 0x010fe20007f7e0ff */
[----:B------:R-:W-:Y:S02]  /*3c20*/  BSSY B1, `(.L_x_11398) ;  /* 0x000006f000017945 */ /* 0x000fe40003800000 */
[----:B------:R0:W4:Y:S02]  /*3c30*/  LDS.128 R4, [R69+0x15800] ;  /* 0x0158000045047984 */ /* 0x0001240000000c00 */
[----:B---3--:R-:W-:Y:S01]  /*3c40*/  IMAD.X R11, R43, 0x1, R13, P3 ;  /* 0x000000012b0b7824 */ /* 0x008fe200018e060d */
[----:B-----5:R-:W-:-:S13]  /*3c50*/  ISETP.GE.AND P3, PT, R12, R77, PT ;  /* 0x0000004d0c00720c */ /* 0x020fda0003f66270 */
[----:B0---4-:R-:W-:Y:S05]  /*3c60*/  @P3 BRA `(.L_x_11399) ;  /* 0x0000000400a83947 */ /* 0x011fea0003800000 */
[--C-:B------:R-:W-:Y:S02]  /*3c70*/  SHF.R.U32.HI R12, RZ, 0x8, R9.reuse ;  /* 0x00000008ff0c7819 */ /* 0x100fe40000011609 */
[----:B------:R-:W-:Y:S02]  /*3c80*/  LOP3.LUT R8, R9, 0xff, RZ, 0xc0, !PT ;  /* 0x000000ff09087812 */ /* 0x000fe400078ec0ff */
[----:B------:R-:W-:Y:S02]  /*3c90*/  SHF.R.U32.HI R13, RZ, 0x18, R9 ;  /* 0x00000018ff0d7819 */ /* 0x000fe40000011609 */
[----:B------:R-:W-:Y:S02]  /*3ca0*/  SHF.R.U32.HI R14, RZ, 0x8, R33 ;  /* 0x00000008ff0e7819 */ /* 0x000fe40000011621 */
[----:B------:R-:W-:Y:S01]  /*3cb0*/  PRMT R13, R13, 0x654, R8 ;  /* 0x000006540d0d7816 */ /* 0x000fe20000000008 */
[----:B------:R-:W-:Y:S01]  /*3cc0*/  IMAD.SHL.U32 R8, R12, 0x100, RZ ;  /* 0x000001000c087824 */ /* 0x000fe200078e00ff */
[----:B------:R-:W-:Y:S01]  /*3cd0*/  SHF.R.U32.HI R35, RZ, 0x10, R9 ;  /* 0x00000010ff237819 */ /* 0x000fe20000011609 */
[----:B------:R-:W-:Y:S01]  /*3ce0*/  IMAD.SHL.U32 R14, R14, 0x100, RZ ;  /* 0x000001000e0e7824 */ /* 0x000fe200078e00ff */
[----:B------:R-:W-:Y:S01]  /*3cf0*/  SHF.R.U32.HI R34, RZ, 0x10, R33 ;  /* 0x00000010ff227819 */ /* 0x000fe20000011621 */
[----:B------:R-:W-:Y:S01]  /*3d00*/  IMAD.MOV.U32 R9, RZ, RZ, R5 ;  /* 0x000000ffff097224 */ /* 0x000fe200078e0005 */
[----:B------:R-:W-:Y:S01]  /*3d10*/  LOP3.LUT R15, R33, 0xff0000ff, RZ, 0xc0, !PT ;  /* 0xff0000ff210f7812 */ /* 0x000fe200078ec0ff */
[----:B------:R-:W-:Y:S01]  /*3d20*/  IMAD.U32 R5, R35, 0x10000, RZ ;  /* 0x0001000023057824 */ /* 0x000fe200078e00ff */
[----:B------:R-:W-:Y:S01]  /*3d30*/  LOP3.LUT R8, R13, 0xff00, R8, 0xf8, !PT ;  /* 0x0000ff000d087812 */ /* 0x000fe200078ef808 */
[----:B------:R-:W-:Y:S01]  /*3d40*/  IMAD.MOV.U32 R12, RZ, RZ, R4 ;  /* 0x000000ffff0c7224 */ /* 0x000fe200078e0004 */
[----:B------:R-:W-:Y:S01]  /*3d50*/  LOP3.LUT R32, R15, 0xff00, R14, 0xf8, !PT ;  /* 0x0000ff000f207812 */ /* 0x000fe200078ef80e */
[----:B------:R-:W-:Y:S01]  /*3d60*/  IMAD.U32 R13, R34, 0x10000, RZ ;  /* 0x00010000220d7824 */ /* 0x000fe200078e00ff */
[----:B------:R-:W-:-:S02]  /*3d70*/  F2FP.F16.E4M3.UNPACK_B R14, R80.H1 ;  /* 0x00000050ff0e723e */ /* 0x000fc400030006ff */
        /* <DEDUP_REMOVED lines=55> */
[----:B------:R-:W-:Y:S01]  /*40f0*/  FMUL.FTZ R5, R33, R40 ;  /* 0x0000002821057220 */ /* 0x000fe20000410000 */
[----:B------:R-:W-:Y:S01]  /*4100*/  HADD2.F32 R41, -RZ, R38.H1_H1 ;  /* 0x30000026ff297230 */ /* 0x000fe20000004100 */
[----:B------:R-:W-:Y:S01]  /*4110*/  F2FP.F16.E4M3.UNPACK_B R7, R7 ;  /* 0x00000007ff07723e */ /* 0x000fe200020006ff */
[----:B------:R-:W-:Y:S02]  /*4120*/  HADD2.F32 R32, -RZ, R32.H0_H0 ;  /* 0x20000020ff207230 */ /* 0x000fe40000004100 */
[----:B------:R-:W-:Y:S01]  /*4130*/  FFMA.FTZ R42, R34, R37, -R5 ;  /* 0x00000025222a7223 */ /* 0x000fe20000010805 */
[----:B------:R-:W-:-:S02]  /*4140*/  HADD2.F32 R5, -RZ, R35.H1_H1 ;  /* 0x30000023ff057230 */ /* 0x000fc40000004100 */
[-C--:B------:R-:W-:Y:S01]  /*4150*/  FMUL.FTZ R43, R8, R41.reuse ;  /* 0x00000029082b7220 */ /* 0x080fe20000410000 */
[----:B------:R-:W-:Y:S01]  /*4160*/  F2FP.F16.E4M3.UNPACK_B R6, R6 ;  /* 0x00000006ff06723e */ /* 0x000fe200020006ff */
[----:B------:R-:W-:Y:S01]  /*4170*/  FMUL.FTZ R41, R32, R41 ;  /* 0x0000002920297220 */ /* 0x000fe20000410000 */
[----:B------:R-:W-:Y:S01]  /*4180*/  FMUL.FTZ R40, R34, R40 ;  /* 0x0000002822287220 */ /* 0x000fe20000410000 */
[-C--:B------:R-:W-:Y:S01]  /*4190*/  FFMA.FTZ R43, R32, R5.reuse, -R43 ;  /* 0x00000005202b7223 */ /* 0x080fe2000001082b */
[----:B------:R-:W-:Y:S02]  /*41a0*/  HADD2.F32 R38, -RZ, R38.H0_H0 ;  /* 0x20000026ff267230 */ /* 0x000fe40000004100 */
[----:B------:R-:W-:Y:S01]  /*41b0*/  FFMA.FTZ R34, R8, R5, R41 ;  /* 0x0000000508227223 */ /* 0x000fe20000010029 */
[----:B------:R-:W-:Y:S02]  /*41c0*/  HADD2.F32 R8, -RZ, R7.H0_H0 ;  /* 0x20000007ff087230 */ /* 0x000fe40000004100 */
[----:B------:R-:W-:Y:S01]  /*41d0*/  FFMA.FTZ R77, R33, R37, R40 ;  /* 0x00000025214d7223 */ /* 0x000fe20000010028 */
[----:B------:R-:W-:-:S02]  /*41e0*/  HADD2.F32 R5, -RZ, R6.H0_H0 ;  /* 0x20000006ff057230 */ /* 0x000fc40000004100 */
[----:B------:R-:W-:Y:S02]  /*41f0*/  HADD2.F32 R7, -RZ, R7.H1_H1 ;  /* 0x30000007ff077230 */ /* 0x000fe40000004100 */
[-C--:B------:R-:W-:Y:S01]  /*4200*/  FMUL.FTZ R40, R8, R39.reuse ;  /* 0x0000002708287220 */ /* 0x080fe20000410000 */
[----:B------:R-:W-:Y:S02]  /*4210*/  HADD2.F32 R6, -RZ, R6.H1_H1 ;  /* 0x30000006ff067230 */ /* 0x000fe40000004100 */
        /* <DEDUP_REMOVED lines=15> */
.L_x_11399:
[----:B------:R-:W-:Y:S05]  /*4310*/  BSYNC B1 ;  /* 0x0000000000017941 */ /* 0x000fea0003800000 */
.L_x_11398:
[----:B------:R0:W-:Y:S01]  /*4320*/  ST.E.128 desc[UR42][R10.64], R4 ;  /* 0x000000040a007985 */ /* 0x0001e2000c101d2a */
[----:B------:R-:W-:Y:S05]  /*4330*/  BRA `(.L_x_11389) ;  /* 0x0000002400907947 */ /* 0x000fea0003800000 */
.L_x_11382:
        /* <DEDUP_REMOVED lines=10> */
[----:B------:R-:W-:Y:S06]  /*43e0*/  @P3 BRA `(.L_x_11401) ;  /* 0x0000000000403947 */ /* 0x000fec0003800000 */
[----:B------:R-:W-:Y:S02]  /*43f0*/  ULDC.64 UR4, c[0x0][0x3e8] ;  /* 0x0000fa0000047ab9 */ /* 0x000fe40000000a00 */
[----:B------:R-:W-:-:S04]  /*4400*/  IADD3 R12, P2, P4, R44, UR4, R12 ;  /* 0x000000042c0c7c10 */ /* 0x000fc8000fc5e00c */
[----:B------:R-:W-:Y:S01]  /*4410*/  IADD3.X R13, R51, UR5, R14, P2, P4 ;  /* 0x00000005330d7c10 */ /* 0x000fe200097e840e */
[----:B------:R-:W-:Y:S02]  /*4420*/  ULDC.64 UR4, c[0x0][0x400] ;  /* 0x0001000000047ab9 */ /* 0x000fe40000000a00 */
        /* <DEDUP_REMOVED lines=9> */
[----:B------:R-:W-:-:S13]  /*44c0*/  ISETP.GE.AND P2, PT, R67, R77, PT ;  /* 0x0000004d4300720c */ /* 0x000fda0003f46270 */
[----:B------:R0:W5:Y:S04]  /*44d0*/  @!P2 LDG.E.128 R4, desc[UR42][R12.64+0x20] ;  /* 0x0000202a0c04a981 */ /* 0x000168000c1e1d00 */
[----:B------:R0:W5:Y:S02]  /*44e0*/  @!P2 LDG.E.128 R36, desc[UR42][R10.64+0x20] ;  /* 0x0000202a0a24a981 */ /* 0x000164000c1e1d00 */
.L_x_11401:
[----:B------:R-:W-:Y:S05]  /*44f0*/  BSYNC B1 ;  /* 0x0000000000017941 */ /* 0x000fea0003800000 */
.L_x_11400:
        /* <DEDUP_REMOVED lines=9> */
[----:B------:R-:W-:-:S04]  /*4590*/  IMAD.MOV.U32 R89, RZ, RZ, R40 ;  /* 0x000000ffff597224 */ /* 0x000fc800078e0028 */
[----:B------:R-:W-:Y:S05]  /*45a0*/  @!P2 BRA `(.L_x_11402) ;  /* 0x000000000004a947 */ /* 0x000fea0003800000 */
[----:B------:R-:W-:Y:S01]  /*45b0*/  BPT.TRAP 0x1 ;  /* 0x000000040000795c */ /* 0x000fe20000300000 */
.L_x_11402:
[----:B------:R-:W-:Y:S01]  /*45c0*/  IMAD R70, R19, 0x8, R18 ;  /* 0x0000000813467824 */ /* 0x000fe200078e0212 */
[----:B------:R-:W-:Y:S01]  /*45d0*/  SHF.L.U32 R76, R154, 0x1f, RZ ;  /* 0x0000001f9a4c7819 */ /* 0x000fe200000006ff */
[----:B------:R-:W-:Y:S03]  /*45e0*/  BSSY B1, `(.L_x_11403) ;  /* 0x0000003000017945 */ /* 0x000fe60003800000 */
[----:B------:R-:W1:Y:S02]  /*45f0*/  SYNCS.PHASECHK.TRANS64.TRYWAIT P4, [R70+URZ+0x19c90], R76 ;  /* 0x019c904c460075a7 */ /* 0x000e64000808017f */
[----:B-1----:R-:W-:Y:S05]  /*4600*/  @!P4 BRA `(.L_x_11404) ;  /* 0x0000016c0054c947 */ /* 0x002fea0003800000 */
.L_x_11644:
[----:B------:R-:W-:Y:S05]  /*4610*/  BSYNC B1 ;  /* 0x0000000000017941 */ /* 0x000fea0003800000 */
.L_x_11403:
[----:B------:R-:W-:-:S03]  /*4620*/  UMOV UR4, 0xffffffff ;  /* 0xffffffff00047882 */ /* 0x000fc60000000000 */
[----:B------:R-:W-:Y:S05]  /*4630*/  BRA.DIV UR4, `(.L_x_11405) ;  /* 0x0000016e045c7947 */ /* 0x000fea000b800000 */
[----:B------:R-:W2:Y:S04]  /*4640*/  SHFL.IDX PT, R78, R78, RZ, 0x1e1f ;  /* 0x001e1fff4e4e7589 */ /* 0x000ea800000e0000 */
[----:B------:R-:W3:Y:S02]  /*4650*/  SHFL.IDX PT, R79, R79, RZ, 0x1e1f ;  /* 0x001e1fff4f4f7589 */ /* 0x000ee400000e0000 */
.L_x_11648:
[----:B------:R-:W-:Y:S05]  /*4660*/  @P3 BRA `(.L_x_11389) ;  /* 0x0000002000c43947 */ /* 0x000fea0003800000 */
[----:B------:R-:W4:Y:S01]  /*4670*/  LDC R84, c[0x0][0x2f4] ;  /* 0x0000bd00ff547b82 */ /* 0x000f220000000800 */
[----:B------:R-:W-:Y:S01]  /*4680*/  ISETP.NE.AND P3, PT, R54, RZ, PT ;  /* 0x000000ff3600720c */ /* 0x000fe20003f65270 */
[----:B------:R-:W-:Y:S01]  /*4690*/  BSSY B1, `(.L_x_11406) ;  /* 0x00000fb000017945 */ /* 0x000fe20003800000 */
[----:B----4-:R-:W-:-:S11]  /*46a0*/  IMAD.IADD R90, R84, 0x1, -R55 ;  /* 0x00000001545a7824 */ /* 0x010fd600078e0a37 */
[----:B------:R-:W-:Y:S05]  /*46b0*/  @!P3 BRA `(.L_x_11407) ;  /* 0x0000000c00e0b947 */ /* 0x000fea0003800000 */
[----:B0-----:R-:W4:Y:S04]  /*46c0*/  LDL R12, [R1+0x4] ;  /* 0x00000400010c7983 */ /* 0x001f280000100800 */
[----:B------:R-:W5:Y:S04]  /*46d0*/  LDL R11, [R1+0xa0] ;  /* 0x0000a000010b7983 */ /* 0x000f680000100800 */
[----:B------:R-:W2:Y:S01]  /*46e0*/  LDL R10, [R1+0x1c] ;  /* 0x00001c00010a7983 */ /* 0x000ea20000100800 */
[----:B------:R-:W-:Y:S01]  /*46f0*/  SEL R8, R55, R90, !P0 ;  /* 0x0000005a37087207 */ /* 0x000fe20004000000 */
[----:B------:R-:W-:Y:S01]  /*4700*/  BSSY B2, `(.L_x_11408) ;  /* 0x00000ec000027945 */ /* 0x000fe20003800000 */
[----:B------:R-:W-:-:S02]  /*4710*/  ISETP.GE.AND P3, PT, R16, R77, PT ;  /* 0x0000004d1000720c */ /* 0x000fc40003f66270 */
[----:B------:R-:W-:-:S04]  /*4720*/  SHF.R.S32.HI R9, RZ, 0x1f, R8 ;  /* 0x0000001fff097819 */ /* 0x000fc80000011408 */
[----:B------:R-:W-:-:S04]  /*4730*/  LEA.HI R9, R9, R8, RZ, 0x5 ;  /* 0x0000000809097211 */ /* 0x000fc800078f28ff */
[----:B------:R-:W-:-:S04]  /*4740*/  SHF.R.S32.HI R8, RZ, 0x5, R9 ;  /* 0x00000005ff087819 */ /* 0x000fc80000011409 */
[----:B------:R-:W-:-:S04]  /*4750*/  LEA.HI.SX32 R8, R65, R8, 0x1c ;  /* 0x0000000841087211 */ /* 0x000fc800078fe2ff */
[C---:B------:R-:W-:Y:S01]  /*4760*/  LEA.HI R9, R8.reuse, R8, RZ, 0x1 ;  /* 0x0000000808097211 */ /* 0x040fe200078f08ff */
[----:B------:R-:W-:-:S04]  /*4770*/  IMAD.SHL.U32 R91, R8, 0x10, RZ ;  /* 0x00000010085b7824 */ /* 0x000fc800078e00ff */
[----:B------:R-:W-:-:S05]  /*4780*/  IMAD.SHL.U32 R9, R9, 0x800, RZ ;  /* 0x0000080009097824 */ /* 0x000fca00078e00ff */
[----:B------:R-:W-:Y:S02]  /*4790*/  LOP3.LUT R9, R9, 0xfffff000, RZ, 0xc0, !PT ;  /* 0xfffff00009097812 */ /* 0x000fe400078ec0ff */
[----:B----4-:R-:W-:-:S04]  /*47a0*/  LOP3.LUT R8, R12, 0x10, R91, 0xf8, !PT ;  /* 0x000000100c087812 */ /* 0x010fc800078ef85b */
[----:B-----5:R-:W-:-:S04]  /*47b0*/  LOP3.LUT R8, R8, R11, RZ, 0x3c, !PT ;  /* 0x0000000b08087212 */ /* 0x020fc800078e3cff */
[----:B--2---:R-:W-:Y:S01]  /*47c0*/  IADD3 R8, R8, R9, R10 ;  /* 0x0000000908087210 */ /* 0x004fe20007ffe00a */
        /* <DEDUP_REMOVED lines=9> */
[----:B------:R-:W-:Y:S02]  /*4860*/  LOP3.LUT R40, R33, 0xff, RZ, 0xc0, !PT ;  /* 0x000000ff21287812 */ /* 0x000fe400078ec0ff */
[----:B------:R-:W-:Y:S01]  /*4870*/  SHF.R.U32.HI R33, RZ, 0x18, R33 ;  /* 0x00000018ff217819 */ /* 0x000fe20000011621 */
[----:B------:R-:W-:Y:S01]  /*4880*/  IMAD.SHL.U32 R42, R42, 0x100, RZ ;  /* 0x000001002a2a7824 */ /* 0x000fe200078e00ff */
[--C-:B------:R-:W-:Y:S02]  /*4890*/  SHF.R.U32.HI R32, RZ, 0x10, R35.reuse ;  /* 0x00000010ff207819 */ /* 0x100fe40000011623 */
[----:B------:R-:W-:-:S02]  /*48a0*/  SHF.R.U32.HI R92, RZ, 0x8, R35 ;  /* 0x00000008ff5c7819 */ /* 0x000fc40000011623 */
[----:B------:R-:W-:Y:S01]  /*48b0*/  LOP3.LUT R93, R35, 0xff, RZ, 0xc0, !PT ;  /* 0x000000ff235d7812 */ /* 0x000fe200078ec0ff */
[----:B------:R-:W-:Y:S01]  /*48c0*/  IMAD.U32 R32, R32, 0x10000, RZ ;  /* 0x0001000020207824 */ /* 0x000fe200078e00ff */
[----:B------:R-:W-:Y:S01]  /*48d0*/  SHF.R.U32.HI R96, RZ, 0x18, R35 ;  /* 0x00000018ff607819 */ /* 0x000fe20000011623 */
[----:B------:R-:W-:Y:S01]  /*48e0*/  IMAD.SHL.U32 R92, R92, 0x100, RZ ;  /* 0x000001005c5c7824 */ /* 0x000fe200078e00ff */
[----:B------:R-:W-:Y:S02]  /*48f0*/  SHF.R.U32.HI R94, RZ, 0x8, R41 ;  /* 0x00000008ff5e7819 */ /* 0x000fe40000011629 */
[----:B------:R-:W-:Y:S02]  /*4900*/  LOP3.LUT R97, R43, 0xff, RZ, 0xc0, !PT ;  /* 0x000000ff2b617812 */ /* 0x000fe400078ec0ff */
[----:B------:R-:W-:Y:S02]  /*4910*/  SHF.R.U32.HI R100, RZ, 0x18, R43 ;  /* 0x00000018ff647819 */ /* 0x000fe4000001162b */
[----:B------:R-:W-:-:S02]  /*4920*/  SHF.R.U32.HI R35, RZ, 0x10, R41 ;  /* 0x00000010ff237819 */ /* 0x000fc40000011629 */
[----:B------:R-:W-:Y:S02]  /*4930*/  LOP3.LUT R95, R41, 0xff, RZ, 0xc0, !PT ;  /* 0x000000ff295f7812 */ /* 0x000fe400078ec0ff */
[----:B------:R-:W-:Y:S01]  /*4940*/  SHF.R.U32.HI R98, RZ, 0x18, R41 ;  /* 0x00000018ff627819 */ /* 0x000fe20000011629 */
[----:B------:R-:W-:Y:S01]  /*4950*/  IMAD.U32 R35, R35, 0x10000, RZ ;  /* 0x0001000023237824 */ /* 0x000fe200078e00ff */
[----:B------:R-:W-:Y:S02]  /*4960*/  PRMT R41, R33, 0x654, R40 ;  /* 0x0000065421297816 */ /* 0x000fe40000000028 */
[--C-:B------:R-:W-:Y:S02]  /*4970*/  SHF.R.U32.HI R33, RZ, 0x10, R43.reuse ;  /* 0x00000010ff217819 */ /* 0x100fe4000001162b */
[----:B------:R-:W-:Y:S02]  /*4980*/  SHF.R.U32.HI R40, RZ, 0x8, R43 ;  /* 0x00000008ff287819 */ /* 0x000fe4000001162b */
[----:B------:R-:W-:Y:S01]  /*4990*/  PRMT R43, R100, 0x654, R97 ;  /* 0x00000654642b7816 */ /* 0x000fe20000000061 */
[----:B------:R-:W-:Y:S01]  /*49a0*/  IMAD.SHL.U32 R97, R94, 0x100, RZ ;  /* 0x000001005e617824 */ /* 0x000fe200078e00ff */
[----:B------:R-:W-:Y:S01]  /*49b0*/  PRMT R98, R98, 0x654, R95 ;  /* 0x0000065462627816 */ /* 0x000fe2000000005f */
[----:B------:R-:W-:Y:S01]  /*49c0*/  IMAD.SHL.U32 R40, R40, 0x100, RZ ;  /* 0x0000010028287824 */ /* 0x000fe200078e00ff */
[----:B------:R-:W-:-:S02]  /*49d0*/  LOP3.LUT R41, R41, 0xff00, R42, 0xf8, !PT ;  /* 0x0000ff0029297812 */ /* 0x000fc400078ef82a */
[----:B------:R-:W-:Y:S02]  /*49e0*/  SHF.L.U32 R34, R34, 0x10, RZ ;  /* 0x0000001022227819 */ /* 0x000fe400000006ff */
[----:B------:R-:W-:Y:S02]  /*49f0*/  LOP3.LUT R98, R98, 0xff00, R97, 0xf8, !PT ;  /* 0x0000ff0062627812 */ /* 0x000fe400078ef861 */
[----:B------:R-:W-:Y:S02]  /*4a00*/  PRMT R93, R96, 0x654, R93 ;  /* 0x00000654605d7816 */ /* 0x000fe4000000005d */
[----:B------:R-:W-:Y:S02]  /*4a10*/  LOP3.LUT R42, R41, 0xff0000, R34, 0xf8, !PT ;  /* 0x00ff0000292a7812 */ /* 0x000fe400078ef822 */
[----:B------:R-:W-:Y:S02]  /*4a20*/  LOP3.LUT R41, R98, 0xff0000, R35, 0xf8, !PT ;  /* 0x00ff000062297812 */ /* 0x000fe400078ef823 */
[----:B------:R-:W-:-:S02]  /*4a30*/  LOP3.LUT R95, R93, 0xff00, R92, 0xf8, !PT ;  /* 0x0000ff005d5f7812 */ /* 0x000fc400078ef85c */
[----:B--2---:R-:W-:Y:S02]  /*4a40*/  F2FP.F16.E4M3.UNPACK_B R92, R13 ;  /* 0x0000000dff5c723e */ /* 0x004fe400020006ff */
[----:B------:R-:W-:Y:S02]  /*4a50*/  F2FP.F16.E4M3.UNPACK_B R94, R41 ;  /* 0x00000029ff5e723e */ /* 0x000fe400020006ff */
[----:B0-----:R-:W-:Y:S01]  /*4a60*/  F2FP.F16.E4M3.UNPACK_B R34, R9 ;  /* 0x00000009ff22723e */ /* 0x001fe200020006ff */
        /* <DEDUP_REMOVED lines=15> */
[----:B------:R-:W-:Y:S01]  /*4b60*/  LOP3.LUT R40, R43, 0xff00, R40, 0xf8, !PT ;  /* 0x0000ff002b287812 */ /* 0x000fe200078ef828 */
[----:B------:R-:W-:-:S02]  /*4b70*/  IMAD.MOV.U32 R43, RZ, RZ, R11 ;  /* 0x000000ffff2b7224 */ /* 0x000fc400078e000b */
[-C--:B------:R-:W-:Y:S01]  /*4b80*/  FMUL.FTZ R34, R99, R94.reuse ;  /* 0x0000005e63227220 */ /* 0x080fe20000410000 */
[----:B------:R-:W-:Y:S01]  /*4b90*/  LOP3.LUT R32, R95, 0xff0000, R32, 0xf8, !PT ;  /* 0x00ff00005f207812 */ /* 0x000fe200078ef820 */
[C---:B------:R-:W-:Y:S01]  /*4ba0*/  FMUL.FTZ R92, R97.reuse, R94 ;  /* 0x0000005e615c7220 */ /* 0x040fe20000410000 */
[----:B------:R-:W-:Y:S01]  /*4bb0*/  F2FP.F16.E4M3.UNPACK_B R94, R41.H1 ;  /* 0x00000029ff5e723e */ /* 0x000fe200030006ff */
[-C--:B------:R-:W-:Y:S01]  /*4bc0*/  FFMA.FTZ R34, R97, R96.reuse, R34 ;  /* 0x0000006061227223 */ /* 0x080fe20000010022 */
[----:B------:R-:W-:Y:S02]  /*4bd0*/  HADD2.F32 R97, -RZ, R42.H0_H0 ;  /* 0x2000002aff617230 */ /* 0x000fe40000004100 */
[----:B------:R-:W-:Y:S01]  /*4be0*/  FFMA.FTZ R92, R99, R96, -R92 ;  /* 0x00000060635c7223 */ /* 0x000fe2000001085c */
[----:B------:R-:W-:Y:S01]  /*4bf0*/  F2FP.F16.E4M3.UNPACK_B R96, R9.H1 ;  /* 0x00000009ff60723e */ /* 0x000fe200030006ff */
[----:B------:R-:W-:Y:S01]  /*4c00*/  HADD2.F32 R9, -RZ, R13.H0_H0 ;  /* 0x2000000dff097230 */ /* 0x000fe20000004100 */
[----:B------:R-:W-:Y:S01]  /*4c10*/  F2FP.F16.E4M3.UNPACK_B R11, R43 ;  /* 0x0000002bff0b723e */ /* 0x000fe200020006ff */
[----:B------:R-:W-:-:S02]  /*4c20*/  HADD2.F32 R98, -RZ, R94.H0_H0 ;  /* 0x2000005eff627230 */ /* 0x000fc40000004100 */
[----:B------:R-:W-:Y:S02]  /*4c30*/  HADD2.F32 R41, -RZ, R96.H0_H0 ;  /* 0x20000060ff297230 */ /* 0x000fe40000004100 */
[----:B------:R-:W-:Y:S02]  /*4c40*/  HADD2.F32 R13, -RZ, R13.H1_H1 ;  /* 0x3000000dff0d7230 */ /* 0x000fe40000004100 */
[-C--:B------:R-:W-:Y:S01]  /*4c50*/  FMUL.FTZ R99, R9, R98.reuse ;  /* 0x0000006209637220 */ /* 0x080fe20000410000 */
[----:B------:R-:W-:Y:S02]  /*4c60*/  HADD2.F32 R94, -RZ, R94.H1_H1 ;  /* 0x3000005eff5e7230 */ /* 0x000fe40000004100 */
[C---:B------:R-:W-:Y:S01]  /*4c70*/  FMUL.FTZ R98, R41.reuse, R98 ;  /* 0x0000006229627220 */ /* 0x040fe20000410000 */
[----:B------:R-:W-:Y:S02]  /*4c80*/  HADD2.F32 R42, -RZ, R42.H1_H1 ;  /* 0x3000002aff2a7230 */ /* 0x000fe40000004100 */
[----:B------:R-:W-:Y:S01]  /*4c90*/  FFMA.FTZ R41, R41, R97, -R99 ;  /* 0x0000006129297223 */ /* 0x000fe20000010863 */
[----:B------:R-:W-:-:S02]  /*4ca0*/  HADD2.F32 R99, -RZ, R11.H0_H0 ;  /* 0x2000000bff637230 */ /* 0x000fc40000004100 */
[----:B------:R-:W-:Y:S01]  /*4cb0*/  FFMA.FTZ R9, R9, R97, R98 ;  /* 0x0000006109097223 */ /* 0x000fe20000010062 */
[----:B------:R-:W-:Y:S02]  /*4cc0*/  HADD2.F32 R97, -RZ, R96.H1_H1 ;  /* 0x30000060ff617230 */ /* 0x000fe40000004100 */
[-C--:B------:R-:W-:Y:S01]  /*4cd0*/  FMUL.FTZ R96, R13, R94.reuse ;  /* 0x0000005e0d607220 */ /* 0x080fe20000410000 */
[----:B------:R-:W-:Y:S02]  /*4ce0*/  HADD2.F32 R11, -RZ, R11.H1_H1 ;  /* 0x3000000bff0b7230 */ /* 0x000fe40000004100 */
[C---:B------:R-:W-:Y:S01]  /*4cf0*/  FMUL.FTZ R98, R97.reuse, R94 ;  /* 0x0000005e61627220 */ /* 0x040fe20000410000 */
[----:B------:R-:W-:Y:S01]  /*4d00*/  FFMA.FTZ R94, R97, R42, -R96 ;  /* 0x0000002a615e7223 */ /* 0x000fe20000010860 */
[----:B------:R-:W-:Y:S02]  /*4d10*/  F2FP.F16.E4M3.UNPACK_B R96, R32 ;  /* 0x00000020ff60723e */ /* 0x000fe400020006ff */
[----:B------:R-:W-:Y:S01]  /*4d20*/  FFMA.FTZ R42, R13, R42, R98 ;  /* 0x0000002a0d2a7223 */ /* 0x000fe20000010062 */
[----:B------:R-:W-:Y:S01]  /*4d30*/  IMAD.U32 R13, R33, 0x10000, RZ ;  /* 0x00010000210d7824 */ /* 0x000fe200078e00ff */
[-C--:B------:R-:W-:Y:S01]  /*4d40*/  F2FP.F16.E4M3.UNPACK_B R33, R15.reuse ;  /* 0x0000000fff21723e */ /* 0x080fe200020006ff */
[--C-:B------:R-:W-:Y:S01]  /*4d50*/  HADD2.F32 R98, -RZ, R96.reuse.H0_H0 ;  /* 0x20000060ff627230 */ /* 0x100fe20000004100 */
[----:B------:R-:W-:Y:S01]  /*4d60*/  F2FP.F16.E4M3.UNPACK_B R15, R15.H1 ;  /* 0x0000000fff0f723e */ /* 0x000fe200030006ff */
[----:B------:R-:W-:Y:S01]  /*4d70*/  HADD2.F32 R96, -RZ, R96.H1_H1 ;  /* 0x30000060ff607230 */ /* 0x000fe20000004100 */
[----:B------:R-:W-:Y:S01]  /*4d80*/  LOP3.LUT R13, R40, 0xff0000, R13, 0xf8, !PT ;  /* 0x00ff0000280d7812 */ /* 0x000fe200078ef80d */
[----:B------:R-:W-:Y:S01]  /*4d90*/  HADD2.F32 R97, -RZ, R33.H0_H0 ;  /* 0x20000021ff617230 */ /* 0x000fe20000004100 */
[----:B------:R-:W-:-:S02]  /*4da0*/  F2FP.F16.E4M3.UNPACK_B R32, R32.H1 ;  /* 0x00000020ff20723e */ /* 0x000fc400030006ff */
[-C--:B------:R-:W-:Y:S02]  /*4db0*/  F2FP.F16.E4M3.UNPACK_B R95, R13.reuse ;  /* 0x0000000dff5f723e */ /* 0x080fe400020006ff */
[----:B------:R-:W-:Y:S02]  /*4dc0*/  F2FP.F16.E4M3.UNPACK_B R13, R13.H1 ;  /* 0x0000000dff0d723e */ /* 0x000fe400030006ff */
[----:B------:R-:W-:Y:S01]  /*4dd0*/  F2FP.SATFINITE.E4M3.F32.PACK_AB_MERGE_C R41, R94, R41, RZ ;  /* 0x000000295e29723e */ /* 0x000fe200048070ff */
[--C-:B------:R-:W-:Y:S01]  /*4de0*/  HADD2.F32 R40, -RZ, R95.reuse.H0_H0 ;  /* 0x2000005fff287230 */ /* 0x100fe20000004100 */
[----:B------:R-:W-:Y:S01]  /*4df0*/  F2FP.SATFINITE.E4M3.F32.PACK_AB_MERGE_C R9, R42, R9, RZ ;  /* 0x000000092a09723e */ /* 0x000fe200048070ff */
[----:B------:R-:W-:Y:S01]  /*4e00*/  HADD2.F32 R95, -RZ, R95.H1_H1 ;  /* 0x3000005fff5f7230 */ /* 0x000fe20000004100 */
[----:B------:R-:W-:Y:S02]  /*4e10*/  F2FP.SATFINITE.E4M3.F32.PACK_AB_MERGE_C R92, R92, R93, R41 ;  /* 0x0000005d5c5c723e */ /* 0x000fe40004807029 */
[-C--:B------:R-:W-:Y:S01]  /*4e20*/  FMUL.FTZ R100, R97, R40.reuse ;  /* 0x0000002861647220 */ /* 0x080fe20000410000 */
[----:B------:R-:W-:Y:S01]  /*4e30*/  FMUL.FTZ R40, R99, R40 ;  /* 0x0000002863287220 */ /* 0x000fe20000410000 */
[----:B------:R-:W-:-:S02]  /*4e40*/  F2FP.F16.E4M3.UNPACK_B R41, R85.H1 ;  /* 0x00000055ff29723e */ /* 0x000fc400030006ff */
[-C--:B------:R-:W-:Y:S01]  /*4e50*/  FFMA.FTZ R100, R99, R98.reuse, -R100 ;  /* 0x0000006263647223 */ /* 0x080fe20000010864 */
[----:B------:R-:W-:Y:S01]  /*4e60*/  FFMA.FTZ R97, R97, R98, R40 ;  /* 0x0000006261617223 */ /* 0x000fe20000010028 */
[----:B------:R-:W-:Y:S01]  /*4e70*/  HADD2.F32 R40, -RZ, R33.H1_H1 ;  /* 0x30000021ff287230 */ /* 0x000fe20000004100 */
[----:B------:R-:W-:Y:S01]  /*4e80*/  F2FP.F16.E4M3.UNPACK_B R85, R85 ;  /* 0x00000055ff55723e */ /* 0x000fe200020006ff */
[--C-:B------:R-:W-:Y:S02]  /*4e90*/  HADD2.F32 R98, -RZ, R13.reuse.H0_H0 ;  /* 0x2000000dff627230 */ /* 0x100fe40000004100 */
[----:B------:R-:W-:Y:S02]  /*4ea0*/  HADD2.F32 R13, -RZ, R13.H1_H1 ;  /* 0x3000000dff0d7230 */ /* 0x000fe40000004100 */
[----:B------:R-:W-:Y:S01]  /*4eb0*/  FMUL.FTZ R33, R40, R95 ;  /* 0x0000005f28217220 */ /* 0x000fe20000410000 */
[--C-:B------:R-:W-:Y:S02]  /*4ec0*/  HADD2.F32 R93, -RZ, R41.reuse.H0_H0 ;  /* 0x20000029ff5d7230 */ /* 0x100fe40000004100 */
[----:B------:R-:W-:-:S02]  /*4ed0*/  HADD2.F32 R41, -RZ, R41.H1_H1 ;  /* 0x30000029ff297230 */ /* 0x000fc40000004100 */
[CC--:B------:R-:W-:Y:S01]  /*4ee0*/  FFMA.FTZ R33, R11.reuse, R96.reuse, -R33 ;  /* 0x000000600b217223 */ /* 0x0c0fe20000010821 */
[----:B------:R-:W-:Y:S01]  /*4ef0*/  FMUL.FTZ R11, R11, R95 ;  /* 0x0000005f0b0b7220 */ /* 0x000fe20000410000 */
[--C-:B------:R-:W-:Y:S02]  /*4f00*/  HADD2.F32 R95, -RZ, R32.reuse.H0_H0 ;  /* 0x20000020ff5f7230 */ /* 0x100fe40000004100 */
[----:B------:R-:W-:Y:S02]  /*4f10*/  HADD2.F32 R32, -RZ, R32.H1_H1 ;  /* 0x30000020ff207230 */ /* 0x000fe40000004100 */
[----:B------:R-:W-:Y:S01]  /*4f20*/  FFMA.FTZ R11, R40, R96, R11 ;  /* 0x00000060280b7223 */ /* 0x000fe2000001000b */
[----:B------:R-:W-:Y:S01]  /*4f30*/  F2FP.F16.E4M3.UNPACK_B R40, R43.H1 ;  /* 0x0000002bff28723e */ /* 0x000fe200030006ff */
[--C-:B------:R-:W-:Y:S02]  /*4f40*/  HADD2.F32 R43, -RZ, R15.reuse.H0_H0 ;  /* 0x2000000fff2b7230 */ /* 0x100fe40000004100 */
[----:B------:R-:W-:-:S02]  /*4f50*/  HADD2.F32 R15, -RZ, R15.H1_H1 ;  /* 0x3000000fff0f7230 */ /* 0x000fc40000004100 */
[--C-:B------:R-:W-:Y:S02]  /*4f60*/  HADD2.F32 R96, -RZ, R40.reuse.H0_H0 ;  /* 0x20000028ff607230 */ /* 0x100fe40000004100 */
[----:B------:R-:W-:Y:S01]  /*4f70*/  FMUL.FTZ R99, R43, R98 ;  /* 0x000000622b637220 */ /* 0x000fe20000410000 */
[----:B------:R-:W-:-:S03]  /*4f80*/  HADD2.F32 R40, -RZ, R40.H1_H1 ;  /* 0x30000028ff287230 */ /* 0x000fc60000004100 */
[C---:B------:R-:W-:Y:S01]  /*4f90*/  FFMA.FTZ R99, R96.reuse, R95, -R99 ;  /* 0x0000005f60637223 */ /* 0x040fe20000010863 */
[----:B------:R-:W-:-:S04]  /*4fa0*/  FMUL.FTZ R96, R96, R98 ;  /* 0x0000006260607220 */ /* 0x000fc80000410000 */
[----:B------:R-:W-:Y:S01]  /*4fb0*/  FFMA.FTZ R96, R43, R95, R96 ;  /* 0x0000005f2b607223 */ /* 0x000fe20000010060 */
[-C--:B------:R-:W-:Y:S01]  /*4fc0*/  FMUL.FTZ R43, R15, R13.reuse ;  /* 0x0000000d0f2b7220 */ /* 0x080fe20000410000 */
[----:B------:R-:W-:-:S03]  /*4fd0*/  FMUL.FTZ R13, R40, R13 ;  /* 0x0000000d280d7220 */ /* 0x000fc60000410000 */
[-C--:B------:R-:W-:Y:S01]  /*4fe0*/  FFMA.FTZ R43, R40, R32.reuse, -R43 ;  /* 0x00000020282b7223 */ /* 0x080fe2000001082b */
[----:B------:R-:W-:Y:S01]  /*4ff0*/  FFMA.FTZ R15, R15, R32, R13 ;  /* 0x000000200f0f7223 */ /* 0x000fe2000001000d */
[-C--:B------:R-:W-:Y:S02]  /*5000*/  F2FP.F16.E4M3.UNPACK_B R13, R89.reuse.H1 ;  /* 0x00000059ff0d723e */ /* 0x080fe400030006ff */
[----:B------:R-:W-:Y:S02]  /*5010*/  F2FP.F16.E4M3.UNPACK_B R32, R12.H1 ;  /* 0x0000000cff20723e */ /* 0x000fe400030006ff */
[----:B------:R-:W-:Y:S01]  /*5020*/  F2FP.F16.E4M3.UNPACK_B R40, R8.H1 ;  /* 0x00000008ff28723e */ /* 0x000fe200030006ff */
[--C-:B------:R-:W-:Y:S01]  /*5030*/  HADD2.F32 R94, -RZ, R13.reuse.H0_H0 ;  /* 0x2000000dff5e7230 */ /* 0x100fe20000004100 */
[----:B------:R-:W-:Y:S01]  /*5040*/  F2FP.F16.E4M3.UNPACK_B R89, R89 ;  /* 0x00000059ff59723e */ /* 0x000fe200020006ff */
[----:B------:R-:W-:Y:S01]  /*5050*/  HADD2.F32 R42, -RZ, R32.H0_H0 ;  /* 0x20000020ff2a7230 */ /* 0x000fe20000004100 */
[----:B------:R-:W-:Y:S01]  /*5060*/  F2FP.F16.E4M3.UNPACK_B R12, R12 ;  /* 0x0000000cff0c723e */ /* 0x000fe200020006ff */
[----:B------:R-:W-:Y:S01]  /*5070*/  HADD2.F32 R95, -RZ, R40.H0_H0 ;  /* 0x20000028ff5f7230 */ /* 0x000fe20000004100 */
[----:B------:R-:W-:Y:S01]  /*5080*/  F2FP.F16.E4M3.UNPACK_B R8, R8 ;  /* 0x00000008ff08723e */ /* 0x000fe200020006ff */
[----:B------:R-:W-:-:S02]  /*5090*/  HADD2.F32 R13, -RZ, R13.H1_H1 ;  /* 0x3000000dff0d7230 */ /* 0x000fc40000004100 */
[CC--:B------:R-:W-:Y:S01]  /*50a0*/  FMUL.FTZ R98, R42.reuse, R94.reuse ;  /* 0x0000005e2a627220 */ /* 0x0c0fe20000410000 */
[----:B------:R-:W-:Y:S02]  /*50b0*/  HADD2.F32 R40, -RZ, R40.H1_H1 ;  /* 0x30000028ff287230 */ /* 0x000fe40000004100 */
[----:B------:R-:W-:Y:S01]  /*50c0*/  FMUL.FTZ R94, R95, R94 ;  /* 0x0000005e5f5e7220 */ /* 0x000fe20000410000 */
[----:B------:R-:W-:Y:S01]  /*50d0*/  F2FP.SATFINITE.E4M3.F32.PACK_AB_MERGE_C R43, R43, R99, RZ ;  /* 0x000000632b2b723e */ /* 0x000fe200048070ff */
[-C--:B------:R-:W-:Y:S01]  /*50e0*/  FFMA.FTZ R98, R95, R93.reuse, -R98 ;  /* 0x0000005d5f627223 */ /* 0x080fe20000010862 */
[----:B------:R-:W-:Y:S01]  /*50f0*/  F2FP.SATFINITE.E4M3.F32.PACK_AB_MERGE_C R96, R15, R96, RZ ;  /* 0x000000600f60723e */ /* 0x000fe200048070ff */
[----:B------:R-:W-:Y:S01]  /*5100*/  FFMA.FTZ R94, R42, R93, R94 ;  /* 0x0000005d2a5e7223 */ /* 0x000fe2000001005e */
[----:B------:R-:W-:Y:S01]  /*5110*/  HADD2.F32 R42, -RZ, R32.H1_H1 ;  /* 0x30000020ff2a7230 */ /* 0x000fe20000004100 */
[----:B------:R-:W-:Y:S02]  /*5120*/  F2FP.SATFINITE.E4M3.F32.PACK_AB_MERGE_C R33, R33, R100, R43 ;  /* 0x000000642121723e */ /* 0x000fe4000480702b */
[----:B------:R-:W-:-:S02]  /*5130*/  F2FP.SATFINITE.E4M3.F32.PACK_AB_MERGE_C R15, R11, R97, R96 ;  /* 0x000000610b0f723e */ /* 0x000fc40004807060 */
[-C--:B------:R-:W-:Y:S01]  /*5140*/  FMUL.FTZ R93, R42, R13.reuse ;  /* 0x0000000d2a5d7220 */ /* 0x080fe20000410000 */
[C---:B------:R-:W-:Y:S01]  /*5150*/  FMUL.FTZ R13, R40.reuse, R13 ;  /* 0x0000000d280d7220 */ /* 0x040fe20000410000 */
[----:B------:R-:W-:Y:S02]  /*5160*/  IMAD.MOV.U32 R11, RZ, RZ, R33 ;  /* 0x000000ffff0b7224 */ /* 0x000fe400078e0021 */
[-C--:B------:R-:W-:Y:S01]  /*5170*/  FFMA.FTZ R32, R40, R41.reuse, -R93 ;  /* 0x0000002928207223 */ /* 0x080fe2000001085d */
[----:B------:R-:W-:Y:S01]  /*5180*/  FFMA.FTZ R13, R42, R41, R13 ;  /* 0x000000292a0d7223 */ /* 0x000fe2000001000d */
[----:B------:R-:W-:Y:S02]  /*5190*/  HADD2.F32 R42, -RZ, R89.H0_H0 ;  /* 0x20000059ff2a7230 */ /* 0x000fe40000004100 */
        /* <DEDUP_REMOVED lines=14> */
[----:B------:R-:W-:Y:S02]  /*5280*/  F2FP.F16.E4M3.UNPACK_B R86, R86 ;  /* 0x00000056ff56723e */ /* 0x000fe400020006ff */
[-C--:B------:R-:W-:Y:S01]  /*5290*/  FMUL.FTZ R41, R40, R89.reuse ;  /* 0x0000005928297220 */ /* 0x080fe20000410000 */
[C---:B------:R-:W-:Y:S01]  /*52a0*/  FMUL.FTZ R89, R8.reuse, R89 ;  /* 0x0000005908597220 */ /* 0x040fe20000410000 */
[--C-:B------:R-:W-:Y:S02]  /*52b0*/  HADD2.F32 R101, -RZ, R13.reuse.H0_H0 ;  /* 0x2000000dff657230 */ /* 0x100fe40000004100 */
[-C--:B------:R-:W-:Y:S01]  /*52c0*/  FFMA.FTZ R12, R8, R85.reuse, -R41 ;  /* 0x00000055080c7223 */ /* 0x080fe20000010829 */
[----:B------:R-:W-:Y:S01]  /*52d0*/  FFMA.FTZ R8, R40, R85, R89 ;  /* 0x0000005528087223 */ /* 0x000fe20000010059 */
[----:B------:R-:W-:Y:S01]  /*52e0*/  F2FP.F16.E4M3.UNPACK_B R41, R14.H1 ;  /* 0x0000000eff29723e */ /* 0x000fe200030006ff */
[----:B------:R-:W-:Y:S01]  /*52f0*/  HADD2.F32 R13, -RZ, R13.H1_H1 ;  /* 0x3000000dff0d7230 */ /* 0x000fe20000004100 */
[----:B------:R-:W-:-:S02]  /*5300*/  F2FP.F16.E4M3.UNPACK_B R40, R10.H1 ;  /* 0x0000000aff28723e */ /* 0x000fc400030006ff */
[----:B------:R-:W-:Y:S01]  /*5310*/  F2FP.F16.E4M3.UNPACK_B R89, R87.H1 ;  /* 0x00000057ff59723e */ /* 0x000fe200030006ff */
[----:B------:R-:W-:Y:S01]  /*5320*/  HADD2.F32 R85, -RZ, R41.H0_H0 ;  /* 0x20000029ff557230 */ /* 0x000fe20000004100 */
[----:B------:R-:W-:Y:S01]  /*5330*/  F2FP.F16.E4M3.UNPACK_B R14, R14 ;  /* 0x0000000eff0e723e */ /* 0x000fe200020006ff */
[--C-:B------:R-:W-:Y:S01]  /*5340*/  HADD2.F32 R93, -RZ, R40.reuse.H0_H0 ;  /* 0x20000028ff5d7230 */ /* 0x100fe20000004100 */
[----:B------:R-:W-:Y:S01]  /*5350*/  F2FP.F16.E4M3.UNPACK_B R10, R10 ;  /* 0x0000000aff0a723e */ /* 0x000fe200020006ff */
[--C-:B------:R-:W-:Y:S02]  /*5360*/  HADD2.F32 R98, -RZ, R89.reuse.H0_H0 ;  /* 0x20000059ff627230 */ /* 0x100fe40000004100 */
[-C--:B------:R-:W-:Y:S01]  /*5370*/  FMUL.FTZ R99, R85, R101.reuse ;  /* 0x0000006555637220 */ /* 0x080fe20000410000 */
[----:B------:R-:W-:Y:S02]  /*5380*/  HADD2.F32 R40, -RZ, R40.H1_H1 ;  /* 0x30000028ff287230 */ /* 0x000fe40000004100 */
[----:B------:R-:W-:Y:S01]  /*5390*/  FMUL.FTZ R101, R93, R101 ;  /* 0x000000655d657220 */ /* 0x000fe20000410000 */
[----:B------:R-:W-:-:S02]  /*53a0*/  HADD2.F32 R89, -RZ, R89.H1_H1 ;  /* 0x30000059ff597230 */ /* 0x000fc40000004100 */
[-C--:B------:R-:W-:Y:S01]  /*53b0*/  FFMA.FTZ R99, R93, R98.reuse, -R99 ;  /* 0x000000625d637223 */ /* 0x080fe20000010863 */
[----:B------:R-:W-:Y:S01]  /*53c0*/  F2FP.F16.E4M3.UNPACK_B R87, R87 ;  /* 0x00000057ff57723e */ /* 0x000fe200020006ff */
[----:B------:R-:W-:Y:S01]  /*53d0*/  FFMA.FTZ R101, R85, R98, R101 ;  /* 0x0000006255657223 */ /* 0x000fe20000010065 */
[----:B------:R-:W-:Y:S01]  /*53e0*/  HADD2.F32 R98, -RZ, R41.H1_H1 ;  /* 0x30000029ff627230 */ /* 0x000fe20000004100 */
[----:B------:R-:W-:Y:S02]  /*53f0*/  F2FP.SATFINITE.E4M3.F32.PACK_AB_MERGE_C R95, R12, R95, R32 ;  /* 0x0000005f0c5f723e */ /* 0x000fe40004807020 */
[----:B------:R-:W-:Y:S01]  /*5400*/  HADD2.F32 R85, -RZ, R87.H0_H0 ;  /* 0x20000057ff557230 */ /* 0x000fe20000004100 */
[----:B------:R-:W-:Y:S01]  /*5410*/  F2FP.SATFINITE.E4M3.F32.PACK_AB_MERGE_C R12, R8, R42, R94 ;  /* 0x0000002a080c723e */ /* 0x000fe2000480705e */
[-C--:B------:R-:W-:Y:S01]  /*5420*/  FMUL.FTZ R41, R98, R13.reuse ;  /* 0x0000000d62297220 */ /* 0x080fe20000410000 */
[----:B------:R-:W-:Y:S01]  /*5430*/  FMUL.FTZ R13, R40, R13 ;  /* 0x0000000d280d7220 */ /* 0x000fe20000410000 */
[----:B------:R-:W-:-:S02]  /*5440*/  IMAD.MOV.U32 R8, RZ, RZ, R95 ;  /* 0x000000ffff087224 */ /* 0x000fc400078e005f */
[-C--:B------:R-:W-:Y:S01]  /*5450*/  FFMA.FTZ R40, R40, R89.reuse, -R41 ;  /* 0x0000005928287223 */ /* 0x080fe20000010829 */
[----:B------:R-:W-:Y:S01]  /*5460*/  FFMA.FTZ R13, R98, R89, R13 ;  /* 0x00000059620d7223 */ /* 0x000fe2000001000d */
[----:B------:R-:W-:Y:S02]  /*5470*/  HADD2.F32 R98, -RZ, R86.H0_H0 ;  /* 0x20000056ff627230 */ /* 0x000fe40000004100 */
[----:B------:R-:W-:Y:S01]  /*5480*/  HADD2.F32 R41, -RZ, R14.H0_H0 ;  /* 0x2000000eff297230 */ /* 0x000fe20000004100 */
[----:B------:R-:W-:Y:S01]  /*5490*/  F2FP.SATFINITE.E4M3.F32.PACK_AB_MERGE_C R40, R40, R99, RZ ;  /* 0x000000632828723e */ /* 0x000fe200048070ff */
[----:B------:R-:W-:Y:S01]  /*54a0*/  HADD2.F32 R89, -RZ, R10.H0_H0 ;  /* 0x2000000aff597230 */ /* 0x000fe20000004100 */
[----:B------:R-:W-:Y:S01]  /*54b0*/  F2FP.SATFINITE.E4M3.F32.PACK_AB_MERGE_C R13, R13, R101, RZ ;  /* 0x000000650d0d723e */ /* 0x000fe200048070ff */
        /* <DEDUP_REMOVED lines=11> */
[----:B------:R-:W-:-:S04]  /*5570*/  FFMA.FTZ R41, R41, R10, R86 ;  /* 0x0000000a29297223 */ /* 0x000fc80000010056 */
[----:B------:R-:W-:Y:S02]  /*5580*/  F2FP.SATFINITE.E4M3.F32.PACK_AB_MERGE_C R10, R14, R93, R40 ;  /* 0x0000005d0e0a723e */ /* 0x000fe40004807028 */
[----:B------:R-:W-:Y:S02]  /*5590*/  F2FP.SATFINITE.E4M3.F32.PACK_AB_MERGE_C R14, R41, R98, R13 ;  /* 0x00000062290e723e */ /* 0x000fe4000480700d */
[----:B------:R-:W-:Y:S01]  /*55a0*/  F2FP.SATFINITE.E4M3.F32.PACK_AB_MERGE_C R13, R34, R35, R9 ;  /* 0x00000023220d723e */ /* 0x000fe20004807009 */
[----:B------:R-:W-:-:S07]  /*55b0*/  IMAD.MOV.U32 R9, RZ, RZ, R92 ;  /* 0x000000ffff097224 */ /* 0x000fce00078e005c */
.L_x_11409:
[----:B------:R-:W-:Y:S05]  /*55c0*/  BSYNC B2 ;  /* 0x0000000000027941 */ /* 0x000fea0003800000 */
.L_x_11408:
[----:B---3--:R-:W-:-:S04]  /*55d0*/  IADD3 R32, P3, R48, R79, RZ ;  /* 0x0000004f30207210 */ /* 0x008fc80007f7e0ff */
[----:B------:R-:W-:Y:S02]  /*55e0*/  LEA.HI.X.SX32 R33, R48, R78, 0x1, P3 ;  /* 0x0000004e30217211 */ /* 0x000fe400018f0eff */
[----:B------:R-:W-:-:S03]  /*55f0*/  ISETP.GE.AND P3, PT, R91, R84, PT ;  /* 0x000000545b00720c */ /* 0x000fc60003f66270 */
[----:B0-----:R4:W-:Y:S10]  /*5600*/  ST.E.128 desc[UR42][R32.64], R8 ;  /* 0x0000000820007985 */ /* 0x0019f4000c101d2a */
[----:B------:R-:W-:-:S04]  /*5610*/  @!P3 IADD3 R34, P4, R79, R91, RZ ;  /* 0x0000005b4f22b210 */ /* 0x000fc80007f9e0ff */
[----:B------:R-:W-:-:S05]  /*5620*/  @!P3 LEA.HI.X.SX32 R35, R91, R78, 0x1, P4 ;  /* 0x0000004e5b23b211 */ /* 0x000fca00020f0eff */
[----:B--2---:R4:W-:Y:S04]  /*5630*/  @!P3 ST.E.128 desc[UR42][R34.64], R12 ;  /* 0x0000000c2200b985 */ /* 0x0049e8000c101d2a */
.L_x_11407:
[----:B------:R-:W-:Y:S05]  /*5640*/  BSYNC B1 ;  /* 0x0000000000017941 */ /* 0x000fea0003800000 */
.L_x_11406:
[----:B------:R-:W-:-:S13]  /*5650*/  ISETP.NE.AND P3, PT, R53, RZ, PT ;  /* 0x000000ff3500720c */ /* 0x000fda0003f65270 */
[----:B------:R-:W-:Y:S05]  /*5660*/  @!P3 BRA `(.L_x_11389) ;  /* 0x0000001000c4b947 */ /* 0x000fea0003800000 */
[----:B----4-:R-:W4:Y:S04]  /*5670*/  LDL R8, [R1+0x24] ;  /* 0x0000240001087983 */ /* 0x010f280000100800 */
[----:B0-----:R-:W5:Y:S04]  /*5680*/  LDL R11, [R1+0x4] ;  /* 0x00000400010b7983 */ /* 0x001f680000100800 */
[----:B------:R-:W5:Y:S04]  /*5690*/  LDL R10, [R1+0xa0] ;  /* 0x0000a000010a7983 */ /* 0x000f680000100800 */
[----:B------:R-:W5:Y:S01]  /*56a0*/  LDL R9, [R1+0x1c] ;  /* 0x00001c0001097983 */ /* 0x000f620000100800 */
[----:B---3--:R-:W-:-:S04]  /*56b0*/  IADD3 R32, P3, R3, R79, RZ ;  /* 0x0000004f03207210 */ /* 0x008fc80007f7e0ff */
[----:B--2---:R-:W-:Y:S02]  /*56c0*/  LEA.HI.X.SX32 R33, R3, R78, 0x1, P3 ;  /* 0x0000004e03217211 */ /* 0x004fe400018f0eff */
[----:B------:R-:W-:Y:S01]  /*56d0*/  ISETP.GE.AND P3, PT, R67, R77, PT ;  /* 0x0000004d4300720c */ /* 0x000fe20003f66270 */
[----:B------:R-:W-:Y:S01]  /*56e0*/  BSSY B1, `(.L_x_11410) ;  /* 0x00000ec000017945 */ /* 0x000fe20003800000 */
[----:B----4-:R-:W-:-:S04]  /*56f0*/  LOP3.LUT P4, RZ, R8, 0x1, RZ, 0xc0, !PT ;  /* 0x0000000108ff7812 */ /* 0x010fc8000788c0ff */
[----:B------:R-:W-:Y:S01]  /*5700*/  SEL R90, R55, R90, !P4 ;  /* 0x0000005a375a7207 */ /* 0x000fe20006000000 */
[----:B-----5:R-:W-:Y:S02]  /*5710*/  IMAD.MOV.U32 R12, RZ, RZ, R11 ;  /* 0x000000ffff0c7224 */ /* 0x020fe400078e000b */
[----:B------:R-:W-:Y:S02]  /*5720*/  IMAD.MOV.U32 R11, RZ, RZ, R10 ;  /* 0x000000ffff0b7224 */ /* 0x000fe400078e000a */
[----:B------:R-:W-:Y:S01]  /*5730*/  IMAD.MOV.U32 R10, RZ, RZ, R9 ;  /* 0x000000ffff0a7224 */ /* 0x000fe200078e0009 */
[----:B------:R-:W-:-:S04]  /*5740*/  SHF.R.S32.HI R9, RZ, 0x1f, R90 ;  /* 0x0000001fff097819 */ /* 0x000fc8000001145a */
[----:B------:R-:W-:-:S04]  /*5750*/  LEA.HI R9, R9, R90, RZ, 0x5 ;  /* 0x0000005a09097211 */ /* 0x000fc800078f28ff */
[----:B------:R-:W-:-:S04]  /*5760*/  SHF.R.S32.HI R9, RZ, 0x5, R9 ;  /* 0x00000005ff097819 */ /* 0x000fc80000011409 */
[----:B------:R-:W-:-:S04]  /*5770*/  LEA.HI.SX32 R9, R64, R9, 0x1c ;  /* 0x0000000940097211 */ /* 0x000fc800078fe2ff */
[C---:B------:R-:W-:Y:S01]  /*5780*/  LEA.HI R8, R9.reuse, R9, RZ, 0x1 ;  /* 0x0000000909087211 */ /* 0x040fe200078f08ff */
[----:B------:R-:W-:-:S04]  /*5790*/  IMAD.SHL.U32 R35, R9, 0x10, RZ ;  /* 0x0000001009237824 */ /* 0x000fc800078e00ff */
[----:B------:R-:W-:Y:S01]  /*57a0*/  IMAD.SHL.U32 R9, R8, 0x800, RZ ;  /* 0x0000080008097824 */ /* 0x000fe200078e00ff */
[----:B------:R-:W-:-:S04]  /*57b0*/  LOP3.LUT R8, R12, 0x10, R35, 0xf8, !PT ;  /* 0x000000100c087812 */ /* 0x000fc800078ef823 */
[----:B------:R-:W-:Y:S02]  /*57c0*/  LOP3.LUT R9, R9, 0xfffff000, RZ, 0xc0, !PT ;  /* 0xfffff00009097812 */ /* 0x000fe400078ec0ff */
[----:B------:R-:W-:-:S04]  /*57d0*/  LOP3.LUT R8, R8, R11, RZ, 0x3c, !PT ;  /* 0x0000000b08087212 */ /* 0x000fc800078e3cff */
        /* <DEDUP_REMOVED lines=9> */
[----:B--2---:R-:W-:Y:S01]  /*5870*/  IMAD.MOV.U32 R36, RZ, RZ, R12 ;  /* 0x000000ffff247224 */ /* 0x004fe200078e000c */
[----:B------:R-:W-:Y:S01]  /*5880*/  SHF.R.U32.HI R90, RZ, 0x18, R5 ;  /* 0x00000018ff5a7819 */ /* 0x000fe20000011605 */
[----:B0-----:R-:W-:Y:S01]  /*5890*/  IMAD.MOV.U32 R34, RZ, RZ, R8 ;  /* 0x000000ffff227224 */ /* 0x001fe200078e0008 */
[----:B------:R-:W-:Y:S01]  /*58a0*/  LOP3.LUT R87, R5, 0xff, RZ, 0xc0, !PT ;  /* 0x000000ff05577812 */ /* 0x000fe200078ec0ff */
[----:B------:R-:W-:Y:S01]  /*58b0*/  IMAD.SHL.U32 R4, R4, 0x100, RZ ;  /* 0x0000010004047824 */ /* 0x000fe200078e00ff */
[----:B------:R-:W-:Y:S02]  /*58c0*/  SHF.R.U32.HI R77, RZ, 0x8, R39 ;  /* 0x00000008ff4d7819 */ /* 0x000fe40000011627 */
[--C-:B------:R-:W-:Y:S02]  /*58d0*/  SHF.R.U32.HI R41, RZ, 0x18, R7.reuse ;  /* 0x00000018ff297819 */ /* 0x100fe40000011607 */
[----:B------:R-:W-:Y:S01]  /*58e0*/  LOP3.LUT R6, R7, 0xff, RZ, 0xc0, !PT ;  /* 0x000000ff07067812 */ /* 0x000fe200078ec0ff */
[----:B------:R-:W-:Y:S01]  /*58f0*/  IMAD.SHL.U32 R12, R77, 0x100, RZ ;  /* 0x000001004d0c7824 */ /* 0x000fe200078e00ff */
[----:B------:R-:W-:-:S02]  /*5900*/  SHF.R.U32.HI R40, RZ, 0x8, R7 ;  /* 0x00000008ff287819 */ /* 0x000fc40000011607 */
[----:B------:R-:W-:Y:S02]  /*5910*/  SHF.R.U32.HI R38, RZ, 0x10, R5 ;  /* 0x00000010ff267819 */ /* 0x000fe40000011605 */
[----:B------:R-:W-:Y:S02]  /*5920*/  SHF.R.U32.HI R43, RZ, 0x8, R37 ;  /* 0x00000008ff2b7819 */ /* 0x000fe40000011625 */
[----:B------:R-:W-:Y:S02]  /*5930*/  PRMT R87, R90, 0x654, R87 ;  /* 0x000006545a577816 */ /* 0x000fe40000000057 */
[----:B------:R-:W-:Y:S01]  /*5940*/  SHF.R.U32.HI R42, RZ, 0x10, R7 ;  /* 0x00000010ff2a7819 */ /* 0x000fe20000011607 */
[----:B------:R-:W-:Y:S01]  /*5950*/  IMAD.SHL.U32 R8, R43, 0x100, RZ ;  /* 0x000001002b087824 */ /* 0x000fe200078e00ff */
[----:B------:R-:W-:Y:S02]  /*5960*/  SHF.R.U32.HI R85, RZ, 0x18, R37 ;  /* 0x00000018ff557819 */ /* 0x000fe40000011625 */
[----:B------:R-:W-:-:S02]  /*5970*/  LOP3.LUT R86, R37, 0xff, RZ, 0xc0, !PT ;  /* 0x000000ff25567812 */ /* 0x000fc400078ec0ff */
[----:B------:R-:W-:Y:S02]  /*5980*/  SHF.R.U32.HI R5, RZ, 0x10, R37 ;  /* 0x00000010ff057819 */ /* 0x000fe40000011625 */
[----:B------:R-:W-:Y:S01]  /*5990*/  PRMT R6, R41, 0x654, R6 ;  /* 0x0000065429067816 */ /* 0x000fe20000000006 */
[----:B------:R-:W-:Y:S01]  /*59a0*/  IMAD.SHL.U32 R41, R40, 0x100, RZ ;  /* 0x0000010028297824 */ /* 0x000fe200078e00ff */
[----:B------:R-:W-:Y:S02]  /*59b0*/  LOP3.LUT R37, R39, 0xff0000ff, RZ, 0xc0, !PT ;  /* 0xff0000ff27257812 */ /* 0x000fe400078ec0ff */
[----:B------:R-:W-:Y:S01]  /*59c0*/  SHF.R.U32.HI R7, RZ, 0x10, R39 ;  /* 0x00000010ff077819 */ /* 0x000fe20000011627 */
[----:B------:R-:W-:Y:S01]  /*59d0*/  IMAD.U32 R39, R38, 0x10000, RZ ;  /* 0x0001000026277824 */ /* 0x000fe200078e00ff */
[----:B------:R-:W-:Y:S02]  /*59e0*/  LOP3.LUT R4, R87, 0xff00, R4, 0xf8, !PT ;  /* 0x0000ff0057047812 */ /* 0x000fe400078ef804 */
[----:B------:R-:W-:Y:S01]  /*59f0*/  PRMT R85, R85, 0x654, R86 ;  /* 0x0000065455557816 */ /* 0x000fe20000000056 */
[----:B------:R-:W-:Y:S01]  /*5a00*/  IMAD.U32 R86, R7, 0x10000, RZ ;  /* 0x0001000007567824 */ /* 0x000fe200078e00ff */
[----:B------:R-:W-:-:S02]  /*5a10*/  LOP3.LUT R77, R37, 0xff00, R12, 0xf8, !PT ;  /* 0x0000ff00254d7812 */ /* 0x000fc400078ef80c */
[----:B------:R-:W-:Y:S02]  /*5a20*/  F2FP.F16.E4M3.UNPACK_B R40, R83.H1 ;  /* 0x00000053ff28723e */ /* 0x000fe400030006ff */
[----:B------:R-:W-:Y:S02]  /*5a30*/  F2FP.F16.E4M3.UNPACK_B R38, R36.H1 ;  /* 0x00000024ff26723e */ /* 0x000fe400030006ff */
[----:B------:R-:W-:Y:S01]  /*5a40*/  LOP3.LUT R41, R6, 0xff00, R41, 0xf8, !PT ;  /* 0x0000ff0006297812 */ /* 0x000fe200078ef829 */
[----:B------:R-:W-:Y:S01]  /*5a50*/  HADD2.F32 R43, -RZ, R40.H0_H0 ;  /* 0x20000028ff2b7230 */ /* 0x000fe20000004100 */
[----:B------:R-:W-:Y:S02]  /*5a60*/  F2FP.F16.E4M3.UNPACK_B R37, R34.H1 ;  /* 0x00000022ff25723e */ /* 0x000fe400030006ff */
[----:B------:R-:W-:Y:S01]  /*5a70*/  LOP3.LUT R6, R4, 0xff0000, R39, 0xf8, !PT ;  /* 0x00ff000004067812 */ /* 0x000fe200078ef827 */
[----:B------:R-:W-:Y:S01]  /*5a80*/  IMAD.U32 R4, R42, 0x10000, RZ ;  /* 0x000100002a047824 */ /* 0x000fe200078e00ff */
[----:B------:R-:W-:Y:S01]  /*5a90*/  LOP3.LUT R85, R85, 0xff00, R8, 0xf8, !PT ;  /* 0x0000ff0055557812 */ /* 0x000fe200078ef808 */
[----:B------:R-:W-:Y:S01]  /*5aa0*/  IMAD.U32 R42, R5, 0x10000, RZ ;  /* 0x00010000052a7824 */ /* 0x000fe200078e00ff */
[----:B------:R-:W-:Y:S01]  /*5ab0*/  F2FP.F16.E4M3.UNPACK_B R39, R81.H1 ;  /* 0x00000051ff27723e */ /* 0x000fe200030006ff */
[----:B------:R-:W-:Y:S01]  /*5ac0*/  HADD2.F32 R8, -RZ, R38.H0_H0 ;  /* 0x20000026ff087230 */ /* 0x000fe20000004100 */
[----:B------:R-:W-:Y:S01]  /*5ad0*/  LOP3.LUT R4, R41, 0xff0000, R4, 0xf8, !PT ;  /* 0x00ff000029047812 */ /* 0x000fe200078ef804 */
[----:B------:R-:W-:Y:S01]  /*5ae0*/  HADD2.F32 R12, -RZ, R37.H0_H0 ;  /* 0x20000025ff0c7230 */ /* 0x000fe20000004100 */
[----:B------:R-:W-:Y:S01]  /*5af0*/  LOP3.LUT R7, R85, 0xff0000, R42, 0xf8, !PT ;  /* 0x00ff000055077812 */ /* 0x000fe200078ef82a */
[--C-:B------:R-:W-:Y:S01]  /*5b00*/  HADD2.F32 R41, -RZ, R39.reuse.H0_H0 ;  /* 0x20000027ff297230 */ /* 0x100fe20000004100 */
[----:B------:R-:W-:Y:S01]  /*5b10*/  LOP3.LUT R5, R77, 0xff0000, R86, 0xf8, !PT ;  /* 0x00ff00004d057812 */ /* 0x000fe200078ef856 */
[----:B------:R-:W-:Y:S01]  /*5b20*/  FMUL.FTZ R87, R8, R43 ;  /* 0x0000002b08577220 */ /* 0x000fe20000410000 */
[----:B------:R-:W-:-:S02]  /*5b30*/  HADD2.F32 R42, -RZ, R39.H1_H1 ;  /* 0x30000027ff2a7230 */ /* 0x000fc40000004100 */
[----:B------:R-:W-:Y:S01]  /*5b40*/  FMUL.FTZ R43, R12, R43 ;  /* 0x0000002b0c2b7220 */ /* 0x000fe20000410000 */
[----:B------:R-:W-:Y:S01]  /*5b50*/  HADD2.F32 R86, -RZ, R40.H1_H1 ;  /* 0x30000028ff567230 */ /* 0x000fe20000004100 */
[----:B------:R-:W-:Y:S01]  /*5b60*/  F2FP.F16.E4M3.UNPACK_B R83, R83 ;  /* 0x00000053ff53723e */ /* 0x000fe200020006ff */
[----:B------:R-:W-:Y:S01]  /*5b70*/  HADD2.F32 R39, -RZ, R38.H1_H1 ;  /* 0x30000026ff277230 */ /* 0x000fe20000004100 */
[----:B------:R-:W-:Y:S01]  /*5b80*/  F2FP.F16.E4M3.UNPACK_B R40, R36 ;  /* 0x00000024ff28723e */ /* 0x000fe200020006ff */
[----:B------:R-:W-:Y:S01]  /*5b90*/  FFMA.FTZ R8, R8, R41, R43 ;  /* 0x0000002908087223 */ /* 0x000fe2000001002b */
[----:B------:R-:W-:Y:S01]  /*5ba0*/  F2FP.F16.E4M3.UNPACK_B R38, R34 ;  /* 0x00000022ff26723e */ /* 0x000fe200020006ff */
[----:B------:R-:W-:Y:S01]  /*5bb0*/  HADD2.F32 R43, -RZ, R83.H0_H0 ;  /* 0x20000053ff2b7230 */ /* 0x000fe20000004100 */
[----:B------:R-:W-:Y:S01]  /*5bc0*/  F2FP.F16.E4M3.UNPACK_B R81, R81 ;  /* 0x00000051ff51723e */ /* 0x000fe200020006ff */
[----:B------:R-:W-:Y:S02]  /*5bd0*/  HADD2.F32 R34, -RZ, R40.H0_H0 ;  /* 0x20000028ff227230 */ /* 0x000fe40000004100 */
[----:B------:R-:W-:Y:S01]  /*5be0*/  FFMA.FTZ R12, R12, R41, -R87 ;  /* 0x000000290c0c7223 */ /* 0x000fe20000010857 */
[----:B------:R-:W-:-:S02]  /*5bf0*/  HADD2.F32 R36, -RZ, R38.H0_H0 ;  /* 0x20000026ff247230 */ /* 0x000fc40000004100 */
[----:B------:R-:W-:Y:S01]  /*5c00*/  FMUL.FTZ R90, R39, R86 ;  /* 0x00000056275a7220 */ /* 0x000fe20000410000 */
        /* <DEDUP_REMOVED lines=8> */
[C---:B------:R-:W-:Y:S01]  /*5c90*/  FMUL.FTZ R86, R37.reuse, R86 ;  /* 0x0000005625567220 */ /* 0x040fe20000410000 */
[----:B------:R-:W-:Y:S02]  /*5ca0*/  HADD2.F32 R38, -RZ, R38.H1_H1 ;  /* 0x30000026ff267230 */ /* 0x000fe40000004100 */
[-C--:B------:R-:W-:Y:S01]  /*5cb0*/  FFMA.FTZ R37, R37, R42.reuse, -R90 ;  /* 0x0000002a25257223 */ /* 0x080fe2000001085a */
[----:B------:R-:W-:Y:S02]  /*5cc0*/  HADD2.F32 R43, -RZ, R81.H1_H1 ;  /* 0x30000051ff2b7230 */ /* 0x000fe40000004100 */
[-C--:B------:R-:W-:Y:S01]  /*5cd0*/  FMUL.FTZ R41, R40, R83.reuse ;  /* 0x0000005328297220 */ /* 0x080fe20000410000 */
        /* <DEDUP_REMOVED lines=14> */
[----:B------:R-:W-:Y:S02]  /*5dc0*/  HADD2.F32 R87, -RZ, R77.H1_H1 ;  /* 0x3000004dff577230 */ /* 0x000fe40000004100 */
[----:B------:R-:W-:Y:S01]  /*5dd0*/  FMUL.FTZ R86, R40, R86 ;  /* 0x0000005628567220 */ /* 0x000fe20000410000 */
[----:B------:R-:W-:Y:S01]  /*5de0*/  HADD2.F32 R42, -RZ, R42.H1_H1 ;  /* 0x3000002aff2a7230 */ /* 0x000fe20000004100 */
[----:B------:R-:W-:Y:S01]  /*5df0*/  F2FP.SATFINITE.E4M3.F32.PACK_AB_MERGE_C R12, R37, R12, RZ ;  /* 0x0000000c250c723e */ /* 0x000fe200048070ff */
[----:B------:R-:W-:-:S02]  /*5e00*/  HADD2.F32 R77, -RZ, R38.H1_H1 ;  /* 0x30000026ff4d7230 */ /* 0x000fc40000004100 */
[----:B------:R-:W-:Y:S01]  /*5e10*/  FFMA.FTZ R38, R40, R85, -R89 ;  /* 0x0000005528267223 */ /* 0x000fe20000010859 */
[----:B------:R-:W-:Y:S02]  /*5e20*/  HADD2.F32 R83, -RZ, R83.H1_H1 ;  /* 0x30000053ff537230 */ /* 0x000fe40000004100 */
[C---:B------:R-:W-:Y:S01]  /*5e30*/  FMUL.FTZ R90, R42.reuse, R87 ;  /* 0x000000572a5a7220 */ /* 0x040fe20000410000 */
[----:B------:R-:W-:Y:S01]  /*5e40*/  FFMA.FTZ R40, R81, R85, R86 ;  /* 0x0000005551287223 */ /* 0x000fe20000010056 */
[C---:B------:R-:W-:Y:S01]  /*5e50*/  FMUL.FTZ R87, R77.reuse, R87 ;  /* 0x000000574d577220 */ /* 0x040fe20000410000 */
[----:B------:R-:W-:Y:S01]  /*5e60*/  F2FP.F16.E4M3.UNPACK_B R85, R82 ;  /* 0x00000052ff55723e */ /* 0x000fe200020006ff */
[-C--:B------:R-:W-:Y:S01]  /*5e70*/  FFMA.FTZ R77, R77, R83.reuse, -R90 ;  /* 0x000000534d4d7223 */ /* 0x080fe2000001085a */
[----:B------:R-:W-:Y:S01]  /*5e80*/  F2FP.F16.E4M3.UNPACK_B R82, R14 ;  /* 0x0000000eff52723e */ /* 0x000fe200020006ff */
[----:B------:R-:W-:Y:S01]  /*5e90*/  FFMA.FTZ R81, R42, R83, R87 ;  /* 0x000000532a517223 */ /* 0x000fe20000010057 */
[----:B------:R-:W-:Y:S01]  /*5ea0*/  F2FP.F16.E4M3.UNPACK_B R83, R80 ;  /* 0x00000050ff53723e */ /* 0x000fe200020006ff */
[--C-:B------:R-:W-:Y:S01]  /*5eb0*/  HADD2.F32 R87, -RZ, R85.reuse.H0_H0 ;  /* 0x20000055ff577230 */ /* 0x100fe20000004100 */
[----:B------:R-:W-:Y:S01]  /*5ec0*/  F2FP.SATFINITE.E4M3.F32.PACK_AB_MERGE_C R39, R39, R8, RZ ;  /* 0x000000082727723e */ /* 0x000fe200048070ff */
[--C-:B------:R-:W-:Y:S01]  /*5ed0*/  HADD2.F32 R80, -RZ, R82.reuse.H0_H0 ;  /* 0x20000052ff507230 */ /* 0x100fe20000004100 */
[----:B------:R-:W-:Y:S01]  /*5ee0*/  F2FP.SATFINITE.E4M3.F32.PACK_AB_MERGE_C R77, R77, R38, RZ ;  /* 0x000000264d4d723e */ /* 0x000fe200048070ff */
[----:B------:R-:W-:Y:S01]  /*5ef0*/  HADD2.F32 R89, -RZ, R85.H1_H1 ;  /* 0x30000055ff597230 */ /* 0x000fe20000004100 */
[----:B------:R-:W-:Y:S01]  /*5f00*/  F2FP.SATFINITE.E4M3.F32.PACK_AB_MERGE_C R8, R41, R36, R12 ;  /* 0x000000242908723e */ /* 0x000fe2000480700c */
[----:B------:R-:W-:-:S02]  /*5f10*/  HADD2.F32 R82, -RZ, R82.H1_H1 ;  /* 0x30000052ff527230 */ /* 0x000fc40000004100 */
[----:B------:R-:W-:Y:S01]  /*5f20*/  FMUL.FTZ R91, R80, R87 ;  /* 0x00000057505b7220 */ /* 0x000fe20000410000 */
[--C-:B------:R-:W-:Y:S01]  /*5f30*/  HADD2.F32 R14, -RZ, R10.reuse.H0_H0 ;  /* 0x2000000aff0e7230 */ /* 0x100fe20000004100 */
[----:B------:R-:W-:Y:S01]  /*5f40*/  F2FP.F16.E4M3.UNPACK_B R37, R13 ;  /* 0x0000000dff25723e */ /* 0x000fe200020006ff */
[----:B------:R-:W-:Y:S02]  /*5f50*/  HADD2.F32 R42, -RZ, R10.H1_H1 ;  /* 0x3000000aff2a7230 */ /* 0x000fe40000004100 */
[----:B------:R-:W-:Y:S01]  /*5f60*/  FMUL.FTZ R93, R82, R89 ;  /* 0x00000059525d7220 */ /* 0x000fe20000410000 */
[--C-:B------:R-:W-:Y:S01]  /*5f70*/  HADD2.F32 R85, -RZ, R83.reuse.H0_H0 ;  /* 0x20000053ff557230 */ /* 0x100fe20000004100 */
[----:B------:R-:W-:Y:S01]  /*5f80*/  F2FP.F16.E4M3.UNPACK_B R38, R7 ;  /* 0x00000007ff26723e */ /* 0x000fe200020006ff */
[----:B------:R-:W-:Y:S01]  /*5f90*/  HADD2.F32 R83, -RZ, R83.H1_H1 ;  /* 0x30000053ff537230 */ /* 0x000fe20000004100 */
[----:B------:R-:W-:Y:S01]  /*5fa0*/  F2FP.F16.E4M3.UNPACK_B R36, R9 ;  /* 0x00000009ff24723e */ /* 0x000fe200020006ff */
[----:B------:R-:W-:Y:S01]  /*5fb0*/  FMUL.FTZ R87, R14, R87 ;  /* 0x000000570e577220 */ /* 0x000fe20000410000 */
[----:B------:R-:W-:Y:S01]  /*5fc0*/  FMUL.FTZ R89, R42, R89 ;  /* 0x000000592a597220 */ /* 0x000fe20000410000 */
[----:B------:R-:W-:Y:S01]  /*5fd0*/  FFMA.FTZ R10, R14, R85, -R91 ;  /* 0x000000550e0a7223 */ /* 0x000fe2000001085b */
[----:B------:R-:W-:Y:S01]  /*5fe0*/  FFMA.FTZ R93, R42, R83, -R93 ;  /* 0x000000532a5d7223 */ /* 0x000fe2000001085d */
[----:B------:R-:W-:Y:S01]  /*5ff0*/  F2FP.SATFINITE.E4M3.F32.PACK_AB_MERGE_C R12, R43, R34, R39 ;  /* 0x000000222b0c723e */ /* 0x000fe20004807027 */
[----:B------:R-:W-:Y:S01]  /*6000*/  FFMA.FTZ R14, R80, R85, R87 ;  /* 0x00000055500e7223 */ /* 0x000fe20000010057 */
[----:B------:R-:W-:Y:S01]  /*6010*/  FFMA.FTZ R89, R82, R83, R89 ;  /* 0x0000005352597223 */ /* 0x000fe20000010059 */
        /* <DEDUP_REMOVED lines=14> */
[----:B------:R-:W-:Y:S02]  /*6100*/  HADD2.F32 R38, -RZ, R36.H1_H1 ;  /* 0x30000024ff267230 */ /* 0x000fe40000004100 */
[----:B------:R-:W-:Y:S01]  /*6110*/  FFMA.FTZ R36, R39, R42, R80 ;  /* 0x0000002a27247223 */ /* 0x000fe20000010050 */
[----:B------:R-:W-:Y:S02]  /*6120*/  HADD2.F32 R41, -RZ, R41.H1_H1 ;  /* 0x30000029ff297230 */ /* 0x000fe40000004100 */
[----:B------:R-:W-:Y:S01]  /*6130*/  FMUL.FTZ R77, R40, R43 ;  /* 0x0000002b284d7220 */ /* 0x000fe20000410000 */
[----:B------:R-:W-:Y:S01]  /*6140*/  F2FP.F16.E4M3.UNPACK_B R39, R13.H1 ;  /* 0x0000000dff27723e */ /* 0x000fe200030006ff */
[C---:B------:R-:W-:Y:S01]  /*6150*/  FMUL.FTZ R43, R38.reuse, R43 ;  /* 0x0000002b262b7220 */ /* 0x040fe20000410000 */
[----:B------:R-:W-:Y:S01]  /*6160*/  F2FP.F16.E4M3.UNPACK_B R42, R7.H1 ;  /* 0x00000007ff2a723e */ /* 0x000fe200030006ff */
[-C--:B------:R-:W-:Y:S01]  /*6170*/  FFMA.FTZ R9, R38, R41.reuse, -R77 ;  /* 0x0000002926097223 */ /* 0x080fe2000001084d */
[----:B------:R-:W-:Y:S01]  /*6180*/  F2FP.F16.E4M3.UNPACK_B R6, R6.H1 ;  /* 0x00000006ff06723e */ /* 0x000fe200030006ff */
[----:B------:R-:W-:Y:S01]  /*6190*/  FFMA.FTZ R7, R40, R41, R43 ;  /* 0x0000002928077223 */ /* 0x000fe2000001002b */
[----:B------:R-:W-:Y:S01]  /*61a0*/  HADD2.F32 R38, -RZ, R39.H0_H0 ;  /* 0x20000027ff267230 */ /* 0x000fe20000004100 */
[----:B------:R-:W-:Y:S01]  /*61b0*/  F2FP.F16.E4M3.UNPACK_B R83, R5.H1 ;  /* 0x00000005ff53723e */ /* 0x000fe200030006ff */
[----:B------:R-:W-:-:S02]  /*61c0*/  HADD2.F32 R40, -RZ, R42.H0_H0 ;  /* 0x2000002aff287230 */ /* 0x000fc40000004100 */
[----:B------:R-:W-:Y:S02]  /*61d0*/  HADD2.F32 R13, -RZ, R37.H0_H0 ;  /* 0x20000025ff0d7230 */ /* 0x000fe40000004100 */
[----:B------:R-:W-:Y:S02]  /*61e0*/  HADD2.F32 R41, -RZ, R39.H1_H1 ;  /* 0x30000027ff297230 */ /* 0x000fe40000004100 */
[-C--:B------:R-:W-:Y:S01]  /*61f0*/  FMUL.FTZ R82, R38, R40.reuse ;  /* 0x0000002826527220 */ /* 0x080fe20000410000 */
[----:B------:R-:W-:Y:S02]  /*6200*/  HADD2.F32 R80, -RZ, R42.H1_H1 ;  /* 0x3000002aff507230 */ /* 0x000fe40000004100 */
[----:B------:R-:W-:Y:S01]  /*6210*/  FMUL.FTZ R43, R13, R40 ;  /* 0x000000280d2b7220 */ /* 0x000fe20000410000 */
[----:B------:R-:W-:Y:S02]  /*6220*/  HADD2.F32 R39, -RZ, R6.H0_H0 ;  /* 0x20000006ff277230 */ /* 0x000fe40000004100 */
[----:B------:R-:W-:-:S02]  /*6230*/  HADD2.F32 R37, -RZ, R37.H1_H1 ;  /* 0x30000025ff257230 */ /* 0x000fc40000004100 */
[-C--:B------:R-:W-:Y:S01]  /*6240*/  FMUL.FTZ R40, R41, R80.reuse ;  /* 0x0000005029287220 */ /* 0x080fe20000410000 */
[----:B------:R-:W-:Y:S02]  /*6250*/  HADD2.F32 R42, -RZ, R6.H1_H1 ;  /* 0x30000006ff2a7230 */ /* 0x000fe40000004100 */
[-C--:B------:R-:W-:Y:S01]  /*6260*/  FFMA.FTZ R6, R13, R39.reuse, -R82 ;  /* 0x000000270d067223 */ /* 0x080fe20000010852 */
[----:B------:R-:W-:Y:S01]  /*6270*/  FFMA.FTZ R13, R38, R39, R43 ;  /* 0x00000027260d7223 */ /* 0x000fe2000001002b */
[C---:B------:R-:W-:Y:S01]  /*6280*/  FMUL.FTZ R38, R37.reuse, R80 ;  /* 0x0000005025267220 */ /* 0x040fe20000410000 */
[-C--:B------:R-:W-:Y:S01]  /*6290*/  F2FP.F16.E4M3.UNPACK_B R39, R15.reuse ;  /* 0x0000000fff27723e */ /* 0x080fe200020006ff */
[-C--:B------:R-:W-:Y:S01]  /*62a0*/  FFMA.FTZ R37, R37, R42.reuse, -R40 ;  /* 0x0000002a25257223 */ /* 0x080fe20000010828 */
[----:B------:R-:W-:Y:S01]  /*62b0*/  F2FP.F16.E4M3.UNPACK_B R80, R15.H1 ;  /* 0x0000000fff50723e */ /* 0x000fe200030006ff */
[----:B------:R-:W-:Y:S01]  /*62c0*/  FFMA.FTZ R38, R41, R42, R38 ;  /* 0x0000002a29267223 */ /* 0x000fe20000010026 */
[----:B------:R-:W-:Y:S01]  /*62d0*/  F2FP.F16.E4M3.UNPACK_B R15, R5 ;  /* 0x00000005ff0f723e */ /* 0x000fe200020006ff */
[----:B------:R-:W-:Y:S01]  /*62e0*/  HADD2.F32 R77, -RZ, R39.H0_H0 ;  /* 0x20000027ff4d7230 */ /* 0x000fe20000004100 */
[-C--:B------:R-:W-:Y:S01]  /*62f0*/  F2FP.F16.E4M3.UNPACK_B R40, R11.reuse ;  /* 0x0000000bff28723e */ /* 0x080fe200020006ff */
[----:B------:R-:W-:Y:S01]  /*6300*/  HADD2.F32 R81, -RZ, R80.H0_H0 ;  /* 0x20000050ff517230 */ /* 0x000fe20000004100 */
[----:B------:R-:W-:Y:S01]  /*6310*/  F2FP.F16.E4M3.UNPACK_B R11, R11.H1 ;  /* 0x0000000bff0b723e */ /* 0x000fe200030006ff */
[----:B------:R-:W-:Y:S01]  /*6320*/  HADD2.F32 R90, -RZ, R83.H0_H0 ;  /* 0x20000053ff5a7230 */ /* 0x000fe20000004100 */
[-C--:B------:R-:W-:Y:S01]  /*6330*/  F2FP.F16.E4M3.UNPACK_B R5, R4.reuse ;  /* 0x00000004ff05723e */ /* 0x080fe200020006ff */
[----:B------:R-:W-:Y:S01]  /*6340*/  HADD2.F32 R42, -RZ, R40.H0_H0 ;  /* 0x20000028ff2a7230 */ /* 0x000fe20000004100 */
        /* <DEDUP_REMOVED lines=8> */
[----:B------:R-:W-:Y:S01]  /*63d0*/  FMUL.FTZ R92, R42, R4 ;  /* 0x000000042a5c7220 */ /* 0x000fe20000410000 */
[----:B------:R-:W-:Y:S01]  /*63e0*/  FMUL.FTZ R90, R43, R90 ;  /* 0x0000005a2b5a7220 */ /* 0x000fe20000410000 */
[----:B------:R-:W-:-:S02]  /*63f0*/  HADD2.F32 R80, -RZ, R80.H1_H1 ;  /* 0x30000050ff507230 */ /* 0x000fc40000004100 */
[-C--:B------:R-:W-:Y:S01]  /*6400*/  FFMA.FTZ R4, R42, R82.reuse, -R85 ;  /* 0x000000522a047223 */ /* 0x080fe20000010855 */
[----:B------:R-:W-:Y:S02]  /*6410*/  HADD2.F32 R83, -RZ, R83.H1_H1 ;  /* 0x30000053ff537230 */ /* 0x000fe40000004100 */
[----:B------:R-:W-:Y:S01]  /*6420*/  FFMA.FTZ R42, R77, R82, R92 ;  /* 0x000000524d2a7223 */ /* 0x000fe2000001005c */
[----:B------:R-:W-:Y:S02]  /*6430*/  HADD2.F32 R11, -RZ, R11.H1_H1 ;  /* 0x3000000bff0b7230 */ /* 0x000fe40000004100 */
[-C--:B------:R-:W-:Y:S01]  /*6440*/  FFMA.FTZ R43, R43, R86.reuse, -R94 ;  /* 0x000000562b2b7223 */ /* 0x080fe2000001085e */
[----:B------:R-:W-:Y:S01]  /*6450*/  FFMA.FTZ R77, R81, R86, R90 ;  /* 0x00000056514d7223 */ /* 0x000fe2000001005a */
[----:B------:R-:W-:Y:S02]  /*6460*/  HADD2.F32 R39, -RZ, R39.H1_H1 ;  /* 0x30000027ff277230 */ /* 0x000fe40000004100 */
[----:B------:R-:W-:Y:S01]  /*6470*/  FMUL.FTZ R86, R80, R83 ;  /* 0x0000005350567220 */ /* 0x000fe20000410000 */
[----:B------:R-:W-:-:S02]  /*6480*/  HADD2.F32 R15, -RZ, R15.H1_H1 ;  /* 0x3000000fff0f7230 */ /* 0x000fc40000004100 */
[----:B------:R-:W-:Y:S01]  /*6490*/  FMUL.FTZ R83, R11, R83 ;  /* 0x000000530b537220 */ /* 0x000fe20000410000 */
[----:B------:R-:W-:Y:S01]  /*64a0*/  HADD2.F32 R40, -RZ, R40.H1_H1 ;  /* 0x30000028ff287230 */ /* 0x000fe20000004100 */
[----:B------:R-:W-:Y:S01]  /*64b0*/  F2FP.SATFINITE.E4M3.F32.PACK_AB_MERGE_C R13, R38, R13, RZ ;  /* 0x0000000d260d723e */ /* 0x000fe200048070ff */
        /* <DEDUP_REMOVED lines=14> */
.L_x_11411:
[----:B------:R-:W-:Y:S05]  /*65a0*/  BSYNC B1 ;  /* 0x0000000000017941 */ /* 0x000fea0003800000 */
.L_x_11410:
[----:B0-----:R0:W-:Y:S01]  /*65b0*/  ST.E.128 desc[UR42][R32.64], R8 ;  /* 0x0000000820007985 */ /* 0x0011e2000c101d2a */
[----:B------:R-:W-:-:S13]  /*65c0*/  ISETP.GE.AND P3, PT, R35, R84, PT ;  /* 0x000000542300720c */ /* 0x000fda0003f66270 */
[----:B------:R-:W-:Y:S05]  /*65d0*/  @P3 BRA `(.L_x_11389) ;  /* 0x0000000000e83947 */ /* 0x000fea0003800000 */
[----:B------:R-:W-:-:S04]  /*65e0*/  IADD3 R4, P3, R79, R35, RZ ;  /* 0x000000234f047210 */ /* 0x000fc80007f7e0ff */
[----:B------:R-:W-:-:S05]  /*65f0*/  LEA.HI.X.SX32 R5, R35, R78, 0x1, P3 ;  /* 0x0000004e23057211 */ /* 0x000fca00018f0eff */
[----:B--2---:R2:W-:Y:S01]  /*6600*/  ST.E.128 desc[UR42][R4.64], R12 ;  /* 0x0000000c04007985 */ /* 0x0045e2000c101d2a */
[----:B------:R-:W-:Y:S05]  /*6610*/  BRA `(.L_x_11389) ;  /* 0x0000000000d87947 */ /* 0x000fea0003800000 */
.L_x_11381:
[----:B------:R-:W-:-:S06]  /*6620*/  UISETP.NE.AND UP0, UPT, UR36, 0x3, UPT ;  /* 0x000000032400788c */ /* 0x000fcc000bf05270 */
[----:B------:R-:W-:-:S13]  /*6630*/  PLOP3.LUT P2, PT, PT, PT, UP0, 0x80, 0x0 ;  /* 0x000000000000781c */ /* 0x000fda0003f4f008 */
[----:B------:R-:W-:Y:S05]  /*6640*/  @!P2 BRA `(.L_x_11412) ;  /* 0x000000000004a947 */ /* 0x000fea0003800000 */
[----:B------:R-:W-:Y:S01]  /*6650*/  BPT.TRAP 0x1 ;  /* 0x000000040000795c */ /* 0x000fe20000300000 */
.L_x_11412:
[----:B------:R-:W-:Y:S01]  /*6660*/  IMAD R70, R19, 0x8, R18 ;  /* 0x0000000813467824 */ /* 0x000fe200078e0212 */
[----:B------:R-:W-:Y:S01]  /*6670*/  SHF.L.U32 R76, R154, 0x1f, RZ ;  /* 0x0000001f9a4c7819 */ /* 0x000fe200000006ff */
[----:B------:R-:W-:Y:S01]  /*6680*/  BSSY B1, `(.L_x_11413) ;  /* 0x0000004000017945 */ /* 0x000fe20003800000 */
[----:B------:R-:W-:Y:S02]  /*6690*/  SHF.R.S32.HI R73, RZ, 0x1f, R74 ;  /* 0x0000001fff497819 */ /* 0x000fe4000001144a */
[----:B------:R-:W0:Y:S02]  /*66a0*/  SYNCS.PHASECHK.TRANS64.TRYWAIT P3, [R70+URZ+0x19c90], R76 ;  /* 0x019c904c460075a7 */ /* 0x000e24000806017f */
[----:B0-----:R-:W-:Y:S05]  /*66b0*/  @!P3 BRA `(.L_x_11414) ;  /* 0x0000014c0088b947 */ /* 0x001fea0003800000 */
.L_x_11649:
[----:B------:R-:W-:Y:S05]  /*66c0*/  BSYNC B1 ;  /* 0x0000000000017941 */ /* 0x000fea0003800000 */
.L_x_11413:
        /* <DEDUP_REMOVED lines=24> */
.L_x_11653:
[----:B------:R-:W-:Y:S05]  /*6850*/  @!P3 BRA `(.L_x_11389) ;  /* 0x000000000048b947 */ /* 0x000fea0003800000 */
[----:B-1----:R-:W4:Y:S01]  /*6860*/  LDL R4, [R1+0x8] ;  /* 0x0000080001047983 */ /* 0x002f220000100800 */
[----:B------:R-:W-:Y:S02]  /*6870*/  ULDC UR4, c[0x0][0x2f4] ;  /* 0x0000bd0000047ab9 */ /* 0x000fe40000000800 */
[----:B------:R-:W-:-:S13]  /*6880*/  ISETP.GE.AND P3, PT, R16, UR4, PT ;  /* 0x0000000410007c0c */ /* 0x000fda000bf66270 */
[----:B---3--:R-:W-:-:S05]  /*6890*/  @!P3 IADD3 R12, P4, R16, R14, RZ ;  /* 0x0000000e100cb210 */ /* 0x008fca0007f9e0ff */
[----:B--2---:R-:W-:Y:S01]  /*68a0*/  @!P3 IMAD.X R13, R5, 0x1, R17, P4 ;  /* 0x00000001050db824 */ /* 0x004fe200020e0611 */
[----:B------:R-:W-:-:S13]  /*68b0*/  ISETP.GE.AND P4, PT, R23, UR4, PT ;  /* 0x0000000417007c0c */ /* 0x000fda000bf86270 */
[----:B------:R-:W-:-:S05]  /*68c0*/  @!P4 IADD3 R8, P5, R23, R14, RZ ;  /* 0x0000000e1708c210 */ /* 0x000fca0007fbe0ff */
[----:B----4-:R-:W-:Y:S01]  /*68d0*/  @!P4 IMAD.X R9, R5, 0x1, R4, P5 ;  /* 0x000000010509c824 */ /* 0x010fe200028e0604 */
[----:B------:R-:W-:-:S13]  /*68e0*/  ISETP.GE.AND P5, PT, R67, UR4, PT ;  /* 0x0000000443007c0c */ /* 0x000fda000bfa6270 */
[----:B------:R-:W-:-:S05]  /*68f0*/  @!P5 IMAD.SHL.U32 R4, R157, 0x10, RZ ;  /* 0x000000109d04d824 */ /* 0x000fca00078e00ff */
[----:B------:R-:W-:-:S04]  /*6900*/  @!P5 IADD3 R10, P6, R4, R14, RZ ;  /* 0x0000000e040ad210 */ /* 0x000fc80007fde0ff */
[----:B------:R-:W-:Y:S02]  /*6910*/  @!P5 LEA.HI.X.SX32 R11, R4, R5, 0x1, P6 ;  /* 0x00000005040bd211 */ /* 0x000fe400030f0eff */
[----:B------:R-:W1:Y:S04]  /*6920*/  @!P3 LDS.128 R4, [R69+0x13800] ;  /* 0x013800004504b984 */ /* 0x000e680000000c00 */
[----:B-1----:R-:W-:Y:S04]  /*6930*/  @!P3 ST.E.128 desc[UR42][R12.64], R4 ;  /* 0x000000040c00b985 */ /* 0x002fe8000c101d2a */
[----:B------:R-:W1:Y:S04]  /*6940*/  @!P5 LDS.128 R4, [R69+0x14800] ;  /* 0x014800004504d984 */ /* 0x000e680000000c00 */
[----:B-1----:R-:W-:Y:S04]  /*6950*/  @!P5 ST.E.128 desc[UR42][R10.64], R4 ;  /* 0x000000040a00d985 */ /* 0x002fe8000c101d2a */
[----:B------:R-:W1:Y:S04]  /*6960*/  @!P4 LDS.128 R4, [R69+0x15800] ;  /* 0x015800004504c984 */ /* 0x000e680000000c00 */
[----:B-1----:R4:W-:Y:S02]  /*6970*/  @!P4 ST.E.128 desc[UR42][R8.64], R4 ;  /* 0x000000040800c985 */ /* 0x0029e4000c101d2a */
.L_x_11389:
[----:B------:R-:W-:Y:S05]  /*6980*/  BSYNC B0 ;  /* 0x0000000000007941 */ /* 0x000fea0003800000 */
.L_x_11380:
        /* <DEDUP_REMOVED lines=16> */
.L_x_11417:
[----:B------:R-:W-:Y:S05]  /*6a90*/  BSYNC B0 ;  /* 0x0000000000007941 */ /* 0x000fea0003800000 */
.L_x_11416:
[----:B------:R-:W0:Y:S01]  /*6aa0*/  SYNCS.PHASECHK.TRANS64.TRYWAIT P2, [R70+URZ+0x19cb0], R76 ;  /* 0x019cb04c460075a7 */ /* 0x000e22000804017f */
[----:B------:R-:W-:Y:S04]  /*6ab0*/  BSSY B0, `(.L_x_11418) ;  /* 0x0000002000007945 */ /* 0x000fe80003800000 */
[----:B0-----:R-:W-:Y:S05]  /*6ac0*/  @!P2 BRA `(.L_x_11419) ;  /* 0x0000014800dca947 */ /* 0x001fea0003800000 */
.L_x_11654:
[----:B------:R-:W-:Y:S05]  /*6ad0*/  BSYNC B0 ;  /* 0x0000000000007941 */ /* 0x000fea0003800000 */
.L_x_11418:
        /* <DEDUP_REMOVED lines=16> */
[----:B------:R-:W-:Y:S02]  /*6be0*/  IADD3.X R5, R5, UR7, RZ, P2, !PT ;  /* 0x0000000705057c10 */ /* 0x000fe400097fe4ff */
[----:B------:R-:W-:Y:S01]  /*6bf0*/  ISETP.GT.AND P2, PT, R71, R155, PT ;  /* 0x0000009b4700720c */ /* 0x000fe20003f44270 */
[----:B------:R-:W1:Y:S04]  /*6c00*/  SHFL.IDX PT, R4, R4, RZ, 0x1e1f ;  /* 0x001e1fff04047589 */ /* 0x000e6800000e0000 */
[----:B------:R-:W2:Y:S08]  /*6c10*/  SHFL.IDX PT, R5, R5, RZ, 0x1e1f ;  /* 0x001e1fff05057589 */ /* 0x000eb000000e0000 */
[----:B------:R-:W-:Y:S05]  /*6c20*/  @!P2 BRA `(.L_x_11421) ;  /* 0x000000000048a947 */ /* 0x000fea0003800000 */
[----:B------:R-:W4:Y:S01]  /*6c30*/  LDL R6, [R1+0x8] ;  /* 0x0000080001067983 */ /* 0x000f220000100800 */
[----:B------:R-:W-:Y:S02]  /*6c40*/  ULDC UR4, c[0x0][0x2f4] ;  /* 0x0000bd0000047ab9 */ /* 0x000fe40000000800 */
[----:B------:R-:W-:-:S13]  /*6c50*/  ISETP.GE.AND P2, PT, R16, UR4, PT ;  /* 0x0000000410007c0c */ /* 0x000fda000bf46270 */
[----:B-1----:R-:W-:-:S05]  /*6c60*/  @!P2 IADD3 R12, P4, R16, R4, RZ ;  /* 0x00000004100ca210 */ /* 0x002fca0007f9e0ff */
        /* <DEDUP_REMOVED lines=14> */
.L_x_11421:
[----:B------:R-:W-:Y:S05]  /*6d50*/  BSYNC B0 ;  /* 0x0000000000007941 */ /* 0x000fea0003800000 */
.L_x_11420:
[----:B------:R-:W-:Y:S01]  /*6d60*/  @!PT LDS RZ, [RZ] ;  /* 0x00000000fffff984 */ /* 0x000fe20000000800 */
[----:B------:R-:W-:Y:S01]  /*6d70*/  @!PT LDS RZ, [RZ] ;  /* 0x00000000fffff984 */ /* 0x000fe20000000800 */
[----:B------:R-:W-:Y:S01]  /*6d80*/  @!PT LDS RZ, [RZ] ;  /* 0x00000000fffff984 */ /* 0x000fe20000000800 */
[----:B------:R-:W-:Y:S01]  /*6d90*/  @!PT LDS RZ, [RZ] ;  /* 0x00000000fffff984 */ /* 0x000fe20000000800 */
[----:B------:R5:W-:Y:S06]  /*6da0*/  MEMBAR.ALL.CTA ;  /* 0x0000000000007992 */ /* 0x000bec0000008000 */
[----:B-----5:R-:W5:Y:S01]  /*6db0*/  FENCE.VIEW.ASYNC.S ;  /* 0x00000000000073c6 */ /* 0x020f620000000000 */
[----:B0-----:R-:W-:Y:S01]  /*6dc0*/  @!P3 VIADD R70, R70, 0x19cc0 ;  /* 0x00019cc04646b836 */ /* 0x001fe20000000000 */
[----:B-----5:R0:W-:Y:S04]  /*6dd0*/  BAR.SYNC.DEFER_BLOCKING R56, 0x80 ;  /* 0x000200380000751d */ /* 0x0201e80000010000 */
[----:B------:R-:W-:Y:S01]  /*6de0*/  @!P3 PRMT R70, RZ, 0x654, R70 ;  /* 0x00000654ff46b816 */ /* 0x000fe20000000046 */
[----:B------:R-:W-:Y:S01]  /*6df0*/  VIADD R19, R19, 0x1 ;  /* 0x0000000113137836 */ /* 0x000fe20000000000 */
[----:B------:R-:W-:-:S02]  /*6e00*/  PLOP3.LUT P2, PT, PT, PT, PT, 0x8, 0x0 ;  /* 0x000000000000781c */ /* 0x000fc40003f4e170 */
[----:B------:R0:W-:Y:S02]  /*6e10*/  @!P3 SYNCS.ARRIVE.TRANS64.RED.A1T0 RZ, [R70+URZ], RZ ;  /* 0x000000ff46ffb9a7 */ /* 0x0001e4000810043f */
[----:B------:R-:W-:-:S04]  /*6e20*/  ISETP.NE.AND P3, PT, R19, 0x2, PT ;  /* 0x000000021300780c */ /* 0x000fc80003f65270 */
[----:B--2-4-:R-:W-:Y:S02]  /*6e30*/  SEL R5, RZ, 0x1, P3 ;  /* 0x00000001ff057807 */ /* 0x014fe40001800000 */
[----:B------:R-:W-:Y:S02]  /*6e40*/  SEL R19, R19, RZ, P3 ;  /* 0x000000ff13137207 */ /* 0x000fe40001800000 */
[----:B------:R-:W-:Y:S01]  /*6e50*/  LOP3.LUT R154, R154, R5, RZ, 0x3c, !PT ;  /* 0x000000059a9a7212 */ /* 0x000fe200078e3cff */
[----:B0-----:R-:W-:Y:S06]  /*6e60*/  @P1 BRA `(.L_x_11422) ;  /* 0xffffffb400b01947 */ /* 0x001fec000383ffff */
.L_x_11375:
[----:B------:R-:W-:Y:S04]  /*6e70*/  BSSY B0, `(.L_x_11423) ;  /* 0x0000004000007945 */ /* 0x000fe80003800000 */
[----:B------:R-:W-:Y:S05]  /*6e80*/  @P2 BRA `(.L_x_11424) ;  /* 0x0000000000082947 */ /* 0x000fea0003800000 */
[----:B------:R-:W2:Y:S02]  /*6e90*/  FENCE.VIEW.ASYNC.G ;  /* 0x00000000000073c6 */ /* 0x000ea40000000100 */
[----:B--2---:R-:W-:Y:S06]  /*6ea0*/  BAR.ARV 0xc, 0x200 ;  /* 0x0308000000007b1d */ /* 0x004fec0000002000 */
.L_x_11424:
[----:B------:R-:W-:Y:S05]  /*6eb0*/  BSYNC B0 ;  /* 0x0000000000007941 */ /* 0x000fea0003800000 */
.L_x_11423:
[----:B------:R-:W2:Y:S01]  /*6ec0*/  LDL R0, [R1+0x24] ;  /* 0x0000240001007983 */ /* 0x000ea20000100800 */
[----:B------:R-:W-:Y:S01]  /*6ed0*/  ULDC.64 UR4, c[0x0][0x990] ;  /* 0x0002640000047ab9 */ /* 0x000fe20000000a00 */
[----:B------:R-:W-:Y:S02]  /*6ee0*/  ULDC.64 UR6, c[0x0][0x998] ;  /* 0x0002660000067ab9 */ /* 0x000fe40000000a00 */
[----:B0-----:R-:W4:Y:S04]  /*6ef0*/  LDL R6, [R1+0x4c] ;  /* 0x00004c0001067983 */ /* 0x001f280000100800 */
[----:B------:R-:W3:Y:S01]  /*6f00*/  LDL R8, [R1+0x30] ;  /* 0x0000300001087983 */ /* 0x000ee20000100800 */
[----:B------:R-:W-:Y:S02]  /*6f10*/  ISETP.NE.U32.AND P0, PT, RZ, UR4, PT ;  /* 0x00000004ff007c0c */ /* 0x000fe4000bf05070 */
[----:B------:R-:W-:-:S02]  /*6f20*/  ISETP.NE.U32.AND P1, PT, RZ, UR6, PT ;  /* 0x00000006ff007c0c */ /* 0x000fc4000bf25070 */
[----:B------:R-:W-:Y:S02]  /*6f30*/  ISETP.NE.AND.EX P0, PT, RZ, UR5, PT, P0 ;  /* 0x00000005ff007c0c */ /* 0x000fe4000bf05300 */
[----:B------:R-:W-:-:S11]  /*6f40*/  ISETP.NE.AND.EX P1, PT, RZ, UR7, PT, P1 ;  /* 0x00000007ff007c0c */ /* 0x000fd6000bf25310 */
[----:B------:R-:W4:Y:S08]  /*6f50*/  @P0 LDC.64 R10, c[0x0][0x9a8] ;  /* 0x00026a00ff0a0b82 */ /* 0x000f300000000a00 */
[----:B------:R-:W0:Y:S08]  /*6f60*/  @P1 LDC.64 R12, c[0x0][0x9b8] ;  /* 0x00026e00ff0c1b82 */ /* 0x000e300000000a00 */
[----:B------:R-:W3:Y:S08]  /*6f70*/  @P1 LDC.64 R2, c[0x0][0x9c0] ;  /* 0x00027000ff021b82 */ /* 0x000ef00000000a00 */
[----:B-1----:R-:W1:Y:S01]  /*6f80*/  @P0 LDC.64 R4, c[0x0][0x9b0] ;  /* 0x00026c00ff040b82 */ /* 0x002e620000000a00 */
[----:B--2---:R-:W-:Y:S01]  /*6f90*/  LOP3.LUT P4, RZ, R0, 0x4, RZ, 0xc0, !PT ;  /* 0x0000000400ff7812 */ /* 0x004fe2000788c0ff */
[----:B----4-:R-:W-:-:S02]  /*6fa0*/  @P0 IMAD R0, R6, R10, RZ ;  /* 0x0000000a06000224 */ /* 0x010fc400078e02ff */
[----:B0-----:R-:W-:Y:S02]  /*6fb0*/  @P1 IMAD R6, R6, R12, RZ ;  /* 0x0000000c06061224 */ /* 0x001fe400078e02ff */
[C---:B---3--:R-:W-:Y:S02]  /*6fc0*/  @P0 IMAD R11, R8.reuse, R11, R0 ;  /* 0x0000000b080b0224 */ /* 0x048fe400078e0200 */
[C---:B------:R-:W-:Y:S02]  /*6fd0*/  @P1 IMAD R13, R8.reuse, R13, R6 ;  /* 0x0000000d080d1224 */ /* 0x040fe400078e0206 */
[----:B------:R-:W-:-:S04]  /*6fe0*/  @P0 IMAD.WIDE.U32 R6, R8, R10, RZ ;  /* 0x0000000a08060225 */ /* 0x000fc800078e00ff */
[----:B------:R-:W-:-:S04]  /*6ff0*/  @P1 IMAD.WIDE.U32 R8, R8, R12, RZ ;  /* 0x0000000c08081225 */ /* 0x000fc800078e00ff */
[----:B------:R-:W-:Y:S02]  /*7000*/  @P1 IMAD.IADD R9, R9, 0x1, R13 ;  /* 0x0000000109091824 */ /* 0x000fe400078e020d */
[----:B------:R-:W-:Y:S02]  /*7010*/  @P0 IMAD.IADD R7, R7, 0x1, R11 ;  /* 0x0000000107070824 */ /* 0x000fe400078e020b */
[----:B------:R-:W-:-:S04]  /*7020*/  @P1 IMAD.WIDE.U32 R8, R22, R2, R8 ;  /* 0x0000000216081225 */ /* 0x000fc800078e0008 */
[----:B-1----:R-:W-:Y:S01]  /*7030*/  @P0 IMAD.WIDE.U32 R6, R22, R4, R6 ;  /* 0x0000000416060225 */ /* 0x002fe200078e0006 */
[----:B------:R-:W-:-:S03]  /*7040*/  @P1 LEA R10, P3, R8, UR6, 0x2 ;  /* 0x00000006080a1c11 */ /* 0x000fc6000f8610ff */
[----:B------:R-:W-:Y:S01]  /*7050*/  @P1 IMAD R3, R22, R3, R9 ;  /* 0x0000000316031224 */ /* 0x000fe200078e0209 */
        /* <DEDUP_REMOVED lines=44> */
.L_x_11426:
[----:B------:R-:W-:Y:S05]  /*7320*/  BSYNC B0 ;  /* 0x0000000000007941 */ /* 0x000fea0003800000 */
.L_x_11425:
[----:B------:R-:W2:Y:S01]  /*7330*/  LDL R0, [R1+0x58] ;  /* 0x0000580001007983 */ /* 0x000ea20000100800 */
[----:B------:R-:W-:Y:S01]  /*7340*/  PLOP3.LUT P0, PT, PT, PT, PT, 0x80, 0x0 ;  /* 0x000000000000781c */ /* 0x000fe20003f0f070 */
[----:B------:R-:W-:Y:S01]  /*7350*/  IMAD.MOV.U32 R27, RZ, RZ, RZ ;  /* 0x000000ffff1b7224 */ /* 0x000fe200078e00ff */
[----:B------:R-:W-:Y:S01]  /*7360*/  CS2R R20, SRZ ;  /* 0x0000000000147805 */ /* 0x000fe2000001ff00 */
[----:B------:R-:W-:Y:S01]  /*7370*/  IMAD.MOV.U32 R3, RZ, RZ, RZ ;  /* 0x000000ffff037224 */ /* 0x000fe200078e00ff */
        /* <DEDUP_REMOVED lines=22> */
[----:B------:R-:W-:Y:S01]  /*74e0*/  CS2R R130, SRZ ;  /* 0x0000000000827805 */ /* 0x000fe2000001ff00 */
[----:B--2---:R-:W-:Y:S02]  /*74f0*/  IMAD R4, R0, R90, RZ ;  /* 0x0000005a00047224 */ /* 0x004fe400078e02ff */
[----:B------:R-:W-:-:S03]  /*7500*/  IMAD.MOV.U32 R0, RZ, RZ, RZ ;  /* 0x000000ffff007224 */ /* 0x000fc600078e00ff */
[----:B------:R0:W-:Y:S01]  /*7510*/  STL [R1+0x28], R4 ;  /* 0x0000280401007387 */ /* 0x0001e20000100800 */
[----:B------:R-:W-:Y:S01]  /*7520*/  VIADDMNMX R90, R4, R90, R25, PT ;  /* 0x0000005a045a7246 */ /* 0x000fe20003800119 */
[----:B------:R-:W-:-:S03]  /*7530*/  IMAD.MOV.U32 R25, RZ, RZ, RZ ;  /* 0x000000ffff197224 */ /* 0x000fc600078e00ff */
[----:B------:R-:W-:-:S13]  /*7540*/  ISETP.GT.AND P1, PT, R90, R4, PT ;  /* 0x000000045a00720c */ /* 0x000fda0003f24270 */
[----:B0-----:R-:W-:Y:S05]  /*7550*/  @!P1 BRA `(.L_x_11427) ;  /* 0x0000008c00e09947 */ /* 0x001fea0003800000 */
[----:B------:R-:W0:Y:S01]  /*7560*/  S2R R4, SR_TID.X ;  /* 0x0000000000047919 */ /* 0x000e220000002100 */
[----:B------:R-:W-:Y:S01]  /*7570*/  VIADD R28, R18, 0xf000 ;  /* 0x0000f000121c7836 */ /* 0x000fe20000000000 */
[----:B------:R-:W-:Y:S04]  /*7580*/  BSSY B6, `(.L_x_11428) ;  /* 0x000001e000067945 */ /* 0x000fe80003800000 */
[----:B------:R-:W-:Y:S01]  /*7590*/  LOP3.LUT P0, RZ, R28, 0x3ff, RZ, 0xc0, !PT ;  /* 0x000003ff1cff7812 */ /* 0x000fe2000780c0ff */
[----:B0-----:R-:W-:-:S05]  /*75a0*/  VIADD R5, R4, 0xffffff80 ;  /* 0xffffff8004057836 */ /* 0x001fca0000000000 */
[----:B------:R-:W-:-:S04]  /*75b0*/  SHF.R.S32.HI R4, RZ, 0x1f, R5 ;  /* 0x0000001fff047819 */ /* 0x000fc80000011405 */
[----:B------:R-:W-:-:S04]  /*75c0*/  LEA.HI R4, R4, R5, RZ, 0x7 ;  /* 0x0000000504047211 */ /* 0x000fc800078f38ff */
[----:B------:R-:W-:-:S05]  /*75d0*/  SHF.R.S32.HI R4, RZ, 0x7, R4 ;  /* 0x00000007ff047819 */ /* 0x000fca0000011404 */
[----:B------:R-:W0:Y:S02]  /*75e0*/  SHFL.IDX PT, R0, R4, RZ, 0x1f ;  /* 0x00001fff04007589 */ /* 0x000e2400000e0000 */
[----:B0-----:R-:W-:-:S05]  /*75f0*/  IMAD.HI R3, R0, 0x55555556, RZ ;  /* 0x5555555600037827 */ /* 0x001fca00078e02ff */
[----:B------:R-:W-:-:S05]  /*7600*/  LEA.HI R3, R3, R3, RZ, 0x1 ;  /* 0x0000000303037211 */ /* 0x000fca00078f08ff */
[----:B------:R-:W-:-:S04]  /*7610*/  IMAD R3, R3, -0x3, R0 ;  /* 0xfffffffd03037824 */ /* 0x000fc800078e0200 */
[----:B------:R-:W-:-:S05]  /*7620*/  IMAD R3, R3, 0x800, R28 ;  /* 0x0000080003037824 */ /* 0x000fca00078e021c */
[----:B------:R-:W-:-:S04]  /*7630*/  SHF.R.U32.HI R3, RZ, 0x4, R3 ;  /* 0x00000004ff037819 */ /* 0x000fc80000011603 */
[----:B------:R-:W-:Y:S01]  /*7640*/  LOP3.LUT R36, R3, 0x3fff, RZ, 0xc0, !PT ;  /* 0x00003fff03247812 */ /* 0x000fe200078ec0ff */
[----:B------:R-:W-:Y:S06]  /*7650*/  @!P0 BRA `(.L_x_11429) ;  /* 0x0000000000408947 */ /* 0x000fec0003800000 */
        /* <DEDUP_REMOVED lines=16> */
.L_x_11429:
[----:B------:R-:W-:Y:S05]  /*7760*/  BSYNC B6 ;  /* 0x0000000000067941 */ /* 0x000fea0003800000 */
.L_x_11428:
        /* <DEDUP_REMOVED lines=13> */
.L_x_11433:
[----:B-1----:R1:W2:Y:S02]  /*7840*/  SYNCS.PHASECHK.TRANS64.TRYWAIT P0, [R18+URZ+0x19c00], R3 ;  /* 0x019c0003120075a7 */ /* 0x0022a4000800017f */
[----:B--2---:R-:W-:Y:S05]  /*7850*/  @!P0 NANOSLEEP.SYNCS 0x989680 ;  /* 0x009896800000895d */ /* 0x004fea0003900000 */
[----:B------:R-:W2:Y:S02]  /*7860*/  @!P0 SYNCS.PHASECHK.TRANS64 P0, [R18+URZ+0x19c00], R3 ;  /* 0x019c0003120085a7 */ /* 0x000ea4000800007f */
[----:B--2---:R-:W-:Y:S05]  /*7870*/  @!P0 BRA `(.L_x_11433) ;  /* 0xfffffffc00f08947 */ /* 0x004fea000383ffff */
.L_x_11432:
[----:B------:R-:W-:Y:S05]  /*7880*/  BSYNC B0 ;  /* 0x0000000000007941 */ /* 0x000fea0003800000 */
.L_x_11431:
[----:B------:R-:W-:Y:S05]  /*7890*/  BRA `(.L_x_11434) ;  /* 0x0000004000887947 */ /* 0x000fea0003800000 */
.L_x_11430:
[----:B------:R-:W0:Y:S01]  /*78a0*/  LDC.64 R30, c[0x0][0x3e8] ;  /* 0x0000fa00ff1e7b82 */ /* 0x000e220000000a00 */
        /* <DEDUP_REMOVED lines=11> */
[----:B------:R-:W-:Y:S02]  /*7960*/  IMAD.IADD R25, R3, 0x1, R31 ;  /* 0x0000000103197824 */ /* 0x000fe400078e021f */
[----:B-1----:R-:W-:-:S04]  /*7970*/  IMAD.WIDE.U32 R26, R26, UR6, R4 ;  /* 0x000000061a1a7c25 */ /* 0x002fc8000f8e0004 */
[----:B------:R-:W-:Y:S01]  /*7980*/  IMAD.IADD R28, R7, 0x1, R27 ;  /* 0x00000001071c7824 */ /* 0x000fe200078e021b */
        /* <DEDUP_REMOVED lines=17> */
.L_x_11436:
[----:B------:R-:W-:Y:S05]  /*7aa0*/  BSYNC B6 ;  /* 0x0000000000067941 */ /* 0x000fea0003800000 */
.L_x_11435:
[----:B------:R-:W2:Y:S01]  /*7ab0*/  LDL R20, [R1+0x2c] ;  /* 0x00002c0001147983 */ /* 0x000ea20000100800 */
[----:B------:R-:W-:Y:S01]  /*7ac0*/  ULDC.U8 UR4, c[0x0][0x410] ;  /* 0x0001040000047ab9 */ /* 0x000fe20000000000 */
[----:B------:R-:W-:Y:S01]  /*7ad0*/  BSSY B0, `(.L_x_11437) ;  /* 0x00003f6000007945 */ /* 0x000fe20003800000 */
[----:B------:R-:W-:Y:S01]  /*7ae0*/  ISETP.NE.AND P0, PT, RZ, UR4, PT ;  /* 0x00000004ff007c0c */ /* 0x000fe2000bf05270 */
[----:B------:R-:W-:Y:S02]  /*7af0*/  IMAD R4, R29, 0xc0, R155 ;  /* 0x000000c01d047824 */ /* 0x000fe400078e029b */
[----:B--2---:R-:W-:-:S10]  /*7b00*/  IMAD.IADD R3, R18, 0x1, R20 ;  /* 0x0000000112037824 */ /* 0x004fd400078e0214 */
[----:B------:R-:W-:Y:S05]  /*7b10*/  @!P0 BRA `(.L_x_11438) ;  /* 0x0000001800d08947 */ /* 0x000fea0003800000 */
[----:B------:R-:W-:-:S03]  /*7b20*/  UMOV UR4, 0xffffffff ;  /* 0xffffffff00047882 */ /* 0x000fc60000000000 */
[----:B------:R-:W-:Y:S05]  /*7b30*/  BRA.DIV UR4, `(.L_x_11439) ;  /* 0x0000013a04d47947 */ /* 0x000fea000b800000 */
[----:B------:R0:W1:Y:S04]  /*7b40*/  SHFL.IDX PT, R31, R30, RZ, 0x1e1f ;  /* 0x001e1fff1e1f7589 */ /* 0x00006800000e0000 */
[----:B------:R0:W2:Y:S04]  /*7b50*/  SHFL.IDX PT, R5, R26, RZ, 0x1e1f ;  /* 0x001e1fff1a057589 */ /* 0x0000a800000e0000 */
[----:B------:R0:W3:Y:S04]  /*7b60*/  SHFL.IDX PT, R0, R25, RZ, 0x1e1f ;  /* 0x001e1fff19007589 */ /* 0x0000e800000e0000 */
[----:B------:R0:W4:Y:S02]  /*7b70*/  SHFL.IDX PT, R27, R28, RZ, 0x1e1f ;  /* 0x001e1fff1c1b7589 */ /* 0x00012400000e0000 */
.L_x_11660:
[----:B------:R-:W5:Y:S01]  /*7b80*/  LDL R7, [R1+0x48] ;  /* 0x0000480001077983 */ /* 0x000f620000100800 */
[----:B------:R-:W-:Y:S01]  /*7b90*/  ULDC UR4, c[0x0][0x448] ;  /* 0x0001120000047ab9 */ /* 0x000fe20000000800 */
[----:B------:R-:W-:Y:S01]  /*7ba0*/  BSSY B1, `(.L_x_11440) ;  /* 0x000002f000017945 */ /* 0x000fe20003800000 */
[----:B0-----:R-:W-:Y:S01]  /*7bb0*/  IMAD R28, R24, UR4, RZ ;  /* 0x00000004181c7c24 */ /* 0x001fe2000f8e02ff */
[----:B------:R-:W-:Y:S02]  /*7bc0*/  CS2R R8, SRZ ;  /* 0x0000000000087805 */ /* 0x000fe4000001ff00 */
[----:B------:R-:W-:Y:S02]  /*7bd0*/  CS2R R12, SRZ ;  /* 0x00000000000c7805 */ /* 0x000fe4000001ff00 */
[----:B------:R-:W-:Y:S02]  /*7be0*/  CS2R R24, SRZ ;  /* 0x0000000000187805 */ /* 0x000fe4000001ff00 */
[----:B------:R-:W-:-:S02]  /*7bf0*/  CS2R R10, SRZ ;  /* 0x00000000000a7805 */ /* 0x000fc4000001ff00 */
[----:B------:R-:W-:Y:S02]  /*7c00*/  ISETP.GE.AND P0, PT, R4, R28, PT ;  /* 0x0000001c0400720c */ /* 0x000fe40003f06270 */
[----:B------:R-:W-:Y:S02]  /*7c10*/  CS2R R14, SRZ ;  /* 0x00000000000e7805 */ /* 0x000fe4000001ff00 */
[----:B------:R-:W-:Y:S02]  /*7c20*/  CS2R R20, SRZ ;  /* 0x0000000000147805 */ /* 0x000fe4000001ff00 */
[----:B-----5:R-:W-:-:S04]  /*7c30*/  LEA.HI R6, R7, R7, RZ, 0x1 ;  /* 0x0000000707067211 */ /* 0x020fc800078f08ff */
[----:B------:R-:W-:-:S05]  /*7c40*/  LOP3.LUT R6, R6, 0xfffffffe, RZ, 0xc0, !PT ;  /* 0xfffffffe06067812 */ /* 0x000fca00078ec0ff */
[----:B------:R-:W-:-:S05]  /*7c50*/  IMAD.IADD R6, R7, 0x1, -R6 ;  /* 0x0000000107067824 */ /* 0x000fca00078e0a06 */
[----:B------:R-:W-:Y:S01]  /*7c60*/  SHF.L.U32 R37, R6, 0x1f, RZ ;  /* 0x0000001f06257819 */ /* 0x000fe200000006ff */
[----:B------:R-:W-:Y:S06]  /*7c70*/  @P0 BRA `(.L_x_11441) ;  /* 0x0000000000840947 */ /* 0x000fec0003800000 */
[----:B------:R-:W2:Y:S01]  /*7c80*/  LDL R7, [R1+0xc] ;  /* 0x00000c0001077983 */ /* 0x000ea20000100800 */
[----:B------:R-:W-:-:S03]  /*7c90*/  ULDC UR4, c[0x0][0x3f4] ;  /* 0x0000fd0000047ab9 */ /* 0x000fc60000000800 */
[----:B------:R-:W3:Y:S01]  /*7ca0*/  LDL R26, [R1+0x18] ;  /* 0x00001800011a7983 */ /* 0x000ee20000100800 */
[----:B------:R-:W-:Y:S02]  /*7cb0*/  ISETP.GE.AND P1, PT, R152, UR4, PT ;  /* 0x0000000498007c0c */ /* 0x000fe4000bf26270 */
[----:B------:R-:W-:Y:S02]  /*7cc0*/  CS2R R12, SRZ ;  /* 0x00000000000c7805 */ /* 0x000fe4000001ff00 */
[----:B------:R-:W-:Y:S02]  /*7cd0*/  CS2R R14, SRZ ;  /* 0x00000000000e7805 */ /* 0x000fe4000001ff00 */
[----:B------:R-:W-:Y:S02]  /*7ce0*/  CS2R R24, SRZ ;  /* 0x0000000000187805 */ /* 0x000fe4000001ff00 */
[----:B------:R-:W-:Y:S02]  /*7cf0*/  CS2R R20, SRZ ;  /* 0x0000000000147805 */ /* 0x000fe4000001ff00 */
[----:B------:R-:W-:-:S03]  /*7d00*/  CS2R R10, SRZ ;  /* 0x00000000000a7805 */ /* 0x000fc6000001ff00 */
[----:B-1----:R-:W-:Y:S02]  /*7d10*/  @!P1 IADD3 R30, P3, R152, R31, RZ ;  /* 0x0000001f981e9210 */ /* 0x002fe40007f7e0ff */
[----:B--2---:R-:W-:Y:S02]  /*7d20*/  ISETP.GE.AND P2, PT, R7, UR4, PT ;  /* 0x0000000407007c0c */ /* 0x004fe4000bf46270 */
[----:B------:R-:W-:Y:S02]  /*7d30*/  SHF.R.S32.HI R8, RZ, 0x1f, R7 ;  /* 0x0000001fff087819 */ /* 0x000fe40000011407 */
[----:B---3--:R-:W-:Y:S02]  /*7d40*/  ISETP.GE.AND P0, PT, R26, UR4, PT ;  /* 0x000000041a007c0c */ /* 0x008fe4000bf06270 */
[----:B------:R-:W-:-:S07]  /*7d50*/  SHF.R.S32.HI R9, RZ, 0x1f, R26 ;  /* 0x0000001fff097819 */ /* 0x000fce000001141a */
[C---:B------:R-:W-:Y:S02]  /*7d60*/  @!P2 IADD3 R32, P6, R7.reuse, R31, RZ ;  /* 0x0000001f0720a210 */ /* 0x040fe40007fde0ff */
[----:B------:R-:W-:Y:S02]  /*7d70*/  @!P2 IADD3 R34, P5, R7, R5, RZ ;  /* 0x000000050722a210 */ /* 0x000fe40007fbe0ff */
[----:B------:R-:W-:Y:S01]  /*7d80*/  @!P1 SHF.R.S32.HI R7, RZ, 0x1f, R152 ;  /* 0x0000001fff079819 */ /* 0x000fe20000011498 */
[--C-:B------:R-:W-:Y:S01]  /*7d90*/  @!P2 IMAD.X R33, R0, 0x1, R8.reuse, P6 ;  /* 0x000000010021a824 */ /* 0x100fe200030e0608 */
[----:B------:R-:W-:Y:S01]  /*7da0*/  @!P0 IADD3 R4, P4, R26, R31, RZ ;  /* 0x0000001f1a048210 */ /* 0x000fe20007f9e0ff */
[C---:B----4-:R-:W-:Y:S01]  /*7db0*/  @!P2 IMAD.X R35, R27.reuse, 0x1, R8, P5 ;  /* 0x000000011b23a824 */ /* 0x050fe200028e0608 */
[-C--:B------:R-:W-:Y:S01]  /*7dc0*/  @!P1 IADD3 R6, P6, R152, R5.reuse, RZ ;  /* 0x0000000598069210 */ /* 0x080fe20007fde0ff */
[----:B------:R-:W-:Y:S01]  /*7dd0*/  @!P1 IMAD.X R31, R0, 0x1, R7, P3 ;  /* 0x00000001001f9824 */ /* 0x000fe200018e0607 */
[----:B------:R-:W-:Y:S01]  /*7de0*/  @!P0 IADD3 R26, P5, R26, R5, RZ ;  /* 0x000000051a1a8210 */ /* 0x000fe20007fbe0ff */
[----:B------:R-:W-:Y:S01]  /*7df0*/  @!P0 IMAD.X R5, R0, 0x1, R9, P4 ;  /* 0x0000000100058824 */ /* 0x000fe200020e0609 */
[----:B------:R0:W5:Y:S01]  /*7e00*/  @!P2 LD.E.64 R12, desc[UR42][R32.64] ;  /* 0x0000002a200ca980 */ /* 0x000162000c101b00 */
[----:B------:R-:W-:-:S02]  /*7e10*/  @!P1 IMAD.X R7, R27, 0x1, R7, P6 ;  /* 0x000000011b079824 */ /* 0x000fc400030e0607 */
[----:B------:R-:W-:Y:S01]  /*7e20*/  @!P0 IMAD.X R27, R27, 0x1, R9, P5 ;  /* 0x000000011b1b8824 */ /* 0x000fe200028e0609 */
[----:B------:R-:W-:Y:S01]  /*7e30*/  CS2R R8, SRZ ;  /* 0x0000000000087805 */ /* 0x000fe2000001ff00 */
[----:B------:R0:W5:Y:S04]  /*7e40*/  @!P2 LD.E.64 R14, desc[UR42][R34.64] ;  /* 0x0000002a220ea980 */ /* 0x000168000c101b00 */
[----:B------:R0:W5:Y:S04]  /*7e50*/  @!P1 LD.E.64 R24, desc[UR42][R30.64] ;  /* 0x0000002a1e189980 */ /* 0x000168000c101b00 */
[----:B------:R0:W5:Y:S04]  /*7e60*/  @!P1 LD.E.64 R20, desc[UR42][R6.64] ;  /* 0x0000002a06149980 */ /* 0x000168000c101b00 */
[----:B------:R0:W5:Y:S04]  /*7e70*/  @!P0 LD.E.64 R8, desc[UR42][R4.64] ;  /* 0x0000002a04088980 */ /* 0x000168000c101b00 */
[----:B------:R0:W5:Y:S02]  /*7e80*/  @!P0 LD.E.64 R10, desc[UR42][R26.64] ;  /* 0x0000002a1a0a8980 */ /* 0x000164000c101b00 */
.L_x_11441:
[----:B------:R-:W-:Y:S05]  /*7e90*/  BSYNC B1 ;  /* 0x0000000000017941 */ /* 0x000fea0003800000 */
.L_x_11440:
[----:B------:R-:W1:Y:S01]  /*7ea0*/  SYNCS.PHASECHK.TRANS64.TRYWAIT P0, [R18+URZ+0x19c00], R37 ;  /* 0x019c0025120075a7 */ /* 0x000e62000800017f */
[----:B---3--:R-:W-:Y:S01]  /*7eb0*/  IMAD R0, R29, -0xc0, R28 ;  /* 0xffffff401d007824 */ /* 0x008fe200078e021c */
[----:B------:R-:W-:Y:S04]  /*7ec0*/  BSSY B1, `(.L_x_11442) ;  /* 0x0000004000017945 */ /* 0x000fe80003800000 */
[----:B------:R-:W-:-:S04]  /*7ed0*/  VIMNMX R0, R0, 0xc0, PT ;  /* 0x000000c000007848 */ /* 0x000fc80003fe0100 */
[----:B------:R-:W-:Y:S01]  /*7ee0*/  ISETP.GE.AND P1, PT, R155, R0, PT ;  /* 0x000000009b00720c */ /* 0x000fe20003f26270 */
[----:B-1----:R-:W-:-:S12]  /*7ef0*/  @!P0 BRA `(.L_x_11443) ;  /* 0x0000013800588947 */ /* 0x002fd80003800000 */
.L_x_11661:
[----:B------:R-:W-:Y:S05]  /*7f00*/  BSYNC B1 ;  /* 0x0000000000017941 */ /* 0x000fea0003800000 */
.L_x_11442:
[----:B------:R-:W-:Y:S05]  /*7f10*/  @P1 BRA `(.L_x_11444) ;  /* 0x0000003800c41947 */ /* 0x000fea0003800000 */
[----:B0-----:R-:W3:Y:S01]  /*7f20*/  LDL R4, [R1+0xc] ;  /* 0x00000c0001047983 */ /* 0x001ee20000100800 */
[----:B--2---:R-:W0:Y:S03]  /*7f30*/  LDC R5, c[0x0][0x3f4] ;  /* 0x0000fd00ff057b82 */ /* 0x004e260000000800 */
[----:B------:R-:W2:Y:S01]  /*7f40*/  LDL R0, [R1+0x18] ;  /* 0x0000180001007983 */ /* 0x000ea20000100800 */
[----:B------:R-:W-:Y:S01]  /*7f50*/  BSSY B1, `(.L_x_11445) ;  /* 0x000007b000017945 */ /* 0x000fe20003800000 */
[-C--:B0-----:R-:W-:Y:S02]  /*7f60*/  ISETP.GE.AND P0, PT, R152, R5.reuse, PT ;  /* 0x000000059800720c */ /* 0x081fe40003f06270 */
[-C--:B---3--:R-:W-:Y:S02]  /*7f70*/  ISETP.GE.AND P1, PT, R4, R5.reuse, PT ;  /* 0x000000050400720c */ /* 0x088fe40003f26270 */
[----:B--2---:R-:W-:-:S09]  /*7f80*/  ISETP.GE.AND P2, PT, R0, R5, PT ;  /* 0x000000050000720c */ /* 0x004fd20003f46270 */
[----:B------:R-:W-:Y:S05]  /*7f90*/  @P0 BRA `(.L_x_11446) ;  /* 0x0000000400d80947 */ /* 0x000fea0003800000 */
[----:B------:R-:W0:Y:S01]  /*7fa0*/  LDS.128 R4, [R3+0xf000] ;  /* 0x00f0000003047984 */ /* 0x000e220000000c00 */
[----:B-----5:R-:W-:Y:S02]  /*7fb0*/  SHF.R.U32.HI R29, RZ, 0x8, R25 ;  /* 0x00000008ff1d7819 */ /* 0x020fe40000011619 */
[----:B------:R-:W-:Y:S02]  /*7fc0*/  LOP3.LUT R28, R25, 0xff, RZ, 0xc0, !PT ;  /* 0x000000ff191c7812 */ /* 0x000fe400078ec0ff */
[----:B------:R-:W-:Y:S02]  /*7fd0*/  LOP3.LUT R29, R29, 0xff, RZ, 0xc0, !PT ;  /* 0x000000ff1d1d7812 */ /* 0x000fe400078ec0ff */
[----:B------:R-:W-:Y:S02]  /*7fe0*/  SHF.R.U32.HI R33, RZ, 0x8, R21 ;  /* 0x00000008ff217819 */ /* 0x000fe40000011615 */
        /* <DEDUP_REMOVED lines=10> */
[----:B----4-:R-:W-:Y:S02]  /*8090*/  LOP3.LUT R27, R26, 0xff, RZ, 0xc0, !PT ;  /* 0x000000ff1a1b7812 */ /* 0x010fe400078ec0ff */
[----:B------:R-:W-:Y:S02]  /*80a0*/  SHF.R.U32.HI R26, RZ, 0x8, R20 ;  /* 0x00000008ff1a7819 */ /* 0x000fe40000011614 */
[----:B------:R-:W-:Y:S02]  /*80b0*/  PRMT R27, R27, 0x7604, R0 ;  /* 0x000076041b1b7816 */ /* 0x000fe40000000000 */
[----:B------:R-:W-:Y:S02]  /*80c0*/  LOP3.LUT R0, R20, 0xff, RZ, 0xc0, !PT ;  /* 0x000000ff14007812 */ /* 0x000fe400078ec0ff */
        /* <DEDUP_REMOVED lines=8> */
[----:B------:R-:W-:Y:S01]  /*8150*/  F2FP.F16.E4M3.UNPACK_B R30, R33 ;  /* 0x00000021ff1e723e */ /* 0x000fe200020006ff */
[--C-:B------:R-:W-:Y:S01]  /*8160*/  HADD2.F32 R21, -RZ, R0.reuse.H0_H0 ;  /* 0x20000000ff157230 */ /* 0x100fe20000004100 */
[----:B------:R-:W-:Y:S02]  /*8170*/  F2FP.F16.E4M3.UNPACK_B R26, R29 ;  /* 0x0000001dff1a723e */ /* 0x000fe400020006ff */
        /* <DEDUP_REMOVED lines=17> */
[----:B-1----:R-:W-:Y:S01]  /*8290*/  FFMA.FTZ R37, R21, R32, R35 ;  /* 0x0000002015257223 */ /* 0x002fe20000010023 */
        /* <DEDUP_REMOVED lines=70> */
.L_x_11446:
[----:B------:R-:W-:Y:S05]  /*8700*/  BSYNC B1 ;  /* 0x0000000000017941 */ /* 0x000fea0003800000 */
.L_x_11445:
[----:B------:R-:W-:Y:S04]  /*8710*/  BSSY B1, `(.L_x_11447) ;  /* 0x000007c000017945 */ /* 0x000fe80003800000 */
        /* <DEDUP_REMOVED lines=19> */
[----:B----4-:R-:W-:-:S02]  /*8850*/  LOP3.LUT R27, R14, 0xff, RZ, 0xc0, !PT ;  /* 0x000000ff0e1b7812 */ /* 0x010fc400078ec0ff */
        /* <DEDUP_REMOVED lines=59> */
[----:B-1----:R-:W-:Y:S01]  /*8c10*/  FFMA.FTZ R37, R15, R29, R14 ;  /* 0x0000001d0f257223 */ /* 0x002fe2000001000e */
        /* <DEDUP_REMOVED lines=43> */
.L_x_11448:
[----:B------:R-:W-:Y:S05]  /*8ed0*/  BSYNC B1 ;  /* 0x0000000000017941 */ /* 0x000fea0003800000 */
.L_x_11447:
[----:B------:R-:W-:Y:S05]  /*8ee0*/  @P2 BRA `(.L_x_11444) ;  /* 0x0000002800d02947 */ /* 0x000fea0003800000 */
[----:B0-2---:R-:W0:Y:S01]  /*8ef0*/  LDS.128 R4, [R3+0x12000] ;  /* 0x0120000003047984 */ /* 0x005e220000000c00 */
        /* <DEDUP_REMOVED lines=40> */
[----:B----4-:R-:W-:Y:S01]  /*9180*/  FMUL.FTZ R27, R8, R14 ;  /* 0x0000000e081b7220 */ /* 0x010fe20000410000 */
        /* <DEDUP_REMOVED lines=77> */
.L_x_11438:
[----:B------:R-:W-:-:S03]  /*9660*/  UMOV UR4, 0xffffffff ;  /* 0xffffffff00047882 */ /* 0x000fc60000000000 */
[----:B------:R-:W-:Y:S05]  /*9670*/  BRA.DIV UR4, `(.L_x_11449) ;  /* 0x00000122048c7947 */ /* 0x000fea000b800000 */
[----:B------:R0:W1:Y:S04]  /*9680*/  SHFL.IDX PT, R31, R30, RZ, 0x1e1f ;  /* 0x001e1fff1e1f7589 */ /* 0x00006800000e0000 */
[----:B------:R0:W2:Y:S04]  /*9690*/  SHFL.IDX PT, R33, R26, RZ, 0x1e1f ;  /* 0x001e1fff1a217589 */ /* 0x0000a800000e0000 */
[----:B------:R0:W3:Y:S04]  /*96a0*/  SHFL.IDX PT, R0, R25, RZ, 0x1e1f ;  /* 0x001e1fff19007589 */ /* 0x0000e800000e0000 */
[----:B------:R-:W4:Y:S02]  /*96b0*/  SHFL.IDX PT, R28, R28, RZ, 0x1e1f ;  /* 0x001e1fff1c1c7589 */ /* 0x000f2400000e0000 */
.L_x_11667:
[----:B------:R-:W5:Y:S01]  /*96c0*/  LDL R9, [R1+0x48] ;  /* 0x0000480001097983 */ /* 0x000f620000100800 */
[----:B------:R-:W-:Y:S01]  /*96d0*/  ULDC UR4, c[0x0][0x448] ;  /* 0x0001120000047ab9 */ /* 0x000fe20000000800 */
[----:B------:R-:W-:Y:S01]  /*96e0*/  BSSY B1, `(.L_x_11450) ;  /* 0x000002b000017945 */ /* 0x000fe20003800000 */
[----:B------:R-:W-:Y:S01]  /*96f0*/  IMAD R38, R24, UR4, RZ ;  /* 0x0000000418267c24 */ /* 0x000fe2000f8e02ff */
[----:B------:R-:W-:Y:S02]  /*9700*/  CS2R R12, SRZ ;  /* 0x00000000000c7805 */ /* 0x000fe4000001ff00 */
[----:B------:R-:W-:Y:S02]  /*9710*/  CS2R R14, SRZ ;  /* 0x00000000000e7805 */ /* 0x000fe4000001ff00 */
[----:B------:R-:W-:Y:S02]  /*9720*/  CS2R R6, SRZ ;  /* 0x0000000000067805 */ /* 0x000fe4000001ff00 */
[----:B0-----:R-:W-:-:S02]  /*9730*/  CS2R R24, SRZ ;  /* 0x0000000000187805 */ /* 0x001fc4000001ff00 */
[----:B------:R-:W-:Y:S02]  /*9740*/  ISETP.GE.AND P0, PT, R4, R38, PT ;  /* 0x000000260400720c */ /* 0x000fe40003f06270 */
[----:B------:R-:W-:Y:S02]  /*9750*/  CS2R R26, SRZ ;  /* 0x00000000001a7805 */ /* 0x000fe4000001ff00 */
[----:B------:R-:W-:Y:S02]  /*9760*/  CS2R R10, SRZ ;  /* 0x00000000000a7805 */ /* 0x000fe4000001ff00 */
[----:B-----5:R-:W-:-:S04]  /*9770*/  LEA.HI R5, R9, R9, RZ, 0x1 ;  /* 0x0000000909057211 */ /* 0x020fc800078f08ff */
[----:B------:R-:W-:Y:S02]  /*9780*/  LOP3.LUT R8, R5, 0xfffffffe, RZ, 0xc0, !PT ;  /* 0xfffffffe05087812 */ /* 0x000fe400078ec0ff */
[----:B------:R-:W-:-:S03]  /*9790*/  CS2R R4, SRZ ;  /* 0x0000000000047805 */ /* 0x000fc6000001ff00 */
[----:B------:R-:W-:Y:S01]  /*97a0*/  IMAD.IADD R37, R9, 0x1, -R8 ;  /* 0x0000000109257824 */ /* 0x000fe200078e0a08 */
[----:B------:R-:W-:-:S04]  /*97b0*/  CS2R R8, SRZ ;  /* 0x0000000000087805 */ /* 0x000fc8000001ff00 */
[----:B------:R-:W-:Y:S01]  /*97c0*/  SHF.L.U32 R37, R37, 0x1f, RZ ;  /* 0x0000001f25257819 */ /* 0x000fe200000006ff */
[----:B------:R-:W-:Y:S06]  /*97d0*/  @P0 BRA `(.L_x_11451) ;  /* 0x00000000006c0947 */ /* 0x000fec0003800000 */
[C---:B------:R-:W-:Y:S01]  /*97e0*/  VIADD R4, R16.reuse, 0x20 ;  /* 0x0000002010047836 */ /* 0x040fe20000000000 */
[----:B------:R-:W-:Y:S01]  /*97f0*/  ULDC UR4, c[0x0][0x3f4] ;  /* 0x0000fd0000047ab9 */ /* 0x000fe20000000800 */
[----:B------:R-:W-:Y:S02]  /*9800*/  CS2R R24, SRZ ;  /* 0x0000000000187805 */ /* 0x000fe4000001ff00 */
[----:B------:R-:W-:Y:S02]  /*9810*/  ISETP.GE.AND P4, PT, R16, UR4, PT ;  /* 0x0000000410007c0c */ /* 0x000fe4000bf86270 */
[----:B------:R-:W-:Y:S02]  /*9820*/  CS2R R26, SRZ ;  /* 0x00000000001a7805 */ /* 0x000fe4000001ff00 */
[----:B------:R-:W-:Y:S02]  /*9830*/  ISETP.GE.AND P5, PT, R4, UR4, PT ;  /* 0x0000000404007c0c */ /* 0x000fe4000bfa6270 */
[----:B------:R-:W-:-:S02]  /*9840*/  CS2R R12, SRZ ;  /* 0x00000000000c7805 */ /* 0x000fc4000001ff00 */
[----:B------:R-:W-:Y:S02]  /*9850*/  CS2R R14, SRZ ;  /* 0x00000000000e7805 */ /* 0x000fe4000001ff00 */
[----:B------:R-:W-:Y:S02]  /*9860*/  CS2R R8, SRZ ;  /* 0x0000000000087805 */ /* 0x000fe4000001ff00 */
[----:B------:R-:W-:Y:S02]  /*9870*/  CS2R R10, SRZ ;  /* 0x00000000000a7805 */ /* 0x000fe4000001ff00 */
[----:B------:R-:W-:-:S03]  /*9880*/  @!P4 SHF.R.S32.HI R5, RZ, 0x1f, R16 ;  /* 0x0000001fff05c819 */ /* 0x000fc60000011410 */
[----:B------:R-:W-:Y:S01]  /*9890*/  @!P5 IMAD.SHL.U32 R4, R157, 0x10, RZ ;  /* 0x000000109d04d824 */ /* 0x000fe200078e00ff */
[C---:B-1----:R-:W-:Y:S02]  /*98a0*/  @!P4 IADD3 R34, P0, R16.reuse, R31, RZ ;  /* 0x0000001f1022c210 */ /* 0x042fe40007f1e0ff */
[----:B--2---:R-:W-:Y:S02]  /*98b0*/  @!P4 IADD3 R20, P1, R16, R33, RZ ;  /* 0x000000211014c210 */ /* 0x004fe40007f3e0ff */
[----:B------:R-:W-:Y:S01]  /*98c0*/  @!P5 IADD3 R30, P2, R4, R31, RZ ;  /* 0x0000001f041ed210 */ /* 0x000fe20007f5e0ff */
[--C-:B---3--:R-:W-:Y:S01]  /*98d0*/  @!P4 IMAD.X R35, R0, 0x1, R5.reuse, P0 ;  /* 0x000000010023c824 */ /* 0x108fe200000e0605 */
[----:B------:R-:W-:Y:S01]  /*98e0*/  @!P5 SHF.R.S32.HI R7, RZ, 0x1f, R4 ;  /* 0x0000001fff07d819 */ /* 0x000fe20000011404 */
[----:B----4-:R-:W-:Y:S01]  /*98f0*/  @!P4 IMAD.X R21, R28, 0x1, R5, P1 ;  /* 0x000000011c15c824 */ /* 0x010fe200008e0605 */
[----:B------:R-:W-:Y:S02]  /*9900*/  @!P5 IADD3 R32, P3, R4, R33, RZ ;  /* 0x000000210420d210 */ /* 0x000fe40007f7e0ff */
[----:B------:R-:W-:Y:S01]  /*9910*/  CS2R R4, SRZ ;  /* 0x0000000000047805 */ /* 0x000fe2000001ff00 */
[----:B------:R0:W5:Y:S01]  /*9920*/  @!P4 LD.E.128 R24, desc[UR42][R34.64] ;  /* 0x0000002a2218c980 */ /* 0x000162000c101d00 */
[----:B------:R-:W-:Y:S01]  /*9930*/  @!P5 IMAD.X R31, R0, 0x1, R7, P2 ;  /* 0x00000001001fd824 */ /* 0x000fe200010e0607 */
[----:B------:R-:W-:-:S02]  /*9940*/  @!P5 IADD3.X R33, R28, R7, RZ, P3, !PT ;  /* 0x000000071c21d210 */ /* 0x000fc40001ffe4ff */
[----:B------:R-:W-:Y:S01]  /*9950*/  CS2R R6, SRZ ;  /* 0x0000000000067805 */ /* 0x000fe2000001ff00 */
[----:B------:R0:W5:Y:S04]  /*9960*/  @!P4 LD.E.128 R12, desc[UR42][R20.64] ;  /* 0x0000002a140cc980 */ /* 0x000168000c101d00 */
[----:B------:R0:W5:Y:S04]  /*9970*/  @!P5 LD.E.128 R8, desc[UR42][R30.64] ;  /* 0x0000002a1e08d980 */ /* 0x000168000c101d00 */
[----:B------:R0:W5:Y:S02]  /*9980*/  @!P5 LD.E.128 R4, desc[UR42][R32.64] ;  /* 0x0000002a2004d980 */ /* 0x000164000c101d00 */
.L_x_11451:
[----:B------:R-:W-:Y:S05]  /*9990*/  BSYNC B1 ;  /* 0x0000000000017941 */ /* 0x000fea0003800000 */
.L_x_11450:
[----:B------:R-:W1:Y:S01]  /*99a0*/  SYNCS.PHASECHK.TRANS64.TRYWAIT P0, [R18+URZ+0x19c00], R37 ;  /* 0x019c0025120075a7 */ /* 0x000e62000800017f */
[----:B---3--:R-:W-:Y:S01]  /*99b0*/  IMAD R0, R29, -0xc0, R38 ;  /* 0xffffff401d007824 */ /* 0x008fe200078e0226 */
[----:B------:R-:W-:Y:S04]  /*99c0*/  BSSY B1, `(.L_x_11452) ;  /* 0x0000004000017945 */ /* 0x000fe80003800000 */
[----:B------:R-:W-:-:S04]  /*99d0*/  VIMNMX R0, R0, 0xc0, PT ;  /* 0x000000c000007848 */ /* 0x000fc80003fe0100 */
[----:B------:R-:W-:Y:S01]  /*99e0*/  ISETP.GE.AND P1, PT, R155, R0, PT ;  /* 0x000000009b00720c */ /* 0x000fe20003f26270 */
[----:B-1----:R-:W-:-:S12]  /*99f0*/  @!P0 BRA `(.L_x_11453) ;  /* 0x0000012000208947 */ /* 0x002fd80003800000 */
.L_x_11668:
[----:B------:R-:W-:Y:S05]  /*9a00*/  BSYNC B1 ;  /* 0x0000000000017941 */ /* 0x000fea0003800000 */
.L_x_11452:
[----:B------:R-:W-:Y:S05]  /*9a10*/  @P1 BRA `(.L_x_11444) ;  /* 0x0000002000041947 */ /* 0x000fea0003800000 */
[----:B------:R3:W5:Y:S01]  /*9a20*/  LDL R63, [R1+0x4] ;  /* 0x00000400013f7983 */ /* 0x0007620000100800 */
[----:B------:R-:W1:Y:S03]  /*9a30*/  LDC R0, c[0x0][0x3f4] ;  /* 0x0000fd00ff007b82 */ /* 0x000e660000000800 */
[----:B------:R3:W5:Y:S04]  /*9a40*/  LDL R62, [R1+0x1c] ;  /* 0x00001c00013e7983 */ /* 0x0007680000100800 */
[----:B------:R3:W5:Y:S01]  /*9a50*/  LDL R61, [R1+0xa0] ;  /* 0x0000a000013d7983 */ /* 0x0007620000100800 */
[C---:B0-----:R-:W-:Y:S01]  /*9a60*/  VIADD R21, R16.reuse, 0x20 ;  /* 0x0000002010157836 */ /* 0x041fe20000000000 */
[----:B------:R-:W-:Y:S01]  /*9a70*/  BSSY B1, `(.L_x_11454) ;  /* 0x00000fd000017945 */ /* 0x000fe20003800000 */
[----:B-1----:R-:W-:-:S03]  /*9a80*/  ISETP.GE.AND P0, PT, R16, R0, PT ;  /* 0x000000001000720c */ /* 0x002fc60003f06270 */
[----:B------:R-:W-:-:S10]  /*9a90*/  ISETP.GE.AND P1, PT, R21, R0, PT ;  /* 0x000000001500720c */ /* 0x000fd40003f26270 */
[----:B---3--:R-:W-:Y:S05]  /*9aa0*/  @P0 BRA `(.L_x_11455) ;  /* 0x0000000c00e40947 */ /* 0x008fea0003800000 */
[----:B------:R-:W2:Y:S01]  /*9ab0*/  S2R R30, SR_TID.X ;  /* 0x00000000001e7919 */ /* 0x000ea20000002100 */
[----:B-----5:R-:W-:Y:S02]  /*9ac0*/  SHF.R.U32.HI R21, RZ, 0x8, R24 ;  /* 0x00000008ff157819 */ /* 0x020fe40000011618 */
[----:B------:R-:W-:Y:S02]  /*9ad0*/  LOP3.LUT R20, R24, 0xff, RZ, 0xc0, !PT ;  /* 0x000000ff18147812 */ /* 0x000fe400078ec0ff */
[----:B------:R-:W-:Y:S02]  /*9ae0*/  LOP3.LUT R21, R21, 0xff, RZ, 0xc0, !PT ;  /* 0x000000ff15157812 */ /* 0x000fe400078ec0ff */
[----:B------:R-:W-:Y:S02]  /*9af0*/  SHF.R.U32.HI R29, RZ, 0x8, R25 ;  /* 0x00000008ff1d7819 */ /* 0x000fe40000011619 */
[----:B------:R-:W-:Y:S02]  /*9b00*/  PRMT R37, R21, 0x7604, R20 ;  /* 0x0000760415257816 */ /* 0x000fe40000000014 */
[----:B------:R-:W-:-:S02]  /*9b10*/  SHF.R.U32.HI R31, RZ, 0x8, R26 ;  /* 0x00000008ff1f7819 */ /* 0x000fc4000001161a */
[----:B----4-:R-:W-:Y:S02]  /*9b20*/  LOP3.LUT R28, R25, 0xff, RZ, 0xc0, !PT ;  /* 0x000000ff191c7812 */ /* 0x010fe400078ec0ff */
[----:B------:R-:W-:Y:S02]  /*9b30*/  LOP3.LUT R29, R29, 0xff, RZ, 0xc0, !PT ;  /* 0x000000ff1d1d7812 */ /* 0x000fe400078ec0ff */
[----:B------:R-:W-:Y:S02]  /*9b40*/  LOP3.LUT R31, R31, 0xff, RZ, 0xc0, !PT ;  /* 0x000000ff1f1f7812 */ /* 0x000fe400078ec0ff */
[----:B------:R-:W-:Y:S02]  /*9b50*/  PRMT R38, R29, 0x7604, R28 ;  /* 0x000076041d267816 */ /* 0x000fe4000000001c */
[----:B------:R-:W-:Y:S02]  /*9b60*/  SHF.R.U32.HI R29, RZ, 0x8, R27 ;  /* 0x00000008ff1d7819 */ /* 0x000fe4000001161b */
[----:B------:R-:W-:-:S02]  /*9b70*/  LOP3.LUT R28, R27, 0xff, RZ, 0xc0, !PT ;  /* 0x000000ff1b1c7812 */ /* 0x000fc400078ec0ff */
[----:B------:R-:W-:Y:S02]  /*9b80*/  LOP3.LUT R29, R29, 0xff, RZ, 0xc0, !PT ;  /* 0x000000ff1d1d7812 */ /* 0x000fe400078ec0ff */
[----:B------:R-:W-:Y:S02]  /*9b90*/  SHF.R.U32.HI R46, RZ, 0x8, R15 ;  /* 0x00000008ff2e7819 */ /* 0x000fe4000001160f */
[----:B------:R-:W-:Y:S02]  /*9ba0*/  PRMT R40, R29, 0x7604, R28 ;  /* 0x000076041d287816 */ /* 0x000fe4000000001c */
[----:B------:R-:W-:Y:S01]  /*9bb0*/  SHF.R.U32.HI R42, RZ, 0x8, R13 ;  /* 0x00000008ff2a7819 */ /* 0x000fe2000001160d */
[----:B--2---:R-:W-:Y:S01]  /*9bc0*/  VIADD R33, R30, 0xffffff80 ;  /* 0xffffff801e217836 */ /* 0x004fe20000000000 */
[----:B------:R-:W-:Y:S02]  /*9bd0*/  LOP3.LUT R30, R26, 0xff, RZ, 0xc0, !PT ;  /* 0x000000ff1a1e7812 */ /* 0x000fe400078ec0ff */
[----:B------:R-:W-:-:S02]  /*9be0*/  SHF.R.U32.HI R44, RZ, 0x8, R14 ;  /* 0x00000008ff2c7819 */ /* 0x000fc4000001160e */
[----:B------:R-:W-:Y:S02]  /*9bf0*/  LEA.HI R32, R33, R33, RZ, 0x1 ;  /* 0x0000002121207211 */ /* 0x000fe400078f08ff */
[----:B------:R-:W-:Y:S02]  /*9c00*/  PRMT R39, R31, 0x7604, R30 ;  /* 0x000076041f277816 */ /* 0x000fe4000000001e */
[----:B------:R-:W-:Y:S02]  /*9c10*/  LOP3.LUT R32, R32, 0xfffffffe, RZ, 0xc0, !PT ;  /* 0xfffffffe20207812 */ /* 0x000fe400078ec0ff */
[----:B------:R-:W-:Y:S02]  /*9c20*/  SHF.R.U32.HI R30, RZ, 0x8, R12 ;  /* 0x00000008ff1e7819 */ /* 0x000fe4000001160c */
[----:B------:R-:W-:Y:S01]  /*9c30*/  LOP3.LUT R45, R15, 0xff, RZ, 0xc0, !PT ;  /* 0x000000ff0f2d7812 */ /* 0x000fe200078ec0ff */
[----:B------:R-:W-:Y:S01]  /*9c40*/  IMAD.IADD R32, R33, 0x1, -R32 ;  /* 0x0000000121207824 */ /* 0x000fe200078e0a20 */
[----:B------:R-:W-:-:S02]  /*9c50*/  LOP3.LUT R33, R30, 0xff, RZ, 0xc0, !PT ;  /* 0x000000ff1e217812 */ /* 0x000fc400078ec0ff */
[----:B------:R-:W0:Y:S01]  /*9c60*/  LDS.128 R28, [R3+0xf000] ;  /* 0x00f00000031c7984 */ /* 0x000e220000000c00 */
[----:B------:R-:W-:Y:S02]  /*9c70*/  LOP3.LUT R46, R46, 0xff, RZ, 0xc0, !PT ;  /* 0x000000ff2e2e7812 */ /* 0x000fe400078ec0ff */
[----:B------:R-:W-:Y:S02]  /*9c80*/  LEA.HI R20, R0, R32, RZ, 0x1c ;  /* 0x0000002000147211 */ /* 0x000fe400078fe0ff */
[----:B------:R-:W-:Y:S02]  /*9c90*/  LOP3.LUT R32, R12, 0xff, RZ, 0xc0, !PT ;  /* 0x000000ff0c207812 */ /* 0x000fe400078ec0ff */
[C---:B------:R-:W-:Y:S01]  /*9ca0*/  LEA.HI R21, R20.reuse, R20, RZ, 0x1 ;  /* 0x0000001414157211 */ /* 0x040fe200078f08ff */
[----:B------:R-:W-:Y:S01]  /*9cb0*/  IMAD.SHL.U32 R20, R20, 0x10, RZ ;  /* 0x0000001014147824 */ /* 0x000fe200078e00ff */
[----:B------:R-:W-:Y:S02]  /*9cc0*/  PRMT R43, R33, 0x7604, R32 ;  /* 0x00007604212b7816 */ /* 0x000fe40000000020 */
[----:B------:R-:W-:-:S02]  /*9cd0*/  SHF.R.S32.HI R21, RZ, 0x1, R21 ;  /* 0x00000001ff157819 */ /* 0x000fc40000011415 */
[----:B------:R-:W-:Y:S02]  /*9ce0*/  LOP3.LUT R20, R63, 0x10, R20, 0xf8, !PT ;  /* 0x000000103f147812 */ /* 0x000fe400078ef814 */
[----:B------:R-:W-:Y:S01]  /*9cf0*/  LOP3.LUT R42, R42, 0xff, RZ, 0xc0, !PT ;  /* 0x000000ff2a2a7812 */ /* 0x000fe200078ec0ff */
[----:B------:R-:W-:Y:S01]  /*9d00*/  IMAD R21, R21, 0x1800, R62 ;  /* 0x0000180015157824 */ /* 0x000fe200078e023e */
[----:B------:R-:W-:Y:S02]  /*9d10*/  LOP3.LUT R20, R20, R61, RZ, 0x3c, !PT ;  /* 0x0000003d14147212 */ /* 0x000fe400078e3cff */
[----:B------:R-:W-:Y:S02]  /*9d20*/  LOP3.LUT R41, R14, 0xff, RZ, 0xc0, !PT ;  /* 0x000000ff0e297812 */ /* 0x000fe400078ec0ff */
[----:B------:R-:W-:Y:S02]  /*9d30*/  IADD3 R20, R18, R21, R20 ;  /* 0x0000001512147210 */ /* 0x000fe40007ffe014 */
[----:B------:R-:W-:-:S02]  /*9d40*/  LOP3.LUT R21, R13, 0xff, RZ, 0xc0, !PT ;  /* 0x000000ff0d157812 */ /* 0x000fc400078ec0ff */
[----:B------:R-:W-:Y:S01]  /*9d50*/  LOP3.LUT R44, R44, 0xff, RZ, 0xc0, !PT ;  /* 0x000000ff2c2c7812 */ /* 0x000fe200078ec0ff */
[----:B------:R-:W1:Y:S01]  /*9d60*/  LDS.128 R32, [R20+0xf000] ;  /* 0x00f0000014207984 */ /* 0x000e620000000c00 */
[----:B------:R-:W-:Y:S02]  /*9d70*/  PRMT R46, R46, 0x7604, R45 ;  /* 0x000076042e2e7816 */ /* 0x000fe4000000002d */
        /* <DEDUP_REMOVED lines=8> */
[----:B------:R-:W-:Y:S01]  /*9e00*/  LOP3.LUT R45, R42, 0xff0000, R45, 0xf8, !PT ;  /* 0x00ff00002a2d7812 */ /* 0x000fe200078ef82d */
[----:B------:R-:W-:Y:S01]  /*9e10*/  IMAD.U32 R41, R41, 0x10000, RZ ;  /* 0x0001000029297824 */ /* 0x000fe200078e00ff */
[----:B------:R-:W-:Y:S01]  /*9e20*/  LOP3.LUT R21, R38, 0xff0000, R21, 0xf8, !PT ;  /* 0x00ff000026157812 */ /* 0x000fe200078ef815 */
[----:B------:R-:W-:Y:S01]  /*9e30*/  IMAD.U32 R49, R49, 0x10000, RZ ;  /* 0x0001000031317824 */ /* 0x000fe200078e00ff */
        /* <DEDUP_REMOVED lines=10> */
[-C--:B0-----:R-:W-:Y:S02]  /*9ee0*/  F2FP.F16.E4M3.UNPACK_B R26, R28.reuse ;  /* 0x0000001cff1a723e */ /* 0x081fe400020006ff */
[----:B------:R-:W-:Y:S02]  /*9ef0*/  F2FP.F16.E4M3.UNPACK_B R39, R28.H1 ;  /* 0x0000001cff27723e */ /* 0x000fe400030006ff */
[----:B------:R-:W-:Y:S02]  /*9f00*/  F2FP.F16.E4M3.UNPACK_B R50, R49 ;  /* 0x00000031ff32723e */ /* 0x000fe400020006ff */
[----:B-1----:R-:W-:Y:S02]  /*9f10*/  F2FP.F16.E4M3.UNPACK_B R27, R33 ;  /* 0x00000021ff1b723e */ /* 0x002fe400020006ff */
[----:B------:R-:W-:Y:S02]  /*9f20*/  F2FP.F16.E4M3.UNPACK_B R28, R48 ;  /* 0x00000030ff1c723e */ /* 0x000fe400020006ff */
[----:B------:R-:W-:-:S02]  /*9f30*/  LOP3.LUT R37, R37, 0xff000000, R24, 0xf8, !PT ;  /* 0xff00000025257812 */ /* 0x000fc400078ef818 */
[----:B------:R-:W-:Y:S02]  /*9f40*/  LOP3.LUT R38, R43, 0xff000000, R12, 0xf8, !PT ;  /* 0xff0000002b267812 */ /* 0x000fe400078ef80c */
[----:B------:R-:W-:Y:S01]  /*9f50*/  LOP3.LUT R12, R47, 0xff000000, R14, 0xf8, !PT ;  /* 0xff0000002f0c7812 */ /* 0x000fe200078ef80e */
[--C-:B------:R-:W-:Y:S01]  /*9f60*/  HADD2.F32 R14, -RZ, R27.reuse.H0_H0 ;  /* 0x2000001bff0e7230 */ /* 0x100fe20000004100 */
[----:B------:R-:W-:Y:S01]  /*9f70*/  F2FP.F16.E4M3.UNPACK_B R24, R29 ;  /* 0x0000001dff18723e */ /* 0x000fe200020006ff */
[----:B------:R-:W-:Y:S01]  /*9f80*/  HADD2.F32 R27, -RZ, R27.H1_H1 ;  /* 0x3000001bff1b7230 */ /* 0x000fe20000004100 */
[-C--:B------:R-:W-:Y:S02]  /*9f90*/  F2FP.F16.E4M3.UNPACK_B R42, R31.reuse ;  /* 0x0000001fff2a723e */ /* 0x080fe400020006ff */
[----:B------:R-:W-:Y:S01]  /*9fa0*/  F2FP.F16.E4M3.UNPACK_B R46, R31.H1 ;  /* 0x0000001fff2e723e */ /* 0x000fe200030006ff */
[----:B------:R-:W-:Y:S01]  /*9fb0*/  HADD2.F32 R31, -RZ, R50.H0_H0 ;  /* 0x20000032ff1f7230 */ /* 0x000fe20000004100 */
[----:B------:R-:W-:Y:S01]  /*9fc0*/  F2FP.F16.E4M3.UNPACK_B R40, R29.H1 ;  /* 0x0000001dff28723e */ /* 0x000fe200030006ff */
[----:B------:R-:W-:Y:S01]  /*9fd0*/  HADD2.F32 R29, -RZ, R28.H0_H0 ;  /* 0x2000001cff1d7230 */ /* 0x000fe20000004100 */
[-C--:B------:R-:W-:Y:S01]  /*9fe0*/  F2FP.F16.E4M3.UNPACK_B R45, R35.reuse ;  /* 0x00000023ff2d723e */ /* 0x080fe200020006ff */
[----:B------:R-:W-:Y:S01]  /*9ff0*/  HADD2.F32 R25, -RZ, R24.H0_H0 ;  /* 0x20000018ff197230 */ /* 0x000fe20000004100 */
[----:B------:R-:W-:Y:S01]  /*a000*/  F2FP.F16.E4M3.UNPACK_B R47, R35.H1 ;  /* 0x00000023ff2f723e */ /* 0x000fe200030006ff */
[----:B------:R-:W-:Y:S01]  /*a010*/  HADD2.F32 R50, -RZ, R50.H1_H1 ;  /* 0x30000032ff327230 */ /* 0x000fe20000004100 */
[-C--:B------:R-:W-:Y:S01]  /*a020*/  F2FP.F16.E4M3.UNPACK_B R35, R32.reuse ;  /* 0x00000020ff23723e */ /* 0x080fe200020006ff */
[C---:B------:R-:W-:Y:S01]  /*a030*/  FMUL.FTZ R52, R14.reuse, R29 ;  /* 0x0000001d0e347220 */ /* 0x040fe20000410000 */
[----:B------:R-:W-:Y:S01]  /*a040*/  F2FP.F16.E4M3.UNPACK_B R43, R32.H1 ;  /* 0x00000020ff2b723e */ /* 0x000fe200030006ff */
[----:B------:R-:W-:Y:S01]  /*a050*/  FMUL.FTZ R32, R14, R31 ;  /* 0x0000001f0e207220 */ /* 0x000fe20000410000 */
[----:B------:R-:W-:Y:S01]  /*a060*/  F2FP.F16.E4M3.UNPACK_B R33, R33.H1 ;  /* 0x00000021ff21723e */ /* 0x000fe200030006ff */
[----:B------:R-:W-:Y:S01]  /*a070*/  HADD2.F32 R24, -RZ, R24.H1_H1 ;  /* 0x30000018ff187230 */ /* 0x000fe20000004100 */
[----:B------:R-:W-:Y:S01]  /*a080*/  F2FP.F16.E4M3.UNPACK_B R49, R49.H1 ;  /* 0x00000031ff31723e */ /* 0x000fe200030006ff */
[C---:B------:R-:W-:Y:S01]  /*a090*/  FFMA.FTZ R14, R25.reuse, R29, -R32 ;  /* 0x0000001d190e7223 */ /* 0x040fe20000010820 */
[----:B------:R-:W-:Y:S01]  /*a0a0*/  F2FP.F16.E4M3.UNPACK_B R48, R48.H1 ;  /* 0x00000030ff30723e */ /* 0x000fe200030006ff */
[----:B------:R-:W-:Y:S01]  /*a0b0*/  FFMA.FTZ R25, R25, R31, R52 ;  /* 0x0000001f19197223 */ /* 0x000fe20000010034 */
[----:B------:R-:W-:Y:S01]  /*a0c0*/  LOP3.LUT R44, R51, 0xff000000, R15, 0xf8, !PT ;  /* 0xff000000332c7812 */ /* 0x000fe200078ef80f */
[----:B------:R-:W-:-:S02]  /*a0d0*/  HADD2.F32 R31, -RZ, R28.H1_H1 ;  /* 0x3000001cff1f7230 */ /* 0x000fc40000004100 */
[C---:B------:R-:W-:Y:S01]  /*a0e0*/  FMUL.FTZ R53, R27.reuse, R50 ;  /* 0x000000321b357220 */ /* 0x040fe20000410000 */
[----:B------:R-:W-:Y:S01]  /*a0f0*/  HADD2.F32 R51, -RZ, R49.H0_H0 ;  /* 0x20000031ff337230 */ /* 0x000fe20000004100 */
[----:B------:R-:W-:Y:S01]  /*a100*/  F2FP.F16.E4M3.UNPACK_B R15, R34 ;  /* 0x00000022ff0f723e */ /* 0x000fe200020006ff */
[--C-:B------:R-:W-:Y:S02]  /*a110*/  HADD2.F32 R28, -RZ, R33.reuse.H0_H0 ;  /* 0x20000021ff1c7230 */ /* 0x100fe40000004100 */
[-C--:B------:R-:W-:Y:S01]  /*a120*/  FMUL.FTZ R55, R27, R31.reuse ;  /* 0x0000001f1b377220 */ /* 0x080fe20000410000 */
[----:B------:R-:W-:Y:S02]  /*a130*/  HADD2.F32 R32, -RZ, R48.H0_H0 ;  /* 0x20000030ff207230 */ /* 0x000fe40000004100 */
[----:B------:R-:W-:Y:S01]  /*a140*/  FFMA.FTZ R27, R24, R31, -R53 ;  /* 0x0000001f181b7223 */ /* 0x000fe20000010835 */
[----:B------:R-:W-:Y:S02]  /*a150*/  HADD2.F32 R29, -RZ, R40.H0_H0 ;  /* 0x20000028ff1d7230 */ /* 0x000fe40000004100 */
[----:B------:R-:W-:Y:S01]  /*a160*/  FMUL.FTZ R52, R28, R51 ;  /* 0x000000331c347220 */ /* 0x000fe20000410000 */
[----:B------:R-:W-:-:S02]  /*a170*/  HADD2.F32 R33, -RZ, R33.H1_H1 ;  /* 0x30000021ff217230 */ /* 0x000fc40000004100 */
[-C--:B------:R-:W-:Y:S01]  /*a180*/  FMUL.FTZ R54, R28, R32.reuse ;  /* 0x000000201c367220 */ /* 0x080fe20000410000 */
[----:B------:R-:W-:Y:S02]  /*a190*/  HADD2.F32 R48, -RZ, R48.H1_H1 ;  /* 0x30000030ff307230 */ /* 0x000fe40000004100 */
[C---:B------:R-:W-:Y:S01]  /*a1a0*/  FFMA.FTZ R28, R29.reuse, R32, -R52 ;  /* 0x000000201d1c7223 */ /* 0x040fe20000010834 */
[----:B------:R-:W-:Y:S01]  /*a1b0*/  F2FP.F16.E4M3.UNPACK_B R52, R44 ;  /* 0x0000002cff34723e */ /* 0x000fe200020006ff */
[----:B------:R-:W-:Y:S01]  /*a1c0*/  FFMA.FTZ R29, R29, R51, R54 ;  /* 0x000000331d1d7223 */ /* 0x000fe20000010036 */
[----:B------:R-:W-:Y:S02]  /*a1d0*/  HADD2.F32 R51, -RZ, R49.H1_H1 ;  /* 0x30000031ff337230 */ /* 0x000fe40000004100 */
[----:B------:R-:W-:Y:S01]  /*a1e0*/  FFMA.FTZ R24, R24, R50, R55 ;  /* 0x0000003218187223 */ /* 0x000fe20000010037 */
[----:B------:R-:W-:Y:S01]  /*a1f0*/  F2FP.F16.E4M3.UNPACK_B R49, R41 ;  /* 0x00000029ff31723e */ /* 0x000fe200020006ff */
[----:B------:R-:W-:-:S02]  /*a200*/  HADD2.F32 R40, -RZ, R40.H1_H1 ;  /* 0x30000028ff287230 */ /* 0x000fc40000004100 */
[C---:B------:R-:W-:Y:S01]  /*a210*/  FMUL.FTZ R54, R33.reuse, R48 ;  /* 0x0000003021367220 */ /* 0x040fe20000410000 */
[-C--:B------:R-:W-:Y:S01]  /*a220*/  FMUL.FTZ R55, R33, R51.reuse ;  /* 0x0000003321377220 */ /* 0x080fe20000410000 */
[----:B------:R-:W-:Y:S01]  /*a230*/  HADD2.F32 R53, -RZ, R52.H0_H0 ;  /* 0x20000034ff357230 */ /* 0x000fe20000004100 */
[----:B------:R-:W-:Y:S01]  /*a240*/  F2FP.F16.E4M3.UNPACK_B R34, R34.H1 ;  /* 0x00000022ff22723e */ /* 0x000fe200030006ff */
[----:B------:R-:W-:Y:S02]  /*a250*/  HADD2.F32 R32, -RZ, R45.H0_H0 ;  /* 0x2000002dff207230 */ /* 0x000fe40000004100 */
        /* <DEDUP_REMOVED lines=10> */
[----:B------:R-:W-:Y:S02]  /*a300*/  HADD2.F32 R41, -RZ, R45.H1_H1 ;  /* 0x3000002dff297230 */ /* 0x000fe40000004100 */
[----:B------:R-:W-:Y:S01]  /*a310*/  FFMA.FTZ R31, R31, R53, R58 ;  /* 0x000000351f1f7223 */ /* 0x000fe2000001003a */
[----:B------:R-:W-:Y:S01]  /*a320*/  HADD2.F32 R51, -RZ, R54.H0_H0 ;  /* 0x20000036ff337230 */ /* 0x000fe20000004100 */
[----:B------:R-:W-:Y:S01]  /*a330*/  F2FP.F16.E4M3.UNPACK_B R13, R30 ;  /* 0x0000001eff0d723e */ /* 0x000fe200020006ff */
[----:B------:R-:W-:Y:S02]  /*a340*/  HADD2.F32 R44, -RZ, R47.H0_H0 ;  /* 0x2000002fff2c7230 */ /* 0x000fe40000004100 */
[----:B------:R-:W-:Y:S01]  /*a350*/  FMUL.FTZ R53, R41, R52 ;  /* 0x0000003429357220 */ /* 0x000fe20000410000 */
[----:B------:R-:W-:Y:S01]  /*a360*/  HADD2.F32 R49, -RZ, R49.H1_H1 ;  /* 0x30000031ff317230 */ /* 0x000fe20000004100 */
[----:B------:R-:W-:Y:S01]  /*a370*/  F2FP.F16.E4M3.UNPACK_B R30, R30.H1 ;  /* 0x0000001eff1e723e */ /* 0x000fe200030006ff */
[----:B------:R-:W-:-:S02]  /*a380*/  HADD2.F32 R50, -RZ, R48.H0_H0 ;  /* 0x20000030ff327230 */ /* 0x000fc40000004100 */
[C---:B------:R-:W-:Y:S01]  /*a390*/  FMUL.FTZ R56, R44.reuse, R51 ;  /* 0x000000332c387220 */ /* 0x040fe20000410000 */
[----:B------:R-:W-:Y:S02]  /*a3a0*/  HADD2.F32 R42, -RZ, R42.H1_H1 ;  /* 0x3000002aff2a7230 */ /* 0x000fe40000004100 */
[-C--:B------:R-:W-:Y:S01]  /*a3b0*/  FMUL.FTZ R55, R41, R49.reuse ;  /* 0x0000003129377220 */ /* 0x080fe20000410000 */
[--C-:B------:R-:W-:Y:S02]  /*a3c0*/  HADD2.F32 R45, -RZ, R46.reuse.H0_H0 ;  /* 0x2000002eff2d7230 */ /* 0x100fe40000004100 */
[----:B------:R-:W-:Y:S01]  /*a3d0*/  FMUL.FTZ R58, R44, R50 ;  /* 0x000000322c3a7220 */ /* 0x000fe20000410000 */
[----:B------:R-:W-:Y:S02]  /*a3e0*/  HADD2.F32 R46, -RZ, R46.H1_H1 ;  /* 0x3000002eff2e7230 */ /* 0x000fe40000004100 */
[C---:B------:R-:W-:Y:S01]  /*a3f0*/  FFMA.FTZ R41, R42.reuse, R49, -R53 ;  /* 0x000000312a297223 */ /* 0x040fe20000010835 */
[----:B------:R-:W-:Y:S01]  /*a400*/  F2FP.F16.E4M3.UNPACK_B R53, R38.H1 ;  /* 0x00000026ff35723e */ /* 0x000fe200030006ff */
[C---:B------:R-:W-:Y:S01]  /*a410*/  FFMA.FTZ R44, R45.reuse, R50, -R56 ;  /* 0x000000322d2c7223 */ /* 0x040fe20000010838 */
[----:B------:R-:W-:Y:S01]  /*a420*/  FFMA.FTZ R45, R45, R51, R58 ;  /* 0x000000332d2d7223 */ /* 0x000fe2000001003a */
[----:B------:R-:W-:Y:S01]  /*a430*/  FFMA.FTZ R42, R42, R52, R55 ;  /* 0x000000342a2a7223 */ /* 0x000fe20000010037 */
[----:B------:R-:W-:Y:S01]  /*a440*/  HADD2.F32 R51, -RZ, R48.H1_H1 ;  /* 0x30000030ff337230 */ /* 0x000fe20000004100 */
        /* <DEDUP_REMOVED lines=10> */
[----:B------:R-:W-:Y:S02]  /*a4f0*/  HADD2.F32 R49, -RZ, R39.H0_H0 ;  /* 0x20000027ff317230 */ /* 0x000fe40000004100 */
[----:B------:R-:W-:Y:S01]  /*a500*/  FMUL.FTZ R48, R47, R54 ;  /* 0x000000362f307220 */ /* 0x000fe20000410000 */
[----:B------:R-:W-:-:S02]  /*a510*/  HADD2.F32 R43, -RZ, R43.H1_H1 ;  /* 0x3000002bff2b7230 */ /* 0x000fc40000004100 */
[-C--:B------:R-:W-:Y:S01]  /*a520*/  FMUL.FTZ R57, R47, R52.reuse ;  /* 0x000000342f397220 */ /* 0x080fe20000410000 */
[----:B------:R-:W-:Y:S02]  /*a530*/  HADD2.F32 R50, -RZ, R50.H1_H1 ;  /* 0x30000032ff327230 */ /* 0x000fe40000004100 */
[----:B------:R-:W-:Y:S01]  /*a540*/  FFMA.FTZ R48, R49, R52, -R48 ;  /* 0x0000003431307223 */ /* 0x000fe20000010830 */
[----:B------:R-:W-:Y:S02]  /*a550*/  HADD2.F32 R52, -RZ, R53.H1_H1 ;  /* 0x30000035ff347230 */ /* 0x000fe40000004100 */
[C---:B------:R-:W-:Y:S01]  /*a560*/  FFMA.FTZ R47, R46.reuse, R51, -R59 ;  /* 0x000000332e2f7223 */ /* 0x040fe2000001083b */
        /* <DEDUP_REMOVED lines=11> */
[-C--:B------:R-:W-:Y:S01]  /*a620*/  F2FP.F16.E4M3.UNPACK_B R55, R12.reuse.H1 ;  /* 0x0000000cff37723e */ /* 0x080fe200030006ff */
        /* <DEDUP_REMOVED lines=13> */
[----:B------:R-:W-:Y:S01]  /*a700*/  FMUL.FTZ R54, R50, R51 ;  /* 0x0000003332367220 */ /* 0x000fe20000410000 */
[----:B------:R-:W-:Y:S02]  /*a710*/  F2FP.F16.E4M3.UNPACK_B R21, R21 ;  /* 0x00000015ff15723e */ /* 0x000fe400020006ff */
[C---:B------:R-:W-:Y:S01]  /*a720*/  FFMA.FTZ R50, R43.reuse, R51, -R56 ;  /* 0x000000332b327223 */ /* 0x040fe20000010838 */
[----:B------:R-:W-:Y:S01]  /*a730*/  FFMA.FTZ R39, R43, R53, R54 ;  /* 0x000000352b277223 */ /* 0x000fe20000010036 */
[--C-:B------:R-:W-:Y:S01]  /*a740*/  HADD2.F32 R56, -RZ, R55.reuse.H0_H0 ;  /* 0x20000037ff387230 */ /* 0x100fe20000004100 */
[----:B------:R-:W-:Y:S01]  /*a750*/  F2FP.SATFINITE.E4M3.F32.PACK_AB_MERGE_C R38, R38, R49, RZ ;  /* 0x000000312626723e */ /* 0x000fe200048070ff */
[----:B------:R-:W-:Y:S01]  /*a760*/  HADD2.F32 R51, -RZ, R34.H0_H0 ;  /* 0x20000022ff337230 */ /* 0x000fe20000004100 */
[----:B------:R-:W-:Y:S01]  /*a770*/  F2FP.SATFINITE.E4M3.F32.PACK_AB_MERGE_C R45, R46, R45, RZ ;  /* 0x0000002d2e2d723e */ /* 0x000fe200048070ff */
[----:B------:R-:W-:Y:S01]  /*a780*/  HADD2.F32 R54, -RZ, R52.H0_H0 ;  /* 0x20000034ff367230 */ /* 0x000fe20000004100 */
[----:B------:R-:W-:Y:S01]  /*a790*/  F2FP.SATFINITE.E4M3.F32.PACK_AB_MERGE_C R24, R39, R26, R38 ;  /* 0x0000001a2718723e */ /* 0x000fe20004807026 */
[----:B------:R-:W-:-:S02]  /*a7a0*/  HADD2.F32 R55, -RZ, R55.H1_H1 ;  /* 0x30000037ff377230 */ /* 0x000fc40000004100 */
[----:B------:R-:W-:Y:S02]  /*a7b0*/  HADD2.F32 R34, -RZ, R34.H1_H1 ;  /* 0x30000022ff227230 */ /* 0x000fe40000004100 */
[C---:B------:R-:W-:Y:S01]  /*a7c0*/  FMUL.FTZ R58, R51.reuse, R54 ;  /* 0x00000036333a7220 */ /* 0x040fe20000410000 */
[----:B------:R-:W-:Y:S02]  /*a7d0*/  HADD2.F32 R53, -RZ, R52.H1_H1 ;  /* 0x30000034ff357230 */ /* 0x000fe40000004100 */
[----:B------:R-:W-:Y:S01]  /*a7e0*/  FMUL.FTZ R52, R51, R56 ;  /* 0x0000003833347220 */ /* 0x000fe20000410000 */
[--C-:B------:R-:W-:Y:S02]  /*a7f0*/  HADD2.F32 R43, -RZ, R30.reuse.H0_H0 ;  /* 0x2000001eff2b7230 */ /* 0x100fe40000004100 */
[C---:B------:R-:W-:Y:S01]  /*a800*/  FMUL.FTZ R51, R34.reuse, R55 ;  /* 0x0000003722337220 */ /* 0x040fe20000410000 */
[----:B------:R-:W-:Y:S02]  /*a810*/  HADD2.F32 R30, -RZ, R30.H1_H1 ;  /* 0x3000001eff1e7230 */ /* 0x000fe40000004100 */
[----:B------:R-:W-:Y:S01]  /*a820*/  FMUL.FTZ R34, R34, R53 ;  /* 0x0000003522227220 */ /* 0x000fe20000410000 */
[----:B------:R-:W-:Y:S01]  /*a830*/  FFMA.FTZ R57, R43, R54, -R52 ;  /* 0x000000362b397223 */ /* 0x000fe20000010834 */
[----:B------:R-:W-:-:S02]  /*a840*/  HADD2.F32 R52, -RZ, R12.H1_H1 ;  /* 0x3000000cff347230 */ /* 0x000fc40000004100 */
[C---:B------:R-:W-:Y:S01]  /*a850*/  FFMA.FTZ R60, R30.reuse, R53, -R51 ;  /* 0x000000351e3c7223 */ /* 0x040fe20000010833 */
[----:B------:R-:W-:Y:S01]  /*a860*/  FFMA.FTZ R55, R30, R55, R34 ;  /* 0x000000371e377223 */ /* 0x000fe20000010022 */
[--C-:B------:R-:W-:Y:S02]  /*a870*/  HADD2.F32 R30, -RZ, R21.reuse.H0_H0 ;  /* 0x20000015ff1e7230 */ /* 0x100fe40000004100 */
[----:B------:R-:W-:Y:S01]  /*a880*/  FFMA.FTZ R58, R43, R56, R58 ;  /* 0x000000382b3a7223 */ /* 0x000fe2000001003a */
[----:B------:R-:W-:Y:S01]  /*a890*/  HADD2.F32 R34, -RZ, R21.H1_H1 ;  /* 0x30000015ff227230 */ /* 0x000fe20000004100 */
[----:B------:R-:W-:Y:S01]  /*a8a0*/  F2FP.SATFINITE.E4M3.F32.PACK_AB_MERGE_C R57, R60, R57, RZ ;  /* 0x000000393c39723e */ /* 0x000fe200048070ff */
[--C-:B------:R-:W-:Y:S02]  /*a8b0*/  HADD2.F32 R21, -RZ, R15.reuse.H0_H0 ;  /* 0x2000000fff157230 */ /* 0x100fe40000004100 */
[----:B------:R-:W-:Y:S01]  /*a8c0*/  HADD2.F32 R15, -RZ, R15.H1_H1 ;  /* 0x3000000fff0f7230 */ /* 0x000fe20000004100 */
[----:B------:R-:W-:Y:S01]  /*a8d0*/  F2FP.SATFINITE.E4M3.F32.PACK_AB_MERGE_C R55, R55, R58, RZ ;  /* 0x0000003a3737723e */ /* 0x000fe200048070ff */
[----:B------:R-:W-:-:S02]  /*a8e0*/  HADD2.F32 R43, -RZ, R12.H0_H0 ;  /* 0x2000000cff2b7230 */ /* 0x000fc40000004100 */
[----:B------:R-:W-:Y:S01]  /*a8f0*/  FMUL.FTZ R54, R21, R30 ;  /* 0x0000001e15367220 */ /* 0x000fe20000410000 */
[--C-:B------:R-:W-:Y:S02]  /*a900*/  HADD2.F32 R12, -RZ, R13.reuse.H0_H0 ;  /* 0x2000000dff0c7230 */ /* 0x100fe40000004100 */
[C---:B------:R-:W-:Y:S01]  /*a910*/  FMUL.FTZ R56, R15.reuse, R52 ;  /* 0x000000340f387220 */ /* 0x040fe20000410000 */
[----:B------:R-:W-:Y:S02]  /*a920*/  HADD2.F32 R13, -RZ, R13.H1_H1 ;  /* 0x3000000dff0d7230 */ /* 0x000fe40000004100 */
[-C--:B------:R-:W-:Y:S01]  /*a930*/  FMUL.FTZ R15, R15, R34.reuse ;  /* 0x000000220f0f7220 */ /* 0x080fe20000410000 */
[-C--:B------:R-:W-:Y:S01]  /*a940*/  FMUL.FTZ R51, R21, R43.reuse ;  /* 0x0000002b15337220 */ /* 0x080fe20000410000 */
[C---:B------:R-:W-:Y:S01]  /*a950*/  FFMA.FTZ R54, R12.reuse, R43, R54 ;  /* 0x0000002b0c367223 */ /* 0x040fe20000010036 */
[C---:B------:R-:W-:Y:S01]  /*a960*/  FFMA.FTZ R56, R13.reuse, R34, -R56 ;  /* 0x000000220d387223 */ /* 0x040fe20000010838 */
[----:B------:R-:W-:Y:S01]  /*a970*/  FFMA.FTZ R21, R13, R52, R15 ;  /* 0x000000340d157223 */ /* 0x000fe2000001000f */
[----:B------:R-:W-:Y:S01]  /*a980*/  FFMA.FTZ R51, R12, R30, -R51 ;  /* 0x0000001e0c337223 */ /* 0x000fe20000010833 */
        /* <DEDUP_REMOVED lines=11> */
.L_x_11455:
[----:B------:R-:W-:Y:S05]  /*aa40*/  BSYNC B1 ;  /* 0x0000000000017941 */ /* 0x000fea0003800000 */
.L_x_11454:
[----:B------:R-:W-:Y:S05]  /*aa50*/  @P1 BRA `(.L_x_11444) ;  /* 0x0000000c00f41947 */ /* 0x000fea0003800000 */
[----:B------:R-:W3:Y:S01]  /*aa60*/  LDL R51, [R1+0x9c] ;  /* 0x00009c0001337983 */ /* 0x000ee20000100800 */
[----:B0----5:R-:W-:Y:S02]  /*aa70*/  SHF.R.U32.HI R3, RZ, 0x8, R8 ;  /* 0x00000008ff037819 */ /* 0x021fe40000011608 */
[----:B------:R-:W-:Y:S02]  /*aa80*/  LOP3.LUT R12, R8, 0xff, RZ, 0xc0, !PT ;  /* 0x000000ff080c7812 */ /* 0x000fe400078ec0ff */
[----:B------:R-:W-:Y:S02]  /*aa90*/  LOP3.LUT R3, R3, 0xff, RZ, 0xc0, !PT ;  /* 0x000000ff03037812 */ /* 0x000fe400078ec0ff */
[----:B------:R-:W-:Y:S02]  /*aaa0*/  SHF.R.U32.HI R25, RZ, 0x8, R9 ;  /* 0x00000008ff197819 */ /* 0x000fe40000011609 */
[----:B------:R-:W-:Y:S02]  /*aab0*/  PRMT R20, R3, 0x7604, R12 ;  /* 0x0000760403147816 */ /* 0x000fe4000000000c */
[----:B------:R-:W-:-:S02]  /*aac0*/  LOP3.LUT R14, R9, 0xff, RZ, 0xc0, !PT ;  /* 0x000000ff090e7812 */ /* 0x000fc400078ec0ff */
[----:B------:R-:W-:Y:S02]  /*aad0*/  LOP3.LUT R3, R25, 0xff, RZ, 0xc0, !PT ;  /* 0x000000ff19037812 */ /* 0x000fe400078ec0ff */
[----:B------:R-:W-:Y:S02]  /*aae0*/  LEA.HI R0, R0, R157, RZ, 0x1c ;  /* 0x0000009d00007211 */ /* 0x000fe400078fe0ff */
[----:B----4-:R-:W-:Y:S02]  /*aaf0*/  PRMT R28, R3, 0x7604, R14 ;  /* 0x00007604031c7816 */ /* 0x010fe4000000000e */
[C---:B------:R-:W-:Y:S01]  /*ab00*/  LEA.HI R3, R0.reuse, R0, RZ, 0x1 ;  /* 0x0000000000037211 */ /* 0x040fe200078f08ff */
[----:B------:R-:W-:Y:S01]  /*ab10*/  IMAD.SHL.U32 R0, R0, 0x10, RZ ;  /* 0x0000001000007824 */ /* 0x000fe200078e00ff */
[----:B------:R-:W-:Y:S02]  /*ab20*/  SHF.R.U32.HI R21, RZ, 0x8, R4 ;  /* 0x00000008ff157819 */ /* 0x000fe40000011604 */
[----:B------:R-:W-:-:S02]  /*ab30*/  SHF.R.U32.HI R15, RZ, 0x8, R11 ;  /* 0x00000008ff0f7819 */ /* 0x000fc4000001160b */
[----:B------:R-:W-:Y:S02]  /*ab40*/  SHF.R.S32.HI R3, RZ, 0x1, R3 ;  /* 0x00000001ff037819 */ /* 0x000fe40000011403 */
[----:B------:R-:W-:Y:S02]  /*ab50*/  LOP3.LUT R26, R4, 0xff, RZ, 0xc0, !PT ;  /* 0x000000ff041a7812 */ /* 0x000fe400078ec0ff */
[----:B------:R-:W-:Y:S01]  /*ab60*/  LOP3.LUT R21, R21, 0xff, RZ, 0xc0, !PT ;  /* 0x000000ff15157812 */ /* 0x000fe200078ec0ff */
[----:B------:R-:W-:Y:S01]  /*ab70*/  IMAD R3, R3, 0x1800, R62 ;  /* 0x0000180003037824 */ /* 0x000fe200078e023e */
[----:B------:R-:W-:Y:S02]  /*ab80*/  LOP3.LUT R0, R63, 0x10, R0, 0xf8, !PT ;  /* 0x000000103f007812 */ /* 0x000fe400078ef800 */
[----:B------:R-:W-:Y:S02]  /*ab90*/  SHF.R.U32.HI R12, RZ, 0x8, R10 ;  /* 0x00000008ff0c7819 */ /* 0x000fe4000001160a */
[----:B------:R-:W-:-:S02]  /*aba0*/  LOP3.LUT R24, R11, 0xff, RZ, 0xc0, !PT ;  /* 0x000000ff0b187812 */ /* 0x000fc400078ec0ff */
[----:B------:R-:W-:Y:S02]  /*abb0*/  LOP3.LUT R15, R15, 0xff, RZ, 0xc0, !PT ;  /* 0x000000ff0f0f7812 */ /* 0x000fe400078ec0ff */
[----:B--2---:R-:W-:Y:S02]  /*abc0*/  PRMT R33, R21, 0x7604, R26 ;  /* 0x0000760415217816 */ /* 0x004fe4000000001a */
[----:B------:R-:W-:Y:S02]  /*abd0*/  SHF.R.U32.HI R25, RZ, 0x8, R6 ;  /* 0x00000008ff197819 */ /* 0x000fe40000011606 */
[----:B------:R-:W-:Y:S02]  /*abe0*/  SHF.R.U32.HI R27, RZ, 0x8, R7 ;  /* 0x00000008ff1b7819 */ /* 0x000fe40000011607 */
[----:B------:R-:W-:Y:S02]  /*abf0*/  SHF.R.U32.HI R21, RZ, 0x8, R5 ;  /* 0x00000008ff157819 */ /* 0x000fe40000011605 */
[----:B------:R-:W-:-:S02]  /*ac00*/  LOP3.LUT R0, R0, R61, RZ, 0x3c, !PT ;  /* 0x0000003d00007212 */ /* 0x000fc400078e3cff */
[----:B------:R-:W-:Y:S02]  /*ac10*/  LOP3.LUT R13, R10, 0xff, RZ, 0xc0, !PT ;  /* 0x000000ff0a0d7812 */ /* 0x000fe400078ec0ff */
[----:B------:R-:W-:Y:S02]  /*ac20*/  LOP3.LUT R12, R12, 0xff, RZ, 0xc0, !PT ;  /* 0x000000ff0c0c7812 */ /* 0x000fe400078ec0ff */
[----:B------:R-:W-:Y:S02]  /*ac30*/  PRMT R32, R15, 0x7604, R24 ;  /* 0x000076040f207816 */ /* 0x000fe40000000018 */
[----:B------:R-:W-:Y:S02]  /*ac40*/  LOP3.LUT R24, R5, 0xff, RZ, 0xc0, !PT ;  /* 0x000000ff05187812 */ /* 0x000fe400078ec0ff */
[----:B------:R-:W-:Y:S02]  /*ac50*/  LOP3.LUT R26, R6, 0xff, RZ, 0xc0, !PT ;  /* 0x000000ff061a7812 */ /* 0x000fe400078ec0ff */
[----:B------:R-:W-:-:S02]  /*ac60*/  LOP3.LUT R25, R25, 0xff, RZ, 0xc0, !PT ;  /* 0x000000ff19197812 */ /* 0x000fc400078ec0ff */
[----:B------:R-:W-:Y:S02]  /*ac70*/  LOP3.LUT R27, R27, 0xff, RZ, 0xc0, !PT ;  /* 0x000000ff1b1b7812 */ /* 0x000fe400078ec0ff */
[----:B------:R-:W-:Y:S02]  /*ac80*/  LOP3.LUT R34, R7, 0xff, RZ, 0xc0, !PT ;  /* 0x000000ff07227812 */ /* 0x000fe400078ec0ff */
[----:B------:R-:W-:Y:S02]  /*ac90*/  LOP3.LUT R21, R21, 0xff, RZ, 0xc0, !PT ;  /* 0x000000ff15157812 */ /* 0x000fe400078ec0ff */
[----:B------:R-:W-:Y:S02]  /*aca0*/  IADD3 R0, R18, R3, R0 ;  /* 0x0000000312007210 */ /* 0x000fe40007ffe000 */
[----:B------:R-:W-:Y:S02]  /*acb0*/  PRMT R30, R12, 0x7604, R13 ;  /* 0x000076040c1e7816 */ /* 0x000fe4000000000d */
[----:B------:R-:W-:-:S02]  /*acc0*/  PRMT R35, R21, 0x7604, R24 ;  /* 0x0000760415237816 */ /* 0x000fc40000000018 */
[----:B------:R-:W-:Y:S02]  /*acd0*/  PRMT R37, R25, 0x7604, R26 ;  /* 0x0000760419257816 */ /* 0x000fe4000000001a */
[----:B------:R-:W-:Y:S02]  /*ace0*/  PRMT R39, R27, 0x7604, R34 ;  /* 0x000076041b277816 */ /* 0x000fe40000000022 */
[----:B------:R-:W0:Y:S01]  /*acf0*/  LDS.128 R24, [R0+0xf000] ;  /* 0x00f0000000187984 */ /* 0x000e220000000c00 */
[----:B------:R-:W-:Y:S02]  /*ad00*/  SHF.R.U32.HI R21, RZ, 0x10, R9 ;  /* 0x00000010ff157819 */ /* 0x000fe40000011609 */
[----:B------:R-:W-:Y:S02]  /*ad10*/  SHF.R.U32.HI R31, RZ, 0x10, R11 ;  /* 0x00000010ff1f7819 */ /* 0x000fe4000001160b */
[----:B------:R-:W-:Y:S02]  /*ad20*/  LOP3.LUT R21, R21, 0xff, RZ, 0xc0, !PT ;  /* 0x000000ff15157812 */ /* 0x000fe400078ec0ff */
[----:B------:R-:W-:-:S02]  /*ad30*/  SHF.R.U32.HI R3, RZ, 0x10, R8 ;  /* 0x00000010ff037819 */ /* 0x000fc40000011608 */
[----:B------:R-:W-:Y:S02]  /*ad40*/  SHF.R.U32.HI R29, RZ, 0x10, R10 ;  /* 0x00000010ff1d7819 */ /* 0x000fe4000001160a */
[----:B------:R-:W-:Y:S02]  /*ad50*/  LOP3.LUT R31, R31, 0xff, RZ, 0xc0, !PT ;  /* 0x000000ff1f1f7812 */ /* 0x000fe400078ec0ff */
[----:B------:R-:W-:Y:S02]  /*ad60*/  PRMT R21, R21, 0x7054, R28 ;  /* 0x0000705415157816 */ /* 0x000fe4000000001c */
[----:B------:R-:W-:Y:S02]  /*ad70*/  SHF.R.U32.HI R28, RZ, 0x10, R5 ;  /* 0x00000010ff1c7819 */ /* 0x000fe40000011605 */
[----:B------:R-:W-:Y:S02]  /*ad80*/  LOP3.LUT R3, R3, 0xff, RZ, 0xc0, !PT ;  /* 0x000000ff03037812 */ /* 0x000fe400078ec0ff */
[----:B------:R-:W-:-:S02]  /*ad90*/  LOP3.LUT R29, R29, 0xff, RZ, 0xc0, !PT ;  /* 0x000000ff1d1d7812 */ /* 0x000fc400078ec0ff */
[----:B------:R-:W-:Y:S02]  /*ada0*/  PRMT R31, R31, 0x7054, R32 ;  /* 0x000070541f1f7816 */ /* 0x000fe40000000020 */
[----:B------:R-:W-:Y:S02]  /*adb0*/  SHF.R.U32.HI R32, RZ, 0x10, R7 ;  /* 0x00000010ff207819 */ /* 0x000fe40000011607 */
[----:B------:R-:W-:Y:S02]  /*adc0*/  LOP3.LUT R28, R28, 0xff, RZ, 0xc0, !PT ;  /* 0x000000ff1c1c7812 */ /* 0x000fe400078ec0ff */
[----:B------:R-:W-:Y:S02]  /*add0*/  PRMT R3, R3, 0x7054, R20 ;  /* 0x0000705403037816 */ /* 0x000fe40000000014 */
[----:B------:R-:W-:Y:S02]  /*ade0*/  PRMT R29, R29, 0x7054, R30 ;  /* 0x000070541d1d7816 */ /* 0x000fe4000000001e */
[----:B------:R-:W-:-:S02]  /*adf0*/  SHF.R.U32.HI R20, RZ, 0x10, R4 ;  /* 0x00000010ff147819 */ /* 0x000fc40000011604 */
[----:B------:R-:W-:Y:S02]  /*ae00*/  SHF.R.U32.HI R30, RZ, 0x10, R6 ;  /* 0x00000010ff1e7819 */ /* 0x000fe40000011606 */
[----:B------:R-:W-:Y:S02]  /*ae10*/  LOP3.LUT R32, R32, 0xff, RZ, 0xc0, !PT ;  /* 0x000000ff20207812 */ /* 0x000fe400078ec0ff */
[----:B------:R-:W-:Y:S02]  /*ae20*/  PRMT R35, R28, 0x7054, R35 ;  /* 0x000070541c237816 */ /* 0x000fe40000000023 */
[----:B------:R-:W-:Y:S02]  /*ae30*/  LOP3.LUT R20, R20, 0xff, RZ, 0xc0, !PT ;  /* 0x000000ff14147812 */ /* 0x000fe400078ec0ff */
[----:B------:R-:W-:Y:S02]  /*ae40*/  LOP3.LUT R30, R30, 0xff, RZ, 0xc0, !PT ;  /* 0x000000ff1e1e7812 */ /* 0x000fe400078ec0ff */
[----:B------:R-:W-:-:S02]  /*ae50*/  PRMT R39, R32, 0x7054, R39 ;  /* 0x0000705420277816 */ /* 0x000fc40000000027 */
[----:B------:R-:W-:Y:S02]  /*ae60*/  LOP3.LUT R38, R35, 0xff000000, R5, 0xf8, !PT ;  /* 0xff00000023267812 */ /* 0x000fe400078ef805 */
[----:B------:R-:W-:Y:S02]  /*ae70*/  LOP3.LUT R34, R21, 0xff000000, R9, 0xf8, !PT ;  /* 0xff00000015227812 */ /* 0x000fe400078ef809 */
[----:B------:R-:W-:Y:S02]  /*ae80*/  LOP3.LUT R8, R3, 0xff000000, R8, 0xf8, !PT ;  /* 0xff00000003087812 */ /* 0x000fe400078ef808 */
[----:B------:R-:W-:Y:S02]  /*ae90*/  LOP3.LUT R31, R31, 0xff000000, R11, 0xf8, !PT ;  /* 0xff0000001f1f7812 */ /* 0x000fe400078ef80b */
[----:B------:R-:W-:Y:S02]  /*aea0*/  PRMT R33, R20, 0x7054, R33 ;  /* 0x0000705414217816 */ /* 0x000fe40000000021 */
[----:B------:R-:W-:-:S02]  /*aeb0*/  PRMT R37, R30, 0x7054, R37 ;  /* 0x000070541e257816 */ /* 0x000fc40000000025 */
[----:B------:R-:W-:Y:S02]  /*aec0*/  LOP3.LUT R3, R29, 0xff000000, R10, 0xf8, !PT ;  /* 0xff0000001d037812 */ /* 0x000fe400078ef80a */
[----:B------:R-:W-:Y:S02]  /*aed0*/  LOP3.LUT R41, R39, 0xff000000, R7, 0xf8, !PT ;  /* 0xff00000027297812 */ /* 0x000fe400078ef807 */
[----:B------:R-:W-:Y:S02]  /*aee0*/  F2FP.F16.E4M3.UNPACK_B R39, R38 ;  /* 0x00000026ff27723e */ /* 0x000fe400020006ff */
[----:B------:R-:W-:Y:S02]  /*aef0*/  LOP3.LUT R20, R33, 0xff000000, R4, 0xf8, !PT ;  /* 0xff00000021147812 */ /* 0x000fe400078ef804 */
[----:B------:R-:W-:Y:S01]  /*af00*/  LOP3.LUT R4, R37, 0xff000000, R6, 0xf8, !PT ;  /* 0xff00000025047812 */ /* 0x000fe200078ef806 */
[--C-:B------:R-:W-:Y:S01]  /*af10*/  HADD2.F32 R40, -RZ, R39.reuse.H0_H0 ;  /* 0x20000027ff287230 */ /* 0x100fe20000004100 */
[-C--:B0-----:R-:W-:Y:S01]  /*af20*/  F2FP.F16.E4M3.UNPACK_B R21, R24.reuse ;  /* 0x00000018ff15723e */ /* 0x081fe200020006ff */
[----:B------:R-:W-:Y:S01]  /*af30*/  HADD2.F32 R39, -RZ, R39.H1_H1 ;  /* 0x30000027ff277230 */ /* 0x000fe20000004100 */
[----:B------:R-:W-:-:S02]  /*af40*/  F2FP.F16.E4M3.UNPACK_B R29, R24.H1 ;  /* 0x00000018ff1d723e */ /* 0x000fc400030006ff */
[-C--:B------:R-:W-:Y:S02]  /*af50*/  F2FP.F16.E4M3.UNPACK_B R33, R27.reuse ;  /* 0x0000001bff21723e */ /* 0x080fe400020006ff */
[----:B------:R-:W-:Y:S02]  /*af60*/  F2FP.F16.E4M3.UNPACK_B R37, R27.H1 ;  /* 0x0000001bff25723e */ /* 0x000fe400030006ff */
[----:B------:R-:W-:Y:S02]  /*af70*/  F2FP.F16.E4M3.UNPACK_B R38, R38.H1 ;  /* 0x00000026ff26723e */ /* 0x000fe400030006ff */
[-C--:B------:R-:W-:Y:S02]  /*af80*/  F2FP.F16.E4M3.UNPACK_B R7, R26.reuse ;  /* 0x0000001aff07723e */ /* 0x080fe400020006ff */
[----:B------:R-:W-:Y:S01]  /*af90*/  F2FP.F16.E4M3.UNPACK_B R26, R26.H1 ;  /* 0x0000001aff1a723e */ /* 0x000fe200030006ff */
[----:B---3--:R-:W0:Y:S02]  /*afa0*/  LDS.128 R12, [R51+0xf000] ;  /* 0x00f00000330c7984 */ /* 0x008e240000000c00 */
[----:B0-----:R-:W-:-:S02]  /*afb0*/  F2FP.F16.E4M3.UNPACK_B R11, R12 ;  /* 0x0000000cff0b723e */ /* 0x001fc400020006ff */
[----:B------:R-:W-:Y:S02]  /*afc0*/  F2FP.F16.E4M3.UNPACK_B R28, R12.H1 ;  /* 0x0000000cff1c723e */ /* 0x000fe400030006ff */
[-C--:B------:R-:W-:Y:S02]  /*afd0*/  F2FP.F16.E4M3.UNPACK_B R10, R13.reuse ;  /* 0x0000000dff0a723e */ /* 0x080fe400020006ff */
[----:B------:R-:W-:Y:S02]  /*afe0*/  F2FP.F16.E4M3.UNPACK_B R30, R13.H1 ;  /* 0x0000000dff1e723e */ /* 0x000fe400030006ff */
[----:B------:R-:W-:Y:S01]  /*aff0*/  F2FP.F16.E4M3.UNPACK_B R12, R25 ;  /* 0x00000019ff0c723e */ /* 0x000fe200020006ff */
[--C-:B------:R-:W-:Y:S01]  /*b000*/  HADD2.F32 R9, -RZ, R10.reuse.H0_H0 ;  /* 0x2000000aff097230 */ /* 0x100fe20000004100 */
[----:B------:R-:W-:Y:S01]  /*b010*/  F2FP.F16.E4M3.UNPACK_B R13, R34 ;  /* 0x00000022ff0d723e */ /* 0x000fe200020006ff */
[----:B------:R-:W-:Y:S01]  /*b020*/  HADD2.F32 R10, -RZ, R10.H1_H1 ;  /* 0x3000000aff0a7230 */ /* 0x000fe20000004100 */
[-C--:B------:R-:W-:Y:S01]  /*b030*/  F2FP.F16.E4M3.UNPACK_B R32, R15.reuse ;  /* 0x0000000fff20723e */ /* 0x080fe200020006ff */
[--C-:B------:R-:W-:Y:S01]  /*b040*/  HADD2.F32 R6, -RZ, R12.reuse.H0_H0 ;  /* 0x2000000cff067230 */ /* 0x100fe20000004100 */
[----:B------:R-:W-:Y:S01]  /*b050*/  F2FP.F16.E4M3.UNPACK_B R35, R15.H1 ;  /* 0x0000000fff23723e */ /* 0x000fe200030006ff */
[----:B------:R-:W-:Y:S01]  /*b060*/  HADD2.F32 R15, -RZ, R13.H0_H0 ;  /* 0x2000000dff0f7230 */ /* 0x000fe20000004100 */
[----:B------:R-:W-:Y:S01]  /*b070*/  F2FP.F16.E4M3.UNPACK_B R25, R25.H1 ;  /* 0x00000019ff19723e */ /* 0x000fe200030006ff */
[----:B------:R-:W-:-:S02]  /*b080*/  HADD2.F32 R12, -RZ, R12.H1_H1 ;  /* 0x3000000cff0c7230 */ /* 0x000fc40000004100 */
[C---:B------:R-:W-:Y:S01]  /*b090*/  FMUL.FTZ R24, R6.reuse, R40 ;  /* 0x0000002806187220 */ /* 0x040fe20000410000 */
[----:B------:R-:W-:Y:S01]  /*b0a0*/  F2FP.F16.E4M3.UNPACK_B R34, R34.H1 ;  /* 0x00000022ff22723e */ /* 0x000fe200030006ff */
[-C--:B------:R-:W-:Y:S01]  /*b0b0*/  FMUL.FTZ R27, R6, R15.reuse ;  /* 0x0000000f061b7220 */ /* 0x080fe20000410000 */
[----:B------:R-:W-:Y:S01]  /*b0c0*/  F2FP.F16.E4M3.UNPACK_B R5, R14 ;  /* 0x0000000eff05723e */ /* 0x000fe200020006ff */
[C---:B------:R-:W-:Y:S01]  /*b0d0*/  FFMA.FTZ R6, R9.reuse, R15, -R24 ;  /* 0x0000000f09067223 */ /* 0x040fe20000010818 */
[----:B------:R-:W-:Y:S01]  /*b0e0*/  FMUL.FTZ R43, R12, R39 ;  /* 0x000000270c2b7220 */ /* 0x000fe20000410000 */
[----:B------:R-:W-:Y:S01]  /*b0f0*/  FFMA.FTZ R9, R9, R40, R27 ;  /* 0x0000002809097223 */ /* 0x000fe2000001001b */
[----:B------:R-:W-:Y:S01]  /*b100*/  HADD2.F32 R27, -RZ, R13.H1_H1 ;  /* 0x3000000dff1b7230 */ /* 0x000fe20000004100 */
[----:B------:R-:W-:Y:S01]  /*b110*/  F2FP.F16.E4M3.UNPACK_B R14, R14.H1 ;  /* 0x0000000eff0e723e */ /* 0x000fe200030006ff */
[----:B------:R-:W-:Y:S02]  /*b120*/  HADD2.F32 R40, -RZ, R38.H0_H0 ;  /* 0x20000026ff287230 */ /* 0x000fe40000004100 */
[----:B------:R-:W-:-:S02]  /*b130*/  HADD2.F32 R13, -RZ, R25.H0_H0 ;  /* 0x20000019ff0d7230 */ /* 0x000fc40000004100 */
[-C--:B------:R-:W-:Y:S01]  /*b140*/  FMUL.FTZ R12, R12, R27.reuse ;  /* 0x0000001b0c0c7220 */ /* 0x080fe20000410000 */
[----:B------:R-:W-:Y:S02]  /*b150*/  HADD2.F32 R24, -RZ, R34.H0_H0 ;  /* 0x20000022ff187230 */ /* 0x000fe40000004100 */
        /* <DEDUP_REMOVED lines=20> */
[-C--:B------:R-:W-:Y:S01]  /*b2a0*/  FMUL.FTZ R44, R27, R39.reuse ;  /* 0x000000271b2c7220 */ /* 0x080fe20000410000 */
[----:B------:R-:W-:Y:S02]  /*b2b0*/  HADD2.F32 R42, -RZ, R42.H1_H1 ;  /* 0x3000002aff2a7230 */ /* 0x000fe40000004100 */
        /* <DEDUP_REMOVED lines=14> */
[----:B------:R-:W-:Y:S01]  /*b3a0*/  HADD2.F32 R39, -RZ, R38.H0_H0 ;  /* 0x20000026ff277230 */ /* 0x000fe20000004100 */
[----:B------:R-:W-:Y:S01]  /*b3b0*/  F2FP.SATFINITE.E4M3.F32.PACK_AB_MERGE_C R9, R10, R9, R15 ;  /* 0x000000090a09723e */ /* 0x000fe2000480700f */
[----:B------:R-:W-:Y:S02]  /*b3c0*/  HADD2.F32 R34, -RZ, R35.H0_H0 ;  /* 0x20000023ff227230 */ /* 0x000fe40000004100 */
[C---:B------:R-:W-:Y:S01]  /*b3d0*/  FMUL.FTZ R43, R32.reuse, R41 ;  /* 0x00000029202b7220 */ /* 0x040fe20000410000 */
[----:B------:R-:W-:Y:S02]  /*b3e0*/  HADD2.F32 R45, -RZ, R44.H1_H1 ;  /* 0x3000002cff2d7230 */ /* 0x000fe40000004100 */
[-C--:B------:R-:W-:Y:S01]  /*b3f0*/  FMUL.FTZ R48, R32, R39.reuse ;  /* 0x0000002720307220 */ /* 0x080fe20000410000 */
[C---:B------:R-:W-:Y:S01]  /*b400*/  FFMA.FTZ R32, R31.reuse, R40, -R46 ;  /* 0x000000281f207223 */ /* 0x040fe2000001082e */
[----:B------:R-:W-:Y:S01]  /*b410*/  FFMA.FTZ R31, R31, R42, R33 ;  /* 0x0000002a1f1f7223 */ /* 0x000fe20000010021 */
[C---:B------:R-:W-:Y:S01]  /*b420*/  FFMA.FTZ R33, R34.reuse, R39, -R43 ;  /* 0x0000002722217223 */ /* 0x040fe2000001082b */
[----:B------:R-:W-:Y:S01]  /*b430*/  F2FP.F16.E4M3.UNPACK_B R43, R20.H1 ;  /* 0x00000014ff2b723e */ /* 0x000fe200030006ff */
[----:B------:R-:W-:Y:S01]  /*b440*/  FFMA.FTZ R34, R34, R41, R48 ;  /* 0x0000002922227223 */ /* 0x000fe20000010030 */
[----:B------:R-:W-:Y:S01]  /*b450*/  F2FP.F16.E4M3.UNPACK_B R40, R8.H1 ;  /* 0x00000008ff28723e */ /* 0x000fe200030006ff */
[----:B------:R-:W-:-:S02]  /*b460*/  HADD2.F32 R41, -RZ, R38.H1_H1 ;  /* 0x30000026ff297230 */ /* 0x000fc40000004100 */
[----:B------:R-:W-:Y:S02]  /*b470*/  HADD2.F32 R38, -RZ, R37.H1_H1 ;  /* 0x30000025ff267230 */ /* 0x000fe40000004100 */
[----:B------:R-:W-:Y:S02]  /*b480*/  HADD2.F32 R44, -RZ, R43.H0_H0 ;  /* 0x2000002bff2c7230 */ /* 0x000fe40000004100 */
[----:B------:R-:W-:Y:S02]  /*b490*/  HADD2.F32 R37, -RZ, R29.H0_H0 ;  /* 0x2000001dff257230 */ /* 0x000fe40000004100 */
[C---:B------:R-:W-:Y:S01]  /*b4a0*/  FMUL.FTZ R48, R38.reuse, R45 ;  /* 0x0000002d26307220 */ /* 0x040fe20000410000 */
[----:B------:R-:W-:Y:S02]  /*b4b0*/  HADD2.F32 R42, -RZ, R40.H0_H0 ;  /* 0x20000028ff2a7230 */ /* 0x000fe40000004100 */
[----:B------:R-:W-:Y:S01]  /*b4c0*/  FMUL.FTZ R50, R38, R41 ;  /* 0x0000002926327220 */ /* 0x000fe20000410000 */
[----:B------:R-:W-:-:S02]  /*b4d0*/  HADD2.F32 R39, -RZ, R28.H0_H0 ;  /* 0x2000001cff277230 */ /* 0x000fc40000004100 */
[C---:B------:R-:W-:Y:S01]  /*b4e0*/  FMUL.FTZ R46, R37.reuse, R44 ;  /* 0x0000002c252e7220 */ /* 0x040fe20000410000 */
[----:B------:R-:W-:Y:S02]  /*b4f0*/  HADD2.F32 R35, -RZ, R35.H1_H1 ;  /* 0x30000023ff237230 */ /* 0x000fe40000004100 */
[-C--:B------:R-:W-:Y:S01]  /*b500*/  FMUL.FTZ R47, R37, R42.reuse ;  /* 0x0000002a252f7220 */ /* 0x080fe20000410000 */
[----:B------:R-:W-:Y:S02]  /*b510*/  HADD2.F32 R29, -RZ, R29.H1_H1 ;  /* 0x3000001dff1d7230 */ /* 0x000fe40000004100 */
[C---:B------:R-:W-:Y:S01]  /*b520*/  FFMA.FTZ R37, R39.reuse, R42, -R46 ;  /* 0x0000002a27257223 */ /* 0x040fe2000001082e */
[----:B------:R-:W-:Y:S01]  /*b530*/  F2FP.F16.E4M3.UNPACK_B R42, R20 ;  /* 0x00000014ff2a723e */ /* 0x000fe200020006ff */
[----:B------:R-:W-:Y:S01]  /*b540*/  FFMA.FTZ R39, R39, R44, R47 ;  /* 0x0000002c27277223 */ /* 0x000fe2000001002f */
[----:B------:R-:W-:Y:S01]  /*b550*/  FFMA.FTZ R38, R35, R41, -R48 ;  /* 0x0000002923267223 */ /* 0x000fe20000010830 */
[----:B------:R-:W-:-:S02]  /*b560*/  HADD2.F32 R44, -RZ, R43.H1_H1 ;  /* 0x3000002bff2c7230 */ /* 0x000fc40000004100 */
[----:B------:R-:W-:Y:S01]  /*b570*/  FFMA.FTZ R35, R35, R45, R50 ;  /* 0x0000002d23237223 */ /* 0x000fe20000010032 */
[----:B------:R-:W-:Y:S01]  /*b580*/  HADD2.F32 R41, -RZ, R40.H1_H1 ;  /* 0x30000028ff297230 */ /* 0x000fe20000004100 */
[----:B------:R-:W-:Y:S01]  /*b590*/  F2FP.F16.E4M3.UNPACK_B R40, R8 ;  /* 0x00000008ff28723e */ /* 0x000fe200020006ff */
[----:B------:R-:W-:Y:S02]  /*b5a0*/  HADD2.F32 R28, -RZ, R28.H1_H1 ;  /* 0x3000001cff1c7230 */ /* 0x000fe40000004100 */
[C---:B------:R-:W-:Y:S01]  /*b5b0*/  FMUL.FTZ R45, R29.reuse, R44 ;  /* 0x0000002c1d2d7220 */ /* 0x040fe20000410000 */
[--C-:B------:R-:W-:Y:S02]  /*b5c0*/  HADD2.F32 R43, -RZ, R42.reuse.H0_H0 ;  /* 0x2000002aff2b7230 */ /* 0x100fe40000004100 */
[-C--:B------:R-:W-:Y:S01]  /*b5d0*/  FMUL.FTZ R29, R29, R41.reuse ;  /* 0x000000291d1d7220 */ /* 0x080fe20000410000 */
[----:B------:R-:W-:Y:S02]  /*b5e0*/  HADD2.F32 R8, -RZ, R21.H0_H0 ;  /* 0x20000015ff087230 */ /* 0x000fe40000004100 */
[----:B------:R-:W-:Y:S01]  /*b5f0*/  FFMA.FTZ R20, R28, R41, -R45 ;  /* 0x000000291c147223 */ /* 0x000fe2000001082d */
[----:B------:R-:W-:-:S02]  /*b600*/  HADD2.F32 R42, -RZ, R42.H1_H1 ;  /* 0x3000002aff2a7230 */ /* 0x000fc40000004100 */
[----:B------:R-:W-:Y:S01]  /*b610*/  FFMA.FTZ R46, R28, R44, R29 ;  /* 0x0000002c1c2e7223 */ /* 0x000fe2000001001d */
[--C-:B------:R-:W-:Y:S02]  /*b620*/  HADD2.F32 R29, -RZ, R40.reuse.H0_H0 ;  /* 0x20000028ff1d7230 */ /* 0x100fe40000004100 */
[C---:B------:R-:W-:Y:S01]  /*b630*/  FMUL.FTZ R41, R8.reuse, R43 ;  /* 0x0000002b08297220 */ /* 0x040fe20000410000 */
[----:B------:R-:W-:Y:S02]  /*b640*/  HADD2.F32 R28, -RZ, R11.H0_H0 ;  /* 0x2000000bff1c7230 */ /* 0x000fe40000004100 */
[----:B------:R-:W-:Y:S02]  /*b650*/  HADD2.F32 R21, -RZ, R21.H1_H1 ;  /* 0x30000015ff157230 */ /* 0x000fe40000004100 */
[-C--:B------:R-:W-:Y:S01]  /*b660*/  FMUL.FTZ R45, R8, R29.reuse ;  /* 0x0000001d082d7220 */ /* 0x080fe20000410000 */
[----:B------:R-:W-:Y:S02]  /*b670*/  HADD2.F32 R40, -RZ, R40.H1_H1 ;  /* 0x30000028ff287230 */ /* 0x000fe40000004100 */
[C---:B------:R-:W-:Y:S01]  /*b680*/  FFMA.FTZ R8, R28.reuse, R29, -R41 ;  /* 0x0000001d1c087223 */ /* 0x040fe20000010829 */
[----:B------:R-:W-:Y:S01]  /*b690*/  HADD2.F32 R11, -RZ, R11.H1_H1 ;  /* 0x3000000bff0b7230 */ /* 0x000fe20000004100 */
[----:B------:R-:W-:Y:S01]  /*b6a0*/  F2FP.F16.E4M3.UNPACK_B R41, R4.H1 ;  /* 0x00000004ff29723e */ /* 0x000fe200030006ff */
        /* <DEDUP_REMOVED lines=11> */
[----:B------:R-:W-:Y:S02]  /*b760*/  HADD2.F32 R41, -RZ, R41.H1_H1 ;  /* 0x30000029ff297230 */ /* 0x000fe40000004100 */
[----:B------:R-:W-:Y:S02]  /*b770*/  HADD2.F32 R26, -RZ, R26.H1_H1 ;  /* 0x3000001aff1a7230 */ /* 0x000fe40000004100 */
[C---:B------:R-:W-:Y:S01]  /*b780*/  FMUL.FTZ R48, R21.reuse, R40 ;  /* 0x0000002815307220 */ /* 0x040fe20000410000 */
[----:B------:R-:W-:Y:S02]  /*b790*/  HADD2.F32 R29, -RZ, R28.H1_H1 ;  /* 0x3000001cff1d7230 */ /* 0x000fe40000004100 */
[----:B------:R-:W-:Y:S01]  /*b7a0*/  FMUL.FTZ R28, R21, R44 ;  /* 0x0000002c151c7220 */ /* 0x000fe20000410000 */
[----:B------:R-:W-:-:S02]  /*b7b0*/  HADD2.F32 R11, -RZ, R14.H0_H0 ;  /* 0x2000000eff0b7230 */ /* 0x000fc40000004100 */
[C---:B------:R-:W-:Y:S01]  /*b7c0*/  FMUL.FTZ R49, R26.reuse, R41 ;  /* 0x000000291a317220 */ /* 0x040fe20000410000 */
[----:B------:R-:W-:Y:S02]  /*b7d0*/  HADD2.F32 R14, -RZ, R14.H1_H1 ;  /* 0x3000000eff0e7230 */ /* 0x000fe40000004100 */
[----:B------:R-:W-:Y:S01]  /*b7e0*/  FMUL.FTZ R26, R26, R29 ;  /* 0x0000001d1a1a7220 */ /* 0x000fe20000410000 */
[----:B------:R-:W-:Y:S01]  /*b7f0*/  F2FP.F16.E4M3.UNPACK_B R21, R4 ;  /* 0x00000004ff15723e */ /* 0x000fe200020006ff */
[C---:B------:R-:W-:Y:S01]  /*b800*/  FFMA.FTZ R47, R11.reuse, R40, -R28 ;  /* 0x000000280b2f7223 */ /* 0x040fe2000001081c */
[----:B------:R-:W-:Y:S01]  /*b810*/  FFMA.FTZ R48, R11, R44, R48 ;  /* 0x0000002c0b307223 */ /* 0x000fe20000010030 */
[C---:B------:R-:W-:Y:S01]  /*b820*/  FFMA.FTZ R41, R14.reuse, R41, R26 ;  /* 0x000000290e297223 */ /* 0x040fe2000001001a */
[----:B------:R-:W-:Y:S02]  /*b830*/  HADD2.F32 R11, -RZ, R3.H0_H0 ;  /* 0x20000003ff0b7230 */ /* 0x000fe40000004100 */
[----:B------:R-:W-:Y:S01]  /*b840*/  FFMA.FTZ R44, R14, R29, -R49 ;  /* 0x0000001d0e2c7223 */ /* 0x000fe20000010831 */
        /* <DEDUP_REMOVED lines=30> */
.L_x_11444:
[----:B------:R-:W-:Y:S05]  /*ba30*/  BSYNC B0 ;  /* 0x0000000000007941 */ /* 0x000fea0003800000 */
.L_x_11437:
        /* <DEDUP_REMOVED lines=8> */
.L_x_11434:
[----:B---3--:R-:W-:-:S05]  /*bac0*/  IMAD.U32 R0, RZ, RZ, UR36 ;  /* 0x00000024ff007e24 */ /* 0x008fca000f8e00ff */
[----:B------:R-:W-:-:S13]  /*bad0*/  ISETP.NE.AND P0, PT, R0, 0x3, PT ;  /* 0x000000030000780c */ /* 0x000fda0003f05270 */
[----:B------:R-:W-:Y:S05]  /*bae0*/  @!P0 BRA `(.L_x_11456) ;  /* 0x0000000000048947 */ /* 0x000fea0003800000 */
[----:B------:R-:W-:Y:S01]  /*baf0*/  BPT.TRAP 0x1 ;  /* 0x000000040000795c */ /* 0x000fe20000300000 */
.L_x_11456:
[----:B------:R-:W3:Y:S01]  /*bb00*/  LDL R0, [R1] ;  /* 0x0000000001007983 */ /* 0x000ee20000100800 */
[----:B012---:R-:W-:Y:S01]  /*bb10*/  IMAD R3, R156, 0x8, R18 ;  /* 0x000000089c037824 */ /* 0x007fe200078e0212 */
[----:B---3-5:R-:W-:-:S04]  /*bb20*/  SHF.L.U32 R4, R0, 0x1f, RZ ;  /* 0x0000001f00047819 */ /* 0x028fc800000006ff */
[----:B------:R0:W1:Y:S01]  /*bb30*/  SYNCS.PHASECHK.TRANS64.TRYWAIT P1, [R3+URZ+0x19c30], R4 ;  /* 0x019c3004030075a7 */ /* 0x000062000802017f */
[----:B------:R-:W-:Y:S05]  /*bb40*/  @!P0 BRA `(.L_x_11457) ;  /* 0x0000000000048947 */ /* 0x000fea0003800000 */
[----:B------:R-:W-:Y:S01]  /*bb50*/  BPT.TRAP 0x1 ;  /* 0x000000040000795c */ /* 0x000fe20000300000 */
.L_x_11457:
[----:B------:R-:W-:Y:S01]  /*bb60*/  VIADD R0, R18, 0x13800 ;  /* 0x0001380012007836 */ /* 0x000fe20000000000 */
[----:B------:R-:W-:Y:S01]  /*bb70*/  LOP3.LUT R14, R36, 0x10000, RZ, 0xfc, !PT ;  /* 0x00010000240e7812 */ /* 0x000fe200078efcff */
[----:B------:R-:W-:-:S03]  /*bb80*/  IMAD.MOV.U32 R15, RZ, RZ, -0x3ffffff0 ;  /* 0xc0000010ff0f7424 */ /* 0x000fc600078e00ff */
[----:B------:R-:W-:-:S04]  /*bb90*/  SHF.R.U32.HI R0, RZ, 0x4, R0 ;  /* 0x00000004ff007819 */ /* 0x000fc80000011600 */
[----:B------:R-:W-:-:S04]  /*bba0*/  LOP3.LUT R0, R0, 0x3fff, RZ, 0xc0, !PT ;  /* 0x00003fff00007812 */ /* 0x000fc800078ec0ff */
[----:B------:R-:W-:Y:S01]  /*bbb0*/  LOP3.LUT R13, R0, 0x10000, RZ, 0xfc, !PT ;  /* 0x00010000000d7812 */ /* 0x000fe200078efcff */
[----:B-1----:R-:W-:Y:S06]  /*bbc0*/  @P1 BRA `(.L_x_11458) ;  /* 0x0000000000081947 */ /* 0x002fec0003800000 */
[----:B------:R-:W1:Y:S02]  /*bbd0*/  SYNCS.PHASECHK.TRANS64.TRYWAIT P1, [R3+URZ+0x19c30], R4 ;  /* 0x019c3004030075a7 */ /* 0x000e64000802017f */
[----:B-1----:R-:W-:Y:S05]  /*bbe0*/  @!P1 BRA `(.L_x_11459) ;  /* 0x000000fc00b89947 */ /* 0x002fea0003800000 */
.L_x_11458:
[----:B01----:R-:W-:Y:S01]  /*bbf0*/  IMAD R4, R156, 0x300, R13 ;  /* 0x000003009c047824 */ /* 0x003fe200078e020d */
[----:B------:R-:W-:Y:S05]  /*bc00*/  WARPSYNC.ALL ;  /* 0x0000000000007948 */ /* 0x000fea0003800000 */
[----:B------:R-:W-:Y:S01]  /*bc10*/  IMAD.MOV.U32 R5, RZ, RZ, -0x3ffffff0 ;  /* 0xc0000010ff057424 */ /* 0x000fe200078e00ff */
[C---:B------:R-:W-:Y:S01]  /*bc20*/  R2UR UR4, R14.reuse ;  /* 0x000000000e0472ca */ /* 0x040fe200000e0000 */
[----:B----4-:R-:W-:Y:S01]  /*bc30*/  WARPGROUP.ARRIVE ;  /* 0x00000000000079c5 */ /* 0x010fe20000000000 */
[----:B------:R-:W-:Y:S01]  /*bc40*/  R2UR UR5, R15 ;  /* 0x000000000f0572ca */ /* 0x000fe200000e0000 */
[----:B------:R-:W-:Y:S01]  /*bc50*/  VIADD R8, R14, 0x180 ;  /* 0x000001800e087836 */ /* 0x000fe20000000000 */
[C---:B------:R-:W-:Y:S01]  /*bc60*/  R2UR UR6, R4.reuse ;  /* 0x00000000040672ca */ /* 0x040fe200000e0000 */
[----:B------:R-:W-:Y:S01]  /*bc70*/  VIADD R6, R4, 0x100 ;  /* 0x0000010004067836 */ /* 0x000fe20000000000 */
[----:B------:R-:W-:Y:S01]  /*bc80*/  R2UR UR7, R5 ;  /* 0x00000000050772ca */ /* 0x000fe200000e0000 */
[----:B------:R-:W-:-:S02]  /*bc90*/  IMAD.MOV.U32 R9, RZ, RZ, -0x3ffffff0 ;  /* 0xc0000010ff097424 */ /* 0x000fc400078e00ff */
[----:B------:R-:W-:Y:S02]  /*bca0*/  IMAD.MOV.U32 R7, RZ, RZ, -0x3ffffff0 ;  /* 0xc0000010ff077424 */ /* 0x000fe400078e00ff */
[----:B------:R-:W-:Y:S01]  /*bcb0*/  VIADD R20, R14, 0x300 ;  /* 0x000003000e147836 */ /* 0x000fe20000000000 */
[----:B------:R0:W-:Y:S01]  /*bcc0*/  STL.64 [R1+0x10], R8 ;  /* 0x0000100801007387 */ /* 0x0001e20000100a00 */
[----:B------:R-:W-:Y:S02]  /*bcd0*/  VIADD R4, R4, 0x200 ;  /* 0x0000020004047836 */ /* 0x000fe40000000000 */
[----:B------:R-:W-:Y:S02]  /*bce0*/  IMAD.MOV.U32 R21, RZ, RZ, -0x3ffffff0 ;  /* 0xc0000010ff157424 */ /* 0x000fe400078e00ff */
[----:B------:R-:W-:Y:S02]  /*bcf0*/  IMAD.MOV.U32 R5, RZ, RZ, -0x3ffffff0 ;  /* 0xc0000010ff057424 */ /* 0x000fe400078e00ff */
[----:B------:R-:W-:Y:S01]  /*bd00*/  QGMMA.64x128x32.F32.E4M3.E4M3 R24, gdesc[UR4], RZ, !UPT, gsb0 ;  /* 0x01e00000041879f3 */ /* 0x000fe2000c0008ff */
[----:B------:R-:W-:Y:S01]  /*bd10*/  R2UR UR4, R8 ;  /* 0x00000000080472ca */ /* 0x000fe200000e0000 */
[----:B------:R-:W-:Y:S01]  /*bd20*/  IMAD.MOV.U32 R89, RZ, RZ, RZ ;  /* 0x000000ffff597224 */ /* 0x000fe200078e00ff */
[----:B------:R-:W-:-:S02]  /*bd30*/  R2UR UR5, R9 ;  /* 0x00000000090572ca */ /* 0x000fc400000e0000 */
        /* <DEDUP_REMOVED lines=13> */
[----:B0-----:R-:W-:Y:S05]  /*be10*/  @!P0 BRA `(.L_x_11460) ;  /* 0x0000000000048947 */ /* 0x001fea0003800000 */
[----:B------:R-:W-:Y:S01]  /*be20*/  BPT.TRAP 0x1 ;  /* 0x000000040000795c */ /* 0x000fe20000300000 */
.L_x_11460:
        /* <DEDUP_REMOVED lines=104> */
[----:B------:R-:W-:Y:S01]  /*c4b0*/  FMNMX.FTZ R0, R73, R0, !PT ;  /* 0x0000000049007209 */ /* 0x000fe20007810000 */
[----:B------:R-:W2:Y:S01]  /*c4c0*/  LDL R76, [R1+0x28] ;  /* 0x00002800014c7983 */ /* 0x000ea20000100800 */
        /* <DEDUP_REMOVED lines=15> */
[----:B------:R-:W-:-:S04]  /*c5c0*/  FSEL R85, R85, -INF , P6 ;  /* 0xff80000055557808 */ /* 0x000fc80003000000 */
[----:B------:R-:W-:-:S05]  /*c5d0*/  FMNMX.FTZ R24, R85, R0, !PT ;  /* 0x0000000055187209 */ /* 0x000fca0007810000 */
[----:B------:R-:W0:Y:S01]  /*c5e0*/  SHFL.BFLY PT, R137, R24, 0x2, 0x1f ;  /* 0x0c401f0018897f89 */ /* 0x000e2200000e0000 */
[----:B------:R-:W-:Y:S02]  /*c5f0*/  P2R R10, PR, RZ, 0x2 ;  /* 0x00000002ff0a7803 */ /* 0x000fe40000000000 */
[----:B------:R-:W-:Y:S02]  /*c600*/  ISETP.GT.AND P1, PT, R4, 0x59, PT ;  /* 0x000000590400780c */ /* 0x000fe40003f24270 */
[----:B0-----:R-:W-:-:S05]  /*c610*/  FMNMX.FTZ R28, R24, R137, !PT ;  /* 0x00000089181c7209 */ /* 0x001fca0007810000 */
[----:B------:R-:W0:Y:S01]  /*c620*/  SHFL.BFLY PT, R137, R28, 0x1, 0x1f ;  /* 0x0c201f001c897f89 */ /* 0x000e2200000e0000 */
[----:B------:R-:W-:Y:S02]  /*c630*/  FSEL R71, R71, -INF , P1 ;  /* 0xff80000047477808 */ /* 0x000fe40000800000 */
[----:B------:R-:W-:Y:S02]  /*c640*/  ISETP.NE.AND P1, PT, R10, RZ, PT ;  /* 0x000000ff0a00720c */ /* 0x000fe40003f25270 */
[----:B------:R-:W-:Y:S02]  /*c650*/  FMNMX.FTZ R10, R9, R27, !PT ;  /* 0x0000001b090a7209 */ /* 0x000fe40007810000 */
[----:B------:R-:W-:Y:S02]  /*c660*/  P2R R12, PR, RZ, 0x4 ;  /* 0x00000004ff0c7803 */ /* 0x000fe40000000000 */
[----:B------:R-:W-:Y:S02]  /*c670*/  ISETP.GT.AND P2, PT, R4, 0x58, PT ;  /* 0x000000580400780c */ /* 0x000fe40003f44270 */
[----:B------:R-:W-:-:S02]  /*c680*/  FMNMX.FTZ R10, R93, R10, !PT ;  /* 0x0000000a5d0a7209 */ /* 0x000fc40007810000 */
[----:B0-----:R-:W-:Y:S02]  /*c690*/  FMNMX.FTZ R0, R28, R137, !PT ;  /* 0x000000891c007209 */ /* 0x001fe40007810000 */
[----:B------:R-:W-:Y:S02]  /*c6a0*/  FSEL R137, R70, -INF , P2 ;  /* 0xff80000046897808 */ /* 0x000fe40001000000 */
[----:B------:R-:W-:Y:S02]  /*c6b0*/  ISETP.NE.AND P2, PT, R12, RZ, PT ;  /* 0x000000ff0c00720c */ /* 0x000fe40003f45270 */
[----:B------:R-:W-:-:S04]  /*c6c0*/  FMNMX.FTZ R12, R31, R10, !PT ;  /* 0x0000000a1f0c7209 */ /* 0x000fc80007810000 */
[----:B------:R-:W-:-:S04]  /*c6d0*/  FMNMX.FTZ R12, R97, R12, !PT ;  /* 0x0000000c610c7209 */ /* 0x000fc80007810000 */
[----:B------:R-:W-:-:S04]  /*c6e0*/  FMNMX.FTZ R12, R35, R12, !PT ;  /* 0x0000000c230c7209 */ /* 0x000fc80007810000 */
[----:B------:R-:W-:-:S04]  /*c6f0*/  FMNMX.FTZ R12, R101, R12, !PT ;  /* 0x0000000c650c7209 */ /* 0x000fc80007810000 */
[----:B------:R-:W-:-:S04]  /*c700*/  FMNMX.FTZ R24, R39, R12, !PT ;  /* 0x0000000c27187209 */ /* 0x000fc80007810000 */
[----:B------:R-:W-:Y:S01]  /*c710*/  FMNMX.FTZ R24, R105, R24, !PT ;  /* 0x0000001869187209 */ /* 0x000fe20007810000 */
[----:B------:R-:W-:-:S01]  /*c720*/  FFMA.FTZ R30, R2, R0, -8 ;  /* 0xc1000000021e7423 */ /* 0x000fc20000010000 */
[----:B------:R-:W-:Y:S02]  /*c730*/  P2R R26, PR, RZ, 0x8 ;  /* 0x00000008ff1a7803 */ /* 0x000fe40000000000 */
[----:B------:R-:W-:Y:S02]  /*c740*/  FMNMX.FTZ R24, R43, R24, !PT ;  /* 0x000000182b187209 */ /* 0x000fe40007810000 */
[----:B------:R-:W-:Y:S02]  /*c750*/  FSETP.NEU.FTZ.AND P3, PT, R0, -INF , PT ;  /* 0xff8000000000780b */ /* 0x000fe40003f7d000 */
[----:B------:R-:W-:Y:S02]  /*c760*/  P2R R8, PR, RZ, 0x1 ;  /* 0x00000001ff087803 */ /* 0x000fe40000000000 */
[----:B------:R-:W-:-:S02]  /*c770*/  FMNMX.FTZ R24, R109, R24, !PT ;  /* 0x000000186d187209 */ /* 0x000fc40007810000 */
[----:B------:R-:W-:Y:S02]  /*c780*/  ISETP.GT.AND P0, PT, R4, 0x60, PT ;  /* 0x000000600400780c */ /* 0x000fe40003f04270 */
[----:B------:R-:W-:Y:S02]  /*c790*/  FSEL R4, R30, RZ, P3 ;  /* 0x000000ff1e047208 */ /* 0x000fe40001800000 */
[----:B------:R-:W-:Y:S02]  /*c7a0*/  ISETP.NE.AND P3, PT, R26, RZ, PT ;  /* 0x000000ff1a00720c */ /* 0x000fe40003f65270 */
        /* <DEDUP_REMOVED lines=13> */
[----:B------:R-:W-:Y:S02]  /*c880*/  ISETP.NE.AND P0, PT, R8, RZ, PT ;  /* 0x000000ff0800720c */ /* 0x000fe40003f05270 */
[----:B------:R-:W-:Y:S01]  /*c890*/  FMNMX.FTZ R32, R71, R30, !PT ;  /* 0x0000001e47207209 */ /* 0x000fe20007810000 */
[C-C-:B------:R-:W-:Y:S01]  /*c8a0*/  FFMA.FTZ R8, R2.reuse, R29, -R4.reuse ;  /* 0x0000001d02087223 */ /* 0x140fe20000010804 */
[----:B------:R-:W-:Y:S02]  /*c8b0*/  FSEL R75, R75, -INF , P0 ;  /* 0xff8000004b4b7808 */ /* 0x000fe40000000000 */
[----:B------:R-:W-:Y:S01]  /*c8c0*/  FMNMX.FTZ R32, R139, R32, !PT ;  /* 0x000000208b207209 */ /* 0x000fe20007810000 */
[----:B------:R-:W-:-:S01]  /*c8d0*/  FFMA.FTZ R29, R2, R37, -R4 ;  /* 0x00000025021d7223 */ /* 0x000fc20000010804 */
[----:B------:R-:W-:Y:S01]  /*c8e0*/  FFMA.FTZ R37, R2, R45, -R4 ;  /* 0x0000002d02257223 */ /* 0x000fe20000010804 */
[----:B------:R-:W-:-:S02]  /*c8f0*/  FSEL R45, R78, -INF , P1 ;  /* 0xff8000004e2d7808 */ /* 0x000fc40000800000 */
[----:B------:R-:W-:Y:S02]  /*c900*/  FMNMX.FTZ R32, R75, R32, !PT ;  /* 0x000000204b207209 */ /* 0x000fe40007810000 */
[----:B------:R-:W-:Y:S01]  /*c910*/  ISETP.NE.AND P0, PT, R6, RZ, PT ;  /* 0x000000ff0600720c */ /* 0x000fe20003f05270 */
[C-C-:B------:R-:W-:Y:S01]  /*c920*/  FFMA.FTZ R6, R2.reuse, R5, -R4.reuse ;  /* 0x0000000502067223 */ /* 0x140fe20000010804 */
[----:B------:R-:W-:-:S01]  /*c930*/  FFMA.FTZ R5, R2, R11, -R4 ;  /* 0x0000000b02057223 */ /* 0x000fc20000010804 */
[C-C-:B------:R-:W-:Y:S01]  /*c940*/  FFMA.FTZ R11, R2.reuse, R33, -R4.reuse ;  /* 0x00000021020b7223 */ /* 0x140fe20000010804 */
[----:B------:R-:W-:Y:S01]  /*c950*/  FSEL R79, R79, -INF , P2 ;  /* 0xff8000004f4f7808 */ /* 0x000fe20001000000 */
[C-C-:B------:R-:W-:Y:S01]  /*c960*/  FFMA.FTZ R33, R2.reuse, R41, -R4.reuse ;  /* 0x0000002902217223 */ /* 0x140fe20000010804 */
[----:B------:R-:W-:Y:S01]  /*c970*/  FMNMX.FTZ R32, R45, R32, !PT ;  /* 0x000000202d207209 */ /* 0x000fe20007810000 */
[C-C-:B------:R-:W-:Y:S01]  /*c980*/  FFMA.FTZ R41, R2.reuse, R49, -R4.reuse ;  /* 0x0000003102297223 */ /* 0x140fe20000010804 */
[----:B------:R-:W-:-:S01]  /*c990*/  FFMA.FTZ R49, R2, R53, -R4 ;  /* 0x0000003502317223 */ /* 0x000fc20000010804 */
[----:B------:R-:W-:-:S02]  /*c9a0*/  FSEL R53, R82, -INF , P3 ;  /* 0xff80000052357808 */ /* 0x000fc40001800000 */
[----:B------:R-:W-:Y:S01]  /*c9b0*/  FMNMX.FTZ R34, R79, R32, !PT ;  /* 0x000000204f227209 */ /* 0x000fe20007810000 */
[----:B------:R-:W-:Y:S01]  /*c9c0*/  FFMA.FTZ R91, R2, R91, -R4 ;  /* 0x0000005b025b7223 */ /* 0x000fe20000010804 */
[----:B------:R-:W-:Y:S02]  /*c9d0*/  FSEL R83, R83, -INF , P4 ;  /* 0xff80000053537808 */ /* 0x000fe40002000000 */
[----:B------:R-:W-:Y:S01]  /*c9e0*/  FMNMX.FTZ R34, R53, R34, !PT ;  /* 0x0000002235227209 */ /* 0x000fe20007810000 */
[----:B------:R0:W-:Y:S03]  /*c9f0*/  MUFU.EX2 R12, R91 ;  /* 0x0000005b000c7308 */ /* 0x0001e60000000800 */
[----:B------:R-:W-:Y:S02]  /*ca00*/  FMNMX.FTZ R34, R83, R34, !PT ;  /* 0x0000002253227209 */ /* 0x000fe40007810000 */
[----:B------:R-:W-:-:S02]  /*ca10*/  FSEL R87, R87, -INF , P6 ;  /* 0xff80000057577808 */ /* 0x000fc40003000000 */
[----:B0-----:R-:W-:Y:S01]  /*ca20*/  FSEL R91, R86, -INF , P5 ;  /* 0xff800000565b7808 */ /* 0x001fe20002800000 */
[----:B------:R0:W-:Y:S03]  /*ca30*/  MUFU.EX2 R10, R5 ;  /* 0x00000005000a7308 */ /* 0x0001e60000000800 */
[----:B------:R-:W-:-:S04]  /*ca40*/  FMNMX.FTZ R34, R91, R34, !PT ;  /* 0x000000225b227209 */ /* 0x000fc80007810000 */
[----:B0-----:R-:W-:-:S05]  /*ca50*/  FMNMX.FTZ R5, R87, R34, !PT ;  /* 0x0000002257057209 */ /* 0x001fca0007810000 */
[----:B------:R-:W0:Y:S02]  /*ca60*/  SHFL.BFLY PT, R40, R5, 0x2, 0x1f ;  /* 0x0c401f0005287f89 */ /* 0x000e2400000e0000 */
[----:B0-----:R-:W-:-:S05]  /*ca70*/  FMNMX.FTZ R46, R5, R40, !PT ;  /* 0x00000028052e7209 */ /* 0x001fca0007810000 */
[----:B------:R-:W0:Y:S01]  /*ca80*/  SHFL.BFLY PT, R5, R46, 0x1, 0x1f ;  /* 0x0c201f002e057f89 */ /* 0x000e2200000e0000 */
[----:B------:R-:W-:-:S01]  /*ca90*/  FFMA.FTZ R95, R2, R95, -R4 ;  /* 0x0000005f025f7223 */ /* 0x000fc20000010804 */
[C-C-:B------:R-:W-:Y:S01]  /*caa0*/  FFMA.FTZ R40, R2.reuse, R73, -R4.reuse ;  /* 0x0000004902287223 */ /* 0x140fe20000010804 */
[----:B------:R-:W-:-:S02]  /*cab0*/  FFMA.FTZ R73, R2, R77, -R4 ;  /* 0x0000004d02497223 */ /* 0x000fc40000010804 */
[----:B------:R1:W-:Y:S01]  /*cac0*/  MUFU.EX2 R24, R95 ;  /* 0x0000005f00187308 */ /* 0x0003e20000000800 */
[----:B------:R-:W-:-:S01]  /*cad0*/  FFMA.FTZ R25, R2, R25, -R4 ;  /* 0x0000001902197223 */ /* 0x000fc20000010804 */
[C-C-:B------:R-:W-:Y:S01]  /*cae0*/  FFMA.FTZ R7, R2.reuse, R7, -R4.reuse ;  /* 0x0000000702077223 */ /* 0x140fe20000010804 */
[----:B------:R-:W-:-:S01]  /*caf0*/  FFMA.FTZ R99, R2, R99, -R4 ;  /* 0x0000006302637223 */ /* 0x000fc20000010804 */
[C-C-:B------:R-:W-:Y:S01]  /*cb00*/  FFMA.FTZ R103, R2.reuse, R103, -R4.reuse ;  /* 0x0000006702677223 */ /* 0x140fe20000010804 */
[----:B------:R-:W-:-:S01]  /*cb10*/  FFMA.FTZ R107, R2, R107, -R4 ;  /* 0x0000006b026b7223 */ /* 0x000fc20000010804 */
[----:B0-----:R-:W-:-:S04]  /*cb20*/  FMNMX.FTZ R5, R46, R5, !PT ;  /* 0x000000052e057209 */ /* 0x001fc80007810000 */
[----:B------:R-:W-:Y:S01]  /*cb30*/  FSETP.NEU.FTZ.AND P1, PT, R5, -INF , PT ;  /* 0xff8000000500780b */ /* 0x000fe20003f3d000 */
[----:B------:R-:W-:-:S01]  /*cb40*/  FFMA.FTZ R50, R2, R5, -8 ;  /* 0xc100000002327423 */ /* 0x000fc20000010005 */
[C-C-:B-1----:R-:W-:Y:S01]  /*cb50*/  FFMA.FTZ R95, R2.reuse, R61, -R4.reuse ;  /* 0x0000003d025f7223 */ /* 0x142fe20000010804 */
[----:B------:R-:W-:-:S03]  /*cb60*/  FFMA.FTZ R61, R2, R65, -R4 ;  /* 0x00000041023d7223 */ /* 0x000fc60000010804 */
[----:B------:R-:W-:Y:S01]  /*cb70*/  FSEL R50, R50, RZ, P1 ;  /* 0x000000ff32327208 */ /* 0x000fe20000800000 */
        /* <DEDUP_REMOVED lines=12> */
[----:B------:R-:W-:-:S01]  /*cc40*/  FFMA.FTZ R4, R2, R9, -R50 ;  /* 0x0000000902047223 */ /* 0x000fc20000010832 */
[C-C-:B------:R-:W-:Y:S01]  /*cc50*/  FFMA.FTZ R9, R2.reuse, R27, -R50.reuse ;  /* 0x0000001b02097223 */ /* 0x140fe20000010832 */
[----:B------:R-:W-:-:S01]  /*cc60*/  FFMA.FTZ R54, R2, R93, -R50 ;  /* 0x0000005d02367223 */ /* 0x000fc20000010832 */
[----:B------:R-:W-:Y:S01]  /*cc70*/  MUFU.EX2 R6, R6 ;  /* 0x0000000600067308 */ /* 0x000fe20000000800 */
[----:B------:R-:W-:-:S07]  /*cc80*/  FFMA.FTZ R85, R2, R31, -R50 ;  /* 0x0000001f02557223 */ /* 0x000fce0000010832 */
[----:B------:R-:W0:Y:S01]  /*cc90*/  MUFU.EX2 R25, R25 ;  /* 0x0000001900197308 */ /* 0x000e220000000800 */
[----:B------:R-:W-:-:S07]  /*cca0*/  FFMA.FTZ R27, R2, R97, -R50 ;  /* 0x00000061021b7223 */ /* 0x000fce0000010832 */
[----:B------:R-:W-:Y:S08]  /*ccb0*/  MUFU.EX2 R4, R4 ;  /* 0x0000000400047308 */ /* 0x000ff00000000800 */
[----:B------:R-:W1:Y:S01]  /*ccc0*/  MUFU.EX2 R9, R9 ;  /* 0x0000000900097308 */ /* 0x000e620000000800 */
[----:B------:R-:W-:-:S07]  /*ccd0*/  FFMA.FTZ R48, R2, R35, -R50 ;  /* 0x0000002302307223 */ /* 0x000fce0000010832 */
[----:B------:R-:W4:Y:S08]  /*cce0*/  MUFU.EX2 R7, R7 ;  /* 0x0000000700077308 */ /* 0x000f300000000800 */
[----:B------:R-:W5:Y:S01]  /*ccf0*/  MUFU.EX2 R54, R54 ;  /* 0x0000003600367308 */ /* 0x000f620000000800 */
[----:B------:R-:W-:-:S07]  /*cd00*/  FFMA.FTZ R58, R2, R101, -R50 ;  /* 0x00000065023a7223 */ /* 0x000fce0000010832 */
[----:B------:R-:W3:Y:S08]  /*cd10*/  MUFU.EX2 R8, R8 ;  /* 0x0000000800087308 */ /* 0x000ef00000000800 */
[----:B------:R-:W2:Y:S01]  /*cd20*/  MUFU.EX2 R85, R85 ;  /* 0x0000005500557308 */ /* 0x000ea20000000800 */
[----:B------:R-:W-:-:S01]  /*cd30*/  FFMA.FTZ R66, R2, R55, -R50 ;  /* 0x0000003702427223 */ /* 0x000fc20000010832 */
[----:B0-----:R-:W-:Y:S01]  /*cd40*/  FADD.FTZ R62, R6, R25 ;  /* 0x00000019063e7221 */ /* 0x001fe20000010000 */
[----:B-1----:R-:W-:-:S05]  /*cd50*/  FADD.FTZ R55, R4, R9 ;  /* 0x0000000904377221 */ /* 0x002fca0000010000 */
[----:B------:R-:W0:Y:S01]  /*cd60*/  MUFU.EX2 R27, R27 ;  /* 0x0000001b001b7308 */ /* 0x000e220000000800 */
[----:B------:R-:W-:-:S01]  /*cd70*/  FFMA.FTZ R93, R2, R39, -R50 ;  /* 0x00000027025d7223 */ /* 0x000fc20000010832 */
[----:B------:R-:W-:Y:S01]  /*cd80*/  FFMA.FTZ R60, R2, R59, -R50 ;  /* 0x0000003b023c7223 */ /* 0x000fe20000010832 */
[----:B----4-:R-:W-:-:S05]  /*cd90*/  FADD.FTZ R59, R7, R62 ;  /* 0x0000003e073b7221 */ /* 0x010fca0000010000 */
[----:B------:R-:W1:Y:S01]  /*cda0*/  MUFU.EX2 R11, R11 ;  /* 0x0000000b000b7308 */ /* 0x000e620000000800 */
[----:B-----5:R-:W-:-:S01]  /*cdb0*/  FADD.FTZ R62, R54, R55 ;  /* 0x00000037363e7221 */ /* 0x020fc20000010000 */
[----:B------:R-:W-:-:S06]  /*cdc0*/  FFMA.FTZ R31, R2, R105, -R50 ;  /* 0x00000069021f7223 */ /* 0x000fcc0000010832 */
[----:B------:R-:W4:Y:S01]  /*cdd0*/  MUFU.EX2 R48, R48 ;  /* 0x0000003000307308 */ /* 0x000f220000000800 */
[----:B---3--:R-:W-:-:S01]  /*cde0*/  FADD.FTZ R59, R8, R59 ;  /* 0x0000003b083b7221 */ /* 0x008fc20000010000 */
[----:B--2---:R-:W-:-:S06]  /*cdf0*/  FADD.FTZ R62, R85, R62 ;  /* 0x0000003e553e7221 */ /* 0x004fcc0000010000 */
[----:B------:R-:W2:Y:S01]  /*ce00*/  MUFU.EX2 R58, R58 ;  /* 0x0000003a003a7308 */ /* 0x000ea20000000800 */
[----:B------:R-:W-:-:S01]  /*ce10*/  FFMA.FTZ R52, R2, R43, -R50 ;  /* 0x0000002b02347223 */ /* 0x000fc20000010832 */
[----:B------:R-:W-:-:S06]  /*ce20*/  FADD.FTZ R70, R10, R59 ;  /* 0x0000003b0a467221 */ /* 0x000fcc0000010000 */
[----:B------:R-:W3:Y:S01]  /*ce30*/  MUFU.EX2 R29, R29 ;  /* 0x0000001d001d7308 */ /* 0x000ee20000000800 */
[----:B0-----:R-:W-:-:S01]  /*ce40*/  FADD.FTZ R59, R27, R62 ;  /* 0x0000003e1b3b7221 */ /* 0x001fc20000010000 */
[----:B------:R-:W-:-:S06]  /*ce50*/  FFMA.FTZ R43, R2, R109, -R50 ;  /* 0x0000006d022b7223 */ /* 0x000fcc0000010832 */
[----:B------:R-:W0:Y:S01]  /*ce60*/  MUFU.EX2 R93, R93 ;  /* 0x0000005d005d7308 */ /* 0x000e220000000800 */
[----:B------:R-:W-:-:S01]  /*ce70*/  FFMA.FTZ R68, R2, R63, -R50 ;  /* 0x0000003f02447223 */ /* 0x000fc20000010832 */
[----:B-1----:R-:W-:Y:S01]  /*ce80*/  FADD.FTZ R63, R11, R70 ;  /* 0x000000460b3f7221 */ /* 0x002fe20000010000 */
[----:B----4-:R-:W-:-:S05]  /*ce90*/  FADD.FTZ R59, R48, R59 ;  /* 0x0000003b303b7221 */ /* 0x010fca0000010000 */
[----:B------:R-:W1:Y:S01]  /*cea0*/  MUFU.EX2 R31, R31 ;  /* 0x0000001f001f7308 */ /* 0x000e620000000800 */
[----:B------:R-:W-:-:S01]  /*ceb0*/  FFMA.FTZ R64, R2, R47, -R50 ;  /* 0x0000002f02407223 */ /* 0x000fc20000010832 */
[----:B------:R-:W-:-:S06]  /*cec0*/  FADD.FTZ R72, R12, R63 ;  /* 0x0000003f0c487221 */ /* 0x000fcc0000010000 */
[----:B------:R-:W4:Y:S01]  /*ced0*/  MUFU.EX2 R33, R33 ;  /* 0x0000002100217308 */ /* 0x000f220000000800 */
[----:B--2---:R-:W-:-:S01]  /*cee0*/  FADD.FTZ R74, R58, R59 ;  /* 0x0000003b3a4a7221 */ /* 0x004fc20000010000 */
[----:B------:R-:W-:-:S06]  /*cef0*/  FFMA.FTZ R35, R2, R113, -R50 ;  /* 0x0000007102237223 */ /* 0x000fcc0000010832 */
[----:B------:R-:W2:Y:S01]  /*cf00*/  MUFU.EX2 R52, R52 ;  /* 0x0000003400347308 */ /* 0x000ea20000000800 */
[----:B---3--:R-:W-:-:S01]  /*cf10*/  FADD.FTZ R59, R29, R72 ;  /* 0x000000481d3b7221 */ /* 0x008fc20000010000 */
[----:B0-----:R-:W-:-:S06]  /*cf20*/  FADD.FTZ R74, R93, R74 ;  /* 0x0000004a5d4a7221 */ /* 0x001fcc0000010000 */
[----:B------:R-:W0:Y:S01]  /*cf30*/  MUFU.EX2 R26, R99 ;  /* 0x00000063001a7308 */ /* 0x000e220000000800 */
[----:B------:R-:W-:-:S07]  /*cf40*/  FFMA.FTZ R56, R2, R51, -R50 ;  /* 0x0000003302387223 */ /* 0x000fce0000010832 */
[----:B------:R-:W3:Y:S01]  /*cf50*/  MUFU.EX2 R43, R43 ;  /* 0x0000002b002b7308 */ /* 0x000ee20000000800 */
[----:B------:R-:W-:-:S01]  /*cf60*/  FADD.FTZ R72, R24, R59 ;  /* 0x0000003b18487221 */ /* 0x000fc20000010000 */
[----:B-1----:R-:W-:-:S06]  /*cf70*/  FADD.FTZ R63, R31, R74 ;  /* 0x0000004a1f3f7221 */ /* 0x002fcc0000010000 */
[----:B------:R-:W1:Y:S01]  /*cf80*/  MUFU.EX2 R37, R37 ;  /* 0x0000002500257308 */ /* 0x000e620000000800 */
[----:B------:R-:W-:-:S07]  /*cf90*/  FFMA.FTZ R47, R2, R115, -R50 ;  /* 0x00000073022f7223 */ /* 0x000fce0000010832 */
[----:B------:R-:W5:Y:S01]  /*cfa0*/  MUFU.EX2 R64, R64 ;  /* 0x0000004000407308 */ /* 0x000f620000000800 */
[----:B------:R-:W-:-:S01]  /*cfb0*/  FFMA.FTZ R59, R2, R45, -R50 ;  /* 0x0000002d023b7223 */ /* 0x000fc20000010832 */
[----:B----4-:R-:W-:-:S06]  /*cfc0*/  FADD.FTZ R45, R33, R72 ;  /* 0x00000048212d7221 */ /* 0x010fcc0000010000 */
[----:B------:R-:W4:Y:S01]  /*cfd0*/  MUFU.EX2 R28, R103 ;  /* 0x00000067001c7308 */ /* 0x000f220000000800 */
[----:B--2---:R-:W-:-:S07]  /*cfe0*/  FADD.FTZ R72, R52, R63 ;  /* 0x0000003f34487221 */ /* 0x004fce0000010000 */
[----:B------:R-:W2:Y:S01]  /*cff0*/  MUFU.EX2 R35, R35 ;  /* 0x0000002300237308 */ /* 0x000ea20000000800 */
[----:B0-----:R-:W-:-:S01]  /*d000*/  FADD.FTZ R74, R26, R45 ;  /* 0x0000002d1a4a7221 */ /* 0x001fc20000010000 */
[----:B---3--:R-:W-:-:S06]  /*d010*/  FADD.FTZ R45, R43, R72 ;  /* 0x000000482b2d7221 */ /* 0x008fcc0000010000 */
[----:B------:R-:W0:Y:S01]  /*d020*/  MUFU.EX2 R41, R41 ;  /* 0x0000002900297308 */ /* 0x000e220000000800 */
[----:B------:R-:W-:-:S07]  /*d030*/  FFMA.FTZ R39, R2, R121, -R50 ;  /* 0x0000007902277223 */ /* 0x000fce0000010832 */
[----:B------:R-:W3:Y:S01]  /*d040*/  MUFU.EX2 R56, R56 ;  /* 0x0000003800387308 */ /* 0x000ee20000000800 */
[----:B-1----:R-:W-:-:S01]  /*d050*/  FADD.FTZ R63, R37, R74 ;  /* 0x0000004a253f7221 */ /* 0x002fc20000010000 */
[----:B-----5:R-:W-:-:S06]  /*d060*/  FADD.FTZ R72, R64, R45 ;  /* 0x0000002d40487221 */ /* 0x020fcc0000010000 */
[----:B------:R-:W1:Y:S08]  /*d070*/  MUFU.EX2 R30, R107 ;  /* 0x0000006b001e7308 */ /* 0x000e700000000800 */
[----:B------:R-:W5:Y:S01]  /*d080*/  MUFU.EX2 R47, R47 ;  /* 0x0000002f002f7308 */ /* 0x000f620000000800 */
[----:B----4-:R-:W-:-:S07]  /*d090*/  FADD.FTZ R74, R28, R63 ;  /* 0x0000003f1c4a7221 */ /* 0x010fce0000010000 */
[----:B------:R-:W4:Y:S01]  /*d0a0*/  MUFU.EX2 R49, R49 ;  /* 0x0000003100317308 */ /* 0x000f220000000800 */
[----:B--2---:R-:W-:-:S01]  /*d0b0*/  FADD.FTZ R63, R35, R72 ;  /* 0x00000048233f7221 */ /* 0x004fc20000010000 */
[----:B------:R-:W-:-:S06]  /*d0c0*/  FFMA.FTZ R51, R2, R123, -R50 ;  /* 0x0000007b02337223 */ /* 0x000fcc0000010832 */
[----:B------:R-:W2:Y:S01]  /*d0d0*/  MUFU.EX2 R66, R66 ;  /* 0x0000004200427308 */ /* 0x000ea20000000800 */
[----:B------:R-:W-:Y:S01]  /*d0e0*/  F2FP.SATFINITE.E4M3.F32.PACK_AB_MERGE_C R148, R8, R7, RZ ;  /* 0x000000070894723e */ /* 0x000fe200048070ff */
[----:B0-----:R-:W-:Y:S01]  /*d0f0*/  FADD.FTZ R7, R41, R74 ;  /* 0x0000004a29077221 */ /* 0x001fe20000010000 */
[----:B------:R-:W-:-:S05]  /*d100*/  F2FP.SATFINITE.E4M3.F32.PACK_AB_MERGE_C R150, R29, R12, RZ ;  /* 0x0000000c1d96723e */ /* 0x000fca00048070ff */
[----:B------:R-:W0:Y:S01]  /*d110*/  MUFU.EX2 R32, R111 ;  /* 0x0000006f00207308 */ /* 0x000e220000000800 */
[----:B---3--:R-:W-:-:S07]  /*d120*/  FADD.FTZ R12, R56, R63 ;  /* 0x0000003f380c7221 */ /* 0x008fce0000010000 */
[----:B------:R-:W3:Y:S01]  /*d130*/  MUFU.EX2 R39, R39 ;  /* 0x0000002700277308 */ /* 0x000ee20000000800 */
[----:B------:R-:W-:Y:S02]  /*d140*/  VIADD R55, R3, 0x19c40 ;  /* 0x00019c4003377836 */ /* 0x000fe40000000000 */
[----:B-1----:R-:W-:-:S05]  /*d150*/  FADD.FTZ R72, R30, R7 ;  /* 0x000000071e487221 */ /* 0x002fca0000010000 */
[----:B------:R-:W1:Y:S01]  /*d160*/  MUFU.EX2 R57, R57 ;  /* 0x0000003900397308 */ /* 0x000e620000000800 */
[----:B-----5:R-:W-:-:S07]  /*d170*/  FADD.FTZ R7, R47, R12 ;  /* 0x0000000c2f077221 */ /* 0x020fce0000010000 */
[----:B------:R-:W5:Y:S01]  /*d180*/  MUFU.EX2 R60, R60 ;  /* 0x0000003c003c7308 */ /* 0x000f620000000800 */
[C---:B----4-:R-:W-:Y:S01]  /*d190*/  F2FP.SATFINITE.E4M3.F32.PACK_AB_MERGE_C R138, R49.reuse, R30, RZ ;  /* 0x0000001e318a723e */ /* 0x050fe200048070ff */
[----:B------:R-:W-:Y:S01]  /*d1a0*/  FFMA.FTZ R127, R2, R127, -R50 ;  /* 0x0000007f027f7223 */ /* 0x000fe20000010832 */
[----:B------:R-:W-:-:S05]  /*d1b0*/  FADD.FTZ R49, R49, R72 ;  /* 0x0000004831317221 */ /* 0x000fca0000010000 */
[----:B------:R-:W4:Y:S01]  /*d1c0*/  MUFU.EX2 R36, R36 ;  /* 0x0000002400247308 */ /* 0x000f220000000800 */
[----:B------:R-:W-:Y:S01]  /*d1d0*/  PRMT R55, R92, 0x654, R55 ;  /* 0x000006545c377816 */ /* 0x000fe20000000037 */
[----:B--2---:R-:W-:Y:S01]  /*d1e0*/  FADD.FTZ R12, R66, R7 ;  /* 0x00000007420c7221 */ /* 0x004fe20000010000 */
[----:B------:R-:W-:-:S05]  /*d1f0*/  FFMA.FTZ R62, R2, R67, -R50 ;  /* 0x00000043023e7223 */ /* 0x000fca0000010832 */
[----:B------:R-:W-:Y:S01]  /*d200*/  MUFU.EX2 R95, R95 ;  /* 0x0000005f005f7308 */ /* 0x000fe20000000800 */
[----:B------:R-:W-:-:S07]  /*d210*/  F2FP.SATFINITE.E4M3.F32.PACK_AB_MERGE_C R136, R37, R26, RZ ;  /* 0x0000001a2588723e */ /* 0x000fce00048070ff */
[----:B------:R-:W2:Y:S01]  /*d220*/  MUFU.EX2 R51, R51 ;  /* 0x0000003300337308 */ /* 0x000ea20000000800 */
[----:B0-----:R-:W-:-:S01]  /*d230*/  FADD.FTZ R26, R32, R49 ;  /* 0x00000031201a7221 */ /* 0x001fc20000010000 */
[----:B------:R0:W-:Y:S06]  /*d240*/  SYNCS.ARRIVE.TRANS64.RED.A1T0 RZ, [R55+URZ], RZ ;  /* 0x000000ff37ff79a7 */ /* 0x0001ec000810043f */
[----:B------:R-:W2:Y:S01]  /*d250*/  MUFU.EX2 R68, R68 ;  /* 0x0000004400447308 */ /* 0x000ea20000000800 */
[----:B---3--:R-:W-:-:S01]  /*d260*/  FADD.FTZ R7, R39, R12 ;  /* 0x0000000c27077221 */ /* 0x008fc20000010000 */
[----:B0-----:R-:W-:Y:S01]  /*d270*/  FFMA.FTZ R55, R2, R137, -R50 ;  /* 0x0000008902377223 */ /* 0x001fe20000010832 */
[----:B-1----:R-:W-:-:S05]  /*d280*/  FADD.FTZ R29, R57, R26 ;  /* 0x0000001a391d7221 */ /* 0x002fca0000010000 */
[----:B------:R-:W0:Y:S01]  /*d290*/  MUFU.EX2 R34, R34 ;  /* 0x0000002200227308 */ /* 0x000e220000000800 */
[----:B------:R-:W-:-:S01]  /*d2a0*/  FFMA.FTZ R70, R2, R71, -R50 ;  /* 0x0000004702467223 */ /* 0x000fc20000010832 */
[----:B-----5:R-:W-:-:S06]  /*d2b0*/  FADD.FTZ R26, R60, R7 ;  /* 0x000000073c1a7221 */ /* 0x020fcc0000010000 */
[----:B------:R-:W1:Y:S01]  /*d2c0*/  MUFU.EX2 R3, R127 ;  /* 0x0000007f00037308 */ /* 0x000e620000000800 */
[----:B----4-:R-:W-:-:S01]  /*d2d0*/  FADD.FTZ R30, R36, R29 ;  /* 0x0000001d241e7221 */ /* 0x010fc20000010000 */
[----:B--2---:R-:W-:-:S06]  /*d2e0*/  FADD.FTZ R7, R51, R26 ;  /* 0x0000001a33077221 */ /* 0x004fcc0000010000 */
[----:B------:R-:W2:Y:S01]  /*d2f0*/  MUFU.EX2 R61, R61 ;  /* 0x0000003d003d7308 */ /* 0x000ea20000000800 */
[----:B------:R-:W-:-:S07]  /*d300*/  F2FP.SATFINITE.E4M3.F32.PACK_AB_MERGE_C R140, R95, R36, RZ ;  /* 0x000000245f8c723e */ /* 0x000fce00048070ff */
[----:B------:R-:W3:Y:S01]  /*d310*/  MUFU.EX2 R62, R62 ;  /* 0x0000003e003e7308 */ /* 0x000ee20000000800 */
[----:B------:R-:W-:-:S01]  /*d320*/  FFMA.FTZ R139, R2, R139, -R50 ;  /* 0x0000008b028b7223 */ /* 0x000fc20000010832 */
[----:B------:R-:W-:Y:S01]  /*d330*/  FADD.FTZ R95, R95, R30 ;  /* 0x0000001e5f5f7221 */ /* 0x000fe20000010000 */
[----:B------:R-:W-:-:S05]  /*d340*/  F2FP.SATFINITE.E4M3.F32.PACK_AB_MERGE_C R141, R68, R51, RZ ;  /* 0x00000033448d723e */ /* 0x000fca00048070ff */
[----:B------:R-:W4:Y:S01]  /*d350*/  MUFU.EX2 R38, R38 ;  /* 0x0000002600267308 */ /* 0x000f220000000800 */
[----:B------:R-:W-:-:S07]  /*d360*/  FADD.FTZ R68, R68, R7 ;  /* 0x0000000744447221 */ /* 0x000fce0000010000 */
[----:B------:R-:W5:Y:S01]  /*d370*/  MUFU.EX2 R55, R55 ;  /* 0x0000003700377308 */ /* 0x000f620000000800 */
[----:B------:R-:W-:Y:S01]  /*d380*/  F2FP.SATFINITE.E4M3.F32.PACK_AB_MERGE_C R148, R25, R6, R148 ;  /* 0x000000061994723e */ /* 0x000fe20004807094 */
[----:B------:R-:W-:Y:S01]  /*d390*/  FFMA.FTZ R75, R2, R75, -R50 ;  /* 0x0000004b024b7223 */ /* 0x000fe20000010832 */
[----:B0-----:R-:W-:-:S05]  /*d3a0*/  FADD.FTZ R6, R34, R95 ;  /* 0x0000005f22067221 */ /* 0x001fca0000010000 */
[----:B------:R-:W0:Y:S01]  /*d3b0*/  MUFU.EX2 R69, R69 ;  /* 0x0000004500457308 */ /* 0x000e220000000800 */
[----:B-1----:R-:W-:-:S07]  /*d3c0*/  FADD.FTZ R7, R3, R68 ;  /* 0x0000004403077221 */ /* 0x002fce0000010000 */
[----:B------:R-:W1:Y:S01]  /*d3d0*/  MUFU.EX2 R70, R70 ;  /* 0x0000004600467308 */ /* 0x000e620000000800 */
[----:B------:R-:W-:Y:S01]  /*d3e0*/  F2FP.SATFINITE.E4M3.F32.PACK_AB_MERGE_C R150, R11, R10, R150 ;  /* 0x0000000a0b96723e */ /* 0x000fe20004807096 */
[----:B--2---:R-:W-:-:S06]  /*d3f0*/  FADD.FTZ R11, R61, R6 ;  /* 0x000000063d0b7221 */ /* 0x004fcc0000010000 */
[----:B------:R-:W2:Y:S01]  /*d400*/  MUFU.EX2 R65, R65 ;  /* 0x0000004100417308 */ /* 0x000ea20000000800 */
[----:B---3--:R-:W-:-:S07]  /*d410*/  FADD.FTZ R10, R62, R7 ;  /* 0x000000073e0a7221 */ /* 0x008fce0000010000 */
[----:B------:R-:W3:Y:S01]  /*d420*/  MUFU.EX2 R45, R139 ;  /* 0x0000008b002d7308 */ /* 0x000ee20000000800 */
[----:B------:R-:W-:-:S01]  /*d430*/  FFMA.FTZ R79, R2, R79, -R50 ;  /* 0x0000004f024f7223 */ /* 0x000fc20000010832 */
[----:B------:R-:W-:Y:S01]  /*d440*/  F2FP.SATFINITE.E4M3.F32.PACK_AB_MERGE_C R136, R33, R24, R136 ;  /* 0x000000182188723e */ /* 0x000fe20004807088 */
[----:B----4-:R-:W-:-:S05]  /*d450*/  FADD.FTZ R24, R38, R11 ;  /* 0x0000000b26187221 */ /* 0x010fca0000010000 */
[----:B------:R-:W4:Y:S01]  /*d460*/  MUFU.EX2 R40, R40 ;  /* 0x0000002800287308 */ /* 0x000f220000000800 */
[----:B-----5:R-:W-:-:S01]  /*d470*/  FADD.FTZ R7, R55, R10 ;  /* 0x0000000a37077221 */ /* 0x020fc20000010000 */
[----:B------:R-:W-:-:S06]  /*d480*/  FFMA.FTZ R53, R2, R53, -R50 ;  /* 0x0000003502357223 */ /* 0x000fcc0000010832 */
[----:B------:R-:W5:Y:S01]  /*d490*/  MUFU.EX2 R8, R75 ;  /* 0x0000004b00087308 */ /* 0x000f620000000800 */
[----:B0-----:R-:W-:-:S01]  /*d4a0*/  FADD.FTZ R24, R69, R24 ;  /* 0x0000001845187221 */ /* 0x001fc20000010000 */
[----:B-1----:R-:W-:-:S06]  /*d4b0*/  F2FP.SATFINITE.E4M3.F32.PACK_AB_MERGE_C R143, R70, R55, RZ ;  /* 0x00000037468f723e */ /* 0x002fcc00048070ff */
[----:B------:R-:W-:Y:S01]  /*d4c0*/  MUFU.EX2 R42, R42 ;  /* 0x0000002a002a7308 */ /* 0x000fe20000000800 */
[----:B------:R-:W-:-:S07]  /*d4d0*/  FADD.FTZ R70, R70, R7 ;  /* 0x0000000746467221 */ /* 0x000fce0000010000 */
[----:B------:R-:W0:Y:S08]  /*d4e0*/  MUFU.EX2 R73, R73 ;  /* 0x0000004900497308 */ /* 0x000e300000000800 */
[----:B------:R-:W1:Y:S01]  /*d4f0*/  MUFU.EX2 R59, R59 ;  /* 0x0000003b003b7308 */ /* 0x000e620000000800 */
[----:B------:R-:W-:-:S01]  /*d500*/  FFMA.FTZ R83, R2, R83, -R50 ;  /* 0x0000005302537223 */ /* 0x000fc20000010832 */
[----:B------:R-:W-:Y:S01]  /*d510*/  FFMA.FTZ R91, R2, R91, -R50 ;  /* 0x0000005b025b7223 */ /* 0x000fe20000010832 */
[----:B------:R-:W-:-:S05]  /*d520*/  F2FP.SATFINITE.E4M3.F32.PACK_AB_MERGE_C R149, R85, R54, RZ ;  /* 0x000000365595723e */ /* 0x000fca00048070ff */
[----:B------:R-:W1:Y:S01]  /*d530*/  MUFU.EX2 R12, R79 ;  /* 0x0000004f000c7308 */ /* 0x000e620000000800 */
[----:B--2---:R-:W-:-:S01]  /*d540*/  FADD.FTZ R7, R65, R24 ;  /* 0x0000001841077221 */ /* 0x004fc20000010000 */
[----:B------:R-:W-:Y:S01]  /*d550*/  FFMA.FTZ R50, R2, R87, -R50 ;  /* 0x0000005702327223 */ /* 0x000fe20000010832 */
[----:B---3--:R-:W-:-:S05]  /*d560*/  FADD.FTZ R11, R45, R70 ;  /* 0x000000462d0b7221 */ /* 0x008fca0000010000 */
[----:B------:R-:W-:Y:S01]  /*d570*/  MUFU.EX2 R46, R46 ;  /* 0x0000002e002e7308 */ /* 0x000fe20000000800 */
[----:B----4-:R-:W-:-:S01]  /*d580*/  FADD.FTZ R7, R40, R7 ;  /* 0x0000000728077221 */ /* 0x010fc20000010000 */
[----:B------:R-:W-:-:S06]  /*d590*/  F2FP.SATFINITE.E4M3.F32.PACK_AB_MERGE_C R149, R9, R4, R149 ;  /* 0x000000040995723e */ /* 0x000fcc0004807095 */
[----:B------:R-:W2:Y:S01]  /*d5a0*/  MUFU.EX2 R81, R81 ;  /* 0x0000005100517308 */ /* 0x000ea20000000800 */
[----:B-----5:R-:W-:-:S07]  /*d5b0*/  FADD.FTZ R4, R8, R11 ;  /* 0x0000000b08047221 */ /* 0x020fce0000010000 */
[----:B------:R-:W3:Y:S01]  /*d5c0*/  MUFU.EX2 R44, R44 ;  /* 0x0000002c002c7308 */ /* 0x000ee20000000800 */
[----:B0-----:R-:W-:-:S07]  /*d5d0*/  F2FP.SATFINITE.E4M3.F32.PACK_AB_MERGE_C R144, R73, R42, RZ ;  /* 0x0000002a4990723e */ /* 0x001fce00048070ff */
[----:B------:R-:W0:Y:S01]  /*d5e0*/  MUFU.EX2 R53, R53 ;  /* 0x0000003500357308 */ /* 0x000e220000000800 */
[----:B------:R-:W-:-:S07]  /*d5f0*/  FADD.FTZ R42, R42, R7 ;  /* 0x000000072a2a7221 */ /* 0x000fce0000010000 */
[----:B------:R-:W4:Y:S01]  /*d600*/  MUFU.EX2 R77, R77 ;  /* 0x0000004d004d7308 */ /* 0x000f220000000800 */
[----:B-1----:R-:W-:-:S01]  /*d610*/  FADD.FTZ R7, R59, R4 ;  /* 0x000000043b077221 */ /* 0x002fc20000010000 */
[----:B------:R-:W-:-:S06]  /*d620*/  VIADD R10, R90, 0xfffffffe ;  /* 0xfffffffe5a0a7836 */ /* 0x000fcc0000000000 */
[----:B------:R-:W1:Y:S01]  /*d630*/  MUFU.EX2 R6, R83 ;  /* 0x0000005300067308 */ /* 0x000e620000000800 */
[----:B------:R-:W-:-:S01]  /*d640*/  FADD.FTZ R73, R73, R42 ;  /* 0x0000002a49497221 */ /* 0x000fc20000010000 */
[----:B------:R-:W-:-:S06]  /*d650*/  F2FP.SATFINITE.E4M3.F32.PACK_AB_MERGE_C R145, R12, R59, RZ ;  /* 0x0000003b0c91723e */ /* 0x000fcc00048070ff */
[----:B------:R-:W-:Y:S01]  /*d660*/  MUFU.EX2 R91, R91 ;  /* 0x0000005b005b7308 */ /* 0x000fe20000000800 */
[----:B------:R-:W-:-:S07]  /*d670*/  FADD.FTZ R12, R12, R7 ;  /* 0x000000070c0c7221 */ /* 0x000fce0000010000 */
[----:B------:R-:W5:Y:S01]  /*d680*/  MUFU.EX2 R50, R50 ;  /* 0x0000003200327308 */ /* 0x000f620000000800 */
[----:B--2---:R-:W-:Y:S01]  /*d690*/  F2FP.SATFINITE.E4M3.F32.PACK_AB_MERGE_C R146, R81, R46, RZ ;  /* 0x0000002e5192723e */ /* 0x004fe200048070ff */
[----:B---3--:R-:W-:Y:S01]  /*d6a0*/  FADD.FTZ R4, R44, R73 ;  /* 0x000000492c047221 */ /* 0x008fe20000010000 */
[----:B------:R-:W-:Y:S01]  /*d6b0*/  ISETP.GE.AND P1, PT, R10, R76, PT ;  /* 0x0000004c0a00720c */ /* 0x000fe20003f26270 */
[----:B0-----:R-:W-:Y:S01]  /*d6c0*/  FADD.FTZ R7, R53, R12 ;  /* 0x0000000c35077221 */ /* 0x001fe20000010000 */
[C---:B----4-:R-:W-:Y:S01]  /*d6d0*/  F2FP.SATFINITE.E4M3.F32.PACK_AB_MERGE_C R146, R77.reuse, R44, R146 ;  /* 0x0000002c4d92723e */ /* 0x050fe20004807092 */
[----:B------:R-:W-:Y:S02]  /*d6e0*/  FADD.FTZ R77, R77, R4 ;  /* 0x000000044d4d7221 */ /* 0x000fe40000010000 */
[----:B-1----:R-:W-:-:S01]  /*d6f0*/  FADD.FTZ R4, R6, R7 ;  /* 0x0000000706047221 */ /* 0x002fc20000010000 */
[----:B------:R-:W-:Y:S01]  /*d700*/  F2FP.SATFINITE.E4M3.F32.PACK_AB_MERGE_C R151, R93, R58, RZ ;  /* 0x0000003a5d97723e */ /* 0x000fe200048070ff */
[----:B------:R-:W-:-:S01]  /*d710*/  FADD.FTZ R46, R46, R77 ;  /* 0x0000004d2e2e7221 */ /* 0x000fc20000010000 */
[----:B------:R-:W-:Y:S01]  /*d720*/  F2FP.SATFINITE.E4M3.F32.PACK_AB_MERGE_C R137, R64, R43, RZ ;  /* 0x0000002b4089723e */ /* 0x000fe200048070ff */
[----:B------:R-:W-:Y:S01]  /*d730*/  BSSY B0, `(.L_x_11461) ;  /* 0x000023c000007945 */ /* 0x000fe20003800000 */
[----:B------:R-:W-:-:S02]  /*d740*/  F2FP.SATFINITE.E4M3.F32.PACK_AB_MERGE_C R139, R66, R47, RZ ;  /* 0x0000002f428b723e */ /* 0x000fc400048070ff */
[----:B------:R-:W-:Y:S02]  /*d750*/  F2FP.SATFINITE.E4M3.F32.PACK_AB_MERGE_C R142, R69, R38, RZ ;  /* 0x00000026458e723e */ /* 0x000fe400048070ff */
[----:B-----5:R-:W-:Y:S01]  /*d760*/  F2FP.SATFINITE.E4M3.F32.PACK_AB_MERGE_C R147, R50, R91, RZ ;  /* 0x0000005b3293723e */ /* 0x020fe200048070ff */
[----:B------:R-:W-:Y:S01]  /*d770*/  FADD.FTZ R91, R91, R4 ;  /* 0x000000045b5b7221 */ /* 0x000fe20000010000 */
[----:B------:R-:W-:Y:S02]  /*d780*/  F2FP.SATFINITE.E4M3.F32.PACK_AB_MERGE_C R143, R62, R3, R143 ;  /* 0x000000033e8f723e */ /* 0x000fe4000480708f */
[----:B------:R-:W-:Y:S01]  /*d790*/  F2FP.SATFINITE.E4M3.F32.PACK_AB_MERGE_C R147, R6, R53, R147 ;  /* 0x000000350693723e */ /* 0x000fe20004807093 */
[----:B------:R-:W-:-:S01]  /*d7a0*/  FADD.FTZ R6, R50, R91 ;  /* 0x0000005b32067221 */ /* 0x000fc20000010000 */
[----:B------:R-:W-:Y:S01]  /*d7b0*/  F2FP.SATFINITE.E4M3.F32.PACK_AB_MERGE_C R138, R41, R28, R138 ;  /* 0x0000001c298a723e */ /* 0x000fe2000480708a */
[----:B------:R-:W-:-:S01]  /*d7c0*/  FADD.FTZ R3, R81, R46 ;  /* 0x0000002e51037221 */ /* 0x000fc20000010000 */
        /* <DEDUP_REMOVED lines=84> */
.L_x_11475:
[----:B------:R-:W-:-:S04]  /*dd10*/  ISETP.NE.AND P1, PT, R4, 0x1, PT ;  /* 0x000000010400780c */ /* 0x000fc80003f25270 */
[----:B------:R-:W-:-:S04]  /*dd20*/  SEL R0, RZ, 0x1, P1 ;  /* 0x00000001ff007807 */ /* 0x000fc80000800000 */
[----:B-----5:R-:W-:-:S05]  /*dd30*/  LOP3.LUT R5, R7, R0, RZ, 0x3c, !PT ;  /* 0x0000000007057212 */ /* 0x020fca00078e3cff */
[----:B------:R0:W-:Y:S01]  /*dd40*/  STL [R1], R5 ;  /* 0x0000000501007387 */ /* 0x0001e20000100800 */
[----:B------:R-:W-:Y:S05]  /*dd50*/  @!P0 BRA `(.L_x_11463) ;  /* 0x0000000000048947 */ /* 0x000fea0003800000 */
[----:B------:R-:W-:Y:S01]  /*dd60*/  BPT.TRAP 0x1 ;  /* 0x000000040000795c */ /* 0x000fe20000300000 */
.L_x_11463:
[----:B------:R-:W-:Y:S01]  /*dd70*/  VIADD R156, R4, 0x1 ;  /* 0x00000001049c7836 */ /* 0x000fe20000000000 */
[----:B0-----:R-:W-:-:S04]  /*dd80*/  SHF.L.U32 R5, R5, 0x1f, RZ ;  /* 0x0000001f05057819 */ /* 0x001fc800000006ff */
[----:B------:R-:W-:-:S04]  /*dd90*/  ISETP.NE.AND P1, PT, R156, 0x2, PT ;  /* 0x000000029c00780c */ /* 0x000fc80003f25270 */
[----:B------:R-:W-:-:S05]  /*dda0*/  SEL R156, R156, RZ, P1 ;  /* 0x000000ff9c9c7207 */ /* 0x000fca0000800000 */
[----:B------:R-:W-:-:S04]  /*ddb0*/  IMAD R0, R156, 0x8, R18 ;  /* 0x000000089c007824 */ /* 0x000fc800078e0212 */
[----:B------:R0:W1:Y:S01]  /*ddc0*/  SYNCS.PHASECHK.TRANS64.TRYWAIT P1, [R0+URZ+0x19c30], R5 ;  /* 0x019c3005000075a7 */ /* 0x000062000802017f */
[----:B------:R-:W-:Y:S05]  /*ddd0*/  @!P0 BRA `(.L_x_11464) ;  /* 0x0000000000048947 */ /* 0x000fea0003800000 */
[----:B------:R-:W-:Y:S01]  /*dde0*/  BPT.TRAP 0x1 ;  /* 0x000000040000795c */ /* 0x000fe20000300000 */
.L_x_11464:
[----:B------:R-:W-:Y:S01]  /*ddf0*/  BSSY B1, `(.L_x_11465) ;  /* 0x0000006000017945 */ /* 0x000fe20003800000 */
[----:B------:R-:W-:Y:S02]  /*de00*/  IMAD R24, R156, 0x300, R13 ;  /* 0x000003009c187824 */ /* 0x000fe400078e020d */
[----:B------:R-:W-:Y:S01]  /*de10*/  IMAD.MOV.U32 R25, RZ, RZ, -0x3ffffff0 ;  /* 0xc0000010ff197424 */ /* 0x000fe200078e00ff */
[----:B-1----:R-:W-:Y:S06]  /*de20*/  @P1 BRA `(.L_x_11466) ;  /* 0x0000000000081947 */ /* 0x002fec0003800000 */
[----:B------:R-:W1:Y:S02]  /*de30*/  SYNCS.PHASECHK.TRANS64.TRYWAIT P1, [R0+URZ+0x19c30], R5 ;  /* 0x019c3005000075a7 */ /* 0x000e64000802017f */
[----:B-1----:R-:W-:Y:S05]  /*de40*/  @!P1 BRA `(.L_x_11467) ;  /* 0x000000dc00349947 */ /* 0x002fea0003800000 */
.L_x_11466:
[----:B------:R-:W-:Y:S05]  /*de50*/  BSYNC B1 ;  /* 0x0000000000017941 */ /* 0x000fea0003800000 */
.L_x_11465:
[C---:B------:R-:W-:Y:S01]  /*de60*/  VIADD R8, R24.reuse, 0x100 ;  /* 0x0000010018087836 */ /* 0x040fe20000000000 */
[C---:B------:R-:W-:Y:S01]  /*de70*/  R2UR UR6, R24.reuse ;  /* 0x00000000180672ca */ /* 0x040fe200000e0000 */
[----:B------:R-:W-:Y:S01]  /*de80*/  IMAD.MOV.U32 R9, RZ, RZ, -0x3ffffff0 ;  /* 0xc0000010ff097424 */ /* 0x000fe200078e00ff */
[----:B------:R-:W-:Y:S01]  /*de90*/  R2UR UR7, R25 ;  /* 0x00000000190772ca */ /* 0x000fe200000e0000 */
[----:B------:R-:W-:Y:S01]  /*dea0*/  VIADD R24, R24, 0x200 ;  /* 0x0000020018187836 */ /* 0x000fe20000000000 */
[----:B------:R-:W-:Y:S02]  /*deb0*/  R2UR UR10, R8 ;  /* 0x00000000080a72ca */ /* 0x000fe400000e0000 */
[----:B------:R-:W-:Y:S02]  /*dec0*/  R2UR UR11, R9 ;  /* 0x00000000090b72ca */ /* 0x000fe400000e0000 */
[----:B------:R-:W2:Y:S01]  /*ded0*/  LDL.64 R8, [R1+0x10] ;  /* 0x0000100001087983 */ /* 0x000ea20000100a00 */
[----:B------:R-:W-:Y:S01]  /*dee0*/  R2UR UR4, R14 ;  /* 0x000000000e0472ca */ /* 0x000fe200000e0000 */
[----:B------:R-:W-:Y:S01]  /*def0*/  IMAD.MOV.U32 R25, RZ, RZ, -0x3ffffff0 ;  /* 0xc0000010ff197424 */ /* 0x000fe200078e00ff */
[----:B------:R-:W-:-:S02]  /*df00*/  R2UR UR5, R15 ;  /* 0x000000000f0572ca */ /* 0x000fc400000e0000 */
[----:B------:R-:W-:Y:S02]  /*df10*/  R2UR UR14, R24 ;  /* 0x00000000180e72ca */ /* 0x000fe400000e0000 */
[----:B------:R-:W-:Y:S02]  /*df20*/  R2UR UR15, R25 ;  /* 0x00000000190f72ca */ /* 0x000fe400000e0000 */
[----:B------:R-:W-:-:S07]  /*df30*/  WARPGROUP.ARRIVE ;  /* 0x00000000000079c5 */ /* 0x000fce0000000000 */
[----:B------:R-:W-:Y:S01]  /*df40*/  QGMMA.64x128x32.F32.E4M3.E4M3 R24, gdesc[UR4], RZ, !UPT, gsb0 ;  /* 0x01e00000041879f3 */ /* 0x000fe2000c0008ff */
[----:B------:R-:W-:Y:S02]  /*df50*/  R2UR UR12, R20 ;  /* 0x00000000140c72ca */ /* 0x000fe400000e0000 */
[----:B------:R-:W-:Y:S01]  /*df60*/  R2UR UR13, R21 ;  /* 0x00000000150d72ca */ /* 0x000fe200000e0000 */
[----:B------:R-:W-:Y:S02]  /*df70*/  WARPGROUP.DEPBAR.LE gsb0, 0x0 ;  /* 0x00008000000079c5 */ /* 0x000fe40000010000 */
[----:B------:R-:W-:Y:S01]  /*df80*/  WARPGROUP.ARRIVE ;  /* 0x00000000000079c5 */ /* 0x000fe20000000000 */
[----:B--2---:R-:W-:Y:S02]  /*df90*/  R2UR UR8, R8 ;  /* 0x00000000080872ca */ /* 0x004fe400000e0000 */
[----:B------:R-:W-:-:S13]  /*dfa0*/  R2UR UR9, R9 ;  /* 0x00000000090972ca */ /* 0x000fda00000e0000 */
[----:B------:R-:W-:Y:S03]  /*dfb0*/  QGMMA.64x128x32.F32.E4M3.E4M3 R24, gdesc[UR8], R24, gsb0 ;  /* 0x01e00000081879f3 */ /* 0x000fe60008000818 */
[----:B------:R-:W-:Y:S02]  /*dfc0*/  WARPGROUP.DEPBAR.LE gsb0, 0x0 ;  /* 0x00008000000079c5 */ /* 0x000fe40000010000 */
[----:B------:R-:W-:-:S07]  /*dfd0*/  WARPGROUP.ARRIVE ;  /* 0x00000000000079c5 */ /* 0x000fce0000000000 */
[----:B------:R-:W-:Y:S03]  /*dfe0*/  QGMMA.64x128x32.F32.E4M3.E4M3 R24, gdesc[UR12], R24, gsb0 ;  /* 0x01e000000c1879f3 */ /* 0x000fe60008000818 */
[----:B------:R-:W-:Y:S02]  /*dff0*/  WARPGROUP.DEPBAR.LE gsb0, 0x0 ;  /* 0x00008000000079c5 */ /* 0x000fe40000010000 */
[----:B------:R-:W-:Y:S05]  /*e000*/  @!P0 BRA `(.L_x_11468) ;  /* 0x0000000000048947 */ /* 0x000fea0003800000 */
[----:B------:R-:W-:Y:S01]  /*e010*/  BPT.TRAP 0x1 ;  /* 0x000000040000795c */ /* 0x000fe20000300000 */
.L_x_11468:
[----:B01----:R-:W-:Y:S01]  /*e020*/  SHF.L.U32 R5, R7, 0x1f, RZ ;  /* 0x0000001f07057819 */ /* 0x003fe200000006ff */
[----:B------:R-:W-:-:S04]  /*e030*/  IMAD R7, R4, 0x8, R18 ;  /* 0x0000000804077824 */ /* 0x000fc800078e0212 */
[----:B------:R0:W1:Y:S01]  /*e040*/  SYNCS.PHASECHK.TRANS64.TRYWAIT P1, [R7+URZ+0x19c50], R5 ;  /* 0x019c5005070075a7 */ /* 0x000062000802017f */
[----:B------:R-:W-:Y:S05]  /*e050*/  @!P0 BRA `(.L_x_11469) ;  /* 0x0000000000048947 */ /* 0x000fea0003800000 */
[----:B------:R-:W-:Y:S01]  /*e060*/  BPT.TRAP 0x1 ;  /* 0x000000040000795c */ /* 0x000fe20000300000 */
.L_x_11469:
[----:B------:R-:W-:Y:S04]  /*e070*/  BSSY B1, `(.L_x_11470) ;  /* 0x0000004000017945 */ /* 0x000fe80003800000 */
[----:B-1----:R-:W-:Y:S05]  /*e080*/  @P1 BRA `(.L_x_11471) ;  /* 0x0000000000081947 */ /* 0x002fea0003800000 */
[----:B------:R-:W1:Y:S02]  /*e090*/  SYNCS.PHASECHK.TRANS64.TRYWAIT P1, [R7+URZ+0x19c50], R5 ;  /* 0x019c5005070075a7 */ /* 0x000e64000802017f */
[----:B-1----:R-:W-:Y:S05]  /*e0a0*/  @!P1 BRA `(.L_x_11472) ;  /* 0x000000d800b09947 */ /* 0x002fea0003800000 */
.L_x_11471:
[----:B------:R-:W-:Y:S05]  /*e0b0*/  BSYNC B1 ;  /* 0x0000000000017941 */ /* 0x000fea0003800000 */
.L_x_11470:
[----:B01----:R-:W-:Y:S01]  /*e0c0*/  VIADD R5, R18, 0x3000 ;  /* 0x0000300012057836 */ /* 0x003fe20000000000 */
[----:B------:R-:W-:Y:S01]  /*e0d0*/  WARPGROUP.ARRIVE ;  /* 0x00000000000079c5 */ /* 0x000fe20000000000 */
[----:B------:R-:W-:-:S03]  /*e0e0*/  IMAD.MOV.U32 R9, RZ, RZ, 0x40000040 ;  /* 0x40000040ff097424 */ /* 0x000fc600078e00ff */
[----:B------:R-:W-:-:S04]  /*e0f0*/  SHF.R.U32.HI R5, RZ, 0x4, R5 ;  /* 0x00000004ff057819 */ /* 0x000fc80000011605 */
[----:B------:R-:W-:-:S04]  /*e100*/  LOP3.LUT R5, R5, 0x3fff, RZ, 0xc0, !PT ;  /* 0x00003fff05057812 */ /* 0x000fc800078ec0ff */
[----:B------:R-:W-:-:S05]  /*e110*/  LOP3.LUT R5, R5, 0x10000, RZ, 0xfc, !PT ;  /* 0x0001000005057812 */ /* 0x000fca00078efcff */
[----:B------:R-:W-:Y:S02]  /*e120*/  IMAD R4, R4, 0x300, R5 ;  /* 0x0000030004047824 */ /* 0x000fe400078e0205 */
[----:B------:R-:W-:Y:S02]  /*e130*/  IMAD.MOV.U32 R5, RZ, RZ, 0x40000040 ;  /* 0x40000040ff057424 */ /* 0x000fe400078e00ff */
[C---:B------:R-:W-:Y:S01]  /*e140*/  VIADD R8, R4.reuse, 0x2 ;  /* 0x0000000204087836 */ /* 0x040fe20000000000 */
[----:B------:R-:W-:Y:S02]  /*e150*/  R2UR UR6, R4 ;  /* 0x00000000040672ca */ /* 0x000fe400000e0000 */
[----:B------:R-:W-:Y:S01]  /*e160*/  R2UR UR7, R5 ;  /* 0x00000000050772ca */ /* 0x000fe200000e0000 */
[----:B------:R-:W-:-:S12]  /*e170*/  IMAD.MOV.U32 R5, RZ, RZ, 0x40000040 ;  /* 0x40000040ff057424 */ /* 0x000fd800078e00ff */
[----:B------:R-:W-:Y:S01]  /*e180*/  QGMMA.64x96x32.F32.E4M3.E4M3 R88, R148, gdesc[UR4], R88, gsb0 ;  /* 0x0160000494587df3 */ /* 0x000fe20008000858 */
[----:B------:R-:W-:Y:S01]  /*e190*/  R2UR UR6, R8 ;  /* 0x00000000080672ca */ /* 0x000fe200000e0000 */
[C---:B------:R-:W-:Y:S01]  /*e1a0*/  VIADD R8, R4.reuse, 0x4 ;  /* 0x0000000404087836 */ /* 0x040fe20000000000 */
[----:B------:R-:W-:Y:S01]  /*e1b0*/  R2UR UR7, R9 ;  /* 0x00000000090772ca */ /* 0x000fe200000e0000 */
[----:B------:R-:W-:Y:S02]  /*e1c0*/  IMAD.MOV.U32 R9, RZ, RZ, 0x40000040 ;  /* 0x40000040ff097424 */ /* 0x000fe400078e00ff */
[----:B------:R-:W-:Y:S01]  /*e1d0*/  VIADD R4, R4, 0x6 ;  /* 0x0000000604047836 */ /* 0x000fe20000000000 */
[----:B------:R-:W-:Y:S02]  /*e1e0*/  WARPGROUP.DEPBAR.LE gsb0, 0x0 ;  /* 0x00008000000079c5 */ /* 0x000fe40000010000 */
[----:B------:R-:W-:-:S07]  /*e1f0*/  WARPGROUP.ARRIVE ;  /* 0x00000000000079c5 */ /* 0x000fce0000000000 */
[----:B------:R-:W-:Y:S01]  /*e200*/  QGMMA.64x96x32.F32.E4M3.E4M3 R88, R136, gdesc[UR4], R88, gsb0 ;  /* 0x0160000488587df3 */ /* 0x000fe20008000858 */
[----:B------:R-:W-:Y:S02]  /*e210*/  R2UR UR6, R8 ;  /* 0x00000000080672ca */ /* 0x000fe400000e0000 */
[----:B------:R-:W-:Y:S01]  /*e220*/  R2UR UR7, R9 ;  /* 0x00000000090772ca */ /* 0x000fe200000e0000 */
[----:B------:R-:W-:Y:S02]  /*e230*/  WARPGROUP.DEPBAR.LE gsb0, 0x0 ;  /* 0x00008000000079c5 */ /* 0x000fe40000010000 */
[----:B------:R-:W-:-:S10]  /*e240*/  WARPGROUP.ARRIVE ;  /* 0x00000000000079c5 */ /* 0x000fd40000000000 */
[----:B------:R-:W-:Y:S01]  /*e250*/  QGMMA.64x96x32.F32.E4M3.E4M3 R88, R140, gdesc[UR4], R88, gsb0 ;  /* 0x016000048c587df3 */ /* 0x000fe20008000858 */
[----:B------:R-:W-:Y:S02]  /*e260*/  R2UR UR6, R4 ;  /* 0x00000000040672ca */ /* 0x000fe400000e0000 */
[----:B------:R-:W-:Y:S01]  /*e270*/  R2UR UR7, R5 ;  /* 0x00000000050772ca */ /* 0x000fe200000e0000 */
[----:B------:R-:W-:Y:S02]  /*e280*/  WARPGROUP.DEPBAR.LE gsb0, 0x0 ;  /* 0x00008000000079c5 */ /* 0x000fe40000010000 */
[----:B------:R-:W-:-:S10]  /*e290*/  WARPGROUP.ARRIVE ;  /* 0x00000000000079c5 */ /* 0x000fd40000000000 */
[----:B------:R-:W-:Y:S03]  /*e2a0*/  QGMMA.64x96x32.F32.E4M3.E4M3 R88, R144, gdesc[UR4], R88, gsb0 ;  /* 0x0160000490587df3 */ /* 0x000fe60008000858 */
[----:B------:R-:W-:Y:S02]  /*e2b0*/  WARPGROUP.DEPBAR.LE gsb0, 0x0 ;  /* 0x00008000000079c5 */ /* 0x000fe40000010000 */
[----:B------:R-:W-:Y:S05]  /*e2c0*/  @!P0 BRA `(.L_x_11473) ;  /* 0x0000000000048947 */ /* 0x000fea0003800000 */
[----:B------:R-:W-:Y:S01]  /*e2d0*/  BPT.TRAP 0x1 ;  /* 0x000000040000795c */ /* 0x000fe20000300000 */
.L_x_11473:
[----:B------:R-:W2:Y:S01]  /*e2e0*/  LDL R136, [R1+0x20] ;  /* 0x0000200001887983 */ /* 0x000ea20000100800 */
[----:B------:R-:W-:-:S05]  /*e2f0*/  VIADD R0, R0, 0x19c40 ;  /* 0x00019c4000007836 */ /* 0x000fca0000000000 */
[----:B--2---:R-:W-:-:S04]  /*e300*/  PRMT R0, R136, 0x654, R0 ;  /* 0x0000065488007816 */ /* 0x004fc80000000000 */
        /* <DEDUP_REMOVED lines=176> */
[----:B------:R-:W-:-:S02]  /*ee10*/  FFMA.FTZ R11, R2, R87, -R11 ;  /* 0x00000057020b7223 */ /* 0x000fc4000001080b */
        /* <DEDUP_REMOVED lines=98> */
.L_x_11474:
[----:B------:R-:W2:Y:S01]  /*f440*/  LDL R12, [R1+0x28] ;  /* 0x00002800010c7983 */ /* 0x000ea20000100800 */
[----:B------:R-:W-:-:S05]  /*f450*/  VIADD R7, R7, 0x19c60 ;  /* 0x00019c6007077836 */ /* 0x000fca0000000000 */
[----:B------:R-:W-:-:S04]  /*f460*/  PRMT R7, R136, 0x654, R7 ;  /* 0x0000065488077816 */ /* 0x000fc80000000007 */
[----:B------:R0:W-:Y:S02]  /*f470*/  SYNCS.ARRIVE.TRANS64.RED.A1T0 RZ, [R7+URZ], RZ ;  /* 0x000000ff07ff79a7 */ /* 0x0001e4000810043f */
[----:B0-----:R0:W5:Y:S01]  /*f480*/  LDL R7, [R1] ;  /* 0x0000000001077983 */ /* 0x0011620000100800 */
[----:B------:R-:W-:Y:S02]  /*f490*/  F2FP.SATFINITE.E4M3.F32.PACK_AB_MERGE_C R28, R29, R28, RZ ;  /* 0x0000001c1d1c723e */ /* 0x000fe400048070ff */
[----:B------:R-:W-:Y:S02]  /*f4a0*/  F2FP.SATFINITE.E4M3.F32.PACK_AB_MERGE_C R30, R31, R30, RZ ;  /* 0x0000001e1f1e723e */ /* 0x000fe400048070ff */
[----:B------:R-:W-:Y:S02]  /*f4b0*/  F2FP.SATFINITE.E4M3.F32.PACK_AB_MERGE_C R36, R37, R36, RZ ;  /* 0x000000242524723e */ /* 0x000fe400048070ff */
        /* <DEDUP_REMOVED lines=95> */
[C---:B--2---:R-:W-:Y:S01]  /*fab0*/  ISETP.GT.AND P1, PT, R10.reuse, R12, PT ;  /* 0x0000000c0a00720c */ /* 0x044fe20003f24270 */
[----:B------:R-:W-:Y:S02]  /*fac0*/  VIADD R10, R10, 0xffffffff ;  /* 0xffffffff0a0a7836 */ /* 0x000fe40000000000 */
[----:B------:R-:W-:-:S10]  /*fad0*/  IMAD.MOV.U32 R12, RZ, RZ, R0 ;  /* 0x000000ffff0c7224 */ /* 0x000fd400078e0000 */
[----:B0-----:R-:W-:Y:S05]  /*fae0*/  @P1 BRA `(.L_x_11475) ;  /* 0xffffffe000881947 */ /* 0x001fea000383ffff */
.L_x_11462:
[----:B------:R-:W-:Y:S05]  /*faf0*/  BSYNC B0 ;  /* 0x0000000000007941 */ /* 0x000fea0003800000 */
.L_x_11461:
[----:B------:R-:W-:Y:S06]  /*fb00*/  BAR.ARV 0x8, 0x200 ;  /* 0x0208000000007b1d */ /* 0x000fec0000002000 */
[----:B------:R-:W-:Y:S05]  /*fb10*/  @!P0 BRA `(.L_x_11476) ;  /* 0x0000000000048947 */ /* 0x000fea0003800000 */
[----:B------:R-:W-:Y:S01]  /*fb20*/  BPT.TRAP 0x1 ;  /* 0x000000040000795c */ /* 0x000fe20000300000 */
.L_x_11476:
[----:B-----5:R-:W2:Y:S01]  /*fb30*/  LDL R7, [R1] ;  /* 0x0000000001077983 */ /* 0x020ea20000100800 */
[----:B------:R-:W-:Y:S01]  /*fb40*/  IMAD R4, R156, 0x8, R18 ;  /* 0x000000089c047824 */ /* 0x000fe200078e0212 */
[----:B--2---:R-:W-:-:S04]  /*fb50*/  SHF.L.U32 R7, R7, 0x1f, RZ ;  /* 0x0000001f07077819 */ /* 0x004fc800000006ff */
[----:B------:R0:W1:Y:S01]  /*fb60*/  SYNCS.PHASECHK.TRANS64.TRYWAIT P1, [R4+URZ+0x19c50], R7 ;  /* 0x019c5007040075a7 */ /* 0x000062000802017f */
[----:B------:R-:W-:Y:S05]  /*fb70*/  @!P0 BRA `(.L_x_11477) ;  /* 0x0000000000048947 */ /* 0x000fea0003800000 */
[----:B------:R-:W-:Y:S01]  /*fb80*/  BPT.TRAP 0x1 ;  /* 0x000000040000795c */ /* 0x000fe20000300000 */
.L_x_11477:
[----:B------:R-:W-:Y:S04]  /*fb90*/  BSSY B0, `(.L_x_11478) ;  /* 0x0000004000007945 */ /* 0x000fe80003800000 */
[----:B-1----:R-:W-:Y:S05]  /*fba0*/  @P1 BRA `(.L_x_11479) ;  /* 0x0000000000081947 */ /* 0x002fea0003800000 */
[----:B------:R-:W1:Y:S02]  /*fbb0*/  SYNCS.PHASECHK.TRANS64.TRYWAIT P1, [R4+URZ+0x19c50], R7 ;  /* 0x019c5007040075a7 */ /* 0x000e64000802017f */
[----:B-1----:R-:W-:Y:S05]  /*fbc0*/  @!P1 BRA `(.L_x_11480) ;  /* 0x000000bc00fc9947 */ /* 0x002fea0003800000 */
.L_x_11479:
[----:B------:R-:W-:Y:S05]  /*fbd0*/  BSYNC B0 ;  /* 0x0000000000007941 */ /* 0x000fea0003800000 */
.L_x_11478:
[----:B------:R-:W2:Y:S04]  /*fbe0*/  LDL R14, [R1+0x4c] ;  /* 0x00004c00010e7983 */ /* 0x000ea80000100800 */
[----:B------:R-:W0:Y:S01]  /*fbf0*/  LDL R15, [R1+0x30] ;  /* 0x00003000010f7983 */ /* 0x000e220000100800 */
[----:B------:R-:W-:Y:S01]  /*fc00*/  VIADD R18, R18, 0x3000 ;  /* 0x0000300012127836 */ /* 0x000fe20000000000 */
[----:B------:R-:W-:Y:S01]  /*fc10*/  ULDC.64 UR4, c[0x0][0x9a0] ;  /* 0x0002680000047ab9 */ /* 0x000fe20000000a00 */
[----:B------:R-:W-:Y:S01]  /*fc20*/  WARPGROUP.ARRIVE ;  /* 0x00000000000079c5 */ /* 0x000fe20000000000 */
[----:B------:R-:W-:Y:S02]  /*fc30*/  ISETP.NE.U32.AND P1, PT, RZ, UR4, PT ;  /* 0x00000004ff007c0c */ /* 0x000fe4000bf25070 */
[----:B------:R-:W-:-:S02]  /*fc40*/  SHF.R.U32.HI R18, RZ, 0x4, R18 ;  /* 0x00000004ff127819 */ /* 0x000fc40000011612 */
[----:B------:R-:W-:Y:S02]  /*fc50*/  ISETP.NE.AND.EX P1, PT, RZ, UR5, PT, P1 ;  /* 0x00000005ff007c0c */ /* 0x000fe4000bf25310 */
[----:B------:R-:W-:-:S04]  /*fc60*/  LOP3.LUT R18, R18, 0x3fff, RZ, 0xc0, !PT ;  /* 0x00003fff12127812 */ /* 0x000fc800078ec0ff */
[----:B------:R-:W-:-:S05]  /*fc70*/  LOP3.LUT R9, R18, 0x10000, RZ, 0xfc, !PT ;  /* 0x0001000012097812 */ /* 0x000fca00078efcff */
[----:B------:R-:W-:Y:S02]  /*fc80*/  IMAD R8, R156, 0x300, R9 ;  /* 0x000003009c087824 */ /* 0x000fe400078e0209 */
[----:B------:R-:W-:Y:S01]  /*fc90*/  IMAD.MOV.U32 R9, RZ, RZ, 0x40000040 ;  /* 0x40000040ff097424 */ /* 0x000fe200078e00ff */
[----:B------:R-:W2:Y:S02]  /*fca0*/  @P1 LDC.64 R12, c[0x0][0x9c8] ;  /* 0x00027200ff0c1b82 */ /* 0x000ea40000000a00 */
[----:B------:R-:W-:Y:S02]  /*fcb0*/  R2UR UR6, R8 ;  /* 0x00000000080672ca */ /* 0x000fe400000e0000 */
[----:B------:R-:W-:-:S04]  /*fcc0*/  R2UR UR7, R9 ;  /* 0x00000000090772ca */ /* 0x000fc800000e0000 */
[----:B------:R-:W3:Y:S09]  /*fcd0*/  @P1 LDC.64 R10, c[0x0][0x9d0] ;  /* 0x00027400ff0a1b82 */ /* 0x000ef20000000a00 */
[----:B------:R-:W-:Y:S03]  /*fce0*/  QGMMA.64x96x32.F32.E4M3.E4M3 R88, R148, gdesc[UR4], R88, gsb0 ;  /* 0x0160000494587df3 */ /* 0x000fe60008000858 */
[----:B------:R-:W-:-:S02]  /*fcf0*/  WARPGROUP.DEPBAR.LE gsb0, 0x0 ;  /* 0x00008000000079c5 */ /* 0x000fc40000010000 */
[----:B------:R-:W-:Y:S01]  /*fd00*/  WARPGROUP.ARRIVE ;  /* 0x00000000000079c5 */ /* 0x000fe20000000000 */
[----:B--2---:R-:W-:-:S04]  /*fd10*/  @P1 IMAD R14, R14, R12, RZ ;  /* 0x0000000c0e0e1224 */ /* 0x004fc800078e02ff */
[C---:B01----:R-:W-:Y:S02]  /*fd20*/  @P1 IMAD R7, R15.reuse, R13, R14 ;  /* 0x0000000d0f071224 */ /* 0x043fe400078e020e */
[----:B------:R-:W-:-:S04]  /*fd30*/  @P1 IMAD.WIDE.U32 R12, R15, R12, RZ ;  /* 0x0000000c0f0c1225 */ /* 0x000fc800078e00ff */
[----:B------:R-:W-:Y:S02]  /*fd40*/  @P1 IMAD.IADD R13, R13, 0x1, R7 ;  /* 0x000000010d0d1824 */ /* 0x000fe400078e0207 */
[----:B------:R-:W-:Y:S02]  /*fd50*/  IMAD.MOV.U32 R7, RZ, RZ, 0x3f800000 ;  /* 0x3f800000ff077424 */ /* 0x000fe400078e00ff */
[----:B---3--:R-:W-:-:S04]  /*fd60*/  @P1 IMAD.WIDE.U32 R12, R22, R10, R12 ;  /* 0x0000000a160c1225 */ /* 0x008fc800078e000c */
[----:B------:R-:W-:Y:S01]  /*fd70*/  @P1 IMAD R11, R22, R11, R13 ;  /* 0x0000000b160b1224 */ /* 0x000fe200078e020d */
[----:B------:R-:W-:-:S04]  /*fd80*/  @P1 LEA R10, P2, R12, UR4, 0x2 ;  /* 0x000000040c0a1c11 */ /* 0x000fc8000f8410ff */
[----:B------:R-:W-:-:S05]  /*fd90*/  @P1 LEA.HI.X R11, R12, UR5, R11, 0x2, P2 ;  /* 0x000000050c0b1c11 */ /* 0x000fca00090f140b */
[----:B------:R0:W2:Y:S01]  /*fda0*/  @P1 LDG.E R7, desc[UR42][R10.64] ;  /* 0x0000002a0a071981 */ /* 0x0000a2000c1e1900 */
[----:B------:R-:W-:Y:S02]  /*fdb0*/  IMAD.MOV.U32 R9, RZ, RZ, 0x40000040 ;  /* 0x40000040ff097424 */ /* 0x000fe400078e00ff */
[----:B------:R-:W-:Y:S01]  /*fdc0*/  IMAD.MOV.U32 R20, RZ, RZ, -0x800000 ;  /* 0xff800000ff147424 */ /* 0x000fe200078e00ff */
[----:B------:R-:W1:Y:S04]  /*fdd0*/  SHFL.BFLY PT, R12, R3, 0x2, 0x1f ;  /* 0x0c401f00030c7f89 */ /* 0x000e6800000e0000 */
[----:B------:R-:W3:Y:S01]  /*fde0*/  SHFL.BFLY PT, R13, R6, 0x2, 0x1f ;  /* 0x0c401f00060d7f89 */ /* 0x000ee200000e0000 */
[----:B0-----:R-:W-:Y:S02]  /*fdf0*/  VIADD R10, R8, 0x2 ;  /* 0x00000002080a7836 */ /* 0x001fe40000000000 */
[----:B------:R-:W-:-:S03]  /*fe00*/  IMAD.MOV.U32 R11, RZ, RZ, 0x40000040 ;  /* 0x40000040ff0b7424 */ /* 0x000fc600078e00ff */
[----:B------:R-:W-:Y:S01]  /*fe10*/  R2UR UR6, R10 ;  /* 0x000000000a0672ca */ /* 0x000fe200000e0000 */
[C---:B------:R-:W-:Y:S01]  /*fe20*/  VIADD R10, R8.reuse, 0x4 ;  /* 0x00000004080a7836 */ /* 0x040fe20000000000 */
[----:B------:R-:W-:Y:S01]  /*fe30*/  R2UR UR7, R11 ;  /* 0x000000000b0772ca */ /* 0x000fe200000e0000 */
[----:B------:R-:W-:Y:S02]  /*fe40*/  IMAD.MOV.U32 R11, RZ, RZ, 0x40000040 ;  /* 0x40000040ff0b7424 */ /* 0x000fe400078e00ff */
[----:B------:R-:W-:Y:S02]  /*fe50*/  VIADD R8, R8, 0x6 ;  /* 0x0000000608087836 */ /* 0x000fe40000000000 */
[----:B-1----:R-:W-:-:S01]  /*fe60*/  FADD.FTZ R12, R12, R3 ;  /* 0x000000030c0c7221 */ /* 0x002fc20000010000 */
[----:B------:R-:W-:-:S07]  /*fe70*/  IMAD.MOV.U32 R3, RZ, RZ, -0x800000 ;  /* 0xff800000ff037424 */ /* 0x000fce00078e00ff */
[----:B------:R-:W-:Y:S01]  /*fe80*/  QGMMA.64x96x32.F32.E4M3.E4M3 R88, R136, gdesc[UR4], R88, gsb0 ;  /* 0x0160000488587df3 */ /* 0x000fe20008000858 */
[----:B------:R-:W-:Y:S01]  /*fe90*/  R2UR UR6, R10 ;  /* 0x000000000a0672ca */ /* 0x000fe200000e0000 */
[----:B---3--:R-:W-:Y:S01]  /*fea0*/  FADD.FTZ R13, R13, R6 ;  /* 0x000000060d0d7221 */ /* 0x008fe20000010000 */
[----:B------:R-:W-:Y:S01]  /*feb0*/  R2UR UR7, R11 ;  /* 0x000000000b0772ca */ /* 0x000fe200000e0000 */
[----:B------:R-:W-:Y:S02]  /*fec0*/  IMAD.MOV.U32 R6, RZ, RZ, RZ ;  /* 0x000000ffff067224 */ /* 0x000fe400078e00ff */
[----:B------:R-:W-:Y:S01]  /*fed0*/  IMAD.MOV.U32 R10, RZ, RZ, RZ ;  /* 0x000000ffff0a7224 */ /* 0x000fe200078e00ff */
[----:B------:R-:W-:Y:S02]  /*fee0*/  WARPGROUP.DEPBAR.LE gsb0, 0x0 ;  /* 0x00008000000079c5 */ /* 0x000fe40000010000 */
[----:B------:R-:W-:-:S07]  /*fef0*/  WARPGROUP.ARRIVE ;  /* 0x00000000000079c5 */ /* 0x000fce0000000000 */
[----:B------:R-:W-:Y:S01]  /*ff00*/  QGMMA.64x96x32.F32.E4M3.E4M3 R88, R140, gdesc[UR4], R88, gsb0 ;  /* 0x016000048c587df3 */ /* 0x000fe20008000858 */
[----:B------:R-:W-:Y:S02]  /*ff10*/  R2UR UR6, R8 ;  /* 0x00000000080672ca */ /* 0x000fe400000e0000 */
[----:B------:R-:W-:Y:S01]  /*ff20*/  R2UR UR7, R9 ;  /* 0x00000000090772ca */ /* 0x000fe200000e0000 */
[----:B------:R-:W0:Y:S04]  /*ff30*/  SHFL.BFLY PT, R8, R13, 0x1, 0x1f ;  /* 0x0c201f000d087f89 */ /* 0x000e2800000e0000 */
[----:B------:R-:W1:Y:S01]  /*ff40*/  SHFL.BFLY PT, R9, R12, 0x1, 0x1f ;  /* 0x0c201f000c097f89 */ /* 0x000e6200000e0000 */
[----:B0-----:R-:W-:-:S01]  /*ff50*/  FADD.FTZ R15, R13, R8 ;  /* 0x000000080d0f7221 */ /* 0x001fc20000010000 */
[----:B-1----:R-:W-:-:S03]  /*ff60*/  FADD.FTZ R14, R12, R9 ;  /* 0x000000090c0e7221 */ /* 0x002fc60000010000 */
[----:B------:R-:W-:Y:S01]  /*ff70*/  FMUL.FTZ R11, R15, 0.00390625 ;  /* 0x3b8000000f0b7820 */ /* 0x000fe20000410000 */
[C---:B------:R-:W-:Y:S01]  /*ff80*/  FMUL.FTZ R18, R14.reuse, 0.00390625 ;  /* 0x3b8000000e127820 */ /* 0x040fe20000410000 */
[----:B------:R-:W-:-:S03]  /*ff90*/  FSETP.NE.FTZ.AND P1, PT, R14, RZ, PT ;  /* 0x000000ff0e00720b */ /* 0x000fc60003f35000 */
[----:B------:R-:W-:Y:S02]  /*ffa0*/  FSETP.NE.FTZ.AND P3, PT, R11, RZ, PT ;  /* 0x000000ff0b00720b */ /* 0x000fe40003f75000 */
[----:B------:R-:W-:-:S08]  /*ffb0*/  FSETP.NE.FTZ.AND P2, PT, R18, RZ, PT ;  /* 0x000000ff1200720b */ /* 0x000fd00003f55000 */
[----:B------:R-:W-:Y:S01]  /*ffc0*/  @P1 MUFU.RCP R6, R14 ;  /* 0x0000000e00061308 */ /* 0x000fe20000001000 */
[----:B------:R-:W-:Y:S02]  /*ffd0*/  FSETP.NE.FTZ.AND P1, PT, R15, RZ, PT ;  /* 0x000000ff0f00720b */ /* 0x000fe40003f35000 */
[C---:B------:R-:W-:Y:S02]  /*ffe0*/  @P3 FMUL.FTZ R13, R2.reuse, 0.69314718246459960938 ;  /* 0x3f317218020d3820 */ /* 0x040fe40000410000 */
[----:B------:R-:W-:-:S03]  /*fff0*/  @P2 FMUL.FTZ R9, R2, 0.69314718246459960938 ;  /* 0x3f31721802092820 */ /* 0x000fc60000410000 */
[----:B------:R-:W0:Y:S08]  /*10000*/  @P3 MUFU.LG2 R11, R11 ;  /* 0x0000000b000b3308 */ /* 0x000e300000000c00 */
[----:B------:R-:W1:Y:S08]  /*10010*/  @P2 MUFU.LG2 R8, R18 ;  /* 0x0000001200082308 */ /* 0x000e700000000c00 */
[----:B------:R-:W3:Y:S01]  /*10020*/  @P1 MUFU.RCP R10, R15 ;  /* 0x0000000f000a1308 */ /* 0x000ee20000001000 */
[----:B0-----:R-:W-:-:S04]  /*10030*/  @P3 FMUL.FTZ R2, R11, 0.69314718246459960938 ;  /* 0x3f3172180b023820 */ /* 0x001fc80000410000 */
[----:B------:R-:W-:Y:S01]  /*10040*/  @P3 FFMA.FTZ R20, R13, R5, R2 ;  /* 0x000000050d143223 */ /* 0x000fe20000010002 */
[----:B-1----:R-:W-:-:S04]  /*10050*/  @P2 FMUL.FTZ R8, R8, 0.69314718246459960938 ;  /* 0x3f31721808082820 */ /* 0x002fc80000410000 */
[----:B------:R-:W-:Y:S01]  /*10060*/  @P2 FFMA.FTZ R3, R9, R0, R8 ;  /* 0x0000000009032223 */ /* 0x000fe20000010008 */
[----:B------:R-:W-:Y:S02]  /*10070*/  WARPGROUP.DEPBAR.LE gsb0, 0x0 ;  /* 0x00008000000079c5 */ /* 0x000fe40000010000 */
[----:B------:R-:W-:-:S06]  /*10080*/  WARPGROUP.ARRIVE ;  /* 0x00000000000079c5 */ /* 0x000fcc0000000000 */
[----:B------:R-:W-:Y:S01]  /*10090*/  QGMMA.64x96x32.F32.E4M3.E4M3 R88, R144, gdesc[UR4], R88, gsb0 ;  /* 0x0160000490587df3 */ /* 0x000fe20008000858 */
[-C--:B--2---:R-:W-:Y:S01]  /*100a0*/  FMUL.FTZ R40, R6, R7.reuse ;  /* 0x0000000706287220 */ /* 0x084fe20000410000 */
[----:B---3--:R-:W-:Y:S01]  /*100b0*/  FMUL.FTZ R2, R10, R7 ;  /* 0x000000070a027220 */ /* 0x008fe20000410000 */
[----:B------:R-:W-:Y:S02]  /*100c0*/  WARPGROUP.DEPBAR.LE gsb0, 0x0 ;  /* 0x00008000000079c5 */ /* 0x000fe40000010000 */
[----:B------:R-:W-:Y:S05]  /*100d0*/  @!P0 BRA `(.L_x_11481) ;  /* 0x0000000000048947 */ /* 0x000fea0003800000 */
[----:B------:R-:W-:Y:S01]  /*100e0*/  BPT.TRAP 0x1 ;  /* 0x000000040000795c */ /* 0x000fe20000300000 */
.L_x_11481:
[----:B------:R-:W2:Y:S01]  /*100f0*/  LDL.LU R5, [R1+0x20] ;  /* 0x0000200001057983 */ /* 0x000ea20000300800 */
[----:B------:R-:W-:Y:S02]  /*10100*/  VIADD R4, R4, 0x19c60 ;  /* 0x00019c6004047836 */ /* 0x000fe40000000000 */
[-C--:B------:R-:W-:Y:S01]  /*10110*/  FMUL.FTZ R0, R88, R40.reuse ;  /* 0x0000002858007220 */ /* 0x080fe20000410000 */
[----:B------:R-:W-:Y:S01]  /*10120*/  FMUL.FTZ R6, R93, R40 ;  /* 0x000000285d067220 */ /* 0x000fe20000410000 */
[----:B------:R-:W3:Y:S01]  /*10130*/  LDL.LU R18, [R1] ;  /* 0x0000000001127983 */ /* 0x000ee20000300800 */
[----:B------:R-:W-:Y:S01]  /*10140*/  VIADD R156, R156, 0x1 ;  /* 0x000000019c9c7836 */ /* 0x000fe20000000000 */
[----:B--2---:R-:W-:Y:S02]  /*10150*/  PRMT R4, R5, 0x654, R4 ;  /* 0x0000065405047816 */ /* 0x004fe40000000004 */
[----:B------:R-:W2:Y:S02]  /*10160*/  LDL.LU R5, [R1+0x48] ;  /* 0x0000480001057983 */ /* 0x000ea40000300800 */
[----:B------:R-:W-:Y:S01]  /*10170*/  ISETP.NE.AND P1, PT, R156, 0x2, PT ;  /* 0x000000029c00780c */ /* 0x000fe20003f25270 */
[----:B------:R0:W-:Y:S03]  /*10180*/  SYNCS.ARRIVE.TRANS64.RED.A1T0 RZ, [R4+URZ], RZ ;  /* 0x000000ff04ff79a7 */ /* 0x0001e6000810043f */
[----:B0-----:R-:W-:-:S04]  /*10190*/  SEL R4, RZ, 0x1, P1 ;  /* 0x00000001ff047807 */ /* 0x001fc80000800000 */
[----:B---3--:R-:W-:Y:S01]  /*101a0*/  LOP3.LUT R18, R18, R4, RZ, 0x3c, !PT ;  /* 0x0000000412127212 */ /* 0x008fe200078e3cff */
        /* <DEDUP_REMOVED lines=48> */
[----:B--2---:R-:W-:-:S05]  /*104b0*/  VIADD R5, R5, 0x1 ;  /* 0x0000000105057836 */ /* 0x004fca0000000000 */
[----:B------:R0:W-:Y:S04]  /*104c0*/  STL [R1+0x48], R5 ;  /* 0x0000480501007387 */ /* 0x0001e80000100800 */
[----:B------:R0:W-:Y:S02]  /*104d0*/  STL [R1], R18 ;  /* 0x0000001201007387 */ /* 0x0001e40000100800 */
.L_x_11427:
[----:B------:R-:W2:Y:S01]  /*104e0*/  LDL R88, [R1+0x38] ;  /* 0x0000380001587983 */ /* 0x000ea20000100800 */
[----:B------:R-:W1:Y:S01]  /*104f0*/  S2UR UR4, SR_CgaCtaId ;  /* 0x00000000000479c3 */ /* 0x000e620000008800 */
[----:B0-----:R-:W-:Y:S01]  /*10500*/  MOV R18, 0x400 ;  /* 0x0000040000127802 */ /* 0x001fe20000000f00 */
[----:B------:R-:W-:Y:S01]  /*10510*/  BSSY B0, `(.L_x_11482) ;  /* 0x0000336000007945 */ /* 0x000fe20003800000 */
[----:B-1----:R-:W-:-:S05]  /*10520*/  IMAD.U32 R2, RZ, RZ, UR4 ;  /* 0x00000004ff027e24 */ /* 0x002fca000f8e00ff */
[----:B------:R0:W-:Y:S01]  /*10530*/  STL [R1+0x20], R2 ;  /* 0x0000200201007387 */ /* 0x0001e20000100800 */
[----:B------:R-:W-:Y:S01]  /*10540*/  LEA R18, R2, R18, 0x18 ;  /* 0x0000001202127211 */ /* 0x000fe200078ec0ff */
[----:B------:R-:W-:Y:S06]  /*10550*/  BAR.SYNC.DEFER_BLOCKING 0x5, 0x200 ;  /* 0x0148000000007b1d */ /* 0x000fec0000010000 */
[----:B------:R0:W1:Y:S02]  /*10560*/  LDS.128 R28, [R18+0x19cd0] ;  /* 0x019cd000121c7984 */ /* 0x0000640000000c00 */
[----:B------:R-:W-:Y:S06]  /*10570*/  BAR.ARV 0x4, 0x200 ;  /* 0x0108000000007b1d */ /* 0x000fec0000002000 */
[----:B--2---:R-:W-:-:S13]  /*10580*/  ISETP.NE.AND P1, PT, R88, RZ, PT ;  /* 0x000000ff5800720c */ /* 0x004fda0003f25270 */
[----:B------:R-:W2:Y:S02]  /*10590*/  @!P1 LDC R88, c[0x0][0xad4] ;  /* 0x0002b500ff589b82 */ /* 0x000ea40000000800 */
[----:B--2---:R0:W-:Y:S01]  /*105a0*/  @!P1 STL [R1+0x38], R88 ;  /* 0x0000385801009387 */ /* 0x0041e20000100800 */
[----:B-1----:R-:W-:Y:S05]  /*105b0*/  @P0 BRA `(.L_x_11483) ;  /* 0x0000002400e80947 */ /* 0x002fea0003800000 */
[----:B------:R-:W2:Y:S01]  /*105c0*/  LDL.LU R4, [R1+0x30] ;  /* 0x0000300001047983 */ /* 0x000ea20000300800 */
[----:B------:R-:W-:Y:S01]  /*105d0*/  ULDC.64 UR4, c[0x4][0x70] ;  /* 0x01001c0000047ab9 */ /* 0x000fe20000000a00 */
[----:B------:R-:W-:Y:S02]  /*105e0*/  ULDC.64 UR6, c[0x0][0xc08] ;  /* 0x0003020000067ab9 */ /* 0x000fe40000000a00 */
[----:B0-----:R-:W3:Y:S01]  /*105f0*/  LDL.LU R2, [R1+0x4c] ;  /* 0x00004c0001027983 */ /* 0x001ee20000300800 */
[----:B------:R-:W0:Y:S01]  /*10600*/  S2R R44, SR_TID.X ;  /* 0x00000000002c7919 */ /* 0x000e220000002100 */
[----:B------:R-:W-:Y:S01]  /*10610*/  BAR.SYNC.DEFER_BLOCKING 0x1, 0x180 ;  /* 0x0046000000007b1d */ /* 0x000fe20000010000 */
[----:B--2---:R-:W-:Y:S02]  /*10620*/  IMAD.MOV.U32 R43, RZ, RZ, R4 ;  /* 0x000000ffff2b7224 */ /* 0x004fe400078e0004 */
[----:B---3-5:R-:W-:Y:S02]  /*10630*/  IMAD.MOV.U32 R26, RZ, RZ, R2 ;  /* 0x000000ffff1a7224 */ /* 0x028fe400078e0002 */
[----:B0-----:R-:W-:-:S05]  /*10640*/  IMAD.SHL.U32 R2, R44, 0x4, RZ ;  /* 0x000000042c027824 */ /* 0x001fca00078e00ff */
[----:B------:R-:W-:-:S04]  /*10650*/  LOP3.LUT R2, R2, 0xc, RZ, 0xc0, !PT ;  /* 0x0000000c02027812 */ /* 0x000fc800078ec0ff */
[----:B------:R-:W-:-:S04]  /*10660*/  IADD3 R4, P0, R2, UR4, RZ ;  /* 0x0000000402047c10 */ /* 0x000fc8000ff1e0ff */
[----:B------:R-:W-:Y:S01]  /*10670*/  IADD3.X R5, RZ, UR5, RZ, P0, !PT ;  /* 0x00000005ff057c10 */ /* 0x000fe200087fe4ff */
[----:B------:R-:W-:Y:S01]  /*10680*/  IMAD.MOV.U32 R52, RZ, RZ, R43 ;  /* 0x000000ffff347224 */ /* 0x000fe200078e002b */
[----:B------:R-:W-:-:S03]  /*10690*/  ULDC.64 UR4, c[0x0][0xc00] ;  /* 0x0003000000047ab9 */ /* 0x000fc60000000a00 */
[----:B------:R0:W2:Y:S01]  /*106a0*/  LDG.E.CONSTANT R24, desc[UR42][R4.64] ;  /* 0x0000002a04187981 */ /* 0x0000a2000c1e9900 */
[----:B------:R-:W-:Y:S01]  /*106b0*/  LOP3.LUT P0, R2, R44, 0x3, RZ, 0xc0, !PT ;  /* 0x000000032c027812 */ /* 0x000fe2000780c0ff */
[----:B------:R-:W-:Y:S02]  /*106c0*/  IMAD.MOV.U32 R54, RZ, RZ, R26 ;  /* 0x000000ffff367224 */ /* 0x000fe400078e001a */
[----:B------:R-:W3:Y:S01]  /*106d0*/  LDL R4, [R1+0xac] ;  /* 0x0000ac0001047983 */ /* 0x000ee20000100800 */
[----:B------:R-:W-:Y:S01]  /*106e0*/  ISETP.EQ.OR P0, PT, R2, 0x3, !P0 ;  /* 0x000000030200780c */ /* 0x000fe20004702670 */
[----:B------:R-:W-:Y:S01]  /*106f0*/  IMAD.MOV.U32 R97, RZ, RZ, R52 ;  /* 0x000000ffff617224 */ /* 0x000fe200078e0034 */
[----:B0-----:R-:W0:Y:S02]  /*10700*/  S2R R5, SR_SWINHI ;  /* 0x0000000000057919 */ /* 0x001e240000002f00 */
[----:B------:R-:W-:Y:S01]  /*10710*/  SEL R69, R98, R99, P0 ;  /* 0x0000006362457207 */ /* 0x000fe20000000000 */
[----:B------:R-:W-:Y:S01]  /*10720*/  IMAD.MOV.U32 R96, RZ, RZ, R54 ;  /* 0x000000ffff607224 */ /* 0x000fe200078e0036 */
[----:B------:R-:W-:-:S02]  /*10730*/  SEL R98, R99, R98, P0 ;  /* 0x0000006263627207 */ /* 0x000fc40000000000 */
[----:B------:R-:W4:Y:S01]  /*10740*/  LDL.LU R99, [R1+0x3c] ;  /* 0x00003c0001637983 */ /* 0x000f220000300800 */
[----:B------:R-:W-:Y:S02]  /*10750*/  SEL R67, R94, R95, P0 ;  /* 0x0000005f5e437207 */ /* 0x000fe40000000000 */
[----:B------:R-:W-:Y:S02]  /*10760*/  SEL R94, R95, R94, P0 ;  /* 0x0000005e5f5e7207 */ /* 0x000fe40000000000 */
[----:B------:R-:W4:Y:S01]  /*10770*/  LDL.LU R95, [R1+0x40] ;  /* 0x00004000015f7983 */ /* 0x000f220000300800 */
[----:B------:R-:W-:Y:S02]  /*10780*/  SEL R43, R0, R37, P0 ;  /* 0x00000025002b7207 */ /* 0x000fe40000000000 */
[----:B------:R-:W-:Y:S01]  /*10790*/  SEL R26, R37, R0, P0 ;  /* 0x00000000251a7207 */ /* 0x000fe20000000000 */
[----:B------:R-:W4:Y:S01]  /*107a0*/  LDL R93, [R1+0xa8] ;  /* 0x0000a800015d7983 */ /* 0x000f220000100800 */
[----:B------:R-:W-:-:S02]  /*107b0*/  SEL R53, R11, R36, P0 ;  /* 0x000000240b357207 */ /* 0x000fc40000000000 */
[----:B------:R-:W-:Y:S01]  /*107c0*/  SEL R46, R36, R11, P0 ;  /* 0x0000000b242e7207 */ /* 0x000fe20000000000 */
[----:B------:R-:W4:Y:S01]  /*107d0*/  LDL R92, [R1+0x50] ;  /* 0x00005000015c7983 */ /* 0x000f220000100800 */
[----:B------:R-:W-:Y:S02]  /*107e0*/  SEL R57, R13, R38, P0 ;  /* 0x000000260d397207 */ /* 0x000fe40000000000 */
[----:B------:R-:W-:Y:S01]  /*107f0*/  SEL R55, R35, R12, P0 ;  /* 0x0000000c23377207 */ /* 0x000fe20000000000 */
[----:B------:R-:W4:Y:S01]  /*10800*/  LDL R90, [R1+0x58] ;  /* 0x00005800015a7983 */ /* 0x000f220000100800 */
[----:B------:R-:W-:Y:S02]  /*10810*/  SEL R48, R12, R35, P0 ;  /* 0x000000230c307207 */ /* 0x000fe40000000000 */
[----:B------:R-:W-:Y:S02]  /*10820*/  SEL R38, R38, R13, P0 ;  /* 0x0000000d26267207 */ /* 0x000fe40000000000 */
[----:B------:R-:W-:-:S02]  /*10830*/  SEL R63, R132, R21, P0 ;  /* 0x00000015843f7207 */ /* 0x000fc40000000000 */
[----:B------:R-:W-:Y:S02]  /*10840*/  SEL R132, R21, R132, P0 ;  /* 0x0000008415847207 */ /* 0x000fe40000000000 */
[----:B------:R-:W-:Y:S02]  /*10850*/  SEL R59, R39, R14, P0 ;  /* 0x0000000e273b7207 */ /* 0x000fe40000000000 */
[----:B------:R-:W-:Y:S02]  /*10860*/  MOV R36, R18 ;  /* 0x0000001200247202 */ /* 0x000fe40000000f00 */
[----:B0-----:R-:W-:Y:S02]  /*10870*/  MOV R37, R5 ;  /* 0x0000000500257202 */ /* 0x001fe40000000f00 */
        /* <DEDUP_REMOVED lines=33> */
[----:B---3--:R-:W-:-:S03]  /*10a90*/  IMAD.WIDE R12, R4, 0x2, R36 ;  /* 0x00000002040c7825 */ /* 0x008fc600078e0224 */
[C---:B------:R-:W-:Y:S02]  /*10aa0*/  IADD3 R21, P5, R12.reuse, 0x20, RZ ;  /* 0x000000200c157810 */ /* 0x040fe40007fbe0ff */
[----:B------:R-:W-:Y:S02]  /*10ab0*/  IADD3 R89, P3, R12, 0x3020, RZ ;  /* 0x000030200c597810 */ /* 0x000fe40007f7e0ff */
[----:B------:R-:W-:Y:S02]  /*10ac0*/  LOP3.LUT R0, R21, 0x180, RZ, 0xc0, !PT ;  /* 0x0000018015007812 */ /* 0x000fe400078ec0ff */
[----:B------:R-:W-:Y:S02]  /*10ad0*/  LOP3.LUT R2, R89, 0x180, RZ, 0xc0, !PT ;  /* 0x0000018059027812 */ /* 0x000fe400078ec0ff */
[----:B------:R-:W-:Y:S02]  /*10ae0*/  SHF.R.U64 R0, R0, 0x3, RZ ;  /* 0x0000000300007819 */ /* 0x000fe400000012ff */
[----:B------:R-:W-:-:S02]  /*10af0*/  IADD3 R35, P4, R12, 0x3000, RZ ;  /* 0x000030000c237810 */ /* 0x000fc40007f9e0ff */
[----:B------:R-:W-:Y:S02]  /*10b00*/  IADD3 R91, P2, R12, 0x6000, RZ ;  /* 0x000060000c5b7810 */ /* 0x000fe40007f5e0ff */
[----:B------:R-:W-:Y:S01]  /*10b10*/  SHF.R.U64 R2, R2, 0x3, RZ ;  /* 0x0000000302027819 */ /* 0x000fe200000012ff */
[----:B------:R-:W-:Y:S01]  /*10b20*/  IMAD.X R9, RZ, RZ, R13, P3 ;  /* 0x000000ffff097224 */ /* 0x000fe200018e060d */
[----:B------:R-:W-:Y:S02]  /*10b30*/  IADD3 R28, P1, R12, 0x6020, RZ ;  /* 0x000060200c1c7810 */ /* 0x000fe40007f3e0ff */
[----:B------:R-:W-:Y:S02]  /*10b40*/  LOP3.LUT R14, R0, R21, RZ, 0x3c, !PT ;  /* 0x00000015000e7212 */ /* 0x000fe400078e3cff */
[----:B------:R-:W-:Y:S02]  /*10b50*/  LOP3.LUT R0, R35, 0x180, RZ, 0xc0, !PT ;  /* 0x0000018023007812 */ /* 0x000fe400078ec0ff */
[----:B------:R-:W-:-:S02]  /*10b60*/  LOP3.LUT R4, R91, 0x180, RZ, 0xc0, !PT ;  /* 0x000001805b047812 */ /* 0x000fc400078ec0ff */
[----:B------:R-:W-:Y:S02]  /*10b70*/  LOP3.LUT R8, R2, R89, RZ, 0x3c, !PT ;  /* 0x0000005902087212 */ /* 0x000fe400078e3cff */
[----:B------:R-:W-:Y:S02]  /*10b80*/  LOP3.LUT R5, R12, 0x180, RZ, 0xc0, !PT ;  /* 0x000001800c057812 */ /* 0x000fe400078ec0ff */
[----:B------:R-:W-:Y:S02]  /*10b90*/  LOP3.LUT R21, R28, 0x180, RZ, 0xc0, !PT ;  /* 0x000001801c157812 */ /* 0x000fe400078ec0ff */
[----:B------:R-:W-:Y:S02]  /*10ba0*/  SHF.R.U64 R0, R0, 0x3, RZ ;  /* 0x0000000300007819 */ /* 0x000fe400000012ff */
[----:B------:R-:W-:Y:S02]  /*10bb0*/  SHF.R.U64 R4, R4, 0x3, RZ ;  /* 0x0000000304047819 */ /* 0x000fe400000012ff */
[----:B------:R-:W-:-:S02]  /*10bc0*/  MOV R2, R8 ;  /* 0x0000000800027202 */ /* 0x000fc40000000f00 */
[----:B------:R-:W-:Y:S01]  /*10bd0*/  SHF.R.U64 R5, R5, 0x3, RZ ;  /* 0x0000000305057819 */ /* 0x000fe200000012ff */
[----:B--2---:R0:W-:Y:S01]  /*10be0*/  SHFL.IDX PT, R9, R51, R24, 0x1c1f ;  /* 0x001c1f1833097589 */ /* 0x0041e200000e0000 */
[----:B------:R-:W-:Y:S01]  /*10bf0*/  SHF.R.U64 R21, R21, 0x3, RZ ;  /* 0x0000000315157819 */ /* 0x000fe200000012ff */
[--C-:B------:R-:W-:Y:S01]  /*10c00*/  IMAD.X R11, RZ, RZ, R13.reuse, P4 ;  /* 0x000000ffff0b7224 */ /* 0x100fe200020e060d */
[----:B------:R-:W-:Y:S01]  /*10c10*/  LOP3.LUT R10, R0, R35, RZ, 0x3c, !PT ;  /* 0x00000023000a7212 */ /* 0x000fe200078e3cff */
[--C-:B------:R-:W-:Y:S01]  /*10c20*/  IMAD.X R7, RZ, RZ, R13.reuse, P2 ;  /* 0x000000ffff077224 */ /* 0x100fe200010e060d */
[----:B------:R-:W-:Y:S01]  /*10c30*/  LOP3.LUT R6, R4, R91, RZ, 0x3c, !PT ;  /* 0x0000005b04067212 */ /* 0x000fe200078e3cff */
[--C-:B------:R-:W-:Y:S01]  /*10c40*/  IMAD.X R15, RZ, RZ, R13.reuse, P5 ;  /* 0x000000ffff0f7224 */ /* 0x100fe200028e060d */
[----:B------:R-:W-:Y:S02]  /*10c50*/  LOP3.LUT R12, R5, R12, RZ, 0x3c, !PT ;  /* 0x0000000c050c7212 */ /* 0x000fe400078e3cff */
[----:B0-----:R-:W-:Y:S01]  /*10c60*/  LOP3.LUT R51, R24, 0x2, RZ, 0x3c, !PT ;  /* 0x0000000218337812 */ /* 0x001fe200078e3cff */
[----:B------:R-:W-:Y:S01]  /*10c70*/  IMAD.X R5, RZ, RZ, R13, P1 ;  /* 0x000000ffff057224 */ /* 0x000fe200008e060d */
[----:B------:R-:W-:Y:S01]  /*10c80*/  LOP3.LUT R4, R21, R28, RZ, 0x3c, !PT ;  /* 0x0000001c15047212 */ /* 0x000fe200078e3cff */
[----:B------:R-:W-:Y:S01]  /*10c90*/  SHFL.IDX PT, R43, R43, R24, 0x1c1f ;  /* 0x001c1f182b2b7589 */ /* 0x000fe200000e0000 */
[----:B------:R-:W-:-:S02]  /*10ca0*/  MOV R86, R10 ;  /* 0x0000000a00567202 */ /* 0x000fc40000000f00 */
[----:B------:R-:W-:Y:S01]  /*10cb0*/  MOV R21, R6 ;  /* 0x0000000600157202 */ /* 0x000fe20000000f00 */
[----:B------:R-:W0:Y:S01]  /*10cc0*/  SHFL.IDX PT, R26, R26, R51, 0x1c1f ;  /* 0x001c1f331a1a7589 */ /* 0x000e2200000e0000 */
[----:B------:R-:W-:-:S03]  /*10cd0*/  MOV R0, R12 ;  /* 0x0000000c00007202 */ /* 0x000fc60000000f00 */
[----:B------:R-:W-:Y:S01]  /*10ce0*/  SHFL.IDX PT, R45, R45, R24, 0x1c1f ;  /* 0x001c1f182d2d7589 */ /* 0x000fe200000e0000 */
[----:B------:R-:W-:-:S03]  /*10cf0*/  MOV R35, R14 ;  /* 0x0000000e00237202 */ /* 0x000fc60000000f00 */
[----:B------:R-:W-:Y:S01]  /*10d00*/  SHFL.IDX PT, R68, R53, R24, 0x1c1f ;  /* 0x001c1f1835447589 */ /* 0x000fe200000e0000 */
[----:B------:R-:W-:-:S03]  /*10d10*/  MOV R28, R4 ;  /* 0x00000004001c7202 */ /* 0x000fc60000000f00 */
[----:B------:R1:W2:Y:S04]  /*10d20*/  SHFL.IDX PT, R40, R44, R51, 0x1c1f ;  /* 0x001c1f332c287589 */ /* 0x0002a800000e0000 */
[----:B------:R-:W-:Y:S04]  /*10d30*/  SHFL.IDX PT, R10, R47, R24, 0x1c1f ;  /* 0x001c1f182f0a7589 */ /* 0x000fe800000e0000 */
[----:B------:R-:W-:Y:S04]  /*10d40*/  SHFL.IDX PT, R65, R65, R24, 0x1c1f ;  /* 0x001c1f1841417589 */ /* 0x000fe800000e0000 */
[----:B------:R-:W-:Y:S04]  /*10d50*/  SHFL.IDX PT, R67, R67, R24, 0x1c1f ;  /* 0x001c1f1843437589 */ /* 0x000fe800000e0000 */
[----:B------:R-:W-:Y:S04]  /*10d60*/  SHFL.IDX PT, R7, R85, R24, 0x1c1f ;  /* 0x001c1f1855077589 */ /* 0x000fe800000e0000 */
[----:B------:R-:W-:Y:S04]  /*10d70*/  SHFL.IDX PT, R53, R25, R51, 0x1c1f ;  /* 0x001c1f3319357589 */ /* 0x000fe800000e0000 */
[----:B------:R-:W3:Y:S04]  /*10d80*/  SHFL.IDX PT, R52, R41, R51, 0x1c1f ;  /* 0x001c1f3329347589 */ /* 0x000ee800000e0000 */
[----:B------:R-:W4:Y:S04]  /*10d90*/  SHFL.IDX PT, R94, R94, R51, 0x1c1f ;  /* 0x001c1f335e5e7589 */ /* 0x000f2800000e0000 */
[----:B------:R-:W-:Y:S04]  /*10da0*/  SHFL.IDX PT, R27, R27, R24, 0x1c1f ;  /* 0x001c1f181b1b7589 */ /* 0x000fe800000e0000 */
[----:B------:R-:W-:Y:S04]  /*10db0*/  SHFL.IDX PT, R84, R61, R24, 0x1c1f ;  /* 0x001c1f183d547589 */ /* 0x000fe800000e0000 */
[----:B------:R-:W-:Y:S04]  /*10dc0*/  SHFL.IDX PT, R69, R69, R24, 0x1c1f ;  /* 0x001c1f1845457589 */ /* 0x000fe800000e0000 */
[----:B------:R-:W-:Y:S04]  /*10dd0*/  SHFL.IDX PT, R71, R71, R24, 0x1c1f ;  /* 0x001c1f1847477589 */ /* 0x000fe800000e0000 */
[----:B------:R-:W-:Y:S04]  /*10de0*/  SHFL.IDX PT, R80, R81, R24, 0x1c1f ;  /* 0x001c1f1851507589 */ /* 0x000fe800000e0000 */
[----:B------:R-:W4:Y:S04]  /*10df0*/  SHFL.IDX PT, R32, R32, R51, 0x1c1f ;  /* 0x001c1f3320207589 */ /* 0x000f2800000e0000 */
[----:B------:R-:W4:Y:S04]  /*10e00*/  SHFL.IDX PT, R98, R98, R51, 0x1c1f ;  /* 0x001c1f3362627589 */ /* 0x000f2800000e0000 */
[----:B------:R-:W-:Y:S04]  /*10e10*/  SHFL.IDX PT, R85, R50, R51, 0x1c1f ;  /* 0x001c1f3332557589 */ /* 0x000fe800000e0000 */
[----:B------:R-:W4:Y:S04]  /*10e20*/  SHFL.IDX PT, R102, R102, R51, 0x1c1f ;  /* 0x001c1f3366667589 */ /* 0x000f2800000e0000 */
[----:B------:R-:W-:Y:S04]  /*10e30*/  SHFL.IDX PT, R60, R49, R24, 0x1c1f ;  /* 0x001c1f18313c7589 */ /* 0x000fe800000e0000 */
[----:B------:R-:W-:Y:S04]  /*10e40*/  SHFL.IDX PT, R73, R73, R24, 0x1c1f ;  /* 0x001c1f1849497589 */ /* 0x000fe800000e0000 */
[----:B------:R-:W-:Y:S04]  /*10e50*/  SHFL.IDX PT, R75, R75, R24, 0x1c1f ;  /* 0x001c1f184b4b7589 */ /* 0x000fe800000e0000 */
[----:B------:R-:W-:Y:S04]  /*10e60*/  SHFL.IDX PT, R77, R77, R24, 0x1c1f ;  /* 0x001c1f184d4d7589 */ /* 0x000fe800000e0000 */
[----:B------:R-:W4:Y:S04]  /*10e70*/  SHFL.IDX PT, R61, R34, R51, 0x1c1f ;  /* 0x001c1f33223d7589 */ /* 0x000f2800000e0000 */
[----:B------:R3:W-:Y:S04]  /*10e80*/  SHFL.IDX PT, R81, R46, R51, 0x1c1f ;  /* 0x001c1f332e517589 */ /* 0x0007e800000e0000 */
[----:B------:R-:W-:Y:S04]  /*10e90*/  SHFL.IDX PT, R110, R110, R51, 0x1c1f ;  /* 0x001c1f336e6e7589 */ /* 0x000fe800000e0000 */
[----:B------:R-:W4:Y:S04]  /*10ea0*/  SHFL.IDX PT, R106, R106, R51, 0x1c1f ;  /* 0x001c1f336a6a7589 */ /* 0x000f2800000e0000 */
[----:B------:R-:W4:Y:S04]  /*10eb0*/  SHFL.IDX PT, R114, R114, R51, 0x1c1f ;  /* 0x001c1f3372727589 */ /* 0x000f2800000e0000 */
[----:B------:R-:W-:Y:S04]  /*10ec0*/  SHFL.IDX PT, R6, R55, R24, 0x1c1f ;  /* 0x001c1f1837067589 */ /* 0x000fe800000e0000 */
[----:B------:R-:W-:Y:S04]  /*10ed0*/  SHFL.IDX PT, R5, R59, R24, 0x1c1f ;  /* 0x001c1f183b057589 */ /* 0x000fe800000e0000 */
[----:B------:R-:W-:Y:S04]  /*10ee0*/  SHFL.IDX PT, R4, R63, R24, 0x1c1f ;  /* 0x001c1f183f047589 */ /* 0x000fe800000e0000 */
[----:B------:R-:W-:Y:S04]  /*10ef0*/  SHFL.IDX PT, R79, R79, R24, 0x1c1f ;  /* 0x001c1f184f4f7589 */ /* 0x000fe800000e0000 */
[----:B------:R4:W4:Y:S04]  /*10f00*/  SHFL.IDX PT, R15, R48, R51, 0x1c1f ;  /* 0x001c1f33300f7589 */ /* 0x00092800000e0000 */
[----:B------:R-:W-:Y:S04]  /*10f10*/  SHFL.IDX PT, R12, R39, R51, 0x1c1f ;  /* 0x001c1f33270c7589 */ /* 0x000fe800000e0000 */
[----:B------:R-:W-:Y:S04]  /*10f20*/  SHFL.IDX PT, R11, R132, R51, 0x1c1f ;  /* 0x001c1f33840b7589 */ /* 0x000fe800000e0000 */
[----:B------:R-:W4:Y:S04]  /*10f30*/  SHFL.IDX PT, R118, R118, R51, 0x1c1f ;  /* 0x001c1f3376767589 */ /* 0x000f2800000e0000 */
[----:B------:R-:W4:Y:S04]  /*10f40*/  SHFL.IDX PT, R130, R130, R51, 0x1c1f ;  /* 0x001c1f3382827589 */ /* 0x000f2800000e0000 */
[----:B------:R-:W-:Y:S04]  /*10f50*/  SHFL.IDX PT, R8, R83, R24, 0x1c1f ;  /* 0x001c1f1853087589 */ /* 0x000fe800000e0000 */
[----:B------:R-:W4:Y:S04]  /*10f60*/  SHFL.IDX PT, R14, R33, R51, 0x1c1f ;  /* 0x001c1f33210e7589 */ /* 0x000f2800000e0000 */
[----:B------:R-:W4:Y:S04]  /*10f70*/  SHFL.IDX PT, R25, R126, R51, 0x1c1f ;  /* 0x001c1f337e197589 */ /* 0x000f2800000e0000 */
[----:B------:R-:W-:Y:S04]  /*10f80*/  SHFL.IDX PT, R76, R57, R24, 0x1c1f ;  /* 0x001c1f18394c7589 */ /* 0x000fe800000e0000 */
[----:B------:R-:W4:Y:S04]  /*10f90*/  SHFL.IDX PT, R13, R38, R51, 0x1c1f ;  /* 0x001c1f33260d7589 */ /* 0x000f2800000e0000 */
[----:B------:R-:W4:Y:S04]  /*10fa0*/  SHFL.IDX PT, R33, R122, R51, 0x1c1f ;  /* 0x001c1f337a217589 */ /* 0x000f2800000e0000 */
[----:B------:R-:W-:Y:S04]  /*10fb0*/  SHFL.IDX PT, R87, R87, R24, 0x1c1f ;  /* 0x001c1f1857577589 */ /* 0x000fe800000e0000 */
[----:B------:R4:W4:Y:S01]  /*10fc0*/  SHFL.IDX PT, R134, R134, R51, 0x1c1f ;  /* 0x001c1f3386867589 */ /* 0x00092200000e0000 */
[----:B0-----:R-:W-:-:S02]  /*10fd0*/  SEL R42, R43, R26, P0 ;  /* 0x0000001a2b2a7207 */ /* 0x001fc40000000000 */
[----:B-1----:R-:W-:Y:S02]  /*10fe0*/  SEL R44, R26, R43, P0 ;  /* 0x0000002b1a2c7207 */ /* 0x002fe40000000000 */
[----:B--2---:R-:W-:Y:S02]  /*10ff0*/  SEL R43, R45, R40, P0 ;  /* 0x000000282d2b7207 */ /* 0x004fe40000000000 */
[----:B------:R-:W-:Y:S02]  /*11000*/  SEL R45, R40, R45, P0 ;  /* 0x0000002d282d7207 */ /* 0x000fe40000000000 */
[----:B---3--:R-:W-:Y:S02]  /*11010*/  SEL R46, R65, R52, P0 ;  /* 0x00000034412e7207 */ /* 0x008fe40000000000 */
        /* <DEDUP_REMOVED lines=45> */
[----:B------:R-:W-:Y:S02]  /*112f0*/  SEL R74, R76, R13, P0 ;  /* 0x0000000d4c4a7207 */ /* 0x000fe40000000000 */
[----:B------:R-:W-:Y:S02]  /*11300*/  SEL R78, R80, R33, P0 ;  /* 0x00000021504e7207 */ /* 0x000fe40000000000 */
[----:B------:R-:W-:Y:S02]  /*11310*/  SEL R76, R13, R76, P0 ;  /* 0x0000004c0d4c7207 */ /* 0x000fe40000000000 */
[----:B------:R-:W-:Y:S01]  /*11320*/  SEL R80, R33, R80, P0 ;  /* 0x0000005021507207 */ /* 0x000fe20000000000 */
[----:B------:R-:W-:Y:S01]  /*11330*/  STSM.16.M88.4 [R0], R4 ;  /* 0x0000000400007844 */ /* 0x000fe20000000200 */
[----:B------:R-:W-:-:S02]  /*11340*/  SEL R39, R87, R134, P0 ;  /* 0x0000008657277207 */ /* 0x000fc40000000000 */
[----:B------:R-:W-:Y:S01]  /*11350*/  SEL R41, R134, R87, P0 ;  /* 0x0000005786297207 */ /* 0x000fe20000000000 */
[----:B------:R0:W-:Y:S01]  /*11360*/  STSM.16.M88.4 [R35], R8 ;  /* 0x0000000823007844 */ /* 0x0001e20000000200 */
        /* <DEDUP_REMOVED lines=11> */
[----:B0-----:R-:W-:Y:S02]  /*11420*/  F2FP.BF16.F32.PACK_AB R35, R81, R80 ;  /* 0x000000505123723e */ /* 0x001fe400000010ff */
[----:B------:R-:W-:Y:S02]  /*11430*/  F2FP.BF16.F32.PACK_AB R4, R83, R82 ;  /* 0x000000525304723e */ /* 0x000fe400000010ff */
[----:B------:R-:W-:Y:S02]  /*11440*/  F2FP.BF16.F32.PACK_AB R5, R39, R38 ;  /* 0x000000262705723e */ /* 0x000fe400000010ff */
[----:B------:R-:W-:Y:S02]  /*11450*/  F2FP.BF16.F32.PACK_AB R6, R85, R84 ;  /* 0x000000545506723e */ /* 0x000fe400000010ff */
[----:B------:R-:W-:Y:S01]  /*11460*/  F2FP.BF16.F32.PACK_AB R7, R41, R40 ;  /* 0x000000282907723e */ /* 0x000fe200000010ff */
[----:B------:R-:W-:Y:S04]  /*11470*/  STSM.16.M88.4 [R86], R12 ;  /* 0x0000000c56007844 */ /* 0x000fe80000000200 */
[----:B------:R0:W-:Y:S04]  /*11480*/  STSM.16.M88.4 [R2], R24 ;  /* 0x0000001802007844 */ /* 0x0001e80000000200 */
[----:B------:R1:W-:Y:S04]  /*11490*/  STSM.16.M88.4 [R21], R32 ;  /* 0x0000002015007844 */ /* 0x0003e80000000200 */
[----:B------:R2:W-:Y:S01]  /*114a0*/  STSM.16.M88.4 [R28], R4 ;  /* 0x000000041c007844 */ /* 0x0005e20000000200 */
[----:B------:R-:W-:-:S02]  /*114b0*/  ISETP.NE.U32.AND P0, PT, RZ, UR4, PT ;  /* 0x00000004ff007c0c */ /* 0x000fc4000bf05070 */
[----:B------:R-:W-:Y:S01]  /*114c0*/  IADD3 R8, P1, R99, UR4, RZ ;  /* 0x0000000463087c10 */ /* 0x000fe2000ff3e0ff */
[----:B------:R-:W-:Y:S01]  /*114d0*/  IMAD.MOV.U32 R0, RZ, RZ, RZ ;  /* 0x000000ffff007224 */ /* 0x000fe200078e00ff */
[----:B------:R-:W-:Y:S01]  /*114e0*/  BAR.SYNC.DEFER_BLOCKING 0x1, 0x180 ;  /* 0x0046000000007b1d */ /* 0x000fe20000010000 */
[----:B------:R-:W-:Y:S02]  /*114f0*/  ISETP.NE.AND.EX P0, PT, RZ, UR5, PT, P0 ;  /* 0x00000005ff007c0c */ /* 0x000fe4000bf05300 */
[----:B------:R-:W-:Y:S01]  /*11500*/  IADD3.X R9, R95, UR5, RZ, P1, !PT ;  /* 0x000000055f097c10 */ /* 0x000fe20008ffe4ff */
[----:B0-----:R-:W-:Y:S01]  /*11510*/  IMAD.MOV.U32 R27, RZ, RZ, 0x9b8 ;  /* 0x000009b8ff1b7424 */ /* 0x001fe200078e00ff */
[----:B------:R-:W-:-:S03]  /*11520*/  ISETP.GT.AND P3, PT, R88, 0x1, PT ;  /* 0x000000015800780c */ /* 0x000fc60003f64270 */
[----:B------:R-:W0:Y:S08]  /*11530*/  LDC.64 R14, c[0x0][0xba8] ;  /* 0x0002ea00ff0e7b82 */ /* 0x000e300000000a00 */
[----:B-1----:R-:W1:Y:S01]  /*11540*/  LDC R21, c[0x0][0xbe8] ;  /* 0x0002fa00ff157b82 */ /* 0x002e620000000800 */
[----:B------:R-:W3:Y:S01]  /*11550*/  @P0 LDG.E R0, desc[UR42][R8.64] ;  /* 0x0000002a08000981 */ /* 0x000ee2000c1e1900 */
[----:B------:R-:W-:-:S06]  /*11560*/  SEL R27, R27, 0x978, P3 ;  /* 0x000009781b1b7807 */ /* 0x000fcc0001800000 */
[----:B--2---:R-:W2:Y:S01]  /*11570*/  LDC.64 R6, c[0x0][R27+0x220] ;  /* 0x000088001b067b82 */ /* 0x004ea20000000a00 */
[----:B------:R-:W-:-:S07]  /*11580*/  ISETP.NE.U32.AND P1, PT, RZ, UR6, PT ;  /* 0x00000006ff007c0c */ /* 0x000fce000bf25070 */
[----:B------:R-:W4:Y:S01]  /*11590*/  LDC.64 R10, c[0x0][R27+0x218] ;  /* 0x000086001b0a7b82 */ /* 0x000f220000000a00 */
[----:B------:R-:W-:Y:S02]  /*115a0*/  ISETP.NE.AND.EX P1, PT, RZ, UR7, PT, P1 ;  /* 0x00000007ff007c0c */ /* 0x000fe4000bf25310 */
[----:B-1----:R-:W-:-:S05]  /*115b0*/  ISETP.NE.AND P4, PT, R21, 0x1, PT ;  /* 0x000000011500780c */ /* 0x002fca0003f85270 */
[----:B------:R-:W1:Y:S06]  /*115c0*/  LDC.64 R12, c[0x0][R27+0x228] ;  /* 0x00008a001b0c7b82 */ /* 0x000e6c0000000a00 */
[----:B------:R-:W-:Y:S01]  /*115d0*/  @P1 IADD3 R4, P2, R99, UR6, RZ ;  /* 0x0000000663041c10 */ /* 0x000fe2000ff5e0ff */
[----:B------:R-:W-:Y:S01]  /*115e0*/  ULDC UR6, c[0x0][0xa88] ;  /* 0x0002a20000067ab9 */ /* 0x000fe20000000800 */
[----:B------:R-:W3:Y:S01]  /*115f0*/  @P4 LDC R87, c[0x0][0xbec] ;  /* 0x0002fb00ff574b82 */ /* 0x000ee20000000800 */
[----:B------:R-:W-:Y:S01]  /*11600*/  IMAD.U32 R26, RZ, RZ, UR6 ;  /* 0x00000006ff1a7e24 */ /* 0x000fe2000f8e00ff */
[----:B------:R-:W-:-:S05]  /*11610*/  @P1 IADD3.X R5, R95, UR7, RZ, P2, !PT ;  /* 0x000000075f051c10 */ /* 0x000fca00097fe4ff */
[----:B------:R0:W5:Y:S01]  /*11620*/  @P1 LDG.E R26, desc[UR42][R4.64] ;  /* 0x0000002a041a1981 */ /* 0x000162000c1e1900 */
[----:B------:R-:W-:Y:S01]  /*11630*/  ISETP.NE.U32.AND P2, PT, RZ, UR4, PT ;  /* 0x00000004ff007c0c */ /* 0x000fe2000bf45070 */
[----:B------:R-:W3:Y:S08]  /*11640*/  @P4 LDC R89, c[0x0][0xbf0] ;  /* 0x0002fc00ff594b82 */ /* 0x000ef00000000800 */
[----:B0-----:R-:W0:Y:S01]  /*11650*/  LDC.64 R4, c[0x0][R27+0x210] ;  /* 0x000084001b047b82 */ /* 0x001e220000000a00 */
[----:B------:R-:W-:-:S04]  /*11660*/  ISETP.NE.AND.EX P2, PT, RZ, UR5, PT, P2 ;  /* 0x00000005ff007c0c */ /* 0x000fc8000bf45320 */
[----:B------:R-:W-:Y:S02]  /*11670*/  SEL R2, R97, RZ, !P2 ;  /* 0x000000ff61027207 */ /* 0x000fe40005000000 */
[----:B------:R-:W-:Y:S01]  /*11680*/  SEL R25, R96, RZ, !P2 ;  /* 0x000000ff60197207 */ /* 0x000fe20005000000 */
[----:B------:R-:W-:Y:S01]  /*11690*/  IMAD R24, R92, 0xc0, R93 ;  /* 0x000000c05c187824 */ /* 0x000fe200078e025d */
[----:B------:R-:W0:Y:S01]  /*116a0*/  @!P3 LDC R14, c[0x0][0xb50] ;  /* 0x0002d400ff0ebb82 */ /* 0x000e220000000800 */
[----:B--2---:R-:W-:-:S04]  /*116b0*/  IMAD R7, R7, R2, RZ ;  /* 0x0000000207077224 */ /* 0x004fc800078e02ff */
[----:B------:R-:W-:Y:S02]  /*116c0*/  IMAD R35, R6, R25, R7 ;  /* 0x0000001906237224 */ /* 0x000fe400078e0207 */
[-C--:B----4-:R-:W-:Y:S01]  /*116d0*/  IMAD R33, R11, R22.reuse, RZ ;  /* 0x000000160b217224 */ /* 0x090fe200078e02ff */
[----:B------:R-:W2:Y:S01]  /*116e0*/  @!P3 LDC R15, c[0x0][0xb54] ;  /* 0x0002d500ff0fbb82 */ /* 0x000ea20000000800 */
[----:B------:R-:W-:-:S04]  /*116f0*/  IMAD.WIDE.U32 R10, R10, R22, RZ ;  /* 0x000000160a0a7225 */ /* 0x000fc800078e00ff */
[----:B------:R-:W-:Y:S01]  /*11700*/  IMAD.WIDE.U32 R6, R6, R2, RZ ;  /* 0x0000000206067225 */ /* 0x000fe200078e00ff */
[----:B------:R-:W-:-:S03]  /*11710*/  SEL R25, R90, RZ, P3 ;  /* 0x000000ff5a197207 */ /* 0x000fc60001800000 */
[----:B------:R-:W-:Y:S02]  /*11720*/  IMAD.IADD R35, R7, 0x1, R35 ;  /* 0x0000000107237824 */ /* 0x000fe400078e0223 */
[----:B------:R-:W-:Y:S02]  /*11730*/  IMAD.MOV.U32 R7, RZ, RZ, R24 ;  /* 0x000000ffff077224 */ /* 0x000fe400078e0018 */
[----:B------:R-:W-:Y:S02]  /*11740*/  IMAD.IADD R11, R11, 0x1, R33 ;  /* 0x000000010b0b7824 */ /* 0x000fe400078e0221 */
[-C--:B-1----:R-:W-:Y:S02]  /*11750*/  IMAD R33, R13, R25.reuse, RZ ;  /* 0x000000190d217224 */ /* 0x082fe400078e02ff */
[----:B------:R-:W-:-:S04]  /*11760*/  IMAD.WIDE.U32 R12, R12, R25, RZ ;  /* 0x000000190c0c7225 */ /* 0x000fc800078e00ff */
[----:B------:R-:W-:Y:S01]  /*11770*/  IMAD.IADD R33, R13, 0x1, R33 ;  /* 0x000000010d217824 */ /* 0x000fe200078e0221 */
[--C-:B---3--:R-:W-:Y:S01]  /*11780*/  IADD3 R10, P2, P5, R6, R10, R0.reuse ;  /* 0x0000000a060a7210 */ /* 0x108fe20007d5e000 */
[----:B------:R-:W-:Y:S01]  /*11790*/  @P4 IMAD.HI.U32 R6, R24, R87, RZ ;  /* 0x0000005718064227 */ /* 0x000fe200078e00ff */
[----:B------:R-:W-:-:S04]  /*117a0*/  SHF.R.S32.HI R86, RZ, 0x1f, R0 ;  /* 0x0000001fff567819 */ /* 0x000fc80000011400 */
[----:B------:R-:W-:Y:S02]  /*117b0*/  @P4 SHF.R.U32.HI R7, RZ, R89, R6 ;  /* 0x00000059ff074219 */ /* 0x000fe40000011606 */
[----:B------:R-:W-:-:S03]  /*117c0*/  IADD3.X R11, R35, R11, R86, P2, P5 ;  /* 0x0000000b230b7210 */ /* 0x000fc600017ea456 */
[--C-:B------:R-:W-:Y:S01]  /*117d0*/  IMAD.MOV R25, RZ, RZ, -R7.reuse ;  /* 0x000000ffff197224 */ /* 0x100fe200078e0a07 */
[----:B------:R-:W-:Y:S02]  /*117e0*/  IADD3 R12, P2, P5, R7, R10, R12 ;  /* 0x0000000a070c7210 */ /* 0x000fe40007d5e00c */
[----:B------:R-:W-:Y:S01]  /*117f0*/  SHF.R.S32.HI R6, RZ, 0x1f, R7 ;  /* 0x0000001fff067819 */ /* 0x000fe20000011407 */
[----:B------:R-:W-:-:S03]  /*11800*/  IMAD R7, R21, R25, R24 ;  /* 0x0000001915077224 */ /* 0x000fc600078e0218 */
[----:B------:R-:W-:Y:S01]  /*11810*/  IADD3.X R13, R6, R11, R33, P2, P5 ;  /* 0x0000000b060d7210 */ /* 0x000fe200017ea421 */
[-C--:B0-----:R-:W-:Y:S01]  /*11820*/  IMAD R5, R5, R7.reuse, RZ ;  /* 0x0000000705057224 */ /* 0x081fe200078e02ff */
[----:B------:R-:W-:Y:S01]  /*11830*/  SHF.R.S32.HI R11, RZ, 0x1f, R7 ;  /* 0x0000001fff0b7819 */ /* 0x000fe20000011407 */
[----:B------:R-:W-:-:S04]  /*11840*/  IMAD.WIDE.U32 R12, R4, R7, R12 ;  /* 0x00000007040c7225 */ /* 0x000fc800078e000c */
[----:B------:R-:W-:Y:S01]  /*11850*/  IMAD R5, R4, R11, R5 ;  /* 0x0000000b04057224 */ /* 0x000fe200078e0205 */
[----:B------:R-:W-:-:S03]  /*11860*/  LEA R14, P2, R12, R14, 0x2 ;  /* 0x0000000e0c0e7211 */ /* 0x000fc600078410ff */
[----:B------:R-:W-:-:S05]  /*11870*/  IMAD.IADD R4, R13, 0x1, R5 ;  /* 0x000000010d047824 */ /* 0x000fca00078e0205 */
[----:B--2---:R-:W-:Y:S01]  /*11880*/  LEA.HI.X R15, R12, R15, R4, 0x2, P2 ;  /* 0x0000000f0c0f7211 */ /* 0x004fe200010f1404 */
[----:B------:R-:W-:Y:S06]  /*11890*/  @P1 BRA `(.L_x_11484) ;  /* 0x0000000000101947 */ /* 0x000fec0003800000 */
[----:B------:R-:W-:Y:S05]  /*118a0*/  @!P0 BRA `(.L_x_11484) ;  /* 0x00000000000c8947 */ /* 0x000fea0003800000 */
[----:B------:R-:W2:Y:S04]  /*118b0*/  LDG.E R5, desc[UR42][R8.64] ;  /* 0x0000002a08057981 */ /* 0x000ea8000c1e1900 */
[----:B-----5:R-:W2:Y:S02]  /*118c0*/  LDG.E R26, desc[UR42][R8.64+0x4] ;  /* 0x0000042a081a7981 */ /* 0x020ea4000c1e1900 */
[----:B--2---:R-:W-:-:S07]  /*118d0*/  IMAD.IADD R26, R26, 0x1, -R5 ;  /* 0x000000011a1a7824 */ /* 0x004fce00078e0a05 */
.L_x_11484:
[----:B------:R-:W2:Y:S01]  /*118e0*/  LDL R9, [R1+0xa4] ;  /* 0x0000a40001097983 */ /* 0x000ea20000100800 */
[----:B------:R-:W0:Y:S03]  /*118f0*/  S2R R4, SR_TID.X ;  /* 0x0000000000047919 */ /* 0x000e260000002100 */
[----:B------:R-:W-:Y:S04]  /*11900*/  SHFL.IDX PT, R5, R15, RZ, 0x1c1f ;  /* 0x001c1fff0f057589 */ /* 0x000fe800000e0000 */
[----:B------:R-:W-:Y:S04]  /*11910*/  SHFL.IDX PT, R6, R14, 0x1, 0x1c1f ;  /* 0x003c1f000e067f89 */ /* 0x000fe800000e0000 */
[----:B------:R-:W-:Y:S01]  /*11920*/  SHFL.IDX PT, R7, R15, 0x1, 0x1c1f ;  /* 0x003c1f000f077f89 */ /* 0x000fe200000e0000 */
[----:B0-----:R-:W-:-:S05]  /*11930*/  VIADD R10, R4, 0xffffff80 ;  /* 0xffffff80040a7836 */ /* 0x001fca0000000000 */
[----:B------:R-:W-:-:S04]  /*11940*/  SHF.R.S32.HI R8, RZ, 0x1f, R10 ;  /* 0x0000001fff087819 */ /* 0x000fc8000001140a */
[----:B------:R-:W-:Y:S01]  /*11950*/  LEA.HI R8, R8, R10, RZ, 0x7 ;  /* 0x0000000a08087211 */ /* 0x000fe200078f38ff */
[----:B------:R-:W0:Y:S03]  /*11960*/  SHFL.IDX PT, R4, R14, RZ, 0x1c1f ;  /* 0x001c1fff0e047589 */ /* 0x000e2600000e0000 */
[----:B------:R-:W-:Y:S01]  /*11970*/  LOP3.LUT R8, R8, 0xffffff80, RZ, 0xc0, !PT ;  /* 0xffffff8008087812 */ /* 0x000fe200078ec0ff */
[----:B-----5:R-:W-:-:S04]  /*11980*/  IMAD R28, R26, R21, RZ ;  /* 0x000000151a1c7224 */ /* 0x020fc800078e02ff */
[----:B------:R-:W-:-:S05]  /*11990*/  IMAD.IADD R8, R10, 0x1, -R8 ;  /* 0x000000010a087824 */ /* 0x000fca00078e0a08 */
[----:B------:R-:W-:Y:S01]  /*119a0*/  LOP3.LUT P0, RZ, R8, 0x3, RZ, 0xc0, !PT ;  /* 0x0000000308ff7812 */ /* 0x000fe2000780c0ff */
[----:B--2---:R-:W-:-:S04]  /*119b0*/  IMAD R9, R92, 0xc0, R9 ;  /* 0x000000c05c097824 */ /* 0x004fc800078e0209 */
[C---:B------:R-:W-:Y:S01]  /*119c0*/  VIADD R10, R9.reuse, 0x8 ;  /* 0x00000008090a7836 */ /* 0x040fe20000000000 */
[----:B------:R-:W-:-:S04]  /*119d0*/  ISETP.GE.OR P1, PT, R9, R28, P0 ;  /* 0x0000001c0900720c */ /* 0x000fc80000726670 */
[----:B------:R-:W-:-:S09]  /*119e0*/  ISETP.GE.OR P0, PT, R10, R28, P0 ;  /* 0x0000001c0a00720c */ /* 0x000fd20000706670 */
[----:B0-----:R0:W-:Y:S04]  /*119f0*/  @!P1 ST.E desc[UR42][R4.64], R3 ;  /* 0x0000000304009985 */ /* 0x0011e8000c10192a */
[----:B------:R0:W-:Y:S01]  /*11a00*/  @!P0 ST.E desc[UR42][R6.64], R20 ;  /* 0x0000001406008985 */ /* 0x0001e2000c10192a */
[----:B------:R-:W-:Y:S05]  /*11a10*/  @P3 BRA `(.L_x_11485) ;  /* 0x00000008001c3947 */ /* 0x000fea0003800000 */
[----:B------:R-:W2:Y:S01]  /*11a20*/  LDL R87, [R1+0x34] ;  /* 0x0000340001577983 */ /* 0x000ea20000100800 */
[----:B------:R-:W1:Y:S01]  /*11a30*/  @P4 LDC R43, c[0x0][0xbec] ;  /* 0x0002fb00ff2b4b82 */ /* 0x000e620000000800 */
[----:B------:R-:W-:Y:S02]  /*11a40*/  ULDC.64 UR4, c[0x0][0xaa0] ;  /* 0x0002a80000047ab9 */ /* 0x000fe40000000a00 */
[----:B------:R3:W5:Y:S04]  /*11a50*/  LDL R49, [R1+0xb4] ;  /* 0x0000b40001317983 */ /* 0x0007680000100800 */
[----:B------:R3:W5:Y:S01]  /*11a60*/  LDL R48, [R1+0x54] ;  /* 0x0000540001307983 */ /* 0x0007620000100800 */
[----:B------:R-:W4:Y:S03]  /*11a70*/  @P4 LDC R45, c[0x0][0xbf0] ;  /* 0x0002fc00ff2d4b82 */ /* 0x000f260000000800 */
[----:B------:R3:W5:Y:S04]  /*11a80*/  LDL R47, [R1+0xb0] ;  /* 0x0000b000012f7983 */ /* 0x0007680000100800 */
[----:B------:R3:W5:Y:S01]  /*11a90*/  LDL R46, [R1+0x60] ;  /* 0x00006000012e7983 */ /* 0x0007620000100800 */
[----:B------:R-:W0:Y:S02]  /*11aa0*/  S2R R8, SR_TID.X ;  /* 0x0000000000087919 */ /* 0x000e240000002100 */
[----:B0-----:R-:W-:-:S05]  /*11ab0*/  VIADD R89, R8, 0xffffff80 ;  /* 0xffffff8008597836 */ /* 0x001fca0000000000 */
[----:B------:R-:W-:-:S04]  /*11ac0*/  SHF.R.S32.HI R88, RZ, 0x1f, R89 ;  /* 0x0000001fff587819 */ /* 0x000fc80000011459 */
[----:B------:R-:W-:-:S04]  /*11ad0*/  LEA.HI R88, R88, R89, RZ, 0x2 ;  /* 0x0000005958587211 */ /* 0x000fc800078f10ff */
[----:B------:R-:W-:Y:S02]  /*11ae0*/  SHF.R.S32.HI R88, RZ, 0x2, R88 ;  /* 0x00000002ff587819 */ /* 0x000fe40000011458 */
[----:B------:R-:W-:-:S04]  /*11af0*/  SHF.R.S32.HI R20, RZ, 0x1f, R89 ;  /* 0x0000001fff147819 */ /* 0x000fc80000011459 */
[----:B------:R-:W-:-:S04]  /*11b00*/  LEA.HI R20, R20, R89, RZ, 0x2 ;  /* 0x0000005914147211 */ /* 0x000fc800078f10ff */
[----:B------:R-:W-:Y:S01]  /*11b10*/  LOP3.LUT R20, R20, 0xfffffffc, RZ, 0xc0, !PT ;  /* 0xfffffffc14147812 */ /* 0x000fe200078ec0ff */
[----:B------:R-:W-:-:S04]  /*11b20*/  IMAD.WIDE.U32 R40, R0, UR4, RZ ;  /* 0x0000000400287c25 */ /* 0x000fc8000f8e00ff */
[----:B------:R-:W-:Y:S01]  /*11b30*/  IMAD.IADD R20, R89, 0x1, -R20 ;  /* 0x0000000159147824 */ /* 0x000fe200078e0a14 */
[----:B------:R-:W-:Y:S01]  /*11b40*/  BSSY B1, `(.L_x_11486) ;  /* 0x0000061000017945 */ /* 0x000fe20003800000 */
[----:B--2---:R-:W-:-:S04]  /*11b50*/  IMAD R5, R88, 0x20, R87 ;  /* 0x0000002058057824 */ /* 0x004fc800078e0257 */
[----:B------:R-:W-:-:S03]  /*11b60*/  IMAD.WIDE R4, R5, 0x2, R36 ;  /* 0x0000000205047825 */ /* 0x000fc600078e0224 */
[----:B------:R-:W-:-:S04]  /*11b70*/  IADD3 R6, P5, R4, 0x7800, RZ ;  /* 0x0000780004067810 */ /* 0x000fc80007fbe0ff */
[----:B------:R-:W-:-:S04]  /*11b80*/  LOP3.LUT R3, R6, 0x180, RZ, 0xc0, !PT ;  /* 0x0000018006037812 */ /* 0x000fc800078ec0ff */
[----:B------:R-:W-:-:S04]  /*11b90*/  SHF.R.U64 R3, R3, 0x3, RZ ;  /* 0x0000000303037819 */ /* 0x000fc800000012ff */
[----:B------:R-:W-:Y:S01]  /*11ba0*/  LOP3.LUT R36, R3, R6, RZ, 0x3c, !PT ;  /* 0x0000000603247212 */ /* 0x000fe200078e3cff */
[----:B------:R-:W-:-:S04]  /*11bb0*/  IMAD R3, R86, UR4, RZ ;  /* 0x0000000456037c24 */ /* 0x000fc8000f8e02ff */
[----:B------:R-:W-:Y:S01]  /*11bc0*/  IMAD R3, R0, UR5, R3 ;  /* 0x0000000500037c24 */ /* 0x000fe2000f8e0203 */
[----:B------:R-:W-:Y:S01]  /*11bd0*/  ULDC.64 UR4, c[0x0][0xae8] ;  /* 0x0002ba0000047ab9 */ /* 0x000fe20000000a00 */
[----:B------:R-:W-:Y:S02]  /*11be0*/  IMAD R0, R20, 0x60, R88 ;  /* 0x0000006014007824 */ /* 0x000fe400078e0258 */
[----:B------:R-:W-:Y:S02]  /*11bf0*/  IMAD.IADD R41, R41, 0x1, R3 ;  /* 0x0000000129297824 */ /* 0x000fe400078e0203 */
[----:B------:R-:W-:Y:S01]  /*11c00*/  IMAD R42, R92, 0xc0, R0 ;  /* 0x000000c05c2a7824 */ /* 0x000fe200078e0200 */
[----:B------:R-:W-:Y:S01]  /*11c10*/  IADD3 R9, P0, R4, 0x1800, RZ ;  /* 0x0000180004097810 */ /* 0x000fe20007f1e0ff */
[----:B------:R-:W-:Y:S01]  /*11c20*/  IMAD.WIDE.U32 R40, R22, UR4, R40 ;  /* 0x0000000416287c25 */ /* 0x000fe2000f8e0028 */
[C---:B------:R-:W-:Y:S02]  /*11c30*/  IADD3 R13, P1, R4.reuse, 0x3000, RZ ;  /* 0x00003000040d7810 */ /* 0x040fe40007f3e0ff */
[----:B------:R-:W-:-:S02]  /*11c40*/  IADD3 R25, P2, R4, 0x4800, RZ ;  /* 0x0000480004197810 */ /* 0x000fc40007f5e0ff */
[----:B------:R-:W-:Y:S01]  /*11c50*/  IADD3 R33, P3, R4, 0x6000, RZ ;  /* 0x0000600004217810 */ /* 0x000fe20007f7e0ff */
[----:B-1----:R-:W-:Y:S01]  /*11c60*/  @P4 IMAD.HI.U32 R0, R42, R43, RZ ;  /* 0x0000002b2a004227 */ /* 0x002fe200078e00ff */
[----:B------:R-:W-:Y:S02]  /*11c70*/  SHF.R.S32.HI R3, RZ, 0x1f, R2 ;  /* 0x0000001fff037819 */ /* 0x000fe40000011402 */
[----:B------:R-:W-:Y:S01]  /*11c80*/  LOP3.LUT R8, R9, 0x180, RZ, 0xc0, !PT ;  /* 0x0000018009087812 */ /* 0x000fe200078ec0ff */
[----:B------:R-:W-:Y:S01]  /*11c90*/  IMAD R41, R22, UR5, R41 ;  /* 0x0000000516297c24 */ /* 0x000fe2000f8e0229 */
[----:B------:R-:W-:Y:S01]  /*11ca0*/  LOP3.LUT R12, R13, 0x180, RZ, 0xc0, !PT ;  /* 0x000001800d0c7812 */ /* 0x000fe200078ec0ff */
[----:B------:R-:W-:Y:S01]  /*11cb0*/  ULDC.64 UR4, c[0x0][0xaf0] ;  /* 0x0002bc0000047ab9 */ /* 0x000fe20000000a00 */
[----:B------:R-:W-:Y:S02]  /*11cc0*/  LOP3.LUT R24, R25, 0x180, RZ, 0xc0, !PT ;  /* 0x0000018019187812 */ /* 0x000fe400078ec0ff */
[----:B------:R-:W-:Y:S01]  /*11cd0*/  LOP3.LUT R32, R33, 0x180, RZ, 0xc0, !PT ;  /* 0x0000018021207812 */ /* 0x000fe200078ec0ff */
[----:B------:R-:W-:Y:S01]  /*11ce0*/  IMAD.MOV.U32 R43, RZ, RZ, R42 ;  /* 0x000000ffff2b7224 */ /* 0x000fe200078e002a */
[----:B------:R-:W-:Y:S01]  /*11cf0*/  LOP3.LUT R7, R4, 0x180, RZ, 0xc0, !PT ;  /* 0x0000018004077812 */ /* 0x000fe200078ec0ff */
[----:B------:R-:W-:Y:S01]  /*11d00*/  IMAD R3, R3, UR4, RZ ;  /* 0x0000000403037c24 */ /* 0x000fe2000f8e02ff */
[----:B----4-:R-:W-:-:S02]  /*11d10*/  @P4 SHF.R.U32.HI R43, RZ, R45, R0 ;  /* 0x0000002dff2b4219 */ /* 0x010fc40000011600 */
[----:B------:R-:W-:Y:S02]  /*11d20*/  SHF.R.U64 R8, R8, 0x3, RZ ;  /* 0x0000000308087819 */ /* 0x000fe400000012ff */
[----:B------:R-:W-:Y:S02]  /*11d30*/  SHF.R.U64 R12, R12, 0x3, RZ ;  /* 0x000000030c0c7819 */ /* 0x000fe400000012ff */
[----:B------:R-:W-:Y:S02]  /*11d40*/  SHF.R.U64 R24, R24, 0x3, RZ ;  /* 0x0000000318187819 */ /* 0x000fe400000012ff */
[----:B------:R-:W-:Y:S02]  /*11d50*/  SHF.R.U64 R32, R32, 0x3, RZ ;  /* 0x0000000320207819 */ /* 0x000fe400000012ff */
[----:B------:R-:W-:Y:S01]  /*11d60*/  SHF.R.U64 R7, R7, 0x3, RZ ;  /* 0x0000000307077819 */ /* 0x000fe200000012ff */
[C---:B------:R-:W-:Y:S01]  /*11d70*/  IMAD R45, R2.reuse, UR5, R3 ;  /* 0x00000005022d7c24 */ /* 0x040fe2000f8e0203 */
[----:B------:R-:W-:Y:S01]  /*11d80*/  SHF.R.S32.HI R0, RZ, 0x1f, R43 ;  /* 0x0000001fff007819 */ /* 0x000fe2000001142b */
[----:B------:R-:W-:Y:S01]  /*11d90*/  IMAD.WIDE.U32 R2, R2, UR4, R40 ;  /* 0x0000000402027c25 */ /* 0x000fe2000f8e0028 */
[----:B------:R-:W-:Y:S01]  /*11da0*/  LOP3.LUT R8, R8, R9, RZ, 0x3c, !PT ;  /* 0x0000000908087212 */ /* 0x000fe200078e3cff */
[----:B------:R-:W-:Y:S01]  /*11db0*/  ULDC.64 UR4, c[0x0][0xae0] ;  /* 0x0002b80000047ab9 */ /* 0x000fe20000000a00 */
[----:B------:R-:W-:Y:S01]  /*11dc0*/  LOP3.LUT R12, R12, R13, RZ, 0x3c, !PT ;  /* 0x0000000d0c0c7212 */ /* 0x000fe200078e3cff */
[----:B------:R-:W-:Y:S01]  /*11dd0*/  IMAD.MOV R20, RZ, RZ, -R43 ;  /* 0x000000ffff147224 */ /* 0x000fe200078e0a2b */
[----:B------:R-:W-:Y:S01]  /*11de0*/  LOP3.LUT R24, R24, R25, RZ, 0x3c, !PT ;  /* 0x0000001918187212 */ /* 0x000fe200078e3cff */
[--C-:B------:R-:W-:Y:S01]  /*11df0*/  IMAD.X R9, RZ, RZ, R5.reuse, P0 ;  /* 0x000000ffff097224 */ /* 0x100fe200000e0605 */
[----:B------:R-:W-:Y:S01]  /*11e00*/  LOP3.LUT R32, R32, R33, RZ, 0x3c, !PT ;  /* 0x0000002120207212 */ /* 0x000fe200078e3cff */
[--C-:B------:R-:W-:Y:S01]  /*11e10*/  IMAD.X R13, RZ, RZ, R5.reuse, P1 ;  /* 0x000000ffff0d7224 */ /* 0x100fe200008e0605 */
[----:B------:R-:W-:Y:S01]  /*11e20*/  LOP3.LUT R4, R7, R4, RZ, 0x3c, !PT ;  /* 0x0000000407047212 */ /* 0x000fe200078e3cff */
[----:B------:R-:W-:-:S02]  /*11e30*/  IMAD.X R25, RZ, RZ, R5, P2 ;  /* 0x000000ffff197224 */ /* 0x000fc400010e0605 */
[--C-:B------:R-:W-:Y:S02]  /*11e40*/  IMAD.X R33, RZ, RZ, R5.reuse, P3 ;  /* 0x000000ffff217224 */ /* 0x100fe400018e0605 */
[----:B------:R-:W-:Y:S01]  /*11e50*/  IMAD.X R37, RZ, RZ, R5, P5 ;  /* 0x000000ffff257224 */ /* 0x000fe200028e0605 */
[----:B------:R-:W-:Y:S01]  /*11e60*/  IADD3 R3, R3, R45, RZ ;  /* 0x0000002d03037210 */ /* 0x000fe20007ffe0ff */
[----:B------:R-:W-:Y:S01]  /*11e70*/  IMAD R0, R0, UR4, RZ ;  /* 0x0000000400007c24 */ /* 0x000fe2000f8e02ff */
[----:B------:R-:W5:Y:S01]  /*11e80*/  LD.E.128 R4, desc[UR42][R4.64] ;  /* 0x0000002a04047980 */ /* 0x000f62000c101d00 */
[----:B------:R-:W-:Y:S02]  /*11e90*/  IMAD R21, R21, R20, R42 ;  /* 0x0000001415157224 */ /* 0x000fe400078e022a */
[C---:B------:R-:W-:Y:S01]  /*11ea0*/  IMAD R41, R43.reuse, UR5, R0 ;  /* 0x000000052b297c24 */ /* 0x040fe2000f8e0200 */
[----:B------:R-:W5:Y:S01]  /*11eb0*/  LD.E.128 R8, desc[UR42][R8.64] ;  /* 0x0000002a08087980 */ /* 0x000f62000c101d00 */
[----:B------:R-:W-:Y:S01]  /*11ec0*/  IMAD.WIDE.U32 R2, R43, UR4, R2 ;  /* 0x000000042b027c25 */ /* 0x000fe2000f8e0002 */
[----:B------:R-:W-:Y:S01]  /*11ed0*/  SHF.R.S32.HI R0, RZ, 0x1f, R21 ;  /* 0x0000001fff007819 */ /* 0x000fe20000011415 */
[----:B------:R-:W-:Y:S01]  /*11ee0*/  ULDC.64 UR4, c[0x0][0xad8] ;  /* 0x0002b60000047ab9 */ /* 0x000fe20000000a00 */
        /* <DEDUP_REMOVED lines=22> */
[----:B0-----:R3:W0:Y:S03]  /*12050*/  SHFL.IDX PT, R20, R22, RZ, 0x1c1f ;  /* 0x001c1fff16147589 */ /* 0x00162600000e0000 */
[----:B------:R3:W-:Y:S01]  /*12060*/  SYNCS.ARRIVE.TRANS64.RED.A1T0 RZ, [R0+URZ], RZ ;  /* 0x000000ff00ff79a7 */ /* 0x0007e2000810043f */
[----:B------:R3:W1:Y:S01]  /*12070*/  SHFL.IDX PT, R21, R44, RZ, 0x1c1f ;  /* 0x001c1fff2c157589 */ /* 0x00066200000e0000 */
[----:B------:R-:W-:Y:S05]  /*12080*/  @P0 BRA `(.L_x_11487) ;  /* 0x0000000000300947 */ /* 0x000fea0003800000 */
[----:B------:R-:W-:Y:S02]  /*12090*/  ULDC UR4, c[0x0][0xac8] ;  /* 0x0002b20000047ab9 */ /* 0x000fe40000000800 */
[----:B-----5:R-:W-:Y:S02]  /*120a0*/  ISETP.GE.AND P1, PT, R48, UR4, PT ;  /* 0x0000000430007c0c */ /* 0x020fe4000bf26270 */
[----:B------:R-:W-:Y:S02]  /*120b0*/  ISETP.GE.AND P2, PT, R46, UR4, PT ;  /* 0x000000042e007c0c */ /* 0x000fe4000bf46270 */
[----:B------:R-:W-:-:S09]  /*120c0*/  ISETP.GE.AND P0, PT, R87, UR4, PT ;  /* 0x0000000457007c0c */ /* 0x000fd2000bf06270 */
[-C--:B0-----:R-:W-:Y:S02]  /*120d0*/  @!P1 LEA R40, P3, R48, R20.reuse, 0x1 ;  /* 0x0000001430289211 */ /* 0x081fe400078608ff */
[----:B------:R-:W-:Y:S02]  /*120e0*/  @!P2 LEA R42, P4, R46, R20, 0x1 ;  /* 0x000000142e2aa211 */ /* 0x000fe400078808ff */
[----:B-1----:R-:W-:Y:S01]  /*120f0*/  @!P0 IMAD.WIDE R2, R87, 0x2, R20 ;  /* 0x0000000257028825 */ /* 0x002fe200078e0214 */
[-C--:B------:R-:W-:Y:S02]  /*12100*/  @!P1 LEA.HI.X R41, R48, R21.reuse, R49, 0x1, P3 ;  /* 0x0000001530299211 */ /* 0x080fe400018f0c31 */
[----:B------:R-:W-:Y:S02]  /*12110*/  @!P2 LEA.HI.X R43, R46, R21, R47, 0x1, P4 ;  /* 0x000000152e2ba211 */ /* 0x000fe400020f0c2f */
[----:B------:R2:W-:Y:S04]  /*12120*/  @!P0 ST.E.128 desc[UR42][R2.64], R4 ;  /* 0x0000000402008985 */ /* 0x0005e8000c101d2a */
[----:B------:R2:W-:Y:S04]  /*12130*/  @!P1 ST.E.128 desc[UR42][R40.64], R12 ;  /* 0x0000000c28009985 */ /* 0x0005e8000c101d2a */
[----:B------:R2:W-:Y:S02]  /*12140*/  @!P2 ST.E.128 desc[UR42][R42.64], R32 ;  /* 0x000000202a00a985 */ /* 0x0005e4000c101d2a */
.L_x_11487:
[----:B------:R-:W-:Y:S05]  /*12150*/  BSYNC B1 ;  /* 0x0000000000017941 */ /* 0x000fea0003800000 */
.L_x_11486:
[----:B--2---:R-:W-:Y:S01]  /*12160*/  VIADD R3, R45, 0x60 ;  /* 0x000000602d037836 */ /* 0x004fe20000000000 */
[----:B-----5:R2:W4:Y:S04]  /*12170*/  SHFL.IDX PT, R5, R44, 0x1, 0x1c1f ;  /* 0x003c1f002c057f89 */ /* 0x02052800000e0000 */
[----:B------:R-:W-:Y:S01]  /*12180*/  ISETP.GE.AND P0, PT, R3, R28, PT ;  /* 0x0000001c0300720c */ /* 0x000fe20003f06270 */
[----:B------:R2:W0:-:S12]  /*12190*/  SHFL.IDX PT, R4, R22, 0x1, 0x1c1f ;  /* 0x003c1f0016047f89 */ /* 0x00041800000e0000 */
[----:B--2---:R-:W-:Y:S05]  /*121a0*/  @P0 BRA `(.L_x_11488) ;  /* 0x0000001400b00947 */ /* 0x004fea0003800000 */
[----:B------:R-:W-:Y:S02]  /*121b0*/  ULDC UR4, c[0x0][0xac8] ;  /* 0x0002b20000047ab9 */ /* 0x000fe40000000800 */
[----:B------:R-:W-:Y:S02]  /*121c0*/  ISETP.GE.AND P2, PT, R48, UR4, PT ;  /* 0x0000000430007c0c */ /* 0x000fe4000bf46270 */
[----:B------:R-:W-:-:S11]  /*121d0*/  ISETP.GE.AND P1, PT, R87, UR4, PT ;  /* 0x0000000457007c0c */ /* 0x000fd6000bf26270 */
[C---:B0-----:R-:W-:Y:S02]  /*121e0*/  @!P2 LEA R6, P0, R48.reuse, R4, 0x1 ;  /* 0x000000043006a211 */ /* 0x041fe400078008ff */
[----:B----4-:R-:W-:Y:S02]  /*121f0*/  @!P1 IMAD.WIDE R2, R87, 0x2, R4 ;  /* 0x0000000257029825 */ /* 0x010fe400078e0204 */
        /* <DEDUP_REMOVED lines=9> */
.L_x_11485:
[----:B------:R-:W-:Y:S01]  /*12290*/  ULDC.64 UR4, c[0x0][0xb08] ;  /* 0x0002c20000047ab9 */ /* 0x000fe20000000a00 */
[----:B------:R-:W2:Y:S01]  /*122a0*/  LDL R95, [R1+0x44] ;  /* 0x00004400015f7983 */ /* 0x000ea20000100800 */
[----:B0-----:R-:W-:Y:S01]  /*122b0*/  IMAD R3, R86, UR4, RZ ;  /* 0x0000000456037c24 */ /* 0x001fe2000f8e02ff */
[----:B------:R-:W0:Y:S01]  /*122c0*/  @P4 LDC R11, c[0x0][0xbec] ;  /* 0x0002fb00ff0b4b82 */ /* 0x000e220000000800 */
[C---:B------:R-:W-:Y:S01]  /*122d0*/  IMAD.WIDE.U32 R4, R0.reuse, UR4, RZ ;  /* 0x0000000400047c25 */ /* 0x040fe2000f8e00ff */
[----:B------:R-:W3:Y:S01]  /*122e0*/  LDL R94, [R1+0x5c] ;  /* 0x00005c00015e7983 */ /* 0x000ee20000100800 */
[----:B------:R-:W-:Y:S02]  /*122f0*/  ULDC.64 UR6, c[0x0][0xb30] ;  /* 0x0002cc0000067ab9 */ /* 0x000fe40000000a00 */
[----:B------:R-:W-:Y:S01]  /*12300*/  IMAD R3, R0, UR5, R3 ;  /* 0x0000000500037c24 */ /* 0x000fe2000f8e0203 */
[----:B------:R-:W-:Y:S01]  /*12310*/  ULDC.64 UR4, c[0x0][0xb38] ;  /* 0x0002ce0000047ab9 */ /* 0x000fe20000000a00 */
[----:B------:R1:W5:Y:S01]  /*12320*/  LDL R93, [R1+0x98] ;  /* 0x00009800015d7983 */ /* 0x0003620000100800 */
[----:B------:R-:W4:Y:S01]  /*12330*/  @P4 LDC R0, c[0x0][0xbf0] ;  /* 0x0002fc00ff004b82 */ /* 0x000f220000000800 */
[----:B------:R-:W-:Y:S01]  /*12340*/  IMAD.IADD R5, R5, 0x1, R3 ;  /* 0x0000000105057824 */ /* 0x000fe200078e0203 */
[----:B------:R-:W-:Y:S01]  /*12350*/  SHF.R.S32.HI R3, RZ, 0x1f, R2 ;  /* 0x0000001fff037819 */ /* 0x000fe20000011402 */
[----:B------:R1:W5:Y:S01]  /*12360*/  LDL R92, [R1+0x7c] ;  /* 0x00007c00015c7983 */ /* 0x0003620000100800 */
[----:B------:R-:W-:-:S03]  /*12370*/  IMAD.WIDE.U32 R4, R22, UR4, R4 ;  /* 0x0000000416047c25 */ /* 0x000fc6000f8e0004 */
[----:B------:R1:W5:Y:S01]  /*12380*/  LDL R91, [R1+0x94] ;  /* 0x00009400015b7983 */ /* 0x0003620000100800 */
[----:B------:R-:W-:Y:S01]  /*12390*/  IMAD R5, R22, UR5, R5 ;  /* 0x0000000516057c24 */ /* 0x000fe2000f8e0205 */
[----:B------:R-:W-:Y:S02]  /*123a0*/  ULDC.64 UR4, c[0x0][0xb40] ;  /* 0x0002d00000047ab9 */ /* 0x000fe40000000a00 */
[----:B------:R1:W5:Y:S01]  /*123b0*/  LDL R89, [R1+0x90] ;  /* 0x0000900001597983 */ /* 0x0003620000100800 */
[----:B------:R-:W-:-:S03]  /*123c0*/  IMAD R3, R3, UR4, RZ ;  /* 0x0000000403037c24 */ /* 0x000fc6000f8e02ff */
[----:B------:R1:W5:Y:S01]  /*123d0*/  LDL R88, [R1+0x74] ;  /* 0x0000740001587983 */ /* 0x0003620000100800 */
[C---:B------:R-:W-:Y:S02]  /*123e0*/  IMAD R7, R2.reuse, UR5, R3 ;  /* 0x0000000502077c24 */ /* 0x040fe4000f8e0203 */
[----:B------:R-:W-:Y:S01]  /*123f0*/  IMAD.WIDE.U32 R2, R2, UR4, R4 ;  /* 0x0000000402027c25 */ /* 0x000fe2000f8e0004 */
[----:B------:R-:W-:Y:S01]  /*12400*/  ULDC.64 UR4, c[0x0][0xb48] ;  /* 0x0002d20000047ab9 */ /* 0x000fe20000000a00 */
[----:B------:R1:W5:Y:S02]  /*12410*/  LDL R87, [R1+0x8c] ;  /* 0x00008c0001577983 */ /* 0x0003640000100800 */
[----:B------:R-:W-:Y:S02]  /*12420*/  IMAD.IADD R3, R3, 0x1, R7 ;  /* 0x0000000103037824 */ /* 0x000fe400078e0207 */
[----:B------:R1:W5:Y:S01]  /*12430*/  LDL R86, [R1+0x70] ;  /* 0x0000700001567983 */ /* 0x0003620000100800 */
[----:B0-----:R-:W-:-:S03]  /*12440*/  @P4 IMAD.HI.U32 R11, R24, R11, RZ ;  /* 0x0000000b180b4227 */ /* 0x001fc600078e00ff */
[----:B------:R1:W5:Y:S01]  /*12450*/  LDL R37, [R1+0x88] ;  /* 0x0000880001257983 */ /* 0x0003620000100800 */
[----:B------:R-:W-:-:S03]  /*12460*/  IMAD.WIDE.U32 R2, R90, UR4, R2 ;  /* 0x000000045a027c25 */ /* 0x000fc6000f8e0002 */
[----:B------:R1:W5:Y:S01]  /*12470*/  LDL R36, [R1+0x6c] ;  /* 0x00006c0001247983 */ /* 0x0003620000100800 */
[----:B------:R-:W-:Y:S01]  /*12480*/  IMAD R3, R90, UR5, R3 ;  /* 0x000000055a037c24 */ /* 0x000fe2000f8e0203 */
[----:B------:R-:W-:Y:S01]  /*12490*/  ULDC.64 UR4, c[0x0][0xb28] ;  /* 0x0002ca0000047ab9 */ /* 0x000fe20000000a00 */
[----:B------:R-:W-:Y:S01]  /*124a0*/  IMAD.MOV.U32 R5, RZ, RZ, R24 ;  /* 0x000000ffff057224 */ /* 0x000fe200078e0018 */
[----:B------:R1:W5:Y:S01]  /*124b0*/  LDL R90, [R1+0x78] ;  /* 0x00007800015a7983 */ /* 0x0003620000100800 */
[----:B----4-:R-:W-:-:S03]  /*124c0*/  @P4 SHF.R.U32.HI R5, RZ, R0, R11 ;  /* 0x00000000ff054219 */ /* 0x010fc6000001160b */
[----:B------:R1:W5:Y:S01]  /*124d0*/  LDL R35, [R1+0x84] ;  /* 0x0000840001237983 */ /* 0x0003620000100800 */
[--C-:B------:R-:W-:Y:S01]  /*124e0*/  SHF.R.S32.HI R0, RZ, 0x1f, R5.reuse ;  /* 0x0000001fff007819 */ /* 0x100fe20000011405 */
[----:B------:R-:W-:Y:S02]  /*124f0*/  IMAD.MOV R4, RZ, RZ, -R5 ;  /* 0x000000ffff047224 */ /* 0x000fe400078e0a05 */
[----:B------:R1:W5:Y:S02]  /*12500*/  LDL R34, [R1+0x68] ;  /* 0x0000680001227983 */ /* 0x0003640000100800 */
[----:B------:R-:W-:Y:S02]  /*12510*/  IMAD R21, R21, R4, R24 ;  /* 0x0000000415157224 */ /* 0x000fe400078e0218 */
[----:B------:R1:W5:Y:S01]  /*12520*/  LDL R32, [R1+0x80] ;  /* 0x0000800001207983 */ /* 0x0003620000100800 */
[----:B------:R-:W-:-:S03]  /*12530*/  IMAD R0, R0, UR6, RZ ;  /* 0x0000000600007c24 */ /* 0x000fc6000f8e02ff */
[----:B------:R1:W5:Y:S01]  /*12540*/  LDL R26, [R1+0x64] ;  /* 0x00006400011a7983 */ /* 0x0003620000100800 */
[C---:B------:R-:W-:Y:S01]  /*12550*/  IMAD R7, R5.reuse, UR7, R0 ;  /* 0x0000000705077c24 */ /* 0x040fe2000f8e0200 */
[----:B------:R-:W-:Y:S01]  /*12560*/  SHF.R.S32.HI R0, RZ, 0x1f, R21 ;  /* 0x0000001fff007819 */ /* 0x000fe20000011415 */
[----:B------:R-:W-:-:S04]  /*12570*/  IMAD.WIDE.U32 R2, R5, UR6, R2 ;  /* 0x0000000605027c25 */ /* 0x000fc8000f8e0002 */
[----:B------:R-:W-:Y:S02]  /*12580*/  IMAD R0, R0, UR4, RZ ;  /* 0x0000000400007c24 */ /* 0x000fe4000f8e02ff */
[----:B------:R-:W-:Y:S02]  /*12590*/  IMAD.IADD R3, R3, 0x1, R7 ;  /* 0x0000000103037824 */ /* 0x000fe400078e0207 */
        /* <DEDUP_REMOVED lines=9> */
[----:B------:R1:W0:Y:S01]  /*12630*/  SHFL.IDX PT, R2, R0, RZ, 0x1c1f ;  /* 0x001c1fff00027589 */ /* 0x00022200000e0000 */
[----:B------:R-:W-:Y:S02]  /*12640*/  BSSY B1, `(.L_x_11489) ;  /* 0x000003b000017945 */ /* 0x000fe40003800000 */
[----:B------:R1:W-:Y:S01]  /*12650*/  SYNCS.ARRIVE.TRANS64.RED.A1T0 RZ, [R4+URZ], RZ ;  /* 0x000000ff04ff79a7 */ /* 0x0003e2000810043f */
[----:B------:R1:W4:Y:S01]  /*12660*/  SHFL.IDX PT, R3, R11, RZ, 0x1c1f ;  /* 0x001c1fff0b037589 */ /* 0x00032200000e0000 */
[C---:B--2---:R-:W-:Y:S02]  /*12670*/  VIADD R21, R95.reuse, 0x8 ;  /* 0x000000085f157836 */ /* 0x044fe40000000000 */
[----:B------:R-:W-:-:S02]  /*12680*/  VIADD R25, R95, 0x10 ;  /* 0x000000105f197836 */ /* 0x000fc40000000000 */
[----:B------:R-:W-:Y:S01]  /*12690*/  VIADD R27, R95, 0x18 ;  /* 0x000000185f1b7836 */ /* 0x000fe20000000000 */
[----:B---3--:R-:W-:Y:S02]  /*126a0*/  SHF.R.S32.HI R33, RZ, 0x1f, R94 ;  /* 0x0000001fff217819 */ /* 0x008fe4000001145e */
[----:B------:R-:W-:Y:S02]  /*126b0*/  SHF.R.S32.HI R20, RZ, 0x1f, R21 ;  /* 0x0000001fff147819 */ /* 0x000fe40000011415 */
[----:B------:R-:W-:Y:S02]  /*126c0*/  SHF.R.S32.HI R22, RZ, 0x1f, R25 ;  /* 0x0000001fff167819 */ /* 0x000fe40000011419 */
[----:B------:R-:W-:Y:S01]  /*126d0*/  SHF.R.S32.HI R24, RZ, 0x1f, R27 ;  /* 0x0000001fff187819 */ /* 0x000fe2000001141b */
[----:B01--4-:R-:W-:Y:S06]  /*126e0*/  @P0 BRA `(.L_x_11490) ;  /* 0x0000000000c00947 */ /* 0x013fec0003800000 */
[----:B------:R-:W-:Y:S02]  /*126f0*/  ULDC UR4, c[0x0][0xac8] ;  /* 0x0002b20000047ab9 */ /* 0x000fe40000000800 */
[----:B------:R-:W-:Y:S02]  /*12700*/  ISETP.GE.AND P1, PT, R21, UR4, PT ;  /* 0x0000000415007c0c */ /* 0x000fe4000bf26270 */
[----:B------:R-:W-:Y:S02]  /*12710*/  ISETP.GE.AND P2, PT, R95, UR4, PT ;  /* 0x000000045f007c0c */ /* 0x000fe4000bf46270 */
[----:B------:R-:W-:Y:S02]  /*12720*/  ISETP.GE.AND P0, PT, R25, UR4, PT ;  /* 0x0000000419007c0c */ /* 0x000fe4000bf06270 */
[----:B------:R-:W-:Y:S02]  /*12730*/  ISETP.GE.AND P3, PT, R27, UR4, PT ;  /* 0x000000041b007c0c */ /* 0x000fe4000bf66270 */
[----:B------:R-:W-:-:S05]  /*12740*/  ISETP.GE.AND P4, PT, R94, UR4, PT ;  /* 0x000000045e007c0c */ /* 0x000fca000bf86270 */
[-C--:B------:R-:W-:Y:S02]  /*12750*/  @!P1 LEA R4, P6, R21, R2.reuse, 0x2 ;  /* 0x0000000215049211 */ /* 0x080fe400078c10ff */
[----:B------:R-:W-:Y:S02]  /*12760*/  @!P2 IMAD.WIDE R6, R95, 0x4, R2 ;  /* 0x000000045f06a825 */ /* 0x000fe400078e0202 */
[-C--:B------:R-:W-:Y:S02]  /*12770*/  @!P1 LEA.HI.X R5, R21, R3.reuse, R20, 0x2, P6 ;  /* 0x0000000315059211 */ /* 0x080fe400030f1414 */
[C---:B------:R-:W-:Y:S01]  /*12780*/  @!P0 LEA R8, P5, R25.reuse, R2, 0x2 ;  /* 0x0000000219088211 */ /* 0x040fe200078a10ff */
[----:B------:R0:W-:Y:S01]  /*12790*/  @!P2 ST.E.64 desc[UR42][R6.64], R42 ;  /* 0x0000002a0600a985 */ /* 0x0001e2000c101b2a */
[----:B-----5:R-:W-:Y:S02]  /*127a0*/  ISETP.GE.AND P2, PT, R92, UR4, PT ;  /* 0x000000045c007c0c */ /* 0x020fe4000bf46270 */
[----:B------:R-:W-:Y:S01]  /*127b0*/  @!P0 LEA.HI.X R9, R25, R3, R22, 0x2, P5 ;  /* 0x0000000319098211 */ /* 0x000fe200028f1416 */
[----:B------:R1:W-:Y:S01]  /*127c0*/  @!P1 ST.E.64 desc[UR42][R4.64], R44 ;  /* 0x0000002c04009985 */ /* 0x0003e2000c101b2a */
[----:B------:R-:W-:-:S03]  /*127d0*/  ISETP.GE.AND P1, PT, R90, UR4, PT ;  /* 0x000000045a007c0c */ /* 0x000fc6000bf26270 */
[----:B------:R2:W-:Y:S01]  /*127e0*/  @!P0 ST.E.64 desc[UR42][R8.64], R50 ;  /* 0x0000003208008985 */ /* 0x0005e2000c101b2a */
[----:B------:R-:W-:Y:S02]  /*127f0*/  ISETP.GE.AND P0, PT, R88, UR4, PT ;  /* 0x0000000458007c0c */ /* 0x000fe4000bf06270 */
[CC--:B0-----:R-:W-:Y:S02]  /*12800*/  @!P4 LEA R6, P5, R94.reuse, R2.reuse, 0x2 ;  /* 0x000000025e06c211 */ /* 0x0c1fe400078a10ff */
[CC--:B-1----:R-:W-:Y:S02]  /*12810*/  @!P3 LEA R4, P6, R27.reuse, R2.reuse, 0x2 ;  /* 0x000000021b04b211 */ /* 0x0c2fe400078c10ff */
[-C--:B------:R-:W-:Y:S02]  /*12820*/  @!P4 LEA.HI.X R7, R94, R3.reuse, R33, 0x2, P5 ;  /* 0x000000035e07c211 */ /* 0x080fe400028f1421 */
[----:B------:R-:W-:Y:S02]  /*12830*/  @!P3 LEA.HI.X R5, R27, R3, R24, 0x2, P6 ;  /* 0x000000031b05b211 */ /* 0x000fe400030f1418 */
[----:B--2---:R-:W-:-:S02]  /*12840*/  @!P2 LEA R8, P6, R92, R2, 0x2 ;  /* 0x000000025c08a211 */ /* 0x004fc400078c10ff */
[----:B------:R-:W-:Y:S01]  /*12850*/  ISETP.GE.AND P5, PT, R36, UR4, PT ;  /* 0x0000000424007c0c */ /* 0x000fe2000bfa6270 */
[----:B------:R0:W-:Y:S01]  /*12860*/  @!P3 ST.E.64 desc[UR42][R4.64], R52 ;  /* 0x000000340400b985 */ /* 0x0001e2000c101b2a */
[----:B------:R-:W-:Y:S02]  /*12870*/  @!P2 LEA.HI.X R9, R92, R3, R93, 0x2, P6 ;  /* 0x000000035c09a211 */ /* 0x000fe400030f145d */
[----:B------:R-:W-:Y:S01]  /*12880*/  ISETP.GE.AND P3, PT, R86, UR4, PT ;  /* 0x0000000456007c0c */ /* 0x000fe2000bf66270 */
[----:B------:R1:W-:Y:S01]  /*12890*/  @!P4 ST.E.64 desc[UR42][R6.64], R58 ;  /* 0x0000003a0600c985 */ /* 0x0003e2000c101b2a */
[----:B------:R-:W-:-:S03]  /*128a0*/  @!P0 LEA R12, P6, R88, R2, 0x2 ;  /* 0x00000002580c8211 */ /* 0x000fc600078c10ff */
[----:B------:R2:W-:Y:S01]  /*128b0*/  @!P2 ST.E.64 desc[UR42][R8.64], R60 ;  /* 0x0000003c0800a985 */ /* 0x0005e2000c101b2a */
[----:B------:R-:W-:Y:S02]  /*128c0*/  ISETP.GE.AND P2, PT, R26, UR4, PT ;  /* 0x000000041a007c0c */ /* 0x000fe4000bf46270 */
[----:B------:R-:W-:Y:S02]  /*128d0*/  @!P0 LEA.HI.X R13, R88, R3, R89, 0x2, P6 ;  /* 0x00000003580d8211 */ /* 0x000fe400030f1459 */
[----:B0-----:R-:W-:-:S04]  /*128e0*/  @!P1 LEA R4, P4, R90, R2, 0x2 ;  /* 0x000000025a049211 */ /* 0x001fc800078810ff */
[----:B------:R-:W-:Y:S02]  /*128f0*/  @!P1 LEA.HI.X R5, R90, R3, R91, 0x2, P4 ;  /* 0x000000035a059211 */ /* 0x000fe400020f145b */
[----:B------:R-:W-:-:S03]  /*12900*/  ISETP.GE.AND P4, PT, R34, UR4, PT ;  /* 0x0000000422007c0c */ /* 0x000fc6000bf86270 */
[----:B------:R0:W-:Y:S01]  /*12910*/  @!P1 ST.E.64 desc[UR42][R4.64], R66 ;  /* 0x0000004204009985 */ /* 0x0001e2000c101b2a */
[----:B-1----:R-:W-:-:S03]  /*12920*/  @!P3 LEA R6, P1, R86, R2, 0x2 ;  /* 0x000000025606b211 */ /* 0x002fc600078210ff */
[----:B------:R0:W-:Y:S01]  /*12930*/  @!P0 ST.E.64 desc[UR42][R12.64], R68 ;  /* 0x000000440c008985 */ /* 0x0001e2000c101b2a */
[-C--:B------:R-:W-:Y:S02]  /*12940*/  @!P5 LEA R14, P0, R36, R2.reuse, 0x2 ;  /* 0x00000002240ed211 */ /* 0x080fe400078010ff */
[-C--:B------:R-:W-:Y:S02]  /*12950*/  @!P3 LEA.HI.X R7, R86, R3.reuse, R87, 0x2, P1 ;  /* 0x000000035607b211 */ /* 0x080fe400008f1457 */
[-C--:B------:R-:W-:Y:S02]  /*12960*/  @!P5 LEA.HI.X R15, R36, R3.reuse, R37, 0x2, P0 ;  /* 0x00000003240fd211 */ /* 0x080fe400000f1425 */
[-C--:B--2---:R-:W-:Y:S01]  /*12970*/  @!P4 LEA R8, P1, R34, R2.reuse, 0x2 ;  /* 0x000000022208c211 */ /* 0x084fe200078210ff */
[----:B------:R0:W-:Y:S01]  /*12980*/  @!P3 ST.E.64 desc[UR42][R6.64], R74 ;  /* 0x0000004a0600b985 */ /* 0x0001e2000c101b2a */
[----:B------:R-:W-:Y:S02]  /*12990*/  @!P2 LEA R2, P6, R26, R2, 0x2 ;  /* 0x000000021a02a211 */ /* 0x000fe400078c10ff */
[-C--:B------:R-:W-:Y:S01]  /*129a0*/  @!P4 LEA.HI.X R9, R34, R3.reuse, R35, 0x2, P1 ;  /* 0x000000032209c211 */ /* 0x080fe200008f1423 */
[----:B------:R0:W-:Y:S01]  /*129b0*/  @!P5 ST.E.64 desc[UR42][R14.64], R76 ;  /* 0x0000004c0e00d985 */ /* 0x0001e2000c101b2a */
[----:B------:R-:W-:-:S03]  /*129c0*/  @!P2 LEA.HI.X R3, R26, R3, R32, 0x2, P6 ;  /* 0x000000031a03a211 */ /* 0x000fc600030f1420 */
[----:B------:R0:W-:Y:S04]  /*129d0*/  @!P4 ST.E.64 desc[UR42][R8.64], R82 ;  /* 0x000000520800c985 */ /* 0x0001e8000c101b2a */
[----:B------:R0:W-:Y:S02]  /*129e0*/  @!P2 ST.E.64 desc[UR42][R2.64], R84 ;  /* 0x000000540200a985 */ /* 0x0001e4000c101b2a */
.L_x_11490:
[----:B------:R-:W-:Y:S05]  /*129f0*/  BSYNC B1 ;  /* 0x0000000000017941 */ /* 0x000fea0003800000 */
.L_x_11489:
[----:B------:R-:W-:Y:S01]  /*12a00*/  ISETP.GE.AND P0, PT, R10, R28, PT ;  /* 0x0000001c0a00720c */ /* 0x000fe20003f06270 */
[----:B0-----:R0:W1:Y:S04]  /*12a10*/  SHFL.IDX PT, R3, R11, 0x1, 0x1c1f ;  /* 0x003c1f000b037f89 */ /* 0x00106800000e0000 */
[----:B------:R0:W2:Y:S08]  /*12a20*/  SHFL.IDX PT, R2, R0, 0x1, 0x1c1f ;  /* 0x003c1f0000027f89 */ /* 0x0000b000000e0000 */
[----:B0-----:R-:W-:Y:S05]  /*12a30*/  @P0 BRA `(.L_x_11488) ;  /* 0x0000000c008c0947 */ /* 0x001fea0003800000 */
[----:B------:R-:W-:Y:S02]  /*12a40*/  ULDC UR4, c[0x0][0xac8] ;  /* 0x0002b20000047ab9 */ /* 0x000fe40000000800 */
[----:B------:R-:W-:Y:S02]  /*12a50*/  ISETP.GE.AND P1, PT, R21, UR4, PT ;  /* 0x0000000415007c0c */ /* 0x000fe4000bf26270 */
[----:B------:R-:W-:Y:S02]  /*12a60*/  ISETP.GE.AND P0, PT, R95, UR4, PT ;  /* 0x000000045f007c0c */ /* 0x000fe4000bf06270 */
[----:B------:R-:W-:Y:S02]  /*12a70*/  ISETP.GE.AND P3, PT, R25, UR4, PT ;  /* 0x0000000419007c0c */ /* 0x000fe4000bf66270 */
[----:B------:R-:W-:-:S07]  /*12a80*/  ISETP.GE.AND P4, PT, R27, UR4, PT ;  /* 0x000000041b007c0c */ /* 0x000fce000bf86270 */
[-C--:B--2---:R-:W-:Y:S02]  /*12a90*/  @!P1 LEA R4, P2, R21, R2.reuse, 0x2 ;  /* 0x0000000215049211 */ /* 0x084fe400078410ff */
[----:B-1----:R-:W-:Y:S02]  /*12aa0*/  @!P0 IMAD.WIDE R6, R95, 0x4, R2 ;  /* 0x000000045f068825 */ /* 0x002fe400078e0202 */
[----:B------:R-:W-:Y:S02]  /*12ab0*/  @!P1 LEA.HI.X R5, R21, R3, R20, 0x2, P2 ;  /* 0x0000000315059211 */ /* 0x000fe400010f1414 */
[----:B------:R-:W-:Y:S01]  /*12ac0*/  ISETP.GE.AND P2, PT, R94, UR4, PT ;  /* 0x000000045e007c0c */ /* 0x000fe2000bf46270 */
[----:B------:R0:W-:Y:S01]  /*12ad0*/  @!P0 ST.E.64 desc[UR42][R6.64], R46 ;  /* 0x0000002e06008985 */ /* 0x0001e2000c101b2a */
[----:B-----5:R-:W-:Y:S02]  /*12ae0*/  ISETP.GE.AND P0, PT, R92, UR4, PT ;  /* 0x000000045c007c0c */ /* 0x020fe4000bf06270 */
[-C--:B------:R-:W-:Y:S01]  /*12af0*/  @!P3 LEA R8, P5, R25, R2.reuse, 0x2 ;  /* 0x000000021908b211 */ /* 0x080fe200078a10ff */
[----:B------:R1:W-:Y:S01]  /*12b00*/  @!P1 ST.E.64 desc[UR42][R4.64], R48 ;  /* 0x0000003004009985 */ /* 0x0003e2000c101b2a */
[----:B------:R-:W-:-:S02]  /*12b10*/  @!P4 LEA R10, P6, R27, R2, 0x2 ;  /* 0x000000021b0ac211 */ /* 0x000fc400078c10ff */
[-C--:B------:R-:W-:Y:S02]  /*12b20*/  @!P3 LEA.HI.X R9, R25, R3.reuse, R22, 0x2, P5 ;  /* 0x000000031909b211 */ /* 0x080fe400028f1416 */
[-C--:B------:R-:W-:Y:S02]  /*12b30*/  @!P4 LEA.HI.X R11, R27, R3.reuse, R24, 0x2, P6 ;  /* 0x000000031b0bc211 */ /* 0x080fe400030f1418 */
[----:B------:R-:W-:Y:S01]  /*12b40*/  ISETP.GE.AND P1, PT, R90, UR4, PT ;  /* 0x000000045a007c0c */ /* 0x000fe2000bf26270 */
[----:B------:R2:W-:Y:S01]  /*12b50*/  @!P3 ST.E.64 desc[UR42][R8.64], R54 ;  /* 0x000000360800b985 */ /* 0x0005e2000c101b2a */
[----:B------:R-:W-:Y:S02]  /*12b60*/  @!P2 LEA R12, P5, R94, R2, 0x2 ;  /* 0x000000025e0ca211 */ /* 0x000fe400078a10ff */
[----:B------:R-:W-:Y:S01]  /*12b70*/  ISETP.GE.AND P3, PT, R88, UR4, PT ;  /* 0x0000000458007c0c */ /* 0x000fe2000bf66270 */
[----:B------:R3:W-:Y:S01]  /*12b80*/  @!P4 ST.E.64 desc[UR42][R10.64], R56 ;  /* 0x000000380a00c985 */ /* 0x0007e2000c101b2a */
[----:B------:R-:W-:-:S02]  /*12b90*/  @!P2 LEA.HI.X R13, R94, R3, R33, 0x2, P5 ;  /* 0x000000035e0da211 */ /* 0x000fc400028f1421 */
[-C--:B------:R-:W-:Y:S02]  /*12ba0*/  @!P0 LEA R14, P4, R92, R2.reuse, 0x2 ;  /* 0x000000025c0e8211 */ /* 0x080fe400078810ff */
[----:B------:R-:W-:Y:S01]  /*12bb0*/  ISETP.GE.AND P5, PT, R86, UR4, PT ;  /* 0x0000000456007c0c */ /* 0x000fe2000bfa6270 */
[----:B------:R4:W-:Y:S01]  /*12bc0*/  @!P2 ST.E.64 desc[UR42][R12.64], R62 ;  /* 0x0000003e0c00a985 */ /* 0x0009e2000c101b2a */
[----:B------:R-:W-:Y:S02]  /*12bd0*/  @!P0 LEA.HI.X R15, R92, R3, R93, 0x2, P4 ;  /* 0x000000035c0f8211 */ /* 0x000fe400020f145d */
[----:B------:R-:W-:Y:S02]  /*12be0*/  ISETP.GE.AND P4, PT, R36, UR4, PT ;  /* 0x0000000424007c0c */ /* 0x000fe4000bf86270 */
[----:B------:R-:W-:Y:S01]  /*12bf0*/  ISETP.GE.AND P2, PT, R34, UR4, PT ;  /* 0x0000000422007c0c */ /* 0x000fe2000bf46270 */
[----:B------:R4:W-:Y:S01]  /*12c00*/  @!P0 ST.E.64 desc[UR42][R14.64], R64 ;  /* 0x000000400e008985 */ /* 0x0009e2000c101b2a */
[----:B0-----:R-:W-:-:S04]  /*12c10*/  @!P1 LEA R6, P6, R90, R2, 0x2 ;  /* 0x000000025a069211 */ /* 0x001fc800078c10ff */
[-C--:B------:R-:W-:Y:S02]  /*12c20*/  @!P1 LEA.HI.X R7, R90, R3.reuse, R91, 0x2, P6 ;  /* 0x000000035a079211 */ /* 0x080fe400030f145b */
[-C--:B-1----:R-:W-:Y:S02]  /*12c30*/  @!P3 LEA R4, P6, R88, R2.reuse, 0x2 ;  /* 0x000000025804b211 */ /* 0x082fe400078c10ff */
[-C--:B--2---:R-:W-:Y:S01]  /*12c40*/  @!P5 LEA R8, P0, R86, R2.reuse, 0x2 ;  /* 0x000000025608d211 */ /* 0x084fe200078010ff */
[----:B------:R0:W-:Y:S01]  /*12c50*/  @!P1 ST.E.64 desc[UR42][R6.64], R70 ;  /* 0x0000004606009985 */ /* 0x0001e2000c101b2a */
[-C--:B------:R-:W-:Y:S02]  /*12c60*/  @!P3 LEA.HI.X R5, R88, R3.reuse, R89, 0x2, P6 ;  /* 0x000000035805b211 */ /* 0x080fe400030f1459 */
[-C--:B---3--:R-:W-:Y:S02]  /*12c70*/  @!P4 LEA R10, P1, R36, R2.reuse, 0x2 ;  /* 0x00000002240ac211 */ /* 0x088fe400078210ff */
[----:B----4-:R-:W-:Y:S01]  /*12c80*/  @!P2 LEA R12, P6, R34, R2, 0x2 ;  /* 0x00000002220ca211 */ /* 0x010fe200078c10ff */
        /* <DEDUP_REMOVED lines=9> */
[----:B------:R-:W-:-:S04]  /*12d20*/  LEA R2, P0, R26, R2, 0x2 ;  /* 0x000000021a027211 */ /* 0x000fc800078010ff */
[----:B------:R-:W-:-:S05]  /*12d30*/  LEA.HI.X R3, R26, R3, R32, 0x2, P0 ;  /* 0x000000031a037211 */ /* 0x000fca00000f1420 */
[----:B------:R1:W-:Y:S01]  /*12d40*/  ST.E.64 desc[UR42][R2.64], R40 ;  /* 0x0000002802007985 */ /* 0x0003e2000c101b2a */
[----:B------:R-:W-:Y:S05]  /*12d50*/  BRA `(.L_x_11488) ;  /* 0x0000000800c47947 */ /* 0x000fea0003800000 */
.L_x_11483:
[----:B------:R-:W0:Y:S01]  /*12d60*/  LDL.LU R4, [R1+0x3c] ;  /* 0x00003c0001047983 */ /* 0x000e220000300800 */
[----:B------:R-:W-:Y:S01]  /*12d70*/  ULDC.64 UR6, c[0x0][0xc08] ;  /* 0x0003020000067ab9 */ /* 0x000fe20000000a00 */
[----:B------:R-:W-:Y:S02]  /*12d80*/  ULDC.64 UR4, c[0x0][0xc00] ;  /* 0x0003000000047ab9 */ /* 0x000fe40000000a00 */
[----:B------:R-:W2:Y:S01]  /*12d90*/  LDL.LU R0, [R1+0x40] ;  /* 0x0000400001007983 */ /* 0x000ea20000300800 */
[----:B------:R-:W-:Y:S01]  /*12da0*/  ISETP.NE.U32.AND P1, PT, RZ, UR6, PT ;  /* 0x00000006ff007c0c */ /* 0x000fe2000bf25070 */
[----:B------:R-:W-:Y:S01]  /*12db0*/  IMAD.MOV.U32 R15, RZ, RZ, RZ ;  /* 0x000000ffff0f7224 */ /* 0x000fe200078e00ff */
[----:B------:R-:W-:Y:S01]  /*12dc0*/  ISETP.NE.U32.AND P0, PT, RZ, UR4, PT ;  /* 0x00000004ff007c0c */ /* 0x000fe2000bf05070 */
[----:B------:R-:W1:Y:S01]  /*12dd0*/  S2R R6, SR_TID.X ;  /* 0x0000000000067919 */ /* 0x000e620000002100 */
[----:B------:R-:W-:Y:S02]  /*12de0*/  ISETP.NE.AND.EX P1, PT, RZ, UR7, PT, P1 ;  /* 0x00000007ff007c0c */ /* 0x000fe4000bf25310 */
[----:B------:R-:W-:-:S02]  /*12df0*/  ISETP.NE.AND.EX P0, PT, RZ, UR5, PT, P0 ;  /* 0x00000005ff007c0c */ /* 0x000fc4000bf05300 */
[----:B0-----:R-:W-:-:S04]  /*12e00*/  IADD3 R2, P2, R4, UR4, RZ ;  /* 0x0000000404027c10 */ /* 0x001fc8000ff5e0ff */
[----:B--2---:R-:W-:-:S05]  /*12e10*/  IADD3.X R3, R0, UR5, RZ, P2, !PT ;  /* 0x0000000500037c10 */ /* 0x004fca00097fe4ff */
[----:B------:R-:W-:Y:S01]  /*12e20*/  @P1 IADD3 R4, P2, R4, UR6, RZ ;  /* 0x0000000604041c10 */ /* 0x000fe2000ff5e0ff */
[----:B------:R-:W-:Y:S01]  /*12e30*/  ULDC UR4, c[0x0][0xa88] ;  /* 0x0002a20000047ab9 */ /* 0x000fe20000000800 */
[----:B------:R0:W5:Y:S02]  /*12e40*/  @P0 LDG.E R15, desc[UR42][R2.64] ;  /* 0x0000002a020f0981 */ /* 0x000164000c1e1900 */
[----:B------:R-:W-:Y:S01]  /*12e50*/  @P1 IADD3.X R5, R0, UR7, RZ, P2, !PT ;  /* 0x0000000700051c10 */ /* 0x000fe200097fe4ff */
[----:B------:R-:W-:Y:S02]  /*12e60*/  IMAD.U32 R0, RZ, RZ, UR4 ;  /* 0x00000004ff007e24 */ /* 0x000fe4000f8e00ff */
[----:B-1----:R-:W-:-:S04]  /*12e70*/  VIADD R32, R6, 0xffffff80 ;  /* 0xffffff8006207836 */ /* 0x002fc80000000000 */
[----:B------:R0:W5:Y:S01]  /*12e80*/  @P1 LDG.E R0, desc[UR42][R4.64] ;  /* 0x0000002a04001981 */ /* 0x000162000c1e1900 */
[----:B------:R-:W-:Y:S02]  /*12e90*/  ISETP.GT.AND P3, PT, R32, 0xbf, PT ;  /* 0x000000bf2000780c */ /* 0x000fe40003f64270 */
[----:B------:R-:W-:Y:S01]  /*12ea0*/  ISETP.GT.AND P2, PT, R88, 0x1, PT ;  /* 0x000000015800780c */ /* 0x000fe20003f44270 */
[----:B------:R-:W-:-:S12]  /*12eb0*/  @P1 BRA `(.L_x_11491) ;  /* 0x0000000000101947 */ /* 0x000fd80003800000 */
[----:B------:R-:W-:Y:S05]  /*12ec0*/  @!P0 BRA `(.L_x_11491) ;  /* 0x00000000000c8947 */ /* 0x000fea0003800000 */
[----:B0-----:R-:W2:Y:S04]  /*12ed0*/  LDG.E R5, desc[UR42][R2.64] ;  /* 0x0000002a02057981 */ /* 0x001ea8000c1e1900 */
[----:B-----5:R-:W2:Y:S02]  /*12ee0*/  LDG.E R0, desc[UR42][R2.64+0x4] ;  /* 0x0000042a02007981 */ /* 0x020ea4000c1e1900 */
[----:B--2---:R-:W-:-:S07]  /*12ef0*/  IMAD.IADD R0, R0, 0x1, -R5 ;  /* 0x0000000100007824 */ /* 0x004fce00078e0a05 */
.L_x_11491:
        /* <DEDUP_REMOVED lines=15> */
[----:B------:R-:W-:Y:S01]  /*12ff0*/  IMAD.MOV.U32 R2, RZ, RZ, 0x9b8 ;  /* 0x000009b8ff027424 */ /* 0x000fe200078e00ff */
[----:B------:R-:W-:Y:S01]  /*13000*/  ISETP.GT.AND P3, PT, R88, 0x1, PT ;  /* 0x000000015800780c */ /* 0x000fe20003f64270 */
[----:B------:R-:W-:Y:S01]  /*13010*/  IMAD.MOV.U32 R21, RZ, RZ, R26 ;  /* 0x000000ffff157224 */ /* 0x000fe200078e001a */
[----:B------:R-:W-:Y:S02]  /*13020*/  ISETP.NE.AND P0, PT, R27, 0x1, PT ;  /* 0x000000011b00780c */ /* 0x000fe40003f05270 */
[----:B------:R-:W-:Y:S02]  /*13030*/  SEL R28, R2, 0x978, P3 ;  /* 0x00000978021c7807 */ /* 0x000fe40001800000 */
[----:B------:R-:W0:Y:S08]  /*13040*/  LDC.64 R2, c[0x0][0xba8] ;  /* 0x0002ea00ff027b82 */ /* 0x000e300000000a00 */
        /* <DEDUP_REMOVED lines=8> */
[----:B------:R-:W-:Y:S02]  /*130d0*/  IMAD R11, R10, R24, R11 ;  /* 0x000000180a0b7224 */ /* 0x000fe400078e020b */
[----:B---3--:R-:W-:-:S05]  /*130e0*/  @P0 IMAD.HI.U32 R14, R26, R9, RZ ;  /* 0x000000091a0e0227 */ /* 0x008fca00078e00ff */
[----:B------:R-:W1:Y:S01]  /*130f0*/  @!P3 LDC R3, c[0x0][0xb54] ;  /* 0x0002d500ff03bb82 */ /* 0x000e620000000800 */
[-C--:B------:R-:W-:Y:S02]  /*13100*/  IMAD R33, R13, R22.reuse, RZ ;  /* 0x000000160d217224 */ /* 0x080fe400078e02ff */
[----:B------:R-:W-:Y:S01]  /*13110*/  IMAD.WIDE.U32 R12, R12, R22, RZ ;  /* 0x000000160c0c7225 */ /* 0x000fe200078e00ff */
[----:B----4-:R-:W-:-:S03]  /*13120*/  @P0 SHF.R.U32.HI R21, RZ, R35, R14 ;  /* 0x00000023ff150219 */ /* 0x010fc6000001160e */
[----:B------:R-:W-:-:S04]  /*13130*/  IMAD.WIDE.U32 R8, R10, R25, RZ ;  /* 0x000000190a087225 */ /* 0x000fc800078e00ff */
[----:B------:R-:W-:Y:S01]  /*13140*/  IMAD.IADD R13, R33, 0x1, R13 ;  /* 0x00000001210d7824 */ /* 0x000fe200078e020d */
[----:B------:R-:W-:Y:S01]  /*13150*/  IADD3 R12, P0, P1, R8, R12, R15 ;  /* 0x0000000c080c7210 */ /* 0x000fe2000791e00f */
[----:B------:R-:W-:Y:S02]  /*13160*/  IMAD.MOV R8, RZ, RZ, -R21 ;  /* 0x000000ffff087224 */ /* 0x000fe400078e0a15 */
[----:B------:R-:W-:Y:S02]  /*13170*/  IMAD.IADD R11, R9, 0x1, R11 ;  /* 0x00000001090b7824 */ /* 0x000fe400078e020b */
[----:B------:R-:W-:-:S03]  /*13180*/  IMAD R9, R27, R8, R26 ;  /* 0x000000081b097224 */ /* 0x000fc600078e021a */
[----:B------:R-:W-:Y:S01]  /*13190*/  IADD3.X R8, R11, R13, R20, P0, P1 ;  /* 0x0000000d0b087210 */ /* 0x000fe200007e2414 */
[----:B-----5:R-:W-:Y:S01]  /*131a0*/  IMAD R5, R5, R9, RZ ;  /* 0x0000000905057224 */ /* 0x020fe200078e02ff */
[----:B------:R-:W-:-:S05]  /*131b0*/  SHF.R.S32.HI R11, RZ, 0x1f, R9 ;  /* 0x0000001fff0b7819 */ /* 0x000fca0000011409 */
[----:B------:R-:W-:Y:S01]  /*131c0*/  IMAD R11, R4, R11, R5 ;  /* 0x0000000b040b7224 */ /* 0x000fe200078e0205 */
[----:B--2---:R-:W-:-:S05]  /*131d0*/  SEL R35, R34, RZ, P3 ;  /* 0x000000ff22237207 */ /* 0x004fca0001800000 */
[-C--:B------:R-:W-:Y:S02]  /*131e0*/  IMAD R33, R7, R35.reuse, RZ ;  /* 0x0000002307217224 */ /* 0x080fe400078e02ff */
[----:B------:R-:W-:-:S04]  /*131f0*/  IMAD.WIDE.U32 R6, R6, R35, RZ ;  /* 0x0000002306067225 */ /* 0x000fc800078e00ff */
[----:B------:R-:W-:Y:S01]  /*13200*/  IMAD.IADD R7, R33, 0x1, R7 ;  /* 0x0000000121077824 */ /* 0x000fe200078e0207 */
[----:B------:R-:W-:Y:S02]  /*13210*/  IADD3 R6, P0, P1, R21, R12, R6 ;  /* 0x0000000c15067210 */ /* 0x000fe4000791e006 */
[----:B------:R-:W-:-:S04]  /*13220*/  SHF.R.S32.HI R21, RZ, 0x1f, R21 ;  /* 0x0000001fff157819 */ /* 0x000fc80000011415 */
[----:B------:R-:W-:-:S03]  /*13230*/  IADD3.X R7, R21, R8, R7, P0, P1 ;  /* 0x0000000815077210 */ /* 0x000fc600007e2407 */
[----:B------:R-:W-:-:S04]  /*13240*/  IMAD.WIDE.U32 R4, R4, R9, R6 ;  /* 0x0000000904047225 */ /* 0x000fc800078e0006 */
[----:B------:R-:W-:Y:S01]  /*13250*/  IMAD.IADD R5, R5, 0x1, R11 ;  /* 0x0000000105057824 */ /* 0x000fe200078e020b */
[----:B0-----:R-:W-:-:S04]  /*13260*/  LEA R2, P0, R4, R2, 0x2 ;  /* 0x0000000204027211 */ /* 0x001fc800078010ff */
[----:B-1----:R-:W-:Y:S01]  /*13270*/  LEA.HI.X R3, R4, R3, R5, 0x2, P0 ;  /* 0x0000000304037211 */ /* 0x002fe200000f1405 */
[----:B------:R-:W-:-:S05]  /*13280*/  IMAD.MOV.U32 R5, RZ, RZ, -0x800000 ;  /* 0xff800000ff057424 */ /* 0x000fca00078e00ff */
[----:B------:R0:W-:Y:S03]  /*13290*/  STG.E desc[UR42][R2.64], R5 ;  /* 0x0000000502007986 */ /* 0x0001e6000c10192a */
.L_x_11493:
[----:B------:R-:W-:Y:S05]  /*132a0*/  BSYNC B1 ;  /* 0x0000000000017941 */ /* 0x000fea0003800000 */
.L_x_11492:
[----:B------:R-:W-:Y:S05]  /*132b0*/  @P2 BRA `(.L_x_11488) ;  /* 0x00000004006c2947 */ /* 0x000fea0003800000 */
[----:B------:R1:W5:Y:S01]  /*132c0*/  LDL R10, [R1+0x60] ;  /* 0x00006000010a7983 */ /* 0x0003620000100800 */
[----:B------:R-:W2:Y:S03]  /*132d0*/  LDC R11, c[0x0][0xbe8] ;  /* 0x0002fa00ff0b7b82 */ /* 0x000ea60000000800 */
[----:B------:R1:W5:Y:S04]  /*132e0*/  LDL R14, [R1+0xb0] ;  /* 0x0000b000010e7983 */ /* 0x0003680000100800 */
[----:B------:R1:W5:Y:S04]  /*132f0*/  LDL R21, [R1+0x54] ;  /* 0x0000540001157983 */ /* 0x0003680000100800 */
[----:B------:R-:W3:Y:S04]  /*13300*/  LDL R8, [R1+0xb4] ;  /* 0x0000b40001087983 */ /* 0x000ee80000100800 */
[----:B------:R-:W4:Y:S01]  /*13310*/  LDL R6, [R1+0x34] ;  /* 0x0000340001067983 */ /* 0x000f220000100800 */
[--C-:B------:R-:W-:Y:S01]  /*13320*/  SHF.R.S32.HI R4, RZ, 0x1f, R32.reuse ;  /* 0x0000001fff047819 */ /* 0x100fe20000011420 */
[----:B------:R-:W-:Y:S01]  /*13330*/  ULDC.64 UR4, c[0x0][0xaa0] ;  /* 0x0002a80000047ab9 */ /* 0x000fe20000000a00 */
[----:B------:R-:W-:Y:S01]  /*13340*/  SHF.R.S32.HI R13, RZ, 0x1f, R32 ;  /* 0x0000001fff0d7819 */ /* 0x000fe20000011420 */
[----:B------:R-:W4:Y:S01]  /*13350*/  LDL.LU R12, [R1+0x50] ;  /* 0x00005000010c7983 */ /* 0x000f220000300800 */
[-C--:B------:R-:W-:Y:S01]  /*13360*/  LEA.HI R4, R4, R32.reuse, RZ, 0x2 ;  /* 0x0000002004047211 */ /* 0x080fe200078f10ff */
[----:B0-----:R-:W-:Y:S01]  /*13370*/  IMAD R2, R20, UR4, RZ ;  /* 0x0000000414027c24 */ /* 0x001fe2000f8e02ff */
[----:B------:R-:W-:Y:S01]  /*13380*/  LEA.HI R13, R13, R32, RZ, 0x2 ;  /* 0x000000200d0d7211 */ /* 0x000fe200078f10ff */
[----:B------:R-:W-:Y:S01]  /*13390*/  ULDC.64 UR6, c[0x0][0xaf0] ;  /* 0x0002bc0000067ab9 */ /* 0x000fe20000000a00 */
[----:B--2---:R-:W-:Y:S01]  /*133a0*/  ISETP.NE.AND P0, PT, R11, 0x1, PT ;  /* 0x000000010b00780c */ /* 0x004fe20003f05270 */
[C---:B------:R-:W-:Y:S01]  /*133b0*/  IMAD R5, R15.reuse, UR5, R2 ;  /* 0x000000050f057c24 */ /* 0x040fe2000f8e0202 */
[----:B------:R-:W-:Y:S01]  /*133c0*/  LOP3.LUT R4, R4, 0xfffffffc, RZ, 0xc0, !PT ;  /* 0xfffffffc04047812 */ /* 0x000fe200078ec0ff */
[----:B------:R-:W-:Y:S01]  /*133d0*/  IMAD.WIDE.U32 R2, R15, UR4, RZ ;  /* 0x000000040f027c25 */ /* 0x000fe2000f8e00ff */
[----:B------:R-:W-:Y:S01]  /*133e0*/  SHF.R.S32.HI R13, RZ, 0x2, R13 ;  /* 0x00000002ff0d7819 */ /* 0x000fe2000001140d */
[----:B------:R-:W-:Y:S01]  /*133f0*/  ULDC.64 UR4, c[0x0][0xae8] ;  /* 0x0002ba0000047ab9 */ /* 0x000fe20000000a00 */
[----:B------:R-:W-:Y:S01]  /*13400*/  BSSY B1, `(.L_x_11494) ;  /* 0x0000035000017945 */ /* 0x000fe20003800000 */
[----:B------:R-:W-:-:S02]  /*13410*/  IMAD.IADD R4, R32, 0x1, -R4 ;  /* 0x0000000120047824 */ /* 0x000fc400078e0a04 */
[----:B------:R-:W-:Y:S02]  /*13420*/  IMAD.IADD R3, R3, 0x1, R5 ;  /* 0x0000000103037824 */ /* 0x000fe400078e0205 */
[----:B------:R-:W-:Y:S02]  /*13430*/  IMAD R4, R4, 0x60, R13 ;  /* 0x0000006004047824 */ /* 0x000fe400078e020d */
[----:B------:R-:W0:Y:S01]  /*13440*/  @P0 LDC R7, c[0x0][0xbec] ;  /* 0x0002fb00ff070b82 */ /* 0x000e220000000800 */
[----:B------:R-:W-:-:S04]  /*13450*/  IMAD.WIDE.U32 R2, R22, UR4, R2 ;  /* 0x0000000416027c25 */ /* 0x000fc8000f8e0002 */
[----:B------:R-:W-:Y:S01]  /*13460*/  IMAD R3, R22, UR5, R3 ;  /* 0x0000000516037c24 */ /* 0x000fe2000f8e0203 */
[----:B------:R-:W-:Y:S02]  /*13470*/  ULDC.64 UR4, c[0x0][0xae0] ;  /* 0x0002b80000047ab9 */ /* 0x000fe40000000a00 */
[----:B------:R-:W2:Y:S01]  /*13480*/  @P0 LDC R9, c[0x0][0xbf0] ;  /* 0x0002fc00ff090b82 */ /* 0x000ea20000000800 */
[----:B------:R-:W-:-:S04]  /*13490*/  IMAD.WIDE.U32 R2, R25, UR6, R2 ;  /* 0x0000000619027c25 */ /* 0x000fc8000f8e0002 */
[----:B---3--:R-:W-:Y:S02]  /*134a0*/  IMAD.MOV.U32 R26, RZ, RZ, R8 ;  /* 0x000000ffff1a7224 */ /* 0x008fe400078e0008 */
[----:B----4-:R-:W-:Y:S02]  /*134b0*/  IMAD.MOV.U32 R27, RZ, RZ, R6 ;  /* 0x000000ffff1b7224 */ /* 0x010fe400078e0006 */
[----:B------:R-:W-:Y:S02]  /*134c0*/  IMAD R6, R24, UR6, RZ ;  /* 0x0000000618067c24 */ /* 0x000fe4000f8e02ff */
[----:B------:R-:W-:-:S04]  /*134d0*/  IMAD R8, R12, 0xc0, R4 ;  /* 0x000000c00c087824 */ /* 0x000fc800078e0204 */
[----:B0-----:R-:W-:-:S04]  /*134e0*/  @P0 IMAD.HI.U32 R4, R8, R7, RZ ;  /* 0x0000000708040227 */ /* 0x001fc800078e00ff */
[----:B------:R-:W-:Y:S01]  /*134f0*/  IMAD.MOV.U32 R5, RZ, RZ, R8 ;  /* 0x000000ffff057224 */ /* 0x000fe200078e0008 */
[----:B--2---:R-:W-:Y:S01]  /*13500*/  @P0 SHF.R.U32.HI R5, RZ, R9, R4 ;  /* 0x00000009ff050219 */ /* 0x004fe20000011604 */
[----:B------:R-:W-:-:S03]  /*13510*/  IMAD R9, R25, UR7, R6 ;  /* 0x0000000719097c24 */ /* 0x000fc6000f8e0206 */
[--C-:B------:R-:W-:Y:S01]  /*13520*/  SHF.R.S32.HI R4, RZ, 0x1f, R5.reuse ;  /* 0x0000001fff047819 */ /* 0x100fe20000011405 */
[----:B------:R-:W-:Y:S01]  /*13530*/  IMAD.MOV R7, RZ, RZ, -R5 ;  /* 0x000000ffff077224 */ /* 0x000fe200078e0a05 */
[----:B------:R-:W-:-:S03]  /*13540*/  IADD3 R3, R3, R9, RZ ;  /* 0x0000000903037210 */ /* 0x000fc60007ffe0ff */
[----:B------:R-:W-:Y:S02]  /*13550*/  IMAD R7, R11, R7, R8 ;  /* 0x000000070b077224 */ /* 0x000fe400078e0208 */
[----:B------:R-:W-:Y:S02]  /*13560*/  IMAD R4, R4, UR4, RZ ;  /* 0x0000000404047c24 */ /* 0x000fe4000f8e02ff */
[----:B------:R-:W-:-:S04]  /*13570*/  IMAD.WIDE.U32 R2, R5, UR4, R2 ;  /* 0x0000000405027c25 */ /* 0x000fc8000f8e0002 */
[----:B------:R-:W-:Y:S01]  /*13580*/  IMAD R9, R5, UR5, R4 ;  /* 0x0000000505097c24 */ /* 0x000fe2000f8e0204 */
[----:B------:R-:W-:Y:S01]  /*13590*/  SHF.R.S32.HI R4, RZ, 0x1f, R7 ;  /* 0x0000001fff047819 */ /* 0x000fe20000011407 */
[----:B------:R-:W-:Y:S01]  /*135a0*/  ULDC.64 UR4, c[0x0][0xad8] ;  /* 0x0002b60000047ab9 */ /* 0x000fe20000000a00 */
[----:B------:R-:W-:Y:S02]  /*135b0*/  IMAD R11, R0, R11, RZ ;  /* 0x0000000b000b7224 */ /* 0x000fe400078e02ff */
[----:B------:R-:W-:Y:S02]  /*135c0*/  IMAD.IADD R3, R3, 0x1, R9 ;  /* 0x0000000103037824 */ /* 0x000fe400078e0209 */
[----:B------:R-:W-:Y:S02]  /*135d0*/  IMAD R4, R4, UR4, RZ ;  /* 0x0000000404047c24 */ /* 0x000fe4000f8e02ff */
[----:B------:R-:W-:Y:S02]  /*135e0*/  IMAD R0, R12, 0xc0, R13 ;  /* 0x000000c00c007824 */ /* 0x000fe400078e020d */
[----:B------:R-:W-:-:S02]  /*135f0*/  IMAD R5, R7, UR5, R4 ;  /* 0x0000000507057c24 */ /* 0x000fc4000f8e0204 */
[----:B------:R-:W-:Y:S01]  /*13600*/  IMAD.WIDE.U32 R2, R7, UR4, R2 ;  /* 0x0000000407027c25 */ /* 0x000fe2000f8e0002 */
[----:B------:R-:W-:Y:S01]  /*13610*/  ISETP.GE.AND P0, PT, R0, R11, PT ;  /* 0x0000000b0000720c */ /* 0x000fe20003f06270 */
[----:B------:R-:W-:Y:S02]  /*13620*/  ULDC.64 UR4, c[0x0][0xa80] ;  /* 0x0002a00000047ab9 */ /* 0x000fe40000000a00 */
[----:B------:R-:W-:Y:S01]  /*13630*/  IMAD.IADD R3, R3, 0x1, R5 ;  /* 0x0000000103037824 */ /* 0x000fe200078e0205 */
[----:B------:R-:W-:-:S04]  /*13640*/  LEA R4, P1, R2, UR4, 0x1 ;  /* 0x0000000402047c11 */ /* 0x000fc8000f8208ff */
[----:B------:R-:W-:Y:S02]  /*13650*/  LEA.HI.X R5, R2, UR5, R3, 0x1, P1 ;  /* 0x0000000502057c11 */ /* 0x000fe400088f0c03 */
[----:B------:R1:W0:Y:S04]  /*13660*/  SHFL.IDX PT, R2, R4, RZ, 0x1c1f ;  /* 0x001c1fff04027589 */ /* 0x00022800000e0000 */
[----:B------:R1:W2:Y:S01]  /*13670*/  SHFL.IDX PT, R3, R5, RZ, 0x1c1f ;  /* 0x001c1fff05037589 */ /* 0x0002a200000e0000 */
[----:B------:R-:W-:Y:S05]  /*13680*/  @P0 BRA `(.L_x_11495) ;  /* 0x0000000000300947 */ /* 0x000fea0003800000 */
[----:B------:R-:W-:Y:S02]  /*13690*/  ULDC UR4, c[0x0][0xac8] ;  /* 0x0002b20000047ab9 */ /* 0x000fe40000000800 */
[----:B-----5:R-:W-:Y:S02]  /*136a0*/  ISETP.GE.AND P3, PT, R21, UR4, PT ;  /* 0x0000000415007c0c */ /* 0x020fe4000bf66270 */
[----:B------:R-:W-:Y:S02]  /*136b0*/  ISETP.GE.AND P4, PT, R10, UR4, PT ;  /* 0x000000040a007c0c */ /* 0x000fe4000bf86270 */
[----:B------:R-:W-:-:S09]  /*136c0*/  ISETP.GE.AND P2, PT, R27, UR4, PT ;  /* 0x000000041b007c0c */ /* 0x000fd2000bf46270 */
[-C--:B0-----:R-:W-:Y:S02]  /*136d0*/  @!P3 LEA R8, P0, R21, R2.reuse, 0x1 ;  /* 0x000000021508b211 */ /* 0x081fe400078008ff */
[C---:B------:R-:W-:Y:S02]  /*136e0*/  @!P4 LEA R12, P1, R10.reuse, R2, 0x1 ;  /* 0x000000020a0cc211 */ /* 0x040fe400078208ff */
[----:B--2---:R-:W-:Y:S01]  /*136f0*/  @!P2 IMAD.WIDE R6, R27, 0x2, R2 ;  /* 0x000000021b06a825 */ /* 0x004fe200078e0202 */
[-C--:B------:R-:W-:Y:S02]  /*13700*/  @!P3 LEA.HI.X R9, R21, R3.reuse, R26, 0x1, P0 ;  /* 0x000000031509b211 */ /* 0x080fe400000f0c1a */
[----:B------:R-:W-:Y:S02]  /*13710*/  @!P4 LEA.HI.X R13, R10, R3, R14, 0x1, P1 ;  /* 0x000000030a0dc211 */ /* 0x000fe400008f0c0e */
[----:B------:R3:W-:Y:S04]  /*13720*/  @!P2 ST.E.128 desc[UR42][R6.64], RZ ;  /* 0x000000ff0600a985 */ /* 0x0007e8000c101d2a */
[----:B------:R3:W-:Y:S04]  /*13730*/  @!P3 ST.E.128 desc[UR42][R8.64], RZ ;  /* 0x000000ff0800b985 */ /* 0x0007e8000c101d2a */
[----:B------:R3:W-:Y:S02]  /*13740*/  @!P4 ST.E.128 desc[UR42][R12.64], RZ ;  /* 0x000000ff0c00c985 */ /* 0x0007e4000c101d2a */
.L_x_11495:
[----:B------:R-:W-:Y:S05]  /*13750*/  BSYNC B1 ;  /* 0x0000000000017941 */ /* 0x000fea0003800000 */
.L_x_11494:
[----:B------:R-:W-:Y:S01]  /*13760*/  VIADD R0, R0, 0x60 ;  /* 0x0000006000007836 */ /* 0x000fe20000000000 */
[----:B--2---:R2:W4:Y:S04]  /*13770*/  SHFL.IDX PT, R3, R5, 0x1, 0x1c1f ;  /* 0x003c1f0005037f89 */ /* 0x00452800000e0000 */
[----:B------:R-:W-:Y:S01]  /*13780*/  ISETP.GE.AND P0, PT, R0, R11, PT ;  /* 0x0000000b0000720c */ /* 0x000fe20003f06270 */
[----:B0-----:R2:W0:-:S12]  /*13790*/  SHFL.IDX PT, R2, R4, 0x1, 0x1c1f ;  /* 0x003c1f0004027f89 */ /* 0x00141800000e0000 */
[----:B--2---:R-:W-:Y:S05]  /*137a0*/  @P0 BRA `(.L_x_11488) ;  /* 0x0000000000300947 */ /* 0x004fea0003800000 */
[----:B------:R-:W-:Y:S02]  /*137b0*/  ULDC UR4, c[0x0][0xac8] ;  /* 0x0002b20000047ab9 */ /* 0x000fe40000000800 */
[----:B-----5:R-:W-:Y:S02]  /*137c0*/  ISETP.GE.AND P3, PT, R21, UR4, PT ;  /* 0x0000000415007c0c */ /* 0x020fe4000bf66270 */
[----:B------:R-:W-:Y:S02]  /*137d0*/  ISETP.GE.AND P4, PT, R10, UR4, PT ;  /* 0x000000040a007c0c */ /* 0x000fe4000bf86270 */
[----:B------:R-:W-:-:S09]  /*137e0*/  ISETP.GE.AND P2, PT, R27, UR4, PT ;  /* 0x000000041b007c0c */ /* 0x000fd2000bf46270 */
[-C--:B0--3--:R-:W-:Y:S02]  /*137f0*/  @!P3 LEA R6, P0, R21, R2.reuse, 0x1 ;  /* 0x000000021506b211 */ /* 0x089fe400078008ff */
[C---:B------:R-:W-:Y:S02]  /*13800*/  @!P4 LEA R8, P1, R10.reuse, R2, 0x1 ;  /* 0x000000020a08c211 */ /* 0x040fe400078208ff */
[----:B-1--4-:R-:W-:Y:S01]  /*13810*/  @!P2 IMAD.WIDE R4, R27, 0x2, R2 ;  /* 0x000000021b04a825 */ /* 0x012fe200078e0202 */
[-C--:B------:R-:W-:Y:S02]  /*13820*/  @!P3 LEA.HI.X R7, R21, R3.reuse, R26, 0x1, P0 ;  /* 0x000000031507b211 */ /* 0x080fe400000f0c1a */
[----:B------:R-:W-:Y:S02]  /*13830*/  @!P4 LEA.HI.X R9, R10, R3, R14, 0x1, P1 ;  /* 0x000000030a09c211 */ /* 0x000fe400008f0c0e */
[----:B------:R2:W-:Y:S04]  /*13840*/  @!P2 ST.E.128 desc[UR42][R4.64], RZ ;  /* 0x000000ff0400a985 */ /* 0x0005e8000c101d2a */
[----:B------:R2:W-:Y:S04]  /*13850*/  @!P3 ST.E.128 desc[UR42][R6.64], RZ ;  /* 0x000000ff0600b985 */ /* 0x0005e8000c101d2a */
[----:B------:R2:W-:Y:S02]  /*13860*/  @!P4 ST.E.128 desc[UR42][R8.64], RZ ;  /* 0x000000ff0800c985 */ /* 0x0005e4000c101d2a */
.L_x_11488:
[----:B------:R-:W-:Y:S05]  /*13870*/  BSYNC B0 ;  /* 0x0000000000007941 */ /* 0x000fea0003800000 */
.L_x_11482:
[----:B------:R-:W-:Y:S02]  /*13880*/  ULDC UR4, c[0x0][0xc3c] ;  /* 0x00030f0000047ab9 */ /* 0x000fe40000000800 */
[----:B------:R-:W-:-:S13]  /*13890*/  ISETP.GE.AND P0, PT, R31, UR4, PT ;  /* 0x000000041f007c0c */ /* 0x000fda000bf06270 */
[----:B------:R-:W-:Y:S05]  /*138a0*/  @!P0 BRA `(.L_x_11496) ;  /* 0xfffffed800988947 */ /* 0x000fea000383ffff */
[----:B------:R-:W-:Y:S05]  /*138b0*/  BRA `(.L_x_11369) ;  /* 0x0000007800447947 */ /* 0x000fea0003800000 */
.L_x_11367:
[----:B------:R-:W-:-:S08]  /*138c0*/  NOP ;  /* 0x0000000000007918 */ /* 0x000fd00000000000 */
[----:B------:R-:W0:-:S00]  /*138d0*/  USETMAXREG.DEALLOC.CTAPOOL 0x20 ;  /* 0x00000020000079c8 */ /* 0x000e0000080e0500 */
[----:B0-----:R-:W2:Y:S01]  /*138e0*/  LDL.LU R4, [R1+0x24] ;  /* 0x0000240001047983 */ /* 0x001ea20000300800 */
[----:B------:R-:W-:-:S06]  /*138f0*/  LOP3.LUT R3, R0, 0x3, RZ, 0xc0, !PT ;  /* 0x0000000300037812 */ /* 0x000fcc00078ec0ff */
[----:B------:R-:W0:Y:S02]  /*13900*/  SHFL.IDX PT, R3, R3, RZ, 0x1f ;  /* 0x00001fff03037589 */ /* 0x000e2400000e0000 */
[----:B0-----:R-:W-:-:S13]  /*13910*/  ISETP.NE.AND P0, PT, R3, RZ, PT ;  /* 0x000000ff0300720c */ /* 0x001fda0003f05270 */
[----:B------:R-:W-:-:S04]  /*13920*/  @P0 MOV R3, 0x400 ;  /* 0x0000040000030802 */ /* 0x000fc80000000f00 */
[----:B------:R-:W-:Y:S01]  /*13930*/  @P0 LEA R2, R2, R3, 0x18 ;  /* 0x0000000302020211 */ /* 0x000fe200078ec0ff */
[----:B------:R-:W-:Y:S06]  /*13940*/  @P0 BAR.SYNC.DEFER_BLOCKING 0x5, 0x200 ;  /* 0x0148000000000b1d */ /* 0x000fec0000010000 */
[----:B------:R0:W1:Y:S02]  /*13950*/  @P0 LDS.128 R24, [R2+0x19cd0] ;  /* 0x019cd00002180984 */ /* 0x0000640000000c00 */
[----:B------:R-:W-:Y:S06]  /*13960*/  @P0 BAR.ARV 0x4, 0x200 ;  /* 0x0108000000000b1d */ /* 0x000fec0000002000 */
[----:B--2---:R-:W-:-:S04]  /*13970*/  LOP3.LUT R4, R4, 0xffffffef, RZ, 0xc0, !PT ;  /* 0xffffffef04047812 */ /* 0x004fc800078ec0ff */
[----:B------:R-:W-:-:S05]  /*13980*/  @P0 LOP3.LUT R4, R4, 0x10, RZ, 0xfc, !PT ;  /* 0x0000001004040812 */ /* 0x000fca00078efcff */
[----:B------:R0:W-:Y:S01]  /*13990*/  STL [R1+0x24], R4 ;  /* 0x0000240401007387 */ /* 0x0001e20000100800 */
[----:B-1----:R-:W-:Y:S05]  /*139a0*/  @P0 BRA `(.L_x_11497) ;  /* 0x0000000800880947 */ /* 0x002fea0003800000 */
[----:B0-----:R-:W0:Y:S01]  /*139b0*/  S2R R4, SR_TID.X ;  /* 0x0000000000047919 */ /* 0x001e220000002100 */
[----:B------:R-:W-:Y:S01]  /*139c0*/  ULDC UR4, c[0x0][0xc3c] ;  /* 0x00030f0000047ab9 */ /* 0x000fe20000000800 */
[----:B------:R-:W-:Y:S02]  /*139d0*/  IMAD.MOV.U32 R7, RZ, RZ, RZ ;  /* 0x000000ffff077224 */ /* 0x000fe400078e00ff */
[----:B------:R-:W-:Y:S01]  /*139e0*/  IMAD.MOV.U32 R8, RZ, RZ, RZ ;  /* 0x000000ffff087224 */ /* 0x000fe200078e00ff */
[----:B------:R-:W1:Y:S01]  /*139f0*/  S2UR UR6, SR_CTAID.X ;  /* 0x00000000000679c3 */ /* 0x000e620000002500 */
[----:B------:R-:W-:Y:S01]  /*13a00*/  ULDC UR5, c[0x0][0xc38] ;  /* 0x00030e0000057ab9 */ /* 0x000fe20000000800 */
        /* <DEDUP_REMOVED lines=33> */
[----:B-1----:R-:W-:Y:S01]  /*13c20*/  ISETP.GT.AND P6, PT, R9, UR6, PT ;  /* 0x0000000609007c0c */ /* 0x002fe2000bfc4270 */
[----:B------:R-:W-:-:S12]  /*13c30*/  IMAD.MOV.U32 R4, RZ, RZ, R9 ;  /* 0x000000ffff047224 */ /* 0x000fd800078e0009 */
[----:B------:R-:W-:Y:S05]  /*13c40*/  @P6 BRA `(.L_x_11498) ;  /* 0x0000000000a06947 */ /* 0x000fea0003800000 */
[----:B------:R-:W-:Y:S01]  /*13c50*/  IMAD.MOV.U32 R9, RZ, RZ, R4 ;  /* 0x000000ffff097224 */ /* 0x000fe200078e0004 */
[----:B------:R-:W-:Y:S01]  /*13c60*/  UMOV UR4, URZ ;  /* 0x0000003f00047c82 */ /* 0x000fe20008000000 */
[----:B------:R-:W-:-:S05]  /*13c70*/  ULDC UR5, c[0x0][0xc38] ;  /* 0x00030e0000057ab9 */ /* 0x000fca0000000800 */
.L_x_11500:
[----:B------:R-:W0:Y:S01]  /*13c80*/  LDC R2, c[0x0][0xc3c] ;  /* 0x00030f00ff027b82 */ /* 0x000e220000000800 */
[----:B------:R-:W-:Y:S01]  /*13c90*/  UIADD3 UR4, UR4, 0x1f, URZ ;  /* 0x0000001f04047890 */ /* 0x000fe2000fffe03f */
[----:B------:R-:W-:Y:S02]  /*13ca0*/  ULDC UR7, c[0x0][0xc3c] ;  /* 0x00030f0000077ab9 */ /* 0x000fe40000000800 */
[----:B------:R-:W-:-:S03]  /*13cb0*/  IMAD.U32 R27, RZ, RZ, UR7 ;  /* 0x00000007ff1b7e24 */ /* 0x000fc6000f8e00ff */
[----:B0-----:R-:W-:-:S13]  /*13cc0*/  ISETP.LE.AND P6, PT, R2, UR4, PT ;  /* 0x0000000402007c0c */ /* 0x001fda000bfc3270 */
[----:B------:R-:W-:Y:S05]  /*13cd0*/  @P6 BRA `(.L_x_11499) ;  /* 0x0000000400986947 */ /* 0x000fea0003800000 */
[----:B------:R-:W-:Y:S02]  /*13ce0*/  VIADD R11, R6, UR4 ;  /* 0x00000004060b7c36 */ /* 0x000fe40008000000 */
[----:B------:R-:W-:Y:S02]  /*13cf0*/  IMAD.MOV.U32 R7, RZ, RZ, RZ ;  /* 0x000000ffff077224 */ /* 0x000fe400078e00ff */
[----:B------:R-:W-:Y:S01]  /*13d00*/  IMAD.MOV.U32 R8, RZ, RZ, RZ ;  /* 0x000000ffff087224 */ /* 0x000fe200078e00ff */
[----:B------:R-:W-:-:S13]  /*13d10*/  ISETP.GE.OR P6, PT, R11, R2, !P0 ;  /* 0x000000020b00720c */ /* 0x000fda00047c6670 */
[----:B------:R-:W0:Y:S08]  /*13d20*/  @!P6 LDC.64 R4, c[0x0][0xc80] ;  /* 0x00032000ff04eb82 */ /* 0x000e300000000a00 */
[----:B------:R-:W1:Y:S01]  /*13d30*/  @!P6 LDC.64 R2, c[0x0][0xc78] ;  /* 0x00031e00ff02eb82 */ /* 0x000e620000000a00 */
[----:B0-----:R-:W-:-:S05]  /*13d40*/  @!P6 IMAD.WIDE R4, R11, 0x4, R4 ;  /* 0x000000040b04e825 */ /* 0x001fca00078e0204 */
[----:B------:R-:W2:Y:S01]  /*13d50*/  @!P6 LDG.E R7, desc[UR42][R4.64] ;  /* 0x0000002a0407e981 */ /* 0x000ea2000c1e1900 */
[----:B-1----:R-:W-:-:S05]  /*13d60*/  @!P6 IMAD.WIDE R2, R11, 0x4, R2 ;  /* 0x000000040b02e825 */ /* 0x002fca00078e0202 */
        /* <DEDUP_REMOVED lines=22> */
.L_x_11498:
[----:B------:R-:W-:Y:S02]  /*13ed0*/  IMAD.IADD R11, R9, 0x1, -R4 ;  /* 0x00000001090b7824 */ /* 0x000fe400078e0a04 */
[----:B------:R-:W-:Y:S02]  /*13ee0*/  IMAD.MOV.U32 R24, RZ, RZ, RZ ;  /* 0x000000ffff187224 */ /* 0x000fe400078e00ff */
[----:B------:R-:W-:-:S05]  /*13ef0*/  IMAD R3, R2, UR5, R11 ;  /* 0x0000000502037c24 */ /* 0x000fca000f8e020b */
[----:B------:R-:W-:-:S13]  /*13f00*/  ISETP.GT.AND P0, PT, R3, UR6, PT ;  /* 0x0000000603007c0c */ /* 0x000fda000bf04270 */
[----:B------:R-:W-:-:S04]  /*13f10*/  VOTE.ANY R5, PT, !P0 ;  /* 0x0000000000057806 */ /* 0x000fc800040e0100 */
[----:B------:R-:W0:Y:S01]  /*13f20*/  POPC R27, R5 ;  /* 0x00000005001b7309 */ /* 0x000e220000000000 */
[----:B------:R-:W-:Y:S01]  /*13f30*/  ISETP.NE.AND P0, PT, R5, RZ, PT ;  /* 0x000000ff0500720c */ /* 0x000fe20003f05270 */
[----:B0-----:R-:W0:Y:S04]  /*13f40*/  SHFL.IDX PT, R7, R7, R27, 0x1f ;  /* 0x00001f1b07077589 */ /* 0x001e2800000e0000 */
[----:B------:R-:W1:Y:S01]  /*13f50*/  SHFL.IDX PT, R8, R8, R27, 0x1f ;  /* 0x00001f1b08087589 */ /* 0x000e6200000e0000 */
[----:B0-----:R-:W-:-:S04]  /*13f60*/  IABS R4, R7 ;  /* 0x0000000700047213 */ /* 0x001fc80000000000 */
[----:B------:R-:W0:Y:S01]  /*13f70*/  I2F.RP R9, R4 ;  /* 0x0000000400097306 */ /* 0x000e220000209400 */
[----:B-1----:R-:W-:-:S07]  /*13f80*/  IABS R10, R8 ;  /* 0x00000008000a7213 */ /* 0x002fce0000000000 */
[----:B0-----:R-:W0:Y:S02]  /*13f90*/  MUFU.RCP R9, R9 ;  /* 0x0000000900097308 */ /* 0x001e240000001000 */
[----:B0-----:R-:W-:-:S06]  /*13fa0*/  VIADD R3, R9, 0xffffffe ;  /* 0x0ffffffe09037836 */ /* 0x001fcc0000000000 */
[----:B------:R-:W0:Y:S02]  /*13fb0*/  F2I.FTZ.U32.TRUNC.NTZ R3, R3 ;  /* 0x0000000300037305 */ /* 0x000e24000021f000 */
[----:B0-----:R-:W-:Y:S01]  /*13fc0*/  IMAD.MOV R13, RZ, RZ, -R3 ;  /* 0x000000ffff0d7224 */ /* 0x001fe200078e0a03 */
[----:B------:R-:W-:Y:S06]  /*13fd0*/  @!P0 BRA `(.L_x_11501) ;  /* 0x0000000000088947 */ /* 0x000fec0003800000 */
[----:B------:R-:W-:-:S05]  /*13fe0*/  VIADD R5, R27, 0xffffffff ;  /* 0xffffffff1b057836 */ /* 0x000fca0000000000 */
[----:B------:R0:W1:Y:S02]  /*13ff0*/  SHFL.IDX PT, R24, R2, R5, 0x1f ;  /* 0x00001f0502187589 */ /* 0x00006400000e0000 */
.L_x_11501:
[----:B0-----:R-:W-:Y:S02]  /*14000*/  IMAD.MOV.U32 R5, RZ, RZ, R10 ;  /* 0x000000ffff057224 */ /* 0x001fe400078e000a */
[----:B-1----:R-:W-:Y:S02]  /*14010*/  IMAD R24, R24, UR5, R11 ;  /* 0x0000000518187c24 */ /* 0x002fe4000f8e020b */
[----:B------:R-:W0:Y:S01]  /*14020*/  I2F.RP R12, R5 ;  /* 0x00000005000c7306 */ /* 0x000e220000209400 */
[----:B------:R-:W-:Y:S02]  /*14030*/  IMAD R9, R13, R4, RZ ;  /* 0x000000040d097224 */ /* 0x000fe400078e02ff */
[----:B------:R-:W-:Y:S01]  /*14040*/  IMAD.MOV.U32 R2, RZ, RZ, RZ ;  /* 0x000000ffff027224 */ /* 0x000fe200078e00ff */
[----:B------:R-:W-:Y:S01]  /*14050*/  IADD3 R10, -R24, UR6, RZ ;  /* 0x00000006180a7c10 */ /* 0x000fe2000fffe1ff */
[----:B------:R-:W-:Y:S02]  /*14060*/  VIADD R27, R27, UR4 ;  /* 0x000000041b1b7c36 */ /* 0x000fe40008000000 */
[----:B------:R-:W-:Y:S01]  /*14070*/  IMAD.HI.U32 R2, R3, R9, R2 ;  /* 0x0000000903027227 */ /* 0x000fe200078e0002 */
[----:B------:R-:W-:-:S02]  /*14080*/  IABS R3, R7 ;  /* 0x0000000700037213 */ /* 0x000fc40000000000 */
[----:B------:R-:W-:-:S03]  /*14090*/  IABS R11, R10 ;  /* 0x0000000a000b7213 */ /* 0x000fc60000000000 */
[----:B------:R-:W-:Y:S02]  /*140a0*/  IMAD.MOV R14, RZ, RZ, -R3 ;  /* 0x000000ffff0e7224 */ /* 0x000fe400078e0a03 */
[----:B------:R-:W-:Y:S01]  /*140b0*/  IMAD.HI.U32 R9, R2, R11, RZ ;  /* 0x0000000b02097227 */ /* 0x000fe200078e00ff */
[----:B0-----:R-:W0:Y:S01]  /*140c0*/  MUFU.RCP R12, R12 ;  /* 0x0000000c000c7308 */ /* 0x001e220000001000 */
[----:B------:R-:W-:Y:S02]  /*140d0*/  LOP3.LUT R2, R10, R7, RZ, 0x3c, !PT ;  /* 0x000000070a027212 */ /* 0x000fe400078e3cff */
[----:B------:R-:W-:Y:S02]  /*140e0*/  IMAD R11, R9, R14, R11 ;  /* 0x0000000e090b7224 */ /* 0x000fe400078e020b */
[----:B------:R-:W-:-:S03]  /*140f0*/  ISETP.GE.AND P2, PT, R2, RZ, PT ;  /* 0x000000ff0200720c */ /* 0x000fc60003f46270 */
[----:B------:R-:W-:Y:S01]  /*14100*/  ISETP.GT.U32.AND P1, PT, R4, R11, PT ;  /* 0x0000000b0400720c */ /* 0x000fe20003f24070 */
[----:B0-----:R-:W-:-:S12]  /*14110*/  VIADD R3, R12, 0xffffffe ;  /* 0x0ffffffe0c037836 */ /* 0x001fd80000000000 */
[----:B------:R-:W-:Y:S01]  /*14120*/  @!P1 IMAD.IADD R11, R11, 0x1, -R4 ;  /* 0x000000010b0b9824 */ /* 0x000fe200078e0a04 */
[----:B------:R-:W0:Y:S01]  /*14130*/  F2I.FTZ.U32.TRUNC.NTZ R3, R3 ;  /* 0x0000000300037305 */ /* 0x000e22000021f000 */
[----:B------:R-:W-:Y:S01]  /*14140*/  @!P1 VIADD R9, R9, 0x1 ;  /* 0x0000000109099836 */ /* 0x000fe20000000000 */
[----:B------:R-:W-:Y:S02]  /*14150*/  ISETP.NE.AND P1, PT, R7, RZ, PT ;  /* 0x000000ff0700720c */ /* 0x000fe40003f25270 */
[----:B------:R-:W-:Y:S02]  /*14160*/  ISETP.GE.U32.AND P0, PT, R11, R4, PT ;  /* 0x000000040b00720c */ /* 0x000fe40003f06070 */
[----:B------:R-:W-:-:S05]  /*14170*/  IABS R4, R8 ;  /* 0x0000000800047213 */ /* 0x000fca0000000000 */
[----:B------:R-:W-:Y:S02]  /*14180*/  IMAD.MOV R4, RZ, RZ, -R4 ;  /* 0x000000ffff047224 */ /* 0x000fe400078e0a04 */
[----:B0-----:R-:W-:-:S04]  /*14190*/  IMAD.MOV R2, RZ, RZ, -R3 ;  /* 0x000000ffff027224 */ /* 0x001fc800078e0a03 */
[----:B------:R-:W-:Y:S01]  /*141a0*/  @P0 IADD3 R9, R9, 0x1, RZ ;  /* 0x0000000109090810 */ /* 0x000fe20007ffe0ff */
[----:B------:R-:W-:Y:S02]  /*141b0*/  IMAD R11, R2, R5, RZ ;  /* 0x00000005020b7224 */ /* 0x000fe400078e02ff */
[----:B------:R-:W-:Y:S02]  /*141c0*/  IMAD.MOV.U32 R2, RZ, RZ, RZ ;  /* 0x000000ffff027224 */ /* 0x000fe400078e00ff */
[----:B------:R-:W-:Y:S01]  /*141d0*/  @!P2 IMAD.MOV R9, RZ, RZ, -R9 ;  /* 0x000000ffff09a224 */ /* 0x000fe200078e0a09 */
[----:B------:R-:W-:Y:S01]  /*141e0*/  @!P1 LOP3.LUT R9, RZ, R7, RZ, 0x33, !PT ;  /* 0x00000007ff099212 */ /* 0x000fe200078e33ff */
[----:B------:R-:W-:-:S03]  /*141f0*/  IMAD.HI.U32 R2, R3, R11, R2 ;  /* 0x0000000b03027227 */ /* 0x000fc600078e0002 */
        /* <DEDUP_REMOVED lines=20> */
.L_x_11499:
[----:B------:R-:W-:Y:S02]  /*14340*/  IMAD.MOV.U32 R25, RZ, RZ, RZ ;  /* 0x000000ffff197224 */ /* 0x000fe400078e00ff */
[----:B------:R-:W-:Y:S02]  /*14350*/  IMAD.U32 R24, RZ, RZ, UR6 ;  /* 0x00000006ff187e24 */ /* 0x000fe4000f8e00ff */
[----:B------:R-:W-:-:S07]  /*14360*/  IMAD.MOV.U32 R26, RZ, RZ, RZ ;  /* 0x000000ffff1a7224 */ /* 0x000fce00078e00ff */
.L_x_11502:
[----:B------:R-:W-:-:S13]  /*14370*/  ISETP.NE.AND P0, PT, R6, RZ, PT ;  /* 0x000000ff0600720c */ /* 0x000fda0003f05270 */
[----:B------:R-:W0:Y:S01]  /*14380*/  @!P0 S2R R3, SR_CgaCtaId ;  /* 0x0000000000038919 */ /* 0x000e220000008800 */
[----:B------:R-:W-:-:S04]  /*14390*/  @!P0 MOV R2, 0x400 ;  /* 0x0000040000028802 */ /* 0x000fc80000000f00 */
[----:B0-----:R-:W-:-:S05]  /*143a0*/  @!P0 LEA R2, R3, R2, 0x18 ;  /* 0x0000000203028211 */ /* 0x001fca00078ec0ff */
[----:B------:R1:W-:Y:S01]  /*143b0*/  @!P0 STS.128 [R2+0x19cd0], R24 ;  /* 0x019cd01802008388 */ /* 0x0003e20000000c00 */
[----:B------:R-:W-:Y:S06]  /*143c0*/  BAR.ARV 0x5, 0x200 ;  /* 0x0148000000007b1d */ /* 0x000fec0000002000 */
.L_x_11497:
[----:B------:R2:W-:Y:S01]  /*143d0*/  STL [R1+0x50], RZ ;  /* 0x000050ff01007387 */ /* 0x0005e20000100800 */
[----:B------:R-:W-:Y:S01]  /*143e0*/  ULDC UR4, c[0x0][0xc3c] ;  /* 0x00030f0000047ab9 */ /* 0x000fe20000000800 */
[----:B------:R-:W-:Y:S01]  /*143f0*/  IMAD.MOV.U32 R29, RZ, RZ, 0x1 ;  /* 0x00000001ff1d7424 */ /* 0x000fe200078e00ff */
[----:B------:R-:W-:Y:S01]  /*14400*/  ISETP.GE.AND P0, PT, R27, UR4, PT ;  /* 0x000000041b007c0c */ /* 0x000fe2000bf06270 */
[----:B------:R-:W-:-:S12]  /*14410*/  IMAD.MOV.U32 R19, RZ, RZ, RZ ;  /* 0x000000ffff137224 */ /* 0x000fd800078e00ff */
[----:B--2---:R-:W-:Y:S05]  /*14420*/  @P0 BRA `(.L_x_11503) ;  /* 0x00000068006c0947 */ /* 0x004fea0003800000 */
[----:B------:R-:W0:Y:S01]  /*14430*/  S2R R13, SR_TID.X ;  /* 0x00000000000d7919 */ /* 0x000e220000002100 */
[----:B------:R-:W2:Y:S01]  /*14440*/  S2UR UR4, SR_CgaCtaId ;  /* 0x00000000000479c3 */ /* 0x000ea20000008800 */
[----:B------:R-:W-:Y:S01]  /*14450*/  MOV R17, 0x400 ;  /* 0x0000040000117802 */ /* 0x000fe20000000f00 */
[----:B------:R-:W-:Y:S01]  /*14460*/  BSSY B7, `(.L_x_11503) ;  /* 0x0000697000077945 */ /* 0x000fe20003800000 */
[----:B------:R-:W-:Y:S01]  /*14470*/  IMAD.MOV.U32 R28, RZ, RZ, RZ ;  /* 0x000000ffff1c7224 */ /* 0x000fe200078e00ff */
[----:B------:R-:W-:Y:S01]  /*14480*/  ULDC.64 UR40, c[0x0][0x198] ;  /* 0x0000660000287ab9 */ /* 0x000fe20000000a00 */
[----:B------:R-:W-:Y:S01]  /*14490*/  IMAD.MOV.U32 R29, RZ, RZ, 0x1 ;  /* 0x00000001ff1d7424 */ /* 0x000fe200078e00ff */
[----:B------:R-:W-:Y:S01]  /*144a0*/  ULOP3.LUT UR39, UR37, 0x2, URZ, 0xfc, !UPT ;  /* 0x0000000225277892 */ /* 0x000fe2000f8efc3f */
[----:B------:R-:W-:Y:S01]  /*144b0*/  IMAD.MOV.U32 R19, RZ, RZ, RZ ;  /* 0x000000ffff137224 */ /* 0x000fe200078e00ff */
[----:B------:R-:W-:Y:S01]  /*144c0*/  ULOP3.LUT UR36, UR37, 0x1, URZ, 0xfc, !UPT ;  /* 0x0000000125247892 */ /* 0x000fe2000f8efc3f */
[----:B------:R-:W-:Y:S01]  /*144d0*/  ULDC UR38, c[0x0][0xc] ;  /* 0x0000030000267ab9 */ /* 0x000fe20000000800 */
[C---:B01----:R-:W-:Y:S01]  /*144e0*/  IMAD.SHL.U32 R2, R13.reuse, 0x10, RZ ;  /* 0x000000100d027824 */ /* 0x043fe200078e00ff */
[C---:B------:R-:W-:Y:S01]  /*144f0*/  LOP3.LUT R12, R13.reuse, 0x7f, RZ, 0xc0, !PT ;  /* 0x0000007f0d0c7812 */ /* 0x040fe200078ec0ff */
[C---:B------:R-:W-:Y:S01]  /*14500*/  IMAD.SHL.U32 R3, R13.reuse, 0x20, RZ ;  /* 0x000000200d037824 */ /* 0x040fe200078e00ff */
[----:B------:R-:W-:Y:S01]  /*14510*/  SHF.R.U32.HI R4, RZ, 0x1, R13 ;  /* 0x00000001ff047819 */ /* 0x000fe2000001160d */
[----:B------:R-:W-:Y:S01]  /*14520*/  IMAD.SHL.U32 R8, R13, 0x2, RZ ;  /* 0x000000020d087824 */ /* 0x000fe200078e00ff */
[----:B------:R-:W-:Y:S01]  /*14530*/  LOP3.LUT R5, R2, 0x90, RZ, 0xc0, !PT ;  /* 0x0000009002057812 */ /* 0x000fe200078ec0ff */
[----:B------:R-:W-:Y:S01]  /*14540*/  IMAD.SHL.U32 R6, R12, 0x10, RZ ;  /* 0x000000100c067824 */ /* 0x000fe200078e00ff */
[----:B------:R-:W-:-:S02]  /*14550*/  LOP3.LUT R23, R3, 0x360, RZ, 0xc0, !PT ;  /* 0x0000036003177812 */ /* 0x000fc400078ec0ff */
[----:B------:R-:W-:Y:S02]  /*14560*/  LOP3.LUT R3, R3, 0x80, RZ, 0xc0, !PT ;  /* 0x0000008003037812 */ /* 0x000fe400078ec0ff */
[----:B------:R-:W-:Y:S02]  /*14570*/  LOP3.LUT R8, R5, 0x10, R8, 0x78, !PT ;  /* 0x0000001005087812 */ /* 0x000fe400078e7808 */
[----:B------:R-:W-:Y:S02]  /*14580*/  LOP3.LUT R5, R4, 0x20, RZ, 0xc0, !PT ;  /* 0x0000002004057812 */ /* 0x000fe400078ec0ff */
[----:B------:R-:W-:Y:S02]  /*14590*/  LOP3.LUT R7, R2, 0x60, RZ, 0xc0, !PT ;  /* 0x0000006002077812 */ /* 0x000fe400078ec0ff */
[----:B------:R-:W-:Y:S01]  /*145a0*/  LOP3.LUT R3, R3, 0x10, R4, 0xf8, !PT ;  /* 0x0000001003037812 */ /* 0x000fe200078ef804 */
[----:B------:R-:W-:Y:S01]  /*145b0*/  IMAD.SHL.U32 R4, R13, 0x80, RZ ;  /* 0x000000800d047824 */ /* 0x000fe200078e00ff */
[----:B------:R-:W-:-:S02]  /*145c0*/  LOP3.LUT R5, R5, 0x10, R13, 0xf8, !PT ;  /* 0x0000001005057812 */ /* 0x000fc400078ef80d */
[--C-:B------:R-:W-:Y:S01]  /*145d0*/  LOP3.LUT R9, R7, 0x700, R6.reuse, 0xf8, !PT ;  /* 0x0000070007097812 */ /* 0x100fe200078ef806 */
[----:B------:R-:W-:Y:S01]  /*145e0*/  IMAD.SHL.U32 R7, R0, 0x800, RZ ;  /* 0x0000080000077824 */ /* 0x000fe200078e00ff */
[----:B------:R-:W-:Y:S01]  /*145f0*/  LOP3.LUT R23, R23, 0x400, R6, 0xf8, !PT ;  /* 0x0000040017177812 */ /* 0x000fe200078ef806 */
[----:B------:R-:W-:Y:S01]  /*14600*/  IMAD.SHL.U32 R0, R13, 0x4, RZ ;  /* 0x000000040d007824 */ /* 0x000fe200078e00ff */
[----:B------:R-:W-:Y:S02]  /*14610*/  LOP3.LUT R6, R4, 0x400, RZ, 0xc0, !PT ;  /* 0x0000040004067812 */ /* 0x000fe400078ec0ff */
[----:B------:R-:W-:Y:S02]  /*14620*/  LOP3.LUT R5, R5, 0x380, R4, 0xf8, !PT ;  /* 0x0000038005057812 */ /* 0x000fe400078ef804 */
[----:B------:R-:W-:Y:S02]  /*14630*/  LOP3.LUT P0, RZ, R13, 0x4, RZ, 0xc0, !PT ;  /* 0x000000040dff7812 */ /* 0x000fe4000780c0ff */
[----:B------:R-:W-:-:S02]  /*14640*/  LOP3.LUT R6, R6, 0x800, R7, 0xf8, !PT ;  /* 0x0000080006067812 */ /* 0x000fc400078ef807 */
[----:B------:R-:W-:Y:S02]  /*14650*/  LOP3.LUT R5, R5, 0x70, R2, 0x78, !PT ;  /* 0x0000007005057812 */ /* 0x000fe400078e7802 */
[----:B------:R-:W-:Y:S02]  /*14660*/  LOP3.LUT R0, R3, 0x10, R0, 0x78, !PT ;  /* 0x0000001003007812 */ /* 0x000fe400078e7800 */
[----:B------:R-:W-:Y:S01]  /*14670*/  LOP3.LUT R11, R6, R5, RZ, 0xfc, !PT ;  /* 0x00000005060b7212 */ /* 0x000fe200078efcff */
[----:B--2---:R-:W-:Y:S01]  /*14680*/  IMAD.U32 R5, RZ, RZ, UR4 ;  /* 0x00000004ff057e24 */ /* 0x004fe2000f8e00ff */
[----:B------:R-:W-:Y:S01]  /*14690*/  LOP3.LUT R23, R23, R0, RZ, 0xfc, !PT ;  /* 0x0000000017177212 */ /* 0x000fe200078efcff */
[----:B------:R-:W-:Y:S01]  /*146a0*/  IMAD.SHL.U32 R0, R13, 0x40, RZ ;  /* 0x000000400d007824 */ /* 0x000fe200078e00ff */
[----:B------:R-:W-:Y:S01]  /*146b0*/  LOP3.LUT R10, R9, R8, RZ, 0xfc, !PT ;  /* 0x00000008090a7212 */ /* 0x000fe200078efcff */
[C---:B------:R-:W-:Y:S01]  /*146c0*/  VIADD R4, R11.reuse, 0x40 ;  /* 0x000000400b047836 */ /* 0x040fe20000000000 */
[----:B------:R-:W-:Y:S01]  /*146d0*/  SHF.R.U32.HI R3, RZ, 0x1, R12 ;  /* 0x00000001ff037819 */ /* 0x000fe2000001160c */
[----:B------:R-:W-:Y:S01]  /*146e0*/  @P0 VIADD R4, R11, 0xffffffc0 ;  /* 0xffffffc00b040836 */ /* 0x000fe20000000000 */
[----:B------:R-:W-:Y:S01]  /*146f0*/  LOP3.LUT R0, R0, 0x40, RZ, 0xc0, !PT ;  /* 0x0000004000007812 */ /* 0x000fe200078ec0ff */
[----:B------:R-:W-:Y:S01]  /*14700*/  STL [R1+0x20], R10 ;  /* 0x0000200a01007387 */ /* 0x000fe20000100800 */
[----:B------:R-:W-:-:S02]  /*14710*/  LEA R17, R5, R17, 0x18 ;  /* 0x0000001105117211 */ /* 0x000fc400078ec0ff */
[----:B------:R-:W-:Y:S01]  /*14720*/  LOP3.LUT R3, R3, R0, RZ, 0xfc, !PT ;  /* 0x0000000003037212 */ /* 0x000fe200078efcff */
[----:B------:R-:W-:Y:S01]  /*14730*/  STL [R1], R11 ;  /* 0x0000000b01007387 */ /* 0x000fe20000100800 */
[----:B------:R-:W-:Y:S02]  /*14740*/  IADD3 R3, R17, R10, RZ ;  /* 0x0000000a11037210 */ /* 0x000fe40007ffe0ff */
[----:B------:R-:W-:Y:S01]  /*14750*/  LOP3.LUT R2, R2, 0x10, RZ, 0xc0, !PT ;  /* 0x0000001002027812 */ /* 0x000fe200078ec0ff */
[----:B------:R-:W-:Y:S03]  /*14760*/  STL [R1+0x18], R5 ;  /* 0x0000180501007387 */ /* 0x000fe60000100800 */
[----:B------:R-:W-:Y:S01]  /*14770*/  LOP3.LUT R0, R2, 0x40, RZ, 0xfc, !PT ;  /* 0x0000004002007812 */ /* 0x000fe200078efcff */
[----:B------:R0:W-:Y:S01]  /*14780*/  STL [R1+0x1c], R4 ;  /* 0x00001c0401007387 */ /* 0x0001e20000100800 */
[----:B------:R-:W-:-:S03]  /*14790*/  LOP3.LUT R0, R23, 0x2800, RZ, 0xfc, !PT ;  /* 0x0000280017007812 */ /* 0x000fc600078efcff */
[----:B------:R-:W-:Y:S01]  /*147a0*/  STL [R1+0x50], RZ ;  /* 0x000050ff01007387 */ /* 0x000fe20000100800 */
[----:B0-----:R-:W-:-:S05]  /*147b0*/  IMAD.MOV.U32 R4, RZ, RZ, 0x1 ;  /* 0x00000001ff047424 */ /* 0x001fca00078e00ff */
[----:B------:R0:W-:Y:S04]  /*147c0*/  STL [R1+0x4], R4 ;  /* 0x0000040401007387 */ /* 0x0001e80000100800 */
[----:B------:R1:W-:Y:S01]  /*147d0*/  STL [R1+0x3c], R3 ;  /* 0x00003c0301007387 */ /* 0x0003e20000100800 */
[----:B0-----:R-:W-:Y:S02]  /*147e0*/  LOP3.LUT R4, R2, 0x20, RZ, 0xfc, !PT ;  /* 0x0000002002047812 */ /* 0x001fe400078efcff */
[----:B------:R-:W-:-:S07]  /*147f0*/  LOP3.LUT R2, R23, 0x1800, RZ, 0xfc, !PT ;  /* 0x0000180017027812 */ /* 0x000fce00078efcff */
.L_x_11623:
[----:B01-3--:R-:W0:Y:S02]  /*14800*/  LDC.64 R2, c[0x0][0xc88] ;  /* 0x00032200ff027b82 */ /* 0x00be240000000a00 */
[----:B0-----:R-:W-:-:S05]  /*14810*/  IMAD.WIDE R2, R27, 0x4, R2 ;  /* 0x000000041b027825 */ /* 0x001fca00078e0202 */
[----:B--2---:R-:W2:Y:S01]  /*14820*/  LDG.E R18, desc[UR42][R2.64] ;  /* 0x0000002a02127981 */ /* 0x004ea2000c1e1900 */
        /* <DEDUP_REMOVED lines=8> */
[----:B--2---:R-:W-:-:S11]  /*148b0*/  SHF.R.S32.HI R0, RZ, 0x1f, R18 ;  /* 0x0000001fff007819 */ /* 0x004fd60000011412 */
        /* <DEDUP_REMOVED lines=9> */
[----:B------:R-:W-:Y:S01]  /*14950*/  STL [R1+0x14], R12 ;  /* 0x0000140c01007387 */ /* 0x000fe20000100800 */
[----:B------:R-:W-:Y:S01]  /*14960*/  ISETP.NE.AND.EX P0, PT, RZ, UR5, PT, P0 ;  /* 0x00000005ff007c0c */ /* 0x000fe2000bf05300 */
[----:B0-----:R-:W-:Y:S01]  /*14970*/  IMAD.MOV.U32 R0, RZ, RZ, RZ ;  /* 0x000000ffff007224 */ /* 0x001fe200078e00ff */
[----:B------:R-:W-:Y:S01]  /*14980*/  ISETP.NE.AND.EX P1, PT, RZ, UR9, PT, P1 ;  /* 0x00000009ff007c0c */ /* 0x000fe2000bf25310 */
[----:B------:R-:W-:Y:S01]  /*14990*/  STL [R1+0x30], R11 ;  /* 0x0000300b01007387 */ /* 0x000fe20000100800 */
        /* <DEDUP_REMOVED lines=23> */
[----:B---3--:R0:W-:Y:S04]  /*14b10*/  STL [R1+0x48], R8 ;  /* 0x0000480801007387 */ /* 0x0081e80000100800 */
        /* <DEDUP_REMOVED lines=8> */
.L_x_11504:
[----:B------:R-:W-:Y:S01]  /*14ba0*/  ULDC.64 UR4, c[0x0][0xa20] ;  /* 0x0002880000047ab9 */ /* 0x000fe20000000a00 */
[C---:B------:R-:W-:Y:S02]  /*14bb0*/  LOP3.LUT R9, R26.reuse, 0xff000000, RZ, 0xc0, !PT ;  /* 0xff0000001a097812 */ /* 0x040fe400078ec0ff */
[----:B------:R-:W-:Y:S02]  /*14bc0*/  ISETP.NE.U32.AND P0, PT, RZ, UR4, PT ;  /* 0x00000004ff007c0c */ /* 0x000fe4000bf05070 */
[----:B------:R-:W-:Y:S02]  /*14bd0*/  SHF.R.U32.HI R9, RZ, 0x8, R9 ;  /* 0x00000008ff097819 */ /* 0x000fe40000011609 */
[----:B------:R-:W-:Y:S02]  /*14be0*/  ISETP.NE.AND.EX P0, PT, RZ, UR5, PT, P0 ;  /* 0x00000005ff007c0c */ /* 0x000fe4000bf05300 */
[C---:B0-----:R-:W-:Y:S02]  /*14bf0*/  LOP3.LUT R2, R26.reuse, 0xff0000, RZ, 0xc0, !PT ;  /* 0x00ff00001a027812 */ /* 0x041fe400078ec0ff */
[----:B------:R-:W-:Y:S01]  /*14c00*/  LOP3.LUT R16, R26, 0xffff, RZ, 0xc0, !PT ;  /* 0x0000ffff1a107812 */ /* 0x000fe200078ec0ff */
[----:B------:R-:W-:Y:S01]  /*14c10*/  IMAD.MOV.U32 R26, RZ, RZ, R18 ;  /* 0x000000ffff1a7224 */ /* 0x000fe200078e0012 */
[----:B------:R-:W-:-:S07]  /*14c20*/  LEA.HI R9, R2, R9, RZ, 0x10 ;  /* 0x0000000902097211 */ /* 0x000fce00078f80ff */
[----:B------:R-:W-:Y:S05]  /*14c30*/  @!P0 BRA `(.L_x_11505) ;  /* 0x0000000000108947 */ /* 0x000fea0003800000 */
[----:B------:R-:W-:-:S04]  /*14c40*/  IADD3 R6, P0, R12, UR4, RZ ;  /* 0x000000040c067c10 */ /* 0x000fc8000ff1e0ff */
[----:B------:R-:W-:-:S05]  /*14c50*/  IADD3.X R7, R11, UR5, RZ, P0, !PT ;  /* 0x000000050b077c10 */ /* 0x000fca00087fe4ff */
[----:B------:R0:W5:Y:S01]  /*14c60*/  LDG.E R6, desc[UR42][R6.64] ;  /* 0x0000002a06067981 */ /* 0x000162000c1e1900 */
[----:B------:R-:W-:Y:S05]  /*14c70*/  BRA `(.L_x_11506) ;  /* 0x0000000000247947 */ /* 0x000fea0003800000 */
.L_x_11505:
        /* <DEDUP_REMOVED lines=9> */
.L_x_11506:
[----:B------:R-:W2:Y:S04]  /*14d10*/  @P2 LDG.E R2, desc[UR42][R4.64] ;  /* 0x0000002a04022981 */ /* 0x000ea8000c1e1900 */
[----:B------:R-:W2:Y:S01]  /*14d20*/  @P2 LDG.E R4, desc[UR42][R4.64+0x4] ;  /* 0x0000042a04042981 */ /* 0x000ea2000c1e1900 */
[----:B0----5:R-:W-:Y:S01]  /*14d30*/  IMAD.IADD R7, R6, 0x1, -R10 ;  /* 0x0000000106077824 */ /* 0x021fe200078e0a0a */
[----:B------:R-:W-:Y:S01]  /*14d40*/  BSSY B0, `(.L_x_11507) ;  /* 0x000002a000007945 */ /* 0x000fe20003800000 */
[----:B------:R-:W-:Y:S01]  /*14d50*/  LOP3.LUT R21, R9, 0xff, RZ, 0xc0, !PT ;  /* 0x000000ff09157812 */ /* 0x000fe200078ec0ff */
[----:B--2---:R-:W-:Y:S01]  /*14d60*/  @P2 IMAD.IADD R8, R4, 0x1, -R2 ;  /* 0x0000000104082824 */ /* 0x004fe200078e0a02 */
[----:B------:R-:W-:-:S03]  /*14d70*/  SHF.R.U32.HI R4, RZ, 0x10, R9 ;  /* 0x00000010ff047819 */ /* 0x000fc60000011609 */
[----:B------:R-:W-:-:S04]  /*14d80*/  IMAD.IADD R3, R7, 0x1, R8 ;  /* 0x0000000107037824 */ /* 0x000fc800078e0208 */
[C---:B------:R-:W-:Y:S01]  /*14d90*/  VIADD R2, R3.reuse, 0x7f ;  /* 0x0000007f03027836 */ /* 0x040fe20000000000 */
[----:B------:R0:W-:Y:S01]  /*14da0*/  STL [R1+0x34], R3 ;  /* 0x0000340301007387 */ /* 0x0001e20000100800 */
[----:B------:R-:W-:-:S03]  /*14db0*/  ISETP.GE.AND P1, PT, R3, 0x1, PT ;  /* 0x000000010300780c */ /* 0x000fc60003f26270 */
[----:B------:R-:W-:-:S04]  /*14dc0*/  SHF.R.S32.HI R20, RZ, 0x1f, R2 ;  /* 0x0000001fff147819 */ /* 0x000fc80000011402 */
[----:B------:R-:W-:Y:S01]  /*14dd0*/  LEA.HI R20, R20, R2, RZ, 0x7 ;  /* 0x0000000214147211 */ /* 0x000fe200078f38ff */
[----:B------:R-:W-:-:S03]  /*14de0*/  IMAD.MOV.U32 R2, RZ, RZ, RZ ;  /* 0x000000ffff027224 */ /* 0x000fc600078e00ff */
[----:B------:R-:W-:Y:S02]  /*14df0*/  SHF.R.S32.HI R20, RZ, 0x7, R20 ;  /* 0x00000007ff147819 */ /* 0x000fe40000011414 */
[----:B0-----:R-:W-:Y:S05]  /*14e00*/  @!P1 BRA `(.L_x_11508) ;  /* 0x0000000000749947 */ /* 0x001fea0003800000 */
        /* <DEDUP_REMOVED lines=8> */
[----:B------:R0:W2:Y:S02]  /*14e90*/  F2I.FTZ.U32.TRUNC.NTZ R3, R2 ;  /* 0x0000000200037305 */ /* 0x0000a4000021f000 */
[----:B0-----:R-:W-:-:S04]  /*14ea0*/  LOP3.LUT R2, R9, R5, RZ, 0x3c, !PT ;  /* 0x0000000509027212 */ /* 0x001fc800078e3cff */
[----:B------:R-:W-:Y:S01]  /*14eb0*/  ISETP.GE.AND P4, PT, R2, RZ, PT ;  /* 0x000000ff0200720c */ /* 0x000fe20003f86270 */
[----:B--2---:R-:W-:-:S04]  /*14ec0*/  IMAD.MOV R2, RZ, RZ, -R3 ;  /* 0x000000ffff027224 */ /* 0x004fc800078e0a03 */
[----:B-1----:R-:W-:Y:S02]  /*14ed0*/  IMAD R10, R2, R6, RZ ;  /* 0x00000006020a7224 */ /* 0x002fe400078e02ff */
        /* <DEDUP_REMOVED lines=16> */
.L_x_11508:
[----:B------:R-:W-:Y:S05]  /*14fe0*/  BSYNC B0 ;  /* 0x0000000000007941 */ /* 0x000fea0003800000 */
.L_x_11507:
        /* <DEDUP_REMOVED lines=8> */
[----:B------:R-:W-:-:S05]  /*15070*/  SHF.R.U32.HI R3, RZ, 0x7, R3 ;  /* 0x00000007ff037819 */ /* 0x000fca0000011603 */
[----:B-1----:R-:W-:-:S06]  /*15080*/  IMAD.MOV.U32 R10, RZ, RZ, R3 ;  /* 0x000000ffff0a7224 */ /* 0x002fcc00078e0003 */
[----:B------:R-:W-:-:S05]  /*15090*/  @P0 VIADD R2, R2, 0x7f ;  /* 0x0000007f02020836 */ /* 0x000fca0000000000 */
[----:B------:R-:W-:-:S04]  /*150a0*/  @P0 SHF.R.S32.HI R5, RZ, 0x1f, R2 ;  /* 0x0000001fff050819 */ /* 0x000fc80000011402 */
[----:B------:R-:W-:-:S04]  /*150b0*/  @P0 LEA.HI R2, R5, R2, RZ, 0x7 ;  /* 0x0000000205020211 */ /* 0x000fc800078f38ff */
        /* <DEDUP_REMOVED lines=11> */
.L_x_11671:
[----:B-1----:R-:W-:Y:S02]  /*15170*/  ISETP.NE.AND P0, PT, R14, RZ, PT ;  /* 0x000000ff0e00720c */ /* 0x002fe40003f05270 */
[----:B------:R-:W-:-:S11]  /*15180*/  PLOP3.LUT P6, PT, PT, PT, PT, 0x8, 0x0 ;  /* 0x000000000000781c */ /* 0x000fd60003fce170 */
[----:B------:R-:W-:Y:S05]  /*15190*/  @P0 BRA `(.L_x_11512) ;  /* 0x00000000000c0947 */ /* 0x000fea0003800000 */
[----:B------:R-:W-:-:S03]  /*151a0*/  UMOV UR4, 0xffffffff ;  /* 0xffffffff00047882 */ /* 0x000fc60000000000 */
[----:B------:R-:W-:Y:S05]  /*151b0*/  BRA.DIV UR4, `(.L_x_11513) ;  /* 0x0000006a04c87947 */ /* 0x000fea000b800000 */
[----:B------:R-:W-:-:S13]  /*151c0*/  ELECT P6, URZ, PT ;  /* 0x00000000003f782f */ /* 0x000fda00038c0000 */
.L_x_11512:
        /* <DEDUP_REMOVED lines=9> */
.L_x_11674:
[----:B------:R-:W-:Y:S05]  /*15260*/  BSYNC B1 ;  /* 0x0000000000017941 */ /* 0x000fea0003800000 */
.L_x_11514:
        /* <DEDUP_REMOVED lines=11> */
.L_x_11675:
[----:B------:R-:W-:Y:S05]  /*15320*/  BSYNC B2 ;  /* 0x0000000000027941 */ /* 0x000fea0003800000 */
.L_x_11518:
        /* <DEDUP_REMOVED lines=9> */
.L_x_11521:
[----:B------:R-:W-:Y:S05]  /*153c0*/  BSYNC B2 ;  /* 0x0000000000027941 */ /* 0x000fea0003800000 */
.L_x_11520:
[----:B------:R-:W-:Y:S01]  /*153d0*/  IMAD.MOV.U32 R22, RZ, RZ, RZ ;  /* 0x000000ffff167224 */ /* 0x000fe200078e00ff */
[----:B------:R-:W-:Y:S01]  /*153e0*/  LEA R6, R10, R0, 0x7 ;  /* 0x000000000a067211 */ /* 0x000fe200078e38ff */
[----:B------:R-:W-:Y:S01]  /*153f0*/  IMAD R7, R28, 0x3000, R17 ;  /* 0x000030001c077824 */ /* 0x000fe200078e0211 */
[----:B------:R-:W-:Y:S01]  /*15400*/  UIADD3 UR4, UP0, UR40, 0x570, URZ ;  /* 0x0000057028047890 */ /* 0x000fe2000ff1e03f */
[----:B------:R-:W-:Y:S01]  /*15410*/  PLOP3.LUT P0, PT, PT, PT, PT, 0x80, 0x0 ;  /* 0x000000000000781c */ /* 0x000fe20003f0f070 */
[----:B0-----:R-:W-:Y:S01]  /*15420*/  VIADD R5, R8, 0x19c90 ;  /* 0x00019c9008057836 */ /* 0x001fe20000000000 */
[----:B------:R-:W-:Y:S01]  /*15430*/  R2UR UR10, R22 ;  /* 0x00000000160a72ca */ /* 0x000fe200000e0000 */
[----:B------:R-:W-:Y:S01]  /*15440*/  VIADD R6, R6, 0xffffff80 ;  /* 0xffffff8006067836 */ /* 0x000fe20000000000 */
[----:B------:R-:W-:Y:S01]  /*15450*/  UIADD3.X UR5, URZ, UR41, URZ, UP0, !UPT ;  /* 0x000000293f057290 */ /* 0x000fe200087fe43f */
[----:B------:R-:W-:Y:S01]  /*15460*/  VIADD R9, R7, 0x13800 ;  /* 0x0001380007097836 */ /* 0x000fe20000000000 */
[----:B------:R-:W-:Y:S01]  /*15470*/  UMOV UR6, 0x0 ;  /* 0x0000000000067882 */ /* 0x000fe20000000000 */
[----:B------:R-:W-:-:S10]  /*15480*/  UMOV UR7, 0x12f00000 ;  /* 0x12f0000000077882 */ /* 0x000fd40000000000 */
.L_x_11522:
        /* <DEDUP_REMOVED lines=16> */
.L_x_11523:
        /* <DEDUP_REMOVED lines=16> */
.L_x_11524:
        /* <DEDUP_REMOVED lines=13> */
.L_x_11676:
[----:B------:R-:W-:Y:S05]  /*15760*/  BSYNC B2 ;  /* 0x0000000000027941 */ /* 0x000fea0003800000 */
.L_x_11525:
        /* <DEDUP_REMOVED lines=11> */
.L_x_11528:
[----:B------:R-:W-:Y:S05]  /*15820*/  BSYNC B2 ;  /* 0x0000000000027941 */ /* 0x000fea0003800000 */
.L_x_11527:
        /* <DEDUP_REMOVED lines=8> */
.L_x_11529:
        /* <DEDUP_REMOVED lines=15> */
.L_x_11530:
        /* <DEDUP_REMOVED lines=15> */
.L_x_11531:
        /* <DEDUP_REMOVED lines=10> */
.L_x_11517:
[----:B------:R-:W-:Y:S05]  /*15b30*/  BSYNC B1 ;  /* 0x0000000000017941 */ /* 0x000fea0003800000 */
.L_x_11516:
        /* <DEDUP_REMOVED lines=11> */
.L_x_11548:
[----:B------:R-:W-:Y:S05]  /*15bf0*/  YIELD ;  /* 0x0000000000007946 */ /* 0x000fea0003800000 */
[----:B------:R-:W-:Y:S04]  /*15c00*/  BSSY B1, `(.L_x_11532) ;  /* 0x000008b000017945 */ /* 0x000fe80003800000 */
[----:B-1----:R-:W-:Y:S05]  /*15c10*/  @!P6 BRA `(.L_x_11533) ;  /* 0x000000080024e947 */ /* 0x002fea0003800000 */
        /* <DEDUP_REMOVED lines=9> */
.L_x_11677:
[----:B------:R-:W-:Y:S05]  /*15cb0*/  BSYNC B2 ;  /* 0x0000000000027941 */ /* 0x000fea0003800000 */
.L_x_11534:
        /* <DEDUP_REMOVED lines=9> */
.L_x_11537:
[----:B------:R-:W-:Y:S05]  /*15d50*/  BSYNC B2 ;  /* 0x0000000000027941 */ /* 0x000fea0003800000 */
.L_x_11536:
        /* <DEDUP_REMOVED lines=11> */
.L_x_11538:
        /* <DEDUP_REMOVED lines=16> */
.L_x_11539:
        /* <DEDUP_REMOVED lines=16> */
.L_x_11540:
        /* <DEDUP_REMOVED lines=13> */
.L_x_11678:
[----:B------:R-:W-:Y:S05]  /*160e0*/  BSYNC B2 ;  /* 0x0000000000027941 */ /* 0x000fea0003800000 */
.L_x_11541:
        /* <DEDUP_REMOVED lines=11> */
.L_x_11544:
[----:B------:R-:W-:Y:S05]  /*161a0*/  BSYNC B2 ;  /* 0x0000000000027941 */ /* 0x000fea0003800000 */
.L_x_11543:
        /* <DEDUP_REMOVED lines=8> */
.L_x_11545:
        /* <DEDUP_REMOVED lines=15> */
.L_x_11546:
        /* <DEDUP_REMOVED lines=15> */
.L_x_11547:
        /* <DEDUP_REMOVED lines=10> */
.L_x_11533:
[----:B------:R-:W-:Y:S05]  /*164b0*/  BSYNC B1 ;  /* 0x0000000000017941 */ /* 0x000fea0003800000 */
.L_x_11532:
[----:B------:R-:W2:Y:S01]  /*164c0*/  LDL.LU R8, [R1+0x4] ;  /* 0x0000040001087983 */ /* 0x000ea20000300800 */
[----:B------:R-:W-:Y:S02]  /*164d0*/  IADD3 R28, R28, 0x1, RZ ;  /* 0x000000011c1c7810 */ /* 0x000fe40007ffe0ff */
[C---:B------:R-:W-:Y:S01]  /*164e0*/  ISETP.GT.AND P3, PT, R10.reuse, R3, PT ;  /* 0x000000030a00720c */ /* 0x040fe20003f64270 */
[----:B------:R-:W-:Y:S01]  /*164f0*/  VIADD R10, R10, 0xffffffff ;  /* 0xffffffff0a0a7836 */ /* 0x000fe20000000000 */
[----:B------:R-:W-:-:S04]  /*16500*/  ISETP.NE.AND P2, PT, R28, 0x2, PT ;  /* 0x000000021c00780c */ /* 0x000fc80003f45270 */
[----:B------:R-:W-:Y:S02]  /*16510*/  SEL R5, RZ, 0x1, P2 ;  /* 0x00000001ff057807 */ /* 0x000fe40001000000 */
[----:B------:R-:W-:Y:S02]  /*16520*/  SEL R28, R28, RZ, P2 ;  /* 0x000000ff1c1c7207 */ /* 0x000fe40001000000 */
[----:B--2---:R-:W-:-:S05]  /*16530*/  LOP3.LUT R8, R8, R5, RZ, 0x3c, !PT ;  /* 0x0000000508087212 */ /* 0x004fca00078e3cff */
[----:B------:R1:W-:Y:S01]  /*16540*/  STL [R1+0x4], R8 ;  /* 0x0000040801007387 */ /* 0x0003e20000100800 */
[----:B------:R-:W-:Y:S05]  /*16550*/  @P3 BRA `(.L_x_11548) ;  /* 0xfffffff400a43947 */ /* 0x000fea000383ffff */
.L_x_11510:
[----:B------:R-:W-:Y:S05]  /*16560*/  BSYNC B0 ;  /* 0x0000000000007941 */ /* 0x000fea0003800000 */
.L_x_11509:
[----:B------:R-:W-:Y:S05]  /*16570*/  @!P0 WARPSYNC.ALL ;  /* 0x0000000000008948 */ /* 0x000fea0003800000 */
[----:B------:R-:W-:Y:S01]  /*16580*/  @!P0 BAR.SYNC.DEFER_BLOCKING 0xc, 0x200 ;  /* 0x0308000000008b1d */ /* 0x000fe20000010000 */
[----:B------:R-:W-:-:S05]  /*16590*/  IMAD.MOV.U32 R0, RZ, RZ, RZ ;  /* 0x000000ffff007224 */ /* 0x000fca00078e00ff */
[----:B------:R-:W-:Y:S04]  /*165a0*/  BSSY B0, `(.L_x_11549) ;  /* 0x000001f000007945 */ /* 0x000fe80003800000 */
[----:B------:R-:W-:Y:S05]  /*165b0*/  @!P1 BRA `(.L_x_11550) ;  /* 0x0000000000749947 */ /* 0x000fea0003800000 */
[----:B------:R-:W-:-:S13]  /*165c0*/  ISETP.NE.AND P0, PT, R4, RZ, PT ;  /* 0x000000ff0400720c */ /* 0x000fda0003f05270 */
[----:B------:R-:W2:Y:S02]  /*165d0*/  @!P0 LDC R4, c[0x0][0x9f0] ;  /* 0x00027c00ff048b82 */ /* 0x000ea40000000800 */
[----:B--2---:R-:W-:-:S04]  /*165e0*/  IABS R0, R4 ;  /* 0x0000000400007213 */ /* 0x004fc80000000000 */
[----:B------:R-:W2:Y:S08]  /*165f0*/  I2F.RP R2, R0 ;  /* 0x0000000000027306 */ /* 0x000eb00000209400 */
[----:B--2---:R-:W2:Y:S02]  /*16600*/  MUFU.RCP R2, R2 ;  /* 0x0000000200027308 */ /* 0x004ea40000001000 */
[----:B--2---:R-:W-:-:S06]  /*16610*/  VIADD R2, R2, 0xffffffe ;  /* 0x0ffffffe02027836 */ /* 0x004fcc0000000000 */
[----:B------:R-:W2:Y:S02]  /*16620*/  F2I.FTZ.U32.TRUNC.NTZ R3, R2 ;  /* 0x0000000200037305 */ /* 0x000ea4000021f000 */
[----:B--2---:R-:W-:-:S04]  /*16630*/  IMAD.MOV R2, RZ, RZ, -R3 ;  /* 0x000000ffff027224 */ /* 0x004fc800078e0a03 */
[----:B------:R-:W-:Y:S02]  /*16640*/  IMAD R5, R2, R0, RZ ;  /* 0x0000000002057224 */ /* 0x000fe400078e02ff */
[----:B------:R-:W-:-:S04]  /*16650*/  IMAD.MOV.U32 R2, RZ, RZ, RZ ;  /* 0x000000ffff027224 */ /* 0x000fc800078e00ff */
[----:B------:R-:W-:Y:S01]  /*16660*/  IMAD.HI.U32 R7, R3, R5, R2 ;  /* 0x0000000503077227 */ /* 0x000fe200078e0002 */
[----:B------:R-:W-:Y:S02]  /*16670*/  IABS R2, R4 ;  /* 0x0000000400027213 */ /* 0x000fe40000000000 */
[----:B------:R-:W-:-:S03]  /*16680*/  IADD3 R5, R20, -0x1, R4 ;  /* 0xffffffff14057810 */ /* 0x000fc60007ffe004 */
[----:B------:R-:W-:Y:S01]  /*16690*/  IMAD.MOV R2, RZ, RZ, -R2 ;  /* 0x000000ffff027224 */ /* 0x000fe200078e0a02 */
[----:B------:R-:W-:Y:S02]  /*166a0*/  IABS R3, R5 ;  /* 0x0000000500037213 */ /* 0x000fe40000000000 */
[----:B------:R-:W-:Y:S01]  /*166b0*/  LOP3.LUT R5, R5, R4, RZ, 0x3c, !PT ;  /* 0x0000000405057212 */ /* 0x000fe200078e3cff */
[----:B------:R-:W-:Y:S02]  /*166c0*/  IMAD.MOV.U32 R6, RZ, RZ, R2 ;  /* 0x000000ffff067224 */ /* 0x000fe400078e0002 */
        /* <DEDUP_REMOVED lines=12> */
.L_x_11550:
[----:B------:R-:W-:Y:S05]  /*16790*/  BSYNC B0 ;  /* 0x0000000000007941 */ /* 0x000fea0003800000 */
.L_x_11549:
[----:B------:R-:W-:-:S05]  /*167a0*/  IMAD R3, R21, R0, RZ ;  /* 0x0000000015037224 */ /* 0x000fca00078e02ff */
[----:B------:R-:W-:Y:S01]  /*167b0*/  VIADDMNMX R2, R3, R0, R20, PT ;  /* 0x0000000003027246 */ /* 0x000fe20003800114 */
[----:B------:R2:W-:Y:S03]  /*167c0*/  STL [R1+0xc], R3 ;  /* 0x00000c0301007387 */ /* 0x0005e60000100800 */
        /* <DEDUP_REMOVED lines=8> */
[----:B------:R-:W-:Y:S02]  /*16850*/  VOTEU.ANY UR4, UPT, PT ;  /* 0x0000000000047886 */ /* 0x000fe400038e0100 */
[----:B------:R-:W2:Y:S08]  /*16860*/  FLO.U32 R0, UR4 ;  /* 0x0000000400007d00 */ /* 0x000eb000080e0000 */
[----:B------:R-:W3:Y:S01]  /*16870*/  POPC R5, UR4 ;  /* 0x0000000400057d09 */ /* 0x000ee20008000000 */
[----:B--2---:R-:W-:-:S02]  /*16880*/  ISETP.EQ.U32.AND P0, PT, R0, R3, PT ;  /* 0x000000030000720c */ /* 0x004fc40003f02070 */
[----:B------:R-:W3:Y:S11]  /*16890*/  LDC.64 R2, c[0x0][0xc60] ;  /* 0x00031800ff027b82 */ /* 0x000ef60000000a00 */
[----:B---3--:R-:W2:Y:S01]  /*168a0*/  @P0 ATOMG.E.ADD.STRONG.GPU PT, R3, desc[UR42][R2.64], R5 ;  /* 0x00000005020309a8 */ /* 0x008ea200081ee1ea */
[----:B------:R-:W3:Y:S02]  /*168b0*/  S2R R4, SR_LTMASK ;  /* 0x0000000000047919 */ /* 0x000ee40000003900 */
[----:B---3--:R-:W-:-:S04]  /*168c0*/  LOP3.LUT R4, R4, UR4, RZ, 0xc0, !PT ;  /* 0x0000000404047c12 */ /* 0x008fc8000f8ec0ff */
[----:B------:R-:W3:Y:S01]  /*168d0*/  POPC R7, R4 ;  /* 0x0000000400077309 */ /* 0x000ee20000000000 */
[----:B--2---:R-:W3:Y:S02]  /*168e0*/  SHFL.IDX PT, R0, R3, R0, 0x1f ;  /* 0x00001f0003007589 */ /* 0x004ee400000e0000 */
[----:B---3--:R-:W-:Y:S01]  /*168f0*/  IADD3 R24, R0, UR38, R7 ;  /* 0x0000002600187c10 */ /* 0x008fe2000fffe007 */
[----:B------:R-:W-:Y:S06]  /*16900*/  BRA `(.L_x_11552) ;  /* 0x0000003800187947 */ /* 0x000fec0003800000 */
.L_x_11551:
        /* <DEDUP_REMOVED lines=15> */
[----:B-1----:R-:W-:Y:S02]  /*16a00*/  IMAD.MOV.U32 R8, RZ, RZ, 0x70 ;  /* 0x00000070ff087424 */ /* 0x002fe400078e00ff */
[----:B------:R-:W-:Y:S02]  /*16a10*/  IMAD.MOV.U32 R12, RZ, RZ, 0x1 ;  /* 0x00000001ff0c7424 */ /* 0x000fe400078e00ff */
[----:B------:R-:W-:-:S07]  /*16a20*/  IMAD.MOV.U32 R13, RZ, RZ, RZ ;  /* 0x000000ffff0d7224 */ /* 0x000fce00078e00ff */
[----:B------:R-:W-:-:S07]  /*16a30*/  LEPC R20, `(.L_x_11554) ;  /* 0x000000001014794e */ /* 0x000fce0000000000 */
[----:B0-2---:R-:W-:Y:S05]  /*16a40*/  CALL.ABS.NOINC R2 ;  /* 0x0000000002007343 */ /* 0x005fea0003c00000 */
.L_x_11554:
[----:B------:R-:W-:Y:S05]  /*16a50*/  BSYNC B6 ;  /* 0x0000000000067941 */ /* 0x000fea0003800000 */
.L_x_11553:
[----:B------:R-:W2:Y:S01]  /*16a60*/  LDL.LU R2, [R1+0x24] ;  /* 0x0000240001027983 */ /* 0x000ea20000300800 */
[----:B------:R-:W-:Y:S01]  /*16a70*/  VIADD R0, R17, 0x9000 ;  /* 0x0000900011007836 */ /* 0x000fe20000000000 */
[----:B------:R-:W-:Y:S04]  /*16a80*/  BSSY B6, `(.L_x_11555) ;  /* 0x0000016000067945 */ /* 0x000fe80003800000 */
[----:B------:R-:W-:Y:S02]  /*16a90*/  LOP3.LUT P0, RZ, R0, 0x9f, RZ, 0xc0, !PT ;  /* 0x0000009f00ff7812 */ /* 0x000fe4000780c0ff */
[----:B--2---:R-:W-:-:S11]  /*16aa0*/  LOP3.LUT R2, R2, 0xfffffffe, RZ, 0xc0, !PT ;  /* 0xfffffffe02027812 */ /* 0x004fd600078ec0ff */
[----:B------:R-:W-:-:S05]  /*16ab0*/  @P0 LOP3.LUT R2, R2, 0x1, RZ, 0xfc, !PT ;  /* 0x0000000102020812 */ /* 0x000fca00078efcff */
[----:B------:R2:W-:Y:S01]  /*16ac0*/  STL [R1+0x24], R2 ;  /* 0x0000240201007387 */ /* 0x0005e20000100800 */
[----:B------:R-:W-:Y:S05]  /*16ad0*/  @!P0 BRA `(.L_x_11556) ;  /* 0x0000000000408947 */ /* 0x000fea0003800000 */
[----:B--2---:R-:W-:Y:S01]  /*16ae0*/  MOV R2, 0x0 ;  /* 0x0000000000027802 */ /* 0x004fe20000000f00 */
        /* <DEDUP_REMOVED lines=15> */
.L_x_11556:
[----:B------:R-:W-:Y:S05]  /*16be0*/  BSYNC B6 ;  /* 0x0000000000067941 */ /* 0x000fea0003800000 */
.L_x_11555:
[----:B------:R-:W-:Y:S01]  /*16bf0*/  VIADD R22, R17, 0x3000 ;  /* 0x0000300011167836 */ /* 0x000fe20000000000 */
[----:B------:R-:W-:Y:S04]  /*16c00*/  BSSY B6, `(.L_x_11557) ;  /* 0x0000013000067945 */ /* 0x000fe80003800000 */
[----:B------:R-:W-:-:S13]  /*16c10*/  LOP3.LUT P0, RZ, R22, 0x3ff, RZ, 0xc0, !PT ;  /* 0x000003ff16ff7812 */ /* 0x000fda000780c0ff */
[----:B------:R-:W-:Y:S05]  /*16c20*/  @!P0 BRA `(.L_x_11558) ;  /* 0x0000000000408947 */ /* 0x000fea0003800000 */
[----:B--2---:R-:W-:Y:S01]  /*16c30*/  MOV R2, 0x0 ;  /* 0x0000000000027802 */ /* 0x004fe20000000f00 */
[----:B------:R-:W-:Y:S01]  /*16c40*/  ULDC.64 UR6, c[0x4][0x1b0] ;  /* 0x01006c0000067ab9 */ /* 0x000fe20000000a00 */
[----:B------:R-:W-:Y:S01]  /*16c50*/  ULDC.64 UR8, c[0x4][0x1b8] ;  /* 0x01006e0000087ab9 */ /* 0x000fe20000000a00 */
[----:B------:R-:W-:Y:S01]  /*16c60*/  ULDC.64 UR4, c[0x4][0x50] ;  /* 0x0100140000047ab9 */ /* 0x000fe20000000a00 */
[----:B------:R-:W-:Y:S01]  /*16c70*/  MOV R4, UR6 ;  /* 0x0000000600047c02 */ /* 0x000fe20008000f00 */
[----:B------:R-:W-:Y:S01]  /*16c80*/  IMAD.U32 R5, RZ, RZ, UR7 ;  /* 0x00000007ff057e24 */ /* 0x000fe2000f8e00ff */
[----:B------:R-:W2:Y:S01]  /*16c90*/  LDC.64 R2, c[0x4][R2] ;  /* 0x0100000002027b82 */ /* 0x000ea20000000a00 */
[----:B------:R-:W-:Y:S02]  /*16ca0*/  IMAD.U32 R6, RZ, RZ, UR8 ;  /* 0x00000008ff067e24 */ /* 0x000fe4000f8e00ff */
[----:B------:R-:W-:Y:S02]  /*16cb0*/  IMAD.U32 R7, RZ, RZ, UR9 ;  /* 0x00000009ff077e24 */ /* 0x000fe4000f8e00ff */
[----:B------:R-:W-:-:S02]  /*16cc0*/  IMAD.U32 R10, RZ, RZ, UR4 ;  /* 0x00000004ff0a7e24 */ /* 0x000fc4000f8e00ff */
[----:B------:R-:W-:Y:S02]  /*16cd0*/  IMAD.U32 R11, RZ, RZ, UR5 ;  /* 0x00000005ff0b7e24 */ /* 0x000fe4000f8e00ff */
[----:B-1----:R-:W-:Y:S02]  /*16ce0*/  IMAD.MOV.U32 R8, RZ, RZ, 0x70 ;  /* 0x00000070ff087424 */ /* 0x002fe400078e00ff */
[----:B------:R-:W-:Y:S02]  /*16cf0*/  IMAD.MOV.U32 R12, RZ, RZ, 0x1 ;  /* 0x00000001ff0c7424 */ /* 0x000fe400078e00ff */
[----:B------:R-:W-:-:S07]  /*16d00*/  IMAD.MOV.U32 R13, RZ, RZ, RZ ;  /* 0x000000ffff0d7224 */ /* 0x000fce00078e00ff */
[----:B------:R-:W-:-:S07]  /*16d10*/  LEPC R20, `(.L_x_11558) ;  /* 0x000000001014794e */ /* 0x000fce0000000000 */
[----:B0-2---:R-:W-:Y:S05]  /*16d20*/  CALL.ABS.NOINC R2 ;  /* 0x0000000002007343 */ /* 0x005fea0003c00000 */
.L_x_11558:
[----:B------:R-:W-:Y:S05]  /*16d30*/  BSYNC B6 ;  /* 0x0000000000067941 */ /* 0x000fea0003800000 */
.L_x_11557:
[----:B--2---:R-:W2:Y:S01]  /*16d40*/  LDL R2, [R1+0x24] ;  /* 0x0000240001027983 */ /* 0x004ea20000100800 */
[----:B------:R-:W-:Y:S01]  /*16d50*/  BSSY B6, `(.L_x_11559) ;  /* 0x0000013000067945 */ /* 0x000fe20003800000 */
[----:B--2---:R-:W-:-:S13]  /*16d60*/  LOP3.LUT P6, RZ, R2, 0x1, RZ, 0xc0, !PT ;  /* 0x0000000102ff7812 */ /* 0x004fda00078cc0ff */
        /* <DEDUP_REMOVED lines=17> */
.L_x_11560:
[----:B------:R-:W-:Y:S05]  /*16e80*/  BSYNC B6 ;  /* 0x0000000000067941 */ /* 0x000fea0003800000 */
.L_x_11559:
[----:B------:R-:W2:Y:S01]  /*16e90*/  LDL.LU R2, [R1+0x14] ;  /* 0x0000140001027983 */ /* 0x000ea20000300800 */
[----:B------:R-:W-:Y:S01]  /*16ea0*/  ULDC.64 UR4, c[0x0][0x9f8] ;  /* 0x00027e0000047ab9 */ /* 0x000fe20000000a00 */
[----:B------:R-:W3:Y:S02]  /*16eb0*/  LDC R7, c[0x0][0x430] ;  /* 0x00010c00ff077b82 */ /* 0x000ee40000000800 */
[----:B------:R-:W4:Y:S04]  /*16ec0*/  LDL.LU R4, [R1+0x30] ;  /* 0x0000300001047983 */ /* 0x000f280000300800 */
[----:B------:R-:W3:Y:S02]  /*16ed0*/  LDL R5, [R1+0x40] ;  /* 0x0000400001057983 */ /* 0x000ee40000100800 */
[----:B------:R-:W0:Y:S02]  /*16ee0*/  LDC R13, c[0x0][0x2f4] ;  /* 0x0000bd00ff0d7b82 */ /* 0x000e240000000800 */
[----:B------:R-:W3:Y:S01]  /*16ef0*/  LDL R21, [R1+0x34] ;  /* 0x0000340001157983 */ /* 0x000ee20000100800 */
[----:B------:R-:W-:-:S03]  /*16f00*/  ISETP.NE.U32.AND P0, PT, RZ, UR4, PT ;  /* 0x00000004ff007c0c */ /* 0x000fc6000bf05070 */
[----:B------:R-:W3:Y:S01]  /*16f10*/  LDL R0, [R1+0x10] ;  /* 0x0000100001007983 */ /* 0x000ee20000100800 */
[----:B------:R-:W-:-:S03]  /*16f20*/  ISETP.NE.AND.EX P0, PT, RZ, UR5, PT, P0 ;  /* 0x00000005ff007c0c */ /* 0x000fc6000bf05300 */
[----:B------:R-:W3:Y:S01]  /*16f30*/  LDL.LU R11, [R1+0x24] ;  /* 0x00002400010b7983 */ /* 0x000ee20000300800 */
[----:B------:R-:W1:Y:S09]  /*16f40*/  S2R R20, SR_TID.X ;  /* 0x0000000000147919 */ /* 0x000e720000002100 */
[----:B--2---:R-:W-:-:S04]  /*16f50*/  @P0 IADD3 R2, P1, R2, UR4, RZ ;  /* 0x0000000402020c10 */ /* 0x004fc8000ff3e0ff */
[----:B----4-:R-:W-:-:S05]  /*16f60*/  @P0 IADD3.X R3, R4, UR5, RZ, P1, !PT ;  /* 0x0000000504030c10 */ /* 0x010fca0008ffe4ff */
[----:B------:R2:W4:Y:S01]  /*16f70*/  @P0 LDG.E R26, desc[UR42][R2.64] ;  /* 0x0000002a021a0981 */ /* 0x000522000c1e1900 */
[----:B------:R-:W0:Y:S01]  /*16f80*/  S2R R4, SR_TID.X ;  /* 0x0000000000047919 */ /* 0x000e220000002100 */
[----:B---3--:R-:W-:Y:S02]  /*16f90*/  ISETP.NE.AND P1, PT, R7, 0x1, PT ;  /* 0x000000010700780c */ /* 0x008fe40003f25270 */
[----:B-1----:R-:W-:Y:S02]  /*16fa0*/  LOP3.LUT R20, R20, 0x7f, RZ, 0xc0, !PT ;  /* 0x0000007f14147812 */ /* 0x002fe400078ec0ff */
[----:B------:R-:W-:Y:S02]  /*16fb0*/  LEA R10, R5, 0xffffff80, 0x7 ;  /* 0xffffff80050a7811 */ /* 0x000fe400078e38ff */
[----:B------:R-:W-:-:S07]  /*16fc0*/  SHF.R.U32.HI R20, RZ, 0x1, R20 ;  /* 0x00000001ff147819 */ /* 0x000fce0000011614 */
[----:B------:R-:W1:Y:S08]  /*16fd0*/  @P1 LDC R5, c[0x0][0x434] ;  /* 0x00010d00ff051b82 */ /* 0x000e700000000800 */
[----:B------:R-:W3:Y:S01]  /*16fe0*/  @P1 LDC R6, c[0x0][0x438] ;  /* 0x00010e00ff061b82 */ /* 0x000ee20000000800 */
[----:B0-----:R-:W-:-:S05]  /*16ff0*/  IMAD.SHL.U32 R4, R4, 0x40, RZ ;  /* 0x0000004004047824 */ /* 0x001fca00078e00ff */
[----:B------:R-:W-:-:S04]  /*17000*/  LOP3.LUT R4, R4, 0x40, RZ, 0xc0, !PT ;  /* 0x0000004004047812 */ /* 0x000fc800078ec0ff */
[----:B------:R-:W-:-:S04]  /*17010*/  LOP3.LUT R4, R10, R20, R4, 0xfe, !PT ;  /* 0x000000140a047212 */ /* 0x000fc800078efe04 */
[C---:B------:R-:W-:Y:S01]  /*17020*/  ISETP.GE.AND P0, PT, R4.reuse, R21, PT ;  /* 0x000000150400720c */ /* 0x040fe20003f06270 */
[----:B------:R-:W-:Y:S01]  /*17030*/  IMAD.IADD R4, R4, 0x1, R0 ;  /* 0x0000000104047824 */ /* 0x000fe200078e0200 */
[----:B------:R-:W0:Y:S03]  /*17040*/  S2R R12, SR_TID.X ;  /* 0x00000000000c7919 */ /* 0x000e260000002100 */
[----:B-1----:R-:W-:-:S08]  /*17050*/  @P1 IMAD.HI.U32 R5, R4, R5, RZ ;  /* 0x0000000504051227 */ /* 0x002fd000078e00ff */
[----:B--2---:R-:W1:Y:S01]  /*17060*/  @!P0 LDC.64 R2, c[0x0][0x428] ;  /* 0x00010a00ff028b82 */ /* 0x004e620000000a00 */
[----:B------:R-:W-:Y:S01]  /*17070*/  IMAD.MOV.U32 R0, RZ, RZ, R4 ;  /* 0x000000ffff007224 */ /* 0x000fe200078e0004 */
[----:B---3--:R-:W-:-:S05]  /*17080*/  @P1 SHF.R.U32.HI R0, RZ, R6, R5 ;  /* 0x00000006ff001219 */ /* 0x008fca0000011605 */
[--C-:B------:R-:W-:Y:S02]  /*17090*/  IMAD.MOV R5, RZ, RZ, -R0.reuse ;  /* 0x000000ffff057224 */ /* 0x100fe400078e0a00 */
[----:B------:R-:W-:Y:S02]  /*170a0*/  @!P0 IMAD.MOV.U32 R6, RZ, RZ, R0 ;  /* 0x000000ffff068224 */ /* 0x000fe400078e0000 */
[----:B------:R-:W-:Y:S01]  /*170b0*/  IMAD R5, R7, R5, R4 ;  /* 0x0000000507057224 */ /* 0x000fe200078e0204 */
[----:B------:R-:W-:Y:S01]  /*170c0*/  @!P0 SHF.R.S32.HI R7, RZ, 0x1f, R0 ;  /* 0x0000001fff078819 */ /* 0x000fe20000011400 */
[----:B0-----:R-:W-:-:S05]  /*170d0*/  IMAD.SHL.U32 R15, R12, 0x10, RZ ;  /* 0x000000100c0f7824 */ /* 0x001fca00078e00ff */
[----:B------:R-:W-:-:S04]  /*170e0*/  LOP3.LUT R15, R15, 0x10, RZ, 0xc0, !PT ;  /* 0x000000100f0f7812 */ /* 0x000fc800078ec0ff */
[C---:B------:R-:W-:Y:S02]  /*170f0*/  ISETP.GE.AND P3, PT, R15.reuse, R13, PT ;  /* 0x0000000d0f00720c */ /* 0x040fe40003f66270 */
[----:B------:R-:W-:Y:S02]  /*17100*/  LOP3.LUT R14, R15, 0x20, RZ, 0xfc, !PT ;  /* 0x000000200f0e7812 */ /* 0x000fe400078efcff */
[----:B------:R-:W-:Y:S02]  /*17110*/  LOP3.LUT R11, R11, 0xfffffffb, RZ, 0xc0, !PT ;  /* 0xfffffffb0b0b7812 */ /* 0x000fe400078ec0ff */
[----:B------:R-:W-:-:S07]  /*17120*/  LOP3.LUT R12, R15, 0x40, RZ, 0xfc, !PT ;  /* 0x000000400f0c7812 */ /* 0x000fce00078efcff */
[----:B------:R-:W-:-:S04]  /*17130*/  @P3 LOP3.LUT R11, R11, 0x4, RZ, 0xfc, !PT ;  /* 0x000000040b0b3812 */ /* 0x000fc800078efcff */
[----:B------:R-:W-:-:S04]  /*17140*/  LOP3.LUT R11, R11, 0xfffffff7, RZ, 0xc0, !PT ;  /* 0xfffffff70b0b7812 */ /* 0x000fc800078ec0ff */
[----:B------:R-:W-:Y:S01]  /*17150*/  LOP3.LUT R11, R11, 0xfffffffd, RZ, 0xc0, !PT ;  /* 0xfffffffd0b0b7812 */ /* 0x000fe200078ec0ff */
[----:B------:R-:W-:Y:S01]  /*17160*/  UMOV UR4, 0xffffffff ;  /* 0xffffffff00047882 */ /* 0x000fe20000000000 */
[----:B----4-:R-:W-:Y:S01]  /*17170*/  SHF.R.S32.HI R8, RZ, 0x1f, R26 ;  /* 0x0000001fff087819 */ /* 0x010fe2000001141a */
[----:B-1----:R-:W-:-:S04]  /*17180*/  @!P0 IMAD.WIDE.U32 R6, R26, R2, R6 ;  /* 0x000000021a068225 */ /* 0x002fc800078e0006 */
[----:B------:R-:W-:-:S04]  /*17190*/  @!P0 IMAD R4, R8, R2, RZ ;  /* 0x0000000208048224 */ /* 0x000fc800078e02ff */
[----:B------:R-:W-:Y:S02]  /*171a0*/  @!P0 IMAD R0, R26, R3, R4 ;  /* 0x000000031a008224 */ /* 0x000fe400078e0204 */
[----:B------:R-:W0:Y:S01]  /*171b0*/  @!P0 LDC.64 R2, c[0x0][0x418] ;  /* 0x00010600ff028b82 */ /* 0x000e220000000a00 */
[----:B------:R0:W-:Y:S01]  /*171c0*/  STL [R1+0x14], R8 ;  /* 0x0000140801007387 */ /* 0x0001e20000100800 */
[----:B------:R-:W-:Y:S01]  /*171d0*/  @!P0 IMAD.IADD R0, R7, 0x1, R0 ;  /* 0x0000000107008824 */ /* 0x000fe200078e0200 */
[----:B0-----:R-:W-:-:S04]  /*171e0*/  @!P0 LEA R8, P1, R6, R2, 0x2 ;  /* 0x0000000206088211 */ /* 0x001fc800078210ff */
[----:B------:R-:W-:Y:S01]  /*171f0*/  @!P0 LEA.HI.X R9, R6, R3, R0, 0x2, P1 ;  /* 0x0000000306098211 */ /* 0x000fe200008f1400 */
[----:B------:R-:W-:Y:S01]  /*17200*/  IMAD.U32 R0, RZ, RZ, UR39 ;  /* 0x00000027ff007e24 */ /* 0x000fe2000f8e00ff */
[----:B------:R-:W-:Y:S01]  /*17210*/  ISETP.GE.AND P1, PT, R14, R13, PT ;  /* 0x0000000d0e00720c */ /* 0x000fe20003f26270 */
[----:B------:R-:W-:-:S03]  /*17220*/  IMAD.MOV.U32 R3, RZ, RZ, RZ ;  /* 0x000000ffff037224 */ /* 0x000fc600078e00ff */
[----:B------:R-:W-:-:S03]  /*17230*/  ISETP.NE.AND P2, PT, R0, 0x3, PT ;  /* 0x000000030000780c */ /* 0x000fc60003f45270 */
[----:B------:R0:W5:Y:S01]  /*17240*/  @!P0 LDG.E R3, desc[UR42][R8.64] ;  /* 0x0000002a08038981 */ /* 0x000162000c1e1900 */
[----:B------:R-:W-:-:S05]  /*17250*/  ISETP.GE.AND P0, PT, R12, R13, PT ;  /* 0x0000000d0c00720c */ /* 0x000fca0003f06270 */
[----:B------:R-:W-:-:S04]  /*17260*/  @P1 LOP3.LUT R11, R11, 0x2, RZ, 0xfc, !PT ;  /* 0x000000020b0b1812 */ /* 0x000fc800078efcff */
[----:B------:R-:W-:-:S04]  /*17270*/  @P2 LOP3.LUT R11, R11, 0x8, RZ, 0xfc, !PT ;  /* 0x000000080b0b2812 */ /* 0x000fc800078efcff */
[----:B------:R-:W-:-:S04]  /*17280*/  LOP3.LUT R11, R11, 0xfffffffe, RZ, 0xc0, !PT ;  /* 0xfffffffe0b0b7812 */ /* 0x000fc800078ec0ff */
[----:B------:R-:W-:-:S05]  /*17290*/  @P0 LOP3.LUT R11, R11, 0x1, RZ, 0xfc, !PT ;  /* 0x000000010b0b0812 */ /* 0x000fca00078efcff */
[----:B------:R0:W-:Y:S01]  /*172a0*/  STL [R1+0x24], R11 ;  /* 0x0000240b01007387 */ /* 0x0001e20000100800 */
[----:B------:R-:W-:Y:S05]  /*172b0*/  BRA.DIV UR4, `(.L_x_11561) ;  /* 0x0000004e040c7947 */ /* 0x000fea000b800000 */
.L_x_11681:
[----:B------:R-:W-:Y:S05]  /*172c0*/  @!P2 BRA `(.L_x_11562) ;  /* 0x000000000004a947 */ /* 0x000fea0003800000 */
[----:B------:R-:W-:Y:S01]  /*172d0*/  BPT.TRAP 0x1 ;  /* 0x000000040000795c */ /* 0x000fe20000300000 */
.L_x_11562:
[----:B------:R-:W-:Y:S01]  /*172e0*/  IMAD R4, R19, 0x8, R17 ;  /* 0x0000000813047824 */ /* 0x000fe200078e0211 */
[----:B------:R-:W-:Y:S01]  /*172f0*/  SHF.L.U32 R0, R29, 0x1f, RZ ;  /* 0x0000001f1d007819 */ /* 0x000fe200000006ff */
[----:B------:R-:W-:Y:S01]  /*17300*/  BSSY B0, `(.L_x_11563) ;  /* 0x0000006000007945 */ /* 0x000fe20003800000 */
[----:B------:R-:W-:Y:S02]  /*17310*/  IADD3 R2, -R20, R21, -R10 ;  /* 0x0000001514027210 */ /* 0x000fe40007ffe90a */
[----:B------:R-:W1:Y:S01]  /*17320*/  SYNCS.PHASECHK.TRANS64.TRYWAIT P0, [R4+URZ+0x19c80], R0 ;  /* 0x019c8000040075a7 */ /* 0x000e62000800017f */
[----:B------:R2:W-:Y:S01]  /*17330*/  STL [R1+0x30], R0 ;  /* 0x0000300001007387 */ /* 0x0005e20000100800 */
[----:B------:R-:W-:Y:S01]  /*17340*/  SHF.R.S32.HI R20, RZ, 0x1f, R5 ;  /* 0x0000001fff147819 */ /* 0x000fe20000011405 */
[----:B-12---:R-:W-:Y:S06]  /*17350*/  @!P0 BRA `(.L_x_11564) ;  /* 0x0000004c00188947 */ /* 0x006fec0003800000 */
.L_x_11682:
[----:B------:R-:W-:Y:S05]  /*17360*/  BSYNC B0 ;  /* 0x0000000000007941 */ /* 0x000fea0003800000 */
.L_x_11563:
[----:B------:R-:W2:Y:S01]  /*17370*/  LDL R10, [R1+0x20] ;  /* 0x00002000010a7983 */ /* 0x000ea20000100800 */
[----:B------:R-:W-:Y:S01]  /*17380*/  ULDC.64 UR4, c[0x0][0x328] ;  /* 0x0000ca0000047ab9 */ /* 0x000fe20000000a00 */
[----:B-----5:R-:W-:Y:S01]  /*17390*/  SHF.R.S32.HI R21, RZ, 0x1f, R3 ;  /* 0x0000001fff157819 */ /* 0x020fe20000011403 */
[----:B-1----:R-:W-:Y:S01]  /*173a0*/  IMAD R0, R20, UR4, RZ ;  /* 0x0000000414007c24 */ /* 0x002fe2000f8e02ff */
        /* <DEDUP_REMOVED lines=13> */
[----:B0-----:R-:W-:Y:S01]  /*17480*/  IMAD R9, R16, UR5, R7 ;  /* 0x0000000510097c24 */ /* 0x001fe2000f8e0207 */
[----:B------:R-:W-:-:S04]  /*17490*/  IADD3 R8, P0, R6, UR6, RZ ;  /* 0x0000000606087c10 */ /* 0x000fc8000ff1e0ff */
[----:B------:R-:W-:Y:S01]  /*174a0*/  IADD3.X R9, R9, UR7, RZ, P0, !PT ;  /* 0x0000000709097c10 */ /* 0x000fe200087fe4ff */
[----:B--2---:R-:W-:Y:S01]  /*174b0*/  IMAD R10, R19, 0x3000, R10 ;  /* 0x00003000130a7824 */ /* 0x004fe200078e020a */
[----:B------:R-:W-:Y:S07]  /*174c0*/  BRA.DIV UR4, `(.L_x_11565) ;  /* 0x0000004a04d47947 */ /* 0x000fee000b800000 */
[----:B------:R-:W0:Y:S01]  /*174d0*/  S2R R7, SR_TID.X ;  /* 0x0000000000077919 */ /* 0x000e220000002100 */
[----:B------:R-:W1:Y:S01]  /*174e0*/  LDC R12, c[0x0][0x2f4] ;  /* 0x0000bd00ff0c7b82 */ /* 0x000e620000000800 */
[----:B------:R-:W2:Y:S04]  /*174f0*/  SHFL.IDX PT, R6, R8, RZ, 0x1e1f ;  /* 0x001e1fff08067589 */ /* 0x000ea800000e0000 */
[----:B------:R-:W3:Y:S04]  /*17500*/  SHFL.IDX PT, R0, R9, RZ, 0x1e1f ;  /* 0x001e1fff09007589 */ /* 0x000ee800000e0000 */
[----:B------:R-:W4:Y:S01]  /*17510*/  SHFL.IDX PT, R9, R9, 0x1, 0x1e1f ;  /* 0x003e1f0009097f89 */ /* 0x000f2200000e0000 */
[----:B0-----:R-:W-:-:S05]  /*17520*/  IMAD.SHL.U32 R11, R7, 0x10, RZ ;  /* 0x00000010070b7824 */ /* 0x001fca00078e00ff */
[----:B------:R-:W-:-:S04]  /*17530*/  LOP3.LUT R11, R11, 0x10, RZ, 0xc0, !PT ;  /* 0x000000100b0b7812 */ /* 0x000fc800078ec0ff */
[C---:B--2---:R-:W-:Y:S02]  /*17540*/  IADD3 R6, P0, R11.reuse, R6, RZ ;  /* 0x000000060b067210 */ /* 0x044fe40007f1e0ff */
[CC--:B-1----:R-:W-:Y:S02]  /*17550*/  ISETP.GE.AND P4, PT, R11.reuse, R12.reuse, PT ;  /* 0x0000000c0b00720c */ /* 0x0c2fe40003f86270 */
[----:B------:R-:W-:Y:S01]  /*17560*/  LOP3.LUT R13, R11, 0x20, RZ, 0xfc, !PT ;  /* 0x000000200b0d7812 */ /* 0x000fe200078efcff */
[----:B---3--:R-:W-:Y:S01]  /*17570*/  IMAD.X R7, RZ, RZ, R0, P0 ;  /* 0x000000ffff077224 */ /* 0x008fe200000e0600 */
[----:B------:R-:W-:Y:S01]  /*17580*/  ISETP.LT.OR P0, PT, R2, 0x1, P4 ;  /* 0x000000010200780c */ /* 0x000fe20002701670 */
[----:B------:R-:W-:Y:S01]  /*17590*/  IMAD.IADD R0, R17, 0x1, R10 ;  /* 0x0000000111007824 */ /* 0x000fe200078e020a */
[----:B------:R-:W-:Y:S02]  /*175a0*/  ISETP.GE.AND P2, PT, R13, R12, PT ;  /* 0x0000000c0d00720c */ /* 0x000fe40003f46270 */
[----:B------:R-:W-:-:S09]  /*175b0*/  LOP3.LUT R11, R11, 0x40, RZ, 0xfc, !PT ;  /* 0x000000400b0b7812 */ /* 0x000fd200078efcff */
[----:B------:R-:W-:Y:S01]  /*175c0*/  LDGSTS.E.BYPASS.LTC128B.128 [R0+0x9000], desc[UR42][R6.64], !P0 ;  /* 0x0900000006007fae */ /* 0x000fe2000c101d6a */
[----:B------:R-:W-:-:S13]  /*175d0*/  ISETP.LT.OR P0, PT, R2, 0x1, P2 ;  /* 0x000000010200780c */ /* 0x000fda0001701670 */
[----:B------:R-:W-:Y:S01]  /*175e0*/  LDGSTS.E.BYPASS.LTC128B.128 [R0+0xa000], desc[UR42][R6.64+0x20], !P0 ;  /* 0x0a00002006007fae */ /* 0x000fe2000c101d6a */
[----:B------:R-:W-:-:S04]  /*175f0*/  ISETP.GE.AND P0, PT, R11, R12, PT ;  /* 0x0000000c0b00720c */ /* 0x000fc80003f06270 */
[----:B------:R-:W-:-:S13]  /*17600*/  ISETP.LT.OR P3, PT, R2, 0x1, P0 ;  /* 0x000000010200780c */ /* 0x000fda0000761670 */
[----:B------:R0:W-:Y:S01]  /*17610*/  LDGSTS.E.BYPASS.LTC128B.128 [R0+0xb000], desc[UR42][R6.64+0x40], !P3 ;  /* 0x0b00004006007fae */ /* 0x0001e2000d901d6a */
[----:B------:R-:W-:-:S03]  /*17620*/  ISETP.GE.AND P3, PT, R2, 0x41, PT ;  /* 0x000000410200780c */ /* 0x000fc60003f66270 */
[----:B0---4-:R0:W1:Y:S10]  /*17630*/  SHFL.IDX PT, R6, R8, 0x1, 0x1e1f ;  /* 0x003e1f0008067f89 */ /* 0x01107400000e0000 */
.L_x_11688:
[----:B------:R-:W2:Y:S01]  /*17640*/  S2R R7, SR_TID.X ;  /* 0x0000000000077919 */ /* 0x000ea20000002100 */
[C---:B------:R-:W-:Y:S02]  /*17650*/  ISETP.LT.OR P4, PT, R2.reuse, 0x41, P4 ;  /* 0x000000410200780c */ /* 0x040fe40002781670 */
[C---:B------:R-:W-:Y:S02]  /*17660*/  ISETP.LT.OR P2, PT, R2.reuse, 0x41, P2 ;  /* 0x000000410200780c */ /* 0x040fe40001741670 */
[----:B------:R-:W-:Y:S01]  /*17670*/  ISETP.LT.OR P0, PT, R2, 0x41, P0 ;  /* 0x000000410200780c */ /* 0x000fe20000701670 */
[----:B--2---:R-:W-:-:S05]  /*17680*/  IMAD.SHL.U32 R7, R7, 0x10, RZ ;  /* 0x0000001007077824 */ /* 0x004fca00078e00ff */
[----:B------:R-:W-:-:S04]  /*17690*/  LOP3.LUT R7, R7, 0x10, RZ, 0xc0, !PT ;  /* 0x0000001007077812 */ /* 0x000fc800078ec0ff */
[----:B-1----:R-:W-:-:S04]  /*176a0*/  IADD3 R6, P5, R7, R6, RZ ;  /* 0x0000000607067210 */ /* 0x002fc80007fbe0ff */
[----:B------:R-:W-:-:S05]  /*176b0*/  IADD3.X R7, RZ, R9, RZ, P5, !PT ;  /* 0x00000009ff077210 */ /* 0x000fca0002ffe4ff */
        /* <DEDUP_REMOVED lines=8> */
.L_x_11566:
        /* <DEDUP_REMOVED lines=11> */
.L_x_11567:
[----:B------:R2:W-:Y:S01]  /*177f0*/  SYNCS.ARRIVE.TRANS64.A1T0 RZ, [R4+URZ+0x19c70], RZ ;  /* 0x019c70ff04ff79a7 */ /* 0x0005e2000810003f */
[----:B------:R-:W-:Y:S05]  /*17800*/  @!P4 BRA `(.L_x_11568) ;  /* 0x000000000004c947 */ /* 0x000fea0003800000 */
[----:B------:R-:W-:Y:S01]  /*17810*/  BPT.TRAP 0x1 ;  /* 0x000000040000795c */ /* 0x000fe20000300000 */
.L_x_11568:
[----:B------:R-:W3:Y:S01]  /*17820*/  LDL R2, [R1+0x30] ;  /* 0x0000300001027983 */ /* 0x000ee20000100800 */
[----:B------:R-:W-:Y:S01]  /*17830*/  BSSY B0, `(.L_x_11569) ;  /* 0x0000003000007945 */ /* 0x000fe20003800000 */
[----:B---3--:R-:W3:Y:S03]  /*17840*/  SYNCS.PHASECHK.TRANS64.TRYWAIT P0, [R4+URZ+0x19c40], R2 ;  /* 0x019c4002040075a7 */ /* 0x008ee6000800017f */
[----:B---3--:R-:W-:Y:S05]  /*17850*/  @!P0 BRA `(.L_x_11570) ;  /* 0x0000004800d48947 */ /* 0x008fea0003800000 */
.L_x_11689:
[----:B------:R-:W-:Y:S05]  /*17860*/  BSYNC B0 ;  /* 0x0000000000007941 */ /* 0x000fea0003800000 */
.L_x_11569:
[----:B0-----:R-:W0:Y:S01]  /*17870*/  S2R R8, SR_TID.X ;  /* 0x0000000000087919 */ /* 0x001e220000002100 */
[----:B------:R-:W-:Y:S01]  /*17880*/  ULDC.64 UR4, c[0x0][0x300] ;  /* 0x0000c00000047ab9 */ /* 0x000fe20000000a00 */
[----:B------:R-:W4:Y:S01]  /*17890*/  LDC R9, c[0x0][0x2f4] ;  /* 0x0000bd00ff097b82 */ /* 0x000f220000000800 */
[----:B------:R-:W-:Y:S01]  /*178a0*/  IMAD R20, R20, UR4, RZ ;  /* 0x0000000414147c24 */ /* 0x000fe2000f8e02ff */
[----:B------:R-:W-:Y:S01]  /*178b0*/  ULDC.64 UR6, c[0x0][0x2e8] ;  /* 0x0000ba0000067ab9 */ /* 0x000fe20000000a00 */
[----:B-1----:R-:W-:-:S04]  /*178c0*/  IMAD.WIDE.U32 R6, R5, UR4, RZ ;  /* 0x0000000405067c25 */ /* 0x002fc8000f8e00ff */
[----:B------:R-:W-:Y:S01]  /*178d0*/  IMAD R20, R5, UR5, R20 ;  /* 0x0000000505147c24 */ /* 0x000fe2000f8e0214 */
[----:B------:R-:W-:Y:S02]  /*178e0*/  ULDC.64 UR4, c[0x0][0x310] ;  /* 0x0000c40000047ab9 */ /* 0x000fe40000000a00 */
[----:B------:R-:W-:Y:S02]  /*178f0*/  IMAD R21, R21, UR4, RZ ;  /* 0x0000000415157c24 */ /* 0x000fe4000f8e02ff */
[----:B------:R-:W-:Y:S02]  /*17900*/  IMAD.IADD R7, R7, 0x1, R20 ;  /* 0x0000000107077824 */ /* 0x000fe400078e0214 */
[----:B------:R-:W-:-:S04]  /*17910*/  IMAD.WIDE.U32 R6, R3, UR4, R6 ;  /* 0x0000000403067c25 */ /* 0x000fc8000f8e0006 */
[----:B------:R-:W-:Y:S01]  /*17920*/  IMAD R3, R3, UR5, R21 ;  /* 0x0000000503037c24 */ /* 0x000fe2000f8e0215 */
[----:B------:R-:W-:Y:S01]  /*17930*/  ULDC.64 UR4, c[0x0][0x308] ;  /* 0x0000c20000047ab9 */ /* 0x000fe20000000a00 */
[----:B---3--:R-:W-:Y:S02]  /*17940*/  IMAD.MOV.U32 R2, RZ, RZ, R6 ;  /* 0x000000ffff027224 */ /* 0x008fe400078e0006 */
[----:B------:R-:W-:Y:S02]  /*17950*/  IMAD.IADD R3, R7, 0x1, R3 ;  /* 0x0000000107037824 */ /* 0x000fe400078e0203 */
[----:B------:R-:W-:Y:S01]  /*17960*/  IMAD.WIDE.U32 R2, R16, UR4, R2 ;  /* 0x0000000410027c25 */ /* 0x000fe2000f8e0002 */
[----:B------:R-:W-:-:S03]  /*17970*/  UMOV UR4, 0xffffffff ;  /* 0xffffffff00047882 */ /* 0x000fc60000000000 */
[----:B0-----:R-:W-:Y:S01]  /*17980*/  IMAD.SHL.U32 R10, R8, 0x10, RZ ;  /* 0x00000010080a7824 */ /* 0x001fe200078e00ff */
[----:B------:R-:W-:Y:S01]  /*17990*/  IADD3 R5, P0, R2, UR6, RZ ;  /* 0x0000000602057c10 */ /* 0x000fe2000ff1e0ff */
[----:B------:R-:W-:Y:S02]  /*179a0*/  IMAD.SHL.U32 R8, R8, 0x10, RZ ;  /* 0x0000001008087824 */ /* 0x000fe400078e00ff */
[----:B------:R-:W-:Y:S01]  /*179b0*/  IMAD R6, R16, UR5, R3 ;  /* 0x0000000510067c24 */ /* 0x000fe2000f8e0203 */
[----:B------:R-:W-:Y:S02]  /*179c0*/  LOP3.LUT R10, R10, 0x10, RZ, 0xc0, !PT ;  /* 0x000000100a0a7812 */ /* 0x000fe400078ec0ff */
[----:B------:R-:W-:Y:S02]  /*179d0*/  LOP3.LUT R8, R8, 0x10, RZ, 0xc0, !PT ;  /* 0x0000001008087812 */ /* 0x000fe400078ec0ff */
[C---:B------:R-:W-:Y:S02]  /*179e0*/  LOP3.LUT R11, R10.reuse, 0x40, RZ, 0xfc, !PT ;  /* 0x000000400a0b7812 */ /* 0x040fe400078efcff */
[----:B------:R-:W-:-:S02]  /*179f0*/  LOP3.LUT R10, R10, 0x20, RZ, 0xfc, !PT ;  /* 0x000000200a0a7812 */ /* 0x000fc400078efcff */
[----:B------:R-:W-:Y:S02]  /*17a00*/  IADD3.X R6, R6, UR7, RZ, P0, !PT ;  /* 0x0000000706067c10 */ /* 0x000fe400087fe4ff */
[-C--:B----4-:R-:W-:Y:S02]  /*17a10*/  ISETP.GE.AND P2, PT, R11, R9.reuse, PT ;  /* 0x000000090b00720c */ /* 0x090fe40003f46270 */
[-C--:B------:R-:W-:Y:S02]  /*17a20*/  ISETP.GE.AND P4, PT, R10, R9.reuse, PT ;  /* 0x000000090a00720c */ /* 0x080fe40003f86270 */
[----:B------:R-:W-:Y:S01]  /*17a30*/  ISETP.GE.AND P5, PT, R8, R9, PT ;  /* 0x000000090800720c */ /* 0x000fe20003fa6270 */
[----:B------:R-:W-:-:S12]  /*17a40*/  BRA.DIV UR4, `(.L_x_11571) ;  /* 0x0000004a04707947 */ /* 0x000fd8000b800000 */
[----:B------:R-:W0:Y:S04]  /*17a50*/  SHFL.IDX PT, R3, R5, RZ, 0x1e1f ;  /* 0x001e1fff05037589 */ /* 0x000e2800000e0000 */
[----:B------:R-:W1:Y:S04]  /*17a60*/  SHFL.IDX PT, R2, R6, RZ, 0x1e1f ;  /* 0x001e1fff06027589 */ /* 0x000e6800000e0000 */
[----:B------:R-:W3:Y:S04]  /*17a70*/  SHFL.IDX PT, R5, R5, 0x1, 0x1e1f ;  /* 0x003e1f0005057f89 */ /* 0x000ee800000e0000 */
[----:B------:R-:W4:Y:S01]  /*17a80*/  SHFL.IDX PT, R6, R6, 0x1, 0x1e1f ;  /* 0x003e1f0006067f89 */ /* 0x000f2200000e0000 */
[----:B0-----:R-:W-:-:S05]  /*17a90*/  @P1 IADD3 R3, P0, R8, R3, RZ ;  /* 0x0000000308031210 */ /* 0x001fca0007f1e0ff */
[----:B-1----:R-:W-:-:S05]  /*17aa0*/  @P1 IMAD.X R2, RZ, RZ, R2, P0 ;  /* 0x000000ffff021224 */ /* 0x002fca00000e0602 */
[----:B------:R-:W-:-:S04]  /*17ab0*/  @P1 LOP3.LUT R3, R3, R2, RZ, 0x3c, !PT ;  /* 0x0000000203031212 */ /* 0x000fc800078e3cff */
[----:B------:R-:W-:-:S04]  /*17ac0*/  @P1 LOP3.LUT R2, R3, R2, RZ, 0x3c, !PT ;  /* 0x0000000203021212 */ /* 0x000fc800078e3cff */
[----:B------:R-:W-:-:S05]  /*17ad0*/  @P1 LOP3.LUT R3, R3, R2, RZ, 0x3c, !PT ;  /* 0x0000000203031212 */ /* 0x000fca00078e3cff */
[----:B------:R0:W-:Y:S04]  /*17ae0*/  @P1 LDGSTS.E.BYPASS.LTC128B.128 [R0+0x13800], desc[UR42][R2.64], !P5 ;  /* 0x1380000002001fae */ /* 0x0001e8000e901d6a */
[----:B------:R0:W-:Y:S04]  /*17af0*/  @P1 LDGSTS.E.BYPASS.LTC128B.128 [R0+0x14800], desc[UR42][R2.64+0x20], !P4 ;  /* 0x1480002002001fae */ /* 0x0001e8000e101d6a */
[----:B---34-:R0:W-:Y:S02]  /*17b00*/  @P1 LDGSTS.E.BYPASS.LTC128B.128 [R0+0x15800], desc[UR42][R2.64+0x40], !P2 ;  /* 0x1580004002001fae */ /* 0x0181e4000d101d6a */
.L_x_11695:
[----:B01----:R-:W-:-:S05]  /*17b10*/  @P3 IADD3 R3, P0, R8, R5, RZ ;  /* 0x0000000508033210 */ /* 0x003fca0007f1e0ff */
[----:B------:R-:W-:Y:S01]  /*17b20*/  @P3 IMAD.X R2, RZ, RZ, R6, P0 ;  /* 0x000000ffff023224 */ /* 0x000fe200000e0606 */
[----:B------:R-:W-:-:S04]  /*17b30*/  PLOP3.LUT P0, PT, PT, PT, PT, 0x80, 0x0 ;  /* 0x000000000000781c */ /* 0x000fc80003f0f070 */
        /* <DEDUP_REMOVED lines=8> */
[----:B------:R0:W-:Y:S01]  /*17bc0*/  @P3 LDGSTS.E.BYPASS.LTC128B.128 [R0+0x16000], desc[UR42][R2.64+0x40], !P2 ;  /* 0x1600004002003fae */ /* 0x0001e2000d101d6a */
[----:B------:R-:W-:Y:S01]  /*17bd0*/  NOP ;  /* 0x0000000000007918 */ /* 0x000fe20000000000 */
.L_x_11572:
        /* <DEDUP_REMOVED lines=11> */
.L_x_11573:
[----:B------:R0:W5:Y:S01]  /*17c90*/  LDL.LU R5, [R1+0x38] ;  /* 0x0000380001057983 */ /* 0x0001620000300800 */
[----:B------:R0:W-:Y:S03]  /*17ca0*/  SYNCS.ARRIVE.TRANS64.A1T0 RZ, [R4+URZ+0x19c30], RZ ;  /* 0x019c30ff04ff79a7 */ /* 0x0001e6000810003f */
[----:B------:R0:W5:Y:S02]  /*17cb0*/  LDL.LU R3, [R1+0x44] ;  /* 0x0000440001037983 */ /* 0x0001640000300800 */
[----:B------:R-:W-:Y:S05]  /*17cc0*/  WARPSYNC.ALL ;  /* 0x0000000000007948 */ /* 0x000fea0003800000 */
[----:B------:R-:W-:Y:S01]  /*17cd0*/  ULDC.64 UR4, c[0x0][0x298] ;  /* 0x0000a60000047ab9 */ /* 0x000fe20000000a00 */
[----:B------:R-:W-:Y:S01]  /*17ce0*/  ULDC.64 UR6, c[0x0][0xa00] ;  /* 0x0002800000067ab9 */ /* 0x000fe20000000a00 */
[----:B------:R-:W-:Y:S01]  /*17cf0*/  VIADD R0, R17, 0xf000 ;  /* 0x0000f00011007836 */ /* 0x000fe20000000000 */
[----:B------:R-:W-:Y:S01]  /*17d00*/  BAR.SYNC.DEFER_BLOCKING 0x8, 0x200 ;  /* 0x0208000000007b1d */ /* 0x000fe20000010000 */
[----:B------:R-:W-:-:S03]  /*17d10*/  ISETP.NE.U32.AND P0, PT, RZ, UR6, PT ;  /* 0x00000006ff007c0c */ /* 0x000fc6000bf05070 */
[----:B------:R-:W-:Y:S02]  /*17d20*/  LOP3.LUT P1, RZ, R0, 0x9f, RZ, 0xc0, !PT ;  /* 0x0000009f00ff7812 */ /* 0x000fe4000782c0ff */
[----:B------:R-:W-:Y:S01]  /*17d30*/  ISETP.NE.AND.EX P0, PT, RZ, UR7, PT, P0 ;  /* 0x00000007ff007c0c */ /* 0x000fe2000bf05300 */
[----:B------:R-:W-:Y:S03]  /*17d40*/  BSSY B6, `(.L_x_11574) ;  /* 0x000001c000067945 */ /* 0x000fe60003800000 */
[----:B------:R-:W-:Y:S02]  /*17d50*/  SEL R18, R18, RZ, !P0 ;  /* 0x000000ff12127207 */ /* 0x000fe40004000000 */
[----:B-----5:R-:W-:-:S05]  /*17d60*/  SHF.R.S32.HI R2, RZ, 0x1f, R5 ;  /* 0x0000001fff027819 */ /* 0x020fca0000011405 */
[----:B------:R-:W-:-:S04]  /*17d70*/  IMAD R2, R2, UR4, RZ ;  /* 0x0000000402027c24 */ /* 0x000fc8000f8e02ff */
[----:B------:R-:W-:Y:S01]  /*17d80*/  IMAD R0, R5, UR5, R2 ;  /* 0x0000000505007c24 */ /* 0x000fe2000f8e0202 */
[----:B------:R-:W-:Y:S01]  /*17d90*/  SEL R2, R3, RZ, !P0 ;  /* 0x000000ff03027207 */ /* 0x000fe20004000000 */
[----:B0-2---:R-:W-:-:S04]  /*17da0*/  IMAD.WIDE.U32 R4, R5, UR4, RZ ;  /* 0x0000000405047c25 */ /* 0x005fc8000f8e00ff */
[----:B------:R-:W-:Y:S01]  /*17db0*/  IMAD.IADD R0, R5, 0x1, R0 ;  /* 0x0000000105007824 */ /* 0x000fe200078e0200 */
[----:B------:R0:W-:Y:S04]  /*17dc0*/  STL.64 [R1+0x30], R4 ;  /* 0x0000300401007387 */ /* 0x0001e80000100a00 */
[----:B------:R0:W-:Y:S04]  /*17dd0*/  STL [R1+0x44], R2 ;  /* 0x0000440201007387 */ /* 0x0001e80000100800 */
[----:B------:R0:W-:Y:S01]  /*17de0*/  STL [R1+0x38], R0 ;  /* 0x0000380001007387 */ /* 0x0001e20000100800 */
[----:B------:R-:W-:Y:S05]  /*17df0*/  @!P1 BRA `(.L_x_11575) ;  /* 0x0000000000409947 */ /* 0x000fea0003800000 */
        /* <DEDUP_REMOVED lines=16> */
.L_x_11575:
[----:B------:R-:W-:Y:S05]  /*17f00*/  BSYNC B6 ;  /* 0x0000000000067941 */ /* 0x000fea0003800000 */
.L_x_11574:
[----:B0-----:R-:W2:Y:S01]  /*17f10*/  LDL.LU R2, [R1+0x38] ;  /* 0x0000380001027983 */ /* 0x001ea20000300800 */
[----:B------:R-:W0:Y:S01]  /*17f20*/  LDC R9, c[0x0][0x448] ;  /* 0x00011200ff097b82 */ /* 0x000e220000000800 */
[----:B------:R-:W-:Y:S01]  /*17f30*/  ULDC.64 UR4, c[0x0][0x2d8] ;  /* 0x0000b60000047ab9 */ /* 0x000fe20000000a00 */
[----:B------:R-:W-:Y:S01]  /*17f40*/  ULDC.64 UR6, c[0x0][0x2e0] ;  /* 0x0000b80000067ab9 */ /* 0x000fe20000000a00 */
[----:B------:R-:W3:Y:S01]  /*17f50*/  LDL.LU.64 R20, [R1+0x30] ;  /* 0x0000300001147983 */ /* 0x000ee20000300a00 */
[----:B------:R-:W-:-:S03]  /*17f60*/  ULDC.64 UR8, c[0x0][0x280] ;  /* 0x0000a00000087ab9 */ /* 0x000fc60000000a00 */
[----:B------:R-:W4:Y:S01]  /*17f70*/  LDL.LU R0, [R1+0x44] ;  /* 0x0000440001007983 */ /* 0x000f220000300800 */
[----:B0-----:R-:W-:-:S13]  /*17f80*/  ISETP.NE.AND P0, PT, R9, 0x1, PT ;  /* 0x000000010900780c */ /* 0x001fda0003f05270 */
[----:B------:R-:W0:Y:S08]  /*17f90*/  @P0 LDC R5, c[0x0][0x44c] ;  /* 0x00011300ff050b82 */ /* 0x000e300000000800 */
[----:B------:R-:W1:Y:S08]  /*17fa0*/  @P0 LDC R6, c[0x0][0x450] ;  /* 0x00011400ff060b82 */ /* 0x000e700000000800 */
[----:B------:R-:W1:Y:S01]  /*17fb0*/  @P0 LDC R8, c[0x0][0x450] ;  /* 0x00011400ff080b82 */ /* 0x000e620000000800 */
[----:B--2---:R-:W-:-:S02]  /*17fc0*/  IMAD.MOV.U32 R3, RZ, RZ, R2 ;  /* 0x000000ffff037224 */ /* 0x004fc400078e0002 */
[----:B---3--:R-:W-:Y:S01]  /*17fd0*/  IMAD.MOV.U32 R2, RZ, RZ, R20 ;  /* 0x000000ffff027224 */ /* 0x008fe200078e0014 */
[----:B------:R-:W2:Y:S03]  /*17fe0*/  S2R R21, SR_TID.X ;  /* 0x0000000000157919 */ /* 0x000ea60000002100 */
[C---:B------:R-:W-:Y:S01]  /*17ff0*/  IMAD.WIDE.U32 R2, R16.reuse, UR4, R2 ;  /* 0x0000000410027c25 */ /* 0x040fe2000f8e0002 */
[----:B------:R-:W3:Y:S03]  /*18000*/  S2R R20, SR_TID.X ;  /* 0x0000000000147919 */ /* 0x000ee60000002100 */
[----:B------:R-:W-:Y:S01]  /*18010*/  IMAD R3, R16, UR5, R3 ;  /* 0x0000000510037c24 */ /* 0x000fe2000f8e0203 */
[----:B------:R-:W-:Y:S01]  /*18020*/  ULDC.64 UR4, c[0x0][0x2d0] ;  /* 0x0000b40000047ab9 */ /* 0x000fe20000000a00 */
[----:B----4-:R-:W-:-:S02]  /*18030*/  IMAD R0, R0, UR6, RZ ;  /* 0x0000000600007c24 */ /* 0x010fc4000f8e02ff */
[----:B------:R-:W-:-:S04]  /*18040*/  IMAD.WIDE.U32 R2, R18, UR6, R2 ;  /* 0x0000000612027c25 */ /* 0x000fc8000f8e0002 */
[----:B------:R-:W-:Y:S01]  /*18050*/  IMAD R0, R18, UR7, R0 ;  /* 0x0000000712007c24 */ /* 0x000fe2000f8e0200 */
[----:B------:R-:W-:-:S03]  /*18060*/  ULDC.64 UR6, c[0x0][0x2c8] ;  /* 0x0000b20000067ab9 */ /* 0x000fc60000000a00 */
[----:B------:R-:W-:Y:S02]  /*18070*/  IMAD.IADD R3, R3, 0x1, R0 ;  /* 0x0000000103037824 */ /* 0x000fe400078e0200 */
[----:B--2---:R-:W-:Y:S01]  /*18080*/  IMAD.SHL.U32 R21, R21, 0x40, RZ ;  /* 0x0000004015157824 */ /* 0x004fe200078e00ff */
[----:B---3--:R-:W-:-:S04]  /*18090*/  LOP3.LUT R20, R20, 0x7f, RZ, 0xc0, !PT ;  /* 0x0000007f14147812 */ /* 0x008fc800078ec0ff */
[----:B------:R-:W-:Y:S02]  /*180a0*/  LOP3.LUT R21, R21, 0x40, RZ, 0xc0, !PT ;  /* 0x0000004015157812 */ /* 0x000fe400078ec0ff */
[----:B------:R-:W-:-:S04]  /*180b0*/  SHF.R.U32.HI R20, RZ, 0x1, R20 ;  /* 0x00000001ff147819 */ /* 0x000fc80000011614 */
[----:B------:R-:W-:-:S05]  /*180c0*/  LOP3.LUT R20, R20, R21, RZ, 0xfc, !PT ;  /* 0x0000001514147212 */ /* 0x000fca00078efcff */
[----:B------:R-:W-:Y:S02]  /*180d0*/  IMAD R0, R25, 0xc0, R20 ;  /* 0x000000c019007824 */ /* 0x000fe400078e0214 */
[----:B------:R2:W5:Y:S02]  /*180e0*/  LDL R20, [R1+0x48] ;  /* 0x0000480001147983 */ /* 0x0005640000100800 */
[----:B0-----:R-:W-:Y:S01]  /*180f0*/  @P0 IMAD.HI.U32 R5, R0, R5, RZ ;  /* 0x0000000500050227 */ /* 0x001fe200078e00ff */
[----:B------:R-:W0:Y:S03]  /*18100*/  S2R R21, SR_TID.X ;  /* 0x0000000000157919 */ /* 0x000e260000002100 */
[----:B------:R-:W-:Y:S01]  /*18110*/  IMAD.MOV.U32 R4, RZ, RZ, R0 ;  /* 0x000000ffff047224 */ /* 0x000fe200078e0000 */
[----:B-1----:R-:W-:-:S04]  /*18120*/  @P0 SHF.R.U32.HI R4, RZ, R6, R5 ;  /* 0x00000006ff040219 */ /* 0x002fc80000011605 */
[--C-:B------:R-:W-:Y:S01]  /*18130*/  SHF.R.S32.HI R5, RZ, 0x1f, R4.reuse ;  /* 0x0000001fff057819 */ /* 0x100fe20000011404 */
[----:B------:R-:W-:-:S04]  /*18140*/  IMAD.MOV R7, RZ, RZ, -R4 ;  /* 0x000000ffff077224 */ /* 0x000fc800078e0a04 */
[----:B------:R-:W-:-:S04]  /*18150*/  IMAD R5, R5, UR4, RZ ;  /* 0x0000000405057c24 */ /* 0x000fc8000f8e02ff */
[C---:B------:R-:W-:Y:S02]  /*18160*/  IMAD R6, R4.reuse, UR5, R5 ;  /* 0x0000000504067c24 */ /* 0x040fe4000f8e0205 */
[----:B------:R-:W-:-:S04]  /*18170*/  IMAD.WIDE.U32 R4, R4, UR4, R2 ;  /* 0x0000000404047c25 */ /* 0x000fc8000f8e0002 */
[----:B------:R-:W-:Y:S02]  /*18180*/  IMAD.IADD R5, R5, 0x1, R6 ;  /* 0x0000000105057824 */ /* 0x000fe400078e0206 */
[----:B------:R-:W-:Y:S02]  /*18190*/  IMAD R6, R9, R7, R0 ;  /* 0x0000000709067224 */ /* 0x000fe400078e0200 */
[----:B------:R-:W-:Y:S02]  /*181a0*/  VIADD R0, R0, 0x80 ;  /* 0x0000008000007836 */ /* 0x000fe40000000000 */
[----:B------:R-:W-:Y:S01]  /*181b0*/  IMAD.WIDE.U32 R4, R6, UR6, R4 ;  /* 0x0000000606047c25 */ /* 0x000fe2000f8e0004 */
[----:B------:R-:W-:-:S03]  /*181c0*/  SHF.R.S32.HI R7, RZ, 0x1f, R6 ;  /* 0x0000001fff077819 */ /* 0x000fc60000011406 */
[----:B0-----:R-:W-:Y:S02]  /*181d0*/  IMAD.SHL.U32 R11, R21, 0x10, RZ ;  /* 0x00000010150b7824 */ /* 0x001fe400078e00ff */
[----:B------:R-:W-:Y:S02]  /*181e0*/  IMAD R7, R7, UR6, RZ ;  /* 0x0000000607077c24 */ /* 0x000fe4000f8e02ff */
[----:B------:R-:W-:Y:S01]  /*181f0*/  IMAD.SHL.U32 R10, R21, 0x10, RZ ;  /* 0x00000010150a7824 */ /* 0x000fe200078e00ff */
[----:B------:R-:W-:Y:S01]  /*18200*/  LOP3.LUT R11, R11, 0x10, RZ, 0xc0, !PT ;  /* 0x000000100b0b7812 */ /* 0x000fe200078ec0ff */
[----:B------:R-:W-:Y:S01]  /*18210*/  IMAD R7, R6, UR7, R7 ;  /* 0x0000000706077c24 */ /* 0x000fe2000f8e0207 */
[----:B------:R-:W-:Y:S01]  /*18220*/  IADD3 R6, P1, R4, UR8, RZ ;  /* 0x0000000804067c10 */ /* 0x000fe2000ff3e0ff */
[----:B------:R-:W-:Y:S01]  /*18230*/  IMAD.MOV.U32 R4, RZ, RZ, R0 ;  /* 0x000000ffff047224 */ /* 0x000fe200078e0000 */
[----:B------:R-:W-:Y:S02]  /*18240*/  LOP3.LUT R12, R11, 0x20, RZ, 0xfc, !PT ;  /* 0x000000200b0c7812 */ /* 0x000fe400078efcff */
[----:B------:R-:W-:-:S02]  /*18250*/  IADD3.X R5, R5, UR9, R7, P1, !PT ;  /* 0x0000000905057c10 */ /* 0x000fc40008ffe407 */
[----:B------:R-:W0:Y:S01]  /*18260*/  @P0 LDC R7, c[0x0][0x44c] ;  /* 0x00011300ff070b82 */ /* 0x000e220000000800 */
[----:B------:R-:W-:Y:S02]  /*18270*/  LOP3.LUT R10, R10, 0x10, RZ, 0xc0, !PT ;  /* 0x000000100a0a7812 */ /* 0x000fe400078ec0ff */
[----:B------:R-:W-:Y:S02]  /*18280*/  LOP3.LUT R11, R11, 0x40, RZ, 0xfc, !PT ;  /* 0x000000400b0b7812 */ /* 0x000fe400078efcff */
[----:B------:R-:W-:Y:S01]  /*18290*/  LOP3.LUT R21, R21, 0x7f, RZ, 0xc0, !PT ;  /* 0x0000007f15157812 */ /* 0x000fe200078ec0ff */
[----:B0-----:R-:W-:-:S05]  /*182a0*/  @P0 IMAD.HI.U32 R7, R0, R7, RZ ;  /* 0x0000000700070227 */ /* 0x001fca00078e00ff */
[----:B------:R-:W-:Y:S02]  /*182b0*/  @P0 SHF.R.U32.HI R4, RZ, R8, R7 ;  /* 0x00000008ff040219 */ /* 0x000fe40000011607 */
[----:B------:R2:W5:Y:S03]  /*182c0*/  LDL R8, [R1+0x3c] ;  /* 0x00003c0001087983 */ /* 0x0005660000100800 */
[----:B------:R-:W-:Y:S02]  /*182d0*/  IMAD.MOV R7, RZ, RZ, -R4 ;  /* 0x000000ffff077224 */ /* 0x000fe400078e0a04 */
[----:B------:R-:W-:-:S04]  /*182e0*/  IMAD.WIDE.U32 R2, R4, UR4, R2 ;  /* 0x0000000404027c25 */ /* 0x000fc8000f8e0002 */
[----:B------:R-:W-:Y:S01]  /*182f0*/  IMAD R0, R9, R7, R0 ;  /* 0x0000000709007224 */ /* 0x000fe200078e0200 */
[----:B------:R-:W-:-:S05]  /*18300*/  SHF.R.S32.HI R7, RZ, 0x1f, R4 ;  /* 0x0000001fff077819 */ /* 0x000fca0000011404 */
[----:B------:R-:W-:Y:S01]  /*18310*/  IMAD R7, R7, UR4, RZ ;  /* 0x0000000407077c24 */ /* 0x000fe2000f8e02ff */
[----:B------:R-:W-:Y:S02]  /*18320*/  ULDC UR4, c[0x0][0x2b8] ;  /* 0x0000ae0000047ab9 */ /* 0x000fe40000000800 */
[----:B------:R-:W-:Y:S01]  /*18330*/  ISETP.GE.AND P3, PT, R10, UR4, PT ;  /* 0x000000040a007c0c */ /* 0x000fe2000bf66270 */
[----:B------:R-:W-:Y:S01]  /*18340*/  IMAD R4, R4, UR5, R7 ;  /* 0x0000000504047c24 */ /* 0x000fe2000f8e0207 */
[----:B------:R-:W-:-:S03]  /*18350*/  UMOV UR5, 0xffffffff ;  /* 0xffffffff00057882 */ /* 0x000fc60000000000 */
[----:B------:R-:W-:Y:S01]  /*18360*/  IMAD.IADD R3, R3, 0x1, R4 ;  /* 0x0000000103037824 */ /* 0x000fe200078e0204 */
[----:B------:R-:W-:Y:S01]  /*18370*/  SHF.R.S32.HI R4, RZ, 0x1f, R0 ;  /* 0x0000001fff047819 */ /* 0x000fe20000011400 */
[----:B------:R-:W-:-:S04]  /*18380*/  IMAD.WIDE.U32 R2, R0, UR6, R2 ;  /* 0x0000000600027c25 */ /* 0x000fc8000f8e0002 */
[----:B------:R-:W-:Y:S01]  /*18390*/  IMAD R4, R4, UR6, RZ ;  /* 0x0000000604047c24 */ /* 0x000fe2000f8e02ff */
[----:B------:R-:W-:-:S03]  /*183a0*/  IADD3 R7, P0, R2, UR8, RZ ;  /* 0x0000000802077c10 */ /* 0x000fc6000ff1e0ff */
[----:B------:R-:W-:Y:S01]  /*183b0*/  IMAD R0, R0, UR7, R4 ;  /* 0x0000000700007c24 */ /* 0x000fe2000f8e0204 */
[----:B------:R-:W-:-:S04]  /*183c0*/  ISETP.GE.AND P1, PT, R11, UR4, PT ;  /* 0x000000040b007c0c */ /* 0x000fc8000bf26270 */
[----:B------:R-:W-:Y:S02]  /*183d0*/  IADD3.X R4, R3, UR9, R0, P0, !PT ;  /* 0x0000000903047c10 */ /* 0x000fe400087fe400 */
[----:B------:R-:W-:Y:S02]  /*183e0*/  ISETP.GE.AND P0, PT, R12, UR4, PT ;  /* 0x000000040c007c0c */ /* 0x000fe4000bf06270 */
[----:B------:R-:W-:Y:S01]  /*183f0*/  SHF.R.U32.HI R18, RZ, 0x1, R21 ;  /* 0x00000001ff127819 */ /* 0x000fe20000011615 */
[----:B--2---:R-:W-:Y:S10]  /*18400*/  BRA.DIV UR5, `(.L_x_11576) ;  /* 0x0000004205a47947 */ /* 0x004ff4000b800000 */
[----:B------:R-:W0:Y:S01]  /*18410*/  SHFL.IDX PT, R3, R6, RZ, 0x1e1f ;  /* 0x001e1fff06037589 */ /* 0x000e2200000e0000 */
[----:B-----5:R-:W-:Y:S02]  /*18420*/  IMAD R0, R20, R9, RZ ;  /* 0x0000000914007224 */ /* 0x020fe400078e02ff */
[----:B------:R-:W-:Y:S01]  /*18430*/  IMAD R25, R25, 0xc0, R18 ;  /* 0x000000c019197824 */ /* 0x000fe200078e0212 */
[----:B------:R-:W1:Y:S04]  /*18440*/  SHFL.IDX PT, R2, R5, RZ, 0x1e1f ;  /* 0x001e1fff05027589 */ /* 0x000e6800000e0000 */
[----:B------:R-:W-:Y:S01]  /*18450*/  ISETP.GE.AND P2, PT, R25, R0, PT ;  /* 0x000000001900720c */ /* 0x000fe20003f46270 */
[----:B------:R-:W2:Y:S04]  /*18460*/  SHFL.IDX PT, R6, R6, 0x1, 0x1e1f ;  /* 0x003e1f0006067f89 */ /* 0x000ea800000e0000 */
[----:B------:R-:W3:Y:S08]  /*18470*/  SHFL.IDX PT, R5, R5, 0x1, 0x1e1f ;  /* 0x003e1f0005057f89 */ /* 0x000ef000000e0000 */
[----:B0-----:R-:W-:-:S04]  /*18480*/  @!P2 IADD3 R3, P4, R10, R3, RZ ;  /* 0x000000030a03a210 */ /* 0x001fc80007f9e0ff */
[----:B-1----:R-:W-:-:S04]  /*18490*/  @!P2 IADD3.X R2, RZ, R2, RZ, P4, !PT ;  /* 0x00000002ff02a210 */ /* 0x002fc800027fe4ff */
[----:B------:R-:W-:-:S04]  /*184a0*/  @!P2 LOP3.LUT R3, R3, R2, RZ, 0x3c, !PT ;  /* 0x000000020303a212 */ /* 0x000fc800078e3cff */
[----:B------:R-:W-:-:S04]  /*184b0*/  @!P2 LOP3.LUT R2, R3, R2, RZ, 0x3c, !PT ;  /* 0x000000020302a212 */ /* 0x000fc800078e3cff */
[----:B------:R-:W-:-:S05]  /*184c0*/  @!P2 LOP3.LUT R3, R3, R2, RZ, 0x3c, !PT ;  /* 0x000000020303a212 */ /* 0x000fca00078e3cff */
[----:B------:R-:W-:Y:S04]  /*184d0*/  @!P2 LDGSTS.E.BYPASS.LTC128B.128 [R8+0xf000], desc[UR42][R2.64], !P3 ;  /* 0x0f0000000208afae */ /* 0x000fe8000d901d6a */
        /* <DEDUP_REMOVED lines=11> */
.L_x_11702:
        /* <DEDUP_REMOVED lines=12> */
.L_x_11578:
[----:B------:R-:W-:Y:S05]  /*18650*/  BSYNC B0 ;  /* 0x0000000000007941 */ /* 0x000fea0003800000 */
.L_x_11577:
[----:B------:R-:W-:Y:S01]  /*18660*/  NOP ;  /* 0x0000000000007918 */ /* 0x000fe20000000000 */
[----:B------:R-:W-:-:S13]  /*18670*/  PLOP3.LUT P0, PT, PT, PT, PT, 0x80, 0x0 ;  /* 0x000000000000781c */ /* 0x000fda0003f0f070 */
.L_x_11579:
        /* <DEDUP_REMOVED lines=18> */
.L_x_11703:
[----:B------:R-:W-:Y:S05]  /*187a0*/  BSYNC B0 ;  /* 0x0000000000007941 */ /* 0x000fea0003800000 */
.L_x_11580:
[----:B-1----:R-:W3:Y:S04]  /*187b0*/  LDL.LU R3, [R1+0x40] ;  /* 0x0000400001037983 */ /* 0x002ee80000300800 */
[----:B------:R-:W4:Y:S01]  /*187c0*/  LDL R2, [R1+0xc] ;  /* 0x00000c0001027983 */ /* 0x000f220000100800 */
[----:B---3--:R-:W-:-:S05]  /*187d0*/  VIADD R20, R3, 0xfffffffe ;  /* 0xfffffffe03147836 */ /* 0x008fca0000000000 */
[----:B----4-:R-:W-:-:S13]  /*187e0*/  ISETP.GE.AND P0, PT, R20, R2, PT ;  /* 0x000000021400720c */ /* 0x010fda0003f06270 */
[----:B------:R-:W-:Y:S05]  /*187f0*/  @!P0 BRA `(.L_x_11582) ;  /* 0x00000010007c8947 */ /* 0x000fea0003800000 */
[----:B------:R-:W-:Y:S02]  /*18800*/  IMAD.MOV.U32 R5, RZ, RZ, R29 ;  /* 0x000000ffff057224 */ /* 0x000fe400078e001d */
[----:B0-----:R-:W-:-:S07]  /*18810*/  IMAD.MOV.U32 R4, RZ, RZ, R19 ;  /* 0x000000ffff047224 */ /* 0x001fce00078e0013 */
.L_x_11602:
[----:B---3--:R-:W3:Y:S01]  /*18820*/  LDL R7, [R1+0x10] ;  /* 0x0000100001077983 */ /* 0x008ee20000100800 */
[----:B0-----:R-:W0:Y:S03]  /*18830*/  LDC R8, c[0x0][0x430] ;  /* 0x00010c00ff087b82 */ /* 0x001e260000000800 */
[----:B------:R-:W4:Y:S01]  /*18840*/  LDL R9, [R1+0x14] ;  /* 0x0000140001097983 */ /* 0x000f220000100800 */
[----:B------:R-:W2:Y:S03]  /*18850*/  S2R R2, SR_TID.X ;  /* 0x0000000000027919 */ /* 0x000ea60000002100 */
[----:B------:R-:W5:Y:S01]  /*18860*/  LDL R10, [R1+0xc] ;  /* 0x00000c00010a7983 */ /* 0x000f620000100800 */
[----:B0-----:R-:W-:-:S13]  /*18870*/  ISETP.NE.AND P0, PT, R8, 0x1, PT ;  /* 0x000000010800780c */ /* 0x001fda0003f05270 */
[----:B------:R-:W0:Y:S01]  /*18880*/  @P0 LDC R6, c[0x0][0x434] ;  /* 0x00010d00ff060b82 */ /* 0x000e220000000800 */
[----:B--2---:R-:W-:-:S04]  /*18890*/  LOP3.LUT R0, R2, 0x7f, RZ, 0xc0, !PT ;  /* 0x0000007f02007812 */ /* 0x004fc800078ec0ff */
[----:B------:R-:W-:-:S03]  /*188a0*/  SHF.R.U32.HI R3, RZ, 0x1, R0 ;  /* 0x00000001ff037819 */ /* 0x000fc60000011600 */
[----:B-1----:R-:W1:Y:S01]  /*188b0*/  @P0 LDC R0, c[0x0][0x438] ;  /* 0x00010e00ff000b82 */ /* 0x002e620000000800 */
[----:B------:R-:W-:Y:S02]  /*188c0*/  IMAD.SHL.U32 R2, R2, 0x40, RZ ;  /* 0x0000004002027824 */ /* 0x000fe400078e00ff */
[----:B------:R-:W-:-:S03]  /*188d0*/  IMAD R3, R20, 0x80, R3 ;  /* 0x0000008014037824 */ /* 0x000fc600078e0203 */
[----:B------:R-:W-:Y:S01]  /*188e0*/  LOP3.LUT R2, R2, 0x40, RZ, 0xc0, !PT ;  /* 0x0000004002027812 */ /* 0x000fe200078ec0ff */
[----:B------:R-:W-:Y:S05]  /*188f0*/  YIELD ;  /* 0x0000000000007946 */ /* 0x000fea0003800000 */
[----:B------:R-:W-:Y:S01]  /*18900*/  ULDC.64 UR4, c[0x0][0x428] ;  /* 0x00010a0000047ab9 */ /* 0x000fe20000000a00 */
[----:B---3--:R-:W-:-:S05]  /*18910*/  IADD3 R3, R2, R3, R7 ;  /* 0x0000000302037210 */ /* 0x008fca0007ffe007 */
[----:B0-----:R-:W-:-:S04]  /*18920*/  @P0 IMAD.HI.U32 R6, R3, R6, RZ ;  /* 0x0000000603060227 */ /* 0x001fc800078e00ff */
[----:B------:R-:W-:Y:S01]  /*18930*/  IMAD.MOV.U32 R2, RZ, RZ, R3 ;  /* 0x000000ffff027224 */ /* 0x000fe200078e0003 */
[----:B-1----:R-:W-:-:S05]  /*18940*/  @P0 SHF.R.U32.HI R2, RZ, R0, R6 ;  /* 0x00000000ff020219 */ /* 0x002fca0000011606 */
[--C-:B------:R-:W-:Y:S02]  /*18950*/  IMAD.MOV R7, RZ, RZ, -R2.reuse ;  /* 0x000000ffff077224 */ /* 0x100fe400078e0a02 */
[----:B----4-:R-:W-:Y:S02]  /*18960*/  IMAD R0, R9, UR4, RZ ;  /* 0x0000000409007c24 */ /* 0x010fe4000f8e02ff */
[----:B------:R-:W-:Y:S01]  /*18970*/  IMAD R7, R8, R7, R3 ;  /* 0x0000000708077224 */ /* 0x000fe200078e0203 */
[----:B------:R-:W-:Y:S01]  /*18980*/  SHF.R.S32.HI R3, RZ, 0x1f, R2 ;  /* 0x0000001fff037819 */ /* 0x000fe20000011402 */
[C---:B------:R-:W-:Y:S02]  /*18990*/  IMAD R0, R26.reuse, UR5, R0 ;  /* 0x000000051a007c24 */ /* 0x040fe4000f8e0200 */
[----:B------:R-:W-:Y:S01]  /*189a0*/  IMAD.WIDE.U32 R2, R26, UR4, R2 ;  /* 0x000000041a027c25 */ /* 0x000fe2000f8e0002 */
[----:B------:R-:W-:-:S03]  /*189b0*/  ULDC.64 UR4, c[0x0][0x418] ;  /* 0x0001060000047ab9 */ /* 0x000fc60000000a00 */
[----:B------:R-:W-:Y:S01]  /*189c0*/  IMAD.IADD R0, R0, 0x1, R3 ;  /* 0x0000000100007824 */ /* 0x000fe200078e0203 */
[----:B------:R-:W-:-:S04]  /*189d0*/  LEA R8, P0, R2, UR4, 0x2 ;  /* 0x0000000402087c11 */ /* 0x000fc8000f8010ff */
[----:B------:R-:W-:-:S05]  /*189e0*/  LEA.HI.X R9, R2, UR5, R0, 0x2, P0 ;  /* 0x0000000502097c11 */ /* 0x000fca00080f1400 */
[----:B------:R-:W2:Y:S01]  /*189f0*/  LDG.E R8, desc[UR42][R8.64] ;  /* 0x0000002a08087981 */ /* 0x000ea2000c1e1900 */
[----:B------:R-:W-:-:S05]  /*18a00*/  IMAD.MOV.U32 R0, RZ, RZ, R20 ;  /* 0x000000ffff007224 */ /* 0x000fca00078e0014 */
[----:B-----5:R-:W-:Y:S01]  /*18a10*/  ISETP.GT.AND P1, PT, R0, R10, PT ;  /* 0x0000000a0000720c */ /* 0x020fe20003f24270 */
        /* <DEDUP_REMOVED lines=11> */
.L_x_11583:
[----:B------:R-:W-:Y:S01]  /*18ad0*/  IMAD R0, R19, 0x8, R17 ;  /* 0x0000000813007824 */ /* 0x000fe200078e0211 */
[----:B------:R-:W-:Y:S01]  /*18ae0*/  SHF.L.U32 R10, R29, 0x1f, RZ ;  /* 0x0000001f1d0a7819 */ /* 0x000fe200000006ff */
[----:B------:R-:W-:Y:S01]  /*18af0*/  BSSY B0, `(.L_x_11584) ;  /* 0x0000004000007945 */ /* 0x000fe20003800000 */
[----:B------:R-:W-:Y:S02]  /*18b00*/  SHF.R.S32.HI R9, RZ, 0x1f, R7 ;  /* 0x0000001fff097819 */ /* 0x000fe40000011407 */
[----:B------:R-:W0:Y:S02]  /*18b10*/  SYNCS.PHASECHK.TRANS64.TRYWAIT P0, [R0+URZ+0x19c80], R10 ;  /* 0x019c800a000075a7 */ /* 0x000e24000800017f */
[----:B0-----:R-:W-:Y:S05]  /*18b20*/  @!P0 BRA `(.L_x_11585) ;  /* 0x0000003c00e08947 */ /* 0x001fea0003800000 */
.L_x_11704:
[----:B------:R-:W-:Y:S05]  /*18b30*/  BSYNC B0 ;  /* 0x0000000000007941 */ /* 0x000fea0003800000 */
.L_x_11584:
[----:B------:R-:W2:Y:S01]  /*18b40*/  LDL R15, [R1+0x20] ;  /* 0x00002000010f7983 */ /* 0x000ea20000100800 */
[----:B------:R-:W-:Y:S01]  /*18b50*/  ULDC.64 UR4, c[0x0][0x328] ;  /* 0x0000ca0000047ab9 */ /* 0x000fe20000000a00 */
[----:B------:R-:W1:Y:S01]  /*18b60*/  LDC R12, c[0x0][0x2f4] ;  /* 0x0000bd00ff0c7b82 */ /* 0x000e620000000800 */
[----:B------:R-:W-:Y:S01]  /*18b70*/  IMAD R6, R9, UR4, RZ ;  /* 0x0000000409067c24 */ /* 0x000fe2000f8e02ff */
[----:B------:R-:W3:Y:S01]  /*18b80*/  S2R R11, SR_TID.X ;  /* 0x00000000000b7919 */ /* 0x000ee20000002100 */
[----:B------:R-:W-:Y:S01]  /*18b90*/  IMAD.WIDE.U32 R2, R7, UR4, RZ ;  /* 0x0000000407027c25 */ /* 0x000fe2000f8e00ff */
[----:B------:R-:W-:-:S03]  /*18ba0*/  ULDC.64 UR6, c[0x0][0x318] ;  /* 0x0000c60000067ab9 */ /* 0x000fc60000000a00 */
        /* <DEDUP_REMOVED lines=11> */
[----:B------:R-:W-:Y:S01]  /*18c60*/  IADD3 R25, P0, R2, UR6, RZ ;  /* 0x0000000602197c10 */ /* 0x000fe2000ff1e0ff */
[C---:B---3--:R-:W-:Y:S02]  /*18c70*/  IMAD.SHL.U32 R13, R11.reuse, 0x10, RZ ;  /* 0x000000100b0d7824 */ /* 0x048fe400078e00ff */
[----:B------:R-:W-:Y:S01]  /*18c80*/  IMAD.SHL.U32 R11, R11, 0x10, RZ ;  /* 0x000000100b0b7824 */ /* 0x000fe200078e00ff */
[----:B------:R-:W-:Y:S02]  /*18c90*/  IADD3.X R21, R21, UR7, RZ, P0, !PT ;  /* 0x0000000715157c10 */ /* 0x000fe400087fe4ff */
[----:B------:R-:W-:Y:S02]  /*18ca0*/  LOP3.LUT R13, R13, 0x10, RZ, 0xc0, !PT ;  /* 0x000000100d0d7812 */ /* 0x000fe400078ec0ff */
[----:B------:R-:W-:Y:S02]  /*18cb0*/  LOP3.LUT R11, R11, 0x10, RZ, 0xc0, !PT ;  /* 0x000000100b0b7812 */ /* 0x000fe400078ec0ff */
[----:B------:R-:W-:-:S02]  /*18cc0*/  LOP3.LUT R14, R13, 0x40, RZ, 0xfc, !PT ;  /* 0x000000400d0e7812 */ /* 0x000fc400078efcff */
[----:B------:R-:W-:Y:S02]  /*18cd0*/  LOP3.LUT R13, R13, 0x20, RZ, 0xfc, !PT ;  /* 0x000000200d0d7812 */ /* 0x000fe400078efcff */
[-C--:B-1----:R-:W-:Y:S02]  /*18ce0*/  ISETP.GE.AND P2, PT, R14, R12.reuse, PT ;  /* 0x0000000c0e00720c */ /* 0x082fe40003f46270 */
[-C--:B------:R-:W-:Y:S02]  /*18cf0*/  ISETP.GE.AND P3, PT, R13, R12.reuse, PT ;  /* 0x0000000c0d00720c */ /* 0x080fe40003f66270 */
[----:B------:R-:W-:Y:S01]  /*18d00*/  ISETP.GE.AND P4, PT, R11, R12, PT ;  /* 0x0000000c0b00720c */ /* 0x000fe20003f86270 */
[----:B--2---:R-:W-:Y:S01]  /*18d10*/  IMAD R6, R19, 0x3000, R15 ;  /* 0x0000300013067824 */ /* 0x004fe200078e020f */
[----:B------:R-:W-:Y:S11]  /*18d20*/  BRA.DIV UR4, `(.L_x_11586) ;  /* 0x0000003e04747947 */ /* 0x000ff6000b800000 */
[----:B------:R-:W1:Y:S01]  /*18d30*/  S2R R3, SR_TID.X ;  /* 0x0000000000037919 */ /* 0x000e620000002100 */
[----:B------:R-:W-:Y:S01]  /*18d40*/  IMAD.IADD R6, R17, 0x1, R6 ;  /* 0x0000000111067824 */ /* 0x000fe200078e0206 */
[----:B------:R-:W2:Y:S01]  /*18d50*/  SHFL.IDX PT, R2, R25, RZ, 0x1e1f ;  /* 0x001e1fff19027589 */ /* 0x000ea200000e0000 */
[----:B-1----:R-:W-:-:S03]  /*18d60*/  IMAD.SHL.U32 R11, R3, 0x10, RZ ;  /* 0x00000010030b7824 */ /* 0x002fc600078e00ff */
[----:B------:R-:W1:Y:S02]  /*18d70*/  SHFL.IDX PT, R3, R21, RZ, 0x1e1f ;  /* 0x001e1fff15037589 */ /* 0x000e6400000e0000 */
[----:B------:R-:W-:Y:S02]  /*18d80*/  LOP3.LUT R11, R11, 0x10, RZ, 0xc0, !PT ;  /* 0x000000100b0b7812 */ /* 0x000fe400078ec0ff */
[----:B------:R-:W3:Y:S02]  /*18d90*/  SHFL.IDX PT, R21, R21, 0x1, 0x1e1f ;  /* 0x003e1f0015157f89 */ /* 0x000ee400000e0000 */
[----:B--2---:R-:W-:-:S05]  /*18da0*/  IADD3 R2, P0, R11, R2, RZ ;  /* 0x000000020b027210 */ /* 0x004fca0007f1e0ff */
[----:B-1----:R-:W-:-:S05]  /*18db0*/  IMAD.X R3, RZ, RZ, R3, P0 ;  /* 0x000000ffff037224 */ /* 0x002fca00000e0603 */
[----:B------:R-:W-:Y:S04]  /*18dc0*/  LDGSTS.E.BYPASS.LTC128B.128 [R6+0x9000], desc[UR42][R2.64], !P4 ;  /* 0x0900000002067fae */ /* 0x000fe8000e101d6a */
[----:B------:R-:W-:Y:S04]  /*18dd0*/  LDGSTS.E.BYPASS.LTC128B.128 [R6+0xa000], desc[UR42][R2.64+0x20], !P3 ;  /* 0x0a00002002067fae */ /* 0x000fe8000d901d6a */
[----:B------:R1:W-:Y:S04]  /*18de0*/  LDGSTS.E.BYPASS.LTC128B.128 [R6+0xb000], desc[UR42][R2.64+0x40], !P2 ;  /* 0x0b00004002067fae */ /* 0x0003e8000d101d6a */
[----:B-1-3--:R1:W2:Y:S02]  /*18df0*/  SHFL.IDX PT, R2, R25, 0x1, 0x1e1f ;  /* 0x003e1f0019027f89 */ /* 0x00a2a400000e0000 */
.L_x_11710:
        /* <DEDUP_REMOVED lines=13> */
.L_x_11587:
        /* <DEDUP_REMOVED lines=11> */
.L_x_11588:
[----:B------:R2:W-:Y:S01]  /*18f80*/  SYNCS.ARRIVE.TRANS64.A1T0 RZ, [R0+URZ+0x19c70], RZ ;  /* 0x019c70ff00ff79a7 */ /* 0x0005e2000810003f */
[----:B------:R-:W-:Y:S05]  /*18f90*/  @!P3 BRA `(.L_x_11589) ;  /* 0x000000000004b947 */ /* 0x000fea0003800000 */
[----:B------:R-:W-:Y:S01]  /*18fa0*/  BPT.TRAP 0x1 ;  /* 0x000000040000795c */ /* 0x000fe20000300000 */
.L_x_11589:
[----:B------:R-:W3:Y:S01]  /*18fb0*/  SYNCS.PHASECHK.TRANS64.TRYWAIT P0, [R0+URZ+0x19c40], R10 ;  /* 0x019c400a000075a7 */ /* 0x000ee2000800017f */
[----:B------:R-:W-:Y:S04]  /*18fc0*/  BSSY B0, `(.L_x_11590) ;  /* 0x0000002000007945 */ /* 0x000fe80003800000 */
[----:B---3--:R-:W-:Y:S05]  /*18fd0*/  @!P0 BRA `(.L_x_11591) ;  /* 0x0000003c00748947 */ /* 0x008fea0003800000 */
.L_x_11711:
[----:B------:R-:W-:Y:S05]  /*18fe0*/  BSYNC B0 ;  /* 0x0000000000007941 */ /* 0x000fea0003800000 */
.L_x_11590:
[----:B------:R-:W4:Y:S01]  /*18ff0*/  S2R R13, SR_TID.X ;  /* 0x00000000000d7919 */ /* 0x000f220000002100 */
[----:B------:R-:W-:Y:S01]  /*19000*/  ULDC.64 UR4, c[0x0][0x300] ;  /* 0x0000c00000047ab9 */ /* 0x000fe20000000a00 */
[----:B------:R-:W5:Y:S01]  /*19010*/  LDC R11, c[0x0][0x2f4] ;  /* 0x0000bd00ff0b7b82 */ /* 0x000f620000000800 */
[----:B------:R-:W-:Y:S01]  /*19020*/  IMAD R9, R9, UR4, RZ ;  /* 0x0000000409097c24 */ /* 0x000fe2000f8e02ff */
[----:B------:R-:W-:Y:S01]  /*19030*/  ULDC.64 UR6, c[0x0][0x2e8] ;  /* 0x0000ba0000067ab9 */ /* 0x000fe20000000a00 */
        /* <DEDUP_REMOVED lines=13> */
[C---:B----4-:R-:W-:Y:S02]  /*19110*/  IMAD.SHL.U32 R12, R13.reuse, 0x10, RZ ;  /* 0x000000100d0c7824 */ /* 0x050fe400078e00ff */
[----:B------:R-:W-:Y:S01]  /*19120*/  IMAD.SHL.U32 R21, R13, 0x10, RZ ;  /* 0x000000100d157824 */ /* 0x000fe200078e00ff */
[----:B------:R-:W-:Y:S02]  /*19130*/  IADD3.X R8, R8, UR7, RZ, P0, !PT ;  /* 0x0000000708087c10 */ /* 0x000fe400087fe4ff */
[----:B------:R-:W-:Y:S02]  /*19140*/  LOP3.LUT R12, R12, 0x10, RZ, 0xc0, !PT ;  /* 0x000000100c0c7812 */ /* 0x000fe400078ec0ff */
[----:B------:R-:W-:Y:S02]  /*19150*/  LOP3.LUT R21, R21, 0x10, RZ, 0xc0, !PT ;  /* 0x0000001015157812 */ /* 0x000fe400078ec0ff */
[----:B------:R-:W-:-:S02]  /*19160*/  LOP3.LUT R13, R12, 0x40, RZ, 0xfc, !PT ;  /* 0x000000400c0d7812 */ /* 0x000fc400078efcff */
[----:B------:R-:W-:Y:S02]  /*19170*/  LOP3.LUT R12, R12, 0x20, RZ, 0xfc, !PT ;  /* 0x000000200c0c7812 */ /* 0x000fe400078efcff */
[-C--:B-----5:R-:W-:Y:S02]  /*19180*/  ISETP.GE.AND P2, PT, R13, R11.reuse, PT ;  /* 0x0000000b0d00720c */ /* 0x0a0fe40003f46270 */
[-C--:B------:R-:W-:Y:S02]  /*19190*/  ISETP.GE.AND P3, PT, R12, R11.reuse, PT ;  /* 0x0000000b0c00720c */ /* 0x080fe40003f66270 */
[----:B------:R-:W-:Y:S01]  /*191a0*/  ISETP.GE.AND P4, PT, R21, R11, PT ;  /* 0x0000000b1500720c */ /* 0x000fe20003f86270 */
[----:B------:R-:W-:-:S12]  /*191b0*/  BRA.DIV UR4, `(.L_x_11592) ;  /* 0x0000003e04107947 */ /* 0x000fd8000b800000 */
[----:B------:R-:W4:Y:S04]  /*191c0*/  SHFL.IDX PT, R2, R7, RZ, 0x1e1f ;  /* 0x001e1fff07027589 */ /* 0x000f2800000e0000 */
[----:B------:R-:W5:Y:S04]  /*191d0*/  SHFL.IDX PT, R3, R8, RZ, 0x1e1f ;  /* 0x001e1fff08037589 */ /* 0x000f6800000e0000 */
[----:B------:R-:W0:Y:S01]  /*191e0*/  SHFL.IDX PT, R8, R8, 0x1, 0x1e1f ;  /* 0x003e1f0008087f89 */ /* 0x000e2200000e0000 */
[----:B----4-:R-:W-:-:S04]  /*191f0*/  IADD3 R2, P0, R21, R2, RZ ;  /* 0x0000000215027210 */ /* 0x010fc80007f1e0ff */
[----:B-----5:R-:W-:-:S05]  /*19200*/  IADD3.X R3, RZ, R3, RZ, P0, !PT ;  /* 0x00000003ff037210 */ /* 0x020fca00007fe4ff */
[----:B------:R-:W-:Y:S04]  /*19210*/  LDGSTS.E.BYPASS.LTC128B.128 [R6+0x13800], desc[UR42][R2.64], !P4 ;  /* 0x1380000002067fae */ /* 0x000fe8000e101d6a */
[----:B------:R-:W-:Y:S04]  /*19220*/  LDGSTS.E.BYPASS.LTC128B.128 [R6+0x14800], desc[UR42][R2.64+0x20], !P3 ;  /* 0x1480002002067fae */ /* 0x000fe8000d901d6a */
[----:B------:R4:W-:Y:S04]  /*19230*/  LDGSTS.E.BYPASS.LTC128B.128 [R6+0x15800], desc[UR42][R2.64+0x40], !P2 ;  /* 0x1580004002067fae */ /* 0x0009e8000d101d6a */
[----:B----4-:R4:W0:Y:S02]  /*19240*/  SHFL.IDX PT, R2, R7, 0x1, 0x1e1f ;  /* 0x003e1f0007027f89 */ /* 0x01082400000e0000 */
.L_x_11717:
        /* <DEDUP_REMOVED lines=10> */
.L_x_11593:
        /* <DEDUP_REMOVED lines=11> */
.L_x_11594:
[----:B------:R2:W-:Y:S02]  /*193a0*/  SYNCS.ARRIVE.TRANS64.A1T0 RZ, [R0+URZ+0x19c30], RZ ;  /* 0x019c30ff00ff79a7 */ /* 0x0005e4000810003f */
[----:B--23--:R-:W-:-:S05]  /*193b0*/  IMAD.U32 R0, RZ, RZ, UR36 ;  /* 0x00000024ff007e24 */ /* 0x00cfca000f8e00ff */
[----:B------:R-:W-:-:S13]  /*193c0*/  ISETP.NE.AND P0, PT, R0, 0x3, PT ;  /* 0x000000030000780c */ /* 0x000fda0003f05270 */
[----:B------:R-:W-:Y:S05]  /*193d0*/  @!P0 BRA `(.L_x_11595) ;  /* 0x0000000000048947 */ /* 0x000fea0003800000 */
[----:B------:R-:W-:Y:S01]  /*193e0*/  BPT.TRAP 0x1 ;  /* 0x000000040000795c */ /* 0x000fe20000300000 */
.L_x_11595:
[----:B------:R-:W-:Y:S01]  /*193f0*/  LOP3.LUT R0, R5, 0x1, RZ, 0x3c, !PT ;  /* 0x0000000105007812 */ /* 0x000fe200078e3cff */
[----:B------:R-:W-:Y:S01]  /*19400*/  IMAD R2, R4, 0x8, R17 ;  /* 0x0000000804027824 */ /* 0x000fe200078e0211 */
[----:B------:R-:W-:Y:S02]  /*19410*/  BSSY B0, `(.L_x_11596) ;  /* 0x0000004000007945 */ /* 0x000fe40003800000 */
[----:B------:R-:W-:-:S04]  /*19420*/  SHF.L.U32 R0, R0, 0x1f, RZ ;  /* 0x0000001f00007819 */ /* 0x000fc800000006ff */
[----:B------:R-:W0:Y:S02]  /*19430*/  SYNCS.PHASECHK.TRANS64.TRYWAIT P2, [R2+URZ+0x19c70], R0 ;  /* 0x019c7000020075a7 */ /* 0x000e24000804017f */
[----:B0-----:R-:W-:Y:S05]  /*19440*/  @!P2 BRA `(.L_x_11597) ;  /* 0x0000003c0004a947 */ /* 0x001fea0003800000 */
.L_x_11718:
[----:B------:R-:W-:Y:S05]  /*19450*/  BSYNC B0 ;  /* 0x0000000000007941 */ /* 0x000fea0003800000 */
.L_x_11596:
[----:B------:R-:W-:-:S05]  /*19460*/  IMAD.U32 R3, RZ, RZ, UR39 ;  /* 0x00000027ff037e24 */ /* 0x000fca000f8e00ff */
[----:B------:R-:W-:-:S13]  /*19470*/  ISETP.NE.AND P2, PT, R3, 0x3, PT ;  /* 0x000000030300780c */ /* 0x000fda0003f45270 */
[----:B------:R-:W-:Y:S05]  /*19480*/  @!P2 BRA `(.L_x_11598) ;  /* 0x000000000004a947 */ /* 0x000fea0003800000 */
[----:B------:R-:W-:Y:S01]  /*19490*/  BPT.TRAP 0x1 ;  /* 0x000000040000795c */ /* 0x000fe20000300000 */
.L_x_11598:
[----:B------:R-:W-:Y:S01]  /*194a0*/  SHF.L.U32 R3, R5, 0x1f, RZ ;  /* 0x0000001f05037819 */ /* 0x000fe200000006ff */
[----:B0-----:R-:W-:-:S03]  /*194b0*/  IMAD R0, R4, 0x3000, RZ ;  /* 0x0000300004007824 */ /* 0x001fc600078e02ff */
[----:B------:R-:W0:Y:S02]  /*194c0*/  SYNCS.PHASECHK.TRANS64.TRYWAIT P2, [R2+URZ+0x19c60], R3 ;  /* 0x019c6003020075a7 */ /* 0x000e24000804017f */
[----:B0-----:R-:W-:Y:S05]  /*194d0*/  @!P2 BRA `(.L_x_11599) ;  /* 0x0000003800f4a947 */ /* 0x001fea0003800000 */
.L_x_11719:
[----:B------:R-:W2:Y:S04]  /*194e0*/  LDL R12, [R1] ;  /* 0x00000000010c7983 */ /* 0x000ea80000100800 */
[----:B------:R-:W3:Y:S01]  /*194f0*/  LDL R13, [R1+0x1c] ;  /* 0x00001c00010d7983 */ /* 0x000ee20000100800 */
[----:B0-----:R-:W-:Y:S01]  /*19500*/  LOP3.LUT R3, R0, R23, RZ, 0xfc, !PT ;  /* 0x0000001700037212 */ /* 0x001fe200078efcff */
[----:B------:R-:W-:Y:S05]  /*19510*/  WARPSYNC.ALL ;  /* 0x0000000000007948 */ /* 0x000fea0003800000 */
[----:B------:R-:W-:-:S05]  /*19520*/  IMAD.IADD R3, R17, 0x1, R3 ;  /* 0x0000000111037824 */ /* 0x000fca00078e0203 */
[----:B----4-:R-:W0:Y:S02]  /*19530*/  LDSM.16.MT88.4 R4, [R3+0x9000] ;  /* 0x009000000304783b */ /* 0x010e240000004200 */
[C-C-:B0-----:R-:W-:Y:S02]  /*19540*/  PRMT R8, R4.reuse, 0x6420, R5.reuse ;  /* 0x0000642004087816 */ /* 0x141fe40000000005 */
[----:B------:R-:W-:Y:S02]  /*19550*/  PRMT R9, R4, 0x7531, R5 ;  /* 0x0000753104097816 */ /* 0x000fe40000000005 */
[C-C-:B------:R-:W-:Y:S02]  /*19560*/  PRMT R10, R6.reuse, 0x6420, R7.reuse ;  /* 0x00006420060a7816 */ /* 0x140fe40000000007 */
[----:B------:R-:W-:Y:S02]  /*19570*/  PRMT R11, R6, 0x7531, R7 ;  /* 0x00007531060b7816 */ /* 0x000fe40000000007 */
[----:B--2---:R-:W-:-:S05]  /*19580*/  LOP3.LUT R3, R0, R12, RZ, 0xfc, !PT ;  /* 0x0000000c00037212 */ /* 0x004fca00078efcff */
[----:B------:R-:W-:-:S05]  /*19590*/  IMAD.IADD R3, R22, 0x1, R3 ;  /* 0x0000000116037824 */ /* 0x000fca00078e0203 */
        /* <DEDUP_REMOVED lines=15> */
[----:B------:R-:W-:Y:S01]  /*19690*/  LOP3.LUT R12, R23, 0x1800, RZ, 0xfc, !PT ;  /* 0x00001800170c7812 */ /* 0x000fe200078efcff */
        /* <DEDUP_REMOVED lines=10> */
[----:B------:R3:W0:Y:S02]  /*19740*/  LDSM.16.MT88.4 R4, [R3+0x9000] ;  /* 0x009000000304783b */ /* 0x0006240000004200 */
[----:B---3--:R-:W-:Y:S02]  /*19750*/  IADD3 R3, R22, R13, R0 ;  /* 0x0000000d16037210 */ /* 0x008fe40007ffe000 */
[C-C-:B0-----:R-:W-:Y:S02]  /*19760*/  PRMT R8, R4.reuse, 0x6420, R5.reuse ;  /* 0x0000642004087816 */ /* 0x141fe40000000005 */
        /* <DEDUP_REMOVED lines=29> */
.L_x_11600:
[----:B--2---:R2:W-:Y:S01]  /*19940*/  SYNCS.ARRIVE.TRANS64.A1T0 RZ, [R2+URZ+0x19c50], RZ ;  /* 0x019c50ff02ff79a7 */ /* 0x0045e2000810003f */
[----:B------:R-:W-:Y:S06]  /*19950*/  BAR.SYNC.DEFER_BLOCKING 0x2, 0x80 ;  /* 0x0082000000007b1d */ /* 0x000fec0000010000 */
[----:B------:R-:W-:Y:S05]  /*19960*/  @!P0 BRA `(.L_x_11601) ;  /* 0x0000000000048947 */ /* 0x000fea0003800000 */
[----:B------:R-:W-:Y:S01]  /*19970*/  BPT.TRAP 0x1 ;  /* 0x000000040000795c */ /* 0x000fe20000300000 */
.L_x_11601:
[----:B------:R-:W3:Y:S01]  /*19980*/  LDL R0, [R1+0x18] ;  /* 0x0000180001007983 */ /* 0x000ee20000100800 */
[----:B--2---:R-:W-:Y:S02]  /*19990*/  VIADD R2, R2, 0x19c80 ;  /* 0x00019c8002027836 */ /* 0x004fe40000000000 */
[----:B------:R-:W-:Y:S02]  /*199a0*/  IMAD.MOV.U32 R5, RZ, RZ, R29 ;  /* 0x000000ffff057224 */ /* 0x000fe400078e001d */
[----:B------:R-:W-:Y:S01]  /*199b0*/  IMAD.MOV.U32 R4, RZ, RZ, R19 ;  /* 0x000000ffff047224 */ /* 0x000fe200078e0013 */
[----:B---3--:R-:W-:-:S04]  /*199c0*/  PRMT R2, R0, 0x654, R2 ;  /* 0x0000065400027816 */ /* 0x008fc80000000002 */
[----:B------:R3:W-:Y:S01]  /*199d0*/  SYNCS.ARRIVE.TRANS64.RED.A1T0 RZ, [R2+URZ], RZ ;  /* 0x000000ff02ff79a7 */ /* 0x0007e2000810043f */
[----:B------:R-:W-:Y:S05]  /*199e0*/  @P1 BRA `(.L_x_11602) ;  /* 0xffffffec008c1947 */ /* 0x000fea000383ffff */
.L_x_11582:
[----:B--2---:R-:W3:Y:S01]  /*199f0*/  S2R R0, SR_TID.X ;  /* 0x0000000000007919 */ /* 0x004ee20000002100 */
[----:B------:R-:W-:Y:S01]  /*19a00*/  BSSY B0, `(.L_x_11603) ;  /* 0x0000012000007945 */ /* 0x000fe20003800000 */
[----:B---3--:R-:W-:Y:S01]  /*19a10*/  LOP3.LUT R2, R0, 0x7f, RZ, 0xc0, !PT ;  /* 0x0000007f00027812 */ /* 0x008fe200078ec0ff */
[----:B------:R-:W-:-:S03]  /*19a20*/  IMAD.U32 R0, RZ, RZ, UR36 ;  /* 0x00000024ff007e24 */ /* 0x000fc6000f8e00ff */
[----:B------:R-:W-:Y:S02]  /*19a30*/  ISETP.NE.AND P1, PT, R2, RZ, PT ;  /* 0x000000ff0200720c */ /* 0x000fe40003f25270 */
[----:B------:R-:W-:-:S11]  /*19a40*/  ISETP.NE.AND P0, PT, R0, 0x3, PT ;  /* 0x000000030000780c */ /* 0x000fd60003f05270 */
[----:B------:R-:W-:Y:S05]  /*19a50*/  @P1 BRA `(.L_x_11604) ;  /* 0x0000000000301947 */ /* 0x000fea0003800000 */
[----:B0-----:R-:W0:Y:S01]  /*19a60*/  S2R R3, SR_LANEID ;  /* 0x0000000000037919 */ /* 0x001e220000000000 */
[----:B------:R-:W-:Y:S02]  /*19a70*/  VOTEU.ANY UR4, UPT, PT ;  /* 0x0000000000047886 */ /* 0x000fe400038e0100 */
[----:B------:R-:W0:Y:S08]  /*19a80*/  FLO.U32 R0, UR4 ;  /* 0x0000000400007d00 */ /* 0x000e3000080e0000 */
[----:B------:R-:W2:Y:S01]  /*19a90*/  POPC R4, UR4 ;  /* 0x0000000400047d09 */ /* 0x000ea20008000000 */
[----:B0-----:R-:W-:-:S02]  /*19aa0*/  ISETP.EQ.U32.AND P1, PT, R0, R3, PT ;  /* 0x000000030000720c */ /* 0x001fc40003f22070 */
[----:B------:R-:W2:Y:S11]  /*19ab0*/  LDC.64 R2, c[0x0][0xc60] ;  /* 0x00031800ff027b82 */ /* 0x000eb60000000a00 */
[----:B--2---:R-:W2:Y:S01]  /*19ac0*/  @P1 ATOMG.E.ADD.STRONG.GPU PT, R3, desc[UR42][R2.64], R4 ;  /* 0x00000004020319a8 */ /* 0x004ea200081ee1ea */
[----:B------:R-:W0:Y:S02]  /*19ad0*/  S2R R5, SR_LTMASK ;  /* 0x0000000000057919 */ /* 0x000e240000003900 */
[----:B0-----:R-:W-:-:S06]  /*19ae0*/  LOP3.LUT R5, R5, UR4, RZ, 0xc0, !PT ;  /* 0x0000000405057c12 */ /* 0x001fcc000f8ec0ff */
[----:B------:R-:W0:Y:S01]  /*19af0*/  POPC R5, R5 ;  /* 0x0000000500057309 */ /* 0x000e220000000000 */
[----:B--2---:R-:W0:Y:S02]  /*19b00*/  SHFL.IDX PT, R0, R3, R0, 0x1f ;  /* 0x00001f0003007589 */ /* 0x004e2400000e0000 */
[----:B0-----:R-:W-:-:S07]  /*19b10*/  IADD3 R24, R0, UR38, R5 ;  /* 0x0000002600187c10 */ /* 0x001fce000fffe005 */
.L_x_11604:
[----:B------:R-:W-:Y:S05]  /*19b20*/  BSYNC B0 ;  /* 0x0000000000007941 */ /* 0x000fea0003800000 */
.L_x_11603:
[----:B------:R-:W-:Y:S05]  /*19b30*/  @!P0 BRA `(.L_x_11605) ;  /* 0x0000000000048947 */ /* 0x000fea0003800000 */
[----:B------:R-:W-:Y:S01]  /*19b40*/  BPT.TRAP 0x1 ;  /* 0x000000040000795c */ /* 0x000fe20000300000 */
.L_x_11605:
[----:B------:R-:W-:Y:S01]  /*19b50*/  LOP3.LUT R2, R29, 0x1, RZ, 0x3c, !PT ;  /* 0x000000011d027812 */ /* 0x000fe200078e3cff */
[----:B------:R-:W-:Y:S01]  /*19b60*/  IMAD R0, R19, 0x8, R17 ;  /* 0x0000000813007824 */ /* 0x000fe200078e0211 */
[----:B------:R-:W-:Y:S02]  /*19b70*/  BSSY B0, `(.L_x_11606) ;  /* 0x0000004000007945 */ /* 0x000fe40003800000 */
[----:B------:R-:W-:-:S04]  /*19b80*/  SHF.L.U32 R2, R2, 0x1f, RZ ;  /* 0x0000001f02027819 */ /* 0x000fc800000006ff */
[----:B------:R-:W2:Y:S02]  /*19b90*/  SYNCS.PHASECHK.TRANS64.TRYWAIT P1, [R0+URZ+0x19c70], R2 ;  /* 0x019c7002000075a7 */ /* 0x000ea4000802017f */
[----:B--2---:R-:W-:Y:S05]  /*19ba0*/  @!P1 BRA `(.L_x_11607) ;  /* 0x0000003400549947 */ /* 0x004fea0003800000 */
.L_x_11720:
[----:B------:R-:W-:Y:S05]  /*19bb0*/  BSYNC B0 ;  /* 0x0000000000007941 */ /* 0x000fea0003800000 */
.L_x_11606:
[----:B0-----:R-:W-:-:S05]  /*19bc0*/  IMAD.U32 R3, RZ, RZ, UR39 ;  /* 0x00000027ff037e24 */ /* 0x001fca000f8e00ff */
[----:B------:R-:W-:-:S13]  /*19bd0*/  ISETP.NE.AND P1, PT, R3, 0x3, PT ;  /* 0x000000030300780c */ /* 0x000fda0003f25270 */
[----:B------:R-:W-:Y:S05]  /*19be0*/  @!P1 BRA `(.L_x_11608) ;  /* 0x0000000000049947 */ /* 0x000fea0003800000 */
[----:B------:R-:W-:Y:S01]  /*19bf0*/  BPT.TRAP 0x1 ;  /* 0x000000040000795c */ /* 0x000fe20000300000 */
.L_x_11608:
[----:B--2---:R-:W-:-:S04]  /*19c00*/  SHF.L.U32 R2, R29, 0x1f, RZ ;  /* 0x0000001f1d027819 */ /* 0x004fc800000006ff */
[----:B------:R-:W0:Y:S02]  /*19c10*/  SYNCS.PHASECHK.TRANS64.TRYWAIT P1, [R0+URZ+0x19c60], R2 ;  /* 0x019c6002000075a7 */ /* 0x000e24000802017f */
[----:B0-----:R-:W-:Y:S05]  /*19c20*/  @!P1 BRA `(.L_x_11609) ;  /* 0x0000003400489947 */ /* 0x001fea0003800000 */
.L_x_11721:
[----:B------:R-:W2:Y:S04]  /*19c30*/  LDL R12, [R1] ;  /* 0x00000000010c7983 */ /* 0x000ea80000100800 */
[----:B------:R-:W3:Y:S01]  /*19c40*/  LDL R13, [R1+0x1c] ;  /* 0x00001c00010d7983 */ /* 0x000ee20000100800 */
[----:B0-----:R-:W-:Y:S01]  /*19c50*/  IMAD R2, R19, 0x3000, RZ ;  /* 0x0000300013027824 */ /* 0x001fe200078e02ff */
[----:B------:R-:W-:Y:S05]  /*19c60*/  WARPSYNC.ALL ;  /* 0x0000000000007948 */ /* 0x000fea0003800000 */
[----:B------:R-:W-:-:S05]  /*19c70*/  LOP3.LUT R3, R2, R23, RZ, 0xfc, !PT ;  /* 0x0000001702037212 */ /* 0x000fca00078efcff */
[----:B------:R-:W-:-:S05]  /*19c80*/  IMAD.IADD R3, R17, 0x1, R3 ;  /* 0x0000000111037824 */ /* 0x000fca00078e0203 */
[----:B------:R-:W0:Y:S02]  /*19c90*/  LDSM.16.MT88.4 R4, [R3+0x9000] ;  /* 0x009000000304783b */ /* 0x000e240000004200 */
        /* <DEDUP_REMOVED lines=23> */
[C---:B------:R-:W-:Y:S01]  /*19e10*/  IMAD.IADD R3, R22.reuse, 0x1, R3 ;  /* 0x0000000116037824 */ /* 0x040fe200078e0203 */
[----:B---3--:R-:W-:-:S03]  /*19e20*/  IADD3 R22, R22, R13, R2 ;  /* 0x0000000d16167210 */ /* 0x008fc60007ffe002 */
        /* <DEDUP_REMOVED lines=13> */
[----:B------:R-:W-:-:S02]  /*19f00*/  IADD3 R4, R17, R12, R2 ;  /* 0x0000000c11047210 */ /* 0x000fc40007ffe002 */
[----:B------:R-:W-:Y:S01]  /*19f10*/  LOP3.LUT R12, R23, 0x2800, RZ, 0xfc, !PT ;  /* 0x00002800170c7812 */ /* 0x000fe200078efcff */
        /* <DEDUP_REMOVED lines=24> */
.L_x_11610:
[----:B--2---:R2:W-:Y:S01]  /*1a0a0*/  SYNCS.ARRIVE.TRANS64.A1T0 RZ, [R0+URZ+0x19c50], RZ ;  /* 0x019c50ff00ff79a7 */ /* 0x0045e2000810003f */
[----:B------:R-:W-:Y:S06]  /*1a0b0*/  BAR.SYNC.DEFER_BLOCKING 0x2, 0x80 ;  /* 0x0082000000007b1d */ /* 0x000fec0000010000 */
[----:B------:R-:W-:Y:S05]  /*1a0c0*/  @!P0 BRA `(.L_x_11611) ;  /* 0x0000000000048947 */ /* 0x000fea0003800000 */
[----:B------:R-:W-:Y:S01]  /*1a0d0*/  BPT.TRAP 0x1 ;  /* 0x000000040000795c */ /* 0x000fe20000300000 */
.L_x_11611:
[----:B------:R-:W3:Y:S01]  /*1a0e0*/  LDL R2, [R1+0x18] ;  /* 0x0000180001027983 */ /* 0x000ee20000100800 */
[----:B--2---:R-:W-:Y:S02]  /*1a0f0*/  VIADD R0, R0, 0x19c80 ;  /* 0x00019c8000007836 */ /* 0x004fe40000000000 */
[----:B------:R-:W-:-:S05]  /*1a100*/  VIADD R19, R19, 0x1 ;  /* 0x0000000113137836 */ /* 0x000fca0000000000 */
[----:B------:R-:W-:-:S04]  /*1a110*/  ISETP.NE.AND P0, PT, R19, 0x2, PT ;  /* 0x000000021300780c */ /* 0x000fc80003f05270 */
[----:B------:R-:W-:Y:S02]  /*1a120*/  SEL R19, R19, RZ, P0 ;  /* 0x000000ff13137207 */ /* 0x000fe40000000000 */
[----:B---3--:R-:W-:-:S04]  /*1a130*/  PRMT R0, R2, 0x654, R0 ;  /* 0x0000065402007816 */ /* 0x008fc80000000000 */
[----:B------:R2:W-:Y:S02]  /*1a140*/  SYNCS.ARRIVE.TRANS64.RED.A1T0 RZ, [R0+URZ], RZ ;  /* 0x000000ff00ff79a7 */ /* 0x0005e4000810043f */
[----:B--2---:R-:W-:-:S04]  /*1a150*/  SEL R0, RZ, 0x1, P0 ;  /* 0x00000001ff007807 */ /* 0x004fc80000000000 */
[----:B------:R-:W-:-:S07]  /*1a160*/  LOP3.LUT R29, R29, R0, RZ, 0x3c, !PT ;  /* 0x000000001d1d7212 */ /* 0x000fce00078e3cff */
.L_x_11552:
[----:B------:R-:W2:Y:S02]  /*1a170*/  LDL R0, [R1+0x24] ;  /* 0x0000240001007983 */ /* 0x000ea40000100800 */
[----:B--2---:R-:W-:-:S13]  /*1a180*/  LOP3.LUT P0, RZ, R0, 0x10, RZ, 0xc0, !PT ;  /* 0x0000001000ff7812 */ /* 0x004fda000780c0ff */
[----:B------:R-:W-:Y:S05]  /*1a190*/  @!P0 BRA `(.L_x_11612) ;  /* 0x0000000000288947 */ /* 0x000fea0003800000 */
[----:B------:R-:W-:Y:S05]  /*1a1a0*/  WARPSYNC.ALL ;  /* 0x0000000000007948 */ /* 0x000fea0003800000 */
[----:B------:R-:W2:Y:S08]  /*1a1b0*/  S2UR UR4, SR_CgaCtaId ;  /* 0x00000000000479c3 */ /* 0x000eb00000008800 */
[----:B------:R-:W-:Y:S01]  /*1a1c0*/  BAR.SYNC.DEFER_BLOCKING 0x5, 0x200 ;  /* 0x0148000000007b1d */ /* 0x000fe20000010000 */
[----:B------:R-:W-:-:S02]  /*1a1d0*/  MOV R17, 0x400 ;  /* 0x0000040000117802 */ /* 0x000fc40000000f00 */
[----:B--2---:R-:W-:-:S04]  /*1a1e0*/  MOV R0, UR4 ;  /* 0x0000000400007c02 */ /* 0x004fc80008000f00 */
[----:B------:R-:W-:Y:S01]  /*1a1f0*/  LEA R17, R0, R17, 0x18 ;  /* 0x0000001100117211 */ /* 0x000fe200078ec0ff */
[----:B------:R2:W-:Y:S04]  /*1a200*/  STL [R1+0x18], R0 ;  /* 0x0000180001007387 */ /* 0x0005e80000100800 */
[----:B-1----:R2:W1:Y:S01]  /*1a210*/  LDS.128 R24, [R17+0x19cd0] ;  /* 0x019cd00011187984 */ /* 0x0024620000000c00 */
[----:B------:R-:W-:Y:S06]  /*1a220*/  BAR.ARV 0x4, 0x200 ;  /* 0x0108000000007b1d */ /* 0x000fec0000002000 */
[----:B------:R-:W-:Y:S05]  /*1a230*/  BRA `(.L_x_11613) ;  /* 0x0000000800d87947 */ /* 0x000fea0003800000 */
.L_x_11612:
        /* <DEDUP_REMOVED lines=12> */
[----:B--2---:R-:W-:-:S06]  /*1a300*/  @!P1 IMAD.WIDE R2, R0, 0x4, R4 ;  /* 0x0000000400029825 */ /* 0x004fcc00078e0204 */
[----:B------:R-:W2:Y:S01]  /*1a310*/  @!P1 LDG.E R2, desc[UR42][R2.64] ;  /* 0x0000002a02029981 */ /* 0x000ea2000c1e1900 */
[----:B------:R-:W-:Y:S01]  /*1a320*/  IMAD.MOV.U32 R5, RZ, RZ, RZ ;  /* 0x000000ffff057224 */ /* 0x000fe200078e00ff */
[C---:B------:R-:W-:Y:S02]  /*1a330*/  ISETP.GE.U32.AND P2, PT, R9.reuse, 0x2, PT ;  /* 0x000000020900780c */ /* 0x040fe40003f46070 */
[C---:B------:R-:W-:Y:S01]  /*1a340*/  ISETP.GE.U32.AND P3, PT, R9.reuse, 0x4, PT ;  /* 0x000000040900780c */ /* 0x040fe20003f66070 */
[----:B------:R-:W-:Y:S01]  /*1a350*/  SHFL.IDX PT, R0, R24, RZ, 0x1f ;  /* 0x00001fff18007589 */ /* 0x000fe200000e0000 */
[C---:B------:R-:W-:Y:S02]  /*1a360*/  ISETP.GE.U32.AND P4, PT, R9.reuse, 0x8, PT ;  /* 0x000000080900780c */ /* 0x040fe40003f86070 */
[----:B------:R-:W-:Y:S01]  /*1a370*/  ISETP.GE.U32.AND P5, PT, R9, 0x10, PT ;  /* 0x000000100900780c */ /* 0x000fe20003fa6070 */
[----:B-1----:R-:W-:Y:S01]  /*1a380*/  SHFL.IDX PT, R8, R24, 0x1, 0x1f ;  /* 0x00201f0018087f89 */ /* 0x002fe200000e0000 */
[----:B---3--:R-:W-:Y:S01]  /*1a390*/  @!P1 IMAD.MOV.U32 R5, RZ, RZ, R6 ;  /* 0x000000ffff059224 */ /* 0x008fe200078e0006 */
[----:B------:R-:W-:-:S02]  /*1a3a0*/  CS2R R6, SRZ ;  /* 0x0000000000067805 */ /* 0x000fc4000001ff00 */
[----:B--2---:R-:W-:Y:S01]  /*1a3b0*/  @!P1 IMAD.MOV.U32 R6, RZ, RZ, R2 ;  /* 0x000000ffff069224 */ /* 0x004fe200078e0002 */
        /* <DEDUP_REMOVED lines=18> */
.L_x_11731:
[----:B------:R-:W-:Y:S02]  /*1a4e0*/  ULDC UR4, c[0x0][0xc38] ;  /* 0x00030e0000047ab9 */ /* 0x000fe40000000800 */
[----:B------:R-:W-:-:S04]  /*1a4f0*/  IMAD.U32 R24, RZ, RZ, UR4 ;  /* 0x00000004ff187e24 */ /* 0x000fc8000f8e00ff */
[----:B-1----:R-:W-:-:S04]  /*1a500*/  IMAD R3, R3, R24, RZ ;  /* 0x0000001803037224 */ /* 0x002fc800078e02ff */
[----:B------:R-:W-:-:S05]  /*1a510*/  IMAD.IADD R4, R8, 0x1, R3 ;  /* 0x0000000108047824 */ /* 0x000fca00078e0203 */
[----:B------:R-:W-:-:S13]  /*1a520*/  ISETP.GT.AND P6, PT, R4, R0, PT ;  /* 0x000000000400720c */ /* 0x000fda0003fc4270 */
[----:B------:R-:W-:Y:S05]  /*1a530*/  @P6 BRA `(.L_x_11615) ;  /* 0x0000000000a46947 */ /* 0x000fea0003800000 */
.L_x_11618:
        /* <DEDUP_REMOVED lines=11> */
[----:B------:R0:W2:Y:S02]  /*1a5f0*/  @!P6 LDG.E R5, desc[UR42][R2.64] ;  /* 0x0000002a0205e981 */ /* 0x0000a4000c1e1900 */
[----:B0-----:R-:W0:Y:S02]  /*1a600*/  @!P6 LDC.64 R2, c[0x0][0xc78] ;  /* 0x00031e00ff02eb82 */ /* 0x001e240000000a00 */
[----:B0-----:R-:W-:-:S04]  /*1a610*/  @!P6 IMAD.WIDE R2, R6, 0x4, R2 ;  /* 0x000000040602e825 */ /* 0x001fc800078e0202 */
[----:B------:R-:W-:-:S06]  /*1a620*/  IMAD.MOV.U32 R6, RZ, RZ, RZ ;  /* 0x000000ffff067224 */ /* 0x000fcc00078e00ff */
        /* <DEDUP_REMOVED lines=20> */
.L_x_11739:
[----:B------:R-:W-:Y:S02]  /*1a770*/  ULDC UR4, c[0x0][0xc38] ;  /* 0x00030e0000047ab9 */ /* 0x000fe40000000800 */
[----:B------:R-:W-:-:S04]  /*1a780*/  IMAD.U32 R24, RZ, RZ, UR4 ;  /* 0x00000004ff187e24 */ /* 0x000fc8000f8e00ff */
[----:B-1----:R-:W-:-:S04]  /*1a790*/  IMAD R3, R3, R24, RZ ;  /* 0x0000001803037224 */ /* 0x002fc800078e02ff */
[----:B------:R-:W-:-:S05]  /*1a7a0*/  IMAD.IADD R4, R3, 0x1, R4 ;  /* 0x0000000103047824 */ /* 0x000fca00078e0204 */
[----:B------:R-:W-:-:S13]  /*1a7b0*/  ISETP.GT.AND P6, PT, R4, R0, PT ;  /* 0x000000000400720c */ /* 0x000fda0003fc4270 */
[----:B------:R-:W-:Y:S05]  /*1a7c0*/  @!P6 BRA `(.L_x_11618) ;  /* 0xfffffffc005ce947 */ /* 0x000fea000383ffff */
.L_x_11615:
        /* <DEDUP_REMOVED lines=9> */
.L_x_11744:
[----:B------:R-:W-:-:S13]  /*1a860*/  ISETP.NE.AND P0, PT, R3, RZ, PT ;  /* 0x000000ff0300720c */ /* 0x000fda0003f05270 */
[----:B------:R-:W-:Y:S05]  /*1a870*/  @!P0 BRA `(.L_x_11620) ;  /* 0x0000000000148947 */ /* 0x000fea0003800000 */
[----:B------:R-:W-:Y:S01]  /*1a880*/  UMOV UR4, 0xffffffff ;  /* 0xffffffff00047882 */ /* 0x000fe20000000000 */
[----:B------:R-:W-:Y:S02]  /*1a890*/  VIADD R12, R4, 0xffffffff ;  /* 0xffffffff040c7836 */ /* 0x000fe40000000000 */
[----:B------:R-:W-:Y:S05]  /*1a8a0*/  BRA.DIV UR4, `(.L_x_11621) ;  /* 0x0000003204c47947 */ /* 0x000fea000b800000 */
[----:B0-----:R0:W4:Y:S02]  /*1a8b0*/  SHFL.IDX PT, R2, R2, R12, 0x1f ;  /* 0x00001f0c02027589 */ /* 0x00112400000e0000 */
.L_x_11747:
[----:B----4-:R-:W-:-:S07]  /*1a8c0*/  IMAD.MOV.U32 R7, RZ, RZ, R2 ;  /* 0x000000ffff077224 */ /* 0x010fce00078e0002 */
.L_x_11620:
[----:B------:R-:W-:Y:S01]  /*1a8d0*/  IMAD R24, R7, R24, R8 ;  /* 0x0000001807187224 */ /* 0x000fe200078e0208 */
[----:B--2---:R-:W-:Y:S01]  /*1a8e0*/  IABS R8, R5 ;  /* 0x0000000500087213 */ /* 0x004fe20000000000 */
[----:B------:R-:W-:Y:S02]  /*1a8f0*/  IMAD.IADD R27, R4, 0x1, R27 ;  /* 0x00000001041b7824 */ /* 0x000fe400078e021b */
[----:B------:R-:W-:Y:S01]  /*1a900*/  IMAD.IADD R25, R0, 0x1, -R24 ;  /* 0x0000000100197824 */ /* 0x000fe200078e0a18 */
[----:B0-----:R-:W0:Y:S04]  /*1a910*/  I2F.RP R2, R8 ;  /* 0x0000000800027306 */ /* 0x001e280000209400 */
[----:B------:R-:W-:-:S04]  /*1a920*/  IABS R0, R25 ;  /* 0x0000001900007213 */ /* 0x000fc80000000000 */
[----:B0-----:R-:W0:Y:S02]  /*1a930*/  MUFU.RCP R2, R2 ;  /* 0x0000000200027308 */ /* 0x001e240000001000 */
[----:B0-----:R-:W-:-:S06]  /*1a940*/  VIADD R2, R2, 0xffffffe ;  /* 0x0ffffffe02027836 */ /* 0x001fcc0000000000 */
[----:B------:R-:W0:Y:S02]  /*1a950*/  F2I.FTZ.U32.TRUNC.NTZ R3, R2 ;  /* 0x0000000200037305 */ /* 0x000e24000021f000 */
[----:B0-----:R-:W-:-:S04]  /*1a960*/  IMAD.MOV R2, RZ, RZ, -R3 ;  /* 0x000000ffff027224 */ /* 0x001fc800078e0a03 */
[----:B------:R-:W-:Y:S02]  /*1a970*/  IMAD R7, R2, R8, RZ ;  /* 0x0000000802077224 */ /* 0x000fe400078e02ff */
[----:B------:R-:W-:-:S04]  /*1a980*/  IMAD.MOV.U32 R2, RZ, RZ, RZ ;  /* 0x000000ffff027224 */ /* 0x000fc800078e00ff */
        /* <DEDUP_REMOVED lines=10> */
[----:B---3--:R-:W-:-:S04]  /*1aa30*/  IABS R0, R6 ;  /* 0x0000000600007213 */ /* 0x008fc80000000000 */
[----:B------:R-:W0:Y:S07]  /*1aa40*/  I2F.RP R2, R0 ;  /* 0x0000000000027306 */ /* 0x000e2e0000209400 */
[----:B------:R-:W-:Y:S01]  /*1aa50*/  @P0 VIADD R7, R7, 0x1 ;  /* 0x0000000107070836 */ /* 0x000fe20000000000 */
[----:B0-----:R-:W0:Y:S02]  /*1aa60*/  MUFU.RCP R2, R2 ;  /* 0x0000000200027308 */ /* 0x001e240000001000 */
[----:B0-----:R-:W-:-:S06]  /*1aa70*/  VIADD R2, R2, 0xffffffe ;  /* 0x0ffffffe02027836 */ /* 0x001fcc0000000000 */
        /* <DEDUP_REMOVED lines=13> */
[----:B------:R-:W-:-:S04]  /*1ab50*/  IMAD.HI.U32 R2, R2, R3, RZ ;  /* 0x0000000302027227 */ /* 0x000fc800078e00ff */
[----:B------:R-:W-:Y:S02]  /*1ab60*/  IMAD R3, R2, R8, R3 ;  /* 0x0000000802037224 */ /* 0x000fe400078e0203 */
[----:B------:R-:W-:-:S03]  /*1ab70*/  IMAD.IADD R25, R25, 0x1, -R5 ;  /* 0x0000000119197824 */ /* 0x000fc600078e0a05 */
        /* <DEDUP_REMOVED lines=15> */
.L_x_11616:
[----:B------:R-:W-:Y:S01]  /*1ac70*/  UMOV UR4, URZ ;  /* 0x0000003f00047c82 */ /* 0x000fe20008000000 */
[----:B------:R-:W-:Y:S01]  /*1ac80*/  UMOV UR5, URZ ;  /* 0x0000003f00057c82 */ /* 0x000fe20008000000 */
[----:B------:R-:W-:Y:S01]  /*1ac90*/  ULDC UR6, c[0x0][0xc3c] ;  /* 0x00030f0000067ab9 */ /* 0x000fe20000000800 */
[----:B------:R-:W-:Y:S02]  /*1aca0*/  IMAD.MOV.U32 R24, RZ, RZ, R0 ;  /* 0x000000ffff187224 */ /* 0x000fe400078e0000 */
[----:B------:R-:W-:Y:S02]  /*1acb0*/  IMAD.U32 R25, RZ, RZ, UR4 ;  /* 0x00000004ff197e24 */ /* 0x000fe4000f8e00ff */
[----:B------:R-:W-:Y:S02]  /*1acc0*/  IMAD.U32 R26, RZ, RZ, UR5 ;  /* 0x00000005ff1a7e24 */ /* 0x000fe4000f8e00ff */
[----:B------:R-:W-:-:S07]  /*1acd0*/  IMAD.U32 R27, RZ, RZ, UR6 ;  /* 0x00000006ff1b7e24 */ /* 0x000fce000f8e00ff */
.L_x_11622:
[----:B------:R3:W2:Y:S01]  /*1ace0*/  LDL R2, [R1+0x18] ;  /* 0x0000180001027983 */ /* 0x0006a20000100800 */
[----:B------:R-:W0:Y:S01]  /*1acf0*/  S2R R0, SR_TID.X ;  /* 0x0000000000007919 */ /* 0x000e220000002100 */
[----:B------:R-:W-:Y:S05]  /*1ad00*/  WARPSYNC.ALL ;  /* 0x0000000000007948 */ /* 0x000fea0003800000 */
[----:B0-----:R-:W-:Y:S01]  /*1ad10*/  LOP3.LUT R0, R0, 0x1f, RZ, 0xc0, !PT ;  /* 0x0000001f00007812 */ /* 0x001fe200078ec0ff */
[----:B------:R-:W-:Y:S03]  /*1ad20*/  BAR.SYNC.DEFER_BLOCKING 0x4, 0x200 ;  /* 0x0108000000007b1d */ /* 0x000fe60000010000 */
[----:B------:R-:W-:-:S13]  /*1ad30*/  ISETP.NE.AND P0, PT, R0, RZ, PT ;  /* 0x000000ff0000720c */ /* 0x000fda0003f05270 */
[----:B------:R-:W-:Y:S01]  /*1ad40*/  @!P0 MOV R0, 0x400 ;  /* 0x0000040000008802 */ /* 0x000fe20000000f00 */
[----:B--2---:R-:W0:Y:S03]  /*1ad50*/  @!P0 S2R R2, SR_CgaCtaId ;  /* 0x0000000000028919 */ /* 0x004e260000008800 */
[----:B0-----:R-:W-:Y:S01]  /*1ad60*/  @!P0 LEA R17, R2, R0, 0x18 ;  /* 0x0000000002118211 */ /* 0x001fe200078ec0ff */
[----:B------:R3:W-:Y:S04]  /*1ad70*/  @!P0 STL [R1+0x18], R2 ;  /* 0x0000180201008387 */ /* 0x0007e80000100800 */
[----:B------:R3:W-:Y:S01]  /*1ad80*/  @!P0 STS.128 [R17+0x19cd0], R24 ;  /* 0x019cd01811008388 */ /* 0x0007e20000000c00 */
[----:B------:R-:W-:Y:S06]  /*1ad90*/  BAR.ARV 0x5, 0x200 ;  /* 0x0148000000007b1d */ /* 0x000fec0000002000 */
.L_x_11613:
[----:B------:R-:W-:Y:S02]  /*1ada0*/  ULDC UR4, c[0x0][0xc3c] ;  /* 0x00030f0000047ab9 */ /* 0x000fe40000000800 */
[----:B-1----:R-:W-:-:S13]  /*1adb0*/  ISETP.GE.AND P0, PT, R27, UR4, PT ;  /* 0x000000041b007c0c */ /* 0x002fda000bf06270 */
[----:B------:R-:W-:Y:S05]  /*1adc0*/  @!P0 BRA `(.L_x_11623) ;  /* 0xffffff98008c8947 */ /* 0x000fea000383ffff */
[----:B------:R-:W-:Y:S05]  /*1add0*/  BSYNC B7 ;  /* 0x0000000000077941 */ /* 0x000fea0003800000 */
.L_x_11503:
[----:B--2---:R-:W2:Y:S01]  /*1ade0*/  LDL.LU R0, [R1+0x50] ;  /* 0x0000500001007983 */ /* 0x004ea20000300800 */
[----:B------:R-:W-:Y:S01]  /*1adf0*/  BSSY B0, `(.L_x_11624) ;  /* 0x000000b000007945 */ /* 0x000fe20003800000 */
[----:B------:R-:W4:Y:S01]  /*1ae00*/  S2R R5, SR_CgaCtaId ;  /* 0x0000000000057919 */ /* 0x000f220000008800 */
[----:B--2---:R-:W-:-:S05]  /*1ae10*/  VIADD R0, R0, 0x1 ;  /* 0x0000000100007836 */ /* 0x004fca0000000000 */
[----:B01-3--:R-:W-:-:S04]  /*1ae20*/  LEA.HI R2, R0, R0, RZ, 0x1 ;  /* 0x0000000000027211 */ /* 0x00bfc800078f08ff */
[----:B------:R-:W-:Y:S02]  /*1ae30*/  LOP3.LUT R3, R2, 0xfffffffe, RZ, 0xc0, !PT ;  /* 0xfffffffe02037812 */ /* 0x000fe400078ec0ff */
[----:B------:R-:W-:-:S03]  /*1ae40*/  MOV R2, 0x400 ;  /* 0x0000040000027802 */ /* 0x000fc60000000f00 */
[----:B------:R-:W-:Y:S01]  /*1ae50*/  IMAD.IADD R0, R0, 0x1, -R3 ;  /* 0x0000000100007824 */ /* 0x000fe200078e0a03 */
[----:B----4-:R-:W-:-:S04]  /*1ae60*/  LEA R5, R5, R2, 0x18 ;  /* 0x0000000205057211 */ /* 0x010fc800078ec0ff */
[----:B------:R-:W-:-:S04]  /*1ae70*/  SHF.L.U32 R0, R0, 0x1f, RZ ;  /* 0x0000001f00007819 */ /* 0x000fc800000006ff */
[----:B------:R-:W0:Y:S02]  /*1ae80*/  SYNCS.PHASECHK.TRANS64.TRYWAIT P0, [R5+URZ+0x19c20], R0 ;  /* 0x019c2000050075a7 */ /* 0x000e24000800017f */
[----:B0-----:R-:W-:Y:S05]  /*1ae90*/  @!P0 BRA `(.L_x_11625) ;  /* 0x0000002c00708947 */ /* 0x001fea0003800000 */
.L_x_11748:
[----:B------:R-:W-:Y:S05]  /*1aea0*/  BSYNC B0 ;  /* 0x0000000000007941 */ /* 0x000fea0003800000 */
.L_x_11624:
[----:B------:R-:W-:-:S03]  /*1aeb0*/  UMOV UR4, 0xffffffff ;  /* 0xffffffff00047882 */ /* 0x000fc60000000000 */
[----:B------:R-:W-:Y:S05]  /*1aec0*/  BRA.DIV UR4, `(.L_x_11626) ;  /* 0x0000002e04787947 */ /* 0x000fea000b800000 */
[----:B0-----:R-:W0:Y:S02]  /*1aed0*/  S2R R0, SR_TID.X ;  /* 0x0000000000007919 */ /* 0x001e240000002100 */
[----:B0-----:R-:W-:-:S04]  /*1aee0*/  SHF.R.U32.HI R0, RZ, 0x5, R0 ;  /* 0x00000005ff007819 */ /* 0x001fc80000011600 */
[----:B------:R-:W-:-:S05]  /*1aef0*/  LOP3.LUT R0, R0, 0x3, RZ, 0xc0, !PT ;  /* 0x0000000300007812 */ /* 0x000fca00078ec0ff */
[----:B------:R0:W1:Y:S02]  /*1af00*/  SHFL.IDX PT, R14, R0, RZ, 0x1f ;  /* 0x00001fff000e7589 */ /* 0x00006400000e0000 */
.L_x_11751:
[----:B-1----:R-:W-:-:S13]  /*1af10*/  ISETP.NE.AND P0, PT, R14, RZ, PT ;  /* 0x000000ff0e00720c */ /* 0x002fda0003f05270 */
[----:B------:R-:W-:Y:S05]  /*1af20*/  @P0 BRA `(.L_x_11369) ;  /* 0x0000000000a80947 */ /* 0x000fea0003800000 */
[----:B------:R-:W-:-:S03]  /*1af30*/  UMOV UR4, 0xffffffff ;  /* 0xffffffff00047882 */ /* 0x000fc60000000000 */
[----:B------:R-:W-:Y:S05]  /*1af40*/  BRA.DIV UR4, `(.L_x_11627) ;  /* 0x0000002e048c7947 */ /* 0x000fea000b800000 */
[----:B------:R-:W-:-:S13]  /*1af50*/  ELECT P6, URZ, PT ;  /* 0x00000000003f782f */ /* 0x000fda00038c0000 */
.L_x_11754:
[----:B------:R-:W-:Y:S05]  /*1af60*/  @!P6 BRA `(.L_x_11369) ;  /* 0x000000000098e947 */ /* 0x000fea0003800000 */
[----:B------:R-:W-:-:S06]  /*1af70*/  ULOP3.LUT UR4, UR37, 0x2, URZ, 0xfc, !UPT ;  /* 0x0000000225047892 */ /* 0x000fcc000f8efc3f */
[----:B0-----:R-:W-:-:S05]  /*1af80*/  IMAD.U32 R0, RZ, RZ, UR4 ;  /* 0x00000004ff007e24 */ /* 0x001fca000f8e00ff */
[----:B------:R-:W-:-:S13]  /*1af90*/  ISETP.NE.AND P0, PT, R0, 0x3, PT ;  /* 0x000000030000780c */ /* 0x000fda0003f05270 */
[----:B------:R-:W-:Y:S05]  /*1afa0*/  @!P0 BRA `(.L_x_11628) ;  /* 0x0000000000048947 */ /* 0x000fea0003800000 */
[----:B------:R-:W-:Y:S01]  /*1afb0*/  BPT.TRAP 0x1 ;  /* 0x000000040000795c */ /* 0x000fe20000300000 */
.L_x_11628:
[----:B------:R-:W-:Y:S01]  /*1afc0*/  IMAD R3, R19, 0x8, R5 ;  /* 0x0000000813037824 */ /* 0x000fe200078e0205 */
[----:B------:R-:W-:Y:S01]  /*1afd0*/  SHF.L.U32 R2, R29, 0x1f, RZ ;  /* 0x0000001f1d027819 */ /* 0x000fe200000006ff */
[----:B------:R-:W-:-:S03]  /*1afe0*/  VIADD R19, R19, 0x1 ;  /* 0x0000000113137836 */ /* 0x000fc60000000000 */
[----:B------:R-:W0:Y:S02]  /*1aff0*/  SYNCS.PHASECHK.TRANS64.TRYWAIT P1, [R3+URZ+0x19c40], R2 ;  /* 0x019c4002030075a7 */ /* 0x000e24000802017f */
[----:B------:R-:W-:-:S04]  /*1b000*/  ISETP.NE.AND P2, PT, R19, 0x2, PT ;  /* 0x000000021300780c */ /* 0x000fc80003f45270 */
[----:B------:R-:W-:Y:S01]  /*1b010*/  SEL R0, RZ, 0x1, P2 ;  /* 0x00000001ff007807 */ /* 0x000fe20001000000 */
[----:B0-----:R-:W-:Y:S08]  /*1b020*/  @!P1 BRA `(.L_x_11629) ;  /* 0x0000002c00749947 */ /* 0x001ff00003800000 */
.L_x_11755:
[----:B------:R-:W-:Y:S02]  /*1b030*/  SEL R19, R19, RZ, P2 ;  /* 0x000000ff13137207 */ /* 0x000fe40001000000 */
[----:B------:R-:W-:Y:S01]  /*1b040*/  LOP3.LUT R0, R29, R0, RZ, 0x3c, !PT ;  /* 0x000000001d007212 */ /* 0x000fe200078e3cff */
[----:B------:R-:W-:Y:S06]  /*1b050*/  @!P0 BRA `(.L_x_11630) ;  /* 0x0000000000048947 */ /* 0x000fec0003800000 */
[----:B------:R-:W-:Y:S01]  /*1b060*/  BPT.TRAP 0x1 ;  /* 0x000000040000795c */ /* 0x000fe20000300000 */
.L_x_11630:
[----:B------:R-:W-:Y:S01]  /*1b070*/  IMAD R19, R19, 0x8, R5 ;  /* 0x0000000813137824 */ /* 0x000fe200078e0205 */
[----:B------:R-:W-:-:S04]  /*1b080*/  SHF.L.U32 R0, R0, 0x1f, RZ ;  /* 0x0000001f00007819 */ /* 0x000fc800000006ff */
[----:B------:R-:W1:Y:S02]  /*1b090*/  SYNCS.PHASECHK.TRANS64.TRYWAIT P1, [R19+URZ+0x19c40], R0 ;  /* 0x019c4000130075a7 */ /* 0x000e64000802017f */
[----:B-1----:R-:W-:Y:S05]  /*1b0a0*/  @!P1 BRA `(.L_x_11631) ;  /* 0x0000002c00689947 */ /* 0x002fea0003800000 */
.L_x_11756:
[----:B------:R-:W-:Y:S05]  /*1b0b0*/  @!P0 BRA `(.L_x_11632) ;  /* 0x0000000000048947 */ /* 0x000fea0003800000 */
[----:B------:R-:W-:Y:S01]  /*1b0c0*/  BPT.TRAP 0x1 ;  /* 0x000000040000795c */ /* 0x000fe20000300000 */
.L_x_11632:
[----:B------:R-:W2:Y:S02]  /*1b0d0*/  SYNCS.PHASECHK.TRANS64.TRYWAIT P1, [R3+URZ+0x19c60], R2 ;  /* 0x019c6002030075a7 */ /* 0x000ea4000802017f */
[----:B--2---:R-:W-:Y:S05]  /*1b0e0*/  @!P1 BRA `(.L_x_11633) ;  /* 0x0000002c006c9947 */ /* 0x004fea0003800000 */
.L_x_11757:
[----:B------:R-:W-:Y:S05]  /*1b0f0*/  @!P0 BRA `(.L_x_11634) ;  /* 0x0000000000048947 */ /* 0x000fea0003800000 */
[----:B------:R-:W-:Y:S01]  /*1b100*/  BPT.TRAP 0x1 ;  /* 0x000000040000795c */ /* 0x000fe20000300000 */
.L_x_11634:
[----:B------:R-:W3:Y:S02]  /*1b110*/  SYNCS.PHASECHK.TRANS64.TRYWAIT P1, [R19+URZ+0x19c60], R0 ;  /* 0x019c6000130075a7 */ /* 0x000ee4000802017f */
[----:B---3--:R-:W-:Y:S05]  /*1b120*/  @!P1 BRA `(.L_x_11635) ;  /* 0x0000002c00709947 */ /* 0x008fea0003800000 */
.L_x_11758:
[----:B------:R-:W-:Y:S05]  /*1b130*/  @!P0 BRA `(.L_x_11636) ;  /* 0x0000000000048947 */ /* 0x000fea0003800000 */
[----:B------:R-:W-:Y:S01]  /*1b140*/  BPT.TRAP 0x1 ;  /* 0x000000040000795c */ /* 0x000fe20000300000 */
.L_x_11636:
[----:B------:R-:W4:Y:S02]  /*1b150*/  SYNCS.PHASECHK.TRANS64.TRYWAIT P1, [R3+URZ+0x19c80], R2 ;  /* 0x019c8002030075a7 */ /* 0x000f24000802017f */
[----:B----4-:R-:W-:Y:S05]  /*1b160*/  @!P1 BRA `(.L_x_11637) ;  /* 0x0000002c00749947 */ /* 0x010fea0003800000 */
.L_x_11759:
[----:B------:R-:W-:Y:S05]  /*1b170*/  @!P0 BRA `(.L_x_11638) ;  /* 0x0000000000048947 */ /* 0x000fea0003800000 */
[----:B------:R-:W-:Y:S01]  /*1b180*/  BPT.TRAP 0x1 ;  /* 0x000000040000795c */ /* 0x000fe20000300000 */
.L_x_11638:
[----:B------:R0:W0:Y:S02]  /*1b190*/  SYNCS.PHASECHK.TRANS64.TRYWAIT P0, [R19+URZ+0x19c80], R0 ;  /* 0x019c8000130075a7 */ /* 0x000024000800017f */
[----:B0-----:R-:W-:Y:S05]  /*1b1a0*/  @!P0 NANOSLEEP.SYNCS 0x989680 ;  /* 0x009896800000895d */ /* 0x001fea0003900000 */
[----:B------:R-:W0:Y:S02]  /*1b1b0*/  @!P0 SYNCS.PHASECHK.TRANS64 P0, [R19+URZ+0x19c80], R0 ;  /* 0x019c8000130085a7 */ /* 0x000e24000800007f */
[----:B0-----:R-:W-:Y:S05]  /*1b1c0*/  @!P0 BRA `(.L_x_11638) ;  /* 0xfffffffc00f08947 */ /* 0x001fea000383ffff */
.L_x_11369:
[----:B------:R-:W-:Y:S05]  /*1b1d0*/  BSYNC B8 ;  /* 0x0000000000087941 */ /* 0x000fea0003800000 */
.L_x_11366:
[----:B------:R-:W-:Y:S05]  /*1b1e0*/  EXIT ;  /* 0x000000000000794d */ /* 0x000fea0003800000 */
.L_x_11387:
[----:B-1----:R1:W2:Y:S02]  /*1b1f0*/  SYNCS.PHASECHK.TRANS64.TRYWAIT P4, [R70+URZ+0x19c90], R76 ;  /* 0x019c904c460075a7 */ /* 0x0022a4000808017f */
[----:B--2---:R-:W-:Y:S05]  /*1b200*/  @!P4 NANOSLEEP.SYNCS 0x989680 ;  /* 0x009896800000c95d */ /* 0x004fea0003900000 */
[----:B------:R-:W2:Y:S02]  /*1b210*/  @!P4 SYNCS.PHASECHK.TRANS64 P4, [R70+URZ+0x19c90], R76 ;  /* 0x019c904c4600c5a7 */ /* 0x000ea4000808007f */
[----:B--2---:R-:W-:Y:S05]  /*1b220*/  @!P4 BRA `(.L_x_11387) ;  /* 0xfffffffc00f0c947 */ /* 0x004fea000383ffff */
[----:B------:R-:W-:Y:S05]  /*1b230*/  BRA `(.L_x_11639) ;  /* 0xfffffe7800847947 */ /* 0x000fea000383ffff */
.L_x_11388:
        /* <DEDUP_REMOVED lines=8> */
.L_x_11641:
[----:B------:R-:W-:Y:S05]  /*1b2c0*/  BSYNC B1 ;  /* 0x0000000000017941 */ /* 0x000fea0003800000 */
.L_x_11640:
        /* <DEDUP_REMOVED lines=8> */
.L_x_11642:
[----:B------:R-:W-:Y:S05]  /*1b350*/  BRA `(.L_x_11643) ;  /* 0xfffffe7800507947 */ /* 0x000fea000383ffff */
.L_x_11404:
[----:B-1----:R1:W2:Y:S02]  /*1b360*/  SYNCS.PHASECHK.TRANS64.TRYWAIT P4, [R70+URZ+0x19c90], R76 ;  /* 0x019c904c460075a7 */ /* 0x0022a4000808017f */
[----:B--2---:R-:W-:Y:S05]  /*1b370*/  @!P4 NANOSLEEP.SYNCS 0x989680 ;  /* 0x009896800000c95d */ /* 0x004fea0003900000 */
[----:B------:R-:W2:Y:S02]  /*1b380*/  @!P4 SYNCS.PHASECHK.TRANS64 P4, [R70+URZ+0x19c90], R76 ;  /* 0x019c904c4600c5a7 */ /* 0x000ea4000808007f */
[----:B--2---:R-:W-:Y:S05]  /*1b390*/  @!P4 BRA `(.L_x_11404) ;  /* 0xfffffffc00f0c947 */ /* 0x004fea000383ffff */
[----:B------:R-:W-:Y:S05]  /*1b3a0*/  BRA `(.L_x_11644) ;  /* 0xfffffe9000987947 */ /* 0x000fea000383ffff */
.L_x_11405:
[----:B------:R-:W-:Y:S01]  /*1b3b0*/  BSSY B1, `(.L_x_11645) ;  /* 0x0000008000017945 */ /* 0x000fe20003800000 */
[----:B0-----:R-:W-:Y:S01]  /*1b3c0*/  MOV R13, R78 ;  /* 0x0000004e000d7202 */ /* 0x001fe20000000f00 */
[----:B------:R-:W-:Y:S02]  /*1b3d0*/  IMAD.MOV.U32 R12, RZ, RZ, RZ ;  /* 0x000000ffff0c7224 */ /* 0x000fe400078e00ff */
[----:B------:R-:W-:Y:S02]  /*1b3e0*/  IMAD.MOV.U32 R11, RZ, RZ, 0x1e1f ;  /* 0x00001e1fff0b7424 */ /* 0x000fe400078e00ff */
[----:B------:R-:W-:-:S07]  /*1b3f0*/  IMAD.MOV.U32 R15, RZ, RZ, -0x1 ;  /* 0xffffffffff0f7424 */ /* 0x000fce00078e00ff */
[----:B-1----:R-:W-:Y:S05]  /*1b400*/  WARPSYNC.COLLECTIVE R15, `(.L_x_11646) ;  /* 0x000000000f087348 */ /* 0x002fea0003c00000 */
[----:B------:R0:W2:Y:S02]  /*1b410*/  SHFL.IDX P6, R14, R13, R12, R11 ;  /* 0x0000000c0d0e7389 */ /* 0x0000a400000c000b */
[----:B012---:R-:W-:Y:S01]  /*1b420*/  ENDCOLLECTIVE ;  /* 0x000000000000791b */ /* 0x007fe20003800000 */
.L_x_11646:
[----:B------:R-:W-:Y:S05]  /*1b430*/  BSYNC B1 ;  /* 0x0000000000017941 */ /* 0x000fea0003800000 */
.L_x_11645:
        /* <DEDUP_REMOVED lines=8> */
.L_x_11647:
[----:B------:R-:W-:Y:S01]  /*1b4c0*/  IMAD.MOV.U32 R79, RZ, RZ, R14 ;  /* 0x000000ffff4f7224 */ /* 0x000fe200078e000e */
[----:B------:R-:W-:Y:S06]  /*1b4d0*/  BRA `(.L_x_11648) ;  /* 0xfffffe9000607947 */ /* 0x000fec000383ffff */
.L_x_11414:
[----:B0-----:R0:W1:Y:S02]  /*1b4e0*/  SYNCS.PHASECHK.TRANS64.TRYWAIT P3, [R70+URZ+0x19c90], R76 ;  /* 0x019c904c460075a7 */ /* 0x001064000806017f */
[----:B-1----:R-:W-:Y:S05]  /*1b4f0*/  @!P3 NANOSLEEP.SYNCS 0x989680 ;  /* 0x009896800000b95d */ /* 0x002fea0003900000 */
[----:B------:R-:W1:Y:S02]  /*1b500*/  @!P3 SYNCS.PHASECHK.TRANS64 P3, [R70+URZ+0x19c90], R76 ;  /* 0x019c904c4600b5a7 */ /* 0x000e64000806007f */
[----:B-1----:R-:W-:Y:S05]  /*1b510*/  @!P3 BRA `(.L_x_11414) ;  /* 0xfffffffc00f0b947 */ /* 0x002fea000383ffff */
[----:B------:R-:W-:Y:S05]  /*1b520*/  BRA `(.L_x_11649) ;  /* 0xfffffeb000647947 */ /* 0x000fea000383ffff */
.L_x_11415:
[----:B------:R-:W-:Y:S01]  /*1b530*/  BSSY B1, `(.L_x_11650) ;  /* 0x0000007000017945 */ /* 0x000fe20003800000 */
[----:B------:R-:W-:Y:S02]  /*1b540*/  IMAD.MOV.U32 R12, RZ, RZ, RZ ;  /* 0x000000ffff0c7224 */ /* 0x000fe400078e00ff */
[----:B------:R-:W-:Y:S02]  /*1b550*/  IMAD.MOV.U32 R11, RZ, RZ, 0x1e1f ;  /* 0x00001e1fff0b7424 */ /* 0x000fe400078e00ff */
[----:B------:R-:W-:-:S07]  /*1b560*/  IMAD.MOV.U32 R15, RZ, RZ, -0x1 ;  /* 0xffffffffff0f7424 */ /* 0x000fce00078e00ff */
[----:B0-----:R-:W-:Y:S05]  /*1b570*/  WARPSYNC.COLLECTIVE R15, `(.L_x_11651) ;  /* 0x000000000f087348 */ /* 0x001fea0003c00000 */
[----:B------:R1:W2:Y:S02]  /*1b580*/  SHFL.IDX P6, R14, R13, R12, R11 ;  /* 0x0000000c0d0e7389 */ /* 0x0002a400000c000b */
[----:B012---:R-:W-:Y:S01]  /*1b590*/  ENDCOLLECTIVE ;  /* 0x000000000000791b */ /* 0x007fe20003800000 */
.L_x_11651:
[----:B------:R-:W-:Y:S05]  /*1b5a0*/  BSYNC B1 ;  /* 0x0000000000017941 */ /* 0x000fea0003800000 */
.L_x_11650:
        /* <DEDUP_REMOVED lines=8> */
.L_x_11652:
[----:B------:R-:W-:Y:S05]  /*1b630*/  BRA `(.L_x_11653) ;  /* 0xfffffeb000847947 */ /* 0x000fea000383ffff */
.L_x_11419:
[----:B0-----:R0:W2:Y:S02]  /*1b640*/  SYNCS.PHASECHK.TRANS64.TRYWAIT P2, [R70+URZ+0x19cb0], R76 ;  /* 0x019cb04c460075a7 */ /* 0x0010a4000804017f */
[----:B--2---:R-:W-:Y:S05]  /*1b650*/  @!P2 NANOSLEEP.SYNCS 0x989680 ;  /* 0x009896800000a95d */ /* 0x004fea0003900000 */
[----:B------:R-:W2:Y:S02]  /*1b660*/  @!P2 SYNCS.PHASECHK.TRANS64 P2, [R70+URZ+0x19cb0], R76 ;  /* 0x019cb04c4600a5a7 */ /* 0x000ea4000804007f */
[----:B--2---:R-:W-:Y:S05]  /*1b670*/  @!P2 BRA `(.L_x_11419) ;  /* 0xfffffffc00f0a947 */ /* 0x004fea000383ffff */
[----:B------:R-:W-:Y:S05]  /*1b680*/  BRA `(.L_x_11654) ;  /* 0xfffffeb400107947 */ /* 0x000fea000383ffff */
.L_x_11439:
        /* <DEDUP_REMOVED lines=8> */
.L_x_11656:
[----:B------:R-:W-:Y:S05]  /*1b710*/  BSYNC B1 ;  /* 0x0000000000017941 */ /* 0x000fea0003800000 */
.L_x_11655:
        /* <DEDUP_REMOVED lines=8> */
.L_x_11657:
[----:B------:R-:W-:Y:S02]  /*1b7a0*/  IMAD.MOV.U32 R13, RZ, RZ, R28 ;  /* 0x000000ffff0d7224 */ /* 0x000fe400078e001c */
[----:B------:R-:W-:-:S07]  /*1b7b0*/  IMAD.MOV.U32 R31, RZ, RZ, R14 ;  /* 0x000000ffff1f7224 */ /* 0x000fce00078e000e */
[----:B------:R-:W-:Y:S05]  /*1b7c0*/  WARPSYNC.COLLECTIVE R15, `(.L_x_11658) ;  /* 0x000000000f087348 */ /* 0x000fea0003c00000 */
[----:B------:R0:W1:Y:S02]  /*1b7d0*/  SHFL.IDX P6, R14, R13, R12, R11 ;  /* 0x0000000c0d0e7389 */ /* 0x00006400000c000b */
[----:B01----:R-:W-:Y:S01]  /*1b7e0*/  ENDCOLLECTIVE ;  /* 0x000000000000791b */ /* 0x003fe20003800000 */
.L_x_11658:
[----:B------:R-:W-:Y:S02]  /*1b7f0*/  IMAD.MOV.U32 R13, RZ, RZ, R26 ;  /* 0x000000ffff0d7224 */ /* 0x000fe400078e001a */
[----:B------:R-:W-:-:S07]  /*1b800*/  IMAD.MOV.U32 R27, RZ, RZ, R14 ;  /* 0x000000ffff1b7224 */ /* 0x000fce00078e000e */
[----:B------:R-:W-:Y:S05]  /*1b810*/  WARPSYNC.COLLECTIVE R15, `(.L_x_11659) ;  /* 0x000000000f087348 */ /* 0x000fea0003c00000 */
[----:B------:R0:W1:Y:S02]  /*1b820*/  SHFL.IDX P6, R14, R13, R12, R11 ;  /* 0x0000000c0d0e7389 */ /* 0x00006400000c000b */
[----:B01----:R-:W-:Y:S01]  /*1b830*/  ENDCOLLECTIVE ;  /* 0x000000000000791b */ /* 0x003fe20003800000 */
.L_x_11659:
[----:B------:R-:W-:Y:S01]  /*1b840*/  IMAD.MOV.U32 R5, RZ, RZ, R14 ;  /* 0x000000ffff057224 */ /* 0x000fe200078e000e */
[----:B------:R-:W-:Y:S06]  /*1b850*/  BRA `(.L_x_11660) ;  /* 0xfffffec000c87947 */ /* 0x000fec000383ffff */
.L_x_11443:
[----:B-1----:R1:W3:Y:S02]  /*1b860*/  SYNCS.PHASECHK.TRANS64.TRYWAIT P0, [R18+URZ+0x19c00], R37 ;  /* 0x019c0025120075a7 */ /* 0x0022e4000800017f */
[----:B---3--:R-:W-:Y:S05]  /*1b870*/  @!P0 NANOSLEEP.SYNCS 0x989680 ;  /* 0x009896800000895d */ /* 0x008fea0003900000 */
[----:B------:R-:W3:Y:S02]  /*1b880*/  @!P0 SYNCS.PHASECHK.TRANS64 P0, [R18+URZ+0x19c00], R37 ;  /* 0x019c0025120085a7 */ /* 0x000ee4000800007f */
[----:B---3--:R-:W-:Y:S05]  /*1b890*/  @!P0 BRA `(.L_x_11443) ;  /* 0xfffffffc00f08947 */ /* 0x008fea000383ffff */
[----:B------:R-:W-:Y:S05]  /*1b8a0*/  BRA `(.L_x_11661) ;  /* 0xfffffec400947947 */ /* 0x000fea000383ffff */
.L_x_11449:
        /* <DEDUP_REMOVED lines=8> */
.L_x_11663:
[----:B------:R-:W-:Y:S05]  /*1b930*/  BSYNC B1 ;  /* 0x0000000000017941 */ /* 0x000fea0003800000 */
.L_x_11662:
        /* <DEDUP_REMOVED lines=8> */
.L_x_11664:
[----:B------:R-:W-:Y:S02]  /*1b9c0*/  IMAD.MOV.U32 R13, RZ, RZ, R28 ;  /* 0x000000ffff0d7224 */ /* 0x000fe400078e001c */
[----:B------:R-:W-:-:S07]  /*1b9d0*/  IMAD.MOV.U32 R31, RZ, RZ, R14 ;  /* 0x000000ffff1f7224 */ /* 0x000fce00078e000e */
[----:B------:R-:W-:Y:S05]  /*1b9e0*/  WARPSYNC.COLLECTIVE R15, `(.L_x_11665) ;  /* 0x000000000f087348 */ /* 0x000fea0003c00000 */
[----:B------:R0:W1:Y:S02]  /*1b9f0*/  SHFL.IDX P6, R14, R13, R12, R11 ;  /* 0x0000000c0d0e7389 */ /* 0x00006400000c000b */
[----:B01----:R-:W-:Y:S01]  /*1ba00*/  ENDCOLLECTIVE ;  /* 0x000000000000791b */ /* 0x003fe20003800000 */
.L_x_11665:
[----:B------:R-:W-:Y:S02]  /*1ba10*/  IMAD.MOV.U32 R13, RZ, RZ, R26 ;  /* 0x000000ffff0d7224 */ /* 0x000fe400078e001a */
[----:B------:R-:W-:-:S07]  /*1ba20*/  IMAD.MOV.U32 R28, RZ, RZ, R14 ;  /* 0x000000ffff1c7224 */ /* 0x000fce00078e000e */
[----:B------:R-:W-:Y:S05]  /*1ba30*/  WARPSYNC.COLLECTIVE R15, `(.L_x_11666) ;  /* 0x000000000f087348 */ /* 0x000fea0003c00000 */
[----:B------:R0:W1:Y:S02]  /*1ba40*/  SHFL.IDX P6, R14, R13, R12, R11 ;  /* 0x0000000c0d0e7389 */ /* 0x00006400000c000b */
[----:B01----:R-:W-:Y:S01]  /*1ba50*/  ENDCOLLECTIVE ;  /* 0x000000000000791b */ /* 0x003fe20003800000 */
.L_x_11666:
[----:B------:R-:W-:Y:S01]  /*1ba60*/  IMAD.MOV.U32 R33, RZ, RZ, R14 ;  /* 0x000000ffff217224 */ /* 0x000fe200078e000e */
[----:B------:R-:W-:Y:S06]  /*1ba70*/  BRA `(.L_x_11667) ;  /* 0xfffffedc00107947 */ /* 0x000fec000383ffff */
.L_x_11453:
[----:B-1----:R1:W3:Y:S02]  /*1ba80*/  SYNCS.PHASECHK.TRANS64.TRYWAIT P0, [R18+URZ+0x19c00], R37 ;  /* 0x019c0025120075a7 */ /* 0x0022e4000800017f */
[----:B---3--:R-:W-:Y:S05]  /*1ba90*/  @!P0 NANOSLEEP.SYNCS 0x989680 ;  /* 0x009896800000895d */ /* 0x008fea0003900000 */
[----:B------:R-:W3:Y:S02]  /*1baa0*/  @!P0 SYNCS.PHASECHK.TRANS64 P0, [R18+URZ+0x19c00], R37 ;  /* 0x019c0025120085a7 */ /* 0x000ee4000800007f */
[----:B---3--:R-:W-:Y:S05]  /*1bab0*/  @!P0 BRA `(.L_x_11453) ;  /* 0xfffffffc00f08947 */ /* 0x008fea000383ffff */
[----:B------:R-:W-:Y:S05]  /*1bac0*/  BRA `(.L_x_11668) ;  /* 0xfffffedc00cc7947 */ /* 0x000fea000383ffff */
.L_x_11459:
[----:B-1----:R1:W2:Y:S02]  /*1bad0*/  SYNCS.PHASECHK.TRANS64.TRYWAIT P1, [R3+URZ+0x19c30], R4 ;  /* 0x019c3004030075a7 */ /* 0x0022a4000802017f */
[----:B--2---:R-:W-:Y:S05]  /*1bae0*/  @!P1 NANOSLEEP.SYNCS 0x989680 ;  /* 0x009896800000995d */ /* 0x004fea0003900000 */
[----:B------:R-:W2:Y:S02]  /*1baf0*/  @!P1 SYNCS.PHASECHK.TRANS64 P1, [R3+URZ+0x19c30], R4 ;  /* 0x019c3004030095a7 */ /* 0x000ea4000802007f */
[----:B--2---:R-:W-:Y:S05]  /*1bb00*/  @!P1 BRA `(.L_x_11459) ;  /* 0xfffffffc00f09947 */ /* 0x004fea000383ffff */
[----:B------:R-:W-:Y:S05]  /*1bb10*/  BRA `(.L_x_11458) ;  /* 0xffffff0000347947 */ /* 0x000fea000383ffff */
.L_x_11467:
[----:B-1----:R1:W2:Y:S02]  /*1bb20*/  SYNCS.PHASECHK.TRANS64.TRYWAIT P1, [R0+URZ+0x19c30], R5 ;  /* 0x019c3005000075a7 */ /* 0x0022a4000802017f */
[----:B--2---:R-:W-:Y:S05]  /*1bb30*/  @!P1 NANOSLEEP.SYNCS 0x989680 ;  /* 0x009896800000995d */ /* 0x004fea0003900000 */
[----:B------:R-:W2:Y:S02]  /*1bb40*/  @!P1 SYNCS.PHASECHK.TRANS64 P1, [R0+URZ+0x19c30], R5 ;  /* 0x019c3005000095a7 */ /* 0x000ea4000802007f */
[----:B--2---:R-:W-:Y:S05]  /*1bb50*/  @!P1 BRA `(.L_x_11467) ;  /* 0xfffffffc00f09947 */ /* 0x004fea000383ffff */
[----:B------:R-:W-:Y:S05]  /*1bb60*/  BRA `(.L_x_11466) ;  /* 0xffffff2000b87947 */ /* 0x000fea000383ffff */
.L_x_11472:
[----:B-1----:R1:W2:Y:S02]  /*1bb70*/  SYNCS.PHASECHK.TRANS64.TRYWAIT P1, [R7+URZ+0x19c50], R5 ;  /* 0x019c5005070075a7 */ /* 0x0022a4000802017f */
[----:B--2---:R-:W-:Y:S05]  /*1bb80*/  @!P1 NANOSLEEP.SYNCS 0x989680 ;  /* 0x009896800000995d */ /* 0x004fea0003900000 */
[----:B------:R-:W2:Y:S02]  /*1bb90*/  @!P1 SYNCS.PHASECHK.TRANS64 P1, [R7+URZ+0x19c50], R5 ;  /* 0x019c5005070095a7 */ /* 0x000ea4000802007f */
[----:B--2---:R-:W-:Y:S05]  /*1bba0*/  @!P1 BRA `(.L_x_11472) ;  /* 0xfffffffc00f09947 */ /* 0x004fea000383ffff */
[----:B------:R-:W-:Y:S05]  /*1bbb0*/  BRA `(.L_x_11471) ;  /* 0xffffff24003c7947 */ /* 0x000fea000383ffff */
.L_x_11480:
[----:B-1----:R1:W2:Y:S02]  /*1bbc0*/  SYNCS.PHASECHK.TRANS64.TRYWAIT P1, [R4+URZ+0x19c50], R7 ;  /* 0x019c5007040075a7 */ /* 0x0022a4000802017f */
[----:B--2---:R-:W-:Y:S05]  /*1bbd0*/  @!P1 NANOSLEEP.SYNCS 0x989680 ;  /* 0x009896800000995d */ /* 0x004fea0003900000 */
[----:B------:R-:W2:Y:S02]  /*1bbe0*/  @!P1 SYNCS.PHASECHK.TRANS64 P1, [R4+URZ+0x19c50], R7 ;  /* 0x019c5007040095a7 */ /* 0x000ea4000802007f */
[----:B--2---:R-:W-:Y:S05]  /*1bbf0*/  @!P1 BRA `(.L_x_11480) ;  /* 0xfffffffc00f09947 */ /* 0x004fea000383ffff */
[----:B------:R-:W-:Y:S05]  /*1bc00*/  BRA `(.L_x_11479) ;  /* 0xffffff3c00f07947 */ /* 0x000fea000383ffff */
.L_x_11511:
        /* <DEDUP_REMOVED lines=11> */
.L_x_11670:
[----:B------:R-:W-:Y:S05]  /*1bcc0*/  BSYNC B1 ;  /* 0x0000000000017941 */ /* 0x000fea0003800000 */
.L_x_11669:
[----:B------:R-:W-:Y:S05]  /*1bcd0*/  BRA `(.L_x_11671) ;  /* 0xffffff9400247947 */ /* 0x000fea000383ffff */
.L_x_11513:
[----:B------:R-:W-:Y:S01]  /*1bce0*/  BSSY B1, `(.L_x_11672) ;  /* 0x0000006000017945 */ /* 0x000fe20003800000 */
[----:B------:R-:W-:-:S07]  /*1bcf0*/  IMAD.MOV.U32 R15, RZ, RZ, -0x1 ;  /* 0xffffffffff0f7424 */ /* 0x000fce00078e00ff */
[----:B0-----:R-:W-:Y:S05]  /*1bd00*/  WARPSYNC.COLLECTIVE R15, `(.L_x_11673) ;  /* 0x000000000f0c7348 */ /* 0x001fea0003c00000 */
[----:B------:R-:W-:Y:S02]  /*1bd10*/  ELECT P6, UR62, PT ;  /* 0x00000000003e782f */ /* 0x000fe400038c0000 */
[----:B------:R-:W-:Y:S01]  /*1bd20*/  MOV R14, UR62 ;  /* 0x0000003e000e7c02 */ /* 0x000fe20008000f00 */
[----:B0-----:R-:W-:Y:S10]  /*1bd30*/  ENDCOLLECTIVE ;  /* 0x000000000000791b */ /* 0x001ff40003800000 */
.L_x_11673:
[----:B------:R-:W-:Y:S05]  /*1bd40*/  BSYNC B1 ;  /* 0x0000000000017941 */ /* 0x000fea0003800000 */
.L_x_11672:
[----:B------:R-:W-:Y:S05]  /*1bd50*/  BRA `(.L_x_11512) ;  /* 0xffffff94001c7947 */ /* 0x000fea000383ffff */
.L_x_11515:
[----:B0-----:R0:W1:Y:S02]  /*1bd60*/  SYNCS.PHASECHK.TRANS64.TRYWAIT P0, [R17+URZ+0x19c20], R5 ;  /* 0x019c2005110075a7 */ /* 0x001064000800017f */
[----:B-1----:R-:W-:Y:S05]  /*1bd70*/  @!P0 NANOSLEEP.SYNCS 0x989680 ;  /* 0x009896800000895d */ /* 0x002fea0003900000 */
[----:B------:R-:W1:Y:S02]  /*1bd80*/  @!P0 SYNCS.PHASECHK.TRANS64 P0, [R17+URZ+0x19c20], R5 ;  /* 0x019c2005110085a7 */ /* 0x000e64000800007f */
[----:B-1----:R-:W-:Y:S05]  /*1bd90*/  @!P0 BRA `(.L_x_11515) ;  /* 0xfffffffc00f08947 */ /* 0x002fea000383ffff */
[----:B------:R-:W-:Y:S05]  /*1bda0*/  BRA `(.L_x_11674) ;  /* 0xffffff94002c7947 */ /* 0x000fea000383ffff */
.L_x_11519:
[----:B-1----:R1:W2:Y:S02]  /*1bdb0*/  SYNCS.PHASECHK.TRANS64.TRYWAIT P0, [R8+URZ+0x19ca0], R11 ;  /* 0x019ca00b080075a7 */ /* 0x0022a4000800017f */
[----:B--2---:R-:W-:Y:S05]  /*1bdc0*/  @!P0 NANOSLEEP.SYNCS 0x989680 ;  /* 0x009896800000895d */ /* 0x004fea0003900000 */
[----:B------:R-:W2:Y:S02]  /*1bdd0*/  @!P0 SYNCS.PHASECHK.TRANS64 P0, [R8+URZ+0x19ca0], R11 ;  /* 0x019ca00b080085a7 */ /* 0x000ea4000800007f */
[----:B--2---:R-:W-:Y:S05]  /*1bde0*/  @!P0 BRA `(.L_x_11519) ;  /* 0xfffffffc00f08947 */ /* 0x004fea000383ffff */
[----:B------:R-:W-:Y:S05]  /*1bdf0*/  BRA `(.L_x_11675) ;  /* 0xffffff9400487947 */ /* 0x000fea000383ffff */
.L_x_11526:
[----:B0-----:R0:W2:Y:S02]  /*1be00*/  SYNCS.PHASECHK.TRANS64.TRYWAIT P0, [R8+URZ+0x19cc0], R11 ;  /* 0x019cc00b080075a7 */ /* 0x0010a4000800017f */
[----:B--2---:R-:W-:Y:S05]  /*1be10*/  @!P0 NANOSLEEP.SYNCS 0x989680 ;  /* 0x009896800000895d */ /* 0x004fea0003900000 */
[----:B------:R-:W2:Y:S02]  /*1be20*/  @!P0 SYNCS.PHASECHK.TRANS64 P0, [R8+URZ+0x19cc0], R11 ;  /* 0x019cc00b080085a7 */ /* 0x000ea4000800007f */
[----:B--2---:R-:W-:Y:S05]  /*1be30*/  @!P0 BRA `(.L_x_11526) ;  /* 0xfffffffc00f08947 */ /* 0x004fea000383ffff */
[----:B------:R-:W-:Y:S05]  /*1be40*/  BRA `(.L_x_11676) ;  /* 0xffffff9800447947 */ /* 0x000fea000383ffff */
.L_x_11535:
[----:B0-----:R0:W1:Y:S02]  /*1be50*/  SYNCS.PHASECHK.TRANS64.TRYWAIT P2, [R9+URZ+0x19ca0], R8 ;  /* 0x019ca008090075a7 */ /* 0x001064000804017f */
[----:B-1----:R-:W-:Y:S05]  /*1be60*/  @!P2 NANOSLEEP.SYNCS 0x989680 ;  /* 0x009896800000a95d */ /* 0x002fea0003900000 */
[----:B------:R-:W1:Y:S02]  /*1be70*/  @!P2 SYNCS.PHASECHK.TRANS64 P2, [R9+URZ+0x19ca0], R8 ;  /* 0x019ca0080900a5a7 */ /* 0x000e64000804007f */
[----:B-1----:R-:W-:Y:S05]  /*1be80*/  @!P2 BRA `(.L_x_11535) ;  /* 0xfffffffc00f0a947 */ /* 0x002fea000383ffff */
[----:B------:R-:W-:Y:S05]  /*1be90*/  BRA `(.L_x_11677) ;  /* 0xffffff9c00847947 */ /* 0x000fea000383ffff */
.L_x_11542:
[----:B-1----:R1:W2:Y:S02]  /*1bea0*/  SYNCS.PHASECHK.TRANS64.TRYWAIT P2, [R9+URZ+0x19cc0], R8 ;  /* 0x019cc008090075a7 */ /* 0x0022a4000804017f */
[----:B--2---:R-:W-:Y:S05]  /*1beb0*/  @!P2 NANOSLEEP.SYNCS 0x989680 ;  /* 0x009896800000a95d */ /* 0x004fea0003900000 */
[----:B------:R-:W2:Y:S02]  /*1bec0*/  @!P2 SYNCS.PHASECHK.TRANS64 P2, [R9+URZ+0x19cc0], R8 ;  /* 0x019cc0080900a5a7 */ /* 0x000ea4000804007f */
[----:B--2---:R-:W-:Y:S05]  /*1bed0*/  @!P2 BRA `(.L_x_11542) ;  /* 0xfffffffc00f0a947 */ /* 0x004fea000383ffff */
[----:B------:R-:W-:Y:S05]  /*1bee0*/  BRA `(.L_x_11678) ;  /* 0xffffffa0007c7947 */ /* 0x000fea000383ffff */
.L_x_11561:
[----:B0-----:R-:W0:Y:S01]  /*1bef0*/  S2R R11, SR_TID.X ;  /* 0x00000000000b7919 */ /* 0x001e220000002100 */
[----:B------:R-:W-:Y:S01]  /*1bf00*/  BSSY B0, `(.L_x_11679) ;  /* 0x000000a000007945 */ /* 0x000fe20003800000 */
[----:B------:R-:W-:Y:S02]  /*1bf10*/  IMAD.MOV.U32 R12, RZ, RZ, RZ ;  /* 0x000000ffff0c7224 */ /* 0x000fe400078e00ff */
[----:B------:R-:W-:Y:S01]  /*1bf20*/  IMAD.MOV.U32 R15, RZ, RZ, -0x1 ;  /* 0xffffffffff0f7424 */ /* 0x000fe200078e00ff */
[----:B0-----:R-:W-:-:S04]  /*1bf30*/  SHF.R.U32.HI R11, RZ, 0x5, R11 ;  /* 0x00000005ff0b7819 */ /* 0x001fc8000001160b */
[----:B------:R-:W-:-:S05]  /*1bf40*/  LOP3.LUT R11, R11, 0x3, RZ, 0xc0, !PT ;  /* 0x000000030b0b7812 */ /* 0x000fca00078ec0ff */
[----:B------:R-:W-:Y:S02]  /*1bf50*/  IMAD.MOV.U32 R13, RZ, RZ, R11 ;  /* 0x000000ffff0d7224 */ /* 0x000fe400078e000b */
[----:B------:R-:W-:-:S07]  /*1bf60*/  IMAD.MOV.U32 R11, RZ, RZ, 0x1f ;  /* 0x0000001fff0b7424 */ /* 0x000fce00078e00ff */
[----:B-----5:R-:W-:Y:S05]  /*1bf70*/  WARPSYNC.COLLECTIVE R15, `(.L_x_11680) ;  /* 0x000000000f087348 */ /* 0x020fea0003c00000 */
[----:B------:R0:W1:Y:S02]  /*1bf80*/  SHFL.IDX P6, R14, R13, R12, R11 ;  /* 0x0000000c0d0e7389 */ /* 0x00006400000c000b */
[----:B01---5:R-:W-:Y:S01]  /*1bf90*/  ENDCOLLECTIVE ;  /* 0x000000000000791b */ /* 0x023fe20003800000 */
.L_x_11680:
[----:B------:R-:W-:Y:S05]  /*1bfa0*/  BSYNC B0 ;  /* 0x0000000000007941 */ /* 0x000fea0003800000 */
.L_x_11679:
[----:B------:R-:W-:Y:S05]  /*1bfb0*/  BRA `(.L_x_11681) ;  /* 0xffffffb000c07947 */ /* 0x000fea000383ffff */
.L_x_11564:
[----:B-1----:R-:W2:Y:S02]  /*1bfc0*/  LDL R0, [R1+0x30] ;  /* 0x0000300001007983 */ /* 0x002ea40000100800 */
[----:B--2---:R1:W2:Y:S02]  /*1bfd0*/  SYNCS.PHASECHK.TRANS64.TRYWAIT P0, [R4+URZ+0x19c80], R0 ;  /* 0x019c8000040075a7 */ /* 0x0042a4000800017f */
[----:B--2---:R-:W-:Y:S05]  /*1bfe0*/  @!P0 NANOSLEEP.SYNCS 0x989680 ;  /* 0x009896800000895d */ /* 0x004fea0003900000 */
[----:B------:R-:W2:Y:S02]  /*1bff0*/  @!P0 SYNCS.PHASECHK.TRANS64 P0, [R4+URZ+0x19c80], R0 ;  /* 0x019c8000040085a7 */ /* 0x000ea4000800007f */
[----:B--2---:R-:W-:Y:S05]  /*1c000*/  @!P0 BRA `(.L_x_11564) ;  /* 0xfffffffc00ec8947 */ /* 0x004fea000383ffff */
[----:B------:R-:W-:Y:S05]  /*1c010*/  BRA `(.L_x_11682) ;  /* 0xffffffb000d07947 */ /* 0x000fea000383ffff */
.L_x_11565:
        /* <DEDUP_REMOVED lines=8> */
.L_x_11684:
[----:B------:R-:W-:Y:S05]  /*1c0a0*/  BSYNC B0 ;  /* 0x0000000000007941 */ /* 0x000fea0003800000 */
.L_x_11683:
[----:B------:R-:W0:Y:S01]  /*1c0b0*/  S2R R7, SR_TID.X ;  /* 0x0000000000077919 */ /* 0x000e220000002100 */
[----:B------:R-:W-:Y:S02]  /*1c0c0*/  IMAD.MOV.U32 R13, RZ, RZ, R8 ;  /* 0x000000ffff0d7224 */ /* 0x000fe400078e0008 */
[----:B------:R-:W-:Y:S02]  /*1c0d0*/  IMAD.MOV.U32 R12, RZ, RZ, RZ ;  /* 0x000000ffff0c7224 */ /* 0x000fe400078e00ff */
[----:B------:R-:W-:Y:S02]  /*1c0e0*/  IMAD.MOV.U32 R11, RZ, RZ, 0x1e1f ;  /* 0x00001e1fff0b7424 */ /* 0x000fe400078e00ff */
[----:B------:R-:W-:Y:S02]  /*1c0f0*/  IMAD.MOV.U32 R15, RZ, RZ, -0x1 ;  /* 0xffffffffff0f7424 */ /* 0x000fe400078e00ff */
[----:B------:R-:W-:-:S07]  /*1c100*/  IMAD.MOV.U32 R0, RZ, RZ, R14 ;  /* 0x000000ffff007224 */ /* 0x000fce00078e000e */
[----:B0-----:R-:W-:Y:S05]  /*1c110*/  WARPSYNC.COLLECTIVE R15, `(.L_x_11685) ;  /* 0x000000000f087348 */ /* 0x001fea0003c00000 */
[----:B------:R1:W2:Y:S02]  /*1c120*/  SHFL.IDX P6, R14, R13, R12, R11 ;  /* 0x0000000c0d0e7389 */ /* 0x0002a400000c000b */
[----:B012---:R-:W-:Y:S01]  /*1c130*/  ENDCOLLECTIVE ;  /* 0x000000000000791b */ /* 0x007fe20003800000 */
.L_x_11685:
[----:B------:R-:W0:Y:S01]  /*1c140*/  LDC R11, c[0x0][0x2f4] ;  /* 0x0000bd00ff0b7b82 */ /* 0x000e220000000800 */
[----:B------:R-:W-:Y:S02]  /*1c150*/  IMAD.MOV.U32 R13, RZ, RZ, R9 ;  /* 0x000000ffff0d7224 */ /* 0x000fe400078e0009 */
[----:B------:R-:W-:Y:S02]  /*1c160*/  IMAD.SHL.U32 R15, R7, 0x10, RZ ;  /* 0x00000010070f7824 */ /* 0x000fe400078e00ff */
[----:B------:R-:W-:-:S03]  /*1c170*/  IMAD.MOV.U32 R6, RZ, RZ, R14 ;  /* 0x000000ffff067224 */ /* 0x000fc600078e000e */
[----:B------:R-:W-:-:S04]  /*1c180*/  LOP3.LUT R15, R15, 0x10, RZ, 0xc0, !PT ;  /* 0x000000100f0f7812 */ /* 0x000fc800078ec0ff */
[C---:B------:R-:W-:Y:S02]  /*1c190*/  IADD3 R6, P0, R15.reuse, R6, RZ ;  /* 0x000000060f067210 */ /* 0x040fe40007f1e0ff */
[----:B------:R-:W-:Y:S02]  /*1c1a0*/  LOP3.LUT R12, R15, 0x20, RZ, 0xfc, !PT ;  /* 0x000000200f0c7812 */ /* 0x000fe400078efcff */
[----:B------:R-:W-:Y:S01]  /*1c1b0*/  IADD3.X R7, RZ, R0, RZ, P0, !PT ;  /* 0x00000000ff077210 */ /* 0x000fe200007fe4ff */
[----:B------:R-:W-:Y:S01]  /*1c1c0*/  IMAD.IADD R0, R17, 0x1, R10 ;  /* 0x0000000111007824 */ /* 0x000fe200078e020a */
[-C--:B0-----:R-:W-:Y:S02]  /*1c1d0*/  ISETP.GE.AND P4, PT, R15, R11.reuse, PT ;  /* 0x0000000b0f00720c */ /* 0x081fe40003f86270 */
[----:B------:R-:W-:Y:S01]  /*1c1e0*/  ISETP.GE.AND P2, PT, R12, R11, PT ;  /* 0x0000000b0c00720c */ /* 0x000fe20003f46270 */
[----:B------:R-:W-:Y:S01]  /*1c1f0*/  IMAD.MOV.U32 R12, RZ, RZ, 0x1 ;  /* 0x00000001ff0c7424 */ /* 0x000fe200078e00ff */
[----:B------:R-:W-:-:S02]  /*1c200*/  ISETP.LT.OR P0, PT, R2, 0x1, P4 ;  /* 0x000000010200780c */ /* 0x000fc40002701670 */
[----:B------:R-:W-:-:S11]  /*1c210*/  LOP3.LUT R15, R15, 0x40, RZ, 0xfc, !PT ;  /* 0x000000400f0f7812 */ /* 0x000fd600078efcff */
        /* <DEDUP_REMOVED lines=13> */
.L_x_11686:
        /* <DEDUP_REMOVED lines=10> */
.L_x_11687:
[----:B------:R-:W-:Y:S01]  /*1c390*/  IMAD.MOV.U32 R6, RZ, RZ, R14 ;  /* 0x000000ffff067224 */ /* 0x000fe200078e000e */
[----:B------:R-:W-:Y:S06]  /*1c3a0*/  BRA `(.L_x_11688) ;  /* 0xffffffb000a47947 */ /* 0x000fec000383ffff */
.L_x_11570:
[----:B---3--:R-:W3:Y:S02]  /*1c3b0*/  LDL R2, [R1+0x30] ;  /* 0x0000300001027983 */ /* 0x008ee40000100800 */
[----:B---3--:R3:W4:Y:S02]  /*1c3c0*/  SYNCS.PHASECHK.TRANS64.TRYWAIT P0, [R4+URZ+0x19c40], R2 ;  /* 0x019c4002040075a7 */ /* 0x008724000800017f */
[----:B----4-:R-:W-:Y:S05]  /*1c3d0*/  @!P0 NANOSLEEP.SYNCS 0x989680 ;  /* 0x009896800000895d */ /* 0x010fea0003900000 */
[----:B------:R-:W4:Y:S02]  /*1c3e0*/  @!P0 SYNCS.PHASECHK.TRANS64 P0, [R4+URZ+0x19c40], R2 ;  /* 0x019c4002040085a7 */ /* 0x000f24000800007f */
[----:B----4-:R-:W-:Y:S05]  /*1c3f0*/  @!P0 BRA `(.L_x_11570) ;  /* 0xfffffffc00ec8947 */ /* 0x010fea000383ffff */
[----:B------:R-:W-:Y:S05]  /*1c400*/  BRA `(.L_x_11689) ;  /* 0xffffffb400147947 */ /* 0x000fea000383ffff */
.L_x_11571:
[----:B------:R-:W-:Y:S01]  /*1c410*/  BSSY B0, `(.L_x_11690) ;  /* 0x0000008000007945 */ /* 0x000fe20003800000 */
[----:B------:R-:W-:Y:S02]  /*1c420*/  IMAD.MOV.U32 R13, RZ, RZ, R6 ;  /* 0x000000ffff0d7224 */ /* 0x000fe400078e0006 */
[----:B------:R-:W-:Y:S02]  /*1c430*/  IMAD.MOV.U32 R12, RZ, RZ, RZ ;  /* 0x000000ffff0c7224 */ /* 0x000fe400078e00ff */
[----:B------:R-:W-:Y:S02]  /*1c440*/  IMAD.MOV.U32 R11, RZ, RZ, 0x1e1f ;  /* 0x00001e1fff0b7424 */ /* 0x000fe400078e00ff */
[----:B------:R-:W-:-:S07]  /*1c450*/  IMAD.MOV.U32 R15, RZ, RZ, -0x1 ;  /* 0xffffffffff0f7424 */ /* 0x000fce00078e00ff */
[----:B--2---:R-:W-:Y:S05]  /*1c460*/  WARPSYNC.COLLECTIVE R15, `(.L_x_11691) ;  /* 0x000000000f087348 */ /* 0x004fea0003c00000 */
[----:B------:R0:W1:Y:S02]  /*1c470*/  SHFL.IDX P6, R14, R13, R12, R11 ;  /* 0x0000000c0d0e7389 */ /* 0x00006400000c000b */
[----:B012---:R-:W-:Y:S01]  /*1c480*/  ENDCOLLECTIVE ;  /* 0x000000000000791b */ /* 0x007fe20003800000 */
.L_x_11691:
[----:B------:R-:W-:Y:S05]  /*1c490*/  BSYNC B0 ;  /* 0x0000000000007941 */ /* 0x000fea0003800000 */
.L_x_11690:
        /* <DEDUP_REMOVED lines=8> */
.L_x_11692:
[----:B------:R-:W-:Y:S02]  /*1c520*/  IMAD.MOV.U32 R13, RZ, RZ, R6 ;  /* 0x000000ffff0d7224 */ /* 0x000fe400078e0006 */
[----:B------:R-:W-:Y:S02]  /*1c530*/  IMAD.MOV.U32 R12, RZ, RZ, 0x1 ;  /* 0x00000001ff0c7424 */ /* 0x000fe400078e00ff */
[----:B------:R-:W-:-:S07]  /*1c540*/  IMAD.MOV.U32 R3, RZ, RZ, R14 ;  /* 0x000000ffff037224 */ /* 0x000fce00078e000e */
[----:B------:R-:W-:Y:S05]  /*1c550*/  WARPSYNC.COLLECTIVE R15, `(.L_x_11693) ;  /* 0x000000000f087348 */ /* 0x000fea0003c00000 */
[----:B------:R0:W1:Y:S02]  /*1c560*/  SHFL.IDX P6, R14, R13, R12, R11 ;  /* 0x0000000c0d0e7389 */ /* 0x00006400000c000b */
[----:B01----:R-:W-:Y:S01]  /*1c570*/  ENDCOLLECTIVE ;  /* 0x000000000000791b */ /* 0x003fe20003800000 */
.L_x_11693:
        /* <DEDUP_REMOVED lines=10> */
.L_x_11694:
        /* <DEDUP_REMOVED lines=8> */
.L_x_11576:
        /* <DEDUP_REMOVED lines=9> */
.L_x_11696:
[----:B------:R-:W-:Y:S01]  /*1c730*/  ISETP.GE.AND P2, PT, R25, R0, PT ;  /* 0x000000001900720c */ /* 0x000fe20003f46270 */
[----:B------:R-:W-:Y:S02]  /*1c740*/  IMAD.MOV.U32 R13, RZ, RZ, R6 ;  /* 0x000000ffff0d7224 */ /* 0x000fe400078e0006 */
[----:B------:R-:W-:-:S10]  /*1c750*/  IMAD.MOV.U32 R2, RZ, RZ, R14 ;  /* 0x000000ffff027224 */ /* 0x000fd400078e000e */
[----:B------:R-:W-:Y:S05]  /*1c760*/  WARPSYNC.COLLECTIVE R15, `(.L_x_11697) ;  /* 0x000000000f087348 */ /* 0x000fea0003c00000 */
[----:B------:R0:W1:Y:S02]  /*1c770*/  SHFL.IDX P6, R14, R13, R12, R11 ;  /* 0x0000000c0d0e7389 */ /* 0x00006400000c000b */
[----:B01----:R-:W-:Y:S01]  /*1c780*/  ENDCOLLECTIVE ;  /* 0x000000000000791b */ /* 0x003fe20003800000 */
.L_x_11697:
[----:B------:R-:W-:Y:S01]  /*1c790*/  MOV R13, R5 ;  /* 0x00000005000d7202 */ /* 0x000fe20000000f00 */
[----:B------:R-:W-:Y:S02]  /*1c7a0*/  IMAD.MOV.U32 R12, RZ, RZ, 0x1 ;  /* 0x00000001ff0c7424 */ /* 0x000fe400078e00ff */
[----:B------:R-:W-:-:S07]  /*1c7b0*/  IMAD.MOV.U32 R3, RZ, RZ, R14 ;  /* 0x000000ffff037224 */ /* 0x000fce00078e000e */
[----:B------:R-:W-:Y:S05]  /*1c7c0*/  WARPSYNC.COLLECTIVE R15, `(.L_x_11698) ;  /* 0x000000000f087348 */ /* 0x000fea0003c00000 */
[----:B------:R0:W1:Y:S02]  /*1c7d0*/  SHFL.IDX P6, R14, R13, R12, R11 ;  /* 0x0000000c0d0e7389 */ /* 0x00006400000c000b */
[----:B01----:R-:W-:Y:S01]  /*1c7e0*/  ENDCOLLECTIVE ;  /* 0x000000000000791b */ /* 0x003fe20003800000 */
.L_x_11698:
        /* <DEDUP_REMOVED lines=10> */
.L_x_11699:
        /* <DEDUP_REMOVED lines=13> */
.L_x_11700:
        /* <DEDUP_REMOVED lines=14> */
.L_x_11701:
[----:B------:R-:W-:Y:S01]  /*1ca40*/  IMAD.MOV.U32 R2, RZ, RZ, R14 ;  /* 0x000000ffff027224 */ /* 0x000fe200078e000e */
[----:B------:R-:W-:Y:S06]  /*1ca50*/  BRA `(.L_x_11702) ;  /* 0xffffffb800cc7947 */ /* 0x000fec000383ffff */
.L_x_11581:
[----:B--2---:R2:W3:Y:S02]  /*1ca60*/  SYNCS.PHASECHK.TRANS64.TRYWAIT P0, [R17+URZ+0x19c20], R0 ;  /* 0x019c2000110075a7 */ /* 0x0044e4000800017f */
[----:B---3--:R-:W-:Y:S05]  /*1ca70*/  @!P0 NANOSLEEP.SYNCS 0x989680 ;  /* 0x009896800000895d */ /* 0x008fea0003900000 */
[----:B------:R-:W3:Y:S02]  /*1ca80*/  @!P0 SYNCS.PHASECHK.TRANS64 P0, [R17+URZ+0x19c20], R0 ;  /* 0x019c2000110085a7 */ /* 0x000ee4000800007f */
[----:B---3--:R-:W-:Y:S05]  /*1ca90*/  @!P0 BRA `(.L_x_11581) ;  /* 0xfffffffc00f08947 */ /* 0x008fea000383ffff */
[----:B------:R-:W-:Y:S05]  /*1caa0*/  BRA `(.L_x_11703) ;  /* 0xffffffbc003c7947 */ /* 0x000fea000383ffff */
.L_x_11585:
[----:B0-----:R0:W1:Y:S02]  /*1cab0*/  SYNCS.PHASECHK.TRANS64.TRYWAIT P0, [R0+URZ+0x19c80], R10 ;  /* 0x019c800a000075a7 */ /* 0x001064000800017f */
[----:B-1----:R-:W-:Y:S05]  /*1cac0*/  @!P0 NANOSLEEP.SYNCS 0x989680 ;  /* 0x009896800000895d */ /* 0x002fea0003900000 */
[----:B------:R-:W1:Y:S02]  /*1cad0*/  @!P0 SYNCS.PHASECHK.TRANS64 P0, [R0+URZ+0x19c80], R10 ;  /* 0x019c800a000085a7 */ /* 0x000e64000800007f */
[----:B-1----:R-:W-:Y:S05]  /*1cae0*/  @!P0 BRA `(.L_x_11585) ;  /* 0xfffffffc00f08947 */ /* 0x002fea000383ffff */
[----:B------:R-:W-:Y:S05]  /*1caf0*/  BRA `(.L_x_11704) ;  /* 0xffffffc0000c7947 */ /* 0x000fea000383ffff */
.L_x_11586:
        /* <DEDUP_REMOVED lines=8> */
.L_x_11706:
[----:B------:R-:W-:Y:S05]  /*1cb80*/  BSYNC B0 ;  /* 0x0000000000007941 */ /* 0x000fea0003800000 */
.L_x_11705:
[----:B------:R-:W0:Y:S01]  /*1cb90*/  S2R R2, SR_TID.X ;  /* 0x0000000000027919 */ /* 0x000e220000002100 */
[----:B------:R-:W-:Y:S02]  /*1cba0*/  IMAD.MOV.U32 R13, RZ, RZ, R25 ;  /* 0x000000ffff0d7224 */ /* 0x000fe400078e0019 */
[----:B------:R-:W-:Y:S02]  /*1cbb0*/  IMAD.MOV.U32 R12, RZ, RZ, RZ ;  /* 0x000000ffff0c7224 */ /* 0x000fe400078e00ff */
[----:B------:R-:W-:Y:S02]  /*1cbc0*/  IMAD.MOV.U32 R11, RZ, RZ, 0x1e1f ;  /* 0x00001e1fff0b7424 */ /* 0x000fe400078e00ff */
[----:B------:R-:W-:Y:S02]  /*1cbd0*/  IMAD.MOV.U32 R15, RZ, RZ, -0x1 ;  /* 0xffffffffff0f7424 */ /* 0x000fe400078e00ff */
[----:B------:R-:W-:Y:S02]  /*1cbe0*/  IMAD.MOV.U32 R3, RZ, RZ, R14 ;  /* 0x000000ffff037224 */ /* 0x000fe400078e000e */
[----:B------:R-:W-:-:S07]  /*1cbf0*/  IMAD.IADD R6, R17, 0x1, R6 ;  /* 0x0000000111067824 */ /* 0x000fce00078e0206 */
[----:B0-----:R-:W-:Y:S05]  /*1cc00*/  WARPSYNC.COLLECTIVE R15, `(.L_x_11707) ;  /* 0x000000000f087348 */ /* 0x001fea0003c00000 */
[----:B------:R1:W2:Y:S02]  /*1cc10*/  SHFL.IDX P6, R14, R13, R12, R11 ;  /* 0x0000000c0d0e7389 */ /* 0x0002a400000c000b */
[----:B012---:R-:W-:Y:S01]  /*1cc20*/  ENDCOLLECTIVE ;  /* 0x000000000000791b */ /* 0x007fe20003800000 */
.L_x_11707:
[----:B------:R-:W-:Y:S02]  /*1cc30*/  IMAD.MOV.U32 R13, RZ, RZ, R21 ;  /* 0x000000ffff0d7224 */ /* 0x000fe400078e0015 */
[----:B------:R-:W-:Y:S02]  /*1cc40*/  IMAD.MOV.U32 R12, RZ, RZ, 0x1 ;  /* 0x00000001ff0c7424 */ /* 0x000fe400078e00ff */
[----:B------:R-:W-:Y:S02]  /*1cc50*/  IMAD.SHL.U32 R15, R2, 0x10, RZ ;  /* 0x00000010020f7824 */ /* 0x000fe400078e00ff */
[----:B------:R-:W-:-:S03]  /*1cc60*/  IMAD.MOV.U32 R2, RZ, RZ, R14 ;  /* 0x000000ffff027224 */ /* 0x000fc600078e000e */
[----:B------:R-:W-:-:S04]  /*1cc70*/  LOP3.LUT R15, R15, 0x10, RZ, 0xc0, !PT ;  /* 0x000000100f0f7812 */ /* 0x000fc800078ec0ff */
[----:B------:R-:W-:Y:S01]  /*1cc80*/  IADD3 R2, P0, R15, R2, RZ ;  /* 0x000000020f027210 */ /* 0x000fe20007f1e0ff */
[----:B------:R-:W-:-:S04]  /*1cc90*/  IMAD.MOV.U32 R15, RZ, RZ, -0x1 ;  /* 0xffffffffff0f7424 */ /* 0x000fc800078e00ff */
[----:B------:R-:W-:-:S08]  /*1cca0*/  IMAD.X R3, RZ, RZ, R3, P0 ;  /* 0x000000ffff037224 */ /* 0x000fd000000e0603 */
[----:B------:R-:W-:Y:S05]  /*1ccb0*/  WARPSYNC.COLLECTIVE R15, `(.L_x_11708) ;  /* 0x000000000f087348 */ /* 0x000fea0003c00000 */
[----:B------:R0:W1:Y:S02]  /*1ccc0*/  SHFL.IDX P6, R14, R13, R12, R11 ;  /* 0x0000000c0d0e7389 */ /* 0x00006400000c000b */
[----:B01----:R-:W-:Y:S01]  /*1ccd0*/  ENDCOLLECTIVE ;  /* 0x000000000000791b */ /* 0x003fe20003800000 */
.L_x_11708:
[----:B------:R-:W-:Y:S01]  /*1cce0*/  @!PT LDS RZ, [RZ] ;  /* 0x00000000fffff984 */ /* 0x000fe20000000800 */
[----:B------:R-:W-:Y:S01]  /*1ccf0*/  @!PT LDS RZ, [RZ] ;  /* 0x00000000fffff984 */ /* 0x000fe20000000800 */
[----:B------:R-:W-:Y:S01]  /*1cd00*/  @!PT LDS RZ, [RZ] ;  /* 0x00000000fffff984 */ /* 0x000fe20000000800 */
[----:B------:R0:W-:Y:S04]  /*1cd10*/  LDGSTS.E.BYPASS.LTC128B.128 [R6+0x9000], desc[UR42][R2.64], !P4 ;  /* 0x0900000002067fae */ /* 0x0001e8000e101d6a */
[----:B------:R0:W-:Y:S04]  /*1cd20*/  LDGSTS.E.BYPASS.LTC128B.128 [R6+0xa000], desc[UR42][R2.64+0x20], !P3 ;  /* 0x0a00002002067fae */ /* 0x0001e8000d901d6a */
[----:B------:R0:W-:Y:S01]  /*1cd30*/  LDGSTS.E.BYPASS.LTC128B.128 [R6+0xb000], desc[UR42][R2.64+0x40], !P2 ;  /* 0x0b00004002067fae */ /* 0x0001e2000d101d6a */
[----:B------:R-:W-:Y:S02]  /*1cd40*/  IMAD.MOV.U32 R13, RZ, RZ, R25 ;  /* 0x000000ffff0d7224 */ /* 0x000fe400078e0019 */
[----:B------:R-:W-:-:S07]  /*1cd50*/  IMAD.MOV.U32 R21, RZ, RZ, R14 ;  /* 0x000000ffff157224 */ /* 0x000fce00078e000e */
[----:B0-----:R-:W-:Y:S05]  /*1cd60*/  WARPSYNC.COLLECTIVE R15, `(.L_x_11709) ;  /* 0x000000000f087348 */ /* 0x001fea0003c00000 */
[----:B------:R1:W2:Y:S02]  /*1cd70*/  SHFL.IDX P6, R14, R13, R12, R11 ;  /* 0x0000000c0d0e7389 */ /* 0x0002a400000c000b */
[----:B012---:R-:W-:Y:S01]  /*1cd80*/  ENDCOLLECTIVE ;  /* 0x000000000000791b */ /* 0x007fe20003800000 */
.L_x_11709:
[----:B------:R-:W-:Y:S01]  /*1cd90*/  IMAD.MOV.U32 R2, RZ, RZ, R14 ;  /* 0x000000ffff027224 */ /* 0x000fe200078e000e */
[----:B------:R-:W-:Y:S06]  /*1cda0*/  BRA `(.L_x_11710) ;  /* 0xffffffc000147947 */ /* 0x000fec000383ffff */
.L_x_11591:
[----:B---3--:R3:W4:Y:S02]  /*1cdb0*/  SYNCS.PHASECHK.TRANS64.TRYWAIT P0, [R0+URZ+0x19c40], R10 ;  /* 0x019c400a000075a7 */ /* 0x008724000800017f */
[----:B----4-:R-:W-:Y:S05]  /*1cdc0*/  @!P0 NANOSLEEP.SYNCS 0x989680 ;  /* 0x009896800000895d */ /* 0x010fea0003900000 */
[----:B------:R-:W4:Y:S02]  /*1cdd0*/  @!P0 SYNCS.PHASECHK.TRANS64 P0, [R0+URZ+0x19c40], R10 ;  /* 0x019c400a000085a7 */ /* 0x000f24000800007f */
[----:B----4-:R-:W-:Y:S05]  /*1cde0*/  @!P0 BRA `(.L_x_11591) ;  /* 0xfffffffc00f08947 */ /* 0x010fea000383ffff */
[----:B------:R-:W-:Y:S05]  /*1cdf0*/  BRA `(.L_x_11711) ;  /* 0xffffffc000787947 */ /* 0x000fea000383ffff */
.L_x_11592:
        /* <DEDUP_REMOVED lines=8> */
.L_x_11713:
[----:B------:R-:W-:Y:S05]  /*1ce80*/  BSYNC B0 ;  /* 0x0000000000007941 */ /* 0x000fea0003800000 */
.L_x_11712:
        /* <DEDUP_REMOVED lines=8> */
.L_x_11714:
[----:B------:R-:W-:Y:S02]  /*1cf10*/  IMAD.MOV.U32 R13, RZ, RZ, R8 ;  /* 0x000000ffff0d7224 */ /* 0x000fe400078e0008 */
[----:B------:R-:W-:Y:S02]  /*1cf20*/  IMAD.MOV.U32 R12, RZ, RZ, 0x1 ;  /* 0x00000001ff0c7424 */ /* 0x000fe400078e00ff */
[----:B------:R-:W-:-:S07]  /*1cf30*/  IMAD.MOV.U32 R2, RZ, RZ, R14 ;  /* 0x000000ffff027224 */ /* 0x000fce00078e000e */
[----:B------:R-:W-:Y:S05]  /*1cf40*/  WARPSYNC.COLLECTIVE R15, `(.L_x_11715) ;  /* 0x000000000f087348 */ /* 0x000fea0003c00000 */
[----:B------:R0:W1:Y:S02]  /*1cf50*/  SHFL.IDX P6, R14, R13, R12, R11 ;  /* 0x0000000c0d0e7389 */ /* 0x00006400000c000b */
[----:B01----:R-:W-:Y:S01]  /*1cf60*/  ENDCOLLECTIVE ;  /* 0x000000000000791b */ /* 0x003fe20003800000 */
.L_x_11715:
        /* <DEDUP_REMOVED lines=13> */
.L_x_11716:
[----:B------:R-:W-:Y:S01]  /*1d040*/  IMAD.MOV.U32 R2, RZ, RZ, R14 ;  /* 0x000000ffff027224 */ /* 0x000fe200078e000e */
[----:B------:R-:W-:Y:S06]  /*1d050*/  BRA `(.L_x_11717) ;  /* 0xffffffc0007c7947 */ /* 0x000fec000383ffff */
.L_x_11597:
[----:B0-----:R0:W2:Y:S02]  /*1d060*/  SYNCS.PHASECHK.TRANS64.TRYWAIT P2, [R2+URZ+0x19c70], R0 ;  /* 0x019c7000020075a7 */ /* 0x0010a4000804017f */
[----:B--2---:R-:W-:Y:S05]  /*1d070*/  @!P2 NANOSLEEP.SYNCS 0x989680 ;  /* 0x009896800000a95d */ /* 0x004fea0003900000 */
[----:B------:R-:W2:Y:S02]  /*1d080*/  @!P2 SYNCS.PHASECHK.TRANS64 P2, [R2+URZ+0x19c70], R0 ;  /* 0x019c70000200a5a7 */ /* 0x000ea4000804007f */
[----:B--2---:R-:W-:Y:S05]  /*1d090*/  @!P2 BRA `(.L_x_11597) ;  /* 0xfffffffc00f0a947 */ /* 0x004fea000383ffff */
[----:B------:R-:W-:Y:S05]  /*1d0a0*/  BRA `(.L_x_11718) ;  /* 0xffffffc000e87947 */ /* 0x000fea000383ffff */
.L_x_11599:
[----:B0-----:R0:W2:Y:S02]  /*1d0b0*/  SYNCS.PHASECHK.TRANS64.TRYWAIT P2, [R2+URZ+0x19c60], R3 ;  /* 0x019c6003020075a7 */ /* 0x0010a4000804017f */
[----:B--2---:R-:W-:Y:S05]  /*1d0c0*/  @!P2 NANOSLEEP.SYNCS 0x989680 ;  /* 0x009896800000a95d */ /* 0x004fea0003900000 */
[----:B------:R-:W2:Y:S02]  /*1d0d0*/  @!P2 SYNCS.PHASECHK.TRANS64 P2, [R2+URZ+0x19c60], R3 ;  /* 0x019c60030200a5a7 */ /* 0x000ea4000804007f */
[----:B--2---:R-:W-:Y:S05]  /*1d0e0*/  @!P2 BRA `(.L_x_11599) ;  /* 0xfffffffc00f0a947 */ /* 0x004fea000383ffff */
[----:B------:R-:W-:Y:S05]  /*1d0f0*/  BRA `(.L_x_11719) ;  /* 0xffffffc000f87947 */ /* 0x000fea000383ffff */
.L_x_11607:
[----:B--2---:R2:W3:Y:S02]  /*1d100*/  SYNCS.PHASECHK.TRANS64.TRYWAIT P1, [R0+URZ+0x19c70], R2 ;  /* 0x019c7002000075a7 */ /* 0x0044e4000802017f */
[----:B---3--:R-:W-:Y:S05]  /*1d110*/  @!P1 NANOSLEEP.SYNCS 0x989680 ;  /* 0x009896800000995d */ /* 0x008fea0003900000 */
[----:B------:R-:W3:Y:S02]  /*1d120*/  @!P1 SYNCS.PHASECHK.TRANS64 P1, [R0+URZ+0x19c70], R2 ;  /* 0x019c7002000095a7 */ /* 0x000ee4000802007f */
[----:B---3--:R-:W-:Y:S05]  /*1d130*/  @!P1 BRA `(.L_x_11607) ;  /* 0xfffffffc00f09947 */ /* 0x008fea000383ffff */
[----:B------:R-:W-:Y:S05]  /*1d140*/  BRA `(.L_x_11720) ;  /* 0xffffffc800987947 */ /* 0x000fea000383ffff */
.L_x_11609:
[----:B0-----:R0:W2:Y:S02]  /*1d150*/  SYNCS.PHASECHK.TRANS64.TRYWAIT P1, [R0+URZ+0x19c60], R2 ;  /* 0x019c6002000075a7 */ /* 0x0010a4000802017f */
[----:B--2---:R-:W-:Y:S05]  /*1d160*/  @!P1 NANOSLEEP.SYNCS 0x989680 ;  /* 0x009896800000995d */ /* 0x004fea0003900000 */
[----:B------:R-:W2:Y:S02]  /*1d170*/  @!P1 SYNCS.PHASECHK.TRANS64 P1, [R0+URZ+0x19c60], R2 ;  /* 0x019c6002000095a7 */ /* 0x000ea4000802007f */
[----:B--2---:R-:W-:Y:S05]  /*1d180*/  @!P1 BRA `(.L_x_11609) ;  /* 0xfffffffc00f09947 */ /* 0x004fea000383ffff */
[----:B------:R-:W-:Y:S05]  /*1d190*/  BRA `(.L_x_11721) ;  /* 0xffffffc800a47947 */ /* 0x000fea000383ffff */
.L_x_11614:
        /* <DEDUP_REMOVED lines=8> */
.L_x_11723:
[----:B------:R-:W-:Y:S05]  /*1d220*/  BSYNC B0 ;  /* 0x0000000000007941 */ /* 0x000fea0003800000 */
.L_x_11722:
        /* <DEDUP_REMOVED lines=9> */
.L_x_11724:
        /* <DEDUP_REMOVED lines=14> */
[----:B------:R-:W-:Y:S01]  /*1d3a0*/  ISETP.GE.U32.AND P5, PT, R9, 0x10, PT ;  /* 0x000000100900780c */ /* 0x000fe20003fa6070 */
[----:B--2---:R-:W-:Y:S01]  /*1d3b0*/  @!P1 IMAD.MOV.U32 R5, RZ, RZ, R6 ;  /* 0x000000ffff059224 */ /* 0x004fe200078e0006 */
[----:B------:R-:W-:-:S02]  /*1d3c0*/  CS2R R6, SRZ ;  /* 0x0000000000067805 */ /* 0x000fc4000001ff00 */
[----:B---3--:R-:W-:Y:S01]  /*1d3d0*/  @!P1 IMAD.MOV.U32 R6, RZ, RZ, R2 ;  /* 0x000000ffff069224 */ /* 0x008fe200078e0002 */
[----:B------:R-:W-:-:S03]  /*1d3e0*/  ISETP.NE.AND P1, PT, R9, RZ, PT ;  /* 0x000000ff0900720c */ /* 0x000fc60003f25270 */
[----:B------:R-:W-:-:S04]  /*1d3f0*/  IMAD R2, R6, R5, RZ ;  /* 0x0000000506027224 */ /* 0x000fc800078e02ff */
[----:B------:R-:W-:-:S07]  /*1d400*/  IMAD.MOV.U32 R13, RZ, RZ, R2 ;  /* 0x000000ffff0d7224 */ /* 0x000fce00078e0002 */
[----:B------:R-:W-:Y:S05]  /*1d410*/  WARPSYNC.COLLECTIVE R15, `(.L_x_11725) ;  /* 0x000000000f087348 */ /* 0x000fea0003c00000 */
[----:B------:R0:W1:Y:S02]  /*1d420*/  SHFL.UP P6, R14, R13, R12, R11 ;  /* 0x0400000c0d0e7389 */ /* 0x00006400000c000b */
[----:B01----:R-:W-:Y:S01]  /*1d430*/  ENDCOLLECTIVE ;  /* 0x000000000000791b */ /* 0x003fe20003800000 */
.L_x_11725:
[----:B------:R-:W-:Y:S01]  /*1d440*/  MOV R12, 0x2 ;  /* 0x00000002000c7802 */ /* 0x000fe20000000f00 */
[----:B------:R-:W-:-:S05]  /*1d450*/  IMAD.MOV.U32 R3, RZ, RZ, R14 ;  /* 0x000000ffff037224 */ /* 0x000fca00078e000e */
[----:B------:R-:W-:-:S05]  /*1d460*/  SEL R3, R3, RZ, P1 ;  /* 0x000000ff03037207 */ /* 0x000fca0000800000 */
[----:B------:R-:W-:-:S04]  /*1d470*/  IMAD.IADD R2, R2, 0x1, R3 ;  /* 0x0000000102027824 */ /* 0x000fc800078e0203 */
[----:B------:R-:W-:-:S07]  /*1d480*/  IMAD.MOV.U32 R13, RZ, RZ, R2 ;  /* 0x000000ffff0d7224 */ /* 0x000fce00078e0002 */
[----:B------:R-:W-:Y:S05]  /*1d490*/  WARPSYNC.COLLECTIVE R15, `(.L_x_11726) ;  /* 0x000000000f087348 */ /* 0x000fea0003c00000 */
[----:B------:R0:W1:Y:S02]  /*1d4a0*/  SHFL.UP P6, R14, R13, R12, R11 ;  /* 0x0400000c0d0e7389 */ /* 0x00006400000c000b */
[----:B01----:R-:W-:Y:S01]  /*1d4b0*/  ENDCOLLECTIVE ;  /* 0x000000000000791b */ /* 0x003fe20003800000 */
.L_x_11726:
        /* <DEDUP_REMOVED lines=8> */
.L_x_11727:
        /* <DEDUP_REMOVED lines=8> */
.L_x_11728:
        /* <DEDUP_REMOVED lines=8> */
.L_x_11729:
        /* <DEDUP_REMOVED lines=9> */
.L_x_11730:
[----:B------:R-:W-:Y:S01]  /*1d6d0*/  IMAD.MOV.U32 R3, RZ, RZ, R14 ;  /* 0x000000ffff037224 */ /* 0x000fe200078e000e */
[----:B------:R-:W-:Y:S06]  /*1d6e0*/  BRA `(.L_x_11731) ;  /* 0xffffffcc007c7947 */ /* 0x000fec000383ffff */
.L_x_11617:
        /* <DEDUP_REMOVED lines=8> */
.L_x_11733:
[----:B------:R-:W-:Y:S05]  /*1d770*/  BSYNC B0 ;  /* 0x0000000000007941 */ /* 0x000fea0003800000 */
.L_x_11732:
        /* <DEDUP_REMOVED lines=10> */
.L_x_11734:
        /* <DEDUP_REMOVED lines=8> */
.L_x_11735:
[----:B------:R-:W-:Y:S01]  /*1d8a0*/  IMAD.MOV.U32 R12, RZ, RZ, 0x8 ;  /* 0x00000008ff0c7424 */ /* 0x000fe200078e00ff */
[----:B------:R-:W-:-:S04]  /*1d8b0*/  MOV R3, R14 ;  /* 0x0000000e00037202 */ /* 0x000fc80000000f00 */
[----:B------:R-:W-:-:S05]  /*1d8c0*/  SEL R3, R3, RZ, P3 ;  /* 0x000000ff03037207 */ /* 0x000fca0001800000 */
[----:B------:R-:W-:-:S04]  /*1d8d0*/  IMAD.IADD R2, R2, 0x1, R3 ;  /* 0x0000000102027824 */ /* 0x000fc800078e0203 */
[----:B------:R-:W-:-:S07]  /*1d8e0*/  IMAD.MOV.U32 R13, RZ, RZ, R2 ;  /* 0x000000ffff0d7224 */ /* 0x000fce00078e0002 */
[----:B------:R-:W-:Y:S05]  /*1d8f0*/  WARPSYNC.COLLECTIVE R15, `(.L_x_11736) ;  /* 0x000000000f087348 */ /* 0x000fea0003c00000 */
[----:B------:R0:W1:Y:S02]  /*1d900*/  SHFL.UP P6, R14, R13, R12, R11 ;  /* 0x0400000c0d0e7389 */ /* 0x00006400000c000b */
[----:B01----:R-:W-:Y:S01]  /*1d910*/  ENDCOLLECTIVE ;  /* 0x000000000000791b */ /* 0x003fe20003800000 */
.L_x_11736:
        /* <DEDUP_REMOVED lines=8> */
.L_x_11737:
        /* <DEDUP_REMOVED lines=9> */
.L_x_11738:
[----:B------:R-:W-:Y:S01]  /*1da30*/  IMAD.MOV.U32 R3, RZ, RZ, R14 ;  /* 0x000000ffff037224 */ /* 0x000fe200078e000e */
[----:B------:R-:W-:Y:S06]  /*1da40*/  BRA `(.L_x_11739) ;  /* 0xffffffcc00487947 */ /* 0x000fec000383ffff */
.L_x_11619:
[----:B------:R-:W-:Y:S01]  /*1da50*/  BSSY B0, `(.L_x_11740) ;  /* 0x0000006000007945 */ /* 0x000fe20003800000 */
[----:B------:R-:W-:Y:S01]  /*1da60*/  PLOP3.LUT P6, PT, P6, PT, PT, 0x8, 0x0 ;  /* 0x000000000000781c */ /* 0x000fe200037ce170 */
[----:B------:R-:W-:-:S12]  /*1da70*/  IMAD.MOV.U32 R15, RZ, RZ, -0x1 ;  /* 0xffffffffff0f7424 */ /* 0x000fd800078e00ff */
[----:B0-----:R-:W-:Y:S05]  /*1da80*/  WARPSYNC.COLLECTIVE R15, `(.L_x_11741) ;  /* 0x000000000f087348 */ /* 0x001fea0003c00000 */
[----:B------:R-:W-:Y:S01]  /*1da90*/  VOTE.ANY R14, PT, P6 ;  /* 0x00000000000e7806 */ /* 0x000fe200030e0100 */
[----:B0-----:R-:W-:Y:S06]  /*1daa0*/  ENDCOLLECTIVE ;  /* 0x000000000000791b */ /* 0x001fec0003800000 */
.L_x_11741:
[----:B------:R-:W-:Y:S05]  /*1dab0*/  BSYNC B0 ;  /* 0x0000000000007941 */ /* 0x000fea0003800000 */
.L_x_11740:
[----:B------:R-:W-:Y:S02]  /*1dac0*/  IMAD.MOV.U32 R3, RZ, RZ, R14 ;  /* 0x000000ffff037224 */ /* 0x000fe400078e000e */
[----:B------:R-:W-:Y:S02]  /*1dad0*/  IMAD.MOV.U32 R13, RZ, RZ, R5 ;  /* 0x000000ffff0d7224 */ /* 0x000fe400078e0005 */
[----:B------:R-:W0:Y:S01]  /*1dae0*/  POPC R4, R3 ;  /* 0x0000000300047309 */ /* 0x000e220000000000 */
[----:B------:R-:W-:Y:S02]  /*1daf0*/  IMAD.MOV.U32 R11, RZ, RZ, 0x1f ;  /* 0x0000001fff0b7424 */ /* 0x000fe400078e00ff */
[----:B------:R-:W-:Y:S02]  /*1db00*/  IMAD.MOV.U32 R15, RZ, RZ, -0x1 ;  /* 0xffffffffff0f7424 */ /* 0x000fe400078e00ff */
[----:B0-----:R-:W-:-:S07]  /*1db10*/  IMAD.MOV.U32 R12, RZ, RZ, R4 ;  /* 0x000000ffff0c7224 */ /* 0x001fce00078e0004 */
[----:B------:R-:W-:Y:S05]  /*1db20*/  WARPSYNC.COLLECTIVE R15, `(.L_x_11742) ;  /* 0x000000000f087348 */ /* 0x000fea0003c00000 */
[----:B------:R0:W1:Y:S02]  /*1db30*/  SHFL.IDX P6, R14, R13, R12, R11 ;  /* 0x0000000c0d0e7389 */ /* 0x00006400000c000b */
[----:B01----:R-:W-:Y:S01]  /*1db40*/  ENDCOLLECTIVE ;  /* 0x000000000000791b */ /* 0x003fe20003800000 */
.L_x_11742:
[----:B------:R-:W-:Y:S02]  /*1db50*/  IMAD.MOV.U32 R13, RZ, RZ, R6 ;  /* 0x000000ffff0d7224 */ /* 0x000fe400078e0006 */
[----:B------:R-:W-:-:S07]  /*1db60*/  IMAD.MOV.U32 R5, RZ, RZ, R14 ;  /* 0x000000ffff057224 */ /* 0x000fce00078e000e */
[----:B------:R-:W-:Y:S05]  /*1db70*/  WARPSYNC.COLLECTIVE R15, `(.L_x_11743) ;  /* 0x000000000f087348 */ /* 0x000fea0003c00000 */
[----:B------:R0:W1:Y:S02]  /*1db80*/  SHFL.IDX P6, R14, R13, R12, R11 ;  /* 0x0000000c0d0e7389 */ /* 0x00006400000c000b */
[----:B01----:R-:W-:Y:S01]  /*1db90*/  ENDCOLLECTIVE ;  /* 0x000000000000791b */ /* 0x003fe20003800000 */
.L_x_11743:
[----:B------:R-:W-:Y:S01]  /*1dba0*/  IMAD.MOV.U32 R6, RZ, RZ, R14 ;  /* 0x000000ffff067224 */ /* 0x000fe200078e000e */
[----:B------:R-:W-:Y:S06]  /*1dbb0*/  BRA `(.L_x_11744) ;  /* 0xffffffcc00287947 */ /* 0x000fec000383ffff */
.L_x_11621:
[----:B------:R-:W-:Y:S01]  /*1dbc0*/  BSSY B0, `(.L_x_11745) ;  /* 0x0000007000007945 */ /* 0x000fe20003800000 */
[----:B------:R-:W-:Y:S02]  /*1dbd0*/  IMAD.MOV.U32 R13, RZ, RZ, R2 ;  /* 0x000000ffff0d7224 */ /* 0x000fe400078e0002 */
[----:B------:R-:W-:Y:S02]  /*1dbe0*/  IMAD.MOV.U32 R11, RZ, RZ, 0x1f ;  /* 0x0000001fff0b7424 */ /* 0x000fe400078e00ff */
[----:B------:R-:W-:-:S07]  /*1dbf0*/  IMAD.MOV.U32 R15, RZ, RZ, -0x1 ;  /* 0xffffffffff0f7424 */ /* 0x000fce00078e00ff */
[----:B0123--:R-:W-:Y:S05]  /*1dc00*/  WARPSYNC.COLLECTIVE R15, `(.L_x_11746) ;  /* 0x000000000f087348 */ /* 0x00ffea0003c00000 */
[----:B------:R4:W0:Y:S02]  /*1dc10*/  SHFL.IDX P6, R14, R13, R12, R11 ;  /* 0x0000000c0d0e7389 */ /* 0x00082400000c000b */
[----:B01234-:R-:W-:Y:S01]  /*1dc20*/  ENDCOLLECTIVE ;  /* 0x000000000000791b */ /* 0x01ffe20003800000 */
.L_x_11746:
[----:B------:R-:W-:Y:S05]  /*1dc30*/  BSYNC B0 ;  /* 0x0000000000007941 */ /* 0x000fea0003800000 */
.L_x_11745:
[----:B------:R-:W-:Y:S01]  /*1dc40*/  IMAD.MOV.U32 R2, RZ, RZ, R14 ;  /* 0x000000ffff027224 */ /* 0x000fe200078e000e */
[----:B------:R-:W-:Y:S06]  /*1dc50*/  BRA `(.L_x_11747) ;  /* 0xffffffcc00187947 */ /* 0x000fec000383ffff */
.L_x_11625:
[----:B0-----:R0:W1:Y:S02]  /*1dc60*/  SYNCS.PHASECHK.TRANS64.TRYWAIT P0, [R5+URZ+0x19c20], R0 ;  /* 0x019c2000050075a7 */ /* 0x001064000800017f */
[----:B-1----:R-:W-:Y:S05]  /*1dc70*/  @!P0 NANOSLEEP.SYNCS 0x989680 ;  /* 0x009896800000895d */ /* 0x002fea0003900000 */
[----:B------:R-:W1:Y:S02]  /*1dc80*/  @!P0 SYNCS.PHASECHK.TRANS64 P0, [R5+URZ+0x19c20], R0 ;  /* 0x019c2000050085a7 */ /* 0x000e64000800007f */
[----:B-1----:R-:W-:Y:S05]  /*1dc90*/  @!P0 BRA `(.L_x_11625) ;  /* 0xfffffffc00f08947 */ /* 0x002fea000383ffff */
[----:B------:R-:W-:Y:S05]  /*1dca0*/  BRA `(.L_x_11748) ;  /* 0xffffffd0007c7947 */ /* 0x000fea000383ffff */
.L_x_11626:
        /* <DEDUP_REMOVED lines=11> */
.L_x_11750:
[----:B------:R-:W-:Y:S05]  /*1dd60*/  BSYNC B0 ;  /* 0x0000000000007941 */ /* 0x000fea0003800000 */
.L_x_11749:
[----:B------:R-:W-:Y:S05]  /*1dd70*/  BRA `(.L_x_11751) ;  /* 0xffffffd000647947 */ /* 0x000fea000383ffff */
.L_x_11627:
[----:B------:R-:W-:Y:S01]  /*1dd80*/  BSSY B0, `(.L_x_11752) ;  /* 0x0000006000007945 */ /* 0x000fe20003800000 */
[----:B------:R-:W-:-:S07]  /*1dd90*/  IMAD.MOV.U32 R15, RZ, RZ, -0x1 ;  /* 0xffffffffff0f7424 */ /* 0x000fce00078e00ff */
[----:B0-----:R-:W-:Y:S05]  /*1dda0*/  WARPSYNC.COLLECTIVE R15, `(.L_x_11753) ;  /* 0x000000000f0c7348 */ /* 0x001fea0003c00000 */
[----:B------:R-:W-:Y:S02]  /*1ddb0*/  ELECT P6, UR62, PT ;  /* 0x00000000003e782f */ /* 0x000fe400038c0000 */
[----:B------:R-:W-:Y:S01]  /*1ddc0*/  MOV R14, UR62 ;  /* 0x0000003e000e7c02 */ /* 0x000fe20008000f00 */
[----:B0-----:R-:W-:Y:S10]  /*1ddd0*/  ENDCOLLECTIVE ;  /* 0x000000000000791b */ /* 0x001ff40003800000 */
.L_x_11753:
[----:B------:R-:W-:Y:S05]  /*1dde0*/  BSYNC B0 ;  /* 0x0000000000007941 */ /* 0x000fea0003800000 */
.L_x_11752:
[----:B------:R-:W-:Y:S05]  /*1ddf0*/  BRA `(.L_x_11754) ;  /* 0xffffffd000587947 */ /* 0x000fea000383ffff */
.L_x_11629:
[----:B0-----:R0:W1:Y:S02]  /*1de00*/  SYNCS.PHASECHK.TRANS64.TRYWAIT P1, [R3+URZ+0x19c40], R2 ;  /* 0x019c4002030075a7 */ /* 0x001064000802017f */
[----:B-1----:R-:W-:Y:S05]  /*1de10*/  @!P1 NANOSLEEP.SYNCS 0x989680 ;  /* 0x009896800000995d */ /* 0x002fea0003900000 */
[----:B------:R-:W1:Y:S02]  /*1de20*/  @!P1 SYNCS.PHASECHK.TRANS64 P1, [R3+URZ+0x19c40], R2 ;  /* 0x019c4002030095a7 */ /* 0x000e64000802007f */
[----:B-1----:R-:W-:Y:S05]  /*1de30*/  @!P1 BRA `(.L_x_11629) ;  /* 0xfffffffc00f09947 */ /* 0x002fea000383ffff */
[----:B------:R-:W-:Y:S05]  /*1de40*/  BRA `(.L_x_11755) ;  /* 0xffffffd000787947 */ /* 0x000fea000383ffff */
.L_x_11631:
[----:B-1----:R1:W2:Y:S02]  /*1de50*/  SYNCS.PHASECHK.TRANS64.TRYWAIT P1, [R19+URZ+0x19c40], R0 ;  /* 0x019c4000130075a7 */ /* 0x0022a4000802017f */
[----:B--2---:R-:W-:Y:S05]  /*1de60*/  @!P1 NANOSLEEP.SYNCS 0x989680 ;  /* 0x009896800000995d */ /* 0x004fea0003900000 */
[----:B------:R-:W2:Y:S02]  /*1de70*/  @!P1 SYNCS.PHASECHK.TRANS64 P1, [R19+URZ+0x19c40], R0 ;  /* 0x019c4000130095a7 */ /* 0x000ea4000802007f */
[----:B--2---:R-:W-:Y:S05]  /*1de80*/  @!P1 BRA `(.L_x_11631) ;  /* 0xfffffffc00f09947 */ /* 0x004fea000383ffff */
[----:B------:R-:W-:Y:S05]  /*1de90*/  BRA `(.L_x_11756) ;  /* 0xffffffd000847947 */ /* 0x000fea000383ffff */
.L_x_11633:
[----:B--2---:R2:W3:Y:S02]  /*1dea0*/  SYNCS.PHASECHK.TRANS64.TRYWAIT P1, [R3+URZ+0x19c60], R2 ;  /* 0x019c6002030075a7 */ /* 0x0044e4000802017f */
[----:B---3--:R-:W-:Y:S05]  /*1deb0*/  @!P1 NANOSLEEP.SYNCS 0x989680 ;  /* 0x009896800000995d */ /* 0x008fea0003900000 */
[----:B------:R-:W3:Y:S02]  /*1dec0*/  @!P1 SYNCS.PHASECHK.TRANS64 P1, [R3+URZ+0x19c60], R2 ;  /* 0x019c6002030095a7 */ /* 0x000ee4000802007f */
[----:B---3--:R-:W-:Y:S05]  /*1ded0*/  @!P1 BRA `(.L_x_11633) ;  /* 0xfffffffc00f09947 */ /* 0x008fea000383ffff */
[----:B------:R-:W-:Y:S05]  /*1dee0*/  BRA `(.L_x_11757) ;  /* 0xffffffd000807947 */ /* 0x000fea000383ffff */
.L_x_11635:
[----:B---3--:R3:W4:Y:S02]  /*1def0*/  SYNCS.PHASECHK.TRANS64.TRYWAIT P1, [R19+URZ+0x19c60], R0 ;  /* 0x019c6000130075a7 */ /* 0x008724000802017f */
[----:B----4-:R-:W-:Y:S05]  /*1df00*/  @!P1 NANOSLEEP.SYNCS 0x989680 ;  /* 0x009896800000995d */ /* 0x010fea0003900000 */
[----:B------:R-:W4:Y:S02]  /*1df10*/  @!P1 SYNCS.PHASECHK.TRANS64 P1, [R19+URZ+0x19c60], R0 ;  /* 0x019c6000130095a7 */ /* 0x000f24000802007f */
[----:B----4-:R-:W-:Y:S05]  /*1df20*/  @!P1 BRA `(.L_x_11635) ;  /* 0xfffffffc00f09947 */ /* 0x010fea000383ffff */
[----:B------:R-:W-:Y:S05]  /*1df30*/  BRA `(.L_x_11758) ;  /* 0xffffffd0007c7947 */ /* 0x000fea000383ffff */
.L_x_11637:
[----:B----4-:R4:W0:Y:S02]  /*1df40*/  SYNCS.PHASECHK.TRANS64.TRYWAIT P1, [R3+URZ+0x19c80], R2 ;  /* 0x019c8002030075a7 */ /* 0x010824000802017f */
[----:B0-----:R-:W-:Y:S05]  /*1df50*/  @!P1 NANOSLEEP.SYNCS 0x989680 ;  /* 0x009896800000995d */ /* 0x001fea0003900000 */
[----:B------:R-:W0:Y:S02]  /*1df60*/  @!P1 SYNCS.PHASECHK.TRANS64 P1, [R3+URZ+0x19c80], R2 ;  /* 0x019c8002030095a7 */ /* 0x000e24000802007f */
[----:B0-----:R-:W-:Y:S05]  /*1df70*/  @!P1 BRA `(.L_x_11637) ;  /* 0xfffffffc00f09947 */ /* 0x001fea000383ffff */
[----:B------:R-:W-:Y:S05]  /*1df80*/  BRA `(.L_x_11759) ;  /* 0xffffffd000787947 */ /* 0x000fea000383ffff */
.L_x_11760:
        /* <DEDUP_REMOVED lines=15> */
.L_x_16295:


//--------------------- .text._ZN7cutlass13device_kernelIN5flash11enable_sm90INS1_16FlashAttnFwdSm90INS1_25CollectiveMainloopFwdSm90ILi2EN4cute5tupleIJNS5_1CILi1EEES8_S8_EEENS6_IJNS7_ILi192EEENS7_ILi128EEENS7_ILi96EEEEEELi96ENS_12float_e4m3_tEfNS_4arch4Sm90ELb0ELb1ELb0ELb0ELb1ELb0ELb0ELb1ELb1ELb1ELb1ELb0EEENS1_21CollectiveEpilogueFwdINS6_IJSA_SC_SB_EEES9_NS_10bfloat16_tESG_Li384ELb0ELb1ELb1ELb1EEENS1_19SingleTileSchedulerILb0ELb1ELb1ELi192EEEEEEEEEvNT_6ParamsE --------------------------
	.section	.text._ZN7cutlass13device_kernelIN5flash11enable_sm90INS1_16FlashAttnFwdSm90INS1_25CollectiveMainloopFwdSm90ILi2EN4cute5tupleIJNS5_1CILi1EEES8_S8_EEENS6_IJNS7_ILi192EEENS7_ILi128EEENS7_ILi96EEEEEELi96ENS_12float_e4m3_tEfNS_4arch4Sm90ELb0ELb1ELb0ELb0ELb1ELb0ELb0ELb1ELb1ELb1ELb1ELb0EEENS1_21CollectiveEpilogueFwdINS6_IJSA_SC_SB_EEES9_NS_10bfloat16_tESG_Li384ELb0ELb1ELb1ELb1EEENS1_19SingleTileSchedulerILb0ELb1ELb1ELi192EEEEEEEEEvNT_6ParamsE,"ax",@progbits
	.align	128
.text._ZN7cutlass13device_kernelIN5flash11enable_sm90INS1_16FlashAttnFwdSm90INS1_25CollectiveMainloopFwdSm90ILi2EN4cute5tupleIJNS5_1CILi1EEES8_S8_EEENS6_IJNS7_ILi192EEENS7_ILi128EEENS7_ILi96EEEEEELi96ENS_12float_e4m3_tEfNS_4arch4Sm90ELb0ELb1ELb0ELb0ELb1ELb0ELb0ELb1ELb1ELb1ELb1ELb0EEENS1_21CollectiveEpilogueFwdINS6_IJSA_SC_SB_EEES9_NS_10bfloat16_tESG_Li384ELb0ELb1ELb1ELb1EEENS1_19SingleTileSchedulerILb0ELb1ELb1ELi192EEEEEEEEEvNT_6ParamsE:
        .type           _ZN7cutlass13device_kernelIN5flash11enable_sm90INS1_16FlashAttnFwdSm90INS1_25CollectiveMainloopFwdSm90ILi2EN4cute5tupleIJNS5_1CILi1EEES8_S8_EEENS6_IJNS7_ILi192EEENS7_ILi128EEENS7_ILi96EEEEEELi96ENS_12float_e4m3_tEfNS_4arch4Sm90ELb0ELb1ELb0ELb0ELb1ELb0ELb0ELb1ELb1ELb1ELb1ELb0EEENS1_21CollectiveEpilogueFwdINS6_IJSA_SC_SB_EEES9_NS_10bfloat16_tESG_Li384ELb0ELb1ELb1ELb1EEENS1_19SingleTileSchedulerILb0ELb1ELb1ELi192EEEEEEEEEvNT_6ParamsE,@function
        .size           _ZN7cutlass13device_kernelIN5flash11enable_sm90INS1_16FlashAttnFwdSm90INS1_25CollectiveMainloopFwdSm90ILi2EN4cute5tupleIJNS5_1CILi1EEES8_S8_EEENS6_IJNS7_ILi192EEENS7_ILi128EEENS7_ILi96EEEEEELi96ENS_12float_e4m3_tEfNS_4arch4Sm90ELb0ELb1ELb0ELb0ELb1ELb0ELb0ELb1ELb1ELb1ELb1ELb0EEENS1_21CollectiveEpilogueFwdINS6_IJSA_SC_SB_EEES9_NS_10bfloat16_tESG_Li384ELb0ELb1ELb1ELb1EEENS1_19SingleTileSchedulerILb0ELb1ELb1ELi192EEEEEEEEEvNT_6ParamsE,(.L_x_16296 - _ZN7cutlass13device_kernelIN5flash11enable_sm90INS1_16FlashAttnFwdSm90INS1_25CollectiveMainloopFwdSm90ILi2EN4cute5tupleIJNS5_1CILi1EEES8_S8_EEENS6_IJNS7_ILi192EEENS7_ILi128EEENS7_ILi96EEEEEELi96ENS_12float_e4m3_tEfNS_4arch4Sm90ELb0ELb1ELb0ELb0ELb1ELb0ELb0ELb1ELb1ELb1ELb1ELb0EEENS1_21CollectiveEpilogueFwdINS6_IJSA_SC_SB_EEES9_NS_10bfloat16_tESG_Li384ELb0ELb1ELb1ELb1EEENS1_19SingleTileSchedulerILb0ELb1ELb1ELi192EEEEEEEEEvNT_6ParamsE)
        .other          _ZN7cutlass13device_kernelIN5flash11enable_sm90INS1_16FlashAttnFwdSm90INS1_25CollectiveMainloopFwdSm90ILi2EN4cute5tupleIJNS5_1CILi1EEES8_S8_EEENS6_IJNS7_ILi192EEENS7_ILi128EEENS7_ILi96EEEEEELi96ENS_12float_e4m3_tEfNS_4arch4Sm90ELb0ELb1ELb0ELb0ELb1ELb0ELb0ELb1ELb1ELb1ELb1ELb0EEENS1_21CollectiveEpilogueFwdINS6_IJSA_SC_SB_EEES9_NS_10bfloat16_tESG_Li384ELb0ELb1ELb1ELb1EEENS1_19SingleTileSchedulerILb0ELb1ELb1ELi192EEEEEEEEEvNT_6ParamsE,@"STO_CUDA_ENTRY STV_DEFAULT"
_ZN7cutlass13device_kernelIN5flash11enable_sm90INS1_16FlashAttnFwdSm90INS1_25CollectiveMainloopFwdSm90ILi2EN4cute5tupleIJNS5_1CILi1EEES8_S8_EEENS6_IJNS7_ILi192EEENS7_ILi128EEENS7_ILi96EEEEEELi96ENS_12float_e4m3_tEfNS_4arch4Sm90ELb0ELb1ELb0ELb0ELb1ELb0ELb0ELb1ELb1ELb1ELb1ELb0EEENS1_21CollectiveEpilogueFwdINS6_IJSA_SC_SB_EEES9_NS_10bfloat16_tESG_Li384ELb0ELb1ELb1ELb1EEENS1_19SingleTileSchedulerILb0ELb1ELb1ELi192EEEEEEEEEvNT_6ParamsE:
        /* <DEDUP_REMOVED lines=45> */
.L_x_11761:
        /* <DEDUP_REMOVED lines=22> */
.L_x_11762:
        /* <DEDUP_REMOVED lines=18> */
.L_x_11763:
        /* <DEDUP_REMOVED lines=22> */
.L_x_11764:
        /* <DEDUP_REMOVED lines=23> */
.L_x_11765:
        /* <DEDUP_REMOVED lines=9> */
.L_x_11768:
        /* <DEDUP_REMOVED lines=79> */
[----:B----4-:R-:W-:Y:S01]  /*0da0*/  UIMAD UR47, UR47, 0xc0, URZ ;  /* 0x000000c02f2f78a4 */ /* 0x010fe2000f8e023f */
        /* <DEDUP_REMOVED lines=25> */
.L_x_11771:
[----:B------:R-:W-:-:S11]  /*0f40*/  UISETP.NE.AND UP0, UPT, UR5, 0x1, UPT ;  /* 0x000000010500788c */ /* 0x000fd6000bf05270 */
[----:B------:R-:W-:Y:S02]  /*0f50*/  @UP0 ULDC.64 UR10, c[0x0][0x9e8] ;  /* 0x00027a00000a0ab9 */ /* 0x000fe40000000a00 */
[----:B------:R-:W-:-:S04]  /*0f60*/  UIMAD.WIDE.U32 UR8, UR4, UR10, URZ ;  /* 0x0000000a040872a5 */ /* 0x000fc8000f8e003f */
[----:B------:R-:W-:-:S12]  /*0f70*/  @UP0 USHF.R.U32.HI UR4, URZ, UR11, UR9 ;  /* 0x0000000b3f040299 */ /* 0x000fd80008011609 */
.L_x_11772:
[----:B------:R-:W-:-:S06]  /*0f80*/  UIMAD UR4, UR4, UR5, UR5 ;  /* 0x00000005040472a4 */ /* 0x000fcc000f8e0205 */
[----:B------:R-:W-:-:S07]  /*0f90*/  VIMNMX R0, R0, UR4, PT ;  /* 0x0000000400007c48 */ /* 0x000fce000bfe0100 */
.L_x_11770:
[----:B------:R-:W-:Y:S01]  /*0fa0*/  UISETP.NE.AND UP0, UPT, UR43, URZ, UPT ;  /* 0x0000003f2b00728c */ /* 0x000fe2000bf05270 */
[CC--:B------:R-:W-:Y:S01]  /*0fb0*/  IMAD R19, R17.reuse, R10.reuse, -R6 ;  /* 0x0000000a11137224 */ /* 0x0c0fe200078e0a06 */
        /* <DEDUP_REMOVED lines=31> */
.L_x_11774:
[----:B------:R-:W-:-:S11]  /*11b0*/  UISETP.NE.AND UP0, UPT, UR5, 0x1, UPT ;  /* 0x000000010500788c */ /* 0x000fd6000bf05270 */
[----:B------:R-:W-:Y:S02]  /*11c0*/  @UP0 ULDC.64 UR10, c[0x0][0x9e8] ;  /* 0x00027a00000a0ab9 */ /* 0x000fe40000000a00 */
[----:B------:R-:W-:-:S04]  /*11d0*/  UIMAD.WIDE.U32 UR8, UR4, UR10, URZ ;  /* 0x0000000a040872a5 */ /* 0x000fc8000f8e003f */
[----:B------:R-:W-:-:S12]  /*11e0*/  @UP0 USHF.R.U32.HI UR4, URZ, UR11, UR9 ;  /* 0x0000000b3f040299 */ /* 0x000fd80008011609 */
.L_x_11775:
[----:B------:R-:W-:-:S04]  /*11f0*/  UIMAD UR4, UR4, UR5, URZ ;  /* 0x00000005040472a4 */ /* 0x000fc8000f8e023f */
[----:B------:R-:W-:-:S04]  /*1200*/  UISETP.LT.AND UP0, UPT, UR7, UR4, UPT ;  /* 0x000000040700728c */ /* 0x000fc8000bf01270 */
[----:B------:R-:W-:-:S12]  /*1210*/  USEL UR7, UR7, UR4, !UP0 ;  /* 0x0000000407077287 */ /* 0x000fd8000c000000 */
.L_x_11773:
        /* <DEDUP_REMOVED lines=47> */
.L_x_11776:
        /* <DEDUP_REMOVED lines=70> */
.L_x_11778:
[----:B------:R-:W-:-:S04]  /*1970*/  SHF.L.U32 R0, RZ, 0x1f, RZ ;  /* 0x0000001fff007819 */ /* 0x000fc800000006ff */
[----:B------:R-:W0:Y:S02]  /*1980*/  SYNCS.PHASECHK.TRANS64.TRYWAIT P0, [UR45+0x17000], R0 ;  /* 0x01700000ff0075a7 */ /* 0x000e24000800016d */
[----:B0-----:R-:W-:Y:S05]  /*1990*/  @!P0 BRA `(.L_x_11779) ;  /* 0x0000011800648947 */ /* 0x001fea0003800000 */
.L_x_11923:
[----:B------:R-:W-:-:S06]  /*19a0*/  ULOP3.LUT UR4, UR38, 0x1, URZ, 0xfc, !UPT ;  /* 0x0000000126047892 */ /* 0x000fcc000f8efc3f */
[----:B------:R-:W-:-:S05]  /*19b0*/  IMAD.U32 R2, RZ, RZ, UR4 ;  /* 0x00000004ff027e24 */ /* 0x000fca000f8e00ff */
[----:B------:R-:W-:-:S13]  /*19c0*/  ISETP.NE.AND P0, PT, R2, 0x3, PT ;  /* 0x000000030200780c */ /* 0x000fda0003f05270 */
[----:B------:R-:W-:Y:S05]  /*19d0*/  @!P0 BRA `(.L_x_11780) ;  /* 0x0000000000048947 */ /* 0x000fea0003800000 */
[----:B------:R-:W-:Y:S01]  /*19e0*/  BPT.TRAP 0x1 ;  /* 0x000000040000795c */ /* 0x000fe20000300000 */
.L_x_11780:
[----:B------:R1:W2:Y:S01]  /*19f0*/  SYNCS.PHASECHK.TRANS64.TRYWAIT P1, [UR45+0x17030], R0 ;  /* 0x01703000ff0075a7 */ /* 0x0002a2000802016d */
[----:B------:R-:W-:Y:S05]  /*1a00*/  @!P0 BRA `(.L_x_11781) ;  /* 0x0000000000048947 */ /* 0x000fea0003800000 */
[----:B------:R-:W-:Y:S01]  /*1a10*/  BPT.TRAP 0x1 ;  /* 0x000000040000795c */ /* 0x000fe20000300000 */
.L_x_11781:
[----:B------:R-:W-:-:S05]  /*1a20*/  IMAD.U32 R6, RZ, RZ, UR49 ;  /* 0x00000031ff067e24 */ /* 0x000fca000f8e00ff */
[----:B------:R-:W-:Y:S01]  /*1a30*/  LOP3.LUT R6, R6, 0x10000, RZ, 0xfc, !PT ;  /* 0x0001000006067812 */ /* 0x000fe200078efcff */
[----:B--2---:R-:W-:Y:S06]  /*1a40*/  @P1 BRA `(.L_x_11782) ;  /* 0x0000000000081947 */ /* 0x004fec0003800000 */
[----:B------:R-:W2:Y:S02]  /*1a50*/  SYNCS.PHASECHK.TRANS64.TRYWAIT P1, [UR45+0x17030], R0 ;  /* 0x01703000ff0075a7 */ /* 0x000ea4000802016d */
[----:B--2---:R-:W-:Y:S05]  /*1a60*/  @!P1 BRA `(.L_x_11783) ;  /* 0x0000011800489947 */ /* 0x004fea0003800000 */
.L_x_11782:
        /* <DEDUP_REMOVED lines=14> */
[----:B------:R-:W-:-:S03]  /*1b50*/  UMOV UR15, 0xc0000010 ;  /* 0xc0000010000f7882 */ /* 0x000fc60000000000 */
[----:B------:R-:W-:Y:S02]  /*1b60*/  UIADD3 UR10, UR6, 0x100, URZ ;  /* 0x00000100060a7890 */ /* 0x000fe4000fffe03f */
[----:B------:R-:W-:Y:S02]  /*1b70*/  UIADD3 UR8, UR12, 0x180, URZ ;  /* 0x000001800c087890 */ /* 0x000fe4000fffe03f */
[----:B------:R-:W-:Y:S01]  /*1b80*/  UIADD3 UR12, UR12, 0x300, URZ ;  /* 0x000003000c0c7890 */ /* 0x000fe2000fffe03f */
[----:B------:R-:W-:Y:S01]  /*1b90*/  QGMMA.64x128x32.F32.E4M3.E4M3 R24, gdesc[UR4], RZ, !UPT, gsb0 ;  /* 0x01e00000041879f3 */ /* 0x000fe2000c0008ff */
[----:B------:R-:W-:Y:S02]  /*1ba0*/  UIADD3 UR14, UR6, 0x200, URZ ;  /* 0x00000200060e7890 */ /* 0x000fe4000fffe03f */
        /* <DEDUP_REMOVED lines=9> */
.L_x_11784:
[----:B0-----:R-:W-:Y:S01]  /*1c40*/  LOP3.LUT R3, R22, 0xffffff80, RZ, 0xc0, !PT ;  /* 0xffffff8016037812 */ /* 0x001fe200078ec0ff */
[----:B------:R-:W-:Y:S01]  /*1c50*/  IMAD.HI R8, R88, 0x55555556, RZ ;  /* 0x5555555658087827 */ /* 0x000fe200078e02ff */
[----:B------:R-:W-:Y:S01]  /*1c60*/  LEA.HI R23, R23, R16, RZ, 0x2 ;  /* 0x0000001017177211 */ /* 0x000fe200078f10ff */
[----:B------:R-:W-:Y:S01]  /*1c70*/  UISETP.NE.AND UP1, UPT, UR43, URZ, UPT ;  /* 0x0000003f2b00728c */ /* 0x000fe2000bf25270 */
[----:B------:R-:W-:Y:S01]  /*1c80*/  LEA R14, R18, 0xffffff80, 0x7 ;  /* 0xffffff80120e7811 */ /* 0x000fe200078e38ff */
[----:B------:R-:W-:Y:S01]  /*1c90*/  IMAD.IADD R3, R16, 0x1, -R3 ;  /* 0x0000000110037824 */ /* 0x000fe200078e0a03 */
[----:B------:R-:W-:Y:S01]  /*1ca0*/  LOP3.LUT R23, R23, 0xfffffffc, RZ, 0xc0, !PT ;  /* 0xfffffffc17177812 */ /* 0x000fe200078ec0ff */
[----:B------:R-:W-:Y:S01]  /*1cb0*/  UISETP.NE.AND UP0, UPT, UR46, URZ, UPT ;  /* 0x0000003f2e00728c */ /* 0x000fe2000bf05270 */
[----:B------:R-:W-:Y:S01]  /*1cc0*/  LEA.HI R9, R8, R8, RZ, 0x1 ;  /* 0x0000000808097211 */ /* 0x000fe200078f08ff */
[----:B------:R-:W-:Y:S01]  /*1cd0*/  ULDC UR24, c[0x0][0x2f0] ;  /* 0x0000bc0000187ab9 */ /* 0x000fe20000000800 */
[----:B-1----:R-:W-:Y:S01]  /*1ce0*/  SHF.R.S32.HI R0, RZ, 0x1f, R3 ;  /* 0x0000001fff007819 */ /* 0x002fe20000011403 */
[----:B------:R-:W-:Y:S01]  /*1cf0*/  IMAD.IADD R23, R16, 0x1, -R23 ;  /* 0x0000000110177824 */ /* 0x000fe200078e0a17 */
[----:B------:R-:W-:Y:S01]  /*1d00*/  PLOP3.LUT P1, PT, PT, PT, UP1, 0x80, 0x0 ;  /* 0x000000000000781c */ /* 0x000fe20003f2f018 */
[----:B------:R-:W-:Y:S01]  /*1d10*/  IMAD R9, R9, -0x3, R88 ;  /* 0xfffffffd09097824 */ /* 0x000fe200078e0258 */
        /* <DEDUP_REMOVED lines=15> */
[----:B------:R-:W-:Y:S01]  /*1e10*/  IADD3 R4, R4, R0, -R5 ;  /* 0x0000000004047210 */ /* 0x000fe20007ffe805 */
[----:B------:R-:W-:Y:S01]  /*1e20*/  IMAD.MOV.U32 R5, RZ, RZ, -0x80 ;  /* 0xffffff80ff057424 */ /* 0x000fe200078e00ff */
[----:B------:R-:W-:Y:S01]  /*1e30*/  PLOP3.LUT P2, PT, PT, PT, UP1, 0x80, 0x0 ;  /* 0x000000000000781c */ /* 0x000fe20003f4f018 */
[----:B------:R-:W-:Y:S01]  /*1e40*/  IMAD.IADD R8, R23, 0x1, -R8 ;  /* 0x0000000117087824 */ /* 0x000fe200078e0a08 */
[----:B------:R-:W-:Y:S01]  /*1e50*/  LOP3.LUT R2, R2, 0x7ffffffc, RZ, 0xc0, !PT ;  /* 0x7ffffffc02027812 */ /* 0x000fe200078ec0ff */
[----:B------:R-:W-:-:S02]  /*1e60*/  IMAD R9, R9, 0x40, R4 ;  /* 0x0000004009097824 */ /* 0x000fc400078e0204 */
[----:B------:R-:W-:Y:S02]  /*1e70*/  IMAD R20, R18, R5, 0x80 ;  /* 0x0000008012147424 */ /* 0x000fe400078e0205 */
[----:B------:R-:W-:Y:S02]  /*1e80*/  IMAD R8, R8, 0x8, R9 ;  /* 0x0000000808087824 */ /* 0x000fe400078e0209 */
[----:B------:R-:W-:Y:S02]  /*1e90*/  IMAD.IADD R5, R3, 0x1, -R2 ;  /* 0x0000000103057824 */ /* 0x000fe400078e0a02 */
[----:B------:R-:W-:Y:S01]  /*1ea0*/  @P1 IMAD.HI.U32 R0, R8, UR4, RZ ;  /* 0x0000000408001c27 */ /* 0x000fe2000f8e00ff */
[----:B------:R-:W-:Y:S01]  /*1eb0*/  UIADD3 UR4, UR45, 0x17040, URZ ;  /* 0x000170402d047890 */ /* 0x000fe2000fffe03f */
[----:B------:R-:W-:Y:S02]  /*1ec0*/  PLOP3.LUT P1, PT, PT, PT, UP0, 0x40, 0x0 ;  /* 0x000000000000781c */ /* 0x000fe40003f2e808 */
[----:B------:R-:W-:Y:S01]  /*1ed0*/  IMAD.MOV.U32 R10, RZ, RZ, R8 ;  /* 0x000000ffff0a7224 */ /* 0x000fe200078e0008 */
[----:B------:R-:W-:Y:S01]  /*1ee0*/  @P2 SHF.R.U32.HI R10, RZ, UR5, R0 ;  /* 0x00000005ff0a2c19 */ /* 0x000fe20008011600 */
[----:B------:R-:W-:Y:S01]  /*1ef0*/  UPRMT UR4, UR48, 0x654, UR4 ;  /* 0x0000065430047896 */ /* 0x000fe20008000004 */
[----:B------:R-:W-:-:S03]  /*1f00*/  VIADD R0, R20, 0x1 ;  /* 0x0000000114007836 */ /* 0x000fc60000000000 */
[----:B------:R-:W0:Y:S01]  /*1f10*/  SHFL.IDX PT, R12, R10, RZ, 0x1c1f ;  /* 0x001c1fff0a0c7589 */ /* 0x000e2200000e0000 */
[----:B------:R-:W-:-:S04]  /*1f20*/  IMAD R0, R5, -0x2, R0 ;  /* 0xfffffffe05007824 */ /* 0x000fc800078e0200 */
[----:B------:R-:W-:Y:S01]  /*1f30*/  SYNCS.ARRIVE.TRANS64.RED.A1T0 RZ, [UR4], RZ ;  /* 0x000000ffffff79a7 */ /* 0x000fe20008100404 */
[----:B------:R-:W-:Y:S01]  /*1f40*/  ULDC UR4, c[0x0][0x288] ;  /* 0x0000a20000047ab9 */ /* 0x000fe20000000800 */
[C---:B------:R-:W-:Y:S02]  /*1f50*/  IMAD R3, R17.reuse, UR24, R0 ;  /* 0x0000001811037c24 */ /* 0x040fe4000f8e0200 */
[----:B------:R-:W-:Y:S02]  /*1f60*/  IMAD.U32 R4, RZ, RZ, UR4 ;  /* 0x00000004ff047e24 */ /* 0x000fe4000f8e00ff */
        /* <DEDUP_REMOVED lines=22> */
.L_x_11787:
[----:B------:R-:W-:Y:S02]  /*20d0*/  ULDC UR4, c[0x0][0x9e4] ;  /* 0x0002790000047ab9 */ /* 0x000fe40000000800 */
[----:B------:R-:W-:-:S05]  /*20e0*/  IMAD.U32 R9, RZ, RZ, UR4 ;  /* 0x00000004ff097e24 */ /* 0x000fca000f8e00ff */
[----:B------:R-:W-:-:S13]  /*20f0*/  ISETP.NE.AND P1, PT, R9, 0x1, PT ;  /* 0x000000010900780c */ /* 0x000fda0003f25270 */
[----:B------:R-:W0:Y:S02]  /*2100*/  @P1 LDC.64 R88, c[0x0][0x9e8] ;  /* 0x00027a00ff581b82 */ /* 0x000e240000000a00 */
[----:B0-----:R-:W-:-:S05]  /*2110*/  @P1 IMAD.HI.U32 R12, R3, R88, RZ ;  /* 0x00000058030c1227 */ /* 0x001fca00078e00ff */
[----:B------:R-:W-:-:S07]  /*2120*/  @P1 SHF.R.U32.HI R3, RZ, R89, R12 ;  /* 0x00000059ff031219 */ /* 0x000fce000001160c */
.L_x_11788:
[----:B------:R-:W-:Y:S05]  /*2130*/  BSYNC B0 ;  /* 0x0000000000007941 */ /* 0x000fea0003800000 */
.L_x_11786:
[----:B------:R-:W-:-:S04]  /*2140*/  IMAD R12, R3, R9, -R14 ;  /* 0x00000009030c7224 */ /* 0x000fc800078e0a0e */
[----:B------:R-:W-:-:S05]  /*2150*/  IMAD R3, R5, -0x2, R12 ;  /* 0xfffffffe05037824 */ /* 0x000fca00078e020c */
[----:B------:R-:W-:Y:S02]  /*2160*/  VIADDMNMX R0, R3, R9, R0, PT ;  /* 0x0000000903007246 */ /* 0x000fe40003800100 */
[----:B------:R-:W-:-:S07]  /*2170*/  VIMNMX R2, R2, R3, !PT ;  /* 0x0000000302027248 */ /* 0x000fce0007fe0100 */
.L_x_11785:
[C---:B------:R-:W-:Y:S01]  /*2180*/  ISETP.GE.AND P6, PT, R20.reuse, 0xa, PT ;  /* 0x0000000a1400780c */ /* 0x040fe20003fc6270 */
[----:B------:R-:W-:Y:S01]  /*2190*/  UISETP.NE.AND UP0, UPT, UR46, URZ, UPT ;  /* 0x0000003f2e00728c */ /* 0x000fe2000bf05270 */
[C---:B------:R-:W-:Y:S02]  /*21a0*/  ISETP.GE.AND P1, PT, R20.reuse, 0x2, PT ;  /* 0x000000021400780c */ /* 0x040fe40003f26270 */
[C---:B------:R-:W-:Y:S02]  /*21b0*/  ISETP.GE.AND P2, PT, R20.reuse, 0x9, PT ;  /* 0x000000091400780c */ /* 0x040fe40003f46270 */
[----:B------:R-:W-:Y:S02]  /*21c0*/  ISETP.GE.AND P5, PT, R20, 0x11, PT ;  /* 0x000000111400780c */ /* 0x000fe40003fa6270 */
[----:B------:R-:W-:Y:S02]  /*21d0*/  LOP3.LUT R16, R16, 0xfffffffb, RZ, 0xc0, !PT ;  /* 0xfffffffb10107812 */ /* 0x000fe400078ec0ff */
[----:B------:R-:W-:-:S02]  /*21e0*/  ISETP.GT.AND P4, PT, R2, 0x1, !P1 ;  /* 0x000000010200780c */ /* 0x000fc40004f84270 */
[----:B------:R-:W-:Y:S02]  /*21f0*/  ISETP.GT.AND P3, PT, R2, 0x8, !P2 ;  /* 0x000000080200780c */ /* 0x000fe40005764270 */
[----:B------:R-:W-:Y:S02]  /*2200*/  @P6 LOP3.LUT R16, R16, 0x4, RZ, 0xfc, !PT ;  /* 0x0000000410106812 */ /* 0x000fe400078efcff */
[C---:B------:R-:W-:Y:S02]  /*2210*/  ISETP.LT.OR P4, PT, R0.reuse, 0x2, P4 ;  /* 0x000000020000780c */ /* 0x040fe40002781670 */
[----:B------:R-:W-:Y:S02]  /*2220*/  ISETP.LT.OR P3, PT, R0, 0x9, P3 ;  /* 0x000000090000780c */ /* 0x000fe40001f61670 */
[----:B------:R-:W-:Y:S02]  /*2230*/  LOP3.LUT R16, R16, 0xfffffff7, RZ, 0xc0, !PT ;  /* 0xfffffff710107812 */ /* 0x000fe400078ec0ff */
[----:B------:R-:W-:-:S02]  /*2240*/  FSEL R25, R25, -INF , !P4 ;  /* 0xff80000019197808 */ /* 0x000fc40006000000 */
[----:B------:R-:W-:Y:S02]  /*2250*/  FSEL R28, R28, -INF , !P3 ;  /* 0xff8000001c1c7808 */ /* 0x000fe40005800000 */
[----:B------:R-:W-:Y:S02]  /*2260*/  ISETP.GT.AND P4, PT, R2, 0x9, !P6 ;  /* 0x000000090200780c */ /* 0x000fe40007784270 */
[----:B------:R-:W-:Y:S02]  /*2270*/  @P5 LOP3.LUT R16, R16, 0x8, RZ, 0xfc, !PT ;  /* 0x0000000810105812 */ /* 0x000fe400078efcff */
[----:B------:R-:W-:Y:S02]  /*2280*/  ISETP.GT.AND P3, PT, R2, 0x10, !P5 ;  /* 0x000000100200780c */ /* 0x000fe40006f64270 */
[----:B------:R-:W-:Y:S02]  /*2290*/  ISETP.GE.AND P5, PT, R20, 0x12, PT ;  /* 0x000000121400780c */ /* 0x000fe40003fa6270 */
[----:B------:R-:W-:-:S02]  /*22a0*/  ISETP.LT.OR P4, PT, R0, 0xa, P4 ;  /* 0x0000000a0000780c */ /* 0x000fc40002781670 */
[----:B------:R-:W-:Y:S02]  /*22b0*/  ISETP.LT.OR P3, PT, R0, 0x11, P3 ;  /* 0x000000110000780c */ /* 0x000fe40001f61670 */
[----:B------:R-:W-:Y:S02]  /*22c0*/  FSEL R29, R29, -INF , !P4 ;  /* 0xff8000001d1d7808 */ /* 0x000fe40006000000 */
[----:B------:R-:W-:Y:S02]  /*22d0*/  ISETP.GE.AND P4, PT, R20, 0x19, PT ;  /* 0x000000191400780c */ /* 0x000fe40003f86270 */
[----:B------:R-:W-:Y:S02]  /*22e0*/  LOP3.LUT R16, R16, 0xffffffef, RZ, 0xc0, !PT ;  /* 0xffffffef10107812 */ /* 0x000fe400078ec0ff */
[----:B------:R-:W-:Y:S02]  /*22f0*/  FSEL R32, R32, -INF , !P3 ;  /* 0xff80000020207808 */ /* 0x000fe40005800000 */
[----:B------:R-:W-:-:S02]  /*2300*/  ISETP.GT.AND P3, PT, R2, 0x11, !P5 ;  /* 0x000000110200780c */ /* 0x000fc40006f64270 */
[----:B------:R-:W-:Y:S02]  /*2310*/  @P5 LOP3.LUT R16, R16, 0x10, RZ, 0xfc, !PT ;  /* 0x0000001010105812 */ /* 0x000fe400078efcff */
[----:B------:R-:W-:Y:S02]  /*2320*/  ISETP.LT.OR P3, PT, R0, 0x12, P3 ;  /* 0x000000120000780c */ /* 0x000fe40001f61670 */
[----:B------:R-:W-:Y:S02]  /*2330*/  LOP3.LUT R16, R16, 0xfdffffff, RZ, 0xc0, !PT ;  /* 0xfdffffff10107812 */ /* 0x000fe400078ec0ff */
[----:B------:R-:W-:Y:S02]  /*2340*/  FSEL R33, R33, -INF , !P3 ;  /* 0xff80000021217808 */ /* 0x000fe40005800000 */
[----:B------:R-:W-:Y:S02]  /*2350*/  @P4 LOP3.LUT R16, R16, 0x2000000, RZ, 0xfc, !PT ;  /* 0x0200000010104812 */ /* 0x000fe400078efcff */
[----:B------:R-:W-:-:S02]  /*2360*/  ISETP.GT.AND P3, PT, R2, 0x18, !P4 ;  /* 0x000000180200780c */ /* 0x000fc40006764270 */
[----:B------:R-:W-:Y:S02]  /*2370*/  ISETP.GE.AND P4, PT, R20, 0x1a, PT ;  /* 0x0000001a1400780c */ /* 0x000fe40003f86270 */
        /* <DEDUP_REMOVED lines=149> */
[----:B------:R-:W-:Y:S02]  /*2cd0*/  ISETP.LT.OR P6, PT, R0, 0x7a, P6 ;  /* 0x0000007a0000780c */ /* 0x000fe400037c1670 */
[----:B------:R-:W0:Y:S02]  /*2ce0*/  SHFL.IDX PT, R0, R10, 0x1, 0x1c1f ;  /* 0x003c1f000a007f89 */ /* 0x000e2400000e0000 */
[----:B------:R-:W-:Y:S02]  /*2cf0*/  FSEL R85, R85, -INF , !P6 ;  /* 0xff80000055557808 */ /* 0x000fe40007000000 */
[----:B------:R-:W-:Y:S02]  /*2d00*/  PLOP3.LUT P6, PT, PT, PT, UP0, 0x40, 0x0 ;  /* 0x000000000000781c */ /* 0x000fe40003fce808 */
[----:B0-----:R-:W-:Y:S01]  /*2d10*/  VIADDMNMX R2, R0, R22, R11, PT ;  /* 0x0000001600027246 */ /* 0x001fe2000380010b */
[----:B------:R-:W-:-:S10]  /*2d20*/  IMAD.IADD R3, R13, 0x1, R0 ;  /* 0x000000010d037824 */ /* 0x000fd400078e0200 */
        /* <DEDUP_REMOVED lines=15> */
.L_x_11791:
[----:B------:R-:W-:Y:S02]  /*2e20*/  ULDC UR4, c[0x0][0x9e4] ;  /* 0x0002790000047ab9 */ /* 0x000fe40000000800 */
[----:B------:R-:W-:-:S05]  /*2e30*/  IMAD.U32 R13, RZ, RZ, UR4 ;  /* 0x00000004ff0d7e24 */ /* 0x000fca000f8e00ff */
[----:B------:R-:W-:-:S13]  /*2e40*/  ISETP.NE.AND P6, PT, R13, 0x1, PT ;  /* 0x000000010d00780c */ /* 0x000fda0003fc5270 */
[----:B------:R-:W0:Y:S02]  /*2e50*/  @P6 LDC.64 R20, c[0x0][0x9e8] ;  /* 0x00027a00ff146b82 */ /* 0x000e240000000a00 */
[----:B0-----:R-:W-:-:S05]  /*2e60*/  @P6 IMAD.HI.U32 R0, R11, R20, RZ ;  /* 0x000000140b006227 */ /* 0x001fca00078e00ff */
[----:B------:R-:W-:-:S07]  /*2e70*/  @P6 SHF.R.U32.HI R11, RZ, R21, R0 ;  /* 0x00000015ff0b6219 */ /* 0x000fce0000011600 */
.L_x_11792:
[----:B------:R-:W-:Y:S05]  /*2e80*/  BSYNC B0 ;  /* 0x0000000000007941 */ /* 0x000fea0003800000 */
.L_x_11790:
[----:B------:R-:W-:-:S04]  /*2e90*/  IMAD R0, R11, R13, -R14 ;  /* 0x0000000d0b007224 */ /* 0x000fc800078e0a0e */
[----:B------:R-:W-:-:S05]  /*2ea0*/  IMAD R0, R5, -0x2, R0 ;  /* 0xfffffffe05007824 */ /* 0x000fca00078e0200 */
[----:B------:R-:W-:Y:S02]  /*2eb0*/  VIADDMNMX R2, R0, R13, R2, PT ;  /* 0x0000000d00027246 */ /* 0x000fe40003800102 */
[----:B------:R-:W-:-:S07]  /*2ec0*/  VIMNMX R3, R3, R0, !PT ;  /* 0x0000000003037248 */ /* 0x000fce0007fe0100 */
.L_x_11789:
[----:B------:R-:W-:Y:S01]  /*2ed0*/  ISETP.GT.AND P1, PT, R3, 0x1, !P1 ;  /* 0x000000010300780c */ /* 0x000fe20004f24270 */
[----:B------:R-:W-:Y:S01]  /*2ee0*/  IMAD.U32 R13, RZ, RZ, UR42 ;  /* 0x0000002aff0d7e24 */ /* 0x000fe2000f8e00ff */
[----:B------:R-:W-:Y:S01]  /*2ef0*/  LOP3.LUT P6, RZ, R16, 0x4, RZ, 0xc0, !PT ;  /* 0x0000000410ff7812 */ /* 0x000fe200078cc0ff */
        /* <DEDUP_REMOVED lines=13> */
[----:B------:R-:W-:Y:S01]  /*2fd0*/  LOP3.LUT P1, RZ, R16, 0x8, RZ, 0xc0, !PT ;  /* 0x0000000810ff7812 */ /* 0x000fe2000782c0ff */
[----:B------:R-:W-:Y:S01]  /*2fe0*/  @UP1 USHF.R.U32.HI UR47, URZ, UR11, UR5 ;  /* 0x0000000b3f2f1299 */ /* 0x000fe20008011605 */
[----:B------:R-:W-:-:S02]  /*2ff0*/  FMNMX.FTZ R0, R32, R11, !PT ;  /* 0x0000000b20007209 */ /* 0x000fc40007810000 */
[----:B------:R-:W-:Y:S02]  /*3000*/  ISETP.GT.AND P1, PT, R3, 0x10, !P1 ;  /* 0x000000100300780c */ /* 0x000fe40004f24270 */
[----:B------:R-:W-:Y:S02]  /*3010*/  FMNMX.FTZ R11, R33, R0, !PT ;  /* 0x00000000210b7209 */ /* 0x000fe40007810000 */
[----:B------:R-:W-:Y:S02]  /*3020*/  ISETP.LT.OR P1, PT, R2, 0x11, P1 ;  /* 0x000000110200780c */ /* 0x000fe40000f21670 */
[----:B------:R-:W-:Y:S02]  /*3030*/  ISETP.GT.AND P2, PT, R3, 0x8, !P2 ;  /* 0x000000080300780c */ /* 0x000fe40005744270 */
[----:B------:R-:W-:Y:S02]  /*3040*/  FSEL R34, R34, -INF , !P1 ;  /* 0xff80000022227808 */ /* 0x000fe40004800000 */
[----:B------:R-:W-:-:S02]  /*3050*/  LOP3.LUT P1, RZ, R16, 0x10, RZ, 0xc0, !PT ;  /* 0x0000001010ff7812 */ /* 0x000fc4000782c0ff */
[----:B------:R-:W-:Y:S02]  /*3060*/  FMNMX.FTZ R0, R36, R11, !PT ;  /* 0x0000000b24007209 */ /* 0x000fe40007810000 */
[----:B------:R-:W-:Y:S02]  /*3070*/  ISETP.GT.AND P1, PT, R3, 0x11, !P1 ;  /* 0x000000110300780c */ /* 0x000fe40004f24270 */
[C---:B------:R-:W-:Y:S02]  /*3080*/  ISETP.LT.OR P2, PT, R2.reuse, 0x9, P2 ;  /* 0x000000090200780c */ /* 0x040fe40001741670 */
[----:B------:R-:W-:Y:S02]  /*3090*/  ISETP.LT.OR P1, PT, R2, 0x12, P1 ;  /* 0x000000120200780c */ /* 0x000fe40000f21670 */
[----:B------:R-:W-:Y:S02]  /*30a0*/  FMNMX.FTZ R11, R37, R0, !PT ;  /* 0x00000000250b7209 */ /* 0x000fe40007810000 */
[----:B------:R-:W-:-:S02]  /*30b0*/  FSEL R35, R35, -INF , !P1 ;  /* 0xff80000023237808 */ /* 0x000fc40004800000 */
[----:B------:R-:W-:Y:S02]  /*30c0*/  LOP3.LUT P1, RZ, R16, 0x2000000, RZ, 0xc0, !PT ;  /* 0x0200000010ff7812 */ /* 0x000fe4000782c0ff */
[----:B------:R-:W-:Y:S02]  /*30d0*/  FSEL R30, R30, -INF , !P2 ;  /* 0xff8000001e1e7808 */ /* 0x000fe40005000000 */
[----:B------:R-:W-:Y:S02]  /*30e0*/  ISETP.GT.AND P1, PT, R3, 0x18, !P1 ;  /* 0x000000180300780c */ /* 0x000fe40004f24270 */
[----:B------:R-:W-:Y:S02]  /*30f0*/  LOP3.LUT P2, RZ, R16, 0x40000, RZ, 0xc0, !PT ;  /* 0x0004000010ff7812 */ /* 0x000fe4000784c0ff */
[----:B------:R-:W-:Y:S02]  /*3100*/  ISETP.LT.OR P1, PT, R2, 0x19, P1 ;  /* 0x000000190200780c */ /* 0x000fe40000f21670 */
[----:B------:R-:W-:-:S02]  /*3110*/  FMNMX.FTZ R0, R40, R11, !PT ;  /* 0x0000000b28007209 */ /* 0x000fc40007810000 */
[----:B------:R-:W-:Y:S02]  /*3120*/  FSEL R38, R38, -INF , !P1 ;  /* 0xff80000026267808 */ /* 0x000fe40004800000 */
[C---:B------:R-:W-:Y:S02]  /*3130*/  LOP3.LUT P1, RZ, R16.reuse, 0x1000000, RZ, 0xc0, !PT ;  /* 0x0100000010ff7812 */ /* 0x040fe4000782c0ff */
[----:B------:R-:W-:Y:S02]  /*3140*/  FMNMX.FTZ R11, R41, R0, !PT ;  /* 0x00000000290b7209 */ /* 0x000fe40007810000 */
        /* <DEDUP_REMOVED lines=55> */
[----:B------:R-:W-:Y:S01]  /*34c0*/  LOP3.LUT P2, RZ, R16, 0x80, RZ, 0xc0, !PT ;  /* 0x0000008010ff7812 */ /* 0x000fe2000784c0ff */
[----:B------:R-:W0:Y:S01]  /*34d0*/  SHFL.BFLY PT, R11, R10, 0x2, 0x1f ;  /* 0x0c401f000a0b7f89 */ /* 0x000e2200000e0000 */
[----:B------:R-:W-:-:S02]  /*34e0*/  FSEL R55, R55, -INF , !P1 ;  /* 0xff80000037377808 */ /* 0x000fc40004800000 */
[C---:B------:R-:W-:Y:S02]  /*34f0*/  LOP3.LUT P1, RZ, R16.reuse, 0x8000, RZ, 0xc0, !PT ;  /* 0x0000800010ff7812 */ /* 0x040fe4000782c0ff */
[----:B------:R-:W-:Y:S02]  /*3500*/  LOP3.LUT P6, RZ, R16, 0x40, RZ, 0xc0, !PT ;  /* 0x0000004010ff7812 */ /* 0x000fe400078cc0ff */
[C---:B------:R-:W-:Y:S02]  /*3510*/  ISETP.GT.AND P1, PT, R3.reuse, 0x40, !P1 ;  /* 0x000000400300780c */ /* 0x040fe40004f24270 */
[C---:B------:R-:W-:Y:S02]  /*3520*/  ISETP.GT.AND P3, PT, R3.reuse, 0x70, !P3 ;  /* 0x000000700300780c */ /* 0x040fe40005f64270 */
[----:B------:R-:W-:Y:S02]  /*3530*/  ISETP.LT.OR P1, PT, R2, 0x41, P1 ;  /* 0x000000410200780c */ /* 0x000fe40000f21670 */
[----:B------:R-:W-:-:S02]  /*3540*/  ISETP.GT.AND P4, PT, R3, 0x71, !P4 ;  /* 0x000000710300780c */ /* 0x000fc40006784270 */
[----:B------:R-:W-:Y:S02]  /*3550*/  FSEL R58, R58, -INF , !P1 ;  /* 0xff8000003a3a7808 */ /* 0x000fe40004800000 */
[----:B------:R-:W-:Y:S02]  /*3560*/  LOP3.LUT P1, RZ, R16, 0x4000, RZ, 0xc0, !PT ;  /* 0x0000400010ff7812 */ /* 0x000fe4000782c0ff */
[C---:B------:R-:W-:Y:S02]  /*3570*/  ISETP.GT.AND P5, PT, R3.reuse, 0x78, !P5 ;  /* 0x000000780300780c */ /* 0x040fe40006fa4270 */
[----:B------:R-:W-:Y:S02]  /*3580*/  ISETP.GT.AND P1, PT, R3, 0x41, !P1 ;  /* 0x000000410300780c */ /* 0x000fe40004f24270 */
[C---:B------:R-:W-:Y:S02]  /*3590*/  ISETP.LT.OR P3, PT, R2.reuse, 0x71, P3 ;  /* 0x000000710200780c */ /* 0x040fe40001f61670 */
[----:B------:R-:W-:-:S02]  /*35a0*/  ISETP.LT.OR P1, PT, R2, 0x42, P1 ;  /* 0x000000420200780c */ /* 0x000fc40000f21670 */
[----:B0-----:R-:W-:Y:S02]  /*35b0*/  FMNMX.FTZ R11, R10, R11, !PT ;  /* 0x0000000b0a0b7209 */ /* 0x001fe40007810000 */
[----:B------:R-:W-:Y:S02]  /*35c0*/  FSEL R59, R59, -INF , !P1 ;  /* 0xff8000003b3b7808 */ /* 0x000fe40004800000 */
[----:B------:R-:W-:Y:S01]  /*35d0*/  LOP3.LUT P1, RZ, R16, 0x2000, RZ, 0xc0, !PT ;  /* 0x0000200010ff7812 */ /* 0x000fe2000782c0ff */
[----:B------:R-:W0:Y:S01]  /*35e0*/  SHFL.BFLY PT, R0, R11, 0x1, 0x1f ;  /* 0x0c201f000b007f89 */ /* 0x000e2200000e0000 */
[----:B------:R-:W-:Y:S02]  /*35f0*/  ISETP.LT.OR P4, PT, R2, 0x72, P4 ;  /* 0x000000720200780c */ /* 0x000fe40002781670 */
[----:B------:R-:W-:Y:S02]  /*3600*/  ISETP.GT.AND P1, PT, R3, 0x48, !P1 ;  /* 0x000000480300780c */ /* 0x000fe40004f24270 */
[----:B------:R-:W-:-:S02]  /*3610*/  FSEL R82, R82, -INF , !P3 ;  /* 0xff80000052527808 */ /* 0x000fc40005800000 */
[C---:B------:R-:W-:Y:S02]  /*3620*/  ISETP.LT.OR P1, PT, R2.reuse, 0x49, P1 ;  /* 0x000000490200780c */ /* 0x040fe40000f21670 */
[----:B------:R-:W-:Y:S02]  /*3630*/  ISETP.LT.OR P5, PT, R2, 0x79, P5 ;  /* 0x000000790200780c */ /* 0x000fe40002fa1670 */
[----:B------:R-:W-:Y:S02]  /*3640*/  FSEL R62, R62, -INF , !P1 ;  /* 0xff8000003e3e7808 */ /* 0x000fe40004800000 */
[----:B------:R-:W-:Y:S02]  /*3650*/  LOP3.LUT P1, RZ, R16, 0x1000, RZ, 0xc0, !PT ;  /* 0x0000100010ff7812 */ /* 0x000fe4000782c0ff */
[----:B------:R-:W-:Y:S02]  /*3660*/  FSEL R83, R83, -INF , !P4 ;  /* 0xff80000053537808 */ /* 0x000fe40006000000 */
[----:B------:R-:W-:-:S02]  /*3670*/  ISETP.GT.AND P1, PT, R3, 0x49, !P1 ;  /* 0x000000490300780c */ /* 0x000fc40004f24270 */
[----:B------:R-:W-:Y:S02]  /*3680*/  FSEL R86, R86, -INF , !P5 ;  /* 0xff80000056567808 */ /* 0x000fe40006800000 */
[----:B------:R-:W-:Y:S02]  /*3690*/  ISETP.LT.OR P1, PT, R2, 0x4a, P1 ;  /* 0x0000004a0200780c */ /* 0x000fe40000f21670 */
[----:B------:R-:W-:Y:S02]  /*36a0*/  R2UR UR10, R19 ;  /* 0x00000000130a72ca */ /* 0x000fe400000e0000 */
[----:B------:R-:W-:Y:S02]  /*36b0*/  FSEL R63, R63, -INF , !P1 ;  /* 0xff8000003f3f7808 */ /* 0x000fe40004800000 */
[----:B------:R-:W-:Y:S02]  /*36c0*/  LOP3.LUT P1, RZ, R16, 0x800, RZ, 0xc0, !PT ;  /* 0x0000080010ff7812 */ /* 0x000fe4000782c0ff */
[----:B0-----:R-:W-:-:S02]  /*36d0*/  FMNMX.FTZ R0, R11, R0, !PT ;  /* 0x000000000b007209 */ /* 0x001fc40007810000 */
[----:B------:R-:W-:-:S03]  /*36e0*/  ISETP.GT.AND P1, PT, R3, 0x50, !P1 ;  /* 0x000000500300780c */ /* 0x000fc60004f24270 */
[----:B------:R-:W-:Y:S01]  /*36f0*/  FFMA.FTZ R20, R0, R13, -8 ;  /* 0xc100000000147423 */ /* 0x000fe2000001000d */
[----:B------:R-:W-:Y:S01]  /*3700*/  ISETP.LT.OR P1, PT, R2, 0x51, P1 ;  /* 0x000000510200780c */ /* 0x000fe20000f21670 */
[----:B------:R-:W-:-:S03]  /*3710*/  UIADD3 UR47, UR10, UR47, URZ ;  /* 0x0000002f0a2f7290 */ /* 0x000fc6000fffe03f */
[----:B------:R-:W-:Y:S01]  /*3720*/  FSEL R66, R66, -INF , !P1 ;  /* 0xff80000042427808 */ /* 0x000fe20004800000 */
[----:B------:R-:W-:Y:S01]  /*3730*/  UIADD3 UR7, UR47, UR7, URZ ;  /* 0x000000072f077290 */ /* 0x000fe2000fffe03f */
        /* <DEDUP_REMOVED lines=12> */
[C---:B------:R-:W-:Y:S02]  /*3800*/  ISETP.GT.AND P1, PT, R3.reuse, 0x60, !P2 ;  /* 0x000000600300780c */ /* 0x040fe40005724270 */
[----:B------:R-:W-:Y:S02]  /*3810*/  LOP3.LUT P2, RZ, R16, 0x20, RZ, 0xc0, !PT ;  /* 0x0000002010ff7812 */ /* 0x000fe4000784c0ff */
[----:B------:R-:W-:Y:S02]  /*3820*/  ISETP.LT.OR P1, PT, R2, 0x61, P1 ;  /* 0x000000610200780c */ /* 0x000fe40000f21670 */
[----:B------:R-:W-:Y:S02]  /*3830*/  ISETP.GT.AND P2, PT, R3, 0x69, !P2 ;  /* 0x000000690300780c */ /* 0x000fe40005744270 */
[----:B------:R-:W-:-:S02]  /*3840*/  FSEL R74, R74, -INF , !P1 ;  /* 0xff8000004a4a7808 */ /* 0x000fc40004800000 */
[----:B------:R-:W-:Y:S02]  /*3850*/  ISETP.GT.AND P1, PT, R3, 0x61, !P6 ;  /* 0x000000610300780c */ /* 0x000fe40007724270 */
[----:B------:R-:W-:Y:S02]  /*3860*/  LOP3.LUT P6, RZ, R16, 0x2, RZ, 0xc0, !PT ;  /* 0x0000000210ff7812 */ /* 0x000fe400078cc0ff */
[C---:B------:R-:W-:Y:S02]  /*3870*/  ISETP.LT.OR P1, PT, R2.reuse, 0x62, P1 ;  /* 0x000000620200780c */ /* 0x040fe40000f21670 */
[----:B------:R-:W-:Y:S02]  /*3880*/  ISETP.LT.OR P2, PT, R2, 0x6a, P2 ;  /* 0x0000006a0200780c */ /* 0x000fe40001741670 */
[----:B------:R-:W-:Y:S02]  /*3890*/  FSEL R75, R75, -INF , !P1 ;  /* 0xff8000004b4b7808 */ /* 0x000fe40004800000 */
[----:B------:R-:W-:-:S02]  /*38a0*/  FSETP.NEU.FTZ.AND P1, PT, R0, -INF , PT ;  /* 0xff8000000000780b */ /* 0x000fc40003f3d000 */
[----:B------:R-:W-:Y:S02]  /*38b0*/  FSEL R79, R79, -INF , !P2 ;  /* 0xff8000004f4f7808 */ /* 0x000fe40005000000 */
[----:B------:R-:W-:Y:S02]  /*38c0*/  FSEL R20, R20, RZ, P1 ;  /* 0x000000ff14147208 */ /* 0x000fe40000800000 */
[----:B------:R-:W-:Y:S02]  /*38d0*/  ISETP.GT.AND P1, PT, R3, RZ, !P6 ;  /* 0x000000ff0300720c */ /* 0x000fe40007724270 */
[----:B------:R-:W-:Y:S01]  /*38e0*/  LOP3.LUT P6, RZ, R16, 0x1, RZ, 0xc0, !PT ;  /* 0x0000000110ff7812 */ /* 0x000fe200078cc0ff */
[--C-:B------:R-:W-:Y:S01]  /*38f0*/  FFMA.FTZ R10, R25, UR42, -R20.reuse ;  /* 0x0000002a190a7c23 */ /* 0x100fe20008010814 */
[----:B------:R-:W-:Y:S01]  /*3900*/  ISETP.LT.OR P1, PT, R2, 0x1, P1 ;  /* 0x000000010200780c */ /* 0x000fe20000f21670 */
[--C-:B------:R-:W-:Y:S01]  /*3910*/  FFMA.FTZ R14, R29, UR42, -R20.reuse ;  /* 0x0000002a1d0e7c23 */ /* 0x100fe20008010814 */
[----:B------:R-:W-:Y:S01]  /*3920*/  ISETP.GT.AND P6, PT, R3, 0x79, !P6 ;  /* 0x000000790300780c */ /* 0x000fe200077c4270 */
[--C-:B------:R-:W-:Y:S01]  /*3930*/  FFMA.FTZ R11, R28, UR42, -R20.reuse ;  /* 0x0000002a1c0b7c23 */ /* 0x100fe20008010814 */
[----:B------:R-:W-:Y:S01]  /*3940*/  FSEL R26, R26, -INF , !P1 ;  /* 0xff8000001a1a7808 */ /* 0x000fe20004800000 */
[--C-:B------:R-:W-:Y:S01]  /*3950*/  FFMA.FTZ R28, R45, UR42, -R20.reuse ;  /* 0x0000002a2d1c7c23 */ /* 0x100fe20008010814 */
[----:B------:R-:W-:Y:S01]  /*3960*/  LOP3.LUT P1, RZ, R16, 0x4000000, RZ, 0xc0, !PT ;  /* 0x0400000010ff7812 */ /* 0x000fe2000782c0ff */
        /* <DEDUP_REMOVED lines=8> */
[----:B------:R-:W-:Y:S01]  /*39f0*/  MUFU.EX2 R10, R10 ;  /* 0x0000000a000a7308 */ /* 0x000fe20000000800 */
        /* <DEDUP_REMOVED lines=26> */
[----:B------:R0:W-:Y:S01]  /*3ba0*/  MUFU.EX2 R21, R40 ;  /* 0x0000002800157308 */ /* 0x0001e20000000800 */
[----:B------:R-:W-:-:S04]  /*3bb0*/  FMNMX.FTZ R23, R47, R12, !PT ;  /* 0x0000000c2f177209 */ /* 0x000fc80007810000 */
[----:B------:R-:W-:-:S03]  /*3bc0*/  FMNMX.FTZ R12, R50, R23, !PT ;  /* 0x00000017320c7209 */ /* 0x000fc60007810000 */
[----:B------:R-:W1:Y:S01]  /*3bd0*/  MUFU.EX2 R14, R14 ;  /* 0x0000000e000e7308 */ /* 0x000e620000000800 */
[----:B------:R-:W-:Y:S01]  /*3be0*/  FMNMX.FTZ R23, R51, R12, !PT ;  /* 0x0000000c33177209 */ /* 0x000fe20007810000 */
[----:B0-----:R-:W-:Y:S01]  /*3bf0*/  FFMA.FTZ R40, R61, UR42, -R20 ;  /* 0x0000002a3d287c23 */ /* 0x001fe20008010814 */
[----:B------:R-:W-:Y:S02]  /*3c00*/  IMAD.U32 R61, RZ, RZ, UR42 ;  /* 0x0000002aff3d7e24 */ /* 0x000fe4000f8e00ff */
[----:B------:R-:W-:-:S03]  /*3c10*/  FMNMX.FTZ R12, R54, R23, !PT ;  /* 0x00000017360c7209 */ /* 0x000fc60007810000 */
[----:B------:R0:W-:Y:S01]  /*3c20*/  MUFU.EX2 R13, R32 ;  /* 0x00000020000d7308 */ /* 0x0001e20000000800 */
[----:B------:R-:W-:-:S04]  /*3c30*/  FMNMX.FTZ R25, R55, R12, !PT ;  /* 0x0000000c37197209 */ /* 0x000fc80007810000 */
[----:B------:R-:W-:-:S03]  /*3c40*/  FMNMX.FTZ R12, R58, R25, !PT ;  /* 0x000000193a0c7209 */ /* 0x000fc60007810000 */
[----:B------:R2:W-:Y:S01]  /*3c50*/  MUFU.EX2 R23, R44 ;  /* 0x0000002c00177308 */ /* 0x0005e20000000800 */
[----:B------:R-:W-:Y:S01]  /*3c60*/  FMNMX.FTZ R25, R59, R12, !PT ;  /* 0x0000000c3b197209 */ /* 0x000fe20007810000 */
[--C-:B0-----:R-:W-:Y:S01]  /*3c70*/  FFMA.FTZ R32, R49, UR42, -R20.reuse ;  /* 0x0000002a31207c23 */ /* 0x101fe20008010814 */
[----:B-1----:R-:W-:Y:S01]  /*3c80*/  F2FP.SATFINITE.E4M3.F32.PACK_AB_MERGE_C R148, R14, R11, RZ ;  /* 0x0000000b0e94723e */ /* 0x002fe200048070ff */
[----:B------:R-:W-:Y:S01]  /*3c90*/  FFMA.FTZ R49, R76, UR42, -R20 ;  /* 0x0000002a4c317c23 */ /* 0x000fe20008010814 */
[----:B------:R-:W-:Y:S02]  /*3ca0*/  FMNMX.FTZ R12, R62, R25, !PT ;  /* 0x000000193e0c7209 */ /* 0x000fe40007810000 */
[----:B------:R-:W-:Y:S01]  /*3cb0*/  F2FP.SATFINITE.E4M3.F32.PACK_AB_MERGE_C R148, R10, R9, R148 ;  /* 0x000000090a94723e */ /* 0x000fe20004807094 */
[----:B------:R0:W-:Y:S01]  /*3cc0*/  MUFU.EX2 R25, R48 ;  /* 0x0000003000197308 */ /* 0x0001e20000000800 */
[----:B------:R-:W-:Y:S01]  /*3cd0*/  FMNMX.FTZ R29, R63, R12, !PT ;  /* 0x0000000c3f1d7209 */ /* 0x000fe20007810000 */
[----:B--2---:R-:W-:-:S03]  /*3ce0*/  FFMA.FTZ R44, R65, UR42, -R20 ;  /* 0x0000002a412c7c23 */ /* 0x004fc60008010814 */
[----:B------:R-:W-:-:S03]  /*3cf0*/  FMNMX.FTZ R12, R66, R29, !PT ;  /* 0x0000001d420c7209 */ /* 0x000fc60007810000 */
[----:B------:R-:W-:Y:S01]  /*3d00*/  MUFU.EX2 R16, R16 ;  /* 0x0000001000107308 */ /* 0x000fe20000000800 */
[----:B------:R-:W-:Y:S01]  /*3d10*/  FMNMX.FTZ R29, R67, R12, !PT ;  /* 0x0000000c431d7209 */ /* 0x000fe20007810000 */
[----:B0-----:R-:W-:-:S03]  /*3d20*/  FFMA.FTZ R48, R69, UR42, -R20 ;  /* 0x0000002a45307c23 */ /* 0x001fc60008010814 */
[----:B------:R-:W-:-:S03]  /*3d30*/  FMNMX.FTZ R12, R70, R29, !PT ;  /* 0x0000001d460c7209 */ /* 0x000fc60007810000 */
[----:B------:R0:W-:Y:S01]  /*3d40*/  MUFU.EX2 R15, R36 ;  /* 0x00000024000f7308 */ /* 0x0001e20000000800 */
[----:B------:R-:W-:-:S04]  /*3d50*/  FMNMX.FTZ R33, R71, R12, !PT ;  /* 0x0000000c47217209 */ /* 0x000fc80007810000 */
[----:B------:R-:W-:-:S03]  /*3d60*/  FMNMX.FTZ R12, R74, R33, !PT ;  /* 0x000000214a0c7209 */ /* 0x000fc60007810000 */
[----:B------:R-:W1:Y:S01]  /*3d70*/  MUFU.EX2 R22, R22 ;  /* 0x0000001600167308 */ /* 0x000e620000000800 */
[----:B------:R-:W-:Y:S01]  /*3d80*/  FMNMX.FTZ R3, R75, R12, !PT ;  /* 0x0000000c4b037209 */ /* 0x000fe20007810000 */
[--C-:B0-----:R-:W-:Y:S01]  /*3d90*/  FFMA.FTZ R36, R53, UR42, -R20.reuse ;  /* 0x0000002a35247c23 */ /* 0x101fe20008010814 */
[----:B------:R-:W-:Y:S02]  /*3da0*/  FFMA.FTZ R53, R80, UR42, -R20 ;  /* 0x0000002a50357c23 */ /* 0x000fe40008010814 */
[----:B------:R-:W-:-:S03]  /*3db0*/  FMNMX.FTZ R12, R78, R3, !PT ;  /* 0x000000034e0c7209 */ /* 0x000fc60007810000 */
        /* <DEDUP_REMOVED lines=8> */
[----:B------:R0:W-:Y:S01]  /*3e40*/  MUFU.EX2 R29, R52 ;  /* 0x00000034001d7308 */ /* 0x0001e20000000800 */
[----:B------:R-:W-:-:S05]  /*3e50*/  FMNMX.FTZ R12, R87, R12, !PT ;  /* 0x0000000c570c7209 */ /* 0x000fca0007810000 */
[----:B------:R-:W1:Y:S02]  /*3e60*/  SHFL.BFLY PT, R45, R12, 0x2, 0x1f ;  /* 0x0c401f000c2d7f89 */ /* 0x000e6400000e0000 */
[----:B------:R-:W-:Y:S01]  /*3e70*/  MUFU.EX2 R36, R36 ;  /* 0x0000002400247308 */ /* 0x000fe20000000800 */
[----:B0-----:R-:W-:-:S07]  /*3e80*/  FFMA.FTZ R52, R73, UR42, -R20 ;  /* 0x0000002a49347c23 */ /* 0x001fce0008010814 */
[----:B------:R-:W-:Y:S08]  /*3e90*/  MUFU.EX2 R32, R32 ;  /* 0x0000002000207308 */ /* 0x000ff00000000800 */
[----:B------:R0:W-:Y:S01]  /*3ea0*/  MUFU.EX2 R33, R60 ;  /* 0x0000003c00217308 */ /* 0x0001e20000000800 */
[----:B-1----:R-:W-:-:S07]  /*3eb0*/  FMNMX.FTZ R57, R12, R45, !PT ;  /* 0x0000002d0c397209 */ /* 0x002fce0007810000 */
[----:B------:R-:W-:Y:S01]  /*3ec0*/  MUFU.EX2 R40, R40 ;  /* 0x0000002800287308 */ /* 0x000fe20000000800 */
[--C-:B0-----:R-:W-:Y:S01]  /*3ed0*/  FFMA.FTZ R60, R81, UR42, -R20.reuse ;  /* 0x0000002a513c7c23 */ /* 0x101fe20008010814 */
[----:B------:R-:W0:Y:S06]  /*3ee0*/  SHFL.BFLY PT, R12, R57, 0x1, 0x1f ;  /* 0x0c201f00390c7f89 */ /* 0x000e2c00000e0000 */
[----:B------:R1:W-:Y:S08]  /*3ef0*/  MUFU.EX2 R3, R56 ;  /* 0x0000003800037308 */ /* 0x0003f00000000800 */
[----:B------:R-:W-:Y:S01]  /*3f00*/  MUFU.EX2 R41, R41 ;  /* 0x0000002900297308 */ /* 0x000fe20000000800 */
[----:B-1----:R-:W-:-:S07]  /*3f10*/  FFMA.FTZ R56, R77, UR42, -R20 ;  /* 0x0000002a4d387c23 */ /* 0x002fce0008010814 */
[----:B------:R-:W-:Y:S01]  /*3f20*/  MUFU.EX2 R48, R48 ;  /* 0x0000003000307308 */ /* 0x000fe20000000800 */
[----:B0-----:R-:W-:Y:S01]  /*3f30*/  FMNMX.FTZ R12, R57, R12, !PT ;  /* 0x0000000c390c7209 */ /* 0x001fe20007810000 */
[--C-:B------:R-:W-:Y:S01]  /*3f40*/  FFMA.FTZ R57, R84, UR42, -R20.reuse ;  /* 0x0000002a54397c23 */ /* 0x100fe20008010814 */
[----:B------:R-:W-:Y:S02]  /*3f50*/  FFMA.FTZ R20, R85, UR42, -R20 ;  /* 0x0000002a55147c23 */ /* 0x000fe40008010814 */
[C---:B------:R-:W-:Y:S01]  /*3f60*/  FSETP.NEU.FTZ.AND P1, PT, R12.reuse, -INF , PT ;  /* 0xff8000000c00780b */ /* 0x040fe20003f3d000 */
[----:B------:R-:W-:Y:S02]  /*3f70*/  FFMA.FTZ R61, R12, R61, -8 ;  /* 0xc10000000c3d7423 */ /* 0x000fe4000001003d */
[----:B------:R-:W-:Y:S03]  /*3f80*/  MUFU.EX2 R37, R37 ;  /* 0x0000002500257308 */ /* 0x000fe60000000800 */
[----:B------:R-:W-:-:S02]  /*3f90*/  FSEL R61, R61, RZ, P1 ;  /* 0x000000ff3d3d7208 */ /* 0x000fc40000800000 */
        /* <DEDUP_REMOVED lines=11> */
[----:B------:R-:W-:Y:S01]  /*4050*/  FADD.FTZ R54, R9, R10 ;  /* 0x0000000a09367221 */ /* 0x000fe20000010000 */
[--C-:B------:R-:W-:Y:S01]  /*4060*/  FFMA.FTZ R34, R35, UR42, -R61.reuse ;  /* 0x0000002a23227c23 */ /* 0x100fe2000801083d */
[--C-:B------:R-:W-:Y:S01]  /*4070*/  FFMA.FTZ R35, R42, UR42, -R61.reuse ;  /* 0x0000002a2a237c23 */ /* 0x100fe2000801083d */
[--C-:B------:R-:W-:Y:S01]  /*4080*/  FFMA.FTZ R42, R51, UR42, -R61.reuse ;  /* 0x0000002a332a7c23 */ /* 0x100fe2000801083d */
[----:B------:R-:W-:Y:S01]  /*4090*/  FADD.FTZ R51, R11, R54 ;  /* 0x000000360b337221 */ /* 0x000fe20000010000 */
[--C-:B------:R-:W-:Y:S01]  /*40a0*/  FFMA.FTZ R64, R38, UR42, -R61.reuse ;  /* 0x0000002a26407c23 */ /* 0x100fe2000801083d */
[----:B------:R-:W0:Y:S01]  /*40b0*/  MUFU.EX2 R27, R27 ;  /* 0x0000001b001b7308 */ /* 0x000e220000000800 */
[----:B------:R-:W-:Y:S01]  /*40c0*/  FFMA.FTZ R68, R46, UR42, -R61 ;  /* 0x0000002a2e447c23 */ /* 0x000fe2000801083d */
[----:B------:R-:W-:Y:S01]  /*40d0*/  FADD.FTZ R54, R14, R51 ;  /* 0x000000330e367221 */ /* 0x000fe20000010000 */
[--C-:B------:R-:W-:Y:S01]  /*40e0*/  FFMA.FTZ R46, R59, UR42, -R61.reuse ;  /* 0x0000002a3b2e7c23 */ /* 0x100fe2000801083d */
[--C-:B------:R-:W-:Y:S01]  /*40f0*/  FFMA.FTZ R38, R43, UR42, -R61.reuse ;  /* 0x0000002a2b267c23 */ /* 0x100fe2000801083d */
[--C-:B------:R-:W-:Y:S01]  /*4100*/  FFMA.FTZ R43, R58, UR42, -R61.reuse ;  /* 0x0000002a3a2b7c23 */ /* 0x100fe2000801083d */
[----:B------:R-:W-:Y:S01]  /*4110*/  FADD.FTZ R59, R13, R54 ;  /* 0x000000360d3b7221 */ /* 0x000fe20000010000 */
[--C-:B------:R-:W-:Y:S01]  /*4120*/  FFMA.FTZ R47, R47, UR42, -R61.reuse ;  /* 0x0000002a2f2f7c23 */ /* 0x100fe2000801083d */
[----:B------:R-:W1:Y:S01]  /*4130*/  MUFU.EX2 R30, R30 ;  /* 0x0000001e001e7308 */ /* 0x000e620000000800 */
[----:B------:R-:W-:Y:S01]  /*4140*/  FFMA.FTZ R55, R55, UR42, -R61 ;  /* 0x0000002a37377c23 */ /* 0x000fe2000801083d */
[----:B------:R-:W-:Y:S01]  /*4150*/  FADD.FTZ R58, R16, R59 ;  /* 0x0000003b103a7221 */ /* 0x000fe20000010000 */
        /* <DEDUP_REMOVED lines=15> */
[----:B------:R-:W-:Y:S01]  /*4250*/  FADD.FTZ R51, R15, R58 ;  /* 0x0000003a0f337221 */ /* 0x000fe20000010000 */
[--C-:B------:R-:W-:Y:S01]  /*4260*/  FFMA.FTZ R83, R83, UR42, -R61.reuse ;  /* 0x0000002a53537c23 */ /* 0x100fe2000801083d */
[--C-:B------:R-:W-:Y:S01]  /*4270*/  FFMA.FTZ R86, R86, UR42, -R61.reuse ;  /* 0x0000002a56567c23 */ /* 0x100fe2000801083d */
[----:B------:R-:W-:Y:S01]  /*4280*/  FFMA.FTZ R61, R87, UR42, -R61 ;  /* 0x0000002a573d7c23 */ /* 0x000fe2000801083d */
[----:B------:R-:W-:-:S02]  /*4290*/  FADD.FTZ R58, R22, R51 ;  /* 0x00000033163a7221 */ /* 0x000fc40000010000 */
        /* <DEDUP_REMOVED lines=8> */
[----:B------:R-:W-:Y:S01]  /*4320*/  FADD.FTZ R9, R23, R22 ;  /* 0x0000001617097221 */ /* 0x000fe20000010000 */
[----:B------:R-:W-:-:S03]  /*4330*/  F2FP.SATFINITE.E4M3.F32.PACK_AB_MERGE_C R23, R28, R23, RZ ;  /* 0x000000171c17723e */ /* 0x000fc600048070ff */
[----:B------:R-:W-:Y:S01]  /*4340*/  FADD.FTZ R28, R28, R9 ;  /* 0x000000091c1c7221 */ /* 0x000fe20000010000 */
[----:B------:R-:W-:Y:S01]  /*4350*/  F2FP.SATFINITE.E4M3.F32.PACK_AB_MERGE_C R144, R24, R21, R23 ;  /* 0x000000151890723e */ /* 0x000fe20004807017 */
[----:B------:R-:W0:Y:S01]  /*4360*/  MUFU.EX2 R69, R69 ;  /* 0x0000004500457308 */ /* 0x000e220000000800 */
[----:B-1----:R-:W-:-:S07]  /*4370*/  FADD.FTZ R11, R34, R11 ;  /* 0x0000000b220b7221 */ /* 0x002fce0000010000 */
[----:B------:R-:W1:Y:S01]  /*4380*/  MUFU.EX2 R35, R35 ;  /* 0x0000002300237308 */ /* 0x000e620000000800 */
[----:B--2---:R-:W-:Y:S01]  /*4390*/  FADD.FTZ R10, R64, R11 ;  /* 0x0000000b400a7221 */ /* 0x004fe20000010000 */
[----:B------:R-:W-:-:S04]  /*43a0*/  FADD.FTZ R11, R25, R28 ;  /* 0x0000001c190b7221 */ /* 0x000fc80000010000 */
[----:B------:R-:W-:Y:S01]  /*43b0*/  FADD.FTZ R16, R32, R11 ;  /* 0x0000000b20107221 */ /* 0x000fe20000010000 */
[----:B------:R-:W-:Y:S01]  /*43c0*/  VIADD R11, R18, 0xfffffffe ;  /* 0xfffffffe120b7836 */ /* 0x000fe20000000000 */
[----:B------:R-:W2:Y:S01]  /*43d0*/  MUFU.EX2 R38, R38 ;  /* 0x0000002600267308 */ /* 0x000ea20000000800 */
[C---:B0-----:R-:W-:Y:S01]  /*43e0*/  FADD.FTZ R10, R69.reuse, R10 ;  /* 0x0000000a450a7221 */ /* 0x041fe20000010000 */
[----:B------:R-:W-:-:S04]  /*43f0*/  F2FP.SATFINITE.E4M3.F32.PACK_AB_MERGE_C R64, R69, R64, RZ ;  /* 0x000000404540723e */ /* 0x000fc800048070ff */
[----:B------:R-:W-:Y:S02]  /*4400*/  F2FP.SATFINITE.E4M3.F32.PACK_AB_MERGE_C R151, R34, R31, R64 ;  /* 0x0000001f2297723e */ /* 0x000fe40004807040 */
[----:B------:R-:W0:Y:S01]  /*4410*/  MUFU.EX2 R68, R68 ;  /* 0x0000004400447308 */ /* 0x000e220000000800 */
[----:B-1----:R-:W-:Y:S01]  /*4420*/  FADD.FTZ R9, R35, R10 ;  /* 0x0000000a23097221 */ /* 0x002fe20000010000 */
[----:B------:R-:W-:Y:S01]  /*4430*/  F2FP.SATFINITE.E4M3.F32.PACK_AB_MERGE_C R10, R36, R29, RZ ;  /* 0x0000001d240a723e */ /* 0x000fe200048070ff */
[----:B------:R-:W-:-:S03]  /*4440*/  FADD.FTZ R29, R29, R16 ;  /* 0x000000101d1d7221 */ /* 0x000fc60000010000 */
[----:B------:R-:W-:Y:S01]  /*4450*/  F2FP.SATFINITE.E4M3.F32.PACK_AB_MERGE_C R146, R32, R25, R10 ;  /* 0x000000192092723e */ /* 0x000fe2000480700a */
[----:B------:R-:W-:Y:S01]  /*4460*/  FADD.FTZ R36, R36, R29 ;  /* 0x0000001d24247221 */ /* 0x000fe20000010000 */
[----:B------:R-:W1:Y:S01]  /*4470*/  MUFU.EX2 R47, R47 ;  /* 0x0000002f002f7308 */ /* 0x000e620000000800 */
[----:B--2---:R-:W-:-:S07]  /*4480*/  FADD.FTZ R9, R38, R9 ;  /* 0x0000000926097221 */ /* 0x004fce0000010000 */
[----:B------:R-:W2:Y:S01]  /*4490*/  MUFU.EX2 R39, R39 ;  /* 0x0000002700277308 */ /* 0x000ea20000000800 */
[----:B0-----:R-:W-:Y:S01]  /*44a0*/  FADD.FTZ R10, R68, R9 ;  /* 0x00000009440a7221 */ /* 0x001fe20000010000 */
[----:B------:R-:W-:-:S04]  /*44b0*/  F2FP.SATFINITE.E4M3.F32.PACK_AB_MERGE_C R9, R40, R33, RZ ;  /* 0x000000212809723e */ /* 0x000fc800048070ff */
[C---:B------:R-:W-:Y:S01]  /*44c0*/  F2FP.SATFINITE.E4M3.F32.PACK_AB_MERGE_C R140, R2.reuse, R3, R9 ;  /* 0x00000003028c723e */ /* 0x040fe20004807009 */
[----:B------:R-:W-:Y:S01]  /*44d0*/  FADD.FTZ R3, R3, R36 ;  /* 0x0000002403037221 */ /* 0x000fe20000010000 */
[----:B------:R-:W0:Y:S01]  /*44e0*/  MUFU.EX2 R42, R42 ;  /* 0x0000002a002a7308 */ /* 0x000e220000000800 */
[C---:B-1----:R-:W-:Y:S01]  /*44f0*/  FADD.FTZ R10, R47.reuse, R10 ;  /* 0x0000000a2f0a7221 */ /* 0x042fe20000010000 */
[----:B------:R-:W-:Y:S01]  /*4500*/  F2FP.SATFINITE.E4M3.F32.PACK_AB_MERGE_C R47, R47, R68, RZ ;  /* 0x000000442f2f723e */ /* 0x000fe200048070ff */
[----:B------:R-:W-:-:S03]  /*4510*/  FADD.FTZ R2, R2, R3 ;  /* 0x0000000302027221 */ /* 0x000fc60000010000 */
[----:B------:R-:W-:Y:S01]  /*4520*/  F2FP.SATFINITE.E4M3.F32.PACK_AB_MERGE_C R145, R38, R35, R47 ;  /* 0x000000232691723e */ /* 0x000fe2000480702f */
[----:B------:R-:W-:Y:S01]  /*4530*/  FADD.FTZ R33, R33, R2 ;  /* 0x0000000221217221 */ /* 0x000fe20000010000 */
[----:B------:R-:W1:Y:S01]  /*4540*/  MUFU.EX2 R50, R50 ;  /* 0x0000003200327308 */ /* 0x000e620000000800 */
[----:B--2---:R-:W-:Y:S01]  /*4550*/  FADD.FTZ R9, R39, R10 ;  /* 0x0000000a27097221 */ /* 0x004fe20000010000 */
[----:B------:R-:W-:Y:S01]  /*4560*/  F2FP.SATFINITE.E4M3.F32.PACK_AB_MERGE_C R2, R48, R41, RZ ;  /* 0x000000293002723e */ /* 0x000fe200048070ff */
[----:B------:R-:W-:-:S03]  /*4570*/  FADD.FTZ R40, R40, R33 ;  /* 0x0000002128287221 */ /* 0x000fc60000010000 */
[----:B------:R-:W-:Y:S01]  /*4580*/  F2FP.SATFINITE.E4M3.F32.PACK_AB_MERGE_C R142, R44, R37, R2 ;  /* 0x000000252c8e723e */ /* 0x000fe20004807002 */
[----:B------:R-:W-:Y:S01]  /*4590*/  FADD.FTZ R37, R37, R40 ;  /* 0x0000002825257221 */ /* 0x000fe20000010000 */
[----:B------:R-:W2:Y:S01]  /*45a0*/  MUFU.EX2 R55, R55 ;  /* 0x0000003700377308 */ /* 0x000ea20000000800 */
[----:B0-----:R-:W-:Y:S02]  /*45b0*/  FADD.FTZ R9, R42, R9 ;  /* 0x000000092a097221 */ /* 0x001fe40000010000 */
[----:B------:R-:W-:-:S04]  /*45c0*/  FADD.FTZ R44, R44, R37 ;  /* 0x000000252c2c7221 */ /* 0x000fc80000010000 */
[----:B------:R-:W-:Y:S01]  /*45d0*/  FADD.FTZ R41, R41, R44 ;  /* 0x0000002c29297221 */ /* 0x000fe20000010000 */
[----:B------:R-:W0:Y:S01]  /*45e0*/  MUFU.EX2 R43, R43 ;  /* 0x0000002b002b7308 */ /* 0x000e220000000800 */
[----:B-1----:R-:W-:Y:S02]  /*45f0*/  FADD.FTZ R10, R50, R9 ;  /* 0x00000009320a7221 */ /* 0x002fe40000010000 */
[----:B------:R-:W-:-:S05]  /*4600*/  FADD.FTZ R48, R48, R41 ;  /* 0x0000002930307221 */ /* 0x000fca0000010000 */
        /* <DEDUP_REMOVED lines=10> */
[----:B------:R-:W-:Y:S01]  /*46b0*/  MUFU.EX2 R49, R49 ;  /* 0x0000003100317308 */ /* 0x000fe20000000800 */
[C---:B0-----:R-:W-:Y:S01]  /*46c0*/  FADD.FTZ R2, R63.reuse, R2 ;  /* 0x000000023f027221 */ /* 0x041fe20000010000 */
[----:B------:R-:W-:-:S04]  /*46d0*/  F2FP.SATFINITE.E4M3.F32.PACK_AB_MERGE_C R62, R63, R62, RZ ;  /* 0x0000003e3f3e723e */ /* 0x000fc800048070ff */
[----:B------:R-:W-:Y:S02]  /*46e0*/  F2FP.SATFINITE.E4M3.F32.PACK_AB_MERGE_C R141, R46, R43, R62 ;  /* 0x0000002b2e8d723e */ /* 0x000fe4000480703e */
[----:B------:R-:W0:Y:S01]  /*46f0*/  MUFU.EX2 R56, R56 ;  /* 0x0000003800387308 */ /* 0x000e220000000800 */
[----:B-1----:R-:W-:-:S07]  /*4700*/  FADD.FTZ R3, R19, R2 ;  /* 0x0000000213037221 */ /* 0x002fce0000010000 */
[----:B------:R-:W1:Y:S08]  /*4710*/  MUFU.EX2 R14, R14 ;  /* 0x0000000e000e7308 */ /* 0x000e700000000800 */
        /* <DEDUP_REMOVED lines=13> */
[----:B------:R-:W1:Y:S01]  /*47f0*/  MUFU.EX2 R75, R75 ;  /* 0x0000004b004b7308 */ /* 0x000e620000000800 */
[C---:B--2---:R-:W-:Y:S01]  /*4800*/  F2FP.SATFINITE.E4M3.F32.PACK_AB_MERGE_C R70, R71.reuse, R70, RZ ;  /* 0x000000464746723e */ /* 0x044fe200048070ff */
[----:B------:R-:W-:-:S03]  /*4810*/  FADD.FTZ R71, R71, R2 ;  /* 0x0000000247477221 */ /* 0x000fc60000010000 */
[----:B------:R-:W-:-:S03]  /*4820*/  F2FP.SATFINITE.E4M3.F32.PACK_AB_MERGE_C R143, R14, R19, R70 ;  /* 0x000000130e8f723e */ /* 0x000fc60004807046 */
[----:B------:R-:W2:Y:S01]  /*4830*/  MUFU.EX2 R78, R78 ;  /* 0x0000004e004e7308 */ /* 0x000ea20000000800 */
[----:B0-----:R-:W-:-:S07]  /*4840*/  FADD.FTZ R2, R74, R71 ;  /* 0x000000474a027221 */ /* 0x001fce0000010000 */
[----:B------:R-:W-:Y:S01]  /*4850*/  MUFU.EX2 R57, R57 ;  /* 0x0000003900397308 */ /* 0x000fe20000000800 */
[----:B-1----:R-:W-:-:S07]  /*4860*/  FADD.FTZ R3, R75, R2 ;  /* 0x000000024b037221 */ /* 0x002fce0000010000 */
        /* <DEDUP_REMOVED lines=36> */
.L_x_11794:
[----:B------:R-:W-:Y:S02]  /*4ab0*/  ULDC UR11, c[0x0][0x9e4] ;  /* 0x00027900000b7ab9 */ /* 0x000fe40000000800 */
[----:B------:R-:W-:-:S11]  /*4ac0*/  UISETP.NE.AND UP0, UPT, UR11, 0x1, UPT ;  /* 0x000000010b00788c */ /* 0x000fd6000bf05270 */
[----:B------:R-:W-:Y:S02]  /*4ad0*/  @UP0 ULDC.64 UR14, c[0x0][0x9e8] ;  /* 0x00027a00000e0ab9 */ /* 0x000fe40000000a00 */
[----:B------:R-:W-:-:S04]  /*4ae0*/  UIMAD.WIDE.U32 UR4, UR10, UR14, URZ ;  /* 0x0000000e0a0472a5 */ /* 0x000fc8000f8e003f */
[----:B------:R-:W-:-:S12]  /*4af0*/  @UP0 USHF.R.U32.HI UR10, URZ, UR15, UR5 ;  /* 0x0000000f3f0a0299 */ /* 0x000fd80008011605 */
.L_x_11795:
[----:B------:R-:W-:-:S04]  /*4b00*/  UIMAD UR10, UR10, UR11, UR11 ;  /* 0x0000000b0a0a72a4 */ /* 0x000fc8000f8e020b */
[----:B------:R-:W-:-:S04]  /*4b10*/  UISETP.LT.AND UP0, UPT, UR7, UR10, UPT ;  /* 0x0000000a0700728c */ /* 0x000fc8000bf01270 */
[----:B------:R-:W-:-:S12]  /*4b20*/  USEL UR7, UR7, UR10, UP0 ;  /* 0x0000000a07077287 */ /* 0x000fd80008000000 */
.L_x_11793:
[----:B------:R-:W-:Y:S01]  /*4b30*/  USHF.R.S32.HI UR4, URZ, 0x1f, UR7 ;  /* 0x0000001f3f047899 */ /* 0x000fe20008011407 */
[----:B------:R-:W0:Y:S01]  /*4b40*/  S2UR UR5, SR_CgaCtaId ;  /* 0x00000000000579c3 */ /* 0x000e220000008800 */
[----:B------:R-:W-:Y:S02]  /*4b50*/  CS2R R88, SRZ ;  /* 0x0000000000587805 */ /* 0x000fe4000001ff00 */
[----:B------:R-:W-:Y:S01]  /*4b60*/  CS2R R90, SRZ ;  /* 0x00000000005a7805 */ /* 0x000fe2000001ff00 */
[----:B------:R-:W-:Y:S01]  /*4b70*/  ULEA.HI UR4, UR4, UR7, URZ, 0x7 ;  /* 0x0000000704047291 */ /* 0x000fe2000f8f383f */
[----:B------:R-:W-:Y:S02]  /*4b80*/  CS2R R92, SRZ ;  /* 0x00000000005c7805 */ /* 0x000fe4000001ff00 */
[----:B------:R-:W-:Y:S01]  /*4b90*/  CS2R R94, SRZ ;  /* 0x00000000005e7805 */ /* 0x000fe2000001ff00 */
[----:B------:R-:W-:Y:S01]  /*4ba0*/  UMOV UR7, URZ ;  /* 0x0000003f00077c82 */ /* 0x000fe20008000000 */
        /* <DEDUP_REMOVED lines=10> */
[----:B------:R-:W-:Y:S01]  /*4c50*/  CS2R R110, SRZ ;  /* 0x00000000006e7805 */ /* 0x000fe2000001ff00 */
[----:B------:R-:W-:Y:S01]  /*4c60*/  UMOV UR4, URZ ;  /* 0x0000003f00047c82 */ /* 0x000fe20008000000 */
[----:B------:R-:W-:Y:S02]  /*4c70*/  CS2R R112, SRZ ;  /* 0x0000000000707805 */ /* 0x000fe4000001ff00 */
[----:B------:R-:W-:Y:S02]  /*4c80*/  CS2R R114, SRZ ;  /* 0x0000000000727805 */ /* 0x000fe4000001ff00 */
[----:B------:R-:W-:Y:S02]  /*4c90*/  ISETP.GE.AND P1, PT, R11, UR23, PT ;  /* 0x000000170b007c0c */ /* 0x000fe4000bf26270 */
        /* <DEDUP_REMOVED lines=42> */
.L_x_11815:
[----:B------:R-:W-:-:S04]  /*4f40*/  UISETP.NE.AND UP0, UPT, UR22, 0x1, UPT ;  /* 0x000000011600788c */ /* 0x000fc8000bf05270 */
[----:B------:R-:W-:-:S04]  /*4f50*/  USEL UR4, URZ, 0x1, UP0 ;  /* 0x000000013f047887 */ /* 0x000fc80008000000 */
[----:B------:R-:W-:Y:S01]  /*4f60*/  ULOP3.LUT UR4, UR21, UR4, URZ, 0x3c, !UPT ;  /* 0x0000000415047292 */ /* 0x000fe2000f8e3c3f */
[----:B------:R-:W-:Y:S11]  /*4f70*/  @!P0 BRA `(.L_x_11797) ;  /* 0x0000000000048947 */ /* 0x000ff60003800000 */
[----:B------:R-:W-:Y:S01]  /*4f80*/  BPT.TRAP 0x1 ;  /* 0x000000040000795c */ /* 0x000fe20000300000 */
.L_x_11797:
        /* <DEDUP_REMOVED lines=9> */
.L_x_11798:
[----:B-1----:R-:W-:Y:S05]  /*5020*/  @P1 BRA `(.L_x_11799) ;  /* 0x0000000000081947 */ /* 0x002fea0003800000 */
[----:B------:R-:W1:Y:S02]  /*5030*/  SYNCS.PHASECHK.TRANS64.TRYWAIT P1, [UR27+0x17030], R0 ;  /* 0x01703000ff0075a7 */ /* 0x000e64000802015b */
[----:B-1----:R-:W-:Y:S05]  /*5040*/  @!P1 BRA `(.L_x_11800) ;  /* 0x000000e000e89947 */ /* 0x002fea0003800000 */
.L_x_11799:
[----:B------:R-:W-:Y:S01]  /*5050*/  R2UR UR16, R6 ;  /* 0x00000000061072ca */ /* 0x000fe200000e0000 */
[----:B------:R-:W-:Y:S01]  /*5060*/  UIMAD UR18, UR7, 0x300, UR6 ;  /* 0x00000300071278a4 */ /* 0x000fe2000f8e0206 */
[----:B------:R-:W-:Y:S01]  /*5070*/  R2UR UR17, R7 ;  /* 0x00000000071172ca */ /* 0x000fe200000e0000 */
[----:B------:R-:W-:Y:S01]  /*5080*/  WARPGROUP.ARRIVE ;  /* 0x00000000000079c5 */ /* 0x000fe20000000000 */
[----:B------:R-:W-:Y:S01]  /*5090*/  UMOV UR19, 0xc0000010 ;  /* 0xc000001000137882 */ /* 0x000fe20000000000 */
[----:B------:R-:W-:Y:S01]  /*50a0*/  UIADD3 UR10, UR18, 0x100, URZ ;  /* 0x00000100120a7890 */ /* 0x000fe2000fffe03f */
[----:B------:R-:W-:Y:S01]  /*50b0*/  UMOV UR11, 0xc0000010 ;  /* 0xc0000010000b7882 */ /* 0x000fe20000000000 */
[----:B------:R-:W-:Y:S01]  /*50c0*/  UIADD3 UR14, UR18, 0x200, URZ ;  /* 0x00000200120e7890 */ /* 0x000fe2000fffe03f */
[----:B------:R-:W-:-:S07]  /*50d0*/  UMOV UR15, 0xc0000010 ;  /* 0xc0000010000f7882 */ /* 0x000fce0000000000 */
        /* <DEDUP_REMOVED lines=10> */
.L_x_11801:
[----:B------:R-:W-:Y:S01]  /*5180*/  ULEA UR15, UR22, UR45, 0x3 ;  /* 0x0000002d160f7291 */ /* 0x000fe2000f8e183f */
[----:B01----:R-:W-:-:S05]  /*5190*/  IMAD.U32 R0, RZ, RZ, UR21 ;  /* 0x00000015ff007e24 */ /* 0x003fca000f8e00ff */
[----:B------:R-:W-:-:S04]  /*51a0*/  SHF.L.U32 R0, R0, 0x1f, RZ ;  /* 0x0000001f00007819 */ /* 0x000fc800000006ff */
[----:B------:R0:W1:Y:S01]  /*51b0*/  SYNCS.PHASECHK.TRANS64.TRYWAIT P1, [UR15+0x17050], R0 ;  /* 0x01705000ff0075a7 */ /* 0x000062000802014f */
[----:B------:R-:W-:Y:S05]  /*51c0*/  @!P0 BRA `(.L_x_11802) ;  /* 0x0000000000048947 */ /* 0x000fea0003800000 */
[----:B------:R-:W-:Y:S01]  /*51d0*/  BPT.TRAP 0x1 ;  /* 0x000000040000795c */ /* 0x000fe20000300000 */
.L_x_11802:
[----:B-1----:R-:W-:Y:S05]  /*51e0*/  @P1 BRA `(.L_x_11803) ;  /* 0x0000000000081947 */ /* 0x002fea0003800000 */
[----:B------:R-:W1:Y:S02]  /*51f0*/  SYNCS.PHASECHK.TRANS64.TRYWAIT P1, [UR15+0x17050], R0 ;  /* 0x01705000ff0075a7 */ /* 0x000e64000802014f */
[----:B-1----:R-:W-:Y:S05]  /*5200*/  @!P1 BRA `(.L_x_11804) ;  /* 0x000000e000909947 */ /* 0x002fea0003800000 */
.L_x_11803:
        /* <DEDUP_REMOVED lines=27> */
.L_x_11805:
[----:B------:R-:W-:Y:S01]  /*53c0*/  UISETP.NE.AND UP1, UPT, UR43, URZ, UPT ;  /* 0x0000003f2b00728c */ /* 0x000fe2000bf25270 */
[----:B------:R-:W2:Y:S01]  /*53d0*/  LDC R4, c[0x0][0x288] ;  /* 0x0000a200ff047b82 */ /* 0x000ea20000000800 */
[----:B------:R-:W-:Y:S01]  /*53e0*/  IMAD.MOV.U32 R12, RZ, RZ, R8 ;  /* 0x000000ffff0c7224 */ /* 0x000fe200078e0008 */
[----:B------:R-:W-:-:S03]  /*53f0*/  UISETP.NE.AND UP0, UPT, UR46, URZ, UPT ;  /* 0x0000003f2e00728c */ /* 0x000fc6000bf05270 */
[----:B------:R-:W-:Y:S02]  /*5400*/  PLOP3.LUT P1, PT, PT, PT, UP1, 0x80, 0x0 ;  /* 0x000000000000781c */ /* 0x000fe40003f2f018 */
[----:B------:R-:W-:-:S03]  /*5410*/  PLOP3.LUT P2, PT, PT, PT, UP1, 0x80, 0x0 ;  /* 0x000000000000781c */ /* 0x000fc60003f4f018 */
[----:B------:R-:W-:Y:S01]  /*5420*/  @UP1 ULDC UR10, c[0x0][0x44c] ;  /* 0x00011300000a1ab9 */ /* 0x000fe20000000800 */
[----:B------:R-:W-:-:S07]  /*5430*/  @UP1 ULDC UR11, c[0x0][0x450] ;  /* 0x00011400000b1ab9 */ /* 0x000fce0000000800 */
[----:B01----:R-:W-:Y:S01]  /*5440*/  @P1 IMAD.HI.U32 R0, R8, UR10, RZ ;  /* 0x0000000a08001c27 */ /* 0x003fe2000f8e00ff */
[----:B------:R-:W-:Y:S01]  /*5450*/  UIADD3 UR10, UR27, 0x17040, URZ ;  /* 0x000170401b0a7890 */ /* 0x000fe2000fffe03f */
[----:B------:R-:W-:-:S03]  /*5460*/  PLOP3.LUT P1, PT, PT, PT, UP0, 0x40, 0x0 ;  /* 0x000000000000781c */ /* 0x000fc60003f2e808 */
[----:B------:R-:W-:Y:S01]  /*5470*/  @P2 SHF.R.U32.HI R12, RZ, UR11, R0 ;  /* 0x0000000bff0c2c19 */ /* 0x000fe20008011600 */
[----:B------:R-:W-:Y:S01]  /*5480*/  IMAD.SHL.U32 R0, R11, 0x80, RZ ;  /* 0x000000800b007824 */ /* 0x000fe200078e00ff */
[----:B------:R-:W-:-:S03]  /*5490*/  UPRMT UR10, UR5, 0x654, UR10 ;  /* 0x00000654050a7896 */ /* 0x000fc6000800000a */
[----:B------:R-:W0:Y:S01]  /*54a0*/  SHFL.IDX PT, R18, R12, RZ, 0x1c1f ;  /* 0x001c1fff0c127589 */ /* 0x000e2200000e0000 */
[----:B------:R-:W-:-:S05]  /*54b0*/  IADD3 R14, -R0, 0x1, RZ ;  /* 0x00000001000e7810 */ /* 0x000fca0007ffe1ff */
[----:B------:R-:W-:Y:S01]  /*54c0*/  IMAD R14, R5, -0x2, R14 ;  /* 0xfffffffe050e7824 */ /* 0x000fe200078e020e */
[----:B------:R-:W-:Y:S03]  /*54d0*/  SYNCS.ARRIVE.TRANS64.RED.A1T0 RZ, [UR10], RZ ;  /* 0x000000ffffff79a7 */ /* 0x000fe6000810040a */
[----:B------:R-:W-:-:S04]  /*54e0*/  IMAD R13, R17, UR24, R14 ;  /* 0x00000018110d7c24 */ /* 0x000fc8000f8e020e */
[----:B--2---:R-:W-:-:S04]  /*54f0*/  IMAD.IADD R13, R13, 0x1, -R4 ;  /* 0x000000010d0d7824 */ /* 0x004fc800078e0a04 */
        /* <DEDUP_REMOVED lines=18> */
.L_x_11808:
[----:B------:R-:W-:-:S05]  /*5620*/  IMAD.U32 R20, RZ, RZ, UR26 ;  /* 0x0000001aff147e24 */ /* 0x000fca000f8e00ff */
[----:B------:R-:W-:-:S13]  /*5630*/  ISETP.NE.AND P1, PT, R20, 0x1, PT ;  /* 0x000000011400780c */ /* 0x000fda0003f25270 */
[----:B------:R-:W0:Y:S02]  /*5640*/  @P1 LDC.64 R22, c[0x0][0x9e8] ;  /* 0x00027a00ff161b82 */ /* 0x000e240000000a00 */
[----:B0-----:R-:W-:-:S05]  /*5650*/  @P1 IMAD.HI.U32 R18, R19, R22, RZ ;  /* 0x0000001613121227 */ /* 0x001fca00078e00ff */
[----:B------:R-:W-:-:S07]  /*5660*/  @P1 SHF.R.U32.HI R19, RZ, R23, R18 ;  /* 0x00000017ff131219 */ /* 0x000fce0000011612 */
.L_x_11809:
[----:B------:R-:W-:Y:S05]  /*5670*/  BSYNC B0 ;  /* 0x0000000000007941 */ /* 0x000fea0003800000 */
.L_x_11807:
[----:B------:R-:W-:-:S04]  /*5680*/  IMAD R18, R19, R20, -R0 ;  /* 0x0000001413127224 */ /* 0x000fc800078e0a00 */
[----:B------:R-:W-:-:S05]  /*5690*/  IMAD R19, R5, -0x2, R18 ;  /* 0xfffffffe05137824 */ /* 0x000fca00078e0212 */
[----:B------:R-:W-:Y:S02]  /*56a0*/  VIADDMNMX R14, R19, R20, R14, PT ;  /* 0x00000014130e7246 */ /* 0x000fe4000380010e */
[----:B------:R-:W-:-:S07]  /*56b0*/  VIMNMX R16, R16, R19, !PT ;  /* 0x0000001310107248 */ /* 0x000fce0007fe0100 */
.L_x_11806:
        /* <DEDUP_REMOVED lines=14> */
[----:B0-----:R-:W-:Y:S01]  /*57a0*/  IMAD.IADD R15, R15, 0x1, R12 ;  /* 0x000000010f0f7824 */ /* 0x001fe200078e020c */
        /* <DEDUP_REMOVED lines=81> */
[----:B------:R-:W-:Y:S01]  /*5cc0*/  ISETP.LT.OR P2, PT, R14, 0x7a, P2 ;  /* 0x0000007a0e00780c */ /* 0x000fe20001741670 */
[----:B------:R-:W-:Y:S01]  /*5cd0*/  IMAD.IADD R14, R13, 0x1, R12 ;  /* 0x000000010d0e7824 */ /* 0x000fe200078e020c */
        /* <DEDUP_REMOVED lines=18> */
.L_x_11812:
[----:B------:R-:W-:-:S05]  /*5e00*/  IMAD.U32 R16, RZ, RZ, UR26 ;  /* 0x0000001aff107e24 */ /* 0x000fca000f8e00ff */
[----:B------:R-:W-:-:S13]  /*5e10*/  ISETP.NE.AND P2, PT, R16, 0x1, PT ;  /* 0x000000011000780c */ /* 0x000fda0003f45270 */
[----:B------:R-:W0:Y:S02]  /*5e20*/  @P2 LDC.64 R12, c[0x0][0x9e8] ;  /* 0x00027a00ff0c2b82 */ /* 0x000e240000000a00 */
[----:B0-----:R-:W-:-:S05]  /*5e30*/  @P2 IMAD.HI.U32 R12, R19, R12, RZ ;  /* 0x0000000c130c2227 */ /* 0x001fca00078e00ff */
[----:B------:R-:W-:-:S07]  /*5e40*/  @P2 SHF.R.U32.HI R19, RZ, R13, R12 ;  /* 0x0000000dff132219 */ /* 0x000fce000001160c */
.L_x_11813:
[----:B------:R-:W-:Y:S05]  /*5e50*/  BSYNC B0 ;  /* 0x0000000000007941 */ /* 0x000fea0003800000 */
.L_x_11811:
[----:B------:R-:W-:-:S04]  /*5e60*/  IMAD R0, R19, R16, -R0 ;  /* 0x0000001013007224 */ /* 0x000fc800078e0a00 */
[----:B------:R-:W-:-:S05]  /*5e70*/  IMAD R0, R5, -0x2, R0 ;  /* 0xfffffffe05007824 */ /* 0x000fca00078e0200 */
[----:B------:R-:W-:Y:S02]  /*5e80*/  VIADDMNMX R15, R0, R16, R15, PT ;  /* 0x00000010000f7246 */ /* 0x000fe4000380010f */
[----:B------:R-:W-:-:S07]  /*5e90*/  VIMNMX R14, R14, R0, !PT ;  /* 0x000000000e0e7248 */ /* 0x000fce0007fe0100 */
.L_x_11810:
        /* <DEDUP_REMOVED lines=32> */
[----:B------:R-:W-:Y:S02]  /*60a0*/  FMNMX.FTZ R22, R21, R10, !PT ;  /* 0x0000000a15167209 */ /* 0x000fe40007810000 */
        /* <DEDUP_REMOVED lines=32> */
[----:B------:R-:W-:Y:S01]  /*62b0*/  ISETP.LT.OR P3, PT, R15, 0x29, P3 ;  /* 0x000000290f00780c */ /* 0x000fe20001f61670 */
[----:B------:R-:W0:Y:S01]  /*62c0*/  SHFL.BFLY PT, R13, R12, 0x2, 0x1f ;  /* 0x0c401f000c0d7f89 */ /* 0x000e2200000e0000 */
[----:B------:R-:W-:-:S02]  /*62d0*/  FSEL R43, R43, -INF , !P2 ;  /* 0xff8000002b2b7808 */ /* 0x000fc40005000000 */
[----:B------:R-:W-:Y:S02]  /*62e0*/  ISETP.GT.AND P2, PT, R14, 0x30, P1 ;  /* 0x000000300e00780c */ /* 0x000fe40000f44270 */
[----:B------:R-:W-:Y:S02]  /*62f0*/  FSEL R46, R46, -INF , !P3 ;  /* 0xff8000002e2e7808 */ /* 0x000fe40005800000 */
[C---:B------:R-:W-:Y:S02]  /*6300*/  ISETP.LT.OR P4, PT, R15.reuse, 0x2a, P4 ;  /* 0x0000002a0f00780c */ /* 0x040fe40002781670 */
[----:B------:R-:W-:Y:S02]  /*6310*/  ISETP.GT.AND P3, PT, R14, 0x31, P1 ;  /* 0x000000310e00780c */ /* 0x000fe40000f64270 */
[----:B------:R-:W-:Y:S02]  /*6320*/  ISETP.LT.OR P2, PT, R15, 0x31, P2 ;  /* 0x000000310f00780c */ /* 0x000fe40001741670 */
[----:B------:R-:W-:-:S02]  /*6330*/  FSEL R47, R47, -INF , !P4 ;  /* 0xff8000002f2f7808 */ /* 0x000fc40006000000 */
[----:B------:R-:W-:Y:S02]  /*6340*/  ISETP.GT.AND P5, PT, R14, 0x38, P1 ;  /* 0x000000380e00780c */ /* 0x000fe40000fa4270 */
[----:B------:R-:W-:Y:S02]  /*6350*/  FSEL R50, R50, -INF , !P2 ;  /* 0xff80000032327808 */ /* 0x000fe40005000000 */
[C---:B------:R-:W-:Y:S02]  /*6360*/  ISETP.LT.OR P3, PT, R15.reuse, 0x32, P3 ;  /* 0x000000320f00780c */ /* 0x040fe40001f61670 */
[----:B------:R-:W-:Y:S02]  /*6370*/  ISETP.GT.AND P4, PT, R14, 0x39, P1 ;  /* 0x000000390e00780c */ /* 0x000fe40000f84270 */
[----:B------:R-:W-:Y:S02]  /*6380*/  ISETP.LT.OR P5, PT, R15, 0x39, P5 ;  /* 0x000000390f00780c */ /* 0x000fe40002fa1670 */
[----:B0-----:R-:W-:-:S02]  /*6390*/  FMNMX.FTZ R13, R12, R13, !PT ;  /* 0x0000000d0c0d7209 */ /* 0x001fc40007810000 */
[----:B------:R-:W-:Y:S02]  /*63a0*/  FSEL R51, R51, -INF , !P3 ;  /* 0xff80000033337808 */ /* 0x000fe40005800000 */
[----:B------:R-:W-:Y:S01]  /*63b0*/  ISETP.GT.AND P2, PT, R14, 0x40, P1 ;  /* 0x000000400e00780c */ /* 0x000fe20000f44270 */
[----:B------:R-:W0:Y:S01]  /*63c0*/  SHFL.BFLY PT, R0, R13, 0x1, 0x1f ;  /* 0x0c201f000d007f89 */ /* 0x000e2200000e0000 */
[----:B------:R-:W-:Y:S02]  /*63d0*/  FSEL R54, R54, -INF , !P5 ;  /* 0xff80000036367808 */ /* 0x000fe40006800000 */
[C---:B------:R-:W-:Y:S02]  /*63e0*/  ISETP.LT.OR P4, PT, R15.reuse, 0x3a, P4 ;  /* 0x0000003a0f00780c */ /* 0x040fe40002781670 */
[----:B------:R-:W-:Y:S02]  /*63f0*/  ISETP.GT.AND P3, PT, R14, 0x41, P1 ;  /* 0x000000410e00780c */ /* 0x000fe40000f64270 */
[----:B------:R-:W-:-:S02]  /*6400*/  ISETP.LT.OR P2, PT, R15, 0x41, P2 ;  /* 0x000000410f00780c */ /* 0x000fc40001741670 */
[----:B------:R-:W-:Y:S02]  /*6410*/  FSEL R55, R55, -INF , !P4 ;  /* 0xff80000037377808 */ /* 0x000fe40006000000 */
[----:B------:R-:W-:Y:S02]  /*6420*/  ISETP.GT.AND P5, PT, R14, 0x48, P1 ;  /* 0x000000480e00780c */ /* 0x000fe40000fa4270 */
[----:B------:R-:W-:Y:S02]  /*6430*/  FSEL R58, R58, -INF , !P2 ;  /* 0xff8000003a3a7808 */ /* 0x000fe40005000000 */
[C---:B------:R-:W-:Y:S02]  /*6440*/  ISETP.LT.OR P3, PT, R15.reuse, 0x42, P3 ;  /* 0x000000420f00780c */ /* 0x040fe40001f61670 */
[----:B------:R-:W-:Y:S02]  /*6450*/  ISETP.GT.AND P4, PT, R14, 0x49, P1 ;  /* 0x000000490e00780c */ /* 0x000fe40000f84270 */
[----:B------:R-:W-:-:S02]  /*6460*/  ISETP.LT.OR P5, PT, R15, 0x49, P5 ;  /* 0x000000490f00780c */ /* 0x000fc40002fa1670 */
[----:B------:R-:W-:Y:S02]  /*6470*/  FSEL R59, R59, -INF , !P3 ;  /* 0xff8000003b3b7808 */ /* 0x000fe40005800000 */
[----:B------:R-:W-:Y:S02]  /*6480*/  ISETP.GT.AND P2, PT, R14, 0x50, P1 ;  /* 0x000000500e00780c */ /* 0x000fe40000f44270 */
[----:B0-----:R-:W-:Y:S02]  /*6490*/  FMNMX.FTZ R0, R13, R0, !PT ;  /* 0x000000000d007209 */ /* 0x001fe40007810000 */
[----:B------:R-:W-:Y:S02]  /*64a0*/  FSEL R62, R62, -INF , !P5 ;  /* 0xff8000003e3e7808 */ /* 0x000fe40006800000 */
[C---:B------:R-:W-:Y:S01]  /*64b0*/  FSETP.NEU.FTZ.AND P6, PT, R0.reuse, -INF , PT ;  /* 0xff8000000000780b */ /* 0x040fe20003fdd000 */
[----:B------:R-:W-:-:S01]  /*64c0*/  FFMA.FTZ R16, R0, R19, -8 ;  /* 0xc100000000107423 */ /* 0x000fc20000010013 */
[----:B------:R-:W-:-:S02]  /*64d0*/  ISETP.LT.OR P4, PT, R15, 0x4a, P4 ;  /* 0x0000004a0f00780c */ /* 0x000fc40002781670 */
[----:B------:R-:W-:Y:S02]  /*64e0*/  ISETP.GT.AND P3, PT, R14, 0x51, P1 ;  /* 0x000000510e00780c */ /* 0x000fe40000f64270 */
[----:B------:R-:W-:Y:S02]  /*64f0*/  FSEL R12, R16, RZ, P6 ;  /* 0x000000ff100c7208 */ /* 0x000fe40003000000 */
[----:B------:R-:W-:Y:S02]  /*6500*/  ISETP.LT.OR P2, PT, R15, 0x51, P2 ;  /* 0x000000510f00780c */ /* 0x000fe40001741670 */
[----:B------:R-:W-:Y:S01]  /*6510*/  FSEL R63, R63, -INF , !P4 ;  /* 0xff8000003f3f7808 */ /* 0x000fe20006000000 */
        /* <DEDUP_REMOVED lines=11> */
[----:B------:R-:W-:Y:S01]  /*65d0*/  ISETP.GT.AND P5, PT, R14, 0x58, P1 ;  /* 0x000000580e00780c */ /* 0x000fe20000fa4270 */
        /* <DEDUP_REMOVED lines=20> */
[----:B------:R-:W-:Y:S01]  /*6720*/  FFMA.FTZ R85, R85, UR42, -R12 ;  /* 0x0000002a55557c23 */ /* 0x000fe2000801080c */
[----:B------:R-:W-:-:S02]  /*6730*/  FMNMX.FTZ R33, R43, R26, !PT ;  /* 0x0000001a2b217209 */ /* 0x000fc40007810000 */
[----:B------:R-:W-:Y:S01]  /*6740*/  ISETP.GT.AND P2, PT, R14, 0x60, P1 ;  /* 0x000000600e00780c */ /* 0x000fe20000f44270 */
[----:B------:R-:W-:Y:S01]  /*6750*/  MUFU.EX2 R16, R16 ;  /* 0x0000001000107308 */ /* 0x000fe20000000800 */
[----:B------:R-:W-:Y:S02]  /*6760*/  FMNMX.FTZ R26, R46, R33, !PT ;  /* 0x000000212e1a7209 */ /* 0x000fe40007810000 */
[----:B------:R-:W-:Y:S02]  /*6770*/  FSEL R70, R70, -INF , !P5 ;  /* 0xff80000046467808 */ /* 0x000fe40006800000 */
[----:B------:R-:W-:Y:S02]  /*6780*/  FMNMX.FTZ R33, R47, R26, !PT ;  /* 0x0000001a2f217209 */ /* 0x000fe40007810000 */
[----:B------:R-:W-:Y:S01]  /*6790*/  ISETP.LT.OR P4, PT, R15, 0x5a, P4 ;  /* 0x0000005a0f00780c */ /* 0x000fe20002781670 */
[----:B------:R0:W-:Y:S01]  /*67a0*/  MUFU.EX2 R26, R44 ;  /* 0x0000002c001a7308 */ /* 0x0001e20000000800 */
[----:B------:R-:W-:Y:S01]  /*67b0*/  FMNMX.FTZ R28, R50, R33, !PT ;  /* 0x00000021321c7209 */ /* 0x000fe20007810000 */
[----:B------:R-:W-:Y:S01]  /*67c0*/  FFMA.FTZ R33, R45, UR42, -R12 ;  /* 0x0000002a2d217c23 */ /* 0x000fe2000801080c */
[----:B------:R-:W-:-:S02]  /*67d0*/  ISETP.GT.AND P3, PT, R14, 0x61, P1 ;  /* 0x000000610e00780c */ /* 0x000fc40000f64270 */
[----:B------:R-:W-:Y:S02]  /*67e0*/  FMNMX.FTZ R37, R51, R28, !PT ;  /* 0x0000001c33257209 */ /* 0x000fe40007810000 */
[----:B------:R-:W-:Y:S01]  /*67f0*/  ISETP.LT.OR P2, PT, R15, 0x61, P2 ;  /* 0x000000610f00780c */ /* 0x000fe20001741670 */
[----:B------:R-:W-:Y:S01]  /*6800*/  MUFU.EX2 R13, R13 ;  /* 0x0000000d000d7308 */ /* 0x000fe20000000800 */
[----:B------:R-:W-:Y:S01]  /*6810*/  FMNMX.FTZ R28, R54, R37, !PT ;  /* 0x00000025361c7209 */ /* 0x000fe20007810000 */
[--C-:B0-----:R-:W-:Y:S01]  /*6820*/  FFMA.FTZ R44, R68, UR42, -R12.reuse ;  /* 0x0000002a442c7c23 */ /* 0x101fe2000801080c */
[----:B------:R-:W-:Y:S02]  /*6830*/  FSEL R71, R71, -INF , !P4 ;  /* 0xff80000047477808 */ /* 0x000fe40006000000 */
[----:B------:R-:W-:Y:S02]  /*6840*/  FMNMX.FTZ R37, R55, R28, !PT ;  /* 0x0000001c37257209 */ /* 0x000fe40007810000 */
[----:B------:R-:W-:Y:S01]  /*6850*/  ISETP.GT.AND P5, PT, R14, 0x68, P1 ;  /* 0x000000680e00780c */ /* 0x000fe20000fa4270 */
[----:B------:R0:W-:Y:S01]  /*6860*/  MUFU.EX2 R28, R48 ;  /* 0x00000030001c7308 */ /* 0x0001e20000000800 */
[----:B------:R-:W-:Y:S01]  /*6870*/  FMNMX.FTZ R32, R58, R37, !PT ;  /* 0x000000253a207209 */ /* 0x000fe20007810000 */
[----:B------:R-:W-:Y:S01]  /*6880*/  FFMA.FTZ R37, R49, UR42, -R12 ;  /* 0x0000002a31257c23 */ /* 0x000fe2000801080c */
[----:B------:R-:W-:-:S02]  /*6890*/  FSEL R74, R74, -INF , !P2 ;  /* 0xff8000004a4a7808 */ /* 0x000fc40005000000 */
[----:B------:R-:W-:Y:S02]  /*68a0*/  FMNMX.FTZ R41, R59, R32, !PT ;  /* 0x000000203b297209 */ /* 0x000fe40007810000 */
[----:B------:R-:W-:Y:S01]  /*68b0*/  ISETP.LT.OR P3, PT, R15, 0x62, P3 ;  /* 0x000000620f00780c */ /* 0x000fe20001f61670 */
[----:B------:R-:W-:Y:S01]  /*68c0*/  MUFU.EX2 R18, R18 ;  /* 0x0000001200127308 */ /* 0x000fe20000000800 */
[----:B------:R-:W-:Y:S01]  /*68d0*/  FMNMX.FTZ R32, R62, R41, !PT ;  /* 0x000000293e207209 */ /* 0x000fe20007810000 */
[--C-:B0-----:R-:W-:Y:S01]  /*68e0*/  FFMA.FTZ R48, R72, UR42, -R12.reuse ;  /* 0x0000002a48307c23 */ /* 0x101fe2000801080c */
[----:B------:R-:W-:Y:S02]  /*68f0*/  ISETP.GT.AND P4, PT, R14, 0x69, P1 ;  /* 0x000000690e00780c */ /* 0x000fe40000f84270 */
[----:B------:R-:W-:Y:S02]  /*6900*/  FMNMX.FTZ R41, R63, R32, !PT ;  /* 0x000000203f297209 */ /* 0x000fe40007810000 */
        /* <DEDUP_REMOVED lines=16> */
[----:B------:R-:W-:Y:S01]  /*6a10*/  ISETP.GT.AND P3, PT, R14, 0x71, P1 ;  /* 0x000000710e00780c */ /* 0x000fe20000f64270 */
[----:B------:R-:W-:Y:S01]  /*6a20*/  FFMA.FTZ R57, R73, UR42, -R12 ;  /* 0x0000002a49397c23 */ /* 0x000fe2000801080c */
[----:B------:R-:W-:-:S02]  /*6a30*/  FMNMX.FTZ R49, R75, R40, !PT ;  /* 0x000000284b317209 */ /* 0x000fc40007810000 */
[C---:B------:R-:W-:Y:S01]  /*6a40*/  ISETP.GT.AND P5, PT, R14.reuse, 0x78, P1 ;  /* 0x000000780e00780c */ /* 0x040fe20000fa4270 */
[----:B------:R-:W-:Y:S01]  /*6a50*/  MUFU.EX2 R20, R20 ;  /* 0x0000001400147308 */ /* 0x000fe20000000800 */
[----:B------:R-:W-:Y:S01]  /*6a60*/  ISETP.GT.AND P1, PT, R14, 0x79, P1 ;  /* 0x000000790e00780c */ /* 0x000fe20000f24270 */
[----:B0-----:R-:W-:Y:S01]  /*6a70*/  FFMA.FTZ R56, R80, UR42, -R12 ;  /* 0x0000002a50387c23 */ /* 0x001fe2000801080c */
[----:B------:R-:W-:Y:S02]  /*6a80*/  ISETP.LT.OR P2, PT, R15, 0x71, P2 ;  /* 0x000000710f00780c */ /* 0x000fe40001741670 */
[----:B------:R-:W-:Y:S02]  /*6a90*/  FSEL R79, R79, -INF , !P4 ;  /* 0xff8000004f4f7808 */ /* 0x000fe40006000000 */
[----:B------:R-:W-:Y:S01]  /*6aa0*/  FMNMX.FTZ R14, R78, R49, !PT ;  /* 0x000000314e0e7209 */ /* 0x000fe20007810000 */
[----:B------:R-:W-:Y:S01]  /*6ab0*/  MUFU.EX2 R23, R23 ;  /* 0x0000001700177308 */ /* 0x000fe20000000800 */
[----:B------:R-:W-:-:S02]  /*6ac0*/  ISETP.LT.OR P3, PT, R15, 0x72, P3 ;  /* 0x000000720f00780c */ /* 0x000fc40001f61670 */
[----:B------:R-:W-:Y:S02]  /*6ad0*/  FSEL R82, R82, -INF , !P2 ;  /* 0xff80000052527808 */ /* 0x000fe40005000000 */
[----:B------:R-:W-:Y:S02]  /*6ae0*/  FMNMX.FTZ R49, R79, R14, !PT ;  /* 0x0000000e4f317209 */ /* 0x000fe40007810000 */
[----:B------:R-:W-:Y:S01]  /*6af0*/  ISETP.LT.OR P5, PT, R15, 0x79, P5 ;  /* 0x000000790f00780c */ /* 0x000fe20002fa1670 */
[----:B------:R0:W-:Y:S01]  /*6b00*/  MUFU.EX2 R14, R60 ;  /* 0x0000003c000e7308 */ /* 0x0001e20000000800 */
[----:B------:R-:W-:Y:S02]  /*6b10*/  FSEL R83, R83, -INF , !P3 ;  /* 0xff80000053537808 */ /* 0x000fe40005800000 */
[----:B------:R-:W-:Y:S02]  /*6b20*/  FMNMX.FTZ R40, R82, R49, !PT ;  /* 0x0000003152287209 */ /* 0x000fe40007810000 */
[----:B------:R-:W-:Y:S01]  /*6b30*/  ISETP.LT.OR P1, PT, R15, 0x7a, P1 ;  /* 0x0000007a0f00780c */ /* 0x000fe20000f21670 */
[--C-:B------:R-:W-:Y:S01]  /*6b40*/  FFMA.FTZ R15, R61, UR42, -R12.reuse ;  /* 0x0000002a3d0f7c23 */ /* 0x100fe2000801080c */
[----:B------:R-:W-:Y:S01]  /*6b50*/  FSEL R86, R86, -INF , !P5 ;  /* 0xff80000056567808 */ /* 0x000fe20006800000 */
[----:B------:R-:W-:Y:S01]  /*6b60*/  MUFU.EX2 R25, R25 ;  /* 0x0000001900197308 */ /* 0x000fe20000000800 */
[----:B------:R-:W-:Y:S01]  /*6b70*/  FMNMX.FTZ R49, R83, R40, !PT ;  /* 0x0000002853317209 */ /* 0x000fe20007810000 */
[----:B0-----:R-:W-:Y:S01]  /*6b80*/  FFMA.FTZ R60, R84, UR42, -R12 ;  /* 0x0000002a543c7c23 */ /* 0x001fe2000801080c */
[----:B------:R-:W-:-:S02]  /*6b90*/  FSEL R87, R87, -INF , !P1 ;  /* 0xff80000057577808 */ /* 0x000fc40004800000 */
[----:B------:R-:W-:Y:S01]  /*6ba0*/  FMNMX.FTZ R40, R86, R49, !PT ;  /* 0x0000003156287209 */ /* 0x000fe20007810000 */
[----:B------:R-:W-:-:S01]  /*6bb0*/  FFMA.FTZ R49, R65, UR42, -R12 ;  /* 0x0000002a41317c23 */ /* 0x000fc2000801080c */
[----:B------:R-:W-:Y:S01]  /*6bc0*/  FFMA.FTZ R65, R81, UR42, -R12 ;  /* 0x0000002a51417c23 */ /* 0x000fe2000801080c */
[----:B------:R-:W-:Y:S01]  /*6bd0*/  FSEL R68, R0, RZ, P6 ;  /* 0x000000ff00447208 */ /* 0x000fe20003000000 */
[----:B------:R-:W-:Y:S01]  /*6be0*/  MUFU.EX2 R29, R29 ;  /* 0x0000001d001d7308 */ /* 0x000fe20000000800 */
[----:B------:R-:W-:-:S03]  /*6bf0*/  FMNMX.FTZ R52, R87, R40, !PT ;  /* 0x0000002857347209 */ /* 0x000fc60007810000 */
[----:B------:R-:W-:Y:S02]  /*6c00*/  FADD.FTZ R68, -R68, R9 ;  /* 0x0000000944447221 */ /* 0x000fe40000010100 */
[----:B------:R-:W0:Y:S02]  /*6c10*/  SHFL.BFLY PT, R61, R52, 0x2, 0x1f ;  /* 0x0c401f00343d7f89 */ /* 0x000e2400000e0000 */
[----:B------:R0:W-:Y:S08]  /*6c20*/  MUFU.EX2 R40, R64 ;  /* 0x0000004000287308 */ /* 0x0001f00000000800 */
[----:B------:R-:W-:Y:S08]  /*6c30*/  MUFU.EX2 R33, R33 ;  /* 0x0000002100217308 */ /* 0x000ff00000000800 */
[----:B------:R-:W-:Y:S01]  /*6c40*/  MUFU.EX2 R37, R37 ;  /* 0x0000002500257308 */ /* 0x000fe20000000800 */
[----:B0-----:R-:W-:Y:S01]  /*6c50*/  FMNMX.FTZ R64, R52, R61, !PT ;  /* 0x0000003d34407209 */ /* 0x001fe20007810000 */
[--C-:B------:R-:W-:Y:S01]  /*6c60*/  FFMA.FTZ R52, R76, UR42, -R12.reuse ;  /* 0x0000002a4c347c23 */ /* 0x100fe2000801080c */
[----:B------:R-:W-:-:S05]  /*6c70*/  FFMA.FTZ R61, R77, UR42, -R12 ;  /* 0x0000002a4d3d7c23 */ /* 0x000fca000801080c */
        /* <DEDUP_REMOVED lines=9> */
[----:B------:R-:W-:Y:S01]  /*6d10*/  FMUL.FTZ R69, R68, UR42 ;  /* 0x0000002a44457c20 */ /* 0x000fe20008410000 */
[----:B------:R-:W-:Y:S03]  /*6d20*/  MUFU.EX2 R44, R44 ;  /* 0x0000002c002c7308 */ /* 0x000fe60000000800 */
[----:B------:R-:W-:-:S05]  /*6d30*/  FSEL R64, R64, RZ, P1 ;  /* 0x000000ff40407208 */ /* 0x000fca0000800000 */
        /* <DEDUP_REMOVED lines=13> */
[----:B------:R-:W-:Y:S01]  /*6e10*/  FSEL R51, R12, RZ, P1 ;  /* 0x000000ff0c337208 */ /* 0x000fe20000800000 */
[--C-:B------:R-:W-:Y:S01]  /*6e20*/  FFMA.FTZ R72, R54, UR42, -R64.reuse ;  /* 0x0000002a36487c23 */ /* 0x100fe20008010840 */
[----:B------:R-:W-:-:S01]  /*6e30*/  FFMA.FTZ R21, R21, UR42, -R64 ;  /* 0x0000002a15157c23 */ /* 0x000fc20008010840 */
[----:B------:R-:W0:Y:S01]  /*6e40*/  MUFU.EX2 R69, R69 ;  /* 0x0000004500457308 */ /* 0x000e220000000800 */
[----:B------:R-:W-:-:S01]  /*6e50*/  FFMA.FTZ R86, R86, UR42, -R64 ;  /* 0x0000002a56567c23 */ /* 0x000fc20008010840 */
[----:B------:R-:W-:-:S04]  /*6e60*/  FADD.FTZ R51, -R51, R10 ;  /* 0x0000000a33337221 */ /* 0x000fc80000010100 */
[----:B------:R-:W-:Y:S01]  /*6e70*/  FMUL.FTZ R54, R51, UR42 ;  /* 0x0000002a33367c20 */ /* 0x000fe20008410000 */
[----:B------:R-:W-:-:S01]  /*6e80*/  FFMA.FTZ R51, R55, UR42, -R64 ;  /* 0x0000002a37337c23 */ /* 0x000fc20008010840 */
[----:B------:R-:W-:Y:S01]  /*6e90*/  MUFU.EX2 R21, R21 ;  /* 0x0000001500157308 */ /* 0x000fe20000000800 */
[----:B------:R-:W-:-:S01]  /*6ea0*/  FFMA.FTZ R55, R58, UR42, -R64 ;  /* 0x0000002a3a377c23 */ /* 0x000fc20008010840 */
[--C-:B------:R-:W-:Y:S01]  /*6eb0*/  FFMA.FTZ R58, R59, UR42, -R64.reuse ;  /* 0x0000002a3b3a7c23 */ /* 0x100fe20008010840 */
[----:B------:R-:W-:-:S05]  /*6ec0*/  FFMA.FTZ R59, R62, UR42, -R64 ;  /* 0x0000002a3e3b7c23 */ /* 0x000fca0008010840 */
[----:B------:R-:W1:Y:S01]  /*6ed0*/  MUFU.EX2 R54, R54 ;  /* 0x0000003600367308 */ /* 0x000e620000000800 */
[----:B0-----:R-:W-:-:S04]  /*6ee0*/  FFMA.FTZ R62, R69, R3, R16 ;  /* 0x00000003453e7223 */ /* 0x001fc80000010010 */
[----:B------:R-:W-:Y:S01]  /*6ef0*/  FADD.FTZ R73, R13, R62 ;  /* 0x0000003e0d497221 */ /* 0x000fe20000010000 */
[----:B------:R-:W-:-:S01]  /*6f00*/  FFMA.FTZ R62, R63, UR42, -R64 ;  /* 0x0000002a3f3e7c23 */ /* 0x000fc20008010840 */
[----:B------:R-:W-:Y:S01]  /*6f10*/  FFMA.FTZ R63, R66, UR42, -R64 ;  /* 0x0000002a423f7c23 */ /* 0x000fe20008010840 */
[----:B------:R-:W0:Y:S08]  /*6f20*/  MUFU.EX2 R68, R68 ;  /* 0x0000004400447308 */ /* 0x000e300000000800 */
[----:B------:R-:W2:Y:S01]  /*6f30*/  MUFU.EX2 R27, R27 ;  /* 0x0000001b001b7308 */ /* 0x000ea20000000800 */
[----:B-1----:R-:W-:-:S07]  /*6f40*/  FFMA.FTZ R3, R54, R2, R21 ;  /* 0x0000000236037223 */ /* 0x002fce0000010015 */
[----:B------:R-:W1:Y:S01]  /*6f50*/  MUFU.EX2 R30, R30 ;  /* 0x0000001e001e7308 */ /* 0x000e620000000800 */
[----:B0-----:R-:W-:-:S07]  /*6f60*/  FADD.FTZ R2, R68, R3 ;  /* 0x0000000344027221 */ /* 0x001fce0000010000 */
[----:B------:R-:W0:Y:S01]  /*6f70*/  MUFU.EX2 R31, R31 ;  /* 0x0000001f001f7308 */ /* 0x000e220000000800 */
[----:B--2---:R-:W-:-:S07]  /*6f80*/  FADD.FTZ R3, R27, R2 ;  /* 0x000000021b037221 */ /* 0x004fce0000010000 */
[----:B------:R-:W2:Y:S01]  /*6f90*/  MUFU.EX2 R34, R34 ;  /* 0x0000002200227308 */ /* 0x000ea20000000800 */
[----:B-1----:R-:W-:-:S07]  /*6fa0*/  FADD.FTZ R2, R30, R3 ;  /* 0x000000031e027221 */ /* 0x002fce0000010000 */
[----:B------:R1:W-:Y:S01]  /*6fb0*/  MUFU.EX2 R10, R72 ;  /* 0x00000048000a7308 */ /* 0x0003e20000000800 */
[----:B0-----:R-:W-:-:S07]  /*6fc0*/  FADD.FTZ R3, R31, R2 ;  /* 0x000000021f037221 */ /* 0x001fce0000010000 */
[----:B------:R-:W0:Y:S01]  /*6fd0*/  MUFU.EX2 R35, R35 ;  /* 0x0000002300237308 */ /* 0x000e220000000800 */
[----:B-1----:R-:W-:-:S01]  /*6fe0*/  FADD.FTZ R72, R18, R73 ;  /* 0x0000004912487221 */ /* 0x002fc20000010000 */
[----:B--2---:R-:W-:-:S03]  /*6ff0*/  FADD.FTZ R2, R34, R3 ;  /* 0x0000000322027221 */ /* 0x004fc60000010000 */
[----:B------:R-:W-:-:S03]  /*7000*/  FADD.FTZ R73, R19, R72 ;  /* 0x0000004813497221 */ /* 0x000fc60000010000 */
[----:B------:R-:W1:Y:S01]  /*7010*/  MUFU.EX2 R38, R38 ;  /* 0x0000002600267308 */ /* 0x000e620000000800 */
[----:B------:R-:W-:-:S04]  /*7020*/  FADD.FTZ R66, R20, R73 ;  /* 0x0000004914427221 */ /* 0x000fc80000010000 */
[----:B------:R-:W-:Y:S01]  /*7030*/  FADD.FTZ R73, R23, R66 ;  /* 0x0000004217497221 */ /* 0x000fe20000010000 */
[----:B------:R-:W-:-:S01]  /*7040*/  FFMA.FTZ R66, R67, UR42, -R64 ;  /* 0x0000002a43427c23 */ /* 0x000fc20008010840 */
[----:B------:R-:W-:Y:S01]  /*7050*/  FFMA.FTZ R67, R70, UR42, -R64 ;  /* 0x0000002a46437c23 */ /* 0x000fe20008010840 */
[----:B------:R-:W2:Y:S01]  /*7060*/  MUFU.EX2 R39, R39 ;  /* 0x0000002700277308 */ /* 0x000ea20000000800 */
[----:B------:R-:W-:-:S01]  /*7070*/  FADD.FTZ R72, R22, R73 ;  /* 0x0000004916487221 */ /* 0x000fc20000010000 */
[----:B0-----:R-:W-:-:S03]  /*7080*/  FADD.FTZ R3, R35, R2 ;  /* 0x0000000223037221 */ /* 0x001fc60000010000 */
[----:B------:R-:W-:-:S03]  /*7090*/  FADD.FTZ R73, R25, R72 ;  /* 0x0000004819497221 */ /* 0x000fc60000010000 */
[----:B------:R-:W0:Y:S01]  /*70a0*/  MUFU.EX2 R42, R42 ;  /* 0x0000002a002a7308 */ /* 0x000e220000000800 */
[----:B-1----:R-:W-:-:S01]  /*70b0*/  FADD.FTZ R2, R38, R3 ;  /* 0x0000000326027221 */ /* 0x002fc20000010000 */
[----:B------:R-:W-:-:S04]  /*70c0*/  FADD.FTZ R70, R24, R73 ;  /* 0x0000004918467221 */ /* 0x000fc80000010000 */
[----:B------:R-:W-:Y:S01]  /*70d0*/  FADD.FTZ R73, R29, R70 ;  /* 0x000000461d497221 */ /* 0x000fe20000010000 */
[----:B------:R-:W-:-:S01]  /*70e0*/  FFMA.FTZ R70, R71, UR42, -R64 ;  /* 0x0000002a47467c23 */ /* 0x000fc20008010840 */
[----:B------:R-:W1:Y:S01]  /*70f0*/  MUFU.EX2 R43, R43 ;  /* 0x0000002b002b7308 */ /* 0x000e620000000800 */
[----:B--2---:R-:W-:-:S01]  /*7100*/  FADD.FTZ R3, R39, R2 ;  /* 0x0000000227037221 */ /* 0x004fc20000010000 */
[----:B------:R-:W-:Y:S01]  /*7110*/  FADD.FTZ R72, R26, R73 ;  /* 0x000000491a487221 */ /* 0x000fe20000010000 */
[----:B------:R-:W-:-:S03]  /*7120*/  FFMA.FTZ R71, R74, UR42, -R64 ;  /* 0x0000002a4a477c23 */ /* 0x000fc60008010840 */
[----:B------:R-:W-:Y:S02]  /*7130*/  FADD.FTZ R73, R33, R72 ;  /* 0x0000004821497221 */ /* 0x000fe40000010000 */
[----:B------:R-:W2:Y:S01]  /*7140*/  MUFU.EX2 R46, R46 ;  /* 0x0000002e002e7308 */ /* 0x000ea20000000800 */
[----:B0-----:R-:W-:-:S01]  /*7150*/  FADD.FTZ R2, R42, R3 ;  /* 0x000000032a027221 */ /* 0x001fc20000010000 */
[----:B------:R-:W-:-:S04]  /*7160*/  FADD.FTZ R72, R28, R73 ;  /* 0x000000491c487221 */ /* 0x000fc80000010000 */
[----:B------:R-:W-:Y:S01]  /*7170*/  FADD.FTZ R73, R37, R72 ;  /* 0x0000004825497221 */ /* 0x000fe20000010000 */
[----:B------:R-:W-:-:S01]  /*7180*/  FFMA.FTZ R72, R75, UR42, -R64 ;  /* 0x0000002a4b487c23 */ /* 0x000fc20008010840 */
[----:B------:R-:W0:Y:S01]  /*7190*/  MUFU.EX2 R47, R47 ;  /* 0x0000002f002f7308 */ /* 0x000e220000000800 */
[----:B-1----:R-:W-:-:S07]  /*71a0*/  FADD.FTZ R3, R43, R2 ;  /* 0x000000022b037221 */ /* 0x002fce0000010000 */
[----:B------:R-:W1:Y:S01]  /*71b0*/  MUFU.EX2 R50, R50 ;  /* 0x0000003200327308 */ /* 0x000e620000000800 */
[----:B--2---:R-:W-:-:S07]  /*71c0*/  FADD.FTZ R2, R46, R3 ;  /* 0x000000032e027221 */ /* 0x004fce0000010000 */
[----:B------:R-:W2:Y:S01]  /*71d0*/  MUFU.EX2 R51, R51 ;  /* 0x0000003300337308 */ /* 0x000ea20000000800 */
[----:B0-----:R-:W-:-:S01]  /*71e0*/  FADD.FTZ R3, R47, R2 ;  /* 0x000000022f037221 */ /* 0x001fc20000010000 */
[----:B------:R-:W-:Y:S01]  /*71f0*/  FADD.FTZ R2, R32, R73 ;  /* 0x0000004920027221 */ /* 0x000fe20000010000 */
[----:B------:R-:W-:-:S05]  /*7200*/  FFMA.FTZ R73, R78, UR42, -R64 ;  /* 0x0000002a4e497c23 */ /* 0x000fca0008010840 */
[----:B------:R-:W0:Y:S01]  /*7210*/  MUFU.EX2 R55, R55 ;  /* 0x0000003700377308 */ /* 0x000e220000000800 */
[----:B-1----:R-:W-:-:S04]  /*7220*/  FADD.FTZ R3, R50, R3 ;  /* 0x0000000332037221 */ /* 0x002fc80000010000 */
[----:B------:R-:W-:Y:S01]  /*7230*/  FADD.FTZ R74, R10, R3 ;  /* 0x000000030a4a7221 */ /* 0x000fe20000010000 */
[----:B------:R-:W-:-:S02]  /*7240*/  FADD.FTZ R3, R41, R2 ;  /* 0x0000000229037221 */ /* 0x000fc40000010000 */
[----:B------:R-:W1:Y:S01]  /*7250*/  MUFU.EX2 R58, R58 ;  /* 0x0000003a003a7308 */ /* 0x000e620000000800 */
[----:B--2---:R-:W-:-:S01]  /*7260*/  FADD.FTZ R74, R51, R74 ;  /* 0x0000004a334a7221 */ /* 0x004fc20000010000 */
[----:B------:R-:W-:-:S04]  /*7270*/  FADD.FTZ R2, R36, R3 ;  /* 0x0000000324027221 */ /* 0x000fc80000010000 */
[----:B------:R-:W-:Y:S02]  /*7280*/  FADD.FTZ R75, R45, R2 ;  /* 0x000000022d4b7221 */ /* 0x000fe40000010000 */
[----:B------:R-:W2:Y:S01]  /*7290*/  MUFU.EX2 R59, R59 ;  /* 0x0000003b003b7308 */ /* 0x000ea20000000800 */
[----:B0-----:R-:W-:-:S01]  /*72a0*/  FADD.FTZ R3, R55, R74 ;  /* 0x0000004a37037221 */ /* 0x001fc20000010000 */
[----:B------:R-:W-:Y:S01]  /*72b0*/  FADD.FTZ R76, R14, R75 ;  /* 0x0000004b0e4c7221 */ /* 0x000fe20000010000 */
[----:B------:R-:W-:-:S01]  /*72c0*/  FFMA.FTZ R74, R79, UR42, -R64 ;  /* 0x0000002a4f4a7c23 */ /* 0x000fc20008010840 */
[----:B------:R-:W-:Y:S02]  /*72d0*/  FFMA.FTZ R75, R82, UR42, -R64 ;  /* 0x0000002a524b7c23 */ /* 0x000fe40008010840 */
[----:B------:R-:W-:-:S02]  /*72e0*/  FADD.FTZ R77, R15, R76 ;  /* 0x0000004c0f4d7221 */ /* 0x000fc40000010000 */
        /* <DEDUP_REMOVED lines=53> */
.L_x_11814:
[----:B------:R-:W-:Y:S01]  /*7640*/  UIADD3 UR10, UR15, 0x17060, URZ ;  /* 0x000170600f0a7890 */ /* 0x000fe2000fffe03f */
[----:B------:R-:W-:Y:S01]  /*7650*/  ISETP.GT.AND P1, PT, R11, UR23, PT ;  /* 0x000000170b007c0c */ /* 0x000fe2000bf24270 */
        /* <DEDUP_REMOVED lines=88> */
.L_x_11796:
[----:B------:R-:W0:Y:S01]  /*7be0*/  S2UR UR10, SR_CTAID.X ;  /* 0x00000000000a79c3 */ /* 0x000e220000002500 */
[----:B------:R-:W-:Y:S01]  /*7bf0*/  IADD3 R4, -R4, 0x1, RZ ;  /* 0x0000000104047810 */ /* 0x000fe20007ffe1ff */
[----:B------:R-:W-:Y:S02]  /*7c00*/  UISETP.NE.AND UP1, UPT, UR43, URZ, UPT ;  /* 0x0000003f2b00728c */ /* 0x000fe4000bf25270 */
[----:B------:R-:W-:Y:S02]  /*7c10*/  UISETP.NE.AND UP0, UPT, UR46, URZ, UPT ;  /* 0x0000003f2e00728c */ /* 0x000fe4000bf05270 */
[----:B------:R-:W-:Y:S01]  /*7c20*/  IMAD R4, R17, UR24, R4 ;  /* 0x0000001811047c24 */ /* 0x000fe2000f8e0204 */
[----:B------:R-:W-:-:S03]  /*7c30*/  UMOV UR14, 0xc0 ;  /* 0x000000c0000e7882 */ /* 0x000fc60000000000 */
[----:B------:R-:W-:Y:S02]  /*7c40*/  PLOP3.LUT P1, PT, PT, PT, UP0, 0x40, 0x0 ;  /* 0x000000000000781c */ /* 0x000fe40003f2e808 */
[----:B------:R-:W-:Y:S01]  /*7c50*/  R2UR UR15, R4 ;  /* 0x00000000040f72ca */ /* 0x000fe200000e0000 */
[----:B------:R-:W-:Y:S01]  /*7c60*/  @UP1 ULDC UR16, c[0x0][0x450] ;  /* 0x0001140000101ab9 */ /* 0x000fe20000000800 */
[----:B0-----:R-:W-:-:S03]  /*7c70*/  UIMAD UR14, UR10, UR14, 0xbf ;  /* 0x000000bf0a0e74a4 */ /* 0x001fc6000f8e020e */
        /* <DEDUP_REMOVED lines=18> */
.L_x_11817:
[----:B------:R-:W-:Y:S02]  /*7da0*/  ULDC UR16, c[0x0][0x9e4] ;  /* 0x0002790000107ab9 */ /* 0x000fe40000000800 */
[----:B------:R-:W-:-:S11]  /*7db0*/  UISETP.NE.AND UP0, UPT, UR16, 0x1, UPT ;  /* 0x000000011000788c */ /* 0x000fd6000bf05270 */
[----:B------:R-:W-:Y:S02]  /*7dc0*/  @UP0 ULDC.64 UR18, c[0x0][0x9e8] ;  /* 0x00027a0000120ab9 */ /* 0x000fe40000000a00 */
[----:B------:R-:W-:-:S04]  /*7dd0*/  UIMAD.WIDE.U32 UR10, UR14, UR18, URZ ;  /* 0x000000120e0a72a5 */ /* 0x000fc8000f8e003f */
[----:B------:R-:W-:-:S12]  /*7de0*/  @UP0 USHF.R.U32.HI UR14, URZ, UR19, UR11 ;  /* 0x000000133f0e0299 */ /* 0x000fd8000801160b */
.L_x_11818:
[----:B------:R-:W-:-:S04]  /*7df0*/  UIMAD UR14, UR14, UR16, URZ ;  /* 0x000000100e0e72a4 */ /* 0x000fc8000f8e023f */
[----:B------:R-:W-:-:S04]  /*7e00*/  UISETP.LT.AND UP0, UPT, UR15, UR14, UPT ;  /* 0x0000000e0f00728c */ /* 0x000fc8000bf01270 */
[----:B------:R-:W-:-:S12]  /*7e10*/  USEL UR15, UR15, UR14, !UP0 ;  /* 0x0000000e0f0f7287 */ /* 0x000fd8000c000000 */
.L_x_11816:
        /* <DEDUP_REMOVED lines=12> */
.L_x_11830:
[----:B------:R-:W-:-:S04]  /*7ee0*/  UIADD3 UR4, UR23, 0x1, URZ ;  /* 0x0000000117047890 */ /* 0x000fc8000fffe03f */
[----:B------:R-:W-:-:S04]  /*7ef0*/  UISETP.NE.AND UP0, UPT, UR4, 0x2, UPT ;  /* 0x000000020400788c */ /* 0x000fc8000bf05270 */
[----:B------:R-:W-:Y:S02]  /*7f00*/  USEL UR10, URZ, 0x1, UP0 ;  /* 0x000000013f0a7887 */ /* 0x000fe40008000000 */
[----:B------:R-:W-:Y:S02]  /*7f10*/  USEL UR7, UR4, URZ, UP0 ;  /* 0x0000003f04077287 */ /* 0x000fe40008000000 */
[----:B------:R-:W-:Y:S01]  /*7f20*/  ULOP3.LUT UR4, UR22, UR10, URZ, 0x3c, !UPT ;  /* 0x0000000a16047292 */ /* 0x000fe2000f8e3c3f */
[----:B------:R-:W-:Y:S11]  /*7f30*/  @!P0 BRA `(.L_x_11820) ;  /* 0x0000000000048947 */ /* 0x000ff60003800000 */
[----:B------:R-:W-:Y:S01]  /*7f40*/  BPT.TRAP 0x1 ;  /* 0x000000040000795c */ /* 0x000fe20000300000 */
.L_x_11820:
[----:B------:R-:W-:Y:S01]  /*7f50*/  ULEA UR10, UR7, UR45, 0x3 ;  /* 0x0000002d070a7291 */ /* 0x000fe2000f8e183f */
[----:B------:R-:W-:-:S05]  /*7f60*/  IMAD.U32 R0, RZ, RZ, UR4 ;  /* 0x00000004ff007e24 */ /* 0x000fca000f8e00ff */
[----:B------:R-:W-:-:S04]  /*7f70*/  SHF.L.U32 R0, R0, 0x1f, RZ ;  /* 0x0000001f00007819 */ /* 0x000fc800000006ff */
[----:B------:R0:W1:Y:S01]  /*7f80*/  SYNCS.PHASECHK.TRANS64.TRYWAIT P1, [UR10+0x17030], R0 ;  /* 0x01703000ff0075a7 */ /* 0x000062000802014a */
[----:B------:R-:W-:Y:S05]  /*7f90*/  @!P0 BRA `(.L_x_11821) ;  /* 0x0000000000048947 */ /* 0x000fea0003800000 */
[----:B------:R-:W-:Y:S01]  /*7fa0*/  BPT.TRAP 0x1 ;  /* 0x000000040000795c */ /* 0x000fe20000300000 */
.L_x_11821:
[----:B-1----:R-:W-:Y:S05]  /*7fb0*/  @P1 BRA `(.L_x_11822) ;  /* 0x0000000000081947 */ /* 0x002fea0003800000 */
[----:B------:R-:W1:Y:S02]  /*7fc0*/  SYNCS.PHASECHK.TRANS64.TRYWAIT P1, [UR10+0x17030], R0 ;  /* 0x01703000ff0075a7 */ /* 0x000e64000802014a */
[----:B-1----:R-:W-:Y:S05]  /*7fd0*/  @!P1 BRA `(.L_x_11823) ;  /* 0x000000b400349947 */ /* 0x002fea0003800000 */
.L_x_11822:
        /* <DEDUP_REMOVED lines=19> */
.L_x_11824:
[----:B------:R-:W-:Y:S01]  /*8110*/  ULEA UR15, UR23, UR45, 0x3 ;  /* 0x0000002d170f7291 */ /* 0x000fe2000f8e183f */
[----:B01----:R-:W-:-:S05]  /*8120*/  IMAD.U32 R0, RZ, RZ, UR22 ;  /* 0x00000016ff007e24 */ /* 0x003fca000f8e00ff */
[----:B------:R-:W-:-:S04]  /*8130*/  SHF.L.U32 R0, R0, 0x1f, RZ ;  /* 0x0000001f00007819 */ /* 0x000fc800000006ff */
[----:B------:R0:W1:Y:S01]  /*8140*/  SYNCS.PHASECHK.TRANS64.TRYWAIT P1, [UR15+0x17050], R0 ;  /* 0x01705000ff0075a7 */ /* 0x000062000802014f */
[----:B------:R-:W-:Y:S05]  /*8150*/  @!P0 BRA `(.L_x_11825) ;  /* 0x0000000000048947 */ /* 0x000fea0003800000 */
[----:B------:R-:W-:Y:S01]  /*8160*/  BPT.TRAP 0x1 ;  /* 0x000000040000795c */ /* 0x000fe20000300000 */
.L_x_11825:
[----:B-1----:R-:W-:Y:S05]  /*8170*/  @P1 BRA `(.L_x_11826) ;  /* 0x0000000000081947 */ /* 0x002fea0003800000 */
[----:B------:R-:W1:Y:S02]  /*8180*/  SYNCS.PHASECHK.TRANS64.TRYWAIT P1, [UR15+0x17050], R0 ;  /* 0x01705000ff0075a7 */ /* 0x000e64000802014f */
[----:B-1----:R-:W-:Y:S05]  /*8190*/  @!P1 BRA `(.L_x_11827) ;  /* 0x000000b000dc9947 */ /* 0x002fea0003800000 */
.L_x_11826:
        /* <DEDUP_REMOVED lines=27> */
.L_x_11828:
        /* <DEDUP_REMOVED lines=84> */
[----:B------:R-:W-:Y:S01]  /*8890*/  FMUL.FTZ R16, R9, UR42 ;  /* 0x0000002a09107c20 */ /* 0x000fe20008410000 */
[----:B------:R-:W-:Y:S01]  /*88a0*/  FFMA.FTZ R40, R64, UR42, -R136 ;  /* 0x0000002a40287c23 */ /* 0x000fe20008010888 */
[----:B------:R-:W-:-:S01]  /*88b0*/  FADD.FTZ R9, -R12, R13 ;  /* 0x0000000d0c097221 */ /* 0x000fc20000010100 */
[----:B------:R-:W-:Y:S01]  /*88c0*/  FFMA.FTZ R64, R12, R69, -8 ;  /* 0xc10000000c407423 */ /* 0x000fe20000010045 */
[----:B------:R-:W-:-:S01]  /*88d0*/  FFMA.FTZ R13, R24, UR42, -R136 ;  /* 0x0000002a180d7c23 */ /* 0x000fc20008010888 */
[----:B------:R-:W-:Y:S01]  /*88e0*/  FFMA.FTZ R10, R25, UR42, -R136 ;  /* 0x0000002a190a7c23 */ /* 0x000fe20008010888 */
[----:B------:R-:W-:Y:S01]  /*88f0*/  FMUL.FTZ R9, R9, UR42 ;  /* 0x0000002a09097c20 */ /* 0x000fe20008410000 */
[--C-:B------:R-:W-:Y:S01]  /*8900*/  FFMA.FTZ R26, R26, UR42, -R64.reuse ;  /* 0x0000002a1a1a7c23 */ /* 0x100fe20008010840 */
[----:B------:R-:W-:-:S01]  /*8910*/  FFMA.FTZ R27, R27, UR42, -R64 ;  /* 0x0000002a1b1b7c23 */ /* 0x000fc20008010840 */
[----:B------:R0:W-:Y:S01]  /*8920*/  MUFU.EX2 R4, R16 ;  /* 0x0000001000047308 */ /* 0x0001e20000000800 */
[----:B------:R-:W-:-:S01]  /*8930*/  FFMA.FTZ R14, R28, UR42, -R136 ;  /* 0x0000002a1c0e7c23 */ /* 0x000fc20008010888 */
[--C-:B------:R-:W-:Y:S01]  /*8940*/  FFMA.FTZ R30, R30, UR42, -R64.reuse ;  /* 0x0000002a1e1e7c23 */ /* 0x100fe20008010840 */
[----:B------:R-:W-:-:S01]  /*8950*/  FFMA.FTZ R31, R31, UR42, -R64 ;  /* 0x0000002a1f1f7c23 */ /* 0x000fc20008010840 */
[----:B------:R-:W-:Y:S01]  /*8960*/  FFMA.FTZ R34, R34, UR42, -R64 ;  /* 0x0000002a22227c23 */ /* 0x000fe20008010840 */
        /* <DEDUP_REMOVED lines=45> */
[--C-:B------:R-:W-:Y:S01]  /*8c40*/  FFMA.FTZ R57, R77, UR42, -R136.reuse ;  /* 0x0000002a4d397c23 */ /* 0x100fe20008010888 */
[----:B------:R-:W-:-:S01]  /*8c50*/  FFMA.FTZ R56, R80, UR42, -R136 ;  /* 0x0000002a50387c23 */ /* 0x000fc20008010888 */
[--C-:B------:R-:W-:Y:S01]  /*8c60*/  FFMA.FTZ R61, R81, UR42, -R136.reuse ;  /* 0x0000002a513d7c23 */ /* 0x100fe20008010888 */
[----:B------:R-:W-:-:S01]  /*8c70*/  FFMA.FTZ R60, R84, UR42, -R136 ;  /* 0x0000002a543c7c23 */ /* 0x000fc20008010888 */
[----:B------:R-:W-:Y:S01]  /*8c80*/  FFMA.FTZ R86, R86, UR42, -R64 ;  /* 0x0000002a56567c23 */ /* 0x000fe20008010840 */
[----:B------:R-:W-:-:S01]  /*8c90*/  FFMA.FTZ R65, R85, UR42, -R136 ;  /* 0x0000002a55417c23 */ /* 0x000fc20008010888 */
        /* <DEDUP_REMOVED lines=85> */
[--C-:B------:R-:W-:Y:S01]  /*91f0*/  FFMA.FTZ R75, R83, UR42, -R64.reuse ;  /* 0x0000002a534b7c23 */ /* 0x100fe20008010840 */
[----:B------:R-:W-:-:S05]  /*9200*/  FFMA.FTZ R64, R87, UR42, -R64 ;  /* 0x0000002a57407c23 */ /* 0x000fca0008010840 */
        /* <DEDUP_REMOVED lines=44> */
.L_x_11829:
        /* <DEDUP_REMOVED lines=90> */
.L_x_11819:
        /* <DEDUP_REMOVED lines=10> */
.L_x_11850:
[----:B------:R-:W-:-:S04]  /*9b10*/  UIADD3 UR7, UR23, 0x1, URZ ;  /* 0x0000000117077890 */ /* 0x000fc8000fffe03f */
[----:B------:R-:W-:-:S04]  /*9b20*/  UISETP.NE.AND UP0, UPT, UR7, 0x2, UPT ;  /* 0x000000020700788c */ /* 0x000fc8000bf05270 */
[----:B------:R-:W-:Y:S02]  /*9b30*/  USEL UR4, URZ, 0x1, UP0 ;  /* 0x000000013f047887 */ /* 0x000fe40008000000 */
[----:B------:R-:W-:Y:S02]  /*9b40*/  USEL UR7, UR7, URZ, UP0 ;  /* 0x0000003f07077287 */ /* 0x000fe40008000000 */
[----:B------:R-:W-:Y:S01]  /*9b50*/  ULOP3.LUT UR4, UR22, UR4, URZ, 0x3c, !UPT ;  /* 0x0000000416047292 */ /* 0x000fe2000f8e3c3f */
[----:B------:R-:W-:Y:S11]  /*9b60*/  @!P0 BRA `(.L_x_11832) ;  /* 0x0000000000048947 */ /* 0x000ff60003800000 */
[----:B------:R-:W-:Y:S01]  /*9b70*/  BPT.TRAP 0x1 ;  /* 0x000000040000795c */ /* 0x000fe20000300000 */
.L_x_11832:
[----:B------:R-:W-:Y:S01]  /*9b80*/  ULEA UR21, UR7, UR45, 0x3 ;  /* 0x0000002d07157291 */ /* 0x000fe2000f8e183f */
[----:B------:R-:W-:-:S05]  /*9b90*/  IMAD.U32 R0, RZ, RZ, UR4 ;  /* 0x00000004ff007e24 */ /* 0x000fca000f8e00ff */
[----:B------:R-:W-:-:S04]  /*9ba0*/  SHF.L.U32 R0, R0, 0x1f, RZ ;  /* 0x0000001f00007819 */ /* 0x000fc800000006ff */
[----:B------:R0:W1:Y:S01]  /*9bb0*/  SYNCS.PHASECHK.TRANS64.TRYWAIT P1, [UR21+0x17030], R0 ;  /* 0x01703000ff0075a7 */ /* 0x0000620008020155 */
[----:B------:R-:W-:Y:S05]  /*9bc0*/  @!P0 BRA `(.L_x_11833) ;  /* 0x0000000000048947 */ /* 0x000fea0003800000 */
[----:B------:R-:W-:Y:S01]  /*9bd0*/  BPT.TRAP 0x1 ;  /* 0x000000040000795c */ /* 0x000fe20000300000 */
.L_x_11833:
[----:B-1----:R-:W-:Y:S05]  /*9be0*/  @P1 BRA `(.L_x_11834) ;  /* 0x0000000000081947 */ /* 0x002fea0003800000 */
[----:B------:R-:W1:Y:S02]  /*9bf0*/  SYNCS.PHASECHK.TRANS64.TRYWAIT P1, [UR21+0x17030], R0 ;  /* 0x01703000ff0075a7 */ /* 0x000e640008020155 */
[----:B-1----:R-:W-:Y:S05]  /*9c00*/  @!P1 BRA `(.L_x_11835) ;  /* 0x0000009800589947 */ /* 0x002fea0003800000 */
.L_x_11834:
        /* <DEDUP_REMOVED lines=19> */
.L_x_11836:
[----:B------:R-:W-:Y:S01]  /*9d40*/  ULEA UR15, UR23, UR45, 0x3 ;  /* 0x0000002d170f7291 */ /* 0x000fe2000f8e183f */
[----:B01----:R-:W-:-:S05]  /*9d50*/  IMAD.U32 R0, RZ, RZ, UR22 ;  /* 0x00000016ff007e24 */ /* 0x003fca000f8e00ff */
[----:B------:R-:W-:-:S04]  /*9d60*/  SHF.L.U32 R0, R0, 0x1f, RZ ;  /* 0x0000001f00007819 */ /* 0x000fc800000006ff */
[----:B------:R0:W1:Y:S01]  /*9d70*/  SYNCS.PHASECHK.TRANS64.TRYWAIT P1, [UR15+0x17050], R0 ;  /* 0x01705000ff0075a7 */ /* 0x000062000802014f */
[----:B------:R-:W-:Y:S05]  /*9d80*/  @!P0 BRA `(.L_x_11837) ;  /* 0x0000000000048947 */ /* 0x000fea0003800000 */
[----:B------:R-:W-:Y:S01]  /*9d90*/  BPT.TRAP 0x1 ;  /* 0x000000040000795c */ /* 0x000fe20000300000 */
.L_x_11837:
[----:B-1----:R-:W-:Y:S05]  /*9da0*/  @P1 BRA `(.L_x_11838) ;  /* 0x0000000000081947 */ /* 0x002fea0003800000 */
[----:B------:R-:W1:Y:S02]  /*9db0*/  SYNCS.PHASECHK.TRANS64.TRYWAIT P1, [UR15+0x17050], R0 ;  /* 0x01705000ff0075a7 */ /* 0x000e64000802014f */
[----:B-1----:R-:W-:Y:S05]  /*9dc0*/  @!P1 BRA `(.L_x_11839) ;  /* 0x0000009800009947 */ /* 0x002fea0003800000 */
.L_x_11838:
        /* <DEDUP_REMOVED lines=27> */
.L_x_11840:
[----:B------:R-:W-:Y:S01]  /*9f80*/  UISETP.NE.AND UP1, UPT, UR43, URZ, UPT ;  /* 0x0000003f2b00728c */ /* 0x000fe2000bf25270 */
[----:B------:R-:W-:Y:S01]  /*9f90*/  IMAD.MOV.U32 R10, RZ, RZ, R8 ;  /* 0x000000ffff0a7224 */ /* 0x000fe200078e0008 */
[----:B------:R-:W-:Y:S02]  /*9fa0*/  UISETP.NE.AND UP0, UPT, UR46, URZ, UPT ;  /* 0x0000003f2e00728c */ /* 0x000fe4000bf05270 */
[----:B------:R-:W-:Y:S02]  /*9fb0*/  UIADD3 UR21, UR21, 0x17040, URZ ;  /* 0x0001704015157890 */ /* 0x000fe4000fffe03f */
[----:B------:R-:W-:Y:S02]  /*9fc0*/  PLOP3.LUT P1, PT, PT, PT, UP1, 0x80, 0x0 ;  /* 0x000000000000781c */ /* 0x000fe40003f2f018 */
[----:B------:R-:W-:Y:S01]  /*9fd0*/  PLOP3.LUT P2, PT, PT, PT, UP1, 0x80, 0x0 ;  /* 0x000000000000781c */ /* 0x000fe20003f4f018 */
[----:B------:R-:W-:Y:S02]  /*9fe0*/  UPRMT UR21, UR5, 0x654, UR21 ;  /* 0x0000065405157896 */ /* 0x000fe40008000015 */
[----:B------:R-:W-:-:S07]  /*9ff0*/  @UP1 ULDC UR10, c[0x0][0x44c] ;  /* 0x00011300000a1ab9 */ /* 0x000fce0000000800 */
[----:B------:R-:W-:Y:S01]  /*a000*/  SYNCS.ARRIVE.TRANS64.RED.A1T0 RZ, [UR21], RZ ;  /* 0x000000ffffff79a7 */ /* 0x000fe20008100415 */
[----:B01----:R-:W-:Y:S01]  /*a010*/  @P1 IMAD.HI.U32 R0, R8, UR10, RZ ;  /* 0x0000000a08001c27 */ /* 0x003fe2000f8e00ff */
[----:B------:R-:W-:Y:S01]  /*a020*/  @UP1 ULDC UR10, c[0x0][0x450] ;  /* 0x00011400000a1ab9 */ /* 0x000fe20000000800 */
[----:B------:R-:W-:-:S03]  /*a030*/  PLOP3.LUT P1, PT, PT, PT, UP0, 0x40, 0x0 ;  /* 0x000000000000781c */ /* 0x000fc60003f2e808 */
        /* <DEDUP_REMOVED lines=25> */
.L_x_11843:
[----:B------:R-:W-:-:S05]  /*a1d0*/  IMAD.U32 R18, RZ, RZ, UR24 ;  /* 0x00000018ff127e24 */ /* 0x000fca000f8e00ff */
[----:B------:R-:W-:-:S13]  /*a1e0*/  ISETP.NE.AND P1, PT, R18, 0x1, PT ;  /* 0x000000011200780c */ /* 0x000fda0003f25270 */
[----:B------:R-:W0:Y:S02]  /*a1f0*/  @P1 LDC.64 R20, c[0x0][0x9e8] ;  /* 0x00027a00ff141b82 */ /* 0x000e240000000a00 */
[----:B0-----:R-:W-:-:S05]  /*a200*/  @P1 IMAD.HI.U32 R16, R15, R20, RZ ;  /* 0x000000140f101227 */ /* 0x001fca00078e00ff */
[----:B------:R-:W-:-:S07]  /*a210*/  @P1 SHF.R.U32.HI R15, RZ, R21, R16 ;  /* 0x00000015ff0f1219 */ /* 0x000fce0000011610 */
.L_x_11844:
[----:B------:R-:W-:Y:S05]  /*a220*/  BSYNC B0 ;  /* 0x0000000000007941 */ /* 0x000fea0003800000 */
.L_x_11842:
[----:B------:R-:W-:-:S04]  /*a230*/  IMAD R16, R15, R18, -R0 ;  /* 0x000000120f107224 */ /* 0x000fc800078e0a00 */
[----:B------:R-:W-:-:S05]  /*a240*/  IMAD R15, R5, -0x2, R16 ;  /* 0xfffffffe050f7824 */ /* 0x000fca00078e0210 */
[----:B------:R-:W-:Y:S02]  /*a250*/  VIADDMNMX R14, R15, R18, R14, PT ;  /* 0x000000120f0e7246 */ /* 0x000fe4000380010e */
[----:B------:R-:W-:-:S07]  /*a260*/  VIMNMX R12, R12, R15, !PT ;  /* 0x0000000f0c0c7248 */ /* 0x000fce0007fe0100 */
.L_x_11841:
        /* <DEDUP_REMOVED lines=116> */
.L_x_11847:
[----:B------:R-:W-:-:S05]  /*a9b0*/  IMAD.U32 R10, RZ, RZ, UR24 ;  /* 0x00000018ff0a7e24 */ /* 0x000fca000f8e00ff */
[----:B------:R-:W-:-:S13]  /*a9c0*/  ISETP.NE.AND P2, PT, R10, 0x1, PT ;  /* 0x000000010a00780c */ /* 0x000fda0003f45270 */
[----:B------:R-:W0:Y:S02]  /*a9d0*/  @P2 LDC.64 R12, c[0x0][0x9e8] ;  /* 0x00027a00ff0c2b82 */ /* 0x000e240000000a00 */
[----:B0-----:R-:W-:-:S05]  /*a9e0*/  @P2 IMAD.HI.U32 R12, R19, R12, RZ ;  /* 0x0000000c130c2227 */ /* 0x001fca00078e00ff */
[----:B------:R-:W-:-:S07]  /*a9f0*/  @P2 SHF.R.U32.HI R19, RZ, R13, R12 ;  /* 0x0000000dff132219 */ /* 0x000fce000001160c */
.L_x_11848:
[----:B------:R-:W-:Y:S05]  /*aa00*/  BSYNC B0 ;  /* 0x0000000000007941 */ /* 0x000fea0003800000 */
.L_x_11846:
[----:B------:R-:W-:-:S04]  /*aa10*/  IMAD R0, R19, R10, -R0 ;  /* 0x0000000a13007224 */ /* 0x000fc800078e0a00 */
[----:B------:R-:W-:-:S05]  /*aa20*/  IMAD R13, R5, -0x2, R0 ;  /* 0xfffffffe050d7824 */ /* 0x000fca00078e0200 */
[----:B------:R-:W-:Y:S02]  /*aa30*/  VIADDMNMX R16, R13, R10, R16, PT ;  /* 0x0000000a0d107246 */ /* 0x000fe40003800110 */
[----:B------:R-:W-:-:S07]  /*aa40*/  VIMNMX R14, R14, R13, !PT ;  /* 0x0000000d0e0e7248 */ /* 0x000fce0007fe0100 */
.L_x_11845:
        /* <DEDUP_REMOVED lines=65> */
[----:B------:R-:W-:Y:S01]  /*ae60*/  FSEL R43, R43, -INF , !P2 ;  /* 0xff8000002b2b7808 */ /* 0x000fe20005000000 */
[----:B------:R-:W0:Y:S01]  /*ae70*/  SHFL.BFLY PT, R13, R10, 0x2, 0x1f ;  /* 0x0c401f000a0d7f89 */ /* 0x000e2200000e0000 */
[----:B------:R-:W-:-:S02]  /*ae80*/  ISETP.GT.AND P2, PT, R14, 0x30, P1 ;  /* 0x000000300e00780c */ /* 0x000fc40000f44270 */
[----:B------:R-:W-:Y:S02]  /*ae90*/  FSEL R46, R46, -INF , !P3 ;  /* 0xff8000002e2e7808 */ /* 0x000fe40005800000 */
[----:B------:R-:W-:Y:S02]  /*aea0*/  ISETP.LT.OR P4, PT, R16, 0x2a, P4 ;  /* 0x0000002a1000780c */ /* 0x000fe40002781670 */
[----:B------:R-:W-:Y:S02]  /*aeb0*/  ISETP.GT.AND P3, PT, R14, 0x31, P1 ;  /* 0x000000310e00780c */ /* 0x000fe40000f64270 */
[----:B------:R-:W-:Y:S02]  /*aec0*/  ISETP.LT.OR P2, PT, R16, 0x31, P2 ;  /* 0x000000311000780c */ /* 0x000fe40001741670 */
[----:B------:R-:W-:Y:S02]  /*aed0*/  FSEL R47, R47, -INF , !P4 ;  /* 0xff8000002f2f7808 */ /* 0x000fe40006000000 */
[----:B------:R-:W-:-:S02]  /*aee0*/  ISETP.GT.AND P5, PT, R14, 0x38, P1 ;  /* 0x000000380e00780c */ /* 0x000fc40000fa4270 */
[----:B------:R-:W-:Y:S02]  /*aef0*/  FSEL R50, R50, -INF , !P2 ;  /* 0xff80000032327808 */ /* 0x000fe40005000000 */
[----:B------:R-:W-:Y:S02]  /*af00*/  ISETP.LT.OR P3, PT, R16, 0x32, P3 ;  /* 0x000000321000780c */ /* 0x000fe40001f61670 */
[----:B------:R-:W-:Y:S02]  /*af10*/  ISETP.GT.AND P4, PT, R14, 0x39, P1 ;  /* 0x000000390e00780c */ /* 0x000fe40000f84270 */
[----:B------:R-:W-:Y:S02]  /*af20*/  ISETP.LT.OR P5, PT, R16, 0x39, P5 ;  /* 0x000000391000780c */ /* 0x000fe40002fa1670 */
[----:B------:R-:W-:Y:S02]  /*af30*/  FSEL R51, R51, -INF , !P3 ;  /* 0xff80000033337808 */ /* 0x000fe40005800000 */
[----:B0-----:R-:W-:-:S02]  /*af40*/  FMNMX.FTZ R13, R10, R13, !PT ;  /* 0x0000000d0a0d7209 */ /* 0x001fc40007810000 */
[----:B------:R-:W-:Y:S02]  /*af50*/  ISETP.GT.AND P2, PT, R14, 0x40, P1 ;  /* 0x000000400e00780c */ /* 0x000fe40000f44270 */
[----:B------:R-:W-:Y:S01]  /*af60*/  FSEL R54, R54, -INF , !P5 ;  /* 0xff80000036367808 */ /* 0x000fe20006800000 */
[----:B------:R-:W0:Y:S01]  /*af70*/  SHFL.BFLY PT, R0, R13, 0x1, 0x1f ;  /* 0x0c201f000d007f89 */ /* 0x000e2200000e0000 */
[----:B------:R-:W-:Y:S02]  /*af80*/  ISETP.LT.OR P4, PT, R16, 0x3a, P4 ;  /* 0x0000003a1000780c */ /* 0x000fe40002781670 */
[----:B------:R-:W-:Y:S02]  /*af90*/  ISETP.GT.AND P3, PT, R14, 0x41, P1 ;  /* 0x000000410e00780c */ /* 0x000fe40000f64270 */
[----:B------:R-:W-:Y:S02]  /*afa0*/  ISETP.LT.OR P2, PT, R16, 0x41, P2 ;  /* 0x000000411000780c */ /* 0x000fe40001741670 */
[----:B------:R-:W-:-:S02]  /*afb0*/  FSEL R55, R55, -INF , !P4 ;  /* 0xff80000037377808 */ /* 0x000fc40006000000 */
[----:B------:R-:W-:Y:S02]  /*afc0*/  ISETP.GT.AND P5, PT, R14, 0x48, P1 ;  /* 0x000000480e00780c */ /* 0x000fe40000fa4270 */
[----:B------:R-:W-:Y:S02]  /*afd0*/  FSEL R58, R58, -INF , !P2 ;  /* 0xff8000003a3a7808 */ /* 0x000fe40005000000 */
[----:B------:R-:W-:Y:S02]  /*afe0*/  ISETP.LT.OR P3, PT, R16, 0x42, P3 ;  /* 0x000000421000780c */ /* 0x000fe40001f61670 */
[----:B------:R-:W-:Y:S02]  /*aff0*/  ISETP.GT.AND P4, PT, R14, 0x49, P1 ;  /* 0x000000490e00780c */ /* 0x000fe40000f84270 */
[----:B------:R-:W-:Y:S02]  /*b000*/  ISETP.LT.OR P5, PT, R16, 0x49, P5 ;  /* 0x000000491000780c */ /* 0x000fe40002fa1670 */
[----:B------:R-:W-:-:S02]  /*b010*/  FSEL R59, R59, -INF , !P3 ;  /* 0xff8000003b3b7808 */ /* 0x000fc40005800000 */
[----:B------:R-:W-:Y:S02]  /*b020*/  ISETP.GT.AND P2, PT, R14, 0x50, P1 ;  /* 0x000000500e00780c */ /* 0x000fe40000f44270 */
[----:B------:R-:W-:Y:S02]  /*b030*/  FSEL R62, R62, -INF , !P5 ;  /* 0xff8000003e3e7808 */ /* 0x000fe40006800000 */
[----:B0-----:R-:W-:Y:S02]  /*b040*/  FMNMX.FTZ R0, R13, R0, !PT ;  /* 0x000000000d007209 */ /* 0x001fe40007810000 */
[----:B------:R-:W-:Y:S02]  /*b050*/  ISETP.LT.OR P4, PT, R16, 0x4a, P4 ;  /* 0x0000004a1000780c */ /* 0x000fe40002781670 */
[C---:B------:R-:W-:Y:S01]  /*b060*/  FSETP.NEU.FTZ.AND P6, PT, R0.reuse, -INF , PT ;  /* 0xff8000000000780b */ /* 0x040fe20003fdd000 */
[----:B------:R-:W-:-:S01]  /*b070*/  FFMA.FTZ R12, R0, R19, -8 ;  /* 0xc1000000000c7423 */ /* 0x000fc20000010013 */
[----:B------:R-:W-:-:S02]  /*b080*/  ISETP.GT.AND P3, PT, R14, 0x51, P1 ;  /* 0x000000510e00780c */ /* 0x000fc40000f64270 */
[----:B------:R-:W-:Y:S02]  /*b090*/  ISETP.LT.OR P2, PT, R16, 0x51, P2 ;  /* 0x000000511000780c */ /* 0x000fe40001741670 */
[----:B------:R-:W-:Y:S02]  /*b0a0*/  FSEL R10, R12, RZ, P6 ;  /* 0x000000ff0c0a7208 */ /* 0x000fe40003000000 */
[----:B------:R-:W-:Y:S02]  /*b0b0*/  FMNMX.FTZ R12, R26, R9, !PT ;  /* 0x000000091a0c7209 */ /* 0x000fe40007810000 */
        /* <DEDUP_REMOVED lines=9> */
[----:B------:R-:W-:-:S01]  /*b150*/  FFMA.FTZ R15, R28, UR42, -R10 ;  /* 0x0000002a1c0f7c23 */ /* 0x000fc2000801080a */
[----:B------:R-:W-:Y:S01]  /*b160*/  FMNMX.FTZ R23, R31, R12, !PT ;  /* 0x0000000c1f177209 */ /* 0x000fe20007810000 */
[----:B------:R-:W-:-:S01]  /*b170*/  FFMA.FTZ R28, R41, UR42, -R10 ;  /* 0x0000002a291c7c23 */ /* 0x000fc2000801080a */
[----:B------:R-:W-:Y:S01]  /*b180*/  FSEL R66, R66, -INF , !P2 ;  /* 0xff80000042427808 */ /* 0x000fe20005000000 */
[----:B------:R-:W-:-:S01]  /*b190*/  FFMA.FTZ R19, R32, UR42, -R10 ;  /* 0x0000002a20137c23 */ /* 0x000fc2000801080a */
[----:B------:R-:W-:Y:S01]  /*b1a0*/  FMNMX.FTZ R12, R34, R23, !PT ;  /* 0x00000017220c7209 */ /* 0x000fe20007810000 */
[----:B------:R-:W-:-:S01]  /*b1b0*/  FFMA.FTZ R32, R45, UR42, -R10 ;  /* 0x0000002a2d207c23 */ /* 0x000fc2000801080a */
[----:B------:R-:W-:Y:S01]  /*b1c0*/  ISETP.LT.OR P3, PT, R16, 0x52, P3 ;  /* 0x000000521000780c */ /* 0x000fe20001f61670 */
[----:B------:R-:W-:-:S01]  /*b1d0*/  FFMA.FTZ R21, R36, UR42, -R10 ;  /* 0x0000002a24157c23 */ /* 0x000fc2000801080a */
[----:B------:R-:W-:Y:S01]  /*b1e0*/  FMNMX.FTZ R23, R35, R12, !PT ;  /* 0x0000000c23177209 */ /* 0x000fe20007810000 */
[----:B------:R-:W-:-:S01]  /*b1f0*/  FFMA.FTZ R36, R49, UR42, -R10 ;  /* 0x0000002a31247c23 */ /* 0x000fc2000801080a */
[----:B------:R-:W-:Y:S01]  /*b200*/  ISETP.GT.AND P4, PT, R14, 0x59, P1 ;  /* 0x000000590e00780c */ /* 0x000fe20000f84270 */
[----:B------:R-:W-:-:S01]  /*b210*/  FFMA.FTZ R49, R69, UR42, -R10 ;  /* 0x0000002a45317c23 */ /* 0x000fc2000801080a */
[----:B------:R-:W-:Y:S01]  /*b220*/  FMNMX.FTZ R12, R38, R23, !PT ;  /* 0x00000017260c7209 */ /* 0x000fe20007810000 */
[----:B------:R-:W-:-:S01]  /*b230*/  FFMA.FTZ R23, R40, UR42, -R10 ;  /* 0x0000002a28177c23 */ /* 0x000fc2000801080a */
[----:B------:R-:W-:Y:S01]  /*b240*/  ISETP.LT.OR P5, PT, R16, 0x59, P5 ;  /* 0x000000591000780c */ /* 0x000fe20002fa1670 */
[----:B------:R-:W-:-:S01]  /*b250*/  FFMA.FTZ R40, R53, UR42, -R10 ;  /* 0x0000002a35287c23 */ /* 0x000fc2000801080a */
[----:B------:R-:W-:Y:S01]  /*b260*/  FMNMX.FTZ R25, R39, R12, !PT ;  /* 0x0000000c27197209 */ /* 0x000fe20007810000 */
[----:B------:R-:W-:-:S01]  /*b270*/  FFMA.FTZ R53, R73, UR42, -R10 ;  /* 0x0000002a49357c23 */ /* 0x000fc2000801080a */
[----:B------:R-:W-:Y:S01]  /*b280*/  FSEL R67, R67, -INF , !P3 ;  /* 0xff80000043437808 */ /* 0x000fe20005800000 */
[----:B------:R-:W-:Y:S01]  /*b290*/  IMAD.U32 R73, RZ, RZ, UR42 ;  /* 0x0000002aff497e24 */ /* 0x000fe2000f8e00ff */
[----:B------:R-:W-:Y:S01]  /*b2a0*/  FMNMX.FTZ R12, R42, R25, !PT ;  /* 0x000000192a0c7209 */ /* 0x000fe20007810000 */
[----:B------:R-:W-:-:S01]  /*b2b0*/  FFMA.FTZ R85, R85, UR42, -R10 ;  /* 0x0000002a55557c23 */ /* 0x000fc2000801080a */
[----:B------:R-:W-:Y:S01]  /*b2c0*/  ISETP.GT.AND P2, PT, R14, 0x60, P1 ;  /* 0x000000600e00780c */ /* 0x000fe20000f44270 */
[----:B------:R-:W-:Y:S01]  /*b2d0*/  MUFU.EX2 R18, R18 ;  /* 0x0000001200127308 */ /* 0x000fe20000000800 */
[----:B------:R-:W-:-:S02]  /*b2e0*/  FMNMX.FTZ R25, R43, R12, !PT ;  /* 0x0000000c2b197209 */ /* 0x000fc40007810000 */
[----:B------:R-:W-:Y:S02]  /*b2f0*/  FSEL R70, R70, -INF , !P5 ;  /* 0xff80000046467808 */ /* 0x000fe40006800000 */
[----:B------:R-:W-:Y:S01]  /*b300*/  FMNMX.FTZ R12, R46, R25, !PT ;  /* 0x000000192e0c7209 */ /* 0x000fe20007810000 */
[--C-:B------:R-:W-:Y:S01]  /*b310*/  FFMA.FTZ R25, R44, UR42, -R10.reuse ;  /* 0x0000002a2c197c23 */ /* 0x100fe2000801080a */
[----:B------:R-:W-:Y:S01]  /*b320*/  ISETP.LT.OR P4, PT, R16, 0x5a, P4 ;  /* 0x0000005a1000780c */ /* 0x000fe20002781670 */
[--C-:B------:R-:W-:Y:S01]  /*b330*/  FFMA.FTZ R44, R64, UR42, -R10.reuse ;  /* 0x0000002a402c7c23 */ /* 0x100fe2000801080a */
[----:B------:R-:W-:Y:S01]  /*b340*/  FMNMX.FTZ R29, R47, R12, !PT ;  /* 0x0000000c2f1d7209 */ /* 0x000fe20007810000 */
[----:B------:R-:W-:Y:S01]  /*b350*/  FFMA.FTZ R64, R84, UR42, -R10 ;  /* 0x0000002a54407c23 */ /* 0x000fe2000801080a */
[----:B------:R-:W-:Y:S01]  /*b360*/  ISETP.GT.AND P3, PT, R14, 0x61, P1 ;  /* 0x000000610e00780c */ /* 0x000fe20000f64270 */
[----:B------:R-:W-:Y:S01]  /*b370*/  MUFU.EX2 R13, R13 ;  /* 0x0000000d000d7308 */ /* 0x000fe20000000800 */
[----:B------:R-:W-:-:S02]  /*b380*/  FMNMX.FTZ R12, R50, R29, !PT ;  /* 0x0000001d320c7209 */ /* 0x000fc40007810000 */
[----:B------:R-:W-:Y:S02]  /*b390*/  ISETP.LT.OR P2, PT, R16, 0x61, P2 ;  /* 0x000000611000780c */ /* 0x000fe40001741670 */
[----:B------:R-:W-:Y:S02]  /*b3a0*/  FMNMX.FTZ R29, R51, R12, !PT ;  /* 0x0000000c331d7209 */ /* 0x000fe40007810000 */
[----:B------:R-:W-:Y:S01]  /*b3b0*/  FSEL R71, R71, -INF , !P4 ;  /* 0xff80000047477808 */ /* 0x000fe20006000000 */
[----:B------:R-:W-:Y:S01]  /*b3c0*/  MUFU.EX2 R15, R15 ;  /* 0x0000000f000f7308 */ /* 0x000fe20000000800 */
[----:B------:R-:W-:Y:S01]  /*b3d0*/  FMNMX.FTZ R12, R54, R29, !PT ;  /* 0x0000001d360c7209 */ /* 0x000fe20007810000 */
[--C-:B------:R-:W-:Y:S01]  /*b3e0*/  FFMA.FTZ R29, R48, UR42, -R10.reuse ;  /* 0x0000002a301d7c23 */ /* 0x100fe2000801080a */
[----:B------:R-:W-:Y:S01]  /*b3f0*/  ISETP.GT.AND P5, PT, R14, 0x68, P1 ;  /* 0x000000680e00780c */ /* 0x000fe20000fa4270 */
[----:B------:R-:W-:Y:S01]  /*b400*/  FFMA.FTZ R48, R68, UR42, -R10 ;  /* 0x0000002a44307c23 */ /* 0x000fe2000801080a */
[----:B------:R-:W-:-:S02]  /*b410*/  FMNMX.FTZ R33, R55, R12, !PT ;  /* 0x0000000c37217209 */ /* 0x000fc40007810000 */
[----:B------:R-:W-:Y:S01]  /*b420*/  FSEL R74, R74, -INF , !P2 ;  /* 0xff8000004a4a7808 */ /* 0x000fe20005000000 */
[----:B------:R-:W-:Y:S01]  /*b430*/  MUFU.EX2 R20, R20 ;  /* 0x0000001400147308 */ /* 0x000fe20000000800 */
[----:B------:R-:W-:Y:S02]  /*b440*/  FMNMX.FTZ R12, R58, R33, !PT ;  /* 0x000000213a0c7209 */ /* 0x000fe40007810000 */
[----:B------:R-:W-:Y:S02]  /*b450*/  ISETP.LT.OR P3, PT, R16, 0x62, P3 ;  /* 0x000000621000780c */ /* 0x000fe40001f61670 */
[----:B------:R-:W-:Y:S02]  /*b460*/  FMNMX.FTZ R33, R59, R12, !PT ;  /* 0x0000000c3b217209 */ /* 0x000fe40007810000 */
[----:B------:R-:W-:Y:S01]  /*b470*/  ISETP.GT.AND P4, PT, R14, 0x69, P1 ;  /* 0x000000690e00780c */ /* 0x000fe20000f84270 */
[----:B------:R-:W-:Y:S01]  /*b480*/  MUFU.EX2 R19, R19 ;  /* 0x0000001300137308 */ /* 0x000fe20000000800 */
[----:B------:R-:W-:Y:S01]  /*b490*/  FMNMX.FTZ R12, R62, R33, !PT ;  /* 0x000000213e0c7209 */ /* 0x000fe20007810000 */
[--C-:B------:R-:W-:Y:S01]  /*b4a0*/  FFMA.FTZ R33, R52, UR42, -R10.reuse ;  /* 0x0000002a34217c23 */ /* 0x100fe2000801080a */
[----:B------:R-:W-:Y:S01]  /*b4b0*/  ISETP.LT.OR P5, PT, R16, 0x69, P5 ;  /* 0x000000691000780c */ /* 0x000fe20002fa1670 */
[----:B------:R-:W-:Y:S01]  /*b4c0*/  FFMA.FTZ R52, R72, UR42, -R10 ;  /* 0x0000002a48347c23 */ /* 0x000fe2000801080a */
[----:B------:R-:W-:-:S02]  /*b4d0*/  FMNMX.FTZ R37, R63, R12, !PT ;  /* 0x0000000c3f257209 */ /* 0x000fc40007810000 */
[----:B------:R-:W-:Y:S01]  /*b4e0*/  FSEL R75, R75, -INF , !P3 ;  /* 0xff8000004b4b7808 */ /* 0x000fe20005800000 */
[----:B------:R-:W-:Y:S01]  /*b4f0*/  MUFU.EX2 R22, R22 ;  /* 0x0000001600167308 */ /* 0x000fe20000000800 */
[----:B------:R-:W-:Y:S02]  /*b500*/  FMNMX.FTZ R12, R66, R37, !PT ;  /* 0x00000025420c7209 */ /* 0x000fe40007810000 */
[----:B------:R-:W-:Y:S02]  /*b510*/  ISETP.GT.AND P2, PT, R14, 0x70, P1 ;  /* 0x000000700e00780c */ /* 0x000fe40000f44270 */
[----:B------:R-:W-:Y:S02]  /*b520*/  FMNMX.FTZ R37, R67, R12, !PT ;  /* 0x0000000c43257209 */ /* 0x000fe40007810000 */
[----:B------:R-:W-:Y:S01]  /*b530*/  FSEL R78, R78, -INF , !P5 ;  /* 0xff8000004e4e7808 */ /* 0x000fe20006800000 */
[----:B------:R-:W-:Y:S01]  /*b540*/  MUFU.EX2 R21, R21 ;  /* 0x0000001500157308 */ /* 0x000fe20000000800 */
[----:B------:R-:W-:Y:S01]  /*b550*/  FMNMX.FTZ R12, R70, R37, !PT ;  /* 0x00000025460c7209 */ /* 0x000fe20007810000 */
[--C-:B------:R-:W-:Y:S01]  /*b560*/  FFMA.FTZ R37, R56, UR42, -R10.reuse ;  /* 0x0000002a38257c23 */ /* 0x100fe2000801080a */
[----:B------:R-:W-:Y:S01]  /*b570*/  ISETP.LT.OR P4, PT, R16, 0x6a, P4 ;  /* 0x0000006a1000780c */ /* 0x000fe20002781670 */
[----:B------:R-:W-:Y:S01]  /*b580*/  FFMA.FTZ R56, R76, UR42, -R10 ;  /* 0x0000002a4c387c23 */ /* 0x000fe2000801080a */
[----:B------:R-:W-:-:S02]  /*b590*/  FMNMX.FTZ R41, R71, R12, !PT ;  /* 0x0000000c47297209 */ /* 0x000fc40007810000 */
[----:B------:R-:W-:Y:S01]  /*b5a0*/  ISETP.GT.AND P3, PT, R14, 0x71, P1 ;  /* 0x000000710e00780c */ /* 0x000fe20000f64270 */
[----:B------:R-:W-:Y:S01]  /*b5b0*/  MUFU.EX2 R24, R24 ;  /* 0x0000001800187308 */ /* 0x000fe20000000800 */
[----:B------:R-:W-:Y:S02]  /*b5c0*/  FMNMX.FTZ R12, R74, R41, !PT ;  /* 0x000000294a0c7209 */ /* 0x000fe40007810000 */
        /* <DEDUP_REMOVED lines=8> */
[----:B------:R-:W-:-:S02]  /*b650*/  ISETP.LT.OR P3, PT, R16, 0x72, P3 ;  /* 0x000000721000780c */ /* 0x000fc40001f61670 */
[----:B------:R-:W-:Y:S01]  /*b660*/  FSEL R82, R82, -INF , !P2 ;  /* 0xff80000052527808 */ /* 0x000fe20005000000 */
[----:B------:R-:W-:Y:S01]  /*b670*/  MUFU.EX2 R28, R28 ;  /* 0x0000001c001c7308 */ /* 0x000fe20000000800 */
[----:B------:R-:W-:Y:S02]  /*b680*/  FMNMX.FTZ R45, R79, R12, !PT ;  /* 0x0000000c4f2d7209 */ /* 0x000fe40007810000 */
[----:B------:R-:W-:Y:S01]  /*b690*/  ISETP.GT.AND P1, PT, R14, 0x79, P1 ;  /* 0x000000790e00780c */ /* 0x000fe20000f24270 */
[----:B------:R-:W-:-:S01]  /*b6a0*/  FFMA.FTZ R14, R57, UR42, -R10 ;  /* 0x0000002a390e7c23 */ /* 0x000fc2000801080a */
[----:B------:R-:W-:Y:S02]  /*b6b0*/  ISETP.LT.OR P5, PT, R16, 0x79, P5 ;  /* 0x000000791000780c */ /* 0x000fe40002fa1670 */
[----:B------:R-:W-:Y:S01]  /*b6c0*/  FSEL R83, R83, -INF , !P3 ;  /* 0xff80000053537808 */ /* 0x000fe20005800000 */
[----:B------:R-:W-:Y:S01]  /*b6d0*/  MUFU.EX2 R25, R25 ;  /* 0x0000001900197308 */ /* 0x000fe20000000800 */
[----:B------:R-:W-:-:S02]  /*b6e0*/  FMNMX.FTZ R12, R82, R45, !PT ;  /* 0x0000002d520c7209 */ /* 0x000fc40007810000 */
[----:B------:R-:W-:Y:S01]  /*b6f0*/  ISETP.LT.OR P1, PT, R16, 0x7a, P1 ;  /* 0x0000007a1000780c */ /* 0x000fe20000f21670 */
[----:B------:R-:W-:-:S01]  /*b700*/  FFMA.FTZ R16, R61, UR42, -R10 ;  /* 0x0000002a3d107c23 */ /* 0x000fc2000801080a */
[----:B------:R-:W-:Y:S01]  /*b710*/  FSEL R86, R86, -INF , !P5 ;  /* 0xff80000056567808 */ /* 0x000fe20006800000 */
[----:B------:R-:W-:-:S01]  /*b720*/  FFMA.FTZ R61, R81, UR42, -R10 ;  /* 0x0000002a513d7c23 */ /* 0x000fc2000801080a */
[----:B------:R-:W-:Y:S01]  /*b730*/  FMNMX.FTZ R45, R83, R12, !PT ;  /* 0x0000000c532d7209 */ /* 0x000fe20007810000 */
[----:B------:R-:W-:Y:S01]  /*b740*/  MUFU.EX2 R32, R32 ;  /* 0x0000002000207308 */ /* 0x000fe20000000800 */
[----:B------:R-:W-:Y:S02]  /*b750*/  FSEL R87, R87, -INF , !P1 ;  /* 0xff80000057577808 */ /* 0x000fe40004800000 */
[----:B------:R-:W-:Y:S01]  /*b760*/  FMNMX.FTZ R12, R86, R45, !PT ;  /* 0x0000002d560c7209 */ /* 0x000fe20007810000 */
[----:B------:R-:W-:-:S01]  /*b770*/  FFMA.FTZ R45, R65, UR42, -R10 ;  /* 0x0000002a412d7c23 */ /* 0x000fc2000801080a */
[----:B------:R-:W-:-:S02]  /*b780*/  FSEL R69, R0, RZ, P6 ;  /* 0x000000ff00457208 */ /* 0x000fc40003000000 */
[----:B------:R-:W-:Y:S01]  /*b790*/  FMNMX.FTZ R12, R87, R12, !PT ;  /* 0x0000000c570c7209 */ /* 0x000fe20007810000 */
[----:B------:R-:W-:Y:S02]  /*b7a0*/  MUFU.EX2 R29, R29 ;  /* 0x0000001d001d7308 */ /* 0x000fe40000000800 */
[----:B------:R-:W-:-:S02]  /*b7b0*/  FADD.FTZ R69, -R69, R4 ;  /* 0x0000000445457221 */ /* 0x000fc40000010100 */
[----:B------:R-:W0:Y:S02]  /*b7c0*/  SHFL.BFLY PT, R57, R12, 0x2, 0x1f ;  /* 0x0c401f000c397f89 */ /* 0x000e2400000e0000 */
[----:B------:R-:W-:Y:S02]  /*b7d0*/  FMUL.FTZ R69, R69, UR42 ;  /* 0x0000002a45457c20 */ /* 0x000fe40008410000 */
[----:B------:R-:W-:Y:S08]  /*b7e0*/  MUFU.EX2 R36, R36 ;  /* 0x0000002400247308 */ /* 0x000ff00000000800 */
[----:B------:R-:W1:Y:S08]  /*b7f0*/  MUFU.EX2 R69, R69 ;  /* 0x0000004500457308 */ /* 0x000e700000000800 */
        /* <DEDUP_REMOVED lines=22> */
[----:B------:R-:W-:Y:S01]  /*b960*/  MUFU.EX2 R73, R73 ;  /* 0x0000004900497308 */ /* 0x000fe20000000800 */
[----:B------:R-:W-:-:S01]  /*b970*/  FFMA.FTZ R27, R31, UR42, -R4 ;  /* 0x0000002a1f1b7c23 */ /* 0x000fc20008010804 */
[----:B------:R-:W-:Y:S01]  /*b980*/  FFMA.FTZ R68, R54, UR42, -R4 ;  /* 0x0000002a36447c23 */ /* 0x000fe20008010804 */
[----:B------:R-:W-:-:S01]  /*b990*/  FADD.FTZ R50, -R50, R9 ;  /* 0x0000000932327221 */ /* 0x000fc20000010100 */
[--C-:B------:R-:W-:Y:S01]  /*b9a0*/  FFMA.FTZ R31, R35, UR42, -R4.reuse ;  /* 0x0000002a231f7c23 */ /* 0x100fe20008010804 */
[----:B------:R-:W-:-:S01]  /*b9b0*/  FFMA.FTZ R54, R55, UR42, -R4 ;  /* 0x0000002a37367c23 */ /* 0x000fc20008010804 */
[----:B------:R-:W-:Y:S01]  /*b9c0*/  FFMA.FTZ R55, R62, UR42, -R4 ;  /* 0x0000002a3e377c23 */ /* 0x000fe20008010804 */
[----:B------:R-:W-:Y:S01]  /*b9d0*/  FMUL.FTZ R50, R50, UR42 ;  /* 0x0000002a32327c20 */ /* 0x000fe20008410000 */
[----:B------:R-:W-:Y:S01]  /*b9e0*/  MUFU.EX2 R10, R10 ;  /* 0x0000000a000a7308 */ /* 0x000fe20000000800 */
[----:B-1----:R-:W-:-:S01]  /*b9f0*/  FFMA.FTZ R62, R69, R3, R18 ;  /* 0x00000003453e7223 */ /* 0x002fc20000010012 */
[--C-:B------:R-:W-:Y:S01]  /*ba00*/  FFMA.FTZ R35, R39, UR42, -R4.reuse ;  /* 0x0000002a27237c23 */ /* 0x100fe20008010804 */
[----:B------:R-:W-:-:S01]  /*ba10*/  FFMA.FTZ R39, R43, UR42, -R4 ;  /* 0x0000002a2b277c23 */ /* 0x000fc20008010804 */
[--C-:B------:R-:W-:Y:S01]  /*ba20*/  FFMA.FTZ R43, R47, UR42, -R4.reuse ;  /* 0x0000002a2f2b7c23 */ /* 0x100fe20008010804 */
[----:B------:R-:W-:-:S01]  /*ba30*/  FFMA.FTZ R47, R51, UR42, -R4 ;  /* 0x0000002a332f7c23 */ /* 0x000fc20008010804 */
[--C-:B------:R-:W-:Y:S01]  /*ba40*/  FFMA.FTZ R51, R58, UR42, -R4.reuse ;  /* 0x0000002a3a337c23 */ /* 0x100fe20008010804 */
[----:B------:R-:W-:-:S01]  /*ba50*/  FFMA.FTZ R58, R59, UR42, -R4 ;  /* 0x0000002a3b3a7c23 */ /* 0x000fc20008010804 */
[----:B------:R-:W0:Y:S01]  /*ba60*/  MUFU.EX2 R50, R50 ;  /* 0x0000003200327308 */ /* 0x000e220000000800 */
[----:B------:R-:W-:-:S07]  /*ba70*/  FFMA.FTZ R86, R86, UR42, -R4 ;  /* 0x0000002a56567c23 */ /* 0x000fce0008010804 */
[----:B------:R-:W1:Y:S08]  /*ba80*/  MUFU.EX2 R26, R26 ;  /* 0x0000001a001a7308 */ /* 0x000e700000000800 */
[----:B------:R-:W2:Y:S01]  /*ba90*/  MUFU.EX2 R27, R27 ;  /* 0x0000001b001b7308 */ /* 0x000ea20000000800 */
[----:B0-----:R-:W-:-:S01]  /*baa0*/  FFMA.FTZ R3, R50, R2, R73 ;  /* 0x0000000232037223 */ /* 0x001fc20000010049 */
[----:B------:R-:W-:Y:S01]  /*bab0*/  FADD.FTZ R2, R13, R62 ;  /* 0x0000003e0d027221 */ /* 0x000fe20000010000 */
[----:B------:R-:W-:-:S02]  /*bac0*/  FFMA.FTZ R62, R63, UR42, -R4 ;  /* 0x0000002a3f3e7c23 */ /* 0x000fc40008010804 */
[----:B------:R-:W-:Y:S01]  /*bad0*/  FADD.FTZ R3, R10, R3 ;  /* 0x000000030a037221 */ /* 0x000fe20000010000 */
[----:B------:R-:W-:-:S02]  /*bae0*/  FADD.FTZ R59, R15, R2 ;  /* 0x000000020f3b7221 */ /* 0x000fc40000010000 */
        /* <DEDUP_REMOVED lines=10> */
[----:B--2---:R-:W-:Y:S01]  /*bb90*/  FADD.FTZ R2, R34, R3 ;  /* 0x0000000322027221 */ /* 0x004fe20000010000 */
[----:B------:R-:W-:-:S01]  /*bba0*/  FFMA.FTZ R59, R66, UR42, -R4 ;  /* 0x0000002a423b7c23 */ /* 0x000fc20008010804 */
[----:B------:R-:W-:Y:S01]  /*bbb0*/  FFMA.FTZ R66, R67, UR42, -R4 ;  /* 0x0000002a43427c23 */ /* 0x000fe20008010804 */
[----:B------:R-:W-:-:S03]  /*bbc0*/  FADD.FTZ R63, R19, R68 ;  /* 0x00000044133f7221 */ /* 0x000fc60000010000 */
[----:B------:R-:W0:Y:S01]  /*bbd0*/  MUFU.EX2 R38, R38 ;  /* 0x0000002600267308 */ /* 0x000e220000000800 */
[----:B------:R-:W-:-:S04]  /*bbe0*/  FADD.FTZ R68, R22, R63 ;  /* 0x0000003f16447221 */ /* 0x000fc80000010000 */
[----:B------:R-:W-:-:S03]  /*bbf0*/  FADD.FTZ R63, R21, R68 ;  /* 0x00000044153f7221 */ /* 0x000fc60000010000 */
[----:B------:R-:W2:Y:S01]  /*bc00*/  MUFU.EX2 R39, R39 ;  /* 0x0000002700277308 */ /* 0x000ea20000000800 */
[----:B------:R-:W-:-:S01]  /*bc10*/  FADD.FTZ R68, R24, R63 ;  /* 0x0000003f18447221 */ /* 0x000fc20000010000 */
[----:B-1----:R-:W-:Y:S01]  /*bc20*/  FADD.FTZ R3, R35, R2 ;  /* 0x0000000223037221 */ /* 0x002fe20000010000 */
[----:B------:R-:W-:-:S02]  /*bc30*/  FFMA.FTZ R63, R70, UR42, -R4 ;  /* 0x0000002a463f7c23 */ /* 0x000fc40008010804 */
[----:B------:R-:W-:Y:S01]  /*bc40*/  FADD.FTZ R67, R23, R68 ;  /* 0x0000004417437221 */ /* 0x000fe20000010000 */
[----:B------:R-:W-:-:S02]  /*bc50*/  FFMA.FTZ R68, R71, UR42, -R4 ;  /* 0x0000002a47447c23 */ /* 0x000fc40008010804 */
[----:B------:R-:W1:Y:S01]  /*bc60*/  MUFU.EX2 R42, R42 ;  /* 0x0000002a002a7308 */ /* 0x000e620000000800 */
[----:B0-----:R-:W-:-:S01]  /*bc70*/  FADD.FTZ R2, R38, R3 ;  /* 0x0000000326027221 */ /* 0x001fc20000010000 */
[----:B------:R-:W-:-:S04]  /*bc80*/  FADD.FTZ R70, R28, R67 ;  /* 0x000000431c467221 */ /* 0x000fc80000010000 */
[----:B------:R-:W-:Y:S02]  /*bc90*/  FADD.FTZ R67, R25, R70 ;  /* 0x0000004619437221 */ /* 0x000fe40000010000 */
[----:B------:R-:W0:Y:S01]  /*bca0*/  MUFU.EX2 R43, R43 ;  /* 0x0000002b002b7308 */ /* 0x000e220000000800 */
[----:B--2---:R-:W-:-:S01]  /*bcb0*/  FADD.FTZ R3, R39, R2 ;  /* 0x0000000227037221 */ /* 0x004fc20000010000 */
[----:B------:R-:W-:Y:S01]  /*bcc0*/  FADD.FTZ R70, R32, R67 ;  /* 0x0000004320467221 */ /* 0x000fe20000010000 */
[----:B------:R-:W-:-:S03]  /*bcd0*/  FFMA.FTZ R67, R74, UR42, -R4 ;  /* 0x0000002a4a437c23 */ /* 0x000fc60008010804 */
[----:B------:R-:W-:Y:S01]  /*bce0*/  FADD.FTZ R71, R29, R70 ;  /* 0x000000461d477221 */ /* 0x000fe20000010000 */
[----:B------:R-:W-:-:S01]  /*bcf0*/  FFMA.FTZ R70, R75, UR42, -R4 ;  /* 0x0000002a4b467c23 */ /* 0x000fc20008010804 */
[----:B------:R-:W2:Y:S01]  /*bd00*/  MUFU.EX2 R46, R46 ;  /* 0x0000002e002e7308 */ /* 0x000ea20000000800 */
[----:B-1----:R-:W-:-:S01]  /*bd10*/  FADD.FTZ R2, R42, R3 ;  /* 0x000000032a027221 */ /* 0x002fc20000010000 */
[----:B------:R-:W-:-:S06]  /*bd20*/  FADD.FTZ R72, R36, R71 ;  /* 0x0000004724487221 */ /* 0x000fcc0000010000 */
[----:B------:R-:W1:Y:S01]  /*bd30*/  MUFU.EX2 R47, R47 ;  /* 0x0000002f002f7308 */ /* 0x000e620000000800 */
[----:B0-----:R-:W-:-:S07]  /*bd40*/  FADD.FTZ R3, R43, R2 ;  /* 0x000000022b037221 */ /* 0x001fce0000010000 */
[----:B------:R-:W0:Y:S01]  /*bd50*/  MUFU.EX2 R54, R54 ;  /* 0x0000003600367308 */ /* 0x000e220000000800 */
[----:B--2---:R-:W-:-:S01]  /*bd60*/  FADD.FTZ R2, R46, R3 ;  /* 0x000000032e027221 */ /* 0x004fc20000010000 */
[----:B------:R-:W-:-:S06]  /*bd70*/  FADD.FTZ R3, R33, R72 ;  /* 0x0000004821037221 */ /* 0x000fcc0000010000 */
[----:B------:R-:W2:Y:S01]  /*bd80*/  MUFU.EX2 R51, R51 ;  /* 0x0000003300337308 */ /* 0x000ea20000000800 */
[----:B-1----:R-:W-:-:S04]  /*bd90*/  FADD.FTZ R2, R47, R2 ;  /* 0x000000022f027221 */ /* 0x002fc80000010000 */
[----:B------:R-:W-:Y:S01]  /*bda0*/  FADD.FTZ R71, R9, R2 ;  /* 0x0000000209477221 */ /* 0x000fe20000010000 */
[----:B------:R-:W-:-:S02]  /*bdb0*/  FADD.FTZ R2, R40, R3 ;  /* 0x0000000328027221 */ /* 0x000fc40000010000 */
[----:B------:R-:W1:Y:S01]  /*bdc0*/  MUFU.EX2 R58, R58 ;  /* 0x0000003a003a7308 */ /* 0x000e620000000800 */
[----:B0-----:R-:W-:-:S01]  /*bdd0*/  FADD.FTZ R72, R54, R71 ;  /* 0x0000004736487221 */ /* 0x001fc20000010000 */
[----:B------:R-:W-:Y:S01]  /*bde0*/  FADD.FTZ R3, R37, R2 ;  /* 0x0000000225037221 */ /* 0x000fe20000010000 */
[----:B------:R-:W-:-:S03]  /*bdf0*/  FFMA.FTZ R71, R78, UR42, -R4 ;  /* 0x0000002a4e477c23 */ /* 0x000fc60008010804 */
[----:B------:R-:W-:Y:S02]  /*be00*/  FADD.FTZ R2, R14, R3 ;  /* 0x000000030e027221 */ /* 0x000fe40000010000 */
[----:B------:R-:W0:Y:S01]  /*be10*/  MUFU.EX2 R55, R55 ;  /* 0x0000003700377308 */ /* 0x000e220000000800 */
[----:B--2---:R-:W-:-:S01]  /*be20*/  FADD.FTZ R75, R51, R72 ;  /* 0x00000048334b7221 */ /* 0x004fc20000010000 */
[----:B------:R-:W-:Y:S01]  /*be30*/  FADD.FTZ R3, R41, R2 ;  /* 0x0000000229037221 */ /* 0x000fe20000010000 */
[----:B------:R-:W-:-:S03]  /*be40*/  FFMA.FTZ R72, R79, UR42, -R4 ;  /* 0x0000002a4f487c23 */ /* 0x000fc60008010804 */
[----:B------:R-:W-:Y:S02]  /*be50*/  FADD.FTZ R3, R16, R3 ;  /* 0x0000000310037221 */ /* 0x000fe40000010000 */
[----:B------:R-:W2:Y:S01]  /*be60*/  MUFU.EX2 R62, R62 ;  /* 0x0000003e003e7308 */ /* 0x000ea20000000800 */
[----:B-1----:R-:W-:-:S07]  /*be70*/  FADD.FTZ R74, R58, R75 ;  /* 0x0000004b3a4a7221 */ /* 0x002fce0000010000 */
[----:B------:R-:W1:Y:S01]  /*be80*/  MUFU.EX2 R44, R44 ;  /* 0x0000002c002c7308 */ /* 0x000e620000000800 */
[----:B0-----:R-:W-:-:S01]  /*be90*/  FADD.FTZ R75, R55, R74 ;  /* 0x0000004a374b7221 */ /* 0x001fc20000010000 */
[----:B------:R-:W-:-:S06]  /*bea0*/  FFMA.FTZ R74, R82, UR42, -R4 ;  /* 0x0000002a524a7c23 */ /* 0x000fcc0008010804 */
[----:B------:R-:W0:Y:S01]  /*beb0*/  MUFU.EX2 R59, R59 ;  /* 0x0000003b003b7308 */ /* 0x000e220000000800 */
[----:B--2---:R-:W-:-:S01]  /*bec0*/  FADD.FTZ R2, R62, R75 ;  /* 0x0000004b3e027221 */ /* 0x004fc20000010000 */
[--C-:B------:R-:W-:Y:S01]  /*bed0*/  FFMA.FTZ R75, R83, UR42, -R4.reuse ;  /* 0x0000002a534b7c23 */ /* 0x100fe20008010804 */
[----:B------:R-:W-:-:S05]  /*bee0*/  FFMA.FTZ R4, R87, UR42, -R4 ;  /* 0x0000002a57047c23 */ /* 0x000fca0008010804 */
        /* <DEDUP_REMOVED lines=48> */
.L_x_11849:
        /* <DEDUP_REMOVED lines=90> */
.L_x_11831:
[----:B------:R-:W-:Y:S06]  /*c790*/  BAR.ARV 0x8, 0x200 ;  /* 0x0208000000007b1d */ /* 0x000fec0000002000 */
[----:B------:R-:W-:Y:S05]  /*c7a0*/  @!P0 BRA `(.L_x_11851) ;  /* 0x0000000000048947 */ /* 0x000fea0003800000 */
[----:B------:R-:W-:Y:S01]  /*c7b0*/  BPT.TRAP 0x1 ;  /* 0x000000040000795c */ /* 0x000fe20000300000 */
.L_x_11851:
[----:B------:R-:W-:Y:S01]  /*c7c0*/  ULEA UR18, UR7, UR45, 0x3 ;  /* 0x0000002d07127291 */ /* 0x000fe2000f8e183f */
[----:B------:R-:W-:-:S05]  /*c7d0*/  IMAD.U32 R4, RZ, RZ, UR4 ;  /* 0x00000004ff047e24 */ /* 0x000fca000f8e00ff */
[----:B------:R-:W-:-:S04]  /*c7e0*/  SHF.L.U32 R4, R4, 0x1f, RZ ;  /* 0x0000001f04047819 */ /* 0x000fc800000006ff */
[----:B------:R0:W1:Y:S01]  /*c7f0*/  SYNCS.PHASECHK.TRANS64.TRYWAIT P1, [UR18+0x17050], R4 ;  /* 0x01705004ff0075a7 */ /* 0x0000620008020152 */
[----:B------:R-:W-:Y:S05]  /*c800*/  @!P0 BRA `(.L_x_11852) ;  /* 0x0000000000048947 */ /* 0x000fea0003800000 */
[----:B------:R-:W-:Y:S01]  /*c810*/  BPT.TRAP 0x1 ;  /* 0x000000040000795c */ /* 0x000fe20000300000 */
.L_x_11852:
[----:B-1----:R-:W-:Y:S05]  /*c820*/  @P1 BRA `(.L_x_11853) ;  /* 0x0000000000081947 */ /* 0x002fea0003800000 */
[----:B------:R-:W1:Y:S02]  /*c830*/  SYNCS.PHASECHK.TRANS64.TRYWAIT P1, [UR18+0x17050], R4 ;  /* 0x01705004ff0075a7 */ /* 0x000e640008020152 */
[----:B-1----:R-:W-:Y:S05]  /*c840*/  @!P1 BRA `(.L_x_11854) ;  /* 0x0000006c00789947 */ /* 0x002fea0003800000 */
.L_x_11853:
[----:B------:R-:W-:Y:S01]  /*c850*/  ULDC.64 UR12, c[0x0][0x9a0] ;  /* 0x00026800000c7ab9 */ /* 0x000fe20000000a00 */
[----:B------:R-:W-:Y:S01]  /*c860*/  UIADD3 UR45, UR45, 0x400, URZ ;  /* 0x000004002d2d7890 */ /* 0x000fe2000fffe03f */
[----:B------:R-:W-:Y:S01]  /*c870*/  WARPGROUP.ARRIVE ;  /* 0x00000000000079c5 */ /* 0x000fe20000000000 */
[----:B------:R-:W-:Y:S01]  /*c880*/  UISETP.NE.U32.AND UP0, UPT, UR12, URZ, UPT ;  /* 0x0000003f0c00728c */ /* 0x000fe2000bf05070 */
[----:B------:R-:W-:Y:S01]  /*c890*/  IMAD.MOV.U32 R6, RZ, RZ, 0x3f800000 ;  /* 0x3f800000ff067424 */ /* 0x000fe200078e00ff */
[----:B------:R-:W-:Y:S02]  /*c8a0*/  USHF.R.U32.HI UR45, URZ, 0x4, UR45 ;  /* 0x000000043f2d7899 */ /* 0x000fe4000801162d */
[----:B------:R-:W-:Y:S02]  /*c8b0*/  UISETP.NE.AND.EX UP0, UPT, UR13, URZ, UPT, UP0 ;  /* 0x0000003f0d00728c */ /* 0x000fe4000bf05300 */
[----:B------:R-:W-:Y:S01]  /*c8c0*/  ULOP3.LUT UR45, UR45, 0x3fff, URZ, 0xc0, !UPT ;  /* 0x00003fff2d2d7892 */ /* 0x000fe2000f8ec03f */
[----:B------:R-:W-:-:S03]  /*c8d0*/  UMOV UR15, 0x40000040 ;  /* 0x40000040000f7882 */ /* 0x000fc60000000000 */
[----:B------:R-:W-:Y:S01]  /*c8e0*/  ULOP3.LUT UR45, UR45, 0x10000, URZ, 0xfc, !UPT ;  /* 0x000100002d2d7892 */ /* 0x000fe2000f8efc3f */
[----:B------:R-:W-:-:S04]  /*c8f0*/  PLOP3.LUT P1, PT, PT, PT, UP0, 0x80, 0x0 ;  /* 0x000000000000781c */ /* 0x000fc80003f2f008 */
[----:B------:R-:W-:Y:S01]  /*c900*/  @UP0 ULDC.64 UR10, c[0x0][0x9c8] ;  /* 0x00027200000a0ab9 */ /* 0x000fe20000000a00 */
[----:B------:R-:W-:Y:S02]  /*c910*/  @UP0 USHF.R.S32.HI UR14, URZ, 0x1f, UR40 ;  /* 0x0000001f3f0e0899 */ /* 0x000fe40008011428 */
[----:B------:R-:W-:Y:S01]  /*c920*/  @UP0 UIMAD UR4, UR41, UR10, URZ ;  /* 0x0000000a290402a4 */ /* 0x000fe2000f8e023f */
[----:B------:R-:W-:Y:S01]  /*c930*/  @UP0 ULDC.64 UR16, c[0x0][0x9d0] ;  /* 0x0002740000100ab9 */ /* 0x000fe20000000a00 */
[----:B------:R-:W-:Y:S02]  /*c940*/  @UP0 UIMAD.WIDE.U32 UR8, UR39, UR10, URZ ;  /* 0x0000000a270802a5 */ /* 0x000fe4000f8e003f */
[----:B------:R-:W-:Y:S02]  /*c950*/  @UP0 UIMAD UR6, UR39, UR11, UR4 ;  /* 0x0000000b270602a4 */ /* 0x000fe4000f8e0204 */
[----:B------:R-:W-:Y:S02]  /*c960*/  UIMAD UR4, UR7, 0x300, UR45 ;  /* 0x00000300070478a4 */ /* 0x000fe4000f8e022d */
[----:B------:R-:W-:-:S02]  /*c970*/  @UP0 UIMAD UR10, UR14, UR16, URZ ;  /* 0x000000100e0a02a4 */ /* 0x000fc4000f8e023f */
[----:B------:R-:W-:Y:S02]  /*c980*/  @UP0 UIADD3 UR7, UR9, UR6, URZ ;  /* 0x0000000609070290 */ /* 0x000fe4000fffe03f */
[----:B------:R-:W-:Y:S01]  /*c990*/  @UP0 UIMAD UR10, UR40, UR17, UR10 ;  /* 0x00000011280a02a4 */ /* 0x000fe2000f8e020a */
[----:B------:R-:W-:Y:S01]  /*c9a0*/  UMOV UR14, UR4 ;  /* 0x00000004000e7c82 */ /* 0x000fe20008000000 */
[----:B------:R-:W-:Y:S01]  /*c9b0*/  @UP0 UMOV UR6, UR8 ;  /* 0x0000000800060c82 */ /* 0x000fe20008000000 */
        /* <DEDUP_REMOVED lines=59> */
.L_x_11855:
        /* <DEDUP_REMOVED lines=52> */
.L_x_11777:
[----:B------:R-:W-:Y:S05]  /*d0b0*/  @P0 BRA `(.L_x_11856) ;  /* 0x0000001800ec0947 */ /* 0x000fea0003800000 */
[----:B------:R-:W0:Y:S01]  /*d0c0*/  S2R R9, SR_TID.X ;  /* 0x0000000000097919 */ /* 0x000e220000002100 */
[----:B------:R-:W-:Y:S01]  /*d0d0*/  ULDC.64 UR4, c[0x4][0x70] ;  /* 0x01001c0000047ab9 */ /* 0x000fe20000000a00 */
[----:B------:R-:W1:Y:S01]  /*d0e0*/  LDC R46, c[0x0][0xbe8] ;  /* 0x0002fa00ff2e7b82 */ /* 0x000e620000000800 */
[----:B------:R-:W-:Y:S01]  /*d0f0*/  ULDC.64 UR8, c[0x0][0xbd0] ;  /* 0x0002f40000087ab9 */ /* 0x000fe20000000a00 */
[----:B------:R-:W-:Y:S01]  /*d100*/  USHF.R.S32.HI UR7, URZ, 0x1f, UR40 ;  /* 0x0000001f3f077899 */ /* 0x000fe20008011428 */
[----:B------:R-:W-:-:S05]  /*d110*/  ULDC.64 UR10, c[0x0][0xb38] ;  /* 0x0002ce00000a7ab9 */ /* 0x000fca0000000a00 */
[----:B------:R-:W2:Y:S01]  /*d120*/  LDC R72, c[0x0][0xc50] ;  /* 0x00031400ff487b82 */ /* 0x000ea20000000800 */
[----:B0-----:R-:W-:-:S05]  /*d130*/  IMAD.SHL.U32 R7, R9, 0x4, RZ ;  /* 0x0000000409077824 */ /* 0x001fca00078e00ff */
[----:B------:R-:W-:Y:S02]  /*d140*/  LOP3.LUT R7, R7, 0xc, RZ, 0xc0, !PT ;  /* 0x0000000c07077812 */ /* 0x000fe400078ec0ff */
[----:B------:R-:W-:Y:S02]  /*d150*/  BAR.SYNC.DEFER_BLOCKING 0x1, 0x180 ;  /* 0x0046000000007b1d */ /* 0x000fe40000010000 */
[----:B------:R-:W-:-:S05]  /*d160*/  IADD3 R12, P0, R7, UR4, RZ ;  /* 0x00000004070c7c10 */ /* 0x000fca000ff1e0ff */
[----:B------:R-:W-:-:S05]  /*d170*/  IMAD.X R13, RZ, RZ, UR5, P0 ;  /* 0x00000005ff0d7e24 */ /* 0x000fca00080e06ff */
[----:B------:R0:W3:Y:S01]  /*d180*/  LDG.E.CONSTANT R12, desc[UR36][R12.64] ;  /* 0x000000240c0c7981 */ /* 0x0000e2000c1e9900 */
[----:B------:R-:W-:Y:S01]  /*d190*/  LOP3.LUT P0, R7, R9, 0x3, RZ, 0xc0, !PT ;  /* 0x0000000309077812 */ /* 0x000fe2000780c0ff */
[----:B------:R-:W-:Y:S01]  /*d1a0*/  UIMAD.WIDE.U32 UR4, UR40, UR8, URZ ;  /* 0x00000008280472a5 */ /* 0x000fe2000f8e003f */
[----:B-1----:R-:W-:Y:S01]  /*d1b0*/  ISETP.NE.AND P2, PT, R46, 0x1, PT ;  /* 0x000000012e00780c */ /* 0x002fe20003f45270 */
[----:B------:R-:W-:Y:S01]  /*d1c0*/  UIMAD UR6, UR7, UR8, URZ ;  /* 0x00000008070672a4 */ /* 0x000fe2000f8e023f */
[----:B------:R-:W-:Y:S01]  /*d1d0*/  ISETP.EQ.OR P0, PT, R7, 0x3, !P0 ;  /* 0x000000030700780c */ /* 0x000fe20004702670 */
[----:B------:R-:W-:Y:S01]  /*d1e0*/  UIMAD UR8, UR7, UR10, URZ ;  /* 0x0000000a070872a4 */ /* 0x000fe2000f8e023f */
[----:B------:R-:W-:Y:S01]  /*d1f0*/  BSSY B0, `(.L_x_11857) ;  /* 0x0000145000007945 */ /* 0x000fe20003800000 */
[----:B------:R-:W-:Y:S01]  /*d200*/  IMAD.U32 R26, RZ, RZ, UR4 ;  /* 0x00000004ff1a7e24 */ /* 0x000fe2000f8e00ff */
[----:B------:R-:W-:Y:S01]  /*d210*/  SEL R73, R3, R0, P0 ;  /* 0x0000000003497207 */ /* 0x000fe20000000000 */
[----:B------:R-:W-:Y:S01]  /*d220*/  UIMAD UR9, UR40, UR9, UR6 ;  /* 0x00000009280972a4 */ /* 0x000fe2000f8e0206 */
[----:B------:R-:W-:Y:S01]  /*d230*/  SEL R3, R0, R3, P0 ;  /* 0x0000000300037207 */ /* 0x000fe20000000000 */
[----:B------:R-:W-:Y:S01]  /*d240*/  VIADD R0, R9, 0xffffff80 ;  /* 0xffffff8009007836 */ /* 0x000fe20000000000 */
[----:B------:R-:W-:Y:S01]  /*d250*/  SEL R55, R15, R6, P0 ;  /* 0x000000060f377207 */ /* 0x000fe20000000000 */
[----:B------:R-:W2:Y:S01]  /*d260*/  S2UR UR4, SR_CTAID.Y ;  /* 0x00000000000479c3 */ /* 0x000ea20000002600 */
[----:B------:R-:W-:Y:S01]  /*d270*/  SEL R15, R6, R15, P0 ;  /* 0x0000000f060f7207 */ /* 0x000fe20000000000 */
[----:B------:R-:W-:Y:S01]  /*d280*/  UIADD3 UR9, UR5, UR9, URZ ;  /* 0x0000000905097290 */ /* 0x000fe2000fffe03f */
[----:B------:R-:W-:Y:S01]  /*d290*/  SHF.R.S32.HI R23, RZ, 0x1f, R0 ;  /* 0x0000001fff177819 */ /* 0x000fe20000011400 */
[----:B------:R-:W-:Y:S01]  /*d2a0*/  UIMAD.WIDE.U32 UR6, UR40, UR10, URZ ;  /* 0x0000000a280672a5 */ /* 0x000fe2000f8e003f */
[----:B------:R-:W-:Y:S01]  /*d2b0*/  SEL R57, R5, R8, P0 ;  /* 0x0000000805397207 */ /* 0x000fe20000000000 */
[----:B------:R-:W-:Y:S01]  /*d2c0*/  UIMAD UR8, UR40, UR11, UR8 ;  /* 0x0000000b280872a4 */ /* 0x000fe2000f8e0208 */
[----:B------:R-:W-:Y:S01]  /*d2d0*/  LEA.HI R6, R23, R0, RZ, 0x7 ;  /* 0x0000000017067211 */ /* 0x000fe200078f38ff */
[----:B------:R-:W1:Y:S01]  /*d2e0*/  @P2 LDC R70, c[0x0][0xbec] ;  /* 0x0002fb00ff462b82 */ /* 0x000e620000000800 */
[----:B------:R-:W-:Y:S01]  /*d2f0*/  SEL R5, R8, R5, P0 ;  /* 0x0000000508057207 */ /* 0x000fe20000000000 */
[----:B------:R-:W-:Y:S01]  /*d300*/  UIADD3 UR8, UR7, UR8, URZ ;  /* 0x0000000807087290 */ /* 0x000fe2000fffe03f */
[----:B------:R-:W-:Y:S01]  /*d310*/  LOP3.LUT R7, R6, 0xffffff80, RZ, 0xc0, !PT ;  /* 0xffffff8006077812 */ /* 0x000fe200078ec0ff */
[----:B------:R-:W-:Y:S01]  /*d320*/  IMAD.U32 R35, RZ, RZ, UR7 ;  /* 0x00000007ff237e24 */ /* 0x000fe2000f8e00ff */
[----:B------:R-:W-:Y:S01]  /*d330*/  SEL R69, R47, R10, P0 ;  /* 0x0000000a2f457207 */ /* 0x000fe20000000000 */
[----:B------:R-:W-:Y:S01]  /*d340*/  IMAD.U32 R34, RZ, RZ, UR6 ;  /* 0x00000006ff227e24 */ /* 0x000fe2000f8e00ff */
[----:B------:R-:W-:Y:S01]  /*d350*/  LEA.HI R23, R23, R0, RZ, 0x2 ;  /* 0x0000000017177211 */ /* 0x000fe200078f10ff */
[----:B------:R-:W-:Y:S01]  /*d360*/  IMAD.IADD R40, R0, 0x1, -R7 ;  /* 0x0000000100287824 */ /* 0x000fe200078e0a07 */
[----:B------:R-:W-:Y:S01]  /*d370*/  SHF.R.S32.HI R8, RZ, 0x7, R6 ;  /* 0x00000007ff087819 */ /* 0x000fe20000011406 */
[----:B------:R-:W4:Y:S01]  /*d380*/  @P2 LDC R74, c[0x0][0xbec] ;  /* 0x0002fb00ff4a2b82 */ /* 0x000f220000000800 */
[----:B------:R-:W-:Y:S01]  /*d390*/  SEL R47, R10, R47, P0 ;  /* 0x0000002f0a2f7207 */ /* 0x000fe20000000000 */
[----:B------:R-:W-:Y:S01]  /*d3a0*/  IMAD.U32 R35, RZ, RZ, UR8 ;  /* 0x00000008ff237e24 */ /* 0x000fe2000f8e00ff */
[----:B------:R-:W-:Y:S01]  /*d3b0*/  SHF.R.S32.HI R25, RZ, 0x1f, R40 ;  /* 0x0000001fff197819 */ /* 0x000fe20000011428 */
[----:B------:R-:W-:Y:S01]  /*d3c0*/  IMAD.HI R6, R8, 0x55555556, RZ ;  /* 0x5555555608067827 */ /* 0x000fe200078e02ff */
[----:B------:R-:W-:Y:S01]  /*d3d0*/  LOP3.LUT R23, R23, 0xfffffffc, RZ, 0xc0, !PT ;  /* 0xfffffffc17177812 */ /* 0x000fe200078ec0ff */
[----:B------:R-:W-:Y:S01]  /*d3e0*/  ULDC.64 UR6, c[0x0][0xb48] ;  /* 0x0002d20000067ab9 */ /* 0x000fe20000000a00 */
[----:B------:R-:W-:-:S02]  /*d3f0*/  LEA.HI R10, R25, R40, RZ, 0x2 ;  /* 0x00000028190a7211 */ /* 0x000fc400078f10ff */
[----:B------:R-:W-:Y:S02]  /*d400*/  SEL R67, R51, R20, P0 ;  /* 0x0000001433437207 */ /* 0x000fe40000000000 */
[--C-:B------:R-:W-:Y:S02]  /*d410*/  SHF.R.S32.HI R16, RZ, 0x2, R10.reuse ;  /* 0x00000002ff107819 */ /* 0x100fe4000001140a */
[----:B------:R-:W-:Y:S02]  /*d420*/  SHF.R.S32.HI R27, RZ, 0x1f, R10 ;  /* 0x0000001fff1b7819 */ /* 0x000fe4000001140a */
[----:B------:R-:W-:Y:S01]  /*d430*/  SEL R51, R20, R51, P0 ;  /* 0x0000003314337207 */ /* 0x000fe20000000000 */
[----:B------:R-:W-:Y:S01]  /*d440*/  IMAD.IADD R20, R0, 0x1, -R23 ;  /* 0x0000000100147824 */ /* 0x000fe200078e0a17 */
[----:B------:R-:W-:Y:S02]  /*d450*/  LEA.HI R23, R6, R6, RZ, 0x1 ;  /* 0x0000000606177211 */ /* 0x000fe400078f08ff */
[----:B------:R-:W-:Y:S01]  /*d460*/  LEA.HI R27, R27, R16, RZ, 0x3 ;  /* 0x000000101b1b7211 */ /* 0x000fe200078f18ff */
[----:B------:R-:W5:Y:S01]  /*d470*/  S2R R6, SR_CTAID.X ;  /* 0x0000000000067919 */ /* 0x000f620000002500 */
[----:B------:R-:W-:-:S02]  /*d480*/  SEL R61, R135, R134, P0 ;  /* 0x00000086873d7207 */ /* 0x000fc40000000000 */
[----:B------:R-:W-:Y:S01]  /*d490*/  LOP3.LUT R33, R27, 0xfffffff8, RZ, 0xc0, !PT ;  /* 0xfffffff81b217812 */ /* 0x000fe200078ec0ff */
[----:B------:R-:W-:Y:S01]  /*d4a0*/  IMAD R27, R23, -0x3, R8 ;  /* 0xfffffffd171b7824 */ /* 0x000fe200078e0208 */
[----:B------:R-:W-:Y:S02]  /*d4b0*/  LEA.HI R8, R20, R20, RZ, 0x1 ;  /* 0x0000001414087211 */ /* 0x000fe400078f08ff */
[----:B------:R-:W-:Y:S01]  /*d4c0*/  SEL R31, R98, R99, P0 ;  /* 0x00000063621f7207 */ /* 0x000fe20000000000 */
[----:B------:R-:W-:Y:S01]  /*d4d0*/  IMAD.IADD R0, R16, 0x1, -R33 ;  /* 0x0000000110007824 */ /* 0x000fe200078e0a21 */
[----:B------:R-:W-:Y:S02]  /*d4e0*/  LOP3.LUT R33, R8, 0x1ffffffe, RZ, 0xc0, !PT ;  /* 0x1ffffffe08217812 */ /* 0x000fe400078ec0ff */
[----:B------:R-:W-:Y:S02]  /*d4f0*/  SEL R21, R110, R111, P0 ;  /* 0x0000006f6e157207 */ /* 0x000fe40000000000 */
[----:B------:R-:W-:Y:S01]  /*d500*/  SEL R19, R14, R93, P0 ;  /* 0x0000005d0e137207 */ /* 0x000fe20000000000 */
[----:B------:R-:W-:Y:S01]  /*d510*/  IMAD.IADD R45, R20, 0x1, -R33 ;  /* 0x00000001142d7824 */ /* 0x000fe200078e0a21 */
[----:B------:R-:W-:-:S02]  /*d520*/  SEL R33, R134, R135, P0 ;  /* 0x0000008786217207 */ /* 0x000fc40000000000 */
[----:B------:R-:W-:Y:S02]  /*d530*/  SEL R14, R93, R14, P0 ;  /* 0x0000000e5d0e7207 */ /* 0x000fe40000000000 */
[----:B------:R-:W-:Y:S02]  /*d540*/  LOP3.LUT R75, R10, 0x7ffffffc, RZ, 0xc0, !PT ;  /* 0x7ffffffc0a4b7812 */ /* 0x000fe400078ec0ff */
[----:B------:R-:W-:Y:S02]  /*d550*/  LEA.HI R25, R25, R40, RZ, 0x5 ;  /* 0x0000002819197211 */ /* 0x000fe400078f28ff */
[----:B------:R-:W-:Y:S02]  /*d560*/  SEL R59, R108, R109, P0 ;  /* 0x0000006d6c3b7207 */ /* 0x000fe40000000000 */
[----:B------:R-:W-:Y:S02]  /*d570*/  SEL R18, R109, R108, P0 ;  /* 0x0000006c6d127207 */ /* 0x000fe40000000000 */
[----:B------:R-:W-:-:S02]  /*d580*/  SHF.R.S32.HI R25, RZ, 0x5, R25 ;  /* 0x00000005ff197819 */ /* 0x000fc40000011419 */
[----:B------:R-:W-:Y:S02]  /*d590*/  SEL R43, R58, R117, P0 ;  /* 0x000000753a2b7207 */ /* 0x000fe40000000000 */
[----:B------:R-:W-:Y:S01]  /*d5a0*/  SEL R65, R104, R105, P0 ;  /* 0x0000006968417207 */ /* 0x000fe20000000000 */
[----:B------:R-:W-:Y:S01]  /*d5b0*/  IMAD R0, R25, 0x10, R0 ;  /* 0x0000001019007824 */ /* 0x000fe200078e0200 */
[----:B------:R-:W-:Y:S02]  /*d5c0*/  SEL R17, R113, R112, P0 ;  /* 0x0000007071117207 */ /* 0x000fe40000000000 */
[----:B------:R-:W-:Y:S01]  /*d5d0*/  SEL R58, R117, R58, P0 ;  /* 0x0000003a753a7207 */ /* 0x000fe20000000000 */
[----:B------:R-:W-:Y:S01]  /*d5e0*/  IMAD R0, R27, 0x40, R0 ;  /* 0x000000401b007824 */ /* 0x000fe200078e0200 */
[----:B------:R-:W-:Y:S01]  /*d5f0*/  SEL R49, R124, R125, P0 ;  /* 0x0000007d7c317207 */ /* 0x000fe20000000000 */
[----:B------:R-:W-:Y:S01]  /*d600*/  IMAD.U32 R27, RZ, RZ, UR5 ;  /* 0x00000005ff1b7e24 */ /* 0x000fe2000f8e00ff */
[----:B------:R-:W-:Y:S01]  /*d610*/  SEL R53, R132, R133, P0 ;  /* 0x0000008584357207 */ /* 0x000fe20000000000 */
[--C-:B------:R-:W-:Y:S01]  /*d620*/  IMAD R45, R45, 0x8, R0.reuse ;  /* 0x000000082d2d7824 */ /* 0x100fe200078e0200 */
[----:B------:R-:W-:Y:S01]  /*d630*/  SEL R29, R90, R91, P0 ;  /* 0x0000005b5a1d7207 */ /* 0x000fe20000000000 */
[----:B-----5:R-:W-:Y:S01]  /*d640*/  IMAD R54, R6, 0xc0, R0 ;  /* 0x000000c006367824 */ /* 0x020fe200078e0200 */
[----:B------:R-:W-:Y:S01]  /*d650*/  SEL R63, R94, R95, P0 ;  /* 0x0000005f5e3f7207 */ /* 0x000fe20000000000 */
[----:B------:R-:W-:Y:S01]  /*d660*/  IMAD R45, R6, 0xc0, R45 ;  /* 0x000000c0062d7824 */ /* 0x000fe200078e022d */
[----:B------:R-:W-:Y:S01]  /*d670*/  SEL R41, R102, R103, P0 ;  /* 0x0000006766297207 */ /* 0x000fe20000000000 */
[----:B------:R-:W-:Y:S01]  /*d680*/  IMAD.U32 R27, RZ, RZ, UR9 ;  /* 0x00000009ff1b7e24 */ /* 0x000fe2000f8e00ff */
[----:B------:R-:W-:Y:S01]  /*d690*/  SEL R11, R106, R107, P0 ;  /* 0x0000006b6a0b7207 */ /* 0x000fe20000000000 */
[----:B----4-:R-:W-:Y:S01]  /*d6a0*/  @P2 IMAD.HI.U32 R74, R45, R74, RZ ;  /* 0x0000004a2d4a2227 */ /* 0x010fe200078e00ff */
[----:B------:R-:W-:Y:S01]  /*d6b0*/  SEL R9, R114, R115, P0 ;  /* 0x0000007372097207 */ /* 0x000fe20000000000 */
[----:B------:R-:W-:Y:S01]  /*d6c0*/  ULDC.64 UR8, c[0x0][0xb28] ;  /* 0x0002ca0000087ab9 */ /* 0x000fe20000000a00 */
[----:B------:R-:W-:-:S02]  /*d6d0*/  SEL R39, R118, R119, P0 ;  /* 0x0000007776277207 */ /* 0x000fc40000000000 */
[----:B------:R-:W-:Y:S02]  /*d6e0*/  SEL R7, R122, R123, P0 ;  /* 0x0000007b7a077207 */ /* 0x000fe40000000000 */
        /* <DEDUP_REMOVED lines=17> */
[C---:B------:R-:W-:Y:S01]  /*d800*/  LOP3.LUT P1, RZ, R40.reuse, 0x3, RZ, 0xc0, !PT ;  /* 0x0000000328ff7812 */ /* 0x040fe2000782c0ff */
[----:B------:R-:W-:Y:S01]  /*d810*/  IMAD.IADD R40, R40, 0x1, -R75 ;  /* 0x0000000128287824 */ /* 0x000fe200078e0a4b */
[----:B---3--:R-:W-:Y:S01]  /*d820*/  LOP3.LUT R44, R12, 0x2, RZ, 0x3c, !PT ;  /* 0x000000020c2c7812 */ /* 0x008fe200078e3cff */
[----:B------:R-:W-:Y:S04]  /*d830*/  SHFL.IDX PT, R60, R33, R12, 0x1c1f ;  /* 0x001c1f0c213c7589 */ /* 0x000fe800000e0000 */
[----:B------:R-:W0:Y:S04]  /*d840*/  SHFL.IDX PT, R61, R61, R44, 0x1c1f ;  /* 0x001c1f2c3d3d7589 */ /* 0x000e2800000e0000 */
[----:B------:R3:W-:Y:S04]  /*d850*/  SHFL.IDX PT, R24, R31, R12, 0x1c1f ;  /* 0x001c1f0c1f187589 */ /* 0x0007e800000e0000 */
[----:B------:R-:W-:Y:S04]  /*d860*/  SHFL.IDX PT, R10, R21, R12, 0x1c1f ;  /* 0x001c1f0c150a7589 */ /* 0x000fe800000e0000 */
[----:B------:R-:W-:Y:S01]  /*d870*/  SHFL.IDX PT, R20, R73, R12, 0x1c1f ;  /* 0x001c1f0c49147589 */ /* 0x000fe200000e0000 */
[----:B---3--:R-:W3:Y:S03]  /*d880*/  LDC.64 R30, c[0x0][0xbd8] ;  /* 0x0002f600ff1e7b82 */ /* 0x008ee60000000a00 */
[----:B------:R0:W-:Y:S04]  /*d890*/  SHFL.IDX PT, R21, R3, R44, 0x1c1f ;  /* 0x001c1f2c03157589 */ /* 0x0001e800000e0000 */
[----:B------:R-:W-:Y:S04]  /*d8a0*/  SHFL.IDX PT, R19, R19, R12, 0x1c1f ;  /* 0x001c1f0c13137589 */ /* 0x000fe800000e0000 */
[----:B------:R-:W-:Y:S01]  /*d8b0*/  SHFL.IDX PT, R14, R14, R44, 0x1c1f ;  /* 0x001c1f2c0e0e7589 */ /* 0x000fe200000e0000 */
[----:B0-----:R-:W-:-:S03]  /*d8c0*/  SEL R3, R61, R60, P0 ;  /* 0x0000003c3d037207 */ /* 0x001fc60000000000 */
[----:B------:R-:W-:Y:S04]  /*d8d0*/  SHFL.IDX PT, R57, R57, R12, 0x1c1f ;  /* 0x001c1f0c39397589 */ /* 0x000fe800000e0000 */
[----:B------:R0:W4:Y:S04]  /*d8e0*/  SHFL.IDX PT, R62, R5, R44, 0x1c1f ;  /* 0x001c1f2c053e7589 */ /* 0x00012800000e0000 */
[----:B------:R-:W-:Y:S04]  /*d8f0*/  SHFL.IDX PT, R59, R59, R12, 0x1c1f ;  /* 0x001c1f0c3b3b7589 */ /* 0x000fe800000e0000 */
[----:B------:R4:W-:Y:S01]  /*d900*/  SHFL.IDX PT, R66, R18, R44, 0x1c1f ;  /* 0x001c1f2c12427589 */ /* 0x0009e200000e0000 */
[----:B0-----:R-:W-:-:S03]  /*d910*/  SEL R5, R60, R61, P0 ;  /* 0x0000003d3c057207 */ /* 0x001fc60000000000 */
[----:B------:R-:W-:Y:S01]  /*d920*/  SHFL.IDX PT, R55, R55, R12, 0x1c1f ;  /* 0x001c1f0c37377589 */ /* 0x000fe200000e0000 */
[----:B------:R-:W0:Y:S03]  /*d930*/  LDC.64 R60, c[0x0][0xb40] ;  /* 0x0002d000ff3c7b82 */ /* 0x000e260000000a00 */
[----:B------:R-:W5:Y:S04]  /*d940*/  SHFL.IDX PT, R64, R15, R44, 0x1c1f ;  /* 0x001c1f2c0f407589 */ /* 0x000f6800000e0000 */
[----:B------:R2:W-:Y:S04]  /*d950*/  SHFL.IDX PT, R48, R69, R12, 0x1c1f ;  /* 0x001c1f0c45307589 */ /* 0x0005e800000e0000 */
[----:B------:R-:W-:Y:S01]  /*d960*/  SHFL.IDX PT, R52, R67, R12, 0x1c1f ;  /* 0x001c1f0c43347589 */ /* 0x000fe200000e0000 */
[----:B----4-:R-:W-:-:S03]  /*d970*/  SEL R18, R57, R62, P0 ;  /* 0x0000003e39127207 */ /* 0x010fc60000000000 */
[----:B------:R-:W-:Y:S01]  /*d980*/  SHFL.IDX PT, R16, R41, R12, 0x1c1f ;  /* 0x001c1f0c29107589 */ /* 0x000fe200000e0000 */
[----:B--2---:R-:W2:Y:S03]  /*d990*/  @P2 LDC R69, c[0x0][0xbf0] ;  /* 0x0002fc00ff452b82 */ /* 0x004ea60000000800 */
[----:B------:R-:W-:Y:S04]  /*d9a0*/  SHFL.IDX PT, R8, R39, R12, 0x1c1f ;  /* 0x001c1f0c27087589 */ /* 0x000fe800000e0000 */
[----:B------:R-:W-:Y:S01]  /*d9b0*/  SHFL.IDX PT, R0, R37, R12, 0x1c1f ;  /* 0x001c1f0c25007589 */ /* 0x000fe200000e0000 */
[----:B0-----:R-:W-:-:S03]  /*d9c0*/  IMAD.WIDE.U32 R34, R60, UR39, R34 ;  /* 0x000000273c227c25 */ /* 0x001fc6000f8e0022 */
[----:B------:R-:W-:Y:S01]  /*d9d0*/  SHFL.IDX PT, R6, R25, R12, 0x1c1f ;  /* 0x001c1f0c19067589 */ /* 0x000fe200000e0000 */
[----:B-----5:R-:W-:-:S03]  /*d9e0*/  SEL R15, R64, R55, P0 ;  /* 0x00000037400f7207 */ /* 0x020fc60000000000 */
[----:B------:R-:W-:Y:S04]  /*d9f0*/  SHFL.IDX PT, R67, R17, R44, 0x1c1f ;  /* 0x001c1f2c11437589 */ /* 0x000fe800000e0000 */
        /* <DEDUP_REMOVED lines=10> */
[----:B------:R4:W-:Y:S04]  /*daa0*/  SHFL.IDX PT, R7, R7, R12, 0x1c1f ;  /* 0x001c1f0c07077589 */ /* 0x0009e800000e0000 */
[----:B------:R5:W1:Y:S04]  /*dab0*/  SHFL.IDX PT, R68, R13, R44, 0x1c1f ;  /* 0x001c1f2c0d447589 */ /* 0x000a6800000e0000 */
[----:B------:R-:W-:Y:S01]  /*dac0*/  SHFL.IDX PT, R58, R58, R44, 0x1c1f ;  /* 0x001c1f2c3a3a7589 */ /* 0x000fe200000e0000 */
[----:B----4-:R-:W-:-:S03]  /*dad0*/  SEL R12, R20, R21, P0 ;  /* 0x00000015140c7207 */ /* 0x010fc60000000000 */
[----:B------:R-:W-:Y:S01]  /*dae0*/  SHFL.IDX PT, R50, R125, R44, 0x1c1f ;  /* 0x001c1f2c7d327589 */ /* 0x000fe200000e0000 */
[----:B------:R-:W-:Y:S02]  /*daf0*/  SEL R20, R21, R20, P0 ;  /* 0x0000001415147207 */ /* 0x000fe40000000000 */
[----:B-----5:R-:W-:Y:S01]  /*db00*/  SEL R13, R19, R14, P0 ;  /* 0x0000000e130d7207 */ /* 0x020fe20000000000 */
[----:B------:R-:W4:Y:S01]  /*db10*/  SHFL.IDX PT, R47, R47, R44, 0x1c1f ;  /* 0x001c1f2c2f2f7589 */ /* 0x000f2200000e0000 */
[----:B------:R-:W-:Y:S02]  /*db20*/  SEL R21, R14, R19, P0 ;  /* 0x000000130e157207 */ /* 0x000fe40000000000 */
[----:B------:R-:W-:Y:S01]  /*db30*/  SEL R14, R62, R57, P0 ;  /* 0x000000393e0e7207 */ /* 0x000fe20000000000 */
[----:B------:R-:W-:Y:S01]  /*db40*/  SHFL.IDX PT, R56, R133, R44, 0x1c1f ;  /* 0x001c1f2c85387589 */ /* 0x000fe200000e0000 */
[----:B---3--:R-:W-:Y:S01]  /*db50*/  IMAD.WIDE.U32 R62, R30, UR39, R26 ;  /* 0x000000271e3e7c25 */ /* 0x008fe2000f8e001a */
[----:B------:R-:W-:-:S02]  /*db60*/  SEL R27, R59, R66, P0 ;  /* 0x000000423b1b7207 */ /* 0x000fc40000000000 */
[----:B------:R-:W3:Y:S01]  /*db70*/  SHFL.IDX PT, R51, R51, R44, 0x1c1f ;  /* 0x001c1f2c33337589 */ /* 0x000ee200000e0000 */
[----:B------:R-:W-:Y:S01]  /*db80*/  IMAD R57, RZ, RZ, -UR40 ;  /* 0x80000028ff397e24 */ /* 0x000fe2000f8e02ff */
[----:B------:R-:W-:Y:S01]  /*db90*/  SEL R19, R55, R64, P0 ;  /* 0x0000004037137207 */ /* 0x000fe20000000000 */
[----:B------:R-:W-:Y:S01]  /*dba0*/  IMAD R64, R60, UR41, RZ ;  /* 0x000000293c407c24 */ /* 0x000fe2000f8e02ff */
[----:B------:R-:W-:Y:S01]  /*dbb0*/  SHFL.IDX PT, R41, R95, R44, 0x1c1f ;  /* 0x001c1f2c5f297589 */ /* 0x000fe200000e0000 */
[----:B------:R-:W-:Y:S01]  /*dbc0*/  IMAD.MOV.U32 R55, RZ, RZ, R45 ;  /* 0x000000ffff377224 */ /* 0x000fe200078e002d */
[----:B-1----:R-:W-:Y:S01]  /*dbd0*/  SEL R26, R65, R68, P0 ;  /* 0x00000044411a7207 */ /* 0x002fe20000000000 */
[----:B------:R-:W-:Y:S01]  /*dbe0*/  IMAD R61, R61, UR39, R64 ;  /* 0x000000273d3d7c24 */ /* 0x000fe2000f8e0240 */
[----:B------:R-:W-:Y:S01]  /*dbf0*/  SHFL.IDX PT, R38, R91, R44, 0x1c1f ;  /* 0x001c1f2c5b267589 */ /* 0x000fe200000e0000 */
[----:B------:R-:W-:Y:S02]  /*dc00*/  IMAD.MOV.U32 R60, RZ, RZ, R34 ;  /* 0x000000ffff3c7224 */ /* 0x000fe400078e0022 */
[----:B------:R-:W-:Y:S01]  /*dc10*/  IMAD.IADD R61, R35, 0x1, R61 ;  /* 0x00000001233d7824 */ /* 0x000fe200078e023d */
        /* <DEDUP_REMOVED lines=8> */
[----:B------:R1:W-:Y:S02]  /*dca0*/  SHFL.IDX PT, R23, R23, R44, 0x1c1f ;  /* 0x001c1f2c17177589 */ /* 0x0003e400000e0000 */
[----:B-1----:R-:W-:Y:S01]  /*dcb0*/  IMAD R44, R30, UR41, RZ ;  /* 0x000000291e2c7c24 */ /* 0x002fe2000f8e02ff */
[----:B------:R-:W-:-:S03]  /*dcc0*/  SEL R30, R68, R65, P0 ;  /* 0x00000041441e7207 */ /* 0x000fc60000000000 */
[----:B------:R-:W-:Y:S02]  /*dcd0*/  IMAD R31, R31, UR39, R44 ;  /* 0x000000271f1f7c24 */ /* 0x000fe4000f8e022c */
[----:B------:R-:W-:-:S04]  /*dce0*/  @P2 IMAD.HI.U32 R44, R45, R70, RZ ;  /* 0x000000462d2c2227 */ /* 0x000fc800078e00ff */
[----:B------:R-:W-:Y:S01]  /*dcf0*/  IMAD.IADD R63, R63, 0x1, R31 ;  /* 0x000000013f3f7824 */ /* 0x000fe200078e021f */
[----:B------:R-:W-:Y:S01]  /*dd00*/  SEL R31, R66, R59, P0 ;  /* 0x0000003b421f7207 */ /* 0x000fe20000000000 */
[----:B------:R-:W-:Y:S01]  /*dd10*/  IMAD R59, R72, R57, UR4 ;  /* 0x00000004483b7e24 */ /* 0x000fe2000f8e0239 */
[----:B--2---:R-:W-:Y:S01]  /*dd20*/  @P2 SHF.R.U32.HI R55, RZ, R69, R44 ;  /* 0x00000045ff372219 */ /* 0x004fe2000001162c */
[----:B------:R-:W-:Y:S01]  /*dd30*/  ULDC.64 UR4, c[0x0][0xbe0] ;  /* 0x0002f80000047ab9 */ /* 0x000fe20000000a00 */
[----:B------:R-:W-:Y:S01]  /*dd40*/  IMAD.MOV.U32 R57, RZ, RZ, R45 ;  /* 0x000000ffff397224 */ /* 0x000fe200078e002d */
[----:B0-----:R-:W-:Y:S01]  /*dd50*/  @P2 SHF.R.U32.HI R57, RZ, R71, R74 ;  /* 0x00000047ff392219 */ /* 0x001fe2000001164a */
[----:B------:R-:W-:Y:S01]  /*dd60*/  IMAD.WIDE.U32 R60, R59, UR6, R60 ;  /* 0x000000063b3c7c25 */ /* 0x000fe2000f8e003c */
[----:B------:R-:W-:-:S05]  /*dd70*/  SHF.R.S32.HI R44, RZ, 0x1f, R59 ;  /* 0x0000001fff2c7819 */ /* 0x000fca000001143b */
[C---:B------:R-:W-:Y:S02]  /*dd80*/  IMAD R35, R44.reuse, UR4, RZ ;  /* 0x000000042c237c24 */ /* 0x040fe4000f8e02ff */
[----:B------:R-:W-:Y:S02]  /*dd90*/  IMAD R44, R44, UR6, RZ ;  /* 0x000000062c2c7c24 */ /* 0x000fe4000f8e02ff */
[C---:B------:R-:W-:Y:S02]  /*dda0*/  IMAD R64, R59.reuse, UR5, R35 ;  /* 0x000000053b407c24 */ /* 0x040fe4000f8e0223 */
[----:B------:R-:W-:Y:S01]  /*ddb0*/  IMAD.WIDE.U32 R34, R59, UR4, R62 ;  /* 0x000000043b227c25 */ /* 0x000fe2000f8e003e */
[----:B------:R-:W-:-:S03]  /*ddc0*/  ULDC.64 UR4, c[0x0][0xb30] ;  /* 0x0002cc0000047ab9 */ /* 0x000fc60000000a00 */
[----:B------:R-:W-:Y:S01]  /*ddd0*/  IMAD R63, R59, UR7, R44 ;  /* 0x000000073b3f7c24 */ /* 0x000fe2000f8e022c */
[----:B------:R-:W-:Y:S01]  /*dde0*/  SHF.R.S32.HI R59, RZ, 0x1f, R55 ;  /* 0x0000001fff3b7819 */ /* 0x000fe20000011437 */
[----:B------:R-:W-:Y:S01]  /*ddf0*/  IMAD.MOV R62, RZ, RZ, -R57 ;  /* 0x000000ffff3e7224 */ /* 0x000fe200078e0a39 */
[----:B------:R-:W-:Y:S01]  /*de00*/  IADD3 R34, P2, R55, R34, RZ ;  /* 0x0000002237227210 */ /* 0x000fe20007f5e0ff */
[----:B------:R-:W-:Y:S01]  /*de10*/  IMAD.MOV R55, RZ, RZ, -R55 ;  /* 0x000000ffff377224 */ /* 0x000fe200078e0a37 */
[----:B------:R-:W-:Y:S01]  /*de20*/  SHF.R.S32.HI R44, RZ, 0x1f, R57 ;  /* 0x0000001fff2c7819 */ /* 0x000fe20000011439 */
[----:B------:R-:W-:Y:S01]  /*de30*/  IMAD.IADD R61, R61, 0x1, R63 ;  /* 0x000000013d3d7824 */ /* 0x000fe200078e023f */
[----:B------:R-:W-:Y:S01]  /*de40*/  IADD3.X R35, R59, R35, R64, P2, !PT ;  /* 0x000000233b237210 */ /* 0x000fe200017fe440 */
[----:B------:R-:W-:Y:S01]  /*de50*/  IMAD R55, R46, R55, R45 ;  /* 0x000000372e377224 */ /* 0x000fe200078e022d */
[----:B------:R-:W-:Y:S01]  /*de60*/  ULDC.64 UR6, c[0x0][0xbc8] ;  /* 0x0002f20000067ab9 */ /* 0x000fe20000000a00 */
[----:B------:R-:W-:-:S02]  /*de70*/  IMAD R44, R44, UR4, RZ ;  /* 0x000000042c2c7c24 */ /* 0x000fc4000f8e02ff */
[----:B------:R-:W-:Y:S02]  /*de80*/  IMAD R59, R46, R62, R45 ;  /* 0x0000003e2e3b7224 */ /* 0x000fe400078e022d */
[C---:B------:R-:W-:Y:S01]  /*de90*/  IMAD R63, R57.reuse, UR5, R44 ;  /* 0x00000005393f7c24 */ /* 0x040fe2000f8e022c */
[----:B------:R-:W-:Y:S01]  /*dea0*/  SHF.R.S32.HI R44, RZ, 0x1f, R55 ;  /* 0x0000001fff2c7819 */ /* 0x000fe20000011437 */
[----:B------:R-:W-:Y:S01]  /*deb0*/  IMAD.WIDE.U32 R60, R57, UR4, R60 ;  /* 0x00000004393c7c25 */ /* 0x000fe2000f8e003c */
[----:B------:R-:W-:Y:S01]  /*dec0*/  SHF.R.S32.HI R45, RZ, 0x1f, R59 ;  /* 0x0000001fff2d7819 */ /* 0x000fe2000001143b */
[----:B------:R-:W0:Y:S01]  /*ded0*/  S2UR UR5, SR_CgaCtaId ;  /* 0x00000000000579c3 */ /* 0x000e220000008800 */
[----:B------:R-:W-:Y:S01]  /*dee0*/  UMOV UR4, 0x400 ;  /* 0x0000040000047882 */ /* 0x000fe20000000000 */
[----:B------:R-:W-:Y:S02]  /*def0*/  IMAD R44, R44, UR6, RZ ;  /* 0x000000062c2c7c24 */ /* 0x000fe4000f8e02ff */
[----:B------:R-:W-:-:S02]  /*df00*/  IMAD R62, R45, UR8, RZ ;  /* 0x000000082d3e7c24 */ /* 0x000fc4000f8e02ff */
[----:B------:R-:W-:Y:S02]  /*df10*/  IMAD R57, R55, UR7, R44 ;  /* 0x0000000737397c24 */ /* 0x000fe4000f8e022c */
[----:B------:R-:W-:Y:S02]  /*df20*/  IMAD.IADD R61, R61, 0x1, R63 ;  /* 0x000000013d3d7824 */ /* 0x000fe400078e023f */
[----:B------:R-:W-:Y:S01]  /*df30*/  IMAD.WIDE.U32 R44, R55, UR6, R34 ;  /* 0x00000006372c7c25 */ /* 0x000fe2000f8e0022 */
[----:B------:R-:W-:Y:S01]  /*df40*/  ULDC.64 UR6, c[0x0][0xba8] ;  /* 0x0002ea0000067ab9 */ /* 0x000fe20000000a00 */
[----:B------:R-:W-:Y:S02]  /*df50*/  SEL R34, R42, R67, P0 ;  /* 0x000000432a227207 */ /* 0x000fe40000000000 */
        /* <DEDUP_REMOVED lines=22> */
[----:B------:R-:W2:Y:S01]  /*e0c0*/  SHFL.IDX PT, R63, R57, 0x1, 0x1c1f ;  /* 0x003c1f00393f7f89 */ /* 0x000ea200000e0000 */
[----:B----4-:R-:W-:Y:S01]  /*e0d0*/  SEL R46, R48, R47, P0 ;  /* 0x0000002f302e7207 */ /* 0x010fe20000000000 */
[----:B0-----:R-:W-:Y:S01]  /*e0e0*/  IMAD.SHL.U32 R55, R40, 0x2, RZ ;  /* 0x0000000228377824 */ /* 0x001fe200078e00ff */
[----:B------:R-:W-:Y:S01]  /*e0f0*/  SEL R48, R47, R48, P0 ;  /* 0x000000302f307207 */ /* 0x000fe20000000000 */
[----:B------:R0:W4:Y:S01]  /*e100*/  SHFL.IDX PT, R44, R68, RZ, 0x1c1f ;  /* 0x001c1fff442c7589 */ /* 0x00012200000e0000 */
[----:B------:R-:W-:Y:S02]  /*e110*/  SEL R47, R49, R50, P0 ;  /* 0x00000032312f7207 */ /* 0x000fe40000000000 */
[----:B------:R-:W-:Y:S01]  /*e120*/  SYNCS.ARRIVE.TRANS64.RED.A1T0 RZ, [UR4], RZ ;  /* 0x000000ffffff79a7 */ /* 0x000fe20008100404 */
[----:B------:R-:W-:Y:S01]  /*e130*/  SEL R49, R50, R49, P0 ;  /* 0x0000003132317207 */ /* 0x000fe20000000000 */
[----:B------:R0:W0:Y:S01]  /*e140*/  SHFL.IDX PT, R45, R69, RZ, 0x1c1f ;  /* 0x001c1fff452d7589 */ /* 0x00002200000e0000 */
[----:B---3--:R-:W-:-:S02]  /*e150*/  SEL R50, R52, R51, P0 ;  /* 0x0000003334327207 */ /* 0x008fc40000000000 */
[----:B------:R-:W-:Y:S02]  /*e160*/  SEL R52, R51, R52, P0 ;  /* 0x0000003433347207 */ /* 0x000fe40000000000 */
[----:B------:R-:W-:Y:S02]  /*e170*/  SEL R35, R43, R58, P0 ;  /* 0x0000003a2b237207 */ /* 0x000fe40000000000 */
[----:B------:R-:W-:Y:S02]  /*e180*/  SEL R51, R53, R56, P0 ;  /* 0x0000003835337207 */ /* 0x000fe40000000000 */
[----:B------:R-:W-:Y:S01]  /*e190*/  SEL R43, R58, R43, P0 ;  /* 0x0000002b3a2b7207 */ /* 0x000fe20000000000 */
[----:B-1----:R1:W-:Y:S01]  /*e1a0*/  @!P2 ST.E desc[UR36][R60.64], R4 ;  /* 0x000000043c00a985 */ /* 0x0023e2000c101924 */
[----:B------:R-:W-:-:S03]  /*e1b0*/  SEL R53, R56, R53, P0 ;  /* 0x0000003538357207 */ /* 0x000fc60000000000 */
[----:B--2---:R1:W-:Y:S01]  /*e1c0*/  @!P1 ST.E desc[UR36][R62.64], R2 ;  /* 0x000000023e009985 */ /* 0x0043e2000c101924 */
[----:B------:R-:W-:Y:S05]  /*e1d0*/  @P3 BRA `(.L_x_11858) ;  /* 0x0000000400183947 */ /* 0x000fea0003800000 */
[C---:B------:R-:W-:Y:S01]  /*e1e0*/  VIADD R40, R55.reuse, 0x8 ;  /* 0x0000000837287836 */ /* 0x040fe20000000000 */
[----:B------:R-:W-:Y:S01]  /*e1f0*/  ULDC UR4, c[0x0][0xac8] ;  /* 0x0002b20000047ab9 */ /* 0x000fe20000000800 */
[C---:B------:R-:W-:Y:S01]  /*e200*/  VIADD R54, R55.reuse, 0x10 ;  /* 0x0000001037367836 */ /* 0x040fe20000000000 */
[C---:B------:R-:W-:Y:S01]  /*e210*/  ISETP.GE.AND P1, PT, R55.reuse, UR4, PT ;  /* 0x0000000437007c0c */ /* 0x040fe2000bf26270 */
[C---:B-1----:R-:W-:Y:S01]  /*e220*/  VIADD R60, R55.reuse, 0x18 ;  /* 0x00000018373c7836 */ /* 0x042fe20000000000 */
[----:B------:R-:W-:Y:S01]  /*e230*/  ISETP.GE.AND P2, PT, R40, UR4, PT ;  /* 0x0000000428007c0c */ /* 0x000fe2000bf46270 */
[C---:B------:R-:W-:Y:S01]  /*e240*/  VIADD R62, R55.reuse, 0x20 ;  /* 0x00000020373e7836 */ /* 0x040fe20000000000 */
[----:B------:R-:W-:Y:S01]  /*e250*/  ISETP.GE.AND P3, PT, R54, UR4, PT ;  /* 0x0000000436007c0c */ /* 0x000fe2000bf66270 */
[----:B------:R-:W-:Y:S01]  /*e260*/  VIADD R66, R55, 0x28 ;  /* 0x0000002837427836 */ /* 0x000fe20000000000 */
[----:B------:R-:W-:Y:S02]  /*e270*/  ISETP.GE.AND P4, PT, R60, UR4, PT ;  /* 0x000000043c007c0c */ /* 0x000fe4000bf86270 */
[----:B------:R-:W-:-:S02]  /*e280*/  ISETP.GE.AND P5, PT, R62, UR4, PT ;  /* 0x000000043e007c0c */ /* 0x000fc4000bfa6270 */
        /* <DEDUP_REMOVED lines=10> */
[----:B------:R-:W-:-:S02]  /*e330*/  @!P5 LEA.HI R62, R62, R62, RZ, 0x1 ;  /* 0x0000003e3e3ed211 */ /* 0x000fc400078f08ff */
[----:B------:R-:W-:Y:S01]  /*e340*/  @!P6 LEA.HI R66, R66, R66, RZ, 0x1 ;  /* 0x000000424242e211 */ /* 0x000fe200078f08ff */
[----:B------:R-:W-:Y:S01]  /*e350*/  VIADD R54, R55, 0x38 ;  /* 0x0000003837367836 */ /* 0x000fe20000000000 */
[----:B------:R-:W-:Y:S01]  /*e360*/  @!P4 LOP3.LUT R63, R60, 0xfffffffe, RZ, 0xc0, !PT ;  /* 0xfffffffe3c3fc812 */ /* 0x000fe200078ec0ff */
[--C-:B------:R-:W-:Y:S01]  /*e370*/  @!P3 IMAD.WIDE R60, R61, 0x4, R44.reuse ;  /* 0x000000043d3cb825 */ /* 0x100fe200078e022c */
[----:B------:R-:W-:Y:S01]  /*e380*/  @!P5 LOP3.LUT R67, R62, 0xfffffffe, RZ, 0xc0, !PT ;  /* 0xfffffffe3e43d812 */ /* 0x000fe200078ec0ff */
[----:B------:R1:W-:Y:S01]  /*e390*/  @!P2 ST.E.64 desc[UR36][R58.64], R20 ;  /* 0x000000143a00a985 */ /* 0x0003e2000c101b24 */
[----:B0-----:R-:W-:Y:S01]  /*e3a0*/  @!P6 LOP3.LUT R57, R66, 0xfffffffe, RZ, 0xc0, !PT ;  /* 0xfffffffe4239e812 */ /* 0x001fe200078ec0ff */
[--C-:B------:R-:W-:Y:S01]  /*e3b0*/  @!P4 IMAD.WIDE R62, R63, 0x4, R44.reuse ;  /* 0x000000043f3ec825 */ /* 0x100fe200078e022c */
[----:B------:R-:W-:Y:S01]  /*e3c0*/  ISETP.GE.AND P1, PT, R40, UR4, PT ;  /* 0x0000000428007c0c */ /* 0x000fe2000bf26270 */
[----:B------:R0:W-:Y:S01]  /*e3d0*/  @!P3 ST.E.64 desc[UR36][R60.64], R18 ;  /* 0x000000123c00b985 */ /* 0x0001e2000c101b24 */
[----:B------:R-:W-:Y:S01]  /*e3e0*/  ISETP.GE.AND P2, PT, R54, UR4, PT ;  /* 0x0000000436007c0c */ /* 0x000fe2000bf46270 */
[----:B------:R-:W-:-:S02]  /*e3f0*/  @!P5 IMAD.WIDE R12, R67, 0x4, R44 ;  /* 0x00000004430cd825 */ /* 0x000fc400078e022c */
[----:B------:R-:W-:Y:S02]  /*e400*/  @!P4 ST.E.64 desc[UR36][R62.64], R14 ;  /* 0x0000000e3e00c985 */ /* 0x000fe4000c101b24 */
[----:B------:R-:W-:Y:S02]  /*e410*/  VIADD R56, R55, 0x40 ;  /* 0x0000004037387836 */ /* 0x000fe40000000000 */
[----:B------:R2:W-:Y:S01]  /*e420*/  @!P5 ST.E.64 desc[UR36][R12.64], R26 ;  /* 0x0000001a0c00d985 */ /* 0x0005e2000c101b24 */
[----:B-1----:R-:W-:Y:S02]  /*e430*/  @!P6 IMAD.WIDE R20, R57, 0x4, R44 ;  /* 0x000000043914e825 */ /* 0x002fe400078e022c */
[----:B------:R-:W-:Y:S02]  /*e440*/  ISETP.GE.AND P3, PT, R56, UR4, PT ;  /* 0x0000000438007c0c */ /* 0x000fe4000bf66270 */
[----:B------:R-:W-:Y:S01]  /*e450*/  @!P1 LEA.HI R40, R40, R40, RZ, 0x1 ;  /* 0x0000002828289211 */ /* 0x000fe200078f08ff */
[C---:B------:R-:W-:Y:S01]  /*e460*/  VIADD R57, R55.reuse, 0x48 ;  /* 0x0000004837397836 */ /* 0x040fe20000000000 */
[----:B------:R1:W-:Y:S01]  /*e470*/  @!P6 ST.E.64 desc[UR36][R20.64], R30 ;  /* 0x0000001e1400e985 */ /* 0x0003e2000c101b24 */
[C---:B0-----:R-:W-:Y:S01]  /*e480*/  VIADD R18, R55.reuse, 0x50 ;  /* 0x0000005037127836 */ /* 0x041fe20000000000 */
[----:B------:R-:W-:Y:S01]  /*e490*/  @!P2 LEA.HI R54, R54, R54, RZ, 0x1 ;  /* 0x000000363636a211 */ /* 0x000fe200078f08ff */
[----:B------:R-:W-:Y:S01]  /*e4a0*/  VIADD R19, R55, 0x58 ;  /* 0x0000005837137836 */ /* 0x000fe20000000000 */
[----:B------:R-:W-:-:S02]  /*e4b0*/  ISETP.GE.AND P4, PT, R57, UR4, PT ;  /* 0x0000000439007c0c */ /* 0x000fc4000bf86270 */
[----:B------:R-:W-:Y:S02]  /*e4c0*/  ISETP.GE.AND P5, PT, R18, UR4, PT ;  /* 0x0000000412007c0c */ /* 0x000fe4000bfa6270 */
[----:B------:R-:W-:Y:S02]  /*e4d0*/  ISETP.GE.AND P6, PT, R19, UR4, PT ;  /* 0x0000000413007c0c */ /* 0x000fe4000bfc6270 */
[----:B------:R-:W-:Y:S02]  /*e4e0*/  @!P3 LEA.HI R56, R56, R56, RZ, 0x1 ;  /* 0x000000383838b211 */ /* 0x000fe400078f08ff */
[----:B--2---:R-:W-:Y:S02]  /*e4f0*/  @!P1 LOP3.LUT R13, R40, 0xfffffffe, RZ, 0xc0, !PT ;  /* 0xfffffffe280d9812 */ /* 0x004fe400078ec0ff */
[----:B------:R-:W-:-:S03]  /*e500*/  @!P2 LOP3.LUT R15, R54, 0xfffffffe, RZ, 0xc0, !PT ;  /* 0xfffffffe360fa812 */ /* 0x000fc600078ec0ff */
[----:B------:R-:W-:Y:S02]  /*e510*/  @!P4 LEA.HI R57, R57, R57, RZ, 0x1 ;  /* 0x000000393939c211 */ /* 0x000fe400078f08ff */
[----:B------:R-:W-:Y:S01]  /*e520*/  @!P5 LEA.HI R18, R18, R18, RZ, 0x1 ;  /* 0x000000121212d211 */ /* 0x000fe200078f08ff */
[--C-:B------:R-:W-:Y:S01]  /*e530*/  @!P2 IMAD.WIDE R14, R15, 0x4, R44.reuse ;  /* 0x000000040f0ea825 */ /* 0x100fe200078e022c */
[----:B------:R-:W-:Y:S02]  /*e540*/  @!P6 LEA.HI R12, R19, R19, RZ, 0x1 ;  /* 0x00000013130ce211 */ /* 0x000fe400078f08ff */
[----:B------:R-:W-:Y:S02]  /*e550*/  @!P3 LOP3.LUT R19, R56, 0xfffffffe, RZ, 0xc0, !PT ;  /* 0xfffffffe3813b812 */ /* 0x000fe400078ec0ff */
[----:B-1----:R-:W-:Y:S02]  /*e560*/  @!P4 LOP3.LUT R21, R57, 0xfffffffe, RZ, 0xc0, !PT ;  /* 0xfffffffe3915c812 */ /* 0x002fe400078ec0ff */
[----:B------:R-:W-:Y:S01]  /*e570*/  @!P5 LOP3.LUT R27, R18, 0xfffffffe, RZ, 0xc0, !PT ;  /* 0xfffffffe121bd812 */ /* 0x000fe200078ec0ff */
[----:B------:R-:W-:Y:S01]  /*e580*/  @!P3 IMAD.WIDE R18, R19, 0x4, R44 ;  /* 0x000000041312b825 */ /* 0x000fe200078e022c */
[----:B------:R-:W-:-:S03]  /*e590*/  @!P6 LOP3.LUT R31, R12, 0xfffffffe, RZ, 0xc0, !PT ;  /* 0xfffffffe0c1fe812 */ /* 0x000fc600078ec0ff */
[----:B------:R-:W-:-:S04]  /*e5a0*/  @!P1 IMAD.WIDE R12, R13, 0x4, R44 ;  /* 0x000000040d0c9825 */ /* 0x000fc800078e022c */
[--C-:B------:R-:W-:Y:S01]  /*e5b0*/  @!P4 IMAD.WIDE R20, R21, 0x4, R44.reuse ;  /* 0x000000041514c825 */ /* 0x100fe200078e022c */
[----:B------:R2:W-:Y:S03]  /*e5c0*/  @!P1 ST.E.64 desc[UR36][R12.64], R34 ;  /* 0x000000220c009985 */ /* 0x0005e6000c101b24 */
[--C-:B------:R-:W-:Y:S01]  /*e5d0*/  @!P5 IMAD.WIDE R26, R27, 0x4, R44.reuse ;  /* 0x000000041b1ad825 */ /* 0x100fe200078e022c */
[----:B------:R2:W-:Y:S03]  /*e5e0*/  @!P2 ST.E.64 desc[UR36][R14.64], R42 ;  /* 0x0000002a0e00a985 */ /* 0x0005e6000c101b24 */
[----:B------:R-:W-:Y:S01]  /*e5f0*/  @!P6 IMAD.WIDE R44, R31, 0x4, R44 ;  /* 0x000000041f2ce825 */ /* 0x000fe200078e022c */
[----:B------:R2:W-:Y:S04]  /*e600*/  @!P3 ST.E.64 desc[UR36][R18.64], R46 ;  /* 0x0000002e1200b985 */ /* 0x0005e8000c101b24 */
[----:B------:R2:W-:Y:S04]  /*e610*/  @!P4 ST.E.64 desc[UR36][R20.64], R48 ;  /* 0x000000301400c985 */ /* 0x0005e8000c101b24 */
[----:B------:R2:W-:Y:S04]  /*e620*/  @!P5 ST.E.64 desc[UR36][R26.64], R50 ;  /* 0x000000321a00d985 */ /* 0x0005e8000c101b24 */
[----:B------:R2:W-:Y:S02]  /*e630*/  @!P6 ST.E.64 desc[UR36][R44.64], R52 ;  /* 0x000000342c00e985 */ /* 0x0005e4000c101b24 */
.L_x_11858:
[----:B------:R-:W-:Y:S05]  /*e640*/  BSYNC B0 ;  /* 0x0000000000007941 */ /* 0x000fea0003800000 */
.L_x_11857:
[----:B------:R-:W-:Y:S01]  /*e650*/  ISETP.GE.AND P1, PT, R64, R65, PT ;  /* 0x000000414000720c */ /* 0x000fe20003f26270 */
[----:B--2---:R2:W3:Y:S01]  /*e660*/  SHFL.IDX PT, R13, R69, 0x1, 0x1c1f ;  /* 0x003c1f00450d7f89 */ /* 0x0044e200000e0000 */
        /* <DEDUP_REMOVED lines=21> */
[----:B-1----:R-:W-:Y:S02]  /*e7c0*/  SEL R4, R6, R23, P0 ;  /* 0x0000001706047207 */ /* 0x002fe40000000000 */
[----:B------:R-:W-:Y:S01]  /*e7d0*/  SEL R2, R23, R6, P0 ;  /* 0x0000000617027207 */ /* 0x000fe20000000000 */
        /* <DEDUP_REMOVED lines=45> */
[----:B--2---:R-:W-:Y:S01]  /*eab0*/  @!P0 IMAD.WIDE R6, R9, 0x4, R12 ;  /* 0x0000000409068825 */ /* 0x004fe200078e020c */
        /* <DEDUP_REMOVED lines=27> */
.L_x_11856:
        /* <DEDUP_REMOVED lines=58> */
.L_x_11767:
        /* <DEDUP_REMOVED lines=18> */
.L_x_11859:
[----:B------:R-:W-:Y:S01]  /*f130*/  ULDC UR7, c[0x0][0xc50] ;  /* 0x0003140000077ab9 */ /* 0x000fe20000000800 */
[----:B------:R-:W-:Y:S01]  /*f140*/  UMOV UR42, UR6 ;  /* 0x00000006002a7c82 */ /* 0x000fe20008000000 */
[----:B------:R-:W-:-:S11]  /*f150*/  UISETP.NE.AND UP0, UPT, UR7, 0x1, UPT ;  /* 0x000000010700788c */ /* 0x000fd6000bf05270 */
[----:B------:R-:W-:Y:S01]  /*f160*/  @UP0 ULDC UR4, c[0x0][0xc54] ;  /* 0x0003150000040ab9 */ /* 0x000fe20000000800 */
[----:B------:R-:W-:Y:S01]  /*f170*/  @UP0 ULDC UR8, c[0x0][0xc58] ;  /* 0x0003160000080ab9 */ /* 0x000fe20000000800 */
[----:B------:R-:W-:-:S04]  /*f180*/  UIMAD.WIDE.U32 UR4, UR6, UR4, URZ ;  /* 0x00000004060472a5 */ /* 0x000fc8000f8e003f */
[----:B------:R-:W-:-:S12]  /*f190*/  @UP0 USHF.R.U32.HI UR42, URZ, UR8, UR5 ;  /* 0x000000083f2a0299 */ /* 0x000fd80008011605 */
.L_x_11860:
        /* <DEDUP_REMOVED lines=32> */
[----:B-1----:R-:W-:-:S04]  /*f3a0*/  UIMAD UR43, UR43, 0xc0, URZ ;  /* 0x000000c02b2b78a4 */ /* 0x002fc8000f8e023f */
        /* <DEDUP_REMOVED lines=20> */
.L_x_11863:
[----:B------:R-:W-:-:S11]  /*f4f0*/  UISETP.NE.AND UP0, UPT, UR5, 0x1, UPT ;  /* 0x000000010500788c */ /* 0x000fd6000bf05270 */
[----:B------:R-:W-:Y:S02]  /*f500*/  @UP0 ULDC.64 UR12, c[0x0][0x9e8] ;  /* 0x00027a00000c0ab9 */ /* 0x000fe40000000a00 */
[----:B------:R-:W-:-:S04]  /*f510*/  UIMAD.WIDE.U32 UR6, UR8, UR12, URZ ;  /* 0x0000000c080672a5 */ /* 0x000fc8000f8e003f */
[----:B------:R-:W-:-:S12]  /*f520*/  @UP0 USHF.R.U32.HI UR8, URZ, UR13, UR7 ;  /* 0x0000000d3f080299 */ /* 0x000fd80008011607 */
.L_x_11864:
[----:B------:R-:W-:-:S04]  /*f530*/  UIMAD UR8, UR8, UR5, UR5 ;  /* 0x00000005080872a4 */ /* 0x000fc8000f8e0205 */
[----:B------:R-:W-:-:S04]  /*f540*/  UISETP.LT.AND UP0, UPT, UR4, UR8, UPT ;  /* 0x000000080400728c */ /* 0x000fc8000bf01270 */
[----:B------:R-:W-:-:S12]  /*f550*/  USEL UR4, UR4, UR8, UP0 ;  /* 0x0000000804047287 */ /* 0x000fd80008000000 */
.L_x_11862:
        /* <DEDUP_REMOVED lines=26> */
.L_x_11866:
[----:B------:R-:W-:-:S11]  /*f700*/  UISETP.NE.AND UP0, UPT, UR5, 0x1, UPT ;  /* 0x000000010500788c */ /* 0x000fd6000bf05270 */
[----:B------:R-:W-:Y:S02]  /*f710*/  @UP0 ULDC.64 UR10, c[0x0][0x9e8] ;  /* 0x00027a00000a0ab9 */ /* 0x000fe40000000a00 */
[----:B------:R-:W-:-:S04]  /*f720*/  UIMAD.WIDE.U32 UR6, UR4, UR10, URZ ;  /* 0x0000000a040672a5 */ /* 0x000fc8000f8e003f */
[----:B------:R-:W-:-:S12]  /*f730*/  @UP0 USHF.R.U32.HI UR4, URZ, UR11, UR7 ;  /* 0x0000000b3f040299 */ /* 0x000fd80008011607 */
.L_x_11867:
[----:B------:R-:W-:-:S04]  /*f740*/  UIMAD UR4, UR4, UR5, URZ ;  /* 0x00000005040472a4 */ /* 0x000fc8000f8e023f */
[----:B------:R-:W-:-:S04]  /*f750*/  UISETP.LT.AND UP0, UPT, UR8, UR4, UPT ;  /* 0x000000040800728c */ /* 0x000fc8000bf01270 */
[----:B------:R-:W-:-:S12]  /*f760*/  USEL UR8, UR8, UR4, !UP0 ;  /* 0x0000000408087287 */ /* 0x000fd8000c000000 */
.L_x_11865:
        /* <DEDUP_REMOVED lines=44> */
.L_x_11868:
[----:B------:R-:W-:Y:S02]  /*fa30*/  UIMAD UR51, UR47, UR39, UR46 ;  /* 0x000000272f3372a4 */ /* 0x000fe4000f8e022e */
[----:B------:R-:W-:Y:S02]  /*fa40*/  IMAD.U32 R0, RZ, RZ, UR39 ;  /* 0x00000027ff007e24 */ /* 0x000fe4000f8e00ff */
[----:B------:R-:W-:Y:S02]  /*fa50*/  IMAD.MOV.U32 R20, RZ, RZ, 0x1 ;  /* 0x00000001ff147424 */ /* 0x000fe400078e00ff */
[----:B------:R-:W-:Y:S02]  /*fa60*/  IMAD.MOV.U32 R2, RZ, RZ, 0x1 ;  /* 0x00000001ff027424 */ /* 0x000fe400078e00ff */
[----:B------:R-:W-:-:S05]  /*fa70*/  IMAD.U32 R17, RZ, RZ, UR51 ;  /* 0x00000033ff117e24 */ /* 0x000fca000f8e00ff */
[----:B------:R-:W-:Y:S01]  /*fa80*/  VIADDMNMX R17, R17, R0, UR12, PT ;  /* 0x0000000c11117e46 */ /* 0x000fe2000b800100 */
[----:B------:R-:W-:-:S03]  /*fa90*/  IMAD.MOV.U32 R0, RZ, RZ, RZ ;  /* 0x000000ffff007224 */ /* 0x000fc600078e00ff */
        /* <DEDUP_REMOVED lines=26> */
.L_x_11869:
        /* <DEDUP_REMOVED lines=20> */
.L_x_11870:
        /* <DEDUP_REMOVED lines=20> */
.L_x_11871:
        /* <DEDUP_REMOVED lines=18> */
.L_x_11872:
        /* <DEDUP_REMOVED lines=23> */
[----:B------:R-:W4:Y:S01]  /*10150*/  @!P0 LDC.64 R8, c[0x0][0x428] ;  /* 0x00010a00ff088b82 */ /* 0x000f220000000a00 */
[----:B-1----:R-:W-:-:S07]  /*10160*/  @P1 IMAD.HI.U32 R0, R10, R5, RZ ;  /* 0x000000050a001227 */ /* 0x002fce00078e00ff */
[----:B------:R-:W1:Y:S01]  /*10170*/  @!P0 LDC.64 R4, c[0x0][0x418] ;  /* 0x00010600ff048b82 */ /* 0x000e620000000a00 */
[----:B0-----:R-:W-:-:S04]  /*10180*/  @P1 SHF.R.U32.HI R11, RZ, R3, R0 ;  /* 0x00000003ff0b1219 */ /* 0x001fc80000011600 */
[--C-:B------:R-:W-:Y:S01]  /*10190*/  @!P0 SHF.R.S32.HI R3, RZ, 0x1f, R11.reuse ;  /* 0x0000001fff038819 */ /* 0x100fe2000001140b */
[----:B------:R-:W-:Y:S01]  /*101a0*/  @!P0 IMAD.MOV.U32 R2, RZ, RZ, R11 ;  /* 0x000000ffff028224 */ /* 0x000fe200078e000b */
[----:B------:R-:W-:Y:S01]  /*101b0*/  UMOV UR4, 0xffffffff ;  /* 0xffffffff00047882 */ /* 0x000fe20000000000 */
[----:B------:R-:W-:Y:S01]  /*101c0*/  IMAD.SHL.U32 R22, R22, 0x800, RZ ;  /* 0x0000080016167824 */ /* 0x000fe200078e00ff */
[----:B---3--:R-:W-:Y:S01]  /*101d0*/  SHF.R.S32.HI R13, RZ, 0x1f, R29 ;  /* 0x0000001fff0d7819 */ /* 0x008fe2000001141d */
[----:B----4-:R-:W-:-:S04]  /*101e0*/  @!P0 IMAD.WIDE.U32 R2, R29, R8, R2 ;  /* 0x000000081d028225 */ /* 0x010fc800078e0002 */
[----:B------:R-:W-:Y:S01]  /*101f0*/  @!P0 IMAD R0, R13, R8, RZ ;  /* 0x000000080d008224 */ /* 0x000fe200078e02ff */
[----:B-1----:R-:W-:Y:S01]  /*10200*/  @!P0 LEA R4, P1, R2, R4, 0x2 ;  /* 0x0000000402048211 */ /* 0x002fe200078210ff */
[----:B------:R0:W-:Y:S02]  /*10210*/  STL [R1+0x4], R13 ;  /* 0x0000040d01007387 */ /* 0x0001e40000100800 */
[----:B------:R-:W-:-:S04]  /*10220*/  @!P0 IMAD R9, R29, R9, R0 ;  /* 0x000000091d098224 */ /* 0x000fc800078e0200 */
[----:B------:R-:W-:-:S05]  /*10230*/  @!P0 IMAD.IADD R0, R3, 0x1, R9 ;  /* 0x0000000103008824 */ /* 0x000fca00078e0209 */
[----:B------:R-:W-:Y:S01]  /*10240*/  @!P0 LEA.HI.X R5, R2, R5, R0, 0x2, P1 ;  /* 0x0000000502058211 */ /* 0x000fe200008f1400 */
[----:B------:R-:W-:Y:S02]  /*10250*/  IMAD.MOV.U32 R0, RZ, RZ, RZ ;  /* 0x000000ffff007224 */ /* 0x000fe400078e00ff */
[----:B------:R-:W-:-:S04]  /*10260*/  IMAD.MOV R3, RZ, RZ, -R11 ;  /* 0x000000ffff037224 */ /* 0x000fc800078e0a0b */
[----:B------:R1:W5:Y:S01]  /*10270*/  @!P0 LDG.E R0, desc[UR36][R4.64] ;  /* 0x0000002404008981 */ /* 0x000362000c1e1900 */
[----:B------:R-:W-:-:S05]  /*10280*/  IMAD.SHL.U32 R8, R25, 0x80, RZ ;  /* 0x0000008019087824 */ /* 0x000fca00078e00ff */
[----:B------:R-:W-:Y:S01]  /*10290*/  LOP3.LUT R23, R8, 0x400, RZ, 0xc0, !PT ;  /* 0x0000040008177812 */ /* 0x000fe200078ec0ff */
[----:B-1----:R-:W-:Y:S01]  /*102a0*/  IMAD R4, R12, R3, R10 ;  /* 0x000000030c047224 */ /* 0x002fe200078e020a */
[----:B------:R-:W-:Y:S01]  /*102b0*/  SHF.R.U32.HI R3, RZ, 0x1, R25 ;  /* 0x00000001ff037819 */ /* 0x000fe20000011619 */
[----:B------:R-:W-:Y:S01]  /*102c0*/  IMAD.SHL.U32 R5, R25, 0x4, RZ ;  /* 0x0000000419057824 */ /* 0x000fe200078e00ff */
[----:B------:R-:W-:Y:S02]  /*102d0*/  LOP3.LUT R23, R23, 0x800, R22, 0xf8, !PT ;  /* 0x0000080017177812 */ /* 0x000fe400078ef816 */
[----:B------:R-:W-:-:S04]  /*102e0*/  LOP3.LUT R2, R3, 0x20, RZ, 0xc0, !PT ;  /* 0x0000002003027812 */ /* 0x000fc800078ec0ff */
[----:B------:R-:W-:Y:S01]  /*102f0*/  LOP3.LUT R9, R2, 0x10, R25, 0xf8, !PT ;  /* 0x0000001002097812 */ /* 0x000fe200078ef819 */
[----:B------:R-:W-:-:S03]  /*10300*/  IMAD.SHL.U32 R2, R25, 0x20, RZ ;  /* 0x0000002019027824 */ /* 0x000fc600078e00ff */
[----:B------:R-:W-:Y:S02]  /*10310*/  LOP3.LUT R8, R9, 0x380, R8, 0xf8, !PT ;  /* 0x0000038009087812 */ /* 0x000fe400078ef808 */
        /* <DEDUP_REMOVED lines=8> */
[----:B0-2---:R-:W-:Y:S06]  /*103a0*/  BRA.DIV UR4, `(.L_x_11873) ;  /* 0x0000003204b87947 */ /* 0x005fec000b800000 */
.L_x_11925:
[----:B------:R-:W-:Y:S01]  /*103b0*/  ULOP3.LUT UR4, UR38, 0x2, URZ, 0xfc, !UPT ;  /* 0x0000000226047892 */ /* 0x000fe2000f8efc3f */
[----:B------:R-:W-:Y:S01]  /*103c0*/  LOP3.LUT R8, R8, 0x70, R5, 0x78, !PT ;  /* 0x0000007008087812 */ /* 0x000fe200078e7805 */
[----:B------:R-:W-:Y:S01]  /*103d0*/  IMAD.U32 R28, RZ, RZ, UR42 ;  /* 0x0000002aff1c7e24 */ /* 0x000fe2000f8e00ff */
[----:B------:R-:W-:Y:S02]  /*103e0*/  LOP3.LUT R16, R16, 0xfffffffe, RZ, 0xc0, !PT ;  /* 0xfffffffe10107812 */ /* 0x000fe400078ec0ff */
[----:B------:R-:W-:Y:S01]  /*103f0*/  LOP3.LUT R23, R23, R8, RZ, 0xfc, !PT ;  /* 0x0000000817177212 */ /* 0x000fe200078efcff */
[----:B------:R-:W-:Y:S01]  /*10400*/  IMAD.U32 R7, RZ, RZ, UR4 ;  /* 0x00000004ff077e24 */ /* 0x000fe2000f8e00ff */
[----:B------:R-:W-:Y:S02]  /*10410*/  LOP3.LUT R8, R5, 0x10, RZ, 0xc0, !PT ;  /* 0x0000001005087812 */ /* 0x000fe400078ec0ff */
[----:B------:R-:W-:Y:S02]  /*10420*/  LOP3.LUT P0, RZ, R25, 0x4, RZ, 0xc0, !PT ;  /* 0x0000000419ff7812 */ /* 0x000fe4000780c0ff */
[----:B------:R-:W-:Y:S01]  /*10430*/  ISETP.NE.AND P1, PT, R7, 0x3, PT ;  /* 0x000000030700780c */ /* 0x000fe20003f25270 */
[----:B------:R-:W-:Y:S01]  /*10440*/  IMAD.MOV.U32 R7, RZ, RZ, 0x40 ;  /* 0x00000040ff077424 */ /* 0x000fe200078e00ff */
[----:B------:R-:W-:-:S02]  /*10450*/  ISETP.GE.AND P4, PT, R8, R20, PT ;  /* 0x000000140800720c */ /* 0x000fc40003f86270 */
[----:B------:R-:W-:Y:S02]  /*10460*/  LOP3.LUT R26, R8, 0x20, RZ, 0xfc, !PT ;  /* 0x00000020081a7812 */ /* 0x000fe400078efcff */
[----:B------:R-:W-:Y:S02]  /*10470*/  SHF.R.U32.HI R5, RZ, 0x3, R25 ;  /* 0x00000003ff057819 */ /* 0x000fe40000011619 */
[----:B------:R-:W-:Y:S02]  /*10480*/  ISETP.GE.AND P3, PT, R26, R20, PT ;  /* 0x000000141a00720c */ /* 0x000fe40003f66270 */
[----:B------:R-:W-:Y:S02]  /*10490*/  LOP3.LUT R25, R8, 0x40, RZ, 0xfc, !PT ;  /* 0x0000004008197812 */ /* 0x000fe400078efcff */
[----:B------:R-:W-:Y:S02]  /*104a0*/  SHF.R.S32.HI R28, RZ, 0x1f, R28 ;  /* 0x0000001fff1c7819 */ /* 0x000fe4000001141c */
[----:B------:R-:W-:-:S02]  /*104b0*/  @P1 LOP3.LUT R16, R16, 0x1, RZ, 0xfc, !PT ;  /* 0x0000000110101812 */ /* 0x000fc400078efcff */
[----:B------:R-:W-:Y:S02]  /*104c0*/  ISETP.GE.AND P2, PT, R25, R20, PT ;  /* 0x000000141900720c */ /* 0x000fe40003f46270 */
[----:B------:R-:W-:Y:S02]  /*104d0*/  LOP3.LUT R16, R16, 0xfffffff7, RZ, 0xc0, !PT ;  /* 0xfffffff710107812 */ /* 0x000fe400078ec0ff */
[----:B------:R-:W-:Y:S02]  /*104e0*/  LOP3.LUT R5, R5, 0x1, RZ, 0xc0, !PT ;  /* 0x0000000105057812 */ /* 0x000fe400078ec0ff */
[----:B------:R-:W-:Y:S02]  /*104f0*/  @P4 LOP3.LUT R16, R16, 0x8, RZ, 0xfc, !PT ;  /* 0x0000000810104812 */ /* 0x000fe400078efcff */
[----:B------:R-:W-:Y:S02]  /*10500*/  SEL R7, R7, 0xffffffc0, !P0 ;  /* 0xffffffc007077807 */ /* 0x000fe40004000000 */
[----:B------:R-:W-:-:S04]  /*10510*/  LOP3.LUT R16, R16, 0xfffffffb, RZ, 0xc0, !PT ;  /* 0xfffffffb10107812 */ /* 0x000fc800078ec0ff */
[----:B------:R-:W-:-:S04]  /*10520*/  @P3 LOP3.LUT R16, R16, 0x4, RZ, 0xfc, !PT ;  /* 0x0000000410103812 */ /* 0x000fc800078efcff */
[----:B------:R-:W-:-:S04]  /*10530*/  LOP3.LUT R16, R16, 0xfffffffd, RZ, 0xc0, !PT ;  /* 0xfffffffd10107812 */ /* 0x000fc800078ec0ff */
[----:B------:R-:W-:Y:S01]  /*10540*/  @P2 LOP3.LUT R16, R16, 0x2, RZ, 0xfc, !PT ;  /* 0x0000000210102812 */ /* 0x000fe200078efcff */
[----:B------:R-:W-:Y:S06]  /*10550*/  @!P1 BRA `(.L_x_11874) ;  /* 0x0000000000049947 */ /* 0x000fec0003800000 */
[----:B------:R-:W-:Y:S01]  /*10560*/  BPT.TRAP 0x1 ;  /* 0x000000040000795c */ /* 0x000fe20000300000 */
.L_x_11874:
        /* <DEDUP_REMOVED lines=12> */
.L_x_11926:
[----:B------:R-:W-:Y:S01]  /*10630*/  ULDC.64 UR4, c[0x0][0x328] ;  /* 0x0000ca0000047ab9 */ /* 0x000fe20000000a00 */
[----:B------:R-:W1:Y:S01]  /*10640*/  S2R R20, SR_TID.X ;  /* 0x0000000000147919 */ /* 0x000e620000002100 */
[----:B------:R-:W-:Y:S01]  /*10650*/  IMAD R7, R5, UR4, RZ ;  /* 0x0000000405077c24 */ /* 0x000fe2000f8e02ff */
[----:B------:R-:W-:Y:S01]  /*10660*/  R2UR UR6, R28 ;  /* 0x000000001c0672ca */ /* 0x000fe200000e0000 */
[----:B0-----:R-:W-:Y:S01]  /*10670*/  IMAD.WIDE.U32 R2, R4, UR4, RZ ;  /* 0x0000000404027c25 */ /* 0x001fe2000f8e00ff */
        /* <DEDUP_REMOVED lines=24> */
[----:B------:R-:W0:Y:S03]  /*10800*/  LDC R11, c[0x0][0x2f4] ;  /* 0x0000bd00ff0b7b82 */ /* 0x000e260000000800 */
[----:B------:R-:W1:Y:S04]  /*10810*/  SHFL.IDX PT, R2, R8, RZ, 0x1e1f ;  /* 0x001e1fff08027589 */ /* 0x000e6800000e0000 */
[----:B------:R-:W3:Y:S04]  /*10820*/  SHFL.IDX PT, R3, R9, RZ, 0x1e1f ;  /* 0x001e1fff09037589 */ /* 0x000ee800000e0000 */
[----:B------:R-:W4:Y:S01]  /*10830*/  SHFL.IDX PT, R9, R9, 0x1, 0x1e1f ;  /* 0x003e1f0009097f89 */ /* 0x000f2200000e0000 */
[----:B0-----:R-:W-:-:S02]  /*10840*/  ISETP.GE.AND P4, PT, R20, R11, PT ;  /* 0x0000000b1400720c */ /* 0x001fc40003f86270 */
[----:B------:R-:W-:Y:S02]  /*10850*/  ISETP.GE.AND P3, PT, R26, R11, PT ;  /* 0x0000000b1a00720c */ /* 0x000fe40003f66270 */
[----:B-1----:R-:W-:-:S05]  /*10860*/  IADD3 R2, P1, R20, R2, RZ ;  /* 0x0000000214027210 */ /* 0x002fca0007f3e0ff */
[----:B---3--:R-:W-:Y:S01]  /*10870*/  IMAD.X R3, RZ, RZ, R3, P1 ;  /* 0x000000ffff037224 */ /* 0x008fe200008e0603 */
        /* <DEDUP_REMOVED lines=10> */
.L_x_11932:
        /* <DEDUP_REMOVED lines=16> */
[----:B0-----:R-:W-:-:S05]  /*10a20*/  IMAD.U32 R8, RZ, RZ, UR4 ;  /* 0x00000004ff087e24 */ /* 0x001fca000f8e00ff */
[----:B------:R-:W-:-:S13]  /*10a30*/  ISETP.NE.AND P6, PT, R8, 0x3, PT ;  /* 0x000000030800780c */ /* 0x000fda0003fc5270 */
[----:B-1----:R-:W-:Y:S05]  /*10a40*/  @!P6 BRA `(.L_x_11877) ;  /* 0x000000000004e947 */ /* 0x002fea0003800000 */
[----:B------:R-:W-:Y:S01]  /*10a50*/  BPT.TRAP 0x1 ;  /* 0x000000040000795c */ /* 0x000fe20000300000 */
.L_x_11877:
[----:B------:R-:W-:Y:S01]  /*10a60*/  SYNCS.ARRIVE.TRANS64.A1T0 RZ, [UR48+0x17070], RZ ;  /* 0x017070ffffff79a7 */ /* 0x000fe20008100030 */
[----:B------:R-:W-:Y:S05]  /*10a70*/  @!P6 BRA `(.L_x_11878) ;  /* 0x000000000004e947 */ /* 0x000fea0003800000 */
[----:B------:R-:W-:Y:S01]  /*10a80*/  BPT.TRAP 0x1 ;  /* 0x000000040000795c */ /* 0x000fe20000300000 */
.L_x_11878:
[----:B------:R-:W0:Y:S02]  /*10a90*/  SYNCS.PHASECHK.TRANS64.TRYWAIT P1, [UR48+0x17040], R10 ;  /* 0x0170400aff0075a7 */ /* 0x000e240008020170 */
[----:B0-----:R-:W-:Y:S05]  /*10aa0*/  @!P1 BRA `(.L_x_11879) ;  /* 0x0000002c00f09947 */ /* 0x001fea0003800000 */
.L_x_11933:
[----:B------:R-:W1:Y:S01]  /*10ab0*/  S2R R6, SR_TID.X ;  /* 0x0000000000067919 */ /* 0x000e620000002100 */
[----:B------:R-:W-:Y:S01]  /*10ac0*/  ULDC.64 UR4, c[0x0][0x300] ;  /* 0x0000c00000047ab9 */ /* 0x000fe20000000a00 */
[----:B------:R-:W-:Y:S01]  /*10ad0*/  R2UR UR6, R28 ;  /* 0x000000001c0672ca */ /* 0x000fe200000e0000 */
[----:B------:R-:W-:Y:S01]  /*10ae0*/  IMAD R5, R5, UR4, RZ ;  /* 0x0000000405057c24 */ /* 0x000fe2000f8e02ff */
[----:B------:R-:W2:Y:S01]  /*10af0*/  LDC R8, c[0x0][0x2f4] ;  /* 0x0000bd00ff087b82 */ /* 0x000ea20000000800 */
[----:B0-----:R-:W-:-:S04]  /*10b00*/  IMAD.WIDE.U32 R2, R4, UR4, RZ ;  /* 0x0000000404027c25 */ /* 0x001fc8000f8e00ff */
        /* <DEDUP_REMOVED lines=23> */
[----:B------:R-:W0:Y:S04]  /*10c80*/  SHFL.IDX PT, R14, R0, RZ, 0x1e1f ;  /* 0x001e1fff000e7589 */ /* 0x000e2800000e0000 */
[----:B------:R-:W1:Y:S04]  /*10c90*/  SHFL.IDX PT, R2, R4, RZ, 0x1e1f ;  /* 0x001e1fff04027589 */ /* 0x000e6800000e0000 */
[----:B------:R-:W2:Y:S01]  /*10ca0*/  SHFL.IDX PT, R4, R4, 0x1, 0x1e1f ;  /* 0x003e1f0004047f89 */ /* 0x000ea200000e0000 */
[----:B0-----:R-:W-:-:S05]  /*10cb0*/  @P0 IADD3 R14, P1, R6, R14, RZ ;  /* 0x0000000e060e0210 */ /* 0x001fca0007f3e0ff */
[----:B-1----:R-:W-:Y:S02]  /*10cc0*/  @P0 IMAD.X R3, RZ, RZ, R2, P1 ;  /* 0x000000ffff030224 */ /* 0x002fe400008e0602 */
[----:B------:R-:W-:Y:S02]  /*10cd0*/  @P0 IMAD.MOV.U32 R2, RZ, RZ, R14 ;  /* 0x000000ffff020224 */ /* 0x000fe400078e000e */
[----:B------:R0:W1:Y:S04]  /*10ce0*/  SHFL.IDX PT, R14, R0, 0x1, 0x1e1f ;  /* 0x003e1f00000e7f89 */ /* 0x00006800000e0000 */
[----:B------:R0:W-:Y:S04]  /*10cf0*/  @P0 LDGSTS.E.BYPASS.LTC128B.128 [R22+0x10c00], desc[UR36][R2.64], !P5 ;  /* 0x10c0000002160fae */ /* 0x0001e8000e901d64 */
[----:B------:R0:W-:Y:S04]  /*10d00*/  @P0 LDGSTS.E.BYPASS.LTC128B.128 [R22+0x11c00], desc[UR36][R2.64+0x20], !P4 ;  /* 0x11c0002002160fae */ /* 0x0001e8000e101d64 */
[----:B--2---:R0:W-:Y:S02]  /*10d10*/  @P0 LDGSTS.E.BYPASS.LTC128B.128 [R22+0x12c00], desc[UR36][R2.64+0x40], !P3 ;  /* 0x12c0004002160fae */ /* 0x0041e4000d901d64 */
.L_x_11939:
[----:B01----:R-:W-:-:S05]  /*10d20*/  @P2 IADD3 R2, P0, R6, R14, RZ ;  /* 0x0000000e06022210 */ /* 0x003fca0007f1e0ff */
        /* <DEDUP_REMOVED lines=16> */
.L_x_11881:
        /* <DEDUP_REMOVED lines=29> */
.L_x_11882:
[----:B------:R-:W0:Y:S01]  /*11000*/  S2R R20, SR_CTAID.Z ;  /* 0x0000000000147919 */ /* 0x000e220000002700 */
[----:B------:R-:W-:Y:S01]  /*11010*/  UISETP.NE.AND UP0, UPT, UR50, URZ, UPT ;  /* 0x0000003f3200728c */ /* 0x000fe2000bf05270 */
[----:B------:R-:W1:Y:S01]  /*11020*/  LDC R9, c[0x0][0x448] ;  /* 0x00011200ff097b82 */ /* 0x000e620000000800 */
[----:B------:R-:W-:Y:S01]  /*11030*/  IMAD.U32 R4, RZ, RZ, UR40 ;  /* 0x00000028ff047e24 */ /* 0x000fe2000f8e00ff */
[----:B------:R-:W2:Y:S01]  /*11040*/  S2R R2, SR_TID.X ;  /* 0x0000000000027919 */ /* 0x000ea20000002100 */
[----:B------:R-:W-:Y:S01]  /*11050*/  IMAD.U32 R3, RZ, RZ, UR49 ;  /* 0x00000031ff037e24 */ /* 0x000fe2000f8e00ff */
[----:B------:R-:W-:Y:S01]  /*11060*/  ULDC.64 UR6, c[0x0][0x2c8] ;  /* 0x0000b20000067ab9 */ /* 0x000fe20000000a00 */
[----:B------:R-:W-:Y:S01]  /*11070*/  PLOP3.LUT P0, PT, PT, PT, UP0, 0x80, 0x0 ;  /* 0x000000000000781c */ /* 0x000fe20003f0f008 */
[----:B------:R-:W-:Y:S01]  /*11080*/  IMAD.U32 R5, RZ, RZ, UR41 ;  /* 0x00000029ff057e24 */ /* 0x000fe2000f8e00ff */
[----:B------:R-:W-:Y:S01]  /*11090*/  PLOP3.LUT P1, PT, PT, PT, UP0, 0x80, 0x0 ;  /* 0x000000000000781c */ /* 0x000fe20003f2f008 */
[----:B------:R-:W-:-:S02]  /*110a0*/  ULDC.64 UR8, c[0x0][0x280] ;  /* 0x0000a00000087ab9 */ /* 0x000fc40000000a00 */
[----:B------:R-:W-:Y:S01]  /*110b0*/  @UP0 ULDC UR4, c[0x0][0x44c] ;  /* 0x0001130000040ab9 */ /* 0x000fe20000000800 */
[----:B------:R-:W-:Y:S01]  /*110c0*/  @UP0 ULDC UR10, c[0x0][0x44c] ;  /* 0x00011300000a0ab9 */ /* 0x000fe20000000800 */
[----:B0-----:R-:W-:Y:S02]  /*110d0*/  SHF.R.S32.HI R21, RZ, 0x1f, R20 ;  /* 0x0000001fff157819 */ /* 0x001fe40000011414 */
[----:B------:R-:W0:Y:S01]  /*110e0*/  S2R R20, SR_CTAID.Z ;  /* 0x0000000000147919 */ /* 0x000e220000002700 */
[----:B--2---:R-:W-:-:S05]  /*110f0*/  IMAD.SHL.U32 R2, R2, 0x40, RZ ;  /* 0x0000004002027824 */ /* 0x004fca00078e00ff */
[----:B------:R-:W-:-:S04]  /*11100*/  LOP3.LUT R2, R2, 0x40, RZ, 0xc0, !PT ;  /* 0x0000004002027812 */ /* 0x000fc800078ec0ff */
[----:B------:R-:W-:-:S05]  /*11110*/  IADD3 R6, R27, UR43, R2 ;  /* 0x0000002b1b067c10 */ /* 0x000fca000fffe002 */
[----:B------:R-:W-:Y:S01]  /*11120*/  @P0 IMAD.HI.U32 R2, R6, UR4, RZ ;  /* 0x0000000406020c27 */ /* 0x000fe2000f8e00ff */
[----:B------:R-:W-:-:S03]  /*11130*/  @UP0 ULDC UR4, c[0x0][0x450] ;  /* 0x0001140000040ab9 */ /* 0x000fc60000000800 */
[----:B------:R-:W-:Y:S01]  /*11140*/  IMAD.MOV.U32 R0, RZ, RZ, R6 ;  /* 0x000000ffff007224 */ /* 0x000fe200078e0006 */
[----:B------:R-:W-:Y:S01]  /*11150*/  @P1 SHF.R.U32.HI R0, RZ, UR4, R2 ;  /* 0x00000004ff001c19 */ /* 0x000fe20008011602 */
[----:B------:R-:W-:Y:S01]  /*11160*/  ULDC.64 UR4, c[0x0][0x2e0] ;  /* 0x0000b80000047ab9 */ /* 0x000fe20000000a00 */
[----:B------:R-:W-:Y:S01]  /*11170*/  IMAD.MOV.U32 R2, RZ, RZ, R4 ;  /* 0x000000ffff027224 */ /* 0x000fe200078e0004 */
[----:B------:R-:W-:Y:S01]  /*11180*/  PLOP3.LUT P1, PT, PT, PT, UP0, 0x80, 0x0 ;  /* 0x000000000000781c */ /* 0x000fe20003f2f008 */
[----:B------:R-:W-:Y:S02]  /*11190*/  IMAD R4, R21, UR4, RZ ;  /* 0x0000000415047c24 */ /* 0x000fe4000f8e02ff */
[----:B------:R-:W-:Y:S02]  /*111a0*/  IMAD.MOV R7, RZ, RZ, -R0 ;  /* 0x000000ffff077224 */ /* 0x000fe400078e0a00 */
[C---:B0-----:R-:W-:Y:S01]  /*111b0*/  IMAD R5, R20.reuse, UR5, R4 ;  /* 0x0000000514057c24 */ /* 0x041fe2000f8e0204 */
[----:B------:R-:W-:Y:S01]  /*111c0*/  SHF.R.S32.HI R4, RZ, 0x1f, R0 ;  /* 0x0000001fff047819 */ /* 0x000fe20000011400 */
[----:B------:R-:W-:Y:S01]  /*111d0*/  IMAD.WIDE.U32 R2, R20, UR4, R2 ;  /* 0x0000000414027c25 */ /* 0x000fe2000f8e0002 */
[----:B------:R-:W-:Y:S01]  /*111e0*/  ULDC.64 UR4, c[0x0][0x2d0] ;  /* 0x0000b40000047ab9 */ /* 0x000fe20000000a00 */
[----:B------:R-:W0:Y:S02]  /*111f0*/  S2R R20, SR_TID.X ;  /* 0x0000000000147919 */ /* 0x000e240000002100 */
[----:B------:R-:W-:-:S02]  /*11200*/  IMAD R4, R4, UR4, RZ ;  /* 0x0000000404047c24 */ /* 0x000fc4000f8e02ff */
[----:B------:R-:W-:Y:S02]  /*11210*/  IMAD.IADD R3, R3, 0x1, R5 ;  /* 0x0000000103037824 */ /* 0x000fe400078e0205 */
[C---:B------:R-:W-:Y:S02]  /*11220*/  IMAD R8, R0.reuse, UR5, R4 ;  /* 0x0000000500087c24 */ /* 0x040fe4000f8e0204 */
[----:B------:R-:W-:-:S04]  /*11230*/  IMAD.WIDE.U32 R4, R0, UR4, R2 ;  /* 0x0000000400047c25 */ /* 0x000fc8000f8e0002 */
[----:B-1----:R-:W-:Y:S02]  /*11240*/  IMAD R0, R9, R7, R6 ;  /* 0x0000000709007224 */ /* 0x002fe400078e0206 */
[----:B------:R-:W-:-:S03]  /*11250*/  IMAD.IADD R5, R5, 0x1, R8 ;  /* 0x0000000105057824 */ /* 0x000fc600078e0208 */
[----:B------:R-:W-:Y:S01]  /*11260*/  SHF.R.S32.HI R7, RZ, 0x1f, R0 ;  /* 0x0000001fff077819 */ /* 0x000fe20000011400 */
[----:B------:R-:W-:-:S04]  /*11270*/  IMAD.WIDE.U32 R4, R0, UR6, R4 ;  /* 0x0000000600047c25 */ /* 0x000fc8000f8e0004 */
[----:B------:R-:W-:-:S04]  /*11280*/  IMAD R7, R7, UR6, RZ ;  /* 0x0000000607077c24 */ /* 0x000fc8000f8e02ff */
[----:B------:R-:W-:Y:S01]  /*11290*/  IMAD R7, R0, UR7, R7 ;  /* 0x0000000700077c24 */ /* 0x000fe2000f8e0207 */
[----:B------:R-:W-:-:S04]  /*112a0*/  IADD3 R0, P0, R4, UR8, RZ ;  /* 0x0000000804007c10 */ /* 0x000fc8000ff1e0ff */
[----:B------:R-:W-:Y:S01]  /*112b0*/  IADD3.X R4, R5, UR9, R7, P0, !PT ;  /* 0x0000000905047c10 */ /* 0x000fe200087fe407 */
[----:B------:R-:W-:Y:S01]  /*112c0*/  VIADD R5, R6, 0x80 ;  /* 0x0000008006057836 */ /* 0x000fe20000000000 */
[----:B------:R-:W-:Y:S01]  /*112d0*/  PLOP3.LUT P0, PT, PT, PT, UP0, 0x80, 0x0 ;  /* 0x000000000000781c */ /* 0x000fe20003f0f008 */
[----:B0-----:R-:W-:Y:S02]  /*112e0*/  IMAD.SHL.U32 R20, R20, 0x10, RZ ;  /* 0x0000001014147824 */ /* 0x001fe400078e00ff */
[----:B------:R-:W-:-:S03]  /*112f0*/  IMAD.MOV.U32 R6, RZ, RZ, R5 ;  /* 0x000000ffff067224 */ /* 0x000fc600078e0005 */
[----:B------:R-:W-:-:S07]  /*11300*/  LOP3.LUT R20, R20, 0x10, RZ, 0xc0, !PT ;  /* 0x0000001014147812 */ /* 0x000fce00078ec0ff */
[----:B------:R-:W-:Y:S01]  /*11310*/  @P0 IMAD.HI.U32 R7, R5, UR10, RZ ;  /* 0x0000000a05070c27 */ /* 0x000fe2000f8e00ff */
[----:B------:R-:W-:-:S04]  /*11320*/  @UP0 ULDC UR10, c[0x0][0x450] ;  /* 0x00011400000a0ab9 */ /* 0x000fc80000000800 */
[----:B------:R-:W-:-:S05]  /*11330*/  @P1 SHF.R.U32.HI R6, RZ, UR10, R7 ;  /* 0x0000000aff061c19 */ /* 0x000fca0008011607 */
        /* <DEDUP_REMOVED lines=8> */
[----:B------:R-:W-:Y:S01]  /*113c0*/  SHF.R.S32.HI R6, RZ, 0x1f, R5 ;  /* 0x0000001fff067819 */ /* 0x000fe20000011405 */
[----:B------:R-:W-:Y:S01]  /*113d0*/  UMOV UR5, 0xffffffff ;  /* 0xffffffff00057882 */ /* 0x000fe20000000000 */
[----:B------:R-:W-:Y:S01]  /*113e0*/  ISETP.GE.AND P3, PT, R20, UR4, PT ;  /* 0x0000000414007c0c */ /* 0x000fe2000bf66270 */
[----:B------:R-:W-:Y:S02]  /*113f0*/  IMAD.IADD R3, R3, 0x1, R7 ;  /* 0x0000000103037824 */ /* 0x000fe400078e0207 */
[----:B------:R-:W-:-:S02]  /*11400*/  IMAD R6, R6, UR6, RZ ;  /* 0x0000000606067c24 */ /* 0x000fc4000f8e02ff */
[----:B------:R-:W-:-:S04]  /*11410*/  IMAD.WIDE.U32 R2, R5, UR6, R2 ;  /* 0x0000000605027c25 */ /* 0x000fc8000f8e0002 */
[----:B------:R-:W-:Y:S01]  /*11420*/  IMAD R6, R5, UR7, R6 ;  /* 0x0000000705067c24 */ /* 0x000fe2000f8e0206 */
[----:B------:R-:W-:-:S04]  /*11430*/  IADD3 R5, P0, R2, UR8, RZ ;  /* 0x0000000802057c10 */ /* 0x000fc8000ff1e0ff */
[----:B------:R-:W-:Y:S02]  /*11440*/  IADD3.X R6, R3, UR9, R6, P0, !PT ;  /* 0x0000000903067c10 */ /* 0x000fe400087fe406 */
[----:B------:R-:W-:Y:S01]  /*11450*/  ISETP.GE.AND P0, PT, R25, UR4, PT ;  /* 0x0000000419007c0c */ /* 0x000fe2000bf06270 */
[----:B------:R-:W-:-:S12]  /*11460*/  BRA.DIV UR5, `(.L_x_11883) ;  /* 0x0000002a052c7947 */ /* 0x000fd8000b800000 */
[----:B------:R-:W0:Y:S01]  /*11470*/  SHFL.IDX PT, R3, R0, RZ, 0x1e1f ;  /* 0x001e1fff00037589 */ /* 0x000e2200000e0000 */
[----:B------:R-:W-:Y:S01]  /*11480*/  ULDC UR4, c[0x0][0x288] ;  /* 0x0000a20000047ab9 */ /* 0x000fe20000000800 */
[----:B------:R-:W-:Y:S02]  /*11490*/  VIADD R8, R27, UR43 ;  /* 0x0000002b1b087c36 */ /* 0x000fe40008000000 */
[----:B------:R-:W1:Y:S01]  /*114a0*/  SHFL.IDX PT, R2, R4, RZ, 0x1e1f ;  /* 0x001e1fff04027589 */ /* 0x000e6200000e0000 */
[----:B------:R-:W-:Y:S02]  /*114b0*/  IMAD R7, R9, UR4, RZ ;  /* 0x0000000409077c24 */ /* 0x000fe4000f8e02ff */
[C---:B------:R-:W-:Y:S01]  /*114c0*/  VIADD R10, R8.reuse, 0x40 ;  /* 0x00000040080a7836 */ /* 0x040fe20000000000 */
[----:B------:R-:W2:Y:S02]  /*114d0*/  SHFL.IDX PT, R14, R0, 0x1, 0x1e1f ;  /* 0x003e1f00000e7f89 */ /* 0x000ea400000e0000 */
[----:B------:R-:W-:-:S02]  /*114e0*/  ISETP.GE.AND P1, PT, R8, R7, PT ;  /* 0x000000070800720c */ /* 0x000fc40003f26270 */
[----:B------:R-:W3:Y:S04]  /*114f0*/  SHFL.IDX PT, R4, R4, 0x1, 0x1e1f ;  /* 0x003e1f0004047f89 */ /* 0x000ee800000e0000 */
[----:B------:R-:W4:Y:S07]  /*11500*/  SHFL.IDX PT, R6, R6, RZ, 0x1e1f ;  /* 0x001e1fff06067589 */ /* 0x000f2e00000e0000 */
[----:B0-----:R-:W-:-:S05]  /*11510*/  @!P1 IADD3 R9, P4, R20, R3, RZ ;  /* 0x0000000314099210 */ /* 0x001fca0007f9e0ff */
[----:B-1----:R-:W-:Y:S02]  /*11520*/  @!P1 IMAD.X R3, RZ, RZ, R2, P4 ;  /* 0x000000ffff039224 */ /* 0x002fe400020e0602 */
[----:B------:R-:W-:-:S05]  /*11530*/  @!P1 IMAD.MOV.U32 R2, RZ, RZ, R9 ;  /* 0x000000ffff029224 */ /* 0x000fca00078e0009 */
[----:B------:R-:W-:Y:S04]  /*11540*/  @!P1 LDGSTS.E.BYPASS.LTC128B.128 [R22+0xc400], desc[UR36][R2.64], !P3 ;  /* 0x0c40000002169fae */ /* 0x000fe8000d901d64 */
[----:B------:R-:W-:Y:S04]  /*11550*/  @!P1 LDGSTS.E.BYPASS.LTC128B.128 [R22+0xdc00], desc[UR36][R2.64+0x20], !P2 ;  /* 0x0dc0002002169fae */ /* 0x000fe8000d101d64 */
[----:B------:R0:W-:Y:S01]  /*11560*/  @!P1 LDGSTS.E.BYPASS.LTC128B.128 [R22+0xf400], desc[UR36][R2.64+0x40], !P0 ;  /* 0x0f40004002169fae */ /* 0x0001e2000c101d64 */
[----:B------:R-:W-:-:S13]  /*11570*/  ISETP.GE.AND P1, PT, R10, R7, PT ;  /* 0x000000070a00720c */ /* 0x000fda0003f26270 */
[----:B--2---:R-:W-:-:S05]  /*11580*/  @!P1 IADD3 R14, P4, R20, R14, RZ ;  /* 0x0000000e140e9210 */ /* 0x004fca0007f9e0ff */
[----:B---3--:R-:W-:Y:S02]  /*11590*/  @!P1 IMAD.X R9, RZ, RZ, R4, P4 ;  /* 0x000000ffff099224 */ /* 0x008fe400020e0604 */
[----:B0-----:R-:W-:Y:S02]  /*115a0*/  @!P1 IMAD.MOV.U32 R2, RZ, RZ, R14 ;  /* 0x000000ffff029224 */ /* 0x001fe400078e000e */
[----:B------:R-:W-:Y:S01]  /*115b0*/  @!P1 IMAD.MOV.U32 R3, RZ, RZ, R9 ;  /* 0x000000ffff039224 */ /* 0x000fe200078e0009 */
[----:B------:R0:W1:Y:S04]  /*115c0*/  SHFL.IDX PT, R14, R5, RZ, 0x1e1f ;  /* 0x001e1fff050e7589 */ /* 0x00006800000e0000 */
[----:B------:R0:W-:Y:S04]  /*115d0*/  @!P1 LDGSTS.E.BYPASS.LTC128B.128 [R22+0xcc00], desc[UR36][R2.64], !P3 ;  /* 0x0cc0000002169fae */ /* 0x0001e8000d901d64 */
[----:B------:R0:W-:Y:S04]  /*115e0*/  @!P1 LDGSTS.E.BYPASS.LTC128B.128 [R22+0xe400], desc[UR36][R2.64+0x20], !P2 ;  /* 0x0e40002002169fae */ /* 0x0001e8000d101d64 */
[----:B----4-:R0:W-:Y:S02]  /*115f0*/  @!P1 LDGSTS.E.BYPASS.LTC128B.128 [R22+0xfc00], desc[UR36][R2.64+0x40], !P0 ;  /* 0x0fc0004002169fae */ /* 0x0101e4000c101d64 */
.L_x_11946:
        /* <DEDUP_REMOVED lines=12> */
.L_x_11885:
[----:B------:R-:W-:Y:S05]  /*116c0*/  BSYNC B0 ;  /* 0x0000000000007941 */ /* 0x000fea0003800000 */
.L_x_11884:
[----:B------:R-:W-:Y:S01]  /*116d0*/  NOP ;  /* 0x0000000000007918 */ /* 0x000fe20000000000 */
[----:B------:R-:W-:Y:S01]  /*116e0*/  SYNCS.ARRIVE.TRANS64.RED.A0T1 RZ, [UR48+0x17000], RZ ;  /* 0x017000ffffff79a7 */ /* 0x000fe20008200430 */
[----:B------:R-:W-:Y:S01]  /*116f0*/  IMAD.MOV.U32 R0, RZ, RZ, 0x1 ;  /* 0x00000001ff007424 */ /* 0x000fe200078e00ff */
[----:B------:R-:W-:Y:S04]  /*11700*/  ARRIVES.LDGSTSBAR.64.TRANSCNT [UR48+0x17000] ;  /* 0x01700000ff0079b0 */ /* 0x000fe80008000ab0 */
[----:B------:R-:W-:Y:S01]  /*11710*/  SHF.L.U32 R0, R0, 0x1f, RZ ;  /* 0x0000001f00007819 */ /* 0x000fe200000006ff */
[----:B------:R-:W-:Y:S01]  /*11720*/  NOP ;  /* 0x0000000000007918 */ /* 0x000fe20000000000 */
[----:B------:R-:W-:Y:S01]  /*11730*/  SYNCS.ARRIVE.TRANS64.A1T0 RZ, [UR48+0x17000], RZ ;  /* 0x017000ffffff79a7 */ /* 0x000fe20008100030 */
[----:B------:R-:W-:-:S05]  /*11740*/  VIADD R17, R17, 0xfffffffe ;  /* 0xfffffffe11117836 */ /* 0x000fca0000000000 */
[----:B------:R-:W-:Y:S01]  /*11750*/  ISETP.GE.AND P0, PT, R17, UR51, PT ;  /* 0x0000003311007c0c */ /* 0x000fe2000bf06270 */
[----:B------:R-:W3:Y:S02]  /*11760*/  SYNCS.PHASECHK.TRANS64.TRYWAIT P1, [UR48+0x17020], R0 ;  /* 0x01702000ff0075a7 */ /* 0x000ee40008020170 */
[----:B---3--:R-:W-:Y:S10]  /*11770*/  @!P1 BRA `(.L_x_11886) ;  /* 0x0000002800549947 */ /* 0x008ff40003800000 */
.L_x_11947:
[----:B------:R-:W-:Y:S01]  /*11780*/  IMAD.MOV.U32 R20, RZ, RZ, 0x1 ;  /* 0x00000001ff147424 */ /* 0x000fe200078e00ff */
[----:B------:R-:W-:Y:S06]  /*11790*/  @!P0 BRA `(.L_x_11887) ;  /* 0x0000001000788947 */ /* 0x000fec0003800000 */
[----:B0-2---:R-:W0:Y:S01]  /*117a0*/  S2R R2, SR_TID.X ;  /* 0x0000000000027919 */ /* 0x005e220000002100 */
[----:B------:R-:W-:Y:S01]  /*117b0*/  UIADD3 UR4, UR47, 0x1, URZ ;  /* 0x000000012f047890 */ /* 0x000fe2000fffe03f */
[----:B------:R-:W-:Y:S01]  /*117c0*/  LOP3.LUT R3, RZ, UR45, RZ, 0x33, !PT ;  /* 0x0000002dff037c12 */ /* 0x000fe2000f8e33ff */
[----:B------:R-:W-:Y:S01]  /*117d0*/  IMAD.MOV.U32 R6, RZ, RZ, 0x1 ;  /* 0x00000001ff067424 */ /* 0x000fe200078e00ff */
[----:B------:R-:W2:Y:S01]  /*117e0*/  S2R R4, SR_TID.X ;  /* 0x0000000000047919 */ /* 0x000ea20000002100 */
[----:B------:R-:W-:Y:S01]  /*117f0*/  UIMAD UR4, UR4, UR39, URZ ;  /* 0x00000027040472a4 */ /* 0x000fe2000f8e023f */
[----:B------:R-:W-:-:S05]  /*11800*/  LOP3.LUT R5, RZ, UR44, RZ, 0x33, !PT ;  /* 0x0000002cff057c12 */ /* 0x000fca000f8e33ff */
[----:B------:R-:W-:-:S04]  /*11810*/  LOP3.LUT R0, RZ, UR4, RZ, 0x33, !PT ;  /* 0x00000004ff007c12 */ /* 0x000fc8000f8e33ff */
        /* <DEDUP_REMOVED lines=11> */
[----:B------:R-:W-:Y:S02]  /*118d0*/  IMAD R17, R0, -0x80, R17 ;  /* 0xffffff8000117824 */ /* 0x000fe400078e0211 */
[----:B------:R-:W-:-:S07]  /*118e0*/  IMAD.MOV.U32 R4, RZ, RZ, RZ ;  /* 0x000000ffff047224 */ /* 0x000fce00078e00ff */
.L_x_11902:
[----:B------:R-:W2:Y:S01]  /*118f0*/  LDL R5, [R1+0x4] ;  /* 0x0000040001057983 */ /* 0x000ea20000100800 */
[----:B0-----:R-:W0:Y:S01]  /*11900*/  LDC R0, c[0x0][0x430] ;  /* 0x00010c00ff007b82 */ /* 0x001e220000000800 */
[----:B------:R-:W-:Y:S01]  /*11910*/  IMAD.MOV.U32 R7, RZ, RZ, R17 ;  /* 0x000000ffff077224 */ /* 0x000fe200078e0011 */
[----:B------:R-:W-:Y:S01]  /*11920*/  ULDC.64 UR4, c[0x0][0x428] ;  /* 0x00010a0000047ab9 */ /* 0x000fe20000000a00 */
[----:B0-----:R-:W-:-:S13]  /*11930*/  ISETP.NE.AND P0, PT, R0, 0x1, PT ;  /* 0x000000010000780c */ /* 0x001fda0003f05270 */
[----:B------:R-:W0:Y:S08]  /*11940*/  @P0 LDC R0, c[0x0][0x434] ;  /* 0x00010d00ff000b82 */ /* 0x000e300000000800 */
[----:B------:R-:W3:Y:S01]  /*11950*/  @P0 LDC R3, c[0x0][0x438] ;  /* 0x00010e00ff030b82 */ /* 0x000ee20000000800 */
[----:B0-----:R-:W-:-:S05]  /*11960*/  @P0 IMAD.HI.U32 R0, R17, R0, RZ ;  /* 0x0000000011000227 */ /* 0x001fca00078e00ff */
[----:B---3--:R-:W-:-:S04]  /*11970*/  @P0 SHF.R.U32.HI R7, RZ, R3, R0 ;  /* 0x00000003ff070219 */ /* 0x008fc80000011600 */
[--C-:B------:R-:W-:Y:S01]  /*11980*/  SHF.R.S32.HI R3, RZ, 0x1f, R7.reuse ;  /* 0x0000001fff037819 */ /* 0x100fe20000011407 */
[----:B------:R-:W-:-:S04]  /*11990*/  IMAD.MOV.U32 R2, RZ, RZ, R7 ;  /* 0x000000ffff027224 */ /* 0x000fc800078e0007 */
[----:B------:R-:W-:-:S04]  /*119a0*/  IMAD.WIDE.U32 R2, R29, UR4, R2 ;  /* 0x000000041d027c25 */ /* 0x000fc8000f8e0002 */
[----:B--2---:R-:W-:-:S04]  /*119b0*/  IMAD R0, R5, UR4, RZ ;  /* 0x0000000405007c24 */ /* 0x004fc8000f8e02ff */
[----:B------:R-:W-:Y:S01]  /*119c0*/  IMAD R5, R29, UR5, R0 ;  /* 0x000000051d057c24 */ /* 0x000fe2000f8e0200 */
[----:B------:R-:W-:Y:S02]  /*119d0*/  ULDC.64 UR4, c[0x0][0x418] ;  /* 0x0001060000047ab9 */ /* 0x000fe40000000a00 */
[----:B------:R-:W-:Y:S01]  /*119e0*/  LEA R8, P0, R2, UR4, 0x2 ;  /* 0x0000000402087c11 */ /* 0x000fe2000f8010ff */
[----:B------:R-:W-:-:S05]  /*119f0*/  IMAD.IADD R3, R5, 0x1, R3 ;  /* 0x0000000105037824 */ /* 0x000fca00078e0203 */
[----:B------:R-:W-:-:S05]  /*11a00*/  LEA.HI.X R9, R2, UR5, R3, 0x2, P0 ;  /* 0x0000000502097c11 */ /* 0x000fca00080f1403 */
[----:B------:R-:W2:Y:S01]  /*11a10*/  LDG.E R8, desc[UR36][R8.64] ;  /* 0x0000002408087981 */ /* 0x000ea2000c1e1900 */
        /* <DEDUP_REMOVED lines=10> */
[----:B--2---:R-:W-:Y:S01]  /*11ac0*/  SHF.R.S32.HI R18, RZ, 0x1f, R8 ;  /* 0x0000001fff127819 */ /* 0x004fe20000011408 */
[----:B------:R-:W-:Y:S06]  /*11ad0*/  @!P2 BRA `(.L_x_11888) ;  /* 0x000000000004a947 */ /* 0x000fec0003800000 */
[----:B------:R-:W-:Y:S01]  /*11ae0*/  BPT.TRAP 0x1 ;  /* 0x000000040000795c */ /* 0x000fe20000300000 */
.L_x_11888:
[----:B------:R-:W-:Y:S02]  /*11af0*/  LEA R5, R0, UR48, 0x3 ;  /* 0x0000003000057c11 */ /* 0x000fe4000f8e18ff */
[----:B------:R-:W-:-:S04]  /*11b00*/  SHF.L.U32 R10, R20, 0x1f, RZ ;  /* 0x0000001f140a7819 */ /* 0x000fc800000006ff */
[----:B------:R-:W0:Y:S02]  /*11b10*/  SYNCS.PHASECHK.TRANS64.TRYWAIT P1, [R5+URZ+0x17080], R10 ;  /* 0x0170800a050075a7 */ /* 0x000e24000802017f */
[----:B0-----:R-:W-:Y:S05]  /*11b20*/  @!P1 BRA `(.L_x_11889) ;  /* 0x0000002400809947 */ /* 0x001fea0003800000 */
.L_x_11948:
[----:B------:R-:W-:Y:S01]  /*11b30*/  ULDC UR4, c[0x0][0x430] ;  /* 0x00010c0000047ab9 */ /* 0x000fe20000000800 */
[----:B------:R-:W2:Y:S01]  /*11b40*/  S2R R25, SR_TID.X ;  /* 0x0000000000197919 */ /* 0x000ea20000002100 */
        /* <DEDUP_REMOVED lines=17> */
[----:B--2---:R-:W-:Y:S02]  /*11c60*/  IMAD.SHL.U32 R25, R25, 0x10, RZ ;  /* 0x0000001019197824 */ /* 0x004fe400078e00ff */
        /* <DEDUP_REMOVED lines=13> */
[----:B------:R-:W2:Y:S01]  /*11d40*/  S2R R11, SR_TID.X ;  /* 0x00000000000b7919 */ /* 0x000ea20000002100 */
[----:B------:R-:W-:Y:S01]  /*11d50*/  IMAD R25, R0, 0x3000, R22 ;  /* 0x0000300000197824 */ /* 0x000fe200078e0216 */
[----:B------:R-:W3:Y:S04]  /*11d60*/  SHFL.IDX PT, R2, R21, RZ, 0x1e1f ;  /* 0x001e1fff15027589 */ /* 0x000ee800000e0000 */
[----:B------:R-:W4:Y:S04]  /*11d70*/  SHFL.IDX PT, R3, R27, RZ, 0x1e1f ;  /* 0x001e1fff1b037589 */ /* 0x000f2800000e0000 */
[----:B------:R-:W0:Y:S01]  /*11d80*/  SHFL.IDX PT, R27, R27, 0x1, 0x1e1f ;  /* 0x003e1f001b1b7f89 */ /* 0x000e2200000e0000 */
[----:B--2---:R-:W-:-:S05]  /*11d90*/  IMAD.SHL.U32 R11, R11, 0x10, RZ ;  /* 0x000000100b0b7824 */ /* 0x004fca00078e00ff */
[----:B------:R-:W-:-:S04]  /*11da0*/  LOP3.LUT R11, R11, 0x10, RZ, 0xc0, !PT ;  /* 0x000000100b0b7812 */ /* 0x000fc800078ec0ff */
[----:B---3--:R-:W-:-:S05]  /*11db0*/  IADD3 R2, P1, R11, R2, RZ ;  /* 0x000000020b027210 */ /* 0x008fca0007f3e0ff */
[----:B----4-:R-:W-:-:S05]  /*11dc0*/  IMAD.X R3, RZ, RZ, R3, P1 ;  /* 0x000000ffff037224 */ /* 0x010fca00008e0603 */
[----:B------:R-:W-:Y:S04]  /*11dd0*/  LDGSTS.E.BYPASS.LTC128B.128 [R25+0x6400], desc[UR36][R2.64], !P4 ;  /* 0x0640000002197fae */ /* 0x000fe8000e101d64 */
[----:B------:R-:W-:Y:S04]  /*11de0*/  LDGSTS.E.BYPASS.LTC128B.128 [R25+0x7400], desc[UR36][R2.64+0x20], !P3 ;  /* 0x0740002002197fae */ /* 0x000fe8000d901d64 */
[----:B------:R2:W-:Y:S04]  /*11df0*/  LDGSTS.E.BYPASS.LTC128B.128 [R25+0x8400], desc[UR36][R2.64+0x40], !P2 ;  /* 0x0840004002197fae */ /* 0x0005e8000d101d64 */
[----:B0-2---:R2:W3:Y:S02]  /*11e00*/  SHFL.IDX PT, R2, R21, 0x1, 0x1e1f ;  /* 0x003e1f0015027f89 */ /* 0x0054e400000e0000 */
.L_x_11954:
        /* <DEDUP_REMOVED lines=21> */
.L_x_11891:
[----:B------:R0:W-:Y:S01]  /*11f60*/  SYNCS.ARRIVE.TRANS64.A1T0 RZ, [R5+URZ+0x17070], RZ ;  /* 0x017070ff05ff79a7 */ /* 0x0001e2000810003f */
[----:B------:R-:W-:Y:S05]  /*11f70*/  @!P2 BRA `(.L_x_11892) ;  /* 0x000000000004a947 */ /* 0x000fea0003800000 */
[----:B------:R-:W-:Y:S01]  /*11f80*/  BPT.TRAP 0x1 ;  /* 0x000000040000795c */ /* 0x000fe20000300000 */
.L_x_11892:
[----:B------:R-:W3:Y:S02]  /*11f90*/  SYNCS.PHASECHK.TRANS64.TRYWAIT P1, [R5+URZ+0x17040], R10 ;  /* 0x0170400a050075a7 */ /* 0x000ee4000802017f */
[----:B---3--:R-:W-:Y:S05]  /*11fa0*/  @!P1 BRA `(.L_x_11893) ;  /* 0x0000002400109947 */ /* 0x008fea0003800000 */
.L_x_11955:
[----:B--2---:R-:W2:Y:S01]  /*11fb0*/  S2R R21, SR_TID.X ;  /* 0x0000000000157919 */ /* 0x004ea20000002100 */
[----:B------:R-:W-:Y:S01]  /*11fc0*/  ULDC.64 UR4, c[0x0][0x300] ;  /* 0x0000c00000047ab9 */ /* 0x000fe20000000a00 */
[----:B------:R-:W-:Y:S01]  /*11fd0*/  R2UR UR6, R28 ;  /* 0x000000001c0672ca */ /* 0x000fe200000e0000 */
[----:B------:R-:W-:Y:S01]  /*11fe0*/  IMAD R2, R9, UR4, RZ ;  /* 0x0000000409027c24 */ /* 0x000fe2000f8e02ff */
[----:B------:R-:W4:Y:S01]  /*11ff0*/  LDC R11, c[0x0][0x2f4] ;  /* 0x0000bd00ff0b7b82 */ /* 0x000f220000000800 */
        /* <DEDUP_REMOVED lines=18> */
[----:B--2---:R-:W-:-:S03]  /*12120*/  IMAD.SHL.U32 R21, R21, 0x10, RZ ;  /* 0x0000001015157824 */ /* 0x004fc600078e00ff */
[----:B------:R-:W-:Y:S01]  /*12130*/  IADD3.X R9, R9, UR4, R3, P1, !PT ;  /* 0x0000000409097c10 */ /* 0x000fe20008ffe403 */
[----:B------:R-:W-:Y:S01]  /*12140*/  UMOV UR4, 0xffffffff ;  /* 0xffffffff00047882 */ /* 0x000fe20000000000 */
[----:B------:R-:W-:-:S04]  /*12150*/  LOP3.LUT R21, R21, 0x10, RZ, 0xc0, !PT ;  /* 0x0000001015157812 */ /* 0x000fc800078ec0ff */
[----:B----4-:R-:W-:Y:S01]  /*12160*/  ISETP.GE.AND P4, PT, R21, R11, PT ;  /* 0x0000000b1500720c */ /* 0x010fe20003f86270 */
[----:B------:R-:W-:-:S12]  /*12170*/  BRA.DIV UR4, `(.L_x_11894) ;  /* 0x0000002204b07947 */ /* 0x000fd8000b800000 */
[----:B---3--:R-:W2:Y:S04]  /*12180*/  LDL R10, [R1] ;  /* 0x00000000010a7983 */ /* 0x008ea80000100800 */
[----:B-1----:R-:W1:Y:S04]  /*12190*/  SHFL.IDX PT, R14, R7, RZ, 0x1e1f ;  /* 0x001e1fff070e7589 */ /* 0x002e6800000e0000 */
[----:B------:R-:W3:Y:S04]  /*121a0*/  SHFL.IDX PT, R3, R9, RZ, 0x1e1f ;  /* 0x001e1fff09037589 */ /* 0x000ee800000e0000 */
[----:B------:R-:W4:Y:S01]  /*121b0*/  SHFL.IDX PT, R9, R9, 0x1, 0x1e1f ;  /* 0x003e1f0009097f89 */ /* 0x000f2200000e0000 */
[----:B-1----:R-:W-:-:S03]  /*121c0*/  IADD3 R2, P1, R21, R14, RZ ;  /* 0x0000000e15027210 */ /* 0x002fc60007f3e0ff */
[----:B------:R1:W0:Y:S02]  /*121d0*/  SHFL.IDX PT, R14, R7, 0x1, 0x1e1f ;  /* 0x003e1f00070e7f89 */ /* 0x00022400000e0000 */
[----:B---3--:R-:W-:Y:S02]  /*121e0*/  IMAD.X R3, RZ, RZ, R3, P1 ;  /* 0x000000ffff037224 */ /* 0x008fe400008e0603 */
[----:B--2---:R-:W-:-:S04]  /*121f0*/  IMAD R8, R0, 0x3000, R10 ;  /* 0x0000300000087824 */ /* 0x004fc800078e020a */
[----:B------:R-:W-:-:S05]  /*12200*/  VIADD R8, R8, UR48 ;  /* 0x0000003008087c36 */ /* 0x000fca0008000000 */
[----:B------:R1:W-:Y:S04]  /*12210*/  LDGSTS.E.BYPASS.LTC128B.128 [R8+0x10c00], desc[UR36][R2.64], !P4 ;  /* 0x10c0000002087fae */ /* 0x0003e8000e101d64 */
[----:B------:R1:W-:Y:S04]  /*12220*/  LDGSTS.E.BYPASS.LTC128B.128 [R8+0x11c00], desc[UR36][R2.64+0x20], !P3 ;  /* 0x11c0002002087fae */ /* 0x0003e8000d901d64 */
[----:B0---4-:R1:W-:Y:S02]  /*12230*/  LDGSTS.E.BYPASS.LTC128B.128 [R8+0x12c00], desc[UR36][R2.64+0x40], !P2 ;  /* 0x12c0004002087fae */ /* 0x0113e4000d101d64 */
.L_x_11961:
        /* <DEDUP_REMOVED lines=18> */
.L_x_11895:
[----:B------:R-:W-:Y:S01]  /*12360*/  IMAD.U32 R2, RZ, RZ, UR38 ;  /* 0x00000026ff027e24 */ /* 0x000fe2000f8e00ff */
[----:B------:R0:W-:Y:S04]  /*12370*/  SYNCS.ARRIVE.TRANS64.A1T0 RZ, [R5+URZ+0x17030], RZ ;  /* 0x017030ff05ff79a7 */ /* 0x0001e8000810003f */
[----:B------:R-:W-:-:S04]  /*12380*/  LOP3.LUT R2, R2, 0x1, RZ, 0xfc, !PT ;  /* 0x0000000102027812 */ /* 0x000fc800078efcff */
[----:B------:R-:W-:-:S13]  /*12390*/  ISETP.NE.AND P1, PT, R2, 0x3, PT ;  /* 0x000000030200780c */ /* 0x000fda0003f25270 */
[----:B0-----:R-:W-:Y:S05]  /*123a0*/  @!P1 BRA `(.L_x_11896) ;  /* 0x0000000000049947 */ /* 0x001fea0003800000 */
[----:B------:R-:W-:Y:S01]  /*123b0*/  BPT.TRAP 0x1 ;  /* 0x000000040000795c */ /* 0x000fe20000300000 */
.L_x_11896:
[----:B------:R-:W-:Y:S02]  /*123c0*/  LOP3.LUT R2, R6, 0x1, RZ, 0x3c, !PT ;  /* 0x0000000106027812 */ /* 0x000fe400078e3cff */
[----:B------:R-:W-:Y:S02]  /*123d0*/  LEA R3, R4, UR48, 0x3 ;  /* 0x0000003004037c11 */ /* 0x000fe4000f8e18ff */
[----:B------:R-:W-:-:S04]  /*123e0*/  SHF.L.U32 R2, R2, 0x1f, RZ ;  /* 0x0000001f02027819 */ /* 0x000fc800000006ff */
[----:B------:R-:W0:Y:S02]  /*123f0*/  SYNCS.PHASECHK.TRANS64.TRYWAIT P2, [R3+URZ+0x17070], R2 ;  /* 0x01707002030075a7 */ /* 0x000e24000804017f */
[----:B0-----:R-:W-:Y:S05]  /*12400*/  @!P2 BRA `(.L_x_11897) ;  /* 0x0000002000a8a947 */ /* 0x001fea0003800000 */
.L_x_11962:
[----:B------:R-:W-:-:S06]  /*12410*/  ULOP3.LUT UR4, UR38, 0x2, URZ, 0xfc, !UPT ;  /* 0x0000000226047892 */ /* 0x000fcc000f8efc3f */
[----:B------:R-:W-:-:S05]  /*12420*/  IMAD.U32 R5, RZ, RZ, UR4 ;  /* 0x00000004ff057e24 */ /* 0x000fca000f8e00ff */
[----:B------:R-:W-:-:S13]  /*12430*/  ISETP.NE.AND P2, PT, R5, 0x3, PT ;  /* 0x000000030500780c */ /* 0x000fda0003f45270 */
[----:B------:R-:W-:Y:S05]  /*12440*/  @!P2 BRA `(.L_x_11898) ;  /* 0x000000000004a947 */ /* 0x000fea0003800000 */
[----:B------:R-:W-:Y:S01]  /*12450*/  BPT.TRAP 0x1 ;  /* 0x000000040000795c */ /* 0x000fe20000300000 */
.L_x_11898:
[----:B------:R-:W-:Y:S01]  /*12460*/  SHF.L.U32 R6, R6, 0x1f, RZ ;  /* 0x0000001f06067819 */ /* 0x000fe200000006ff */
[----:B0-----:R-:W-:-:S03]  /*12470*/  IMAD R2, R4, 0x3000, RZ ;  /* 0x0000300004027824 */ /* 0x001fc600078e02ff */
[----:B------:R-:W0:Y:S02]  /*12480*/  SYNCS.PHASECHK.TRANS64.TRYWAIT P2, [R3+URZ+0x17060], R6 ;  /* 0x01706006030075a7 */ /* 0x000e24000804017f */
[----:B0-----:R-:W-:Y:S05]  /*12490*/  @!P2 BRA `(.L_x_11899) ;  /* 0x000000200098a947 */ /* 0x001fea0003800000 */
.L_x_11963:
[----:B------:R-:W-:Y:S01]  /*124a0*/  LOP3.LUT R12, R2, R24, RZ, 0xfc, !PT ;  /* 0x00000018020c7212 */ /* 0x000fe200078efcff */
[----:B------:R-:W-:Y:S05]  /*124b0*/  WARPSYNC.ALL ;  /* 0x0000000000007948 */ /* 0x000fea0003800000 */
[----:B0-----:R-:W0:Y:S01]  /*124c0*/  LDSM.16.MT88.4 R4, [R12+UR48+0x6400] ;  /* 0x006400300c04783b */ /* 0x001e220008004200 */
[----:B------:R-:W-:Y:S01]  /*124d0*/  ULOP3.LUT UR4, UR38, 0x2, URZ, 0xfc, !UPT ;  /* 0x0000000226047892 */ /* 0x000fe2000f8efc3f */
[----:B------:R-:W1:Y:S02]  /*124e0*/  S2R R15, SR_TID.X ;  /* 0x00000000000f7919 */ /* 0x000e640000002100 */
[----:B-1----:R-:W-:Y:S01]  /*124f0*/  LOP3.LUT P2, RZ, R15, 0x4, RZ, 0xc0, !PT ;  /* 0x000000040fff7812 */ /* 0x002fe2000784c0ff */
[----:B------:R-:W-:Y:S01]  /*12500*/  IMAD.MOV.U32 R15, RZ, RZ, 0x40 ;  /* 0x00000040ff0f7424 */ /* 0x000fe200078e00ff */
[----:B0-----:R-:W-:-:S02]  /*12510*/  PRMT R8, R4, 0x6420, R5 ;  /* 0x0000642004087816 */ /* 0x001fc40000000005 */
[----:B------:R-:W-:Y:S02]  /*12520*/  PRMT R9, R4, 0x7531, R5 ;  /* 0x0000753104097816 */ /* 0x000fe40000000005 */
[----:B------:R-:W-:Y:S02]  /*12530*/  LOP3.LUT R4, R2, R23, RZ, 0xfc, !PT ;  /* 0x0000001702047212 */ /* 0x000fe400078efcff */
[C-C-:B------:R-:W-:Y:S02]  /*12540*/  PRMT R10, R6.reuse, 0x6420, R7.reuse ;  /* 0x00006420060a7816 */ /* 0x140fe40000000007 */
[----:B------:R-:W-:Y:S01]  /*12550*/  PRMT R11, R6, 0x7531, R7 ;  /* 0x00007531060b7816 */ /* 0x000fe20000000007 */
[----:B------:R-:W-:Y:S01]  /*12560*/  IMAD.IADD R4, R4, 0x1, R19 ;  /* 0x0000000104047824 */ /* 0x000fe200078e0213 */
[----:B------:R-:W-:-:S04]  /*12570*/  SEL R15, R15, 0xffffffc0, !P2 ;  /* 0xffffffc00f0f7807 */ /* 0x000fc80005000000 */
[----:B------:R0:W-:Y:S01]  /*12580*/  STSM.16.M88.4 [R4], R8 ;  /* 0x0000000804007844 */ /* 0x0001e20000000200 */
[----:B------:R-:W-:Y:S02]  /*12590*/  IMAD.IADD R15, R15, 0x1, R23 ;  /* 0x000000010f0f7824 */ /* 0x000fe400078e0217 */
        /* <DEDUP_REMOVED lines=10> */
[----:B0-----:R-:W-:Y:S01]  /*12640*/  VIADD R10, R2, 0x2000 ;  /* 0x00002000020a7836 */ /* 0x001fe20000000000 */
[----:B------:R-:W-:Y:S01]  /*12650*/  IADD3 R2, R19, R15, R2 ;  /* 0x0000000f13027210 */ /* 0x000fe20007ffe002 */
[----:B------:R-:W-:-:S03]  /*12660*/  IMAD.U32 R15, RZ, RZ, UR4 ;  /* 0x00000004ff0f7e24 */ /* 0x000fc6000f8e00ff */
[----:B------:R-:W-:Y:S02]  /*12670*/  LOP3.LUT R14, R10, R24, RZ, 0xfc, !PT ;  /* 0x000000180a0e7212 */ /* 0x000fe400078efcff */
[----:B------:R-:W-:-:S03]  /*12680*/  ISETP.NE.AND P2, PT, R15, 0x3, PT ;  /* 0x000000030f00780c */ /* 0x000fc60003f45270 */
        /* <DEDUP_REMOVED lines=34> */
.L_x_11900:
[----:B-1----:R1:W-:Y:S01]  /*128b0*/  SYNCS.ARRIVE.TRANS64.A1T0 RZ, [R3+URZ+0x17050], RZ ;  /* 0x017050ff03ff79a7 */ /* 0x0023e2000810003f */
[----:B------:R-:W-:Y:S06]  /*128c0*/  BAR.SYNC.DEFER_BLOCKING 0x2, 0x80 ;  /* 0x0082000000007b1d */ /* 0x000fec0000010000 */
[----:B------:R-:W-:Y:S05]  /*128d0*/  @!P1 BRA `(.L_x_11901) ;  /* 0x0000000000049947 */ /* 0x000fea0003800000 */
[----:B------:R-:W-:Y:S01]  /*128e0*/  BPT.TRAP 0x1 ;  /* 0x000000040000795c */ /* 0x000fe20000300000 */
.L_x_11901:
        /* <DEDUP_REMOVED lines=9> */
.L_x_11887:
[----:B0-----:R-:W-:-:S07]  /*12980*/  IMAD.MOV.U32 R0, RZ, RZ, RZ ;  /* 0x000000ffff007224 */ /* 0x001fce00078e00ff */
.L_x_11903:
[----:B------:R-:W-:-:S06]  /*12990*/  ULOP3.LUT UR4, UR38, 0x1, URZ, 0xfc, !UPT ;  /* 0x0000000126047892 */ /* 0x000fcc000f8efc3f */
[----:B--2---:R-:W-:-:S05]  /*129a0*/  IMAD.U32 R2, RZ, RZ, UR4 ;  /* 0x00000004ff027e24 */ /* 0x004fca000f8e00ff */
[----:B------:R-:W-:-:S13]  /*129b0*/  ISETP.NE.AND P1, PT, R2, 0x3, PT ;  /* 0x000000030200780c */ /* 0x000fda0003f25270 */
[----:B------:R-:W-:Y:S05]  /*129c0*/  @!P1 BRA `(.L_x_11904) ;  /* 0x0000000000049947 */ /* 0x000fea0003800000 */
[----:B------:R-:W-:Y:S01]  /*129d0*/  BPT.TRAP 0x1 ;  /* 0x000000040000795c */ /* 0x000fe20000300000 */
.L_x_11904:
[----:B------:R-:W-:Y:S01]  /*129e0*/  LOP3.LUT R2, R20, 0x1, RZ, 0x3c, !PT ;  /* 0x0000000114027812 */ /* 0x000fe200078e3cff */
[----:B------:R-:W-:Y:S01]  /*129f0*/  BSSY B0, `(.L_x_11905) ;  /* 0x0000005000007945 */ /* 0x000fe20003800000 */
[----:B0-----:R-:W-:Y:S02]  /*12a00*/  LEA R3, R0, UR48, 0x3 ;  /* 0x0000003000037c11 */ /* 0x001fe4000f8e18ff */
[----:B------:R-:W-:-:S04]  /*12a10*/  SHF.L.U32 R2, R2, 0x1f, RZ ;  /* 0x0000001f02027819 */ /* 0x000fc800000006ff */
[----:B------:R-:W0:Y:S02]  /*12a20*/  SYNCS.PHASECHK.TRANS64.TRYWAIT P0, [R3+URZ+0x17070], R2 ;  /* 0x01707002030075a7 */ /* 0x000e24000800017f */
[----:B0-----:R-:W-:Y:S05]  /*12a30*/  @!P0 BRA `(.L_x_11906) ;  /* 0x0000001c00448947 */ /* 0x001fea0003800000 */
.L_x_11964:
[----:B------:R-:W-:Y:S05]  /*12a40*/  BSYNC B0 ;  /* 0x0000000000007941 */ /* 0x000fea0003800000 */
.L_x_11905:
[----:B------:R-:W-:-:S06]  /*12a50*/  ULOP3.LUT UR4, UR38, 0x2, URZ, 0xfc, !UPT ;  /* 0x0000000226047892 */ /* 0x000fcc000f8efc3f */
[----:B------:R-:W-:-:S05]  /*12a60*/  IMAD.U32 R4, RZ, RZ, UR4 ;  /* 0x00000004ff047e24 */ /* 0x000fca000f8e00ff */
[----:B------:R-:W-:-:S13]  /*12a70*/  ISETP.NE.AND P0, PT, R4, 0x3, PT ;  /* 0x000000030400780c */ /* 0x000fda0003f05270 */
[----:B------:R-:W-:Y:S05]  /*12a80*/  @!P0 BRA `(.L_x_11907) ;  /* 0x0000000000048947 */ /* 0x000fea0003800000 */
[----:B------:R-:W-:Y:S01]  /*12a90*/  BPT.TRAP 0x1 ;  /* 0x000000040000795c */ /* 0x000fe20000300000 */
.L_x_11907:
[----:B------:R-:W-:Y:S01]  /*12aa0*/  SHF.L.U32 R4, R20, 0x1f, RZ ;  /* 0x0000001f14047819 */ /* 0x000fe200000006ff */
[----:B0-----:R-:W-:-:S03]  /*12ab0*/  IMAD R2, R0, 0x3000, RZ ;  /* 0x0000300000027824 */ /* 0x001fc600078e02ff */
[----:B------:R-:W0:Y:S02]  /*12ac0*/  SYNCS.PHASECHK.TRANS64.TRYWAIT P0, [R3+URZ+0x17060], R4 ;  /* 0x01706004030075a7 */ /* 0x000e24000800017f */
[----:B------:R-:W-:Y:S01]  /*12ad0*/  LOP3.LUT R12, R2, R24, RZ, 0xfc, !PT ;  /* 0x00000018020c7212 */ /* 0x000fe200078efcff */
[----:B0-----:R-:W-:Y:S06]  /*12ae0*/  @!P0 BRA `(.L_x_11908) ;  /* 0x0000001c002c8947 */ /* 0x001fec0003800000 */
.L_x_11965:
[----:B------:R-:W-:Y:S05]  /*12af0*/  WARPSYNC.ALL ;  /* 0x0000000000007948 */ /* 0x000fea0003800000 */
[----:B0-----:R-:W0:Y:S01]  /*12b00*/  LDSM.16.MT88.4 R4, [R12+UR48+0x6400] ;  /* 0x006400300c04783b */ /* 0x001e220008004200 */
[C---:B-1----:R-:W-:Y:S01]  /*12b10*/  VIADD R14, R2.reuse, 0x1000 ;  /* 0x00001000020e7836 */ /* 0x042fe20000000000 */
[----:B------:R-:W-:Y:S01]  /*12b20*/  ULOP3.LUT UR4, UR38, 0x2, URZ, 0xfc, !UPT ;  /* 0x0000000226047892 */ /* 0x000fe2000f8efc3f */
[----:B------:R-:W-:Y:S01]  /*12b30*/  VIADD R16, R2, 0x2000 ;  /* 0x0000200002107836 */ /* 0x000fe20000000000 */
[----:B------:R-:W1:Y:S02]  /*12b40*/  S2R R17, SR_TID.X ;  /* 0x0000000000117919 */ /* 0x000e640000002100 */
[----:B------:R-:W-:-:S02]  /*12b50*/  LOP3.LUT R15, R14, R24, RZ, 0xfc, !PT ;  /* 0x000000180e0f7212 */ /* 0x000fc400078efcff */
[-C--:B------:R-:W-:Y:S02]  /*12b60*/  LOP3.LUT R14, R14, R23.reuse, RZ, 0xfc, !PT ;  /* 0x000000170e0e7212 */ /* 0x080fe400078efcff */
[C---:B------:R-:W-:Y:S02]  /*12b70*/  LOP3.LUT R24, R16.reuse, R24, RZ, 0xfc, !PT ;  /* 0x0000001810187212 */ /* 0x040fe400078efcff */
[----:B------:R-:W-:Y:S01]  /*12b80*/  LOP3.LUT R16, R16, R23, RZ, 0xfc, !PT ;  /* 0x0000001710107212 */ /* 0x000fe200078efcff */
[----:B------:R-:W-:-:S04]  /*12b90*/  IMAD.IADD R14, R14, 0x1, R19 ;  /* 0x000000010e0e7824 */ /* 0x000fc800078e0213 */
[----:B------:R-:W-:Y:S01]  /*12ba0*/  IMAD.IADD R16, R16, 0x1, R19 ;  /* 0x0000000110107824 */ /* 0x000fe200078e0213 */
[----:B-1----:R-:W-:Y:S01]  /*12bb0*/  LOP3.LUT P0, RZ, R17, 0x4, RZ, 0xc0, !PT ;  /* 0x0000000411ff7812 */ /* 0x002fe2000780c0ff */
[----:B------:R-:W-:Y:S01]  /*12bc0*/  IMAD.MOV.U32 R17, RZ, RZ, 0x40 ;  /* 0x00000040ff117424 */ /* 0x000fe200078e00ff */
[C-C-:B0-----:R-:W-:Y:S02]  /*12bd0*/  PRMT R8, R4.reuse, 0x6420, R5.reuse ;  /* 0x0000642004087816 */ /* 0x141fe40000000005 */
[----:B------:R-:W-:Y:S02]  /*12be0*/  PRMT R9, R4, 0x7531, R5 ;  /* 0x0000753104097816 */ /* 0x000fe40000000005 */
[----:B------:R-:W-:Y:S02]  /*12bf0*/  LOP3.LUT R4, R2, R23, RZ, 0xfc, !PT ;  /* 0x0000001702047212 */ /* 0x000fe400078efcff */
[C-C-:B------:R-:W-:Y:S02]  /*12c00*/  PRMT R10, R6.reuse, 0x6420, R7.reuse ;  /* 0x00006420060a7816 */ /* 0x140fe40000000007 */
[----:B------:R-:W-:Y:S01]  /*12c10*/  PRMT R11, R6, 0x7531, R7 ;  /* 0x00007531060b7816 */ /* 0x000fe20000000007 */
[----:B------:R-:W-:Y:S01]  /*12c20*/  IMAD.IADD R13, R4, 0x1, R19 ;  /* 0x00000001040d7824 */ /* 0x000fe200078e0213 */
[----:B------:R-:W-:-:S04]  /*12c30*/  SEL R17, R17, 0xffffffc0, !P0 ;  /* 0xffffffc011117807 */ /* 0x000fc80004000000 */
[----:B------:R-:W-:Y:S01]  /*12c40*/  STSM.16.M88.4 [R13], R8 ;  /* 0x000000080d007844 */ /* 0x000fe20000000200 */
[----:B------:R-:W-:Y:S01]  /*12c50*/  IADD3 R2, R2, R23, R17 ;  /* 0x0000001702027210 */ /* 0x000fe20007ffe011 */
[----:B------:R-:W-:Y:S02]  /*12c60*/  IMAD.U32 R17, RZ, RZ, UR4 ;  /* 0x00000004ff117e24 */ /* 0x000fe4000f8e00ff */
[----:B------:R-:W0:Y:S02]  /*12c70*/  LDSM.16.MT88.4 R4, [R15+UR48+0x6400] ;  /* 0x006400300f04783b */ /* 0x000e240008004200 */
[----:B------:R-:W-:Y:S01]  /*12c80*/  IMAD.IADD R19, R2, 0x1, R19 ;  /* 0x0000000102137824 */ /* 0x000fe200078e0213 */
[----:B------:R-:W-:Y:S02]  /*12c90*/  ISETP.NE.AND P0, PT, R17, 0x3, PT ;  /* 0x000000031100780c */ /* 0x000fe40003f05270 */
[C-C-:B0-----:R-:W-:Y:S02]  /*12ca0*/  PRMT R8, R4.reuse, 0x6420, R5.reuse ;  /* 0x0000642004087816 */ /* 0x141fe40000000005 */
        /* <DEDUP_REMOVED lines=36> */
.L_x_11909:
[----:B-1----:R1:W-:Y:S01]  /*12ef0*/  SYNCS.ARRIVE.TRANS64.A1T0 RZ, [R3+URZ+0x17050], RZ ;  /* 0x017050ff03ff79a7 */ /* 0x0023e2000810003f */
[----:B------:R-:W-:Y:S06]  /*12f00*/  BAR.SYNC.DEFER_BLOCKING 0x2, 0x80 ;  /* 0x0082000000007b1d */ /* 0x000fec0000010000 */
[----:B------:R-:W-:Y:S05]  /*12f10*/  @!P1 BRA `(.L_x_11910) ;  /* 0x0000000000049947 */ /* 0x000fea0003800000 */
[----:B------:R-:W-:Y:S01]  /*12f20*/  BPT.TRAP 0x1 ;  /* 0x000000040000795c */ /* 0x000fe20000300000 */
.L_x_11910:
        /* <DEDUP_REMOVED lines=10> */
.L_x_11861:
[----:B------:R-:W1:Y:S01]  /*12fd0*/  S2R R4, SR_CgaCtaId ;  /* 0x0000000000047919 */ /* 0x000e620000008800 */
[----:B------:R-:W-:Y:S02]  /*12fe0*/  MOV R3, 0x400 ;  /* 0x0000040000037802 */ /* 0x000fe40000000f00 */
[----:B------:R-:W-:Y:S02]  /*12ff0*/  SHF.L.U32 R2, R2, 0x1f, RZ ;  /* 0x0000001f02027819 */ /* 0x000fe400000006ff */
[----:B-1----:R-:W-:-:S04]  /*13000*/  LEA R7, R4, R3, 0x18 ;  /* 0x0000000304077211 */ /* 0x002fc800078ec0ff */
[----:B------:R-:W1:Y:S02]  /*13010*/  SYNCS.PHASECHK.TRANS64.TRYWAIT P0, [R7+URZ+0x17020], R2 ;  /* 0x01702002070075a7 */ /* 0x000e64000800017f */
[----:B-1----:R-:W-:Y:S05]  /*13020*/  @!P0 BRA `(.L_x_11911) ;  /* 0x0000001400f08947 */ /* 0x002fea0003800000 */
.L_x_11966:
        /* <DEDUP_REMOVED lines=13> */
.L_x_11912:
[----:B------:R-:W-:Y:S01]  /*13100*/  IMAD R5, R0, 0x8, R7 ;  /* 0x0000000800057824 */ /* 0x000fe200078e0207 */
[----:B------:R-:W-:Y:S01]  /*13110*/  SHF.L.U32 R2, R20, 0x1f, RZ ;  /* 0x0000001f14027819 */ /* 0x000fe200000006ff */
[----:B------:R-:W-:-:S03]  /*13120*/  VIADD R0, R0, 0x1 ;  /* 0x0000000100007836 */ /* 0x000fc60000000000 */
[----:B------:R-:W1:Y:S02]  /*13130*/  SYNCS.PHASECHK.TRANS64.TRYWAIT P1, [R5+URZ+0x17040], R2 ;  /* 0x01704002050075a7 */ /* 0x000e64000802017f */
[----:B------:R-:W-:-:S04]  /*13140*/  ISETP.NE.AND P2, PT, R0, 0x2, PT ;  /* 0x000000020000780c */ /* 0x000fc80003f45270 */
[----:B------:R-:W-:Y:S01]  /*13150*/  SEL R3, RZ, 0x1, P2 ;  /* 0x00000001ff037807 */ /* 0x000fe20001000000 */
[----:B-1----:R-:W-:Y:S08]  /*13160*/  @!P1 BRA `(.L_x_11913) ;  /* 0x0000001400b49947 */ /* 0x002ff00003800000 */
.L_x_11967:
[----:B------:R-:W-:Y:S02]  /*13170*/  SEL R0, R0, RZ, P2 ;  /* 0x000000ff00007207 */ /* 0x000fe40001000000 */
[----:B------:R-:W-:Y:S01]  /*13180*/  LOP3.LUT R3, R20, R3, RZ, 0x3c, !PT ;  /* 0x0000000314037212 */ /* 0x000fe200078e3cff */
[----:B------:R-:W-:Y:S06]  /*13190*/  @!P0 BRA `(.L_x_11914) ;  /* 0x0000000000048947 */ /* 0x000fec0003800000 */
[----:B------:R-:W-:Y:S01]  /*131a0*/  BPT.TRAP 0x1 ;  /* 0x000000040000795c */ /* 0x000fe20000300000 */
.L_x_11914:
[----:B------:R-:W-:Y:S01]  /*131b0*/  IMAD R7, R0, 0x8, R7 ;  /* 0x0000000800077824 */ /* 0x000fe200078e0207 */
[----:B------:R-:W-:-:S04]  /*131c0*/  SHF.L.U32 R0, R3, 0x1f, RZ ;  /* 0x0000001f03007819 */ /* 0x000fc800000006ff */
[----:B------:R-:W2:Y:S02]  /*131d0*/  SYNCS.PHASECHK.TRANS64.TRYWAIT P1, [R7+URZ+0x17040], R0 ;  /* 0x01704000070075a7 */ /* 0x000ea4000802017f */
[----:B--2---:R-:W-:Y:S05]  /*131e0*/  @!P1 BRA `(.L_x_11915) ;  /* 0x0000001400a89947 */ /* 0x004fea0003800000 */
.L_x_11968:
[----:B------:R-:W-:Y:S05]  /*131f0*/  @!P0 BRA `(.L_x_11916) ;  /* 0x0000000000048947 */ /* 0x000fea0003800000 */
[----:B------:R-:W-:Y:S01]  /*13200*/  BPT.TRAP 0x1 ;  /* 0x000000040000795c */ /* 0x000fe20000300000 */
.L_x_11916:
[----:B------:R-:W3:Y:S02]  /*13210*/  SYNCS.PHASECHK.TRANS64.TRYWAIT P1, [R5+URZ+0x17060], R2 ;  /* 0x01706002050075a7 */ /* 0x000ee4000802017f */
[----:B---3--:R-:W-:Y:S05]  /*13220*/  @!P1 BRA `(.L_x_11917) ;  /* 0x0000001400ac9947 */ /* 0x008fea0003800000 */
.L_x_11969:
[----:B------:R-:W-:Y:S05]  /*13230*/  @!P0 BRA `(.L_x_11918) ;  /* 0x0000000000048947 */ /* 0x000fea0003800000 */
[----:B------:R-:W-:Y:S01]  /*13240*/  BPT.TRAP 0x1 ;  /* 0x000000040000795c */ /* 0x000fe20000300000 */
.L_x_11918:
[----:B------:R-:W4:Y:S02]  /*13250*/  SYNCS.PHASECHK.TRANS64.TRYWAIT P1, [R7+URZ+0x17060], R0 ;  /* 0x01706000070075a7 */ /* 0x000f24000802017f */
[----:B----4-:R-:W-:Y:S05]  /*13260*/  @!P1 BRA `(.L_x_11919) ;  /* 0x0000001400b09947 */ /* 0x010fea0003800000 */
.L_x_11970:
[----:B------:R-:W-:Y:S05]  /*13270*/  @!P0 BRA `(.L_x_11920) ;  /* 0x0000000000048947 */ /* 0x000fea0003800000 */
[----:B------:R-:W-:Y:S01]  /*13280*/  BPT.TRAP 0x1 ;  /* 0x000000040000795c */ /* 0x000fe20000300000 */
.L_x_11920:
[----:B------:R-:W0:Y:S02]  /*13290*/  SYNCS.PHASECHK.TRANS64.TRYWAIT P1, [R5+URZ+0x17080], R2 ;  /* 0x01708002050075a7 */ /* 0x000e24000802017f */
[----:B0-----:R-:W-:Y:S05]  /*132a0*/  @!P1 BRA `(.L_x_11921) ;  /* 0x0000001400b49947 */ /* 0x001fea0003800000 */
.L_x_11971:
[----:B------:R-:W-:Y:S05]  /*132b0*/  @!P0 BRA `(.L_x_11922) ;  /* 0x0000000000048947 */ /* 0x000fea0003800000 */
[----:B------:R-:W-:Y:S01]  /*132c0*/  BPT.TRAP 0x1 ;  /* 0x000000040000795c */ /* 0x000fe20000300000 */
.L_x_11922:
[----:B------:R0:W0:Y:S02]  /*132d0*/  SYNCS.PHASECHK.TRANS64.TRYWAIT P0, [R7+URZ+0x17080], R0 ;  /* 0x01708000070075a7 */ /* 0x000024000800017f */
[----:B0-----:R-:W-:Y:S05]  /*132e0*/  @!P0 NANOSLEEP.SYNCS 0x989680 ;  /* 0x009896800000895d */ /* 0x001fea0003900000 */
[----:B------:R-:W0:Y:S02]  /*132f0*/  @!P0 SYNCS.PHASECHK.TRANS64 P0, [R7+URZ+0x17080], R0 ;  /* 0x01708000070085a7 */ /* 0x000e24000800007f */
[----:B0-----:R-:W-:Y:S05]  /*13300*/  @!P0 BRA `(.L_x_11922) ;  /* 0xfffffffc00f08947 */ /* 0x001fea000383ffff */
.L_x_11769:
[----:B------:R-:W-:Y:S05]  /*13310*/  BSYNC B6 ;  /* 0x0000000000067941 */ /* 0x000fea0003800000 */
.L_x_11766:
[----:B------:R-:W-:Y:S05]  /*13320*/  EXIT ;  /* 0x000000000000794d */ /* 0x000fea0003800000 */
.L_x_11779:
[----:B0-----:R-:W-:-:S04]  /*13330*/  IMAD.U32 R3, RZ, RZ, UR45 ;  /* 0x0000002dff037e24 */ /* 0x001fc8000f8e00ff */
[----:B------:R0:W1:Y:S03]  /*13340*/  SYNCS.PHASECHK.TRANS64.TRYWAIT P0, [R3+URZ+0x17000], R0 ;  /* 0x01700000030075a7 */ /* 0x000066000800017f */
[----:B-1----:R-:W-:Y:S05]  /*13350*/  @!P0 NANOSLEEP.SYNCS 0x989680 ;  /* 0x009896800000895d */ /* 0x002fea0003900000 */
[----:B------:R-:W1:Y:S02]  /*13360*/  @!P0 SYNCS.PHASECHK.TRANS64 P0, [R3+URZ+0x17000], R0 ;  /* 0x01700000030085a7 */ /* 0x000e64000800007f */
[----:B-1----:R-:W-:Y:S05]  /*13370*/  @!P0 BRA `(.L_x_11779) ;  /* 0xfffffffc00ec8947 */ /* 0x002fea000383ffff */
[----:B------:R-:W-:Y:S05]  /*13380*/  BRA `(.L_x_11923) ;  /* 0xfffffee400847947 */ /* 0x000fea000383ffff */
.L_x_11783:
[----:B0-----:R-:W-:-:S04]  /*13390*/  IMAD.U32 R3, RZ, RZ, UR45 ;  /* 0x0000002dff037e24 */ /* 0x001fc8000f8e00ff */
[----:B------:R0:W2:Y:S03]  /*133a0*/  SYNCS.PHASECHK.TRANS64.TRYWAIT P1, [R3+URZ+0x17030], R0 ;  /* 0x01703000030075a7 */ /* 0x0000a6000802017f */
[----:B--2---:R-:W-:Y:S05]  /*133b0*/  @!P1 NANOSLEEP.SYNCS 0x989680 ;  /* 0x009896800000995d */ /* 0x004fea0003900000 */
[----:B------:R-:W2:Y:S02]  /*133c0*/  @!P1 SYNCS.PHASECHK.TRANS64 P1, [R3+URZ+0x17030], R0 ;  /* 0x01703000030095a7 */ /* 0x000ea4000802007f */
[----:B--2---:R-:W-:Y:S05]  /*133d0*/  @!P1 BRA `(.L_x_11783) ;  /* 0xfffffffc00ec9947 */ /* 0x004fea000383ffff */
[----:B------:R-:W-:Y:S05]  /*133e0*/  BRA `(.L_x_11782) ;  /* 0xfffffee400a07947 */ /* 0x000fea000383ffff */
.L_x_11800:
[----:B-1----:R-:W-:-:S04]  /*133f0*/  IMAD.U32 R13, RZ, RZ, UR27 ;  /* 0x0000001bff0d7e24 */ /* 0x002fc8000f8e00ff */
[----:B------:R1:W2:Y:S03]  /*13400*/  SYNCS.PHASECHK.TRANS64.TRYWAIT P1, [R13+URZ+0x17030], R0 ;  /* 0x017030000d0075a7 */ /* 0x0002a6000802017f */
[----:B--2---:R-:W-:Y:S05]  /*13410*/  @!P1 NANOSLEEP.SYNCS 0x989680 ;  /* 0x009896800000995d */ /* 0x004fea0003900000 */
[----:B------:R-:W2:Y:S02]  /*13420*/  @!P1 SYNCS.PHASECHK.TRANS64 P1, [R13+URZ+0x17030], R0 ;  /* 0x017030000d0095a7 */ /* 0x000ea4000802007f */
[----:B--2---:R-:W-:Y:S05]  /*13430*/  @!P1 BRA `(.L_x_11800) ;  /* 0xfffffffc00ec9947 */ /* 0x004fea000383ffff */
[----:B------:R-:W-:Y:S05]  /*13440*/  BRA `(.L_x_11799) ;  /* 0xffffff1c00007947 */ /* 0x000fea000383ffff */
.L_x_11804:
[----:B-1----:R-:W-:-:S04]  /*13450*/  IMAD.U32 R13, RZ, RZ, UR15 ;  /* 0x0000000fff0d7e24 */ /* 0x002fc8000f8e00ff */
[----:B------:R1:W2:Y:S03]  /*13460*/  SYNCS.PHASECHK.TRANS64.TRYWAIT P1, [R13+URZ+0x17050], R0 ;  /* 0x017050000d0075a7 */ /* 0x0002a6000802017f */
[----:B--2---:R-:W-:Y:S05]  /*13470*/  @!P1 NANOSLEEP.SYNCS 0x989680 ;  /* 0x009896800000995d */ /* 0x004fea0003900000 */
[----:B------:R-:W2:Y:S02]  /*13480*/  @!P1 SYNCS.PHASECHK.TRANS64 P1, [R13+URZ+0x17050], R0 ;  /* 0x017050000d0095a7 */ /* 0x000ea4000802007f */
[----:B--2---:R-:W-:Y:S05]  /*13490*/  @!P1 BRA `(.L_x_11804) ;  /* 0xfffffffc00ec9947 */ /* 0x004fea000383ffff */
[----:B------:R-:W-:Y:S05]  /*134a0*/  BRA `(.L_x_11803) ;  /* 0xffffff1c00587947 */ /* 0x000fea000383ffff */
.L_x_11823:
[----:B-1----:R-:W-:-:S04]  /*134b0*/  IMAD.U32 R15, RZ, RZ, UR10 ;  /* 0x0000000aff0f7e24 */ /* 0x002fc8000f8e00ff */
[----:B------:R1:W2:Y:S03]  /*134c0*/  SYNCS.PHASECHK.TRANS64.TRYWAIT P1, [R15+URZ+0x17030], R0 ;  /* 0x017030000f0075a7 */ /* 0x0002a6000802017f */
[----:B--2---:R-:W-:Y:S05]  /*134d0*/  @!P1 NANOSLEEP.SYNCS 0x989680 ;  /* 0x009896800000995d */ /* 0x004fea0003900000 */
[----:B------:R-:W2:Y:S02]  /*134e0*/  @!P1 SYNCS.PHASECHK.TRANS64 P1, [R15+URZ+0x17030], R0 ;  /* 0x017030000f0095a7 */ /* 0x000ea4000802007f */
[----:B--2---:R-:W-:Y:S05]  /*134f0*/  @!P1 BRA `(.L_x_11823) ;  /* 0xfffffffc00ec9947 */ /* 0x004fea000383ffff */
[----:B------:R-:W-:Y:S05]  /*13500*/  BRA `(.L_x_11822) ;  /* 0xffffff4800b47947 */ /* 0x000fea000383ffff */
.L_x_11827:
[----:B-1----:R-:W-:-:S04]  /*13510*/  IMAD.U32 R15, RZ, RZ, UR15 ;  /* 0x0000000fff0f7e24 */ /* 0x002fc8000f8e00ff */
[----:B------:R1:W2:Y:S03]  /*13520*/  SYNCS.PHASECHK.TRANS64.TRYWAIT P1, [R15+URZ+0x17050], R0 ;  /* 0x017050000f0075a7 */ /* 0x0002a6000802017f */
[----:B--2---:R-:W-:Y:S05]  /*13530*/  @!P1 NANOSLEEP.SYNCS 0x989680 ;  /* 0x009896800000995d */ /* 0x004fea0003900000 */
[----:B------:R-:W2:Y:S02]  /*13540*/  @!P1 SYNCS.PHASECHK.TRANS64 P1, [R15+URZ+0x17050], R0 ;  /* 0x017050000f0095a7 */ /* 0x000ea4000802007f */
[----:B--2---:R-:W-:Y:S05]  /*13550*/  @!P1 BRA `(.L_x_11827) ;  /* 0xfffffffc00ec9947 */ /* 0x004fea000383ffff */
[----:B------:R-:W-:Y:S05]  /*13560*/  BRA `(.L_x_11826) ;  /* 0xffffff4c000c7947 */ /* 0x000fea000383ffff */
.L_x_11835:
[----:B-1----:R-:W-:-:S04]  /*13570*/  IMAD.U32 R13, RZ, RZ, UR21 ;  /* 0x00000015ff0d7e24 */ /* 0x002fc8000f8e00ff */
[----:B------:R1:W2:Y:S03]  /*13580*/  SYNCS.PHASECHK.TRANS64.TRYWAIT P1, [R13+URZ+0x17030], R0 ;  /* 0x017030000d0075a7 */ /* 0x0002a6000802017f */
[----:B--2---:R-:W-:Y:S05]  /*13590*/  @!P1 NANOSLEEP.SYNCS 0x989680 ;  /* 0x009896800000995d */ /* 0x004fea0003900000 */
[----:B------:R-:W2:Y:S02]  /*135a0*/  @!P1 SYNCS.PHASECHK.TRANS64 P1, [R13+URZ+0x17030], R0 ;  /* 0x017030000d0095a7 */ /* 0x000ea4000802007f */
[----:B--2---:R-:W-:Y:S05]  /*135b0*/  @!P1 BRA `(.L_x_11835) ;  /* 0xfffffffc00ec9947 */ /* 0x004fea000383ffff */
[----:B------:R-:W-:Y:S05]  /*135c0*/  BRA `(.L_x_11834) ;  /* 0xffffff6400907947 */ /* 0x000fea000383ffff */
.L_x_11839:
[----:B-1----:R-:W-:-:S04]  /*135d0*/  IMAD.U32 R13, RZ, RZ, UR15 ;  /* 0x0000000fff0d7e24 */ /* 0x002fc8000f8e00ff */
[----:B------:R1:W2:Y:S03]  /*135e0*/  SYNCS.PHASECHK.TRANS64.TRYWAIT P1, [R13+URZ+0x17050], R0 ;  /* 0x017050000d0075a7 */ /* 0x0002a6000802017f */
[----:B--2---:R-:W-:Y:S05]  /*135f0*/  @!P1 NANOSLEEP.SYNCS 0x989680 ;  /* 0x009896800000995d */ /* 0x004fea0003900000 */
[----:B------:R-:W2:Y:S02]  /*13600*/  @!P1 SYNCS.PHASECHK.TRANS64 P1, [R13+URZ+0x17050], R0 ;  /* 0x017050000d0095a7 */ /* 0x000ea4000802007f */
[----:B--2---:R-:W-:Y:S05]  /*13610*/  @!P1 BRA `(.L_x_11839) ;  /* 0xfffffffc00ec9947 */ /* 0x004fea000383ffff */
[----:B------:R-:W-:Y:S05]  /*13620*/  BRA `(.L_x_11838) ;  /* 0xffffff6400e87947 */ /* 0x000fea000383ffff */
.L_x_11854:
[----:B-1----:R-:W-:-:S04]  /*13630*/  IMAD.U32 R5, RZ, RZ, UR18 ;  /* 0x00000012ff057e24 */ /* 0x002fc8000f8e00ff */
[----:B------:R1:W2:Y:S03]  /*13640*/  SYNCS.PHASECHK.TRANS64.TRYWAIT P1, [R5+URZ+0x17050], R4 ;  /* 0x01705004050075a7 */ /* 0x0002a6000802017f */
[----:B--2---:R-:W-:Y:S05]  /*13650*/  @!P1 NANOSLEEP.SYNCS 0x989680 ;  /* 0x009896800000995d */ /* 0x004fea0003900000 */
[----:B------:R-:W2:Y:S02]  /*13660*/  @!P1 SYNCS.PHASECHK.TRANS64 P1, [R5+URZ+0x17050], R4 ;  /* 0x01705004050095a7 */ /* 0x000ea4000802007f */
[----:B--2---:R-:W-:Y:S05]  /*13670*/  @!P1 BRA `(.L_x_11854) ;  /* 0xfffffffc00ec9947 */ /* 0x004fea000383ffff */
[----:B------:R-:W-:Y:S05]  /*13680*/  BRA `(.L_x_11853) ;  /* 0xffffff9000707947 */ /* 0x000fea000383ffff */
.L_x_11873:
[----:B------:R-:W-:Y:S02]  /*13690*/  IMAD.MOV.U32 R13, RZ, RZ, R26 ;  /* 0x000000ffff0d7224 */ /* 0x000fe400078e001a */
[----:B------:R-:W-:Y:S02]  /*136a0*/  IMAD.MOV.U32 R12, RZ, RZ, RZ ;  /* 0x000000ffff0c7224 */ /* 0x000fe400078e00ff */
[----:B------:R-:W-:Y:S02]  /*136b0*/  IMAD.MOV.U32 R11, RZ, RZ, 0x1f ;  /* 0x0000001fff0b7424 */ /* 0x000fe400078e00ff */
[----:B------:R-:W-:-:S07]  /*136c0*/  IMAD.MOV.U32 R15, RZ, RZ, -0x1 ;  /* 0xffffffffff0f7424 */ /* 0x000fce00078e00ff */
[----:B-----5:R-:W-:Y:S05]  /*136d0*/  WARPSYNC.COLLECTIVE R15, `(.L_x_11924) ;  /* 0x000000000f087348 */ /* 0x020fea0003c00000 */
[----:B------:R0:W1:Y:S02]  /*136e0*/  SHFL.IDX P6, R14, R13, R12, R11 ;  /* 0x0000000c0d0e7389 */ /* 0x00006400000c000b */
[----:B01---5:R-:W-:Y:S01]  /*136f0*/  ENDCOLLECTIVE ;  /* 0x000000000000791b */ /* 0x023fe20003800000 */
.L_x_11924:
[----:B------:R-:W-:Y:S05]  /*13700*/  BRA `(.L_x_11925) ;  /* 0xffffffcc00287947 */ /* 0x000fea000383ffff */
.L_x_11875:
[----:B0-----:R-:W-:-:S04]  /*13710*/  IMAD.U32 R2, RZ, RZ, UR48 ;  /* 0x00000030ff027e24 */ /* 0x001fc8000f8e00ff */
[----:B------:R0:W1:Y:S03]  /*13720*/  SYNCS.PHASECHK.TRANS64.TRYWAIT P0, [R2+URZ+0x17080], R10 ;  /* 0x0170800a020075a7 */ /* 0x000066000800017f */
[----:B-1----:R-:W-:Y:S05]  /*13730*/  @!P0 NANOSLEEP.SYNCS 0x989680 ;  /* 0x009896800000895d */ /* 0x002fea0003900000 */
[----:B------:R-:W1:Y:S02]  /*13740*/  @!P0 SYNCS.PHASECHK.TRANS64 P0, [R2+URZ+0x17080], R10 ;  /* 0x0170800a020085a7 */ /* 0x000e64000800007f */
[----:B-1----:R-:W-:Y:S05]  /*13750*/  @!P0 BRA `(.L_x_11875) ;  /* 0xfffffffc00ec8947 */ /* 0x002fea000383ffff */
[----:B------:R-:W-:Y:S05]  /*13760*/  BRA `(.L_x_11926) ;  /* 0xffffffcc00b07947 */ /* 0x000fea000383ffff */
.L_x_11876:
        /* <DEDUP_REMOVED lines=8> */
.L_x_11928:
[----:B------:R-:W-:Y:S05]  /*137f0*/  BSYNC B0 ;  /* 0x0000000000007941 */ /* 0x000fea0003800000 */
.L_x_11927:
        /* <DEDUP_REMOVED lines=10> */
.L_x_11929:
        /* <DEDUP_REMOVED lines=8> */
.L_x_11930:
        /* <DEDUP_REMOVED lines=8> */
.L_x_11931:
        /* <DEDUP_REMOVED lines=13> */
.L_x_11879:
[----:B0-----:R-:W-:-:S04]  /*13a70*/  IMAD.U32 R2, RZ, RZ, UR48 ;  /* 0x00000030ff027e24 */ /* 0x001fc8000f8e00ff */
[----:B------:R0:W1:Y:S03]  /*13a80*/  SYNCS.PHASECHK.TRANS64.TRYWAIT P1, [R2+URZ+0x17040], R10 ;  /* 0x0170400a020075a7 */ /* 0x000066000802017f */
[----:B-1----:R-:W-:Y:S05]  /*13a90*/  @!P1 NANOSLEEP.SYNCS 0x989680 ;  /* 0x009896800000995d */ /* 0x002fea0003900000 */
[----:B------:R-:W1:Y:S02]  /*13aa0*/  @!P1 SYNCS.PHASECHK.TRANS64 P1, [R2+URZ+0x17040], R10 ;  /* 0x0170400a020095a7 */ /* 0x000e64000802007f */
[----:B-1----:R-:W-:Y:S05]  /*13ab0*/  @!P1 BRA `(.L_x_11879) ;  /* 0xfffffffc00ec9947 */ /* 0x002fea000383ffff */
[----:B------:R-:W-:Y:S05]  /*13ac0*/  BRA `(.L_x_11933) ;  /* 0xffffffcc00f87947 */ /* 0x000fea000383ffff */
.L_x_11880:
        /* <DEDUP_REMOVED lines=8> */
.L_x_11935:
[----:B------:R-:W-:Y:S05]  /*13b50*/  BSYNC B0 ;  /* 0x0000000000007941 */ /* 0x000fea0003800000 */
.L_x_11934:
        /* <DEDUP_REMOVED lines=8> */
.L_x_11936:
        /* <DEDUP_REMOVED lines=8> */
.L_x_11937:
        /* <DEDUP_REMOVED lines=11> */
.L_x_11938:
[----:B------:R-:W-:Y:S05]  /*13d10*/  BRA `(.L_x_11939) ;  /* 0xffffffd000007947 */ /* 0x000fea000383ffff */
.L_x_11883:
        /* <DEDUP_REMOVED lines=8> */
.L_x_11940:
[----:B------:R-:W-:Y:S02]  /*13da0*/  IMAD.MOV.U32 R13, RZ, RZ, R0 ;  /* 0x000000ffff0d7224 */ /* 0x000fe400078e0000 */
[----:B------:R-:W-:-:S07]  /*13db0*/  IMAD.MOV.U32 R2, RZ, RZ, R14 ;  /* 0x000000ffff027224 */ /* 0x000fce00078e000e */
[----:B------:R-:W-:Y:S05]  /*13dc0*/  WARPSYNC.COLLECTIVE R15, `(.L_x_11941) ;  /* 0x000000000f087348 */ /* 0x000fea0003c00000 */
[----:B------:R0:W1:Y:S02]  /*13dd0*/  SHFL.IDX P6, R14, R13, R12, R11 ;  /* 0x0000000c0d0e7389 */ /* 0x00006400000c000b */
[----:B01----:R-:W-:Y:S01]  /*13de0*/  ENDCOLLECTIVE ;  /* 0x000000000000791b */ /* 0x003fe20003800000 */
.L_x_11941:
        /* <DEDUP_REMOVED lines=9> */
.L_x_11942:
[----:B------:R-:W-:-:S05]  /*13e80*/  @!P1 IADD3 R9, P4, R20, R3, RZ ;  /* 0x0000000314099210 */ /* 0x000fca0007f9e0ff */
[----:B------:R-:W-:Y:S02]  /*13e90*/  @!P1 IMAD.X R3, RZ, RZ, R2, P4 ;  /* 0x000000ffff039224 */ /* 0x000fe400020e0602 */
[----:B------:R-:W-:Y:S02]  /*13ea0*/  @!P1 IMAD.MOV.U32 R2, RZ, RZ, R9 ;  /* 0x000000ffff029224 */ /* 0x000fe400078e0009 */
[----:B------:R-:W-:-:S03]  /*13eb0*/  IMAD.MOV.U32 R13, RZ, RZ, R0 ;  /* 0x000000ffff0d7224 */ /* 0x000fc600078e0000 */
[----:B------:R-:W-:Y:S01]  /*13ec0*/  @!PT LDS RZ, [RZ] ;  /* 0x00000000fffff984 */ /* 0x000fe20000000800 */
[----:B------:R-:W-:Y:S01]  /*13ed0*/  @!PT LDS RZ, [RZ] ;  /* 0x00000000fffff984 */ /* 0x000fe20000000800 */
[----:B------:R-:W-:Y:S01]  /*13ee0*/  @!PT LDS RZ, [RZ] ;  /* 0x00000000fffff984 */ /* 0x000fe20000000800 */
[----:B------:R0:W-:Y:S01]  /*13ef0*/  @!P1 LDGSTS.E.BYPASS.LTC128B.128 [R22+0xc400], desc[UR36][R2.64], !P3 ;  /* 0x0c40000002169fae */ /* 0x0001e2000d901d64 */
[----:B------:R-:W-:-:S03]  /*13f00*/  VIADD R0, R8, 0x40 ;  /* 0x0000004008007836 */ /* 0x000fc60000000000 */
[----:B------:R0:W-:Y:S04]  /*13f10*/  @!P1 LDGSTS.E.BYPASS.LTC128B.128 [R22+0xdc00], desc[UR36][R2.64+0x20], !P2 ;  /* 0x0dc0002002169fae */ /* 0x0001e8000d101d64 */
[----:B------:R0:W-:Y:S01]  /*13f20*/  @!P1 LDGSTS.E.BYPASS.LTC128B.128 [R22+0xf400], desc[UR36][R2.64+0x40], !P0 ;  /* 0x0f40004002169fae */ /* 0x0001e2000c101d64 */
[----:B------:R-:W-:Y:S01]  /*13f30*/  IMAD.MOV.U32 R4, RZ, RZ, R14 ;  /* 0x000000ffff047224 */ /* 0x000fe200078e000e */
[----:B------:R-:W-:-:S13]  /*13f40*/  ISETP.GE.AND P1, PT, R0, R7, PT ;  /* 0x000000070000720c */ /* 0x000fda0003f26270 */
[----:B0-----:R-:W-:Y:S05]  /*13f50*/  WARPSYNC.COLLECTIVE R15, `(.L_x_11943) ;  /* 0x000000000f087348 */ /* 0x001fea0003c00000 */
[----:B------:R1:W2:Y:S02]  /*13f60*/  SHFL.IDX P6, R14, R13, R12, R11 ;  /* 0x0000000c0d0e7389 */ /* 0x0002a400000c000b */
[----:B012---:R-:W-:Y:S01]  /*13f70*/  ENDCOLLECTIVE ;  /* 0x000000000000791b */ /* 0x007fe20003800000 */
.L_x_11943:
[----:B------:R-:W-:Y:S02]  /*13f80*/  IMAD.MOV.U32 R13, RZ, RZ, R6 ;  /* 0x000000ffff0d7224 */ /* 0x000fe400078e0006 */
[----:B------:R-:W-:Y:S01]  /*13f90*/  IMAD.MOV.U32 R12, RZ, RZ, RZ ;  /* 0x000000ffff0c7224 */ /* 0x000fe200078e00ff */
[----:B------:R-:W-:-:S05]  /*13fa0*/  @!P1 IADD3 R14, P4, R20, R14, RZ ;  /* 0x0000000e140e9210 */ /* 0x000fca0007f9e0ff */
[----:B------:R-:W-:-:S08]  /*13fb0*/  @!P1 IMAD.MOV.U32 R2, RZ, RZ, R14 ;  /* 0x000000ffff029224 */ /* 0x000fd000078e000e */
[----:B------:R-:W-:Y:S05]  /*13fc0*/  WARPSYNC.COLLECTIVE R15, `(.L_x_11944) ;  /* 0x000000000f087348 */ /* 0x000fea0003c00000 */
[----:B------:R0:W1:Y:S02]  /*13fd0*/  SHFL.IDX P6, R14, R13, R12, R11 ;  /* 0x0000000c0d0e7389 */ /* 0x00006400000c000b */
[----:B01----:R-:W-:Y:S01]  /*13fe0*/  ENDCOLLECTIVE ;  /* 0x000000000000791b */ /* 0x003fe20003800000 */
.L_x_11944:
        /* <DEDUP_REMOVED lines=13> */
.L_x_11945:
[----:B------:R-:W-:Y:S05]  /*140c0*/  BRA `(.L_x_11946) ;  /* 0xffffffd4004c7947 */ /* 0x000fea000383ffff */
.L_x_11886:
[----:B0-2---:R-:W-:-:S04]  /*140d0*/  IMAD.U32 R2, RZ, RZ, UR48 ;  /* 0x00000030ff027e24 */ /* 0x005fc8000f8e00ff */
[----:B------:R0:W2:Y:S03]  /*140e0*/  SYNCS.PHASECHK.TRANS64.TRYWAIT P1, [R2+URZ+0x17020], R0 ;  /* 0x01702000020075a7 */ /* 0x0000a6000802017f */
[----:B--2---:R-:W-:Y:S05]  /*140f0*/  @!P1 NANOSLEEP.SYNCS 0x989680 ;  /* 0x009896800000995d */ /* 0x004fea0003900000 */
[----:B------:R-:W2:Y:S02]  /*14100*/  @!P1 SYNCS.PHASECHK.TRANS64 P1, [R2+URZ+0x17020], R0 ;  /* 0x01702000020095a7 */ /* 0x000ea4000802007f */
[----:B--2---:R-:W-:Y:S05]  /*14110*/  @!P1 BRA `(.L_x_11886) ;  /* 0xfffffffc00ec9947 */ /* 0x004fea000383ffff */
[----:B------:R-:W-:Y:S05]  /*14120*/  BRA `(.L_x_11947) ;  /* 0xffffffd400947947 */ /* 0x000fea000383ffff */
.L_x_11889:
[----:B0-----:R0:W2:Y:S02]  /*14130*/  SYNCS.PHASECHK.TRANS64.TRYWAIT P1, [R5+URZ+0x17080], R10 ;  /* 0x0170800a050075a7 */ /* 0x0010a4000802017f */
[----:B--2---:R-:W-:Y:S05]  /*14140*/  @!P1 NANOSLEEP.SYNCS 0x989680 ;  /* 0x009896800000995d */ /* 0x004fea0003900000 */
[----:B------:R-:W2:Y:S02]  /*14150*/  @!P1 SYNCS.PHASECHK.TRANS64 P1, [R5+URZ+0x17080], R10 ;  /* 0x0170800a050095a7 */ /* 0x000ea4000802007f */
[----:B--2---:R-:W-:Y:S05]  /*14160*/  @!P1 BRA `(.L_x_11889) ;  /* 0xfffffffc00f09947 */ /* 0x004fea000383ffff */
[----:B------:R-:W-:Y:S05]  /*14170*/  BRA `(.L_x_11948) ;  /* 0xffffffd8006c7947 */ /* 0x000fea000383ffff */
.L_x_11890:
[----:B------:R-:W-:Y:S01]  /*14180*/  BSSY B0, `(.L_x_11949) ;  /* 0x0000008000007945 */ /* 0x000fe20003800000 */
[----:B------:R-:W-:Y:S02]  /*14190*/  IMAD.MOV.U32 R13, RZ, RZ, R27 ;  /* 0x000000ffff0d7224 */ /* 0x000fe400078e001b */
[----:B------:R-:W-:Y:S02]  /*141a0*/  IMAD.MOV.U32 R12, RZ, RZ, RZ ;  /* 0x000000ffff0c7224 */ /* 0x000fe400078e00ff */
[----:B------:R-:W-:Y:S02]  /*141b0*/  IMAD.MOV.U32 R11, RZ, RZ, 0x1e1f ;  /* 0x00001e1fff0b7424 */ /* 0x000fe400078e00ff */
[----:B------:R-:W-:-:S07]  /*141c0*/  IMAD.MOV.U32 R15, RZ, RZ, -0x1 ;  /* 0xffffffffff0f7424 */ /* 0x000fce00078e00ff */
[----:B01----:R-:W-:Y:S05]  /*141d0*/  WARPSYNC.COLLECTIVE R15, `(.L_x_11950) ;  /* 0x000000000f087348 */ /* 0x003fea0003c00000 */
[----:B-1----:R1:W2:Y:S02]  /*141e0*/  SHFL.IDX P6, R14, R13, R12, R11 ;  /* 0x0000000c0d0e7389 */ /* 0x0022a400000c000b */
[----:B012---:R-:W-:Y:S01]  /*141f0*/  ENDCOLLECTIVE ;  /* 0x000000000000791b */ /* 0x007fe20003800000 */
.L_x_11950:
[----:B------:R-:W-:Y:S05]  /*14200*/  BSYNC B0 ;  /* 0x0000000000007941 */ /* 0x000fea0003800000 */
.L_x_11949:
        /* <DEDUP_REMOVED lines=8> */
.L_x_11951:
[----:B------:R-:W-:Y:S02]  /*14290*/  IMAD.MOV.U32 R13, RZ, RZ, R27 ;  /* 0x000000ffff0d7224 */ /* 0x000fe400078e001b */
[----:B------:R-:W-:Y:S02]  /*142a0*/  IMAD.MOV.U32 R12, RZ, RZ, 0x1 ;  /* 0x00000001ff0c7424 */ /* 0x000fe400078e00ff */
[----:B------:R-:W-:-:S07]  /*142b0*/  IMAD.MOV.U32 R2, RZ, RZ, R14 ;  /* 0x000000ffff027224 */ /* 0x000fce00078e000e */
[----:B------:R-:W-:Y:S05]  /*142c0*/  WARPSYNC.COLLECTIVE R15, `(.L_x_11952) ;  /* 0x000000000f087348 */ /* 0x000fea0003c00000 */
[----:B------:R0:W1:Y:S02]  /*142d0*/  SHFL.IDX P6, R14, R13, R12, R11 ;  /* 0x0000000c0d0e7389 */ /* 0x00006400000c000b */
[----:B01----:R-:W-:Y:S01]  /*142e0*/  ENDCOLLECTIVE ;  /* 0x000000000000791b */ /* 0x003fe20003800000 */
.L_x_11952:
        /* <DEDUP_REMOVED lines=14> */
.L_x_11953:
[----:B------:R-:W-:Y:S01]  /*143d0*/  IMAD.MOV.U32 R2, RZ, RZ, R14 ;  /* 0x000000ffff027224 */ /* 0x000fe200078e000e */
[----:B------:R-:W-:Y:S06]  /*143e0*/  BRA `(.L_x_11954) ;  /* 0xffffffd800887947 */ /* 0x000fec000383ffff */
.L_x_11893:
[----:B---3--:R3:W4:Y:S02]  /*143f0*/  SYNCS.PHASECHK.TRANS64.TRYWAIT P1, [R5+URZ+0x17040], R10 ;  /* 0x0170400a050075a7 */ /* 0x008724000802017f */
[----:B----4-:R-:W-:Y:S05]  /*14400*/  @!P1 NANOSLEEP.SYNCS 0x989680 ;  /* 0x009896800000995d */ /* 0x010fea0003900000 */
[----:B------:R-:W4:Y:S02]  /*14410*/  @!P1 SYNCS.PHASECHK.TRANS64 P1, [R5+URZ+0x17040], R10 ;  /* 0x0170400a050095a7 */ /* 0x000f24000802007f */
[----:B----4-:R-:W-:Y:S05]  /*14420*/  @!P1 BRA `(.L_x_11893) ;  /* 0xfffffffc00f09947 */ /* 0x010fea000383ffff */
[----:B------:R-:W-:Y:S05]  /*14430*/  BRA `(.L_x_11955) ;  /* 0xffffffd800dc7947 */ /* 0x000fea000383ffff */
.L_x_11894:
[----:B------:R-:W-:Y:S01]  /*14440*/  BSSY B0, `(.L_x_11956) ;  /* 0x0000008000007945 */ /* 0x000fe20003800000 */
[----:B------:R-:W-:Y:S02]  /*14450*/  IMAD.MOV.U32 R13, RZ, RZ, R9 ;  /* 0x000000ffff0d7224 */ /* 0x000fe400078e0009 */
[----:B------:R-:W-:Y:S02]  /*14460*/  IMAD.MOV.U32 R12, RZ, RZ, RZ ;  /* 0x000000ffff0c7224 */ /* 0x000fe400078e00ff */
[----:B------:R-:W-:Y:S02]  /*14470*/  IMAD.MOV.U32 R11, RZ, RZ, 0x1e1f ;  /* 0x00001e1fff0b7424 */ /* 0x000fe400078e00ff */
[----:B------:R-:W-:-:S07]  /*14480*/  IMAD.MOV.U32 R15, RZ, RZ, -0x1 ;  /* 0xffffffffff0f7424 */ /* 0x000fce00078e00ff */
[----:B01-3--:R-:W-:Y:S05]  /*14490*/  WARPSYNC.COLLECTIVE R15, `(.L_x_11957) ;  /* 0x000000000f087348 */ /* 0x00bfea0003c00000 */
[----:B-1----:R1:W2:Y:S02]  /*144a0*/  SHFL.IDX P6, R14, R13, R12, R11 ;  /* 0x0000000c0d0e7389 */ /* 0x0022a400000c000b */
[----:B0123--:R-:W-:Y:S01]  /*144b0*/  ENDCOLLECTIVE ;  /* 0x000000000000791b */ /* 0x00ffe20003800000 */
.L_x_11957:
[----:B------:R-:W-:Y:S05]  /*144c0*/  BSYNC B0 ;  /* 0x0000000000007941 */ /* 0x000fea0003800000 */
.L_x_11956:
        /* <DEDUP_REMOVED lines=9> */
.L_x_11958:
[----:B------:R-:W-:Y:S02]  /*14560*/  IMAD.MOV.U32 R13, RZ, RZ, R9 ;  /* 0x000000ffff0d7224 */ /* 0x000fe400078e0009 */
[----:B------:R-:W-:Y:S01]  /*14570*/  IMAD.MOV.U32 R12, RZ, RZ, 0x1 ;  /* 0x00000001ff0c7424 */ /* 0x000fe200078e00ff */
[----:B------:R-:W-:-:S13]  /*14580*/  IADD3 R2, P1, R21, R14, RZ ;  /* 0x0000000e15027210 */ /* 0x000fda0007f3e0ff */
[----:B------:R-:W-:Y:S05]  /*14590*/  WARPSYNC.COLLECTIVE R15, `(.L_x_11959) ;  /* 0x000000000f087348 */ /* 0x000fea0003c00000 */
[----:B------:R0:W1:Y:S02]  /*145a0*/  SHFL.IDX P6, R14, R13, R12, R11 ;  /* 0x0000000c0d0e7389 */ /* 0x00006400000c000b */
[----:B01----:R-:W-:Y:S01]  /*145b0*/  ENDCOLLECTIVE ;  /* 0x000000000000791b */ /* 0x003fe20003800000 */
.L_x_11959:
[----:B------:R-:W-:Y:S02]  /*145c0*/  IMAD.X R3, RZ, RZ, R3, P1 ;  /* 0x000000ffff037224 */ /* 0x000fe400008e0603 */
[----:B------:R-:W-:Y:S02]  /*145d0*/  IMAD.MOV.U32 R13, RZ, RZ, R7 ;  /* 0x000000ffff0d7224 */ /* 0x000fe400078e0007 */
[----:B------:R-:W-:-:S07]  /*145e0*/  IMAD.MOV.U32 R9, RZ, RZ, R14 ;  /* 0x000000ffff097224 */ /* 0x000fce00078e000e */
[----:B------:R-:W-:Y:S05]  /*145f0*/  WARPSYNC.COLLECTIVE R15, `(.L_x_11960) ;  /* 0x000000000f087348 */ /* 0x000fea0003c00000 */
[----:B------:R0:W1:Y:S02]  /*14600*/  SHFL.IDX P6, R14, R13, R12, R11 ;  /* 0x0000000c0d0e7389 */ /* 0x00006400000c000b */
[----:B01----:R-:W-:Y:S01]  /*14610*/  ENDCOLLECTIVE ;  /* 0x000000000000791b */ /* 0x003fe20003800000 */
.L_x_11960:
        /* <DEDUP_REMOVED lines=9> */
.L_x_11897:
[----:B0-----:R0:W1:Y:S02]  /*146b0*/  SYNCS.PHASECHK.TRANS64.TRYWAIT P2, [R3+URZ+0x17070], R2 ;  /* 0x01707002030075a7 */ /* 0x001064000804017f */
[----:B-1----:R-:W-:Y:S05]  /*146c0*/  @!P2 NANOSLEEP.SYNCS 0x989680 ;  /* 0x009896800000a95d */ /* 0x002fea0003900000 */
[----:B------:R-:W1:Y:S02]  /*146d0*/  @!P2 SYNCS.PHASECHK.TRANS64 P2, [R3+URZ+0x17070], R2 ;  /* 0x017070020300a5a7 */ /* 0x000e64000804007f */
[----:B-1----:R-:W-:Y:S05]  /*146e0*/  @!P2 BRA `(.L_x_11897) ;  /* 0xfffffffc00f0a947 */ /* 0x002fea000383ffff */
[----:B------:R-:W-:Y:S05]  /*146f0*/  BRA `(.L_x_11962) ;  /* 0xffffffdc00447947 */ /* 0x000fea000383ffff */
.L_x_11899:
[----:B0-----:R0:W1:Y:S02]  /*14700*/  SYNCS.PHASECHK.TRANS64.TRYWAIT P2, [R3+URZ+0x17060], R6 ;  /* 0x01706006030075a7 */ /* 0x001064000804017f */
[----:B-1----:R-:W-:Y:S05]  /*14710*/  @!P2 NANOSLEEP.SYNCS 0x989680 ;  /* 0x009896800000a95d */ /* 0x002fea0003900000 */
[----:B------:R-:W1:Y:S02]  /*14720*/  @!P2 SYNCS.PHASECHK.TRANS64 P2, [R3+URZ+0x17060], R6 ;  /* 0x017060060300a5a7 */ /* 0x000e64000804007f */
[----:B-1----:R-:W-:Y:S05]  /*14730*/  @!P2 BRA `(.L_x_11899) ;  /* 0xfffffffc00f0a947 */ /* 0x002fea000383ffff */
[----:B------:R-:W-:Y:S05]  /*14740*/  BRA `(.L_x_11963) ;  /* 0xffffffdc00547947 */ /* 0x000fea000383ffff */
.L_x_11906:
[----:B0-----:R0:W2:Y:S02]  /*14750*/  SYNCS.PHASECHK.TRANS64.TRYWAIT P0, [R3+URZ+0x17070], R2 ;  /* 0x01707002030075a7 */ /* 0x0010a4000800017f */
[----:B--2---:R-:W-:Y:S05]  /*14760*/  @!P0 NANOSLEEP.SYNCS 0x989680 ;  /* 0x009896800000895d */ /* 0x004fea0003900000 */
[----:B------:R-:W2:Y:S02]  /*14770*/  @!P0 SYNCS.PHASECHK.TRANS64 P0, [R3+URZ+0x17070], R2 ;  /* 0x01707002030085a7 */ /* 0x000ea4000800007f */
[----:B--2---:R-:W-:Y:S05]  /*14780*/  @!P0 BRA `(.L_x_11906) ;  /* 0xfffffffc00f08947 */ /* 0x004fea000383ffff */
[----:B------:R-:W-:Y:S05]  /*14790*/  BRA `(.L_x_11964) ;  /* 0xffffffe000a87947 */ /* 0x000fea000383ffff */
.L_x_11908:
[----:B0-----:R0:W2:Y:S02]  /*147a0*/  SYNCS.PHASECHK.TRANS64.TRYWAIT P0, [R3+URZ+0x17060], R4 ;  /* 0x01706004030075a7 */ /* 0x0010a4000800017f */
[----:B--2---:R-:W-:Y:S05]  /*147b0*/  @!P0 NANOSLEEP.SYNCS 0x989680 ;  /* 0x009896800000895d */ /* 0x004fea0003900000 */
[----:B------:R-:W2:Y:S02]  /*147c0*/  @!P0 SYNCS.PHASECHK.TRANS64 P0, [R3+URZ+0x17060], R4 ;  /* 0x01706004030085a7 */ /* 0x000ea4000800007f */
[----:B--2---:R-:W-:Y:S05]  /*147d0*/  @!P0 BRA `(.L_x_11908) ;  /* 0xfffffffc00f08947 */ /* 0x004fea000383ffff */
[----:B------:R-:W-:Y:S05]  /*147e0*/  BRA `(.L_x_11965) ;  /* 0xffffffe000c07947 */ /* 0x000fea000383ffff */
.L_x_11911:
[----:B-1----:R1:W2:Y:S02]  /*147f0*/  SYNCS.PHASECHK.TRANS64.TRYWAIT P0, [R7+URZ+0x17020], R2 ;  /* 0x01702002070075a7 */ /* 0x0022a4000800017f */
[----:B--2---:R-:W-:Y:S05]  /*14800*/  @!P0 NANOSLEEP.SYNCS 0x989680 ;  /* 0x009896800000895d */ /* 0x004fea0003900000 */
[----:B------:R-:W2:Y:S02]  /*14810*/  @!P0 SYNCS.PHASECHK.TRANS64 P0, [R7+URZ+0x17020], R2 ;  /* 0x01702002070085a7 */ /* 0x000ea4000800007f */
[----:B--2---:R-:W-:Y:S05]  /*14820*/  @!P0 BRA `(.L_x_11911) ;  /* 0xfffffffc00f08947 */ /* 0x004fea000383ffff */
[----:B------:R-:W-:Y:S05]  /*14830*/  BRA `(.L_x_11966) ;  /* 0xffffffe400fc7947 */ /* 0x000fea000383ffff */
.L_x_11913:
[----:B-1----:R1:W2:Y:S02]  /*14840*/  SYNCS.PHASECHK.TRANS64.TRYWAIT P1, [R5+URZ+0x17040], R2 ;  /* 0x01704002050075a7 */ /* 0x0022a4000802017f */
[----:B--2---:R-:W-:Y:S05]  /*14850*/  @!P1 NANOSLEEP.SYNCS 0x989680 ;  /* 0x009896800000995d */ /* 0x004fea0003900000 */
[----:B------:R-:W2:Y:S02]  /*14860*/  @!P1 SYNCS.PHASECHK.TRANS64 P1, [R5+URZ+0x17040], R2 ;  /* 0x01704002050095a7 */ /* 0x000ea4000802007f */
[----:B--2---:R-:W-:Y:S05]  /*14870*/  @!P1 BRA `(.L_x_11913) ;  /* 0xfffffffc00f09947 */ /* 0x004fea000383ffff */
[----:B------:R-:W-:Y:S05]  /*14880*/  BRA `(.L_x_11967) ;  /* 0xffffffe800387947 */ /* 0x000fea000383ffff */
.L_x_11915:
[----:B--2---:R2:W3:Y:S02]  /*14890*/  SYNCS.PHASECHK.TRANS64.TRYWAIT P1, [R7+URZ+0x17040], R0 ;  /* 0x01704000070075a7 */ /* 0x0044e4000802017f */
[----:B---3--:R-:W-:Y:S05]  /*148a0*/  @!P1 NANOSLEEP.SYNCS 0x989680 ;  /* 0x009896800000995d */ /* 0x008fea0003900000 */
[----:B------:R-:W3:Y:S02]  /*148b0*/  @!P1 SYNCS.PHASECHK.TRANS64 P1, [R7+URZ+0x17040], R0 ;  /* 0x01704000070095a7 */ /* 0x000ee4000802007f */
[----:B---3--:R-:W-:Y:S05]  /*148c0*/  @!P1 BRA `(.L_x_11915) ;  /* 0xfffffffc00f09947 */ /* 0x008fea000383ffff */
[----:B------:R-:W-:Y:S05]  /*148d0*/  BRA `(.L_x_11968) ;  /* 0xffffffe800447947 */ /* 0x000fea000383ffff */
.L_x_11917:
[----:B---3--:R3:W4:Y:S02]  /*148e0*/  SYNCS.PHASECHK.TRANS64.TRYWAIT P1, [R5+URZ+0x17060], R2 ;  /* 0x01706002050075a7 */ /* 0x008724000802017f */
[----:B----4-:R-:W-:Y:S05]  /*148f0*/  @!P1 NANOSLEEP.SYNCS 0x989680 ;  /* 0x009896800000995d */ /* 0x010fea0003900000 */
[----:B------:R-:W4:Y:S02]  /*14900*/  @!P1 SYNCS.PHASECHK.TRANS64 P1, [R5+URZ+0x17060], R2 ;  /* 0x01706002050095a7 */ /* 0x000f24000802007f */
[----:B----4-:R-:W-:Y:S05]  /*14910*/  @!P1 BRA `(.L_x_11917) ;  /* 0xfffffffc00f09947 */ /* 0x010fea000383ffff */
[----:B------:R-:W-:Y:S05]  /*14920*/  BRA `(.L_x_11969) ;  /* 0xffffffe800407947 */ /* 0x000fea000383ffff */
.L_x_11919:
[----:B----4-:R4:W0:Y:S02]  /*14930*/  SYNCS.PHASECHK.TRANS64.TRYWAIT P1, [R7+URZ+0x17060], R0 ;  /* 0x01706000070075a7 */ /* 0x010824000802017f */
[----:B0-----:R-:W-:Y:S05]  /*14940*/  @!P1 NANOSLEEP.SYNCS 0x989680 ;  /* 0x009896800000995d */ /* 0x001fea0003900000 */
[----:B------:R-:W0:Y:S02]  /*14950*/  @!P1 SYNCS.PHASECHK.TRANS64 P1, [R7+URZ+0x17060], R0 ;  /* 0x01706000070095a7 */ /* 0x000e24000802007f */
[----:B0-----:R-:W-:Y:S05]  /*14960*/  @!P1 BRA `(.L_x_11919) ;  /* 0xfffffffc00f09947 */ /* 0x001fea000383ffff */
[----:B------:R-:W-:Y:S05]  /*14970*/  BRA `(.L_x_11970) ;  /* 0xffffffe8003c7947 */ /* 0x000fea000383ffff */
.L_x_11921:
[----:B------:R0:W0:Y:S02]  /*14980*/  SYNCS.PHASECHK.TRANS64.TRYWAIT P1, [R5+URZ+0x17080], R2 ;  /* 0x01708002050075a7 */ /* 0x000024000802017f */
[----:B0-----:R-:W-:Y:S05]  /*14990*/  @!P1 NANOSLEEP.SYNCS 0x989680 ;  /* 0x009896800000995d */ /* 0x001fea0003900000 */
[----:B------:R-:W0:Y:S02]  /*149a0*/  @!P1 SYNCS.PHASECHK.TRANS64 P1, [R5+URZ+0x17080], R2 ;  /* 0x01708002050095a7 */ /* 0x000e24000802007f */
[----:B0-----:R-:W-:Y:S05]  /*149b0*/  @!P1 BRA `(.L_x_11921) ;  /* 0xfffffffc00f09947 */ /* 0x001fea000383ffff */
[----:B------:R-:W-:Y:S05]  /*149c0*/  BRA `(.L_x_11971) ;  /* 0xffffffe800387947 */ /* 0x000fea000383ffff */
.L_x_11972:
        /* <DEDUP_REMOVED lines=11> */
.L_x_16296:


//--------------------- .text._ZN7cutlass13device_kernelIN5flash11enable_sm90INS1_16FlashAttnFwdSm90INS1_25CollectiveMainloopFwdSm90ILi2EN4cute5tupleIJNS5_1CILi1EEES8_S8_EEENS6_IJNS7_ILi192EEENS7_ILi128EEENS7_ILi96EEEEEELi96ENS_12float_e4m3_tEfNS_4arch4Sm90ELb0ELb1ELb0ELb1ELb1ELb0ELb0ELb1ELb1ELb1ELb1ELb0EEENS1_21CollectiveEpilogueFwdINS6_IJSA_SC_SB_EEES9_NS_10bfloat16_tESG_Li384ELb1ELb1ELb1ELb1EEENS1_36VarlenDynamicPersistentTileSchedulerILi192ELi128ELi384ELi128ELb1ELb1ELb1ELb1ELb0ELb1EEEEEEEEEvNT_6ParamsE --------------------------
	.section	.text._ZN7cutlass13device_kernelIN5flash11enable_sm90INS1_16FlashAttnFwdSm90INS1_25CollectiveMainloopFwdSm90ILi2EN4cute5tupleIJNS5_1CILi1EEES8_S8_EEENS6_IJNS7_ILi192EEENS7_ILi128EEENS7_ILi96EEEEEELi96ENS_12float_e4m3_tEfNS_4arch4Sm90ELb0ELb1ELb0ELb1ELb1ELb0ELb0ELb1ELb1ELb1ELb1ELb0EEENS1_21CollectiveEpilogueFwdINS6_IJSA_SC_SB_EEES9_NS_10bfloat16_tESG_Li384ELb1ELb1ELb1ELb1EEENS1_36VarlenDynamicPersistentTileSchedulerILi192ELi128ELi384ELi128ELb1ELb1ELb1ELb1ELb0ELb1EEEEEEEEEvNT_6ParamsE,"ax",@progbits
	.align	128
.text._ZN7cutlass13device_kernelIN5flash11enable_sm90INS1_16FlashAttnFwdSm90INS1_25CollectiveMainloopFwdSm90ILi2EN4cute5tupleIJNS5_1CILi1EEES8_S8_EEENS6_IJNS7_ILi192EEENS7_ILi128EEENS7_ILi96EEEEEELi96ENS_12float_e4m3_tEfNS_4arch4Sm90ELb0ELb1ELb0ELb1ELb1ELb0ELb0ELb1ELb1ELb1ELb1ELb0EEENS1_21CollectiveEpilogueFwdINS6_IJSA_SC_SB_EEES9_NS_10bfloat16_tESG_Li384ELb1ELb1ELb1ELb1EEENS1_36VarlenDynamicPersistentTileSchedulerILi192ELi128ELi384ELi128ELb1ELb1ELb1ELb1ELb0ELb1EEEEEEEEEvNT_6ParamsE:
        .type           _ZN7cutlass13device_kernelIN5flash11enable_sm90INS1_16FlashAttnFwdSm90INS1_25CollectiveMainloopFwdSm90ILi2EN4cute5tupleIJNS5_1CILi1EEES8_S8_EEENS6_IJNS7_ILi192EEENS7_ILi128EEENS7_ILi96EEEEEELi96ENS_12float_e4m3_tEfNS_4arch4Sm90ELb0ELb1ELb0ELb1ELb1ELb0ELb0ELb1ELb1ELb1ELb1ELb0EEENS1_21CollectiveEpilogueFwdINS6_IJSA_SC_SB_EEES9_NS_10bfloat16_tESG_Li384ELb1ELb1ELb1ELb1EEENS1_36VarlenDynamicPersistentTileSchedulerILi192ELi128ELi384ELi128ELb1ELb1ELb1ELb1ELb0ELb1EEEEEEEEEvNT_6ParamsE,@function
        .size           _ZN7cutlass13device_kernelIN5flash11enable_sm90INS1_16FlashAttnFwdSm90INS1_25CollectiveMainloopFwdSm90ILi2EN4cute5tupleIJNS5_1CILi1EEES8_S8_EEENS6_IJNS7_ILi192EEENS7_ILi128EEENS7_ILi96EEEEEELi96ENS_12float_e4m3_tEfNS_4arch4Sm90ELb0ELb1ELb0ELb1ELb1ELb0ELb0ELb1ELb1ELb1ELb1ELb0EEENS1_21CollectiveEpilogueFwdINS6_IJSA_SC_SB_EEES9_NS_10bfloat16_tESG_Li384ELb1ELb1ELb1ELb1EEENS1_36VarlenDynamicPersistentTileSchedulerILi192ELi128ELi384ELi128ELb1ELb1ELb1ELb1ELb0ELb1EEEEEEEEEvNT_6ParamsE,(.L_x_16297 - _ZN7cutlass13device_kernelIN5flash11enable_sm90INS1_16FlashAttnFwdSm90INS1_25CollectiveMainloopFwdSm90ILi2EN4cute5tupleIJNS5_1CILi1EEES8_S8_EEENS6_IJNS7_ILi192EEENS7_ILi128EEENS7_ILi96EEEEEELi96ENS_12float_e4m3_tEfNS_4arch4Sm90ELb0ELb1ELb0ELb1ELb1ELb0ELb0ELb1ELb1ELb1ELb1ELb0EEENS1_21CollectiveEpilogueFwdINS6_IJSA_SC_SB_EEES9_NS_10bfloat16_tESG_Li384ELb1ELb1ELb1ELb1EEENS1_36VarlenDynamicPersistentTileSchedulerILi192ELi128ELi384ELi128ELb1ELb1ELb1ELb1ELb0ELb1EEEEEEEEEvNT_6ParamsE)
        .other          _ZN7cutlass13device_kernelIN5flash11enable_sm90INS1_16FlashAttnFwdSm90INS1_25CollectiveMainloopFwdSm90ILi2EN4cute5tupleIJNS5_1CILi1EEES8_S8_EEENS6_IJNS7_ILi192EEENS7_ILi128EEENS7_ILi96EEEEEELi96ENS_12float_e4m3_tEfNS_4arch4Sm90ELb0ELb1ELb0ELb1ELb1ELb0ELb0ELb1ELb1ELb1ELb1ELb0EEENS1_21CollectiveEpilogueFwdINS6_IJSA_SC_SB_EEES9_NS_10bfloat16_tESG_Li384ELb1ELb1ELb1ELb1EEENS1_36VarlenDynamicPersistentTileSchedulerILi192ELi128ELi384ELi128ELb1ELb1ELb1ELb1ELb0ELb1EEEEEEEEEvNT_6ParamsE,@"STO_CUDA_ENTRY STV_DEFAULT"
_ZN7cutlass13device_kernelIN5flash11enable_sm90INS1_16FlashAttnFwdSm90INS1_25CollectiveMainloopFwdSm90ILi2EN4cute5tupleIJNS5_1CILi1EEES8_S8_EEENS6_IJNS7_ILi192EEENS7_ILi128EEENS7_ILi96EEEEEELi96ENS_12float_e4m3_tEfNS_4arch4Sm90ELb0ELb1ELb0ELb1ELb1ELb0ELb0ELb1ELb1ELb1ELb1ELb0EEENS1_21CollectiveEpilogueFwdINS6_IJSA_SC_SB_EEES9_NS_10bfloat16_tESG_Li384ELb1ELb1ELb1ELb1EEENS1_36VarlenDynamicPersistentTileSchedulerILi192ELi128ELi384ELi128ELb1ELb1ELb1ELb1ELb0ELb1EEEEEEEEEvNT_6ParamsE:
        /* <DEDUP_REMOVED lines=45> */
.L_x_11973:
        /* <DEDUP_REMOVED lines=22> */
.L_x_11974:
        /* <DEDUP_REMOVED lines=18> */
.L_x_11975:
        /* <DEDUP_REMOVED lines=22> */
.L_x_11976:
        /* <DEDUP_REMOVED lines=24> */
.L_x_11977:
        /* <DEDUP_REMOVED lines=8> */
.L_x_11979:
        /* <DEDUP_REMOVED lines=35> */
[----:B------:R-:W-:Y:S02]  /*0ae0*/  LOP3.LUT R2, R3, 0x7fffff0, RZ, 0xc0, !PT ;  /* 0x07fffff003027812 */ /* 0x000fe400078ec0ff */
[----:B------:R-:W-:-:S02]  /*0af0*/  SHF.R.S32.HI R9, RZ, 0x2, R8 ;  /* 0x00000002ff097819 */ /* 0x000fc40000011408 */
[----:B------:R-:W-:Y:S01]  /*0b00*/  SHF.R.S32.HI R6, RZ, 0x1f, R8 ;  /* 0x0000001fff067819 */ /* 0x000fe20000011408 */
[----:B------:R-:W-:Y:S01]  /*0b10*/  IMAD.IADD R2, R13, 0x1, -R2 ;  /* 0x000000010d027824 */ /* 0x000fe200078e0a02 */
[----:B------:R-:W-:Y:S02]  /*0b20*/  LEA.HI R3, R3, R4, RZ, 0x1 ;  /* 0x0000000403037211 */ /* 0x000fe400078f08ff */
[----:B------:R-:W-:Y:S01]  /*0b30*/  LEA.HI R10, R6, R9, RZ, 0x3 ;  /* 0x00000009060a7211 */ /* 0x000fe200078f18ff */
[----:B------:R-:W-:Y:S01]  /*0b40*/  IMAD.HI R6, R14, 0x55555556, RZ ;  /* 0x555555560e067827 */ /* 0x000fe200078e02ff */
[----:B------:R-:W-:Y:S02]  /*0b50*/  LEA.HI R7, R7, R12, RZ, 0x5 ;  /* 0x0000000c07077211 */ /* 0x000fe400078f28ff */
[----:B------:R-:W-:Y:S01]  /*0b60*/  LOP3.LUT R10, R10, 0xfffffff8, RZ, 0xc0, !PT ;  /* 0xfffffff80a0a7812 */ /* 0x000fe200078ec0ff */
[----:B------:R-:W-:Y:S01]  /*0b70*/  IMAD R2, R2, 0x20, R5 ;  /* 0x0000002002027824 */ /* 0x000fe200078e0205 */
[----:B------:R-:W-:-:S02]  /*0b80*/  LOP3.LUT R3, R3, 0x1ffffffe, RZ, 0xc0, !PT ;  /* 0x1ffffffe03037812 */ /* 0x000fc400078ec0ff */
[----:B------:R-:W-:Y:S01]  /*0b90*/  LEA.HI R6, R6, R6, RZ, 0x1 ;  /* 0x0000000606067211 */ /* 0x000fe200078f08ff */
[----:B------:R-:W-:Y:S01]  /*0ba0*/  IMAD.IADD R10, R9, 0x1, -R10 ;  /* 0x00000001090a7824 */ /* 0x000fe200078e0a0a */
[----:B------:R-:W-:Y:S01]  /*0bb0*/  SHF.R.S32.HI R7, RZ, 0x5, R7 ;  /* 0x00000005ff077819 */ /* 0x000fe20000011407 */
[----:B------:R-:W-:Y:S01]  /*0bc0*/  IMAD.IADD R3, R4, 0x1, -R3 ;  /* 0x0000000104037824 */ /* 0x000fe200078e0a03 */
[----:B------:R-:W-:Y:S01]  /*0bd0*/  LEA.HI R0, R0, R13, RZ, 0x2 ;  /* 0x0000000d00007211 */ /* 0x000fe200078f10ff */
[----:B------:R-:W-:Y:S01]  /*0be0*/  IMAD R6, R6, -0x3, R14 ;  /* 0xfffffffd06067824 */ /* 0x000fe200078e020e */
[----:B------:R-:W-:Y:S01]  /*0bf0*/  LOP3.LUT R8, R8, 0x7ffffffc, RZ, 0xc0, !PT ;  /* 0x7ffffffc08087812 */ /* 0x000fe200078ec0ff */
[----:B------:R-:W-:Y:S01]  /*0c00*/  IMAD R7, R7, 0x10, R10 ;  /* 0x0000001007077824 */ /* 0x000fe200078e020a */
[----:B------:R-:W-:Y:S01]  /*0c10*/  LOP3.LUT R4, R0, 0xfffffffc, RZ, 0xc0, !PT ;  /* 0xfffffffc00047812 */ /* 0x000fe200078ec0ff */
[----:B------:R-:W-:Y:S01]  /*0c20*/  IMAD R2, R3, 0x8, R2 ;  /* 0x0000000803027824 */ /* 0x000fe200078e0202 */
[----:B------:R-:W-:Y:S01]  /*0c30*/  SHF.R.S32.HI R0, RZ, 0x2, R0 ;  /* 0x00000002ff007819 */ /* 0x000fe20000011400 */
[----:B------:R-:W-:-:S02]  /*0c40*/  IMAD R5, R6, 0x40, R7 ;  /* 0x0000004006057824 */ /* 0x000fc400078e0207 */
[----:B------:R-:W-:Y:S01]  /*0c50*/  IMAD.IADD R4, R13, 0x1, -R4 ;  /* 0x000000010d047824 */ /* 0x000fe200078e0a04 */
[----:B------:R0:W-:Y:S01]  /*0c60*/  STL [R1+0x24], R2 ;  /* 0x0000240201007387 */ /* 0x0001e20000100800 */
[----:B------:R-:W-:Y:S02]  /*0c70*/  IMAD.IADD R8, R12, 0x1, -R8 ;  /* 0x000000010c087824 */ /* 0x000fe400078e0a08 */
[----:B------:R-:W-:Y:S01]  /*0c80*/  IMAD.SHL.U32 R19, R4, 0x8, RZ ;  /* 0x0000000804137824 */ /* 0x000fe200078e00ff */
[----:B------:R1:W-:Y:S01]  /*0c90*/  STL [R1+0x20], R5 ;  /* 0x0000200501007387 */ /* 0x0003e20000100800 */
[----:B------:R-:W-:Y:S02]  /*0ca0*/  IMAD.SHL.U32 R17, R8, 0x2, RZ ;  /* 0x0000000208117824 */ /* 0x000fe400078e00ff */
[C---:B------:R-:W-:Y:S02]  /*0cb0*/  VIADD R22, R19.reuse, 0x20 ;  /* 0x0000002013167836 */ /* 0x040fe40000000000 */
[----:B------:R-:W-:Y:S01]  /*0cc0*/  VIADD R23, R19, 0x40 ;  /* 0x0000004013177836 */ /* 0x000fe20000000000 */
[----:B0-----:R-:W-:Y:S01]  /*0cd0*/  LEA.HI R2, R4, R4, RZ, 0x1 ;  /* 0x0000000404027211 */ /* 0x001fe200078f08ff */
[C---:B------:R-:W-:Y:S01]  /*0ce0*/  VIADD R157, R17.reuse, 0x30 ;  /* 0x00000030119d7836 */ /* 0x040fe20000000000 */
[----:B------:R-:W-:Y:S01]  /*0cf0*/  SHF.R.S32.HI R0, RZ, 0x1f, R17 ;  /* 0x0000001fff007819 */ /* 0x000fe20000011411 */
[C---:B------:R-:W-:Y:S01]  /*0d00*/  VIADD R0, R17.reuse, 0x28 ;  /* 0x0000002811007836 */ /* 0x040fe20000000000 */
[----:B------:R-:W-:Y:S01]  /*0d10*/  LOP3.LUT R2, R2, 0x1ffffffe, RZ, 0xc0, !PT ;  /* 0x1ffffffe02027812 */ /* 0x000fe200078ec0ff */
[C---:B------:R-:W-:Y:S01]  /*0d20*/  VIADD R156, R17.reuse, 0x38 ;  /* 0x00000038119c7836 */ /* 0x040fe20000000000 */
[----:B------:R-:W-:Y:S01]  /*0d30*/  SHF.R.S32.HI R3, RZ, 0x1f, R23 ;  /* 0x0000001fff037819 */ /* 0x000fe20000011417 */
[C---:B------:R-:W-:Y:S01]  /*0d40*/  VIADD R3, R17.reuse, 0x20 ;  /* 0x0000002011037836 */ /* 0x040fe20000000000 */
[----:B------:R-:W-:Y:S01]  /*0d50*/  SHF.R.S32.HI R0, RZ, 0x1f, R0 ;  /* 0x0000001fff007819 */ /* 0x000fe20000011400 */
[----:B------:R-:W-:Y:S01]  /*0d60*/  IMAD.IADD R2, R4, 0x1, -R2 ;  /* 0x0000000104027824 */ /* 0x000fe200078e0a02 */
        /* <DEDUP_REMOVED lines=18> */
[----:B-1----:R-:W-:-:S07]  /*0e90*/  SHF.R.S32.HI R0, RZ, 0x1f, R152 ;  /* 0x0000001fff007819 */ /* 0x002fce0000011498 */
.L_x_12083:
        /* <DEDUP_REMOVED lines=12> */
[----:B01-34-:R-:W-:Y:S02]  /*0f60*/  IMAD.U32 R2, RZ, RZ, UR8 ;  /* 0x00000008ff027e24 */ /* 0x01bfe4000f8e00ff */
[----:B------:R-:W-:Y:S01]  /*0f70*/  IMAD.U32 R3, RZ, RZ, UR9 ;  /* 0x00000009ff037e24 */ /* 0x000fe2000f8e00ff */
[----:B------:R-:W-:Y:S02]  /*0f80*/  @UP1 ULDC.64 UR8, c[0x0][0xa18] ;  /* 0x0002860000081ab9 */ /* 0x000fe40000000a00 */
[----:B------:R-:W-:Y:S02]  /*0f90*/  @UP1 UIMAD.WIDE UR8, UR52, 0x4, UR8 ;  /* 0x00000004340818a5 */ /* 0x000fe4000f8e0208 */
[----:B--2---:R-:W2:Y:S04]  /*0fa0*/  @P0 LDG.E R2, desc[UR56][R2.64] ;  /* 0x0000003802020981 */ /* 0x004ea8000c1e1900 */
[----:B------:R-:W-:-:S02]  /*0fb0*/  IMAD.U32 R4, RZ, RZ, UR8 ;  /* 0x00000008ff047e24 */ /* 0x000fc4000f8e00ff */
[----:B------:R-:W-:Y:S01]  /*0fc0*/  IMAD.U32 R5, RZ, RZ, UR9 ;  /* 0x00000009ff057e24 */ /* 0x000fe2000f8e00ff */
[----:B------:R-:W-:-:S04]  /*0fd0*/  ULDC.64 UR8, c[0x0][0x418] ;  /* 0x0001060000087ab9 */ /* 0x000fc80000000a00 */
[----:B------:R-:W3:Y:S01]  /*0fe0*/  @P2 LDG.E R4, desc[UR56][R4.64] ;  /* 0x0000003804042981 */ /* 0x000ee2000c1e1900 */
        /* <DEDUP_REMOVED lines=26> */
.L_x_11980:
        /* <DEDUP_REMOVED lines=9> */
.L_x_11981:
        /* <DEDUP_REMOVED lines=13> */
.L_x_11982:
        /* <DEDUP_REMOVED lines=39> */
[----:B------:R-:W-:-:S02]  /*1560*/  UIMAD UR39, UR6, 0xc0, URZ ;  /* 0x000000c0062778a4 */ /* 0x000fc4000f8e023f */
        /* <DEDUP_REMOVED lines=30> */
.L_x_11984:
[----:B------:R-:W-:-:S11]  /*1750*/  UISETP.NE.AND UP0, UPT, UR7, 0x1, UPT ;  /* 0x000000010700788c */ /* 0x000fd6000bf05270 */
[----:B------:R-:W-:Y:S02]  /*1760*/  @UP0 ULDC.64 UR10, c[0x0][0x9e8] ;  /* 0x00027a00000a0ab9 */ /* 0x000fe40000000a00 */
[----:B------:R-:W-:-:S04]  /*1770*/  UIMAD.WIDE.U32 UR8, UR4, UR10, URZ ;  /* 0x0000000a040872a5 */ /* 0x000fc8000f8e003f */
[----:B------:R-:W-:-:S12]  /*1780*/  @UP0 USHF.R.U32.HI UR4, URZ, UR11, UR9 ;  /* 0x0000000b3f040299 */ /* 0x000fd80008011609 */
.L_x_11985:
[----:B------:R-:W-:-:S04]  /*1790*/  UIMAD UR4, UR4, UR7, UR7 ;  /* 0x00000007040472a4 */ /* 0x000fc8000f8e0207 */
[----:B------:R-:W-:-:S04]  /*17a0*/  UISETP.LT.AND UP0, UPT, UR6, UR4, UPT ;  /* 0x000000040600728c */ /* 0x000fc8000bf01270 */
[----:B------:R-:W-:-:S12]  /*17b0*/  USEL UR6, UR6, UR4, UP0 ;  /* 0x0000000406067287 */ /* 0x000fd80008000000 */
.L_x_11983:
        /* <DEDUP_REMOVED lines=33> */
.L_x_11987:
[----:B------:R-:W-:-:S11]  /*19d0*/  UISETP.NE.AND UP0, UPT, UR7, 0x1, UPT ;  /* 0x000000010700788c */ /* 0x000fd6000bf05270 */
[----:B------:R-:W-:Y:S02]  /*19e0*/  @UP0 ULDC.64 UR12, c[0x0][0x9e8] ;  /* 0x00027a00000c0ab9 */ /* 0x000fe40000000a00 */
[----:B------:R-:W-:-:S04]  /*19f0*/  UIMAD.WIDE.U32 UR8, UR4, UR12, URZ ;  /* 0x0000000c040872a5 */ /* 0x000fc8000f8e003f */
[----:B------:R-:W-:-:S12]  /*1a00*/  @UP0 USHF.R.U32.HI UR4, URZ, UR13, UR9 ;  /* 0x0000000d3f040299 */ /* 0x000fd80008011609 */
.L_x_11988:
[----:B------:R-:W-:-:S04]  /*1a10*/  UIMAD UR4, UR4, UR7, URZ ;  /* 0x00000007040472a4 */ /* 0x000fc8000f8e023f */
[----:B------:R-:W-:-:S04]  /*1a20*/  UISETP.LT.AND UP0, UPT, UR10, UR4, UPT ;  /* 0x000000040a00728c */ /* 0x000fc8000bf01270 */
[----:B------:R-:W-:-:S12]  /*1a30*/  USEL UR10, UR10, UR4, !UP0 ;  /* 0x000000040a0a7287 */ /* 0x000fd8000c000000 */
.L_x_11986:
        /* <DEDUP_REMOVED lines=52> */
.L_x_11989:
[----:B------:R-:W-:Y:S01]  /*1d80*/  UIMAD UR44, UR42, UR4, UR44 ;  /* 0x000000042a2c72a4 */ /* 0x000fe2000f8e022c */
[----:B------:R-:W-:Y:S01]  /*1d90*/  IMAD.U32 R88, RZ, RZ, UR6 ;  /* 0x00000006ff587e24 */ /* 0x000fe2000f8e00ff */
[----:B------:R-:W-:Y:S01]  /*1da0*/  PLOP3.LUT P0, PT, PT, PT, PT, 0x80, 0x0 ;  /* 0x000000000000781c */ /* 0x000fe20003f0f070 */
[----:B------:R-:W-:Y:S01]  /*1db0*/  IMAD.U32 R3, RZ, RZ, UR4 ;  /* 0x00000004ff037e24 */ /* 0x000fe2000f8e00ff */
[----:B------:R-:W-:Y:S01]  /*1dc0*/  CS2R R24, SRZ ;  /* 0x0000000000187805 */ /* 0x000fe2000001ff00 */
[----:B------:R-:W-:Y:S01]  /*1dd0*/  IMAD.MOV.U32 R15, RZ, RZ, RZ ;  /* 0x000000ffff0f7224 */ /* 0x000fe200078e00ff */
[----:B------:R-:W-:Y:S02]  /*1de0*/  CS2R R38, SRZ ;  /* 0x0000000000267805 */ /* 0x000fe4000001ff00 */
[----:B------:R-:W-:Y:S02]  /*1df0*/  CS2R R36, SRZ ;  /* 0x0000000000247805 */ /* 0x000fe4000001ff00 */
[----:B------:R-:W-:-:S02]  /*1e00*/  VIADDMNMX R88, R3, UR44, R88, PT ;  /* 0x0000002c03587c46 */ /* 0x000fc4000b800158 */
[----:B------:R-:W-:Y:S01]  /*1e10*/  CS2R R2, SRZ ;  /* 0x0000000000027805 */ /* 0x000fe2000001ff00 */
[----:B------:R-:W-:Y:S01]  /*1e20*/  IMAD.MOV.U32 R93, RZ, RZ, RZ ;  /* 0x000000ffff5d7224 */ /* 0x000fe200078e00ff */
[----:B------:R-:W-:Y:S02]  /*1e30*/  CS2R R8, SRZ ;  /* 0x0000000000087805 */ /* 0x000fe4000001ff00 */
[----:B------:R-:W-:Y:S02]  /*1e40*/  ISETP.GT.AND P1, PT, R88, UR44, PT ;  /* 0x0000002c58007c0c */ /* 0x000fe4000bf24270 */
[----:B------:R-:W-:Y:S02]  /*1e50*/  CS2R R10, SRZ ;  /* 0x00000000000a7805 */ /* 0x000fe4000001ff00 */
[----:B------:R-:W-:Y:S02]  /*1e60*/  CS2R R12, SRZ ;  /* 0x00000000000c7805 */ /* 0x000fe4000001ff00 */
        /* <DEDUP_REMOVED lines=30> */
[----:B------:R-:W-:-:S06]  /*2050*/  SHF.R.S32.HI R0, RZ, 0x7, R0 ;  /* 0x00000007ff007819 */ /* 0x000fcc0000011400 */
        /* <DEDUP_REMOVED lines=28> */
.L_x_11991:
        /* <DEDUP_REMOVED lines=9> */
.L_x_12192:
[----:B------:R-:W-:Y:S05]  /*22b0*/  @!P0 BRA `(.L_x_11993) ;  /* 0x0000000000048947 */ /* 0x000fea0003800000 */
[----:B------:R-:W-:Y:S01]  /*22c0*/  BPT.TRAP 0x1 ;  /* 0x000000040000795c */ /* 0x000fe20000300000 */
.L_x_11993:
[----:B0-----:R-:W-:Y:S02]  /*22d0*/  IMAD.U32 R3, RZ, RZ, UR48 ;  /* 0x00000030ff037e24 */ /* 0x001fe4000f8e00ff */
[----:B------:R-:W-:-:S03]  /*22e0*/  IMAD.U32 R0, RZ, RZ, UR49 ;  /* 0x00000031ff007e24 */ /* 0x000fc6000f8e00ff */
[----:B------:R-:W-:Y:S02]  /*22f0*/  LEA R3, R3, UR46, 0x3 ;  /* 0x0000002e03037c11 */ /* 0x000fe4000f8e18ff */
[----:B------:R-:W-:-:S04]  /*2300*/  SHF.L.U32 R0, R0, 0x1f, RZ ;  /* 0x0000001f00007819 */ /* 0x000fc800000006ff */
[----:B------:R0:W1:Y:S01]  /*2310*/  SYNCS.PHASECHK.TRANS64.TRYWAIT P1, [R3+URZ+0x19c30], R0 ;  /* 0x019c3000030075a7 */ /* 0x000062000802017f */
[----:B------:R-:W-:Y:S05]  /*2320*/  @!P0 BRA `(.L_x_11994) ;  /* 0x0000000000048947 */ /* 0x000fea0003800000 */
[----:B------:R-:W-:Y:S01]  /*2330*/  BPT.TRAP 0x1 ;  /* 0x000000040000795c */ /* 0x000fe20000300000 */
.L_x_11994:
[----:B-1----:R-:W-:Y:S05]  /*2340*/  @P1 BRA `(.L_x_11995) ;  /* 0x0000000000081947 */ /* 0x002fea0003800000 */
[----:B------:R-:W1:Y:S02]  /*2350*/  SYNCS.PHASECHK.TRANS64.TRYWAIT P1, [R3+URZ+0x19c30], R0 ;  /* 0x019c3000030075a7 */ /* 0x000e64000802017f */
[----:B-1----:R-:W-:Y:S05]  /*2360*/  @!P1 BRA `(.L_x_11996) ;  /* 0x0000015800789947 */ /* 0x002fea0003800000 */
.L_x_11995:
        /* <DEDUP_REMOVED lines=28> */
.L_x_11997:
        /* <DEDUP_REMOVED lines=8> */
[----:B------:R-:W-:Y:S01]  /*25b0*/  IMAD.U32 R3, RZ, RZ, UR47 ;  /* 0x0000002fff037e24 */ /* 0x000fe2000f8e00ff */
[----:B------:R-:W-:Y:S01]  /*25c0*/  ULDC UR18, c[0x0][0x9dc] ;  /* 0x0002770000127ab9 */ /* 0x000fe20000000800 */
[----:B------:R-:W-:Y:S01]  /*25d0*/  @UP1 ULDC UR7, c[0x0][0x44c] ;  /* 0x0001130000071ab9 */ /* 0x000fe20000000800 */
[----:B------:R-:W-:Y:S01]  /*25e0*/  ULDC UR14, c[0x0][0x9e0] ;  /* 0x00027800000e7ab9 */ /* 0x000fe20000000800 */
[----:B------:R-:W-:-:S02]  /*25f0*/  IADD3 R9, -R17, UR40, R8 ;  /* 0x0000002811097c10 */ /* 0x000fc4000fffe108 */
[----:B------:R-:W-:-:S04]  /*2600*/  UIADD3 UR6, UR6, 0x19c40, URZ ;  /* 0x00019c4006067890 */ /* 0x000fc8000fffe03f */
[----:B------:R-:W-:Y:S01]  /*2610*/  @P1 IMAD.HI.U32 R0, R5, UR7, RZ ;  /* 0x0000000705001c27 */ /* 0x000fe2000f8e00ff */
[----:B------:R-:W-:Y:S01]  /*2620*/  @UP1 ULDC UR7, c[0x0][0x450] ;  /* 0x0001140000071ab9 */ /* 0x000fe20000000800 */
[----:B------:R-:W-:Y:S01]  /*2630*/  UPRMT UR6, UR45, 0x654, UR6 ;  /* 0x000006542d067896 */ /* 0x000fe20008000006 */
[----:B------:R-:W-:Y:S02]  /*2640*/  PLOP3.LUT P1, PT, PT, PT, UP0, 0x40, 0x0 ;  /* 0x000000000000781c */ /* 0x000fe40003f2e808 */
[----:B------:R-:W-:Y:S02]  /*2650*/  @P2 SHF.R.U32.HI R5, RZ, UR7, R0 ;  /* 0x00000007ff052c19 */ /* 0x000fe40008011600 */
[----:B------:R-:W-:-:S03]  /*2660*/  IADD3 R0, -R17, 0x1, R8 ;  /* 0x0000000111007810 */ /* 0x000fc60007ffe108 */
[----:B------:R-:W0:Y:S01]  /*2670*/  SHFL.IDX PT, R2, R5, RZ, 0x1c1f ;  /* 0x001c1fff05027589 */ /* 0x000e2200000e0000 */
[----:B------:R-:W-:Y:S01]  /*2680*/  SYNCS.ARRIVE.TRANS64.RED.A1T0 RZ, [UR6], RZ ;  /* 0x000000ffffff79a7 */ /* 0x000fe20008100406 */
[----:B------:R-:W-:Y:S01]  /*2690*/  ULOP3.LUT UR6, URZ, UR18, URZ, 0x33, !UPT ;  /* 0x000000123f067292 */ /* 0x000fe2000f8e333f */
[----:B------:R-:W-:-:S05]  /*26a0*/  IADD3 R0, -R3, UR40, R0 ;  /* 0x0000002803007c10 */ /* 0x000fca000fffe100 */
[C---:B------:R-:W-:Y:S02]  /*26b0*/  VIADD R4, R0.reuse, UR14 ;  /* 0x0000000e00047c36 */ /* 0x040fe40008000000 */
[----:B------:R-:W-:Y:S01]  /*26c0*/  VIADD R7, R0, UR6 ;  /* 0x0000000600077c36 */ /* 0x000fe20008000000 */
[----:B------:R-:W-:Y:S02]  /*26d0*/  LEA R0, R88, 0xffffff80, 0x7 ;  /* 0xffffff8058007811 */ /* 0x000fe400078e38ff */
        /* <DEDUP_REMOVED lines=17> */
.L_x_12000:
[----:B------:R-:W-:Y:S02]  /*27f0*/  ULDC UR6, c[0x0][0x9e4] ;  /* 0x0002790000067ab9 */ /* 0x000fe40000000800 */
[----:B------:R-:W-:-:S05]  /*2800*/  IMAD.U32 R15, RZ, RZ, UR6 ;  /* 0x00000006ff0f7e24 */ /* 0x000fca000f8e00ff */
[----:B------:R-:W-:-:S13]  /*2810*/  ISETP.NE.AND P1, PT, R15, 0x1, PT ;  /* 0x000000010f00780c */ /* 0x000fda0003f25270 */
[----:B------:R-:W0:Y:S02]  /*2820*/  @P1 LDC.64 R2, c[0x0][0x9e8] ;  /* 0x00027a00ff021b82 */ /* 0x000e240000000a00 */
[----:B0-----:R-:W-:-:S05]  /*2830*/  @P1 IMAD.HI.U32 R2, R13, R2, RZ ;  /* 0x000000020d021227 */ /* 0x001fca00078e00ff */
[----:B------:R-:W-:-:S07]  /*2840*/  @P1 SHF.R.U32.HI R13, RZ, R3, R2 ;  /* 0x00000003ff0d1219 */ /* 0x000fce0000011602 */
.L_x_12001:
[----:B------:R-:W-:Y:S05]  /*2850*/  BSYNC B0 ;  /* 0x0000000000007941 */ /* 0x000fea0003800000 */
.L_x_11999:
[----:B------:R-:W-:-:S04]  /*2860*/  IMAD R2, R13, R15, -R0 ;  /* 0x0000000f0d027224 */ /* 0x000fc800078e0a00 */
[----:B------:R-:W-:-:S05]  /*2870*/  IMAD.IADD R2, R2, 0x1, -R17 ;  /* 0x0000000102027824 */ /* 0x000fca00078e0a11 */
[----:B------:R-:W-:Y:S02]  /*2880*/  VIADDMNMX R10, R2, R15, R10, PT ;  /* 0x0000000f020a7246 */ /* 0x000fe4000380010a */
[----:B------:R-:W-:-:S07]  /*2890*/  VIMNMX R11, R11, R2, !PT ;  /* 0x000000020b0b7248 */ /* 0x000fce0007fe0100 */
.L_x_11998:
[C---:B------:R-:W-:Y:S01]  /*28a0*/  ISETP.GE.AND P6, PT, R8.reuse, 0xa, PT ;  /* 0x0000000a0800780c */ /* 0x040fe20003fc6270 */
[----:B------:R-:W0:Y:S01]  /*28b0*/  SHFL.IDX PT, R2, R5, 0x1, 0x1c1f ;  /* 0x003c1f0005027f89 */ /* 0x000e2200000e0000 */
[C---:B------:R-:W-:Y:S01]  /*28c0*/  ISETP.GE.AND P1, PT, R8.reuse, 0x2, PT ;  /* 0x000000020800780c */ /* 0x040fe20003f26270 */
[----:B------:R-:W-:Y:S01]  /*28d0*/  UISETP.NE.AND UP0, UPT, UR53, URZ, UPT ;  /* 0x0000003f3500728c */ /* 0x000fe2000bf05270 */
        /* <DEDUP_REMOVED lines=11> */
[C---:B------:R-:W-:Y:S02]  /*2990*/  ISETP.GT.AND P4, PT, R11.reuse, 0x9, !P6 ;  /* 0x000000090b00780c */ /* 0x040fe40007784270 */
        /* <DEDUP_REMOVED lines=20> */
[----:B------:R-:W-:Y:S02]  /*2ae0*/  ISETP.GT.AND P3, PT, R11, 0x19, !P4 ;  /* 0x000000190b00780c */ /* 0x000fe40006764270 */
[----:B0-----:R-:W-:-:S02]  /*2af0*/  VIADDMNMX R4, R2, R4, R9, PT ;  /* 0x0000000402047246 */ /* 0x001fc40003800109 */
        /* <DEDUP_REMOVED lines=141> */
[----:B------:R-:W-:Y:S01]  /*33d0*/  FSEL R6, R24, -INF , !P6 ;  /* 0xff80000018067808 */ /* 0x000fe20007000000 */
[----:B------:R-:W-:Y:S01]  /*33e0*/  IMAD.IADD R24, R7, 0x1, R2 ;  /* 0x0000000107187824 */ /* 0x000fe200078e0202 */
[----:B------:R-:W-:-:S13]  /*33f0*/  ISETP.GE.AND P6, PT, R8, 0x7a, PT ;  /* 0x0000007a0800780c */ /* 0x000fda0003fc6270 */
[----:B------:R-:W-:Y:S02]  /*3400*/  @P6 LOP3.LUT R16, R16, 0x1, RZ, 0xfc, !PT ;  /* 0x0000000110106812 */ /* 0x000fe400078efcff */
[----:B------:R-:W-:-:S04]  /*3410*/  ISETP.GT.AND P6, PT, R11, 0x79, !P6 ;  /* 0x000000790b00780c */ /* 0x000fc800077c4270 */
[----:B------:R-:W-:-:S04]  /*3420*/  ISETP.LT.OR P6, PT, R10, 0x7a, P6 ;  /* 0x0000007a0a00780c */ /* 0x000fc800037c1670 */
        /* <DEDUP_REMOVED lines=17> */
.L_x_12004:
[----:B------:R-:W-:Y:S02]  /*3540*/  ULDC UR6, c[0x0][0x9e4] ;  /* 0x0002790000067ab9 */ /* 0x000fe40000000800 */
[----:B------:R-:W-:-:S05]  /*3550*/  IMAD.U32 R7, RZ, RZ, UR6 ;  /* 0x00000006ff077e24 */ /* 0x000fca000f8e00ff */
[----:B------:R-:W-:-:S13]  /*3560*/  ISETP.NE.AND P6, PT, R7, 0x1, PT ;  /* 0x000000010700780c */ /* 0x000fda0003fc5270 */
[----:B------:R-:W0:Y:S02]  /*3570*/  @P6 LDC.64 R2, c[0x0][0x9e8] ;  /* 0x00027a00ff026b82 */ /* 0x000e240000000a00 */
[----:B0-----:R-:W-:-:S05]  /*3580*/  @P6 IMAD.HI.U32 R2, R5, R2, RZ ;  /* 0x0000000205026227 */ /* 0x001fca00078e00ff */
[----:B------:R-:W-:-:S07]  /*3590*/  @P6 SHF.R.U32.HI R5, RZ, R3, R2 ;  /* 0x00000003ff056219 */ /* 0x000fce0000011602 */
.L_x_12005:
[----:B------:R-:W-:Y:S05]  /*35a0*/  BSYNC B0 ;  /* 0x0000000000007941 */ /* 0x000fea0003800000 */
.L_x_12003:
[----:B------:R-:W-:-:S04]  /*35b0*/  IMAD R0, R5, R7, -R0 ;  /* 0x0000000705007224 */ /* 0x000fc800078e0a00 */
[----:B------:R-:W-:-:S05]  /*35c0*/  IMAD.IADD R3, R0, 0x1, -R17 ;  /* 0x0000000100037824 */ /* 0x000fca00078e0a11 */
[----:B------:R-:W-:Y:S02]  /*35d0*/  VIADDMNMX R4, R3, R7, R4, PT ;  /* 0x0000000703047246 */ /* 0x000fe40003800104 */
[----:B------:R-:W-:-:S07]  /*35e0*/  VIMNMX R24, R24, R3, !PT ;  /* 0x0000000318187248 */ /* 0x000fce0007fe0100 */
.L_x_12002:
[----:B------:R-:W-:Y:S01]  /*35f0*/  ISETP.GT.AND P1, PT, R24, 0x1, !P1 ;  /* 0x000000011800780c */ /* 0x000fe20004f24270 */
[----:B------:R-:W-:Y:S01]  /*3600*/  IMAD.U32 R89, RZ, RZ, UR41 ;  /* 0x00000029ff597e24 */ /* 0x000fe2000f8e00ff */
[----:B------:R-:W-:Y:S01]  /*3610*/  LOP3.LUT P6, RZ, R16, 0x4, RZ, 0xc0, !PT ;  /* 0x0000000410ff7812 */ /* 0x000fe200078cc0ff */
        /* <DEDUP_REMOVED lines=38> */
[----:B------:R-:W-:Y:S02]  /*3880*/  LOP3.LUT P1, RZ, R16, 0x1000000, RZ, 0xc0, !PT ;  /* 0x0100000010ff7812 */ /* 0x000fe4000782c0ff */
        /* <DEDUP_REMOVED lines=62> */
[----:B------:R-:W-:Y:S02]  /*3c70*/  ISETP.GT.AND P3, PT, R24, 0x70, !P3 ;  /* 0x000000701800780c */ /* 0x000fe40005f64270 */
[----:B------:R-:W-:Y:S02]  /*3c80*/  ISETP.LT.OR P1, PT, R4, 0x41, P1 ;  /* 0x000000410400780c */ /* 0x000fe40000f21670 */
[----:B------:R-:W-:-:S02]  /*3c90*/  ISETP.GT.AND P4, PT, R24, 0x71, !P4 ;  /* 0x000000711800780c */ /* 0x000fc40006784270 */
[----:B------:R-:W-:Y:S02]  /*3ca0*/  FSEL R58, R58, -INF , !P1 ;  /* 0xff8000003a3a7808 */ /* 0x000fe40004800000 */
[----:B------:R-:W-:Y:S02]  /*3cb0*/  LOP3.LUT P1, RZ, R16, 0x4000, RZ, 0xc0, !PT ;  /* 0x0000400010ff7812 */ /* 0x000fe4000782c0ff */
[----:B------:R-:W-:Y:S02]  /*3cc0*/  ISETP.LT.OR P3, PT, R4, 0x71, P3 ;  /* 0x000000710400780c */ /* 0x000fe40001f61670 */
[C---:B------:R-:W-:Y:S02]  /*3cd0*/  ISETP.GT.AND P1, PT, R24.reuse, 0x41, !P1 ;  /* 0x000000411800780c */ /* 0x040fe40004f24270 */
[----:B------:R-:W-:Y:S02]  /*3ce0*/  ISETP.GT.AND P5, PT, R24, 0x78, !P5 ;  /* 0x000000781800780c */ /* 0x000fe40006fa4270 */
        /* <DEDUP_REMOVED lines=53> */
[----:B------:R-:W-:-:S01]  /*4040*/  FFMA.FTZ R2, R6, UR41, -R89 ;  /* 0x0000002906027c23 */ /* 0x000fc20008010859 */
[--C-:B------:R-:W-:Y:S01]  /*4050*/  FFMA.FTZ R6, R29, UR41, -R89.reuse ;  /* 0x000000291d067c23 */ /* 0x100fe20008010859 */
[----:B------:R-:W-:Y:S01]  /*4060*/  FSEL R26, R26, -INF , !P1 ;  /* 0xff8000001a1a7808 */ /* 0x000fe20004800000 */
[--C-:B------:R-:W-:Y:S01]  /*4070*/  FFMA.FTZ R32, R32, UR41, -R89.reuse ;  /* 0x0000002920207c23 */ /* 0x100fe20008010859 */
[----:B------:R-:W-:Y:S01]  /*4080*/  LOP3.LUT P1, RZ, R16, 0x4000000, RZ, 0xc0, !PT ;  /* 0x0400000010ff7812 */ /* 0x000fe2000782c0ff */
        /* <DEDUP_REMOVED lines=15> */
[----:B------:R-:W-:Y:S01]  /*4180*/  ISETP.GT.AND P6, PT, R24, 0x79, !P6 ;  /* 0x000000791800780c */ /* 0x000fe200077c4270 */
[--C-:B------:R-:W-:Y:S01]  /*4190*/  FFMA.FTZ R24, R53, UR41, -R89.reuse ;  /* 0x0000002935187c23 */ /* 0x100fe20008010859 */
[----:B------:R-:W-:Y:S01]  /*41a0*/  FMNMX.FTZ R9, R35, R10, !PT ;  /* 0x0000000a23097209 */ /* 0x000fe20007810000 */
[----:B------:R-:W-:Y:S01]  /*41b0*/  MUFU.EX2 R3, R3 ;  /* 0x0000000300037308 */ /* 0x000fe20000000800 */
        /* <DEDUP_REMOVED lines=11> */
[----:B------:R-:W-:-:S03]  /*4270*/  FFMA.FTZ R72, R72, UR41, -R89 ;  /* 0x0000002948487c23 */ /* 0x000fc60008010859 */
[----:B------:R-:W-:Y:S01]  /*4280*/  FMNMX.FTZ R11, R43, R12, !PT ;  /* 0x0000000c2b0b7209 */ /* 0x000fe20007810000 */
[----:B------:R-:W0:Y:S03]  /*4290*/  MUFU.EX2 R6, R6 ;  /* 0x0000000600067308 */ /* 0x000e260000000800 */
[----:B------:R-:W-:-:S04]  /*42a0*/  FMNMX.FTZ R12, R46, R11, !PT ;  /* 0x0000000b2e0c7209 */ /* 0x000fc80007810000 */
[----:B------:R-:W-:Y:S01]  /*42b0*/  FMNMX.FTZ R13, R47, R12, !PT ;  /* 0x0000000c2f0d7209 */ /* 0x000fe20007810000 */
[----:B------:R-:W-:-:S01]  /*42c0*/  FFMA.FTZ R12, R41, UR41, -R89 ;  /* 0x00000029290c7c23 */ /* 0x000fc20008010859 */
[----:B------:R-:W-:Y:S02]  /*42d0*/  MUFU.EX2 R8, R8 ;  /* 0x0000000800087308 */ /* 0x000fe40000000800 */
[----:B------:R-:W-:-:S04]  /*42e0*/  FMNMX.FTZ R14, R50, R13, !PT ;  /* 0x0000000d320e7209 */ /* 0x000fc80007810000 */
[----:B------:R-:W-:Y:S02]  /*42f0*/  FMNMX.FTZ R13, R51, R14, !PT ;  /* 0x0000000e330d7209 */ /* 0x000fe40007810000 */
[----:B------:R1:W-:Y:S01]  /*4300*/  MUFU.EX2 R9, R36 ;  /* 0x0000002400097308 */ /* 0x0003e20000000800 */
[----:B0-----:R-:W-:Y:S02]  /*4310*/  F2FP.SATFINITE.E4M3.F32.PACK_AB_MERGE_C R148, R6, R5, RZ ;  /* 0x000000050694723e */ /* 0x001fe400048070ff */
[----:B------:R-:W-:Y:S02]  /*4320*/  FMNMX.FTZ R14, R54, R13, !PT ;  /* 0x0000000d360e7209 */ /* 0x000fe40007810000 */
[----:B------:R-:W-:Y:S02]  /*4330*/  F2FP.SATFINITE.E4M3.F32.PACK_AB_MERGE_C R148, R3, R2, R148 ;  /* 0x000000020394723e */ /* 0x000fe40004807094 */
[----:B------:R-:W-:Y:S01]  /*4340*/  FMNMX.FTZ R15, R55, R14, !PT ;  /* 0x0000000e370f7209 */ /* 0x000fe20007810000 */
[----:B------:R-:W0:Y:S01]  /*4350*/  MUFU.EX2 R10, R10 ;  /* 0x0000000a000a7308 */ /* 0x000e220000000800 */
[----:B-1----:R-:W-:-:S01]  /*4360*/  FFMA.FTZ R36, R65, UR41, -R89 ;  /* 0x0000002941247c23 */ /* 0x002fc20008010859 */
[--C-:B------:R-:W-:Y:S01]  /*4370*/  FFMA.FTZ R14, R45, UR41, -R89.reuse ;  /* 0x000000292d0e7c23 */ /* 0x100fe20008010859 */
[----:B------:R-:W-:Y:S01]  /*4380*/  FMNMX.FTZ R20, R58, R15, !PT ;  /* 0x0000000f3a147209 */ /* 0x000fe20007810000 */
[----:B------:R-:W-:-:S03]  /*4390*/  FFMA.FTZ R45, R76, UR41, -R89 ;  /* 0x000000294c2d7c23 */ /* 0x000fc60008010859 */
[----:B------:R-:W-:Y:S01]  /*43a0*/  FMNMX.FTZ R15, R59, R20, !PT ;  /* 0x000000143b0f7209 */ /* 0x000fe20007810000 */
[----:B------:R1:W-:Y:S03]  /*43b0*/  MUFU.EX2 R11, R40 ;  /* 0x00000028000b7308 */ /* 0x0003e60000000800 */
[----:B------:R-:W-:-:S04]  /*43c0*/  FMNMX.FTZ R20, R62, R15, !PT ;  /* 0x0000000f3e147209 */ /* 0x000fc80007810000 */
[----:B------:R-:W-:Y:S01]  /*43d0*/  FMNMX.FTZ R21, R63, R20, !PT ;  /* 0x000000143f157209 */ /* 0x000fe20007810000 */
[----:B------:R-:W-:Y:S01]  /*43e0*/  MUFU.EX2 R12, R12 ;  /* 0x0000000c000c7308 */ /* 0x000fe20000000800 */
[----:B0-----:R-:W-:Y:S01]  /*43f0*/  F2FP.SATFINITE.E4M3.F32.PACK_AB_MERGE_C R150, R10, R9, RZ ;  /* 0x000000090a96723e */ /* 0x001fe200048070ff */
[--C-:B------:R-:W-:Y:S01]  /*4400*/  FFMA.FTZ R20, R49, UR41, -R89.reuse ;  /* 0x0000002931147c23 */ /* 0x100fe20008010859 */
[----:B------:R-:W-:Y:S01]  /*4410*/  FMNMX.FTZ R28, R66, R21, !PT ;  /* 0x00000015421c7209 */ /* 0x000fe20007810000 */
[--C-:B-1----:R-:W-:Y:S01]  /*4420*/  FFMA.FTZ R40, R69, UR41, -R89.reuse ;  /* 0x0000002945287c23 */ /* 0x102fe20008010859 */
[----:B------:R-:W-:Y:S01]  /*4430*/  F2FP.SATFINITE.E4M3.F32.PACK_AB_MERGE_C R150, R8, R7, R150 ;  /* 0x000000070896723e */ /* 0x000fe20004807096 */
[----:B------:R-:W-:Y:S01]  /*4440*/  FFMA.FTZ R49, R80, UR41, -R89 ;  /* 0x0000002950317c23 */ /* 0x000fe20008010859 */
[----:B------:R-:W-:Y:S01]  /*4450*/  FMNMX.FTZ R21, R67, R28, !PT ;  /* 0x0000001c43157209 */ /* 0x000fe20007810000 */
[----:B------:R0:W-:Y:S03]  /*4460*/  MUFU.EX2 R13, R44 ;  /* 0x0000002c000d7308 */ /* 0x0001e60000000800 */
[----:B------:R-:W-:-:S04]  /*4470*/  FMNMX.FTZ R28, R70, R21, !PT ;  /* 0x00000015461c7209 */ /* 0x000fc80007810000 */
[----:B------:R-:W-:Y:S01]  /*4480*/  FMNMX.FTZ R25, R71, R28, !PT ;  /* 0x0000001c47197209 */ /* 0x000fe20007810000 */
[----:B------:R-:W1:Y:S01]  /*4490*/  MUFU.EX2 R14, R14 ;  /* 0x0000000e000e7308 */ /* 0x000e620000000800 */
[----:B0-----:R-:W-:-:S02]  /*44a0*/  FFMA.FTZ R44, R73, UR41, -R89 ;  /* 0x00000029492c7c23 */ /* 0x001fc40008010859 */
[----:B------:R-:W-:-:S04]  /*44b0*/  FMNMX.FTZ R28, R74, R25, !PT ;  /* 0x000000194a1c7209 */ /* 0x000fc80007810000 */
[----:B------:R-:W-:Y:S01]  /*44c0*/  FMNMX.FTZ R25, R75, R28, !PT ;  /* 0x0000001c4b197209 */ /* 0x000fe20007810000 */
[----:B------:R0:W-:Y:S03]  /*44d0*/  MUFU.EX2 R15, R48 ;  /* 0x00000030000f7308 */ /* 0x0001e60000000800 */
[----:B------:R-:W-:-:S04]  /*44e0*/  FMNMX.FTZ R28, R78, R25, !PT ;  /* 0x000000194e1c7209 */ /* 0x000fc80007810000 */
[----:B------:R-:W-:Y:S01]  /*44f0*/  FMNMX.FTZ R29, R79, R28, !PT ;  /* 0x0000001c4f1d7209 */ /* 0x000fe20007810000 */
[----:B------:R-:W-:-:S01]  /*4500*/  FFMA.FTZ R28, R57, UR41, -R89 ;  /* 0x00000029391c7c23 */ /* 0x000fc20008010859 */
[----:B------:R-:W-:Y:S01]  /*4510*/  IMAD.U32 R57, RZ, RZ, UR41 ;  /* 0x00000029ff397e24 */ /* 0x000fe2000f8e00ff */
[----:B------:R-:W-:Y:S01]  /*4520*/  MUFU.EX2 R25, R56 ;  /* 0x0000003800197308 */ /* 0x000fe20000000800 */
[----:B------:R-:W-:Y:S01]  /*4530*/  FMNMX.FTZ R32, R82, R29, !PT ;  /* 0x0000001d52207209 */ /* 0x000fe20007810000 */
[--C-:B0-----:R-:W-:Y:S01]  /*4540*/  FFMA.FTZ R48, R77, UR41, -R89.reuse ;  /* 0x000000294d307c23 */ /* 0x101fe20008010859 */
[----:B-1----:R-:W-:Y:S02]  /*4550*/  F2FP.SATFINITE.E4M3.F32.PACK_AB_MERGE_C R144, R14, R13, RZ ;  /* 0x0000000d0e90723e */ /* 0x002fe400048070ff */
[----:B------:R-:W-:Y:S01]  /*4560*/  FMNMX.FTZ R29, R83, R32, !PT ;  /* 0x00000020531d7209 */ /* 0x000fe20007810000 */
[----:B------:R-:W-:-:S01]  /*4570*/  FFMA.FTZ R32, R61, UR41, -R89 ;  /* 0x000000293d207c23 */ /* 0x000fc20008010859 */
[----:B------:R-:W-:Y:S01]  /*4580*/  F2FP.SATFINITE.E4M3.F32.PACK_AB_MERGE_C R144, R12, R11, R144 ;  /* 0x0000000b0c90723e */ /* 0x000fe20004807090 */
[----:B------:R-:W-:Y:S01]  /*4590*/  MUFU.EX2 R20, R20 ;  /* 0x0000001400147308 */ /* 0x000fe20000000800 */
[----:B------:R-:W-:-:S04]  /*45a0*/  FMNMX.FTZ R4, R86, R29, !PT ;  /* 0x0000001d56047209 */ /* 0x000fc80007810000 */
[----:B------:R-:W-:-:S03]  /*45b0*/  FMNMX.FTZ R4, R87, R4, !PT ;  /* 0x0000000457047209 */ /* 0x000fc60007810000 */
[----:B------:R0:W-:Y:S02]  /*45c0*/  MUFU.EX2 R21, R52 ;  /* 0x0000003400157308 */ /* 0x0001e40000000800 */
[----:B------:R-:W1:Y:S06]  /*45d0*/  SHFL.BFLY PT, R41, R4, 0x2, 0x1f ;  /* 0x0c401f0004297f89 */ /* 0x000e6c00000e0000 */
[----:B------:R-:W2:Y:S01]  /*45e0*/  MUFU.EX2 R24, R24 ;  /* 0x0000001800187308 */ /* 0x000ea20000000800 */
[----:B0-----:R-:W-:-:S07]  /*45f0*/  FFMA.FTZ R52, R81, UR41, -R89 ;  /* 0x0000002951347c23 */ /* 0x001fce0008010859 */
[----:B------:R0:W-:Y:S08]  /*4600*/  MUFU.EX2 R29, R60 ;  /* 0x0000003c001d7308 */ /* 0x0001f00000000800 */
[----:B------:R-:W3:Y:S01]  /*4610*/  MUFU.EX2 R32, R32 ;  /* 0x0000002000207308 */ /* 0x000ee20000000800 */
[----:B--2---:R-:W-:Y:S01]  /*4620*/  F2FP.SATFINITE.E4M3.F32.PACK_AB_MERGE_C R146, R24, R21, RZ ;  /* 0x000000151892723e */ /* 0x004fe200048070ff */
[----:B0-----:R-:W-:Y:S01]  /*4630*/  FFMA.FTZ R60, R85, UR41, -R89 ;  /* 0x00000029553c7c23 */ /* 0x001fe20008010859 */
[----:B-1----:R-:W-:-:S02]  /*4640*/  FMNMX.FTZ R53, R4, R41, !PT ;  /* 0x0000002904357209 */ /* 0x002fc40007810000 */
[----:B------:R-:W-:-:S03]  /*4650*/  F2FP.SATFINITE.E4M3.F32.PACK_AB_MERGE_C R146, R20, R15, R146 ;  /* 0x0000000f1492723e */ /* 0x000fc60004807092 */
[----:B------:R-:W0:Y:S01]  /*4660*/  SHFL.BFLY PT, R4, R53, 0x1, 0x1f ;  /* 0x0c201f0035047f89 */ /* 0x000e2200000e0000 */
[----:B------:R-:W1:Y:S08]  /*4670*/  MUFU.EX2 R28, R28 ;  /* 0x0000001c001c7308 */ /* 0x000e700000000800 */
[----:B------:R-:W-:Y:S01]  /*4680*/  MUFU.EX2 R37, R37 ;  /* 0x0000002500257308 */ /* 0x000fe20000000800 */
[----:B---3--:R-:W-:-:S07]  /*4690*/  F2FP.SATFINITE.E4M3.F32.PACK_AB_MERGE_C R140, R32, R29, RZ ;  /* 0x0000001d208c723e */ /* 0x008fce00048070ff */
[----:B------:R-:W-:Y:S01]  /*46a0*/  MUFU.EX2 R40, R40 ;  /* 0x0000002800287308 */ /* 0x000fe20000000800 */
[----:B-1----:R-:W-:Y:S02]  /*46b0*/  F2FP.SATFINITE.E4M3.F32.PACK_AB_MERGE_C R140, R28, R25, R140 ;  /* 0x000000191c8c723e */ /* 0x002fe4000480708c */
[----:B0-----:R-:W-:-:S05]  /*46c0*/  FMNMX.FTZ R4, R53, R4, !PT ;  /* 0x0000000435047209 */ /* 0x001fca0007810000 */
[----:B------:R-:W-:Y:S01]  /*46d0*/  MUFU.EX2 R33, R33 ;  /* 0x0000002100217308 */ /* 0x000fe20000000800 */
[----:B------:R-:W-:-:S01]  /*46e0*/  FFMA.FTZ R53, R84, UR41, -R89 ;  /* 0x0000002954357c23 */ /* 0x000fc20008010859 */
[C---:B------:R-:W-:Y:S01]  /*46f0*/  FSETP.NEU.FTZ.AND P1, PT, R4.reuse, -INF , PT ;  /* 0xff8000000400780b */ /* 0x040fe20003f3d000 */
[----:B------:R-:W-:-:S05]  /*4700*/  FFMA.FTZ R56, R4, R57, -8 ;  /* 0xc100000004387423 */ /* 0x000fca0000010039 */
        /* <DEDUP_REMOVED lines=42> */
[--C-:B------:R-:W-:Y:S01]  /*49b0*/  FFMA.FTZ R82, R82, UR41, -R56.reuse ;  /* 0x0000002952527c23 */ /* 0x100fe20008010838 */
[----:B------:R-:W-:-:S01]  /*49c0*/  FFMA.FTZ R83, R83, UR41, -R56 ;  /* 0x0000002953537c23 */ /* 0x000fc20008010838 */
[----:B------:R-:W0:Y:S01]  /*49d0*/  MUFU.EX2 R34, R34 ;  /* 0x0000002200227308 */ /* 0x000e220000000800 */
[----:B-1----:R-:W-:-:S01]  /*49e0*/  FADD.FTZ R62, R30, R63 ;  /* 0x0000003f1e3e7221 */ /* 0x002fc20000010000 */
[----:B------:R-:W-:Y:S01]  /*49f0*/  FADD.FTZ R63, R11, R66 ;  /* 0x000000420b3f7221 */ /* 0x000fe20000010000 */
[----:B------:R-:W-:-:S05]  /*4a00*/  FFMA.FTZ R86, R86, UR41, -R56 ;  /* 0x0000002956567c23 */ /* 0x000fca0008010838 */
[----:B------:R-:W1:Y:S01]  /*4a10*/  MUFU.EX2 R35, R35 ;  /* 0x0000002300237308 */ /* 0x000e620000000800 */
[----:B--2---:R-:W-:-:S01]  /*4a20*/  FADD.FTZ R5, R31, R62 ;  /* 0x0000003e1f057221 */ /* 0x004fc20000010000 */
[----:B------:R-:W-:Y:S01]  /*4a30*/  FADD.FTZ R62, R12, R63 ;  /* 0x0000003f0c3e7221 */ /* 0x000fe20000010000 */
[----:B------:R-:W-:-:S04]  /*4a40*/  F2FP.SATFINITE.E4M3.F32.PACK_AB_MERGE_C R30, R31, R30, RZ ;  /* 0x0000001e1f1e723e */ /* 0x000fc800048070ff */
[----:B------:R-:W-:Y:S01]  /*4a50*/  F2FP.SATFINITE.E4M3.F32.PACK_AB_MERGE_C R149, R27, R26, R30 ;  /* 0x0000001a1b95723e */ /* 0x000fe2000480701e */
        /* <DEDUP_REMOVED lines=68> */
[----:B0-----:R-:W-:-:S01]  /*4ea0*/  FADD.FTZ R10, R71, R10 ;  /* 0x0000000a470a7221 */ /* 0x001fc20000010000 */
[----:B------:R-:W-:-:S04]  /*4eb0*/  F2FP.SATFINITE.E4M3.F32.PACK_AB_MERGE_C R9, R71, R2, RZ ;  /* 0x000000024709723e */ /* 0x000fc800048070ff */
[----:B------:R-:W-:Y:S02]  /*4ec0*/  F2FP.SATFINITE.E4M3.F32.PACK_AB_MERGE_C R143, R6, R61, R9 ;  /* 0x0000003d068f723e */ /* 0x000fe40004807009 */
[----:B------:R-:W0:Y:S08]  /*4ed0*/  MUFU.EX2 R3, R3 ;  /* 0x0000000300037308 */ /* 0x000e300000000800 */
[----:B------:R-:W-:Y:S01]  /*4ee0*/  MUFU.EX2 R53, R53 ;  /* 0x0000003500357308 */ /* 0x000fe20000000800 */
[----:B-1----:R-:W-:Y:S01]  /*4ef0*/  F2FP.SATFINITE.E4M3.F32.PACK_AB_MERGE_C R136, R44, R41, R7 ;  /* 0x000000292c88723e */ /* 0x002fe20004807007 */
[----:B------:R-:W-:-:S04]  /*4f00*/  FADD.FTZ R41, R41, R40 ;  /* 0x0000002829297221 */ /* 0x000fc80000010000 */
[----:B------:R-:W-:Y:S02]  /*4f10*/  FADD.FTZ R44, R44, R41 ;  /* 0x000000292c2c7221 */ /* 0x000fe40000010000 */
[----:B------:R-:W1:Y:S01]  /*4f20*/  MUFU.EX2 R60, R60 ;  /* 0x0000003c003c7308 */ /* 0x000e620000000800 */
[----:B0-----:R-:W-:-:S01]  /*4f30*/  FADD.FTZ R7, R3, R10 ;  /* 0x0000000a03077221 */ /* 0x001fc20000010000 */
[----:B------:R-:W-:-:S04]  /*4f40*/  FADD.FTZ R45, R45, R44 ;  /* 0x0000002c2d2d7221 */ /* 0x000fc80000010000 */
[----:B------:R-:W-:Y:S02]  /*4f50*/  FADD.FTZ R48, R48, R45 ;  /* 0x0000002d30307221 */ /* 0x000fe40000010000 */
[----:B------:R-:W0:Y:S08]  /*4f60*/  MUFU.EX2 R8, R75 ;  /* 0x0000004b00087308 */ /* 0x000e300000000800 */
        /* <DEDUP_REMOVED lines=11> */
[----:B------:R-:W-:-:S06]  /*5020*/  FADD.FTZ R53, R53, R52 ;  /* 0x0000003435357221 */ /* 0x000fcc0000010000 */
[----:B------:R-:W0:Y:S01]  /*5030*/  MUFU.EX2 R83, R83 ;  /* 0x0000005300537308 */ /* 0x000e220000000800 */
[C---:B--2---:R-:W-:Y:S01]  /*5040*/  F2FP.SATFINITE.E4M3.F32.PACK_AB_MERGE_C R78, R79.reuse, R78, RZ ;  /* 0x0000004e4f4e723e */ /* 0x044fe200048070ff */
[----:B------:R-:W-:-:S03]  /*5050*/  FADD.FTZ R79, R79, R2 ;  /* 0x000000024f4f7221 */ /* 0x000fc60000010000 */
[----:B------:R-:W-:Y:S01]  /*5060*/  F2FP.SATFINITE.E4M3.F32.PACK_AB_MERGE_C R137, R8, R3, R78 ;  /* 0x000000030889723e */ /* 0x000fe2000480704e */
[----:B------:R-:W-:Y:S02]  /*5070*/  VIADD R8, R88, 0xfffffffe ;  /* 0xfffffffe58087836 */ /* 0x000fe40000000000 */
[----:B------:R-:W2:Y:S01]  /*5080*/  MUFU.EX2 R86, R86 ;  /* 0x0000005600567308 */ /* 0x000ea20000000800 */
[----:B-1----:R-:W-:-:S07]  /*5090*/  FADD.FTZ R2, R82, R79 ;  /* 0x0000004f52027221 */ /* 0x002fce0000010000 */
[----:B------:R-:W1:Y:S01]  /*50a0*/  MUFU.EX2 R5, R56 ;  /* 0x0000003800057308 */ /* 0x000e620000000800 */
[----:B0-----:R-:W-:-:S04]  /*50b0*/  FADD.FTZ R3, R83, R2 ;  /* 0x0000000253037221 */ /* 0x001fc80000010000 */
[----:B--2---:R-:W-:Y:S01]  /*50c0*/  FADD.FTZ R2, R86, R3 ;  /* 0x0000000356027221 */ /* 0x004fe20000010000 */
        /* <DEDUP_REMOVED lines=16> */
.L_x_12007:
[----:B------:R-:W-:Y:S02]  /*51d0*/  ULDC UR17, c[0x0][0x9e4] ;  /* 0x0002790000117ab9 */ /* 0x000fe40000000800 */
[----:B------:R-:W-:-:S11]  /*51e0*/  UISETP.NE.AND UP0, UPT, UR17, 0x1, UPT ;  /* 0x000000011100788c */ /* 0x000fd6000bf05270 */
[----:B------:R-:W-:Y:S02]  /*51f0*/  @UP0 ULDC.64 UR6, c[0x0][0x9e8] ;  /* 0x00027a0000060ab9 */ /* 0x000fe40000000a00 */
[----:B------:R-:W-:-:S04]  /*5200*/  UIMAD.WIDE.U32 UR10, UR15, UR6, URZ ;  /* 0x000000060f0a72a5 */ /* 0x000fc8000f8e003f */
[----:B------:R-:W-:-:S12]  /*5210*/  @UP0 USHF.R.U32.HI UR15, URZ, UR7, UR11 ;  /* 0x000000073f0f0299 */ /* 0x000fd8000801160b */
.L_x_12008:
[----:B------:R-:W-:-:S04]  /*5220*/  UIMAD UR15, UR15, UR17, UR17 ;  /* 0x000000110f0f72a4 */ /* 0x000fc8000f8e0211 */
[----:B------:R-:W-:-:S04]  /*5230*/  UISETP.LT.AND UP0, UPT, UR14, UR15, UPT ;  /* 0x0000000f0e00728c */ /* 0x000fc8000bf01270 */
[----:B------:R-:W-:-:S12]  /*5240*/  USEL UR14, UR14, UR15, UP0 ;  /* 0x0000000f0e0e7287 */ /* 0x000fd80008000000 */
.L_x_12006:
        /* <DEDUP_REMOVED lines=62> */
.L_x_12028:
[----:B------:R-:W-:-:S04]  /*5630*/  UISETP.NE.AND UP0, UPT, UR21, 0x1, UPT ;  /* 0x000000011500788c */ /* 0x000fc8000bf05270 */
[----:B------:R-:W-:-:S04]  /*5640*/  USEL UR49, URZ, 0x1, UP0 ;  /* 0x000000013f317887 */ /* 0x000fc80008000000 */
[----:B------:R-:W-:Y:S01]  /*5650*/  ULOP3.LUT UR49, UR20, UR49, URZ, 0x3c, !UPT ;  /* 0x0000003114317292 */ /* 0x000fe2000f8e3c3f */
[----:B------:R-:W-:Y:S11]  /*5660*/  @!P0 BRA `(.L_x_12010) ;  /* 0x0000000000048947 */ /* 0x000ff60003800000 */
[----:B------:R-:W-:Y:S01]  /*5670*/  BPT.TRAP 0x1 ;  /* 0x000000040000795c */ /* 0x000fe20000300000 */
.L_x_12010:
        /* <DEDUP_REMOVED lines=9> */
.L_x_12011:
[----:B-1----:R-:W-:Y:S05]  /*5710*/  @P1 BRA `(.L_x_12012) ;  /* 0x0000000000081947 */ /* 0x002fea0003800000 */
[----:B------:R-:W1:Y:S02]  /*5720*/  SYNCS.PHASECHK.TRANS64.TRYWAIT P1, [UR19+0x19c30], R0 ;  /* 0x019c3000ff0075a7 */ /* 0x000e640008020153 */
[----:B-1----:R-:W-:Y:S05]  /*5730*/  @!P1 BRA `(.L_x_12013) ;  /* 0x0000012400989947 */ /* 0x002fea0003800000 */
.L_x_12012:
        /* <DEDUP_REMOVED lines=17> */
.L_x_12014:
[----:B------:R-:W-:Y:S01]  /*5850*/  ULEA UR11, UR21, UR46, 0x3 ;  /* 0x0000002e150b7291 */ /* 0x000fe2000f8e183f */
[----:B01----:R-:W-:-:S05]  /*5860*/  IMAD.U32 R0, RZ, RZ, UR20 ;  /* 0x00000014ff007e24 */ /* 0x003fca000f8e00ff */
[----:B------:R-:W-:-:S04]  /*5870*/  SHF.L.U32 R0, R0, 0x1f, RZ ;  /* 0x0000001f00007819 */ /* 0x000fc800000006ff */
[----:B------:R0:W1:Y:S01]  /*5880*/  SYNCS.PHASECHK.TRANS64.TRYWAIT P1, [UR11+0x19c50], R0 ;  /* 0x019c5000ff0075a7 */ /* 0x000062000802014b */
[----:B------:R-:W-:Y:S05]  /*5890*/  @!P0 BRA `(.L_x_12015) ;  /* 0x0000000000048947 */ /* 0x000fea0003800000 */
[----:B------:R-:W-:Y:S01]  /*58a0*/  BPT.TRAP 0x1 ;  /* 0x000000040000795c */ /* 0x000fe20000300000 */
.L_x_12015:
[----:B-1----:R-:W-:Y:S05]  /*58b0*/  @P1 BRA `(.L_x_12016) ;  /* 0x0000000000081947 */ /* 0x002fea0003800000 */
[----:B------:R-:W1:Y:S02]  /*58c0*/  SYNCS.PHASECHK.TRANS64.TRYWAIT P1, [UR11+0x19c50], R0 ;  /* 0x019c5000ff0075a7 */ /* 0x000e64000802014b */
[----:B-1----:R-:W-:Y:S05]  /*58d0*/  @!P1 BRA `(.L_x_12017) ;  /* 0x0000012400489947 */ /* 0x002fea0003800000 */
.L_x_12016:
        /* <DEDUP_REMOVED lines=27> */
.L_x_12018:
[----:B------:R-:W-:Y:S01]  /*5a90*/  UISETP.NE.AND UP1, UPT, UR54, URZ, UPT ;  /* 0x0000003f3600728c */ /* 0x000fe2000bf25270 */
[----:B01----:R-:W-:Y:S01]  /*5aa0*/  VIADD R0, R18, UR39 ;  /* 0x0000002712007c36 */ /* 0x003fe20008000000 */
[----:B------:R-:W-:Y:S01]  /*5ab0*/  UISETP.NE.AND UP0, UPT, UR53, URZ, UPT ;  /* 0x0000003f3500728c */ /* 0x000fe2000bf05270 */
[----:B------:R-:W-:Y:S01]  /*5ac0*/  IMAD.SHL.U32 R9, R8, 0x80, RZ ;  /* 0x0000008008097824 */ /* 0x000fe200078e00ff */
[----:B------:R-:W-:Y:S01]  /*5ad0*/  UIADD3 UR19, UR19, 0x19c40, URZ ;  /* 0x00019c4013137890 */ /* 0x000fe2000fffe03f */
[----:B------:R-:W-:Y:S01]  /*5ae0*/  IMAD.U32 R11, RZ, RZ, UR47 ;  /* 0x0000002fff0b7e24 */ /* 0x000fe2000f8e00ff */
[----:B------:R-:W-:Y:S02]  /*5af0*/  PLOP3.LUT P1, PT, PT, PT, UP1, 0x80, 0x0 ;  /* 0x000000000000781c */ /* 0x000fe40003f2f018 */
[----:B------:R-:W-:Y:S01]  /*5b00*/  PLOP3.LUT P2, PT, PT, PT, UP1, 0x80, 0x0 ;  /* 0x000000000000781c */ /* 0x000fe20003f4f018 */
[----:B------:R-:W-:Y:S02]  /*5b10*/  UPRMT UR19, UR45, 0x654, UR19 ;  /* 0x000006542d137896 */ /* 0x000fe40008000013 */
[----:B------:R-:W-:-:S07]  /*5b20*/  @UP1 ULDC UR6, c[0x0][0x44c] ;  /* 0x0001130000061ab9 */ /* 0x000fce0000000800 */
[----:B------:R-:W-:Y:S01]  /*5b30*/  SYNCS.ARRIVE.TRANS64.RED.A1T0 RZ, [UR19], RZ ;  /* 0x000000ffffff79a7 */ /* 0x000fe20008100413 */
[----:B------:R-:W-:Y:S01]  /*5b40*/  @P1 IMAD.HI.U32 R4, R0, UR6, RZ ;  /* 0x0000000600041c27 */ /* 0x000fe2000f8e00ff */
[----:B------:R-:W-:Y:S01]  /*5b50*/  @UP1 ULDC UR6, c[0x0][0x450] ;  /* 0x0001140000061ab9 */ /* 0x000fe20000000800 */
[----:B------:R-:W-:-:S03]  /*5b60*/  PLOP3.LUT P1, PT, PT, PT, UP0, 0x40, 0x0 ;  /* 0x000000000000781c */ /* 0x000fc60003f2e808 */
[----:B------:R-:W-:Y:S01]  /*5b70*/  @P2 SHF.R.U32.HI R0, RZ, UR6, R4 ;  /* 0x00000006ff002c19 */ /* 0x000fe20008011604 */
[----:B------:R-:W-:Y:S01]  /*5b80*/  ULOP3.LUT UR6, URZ, UR18, URZ, 0x33, !UPT ;  /* 0x000000123f067292 */ /* 0x000fe2000f8e333f */
[----:B------:R-:W-:-:S03]  /*5b90*/  IADD3 R4, -R17, 0x1, -R9 ;  /* 0x0000000111047810 */ /* 0x000fc60007ffe909 */
[----:B------:R-:W0:Y:S01]  /*5ba0*/  SHFL.IDX PT, R14, R0, RZ, 0x1c1f ;  /* 0x001c1fff000e7589 */ /* 0x000e2200000e0000 */
[----:B------:R-:W-:-:S05]  /*5bb0*/  IADD3 R11, -R11, UR40, R4 ;  /* 0x000000280b0b7c10 */ /* 0x000fca000fffe104 */
[C---:B------:R-:W-:Y:S02]  /*5bc0*/  VIADD R10, R11.reuse, UR23 ;  /* 0x000000170b0a7c36 */ /* 0x040fe40008000000 */
        /* <DEDUP_REMOVED lines=17> */
.L_x_12021:
[----:B------:R-:W-:-:S05]  /*5ce0*/  IMAD.U32 R15, RZ, RZ, UR22 ;  /* 0x00000016ff0f7e24 */ /* 0x000fca000f8e00ff */
[----:B------:R-:W-:-:S13]  /*5cf0*/  ISETP.NE.AND P1, PT, R15, 0x1, PT ;  /* 0x000000010f00780c */ /* 0x000fda0003f25270 */
[----:B------:R-:W0:Y:S02]  /*5d00*/  @P1 LDC.64 R4, c[0x0][0x9e8] ;  /* 0x00027a00ff041b82 */ /* 0x000e240000000a00 */
[----:B0-----:R-:W-:-:S05]  /*5d10*/  @P1 IMAD.HI.U32 R4, R14, R4, RZ ;  /* 0x000000040e041227 */ /* 0x001fca00078e00ff */
[----:B------:R-:W-:-:S07]  /*5d20*/  @P1 SHF.R.U32.HI R14, RZ, R5, R4 ;  /* 0x00000005ff0e1219 */ /* 0x000fce0000011604 */
.L_x_12022:
[----:B------:R-:W-:Y:S05]  /*5d30*/  BSYNC B0 ;  /* 0x0000000000007941 */ /* 0x000fea0003800000 */
.L_x_12020:
[----:B------:R-:W-:-:S04]  /*5d40*/  IMAD R14, R14, R15, -R9 ;  /* 0x0000000f0e0e7224 */ /* 0x000fc800078e0a09 */
[----:B------:R-:W-:-:S05]  /*5d50*/  IMAD.IADD R14, R14, 0x1, -R17 ;  /* 0x000000010e0e7824 */ /* 0x000fca00078e0a11 */
[----:B------:R-:W-:Y:S02]  /*5d60*/  VIMNMX R13, R13, R14, !PT ;  /* 0x0000000e0d0d7248 */ /* 0x000fe40007fe0100 */
[----:B------:R-:W-:-:S07]  /*5d70*/  VIADDMNMX R12, R14, R15, R12, PT ;  /* 0x0000000f0e0c7246 */ /* 0x000fce000380010c */
.L_x_12019:
        /* <DEDUP_REMOVED lines=116> */
.L_x_12025:
[----:B------:R-:W-:-:S05]  /*64c0*/  IMAD.U32 R12, RZ, RZ, UR22 ;  /* 0x00000016ff0c7e24 */ /* 0x000fca000f8e00ff */
[----:B------:R-:W-:-:S13]  /*64d0*/  ISETP.NE.AND P2, PT, R12, 0x1, PT ;  /* 0x000000010c00780c */ /* 0x000fda0003f45270 */
[----:B------:R-:W0:Y:S02]  /*64e0*/  @P2 LDC.64 R4, c[0x0][0x9e8] ;  /* 0x00027a00ff042b82 */ /* 0x000e240000000a00 */
[----:B0-----:R-:W-:-:S05]  /*64f0*/  @P2 IMAD.HI.U32 R4, R0, R4, RZ ;  /* 0x0000000400042227 */ /* 0x001fca00078e00ff */
[----:B------:R-:W-:-:S07]  /*6500*/  @P2 SHF.R.U32.HI R0, RZ, R5, R4 ;  /* 0x00000005ff002219 */ /* 0x000fce0000011604 */
.L_x_12026:
[----:B------:R-:W-:Y:S05]  /*6510*/  BSYNC B0 ;  /* 0x0000000000007941 */ /* 0x000fea0003800000 */
.L_x_12024:
[----:B------:R-:W-:-:S04]  /*6520*/  IMAD R0, R0, R12, -R9 ;  /* 0x0000000c00007224 */ /* 0x000fc800078e0a09 */
[----:B------:R-:W-:-:S05]  /*6530*/  IMAD.IADD R0, R0, 0x1, -R17 ;  /* 0x0000000100007824 */ /* 0x000fca00078e0a11 */
[----:B------:R-:W-:Y:S02]  /*6540*/  VIMNMX R11, R11, R0, !PT ;  /* 0x000000000b0b7248 */ /* 0x000fe40007fe0100 */
[----:B------:R-:W-:-:S07]  /*6550*/  VIADDMNMX R10, R0, R12, R10, PT ;  /* 0x0000000c000a7246 */ /* 0x000fce000380010a */
.L_x_12023:
[----:B------:R-:W-:Y:S02]  /*6560*/  FMNMX.FTZ R0, R24, R6, !PT ;  /* 0x0000000618007209 */ /* 0x000fe40007810000 */
[----:B------:R-:W-:Y:S02]  /*6570*/  LOP3.LUT R16, R16, 0xf7ffffff, RZ, 0xc0, !PT ;  /* 0xf7ffffff10107812 */ /* 0x000fe400078ec0ff */
[----:B------:R-:W-:Y:S02]  /*6580*/  FMNMX.FTZ R5, R25, R0, !PT ;  /* 0x0000000019057209 */ /* 0x000fe40007810000 */
[----:B------:R-:W-:Y:S02]  /*6590*/  @P0 LOP3.LUT R16, R16, 0x8000000, RZ, 0xfc, !PT ;  /* 0x0800000010100812 */ /* 0x000fe400078efcff */
[----:B------:R-:W-:Y:S02]  /*65a0*/  FMNMX.FTZ R0, R28, R5, !PT ;  /* 0x000000051c007209 */ /* 0x000fe40007810000 */
[----:B------:R-:W-:-:S02]  /*65b0*/  ISETP.GT.AND P0, PT, R11, 0x59, P1 ;  /* 0x000000590b00780c */ /* 0x000fc40000f04270 */
[----:B------:R-:W-:Y:S02]  /*65c0*/  FMNMX.FTZ R5, R29, R0, !PT ;  /* 0x000000001d057209 */ /* 0x000fe40007810000 */
[C---:B------:R-:W-:Y:S02]  /*65d0*/  ISETP.GT.AND P4, PT, R11.reuse, 0x1, P1 ;  /* 0x000000010b00780c */ /* 0x040fe40000f84270 */
[----:B------:R-:W-:Y:S02]  /*65e0*/  FMNMX.FTZ R0, R32, R5, !PT ;  /* 0x0000000520007209 */ /* 0x000fe40007810000 */
[----:B------:R-:W-:Y:S02]  /*65f0*/  ISETP.GT.AND P5, PT, R11, 0x8, P1 ;  /* 0x000000080b00780c */ /* 0x000fe40000fa4270 */
[----:B------:R-:W-:Y:S02]  /*6600*/  FMNMX.FTZ R5, R33, R0, !PT ;  /* 0x0000000021057209 */ /* 0x000fe40007810000 */
[----:B------:R-:W-:-:S02]  /*6610*/  LOP3.LUT R16, R16, 0xbfffffff, RZ, 0xc0, !PT ;  /* 0xbfffffff10107812 */ /* 0x000fc400078ec0ff */
[----:B------:R-:W-:Y:S02]  /*6620*/  FMNMX.FTZ R0, R36, R5, !PT ;  /* 0x0000000524007209 */ /* 0x000fe40007810000 */
[C---:B------:R-:W-:Y:S02]  /*6630*/  ISETP.LT.OR P4, PT, R10.reuse, 0x2, P4 ;  /* 0x000000020a00780c */ /* 0x040fe40002781670 */
[----:B------:R-:W-:Y:S02]  /*6640*/  FMNMX.FTZ R5, R37, R0, !PT ;  /* 0x0000000025057209 */ /* 0x000fe40007810000 */
[----:B------:R-:W-:Y:S02]  /*6650*/  ISETP.LT.OR P5, PT, R10, 0x9, P5 ;  /* 0x000000090a00780c */ /* 0x000fe40002fa1670 */
[----:B------:R-:W-:Y:S02]  /*6660*/  FMNMX.FTZ R0, R40, R5, !PT ;  /* 0x0000000528007209 */ /* 0x000fe40007810000 */
[----:B------:R-:W-:-:S02]  /*6670*/  @P0 LOP3.LUT R16, R16, 0x40000000, RZ, 0xfc, !PT ;  /* 0x4000000010100812 */ /* 0x000fc400078efcff */
        /* <DEDUP_REMOVED lines=9> */
[C---:B------:R-:W-:Y:S02]  /*6710*/  ISETP.GT.AND P2, PT, R11.reuse, 0x10, P1 ;  /* 0x000000100b00780c */ /* 0x040fe40000f44270 */
[----:B------:R-:W-:Y:S02]  /*6720*/  FMNMX.FTZ R0, R52, R5, !PT ;  /* 0x0000000534007209 */ /* 0x000fe40007810000 */
[----:B------:R-:W-:-:S02]  /*6730*/  ISETP.GT.AND P3, PT, R11, 0x11, P1 ;  /* 0x000000110b00780c */ /* 0x000fc40000f64270 */
[----:B------:R-:W-:Y:S02]  /*6740*/  FMNMX.FTZ R5, R53, R0, !PT ;  /* 0x0000000035057209 */ /* 0x000fe40007810000 */
[C---:B------:R-:W-:Y:S02]  /*6750*/  ISETP.GT.AND P4, PT, R11.reuse, 0x18, P1 ;  /* 0x000000180b00780c */ /* 0x040fe40000f84270 */
        /* <DEDUP_REMOVED lines=9> */
[----:B------:R-:W-:-:S02]  /*67f0*/  ISETP.LT.OR P4, PT, R10, 0x19, P4 ;  /* 0x000000190a00780c */ /* 0x000fc40002781670 */
[----:B------:R-:W-:Y:S02]  /*6800*/  FMNMX.FTZ R5, R65, R0, !PT ;  /* 0x0000000041057209 */ /* 0x000fe40007810000 */
[----:B------:R-:W-:Y:S02]  /*6810*/  ISETP.LT.OR P5, PT, R10, 0x1a, P5 ;  /* 0x0000001a0a00780c */ /* 0x000fe40002fa1670 */
[----:B------:R-:W-:Y:S02]  /*6820*/  FMNMX.FTZ R0, R68, R5, !PT ;  /* 0x0000000544007209 */ /* 0x000fe40007810000 */
[----:B------:R-:W-:Y:S02]  /*6830*/  LOP3.LUT R16, R16, 0xfffffffd, RZ, 0xc0, !PT ;  /* 0xfffffffd10107812 */ /* 0x000fe400078ec0ff */
[----:B------:R-:W-:Y:S02]  /*6840*/  FMNMX.FTZ R5, R69, R0, !PT ;  /* 0x0000000045057209 */ /* 0x000fe40007810000 */
[----:B------:R-:W-:-:S02]  /*6850*/  FSEL R31, R31, -INF , !P6 ;  /* 0xff8000001f1f7808 */ /* 0x000fc40007000000 */
        /* <DEDUP_REMOVED lines=8> */
[C---:B------:R-:W-:Y:S02]  /*68e0*/  ISETP.GT.AND P5, PT, R11.reuse, 0x30, P1 ;  /* 0x000000300b00780c */ /* 0x040fe40000fa4270 */
[----:B------:R-:W-:Y:S02]  /*68f0*/  @P0 LOP3.LUT R16, R16, 0x2, RZ, 0xfc, !PT ;  /* 0x0000000210100812 */ /* 0x000fe400078efcff */
[----:B------:R-:W-:Y:S02]  /*6900*/  ISETP.GT.AND P0, PT, R11, 0x78, P1 ;  /* 0x000000780b00780c */ /* 0x000fe40000f04270 */
[----:B------:R-:W-:-:S02]  /*6910*/  FMNMX.FTZ R0, R72, R5, !PT ;  /* 0x0000000548007209 */ /* 0x000fc40007810000 */
[C---:B------:R-:W-:Y:S02]  /*6920*/  ISETP.LT.OR P6, PT, R10.reuse, 0x21, P6 ;  /* 0x000000210a00780c */ /* 0x040fe400037c1670 */
[C---:B------:R-:W-:Y:S02]  /*6930*/  ISETP.LT.OR P2, PT, R10.reuse, 0x22, P2 ;  /* 0x000000220a00780c */ /* 0x040fe40001741670 */
[C---:B------:R-:W-:Y:S02]  /*6940*/  ISETP.LT.OR P3, PT, R10.reuse, 0x29, P3 ;  /* 0x000000290a00780c */ /* 0x040fe40001f61670 */
[C---:B------:R-:W-:Y:S02]  /*6950*/  ISETP.LT.OR P4, PT, R10.reuse, 0x2a, P4 ;  /* 0x0000002a0a00780c */ /* 0x040fe40002781670 */
[----:B------:R-:W-:Y:S02]  /*6960*/  ISETP.LT.OR P5, PT, R10, 0x31, P5 ;  /* 0x000000310a00780c */ /* 0x000fe40002fa1670 */
[----:B------:R-:W-:-:S02]  /*6970*/  FMNMX.FTZ R5, R73, R0, !PT ;  /* 0x0000000049057209 */ /* 0x000fc40007810000 */
[----:B------:R-:W-:Y:S02]  /*6980*/  FSEL R42, R42, -INF , !P6 ;  /* 0xff8000002a2a7808 */ /* 0x000fe40007000000 */
[----:B------:R-:W-:Y:S02]  /*6990*/  FSEL R43, R43, -INF , !P2 ;  /* 0xff8000002b2b7808 */ /* 0x000fe40005000000 */
[----:B------:R-:W-:Y:S02]  /*69a0*/  FSEL R46, R46, -INF , !P3 ;  /* 0xff8000002e2e7808 */ /* 0x000fe40005800000 */
[----:B------:R-:W-:Y:S02]  /*69b0*/  FSEL R47, R47, -INF , !P4 ;  /* 0xff8000002f2f7808 */ /* 0x000fe40006000000 */
[----:B------:R-:W-:Y:S02]  /*69c0*/  FSEL R50, R50, -INF , !P5 ;  /* 0xff80000032327808 */ /* 0x000fe40006800000 */
[----:B------:R-:W-:-:S02]  /*69d0*/  ISETP.GT.AND P6, PT, R11, 0x31, P1 ;  /* 0x000000310b00780c */ /* 0x000fc40000fc4270 */
[C---:B------:R-:W-:Y:S02]  /*69e0*/  ISETP.GT.AND P2, PT, R11.reuse, 0x38, P1 ;  /* 0x000000380b00780c */ /* 0x040fe40000f44270 */
[C---:B------:R-:W-:Y:S02]  /*69f0*/  ISETP.GT.AND P3, PT, R11.reuse, 0x39, P1 ;  /* 0x000000390b00780c */ /* 0x040fe40000f64270 */
[C---:B------:R-:W-:Y:S02]  /*6a00*/  ISETP.GT.AND P4, PT, R11.reuse, 0x40, P1 ;  /* 0x000000400b00780c */ /* 0x040fe40000f84270 */
[----:B------:R-:W-:Y:S02]  /*6a10*/  ISETP.GT.AND P5, PT, R11, 0x41, P1 ;  /* 0x000000410b00780c */ /* 0x000fe40000fa4270 */
[----:B------:R-:W-:Y:S02]  /*6a20*/  FMNMX.FTZ R0, R76, R5, !PT ;  /* 0x000000054c007209 */ /* 0x000fe40007810000 */
[----:B------:R-:W-:-:S02]  /*6a30*/  LOP3.LUT R16, R16, 0xfffffff7, RZ, 0xc0, !PT ;  /* 0xfffffff710107812 */ /* 0x000fc400078ec0ff */
[C---:B------:R-:W-:Y:S02]  /*6a40*/  ISETP.LT.OR P6, PT, R10.reuse, 0x32, P6 ;  /* 0x000000320a00780c */ /* 0x040fe400037c1670 */
[C---:B------:R-:W-:Y:S02]  /*6a50*/  ISETP.LT.OR P2, PT, R10.reuse, 0x39, P2 ;  /* 0x000000390a00780c */ /* 0x040fe40001741670 */
[C---:B------:R-:W-:Y:S02]  /*6a60*/  ISETP.LT.OR P3, PT, R10.reuse, 0x3a, P3 ;  /* 0x0000003a0a00780c */ /* 0x040fe40001f61670 */
[C---:B------:R-:W-:Y:S02]  /*6a70*/  ISETP.LT.OR P4, PT, R10.reuse, 0x41, P4 ;  /* 0x000000410a00780c */ /* 0x040fe40002781670 */
[----:B------:R-:W-:Y:S02]  /*6a80*/  ISETP.LT.OR P5, PT, R10, 0x42, P5 ;  /* 0x000000420a00780c */ /* 0x000fe40002fa1670 */
[----:B------:R-:W-:-:S02]  /*6a90*/  FMNMX.FTZ R5, R77, R0, !PT ;  /* 0x000000004d057209 */ /* 0x000fc40007810000 */
[----:B------:R-:W-:Y:S02]  /*6aa0*/  @P0 LOP3.LUT R16, R16, 0x8, RZ, 0xfc, !PT ;  /* 0x0000000810100812 */ /* 0x000fe400078efcff */
[----:B------:R-:W-:Y:S02]  /*6ab0*/  ISETP.GT.AND P0, PT, R11, RZ, P1 ;  /* 0x000000ff0b00720c */ /* 0x000fe40000f04270 */
[----:B------:R-:W-:Y:S02]  /*6ac0*/  FSEL R51, R51, -INF , !P6 ;  /* 0xff80000033337808 */ /* 0x000fe40007000000 */
        /* <DEDUP_REMOVED lines=9> */
[----:B------:R-:W-:Y:S02]  /*6b60*/  FMNMX.FTZ R0, R80, R5, !PT ;  /* 0x0000000550007209 */ /* 0x000fe40007810000 */
[C---:B------:R-:W-:Y:S02]  /*6b70*/  ISETP.LT.OR P6, PT, R10.reuse, 0x49, P6 ;  /* 0x000000490a00780c */ /* 0x040fe400037c1670 */
[C---:B------:R-:W-:Y:S02]  /*6b80*/  ISETP.LT.OR P2, PT, R10.reuse, 0x4a, P2 ;  /* 0x0000004a0a00780c */ /* 0x040fe40001741670 */
[C---:B------:R-:W-:Y:S02]  /*6b90*/  ISETP.LT.OR P3, PT, R10.reuse, 0x51, P3 ;  /* 0x000000510a00780c */ /* 0x040fe40001f61670 */
[C---:B------:R-:W-:Y:S02]  /*6ba0*/  ISETP.LT.OR P4, PT, R10.reuse, 0x52, P4 ;  /* 0x000000520a00780c */ /* 0x040fe40002781670 */
[----:B------:R-:W-:-:S02]  /*6bb0*/  ISETP.LT.OR P5, PT, R10, 0x59, P5 ;  /* 0x000000590a00780c */ /* 0x000fc40002fa1670 */
[----:B------:R-:W-:Y:S02]  /*6bc0*/  FMNMX.FTZ R5, R81, R0, !PT ;  /* 0x0000000051057209 */ /* 0x000fe40007810000 */
[----:B------:R-:W-:Y:S02]  /*6bd0*/  LOP3.LUT R16, R16, 0xffffff7f, RZ, 0xc0, !PT ;  /* 0xffffff7f10107812 */ /* 0x000fe400078ec0ff */
[----:B------:R-:W-:Y:S02]  /*6be0*/  FSEL R62, R62, -INF , !P6 ;  /* 0xff8000003e3e7808 */ /* 0x000fe40007000000 */
[----:B------:R-:W-:Y:S02]  /*6bf0*/  FSEL R63, R63, -INF , !P2 ;  /* 0xff8000003f3f7808 */ /* 0x000fe40005000000 */
[----:B------:R-:W-:Y:S02]  /*6c00*/  FSEL R66, R66, -INF , !P3 ;  /* 0xff80000042427808 */ /* 0x000fe40005800000 */
[----:B------:R-:W-:-:S02]  /*6c10*/  FSEL R67, R67, -INF , !P4 ;  /* 0xff80000043437808 */ /* 0x000fc40006000000 */
[----:B------:R-:W-:Y:S02]  /*6c20*/  FSEL R70, R70, -INF , !P5 ;  /* 0xff80000046467808 */ /* 0x000fe40006800000 */
[----:B------:R-:W-:Y:S02]  /*6c30*/  FMNMX.FTZ R0, R84, R5, !PT ;  /* 0x0000000554007209 */ /* 0x000fe40007810000 */
[C---:B------:R-:W-:Y:S02]  /*6c40*/  ISETP.GT.AND P2, PT, R11.reuse, 0x60, P1 ;  /* 0x000000600b00780c */ /* 0x040fe40000f44270 */
[C---:B------:R-:W-:Y:S02]  /*6c50*/  ISETP.GT.AND P3, PT, R11.reuse, 0x61, P1 ;  /* 0x000000610b00780c */ /* 0x040fe40000f64270 */
[C---:B------:R-:W-:Y:S02]  /*6c60*/  ISETP.GT.AND P4, PT, R11.reuse, 0x68, P1 ;  /* 0x000000680b00780c */ /* 0x040fe40000f84270 */
[----:B------:R-:W-:-:S02]  /*6c70*/  ISETP.GT.AND P5, PT, R11, 0x69, P1 ;  /* 0x000000690b00780c */ /* 0x000fc40000fa4270 */
[C---:B------:R-:W-:Y:S02]  /*6c80*/  ISETP.GT.AND P6, PT, R11.reuse, 0x70, P1 ;  /* 0x000000700b00780c */ /* 0x040fe40000fc4270 */
[----:B------:R-:W-:Y:S02]  /*6c90*/  ISETP.GT.AND P1, PT, R11, 0x79, P1 ;  /* 0x000000790b00780c */ /* 0x000fe40000f24270 */
[----:B------:R-:W-:Y:S02]  /*6ca0*/  @P0 LOP3.LUT R16, R16, 0x80, RZ, 0xfc, !PT ;  /* 0x0000008010100812 */ /* 0x000fe400078efcff */
[----:B------:R-:W-:Y:S02]  /*6cb0*/  FMNMX.FTZ R0, R85, R0, !PT ;  /* 0x0000000055007209 */ /* 0x000fe40007810000 */
[C---:B------:R-:W-:Y:S02]  /*6cc0*/  LOP3.LUT P0, RZ, R16.reuse, 0x40000000, RZ, 0xc0, !PT ;  /* 0x4000000010ff7812 */ /* 0x040fe4000780c0ff */
[----:B------:R-:W-:Y:S01]  /*6cd0*/  LOP3.LUT R16, R16, 0xffffffdf, RZ, 0xc0, !PT ;  /* 0xffffffdf10107812 */ /* 0x000fe200078ec0ff */
[----:B------:R-:W0:Y:S01]  /*6ce0*/  SHFL.BFLY PT, R4, R0, 0x2, 0x1f ;  /* 0x0c401f0000047f89 */ /* 0x000e2200000e0000 */
[----:B------:R-:W-:-:S02]  /*6cf0*/  ISETP.LT.OR P0, PT, R10, 0x5a, P0 ;  /* 0x0000005a0a00780c */ /* 0x000fc40000701670 */
[----:B------:R-:W-:Y:S02]  /*6d00*/  ISETP.LT.OR P6, PT, R10, 0x71, P6 ;  /* 0x000000710a00780c */ /* 0x000fe400037c1670 */
[----:B------:R-:W-:-:S04]  /*6d10*/  @P1 LOP3.LUT R16, R16, 0x20, RZ, 0xfc, !PT ;  /* 0x0000002010101812 */ /* 0x000fc800078efcff */
[C---:B------:R-:W-:Y:S02]  /*6d20*/  LOP3.LUT P1, RZ, R16.reuse, 0x2, RZ, 0xc0, !PT ;  /* 0x0000000210ff7812 */ /* 0x040fe4000782c0ff */
[----:B------:R-:W-:Y:S02]  /*6d30*/  LOP3.LUT R16, R16, 0xfffffeff, RZ, 0xc0, !PT ;  /* 0xfffffeff10107812 */ /* 0x000fe400078ec0ff */
[----:B------:R-:W-:Y:S02]  /*6d40*/  ISETP.LT.OR P1, PT, R10, 0x72, P1 ;  /* 0x000000720a00780c */ /* 0x000fe40000f21670 */
[----:B------:R-:W-:Y:S02]  /*6d50*/  @P0 LOP3.LUT R16, R16, 0x100, RZ, 0xfc, !PT ;  /* 0x0000010010100812 */ /* 0x000fe400078efcff */
[----:B------:R-:W-:Y:S02]  /*6d60*/  ISETP.LT.OR P0, PT, R10, 0x61, P2 ;  /* 0x000000610a00780c */ /* 0x000fe40001701670 */
[----:B------:R-:W-:-:S02]  /*6d70*/  LOP3.LUT P2, RZ, R16, 0x8, RZ, 0xc0, !PT ;  /* 0x0000000810ff7812 */ /* 0x000fc4000784c0ff */
[----:B------:R-:W-:Y:S02]  /*6d80*/  LOP3.LUT R16, R16, 0xffffffbf, RZ, 0xc0, !PT ;  /* 0xffffffbf10107812 */ /* 0x000fe400078ec0ff */
[----:B------:R-:W-:Y:S02]  /*6d90*/  ISETP.LT.OR P2, PT, R10, 0x79, P2 ;  /* 0x000000790a00780c */ /* 0x000fe40001741670 */
[----:B0-----:R-:W-:Y:S02]  /*6da0*/  FMNMX.FTZ R0, R0, R4, !PT ;  /* 0x0000000400007209 */ /* 0x001fe40007810000 */
[----:B------:R-:W-:Y:S02]  /*6db0*/  FSEL R83, R83, -INF , !P1 ;  /* 0xff80000053537808 */ /* 0x000fe40004800000 */
[----:B------:R-:W-:Y:S01]  /*6dc0*/  FSEL R86, R86, -INF , !P2 ;  /* 0xff80000056567808 */ /* 0x000fe20005000000 */
[----:B------:R-:W0:Y:S01]  /*6dd0*/  SHFL.BFLY PT, R4, R0, 0x1, 0x1f ;  /* 0x0c201f0000047f89 */ /* 0x000e2200000e0000 */
[----:B------:R-:W-:-:S02]  /*6de0*/  @P0 LOP3.LUT R16, R16, 0x40, RZ, 0xfc, !PT ;  /* 0x0000004010100812 */ /* 0x000fc400078efcff */
[----:B------:R-:W-:Y:S02]  /*6df0*/  ISETP.LT.OR P0, PT, R10, 0x62, P3 ;  /* 0x000000620a00780c */ /* 0x000fe40001f01670 */
[C---:B------:R-:W-:Y:S02]  /*6e00*/  LOP3.LUT P3, RZ, R16.reuse, 0x80, RZ, 0xc0, !PT ;  /* 0x0000008010ff7812 */ /* 0x040fe4000786c0ff */
[----:B------:R-:W-:Y:S02]  /*6e10*/  LOP3.LUT R16, R16, 0xffffffef, RZ, 0xc0, !PT ;  /* 0xffffffef10107812 */ /* 0x000fe400078ec0ff */
[----:B------:R-:W-:-:S04]  /*6e20*/  ISETP.LT.OR P3, PT, R10, 0x1, P3 ;  /* 0x000000010a00780c */ /* 0x000fc80001f61670 */
[----:B------:R-:W-:-:S03]  /*6e30*/  FSEL R26, R26, -INF , !P3 ;  /* 0xff8000001a1a7808 */ /* 0x000fc60005800000 */
[----:B------:R-:W-:Y:S02]  /*6e40*/  @P0 LOP3.LUT R16, R16, 0x10, RZ, 0xfc, !PT ;  /* 0x0000001010100812 */ /* 0x000fe400078efcff */
[----:B------:R-:W-:Y:S02]  /*6e50*/  ISETP.LT.OR P0, PT, R10, 0x69, P4 ;  /* 0x000000690a00780c */ /* 0x000fe40002701670 */
[C---:B------:R-:W-:Y:S02]  /*6e60*/  LOP3.LUT P4, RZ, R16.reuse, 0x20, RZ, 0xc0, !PT ;  /* 0x0000002010ff7812 */ /* 0x040fe4000788c0ff */
[----:B------:R-:W-:Y:S02]  /*6e70*/  LOP3.LUT R16, R16, 0xfffffffb, RZ, 0xc0, !PT ;  /* 0xfffffffb10107812 */ /* 0x000fe400078ec0ff */
[----:B0-----:R-:W-:Y:S01]  /*6e80*/  FMNMX.FTZ R0, R0, R4, !PT ;  /* 0x0000000400007209 */ /* 0x001fe20007810000 */
[----:B------:R-:W-:Y:S01]  /*6e90*/  IMAD.U32 R4, RZ, RZ, UR41 ;  /* 0x00000029ff047e24 */ /* 0x000fe2000f8e00ff */
[----:B------:R-:W-:-:S03]  /*6ea0*/  ISETP.LT.OR P4, PT, R10, 0x7a, P4 ;  /* 0x0000007a0a00780c */ /* 0x000fc60002781670 */
[----:B------:R-:W-:Y:S01]  /*6eb0*/  FFMA.FTZ R4, R0, R4, -8 ;  /* 0xc100000000047423 */ /* 0x000fe20000010004 */
[----:B------:R-:W-:Y:S02]  /*6ec0*/  FSEL R87, R87, -INF , !P4 ;  /* 0xff80000057577808 */ /* 0x000fe40006000000 */
[----:B------:R-:W-:Y:S02]  /*6ed0*/  @P0 LOP3.LUT R16, R16, 0x4, RZ, 0xfc, !PT ;  /* 0x0000000410100812 */ /* 0x000fe400078efcff */
[----:B------:R-:W-:Y:S02]  /*6ee0*/  ISETP.LT.OR P0, PT, R10, 0x6a, P5 ;  /* 0x0000006a0a00780c */ /* 0x000fe40002f01670 */
[----:B------:R-:W-:Y:S02]  /*6ef0*/  FSETP.NEU.FTZ.AND P5, PT, R0, -INF , PT ;  /* 0xff8000000000780b */ /* 0x000fe40003fbd000 */
[----:B------:R-:W-:Y:S02]  /*6f00*/  LOP3.LUT R16, R16, 0xefffffff, RZ, 0xc0, !PT ;  /* 0xefffffff10107812 */ /* 0x000fe400078ec0ff */
[----:B------:R-:W-:-:S02]  /*6f10*/  FSEL R4, R4, RZ, P5 ;  /* 0x000000ff04047208 */ /* 0x000fc40002800000 */
[----:B------:R-:W-:-:S03]  /*6f20*/  FSEL R5, R0, RZ, P5 ;  /* 0x000000ff00057208 */ /* 0x000fc60002800000 */
        /* <DEDUP_REMOVED lines=33> */
[----:B------:R-:W-:-:S01]  /*7140*/  FADD.FTZ R5, -R5, R6 ;  /* 0x0000000605057221 */ /* 0x000fc20000010100 */
[----:B------:R-:W-:Y:S01]  /*7150*/  @P0 LOP3.LUT R16, R16, 0x10000000, RZ, 0xfc, !PT ;  /* 0x1000000010100812 */ /* 0x000fe200078efcff */
[----:B------:R-:W-:Y:S01]  /*7160*/  MUFU.EX2 R24, R24 ;  /* 0x0000001800187308 */ /* 0x000fe20000000800 */
[----:B------:R-:W-:Y:S01]  /*7170*/  FMNMX.FTZ R4, R27, R4, !PT ;  /* 0x000000041b047209 */ /* 0x000fe20007810000 */
[----:B------:R-:W-:Y:S01]  /*7180*/  FMUL.FTZ R5, R5, UR41 ;  /* 0x0000002905057c20 */ /* 0x000fe20008410000 */
[----:B------:R-:W-:-:S02]  /*7190*/  LOP3.LUT R16, R16, 0xdfffffff, RZ, 0xc0, !PT ;  /* 0xdfffffff10107812 */ /* 0x000fc400078ec0ff */
[----:B------:R-:W-:Y:S02]  /*71a0*/  FMNMX.FTZ R4, R30, R4, !PT ;  /* 0x000000041e047209 */ /* 0x000fe40007810000 */
[----:B------:R-:W-:Y:S01]  /*71b0*/  @P6 LOP3.LUT R16, R16, 0x20000000, RZ, 0xfc, !PT ;  /* 0x2000000010106812 */ /* 0x000fe200078efcff */
[----:B------:R-:W0:Y:S01]  /*71c0*/  MUFU.EX2 R5, R5 ;  /* 0x0000000500057308 */ /* 0x000e220000000800 */
[----:B------:R-:W-:Y:S02]  /*71d0*/  FMNMX.FTZ R4, R31, R4, !PT ;  /* 0x000000041f047209 */ /* 0x000fe40007810000 */
[----:B------:R-:W-:Y:S02]  /*71e0*/  LOP3.LUT P6, RZ, R16, 0x100, RZ, 0xc0, !PT ;  /* 0x0000010010ff7812 */ /* 0x000fe400078cc0ff */
[----:B------:R-:W-:Y:S02]  /*71f0*/  FMNMX.FTZ R4, R34, R4, !PT ;  /* 0x0000000422047209 */ /* 0x000fe40007810000 */
[----:B------:R-:W-:Y:S01]  /*7200*/  LOP3.LUT P0, RZ, R16, 0x40, RZ, 0xc0, !PT ;  /* 0x0000004010ff7812 */ /* 0x000fe2000780c0ff */
[----:B------:R-:W1:Y:S01]  /*7210*/  MUFU.EX2 R25, R25 ;  /* 0x0000001900197308 */ /* 0x000e620000000800 */
[----:B------:R-:W-:-:S02]  /*7220*/  FMNMX.FTZ R4, R35, R4, !PT ;  /* 0x0000000423047209 */ /* 0x000fc40007810000 */
[----:B------:R-:W-:Y:S02]  /*7230*/  FSEL R71, R71, -INF , !P6 ;  /* 0xff80000047477808 */ /* 0x000fe40007000000 */
[----:B------:R-:W-:Y:S02]  /*7240*/  FMNMX.FTZ R4, R38, R4, !PT ;  /* 0x0000000426047209 */ /* 0x000fe40007810000 */
[----:B------:R-:W-:Y:S01]  /*7250*/  LOP3.LUT P5, RZ, R16, 0x10, RZ, 0xc0, !PT ;  /* 0x0000001010ff7812 */ /* 0x000fe200078ac0ff */
[----:B------:R-:W-:Y:S01]  /*7260*/  MUFU.EX2 R28, R28 ;  /* 0x0000001c001c7308 */ /* 0x000fe20000000800 */
[----:B------:R-:W-:Y:S01]  /*7270*/  FMNMX.FTZ R4, R39, R4, !PT ;  /* 0x0000000427047209 */ /* 0x000fe20007810000 */
[----:B0-----:R-:W-:Y:S01]  /*7280*/  FFMA.FTZ R3, R5, R3, R24 ;  /* 0x0000000305037223 */ /* 0x001fe20000010018 */
[----:B------:R-:W-:Y:S02]  /*7290*/  FSEL R74, R74, -INF , !P0 ;  /* 0xff8000004a4a7808 */ /* 0x000fe40004000000 */
[----:B------:R-:W-:-:S02]  /*72a0*/  FMNMX.FTZ R4, R42, R4, !PT ;  /* 0x000000042a047209 */ /* 0x000fc40007810000 */
[----:B------:R-:W-:Y:S01]  /*72b0*/  FSEL R75, R75, -INF , !P5 ;  /* 0xff8000004b4b7808 */ /* 0x000fe20006800000 */
[----:B------:R-:W-:Y:S01]  /*72c0*/  MUFU.EX2 R29, R29 ;  /* 0x0000001d001d7308 */ /* 0x000fe20000000800 */
[----:B------:R-:W-:Y:S01]  /*72d0*/  FMNMX.FTZ R4, R43, R4, !PT ;  /* 0x000000042b047209 */ /* 0x000fe20007810000 */
[----:B-1----:R-:W-:Y:S01]  /*72e0*/  FADD.FTZ R3, R25, R3 ;  /* 0x0000000319037221 */ /* 0x002fe20000010000 */
[----:B------:R-:W-:Y:S02]  /*72f0*/  LOP3.LUT P5, RZ, R16, 0x4, RZ, 0xc0, !PT ;  /* 0x0000000410ff7812 */ /* 0x000fe400078ac0ff */
[----:B------:R-:W-:Y:S02]  /*7300*/  FMNMX.FTZ R4, R46, R4, !PT ;  /* 0x000000042e047209 */ /* 0x000fe40007810000 */
[----:B------:R-:W-:Y:S01]  /*7310*/  LOP3.LUT P0, RZ, R16, 0x10000000, RZ, 0xc0, !PT ;  /* 0x1000000010ff7812 */ /* 0x000fe2000780c0ff */
[----:B------:R-:W-:Y:S01]  /*7320*/  MUFU.EX2 R32, R32 ;  /* 0x0000002000207308 */ /* 0x000fe20000000800 */
[----:B------:R-:W-:-:S02]  /*7330*/  FMNMX.FTZ R4, R47, R4, !PT ;  /* 0x000000042f047209 */ /* 0x000fc40007810000 */
[----:B------:R-:W-:Y:S02]  /*7340*/  FSEL R78, R78, -INF , !P5 ;  /* 0xff8000004e4e7808 */ /* 0x000fe40006800000 */
[----:B------:R-:W-:Y:S02]  /*7350*/  FMNMX.FTZ R4, R50, R4, !PT ;  /* 0x0000000432047209 */ /* 0x000fe40007810000 */
[----:B------:R-:W-:Y:S01]  /*7360*/  LOP3.LUT P6, RZ, R16, 0x20000000, RZ, 0xc0, !PT ;  /* 0x2000000010ff7812 */ /* 0x000fe200078cc0ff */
[----:B------:R-:W-:Y:S01]  /*7370*/  MUFU.EX2 R33, R33 ;  /* 0x0000002100217308 */ /* 0x000fe20000000800 */
[----:B------:R-:W-:Y:S02]  /*7380*/  FMNMX.FTZ R4, R51, R4, !PT ;  /* 0x0000000433047209 */ /* 0x000fe40007810000 */
[----:B------:R-:W-:Y:S02]  /*7390*/  FSEL R79, R79, -INF , !P0 ;  /* 0xff8000004f4f7808 */ /* 0x000fe40004000000 */
[----:B------:R-:W-:-:S02]  /*73a0*/  FMNMX.FTZ R4, R54, R4, !PT ;  /* 0x0000000436047209 */ /* 0x000fc40007810000 */
[----:B------:R-:W-:Y:S01]  /*73b0*/  FSEL R82, R82, -INF , !P6 ;  /* 0xff80000052527808 */ /* 0x000fe20007000000 */
[----:B------:R-:W-:Y:S01]  /*73c0*/  MUFU.EX2 R36, R36 ;  /* 0x0000002400247308 */ /* 0x000fe20000000800 */
[----:B------:R-:W-:Y:S02]  /*73d0*/  FMNMX.FTZ R4, R55, R4, !PT ;  /* 0x0000000437047209 */ /* 0x000fe40007810000 */
[----:B------:R-:W-:Y:S02]  /*73e0*/  LOP3.LUT P0, RZ, R16, 0x8000000, RZ, 0xc0, !PT ;  /* 0x0800000010ff7812 */ /* 0x000fe4000780c0ff */
        /* <DEDUP_REMOVED lines=24> */
[----:B------:R-:W0:Y:S02]  /*7570*/  SHFL.BFLY PT, R6, R4, 0x2, 0x1f ;  /* 0x0c401f0004067f89 */ /* 0x000e2400000e0000 */
        /* <DEDUP_REMOVED lines=14> */
[----:B------:R-:W-:Y:S01]  /*7660*/  IMAD.U32 R7, RZ, RZ, UR41 ;  /* 0x00000029ff077e24 */ /* 0x000fe2000f8e00ff */
[----:B------:R-:W-:Y:S02]  /*7670*/  MUFU.EX2 R69, R69 ;  /* 0x0000004500457308 */ /* 0x000fe40000000800 */
[----:B------:R-:W-:Y:S01]  /*7680*/  FMUL.FTZ R6, R6, UR41 ;  /* 0x0000002906067c20 */ /* 0x000fe20008410000 */
[----:B------:R-:W-:-:S05]  /*7690*/  FFMA.FTZ R7, R4, R7, -8 ;  /* 0xc100000004077423 */ /* 0x000fca0000010007 */
        /* <DEDUP_REMOVED lines=44> */
[----:B------:R-:W-:-:S02]  /*7960*/  FFMA.FTZ R7, R87, UR41, -R7 ;  /* 0x0000002957077c23 */ /* 0x000fc40008010807 */
[----:B------:R-:W-:-:S02]  /*7970*/  FADD.FTZ R2, R33, R2 ;  /* 0x0000000221027221 */ /* 0x000fc40000010000 */
        /* <DEDUP_REMOVED lines=92> */
.L_x_12027:
        /* <DEDUP_REMOVED lines=90> */
.L_x_12009:
        /* <DEDUP_REMOVED lines=24> */
.L_x_12030:
[----:B------:R-:W-:Y:S02]  /*8660*/  ULDC UR15, c[0x0][0x9e4] ;  /* 0x00027900000f7ab9 */ /* 0x000fe40000000800 */
[----:B------:R-:W-:-:S11]  /*8670*/  UISETP.NE.AND UP0, UPT, UR15, 0x1, UPT ;  /* 0x000000010f00788c */ /* 0x000fd6000bf05270 */
[----:B------:R-:W-:Y:S02]  /*8680*/  @UP0 ULDC.64 UR6, c[0x0][0x9e8] ;  /* 0x00027a0000060ab9 */ /* 0x000fe40000000a00 */
[----:B------:R-:W-:-:S04]  /*8690*/  UIMAD.WIDE.U32 UR10, UR14, UR6, URZ ;  /* 0x000000060e0a72a5 */ /* 0x000fc8000f8e003f */
[----:B------:R-:W-:-:S12]  /*86a0*/  @UP0 USHF.R.U32.HI UR14, URZ, UR7, UR11 ;  /* 0x000000073f0e0299 */ /* 0x000fd8000801160b */
.L_x_12031:
[----:B------:R-:W-:-:S04]  /*86b0*/  UIMAD UR14, UR14, UR15, URZ ;  /* 0x0000000f0e0e72a4 */ /* 0x000fc8000f8e023f */
[----:B------:R-:W-:-:S04]  /*86c0*/  UISETP.LT.AND UP0, UPT, UR18, UR14, UPT ;  /* 0x0000000e1200728c */ /* 0x000fc8000bf01270 */
[----:B------:R-:W-:-:S12]  /*86d0*/  USEL UR18, UR18, UR14, !UP0 ;  /* 0x0000000e12127287 */ /* 0x000fd8000c000000 */
.L_x_12029:
        /* <DEDUP_REMOVED lines=12> */
.L_x_12043:
[----:B------:R-:W-:-:S04]  /*87a0*/  UIADD3 UR48, UR19, 0x1, URZ ;  /* 0x0000000113307890 */ /* 0x000fc8000fffe03f */
[----:B------:R-:W-:-:S04]  /*87b0*/  UISETP.NE.AND UP0, UPT, UR48, 0x2, UPT ;  /* 0x000000023000788c */ /* 0x000fc8000bf05270 */
[----:B------:R-:W-:Y:S02]  /*87c0*/  USEL UR49, URZ, 0x1, UP0 ;  /* 0x000000013f317887 */ /* 0x000fe40008000000 */
[----:B------:R-:W-:Y:S02]  /*87d0*/  USEL UR48, UR48, URZ, UP0 ;  /* 0x0000003f30307287 */ /* 0x000fe40008000000 */
[----:B------:R-:W-:Y:S01]  /*87e0*/  ULOP3.LUT UR49, UR18, UR49, URZ, 0x3c, !UPT ;  /* 0x0000003112317292 */ /* 0x000fe2000f8e3c3f */
[----:B------:R-:W-:Y:S11]  /*87f0*/  @!P0 BRA `(.L_x_12033) ;  /* 0x0000000000048947 */ /* 0x000ff60003800000 */
[----:B------:R-:W-:Y:S01]  /*8800*/  BPT.TRAP 0x1 ;  /* 0x000000040000795c */ /* 0x000fe20000300000 */
.L_x_12033:
[----:B------:R-:W-:Y:S01]  /*8810*/  ULEA UR6, UR48, UR46, 0x3 ;  /* 0x0000002e30067291 */ /* 0x000fe2000f8e183f */
[----:B------:R-:W-:-:S05]  /*8820*/  IMAD.U32 R0, RZ, RZ, UR49 ;  /* 0x00000031ff007e24 */ /* 0x000fca000f8e00ff */
[----:B------:R-:W-:-:S04]  /*8830*/  SHF.L.U32 R0, R0, 0x1f, RZ ;  /* 0x0000001f00007819 */ /* 0x000fc800000006ff */
[----:B------:R0:W1:Y:S01]  /*8840*/  SYNCS.PHASECHK.TRANS64.TRYWAIT P1, [UR6+0x19c30], R0 ;  /* 0x019c3000ff0075a7 */ /* 0x0000620008020146 */
[----:B------:R-:W-:Y:S05]  /*8850*/  @!P0 BRA `(.L_x_12034) ;  /* 0x0000000000048947 */ /* 0x000fea0003800000 */
[----:B------:R-:W-:Y:S01]  /*8860*/  BPT.TRAP 0x1 ;  /* 0x000000040000795c */ /* 0x000fe20000300000 */
.L_x_12034:
[----:B-1----:R-:W-:Y:S05]  /*8870*/  @P1 BRA `(.L_x_12035) ;  /* 0x0000000000081947 */ /* 0x002fea0003800000 */
[----:B------:R-:W1:Y:S02]  /*8880*/  SYNCS.PHASECHK.TRANS64.TRYWAIT P1, [UR6+0x19c30], R0 ;  /* 0x019c3000ff0075a7 */ /* 0x000e640008020146 */
[----:B-1----:R-:W-:Y:S05]  /*8890*/  @!P1 BRA `(.L_x_12036) ;  /* 0x000000f400709947 */ /* 0x002fea0003800000 */
.L_x_12035:
        /* <DEDUP_REMOVED lines=17> */
.L_x_12037:
[----:B------:R-:W-:Y:S01]  /*89b0*/  ULEA UR11, UR19, UR46, 0x3 ;  /* 0x0000002e130b7291 */ /* 0x000fe2000f8e183f */
[----:B01----:R-:W-:-:S05]  /*89c0*/  IMAD.U32 R0, RZ, RZ, UR18 ;  /* 0x00000012ff007e24 */ /* 0x003fca000f8e00ff */
[----:B------:R-:W-:-:S04]  /*89d0*/  SHF.L.U32 R0, R0, 0x1f, RZ ;  /* 0x0000001f00007819 */ /* 0x000fc800000006ff */
[----:B------:R0:W1:Y:S01]  /*89e0*/  SYNCS.PHASECHK.TRANS64.TRYWAIT P1, [UR11+0x19c50], R0 ;  /* 0x019c5000ff0075a7 */ /* 0x000062000802014b */
[----:B------:R-:W-:Y:S05]  /*89f0*/  @!P0 BRA `(.L_x_12038) ;  /* 0x0000000000048947 */ /* 0x000fea0003800000 */
[----:B------:R-:W-:Y:S01]  /*8a00*/  BPT.TRAP 0x1 ;  /* 0x000000040000795c */ /* 0x000fe20000300000 */
.L_x_12038:
[----:B-1----:R-:W-:Y:S05]  /*8a10*/  @P1 BRA `(.L_x_12039) ;  /* 0x0000000000081947 */ /* 0x002fea0003800000 */
[----:B------:R-:W1:Y:S02]  /*8a20*/  SYNCS.PHASECHK.TRANS64.TRYWAIT P1, [UR11+0x19c50], R0 ;  /* 0x019c5000ff0075a7 */ /* 0x000e64000802014b */
[----:B-1----:R-:W-:Y:S05]  /*8a30*/  @!P1 BRA `(.L_x_12040) ;  /* 0x000000f400209947 */ /* 0x002fea0003800000 */
.L_x_12039:
        /* <DEDUP_REMOVED lines=27> */
.L_x_12041:
[----:B01----:R-:W-:Y:S01]  /*8bf0*/  FMNMX.FTZ R0, R24, R5, !PT ;  /* 0x0000000518007209 */ /* 0x003fe20007810000 */
[----:B------:R-:W-:Y:S01]  /*8c00*/  IMAD.U32 R9, RZ, RZ, UR41 ;  /* 0x00000029ff097e24 */ /* 0x000fe2000f8e00ff */
[----:B------:R-:W-:Y:S02]  /*8c10*/  ULEA UR6, UR48, UR46, 0x3 ;  /* 0x0000002e30067291 */ /* 0x000fe4000f8e183f */
[----:B------:R-:W-:Y:S02]  /*8c20*/  FMNMX.FTZ R7, R25, R0, !PT ;  /* 0x0000000019077209 */ /* 0x000fe40007810000 */
[----:B------:R-:W-:Y:S02]  /*8c30*/  UIADD3 UR6, UR6, 0x19c40, URZ ;  /* 0x00019c4006067890 */ /* 0x000fe4000fffe03f */
[----:B------:R-:W-:Y:S02]  /*8c40*/  FMNMX.FTZ R0, R28, R7, !PT ;  /* 0x000000071c007209 */ /* 0x000fe40007810000 */
[----:B------:R-:W-:-:S02]  /*8c50*/  UPRMT UR6, UR45, 0x654, UR6 ;  /* 0x000006542d067896 */ /* 0x000fc40008000006 */
        /* <DEDUP_REMOVED lines=73> */
[----:B------:R-:W-:-:S04]  /*90f0*/  IMAD.U32 R7, RZ, RZ, UR41 ;  /* 0x00000029ff077e24 */ /* 0x000fc8000f8e00ff */
[----:B------:R-:W-:Y:S01]  /*9100*/  FFMA.FTZ R7, R0, R7, -8 ;  /* 0xc100000000077423 */ /* 0x000fe20000010007 */
[----:B------:R-:W-:-:S01]  /*9110*/  FADD.FTZ R6, -R4, R6 ;  /* 0x0000000604067221 */ /* 0x000fc20000010100 */
[----:B------:R-:W-:Y:S02]  /*9120*/  FFMA.FTZ R9, R4, R9, -8 ;  /* 0xc100000004097423 */ /* 0x000fe40000010009 */
[----:B------:R-:W-:-:S01]  /*9130*/  FFMA.FTZ R24, R24, UR41, -R7 ;  /* 0x0000002918187c23 */ /* 0x000fc20008010807 */
[----:B------:R-:W-:Y:S01]  /*9140*/  FMUL.FTZ R6, R6, UR41 ;  /* 0x0000002906067c20 */ /* 0x000fe20008410000 */
[----:B------:R-:W-:-:S01]  /*9150*/  FFMA.FTZ R26, R26, UR41, -R9 ;  /* 0x000000291a1a7c23 */ /* 0x000fc20008010809 */
[----:B------:R-:W-:Y:S01]  /*9160*/  FFMA.FTZ R25, R25, UR41, -R7 ;  /* 0x0000002919197c23 */ /* 0x000fe20008010807 */
[----:B------:R-:W-:-:S01]  /*9170*/  FFMA.FTZ R27, R27, UR41, -R9 ;  /* 0x000000291b1b7c23 */ /* 0x000fc20008010809 */
[----:B------:R-:W-:Y:S01]  /*9180*/  FFMA.FTZ R28, R28, UR41, -R7 ;  /* 0x000000291c1c7c23 */ /* 0x000fe20008010807 */
        /* <DEDUP_REMOVED lines=190> */
.L_x_12042:
        /* <DEDUP_REMOVED lines=88> */
[----:B------:R-:W-:Y:S01]  /*a2f0*/  F2FP.SATFINITE.E4M3.F32.PACK_AB_MERGE_C R139, R83, R82, R9 ;  /* 0x00000052538b723e */ /* 0x000fe20004807009 */
[----:B------:R-:W-:Y:S06]  /*a300*/  @P1 BRA `(.L_x_12043) ;  /* 0xffffffe400241947 */ /* 0x000fec000383ffff */
.L_x_12032:
        /* <DEDUP_REMOVED lines=9> */
.L_x_12063:
[----:B------:R-:W-:-:S04]  /*a3a0*/  UIADD3 UR48, UR18, 0x1, URZ ;  /* 0x0000000112307890 */ /* 0x000fc8000fffe03f */
[----:B------:R-:W-:-:S04]  /*a3b0*/  UISETP.NE.AND UP0, UPT, UR48, 0x2, UPT ;  /* 0x000000023000788c */ /* 0x000fc8000bf05270 */
[----:B------:R-:W-:Y:S02]  /*a3c0*/  USEL UR49, URZ, 0x1, UP0 ;  /* 0x000000013f317887 */ /* 0x000fe40008000000 */
[----:B------:R-:W-:Y:S02]  /*a3d0*/  USEL UR48, UR48, URZ, UP0 ;  /* 0x0000003f30307287 */ /* 0x000fe40008000000 */
[----:B------:R-:W-:Y:S01]  /*a3e0*/  ULOP3.LUT UR49, UR17, UR49, URZ, 0x3c, !UPT ;  /* 0x0000003111317292 */ /* 0x000fe2000f8e3c3f */
[----:B------:R-:W-:Y:S11]  /*a3f0*/  @!P0 BRA `(.L_x_12045) ;  /* 0x0000000000048947 */ /* 0x000ff60003800000 */
[----:B------:R-:W-:Y:S01]  /*a400*/  BPT.TRAP 0x1 ;  /* 0x000000040000795c */ /* 0x000fe20000300000 */
.L_x_12045:
[----:B------:R-:W-:Y:S01]  /*a410*/  ULEA UR6, UR48, UR46, 0x3 ;  /* 0x0000002e30067291 */ /* 0x000fe2000f8e183f */
[----:B------:R-:W-:-:S05]  /*a420*/  IMAD.U32 R0, RZ, RZ, UR49 ;  /* 0x00000031ff007e24 */ /* 0x000fca000f8e00ff */
[----:B------:R-:W-:-:S04]  /*a430*/  SHF.L.U32 R0, R0, 0x1f, RZ ;  /* 0x0000001f00007819 */ /* 0x000fc800000006ff */
[----:B------:R0:W1:Y:S01]  /*a440*/  SYNCS.PHASECHK.TRANS64.TRYWAIT P1, [UR6+0x19c30], R0 ;  /* 0x019c3000ff0075a7 */ /* 0x0000620008020146 */
[----:B------:R-:W-:Y:S05]  /*a450*/  @!P0 BRA `(.L_x_12046) ;  /* 0x0000000000048947 */ /* 0x000fea0003800000 */
[----:B------:R-:W-:Y:S01]  /*a460*/  BPT.TRAP 0x1 ;  /* 0x000000040000795c */ /* 0x000fe20000300000 */
.L_x_12046:
[----:B-1----:R-:W-:Y:S05]  /*a470*/  @P1 BRA `(.L_x_12047) ;  /* 0x0000000000081947 */ /* 0x002fea0003800000 */
[----:B------:R-:W1:Y:S02]  /*a480*/  SYNCS.PHASECHK.TRANS64.TRYWAIT P1, [UR6+0x19c30], R0 ;  /* 0x019c3000ff0075a7 */ /* 0x000e640008020146 */
[----:B-1----:R-:W-:Y:S05]  /*a490*/  @!P1 BRA `(.L_x_12048) ;  /* 0x000000d800a09947 */ /* 0x002fea0003800000 */
.L_x_12047:
        /* <DEDUP_REMOVED lines=17> */
.L_x_12049:
[----:B------:R-:W-:Y:S01]  /*a5b0*/  ULEA UR11, UR18, UR46, 0x3 ;  /* 0x0000002e120b7291 */ /* 0x000fe2000f8e183f */
[----:B01----:R-:W-:-:S05]  /*a5c0*/  IMAD.U32 R0, RZ, RZ, UR17 ;  /* 0x00000011ff007e24 */ /* 0x003fca000f8e00ff */
[----:B------:R-:W-:-:S04]  /*a5d0*/  SHF.L.U32 R0, R0, 0x1f, RZ ;  /* 0x0000001f00007819 */ /* 0x000fc800000006ff */
[----:B------:R0:W1:Y:S01]  /*a5e0*/  SYNCS.PHASECHK.TRANS64.TRYWAIT P1, [UR11+0x19c50], R0 ;  /* 0x019c5000ff0075a7 */ /* 0x000062000802014b */
[----:B------:R-:W-:Y:S05]  /*a5f0*/  @!P0 BRA `(.L_x_12050) ;  /* 0x0000000000048947 */ /* 0x000fea0003800000 */
[----:B------:R-:W-:Y:S01]  /*a600*/  BPT.TRAP 0x1 ;  /* 0x000000040000795c */ /* 0x000fe20000300000 */
.L_x_12050:
[----:B-1----:R-:W-:Y:S05]  /*a610*/  @P1 BRA `(.L_x_12051) ;  /* 0x0000000000081947 */ /* 0x002fea0003800000 */
[----:B------:R-:W1:Y:S02]  /*a620*/  SYNCS.PHASECHK.TRANS64.TRYWAIT P1, [UR11+0x19c50], R0 ;  /* 0x019c5000ff0075a7 */ /* 0x000e64000802014b */
[----:B-1----:R-:W-:Y:S05]  /*a630*/  @!P1 BRA `(.L_x_12052) ;  /* 0x000000d800509947 */ /* 0x002fea0003800000 */
.L_x_12051:
        /* <DEDUP_REMOVED lines=27> */
.L_x_12053:
[----:B------:R-:W-:Y:S01]  /*a7f0*/  UISETP.NE.AND UP1, UPT, UR54, URZ, UPT ;  /* 0x0000003f3600728c */ /* 0x000fe2000bf25270 */
[----:B01----:R-:W-:Y:S01]  /*a800*/  VIADD R0, R18, UR39 ;  /* 0x0000002712007c36 */ /* 0x003fe20008000000 */
[----:B------:R-:W-:Y:S01]  /*a810*/  UISETP.NE.AND UP0, UPT, UR53, URZ, UPT ;  /* 0x0000003f3500728c */ /* 0x000fe2000bf05270 */
[----:B------:R-:W-:Y:S02]  /*a820*/  IMAD.SHL.U32 R9, R8, 0x80, RZ ;  /* 0x0000008008097824 */ /* 0x000fe400078e00ff */
[----:B------:R-:W-:Y:S01]  /*a830*/  IMAD.U32 R11, RZ, RZ, UR47 ;  /* 0x0000002fff0b7e24 */ /* 0x000fe2000f8e00ff */
[----:B------:R-:W-:Y:S02]  /*a840*/  PLOP3.LUT P1, PT, PT, PT, UP1, 0x80, 0x0 ;  /* 0x000000000000781c */ /* 0x000fe40003f2f018 */
[----:B------:R-:W-:-:S03]  /*a850*/  PLOP3.LUT P2, PT, PT, PT, UP1, 0x80, 0x0 ;  /* 0x000000000000781c */ /* 0x000fc60003f4f018 */
[----:B------:R-:W-:-:S08]  /*a860*/  @UP1 ULDC UR6, c[0x0][0x44c] ;  /* 0x0001130000061ab9 */ /* 0x000fd00000000800 */
[----:B------:R-:W-:Y:S01]  /*a870*/  @P1 IMAD.HI.U32 R4, R0, UR6, RZ ;  /* 0x0000000600041c27 */ /* 0x000fe2000f8e00ff */
[----:B------:R-:W-:Y:S01]  /*a880*/  @UP1 ULDC UR6, c[0x0][0x450] ;  /* 0x0001140000061ab9 */ /* 0x000fe20000000800 */
[----:B------:R-:W-:-:S03]  /*a890*/  PLOP3.LUT P1, PT, PT, PT, UP0, 0x40, 0x0 ;  /* 0x000000000000781c */ /* 0x000fc60003f2e808 */
[----:B------:R-:W-:Y:S01]  /*a8a0*/  @P2 SHF.R.U32.HI R0, RZ, UR6, R4 ;  /* 0x00000006ff002c19 */ /* 0x000fe20008011604 */
[----:B------:R-:W-:Y:S01]  /*a8b0*/  ULEA UR6, UR48, UR46, 0x3 ;  /* 0x0000002e30067291 */ /* 0x000fe2000f8e183f */
[----:B------:R-:W-:-:S03]  /*a8c0*/  IADD3 R4, -R17, 0x1, -R9 ;  /* 0x0000000111047810 */ /* 0x000fc60007ffe909 */
[----:B------:R-:W-:Y:S01]  /*a8d0*/  UIADD3 UR6, UR6, 0x19c40, URZ ;  /* 0x00019c4006067890 */ /* 0x000fe2000fffe03f */
[----:B------:R-:W0:Y:S01]  /*a8e0*/  SHFL.IDX PT, R14, R0, RZ, 0x1c1f ;  /* 0x001c1fff000e7589 */ /* 0x000e2200000e0000 */
[----:B------:R-:W-:Y:S02]  /*a8f0*/  IADD3 R11, -R11, UR40, R4 ;  /* 0x000000280b0b7c10 */ /* 0x000fe4000fffe104 */
[----:B------:R-:W-:-:S03]  /*a900*/  UPRMT UR6, UR45, 0x654, UR6 ;  /* 0x000006542d067896 */ /* 0x000fc60008000006 */
[----:B------:R-:W-:-:S06]  /*a910*/  VIADD R10, R11, UR21 ;  /* 0x000000150b0a7c36 */ /* 0x000fcc0008000000 */
        /* <DEDUP_REMOVED lines=19> */
.L_x_12056:
[----:B------:R-:W-:-:S05]  /*aa50*/  IMAD.U32 R15, RZ, RZ, UR19 ;  /* 0x00000013ff0f7e24 */ /* 0x000fca000f8e00ff */
[----:B------:R-:W-:-:S13]  /*aa60*/  ISETP.NE.AND P1, PT, R15, 0x1, PT ;  /* 0x000000010f00780c */ /* 0x000fda0003f25270 */
[----:B------:R-:W0:Y:S02]  /*aa70*/  @P1 LDC.64 R4, c[0x0][0x9e8] ;  /* 0x00027a00ff041b82 */ /* 0x000e240000000a00 */
[----:B0-----:R-:W-:-:S05]  /*aa80*/  @P1 IMAD.HI.U32 R4, R14, R4, RZ ;  /* 0x000000040e041227 */ /* 0x001fca00078e00ff */
[----:B------:R-:W-:-:S07]  /*aa90*/  @P1 SHF.R.U32.HI R14, RZ, R5, R4 ;  /* 0x00000005ff0e1219 */ /* 0x000fce0000011604 */
.L_x_12057:
[----:B------:R-:W-:Y:S05]  /*aaa0*/  BSYNC B0 ;  /* 0x0000000000007941 */ /* 0x000fea0003800000 */
.L_x_12055:
[----:B------:R-:W-:-:S04]  /*aab0*/  IMAD R14, R14, R15, -R9 ;  /* 0x0000000f0e0e7224 */ /* 0x000fc800078e0a09 */
[----:B------:R-:W-:-:S05]  /*aac0*/  IMAD.IADD R14, R14, 0x1, -R17 ;  /* 0x000000010e0e7824 */ /* 0x000fca00078e0a11 */
[----:B------:R-:W-:Y:S02]  /*aad0*/  VIMNMX R13, R13, R14, !PT ;  /* 0x0000000e0d0d7248 */ /* 0x000fe40007fe0100 */
[----:B------:R-:W-:-:S07]  /*aae0*/  VIADDMNMX R12, R14, R15, R12, PT ;  /* 0x0000000f0e0c7246 */ /* 0x000fce000380010c */
.L_x_12054:
        /* <DEDUP_REMOVED lines=116> */
.L_x_12060:
[----:B------:R-:W-:-:S05]  /*b230*/  IMAD.U32 R12, RZ, RZ, UR19 ;  /* 0x00000013ff0c7e24 */ /* 0x000fca000f8e00ff */
[----:B------:R-:W-:-:S13]  /*b240*/  ISETP.NE.AND P2, PT, R12, 0x1, PT ;  /* 0x000000010c00780c */ /* 0x000fda0003f45270 */
[----:B------:R-:W0:Y:S02]  /*b250*/  @P2 LDC.64 R4, c[0x0][0x9e8] ;  /* 0x00027a00ff042b82 */ /* 0x000e240000000a00 */
[----:B0-----:R-:W-:-:S05]  /*b260*/  @P2 IMAD.HI.U32 R4, R0, R4, RZ ;  /* 0x0000000400042227 */ /* 0x001fca00078e00ff */
[----:B------:R-:W-:-:S07]  /*b270*/  @P2 SHF.R.U32.HI R0, RZ, R5, R4 ;  /* 0x00000005ff002219 */ /* 0x000fce0000011604 */
.L_x_12061:
[----:B------:R-:W-:Y:S05]  /*b280*/  BSYNC B0 ;  /* 0x0000000000007941 */ /* 0x000fea0003800000 */
.L_x_12059:
[----:B------:R-:W-:-:S04]  /*b290*/  IMAD R0, R0, R12, -R9 ;  /* 0x0000000c00007224 */ /* 0x000fc800078e0a09 */
[----:B------:R-:W-:-:S05]  /*b2a0*/  IMAD.IADD R0, R0, 0x1, -R17 ;  /* 0x0000000100007824 */ /* 0x000fca00078e0a11 */
[----:B------:R-:W-:Y:S02]  /*b2b0*/  VIMNMX R11, R11, R0, !PT ;  /* 0x000000000b0b7248 */ /* 0x000fe40007fe0100 */
[----:B------:R-:W-:-:S07]  /*b2c0*/  VIADDMNMX R10, R0, R12, R10, PT ;  /* 0x0000000c000a7246 */ /* 0x000fce000380010a */
.L_x_12058:
        /* <DEDUP_REMOVED lines=414> */
.L_x_12062:
        /* <DEDUP_REMOVED lines=90> */
.L_x_12044:
[----:B------:R-:W-:Y:S06]  /*d250*/  BAR.ARV 0x8, 0x200 ;  /* 0x0208000000007b1d */ /* 0x000fec0000002000 */
[----:B------:R-:W-:Y:S05]  /*d260*/  @!P0 BRA `(.L_x_12064) ;  /* 0x0000000000048947 */ /* 0x000fea0003800000 */
[----:B------:R-:W-:Y:S01]  /*d270*/  BPT.TRAP 0x1 ;  /* 0x000000040000795c */ /* 0x000fe20000300000 */
.L_x_12064:
[----:B------:R-:W-:Y:S01]  /*d280*/  ULEA UR14, UR48, UR46, 0x3 ;  /* 0x0000002e300e7291 */ /* 0x000fe2000f8e183f */
[----:B------:R-:W-:-:S05]  /*d290*/  IMAD.U32 R5, RZ, RZ, UR49 ;  /* 0x00000031ff057e24 */ /* 0x000fca000f8e00ff */
[----:B------:R-:W-:-:S04]  /*d2a0*/  SHF.L.U32 R5, R5, 0x1f, RZ ;  /* 0x0000001f05057819 */ /* 0x000fc800000006ff */
[----:B------:R0:W1:Y:S01]  /*d2b0*/  SYNCS.PHASECHK.TRANS64.TRYWAIT P1, [UR14+0x19c50], R5 ;  /* 0x019c5005ff0075a7 */ /* 0x000062000802014e */
[----:B------:R-:W-:Y:S05]  /*d2c0*/  @!P0 BRA `(.L_x_12065) ;  /* 0x0000000000048947 */ /* 0x000fea0003800000 */
[----:B------:R-:W-:Y:S01]  /*d2d0*/  BPT.TRAP 0x1 ;  /* 0x000000040000795c */ /* 0x000fe20000300000 */
.L_x_12065:
[----:B-1----:R-:W-:Y:S05]  /*d2e0*/  @P1 BRA `(.L_x_12066) ;  /* 0x0000000000081947 */ /* 0x002fea0003800000 */
[----:B------:R-:W1:Y:S02]  /*d2f0*/  SYNCS.PHASECHK.TRANS64.TRYWAIT P1, [UR14+0x19c50], R5 ;  /* 0x019c5005ff0075a7 */ /* 0x000e64000802014e */
[----:B-1----:R-:W-:Y:S05]  /*d300*/  @!P1 BRA `(.L_x_12067) ;  /* 0x000000ac00349947 */ /* 0x002fea0003800000 */
.L_x_12066:
[----:B------:R-:W-:Y:S01]  /*d310*/  ULDC.64 UR4, c[0x0][0x9a0] ;  /* 0x0002680000047ab9 */ /* 0x000fe20000000a00 */
[----:B------:R-:W-:Y:S01]  /*d320*/  UIADD3 UR46, UR46, 0x3000, URZ ;  /* 0x000030002e2e7890 */ /* 0x000fe2000fffe03f */
[----:B------:R-:W-:Y:S01]  /*d330*/  WARPGROUP.ARRIVE ;  /* 0x00000000000079c5 */ /* 0x000fe20000000000 */
[----:B------:R-:W-:Y:S01]  /*d340*/  UISETP.NE.U32.AND UP0, UPT, UR4, URZ, UPT ;  /* 0x0000003f0400728c */ /* 0x000fe2000bf05070 */
[----:B01----:R-:W-:Y:S01]  /*d350*/  IMAD.MOV.U32 R5, RZ, RZ, 0x3f800000 ;  /* 0x3f800000ff057424 */ /* 0x003fe200078e00ff */
[----:B------:R-:W-:Y:S02]  /*d360*/  USHF.R.U32.HI UR46, URZ, 0x4, UR46 ;  /* 0x000000043f2e7899 */ /* 0x000fe4000801162e */
[----:B------:R-:W-:Y:S02]  /*d370*/  UISETP.NE.AND.EX UP0, UPT, UR5, URZ, UPT, UP0 ;  /* 0x0000003f0500728c */ /* 0x000fe4000bf05300 */
[----:B------:R-:W-:Y:S01]  /*d380*/  ULOP3.LUT UR46, UR46, 0x3fff, URZ, 0xc0, !UPT ;  /* 0x00003fff2e2e7892 */ /* 0x000fe2000f8ec03f */
[----:B------:R-:W-:-:S03]  /*d390*/  UMOV UR7, 0x40000040 ;  /* 0x4000004000077882 */ /* 0x000fc60000000000 */
[----:B------:R-:W-:Y:S01]  /*d3a0*/  ULOP3.LUT UR46, UR46, 0x10000, URZ, 0xfc, !UPT ;  /* 0x000100002e2e7892 */ /* 0x000fe2000f8efc3f */
[----:B------:R-:W-:-:S04]  /*d3b0*/  PLOP3.LUT P1, PT, PT, PT, UP0, 0x80, 0x0 ;  /* 0x000000000000781c */ /* 0x000fc80003f2f008 */
[----:B------:R-:W-:Y:S01]  /*d3c0*/  @UP0 USHF.R.S32.HI UR6, URZ, 0x1f, UR52 ;  /* 0x0000001f3f060899 */ /* 0x000fe20008011434 */
[----:B------:R-:W-:Y:S01]  /*d3d0*/  @UP0 ULDC.64 UR10, c[0x0][0x9c8] ;  /* 0x00027200000a0ab9 */ /* 0x000fe20000000a00 */
[----:B------:R-:W-:Y:S02]  /*d3e0*/  @UP0 ULDC.64 UR12, c[0x0][0x9d0] ;  /* 0x00027400000c0ab9 */ /* 0x000fe40000000a00 */
[----:B------:R-:W-:Y:S02]  /*d3f0*/  @UP0 UIMAD UR6, UR6, UR10, URZ ;  /* 0x0000000a060602a4 */ /* 0x000fe4000f8e023f */
[----:B------:R-:W-:Y:S02]  /*d400*/  @UP0 UIMAD.WIDE.U32 UR8, UR52, UR10, URZ ;  /* 0x0000000a340802a5 */ /* 0x000fe4000f8e003f */
[----:B------:R-:W-:Y:S02]  /*d410*/  @UP0 UIMAD UR6, UR52, UR11, UR6 ;  /* 0x0000000b340602a4 */ /* 0x000fe4000f8e0206 */
[----:B------:R-:W-:-:S02]  /*d420*/  UIMAD UR10, UR48, 0x300, UR46 ;  /* 0x00000300300a78a4 */ /* 0x000fc4000f8e022e */
[----:B------:R-:W-:-:S04]  /*d430*/  @UP0 UIADD3 UR9, UR9, UR6, URZ ;  /* 0x0000000609090290 */ /* 0x000fc8000fffe03f */
[----:B------:R-:W-:Y:S01]  /*d440*/  @UP0 UIMAD.WIDE.U32 UR8, UR37, UR12, UR8 ;  /* 0x0000000c250802a5 */ /* 0x000fe2000f8e0008 */
[----:B------:R-:W-:Y:S02]  /*d450*/  UMOV UR6, UR10 ;  /* 0x0000000a00067c82 */ /* 0x000fe40008000000 */
[----:B------:R-:W-:Y:S01]  /*d460*/  QGMMA.64x96x32.F32.E4M3.E4M3 R88, R148, gdesc[UR4], R88, gsb0 ;  /* 0x0160000494587df3 */ /* 0x000fe20008000858 */
        /* <DEDUP_REMOVED lines=16> */
[----:B------:R-:W-:Y:S01]  /*d570*/  UMOV UR11, 0x40000040 ;  /* 0x40000040000b7882 */ /* 0x000fe20000000000 */
[----:B------:R-:W-:Y:S02]  /*d580*/  WARPGROUP.DEPBAR.LE gsb0, 0x0 ;  /* 0x00008000000079c5 */ /* 0x000fe40000010000 */
[----:B------:R-:W-:-:S06]  /*d590*/  WARPGROUP.ARRIVE ;  /* 0x00000000000079c5 */ /* 0x000fcc0000000000 */
[----:B------:R-:W-:Y:S01]  /*d5a0*/  QGMMA.64x96x32.F32.E4M3.E4M3 R88, R140, gdesc[UR4], R88, gsb0 ;  /* 0x016000048c587df3 */ /* 0x000fe20008000858 */
[----:B-1----:R-:W-:-:S01]  /*d5b0*/  FADD.FTZ R8, R8, R3 ;  /* 0x0000000308087221 */ /* 0x002fc20000010000 */
[----:B---3--:R-:W-:-:S04]  /*d5c0*/  FADD.FTZ R9, R9, R2 ;  /* 0x0000000209097221 */ /* 0x008fc80000010000 */
[----:B0-----:R-:W0:Y:S04]  /*d5d0*/  SHFL.BFLY PT, R7, R8, 0x1, 0x1f ;  /* 0x0c201f0008077f89 */ /* 0x001e2800000e0000 */
[----:B------:R-:W1:Y:S01]  /*d5e0*/  SHFL.BFLY PT, R6, R9, 0x1, 0x1f ;  /* 0x0c201f0009067f89 */ /* 0x000e6200000e0000 */
[----:B0-----:R-:W-:-:S01]  /*d5f0*/  FADD.FTZ R7, R8, R7 ;  /* 0x0000000708077221 */ /* 0x001fc20000010000 */
        /* <DEDUP_REMOVED lines=8> */
[----:B------:R-:W-:Y:S02]  /*d680*/  WARPGROUP.DEPBAR.LE gsb0, 0x0 ;  /* 0x00008000000079c5 */ /* 0x000fe40000010000 */
[----:B------:R-:W-:-:S06]  /*d690*/  WARPGROUP.ARRIVE ;  /* 0x00000000000079c5 */ /* 0x000fcc0000000000 */
[----:B------:R-:W-:Y:S01]  /*d6a0*/  QGMMA.64x96x32.F32.E4M3.E4M3 R88, R136, gdesc[UR8], R88, gsb0 ;  /* 0x0160000888587df3 */ /* 0x000fe20008000858 */
[----:B------:R-:W-:Y:S01]  /*d6b0*/  FSETP.NE.FTZ.AND P1, PT, R11, RZ, PT ;  /* 0x000000ff0b00720b */ /* 0x000fe20003f35000 */
[----:B------:R-:W-:Y:S01]  /*d6c0*/  IMAD.MOV.U32 R10, RZ, RZ, RZ ;  /* 0x000000ffff0a7224 */ /* 0x000fe200078e00ff */
        /* <DEDUP_REMOVED lines=18> */
.L_x_12068:
        /* <DEDUP_REMOVED lines=58> */
.L_x_11990:
        /* <DEDUP_REMOVED lines=23> */
[----:B------:R-:W-:-:S03]  /*dd00*/  LOP3.LUT P0, R6, R31, 0x3, RZ, 0xc0, !PT ;  /* 0x000000031f067812 */ /* 0x000fc6000780c0ff */
[----:B------:R-:W3:Y:S01]  /*dd10*/  LDL R4, [R1+0x24] ;  /* 0x0000240001047983 */ /* 0x000ee20000100800 */
[----:B------:R-:W-:Y:S01]  /*dd20*/  ISETP.EQ.OR P0, PT, R6, 0x3, !P0 ;  /* 0x000000030600780c */ /* 0x000fe20004702670 */
[----:B------:R-:W-:Y:S01]  /*dd30*/  UIMAD.WIDE UR8, UR38, 0x4, UR8 ;  /* 0x00000004260878a5 */ /* 0x000fe2000f8e0208 */
[----:B0-----:R-:W0:Y:S02]  /*dd40*/  S2R R5, SR_SWINHI ;  /* 0x0000000000057919 */ /* 0x001e240000002f00 */
        /* <DEDUP_REMOVED lines=16> */
[----:B------:R-:W-:Y:S02]  /*de50*/  MOV R20, R0 ;  /* 0x0000000000147202 */ /* 0x000fe40000000f00 */
[----:B0-----:R-:W-:Y:S02]  /*de60*/  MOV R21, R5 ;  /* 0x0000000500157202 */ /* 0x001fe40000000f00 */
        /* <DEDUP_REMOVED lines=32> */
[----:B--2---:R-:W-:Y:S04]  /*e070*/  SHFL.IDX PT, R50, R47, R14, 0x1c1f ;  /* 0x001c1f0e2f327589 */ /* 0x004fe800000e0000 */
[----:B------:R-:W-:Y:S04]  /*e080*/  SHFL.IDX PT, R63, R63, R14, 0x1c1f ;  /* 0x001c1f0e3f3f7589 */ /* 0x000fe800000e0000 */
[----:B------:R-:W-:Y:S01]  /*e090*/  SHFL.IDX PT, R65, R65, R14, 0x1c1f ;  /* 0x001c1f0e41417589 */ /* 0x000fe200000e0000 */
[----:B---3--:R-:W-:-:S03]  /*e0a0*/  IMAD.WIDE R10, R4, 0x2, R20 ;  /* 0x00000002040a7825 */ /* 0x008fc600078e0214 */
[----:B------:R-:W-:Y:S01]  /*e0b0*/  SHFL.IDX PT, R56, R67, R14, 0x1c1f ;  /* 0x001c1f0e43387589 */ /* 0x000fe200000e0000 */
[----:B------:R-:W-:-:S03]  /*e0c0*/  IADD3 R77, P5, R10, 0x20, RZ ;  /* 0x000000200a4d7810 */ /* 0x000fc60007fbe0ff */
[----:B------:R-:W-:Y:S01]  /*e0d0*/  SHFL.IDX PT, R43, R43, R14, 0x1c1f ;  /* 0x001c1f0e2b2b7589 */ /* 0x000fe200000e0000 */
[C---:B------:R-:W-:Y:S02]  /*e0e0*/  IADD3 R91, P4, R10.reuse, 0x3000, RZ ;  /* 0x000030000a5b7810 */ /* 0x040fe40007f9e0ff */
[----:B------:R-:W-:Y:S01]  /*e0f0*/  LOP3.LUT R4, R77, 0x180, RZ, 0xc0, !PT ;  /* 0x000001804d047812 */ /* 0x000fe200078ec0ff */
[--C-:B------:R-:W-:Y:S01]  /*e100*/  IMAD.X R13, RZ, RZ, R11.reuse, P5 ;  /* 0x000000ffff0d7224 */ /* 0x100fe200028e060b */
[----:B------:R-:W-:Y:S01]  /*e110*/  IADD3 R93, P3, R10, 0x3020, RZ ;  /* 0x000030200a5d7810 */ /* 0x000fe20007f7e0ff */
[--C-:B------:R-:W-:Y:S01]  /*e120*/  IMAD.X R9, RZ, RZ, R11.reuse, P4 ;  /* 0x000000ffff097224 */ /* 0x100fe200020e060b */
[----:B------:R-:W-:Y:S01]  /*e130*/  SHF.R.U64 R4, R4, 0x3, RZ ;  /* 0x0000000304047819 */ /* 0x000fe200000012ff */
[----:B------:R-:W-:Y:S01]  /*e140*/  SHFL.IDX PT, R58, R51, R14, 0x1c1f ;  /* 0x001c1f0e333a7589 */ /* 0x000fe200000e0000 */
[C---:B------:R-:W-:Y:S01]  /*e150*/  IADD3 R95, P2, R10.reuse, 0x6000, RZ ;  /* 0x000060000a5f7810 */ /* 0x040fe20007f5e0ff */
[--C-:B------:R-:W-:Y:S01]  /*e160*/  IMAD.X R7, RZ, RZ, R11.reuse, P3 ;  /* 0x000000ffff077224 */ /* 0x100fe200018e060b */
[----:B------:R-:W-:Y:S01]  /*e170*/  IADD3 R97, P1, R10, 0x6020, RZ ;  /* 0x000060200a617810 */ /* 0x000fe20007f3e0ff */
[----:B------:R-:W-:Y:S01]  /*e180*/  SHFL.IDX PT, R66, R55, R14, 0x1c1f ;  /* 0x001c1f0e37427589 */ /* 0x000fe200000e0000 */
[----:B------:R-:W-:Y:S01]  /*e190*/  LOP3.LUT R12, R4, R77, RZ, 0x3c, !PT ;  /* 0x0000004d040c7212 */ /* 0x000fe200078e3cff */
[----:B------:R-:W-:Y:S01]  /*e1a0*/  IMAD.X R79, RZ, RZ, R11, P2 ;  /* 0x000000ffff4f7224 */ /* 0x000fe200010e060b */
[----:B------:R-:W-:Y:S01]  /*e1b0*/  LOP3.LUT R5, R10, 0x180, RZ, 0xc0, !PT ;  /* 0x000001800a057812 */ /* 0x000fe200078ec0ff */
[----:B------:R-:W-:Y:S01]  /*e1c0*/  SHFL.IDX PT, R74, R59, R14, 0x1c1f ;  /* 0x001c1f0e3b4a7589 */ /* 0x000fe200000e0000 */
[----:B------:R-:W-:-:S02]  /*e1d0*/  LOP3.LUT R4, R91, 0x180, RZ, 0xc0, !PT ;  /* 0x000001805b047812 */ /* 0x000fc400078ec0ff */
[----:B------:R-:W-:Y:S01]  /*e1e0*/  LOP3.LUT R6, R93, 0x180, RZ, 0xc0, !PT ;  /* 0x000001805d067812 */ /* 0x000fe200078ec0ff */
[----:B------:R-:W-:Y:S01]  /*e1f0*/  SHFL.IDX PT, R69, R69, R14, 0x1c1f ;  /* 0x001c1f0e45457589 */ /* 0x000fe200000e0000 */
[----:B------:R-:W-:Y:S02]  /*e200*/  LOP3.LUT R44, R95, 0x180, RZ, 0xc0, !PT ;  /* 0x000001805f2c7812 */ /* 0x000fe400078ec0ff */
[----:B------:R-:W-:Y:S01]  /*e210*/  LOP3.LUT R46, R97, 0x180, RZ, 0xc0, !PT ;  /* 0x00000180612e7812 */ /* 0x000fe200078ec0ff */
[----:B------:R-:W-:Y:S01]  /*e220*/  SHFL.IDX PT, R71, R71, R14, 0x1c1f ;  /* 0x001c1f0e47477589 */ /* 0x000fe200000e0000 */
[----:B------:R-:W-:Y:S02]  /*e230*/  SHF.R.U64 R5, R5, 0x3, RZ ;  /* 0x0000000305057819 */ /* 0x000fe400000012ff */
[----:B------:R-:W-:Y:S01]  /*e240*/  SHF.R.U64 R4, R4, 0x3, RZ ;  /* 0x0000000304047819 */ /* 0x000fe200000012ff */
[----:B------:R-:W-:Y:S01]  /*e250*/  SHFL.IDX PT, R62, R75, R14, 0x1c1f ;  /* 0x001c1f0e4b3e7589 */ /* 0x000fe200000e0000 */
[----:B------:R-:W-:-:S02]  /*e260*/  SHF.R.U64 R6, R6, 0x3, RZ ;  /* 0x0000000306067819 */ /* 0x000fc400000012ff */
[----:B------:R-:W-:Y:S01]  /*e270*/  SHF.R.U64 R44, R44, 0x3, RZ ;  /* 0x000000032c2c7819 */ /* 0x000fe200000012ff */
[----:B------:R-:W-:Y:S01]  /*e280*/  SHFL.IDX PT, R70, R83, R14, 0x1c1f ;  /* 0x001c1f0e53467589 */ /* 0x000fe200000e0000 */
[----:B------:R-:W-:Y:S02]  /*e290*/  SHF.R.U64 R46, R46, 0x3, RZ ;  /* 0x000000032e2e7819 */ /* 0x000fe400000012ff */
[----:B------:R-:W-:Y:S02]  /*e2a0*/  MOV R80, R12 ;  /* 0x0000000c00507202 */ /* 0x000fe40000000f00 */
[----:B------:R0:W-:Y:S01]  /*e2b0*/  SHFL.IDX PT, R12, R45, R14, 0x1c1f ;  /* 0x001c1f0e2d0c7589 */ /* 0x0001e200000e0000 */
[----:B------:R-:W-:Y:S01]  /*e2c0*/  LOP3.LUT R10, R5, R10, RZ, 0x3c, !PT ;  /* 0x0000000a050a7212 */ /* 0x000fe200078e3cff */
[----:B------:R-:W-:Y:S01]  /*e2d0*/  IMAD.X R5, RZ, RZ, R11, P1 ;  /* 0x000000ffff057224 */ /* 0x000fe200008e060b */
[----:B------:R-:W-:Y:S01]  /*e2e0*/  LOP3.LUT R8, R4, R91, RZ, 0x3c, !PT ;  /* 0x0000005b04087212 */ /* 0x000fe200078e3cff */
[----:B------:R-:W-:Y:S01]  /*e2f0*/  SHFL.IDX PT, R13, R73, R14, 0x1c1f ;  /* 0x001c1f0e490d7589 */ /* 0x000fe200000e0000 */
[----:B------:R-:W-:-:S02]  /*e300*/  LOP3.LUT R6, R6, R93, RZ, 0x3c, !PT ;  /* 0x0000005d06067212 */ /* 0x000fc400078e3cff */
[----:B------:R-:W-:Y:S02]  /*e310*/  LOP3.LUT R78, R44, R95, RZ, 0x3c, !PT ;  /* 0x0000005f2c4e7212 */ /* 0x000fe400078e3cff */
[----:B------:R-:W-:Y:S01]  /*e320*/  LOP3.LUT R4, R46, R97, RZ, 0x3c, !PT ;  /* 0x000000612e047212 */ /* 0x000fe200078e3cff */
[----:B------:R-:W-:Y:S01]  /*e330*/  SHFL.IDX PT, R44, R33, R14, 0x1c1f ;  /* 0x001c1f0e212c7589 */ /* 0x000fe200000e0000 */
[----:B0-----:R-:W-:Y:S02]  /*e340*/  LOP3.LUT R45, R14, 0x2, RZ, 0x3c, !PT ;  /* 0x000000020e2d7812 */ /* 0x001fe400078e3cff */
[----:B------:R-:W-:Y:S01]  /*e350*/  MOV R10, R10 ;  /* 0x0000000a000a7202 */ /* 0x000fe20000000f00 */
[----:B------:R-:W-:Y:S01]  /*e360*/  SHFL.IDX PT, R46, R31, R14, 0x1c1f ;  /* 0x001c1f0e1f2e7589 */ /* 0x000fe200000e0000 */
[----:B------:R-:W-:Y:S02]  /*e370*/  MOV R77, R8 ;  /* 0x00000008004d7202 */ /* 0x000fe40000000f00 */
[----:B------:R-:W-:Y:S01]  /*e380*/  MOV R78, R78 ;  /* 0x0000004e004e7202 */ /* 0x000fe20000000f00 */
[----:B------:R-:W-:Y:S01]  /*e390*/  SHFL.IDX PT, R54, R37, R45, 0x1c1f ;  /* 0x001c1f2d25367589 */ /* 0x000fe200000e0000 */
[----:B------:R-:W-:-:S02]  /*e3a0*/  MOV R76, R6 ;  /* 0x00000006004c7202 */ /* 0x000fc40000000f00 */
[----:B------:R-:W-:Y:S01]  /*e3b0*/  MOV R79, R4 ;  /* 0x00000004004f7202 */ /* 0x000fe20000000f00 */
[----:B------:R0:W-:Y:S04]  /*e3c0*/  SHFL.IDX PT, R11, R81, R14, 0x1c1f ;  /* 0x001c1f0e510b7589 */ /* 0x0001e800000e0000 */
[----:B------:R-:W1:Y:S04]  /*e3d0*/  SHFL.IDX PT, R47, R24, R45, 0x1c1f ;  /* 0x001c1f2d182f7589 */ /* 0x000e6800000e0000 */
[----:B------:R-:W-:Y:S01]  /*e3e0*/  SHFL.IDX PT, R15, R15, R45, 0x1c1f ;  /* 0x001c1f2d0f0f7589 */ /* 0x000fe200000e0000 */
[----:B0-----:R-:W-:-:S03]  /*e3f0*/  IMAD.U32 R81, RZ, RZ, UR9 ;  /* 0x00000009ff517e24 */ /* 0x001fc6000f8e00ff */
[----:B------:R-:W0:Y:S04]  /*e400*/  SHFL.IDX PT, R52, R39, R45, 0x1c1f ;  /* 0x001c1f2d27347589 */ /* 0x000e2800000e0000 */
[----:B------:R-:W-:Y:S04]  /*e410*/  SHFL.IDX PT, R64, R42, R45, 0x1c1f ;  /* 0x001c1f2d2a407589 */ /* 0x000fe800000e0000 */
[----:B------:R-:W-:Y:S04]  /*e420*/  SHFL.IDX PT, R9, R49, R14, 0x1c1f ;  /* 0x001c1f0e31097589 */ /* 0x000fe800000e0000 */
[----:B------:R-:W2:Y:S04]  /*e430*/  SHFL.IDX PT, R48, R25, R45, 0x1c1f ;  /* 0x001c1f2d19307589 */ /* 0x000ea800000e0000 */
[----:B------:R3:W-:Y:S01]  /*e440*/  SHFL.IDX PT, R67, R32, R45, 0x1c1f ;  /* 0x001c1f2d20437589 */ /* 0x0007e200000e0000 */
[----:B-1----:R-:W-:-:S03]  /*e450*/  SEL R33, R44, R47, P0 ;  /* 0x0000002f2c217207 */ /* 0x002fc60000000000 */
[----:B------:R-:W-:Y:S04]  /*e460*/  SHFL.IDX PT, R6, R53, R14, 0x1c1f ;  /* 0x001c1f0e35067589 */ /* 0x000fe800000e0000 */
[----:B------:R-:W-:Y:S01]  /*e470*/  SHFL.IDX PT, R5, R57, R14, 0x1c1f ;  /* 0x001c1f0e39057589 */ /* 0x000fe200000e0000 */
[----:B0-----:R-:W-:Y:S02]  /*e480*/  SEL R37, R65, R52, P0 ;  /* 0x0000003441257207 */ /* 0x001fe40000000000 */
[----:B---3--:R-:W-:Y:S01]  /*e490*/  SEL R32, R46, R15, P0 ;  /* 0x0000000f2e207207 */ /* 0x008fe20000000000 */
[----:B------:R0:W-:Y:S01]  /*e4a0*/  SHFL.IDX PT, R4, R61, R14, 0x1c1f ;  /* 0x001c1f0e3d047589 */ /* 0x0001e200000e0000 */
[----:B------:R-:W-:-:S03]  /*e4b0*/  SEL R39, R52, R65, P0 ;  /* 0x0000004134277207 */ /* 0x000fc60000000000 */
[----:B------:R-:W-:Y:S04]  /*e4c0*/  SHFL.IDX PT, R8, R87, R14, 0x1c1f ;  /* 0x001c1f0e57087589 */ /* 0x000fe800000e0000 */
[----:B------:R-:W-:Y:S01]  /*e4d0*/  SHFL.IDX PT, R31, R89, R14, 0x1c1f ;  /* 0x001c1f0e591f7589 */ /* 0x000fe200000e0000 */
[----:B--2---:R-:W-:Y:S02]  /*e4e0*/  SEL R42, R48, R43, P0 ;  /* 0x0000002b302a7207 */ /* 0x004fe40000000000 */
[----:B0-----:R-:W-:Y:S01]  /*e4f0*/  SEL R61, R11, R64, P0 ;  /* 0x000000400b3d7207 */ /* 0x001fe20000000000 */
[----:B------:R-:W-:Y:S04]  /*e500*/  SHFL.IDX PT, R7, R85, R14, 0x1c1f ;  /* 0x001c1f0e55077589 */ /* 0x000fe800000e0000 */
[----:B------:R-:W-:Y:S04]  /*e510*/  SHFL.IDX PT, R49, R26, R45, 0x1c1f ;  /* 0x001c1f2d1a317589 */ /* 0x000fe800000e0000 */
[----:B------:R0:W1:Y:S04]  /*e520*/  SHFL.IDX PT, R51, R35, R45, 0x1c1f ;  /* 0x001c1f2d23337589 */ /* 0x00006800000e0000 */
[----:B------:R2:W3:Y:S04]  /*e530*/  SHFL.IDX PT, R24, R36, R45, 0x1c1f ;  /* 0x001c1f2d24187589 */ /* 0x0004e800000e0000 */
[----:B------:R-:W-:Y:S01]  /*e540*/  SHFL.IDX PT, R57, R29, R45, 0x1c1f ;  /* 0x001c1f2d1d397589 */ /* 0x000fe200000e0000 */
[----:B0-----:R-:W-:-:S03]  /*e550*/  SEL R35, R47, R44, P0 ;  /* 0x0000002c2f237207 */ /* 0x001fc60000000000 */
[----:B------:R0:W-:Y:S01]  /*e560*/  SHFL.IDX PT, R14, R34, R45, 0x1c1f ;  /* 0x001c1f2d220e7589 */ /* 0x0001e200000e0000 */
[----:B--2---:R-:W-:-:S03]  /*e570*/  SEL R36, R63, R54, P0 ;  /* 0x000000363f247207 */ /* 0x004fc60000000000 */
[----:B------:R2:W-:Y:S04]  /*e580*/  SHFL.IDX PT, R26, R40, R45, 0x1c1f ;  /* 0x001c1f2d281a7589 */ /* 0x0005e800000e0000 */
[----:B------:R4:W3:Y:S01]  /*e590*/  SHFL.IDX PT, R60, R38, R45, 0x1c1f ;  /* 0x001c1f2d263c7589 */ /* 0x0008e200000e0000 */
[----:B0-----:R-:W-:-:S03]  /*e5a0*/  SEL R34, R15, R46, P0 ;  /* 0x0000002e0f227207 */ /* 0x001fc60000000000 */
[----:B------:R-:W0:Y:S01]  /*e5b0*/  SHFL.IDX PT, R68, R68, R45, 0x1c1f ;  /* 0x001c1f2d44447589 */ /* 0x000e2200000e0000 */
[----:B-1----:R-:W-:Y:S02]  /*e5c0*/  SEL R44, R56, R51, P0 ;  /* 0x00000033382c7207 */ /* 0x002fe40000000000 */
[----:B--2---:R-:W-:Y:S01]  /*e5d0*/  SEL R40, R43, R48, P0 ;  /* 0x000000302b287207 */ /* 0x004fe20000000000 */
[----:B------:R-:W1:Y:S01]  /*e5e0*/  SHFL.IDX PT, R27, R27, R45, 0x1c1f ;  /* 0x001c1f2d1b1b7589 */ /* 0x000e6200000e0000 */
[----:B------:R-:W-:Y:S02]  /*e5f0*/  SEL R43, R49, R12, P0 ;  /* 0x0000000c312b7207 */ /* 0x000fe40000000000 */
[----:B----4-:R-:W-:Y:S01]  /*e600*/  SEL R38, R54, R63, P0 ;  /* 0x0000003f36267207 */ /* 0x010fe20000000000 */
[----:B------:R2:W4:Y:S01]  /*e610*/  SHFL.IDX PT, R25, R41, R45, 0x1c1f ;  /* 0x001c1f2d29197589 */ /* 0x00052200000e0000 */
[----:B------:R-:W-:Y:S02]  /*e620*/  SEL R63, R64, R11, P0 ;  /* 0x0000000b403f7207 */ /* 0x000fe40000000000 */
[----:B------:R-:W-:Y:S01]  /*e630*/  SEL R64, R66, R67, P0 ;  /* 0x0000004342407207 */ /* 0x000fe20000000000 */
[----:B------:R-:W4:Y:S01]  /*e640*/  SHFL.IDX PT, R28, R28, R45, 0x1c1f ;  /* 0x001c1f2d1c1c7589 */ /* 0x000f2200000e0000 */
[----:B------:R-:W-:-:S02]  /*e650*/  SEL R46, R51, R56, P0 ;  /* 0x00000038332e7207 */ /* 0x000fc40000000000 */
[----:B---3--:R-:W-:Y:S01]  /*e660*/  SEL R47, R24, R69, P0 ;  /* 0x00000045182f7207 */ /* 0x008fe20000000000 */
[----:B------:R-:W3:Y:S01]  /*e670*/  SHFL.IDX PT, R59, R30, R45, 0x1c1f ;  /* 0x001c1f2d1e3b7589 */ /* 0x000ee200000e0000 */
[----:B------:R-:W-:Y:S02]  /*e680*/  SEL R66, R67, R66, P0 ;  /* 0x0000004243427207 */ /* 0x000fe40000000000 */
[----:B--2---:R-:W-:Y:S01]  /*e690*/  SEL R41, R12, R49, P0 ;  /* 0x000000310c297207 */ /* 0x004fe20000000000 */
        /* <DEDUP_REMOVED lines=11> */
[----:B0-----:R-:W-:Y:S01]  /*e750*/  SEL R29, R31, R68, P0 ;  /* 0x000000441f1d7207 */ /* 0x001fe20000000000 */
[----:B------:R0:W2:Y:S01]  /*e760*/  SHFL.IDX PT, R130, R130, R45, 0x1c1f ;  /* 0x001c1f2d82827589 */ /* 0x0000a200000e0000 */
[----:B-1----:R-:W-:-:S02]  /*e770*/  SEL R48, R50, R27, P0 ;  /* 0x0000001b32307207 */ /* 0x002fc40000000000 */
[----:B------:R-:W-:Y:S02]  /*e780*/  SEL R58, R57, R58, P0 ;  /* 0x0000003a393a7207 */ /* 0x000fe40000000000 */
[----:B----4-:R-:W-:Y:S02]  /*e790*/  SEL R60, R62, R25, P0 ;  /* 0x000000193e3c7207 */ /* 0x010fe40000000000 */
[----:B------:R-:W-:Y:S02]  /*e7a0*/  F2FP.BF16.F32.PACK_AB R12, R33, R32 ;  /* 0x00000020210c723e */ /* 0x000fe400000010ff */
[----:B------:R-:W-:Y:S02]  /*e7b0*/  F2FP.BF16.F32.PACK_AB R13, R37, R36 ;  /* 0x00000024250d723e */ /* 0x000fe400000010ff */
[----:B0-----:R-:W-:Y:S02]  /*e7c0*/  SEL R45, R69, R24, P0 ;  /* 0x00000018452d7207 */ /* 0x001fe40000000000 */
[----:B------:R-:W-:-:S02]  /*e7d0*/  F2FP.BF16.F32.PACK_AB R14, R35, R34 ;  /* 0x00000022230e723e */ /* 0x000fc400000010ff */
[----:B------:R-:W-:Y:S02]  /*e7e0*/  F2FP.BF16.F32.PACK_AB R15, R39, R38 ;  /* 0x00000026270f723e */ /* 0x000fe400000010ff */
[----:B------:R-:W-:Y:S02]  /*e7f0*/  SEL R31, R68, R31, P0 ;  /* 0x0000001f441f7207 */ /* 0x000fe40000000000 */
[----:B------:R-:W-:Y:S01]  /*e800*/  SEL R50, R27, R50, P0 ;  /* 0x000000321b327207 */ /* 0x000fe20000000000 */
[----:B------:R-:W-:Y:S01]  /*e810*/  STSM.16.M88.4 [R10], R12 ;  /* 0x0000000c0a007844 */ /* 0x000fe20000000200 */
[----:B------:R-:W-:Y:S02]  /*e820*/  SEL R49, R9, R28, P0 ;  /* 0x0000001c09317207 */ /* 0x000fe40000000000 */
[----:B------:R-:W-:Y:S02]  /*e830*/  SEL R51, R28, R9, P0 ;  /* 0x000000091c337207 */ /* 0x000fe40000000000 */
[----:B---3--:R-:W-:-:S02]  /*e840*/  SEL R57, R6, R59, P0 ;  /* 0x0000003b06397207 */ /* 0x008fc40000000000 */
[----:B------:R-:W-:Y:S02]  /*e850*/  SEL R62, R25, R62, P0 ;  /* 0x0000003e193e7207 */ /* 0x000fe40000000000 */
[----:B------:R-:W-:Y:S02]  /*e860*/  SEL R59, R59, R6, P0 ;  /* 0x000000063b3b7207 */ /* 0x000fe40000000000 */
[----:B--2---:R-:W-:Y:S02]  /*e870*/  SEL R68, R70, R73, P0 ;  /* 0x0000004946447207 */ /* 0x004fe40000000000 */
[----:B------:R-:W-:Y:S02]  /*e880*/  SEL R72, R74, R75, P0 ;  /* 0x0000004b4a487207 */ /* 0x000fe40000000000 */
[----:B------:R-:W-:Y:S02]  /*e890*/  F2FP.BF16.F32.PACK_AB R24, R41, R40 ;  /* 0x000000282918723e */ /* 0x000fe400000010ff */
        /* <DEDUP_REMOVED lines=12> */
[----:B------:R-:W-:Y:S02]  /*e960*/  F2FP.BF16.F32.PACK_AB R4, R49, R48 ;  /* 0x000000303104723e */ /* 0x000fe400000010ff */
[----:B------:R-:W-:Y:S01]  /*e970*/  F2FP.BF16.F32.PACK_AB R5, R53, R52 ;  /* 0x000000343505723e */ /* 0x000fe200000010ff */
[----:B0-----:R-:W-:Y:S01]  /*e980*/  IMAD.U32 R80, RZ, RZ, UR8 ;  /* 0x00000008ff507e24 */ /* 0x001fe2000f8e00ff */
[----:B------:R-:W-:Y:S01]  /*e990*/  F2FP.BF16.F32.PACK_AB R6, R51, R50 ;  /* 0x000000323306723e */ /* 0x000fe200000010ff */
[----:B------:R-:W-:Y:S01]  /*e9a0*/  ULDC.64 UR8, c[0x0][0xc08] ;  /* 0x0003020000087ab9 */ /* 0x000fe20000000a00 */
[----:B------:R-:W-:-:S02]  /*e9b0*/  F2FP.BF16.F32.PACK_AB R7, R55, R54 ;  /* 0x000000363707723e */ /* 0x000fc400000010ff */
[----:B------:R-:W-:Y:S02]  /*e9c0*/  F2FP.BF16.F32.PACK_AB R8, R57, R56 ;  /* 0x000000383908723e */ /* 0x000fe400000010ff */
        /* <DEDUP_REMOVED lines=12> */
[----:B------:R-:W-:Y:S01]  /*ea90*/  F2FP.BF16.F32.PACK_AB R26, R75, R74 ;  /* 0x0000004a4b1a723e */ /* 0x000fe200000010ff */
[----:B0-----:R-:W0:Y:S01]  /*eaa0*/  LDC R77, c[0x0][0xbe8] ;  /* 0x0002fa00ff4d7b82 */ /* 0x001e220000000800 */
[----:B------:R-:W-:Y:S02]  /*eab0*/  F2FP.BF16.F32.PACK_AB R27, R31, R30 ;  /* 0x0000001e1f1b723e */ /* 0x000fe400000010ff */
[----:B------:R-:W-:-:S03]  /*eac0*/  ISETP.NE.U32.AND P0, PT, RZ, UR10, PT ;  /* 0x0000000aff007c0c */ /* 0x000fc6000bf05070 */
[----:B------:R3:W-:Y:S01]  /*ead0*/  STSM.16.M88.4 [R79], R24 ;  /* 0x000000184f007844 */ /* 0x0007e20000000200 */
[----:B------:R-:W-:Y:S01]  /*eae0*/  ISETP.NE.AND.EX P0, PT, RZ, UR11, PT, P0 ;  /* 0x0000000bff007c0c */ /* 0x000fe2000bf05300 */
[----:B------:R-:W-:-:S12]  /*eaf0*/  BAR.SYNC.DEFER_BLOCKING 0x1, 0x180 ;  /* 0x0046000000007b1d */ /* 0x000fd80000010000 */
[----:B------:R-:W4:Y:S01]  /*eb00*/  @P0 LDG.E R82, desc[UR56][R80.64] ;  /* 0x0000003850520981 */ /* 0x000f22000c1e1900 */
[----:B0-----:R-:W-:Y:S01]  /*eb10*/  ISETP.NE.AND P1, PT, R77, 0x1, PT ;  /* 0x000000014d00780c */ /* 0x001fe20003f25270 */
[----:B------:R-:W-:Y:S02]  /*eb20*/  UISETP.NE.U32.AND UP0, UPT, UR8, URZ, UPT ;  /* 0x0000003f0800728c */ /* 0x000fe4000bf05070 */
[----:B------:R-:W-:Y:S02]  /*eb30*/  UISETP.GT.AND UP1, UPT, UR43, 0x1, UPT ;  /* 0x000000012b00788c */ /* 0x000fe4000bf24270 */
[----:B------:R-:W-:Y:S01]  /*eb40*/  UISETP.NE.AND.EX UP0, UPT, UR9, URZ, UPT, UP0 ;  /* 0x0000003f0900728c */ /* 0x000fe2000bf05300 */
[----:B------:R-:W-:Y:S01]  /*eb50*/  UMOV UR18, 0x9b8 ;  /* 0x000009b800127882 */ /* 0x000fe20000000000 */
[----:B------:R-:W-:-:S06]  /*eb60*/  ULDC UR4, c[0x0][0xa88] ;  /* 0x0002a20000047ab9 */ /* 0x000fcc0000000800 */
[----:B------:R-:W0:Y:S01]  /*eb70*/  @P1 LDC R6, c[0x0][0xbec] ;  /* 0x0002fb00ff061b82 */ /* 0x000e220000000800 */
[----:B------:R-:W-:Y:S01]  /*eb80*/  USEL UR18, UR18, 0x978, UP1 ;  /* 0x0000097812127887 */ /* 0x000fe20008800000 */
[----:B------:R-:W-:Y:S01]  /*eb90*/  PLOP3.LUT P4, PT, PT, PT, UP0, 0x80, 0x0 ;  /* 0x000000000000781c */ /* 0x000fe20003f8f008 */
[----:B------:R-:W-:Y:S01]  /*eba0*/  @UP0 ULDC.64 UR8, c[0x0][0xc08] ;  /* 0x0003020000080ab9 */ /* 0x000fe20000000a00 */
[----:B-1----:R-:W-:Y:S01]  /*ebb0*/  IMAD.U32 R76, RZ, RZ, UR4 ;  /* 0x00000004ff4c7e24 */ /* 0x002fe2000f8e00ff */
[----:B------:R-:W-:-:S03]  /*ebc0*/  @UP0 UIMAD.WIDE UR8, UR38, 0x4, UR8 ;  /* 0x00000004260808a5 */ /* 0x000fc6000f8e0208 */
[----:B------:R-:W1:Y:S01]  /*ebd0*/  @P1 LDC R9, c[0x0][0xbf0] ;  /* 0x0002fc00ff091b82 */ /* 0x000e620000000800 */
[----:B------:R-:W-:Y:S02]  /*ebe0*/  UISETP.NE.U32.AND UP0, UPT, UR10, URZ, UPT ;  /* 0x0000003f0a00728c */ /* 0x000fe4000bf05070 */
[----:B------:R-:W-:Y:S01]  /*ebf0*/  IMAD.U32 R4, RZ, RZ, UR8 ;  /* 0x00000008ff047e24 */ /* 0x000fe2000f8e00ff */
[----:B------:R-:W-:Y:S01]  /*ec00*/  USEL UR16, UR42, URZ, UP1 ;  /* 0x0000003f2a107287 */ /* 0x000fe20008800000 */
[----:B------:R-:W-:Y:S01]  /*ec10*/  IMAD.U32 R5, RZ, RZ, UR9 ;  /* 0x00000009ff057e24 */ /* 0x000fe2000f8e00ff */
[----:B------:R-:W-:Y:S01]  /*ec20*/  UISETP.NE.AND.EX UP0, UPT, UR11, URZ, UPT, UP0 ;  /* 0x0000003f0b00728c */ /* 0x000fe2000bf05300 */
[----:B------:R-:W-:Y:S01]  /*ec30*/  ULDC.64 UR12, c[0x0][UR18+0x218] ;  /* 0x00008600120c7abb */ /* 0x000fe20008000a00 */
[----:B------:R-:W-:Y:S01]  /*ec40*/  UMOV UR4, URZ ;  /* 0x0000003f00047c82 */ /* 0x000fe20008000000 */
[----:B------:R-:W-:Y:S01]  /*ec50*/  UIMAD.WIDE.U32 UR8, UR12, UR37, URZ ;  /* 0x000000250c0872a5 */ /* 0x000fe2000f8e003f */
[----:B--2---:R-:W-:Y:S01]  /*ec60*/  VIADD R13, R18, UR39 ;  /* 0x00000027120d7c36 */ /* 0x004fe20008000000 */
[----:B------:R-:W-:Y:S01]  /*ec70*/  ULDC.64 UR14, c[0x0][UR18+0x228] ;  /* 0x00008a00120e7abb */ /* 0x000fe20008000a00 */
[----:B------:R-:W-:Y:S01]  /*ec80*/  UIMAD UR12, UR13, UR37, URZ ;  /* 0x000000250d0c72a4 */ /* 0x000fe2000f8e023f */
[----:B------:R0:W5:Y:S01]  /*ec90*/  @P4 LDG.E R76, desc[UR56][R4.64] ;  /* 0x00000038044c4981 */ /* 0x000162000c1e1900 */
[----:B------:R-:W-:Y:S01]  /*eca0*/  USHF.R.S32.HI UR17, URZ, 0x1f, UR38 ;  /* 0x0000001f3f117899 */ /* 0x000fe20008011426 */
[----:B------:R-:W-:Y:S01]  /*ecb0*/  IMAD.MOV.U32 R7, RZ, RZ, R13 ;  /* 0x000000ffff077224 */ /* 0x000fe200078e000d */
[----:B------:R-:W-:-:S02]  /*ecc0*/  USEL UR7, UR38, URZ, !UP0 ;  /* 0x0000003f26077287 */ /* 0x000fc4000c000000 */
[----:B------:R-:W-:Y:S01]  /*ecd0*/  UIMAD.WIDE.U32 UR20, UR14, UR16, URZ ;  /* 0x000000100e1472a5 */ /* 0x000fe2000f8e003f */
[----:B------:R-:W-:Y:S01]  /*ece0*/  ULDC.64 UR10, c[0x0][UR18+0x220] ;  /* 0x00008800120a7abb */ /* 0x000fe20008000a00 */
[----:B------:R-:W-:Y:S02]  /*ecf0*/  UIMAD UR14, UR15, UR16, URZ ;  /* 0x000000100f0e72a4 */ /* 0x000fe4000f8e023f */
[----:B------:R-:W-:Y:S01]  /*ed00*/  UIADD3 UR15, UR9, UR12, URZ ;  /* 0x0000000c090f7290 */ /* 0x000fe2000fffe03f */
[----:B0-----:R-:W-:Y:S01]  /*ed10*/  @P1 IMAD.HI.U32 R4, R13, R6, RZ ;  /* 0x000000060d041227 */ /* 0x001fe200078e00ff */
[----:B------:R-:W-:Y:S02]  /*ed20*/  USEL UR17, UR17, URZ, !UP0 ;  /* 0x0000003f11117287 */ /* 0x000fe4000c000000 */
[----:B------:R-:W-:Y:S01]  /*ed30*/  UIMAD UR9, UR11, UR7, URZ ;  /* 0x000000070b0972a4 */ /* 0x000fe2000f8e023f */
[----:B------:R-:W-:Y:S01]  /*ed40*/  IMAD.U32 R5, RZ, RZ, UR21 ;  /* 0x00000015ff057e24 */ /* 0x000fe2000f8e00ff */
[----:B------:R-:W-:Y:S01]  /*ed50*/  UIMAD.WIDE.U32 UR12, UR10, UR7, URZ ;  /* 0x000000070a0c72a5 */ /* 0x000fe2000f8e003f */
[----:B-1----:R-:W-:Y:S01]  /*ed60*/  @P1 SHF.R.U32.HI R7, RZ, R9, R4 ;  /* 0x00000009ff071219 */ /* 0x002fe20000011604 */
[----:B------:R-:W-:Y:S01]  /*ed70*/  UIMAD UR9, UR10, UR17, UR9 ;  /* 0x000000110a0972a4 */ /* 0x000fe2000f8e0209 */
[----:B------:R-:W-:Y:S01]  /*ed80*/  IMAD.U32 R4, RZ, RZ, UR20 ;  /* 0x00000014ff047e24 */ /* 0x000fe2000f8e00ff */
[----:B------:R-:W-:Y:S01]  /*ed90*/  UIADD3 UR14, UR21, UR14, URZ ;  /* 0x0000000e150e7290 */ /* 0x000fe2000fffe03f */
[--C-:B------:R-:W-:Y:S01]  /*eda0*/  SHF.R.S32.HI R5, RZ, 0x1f, R7.reuse ;  /* 0x0000001fff057819 */ /* 0x100fe20000011407 */
[----:B------:R-:W-:Y:S01]  /*edb0*/  UIADD3 UR9, UR13, UR9, URZ ;  /* 0x000000090d097290 */ /* 0x000fe2000fffe03f */
[----:B------:R-:W-:-:S03]  /*edc0*/  IMAD.MOV R6, RZ, RZ, -R7 ;  /* 0x000000ffff067224 */ /* 0x000fc600078e0a07 */
[----:B------:R-:W-:Y:S02]  /*edd0*/  IMAD.U32 R8, RZ, RZ, UR14 ;  /* 0x0000000eff087e24 */ /* 0x000fe4000f8e00ff */
[----:B------:R-:W-:-:S05]  /*ede0*/  IMAD R9, R77, R6, R13 ;  /* 0x000000064d097224 */ /* 0x000fca00078e020d */
        /* <DEDUP_REMOVED lines=22> */
.L_x_12071:
        /* <DEDUP_REMOVED lines=14> */
[----:B--2---:R-:W-:-:S04]  /*f030*/  VIADD R11, R11, UR39 ;  /* 0x000000270b0b7c36 */ /* 0x004fc80008000000 */
        /* <DEDUP_REMOVED lines=9> */
[----:B------:R-:W2:Y:S01]  /*f0d0*/  @P1 LDC R36, c[0x0][0xbec] ;  /* 0x0002fb00ff241b82 */ /* 0x000ea20000000800 */
[----:B------:R-:W-:Y:S01]  /*f0e0*/  ULDC.64 UR12, c[0x0][0xaa0] ;  /* 0x0002a800000c7ab9 */ /* 0x000fe20000000a00 */
[----:B-1----:R-:W-:-:S05]  /*f0f0*/  VIADD R79, R12, 0xffffff80 ;  /* 0xffffff800c4f7836 */ /* 0x002fca0000000000 */
[----:B------:R-:W-:-:S04]  /*f100*/  SHF.R.S32.HI R78, RZ, 0x1f, R79 ;  /* 0x0000001fff4e7819 */ /* 0x000fc8000001144f */
[----:B------:R-:W-:-:S04]  /*f110*/  LEA.HI R78, R78, R79, RZ, 0x2 ;  /* 0x0000004f4e4e7211 */ /* 0x000fc800078f10ff */
[----:B------:R-:W-:-:S05]  /*f120*/  SHF.R.S32.HI R78, RZ, 0x2, R78 ;  /* 0x00000002ff4e7819 */ /* 0x000fca000001144e */
[----:B0-----:R-:W-:-:S04]  /*f130*/  IMAD R3, R78, 0x20, R19 ;  /* 0x000000204e037824 */ /* 0x001fc800078e0213 */
[----:B------:R-:W-:-:S03]  /*f140*/  IMAD.WIDE R20, R3, 0x2, R20 ;  /* 0x0000000203147825 */ /* 0x000fc600078e0214 */
[C---:B------:R-:W-:Y:S02]  /*f150*/  IADD3 R3, P5, R20.reuse, 0x7800, RZ ;  /* 0x0000780014037810 */ /* 0x040fe40007fbe0ff */
[----:B------:R-:W-:Y:S02]  /*f160*/  SHF.R.S32.HI R37, RZ, 0x1f, R79 ;  /* 0x0000001fff257819 */ /* 0x000fe4000001144f */
[----:B------:R-:W-:Y:S01]  /*f170*/  LOP3.LUT R2, R3, 0x180, RZ, 0xc0, !PT ;  /* 0x0000018003027812 */ /* 0x000fe200078ec0ff */
[----:B------:R-:W-:Y:S01]  /*f180*/  UIMAD UR10, UR11, UR12, URZ ;  /* 0x0000000c0b0a72a4 */ /* 0x000fe2000f8e023f */
[----:B------:R-:W-:Y:S01]  /*f190*/  IADD3 R9, P0, R20, 0x1800, RZ ;  /* 0x0000180014097810 */ /* 0x000fe20007f1e0ff */
[----:B------:R-:W-:Y:S01]  /*f1a0*/  UIMAD.WIDE.U32 UR8, UR4, UR12, URZ ;  /* 0x0000000c040872a5 */ /* 0x000fe2000f8e003f */
[----:B------:R-:W-:Y:S01]  /*f1b0*/  SHF.R.U64 R2, R2, 0x3, RZ ;  /* 0x0000000302027819 */ /* 0x000fe200000012ff */
[----:B------:R-:W-:Y:S01]  /*f1c0*/  IMAD.X R33, RZ, RZ, R21, P5 ;  /* 0x000000ffff217224 */ /* 0x000fe200028e0615 */
[----:B------:R-:W-:-:S02]  /*f1d0*/  LEA.HI R37, R37, R79, RZ, 0x2 ;  /* 0x0000004f25257211 */ /* 0x000fc400078f10ff */
[----:B------:R-:W-:Y:S02]  /*f1e0*/  LOP3.LUT R32, R2, R3, RZ, 0x3c, !PT ;  /* 0x0000000302207212 */ /* 0x000fe400078e3cff */
[----:B------:R-:W0:Y:S01]  /*f1f0*/  @P1 LDC R3, c[0x0][0xbf0] ;  /* 0x0002fc00ff031b82 */ /* 0x000e220000000800 */
[----:B------:R-:W-:Y:S01]  /*f200*/  LOP3.LUT R37, R37, 0xfffffffc, RZ, 0xc0, !PT ;  /* 0xfffffffc25257812 */ /* 0x000fe200078ec0ff */
[----:B------:R-:W-:Y:S01]  /*f210*/  UIMAD UR10, UR4, UR13, UR10 ;  /* 0x0000000d040a72a4 */ /* 0x000fe2000f8e020a */
[C---:B------:R-:W-:Y:S01]  /*f220*/  IADD3 R13, P2, R20.reuse, 0x3000, RZ ;  /* 0x00003000140d7810 */ /* 0x040fe20007f5e0ff */
[----:B------:R-:W5:Y:S01]  /*f230*/  LD.E.128 R32, desc[UR56][R32.64] ;  /* 0x0000003820207980 */ /* 0x000f62000c101d00 */
[C---:B------:R-:W-:Y:S01]  /*f240*/  IADD3 R25, P3, R20.reuse, 0x4800, RZ ;  /* 0x0000480014197810 */ /* 0x040fe20007f7e0ff */
[----:B------:R-:W-:Y:S01]  /*f250*/  IMAD.IADD R37, R79, 0x1, -R37 ;  /* 0x000000014f257824 */ /* 0x000fe200078e0a25 */
[C---:B------:R-:W-:Y:S01]  /*f260*/  IADD3 R29, P4, R20.reuse, 0x6000, RZ ;  /* 0x00006000141d7810 */ /* 0x040fe20007f9e0ff */
[----:B------:R-:W-:Y:S01]  /*f270*/  UIADD3 UR9, UR9, UR10, URZ ;  /* 0x0000000a09097290 */ /* 0x000fe2000fffe03f */
[----:B------:R-:W-:Y:S01]  /*f280*/  LOP3.LUT R5, R20, 0x180, RZ, 0xc0, !PT ;  /* 0x0000018014057812 */ /* 0x000fe200078ec0ff */
[----:B------:R-:W-:Y:S01]  /*f290*/  IMAD R2, R37, 0x60, R78 ;  /* 0x0000006025027824 */ /* 0x000fe200078e024e */
[----:B------:R-:W-:Y:S01]  /*f2a0*/  ULDC.64 UR10, c[0x0][0xae8] ;  /* 0x0002ba00000a7ab9 */ /* 0x000fe20000000a00 */
[----:B------:R-:W-:Y:S01]  /*f2b0*/  LOP3.LUT R8, R9, 0x180, RZ, 0xc0, !PT ;  /* 0x0000018009087812 */ /* 0x000fe200078ec0ff */
[----:B------:R-:W-:Y:S01]  /*f2c0*/  UIMAD.WIDE.U32 UR8, UR37, UR10, UR8 ;  /* 0x0000000a250872a5 */ /* 0x000fe2000f8e0008 */
[----:B------:R-:W-:-:S02]  /*f2d0*/  LOP3.LUT R12, R13, 0x180, RZ, 0xc0, !PT ;  /* 0x000001800d0c7812 */ /* 0x000fc400078ec0ff */
[----:B------:R-:W-:Y:S02]  /*f2e0*/  LOP3.LUT R24, R25, 0x180, RZ, 0xc0, !PT ;  /* 0x0000018019187812 */ /* 0x000fe400078ec0ff */
[----:B------:R-:W-:Y:S02]  /*f2f0*/  LOP3.LUT R28, R29, 0x180, RZ, 0xc0, !PT ;  /* 0x000001801d1c7812 */ /* 0x000fe400078ec0ff */
[----:B------:R-:W-:Y:S01]  /*f300*/  SHF.R.U64 R5, R5, 0x3, RZ ;  /* 0x0000000305057819 */ /* 0x000fe200000012ff */
[----:B------:R-:W-:Y:S01]  /*f310*/  VIADD R37, R2, UR39 ;  /* 0x0000002702257c36 */ /* 0x000fe20008000000 */
[----:B------:R-:W-:Y:S01]  /*f320*/  SHF.R.U64 R8, R8, 0x3, RZ ;  /* 0x0000000308087819 */ /* 0x000fe200000012ff */
[----:B------:R-:W-:Y:S01]  /*f330*/  USHF.R.S32.HI UR4, URZ, 0x1f, UR7 ;  /* 0x0000001f3f047899 */ /* 0x000fe20008011407 */
[----:B------:R-:W-:Y:S01]  /*f340*/  SHF.R.U64 R12, R12, 0x3, RZ ;  /* 0x000000030c0c7819 */ /* 0x000fe200000012ff */
[----:B------:R-:W-:Y:S01]  /*f350*/  UIMAD UR9, UR37, UR11, UR9 ;  /* 0x0000000b250972a4 */ /* 0x000fe2000f8e0209 */
[----:B------:R-:W-:-:S02]  /*f360*/  SHF.R.U64 R24, R24, 0x3, RZ ;  /* 0x0000000318187819 */ /* 0x000fc400000012ff */
[----:B------:R-:W-:Y:S01]  /*f370*/  SHF.R.U64 R28, R28, 0x3, RZ ;  /* 0x000000031c1c7819 */ /* 0x000fe200000012ff */
[----:B------:R-:W-:Y:S01]  /*f380*/  ULDC.64 UR10, c[0x0][0xaf0] ;  /* 0x0002bc00000a7ab9 */ /* 0x000fe20000000a00 */
[----:B------:R-:W-:Y:S01]  /*f390*/  LOP3.LUT R20, R5, R20, RZ, 0x3c, !PT ;  /* 0x0000001405147212 */ /* 0x000fe200078e3cff */
[----:B--2---:R-:W-:Y:S01]  /*f3a0*/  @P1 IMAD.HI.U32 R2, R37, R36, RZ ;  /* 0x0000002425021227 */ /* 0x004fe200078e00ff */
[----:B------:R-:W-:Y:S01]  /*f3b0*/  LOP3.LUT R8, R8, R9, RZ, 0x3c, !PT ;  /* 0x0000000908087212 */ /* 0x000fe200078e3cff */
[----:B------:R-:W-:Y:S01]  /*f3c0*/  UIMAD UR4, UR4, UR10, URZ ;  /* 0x0000000a040472a4 */ /* 0x000fe2000f8e023f */
[----:B------:R-:W-:Y:S01]  /*f3d0*/  LOP3.LUT R12, R12, R13, RZ, 0x3c, !PT ;  /* 0x0000000d0c0c7212 */ /* 0x000fe200078e3cff */
[--C-:B------:R-:W-:Y:S01]  /*f3e0*/  IMAD.X R9, RZ, RZ, R21.reuse, P0 ;  /* 0x000000ffff097224 */ /* 0x100fe200000e0615 */
[----:B------:R-:W-:Y:S01]  /*f3f0*/  LOP3.LUT R24, R24, R25, RZ, 0x3c, !PT ;  /* 0x0000001918187212 */ /* 0x000fe200078e3cff */
[--C-:B------:R-:W-:Y:S01]  /*f400*/  IMAD.X R13, RZ, RZ, R21.reuse, P2 ;  /* 0x000000ffff0d7224 */ /* 0x100fe200010e0615 */
[----:B------:R-:W-:Y:S01]  /*f410*/  LOP3.LUT R28, R28, R29, RZ, 0x3c, !PT ;  /* 0x0000001d1c1c7212 */ /* 0x000fe200078e3cff */
[--C-:B------:R-:W-:Y:S01]  /*f420*/  IMAD.X R25, RZ, RZ, R21.reuse, P3 ;  /* 0x000000ffff197224 */ /* 0x100fe200018e0615 */
[----:B------:R1:W5:Y:S01]  /*f430*/  LD.E.128 R4, desc[UR56][R20.64] ;  /* 0x0000003814047980 */ /* 0x000362000c101d00 */
[----:B------:R-:W-:Y:S01]  /*f440*/  IMAD.X R29, RZ, RZ, R21, P4 ;  /* 0x000000ffff1d7224 */ /* 0x000fe200020e0615 */
[----:B------:R-:W-:-:S02]  /*f450*/  UIMAD UR4, UR7, UR11, UR4 ;  /* 0x0000000b070472a4 */ /* 0x000fc4000f8e0204 */
[----:B------:R-:W-:Y:S01]  /*f460*/  UIMAD.WIDE.U32 UR8, UR7, UR10, UR8 ;  /* 0x0000000a070872a5 */ /* 0x000fe2000f8e0008 */
[----:B------:R-:W5:Y:S02]  /*f470*/  LD.E.128 R8, desc[UR56][R8.64] ;  /* 0x0000003808087980 */ /* 0x000f64000c101d00 */
[----:B------:R-:W-:Y:S02]  /*f480*/  ULDC.64 UR10, c[0x0][0xae0] ;  /* 0x0002b800000a7ab9 */ /* 0x000fe40000000a00 */
[----:B------:R-:W5:Y:S01]  /*f490*/  LD.E.128 R12, desc[UR56][R12.64] ;  /* 0x000000380c0c7980 */ /* 0x000f62000c101d00 */
[----:B-1----:R-:W-:Y:S01]  /*f4a0*/  IMAD.MOV.U32 R21, RZ, RZ, R37 ;  /* 0x000000ffff157224 */ /* 0x002fe200078e0025 */
[----:B0-----:R-:W-:Y:S01]  /*f4b0*/  @P1 SHF.R.U32.HI R21, RZ, R3, R2 ;  /* 0x00000003ff151219 */ /* 0x001fe20000011602 */
[----:B------:R-:W-:Y:S01]  /*f4c0*/  UIADD3 UR4, UR9, UR4, URZ ;  /* 0x0000000409047290 */ /* 0x000fe2000fffe03f */
[----:B------:R-:W5:Y:S02]  /*f4d0*/  LD.E.128 R24, desc[UR56][R24.64] ;  /* 0x0000003818187980 */ /* 0x000f64000c101d00 */
[--C-:B------:R-:W-:Y:S01]  /*f4e0*/  SHF.R.S32.HI R20, RZ, 0x1f, R21.reuse ;  /* 0x0000001fff147819 */ /* 0x100fe20000011415 */
[----:B------:R-:W-:Y:S01]  /*f4f0*/  IMAD.MOV R36, RZ, RZ, -R21 ;  /* 0x000000ffff247224 */ /* 0x000fe200078e0a15 */
[----:B------:R-:W5:Y:S01]  /*f500*/  LD.E.128 R28, desc[UR56][R28.64] ;  /* 0x000000381c1c7980 */ /* 0x000f62000c101d00 */
[----:B------:R-:W-:-:S02]  /*f510*/  IMAD.U32 R3, RZ, RZ, UR9 ;  /* 0x00000009ff037e24 */ /* 0x000fc4000f8e00ff */
[----:B------:R-:W-:Y:S01]  /*f520*/  IMAD R20, R20, UR10, RZ ;  /* 0x0000000a14147c24 */ /* 0x000fe2000f8e02ff */
[----:B------:R-:W-:Y:S01]  /*f530*/  @!PT LDS RZ, [RZ] ;  /* 0x00000000fffff984 */ /* 0x000fe20000000800 */
[----:B------:R-:W-:Y:S01]  /*f540*/  @!PT LDS RZ, [RZ] ;  /* 0x00000000fffff984 */ /* 0x000fe20000000800 */
[----:B------:R-:W-:Y:S01]  /*f550*/  @!PT LDS RZ, [RZ] ;  /* 0x00000000fffff984 */ /* 0x000fe20000000800 */
[----:B------:R-:W-:Y:S01]  /*f560*/  @!PT LDS RZ, [RZ] ;  /* 0x00000000fffff984 */ /* 0x000fe20000000800 */
[----:B------:R0:W-:Y:S06]  /*f570*/  MEMBAR.ALL.CTA ;  /* 0x0000000000007992 */ /* 0x0001ec0000008000 */
[----:B0-----:R-:W0:Y:S01]  /*f580*/  FENCE.VIEW.ASYNC.S ;  /* 0x00000000000073c6 */ /* 0x001e220000000000 */
        /* <DEDUP_REMOVED lines=15> */
[----:B------:R-:W-:Y:S01]  /*f680*/  LEA R40, P1, R2, UR8, 0x1 ;  /* 0x0000000802287c11 */ /* 0x000fe2000f8208ff */
[----:B------:R-:W-:-:S03]  /*f690*/  VIADD R0, R0, 0x19c20 ;  /* 0x00019c2000007836 */ /* 0x000fc60000000000 */
[----:B------:R-:W-:Y:S02]  /*f6a0*/  LEA.HI.X R41, R2, UR9, R3, 0x1, P1 ;  /* 0x0000000902297c11 */ /* 0x000fe400088f0c03 */
[----:B------:R-:W-:Y:S01]  /*f6b0*/  PRMT R0, RZ, 0x654, R0 ;  /* 0x00000654ff007816 */ /* 0x000fe20000000000 */
[----:B0-----:R0:W1:Y:S01]  /*f6c0*/  SHFL.IDX PT, R20, R40, RZ, 0x1c1f ;  /* 0x001c1fff28147589 */ /* 0x00106200000e0000 */
        /* <DEDUP_REMOVED lines=10> */
[CC--:B-1----:R-:W-:Y:S02]  /*f770*/  @!P1 LEA R36, P3, R22.reuse, R20.reuse, 0x1 ;  /* 0x0000001416249211 */ /* 0x0c2fe400078608ff */
[----:B------:R-:W-:Y:S02]  /*f780*/  @!P2 LEA R38, P4, R23, R20, 0x1 ;  /* 0x000000141726a211 */ /* 0x000fe400078808ff */
[----:B--2---:R-:W-:Y:S01]  /*f790*/  @!P0 IMAD.WIDE R2, R19, 0x2, R20 ;  /* 0x0000000213028825 */ /* 0x004fe200078e0214 */
[-C--:B------:R-:W-:Y:S02]  /*f7a0*/  @!P1 LEA.HI.X R37, R22, R21.reuse, R44, 0x1, P3 ;  /* 0x0000001516259211 */ /* 0x080fe400018f0c2c */
[----:B------:R-:W-:Y:S02]  /*f7b0*/  @!P2 LEA.HI.X R39, R23, R21, R42, 0x1, P4 ;  /* 0x000000151727a211 */ /* 0x000fe400020f0c2a */
[----:B-----5:R3:W-:Y:S04]  /*f7c0*/  @!P0 ST.E.128 desc[UR56][R2.64], R4 ;  /* 0x0000000402008985 */ /* 0x0207e8000c101d38 */
[----:B------:R3:W-:Y:S04]  /*f7d0*/  @!P1 ST.E.128 desc[UR56][R36.64], R12 ;  /* 0x0000000c24009985 */ /* 0x0007e8000c101d38 */
[----:B------:R3:W-:Y:S02]  /*f7e0*/  @!P2 ST.E.128 desc[UR56][R38.64], R28 ;  /* 0x0000001c2600a985 */ /* 0x0007e4000c101d38 */
.L_x_12074:
[----:B------:R-:W-:Y:S05]  /*f7f0*/  BSYNC B1 ;  /* 0x0000000000017941 */ /* 0x000fea0003800000 */
.L_x_12073:
[----:B---3--:R-:W-:Y:S01]  /*f800*/  VIADD R3, R43, 0x60 ;  /* 0x000000602b037836 */ /* 0x008fe20000000000 */
[----:B-----5:R3:W4:Y:S04]  /*f810*/  SHFL.IDX PT, R5, R41, 0x1, 0x1c1f ;  /* 0x003c1f0029057f89 */ /* 0x02072800000e0000 */
[----:B------:R-:W-:Y:S01]  /*f820*/  ISETP.GE.AND P0, PT, R3, R76, PT ;  /* 0x0000004c0300720c */ /* 0x000fe20003f06270 */
[----:B------:R3:W0:-:S12]  /*f830*/  SHFL.IDX PT, R4, R40, 0x1, 0x1c1f ;  /* 0x003c1f0028047f89 */ /* 0x00061800000e0000 */
[----:B---3--:R-:W-:Y:S05]  /*f840*/  @P0 BRA `(.L_x_12075) ;  /* 0x0000001400c40947 */ /* 0x008fea0003800000 */
        /* <DEDUP_REMOVED lines=14> */
.L_x_12072:
[----:B------:R-:W-:Y:S01]  /*f930*/  ULDC.64 UR12, c[0x0][0xb08] ;  /* 0x0002c200000c7ab9 */ /* 0x000fe20000000a00 */
[----:B0-----:R-:W0:Y:S01]  /*f940*/  @P1 LDC R2, c[0x0][0xbec] ;  /* 0x0002fb00ff021b82 */ /* 0x001e220000000800 */
[----:B------:R-:W-:Y:S01]  /*f950*/  UIMAD UR10, UR11, UR12, URZ ;  /* 0x0000000c0b0a72a4 */ /* 0x000fe2000f8e023f */
[----:B------:R-:W-:Y:S01]  /*f960*/  IMAD.MOV.U32 R5, RZ, RZ, R13 ;  /* 0x000000ffff057224 */ /* 0x000fe200078e000d */
[----:B------:R-:W-:Y:S01]  /*f970*/  UIMAD.WIDE.U32 UR8, UR4, UR12, URZ ;  /* 0x0000000c040872a5 */ /* 0x000fe2000f8e003f */
[C---:B------:R-:W-:Y:S01]  /*f980*/  VIADD R78, R17.reuse, 0x28 ;  /* 0x00000028114e7836 */ /* 0x040fe20000000000 */
[----:B------:R-:W-:Y:S01]  /*f990*/  UIMAD UR10, UR4, UR13, UR10 ;  /* 0x0000000d040a72a4 */ /* 0x000fe2000f8e020a */
[C---:B------:R-:W-:Y:S01]  /*f9a0*/  VIADD R80, R17.reuse, 0x20 ;  /* 0x0000002011507836 */ /* 0x040fe20000000000 */
[----:B------:R-:W-:Y:S01]  /*f9b0*/  USHF.R.S32.HI UR4, URZ, 0x1f, UR7 ;  /* 0x0000001f3f047899 */ /* 0x000fe20008011407 */
[----:B------:R-:W1:Y:S01]  /*f9c0*/  @P1 LDC R3, c[0x0][0xbf0] ;  /* 0x0002fc00ff031b82 */ /* 0x000e620000000800 */
[----:B------:R-:W-:Y:S01]  /*f9d0*/  UIADD3 UR9, UR9, UR10, URZ ;  /* 0x0000000a09097290 */ /* 0x000fe2000fffe03f */
[C---:B------:R-:W-:Y:S01]  /*f9e0*/  VIADD R82, R17.reuse, 0x18 ;  /* 0x0000001811527836 */ /* 0x040fe20000000000 */
[----:B------:R-:W-:Y:S01]  /*f9f0*/  BSSY B1, `(.L_x_12076) ;  /* 0x000006c000017945 */ /* 0x000fe20003800000 */
[----:B------:R-:W-:Y:S01]  /*fa00*/  ULDC.64 UR10, c[0x0][0xb38] ;  /* 0x0002ce00000a7ab9 */ /* 0x000fe20000000a00 */
[C---:B------:R-:W-:Y:S01]  /*fa10*/  VIADD R84, R17.reuse, 0x10 ;  /* 0x0000001011547836 */ /* 0x040fe20000000000 */
[----:B------:R-:W-:Y:S01]  /*fa20*/  UIMAD.WIDE.U32 UR8, UR37, UR10, UR8 ;  /* 0x0000000a250872a5 */ /* 0x000fe2000f8e0008 */
[C---:B------:R-:W-:Y:S01]  /*fa30*/  VIADD R86, R17.reuse, 0x8 ;  /* 0x0000000811567836 */ /* 0x040fe20000000000 */
[----:B------:R-:W-:Y:S01]  /*fa40*/  SHF.R.S32.HI R15, RZ, 0x1f, R152 ;  /* 0x0000001fff0f7819 */ /* 0x000fe20000011498 */
[C---:B------:R-:W-:Y:S01]  /*fa50*/  VIADD R76, R17.reuse, 0x28 ;  /* 0x00000028114c7836 */ /* 0x040fe20000000000 */
[----:B------:R-:W-:Y:S01]  /*fa60*/  UIMAD UR9, UR37, UR11, UR9 ;  /* 0x0000000b250972a4 */ /* 0x000fe2000f8e0209 */
[----:B------:R-:W-:Y:S01]  /*fa70*/  SHF.R.S32.HI R21, RZ, 0x1f, R153 ;  /* 0x0000001fff157819 */ /* 0x000fe20000011499 */
[----:B------:R-:W-:Y:S01]  /*fa80*/  VIADD R79, R17, 0x20 ;  /* 0x00000020114f7836 */ /* 0x000fe20000000000 */
[----:B------:R-:W-:Y:S01]  /*fa90*/  ULDC.64 UR10, c[0x0][0xb40] ;  /* 0x0002d000000a7ab9 */ /* 0x000fe20000000a00 */
[----:B------:R-:W-:Y:S01]  /*faa0*/  SHF.R.S32.HI R24, RZ, 0x1f, R154 ;  /* 0x0000001fff187819 */ /* 0x000fe2000001149a */
[----:B------:R-:W-:Y:S01]  /*fab0*/  UIMAD UR4, UR4, UR10, URZ ;  /* 0x0000000a040472a4 */ /* 0x000fe2000f8e023f */
[----:B0-----:R-:W-:Y:S01]  /*fac0*/  @P1 IMAD.HI.U32 R2, R13, R2, RZ ;  /* 0x000000020d021227 */ /* 0x001fe200078e00ff */
[----:B------:R-:W-:Y:S01]  /*fad0*/  UIMAD.WIDE.U32 UR8, UR7, UR10, UR8 ;  /* 0x0000000a070872a5 */ /* 0x000fe2000f8e0008 */
[----:B------:R-:W-:Y:S01]  /*fae0*/  SHF.R.S32.HI R25, RZ, 0x1f, R155 ;  /* 0x0000001fff197819 */ /* 0x000fe2000001149b */
[----:B------:R-:W-:Y:S01]  /*faf0*/  UIMAD UR4, UR7, UR11, UR4 ;  /* 0x0000000b070472a4 */ /* 0x000fe2000f8e0204 */
[----:B------:R-:W-:Y:S01]  /*fb00*/  SHF.R.S32.HI R26, RZ, 0x1f, R156 ;  /* 0x0000001fff1a7819 */ /* 0x000fe2000001149c */
[C---:B------:R-:W-:Y:S01]  /*fb10*/  VIADD R81, R17.reuse, 0x18 ;  /* 0x0000001811517836 */ /* 0x040fe20000000000 */
[----:B------:R-:W-:Y:S01]  /*fb20*/  ULDC.64 UR10, c[0x0][0xb48] ;  /* 0x0002d200000a7ab9 */ /* 0x000fe20000000a00 */
[----:B------:R-:W-:Y:S01]  /*fb30*/  UIADD3 UR9, UR9, UR4, URZ ;  /* 0x0000000409097290 */ /* 0x000fe2000fffe03f */
[----:B-1----:R-:W-:Y:S01]  /*fb40*/  @P1 SHF.R.U32.HI R5, RZ, R3, R2 ;  /* 0x00000003ff051219 */ /* 0x002fe20000011602 */
[----:B------:R-:W-:Y:S01]  /*fb50*/  VIADD R83, R17, 0x10 ;  /* 0x0000001011537836 */ /* 0x000fe20000000000 */
[----:B------:R-:W-:Y:S01]  /*fb60*/  SHF.R.S32.HI R27, RZ, 0x1f, R157 ;  /* 0x0000001fff1b7819 */ /* 0x000fe2000001149d */
[----:B------:R-:W-:Y:S01]  /*fb70*/  UIMAD.WIDE.U32 UR8, UR42, UR10, UR8 ;  /* 0x0000000a2a0872a5 */ /* 0x000fe2000f8e0008 */
[--C-:B------:R-:W-:Y:S01]  /*fb80*/  SHF.R.S32.HI R2, RZ, 0x1f, R5.reuse ;  /* 0x0000001fff027819 */ /* 0x100fe20000011405 */
[----:B------:R-:W-:Y:S01]  /*fb90*/  IMAD.MOV R4, RZ, RZ, -R5 ;  /* 0x000000ffff047224 */ /* 0x000fe200078e0a05 */
[----:B------:R-:W-:Y:S01]  /*fba0*/  SHF.R.S32.HI R78, RZ, 0x1f, R78 ;  /* 0x0000001fff4e7819 */ /* 0x000fe2000001144e */
[----:B------:R-:W-:Y:S01]  /*fbb0*/  UIMAD UR42, UR42, UR11, UR9 ;  /* 0x0000000b2a2a72a4 */ /* 0x000fe2000f8e0209 */
[----:B------:R-:W-:Y:S01]  /*fbc0*/  SHF.R.S32.HI R80, RZ, 0x1f, R80 ;  /* 0x0000001fff507819 */ /* 0x000fe20000011450 */
[----:B------:R-:W-:Y:S01]  /*fbd0*/  IMAD R77, R77, R4, R13 ;  /* 0x000000044d4d7224 */ /* 0x000fe200078e020d */
[----:B------:R-:W-:Y:S01]  /*fbe0*/  ULDC.64 UR10, c[0x0][0xb30] ;  /* 0x0002cc00000a7ab9 */ /* 0x000fe20000000a00 */
[----:B------:R-:W-:Y:S01]  /*fbf0*/  IMAD.U32 R3, RZ, RZ, UR9 ;  /* 0x00000009ff037e24 */ /* 0x000fe2000f8e00ff */
        /* <DEDUP_REMOVED lines=10> */
[----:B------:R-:W-:-:S03]  /*fca0*/  SHF.R.S32.HI R87, RZ, 0x1f, R17 ;  /* 0x0000001fff577819 */ /* 0x000fc60000011411 */
[----:B------:R-:W-:Y:S02]  /*fcb0*/  IMAD R4, R4, UR8, RZ ;  /* 0x0000000804047c24 */ /* 0x000fe4000f8e02ff */
[----:B------:R-:W-:Y:S02]  /*fcc0*/  IMAD.IADD R3, R3, 0x1, R7 ;  /* 0x0000000103037824 */ /* 0x000fe400078e0207 */
[C---:B------:R-:W-:Y:S02]  /*fcd0*/  IMAD R5, R77.reuse, UR9, R4 ;  /* 0x000000094d057c24 */ /* 0x040fe4000f8e0204 */
[----:B------:R-:W-:Y:S01]  /*fce0*/  IMAD.WIDE.U32 R2, R77, UR8, R2 ;  /* 0x000000084d027c25 */ /* 0x000fe2000f8e0002 */
[----:B------:R-:W-:-:S03]  /*fcf0*/  ULDC.64 UR8, c[0x0][0xb00] ;  /* 0x0002c00000087ab9 */ /* 0x000fc60000000a00 */
[----:B------:R-:W-:Y:S01]  /*fd00*/  VIADD R4, R0, 0x19c20 ;  /* 0x00019c2000047836 */ /* 0x000fe20000000000 */
[C---:B------:R-:W-:Y:S01]  /*fd10*/  LEA R0, P1, R2.reuse, UR8, 0x2 ;  /* 0x0000000802007c11 */ /* 0x040fe2000f8210ff */
[----:B------:R-:W-:Y:S02]  /*fd20*/  IMAD.IADD R3, R3, 0x1, R5 ;  /* 0x0000000103037824 */ /* 0x000fe400078e0205 */
[----:B------:R-:W-:Y:S01]  /*fd30*/  VIADD R85, R17, 0x8 ;  /* 0x0000000811557836 */ /* 0x000fe20000000000 */
[----:B------:R-:W-:Y:S01]  /*fd40*/  PRMT R4, RZ, 0x654, R4 ;  /* 0x00000654ff047816 */ /* 0x000fe20000000004 */
[----:B------:R0:W1:Y:S01]  /*fd50*/  SHFL.IDX PT, R12, R0, RZ, 0x1c1f ;  /* 0x001c1fff000c7589 */ /* 0x00006200000e0000 */
[----:B------:R-:W-:Y:S02]  /*fd60*/  LEA.HI.X R14, R2, UR9, R3, 0x2, P1 ;  /* 0x00000009020e7c11 */ /* 0x000fe400088f1403 */
[----:B------:R0:W-:Y:S03]  /*fd70*/  SYNCS.ARRIVE.TRANS64.RED.A1T0 RZ, [R4+URZ], RZ ;  /* 0x000000ff04ff79a7 */ /* 0x0001e6000810043f */
[----:B------:R0:W2:Y:S01]  /*fd80*/  SHFL.IDX PT, R20, R14, RZ, 0x1c1f ;  /* 0x001c1fff0e147589 */ /* 0x0000a200000e0000 */
[----:B------:R-:W-:Y:S05]  /*fd90*/  @P2 BRA `(.L_x_12077) ;  /* 0x0000000000c42947 */ /* 0x000fea0003800000 */
[----:B------:R-:W-:Y:S02]  /*fda0*/  ULDC UR4, c[0x0][0xac8] ;  /* 0x0002b20000047ab9 */ /* 0x000fe40000000800 */
[----:B------:R-:W-:Y:S02]  /*fdb0*/  ISETP.GE.AND P1, PT, R17, UR4, PT ;  /* 0x0000000411007c0c */ /* 0x000fe4000bf26270 */
[----:B------:R-:W-:Y:S02]  /*fdc0*/  ISETP.GE.AND P2, PT, R85, UR4, PT ;  /* 0x0000000455007c0c */ /* 0x000fe4000bf46270 */
[----:B------:R-:W-:Y:S02]  /*fdd0*/  ISETP.GE.AND P5, PT, R83, UR4, PT ;  /* 0x0000000453007c0c */ /* 0x000fe4000bfa6270 */
[----:B------:R-:W-:-:S07]  /*fde0*/  ISETP.GE.AND P4, PT, R81, UR4, PT ;  /* 0x0000000451007c0c */ /* 0x000fce000bf86270 */
[-C--:B-1----:R-:W-:Y:S02]  /*fdf0*/  @!P1 LEA R2, P3, R17, R12.reuse, 0x2 ;  /* 0x0000000c11029211 */ /* 0x082fe400078610ff */
[----:B0-----:R-:W-:Y:S02]  /*fe00*/  @!P2 LEA R4, P6, R85, R12, 0x2 ;  /* 0x0000000c5504a211 */ /* 0x001fe400078c10ff */
[-C--:B--2---:R-:W-:Y:S02]  /*fe10*/  @!P1 LEA.HI.X R3, R17, R20.reuse, R87, 0x2, P3 ;  /* 0x0000001411039211 */ /* 0x084fe400018f1457 */
[----:B------:R-:W-:Y:S02]  /*fe20*/  @!P2 LEA.HI.X R5, R85, R20, R86, 0x2, P6 ;  /* 0x000000145505a211 */ /* 0x000fe400030f1456 */
[----:B------:R-:W-:Y:S01]  /*fe30*/  @!P5 LEA R6, P3, R83, R12, 0x2 ;  /* 0x0000000c5306d211 */ /* 0x000fe200078610ff */
[----:B------:R0:W-:Y:S01]  /*fe40*/  @!P1 ST.E.64 desc[UR56][R2.64], R32 ;  /* 0x0000002002009985 */ /* 0x0001e2000c101b38 */
[----:B------:R-:W-:-:S02]  /*fe50*/  ISETP.GE.AND P1, PT, R79, UR4, PT ;  /* 0x000000044f007c0c */ /* 0x000fc4000bf26270 */
[----:B------:R-:W-:Y:S01]  /*fe60*/  @!P5 LEA.HI.X R7, R83, R20, R84, 0x2, P3 ;  /* 0x000000145307d211 */ /* 0x000fe200018f1454 */
[----:B------:R1:W-:Y:S01]  /*fe70*/  @!P2 ST.E.64 desc[UR56][R4.64], R34 ;  /* 0x000000220400a985 */ /* 0x0003e2000c101b38 */
[----:B------:R-:W-:Y:S02]  /*fe80*/  ISETP.GE.AND P2, PT, R76, UR4, PT ;  /* 0x000000044c007c0c */ /* 0x000fe4000bf46270 */
[----:B------:R-:W-:Y:S01]  /*fe90*/  @!P4 LEA R8, P6, R81, R12, 0x2 ;  /* 0x0000000c5108c211 */ /* 0x000fe200078c10ff */
[----:B------:R2:W-:Y:S01]  /*fea0*/  @!P5 ST.E.64 desc[UR56][R6.64], R40 ;  /* 0x000000280600d985 */ /* 0x0005e2000c101b38 */
[----:B------:R-:W-:Y:S02]  /*feb0*/  ISETP.GE.AND P3, PT, R157, UR4, PT ;  /* 0x000000049d007c0c */ /* 0x000fe4000bf66270 */
[----:B------:R-:W-:-:S03]  /*fec0*/  @!P4 LEA.HI.X R9, R81, R20, R82, 0x2, P6 ;  /* 0x000000145109c211 */ /* 0x000fc600030f1452 */
[C---:B------:R-:W-:Y:S02]  /*fed0*/  @!P1 LEA R10, P5, R79.reuse, R12, 0x2 ;  /* 0x0000000c4f0a9211 */ /* 0x040fe400078a10ff */
[----:B------:R3:W-:Y:S01]  /*fee0*/  @!P4 ST.E.64 desc[UR56][R8.64], R42 ;  /* 0x0000002a0800c985 */ /* 0x0007e2000c101b38 */
[----:B------:R-:W-:Y:S02]  /*fef0*/  ISETP.GE.AND P4, PT, R156, UR4, PT ;  /* 0x000000049c007c0c */ /* 0x000fe4000bf86270 */
[----:B------:R-:W-:Y:S02]  /*ff00*/  @!P1 LEA.HI.X R11, R79, R20, R80, 0x2, P5 ;  /* 0x000000144f0b9211 */ /* 0x000fe400028f1450 */
[-C--:B0-----:R-:W-:Y:S02]  /*ff10*/  @!P2 LEA R2, P6, R76, R12.reuse, 0x2 ;  /* 0x0000000c4c02a211 */ /* 0x081fe400078c10ff */
[----:B-1----:R-:W-:Y:S01]  /*ff20*/  @!P3 LEA R4, P5, R157, R12, 0x2 ;  /* 0x0000000c9d04b211 */ /* 0x002fe200078a10ff */
[----:B------:R0:W-:Y:S01]  /*ff30*/  @!P1 ST.E.64 desc[UR56][R10.64], R48 ;  /* 0x000000300a009985 */ /* 0x0001e2000c101b38 */
[----:B------:R-:W-:-:S02]  /*ff40*/  ISETP.GE.AND P1, PT, R155, UR4, PT ;  /* 0x000000049b007c0c */ /* 0x000fc4000bf26270 */
[-C--:B------:R-:W-:Y:S02]  /*ff50*/  @!P2 LEA.HI.X R3, R76, R20.reuse, R78, 0x2, P6 ;  /* 0x000000144c03a211 */ /* 0x080fe400030f144e */
[----:B------:R-:W-:Y:S02]  /*ff60*/  @!P3 LEA.HI.X R5, R157, R20, R27, 0x2, P5 ;  /* 0x000000149d05b211 */ /* 0x000fe400028f141b */
[----:B------:R-:W-:Y:S01]  /*ff70*/  ISETP.GE.AND P5, PT, R154, UR4, PT ;  /* 0x000000049a007c0c */ /* 0x000fe2000bfa6270 */
[----:B------:R1:W-:Y:S01]  /*ff80*/  @!P2 ST.E.64 desc[UR56][R2.64], R50 ;  /* 0x000000320200a985 */ /* 0x0003e2000c101b38 */
[----:B--2---:R-:W-:Y:S02]  /*ff90*/  @!P4 LEA R6, P2, R156, R12, 0x2 ;  /* 0x0000000c9c06c211 */ /* 0x004fe400078410ff */
[----:B------:R-:W-:Y:S01]  /*ffa0*/  ISETP.GE.AND P6, PT, R153, UR4, PT ;  /* 0x0000000499007c0c */ /* 0x000fe2000bfc6270 */
[----:B------:R4:W-:Y:S01]  /*ffb0*/  @!P3 ST.E.64 desc[UR56][R4.64], R56 ;  /* 0x000000380400b985 */ /* 0x0009e2000c101b38 */
[----:B------:R-:W-:-:S02]  /*ffc0*/  ISETP.GE.AND P3, PT, R152, UR4, PT ;  /* 0x0000000498007c0c */ /* 0x000fc4000bf66270 */
[----:B------:R-:W-:Y:S02]  /*ffd0*/  @!P4 LEA.HI.X R7, R156, R20, R26, 0x2, P2 ;  /* 0x000000149c07c211 */ /* 0x000fe400010f141a */
[----:B---3--:R-:W-:-:S03]  /*ffe0*/  @!P1 LEA R8, P2, R155, R12, 0x2 ;  /* 0x0000000c9b089211 */ /* 0x008fc600078410ff */
[----:B------:R4:W-:Y:S01]  /*fff0*/  @!P4 ST.E.64 desc[UR56][R6.64], R58 ;  /* 0x0000003a0600c985 */ /* 0x0009e2000c101b38 */
[----:B------:R-:W-:Y:S02]  /*10000*/  @!P1 LEA.HI.X R9, R155, R20, R25, 0x2, P2 ;  /* 0x000000149b099211 */ /* 0x000fe400010f1419 */
[----:B0-----:R-:W-:-:S03]  /*10010*/  @!P5 LEA R10, P2, R154, R12, 0x2 ;  /* 0x0000000c9a0ad211 */ /* 0x001fc600078410ff */
        /* <DEDUP_REMOVED lines=9> */
.L_x_12077:
[----:B------:R-:W-:Y:S05]  /*100b0*/  BSYNC B1 ;  /* 0x0000000000017941 */ /* 0x000fea0003800000 */
.L_x_12076:
[----:B0-----:R-:W0:Y:S04]  /*100c0*/  SHFL.IDX PT, R14, R14, 0x1, 0x1c1f ;  /* 0x003c1f000e0e7f89 */ /* 0x001e2800000e0000 */
[----:B------:R-:W3:Y:S01]  /*100d0*/  SHFL.IDX PT, R0, R0, 0x1, 0x1c1f ;  /* 0x003c1f0000007f89 */ /* 0x000ee200000e0000 */
[----:B------:R-:W-:Y:S05]  /*100e0*/  @P0 BRA `(.L_x_12075) ;  /* 0x0000000c009c0947 */ /* 0x000fea0003800000 */
[----:B------:R-:W-:Y:S02]  /*100f0*/  ULDC UR4, c[0x0][0xac8] ;  /* 0x0002b20000047ab9 */ /* 0x000fe40000000800 */
[----:B------:R-:W-:Y:S02]  /*10100*/  ISETP.GE.AND P6, PT, R17, UR4, PT ;  /* 0x0000000411007c0c */ /* 0x000fe4000bfc6270 */
[----:B------:R-:W-:Y:S02]  /*10110*/  ISETP.GE.AND P0, PT, R85, UR4, PT ;  /* 0x0000000455007c0c */ /* 0x000fe4000bf06270 */
[----:B------:R-:W-:Y:S02]  /*10120*/  ISETP.GE.AND P2, PT, R83, UR4, PT ;  /* 0x0000000453007c0c */ /* 0x000fe4000bf46270 */
[----:B------:R-:W-:Y:S02]  /*10130*/  ISETP.GE.AND P4, PT, R81, UR4, PT ;  /* 0x0000000451007c0c */ /* 0x000fe4000bf86270 */
[----:B------:R-:W-:-:S05]  /*10140*/  ISETP.GE.AND P3, PT, R79, UR4, PT ;  /* 0x000000044f007c0c */ /* 0x000fca000bf66270 */
[-C--:B---34-:R-:W-:Y:S02]  /*10150*/  @!P6 LEA R2, P1, R17, R0.reuse, 0x2 ;  /* 0x000000001102e211 */ /* 0x098fe400078210ff */
[----:B------:R-:W-:Y:S02]  /*10160*/  @!P0 LEA R4, P5, R85, R0, 0x2 ;  /* 0x0000000055048211 */ /* 0x000fe400078a10ff */
[-C--:B0-----:R-:W-:Y:S02]  /*10170*/  @!P6 LEA.HI.X R3, R17, R14.reuse, R87, 0x2, P1 ;  /* 0x0000000e1103e211 */ /* 0x081fe400008f1457 */
[----:B------:R-:W-:Y:S02]  /*10180*/  @!P0 LEA.HI.X R5, R85, R14, R86, 0x2, P5 ;  /* 0x0000000e55058211 */ /* 0x000fe400028f1456 */
[-C--:B------:R-:W-:Y:S01]  /*10190*/  @!P2 LEA R6, P1, R83, R0.reuse, 0x2 ;  /* 0x000000005306a211 */ /* 0x080fe200078210ff */
[----:B------:R0:W-:Y:S01]  /*101a0*/  @!P6 ST.E.64 desc[UR56][R2.64], R36 ;  /* 0x000000240200e985 */ /* 0x0001e2000c101b38 */
[----:B------:R-:W-:-:S02]  /*101b0*/  @!P4 LEA R8, P5, R81, R0, 0x2 ;  /* 0x000000005108c211 */ /* 0x000fc400078a10ff */
[-C--:B------:R-:W-:Y:S01]  /*101c0*/  @!P2 LEA.HI.X R7, R83, R14.reuse, R84, 0x2, P1 ;  /* 0x0000000e5307a211 */ /* 0x080fe200008f1454 */
[----:B------:R3:W-:Y:S01]  /*101d0*/  @!P0 ST.E.64 desc[UR56][R4.64], R38 ;  /* 0x0000002604008985 */ /* 0x0007e2000c101b38 */
[----:B------:R-:W-:Y:S02]  /*101e0*/  ISETP.GE.AND P0, PT, R76, UR4, PT ;  /* 0x000000044c007c0c */ /* 0x000fe4000bf06270 */
[----:B------:R-:W-:Y:S01]  /*101f0*/  @!P4 LEA.HI.X R9, R81, R14, R82, 0x2, P5 ;  /* 0x0000000e5109c211 */ /* 0x000fe200028f1452 */
[----:B------:R-:W-:Y:S01]  /*10200*/  @!P2 ST.E.64 desc[UR56][R6.64], R44 ;  /* 0x0000002c0600a985 */ /* 0x000fe2000c101b38 */
[----:B------:R-:W-:Y:S02]  /*10210*/  ISETP.GE.AND P1, PT, R157, UR4, PT ;  /* 0x000000049d007c0c */ /* 0x000fe4000bf26270 */
[----:B------:R-:W-:Y:S01]  /*10220*/  @!P3 LEA R10, P6, R79, R0, 0x2 ;  /* 0x000000004f0ab211 */ /* 0x000fe200078c10ff */
[----:B------:R4:W-:Y:S01]  /*10230*/  @!P4 ST.E.64 desc[UR56][R8.64], R46 ;  /* 0x0000002e0800c985 */ /* 0x0009e2000c101b38 */
[----:B------:R-:W-:-:S02]  /*10240*/  ISETP.GE.AND P2, PT, R156, UR4, PT ;  /* 0x000000049c007c0c */ /* 0x000fc4000bf46270 */
[----:B------:R-:W-:Y:S02]  /*10250*/  @!P3 LEA.HI.X R11, R79, R14, R80, 0x2, P6 ;  /* 0x0000000e4f0bb211 */ /* 0x000fe400030f1450 */
[----:B------:R-:W-:Y:S02]  /*10260*/  ISETP.GE.AND P5, PT, R155, UR4, PT ;  /* 0x000000049b007c0c */ /* 0x000fe4000bfa6270 */
[C---:B0-----:R-:W-:Y:S01]  /*10270*/  @!P0 LEA R2, P4, R76.reuse, R0, 0x2 ;  /* 0x000000004c028211 */ /* 0x041fe200078810ff */
[----:B------:R0:W-:Y:S01]  /*10280*/  @!P3 ST.E.64 desc[UR56][R10.64], R52 ;  /* 0x000000340a00b985 */ /* 0x0001e2000c101b38 */
[----:B------:R-:W-:Y:S02]  /*10290*/  ISETP.GE.AND P3, PT, R153, UR4, PT ;  /* 0x0000000499007c0c */ /* 0x000fe4000bf66270 */
[----:B------:R-:W-:Y:S02]  /*102a0*/  @!P0 LEA.HI.X R3, R76, R14, R78, 0x2, P4 ;  /* 0x0000000e4c038211 */ /* 0x000fe400020f144e */
[----:B------:R-:W-:-:S02]  /*102b0*/  ISETP.GE.AND P4, PT, R154, UR4, PT ;  /* 0x000000049a007c0c */ /* 0x000fc4000bf86270 */
[-C--:B---3--:R-:W-:Y:S01]  /*102c0*/  @!P1 LEA R4, P6, R157, R0.reuse, 0x2 ;  /* 0x000000009d049211 */ /* 0x088fe200078c10ff */
[----:B------:R3:W-:Y:S02]  /*102d0*/  @!P0 ST.E.64 desc[UR56][R2.64], R54 ;  /* 0x0000003602008985 */ /* 0x0007e4000c101b38 */
[----:B----4-:R-:W-:Y:S02]  /*102e0*/  @!P5 LEA R8, P0, R155, R0, 0x2 ;  /* 0x000000009b08d211 */ /* 0x010fe400078010ff */
[----:B------:R-:W-:Y:S02]  /*102f0*/  @!P1 LEA.HI.X R5, R157, R14, R27, 0x2, P6 ;  /* 0x0000000e9d059211 */ /* 0x000fe400030f141b */
[C---:B------:R-:W-:Y:S02]  /*10300*/  @!P2 LEA R6, P6, R156.reuse, R0, 0x2 ;  /* 0x000000009c06a211 */ /* 0x040fe400078c10ff */
[-C--:B------:R-:W-:Y:S01]  /*10310*/  @!P5 LEA.HI.X R9, R155, R14.reuse, R25, 0x2, P0 ;  /* 0x0000000e9b09d211 */ /* 0x080fe200000f1419 */
[----:B------:R3:W-:Y:S01]  /*10320*/  @!P1 ST.E.64 desc[UR56][R4.64], R60 ;  /* 0x0000003c04009985 */ /* 0x0007e2000c101b38 */
[----:B------:R-:W-:-:S02]  /*10330*/  @!P2 LEA.HI.X R7, R156, R14, R26, 0x2, P6 ;  /* 0x0000000e9c07a211 */ /* 0x000fc400030f141a */
[CC--:B0-----:R-:W-:Y:S02]  /*10340*/  @!P4 LEA R10, P1, R154.reuse, R0.reuse, 0x2 ;  /* 0x000000009a0ac211 */ /* 0x0c1fe400078210ff */
[C---:B-1----:R-:W-:Y:S01]  /*10350*/  @!P3 LEA R12, P6, R153.reuse, R0, 0x2 ;  /* 0x00000000990cb211 */ /* 0x042fe200078c10ff */
[----:B------:R3:W-:Y:S01]  /*10360*/  @!P2 ST.E.64 desc[UR56][R6.64], R62 ;  /* 0x0000003e0600a985 */ /* 0x0007e2000c101b38 */
        /* <DEDUP_REMOVED lines=11> */
.L_x_12070:
        /* <DEDUP_REMOVED lines=30> */
.L_x_12078:
        /* <DEDUP_REMOVED lines=58> */
.L_x_12080:
[----:B------:R-:W-:Y:S05]  /*109a0*/  BSYNC B1 ;  /* 0x0000000000017941 */ /* 0x000fea0003800000 */
.L_x_12079:
[----:B------:R-:W-:-:S06]  /*109b0*/  UISETP.GT.AND UP0, UPT, UR43, 0x1, UPT ;  /* 0x000000012b00788c */ /* 0x000fcc000bf04270 */
[----:B------:R-:W-:-:S13]  /*109c0*/  PLOP3.LUT P0, PT, PT, PT, UP0, 0x80, 0x0 ;  /* 0x000000000000781c */ /* 0x000fda0003f0f008 */
[----:B------:R-:W-:Y:S05]  /*109d0*/  @P0 BRA `(.L_x_12075) ;  /* 0x0000000400600947 */ /* 0x000fea0003800000 */
[----:B------:R-:W1:Y:S01]  /*109e0*/  LDC R11, c[0x0][0xbe8] ;  /* 0x0002fa00ff0b7b82 */ /* 0x000e620000000800 */
[--C-:B------:R-:W-:Y:S01]  /*109f0*/  SHF.R.S32.HI R2, RZ, 0x1f, R8.reuse ;  /* 0x0000001fff027819 */ /* 0x100fe20000011408 */
        /* <DEDUP_REMOVED lines=8> */
[----:B------:R-:W-:Y:S01]  /*10a80*/  BSSY B1, `(.L_x_12081) ;  /* 0x000003c000017945 */ /* 0x000fe20003800000 */
[----:B------:R-:W-:Y:S01]  /*10a90*/  SHF.R.S32.HI R6, RZ, 0x2, R6 ;  /* 0x00000002ff067819 */ /* 0x000fe20000011406 */
[----:B------:R-:W-:Y:S01]  /*10aa0*/  UIADD3 UR9, UR9, UR10, URZ ;  /* 0x0000000a09097290 */ /* 0x000fe2000fffe03f */
[----:B------:R-:W-:Y:S01]  /*10ab0*/  SHF.R.S32.HI R10, RZ, 0x1f, R23 ;  /* 0x0000001fff0a7819 */ /* 0x000fe20000011417 */
[----:B------:R-:W-:Y:S01]  /*10ac0*/  IMAD.IADD R2, R8, 0x1, -R2 ;  /* 0x0000000108027824 */ /* 0x000fe200078e0a02 */
[----:B------:R-:W-:Y:S01]  /*10ad0*/  ULDC.64 UR10, c[0x0][0xae8] ;  /* 0x0002ba00000a7ab9 */ /* 0x000fe20000000a00 */
[----:B------:R-:W-:Y:S01]  /*10ae0*/  SHF.R.S32.HI R14, RZ, 0x1f, R22 ;  /* 0x0000001fff0e7819 */ /* 0x000fe20000011416 */
[----:B------:R-:W-:Y:S01]  /*10af0*/  UIMAD.WIDE.U32 UR8, UR37, UR10, UR8 ;  /* 0x0000000a250872a5 */ /* 0x000fe2000f8e0008 */
[----:B------:R-:W-:-:S03]  /*10b00*/  IMAD R2, R2, 0x60, R6 ;  /* 0x0000006002027824 */ /* 0x000fc600078e0206 */
[----:B------:R-:W-:Y:S01]  /*10b10*/  UIMAD UR9, UR37, UR11, UR9 ;  /* 0x0000000b250972a4 */ /* 0x000fe2000f8e0209 */
[----:B0-----:R-:W-:Y:S01]  /*10b20*/  VIADD R4, R2, UR39 ;  /* 0x0000002702047c36 */ /* 0x001fe20008000000 */
[----:B-1----:R-:W-:Y:S01]  /*10b30*/  ISETP.NE.AND P0, PT, R11, 0x1, PT ;  /* 0x000000010b00780c */ /* 0x002fe20003f05270 */
[----:B------:R-:W-:Y:S02]  /*10b40*/  ULDC.64 UR10, c[0x0][0xaf0] ;  /* 0x0002bc00000a7ab9 */ /* 0x000fe40000000a00 */
[----:B------:R-:W-:Y:S01]  /*10b50*/  IMAD.MOV.U32 R5, RZ, RZ, R4 ;  /* 0x000000ffff057224 */ /* 0x000fe200078e0004 */
[----:B------:R-:W-:Y:S02]  /*10b60*/  UIMAD UR12, UR12, UR10, URZ ;  /* 0x0000000a0c0c72a4 */ /* 0x000fe4000f8e023f */
[----:B------:R-:W-:Y:S02]  /*10b70*/  UIMAD.WIDE.U32 UR8, UR7, UR10, UR8 ;  /* 0x0000000a070872a5 */ /* 0x000fe4000f8e0008 */
[----:B------:R-:W-:-:S03]  /*10b80*/  UIMAD UR4, UR7, UR11, UR12 ;  /* 0x0000000b070472a4 */ /* 0x000fc6000f8e020c */
[----:B------:R-:W-:Y:S01]  /*10b90*/  ULDC.64 UR10, c[0x0][0xae0] ;  /* 0x0002b800000a7ab9 */ /* 0x000fe20000000a00 */
[----:B------:R-:W-:Y:S01]  /*10ba0*/  UIADD3 UR4, UR9, UR4, URZ ;  /* 0x0000000409047290 */ /* 0x000fe2000fffe03f */
        /* <DEDUP_REMOVED lines=18> */
[----:B------:R-:W-:Y:S02]  /*10cd0*/  VIADD R0, R6, UR39 ;  /* 0x0000002706007c36 */ /* 0x000fe40008000000 */
        /* <DEDUP_REMOVED lines=19> */
[----:B------:R3:W-:Y:S04]  /*10e10*/  @!P2 ST.E.128 desc[UR56][R6.64], RZ ;  /* 0x000000ff0600a985 */ /* 0x0007e8000c101d38 */
[----:B------:R3:W-:Y:S04]  /*10e20*/  @!P3 ST.E.128 desc[UR56][R8.64], RZ ;  /* 0x000000ff0800b985 */ /* 0x0007e8000c101d38 */
[----:B------:R3:W-:Y:S02]  /*10e30*/  @!P4 ST.E.128 desc[UR56][R12.64], RZ ;  /* 0x000000ff0c00c985 */ /* 0x0007e4000c101d38 */
.L_x_12082:
[----:B------:R-:W-:Y:S05]  /*10e40*/  BSYNC B1 ;  /* 0x0000000000017941 */ /* 0x000fea0003800000 */
.L_x_12081:
        /* <DEDUP_REMOVED lines=9> */
[CC--:B-1-3--:R-:W-:Y:S02]  /*10ee0*/  @!P3 LEA R6, P0, R22.reuse, R2.reuse, 0x1 ;  /* 0x000000021606b211 */ /* 0x0cafe400078008ff */
[----:B------:R-:W-:Y:S02]  /*10ef0*/  @!P4 LEA R8, P1, R23, R2, 0x1 ;  /* 0x000000021708c211 */ /* 0x000fe400078208ff */
[----:B0---4-:R-:W-:Y:S01]  /*10f00*/  @!P2 IMAD.WIDE R4, R19, 0x2, R2 ;  /* 0x000000021304a825 */ /* 0x011fe200078e0202 */
[-C--:B------:R-:W-:Y:S02]  /*10f10*/  @!P3 LEA.HI.X R7, R22, R3.reuse, R14, 0x1, P0 ;  /* 0x000000031607b211 */ /* 0x080fe400000f0c0e */
[----:B------:R-:W-:Y:S02]  /*10f20*/  @!P4 LEA.HI.X R9, R23, R3, R10, 0x1, P1 ;  /* 0x000000031709c211 */ /* 0x000fe400008f0c0a */
[----:B------:R2:W-:Y:S04]  /*10f30*/  @!P2 ST.E.128 desc[UR56][R4.64], RZ ;  /* 0x000000ff0400a985 */ /* 0x0005e8000c101d38 */
[----:B------:R2:W-:Y:S04]  /*10f40*/  @!P3 ST.E.128 desc[UR56][R6.64], RZ ;  /* 0x000000ff0600b985 */ /* 0x0005e8000c101d38 */
[----:B------:R2:W-:Y:S02]  /*10f50*/  @!P4 ST.E.128 desc[UR56][R8.64], RZ ;  /* 0x000000ff0800c985 */ /* 0x0005e4000c101d38 */
.L_x_12075:
[----:B------:R-:W-:Y:S05]  /*10f60*/  BSYNC B0 ;  /* 0x0000000000007941 */ /* 0x000fea0003800000 */
.L_x_12069:
[----:B------:R-:W-:Y:S02]  /*10f70*/  ULDC UR4, c[0x0][0xc3c] ;  /* 0x00030f0000047ab9 */ /* 0x000fe40000000800 */
[----:B------:R-:W-:-:S06]  /*10f80*/  UISETP.GE.AND UP0, UPT, UR52, UR4, UPT ;  /* 0x000000043400728c */ /* 0x000fcc000bf06270 */
[----:B------:R-:W-:-:S13]  /*10f90*/  PLOP3.LUT P0, PT, PT, PT, UP0, 0x80, 0x0 ;  /* 0x000000000000781c */ /* 0x000fda0003f0f008 */
[----:B------:R-:W-:Y:S05]  /*10fa0*/  @!P0 BRA `(.L_x_12083) ;  /* 0xfffffefc00bc8947 */ /* 0x000fea000383ffff */
[----:B------:R-:W-:Y:S05]  /*10fb0*/  EXIT ;  /* 0x000000000000794d */ /* 0x000fea0003800000 */
.L_x_11978:
        /* <DEDUP_REMOVED lines=17> */
[----:B------:R-:W1:Y:S01]  /*110d0*/  S2R R4, SR_TID.X ;  /* 0x0000000000047919 */ /* 0x000e620000002100 */
[----:B------:R-:W-:Y:S01]  /*110e0*/  ULDC UR4, c[0x0][0xc3c] ;  /* 0x00030f0000047ab9 */ /* 0x000fe20000000800 */
[----:B------:R-:W-:Y:S02]  /*110f0*/  IMAD.MOV.U32 R7, RZ, RZ, RZ ;  /* 0x000000ffff077224 */ /* 0x000fe400078e00ff */
[----:B0-----:R-:W-:Y:S01]  /*11100*/  IMAD.MOV.U32 R8, RZ, RZ, RZ ;  /* 0x000000ffff087224 */ /* 0x001fe200078e00ff */
[----:B-1----:R-:W-:-:S04]  /*11110*/  LOP3.LUT R0, R4, 0x1f, RZ, 0xc0, !PT ;  /* 0x0000001f04007812 */ /* 0x002fc800078ec0ff */
        /* <DEDUP_REMOVED lines=29> */
[----:B0-----:R-:W-:-:S05]  /*112f0*/  SEL R4, R4, RZ, P5 ;  /* 0x000000ff04047207 */ /* 0x001fca0002800000 */
[----:B------:R-:W-:Y:S02]  /*11300*/  IMAD.IADD R11, R3, 0x1, R4 ;  /* 0x00000001030b7824 */ /* 0x000fe400078e0204 */
[----:B------:R-:W0:Y:S03]  /*11310*/  LDC R4, c[0x0][0xc38] ;  /* 0x00030e00ff047b82 */ /* 0x000e260000000800 */
        /* <DEDUP_REMOVED lines=8> */
.L_x_12087:
[----:B------:R-:W-:-:S04]  /*113a0*/  UIADD3 UR4, UR4, 0x1f, URZ ;  /* 0x0000001f04047890 */ /* 0x000fc8000fffe03f */
[----:B------:R-:W-:-:S06]  /*113b0*/  UISETP.GE.AND UP0, UPT, UR4, UR5, UPT ;  /* 0x000000050400728c */ /* 0x000fcc000bf06270 */
[----:B------:R-:W-:-:S13]  /*113c0*/  PLOP3.LUT P6, PT, PT, PT, UP0, 0x40, 0x0 ;  /* 0x000000000000781c */ /* 0x000fda0003fce808 */
[----:B------:R-:W-:Y:S05]  /*113d0*/  @!P6 BRA `(.L_x_12086) ;  /* 0x0000000800d8e947 */ /* 0x000fea0003800000 */
[----:B------:R-:W-:Y:S02]  /*113e0*/  VIADD R11, R0, UR4 ;  /* 0x00000004000b7c36 */ /* 0x000fe40008000000 */
[----:B------:R-:W-:Y:S02]  /*113f0*/  IMAD.MOV.U32 R7, RZ, RZ, RZ ;  /* 0x000000ffff077224 */ /* 0x000fe400078e00ff */
[----:B------:R-:W-:Y:S01]  /*11400*/  IMAD.MOV.U32 R8, RZ, RZ, RZ ;  /* 0x000000ffff087224 */ /* 0x000fe200078e00ff */
[----:B------:R-:W-:-:S13]  /*11410*/  ISETP.GE.OR P6, PT, R11, UR5, !P0 ;  /* 0x000000050b007c0c */ /* 0x000fda000c7c6670 */
[----:B------:R-:W0:Y:S08]  /*11420*/  @!P6 LDC.64 R4, c[0x0][0xc80] ;  /* 0x00032000ff04eb82 */ /* 0x000e300000000a00 */
[----:B------:R-:W1:Y:S01]  /*11430*/  @!P6 LDC.64 R2, c[0x0][0xc78] ;  /* 0x00031e00ff02eb82 */ /* 0x000e620000000a00 */
[----:B0-----:R-:W-:-:S05]  /*11440*/  @!P6 IMAD.WIDE R4, R11, 0x4, R4 ;  /* 0x000000040b04e825 */ /* 0x001fca00078e0204 */
[----:B------:R0:W2:Y:S01]  /*11450*/  @!P6 LDG.E R7, desc[UR56][R4.64] ;  /* 0x000000380407e981 */ /* 0x0000a2000c1e1900 */
[----:B-1----:R-:W-:-:S05]  /*11460*/  @!P6 IMAD.WIDE R2, R11, 0x4, R2 ;  /* 0x000000040b02e825 */ /* 0x002fca00078e0202 */
[----:B------:R-:W2:Y:S01]  /*11470*/  @!P6 LDG.E R8, desc[UR56][R2.64] ;  /* 0x000000380208e981 */ /* 0x000ea2000c1e1900 */
[----:B0-----:R-:W0:Y:S01]  /*11480*/  LDC R4, c[0x0][0xc38] ;  /* 0x00030e00ff047b82 */ /* 0x001e220000000800 */
        /* <DEDUP_REMOVED lines=21> */
.L_x_12085:
        /* <DEDUP_REMOVED lines=9> */
[----:B------:R-:W-:-:S04]  /*11670*/  IMAD.U32 R2, RZ, RZ, UR5 ;  /* 0x00000005ff027e24 */ /* 0x000fc8000f8e00ff */
[----:B------:R-:W0:Y:S04]  /*11680*/  SHFL.IDX PT, R5, R8, R5, 0x1f ;  /* 0x00001f0508057589 */ /* 0x000e2800000e0000 */
[----:B------:R1:W2:Y:S01]  /*11690*/  SHFL.IDX PT, R7, R7, R2, 0x1f ;  /* 0x00001f0207077589 */ /* 0x0002a200000e0000 */
[----:B0-----:R-:W-:Y:S01]  /*116a0*/  ISETP.NE.AND P1, PT, R5, 0x1, PT ;  /* 0x000000010500780c */ /* 0x001fe20003f25270 */
[----:B-1----:R-:W-:-:S12]  /*116b0*/  @!P0 BRA `(.L_x_12088) ;  /* 0x00000000000c8947 */ /* 0x002fd80003800000 */
[----:B------:R-:W-:-:S06]  /*116c0*/  UIADD3 UR4, UR5, -0x1, URZ ;  /* 0xffffffff05047890 */ /* 0x000fcc000fffe03f */
[----:B------:R-:W-:-:S05]  /*116d0*/  IMAD.U32 R2, RZ, RZ, UR4 ;  /* 0x00000004ff027e24 */ /* 0x000fca000f8e00ff */
[----:B------:R0:W1:Y:S02]  /*116e0*/  SHFL.IDX PT, R3, R11, R2, 0x1f ;  /* 0x00001f020b037589 */ /* 0x00006400000e0000 */
.L_x_12088:
[----:B01----:R-:W-:-:S04]  /*116f0*/  IMAD R2, R3, R4, R10 ;  /* 0x0000000403027224 */ /* 0x003fc800078e020a */
[----:B------:R-:W-:Y:S01]  /*11700*/  IMAD.IADD R8, R9, 0x1, -R2 ;  /* 0x0000000109087824 */ /* 0x000fe200078e0a02 */
[----:B------:R0:W-:Y:S01]  /*11710*/  STL [R1], R2 ;  /* 0x0000000201007387 */ /* 0x0001e20000100800 */
[----:B------:R-:W-:Y:S05]  /*11720*/  @!P1 BRA `(.L_x_12089) ;  /* 0x0000000000f09947 */ /* 0x000fea0003800000 */
[----:B--2---:R-:W-:Y:S02]  /*11730*/  IABS R9, R7 ;  /* 0x0000000700097213 */ /* 0x004fe40000000000 */
[----:B------:R-:W-:Y:S02]  /*11740*/  IABS R12, R5 ;  /* 0x00000005000c7213 */ /* 0x000fe40000000000 */
[----:B------:R-:W1:Y:S08]  /*11750*/  I2F.RP R10, R9 ;  /* 0x00000009000a7306 */ /* 0x000e700000209400 */
[----:B-1----:R-:W0:Y:S02]  /*11760*/  MUFU.RCP R10, R10 ;  /* 0x0000000a000a7308 */ /* 0x002e240000001000 */
[----:B0-----:R-:W-:Y:S01]  /*11770*/  VIADD R2, R10, 0xffffffe ;  /* 0x0ffffffe0a027836 */ /* 0x001fe20000000000 */
[----:B------:R-:W-:-:S05]  /*11780*/  IABS R10, R8 ;  /* 0x00000008000a7213 */ /* 0x000fca0000000000 */
[----:B------:R0:W1:Y:S02]  /*11790*/  F2I.FTZ.U32.TRUNC.NTZ R3, R2 ;  /* 0x0000000200037305 */ /* 0x000064000021f000 */
[----:B0-----:R-:W-:Y:S02]  /*117a0*/  IMAD.MOV.U32 R2, RZ, RZ, RZ ;  /* 0x000000ffff027224 */ /* 0x001fe400078e00ff */
[----:B-1----:R-:W-:-:S04]  /*117b0*/  IMAD.MOV R4, RZ, RZ, -R3 ;  /* 0x000000ffff047224 */ /* 0x002fc800078e0a03 */
[----:B------:R-:W-:Y:S02]  /*117c0*/  IMAD R11, R4, R9, RZ ;  /* 0x00000009040b7224 */ /* 0x000fe400078e02ff */
[----:B------:R-:W-:Y:S01]  /*117d0*/  IMAD.MOV.U32 R4, RZ, RZ, R12 ;  /* 0x000000ffff047224 */ /* 0x000fe200078e000c */
[----:B------:R-:W-:Y:S01]  /*117e0*/  IABS R12, R7 ;  /* 0x00000007000c7213 */ /* 0x000fe20000000000 */
[----:B------:R-:W-:Y:S02]  /*117f0*/  IMAD.HI.U32 R3, R3, R11, R2 ;  /* 0x0000000b03037227 */ /* 0x000fe400078e0002 */
[----:B------:R-:W0:Y:S02]  /*11800*/  I2F.RP R11, R4 ;  /* 0x00000004000b7306 */ /* 0x000e240000209400 */
[----:B------:R-:W-:Y:S02]  /*11810*/  IMAD.MOV R13, RZ, RZ, -R12 ;  /* 0x000000ffff0d7224 */ /* 0x000fe400078e0a0c */
[----:B------:R-:W-:-:S04]  /*11820*/  IMAD.HI.U32 R2, R3, R10, RZ ;  /* 0x0000000a03027227 */ /* 0x000fc800078e00ff */
[----:B------:R-:W-:-:S05]  /*11830*/  IMAD R10, R2, R13, R10 ;  /* 0x0000000d020a7224 */ /* 0x000fca00078e020a */
[----:B------:R-:W-:Y:S01]  /*11840*/  ISETP.GT.U32.AND P1, PT, R9, R10, PT ;  /* 0x0000000a0900720c */ /* 0x000fe20003f24070 */
[----:B0-----:R-:W0:-:S12]  /*11850*/  MUFU.RCP R11, R11 ;  /* 0x0000000b000b7308 */ /* 0x001e180000001000 */
[----:B------:R-:W-:Y:S02]  /*11860*/  @!P1 IMAD.IADD R10, R10, 0x1, -R9 ;  /* 0x000000010a0a9824 */ /* 0x000fe400078e0a09 */
[----:B------:R-:W-:Y:S01]  /*11870*/  @!P1 VIADD R2, R2, 0x1 ;  /* 0x0000000102029836 */ /* 0x000fe20000000000 */
[----:B------:R-:W-:Y:S02]  /*11880*/  ISETP.NE.AND P1, PT, R7, RZ, PT ;  /* 0x000000ff0700720c */ /* 0x000fe40003f25270 */
[----:B------:R-:W-:Y:S01]  /*11890*/  ISETP.GE.U32.AND P0, PT, R10, R9, PT ;  /* 0x000000090a00720c */ /* 0x000fe20003f06070 */
[----:B0-----:R-:W-:Y:S01]  /*118a0*/  VIADD R3, R11, 0xffffffe ;  /* 0x0ffffffe0b037836 */ /* 0x001fe20000000000 */
[----:B------:R-:W-:-:S04]  /*118b0*/  LOP3.LUT R9, R8, R7, RZ, 0x3c, !PT ;  /* 0x0000000708097212 */ /* 0x000fc800078e3cff */
[----:B------:R-:W-:Y:S01]  /*118c0*/  ISETP.GE.AND P2, PT, R9, RZ, PT ;  /* 0x000000ff0900720c */ /* 0x000fe20003f46270 */
[----:B------:R-:W0:Y:S06]  /*118d0*/  F2I.FTZ.U32.TRUNC.NTZ R3, R3 ;  /* 0x0000000300037305 */ /* 0x000e2c000021f000 */
[----:B------:R-:W-:-:S04]  /*118e0*/  @P0 VIADD R2, R2, 0x1 ;  /* 0x0000000102020836 */ /* 0x000fc80000000000 */
[----:B------:R-:W-:Y:S01]  /*118f0*/  IMAD.MOV.U32 R10, RZ, RZ, R2 ;  /* 0x000000ffff0a7224 */ /* 0x000fe200078e0002 */
[----:B------:R-:W-:-:S03]  /*11900*/  IABS R2, R5 ;  /* 0x0000000500027213 */ /* 0x000fc60000000000 */
[----:B------:R-:W-:Y:S01]  /*11910*/  @!P2 IMAD.MOV R10, RZ, RZ, -R10 ;  /* 0x000000ffff0aa224 */ /* 0x000fe200078e0a0a */
[----:B------:R-:W-:Y:S01]  /*11920*/  @!P1 LOP3.LUT R10, RZ, R7, RZ, 0x33, !PT ;  /* 0x00000007ff0a9212 */ /* 0x000fe200078e33ff */
[----:B0-----:R-:W-:Y:S02]  /*11930*/  IMAD.MOV R9, RZ, RZ, -R3 ;  /* 0x000000ffff097224 */ /* 0x001fe400078e0a03 */
[----:B------:R-:W-:Y:S01]  /*11940*/  IMAD.MOV R12, RZ, RZ, -R2 ;  /* 0x000000ffff0c7224 */ /* 0x000fe200078e0a02 */
[----:B------:R-:W-:Y:S01]  /*11950*/  IABS R11, R10 ;  /* 0x0000000a000b7213 */ /* 0x000fe20000000000 */
[----:B------:R-:W-:Y:S02]  /*11960*/  IMAD R9, R9, R4, RZ ;  /* 0x0000000409097224 */ /* 0x000fe400078e02ff */
        /* <DEDUP_REMOVED lines=24> */
.L_x_12089:
        /* <DEDUP_REMOVED lines=17> */
[----:B------:R-:W-:Y:S02]  /*11c00*/  IMAD.MOV.U32 R13, RZ, RZ, R14 ;  /* 0x000000ffff0d7224 */ /* 0x000fe400078e000e */
        /* <DEDUP_REMOVED lines=18> */
[----:B------:R-:W-:Y:S02]  /*11d30*/  VIADDMNMX R4, R3, R4, R10, PT ;  /* 0x0000000403047246 */ /* 0x000fe4000380010a */
[----:B------:R-:W-:-:S02]  /*11d40*/  IABS R13, R8 ;  /* 0x00000008000d7213 */ /* 0x000fc40000000000 */
[----:B------:R-:W-:Y:S02]  /*11d50*/  IABS R10, R4 ;  /* 0x00000004000a7213 */ /* 0x000fe40000000000 */
[----:B------:R-:W-:Y:S02]  /*11d60*/  IADD3 R9, R9, 0x1000000, R8 ;  /* 0x0100000009097810 */ /* 0x000fe40007ffe008 */
        /* <DEDUP_REMOVED lines=23> */
[----:B------:R-:W-:-:S05]  /*11ee0*/  IMAD R3, R2, R3, R9 ;  /* 0x0000000302037224 */ /* 0x000fca00078e0209 */
[----:B------:R1:W-:Y:S02]  /*11ef0*/  STL [R1+0x8], R3 ;  /* 0x0000080301007387 */ /* 0x0003e40000100800 */
.L_x_12090:
[----:B------:R-:W-:-:S05]  /*11f00*/  LOP3.LUT R2, RZ, R2, RZ, 0x33, !PT ;  /* 0x00000002ff027212 */ /* 0x000fca00078e33ff */
[----:B------:R-:W-:-:S05]  /*11f10*/  IMAD.IADD R2, R7, 0x1, R2 ;  /* 0x0000000107027824 */ /* 0x000fca00078e0202 */
[----:B------:R2:W-:Y:S01]  /*11f20*/  STL [R1+0x4], R2 ;  /* 0x0000040201007387 */ /* 0x0005e20000100800 */
[----:B------:R-:W-:Y:S05]  /*11f30*/  BRA `(.L_x_12091) ;  /* 0x0000000000107947 */ /* 0x000fea0003800000 */
.L_x_12086:
[----:B------:R0:W-:Y:S01]  /*11f40*/  STL [R1], R9 ;  /* 0x0000000901007387 */ /* 0x0001e20000100800 */
[----:B------:R-:W-:-:S03]  /*11f50*/  ULDC UR41, c[0x0][0xc3c] ;  /* 0x00030f0000297ab9 */ /* 0x000fc60000000800 */
[----:B------:R0:W-:Y:S04]  /*11f60*/  STL [R1+0x4], RZ ;  /* 0x000004ff01007387 */ /* 0x0001e80000100800 */
[----:B------:R0:W-:Y:S02]  /*11f70*/  STL [R1+0x8], RZ ;  /* 0x000008ff01007387 */ /* 0x0001e40000100800 */
.L_x_12091:
[----:B------:R-:W3:Y:S04]  /*11f80*/  LDL R8, [R1] ;  /* 0x0000000001087983 */ /* 0x000ee80000100800 */
[----:B0-----:R-:W3:Y:S04]  /*11f90*/  LDL R9, [R1+0x4] ;  /* 0x0000040001097983 */ /* 0x001ee80000100800 */
[----:B------:R-:W3:Y:S01]  /*11fa0*/  LDL R10, [R1+0x8] ;  /* 0x00000800010a7983 */ /* 0x000ee20000100800 */
[----:B------:R-:W-:Y:S01]  /*11fb0*/  ISETP.NE.AND P0, PT, R0, RZ, PT ;  /* 0x000000ff0000720c */ /* 0x000fe20003f05270 */
[----:B--2---:R-:W-:-:S12]  /*11fc0*/  IMAD.U32 R2, RZ, RZ, UR41 ;  /* 0x00000029ff027e24 */ /* 0x004fd8000f8e00ff */
[----:B-1----:R-:W0:Y:S01]  /*11fd0*/  @!P0 S2R R3, SR_CgaCtaId ;  /* 0x0000000000038919 */ /* 0x002e220000008800 */
[----:B------:R-:W-:Y:S01]  /*11fe0*/  @!P0 MOV R0, 0x400 ;  /* 0x0000040000008802 */ /* 0x000fe20000000f00 */
[----:B------:R-:W-:-:S03]  /*11ff0*/  @!P0 IMAD.MOV.U32 R11, RZ, RZ, R2 ;  /* 0x000000ffff0b8224 */ /* 0x000fc600078e0002 */
[----:B0-----:R-:W-:-:S05]  /*12000*/  @!P0 LEA R0, R3, R0, 0x18 ;  /* 0x0000000003008211 */ /* 0x001fca00078ec0ff */
[----:B---3--:R1:W-:Y:S01]  /*12010*/  @!P0 STS.128 [R0+0x19cd0], R8 ;  /* 0x019cd00800008388 */ /* 0x0083e20000000c00 */
[----:B------:R-:W-:Y:S06]  /*12020*/  BAR.ARV 0x5, 0x200 ;  /* 0x0148000000007b1d */ /* 0x000fec0000002000 */
.L_x_12084:
[----:B------:R-:W-:Y:S01]  /*12030*/  ULDC UR4, c[0x0][0xc3c] ;  /* 0x00030f0000047ab9 */ /* 0x000fe20000000800 */
[----:B------:R2:W-:Y:S01]  /*12040*/  STL [R1+0x1c], RZ ;  /* 0x00001cff01007387 */ /* 0x0005e20000100800 */
[----:B------:R-:W-:Y:S01]  /*12050*/  UISETP.GE.AND UP0, UPT, UR41, UR4, UPT ;  /* 0x000000042900728c */ /* 0x000fe2000bf06270 */
[----:B------:R-:W-:Y:S02]  /*12060*/  IMAD.MOV.U32 R25, RZ, RZ, 0x1 ;  /* 0x00000001ff197424 */ /* 0x000fe400078e00ff */
[----:B------:R-:W-:-:S03]  /*12070*/  IMAD.MOV.U32 R22, RZ, RZ, RZ ;  /* 0x000000ffff167224 */ /* 0x000fc600078e00ff */
[----:B------:R-:W-:-:S13]  /*12080*/  PLOP3.LUT P0, PT, PT, PT, UP0, 0x80, 0x0 ;  /* 0x000000000000781c */ /* 0x000fda0003f0f008 */
[----:B--2---:R-:W-:Y:S05]  /*12090*/  @P0 BRA `(.L_x_12092) ;  /* 0x00000058000c0947 */ /* 0x004fea0003800000 */
[----:B01----:R-:W0:Y:S01]  /*120a0*/  S2R R8, SR_TID.X ;  /* 0x0000000000087919 */ /* 0x003e220000002100 */
[----:B------:R-:W1:Y:S01]  /*120b0*/  S2UR UR4, SR_CgaCtaId ;  /* 0x00000000000479c3 */ /* 0x000e620000008800 */
[----:B------:R-:W-:Y:S01]  /*120c0*/  IMAD.SHL.U32 R6, R6, 0x800, RZ ;  /* 0x0000080006067824 */ /* 0x000fe200078e00ff */
[----:B------:R-:W-:Y:S01]  /*120d0*/  MOV R17, 0x400 ;  /* 0x0000040000117802 */ /* 0x000fe20000000f00 */
[----:B------:R-:W-:Y:S01]  /*120e0*/  IMAD.MOV.U32 R25, RZ, RZ, 0x1 ;  /* 0x00000001ff197424 */ /* 0x000fe200078e00ff */
[----:B------:R-:W-:Y:S01]  /*120f0*/  ULOP3.LUT UR47, UR36, 0x2, URZ, 0xfc, !UPT ;  /* 0x00000002242f7892 */ /* 0x000fe2000f8efc3f */
[----:B------:R-:W-:Y:S01]  /*12100*/  IMAD.MOV.U32 R22, RZ, RZ, RZ ;  /* 0x000000ffff167224 */ /* 0x000fe200078e00ff */
[----:B------:R-:W-:Y:S01]  /*12110*/  ULOP3.LUT UR46, UR36, 0x1, URZ, 0xfc, !UPT ;  /* 0x00000001242e7892 */ /* 0x000fe2000f8efc3f */
[----:B------:R-:W-:Y:S01]  /*12120*/  ULDC UR44, c[0x0][0xc] ;  /* 0x00000300002c7ab9 */ /* 0x000fe20000000800 */
[C---:B0-----:R-:W-:Y:S01]  /*12130*/  IMAD.SHL.U32 R0, R8.reuse, 0x20, RZ ;  /* 0x0000002008007824 */ /* 0x041fe200078e00ff */
[----:B------:R-:W-:Y:S01]  /*12140*/  SHF.R.U32.HI R3, RZ, 0x1, R8 ;  /* 0x00000001ff037819 */ /* 0x000fe20000011608 */
        /* <DEDUP_REMOVED lines=8> */
[----:B------:R-:W-:Y:S02]  /*121d0*/  LOP3.LUT R6, R5, 0x800, R6, 0xf8, !PT ;  /* 0x0000080005067812 */ /* 0x000fe400078ef806 */
[----:B------:R-:W-:Y:S02]  /*121e0*/  LOP3.LUT R5, R3, 0x10, R8, 0xf8, !PT ;  /* 0x0000001003057812 */ /* 0x000fe400078ef808 */
[----:B------:R-:W-:Y:S02]  /*121f0*/  LOP3.LUT R0, R0, 0x360, RZ, 0xc0, !PT ;  /* 0x0000036000007812 */ /* 0x000fe400078ec0ff */
[----:B------:R-:W-:Y:S01]  /*12200*/  LOP3.LUT R4, R5, 0x380, R4, 0xf8, !PT ;  /* 0x0000038005047812 */ /* 0x000fe200078ef804 */
[----:B------:R-:W-:Y:S01]  /*12210*/  IMAD.SHL.U32 R5, R8, 0x2, RZ ;  /* 0x0000000208057824 */ /* 0x000fe200078e00ff */
[----:B------:R-:W-:-:S02]  /*12220*/  LOP3.LUT R3, R2, 0x10, R7, 0x78, !PT ;  /* 0x0000001002037812 */ /* 0x000fc400078e7807 */
[----:B------:R-:W-:Y:S02]  /*12230*/  LOP3.LUT R2, R29, 0x90, RZ, 0xc0, !PT ;  /* 0x000000901d027812 */ /* 0x000fe400078ec0ff */
[--C-:B------:R-:W-:Y:S02]  /*12240*/  LOP3.LUT R0, R0, 0x400, R29.reuse, 0xf8, !PT ;  /* 0x0000040000007812 */ /* 0x100fe400078ef81d */
[----:B------:R-:W-:Y:S02]  /*12250*/  LOP3.LUT R27, R4, 0x70, R29, 0x78, !PT ;  /* 0x00000070041b7812 */ /* 0x000fe400078e781d */
[----:B------:R-:W-:Y:S01]  /*12260*/  LOP3.LUT R2, R2, 0x10, R5, 0x78, !PT ;  /* 0x0000001002027812 */ /* 0x000fe200078e7805 */
[----:B-1----:R-:W-:Y:S01]  /*12270*/  IMAD.U32 R5, RZ, RZ, UR4 ;  /* 0x00000004ff057e24 */ /* 0x002fe2000f8e00ff */
[----:B------:R-:W-:Y:S01]  /*12280*/  LOP3.LUT R24, R0, R3, RZ, 0xfc, !PT ;  /* 0x0000000300187212 */ /* 0x000fe200078efcff */
[C---:B------:R-:W-:Y:S01]  /*12290*/  IMAD.SHL.U32 R0, R8.reuse, 0x40, RZ ;  /* 0x0000004008007824 */ /* 0x040fe200078e00ff */
[----:B------:R-:W-:-:S02]  /*122a0*/  LOP3.LUT R8, R8, 0x7f, RZ, 0xc0, !PT ;  /* 0x0000007f08087812 */ /* 0x000fc400078ec0ff */
[----:B------:R-:W-:Y:S02]  /*122b0*/  LOP3.LUT R27, R6, R27, RZ, 0xfc, !PT ;  /* 0x0000001b061b7212 */ /* 0x000fe400078efcff */
[----:B------:R-:W-:Y:S02]  /*122c0*/  LOP3.LUT R2, R2, 0x760, R29, 0xf8, !PT ;  /* 0x0000076002027812 */ /* 0x000fe400078ef81d */
[----:B------:R-:W-:Y:S01]  /*122d0*/  LOP3.LUT R0, R0, 0x40, RZ, 0xc0, !PT ;  /* 0x0000004000007812 */ /* 0x000fe200078ec0ff */
[C---:B------:R-:W-:Y:S01]  /*122e0*/  VIADD R4, R27.reuse, 0x40 ;  /* 0x000000401b047836 */ /* 0x040fe20000000000 */
[----:B------:R-:W-:Y:S01]  /*122f0*/  SHF.R.U32.HI R3, RZ, 0x1, R8 ;  /* 0x00000001ff037819 */ /* 0x000fe20000011608 */
[----:B------:R-:W-:Y:S01]  /*12300*/  @P0 VIADD R4, R27, 0xffffffc0 ;  /* 0xffffffc01b040836 */ /* 0x000fe20000000000 */
[----:B------:R-:W-:Y:S01]  /*12310*/  LEA R17, R5, R17, 0x18 ;  /* 0x0000001105117211 */ /* 0x000fe200078ec0ff */
[----:B------:R0:W-:Y:S01]  /*12320*/  STL [R1+0x14], R2 ;  /* 0x0000140201007387 */ /* 0x0001e20000100800 */
[----:B------:R-:W-:-:S02]  /*12330*/  LOP3.LUT R3, R3, R0, RZ, 0xfc, !PT ;  /* 0x0000000003037212 */ /* 0x000fc400078efcff */
[----:B------:R-:W-:Y:S01]  /*12340*/  LOP3.LUT R29, R29, 0x10, RZ, 0xc0, !PT ;  /* 0x000000101d1d7812 */ /* 0x000fe200078ec0ff */
[----:B------:R-:W-:Y:S01]  /*12350*/  IMAD.IADD R3, R17, 0x1, R2 ;  /* 0x0000000111037824 */ /* 0x000fe200078e0202 */
[----:B------:R-:W-:Y:S02]  /*12360*/  STL [R1+0xc], R5 ;  /* 0x00000c0501007387 */ /* 0x000fe40000100800 */
[C---:B------:R-:W-:Y:S02]  /*12370*/  LOP3.LUT R0, R29.reuse, 0x40, RZ, 0xfc, !PT ;  /* 0x000000401d007812 */ /* 0x040fe400078efcff */
[----:B------:R-:W-:Y:S01]  /*12380*/  STL [R1+0x1c], RZ ;  /* 0x00001cff01007387 */ /* 0x000fe20000100800 */
[C---:B0-----:R-:W-:Y:S02]  /*12390*/  LOP3.LUT R2, R24.reuse, 0x1800, RZ, 0xfc, !PT ;  /* 0x0000180018027812 */ /* 0x041fe400078efcff */
[----:B------:R-:W-:Y:S01]  /*123a0*/  LOP3.LUT R0, R24, 0x2800, RZ, 0xfc, !PT ;  /* 0x0000280018007812 */ /* 0x000fe200078efcff */
[----:B------:R0:W-:Y:S04]  /*123b0*/  STL [R1+0x10], R4 ;  /* 0x0000100401007387 */ /* 0x0001e80000100800 */
[----:B------:R1:W-:Y:S01]  /*123c0*/  STL [R1+0x18], R3 ;  /* 0x0000180301007387 */ /* 0x0003e20000100800 */
[----:B0-----:R-:W-:-:S07]  /*123d0*/  LOP3.LUT R4, R29, 0x20, RZ, 0xfc, !PT ;  /* 0x000000201d047812 */ /* 0x001fce00078efcff */
.L_x_12174:
[----:B------:R-:W-:Y:S01]  /*123e0*/  ULDC.64 UR4, c[0x0][0xa28] ;  /* 0x00028a0000047ab9 */ /* 0x000fe20000000a00 */
[----:B------:R-:W-:Y:S01]  /*123f0*/  ULDC.64 UR6, c[0x0][0xa00] ;  /* 0x0002800000067ab9 */ /* 0x000fe20000000a00 */
[----:B------:R-:W-:Y:S01]  /*12400*/  UISETP.NE.U32.AND UP0, UPT, UR4, URZ, UPT ;  /* 0x0000003f0400728c */ /* 0x000fe2000bf05070 */
[----:B------:R-:W-:Y:S01]  /*12410*/  UMOV UR37, URZ ;  /* 0x0000003f00257c82 */ /* 0x000fe20008000000 */
[----:B------:R-:W-:Y:S02]  /*12420*/  UMOV UR40, URZ ;  /* 0x0000003f00287c82 */ /* 0x000fe40008000000 */
[----:B------:R-:W-:Y:S01]  /*12430*/  UISETP.NE.AND.EX UP0, UPT, UR5, URZ, UPT, UP0 ;  /* 0x0000003f0500728c */ /* 0x000fe2000bf05300 */
[----:B------:R-:W-:Y:S01]  /*12440*/  ULDC.64 UR8, c[0x0][0xa20] ;  /* 0x0002880000087ab9 */ /* 0x000fe20000000a00 */
[----:B------:R-:W-:-:S04]  /*12450*/  ULDC UR38, c[0x0][0x2f0] ;  /* 0x0000bc0000267ab9 */ /* 0x000fc80000000800 */
[----:B------:R-:W-:-:S05]  /*12460*/  PLOP3.LUT P0, PT, PT, PT, UP0, 0x80, 0x0 ;  /* 0x000000000000781c */ /* 0x000fca0003f0f008 */
[----:B------:R-:W-:Y:S02]  /*12470*/  @UP0 ULDC.64 UR4, c[0x0][0xa28] ;  /* 0x00028a0000040ab9 */ /* 0x000fe40000000a00 */
[----:B------:R-:W-:-:S06]  /*12480*/  @UP0 UIMAD.WIDE UR4, UR41, 0x4, UR4 ;  /* 0x00000004290408a5 */ /* 0x000fcc000f8e0204 */
[----:B-1----:R-:W-:Y:S02]  /*12490*/  IMAD.U32 R2, RZ, RZ, UR4 ;  /* 0x00000004ff027e24 */ /* 0x002fe4000f8e00ff */
[----:B-1----:R-:W-:Y:S01]  /*124a0*/  IMAD.U32 R3, RZ, RZ, UR5 ;  /* 0x00000005ff037e24 */ /* 0x002fe2000f8e00ff */
[----:B------:R-:W-:-:S04]  /*124b0*/  ULDC.64 UR4, c[0x0][0xa00] ;  /* 0x0002800000047ab9 */ /* 0x000fc80000000a00 */
[----:B0-----:R0:W2:Y:S01]  /*124c0*/  @P0 LDG.E R2, desc[UR56][R2.64] ;  /* 0x0000003802020981 */ /* 0x0010a2000c1e1900 */
[----:B------:R-:W-:Y:S02]  /*124d0*/  UISETP.NE.U32.AND UP0, UPT, UR4, URZ, UPT ;  /* 0x0000003f0400728c */ /* 0x000fe4000bf05070 */
[----:B------:R-:W-:Y:S02]  /*124e0*/  UIMAD.WIDE UR6, UR41, 0x4, UR6 ;  /* 0x00000004290678a5 */ /* 0x000fe4000f8e0206 */
[----:B------:R-:W-:-:S03]  /*124f0*/  UISETP.NE.AND.EX UP1, UPT, UR5, URZ, UPT, UP0 ;  /* 0x0000003f0500728c */ /* 0x000fc6000bf25300 */
[----:B------:R-:W-:Y:S01]  /*12500*/  ULDC.64 UR4, c[0x0][0xa18] ;  /* 0x0002860000047ab9 */ /* 0x000fe20000000a00 */
[----:B------:R-:W-:Y:S01]  /*12510*/  UP2UR UR48, UPR, URZ, 0x2 ;  /* 0x000000023f307883 */ /* 0x000fe20008000000 */
[----:B0-----:R-:W-:Y:S01]  /*12520*/  IMAD.U32 R3, RZ, RZ, UR7 ;  /* 0x00000007ff037e24 */ /* 0x001fe2000f8e00ff */
[----:B------:R-:W-:Y:S01]  /*12530*/  UISETP.NE.U32.AND UP0, UPT, UR4, URZ, UPT ;  /* 0x0000003f0400728c */ /* 0x000fe2000bf05070 */
[----:B------:R-:W-:-:S03]  /*12540*/  PLOP3.LUT P1, PT, PT, PT, UP1, 0x80, 0x0 ;  /* 0x000000000000781c */ /* 0x000fc60003f2f018 */
[----:B------:R-:W-:-:S11]  /*12550*/  UISETP.NE.AND.EX UP0, UPT, UR5, URZ, UPT, UP0 ;  /* 0x0000003f0500728c */ /* 0x000fd6000bf05300 */
[----:B------:R-:W-:Y:S02]  /*12560*/  @UP0 ULDC.64 UR4, c[0x0][0xa18] ;  /* 0x0002860000040ab9 */ /* 0x000fe40000000a00 */
[----:B------:R-:W-:Y:S01]  /*12570*/  @UP0 UIMAD.WIDE UR4, UR41, 0x4, UR4 ;  /* 0x00000004290408a5 */ /* 0x000fe2000f8e0204 */
[----:B--2---:R-:W-:Y:S01]  /*12580*/  @P0 R2UR UR37, R2 ;  /* 0x00000000022502ca */ /* 0x004fe200000e0000 */
[----:B------:R-:W-:-:S05]  /*12590*/  IMAD.U32 R2, RZ, RZ, UR6 ;  /* 0x00000006ff027e24 */ /* 0x000fca000f8e00ff */
[----:B------:R0:W2:Y:S01]  /*125a0*/  @P1 LDG.E R0, desc[UR56][R2.64] ;  /* 0x0000003802001981 */ /* 0x0000a2000c1e1900 */
[----:B------:R-:W-:Y:S02]  /*125b0*/  PLOP3.LUT P1, PT, PT, PT, UP0, 0x80, 0x0 ;  /* 0x000000000000781c */ /* 0x000fe40003f2f008 */
[----:B------:R-:W-:Y:S01]  /*125c0*/  PLOP3.LUT P0, PT, PT, PT, UP1, 0x80, 0x0 ;  /* 0x000000000000781c */ /* 0x000fe20003f0f018 */
[----:B0-----:R-:W-:Y:S02]  /*125d0*/  IMAD.U32 R2, RZ, RZ, UR4 ;  /* 0x00000004ff027e24 */ /* 0x001fe4000f8e00ff */
[----:B------:R-:W-:Y:S01]  /*125e0*/  IMAD.U32 R3, RZ, RZ, UR5 ;  /* 0x00000005ff037e24 */ /* 0x000fe2000f8e00ff */
[----:B------:R-:W-:-:S07]  /*125f0*/  ULDC.64 UR4, c[0x0][0x418] ;  /* 0x0001060000047ab9 */ /* 0x000fce0000000a00 */
[----:B------:R-:W3:Y:S01]  /*12600*/  @P1 LDG.E R2, desc[UR56][R2.64] ;  /* 0x0000003802021981 */ /* 0x000ee2000c1e1900 */
        /* <DEDUP_REMOVED lines=8> */
[----:B---3--:R-:W-:Y:S01]  /*12690*/  @P1 R2UR UR42, R2 ;  /* 0x00000000022a12ca */ /* 0x008fe200000e0000 */
[----:B------:R-:W-:-:S14]  /*126a0*/  @P1 BRA `(.L_x_12093) ;  /* 0x0000000000301947 */ /* 0x000fdc0003800000 */
[----:B------:R-:W-:Y:S01]  /*126b0*/  UISETP.NE.AND UP0, UPT, UR48, URZ, UPT ;  /* 0x0000003f3000728c */ /* 0x000fe2000bf05270 */
[----:B------:R-:W-:-:S05]  /*126c0*/  ULDC UR42, c[0x0][0x288] ;  /* 0x0000a200002a7ab9 */ /* 0x000fca0000000800 */
[----:B------:R-:W-:-:S13]  /*126d0*/  PLOP3.LUT P1, PT, PT, PT, UP0, 0x40, 0x0 ;  /* 0x000000000000781c */ /* 0x000fda0003f2e808 */
[----:B------:R-:W-:Y:S05]  /*126e0*/  @P1 BRA `(.L_x_12093) ;  /* 0x0000000000201947 */ /* 0x000fea0003800000 */
[----:B------:R-:W-:Y:S02]  /*126f0*/  IMAD.U32 R2, RZ, RZ, UR6 ;  /* 0x00000006ff027e24 */ /* 0x000fe4000f8e00ff */
[----:B------:R-:W-:-:S05]  /*12700*/  IMAD.U32 R3, RZ, RZ, UR7 ;  /* 0x00000007ff037e24 */ /* 0x000fca000f8e00ff */
[----:B------:R-:W2:Y:S02]  /*12710*/  LDG.E R2, desc[UR56][R2.64] ;  /* 0x0000003802027981 */ /* 0x000ea4000c1e1900 */
[----:B--2---:R-:W-:Y:S01]  /*12720*/  R2UR UR4, R2 ;  /* 0x00000000020472ca */ /* 0x004fe200000e0000 */
[----:B------:R-:W-:-:S05]  /*12730*/  IMAD.U32 R2, RZ, RZ, UR6 ;  /* 0x00000006ff027e24 */ /* 0x000fca000f8e00ff */
[----:B------:R-:W2:Y:S02]  /*12740*/  LDG.E R0, desc[UR56][R2.64+0x4] ;  /* 0x0000043802007981 */ /* 0x000ea4000c1e1900 */
[----:B--2---:R-:W-:-:S13]  /*12750*/  R2UR UR42, R0 ;  /* 0x00000000002a72ca */ /* 0x004fda00000e0000 */
[----:B------:R-:W-:-:S12]  /*12760*/  UIADD3 UR42, -UR4, UR42, URZ ;  /* 0x0000002a042a7290 */ /* 0x000fd8000fffe13f */
.L_x_12093:
        /* <DEDUP_REMOVED lines=8> */
.L_x_12094:
        /* <DEDUP_REMOVED lines=14> */
.L_x_12095:
        /* <DEDUP_REMOVED lines=9> */
[----:B--2---:R-:W-:-:S04]  /*12960*/  IMAD R18, R0, 0xc0, RZ ;  /* 0x000000c000127824 */ /* 0x004fc800078e02ff */
        /* <DEDUP_REMOVED lines=22> */
.L_x_12097:
[----:B------:R-:W-:-:S11]  /*12ad0*/  UISETP.NE.AND UP0, UPT, UR5, 0x1, UPT ;  /* 0x000000010500788c */ /* 0x000fd6000bf05270 */
[----:B------:R-:W-:Y:S02]  /*12ae0*/  @UP0 ULDC.64 UR8, c[0x0][0x9e8] ;  /* 0x00027a0000080ab9 */ /* 0x000fe40000000a00 */
[----:B------:R-:W-:-:S04]  /*12af0*/  UIMAD.WIDE.U32 UR6, UR4, UR8, URZ ;  /* 0x00000008040672a5 */ /* 0x000fc8000f8e003f */
[----:B------:R-:W-:-:S12]  /*12b00*/  @UP0 USHF.R.U32.HI UR4, URZ, UR9, UR7 ;  /* 0x000000093f040299 */ /* 0x000fd80008011607 */
.L_x_12098:
[----:B------:R-:W-:-:S06]  /*12b10*/  UIMAD UR4, UR4, UR5, UR5 ;  /* 0x00000005040472a4 */ /* 0x000fcc000f8e0205 */
[----:B------:R-:W-:-:S07]  /*12b20*/  VIMNMX R0, R0, UR4, PT ;  /* 0x0000000400007c48 */ /* 0x000fce000bfe0100 */
.L_x_12096:
        /* <DEDUP_REMOVED lines=29> */
.L_x_12100:
[----:B------:R-:W-:-:S11]  /*12d00*/  UISETP.NE.AND UP0, UPT, UR5, 0x1, UPT ;  /* 0x000000010500788c */ /* 0x000fd6000bf05270 */
[----:B------:R-:W-:Y:S02]  /*12d10*/  @UP0 ULDC.64 UR10, c[0x0][0x9e8] ;  /* 0x00027a00000a0ab9 */ /* 0x000fe40000000a00 */
[----:B------:R-:W-:-:S04]  /*12d20*/  UIMAD.WIDE.U32 UR6, UR9, UR10, URZ ;  /* 0x0000000a090672a5 */ /* 0x000fc8000f8e003f */
[----:B------:R-:W-:-:S12]  /*12d30*/  @UP0 USHF.R.U32.HI UR9, URZ, UR11, UR7 ;  /* 0x0000000b3f090299 */ /* 0x000fd80008011607 */
.L_x_12101:
[----:B------:R-:W-:-:S04]  /*12d40*/  UIMAD UR5, UR9, UR5, URZ ;  /* 0x00000005090572a4 */ /* 0x000fc8000f8e023f */
[----:B------:R-:W-:-:S04]  /*12d50*/  UISETP.LT.AND UP0, UPT, UR4, UR5, UPT ;  /* 0x000000050400728c */ /* 0x000fc8000bf01270 */
[----:B------:R-:W-:-:S12]  /*12d60*/  USEL UR4, UR4, UR5, !UP0 ;  /* 0x0000000504047287 */ /* 0x000fd8000c000000 */
.L_x_12099:
[----:B------:R-:W2:Y:S01]  /*12d70*/  LDL R19, [R1+0x8] ;  /* 0x0000080001137983 */ /* 0x000ea20000100800 */
[----:B------:R-:W-:-:S04]  /*12d80*/  USHF.R.S32.HI UR5, URZ, 0x1f, UR4 ;  /* 0x0000001f3f057899 */ /* 0x000fc80008011404 */
[----:B------:R-:W-:-:S04]  /*12d90*/  ULEA.HI UR5, UR5, UR4, URZ, 0x7 ;  /* 0x0000000405057291 */ /* 0x000fc8000f8f383f */
[----:B------:R-:W-:-:S04]  /*12da0*/  USHF.R.S32.HI UR6, URZ, 0x7, UR5 ;  /* 0x000000073f067899 */ /* 0x000fc80008011405 */
        /* <DEDUP_REMOVED lines=15> */
[----:B------:R-:W-:-:S05]  /*12ea0*/  IMAD.U32 R3, RZ, RZ, UR6 ;  /* 0x00000006ff037e24 */ /* 0x000fca000f8e00ff */
[----:B------:R-:W-:-:S04]  /*12eb0*/  IADD3 R0, R3, -0x1, R26 ;  /* 0xffffffff03007810 */ /* 0x000fc80007ffe01a */
[----:B------:R-:W-:Y:S02]  /*12ec0*/  R2UR UR7, R0 ;  /* 0x00000000000772ca */ /* 0x000fe400000e0000 */
[----:B------:R-:W-:-:S04]  /*12ed0*/  IABS R0, UR6 ;  /* 0x0000000600007c13 */ /* 0x000fc80008000000 */
[----:B------:R-:W-:-:S07]  /*12ee0*/  R2UR UR12, R0 ;  /* 0x00000000000c72ca */ /* 0x000fce00000e0000 */
[----:B------:R-:W-:-:S06]  /*12ef0*/  UIADD3 UR7, -UR11, UR7, URZ ;  /* 0x000000070b077290 */ /* 0x000fcc000fffe13f */
[----:B------:R-:W0:Y:S01]  /*12f00*/  I2F.RP R0, UR12 ;  /* 0x0000000c00007d06 */ /* 0x000e220008209400 */
[----:B------:R-:W-:Y:S01]  /*12f10*/  IABS R3, UR7 ;  /* 0x0000000700037c13 */ /* 0x000fe20008000000 */
[----:B------:R-:W-:-:S03]  /*12f20*/  ULOP3.LUT UR7, UR7, UR6, URZ, 0x3c, !UPT ;  /* 0x0000000607077292 */ /* 0x000fc6000f8e3c3f */
[----:B------:R-:W-:Y:S02]  /*12f30*/  R2UR UR9, R3 ;  /* 0x00000000030972ca */ /* 0x000fe400000e0000 */
[----:B------:R-:W-:Y:S01]  /*12f40*/  IABS R3, UR6 ;  /* 0x0000000600037c13 */ /* 0x000fe20008000000 */
[----:B0-----:R-:W0:Y:S02]  /*12f50*/  MUFU.RCP R0, R0 ;  /* 0x0000000000007308 */ /* 0x001e240000001000 */
[----:B0-----:R-:W-:Y:S02]  /*12f60*/  VIADD R2, R0, 0xffffffe ;  /* 0x0ffffffe00027836 */ /* 0x001fe40000000000 */
[----:B------:R-:W-:-:S04]  /*12f70*/  IMAD.MOV R0, RZ, RZ, -R3 ;  /* 0x000000ffff007224 */ /* 0x000fc800078e0a03 */
[----:B------:R-:W0:Y:S01]  /*12f80*/  F2I.FTZ.U32.TRUNC.NTZ R2, R2 ;  /* 0x0000000200027305 */ /* 0x000e22000021f000 */
        /* <DEDUP_REMOVED lines=17> */
.L_x_12102:
        /* <DEDUP_REMOVED lines=24> */
.L_x_12104:
        /* <DEDUP_REMOVED lines=20> */
.L_x_12107:
[----:B------:R-:W-:Y:S05]  /*13360*/  BSYNC B6 ;  /* 0x0000000000067941 */ /* 0x000fea0003800000 */
.L_x_12106:
        /* <DEDUP_REMOVED lines=22> */
.L_x_12109:
[----:B------:R-:W-:Y:S05]  /*134d0*/  BSYNC B6 ;  /* 0x0000000000067941 */ /* 0x000fea0003800000 */
.L_x_12108:
        /* <DEDUP_REMOVED lines=20> */
.L_x_12111:
[----:B------:R-:W-:Y:S05]  /*13620*/  BSYNC B6 ;  /* 0x0000000000067941 */ /* 0x000fea0003800000 */
.L_x_12110:
        /* <DEDUP_REMOVED lines=19> */
.L_x_12113:
[----:B------:R-:W-:Y:S05]  /*13760*/  BSYNC B6 ;  /* 0x0000000000067941 */ /* 0x000fea0003800000 */
.L_x_12112:
        /* <DEDUP_REMOVED lines=31> */
[----:B-1----:R-:W-:-:S05]  /*13960*/  @P1 SHF.R.U32.HI R4, RZ, R0, R6 ;  /* 0x00000000ff041219 */ /* 0x002fca0000011606 */
[----:B------:R-:W-:-:S04]  /*13970*/  IMAD.MOV R0, RZ, RZ, -R4 ;  /* 0x000000ffff007224 */ /* 0x000fc800078e0a04 */
[----:B------:R-:W-:Y:S01]  /*13980*/  IMAD R0, R8, R0, R5 ;  /* 0x0000000008007224 */ /* 0x000fe200078e0205 */
[----:B------:R-:W-:Y:S02]  /*13990*/  @!P0 SHF.R.S32.HI R5, RZ, 0x1f, R4 ;  /* 0x0000001fff058819 */ /* 0x000fe40000011404 */
        /* <DEDUP_REMOVED lines=11> */
[----:B------:R0:W-:Y:S02]  /*13a50*/  STL [R1+0x4], R6 ;  /* 0x0000040601007387 */ /* 0x0001e40000100800 */
[----:B0-----:R-:W-:-:S04]  /*13a60*/  @!P0 IMAD R6, R6, R2, RZ ;  /* 0x0000000206068224 */ /* 0x001fc800078e02ff */
        /* <DEDUP_REMOVED lines=14> */
.L_x_12194:
[----:B------:R-:W-:Y:S01]  /*13b50*/  LOP3.LUT R19, R19, 0xffff, RZ, 0xc0, !PT ;  /* 0x0000ffff13137812 */ /* 0x000fe200078ec0ff */
[----:B------:R-:W-:Y:S06]  /*13b60*/  @!P2 BRA `(.L_x_12115) ;  /* 0x000000000004a947 */ /* 0x000fec0003800000 */
[----:B------:R-:W-:Y:S01]  /*13b70*/  BPT.TRAP 0x1 ;  /* 0x000000040000795c */ /* 0x000fe20000300000 */
.L_x_12115:
[----:B------:R-:W-:Y:S01]  /*13b80*/  IMAD R5, R22, 0x8, R17 ;  /* 0x0000000816057824 */ /* 0x000fe200078e0211 */
[----:B------:R-:W-:Y:S01]  /*13b90*/  SHF.L.U32 R21, R25, 0x1f, RZ ;  /* 0x0000001f19157819 */ /* 0x000fe200000006ff */
[----:B------:R-:W-:Y:S01]  /*13ba0*/  BSSY B0, `(.L_x_12116) ;  /* 0x0000004000007945 */ /* 0x000fe20003800000 */
[----:B------:R-:W-:Y:S02]  /*13bb0*/  SHF.R.S32.HI R10, RZ, 0x1f, R0 ;  /* 0x0000001fff0a7819 */ /* 0x000fe40000011400 */
[----:B------:R-:W0:Y:S02]  /*13bc0*/  SYNCS.PHASECHK.TRANS64.TRYWAIT P0, [R5+URZ+0x19c80], R21 ;  /* 0x019c8015050075a7 */ /* 0x000e24000800017f */
[----:B0-----:R-:W-:Y:S05]  /*13bd0*/  @!P0 BRA `(.L_x_12117) ;  /* 0x0000004400448947 */ /* 0x001fea0003800000 */
.L_x_12195:
[----:B------:R-:W-:Y:S05]  /*13be0*/  BSYNC B0 ;  /* 0x0000000000007941 */ /* 0x000fea0003800000 */
.L_x_12116:
[----:B------:R-:W2:Y:S01]  /*13bf0*/  LDL R11, [R1+0x14] ;  /* 0x00001400010b7983 */ /* 0x000ea20000100800 */
[----:B------:R-:W-:Y:S01]  /*13c00*/  ULDC.64 UR4, c[0x0][0x328] ;  /* 0x0000ca0000047ab9 */ /* 0x000fe20000000a00 */
[----:B-----5:R-:W-:Y:S01]  /*13c10*/  SHF.R.S32.HI R20, RZ, 0x1f, R6 ;  /* 0x0000001fff147819 */ /* 0x020fe20000011406 */
[----:B------:R-:W-:Y:S01]  /*13c20*/  IMAD R4, R10, UR4, RZ ;  /* 0x000000040a047c24 */ /* 0x000fe2000f8e02ff */
[----:B------:R-:W1:Y:S01]  /*13c30*/  S2R R8, SR_TID.X ;  /* 0x0000000000087919 */ /* 0x000e620000002100 */
        /* <DEDUP_REMOVED lines=13> */
[----:B-1----:R-:W-:-:S04]  /*13d10*/  LOP3.LUT R8, R8, 0x7f, RZ, 0xc0, !PT ;  /* 0x0000007f08087812 */ /* 0x002fc800078ec0ff */
[----:B------:R-:W-:Y:S02]  /*13d20*/  SHF.R.U32.HI R12, RZ, 0x1, R8 ;  /* 0x00000001ff0c7819 */ /* 0x000fe40000011608 */
[----:B------:R-:W-:Y:S02]  /*13d30*/  IADD3 R8, P0, R2, UR6, RZ ;  /* 0x0000000602087c10 */ /* 0x000fe4000ff1e0ff */
[----:B------:R-:W-:Y:S02]  /*13d40*/  IADD3 R7, -R12, UR38, -R7 ;  /* 0x000000260c077c10 */ /* 0x000fe4000fffe907 */
[----:B------:R-:W-:Y:S02]  /*13d50*/  IADD3.X R9, R9, UR7, RZ, P0, !PT ;  /* 0x0000000709097c10 */ /* 0x000fe400087fe4ff */
[----:B------:R-:W-:Y:S01]  /*13d60*/  ISETP.GE.AND P0, PT, R7, 0x1, PT ;  /* 0x000000010700780c */ /* 0x000fe20003f06270 */
[----:B--2---:R-:W-:Y:S01]  /*13d70*/  IMAD R4, R22, 0x3000, R11 ;  /* 0x0000300016047824 */ /* 0x004fe200078e020b */
[----:B------:R-:W-:Y:S11]  /*13d80*/  BRA.DIV UR4, `(.L_x_12118) ;  /* 0x0000004204ec7947 */ /* 0x000ff6000b800000 */
[----:B------:R-:W1:Y:S01]  /*13d90*/  SHFL.IDX PT, R2, R8, RZ, 0x1e1f ;  /* 0x001e1fff08027589 */ /* 0x000e6200000e0000 */
[----:B------:R-:W2:Y:S01]  /*13da0*/  LDC R12, c[0x0][0x2f4] ;  /* 0x0000bd00ff0c7b82 */ /* 0x000ea20000000800 */
[----:B------:R-:W-:Y:S01]  /*13db0*/  LOP3.LUT R13, R29, 0x20, RZ, 0xfc, !PT ;  /* 0x000000201d0d7812 */ /* 0x000fe200078efcff */
[----:B------:R-:W-:Y:S01]  /*13dc0*/  IMAD.IADD R4, R17, 0x1, R4 ;  /* 0x0000000111047824 */ /* 0x000fe200078e0204 */
[----:B------:R-:W3:Y:S01]  /*13dd0*/  SHFL.IDX PT, R3, R9, RZ, 0x1e1f ;  /* 0x001e1fff09037589 */ /* 0x000ee200000e0000 */
[----:B------:R-:W-:-:S03]  /*13de0*/  LOP3.LUT R11, R29, 0x40, RZ, 0xfc, !PT ;  /* 0x000000401d0b7812 */ /* 0x000fc600078efcff */
[----:B------:R-:W4:Y:S01]  /*13df0*/  SHFL.IDX PT, R9, R9, 0x1, 0x1e1f ;  /* 0x003e1f0009097f89 */ /* 0x000f2200000e0000 */
[C---:B-1----:R-:W-:Y:S02]  /*13e00*/  IADD3 R2, P1, R29.reuse, R2, RZ ;  /* 0x000000021d027210 */ /* 0x042fe40007f3e0ff */
[-C--:B--2---:R-:W-:Y:S02]  /*13e10*/  ISETP.GE.AND P3, PT, R29, R12.reuse, PT ;  /* 0x0000000c1d00720c */ /* 0x084fe40003f66270 */
[----:B------:R-:W-:Y:S01]  /*13e20*/  ISETP.GE.AND P2, PT, R13, R12, PT ;  /* 0x0000000c0d00720c */ /* 0x000fe20003f46270 */
[----:B---3--:R-:W-:Y:S01]  /*13e30*/  IMAD.X R3, RZ, RZ, R3, P1 ;  /* 0x000000ffff037224 */ /* 0x008fe200008e0603 */
[----:B------:R-:W-:-:S13]  /*13e40*/  ISETP.LT.OR P1, PT, R7, 0x1, P3 ;  /* 0x000000010700780c */ /* 0x000fda0001f21670 */
        /* <DEDUP_REMOVED lines=8> */
.L_x_12201:
        /* <DEDUP_REMOVED lines=13> */
.L_x_12119:
        /* <DEDUP_REMOVED lines=11> */
.L_x_12120:
[----:B------:R2:W-:Y:S01]  /*14050*/  SYNCS.ARRIVE.TRANS64.A1T0 RZ, [R5+URZ+0x19c70], RZ ;  /* 0x019c70ff05ff79a7 */ /* 0x0005e2000810003f */
[----:B------:R-:W-:Y:S05]  /*14060*/  @!P3 BRA `(.L_x_12121) ;  /* 0x000000000004b947 */ /* 0x000fea0003800000 */
[----:B------:R-:W-:Y:S01]  /*14070*/  BPT.TRAP 0x1 ;  /* 0x000000040000795c */ /* 0x000fe20000300000 */
.L_x_12121:
[----:B------:R-:W3:Y:S01]  /*14080*/  SYNCS.PHASECHK.TRANS64.TRYWAIT P1, [R5+URZ+0x19c40], R21 ;  /* 0x019c4015050075a7 */ /* 0x000ee2000802017f */
[----:B------:R-:W-:Y:S04]  /*14090*/  BSSY B0, `(.L_x_12122) ;  /* 0x0000002000007945 */ /* 0x000fe80003800000 */
[----:B---3--:R-:W-:Y:S05]  /*140a0*/  @!P1 BRA `(.L_x_12123) ;  /* 0x0000004000fc9947 */ /* 0x008fea0003800000 */
.L_x_12202:
[----:B------:R-:W-:Y:S05]  /*140b0*/  BSYNC B0 ;  /* 0x0000000000007941 */ /* 0x000fea0003800000 */
.L_x_12122:
[----:B------:R-:W-:Y:S01]  /*140c0*/  ULDC.64 UR4, c[0x0][0x300] ;  /* 0x0000c00000047ab9 */ /* 0x000fe20000000a00 */
[----:B-1----:R-:W1:Y:S01]  /*140d0*/  LDC R8, c[0x0][0x2f4] ;  /* 0x0000bd00ff087b82 */ /* 0x002e620000000800 */
        /* <DEDUP_REMOVED lines=19> */
[----:B------:R-:W-:-:S02]  /*14210*/  IADD3.X R6, R6, UR7, RZ, P1, !PT ;  /* 0x0000000706067c10 */ /* 0x000fc40008ffe4ff */
[----:B------:R-:W-:Y:S01]  /*14220*/  ISETP.GE.AND P5, PT, R29, R8, PT ;  /* 0x000000081d00720c */ /* 0x000fe20003fa6270 */
[----:B------:R-:W-:-:S12]  /*14230*/  BRA.DIV UR4, `(.L_x_12124) ;  /* 0x0000004204ac7947 */ /* 0x000fd8000b800000 */
[----:B------:R-:W1:Y:S04]  /*14240*/  SHFL.IDX PT, R3, R0, RZ, 0x1e1f ;  /* 0x001e1fff00037589 */ /* 0x000e6800000e0000 */
[----:B------:R-:W4:Y:S04]  /*14250*/  SHFL.IDX PT, R2, R6, RZ, 0x1e1f ;  /* 0x001e1fff06027589 */ /* 0x000f2800000e0000 */
        /* <DEDUP_REMOVED lines=10> */
.L_x_12208:
[----:B------:R-:W-:-:S05]  /*14300*/  @P4 IADD3 R0, P0, R29, R0, RZ ;  /* 0x000000001d004210 */ /* 0x000fca0007f1e0ff */
[----:B01----:R-:W-:Y:S01]  /*14310*/  @P4 IMAD.X R2, RZ, RZ, R6, P0 ;  /* 0x000000ffff024224 */ /* 0x003fe200000e0606 */
[----:B------:R-:W-:-:S03]  /*14320*/  PLOP3.LUT P0, PT, PT, PT, PT, 0x80, 0x0 ;  /* 0x000000000000781c */ /* 0x000fc60003f0f070 */
[----:B------:R-:W-:Y:S02]  /*14330*/  @P4 IMAD.MOV.U32 R3, RZ, RZ, R2 ;  /* 0x000000ffff034224 */ /* 0x000fe400078e0002 */
[----:B------:R-:W-:-:S05]  /*14340*/  @P4 IMAD.MOV.U32 R2, RZ, RZ, R0 ;  /* 0x000000ffff024224 */ /* 0x000fca00078e0000 */
[----:B------:R-:W-:Y:S01]  /*14350*/  @!PT LDS RZ, [RZ] ;  /* 0x00000000fffff984 */ /* 0x000fe20000000800 */
[----:B------:R-:W-:Y:S01]  /*14360*/  @!PT LDS RZ, [RZ] ;  /* 0x00000000fffff984 */ /* 0x000fe20000000800 */
[----:B------:R-:W-:Y:S01]  /*14370*/  @!PT LDS RZ, [RZ] ;  /* 0x00000000fffff984 */ /* 0x000fe20000000800 */
[----:B------:R0:W-:Y:S04]  /*14380*/  @P4 LDGSTS.E.BYPASS.LTC128B.128 [R4+0x14000], desc[UR56][R2.64], !P5 ;  /* 0x1400000002044fae */ /* 0x0001e8000e901d78 */
[----:B------:R0:W-:Y:S04]  /*14390*/  @P4 LDGSTS.E.BYPASS.LTC128B.128 [R4+0x15000], desc[UR56][R2.64+0x20], !P3 ;  /* 0x1500002002044fae */ /* 0x0001e8000d901d78 */
[----:B------:R0:W-:Y:S01]  /*143a0*/  @P4 LDGSTS.E.BYPASS.LTC128B.128 [R4+0x16000], desc[UR56][R2.64+0x40], !P2 ;  /* 0x1600004002044fae */ /* 0x0001e2000d101d78 */
[----:B------:R-:W-:Y:S01]  /*143b0*/  NOP ;  /* 0x0000000000007918 */ /* 0x000fe20000000000 */
.L_x_12125:
        /* <DEDUP_REMOVED lines=11> */
.L_x_12126:
        /* <DEDUP_REMOVED lines=19> */
[----:B-123--:R-:W-:Y:S02]  /*145a0*/  IMAD.U32 R5, RZ, RZ, UR7 ;  /* 0x00000007ff057e24 */ /* 0x00efe4000f8e00ff */
        /* <DEDUP_REMOVED lines=9> */
.L_x_12128:
[----:B------:R-:W-:Y:S05]  /*14640*/  BSYNC B6 ;  /* 0x0000000000067941 */ /* 0x000fea0003800000 */
.L_x_12127:
[----:B------:R4:W5:Y:S01]  /*14650*/  LDL R10, [R1+0x18] ;  /* 0x00001800010a7983 */ /* 0x0009620000100800 */
[----:B------:R-:W-:Y:S01]  /*14660*/  UISETP.NE.AND UP0, UPT, UR49, URZ, UPT ;  /* 0x0000003f3100728c */ /* 0x000fe2000bf05270 */
[C---:B------:R-:W-:Y:S01]  /*14670*/  R2UR UR8, R19.reuse ;  /* 0x00000000130872ca */ /* 0x040fe200000e0000 */
[----:B------:R-:W-:Y:S01]  /*14680*/  UMOV UR4, UR38 ;  /* 0x0000002600047c82 */ /* 0x000fe20008000000 */
[----:B------:R-:W1:Y:S01]  /*14690*/  S2R R20, SR_TID.X ;  /* 0x0000000000147919 */ /* 0x000e620000002100 */
[----:B------:R-:W-:Y:S01]  /*146a0*/  R2UR UR9, R19 ;  /* 0x00000000130972ca */ /* 0x000fe200000e0000 */
[----:B------:R-:W-:Y:S01]  /*146b0*/  UMOV UR5, UR45 ;  /* 0x0000002d00057c82 */ /* 0x000fe20008000000 */
[----:B------:R-:W-:Y:S01]  /*146c0*/  PLOP3.LUT P0, PT, PT, PT, UP0, 0x80, 0x0 ;  /* 0x000000000000781c */ /* 0x000fe20003f0f008 */
[----:B0-----:R-:W0:Y:S01]  /*146d0*/  S2R R2, SR_TID.X ;  /* 0x0000000000027919 */ /* 0x001e220000002100 */
[----:B------:R-:W-:Y:S01]  /*146e0*/  ULDC.64 UR6, c[0x0][0x2d8] ;  /* 0x0000b60000067ab9 */ /* 0x000fe20000000a00 */
[----:B------:R-:W-:Y:S01]  /*146f0*/  UISETP.NE.AND UP1, UPT, UR48, URZ, UPT ;  /* 0x0000003f3000728c */ /* 0x000fe2000bf25270 */
[----:B------:R-:W4:Y:S01]  /*14700*/  LDC R9, c[0x0][0x448] ;  /* 0x00011200ff097b82 */ /* 0x000f220000000800 */
[----:B------:R-:W-:-:S03]  /*14710*/  @UP0 ULDC UR10, c[0x0][0x44c] ;  /* 0x00011300000a0ab9 */ /* 0x000fc60000000800 */
[----:B------:R-:W-:Y:S02]  /*14720*/  UIMAD.WIDE.U32 UR4, UR8, UR6, UR4 ;  /* 0x00000006080472a5 */ /* 0x000fe4000f8e0004 */
[----:B------:R-:W-:Y:S02]  /*14730*/  USHF.R.S32.HI UR6, URZ, 0x1f, UR41 ;  /* 0x0000001f3f067899 */ /* 0x000fe40008011429 */
[----:B------:R-:W-:Y:S02]  /*14740*/  UIMAD UR5, UR9, UR7, UR5 ;  /* 0x00000007090572a4 */ /* 0x000fe4000f8e0205 */
[----:B------:R-:W-:Y:S02]  /*14750*/  USEL UR7, UR41, URZ, !UP1 ;  /* 0x0000003f29077287 */ /* 0x000fe4000c800000 */
[----:B------:R-:W-:Y:S01]  /*14760*/  USEL UR6, UR6, URZ, !UP1 ;  /* 0x0000003f06067287 */ /* 0x000fe2000c800000 */
[----:B------:R-:W-:Y:S01]  /*14770*/  ULDC.64 UR8, c[0x0][0x2e0] ;  /* 0x0000b80000087ab9 */ /* 0x000fe20000000a00 */
[----:B-1----:R-:W-:Y:S01]  /*14780*/  IMAD.SHL.U32 R20, R20, 0x40, RZ ;  /* 0x0000004014147824 */ /* 0x002fe200078e00ff */
[----:B0-----:R-:W-:-:S04]  /*14790*/  LOP3.LUT R2, R2, 0x7f, RZ, 0xc0, !PT ;  /* 0x0000007f02027812 */ /* 0x001fc800078ec0ff */
[----:B------:R-:W-:Y:S02]  /*147a0*/  LOP3.LUT R20, R20, 0x40, RZ, 0xc0, !PT ;  /* 0x0000004014147812 */ /* 0x000fe400078ec0ff */
[----:B------:R-:W-:-:S04]  /*147b0*/  SHF.R.U32.HI R2, RZ, 0x1, R2 ;  /* 0x00000001ff027819 */ /* 0x000fc80000011602 */
[----:B------:R-:W-:-:S05]  /*147c0*/  LOP3.LUT R2, R2, R20, RZ, 0xfc, !PT ;  /* 0x0000001402027212 */ /* 0x000fca00078efcff */
[----:B------:R-:W-:-:S04]  /*147d0*/  IMAD.IADD R0, R2, 0x1, R18 ;  /* 0x0000000102007824 */ /* 0x000fc800078e0212 */
[----:B------:R-:W-:Y:S01]  /*147e0*/  @P0 IMAD.HI.U32 R2, R0, UR10, RZ ;  /* 0x0000000a00020c27 */ /* 0x000fe2000f8e00ff */
[----:B------:R-:W-:Y:S01]  /*147f0*/  PLOP3.LUT P0, PT, PT, PT, UP0, 0x80, 0x0 ;  /* 0x000000000000781c */ /* 0x000fe20003f0f008 */
[----:B------:R-:W-:Y:S02]  /*14800*/  UIMAD UR6, UR6, UR8, URZ ;  /* 0x00000008060672a4 */ /* 0x000fe4000f8e023f */
[----:B------:R-:W-:Y:S02]  /*14810*/  UIMAD.WIDE.U32 UR4, UR7, UR8, UR4 ;  /* 0x00000008070472a5 */ /* 0x000fe4000f8e0004 */
[----:B------:R-:W-:Y:S01]  /*14820*/  UIMAD UR6, UR7, UR9, UR6 ;  /* 0x00000009070672a4 */ /* 0x000fe2000f8e0206 */
[----:B------:R-:W-:Y:S01]  /*14830*/  IMAD.MOV.U32 R7, RZ, RZ, R0 ;  /* 0x000000ffff077224 */ /* 0x000fe200078e0000 */
[----:B------:R-:W-:Y:S01]  /*14840*/  @UP0 ULDC UR10, c[0x0][0x44c] ;  /* 0x00011300000a0ab9 */ /* 0x000fe20000000800 */
[----:B------:R-:W-:Y:S01]  /*14850*/  @UP0 ULDC UR7, c[0x0][0x450] ;  /* 0x0001140000070ab9 */ /* 0x000fe20000000800 */
[----:B------:R-:W-:Y:S01]  /*14860*/  IMAD.U32 R4, RZ, RZ, UR4 ;  /* 0x00000004ff047e24 */ /* 0x000fe2000f8e00ff */
[----:B------:R-:W-:-:S03]  /*14870*/  ULDC.64 UR8, c[0x0][0x280] ;  /* 0x0000a00000087ab9 */ /* 0x000fc60000000a00 */
[----:B------:R-:W-:Y:S01]  /*14880*/  @P0 SHF.R.U32.HI R7, RZ, UR7, R2 ;  /* 0x00000007ff070c19 */ /* 0x000fe20008011602 */
[----:B------:R-:W-:Y:S01]  /*14890*/  IMAD.MOV.U32 R2, RZ, RZ, R4 ;  /* 0x000000ffff027224 */ /* 0x000fe200078e0004 */
[----:B------:R-:W-:Y:S02]  /*148a0*/  UIADD3 UR6, UR5, UR6, URZ ;  /* 0x0000000605067290 */ /* 0x000fe4000fffe03f */
[--C-:B------:R-:W-:Y:S01]  /*148b0*/  SHF.R.S32.HI R4, RZ, 0x1f, R7.reuse ;  /* 0x0000001fff047819 */ /* 0x100fe20000011407 */
[----:B--23--:R-:W-:Y:S01]  /*148c0*/  IMAD.U32 R5, RZ, RZ, UR5 ;  /* 0x00000005ff057e24 */ /* 0x00cfe2000f8e00ff */
[----:B------:R-:W-:Y:S01]  /*148d0*/  ULDC.64 UR4, c[0x0][0x2d0] ;  /* 0x0000b40000047ab9 */ /* 0x000fe20000000a00 */
[----:B------:R-:W-:Y:S02]  /*148e0*/  IMAD.MOV R6, RZ, RZ, -R7 ;  /* 0x000000ffff067224 */ /* 0x000fe400078e0a07 */
[----:B------:R-:W-:Y:S02]  /*148f0*/  IMAD R4, R4, UR4, RZ ;  /* 0x0000000404047c24 */ /* 0x000fe4000f8e02ff */
[----:B------:R-:W-:Y:S01]  /*14900*/  IMAD.U32 R3, RZ, RZ, UR6 ;  /* 0x00000006ff037e24 */ /* 0x000fe2000f8e00ff */
[----:B------:R-:W-:Y:S01]  /*14910*/  ULDC.64 UR6, c[0x0][0x2c8] ;  /* 0x0000b20000067ab9 */ /* 0x000fe20000000a00 */
[----:B----4-:R-:W-:-:S02]  /*14920*/  IMAD R6, R9, R6, R0 ;  /* 0x0000000609067224 */ /* 0x010fc400078e0200 */
[C---:B------:R-:W-:Y:S02]  /*14930*/  IMAD R8, R7.reuse, UR5, R4 ;  /* 0x0000000507087c24 */ /* 0x040fe4000f8e0204 */
[----:B------:R-:W-:Y:S01]  /*14940*/  IMAD.WIDE.U32 R4, R7, UR4, R2 ;  /* 0x0000000407047c25 */ /* 0x000fe2000f8e0002 */
[----:B------:R-:W-:-:S03]  /*14950*/  SHF.R.S32.HI R7, RZ, 0x1f, R6 ;  /* 0x0000001fff077819 */ /* 0x000fc60000011406 */
[----:B------:R-:W-:Y:S02]  /*14960*/  IMAD.IADD R5, R5, 0x1, R8 ;  /* 0x0000000105057824 */ /* 0x000fe400078e0208 */
[----:B------:R-:W-:Y:S02]  /*14970*/  IMAD R7, R7, UR6, RZ ;  /* 0x0000000607077c24 */ /* 0x000fe4000f8e02ff */
[----:B------:R-:W-:-:S04]  /*14980*/  IMAD.WIDE.U32 R4, R6, UR6, R4 ;  /* 0x0000000606047c25 */ /* 0x000fc8000f8e0004 */
[----:B------:R-:W-:Y:S01]  /*14990*/  IMAD R7, R6, UR7, R7 ;  /* 0x0000000706077c24 */ /* 0x000fe2000f8e0207 */
[----:B------:R-:W-:-:S04]  /*149a0*/  IADD3 R6, P0, R4, UR8, RZ ;  /* 0x0000000804067c10 */ /* 0x000fc8000ff1e0ff */
[----:B------:R-:W-:Y:S02]  /*149b0*/  IADD3.X R4, R5, UR9, R7, P0, !PT ;  /* 0x0000000905047c10 */ /* 0x000fe400087fe407 */
[----:B------:R-:W-:Y:S01]  /*149c0*/  PLOP3.LUT P0, PT, PT, PT, UP0, 0x80, 0x0 ;  /* 0x000000000000781c */ /* 0x000fe20003f0f008 */
[----:B------:R-:W-:-:S12]  /*149d0*/  VIADD R0, R0, 0x80 ;  /* 0x0000008000007836 */ /* 0x000fd80000000000 */
[----:B------:R-:W-:Y:S01]  /*149e0*/  @P0 IMAD.HI.U32 R7, R0, UR10, RZ ;  /* 0x0000000a00070c27 */ /* 0x000fe2000f8e00ff */
[----:B------:R-:W-:Y:S01]  /*149f0*/  PLOP3.LUT P0, PT, PT, PT, UP0, 0x80, 0x0 ;  /* 0x000000000000781c */ /* 0x000fe20003f0f008 */
[----:B------:R-:W-:Y:S02]  /*14a00*/  @UP0 ULDC UR10, c[0x0][0x450] ;  /* 0x00011400000a0ab9 */ /* 0x000fe40000000800 */
[----:B------:R-:W-:Y:S01]  /*14a10*/  IMAD.MOV.U32 R5, RZ, RZ, R0 ;  /* 0x000000ffff057224 */ /* 0x000fe200078e0000 */
[----:B------:R-:W0:Y:S09]  /*14a20*/  S2R R20, SR_TID.X ;  /* 0x0000000000147919 */ /* 0x000e320000002100 */
[----:B------:R-:W-:-:S05]  /*14a30*/  @P0 SHF.R.U32.HI R5, RZ, UR10, R7 ;  /* 0x0000000aff050c19 */ /* 0x000fca0008011607 */
[----:B------:R-:W-:-:S04]  /*14a40*/  IMAD.MOV R7, RZ, RZ, -R5 ;  /* 0x000000ffff077224 */ /* 0x000fc800078e0a05 */
[----:B------:R-:W-:Y:S01]  /*14a50*/  IMAD R0, R9, R7, R0 ;  /* 0x0000000709007224 */ /* 0x000fe200078e0200 */
[----:B------:R-:W-:Y:S01]  /*14a60*/  SHF.R.S32.HI R7, RZ, 0x1f, R5 ;  /* 0x0000001fff077819 */ /* 0x000fe20000011405 */
[----:B------:R-:W-:-:S04]  /*14a70*/  IMAD.WIDE.U32 R2, R5, UR4, R2 ;  /* 0x0000000405027c25 */ /* 0x000fc8000f8e0002 */
[----:B------:R-:W-:Y:S01]  /*14a80*/  IMAD R7, R7, UR4, RZ ;  /* 0x0000000407077c24 */ /* 0x000fe2000f8e02ff */
[----:B------:R-:W-:Y:S01]  /*14a90*/  LOP3.LUT R12, R29, 0x20, RZ, 0xfc, !PT ;  /* 0x000000201d0c7812 */ /* 0x000fe200078efcff */
[----:B------:R-:W-:Y:S02]  /*14aa0*/  ULDC UR4, c[0x0][0x2b8] ;  /* 0x0000ae0000047ab9 */ /* 0x000fe40000000800 */
[----:B------:R-:W-:Y:S01]  /*14ab0*/  IMAD R7, R5, UR5, R7 ;  /* 0x0000000505077c24 */ /* 0x000fe2000f8e0207 */
[----:B------:R-:W-:-:S03]  /*14ac0*/  SHF.R.S32.HI R5, RZ, 0x1f, R0 ;  /* 0x0000001fff057819 */ /* 0x000fc60000011400 */
[----:B------:R-:W-:Y:S02]  /*14ad0*/  IMAD.IADD R3, R3, 0x1, R7 ;  /* 0x0000000103037824 */ /* 0x000fe400078e0207 */
[----:B------:R-:W-:Y:S02]  /*14ae0*/  IMAD R5, R5, UR6, RZ ;  /* 0x0000000605057c24 */ /* 0x000fe4000f8e02ff */
[----:B------:R-:W-:Y:S01]  /*14af0*/  IMAD.WIDE.U32 R2, R0, UR6, R2 ;  /* 0x0000000600027c25 */ /* 0x000fe2000f8e0002 */
[----:B------:R-:W-:-:S03]  /*14b00*/  LOP3.LUT R11, R29, 0x40, RZ, 0xfc, !PT ;  /* 0x000000401d0b7812 */ /* 0x000fc600078efcff */
[----:B------:R-:W-:Y:S01]  /*14b10*/  IMAD R5, R0, UR7, R5 ;  /* 0x0000000700057c24 */ /* 0x000fe2000f8e0205 */
[----:B------:R-:W-:Y:S01]  /*14b20*/  IADD3 R7, P0, R2, UR8, RZ ;  /* 0x0000000802077c10 */ /* 0x000fe2000ff1e0ff */
[----:B------:R-:W-:Y:S01]  /*14b30*/  UMOV UR5, 0xffffffff ;  /* 0xffffffff00057882 */ /* 0x000fe20000000000 */
[----:B0-----:R-:W-:Y:S02]  /*14b40*/  LOP3.LUT R20, R20, 0x7f, RZ, 0xc0, !PT ;  /* 0x0000007f14147812 */ /* 0x001fe400078ec0ff */
[----:B------:R-:W-:Y:S02]  /*14b50*/  IADD3.X R5, R3, UR9, R5, P0, !PT ;  /* 0x0000000903057c10 */ /* 0x000fe400087fe405 */
[----:B------:R-:W-:Y:S02]  /*14b60*/  ISETP.GE.AND P3, PT, R29, UR4, PT ;  /* 0x000000041d007c0c */ /* 0x000fe4000bf66270 */
[----:B------:R-:W-:Y:S02]  /*14b70*/  ISETP.GE.AND P2, PT, R12, UR4, PT ;  /* 0x000000040c007c0c */ /* 0x000fe4000bf46270 */
[----:B------:R-:W-:-:S02]  /*14b80*/  ISETP.GE.AND P0, PT, R11, UR4, PT ;  /* 0x000000040b007c0c */ /* 0x000fc4000bf06270 */
[----:B------:R-:W-:Y:S01]  /*14b90*/  SHF.R.U32.HI R20, RZ, 0x1, R20 ;  /* 0x00000001ff147819 */ /* 0x000fe20000011614 */
[----:B------:R-:W-:Y:S10]  /*14ba0*/  BRA.DIV UR5, `(.L_x_12129) ;  /* 0x0000003a05f47947 */ /* 0x000ff4000b800000 */
[----:B------:R-:W0:Y:S01]  /*14bb0*/  SHFL.IDX PT, R3, R6, RZ, 0x1e1f ;  /* 0x001e1fff06037589 */ /* 0x000e2200000e0000 */
[----:B------:R-:W-:Y:S02]  /*14bc0*/  IMAD R0, R9, UR42, RZ ;  /* 0x0000002a09007c24 */ /* 0x000fe4000f8e02ff */
[----:B------:R-:W-:Y:S01]  /*14bd0*/  IMAD.IADD R18, R20, 0x1, R18 ;  /* 0x0000000114127824 */ /* 0x000fe200078e0212 */
[----:B------:R-:W1:Y:S04]  /*14be0*/  SHFL.IDX PT, R2, R4, RZ, 0x1e1f ;  /* 0x001e1fff04027589 */ /* 0x000e6800000e0000 */
[----:B------:R-:W-:Y:S01]  /*14bf0*/  ISETP.GE.AND P1, PT, R18, R0, PT ;  /* 0x000000001200720c */ /* 0x000fe20003f26270 */
[----:B------:R-:W2:Y:S04]  /*14c00*/  SHFL.IDX PT, R6, R6, 0x1, 0x1e1f ;  /* 0x003e1f0006067f89 */ /* 0x000ea800000e0000 */
[----:B------:R-:W3:Y:S04]  /*14c10*/  SHFL.IDX PT, R4, R4, 0x1, 0x1e1f ;  /* 0x003e1f0004047f89 */ /* 0x000ee800000e0000 */
[----:B------:R-:W4:Y:S04]  /*14c20*/  SHFL.IDX PT, R5, R5, RZ, 0x1e1f ;  /* 0x001e1fff05057589 */ /* 0x000f2800000e0000 */
        /* <DEDUP_REMOVED lines=15> */
[----:B0---4-:R0:W1:Y:S02]  /*14d20*/  SHFL.IDX PT, R2, R7, RZ, 0x1e1f ;  /* 0x001e1fff07027589 */ /* 0x01106400000e0000 */
.L_x_12215:
        /* <DEDUP_REMOVED lines=12> */
.L_x_12131:
[----:B------:R-:W-:Y:S05]  /*14df0*/  BSYNC B0 ;  /* 0x0000000000007941 */ /* 0x000fea0003800000 */
.L_x_12130:
[----:B------:R-:W-:Y:S01]  /*14e00*/  NOP ;  /* 0x0000000000007918 */ /* 0x000fe20000000000 */
[----:B------:R-:W-:-:S13]  /*14e10*/  PLOP3.LUT P0, PT, PT, PT, PT, 0x80, 0x0 ;  /* 0x000000000000781c */ /* 0x000fda0003f0f070 */
.L_x_12132:
        /* <DEDUP_REMOVED lines=18> */
.L_x_12216:
[----:B------:R-:W-:Y:S05]  /*14f40*/  BSYNC B0 ;  /* 0x0000000000007941 */ /* 0x000fea0003800000 */
.L_x_12133:
[----:B------:R-:W-:-:S05]  /*14f50*/  VIADD R20, R26, 0xfffffffe ;  /* 0xfffffffe1a147836 */ /* 0x000fca0000000000 */
[----:B------:R-:W-:-:S13]  /*14f60*/  ISETP.GE.AND P0, PT, R20, UR43, PT ;  /* 0x0000002b14007c0c */ /* 0x000fda000bf06270 */
[----:B------:R-:W-:Y:S05]  /*14f70*/  @!P0 BRA `(.L_x_12135) ;  /* 0x0000001000348947 */ /* 0x000fea0003800000 */
[----:B-1----:R-:W-:Y:S02]  /*14f80*/  IMAD.MOV.U32 R0, RZ, RZ, R22 ;  /* 0x000000ffff007224 */ /* 0x002fe400078e0016 */
[----:B------:R-:W-:-:S07]  /*14f90*/  IMAD.MOV.U32 R5, RZ, RZ, R25 ;  /* 0x000000ffff057224 */ /* 0x000fce00078e0019 */
.L_x_12155:
[----:B0-2---:R-:W2:Y:S01]  /*14fa0*/  LDL R7, [R1+0x4] ;  /* 0x0000040001077983 */ /* 0x005ea20000100800 */
[----:B------:R-:W0:Y:S01]  /*14fb0*/  LDC R4, c[0x0][0x430] ;  /* 0x00010c00ff047b82 */ /* 0x000e220000000800 */
[----:B-1----:R-:W1:Y:S01]  /*14fc0*/  S2R R2, SR_TID.X ;  /* 0x0000000000027919 */ /* 0x002e620000002100 */
[----:B0-----:R-:W-:Y:S02]  /*14fd0*/  ISETP.NE.AND P0, PT, R4, 0x1, PT ;  /* 0x000000010400780c */ /* 0x001fe40003f05270 */
[----:B-1----:R-:W-:-:S11]  /*14fe0*/  LOP3.LUT R3, R2, 0x7f, RZ, 0xc0, !PT ;  /* 0x0000007f02037812 */ /* 0x002fd600078ec0ff */
[----:B------:R-:W0:Y:S01]  /*14ff0*/  @P0 LDC R6, c[0x0][0x434] ;  /* 0x00010d00ff060b82 */ /* 0x000e220000000800 */
[----:B------:R-:W-:Y:S01]  /*15000*/  SHF.R.U32.HI R4, RZ, 0x1, R3 ;  /* 0x00000001ff047819 */ /* 0x000fe20000011603 */
[----:B------:R-:W-:-:S06]  /*15010*/  IMAD.SHL.U32 R2, R2, 0x40, RZ ;  /* 0x0000004002027824 */ /* 0x000fcc00078e00ff */
[----:B------:R-:W1:Y:S01]  /*15020*/  @P0 LDC R3, c[0x0][0x438] ;  /* 0x00010e00ff030b82 */ /* 0x000e620000000800 */
[----:B------:R-:W-:Y:S01]  /*15030*/  IMAD R4, R20, 0x80, R4 ;  /* 0x0000008014047824 */ /* 0x000fe200078e0204 */
[----:B------:R-:W-:-:S04]  /*15040*/  LOP3.LUT R2, R2, 0x40, RZ, 0xc0, !PT ;  /* 0x0000004002027812 */ /* 0x000fc800078ec0ff */
[----:B------:R-:W-:-:S05]  /*15050*/  IADD3 R4, R2, UR37, R4 ;  /* 0x0000002502047c10 */ /* 0x000fca000fffe004 */
[----:B------:R-:W-:Y:S02]  /*15060*/  IMAD.MOV.U32 R2, RZ, RZ, R4 ;  /* 0x000000ffff027224 */ /* 0x000fe400078e0004 */
[----:B0-----:R-:W-:Y:S01]  /*15070*/  @P0 IMAD.HI.U32 R6, R4, R6, RZ ;  /* 0x0000000604060227 */ /* 0x001fe200078e00ff */
[----:B------:R-:W-:Y:S05]  /*15080*/  YIELD ;  /* 0x0000000000007946 */ /* 0x000fea0003800000 */
[----:B------:R-:W-:Y:S01]  /*15090*/  ULDC UR4, c[0x0][0x430] ;  /* 0x00010c0000047ab9 */ /* 0x000fe20000000800 */
[----:B-1----:R-:W-:-:S05]  /*150a0*/  @P0 SHF.R.U32.HI R2, RZ, R3, R6 ;  /* 0x00000003ff020219 */ /* 0x002fca0000011606 */
[--C-:B------:R-:W-:Y:S01]  /*150b0*/  IMAD.MOV R8, RZ, RZ, -R2.reuse ;  /* 0x000000ffff087224 */ /* 0x100fe200078e0a02 */
[----:B------:R-:W-:-:S03]  /*150c0*/  SHF.R.S32.HI R3, RZ, 0x1f, R2 ;  /* 0x0000001fff037819 */ /* 0x000fc60000011402 */
[----:B------:R-:W-:Y:S01]  /*150d0*/  IMAD R8, R8, UR4, R4 ;  /* 0x0000000408087c24 */ /* 0x000fe2000f8e0204 */
[----:B------:R-:W-:Y:S02]  /*150e0*/  ULDC.64 UR4, c[0x0][0x428] ;  /* 0x00010a0000047ab9 */ /* 0x000fe40000000a00 */
[----:B------:R-:W-:-:S04]  /*150f0*/  IMAD.WIDE.U32 R2, R28, UR4, R2 ;  /* 0x000000041c027c25 */ /* 0x000fc8000f8e0002 */
[----:B--2---:R-:W-:-:S04]  /*15100*/  IMAD R4, R7, UR4, RZ ;  /* 0x0000000407047c24 */ /* 0x004fc8000f8e02ff */
[----:B------:R-:W-:Y:S01]  /*15110*/  IMAD R4, R28, UR5, R4 ;  /* 0x000000051c047c24 */ /* 0x000fe2000f8e0204 */
[----:B------:R-:W-:Y:S02]  /*15120*/  ULDC.64 UR4, c[0x0][0x418] ;  /* 0x0001060000047ab9 */ /* 0x000fe40000000a00 */
[----:B------:R-:W-:Y:S01]  /*15130*/  LEA R6, P0, R2, UR4, 0x2 ;  /* 0x0000000402067c11 */ /* 0x000fe2000f8010ff */
[----:B------:R-:W-:-:S05]  /*15140*/  IMAD.IADD R4, R4, 0x1, R3 ;  /* 0x0000000104047824 */ /* 0x000fca00078e0203 */
[----:B------:R-:W-:-:S06]  /*15150*/  LEA.HI.X R7, R2, UR5, R4, 0x2, P0 ;  /* 0x0000000502077c11 */ /* 0x000fcc00080f1404 */
[----:B------:R-:W2:Y:S01]  /*15160*/  LDG.E R7, desc[UR56][R6.64] ;  /* 0x0000003806077981 */ /* 0x000ea2000c1e1900 */
[----:B------:R-:W-:Y:S02]  /*15170*/  IMAD.U32 R9, RZ, RZ, UR47 ;  /* 0x0000002fff097e24 */ /* 0x000fe4000f8e00ff */
[----:B------:R-:W-:-:S03]  /*15180*/  VIADD R22, R0, 0x1 ;  /* 0x0000000100167836 */ /* 0x000fc60000000000 */
[----:B------:R-:W-:Y:S02]  /*15190*/  ISETP.NE.AND P2, PT, R9, 0x3, PT ;  /* 0x000000030900780c */ /* 0x000fe40003f45270 */
[----:B------:R-:W-:Y:S01]  /*151a0*/  ISETP.NE.AND P0, PT, R22, 0x2, PT ;  /* 0x000000021600780c */ /* 0x000fe20003f05270 */
[----:B------:R-:W-:-:S03]  /*151b0*/  IMAD.MOV.U32 R2, RZ, RZ, R20 ;  /* 0x000000ffff027224 */ /* 0x000fc600078e0014 */
[----:B------:R-:W-:Y:S01]  /*151c0*/  SEL R25, RZ, 0x1, P0 ;  /* 0x00000001ff197807 */ /* 0x000fe20000000000 */
[----:B------:R-:W-:Y:S01]  /*151d0*/  VIADD R20, R20, 0xffffffff ;  /* 0xffffffff14147836 */ /* 0x000fe20000000000 */
[----:B------:R-:W-:Y:S02]  /*151e0*/  ISETP.GT.AND P1, PT, R2, UR43, PT ;  /* 0x0000002b02007c0c */ /* 0x000fe4000bf24270 */
[----:B------:R-:W-:Y:S02]  /*151f0*/  SEL R22, R22, RZ, P0 ;  /* 0x000000ff16167207 */ /* 0x000fe40000000000 */
[----:B------:R-:W-:Y:S02]  /*15200*/  LOP3.LUT R25, R5, R25, RZ, 0x3c, !PT ;  /* 0x0000001905197212 */ /* 0x000fe400078e3cff */
[----:B--2---:R-:W-:Y:S01]  /*15210*/  SHF.R.S32.HI R18, RZ, 0x1f, R7 ;  /* 0x0000001fff127819 */ /* 0x004fe20000011407 */
[----:B------:R-:W-:Y:S06]  /*15220*/  @!P2 BRA `(.L_x_12136) ;  /* 0x000000000004a947 */ /* 0x000fec0003800000 */
[----:B------:R-:W-:Y:S01]  /*15230*/  BPT.TRAP 0x1 ;  /* 0x000000040000795c */ /* 0x000fe20000300000 */
.L_x_12136:
[----:B------:R-:W-:Y:S01]  /*15240*/  IMAD R4, R22, 0x8, R17 ;  /* 0x0000000816047824 */ /* 0x000fe200078e0211 */
[----:B------:R-:W-:Y:S01]  /*15250*/  SHF.L.U32 R10, R25, 0x1f, RZ ;  /* 0x0000001f190a7819 */ /* 0x000fe200000006ff */
[----:B------:R-:W-:Y:S01]  /*15260*/  BSSY B0, `(.L_x_12137) ;  /* 0x0000004000007945 */ /* 0x000fe20003800000 */
[----:B------:R-:W-:Y:S02]  /*15270*/  SHF.R.S32.HI R9, RZ, 0x1f, R8 ;  /* 0x0000001fff097819 */ /* 0x000fe40000011408 */
[----:B------:R-:W0:Y:S02]  /*15280*/  SYNCS.PHASECHK.TRANS64.TRYWAIT P0, [R4+URZ+0x19c80], R10 ;  /* 0x019c800a040075a7 */ /* 0x000e24000800017f */
[----:B0-----:R-:W-:Y:S05]  /*15290*/  @!P0 BRA `(.L_x_12138) ;  /* 0x00000038003c8947 */ /* 0x001fea0003800000 */
.L_x_12217:
[----:B------:R-:W-:Y:S05]  /*152a0*/  BSYNC B0 ;  /* 0x0000000000007941 */ /* 0x000fea0003800000 */
.L_x_12137:
        /* <DEDUP_REMOVED lines=36> */
.L_x_12223:
        /* <DEDUP_REMOVED lines=10> */
.L_x_12140:
        /* <DEDUP_REMOVED lines=11> */
.L_x_12141:
[----:B------:R2:W-:Y:S01]  /*15640*/  SYNCS.ARRIVE.TRANS64.A1T0 RZ, [R4+URZ+0x19c70], RZ ;  /* 0x019c70ff04ff79a7 */ /* 0x0005e2000810003f */
[----:B------:R-:W-:Y:S05]  /*15650*/  @!P3 BRA `(.L_x_12142) ;  /* 0x000000000004b947 */ /* 0x000fea0003800000 */
[----:B------:R-:W-:Y:S01]  /*15660*/  BPT.TRAP 0x1 ;  /* 0x000000040000795c */ /* 0x000fe20000300000 */
.L_x_12142:
[----:B------:R-:W3:Y:S01]  /*15670*/  SYNCS.PHASECHK.TRANS64.TRYWAIT P0, [R4+URZ+0x19c40], R10 ;  /* 0x019c400a040075a7 */ /* 0x000ee2000800017f */
[----:B------:R-:W-:Y:S04]  /*15680*/  BSSY B0, `(.L_x_12143) ;  /* 0x0000002000007945 */ /* 0x000fe80003800000 */
[----:B---3--:R-:W-:Y:S05]  /*15690*/  @!P0 BRA `(.L_x_12144) ;  /* 0x0000003400ec8947 */ /* 0x008fea0003800000 */
.L_x_12224:
[----:B------:R-:W-:Y:S05]  /*156a0*/  BSYNC B0 ;  /* 0x0000000000007941 */ /* 0x000fea0003800000 */
.L_x_12143:
        /* <DEDUP_REMOVED lines=33> */
.L_x_12230:
        /* <DEDUP_REMOVED lines=10> */
.L_x_12146:
        /* <DEDUP_REMOVED lines=11> */
.L_x_12147:
[----:B------:R-:W-:Y:S01]  /*15a10*/  IMAD.U32 R2, RZ, RZ, UR46 ;  /* 0x0000002eff027e24 */ /* 0x000fe2000f8e00ff */
[----:B------:R0:W-:Y:S04]  /*15a20*/  SYNCS.ARRIVE.TRANS64.A1T0 RZ, [R4+URZ+0x19c30], RZ ;  /* 0x019c30ff04ff79a7 */ /* 0x0001e8000810003f */
[----:B------:R-:W-:-:S13]  /*15a30*/  ISETP.NE.AND P0, PT, R2, 0x3, PT ;  /* 0x000000030200780c */ /* 0x000fda0003f05270 */
[----:B0-----:R-:W-:Y:S05]  /*15a40*/  @!P0 BRA `(.L_x_12148) ;  /* 0x0000000000048947 */ /* 0x001fea0003800000 */
[----:B------:R-:W-:Y:S01]  /*15a50*/  BPT.TRAP 0x1 ;  /* 0x000000040000795c */ /* 0x000fe20000300000 */
.L_x_12148:
[----:B------:R-:W-:Y:S01]  /*15a60*/  LOP3.LUT R3, R5, 0x1, RZ, 0x3c, !PT ;  /* 0x0000000105037812 */ /* 0x000fe200078e3cff */
[----:B------:R-:W-:Y:S01]  /*15a70*/  IMAD R2, R0, 0x8, R17 ;  /* 0x0000000800027824 */ /* 0x000fe200078e0211 */
[----:B------:R-:W-:Y:S02]  /*15a80*/  BSSY B0, `(.L_x_12149) ;  /* 0x0000004000007945 */ /* 0x000fe40003800000 */
[----:B------:R-:W-:-:S04]  /*15a90*/  SHF.L.U32 R3, R3, 0x1f, RZ ;  /* 0x0000001f03037819 */ /* 0x000fc800000006ff */
[----:B------:R-:W0:Y:S02]  /*15aa0*/  SYNCS.PHASECHK.TRANS64.TRYWAIT P2, [R2+URZ+0x19c70], R3 ;  /* 0x019c7003020075a7 */ /* 0x000e24000804017f */
[----:B0-----:R-:W-:Y:S05]  /*15ab0*/  @!P2 BRA `(.L_x_12150) ;  /* 0x000000340090a947 */ /* 0x001fea0003800000 */
.L_x_12231:
[----:B------:R-:W-:Y:S05]  /*15ac0*/  BSYNC B0 ;  /* 0x0000000000007941 */ /* 0x000fea0003800000 */
.L_x_12149:
[----:B--23--:R-:W-:-:S05]  /*15ad0*/  IMAD.U32 R4, RZ, RZ, UR47 ;  /* 0x0000002fff047e24 */ /* 0x00cfca000f8e00ff */
[----:B------:R-:W-:-:S13]  /*15ae0*/  ISETP.NE.AND P2, PT, R4, 0x3, PT ;  /* 0x000000030400780c */ /* 0x000fda0003f45270 */
[----:B------:R-:W-:Y:S05]  /*15af0*/  @!P2 BRA `(.L_x_12151) ;  /* 0x000000000004a947 */ /* 0x000fea0003800000 */
[----:B------:R-:W-:Y:S01]  /*15b00*/  BPT.TRAP 0x1 ;  /* 0x000000040000795c */ /* 0x000fe20000300000 */
.L_x_12151:
[----:B------:R-:W-:Y:S01]  /*15b10*/  SHF.L.U32 R3, R5, 0x1f, RZ ;  /* 0x0000001f05037819 */ /* 0x000fe200000006ff */
[----:B------:R-:W-:-:S03]  /*15b20*/  IMAD R0, R0, 0x3000, RZ ;  /* 0x0000300000007824 */ /* 0x000fc600078e02ff */
[----:B------:R-:W0:Y:S02]  /*15b30*/  SYNCS.PHASECHK.TRANS64.TRYWAIT P2, [R2+URZ+0x19c60], R3 ;  /* 0x019c6003020075a7 */ /* 0x000e24000804017f */
[----:B0-----:R-:W-:Y:S05]  /*15b40*/  @!P2 BRA `(.L_x_12152) ;  /* 0x000000340080a947 */ /* 0x001fea0003800000 */
.L_x_12232:
        /* <DEDUP_REMOVED lines=69> */
.L_x_12153:
[----:B--2---:R2:W-:Y:S01]  /*15fa0*/  SYNCS.ARRIVE.TRANS64.A1T0 RZ, [R2+URZ+0x19c50], RZ ;  /* 0x019c50ff02ff79a7 */ /* 0x0045e2000810003f */
[----:B------:R-:W-:Y:S06]  /*15fb0*/  BAR.SYNC.DEFER_BLOCKING 0x2, 0x80 ;  /* 0x0082000000007b1d */ /* 0x000fec0000010000 */
[----:B------:R-:W-:Y:S05]  /*15fc0*/  @!P0 BRA `(.L_x_12154) ;  /* 0x0000000000048947 */ /* 0x000fea0003800000 */
[----:B------:R-:W-:Y:S01]  /*15fd0*/  BPT.TRAP 0x1 ;  /* 0x000000040000795c */ /* 0x000fe20000300000 */
.L_x_12154:
[----:B------:R-:W3:Y:S01]  /*15fe0*/  LDL R0, [R1+0xc] ;  /* 0x00000c0001007983 */ /* 0x000ee20000100800 */
[----:B--2---:R-:W-:Y:S02]  /*15ff0*/  VIADD R2, R2, 0x19c80 ;  /* 0x00019c8002027836 */ /* 0x004fe40000000000 */
[----:B------:R-:W-:-:S03]  /*16000*/  IMAD.MOV.U32 R5, RZ, RZ, R25 ;  /* 0x000000ffff057224 */ /* 0x000fc600078e0019 */
[----:B---3--:R-:W-:Y:S01]  /*16010*/  PRMT R2, R0, 0x654, R2 ;  /* 0x0000065400027816 */ /* 0x008fe20000000002 */
[----:B------:R-:W-:-:S03]  /*16020*/  IMAD.MOV.U32 R0, RZ, RZ, R22 ;  /* 0x000000ffff007224 */ /* 0x000fc600078e0016 */
[----:B------:R2:W-:Y:S01]  /*16030*/  SYNCS.ARRIVE.TRANS64.RED.A1T0 RZ, [R2+URZ], RZ ;  /* 0x000000ff02ff79a7 */ /* 0x0005e2000810043f */
[----:B------:R-:W-:Y:S05]  /*16040*/  @P1 BRA `(.L_x_12155) ;  /* 0xffffffec00d41947 */ /* 0x000fea000383ffff */
.L_x_12135:
[----:B--2---:R-:W2:Y:S01]  /*16050*/  S2R R2, SR_TID.X ;  /* 0x0000000000027919 */ /* 0x004ea20000002100 */
[----:B-1----:R-:W-:Y:S01]  /*16060*/  IMAD.U32 R0, RZ, RZ, UR46 ;  /* 0x0000002eff007e24 */ /* 0x002fe2000f8e00ff */
[----:B------:R-:W-:Y:S04]  /*16070*/  BSSY B0, `(.L_x_12156) ;  /* 0x0000012000007945 */ /* 0x000fe80003800000 */
[----:B------:R-:W-:Y:S02]  /*16080*/  ISETP.NE.AND P0, PT, R0, 0x3, PT ;  /* 0x000000030000780c */ /* 0x000fe40003f05270 */
[----:B--2---:R-:W-:-:S04]  /*16090*/  LOP3.LUT R2, R2, 0x7f, RZ, 0xc0, !PT ;  /* 0x0000007f02027812 */ /* 0x004fc800078ec0ff */
[----:B------:R-:W-:-:S13]  /*160a0*/  ISETP.NE.AND P1, PT, R2, RZ, PT ;  /* 0x000000ff0200720c */ /* 0x000fda0003f25270 */
        /* <DEDUP_REMOVED lines=14> */
.L_x_12157:
[----:B------:R-:W-:Y:S05]  /*16190*/  BSYNC B0 ;  /* 0x0000000000007941 */ /* 0x000fea0003800000 */
.L_x_12156:
[----:B------:R-:W-:Y:S05]  /*161a0*/  @!P0 BRA `(.L_x_12158) ;  /* 0x0000000000048947 */ /* 0x000fea0003800000 */
[----:B------:R-:W-:Y:S01]  /*161b0*/  BPT.TRAP 0x1 ;  /* 0x000000040000795c */ /* 0x000fe20000300000 */
.L_x_12158:
[----:B0-----:R-:W-:Y:S01]  /*161c0*/  LOP3.LUT R3, R25, 0x1, RZ, 0x3c, !PT ;  /* 0x0000000119037812 */ /* 0x001fe200078e3cff */
[----:B-1----:R-:W-:Y:S01]  /*161d0*/  IMAD R0, R22, 0x8, R17 ;  /* 0x0000000816007824 */ /* 0x002fe200078e0211 */
[----:B------:R-:W-:Y:S02]  /*161e0*/  BSSY B0, `(.L_x_12159) ;  /* 0x0000004000007945 */ /* 0x000fe40003800000 */
[----:B------:R-:W-:-:S04]  /*161f0*/  SHF.L.U32 R3, R3, 0x1f, RZ ;  /* 0x0000001f03037819 */ /* 0x000fc800000006ff */
[----:B------:R-:W0:Y:S02]  /*16200*/  SYNCS.PHASECHK.TRANS64.TRYWAIT P1, [R0+URZ+0x19c70], R3 ;  /* 0x019c7003000075a7 */ /* 0x000e24000802017f */
[----:B0-----:R-:W-:Y:S05]  /*16210*/  @!P1 BRA `(.L_x_12160) ;  /* 0x0000002c00e09947 */ /* 0x001fea0003800000 */
.L_x_12233:
[----:B------:R-:W-:Y:S05]  /*16220*/  BSYNC B0 ;  /* 0x0000000000007941 */ /* 0x000fea0003800000 */
.L_x_12159:
[----:B------:R-:W-:-:S05]  /*16230*/  IMAD.U32 R2, RZ, RZ, UR47 ;  /* 0x0000002fff027e24 */ /* 0x000fca000f8e00ff */
[----:B------:R-:W-:-:S13]  /*16240*/  ISETP.NE.AND P1, PT, R2, 0x3, PT ;  /* 0x000000030200780c */ /* 0x000fda0003f25270 */
[----:B------:R-:W-:Y:S05]  /*16250*/  @!P1 BRA `(.L_x_12161) ;  /* 0x0000000000049947 */ /* 0x000fea0003800000 */
[----:B------:R-:W-:Y:S01]  /*16260*/  BPT.TRAP 0x1 ;  /* 0x000000040000795c */ /* 0x000fe20000300000 */
.L_x_12161:
[----:B0-----:R-:W-:-:S04]  /*16270*/  SHF.L.U32 R3, R25, 0x1f, RZ ;  /* 0x0000001f19037819 */ /* 0x001fc800000006ff */
[----:B------:R-:W0:Y:S02]  /*16280*/  SYNCS.PHASECHK.TRANS64.TRYWAIT P1, [R0+URZ+0x19c60], R3 ;  /* 0x019c6003000075a7 */ /* 0x000e24000802017f */
[----:B0-----:R-:W-:Y:S05]  /*16290*/  @!P1 BRA `(.L_x_12162) ;  /* 0x0000002c00d49947 */ /* 0x001fea0003800000 */
.L_x_12234:
[----:B------:R-:W2:Y:S01]  /*162a0*/  LDL R15, [R1+0x10] ;  /* 0x00001000010f7983 */ /* 0x000ea20000100800 */
[----:B------:R-:W-:Y:S01]  /*162b0*/  IMAD R2, R22, 0x3000, RZ ;  /* 0x0000300016027824 */ /* 0x000fe200078e02ff */
[----:B------:R-:W-:Y:S05]  /*162c0*/  WARPSYNC.ALL ;  /* 0x0000000000007948 */ /* 0x000fea0003800000 */
[C---:B------:R-:W-:Y:S02]  /*162d0*/  LOP3.LUT R4, R2.reuse, R24, RZ, 0xfc, !PT ;  /* 0x0000001802047212 */ /* 0x040fe400078efcff */
[----:B0-----:R-:W-:Y:S02]  /*162e0*/  LOP3.LUT R3, R2, R27, RZ, 0xfc, !PT ;  /* 0x0000001b02037212 */ /* 0x001fe400078efcff */
[----:B------:R-:W-:Y:S01]  /*162f0*/  LOP3.LUT R14, R24, 0x1800, RZ, 0xfc, !PT ;  /* 0x00001800180e7812 */ /* 0x000fe200078efcff */
[----:B------:R-:W-:-:S02]  /*16300*/  IMAD.IADD R5, R17, 0x1, R4 ;  /* 0x0000000111057824 */ /* 0x000fc400078e0204 */
        /* <DEDUP_REMOVED lines=63> */
.L_x_12163:
[----:B-1----:R1:W-:Y:S01]  /*16700*/  SYNCS.ARRIVE.TRANS64.A1T0 RZ, [R0+URZ+0x19c50], RZ ;  /* 0x019c50ff00ff79a7 */ /* 0x0023e2000810003f */
[----:B------:R-:W-:Y:S06]  /*16710*/  BAR.SYNC.DEFER_BLOCKING 0x2, 0x80 ;  /* 0x0082000000007b1d */ /* 0x000fec0000010000 */
[----:B------:R-:W-:Y:S05]  /*16720*/  @!P0 BRA `(.L_x_12164) ;  /* 0x0000000000048947 */ /* 0x000fea0003800000 */
[----:B------:R-:W-:Y:S01]  /*16730*/  BPT.TRAP 0x1 ;  /* 0x000000040000795c */ /* 0x000fe20000300000 */
.L_x_12164:
        /* <DEDUP_REMOVED lines=9> */
.L_x_12105:
[----:B------:R-:W-:Y:S05]  /*167d0*/  BSYNC B7 ;  /* 0x0000000000077941 */ /* 0x000fea0003800000 */
.L_x_12103:
        /* <DEDUP_REMOVED lines=15> */
.L_x_12165:
[----:B0-----:R-:W2:Y:S01]  /*168d0*/  LDL.LU R0, [R1] ;  /* 0x0000000001007983 */ /* 0x001ea20000300800 */
        /* <DEDUP_REMOVED lines=31> */
[----:B------:R-:W0:Y:S01]  /*16ad0*/  LDC R7, c[0x0][0xc38] ;  /* 0x00030e00ff077b82 */ /* 0x000e220000000800 */
[----:B------:R-:W-:Y:S04]  /*16ae0*/  SHFL.IDX PT, R6, R9, 0x1, 0x1f ;  /* 0x00201f0009067f89 */ /* 0x000fe800000e0000 */
[----:B------:R-:W1:Y:S02]  /*16af0*/  SHFL.UP PT, R2, R4, 0x8, RZ ;  /* 0x0500000004027989 */ /* 0x000e6400000e00ff */
[----:B-1----:R-:W-:-:S05]  /*16b00*/  SEL R3, R2, RZ, P4 ;  /* 0x000000ff02037207 */ /* 0x002fca0002000000 */
[----:B------:R-:W-:Y:S02]  /*16b10*/  IMAD.IADD R5, R4, 0x1, R3 ;  /* 0x0000000104057824 */ /* 0x000fe400078e0203 */
[----:B------:R-:W-:Y:S04]  /*16b20*/  SHFL.IDX PT, R4, R9, RZ, 0x1f ;  /* 0x00001fff09047589 */ /* 0x000fe800000e0000 */
[----:B------:R-:W1:Y:S02]  /*16b30*/  SHFL.UP PT, R2, R5, 0x10, RZ ;  /* 0x0600000005027989 */ /* 0x000e6400000e00ff */
[----:B-1----:R-:W-:-:S05]  /*16b40*/  SEL R2, R2, RZ, P5 ;  /* 0x000000ff02027207 */ /* 0x002fca0002800000 */
[----:B------:R-:W-:Y:S02]  /*16b50*/  IMAD.IADD R2, R5, 0x1, R2 ;  /* 0x0000000105027824 */ /* 0x000fe400078e0202 */
[----:B------:R-:W-:-:S03]  /*16b60*/  IMAD.MOV.U32 R5, RZ, RZ, RZ ;  /* 0x000000ffff057224 */ /* 0x000fc600078e00ff */
[----:B------:R-:W0:Y:S02]  /*16b70*/  SHFL.IDX PT, R3, R2, 0x1f, 0x1f ;  /* 0x03e01f0002037f89 */ /* 0x000e2400000e0000 */
[----:B0-----:R-:W-:-:S04]  /*16b80*/  IMAD R3, R3, R7, RZ ;  /* 0x0000000703037224 */ /* 0x001fc800078e02ff */
[----:B------:R-:W-:-:S05]  /*16b90*/  IMAD.IADD R6, R6, 0x1, R3 ;  /* 0x0000000106067824 */ /* 0x000fca00078e0203 */
[----:B------:R-:W-:-:S13]  /*16ba0*/  ISETP.GT.AND P6, PT, R6, R4, PT ;  /* 0x000000040600720c */ /* 0x000fda0003fc4270 */
[----:B------:R-:W-:Y:S05]  /*16bb0*/  @P6 BRA `(.L_x_12167) ;  /* 0x0000000000986947 */ /* 0x000fea0003800000 */
.L_x_12169:
        /* <DEDUP_REMOVED lines=38> */
.L_x_12167:
        /* <DEDUP_REMOVED lines=11> */
[----:B------:R-:W-:-:S06]  /*16ed0*/  IMAD.U32 R5, RZ, RZ, UR5 ;  /* 0x00000005ff057e24 */ /* 0x000fcc000f8e00ff */
[----:B------:R3:W4:Y:S02]  /*16ee0*/  SHFL.IDX PT, R5, R2, R5, 0x1f ;  /* 0x00001f0502057589 */ /* 0x00072400000e0000 */
.L_x_12170:
[----:B0---4-:R-:W-:Y:S01]  /*16ef0*/  IMAD R3, R5, R7, R6 ;  /* 0x0000000705037224 */ /* 0x011fe200078e0206 */
[----:B--2---:R-:W-:Y:S01]  /*16f00*/  ISETP.NE.AND P0, PT, R8, 0x1, PT ;  /* 0x000000010800780c */ /* 0x004fe20003f05270 */
[----:B------:R-:W-:Y:S02]  /*16f10*/  UIADD3 UR41, UR4, UR41, URZ ;  /* 0x0000002904297290 */ /* 0x000fe4000fffe03f */
[----:B------:R-:W-:Y:S01]  /*16f20*/  IMAD.IADD R4, R4, 0x1, -R3 ;  /* 0x0000000104047824 */ /* 0x000fe200078e0a03 */
[----:B------:R0:W-:Y:S09]  /*16f30*/  STL [R1], R3 ;  /* 0x0000000301007387 */ /* 0x0001f20000100800 */
[----:B------:R-:W-:Y:S05]  /*16f40*/  @!P0 BRA `(.L_x_12171) ;  /* 0x0000000000e48947 */ /* 0x000fea0003800000 */
[----:B-1----:R-:W-:-:S04]  /*16f50*/  IABS R5, R0 ;  /* 0x0000000000057213 */ /* 0x002fc80000000000 */
[----:B------:R-:W1:Y:S08]  /*16f60*/  I2F.RP R6, R5 ;  /* 0x0000000500067306 */ /* 0x000e700000209400 */
[----:B-1----:R-:W1:Y:S02]  /*16f70*/  MUFU.RCP R6, R6 ;  /* 0x0000000600067308 */ /* 0x002e640000001000 */
[----:B-1----:R-:W-:-:S06]  /*16f80*/  VIADD R9, R6, 0xffffffe ;  /* 0x0ffffffe06097836 */ /* 0x002fcc0000000000 */
[----:B0-----:R-:W3:Y:S02]  /*16f90*/  F2I.FTZ.U32.TRUNC.NTZ R3, R9 ;  /* 0x0000000900037305 */ /* 0x001ee4000021f000 */
[----:B---3--:R-:W-:-:S04]  /*16fa0*/  IMAD.MOV R2, RZ, RZ, -R3 ;  /* 0x000000ffff027224 */ /* 0x008fc800078e0a03 */
        /* <DEDUP_REMOVED lines=38> */
[----:B------:R-:W-:Y:S01]  /*17210*/  IMAD.MOV R5, RZ, RZ, -R3 ;  /* 0x000000ffff057224 */ /* 0x000fe200078e0a03 */
[----:B------:R-:W-:-:S03]  /*17220*/  LOP3.LUT R2, R3, R8, RZ, 0x3c, !PT ;  /* 0x0000000803027212 */ /* 0x000fc600078e3cff */
[----:B------:R-:W-:Y:S01]  /*17230*/  IMAD R4, R0, R5, R4 ;  /* 0x0000000500047224 */ /* 0x000fe200078e0204 */
        /* <DEDUP_REMOVED lines=10> */
.L_x_12171:
[----:B------:R-:W-:Y:S02]  /*172e0*/  ULDC.64 UR4, c[0x0][0xc90] ;  /* 0x0003240000047ab9 */ /* 0x000fe40000000a00 */
[----:B------:R-:W-:-:S06]  /*172f0*/  UIMAD.WIDE UR4, UR41, 0x4, UR4 ;  /* 0x00000004290478a5 */ /* 0x000fcc000f8e0204 */
[----:B---3--:R-:W-:Y:S02]  /*17300*/  IMAD.U32 R2, RZ, RZ, UR4 ;  /* 0x00000004ff027e24 */ /* 0x008fe4000f8e00ff */
[----:B0-----:R-:W-:-:S05]  /*17310*/  IMAD.U32 R3, RZ, RZ, UR5 ;  /* 0x00000005ff037e24 */ /* 0x001fca000f8e00ff */
[----:B------:R-:W1:Y:S02]  /*17320*/  LDG.E R6, desc[UR56][R2.64] ;  /* 0x0000003802067981 */ /* 0x000e64000c1e1900 */
[----:B-1----:R-:W-:-:S05]  /*17330*/  IMAD R5, R0, R6, RZ ;  /* 0x0000000600057224 */ /* 0x002fca00078e02ff */
        /* <DEDUP_REMOVED lines=53> */
[----:B------:R-:W-:Y:S01]  /*17690*/  @!P1 LOP3.LUT R2, RZ, R6, RZ, 0x33, !PT ;  /* 0x00000006ff029212 */ /* 0x000fe200078e33ff */
[----:B------:R-:W-:-:S04]  /*176a0*/  IMAD.MOV R6, RZ, RZ, -R6 ;  /* 0x000000ffff067224 */ /* 0x000fc800078e0a06 */
[----:B------:R-:W-:Y:S02]  /*176b0*/  IMAD R3, R2, R6, R3 ;  /* 0x0000000602037224 */ /* 0x000fe400078e0203 */
[----:B------:R-:W-:-:S03]  /*176c0*/  IMAD.MOV.U32 R4, RZ, RZ, R2 ;  /* 0x000000ffff047224 */ /* 0x000fc600078e0002 */
[----:B------:R1:W-:Y:S04]  /*176d0*/  STL [R1+0x8], R3 ;  /* 0x0000080301007387 */ /* 0x0003e80000100800 */
.L_x_12172:
[----:B-1----:R-:W-:-:S05]  /*176e0*/  LOP3.LUT R3, RZ, R4, RZ, 0x33, !PT ;  /* 0x00000004ff037212 */ /* 0x002fca00078e33ff */
[----:B------:R-:W-:-:S05]  /*176f0*/  IMAD.IADD R0, R0, 0x1, R3 ;  /* 0x0000000100007824 */ /* 0x000fca00078e0203 */
[----:B------:R1:W-:Y:S01]  /*17700*/  STL [R1+0x4], R0 ;  /* 0x0000040001007387 */ /* 0x0003e20000100800 */
[----:B------:R-:W-:Y:S05]  /*17710*/  BRA `(.L_x_12173) ;  /* 0x0000000000107947 */ /* 0x000fea0003800000 */
.L_x_12168:
[----:B------:R0:W-:Y:S01]  /*17720*/  STL [R1], R4 ;  /* 0x0000000401007387 */ /* 0x0001e20000100800 */
[----:B------:R-:W-:-:S03]  /*17730*/  ULDC UR41, c[0x0][0xc3c] ;  /* 0x00030f0000297ab9 */ /* 0x000fc60000000800 */
[----:B------:R0:W-:Y:S04]  /*17740*/  STL [R1+0x4], RZ ;  /* 0x000004ff01007387 */ /* 0x0001e80000100800 */
[----:B------:R0:W-:Y:S02]  /*17750*/  STL [R1+0x8], RZ ;  /* 0x000008ff01007387 */ /* 0x0001e40000100800 */
.L_x_12173:
[----:B------:R-:W2:Y:S04]  /*17760*/  LDL R3, [R1+0x4] ;  /* 0x0000040001037983 */ /* 0x000ea80000100800 */
[----:B0-----:R-:W3:Y:S04]  /*17770*/  LDL R2, [R1+0x8] ;  /* 0x0000080001027983 */ /* 0x001ee80000100800 */
[----:B------:R-:W4:Y:S01]  /*17780*/  LDL R4, [R1] ;  /* 0x0000000001047983 */ /* 0x000f220000100800 */
[----:B-1----:R-:W0:Y:S01]  /*17790*/  S2R R0, SR_TID.X ;  /* 0x0000000000007919 */ /* 0x002e220000002100 */
        /* <DEDUP_REMOVED lines=15> */
.L_x_12166:
[----:B------:R-:W-:Y:S02]  /*17890*/  ULDC UR4, c[0x0][0xc3c] ;  /* 0x00030f0000047ab9 */ /* 0x000fe40000000800 */
[----:B------:R-:W-:-:S06]  /*178a0*/  UISETP.GE.AND UP0, UPT, UR41, UR4, UPT ;  /* 0x000000042900728c */ /* 0x000fcc000bf06270 */
[----:B------:R-:W-:-:S13]  /*178b0*/  PLOP3.LUT P0, PT, PT, PT, UP0, 0x80, 0x0 ;  /* 0x000000000000781c */ /* 0x000fda0003f0f008 */
[----:B------:R-:W-:Y:S05]  /*178c0*/  @!P0 BRA `(.L_x_12174) ;  /* 0xffffffa800c48947 */ /* 0x000fea000383ffff */
.L_x_12092:
[----:B-1----:R-:W2:Y:S01]  /*178d0*/  LDL.LU R0, [R1+0x1c] ;  /* 0x00001c0001007983 */ /* 0x002ea20000300800 */
[----:B------:R-:W-:Y:S01]  /*178e0*/  BSSY B0, `(.L_x_12175) ;  /* 0x000000b000007945 */ /* 0x000fe20003800000 */
[----:B0-----:R-:W0:Y:S01]  /*178f0*/  S2R R5, SR_CgaCtaId ;  /* 0x0000000000057919 */ /* 0x001e220000008800 */
        /* <DEDUP_REMOVED lines=9> */
.L_x_12235:
[----:B------:R-:W-:Y:S05]  /*17990*/  BSYNC B0 ;  /* 0x0000000000007941 */ /* 0x000fea0003800000 */
.L_x_12175:
[----:B------:R-:W-:-:S03]  /*179a0*/  UMOV UR4, 0xffffffff ;  /* 0xffffffff00047882 */ /* 0x000fc60000000000 */
[----:B------:R-:W-:Y:S05]  /*179b0*/  BRA.DIV UR4, `(.L_x_12177) ;  /* 0x0000001a04347947 */ /* 0x000fea000b800000 */
[----:B0-----:R-:W0:Y:S02]  /*179c0*/  S2R R0, SR_TID.X ;  /* 0x0000000000007919 */ /* 0x001e240000002100 */
[----:B0-----:R-:W-:-:S04]  /*179d0*/  SHF.R.U32.HI R0, RZ, 0x5, R0 ;  /* 0x00000005ff007819 */ /* 0x001fc80000011600 */
[----:B------:R-:W-:-:S05]  /*179e0*/  LOP3.LUT R0, R0, 0x3, RZ, 0xc0, !PT ;  /* 0x0000000300007812 */ /* 0x000fca00078ec0ff */
[----:B------:R0:W1:Y:S02]  /*179f0*/  SHFL.IDX PT, R14, R0, RZ, 0x1f ;  /* 0x00001fff000e7589 */ /* 0x00006400000e0000 */
.L_x_12238:
[----:B-1----:R-:W-:Y:S01]  /*17a00*/  ISETP.NE.AND P0, PT, R14, RZ, PT ;  /* 0x000000ff0e00720c */ /* 0x002fe20003f05270 */
[----:B------:R-:W-:-:S12]  /*17a10*/  BSSY B0, `(.L_x_12178) ;  /* 0x000002c000007945 */ /* 0x000fd80003800000 */
[----:B------:R-:W-:Y:S05]  /*17a20*/  @P0 BRA `(.L_x_12179) ;  /* 0x0000000000a80947 */ /* 0x000fea0003800000 */
[----:B------:R-:W-:-:S03]  /*17a30*/  UMOV UR4, 0xffffffff ;  /* 0xffffffff00047882 */ /* 0x000fc60000000000 */
[----:B------:R-:W-:Y:S05]  /*17a40*/  BRA.DIV UR4, `(.L_x_12180) ;  /* 0x0000001a04447947 */ /* 0x000fea000b800000 */
[----:B------:R-:W-:-:S13]  /*17a50*/  ELECT P6, URZ, PT ;  /* 0x00000000003f782f */ /* 0x000fda00038c0000 */
.L_x_12241:
[----:B------:R-:W-:Y:S05]  /*17a60*/  @!P6 BRA `(.L_x_12179) ;  /* 0x000000000098e947 */ /* 0x000fea0003800000 */
[----:B------:R-:W-:-:S06]  /*17a70*/  ULOP3.LUT UR4, UR36, 0x2, URZ, 0xfc, !UPT ;  /* 0x0000000224047892 */ /* 0x000fcc000f8efc3f */
[----:B0-----:R-:W-:-:S05]  /*17a80*/  IMAD.U32 R0, RZ, RZ, UR4 ;  /* 0x00000004ff007e24 */ /* 0x001fca000f8e00ff */
[----:B------:R-:W-:-:S13]  /*17a90*/  ISETP.NE.AND P0, PT, R0, 0x3, PT ;  /* 0x000000030000780c */ /* 0x000fda0003f05270 */
[----:B------:R-:W-:Y:S05]  /*17aa0*/  @!P0 BRA `(.L_x_12181) ;  /* 0x0000000000048947 */ /* 0x000fea0003800000 */
[----:B------:R-:W-:Y:S01]  /*17ab0*/  BPT.TRAP 0x1 ;  /* 0x000000040000795c */ /* 0x000fe20000300000 */
.L_x_12181:
[C---:B------:R-:W-:Y:S01]  /*17ac0*/  IMAD R3, R22.reuse, 0x8, R5 ;  /* 0x0000000816037824 */ /* 0x040fe200078e0205 */
[----:B------:R-:W-:Y:S01]  /*17ad0*/  SHF.L.U32 R2, R25, 0x1f, RZ ;  /* 0x0000001f19027819 */ /* 0x000fe200000006ff */
[----:B------:R-:W-:-:S03]  /*17ae0*/  VIADD R22, R22, 0x1 ;  /* 0x0000000116167836 */ /* 0x000fc60000000000 */
[----:B------:R-:W0:Y:S02]  /*17af0*/  SYNCS.PHASECHK.TRANS64.TRYWAIT P1, [R3+URZ+0x19c40], R2 ;  /* 0x019c4002030075a7 */ /* 0x000e24000802017f */
[----:B------:R-:W-:-:S04]  /*17b00*/  ISETP.NE.AND P2, PT, R22, 0x2, PT ;  /* 0x000000021600780c */ /* 0x000fc80003f45270 */
[----:B------:R-:W-:Y:S01]  /*17b10*/  SEL R0, RZ, 0x1, P2 ;  /* 0x00000001ff007807 */ /* 0x000fe20001000000 */
[----:B0-----:R-:W-:Y:S08]  /*17b20*/  @!P1 BRA `(.L_x_12182) ;  /* 0x00000018002c9947 */ /* 0x001ff00003800000 */
.L_x_12242:
[----:B------:R-:W-:Y:S02]  /*17b30*/  SEL R22, R22, RZ, P2 ;  /* 0x000000ff16167207 */ /* 0x000fe40001000000 */
[----:B------:R-:W-:Y:S01]  /*17b40*/  LOP3.LUT R0, R25, R0, RZ, 0x3c, !PT ;  /* 0x0000000019007212 */ /* 0x000fe200078e3cff */
[----:B------:R-:W-:Y:S06]  /*17b50*/  @!P0 BRA `(.L_x_12183) ;  /* 0x0000000000048947 */ /* 0x000fec0003800000 */
[----:B------:R-:W-:Y:S01]  /*17b60*/  BPT.TRAP 0x1 ;  /* 0x000000040000795c */ /* 0x000fe20000300000 */
.L_x_12183:
[----:B------:R-:W-:Y:S01]  /*17b70*/  IMAD R5, R22, 0x8, R5 ;  /* 0x0000000816057824 */ /* 0x000fe200078e0205 */
[----:B------:R-:W-:-:S04]  /*17b80*/  SHF.L.U32 R0, R0, 0x1f, RZ ;  /* 0x0000001f00007819 */ /* 0x000fc800000006ff */
[----:B------:R-:W1:Y:S02]  /*17b90*/  SYNCS.PHASECHK.TRANS64.TRYWAIT P1, [R5+URZ+0x19c40], R0 ;  /* 0x019c4000050075a7 */ /* 0x000e64000802017f */
[----:B-1----:R-:W-:Y:S05]  /*17ba0*/  @!P1 BRA `(.L_x_12184) ;  /* 0x0000001800209947 */ /* 0x002fea0003800000 */
.L_x_12243:
[----:B------:R-:W-:Y:S05]  /*17bb0*/  @!P0 BRA `(.L_x_12185) ;  /* 0x0000000000048947 */ /* 0x000fea0003800000 */
[----:B------:R-:W-:Y:S01]  /*17bc0*/  BPT.TRAP 0x1 ;  /* 0x000000040000795c */ /* 0x000fe20000300000 */
.L_x_12185:
[----:B------:R-:W2:Y:S02]  /*17bd0*/  SYNCS.PHASECHK.TRANS64.TRYWAIT P1, [R3+URZ+0x19c60], R2 ;  /* 0x019c6002030075a7 */ /* 0x000ea4000802017f */
[----:B--2---:R-:W-:Y:S05]  /*17be0*/  @!P1 BRA `(.L_x_12186) ;  /* 0x0000001800249947 */ /* 0x004fea0003800000 */
.L_x_12244:
[----:B------:R-:W-:Y:S05]  /*17bf0*/  @!P0 BRA `(.L_x_12187) ;  /* 0x0000000000048947 */ /* 0x000fea0003800000 */
[----:B------:R-:W-:Y:S01]  /*17c00*/  BPT.TRAP 0x1 ;  /* 0x000000040000795c */ /* 0x000fe20000300000 */
.L_x_12187:
[----:B------:R-:W3:Y:S02]  /*17c10*/  SYNCS.PHASECHK.TRANS64.TRYWAIT P1, [R5+URZ+0x19c60], R0 ;  /* 0x019c6000050075a7 */ /* 0x000ee4000802017f */
[----:B---3--:R-:W-:Y:S05]  /*17c20*/  @!P1 BRA `(.L_x_12188) ;  /* 0x0000001800289947 */ /* 0x008fea0003800000 */
.L_x_12245:
[----:B------:R-:W-:Y:S05]  /*17c30*/  @!P0 BRA `(.L_x_12189) ;  /* 0x0000000000048947 */ /* 0x000fea0003800000 */
[----:B------:R-:W-:Y:S01]  /*17c40*/  BPT.TRAP 0x1 ;  /* 0x000000040000795c */ /* 0x000fe20000300000 */
.L_x_12189:
[----:B------:R-:W4:Y:S02]  /*17c50*/  SYNCS.PHASECHK.TRANS64.TRYWAIT P1, [R3+URZ+0x19c80], R2 ;  /* 0x019c8002030075a7 */ /* 0x000f24000802017f */
[----:B----4-:R-:W-:Y:S05]  /*17c60*/  @!P1 BRA `(.L_x_12190) ;  /* 0x00000018002c9947 */ /* 0x010fea0003800000 */
.L_x_12246:
[----:B------:R-:W-:Y:S05]  /*17c70*/  @!P0 BRA `(.L_x_12191) ;  /* 0x0000000000048947 */ /* 0x000fea0003800000 */
[----:B------:R-:W-:Y:S01]  /*17c80*/  BPT.TRAP 0x1 ;  /* 0x000000040000795c */ /* 0x000fe20000300000 */
.L_x_12191:
[----:B------:R0:W0:Y:S02]  /*17c90*/  SYNCS.PHASECHK.TRANS64.TRYWAIT P0, [R5+URZ+0x19c80], R0 ;  /* 0x019c8000050075a7 */ /* 0x000024000800017f */
[----:B0-----:R-:W-:Y:S05]  /*17ca0*/  @!P0 NANOSLEEP.SYNCS 0x989680 ;  /* 0x009896800000895d */ /* 0x001fea0003900000 */
[----:B------:R-:W0:Y:S02]  /*17cb0*/  @!P0 SYNCS.PHASECHK.TRANS64 P0, [R5+URZ+0x19c80], R0 ;  /* 0x019c8000050085a7 */ /* 0x000e24000800007f */
[----:B0-----:R-:W-:Y:S05]  /*17cc0*/  @!P0 BRA `(.L_x_12191) ;  /* 0xfffffffc00f08947 */ /* 0x001fea000383ffff */
.L_x_12179:
[----:B------:R-:W-:Y:S05]  /*17cd0*/  BSYNC B0 ;  /* 0x0000000000007941 */ /* 0x000fea0003800000 */
.L_x_12178:
[----:B------:R-:W-:Y:S05]  /*17ce0*/  EXIT ;  /* 0x000000000000794d */ /* 0x000fea0003800000 */
.L_x_11992:
[----:B0-----:R-:W-:-:S04]  /*17cf0*/  IMAD.U32 R3, RZ, RZ, UR46 ;  /* 0x0000002eff037e24 */ /* 0x001fc8000f8e00ff */
[----:B------:R0:W1:Y:S03]  /*17d00*/  SYNCS.PHASECHK.TRANS64.TRYWAIT P1, [R3+URZ+0x19c00], R0 ;  /* 0x019c0000030075a7 */ /* 0x000066000802017f */
[----:B-1----:R-:W-:Y:S05]  /*17d10*/  @!P1 NANOSLEEP.SYNCS 0x989680 ;  /* 0x009896800000995d */ /* 0x002fea0003900000 */
[----:B------:R-:W1:Y:S02]  /*17d20*/  @!P1 SYNCS.PHASECHK.TRANS64 P1, [R3+URZ+0x19c00], R0 ;  /* 0x019c0000030095a7 */ /* 0x000e64000802007f */
[----:B-1----:R-:W-:Y:S05]  /*17d30*/  @!P1 BRA `(.L_x_11992) ;  /* 0xfffffffc00ec9947 */ /* 0x002fea000383ffff */
[----:B------:R-:W-:Y:S05]  /*17d40*/  BRA `(.L_x_12192) ;  /* 0xfffffea400587947 */ /* 0x000fea000383ffff */
.L_x_11996:
[----:B-1----:R1:W2:Y:S02]  /*17d50*/  SYNCS.PHASECHK.TRANS64.TRYWAIT P1, [R3+URZ+0x19c30], R0 ;  /* 0x019c3000030075a7 */ /* 0x0022a4000802017f */
[----:B--2---:R-:W-:Y:S05]  /*17d60*/  @!P1 NANOSLEEP.SYNCS 0x989680 ;  /* 0x009896800000995d */ /* 0x004fea0003900000 */
[----:B------:R-:W2:Y:S02]  /*17d70*/  @!P1 SYNCS.PHASECHK.TRANS64 P1, [R3+URZ+0x19c30], R0 ;  /* 0x019c3000030095a7 */ /* 0x000ea4000802007f */
[----:B--2---:R-:W-:Y:S05]  /*17d80*/  @!P1 BRA `(.L_x_11996) ;  /* 0xfffffffc00f09947 */ /* 0x004fea000383ffff */
[----:B------:R-:W-:Y:S05]  /*17d90*/  BRA `(.L_x_11995) ;  /* 0xfffffea400747947 */ /* 0x000fea000383ffff */
.L_x_12013:
[----:B-1----:R-:W-:-:S04]  /*17da0*/  IMAD.U32 R5, RZ, RZ, UR19 ;  /* 0x00000013ff057e24 */ /* 0x002fc8000f8e00ff */
[----:B------:R1:W2:Y:S03]  /*17db0*/  SYNCS.PHASECHK.TRANS64.TRYWAIT P1, [R5+URZ+0x19c30], R0 ;  /* 0x019c3000050075a7 */ /* 0x0002a6000802017f */
[----:B--2---:R-:W-:Y:S05]  /*17dc0*/  @!P1 NANOSLEEP.SYNCS 0x989680 ;  /* 0x009896800000995d */ /* 0x004fea0003900000 */
[----:B------:R-:W2:Y:S02]  /*17dd0*/  @!P1 SYNCS.PHASECHK.TRANS64 P1, [R5+URZ+0x19c30], R0 ;  /* 0x019c3000050095a7 */ /* 0x000ea4000802007f */
[----:B--2---:R-:W-:Y:S05]  /*17de0*/  @!P1 BRA `(.L_x_12013) ;  /* 0xfffffffc00ec9947 */ /* 0x004fea000383ffff */
[----:B------:R-:W-:Y:S05]  /*17df0*/  BRA `(.L_x_12012) ;  /* 0xfffffed800507947 */ /* 0x000fea000383ffff */
.L_x_12017:
[----:B-1----:R-:W-:-:S04]  /*17e00*/  IMAD.U32 R4, RZ, RZ, UR11 ;  /* 0x0000000bff047e24 */ /* 0x002fc8000f8e00ff */
[----:B------:R1:W2:Y:S03]  /*17e10*/  SYNCS.PHASECHK.TRANS64.TRYWAIT P1, [R4+URZ+0x19c50], R0 ;  /* 0x019c5000040075a7 */ /* 0x0002a6000802017f */
[----:B--2---:R-:W-:Y:S05]  /*17e20*/  @!P1 NANOSLEEP.SYNCS 0x989680 ;  /* 0x009896800000995d */ /* 0x004fea0003900000 */
[----:B------:R-:W2:Y:S02]  /*17e30*/  @!P1 SYNCS.PHASECHK.TRANS64 P1, [R4+URZ+0x19c50], R0 ;  /* 0x019c5000040095a7 */ /* 0x000ea4000802007f */
[----:B--2---:R-:W-:Y:S05]  /*17e40*/  @!P1 BRA `(.L_x_12017) ;  /* 0xfffffffc00ec9947 */ /* 0x004fea000383ffff */
[----:B------:R-:W-:Y:S05]  /*17e50*/  BRA `(.L_x_12016) ;  /* 0xfffffed800a07947 */ /* 0x000fea000383ffff */
.L_x_12036:
[----:B-1----:R-:W-:-:S04]  /*17e60*/  IMAD.U32 R7, RZ, RZ, UR6 ;  /* 0x00000006ff077e24 */ /* 0x002fc8000f8e00ff */
[----:B------:R1:W2:Y:S03]  /*17e70*/  SYNCS.PHASECHK.TRANS64.TRYWAIT P1, [R7+URZ+0x19c30], R0 ;  /* 0x019c3000070075a7 */ /* 0x0002a6000802017f */
[----:B--2---:R-:W-:Y:S05]  /*17e80*/  @!P1 NANOSLEEP.SYNCS 0x989680 ;  /* 0x009896800000995d */ /* 0x004fea0003900000 */
[----:B------:R-:W2:Y:S02]  /*17e90*/  @!P1 SYNCS.PHASECHK.TRANS64 P1, [R7+URZ+0x19c30], R0 ;  /* 0x019c3000070095a7 */ /* 0x000ea4000802007f */
[----:B--2---:R-:W-:Y:S05]  /*17ea0*/  @!P1 BRA `(.L_x_12036) ;  /* 0xfffffffc00ec9947 */ /* 0x004fea000383ffff */
[----:B------:R-:W-:Y:S05]  /*17eb0*/  BRA `(.L_x_12035) ;  /* 0xffffff0800787947 */ /* 0x000fea000383ffff */
.L_x_12040:
[----:B-1----:R-:W-:-:S04]  /*17ec0*/  IMAD.U32 R4, RZ, RZ, UR11 ;  /* 0x0000000bff047e24 */ /* 0x002fc8000f8e00ff */
[----:B------:R1:W2:Y:S03]  /*17ed0*/  SYNCS.PHASECHK.TRANS64.TRYWAIT P1, [R4+URZ+0x19c50], R0 ;  /* 0x019c5000040075a7 */ /* 0x0002a6000802017f */
[----:B--2---:R-:W-:Y:S05]  /*17ee0*/  @!P1 NANOSLEEP.SYNCS 0x989680 ;  /* 0x009896800000995d */ /* 0x004fea0003900000 */
[----:B------:R-:W2:Y:S02]  /*17ef0*/  @!P1 SYNCS.PHASECHK.TRANS64 P1, [R4+URZ+0x19c50], R0 ;  /* 0x019c5000040095a7 */ /* 0x000ea4000802007f */
[----:B--2---:R-:W-:Y:S05]  /*17f00*/  @!P1 BRA `(.L_x_12040) ;  /* 0xfffffffc00ec9947 */ /* 0x004fea000383ffff */
[----:B------:R-:W-:Y:S05]  /*17f10*/  BRA `(.L_x_12039) ;  /* 0xffffff0800c87947 */ /* 0x000fea000383ffff */
.L_x_12048:
[----:B-1----:R-:W-:-:S04]  /*17f20*/  IMAD.U32 R5, RZ, RZ, UR6 ;  /* 0x00000006ff057e24 */ /* 0x002fc8000f8e00ff */
[----:B------:R1:W2:Y:S03]  /*17f30*/  SYNCS.PHASECHK.TRANS64.TRYWAIT P1, [R5+URZ+0x19c30], R0 ;  /* 0x019c3000050075a7 */ /* 0x0002a6000802017f */
[----:B--2---:R-:W-:Y:S05]  /*17f40*/  @!P1 NANOSLEEP.SYNCS 0x989680 ;  /* 0x009896800000995d */ /* 0x004fea0003900000 */
[----:B------:R-:W2:Y:S02]  /*17f50*/  @!P1 SYNCS.PHASECHK.TRANS64 P1, [R5+URZ+0x19c30], R0 ;  /* 0x019c3000050095a7 */ /* 0x000ea4000802007f */
[----:B--2---:R-:W-:Y:S05]  /*17f60*/  @!P1 BRA `(.L_x_12048) ;  /* 0xfffffffc00ec9947 */ /* 0x004fea000383ffff */
[----:B------:R-:W-:Y:S05]  /*17f70*/  BRA `(.L_x_12047) ;  /* 0xffffff2400487947 */ /* 0x000fea000383ffff */
.L_x_12052:
[----:B-1----:R-:W-:-:S04]  /*17f80*/  IMAD.U32 R4, RZ, RZ, UR11 ;  /* 0x0000000bff047e24 */ /* 0x002fc8000f8e00ff */
[----:B------:R1:W2:Y:S03]  /*17f90*/  SYNCS.PHASECHK.TRANS64.TRYWAIT P1, [R4+URZ+0x19c50], R0 ;  /* 0x019c5000040075a7 */ /* 0x0002a6000802017f */
[----:B--2---:R-:W-:Y:S05]  /*17fa0*/  @!P1 NANOSLEEP.SYNCS 0x989680 ;  /* 0x009896800000995d */ /* 0x004fea0003900000 */
[----:B------:R-:W2:Y:S02]  /*17fb0*/  @!P1 SYNCS.PHASECHK.TRANS64 P1, [R4+URZ+0x19c50], R0 ;  /* 0x019c5000040095a7 */ /* 0x000ea4000802007f */
[----:B--2---:R-:W-:Y:S05]  /*17fc0*/  @!P1 BRA `(.L_x_12052) ;  /* 0xfffffffc00ec9947 */ /* 0x004fea000383ffff */
[----:B------:R-:W-:Y:S05]  /*17fd0*/  BRA `(.L_x_12051) ;  /* 0xffffff2400987947 */ /* 0x000fea000383ffff */
.L_x_12067:
[----:B-1----:R-:W-:-:S04]  /*17fe0*/  IMAD.U32 R6, RZ, RZ, UR14 ;  /* 0x0000000eff067e24 */ /* 0x002fc8000f8e00ff */
[----:B------:R1:W2:Y:S03]  /*17ff0*/  SYNCS.PHASECHK.TRANS64.TRYWAIT P1, [R6+URZ+0x19c50], R5 ;  /* 0x019c5005060075a7 */ /* 0x0002a6000802017f */
[----:B--2---:R-:W-:Y:S05]  /*18000*/  @!P1 NANOSLEEP.SYNCS 0x989680 ;  /* 0x009896800000995d */ /* 0x004fea0003900000 */
[----:B------:R-:W2:Y:S02]  /*18010*/  @!P1 SYNCS.PHASECHK.TRANS64 P1, [R6+URZ+0x19c50], R5 ;  /* 0x019c5005060095a7 */ /* 0x000ea4000802007f */
[----:B--2---:R-:W-:Y:S05]  /*18020*/  @!P1 BRA `(.L_x_12067) ;  /* 0xfffffffc00ec9947 */ /* 0x004fea000383ffff */
[----:B------:R-:W-:Y:S05]  /*18030*/  BRA `(.L_x_12066) ;  /* 0xffffff5000b47947 */ /* 0x000fea000383ffff */
.L_x_12114:
        /* <DEDUP_REMOVED lines=10> */
.L_x_12193:
[----:B------:R-:W-:Y:S05]  /*180e0*/  BRA `(.L_x_12194) ;  /* 0xffffffb800987947 */ /* 0x000fea000383ffff */
.L_x_12117:
[----:B0-----:R0:W1:Y:S02]  /*180f0*/  SYNCS.PHASECHK.TRANS64.TRYWAIT P0, [R5+URZ+0x19c80], R21 ;  /* 0x019c8015050075a7 */ /* 0x001064000800017f */
[----:B-1----:R-:W-:Y:S05]  /*18100*/  @!P0 NANOSLEEP.SYNCS 0x989680 ;  /* 0x009896800000895d */ /* 0x002fea0003900000 */
[----:B------:R-:W1:Y:S02]  /*18110*/  @!P0 SYNCS.PHASECHK.TRANS64 P0, [R5+URZ+0x19c80], R21 ;  /* 0x019c8015050085a7 */ /* 0x000e64000800007f */
[----:B-1----:R-:W-:Y:S05]  /*18120*/  @!P0 BRA `(.L_x_12117) ;  /* 0xfffffffc00f08947 */ /* 0x002fea000383ffff */
[----:B------:R-:W-:Y:S05]  /*18130*/  BRA `(.L_x_12195) ;  /* 0xffffffb800a87947 */ /* 0x000fea000383ffff */
.L_x_12118:
        /* <DEDUP_REMOVED lines=8> */
.L_x_12197:
[----:B------:R-:W-:Y:S05]  /*181c0*/  BSYNC B0 ;  /* 0x0000000000007941 */ /* 0x000fea0003800000 */
.L_x_12196:
        /* <DEDUP_REMOVED lines=9> */
.L_x_12198:
[----:B------:R-:W0:Y:S01]  /*18260*/  LDC R11, c[0x0][0x2f4] ;  /* 0x0000bd00ff0b7b82 */ /* 0x000e220000000800 */
[C---:B------:R-:W-:Y:S01]  /*18270*/  LOP3.LUT R12, R29.reuse, 0x20, RZ, 0xfc, !PT ;  /* 0x000000201d0c7812 */ /* 0x040fe200078efcff */
[----:B------:R-:W-:Y:S01]  /*18280*/  IMAD.MOV.U32 R13, RZ, RZ, R9 ;  /* 0x000000ffff0d7224 */ /* 0x000fe200078e0009 */
[----:B------:R-:W-:Y:S01]  /*18290*/  LOP3.LUT R15, R29, 0x40, RZ, 0xfc, !PT ;  /* 0x000000401d0f7812 */ /* 0x000fe200078efcff */
[----:B------:R-:W-:-:S05]  /*182a0*/  IMAD.MOV.U32 R2, RZ, RZ, R14 ;  /* 0x000000ffff027224 */ /* 0x000fca00078e000e */
[----:B------:R-:W-:-:S05]  /*182b0*/  IADD3 R2, P1, R29, R2, RZ ;  /* 0x000000021d027210 */ /* 0x000fca0007f3e0ff */
[----:B------:R-:W-:Y:S01]  /*182c0*/  IMAD.X R3, RZ, RZ, R3, P1 ;  /* 0x000000ffff037224 */ /* 0x000fe200008e0603 */
        /* <DEDUP_REMOVED lines=17> */
.L_x_12199:
        /* <DEDUP_REMOVED lines=10> */
.L_x_12200:
[----:B------:R-:W-:Y:S01]  /*18480*/  IMAD.MOV.U32 R2, RZ, RZ, R14 ;  /* 0x000000ffff027224 */ /* 0x000fe200078e000e */
[----:B------:R-:W-:Y:S06]  /*18490*/  BRA `(.L_x_12201) ;  /* 0xffffffb8008c7947 */ /* 0x000fec000383ffff */
.L_x_12123:
[----:B---3--:R3:W4:Y:S02]  /*184a0*/  SYNCS.PHASECHK.TRANS64.TRYWAIT P1, [R5+URZ+0x19c40], R21 ;  /* 0x019c4015050075a7 */ /* 0x008724000802017f */
[----:B----4-:R-:W-:Y:S05]  /*184b0*/  @!P1 NANOSLEEP.SYNCS 0x989680 ;  /* 0x009896800000995d */ /* 0x010fea0003900000 */
[----:B------:R-:W4:Y:S02]  /*184c0*/  @!P1 SYNCS.PHASECHK.TRANS64 P1, [R5+URZ+0x19c40], R21 ;  /* 0x019c4015050095a7 */ /* 0x000f24000802007f */
[----:B----4-:R-:W-:Y:S05]  /*184d0*/  @!P1 BRA `(.L_x_12123) ;  /* 0xfffffffc00f09947 */ /* 0x010fea000383ffff */
[----:B------:R-:W-:Y:S05]  /*184e0*/  BRA `(.L_x_12202) ;  /* 0xffffffb800f07947 */ /* 0x000fea000383ffff */
.L_x_12124:
        /* <DEDUP_REMOVED lines=8> */
.L_x_12204:
[----:B------:R-:W-:Y:S05]  /*18570*/  BSYNC B0 ;  /* 0x0000000000007941 */ /* 0x000fea0003800000 */
.L_x_12203:
        /* <DEDUP_REMOVED lines=8> */
.L_x_12205:
[----:B------:R-:W-:Y:S02]  /*18600*/  IMAD.MOV.U32 R13, RZ, RZ, R6 ;  /* 0x000000ffff0d7224 */ /* 0x000fe400078e0006 */
[----:B------:R-:W-:Y:S02]  /*18610*/  IMAD.MOV.U32 R12, RZ, RZ, 0x1 ;  /* 0x00000001ff0c7424 */ /* 0x000fe400078e00ff */
[----:B------:R-:W-:-:S07]  /*18620*/  IMAD.MOV.U32 R3, RZ, RZ, R14 ;  /* 0x000000ffff037224 */ /* 0x000fce00078e000e */
[----:B------:R-:W-:Y:S05]  /*18630*/  WARPSYNC.COLLECTIVE R15, `(.L_x_12206) ;  /* 0x000000000f087348 */ /* 0x000fea0003c00000 */
[----:B------:R0:W1:Y:S02]  /*18640*/  SHFL.IDX P6, R14, R13, R12, R11 ;  /* 0x0000000c0d0e7389 */ /* 0x00006400000c000b */
[----:B01----:R-:W-:Y:S01]  /*18650*/  ENDCOLLECTIVE ;  /* 0x000000000000791b */ /* 0x003fe20003800000 */
.L_x_12206:
        /* <DEDUP_REMOVED lines=10> */
.L_x_12207:
        /* <DEDUP_REMOVED lines=8> */
.L_x_12129:
        /* <DEDUP_REMOVED lines=9> */
.L_x_12209:
[----:B------:R-:W-:Y:S01]  /*18810*/  ISETP.GE.AND P1, PT, R18, R0, PT ;  /* 0x000000001200720c */ /* 0x000fe20003f26270 */
[----:B------:R-:W-:Y:S02]  /*18820*/  IMAD.MOV.U32 R13, RZ, RZ, R6 ;  /* 0x000000ffff0d7224 */ /* 0x000fe400078e0006 */
[----:B------:R-:W-:-:S10]  /*18830*/  IMAD.MOV.U32 R2, RZ, RZ, R14 ;  /* 0x000000ffff027224 */ /* 0x000fd400078e000e */
[----:B------:R-:W-:Y:S05]  /*18840*/  WARPSYNC.COLLECTIVE R15, `(.L_x_12210) ;  /* 0x000000000f087348 */ /* 0x000fea0003c00000 */
[----:B------:R0:W1:Y:S02]  /*18850*/  SHFL.IDX P6, R14, R13, R12, R11 ;  /* 0x0000000c0d0e7389 */ /* 0x00006400000c000b */
[----:B01----:R-:W-:Y:S01]  /*18860*/  ENDCOLLECTIVE ;  /* 0x000000000000791b */ /* 0x003fe20003800000 */
.L_x_12210:
[----:B------:R-:W-:Y:S02]  /*18870*/  IMAD.MOV.U32 R13, RZ, RZ, R4 ;  /* 0x000000ffff0d7224 */ /* 0x000fe400078e0004 */
[----:B------:R-:W-:Y:S02]  /*18880*/  IMAD.MOV.U32 R12, RZ, RZ, 0x1 ;  /* 0x00000001ff0c7424 */ /* 0x000fe400078e00ff */
[----:B------:R-:W-:-:S07]  /*18890*/  IMAD.MOV.U32 R3, RZ, RZ, R14 ;  /* 0x000000ffff037224 */ /* 0x000fce00078e000e */
[----:B------:R-:W-:Y:S05]  /*188a0*/  WARPSYNC.COLLECTIVE R15, `(.L_x_12211) ;  /* 0x000000000f087348 */ /* 0x000fea0003c00000 */
[----:B------:R0:W1:Y:S02]  /*188b0*/  SHFL.IDX P6, R14, R13, R12, R11 ;  /* 0x0000000c0d0e7389 */ /* 0x00006400000c000b */
[----:B01----:R-:W-:Y:S01]  /*188c0*/  ENDCOLLECTIVE ;  /* 0x000000000000791b */ /* 0x003fe20003800000 */
.L_x_12211:
        /* <DEDUP_REMOVED lines=10> */
.L_x_12212:
[----:B------:R-:W-:Y:S01]  /*18970*/  @!PT LDS RZ, [RZ] ;  /* 0x00000000fffff984 */ /* 0x000fe20000000800 */
[----:B------:R-:W-:Y:S01]  /*18980*/  @!PT LDS RZ, [RZ] ;  /* 0x00000000fffff984 */ /* 0x000fe20000000800 */
[----:B------:R-:W-:Y:S01]  /*18990*/  @!PT LDS RZ, [RZ] ;  /* 0x00000000fffff984 */ /* 0x000fe20000000800 */
[----:B------:R0:W-:Y:S04]  /*189a0*/  @!P1 LDGSTS.E.BYPASS.LTC128B.128 [R10+0xf000], desc[UR56][R2.64], !P3 ;  /* 0x0f000000020a9fae */ /* 0x0001e8000d901d78 */
[----:B------:R0:W-:Y:S04]  /*189b0*/  @!P1 LDGSTS.E.BYPASS.LTC128B.128 [R10+0x10800], desc[UR56][R2.64+0x20], !P2 ;  /* 0x10800020020a9fae */ /* 0x0001e8000d101d78 */
[----:B------:R0:W-:Y:S01]  /*189c0*/  @!P1 LDGSTS.E.BYPASS.LTC128B.128 [R10+0x12000], desc[UR56][R2.64+0x40], !P0 ;  /* 0x12000040020a9fae */ /* 0x0001e2000c101d78 */
[----:B------:R-:W-:Y:S02]  /*189d0*/  IMAD.MOV.U32 R13, RZ, RZ, R5 ;  /* 0x000000ffff0d7224 */ /* 0x000fe400078e0005 */
[----:B------:R-:W-:-:S02]  /*189e0*/  IMAD.MOV.U32 R12, RZ, RZ, RZ ;  /* 0x000000ffff0c7224 */ /* 0x000fc400078e00ff */
[----:B------:R-:W-:-:S07]  /*189f0*/  IMAD.MOV.U32 R6, RZ, RZ, R14 ;  /* 0x000000ffff067224 */ /* 0x000fce00078e000e */
[----:B0-----:R-:W-:Y:S05]  /*18a00*/  WARPSYNC.COLLECTIVE R15, `(.L_x_12213) ;  /* 0x000000000f087348 */ /* 0x001fea0003c00000 */
[----:B------:R1:W2:Y:S02]  /*18a10*/  SHFL.IDX P6, R14, R13, R12, R11 ;  /* 0x0000000c0d0e7389 */ /* 0x0002a400000c000b */
[----:B012---:R-:W-:Y:S01]  /*18a20*/  ENDCOLLECTIVE ;  /* 0x000000000000791b */ /* 0x007fe20003800000 */
.L_x_12213:
[----:B------:R-:W-:-:S05]  /*18a30*/  VIADD R3, R18, 0x40 ;  /* 0x0000004012037836 */ /* 0x000fca0000000000 */
[----:B------:R-:W-:Y:S01]  /*18a40*/  ISETP.GE.AND P1, PT, R3, R0, PT ;  /* 0x000000000300720c */ /* 0x000fe20003f26270 */
[----:B------:R-:W-:-:S12]  /*18a50*/  IMAD.MOV.U32 R13, RZ, RZ, R7 ;  /* 0x000000ffff0d7224 */ /* 0x000fd800078e0007 */
[----:B------:R-:W-:Y:S01]  /*18a60*/  @!P1 IADD3 R2, P4, R29, R6, RZ ;  /* 0x000000061d029210 */ /* 0x000fe20007f9e0ff */
[----:B------:R-:W-:-:S12]  /*18a70*/  IMAD.MOV.U32 R5, RZ, RZ, R14 ;  /* 0x000000ffff057224 */ /* 0x000fd800078e000e */
[----:B------:R-:W-:Y:S05]  /*18a80*/  WARPSYNC.COLLECTIVE R15, `(.L_x_12214) ;  /* 0x000000000f087348 */ /* 0x000fea0003c00000 */
[----:B------:R0:W1:Y:S02]  /*18a90*/  SHFL.IDX P6, R14, R13, R12, R11 ;  /* 0x0000000c0d0e7389 */ /* 0x00006400000c000b */
[----:B01----:R-:W-:Y:S01]  /*18aa0*/  ENDCOLLECTIVE ;  /* 0x000000000000791b */ /* 0x003fe20003800000 */
.L_x_12214:
[----:B------:R-:W-:-:S05]  /*18ab0*/  @!P1 IMAD.X R3, RZ, RZ, R4, P4 ;  /* 0x000000ffff039224 */ /* 0x000fca00020e0604 */
        /* <DEDUP_REMOVED lines=8> */
.L_x_12134:
[----:B-1----:R1:W2:Y:S02]  /*18b40*/  SYNCS.PHASECHK.TRANS64.TRYWAIT P0, [R17+URZ+0x19c20], R0 ;  /* 0x019c2000110075a7 */ /* 0x0022a4000800017f */
[----:B--2---:R-:W-:Y:S05]  /*18b50*/  @!P0 NANOSLEEP.SYNCS 0x989680 ;  /* 0x009896800000895d */ /* 0x004fea0003900000 */
[----:B------:R-:W2:Y:S02]  /*18b60*/  @!P0 SYNCS.PHASECHK.TRANS64 P0, [R17+URZ+0x19c20], R0 ;  /* 0x019c2000110085a7 */ /* 0x000ea4000800007f */
[----:B--2---:R-:W-:Y:S05]  /*18b70*/  @!P0 BRA `(.L_x_12134) ;  /* 0xfffffffc00f08947 */ /* 0x004fea000383ffff */
[----:B------:R-:W-:Y:S05]  /*18b80*/  BRA `(.L_x_12216) ;  /* 0xffffffc000ec7947 */ /* 0x000fea000383ffff */
.L_x_12138:
[----:B0-----:R0:W1:Y:S02]  /*18b90*/  SYNCS.PHASECHK.TRANS64.TRYWAIT P0, [R4+URZ+0x19c80], R10 ;  /* 0x019c800a040075a7 */ /* 0x001064000800017f */
[----:B-1----:R-:W-:Y:S05]  /*18ba0*/  @!P0 NANOSLEEP.SYNCS 0x989680 ;  /* 0x009896800000895d */ /* 0x002fea0003900000 */
[----:B------:R-:W1:Y:S02]  /*18bb0*/  @!P0 SYNCS.PHASECHK.TRANS64 P0, [R4+URZ+0x19c80], R10 ;  /* 0x019c800a040085a7 */ /* 0x000e64000800007f */
[----:B-1----:R-:W-:Y:S05]  /*18bc0*/  @!P0 BRA `(.L_x_12138) ;  /* 0xfffffffc00f08947 */ /* 0x002fea000383ffff */
[----:B------:R-:W-:Y:S05]  /*18bd0*/  BRA `(.L_x_12217) ;  /* 0xffffffc400b07947 */ /* 0x000fea000383ffff */
.L_x_12139:
        /* <DEDUP_REMOVED lines=8> */
.L_x_12219:
[----:B------:R-:W-:Y:S05]  /*18c60*/  BSYNC B0 ;  /* 0x0000000000007941 */ /* 0x000fea0003800000 */
.L_x_12218:
        /* <DEDUP_REMOVED lines=9> */
.L_x_12220:
[----:B------:R-:W-:Y:S02]  /*18d00*/  IMAD.MOV.U32 R13, RZ, RZ, R21 ;  /* 0x000000ffff0d7224 */ /* 0x000fe400078e0015 */
[----:B------:R-:W-:Y:S02]  /*18d10*/  IMAD.MOV.U32 R12, RZ, RZ, 0x1 ;  /* 0x00000001ff0c7424 */ /* 0x000fe400078e00ff */
[----:B------:R-:W-:-:S07]  /*18d20*/  IMAD.MOV.U32 R2, RZ, RZ, R14 ;  /* 0x000000ffff027224 */ /* 0x000fce00078e000e */
[----:B------:R-:W-:Y:S05]  /*18d30*/  WARPSYNC.COLLECTIVE R15, `(.L_x_12221) ;  /* 0x000000000f087348 */ /* 0x000fea0003c00000 */
[----:B------:R0:W1:Y:S02]  /*18d40*/  SHFL.IDX P6, R14, R13, R12, R11 ;  /* 0x0000000c0d0e7389 */ /* 0x00006400000c000b */
[----:B01----:R-:W-:Y:S01]  /*18d50*/  ENDCOLLECTIVE ;  /* 0x000000000000791b */ /* 0x003fe20003800000 */
.L_x_12221:
        /* <DEDUP_REMOVED lines=13> */
.L_x_12222:
[----:B------:R-:W-:Y:S01]  /*18e30*/  IMAD.MOV.U32 R2, RZ, RZ, R14 ;  /* 0x000000ffff027224 */ /* 0x000fe200078e000e */
[----:B------:R-:W-:Y:S06]  /*18e40*/  BRA `(.L_x_12223) ;  /* 0xffffffc400a87947 */ /* 0x000fec000383ffff */
.L_x_12144:
[----:B---3--:R3:W4:Y:S02]  /*18e50*/  SYNCS.PHASECHK.TRANS64.TRYWAIT P0, [R4+URZ+0x19c40], R10 ;  /* 0x019c400a040075a7 */ /* 0x008724000800017f */
[----:B----4-:R-:W-:Y:S05]  /*18e60*/  @!P0 NANOSLEEP.SYNCS 0x989680 ;  /* 0x009896800000895d */ /* 0x010fea0003900000 */
[----:B------:R-:W4:Y:S02]  /*18e70*/  @!P0 SYNCS.PHASECHK.TRANS64 P0, [R4+URZ+0x19c40], R10 ;  /* 0x019c400a040085a7 */ /* 0x000f24000800007f */
[----:B----4-:R-:W-:Y:S05]  /*18e80*/  @!P0 BRA `(.L_x_12144) ;  /* 0xfffffffc00f08947 */ /* 0x010fea000383ffff */
[----:B------:R-:W-:Y:S05]  /*18e90*/  BRA `(.L_x_12224) ;  /* 0xffffffc800007947 */ /* 0x000fea000383ffff */
.L_x_12145:
        /* <DEDUP_REMOVED lines=8> */
.L_x_12226:
[----:B------:R-:W-:Y:S05]  /*18f20*/  BSYNC B0 ;  /* 0x0000000000007941 */ /* 0x000fea0003800000 */
.L_x_12225:
        /* <DEDUP_REMOVED lines=8> */
.L_x_12227:
[----:B------:R-:W-:Y:S02]  /*18fb0*/  IMAD.MOV.U32 R13, RZ, RZ, R8 ;  /* 0x000000ffff0d7224 */ /* 0x000fe400078e0008 */
[----:B------:R-:W-:Y:S02]  /*18fc0*/  IMAD.MOV.U32 R12, RZ, RZ, 0x1 ;  /* 0x00000001ff0c7424 */ /* 0x000fe400078e00ff */
[----:B------:R-:W-:-:S07]  /*18fd0*/  IMAD.MOV.U32 R2, RZ, RZ, R14 ;  /* 0x000000ffff027224 */ /* 0x000fce00078e000e */
[----:B------:R-:W-:Y:S05]  /*18fe0*/  WARPSYNC.COLLECTIVE R15, `(.L_x_12228) ;  /* 0x000000000f087348 */ /* 0x000fea0003c00000 */
[----:B------:R0:W1:Y:S02]  /*18ff0*/  SHFL.IDX P6, R14, R13, R12, R11 ;  /* 0x0000000c0d0e7389 */ /* 0x00006400000c000b */
[----:B01----:R-:W-:Y:S01]  /*19000*/  ENDCOLLECTIVE ;  /* 0x000000000000791b */ /* 0x003fe20003800000 */
.L_x_12228:
        /* <DEDUP_REMOVED lines=13> */
.L_x_12229:
[----:B------:R-:W-:Y:S01]  /*190e0*/  IMAD.MOV.U32 R2, RZ, RZ, R14 ;  /* 0x000000ffff027224 */ /* 0x000fe200078e000e */
[----:B------:R-:W-:Y:S06]  /*190f0*/  BRA `(.L_x_12230) ;  /* 0xffffffc400f07947 */ /* 0x000fec000383ffff */
.L_x_12150:
[----:B------:R0:W0:Y:S02]  /*19100*/  SYNCS.PHASECHK.TRANS64.TRYWAIT P2, [R2+URZ+0x19c70], R3 ;  /* 0x019c7003020075a7 */ /* 0x000024000804017f */
[----:B0-----:R-:W-:Y:S05]  /*19110*/  @!P2 NANOSLEEP.SYNCS 0x989680 ;  /* 0x009896800000a95d */ /* 0x001fea0003900000 */
[----:B------:R-:W0:Y:S02]  /*19120*/  @!P2 SYNCS.PHASECHK.TRANS64 P2, [R2+URZ+0x19c70], R3 ;  /* 0x019c70030200a5a7 */ /* 0x000e24000804007f */
[----:B0-----:R-:W-:Y:S05]  /*19130*/  @!P2 BRA `(.L_x_12150) ;  /* 0xfffffffc00f0a947 */ /* 0x001fea000383ffff */
[----:B------:R-:W-:Y:S05]  /*19140*/  BRA `(.L_x_12231) ;  /* 0xffffffc8005c7947 */ /* 0x000fea000383ffff */
.L_x_12152:
[----:B0-----:R0:W2:Y:S02]  /*19150*/  SYNCS.PHASECHK.TRANS64.TRYWAIT P2, [R2+URZ+0x19c60], R3 ;  /* 0x019c6003020075a7 */ /* 0x0010a4000804017f */
[----:B--2---:R-:W-:Y:S05]  /*19160*/  @!P2 NANOSLEEP.SYNCS 0x989680 ;  /* 0x009896800000a95d */ /* 0x004fea0003900000 */
[----:B------:R-:W2:Y:S02]  /*19170*/  @!P2 SYNCS.PHASECHK.TRANS64 P2, [R2+URZ+0x19c60], R3 ;  /* 0x019c60030200a5a7 */ /* 0x000ea4000804007f */
[----:B--2---:R-:W-:Y:S05]  /*19180*/  @!P2 BRA `(.L_x_12152) ;  /* 0xfffffffc00f0a947 */ /* 0x004fea000383ffff */
[----:B------:R-:W-:Y:S05]  /*19190*/  BRA `(.L_x_12232) ;  /* 0xffffffc8006c7947 */ /* 0x000fea000383ffff */
.L_x_12160:
[----:B0-----:R0:W1:Y:S02]  /*191a0*/  SYNCS.PHASECHK.TRANS64.TRYWAIT P1, [R0+URZ+0x19c70], R3 ;  /* 0x019c7003000075a7 */ /* 0x001064000802017f */
[----:B-1----:R-:W-:Y:S05]  /*191b0*/  @!P1 NANOSLEEP.SYNCS 0x989680 ;  /* 0x009896800000995d */ /* 0x002fea0003900000 */
[----:B------:R-:W1:Y:S02]  /*191c0*/  @!P1 SYNCS.PHASECHK.TRANS64 P1, [R0+URZ+0x19c70], R3 ;  /* 0x019c7003000095a7 */ /* 0x000e64000802007f */
[----:B-1----:R-:W-:Y:S05]  /*191d0*/  @!P1 BRA `(.L_x_12160) ;  /* 0xfffffffc00f09947 */ /* 0x002fea000383ffff */
[----:B------:R-:W-:Y:S05]  /*191e0*/  BRA `(.L_x_12233) ;  /* 0xffffffd0000c7947 */ /* 0x000fea000383ffff */
.L_x_12162:
[----:B0-----:R0:W1:Y:S02]  /*191f0*/  SYNCS.PHASECHK.TRANS64.TRYWAIT P1, [R0+URZ+0x19c60], R3 ;  /* 0x019c6003000075a7 */ /* 0x001064000802017f */
[----:B-1----:R-:W-:Y:S05]  /*19200*/  @!P1 NANOSLEEP.SYNCS 0x989680 ;  /* 0x009896800000995d */ /* 0x002fea0003900000 */
[----:B------:R-:W1:Y:S02]  /*19210*/  @!P1 SYNCS.PHASECHK.TRANS64 P1, [R0+URZ+0x19c60], R3 ;  /* 0x019c6003000095a7 */ /* 0x000e64000802007f */
[----:B-1----:R-:W-:Y:S05]  /*19220*/  @!P1 BRA `(.L_x_12162) ;  /* 0xfffffffc00f09947 */ /* 0x002fea000383ffff */
[----:B------:R-:W-:Y:S05]  /*19230*/  BRA `(.L_x_12234) ;  /* 0xffffffd000187947 */ /* 0x000fea000383ffff */
.L_x_12176:
[----:B0-----:R0:W1:Y:S02]  /*19240*/  SYNCS.PHASECHK.TRANS64.TRYWAIT P0, [R5+URZ+0x19c20], R0 ;  /* 0x019c2000050075a7 */ /* 0x001064000800017f */
[----:B-1----:R-:W-:Y:S05]  /*19250*/  @!P0 NANOSLEEP.SYNCS 0x989680 ;  /* 0x009896800000895d */ /* 0x002fea0003900000 */
[----:B------:R-:W1:Y:S02]  /*19260*/  @!P0 SYNCS.PHASECHK.TRANS64 P0, [R5+URZ+0x19c20], R0 ;  /* 0x019c2000050085a7 */ /* 0x000e64000800007f */
[----:B-1----:R-:W-:Y:S05]  /*19270*/  @!P0 BRA `(.L_x_12176) ;  /* 0xfffffffc00f08947 */ /* 0x002fea000383ffff */
[----:B------:R-:W-:Y:S05]  /*19280*/  BRA `(.L_x_12235) ;  /* 0xffffffe400c07947 */ /* 0x000fea000383ffff */
.L_x_12177:
        /* <DEDUP_REMOVED lines=11> */
.L_x_12237:
[----:B------:R-:W-:Y:S05]  /*19340*/  BSYNC B0 ;  /* 0x0000000000007941 */ /* 0x000fea0003800000 */
.L_x_12236:
[----:B------:R-:W-:Y:S05]  /*19350*/  BRA `(.L_x_12238) ;  /* 0xffffffe400a87947 */ /* 0x000fea000383ffff */
.L_x_12180:
[----:B------:R-:W-:Y:S01]  /*19360*/  BSSY B1, `(.L_x_12239) ;  /* 0x0000006000017945 */ /* 0x000fe20003800000 */
[----:B------:R-:W-:-:S07]  /*19370*/  IMAD.MOV.U32 R15, RZ, RZ, -0x1 ;  /* 0xffffffffff0f7424 */ /* 0x000fce00078e00ff */
[----:B0-----:R-:W-:Y:S05]  /*19380*/  WARPSYNC.COLLECTIVE R15, `(.L_x_12240) ;  /* 0x000000000f0c7348 */ /* 0x001fea0003c00000 */
[----:B------:R-:W-:Y:S02]  /*19390*/  ELECT P6, UR62, PT ;  /* 0x00000000003e782f */ /* 0x000fe400038c0000 */
[----:B------:R-:W-:Y:S01]  /*193a0*/  MOV R14, UR62 ;  /* 0x0000003e000e7c02 */ /* 0x000fe20008000f00 */
[----:B0-----:R-:W-:Y:S10]  /*193b0*/  ENDCOLLECTIVE ;  /* 0x000000000000791b */ /* 0x001ff40003800000 */
.L_x_12240:
[----:B------:R-:W-:Y:S05]  /*193c0*/  BSYNC B1 ;  /* 0x0000000000017941 */ /* 0x000fea0003800000 */
.L_x_12239:
[----:B------:R-:W-:Y:S05]  /*193d0*/  BRA `(.L_x_12241) ;  /* 0xffffffe400a07947 */ /* 0x000fea000383ffff */
.L_x_12182:
[----:B0-----:R0:W1:Y:S02]  /*193e0*/  SYNCS.PHASECHK.TRANS64.TRYWAIT P1, [R3+URZ+0x19c40], R2 ;  /* 0x019c4002030075a7 */ /* 0x001064000802017f */
[----:B-1----:R-:W-:Y:S05]  /*193f0*/  @!P1 NANOSLEEP.SYNCS 0x989680 ;  /* 0x009896800000995d */ /* 0x002fea0003900000 */
[----:B------:R-:W1:Y:S02]  /*19400*/  @!P1 SYNCS.PHASECHK.TRANS64 P1, [R3+URZ+0x19c40], R2 ;  /* 0x019c4002030095a7 */ /* 0x000e64000802007f */
[----:B-1----:R-:W-:Y:S05]  /*19410*/  @!P1 BRA `(.L_x_12182) ;  /* 0xfffffffc00f09947 */ /* 0x002fea000383ffff */
[----:B------:R-:W-:Y:S05]  /*19420*/  BRA `(.L_x_12242) ;  /* 0xffffffe400c07947 */ /* 0x000fea000383ffff */
.L_x_12184:
[----:B-1----:R1:W2:Y:S02]  /*19430*/  SYNCS.PHASECHK.TRANS64.TRYWAIT P1, [R5+URZ+0x19c40], R0 ;  /* 0x019c4000050075a7 */ /* 0x0022a4000802017f */
[----:B--2---:R-:W-:Y:S05]  /*19440*/  @!P1 NANOSLEEP.SYNCS 0x989680 ;  /* 0x009896800000995d */ /* 0x004fea0003900000 */
[----:B------:R-:W2:Y:S02]  /*19450*/  @!P1 SYNCS.PHASECHK.TRANS64 P1, [R5+URZ+0x19c40], R0 ;  /* 0x019c4000050095a7 */ /* 0x000ea4000802007f */
[----:B--2---:R-:W-:Y:S05]  /*19460*/  @!P1 BRA `(.L_x_12184) ;  /* 0xfffffffc00f09947 */ /* 0x004fea000383ffff */
[----:B------:R-:W-:Y:S05]  /*19470*/  BRA `(.L_x_12243) ;  /* 0xffffffe400cc7947 */ /* 0x000fea000383ffff */
.L_x_12186:
[----:B--2---:R2:W3:Y:S02]  /*19480*/  SYNCS.PHASECHK.TRANS64.TRYWAIT P1, [R3+URZ+0x19c60], R2 ;  /* 0x019c6002030075a7 */ /* 0x0044e4000802017f */
[----:B---3--:R-:W-:Y:S05]  /*19490*/  @!P1 NANOSLEEP.SYNCS 0x989680 ;  /* 0x009896800000995d */ /* 0x008fea0003900000 */
[----:B------:R-:W3:Y:S02]  /*194a0*/  @!P1 SYNCS.PHASECHK.TRANS64 P1, [R3+URZ+0x19c60], R2 ;  /* 0x019c6002030095a7 */ /* 0x000ee4000802007f */
[----:B---3--:R-:W-:Y:S05]  /*194b0*/  @!P1 BRA `(.L_x_12186) ;  /* 0xfffffffc00f09947 */ /* 0x008fea000383ffff */
[----:B------:R-:W-:Y:S05]  /*194c0*/  BRA `(.L_x_12244) ;  /* 0xffffffe400c87947 */ /* 0x000fea000383ffff */
.L_x_12188:
[----:B---3--:R3:W4:Y:S02]  /*194d0*/  SYNCS.PHASECHK.TRANS64.TRYWAIT P1, [R5+URZ+0x19c60], R0 ;  /* 0x019c6000050075a7 */ /* 0x008724000802017f */
[----:B----4-:R-:W-:Y:S05]  /*194e0*/  @!P1 NANOSLEEP.SYNCS 0x989680 ;  /* 0x009896800000995d */ /* 0x010fea0003900000 */
[----:B------:R-:W4:Y:S02]  /*194f0*/  @!P1 SYNCS.PHASECHK.TRANS64 P1, [R5+URZ+0x19c60], R0 ;  /* 0x019c6000050095a7 */ /* 0x000f24000802007f */
[----:B----4-:R-:W-:Y:S05]  /*19500*/  @!P1 BRA `(.L_x_12188) ;  /* 0xfffffffc00f09947 */ /* 0x010fea000383ffff */
[----:B------:R-:W-:Y:S05]  /*19510*/  BRA `(.L_x_12245) ;  /* 0xffffffe400c47947 */ /* 0x000fea000383ffff */
.L_x_12190:
[----:B----4-:R4:W0:Y:S02]  /*19520*/  SYNCS.PHASECHK.TRANS64.TRYWAIT P1, [R3+URZ+0x19c80], R2 ;  /* 0x019c8002030075a7 */ /* 0x010824000802017f */
[----:B0-----:R-:W-:Y:S05]  /*19530*/  @!P1 NANOSLEEP.SYNCS 0x989680 ;  /* 0x009896800000995d */ /* 0x001fea0003900000 */
[----:B------:R-:W0:Y:S02]  /*19540*/  @!P1 SYNCS.PHASECHK.TRANS64 P1, [R3+URZ+0x19c80], R2 ;  /* 0x019c8002030095a7 */ /* 0x000e24000802007f */
[----:B0-----:R-:W-:Y:S05]  /*19550*/  @!P1 BRA `(.L_x_12190) ;  /* 0xfffffffc00f09947 */ /* 0x001fea000383ffff */
[----:B------:R-:W-:Y:S05]  /*19560*/  BRA `(.L_x_12246) ;  /* 0xffffffe400c07947 */ /* 0x000fea000383ffff */
.L_x_12247:
        /* <DEDUP_REMOVED lines=9> */
.L_x_16297:


//--------------------- .text._ZN7cutlass13device_kernelIN5flash11enable_sm90INS1_16FlashAttnFwdSm90INS1_25CollectiveMainloopFwdSm90ILi2EN4cute5tupleIJNS5_1CILi1EEES8_S8_EEENS6_IJNS7_ILi192EEENS7_ILi128EEENS7_ILi96EEEEEELi96ENS_12float_e4m3_tEfNS_4arch4Sm90ELb0ELb1ELb0ELb1ELb1ELb1ELb0ELb1ELb1ELb1ELb1ELb0EEENS1_21CollectiveEpilogueFwdINS6_IJSA_SC_SB_EEES9_NS_10bfloat16_tESG_Li384ELb1ELb1ELb1ELb1EEENS1_36VarlenDynamicPersistentTileSchedulerILi192ELi128ELi384ELi128ELb1ELb1ELb1ELb1ELb0ELb1EEEEEEEEEvNT_6ParamsE --------------------------
	.section	.text._ZN7cutlass13device_kernelIN5flash11enable_sm90INS1_16FlashAttnFwdSm90INS1_25CollectiveMainloopFwdSm90ILi2EN4cute5tupleIJNS5_1CILi1EEES8_S8_EEENS6_IJNS7_ILi192EEENS7_ILi128EEENS7_ILi96EEEEEELi96ENS_12float_e4m3_tEfNS_4arch4Sm90ELb0ELb1ELb0ELb1ELb1ELb1ELb0ELb1ELb1ELb1ELb1ELb0EEENS1_21CollectiveEpilogueFwdINS6_IJSA_SC_SB_EEES9_NS_10bfloat16_tESG_Li384ELb1ELb1ELb1ELb1EEENS1_36VarlenDynamicPersistentTileSchedulerILi192ELi128ELi384ELi128ELb1ELb1ELb1ELb1ELb0ELb1EEEEEEEEEvNT_6ParamsE,"ax",@progbits
	.align	128
.text._ZN7cutlass13device_kernelIN5flash11enable_sm90INS1_16FlashAttnFwdSm90INS1_25CollectiveMainloopFwdSm90ILi2EN4cute5tupleIJNS5_1CILi1EEES8_S8_EEENS6_IJNS7_ILi192EEENS7_ILi128EEENS7_ILi96EEEEEELi96ENS_12float_e4m3_tEfNS_4arch4Sm90ELb0ELb1ELb0ELb1ELb1ELb1ELb0ELb1ELb1ELb1ELb1ELb0EEENS1_21CollectiveEpilogueFwdINS6_IJSA_SC_SB_EEES9_NS_10bfloat16_tESG_Li384ELb1ELb1ELb1ELb1EEENS1_36VarlenDynamicPersistentTileSchedulerILi192ELi128ELi384ELi128ELb1ELb1ELb1ELb1ELb0ELb1EEEEEEEEEvNT_6ParamsE:
        .type           _ZN7cutlass13device_kernelIN5flash11enable_sm90INS1_16FlashAttnFwdSm90INS1_25CollectiveMainloopFwdSm90ILi2EN4cute5tupleIJNS5_1CILi1EEES8_S8_EEENS6_IJNS7_ILi192EEENS7_ILi128EEENS7_ILi96EEEEEELi96ENS_12float_e4m3_tEfNS_4arch4Sm90ELb0ELb1ELb0ELb1ELb1ELb1ELb0ELb1ELb1ELb1ELb1ELb0EEENS1_21CollectiveEpilogueFwdINS6_IJSA_SC_SB_EEES9_NS_10bfloat16_tESG_Li384ELb1ELb1ELb1ELb1EEENS1_36VarlenDynamicPersistentTileSchedulerILi192ELi128ELi384ELi128ELb1ELb1ELb1ELb1ELb0ELb1EEEEEEEEEvNT_6ParamsE,@function
        .size           _ZN7cutlass13device_kernelIN5flash11enable_sm90INS1_16FlashAttnFwdSm90INS1_25CollectiveMainloopFwdSm90ILi2EN4cute5tupleIJNS5_1CILi1EEES8_S8_EEENS6_IJNS7_ILi192EEENS7_ILi128EEENS7_ILi96EEEEEELi96ENS_12float_e4m3_tEfNS_4arch4Sm90ELb0ELb1ELb0ELb1ELb1ELb1ELb0ELb1ELb1ELb1ELb1ELb0EEENS1_21CollectiveEpilogueFwdINS6_IJSA_SC_SB_EEES9_NS_10bfloat16_tESG_Li384ELb1ELb1ELb1ELb1EEENS1_36VarlenDynamicPersistentTileSchedulerILi192ELi128ELi384ELi128ELb1ELb1ELb1ELb1ELb0ELb1EEEEEEEEEvNT_6ParamsE,(.L_x_16298 - _ZN7cutlass13device_kernelIN5flash11enable_sm90INS1_16FlashAttnFwdSm90INS1_25CollectiveMainloopFwdSm90ILi2EN4cute5tupleIJNS5_1CILi1EEES8_S8_EEENS6_IJNS7_ILi192EEENS7_ILi128EEENS7_ILi96EEEEEELi96ENS_12float_e4m3_tEfNS_4arch4Sm90ELb0ELb1ELb0ELb1ELb1ELb1ELb0ELb1ELb1ELb1ELb1ELb0EEENS1_21CollectiveEpilogueFwdINS6_IJSA_SC_SB_EEES9_NS_10bfloat16_tESG_Li384ELb1ELb1ELb1ELb1EEENS1_36VarlenDynamicPersistentTileSchedulerILi192ELi128ELi384ELi128ELb1ELb1ELb1ELb1ELb0ELb1EEEEEEEEEvNT_6ParamsE)
        .other          _ZN7cutlass13device_kernelIN5flash11enable_sm90INS1_16FlashAttnFwdSm90INS1_25CollectiveMainloopFwdSm90ILi2EN4cute5tupleIJNS5_1CILi1EEES8_S8_EEENS6_IJNS7_ILi192EEENS7_ILi128EEENS7_ILi96EEEEEELi96ENS_12float_e4m3_tEfNS_4arch4Sm90ELb0ELb1ELb0ELb1ELb1ELb1ELb0ELb1ELb1ELb1ELb1ELb0EEENS1_21CollectiveEpilogueFwdINS6_IJSA_SC_SB_EEES9_NS_10bfloat16_tESG_Li384ELb1ELb1ELb1ELb1EEENS1_36VarlenDynamicPersistentTileSchedulerILi192ELi128ELi384ELi128ELb1ELb1ELb1ELb1ELb0ELb1EEEEEEEEEvNT_6ParamsE,@"STO_CUDA_ENTRY STV_DEFAULT"
_ZN7cutlass13device_kernelIN5flash11enable_sm90INS1_16FlashAttnFwdSm90INS1_25CollectiveMainloopFwdSm90ILi2EN4cute5tupleIJNS5_1CILi1EEES8_S8_EEENS6_IJNS7_ILi192EEENS7_ILi128EEENS7_ILi96EEEEEELi96ENS_12float_e4m3_tEfNS_4arch4Sm90ELb0ELb1ELb0ELb1ELb1ELb1ELb0ELb1ELb1ELb1ELb1ELb0EEENS1_21CollectiveEpilogueFwdINS6_IJSA_SC_SB_EEES9_NS_10bfloat16_tESG_Li384ELb1ELb1ELb1ELb1EEENS1_36VarlenDynamicPersistentTileSchedulerILi192ELi128ELi384ELi128ELb1ELb1ELb1ELb1ELb0ELb1EEEEEEEEEvNT_6ParamsE:
        /* <DEDUP_REMOVED lines=18> */
.L_x_12249:
[----:B------:R-:W-:Y:S05]  /*0120*/  BSYNC B0 ;  /* 0x0000000000007941 */ /* 0x000fea0003800000 */
.L_x_12248:
        /* <DEDUP_REMOVED lines=41> */
.L_x_12250:
        /* <DEDUP_REMOVED lines=22> */
.L_x_12251:
        /* <DEDUP_REMOVED lines=18> */
.L_x_12252:
        /* <DEDUP_REMOVED lines=22> */
.L_x_12253:
        /* <DEDUP_REMOVED lines=23> */
.L_x_12254:
        /* <DEDUP_REMOVED lines=8> */
.L_x_12257:
        /* <DEDUP_REMOVED lines=19> */
[----:B0-----:R-:W-:-:S05]  /*0ac0*/  VIADD R22, R0, 0xffffff80 ;  /* 0xffffff8000167836 */ /* 0x001fca0000000000 */
[----:B------:R-:W-:Y:S02]  /*0ad0*/  SHF.R.S32.HI R0, RZ, 0x1f, R22 ;  /* 0x0000001fff007819 */ /* 0x000fe40000011416 */
[-C--:B------:R-:W-:Y:S02]  /*0ae0*/  LEA.HI R3, R22, R22.reuse, RZ, 0x1 ;  /* 0x0000001616037211 */ /* 0x080fe400078f08ff */
[CC--:B------:R-:W-:Y:S02]  /*0af0*/  LEA.HI R2, R0.reuse, R22.reuse, RZ, 0x5 ;  /* 0x0000001600027211 */ /* 0x0c0fe400078f28ff */
[----:B------:R-:W-:Y:S02]  /*0b00*/  LEA.HI R6, R0, R22, RZ, 0x4 ;  /* 0x0000001600067211 */ /* 0x000fe400078f20ff */
[----:B------:R-:W-:Y:S01]  /*0b10*/  SHF.R.S32.HI R12, RZ, 0x1, R3 ;  /* 0x00000001ff0c7819 */ /* 0x000fe20000011403 */
[----:B------:R-:W-:Y:S01]  /*0b20*/  IMAD.SHL.U32 R4, R2, 0x10, RZ ;  /* 0x0000001002047824 */ /* 0x000fe200078e00ff */
[----:B------:R-:W-:-:S04]  /*0b30*/  LOP3.LUT R2, R6, 0x7fffff0, RZ, 0xc0, !PT ;  /* 0x07fffff006027812 */ /* 0x000fc800078ec0ff */
[----:B------:R-:W-:Y:S01]  /*0b40*/  LOP3.LUT R5, R4, 0xfffffe00, RZ, 0xc0, !PT ;  /* 0xfffffe0004057812 */ /* 0x000fe200078ec0ff */
[----:B------:R-:W-:Y:S01]  /*0b50*/  IMAD.IADD R4, R22, 0x1, -R2 ;  /* 0x0000000116047824 */ /* 0x000fe200078e0a02 */
[----:B------:R-:W-:-:S03]  /*0b60*/  LEA.HI R2, R0, R22, RZ, 0x7 ;  /* 0x0000001600027211 */ /* 0x000fc600078f38ff */
[----:B------:R-:W-:Y:S01]  /*0b70*/  IMAD R13, R4, 0x20, R5 ;  /* 0x00000020040d7824 */ /* 0x000fe200078e0205 */
[----:B------:R-:W-:Y:S02]  /*0b80*/  SHF.R.S32.HI R5, RZ, 0x1f, R3 ;  /* 0x0000001fff057819 */ /* 0x000fe40000011403 */
[----:B------:R-:W-:Y:S02]  /*0b90*/  LOP3.LUT R7, R2, 0xffffff80, RZ, 0xc0, !PT ;  /* 0xffffff8002077812 */ /* 0x000fe400078ec0ff */
[----:B------:R-:W-:Y:S02]  /*0ba0*/  LOP3.LUT R3, R3, 0xfffffffe, RZ, 0xc0, !PT ;  /* 0xfffffffe03037812 */ /* 0x000fe400078ec0ff */
[----:B------:R-:W-:Y:S01]  /*0bb0*/  LEA.HI R5, R5, R12, RZ, 0x2 ;  /* 0x0000000c05057211 */ /* 0x000fe200078f10ff */
[C---:B------:R-:W-:Y:S01]  /*0bc0*/  IMAD.IADD R21, R22.reuse, 0x1, -R7 ;  /* 0x0000000116157824 */ /* 0x040fe200078e0a07 */
[----:B------:R-:W-:Y:S01]  /*0bd0*/  SHF.R.S32.HI R7, RZ, 0x4, R6 ;  /* 0x00000004ff077819 */ /* 0x000fe20000011406 */
[----:B------:R-:W-:Y:S01]  /*0be0*/  IMAD.IADD R18, R22, 0x1, -R3 ;  /* 0x0000000116127824 */ /* 0x000fe200078e0a03 */
[----:B------:R-:W-:-:S02]  /*0bf0*/  LOP3.LUT R5, R5, 0x7fffffc, RZ, 0xc0, !PT ;  /* 0x07fffffc05057812 */ /* 0x000fc400078ec0ff */
[----:B------:R-:W-:Y:S01]  /*0c00*/  SHF.R.S32.HI R3, RZ, 0x1f, R21 ;  /* 0x0000001fff037819 */ /* 0x000fe20000011415 */
[----:B------:R-:W-:Y:S01]  /*0c10*/  IMAD.SHL.U32 R26, R18, 0x8, RZ ;  /* 0x00000008121a7824 */ /* 0x000fe200078e00ff */
[----:B------:R-:W-:Y:S01]  /*0c20*/  SHF.R.S32.HI R23, RZ, 0x7, R2 ;  /* 0x00000007ff177819 */ /* 0x000fe20000011402 */
[----:B------:R-:W-:Y:S01]  /*0c30*/  IMAD.IADD R5, R12, 0x1, -R5 ;  /* 0x000000010c057824 */ /* 0x000fe200078e0a05 */
[----:B------:R-:W-:Y:S01]  /*0c40*/  LEA.HI R8, R3, R21, RZ, 0x2 ;  /* 0x0000001503087211 */ /* 0x000fe200078f10ff */
[----:B------:R-:W-:Y:S01]  /*0c50*/  VIADD R2, R26, 0x20 ;  /* 0x000000201a027836 */ /* 0x000fe20000000000 */
[----:B------:R-:W-:Y:S01]  /*0c60*/  LEA.HI R4, R0, R22, RZ, 0x3 ;  /* 0x0000001600047211 */ /* 0x000fe200078f18ff */
[----:B------:R-:W-:Y:S01]  /*0c70*/  IMAD R17, R7, 0x8, R5 ;  /* 0x0000000807117824 */ /* 0x000fe200078e0205 */
[----:B------:R-:W-:Y:S01]  /*0c80*/  LEA.HI R6, R6, R7, RZ, 0x1 ;  /* 0x0000000706067211 */ /* 0x000fe200078f08ff */
[----:B------:R-:W-:Y:S01]  /*0c90*/  IMAD.IADD R5, R26, 0x1, R2 ;  /* 0x000000011a057824 */ /* 0x000fe200078e0202 */
[--C-:B------:R-:W-:Y:S01]  /*0ca0*/  SHF.R.S32.HI R12, RZ, 0x2, R8.reuse ;  /* 0x00000002ff0c7819 */ /* 0x100fe20000011408 */
[----:B------:R-:W-:Y:S01]  /*0cb0*/  STL [R1+0x10], R26 ;  /* 0x0000101a01007387 */ /* 0x000fe20000100800 */
[----:B------:R-:W-:Y:S01]  /*0cc0*/  SHF.R.S32.HI R15, RZ, 0x1f, R8 ;  /* 0x0000001fff0f7819 */ /* 0x000fe20000011408 */
[----:B------:R-:W-:Y:S01]  /*0cd0*/  IMAD.SHL.U32 R17, R17, 0x20, RZ ;  /* 0x0000002011117824 */ /* 0x000fe200078e00ff */
[----:B------:R-:W-:Y:S01]  /*0ce0*/  SHF.R.S32.HI R4, RZ, 0x3, R4 ;  /* 0x00000003ff047819 */ /* 0x000fe20000011404 */
[----:B------:R0:W-:Y:S01]  /*0cf0*/  STL [R1+0x38], R2 ;  /* 0x0000380201007387 */ /* 0x0001e20000100800 */
[----:B------:R-:W-:Y:S01]  /*0d00*/  LOP3.LUT R6, R6, 0x1ffffffe, RZ, 0xc0, !PT ;  /* 0x1ffffffe06067812 */ /* 0x000fe200078ec0ff */
[----:B------:R-:W-:Y:S01]  /*0d10*/  IMAD.SHL.U32 R18, R18, 0x10, RZ ;  /* 0x0000001012127824 */ /* 0x000fe200078e00ff */
[----:B------:R-:W-:Y:S01]  /*0d20*/  LEA.HI R15, R15, R12, RZ, 0x3 ;  /* 0x0000000c0f0f7211 */ /* 0x000fe200078f18ff */
[----:B------:R-:W-:Y:S01]  /*0d30*/  IMAD.SHL.U32 R4, R4, 0x80, RZ ;  /* 0x0000008004047824 */ /* 0x000fe200078e00ff */
[----:B------:R-:W-:Y:S01]  /*0d40*/  SHF.R.S32.HI R14, RZ, 0x1f, R5 ;  /* 0x0000001fff0e7819 */ /* 0x000fe20000011405 */
[----:B------:R-:W-:Y:S01]  /*0d50*/  IMAD.IADD R6, R7, 0x1, -R6 ;  /* 0x0000000107067824 */ /* 0x000fe200078e0a06 */
[----:B------:R-:W-:-:S02]  /*0d60*/  LOP3.LUT R15, R15, 0xfffffff8, RZ, 0xc0, !PT ;  /* 0xfffffff80f0f7812 */ /* 0x000fc400078ec0ff */
[----:B------:R-:W-:Y:S01]  /*0d70*/  LEA.HI R3, R3, R21, RZ, 0x5 ;  /* 0x0000001503037211 */ /* 0x000fe200078f28ff */
[----:B0-----:R-:W-:Y:S01]  /*0d80*/  IMAD.HI R2, R23, 0x55555556, RZ ;  /* 0x5555555617027827 */ /* 0x001fe200078e02ff */
[CC--:B------:R-:W-:Y:S02]  /*0d90*/  LEA.HI R7, R14.reuse, R5.reuse, RZ, 0x4 ;  /* 0x000000050e077211 */ /* 0x0c0fe400078f20ff */
[----:B------:R-:W-:Y:S01]  /*0da0*/  LEA.HI R5, R14, R5, RZ, 0x5 ;  /* 0x000000050e057211 */ /* 0x000fe200078f28ff */
[----:B------:R-:W-:Y:S01]  /*0db0*/  IMAD.IADD R12, R12, 0x1, -R15 ;  /* 0x000000010c0c7824 */ /* 0x000fe200078e0a0f */
[----:B------:R-:W-:Y:S01]  /*0dc0*/  LEA.HI R2, R2, R2, RZ, 0x1 ;  /* 0x0000000202027211 */ /* 0x000fe200078f08ff */
[----:B------:R-:W-:Y:S01]  /*0dd0*/  IMAD R6, R6, 0x8, R13 ;  /* 0x0000000806067824 */ /* 0x000fe200078e020d */
[----:B------:R-:W-:Y:S02]  /*0de0*/  LOP3.LUT R24, R4, 0x80, RZ, 0xc0, !PT ;  /* 0x0000008004187812 */ /* 0x000fe400078ec0ff */
[----:B------:R-:W-:Y:S01]  /*0df0*/  SHF.R.S32.HI R3, RZ, 0x5, R3 ;  /* 0x00000005ff037819 */ /* 0x000fe20000011403 */
[----:B------:R-:W-:Y:S01]  /*0e00*/  IMAD R2, R2, -0x3, R23 ;  /* 0xfffffffd02027824 */ /* 0x000fe200078e0217 */
[----:B------:R-:W-:Y:S01]  /*0e10*/  SHF.R.S32.HI R5, RZ, 0x5, R5 ;  /* 0x00000005ff057819 */ /* 0x000fe20000011405 */
[----:B------:R-:W-:Y:S01]  /*0e20*/  STL [R1+0x28], R24 ;  /* 0x0000281801007387 */ /* 0x000fe20000100800 */
[----:B------:R-:W-:Y:S01]  /*0e30*/  SHF.R.U32.HI R20, RZ, 0x3, R24 ;  /* 0x00000003ff147819 */ /* 0x000fe20000011618 */
[----:B------:R-:W-:Y:S01]  /*0e40*/  IMAD R3, R3, 0x10, R12 ;  /* 0x0000001003037824 */ /* 0x000fe200078e020c */
[----:B------:R-:W-:Y:S01]  /*0e50*/  LOP3.LUT R4, R24, 0x10, R7, 0xf8, !PT ;  /* 0x0000001018047812 */ /* 0x000fe200078ef807 */
[----:B------:R-:W-:Y:S01]  /*0e60*/  IMAD R5, R5, 0x1800, R17 ;  /* 0x0000180005057824 */ /* 0x000fe200078e0211 */
[----:B------:R-:W-:Y:S01]  /*0e70*/  LEA.HI R0, R0, R22, RZ, 0x2 ;  /* 0x0000001600007211 */ /* 0x000fe200078f10ff */
[----:B------:R-:W-:Y:S01]  /*0e80*/  IMAD R3, R2, 0x40, R3 ;  /* 0x0000004002037824 */ /* 0x000fe200078e0203 */
[----:B------:R-:W-:Y:S01]  /*0e90*/  LOP3.LUT R4, R4, R20, RZ, 0x3c, !PT ;  /* 0x0000001404047212 */ /* 0x000fe200078e3cff */
[----:B------:R-:W-:Y:S01]  /*0ea0*/  STL [R1+0x3c], R17 ;  /* 0x00003c1101007387 */ /* 0x000fe20000100800 */
[----:B------:R-:W-:-:S02]  /*0eb0*/  LOP3.LUT R2, R0, 0xfffffffc, RZ, 0xc0, !PT ;  /* 0xfffffffc00027812 */ /* 0x000fc400078ec0ff */
[----:B------:R-:W-:Y:S01]  /*0ec0*/  IADD3 R4, R16, R5, R4 ;  /* 0x0000000510047210 */ /* 0x000fe20007ffe004 */
[----:B------:R-:W-:Y:S01]  /*0ed0*/  STL [R1+0x7c], R20 ;  /* 0x00007c1401007387 */ /* 0x000fe20000100800 */
[----:B------:R-:W-:Y:S01]  /*0ee0*/  VIADD R5, R18, 0x40 ;  /* 0x0000004012057836 */ /* 0x000fe20000000000 */
[----:B------:R-:W-:Y:S02]  /*0ef0*/  LOP3.LUT R8, R8, 0x7ffffffc, RZ, 0xc0, !PT ;  /* 0x7ffffffc08087812 */ /* 0x000fe400078ec0ff */
[----:B------:R0:W-:Y:S03]  /*0f00*/  STL [R1+0x84], R6 ;  /* 0x0000840601007387 */ /* 0x0001e60000100800 */
[----:B------:R-:W-:Y:S01]  /*0f10*/  IMAD.IADD R8, R21, 0x1, -R8 ;  /* 0x0000000115087824 */ /* 0x000fe200078e0a08 */
[----:B------:R1:W-:Y:S03]  /*0f20*/  STL [R1+0x78], R4 ;  /* 0x0000780401007387 */ /* 0x0003e60000100800 */
[----:B------:R-:W-:Y:S01]  /*0f30*/  IMAD.SHL.U32 R154, R8, 0x2, RZ ;  /* 0x00000002089a7824 */ /* 0x000fe200078e00ff */
[----:B------:R2:W-:Y:S01]  /*0f40*/  STL [R1+0x54], R9 ;  /* 0x0000540901007387 */ /* 0x0005e20000100800 */
[----:B0-----:R-:W-:Y:S01]  /*0f50*/  IMAD.IADD R6, R22, 0x1, -R2 ;  /* 0x0000000116067824 */ /* 0x001fe200078e0a02 */
[----:B------:R-:W-:-:S02]  /*0f60*/  SHF.R.S32.HI R2, RZ, 0x2, R0 ;  /* 0x00000002ff027819 */ /* 0x000fc40000011400 */
[----:B------:R-:W-:Y:S01]  /*0f70*/  STL [R1+0x58], R10 ;  /* 0x0000580a01007387 */ /* 0x000fe20000100800 */
[----:B------:R-:W-:Y:S01]  /*0f80*/  VIADD R8, R154, 0x30 ;  /* 0x000000309a087836 */ /* 0x000fe20000000000 */
[----:B------:R-:W-:Y:S01]  /*0f90*/  CS2R R22, SRZ ;  /* 0x0000000000167805 */ /* 0x000fe2000001ff00 */
[C---:B-1----:R-:W-:Y:S01]  /*0fa0*/  IMAD.SHL.U32 R4, R6.reuse, 0x8, RZ ;  /* 0x0000000806047824 */ /* 0x042fe200078e00ff */
[----:B------:R-:W-:Y:S01]  /*0fb0*/  STL [R1+0x80], R3 ;  /* 0x0000800301007387 */ /* 0x000fe20000100800 */
[----:B------:R-:W-:Y:S01]  /*0fc0*/  LEA.HI R0, R6, R6, RZ, 0x1 ;  /* 0x0000000606007211 */ /* 0x000fe200078f08ff */
[----:B--2---:R-:W-:Y:S02]  /*0fd0*/  VIADD R9, R26, 0x10 ;  /* 0x000000101a097836 */ /* 0x004fe40000000000 */
[----:B------:R-:W-:Y:S01]  /*0fe0*/  STL [R1+0x5c], R11 ;  /* 0x00005c0b01007387 */ /* 0x000fe20000100800 */
[----:B------:R-:W-:Y:S02]  /*0ff0*/  LOP3.LUT R2, R0, 0x1ffffffe, RZ, 0xc0, !PT ;  /* 0x1ffffffe00027812 */ /* 0x000fe400078ec0ff */
[----:B------:R-:W-:Y:S01]  /*1000*/  LOP3.LUT R0, R24, 0x10, R18, 0xf8, !PT ;  /* 0x0000001018007812 */ /* 0x000fe200078ef812 */
[----:B------:R-:W-:Y:S02]  /*1010*/  STL [R1+0x68], RZ ;  /* 0x000068ff01007387 */ /* 0x000fe40000100800 */
[----:B------:R-:W-:Y:S01]  /*1020*/  IMAD.IADD R2, R6, 0x1, -R2 ;  /* 0x0000000106027824 */ /* 0x000fe200078e0a02 */
[----:B------:R-:W-:Y:S01]  /*1030*/  LOP3.LUT R0, R0, R20, RZ, 0x3c, !PT ;  /* 0x0000001400007212 */ /* 0x000fe200078e3cff */
[----:B------:R-:W-:Y:S04]  /*1040*/  STL [R1+0xc], RZ ;  /* 0x00000cff01007387 */ /* 0x000fe80000100800 */
[----:B------:R-:W-:Y:S04]  /*1050*/  STL [R1+0x4c], R4 ;  /* 0x00004c0401007387 */ /* 0x000fe80000100800 */
[----:B------:R0:W-:Y:S04]  /*1060*/  STL [R1+0x34], R9 ;  /* 0x0000340901007387 */ /* 0x0001e80000100800 */
[----:B------:R1:W-:Y:S01]  /*1070*/  STL [R1+0x8], R5 ;  /* 0x0000080501007387 */ /* 0x0003e20000100800 */
[----:B0-----:R-:W-:Y:S01]  /*1080*/  SHF.R.S32.HI R9, RZ, 0x1f, R5 ;  /* 0x0000001fff097819 */ /* 0x001fe20000011405 */
[----:B-1----:R-:W-:-:S04]  /*1090*/  VIADD R5, R4, 0x20 ;  /* 0x0000002004057836 */ /* 0x002fc80000000000 */
[----:B------:R0:W-:Y:S01]  /*10a0*/  STL [R1+0x30], R9 ;  /* 0x0000300901007387 */ /* 0x0001e20000100800 */
[----:B------:R-:W-:-:S03]  /*10b0*/  VIADD R4, R4, 0x40 ;  /* 0x0000004004047836 */ /* 0x000fc60000000000 */
[----:B------:R1:W-:Y:S02]  /*10c0*/  STL [R1+0x6c], R5 ;  /* 0x00006c0501007387 */ /* 0x0003e40000100800 */
[----:B------:R-:W-:Y:S02]  /*10d0*/  SHF.R.S32.HI R6, RZ, 0x1f, R4 ;  /* 0x0000001fff067819 */ /* 0x000fe40000011404 */
[----:B------:R2:W-:Y:S01]  /*10e0*/  STL [R1+0x74], R4 ;  /* 0x0000740401007387 */ /* 0x0005e20000100800 */
[----:B0-----:R-:W-:Y:S02]  /*10f0*/  SHF.R.S32.HI R9, RZ, 0x1f, R8 ;  /* 0x0000001fff097819 */ /* 0x001fe40000011408 */
[----:B-1----:R-:W-:Y:S02]  /*1100*/  SHF.R.S32.HI R5, RZ, 0x1f, R5 ;  /* 0x0000001fff057819 */ /* 0x002fe40000011405 */
[----:B--2---:R-:W-:-:S03]  /*1110*/  SHF.R.S32.HI R4, RZ, 0x4, R7 ;  /* 0x00000004ff047819 */ /* 0x004fc60000011407 */
[----:B------:R0:W-:Y:S01]  /*1120*/  STL [R1+0x8c], R5 ;  /* 0x00008c0501007387 */ /* 0x0001e20000100800 */
[----:B------:R-:W-:-:S03]  /*1130*/  VIADD R7, R154, 0x38 ;  /* 0x000000389a077836 */ /* 0x000fc60000000000 */
[----:B------:R1:W-:Y:S02]  /*1140*/  STL [R1+0x88], R6 ;  /* 0x0000880601007387 */ /* 0x0003e40000100800 */
[----:B------:R-:W-:Y:S01]  /*1150*/  SHF.R.S32.HI R8, RZ, 0x1f, R7 ;  /* 0x0000001fff087819 */ /* 0x000fe20000011407 */
[----:B0-----:R-:W-:Y:S02]  /*1160*/  IMAD.IADD R5, R17, 0x1, R0 ;  /* 0x0000000111057824 */ /* 0x001fe400078e0200 */
[C---:B------:R-:W-:Y:S02]  /*1170*/  VIADD R0, R154.reuse, 0x28 ;  /* 0x000000289a007836 */ /* 0x040fe40000000000 */
[C---:B-1----:R-:W-:Y:S01]  /*1180*/  VIADD R6, R154.reuse, 0x40 ;  /* 0x000000409a067836 */ /* 0x042fe20000000000 */
[----:B------:R0:W-:Y:S01]  /*1190*/  STL [R1+0x48], R5 ;  /* 0x0000480501007387 */ /* 0x0001e20000100800 */
[----:B------:R-:W-:-:S03]  /*11a0*/  VIADD R0, R154, 0x58 ;  /* 0x000000589a007836 */ /* 0x000fc60000000000 */
[----:B------:R1:W-:Y:S01]  /*11b0*/  STL [R1+0x1c], R4 ;  /* 0x00001c0401007387 */ /* 0x0003e20000100800 */
[----:B------:R-:W-:Y:S01]  /*11c0*/  SHF.R.S32.HI R7, RZ, 0x1f, R6 ;  /* 0x0000001fff077819 */ /* 0x000fe20000011406 */
[C---:B0-----:R-:W-:Y:S02]  /*11d0*/  VIADD R5, R154.reuse, 0x48 ;  /* 0x000000489a057836 */ /* 0x041fe40000000000 */
[----:B-1----:R-:W-:-:S03]  /*11e0*/  VIADD R4, R154, 0x50 ;  /* 0x000000509a047836 */ /* 0x002fc60000000000 */
[----:B------:R-:W-:Y:S02]  /*11f0*/  SHF.R.S32.HI R6, RZ, 0x1f, R5 ;  /* 0x0000001fff067819 */ /* 0x000fe40000011405 */
[----:B------:R-:W-:Y:S02]  /*1200*/  SHF.R.S32.HI R5, RZ, 0x1f, R4 ;  /* 0x0000001fff057819 */ /* 0x000fe40000011404 */
[----:B------:R-:W-:Y:S01]  /*1210*/  SHF.R.S32.HI R4, RZ, 0x1f, R0 ;  /* 0x0000001fff047819 */ /* 0x000fe20000011400 */
[----:B------:R-:W-:-:S05]  /*1220*/  IMAD R0, R2, 0x8, R3 ;  /* 0x0000000802007824 */ /* 0x000fca00078e0203 */
[----:B------:R0:W-:Y:S02]  /*1230*/  STL [R1+0x40], R0 ;  /* 0x0000400001007387 */ /* 0x0001e40000100800 */
.L_x_12464:
[----:B--2-4-:R-:W0:Y:S01]  /*1240*/  LDL.LU R11, [R1+0x58] ;  /* 0x00005800010b7983 */ /* 0x014e220000300800 */
[----:B------:R-:W-:Y:S01]  /*1250*/  ULDC.64 UR4, c[0x0][0xa28] ;  /* 0x00028a0000047ab9 */ /* 0x000fe20000000a00 */
[----:B-1----:R-:W1:Y:S01]  /*1260*/  LDC.64 R4, c[0x0][0xa08] ;  /* 0x00028200ff047b82 */ /* 0x002e620000000a00 */
[----:B------:R-:W-:Y:S01]  /*1270*/  IMAD.MOV.U32 R64, RZ, RZ, RZ ;  /* 0x000000ffff407224 */ /* 0x000fe200078e00ff */
[----:B------:R-:W1:Y:S01]  /*1280*/  LDL R28, [R1+0x5c] ;  /* 0x00005c00011c7983 */ /* 0x000e620000100800 */
[----:B------:R-:W-:Y:S01]  /*1290*/  ISETP.NE.U32.AND P0, PT, RZ, UR4, PT ;  /* 0x00000004ff007c0c */ /* 0x000fe2000bf05070 */
[----:B-----5:R-:W-:Y:S01]  /*12a0*/  IMAD.MOV.U32 R10, RZ, RZ, RZ ;  /* 0x000000ffff0a7224 */ /* 0x020fe200078e00ff */
[----:B------:R-:W-:Y:S02]  /*12b0*/  ULDC.64 UR6, c[0x0][0xa20] ;  /* 0x0002880000067ab9 */ /* 0x000fe40000000a00 */
[----:B------:R-:W-:Y:S01]  /*12c0*/  ISETP.NE.AND.EX P0, PT, RZ, UR5, PT, P0 ;  /* 0x00000005ff007c0c */ /* 0x000fe2000bf05300 */
[----:B------:R-:W-:-:S02]  /*12d0*/  ULDC.64 UR4, c[0x0][0xa18] ;  /* 0x0002860000047ab9 */ /* 0x000fc40000000a00 */
[----:B------:R-:W-:-:S04]  /*12e0*/  ISETP.NE.U32.AND P1, PT, RZ, UR4, PT ;  /* 0x00000004ff007c0c */ /* 0x000fc8000bf25070 */
[----:B------:R-:W-:Y:S01]  /*12f0*/  ISETP.NE.AND.EX P1, PT, RZ, UR5, PT, P1 ;  /* 0x00000005ff007c0c */ /* 0x000fe2000bf25310 */
[----:B------:R-:W-:Y:S02]  /*1300*/  ULDC.64 UR4, c[0x0][0xa08] ;  /* 0x0002820000047ab9 */ /* 0x000fe40000000a00 */
[----:B------:R-:W-:-:S03]  /*1310*/  ISETP.NE.U32.AND P3, PT, RZ, UR4, PT ;  /* 0x00000004ff007c0c */ /* 0x000fc6000bf65070 */
[----:B------:R-:W2:Y:S01]  /*1320*/  @P0 LDC.64 R2, c[0x0][0xa28] ;  /* 0x00028a00ff020b82 */ /* 0x000ea20000000a00 */
[----:B------:R-:W-:-:S07]  /*1330*/  ISETP.NE.AND.EX P3, PT, RZ, UR5, PT, P3 ;  /* 0x00000005ff007c0c */ /* 0x000fce000bf65330 */
[----:B------:R-:W3:Y:S01]  /*1340*/  @P1 LDC.64 R6, c[0x0][0xa18] ;  /* 0x00028600ff061b82 */ /* 0x000ee20000000a00 */
[----:B------:R-:W-:Y:S02]  /*1350*/  ULDC UR4, c[0x0][0x288] ;  /* 0x0000a20000047ab9 */ /* 0x000fe40000000800 */
[----:B------:R-:W-:Y:S01]  /*1360*/  IMAD.U32 R155, RZ, RZ, UR4 ;  /* 0x00000004ff9b7e24 */ /* 0x000fe2000f8e00ff */
[----:B------:R-:W-:Y:S01]  /*1370*/  ULDC.64 UR4, c[0x0][0x418] ;  /* 0x0001060000047ab9 */ /* 0x000fe20000000a00 */
[----:B-1----:R-:W-:-:S04]  /*1380*/  IMAD.WIDE R8, R28, 0x4, R4 ;  /* 0x000000041c087825 */ /* 0x002fc800078e0204 */
[C---:B---3--:R-:W-:Y:S01]  /*1390*/  @P1 IMAD.WIDE R4, R28.reuse, 0x4, R6 ;  /* 0x000000041c041825 */ /* 0x048fe200078e0206 */
[----:B------:R-:W5:Y:S03]  /*13a0*/  @P3 LDG.E R64, desc[UR42][R8.64] ;  /* 0x0000002a08403981 */ /* 0x000f66000c1e1900 */
[----:B--2---:R-:W-:Y:S01]  /*13b0*/  @P0 IMAD.WIDE R2, R28, 0x4, R2 ;  /* 0x000000041c020825 */ /* 0x004fe200078e0202 */
[----:B------:R-:W5:Y:S04]  /*13c0*/  @P1 LDG.E R155, desc[UR42][R4.64] ;  /* 0x0000002a049b1981 */ /* 0x000f68000c1e1900 */
[----:B------:R1:W-:Y:S01]  /*13d0*/  STL [R1+0x64], R28 ;  /* 0x0000641c01007387 */ /* 0x0003e20000100800 */
[----:B------:R-:W-:-:S03]  /*13e0*/  UISETP.NE.U32.AND UP0, UPT, UR4, URZ, UPT ;  /* 0x0000003f0400728c */ /* 0x000fc6000bf05070 */
[----:B------:R-:W-:Y:S01]  /*13f0*/  ULDC UR4, c[0x0][0x424] ;  /* 0x0001090000047ab9 */ /* 0x000fe20000000800 */
[----:B------:R-:W-:Y:S01]  /*1400*/  UISETP.NE.AND.EX UP0, UPT, UR5, URZ, UPT, UP0 ;  /* 0x0000003f0500728c */ /* 0x000fe2000bf05300 */
[----:B------:R2:W5:Y:S01]  /*1410*/  @P0 LDG.E R10, desc[UR42][R2.64] ;  /* 0x0000002a020a0981 */ /* 0x000562000c1e1900 */
[----:B------:R-:W-:Y:S01]  /*1420*/  ISETP.NE.U32.AND P2, PT, RZ, UR6, PT ;  /* 0x00000006ff007c0c */ /* 0x000fe2000bf45070 */
[----:B------:R-:W-:Y:S01]  /*1430*/  ULDC UR5, c[0x0][0x2f0] ;  /* 0x0000bc0000057ab9 */ /* 0x000fe20000000800 */
[----:B------:R-:W-:Y:S01]  /*1440*/  USEL UR4, UR4, 0x1, UP0 ;  /* 0x0000000104047887 */ /* 0x000fe20008000000 */
[C---:B0-----:R-:W-:Y:S02]  /*1450*/  LOP3.LUT R0, R11.reuse, 0xff0000, RZ, 0xc0, !PT ;  /* 0x00ff00000b007812 */ /* 0x041fe400078ec0ff */
[----:B--2---:R-:W-:Y:S01]  /*1460*/  LOP3.LUT R2, R11, 0xff000000, RZ, 0xc0, !PT ;  /* 0xff0000000b027812 */ /* 0x004fe200078ec0ff */
[----:B------:R-:W-:Y:S01]  /*1470*/  UIMAD UR4, UR4, UR5, URZ ;  /* 0x00000005040472a4 */ /* 0x000fe2000f8e023f */
[----:B------:R-:W-:-:S02]  /*1480*/  ISETP.NE.AND.EX P2, PT, RZ, UR7, PT, P2 ;  /* 0x00000007ff007c0c */ /* 0x000fc4000bf45320 */
[----:B------:R-:W-:Y:S01]  /*1490*/  SHF.R.U32.HI R3, RZ, 0x8, R2 ;  /* 0x00000008ff037819 */ /* 0x000fe20000011602 */
[----:B------:R-:W-:Y:S01]  /*14a0*/  ULDC UR5, c[0x0][0x348] ;  /* 0x0000d20000057ab9 */ /* 0x000fe20000000800 */
[----:B------:R-:W-:Y:S02]  /*14b0*/  LOP3.LUT R153, R11, 0xffff, RZ, 0xc0, !PT ;  /* 0x0000ffff0b997812 */ /* 0x000fe400078ec0ff */
[----:B------:R-:W-:Y:S01]  /*14c0*/  LEA.HI R12, R0, R3, RZ, 0x10 ;  /* 0x00000003000c7211 */ /* 0x000fe200078f80ff */
        /* <DEDUP_REMOVED lines=10> */
.L_x_12259:
[----:B------:R-:W-:Y:S02]  /*1570*/  IMAD.U32 R27, RZ, RZ, UR5 ;  /* 0x00000005ff1b7e24 */ /* 0x000fe4000f8e00ff */
[----:B------:R-:W-:Y:S01]  /*1580*/  IMAD.U32 R29, RZ, RZ, UR4 ;  /* 0x00000004ff1d7e24 */ /* 0x000fe2000f8e00ff */
[----:B------:R-:W-:Y:S06]  /*1590*/  @!P2 BRA `(.L_x_12260) ;  /* 0x000000000010a947 */ /* 0x000fec0003800000 */
[----:B------:R-:W0:Y:S02]  /*15a0*/  LDC.64 R2, c[0x0][0xa20] ;  /* 0x00028800ff027b82 */ /* 0x000e240000000a00 */
[----:B0-----:R-:W-:-:S05]  /*15b0*/  IMAD.WIDE R2, R28, 0x4, R2 ;  /* 0x000000041c027825 */ /* 0x001fca00078e0202 */
[----:B------:R0:W5:Y:S01]  /*15c0*/  LDG.E R29, desc[UR42][R2.64] ;  /* 0x0000002a021d7981 */ /* 0x000162000c1e1900 */
[----:B------:R-:W-:Y:S05]  /*15d0*/  BRA `(.L_x_12261) ;  /* 0x0000000000107947 */ /* 0x000fea0003800000 */
.L_x_12260:
[----:B------:R-:W-:Y:S05]  /*15e0*/  @!P3 BRA `(.L_x_12261) ;  /* 0x00000000000cb947 */ /* 0x000fea0003800000 */
[----:B------:R-:W2:Y:S04]  /*15f0*/  LDG.E R0, desc[UR42][R8.64] ;  /* 0x0000002a08007981 */ /* 0x000ea8000c1e1900 */
[----:B------:R-:W2:Y:S02]  /*1600*/  LDG.E R29, desc[UR42][R8.64+0x4] ;  /* 0x0000042a081d7981 */ /* 0x000ea4000c1e1900 */
[----:B--2---:R-:W-:-:S07]  /*1610*/  IMAD.IADD R29, R29, 0x1, -R0 ;  /* 0x000000011d1d7824 */ /* 0x004fce00078e0a00 */
.L_x_12261:
[----:B------:R-:W-:Y:S01]  /*1620*/  ULDC.64 UR4, c[0x0][0xa10] ;  /* 0x0002840000047ab9 */ /* 0x000fe20000000a00 */
[----:B------:R-:W2:Y:S01]  /*1630*/  LDL R13, [R1+0x54] ;  /* 0x00005400010d7983 */ /* 0x000ea20000100800 */
[----:B------:R-:W-:Y:S01]  /*1640*/  ISETP.NE.U32.AND P0, PT, RZ, UR4, PT ;  /* 0x00000004ff007c0c */ /* 0x000fe2000bf05070 */
[----:B0-----:R-:W0:Y:S03]  /*1650*/  LDC R2, c[0x0][0x448] ;  /* 0x00011200ff027b82 */ /* 0x001e260000000800 */
[----:B------:R-:W-:Y:S01]  /*1660*/  ISETP.NE.AND.EX P0, PT, RZ, UR5, PT, P0 ;  /* 0x00000005ff007c0c */ /* 0x000fe2000bf05300 */
[----:B------:R-:W-:Y:S02]  /*1670*/  ULDC.64 UR4, c[0x0][0xa30] ;  /* 0x00028c0000047ab9 */ /* 0x000fe40000000a00 */
[----:B------:R-:W-:-:S04]  /*1680*/  ISETP.NE.U32.AND P1, PT, RZ, UR4, PT ;  /* 0x00000004ff007c0c */ /* 0x000fc8000bf25070 */
[----:B------:R-:W-:-:S06]  /*1690*/  ISETP.NE.AND.EX P1, PT, RZ, UR5, PT, P1 ;  /* 0x00000005ff007c0c */ /* 0x000fcc000bf25310 */
[----:B------:R-:W1:Y:S08]  /*16a0*/  @P0 LDC.64 R4, c[0x0][0xa10] ;  /* 0x00028400ff040b82 */ /* 0x000e700000000a00 */
[----:B------:R-:W3:Y:S01]  /*16b0*/  @P1 LDC.64 R6, c[0x0][0xa30] ;  /* 0x00028c00ff061b82 */ /* 0x000ee20000000a00 */
[----:B-1----:R-:W-:-:S05]  /*16c0*/  @P0 IMAD.WIDE R4, R28, 0x4, R4 ;  /* 0x000000041c040825 */ /* 0x002fca00078e0204 */
[----:B------:R-:W4:Y:S04]  /*16d0*/  @P0 LDG.E R0, desc[UR42][R4.64] ;  /* 0x0000002a04000981 */ /* 0x000f28000c1e1900 */
[----:B------:R-:W4:Y:S01]  /*16e0*/  @P0 LDG.E R9, desc[UR42][R4.64+0x4] ;  /* 0x0000042a04090981 */ /* 0x000f22000c1e1900 */
[----:B-----5:R-:W-:Y:S02]  /*16f0*/  IMAD.MOV.U32 R24, RZ, RZ, R29 ;  /* 0x000000ffff187224 */ /* 0x020fe400078e001d */
[----:B---3--:R-:W-:-:S05]  /*1700*/  @P1 IMAD.WIDE R6, R28, 0x4, R6 ;  /* 0x000000041c061825 */ /* 0x008fca00078e0206 */
[----:B------:R1:W5:Y:S01]  /*1710*/  @P1 LDG.E R24, desc[UR42][R6.64] ;  /* 0x0000002a06181981 */ /* 0x000362000c1e1900 */
[----:B0-----:R-:W-:Y:S01]  /*1720*/  ISETP.NE.AND P1, PT, R2, 0x1, PT ;  /* 0x000000010200780c */ /* 0x001fe20003f25270 */
[----:B------:R-:W-:Y:S01]  /*1730*/  IMAD.IADD R10, R29, 0x1, -R10 ;  /* 0x000000011d0a7824 */ /* 0x000fe200078e0a0a */
[----:B------:R-:W0:Y:S11]  /*1740*/  LDC.64 R2, c[0x0][0x9e0] ;  /* 0x00027800ff027b82 */ /* 0x000e360000000a00 */
[----:B------:R-:W3:Y:S08]  /*1750*/  @P1 LDC R11, c[0x0][0x44c] ;  /* 0x00011300ff0b1b82 */ /* 0x000ef00000000800 */
[----:B------:R-:W1:Y:S01]  /*1760*/  @P1 LDC R8, c[0x0][0x450] ;  /* 0x00011400ff081b82 */ /* 0x000e620000000800 */
[----:B0-----:R-:W-:Y:S01]  /*1770*/  ISETP.GE.AND P2, PT, R3, 0x1, PT ;  /* 0x000000010300780c */ /* 0x001fe20003f46270 */
[----:B--2---:R-:W-:-:S05]  /*1780*/  IMAD R14, R13, 0xc0, RZ ;  /* 0x000000c00d0e7824 */ /* 0x004fca00078e02ff */
[----:B------:R0:W-:Y:S01]  /*1790*/  STL [R1+0x20], R14 ;  /* 0x0000200e01007387 */ /* 0x0001e20000100800 */
[----:B----4-:R-:W-:Y:S02]  /*17a0*/  @P0 IMAD.IADD R27, R9, 0x1, -R0 ;  /* 0x00000001091b0824 */ /* 0x010fe400078e0a00 */
[----:B------:R-:W-:Y:S02]  /*17b0*/  VIADD R0, R14, 0xbf ;  /* 0x000000bf0e007836 */ /* 0x000fe40000000000 */
[----:B------:R-:W-:Y:S02]  /*17c0*/  IMAD.IADD R13, R10, 0x1, R27 ;  /* 0x000000010a0d7824 */ /* 0x000fe400078e021b */
[----:B---3--:R-:W-:-:S03]  /*17d0*/  @P1 IMAD.HI.U32 R5, R0, R11, RZ ;  /* 0x0000000b00051227 */ /* 0x008fc600078e00ff */
[----:B------:R0:W-:Y:S01]  /*17e0*/  STL [R1], R13 ;  /* 0x0000000d01007387 */ /* 0x0001e20000100800 */
[----:B------:R-:W-:Y:S01]  /*17f0*/  IMAD.MOV.U32 R4, RZ, RZ, R0 ;  /* 0x000000ffff047224 */ /* 0x000fe200078e0000 */
[----:B-1----:R-:W-:Y:S01]  /*1800*/  @P1 SHF.R.U32.HI R4, RZ, R8, R5 ;  /* 0x00000008ff041219 */ /* 0x002fe20000011605 */
[C---:B------:R-:W-:Y:S01]  /*1810*/  VIADD R0, R13.reuse, 0x7f ;  /* 0x0000007f0d007836 */ /* 0x040fe20000000000 */
[----:B------:R-:W-:-:S04]  /*1820*/  IADD3 R7, R13, 0x1, -R155 ;  /* 0x000000010d077810 */ /* 0x000fc80007ffe89b */
[----:B------:R-:W-:Y:S01]  /*1830*/  SHF.R.S32.HI R5, RZ, 0x1f, R0 ;  /* 0x0000001fff057819 */ /* 0x000fe20000011400 */
[----:B------:R-:W-:-:S03]  /*1840*/  IMAD.IADD R9, R7, 0x1, R4 ;  /* 0x0000000107097824 */ /* 0x000fc600078e0204 */
[----:B------:R-:W-:Y:S01]  /*1850*/  LEA.HI R5, R5, R0, RZ, 0x7 ;  /* 0x0000000005057211 */ /* 0x000fe200078f38ff */
[----:B------:R-:W-:-:S03]  /*1860*/  IMAD.IADD R2, R9, 0x1, R2 ;  /* 0x0000000109027824 */ /* 0x000fc600078e0202 */
[----:B------:R-:W-:Y:S01]  /*1870*/  SHF.R.S32.HI R25, RZ, 0x7, R5 ;  /* 0x00000007ff197819 */ /* 0x000fe20000011405 */
[----:B0-----:R-:W-:Y:S06]  /*1880*/  @!P2 BRA `(.L_x_12262) ;  /* 0x000000000048a947 */ /* 0x001fec0003800000 */
        /* <DEDUP_REMOVED lines=11> */
.L_x_12264:
[----:B------:R-:W-:-:S13]  /*1940*/  ISETP.NE.AND P0, PT, R3, 0x1, PT ;  /* 0x000000010300780c */ /* 0x000fda0003f05270 */
[----:B------:R-:W0:Y:S02]  /*1950*/  @P0 LDC.64 R4, c[0x0][0x9e8] ;  /* 0x00027a00ff040b82 */ /* 0x000e240000000a00 */
[----:B0-----:R-:W-:-:S05]  /*1960*/  @P0 IMAD.HI.U32 R4, R0, R4, RZ ;  /* 0x0000000400040227 */ /* 0x001fca00078e00ff */
[----:B------:R-:W-:-:S07]  /*1970*/  @P0 SHF.R.U32.HI R0, RZ, R5, R4 ;  /* 0x00000005ff000219 */ /* 0x000fce0000011604 */
.L_x_12265:
[----:B------:R-:W-:Y:S05]  /*1980*/  BSYNC B0 ;  /* 0x0000000000007941 */ /* 0x000fea0003800000 */
.L_x_12263:
[----:B------:R-:W-:-:S05]  /*1990*/  IMAD R5, R0, R3, R3 ;  /* 0x0000000300057224 */ /* 0x000fca00078e0203 */
[----:B------:R-:W-:-:S07]  /*19a0*/  VIMNMX R2, R2, R5, PT ;  /* 0x0000000502027248 */ /* 0x000fce0003fe0100 */
.L_x_12262:
[----:B------:R-:W0:Y:S01]  /*19b0*/  @P1 LDC R0, c[0x0][0x44c] ;  /* 0x00011300ff001b82 */ /* 0x000e220000000800 */
[----:B------:R-:W-:Y:S01]  /*19c0*/  VIADD R2, R2, 0x7f ;  /* 0x0000007f02027836 */ /* 0x000fe20000000000 */
[----:B------:R-:W-:Y:S01]  /*19d0*/  ULDC UR4, c[0x0][0x9dc] ;  /* 0x0002770000047ab9 */ /* 0x000fe20000000800 */
[----:B------:R-:W-:Y:S02]  /*19e0*/  IMAD.MOV.U32 R7, RZ, RZ, R14 ;  /* 0x000000ffff077224 */ /* 0x000fe400078e000e */
[----:B------:R-:W-:Y:S01]  /*19f0*/  IMAD.IADD R88, R13, 0x1, -R155 ;  /* 0x000000010d587824 */ /* 0x000fe200078e0a9b */
[----:B------:R-:W-:Y:S02]  /*1a00*/  SHF.R.S32.HI R5, RZ, 0x1f, R2 ;  /* 0x0000001fff057819 */ /* 0x000fe40000011402 */
[----:B------:R-:W1:Y:S02]  /*1a10*/  @P1 LDC R9, c[0x0][0x450] ;  /* 0x00011400ff091b82 */ /* 0x000e640000000800 */
[----:B------:R-:W-:Y:S01]  /*1a20*/  LEA.HI R5, R5, R2, RZ, 0x7 ;  /* 0x0000000205057211 */ /* 0x000fe200078f38ff */
[----:B0-----:R-:W-:-:S05]  /*1a30*/  @P1 IMAD.HI.U32 R0, R14, R0, RZ ;  /* 0x000000000e001227 */ /* 0x001fca00078e00ff */
        /* <DEDUP_REMOVED lines=16> */
.L_x_12268:
[----:B------:R-:W-:-:S13]  /*1b40*/  ISETP.NE.AND P0, PT, R3, 0x1, PT ;  /* 0x000000010300780c */ /* 0x000fda0003f05270 */
[----:B------:R-:W0:Y:S02]  /*1b50*/  @P0 LDC.64 R4, c[0x0][0x9e8] ;  /* 0x00027a00ff040b82 */ /* 0x000e240000000a00 */
[----:B0-----:R-:W-:-:S05]  /*1b60*/  @P0 IMAD.HI.U32 R4, R2, R4, RZ ;  /* 0x0000000402040227 */ /* 0x001fca00078e00ff */
[----:B------:R-:W-:-:S07]  /*1b70*/  @P0 SHF.R.U32.HI R2, RZ, R5, R4 ;  /* 0x00000005ff020219 */ /* 0x000fce0000011604 */
.L_x_12269:
[----:B------:R-:W-:Y:S05]  /*1b80*/  BSYNC B0 ;  /* 0x0000000000007941 */ /* 0x000fea0003800000 */
.L_x_12267:
[----:B------:R-:W-:-:S05]  /*1b90*/  IMAD R3, R2, R3, RZ ;  /* 0x0000000302037224 */ /* 0x000fca00078e02ff */
[----:B------:R-:W-:-:S07]  /*1ba0*/  VIMNMX R0, R0, R3, !PT ;  /* 0x0000000300007248 */ /* 0x000fce0007fe0100 */
.L_x_12266:
        /* <DEDUP_REMOVED lines=43> */
.L_x_12271:
[----:B------:R-:W-:Y:S05]  /*1e60*/  BSYNC B0 ;  /* 0x0000000000007941 */ /* 0x000fea0003800000 */
.L_x_12270:
        /* <DEDUP_REMOVED lines=36> */
.L_x_12274:
[----:B------:R-:W-:Y:S05]  /*20b0*/  BSYNC B6 ;  /* 0x0000000000067941 */ /* 0x000fea0003800000 */
.L_x_12273:
        /* <DEDUP_REMOVED lines=20> */
.L_x_12276:
[----:B------:R-:W-:Y:S05]  /*2200*/  BSYNC B6 ;  /* 0x0000000000067941 */ /* 0x000fea0003800000 */
.L_x_12275:
[----:B------:R-:W2:Y:S01]  /*2210*/  LDL.64 R32, [R1+0x10] ;  /* 0x0000100001207983 */ /* 0x000ea20000100a00 */
[----:B------:R-:W-:-:S03]  /*2220*/  ULDC.64 UR4, c[0x0][0x9f8] ;  /* 0x00027e0000047ab9 */ /* 0x000fc60000000a00 */
[----:B------:R-:W2:Y:S01]  /*2230*/  LDL.64 R20, [R1+0x10] ;  /* 0x0000100001147983 */ /* 0x000ea20000100a00 */
[----:B------:R-:W-:Y:S01]  /*2240*/  ISETP.NE.U32.AND P0, PT, RZ, UR4, PT ;  /* 0x00000004ff007c0c */ /* 0x000fe2000bf05070 */
[----:B------:R-:W-:Y:S01]  /*2250*/  IMAD.MOV.U32 R66, RZ, RZ, R28 ;  /* 0x000000ffff427224 */ /* 0x000fe200078e001c */
[----:B------:R-:W0:Y:S01]  /*2260*/  LDC.64 R58, c[0x0][0x3f8] ;  /* 0x0000fe00ff3a7b82 */ /* 0x000e220000000a00 */
[----:B------:R-:W3:Y:S01]  /*2270*/  LDL R12, [R1+0x28] ;  /* 0x00002800010c7983 */ /* 0x000ee20000100800 */
[----:B------:R-:W-:Y:S01]  /*2280*/  ISETP.NE.AND.EX P0, PT, RZ, UR5, PT, P0 ;  /* 0x00000005ff007c0c */ /* 0x000fe2000bf05300 */
[----:B------:R-:W-:Y:S01]  /*2290*/  VIADD R65, R18, 0x20 ;  /* 0x0000002012417836 */ /* 0x000fe20000000000 */
[----:B------:R-:W-:Y:S01]  /*22a0*/  ULDC UR4, c[0x0][0x2f4] ;  /* 0x0000bd0000047ab9 */ /* 0x000fe20000000800 */
[----:B------:R-:W4:Y:S03]  /*22b0*/  LDL R8, [R1+0x7c] ;  /* 0x00007c0001087983 */ /* 0x000f260000100800 */
[----:B------:R-:W1:Y:S08]  /*22c0*/  LDC R53, c[0x0][0x3f4] ;  /* 0x0000fd00ff357b82 */ /* 0x000e700000000800 */
[----:B------:R-:W0:Y:S08]  /*22d0*/  @P0 LDC.64 R4, c[0x0][0x9f8] ;  /* 0x00027e00ff040b82 */ /* 0x000e300000000a00 */
[----:B------:R-:W1:Y:S01]  /*22e0*/  LDC.64 R56, c[0x0][0x408] ;  /* 0x00010200ff387b82 */ /* 0x000e620000000a00 */
[----:B0-----:R-:W-:-:S05]  /*22f0*/  @P0 IMAD.WIDE R4, R28, 0x4, R4 ;  /* 0x000000041c040825 */ /* 0x001fca00078e0204 */
[----:B------:R0:W4:Y:S01]  /*2300*/  @P0 LDG.E R66, desc[UR42][R4.64] ;  /* 0x0000002a04420981 */ /* 0x000122000c1e1900 */
[----:B------:R-:W-:Y:S01]  /*2310*/  ISETP.GE.AND P1, PT, R65, UR4, PT ;  /* 0x0000000441007c0c */ /* 0x000fe2000bf26270 */
[----:B------:R-:W1:Y:S01]  /*2320*/  S2R R28, SR_TID.X ;  /* 0x00000000001c7919 */ /* 0x000e620000002100 */
[----:B--2---:R-:W-:Y:S02]  /*2330*/  IMAD.MOV.U32 R20, RZ, RZ, R32 ;  /* 0x000000ffff147224 */ /* 0x004fe400078e0020 */
[----:B-1----:R-:W-:-:S03]  /*2340*/  VIADD R31, R28, 0xffffff80 ;  /* 0xffffff801c1f7836 */ /* 0x002fc60000000000 */
[----:B------:R-:W-:-:S05]  /*2350*/  SHF.R.S32.HI R21, RZ, 0x1f, R20 ;  /* 0x0000001fff157819 */ /* 0x000fca0000011414 */
[----:B------:R1:W-:Y:S04]  /*2360*/  STL [R1+0x14], R21 ;  /* 0x0000141501007387 */ /* 0x0003e80000100800 */
[----:B------:R-:W2:Y:S04]  /*2370*/  LDL R11, [R1+0x3c] ;  /* 0x00003c00010b7983 */ /* 0x000ea80000100800 */
[----:B------:R-:W2:Y:S01]  /*2380*/  LDL R10, [R1+0x8] ;  /* 0x00000800010a7983 */ /* 0x000ea20000100800 */
[----:B------:R-:W-:Y:S02]  /*2390*/  LEA.HI R28, R31, R31, RZ, 0x1 ;  /* 0x0000001f1f1c7211 */ /* 0x000fe400078f08ff */
[----:B------:R-:W-:-:S02]  /*23a0*/  SEL R3, RZ, 0xffffffff, P1 ;  /* 0xffffffffff037807 */ /* 0x000fc40000800000 */
[----:B------:R-:W-:Y:S02]  /*23b0*/  SHF.R.S32.HI R28, RZ, 0x1, R28 ;  /* 0x00000001ff1c7819 */ /* 0x000fe4000001141c */
[C---:B------:R-:W-:Y:S01]  /*23c0*/  ISETP.GE.AND P0, PT, R18.reuse, UR4, PT ;  /* 0x0000000412007c0c */ /* 0x040fe2000bf06270 */
[----:B0-----:R-:W-:Y:S01]  /*23d0*/  IMAD.SHL.U32 R5, R3, 0x2, RZ ;  /* 0x0000000203057824 */ /* 0x001fe200078e00ff */
[----:B------:R-:W-:Y:S02]  /*23e0*/  SHF.R.S32.HI R3, RZ, 0x1f, R28 ;  /* 0x0000001fff037819 */ /* 0x000fe4000001141c */
[----:B------:R-:W-:Y:S02]  /*23f0*/  SEL R0, RZ, 0x1, P0 ;  /* 0x00000001ff007807 */ /* 0x000fe40000000000 */
[----:B------:R-:W-:Y:S01]  /*2400*/  SHF.R.S32.HI R19, RZ, 0x1f, R18 ;  /* 0x0000001fff137819 */ /* 0x000fe20000011412 */
[----:B------:R-:W-:Y:S01]  /*2410*/  IMAD R4, R3, R58, RZ ;  /* 0x0000003a03047224 */ /* 0x000fe200078e02ff */
[----:B------:R-:W-:-:S02]  /*2420*/  ISETP.GE.AND P3, PT, R18, R53, PT ;  /* 0x000000351200720c */ /* 0x000fc40003f66270 */
[----:B------:R-:W-:Y:S01]  /*2430*/  ISETP.GE.AND P2, PT, R65, R53, PT ;  /* 0x000000354100720c */ /* 0x000fe20003f46270 */
[----:B------:R-:W0:Y:S01]  /*2440*/  S2R R30, SR_TID.X ;  /* 0x00000000001e7919 */ /* 0x000e220000002100 */
[----:B------:R-:W-:Y:S01]  /*2450*/  LOP3.LUT R0, R5, 0x2, R0, 0xe2, !PT ;  /* 0x0000000205007812 */ /* 0x000fe200078ee200 */
[----:B------:R-:W-:Y:S01]  /*2460*/  IMAD R6, R3, R56, RZ ;  /* 0x0000003803067224 */ /* 0x000fe200078e02ff */
[C---:B------:R-:W-:Y:S01]  /*2470*/  SEL R3, R53.reuse, RZ, P3 ;  /* 0x000000ff35037207 */ /* 0x040fe20001800000 */
[C---:B------:R-:W-:Y:S01]  /*2480*/  IMAD R5, R28.reuse, R59, R4 ;  /* 0x0000003b1c057224 */ /* 0x040fe200078e0204 */
        /* <DEDUP_REMOVED lines=13> */
[----:B------:R-:W-:Y:S01]  /*2560*/  LEA.HI R5, R6, R5, RZ, 0x5 ;  /* 0x0000000506057211 */ /* 0x000fe200078f28ff */
[----:B------:R-:W-:Y:S01]  /*2570*/  IMAD.WIDE.U32 R40, R28, R56, R20 ;  /* 0x000000381c287225 */ /* 0x000fe200078e0014 */
[----:B-----5:R-:W-:-:S03]  /*2580*/  SHF.R.S32.HI R7, RZ, 0x1f, R24 ;  /* 0x0000001fff077819 */ /* 0x020fc60000011418 */
[----:B------:R-:W-:Y:S01]  /*2590*/  IMAD.SHL.U32 R4, R3, 0x80, RZ ;  /* 0x0000008003047824 */ /* 0x000fe200078e00ff */
[C---:B---3--:R-:W-:Y:S01]  /*25a0*/  LOP3.LUT R3, R12.reuse, 0x10, R63, 0xf8, !PT ;  /* 0x000000100c037812 */ /* 0x048fe200078ef83f */
[----:B------:R-:W-:Y:S01]  /*25b0*/  IMAD.SHL.U32 R6, R5, 0x80, RZ ;  /* 0x0000008005067824 */ /* 0x000fe200078e00ff */
[----:B------:R-:W-:Y:S01]  /*25c0*/  LOP3.LUT R5, R12, 0x10, R62, 0xf8, !PT ;  /* 0x000000100c057812 */ /* 0x000fe200078ef83e */
[----:B-1----:R-:W-:Y:S01]  /*25d0*/  IMAD.WIDE.U32 R20, R28, R56, R18 ;  /* 0x000000381c147225 */ /* 0x002fe200078e0012 */
[----:B------:R-:W-:Y:S02]  /*25e0*/  LEA.HI R12, R31, R31, RZ, 0x1 ;  /* 0x0000001f1f0c7211 */ /* 0x000fe400078f08ff */
[----:B------:R-:W-:Y:S02]  /*25f0*/  LOP3.LUT R4, R4, 0xfffff000, RZ, 0xc0, !PT ;  /* 0xfffff00004047812 */ /* 0x000fe400078ec0ff */
[----:B----4-:R-:W-:Y:S02]  /*2600*/  LOP3.LUT R3, R3, R8, RZ, 0x3c, !PT ;  /* 0x0000000803037212 */ /* 0x010fe400078e3cff */
[----:B------:R-:W-:-:S02]  /*2610*/  LOP3.LUT R6, R6, 0xfffff000, RZ, 0xc0, !PT ;  /* 0xfffff00006067812 */ /* 0x000fc400078ec0ff */
[----:B------:R-:W-:Y:S01]  /*2620*/  LOP3.LUT R5, R5, R8, RZ, 0x3c, !PT ;  /* 0x0000000805057212 */ /* 0x000fe200078e3cff */
[----:B------:R-:W-:Y:S01]  /*2630*/  IMAD R8, R7, R58, RZ ;  /* 0x0000003a07087224 */ /* 0x000fe200078e02ff */
[----:B------:R-:W-:Y:S01]  /*2640*/  LOP3.LUT R12, R12, 0xfffffffe, RZ, 0xc0, !PT ;  /* 0xfffffffe0c0c7812 */ /* 0x000fe200078ec0ff */
[----:B------:R-:W-:Y:S02]  /*2650*/  IMAD.IADD R41, R41, 0x1, R9 ;  /* 0x0000000129297824 */ /* 0x000fe400078e0209 */
[----:B------:R-:W-:Y:S02]  /*2660*/  IMAD.IADD R21, R9, 0x1, R21 ;  /* 0x0000000109157824 */ /* 0x000fe400078e0215 */
[----:B------:R-:W-:Y:S02]  /*2670*/  IMAD R7, R7, R56, RZ ;  /* 0x0000003807077224 */ /* 0x000fe400078e02ff */
[----:B------:R-:W-:-:S04]  /*2680*/  IMAD.WIDE.U32 R44, R24, R58, R44 ;  /* 0x0000003a182c7225 */ /* 0x000fc800078e002c */
[----:B------:R-:W-:Y:S01]  /*2690*/  IMAD.WIDE.U32 R42, R24, R58, R42 ;  /* 0x0000003a182a7225 */ /* 0x000fe200078e002a */
[----:B------:R-:W-:-:S03]  /*26a0*/  LOP3.LUT R52, R0, 0x1, RZ, 0xc0, !PT ;  /* 0x0000000100347812 */ /* 0x000fc600078ec0ff */
[C---:B------:R-:W-:Y:S02]  /*26b0*/  IMAD R7, R24.reuse, R57, R7 ;  /* 0x0000003918077224 */ /* 0x040fe400078e0207 */
[----:B------:R-:W-:Y:S01]  /*26c0*/  IMAD.WIDE.U32 R40, R24, R56, R40 ;  /* 0x0000003818287225 */ /* 0x000fe200078e0028 */
[----:B------:R-:W-:-:S03]  /*26d0*/  SHF.L.U64.HI R57, R56, 0x7, R57 ;  /* 0x0000000738397819 */ /* 0x000fc60000010239 */
[----:B------:R-:W-:Y:S02]  /*26e0*/  IMAD.IADD R12, R31, 0x1, -R12 ;  /* 0x000000011f0c7824 */ /* 0x000fe400078e0a0c */
[----:B------:R-:W-:Y:S01]  /*26f0*/  IMAD.WIDE.U32 R20, R24, R56, R20 ;  /* 0x0000003818147225 */ /* 0x000fe200078e0014 */
[----:B------:R-:W-:Y:S02]  /*2700*/  LOP3.LUT R51, R0, 0x2, RZ, 0xc0, !PT ;  /* 0x0000000200337812 */ /* 0x000fe400078ec0ff */
[----:B------:R-:W-:Y:S01]  /*2710*/  SHF.R.S32.HI R50, RZ, 0x1f, R66 ;  /* 0x0000001fff327819 */ /* 0x000fe20000011442 */
[----:B------:R-:W-:Y:S01]  /*2720*/  IMAD.IADD R64, R64, 0x1, R29 ;  /* 0x0000000140407824 */ /* 0x000fe200078e021d */
[----:B------:R-:W-:Y:S01]  /*2730*/  LOP3.LUT R0, R62, 0xfffffff0, RZ, 0xc0, !PT ;  /* 0xfffffff03e007812 */ /* 0x000fe200078ec0ff */
[----:B------:R-:W-:Y:S02]  /*2740*/  IMAD.SHL.U32 R56, R56, 0x80, RZ ;  /* 0x0000008038387824 */ /* 0x000fe400078e00ff */
[----:B------:R-:W-:-:S02]  /*2750*/  IMAD R55, R12, 0xc0, R28 ;  /* 0x000000c00c377824 */ /* 0x000fc400078e021c */
[----:B------:R-:W-:Y:S02]  /*2760*/  IMAD.SHL.U32 R53, R53, 0x2, RZ ;  /* 0x0000000235357824 */ /* 0x000fe400078e00ff */
[----:B------:R-:W-:Y:S02]  /*2770*/  IMAD.IADD R47, R41, 0x1, R7 ;  /* 0x00000001292f7824 */ /* 0x000fe400078e0207 */
[----:B------:R-:W-:Y:S01]  /*2780*/  IMAD.IADD R46, R7, 0x1, R21 ;  /* 0x00000001072e7824 */ /* 0x000fe200078e0215 */
[--C-:B--2---:R-:W-:Y:S01]  /*2790*/  IADD3 R61, R3, R4, R11.reuse ;  /* 0x00000004033d7210 */ /* 0x104fe20007ffe00b */
[----:B------:R-:W-:Y:S01]  /*27a0*/  IMAD R3, R24, R59, R8 ;  /* 0x0000003b18037224 */ /* 0x000fe200078e0208 */
[----:B------:R-:W-:Y:S02]  /*27b0*/  IADD3 R60, R5, R6, R11 ;  /* 0x00000006053c7210 */ /* 0x000fe40007ffe00b */
[----:B0-----:R-:W-:Y:S01]  /*27c0*/  SHF.R.U32.HI R11, RZ, 0x7, R30 ;  /* 0x00000007ff0b7819 */ /* 0x001fe2000001161e */
[----:B------:R-:W-:Y:S01]  /*27d0*/  IMAD.IADD R49, R45, 0x1, R3 ;  /* 0x000000012d317824 */ /* 0x000fe200078e0203 */
[----:B------:R-:W-:Y:S01]  /*27e0*/  SHF.L.U64.HI R59, R58, 0x7, R59 ;  /* 0x000000073a3b7819 */ /* 0x000fe2000001023b */
[----:B------:R-:W-:Y:S01]  /*27f0*/  IMAD.IADD R48, R3, 0x1, R43 ;  /* 0x0000000103307824 */ /* 0x000fe200078e022b */
[----:B------:R-:W-:Y:S01]  /*2800*/  ISETP.GE.AND P1, PT, R10, UR4, PT ;  /* 0x000000040a007c0c */ /* 0x000fe2000bf26270 */
[----:B------:R-:W-:Y:S01]  /*2810*/  IMAD.SHL.U32 R58, R58, 0x80, RZ ;  /* 0x000000803a3a7824 */ /* 0x000fe200078e00ff */
[----:B------:R-:W-:Y:S01]  /*2820*/  LOP3.LUT R3, R63, 0xfffffff0, RZ, 0xc0, !PT ;  /* 0xfffffff03f037812 */ /* 0x000fe200078ec0ff */
[----:B------:R-:W-:-:S10]  /*2830*/  VIADD R54, R11, 0x8 ;  /* 0x000000080b367836 */ /* 0x000fd40000000000 */
.L_x_12319:
[----:B------:R-:W2:Y:S01]  /*2840*/  LDL R13, [R1+0x48] ;  /* 0x00004800010d7983 */ /* 0x000ea20000100800 */
        /* <DEDUP_REMOVED lines=12> */
[----:B----4-:R-:W4:Y:S08]  /*2910*/  @P4 LDC R9, c[0x0][0x434] ;  /* 0x00010d00ff094b82 */ /* 0x010f300000000800 */
        /* <DEDUP_REMOVED lines=9> */
[----:B------:R-:W-:-:S05]  /*29b0*/  @!P0 LEA.HI.X R5, R6, R5, R7, 0x2, P4 ;  /* 0x0000000506058211 */ /* 0x000fca00020f1407 */
[----:B------:R0:W5:Y:S01]  /*29c0*/  @!P0 LDG.E R73, desc[UR42][R4.64] ;  /* 0x0000002a04498981 */ /* 0x000162000c1e1900 */
[----:B------:R-:W-:Y:S01]  /*29d0*/  ISETP.GE.AND P0, PT, R75, 0x1, PT ;  /* 0x000000014b00780c */ /* 0x000fe20003f06270 */
[----:B------:R-:W-:Y:S01]  /*29e0*/  IMAD.MOV R7, RZ, RZ, -R8 ;  /* 0x000000ffff077224 */ /* 0x000fe200078e0a08 */
[----:B------:R-:W-:Y:S05]  /*29f0*/  YIELD ;  /* 0x0000000000007946 */ /* 0x000fea0003800000 */
[----:B------:R-:W-:Y:S01]  /*2a00*/  BSSY B0, `(.L_x_12277) ;  /* 0x0000438000007945 */ /* 0x000fe20003800000 */
        /* <DEDUP_REMOVED lines=37> */
[----:B------:R-:W0:Y:S01]  /*2c60*/  S2R R28, SR_TID.X ;  /* 0x00000000001c7919 */ /* 0x000e220000002100 */
[----:B------:R-:W-:Y:S01]  /*2c70*/  BSSY B1, `(.L_x_12280) ;  /* 0x0000024000017945 */ /* 0x000fe20003800000 */
[----:B------:R-:W-:Y:S02]  /*2c80*/  CS2R R8, SRZ ;  /* 0x0000000000087805 */ /* 0x000fe4000001ff00 */
[----:B------:R-:W-:Y:S02]  /*2c90*/  CS2R R32, SRZ ;  /* 0x0000000000207805 */ /* 0x000fe4000001ff00 */
[----:B------:R-:W-:Y:S02]  /*2ca0*/  CS2R R36, SRZ ;  /* 0x0000000000247805 */ /* 0x000fe4000001ff00 */
[----:B------:R-:W-:Y:S02]  /*2cb0*/  CS2R R30, SRZ ;  /* 0x00000000001e7805 */ /* 0x000fe4000001ff00 */
[----:B------:R-:W-:Y:S01]  /*2cc0*/  CS2R R34, SRZ ;  /* 0x0000000000227805 */ /* 0x000fe2000001ff00 */
[----:B0-----:R-:W-:-:S05]  /*2cd0*/  VIADD R28, R28, 0xffffff80 ;  /* 0xffffff801c1c7836 */ /* 0x001fca0000000000 */
[----:B------:R-:W-:-:S04]  /*2ce0*/  LEA.HI R28, R28, R28, RZ, 0x1 ;  /* 0x0000001c1c1c7211 */ /* 0x000fc800078f08ff */
[----:B------:R-:W-:-:S04]  /*2cf0*/  SHF.R.S32.HI R28, RZ, 0x1, R28 ;  /* 0x00000001ff1c7819 */ /* 0x000fc8000001141c */
[----:B------:R-:W-:Y:S02]  /*2d00*/  ISETP.GE.AND P5, PT, R28, R69, PT ;  /* 0x000000451c00720c */ /* 0x000fe40003fa6270 */
[----:B------:R-:W-:-:S11]  /*2d10*/  CS2R R28, SRZ ;  /* 0x00000000001c7805 */ /* 0x000fd6000001ff00 */
[----:B------:R-:W-:Y:S05]  /*2d20*/  @P5 BRA `(.L_x_12281) ;  /* 0x0000000000605947 */ /* 0x000fea0003800000 */
[----:B------:R-:W2:Y:S01]  /*2d30*/  LDL.64 R78, [R1+0x10] ;  /* 0x00001000014e7983 */ /* 0x000ea20000100a00 */
[----:B------:R-:W-:Y:S01]  /*2d40*/  ULDC.64 UR4, c[0x0][0x3e8] ;  /* 0x0000fa0000047ab9 */ /* 0x000fe20000000a00 */
[----:B------:R-:W-:Y:S02]  /*2d50*/  ULDC.64 UR6, c[0x0][0x400] ;  /* 0x0001000000067ab9 */ /* 0x000fe40000000a00 */
[----:B------:R-:W3:Y:S04]  /*2d60*/  LDL R39, [R1+0x34] ;  /* 0x0000340001277983 */ /* 0x000ee80000100800 */
[----:B------:R-:W4:Y:S01]  /*2d70*/  LDL R38, [R1+0x38] ;  /* 0x0000380001267983 */ /* 0x000f220000100800 */
[----:B------:R-:W-:Y:S02]  /*2d80*/  IADD3 R12, P0, P6, R44, UR4, R12 ;  /* 0x000000042c0c7c10 */ /* 0x000fe4000fe1e00c */
[----:B------:R-:W-:-:S02]  /*2d90*/  CS2R R36, SRZ ;  /* 0x0000000000247805 */ /* 0x000fc4000001ff00 */
[----:B------:R-:W-:Y:S02]  /*2da0*/  CS2R R34, SRZ ;  /* 0x0000000000227805 */ /* 0x000fe4000001ff00 */
[----:B------:R-:W-:Y:S02]  /*2db0*/  IADD3.X R13, R49, UR5, R14, P0, P6 ;  /* 0x00000005310d7c10 */ /* 0x000fe400087ec40e */
[----:B------:R-:W-:-:S04]  /*2dc0*/  IADD3 R10, P0, P6, R40, UR6, R10 ;  /* 0x00000006280a7c10 */ /* 0x000fc8000fe1e00a */
[----:B------:R-:W-:Y:S02]  /*2dd0*/  IADD3.X R11, R47, UR7, R15, P0, P6 ;  /* 0x000000072f0b7c10 */ /* 0x000fe400087ec40f */
[----:B------:R-:W-:Y:S02]  /*2de0*/  CS2R R32, SRZ ;  /* 0x0000000000207805 */ /* 0x000fe4000001ff00 */
[----:B------:R-:W-:Y:S02]  /*2df0*/  CS2R R8, SRZ ;  /* 0x0000000000087805 */ /* 0x000fe4000001ff00 */
[----:B------:R-:W-:Y:S02]  /*2e00*/  CS2R R30, SRZ ;  /* 0x00000000001e7805 */ /* 0x000fe4000001ff00 */
[----:B------:R-:W-:Y:S02]  /*2e10*/  CS2R R28, SRZ ;  /* 0x00000000001c7805 */ /* 0x000fe4000001ff00 */
[----:B--2---:R-:W-:-:S02]  /*2e20*/  ISETP.GE.AND P6, PT, R78, R75, PT ;  /* 0x0000004b4e00720c */ /* 0x004fc40003fc6270 */
[----:B---3--:R-:W-:-:S11]  /*2e30*/  ISETP.GE.AND P0, PT, R39, R75, PT ;  /* 0x0000004b2700720c */ /* 0x008fd60003f06270 */
[----:B------:R0:W5:Y:S04]  /*2e40*/  @!P6 LDG.E.64 R36, desc[UR42][R12.64] ;  /* 0x0000002a0c24e981 */ /* 0x000168000c1e1b00 */
[----:B------:R0:W5:Y:S01]  /*2e50*/  @!P6 LDG.E.64 R34, desc[UR42][R10.64] ;  /* 0x0000002a0a22e981 */ /* 0x000162000c1e1b00 */
[----:B----4-:R-:W-:-:S03]  /*2e60*/  ISETP.GE.AND P6, PT, R38, R75, PT ;  /* 0x0000004b2600720c */ /* 0x010fc60003fc6270 */
[----:B------:R0:W5:Y:S04]  /*2e70*/  @!P0 LDG.E.64 R32, desc[UR42][R12.64+0x10] ;  /* 0x0000102a0c208981 */ /* 0x000168000c1e1b00 */
[----:B------:R0:W5:Y:S06]  /*2e80*/  @!P0 LDG.E.64 R30, desc[UR42][R10.64+0x10] ;  /* 0x0000102a0a1e8981 */ /* 0x00016c000c1e1b00 */
[----:B------:R0:W5:Y:S04]  /*2e90*/  @!P6 LDG.E.64 R8, desc[UR42][R12.64+0x20] ;  /* 0x0000202a0c08e981 */ /* 0x000168000c1e1b00 */
[----:B------:R0:W5:Y:S02]  /*2ea0*/  @!P6 LDG.E.64 R28, desc[UR42][R10.64+0x20] ;  /* 0x0000202a0a1ce981 */ /* 0x000164000c1e1b00 */
.L_x_12281:
[----:B------:R-:W-:Y:S05]  /*2eb0*/  BSYNC B1 ;  /* 0x0000000000017941 */ /* 0x000fea0003800000 */
.L_x_12280:
        /* <DEDUP_REMOVED lines=10> */
.L_x_12282:
[----:B------:R-:W2:Y:S01]  /*2f60*/  LDL R4, [R1+0xc] ;  /* 0x00000c0001047983 */ /* 0x000ea20000100800 */
[----:B------:R-:W-:Y:S01]  /*2f70*/  IMAD R68, R23, 0x8, R16 ;  /* 0x0000000817447824 */ /* 0x000fe200078e0210 */
[----:B------:R-:W-:Y:S01]  /*2f80*/  BSSY B1, `(.L_x_12283) ;  /* 0x0000004000017945 */ /* 0x000fe20003800000 */
[----:B--2---:R-:W-:-:S04]  /*2f90*/  SHF.L.U32 R74, R4, 0x1f, RZ ;  /* 0x0000001f044a7819 */ /* 0x004fc800000006ff */
[----:B------:R-:W1:Y:S02]  /*2fa0*/  SYNCS.PHASECHK.TRANS64.TRYWAIT P6, [R68+URZ+0x19c90], R74 ;  /* 0x019c904a440075a7 */ /* 0x000e6400080c017f */
[----:B-1----:R-:W-:Y:S05]  /*2fb0*/  @!P6 BRA `(.L_x_12284) ;  /* 0x000002140078e947 */ /* 0x002fea0003800000 */
.L_x_12627:
[----:B------:R-:W-:Y:S05]  /*2fc0*/  BSYNC B1 ;  /* 0x0000000000017941 */ /* 0x000fea0003800000 */
.L_x_12283:
[----:B------:R-:W-:-:S03]  /*2fd0*/  UMOV UR4, 0xffffffff ;  /* 0xffffffff00047882 */ /* 0x000fc60000000000 */
[----:B------:R-:W-:Y:S05]  /*2fe0*/  BRA.DIV UR4, `(.L_x_12285) ;  /* 0x0000021604807947 */ /* 0x000fea000b800000 */
[----:B------:R2:W3:Y:S04]  /*2ff0*/  SHFL.IDX PT, R39, R76, RZ, 0x1e1f ;  /* 0x001e1fff4c277589 */ /* 0x0004e800000e0000 */
[----:B------:R2:W4:Y:S02]  /*3000*/  SHFL.IDX PT, R14, R77, RZ, 0x1e1f ;  /* 0x001e1fff4d0e7589 */ /* 0x00052400000e0000 */
.L_x_12631:
[----:B------:R-:W-:Y:S05]  /*3010*/  @P5 BRA `(.L_x_12286) ;  /* 0x0000003c00585947 */ /* 0x000fea0003800000 */
[----:B------:R-:W-:Y:S01]  /*3020*/  ISETP.NE.AND P5, PT, R52, RZ, PT ;  /* 0x000000ff3400720c */ /* 0x000fe20003fa5270 */
[----:B------:R-:W-:-:S12]  /*3030*/  BSSY B1, `(.L_x_12287) ;  /* 0x0000076000017945 */ /* 0x000fd80003800000 */
[----:B------:R-:W-:Y:S05]  /*3040*/  @!P5 BRA `(.L_x_12288) ;  /* 0x0000000400d0d947 */ /* 0x000fea0003800000 */
[----:B0-----:R-:W5:Y:S01]  /*3050*/  LDL.64 R12, [R1+0x10] ;  /* 0x00001000010c7983 */ /* 0x001f620000100a00 */
[----:B----4-:R-:W-:Y:S01]  /*3060*/  IADD3 R10, P5, R18, R14, RZ ;  /* 0x0000000e120a7210 */ /* 0x010fe20007fbe0ff */
[----:B------:R-:W-:Y:S02]  /*3070*/  BSSY B2, `(.L_x_12289) ;  /* 0x0000070000027945 */ /* 0x000fe40003800000 */
[----:B------:R0:W4:Y:S02]  /*3080*/  LDS.128 R4, [R67+0x13800] ;  /* 0x0138000043047984 */ /* 0x0001240000000c00 */
[----:B---3--:R-:W-:Y:S01]  /*3090*/  IMAD.X R11, R39, 0x1, R19, P5 ;  /* 0x00000001270b7824 */ /* 0x008fe200028e0613 */
[----:B-----5:R-:W-:-:S13]  /*30a0*/  ISETP.GE.AND P6, PT, R12, R75, PT ;  /* 0x0000004b0c00720c */ /* 0x020fda0003fc6270 */
[----:B0---4-:R-:W-:Y:S05]  /*30b0*/  @P6 BRA `(.L_x_12290) ;  /* 0x0000000400ac6947 */ /* 0x011fea0003800000 */
[--C-:B--2---:R-:W-:Y:S02]  /*30c0*/  SHF.R.U32.HI R77, RZ, 0x8, R37.reuse ;  /* 0x00000008ff4d7819 */ /* 0x104fe40000011625 */
        /* <DEDUP_REMOVED lines=11> */
[----:B------:R-:W-:Y:S01]  /*3180*/  IMAD.MOV.U32 R15, RZ, RZ, R4 ;  /* 0x000000ffff0f7224 */ /* 0x000fe200078e0004 */
        /* <DEDUP_REMOVED lines=38> */
[----:B------:R-:W-:Y:S01]  /*33f0*/  HADD2.F32 R34, -RZ, R15.H0_H0 ;  /* 0x2000000fff227230 */ /* 0x000fe20000004100 */
[----:B------:R-:W-:Y:S01]  /*3400*/  F2FP.SATFINITE.E4M3.F32.PACK_AB_MERGE_C R5, R5, R4, R36 ;  /* 0x000000040505723e */ /* 0x000fe20004807024 */
[----:B------:R-:W-:-:S02]  /*3410*/  HADD2.F32 R15, -RZ, R81.H1_H1 ;  /* 0x30000051ff0f7230 */ /* 0x000fc40000004100 */
[-C--:B------:R-:W-:Y:S01]  /*3420*/  FMUL.FTZ R77, R35, R82.reuse ;  /* 0x00000052234d7220 */ /* 0x080fe20000410000 */
[----:B------:R-:W-:Y:S02]  /*3430*/  HADD2.F32 R81, -RZ, R81.H0_H0 ;  /* 0x20000051ff517230 */ /* 0x000fe40000004100 */
[----:B------:R-:W-:Y:S01]  /*3440*/  FMUL.FTZ R82, R34, R82 ;  /* 0x0000005222527220 */ /* 0x000fe20000410000 */
[-C--:B------:R-:W-:Y:S01]  /*3450*/  FFMA.FTZ R84, R37, R15.reuse, -R84 ;  /* 0x0000000f25547223 */ /* 0x080fe20000010854 */
[----:B------:R-:W-:Y:S01]  /*3460*/  FFMA.FTZ R83, R76, R15, R83 ;  /* 0x0000000f4c537223 */ /* 0x000fe20000010053 */
[----:B------:R-:W-:Y:S01]  /*3470*/  F2FP.F16.E4M3.UNPACK_B R37, R7.H1 ;  /* 0x00000007ff25723e */ /* 0x000fe200030006ff */
[----:B------:R-:W-:Y:S01]  /*3480*/  FFMA.FTZ R15, R34, R81, -R77 ;  /* 0x00000051220f7223 */ /* 0x000fe2000001084d */
[----:B------:R-:W-:Y:S01]  /*3490*/  F2FP.F16.E4M3.UNPACK_B R77, R13.H1 ;  /* 0x0000000dff4d723e */ /* 0x000fe200030006ff */
[----:B------:R-:W-:Y:S01]  /*34a0*/  FFMA.FTZ R34, R35, R81, R82 ;  /* 0x0000005123227223 */ /* 0x000fe20000010052 */
        /* <DEDUP_REMOVED lines=26> */
[----:B------:R-:W-:Y:S01]  /*3650*/  F2FP.SATFINITE.E4M3.F32.PACK_AB_MERGE_C R7, R7, R12, RZ ;  /* 0x0000000c0707723e */ /* 0x000fe200048070ff */
        /* <DEDUP_REMOVED lines=17> */
.L_x_12290:
[----:B------:R-:W-:Y:S05]  /*3770*/  BSYNC B2 ;  /* 0x0000000000027941 */ /* 0x000fea0003800000 */
.L_x_12289:
[----:B------:R0:W-:Y:S02]  /*3780*/  ST.E.128 desc[UR42][R10.64], R4 ;  /* 0x000000040a007985 */ /* 0x0001e4000c101d2a */
.L_x_12288:
[----:B------:R-:W-:Y:S05]  /*3790*/  BSYNC B1 ;  /* 0x0000000000017941 */ /* 0x000fea0003800000 */
.L_x_12287:
[----:B------:R-:W-:Y:S01]  /*37a0*/  ISETP.NE.AND P5, PT, R51, RZ, PT ;  /* 0x000000ff3300720c */ /* 0x000fe20003fa5270 */
[----:B------:R-:W-:-:S12]  /*37b0*/  BSSY B1, `(.L_x_12291) ;  /* 0x0000078000017945 */ /* 0x000fd80003800000 */
[----:B------:R-:W-:Y:S05]  /*37c0*/  @!P5 BRA `(.L_x_12292) ;  /* 0x0000000400d8d947 */ /* 0x000fea0003800000 */
[----:B0-----:R-:W5:Y:S04]  /*37d0*/  LDL R5, [R1+0x34] ;  /* 0x0000340001057983 */ /* 0x001f680000100800 */
[----:B------:R-:W2:Y:S01]  /*37e0*/  LDL R4, [R1+0x1c] ;  /* 0x00001c0001047983 */ /* 0x000ea20000100800 */
[----:B------:R-:W-:Y:S01]  /*37f0*/  BSSY B2, `(.L_x_12293) ;  /* 0x0000072000027945 */ /* 0x000fe20003800000 */
[----:B-----5:R-:W-:Y:S01]  /*3800*/  ISETP.GE.AND P6, PT, R5, R75, PT ;  /* 0x0000004b0500720c */ /* 0x020fe20003fc6270 */
[----:B--2---:R-:W-:Y:S02]  /*3810*/  IMAD.SHL.U32 R11, R4, 0x10, RZ ;  /* 0x00000010040b7824 */ /* 0x004fe400078e00ff */
[----:B------:R0:W2:Y:S03]  /*3820*/  LDS.128 R4, [R67+0x14800] ;  /* 0x0148000043047984 */ /* 0x0000a60000000c00 */
[----:B----4-:R-:W-:-:S04]  /*3830*/  IADD3 R10, P5, R14, R11, RZ ;  /* 0x0000000b0e0a7210 */ /* 0x010fc80007fbe0ff */
[----:B---3--:R-:W-:-:S03]  /*3840*/  LEA.HI.X.SX32 R11, R11, R39, 0x1, P5 ;  /* 0x000000270b0b7211 */ /* 0x008fc600028f0eff */
[----:B0-----:R-:W-:Y:S06]  /*3850*/  @P6 BRA `(.L_x_12294) ;  /* 0x0000000400ac6947 */ /* 0x001fec0003800000 */
        /* <DEDUP_REMOVED lines=14> */
[----:B--2---:R-:W-:Y:S01]  /*3940*/  IMAD.MOV.U32 R15, RZ, RZ, R4 ;  /* 0x000000ffff0f7224 */ /* 0x004fe200078e0004 */
        /* <DEDUP_REMOVED lines=33> */
[--C-:B------:R-:W-:Y:S02]  /*3b60*/  HADD2.F32 R30, -RZ, R15.reuse.H0_H0 ;  /* 0x2000000fff1e7230 */ /* 0x100fe40000004100 */
        /* <DEDUP_REMOVED lines=16> */
[----:B------:R-:W-:Y:S01]  /*3c70*/  F2FP.F16.E4M3.UNPACK_B R79, R13 ;  /* 0x0000000dff4f723e */ /* 0x000fe200020006ff */
[----:B------:R-:W-:Y:S01]  /*3c80*/  HADD2.F32 R76, -RZ, R80.H1_H1 ;  /* 0x30000050ff4c7230 */ /* 0x000fe20000004100 */
[----:B------:R-:W-:Y:S01]  /*3c90*/  F2FP.SATFINITE.E4M3.F32.PACK_AB_MERGE_C R31, R77, R36, RZ ;  /* 0x000000244d1f723e */ /* 0x000fe200048070ff */
[----:B------:R-:W-:Y:S01]  /*3ca0*/  HADD2.F32 R13, -RZ, R33.H1_H1 ;  /* 0x30000021ff0d7230 */ /* 0x000fe20000004100 */
[-C--:B------:R-:W-:Y:S01]  /*3cb0*/  F2FP.F16.E4M3.UNPACK_B R37, R12.reuse.H1 ;  /* 0x0000000cff25723e */ /* 0x080fe200030006ff */
[----:B------:R-:W-:Y:S01]  /*3cc0*/  HADD2.F32 R82, -RZ, R79.H1_H1 ;  /* 0x3000004fff527230 */ /* 0x000fe20000004100 */
[----:B------:R-:W-:Y:S01]  /*3cd0*/  F2FP.F16.E4M3.UNPACK_B R36, R12 ;  /* 0x0000000cff24723e */ /* 0x000fe200020006ff */
[----:B------:R-:W-:-:S02]  /*3ce0*/  HADD2.F32 R33, -RZ, R33.H0_H0 ;  /* 0x20000021ff217230 */ /* 0x000fc40000004100 */
[-C--:B------:R-:W-:Y:S01]  /*3cf0*/  FMUL.FTZ R12, R34, R76.reuse ;  /* 0x0000004c220c7220 */ /* 0x080fe20000410000 */
[----:B------:R-:W-:Y:S02]  /*3d00*/  HADD2.F32 R77, -RZ, R37.H1_H1 ;  /* 0x30000025ff4d7230 */ /* 0x000fe40000004100 */
[----:B------:R-:W-:Y:S01]  /*3d10*/  FMUL.FTZ R81, R35, R76 ;  /* 0x0000004c23517220 */ /* 0x000fe20000410000 */
[----:B------:R-:W-:Y:S02]  /*3d20*/  HADD2.F32 R76, -RZ, R36.H1_H1 ;  /* 0x30000024ff4c7230 */ /* 0x000fe40000004100 */
[-C--:B------:R-:W-:Y:S01]  /*3d30*/  FMUL.FTZ R84, R13, R82.reuse ;  /* 0x000000520d547220 */ /* 0x080fe20000410000 */
[----:B------:R-:W-:Y:S01]  /*3d40*/  F2FP.F16.E4M3.UNPACK_B R7, R7 ;  /* 0x00000007ff07723e */ /* 0x000fe200020006ff */
[----:B------:R-:W-:Y:S01]  /*3d50*/  FMUL.FTZ R82, R33, R82 ;  /* 0x0000005221527220 */ /* 0x000fe20000410000 */
[----:B------:R-:W-:Y:S01]  /*3d60*/  F2FP.F16.E4M3.UNPACK_B R6, R6 ;  /* 0x00000006ff06723e */ /* 0x000fe200020006ff */
[----:B------:R-:W-:Y:S01]  /*3d70*/  FFMA.FTZ R12, R35, R77, -R12 ;  /* 0x0000004d230c7223 */ /* 0x000fe2000001080c */
[-C--:B------:R-:W-:Y:S01]  /*3d80*/  FFMA.FTZ R84, R33, R76.reuse, -R84 ;  /* 0x0000004c21547223 */ /* 0x080fe20000010854 */
[----:B------:R-:W-:Y:S01]  /*3d90*/  FFMA.FTZ R35, R13, R76, R82 ;  /* 0x0000004c0d237223 */ /* 0x000fe20000010052 */
[----:B------:R-:W-:-:S02]  /*3da0*/  HADD2.F32 R13, -RZ, R7.H0_H0 ;  /* 0x20000007ff0d7230 */ /* 0x000fc40000004100 */
[----:B------:R-:W-:Y:S01]  /*3db0*/  FFMA.FTZ R81, R34, R77, R81 ;  /* 0x0000004d22517223 */ /* 0x000fe20000010051 */
[----:B------:R-:W-:Y:S01]  /*3dc0*/  HADD2.F32 R33, -RZ, R7.H1_H1 ;  /* 0x30000007ff217230 */ /* 0x000fe20000004100 */
[----:B------:R-:W-:Y:S01]  /*3dd0*/  F2FP.SATFINITE.E4M3.F32.PACK_AB_MERGE_C R5, R5, R4, R31 ;  /* 0x000000040505723e */ /* 0x000fe2000480701f */
[----:B------:R-:W-:Y:S01]  /*3de0*/  HADD2.F32 R7, -RZ, R6.H0_H0 ;  /* 0x20000006ff077230 */ /* 0x000fe20000004100 */
[----:B------:R-:W-:Y:S01]  /*3df0*/  F2FP.SATFINITE.E4M3.F32.PACK_AB_MERGE_C R35, R35, R84, RZ ;  /* 0x000000542323723e */ /* 0x000fe200048070ff */
[----:B------:R-:W-:Y:S01]  /*3e00*/  HADD2.F32 R80, -RZ, R80.H0_H0 ;  /* 0x20000050ff507230 */ /* 0x000fe20000004100 */
[----:B------:R-:W-:Y:S01]  /*3e10*/  F2FP.SATFINITE.E4M3.F32.PACK_AB_MERGE_C R12, R81, R12, RZ ;  /* 0x0000000c510c723e */ /* 0x000fe200048070ff */
[----:B------:R-:W-:Y:S01]  /*3e20*/  HADD2.F32 R6, -RZ, R6.H1_H1 ;  /* 0x30000006ff067230 */ /* 0x000fe20000004100 */
[----:B------:R-:W-:Y:S01]  /*3e30*/  F2FP.SATFINITE.E4M3.F32.PACK_AB_MERGE_C R4, R30, R15, R32 ;  /* 0x0000000f1e04723e */ /* 0x000fe20004807020 */
[----:B------:R-:W-:Y:S02]  /*3e40*/  HADD2.F32 R79, -RZ, R79.H0_H0 ;  /* 0x2000004fff4f7230 */ /* 0x000fe40000004100 */
[----:B------:R-:W-:Y:S01]  /*3e50*/  FMUL.FTZ R82, R33, R80 ;  /* 0x0000005021527220 */ /* 0x000fe20000410000 */
[----:B------:R-:W-:-:S02]  /*3e60*/  HADD2.F32 R34, -RZ, R37.H0_H0 ;  /* 0x20000025ff227230 */ /* 0x000fc40000004100 */
[----:B------:R-:W-:Y:S01]  /*3e70*/  FMUL.FTZ R80, R13, R80 ;  /* 0x000000500d507220 */ /* 0x000fe20000410000 */
        /* <DEDUP_REMOVED lines=9> */
.L_x_12294:
[----:B------:R-:W-:Y:S05]  /*3f10*/  BSYNC B2 ;  /* 0x0000000000027941 */ /* 0x000fea0003800000 */
.L_x_12293:
[----:B--2---:R0:W-:Y:S02]  /*3f20*/  ST.E.128 desc[UR42][R10.64], R4 ;  /* 0x000000040a007985 */ /* 0x0041e4000c101d2a */
.L_x_12292:
[----:B------:R-:W-:Y:S05]  /*3f30*/  BSYNC B1 ;  /* 0x0000000000017941 */ /* 0x000fea0003800000 */
.L_x_12291:
[----:B------:R-:W-:Y:S05]  /*3f40*/  @P1 BRA `(.L_x_12286) ;  /* 0x0000002c008c1947 */ /* 0x000fea0003800000 */
[----:B0-----:R-:W4:Y:S04]  /*3f50*/  LDL R4, [R1+0x8] ;  /* 0x0000080001047983 */ /* 0x001f280000100800 */
[----:B------:R-:W5:Y:S04]  /*3f60*/  LDL R13, [R1+0x38] ;  /* 0x00003800010d7983 */ /* 0x000f680000100800 */
[----:B------:R-:W3:Y:S01]  /*3f70*/  LDL R12, [R1+0x30] ;  /* 0x00003000010c7983 */ /* 0x000ee20000100800 */
[----:B------:R-:W-:Y:S01]  /*3f80*/  BSSY B1, `(.L_x_12295) ;  /* 0x000006f000017945 */ /* 0x000fe20003800000 */
[----:B----4-:R-:W-:-:S02]  /*3f90*/  IADD3 R10, P5, R4, R14, RZ ;  /* 0x0000000e040a7210 */ /* 0x010fc40007fbe0ff */
[----:B------:R0:W4:Y:S01]  /*3fa0*/  LDS.128 R4, [R67+0x15800] ;  /* 0x0158000043047984 */ /* 0x0001220000000c00 */
[----:B-----5:R-:W-:Y:S02]  /*3fb0*/  ISETP.GE.AND P6, PT, R13, R75, PT ;  /* 0x0000004b0d00720c */ /* 0x020fe40003fc6270 */
[----:B---3--:R-:W-:-:S11]  /*3fc0*/  IMAD.X R11, R39, 0x1, R12, P5 ;  /* 0x00000001270b7824 */ /* 0x008fd600028e060c */
[----:B0-----:R-:W-:Y:S05]  /*3fd0*/  @P6 BRA `(.L_x_12296) ;  /* 0x0000000400a46947 */ /* 0x001fea0003800000 */
        /* <DEDUP_REMOVED lines=10> */
[----:B----4-:R-:W-:Y:S01]  /*4080*/  IMAD.MOV.U32 R12, RZ, RZ, R4 ;  /* 0x000000ffff0c7224 */ /* 0x010fe200078e0004 */
        /* <DEDUP_REMOVED lines=71> */
[--C-:B------:R-:W-:Y:S01]  /*4500*/  HADD2.F32 R8, -RZ, R7.reuse.H0_H0 ;  /* 0x20000007ff087230 */ /* 0x100fe20000004100 */
[----:B------:R-:W-:Y:S01]  /*4510*/  F2FP.SATFINITE.E4M3.F32.PACK_AB_MERGE_C R5, R5, R4, R14 ;  /* 0x000000040505723e */ /* 0x000fe2000480700e */
[----:B------:R-:W-:Y:S02]  /*4520*/  HADD2.F32 R9, -RZ, R7.H1_H1 ;  /* 0x30000007ff097230 */ /* 0x000fe40000004100 */
[-C--:B------:R-:W-:Y:S01]  /*4530*/  FFMA.FTZ R39, R30, R33.reuse, -R39 ;  /* 0x000000211e277223 */ /* 0x080fe20000010827 */
[--C-:B------:R-:W-:Y:S02]  /*4540*/  HADD2.F32 R7, -RZ, R6.reuse.H0_H0 ;  /* 0x20000006ff077230 */ /* 0x100fe40000004100 */
[----:B------:R-:W-:Y:S01]  /*4550*/  FFMA.FTZ R38, R29, R33, R38 ;  /* 0x000000211d267223 */ /* 0x000fe20000010026 */
        /* <DEDUP_REMOVED lines=16> */
[----:B------:R-:W-:-:S07]  /*4660*/  F2FP.SATFINITE.E4M3.F32.PACK_AB_MERGE_C R7, R30, R33, R38 ;  /* 0x000000211e07723e */ /* 0x000fce0004807026 */
.L_x_12296:
[----:B------:R-:W-:Y:S05]  /*4670*/  BSYNC B1 ;  /* 0x0000000000017941 */ /* 0x000fea0003800000 */
.L_x_12295:
[----:B----4-:R0:W-:Y:S01]  /*4680*/  ST.E.128 desc[UR42][R10.64], R4 ;  /* 0x000000040a007985 */ /* 0x0101e2000c101d2a */
[----:B------:R-:W-:Y:S05]  /*4690*/  BRA `(.L_x_12286) ;  /* 0x0000002400b87947 */ /* 0x000fea0003800000 */
.L_x_12279:
        /* <DEDUP_REMOVED lines=15> */
[----:B------:R-:W-:Y:S01]  /*4790*/  ULDC.64 UR4, c[0x0][0x3e8] ;  /* 0x0000fa0000047ab9 */ /* 0x000fe20000000a00 */
[----:B------:R-:W-:Y:S01]  /*47a0*/  ULDC.64 UR6, c[0x0][0x400] ;  /* 0x0001000000067ab9 */ /* 0x000fe20000000a00 */
[----:B------:R-:W-:Y:S02]  /*47b0*/  IADD3 R12, P0, P6, R42, UR4, R12 ;  /* 0x000000042a0c7c10 */ /* 0x000fe4000fe1e00c */
[----:B------:R-:W-:Y:S02]  /*47c0*/  CS2R R6, SRZ ;  /* 0x0000000000067805 */ /* 0x000fe4000001ff00 */
[----:B------:R-:W-:Y:S02]  /*47d0*/  CS2R R4, SRZ ;  /* 0x0000000000047805 */ /* 0x000fe4000001ff00 */
[----:B------:R-:W-:Y:S02]  /*47e0*/  CS2R R34, SRZ ;  /* 0x0000000000227805 */ /* 0x000fe4000001ff00 */
[----:B------:R-:W-:-:S02]  /*47f0*/  IADD3.X R13, R48, UR5, R14, P0, P6 ;  /* 0x00000005300d7c10 */ /* 0x000fc400087ec40e */
[----:B------:R-:W-:Y:S02]  /*4800*/  CS2R R32, SRZ ;  /* 0x0000000000207805 */ /* 0x000fe4000001ff00 */
[----:B------:R-:W-:-:S04]  /*4810*/  IADD3 R10, P0, P6, R20, UR6, R10 ;  /* 0x00000006140a7c10 */ /* 0x000fc8000fe1e00a */
[----:B------:R-:W-:Y:S02]  /*4820*/  IADD3.X R11, R46, UR7, R15, P0, P6 ;  /* 0x000000072e0b7c10 */ /* 0x000fe400087ec40f */
[-C--:B------:R-:W-:Y:S02]  /*4830*/  ISETP.GE.AND P0, PT, R18, R75.reuse, PT ;  /* 0x0000004b1200720c */ /* 0x080fe40003f06270 */
[----:B------:R-:W-:-:S11]  /*4840*/  ISETP.GE.AND P6, PT, R65, R75, PT ;  /* 0x0000004b4100720c */ /* 0x000fd60003fc6270 */
[----:B------:R0:W5:Y:S04]  /*4850*/  @!P0 LDG.E.128 R28, desc[UR42][R12.64] ;  /* 0x0000002a0c1c8981 */ /* 0x000168000c1e1d00 */
[----:B------:R0:W5:Y:S04]  /*4860*/  @!P6 LDG.E.128 R4, desc[UR42][R12.64+0x20] ;  /* 0x0000202a0c04e981 */ /* 0x000168000c1e1d00 */
[----:B------:R0:W5:Y:S04]  /*4870*/  @!P0 LDG.E.128 R36, desc[UR42][R10.64] ;  /* 0x0000002a0a248981 */ /* 0x000168000c1e1d00 */
[----:B------:R0:W5:Y:S02]  /*4880*/  @!P6 LDG.E.128 R32, desc[UR42][R10.64+0x20] ;  /* 0x0000202a0a20e981 */ /* 0x000164000c1e1d00 */
.L_x_12298:
[----:B------:R-:W-:Y:S05]  /*4890*/  BSYNC B1 ;  /* 0x0000000000017941 */ /* 0x000fea0003800000 */
.L_x_12297:
        /* <DEDUP_REMOVED lines=12> */
.L_x_12299:
[----:B------:R-:W2:Y:S01]  /*4960*/  LDL R8, [R1+0xc] ;  /* 0x00000c0001087983 */ /* 0x000ea20000100800 */
[----:B------:R-:W-:Y:S01]  /*4970*/  IMAD R68, R23, 0x8, R16 ;  /* 0x0000000817447824 */ /* 0x000fe200078e0210 */
[----:B------:R-:W-:Y:S01]  /*4980*/  BSSY B1, `(.L_x_12300) ;  /* 0x0000004000017945 */ /* 0x000fe20003800000 */
[----:B--2---:R-:W-:-:S04]  /*4990*/  SHF.L.U32 R74, R8, 0x1f, RZ ;  /* 0x0000001f084a7819 */ /* 0x004fc800000006ff */
[----:B------:R-:W1:Y:S02]  /*49a0*/  SYNCS.PHASECHK.TRANS64.TRYWAIT P6, [R68+URZ+0x19c90], R74 ;  /* 0x019c904a440075a7 */ /* 0x000e6400080c017f */
[----:B-1----:R-:W-:Y:S05]  /*49b0*/  @!P6 BRA `(.L_x_12301) ;  /* 0x000001fc0054e947 */ /* 0x002fea0003800000 */
.L_x_12632:
[----:B------:R-:W-:Y:S05]  /*49c0*/  BSYNC B1 ;  /* 0x0000000000017941 */ /* 0x000fea0003800000 */
.L_x_12300:
[----:B------:R-:W-:-:S03]  /*49d0*/  UMOV UR4, 0xffffffff ;  /* 0xffffffff00047882 */ /* 0x000fc60000000000 */
[----:B------:R-:W-:Y:S05]  /*49e0*/  BRA.DIV UR4, `(.L_x_12302) ;  /* 0x000001fe045c7947 */ /* 0x000fea000b800000 */
[----:B------:R-:W2:Y:S04]  /*49f0*/  SHFL.IDX PT, R76, R76, RZ, 0x1e1f ;  /* 0x001e1fff4c4c7589 */ /* 0x000ea800000e0000 */
[----:B------:R-:W3:Y:S02]  /*4a00*/  SHFL.IDX PT, R77, R77, RZ, 0x1e1f ;  /* 0x001e1fff4d4d7589 */ /* 0x000ee400000e0000 */
.L_x_12636:
        /* <DEDUP_REMOVED lines=18> */
[----:B------:R-:W-:Y:S01]  /*4b30*/  IMAD.SHL.U32 R9, R9, 0x800, RZ ;  /* 0x0000080009097824 */ /* 0x000fe200078e00ff */
[----:B------:R-:W-:-:S04]  /*4b40*/  ISETP.GE.AND P5, PT, R89, R82, PT ;  /* 0x000000525900720c */ /* 0x000fc80003fa6270 */
        /* <DEDUP_REMOVED lines=12> */
[----:B------:R-:W-:Y:S02]  /*4c10*/  LOP3.LUT R97, R37, 0xff, RZ, 0xc0, !PT ;  /* 0x000000ff25617812 */ /* 0x000fe400078ec0ff */
[--C-:B------:R-:W-:Y:S01]  /*4c20*/  SHF.R.U32.HI R98, RZ, 0x18, R37.reuse ;  /* 0x00000018ff627819 */ /* 0x100fe20000011625 */
[----:B------:R-:W-:Y:S01]  /*4c30*/  IMAD.SHL.U32 R96, R96, 0x100, RZ ;  /* 0x0000010060607824 */ /* 0x000fe200078e00ff */
[----:B------:R-:W-:Y:S02]  /*4c40*/  SHF.R.U32.HI R94, RZ, 0x10, R37 ;  /* 0x00000010ff5e7819 */ /* 0x000fe40000011625 */
[----:B------:R-:W-:Y:S02]  /*4c50*/  SHF.R.U32.HI R92, RZ, 0x8, R29 ;  /* 0x00000008ff5c7819 */ /* 0x000fe4000001161d */
[----:B------:R-:W-:-:S02]  /*4c60*/  PRMT R97, R98, 0x654, R97 ;  /* 0x0000065462617816 */ /* 0x000fc40000000061 */
[----:B------:R-:W-:Y:S01]  /*4c70*/  LOP3.LUT R90, R29, 0xff, RZ, 0xc0, !PT ;  /* 0x000000ff1d5a7812 */ /* 0x000fe200078ec0ff */
[----:B------:R-:W-:Y:S01]  /*4c80*/  IMAD.SHL.U32 R92, R92, 0x100, RZ ;  /* 0x000001005c5c7824 */ /* 0x000fe200078e00ff */
[--C-:B------:R-:W-:Y:S02]  /*4c90*/  SHF.R.U32.HI R95, RZ, 0x18, R29.reuse ;  /* 0x00000018ff5f7819 */ /* 0x100fe4000001161d */
[----:B------:R-:W-:Y:S02]  /*4ca0*/  SHF.R.U32.HI R91, RZ, 0x10, R29 ;  /* 0x00000010ff5b7819 */ /* 0x000fe4000001161d */
[--C-:B------:R-:W-:Y:S02]  /*4cb0*/  SHF.R.U32.HI R36, RZ, 0x10, R39.reuse ;  /* 0x00000010ff247819 */ /* 0x100fe40000011627 */
[----:B------:R-:W-:Y:S02]  /*4cc0*/  SHF.R.U32.HI R37, RZ, 0x8, R39 ;  /* 0x00000008ff257819 */ /* 0x000fe40000011627 */
[----:B------:R-:W-:-:S02]  /*4cd0*/  LOP3.LUT R38, R39, 0xff, RZ, 0xc0, !PT ;  /* 0x000000ff27267812 */ /* 0x000fc400078ec0ff */
[----:B------:R-:W-:Y:S01]  /*4ce0*/  SHF.R.U32.HI R93, RZ, 0x18, R39 ;  /* 0x00000018ff5d7819 */ /* 0x000fe20000011627 */
[----:B------:R-:W-:Y:S01]  /*4cf0*/  IMAD.U32 R39, R94, 0x10000, RZ ;  /* 0x000100005e277824 */ /* 0x000fe200078e00ff */
[----:B------:R-:W-:Y:S01]  /*4d00*/  LOP3.LUT R96, R97, 0xff00, R96, 0xf8, !PT ;  /* 0x0000ff0061607812 */ /* 0x000fe200078ef860 */
[----:B------:R-:W-:Y:S01]  /*4d10*/  IMAD.SHL.U32 R37, R37, 0x100, RZ ;  /* 0x0000010025257824 */ /* 0x000fe200078e00ff */
[----:B------:R-:W-:Y:S01]  /*4d20*/  PRMT R95, R95, 0x654, R90 ;  /* 0x000006545f5f7816 */ /* 0x000fe2000000005a */
[----:B------:R-:W-:Y:S01]  /*4d30*/  IMAD.U32 R90, R91, 0x10000, RZ ;  /* 0x000100005b5a7824 */ /* 0x000fe200078e00ff */
[----:B------:R-:W-:Y:S01]  /*4d40*/  LOP3.LUT R39, R96, 0xff0000, R39, 0xf8, !PT ;  /* 0x00ff000060277812 */ /* 0x000fe200078ef827 */
[----:B0-----:R-:W-:Y:S01]  /*4d50*/  IMAD.MOV.U32 R91, RZ, RZ, R9 ;  /* 0x000000ffff5b7224 */ /* 0x001fe200078e0009 */
[----:B------:R-:W-:Y:S02]  /*4d60*/  LOP3.LUT R95, R95, 0xff00, R92, 0xf8, !PT ;  /* 0x0000ff005f5f7812 */ /* 0x000fe400078ef85c */
[----:B--2---:R-:W-:-:S02]  /*4d70*/  F2FP.F16.E4M3.UNPACK_B R9, R13 ;  /* 0x0000000dff09723e */ /* 0x004fc400020006ff */
[----:B------:R-:W-:Y:S02]  /*4d80*/  F2FP.F16.E4M3.UNPACK_B R94, R39 ;  /* 0x00000027ff5e723e */ /* 0x000fe400020006ff */
[----:B------:R-:W-:Y:S01]  /*4d90*/  LOP3.LUT R90, R95, 0xff0000, R90, 0xf8, !PT ;  /* 0x00ff00005f5a7812 */ /* 0x000fe200078ef85a */
[--C-:B------:R-:W-:Y:S01]  /*4da0*/  HADD2.F32 R96, -RZ, R9.reuse.H0_H0 ;  /* 0x20000009ff607230 */ /* 0x100fe20000004100 */
[----:B------:R-:W-:Y:S01]  /*4db0*/  F2FP.F16.E4M3.UNPACK_B R92, R91 ;  /* 0x0000005bff5c723e */ /* 0x000fe200020006ff */
[----:B------:R-:W-:Y:S01]  /*4dc0*/  HADD2.F32 R98, -RZ, R94.H0_H0 ;  /* 0x2000005eff627230 */ /* 0x000fe20000004100 */
[----:B------:R-:W-:Y:S01]  /*4dd0*/  F2FP.F16.E4M3.UNPACK_B R95, R90 ;  /* 0x0000005aff5f723e */ /* 0x000fe200020006ff */
[----:B------:R-:W-:Y:S01]  /*4de0*/  HADD2.F32 R9, -RZ, R9.H1_H1 ;  /* 0x30000009ff097230 */ /* 0x000fe20000004100 */
[----:B------:R-:W-:Y:S01]  /*4df0*/  F2FP.F16.E4M3.UNPACK_B R13, R13.H1 ;  /* 0x0000000dff0d723e */ /* 0x000fe200030006ff */
[----:B------:R-:W-:Y:S02]  /*4e00*/  HADD2.F32 R99, -RZ, R92.H0_H0 ;  /* 0x2000005cff637230 */ /* 0x000fe40000004100 */
[----:B------:R-:W-:Y:S01]  /*4e10*/  FMUL.FTZ R100, R96, R98 ;  /* 0x0000006260647220 */ /* 0x000fe20000410000 */
[----:B------:R-:W-:Y:S01]  /*4e20*/  HADD2.F32 R97, -RZ, R95.H0_H0 ;  /* 0x2000005fff617230 */ /* 0x000fe20000004100 */
[----:B------:R-:W-:Y:S01]  /*4e30*/  F2FP.F16.E4M3.UNPACK_B R39, R39.H1 ;  /* 0x00000027ff27723e */ /* 0x000fe200030006ff */
[----:B------:R-:W-:-:S02]  /*4e40*/  HADD2.F32 R94, -RZ, R94.H1_H1 ;  /* 0x3000005eff5e7230 */ /* 0x000fc40000004100 */
[C---:B------:R-:W-:Y:S01]  /*4e50*/  FMUL.FTZ R98, R99.reuse, R98 ;  /* 0x0000006263627220 */ /* 0x040fe20000410000 */
[----:B------:R-:W-:Y:S01]  /*4e60*/  F2FP.F16.E4M3.UNPACK_B R91, R91.H1 ;  /* 0x0000005bff5b723e */ /* 0x000fe200030006ff */
[-C--:B------:R-:W-:Y:S01]  /*4e70*/  FFMA.FTZ R100, R99, R97.reuse, -R100 ;  /* 0x0000006163647223 */ /* 0x080fe20000010864 */
[----:B------:R-:W-:Y:S01]  /*4e80*/  F2FP.F16.E4M3.UNPACK_B R90, R90.H1 ;  /* 0x0000005aff5a723e */ /* 0x000fe200030006ff */
[----:B------:R-:W-:Y:S01]  /*4e90*/  FFMA.FTZ R98, R96, R97, R98 ;  /* 0x0000006160627223 */ /* 0x000fe20000010062 */
[----:B------:R-:W-:Y:S02]  /*4ea0*/  HADD2.F32 R97, -RZ, R92.H1_H1 ;  /* 0x3000005cff617230 */ /* 0x000fe40000004100 */
[----:B------:R-:W-:Y:S01]  /*4eb0*/  FMUL.FTZ R92, R9, R94 ;  /* 0x0000005e095c7220 */ /* 0x000fe20000410000 */
[----:B------:R-:W-:Y:S01]  /*4ec0*/  HADD2.F32 R96, -RZ, R95.H1_H1 ;  /* 0x3000005fff607230 */ /* 0x000fe20000004100 */
[----:B------:R-:W-:Y:S01]  /*4ed0*/  SHF.R.U32.HI R29, RZ, 0x10, R31 ;  /* 0x00000010ff1d7819 */ /* 0x000fe2000001161f */
[----:B------:R-:W-:-:S02]  /*4ee0*/  HADD2.F32 R95, -RZ, R90.H0_H0 ;  /* 0x2000005aff5f7230 */ /* 0x000fc40000004100 */
[C---:B------:R-:W-:Y:S01]  /*4ef0*/  FMUL.FTZ R94, R97.reuse, R94 ;  /* 0x0000005e615e7220 */ /* 0x040fe20000410000 */
[--C-:B------:R-:W-:Y:S01]  /*4f00*/  SHF.R.U32.HI R30, RZ, 0x8, R31.reuse ;  /* 0x00000008ff1e7819 */ /* 0x100fe2000001161f */
[-C--:B------:R-:W-:Y:S01]  /*4f10*/  FFMA.FTZ R92, R97, R96.reuse, -R92 ;  /* 0x00000060615c7223 */ /* 0x080fe2000001085c */
[----:B------:R-:W-:Y:S01]  /*4f20*/  LOP3.LUT R28, R31, 0xff, RZ, 0xc0, !PT ;  /* 0x000000ff1f1c7812 */ /* 0x000fe200078ec0ff */
[----:B------:R-:W-:Y:S01]  /*4f30*/  FFMA.FTZ R9, R9, R96, R94 ;  /* 0x0000006009097223 */ /* 0x000fe2000001005e */
[----:B------:R-:W-:Y:S01]  /*4f40*/  HADD2.F32 R94, -RZ, R13.H0_H0 ;  /* 0x2000000dff5e7230 */ /* 0x000fe20000004100 */
[----:B------:R-:W-:Y:S01]  /*4f50*/  SHF.R.U32.HI R31, RZ, 0x18, R31 ;  /* 0x00000018ff1f7819 */ /* 0x000fe2000001161f */
[----:B------:R-:W-:Y:S01]  /*4f60*/  HADD2.F32 R96, -RZ, R39.H0_H0 ;  /* 0x20000027ff607230 */ /* 0x000fe20000004100 */
[----:B------:R-:W-:Y:S01]  /*4f70*/  PRMT R38, R93, 0x654, R38 ;  /* 0x000006545d267816 */ /* 0x000fe20000000026 */
[----:B------:R-:W-:Y:S01]  /*4f80*/  HADD2.F32 R97, -RZ, R91.H0_H0 ;  /* 0x2000005bff617230 */ /* 0x000fe20000004100 */
[----:B------:R-:W-:Y:S01]  /*4f90*/  PRMT R31, R31, 0x654, R28 ;  /* 0x000006541f1f7816 */ /* 0x000fe2000000001c */
[----:B------:R-:W-:-:S02]  /*4fa0*/  IMAD.SHL.U32 R30, R30, 0x100, RZ ;  /* 0x000001001e1e7824 */ /* 0x000fc400078e00ff */
[-C--:B------:R-:W-:Y:S01]  /*4fb0*/  FMUL.FTZ R99, R94, R96.reuse ;  /* 0x000000605e637220 */ /* 0x080fe20000410000 */
[----:B------:R-:W-:Y:S02]  /*4fc0*/  IMAD.U32 R28, R29, 0x10000, RZ ;  /* 0x000100001d1c7824 */ /* 0x000fe400078e00ff */
[----:B------:R-:W-:Y:S01]  /*4fd0*/  FMUL.FTZ R96, R97, R96 ;  /* 0x0000006061607220 */ /* 0x000fe20000410000 */
[----:B------:R-:W-:Y:S01]  /*4fe0*/  IMAD.U32 R29, R36, 0x10000, RZ ;  /* 0x00010000241d7824 */ /* 0x000fe200078e00ff */
[----:B------:R-:W-:Y:S01]  /*4ff0*/  LOP3.LUT R38, R38, 0xff00, R37, 0xf8, !PT ;  /* 0x0000ff0026267812 */ /* 0x000fe200078ef825 */
[----:B------:R-:W-:Y:S02]  /*5000*/  HADD2.F32 R39, -RZ, R39.H1_H1 ;  /* 0x30000027ff277230 */ /* 0x000fe40000004100 */
[----:B------:R-:W-:Y:S01]  /*5010*/  FFMA.FTZ R96, R94, R95, R96 ;  /* 0x0000005f5e607223 */ /* 0x000fe20000010060 */
[----:B------:R-:W-:Y:S01]  /*5020*/  HADD2.F32 R94, -RZ, R13.H1_H1 ;  /* 0x3000000dff5e7230 */ /* 0x000fe20000004100 */
[----:B------:R-:W-:Y:S01]  /*5030*/  LOP3.LUT R31, R31, 0xff00, R30, 0xf8, !PT ;  /* 0x0000ff001f1f7812 */ /* 0x000fe200078ef81e */
[----:B------:R-:W-:Y:S01]  /*5040*/  HADD2.F32 R102, -RZ, R91.H1_H1 ;  /* 0x3000005bff667230 */ /* 0x000fe20000004100 */
[----:B------:R-:W-:Y:S01]  /*5050*/  LOP3.LUT R29, R38, 0xff0000, R29, 0xf8, !PT ;  /* 0x00ff0000261d7812 */ /* 0x000fe200078ef81d */
[----:B------:R-:W-:Y:S01]  /*5060*/  HADD2.F32 R91, -RZ, R90.H1_H1 ;  /* 0x3000005aff5b7230 */ /* 0x000fe20000004100 */
[----:B------:R-:W-:Y:S01]  /*5070*/  LOP3.LUT R28, R31, 0xff0000, R28, 0xf8, !PT ;  /* 0x00ff00001f1c7812 */ /* 0x000fe200078ef81c */
[----:B------:R-:W-:Y:S01]  /*5080*/  FMUL.FTZ R13, R94, R39 ;  /* 0x000000275e0d7220 */ /* 0x000fe20000410000 */
[----:B------:R-:W-:-:S02]  /*5090*/  IMAD.MOV.U32 R31, RZ, RZ, R11 ;  /* 0x000000ffff1f7224 */ /* 0x000fc400078e000b */
[C---:B------:R-:W-:Y:S01]  /*50a0*/  FMUL.FTZ R39, R102.reuse, R39 ;  /* 0x0000002766277220 */ /* 0x040fe20000410000 */
[----:B------:R-:W-:Y:S01]  /*50b0*/  F2FP.F16.E4M3.UNPACK_B R11, R15 ;  /* 0x0000000fff0b723e */ /* 0x000fe200020006ff */
[----:B------:R-:W-:Y:S01]  /*50c0*/  FFMA.FTZ R13, R102, R91, -R13 ;  /* 0x0000005b660d7223 */ /* 0x000fe2000001080d */
[----:B------:R-:W-:Y:S01]  /*50d0*/  F2FP.F16.E4M3.UNPACK_B R36, R29 ;  /* 0x0000001dff24723e */ /* 0x000fe200020006ff */
[----:B------:R-:W-:Y:S01]  /*50e0*/  FFMA.FTZ R39, R94, R91, R39 ;  /* 0x0000005b5e277223 */ /* 0x000fe20000010027 */
[----:B------:R-:W-:Y:S01]  /*50f0*/  F2FP.F16.E4M3.UNPACK_B R30, R31 ;  /* 0x0000001fff1e723e */ /* 0x000fe200020006ff */
        /* <DEDUP_REMOVED lines=16> */
[----:B------:R-:W-:Y:S01]  /*5200*/  F2FP.F16.E4M3.UNPACK_B R31, R31.H1 ;  /* 0x0000001fff1f723e */ /* 0x000fe200030006ff */
[C---:B------:R-:W-:Y:S01]  /*5210*/  FMUL.FTZ R36, R93.reuse, R36 ;  /* 0x000000245d247220 */ /* 0x040fe20000410000 */
[----:B------:R-:W-:Y:S01]  /*5220*/  F2FP.F16.E4M3.UNPACK_B R28, R28.H1 ;  /* 0x0000001cff1c723e */ /* 0x000fe200030006ff */
[-C--:B------:R-:W-:Y:S01]  /*5230*/  FFMA.FTZ R30, R93, R38.reuse, -R30 ;  /* 0x000000265d1e7223 */ /* 0x080fe2000001081e */
[----:B------:R-:W-:Y:S01]  /*5240*/  FFMA.FTZ R99, R97, R95, -R99 ;  /* 0x0000005f61637223 */ /* 0x000fe20000010863 */
[----:B------:R-:W-:Y:S01]  /*5250*/  FFMA.FTZ R11, R11, R38, R36 ;  /* 0x000000260b0b7223 */ /* 0x000fe20000010024 */
[----:B------:R-:W-:Y:S01]  /*5260*/  HADD2.F32 R36, -RZ, R15.H0_H0 ;  /* 0x2000000fff247230 */ /* 0x000fe20000004100 */
[----:B------:R-:W-:Y:S01]  /*5270*/  F2FP.SATFINITE.E4M3.F32.PACK_AB_MERGE_C R39, R39, R96, RZ ;  /* 0x000000602727723e */ /* 0x000fe200048070ff */
[----:B------:R-:W-:Y:S01]  /*5280*/  HADD2.F32 R38, -RZ, R29.H0_H0 ;  /* 0x2000001dff267230 */ /* 0x000fe20000004100 */
[----:B------:R-:W-:Y:S01]  /*5290*/  F2FP.SATFINITE.E4M3.F32.PACK_AB_MERGE_C R13, R13, R99, RZ ;  /* 0x000000630d0d723e */ /* 0x000fe200048070ff */
        /* <DEDUP_REMOVED lines=12> */
[----:B------:R-:W-:Y:S02]  /*5360*/  F2FP.F16.E4M3.UNPACK_B R37, R83.H1 ;  /* 0x00000053ff25723e */ /* 0x000fe400030006ff */
[-C--:B------:R-:W-:Y:S01]  /*5370*/  FMUL.FTZ R28, R15, R36.reuse ;  /* 0x000000240f1c7220 */ /* 0x080fe20000410000 */
[C---:B------:R-:W-:Y:S01]  /*5380*/  FMUL.FTZ R36, R31.reuse, R36 ;  /* 0x000000241f247220 */ /* 0x040fe20000410000 */
[----:B------:R-:W-:Y:S01]  /*5390*/  F2FP.F16.E4M3.UNPACK_B R8, R8 ;  /* 0x00000008ff08723e */ /* 0x000fe200020006ff */
[----:B------:R-:W-:Y:S02]  /*53a0*/  HADD2.F32 R95, -RZ, R37.H0_H0 ;  /* 0x20000025ff5f7230 */ /* 0x000fe40000004100 */
[----:B------:R-:W-:Y:S01]  /*53b0*/  FFMA.FTZ R28, R31, R90, -R28 ;  /* 0x0000005a1f1c7223 */ /* 0x000fe2000001081c */
[----:B------:R-:W-:Y:S01]  /*53c0*/  F2FP.F16.E4M3.UNPACK_B R31, R12.H1 ;  /* 0x0000000cff1f723e */ /* 0x000fe200030006ff */
[----:B------:R-:W-:Y:S01]  /*53d0*/  FFMA.FTZ R15, R15, R90, R36 ;  /* 0x0000005a0f0f7223 */ /* 0x000fe20000010024 */
[--C-:B------:R-:W-:Y:S01]  /*53e0*/  HADD2.F32 R90, -RZ, R29.reuse.H0_H0 ;  /* 0x2000001dff5a7230 */ /* 0x100fe20000004100 */
[----:B------:R-:W-:Y:S01]  /*53f0*/  F2FP.F16.E4M3.UNPACK_B R12, R12 ;  /* 0x0000000cff0c723e */ /* 0x000fe200020006ff */
[----:B------:R-:W-:Y:S01]  /*5400*/  HADD2.F32 R29, -RZ, R29.H1_H1 ;  /* 0x3000001dff1d7230 */ /* 0x000fe20000004100 */
[----:B------:R-:W-:Y:S01]  /*5410*/  F2FP.SATFINITE.E4M3.F32.PACK_AB_MERGE_C R93, R28, R93, RZ ;  /* 0x0000005d1c5d723e */ /* 0x000fe200048070ff */
[--C-:B------:R-:W-:Y:S01]  /*5420*/  HADD2.F32 R36, -RZ, R31.reuse.H0_H0 ;  /* 0x2000001fff247230 */ /* 0x100fe20000004100 */
[-C--:B------:R-:W-:Y:S01]  /*5430*/  F2FP.F16.E4M3.UNPACK_B R28, R84.reuse.H1 ;  /* 0x00000054ff1c723e */ /* 0x080fe200030006ff */
[----:B------:R-:W-:Y:S01]  /*5440*/  HADD2.F32 R31, -RZ, R31.H1_H1 ;  /* 0x3000001fff1f7230 */ /* 0x000fe20000004100 */
[----:B------:R-:W-:-:S02]  /*5450*/  F2FP.F16.E4M3.UNPACK_B R84, R84 ;  /* 0x00000054ff54723e */ /* 0x000fc400020006ff */
[----:B------:R-:W-:Y:S01]  /*5460*/  F2FP.F16.E4M3.UNPACK_B R83, R83 ;  /* 0x00000053ff53723e */ /* 0x000fe200020006ff */
[--C-:B------:R-:W-:Y:S01]  /*5470*/  HADD2.F32 R99, -RZ, R28.reuse.H0_H0 ;  /* 0x2000001cff637230 */ /* 0x100fe20000004100 */
[----:B------:R-:W-:Y:S01]  /*5480*/  F2FP.SATFINITE.E4M3.F32.PACK_AB_MERGE_C R13, R92, R100, R13 ;  /* 0x000000645c0d723e */ /* 0x000fe2000480700d */
[----:B------:R-:W-:Y:S01]  /*5490*/  HADD2.F32 R28, -RZ, R28.H1_H1 ;  /* 0x3000001cff1c7230 */ /* 0x000fe20000004100 */
[----:B------:R-:W-:Y:S02]  /*54a0*/  F2FP.SATFINITE.E4M3.F32.PACK_AB_MERGE_C R38, R15, R38, RZ ;  /* 0x000000260f26723e */ /* 0x000fe400048070ff */
[-C--:B------:R-:W-:Y:S01]  /*54b0*/  FMUL.FTZ R97, R36, R99.reuse ;  /* 0x0000006324617220 */ /* 0x080fe20000410000 */
[----:B------:R-:W-:Y:S01]  /*54c0*/  FMUL.FTZ R99, R90, R99 ;  /* 0x000000635a637220 */ /* 0x000fe20000410000 */
[----:B------:R-:W-:Y:S01]  /*54d0*/  F2FP.SATFINITE.E4M3.F32.PACK_AB_MERGE_C R93, R30, R94, R93 ;  /* 0x0000005e1e5d723e */ /* 0x000fe2000480705d */
[----:B------:R-:W-:Y:S02]  /*54e0*/  IMAD.MOV.U32 R9, RZ, RZ, R13 ;  /* 0x000000ffff097224 */ /* 0x000fe400078e000d */
[-C--:B------:R-:W-:Y:S01]  /*54f0*/  FFMA.FTZ R97, R90, R95.reuse, -R97 ;  /* 0x0000005f5a617223 */ /* 0x080fe20000010861 */
[----:B------:R-:W-:Y:S01]  /*5500*/  FFMA.FTZ R99, R36, R95, R99 ;  /* 0x0000005f24637223 */ /* 0x000fe20000010063 */
[----:B------:R-:W-:-:S02]  /*5510*/  HADD2.F32 R36, -RZ, R37.H1_H1 ;  /* 0x30000025ff247230 */ /* 0x000fc40000004100 */
[-C--:B------:R-:W-:Y:S01]  /*5520*/  FMUL.FTZ R90, R31, R28.reuse ;  /* 0x0000001c1f5a7220 */ /* 0x080fe20000410000 */
[----:B------:R-:W-:Y:S01]  /*5530*/  FMUL.FTZ R28, R29, R28 ;  /* 0x0000001c1d1c7220 */ /* 0x000fe20000410000 */
[----:B------:R-:W-:Y:S01]  /*5540*/  HADD2.F32 R95, -RZ, R84.H0_H0 ;  /* 0x20000054ff5f7230 */ /* 0x000fe20000004100 */
[----:B------:R-:W-:Y:S01]  /*5550*/  F2FP.SATFINITE.E4M3.F32.PACK_AB_MERGE_C R15, R11, R91, R38 ;  /* 0x0000005b0b0f723e */ /* 0x000fe20004807026 */
[----:B------:R-:W-:Y:S02]  /*5560*/  HADD2.F32 R37, -RZ, R8.H0_H0 ;  /* 0x20000008ff257230 */ /* 0x000fe40000004100 */
[-C--:B------:R-:W-:Y:S01]  /*5570*/  FFMA.FTZ R28, R31, R36.reuse, R28 ;  /* 0x000000241f1c7223 */ /* 0x080fe2000001001c */
[----:B------:R-:W-:Y:S02]  /*5580*/  HADD2.F32 R31, -RZ, R12.H0_H0 ;  /* 0x2000000cff1f7230 */ /* 0x000fe40000004100 */
[----:B------:R-:W-:Y:S01]  /*5590*/  FFMA.FTZ R29, R29, R36, -R90 ;  /* 0x000000241d1d7223 */ /* 0x000fe2000001085a */
[----:B------:R-:W-:-:S02]  /*55a0*/  HADD2.F32 R36, -RZ, R83.H0_H0 ;  /* 0x20000053ff247230 */ /* 0x000fc40000004100 */
[----:B------:R-:W-:Y:S02]  /*55b0*/  HADD2.F32 R84, -RZ, R84.H1_H1 ;  /* 0x30000054ff547230 */ /* 0x000fe40000004100 */
[-C--:B------:R-:W-:Y:S01]  /*55c0*/  FMUL.FTZ R90, R31, R95.reuse ;  /* 0x0000005f1f5a7220 */ /* 0x080fe20000410000 */
[----:B------:R-:W-:Y:S01]  /*55d0*/  FMUL.FTZ R95, R37, R95 ;  /* 0x0000005f255f7220 */ /* 0x000fe20000410000 */
[----:B------:R-:W-:Y:S01]  /*55e0*/  F2FP.SATFINITE.E4M3.F32.PACK_AB_MERGE_C R29, R29, R97, RZ ;  /* 0x000000611d1d723e */ /* 0x000fe200048070ff */
[----:B------:R-:W-:Y:S02]  /*55f0*/  IMAD.MOV.U32 R13, RZ, RZ, R39 ;  /* 0x000000ffff0d7224 */ /* 0x000fe400078e0027 */
[-C--:B------:R-:W-:Y:S01]  /*5600*/  FFMA.FTZ R90, R37, R36.reuse, -R90 ;  /* 0x00000024255a7223 */ /* 0x080fe2000001085a */
[----:B------:R-:W-:Y:S01]  /*5610*/  FFMA.FTZ R95, R31, R36, R95 ;  /* 0x000000241f5f7223 */ /* 0x000fe2000001005f */
[----:B------:R-:W-:Y:S01]  /*5620*/  HADD2.F32 R31, -RZ, R12.H1_H1 ;  /* 0x3000000cff1f7230 */ /* 0x000fe20000004100 */
[----:B------:R-:W-:Y:S01]  /*5630*/  F2FP.SATFINITE.E4M3.F32.PACK_AB_MERGE_C R28, R28, R99, RZ ;  /* 0x000000631c1c723e */ /* 0x000fe200048070ff */
[----:B------:R-:W-:-:S02]  /*5640*/  HADD2.F32 R37, -RZ, R8.H1_H1 ;  /* 0x30000008ff257230 */ /* 0x000fc40000004100 */
[----:B------:R-:W-:Y:S02]  /*5650*/  HADD2.F32 R8, -RZ, R83.H1_H1 ;  /* 0x30000053ff087230 */ /* 0x000fe40000004100 */
[-C--:B------:R-:W-:Y:S01]  /*5660*/  FMUL.FTZ R12, R31, R84.reuse ;  /* 0x000000541f0c7220 */ /* 0x080fe20000410000 */
[----:B------:R-:W-:Y:S02]  /*5670*/  IMAD.MOV.U32 R36, RZ, RZ, R10 ;  /* 0x000000ffff247224 */ /* 0x000fe400078e000a */
[C---:B------:R-:W-:Y:S01]  /*5680*/  FMUL.FTZ R84, R37.reuse, R84 ;  /* 0x0000005425547220 */ /* 0x040fe20000410000 */
[----:B------:R-:W-:Y:S01]  /*5690*/  F2FP.F16.E4M3.UNPACK_B R83, R86.H1 ;  /* 0x00000056ff53723e */ /* 0x000fe200030006ff */
[----:B------:R-:W-:Y:S01]  /*56a0*/  FFMA.FTZ R37, R37, R8, -R12 ;  /* 0x0000000825257223 */ /* 0x000fe2000001080c */
[----:B------:R-:W-:Y:S01]  /*56b0*/  F2FP.F16.E4M3.UNPACK_B R86, R86 ;  /* 0x00000056ff56723e */ /* 0x000fe200020006ff */
[----:B------:R-:W-:Y:S01]  /*56c0*/  FFMA.FTZ R8, R31, R8, R84 ;  /* 0x000000081f087223 */ /* 0x000fe20000010054 */
[----:B------:R-:W-:Y:S01]  /*56d0*/  F2FP.F16.E4M3.UNPACK_B R31, R14.H1 ;  /* 0x0000000eff1f723e */ /* 0x000fe200030006ff */
[--C-:B------:R-:W-:Y:S01]  /*56e0*/  HADD2.F32 R102, -RZ, R83.reuse.H1_H1 ;  /* 0x30000053ff667230 */ /* 0x100fe20000004100 */
[----:B------:R-:W-:Y:S01]  /*56f0*/  F2FP.SATFINITE.E4M3.F32.PACK_AB_MERGE_C R90, R37, R90, R29 ;  /* 0x0000005a255a723e */ /* 0x000fe2000480701d */
[----:B------:R-:W-:Y:S01]  /*5700*/  HADD2.F32 R97, -RZ, R83.H0_H0 ;  /* 0x20000053ff617230 */ /* 0x000fe20000004100 */
[-C--:B------:R-:W-:Y:S01]  /*5710*/  F2FP.F16.E4M3.UNPACK_B R29, R85.reuse.H1 ;  /* 0x00000055ff1d723e */ /* 0x080fe200030006ff */
[----:B------:R-:W-:Y:S01]  /*5720*/  HADD2.F32 R12, -RZ, R31.H0_H0 ;  /* 0x2000001fff0c7230 */ /* 0x000fe20000004100 */
[----:B------:R-:W-:Y:S01]  /*5730*/  F2FP.F16.E4M3.UNPACK_B R37, R36.H1 ;  /* 0x00000024ff25723e */ /* 0x000fe200030006ff */
[----:B------:R-:W-:Y:S01]  /*5740*/  IMAD.MOV.U32 R11, RZ, RZ, R93 ;  /* 0x000000ffff0b7224 */ /* 0x000fe200078e005d */
[----:B------:R-:W-:Y:S01]  /*5750*/  F2FP.F16.E4M3.UNPACK_B R85, R85 ;  /* 0x00000055ff55723e */ /* 0x000fe200020006ff */
[--C-:B------:R-:W-:Y:S01]  /*5760*/  HADD2.F32 R101, -RZ, R29.reuse.H0_H0 ;  /* 0x2000001dff657230 */ /* 0x100fe20000004100 */
[----:B------:R-:W-:Y:S01]  /*5770*/  F2FP.F16.E4M3.UNPACK_B R14, R14 ;  /* 0x0000000eff0e723e */ /* 0x000fe200020006ff */
[----:B------:R-:W-:Y:S01]  /*5780*/  HADD2.F32 R84, -RZ, R29.H1_H1 ;  /* 0x3000001dff547230 */ /* 0x000fe20000004100 */
[----:B------:R-:W-:Y:S01]  /*5790*/  F2FP.F16.E4M3.UNPACK_B R36, R36 ;  /* 0x00000024ff24723e */ /* 0x000fe200020006ff */
[----:B------:R-:W-:-:S02]  /*57a0*/  HADD2.F32 R10, -RZ, R37.H0_H0 ;  /* 0x20000025ff0a7230 */ /* 0x000fc40000004100 */
[-C--:B------:R-:W-:Y:S01]  /*57b0*/  FMUL.FTZ R103, R12, R101.reuse ;  /* 0x000000650c677220 */ /* 0x080fe20000410000 */
[----:B------:R-:W-:Y:S02]  /*57c0*/  HADD2.F32 R29, -RZ, R31.H1_H1 ;  /* 0x3000001fff1d7230 */ /* 0x000fe40000004100 */
[----:B------:R-:W-:Y:S02]  /*57d0*/  HADD2.F32 R37, -RZ, R37.H1_H1 ;  /* 0x30000025ff257230 */ /* 0x000fe40000004100 */
[C---:B------:R-:W-:Y:S01]  /*57e0*/  FMUL.FTZ R101, R10.reuse, R101 ;  /* 0x000000650a657220 */ /* 0x040fe20000410000 */
[--C-:B------:R-:W-:Y:S02]  /*57f0*/  HADD2.F32 R83, -RZ, R36.reuse.H0_H0 ;  /* 0x20000024ff537230 */ /* 0x100fe40000004100 */
[-C--:B------:R-:W-:Y:S01]  /*5800*/  FMUL.FTZ R104, R29, R84.reuse ;  /* 0x000000541d687220 */ /* 0x080fe20000410000 */
[----:B------:R-:W-:Y:S02]  /*5810*/  HADD2.F32 R36, -RZ, R36.H1_H1 ;  /* 0x30000024ff247230 */ /* 0x000fe40000004100 */
[C---:B------:R-:W-:Y:S01]  /*5820*/  FMUL.FTZ R84, R37.reuse, R84 ;  /* 0x0000005425547220 */ /* 0x040fe20000410000 */
[----:B------:R-:W-:Y:S01]  /*5830*/  FFMA.FTZ R10, R10, R97, -R103 ;  /* 0x000000610a0a7223 */ /* 0x000fe20000010867 */
[----:B------:R-:W-:Y:S01]  /*5840*/  FFMA.FTZ R31, R37, R102, -R104 ;  /* 0x00000066251f7223 */ /* 0x000fe20000010868 */
[----:B------:R-:W-:-:S02]  /*5850*/  HADD2.F32 R37, -RZ, R14.H0_H0 ;  /* 0x2000000eff257230 */ /* 0x000fc40000004100 */
[----:B------:R-:W-:Y:S01]  /*5860*/  FFMA.FTZ R29, R29, R102, R84 ;  /* 0x000000661d1d7223 */ /* 0x000fe20000010054 */
[--C-:B------:R-:W-:Y:S02]  /*5870*/  HADD2.F32 R102, -RZ, R85.reuse.H0_H0 ;  /* 0x20000055ff667230 */ /* 0x100fe40000004100 */
[----:B------:R-:W-:Y:S01]  /*5880*/  FFMA.FTZ R12, R12, R97, R101 ;  /* 0x000000610c0c7223 */ /* 0x000fe20000010065 */
[----:B------:R-:W-:Y:S01]  /*5890*/  HADD2.F32 R84, -RZ, R86.H0_H0 ;  /* 0x20000056ff547230 */ /* 0x000fe20000004100 */
[----:B------:R-:W-:Y:S01]  /*58a0*/  F2FP.SATFINITE.E4M3.F32.PACK_AB_MERGE_C R10, R31, R10, RZ ;  /* 0x0000000a1f0a723e */ /* 0x000fe200048070ff */
[----:B------:R-:W-:Y:S02]  /*58b0*/  HADD2.F32 R85, -RZ, R85.H1_H1 ;  /* 0x30000055ff557230 */ /* 0x000fe40000004100 */
[-C--:B------:R-:W-:Y:S01]  /*58c0*/  FMUL.FTZ R104, R37, R102.reuse ;  /* 0x0000006625687220 */ /* 0x080fe20000410000 */
[----:B------:R-:W-:Y:S01]  /*58d0*/  FMUL.FTZ R102, R83, R102 ;  /* 0x0000006653667220 */ /* 0x000fe20000410000 */
[----:B------:R-:W-:Y:S01]  /*58e0*/  HADD2.F32 R14, -RZ, R14.H1_H1 ;  /* 0x3000000eff0e7230 */ /* 0x000fe20000004100 */
[----:B------:R-:W-:Y:S01]  /*58f0*/  F2FP.SATFINITE.E4M3.F32.PACK_AB_MERGE_C R29, R29, R12, RZ ;  /* 0x0000000c1d1d723e */ /* 0x000fe200048070ff */
[-C--:B------:R-:W-:Y:S01]  /*5900*/  FFMA.FTZ R83, R83, R84.reuse, -R104 ;  /* 0x0000005453537223 */ /* 0x080fe20000010868 */
[----:B------:R-:W-:Y:S01]  /*5910*/  FFMA.FTZ R102, R37, R84, R102 ;  /* 0x0000005425667223 */ /* 0x000fe20000010066 */
[----:B------:R-:W-:-:S02]  /*5920*/  HADD2.F32 R37, -RZ, R86.H1_H1 ;  /* 0x30000056ff257230 */ /* 0x000fc40000004100 */
[-C--:B------:R-:W-:Y:S01]  /*5930*/  FMUL.FTZ R97, R14, R85.reuse ;  /* 0x000000550e617220 */ /* 0x080fe20000410000 */
[----:B------:R-:W-:Y:S01]  /*5940*/  FMUL.FTZ R85, R36, R85 ;  /* 0x0000005524557220 */ /* 0x000fe20000410000 */
[----:B------:R-:W-:Y:S01]  /*5950*/  F2FP.SATFINITE.E4M3.F32.PACK_AB_MERGE_C R12, R8, R95, R28 ;  /* 0x0000005f080c723e */ /* 0x000fe2000480701c */
[----:B------:R-:W-:Y:S02]  /*5960*/  IMAD.MOV.U32 R8, RZ, RZ, R90 ;  /* 0x000000ffff087224 */ /* 0x000fe400078e005a */
[-C--:B------:R-:W-:Y:S01]  /*5970*/  FFMA.FTZ R36, R36, R37.reuse, -R97 ;  /* 0x0000002524247223 */ /* 0x080fe20000010861 */
[----:B------:R-:W-:-:S04]  /*5980*/  FFMA.FTZ R85, R14, R37, R85 ;  /* 0x000000250e557223 */ /* 0x000fc80000010055 */
[----:B------:R-:W-:Y:S02]  /*5990*/  F2FP.SATFINITE.E4M3.F32.PACK_AB_MERGE_C R10, R36, R83, R10 ;  /* 0x00000053240a723e */ /* 0x000fe4000480700a */
[----:B------:R-:W-:-:S07]  /*59a0*/  F2FP.SATFINITE.E4M3.F32.PACK_AB_MERGE_C R14, R85, R102, R29 ;  /* 0x00000066550e723e */ /* 0x000fce000480701d */
.L_x_12306:
[----:B------:R-:W-:Y:S05]  /*59b0*/  BSYNC B2 ;  /* 0x0000000000027941 */ /* 0x000fea0003800000 */
.L_x_12305:
[----:B---3--:R-:W-:-:S04]  /*59c0*/  IADD3 R28, P6, R3, R77, RZ ;  /* 0x0000004d031c7210 */ /* 0x008fc80007fde0ff */
[----:B------:R-:W-:Y:S02]  /*59d0*/  LEA.HI.X.SX32 R29, R3, R76, 0x1, P6 ;  /* 0x0000004c031d7211 */ /* 0x000fe400030f0eff */
[----:B------:R-:W-:-:S03]  /*59e0*/  @!P5 IADD3 R30, P6, R77, R89, RZ ;  /* 0x000000594d1ed210 */ /* 0x000fc60007fde0ff */
[----:B0-----:R4:W-:Y:S01]  /*59f0*/  ST.E.128 desc[UR42][R28.64], R8 ;  /* 0x000000081c007985 */ /* 0x0019e2000c101d2a */
[----:B------:R-:W-:-:S05]  /*5a00*/  @!P5 LEA.HI.X.SX32 R31, R89, R76, 0x1, P6 ;  /* 0x0000004c591fd211 */ /* 0x000fca00030f0eff */
[----:B--2---:R4:W-:Y:S04]  /*5a10*/  @!P5 ST.E.128 desc[UR42][R30.64], R12 ;  /* 0x0000000c1e00d985 */ /* 0x0049e8000c101d2a */
.L_x_12304:
[----:B------:R-:W-:Y:S05]  /*5a20*/  BSYNC B1 ;  /* 0x0000000000017941 */ /* 0x000fea0003800000 */
.L_x_12303:
[----:B------:R-:W-:-:S13]  /*5a30*/  ISETP.NE.AND P5, PT, R51, RZ, PT ;  /* 0x000000ff3300720c */ /* 0x000fda0003fa5270 */
[----:B------:R-:W-:Y:S05]  /*5a40*/  @!P5 BRA `(.L_x_12286) ;  /* 0x0000001000ccd947 */ /* 0x000fea0003800000 */
[----:B0---4-:R-:W4:Y:S04]  /*5a50*/  LDL R12, [R1+0x28] ;  /* 0x00002800010c7983 */ /* 0x011f280000100800 */
[----:B------:R-:W5:Y:S04]  /*5a60*/  LDL R11, [R1+0x7c] ;  /* 0x00007c00010b7983 */ /* 0x000f680000100800 */
[----:B------:R-:W5:Y:S01]  /*5a70*/  LDL R10, [R1+0x3c] ;  /* 0x00003c00010a7983 */ /* 0x000f620000100800 */
[----:B------:R-:W-:Y:S01]  /*5a80*/  SEL R87, R53, R87, !P2 ;  /* 0x0000005735577207 */ /* 0x000fe20005000000 */
[----:B------:R-:W-:Y:S01]  /*5a90*/  BSSY B1, `(.L_x_12307) ;  /* 0x00000ea000017945 */ /* 0x000fe20003800000 */
[----:B------:R-:W-:-:S02]  /*5aa0*/  ISETP.GE.AND P6, PT, R65, R75, PT ;  /* 0x0000004b4100720c */ /* 0x000fc40003fc6270 */
[----:B------:R-:W-:Y:S02]  /*5ab0*/  SHF.R.S32.HI R8, RZ, 0x1f, R87 ;  /* 0x0000001fff087819 */ /* 0x000fe40000011457 */
[----:B---3--:R-:W-:Y:S02]  /*5ac0*/  IADD3 R28, P5, R0, R77, RZ ;  /* 0x0000004d001c7210 */ /* 0x008fe40007fbe0ff */
[----:B------:R-:W-:Y:S02]  /*5ad0*/  LEA.HI R8, R8, R87, RZ, 0x5 ;  /* 0x0000005708087211 */ /* 0x000fe400078f28ff */
[----:B--2---:R-:W-:Y:S02]  /*5ae0*/  LEA.HI.X.SX32 R29, R0, R76, 0x1, P5 ;  /* 0x0000004c001d7211 */ /* 0x004fe400028f0eff */
        /* <DEDUP_REMOVED lines=18> */
[----:B------:R-:W-:Y:S01]  /*5c10*/  SHF.R.U32.HI R86, RZ, 0x18, R5 ;  /* 0x00000018ff567819 */ /* 0x000fe20000011605 */
[----:B--2---:R-:W-:Y:S01]  /*5c20*/  IMAD.MOV.U32 R32, RZ, RZ, R12 ;  /* 0x000000ffff207224 */ /* 0x004fe200078e000c */
[----:B------:R-:W-:Y:S01]  /*5c30*/  LOP3.LUT R37, R5, 0xff, RZ, 0xc0, !PT ;  /* 0x000000ff05257812 */ /* 0x000fe200078ec0ff */
[----:B------:R-:W-:Y:S01]  /*5c40*/  IMAD.SHL.U32 R8, R85, 0x100, RZ ;  /* 0x0000010055087824 */ /* 0x000fe200078e00ff */
[----:B------:R-:W-:Y:S02]  /*5c50*/  SHF.R.U32.HI R34, RZ, 0x8, R7 ;  /* 0x00000008ff227819 */ /* 0x000fe40000011607 */
[----:B------:R-:W-:Y:S02]  /*5c60*/  PRMT R37, R86, 0x654, R37 ;  /* 0x0000065456257816 */ /* 0x000fe40000000025 */
[----:B------:R-:W-:-:S02]  /*5c70*/  SHF.R.U32.HI R36, RZ, 0x8, R33 ;  /* 0x00000008ff247819 */ /* 0x000fc40000011621 */
[----:B------:R-:W-:Y:S02]  /*5c80*/  SHF.R.U32.HI R83, RZ, 0x18, R7 ;  /* 0x00000018ff537819 */ /* 0x000fe40000011607 */
[----:B------:R-:W-:Y:S01]  /*5c90*/  LOP3.LUT R38, R7, 0xff, RZ, 0xc0, !PT ;  /* 0x000000ff07267812 */ /* 0x000fe200078ec0ff */
[----:B------:R-:W-:Y:S01]  /*5ca0*/  IMAD.SHL.U32 R36, R36, 0x100, RZ ;  /* 0x0000010024247824 */ /* 0x000fe200078e00ff */
[----:B------:R-:W-:Y:S02]  /*5cb0*/  SHF.R.U32.HI R75, RZ, 0x8, R35 ;  /* 0x00000008ff4b7819 */ /* 0x000fe40000011623 */
[----:B------:R-:W-:Y:S02]  /*5cc0*/  SHF.R.U32.HI R84, RZ, 0x18, R33 ;  /* 0x00000018ff547819 */ /* 0x000fe40000011621 */
[----:B------:R-:W-:Y:S01]  /*5cd0*/  LOP3.LUT R39, R33, 0xff, RZ, 0xc0, !PT ;  /* 0x000000ff21277812 */ /* 0x000fe200078ec0ff */
[----:B------:R-:W-:Y:S01]  /*5ce0*/  IMAD.SHL.U32 R12, R75, 0x100, RZ ;  /* 0x000001004b0c7824 */ /* 0x000fe200078e00ff */
[----:B------:R-:W-:Y:S01]  /*5cf0*/  LOP3.LUT R8, R37, 0xff00, R8, 0xf8, !PT ;  /* 0x0000ff0025087812 */ /* 0x000fe200078ef808 */
[----:B------:R-:W-:Y:S01]  /*5d00*/  IMAD.SHL.U32 R37, R34, 0x100, RZ ;  /* 0x0000010022257824 */ /* 0x000fe200078e00ff */
[----:B------:R-:W-:-:S02]  /*5d10*/  SHF.R.U32.HI R6, RZ, 0x10, R5 ;  /* 0x00000010ff067819 */ /* 0x000fc40000011605 */
[----:B------:R-:W-:Y:S02]  /*5d20*/  PRMT R38, R83, 0x654, R38 ;  /* 0x0000065453267816 */ /* 0x000fe40000000026 */
[----:B------:R-:W-:Y:S02]  /*5d30*/  SHF.R.U32.HI R5, RZ, 0x10, R33 ;  /* 0x00000010ff057819 */ /* 0x000fe40000011621 */
[----:B------:R-:W-:Y:S02]  /*5d40*/  PRMT R39, R84, 0x654, R39 ;  /* 0x0000065454277816 */ /* 0x000fe40000000027 */
[----:B------:R-:W-:Y:S01]  /*5d50*/  SHF.R.U32.HI R4, RZ, 0x10, R7 ;  /* 0x00000010ff047819 */ /* 0x000fe20000011607 */
[----:B------:R-:W-:Y:S01]  /*5d60*/  IMAD.U32 R5, R5, 0x10000, RZ ;  /* 0x0001000005057824 */ /* 0x000fe200078e00ff */
[----:B------:R-:W-:Y:S02]  /*5d70*/  LOP3.LUT R33, R35, 0xff0000ff, RZ, 0xc0, !PT ;  /* 0xff0000ff23217812 */ /* 0x000fe400078ec0ff */
[----:B------:R-:W-:Y:S01]  /*5d80*/  SHF.R.U32.HI R7, RZ, 0x10, R35 ;  /* 0x00000010ff077819 */ /* 0x000fe20000011623 */
[----:B------:R-:W-:Y:S01]  /*5d90*/  IMAD.U32 R35, R6, 0x10000, RZ ;  /* 0x0001000006237824 */ /* 0x000fe200078e00ff */
[----:B------:R-:W-:Y:S01]  /*5da0*/  LOP3.LUT R37, R38, 0xff00, R37, 0xf8, !PT ;  /* 0x0000ff0026257812 */ /* 0x000fe200078ef825 */
[----:B------:R-:W-:Y:S01]  /*5db0*/  IMAD.U32 R4, R4, 0x10000, RZ ;  /* 0x0001000004047824 */ /* 0x000fe200078e00ff */
[----:B------:R-:W-:Y:S01]  /*5dc0*/  LOP3.LUT R38, R39, 0xff00, R36, 0xf8, !PT ;  /* 0x0000ff0027267812 */ /* 0x000fe200078ef824 */
[----:B------:R-:W-:Y:S01]  /*5dd0*/  IMAD.U32 R84, R7, 0x10000, RZ ;  /* 0x0001000007547824 */ /* 0x000fe200078e00ff */
[----:B------:R-:W-:-:S02]  /*5de0*/  LOP3.LUT R75, R33, 0xff00, R12, 0xf8, !PT ;  /* 0x0000ff00214b7812 */ /* 0x000fc400078ef80c */
[----:B------:R-:W-:Y:S02]  /*5df0*/  F2FP.F16.E4M3.UNPACK_B R36, R81.H1 ;  /* 0x00000051ff24723e */ /* 0x000fe400030006ff */
[----:B------:R-:W-:Y:S02]  /*5e00*/  F2FP.F16.E4M3.UNPACK_B R34, R32.H1 ;  /* 0x00000020ff22723e */ /* 0x000fe400030006ff */
[----:B------:R-:W-:Y:S01]  /*5e10*/  F2FP.F16.E4M3.UNPACK_B R33, R30.H1 ;  /* 0x0000001eff21723e */ /* 0x000fe200030006ff */
[----:B------:R-:W-:Y:S01]  /*5e20*/  HADD2.F32 R39, -RZ, R36.H0_H0 ;  /* 0x20000024ff277230 */ /* 0x000fe20000004100 */
[----:B------:R-:W-:Y:S01]  /*5e30*/  LOP3.LUT R6, R8, 0xff0000, R35, 0xf8, !PT ;  /* 0x00ff000008067812 */ /* 0x000fe200078ef823 */
[----:B------:R-:W-:Y:S01]  /*5e40*/  HADD2.F32 R12, -RZ, R34.H0_H0 ;  /* 0x20000022ff0c7230 */ /* 0x000fe20000004100 */
[----:B------:R-:W-:Y:S01]  /*5e50*/  F2FP.F16.E4M3.UNPACK_B R35, R79.H1 ;  /* 0x0000004fff23723e */ /* 0x000fe200030006ff */
[----:B------:R-:W-:Y:S01]  /*5e60*/  HADD2.F32 R8, -RZ, R33.H0_H0 ;  /* 0x20000021ff087230 */ /* 0x000fe20000004100 */
[----:B------:R-:W-:Y:S01]  /*5e70*/  LOP3.LUT R4, R37, 0xff0000, R4, 0xf8, !PT ;  /* 0x00ff000025047812 */ /* 0x000fe200078ef804 */
[----:B------:R-:W-:Y:S01]  /*5e80*/  HADD2.F32 R36, -RZ, R36.H1_H1 ;  /* 0x30000024ff247230 */ /* 0x000fe20000004100 */
[----:B------:R-:W-:Y:S01]  /*5e90*/  LOP3.LUT R7, R38, 0xff0000, R5, 0xf8, !PT ;  /* 0x00ff000026077812 */ /* 0x000fe200078ef805 */
[----:B------:R-:W-:-:S02]  /*5ea0*/  HADD2.F32 R37, -RZ, R35.H0_H0 ;  /* 0x20000023ff257230 */ /* 0x000fc40000004100 */
[-C--:B------:R-:W-:Y:S01]  /*5eb0*/  FMUL.FTZ R83, R12, R39.reuse ;  /* 0x000000270c537220 */ /* 0x080fe20000410000 */
[----:B------:R-:W-:Y:S02]  /*5ec0*/  HADD2.F32 R38, -RZ, R35.H1_H1 ;  /* 0x30000023ff267230 */ /* 0x000fe40000004100 */
[----:B------:R-:W-:Y:S01]  /*5ed0*/  FMUL.FTZ R39, R8, R39 ;  /* 0x0000002708277220 */ /* 0x000fe20000410000 */
[----:B------:R-:W-:Y:S01]  /*5ee0*/  HADD2.F32 R33, -RZ, R33.H1_H1 ;  /* 0x30000021ff217230 */ /* 0x000fe20000004100 */
[----:B------:R-:W-:Y:S01]  /*5ef0*/  F2FP.F16.E4M3.UNPACK_B R81, R81 ;  /* 0x00000051ff51723e */ /* 0x000fe200020006ff */
[----:B------:R-:W-:Y:S01]  /*5f00*/  HADD2.F32 R35, -RZ, R34.H1_H1 ;  /* 0x30000022ff237230 */ /* 0x000fe20000004100 */
[----:B------:R-:W-:Y:S01]  /*5f10*/  F2FP.F16.E4M3.UNPACK_B R32, R32 ;  /* 0x00000020ff20723e */ /* 0x000fe200020006ff */
[----:B------:R-:W-:Y:S01]  /*5f20*/  FFMA.FTZ R12, R12, R37, R39 ;  /* 0x000000250c0c7223 */ /* 0x000fe20000010027 */
[----:B------:R-:W-:Y:S01]  /*5f30*/  F2FP.F16.E4M3.UNPACK_B R34, R30 ;  /* 0x0000001eff22723e */ /* 0x000fe200020006ff */
[-C--:B------:R-:W-:Y:S01]  /*5f40*/  FMUL.FTZ R86, R33, R36.reuse ;  /* 0x0000002421567220 */ /* 0x080fe20000410000 */
[----:B------:R-:W-:Y:S01]  /*5f50*/  LOP3.LUT R5, R75, 0xff0000, R84, 0xf8, !PT ;  /* 0x00ff00004b057812 */ /* 0x000fe200078ef854 */
[----:B------:R-:W-:Y:S01]  /*5f60*/  FMUL.FTZ R84, R35, R36 ;  /* 0x0000002423547220 */ /* 0x000fe20000410000 */
[----:B------:R-:W-:Y:S01]  /*5f70*/  F2FP.F16.E4M3.UNPACK_B R79, R79 ;  /* 0x0000004fff4f723e */ /* 0x000fe200020006ff */
[----:B------:R-:W-:-:S02]  /*5f80*/  HADD2.F32 R39, -RZ, R81.H0_H0 ;  /* 0x20000051ff277230 */ /* 0x000fc40000004100 */
[----:B------:R-:W-:Y:S01]  /*5f90*/  FFMA.FTZ R8, R8, R37, -R83 ;  /* 0x0000002508087223 */ /* 0x000fe20000010853 */
        /* <DEDUP_REMOVED lines=27> */
[----:B------:R-:W-:Y:S01]  /*6150*/  HADD2.F32 R38, -RZ, R38.H1_H1 ;  /* 0x30000026ff267230 */ /* 0x000fe20000004100 */
[----:B------:R-:W-:Y:S01]  /*6160*/  F2FP.F16.E4M3.UNPACK_B R10, R10 ;  /* 0x0000000aff0a723e */ /* 0x000fe200020006ff */
[----:B------:R-:W-:Y:S02]  /*6170*/  HADD2.F32 R75, -RZ, R34.H1_H1 ;  /* 0x30000022ff4b7230 */ /* 0x000fe40000004100 */
[----:B------:R-:W-:Y:S01]  /*6180*/  FMUL.FTZ R84, R36, R84 ;  /* 0x0000005424547220 */ /* 0x000fe20000410000 */
[----:B------:R-:W-:-:S02]  /*6190*/  HADD2.F32 R83, -RZ, R81.H0_H0 ;  /* 0x20000051ff537230 */ /* 0x000fc40000004100 */
[-C--:B------:R-:W-:Y:S01]  /*61a0*/  FMUL.FTZ R86, R38, R85.reuse ;  /* 0x0000005526567220 */ /* 0x080fe20000410000 */
[----:B------:R-:W-:Y:S02]  /*61b0*/  HADD2.F32 R81, -RZ, R81.H1_H1 ;  /* 0x30000051ff517230 */ /* 0x000fe40000004100 */
[----:B------:R-:W-:Y:S01]  /*61c0*/  FMUL.FTZ R85, R75, R85 ;  /* 0x000000554b557220 */ /* 0x000fe20000410000 */
[----:B------:R-:W-:Y:S01]  /*61d0*/  F2FP.SATFINITE.E4M3.F32.PACK_AB_MERGE_C R12, R35, R12, RZ ;  /* 0x0000000c230c723e */ /* 0x000fe200048070ff */
[-C--:B------:R-:W-:Y:S01]  /*61e0*/  FFMA.FTZ R34, R36, R83.reuse, -R87 ;  /* 0x0000005324227223 */ /* 0x080fe20000010857 */
[----:B------:R-:W-:Y:S01]  /*61f0*/  FFMA.FTZ R36, R79, R83, R84 ;  /* 0x000000534f247223 */ /* 0x000fe20000010054 */
[-C--:B------:R-:W-:Y:S01]  /*6200*/  FFMA.FTZ R79, R38, R81.reuse, R85 ;  /* 0x00000051264f7223 */ /* 0x080fe20000010055 */
[----:B------:R-:W-:Y:S01]  /*6210*/  F2FP.F16.E4M3.UNPACK_B R38, R14 ;  /* 0x0000000eff26723e */ /* 0x000fe200020006ff */
[--C-:B------:R-:W-:Y:S02]  /*6220*/  HADD2.F32 R85, -RZ, R80.reuse.H0_H0 ;  /* 0x20000050ff557230 */ /* 0x100fe40000004100 */
[----:B------:R-:W-:Y:S01]  /*6230*/  FFMA.FTZ R75, R75, R81, -R86 ;  /* 0x000000514b4b7223 */ /* 0x000fe20000010856 */
[----:B------:R-:W-:Y:S01]  /*6240*/  HADD2.F32 R87, -RZ, R80.H1_H1 ;  /* 0x30000050ff577230 */ /* 0x000fe20000004100 */
[----:B------:R-:W-:Y:S01]  /*6250*/  F2FP.F16.E4M3.UNPACK_B R80, R78 ;  /* 0x0000004eff50723e */ /* 0x000fe200020006ff */
[----:B------:R-:W-:Y:S01]  /*6260*/  HADD2.F32 R78, -RZ, R38.H0_H0 ;  /* 0x20000026ff4e7230 */ /* 0x000fe20000004100 */
[----:B------:R-:W-:Y:S01]  /*6270*/  F2FP.SATFINITE.E4M3.F32.PACK_AB_MERGE_C R8, R33, R8, RZ ;  /* 0x000000082108723e */ /* 0x000fe200048070ff */
[----:B------:R-:W-:Y:S01]  /*6280*/  HADD2.F32 R14, -RZ, R10.H0_H0 ;  /* 0x2000000aff0e7230 */ /* 0x000fe20000004100 */
[----:B------:R-:W-:Y:S01]  /*6290*/  F2FP.SATFINITE.E4M3.F32.PACK_AB_MERGE_C R75, R75, R34, RZ ;  /* 0x000000224b4b723e */ /* 0x000fe200048070ff */
[----:B------:R-:W-:Y:S01]  /*62a0*/  HADD2.F32 R38, -RZ, R38.H1_H1 ;  /* 0x30000026ff267230 */ /* 0x000fe20000004100 */
[----:B------:R-:W-:Y:S01]  /*62b0*/  F2FP.SATFINITE.E4M3.F32.PACK_AB_MERGE_C R12, R39, R32, R12 ;  /* 0x00000020270c723e */ /* 0x000fe2000480700c */
[----:B------:R-:W-:-:S02]  /*62c0*/  HADD2.F32 R10, -RZ, R10.H1_H1 ;  /* 0x3000000aff0a7230 */ /* 0x000fc40000004100 */
[----:B------:R-:W-:Y:S01]  /*62d0*/  FMUL.FTZ R89, R78, R85 ;  /* 0x000000554e597220 */ /* 0x000fe20000410000 */
[--C-:B------:R-:W-:Y:S02]  /*62e0*/  HADD2.F32 R81, -RZ, R80.reuse.H0_H0 ;  /* 0x20000050ff517230 */ /* 0x100fe40000004100 */
[----:B------:R-:W-:Y:S01]  /*62f0*/  FMUL.FTZ R91, R38, R87 ;  /* 0x00000057265b7220 */ /* 0x000fe20000410000 */
[----:B------:R-:W-:Y:S01]  /*6300*/  HADD2.F32 R83, -RZ, R80.H1_H1 ;  /* 0x30000050ff537230 */ /* 0x000fe20000004100 */
[----:B------:R-:W-:Y:S01]  /*6310*/  F2FP.F16.E4M3.UNPACK_B R33, R13 ;  /* 0x0000000dff21723e */ /* 0x000fe200020006ff */
[----:B------:R-:W-:Y:S01]  /*6320*/  FMUL.FTZ R85, R14, R85 ;  /* 0x000000550e557220 */ /* 0x000fe20000410000 */
[----:B------:R-:W-:Y:S01]  /*6330*/  F2FP.F16.E4M3.UNPACK_B R34, R7 ;  /* 0x00000007ff22723e */ /* 0x000fe200020006ff */
[----:B------:R-:W-:Y:S01]  /*6340*/  FMUL.FTZ R87, R10, R87 ;  /* 0x000000570a577220 */ /* 0x000fe20000410000 */
[----:B------:R-:W-:Y:S01]  /*6350*/  F2FP.F16.E4M3.UNPACK_B R32, R9 ;  /* 0x00000009ff20723e */ /* 0x000fe200020006ff */
        /* <DEDUP_REMOVED lines=34> */
[----:B------:R-:W-:Y:S01]  /*6580*/  F2FP.F16.E4M3.UNPACK_B R79, R4.H1 ;  /* 0x00000004ff4f723e */ /* 0x000fe200030006ff */
        /* <DEDUP_REMOVED lines=14> */
[-C--:B------:R-:W-:Y:S01]  /*6670*/  F2FP.F16.E4M3.UNPACK_B R38, R15.reuse.H1 ;  /* 0x0000000fff26723e */ /* 0x080fe200030006ff */
[----:B------:R-:W-:Y:S01]  /*6680*/  HADD2.F32 R81, -RZ, R79.H0_H0 ;  /* 0x2000004fff517230 */ /* 0x000fe20000004100 */
[----:B------:R-:W-:Y:S01]  /*6690*/  F2FP.F16.E4M3.UNPACK_B R37, R15 ;  /* 0x0000000fff25723e */ /* 0x000fe200020006ff */
[----:B------:R-:W-:Y:S01]  /*66a0*/  HADD2.F32 R84, -RZ, R84.H1_H1 ;  /* 0x30000054ff547230 */ /* 0x000fe20000004100 */
[-C--:B------:R-:W-:Y:S01]  /*66b0*/  F2FP.F16.E4M3.UNPACK_B R35, R11.reuse ;  /* 0x0000000bff23723e */ /* 0x080fe200020006ff */
[----:B------:R-:W-:Y:S01]  /*66c0*/  HADD2.F32 R75, -RZ, R38.H0_H0 ;  /* 0x20000026ff4b7230 */ /* 0x000fe20000004100 */
[----:B------:R-:W-:Y:S01]  /*66d0*/  F2FP.F16.E4M3.UNPACK_B R11, R11.H1 ;  /* 0x0000000bff0b723e */ /* 0x000fe200030006ff */
[----:B------:R-:W-:Y:S01]  /*66e0*/  HADD2.F32 R39, -RZ, R37.H0_H0 ;  /* 0x20000025ff277230 */ /* 0x000fe20000004100 */
[----:B------:R-:W-:Y:S01]  /*66f0*/  F2FP.F16.E4M3.UNPACK_B R78, R4 ;  /* 0x00000004ff4e723e */ /* 0x000fe200020006ff */
[----:B------:R-:W-:-:S02]  /*6700*/  HADD2.F32 R4, -RZ, R83.H0_H0 ;  /* 0x20000053ff047230 */ /* 0x000fc40000004100 */
[-C--:B------:R-:W-:Y:S01]  /*6710*/  FMUL.FTZ R85, R75, R5.reuse ;  /* 0x000000054b557220 */ /* 0x080fe20000410000 */
[----:B------:R-:W-:Y:S01]  /*6720*/  HADD2.F32 R36, -RZ, R11.H0_H0 ;  /* 0x2000000bff247230 */ /* 0x000fe20000004100 */
[----:B------:R-:W-:Y:S01]  /*6730*/  F2FP.SATFINITE.E4M3.F32.PACK_AB_MERGE_C R6, R33, R6, RZ ;  /* 0x000000062106723e */ /* 0x000fe200048070ff */
[----:B------:R-:W-:Y:S02]  /*6740*/  HADD2.F32 R15, -RZ, R35.H0_H0 ;  /* 0x20000023ff0f7230 */ /* 0x000fe40000004100 */
[----:B------:R-:W-:Y:S01]  /*6750*/  FMUL.FTZ R86, R39, R4 ;  /* 0x0000000427567220 */ /* 0x000fe20000410000 */
[----:B------:R-:W-:Y:S02]  /*6760*/  HADD2.F32 R80, -RZ, R78.H0_H0 ;  /* 0x2000004eff507230 */ /* 0x000fe40000004100 */
[C---:B------:R-:W-:Y:S01]  /*6770*/  FMUL.FTZ R92, R36.reuse, R5 ;  /* 0x00000005245c7220 */ /* 0x040fe20000410000 */
[----:B------:R-:W-:Y:S02]  /*6780*/  HADD2.F32 R38, -RZ, R38.H1_H1 ;  /* 0x30000026ff267230 */ /* 0x000fe40000004100 */
[----:B------:R-:W-:Y:S01]  /*6790*/  FFMA.FTZ R85, R36, R81, -R85 ;  /* 0x0000005124557223 */ /* 0x000fe20000010855 */
[----:B------:R-:W-:-:S02]  /*67a0*/  HADD2.F32 R11, -RZ, R11.H1_H1 ;  /* 0x3000000bff0b7230 */ /* 0x000fc40000004100 */
[C---:B------:R-:W-:Y:S01]  /*67b0*/  FMUL.FTZ R90, R15.reuse, R4 ;  /* 0x000000040f5a7220 */ /* 0x040fe20000410000 */
[----:B------:R-:W-:Y:S02]  /*67c0*/  HADD2.F32 R37, -RZ, R37.H1_H1 ;  /* 0x30000025ff257230 */ /* 0x000fe40000004100 */
[----:B------:R-:W-:Y:S01]  /*67d0*/  FFMA.FTZ R4, R15, R80, -R86 ;  /* 0x000000500f047223 */ /* 0x000fe20000010856 */
[----:B------:R-:W-:Y:S02]  /*67e0*/  HADD2.F32 R36, -RZ, R83.H1_H1 ;  /* 0x30000053ff247230 */ /* 0x000fe40000004100 */
[-C--:B------:R-:W-:Y:S01]  /*67f0*/  FMUL.FTZ R86, R38, R84.reuse ;  /* 0x0000005426567220 */ /* 0x080fe20000410000 */
[----:B------:R-:W-:Y:S02]  /*6800*/  HADD2.F32 R35, -RZ, R35.H1_H1 ;  /* 0x30000023ff237230 */ /* 0x000fe40000004100 */
[----:B------:R-:W-:Y:S01]  /*6810*/  FMUL.FTZ R15, R11, R84 ;  /* 0x000000540b0f7220 */ /* 0x000fe20000410000 */
[----:B------:R-:W-:-:S02]  /*6820*/  HADD2.F32 R79, -RZ, R79.H1_H1 ;  /* 0x3000004fff4f7230 */ /* 0x000fc40000004100 */
[----:B------:R-:W-:Y:S01]  /*6830*/  FFMA.FTZ R5, R39, R80, R90 ;  /* 0x0000005027057223 */ /* 0x000fe2000001005a */
[----:B------:R-:W-:Y:S02]  /*6840*/  HADD2.F32 R78, -RZ, R78.H1_H1 ;  /* 0x3000004eff4e7230 */ /* 0x000fe40000004100 */
[-C--:B------:R-:W-:Y:S01]  /*6850*/  FMUL.FTZ R80, R37, R36.reuse ;  /* 0x0000002425507220 */ /* 0x080fe20000410000 */
[----:B------:R-:W-:Y:S01]  /*6860*/  FFMA.FTZ R92, R75, R81, R92 ;  /* 0x000000514b5c7223 */ /* 0x000fe2000001005c */
        /* <DEDUP_REMOVED lines=12> */
.L_x_12308:
[----:B------:R-:W-:Y:S05]  /*6930*/  BSYNC B1 ;  /* 0x0000000000017941 */ /* 0x000fea0003800000 */
.L_x_12307:
[----:B0-----:R0:W-:Y:S01]  /*6940*/  ST.E.128 desc[UR42][R28.64], R8 ;  /* 0x000000081c007985 */ /* 0x0011e2000c101d2a */
[----:B------:R-:W-:-:S13]  /*6950*/  ISETP.GE.AND P5, PT, R31, R82, PT ;  /* 0x000000521f00720c */ /* 0x000fda0003fa6270 */
[----:B------:R-:W-:Y:S05]  /*6960*/  @P5 BRA `(.L_x_12286) ;  /* 0x0000000400045947 */ /* 0x000fea0003800000 */
[----:B------:R-:W-:-:S04]  /*6970*/  IADD3 R4, P5, R77, R31, RZ ;  /* 0x0000001f4d047210 */ /* 0x000fc80007fbe0ff */
[----:B------:R-:W-:-:S05]  /*6980*/  LEA.HI.X.SX32 R5, R31, R76, 0x1, P5 ;  /* 0x0000004c1f057211 */ /* 0x000fca00028f0eff */
[----:B--2---:R2:W-:Y:S01]  /*6990*/  ST.E.128 desc[UR42][R4.64], R12 ;  /* 0x0000000c04007985 */ /* 0x0045e2000c101d2a */
[----:B------:R-:W-:Y:S05]  /*69a0*/  BRA `(.L_x_12286) ;  /* 0x0000000000f47947 */ /* 0x000fea0003800000 */
.L_x_12278:
[----:B------:R-:W-:-:S06]  /*69b0*/  UISETP.NE.AND UP0, UPT, UR36, 0x3, UPT ;  /* 0x000000032400788c */ /* 0x000fcc000bf05270 */
[----:B------:R-:W-:-:S13]  /*69c0*/  PLOP3.LUT P0, PT, PT, PT, UP0, 0x80, 0x0 ;  /* 0x000000000000781c */ /* 0x000fda0003f0f008 */
[----:B------:R-:W-:Y:S05]  /*69d0*/  @!P0 BRA `(.L_x_12309) ;  /* 0x0000000000048947 */ /* 0x000fea0003800000 */
[----:B------:R-:W-:Y:S01]  /*69e0*/  BPT.TRAP 0x1 ;  /* 0x000000040000795c */ /* 0x000fe20000300000 */
.L_x_12309:
[----:B------:R-:W2:Y:S01]  /*69f0*/  LDL R4, [R1+0xc] ;  /* 0x00000c0001047983 */ /* 0x000ea20000100800 */
[----:B------:R-:W-:Y:S01]  /*6a00*/  IMAD R68, R23, 0x8, R16 ;  /* 0x0000000817447824 */ /* 0x000fe200078e0210 */
[----:B------:R-:W-:Y:S01]  /*6a10*/  BSSY B1, `(.L_x_12310) ;  /* 0x0000005000017945 */ /* 0x000fe20003800000 */
[----:B------:R-:W-:Y:S02]  /*6a20*/  SHF.R.S32.HI R71, RZ, 0x1f, R72 ;  /* 0x0000001fff477819 */ /* 0x000fe40000011448 */
[----:B--2---:R-:W-:-:S04]  /*6a30*/  SHF.L.U32 R74, R4, 0x1f, RZ ;  /* 0x0000001f044a7819 */ /* 0x004fc800000006ff */
[----:B------:R-:W0:Y:S02]  /*6a40*/  SYNCS.PHASECHK.TRANS64.TRYWAIT P5, [R68+URZ+0x19c90], R74 ;  /* 0x019c904a440075a7 */ /* 0x000e2400080a017f */
[----:B0-----:R-:W-:Y:S05]  /*6a50*/  @!P5 BRA `(.L_x_12311) ;  /* 0x000001dc008cd947 */ /* 0x001fea0003800000 */
.L_x_12637:
[----:B------:R-:W-:Y:S05]  /*6a60*/  BSYNC B1 ;  /* 0x0000000000017941 */ /* 0x000fea0003800000 */
.L_x_12310:
        /* <DEDUP_REMOVED lines=20> */
[----:B-1----:R-:W-:-:S03]  /*6bb0*/  VIADD R8, R8, 0xffffff80 ;  /* 0xffffff8008087836 */ /* 0x002fc60000000000 */
[----:B------:R-:W-:Y:S02]  /*6bc0*/  IADD3.X R13, R13, UR7, RZ, P6, !PT ;  /* 0x000000070d0d7c10 */ /* 0x000fe4000b7fe4ff */
[----:B------:R-:W-:-:S04]  /*6bd0*/  LEA.HI R8, R8, R8, RZ, 0x1 ;  /* 0x0000000808087211 */ /* 0x000fc800078f08ff */
[----:B------:R-:W-:-:S04]  /*6be0*/  SHF.R.S32.HI R8, RZ, 0x1, R8 ;  /* 0x00000001ff087819 */ /* 0x000fc80000011408 */
[----:B------:R-:W-:Y:S01]  /*6bf0*/  ISETP.GT.AND P5, PT, R69, R8, PT ;  /* 0x000000084500720c */ /* 0x000fe20003fa4270 */
[----:B------:R-:W-:-:S12]  /*6c00*/  BRA.DIV UR4, `(.L_x_12312) ;  /* 0x000001de04347947 */ /* 0x000fd8000b800000 */
[----:B------:R1:W2:Y:S04]  /*6c10*/  SHFL.IDX PT, R29, R13, RZ, 0x1e1f ;  /* 0x001e1fff0d1d7589 */ /* 0x0002a800000e0000 */
[----:B------:R1:W3:Y:S02]  /*6c20*/  SHFL.IDX PT, R14, R4, RZ, 0x1e1f ;  /* 0x001e1fff040e7589 */ /* 0x0002e400000e0000 */
.L_x_12641:
[----:B------:R-:W-:Y:S05]  /*6c30*/  @!P5 BRA `(.L_x_12286) ;  /* 0x000000000050d947 */ /* 0x000fea0003800000 */
[----:B------:R-:W4:Y:S01]  /*6c40*/  LDL R10, [R1+0x1c] ;  /* 0x00001c00010a7983 */ /* 0x000f220000100800 */
[----:B------:R-:W-:-:S03]  /*6c50*/  ULDC UR4, c[0x0][0x2f4] ;  /* 0x0000bd0000047ab9 */ /* 0x000fc60000000800 */
[----:B------:R-:W5:Y:S04]  /*6c60*/  LDL R12, [R1+0x8] ;  /* 0x00000800010c7983 */ /* 0x000f680000100800 */
[----:B------:R-:W5:Y:S01]  /*6c70*/  LDL R11, [R1+0x30] ;  /* 0x00003000010b7983 */ /* 0x000f620000100800 */
[----:B------:R-:W-:-:S13]  /*6c80*/  ISETP.GE.AND P6, PT, R18, UR4, PT ;  /* 0x0000000412007c0c */ /* 0x000fda000bfc6270 */
[----:B-1----:R-:W1:Y:S01]  /*6c90*/  @!P6 LDS.128 R4, [R67+0x13800] ;  /* 0x013800004304e984 */ /* 0x002e620000000c00 */
[----:B---3--:R-:W-:-:S05]  /*6ca0*/  @!P6 IADD3 R8, P5, R18, R14, RZ ;  /* 0x0000000e1208e210 */ /* 0x008fca0007fbe0ff */
[----:B--2---:R-:W-:Y:S01]  /*6cb0*/  @!P6 IMAD.X R9, R29, 0x1, R19, P5 ;  /* 0x000000011d09e824 */ /* 0x004fe200028e0613 */
[----:B------:R-:W-:-:S04]  /*6cc0*/  ISETP.GE.AND P5, PT, R65, UR4, PT ;  /* 0x0000000441007c0c */ /* 0x000fc8000bfa6270 */
[----:B-1----:R1:W-:Y:S09]  /*6cd0*/  @!P6 ST.E.128 desc[UR42][R8.64], R4 ;  /* 0x000000040800e985 */ /* 0x0023f2000c101d2a */
[----:B------:R-:W2:Y:S01]  /*6ce0*/  @!P5 LDS.128 R4, [R67+0x14800] ;  /* 0x014800004304d984 */ /* 0x000ea20000000c00 */
[----:B----4-:R-:W-:-:S05]  /*6cf0*/  @!P5 IMAD.SHL.U32 R10, R10, 0x10, RZ ;  /* 0x000000100a0ad824 */ /* 0x010fca00078e00ff */
[----:B-1----:R-:W-:-:S04]  /*6d00*/  @!P5 IADD3 R8, P6, R10, R14, RZ ;  /* 0x0000000e0a08d210 */ /* 0x002fc80007fde0ff */
[----:B------:R-:W-:Y:S02]  /*6d10*/  @!P5 LEA.HI.X.SX32 R9, R10, R29, 0x1, P6 ;  /* 0x0000001d0a09d211 */ /* 0x000fe400030f0eff */
[----:B-----5:R-:W-:-:S03]  /*6d20*/  ISETP.GE.AND P6, PT, R12, UR4, PT ;  /* 0x000000040c007c0c */ /* 0x020fc6000bfc6270 */
[----:B--2---:R1:W-:Y:S10]  /*6d30*/  @!P5 ST.E.128 desc[UR42][R8.64], R4 ;  /* 0x000000040800d985 */ /* 0x0043f4000c101d2a */
[----:B------:R-:W2:Y:S01]  /*6d40*/  @!P6 LDS.128 R4, [R67+0x15800] ;  /* 0x015800004304e984 */ /* 0x000ea20000000c00 */
[----:B-1----:R-:W-:-:S05]  /*6d50*/  @!P6 IADD3 R8, P5, R12, R14, RZ ;  /* 0x0000000e0c08e210 */ /* 0x002fca0007fbe0ff */
[----:B------:R-:W-:-:S05]  /*6d60*/  @!P6 IMAD.X R9, R29, 0x1, R11, P5 ;  /* 0x000000011d09e824 */ /* 0x000fca00028e060b */
[----:B--2---:R4:W-:Y:S03]  /*6d70*/  @!P6 ST.E.128 desc[UR42][R8.64], R4 ;  /* 0x000000040800e985 */ /* 0x0049e6000c101d2a */
.L_x_12286:
[----:B------:R-:W-:Y:S05]  /*6d80*/  BSYNC B0 ;  /* 0x0000000000007941 */ /* 0x000fea0003800000 */
.L_x_12277:
        /* <DEDUP_REMOVED lines=16> */
.L_x_12314:
[----:B------:R-:W-:Y:S05]  /*6e90*/  BSYNC B0 ;  /* 0x0000000000007941 */ /* 0x000fea0003800000 */
.L_x_12313:
[----:B------:R-:W0:Y:S01]  /*6ea0*/  SYNCS.PHASECHK.TRANS64.TRYWAIT P0, [R68+URZ+0x19cb0], R74 ;  /* 0x019cb04a440075a7 */ /* 0x000e22000800017f */
[----:B------:R-:W-:Y:S04]  /*6eb0*/  BSSY B0, `(.L_x_12315) ;  /* 0x0000002000007945 */ /* 0x000fe80003800000 */
[----:B0-----:R-:W-:Y:S05]  /*6ec0*/  @!P0 BRA `(.L_x_12316) ;  /* 0x000001d800c88947 */ /* 0x001fea0003800000 */
.L_x_12642:
[----:B------:R-:W-:Y:S05]  /*6ed0*/  BSYNC B0 ;  /* 0x0000000000007941 */ /* 0x000fea0003800000 */
.L_x_12315:
[----:B------:R-:W2:Y:S01]  /*6ee0*/  S2R R6, SR_TID.X ;  /* 0x0000000000067919 */ /* 0x000ea20000002100 */
        /* <DEDUP_REMOVED lines=15> */
[----:B------:R-:W-:Y:S01]  /*6fe0*/  IADD3 R4, P0, R4, UR6, RZ ;  /* 0x0000000604047c10 */ /* 0x000fe2000ff1e0ff */
[----:B--2---:R-:W-:-:S03]  /*6ff0*/  VIADD R6, R6, 0xffffff80 ;  /* 0xffffff8006067836 */ /* 0x004fc60000000000 */
[----:B------:R-:W-:Y:S01]  /*7000*/  IADD3.X R5, R5, UR7, RZ, P0, !PT ;  /* 0x0000000705057c10 */ /* 0x000fe200087fe4ff */
[----:B------:R1:W2:Y:S01]  /*7010*/  SHFL.IDX PT, R13, R4, RZ, 0x1e1f ;  /* 0x001e1fff040d7589 */ /* 0x0002a200000e0000 */
[----:B------:R-:W-:-:S03]  /*7020*/  LEA.HI R6, R6, R6, RZ, 0x1 ;  /* 0x0000000606067211 */ /* 0x000fc600078f08ff */
[----:B------:R1:W4:Y:S01]  /*7030*/  SHFL.IDX PT, R11, R5, RZ, 0x1e1f ;  /* 0x001e1fff050b7589 */ /* 0x00032200000e0000 */
[----:B------:R-:W-:-:S04]  /*7040*/  SHF.R.S32.HI R6, RZ, 0x1, R6 ;  /* 0x00000001ff067819 */ /* 0x000fc80000011406 */
[----:B------:R-:W-:-:S13]  /*7050*/  ISETP.GT.AND P0, PT, R69, R6, PT ;  /* 0x000000064500720c */ /* 0x000fda0003f04270 */
[----:B-12---:R-:W-:Y:S05]  /*7060*/  @!P0 BRA `(.L_x_12318) ;  /* 0x0000000000508947 */ /* 0x006fea0003800000 */
[----:B------:R-:W2:Y:S01]  /*7070*/  LDL R10, [R1+0x1c] ;  /* 0x00001c00010a7983 */ /* 0x000ea20000100800 */
[----:B------:R-:W-:-:S03]  /*7080*/  ULDC UR4, c[0x0][0x2f4] ;  /* 0x0000bd0000047ab9 */ /* 0x000fc60000000800 */
[----:B---3--:R-:W3:Y:S04]  /*7090*/  LDL R14, [R1+0x8] ;  /* 0x00000800010e7983 */ /* 0x008ee80000100800 */
[----:B------:R-:W5:Y:S01]  /*70a0*/  LDL R12, [R1+0x30] ;  /* 0x00003000010c7983 */ /* 0x000f620000100800 */
[----:B------:R-:W-:-:S13]  /*70b0*/  ISETP.GE.AND P6, PT, R18, UR4, PT ;  /* 0x0000000412007c0c */ /* 0x000fda000bfc6270 */
[----:B------:R-:W1:Y:S01]  /*70c0*/  @!P6 LDS.128 R4, [R67+0x9000] ;  /* 0x009000004304e984 */ /* 0x000e620000000c00 */
[----:B------:R-:W-:-:S05]  /*70d0*/  @!P6 IADD3 R8, P0, R18, R13, RZ ;  /* 0x0000000d1208e210 */ /* 0x000fca0007f1e0ff */
[----:B----4-:R-:W-:Y:S01]  /*70e0*/  @!P6 IMAD.X R9, R11, 0x1, R19, P0 ;  /* 0x000000010b09e824 */ /* 0x010fe200000e0613 */
[----:B------:R-:W-:-:S04]  /*70f0*/  ISETP.GE.AND P0, PT, R65, UR4, PT ;  /* 0x0000000441007c0c */ /* 0x000fc8000bf06270 */
[----:B-1----:R1:W-:Y:S09]  /*7100*/  @!P6 ST.E.128 desc[UR42][R8.64], R4 ;  /* 0x000000040800e985 */ /* 0x0023f2000c101d2a */
[----:B------:R-:W4:Y:S01]  /*7110*/  @!P0 LDS.128 R4, [R67+0xa000] ;  /* 0x00a0000043048984 */ /* 0x000f220000000c00 */
[----:B--2---:R-:W-:-:S05]  /*7120*/  @!P0 IMAD.SHL.U32 R10, R10, 0x10, RZ ;  /* 0x000000100a0a8824 */ /* 0x004fca00078e00ff */
[----:B-1----:R-:W-:-:S04]  /*7130*/  @!P0 IADD3 R8, P6, R10, R13, RZ ;  /* 0x0000000d0a088210 */ /* 0x002fc80007fde0ff */
[----:B------:R-:W-:Y:S02]  /*7140*/  @!P0 LEA.HI.X.SX32 R9, R10, R11, 0x1, P6 ;  /* 0x0000000b0a098211 */ /* 0x000fe400030f0eff */
[----:B---3--:R-:W-:-:S03]  /*7150*/  ISETP.GE.AND P6, PT, R14, UR4, PT ;  /* 0x000000040e007c0c */ /* 0x008fc6000bfc6270 */
[----:B----4-:R1:W-:Y:S10]  /*7160*/  @!P0 ST.E.128 desc[UR42][R8.64], R4 ;  /* 0x0000000408008985 */ /* 0x0103f4000c101d2a */
[----:B------:R-:W2:Y:S01]  /*7170*/  @!P6 LDS.128 R4, [R67+0xb000] ;  /* 0x00b000004304e984 */ /* 0x000ea20000000c00 */
[----:B-1----:R-:W-:-:S05]  /*7180*/  @!P6 IADD3 R8, P0, R14, R13, RZ ;  /* 0x0000000d0e08e210 */ /* 0x002fca0007f1e0ff */
[----:B-----5:R-:W-:-:S05]  /*7190*/  @!P6 IMAD.X R9, R11, 0x1, R12, P0 ;  /* 0x000000010b09e824 */ /* 0x020fca00000e060c */
[----:B--2---:R1:W-:Y:S03]  /*71a0*/  @!P6 ST.E.128 desc[UR42][R8.64], R4 ;  /* 0x000000040800e985 */ /* 0x0043e6000c101d2a */
.L_x_12318:
[----:B------:R-:W-:Y:S05]  /*71b0*/  BSYNC B0 ;  /* 0x0000000000007941 */ /* 0x000fea0003800000 */
.L_x_12317:
[----:B-1----:R-:W2:Y:S01]  /*71c0*/  LDL.LU R5, [R1+0xc] ;  /* 0x00000c0001057983 */ /* 0x002ea20000300800 */
[----:B0-----:R-:W-:Y:S01]  /*71d0*/  @!P5 VIADD R68, R68, 0x19cc0 ;  /* 0x00019cc04444d836 */ /* 0x001fe20000000000 */
[----:B------:R-:W-:Y:S01]  /*71e0*/  PLOP3.LUT P0, PT, PT, PT, PT, 0x8, 0x0 ;  /* 0x000000000000781c */ /* 0x000fe20003f0e170 */
[----:B------:R-:W-:Y:S01]  /*71f0*/  VIADD R23, R23, 0x1 ;  /* 0x0000000117177836 */ /* 0x000fe20000000000 */
[----:B------:R-:W-:Y:S01]  /*7200*/  @!PT LDS RZ, [RZ] ;  /* 0x00000000fffff984 */ /* 0x000fe20000000800 */
[----:B------:R-:W-:Y:S01]  /*7210*/  @!PT LDS RZ, [RZ] ;  /* 0x00000000fffff984 */ /* 0x000fe20000000800 */
[----:B------:R-:W-:Y:S01]  /*7220*/  @!PT LDS RZ, [RZ] ;  /* 0x00000000fffff984 */ /* 0x000fe20000000800 */
[----:B------:R-:W-:Y:S01]  /*7230*/  @!PT LDS RZ, [RZ] ;  /* 0x00000000fffff984 */ /* 0x000fe20000000800 */
[----:B------:R0:W-:Y:S06]  /*7240*/  MEMBAR.ALL.CTA ;  /* 0x0000000000007992 */ /* 0x0001ec0000008000 */
[----:B0-----:R-:W0:Y:S01]  /*7250*/  FENCE.VIEW.ASYNC.S ;  /* 0x00000000000073c6 */ /* 0x001e220000000000 */
[----:B------:R-:W-:Y:S01]  /*7260*/  @!P5 PRMT R68, RZ, 0x654, R68 ;  /* 0x00000654ff44d816 */ /* 0x000fe20000000044 */
[----:B0-----:R0:W-:Y:S06]  /*7270*/  BAR.SYNC.DEFER_BLOCKING R54, 0x80 ;  /* 0x000200360000751d */ /* 0x0011ec0000010000 */
[----:B------:R0:W-:Y:S01]  /*7280*/  @!P5 SYNCS.ARRIVE.TRANS64.RED.A1T0 RZ, [R68+URZ], RZ ;  /* 0x000000ff44ffd9a7 */ /* 0x0001e2000810043f */
[----:B------:R-:W-:-:S04]  /*7290*/  ISETP.NE.AND P5, PT, R23, 0x2, PT ;  /* 0x000000021700780c */ /* 0x000fc80003fa5270 */
[----:B------:R-:W-:Y:S02]  /*72a0*/  SEL R4, RZ, 0x1, P5 ;  /* 0x00000001ff047807 */ /* 0x000fe40002800000 */
[----:B------:R-:W-:Y:S02]  /*72b0*/  SEL R23, R23, RZ, P5 ;  /* 0x000000ff17177207 */ /* 0x000fe40002800000 */
[----:B--2---:R-:W-:-:S05]  /*72c0*/  LOP3.LUT R5, R5, R4, RZ, 0x3c, !PT ;  /* 0x0000000405057212 */ /* 0x004fca00078e3cff */
[----:B------:R0:W-:Y:S01]  /*72d0*/  STL [R1+0xc], R5 ;  /* 0x00000c0501007387 */ /* 0x0001e20000100800 */
[----:B------:R-:W-:Y:S05]  /*72e0*/  @P4 BRA `(.L_x_12319) ;  /* 0xffffffb400544947 */ /* 0x000fea000383ffff */
.L_x_12272:
[----:B------:R-:W-:Y:S04]  /*72f0*/  BSSY B0, `(.L_x_12320) ;  /* 0x0000004000007945 */ /* 0x000fe80003800000 */
[----:B------:R-:W-:Y:S05]  /*7300*/  @P0 BRA `(.L_x_12321) ;  /* 0x0000000000080947 */ /* 0x000fea0003800000 */
[----:B------:R-:W1:Y:S02]  /*7310*/  FENCE.VIEW.ASYNC.G ;  /* 0x00000000000073c6 */ /* 0x000e640000000100 */
[----:B-1----:R-:W-:Y:S06]  /*7320*/  BAR.ARV 0xc, 0x200 ;  /* 0x0308000000007b1d */ /* 0x002fec0000002000 */
.L_x_12321:
[----:B------:R-:W-:Y:S05]  /*7330*/  BSYNC B0 ;  /* 0x0000000000007941 */ /* 0x000fea0003800000 */
.L_x_12320:
[----:B------:R-:W2:Y:S01]  /*7340*/  LDL R8, [R1+0x5c] ;  /* 0x00005c0001087983 */ /* 0x000ea20000100800 */
[----:B------:R-:W-:Y:S01]  /*7350*/  ULDC.64 UR6, c[0x0][0x998] ;  /* 0x0002660000067ab9 */ /* 0x000fe20000000a00 */
[----:B------:R-:W-:Y:S01]  /*7360*/  ULDC.64 UR4, c[0x0][0x990] ;  /* 0x0002640000047ab9 */ /* 0x000fe20000000a00 */
[----:B------:R-:W-:Y:S01]  /*7370*/  ISETP.NE.U32.AND P1, PT, RZ, UR6, PT ;  /* 0x00000006ff007c0c */ /* 0x000fe2000bf25070 */
[----:B---3--:R-:W3:Y:S01]  /*7380*/  LDL R14, [R1+0x20] ;  /* 0x00002000010e7983 */ /* 0x008ee20000100800 */
[----:B------:R-:W-:Y:S02]  /*7390*/  ISETP.NE.U32.AND P0, PT, RZ, UR4, PT ;  /* 0x00000004ff007c0c */ /* 0x000fe4000bf05070 */
[----:B------:R-:W-:Y:S01]  /*73a0*/  ISETP.NE.AND.EX P1, PT, RZ, UR7, PT, P1 ;  /* 0x00000007ff007c0c */ /* 0x000fe2000bf25310 */
[----:B------:R-:W3:Y:S01]  /*73b0*/  LDL R15, [R1] ;  /* 0x00000000010f7983 */ /* 0x000ee20000100800 */
[----:B------:R-:W-:-:S11]  /*73c0*/  ISETP.NE.AND.EX P0, PT, RZ, UR5, PT, P0 ;  /* 0x00000005ff007c0c */ /* 0x000fd6000bf05300 */
[----:B------:R-:W1:Y:S08]  /*73d0*/  @P1 LDC.64 R12, c[0x0][0x9b8] ;  /* 0x00026e00ff0c1b82 */ /* 0x000e700000000a00 */
[----:B----4-:R-:W4:Y:S08]  /*73e0*/  @P0 LDC.64 R10, c[0x0][0x9a8] ;  /* 0x00026a00ff0a0b82 */ /* 0x010f300000000a00 */
[----:B0-----:R-:W0:Y:S08]  /*73f0*/  @P0 LDC.64 R4, c[0x0][0x9b0] ;  /* 0x00026c00ff040b82 */ /* 0x001e300000000a00 */
[----:B------:R-:W0:Y:S01]  /*7400*/  @P1 LDC.64 R2, c[0x0][0x9c0] ;  /* 0x00027000ff021b82 */ /* 0x000e220000000a00 */
[----:B--2---:R-:W-:-:S02]  /*7410*/  @P1 SHF.R.S32.HI R9, RZ, 0x1f, R8 ;  /* 0x0000001fff091819 */ /* 0x004fc40000011408 */
[----:B------:R-:W-:-:S03]  /*7420*/  @P0 SHF.R.S32.HI R7, RZ, 0x1f, R8 ;  /* 0x0000001fff070819 */ /* 0x000fc60000011408 */
[----:B-1----:R-:W-:Y:S02]  /*7430*/  @P1 IMAD R6, R9, R12, RZ ;  /* 0x0000000c09061224 */ /* 0x002fe400078e02ff */
[-C--:B----4-:R-:W-:Y:S02]  /*7440*/  @P0 IMAD R0, R7, R10.reuse, RZ ;  /* 0x0000000a07000224 */ /* 0x090fe400078e02ff */
[C---:B------:R-:W-:Y:S02]  /*7450*/  @P1 IMAD R13, R8.reuse, R13, R6 ;  /* 0x0000000d080d1224 */ /* 0x040fe400078e0206 */
[C---:B------:R-:W-:Y:S02]  /*7460*/  @P0 IMAD R11, R8.reuse, R11, R0 ;  /* 0x0000000b080b0224 */ /* 0x040fe400078e0200 */
[----:B------:R-:W-:-:S04]  /*7470*/  @P0 IMAD.WIDE.U32 R6, R8, R10, RZ ;  /* 0x0000000a08060225 */ /* 0x000fc800078e00ff */
[----:B------:R-:W-:-:S04]  /*7480*/  @P1 IMAD.WIDE.U32 R8, R8, R12, RZ ;  /* 0x0000000c08081225 */ /* 0x000fc800078e00ff */
[----:B------:R-:W-:Y:S02]  /*7490*/  @P0 IMAD.IADD R7, R7, 0x1, R11 ;  /* 0x0000000107070824 */ /* 0x000fe400078e020b */
[----:B------:R-:W-:Y:S02]  /*74a0*/  @P1 IMAD.IADD R9, R9, 0x1, R13 ;  /* 0x0000000109091824 */ /* 0x000fe400078e020d */
[----:B0-----:R-:W-:-:S04]  /*74b0*/  @P0 IMAD.WIDE.U32 R6, R153, R4, R6 ;  /* 0x0000000499060225 */ /* 0x001fc800078e0006 */
[C---:B------:R-:W-:Y:S01]  /*74c0*/  @P1 IMAD.WIDE.U32 R8, R153.reuse, R2, R8 ;  /* 0x0000000299081225 */ /* 0x040fe200078e0008 */
[----:B------:R-:W-:Y:S01]  /*74d0*/  @P0 LEA R4, P2, R6, UR4, 0x2 ;  /* 0x0000000406040c11 */ /* 0x000fe2000f8410ff */
[----:B------:R-:W0:Y:S01]  /*74e0*/  LDC R2, c[0x0][0x448] ;  /* 0x00011200ff027b82 */ /* 0x000e220000000800 */
[----:B------:R-:W-:Y:S01]  /*74f0*/  ULDC UR4, c[0x0][0x988] ;  /* 0x0002620000047ab9 */ /* 0x000fe20000000800 */
[C---:B------:R-:W-:Y:S01]  /*7500*/  @P0 IMAD R5, R153.reuse, R5, R7 ;  /* 0x0000000599050224 */ /* 0x040fe200078e0207 */
[----:B------:R-:W-:Y:S01]  /*7510*/  @P1 LEA R10, P3, R8, UR6, 0x2 ;  /* 0x00000006080a1c11 */ /* 0x000fe2000f8610ff */
[----:B------:R-:W-:Y:S02]  /*7520*/  @P1 IMAD R3, R153, R3, R9 ;  /* 0x0000000399031224 */ /* 0x000fe400078e0209 */
[----:B------:R-:W-:Y:S01]  /*7530*/  IMAD.MOV.U32 R7, RZ, RZ, 0x3f800000 ;  /* 0x3f800000ff077424 */ /* 0x000fe200078e00ff */
[----:B------:R-:W-:Y:S01]  /*7540*/  @P0 LEA.HI.X R5, R6, UR5, R5, 0x2, P2 ;  /* 0x0000000506050c11 */ /* 0x000fe200090f1405 */
[----:B------:R-:W-:Y:S01]  /*7550*/  IMAD.MOV.U32 R0, RZ, RZ, 0x3f800000 ;  /* 0x3f800000ff007424 */ /* 0x000fe200078e00ff */
[----:B------:R-:W-:-:S03]  /*7560*/  @P1 LEA.HI.X R11, R8, UR7, R3, 0x2, P3 ;  /* 0x00000007080b1c11 */ /* 0x000fc600098f1403 */
[----:B------:R1:W2:Y:S04]  /*7570*/  @P0 LDG.E R7, desc[UR42][R4.64] ;  /* 0x0000002a04070981 */ /* 0x0002a8000c1e1900 */
[----:B------:R-:W2:Y:S01]  /*7580*/  @P1 LDG.E R0, desc[UR42][R10.64] ;  /* 0x0000002a0a001981 */ /* 0x000ea2000c1e1900 */
[----:B0-----:R-:W-:Y:S02]  /*7590*/  ISETP.NE.AND P1, PT, R2, 0x1, PT ;  /* 0x000000010200780c */ /* 0x001fe40003f25270 */
[----:B------:R-:W0:Y:S11]  /*75a0*/  LDC.64 R2, c[0x0][0x9e0] ;  /* 0x00027800ff027b82 */ /* 0x000e360000000a00 */
[----:B------:R-:W4:Y:S08]  /*75b0*/  @P1 LDC R9, c[0x0][0x44c] ;  /* 0x00011300ff091b82 */ /* 0x000f300000000800 */
[----:B------:R-:W4:Y:S01]  /*75c0*/  @P1 LDC R8, c[0x0][0x450] ;  /* 0x00011400ff081b82 */ /* 0x000f220000000800 */
[----:B---3--:R-:W-:Y:S01]  /*75d0*/  VIADD R6, R14, 0xbf ;  /* 0x000000bf0e067836 */ /* 0x008fe20000000000 */
[----:B-1----:R-:W-:-:S02]  /*75e0*/  IADD3 R5, R15, 0x1, -R155 ;  /* 0x000000010f057810 */ /* 0x002fc40007ffe89b */
[----:B0-----:R-:W-:Y:S01]  /*75f0*/  ISETP.GE.AND P2, PT, R3, 0x1, PT ;  /* 0x000000010300780c */ /* 0x001fe20003f46270 */
[----:B----4-:R-:W-:-:S05]  /*7600*/  @P1 IMAD.HI.U32 R9, R6, R9, RZ ;  /* 0x0000000906091227 */ /* 0x010fca00078e00ff */
[----:B------:R-:W-:-:S05]  /*7610*/  @P1 SHF.R.U32.HI R6, RZ, R8, R9 ;  /* 0x00000008ff061219 */ /* 0x000fca0000011609 */
[----:B------:R-:W-:-:S04]  /*7620*/  IMAD.IADD R5, R5, 0x1, R6 ;  /* 0x0000000105057824 */ /* 0x000fc800078e0206 */
        /* <DEDUP_REMOVED lines=15> */
.L_x_12324:
[----:B------:R-:W-:-:S13]  /*7720*/  ISETP.NE.AND P0, PT, R3, 0x1, PT ;  /* 0x000000010300780c */ /* 0x000fda0003f05270 */
[----:B------:R-:W0:Y:S02]  /*7730*/  @P0 LDC.64 R6, c[0x0][0x9e8] ;  /* 0x00027a00ff060b82 */ /* 0x000e240000000a00 */
[----:B0-----:R-:W-:-:S05]  /*7740*/  @P0 IMAD.HI.U32 R6, R0, R6, RZ ;  /* 0x0000000600060227 */ /* 0x001fca00078e00ff */
[----:B------:R-:W-:-:S07]  /*7750*/  @P0 SHF.R.U32.HI R0, RZ, R7, R6 ;  /* 0x00000007ff000219 */ /* 0x000fce0000011606 */
.L_x_12325:
[----:B------:R-:W-:Y:S05]  /*7760*/  BSYNC B0 ;  /* 0x0000000000007941 */ /* 0x000fea0003800000 */
.L_x_12323:
[----:B------:R-:W-:-:S05]  /*7770*/  IMAD R5, R0, R3, R3 ;  /* 0x0000000300057224 */ /* 0x000fca00078e0203 */
[----:B------:R-:W-:-:S07]  /*7780*/  VIMNMX R4, R4, R5, PT ;  /* 0x0000000504047248 */ /* 0x000fce0003fe0100 */
.L_x_12322:
[----:B------:R-:W0:Y:S01]  /*7790*/  @P1 LDC R0, c[0x0][0x44c] ;  /* 0x00011300ff001b82 */ /* 0x000e220000000800 */
[----:B------:R-:W-:Y:S01]  /*77a0*/  VIADD R4, R4, 0x7f ;  /* 0x0000007f04047836 */ /* 0x000fe20000000000 */
[----:B------:R-:W-:Y:S01]  /*77b0*/  ULDC UR4, c[0x0][0x9dc] ;  /* 0x0002770000047ab9 */ /* 0x000fe20000000800 */
[----:B------:R-:W-:-:S03]  /*77c0*/  IMAD.MOV.U32 R7, RZ, RZ, R14 ;  /* 0x000000ffff077224 */ /* 0x000fc600078e000e */
        /* <DEDUP_REMOVED lines=20> */
.L_x_12328:
[----:B------:R-:W-:-:S13]  /*7910*/  ISETP.NE.AND P0, PT, R3, 0x1, PT ;  /* 0x000000010300780c */ /* 0x000fda0003f05270 */
[----:B------:R-:W0:Y:S02]  /*7920*/  @P0 LDC.64 R6, c[0x0][0x9e8] ;  /* 0x00027a00ff060b82 */ /* 0x000e240000000a00 */
[----:B0-----:R-:W-:-:S05]  /*7930*/  @P0 IMAD.HI.U32 R6, R4, R6, RZ ;  /* 0x0000000604060227 */ /* 0x001fca00078e00ff */
[----:B------:R-:W-:-:S07]  /*7940*/  @P0 SHF.R.U32.HI R4, RZ, R7, R6 ;  /* 0x00000007ff040219 */ /* 0x000fce0000011606 */
.L_x_12329:
[----:B------:R-:W-:Y:S05]  /*7950*/  BSYNC B0 ;  /* 0x0000000000007941 */ /* 0x000fea0003800000 */
.L_x_12327:
[----:B------:R-:W-:-:S05]  /*7960*/  IMAD R3, R4, R3, RZ ;  /* 0x0000000304037224 */ /* 0x000fca00078e02ff */
[----:B------:R-:W-:-:S07]  /*7970*/  VIMNMX R0, R0, R3, !PT ;  /* 0x0000000300007248 */ /* 0x000fce0007fe0100 */
.L_x_12326:
[----:B------:R-:W-:Y:S01]  /*7980*/  SHF.R.S32.HI R3, RZ, 0x1f, R0 ;  /* 0x0000001fff037819 */ /* 0x000fe20000011400 */
[----:B------:R-:W-:Y:S01]  /*7990*/  BSSY B0, `(.L_x_12330) ;  /* 0x0000027000007945 */ /* 0x000fe20003800000 */
[----:B------:R-:W-:Y:S02]  /*79a0*/  IMAD.MOV.U32 R89, RZ, RZ, RZ ;  /* 0x000000ffff597224 */ /* 0x000fe400078e00ff */
[----:B------:R-:W-:-:S04]  /*79b0*/  LEA.HI R3, R3, R0, RZ, 0x7 ;  /* 0x0000000003037211 */ /* 0x000fc800078f38ff */
[----:B------:R-:W-:-:S04]  /*79c0*/  SHF.R.S32.HI R3, RZ, 0x7, R3 ;  /* 0x00000007ff037819 */ /* 0x000fc80000011403 */
[----:B------:R-:W-:-:S04]  /*79d0*/  VIMNMX R9, RZ, R3, !PT ;  /* 0x00000003ff097248 */ /* 0x000fc80007fe0100 */
        /* <DEDUP_REMOVED lines=34> */
.L_x_12331:
[----:B------:R-:W-:Y:S05]  /*7c00*/  BSYNC B0 ;  /* 0x0000000000007941 */ /* 0x000fea0003800000 */
.L_x_12330:
[----:B------:R-:W2:Y:S01]  /*7c10*/  LDL R0, [R1+0x70] ;  /* 0x0000700001007983 */ /* 0x000ea20000100800 */
[----:B------:R-:W-:Y:S02]  /*7c20*/  PLOP3.LUT P0, PT, PT, PT, PT, 0x80, 0x0 ;  /* 0x000000000000781c */ /* 0x000fe40003f0f070 */
        /* <DEDUP_REMOVED lines=25> */
[----:B--2---:R-:W-:Y:S02]  /*7dc0*/  IMAD R3, R0, R89, R9 ;  /* 0x0000005900037224 */ /* 0x004fe400078e0209 */
[----:B------:R-:W-:-:S03]  /*7dd0*/  IMAD.MOV.U32 R0, RZ, RZ, RZ ;  /* 0x000000ffff007224 */ /* 0x000fc600078e00ff */
[----:B------:R0:W-:Y:S01]  /*7de0*/  STL [R1+0x44], R3 ;  /* 0x0000440301007387 */ /* 0x0001e20000100800 */
[----:B------:R-:W-:-:S04]  /*7df0*/  VIADDMNMX R89, R3, R89, R8, PT ;  /* 0x0000005903597246 */ /* 0x000fc80003800108 */
        /* <DEDUP_REMOVED lines=34> */
.L_x_12334:
[----:B------:R-:W-:Y:S05]  /*8020*/  BSYNC B6 ;  /* 0x0000000000067941 */ /* 0x000fea0003800000 */
.L_x_12333:
        /* <DEDUP_REMOVED lines=13> */
.L_x_12338:
[----:B-1----:R1:W2:Y:S02]  /*8100*/  SYNCS.PHASECHK.TRANS64.TRYWAIT P0, [R16+URZ+0x19c00], R3 ;  /* 0x019c0003100075a7 */ /* 0x0022a4000800017f */
[----:B--2---:R-:W-:Y:S05]  /*8110*/  @!P0 NANOSLEEP.SYNCS 0x989680 ;  /* 0x009896800000895d */ /* 0x004fea0003900000 */
[----:B------:R-:W2:Y:S02]  /*8120*/  @!P0 SYNCS.PHASECHK.TRANS64 P0, [R16+URZ+0x19c00], R3 ;  /* 0x019c0003100085a7 */ /* 0x000ea4000800007f */
[----:B--2---:R-:W-:Y:S05]  /*8130*/  @!P0 BRA `(.L_x_12338) ;  /* 0xfffffffc00f08947 */ /* 0x004fea000383ffff */
.L_x_12337:
[----:B------:R-:W-:Y:S05]  /*8140*/  BSYNC B0 ;  /* 0x0000000000007941 */ /* 0x000fea0003800000 */
.L_x_12336:
[----:B------:R-:W-:Y:S05]  /*8150*/  BRA `(.L_x_12339) ;  /* 0x0000004400847947 */ /* 0x000fea0003800000 */
.L_x_12335:
        /* <DEDUP_REMOVED lines=30> */
.L_x_12341:
[----:B------:R-:W-:Y:S05]  /*8340*/  BSYNC B6 ;  /* 0x0000000000067941 */ /* 0x000fea0003800000 */
.L_x_12340:
[----:B------:R-:W0:Y:S01]  /*8350*/  S2R R20, SR_TID.X ;  /* 0x0000000000147919 */ /* 0x000e220000002100 */
[----:B------:R-:W-:Y:S01]  /*8360*/  ULDC.U8 UR4, c[0x0][0x410] ;  /* 0x0001040000047ab9 */ /* 0x000fe20000000000 */
[----:B------:R-:W2:Y:S01]  /*8370*/  LDL R21, [R1+0x20] ;  /* 0x0000200001157983 */ /* 0x000ea20000100800 */
[----:B0-----:R-:W-:-:S03]  /*8380*/  VIADD R28, R20, 0xffffff80 ;  /* 0xffffff80141c7836 */ /* 0x001fc60000000000 */
[----:B------:R-:W3:Y:S01]  /*8390*/  LDL R20, [R1+0x48] ;  /* 0x0000480001147983 */ /* 0x000ee20000100800 */
[----:B------:R-:W-:Y:S02]  /*83a0*/  ISETP.NE.AND P0, PT, RZ, UR4, PT ;  /* 0x00000004ff007c0c */ /* 0x000fe4000bf05270 */
[----:B------:R-:W-:Y:S01]  /*83b0*/  LEA.HI R38, R28, R28, RZ, 0x1 ;  /* 0x0000001c1c267211 */ /* 0x000fe200078f08ff */
[----:B------:R-:W-:Y:S03]  /*83c0*/  BSSY B0, `(.L_x_12342) ;  /* 0x0000432000007945 */ /* 0x000fe60003800000 */
[----:B------:R-:W-:-:S05]  /*83d0*/  SHF.R.S32.HI R38, RZ, 0x1, R38 ;  /* 0x00000001ff267819 */ /* 0x000fca0000011426 */
[----:B--2---:R-:W-:Y:S02]  /*83e0*/  IMAD.IADD R10, R38, 0x1, R21 ;  /* 0x00000001260a7824 */ /* 0x004fe400078e0215 */
[----:B---3--:R-:W-:Y:S01]  /*83f0*/  IMAD.IADD R37, R16, 0x1, R20 ;  /* 0x0000000110257824 */ /* 0x008fe200078e0214 */
[----:B------:R-:W-:Y:S06]  /*8400*/  @!P0 BRA `(.L_x_12343) ;  /* 0x0000001c00408947 */ /* 0x000fec0003800000 */
[----:B------:R-:W0:Y:S01]  /*8410*/  LDC R20, c[0x0][0x448] ;  /* 0x00011200ff147b82 */ /* 0x000e220000000800 */
[----:B------:R-:W-:Y:S01]  /*8420*/  IMAD.MOV.U32 R5, RZ, RZ, R10 ;  /* 0x000000ffff057224 */ /* 0x000fe200078e000a */
[----:B------:R-:W-:Y:S01]  /*8430*/  ULDC.64 UR4, c[0x0][0x3f8] ;  /* 0x0000fe0000047ab9 */ /* 0x000fe20000000a00 */
[----:B------:R-:W-:Y:S01]  /*8440*/  IMAD.MOV.U32 R6, RZ, RZ, R26 ;  /* 0x000000ffff067224 */ /* 0x000fe200078e001a */
[----:B------:R-:W-:Y:S01]  /*8450*/  ULDC.64 UR6, c[0x0][0x408] ;  /* 0x0001020000067ab9 */ /* 0x000fe20000000a00 */
[----:B------:R-:W-:Y:S01]  /*8460*/  IMAD.MOV.U32 R8, RZ, RZ, R24 ;  /* 0x000000ffff087224 */ /* 0x000fe200078e0018 */
[----:B------:R-:W-:Y:S01]  /*8470*/  ULDC.64 UR8, c[0x0][0x400] ;  /* 0x0001000000087ab9 */ /* 0x000fe20000000a00 */
[----:B------:R-:W-:Y:S01]  /*8480*/  IMAD.MOV.U32 R9, RZ, RZ, R31 ;  /* 0x000000ffff097224 */ /* 0x000fe200078e001f */
[----:B0-----:R-:W-:-:S13]  /*8490*/  ISETP.NE.AND P0, PT, R20, 0x1, PT ;  /* 0x000000011400780c */ /* 0x001fda0003f05270 */
[----:B------:R-:W0:Y:S08]  /*84a0*/  @P0 LDC R3, c[0x0][0x44c] ;  /* 0x00011300ff030b82 */ /* 0x000e300000000800 */
[----:B------:R-:W1:Y:S01]  /*84b0*/  @P0 LDC R7, c[0x0][0x450] ;  /* 0x00011400ff070b82 */ /* 0x000e620000000800 */
[----:B0-----:R-:W-:-:S05]  /*84c0*/  @P0 IMAD.HI.U32 R0, R10, R3, RZ ;  /* 0x000000030a000227 */ /* 0x001fca00078e00ff */
[----:B-1----:R-:W-:Y:S01]  /*84d0*/  @P0 SHF.R.U32.HI R5, RZ, R7, R0 ;  /* 0x00000007ff050219 */ /* 0x002fe20000011600 */
[----:B------:R-:W-:-:S03]  /*84e0*/  IMAD.MOV.U32 R7, RZ, RZ, R29 ;  /* 0x000000ffff077224 */ /* 0x000fc600078e001d */
[----:B------:R-:W-:Y:S01]  /*84f0*/  SHF.R.S32.HI R0, RZ, 0x1f, R5 ;  /* 0x0000001fff007819 */ /* 0x000fe20000011405 */
[----:B------:R-:W-:-:S04]  /*8500*/  IMAD.WIDE.U32 R6, R5, UR4, R6 ;  /* 0x0000000405067c25 */ /* 0x000fc8000f8e0006 */
[----:B------:R-:W-:Y:S02]  /*8510*/  IMAD R4, R0, UR4, RZ ;  /* 0x0000000400047c24 */ /* 0x000fe4000f8e02ff */
[----:B------:R-:W-:-:S04]  /*8520*/  IMAD.WIDE.U32 R8, R5, UR6, R8 ;  /* 0x0000000605087c25 */ /* 0x000fc8000f8e0008 */
[----:B------:R-:W-:Y:S02]  /*8530*/  IMAD R0, R0, UR6, RZ ;  /* 0x0000000600007c24 */ /* 0x000fe4000f8e02ff */
[C---:B------:R-:W-:Y:S01]  /*8540*/  IMAD R13, R5.reuse, UR5, R4 ;  /* 0x00000005050d7c24 */ /* 0x040fe2000f8e0204 */
[----:B------:R-:W-:Y:S01]  /*8550*/  ULDC.64 UR4, c[0x0][0x3e8] ;  /* 0x0000fa0000047ab9 */ /* 0x000fe20000000a00 */
[----:B------:R-:W-:Y:S01]  /*8560*/  IMAD R11, R5, UR7, R0 ;  /* 0x00000007050b7c24 */ /* 0x000fe2000f8e0200 */
[----:B------:R-:W-:Y:S01]  /*8570*/  IADD3 R3, P0, R6, UR4, RZ ;  /* 0x0000000406037c10 */ /* 0x000fe2000ff1e0ff */
[----:B------:R-:W-:Y:S01]  /*8580*/  UMOV UR4, 0xffffffff ;  /* 0xffffffff00047882 */ /* 0x000fe20000000000 */
[----:B------:R-:W-:Y:S02]  /*8590*/  IADD3 R5, P1, R8, UR8, RZ ;  /* 0x0000000808057c10 */ /* 0x000fe4000ff3e0ff */
[----:B------:R-:W-:Y:S02]  /*85a0*/  IADD3.X R13, R7, UR5, R13, P0, !PT ;  /* 0x00000005070d7c10 */ /* 0x000fe400087fe40d */
[----:B------:R-:W-:Y:S01]  /*85b0*/  IADD3.X R4, R9, UR9, R11, P1, !PT ;  /* 0x0000000909047c10 */ /* 0x000fe20008ffe40b */
[----:B------:R-:W-:Y:S08]  /*85c0*/  BRA.DIV UR4, `(.L_x_12344) ;  /* 0x000001c6041c7947 */ /* 0x000ff0000b800000 */
[----:B------:R0:W1:Y:S04]  /*85d0*/  SHFL.IDX PT, R0, R13, RZ, 0x1e1f ;  /* 0x001e1fff0d007589 */ /* 0x00006800000e0000 */
[----:B------:R-:W2:Y:S04]  /*85e0*/  SHFL.IDX PT, R3, R3, RZ, 0x1e1f ;  /* 0x001e1fff03037589 */ /* 0x000ea800000e0000 */
[----:B------:R-:W3:Y:S04]  /*85f0*/  SHFL.IDX PT, R4, R4, RZ, 0x1e1f ;  /* 0x001e1fff04047589 */ /* 0x000ee800000e0000 */
[----:B0-----:R-:W4:Y:S02]  /*8600*/  SHFL.IDX PT, R5, R5, RZ, 0x1e1f ;  /* 0x001e1fff05057589 */ /* 0x001f2400000e0000 */
.L_x_12648:
[----:B------:R-:W5:Y:S01]  /*8610*/  LDL R7, [R1+0x68] ;  /* 0x0000680001077983 */ /* 0x000f620000100800 */
        /* <DEDUP_REMOVED lines=16> */
[----:B------:R-:W3:Y:S04]  /*8720*/  LDL R30, [R1+0x38] ;  /* 0x00003800011e7983 */ /* 0x000ee80000100800 */
[----:B------:R-:W4:Y:S01]  /*8730*/  LDL.64 R26, [R1+0x10] ;  /* 0x00001000011a7983 */ /* 0x000f220000100a00 */
[----:B------:R-:W-:Y:S02]  /*8740*/  CS2R R12, SRZ ;  /* 0x00000000000c7805 */ /* 0x000fe4000001ff00 */
[----:B------:R-:W-:Y:S02]  /*8750*/  CS2R R14, SRZ ;  /* 0x00000000000e7805 */ /* 0x000fe4000001ff00 */
[----:B------:R-:W-:Y:S02]  /*8760*/  CS2R R24, SRZ ;  /* 0x0000000000187805 */ /* 0x000fe4000001ff00 */
[----:B------:R-:W-:-:S02]  /*8770*/  CS2R R20, SRZ ;  /* 0x0000000000147805 */ /* 0x000fc4000001ff00 */
[----:B------:R-:W-:Y:S02]  /*8780*/  CS2R R10, SRZ ;  /* 0x00000000000a7805 */ /* 0x000fe4000001ff00 */
[----:B--2---:R-:W-:Y:S02]  /*8790*/  ISETP.GE.AND P2, PT, R31, UR4, PT ;  /* 0x000000041f007c0c */ /* 0x004fe4000bf46270 */
[----:B---3--:R-:W-:Y:S02]  /*87a0*/  ISETP.GE.AND P0, PT, R30, UR4, PT ;  /* 0x000000041e007c0c */ /* 0x008fe4000bf06270 */
[----:B----4-:R-:W-:Y:S02]  /*87b0*/  ISETP.GE.AND P1, PT, R26, UR4, PT ;  /* 0x000000041a007c0c */ /* 0x010fe4000bf26270 */
[----:B------:R-:W-:-:S07]  /*87c0*/  SHF.R.S32.HI R7, RZ, 0x1f, R31 ;  /* 0x0000001fff077819 */ /* 0x000fce000001141f */
[C---:B------:R-:W-:Y:S02]  /*87d0*/  @!P2 IADD3 R34, P5, R31.reuse, R5, RZ ;  /* 0x000000051f22a210 */ /* 0x040fe40007fbe0ff */
[-C--:B------:R-:W-:Y:S02]  /*87e0*/  @!P2 IADD3 R32, P6, R31, R3.reuse, RZ ;  /* 0x000000031f20a210 */ /* 0x080fe40007fde0ff */
[----:B------:R-:W-:Y:S01]  /*87f0*/  SHF.R.S32.HI R9, RZ, 0x1f, R30 ;  /* 0x0000001fff097819 */ /* 0x000fe2000001141e */
[--C-:B------:R-:W-:Y:S01]  /*8800*/  @!P2 IMAD.X R35, R4, 0x1, R7.reuse, P5 ;  /* 0x000000010423a824 */ /* 0x100fe200028e0607 */
[-C--:B------:R-:W-:Y:S01]  /*8810*/  @!P0 IADD3 R6, P4, R30, R3.reuse, RZ ;  /* 0x000000031e068210 */ /* 0x080fe20007f9e0ff */
[----:B-1----:R-:W-:Y:S01]  /*8820*/  @!P2 IMAD.X R33, R0, 0x1, R7, P6 ;  /* 0x000000010021a824 */ /* 0x002fe200030e0607 */
[----:B------:R-:W-:Y:S02]  /*8830*/  @!P1 IADD3 R28, P3, R26, R3, RZ ;  /* 0x000000031a1c9210 */ /* 0x000fe40007f7e0ff */
[----:B------:R-:W-:Y:S01]  /*8840*/  @!P0 IADD3 R30, P5, R30, R5, RZ ;  /* 0x000000051e1e8210 */ /* 0x000fe20007fbe0ff */
[----:B------:R0:W5:Y:S01]  /*8850*/  @!P2 LD.E.64 R14, desc[UR42][R34.64] ;  /* 0x0000002a220ea980 */ /* 0x000162000c101b00 */
[----:B------:R-:W-:-:S02]  /*8860*/  @!P1 SHF.R.S32.HI R3, RZ, 0x1f, R26 ;  /* 0x0000001fff039819 */ /* 0x000fc4000001141a */
[----:B------:R-:W-:Y:S01]  /*8870*/  @!P1 IADD3 R26, P6, R26, R5, RZ ;  /* 0x000000051a1a9210 */ /* 0x000fe20007fde0ff */
[--C-:B------:R-:W-:Y:S01]  /*8880*/  @!P0 IMAD.X R7, R0, 0x1, R9.reuse, P4 ;  /* 0x0000000100078824 */ /* 0x100fe200020e0609 */
[----:B------:R0:W5:Y:S01]  /*8890*/  @!P2 LD.E.64 R12, desc[UR42][R32.64] ;  /* 0x0000002a200ca980 */ /* 0x000162000c101b00 */
[----:B------:R-:W-:Y:S01]  /*88a0*/  @!P0 IMAD.X R31, R4, 0x1, R9, P5 ;  /* 0x00000001041f8824 */ /* 0x000fe200028e0609 */
[----:B------:R-:W-:Y:S01]  /*88b0*/  CS2R R8, SRZ ;  /* 0x0000000000087805 */ /* 0x000fe2000001ff00 */
[--C-:B------:R-:W-:Y:S02]  /*88c0*/  @!P1 IMAD.X R29, R0, 0x1, R3.reuse, P3 ;  /* 0x00000001001d9824 */ /* 0x100fe400018e0603 */
[----:B------:R-:W-:Y:S01]  /*88d0*/  @!P1 IMAD.X R27, R4, 0x1, R3, P6 ;  /* 0x00000001041b9824 */ /* 0x000fe200030e0603 */
[----:B------:R0:W5:Y:S04]  /*88e0*/  @!P0 LD.E.64 R10, desc[UR42][R30.64] ;  /* 0x0000002a1e0a8980 */ /* 0x000168000c101b00 */
[----:B------:R0:W5:Y:S04]  /*88f0*/  @!P1 LD.E.64 R24, desc[UR42][R28.64] ;  /* 0x0000002a1c189980 */ /* 0x000168000c101b00 */
[----:B------:R0:W5:Y:S04]  /*8900*/  @!P1 LD.E.64 R20, desc[UR42][R26.64] ;  /* 0x0000002a1a149980 */ /* 0x000168000c101b00 */
[----:B------:R0:W5:Y:S02]  /*8910*/  @!P0 LD.E.64 R8, desc[UR42][R6.64] ;  /* 0x0000002a06088980 */ /* 0x000164000c101b00 */
.L_x_12346:
[----:B------:R-:W-:Y:S05]  /*8920*/  BSYNC B1 ;  /* 0x0000000000017941 */ /* 0x000fea0003800000 */
.L_x_12345:
[----:B-1----:R-:W2:Y:S01]  /*8930*/  LDL.LU R0, [R1+0x54] ;  /* 0x0000540001007983 */ /* 0x002ea20000300800 */
[----:B------:R-:W1:Y:S01]  /*8940*/  SYNCS.PHASECHK.TRANS64.TRYWAIT P0, [R16+URZ+0x19c00], R39 ;  /* 0x019c0027100075a7 */ /* 0x000e62000800017f */
[----:B------:R-:W-:Y:S01]  /*8950*/  BSSY B1, `(.L_x_12347) ;  /* 0x0000005000017945 */ /* 0x000fe20003800000 */
[----:B--2---:R-:W-:-:S05]  /*8960*/  IMAD R0, R0, -0xc0, R41 ;  /* 0xffffff4000007824 */ /* 0x004fca00078e0229 */
[----:B------:R-:W-:-:S04]  /*8970*/  VIMNMX R0, R0, 0xc0, PT ;  /* 0x000000c000007848 */ /* 0x000fc80003fe0100 */
[----:B------:R-:W-:Y:S01]  /*8980*/  ISETP.GE.AND P1, PT, R38, R0, PT ;  /* 0x000000002600720c */ /* 0x000fe20003f26270 */
[----:B-1----:R-:W-:-:S12]  /*8990*/  @!P0 BRA `(.L_x_12348) ;  /* 0x000001c000988947 */ /* 0x002fd80003800000 */
.L_x_12649:
[----:B------:R-:W-:Y:S05]  /*89a0*/  BSYNC B1 ;  /* 0x0000000000017941 */ /* 0x000fea0003800000 */
.L_x_12347:
[----:B------:R-:W-:Y:S05]  /*89b0*/  @P1 BRA `(.L_x_12349) ;  /* 0x0000003c00481947 */ /* 0x000fea0003800000 */
[----:B0-----:R-:W2:Y:S01]  /*89c0*/  LDL.64 R6, [R1+0x10] ;  /* 0x0000100001067983 */ /* 0x001ea20000100a00 */
[----:B------:R-:W2:Y:S03]  /*89d0*/  LDC R0, c[0x0][0x3f4] ;  /* 0x0000fd00ff007b82 */ /* 0x000ea60000000800 */
[----:B---3--:R-:W3:Y:S04]  /*89e0*/  LDL R4, [R1+0x34] ;  /* 0x0000340001047983 */ /* 0x008ee80000100800 */
[----:B------:R-:W4:Y:S01]  /*89f0*/  LDL R3, [R1+0x38] ;  /* 0x0000380001037983 */ /* 0x000f220000100800 */
[----:B------:R-:W-:Y:S01]  /*8a00*/  BSSY B1, `(.L_x_12350) ;  /* 0x000007b000017945 */ /* 0x000fe20003800000 */
[----:B--2---:R-:W-:-:S02]  /*8a10*/  ISETP.GE.AND P0, PT, R6, R0, PT ;  /* 0x000000000600720c */ /* 0x004fc40003f06270 */
[-C--:B---3--:R-:W-:Y:S02]  /*8a20*/  ISETP.GE.AND P1, PT, R4, R0.reuse, PT ;  /* 0x000000000400720c */ /* 0x088fe40003f26270 */
[----:B----4-:R-:W-:-:S09]  /*8a30*/  ISETP.GE.AND P2, PT, R3, R0, PT ;  /* 0x000000000300720c */ /* 0x010fd20003f46270 */
        /* <DEDUP_REMOVED lines=76> */
[----:B-1----:R-:W-:Y:S01]  /*8f00*/  FFMA.FTZ R39, R25, R28, R24 ;  /* 0x0000001c19277223 */ /* 0x002fe20000010018 */
        /* <DEDUP_REMOVED lines=42> */
.L_x_12351:
[----:B------:R-:W-:Y:S05]  /*91b0*/  BSYNC B1 ;  /* 0x0000000000017941 */ /* 0x000fea0003800000 */
.L_x_12350:
        /* <DEDUP_REMOVED lines=124> */
.L_x_12353:
[----:B------:R-:W-:Y:S05]  /*9980*/  BSYNC B1 ;  /* 0x0000000000017941 */ /* 0x000fea0003800000 */
.L_x_12352:
        /* <DEDUP_REMOVED lines=120> */
.L_x_12343:
[----:B------:R-:W0:Y:S01]  /*a110*/  LDC R28, c[0x0][0x448] ;  /* 0x00011200ff1c7b82 */ /* 0x000e220000000800 */
        /* <DEDUP_REMOVED lines=31> */
.L_x_12655:
        /* <DEDUP_REMOVED lines=17> */
[----:B------:R-:W3:Y:S01]  /*a420*/  LDL R29, [R1+0x1c] ;  /* 0x00001c00011d7983 */ /* 0x000ee20000100800 */
        /* <DEDUP_REMOVED lines=10> */
[----:B------:R-:W-:Y:S02]  /*a4d0*/  CS2R R10, SRZ ;  /* 0x00000000000a7805 */ /* 0x000fe4000001ff00 */
[----:B------:R-:W-:Y:S02]  /*a4e0*/  @!P4 SHF.R.S32.HI R5, RZ, 0x1f, R18 ;  /* 0x0000001fff05c819 */ /* 0x000fe40000011412 */
[----:B--2---:R-:W-:-:S02]  /*a4f0*/  @!P4 IADD3 R34, P0, R18, R3, RZ ;  /* 0x000000031222c210 */ /* 0x004fc40007f1e0ff */
[----:B----4-:R-:W-:-:S03]  /*a500*/  @!P4 IADD3 R28, P1, R18, R21, RZ ;  /* 0x00000015121cc210 */ /* 0x010fc60007f3e0ff */
[----:B-1----:R-:W-:-:S05]  /*a510*/  @!P4 IMAD.X R35, R0, 0x1, R5, P0 ;  /* 0x000000010023c824 */ /* 0x002fca00000e0605 */
[----:B------:R0:W5:Y:S01]  /*a520*/  @!P4 LD.E.128 R12, desc[UR42][R34.64] ;  /* 0x0000002a220cc980 */ /* 0x000162000c101d00 */
[----:B---3--:R-:W-:Y:S02]  /*a530*/  @!P5 IMAD.SHL.U32 R4, R29, 0x10, RZ ;  /* 0x000000101d04d824 */ /* 0x008fe400078e00ff */
[----:B------:R-:W-:-:S03]  /*a540*/  @!P4 IMAD.X R29, R20, 0x1, R5, P1 ;  /* 0x00000001141dc824 */ /* 0x000fc600008e0605 */
[C---:B------:R-:W-:Y:S02]  /*a550*/  @!P5 IADD3 R30, P2, R4.reuse, R3, RZ ;  /* 0x00000003041ed210 */ /* 0x040fe40007f5e0ff */
[----:B------:R-:W-:Y:S02]  /*a560*/  @!P5 IADD3 R32, P3, R4, R21, RZ ;  /* 0x000000150420d210 */ /* 0x000fe40007f7e0ff */
[----:B------:R-:W-:Y:S02]  /*a570*/  @!P5 SHF.R.S32.HI R3, RZ, 0x1f, R4 ;  /* 0x0000001fff03d819 */ /* 0x000fe40000011404 */
[----:B------:R-:W-:-:S03]  /*a580*/  CS2R R4, SRZ ;  /* 0x0000000000047805 */ /* 0x000fc6000001ff00 */
[--C-:B------:R-:W-:Y:S02]  /*a590*/  @!P5 IMAD.X R31, R0, 0x1, R3.reuse, P2 ;  /* 0x00000001001fd824 */ /* 0x100fe400010e0603 */
[----:B------:R-:W-:Y:S01]  /*a5a0*/  @!P5 IMAD.X R33, R20, 0x1, R3, P3 ;  /* 0x000000011421d824 */ /* 0x000fe200018e0603 */
[----:B------:R0:W5:Y:S04]  /*a5b0*/  @!P4 LD.E.128 R4, desc[UR42][R28.64] ;  /* 0x0000002a1c04c980 */ /* 0x000168000c101d00 */
[----:B------:R0:W5:Y:S04]  /*a5c0*/  @!P5 LD.E.128 R24, desc[UR42][R30.64] ;  /* 0x0000002a1e18d980 */ /* 0x000168000c101d00 */
[----:B------:R0:W5:Y:S02]  /*a5d0*/  @!P5 LD.E.128 R8, desc[UR42][R32.64] ;  /* 0x0000002a2008d980 */ /* 0x000164000c101d00 */
.L_x_12356:
[----:B------:R-:W-:Y:S05]  /*a5e0*/  BSYNC B1 ;  /* 0x0000000000017941 */ /* 0x000fea0003800000 */
.L_x_12355:
[----:B-1----:R-:W2:Y:S01]  /*a5f0*/  S2R R0, SR_TID.X ;  /* 0x0000000000007919 */ /* 0x002ea20000002100 */
[----:B------:R-:W1:Y:S01]  /*a600*/  SYNCS.PHASECHK.TRANS64.TRYWAIT P0, [R16+URZ+0x19c00], R39 ;  /* 0x019c0027100075a7 */ /* 0x000e62000800017f */
[----:B--2---:R-:W-:Y:S02]  /*a610*/  VIADD R3, R0, 0xffffff80 ;  /* 0xffffff8000037836 */ /* 0x004fe40000000000 */
[----:B------:R-:W2:Y:S01]  /*a620*/  LDL.LU R0, [R1+0x54] ;  /* 0x0000540001007983 */ /* 0x000ea20000300800 */
[----:B------:R-:W-:Y:S02]  /*a630*/  BSSY B1, `(.L_x_12357) ;  /* 0x0000007000017945 */ /* 0x000fe40003800000 */
[----:B------:R-:W-:-:S04]  /*a640*/  LEA.HI R3, R3, R3, RZ, 0x1 ;  /* 0x0000000303037211 */ /* 0x000fc800078f08ff */
[----:B------:R-:W-:Y:S01]  /*a650*/  SHF.R.S32.HI R3, RZ, 0x1, R3 ;  /* 0x00000001ff037819 */ /* 0x000fe20000011403 */
[----:B--2---:R-:W-:-:S05]  /*a660*/  IMAD R0, R0, -0xc0, R41 ;  /* 0xffffff4000007824 */ /* 0x004fca00078e0229 */
[----:B------:R-:W-:-:S04]  /*a670*/  VIMNMX R0, R0, 0xc0, PT ;  /* 0x000000c000007848 */ /* 0x000fc80003fe0100 */
[----:B------:R-:W-:Y:S01]  /*a680*/  ISETP.GE.AND P1, PT, R3, R0, PT ;  /* 0x000000000300720c */ /* 0x000fe20003f26270 */
[----:B-1----:R-:W-:-:S12]  /*a690*/  @!P0 BRA `(.L_x_12358) ;  /* 0x000001a400dc8947 */ /* 0x002fd80003800000 */
.L_x_12656:
[----:B------:R-:W-:Y:S05]  /*a6a0*/  BSYNC B1 ;  /* 0x0000000000017941 */ /* 0x000fea0003800000 */
.L_x_12357:
[----:B------:R-:W-:Y:S05]  /*a6b0*/  @P1 BRA `(.L_x_12349) ;  /* 0x0000002000081947 */ /* 0x000fea0003800000 */
[----:B------:R2:W5:Y:S01]  /*a6c0*/  LDL R62, [R1+0x28] ;  /* 0x00002800013e7983 */ /* 0x0005620000100800 */
[----:B------:R-:W0:Y:S03]  /*a6d0*/  LDC R3, c[0x0][0x3f4] ;  /* 0x0000fd00ff037b82 */ /* 0x000e260000000800 */
[----:B------:R2:W5:Y:S04]  /*a6e0*/  LDL R61, [R1+0x3c] ;  /* 0x00003c00013d7983 */ /* 0x0005680000100800 */
[----:B------:R2:W5:Y:S01]  /*a6f0*/  LDL R60, [R1+0x7c] ;  /* 0x00007c00013c7983 */ /* 0x0005620000100800 */
[C---:B------:R-:W-:Y:S01]  /*a700*/  VIADD R0, R18.reuse, 0x20 ;  /* 0x0000002012007836 */ /* 0x040fe20000000000 */
[----:B------:R-:W-:Y:S01]  /*a710*/  BSSY B1, `(.L_x_12359) ;  /* 0x00000fd000017945 */ /* 0x000fe20003800000 */
[----:B0-----:R-:W-:-:S03]  /*a720*/  ISETP.GE.AND P0, PT, R18, R3, PT ;  /* 0x000000031200720c */ /* 0x001fc60003f06270 */
[----:B------:R-:W-:-:S10]  /*a730*/  ISETP.GE.AND P1, PT, R0, R3, PT ;  /* 0x000000030000720c */ /* 0x000fd40003f26270 */
[----:B--2---:R-:W-:Y:S05]  /*a740*/  @P0 BRA `(.L_x_12360) ;  /* 0x0000000c00e40947 */ /* 0x004fea0003800000 */
[----:B----4-:R-:W0:Y:S01]  /*a750*/  S2R R21, SR_TID.X ;  /* 0x0000000000157919 */ /* 0x010e220000002100 */
[----:B---3-5:R-:W-:Y:S02]  /*a760*/  SHF.R.U32.HI R20, RZ, 0x8, R12 ;  /* 0x00000008ff147819 */ /* 0x028fe4000001160c */
[----:B------:R-:W-:Y:S02]  /*a770*/  LOP3.LUT R0, R12, 0xff, RZ, 0xc0, !PT ;  /* 0x000000ff0c007812 */ /* 0x000fe400078ec0ff */
[----:B------:R-:W-:Y:S02]  /*a780*/  SHF.R.U32.HI R30, RZ, 0x8, R14 ;  /* 0x00000008ff1e7819 */ /* 0x000fe4000001160e */
[----:B------:R-:W-:Y:S02]  /*a790*/  SHF.R.U32.HI R29, RZ, 0x8, R13 ;  /* 0x00000008ff1d7819 */ /* 0x000fe4000001160d */
[----:B------:R-:W-:Y:S02]  /*a7a0*/  LOP3.LUT R28, R13, 0xff, RZ, 0xc0, !PT ;  /* 0x000000ff0d1c7812 */ /* 0x000fe400078ec0ff */
[----:B------:R-:W-:-:S02]  /*a7b0*/  LOP3.LUT R29, R29, 0xff, RZ, 0xc0, !PT ;  /* 0x000000ff1d1d7812 */ /* 0x000fc400078ec0ff */
[----:B------:R-:W-:Y:S02]  /*a7c0*/  SHF.R.U32.HI R47, RZ, 0x8, R7 ;  /* 0x00000008ff2f7819 */ /* 0x000fe40000011607 */
[----:B------:R-:W-:Y:S02]  /*a7d0*/  PRMT R38, R29, 0x7604, R28 ;  /* 0x000076041d267816 */ /* 0x000fe4000000001c */
[----:B------:R-:W-:Y:S02]  /*a7e0*/  SHF.R.U32.HI R29, RZ, 0x8, R15 ;  /* 0x00000008ff1d7819 */ /* 0x000fe4000001160f */
[----:B------:R-:W-:Y:S02]  /*a7f0*/  LOP3.LUT R28, R15, 0xff, RZ, 0xc0, !PT ;  /* 0x000000ff0f1c7812 */ /* 0x000fe400078ec0ff */
[----:B------:R-:W-:Y:S02]  /*a800*/  LOP3.LUT R29, R29, 0xff, RZ, 0xc0, !PT ;  /* 0x000000ff1d1d7812 */ /* 0x000fe400078ec0ff */
[----:B------:R-:W-:-:S02]  /*a810*/  SHF.R.U32.HI R40, RZ, 0x8, R5 ;  /* 0x00000008ff287819 */ /* 0x000fc40000011605 */
[----:B------:R-:W-:Y:S02]  /*a820*/  LOP3.LUT R44, R7, 0xff, RZ, 0xc0, !PT ;  /* 0x000000ff072c7812 */ /* 0x000fe400078ec0ff */
[----:B------:R-:W-:Y:S02]  /*a830*/  LOP3.LUT R47, R47, 0xff, RZ, 0xc0, !PT ;  /* 0x000000ff2f2f7812 */ /* 0x000fe400078ec0ff */
[----:B------:R-:W-:Y:S02]  /*a840*/  SHF.R.U32.HI R43, RZ, 0x8, R6 ;  /* 0x00000008ff2b7819 */ /* 0x000fe40000011606 */
[----:B------:R-:W-:Y:S01]  /*a850*/  LOP3.LUT R40, R40, 0xff, RZ, 0xc0, !PT ;  /* 0x000000ff28287812 */ /* 0x000fe200078ec0ff */
[----:B0-----:R-:W-:Y:S01]  /*a860*/  VIADD R31, R21, 0xffffff80 ;  /* 0xffffff80151f7836 */ /* 0x001fe20000000000 */
[----:B------:R-:W-:Y:S02]  /*a870*/  LOP3.LUT R21, R20, 0xff, RZ, 0xc0, !PT ;  /* 0x000000ff14157812 */ /* 0x000fe400078ec0ff */
[----:B------:R-:W-:-:S02]  /*a880*/  LOP3.LUT R20, R14, 0xff, RZ, 0xc0, !PT ;  /* 0x000000ff0e147812 */ /* 0x000fc400078ec0ff */
[----:B------:R-:W-:Y:S02]  /*a890*/  LEA.HI R32, R31, R31, RZ, 0x1 ;  /* 0x0000001f1f207211 */ /* 0x000fe400078f08ff */
[----:B-1----:R-:W-:Y:S02]  /*a8a0*/  PRMT R39, R21, 0x7604, R0 ;  /* 0x0000760415277816 */ /* 0x002fe40000000000 */
[----:B------:R-:W-:Y:S02]  /*a8b0*/  LOP3.LUT R32, R32, 0xfffffffe, RZ, 0xc0, !PT ;  /* 0xfffffffe20207812 */ /* 0x000fe400078ec0ff */
[----:B------:R-:W-:Y:S02]  /*a8c0*/  SHF.R.U32.HI R21, RZ, 0x8, R4 ;  /* 0x00000008ff157819 */ /* 0x000fe40000011604 */
[----:B------:R-:W-:Y:S01]  /*a8d0*/  PRMT R44, R47, 0x7604, R44 ;  /* 0x000076042f2c7816 */ /* 0x000fe2000000002c */
[----:B------:R-:W-:Y:S01]  /*a8e0*/  IMAD.IADD R32, R31, 0x1, -R32 ;  /* 0x000000011f207824 */ /* 0x000fe200078e0a20 */
[----:B------:R-:W-:-:S02]  /*a8f0*/  LOP3.LUT R31, R30, 0xff, RZ, 0xc0, !PT ;  /* 0x000000ff1e1f7812 */ /* 0x000fc400078ec0ff */
[----:B------:R-:W-:Y:S02]  /*a900*/  LOP3.LUT R33, R21, 0xff, RZ, 0xc0, !PT ;  /* 0x000000ff15217812 */ /* 0x000fe400078ec0ff */
[----:B------:R-:W-:Y:S02]  /*a910*/  LEA.HI R0, R3, R32, RZ, 0x1c ;  /* 0x0000002003007211 */ /* 0x000fe400078fe0ff */
[----:B------:R-:W-:Y:S02]  /*a920*/  PRMT R41, R31, 0x7604, R20 ;  /* 0x000076041f297816 */ /* 0x000fe40000000014 */
[C---:B------:R-:W-:Y:S01]  /*a930*/  LEA.HI R20, R0.reuse, R0, RZ, 0x1 ;  /* 0x0000000000147211 */ /* 0x040fe200078f08ff */
[----:B------:R-:W-:Y:S01]  /*a940*/  IMAD.SHL.U32 R0, R0, 0x10, RZ ;  /* 0x0000001000007824 */ /* 0x000fe200078e00ff */
[----:B------:R-:W-:Y:S02]  /*a950*/  LOP3.LUT R32, R4, 0xff, RZ, 0xc0, !PT ;  /* 0x000000ff04207812 */ /* 0x000fe400078ec0ff */
[----:B------:R-:W-:-:S02]  /*a960*/  SHF.R.S32.HI R20, RZ, 0x1, R20 ;  /* 0x00000001ff147819 */ /* 0x000fc40000011414 */
[----:B------:R-:W-:Y:S02]  /*a970*/  LOP3.LUT R0, R62, 0x10, R0, 0xf8, !PT ;  /* 0x000000103e007812 */ /* 0x000fe400078ef800 */
[----:B------:R-:W-:Y:S01]  /*a980*/  PRMT R45, R33, 0x7604, R32 ;  /* 0x00007604212d7816 */ /* 0x000fe20000000020 */
[----:B------:R-:W-:Y:S01]  /*a990*/  IMAD R21, R20, 0x1800, R61 ;  /* 0x0000180014157824 */ /* 0x000fe200078e023d */
[----:B------:R-:W-:Y:S02]  /*a9a0*/  LOP3.LUT R0, R0, R60, RZ, 0x3c, !PT ;  /* 0x0000003c00007212 */ /* 0x000fe400078e3cff */
[----:B------:R-:W-:Y:S02]  /*a9b0*/  PRMT R20, R29, 0x7604, R28 ;  /* 0x000076041d147816 */ /* 0x000fe4000000001c */
[----:B------:R-:W-:Y:S01]  /*a9c0*/  IADD3 R0, R16, R21, R0 ;  /* 0x0000001510007210 */ /* 0x000fe20007ffe000 */
[----:B------:R-:W0:Y:S01]  /*a9d0*/  LDS.128 R28, [R37+0xf000] ;  /* 0x00f00000251c7984 */ /* 0x000e220000000c00 */
[----:B------:R-:W-:-:S02]  /*a9e0*/  LOP3.LUT R21, R5, 0xff, RZ, 0xc0, !PT ;  /* 0x000000ff05157812 */ /* 0x000fc400078ec0ff */
[----:B------:R-:W-:Y:S01]  /*a9f0*/  LOP3.LUT R42, R6, 0xff, RZ, 0xc0, !PT ;  /* 0x000000ff062a7812 */ /* 0x000fe200078ec0ff */
[----:B------:R-:W1:Y:S01]  /*aa00*/  LDS.128 R32, [R0+0xf000] ;  /* 0x00f0000000207984 */ /* 0x000e620000000c00 */
[----:B------:R-:W-:Y:S02]  /*aa10*/  LOP3.LUT R43, R43, 0xff, RZ, 0xc0, !PT ;  /* 0x000000ff2b2b7812 */ /* 0x000fe400078ec0ff */
        /* <DEDUP_REMOVED lines=15> */
[----:B------:R-:W-:Y:S02]  /*ab10*/  SHF.R.U32.HI R51, RZ, 0x10, R7 ;  /* 0x00000010ff337819 */ /* 0x000fe40000011607 */
[----:B------:R-:W-:Y:S02]  /*ab20*/  LOP3.LUT R43, R20, 0xff0000, R43, 0xf8, !PT ;  /* 0x00ff0000142b7812 */ /* 0x000fe400078ef82b */
[----:B------:R-:W-:Y:S01]  /*ab30*/  LOP3.LUT R42, R21, 0xff000000, R13, 0xf8, !PT ;  /* 0xff000000152a7812 */ /* 0x000fe200078ef80d */
[----:B------:R-:W-:Y:S01]  /*ab40*/  IMAD.U32 R51, R51, 0x10000, RZ ;  /* 0x0001000033337824 */ /* 0x000fe200078e00ff */
        /* <DEDUP_REMOVED lines=9> */
[----:B------:R-:W-:Y:S01]  /*abe0*/  LOP3.LUT R4, R49, 0xff000000, R6, 0xf8, !PT ;  /* 0xff00000031047812 */ /* 0x000fe200078ef806 */
[----:B------:R-:W-:Y:S01]  /*abf0*/  HADD2.F32 R49, -RZ, R48.H0_H0 ;  /* 0x20000030ff317230 */ /* 0x000fe20000004100 */
[-C--:B------:R-:W-:Y:S01]  /*ac00*/  F2FP.F16.E4M3.UNPACK_B R15, R29.reuse ;  /* 0x0000001dff0f723e */ /* 0x080fe200020006ff */
[----:B------:R-:W-:Y:S01]  /*ac10*/  HADD2.F32 R6, -RZ, R21.H0_H0 ;  /* 0x20000015ff067230 */ /* 0x000fe20000004100 */
[----:B------:R-:W-:Y:S01]  /*ac20*/  F2FP.F16.E4M3.UNPACK_B R40, R29.H1 ;  /* 0x0000001dff28723e */ /* 0x000fe200030006ff */
[----:B------:R-:W-:Y:S01]  /*ac30*/  HADD2.F32 R29, -RZ, R28.H0_H0 ;  /* 0x2000001cff1d7230 */ /* 0x000fe20000004100 */
[----:B------:R-:W-:Y:S01]  /*ac40*/  LOP3.LUT R51, R44, 0xff0000, R51, 0xf8, !PT ;  /* 0x00ff00002c337812 */ /* 0x000fe200078ef833 */
[----:B------:R-:W-:Y:S01]  /*ac50*/  HADD2.F32 R13, -RZ, R15.H0_H0 ;  /* 0x2000000fff0d7230 */ /* 0x000fe20000004100 */
[-C--:B------:R-:W-:Y:S01]  /*ac60*/  F2FP.F16.E4M3.UNPACK_B R43, R31.reuse ;  /* 0x0000001fff2b723e */ /* 0x080fe200020006ff */
[----:B------:R-:W-:Y:S01]  /*ac70*/  HADD2.F32 R21, -RZ, R21.H1_H1 ;  /* 0x30000015ff157230 */ /* 0x000fe20000004100 */
[----:B------:R-:W-:Y:S01]  /*ac80*/  F2FP.F16.E4M3.UNPACK_B R46, R31.H1 ;  /* 0x0000001fff2e723e */ /* 0x000fe200030006ff */
[----:B------:R-:W-:Y:S01]  /*ac90*/  FMUL.FTZ R50, R6, R29 ;  /* 0x0000001d06327220 */ /* 0x000fe20000410000 */
[----:B------:R-:W-:-:S02]  /*aca0*/  F2FP.F16.E4M3.UNPACK_B R44, R35 ;  /* 0x00000023ff2c723e */ /* 0x000fc400020006ff */
[----:B------:R-:W-:Y:S02]  /*acb0*/  F2FP.F16.E4M3.UNPACK_B R47, R35.H1 ;  /* 0x00000023ff2f723e */ /* 0x000fe400030006ff */
[-C--:B------:R-:W-:Y:S02]  /*acc0*/  F2FP.F16.E4M3.UNPACK_B R31, R32.reuse ;  /* 0x00000020ff1f723e */ /* 0x080fe400020006ff */
[----:B------:R-:W-:Y:S01]  /*acd0*/  F2FP.F16.E4M3.UNPACK_B R35, R32.H1 ;  /* 0x00000020ff23723e */ /* 0x000fe200030006ff */
[----:B------:R-:W-:Y:S01]  /*ace0*/  FMUL.FTZ R32, R6, R49 ;  /* 0x0000003106207220 */ /* 0x000fe20000410000 */
[----:B------:R-:W-:Y:S02]  /*acf0*/  F2FP.F16.E4M3.UNPACK_B R33, R33.H1 ;  /* 0x00000021ff21723e */ /* 0x000fe400030006ff */
[----:B------:R-:W-:Y:S01]  /*ad00*/  F2FP.F16.E4M3.UNPACK_B R42, R42.H1 ;  /* 0x0000002aff2a723e */ /* 0x000fe200030006ff */
[C---:B------:R-:W-:Y:S01]  /*ad10*/  FFMA.FTZ R6, R13.reuse, R29, -R32 ;  /* 0x0000001d0d067223 */ /* 0x040fe20000010820 */
[----:B------:R-:W-:Y:S01]  /*ad20*/  FFMA.FTZ R13, R13, R49, R50 ;  /* 0x000000310d0d7223 */ /* 0x000fe20000010032 */
[----:B------:R-:W-:Y:S01]  /*ad30*/  F2FP.F16.E4M3.UNPACK_B R49, R45.H1 ;  /* 0x0000002dff31723e */ /* 0x000fe200030006ff */
[----:B------:R-:W-:Y:S01]  /*ad40*/  HADD2.F32 R32, -RZ, R28.H1_H1 ;  /* 0x3000001cff207230 */ /* 0x000fe20000004100 */
[----:B------:R-:W-:Y:S01]  /*ad50*/  LOP3.LUT R51, R51, 0xff000000, R7, 0xf8, !PT ;  /* 0xff00000033337812 */ /* 0x000fe200078ef807 */
[----:B------:R-:W-:Y:S01]  /*ad60*/  HADD2.F32 R45, -RZ, R48.H1_H1 ;  /* 0x30000030ff2d7230 */ /* 0x000fe20000004100 */
[----:B------:R-:W-:Y:S01]  /*ad70*/  F2FP.F16.E4M3.UNPACK_B R7, R34 ;  /* 0x00000022ff07723e */ /* 0x000fe200020006ff */
[----:B------:R-:W-:-:S02]  /*ad80*/  HADD2.F32 R28, -RZ, R15.H1_H1 ;  /* 0x3000000fff1c7230 */ /* 0x000fc40000004100 */
[C---:B------:R-:W-:Y:S01]  /*ad90*/  FMUL.FTZ R52, R21.reuse, R32 ;  /* 0x0000002015347220 */ /* 0x040fe20000410000 */
[----:B------:R-:W-:Y:S02]  /*ada0*/  HADD2.F32 R50, -RZ, R49.H0_H0 ;  /* 0x20000031ff327230 */ /* 0x000fe40000004100 */
[----:B------:R-:W-:Y:S01]  /*adb0*/  FMUL.FTZ R53, R21, R45 ;  /* 0x0000002d15357220 */ /* 0x000fe20000410000 */
[--C-:B------:R-:W-:Y:S01]  /*adc0*/  HADD2.F32 R15, -RZ, R33.reuse.H0_H0 ;  /* 0x20000021ff0f7230 */ /* 0x100fe20000004100 */
[----:B------:R-:W-:Y:S01]  /*add0*/  F2FP.F16.E4M3.UNPACK_B R34, R34.H1 ;  /* 0x00000022ff22723e */ /* 0x000fe200030006ff */
[----:B------:R-:W-:Y:S01]  /*ade0*/  HADD2.F32 R48, -RZ, R42.H0_H0 ;  /* 0x2000002aff307230 */ /* 0x000fe20000004100 */
[----:B------:R-:W-:Y:S01]  /*adf0*/  F2FP.F16.E4M3.UNPACK_B R5, R30 ;  /* 0x0000001eff05723e */ /* 0x000fe200020006ff */
[----:B------:R-:W-:Y:S02]  /*ae00*/  HADD2.F32 R29, -RZ, R40.H0_H0 ;  /* 0x20000028ff1d7230 */ /* 0x000fe40000004100 */
[----:B------:R-:W-:Y:S01]  /*ae10*/  FMUL.FTZ R54, R15, R50 ;  /* 0x000000320f367220 */ /* 0x000fe20000410000 */
[----:B------:R-:W-:-:S02]  /*ae20*/  HADD2.F32 R33, -RZ, R33.H1_H1 ;  /* 0x30000021ff217230 */ /* 0x000fc40000004100 */
[----:B------:R-:W-:Y:S01]  /*ae30*/  FMUL.FTZ R55, R15, R48 ;  /* 0x000000300f377220 */ /* 0x000fe20000410000 */
        /* <DEDUP_REMOVED lines=16> */
[----:B------:R-:W-:Y:S02]  /*af40*/  HADD2.F32 R32, -RZ, R43.H0_H0 ;  /* 0x2000002bff207230 */ /* 0x000fe40000004100 */
[----:B------:R-:W-:Y:S01]  /*af50*/  FMUL.FTZ R57, R40, R53 ;  /* 0x0000003528397220 */ /* 0x000fe20000410000 */
[----:B------:R-:W-:-:S02]  /*af60*/  HADD2.F32 R52, -RZ, R52.H1_H1 ;  /* 0x30000034ff347230 */ /* 0x000fc40000004100 */
[----:B------:R-:W-:Y:S01]  /*af70*/  FMUL.FTZ R54, R40, R49 ;  /* 0x0000003128367220 */ /* 0x000fe20000410000 */
[C---:B------:R-:W-:Y:S01]  /*af80*/  FFMA.FTZ R40, R42.reuse, R45, -R55 ;  /* 0x0000002d2a287223 */ /* 0x040fe20000010837 */
[----:B------:R-:W-:Y:S01]  /*af90*/  FFMA.FTZ R42, R42, R50, R33 ;  /* 0x000000322a2a7223 */ /* 0x000fe20000010021 */
[C---:B------:R-:W-:Y:S01]  /*afa0*/  FFMA.FTZ R33, R32.reuse, R49, -R57 ;  /* 0x0000003120217223 */ /* 0x040fe20000010839 */
[----:B------:R-:W-:Y:S01]  /*afb0*/  HADD2.F32 R49, -RZ, R48.H1_H1 ;  /* 0x30000030ff317230 */ /* 0x000fe20000004100 */
[----:B------:R-:W-:Y:S01]  /*afc0*/  F2FP.F16.E4M3.UNPACK_B R48, R41.H1 ;  /* 0x00000029ff30723e */ /* 0x000fe200030006ff */
[----:B------:R-:W-:Y:S01]  /*afd0*/  FFMA.FTZ R32, R32, R53, R54 ;  /* 0x0000003520207223 */ /* 0x000fe20000010036 */
[----:B------:R-:W-:Y:S01]  /*afe0*/  HADD2.F32 R44, -RZ, R44.H1_H1 ;  /* 0x3000002cff2c7230 */ /* 0x000fe20000004100 */
[----:B------:R-:W-:Y:S01]  /*aff0*/  F2FP.SATFINITE.E4M3.F32.PACK_AB_MERGE_C R29, R42, R29, RZ ;  /* 0x0000001d2a1d723e */ /* 0x000fe200048070ff */
[----:B------:R-:W-:Y:S02]  /*b000*/  HADD2.F32 R54, -RZ, R51.H0_H0 ;  /* 0x20000033ff367230 */ /* 0x000fe40000004100 */
        /* <DEDUP_REMOVED lines=17> */
[----:B------:R-:W-:Y:S01]  /*b120*/  F2FP.SATFINITE.E4M3.F32.PACK_AB_MERGE_C R13, R28, R13, R29 ;  /* 0x0000000d1c0d723e */ /* 0x000fe2000480701d */
[----:B------:R-:W-:Y:S02]  /*b130*/  HADD2.F32 R55, -RZ, R51.H1_H1 ;  /* 0x30000033ff377230 */ /* 0x000fe40000004100 */
[----:B------:R-:W-:Y:S01]  /*b140*/  FMUL.FTZ R58, R47, R52 ;  /* 0x000000342f3a7220 */ /* 0x000fe20000410000 */
[----:B------:R-:W-:-:S02]  /*b150*/  HADD2.F32 R54, -RZ, R53.H0_H0 ;  /* 0x20000035ff367230 */ /* 0x000fc40000004100 */
[----:B------:R-:W-:Y:S02]  /*b160*/  HADD2.F32 R46, -RZ, R35.H0_H0 ;  /* 0x20000023ff2e7230 */ /* 0x000fe40000004100 */
[----:B------:R-:W-:Y:S01]  /*b170*/  FMUL.FTZ R59, R47, R55 ;  /* 0x000000372f3b7220 */ /* 0x000fe20000410000 */
[----:B------:R-:W-:Y:S02]  /*b180*/  HADD2.F32 R51, -RZ, R50.H0_H0 ;  /* 0x20000032ff337230 */ /* 0x000fe40000004100 */
[----:B------:R-:W-:Y:S02]  /*b190*/  HADD2.F32 R49, -RZ, R39.H0_H0 ;  /* 0x20000027ff317230 */ /* 0x000fe40000004100 */
[C---:B------:R-:W-:Y:S01]  /*b1a0*/  FMUL.FTZ R56, R46.reuse, R54 ;  /* 0x000000362e387220 */ /* 0x040fe20000410000 */
[----:B------:R-:W-:Y:S02]  /*b1b0*/  HADD2.F32 R35, -RZ, R35.H1_H1 ;  /* 0x30000023ff237230 */ /* 0x000fe40000004100 */
[-C--:B------:R-:W-:Y:S01]  /*b1c0*/  FMUL.FTZ R57, R46, R51.reuse ;  /* 0x000000332e397220 */ /* 0x080fe20000410000 */
[----:B------:R-:W-:Y:S01]  /*b1d0*/  FFMA.FTZ R46, R48, R52, -R59 ;  /* 0x00000034302e7223 */ /* 0x000fe2000001083b */
[----:B------:R-:W-:Y:S01]  /*b1e0*/  FFMA.FTZ R47, R49, R51, -R56 ;  /* 0x00000033312f7223 */ /* 0x000fe20000010838 */
[----:B------:R-:W-:-:S02]  /*b1f0*/  HADD2.F32 R56, -RZ, R53.H1_H1 ;  /* 0x30000035ff387230 */ /* 0x000fc40000004100 */
[----:B------:R-:W-:Y:S01]  /*b200*/  FFMA.FTZ R49, R49, R54, R57 ;  /* 0x0000003631317223 */ /* 0x000fe20000010039 */
[----:B------:R-:W-:Y:S01]  /*b210*/  HADD2.F32 R54, -RZ, R50.H1_H1 ;  /* 0x30000032ff367230 */ /* 0x000fe20000004100 */
[----:B------:R-:W-:Y:S01]  /*b220*/  F2FP.F16.E4M3.UNPACK_B R51, R38 ;  /* 0x00000026ff33723e */ /* 0x000fe200020006ff */
[----:B------:R-:W-:Y:S01]  /*b230*/  HADD2.F32 R39, -RZ, R39.H1_H1 ;  /* 0x30000027ff277230 */ /* 0x000fe20000004100 */
[----:B------:R-:W-:Y:S01]  /*b240*/  F2FP.F16.E4M3.UNPACK_B R52, R20 ;  /* 0x00000014ff34723e */ /* 0x000fe200020006ff */
[C---:B------:R-:W-:Y:S01]  /*b250*/  FMUL.FTZ R20, R35.reuse, R56 ;  /* 0x0000003823147220 */ /* 0x040fe20000410000 */
[----:B------:R-:W-:Y:S01]  /*b260*/  FMUL.FTZ R35, R35, R54 ;  /* 0x0000003623237220 */ /* 0x000fe20000410000 */
[----:B------:R-:W-:Y:S02]  /*b270*/  HADD2.F32 R53, -RZ, R51.H0_H0 ;  /* 0x20000033ff357230 */ /* 0x000fe40000004100 */
[----:B------:R-:W-:Y:S01]  /*b280*/  FFMA.FTZ R48, R48, R55, R58 ;  /* 0x0000003730307223 */ /* 0x000fe2000001003a */
[----:B------:R-:W-:-:S02]  /*b290*/  HADD2.F32 R50, -RZ, R31.H0_H0 ;  /* 0x2000001fff327230 */ /* 0x000fc40000004100 */
[C---:B------:R-:W-:Y:S01]  /*b2a0*/  FFMA.FTZ R20, R39.reuse, R54, -R20 ;  /* 0x0000003627147223 */ /* 0x040fe20000010814 */
        /* <DEDUP_REMOVED lines=9> */
[----:B------:R-:W-:Y:S01]  /*b340*/  HADD2.F32 R52, -RZ, R52.H1_H1 ;  /* 0x30000034ff347230 */ /* 0x000fe20000004100 */
[----:B------:R-:W-:Y:S01]  /*b350*/  F2FP.F16.E4M3.UNPACK_B R4, R4 ;  /* 0x00000004ff04723e */ /* 0x000fe200020006ff */
        /* <DEDUP_REMOVED lines=20> */
[-C--:B------:R-:W-:Y:S01]  /*b4a0*/  FMUL.FTZ R34, R34, R39.reuse ;  /* 0x0000002722227220 */ /* 0x080fe20000410000 */
[C---:B------:R-:W-:Y:S01]  /*b4b0*/  FFMA.FTZ R54, R35.reuse, R52, -R54 ;  /* 0x0000003423367223 */ /* 0x040fe20000010836 */
[----:B------:R-:W-:Y:S01]  /*b4c0*/  FFMA.FTZ R58, R35, R56, R58 ;  /* 0x00000038233a7223 */ /* 0x000fe2000001003a */
[C---:B------:R-:W-:Y:S01]  /*b4d0*/  FFMA.FTZ R57, R30.reuse, R39, -R51 ;  /* 0x000000271e397223 */ /* 0x040fe20000010833 */
[----:B------:R-:W-:Y:S01]  /*b4e0*/  FFMA.FTZ R55, R30, R55, R34 ;  /* 0x000000371e377223 */ /* 0x000fe20000010022 */
[--C-:B------:R-:W-:Y:S02]  /*b4f0*/  HADD2.F32 R35, -RZ, R12.reuse.H0_H0 ;  /* 0x2000000cff237230 */ /* 0x100fe40000004100 */
[----:B------:R-:W-:Y:S01]  /*b500*/  HADD2.F32 R30, -RZ, R12.H1_H1 ;  /* 0x3000000cff1e7230 */ /* 0x000fe20000004100 */
[----:B------:R-:W-:Y:S01]  /*b510*/  F2FP.SATFINITE.E4M3.F32.PACK_AB_MERGE_C R54, R57, R54, RZ ;  /* 0x000000363936723e */ /* 0x000fe200048070ff */
[----:B------:R-:W-:Y:S01]  /*b520*/  HADD2.F32 R12, -RZ, R7.H0_H0 ;  /* 0x20000007ff0c7230 */ /* 0x000fe20000004100 */
[----:B------:R-:W-:Y:S01]  /*b530*/  F2FP.SATFINITE.E4M3.F32.PACK_AB_MERGE_C R55, R55, R58, RZ ;  /* 0x0000003a3737723e */ /* 0x000fe200048070ff */
[----:B------:R-:W-:-:S02]  /*b540*/  HADD2.F32 R34, -RZ, R4.H1_H1 ;  /* 0x30000004ff227230 */ /* 0x000fc40000004100 */
[----:B------:R-:W-:Y:S02]  /*b550*/  HADD2.F32 R7, -RZ, R7.H1_H1 ;  /* 0x30000007ff077230 */ /* 0x000fe40000004100 */
[----:B------:R-:W-:Y:S02]  /*b560*/  HADD2.F32 R39, -RZ, R4.H0_H0 ;  /* 0x20000004ff277230 */ /* 0x000fe40000004100 */
[--C-:B------:R-:W-:Y:S02]  /*b570*/  HADD2.F32 R4, -RZ, R5.reuse.H0_H0 ;  /* 0x20000005ff047230 */ /* 0x100fe40000004100 */
[C---:B------:R-:W-:Y:S01]  /*b580*/  FMUL.FTZ R52, R7.reuse, R34 ;  /* 0x0000002207347220 */ /* 0x040fe20000410000 */
[----:B------:R-:W-:Y:S02]  /*b590*/  HADD2.F32 R5, -RZ, R5.H1_H1 ;  /* 0x30000005ff057230 */ /* 0x000fe40000004100 */
[C---:B------:R-:W-:Y:S01]  /*b5a0*/  FMUL.FTZ R51, R12.reuse, R39 ;  /* 0x000000270c337220 */ /* 0x040fe20000410000 */
[-C--:B------:R-:W-:Y:S01]  /*b5b0*/  FMUL.FTZ R7, R7, R30.reuse ;  /* 0x0000001e07077220 */ /* 0x080fe20000410000 */
[----:B------:R-:W-:Y:S01]  /*b5c0*/  FMUL.FTZ R12, R12, R35 ;  /* 0x000000230c0c7220 */ /* 0x000fe20000410000 */
[----:B------:R-:W-:-:S02]  /*b5d0*/  FFMA.FTZ R52, R5, R30, -R52 ;  /* 0x0000001e05347223 */ /* 0x000fc40000010834 */
[----:B------:R-:W-:Y:S01]  /*b5e0*/  FFMA.FTZ R34, R5, R34, R7 ;  /* 0x0000002205227223 */ /* 0x000fe20000010007 */
[C---:B------:R-:W-:Y:S01]  /*b5f0*/  FFMA.FTZ R51, R4.reuse, R35, -R51 ;  /* 0x0000002304337223 */ /* 0x040fe20000010833 */
[----:B------:R-:W-:Y:S01]  /*b600*/  FFMA.FTZ R39, R4, R39, R12 ;  /* 0x0000002704277223 */ /* 0x000fe2000001000c */
        /* <DEDUP_REMOVED lines=10> */
[----:B------:R-:W-:Y:S01]  /*b6b0*/  F2FP.SATFINITE.E4M3.F32.PACK_AB_MERGE_C R14, R34, R39, R55 ;  /* 0x00000027220e723e */ /* 0x000fe20004807037 */
[----:B------:R0:W-:Y:S04]  /*b6c0*/  STS.128 [R37+0xf000], R4 ;  /* 0x00f0000425007388 */ /* 0x0001e80000000c00 */
[----:B------:R0:W-:Y:S02]  /*b6d0*/  STS.128 [R0+0xf000], R12 ;  /* 0x00f0000c00007388 */ /* 0x0001e40000000c00 */
.L_x_12360:
[----:B------:R-:W-:Y:S05]  /*b6e0*/  BSYNC B1 ;  /* 0x0000000000017941 */ /* 0x000fea0003800000 */
.L_x_12359:
[----:B------:R-:W-:Y:S05]  /*b6f0*/  @P1 BRA `(.L_x_12349) ;  /* 0x0000000c00f81947 */ /* 0x000fea0003800000 */
[----:B----4-:R-:W2:Y:S04]  /*b700*/  LDL R21, [R1+0x1c] ;  /* 0x00001c0001157983 */ /* 0x010ea80000100800 */
[----:B------:R-:W4:Y:S01]  /*b710*/  LDL R49, [R1+0x78] ;  /* 0x0000780001317983 */ /* 0x000f220000100800 */
[----:B0----5:R-:W-:Y:S02]  /*b720*/  SHF.R.U32.HI R0, RZ, 0x8, R24 ;  /* 0x00000008ff007819 */ /* 0x021fe40000011618 */
[----:B------:R-:W-:Y:S02]  /*b730*/  LOP3.LUT R5, R24, 0xff, RZ, 0xc0, !PT ;  /* 0x000000ff18057812 */ /* 0x000fe400078ec0ff */
[----:B------:R-:W-:Y:S02]  /*b740*/  LOP3.LUT R0, R0, 0xff, RZ, 0xc0, !PT ;  /* 0x000000ff00007812 */ /* 0x000fe400078ec0ff */
[----:B------:R-:W-:-:S02]  /*b750*/  SHF.R.U32.HI R14, RZ, 0x8, R25 ;  /* 0x00000008ff0e7819 */ /* 0x000fc40000011619 */
[----:B---3--:R-:W-:Y:S02]  /*b760*/  PRMT R20, R0, 0x7604, R5 ;  /* 0x0000760400147816 */ /* 0x008fe40000000005 */
[----:B------:R-:W-:Y:S02]  /*b770*/  LOP3.LUT R7, R25, 0xff, RZ, 0xc0, !PT ;  /* 0x000000ff19077812 */ /* 0x000fe400078ec0ff */
[----:B------:R-:W-:Y:S02]  /*b780*/  SHF.R.U32.HI R6, RZ, 0x8, R27 ;  /* 0x00000008ff067819 */ /* 0x000fe4000001161b */
        /* <DEDUP_REMOVED lines=10> */
[----:B------:R-:W-:Y:S02]  /*b830*/  LOP3.LUT R14, R13, 0xff, RZ, 0xc0, !PT ;  /* 0x000000ff0d0e7812 */ /* 0x000fe400078ec0ff */
[----:B------:R-:W-:Y:S02]  /*b840*/  SHF.R.U32.HI R12, RZ, 0x8, R9 ;  /* 0x00000008ff0c7819 */ /* 0x000fe40000011609 */
[----:B------:R-:W-:Y:S02]  /*b850*/  SHF.R.U32.HI R4, RZ, 0x8, R26 ;  /* 0x00000008ff047819 */ /* 0x000fe4000001161a */
[----:B------:R-:W-:Y:S02]  /*b860*/  LOP3.LUT R15, R9, 0xff, RZ, 0xc0, !PT ;  /* 0x000000ff090f7812 */ /* 0x000fe400078ec0ff */
[----:B------:R-:W-:-:S02]  /*b870*/  LOP3.LUT R12, R12, 0xff, RZ, 0xc0, !PT ;  /* 0x000000ff0c0c7812 */ /* 0x000fc400078ec0ff */
[----:B------:R-:W-:Y:S02]  /*b880*/  LOP3.LUT R5, R26, 0xff, RZ, 0xc0, !PT ;  /* 0x000000ff1a057812 */ /* 0x000fe400078ec0ff */
[----:B------:R-:W-:Y:S02]  /*b890*/  LOP3.LUT R4, R4, 0xff, RZ, 0xc0, !PT ;  /* 0x000000ff04047812 */ /* 0x000fe400078ec0ff */
[----:B------:R-:W-:Y:S02]  /*b8a0*/  PRMT R37, R12, 0x7604, R15 ;  /* 0x000076040c257816 */ /* 0x000fe4000000000f */
[----:B------:R-:W-:Y:S02]  /*b8b0*/  PRMT R30, R4, 0x7604, R5 ;  /* 0x00007604041e7816 */ /* 0x000fe40000000005 */
[----:B------:R-:W-:Y:S02]  /*b8c0*/  SHF.R.U32.HI R29, RZ, 0x8, R11 ;  /* 0x00000008ff1d7819 */ /* 0x000fe4000001160b */
[----:B------:R-:W-:-:S02]  /*b8d0*/  LOP3.LUT R32, R11, 0xff, RZ, 0xc0, !PT ;  /* 0x000000ff0b207812 */ /* 0x000fc400078ec0ff */
[----:B--2---:R-:W-:Y:S02]  /*b8e0*/  LEA.HI R3, R3, R21, RZ, 0x1c ;  /* 0x0000001503037211 */ /* 0x004fe400078fe0ff */
[----:B------:R-:W-:Y:S02]  /*b8f0*/  LOP3.LUT R21, R10, 0xff, RZ, 0xc0, !PT ;  /* 0x000000ff0a157812 */ /* 0x000fe400078ec0ff */
[C---:B------:R-:W-:Y:S01]  /*b900*/  LEA.HI R0, R3.reuse, R3, RZ, 0x1 ;  /* 0x0000000303007211 */ /* 0x040fe200078f08ff */
[----:B------:R-:W-:Y:S01]  /*b910*/  IMAD.SHL.U32 R3, R3, 0x10, RZ ;  /* 0x0000001003037824 */ /* 0x000fe200078e00ff */
[----:B------:R-:W-:Y:S01]  /*b920*/  PRMT R34, R14, 0x7604, R21 ;  /* 0x000076040e227816 */ /* 0x000fe20000000015 */
[----:B----4-:R-:W-:Y:S01]  /*b930*/  LDS.128 R4, [R49+0xf000] ;  /* 0x00f0000031047984 */ /* 0x010fe20000000c00 */
[----:B------:R-:W-:Y:S02]  /*b940*/  SHF.R.S32.HI R0, RZ, 0x1, R0 ;  /* 0x00000001ff007819 */ /* 0x000fe40000011400 */
[----:B------:R-:W-:-:S02]  /*b950*/  LOP3.LUT R3, R62, 0x10, R3, 0xf8, !PT ;  /* 0x000000103e037812 */ /* 0x000fc400078ef803 */
[----:B------:R-:W-:Y:S01]  /*b960*/  SHF.R.U32.HI R21, RZ, 0x10, R25 ;  /* 0x00000010ff157819 */ /* 0x000fe20000011619 */
[----:B------:R-:W-:Y:S01]  /*b970*/  IMAD R13, R0, 0x1800, R61 ;  /* 0x00001800000d7824 */ /* 0x000fe200078e023d */
[----:B------:R-:W-:Y:S02]  /*b980*/  LOP3.LUT R0, R3, R60, RZ, 0x3c, !PT ;  /* 0x0000003c03007212 */ /* 0x000fe400078e3cff */
[----:B------:R-:W-:Y:S02]  /*b990*/  LOP3.LUT R3, R29, 0xff, RZ, 0xc0, !PT ;  /* 0x000000ff1d037812 */ /* 0x000fe400078ec0ff */
[----:B------:R-:W-:Y:S02]  /*b9a0*/  IADD3 R0, R16, R13, R0 ;  /* 0x0000000d10007210 */ /* 0x000fe40007ffe000 */
[----:B------:R-:W-:Y:S02]  /*b9b0*/  SHF.R.U32.HI R29, RZ, 0x10, R26 ;  /* 0x00000010ff1d7819 */ /* 0x000fe4000001161a */
[----:B------:R-:W-:Y:S01]  /*b9c0*/  LOP3.LUT R21, R21, 0xff, RZ, 0xc0, !PT ;  /* 0x000000ff15157812 */ /* 0x000fe200078ec0ff */
[----:B------:R-:W0:Y:S01]  /*b9d0*/  LDS.128 R12, [R0+0xf000] ;  /* 0x00f00000000c7984 */ /* 0x000e220000000c00 */
[----:B------:R-:W-:-:S02]  /*b9e0*/  LOP3.LUT R29, R29, 0xff, RZ, 0xc0, !PT ;  /* 0x000000ff1d1d7812 */ /* 0x000fc400078ec0ff */
[----:B-1----:R-:W-:Y:S02]  /*b9f0*/  PRMT R39, R3, 0x7604, R32 ;  /* 0x0000760403277816 */ /* 0x002fe40000000020 */
[----:B------:R-:W-:Y:S02]  /*ba00*/  PRMT R21, R21, 0x7054, R28 ;  /* 0x0000705415157816 */ /* 0x000fe4000000001c */
[----:B------:R-:W-:Y:S02]  /*ba10*/  SHF.R.U32.HI R3, RZ, 0x10, R24 ;  /* 0x00000010ff037819 */ /* 0x000fe40000011618 */
[----:B------:R-:W-:Y:S02]  /*ba20*/  SHF.R.U32.HI R28, RZ, 0x10, R9 ;  /* 0x00000010ff1c7819 */ /* 0x000fe40000011609 */
[----:B------:R-:W-:Y:S02]  /*ba30*/  PRMT R31, R29, 0x7054, R30 ;  /* 0x000070541d1f7816 */ /* 0x000fe4000000001e */
[----:B------:R-:W-:-:S02]  /*ba40*/  SHF.R.U32.HI R32, RZ, 0x10, R27 ;  /* 0x00000010ff207819 */ /* 0x000fc4000001161b */
[----:B------:R-:W-:Y:S02]  /*ba50*/  SHF.R.U32.HI R30, RZ, 0x10, R11 ;  /* 0x00000010ff1e7819 */ /* 0x000fe4000001160b */
[----:B------:R-:W-:Y:S02]  /*ba60*/  LOP3.LUT R3, R3, 0xff, RZ, 0xc0, !PT ;  /* 0x000000ff03037812 */ /* 0x000fe400078ec0ff */
[----:B------:R-:W-:Y:S02]  /*ba70*/  LOP3.LUT R28, R28, 0xff, RZ, 0xc0, !PT ;  /* 0x000000ff1c1c7812 */ /* 0x000fe400078ec0ff */
[----:B------:R-:W-:Y:S02]  /*ba80*/  SHF.R.U32.HI R29, RZ, 0x10, R10 ;  /* 0x00000010ff1d7819 */ /* 0x000fe4000001160a */
[----:B------:R-:W-:Y:S02]  /*ba90*/  LOP3.LUT R32, R32, 0xff, RZ, 0xc0, !PT ;  /* 0x000000ff20207812 */ /* 0x000fe400078ec0ff */
[----:B------:R-:W-:-:S02]  /*baa0*/  LOP3.LUT R30, R30, 0xff, RZ, 0xc0, !PT ;  /* 0x000000ff1e1e7812 */ /* 0x000fc400078ec0ff */
[----:B------:R-:W-:Y:S02]  /*bab0*/  PRMT R3, R3, 0x7054, R20 ;  /* 0x0000705403037816 */ /* 0x000fe40000000014 */
[----:B------:R-:W-:Y:S02]  /*bac0*/  PRMT R37, R28, 0x7054, R37 ;  /* 0x000070541c257816 */ /* 0x000fe40000000025 */
[----:B------:R-:W-:Y:S02]  /*bad0*/  SHF.R.U32.HI R20, RZ, 0x10, R8 ;  /* 0x00000010ff147819 */ /* 0x000fe40000011608 */
[----:B------:R-:W-:Y:S02]  /*bae0*/  LOP3.LUT R29, R29, 0xff, RZ, 0xc0, !PT ;  /* 0x000000ff1d1d7812 */ /* 0x000fe400078ec0ff */
[----:B------:R-:W-:Y:S02]  /*baf0*/  PRMT R33, R32, 0x7054, R33 ;  /* 0x0000705420217816 */ /* 0x000fe40000000021 */
[----:B------:R-:W-:-:S02]  /*bb00*/  PRMT R43, R30, 0x7054, R39 ;  /* 0x000070541e2b7816 */ /* 0x000fc40000000027 */
[----:B------:R-:W-:Y:S02]  /*bb10*/  LOP3.LUT R39, R37, 0xff000000, R9, 0xf8, !PT ;  /* 0xff00000025277812 */ /* 0x000fe400078ef809 */
[----:B------:R-:W-:Y:S02]  /*bb20*/  LOP3.LUT R20, R20, 0xff, RZ, 0xc0, !PT ;  /* 0x000000ff14147812 */ /* 0x000fe400078ec0ff */
[----:B------:R-:W-:Y:S02]  /*bb30*/  PRMT R41, R29, 0x7054, R34 ;  /* 0x000070541d297816 */ /* 0x000fe40000000022 */
[----:B------:R-:W-:Y:S02]  /*bb40*/  LOP3.LUT R29, R21, 0xff000000, R25, 0xf8, !PT ;  /* 0xff000000151d7812 */ /* 0x000fe400078ef819 */
[----:B------:R-:W-:Y:S02]  /*bb50*/  LOP3.LUT R38, R33, 0xff000000, R27, 0xf8, !PT ;  /* 0xff00000021267812 */ /* 0x000fe400078ef81b */
[----:B------:R-:W-:-:S02]  /*bb60*/  F2FP.F16.E4M3.UNPACK_B R40, R39 ;  /* 0x00000027ff28723e */ /* 0x000fc400020006ff */
[----:B0-----:R-:W-:Y:S02]  /*bb70*/  F2FP.F16.E4M3.UNPACK_B R27, R13 ;  /* 0x0000000dff1b723e */ /* 0x001fe400020006ff */
[----:B------:R-:W-:Y:S01]  /*bb80*/  PRMT R35, R20, 0x7054, R35 ;  /* 0x0000705414237816 */ /* 0x000fe20000000023 */
[----:B------:R-:W-:Y:S01]  /*bb90*/  HADD2.F32 R42, -RZ, R40.H0_H0 ;  /* 0x20000028ff2a7230 */ /* 0x000fe20000004100 */
[----:B------:R-:W-:Y:S02]  /*bba0*/  LOP3.LUT R20, R3, 0xff000000, R24, 0xf8, !PT ;  /* 0xff00000003147812 */ /* 0x000fe400078ef818 */
[----:B------:R-:W-:Y:S02]  /*bbb0*/  F2FP.F16.E4M3.UNPACK_B R33, R29 ;  /* 0x0000001dff21723e */ /* 0x000fe400020006ff */
[----:B------:R-:W-:Y:S02]  /*bbc0*/  LOP3.LUT R3, R31, 0xff000000, R26, 0xf8, !PT ;  /* 0xff0000001f037812 */ /* 0x000fe400078ef81a */
[-C--:B------:R-:W-:Y:S01]  /*bbd0*/  F2FP.F16.E4M3.UNPACK_B R24, R5.reuse ;  /* 0x00000005ff18723e */ /* 0x080fe200020006ff */
[----:B------:R-:W-:Y:S01]  /*bbe0*/  HADD2.F32 R34, -RZ, R33.H0_H0 ;  /* 0x20000021ff227230 */ /* 0x000fe20000004100 */
[----:B------:R-:W-:Y:S01]  /*bbf0*/  F2FP.F16.E4M3.UNPACK_B R26, R5.H1 ;  /* 0x00000005ff1a723e */ /* 0x000fe200030006ff */
[----:B------:R-:W-:Y:S01]  /*bc00*/  HADD2.F32 R5, -RZ, R27.H0_H0 ;  /* 0x2000001bff057230 */ /* 0x000fe20000004100 */
[-C--:B------:R-:W-:Y:S01]  /*bc10*/  F2FP.F16.E4M3.UNPACK_B R31, R15.reuse ;  /* 0x0000000fff1f723e */ /* 0x080fe200020006ff */
[--C-:B------:R-:W-:Y:S01]  /*bc20*/  HADD2.F32 R9, -RZ, R24.reuse.H0_H0 ;  /* 0x20000018ff097230 */ /* 0x100fe20000004100 */
[----:B------:R-:W-:Y:S01]  /*bc30*/  F2FP.F16.E4M3.UNPACK_B R37, R15.H1 ;  /* 0x0000000fff25723e */ /* 0x000fe200030006ff */
[----:B------:R-:W-:Y:S01]  /*bc40*/  HADD2.F32 R33, -RZ, R33.H1_H1 ;  /* 0x30000021ff217230 */ /* 0x000fe20000004100 */
[-C--:B------:R-:W-:Y:S01]  /*bc50*/  F2FP.F16.E4M3.UNPACK_B R15, R12.reuse ;  /* 0x0000000cff0f723e */ /* 0x080fe200020006ff */
[----:B------:R-:W-:Y:S01]  /*bc60*/  HADD2.F32 R24, -RZ, R24.H1_H1 ;  /* 0x30000018ff187230 */ /* 0x000fe20000004100 */
[----:B------:R-:W-:Y:S01]  /*bc70*/  F2FP.F16.E4M3.UNPACK_B R32, R12.H1 ;  /* 0x0000000cff20723e */ /* 0x000fe200030006ff */
[C---:B------:R-:W-:Y:S01]  /*bc80*/  FMUL.FTZ R12, R5.reuse, R42 ;  /* 0x0000002a050c7220 */ /* 0x040fe20000410000 */
[----:B------:R-:W-:Y:S01]  /*bc90*/  F2FP.F16.E4M3.UNPACK_B R28, R13.H1 ;  /* 0x0000000dff1c723e */ /* 0x000fe200030006ff */
[-C--:B------:R-:W-:Y:S01]  /*bca0*/  FMUL.FTZ R13, R5, R34.reuse ;  /* 0x00000022050d7220 */ /* 0x080fe20000410000 */
[----:B------:R-:W-:Y:S01]  /*bcb0*/  F2FP.F16.E4M3.UNPACK_B R39, R39.H1 ;  /* 0x00000027ff27723e */ /* 0x000fe200030006ff */
[----:B------:R-:W-:Y:S01]  /*bcc0*/  FFMA.FTZ R5, R9, R34, -R12 ;  /* 0x0000002209057223 */ /* 0x000fe2000001080c */
[----:B------:R-:W-:Y:S01]  /*bcd0*/  LOP3.LUT R21, R35, 0xff000000, R8, 0xf8, !PT ;  /* 0xff00000023157812 */ /* 0x000fe200078ef808 */
[----:B------:R-:W-:Y:S01]  /*bce0*/  HADD2.F32 R12, -RZ, R27.H1_H1 ;  /* 0x3000001bff0c7230 */ /* 0x000fe20000004100 */
[----:B------:R-:W-:Y:S01]  /*bcf0*/  LOP3.LUT R8, R41, 0xff000000, R10, 0xf8, !PT ;  /* 0xff00000029087812 */ /* 0x000fe200078ef80a */
[----:B------:R-:W-:Y:S01]  /*bd00*/  HADD2.F32 R41, -RZ, R40.H1_H1 ;  /* 0x30000028ff297230 */ /* 0x000fe20000004100 */
[----:B------:R-:W-:Y:S01]  /*bd10*/  F2FP.F16.E4M3.UNPACK_B R29, R29.H1 ;  /* 0x0000001dff1d723e */ /* 0x000fe200030006ff */
[----:B------:R-:W-:Y:S01]  /*bd20*/  FFMA.FTZ R9, R9, R42, R13 ;  /* 0x0000002a09097223 */ /* 0x000fe2000001000d */
[----:B------:R-:W-:Y:S01]  /*bd30*/  HADD2.F32 R40, -RZ, R39.H0_H0 ;  /* 0x20000027ff287230 */ /* 0x000fe20000004100 */
[----:B------:R-:W-:Y:S01]  /*bd40*/  LOP3.LUT R43, R43, 0xff000000, R11, 0xf8, !PT ;  /* 0xff0000002b2b7812 */ /* 0x000fe200078ef80b */
[----:B------:R-:W-:-:S02]  /*bd50*/  HADD2.F32 R13, -RZ, R28.H0_H0 ;  /* 0x2000001cff0d7230 */ /* 0x000fc40000004100 */
[C---:B------:R-:W-:Y:S01]  /*bd60*/  FMUL.FTZ R45, R12.reuse, R41 ;  /* 0x000000290c2d7220 */ /* 0x040fe20000410000 */
[----:B------:R-:W-:Y:S02]  /*bd70*/  HADD2.F32 R34, -RZ, R29.H0_H0 ;  /* 0x2000001dff227230 */ /* 0x000fe40000004100 */
[----:B------:R-:W-:Y:S01]  /*bd80*/  FMUL.FTZ R12, R12, R33 ;  /* 0x000000210c0c7220 */ /* 0x000fe20000410000 */
[----:B------:R-:W-:Y:S02]  /*bd90*/  HADD2.F32 R27, -RZ, R26.H0_H0 ;  /* 0x2000001aff1b7230 */ /* 0x000fe40000004100 */
[C---:B------:R-:W-:Y:S01]  /*bda0*/  FMUL.FTZ R42, R13.reuse, R40 ;  /* 0x000000280d2a7220 */ /* 0x040fe20000410000 */
[-C--:B------:R-:W-:Y:S01]  /*bdb0*/  F2FP.F16.E4M3.UNPACK_B R30, R7.reuse ;  /* 0x00000007ff1e723e */ /* 0x080fe200020006ff */
[----:B------:R-:W-:Y:S01]  /*bdc0*/  FMUL.FTZ R47, R13, R34 ;  /* 0x000000220d2f7220 */ /* 0x000fe20000410000 */
[----:B------:R-:W-:Y:S01]  /*bdd0*/  F2FP.F16.E4M3.UNPACK_B R35, R7.H1 ;  /* 0x00000007ff23723e */ /* 0x000fe200030006ff */
[----:B------:R-:W-:Y:S01]  /*bde0*/  FFMA.FTZ R12, R24, R41, R12 ;  /* 0x00000029180c7223 */ /* 0x000fe2000001000c */
[----:B------:R-:W-:Y:S01]  /*bdf0*/  F2FP.F16.E4M3.UNPACK_B R10, R4 ;  /* 0x00000004ff0a723e */ /* 0x000fe200020006ff */
[----:B------:R-:W-:Y:S01]  /*be00*/  FFMA.FTZ R13, R27, R34, -R42 ;  /* 0x000000221b0d7223 */ /* 0x000fe2000001082a */
[----:B------:R-:W-:Y:S01]  /*be10*/  F2FP.F16.E4M3.UNPACK_B R25, R4.H1 ;  /* 0x00000004ff19723e */ /* 0x000fe200030006ff */
[----:B------:R-:W-:Y:S01]  /*be20*/  HADD2.F32 R28, -RZ, R28.H1_H1 ;  /* 0x3000001cff1c7230 */ /* 0x000fe20000004100 */
[----:B------:R-:W-:-:S02]  /*be30*/  F2FP.F16.E4M3.UNPACK_B R4, R6 ;  /* 0x00000006ff04723e */ /* 0x000fc400020006ff */
[----:B------:R-:W-:Y:S02]  /*be40*/  F2FP.F16.E4M3.UNPACK_B R7, R6.H1 ;  /* 0x00000006ff07723e */ /* 0x000fe400030006ff */
[----:B------:R-:W-:Y:S02]  /*be50*/  F2FP.F16.E4M3.UNPACK_B R41, R43 ;  /* 0x0000002bff29723e */ /* 0x000fe400020006ff */
[-C--:B------:R-:W-:Y:S02]  /*be60*/  F2FP.F16.E4M3.UNPACK_B R6, R14.reuse ;  /* 0x0000000eff06723e */ /* 0x080fe400020006ff */
[----:B------:R-:W-:Y:S01]  /*be70*/  F2FP.F16.E4M3.UNPACK_B R11, R14.H1 ;  /* 0x0000000eff0b723e */ /* 0x000fe200030006ff */
[----:B------:R-:W-:Y:S01]  /*be80*/  FFMA.FTZ R14, R24, R33, -R45 ;  /* 0x00000021180e7223 */ /* 0x000fe2000001082d */
[----:B------:R-:W-:Y:S01]  /*be90*/  F2FP.F16.E4M3.UNPACK_B R34, R38 ;  /* 0x00000026ff22723e */ /* 0x000fe200020006ff */
[----:B------:R-:W-:Y:S01]  /*bea0*/  FFMA.FTZ R24, R27, R40, R47 ;  /* 0x000000281b187223 */ /* 0x000fe2000001002f */
[----:B------:R-:W-:Y:S01]  /*beb0*/  HADD2.F32 R33, -RZ, R29.H1_H1 ;  /* 0x3000001dff217230 */ /* 0x000fe20000004100 */
[----:B------:R-:W-:Y:S01]  /*bec0*/  F2FP.F16.E4M3.UNPACK_B R38, R38.H1 ;  /* 0x00000026ff26723e */ /* 0x000fe200030006ff */
[----:B------:R-:W-:-:S02]  /*bed0*/  HADD2.F32 R40, -RZ, R39.H1_H1 ;  /* 0x30000027ff287230 */ /* 0x000fc40000004100 */
[----:B------:R-:W-:Y:S02]  /*bee0*/  HADD2.F32 R29, -RZ, R26.H1_H1 ;  /* 0x3000001aff1d7230 */ /* 0x000fe40000004100 */
[C---:B------:R-:W-:Y:S01]  /*bef0*/  FMUL.FTZ R45, R28.reuse, R33 ;  /* 0x000000211c2d7220 */ /* 0x040fe20000410000 */
[----:B------:R-:W-:Y:S02]  /*bf00*/  HADD2.F32 R42, -RZ, R41.H0_H0 ;  /* 0x20000029ff2a7230 */ /* 0x000fe40000004100 */
[----:B------:R-:W-:Y:S01]  /*bf10*/  FMUL.FTZ R44, R28, R40 ;  /* 0x000000281c2c7220 */ /* 0x000fe20000410000 */
[----:B------:R-:W-:Y:S02]  /*bf20*/  HADD2.F32 R26, -RZ, R31.H0_H0 ;  /* 0x2000001fff1a7230 */ /* 0x000fe40000004100 */
[----:B------:R-:W-:Y:S02]  /*bf30*/  HADD2.F32 R39, -RZ, R34.H0_H0 ;  /* 0x20000022ff277230 */ /* 0x000fe40000004100 */
[----:B------:R-:W-:-:S02]  /*bf40*/  HADD2.F32 R27, -RZ, R30.H0_H0 ;  /* 0x2000001eff1b7230 */ /* 0x000fc40000004100 */
[C---:B------:R-:W-:Y:S01]  /*bf50*/  FMUL.FTZ R28, R26.reuse, R42 ;  /* 0x0000002a1a1c7220 */ /* 0x040fe20000410000 */
[----:B------:R-:W-:Y:S02]  /*bf60*/  HADD2.F32 R41, -RZ, R41.H1_H1 ;  /* 0x30000029ff297230 */ /* 0x000fe40000004100 */
[----:B------:R-:W-:Y:S01]  /*bf70*/  FMUL.FTZ R47, R26, R39 ;  /* 0x000000271a2f7220 */ /* 0x000fe20000410000 */
[----:B------:R-:W-:Y:S01]  /*bf80*/  FFMA.FTZ R26, R29, R33, -R44 ;  /* 0x000000211d1a7223 */ /* 0x000fe2000001082c */
[----:B------:R-:W-:Y:S01]  /*bf90*/  FFMA.FTZ R28, R27, R39, -R28 ;  /* 0x000000271b1c7223 */ /* 0x000fe2000001081c */
        /* <DEDUP_REMOVED lines=8> */
[----:B------:R-:W-:Y:S01]  /*c020*/  FMUL.FTZ R45, R31, R41 ;  /* 0x000000291f2d7220 */ /* 0x000fe20000410000 */
[----:B------:R-:W-:Y:S01]  /*c030*/  HADD2.F32 R39, -RZ, R34.H1_H1 ;  /* 0x30000022ff277230 */ /* 0x000fe20000004100 */
[----:B------:R-:W-:Y:S01]  /*c040*/  F2FP.SATFINITE.E4M3.F32.PACK_AB_MERGE_C R5, R14, R5, R13 ;  /* 0x000000050e05723e */ /* 0x000fe2000480700d */
[----:B------:R-:W-:Y:S02]  /*c050*/  HADD2.F32 R40, -RZ, R38.H0_H0 ;  /* 0x20000026ff287230 */ /* 0x000fe40000004100 */
[----:B------:R-:W-:Y:S01]  /*c060*/  FMUL.FTZ R47, R33, R43 ;  /* 0x0000002b212f7220 */ /* 0x000fe20000410000 */
[----:B------:R-:W-:Y:S02]  /*c070*/  HADD2.F32 R30, -RZ, R30.H1_H1 ;  /* 0x3000001eff1e7230 */ /* 0x000fe40000004100 */
[----:B------:R-:W-:Y:S01]  /*c080*/  FMUL.FTZ R44, R31, R39 ;  /* 0x000000271f2c7220 */ /* 0x000fe20000410000 */
        /* <DEDUP_REMOVED lines=12> */
[----:B------:R-:W-:Y:S01]  /*c150*/  F2FP.SATFINITE.E4M3.F32.PACK_AB_MERGE_C R9, R12, R9, R24 ;  /* 0x000000090c09723e */ /* 0x000fe20004807018 */
[----:B------:R-:W-:-:S02]  /*c160*/  HADD2.F32 R44, -RZ, R43.H0_H0 ;  /* 0x2000002bff2c7230 */ /* 0x000fc40000004100 */
[----:B------:R-:W-:Y:S02]  /*c170*/  HADD2.F32 R37, -RZ, R32.H0_H0 ;  /* 0x20000020ff257230 */ /* 0x000fe40000004100 */
[C---:B------:R-:W-:Y:S01]  /*c180*/  FMUL.FTZ R48, R38.reuse, R45 ;  /* 0x0000002d26307220 */ /* 0x040fe20000410000 */
[----:B------:R-:W-:Y:S02]  /*c190*/  HADD2.F32 R42, -RZ, R40.H0_H0 ;  /* 0x20000028ff2a7230 */ /* 0x000fe40000004100 */
[-C--:B------:R-:W-:Y:S01]  /*c1a0*/  FMUL.FTZ R50, R38, R41.reuse ;  /* 0x0000002926327220 */ /* 0x080fe20000410000 */
[----:B------:R-:W-:Y:S02]  /*c1b0*/  HADD2.F32 R39, -RZ, R25.H0_H0 ;  /* 0x20000019ff277230 */ /* 0x000fe40000004100 */
[----:B------:R-:W-:Y:S01]  /*c1c0*/  FMUL.FTZ R46, R37, R44 ;  /* 0x0000002c252e7220 */ /* 0x000fe20000410000 */
[----:B------:R-:W-:Y:S01]  /*c1d0*/  FFMA.FTZ R38, R35, R41, -R48 ;  /* 0x0000002923267223 */ /* 0x000fe20000010830 */
        /* <DEDUP_REMOVED lines=11> */
[----:B------:R-:W-:-:S02]  /*c290*/  HADD2.F32 R32, -RZ, R42.H0_H0 ;  /* 0x2000002aff207230 */ /* 0x000fc40000004100 */
[----:B------:R-:W-:Y:S01]  /*c2a0*/  FFMA.FTZ R35, R35, R45, R50 ;  /* 0x0000002d23237223 */ /* 0x000fe20000010032 */
[--C-:B------:R-:W-:Y:S02]  /*c2b0*/  HADD2.F32 R21, -RZ, R15.reuse.H0_H0 ;  /* 0x2000000fff157230 */ /* 0x100fe40000004100 */
[C---:B------:R-:W-:Y:S01]  /*c2c0*/  FFMA.FTZ R46, R25.reuse, R41, -R20 ;  /* 0x00000029192e7223 */ /* 0x040fe20000010814 */
[----:B------:R-:W-:Y:S01]  /*c2d0*/  FFMA.FTZ R48, R25, R43, R44 ;  /* 0x0000002b19307223 */ /* 0x000fe2000001002c */
[----:B------:R-:W-:Y:S02]  /*c2e0*/  HADD2.F32 R25, -RZ, R40.H0_H0 ;  /* 0x20000028ff197230 */ /* 0x000fe40000004100 */
[----:B------:R-:W-:Y:S02]  /*c2f0*/  HADD2.F32 R20, -RZ, R10.H0_H0 ;  /* 0x2000000aff147230 */ /* 0x000fe40000004100 */
[----:B------:R-:W-:Y:S01]  /*c300*/  FMUL.FTZ R41, R21, R32 ;  /* 0x0000002015297220 */ /* 0x000fe20000410000 */
[----:B------:R-:W-:-:S02]  /*c310*/  HADD2.F32 R15, -RZ, R15.H1_H1 ;  /* 0x3000000fff0f7230 */ /* 0x000fc40000004100 */
[-C--:B------:R-:W-:Y:S01]  /*c320*/  FMUL.FTZ R21, R21, R25.reuse ;  /* 0x0000001915157220 */ /* 0x080fe20000410000 */
[----:B------:R-:W-:Y:S02]  /*c330*/  HADD2.F32 R40, -RZ, R40.H1_H1 ;  /* 0x30000028ff287230 */ /* 0x000fe40000004100 */
[C---:B------:R-:W-:Y:S01]  /*c340*/  FFMA.FTZ R41, R20.reuse, R25, -R41 ;  /* 0x0000001914297223 */ /* 0x040fe20000010829 */
[----:B------:R-:W-:Y:S01]  /*c350*/  HADD2.F32 R42, -RZ, R42.H1_H1 ;  /* 0x3000002aff2a7230 */ /* 0x000fe20000004100 */
[----:B------:R-:W-:Y:S01]  /*c360*/  F2FP.F16.E4M3.UNPACK_B R25, R8.H1 ;  /* 0x00000008ff19723e */ /* 0x000fe200030006ff */
[----:B------:R-:W-:Y:S02]  /*c370*/  HADD2.F32 R10, -RZ, R10.H1_H1 ;  /* 0x3000000aff0a7230 */ /* 0x000fe40000004100 */
[----:B------:R-:W-:Y:S01]  /*c380*/  FFMA.FTZ R43, R20, R32, R21 ;  /* 0x00000020142b7223 */ /* 0x000fe20000010015 */
[-C--:B------:R-:W-:Y:S01]  /*c390*/  F2FP.F16.E4M3.UNPACK_B R20, R3.reuse.H1 ;  /* 0x00000003ff14723e */ /* 0x080fe200030006ff */
[C---:B------:R-:W-:Y:S01]  /*c3a0*/  FMUL.FTZ R21, R15.reuse, R40 ;  /* 0x000000280f157220 */ /* 0x040fe20000410000 */
[----:B------:R-:W-:Y:S01]  /*c3b0*/  FMUL.FTZ R45, R15, R42 ;  /* 0x0000002a0f2d7220 */ /* 0x000fe20000410000 */
[----:B------:R-:W-:Y:S01]  /*c3c0*/  HADD2.F32 R32, -RZ, R25.H0_H0 ;  /* 0x20000019ff207230 */ /* 0x000fe20000004100 */
[----:B------:R-:W-:Y:S01]  /*c3d0*/  F2FP.F16.E4M3.UNPACK_B R3, R3 ;  /* 0x00000003ff03723e */ /* 0x000fe200020006ff */
[----:B------:R-:W-:-:S02]  /*c3e0*/  HADD2.F32 R15, -RZ, R11.H0_H0 ;  /* 0x2000000bff0f7230 */ /* 0x000fc40000004100 */
[C---:B------:R-:W-:Y:S01]  /*c3f0*/  FFMA.FTZ R42, R10.reuse, R42, R21 ;  /* 0x0000002a0a2a7223 */ /* 0x040fe20000010015 */
[----:B------:R-:W-:Y:S02]  /*c400*/  HADD2.F32 R21, -RZ, R20.H0_H0 ;  /* 0x20000014ff157230 */ /* 0x000fe40000004100 */
[----:B------:R-:W-:Y:S01]  /*c410*/  FFMA.FTZ R44, R10, R40, -R45 ;  /* 0x000000280a2c7223 */ /* 0x000fe2000001082d */
        /* <DEDUP_REMOVED lines=10> */
[----:B------:R-:W-:Y:S01]  /*c4c0*/  F2FP.F16.E4M3.UNPACK_B R10, R8 ;  /* 0x00000008ff0a723e */ /* 0x000fe200020006ff */
        /* <DEDUP_REMOVED lines=30> */
[----:B------:R2:W-:Y:S01]  /*c6b0*/  STS.128 [R49+0xf000], R4 ;  /* 0x00f0000431007388 */ /* 0x0005e20000000c00 */
[----:B------:R-:W-:-:S05]  /*c6c0*/  F2FP.SATFINITE.E4M3.F32.PACK_AB_MERGE_C R10, R15, R10, R25 ;  /* 0x0000000a0f0a723e */ /* 0x000fca0004807019 */
[----:B------:R2:W-:Y:S02]  /*c6d0*/  STS.128 [R0+0xf000], R8 ;  /* 0x00f0000800007388 */ /* 0x0005e40000000c00 */
.L_x_12349:
[----:B------:R-:W-:Y:S05]  /*c6e0*/  BSYNC B0 ;  /* 0x0000000000007941 */ /* 0x000fea0003800000 */
.L_x_12342:
        /* <DEDUP_REMOVED lines=8> */
.L_x_12339:
[----:B0-2---:R-:W-:-:S05]  /*c770*/  IMAD.U32 R0, RZ, RZ, UR36 ;  /* 0x00000024ff007e24 */ /* 0x005fca000f8e00ff */
[----:B------:R-:W-:-:S13]  /*c780*/  ISETP.NE.AND P0, PT, R0, 0x3, PT ;  /* 0x000000030000780c */ /* 0x000fda0003f05270 */
[----:B------:R-:W-:Y:S05]  /*c790*/  @!P0 BRA `(.L_x_12361) ;  /* 0x0000000000048947 */ /* 0x000fea0003800000 */
[----:B------:R-:W-:Y:S01]  /*c7a0*/  BPT.TRAP 0x1 ;  /* 0x000000040000795c */ /* 0x000fe20000300000 */
.L_x_12361:
[----:B-----5:R-:W-:Y:S01]  /*c7b0*/  IMAD R14, R22, 0x8, R16 ;  /* 0x00000008160e7824 */ /* 0x020fe200078e0210 */
[----:B-1----:R-:W-:-:S04]  /*c7c0*/  SHF.L.U32 R3, R152, 0x1f, RZ ;  /* 0x0000001f98037819 */ /* 0x002fc800000006ff */
[----:B------:R0:W1:Y:S01]  /*c7d0*/  SYNCS.PHASECHK.TRANS64.TRYWAIT P1, [R14+URZ+0x19c30], R3 ;  /* 0x019c30030e0075a7 */ /* 0x000062000802017f */
[----:B------:R-:W-:Y:S05]  /*c7e0*/  @!P0 BRA `(.L_x_12362) ;  /* 0x0000000000048947 */ /* 0x000fea0003800000 */
[----:B------:R-:W-:Y:S01]  /*c7f0*/  BPT.TRAP 0x1 ;  /* 0x000000040000795c */ /* 0x000fe20000300000 */
.L_x_12362:
[----:B------:R-:W-:Y:S01]  /*c800*/  VIADD R0, R16, 0x13800 ;  /* 0x0001380010007836 */ /* 0x000fe20000000000 */
[----:B------:R-:W-:Y:S01]  /*c810*/  LOP3.LUT R8, R36, 0x10000, RZ, 0xfc, !PT ;  /* 0x0001000024087812 */ /* 0x000fe200078efcff */
[----:B------:R-:W-:-:S03]  /*c820*/  IMAD.MOV.U32 R9, RZ, RZ, -0x3ffffff0 ;  /* 0xc0000010ff097424 */ /* 0x000fc600078e00ff */
[----:B------:R-:W-:-:S04]  /*c830*/  SHF.R.U32.HI R0, RZ, 0x4, R0 ;  /* 0x00000004ff007819 */ /* 0x000fc80000011600 */
[----:B------:R-:W-:-:S04]  /*c840*/  LOP3.LUT R0, R0, 0x3fff, RZ, 0xc0, !PT ;  /* 0x00003fff00007812 */ /* 0x000fc800078ec0ff */
[----:B------:R-:W-:-:S05]  /*c850*/  LOP3.LUT R0, R0, 0x10000, RZ, 0xfc, !PT ;  /* 0x0001000000007812 */ /* 0x000fca00078efcff */
[----:B------:R2:W-:Y:S01]  /*c860*/  STL [R1+0x24], R0 ;  /* 0x0000240001007387 */ /* 0x0005e20000100800 */
[----:B-1----:R-:W-:Y:S05]  /*c870*/  @P1 BRA `(.L_x_12363) ;  /* 0x0000000000081947 */ /* 0x002fea0003800000 */
[----:B------:R-:W1:Y:S02]  /*c880*/  SYNCS.PHASECHK.TRANS64.TRYWAIT P1, [R14+URZ+0x19c30], R3 ;  /* 0x019c30030e0075a7 */ /* 0x000e64000802017f */
[----:B-1----:R-:W-:Y:S05]  /*c890*/  @!P1 BRA `(.L_x_12364) ;  /* 0x0000018400709947 */ /* 0x002fea0003800000 */
.L_x_12363:
[----:B--2---:R-:W3:Y:S01]  /*c8a0*/  LDL R0, [R1+0x24] ;  /* 0x0000240001007983 */ /* 0x004ee20000100800 */
[----:B----4-:R-:W-:Y:S01]  /*c8b0*/  IMAD.MOV.U32 R5, RZ, RZ, -0x3ffffff0 ;  /* 0xc0000010ff057424 */ /* 0x010fe200078e00ff */
[----:B------:R-:W-:Y:S05]  /*c8c0*/  WARPSYNC.ALL ;  /* 0x0000000000007948 */ /* 0x000fea0003800000 */
[C---:B------:R-:W-:Y:S01]  /*c8d0*/  R2UR UR4, R8.reuse ;  /* 0x00000000080472ca */ /* 0x040fe200000e0000 */
[----:B------:R-:W-:Y:S01]  /*c8e0*/  WARPGROUP.ARRIVE ;  /* 0x00000000000079c5 */ /* 0x000fe20000000000 */
[----:B------:R-:W-:Y:S01]  /*c8f0*/  R2UR UR5, R9 ;  /* 0x00000000090572ca */ /* 0x000fe200000e0000 */
[----:B------:R-:W-:Y:S01]  /*c900*/  VIADD R156, R8, 0x180 ;  /* 0x00000180089c7836 */ /* 0x000fe20000000000 */
[----:B------:R-:W-:Y:S01]  /*c910*/  R2UR UR7, R5 ;  /* 0x00000000050772ca */ /* 0x000fe200000e0000 */
[----:B------:R-:W-:-:S02]  /*c920*/  IMAD.MOV.U32 R157, RZ, RZ, -0x3ffffff0 ;  /* 0xc0000010ff9d7424 */ /* 0x000fc400078e00ff */
[----:B------:R-:W-:Y:S02]  /*c930*/  IMAD.MOV.U32 R7, RZ, RZ, -0x3ffffff0 ;  /* 0xc0000010ff077424 */ /* 0x000fe400078e00ff */
[----:B------:R-:W-:Y:S02]  /*c940*/  VIADD R10, R8, 0x300 ;  /* 0x00000300080a7836 */ /* 0x000fe40000000000 */
[----:B------:R-:W-:Y:S02]  /*c950*/  IMAD.MOV.U32 R11, RZ, RZ, -0x3ffffff0 ;  /* 0xc0000010ff0b7424 */ /* 0x000fe400078e00ff */
[----:B------:R-:W-:Y:S02]  /*c960*/  IMAD.MOV.U32 R5, RZ, RZ, -0x3ffffff0 ;  /* 0xc0000010ff057424 */ /* 0x000fe400078e00ff */
[----:B---3--:R-:W-:-:S04]  /*c970*/  IMAD R4, R22, 0x300, R0 ;  /* 0x0000030016047824 */ /* 0x008fc800078e0200 */
[C---:B------:R-:W-:Y:S01]  /*c980*/  VIADD R6, R4.reuse, 0x100 ;  /* 0x0000010004067836 */ /* 0x040fe20000000000 */
[C---:B------:R-:W-:Y:S01]  /*c990*/  R2UR UR6, R4.reuse ;  /* 0x00000000040672ca */ /* 0x040fe200000e0000 */
[----:B------:R-:W-:-:S12]  /*c9a0*/  VIADD R4, R4, 0x200 ;  /* 0x0000020004047836 */ /* 0x000fd80000000000 */
[----:B------:R-:W-:Y:S01]  /*c9b0*/  QGMMA.64x128x32.F32.E4M3.E4M3 R24, gdesc[UR4], RZ, !UPT, gsb0 ;  /* 0x01e00000041879f3 */ /* 0x000fe2000c0008ff */
        /* <DEDUP_REMOVED lines=15> */
[----:B------:R-:W-:Y:S05]  /*cab0*/  @!P0 BRA `(.L_x_12365) ;  /* 0x0000000000048947 */ /* 0x000fea0003800000 */
[----:B------:R-:W-:Y:S01]  /*cac0*/  BPT.TRAP 0x1 ;  /* 0x000000040000795c */ /* 0x000fe20000300000 */
.L_x_12365:
[----:B------:R-:W2:Y:S01]  /*cad0*/  LDL R0, [R1+0x40] ;  /* 0x0000400001007983 */ /* 0x000ea20000100800 */
[----:B------:R-:W3:Y:S03]  /*cae0*/  LDC R92, c[0x0][0x448] ;  /* 0x00011200ff5c7b82 */ /* 0x000ee60000000800 */
[----:B------:R-:W2:Y:S04]  /*caf0*/  LDL R90, [R1+0x20] ;  /* 0x00002000015a7983 */ /* 0x000ea80000100800 */
[----:B------:R-:W4:Y:S04]  /*cb00*/  LDL R6, [R1+0x4] ;  /* 0x0000040001067983 */ /* 0x000f280000100800 */
[----:B------:R-:W5:Y:S01]  /*cb10*/  LDL R20, [R1] ;  /* 0x0000000001147983 */ /* 0x000f620000100800 */
[----:B------:R-:W-:Y:S01]  /*cb20*/  IMAD.MOV.U32 R4, RZ, RZ, -0x80 ;  /* 0xffffff80ff047424 */ /* 0x000fe200078e00ff */
[----:B------:R-:W-:Y:S01]  /*cb30*/  ULDC.64 UR4, c[0x0][0x9e0] ;  /* 0x0002780000047ab9 */ /* 0x000fe20000000a00 */
[----:B------:R-:W-:Y:S01]  /*cb40*/  LOP3.LUT R17, R17, 0xffffff7f, RZ, 0xc0, !PT ;  /* 0xffffff7f11117812 */ /* 0x000fe200078ec0ff */
[----:B------:R-:W-:Y:S01]  /*cb50*/  ULDC UR6, c[0x0][0x9dc] ;  /* 0x0002770000067ab9 */ /* 0x000fe20000000800 */
[----:B---3--:R-:W-:-:S13]  /*cb60*/  ISETP.NE.AND P1, PT, R92, 0x1, PT ;  /* 0x000000015c00780c */ /* 0x008fda0003f25270 */
[----:B01----:R-:W0:Y:S08]  /*cb70*/  @P1 LDC R3, c[0x0][0x44c] ;  /* 0x00011300ff031b82 */ /* 0x003e300000000800 */
[----:B------:R-:W1:Y:S01]  /*cb80*/  @P1 LDC R5, c[0x0][0x450] ;  /* 0x00011400ff051b82 */ /* 0x000e620000000800 */
[----:B------:R-:W-:Y:S01]  /*cb90*/  UISETP.GE.AND UP0, UPT, UR5, 0x1, UPT ;  /* 0x000000010500788c */ /* 0x000fe2000bf06270 */
[----:B------:R-:W-:Y:S01]  /*cba0*/  IMAD R15, R89, R4, 0x80 ;  /* 0x00000080590f7424 */ /* 0x000fe200078e0204 */
[----:B------:R-:W-:Y:S01]  /*cbb0*/  @P1 LOP3.LUT R17, R17, 0x80, RZ, 0xfc, !PT ;  /* 0x0000008011111812 */ /* 0x000fe200078efcff */
[----:B------:R-:W-:Y:S01]  /*cbc0*/  IMAD.U32 R7, RZ, RZ, UR6 ;  /* 0x00000006ff077e24 */ /* 0x000fe2000f8e00ff */
[----:B------:R-:W-:Y:S01]  /*cbd0*/  UP2UR UR39, UPR, URZ, 0x1 ;  /* 0x000000013f277883 */ /* 0x000fe20008000000 */
[----:B------:R-:W-:Y:S01]  /*cbe0*/  LEA R4, R89, 0xffffff80, 0x7 ;  /* 0xffffff8059047811 */ /* 0x000fe200078e38ff */
[----:B--2---:R-:W-:-:S04]  /*cbf0*/  IMAD.IADD R12, R0, 0x1, R90 ;  /* 0x00000001000c7824 */ /* 0x004fc800078e025a */
[----:B0-----:R-:W-:-:S05]  /*cc00*/  @P1 IMAD.HI.U32 R0, R12, R3, RZ ;  /* 0x000000030c001227 */ /* 0x001fca00078e00ff */
[----:B-1----:R-:W-:Y:S01]  /*cc10*/  @P1 SHF.R.U32.HI R12, RZ, R5, R0 ;  /* 0x00000005ff0c1219 */ /* 0x002fe20000011600 */
[----:B------:R-:W-:-:S04]  /*cc20*/  VIADD R0, R14, 0x19c40 ;  /* 0x00019c400e007836 */ /* 0x000fc80000000000 */
[----:B------:R-:W0:Y:S01]  /*cc30*/  SHFL.IDX PT, R14, R12, RZ, 0x1c1f ;  /* 0x001c1fff0c0e7589 */ /* 0x000e2200000e0000 */
[----:B----4-:R-:W-:Y:S02]  /*cc40*/  PRMT R0, R6, 0x654, R0 ;  /* 0x0000065406007816 */ /* 0x010fe40000000000 */
[----:B------:R-:W-:Y:S02]  /*cc50*/  PLOP3.LUT P1, PT, PT, PT, UP0, 0x40, 0x0 ;  /* 0x000000000000781c */ /* 0x000fe40003f2e808 */
[----:B------:R1:W-:Y:S01]  /*cc60*/  SYNCS.ARRIVE.TRANS64.RED.A1T0 RZ, [R0+URZ], RZ ;  /* 0x000000ff00ff79a7 */ /* 0x0003e2000810043f */
[----:B------:R-:W-:Y:S02]  /*cc70*/  LOP3.LUT R5, RZ, R7, RZ, 0x33, !PT ;  /* 0x00000007ff057212 */ /* 0x000fe400078e33ff */
[----:B-1----:R-:W-:-:S04]  /*cc80*/  IADD3 R0, -R154, 0x1, R15 ;  /* 0x000000019a007810 */ /* 0x002fc80007ffe10f */
[----:B-----5:R-:W-:Y:S02]  /*cc90*/  IADD3 R0, -R155, R0, R20 ;  /* 0x000000009b007210 */ /* 0x020fe40007ffe114 */
[----:B------:R-:W-:-:S03]  /*cca0*/  IADD3 R13, -R154, R20, R15 ;  /* 0x000000149a0d7210 */ /* 0x000fc60007ffe10f */
[C---:B------:R-:W-:Y:S02]  /*ccb0*/  VIADD R6, R0.reuse, UR4 ;  /* 0x0000000400067c36 */ /* 0x040fe40008000000 */
[----:B------:R-:W-:-:S03]  /*ccc0*/  IMAD.IADD R5, R0, 0x1, R5 ;  /* 0x0000000100057824 */ /* 0x000fc600078e0205 */
[----:B0-----:R-:W-:Y:S01]  /*ccd0*/  VIADDMNMX R3, R14, R6, R13, PT ;  /* 0x000000060e037246 */ /* 0x001fe2000380010d */
        /* <DEDUP_REMOVED lines=14> */
.L_x_12368:
[----:B------:R-:W-:-:S06]  /*cdc0*/  UISETP.NE.AND UP0, UPT, UR5, 0x1, UPT ;  /* 0x000000010500788c */ /* 0x000fcc000bf05270 */
[----:B------:R-:W-:-:S05]  /*cdd0*/  PLOP3.LUT P1, PT, PT, PT, UP0, 0x80, 0x0 ;  /* 0x000000000000781c */ /* 0x000fca0003f2f008 */
[----:B------:R-:W-:-:S08]  /*cde0*/  @UP0 ULDC.64 UR6, c[0x0][0x9e8] ;  /* 0x00027a0000060ab9 */ /* 0x000fd00000000a00 */
[----:B------:R-:W-:-:S05]  /*cdf0*/  @P1 IMAD.HI.U32 R14, R21, UR6, RZ ;  /* 0x00000006150e1c27 */ /* 0x000fca000f8e00ff */
[----:B------:R-:W-:-:S07]  /*ce00*/  @P1 SHF.R.U32.HI R21, RZ, UR7, R14 ;  /* 0x00000007ff151c19 */ /* 0x000fce000801160e */
.L_x_12369:
[----:B------:R-:W-:Y:S05]  /*ce10*/  BSYNC B0 ;  /* 0x0000000000007941 */ /* 0x000fea0003800000 */
.L_x_12367:
[----:B------:R-:W-:-:S04]  /*ce20*/  IMAD R21, R21, UR5, -R4 ;  /* 0x0000000515157c24 */ /* 0x000fc8000f8e0a04 */
[----:B------:R-:W-:-:S05]  /*ce30*/  IMAD.IADD R21, R21, 0x1, -R154 ;  /* 0x0000000115157824 */ /* 0x000fca00078e0a9a */
[----:B------:R-:W-:Y:S02]  /*ce40*/  VIMNMX R0, R0, R21, !PT ;  /* 0x0000001500007248 */ /* 0x000fe40007fe0100 */
[----:B------:R-:W-:-:S07]  /*ce50*/  VIADDMNMX R3, R21, UR5, R3, PT ;  /* 0x0000000515037c46 */ /* 0x000fce000b800103 */
.L_x_12366:
[C---:B------:R-:W-:Y:S01]  /*ce60*/  ISETP.GE.AND P3, PT, R15.reuse, 0x9, PT ;  /* 0x000000090f00780c */ /* 0x040fe20003f66270 */
[----:B------:R-:W0:Y:S01]  /*ce70*/  SHFL.IDX PT, R12, R12, 0x1, 0x1c1f ;  /* 0x003c1f000c0c7f89 */ /* 0x000e2200000e0000 */
[C---:B------:R-:W-:Y:S01]  /*ce80*/  ISETP.GE.AND P1, PT, R15.reuse, 0x2, PT ;  /* 0x000000020f00780c */ /* 0x040fe20003f26270 */
[----:B------:R-:W-:Y:S01]  /*ce90*/  UISETP.NE.AND UP0, UPT, UR39, URZ, UPT ;  /* 0x0000003f2700728c */ /* 0x000fe2000bf05270 */
[----:B------:R-:W-:Y:S02]  /*cea0*/  ISETP.GE.AND P4, PT, R15, 0xa, PT ;  /* 0x0000000a0f00780c */ /* 0x000fe40003f86270 */
[----:B------:R-:W-:Y:S02]  /*ceb0*/  LOP3.LUT R17, R17, 0xfffffffe, RZ, 0xc0, !PT ;  /* 0xfffffffe11117812 */ /* 0x000fe400078ec0ff */
[----:B------:R-:W-:Y:S02]  /*cec0*/  ISETP.GT.AND P2, PT, R0, 0x1, !P1 ;  /* 0x000000010000780c */ /* 0x000fe40004f44270 */
[----:B------:R-:W-:-:S02]  /*ced0*/  ISETP.GE.AND P6, PT, R15, 0x1, PT ;  /* 0x000000010f00780c */ /* 0x000fc40003fc6270 */
[----:B------:R-:W-:Y:S02]  /*cee0*/  ISETP.LT.OR P2, PT, R3, 0x2, P2 ;  /* 0x000000020300780c */ /* 0x000fe40001741670 */
[----:B------:R-:W-:Y:S02]  /*cef0*/  @P3 LOP3.LUT R17, R17, 0x1, RZ, 0xfc, !PT ;  /* 0x0000000111113812 */ /* 0x000fe400078efcff */
[----:B------:R-:W-:Y:S02]  /*cf00*/  FSEL R25, R25, -INF , !P2 ;  /* 0xff80000019197808 */ /* 0x000fe40005000000 */
[----:B------:R-:W-:Y:S02]  /*cf10*/  LOP3.LUT R17, R17, 0xfffffffd, RZ, 0xc0, !PT ;  /* 0xfffffffd11117812 */ /* 0x000fe400078ec0ff */
[----:B------:R-:W-:Y:S02]  /*cf20*/  ISETP.GT.AND P3, PT, R0, 0x8, !P3 ;  /* 0x000000080000780c */ /* 0x000fe40005f64270 */
[----:B------:R-:W-:-:S02]  /*cf30*/  @P4 LOP3.LUT R17, R17, 0x2, RZ, 0xfc, !PT ;  /* 0x0000000211114812 */ /* 0x000fc400078efcff */
[----:B------:R-:W-:Y:S01]  /*cf40*/  ISETP.GT.AND P2, PT, R0, 0x9, !P4 ;  /* 0x000000090000780c */ /* 0x000fe20006744270 */
[----:B0-----:R-:W-:Y:S01]  /*cf50*/  IMAD.IADD R5, R5, 0x1, R12 ;  /* 0x0000000105057824 */ /* 0x001fe200078e020c */
[----:B------:R-:W-:Y:S02]  /*cf60*/  ISETP.GE.AND P4, PT, R15, 0x11, PT ;  /* 0x000000110f00780c */ /* 0x000fe40003f86270 */
[C---:B------:R-:W-:Y:S02]  /*cf70*/  ISETP.LT.OR P3, PT, R3.reuse, 0x9, P3 ;  /* 0x000000090300780c */ /* 0x040fe40001f61670 */
[----:B------:R-:W-:Y:S02]  /*cf80*/  ISETP.LT.OR P2, PT, R3, 0xa, P2 ;  /* 0x0000000a0300780c */ /* 0x000fe40001741670 */
[----:B------:R-:W-:Y:S02]  /*cf90*/  FSEL R21, R28, -INF , !P3 ;  /* 0xff8000001c157808 */ /* 0x000fe40005800000 */
[----:B------:R-:W-:-:S02]  /*cfa0*/  ISETP.GE.AND P3, PT, R15, 0x12, PT ;  /* 0x000000120f00780c */ /* 0x000fc40003f66270 */
[----:B------:R-:W-:Y:S02]  /*cfb0*/  LOP3.LUT R17, R17, 0xfffffffb, RZ, 0xc0, !PT ;  /* 0xfffffffb11117812 */ /* 0x000fe400078ec0ff */
[----:B------:R-:W-:Y:S02]  /*cfc0*/  FSEL R29, R29, -INF , !P2 ;  /* 0xff8000001d1d7808 */ /* 0x000fe40005000000 */
[----:B------:R-:W-:Y:S02]  /*cfd0*/  ISETP.GT.AND P2, PT, R0, 0x10, !P4 ;  /* 0x000000100000780c */ /* 0x000fe40006744270 */
[----:B------:R-:W-:Y:S02]  /*cfe0*/  @P4 LOP3.LUT R17, R17, 0x4, RZ, 0xfc, !PT ;  /* 0x0000000411114812 */ /* 0x000fe400078efcff */
[----:B------:R-:W-:Y:S02]  /*cff0*/  ISETP.LT.OR P2, PT, R3, 0x11, P2 ;  /* 0x000000110300780c */ /* 0x000fe40001741670 */
[----:B------:R-:W-:-:S02]  /*d000*/  LOP3.LUT R17, R17, 0xfdffffff, RZ, 0xc0, !PT ;  /* 0xfdffffff11117812 */ /* 0x000fc400078ec0ff */
[----:B------:R-:W-:Y:S02]  /*d010*/  FSEL R91, R32, -INF , !P2 ;  /* 0xff800000205b7808 */ /* 0x000fe40005000000 */
[----:B------:R-:W-:Y:S02]  /*d020*/  @P3 LOP3.LUT R17, R17, 0x2000000, RZ, 0xfc, !PT ;  /* 0x0200000011113812 */ /* 0x000fe400078efcff */
[----:B------:R-:W-:Y:S02]  /*d030*/  ISETP.GT.AND P2, PT, R0, 0x11, !P3 ;  /* 0x000000110000780c */ /* 0x000fe40005f44270 */
[----:B------:R-:W-:Y:S02]  /*d040*/  ISETP.GE.AND P3, PT, R15, 0x19, PT ;  /* 0x000000190f00780c */ /* 0x000fe40003f66270 */
[----:B------:R-:W-:Y:S02]  /*d050*/  ISETP.LT.OR P2, PT, R3, 0x12, P2 ;  /* 0x000000120300780c */ /* 0x000fe40001741670 */
[----:B------:R-:W-:-:S02]  /*d060*/  LOP3.LUT R17, R17, 0xfeffffff, RZ, 0xc0, !PT ;  /* 0xfeffffff11117812 */ /* 0x000fc400078ec0ff */
[----:B------:R-:W-:Y:S02]  /*d070*/  FSEL R33, R33, -INF , !P2 ;  /* 0xff80000021217808 */ /* 0x000fe40005000000 */
[----:B------:R-:W-:Y:S02]  /*d080*/  ISETP.GT.AND P2, PT, R0, 0x18, !P3 ;  /* 0x000000180000780c */ /* 0x000fe40005f44270 */
[----:B------:R-:W-:Y:S02]  /*d090*/  VIADDMNMX R6, R12, R6, R13, PT ;  /* 0x000000060c067246 */ /* 0x000fe4000380010d */
[----:B------:R-:W-:Y:S02]  /*d0a0*/  ISETP.LT.OR P2, PT, R3, 0x19, P2 ;  /* 0x000000190300780c */ /* 0x000fe40001741670 */
[----:B------:R-:W-:Y:S02]  /*d0b0*/  @P3 LOP3.LUT R17, R17, 0x1000000, RZ, 0xfc, !PT ;  /* 0x0100000011113812 */ /* 0x000fe400078efcff */
[----:B------:R-:W-:-:S02]  /*d0c0*/  ISETP.GE.AND P3, PT, R15, 0x1a, PT ;  /* 0x0000001a0f00780c */ /* 0x000fc40003f66270 */
        /* <DEDUP_REMOVED lines=142> */
[----:B------:R-:W-:-:S13]  /*d9b0*/  ISETP.GE.AND P5, PT, R15, 0x7a, PT ;  /* 0x0000007a0f00780c */ /* 0x000fda0003fa6270 */
[----:B------:R-:W-:Y:S02]  /*d9c0*/  @P5 LOP3.LUT R17, R17, 0x8000000, RZ, 0xfc, !PT ;  /* 0x0800000011115812 */ /* 0x000fe400078efcff */
[----:B------:R-:W-:-:S04]  /*d9d0*/  ISETP.GT.AND P5, PT, R0, 0x79, !P5 ;  /* 0x000000790000780c */ /* 0x000fc80006fa4270 */
[----:B------:R-:W-:-:S04]  /*d9e0*/  ISETP.LT.OR P5, PT, R3, 0x7a, P5 ;  /* 0x0000007a0300780c */ /* 0x000fc80002fa1670 */
        /* <DEDUP_REMOVED lines=16> */
.L_x_12372:
[----:B------:R-:W-:-:S06]  /*daf0*/  UISETP.NE.AND UP0, UPT, UR5, 0x1, UPT ;  /* 0x000000010500788c */ /* 0x000fcc000bf05270 */
[----:B------:R-:W-:-:S05]  /*db00*/  PLOP3.LUT P5, PT, PT, PT, UP0, 0x80, 0x0 ;  /* 0x000000000000781c */ /* 0x000fca0003faf008 */
[----:B------:R-:W-:-:S08]  /*db10*/  @UP0 ULDC.64 UR6, c[0x0][0x9e8] ;  /* 0x00027a0000060ab9 */ /* 0x000fd00000000a00 */
[----:B------:R-:W-:Y:S01]  /*db20*/  @P5 IMAD.HI.U32 R0, R3, UR6, RZ ;  /* 0x0000000603005c27 */ /* 0x000fe2000f8e00ff */
[----:B------:R-:W-:-:S13]  /*db30*/  PLOP3.LUT P5, PT, PT, PT, UP0, 0x80, 0x0 ;  /* 0x000000000000781c */ /* 0x000fda0003faf008 */
[----:B------:R-:W-:-:S07]  /*db40*/  @P5 SHF.R.U32.HI R3, RZ, UR7, R0 ;  /* 0x00000007ff035c19 */ /* 0x000fce0008011600 */
.L_x_12373:
[----:B------:R-:W-:Y:S05]  /*db50*/  BSYNC B0 ;  /* 0x0000000000007941 */ /* 0x000fea0003800000 */
.L_x_12371:
[----:B------:R-:W-:-:S04]  /*db60*/  IMAD R3, R3, UR5, -R4 ;  /* 0x0000000503037c24 */ /* 0x000fc8000f8e0a04 */
[----:B------:R-:W-:-:S05]  /*db70*/  IMAD.IADD R3, R3, 0x1, -R154 ;  /* 0x0000000103037824 */ /* 0x000fca00078e0a9a */
[----:B------:R-:W-:Y:S02]  /*db80*/  VIMNMX R5, R5, R3, !PT ;  /* 0x0000000305057248 */ /* 0x000fe40007fe0100 */
[----:B------:R-:W-:-:S07]  /*db90*/  VIADDMNMX R6, R3, UR5, R6, PT ;  /* 0x0000000503067c46 */ /* 0x000fce000b800106 */
.L_x_12370:
[----:B------:R-:W-:Y:S01]  /*dba0*/  ISETP.GT.AND P1, PT, R5, 0x1, !P1 ;  /* 0x000000010500780c */ /* 0x000fe20004f24270 */
[----:B------:R-:W-:Y:S01]  /*dbb0*/  UISETP.NE.AND UP0, UPT, UR39, URZ, UPT ;  /* 0x0000003f2700728c */ /* 0x000fe2000bf05270 */
        /* <DEDUP_REMOVED lines=51> */
[C---:B------:R-:W-:Y:S02]  /*def0*/  LOP3.LUT P1, RZ, R17.reuse, 0x200000, RZ, 0xc0, !PT ;  /* 0x0020000011ff7812 */ /* 0x040fe4000782c0ff */
[----:B------:R-:W-:-:S02]  /*df00*/  LOP3.LUT P5, RZ, R17, 0x8000, RZ, 0xc0, !PT ;  /* 0x0000800011ff7812 */ /* 0x000fc400078ac0ff */
        /* <DEDUP_REMOVED lines=24> */
[----:B------:R-:W-:Y:S01]  /*e090*/  ISETP.GT.AND P6, PT, R5, RZ, !P6 ;  /* 0x000000ff0500720c */ /* 0x000fe200077c4270 */
[----:B------:R-:W0:Y:S01]  /*e0a0*/  SHFL.BFLY PT, R3, R0, 0x2, 0x1f ;  /* 0x0c401f0000037f89 */ /* 0x000e2200000e0000 */
[----:B------:R-:W-:Y:S02]  /*e0b0*/  FSEL R125, R50, -INF , !P1 ;  /* 0xff800000327d7808 */ /* 0x000fe40004800000 */
[----:B------:R-:W-:Y:S02]  /*e0c0*/  LOP3.LUT P1, RZ, R17, 0x20000, RZ, 0xc0, !PT ;  /* 0x0002000011ff7812 */ /* 0x000fe4000782c0ff */
[----:B------:R-:W-:Y:S02]  /*e0d0*/  ISETP.LT.OR P6, PT, R6, 0x1, P6 ;  /* 0x000000010600780c */ /* 0x000fe400037c1670 */
[----:B------:R-:W-:Y:S02]  /*e0e0*/  ISETP.GT.AND P1, PT, R5, 0x31, !P1 ;  /* 0x000000310500780c */ /* 0x000fe40004f24270 */
[----:B------:R-:W-:-:S02]  /*e0f0*/  FSEL R26, R26, -INF , !P6 ;  /* 0xff8000001a1a7808 */ /* 0x000fc40007000000 */
[----:B------:R-:W-:Y:S02]  /*e100*/  ISETP.LT.OR P1, PT, R6, 0x32, P1 ;  /* 0x000000320600780c */ /* 0x000fe40000f21670 */
[----:B------:R-:W-:Y:S02]  /*e110*/  ISETP.GT.AND P2, PT, R5, 0x70, !P2 ;  /* 0x000000700500780c */ /* 0x000fe40005744270 */
[----:B------:R-:W-:Y:S02]  /*e120*/  FSEL R51, R51, -INF , !P1 ;  /* 0xff80000033337808 */ /* 0x000fe40004800000 */
[----:B------:R-:W-:Y:S02]  /*e130*/  LOP3.LUT P1, RZ, R17, 0x10000, RZ, 0xc0, !PT ;  /* 0x0001000011ff7812 */ /* 0x000fe4000782c0ff */
[C---:B------:R-:W-:Y:S02]  /*e140*/  ISETP.GT.AND P3, PT, R5.reuse, 0x71, !P3 ;  /* 0x000000710500780c */ /* 0x040fe40005f64270 */
[----:B------:R-:W-:-:S02]  /*e150*/  ISETP.GT.AND P1, PT, R5, 0x38, !P1 ;  /* 0x000000380500780c */ /* 0x000fc40004f24270 */
[C---:B------:R-:W-:Y:S02]  /*e160*/  ISETP.LT.OR P2, PT, R6.reuse, 0x71, P2 ;  /* 0x000000710600780c */ /* 0x040fe40001741670 */
[----:B------:R-:W-:Y:S02]  /*e170*/  ISETP.LT.OR P1, PT, R6, 0x39, P1 ;  /* 0x000000390600780c */ /* 0x000fe40000f21670 */
[----:B0-----:R-:W-:Y:S02]  /*e180*/  FMNMX.FTZ R12, R0, R3, !PT ;  /* 0x00000003000c7209 */ /* 0x001fe40007810000 */
[----:B------:R-:W-:Y:S02]  /*e190*/  FSEL R127, R54, -INF , !P1 ;  /* 0xff800000367f7808 */ /* 0x000fe40004800000 */
[----:B------:R-:W-:Y:S01]  /*e1a0*/  ISETP.GT.AND P1, PT, R5, 0x39, !P5 ;  /* 0x000000390500780c */ /* 0x000fe20006f24270 */
[----:B------:R-:W0:Y:S01]  /*e1b0*/  SHFL.BFLY PT, R3, R12, 0x1, 0x1f ;  /* 0x0c201f000c037f89 */ /* 0x000e2200000e0000 */
        /* <DEDUP_REMOVED lines=42> */
[----:B------:R-:W-:-:S02]  /*e460*/  LOP3.LUT P5, RZ, R17, 0x8, RZ, 0xc0, !PT ;  /* 0x0000000811ff7812 */ /* 0x000fc400078ac0ff */
[----:B------:R-:W-:Y:S02]  /*e470*/  ISETP.LT.OR P1, PT, R6, 0x52, P1 ;  /* 0x000000520600780c */ /* 0x000fe40000f21670 */
[----:B------:R-:W-:Y:S02]  /*e480*/  FMNMX.FTZ R0, R63, R0, !PT ;  /* 0x000000003f007209 */ /* 0x000fe40007810000 */
[----:B------:R-:W-:Y:S02]  /*e490*/  FSEL R67, R67, -INF , !P1 ;  /* 0xff80000043437808 */ /* 0x000fe40004800000 */
[----:B------:R-:W-:Y:S02]  /*e4a0*/  LOP3.LUT P1, RZ, R17, 0x100, RZ, 0xc0, !PT ;  /* 0x0000010011ff7812 */ /* 0x000fe4000782c0ff */
[----:B------:R-:W-:Y:S02]  /*e4b0*/  FMNMX.FTZ R0, R133, R0, !PT ;  /* 0x0000000085007209 */ /* 0x000fe40007810000 */
[----:B------:R-:W-:-:S02]  /*e4c0*/  ISETP.GT.AND P1, PT, R5, 0x58, !P1 ;  /* 0x000000580500780c */ /* 0x000fc40004f24270 */
[----:B0-----:R-:W-:Y:S02]  /*e4d0*/  FMNMX.FTZ R3, R12, R3, !PT ;  /* 0x000000030c037209 */ /* 0x001fe40007810000 */
[----:B------:R-:W-:Y:S02]  /*e4e0*/  ISETP.LT.OR P1, PT, R6, 0x59, P1 ;  /* 0x000000590600780c */ /* 0x000fe40000f21670 */
[----:B------:R-:W-:Y:S01]  /*e4f0*/  FMNMX.FTZ R0, R67, R0, !PT ;  /* 0x0000000043007209 */ /* 0x000fe20007810000 */
[----:B------:R-:W-:-:S01]  /*e500*/  FFMA.FTZ R141, R2, R3, -8 ;  /* 0xc1000000028d7423 */ /* 0x000fc20000010003 */
[----:B------:R-:W-:Y:S02]  /*e510*/  FSEL R135, R70, -INF , !P1 ;  /* 0xff80000046877808 */ /* 0x000fe40004800000 */
[----:B------:R-:W-:Y:S02]  /*e520*/  LOP3.LUT P1, RZ, R17, 0x40, RZ, 0xc0, !PT ;  /* 0x0000004011ff7812 */ /* 0x000fe4000782c0ff */
[----:B------:R-:W-:-:S02]  /*e530*/  FMNMX.FTZ R0, R135, R0, !PT ;  /* 0x0000000087007209 */ /* 0x000fc40007810000 */
[C---:B------:R-:W-:Y:S02]  /*e540*/  ISETP.GT.AND P1, PT, R5.reuse, 0x59, !P1 ;  /* 0x000000590500780c */ /* 0x040fe40004f24270 */
[----:B------:R-:W-:Y:S02]  /*e550*/  ISETP.GT.AND P4, PT, R5, 0x78, !P4 ;  /* 0x000000780500780c */ /* 0x000fe40006784270 */
[C---:B------:R-:W-:Y:S02]  /*e560*/  ISETP.LT.OR P1, PT, R6.reuse, 0x5a, P1 ;  /* 0x0000005a0600780c */ /* 0x040fe40000f21670 */
[----:B------:R-:W-:Y:S02]  /*e570*/  ISETP.LT.OR P3, PT, R6, 0x72, P3 ;  /* 0x000000720600780c */ /* 0x000fe40001f61670 */
[----:B------:R-:W-:Y:S02]  /*e580*/  FSEL R71, R71, -INF , !P1 ;  /* 0xff80000047477808 */ /* 0x000fe40004800000 */
[----:B------:R-:W-:-:S02]  /*e590*/  LOP3.LUT P1, RZ, R17, 0x20, RZ, 0xc0, !PT ;  /* 0x0000002011ff7812 */ /* 0x000fc4000782c0ff */
[----:B------:R-:W-:Y:S02]  /*e5a0*/  FMNMX.FTZ R0, R71, R0, !PT ;  /* 0x0000000047007209 */ /* 0x000fe40007810000 */
[----:B------:R-:W-:Y:S02]  /*e5b0*/  ISETP.GT.AND P1, PT, R5, 0x60, !P1 ;  /* 0x000000600500780c */ /* 0x000fe40004f24270 */
[C---:B------:R-:W-:Y:S02]  /*e5c0*/  ISETP.LT.OR P4, PT, R6.reuse, 0x79, P4 ;  /* 0x000000790600780c */ /* 0x040fe40002781670 */
[----:B------:R-:W-:Y:S02]  /*e5d0*/  ISETP.LT.OR P1, PT, R6, 0x61, P1 ;  /* 0x000000610600780c */ /* 0x000fe40000f21670 */
[----:B------:R-:W-:Y:S02]  /*e5e0*/  FSEL R83, R83, -INF , !P3 ;  /* 0xff80000053537808 */ /* 0x000fe40005800000 */
[----:B------:R-:W-:-:S02]  /*e5f0*/  FSEL R137, R74, -INF , !P1 ;  /* 0xff8000004a897808 */ /* 0x000fc40004800000 */
[----:B------:R-:W-:Y:S02]  /*e600*/  LOP3.LUT P1, RZ, R17, 0x10, RZ, 0xc0, !PT ;  /* 0x0000001011ff7812 */ /* 0x000fe4000782c0ff */
[----:B------:R-:W-:Y:S02]  /*e610*/  FMNMX.FTZ R0, R137, R0, !PT ;  /* 0x0000000089007209 */ /* 0x000fe40007810000 */
[----:B------:R-:W-:Y:S02]  /*e620*/  ISETP.GT.AND P1, PT, R5, 0x61, !P1 ;  /* 0x000000610500780c */ /* 0x000fe40004f24270 */
[----:B------:R-:W-:Y:S02]  /*e630*/  ISETP.NE.AND P6, PT, R92, 0x1, PT ;  /* 0x000000015c00780c */ /* 0x000fe40003fc5270 */
[----:B------:R-:W-:-:S04]  /*e640*/  ISETP.LT.OR P1, PT, R6, 0x62, P1 ;  /* 0x000000620600780c */ /* 0x000fc80000f21670 */
[----:B------:R-:W-:Y:S02]  /*e650*/  FSEL R75, R75, -INF , !P1 ;  /* 0xff8000004b4b7808 */ /* 0x000fe40004800000 */
[----:B------:R-:W-:Y:S02]  /*e660*/  ISETP.GT.AND P1, PT, R5, 0x68, !P5 ;  /* 0x000000680500780c */ /* 0x000fe40006f24270 */
[----:B------:R-:W-:Y:S02]  /*e670*/  FMNMX.FTZ R0, R75, R0, !PT ;  /* 0x000000004b007209 */ /* 0x000fe40007810000 */
[----:B------:R-:W-:Y:S02]  /*e680*/  ISETP.LT.OR P1, PT, R6, 0x69, P1 ;  /* 0x000000690600780c */ /* 0x000fe40000f21670 */
[----:B------:R-:W-:Y:S02]  /*e690*/  LOP3.LUT P5, RZ, R17, 0x8000000, RZ, 0xc0, !PT ;  /* 0x0800000011ff7812 */ /* 0x000fe400078ac0ff */
[----:B------:R-:W-:-:S02]  /*e6a0*/  FSEL R139, R78, -INF , !P1 ;  /* 0xff8000004e8b7808 */ /* 0x000fc40004800000 */
[----:B------:R-:W-:Y:S02]  /*e6b0*/  FSETP.NEU.FTZ.AND P1, PT, R3, -INF , PT ;  /* 0xff8000000300780b */ /* 0x000fe40003f3d000 */
[----:B------:R-:W-:Y:S02]  /*e6c0*/  FMNMX.FTZ R0, R139, R0, !PT ;  /* 0x000000008b007209 */ /* 0x000fe40007810000 */
[----:B------:R-:W-:Y:S02]  /*e6d0*/  FSEL R141, R141, RZ, P1 ;  /* 0x000000ff8d8d7208 */ /* 0x000fe40000800000 */
[----:B------:R-:W-:Y:S02]  /*e6e0*/  LOP3.LUT P1, RZ, R17, 0x4000000, RZ, 0xc0, !PT ;  /* 0x0400000011ff7812 */ /* 0x000fe4000782c0ff */
[----:B------:R-:W-:Y:S01]  /*e6f0*/  ISETP.GT.AND P5, PT, R5, 0x79, !P5 ;  /* 0x000000790500780c */ /* 0x000fe20006fa4270 */
[----:B------:R-:W-:-:S01]  /*e700*/  FFMA.FTZ R12, R2, R21, -R141 ;  /* 0x00000015020c7223 */ /* 0x000fc2000001088d */
[----:B------:R-:W-:Y:S01]  /*e710*/  ISETP.GT.AND P1, PT, R5, 0x69, !P1 ;  /* 0x000000690500780c */ /* 0x000fe20004f24270 */
[----:B------:R-:W-:-:S01]  /*e720*/  FFMA.FTZ R21, R2, R29, -R141 ;  /* 0x0000001d02157223 */ /* 0x000fc2000001088d */
[C-C-:B------:R-:W-:Y:S01]  /*e730*/  FFMA.FTZ R29, R2.reuse, R33, -R141.reuse ;  /* 0x00000021021d7223 */ /* 0x140fe2000001088d */
[----:B------:R-:W-:-:S01]  /*e740*/  FFMA.FTZ R33, R2, R37, -R141 ;  /* 0x0000002502217223 */ /* 0x000fc2000001088d */
[----:B------:R-:W-:Y:S01]  /*e750*/  ISETP.LT.OR P1, PT, R6, 0x6a, P1 ;  /* 0x0000006a0600780c */ /* 0x000fe20000f21670 */
[----:B------:R-:W-:-:S01]  /*e760*/  FFMA.FTZ R37, R2, R41, -R141 ;  /* 0x0000002902257223 */ /* 0x000fc2000001088d */
[C-C-:B------:R-:W-:Y:S01]  /*e770*/  FFMA.FTZ R41, R2.reuse, R45, -R141.reuse ;  /* 0x0000002d02297223 */ /* 0x140fe2000001088d */
[----:B------:R-:W-:-:S01]  /*e780*/  FFMA.FTZ R45, R2, R49, -R141 ;  /* 0x00000031022d7223 */ /* 0x000fc2000001088d */
[----:B------:R-:W-:Y:S01]  /*e790*/  FSEL R79, R79, -INF , !P1 ;  /* 0xff8000004f4f7808 */ /* 0x000fe20004800000 */
[----:B------:R-:W-:-:S01]  /*e7a0*/  FFMA.FTZ R53, R2, R53, -R141 ;  /* 0x0000003502357223 */ /* 0x000fc2000001088d */
[----:B------:R-:W-:Y:S01]  /*e7b0*/  FSEL R49, R82, -INF , !P2 ;  /* 0xff80000052317808 */ /* 0x000fe20005000000 */
[----:B------:R-:W-:-:S01]  /*e7c0*/  FFMA.FTZ R14, R2, R91, -R141 ;  /* 0x0000005b020e7223 */ /* 0x000fc2000001088d */
[----:B------:R-:W-:Y:S01]  /*e7d0*/  FMNMX.FTZ R0, R79, R0, !PT ;  /* 0x000000004f007209 */ /* 0x000fe20007810000 */
[----:B------:R0:W-:Y:S01]  /*e7e0*/  MUFU.EX2 R5, R53 ;  /* 0x0000003500057308 */ /* 0x0001e20000000800 */
[----:B------:R-:W-:Y:S01]  /*e7f0*/  ISETP.LT.OR P5, PT, R6, 0x7a, P5 ;  /* 0x0000007a0600780c */ /* 0x000fe20002fa1670 */
[C-C-:B------:R-:W-:Y:S01]  /*e800*/  FFMA.FTZ R20, R2.reuse, R93, -R141.reuse ;  /* 0x0000005d02147223 */ /* 0x140fe2000001088d */
[----:B------:R-:W-:Y:S01]  /*e810*/  FMNMX.FTZ R0, R49, R0, !PT ;  /* 0x0000000031007209 */ /* 0x000fe20007810000 */
[C-C-:B------:R-:W-:Y:S01]  /*e820*/  FFMA.FTZ R4, R2.reuse, R24, -R141.reuse ;  /* 0x0000001802047223 */ /* 0x140fe2000001088d */
[----:B------:R-:W-:Y:S01]  /*e830*/  FSEL R87, R87, -INF , !P5 ;  /* 0xff80000057577808 */ /* 0x000fe20006800000 */
[--C-:B------:R-:W-:Y:S01]  /*e840*/  FFMA.FTZ R25, R2, R25, -R141.reuse ;  /* 0x0000001902197223 */ /* 0x100fe2000001088d */
[----:B------:R-:W-:Y:S01]  /*e850*/  FMNMX.FTZ R0, R83, R0, !PT ;  /* 0x0000000053007209 */ /* 0x000fe20007810000 */
[----:B------:R-:W-:Y:S01]  /*e860*/  MUFU.EX2 R12, R12 ;  /* 0x0000000c000c7308 */ /* 0x000fe20000000800 */
[----:B0-----:R-:W-:Y:S01]  /*e870*/  FSEL R53, R86, -INF , !P4 ;  /* 0xff80000056357808 */ /* 0x001fe20006000000 */
[C-C-:B------:R-:W-:Y:S01]  /*e880*/  FFMA.FTZ R24, R2.reuse, R95, -R141.reuse ;  /* 0x0000005f02187223 */ /* 0x140fe2000001088d */
[----:B------:R-:W-:-:S01]  /*e890*/  FFMA.FTZ R28, R2, R97, -R141 ;  /* 0x00000061021c7223 */ /* 0x000fc2000001088d */
[C-C-:B------:R-:W-:Y:S01]  /*e8a0*/  FFMA.FTZ R30, R2.reuse, R99, -R141.reuse ;  /* 0x00000063021e7223 */ /* 0x140fe2000001088d */
[----:B------:R-:W-:Y:S01]  /*e8b0*/  FMNMX.FTZ R0, R53, R0, !PT ;  /* 0x0000000035007209 */ /* 0x000fe20007810000 */
[C-C-:B------:R-:W-:Y:S01]  /*e8c0*/  FFMA.FTZ R32, R2.reuse, R101, -R141.reuse ;  /* 0x0000006502207223 */ /* 0x140fe2000001088d */
[----:B------:R-:W-:-:S01]  /*e8d0*/  FFMA.FTZ R6, R2, R105, -R141 ;  /* 0x0000006902067223 */ /* 0x000fc2000001088d */
[----:B------:R-:W-:Y:S01]  /*e8e0*/  MUFU.EX2 R4, R4 ;  /* 0x0000000400047308 */ /* 0x000fe20000000800 */
[----:B------:R-:W-:Y:S01]  /*e8f0*/  FMNMX.FTZ R0, R87, R0, !PT ;  /* 0x0000000057007209 */ /* 0x000fe20007810000 */
[C-C-:B------:R-:W-:Y:S01]  /*e900*/  FFMA.FTZ R61, R2.reuse, R61, -R141.reuse ;  /* 0x0000003d023d7223 */ /* 0x140fe2000001088d */
[----:B------:R-:W-:-:S01]  /*e910*/  FFMA.FTZ R34, R2, R103, -R141 ;  /* 0x0000006702227223 */ /* 0x000fc2000001088d */
[C-C-:B------:R-:W-:Y:S01]  /*e920*/  FFMA.FTZ R57, R2.reuse, R57, -R141.reuse ;  /* 0x0000003902397223 */ /* 0x140fe2000001088d */
[----:B------:R-:W-:-:S01]  /*e930*/  FFMA.FTZ R38, R2, R109, -R141 ;  /* 0x0000006d02267223 */ /* 0x000fc2000001088d */
[----:B------:R-:W0:Y:S01]  /*e940*/  SHFL.BFLY PT, R91, R0, 0x2, 0x1f ;  /* 0x0c401f00005b7f89 */ /* 0x000e2200000e0000 */
        /* <DEDUP_REMOVED lines=9> */
[----:B------:R-:W1:Y:S08]  /*e9e0*/  MUFU.EX2 R21, R21 ;  /* 0x0000001500157308 */ /* 0x000e700000000800 */
[----:B------:R-:W-:Y:S01]  /*e9f0*/  MUFU.EX2 R14, R14 ;  /* 0x0000000e000e7308 */ /* 0x000fe20000000800 */
[----:B0-----:R-:W-:Y:S01]  /*ea00*/  FMNMX.FTZ R46, R0, R91, !PT ;  /* 0x0000005b002e7209 */ /* 0x001fe20007810000 */
[----:B------:R-:W-:-:S06]  /*ea10*/  FFMA.FTZ R91, R2, R117, -R141 ;  /* 0x00000075025b7223 */ /* 0x000fcc000001088d */
[----:B------:R-:W-:Y:S01]  /*ea20*/  MUFU.EX2 R29, R29 ;  /* 0x0000001d001d7308 */ /* 0x000fe20000000800 */
[----:B-1----:R-:W-:Y:S01]  /*ea30*/  F2FP.SATFINITE.E4M3.F32.PACK_AB_MERGE_C R148, R21, R12, RZ ;  /* 0x0000000c1594723e */ /* 0x002fe200048070ff */
[----:B------:R-:W0:Y:S03]  /*ea40*/  SHFL.BFLY PT, R93, R46, 0x1, 0x1f ;  /* 0x0c201f002e5d7f89 */ /* 0x000e2600000e0000 */
[----:B------:R-:W-:-:S03]  /*ea50*/  F2FP.SATFINITE.E4M3.F32.PACK_AB_MERGE_C R148, R25, R4, R148 ;  /* 0x000000041994723e */ /* 0x000fc60004807094 */
[----:B------:R-:W-:Y:S08]  /*ea60*/  MUFU.EX2 R20, R20 ;  /* 0x0000001400147308 */ /* 0x000ff00000000800 */
[----:B------:R-:W1:Y:S08]  /*ea70*/  MUFU.EX2 R33, R33 ;  /* 0x0000002100217308 */ /* 0x000e700000000800 */
[----:B------:R-:W-:Y:S01]  /*ea80*/  MUFU.EX2 R24, R24 ;  /* 0x0000001800187308 */ /* 0x000fe20000000800 */
[----:B0-----:R-:W-:Y:S01]  /*ea90*/  FMNMX.FTZ R0, R46, R93, !PT ;  /* 0x0000005d2e007209 */ /* 0x001fe20007810000 */
[C-C-:B------:R-:W-:Y:S01]  /*eaa0*/  FFMA.FTZ R46, R2.reuse, R81, -R141.reuse ;  /* 0x00000051022e7223 */ /* 0x140fe2000001088d */
[----:B------:R-:W-:-:S02]  /*eab0*/  FFMA.FTZ R81, R2, R85, -R141 ;  /* 0x0000005502517223 */ /* 0x000fc4000001088d */
[----:B------:R-:W-:Y:S01]  /*eac0*/  FSETP.NEU.FTZ.AND P1, PT, R0, -INF , PT ;  /* 0xff8000000000780b */ /* 0x000fe20003f3d000 */
[----:B------:R-:W-:-:S02]  /*ead0*/  FFMA.FTZ R48, R2, R0, -8 ;  /* 0xc100000002307423 */ /* 0x000fc40000010000 */
[----:B------:R-:W-:Y:S01]  /*eae0*/  MUFU.EX2 R37, R37 ;  /* 0x0000002500257308 */ /* 0x000fe20000000800 */
[----:B-1----:R-:W-:Y:S02]  /*eaf0*/  F2FP.SATFINITE.E4M3.F32.PACK_AB_MERGE_C R150, R33, R20, RZ ;  /* 0x000000142196723e */ /* 0x002fe400048070ff */
[----:B------:R-:W-:Y:S02]  /*eb00*/  FSEL R48, R48, RZ, P1 ;  /* 0x000000ff30307208 */ /* 0x000fe40000800000 */
[----:B------:R-:W-:-:S03]  /*eb10*/  F2FP.SATFINITE.E4M3.F32.PACK_AB_MERGE_C R150, R29, R14, R150 ;  /* 0x0000000e1d96723e */ /* 0x000fc60004807096 */
[----:B------:R-:W-:Y:S01]  /*eb20*/  MUFU.EX2 R28, R28 ;  /* 0x0000001c001c7308 */ /* 0x000fe20000000800 */
[----:B------:R-:W-:-:S01]  /*eb30*/  FFMA.FTZ R26, R2, R26, -R48 ;  /* 0x0000001a021a7223 */ /* 0x000fc20000010830 */
[C-C-:B------:R-:W-:Y:S01]  /*eb40*/  FFMA.FTZ R27, R2.reuse, R27, -R48.reuse ;  /* 0x0000001b021b7223 */ /* 0x140fe20000010830 */
[----:B------:R-:W-:-:S01]  /*eb50*/  FFMA.FTZ R13, R2, R13, -R48 ;  /* 0x0000000d020d7223 */ /* 0x000fc20000010830 */
[C-C-:B------:R-:W-:Y:S01]  /*eb60*/  FFMA.FTZ R50, R2.reuse, R31, -R48.reuse ;  /* 0x0000001f02327223 */ /* 0x140fe20000010830 */
[----:B------:R-:W-:-:S01]  /*eb70*/  FFMA.FTZ R15, R2, R15, -R48 ;  /* 0x0000000f020f7223 */ /* 0x000fc20000010830 */
[----:B------:R-:W-:Y:S01]  /*eb80*/  FFMA.FTZ R64, R2, R59, -R48 ;  /* 0x0000003b02407223 */ /* 0x000fe20000010830 */
[----:B------:R-:W-:-:S01]  /*eb90*/  FADD.FTZ R59, R4, R25 ;  /* 0x00000019043b7221 */ /* 0x000fc20000010000 */
[----:B------:R-:W-:Y:S01]  /*eba0*/  MUFU.EX2 R26, R26 ;  /* 0x0000001a001a7308 */ /* 0x000fe20000000800 */
[----:B------:R-:W-:-:S01]  /*ebb0*/  FFMA.FTZ R52, R2, R35, -R48 ;  /* 0x0000002302347223 */ /* 0x000fc20000010830 */
[----:B------:R-:W-:Y:S01]  /*ebc0*/  FFMA.FTZ R31, R2, R119, -R48 ;  /* 0x00000077021f7223 */ /* 0x000fe20000010830 */
[----:B------:R-:W-:-:S01]  /*ebd0*/  FADD.FTZ R66, R12, R59 ;  /* 0x0000003b0c427221 */ /* 0x000fc20000010000 */
[C-C-:B------:R-:W-:Y:S01]  /*ebe0*/  FFMA.FTZ R54, R2.reuse, R39, -R48.reuse ;  /* 0x0000002702367223 */ /* 0x140fe20000010830 */
[----:B------:R-:W-:-:S01]  /*ebf0*/  FFMA.FTZ R35, R2, R121, -R48 ;  /* 0x0000007902237223 */ /* 0x000fc20000010830 */
[----:B------:R-:W-:Y:S01]  /*ec00*/  FFMA.FTZ R56, R2, R43, -R48 ;  /* 0x0000002b02387223 */ /* 0x000fe20000010830 */
[----:B------:R-:W-:-:S01]  /*ec10*/  FADD.FTZ R59, R21, R66 ;  /* 0x00000042153b7221 */ /* 0x000fc20000010000 */
[----:B------:R-:W0:Y:S01]  /*ec20*/  MUFU.EX2 R27, R27 ;  /* 0x0000001b001b7308 */ /* 0x000e220000000800 */
[----:B------:R-:W-:-:S01]  /*ec30*/  FFMA.FTZ R66, R2, R63, -R48 ;  /* 0x0000003f02427223 */ /* 0x000fc20000010830 */
[----:B------:R-:W-:Y:S01]  /*ec40*/  FFMA.FTZ R39, R2, R123, -R48 ;  /* 0x0000007b02277223 */ /* 0x000fe20000010830 */
[----:B------:R-:W-:-:S01]  /*ec50*/  FADD.FTZ R70, R14, R59 ;  /* 0x0000003b0e467221 */ /* 0x000fc20000010000 */
[C-C-:B------:R-:W-:Y:S01]  /*ec60*/  FFMA.FTZ R58, R2.reuse, R47, -R48.reuse ;  /* 0x0000002f023a7223 */ /* 0x140fe20000010830 */
[----:B------:R-:W-:-:S01]  /*ec70*/  FFMA.FTZ R43, R2, R125, -R48 ;  /* 0x0000007d022b7223 */ /* 0x000fc20000010830 */
[----:B------:R-:W-:Y:S01]  /*ec80*/  FFMA.FTZ R60, R2, R51, -R48 ;  /* 0x00000033023c7223 */ /* 0x000fe20000010830 */
[----:B------:R-:W-:-:S01]  /*ec90*/  FADD.FTZ R63, R29, R70 ;  /* 0x000000461d3f7221 */ /* 0x000fc20000010000 */
[----:B------:R-:W1:Y:S01]  /*eca0*/  MUFU.EX2 R13, R13 ;  /* 0x0000000d000d7308 */ /* 0x000e620000000800 */
[----:B------:R-:W-:-:S01]  /*ecb0*/  FFMA.FTZ R47, R2, R127, -R48 ;  /* 0x0000007f022f7223 */ /* 0x000fc20000010830 */
[----:B------:R-:W-:Y:S01]  /*ecc0*/  FFMA.FTZ R62, R2, R55, -R48 ;  /* 0x00000037023e7223 */ /* 0x000fe20000010830 */
[----:B------:R-:W-:-:S01]  /*ecd0*/  FADD.FTZ R70, R20, R63 ;  /* 0x0000003f14467221 */ /* 0x000fc20000010000 */
[C-C-:B------:R-:W-:Y:S01]  /*ece0*/  FFMA.FTZ R51, R2.reuse, R129, -R48.reuse ;  /* 0x0000008102337223 */ /* 0x140fe20000010830 */
[----:B------:R-:W-:-:S01]  /*ecf0*/  FFMA.FTZ R55, R2, R131, -R48 ;  /* 0x0000008302377223 */ /* 0x000fc20000010830 */
[----:B------:R-:W-:Y:S01]  /*ed00*/  FFMA.FTZ R133, R2, R133, -R48 ;  /* 0x0000008502857223 */ /* 0x000fe20000010830 */
[----:B------:R-:W-:-:S01]  /*ed10*/  FADD.FTZ R63, R33, R70 ;  /* 0x00000046213f7221 */ /* 0x000fc20000010000 */
        /* <DEDUP_REMOVED lines=10> */
[----:B------:R-:W-:-:S06]  /*edc0*/  PLOP3.LUT P1, PT, PT, PT, UP0, 0x40, 0x0 ;  /* 0x000000000000781c */ /* 0x000fcc0003f2e808 */
[----:B------:R-:W1:Y:S01]  /*edd0*/  MUFU.EX2 R52, R52 ;  /* 0x0000003400347308 */ /* 0x000e620000000800 */
[----:B--2---:R-:W-:-:S01]  /*ede0*/  FADD.FTZ R68, R50, R59 ;  /* 0x0000003b32447221 */ /* 0x004fc20000010000 */
[----:B------:R-:W-:-:S04]  /*edf0*/  F2FP.SATFINITE.E4M3.F32.PACK_AB_MERGE_C R149, R50, R13, RZ ;  /* 0x0000000d3295723e */ /* 0x000fc800048070ff */
[----:B------:R-:W-:Y:S02]  /*ee00*/  F2FP.SATFINITE.E4M3.F32.PACK_AB_MERGE_C R149, R27, R26, R149 ;  /* 0x0000001a1b95723e */ /* 0x000fe40004807095 */
[----:B------:R-:W2:Y:S01]  /*ee10*/  MUFU.EX2 R31, R31 ;  /* 0x0000001f001f7308 */ /* 0x000ea20000000800 */
[----:B0-----:R-:W-:-:S01]  /*ee20*/  FADD.FTZ R59, R15, R68 ;  /* 0x000000440f3b7221 */ /* 0x001fc20000010000 */
[----:B------:R-:W-:-:S04]  /*ee30*/  FADD.FTZ R68, R24, R63 ;  /* 0x0000003f18447221 */ /* 0x000fc80000010000 */
[----:B------:R-:W-:Y:S02]  /*ee40*/  FADD.FTZ R33, R37, R68 ;  /* 0x0000004425217221 */ /* 0x000fe40000010000 */
[----:B------:R-:W0:Y:S01]  /*ee50*/  MUFU.EX2 R54, R54 ;  /* 0x0000003600367308 */ /* 0x000e220000000800 */
[----:B-1----:R-:W-:-:S07]  /*ee60*/  FADD.FTZ R20, R52, R59 ;  /* 0x0000003b34147221 */ /* 0x002fce0000010000 */
[----:B------:R-:W1:Y:S01]  /*ee70*/  MUFU.EX2 R35, R35 ;  /* 0x0000002300237308 */ /* 0x000e620000000800 */
[----:B--2---:R-:W-:-:S01]  /*ee80*/  FADD.FTZ R25, R31, R20 ;  /* 0x000000141f197221 */ /* 0x004fc20000010000 */
[----:B------:R-:W-:-:S06]  /*ee90*/  FADD.FTZ R20, R28, R33 ;  /* 0x000000211c147221 */ /* 0x000fcc0000010000 */
        /* <DEDUP_REMOVED lines=16> */
[----:B--2---:R-:W-:-:S01]  /*efa0*/  FADD.FTZ R29, R39, R14 ;  /* 0x0000000e271d7221 */ /* 0x004fc20000010000 */
[----:B------:R-:W-:-:S06]  /*efb0*/  FFMA.FTZ R14, R2, R137, -R48 ;  /* 0x00000089020e7223 */ /* 0x000fcc0000010830 */
        /* <DEDUP_REMOVED lines=17> */
[----:B------:R-:W-:Y:S01]  /*f0d0*/  MUFU.EX2 R6, R6 ;  /* 0x0000000600067308 */ /* 0x000fe20000000800 */
[----:B0-----:R-:W-:Y:S01]  /*f0e0*/  F2FP.SATFINITE.E4M3.F32.PACK_AB_MERGE_C R146, R5, R32, RZ ;  /* 0x000000200592723e */ /* 0x001fe200048070ff */
[----:B------:R-:W-:-:S03]  /*f0f0*/  FADD.FTZ R32, R32, R33 ;  /* 0x0000002120207221 */ /* 0x000fc60000010000 */
[----:B------:R-:W-:Y:S01]  /*f100*/  F2FP.SATFINITE.E4M3.F32.PACK_AB_MERGE_C R146, R45, R30, R146 ;  /* 0x0000001e2d92723e */ /* 0x000fe20004807092 */
[----:B------:R-:W-:-:S01]  /*f110*/  FADD.FTZ R33, R5, R32 ;  /* 0x0000002005217221 */ /* 0x000fc20000010000 */
[----:B------:R-:W-:Y:S01]  /*f120*/  FFMA.FTZ R5, R2, R75, -R48 ;  /* 0x0000004b02057223 */ /* 0x000fe20000010830 */
[----:B------:R-:W0:Y:S01]  /*f130*/  MUFU.EX2 R61, R61 ;  /* 0x0000003d003d7308 */ /* 0x000e220000000800 */
[----:B-1----:R-:W-:-:S01]  /*f140*/  FADD.FTZ R29, R51, R24 ;  /* 0x00000018331d7221 */ /* 0x002fc20000010000 */
[----:B------:R-:W-:-:S06]  /*f150*/  FFMA.FTZ R48, R2, R87, -R48 ;  /* 0x0000005702307223 */ /* 0x000fcc0000010830 */
        /* <DEDUP_REMOVED lines=15> */
[----:B--2---:R-:W-:-:S01]  /*f250*/  FADD.FTZ R29, R66, R29 ;  /* 0x0000001d421d7221 */ /* 0x004fc20000010000 */
[----:B------:R-:W-:-:S04]  /*f260*/  F2FP.SATFINITE.E4M3.F32.PACK_AB_MERGE_C R55, R66, R55, RZ ;  /* 0x000000374237723e */ /* 0x000fc800048070ff */
[----:B------:R-:W-:Y:S02]  /*f270*/  F2FP.SATFINITE.E4M3.F32.PACK_AB_MERGE_C R141, R64, R51, R55 ;  /* 0x00000033408d723e */ /* 0x000fe40004807037 */
[----:B------:R-:W1:Y:S01]  /*f280*/  MUFU.EX2 R69, R69 ;  /* 0x0000004500457308 */ /* 0x000e620000000800 */
[----:B0-----:R-:W-:-:S07]  /*f290*/  FADD.FTZ R24, R12, R29 ;  /* 0x0000001d0c187221 */ /* 0x001fce0000010000 */
        /* <DEDUP_REMOVED lines=10> */
[----:B------:R-:W-:Y:S01]  /*f340*/  MUFU.EX2 R42, R42 ;  /* 0x0000002a002a7308 */ /* 0x000fe20000000800 */
[----:B0-----:R-:W-:-:S01]  /*f350*/  FADD.FTZ R24, R4, R27 ;  /* 0x0000001b04187221 */ /* 0x001fc20000010000 */
[----:B------:R-:W-:Y:S01]  /*f360*/  FADD.FTZ R38, R38, R65 ;  /* 0x0000004126267221 */ /* 0x000fe20000010000 */
[----:B------:R-:W0:Y:S03]  /*f370*/  @P6 LDC R27, c[0x0][0x450] ;  /* 0x00011400ff1b6b82 */ /* 0x000e260000000800 */
[----:B------:R-:W-:-:S02]  /*f380*/  FADD.FTZ R69, R69, R38 ;  /* 0x0000002645457221 */ /* 0x000fc40000010000 */
[----:B------:R-:W1:Y:S01]  /*f390*/  MUFU.EX2 R77, R77 ;  /* 0x0000004d004d7308 */ /* 0x000e620000000800 */
[C---:B--2---:R-:W-:Y:S01]  /*f3a0*/  F2FP.SATFINITE.E4M3.F32.PACK_AB_MERGE_C R26, R25.reuse, R4, RZ ;  /* 0x00000004191a723e */ /* 0x044fe200048070ff */
[----:B------:R-:W-:-:S02]  /*f3b0*/  FADD.FTZ R25, R25, R24 ;  /* 0x0000001819197221 */ /* 0x000fc40000010000 */
[----:B------:R-:W2:Y:S01]  /*f3c0*/  @P6 LDC R24, c[0x0][0x44c] ;  /* 0x00011300ff186b82 */ /* 0x000ea20000000800 */
[----:B------:R-:W-:-:S03]  /*f3d0*/  F2FP.SATFINITE.E4M3.F32.PACK_AB_MERGE_C R143, R21, R12, R26 ;  /* 0x0000000c158f723e */ /* 0x000fc6000480701a */
[----:B------:R-:W-:Y:S08]  /*f3e0*/  MUFU.EX2 R40, R40 ;  /* 0x0000002800287308 */ /* 0x000ff00000000800 */
[----:B------:R-:W3:Y:S01]  /*f3f0*/  MUFU.EX2 R73, R73 ;  /* 0x0000004900497308 */ /* 0x000ee20000000800 */
[----:B-1----:R-:W-:-:S07]  /*f400*/  F2FP.SATFINITE.E4M3.F32.PACK_AB_MERGE_C R15, R77, R42, RZ ;  /* 0x0000002a4d0f723e */ /* 0x002fce00048070ff */
[----:B------:R-:W1:Y:S01]  /*f410*/  MUFU.EX2 R14, R14 ;  /* 0x0000000e000e7308 */ /* 0x000e620000000800 */
[----:B--2---:R-:W-:-:S07]  /*f420*/  @P6 IMAD.HI.U32 R24, R90, R24, RZ ;  /* 0x000000185a186227 */ /* 0x004fce00078e00ff */
[----:B------:R-:W2:Y:S01]  /*f430*/  MUFU.EX2 R5, R5 ;  /* 0x0000000500057308 */ /* 0x000ea20000000800 */
[----:B---3--:R-:W-:Y:S01]  /*f440*/  F2FP.SATFINITE.E4M3.F32.PACK_AB_MERGE_C R136, R73, R40, R15 ;  /* 0x000000284988723e */ /* 0x008fe2000480700f */
[----:B------:R-:W-:-:S04]  /*f450*/  FADD.FTZ R40, R40, R69 ;  /* 0x0000004528287221 */ /* 0x000fc80000010000 */
[----:B------:R-:W-:Y:S02]  /*f460*/  FADD.FTZ R73, R73, R40 ;  /* 0x0000002849497221 */ /* 0x000fe40000010000 */
[----:B------:R-:W3:Y:S01]  /*f470*/  MUFU.EX2 R20, R20 ;  /* 0x0000001400147308 */ /* 0x000ee20000000800 */
[----:B-1----:R-:W-:-:S01]  /*f480*/  FADD.FTZ R4, R14, R25 ;  /* 0x000000190e047221 */ /* 0x002fc20000010000 */
[----:B------:R-:W-:-:S04]  /*f490*/  FADD.FTZ R42, R42, R73 ;  /* 0x000000492a2a7221 */ /* 0x000fc80000010000 */
[----:B------:R-:W-:Y:S02]  /*f4a0*/  FADD.FTZ R77, R77, R42 ;  /* 0x0000002a4d4d7221 */ /* 0x000fe40000010000 */
[----:B------:R-:W-:Y:S01]  /*f4b0*/  MUFU.EX2 R46, R46 ;  /* 0x0000002e002e7308 */ /* 0x000fe20000000800 */
[----:B--2---:R-:W-:-:S07]  /*f4c0*/  FADD.FTZ R15, R5, R4 ;  /* 0x00000004050f7221 */ /* 0x004fce0000010000 */
[----:B------:R-:W1:Y:S01]  /*f4d0*/  MUFU.EX2 R81, R81 ;  /* 0x0000005100517308 */ /* 0x000e620000000800 */
[----:B---3--:R-:W-:-:S07]  /*f4e0*/  FADD.FTZ R4, R20, R15 ;  /* 0x0000000f14047221 */ /* 0x008fce0000010000 */
[----:B------:R-:W2:Y:S08]  /*f4f0*/  MUFU.EX2 R13, R79 ;  /* 0x0000004f000d7308 */ /* 0x000eb00000000800 */
[----:B------:R-:W-:Y:S01]  /*f500*/  MUFU.EX2 R44, R44 ;  /* 0x0000002c002c7308 */ /* 0x000fe20000000800 */
[----:B-1----:R-:W-:-:S07]  /*f510*/  F2FP.SATFINITE.E4M3.F32.PACK_AB_MERGE_C R15, R81, R46, RZ ;  /* 0x0000002e510f723e */ /* 0x002fce00048070ff */
[----:B------:R-:W1:Y:S01]  /*f520*/  MUFU.EX2 R91, R91 ;  /* 0x0000005b005b7308 */ /* 0x000e620000000800 */
[C---:B--2---:R-:W-:Y:S01]  /*f530*/  F2FP.SATFINITE.E4M3.F32.PACK_AB_MERGE_C R20, R13.reuse, R20, RZ ;  /* 0x000000140d14723e */ /* 0x044fe200048070ff */
[----:B------:R-:W-:-:S03]  /*f540*/  FADD.FTZ R13, R13, R4 ;  /* 0x000000040d0d7221 */ /* 0x000fc60000010000 */
[----:B------:R-:W-:-:S03]  /*f550*/  F2FP.SATFINITE.E4M3.F32.PACK_AB_MERGE_C R137, R5, R14, R20 ;  /* 0x0000000e0589723e */ /* 0x000fc60004807014 */
[----:B------:R-:W2:Y:S08]  /*f560*/  MUFU.EX2 R6, R49 ;  /* 0x0000003100067308 */ /* 0x000eb00000000800 */
[----:B------:R-:W3:Y:S01]  /*f570*/  MUFU.EX2 R83, R83 ;  /* 0x0000005300537308 */ /* 0x000ee20000000800 */
[----:B-1----:R-:W-:Y:S01]  /*f580*/  F2FP.SATFINITE.E4M3.F32.PACK_AB_MERGE_C R138, R91, R44, R15 ;  /* 0x0000002c5b8a723e */ /* 0x002fe2000480700f */
[----:B------:R-:W-:-:S04]  /*f590*/  FADD.FTZ R44, R44, R77 ;  /* 0x0000004d2c2c7221 */ /* 0x000fc80000010000 */
[----:B------:R-:W-:Y:S02]  /*f5a0*/  FADD.FTZ R91, R91, R44 ;  /* 0x0000002c5b5b7221 */ /* 0x000fe40000010000 */
[----:B------:R-:W1:Y:S01]  /*f5b0*/  MUFU.EX2 R53, R53 ;  /* 0x0000003500357308 */ /* 0x000e620000000800 */
[----:B--2---:R-:W-:-:S01]  /*f5c0*/  FADD.FTZ R4, R6, R13 ;  /* 0x0000000d06047221 */ /* 0x004fc20000010000 */
[----:B------:R-:W-:Y:S01]  /*f5d0*/  IMAD.MOV.U32 R13, RZ, RZ, R90 ;  /* 0x000000ffff0d7224 */ /* 0x000fe200078e005a */
[----:B0-----:R-:W-:Y:S01]  /*f5e0*/  @P6 SHF.R.U32.HI R13, RZ, R27, R24 ;  /* 0x0000001bff0d6219 */ /* 0x001fe20000011618 */
[----:B------:R-:W-:-:S04]  /*f5f0*/  FADD.FTZ R46, R46, R91 ;  /* 0x0000005b2e2e7221 */ /* 0x000fc80000010000 */
[----:B------:R-:W0:Y:S01]  /*f600*/  MUFU.EX2 R48, R48 ;  /* 0x0000003000307308 */ /* 0x000e220000000800 */
[----:B---3--:R-:W-:-:S01]  /*f610*/  FADD.FTZ R4, R83, R4 ;  /* 0x0000000453047221 */ /* 0x008fc20000010000 */
[----:B------:R-:W-:-:S03]  /*f620*/  IMAD.IADD R88, R88, 0x1, R13 ;  /* 0x0000000158587824 */ /* 0x000fc600078e020d */
[----:B-1----:R-:W-:Y:S01]  /*f630*/  FADD.FTZ R5, R53, R4 ;  /* 0x0000000435057221 */ /* 0x002fe20000010000 */
[----:B------:R-:W-:Y:S01]  /*f640*/  VIADD R4, R89, 0xfffffffe ;  /* 0xfffffffe59047836 */ /* 0x000fe20000000000 */
[C---:B0-----:R-:W-:Y:S02]  /*f650*/  F2FP.SATFINITE.E4M3.F32.PACK_AB_MERGE_C R12, R48.reuse, R53, RZ ;  /* 0x00000035300c723e */ /* 0x041fe400048070ff */
[----:B------:R-:W-:-:S02]  /*f660*/  FADD.FTZ R5, R48, R5 ;  /* 0x0000000530057221 */ /* 0x000fc40000010000 */
[----:B------:R-:W-:Y:S01]  /*f670*/  F2FP.SATFINITE.E4M3.F32.PACK_AB_MERGE_C R139, R83, R6, R12 ;  /* 0x00000006538b723e */ /* 0x000fe2000480700c */
[----:B------:R-:W-:-:S01]  /*f680*/  FADD.FTZ R6, R81, R46 ;  /* 0x0000002e51067221 */ /* 0x000fc20000010000 */
        /* <DEDUP_REMOVED lines=14> */
.L_x_12376:
[----:B------:R-:W-:-:S06]  /*f770*/  UISETP.NE.AND UP0, UPT, UR5, 0x1, UPT ;  /* 0x000000010500788c */ /* 0x000fcc000bf05270 */
[----:B------:R-:W-:-:S05]  /*f780*/  PLOP3.LUT P1, PT, PT, PT, UP0, 0x80, 0x0 ;  /* 0x000000000000781c */ /* 0x000fca0003f2f008 */
[----:B------:R-:W-:-:S08]  /*f790*/  @UP0 ULDC.64 UR6, c[0x0][0x9e8] ;  /* 0x00027a0000060ab9 */ /* 0x000fd00000000a00 */
[----:B------:R-:W-:-:S05]  /*f7a0*/  @P1 IMAD.HI.U32 R14, R13, UR6, RZ ;  /* 0x000000060d0e1c27 */ /* 0x000fca000f8e00ff */
[----:B------:R-:W-:-:S07]  /*f7b0*/  @P1 SHF.R.U32.HI R13, RZ, UR7, R14 ;  /* 0x00000007ff0d1c19 */ /* 0x000fce000801160e */
.L_x_12377:
[----:B------:R-:W-:Y:S05]  /*f7c0*/  BSYNC B0 ;  /* 0x0000000000007941 */ /* 0x000fea0003800000 */
.L_x_12375:
[----:B------:R-:W-:-:S04]  /*f7d0*/  IMAD.U32 R14, RZ, RZ, UR5 ;  /* 0x00000005ff0e7e24 */ /* 0x000fc8000f8e00ff */
[----:B------:R-:W-:-:S05]  /*f7e0*/  IMAD R13, R13, R14, UR5 ;  /* 0x000000050d0d7e24 */ /* 0x000fca000f8e020e */
[----:B------:R-:W-:-:S07]  /*f7f0*/  VIMNMX R12, R12, R13, PT ;  /* 0x0000000d0c0c7248 */ /* 0x000fce0003fe0100 */
.L_x_12374:
[----:B------:R-:W2:Y:S01]  /*f800*/  LDL R14, [R1+0x44] ;  /* 0x00004400010e7983 */ /* 0x000ea20000100800 */
        /* <DEDUP_REMOVED lines=8> */
[----:B------:R-:W-:Y:S01]  /*f890*/  SHF.R.S32.HI R13, RZ, 0x7, R13 ;  /* 0x00000007ff0d7819 */ /* 0x000fe2000001140d */
[----:B------:R-:W-:Y:S01]  /*f8a0*/  BSSY B1, `(.L_x_12378) ;  /* 0x0000345000017945 */ /* 0x000fe20003800000 */
        /* <DEDUP_REMOVED lines=24> */
[----:B--2---:R-:W-:-:S04]  /*fa30*/  VIMNMX R14, R14, R13, !PT ;  /* 0x0000000d0e0e7248 */ /* 0x004fc80007fe0100 */
[----:B------:R-:W-:Y:S01]  /*fa40*/  ISETP.GE.AND P1, PT, R4, R14, PT ;  /* 0x0000000e0400720c */ /* 0x000fe20003f26270 */
[----:B------:R0:W-:-:S12]  /*fa50*/  STL [R1+0x2c], R14 ;  /* 0x00002c0e01007387 */ /* 0x0001d80000100800 */
[----:B0-----:R-:W-:Y:S05]  /*fa60*/  @!P1 BRA `(.L_x_12379) ;  /* 0x0000003000a09947 */ /* 0x001fea0003800000 */
[----:B------:R-:W-:Y:S01]  /*fa70*/  BSSY B0, `(.L_x_12380) ;  /* 0x0000323000007945 */ /* 0x000fe20003800000 */
        /* <DEDUP_REMOVED lines=24> */
.L_x_12401:
[----:B------:R-:W-:-:S05]  /*fc00*/  VIADD R21, R22, 0x1 ;  /* 0x0000000116157836 */ /* 0x000fca0000000000 */
[----:B------:R-:W-:-:S04]  /*fc10*/  ISETP.NE.AND P1, PT, R21, 0x2, PT ;  /* 0x000000021500780c */ /* 0x000fc80003f25270 */
[----:B------:R-:W-:Y:S02]  /*fc20*/  SEL R7, RZ, 0x1, P1 ;  /* 0x00000001ff077807 */ /* 0x000fe40000800000 */
[----:B------:R-:W-:Y:S02]  /*fc30*/  SEL R21, R21, RZ, P1 ;  /* 0x000000ff15157207 */ /* 0x000fe40000800000 */
[----:B------:R-:W-:Y:S01]  /*fc40*/  LOP3.LUT R20, R152, R7, RZ, 0x3c, !PT ;  /* 0x0000000798147212 */ /* 0x000fe200078e3cff */
[----:B------:R-:W-:Y:S06]  /*fc50*/  @!P0 BRA `(.L_x_12381) ;  /* 0x0000000000048947 */ /* 0x000fec0003800000 */
[----:B------:R-:W-:Y:S01]  /*fc60*/  BPT.TRAP 0x1 ;  /* 0x000000040000795c */ /* 0x000fe20000300000 */
.L_x_12381:
[----:B------:R-:W-:Y:S01]  /*fc70*/  IMAD R7, R21, 0x8, R16 ;  /* 0x0000000815077824 */ /* 0x000fe200078e0210 */
[----:B------:R-:W-:-:S04]  /*fc80*/  SHF.L.U32 R12, R20, 0x1f, RZ ;  /* 0x0000001f140c7819 */ /* 0x000fc800000006ff */
[----:B------:R0:W1:Y:S01]  /*fc90*/  SYNCS.PHASECHK.TRANS64.TRYWAIT P1, [R7+URZ+0x19c30], R12 ;  /* 0x019c300c070075a7 */ /* 0x000062000802017f */
[----:B------:R-:W-:Y:S05]  /*fca0*/  @!P0 BRA `(.L_x_12382) ;  /* 0x0000000000048947 */ /* 0x000fea0003800000 */
[----:B------:R-:W-:Y:S01]  /*fcb0*/  BPT.TRAP 0x1 ;  /* 0x000000040000795c */ /* 0x000fe20000300000 */
.L_x_12382:
[----:B------:R-:W2:Y:S01]  /*fcc0*/  LDL R13, [R1+0x24] ;  /* 0x00002400010d7983 */ /* 0x000ea20000100800 */
[----:B------:R-:W-:Y:S01]  /*fcd0*/  BSSY B2, `(.L_x_12383) ;  /* 0x0000006000027945 */ /* 0x000fe20003800000 */
[----:B------:R-:W-:Y:S02]  /*fce0*/  IMAD.MOV.U32 R15, RZ, RZ, -0x3ffffff0 ;  /* 0xc0000010ff0f7424 */ /* 0x000fe400078e00ff */
[----:B--2---:R-:W-:Y:S01]  /*fcf0*/  IMAD R14, R21, 0x300, R13 ;  /* 0x00000300150e7824 */ /* 0x004fe200078e020d */
[----:B-1----:R-:W-:Y:S06]  /*fd00*/  @P1 BRA `(.L_x_12384) ;  /* 0x0000000000081947 */ /* 0x002fec0003800000 */
[----:B------:R-:W1:Y:S02]  /*fd10*/  SYNCS.PHASECHK.TRANS64.TRYWAIT P1, [R7+URZ+0x19c30], R12 ;  /* 0x019c300c070075a7 */ /* 0x000e64000802017f */
[----:B-1----:R-:W-:Y:S05]  /*fd20*/  @!P1 BRA `(.L_x_12385) ;  /* 0x0000015000609947 */ /* 0x002fea0003800000 */
.L_x_12384:
[----:B------:R-:W-:Y:S05]  /*fd30*/  BSYNC B2 ;  /* 0x0000000000027941 */ /* 0x000fea0003800000 */
.L_x_12383:
[C---:B------:R-:W-:Y:S01]  /*fd40*/  R2UR UR6, R14.reuse ;  /* 0x000000000e0672ca */ /* 0x040fe200000e0000 */
[----:B------:R-:W-:Y:S01]  /*fd50*/  WARPGROUP.ARRIVE ;  /* 0x00000000000079c5 */ /* 0x000fe20000000000 */
[----:B------:R-:W-:Y:S01]  /*fd60*/  R2UR UR7, R15 ;  /* 0x000000000f0772ca */ /* 0x000fe200000e0000 */
[----:B01----:R-:W-:Y:S01]  /*fd70*/  VIADD R12, R14, 0x100 ;  /* 0x000001000e0c7836 */ /* 0x003fe20000000000 */
[----:B------:R-:W-:Y:S01]  /*fd80*/  R2UR UR4, R8 ;  /* 0x00000000080472ca */ /* 0x000fe200000e0000 */
[----:B------:R-:W-:Y:S01]  /*fd90*/  IMAD.MOV.U32 R13, RZ, RZ, -0x3ffffff0 ;  /* 0xc0000010ff0d7424 */ /* 0x000fe200078e00ff */
[----:B------:R-:W-:Y:S01]  /*fda0*/  R2UR UR5, R9 ;  /* 0x00000000090572ca */ /* 0x000fe200000e0000 */
[----:B------:R-:W-:Y:S01]  /*fdb0*/  VIADD R14, R14, 0x200 ;  /* 0x000002000e0e7836 */ /* 0x000fe20000000000 */
[----:B------:R-:W-:Y:S01]  /*fdc0*/  R2UR UR10, R12 ;  /* 0x000000000c0a72ca */ /* 0x000fe200000e0000 */
[----:B------:R-:W-:Y:S01]  /*fdd0*/  IMAD.MOV.U32 R15, RZ, RZ, -0x3ffffff0 ;  /* 0xc0000010ff0f7424 */ /* 0x000fe200078e00ff */
[----:B------:R-:W-:-:S02]  /*fde0*/  R2UR UR11, R13 ;  /* 0x000000000d0b72ca */ /* 0x000fc400000e0000 */
[----:B------:R-:W-:Y:S02]  /*fdf0*/  R2UR UR8, R156 ;  /* 0x000000009c0872ca */ /* 0x000fe400000e0000 */
[----:B------:R-:W-:Y:S02]  /*fe00*/  R2UR UR9, R157 ;  /* 0x000000009d0972ca */ /* 0x000fe400000e0000 */
[----:B------:R-:W-:Y:S02]  /*fe10*/  R2UR UR14, R14 ;  /* 0x000000000e0e72ca */ /* 0x000fe400000e0000 */
[----:B------:R-:W-:Y:S01]  /*fe20*/  R2UR UR15, R15 ;  /* 0x000000000f0f72ca */ /* 0x000fe200000e0000 */
[----:B------:R-:W-:Y:S01]  /*fe30*/  QGMMA.64x128x32.F32.E4M3.E4M3 R24, gdesc[UR4], RZ, !UPT, gsb0 ;  /* 0x01e00000041879f3 */ /* 0x000fe2000c0008ff */
        /* <DEDUP_REMOVED lines=11> */
.L_x_12386:
[----:B------:R-:W-:Y:S01]  /*fef0*/  SHF.L.U32 R12, R152, 0x1f, RZ ;  /* 0x0000001f980c7819 */ /* 0x000fe200000006ff */
[----:B------:R-:W-:-:S04]  /*ff00*/  IMAD R152, R22, 0x8, R16 ;  /* 0x0000000816987824 */ /* 0x000fc800078e0210 */
[----:B------:R0:W1:Y:S01]  /*ff10*/  SYNCS.PHASECHK.TRANS64.TRYWAIT P1, [R152+URZ+0x19c50], R12 ;  /* 0x019c500c980075a7 */ /* 0x000062000802017f */
[----:B------:R-:W-:Y:S05]  /*ff20*/  @!P0 BRA `(.L_x_12387) ;  /* 0x0000000000048947 */ /* 0x000fea0003800000 */
[----:B------:R-:W-:Y:S01]  /*ff30*/  BPT.TRAP 0x1 ;  /* 0x000000040000795c */ /* 0x000fe20000300000 */
.L_x_12387:
[----:B------:R-:W-:Y:S04]  /*ff40*/  BSSY B2, `(.L_x_12388) ;  /* 0x0000004000027945 */ /* 0x000fe80003800000 */
[----:B-1----:R-:W-:Y:S05]  /*ff50*/  @P1 BRA `(.L_x_12389) ;  /* 0x0000000000081947 */ /* 0x002fea0003800000 */
[----:B------:R-:W1:Y:S02]  /*ff60*/  SYNCS.PHASECHK.TRANS64.TRYWAIT P1, [R152+URZ+0x19c50], R12 ;  /* 0x019c500c980075a7 */ /* 0x000e64000802017f */
[----:B-1----:R-:W-:Y:S05]  /*ff70*/  @!P1 BRA `(.L_x_12390) ;  /* 0x0000014c00e09947 */ /* 0x002fea0003800000 */
.L_x_12389:
[----:B------:R-:W-:Y:S05]  /*ff80*/  BSYNC B2 ;  /* 0x0000000000027941 */ /* 0x000fea0003800000 */
.L_x_12388:
[----:B01----:R-:W-:Y:S01]  /*ff90*/  VIADD R12, R16, 0x3000 ;  /* 0x00003000100c7836 */ /* 0x003fe20000000000 */
[----:B------:R-:W-:Y:S01]  /*ffa0*/  WARPGROUP.ARRIVE ;  /* 0x00000000000079c5 */ /* 0x000fe20000000000 */
[----:B------:R-:W-:Y:S02]  /*ffb0*/  IMAD.MOV.U32 R13, RZ, RZ, 0x40000040 ;  /* 0x40000040ff0d7424 */ /* 0x000fe400078e00ff */
[----:B------:R-:W-:Y:S01]  /*ffc0*/  IMAD.MOV.U32 R15, RZ, RZ, 0x40000040 ;  /* 0x40000040ff0f7424 */ /* 0x000fe200078e00ff */
[----:B------:R-:W-:Y:S02]  /*ffd0*/  SHF.R.U32.HI R12, RZ, 0x4, R12 ;  /* 0x00000004ff0c7819 */ /* 0x000fe4000001160c */
[----:B------:R-:W-:Y:S01]  /*ffe0*/  R2UR UR7, R13 ;  /* 0x000000000d0772ca */ /* 0x000fe200000e0000 */
[----:B------:R-:W-:Y:S01]  /*fff0*/  IMAD.MOV.U32 R13, RZ, RZ, 0x40000040 ;  /* 0x40000040ff0d7424 */ /* 0x000fe200078e00ff */
[----:B------:R-:W-:-:S04]  /*10000*/  LOP3.LUT R12, R12, 0x3fff, RZ, 0xc0, !PT ;  /* 0x00003fff0c0c7812 */ /* 0x000fc800078ec0ff */
[----:B------:R-:W-:-:S05]  /*10010*/  LOP3.LUT R12, R12, 0x10000, RZ, 0xfc, !PT ;  /* 0x000100000c0c7812 */ /* 0x000fca00078efcff */
[----:B------:R-:W-:-:S04]  /*10020*/  IMAD R12, R22, 0x300, R12 ;  /* 0x00000300160c7824 */ /* 0x000fc800078e020c */
[C---:B------:R-:W-:Y:S01]  /*10030*/  VIADD R14, R12.reuse, 0x2 ;  /* 0x000000020c0e7836 */ /* 0x040fe20000000000 */
[----:B------:R-:W-:-:S13]  /*10040*/  R2UR UR6, R12 ;  /* 0x000000000c0672ca */ /* 0x000fda00000e0000 */
        /* <DEDUP_REMOVED lines=22> */
.L_x_12391:
[----:B------:R-:W2:Y:S01]  /*101b0*/  LDL R15, [R1+0x20] ;  /* 0x00002000010f7983 */ /* 0x000ea20000100800 */
[----:B------:R-:W0:Y:S03]  /*101c0*/  LDC R12, c[0x0][0x448] ;  /* 0x00011200ff0c7b82 */ /* 0x000e260000000800 */
[----:B------:R-:W2:Y:S04]  /*101d0*/  LDL R14, [R1+0x40] ;  /* 0x00004000010e7983 */ /* 0x000ea80000100800 */
[----:B------:R-:W3:Y:S04]  /*101e0*/  LDL R141, [R1+0x4] ;  /* 0x00000400018d7983 */ /* 0x000ee80000100800 */
[----:B------:R-:W4:Y:S01]  /*101f0*/  LDL R142, [R1] ;  /* 0x00000000018e7983 */ /* 0x000f220000100800 */
[----:B0-----:R-:W-:-:S13]  /*10200*/  ISETP.NE.AND P1, PT, R12, 0x1, PT ;  /* 0x000000010c00780c */ /* 0x001fda0003f25270 */
[----:B------:R-:W0:Y:S08]  /*10210*/  @P1 LDC R13, c[0x0][0x44c] ;  /* 0x00011300ff0d1b82 */ /* 0x000e300000000800 */
[----:B------:R-:W1:Y:S01]  /*10220*/  @P1 LDC R12, c[0x0][0x450] ;  /* 0x00011400ff0c1b82 */ /* 0x000e620000000800 */
[----:B------:R-:W-:Y:S01]  /*10230*/  VIADD R7, R7, 0x19c40 ;  /* 0x00019c4007077836 */ /* 0x000fe20000000000 */
[----:B------:R-:W-:Y:S01]  /*10240*/  UISETP.NE.AND UP0, UPT, UR39, URZ, UPT ;  /* 0x0000003f2700728c */ /* 0x000fe2000bf05270 */
[----:B--2---:R-:W-:-:S04]  /*10250*/  IMAD.IADD R14, R14, 0x1, R15 ;  /* 0x000000010e0e7824 */ /* 0x004fc800078e020f */
[----:B0-----:R-:W-:-:S05]  /*10260*/  @P1 IMAD.HI.U32 R13, R14, R13, RZ ;  /* 0x0000000d0e0d1227 */ /* 0x001fca00078e00ff */
[----:B-1----:R-:W-:-:S05]  /*10270*/  @P1 SHF.R.U32.HI R14, RZ, R12, R13 ;  /* 0x0000000cff0e1219 */ /* 0x002fca000001160d */
[----:B------:R-:W0:Y:S01]  /*10280*/  SHFL.IDX PT, R139, R14, RZ, 0x1c1f ;  /* 0x001c1fff0e8b7589 */ /* 0x000e2200000e0000 */
[----:B---3--:R-:W-:Y:S01]  /*10290*/  PRMT R7, R141, 0x654, R7 ;  /* 0x000006548d077816 */ /* 0x008fe20000000007 */
[----:B------:R-:W-:Y:S01]  /*102a0*/  IMAD.SHL.U32 R15, R4, 0x80, RZ ;  /* 0x00000080040f7824 */ /* 0x000fe200078e00ff */
[----:B------:R-:W-:Y:S02]  /*102b0*/  PLOP3.LUT P1, PT, PT, PT, UP0, 0x40, 0x0 ;  /* 0x000000000000781c */ /* 0x000fe40003f2e808 */
[----:B------:R1:W-:Y:S02]  /*102c0*/  SYNCS.ARRIVE.TRANS64.RED.A1T0 RZ, [R7+URZ], RZ ;  /* 0x000000ff07ff79a7 */ /* 0x0003e4000810043f */
[----:B------:R-:W-:Y:S01]  /*102d0*/  IADD3 R136, -R154, 0x1, -R15 ;  /* 0x000000019a887810 */ /* 0x000fe20007ffe90f */
[----:B-1----:R-:W-:-:S03]  /*102e0*/  IMAD.U32 R7, RZ, RZ, UR44 ;  /* 0x0000002cff077e24 */ /* 0x002fc6000f8e00ff */
[----:B----4-:R-:W-:Y:S02]  /*102f0*/  IADD3 R136, -R155, R136, R142 ;  /* 0x000000889b887210 */ /* 0x010fe40007ffe18e */
[----:B------:R-:W-:-:S05]  /*10300*/  LOP3.LUT R22, RZ, R7, RZ, 0x33, !PT ;  /* 0x00000007ff167212 */ /* 0x000fca00078e33ff */
[----:B------:R-:W-:Y:S02]  /*10310*/  IMAD.IADD R22, R22, 0x1, R136 ;  /* 0x0000000116167824 */ /* 0x000fe400078e0288 */
[----:B------:R-:W-:Y:S02]  /*10320*/  VIADD R136, R136, UR38 ;  /* 0x0000002688887c36 */ /* 0x000fe40008000000 */
        /* <DEDUP_REMOVED lines=15> */
.L_x_12394:
[----:B------:R-:W-:-:S05]  /*10420*/  IMAD.U32 R140, RZ, RZ, UR41 ;  /* 0x00000029ff8c7e24 */ /* 0x000fca000f8e00ff */
[----:B------:R-:W-:-:S13]  /*10430*/  ISETP.NE.AND P1, PT, R140, 0x1, PT ;  /* 0x000000018c00780c */ /* 0x000fda0003f25270 */
[----:B------:R-:W0:Y:S02]  /*10440*/  @P1 LDC.64 R12, c[0x0][0x9e8] ;  /* 0x00027a00ff0c1b82 */ /* 0x000e240000000a00 */
[----:B0-----:R-:W-:-:S05]  /*10450*/  @P1 IMAD.HI.U32 R12, R139, R12, RZ ;  /* 0x0000000c8b0c1227 */ /* 0x001fca00078e00ff */
[----:B------:R-:W-:-:S07]  /*10460*/  @P1 SHF.R.U32.HI R139, RZ, R13, R12 ;  /* 0x0000000dff8b1219 */ /* 0x000fce000001160c */
.L_x_12395:
[----:B------:R-:W-:Y:S05]  /*10470*/  BSYNC B2 ;  /* 0x0000000000027941 */ /* 0x000fea0003800000 */
.L_x_12393:
[----:B------:R-:W-:-:S04]  /*10480*/  IMAD R139, R139, R140, -R15 ;  /* 0x0000008c8b8b7224 */ /* 0x000fc800078e0a0f */
[----:B------:R-:W-:-:S05]  /*10490*/  IMAD.IADD R139, R139, 0x1, -R154 ;  /* 0x000000018b8b7824 */ /* 0x000fca00078e0a9a */
[----:B------:R-:W-:Y:S02]  /*104a0*/  VIMNMX R138, R138, R139, !PT ;  /* 0x0000008b8a8a7248 */ /* 0x000fe40007fe0100 */
[----:B------:R-:W-:-:S07]  /*104b0*/  VIADDMNMX R137, R139, R140, R137, PT ;  /* 0x0000008c8b897246 */ /* 0x000fce0003800189 */
.L_x_12392:
[----:B------:R-:W-:Y:S01]  /*104c0*/  ISETP.GT.AND P1, PT, R4, -0x1, PT ;  /* 0xffffffff0400780c */ /* 0x000fe20003f24270 */
[----:B------:R-:W0:Y:S01]  /*104d0*/  SHFL.IDX PT, R14, R14, 0x1, 0x1c1f ;  /* 0x003c1f000e0e7f89 */ /* 0x000e2200000e0000 */
[----:B------:R-:W-:Y:S02]  /*104e0*/  UISETP.NE.AND UP0, UPT, UR39, URZ, UPT ;  /* 0x0000003f2700728c */ /* 0x000fe4000bf05270 */
[C---:B------:R-:W-:Y:S02]  /*104f0*/  ISETP.GT.AND P4, PT, R138.reuse, RZ, P1 ;  /* 0x000000ff8a00720c */ /* 0x040fe40000f84270 */
[C---:B------:R-:W-:Y:S02]  /*10500*/  ISETP.GT.AND P3, PT, R138.reuse, 0x1, P1 ;  /* 0x000000018a00780c */ /* 0x040fe40000f64270 */
[----:B------:R-:W-:Y:S02]  /*10510*/  ISETP.LT.OR P4, PT, R137, 0x1, P4 ;  /* 0x000000018900780c */ /* 0x000fe40002781670 */
[----:B------:R-:W-:-:S02]  /*10520*/  ISETP.GT.AND P5, PT, R138, 0x8, P1 ;  /* 0x000000088a00780c */ /* 0x000fc40000fa4270 */
[----:B------:R-:W-:Y:S02]  /*10530*/  FSEL R24, R24, -INF , !P4 ;  /* 0xff80000018187808 */ /* 0x000fe40006000000 */
[C---:B------:R-:W-:Y:S02]  /*10540*/  ISETP.GT.AND P4, PT, R138.reuse, 0x10, P1 ;  /* 0x000000108a00780c */ /* 0x040fe40000f84270 */
[----:B------:R-:W-:Y:S02]  /*10550*/  ISETP.GT.AND P2, PT, R138, 0x9, P1 ;  /* 0x000000098a00780c */ /* 0x000fe40000f44270 */
[C---:B------:R-:W-:Y:S02]  /*10560*/  ISETP.LT.OR P4, PT, R137.reuse, 0x11, P4 ;  /* 0x000000118900780c */ /* 0x040fe40002781670 */
[----:B------:R-:W-:Y:S02]  /*10570*/  ISETP.LT.OR P3, PT, R137, 0x2, P3 ;  /* 0x000000028900780c */ /* 0x000fe40001f61670 */
[----:B------:R-:W-:-:S02]  /*10580*/  FSEL R32, R32, -INF , !P4 ;  /* 0xff80000020207808 */ /* 0x000fc40006000000 */
[----:B------:R-:W-:Y:S01]  /*10590*/  ISETP.GT.AND P4, PT, R138, 0x20, P1 ;  /* 0x000000208a00780c */ /* 0x000fe20000f84270 */
[--C-:B0-----:R-:W-:Y:S01]  /*105a0*/  IMAD.IADD R136, R136, 0x1, R14.reuse ;  /* 0x0000000188887824 */ /* 0x101fe200078e020e */
[C---:B------:R-:W-:Y:S01]  /*105b0*/  ISETP.LT.OR P5, PT, R137.reuse, 0x9, P5 ;  /* 0x000000098900780c */ /* 0x040fe20002fa1670 */
[----:B------:R-:W-:Y:S01]  /*105c0*/  IMAD.IADD R22, R22, 0x1, R14 ;  /* 0x0000000116167824 */ /* 0x000fe200078e020e */
[C---:B------:R-:W-:Y:S02]  /*105d0*/  ISETP.LT.OR P2, PT, R137.reuse, 0xa, P2 ;  /* 0x0000000a8900780c */ /* 0x040fe40001741670 */
[----:B------:R-:W-:Y:S02]  /*105e0*/  ISETP.LT.OR P4, PT, R137, 0x21, P4 ;  /* 0x000000218900780c */ /* 0x000fe40002781670 */
[----:B------:R-:W-:Y:S02]  /*105f0*/  FSEL R25, R25, -INF , !P3 ;  /* 0xff80000019197808 */ /* 0x000fe40005800000 */
[----:B------:R-:W-:-:S02]  /*10600*/  FSEL R28, R28, -INF , !P5 ;  /* 0xff8000001c1c7808 */ /* 0x000fc40006800000 */
[----:B------:R-:W-:Y:S02]  /*10610*/  FSEL R29, R29, -INF , !P2 ;  /* 0xff8000001d1d7808 */ /* 0x000fe40005000000 */
[C---:B------:R-:W-:Y:S02]  /*10620*/  ISETP.GT.AND P3, PT, R138.reuse, 0x11, P1 ;  /* 0x000000118a00780c */ /* 0x040fe40000f64270 */
[C---:B------:R-:W-:Y:S02]  /*10630*/  ISETP.GT.AND P5, PT, R138.reuse, 0x18, P1 ;  /* 0x000000188a00780c */ /* 0x040fe40000fa4270 */
[----:B------:R-:W-:Y:S02]  /*10640*/  ISETP.GT.AND P2, PT, R138, 0x19, P1 ;  /* 0x000000198a00780c */ /* 0x000fe40000f44270 */
[----:B------:R-:W-:Y:S02]  /*10650*/  FSEL R40, R40, -INF , !P4 ;  /* 0xff80000028287808 */ /* 0x000fe40006000000 */
[----:B------:R-:W-:-:S02]  /*10660*/  ISETP.GT.AND P4, PT, R138, 0x30, P1 ;  /* 0x000000308a00780c */ /* 0x000fc40000f84270 */
[C---:B------:R-:W-:Y:S02]  /*10670*/  ISETP.LT.OR P3, PT, R137.reuse, 0x12, P3 ;  /* 0x000000128900780c */ /* 0x040fe40001f61670 */
[C---:B------:R-:W-:Y:S02]  /*10680*/  ISETP.LT.OR P5, PT, R137.reuse, 0x19, P5 ;  /* 0x000000198900780c */ /* 0x040fe40002fa1670 */
        /* <DEDUP_REMOVED lines=57> */
[----:B------:R-:W-:-:S02]  /*10a20*/  PLOP3.LUT P4, PT, PT, PT, UP0, 0x40, 0x0 ;  /* 0x000000000000781c */ /* 0x000fc40003f8e808 */
[C---:B------:R-:W-:Y:S02]  /*10a30*/  ISETP.LT.OR P3, PT, R137.reuse, 0x62, P3 ;  /* 0x000000628900780c */ /* 0x040fe40001f61670 */
[C---:B------:R-:W-:Y:S02]  /*10a40*/  ISETP.LT.OR P5, PT, R137.reuse, 0x69, P5 ;  /* 0x000000698900780c */ /* 0x040fe40002fa1670 */
[----:B------:R-:W-:Y:S02]  /*10a50*/  ISETP.LT.OR P2, PT, R137, 0x6a, P2 ;  /* 0x0000006a8900780c */ /* 0x000fe40001741670 */
[----:B------:R-:W-:Y:S02]  /*10a60*/  FSEL R73, R73, -INF , !P3 ;  /* 0xff80000049497808 */ /* 0x000fe40005800000 */
[----:B------:R-:W-:Y:S02]  /*10a70*/  FSEL R76, R76, -INF , !P5 ;  /* 0xff8000004c4c7808 */ /* 0x000fe40006800000 */
[----:B------:R-:W-:-:S02]  /*10a80*/  FSEL R77, R77, -INF , !P2 ;  /* 0xff8000004d4d7808 */ /* 0x000fc40005000000 */
[C---:B------:R-:W-:Y:S02]  /*10a90*/  ISETP.GT.AND P3, PT, R138.reuse, 0x71, P1 ;  /* 0x000000718a00780c */ /* 0x040fe40000f64270 */
[C---:B------:R-:W-:Y:S02]  /*10aa0*/  ISETP.GT.AND P5, PT, R138.reuse, 0x78, P1 ;  /* 0x000000788a00780c */ /* 0x040fe40000fa4270 */
[----:B------:R-:W-:Y:S02]  /*10ab0*/  ISETP.GT.AND P2, PT, R138, 0x79, P1 ;  /* 0x000000798a00780c */ /* 0x000fe40000f44270 */
[C---:B------:R-:W-:Y:S02]  /*10ac0*/  ISETP.LT.OR P3, PT, R137.reuse, 0x72, P3 ;  /* 0x000000728900780c */ /* 0x040fe40001f61670 */
[C---:B------:R-:W-:Y:S02]  /*10ad0*/  ISETP.LT.OR P5, PT, R137.reuse, 0x79, P5 ;  /* 0x000000798900780c */ /* 0x040fe40002fa1670 */
[----:B------:R-:W-:-:S02]  /*10ae0*/  ISETP.LT.OR P2, PT, R137, 0x7a, P2 ;  /* 0x0000007a8900780c */ /* 0x000fc40001741670 */
[----:B------:R-:W-:Y:S02]  /*10af0*/  FSEL R81, R81, -INF , !P3 ;  /* 0xff80000051517808 */ /* 0x000fe40005800000 */
[----:B------:R-:W-:Y:S02]  /*10b00*/  FSEL R84, R84, -INF , !P5 ;  /* 0xff80000054547808 */ /* 0x000fe40006800000 */
[----:B------:R-:W-:Y:S01]  /*10b10*/  FSEL R85, R85, -INF , !P2 ;  /* 0xff80000055557808 */ /* 0x000fe20005000000 */
        /* <DEDUP_REMOVED lines=13> */
.L_x_12398:
[----:B------:R-:W-:-:S05]  /*10bf0*/  IMAD.U32 R137, RZ, RZ, UR41 ;  /* 0x00000029ff897e24 */ /* 0x000fca000f8e00ff */
[----:B------:R-:W-:-:S13]  /*10c00*/  ISETP.NE.AND P2, PT, R137, 0x1, PT ;  /* 0x000000018900780c */ /* 0x000fda0003f45270 */
[----:B------:R-:W0:Y:S02]  /*10c10*/  @P2 LDC.64 R12, c[0x0][0x9e8] ;  /* 0x00027a00ff0c2b82 */ /* 0x000e240000000a00 */
[----:B0-----:R-:W-:-:S05]  /*10c20*/  @P2 IMAD.HI.U32 R12, R14, R12, RZ ;  /* 0x0000000c0e0c2227 */ /* 0x001fca00078e00ff */
[----:B------:R-:W-:-:S07]  /*10c30*/  @P2 SHF.R.U32.HI R14, RZ, R13, R12 ;  /* 0x0000000dff0e2219 */ /* 0x000fce000001160c */
.L_x_12399:
[----:B------:R-:W-:Y:S05]  /*10c40*/  BSYNC B2 ;  /* 0x0000000000027941 */ /* 0x000fea0003800000 */
.L_x_12397:
[----:B------:R-:W-:-:S04]  /*10c50*/  IMAD R14, R14, R137, -R15 ;  /* 0x000000890e0e7224 */ /* 0x000fc800078e0a0f */
[----:B------:R-:W-:-:S05]  /*10c60*/  IMAD.IADD R14, R14, 0x1, -R154 ;  /* 0x000000010e0e7824 */ /* 0x000fca00078e0a9a */
[----:B------:R-:W-:Y:S02]  /*10c70*/  VIMNMX R22, R22, R14, !PT ;  /* 0x0000000e16167248 */ /* 0x000fe40007fe0100 */
[----:B------:R-:W-:-:S07]  /*10c80*/  VIADDMNMX R136, R14, R137, R136, PT ;  /* 0x000000890e887246 */ /* 0x000fce0003800188 */
.L_x_12396:
[----:B------:R-:W-:Y:S02]  /*10c90*/  FMNMX.FTZ R12, R24, R3, !PT ;  /* 0x00000003180c7209 */ /* 0x000fe40007810000 */
[C---:B------:R-:W-:Y:S02]  /*10ca0*/  ISETP.GT.AND P2, PT, R22.reuse, 0x1, P1 ;  /* 0x000000011600780c */ /* 0x040fe40000f44270 */
[----:B------:R-:W-:Y:S02]  /*10cb0*/  FMNMX.FTZ R12, R25, R12, !PT ;  /* 0x0000000c190c7209 */ /* 0x000fe40007810000 */
[----:B------:R-:W-:Y:S02]  /*10cc0*/  ISETP.GT.AND P3, PT, R22, 0x8, P1 ;  /* 0x000000081600780c */ /* 0x000fe40000f64270 */
[----:B------:R-:W-:Y:S02]  /*10cd0*/  FMNMX.FTZ R12, R28, R12, !PT ;  /* 0x0000000c1c0c7209 */ /* 0x000fe40007810000 */
[----:B------:R-:W-:-:S02]  /*10ce0*/  ISETP.GT.AND P4, PT, R22, 0x9, P1 ;  /* 0x000000091600780c */ /* 0x000fc40000f84270 */
[----:B------:R-:W-:Y:S02]  /*10cf0*/  FMNMX.FTZ R12, R29, R12, !PT ;  /* 0x0000000c1d0c7209 */ /* 0x000fe40007810000 */
[----:B------:R-:W-:Y:S02]  /*10d00*/  ISETP.LT.OR P2, PT, R136, 0x2, P2 ;  /* 0x000000028800780c */ /* 0x000fe40001741670 */
[----:B------:R-:W-:Y:S02]  /*10d10*/  FMNMX.FTZ R12, R32, R12, !PT ;  /* 0x0000000c200c7209 */ /* 0x000fe40007810000 */
[C---:B------:R-:W-:Y:S02]  /*10d20*/  ISETP.LT.OR P3, PT, R136.reuse, 0x9, P3 ;  /* 0x000000098800780c */ /* 0x040fe40001f61670 */
[----:B------:R-:W-:Y:S02]  /*10d30*/  ISETP.LT.OR P4, PT, R136, 0xa, P4 ;  /* 0x0000000a8800780c */ /* 0x000fe40002781670 */
[----:B------:R-:W-:-:S02]  /*10d40*/  FMNMX.FTZ R12, R33, R12, !PT ;  /* 0x0000000c210c7209 */ /* 0x000fc40007810000 */
[----:B------:R-:W-:Y:S02]  /*10d50*/  FSEL R27, R27, -INF , !P2 ;  /* 0xff8000001b1b7808 */ /* 0x000fe40005000000 */
[----:B------:R-:W-:Y:S02]  /*10d60*/  FSEL R30, R30, -INF , !P3 ;  /* 0xff8000001e1e7808 */ /* 0x000fe40005800000 */
[----:B------:R-:W-:Y:S02]  /*10d70*/  FSEL R31, R31, -INF , !P4 ;  /* 0xff8000001f1f7808 */ /* 0x000fe40006000000 */
[C---:B------:R-:W-:Y:S02]  /*10d80*/  ISETP.GT.AND P5, PT, R22.reuse, 0x10, P1 ;  /* 0x000000101600780c */ /* 0x040fe40000fa4270 */
[C---:B------:R-:W-:Y:S02]  /*10d90*/  ISETP.GT.AND P2, PT, R22.reuse, 0x11, P1 ;  /* 0x000000111600780c */ /* 0x040fe40000f44270 */
[----:B------:R-:W-:-:S02]  /*10da0*/  ISETP.GT.AND P3, PT, R22, 0x18, P1 ;  /* 0x000000181600780c */ /* 0x000fc40000f64270 */
[----:B------:R-:W-:Y:S02]  /*10db0*/  ISETP.GT.AND P4, PT, R22, 0x19, P1 ;  /* 0x000000191600780c */ /* 0x000fe40000f84270 */
[----:B------:R-:W-:Y:S02]  /*10dc0*/  LOP3.LUT R17, R17, 0xefffffff, RZ, 0xc0, !PT ;  /* 0xefffffff11117812 */ /* 0x000fe400078ec0ff */
[----:B------:R-:W-:Y:S02]  /*10dd0*/  FMNMX.FTZ R12, R36, R12, !PT ;  /* 0x0000000c240c7209 */ /* 0x000fe40007810000 */
[C---:B------:R-:W-:Y:S02]  /*10de0*/  ISETP.LT.OR P5, PT, R136.reuse, 0x11, P5 ;  /* 0x000000118800780c */ /* 0x040fe40002fa1670 */
[C---:B------:R-:W-:Y:S02]  /*10df0*/  ISETP.LT.OR P2, PT, R136.reuse, 0x12, P2 ;  /* 0x000000128800780c */ /* 0x040fe40001741670 */
[----:B------:R-:W-:-:S02]  /*10e00*/  ISETP.LT.OR P3, PT, R136, 0x19, P3 ;  /* 0x000000198800780c */ /* 0x000fc40001f61670 */
[----:B------:R-:W-:Y:S02]  /*10e10*/  ISETP.LT.OR P4, PT, R136, 0x1a, P4 ;  /* 0x0000001a8800780c */ /* 0x000fe40002781670 */
[----:B------:R-:W-:Y:S02]  /*10e20*/  @P0 LOP3.LUT R17, R17, 0x10000000, RZ, 0xfc, !PT ;  /* 0x1000000011110812 */ /* 0x000fe400078efcff */
[----:B------:R-:W-:Y:S02]  /*10e30*/  ISETP.GT.AND P0, PT, R22, 0x60, P1 ;  /* 0x000000601600780c */ /* 0x000fe40000f04270 */
[----:B------:R-:W-:Y:S02]  /*10e40*/  FMNMX.FTZ R12, R37, R12, !PT ;  /* 0x0000000c250c7209 */ /* 0x000fe40007810000 */
[----:B------:R-:W-:Y:S02]  /*10e50*/  FSEL R34, R34, -INF , !P5 ;  /* 0xff80000022227808 */ /* 0x000fe40006800000 */
[----:B------:R-:W-:-:S02]  /*10e60*/  FSEL R35, R35, -INF , !P2 ;  /* 0xff80000023237808 */ /* 0x000fc40005000000 */
[----:B------:R-:W-:Y:S02]  /*10e70*/  FSEL R38, R38, -INF , !P3 ;  /* 0xff80000026267808 */ /* 0x000fe40005800000 */
[----:B------:R-:W-:Y:S02]  /*10e80*/  FSEL R39, R39, -INF , !P4 ;  /* 0xff80000027277808 */ /* 0x000fe40006000000 */
        /* <DEDUP_REMOVED lines=8> */
[----:B------:R-:W-:Y:S02]  /*10f10*/  ISETP.LT.OR P4, PT, R136, 0x2a, P4 ;  /* 0x0000002a8800780c */ /* 0x000fe40002781670 */
[----:B------:R-:W-:-:S02]  /*10f20*/  FMNMX.FTZ R12, R41, R12, !PT ;  /* 0x0000000c290c7209 */ /* 0x000fc40007810000 */
[----:B------:R-:W-:Y:S02]  /*10f30*/  LOP3.LUT R17, R17, 0x7fffffff, RZ, 0xc0, !PT ;  /* 0x7fffffff11117812 */ /* 0x000fe400078ec0ff */
        /* <DEDUP_REMOVED lines=8> */
[----:B------:R-:W-:Y:S02]  /*10fc0*/  FMNMX.FTZ R12, R44, R12, !PT ;  /* 0x0000000c2c0c7209 */ /* 0x000fe40007810000 */
[----:B------:R-:W-:Y:S02]  /*10fd0*/  @P0 LOP3.LUT R17, R17, 0x80000000, RZ, 0xfc, !PT ;  /* 0x8000000011110812 */ /* 0x000fe400078efcff */
[----:B------:R-:W-:-:S02]  /*10fe0*/  ISETP.GT.AND P0, PT, R22, 0x78, P1 ;  /* 0x000000781600780c */ /* 0x000fc40000f04270 */
        /* <DEDUP_REMOVED lines=9> */
[----:B------:R-:W-:Y:S02]  /*11080*/  FMNMX.FTZ R12, R48, R12, !PT ;  /* 0x0000000c300c7209 */ /* 0x000fe40007810000 */
[C---:B------:R-:W-:Y:S02]  /*11090*/  ISETP.GT.AND P5, PT, R22.reuse, 0x40, P1 ;  /* 0x000000401600780c */ /* 0x040fe40000fa4270 */
[----:B------:R-:W-:-:S02]  /*110a0*/  ISETP.GT.AND P2, PT, R22, 0x41, P1 ;  /* 0x000000411600780c */ /* 0x000fc40000f44270 */
[C---:B------:R-:W-:Y:S02]  /*110b0*/  ISETP.GT.AND P3, PT, R22.reuse, 0x48, P1 ;  /* 0x000000481600780c */ /* 0x040fe40000f64270 */
[----:B------:R-:W-:Y:S02]  /*110c0*/  ISETP.GT.AND P4, PT, R22, 0x49, P1 ;  /* 0x000000491600780c */ /* 0x000fe40000f84270 */
[----:B------:R-:W-:Y:S02]  /*110d0*/  LOP3.LUT R17, R17, 0xfffffffd, RZ, 0xc0, !PT ;  /* 0xfffffffd11117812 */ /* 0x000fe400078ec0ff */
[----:B------:R-:W-:Y:S02]  /*110e0*/  FMNMX.FTZ R12, R49, R12, !PT ;  /* 0x0000000c310c7209 */ /* 0x000fe40007810000 */
[C---:B------:R-:W-:Y:S02]  /*110f0*/  ISETP.LT.OR P5, PT, R136.reuse, 0x41, P5 ;  /* 0x000000418800780c */ /* 0x040fe40002fa1670 */
[----:B------:R-:W-:-:S02]  /*11100*/  ISETP.LT.OR P2, PT, R136, 0x42, P2 ;  /* 0x000000428800780c */ /* 0x000fc40001741670 */
[C---:B------:R-:W-:Y:S02]  /*11110*/  ISETP.LT.OR P3, PT, R136.reuse, 0x49, P3 ;  /* 0x000000498800780c */ /* 0x040fe40001f61670 */
[----:B------:R-:W-:Y:S02]  /*11120*/  ISETP.LT.OR P4, PT, R136, 0x4a, P4 ;  /* 0x0000004a8800780c */ /* 0x000fe40002781670 */
[----:B------:R-:W-:Y:S02]  /*11130*/  @P0 LOP3.LUT R17, R17, 0x2, RZ, 0xfc, !PT ;  /* 0x0000000211110812 */ /* 0x000fe400078efcff */
[----:B------:R-:W-:Y:S02]  /*11140*/  ISETP.GT.AND P0, PT, R22, RZ, P1 ;  /* 0x000000ff1600720c */ /* 0x000fe40000f04270 */
        /* <DEDUP_REMOVED lines=9> */
[----:B------:R-:W-:Y:S02]  /*111e0*/  FMNMX.FTZ R12, R53, R12, !PT ;  /* 0x0000000c350c7209 */ /* 0x000fe40007810000 */
        /* <DEDUP_REMOVED lines=14> */
[C---:B------:R-:W-:Y:S02]  /*112d0*/  ISETP.GT.AND P6, PT, R22.reuse, 0x71, P1 ;  /* 0x000000711600780c */ /* 0x040fe40000fc4270 */
[----:B------:R-:W-:-:S02]  /*112e0*/  ISETP.GT.AND P1, PT, R22, 0x79, P1 ;  /* 0x000000791600780c */ /* 0x000fc40000f24270 */
[----:B------:R-:W-:Y:S02]  /*112f0*/  FMNMX.FTZ R12, R57, R12, !PT ;  /* 0x0000000c390c7209 */ /* 0x000fe40007810000 */
[----:B------:R-:W-:Y:S02]  /*11300*/  @P0 LOP3.LUT R17, R17, 0x20, RZ, 0xfc, !PT ;  /* 0x0000002011110812 */ /* 0x000fe400078efcff */
[----:B------:R-:W-:Y:S02]  /*11310*/  FMNMX.FTZ R12, R60, R12, !PT ;  /* 0x0000000c3c0c7209 */ /* 0x000fe40007810000 */
[----:B------:R-:W-:Y:S02]  /*11320*/  LOP3.LUT P0, RZ, R17, 0x80000000, RZ, 0xc0, !PT ;  /* 0x8000000011ff7812 */ /* 0x000fe4000780c0ff */
[----:B------:R-:W-:Y:S02]  /*11330*/  FMNMX.FTZ R12, R61, R12, !PT ;  /* 0x0000000c3d0c7209 */ /* 0x000fe40007810000 */
[----:B------:R-:W-:-:S02]  /*11340*/  LOP3.LUT R17, R17, 0xfffffff7, RZ, 0xc0, !PT ;  /* 0xfffffff711117812 */ /* 0x000fc400078ec0ff */
[----:B------:R-:W-:Y:S02]  /*11350*/  ISETP.LT.OR P0, PT, R136, 0x61, P0 ;  /* 0x000000618800780c */ /* 0x000fe40000701670 */
[----:B------:R-:W-:Y:S02]  /*11360*/  FMNMX.FTZ R12, R64, R12, !PT ;  /* 0x0000000c400c7209 */ /* 0x000fe40007810000 */
[----:B------:R-:W-:Y:S02]  /*11370*/  @P1 LOP3.LUT R17, R17, 0x8, RZ, 0xfc, !PT ;  /* 0x0000000811111812 */ /* 0x000fe400078efcff */
[----:B------:R-:W-:Y:S02]  /*11380*/  FMNMX.FTZ R12, R65, R12, !PT ;  /* 0x0000000c410c7209 */ /* 0x000fe40007810000 */
[C---:B------:R-:W-:Y:S02]  /*11390*/  LOP3.LUT P1, RZ, R17.reuse, 0x2, RZ, 0xc0, !PT ;  /* 0x0000000211ff7812 */ /* 0x040fe4000782c0ff */
[----:B------:R-:W-:-:S02]  /*113a0*/  LOP3.LUT R17, R17, 0xffffffbf, RZ, 0xc0, !PT ;  /* 0xffffffbf11117812 */ /* 0x000fc400078ec0ff */
[----:B------:R-:W-:Y:S02]  /*113b0*/  FMNMX.FTZ R12, R68, R12, !PT ;  /* 0x0000000c440c7209 */ /* 0x000fe40007810000 */
[----:B------:R-:W-:Y:S02]  /*113c0*/  @P0 LOP3.LUT R17, R17, 0x40, RZ, 0xfc, !PT ;  /* 0x0000004011110812 */ /* 0x000fe400078efcff */
[----:B------:R-:W-:Y:S02]  /*113d0*/  FMNMX.FTZ R12, R69, R12, !PT ;  /* 0x0000000c450c7209 */ /* 0x000fe40007810000 */
[----:B------:R-:W-:Y:S02]  /*113e0*/  ISETP.LT.OR P0, PT, R136, 0x62, P2 ;  /* 0x000000628800780c */ /* 0x000fe40001701670 */
[----:B------:R-:W-:Y:S02]  /*113f0*/  LOP3.LUT P2, RZ, R17, 0x20, RZ, 0xc0, !PT ;  /* 0x0000002011ff7812 */ /* 0x000fe4000784c0ff */
[----:B------:R-:W-:-:S02]  /*11400*/  FMNMX.FTZ R12, R72, R12, !PT ;  /* 0x0000000c480c7209 */ /* 0x000fc40007810000 */
[----:B------:R-:W-:Y:S02]  /*11410*/  ISETP.LT.OR P2, PT, R136, 0x1, P2 ;  /* 0x000000018800780c */ /* 0x000fe40001741670 */
[----:B------:R-:W-:Y:S02]  /*11420*/  FMNMX.FTZ R12, R73, R12, !PT ;  /* 0x0000000c490c7209 */ /* 0x000fe40007810000 */
[----:B------:R-:W-:Y:S02]  /*11430*/  FSEL R26, R26, -INF , !P2 ;  /* 0xff8000001a1a7808 */ /* 0x000fe40005000000 */
        /* <DEDUP_REMOVED lines=12> */
[----:B------:R-:W-:Y:S01]  /*11500*/  LOP3.LUT R17, R17, 0xffffffef, RZ, 0xc0, !PT ;  /* 0xffffffef11117812 */ /* 0x000fe200078ec0ff */
[----:B------:R-:W0:Y:S01]  /*11510*/  SHFL.BFLY PT, R13, R12, 0x2, 0x1f ;  /* 0x0c401f000c0d7f89 */ /* 0x000e2200000e0000 */
[----:B------:R-:W-:Y:S02]  /*11520*/  FMNMX.FTZ R14, R38, R14, !PT ;  /* 0x0000000e260e7209 */ /* 0x000fe40007810000 */
[----:B------:R-:W-:-:S02]  /*11530*/  @P0 LOP3.LUT R17, R17, 0x10, RZ, 0xfc, !PT ;  /* 0x0000001011110812 */ /* 0x000fc400078efcff */
[----:B------:R-:W-:Y:S02]  /*11540*/  FMNMX.FTZ R14, R39, R14, !PT ;  /* 0x0000000e270e7209 */ /* 0x000fe40007810000 */
[----:B------:R-:W-:Y:S02]  /*11550*/  ISETP.LT.OR P0, PT, R136, 0x69, P3 ;  /* 0x000000698800780c */ /* 0x000fe40001f01670 */
[----:B------:R-:W-:Y:S02]  /*11560*/  FMNMX.FTZ R14, R42, R14, !PT ;  /* 0x0000000e2a0e7209 */ /* 0x000fe40007810000 */
[----:B------:R-:W-:Y:S02]  /*11570*/  LOP3.LUT P3, RZ, R17, 0x8, RZ, 0xc0, !PT ;  /* 0x0000000811ff7812 */ /* 0x000fe4000786c0ff */
[----:B------:R-:W-:Y:S02]  /*11580*/  FMNMX.FTZ R14, R43, R14, !PT ;  /* 0x0000000e2b0e7209 */ /* 0x000fe40007810000 */
[----:B------:R-:W-:-:S02]  /*11590*/  LOP3.LUT R17, R17, 0xfffffffb, RZ, 0xc0, !PT ;  /* 0xfffffffb11117812 */ /* 0x000fc400078ec0ff */
[----:B------:R-:W-:Y:S02]  /*115a0*/  FMNMX.FTZ R14, R46, R14, !PT ;  /* 0x0000000e2e0e7209 */ /* 0x000fe40007810000 */
[----:B------:R-:W-:Y:S02]  /*115b0*/  ISETP.LT.OR P5, PT, R136, 0x71, P5 ;  /* 0x000000718800780c */ /* 0x000fe40002fa1670 */
[----:B------:R-:W-:Y:S02]  /*115c0*/  FMNMX.FTZ R14, R47, R14, !PT ;  /* 0x0000000e2f0e7209 */ /* 0x000fe40007810000 */
[----:B------:R-:W-:Y:S02]  /*115d0*/  @P0 LOP3.LUT R17, R17, 0x4, RZ, 0xfc, !PT ;  /* 0x0000000411110812 */ /* 0x000fe400078efcff */
[----:B0-----:R-:W-:Y:S02]  /*115e0*/  FMNMX.FTZ R12, R12, R13, !PT ;  /* 0x0000000d0c0c7209 */ /* 0x001fe40007810000 */
[----:B------:R-:W-:-:S02]  /*115f0*/  FMNMX.FTZ R14, R50, R14, !PT ;  /* 0x0000000e320e7209 */ /* 0x000fc40007810000 */
[----:B------:R-:W-:Y:S01]  /*11600*/  ISETP.LT.OR P0, PT, R136, 0x6a, P4 ;  /* 0x0000006a8800780c */ /* 0x000fe20002701670 */
[----:B------:R-:W0:Y:S01]  /*11610*/  SHFL.BFLY PT, R13, R12, 0x1, 0x1f ;  /* 0x0c201f000c0d7f89 */ /* 0x000e2200000e0000 */
[----:B------:R-:W-:Y:S02]  /*11620*/  FMNMX.FTZ R14, R51, R14, !PT ;  /* 0x0000000e330e7209 */ /* 0x000fe40007810000 */
[----:B------:R-:W-:Y:S02]  /*11630*/  LOP3.LUT R17, R17, 0xdfffffff, RZ, 0xc0, !PT ;  /* 0xdfffffff11117812 */ /* 0x000fe400078ec0ff */
[----:B------:R-:W-:Y:S02]  /*11640*/  FMNMX.FTZ R14, R54, R14, !PT ;  /* 0x0000000e360e7209 */ /* 0x000fe40007810000 */
[----:B------:R-:W-:Y:S02]  /*11650*/  ISETP.LT.OR P6, PT, R136, 0x72, P6 ;  /* 0x000000728800780c */ /* 0x000fe400037c1670 */
[----:B------:R-:W-:-:S02]  /*11660*/  FMNMX.FTZ R14, R55, R14, !PT ;  /* 0x0000000e370e7209 */ /* 0x000fc40007810000 */
[----:B------:R-:W-:Y:S02]  /*11670*/  ISETP.LT.OR P1, PT, R136, 0x79, P1 ;  /* 0x000000798800780c */ /* 0x000fe40000f21670 */
[----:B------:R-:W-:Y:S02]  /*11680*/  FMNMX.FTZ R14, R58, R14, !PT ;  /* 0x0000000e3a0e7209 */ /* 0x000fe40007810000 */
[----:B------:R-:W-:Y:S02]  /*11690*/  @P0 LOP3.LUT R17, R17, 0x20000000, RZ, 0xfc, !PT ;  /* 0x2000000011110812 */ /* 0x000fe400078efcff */
[----:B------:R-:W-:Y:S02]  /*116a0*/  FMNMX.FTZ R14, R59, R14, !PT ;  /* 0x0000000e3b0e7209 */ /* 0x000fe40007810000 */
[----:B------:R-:W-:Y:S02]  /*116b0*/  LOP3.LUT R17, R17, 0xbfffffff, RZ, 0xc0, !PT ;  /* 0xbfffffff11117812 */ /* 0x000fe400078ec0ff */
[----:B------:R-:W-:-:S02]  /*116c0*/  FMNMX.FTZ R14, R62, R14, !PT ;  /* 0x0000000e3e0e7209 */ /* 0x000fc40007810000 */
[----:B------:R-:W-:Y:S02]  /*116d0*/  @P5 LOP3.LUT R17, R17, 0x40000000, RZ, 0xfc, !PT ;  /* 0x4000000011115812 */ /* 0x000fe400078efcff */
[----:B0-----:R-:W-:Y:S02]  /*116e0*/  FMNMX.FTZ R12, R12, R13, !PT ;  /* 0x0000000d0c0c7209 */ /* 0x001fe40007810000 */
[----:B------:R-:W-:Y:S02]  /*116f0*/  FMNMX.FTZ R14, R63, R14, !PT ;  /* 0x0000000e3f0e7209 */ /* 0x000fe40007810000 */
[----:B------:R-:W-:Y:S02]  /*11700*/  FSETP.NEU.FTZ.AND P4, PT, R12, -INF , PT ;  /* 0xff8000000c00780b */ /* 0x000fe40003f9d000 */
[----:B------:R-:W-:Y:S02]  /*11710*/  FMNMX.FTZ R14, R66, R14, !PT ;  /* 0x0000000e420e7209 */ /* 0x000fe40007810000 */
[----:B------:R-:W-:-:S02]  /*11720*/  FSEL R13, R12, RZ, P4 ;  /* 0x000000ff0c0d7208 */ /* 0x000fc40002000000 */
[----:B------:R-:W-:Y:S02]  /*11730*/  FMNMX.FTZ R14, R67, R14, !PT ;  /* 0x0000000e430e7209 */ /* 0x000fe40007810000 */
[----:B------:R-:W-:Y:S01]  /*11740*/  LOP3.LUT P5, RZ, R17, 0x40, RZ, 0xc0, !PT ;  /* 0x0000004011ff7812 */ /* 0x000fe200078ac0ff */
[----:B------:R-:W-:-:S01]  /*11750*/  FADD.FTZ R3, -R13, R3 ;  /* 0x000000030d037221 */ /* 0x000fc20000010100 */
[----:B------:R-:W-:Y:S01]  /*11760*/  FMNMX.FTZ R14, R70, R14, !PT ;  /* 0x0000000e460e7209 */ /* 0x000fe20007810000 */
[----:B------:R-:W-:-:S01]  /*11770*/  FFMA.FTZ R13, R2, R12, -8 ;  /* 0xc1000000020d7423 */ /* 0x000fc2000001000c */
[----:B------:R-:W-:Y:S01]  /*11780*/  LOP3.LUT P0, RZ, R17, 0x10, RZ, 0xc0, !PT ;  /* 0x0000001011ff7812 */ /* 0x000fe2000780c0ff */
[----:B------:R-:W-:Y:S01]  /*11790*/  FMUL.FTZ R3, R2, R3 ;  /* 0x0000000302037220 */ /* 0x000fe20000410000 */
[----:B------:R-:W-:Y:S02]  /*117a0*/  FSEL R74, R74, -INF , !P5 ;  /* 0xff8000004a4a7808 */ /* 0x000fe40006800000 */
[----:B------:R-:W-:-:S02]  /*117b0*/  FMNMX.FTZ R14, R71, R14, !PT ;  /* 0x0000000e470e7209 */ /* 0x000fc40007810000 */
[----:B------:R-:W-:Y:S01]  /*117c0*/  FSEL R13, R13, RZ, P4 ;  /* 0x000000ff0d0d7208 */ /* 0x000fe20002000000 */
[----:B------:R-:W-:Y:S01]  /*117d0*/  MUFU.EX2 R3, R3 ;  /* 0x0000000300037308 */ /* 0x000fe20000000800 */
[----:B------:R-:W-:Y:S02]  /*117e0*/  LOP3.LUT P4, RZ, R17, 0x4, RZ, 0xc0, !PT ;  /* 0x0000000411ff7812 */ /* 0x000fe4000788c0ff */
[----:B------:R-:W-:Y:S01]  /*117f0*/  FSEL R75, R75, -INF , !P0 ;  /* 0xff8000004b4b7808 */ /* 0x000fe20004000000 */
[----:B------:R-:W-:-:S01]  /*11800*/  FFMA.FTZ R24, R2, R24, -R13 ;  /* 0x0000001802187223 */ /* 0x000fc2000001080d */
[----:B------:R-:W-:Y:S01]  /*11810*/  FMNMX.FTZ R14, R74, R14, !PT ;  /* 0x0000000e4a0e7209 */ /* 0x000fe20007810000 */
[----:B------:R-:W-:-:S01]  /*11820*/  FFMA.FTZ R25, R2, R25, -R13 ;  /* 0x0000001902197223 */ /* 0x000fc2000001080d */
[----:B------:R-:W-:Y:S01]  /*11830*/  LOP3.LUT P0, RZ, R17, 0x20000000, RZ, 0xc0, !PT ;  /* 0x2000000011ff7812 */ /* 0x000fe2000780c0ff */
[----:B------:R-:W-:-:S01]  /*11840*/  FFMA.FTZ R28, R2, R28, -R13 ;  /* 0x0000001c021c7223 */ /* 0x000fc2000001080d */
[----:B------:R-:W-:Y:S01]  /*11850*/  FSEL R78, R78, -INF , !P4 ;  /* 0xff8000004e4e7808 */ /* 0x000fe20006000000 */
[----:B------:R-:W0:Y:S01]  /*11860*/  MUFU.EX2 R24, R24 ;  /* 0x0000001800187308 */ /* 0x000e220000000800 */
[----:B------:R-:W-:Y:S01]  /*11870*/  FMNMX.FTZ R14, R75, R14, !PT ;  /* 0x0000000e4b0e7209 */ /* 0x000fe20007810000 */
[C-C-:B------:R-:W-:Y:S01]  /*11880*/  FFMA.FTZ R29, R2.reuse, R29, -R13.reuse ;  /* 0x0000001d021d7223 */ /* 0x140fe2000001080d */
[----:B------:R-:W-:Y:S01]  /*11890*/  LOP3.LUT P5, RZ, R17, 0x40000000, RZ, 0xc0, !PT ;  /* 0x4000000011ff7812 */ /* 0x000fe200078ac0ff */
[C-C-:B------:R-:W-:Y:S01]  /*118a0*/  FFMA.FTZ R32, R2.reuse, R32, -R13.reuse ;  /* 0x0000002002207223 */ /* 0x140fe2000001080d */
[----:B------:R-:W-:Y:S01]  /*118b0*/  FSEL R79, R79, -INF , !P0 ;  /* 0xff8000004f4f7808 */ /* 0x000fe20004000000 */
        /* <DEDUP_REMOVED lines=8> */
[--C-:B------:R-:W-:Y:S01]  /*11940*/  FFMA.FTZ R40, R2, R40, -R13.reuse ;  /* 0x0000002802287223 */ /* 0x100fe2000001080d */
[----:B------:R-:W-:Y:S01]  /*11950*/  FMNMX.FTZ R14, R82, R14, !PT ;  /* 0x0000000e520e7209 */ /* 0x000fe20007810000 */
[----:B------:R-:W-:Y:S01]  /*11960*/  MUFU.EX2 R28, R28 ;  /* 0x0000001c001c7308 */ /* 0x000fe20000000800 */
[----:B------:R-:W-:Y:S01]  /*11970*/  ISETP.LT.OR P3, PT, R136, 0x7a, P3 ;  /* 0x0000007a8800780c */ /* 0x000fe20001f61670 */
[----:B0-----:R-:W-:Y:S01]  /*11980*/  FFMA.FTZ R6, R3, R6, R24 ;  /* 0x0000000603067223 */ /* 0x001fe20000010018 */
[----:B------:R-:W-:Y:S01]  /*11990*/  FSEL R86, R86, -INF , !P1 ;  /* 0xff80000056567808 */ /* 0x000fe20004800000 */
[C-C-:B------:R-:W-:Y:S01]  /*119a0*/  FFMA.FTZ R41, R2.reuse, R41, -R13.reuse ;  /* 0x0000002902297223 */ /* 0x140fe2000001080d */
[----:B------:R-:W-:Y:S01]  /*119b0*/  FMNMX.FTZ R14, R83, R14, !PT ;  /* 0x0000000e530e7209 */ /* 0x000fe20007810000 */
[--C-:B------:R-:W-:Y:S01]  /*119c0*/  FFMA.FTZ R44, R2, R44, -R13.reuse ;  /* 0x0000002c022c7223 */ /* 0x100fe2000001080d */
[----:B------:R-:W-:Y:S01]  /*119d0*/  FSEL R87, R87, -INF , !P3 ;  /* 0xff80000057577808 */ /* 0x000fe20005800000 */
[----:B------:R-:W-:Y:S01]  /*119e0*/  MUFU.EX2 R29, R29 ;  /* 0x0000001d001d7308 */ /* 0x000fe20000000800 */
[----:B------:R-:W-:Y:S01]  /*119f0*/  FMNMX.FTZ R14, R86, R14, !PT ;  /* 0x0000000e560e7209 */ /* 0x000fe20007810000 */
[----:B-1----:R-:W-:Y:S01]  /*11a00*/  FADD.FTZ R6, R25, R6 ;  /* 0x0000000619067221 */ /* 0x002fe20000010000 */
[----:B------:R-:W-:-:S01]  /*11a10*/  FFMA.FTZ R45, R2, R45, -R13 ;  /* 0x0000002d022d7223 */ /* 0x000fc2000001080d */
[C-C-:B------:R-:W-:Y:S01]  /*11a20*/  FFMA.FTZ R48, R2.reuse, R48, -R13.reuse ;  /* 0x0000003002307223 */ /* 0x140fe2000001080d */
[----:B------:R-:W-:Y:S01]  /*11a30*/  FMNMX.FTZ R14, R87, R14, !PT ;  /* 0x0000000e570e7209 */ /* 0x000fe20007810000 */
[C-C-:B------:R-:W-:Y:S01]  /*11a40*/  FFMA.FTZ R49, R2.reuse, R49, -R13.reuse ;  /* 0x0000003102317223 */ /* 0x140fe2000001080d */
[----:B------:R-:W-:-:S01]  /*11a50*/  FFMA.FTZ R52, R2, R52, -R13 ;  /* 0x0000003402347223 */ /* 0x000fc2000001080d */
[----:B------:R-:W-:Y:S01]  /*11a60*/  MUFU.EX2 R32, R32 ;  /* 0x0000002000207308 */ /* 0x000fe20000000800 */
[----:B------:R-:W-:-:S01]  /*11a70*/  FFMA.FTZ R53, R2, R53, -R13 ;  /* 0x0000003502357223 */ /* 0x000fc2000001080d */
[----:B------:R-:W0:Y:S01]  /*11a80*/  SHFL.BFLY PT, R15, R14, 0x2, 0x1f ;  /* 0x0c401f000e0f7f89 */ /* 0x000e2200000e0000 */
        /* <DEDUP_REMOVED lines=17> */
[----:B------:R-:W-:Y:S01]  /*11ba0*/  FFMA.FTZ R13, R2, R85, -R13 ;  /* 0x00000055020d7223 */ /* 0x000fe2000001080d */
[----:B------:R-:W-:-:S03]  /*11bb0*/  LOP3.LUT P0, RZ, R17, 0x10000000, RZ, 0xc0, !PT ;  /* 0x1000000011ff7812 */ /* 0x000fc6000780c0ff */
        /* <DEDUP_REMOVED lines=8> */
[----:B------:R-:W-:-:S04]  /*11c40*/  FSETP.NEU.FTZ.AND P1, PT, R14, -INF , PT ;  /* 0xff8000000e00780b */ /* 0x000fc80003f3d000 */
[----:B------:R-:W-:-:S03]  /*11c50*/  FSEL R15, R14, RZ, P1 ;  /* 0x000000ff0e0f7208 */ /* 0x000fc60000800000 */
[----:B------:R-:W-:Y:S02]  /*11c60*/  MUFU.EX2 R48, R48 ;  /* 0x0000003000307308 */ /* 0x000fe40000000800 */
[----:B------:R-:W-:-:S01]  /*11c70*/  FADD.FTZ R0, -R15, R0 ;  /* 0x000000000f007221 */ /* 0x000fc20000010100 */
[----:B------:R-:W-:-:S03]  /*11c80*/  FFMA.FTZ R15, R2, R14, -8 ;  /* 0xc1000000020f7423 */ /* 0x000fc6000001000e */
[----:B------:R-:W-:Y:S02]  /*11c90*/  FMUL.FTZ R0, R2, R0 ;  /* 0x0000000002007220 */ /* 0x000fe40000410000 */
[----:B------:R-:W-:Y:S01]  /*11ca0*/  MUFU.EX2 R49, R49 ;  /* 0x0000003100317308 */ /* 0x000fe20000000800 */
[----:B------:R-:W-:-:S05]  /*11cb0*/  FSEL R15, R15, RZ, P1 ;  /* 0x000000ff0f0f7208 */ /* 0x000fca0000800000 */
        /* <DEDUP_REMOVED lines=40> */
[----:B------:R-:W-:-:S02]  /*11f40*/  FADD.FTZ R5, R29, R5 ;  /* 0x000000051d057221 */ /* 0x000fc40000010000 */
        /* <DEDUP_REMOVED lines=106> */
.L_x_12400:
[----:B------:R-:W2:Y:S01]  /*125f0*/  LDL R22, [R1+0x2c] ;  /* 0x00002c0001167983 */ /* 0x000ea20000100800 */
[----:B------:R-:W-:Y:S01]  /*12600*/  VIADD R152, R152, 0x19c60 ;  /* 0x00019c6098987836 */ /* 0x000fe20000000000 */
        /* <DEDUP_REMOVED lines=16> */
[----:B------:R-:W-:-:S02]  /*12710*/  PRMT R152, R141, 0x654, R152 ;  /* 0x000006548d987816 */ /* 0x000fc40000000098 */
[----:B------:R-:W-:Y:S02]  /*12720*/  F2FP.SATFINITE.E4M3.F32.PACK_AB_MERGE_C R28, R25, R24, R28 ;  /* 0x00000018191c723e */ /* 0x000fe4000480701c */
[----:B------:R-:W-:Y:S01]  /*12730*/  F2FP.SATFINITE.E4M3.F32.PACK_AB_MERGE_C R30, R27, R26, R30 ;  /* 0x0000001a1b1e723e */ /* 0x000fe2000480701e */
[----:B------:R0:W-:Y:S01]  /*12740*/  SYNCS.ARRIVE.TRANS64.RED.A1T0 RZ, [R152+URZ], RZ ;  /* 0x000000ff98ff79a7 */ /* 0x0001e2000810043f */
        /* <DEDUP_REMOVED lines=84> */
[----:B------:R-:W-:Y:S05]  /*12c90*/  @P1 BRA `(.L_x_12401) ;  /* 0xffffffcc00d81947 */ /* 0x000fea000383ffff */
[----:B------:R-:W-:Y:S05]  /*12ca0*/  BSYNC B0 ;  /* 0x0000000000007941 */ /* 0x000fea0003800000 */
.L_x_12380:
[----:B------:R-:W-:Y:S02]  /*12cb0*/  IMAD.MOV.U32 R0, RZ, RZ, R14 ;  /* 0x000000ffff007224 */ /* 0x000fe400078e000e */
[----:B------:R-:W-:Y:S02]  /*12cc0*/  IMAD.MOV.U32 R3, RZ, RZ, R12 ;  /* 0x000000ffff037224 */ /* 0x000fe400078e000c */
[----:B------:R-:W-:Y:S02]  /*12cd0*/  IMAD.MOV.U32 R22, RZ, RZ, R21 ;  /* 0x000000ffff167224 */ /* 0x000fe400078e0015 */
[----:B------:R-:W-:-:S07]  /*12ce0*/  IMAD.MOV.U32 R152, RZ, RZ, R20 ;  /* 0x000000ffff987224 */ /* 0x000fce00078e0014 */
.L_x_12379:
[----:B------:R-:W-:Y:S05]  /*12cf0*/  BSYNC B1 ;  /* 0x0000000000017941 */ /* 0x000fea0003800000 */
.L_x_12378:
[----:B------:R-:W2:Y:S01]  /*12d00*/  LDL R12, [R1+0x20] ;  /* 0x00002000010c7983 */ /* 0x000ea20000100800 */
[----:B------:R-:W0:Y:S03]  /*12d10*/  LDC R13, c[0x0][0x448] ;  /* 0x00011200ff0d7b82 */ /* 0x000e260000000800 */
[----:B------:R-:W3:Y:S01]  /*12d20*/  LDL R15, [R1] ;  /* 0x00000000010f7983 */ /* 0x000ee20000100800 */
[----:B------:R-:W-:-:S04]  /*12d30*/  LOP3.LUT R17, R17, 0xffffffdf, RZ, 0xc0, !PT ;  /* 0xffffffdf11117812 */ /* 0x000fc800078ec0ff */
[----:B------:R-:W1:Y:S01]  /*12d40*/  LDC R20, c[0x0][0x9e4] ;  /* 0x00027900ff147b82 */ /* 0x000e620000000800 */
[----:B0-----:R-:W-:-:S13]  /*12d50*/  ISETP.NE.AND P1, PT, R13, 0x1, PT ;  /* 0x000000010d00780c */ /* 0x001fda0003f25270 */
[----:B------:R-:W0:Y:S01]  /*12d60*/  @P1 LDC R13, c[0x0][0x44c] ;  /* 0x00011300ff0d1b82 */ /* 0x000e220000000800 */
[----:B------:R-:W-:-:S04]  /*12d70*/  @P1 LOP3.LUT R17, R17, 0x20, RZ, 0xfc, !PT ;  /* 0x0000002011111812 */ /* 0x000fc800078efcff */
[----:B------:R-:W-:-:S03]  /*12d80*/  LOP3.LUT R17, R17, 0xffffffbf, RZ, 0xc0, !PT ;  /* 0xffffffbf11117812 */ /* 0x000fc600078ec0ff */
[----:B------:R-:W4:Y:S01]  /*12d90*/  @P1 LDC R14, c[0x0][0x450] ;  /* 0x00011400ff0e1b82 */ /* 0x000f220000000800 */
[----:B--2---:R-:W-:-:S04]  /*12da0*/  VIADD R12, R12, 0xbf ;  /* 0x000000bf0c0c7836 */ /* 0x004fc80000000000 */
[----:B0-----:R-:W-:Y:S01]  /*12db0*/  @P1 IMAD.HI.U32 R13, R12, R13, RZ ;  /* 0x0000000d0c0d1227 */ /* 0x001fe200078e00ff */
[----:B---3--:R-:W-:-:S04]  /*12dc0*/  IADD3 R15, R15, 0x1, -R155 ;  /* 0x000000010f0f7810 */ /* 0x008fc80007ffe89b */
[----:B----4-:R-:W-:Y:S02]  /*12dd0*/  @P1 SHF.R.U32.HI R12, RZ, R14, R13 ;  /* 0x0000000eff0c1219 */ /* 0x010fe4000001160d */
[----:B-1----:R-:W-:-:S03]  /*12de0*/  ISETP.GE.AND P1, PT, R20, 0x1, PT ;  /* 0x000000011400780c */ /* 0x002fc60003f26270 */
[----:B------:R-:W-:-:S04]  /*12df0*/  IMAD.IADD R12, R15, 0x1, R12 ;  /* 0x000000010f0c7824 */ /* 0x000fc800078e020c */
[----:B------:R-:W-:-:S06]  /*12e00*/  IMAD.IADD R14, R12, 0x1, -R7 ;  /* 0x000000010c0e7824 */ /* 0x000fcc00078e0a07 */
        /* <DEDUP_REMOVED lines=13> */
.L_x_12404:
[----:B------:R-:W-:-:S13]  /*12ee0*/  ISETP.NE.AND P1, PT, R20, 0x1, PT ;  /* 0x000000011400780c */ /* 0x000fda0003f25270 */
[----:B------:R-:W0:Y:S02]  /*12ef0*/  @P1 LDC.64 R12, c[0x0][0x9e8] ;  /* 0x00027a00ff0c1b82 */ /* 0x000e240000000a00 */
[----:B0-----:R-:W-:-:S05]  /*12f00*/  @P1 IMAD.HI.U32 R12, R7, R12, RZ ;  /* 0x0000000c070c1227 */ /* 0x001fca00078e00ff */
[----:B------:R-:W-:-:S07]  /*12f10*/  @P1 SHF.R.U32.HI R7, RZ, R13, R12 ;  /* 0x0000000dff071219 */ /* 0x000fce000001160c */
.L_x_12405:
[----:B------:R-:W-:Y:S05]  /*12f20*/  BSYNC B0 ;  /* 0x0000000000007941 */ /* 0x000fea0003800000 */
.L_x_12403:
[----:B------:R-:W-:-:S05]  /*12f30*/  IMAD R7, R7, R20, RZ ;  /* 0x0000001407077224 */ /* 0x000fca00078e02ff */
[----:B------:R-:W-:-:S07]  /*12f40*/  VIMNMX R14, R14, R7, !PT ;  /* 0x000000070e0e7248 */ /* 0x000fce0007fe0100 */
.L_x_12402:
[----:B------:R-:W2:Y:S01]  /*12f50*/  LDL R12, [R1+0x44] ;  /* 0x00004400010c7983 */ /* 0x000ea20000100800 */
[----:B------:R-:W-:Y:S01]  /*12f60*/  VIADD R14, R14, 0x7f ;  /* 0x0000007f0e0e7836 */ /* 0x000fe20000000000 */
[----:B------:R-:W-:Y:S04]  /*12f70*/  BSSY B0, `(.L_x_12406) ;  /* 0x00001ec000007945 */ /* 0x000fe80003800000 */
[----:B------:R-:W-:-:S04]  /*12f80*/  SHF.R.S32.HI R7, RZ, 0x1f, R14 ;  /* 0x0000001fff077819 */ /* 0x000fc8000001140e */
[----:B------:R-:W-:-:S04]  /*12f90*/  LEA.HI R7, R7, R14, RZ, 0x7 ;  /* 0x0000000e07077211 */ /* 0x000fc800078f38ff */
[----:B------:R-:W-:-:S04]  /*12fa0*/  SHF.R.S32.HI R7, RZ, 0x7, R7 ;  /* 0x00000007ff077819 */ /* 0x000fc80000011407 */
[----:B--2---:R-:W-:-:S04]  /*12fb0*/  VIMNMX R12, R12, R7, !PT ;  /* 0x000000070c0c7248 */ /* 0x004fc80007fe0100 */
[----:B------:R-:W-:Y:S01]  /*12fc0*/  ISETP.GE.AND P1, PT, R4, R12, PT ;  /* 0x0000000c0400720c */ /* 0x000fe20003f26270 */
[----:B------:R0:W-:-:S12]  /*12fd0*/  STL [R1+0x2c], R12 ;  /* 0x00002c0c01007387 */ /* 0x0001d80000100800 */
[----:B0-----:R-:W-:Y:S05]  /*12fe0*/  @!P1 BRA `(.L_x_12407) ;  /* 0x0000001c00909947 */ /* 0x001fea0003800000 */
[----:B------:R-:W-:Y:S01]  /*12ff0*/  BSSY B1, `(.L_x_12407) ;  /* 0x00001e3000017945 */ /* 0x000fe20003800000 */
[----:B------:R-:W-:Y:S02]  /*13000*/  IMAD.MOV.U32 R20, RZ, RZ, R0 ;  /* 0x000000ffff147224 */ /* 0x000fe400078e0000 */
[----:B------:R-:W-:Y:S02]  /*13010*/  IMAD.MOV.U32 R7, RZ, RZ, R3 ;  /* 0x000000ffff077224 */ /* 0x000fe400078e0003 */
[----:B------:R-:W-:Y:S02]  /*13020*/  IMAD.MOV.U32 R13, RZ, RZ, R152 ;  /* 0x000000ffff0d7224 */ /* 0x000fe400078e0098 */
[----:B------:R-:W-:-:S07]  /*13030*/  IMAD.MOV.U32 R12, RZ, RZ, R22 ;  /* 0x000000ffff0c7224 */ /* 0x000fce00078e0016 */
.L_x_12420:
[----:B------:R-:W-:-:S05]  /*13040*/  VIADD R0, R12, 0x1 ;  /* 0x000000010c007836 */ /* 0x000fca0000000000 */
[----:B------:R-:W-:-:S04]  /*13050*/  ISETP.NE.AND P1, PT, R0, 0x2, PT ;  /* 0x000000020000780c */ /* 0x000fc80003f25270 */
[----:B------:R-:W-:Y:S02]  /*13060*/  SEL R0, R0, RZ, P1 ;  /* 0x000000ff00007207 */ /* 0x000fe40000800000 */
[----:B------:R-:W-:-:S03]  /*13070*/  SEL R152, RZ, 0x1, P1 ;  /* 0x00000001ff987807 */ /* 0x000fc60000800000 */
[----:B------:R-:W-:Y:S01]  /*13080*/  IMAD.MOV.U32 R22, RZ, RZ, R0 ;  /* 0x000000ffff167224 */ /* 0x000fe200078e0000 */
[----:B------:R-:W-:Y:S01]  /*13090*/  LOP3.LUT R152, R13, R152, RZ, 0x3c, !PT ;  /* 0x000000980d987212 */ /* 0x000fe200078e3cff */
[----:B------:R-:W-:Y:S06]  /*130a0*/  @!P0 BRA `(.L_x_12408) ;  /* 0x0000000000048947 */ /* 0x000fec0003800000 */
[----:B------:R-:W-:Y:S01]  /*130b0*/  BPT.TRAP 0x1 ;  /* 0x000000040000795c */ /* 0x000fe20000300000 */
.L_x_12408:
[----:B------:R-:W-:Y:S01]  /*130c0*/  IMAD R3, R22, 0x8, R16 ;  /* 0x0000000816037824 */ /* 0x000fe200078e0210 */
[----:B------:R-:W-:-:S04]  /*130d0*/  SHF.L.U32 R14, R152, 0x1f, RZ ;  /* 0x0000001f980e7819 */ /* 0x000fc800000006ff */
[----:B------:R0:W1:Y:S01]  /*130e0*/  SYNCS.PHASECHK.TRANS64.TRYWAIT P1, [R3+URZ+0x19c30], R14 ;  /* 0x019c300e030075a7 */ /* 0x000062000802017f */
[----:B------:R-:W-:Y:S05]  /*130f0*/  @!P0 BRA `(.L_x_12409) ;  /* 0x0000000000048947 */ /* 0x000fea0003800000 */
[----:B------:R-:W-:Y:S01]  /*13100*/  BPT.TRAP 0x1 ;  /* 0x000000040000795c */ /* 0x000fe20000300000 */
.L_x_12409:
[----:B------:R-:W2:Y:S01]  /*13110*/  LDL R15, [R1+0x24] ;  /* 0x00002400010f7983 */ /* 0x000ea20000100800 */
[----:B------:R-:W-:Y:S01]  /*13120*/  BSSY B2, `(.L_x_12410) ;  /* 0x0000006000027945 */ /* 0x000fe20003800000 */
[----:B------:R-:W-:Y:S02]  /*13130*/  IMAD.MOV.U32 R25, RZ, RZ, -0x3ffffff0 ;  /* 0xc0000010ff197424 */ /* 0x000fe400078e00ff */
[----:B--2---:R-:W-:Y:S01]  /*13140*/  IMAD R24, R22, 0x300, R15 ;  /* 0x0000030016187824 */ /* 0x004fe200078e020f */
[----:B-1----:R-:W-:Y:S06]  /*13150*/  @P1 BRA `(.L_x_12411) ;  /* 0x0000000000081947 */ /* 0x002fec0003800000 */
[----:B------:R-:W1:Y:S02]  /*13160*/  SYNCS.PHASECHK.TRANS64.TRYWAIT P1, [R3+URZ+0x19c30], R14 ;  /* 0x019c300e030075a7 */ /* 0x000e64000802017f */
[----:B-1----:R-:W-:Y:S05]  /*13170*/  @!P1 BRA `(.L_x_12412) ;  /* 0x0000011c00749947 */ /* 0x002fea0003800000 */
.L_x_12411:
[----:B------:R-:W-:Y:S05]  /*13180*/  BSYNC B2 ;  /* 0x0000000000027941 */ /* 0x000fea0003800000 */
.L_x_12410:
[C---:B------:R-:W-:Y:S01]  /*13190*/  R2UR UR6, R24.reuse ;  /* 0x00000000180672ca */ /* 0x040fe200000e0000 */
[C---:B01----:R-:W-:Y:S01]  /*131a0*/  VIADD R14, R24.reuse, 0x100 ;  /* 0x00000100180e7836 */ /* 0x043fe20000000000 */
[----:B------:R-:W-:Y:S01]  /*131b0*/  R2UR UR7, R25 ;  /* 0x00000000190772ca */ /* 0x000fe200000e0000 */
[----:B------:R-:W-:Y:S01]  /*131c0*/  VIADD R24, R24, 0x200 ;  /* 0x0000020018187836 */ /* 0x000fe20000000000 */
[----:B------:R-:W-:Y:S01]  /*131d0*/  R2UR UR4, R8 ;  /* 0x00000000080472ca */ /* 0x000fe200000e0000 */
[----:B------:R-:W-:Y:S01]  /*131e0*/  IMAD.MOV.U32 R25, RZ, RZ, -0x3ffffff0 ;  /* 0xc0000010ff197424 */ /* 0x000fe200078e00ff */
[----:B------:R-:W-:Y:S01]  /*131f0*/  R2UR UR5, R9 ;  /* 0x00000000090572ca */ /* 0x000fe200000e0000 */
[----:B------:R-:W-:Y:S01]  /*13200*/  IMAD.MOV.U32 R15, RZ, RZ, -0x3ffffff0 ;  /* 0xc0000010ff0f7424 */ /* 0x000fe200078e00ff */
[----:B------:R-:W-:Y:S02]  /*13210*/  R2UR UR14, R24 ;  /* 0x00000000180e72ca */ /* 0x000fe400000e0000 */
[----:B------:R-:W-:-:S02]  /*13220*/  R2UR UR15, R25 ;  /* 0x00000000190f72ca */ /* 0x000fc400000e0000 */
[----:B------:R-:W-:Y:S01]  /*13230*/  WARPGROUP.ARRIVE ;  /* 0x00000000000079c5 */ /* 0x000fe20000000000 */
[----:B------:R-:W-:Y:S02]  /*13240*/  R2UR UR10, R14 ;  /* 0x000000000e0a72ca */ /* 0x000fe400000e0000 */
[----:B------:R-:W-:Y:S02]  /*13250*/  R2UR UR11, R15 ;  /* 0x000000000f0b72ca */ /* 0x000fe400000e0000 */
[----:B------:R-:W-:Y:S02]  /*13260*/  R2UR UR8, R156 ;  /* 0x000000009c0872ca */ /* 0x000fe400000e0000 */
[----:B------:R-:W-:Y:S01]  /*13270*/  QGMMA.64x128x32.F32.E4M3.E4M3 R24, gdesc[UR4], RZ, !UPT, gsb0 ;  /* 0x01e00000041879f3 */ /* 0x000fe2000c0008ff */
[----:B------:R-:W-:Y:S02]  /*13280*/  R2UR UR9, R157 ;  /* 0x000000009d0972ca */ /* 0x000fe400000e0000 */
[----:B------:R-:W-:-:S02]  /*13290*/  R2UR UR12, R10 ;  /* 0x000000000a0c72ca */ /* 0x000fc400000e0000 */
        /* <DEDUP_REMOVED lines=10> */
.L_x_12413:
[----:B------:R-:W-:Y:S01]  /*13340*/  SHF.L.U32 R3, R13, 0x1f, RZ ;  /* 0x0000001f0d037819 */ /* 0x000fe200000006ff */
[----:B------:R-:W-:-:S04]  /*13350*/  IMAD R21, R12, 0x8, R16 ;  /* 0x000000080c157824 */ /* 0x000fc800078e0210 */
[----:B------:R0:W1:Y:S01]  /*13360*/  SYNCS.PHASECHK.TRANS64.TRYWAIT P1, [R21+URZ+0x19c50], R3 ;  /* 0x019c5003150075a7 */ /* 0x000062000802017f */
[----:B------:R-:W-:Y:S05]  /*13370*/  @!P0 BRA `(.L_x_12414) ;  /* 0x0000000000048947 */ /* 0x000fea0003800000 */
[----:B------:R-:W-:Y:S01]  /*13380*/  BPT.TRAP 0x1 ;  /* 0x000000040000795c */ /* 0x000fe20000300000 */
.L_x_12414:
[----:B------:R-:W-:Y:S04]  /*13390*/  BSSY B2, `(.L_x_12415) ;  /* 0x0000004000027945 */ /* 0x000fe80003800000 */
[----:B-1----:R-:W-:Y:S05]  /*133a0*/  @P1 BRA `(.L_x_12416) ;  /* 0x0000000000081947 */ /* 0x002fea0003800000 */
[----:B------:R-:W1:Y:S02]  /*133b0*/  SYNCS.PHASECHK.TRANS64.TRYWAIT P1, [R21+URZ+0x19c50], R3 ;  /* 0x019c5003150075a7 */ /* 0x000e64000802017f */
[----:B-1----:R-:W-:Y:S05]  /*133c0*/  @!P1 BRA `(.L_x_12417) ;  /* 0x0000011800f49947 */ /* 0x002fea0003800000 */
.L_x_12416:
[----:B------:R-:W-:Y:S05]  /*133d0*/  BSYNC B2 ;  /* 0x0000000000027941 */ /* 0x000fea0003800000 */
.L_x_12415:
        /* <DEDUP_REMOVED lines=34> */
.L_x_12418:
[----:B------:R-:W2:Y:S01]  /*13600*/  LDL R136, [R1+0x4] ;  /* 0x0000040001887983 */ /* 0x000ea20000100800 */
[----:B------:R-:W-:-:S04]  /*13610*/  IMAD R0, R0, 0x8, R16 ;  /* 0x0000000800007824 */ /* 0x000fc800078e0210 */
        /* <DEDUP_REMOVED lines=40> */
[C---:B------:R-:W-:Y:S01]  /*138a0*/  FFMA.FTZ R13, R2.reuse, R3, -8 ;  /* 0xc1000000020d7423 */ /* 0x040fe20000010003 */
[----:B------:R-:W-:Y:S01]  /*138b0*/  FMNMX.FTZ R0, R27, R0, !PT ;  /* 0x000000001b007209 */ /* 0x000fe20007810000 */
[----:B------:R-:W-:Y:S02]  /*138c0*/  FADD.FTZ R7, -R3, R7 ;  /* 0x0000000703077221 */ /* 0x000fe40000010100 */
[----:B------:R-:W-:-:S01]  /*138d0*/  FFMA.FTZ R24, R2, R24, -R13 ;  /* 0x0000001802187223 */ /* 0x000fc2000001080d */
[----:B------:R-:W-:Y:S01]  /*138e0*/  FMNMX.FTZ R0, R30, R0, !PT ;  /* 0x000000001e007209 */ /* 0x000fe20007810000 */
[C---:B------:R-:W-:Y:S01]  /*138f0*/  FMUL.FTZ R7, R2.reuse, R7 ;  /* 0x0000000702077220 */ /* 0x040fe20000410000 */
[C-C-:B------:R-:W-:Y:S01]  /*13900*/  FFMA.FTZ R25, R2.reuse, R25, -R13.reuse ;  /* 0x0000001902197223 */ /* 0x140fe2000001080d */
[----:B------:R-:W-:-:S01]  /*13910*/  FFMA.FTZ R28, R2, R28, -R13 ;  /* 0x0000001c021c7223 */ /* 0x000fc2000001080d */
        /* <DEDUP_REMOVED lines=9> */
[----:B------:R-:W0:Y:S01]  /*139b0*/  MUFU.EX2 R7, R7 ;  /* 0x0000000700077308 */ /* 0x000e220000000800 */
[----:B------:R-:W-:-:S01]  /*139c0*/  FFMA.FTZ R40, R2, R40, -R13 ;  /* 0x0000002802287223 */ /* 0x000fc2000001080d */
[--C-:B------:R-:W-:Y:S01]  /*139d0*/  FFMA.FTZ R41, R2, R41, -R13.reuse ;  /* 0x0000002902297223 */ /* 0x100fe2000001080d */
[----:B------:R-:W-:Y:S01]  /*139e0*/  FMNMX.FTZ R0, R38, R0, !PT ;  /* 0x0000000026007209 */ /* 0x000fe20007810000 */
[C-C-:B------:R-:W-:Y:S01]  /*139f0*/  FFMA.FTZ R44, R2.reuse, R44, -R13.reuse ;  /* 0x0000002c022c7223 */ /* 0x140fe2000001080d */
[----:B------:R-:W-:-:S01]  /*13a00*/  FFMA.FTZ R45, R2, R45, -R13 ;  /* 0x0000002d022d7223 */ /* 0x000fc2000001080d */
[C-C-:B------:R-:W-:Y:S01]  /*13a10*/  FFMA.FTZ R48, R2.reuse, R48, -R13.reuse ;  /* 0x0000003002307223 */ /* 0x140fe2000001080d */
[----:B------:R-:W-:Y:S01]  /*13a20*/  FMNMX.FTZ R0, R39, R0, !PT ;  /* 0x0000000027007209 */ /* 0x000fe20007810000 */
[----:B------:R-:W1:Y:S01]  /*13a30*/  MUFU.EX2 R25, R25 ;  /* 0x0000001900197308 */ /* 0x000e620000000800 */
[----:B------:R-:W-:-:S01]  /*13a40*/  FFMA.FTZ R49, R2, R49, -R13 ;  /* 0x0000003102317223 */ /* 0x000fc2000001080d */
[--C-:B------:R-:W-:Y:S01]  /*13a50*/  FFMA.FTZ R52, R2, R52, -R13.reuse ;  /* 0x0000003402347223 */ /* 0x100fe2000001080d */
[----:B------:R-:W-:Y:S01]  /*13a60*/  FMNMX.FTZ R0, R42, R0, !PT ;  /* 0x000000002a007209 */ /* 0x000fe20007810000 */
[C-C-:B------:R-:W-:Y:S01]  /*13a70*/  FFMA.FTZ R53, R2.reuse, R53, -R13.reuse ;  /* 0x0000003502357223 */ /* 0x140fe2000001080d */
[----:B------:R-:W-:-:S01]  /*13a80*/  FFMA.FTZ R56, R2, R56, -R13 ;  /* 0x0000003802387223 */ /* 0x000fc2000001080d */
[----:B------:R-:W-:Y:S01]  /*13a90*/  FFMA.FTZ R57, R2, R57, -R13 ;  /* 0x0000003902397223 */ /* 0x000fe2000001080d */
[----:B------:R-:W-:Y:S01]  /*13aa0*/  FMNMX.FTZ R0, R43, R0, !PT ;  /* 0x000000002b007209 */ /* 0x000fe20007810000 */
[----:B------:R-:W-:Y:S01]  /*13ab0*/  MUFU.EX2 R28, R28 ;  /* 0x0000001c001c7308 */ /* 0x000fe20000000800 */
[----:B0-----:R-:W-:-:S01]  /*13ac0*/  FFMA.FTZ R6, R7, R6, R24 ;  /* 0x0000000607067223 */ /* 0x001fc20000010018 */
[--C-:B------:R-:W-:Y:S01]  /*13ad0*/  FFMA.FTZ R60, R2, R60, -R13.reuse ;  /* 0x0000003c023c7223 */ /* 0x100fe2000001080d */
[----:B------:R-:W-:Y:S01]  /*13ae0*/  FMNMX.FTZ R0, R46, R0, !PT ;  /* 0x000000002e007209 */ /* 0x000fe20007810000 */
[C-C-:B------:R-:W-:Y:S01]  /*13af0*/  FFMA.FTZ R61, R2.reuse, R61, -R13.reuse ;  /* 0x0000003d023d7223 */ /* 0x140fe2000001080d */
[----:B------:R-:W-:-:S01]  /*13b00*/  FFMA.FTZ R64, R2, R64, -R13 ;  /* 0x0000004002407223 */ /* 0x000fc2000001080d */
[----:B------:R-:W-:Y:S01]  /*13b10*/  FFMA.FTZ R65, R2, R65, -R13 ;  /* 0x0000004102417223 */ /* 0x000fe2000001080d */
[----:B------:R-:W-:Y:S01]  /*13b20*/  FMNMX.FTZ R0, R47, R0, !PT ;  /* 0x000000002f007209 */ /* 0x000fe20007810000 */
[----:B------:R-:W-:Y:S01]  /*13b30*/  MUFU.EX2 R29, R29 ;  /* 0x0000001d001d7308 */ /* 0x000fe20000000800 */
[----:B-1----:R-:W-:-:S01]  /*13b40*/  FADD.FTZ R6, R25, R6 ;  /* 0x0000000619067221 */ /* 0x002fc20000010000 */
        /* <DEDUP_REMOVED lines=15> */
[----:B------:R-:W-:-:S02]  /*13c40*/  FFMA.FTZ R13, R2, R85, -R13 ;  /* 0x00000055020d7223 */ /* 0x000fc4000001080d */
        /* <DEDUP_REMOVED lines=34> */
[----:B0-----:R-:W-:-:S05]  /*13e70*/  FMNMX.FTZ R0, R0, R12, !PT ;  /* 0x0000000c00007209 */ /* 0x001fca0007810000 */
[----:B------:R-:W-:Y:S01]  /*13e80*/  FADD.FTZ R12, -R0, R20 ;  /* 0x00000014000c7221 */ /* 0x000fe20000010100 */
[----:B------:R-:W-:-:S01]  /*13e90*/  FFMA.FTZ R15, R2, R0, -8 ;  /* 0xc1000000020f7423 */ /* 0x000fc20000010000 */
[----:B------:R-:W-:Y:S02]  /*13ea0*/  MUFU.EX2 R65, R65 ;  /* 0x0000004100417308 */ /* 0x000fe40000000800 */
        /* <DEDUP_REMOVED lines=140> */
.L_x_12419:
        /* <DEDUP_REMOVED lines=104> */
[C---:B--2---:R-:W-:Y:S01]  /*14df0*/  ISETP.GT.AND P1, PT, R4.reuse, R14, PT ;  /* 0x0000000e0400720c */ /* 0x044fe20003f24270 */
[----:B------:R-:W-:-:S12]  /*14e00*/  VIADD R4, R4, 0xffffffff ;  /* 0xffffffff04047836 */ /* 0x000fd80000000000 */
[----:B0-----:R-:W-:Y:S05]  /*14e10*/  @P1 BRA `(.L_x_12420) ;  /* 0xffffffe000881947 */ /* 0x001fea000383ffff */
[----:B------:R-:W-:Y:S05]  /*14e20*/  BSYNC B1 ;  /* 0x0000000000017941 */ /* 0x000fea0003800000 */
.L_x_12407:
[----:B------:R-:W-:Y:S05]  /*14e30*/  BSYNC B0 ;  /* 0x0000000000007941 */ /* 0x000fea0003800000 */
.L_x_12406:
[----:B------:R-:W2:Y:S01]  /*14e40*/  LDL R7, [R1+0x44] ;  /* 0x0000440001077983 */ /* 0x000ea20000100800 */
[----:B------:R-:W-:Y:S01]  /*14e50*/  BSSY B0, `(.L_x_12421) ;  /* 0x0000307000007945 */ /* 0x000fe20003800000 */
[----:B--2---:R-:W-:-:S13]  /*14e60*/  ISETP.GE.AND P1, PT, R4, R7, PT ;  /* 0x000000070400720c */ /* 0x004fda0003f26270 */
[----:B------:R-:W-:Y:S05]  /*14e70*/  @!P1 BRA `(.L_x_12422) ;  /* 0x0000003000109947 */ /* 0x000fea0003800000 */
[----:B------:R-:W-:Y:S02]  /*14e80*/  IMAD.MOV.U32 R20, RZ, RZ, R0 ;  /* 0x000000ffff147224 */ /* 0x000fe400078e0000 */
[----:B------:R-:W-:Y:S02]  /*14e90*/  IMAD.MOV.U32 R7, RZ, RZ, R3 ;  /* 0x000000ffff077224 */ /* 0x000fe400078e0003 */
[----:B------:R-:W-:Y:S02]  /*14ea0*/  IMAD.MOV.U32 R13, RZ, RZ, R152 ;  /* 0x000000ffff0d7224 */ /* 0x000fe400078e0098 */
[----:B------:R-:W-:-:S07]  /*14eb0*/  IMAD.MOV.U32 R12, RZ, RZ, R22 ;  /* 0x000000ffff0c7224 */ /* 0x000fce00078e0016 */
.L_x_12443:
        /* <DEDUP_REMOVED lines=8> */
.L_x_12423:
[----:B------:R-:W-:Y:S01]  /*14f40*/  IMAD R3, R22, 0x8, R16 ;  /* 0x0000000816037824 */ /* 0x000fe200078e0210 */
[----:B------:R-:W-:-:S04]  /*14f50*/  SHF.L.U32 R14, R152, 0x1f, RZ ;  /* 0x0000001f980e7819 */ /* 0x000fc800000006ff */
[----:B------:R0:W1:Y:S01]  /*14f60*/  SYNCS.PHASECHK.TRANS64.TRYWAIT P1, [R3+URZ+0x19c30], R14 ;  /* 0x019c300e030075a7 */ /* 0x000062000802017f */
[----:B------:R-:W-:Y:S05]  /*14f70*/  @!P0 BRA `(.L_x_12424) ;  /* 0x0000000000048947 */ /* 0x000fea0003800000 */
[----:B------:R-:W-:Y:S01]  /*14f80*/  BPT.TRAP 0x1 ;  /* 0x000000040000795c */ /* 0x000fe20000300000 */
.L_x_12424:
[----:B------:R-:W2:Y:S01]  /*14f90*/  LDL R15, [R1+0x24] ;  /* 0x00002400010f7983 */ /* 0x000ea20000100800 */
[----:B------:R-:W-:Y:S01]  /*14fa0*/  BSSY B1, `(.L_x_12425) ;  /* 0x0000006000017945 */ /* 0x000fe20003800000 */
[----:B------:R-:W-:Y:S02]  /*14fb0*/  IMAD.MOV.U32 R25, RZ, RZ, -0x3ffffff0 ;  /* 0xc0000010ff197424 */ /* 0x000fe400078e00ff */
[----:B--2---:R-:W-:Y:S01]  /*14fc0*/  IMAD R24, R22, 0x300, R15 ;  /* 0x0000030016187824 */ /* 0x004fe200078e020f */
[----:B-1----:R-:W-:Y:S06]  /*14fd0*/  @P1 BRA `(.L_x_12426) ;  /* 0x0000000000081947 */ /* 0x002fec0003800000 */
[----:B------:R-:W1:Y:S02]  /*14fe0*/  SYNCS.PHASECHK.TRANS64.TRYWAIT P1, [R3+URZ+0x19c30], R14 ;  /* 0x019c300e030075a7 */ /* 0x000e64000802017f */
[----:B-1----:R-:W-:Y:S05]  /*14ff0*/  @!P1 BRA `(.L_x_12427) ;  /* 0x000000fc00fc9947 */ /* 0x002fea0003800000 */
.L_x_12426:
[----:B------:R-:W-:Y:S05]  /*15000*/  BSYNC B1 ;  /* 0x0000000000017941 */ /* 0x000fea0003800000 */
.L_x_12425:
        /* <DEDUP_REMOVED lines=27> */
.L_x_12428:
[----:B------:R-:W-:Y:S01]  /*151c0*/  SHF.L.U32 R3, R13, 0x1f, RZ ;  /* 0x0000001f0d037819 */ /* 0x000fe200000006ff */
[----:B------:R-:W-:-:S04]  /*151d0*/  IMAD R21, R12, 0x8, R16 ;  /* 0x000000080c157824 */ /* 0x000fc800078e0210 */
[----:B------:R0:W1:Y:S01]  /*151e0*/  SYNCS.PHASECHK.TRANS64.TRYWAIT P1, [R21+URZ+0x19c50], R3 ;  /* 0x019c5003150075a7 */ /* 0x000062000802017f */
[----:B------:R-:W-:Y:S05]  /*151f0*/  @!P0 BRA `(.L_x_12429) ;  /* 0x0000000000048947 */ /* 0x000fea0003800000 */
[----:B------:R-:W-:Y:S01]  /*15200*/  BPT.TRAP 0x1 ;  /* 0x000000040000795c */ /* 0x000fe20000300000 */
.L_x_12429:
[----:B------:R-:W-:Y:S04]  /*15210*/  BSSY B1, `(.L_x_12430) ;  /* 0x0000004000017945 */ /* 0x000fe80003800000 */
[----:B-1----:R-:W-:Y:S05]  /*15220*/  @P1 BRA `(.L_x_12431) ;  /* 0x0000000000081947 */ /* 0x002fea0003800000 */
[----:B------:R-:W1:Y:S02]  /*15230*/  SYNCS.PHASECHK.TRANS64.TRYWAIT P1, [R21+URZ+0x19c50], R3 ;  /* 0x019c5003150075a7 */ /* 0x000e64000802017f */
[----:B-1----:R-:W-:Y:S05]  /*15240*/  @!P1 BRA `(.L_x_12432) ;  /* 0x000000fc007c9947 */ /* 0x002fea0003800000 */
.L_x_12431:
[----:B------:R-:W-:Y:S05]  /*15250*/  BSYNC B1 ;  /* 0x0000000000017941 */ /* 0x000fea0003800000 */
.L_x_12430:
        /* <DEDUP_REMOVED lines=34> */
.L_x_12433:
[----:B------:R-:W2:Y:S01]  /*15480*/  LDL R14, [R1+0x20] ;  /* 0x00002000010e7983 */ /* 0x000ea20000100800 */
[----:B------:R-:W0:Y:S03]  /*15490*/  LDC R12, c[0x0][0x448] ;  /* 0x00011200ff0c7b82 */ /* 0x000e260000000800 */
[----:B------:R-:W2:Y:S04]  /*154a0*/  LDL R3, [R1+0x40] ;  /* 0x0000400001037983 */ /* 0x000ea80000100800 */
[----:B------:R-:W3:Y:S01]  /*154b0*/  LDL R140, [R1+0x4] ;  /* 0x00000400018c7983 */ /* 0x000ee20000100800 */
[----:B------:R-:W1:Y:S03]  /*154c0*/  LDC R136, c[0x0][0x9e4] ;  /* 0x00027900ff887b82 */ /* 0x000e660000000800 */
[----:B------:R-:W4:Y:S01]  /*154d0*/  LDL R141, [R1] ;  /* 0x00000000018d7983 */ /* 0x000f220000100800 */
[----:B0-----:R-:W-:-:S13]  /*154e0*/  ISETP.NE.AND P1, PT, R12, 0x1, PT ;  /* 0x000000010c00780c */ /* 0x001fda0003f25270 */
[----:B------:R-:W0:Y:S08]  /*154f0*/  @P1 LDC R13, c[0x0][0x44c] ;  /* 0x00011300ff0d1b82 */ /* 0x000e300000000800 */
[----:B------:R-:W5:Y:S01]  /*15500*/  @P1 LDC R12, c[0x0][0x450] ;  /* 0x00011400ff0c1b82 */ /* 0x000f620000000800 */
[----:B------:R-:W-:-:S04]  /*15510*/  IMAD R0, R0, 0x8, R16 ;  /* 0x0000000800007824 */ /* 0x000fc800078e0210 */
[----:B------:R-:W-:Y:S01]  /*15520*/  VIADD R0, R0, 0x19c40 ;  /* 0x00019c4000007836 */ /* 0x000fe20000000000 */
[----:B-1----:R-:W-:Y:S01]  /*15530*/  ISETP.GE.AND P5, PT, R136, 0x1, PT ;  /* 0x000000018800780c */ /* 0x002fe20003fa6270 */
[----:B------:R-:W-:Y:S01]  /*15540*/  ULOP3.LUT UR4, URZ, UR46, URZ, 0x33, !UPT ;  /* 0x0000002e3f047292 */ /* 0x000fe2000f8e333f */
[----:B--2---:R-:W-:-:S04]  /*15550*/  IMAD.IADD R3, R3, 0x1, R14 ;  /* 0x0000000103037824 */ /* 0x004fc800078e020e */
[----:B0-----:R-:W-:-:S05]  /*15560*/  @P1 IMAD.HI.U32 R13, R3, R13, RZ ;  /* 0x0000000d030d1227 */ /* 0x001fca00078e00ff */
[----:B-----5:R-:W-:Y:S02]  /*15570*/  @P1 SHF.R.U32.HI R3, RZ, R12, R13 ;  /* 0x0000000cff031219 */ /* 0x020fe4000001160d */
[----:B---3--:R-:W-:-:S03]  /*15580*/  PRMT R0, R140, 0x654, R0 ;  /* 0x000006548c007816 */ /* 0x008fc60000000000 */
[----:B------:R-:W0:Y:S01]  /*15590*/  SHFL.IDX PT, R138, R3, RZ, 0x1c1f ;  /* 0x001c1fff038a7589 */ /* 0x000e2200000e0000 */
[----:B------:R1:W-:Y:S02]  /*155a0*/  SYNCS.ARRIVE.TRANS64.RED.A1T0 RZ, [R0+URZ], RZ ;  /* 0x000000ff00ff79a7 */ /* 0x0003e4000810043f */
[----:B-1----:R-:W-:-:S05]  /*155b0*/  IMAD.SHL.U32 R0, R4, 0x80, RZ ;  /* 0x0000008004007824 */ /* 0x002fca00078e00ff */
[----:B------:R-:W-:-:S04]  /*155c0*/  IADD3 R15, -R154, 0x1, -R0 ;  /* 0x000000019a0f7810 */ /* 0x000fc80007ffe900 */
[----:B----4-:R-:W-:-:S05]  /*155d0*/  IADD3 R15, -R155, R15, R141 ;  /* 0x0000000f9b0f7210 */ /* 0x010fca0007ffe18d */
        /* <DEDUP_REMOVED lines=17> */
.L_x_12436:
[----:B------:R-:W-:-:S05]  /*156f0*/  IMAD.U32 R139, RZ, RZ, UR40 ;  /* 0x00000028ff8b7e24 */ /* 0x000fca000f8e00ff */
[----:B------:R-:W-:-:S13]  /*15700*/  ISETP.NE.AND P1, PT, R139, 0x1, PT ;  /* 0x000000018b00780c */ /* 0x000fda0003f25270 */
[----:B------:R-:W0:Y:S02]  /*15710*/  @P1 LDC.64 R12, c[0x0][0x9e8] ;  /* 0x00027a00ff0c1b82 */ /* 0x000e240000000a00 */
[----:B0-----:R-:W-:-:S05]  /*15720*/  @P1 IMAD.HI.U32 R12, R138, R12, RZ ;  /* 0x0000000c8a0c1227 */ /* 0x001fca00078e00ff */
[----:B------:R-:W-:-:S07]  /*15730*/  @P1 SHF.R.U32.HI R138, RZ, R13, R12 ;  /* 0x0000000dff8a1219 */ /* 0x000fce000001160c */
.L_x_12437:
[----:B------:R-:W-:Y:S05]  /*15740*/  BSYNC B1 ;  /* 0x0000000000017941 */ /* 0x000fea0003800000 */
.L_x_12435:
[----:B------:R-:W-:-:S04]  /*15750*/  IMAD R138, R138, R139, -R0 ;  /* 0x0000008b8a8a7224 */ /* 0x000fc800078e0a00 */
[----:B------:R-:W-:-:S05]  /*15760*/  IMAD.IADD R138, R138, 0x1, -R154 ;  /* 0x000000018a8a7824 */ /* 0x000fca00078e0a9a */
[----:B------:R-:W-:Y:S02]  /*15770*/  VIMNMX R137, R137, R138, !PT ;  /* 0x0000008a89897248 */ /* 0x000fe40007fe0100 */
[----:B------:R-:W-:-:S07]  /*15780*/  VIADDMNMX R136, R138, R139, R136, PT ;  /* 0x0000008b8a887246 */ /* 0x000fce0003800188 */
.L_x_12434:
        /* <DEDUP_REMOVED lines=9> */
[C---:B------:R-:W-:Y:S02]  /*15820*/  ISETP.GT.AND P3, PT, R137.reuse, 0x9, P1 ;  /* 0x000000098900780c */ /* 0x040fe40000f64270 */
[----:B------:R-:W-:Y:S02]  /*15830*/  ISETP.GT.AND P4, PT, R137, 0x10, P1 ;  /* 0x000000108900780c */ /* 0x000fe40000f84270 */
[----:B------:R-:W-:-:S02]  /*15840*/  ISETP.LT.OR P2, PT, R136, 0x9, P2 ;  /* 0x000000098800780c */ /* 0x000fc40001741670 */
[----:B------:R-:W-:Y:S01]  /*15850*/  ISETP.LT.OR P3, PT, R136, 0xa, P3 ;  /* 0x0000000a8800780c */ /* 0x000fe20001f61670 */
[--C-:B0-----:R-:W-:Y:S01]  /*15860*/  IMAD.IADD R14, R14, 0x1, R3.reuse ;  /* 0x000000010e0e7824 */ /* 0x101fe200078e0203 */
[----:B------:R-:W-:Y:S01]  /*15870*/  ISETP.LT.OR P4, PT, R136, 0x11, P4 ;  /* 0x000000118800780c */ /* 0x000fe20002781670 */
[----:B------:R-:W-:Y:S01]  /*15880*/  IMAD.IADD R15, R15, 0x1, R3 ;  /* 0x000000010f0f7824 */ /* 0x000fe200078e0203 */
[----:B------:R-:W-:Y:S02]  /*15890*/  FSEL R28, R28, -INF , !P2 ;  /* 0xff8000001c1c7808 */ /* 0x000fe40005000000 */
[----:B------:R-:W-:Y:S02]  /*158a0*/  FSEL R29, R29, -INF , !P3 ;  /* 0xff8000001d1d7808 */ /* 0x000fe40005800000 */
[----:B------:R-:W-:Y:S02]  /*158b0*/  FSEL R32, R32, -INF , !P4 ;  /* 0xff80000020207808 */ /* 0x000fe40006000000 */
[----:B------:R-:W-:-:S02]  /*158c0*/  ISETP.GT.AND P2, PT, R137, 0x11, P1 ;  /* 0x000000118900780c */ /* 0x000fc40000f44270 */
[C---:B------:R-:W-:Y:S02]  /*158d0*/  ISETP.GT.AND P3, PT, R137.reuse, 0x18, P1 ;  /* 0x000000188900780c */ /* 0x040fe40000f64270 */
[----:B------:R-:W-:Y:S02]  /*158e0*/  ISETP.GT.AND P4, PT, R137, 0x19, P1 ;  /* 0x000000198900780c */ /* 0x000fe40000f84270 */
[C---:B------:R-:W-:Y:S02]  /*158f0*/  ISETP.LT.OR P2, PT, R136.reuse, 0x12, P2 ;  /* 0x000000128800780c */ /* 0x040fe40001741670 */
[C---:B------:R-:W-:Y:S02]  /*15900*/  ISETP.LT.OR P3, PT, R136.reuse, 0x19, P3 ;  /* 0x000000198800780c */ /* 0x040fe40001f61670 */
[----:B------:R-:W-:Y:S02]  /*15910*/  ISETP.LT.OR P4, PT, R136, 0x1a, P4 ;  /* 0x0000001a8800780c */ /* 0x000fe40002781670 */
[----:B------:R-:W-:-:S02]  /*15920*/  FSEL R33, R33, -INF , !P2 ;  /* 0xff80000021217808 */ /* 0x000fc40005000000 */
[----:B------:R-:W-:Y:S02]  /*15930*/  FSEL R36, R36, -INF , !P3 ;  /* 0xff80000024247808 */ /* 0x000fe40005800000 */
[----:B------:R-:W-:Y:S02]  /*15940*/  FSEL R37, R37, -INF , !P4 ;  /* 0xff80000025257808 */ /* 0x000fe40006000000 */
[C---:B------:R-:W-:Y:S02]  /*15950*/  ISETP.GT.AND P2, PT, R137.reuse, 0x20, P1 ;  /* 0x000000208900780c */ /* 0x040fe40000f44270 */
[C---:B------:R-:W-:Y:S02]  /*15960*/  ISETP.GT.AND P3, PT, R137.reuse, 0x21, P1 ;  /* 0x000000218900780c */ /* 0x040fe40000f64270 */
[----:B------:R-:W-:Y:S02]  /*15970*/  ISETP.GT.AND P4, PT, R137, 0x28, P1 ;  /* 0x000000288900780c */ /* 0x000fe40000f84270 */
[----:B------:R-:W-:-:S02]  /*15980*/  ISETP.LT.OR P2, PT, R136, 0x21, P2 ;  /* 0x000000218800780c */ /* 0x000fc40001741670 */
[C---:B------:R-:W-:Y:S02]  /*15990*/  ISETP.LT.OR P3, PT, R136.reuse, 0x22, P3 ;  /* 0x000000228800780c */ /* 0x040fe40001f61670 */
[----:B------:R-:W-:Y:S02]  /*159a0*/  ISETP.LT.OR P4, PT, R136, 0x29, P4 ;  /* 0x000000298800780c */ /* 0x000fe40002781670 */
        /* <DEDUP_REMOVED lines=65> */
[----:B------:R-:W-:Y:S01]  /*15dc0*/  FSEL R85, R85, -INF , !P4 ;  /* 0xff80000055557808 */ /* 0x000fe20006000000 */
        /* <DEDUP_REMOVED lines=13> */
.L_x_12440:
[----:B------:R-:W-:-:S05]  /*15ea0*/  IMAD.U32 R136, RZ, RZ, UR40 ;  /* 0x00000028ff887e24 */ /* 0x000fca000f8e00ff */
[----:B------:R-:W-:-:S13]  /*15eb0*/  ISETP.NE.AND P2, PT, R136, 0x1, PT ;  /* 0x000000018800780c */ /* 0x000fda0003f45270 */
[----:B------:R-:W0:Y:S02]  /*15ec0*/  @P2 LDC.64 R12, c[0x0][0x9e8] ;  /* 0x00027a00ff0c2b82 */ /* 0x000e240000000a00 */
[----:B0-----:R-:W-:-:S05]  /*15ed0*/  @P2 IMAD.HI.U32 R12, R3, R12, RZ ;  /* 0x0000000c030c2227 */ /* 0x001fca00078e00ff */
[----:B------:R-:W-:-:S07]  /*15ee0*/  @P2 SHF.R.U32.HI R3, RZ, R13, R12 ;  /* 0x0000000dff032219 */ /* 0x000fce000001160c */
.L_x_12441:
[----:B------:R-:W-:Y:S05]  /*15ef0*/  BSYNC B1 ;  /* 0x0000000000017941 */ /* 0x000fea0003800000 */
.L_x_12439:
[----:B------:R-:W-:-:S04]  /*15f00*/  IMAD R0, R3, R136, -R0 ;  /* 0x0000008803007224 */ /* 0x000fc800078e0a00 */
[----:B------:R-:W-:-:S05]  /*15f10*/  IMAD.IADD R0, R0, 0x1, -R154 ;  /* 0x0000000100007824 */ /* 0x000fca00078e0a9a */
[----:B------:R-:W-:Y:S02]  /*15f20*/  VIMNMX R15, R15, R0, !PT ;  /* 0x000000000f0f7248 */ /* 0x000fe40007fe0100 */
[----:B------:R-:W-:-:S07]  /*15f30*/  VIADDMNMX R14, R0, R136, R14, PT ;  /* 0x00000088000e7246 */ /* 0x000fce000380010e */
.L_x_12438:
[----:B------:R-:W-:Y:S02]  /*15f40*/  FMNMX.FTZ R0, R24, R7, !PT ;  /* 0x0000000718007209 */ /* 0x000fe40007810000 */
[----:B------:R-:W-:Y:S02]  /*15f50*/  ISETP.GT.AND P4, PT, R15, 0x1, P1 ;  /* 0x000000010f00780c */ /* 0x000fe40000f84270 */
[----:B------:R-:W-:Y:S02]  /*15f60*/  FMNMX.FTZ R0, R25, R0, !PT ;  /* 0x0000000019007209 */ /* 0x000fe40007810000 */
[C---:B------:R-:W-:Y:S02]  /*15f70*/  ISETP.GT.AND P2, PT, R15.reuse, 0x8, P1 ;  /* 0x000000080f00780c */ /* 0x040fe40000f44270 */
[----:B------:R-:W-:Y:S02]  /*15f80*/  FMNMX.FTZ R0, R28, R0, !PT ;  /* 0x000000001c007209 */ /* 0x000fe40007810000 */
[----:B------:R-:W-:-:S02]  /*15f90*/  ISETP.GT.AND P3, PT, R15, 0x9, P1 ;  /* 0x000000090f00780c */ /* 0x000fc40000f64270 */
[----:B------:R-:W-:Y:S02]  /*15fa0*/  FMNMX.FTZ R0, R29, R0, !PT ;  /* 0x000000001d007209 */ /* 0x000fe40007810000 */
[----:B------:R-:W-:Y:S02]  /*15fb0*/  ISETP.LT.OR P4, PT, R14, 0x2, P4 ;  /* 0x000000020e00780c */ /* 0x000fe40002781670 */
[----:B------:R-:W-:Y:S02]  /*15fc0*/  FMNMX.FTZ R0, R32, R0, !PT ;  /* 0x0000000020007209 */ /* 0x000fe40007810000 */
[C---:B------:R-:W-:Y:S02]  /*15fd0*/  ISETP.LT.OR P2, PT, R14.reuse, 0x9, P2 ;  /* 0x000000090e00780c */ /* 0x040fe40001741670 */
[----:B------:R-:W-:Y:S02]  /*15fe0*/  FMNMX.FTZ R0, R33, R0, !PT ;  /* 0x0000000021007209 */ /* 0x000fe40007810000 */
[----:B------:R-:W-:-:S02]  /*15ff0*/  ISETP.LT.OR P3, PT, R14, 0xa, P3 ;  /* 0x0000000a0e00780c */ /* 0x000fc40001f61670 */
[----:B------:R-:W-:Y:S02]  /*16000*/  FMNMX.FTZ R0, R36, R0, !PT ;  /* 0x0000000024007209 */ /* 0x000fe40007810000 */
[----:B------:R-:W-:Y:S02]  /*16010*/  FSEL R27, R27, -INF , !P4 ;  /* 0xff8000001b1b7808 */ /* 0x000fe40006000000 */
[----:B------:R-:W-:Y:S02]  /*16020*/  FMNMX.FTZ R0, R37, R0, !PT ;  /* 0x0000000025007209 */ /* 0x000fe40007810000 */
[----:B------:R-:W-:Y:S02]  /*16030*/  FSEL R30, R30, -INF , !P2 ;  /* 0xff8000001e1e7808 */ /* 0x000fe40005000000 */
[----:B------:R-:W-:Y:S02]  /*16040*/  FMNMX.FTZ R0, R40, R0, !PT ;  /* 0x0000000028007209 */ /* 0x000fe40007810000 */
[----:B------:R-:W-:-:S02]  /*16050*/  FSEL R31, R31, -INF , !P3 ;  /* 0xff8000001f1f7808 */ /* 0x000fc40005800000 */
[----:B------:R-:W-:Y:S02]  /*16060*/  FMNMX.FTZ R0, R41, R0, !PT ;  /* 0x0000000029007209 */ /* 0x000fe40007810000 */
[C---:B------:R-:W-:Y:S02]  /*16070*/  ISETP.GT.AND P4, PT, R15.reuse, 0x10, P1 ;  /* 0x000000100f00780c */ /* 0x040fe40000f84270 */
[----:B------:R-:W-:Y:S02]  /*16080*/  FMNMX.FTZ R0, R44, R0, !PT ;  /* 0x000000002c007209 */ /* 0x000fe40007810000 */
[----:B------:R-:W-:Y:S02]  /*16090*/  ISETP.GT.AND P2, PT, R15, 0x11, P1 ;  /* 0x000000110f00780c */ /* 0x000fe40000f44270 */
[----:B------:R-:W-:Y:S02]  /*160a0*/  FMNMX.FTZ R0, R45, R0, !PT ;  /* 0x000000002d007209 */ /* 0x000fe40007810000 */
[----:B------:R-:W-:-:S02]  /*160b0*/  ISETP.GT.AND P3, PT, R15, 0x18, P1 ;  /* 0x000000180f00780c */ /* 0x000fc40000f64270 */
[----:B------:R-:W-:Y:S02]  /*160c0*/  FMNMX.FTZ R0, R48, R0, !PT ;  /* 0x0000000030007209 */ /* 0x000fe40007810000 */
[C---:B------:R-:W-:Y:S02]  /*160d0*/  ISETP.LT.OR P4, PT, R14.reuse, 0x11, P4 ;  /* 0x000000110e00780c */ /* 0x040fe40002781670 */
[----:B------:R-:W-:Y:S02]  /*160e0*/  FMNMX.FTZ R0, R49, R0, !PT ;  /* 0x0000000031007209 */ /* 0x000fe40007810000 */
[----:B------:R-:W-:Y:S02]  /*160f0*/  ISETP.LT.OR P2, PT, R14, 0x12, P2 ;  /* 0x000000120e00780c */ /* 0x000fe40001741670 */
        /* <DEDUP_REMOVED lines=24> */
[----:B------:R-:W-:Y:S02]  /*16280*/  FSEL R43, R43, -INF , !P3 ;  /* 0xff8000002b2b7808 */ /* 0x000fe40005800000 */
[----:B------:R-:W-:-:S02]  /*16290*/  ISETP.GT.AND P4, PT, R15, 0x28, P1 ;  /* 0x000000280f00780c */ /* 0x000fc40000f84270 */
[C---:B------:R-:W-:Y:S02]  /*162a0*/  ISETP.GT.AND P2, PT, R15.reuse, 0x29, P1 ;  /* 0x000000290f00780c */ /* 0x040fe40000f44270 */
[----:B------:R-:W-:Y:S02]  /*162b0*/  ISETP.GT.AND P3, PT, R15, 0x30, P1 ;  /* 0x000000300f00780c */ /* 0x000fe40000f64270 */
[----:B------:R-:W-:Y:S02]  /*162c0*/  FMNMX.FTZ R0, R76, R0, !PT ;  /* 0x000000004c007209 */ /* 0x000fe40007810000 */
[C---:B------:R-:W-:Y:S02]  /*162d0*/  ISETP.LT.OR P4, PT, R14.reuse, 0x29, P4 ;  /* 0x000000290e00780c */ /* 0x040fe40002781670 */
[C---:B------:R-:W-:Y:S02]  /*162e0*/  ISETP.LT.OR P2, PT, R14.reuse, 0x2a, P2 ;  /* 0x0000002a0e00780c */ /* 0x040fe40001741670 */
[----:B------:R-:W-:-:S02]  /*162f0*/  ISETP.LT.OR P3, PT, R14, 0x31, P3 ;  /* 0x000000310e00780c */ /* 0x000fc40001f61670 */
[----:B------:R-:W-:Y:S02]  /*16300*/  FMNMX.FTZ R0, R77, R0, !PT ;  /* 0x000000004d007209 */ /* 0x000fe40007810000 */
[----:B------:R-:W-:Y:S02]  /*16310*/  FSEL R46, R46, -INF , !P4 ;  /* 0xff8000002e2e7808 */ /* 0x000fe40006000000 */
[----:B------:R-:W-:Y:S02]  /*16320*/  FSEL R47, R47, -INF , !P2 ;  /* 0xff8000002f2f7808 */ /* 0x000fe40005000000 */
[----:B------:R-:W-:Y:S02]  /*16330*/  FSEL R50, R50, -INF , !P3 ;  /* 0xff80000032327808 */ /* 0x000fe40005800000 */
[C---:B------:R-:W-:Y:S02]  /*16340*/  ISETP.GT.AND P4, PT, R15.reuse, 0x31, P1 ;  /* 0x000000310f00780c */ /* 0x040fe40000f84270 */
[----:B------:R-:W-:-:S02]  /*16350*/  ISETP.GT.AND P2, PT, R15, 0x38, P1 ;  /* 0x000000380f00780c */ /* 0x000fc40000f44270 */
[----:B------:R-:W-:Y:S02]  /*16360*/  ISETP.GT.AND P3, PT, R15, 0x39, P1 ;  /* 0x000000390f00780c */ /* 0x000fe40000f64270 */
[----:B------:R-:W-:Y:S02]  /*16370*/  FMNMX.FTZ R0, R80, R0, !PT ;  /* 0x0000000050007209 */ /* 0x000fe40007810000 */
        /* <DEDUP_REMOVED lines=8> */
[C---:B------:R-:W-:Y:S02]  /*16400*/  ISETP.GT.AND P4, PT, R15.reuse, 0x40, P1 ;  /* 0x000000400f00780c */ /* 0x040fe40000f84270 */
[----:B------:R-:W-:-:S02]  /*16410*/  ISETP.GT.AND P2, PT, R15, 0x41, P1 ;  /* 0x000000410f00780c */ /* 0x000fc40000f44270 */
[----:B------:R-:W-:Y:S02]  /*16420*/  ISETP.GT.AND P3, PT, R15, 0x48, P1 ;  /* 0x000000480f00780c */ /* 0x000fe40000f64270 */
[----:B------:R-:W-:Y:S02]  /*16430*/  FMNMX.FTZ R0, R84, R0, !PT ;  /* 0x0000000054007209 */ /* 0x000fe40007810000 */
[----:B------:R-:W-:Y:S02]  /*16440*/  @P0 LOP3.LUT R17, R17, 0x10000000, RZ, 0xfc, !PT ;  /* 0x1000000011110812 */ /* 0x000fe400078efcff */
[----:B------:R-:W-:Y:S02]  /*16450*/  ISETP.GT.AND P0, PT, R15, 0x61, P1 ;  /* 0x000000610f00780c */ /* 0x000fe40000f04270 */
[C---:B------:R-:W-:Y:S02]  /*16460*/  ISETP.LT.OR P4, PT, R14.reuse, 0x41, P4 ;  /* 0x000000410e00780c */ /* 0x040fe40002781670 */
[----:B------:R-:W-:-:S02]  /*16470*/  ISETP.LT.OR P2, PT, R14, 0x42, P2 ;  /* 0x000000420e00780c */ /* 0x000fc40001741670 */
[----:B------:R-:W-:Y:S02]  /*16480*/  ISETP.LT.OR P3, PT, R14, 0x49, P3 ;  /* 0x000000490e00780c */ /* 0x000fe40001f61670 */
[----:B------:R-:W-:Y:S02]  /*16490*/  FMNMX.FTZ R0, R85, R0, !PT ;  /* 0x0000000055007209 */ /* 0x000fe40007810000 */
[----:B------:R-:W-:Y:S02]  /*164a0*/  FSEL R58, R58, -INF , !P4 ;  /* 0xff8000003a3a7808 */ /* 0x000fe40006000000 */
[----:B------:R-:W-:Y:S01]  /*164b0*/  FSEL R59, R59, -INF , !P2 ;  /* 0xff8000003b3b7808 */ /* 0x000fe20005000000 */
[----:B------:R-:W0:Y:S01]  /*164c0*/  SHFL.BFLY PT, R3, R0, 0x2, 0x1f ;  /* 0x0c401f0000037f89 */ /* 0x000e2200000e0000 */
[----:B------:R-:W-:Y:S02]  /*164d0*/  FSEL R62, R62, -INF , !P3 ;  /* 0xff8000003e3e7808 */ /* 0x000fe40005800000 */
[----:B------:R-:W-:-:S02]  /*164e0*/  ISETP.GT.AND P4, PT, R15, 0x49, P1 ;  /* 0x000000490f00780c */ /* 0x000fc40000f84270 */
[C---:B------:R-:W-:Y:S02]  /*164f0*/  ISETP.GT.AND P2, PT, R15.reuse, 0x50, P1 ;  /* 0x000000500f00780c */ /* 0x040fe40000f44270 */
[----:B------:R-:W-:Y:S02]  /*16500*/  ISETP.GT.AND P3, PT, R15, 0x51, P1 ;  /* 0x000000510f00780c */ /* 0x000fe40000f64270 */
[----:B------:R-:W-:Y:S02]  /*16510*/  LOP3.LUT R17, R17, 0xbfffffff, RZ, 0xc0, !PT ;  /* 0xbfffffff11117812 */ /* 0x000fe400078ec0ff */
[C---:B------:R-:W-:Y:S02]  /*16520*/  ISETP.LT.OR P4, PT, R14.reuse, 0x4a, P4 ;  /* 0x0000004a0e00780c */ /* 0x040fe40002781670 */
[C---:B------:R-:W-:Y:S02]  /*16530*/  ISETP.LT.OR P2, PT, R14.reuse, 0x51, P2 ;  /* 0x000000510e00780c */ /* 0x040fe40001741670 */
[----:B------:R-:W-:-:S02]  /*16540*/  ISETP.LT.OR P3, PT, R14, 0x52, P3 ;  /* 0x000000520e00780c */ /* 0x000fc40001f61670 */
[----:B------:R-:W-:Y:S02]  /*16550*/  @P0 LOP3.LUT R17, R17, 0x40000000, RZ, 0xfc, !PT ;  /* 0x4000000011110812 */ /* 0x000fe400078efcff */
[----:B------:R-:W-:Y:S02]  /*16560*/  ISETP.GT.AND P0, PT, R15, RZ, P1 ;  /* 0x000000ff0f00720c */ /* 0x000fe40000f04270 */
        /* <DEDUP_REMOVED lines=9> */
[----:B------:R-:W-:-:S02]  /*16600*/  LOP3.LUT R17, R17, 0xfffffff7, RZ, 0xc0, !PT ;  /* 0xfffffff711117812 */ /* 0x000fc400078ec0ff */
        /* <DEDUP_REMOVED lines=9> */
[----:B------:R-:W-:Y:S02]  /*166a0*/  @P0 LOP3.LUT R17, R17, 0x8, RZ, 0xfc, !PT ;  /* 0x0000000811110812 */ /* 0x000fe400078efcff */
[----:B0-----:R-:W-:Y:S02]  /*166b0*/  FMNMX.FTZ R3, R0, R3, !PT ;  /* 0x0000000300037209 */ /* 0x001fe40007810000 */
[----:B------:R-:W-:-:S02]  /*166c0*/  LOP3.LUT P0, RZ, R17, 0x40000000, RZ, 0xc0, !PT ;  /* 0x4000000011ff7812 */ /* 0x000fc4000780c0ff */
[----:B------:R-:W-:Y:S01]  /*166d0*/  LOP3.LUT R17, R17, 0xfffffffd, RZ, 0xc0, !PT ;  /* 0xfffffffd11117812 */ /* 0x000fe200078ec0ff */
[----:B------:R-:W0:Y:S01]  /*166e0*/  SHFL.BFLY PT, R0, R3, 0x1, 0x1f ;  /* 0x0c201f0003007f89 */ /* 0x000e2200000e0000 */
[C---:B------:R-:W-:Y:S02]  /*166f0*/  ISETP.LT.OR P0, PT, R14.reuse, 0x62, P0 ;  /* 0x000000620e00780c */ /* 0x040fe40000701670 */
[C---:B------:R-:W-:Y:S02]  /*16700*/  ISETP.LT.OR P4, PT, R14.reuse, 0x71, P4 ;  /* 0x000000710e00780c */ /* 0x040fe40002781670 */
[----:B------:R-:W-:Y:S02]  /*16710*/  @P1 LOP3.LUT R17, R17, 0x2, RZ, 0xfc, !PT ;  /* 0x0000000211111812 */ /* 0x000fe400078efcff */
[----:B------:R-:W-:Y:S02]  /*16720*/  ISETP.LT.OR P5, PT, R14, 0x72, P5 ;  /* 0x000000720e00780c */ /* 0x000fe40002fa1670 */
[----:B------:R-:W-:-:S02]  /*16730*/  LOP3.LUT P1, RZ, R17, 0x8, RZ, 0xc0, !PT ;  /* 0x0000000811ff7812 */ /* 0x000fc4000782c0ff */
[----:B------:R-:W-:Y:S02]  /*16740*/  LOP3.LUT R17, R17, 0xffffffef, RZ, 0xc0, !PT ;  /* 0xffffffef11117812 */ /* 0x000fe400078ec0ff */
[C---:B------:R-:W-:Y:S02]  /*16750*/  ISETP.LT.OR P1, PT, R14.reuse, 0x1, P1 ;  /* 0x000000010e00780c */ /* 0x040fe40000f21670 */
[----:B------:R-:W-:Y:S02]  /*16760*/  @P0 LOP3.LUT R17, R17, 0x10, RZ, 0xfc, !PT ;  /* 0x0000001011110812 */ /* 0x000fe400078efcff */
[----:B------:R-:W-:Y:S02]  /*16770*/  ISETP.LT.OR P0, PT, R14, 0x69, P2 ;  /* 0x000000690e00780c */ /* 0x000fe40001701670 */
[C---:B------:R-:W-:Y:S02]  /*16780*/  LOP3.LUT P2, RZ, R17.reuse, 0x2, RZ, 0xc0, !PT ;  /* 0x0000000211ff7812 */ /* 0x040fe4000784c0ff */
[----:B------:R-:W-:-:S02]  /*16790*/  LOP3.LUT R17, R17, 0xfffffffb, RZ, 0xc0, !PT ;  /* 0xfffffffb11117812 */ /* 0x000fc400078ec0ff */
[----:B------:R-:W-:Y:S02]  /*167a0*/  FSEL R26, R26, -INF , !P1 ;  /* 0xff8000001a1a7808 */ /* 0x000fe40004800000 */
[----:B0-----:R-:W-:Y:S02]  /*167b0*/  FMNMX.FTZ R3, R3, R0, !PT ;  /* 0x0000000003037209 */ /* 0x001fe40007810000 */
[----:B------:R-:W-:Y:S02]  /*167c0*/  FSEL R82, R82, -INF , !P4 ;  /* 0xff80000052527808 */ /* 0x000fe40006000000 */
[----:B------:R-:W-:Y:S01]  /*167d0*/  ISETP.LT.OR P6, PT, R14, 0x79, P6 ;  /* 0x000000790e00780c */ /* 0x000fe200037c1670 */
[----:B------:R-:W-:-:S01]  /*167e0*/  FFMA.FTZ R13, R2, R3, -8 ;  /* 0xc1000000020d7423 */ /* 0x000fc20000010003 */
[----:B------:R-:W-:Y:S02]  /*167f0*/  @P0 LOP3.LUT R17, R17, 0x4, RZ, 0xfc, !PT ;  /* 0x0000000411110812 */ /* 0x000fe400078efcff */
[----:B------:R-:W-:-:S02]  /*16800*/  ISETP.LT.OR P0, PT, R14, 0x6a, P3 ;  /* 0x0000006a0e00780c */ /* 0x000fc40001f01670 */
[----:B------:R-:W-:Y:S02]  /*16810*/  FSETP.NEU.FTZ.AND P3, PT, R3, -INF , PT ;  /* 0xff8000000300780b */ /* 0x000fe40003f7d000 */
[----:B------:R-:W-:Y:S02]  /*16820*/  LOP3.LUT R17, R17, 0xdfffffff, RZ, 0xc0, !PT ;  /* 0xdfffffff11117812 */ /* 0x000fe400078ec0ff */
[----:B------:R-:W-:Y:S02]  /*16830*/  FSEL R0, R3, RZ, P3 ;  /* 0x000000ff03007208 */ /* 0x000fe40001800000 */
[----:B------:R-:W-:Y:S02]  /*16840*/  FSEL R13, R13, RZ, P3 ;  /* 0x000000ff0d0d7208 */ /* 0x000fe40001800000 */
[----:B------:R-:W-:Y:S01]  /*16850*/  FSEL R83, R83, -INF , !P5 ;  /* 0xff80000053537808 */ /* 0x000fe20006800000 */
[----:B------:R-:W-:-:S01]  /*16860*/  FADD.FTZ R7, -R0, R7 ;  /* 0x0000000700077221 */ /* 0x000fc20000010100 */
[----:B------:R-:W-:Y:S01]  /*16870*/  FMNMX.FTZ R0, R26, R20, !PT ;  /* 0x000000141a007209 */ /* 0x000fe20007810000 */
[----:B------:R-:W-:-:S01]  /*16880*/  FFMA.FTZ R24, R2, R24, -R13 ;  /* 0x0000001802187223 */ /* 0x000fc2000001080d */
[----:B------:R-:W-:Y:S01]  /*16890*/  @P0 LOP3.LUT R17, R17, 0x20000000, RZ, 0xfc, !PT ;  /* 0x2000000011110812 */ /* 0x000fe200078efcff */
[C---:B------:R-:W-:Y:S01]  /*168a0*/  FMUL.FTZ R7, R2.reuse, R7 ;  /* 0x0000000702077220 */ /* 0x040fe20000410000 */
[----:B------:R-:W-:Y:S01]  /*168b0*/  FMNMX.FTZ R0, R27, R0, !PT ;  /* 0x000000001b007209 */ /* 0x000fe20007810000 */
[----:B------:R-:W-:-:S01]  /*168c0*/  FFMA.FTZ R25, R2, R25, -R13 ;  /* 0x0000001902197223 */ /* 0x000fc2000001080d */
[C---:B------:R-:W-:Y:S01]  /*168d0*/  LOP3.LUT P0, RZ, R17.reuse, 0x10, RZ, 0xc0, !PT ;  /* 0x0000001011ff7812 */ /* 0x040fe2000780c0ff */
[----:B------:R-:W-:Y:S01]  /*168e0*/  MUFU.EX2 R24, R24 ;  /* 0x0000001800187308 */ /* 0x000fe20000000800 */
[----:B------:R-:W-:Y:S01]  /*168f0*/  FMNMX.FTZ R0, R30, R0, !PT ;  /* 0x000000001e007209 */ /* 0x000fe20007810000 */
[C-C-:B------:R-:W-:Y:S01]  /*16900*/  FFMA.FTZ R28, R2.reuse, R28, -R13.reuse ;  /* 0x0000001c021c7223 */ /* 0x140fe2000001080d */
[----:B------:R-:W-:Y:S01]  /*16910*/  LOP3.LUT P3, RZ, R17, 0x4, RZ, 0xc0, !PT ;  /* 0x0000000411ff7812 */ /* 0x000fe2000786c0ff */
[C-C-:B------:R-:W-:Y:S01]  /*16920*/  FFMA.FTZ R29, R2.reuse, R29, -R13.reuse ;  /* 0x0000001d021d7223 */ /* 0x140fe2000001080d */
[----:B------:R-:W-:Y:S01]  /*16930*/  FMNMX.FTZ R0, R31, R0, !PT ;  /* 0x000000001f007209 */ /* 0x000fe20007810000 */
[--C-:B------:R-:W-:Y:S01]  /*16940*/  FFMA.FTZ R32, R2, R32, -R13.reuse ;  /* 0x0000002002207223 */ /* 0x100fe2000001080d */
[----:B------:R-:W-:Y:S01]  /*16950*/  FSEL R75, R75, -INF , !P0 ;  /* 0xff8000004b4b7808 */ /* 0x000fe20004000000 */
[----:B------:R-:W0:Y:S01]  /*16960*/  MUFU.EX2 R7, R7 ;  /* 0x0000000700077308 */ /* 0x000e220000000800 */
[----:B------:R-:W-:Y:S01]  /*16970*/  FMNMX.FTZ R0, R34, R0, !PT ;  /* 0x0000000022007209 */ /* 0x000fe20007810000 */
[C-C-:B------:R-:W-:Y:S01]  /*16980*/  FFMA.FTZ R33, R2.reuse, R33, -R13.reuse ;  /* 0x0000002102217223 */ /* 0x140fe2000001080d */
[----:B------:R-:W-:Y:S01]  /*16990*/  LOP3.LUT P0, RZ, R17, 0x20000000, RZ, 0xc0, !PT ;  /* 0x2000000011ff7812 */ /* 0x000fe2000780c0ff */
[C-C-:B------:R-:W-:Y:S01]  /*169a0*/  FFMA.FTZ R36, R2.reuse, R36, -R13.reuse ;  /* 0x0000002402247223 */ /* 0x140fe2000001080d */
[----:B------:R-:W-:Y:S01]  /*169b0*/  FMNMX.FTZ R0, R35, R0, !PT ;  /* 0x0000000023007209 */ /* 0x000fe20007810000 */
[--C-:B------:R-:W-:Y:S01]  /*169c0*/  FFMA.FTZ R37, R2, R37, -R13.reuse ;  /* 0x0000002502257223 */ /* 0x100fe2000001080d */
[----:B------:R-:W-:Y:S01]  /*169d0*/  FSEL R78, R78, -INF , !P3 ;  /* 0xff8000004e4e7808 */ /* 0x000fe20005800000 */
[----:B------:R-:W1:Y:S01]  /*169e0*/  MUFU.EX2 R25, R25 ;  /* 0x0000001900197308 */ /* 0x000e620000000800 */
[----:B------:R-:W-:Y:S01]  /*169f0*/  FMNMX.FTZ R0, R38, R0, !PT ;  /* 0x0000000026007209 */ /* 0x000fe20007810000 */
[C-C-:B------:R-:W-:Y:S01]  /*16a00*/  FFMA.FTZ R40, R2.reuse, R40, -R13.reuse ;  /* 0x0000002802287223 */ /* 0x140fe2000001080d */
[----:B------:R-:W-:Y:S01]  /*16a10*/  FSEL R79, R79, -INF , !P0 ;  /* 0xff8000004f4f7808 */ /* 0x000fe20004000000 */
[C-C-:B------:R-:W-:Y:S01]  /*16a20*/  FFMA.FTZ R41, R2.reuse, R41, -R13.reuse ;  /* 0x0000002902297223 */ /* 0x140fe2000001080d */
[----:B------:R-:W-:Y:S01]  /*16a30*/  FMNMX.FTZ R0, R39, R0, !PT ;  /* 0x0000000027007209 */ /* 0x000fe20007810000 */
[--C-:B------:R-:W-:Y:S01]  /*16a40*/  FFMA.FTZ R44, R2, R44, -R13.reuse ;  /* 0x0000002c022c7223 */ /* 0x100fe2000001080d */
[----:B------:R-:W-:Y:S01]  /*16a50*/  ISETP.LT.OR P2, PT, R14, 0x7a, P2 ;  /* 0x0000007a0e00780c */ /* 0x000fe20001741670 */
[----:B------:R-:W-:Y:S01]  /*16a60*/  MUFU.EX2 R28, R28 ;  /* 0x0000001c001c7308 */ /* 0x000fe20000000800 */
[----:B------:R-:W-:Y:S01]  /*16a70*/  FMNMX.FTZ R0, R42, R0, !PT ;  /* 0x000000002a007209 */ /* 0x000fe20007810000 */
        /* <DEDUP_REMOVED lines=39> */
[----:B------:R-:W-:-:S02]  /*16cf0*/  FMNMX.FTZ R0, R62, R0, !PT ;  /* 0x000000003e007209 */ /* 0x000fc40007810000 */
        /* <DEDUP_REMOVED lines=177> */
.L_x_12442:
        /* <DEDUP_REMOVED lines=107> */
.L_x_12422:
[----:B------:R-:W-:Y:S05]  /*17ec0*/  BSYNC B0 ;  /* 0x0000000000007941 */ /* 0x000fea0003800000 */
.L_x_12421:
[----:B------:R-:W-:Y:S06]  /*17ed0*/  BAR.ARV 0x8, 0x200 ;  /* 0x0208000000007b1d */ /* 0x000fec0000002000 */
[----:B------:R-:W-:Y:S05]  /*17ee0*/  @!P0 BRA `(.L_x_12444) ;  /* 0x0000000000048947 */ /* 0x000fea0003800000 */
[----:B------:R-:W-:Y:S01]  /*17ef0*/  BPT.TRAP 0x1 ;  /* 0x000000040000795c */ /* 0x000fe20000300000 */
.L_x_12444:
[----:B------:R-:W-:Y:S01]  /*17f00*/  IMAD R4, R22, 0x8, R16 ;  /* 0x0000000816047824 */ /* 0x000fe200078e0210 */
[----:B------:R-:W-:-:S04]  /*17f10*/  SHF.L.U32 R7, R152, 0x1f, RZ ;  /* 0x0000001f98077819 */ /* 0x000fc800000006ff */
[----:B------:R0:W1:Y:S01]  /*17f20*/  SYNCS.PHASECHK.TRANS64.TRYWAIT P1, [R4+URZ+0x19c50], R7 ;  /* 0x019c5007040075a7 */ /* 0x000062000802017f */
[----:B------:R-:W-:Y:S05]  /*17f30*/  @!P0 BRA `(.L_x_12445) ;  /* 0x0000000000048947 */ /* 0x000fea0003800000 */
[----:B------:R-:W-:Y:S01]  /*17f40*/  BPT.TRAP 0x1 ;  /* 0x000000040000795c */ /* 0x000fe20000300000 */
.L_x_12445:
[----:B------:R-:W-:Y:S04]  /*17f50*/  BSSY B0, `(.L_x_12446) ;  /* 0x0000004000007945 */ /* 0x000fe80003800000 */
[----:B-1----:R-:W-:Y:S05]  /*17f60*/  @P1 BRA `(.L_x_12447) ;  /* 0x0000000000081947 */ /* 0x002fea0003800000 */
[----:B------:R-:W1:Y:S02]  /*17f70*/  SYNCS.PHASECHK.TRANS64.TRYWAIT P1, [R4+URZ+0x19c50], R7 ;  /* 0x019c5007040075a7 */ /* 0x000e64000802017f */
[----:B-1----:R-:W-:Y:S05]  /*17f80*/  @!P1 BRA `(.L_x_12448) ;  /* 0x000000d000409947 */ /* 0x002fea0003800000 */
.L_x_12447:
[----:B------:R-:W-:Y:S05]  /*17f90*/  BSYNC B0 ;  /* 0x0000000000007941 */ /* 0x000fea0003800000 */
.L_x_12446:
[----:B------:R-:W0:Y:S01]  /*17fa0*/  LDL.LU R15, [R1+0x5c] ;  /* 0x00005c00010f7983 */ /* 0x000e220000300800 */
[----:B------:R-:W-:Y:S01]  /*17fb0*/  VIADD R16, R16, 0x3000 ;  /* 0x0000300010107836 */ /* 0x000fe20000000000 */
[----:B------:R-:W-:Y:S01]  /*17fc0*/  ULDC.64 UR4, c[0x0][0x9a0] ;  /* 0x0002680000047ab9 */ /* 0x000fe20000000a00 */
[----:B------:R-:W-:Y:S01]  /*17fd0*/  WARPGROUP.ARRIVE ;  /* 0x00000000000079c5 */ /* 0x000fe20000000000 */
[----:B------:R-:W-:Y:S02]  /*17fe0*/  ISETP.NE.U32.AND P1, PT, RZ, UR4, PT ;  /* 0x00000004ff007c0c */ /* 0x000fe4000bf25070 */
[----:B------:R-:W-:Y:S02]  /*17ff0*/  SHF.R.U32.HI R16, RZ, 0x4, R16 ;  /* 0x00000004ff107819 */ /* 0x000fe40000011610 */
        /* <DEDUP_REMOVED lines=12> */
[----:B01----:R-:W-:-:S05]  /*180c0*/  @P1 SHF.R.S32.HI R7, RZ, 0x1f, R15 ;  /* 0x0000001fff071819 */ /* 0x003fca000001140f */
[----:B--2---:R-:W-:-:S04]  /*180d0*/  @P1 IMAD R14, R7, R8, RZ ;  /* 0x00000008070e1224 */ /* 0x004fc800078e02ff */
[C---:B------:R-:W-:Y:S02]  /*180e0*/  @P1 IMAD R7, R15.reuse, R9, R14 ;  /* 0x000000090f071224 */ /* 0x040fe400078e020e */
        /* <DEDUP_REMOVED lines=8> */
[----:B------:R-:W-:Y:S02]  /*18170*/  VIADD R8, R10, 0x2 ;  /* 0x000000020a087836 */ /* 0x000fe40000000000 */
[----:B------:R-:W-:Y:S01]  /*18180*/  IMAD.MOV.U32 R9, RZ, RZ, 0x40000040 ;  /* 0x40000040ff097424 */ /* 0x000fe200078e00ff */
[----:B------:R-:W1:Y:S01]  /*18190*/  SHFL.BFLY PT, R14, R5, 0x2, 0x1f ;  /* 0x0c401f00050e7f89 */ /* 0x000e6200000e0000 */
[----:B------:R-:W-:Y:S01]  /*181a0*/  IMAD.MOV.U32 R11, RZ, RZ, 0x40000040 ;  /* 0x40000040ff0b7424 */ /* 0x000fe200078e00ff */
[----:B------:R-:W-:Y:S01]  /*181b0*/  R2UR UR6, R8 ;  /* 0x00000000080672ca */ /* 0x000fe200000e0000 */
[C---:B------:R-:W-:Y:S01]  /*181c0*/  VIADD R8, R10.reuse, 0x4 ;  /* 0x000000040a087836 */ /* 0x040fe20000000000 */
[----:B------:R-:W-:Y:S01]  /*181d0*/  R2UR UR7, R9 ;  /* 0x00000000090772ca */ /* 0x000fe200000e0000 */
[----:B------:R-:W-:Y:S02]  /*181e0*/  IMAD.MOV.U32 R9, RZ, RZ, 0x40000040 ;  /* 0x40000040ff097424 */ /* 0x000fe400078e00ff */
[----:B------:R-:W-:-:S02]  /*181f0*/  VIADD R10, R10, 0x6 ;  /* 0x000000060a0a7836 */ /* 0x000fc40000000000 */
[----:B------:R-:W-:Y:S02]  /*18200*/  IMAD.MOV.U32 R21, RZ, RZ, -0x800000 ;  /* 0xff800000ff157424 */ /* 0x000fe400078e00ff */
[----:B------:R-:W-:-:S06]  /*18210*/  IMAD.MOV.U32 R20, RZ, RZ, -0x800000 ;  /* 0xff800000ff147424 */ /* 0x000fcc00078e00ff */
[----:B------:R-:W-:Y:S01]  /*18220*/  QGMMA.64x96x32.F32.E4M3.E4M3 R88, R144, gdesc[UR4], R88, gsb0 ;  /* 0x0160000490587df3 */ /* 0x000fe20008000858 */
[----:B------:R-:W-:Y:S02]  /*18230*/  R2UR UR6, R8 ;  /* 0x00000000080672ca */ /* 0x000fe400000e0000 */
[----:B------:R-:W-:Y:S02]  /*18240*/  R2UR UR7, R9 ;  /* 0x00000000090772ca */ /* 0x000fe400000e0000 */
[----:B------:R-:W3:Y:S01]  /*18250*/  SHFL.BFLY PT, R9, R6, 0x2, 0x1f ;  /* 0x0c401f0006097f89 */ /* 0x000ee200000e0000 */
[----:B-1----:R-:W-:-:S01]  /*18260*/  FADD.FTZ R14, R14, R5 ;  /* 0x000000050e0e7221 */ /* 0x002fc20000010000 */
[----:B---3--:R-:W-:Y:S01]  /*18270*/  FADD.FTZ R9, R9, R6 ;  /* 0x0000000609097221 */ /* 0x008fe20000010000 */
[----:B------:R-:W-:-:S04]  /*18280*/  IMAD.MOV.U32 R6, RZ, RZ, RZ ;  /* 0x000000ffff067224 */ /* 0x000fc800078e00ff */
[----:B------:R-:W0:Y:S02]  /*18290*/  SHFL.BFLY PT, R8, R9, 0x1, 0x1f ;  /* 0x0c201f0009087f89 */ /* 0x000e2400000e0000 */
[----:B0-----:R-:W-:-:S04]  /*182a0*/  FADD.FTZ R12, R9, R8 ;  /* 0x00000008090c7221 */ /* 0x001fc80000010000 */
[C---:B------:R-:W-:Y:S01]  /*182b0*/  FMUL.FTZ R13, R12.reuse, 0.00390625 ;  /* 0x3b8000000c0d7820 */ /* 0x040fe20000410000 */
[----:B------:R-:W-:-:S04]  /*182c0*/  FSETP.NE.FTZ.AND P1, PT, R12, RZ, PT ;  /* 0x000000ff0c00720b */ /* 0x000fc80003f35000 */
[----:B------:R-:W-:-:S09]  /*182d0*/  FSETP.NE.FTZ.AND P2, PT, R13, RZ, PT ;  /* 0x000000ff0d00720b */ /* 0x000fd20003f55000 */
[----:B------:R-:W-:Y:S04]  /*182e0*/  @P1 MUFU.RCP R6, R12 ;  /* 0x0000000c00061308 */ /* 0x000fe80000001000 */
[----:B------:R-:W-:-:S04]  /*182f0*/  @P2 FMUL.FTZ R8, R2, 0.69314718246459960938 ;  /* 0x3f31721802082820 */ /* 0x000fc80000410000 */
[----:B------:R-:W0:Y:S02]  /*18300*/  @P2 MUFU.LG2 R5, R13 ;  /* 0x0000000d00052308 */ /* 0x000e240000000c00 */
[----:B0-----:R-:W-:-:S04]  /*18310*/  @P2 FMUL.FTZ R5, R5, 0.69314718246459960938 ;  /* 0x3f31721805052820 */ /* 0x001fc80000410000 */
[----:B------:R-:W-:Y:S01]  /*18320*/  @P2 FFMA.FTZ R20, R8, R3, R5 ;  /* 0x0000000308142223 */ /* 0x000fe20000010005 */
[----:B------:R-:W-:Y:S02]  /*18330*/  WARPGROUP.DEPBAR.LE gsb0, 0x0 ;  /* 0x00008000000079c5 */ /* 0x000fe40000010000 */
[----:B------:R-:W-:-:S06]  /*18340*/  WARPGROUP.ARRIVE ;  /* 0x00000000000079c5 */ /* 0x000fcc0000000000 */
[----:B------:R-:W-:Y:S01]  /*18350*/  QGMMA.64x96x32.F32.E4M3.E4M3 R88, R140, gdesc[UR4], R88, gsb0 ;  /* 0x016000048c587df3 */ /* 0x000fe20008000858 */
[----:B------:R-:W-:Y:S01]  /*18360*/  R2UR UR6, R10 ;  /* 0x000000000a0672ca */ /* 0x000fe200000e0000 */
[----:B------:R-:W-:Y:S01]  /*18370*/  IMAD.MOV.U32 R10, RZ, RZ, RZ ;  /* 0x000000ffff0a7224 */ /* 0x000fe200078e00ff */
[----:B------:R-:W-:Y:S02]  /*18380*/  R2UR UR7, R11 ;  /* 0x000000000b0772ca */ /* 0x000fe400000e0000 */
        /* <DEDUP_REMOVED lines=13> */
[-C--:B--2---:R-:W-:Y:S01]  /*18460*/  FMUL.FTZ R6, R6, R7.reuse ;  /* 0x0000000706067220 */ /* 0x084fe20000410000 */
[----:B------:R-:W-:Y:S01]  /*18470*/  FMUL.FTZ R2, R10, R7 ;  /* 0x000000070a027220 */ /* 0x000fe20000410000 */
[----:B------:R-:W-:Y:S02]  /*18480*/  WARPGROUP.DEPBAR.LE gsb0, 0x0 ;  /* 0x00008000000079c5 */ /* 0x000fe40000010000 */
[----:B------:R-:W-:Y:S05]  /*18490*/  @!P0 BRA `(.L_x_12449) ;  /* 0x0000000000048947 */ /* 0x000fea0003800000 */
[----:B------:R-:W-:Y:S01]  /*184a0*/  BPT.TRAP 0x1 ;  /* 0x000000040000795c */ /* 0x000fe20000300000 */
.L_x_12449:
[----:B------:R-:W2:Y:S01]  /*184b0*/  LDL.LU R3, [R1+0x4] ;  /* 0x0000040001037983 */ /* 0x000ea20000300800 */
[----:B------:R-:W-:Y:S02]  /*184c0*/  VIADD R4, R4, 0x19c60 ;  /* 0x00019c6004047836 */ /* 0x000fe40000000000 */
[-C--:B------:R-:W-:Y:S01]  /*184d0*/  FMUL.FTZ R0, R88, R6.reuse ;  /* 0x0000000658007220 */ /* 0x080fe20000410000 */
[----:B------:R-:W-:Y:S01]  /*184e0*/  FMUL.FTZ R93, R93, R6 ;  /* 0x000000065d5d7220 */ /* 0x000fe20000410000 */
[----:B------:R-:W3:Y:S01]  /*184f0*/  LDL.LU R5, [R1+0x68] ;  /* 0x0000680001057983 */ /* 0x000ee20000300800 */
[----:B------:R-:W-:-:S05]  /*18500*/  VIADD R22, R22, 0x1 ;  /* 0x0000000116167836 */ /* 0x000fca0000000000 */
        /* <DEDUP_REMOVED lines=49> */
[----:B--2---:R-:W-:Y:S01]  /*18820*/  PRMT R4, R3, 0x654, R4 ;  /* 0x0000065403047816 */ /* 0x004fe20000000004 */
[----:B---3--:R-:W-:-:S03]  /*18830*/  VIADD R5, R5, 0x1 ;  /* 0x0000000105057836 */ /* 0x008fc60000000000 */
[----:B------:R0:W-:Y:S02]  /*18840*/  SYNCS.ARRIVE.TRANS64.RED.A1T0 RZ, [R4+URZ], RZ ;  /* 0x000000ff04ff79a7 */ /* 0x0001e4000810043f */
[----:B------:R0:W-:Y:S01]  /*18850*/  STL [R1+0x68], R5 ;  /* 0x0000680501007387 */ /* 0x0001e20000100800 */
[----:B------:R-:W-:-:S04]  /*18860*/  SEL R3, RZ, 0x1, P1 ;  /* 0x00000001ff037807 */ /* 0x000fc80000800000 */
[----:B------:R-:W-:-:S07]  /*18870*/  LOP3.LUT R152, R152, R3, RZ, 0x3c, !PT ;  /* 0x0000000398987212 */ /* 0x000fce00078e3cff */
.L_x_12332:
[----:B------:R-:W2:Y:S01]  /*18880*/  LDL R88, [R1+0x60] ;  /* 0x0000600001587983 */ /* 0x000ea20000100800 */
[----:B------:R-:W1:Y:S01]  /*18890*/  S2UR UR4, SR_CgaCtaId ;  /* 0x00000000000479c3 */ /* 0x000e620000008800 */
[----:B------:R-:W-:Y:S01]  /*188a0*/  MOV R16, 0x400 ;  /* 0x0000040000107802 */ /* 0x000fe20000000f00 */
[----:B------:R-:W-:Y:S01]  /*188b0*/  BSSY B0, `(.L_x_12450) ;  /* 0x0000335000007945 */ /* 0x000fe20003800000 */
[----:B-1----:R-:W-:-:S05]  /*188c0*/  IMAD.U32 R2, RZ, RZ, UR4 ;  /* 0x00000004ff027e24 */ /* 0x002fca000f8e00ff */
[----:B------:R-:W-:Y:S01]  /*188d0*/  LEA R16, R2, R16, 0x18 ;  /* 0x0000001002107211 */ /* 0x000fe200078ec0ff */
[----:B------:R-:W-:Y:S06]  /*188e0*/  BAR.SYNC.DEFER_BLOCKING 0x5, 0x200 ;  /* 0x0148000000007b1d */ /* 0x000fec0000010000 */
[----:B------:R-:W-:Y:S04]  /*188f0*/  STL [R1+0x4], R2 ;  /* 0x0000040201007387 */ /* 0x000fe80000100800 */
[----:B0-----:R-:W0:Y:S04]  /*18900*/  LDS.128 R4, [R16+0x19cd0] ;  /* 0x019cd00010047984 */ /* 0x001e280000000c00 */
[----:B0-----:R0:W-:Y:S04]  /*18910*/  STL.64 [R1+0x50], R4 ;  /* 0x0000500401007387 */ /* 0x0011e80000100a00 */
[----:B------:R0:W-:Y:S01]  /*18920*/  STL.64 [R1+0x58], R6 ;  /* 0x0000580601007387 */ /* 0x0001e20000100a00 */
[----:B------:R-:W-:Y:S06]  /*18930*/  BAR.ARV 0x4, 0x200 ;  /* 0x0108000000007b1d */ /* 0x000fec0000002000 */
[----:B--2---:R-:W-:-:S13]  /*18940*/  ISETP.NE.AND P1, PT, R88, RZ, PT ;  /* 0x000000ff5800720c */ /* 0x004fda0003f25270 */
[----:B------:R-:W1:Y:S02]  /*18950*/  @!P1 LDC R88, c[0x0][0xad4] ;  /* 0x0002b500ff589b82 */ /* 0x000e640000000800 */
[----:B-1----:R0:W-:Y:S01]  /*18960*/  @!P1 STL [R1+0x60], R88 ;  /* 0x0000605801009387 */ /* 0x0021e20000100800 */
[----:B------:R-:W-:Y:S05]  /*18970*/  @P0 BRA `(.L_x_12451) ;  /* 0x0000002400e80947 */ /* 0x000fea0003800000 */
[----:B0-----:R-:W0:Y:S01]  /*18980*/  S2R R4, SR_TID.X ;  /* 0x0000000000047919 */ /* 0x001e220000002100 */
[----:B------:R-:W-:Y:S01]  /*18990*/  ULDC.64 UR4, c[0x4][0x70] ;  /* 0x01001c0000047ab9 */ /* 0x000fe20000000a00 */
[----:B------:R-:W-:Y:S01]  /*189a0*/  ULDC.64 UR6, c[0x0][0xc08] ;  /* 0x0003020000067ab9 */ /* 0x000fe20000000a00 */
[----:B------:R-:W2:Y:S01]  /*189b0*/  LDL R6, [R1+0x84] ;  /* 0x0000840001067983 */ /* 0x000ea20000100800 */
[----:B0-----:R-:W-:-:S05]  /*189c0*/  IMAD.SHL.U32 R2, R4, 0x4, RZ ;  /* 0x0000000404027824 */ /* 0x001fca00078e00ff */
[----:B------:R-:W-:Y:S01]  /*189d0*/  LOP3.LUT R2, R2, 0xc, RZ, 0xc0, !PT ;  /* 0x0000000c02027812 */ /* 0x000fe200078ec0ff */
[----:B------:R-:W-:Y:S03]  /*189e0*/  BAR.SYNC.DEFER_BLOCKING 0x1, 0x180 ;  /* 0x0046000000007b1d */ /* 0x000fe60000010000 */
[----:B------:R-:W-:-:S05]  /*189f0*/  IADD3 R2, P0, R2, UR4, RZ ;  /* 0x0000000402027c10 */ /* 0x000fca000ff1e0ff */
[----:B------:R-:W-:Y:S01]  /*18a00*/  IMAD.X R3, RZ, RZ, UR5, P0 ;  /* 0x00000005ff037e24 */ /* 0x000fe200080e06ff */
[----:B------:R-:W0:Y:S01]  /*18a10*/  S2R R5, SR_SWINHI ;  /* 0x0000000000057919 */ /* 0x000e220000002f00 */
[----:B------:R-:W-:-:S03]  /*18a20*/  ULDC.64 UR4, c[0x0][0xc00] ;  /* 0x0003000000047ab9 */ /* 0x000fc60000000a00 */
[----:B------:R1:W3:Y:S01]  /*18a30*/  LDG.E.CONSTANT R14, desc[UR42][R2.64] ;  /* 0x0000002a020e7981 */ /* 0x0002e2000c1e9900 */
[----:B------:R-:W-:-:S04]  /*18a40*/  LOP3.LUT P0, R4, R4, 0x3, RZ, 0xc0, !PT ;  /* 0x0000000304047812 */ /* 0x000fc8000780c0ff */
[----:B------:R-:W-:-:S04]  /*18a50*/  ISETP.EQ.OR P0, PT, R4, 0x3, !P0 ;  /* 0x000000030400780c */ /* 0x000fc80004702670 */
[----:B------:R-:W-:Y:S02]  /*18a60*/  SEL R51, R94, R95, P0 ;  /* 0x0000005f5e337207 */ /* 0x000fe40000000000 */
[----:B------:R-:W-:Y:S02]  /*18a70*/  SEL R94, R95, R94, P0 ;  /* 0x0000005e5f5e7207 */ /* 0x000fe40000000000 */
[----:B------:R-:W4:Y:S01]  /*18a80*/  LDL.LU R95, [R1+0x64] ;  /* 0x00006400015f7983 */ /* 0x000f220000300800 */
[----:B------:R-:W-:Y:S02]  /*18a90*/  SEL R25, R0, R15, P0 ;  /* 0x0000000f00197207 */ /* 0x000fe40000000000 */
[----:B-1----:R-:W-:Y:S02]  /*18aa0*/  MOV R2, R16 ;  /* 0x0000001000027202 */ /* 0x002fe40000000f00 */
[----:B0-----:R-:W-:Y:S01]  /*18ab0*/  MOV R3, R5 ;  /* 0x0000000500037202 */ /* 0x001fe20000000f00 */
[----:B------:R-:W4:Y:S01]  /*18ac0*/  LDL R89, [R1+0x70] ;  /* 0x0000700001597983 */ /* 0x000f220000100800 */
[----:B------:R-:W-:-:S02]  /*18ad0*/  SEL R15, R15, R0, P0 ;  /* 0x000000000f0f7207 */ /* 0x000fc40000000000 */
[----:B------:R-:W-:Y:S02]  /*18ae0*/  SEL R49, R90, R91, P0 ;  /* 0x0000005b5a317207 */ /* 0x000fe40000000000 */
[----:B------:R-:W-:Y:S02]  /*18af0*/  SEL R27, R92, R93, P0 ;  /* 0x0000005d5c1b7207 */ /* 0x000fe40000000000 */
[----:B------:R-:W-:Y:S02]  /*18b00*/  SEL R90, R91, R90, P0 ;  /* 0x0000005a5b5a7207 */ /* 0x000fe40000000000 */
[----:B------:R-:W-:Y:S01]  /*18b10*/  SEL R57, R106, R107, P0 ;  /* 0x0000006b6a397207 */ /* 0x000fe20000000000 */
[----:B------:R-:W4:Y:S01]  /*18b20*/  LDL R91, [R1+0x20] ;  /* 0x00002000015b7983 */ /* 0x000f220000100800 */
[----:B------:R-:W-:Y:S02]  /*18b30*/  SEL R93, R93, R92, P0 ;  /* 0x0000005c5d5d7207 */ /* 0x000fe40000000000 */
[----:B------:R-:W-:Y:S01]  /*18b40*/  SEL R29, R96, R97, P0 ;  /* 0x00000061601d7207 */ /* 0x000fe20000000000 */
[----:B------:R-:W4:Y:S01]  /*18b50*/  LDL R92, [R1+0x40] ;  /* 0x00004000015c7983 */ /* 0x000f220000100800 */
        /* <DEDUP_REMOVED lines=38> */
[----:B--2---:R-:W-:-:S03]  /*18dc0*/  IMAD.WIDE R10, R6, 0x2, R2 ;  /* 0x00000002060a7825 */ /* 0x004fc600078e0202 */
[----:B------:R-:W-:-:S04]  /*18dd0*/  IADD3 R73, P5, R10, 0x20, RZ ;  /* 0x000000200a497810 */ /* 0x000fc80007fbe0ff */
[----:B------:R-:W-:Y:S02]  /*18de0*/  LOP3.LUT R0, R73, 0x180, RZ, 0xc0, !PT ;  /* 0x0000018049007812 */ /* 0x000fe400078ec0ff */
[----:B------:R-:W-:Y:S02]  /*18df0*/  IADD3 R75, P4, R10, 0x3000, RZ ;  /* 0x000030000a4b7810 */ /* 0x000fe40007f9e0ff */
[----:B------:R-:W-:Y:S02]  /*18e00*/  SHF.R.U64 R0, R0, 0x3, RZ ;  /* 0x0000000300007819 */ /* 0x000fe400000012ff */
[C---:B------:R-:W-:Y:S02]  /*18e10*/  IADD3 R77, P3, R10.reuse, 0x3020, RZ ;  /* 0x000030200a4d7810 */ /* 0x040fe40007f7e0ff */
[C---:B------:R-:W-:Y:S02]  /*18e20*/  IADD3 R79, P2, R10.reuse, 0x6000, RZ ;  /* 0x000060000a4f7810 */ /* 0x040fe40007f5e0ff */
[----:B------:R-:W-:-:S02]  /*18e30*/  IADD3 R81, P1, R10, 0x6020, RZ ;  /* 0x000060200a517810 */ /* 0x000fc40007f3e0ff */
[----:B------:R-:W-:Y:S02]  /*18e40*/  LOP3.LUT R5, R10, 0x180, RZ, 0xc0, !PT ;  /* 0x000001800a057812 */ /* 0x000fe400078ec0ff */
[----:B------:R-:W-:Y:S02]  /*18e50*/  LOP3.LUT R12, R0, R73, RZ, 0x3c, !PT ;  /* 0x00000049000c7212 */ /* 0x000fe400078e3cff */
[----:B------:R-:W-:Y:S02]  /*18e60*/  LOP3.LUT R0, R75, 0x180, RZ, 0xc0, !PT ;  /* 0x000001804b007812 */ /* 0x000fe400078ec0ff */
[----:B------:R-:W-:Y:S02]  /*18e70*/  LOP3.LUT R4, R77, 0x180, RZ, 0xc0, !PT ;  /* 0x000001804d047812 */ /* 0x000fe400078ec0ff */
[----:B------:R-:W-:Y:S02]  /*18e80*/  LOP3.LUT R6, R79, 0x180, RZ, 0xc0, !PT ;  /* 0x000001804f067812 */ /* 0x000fe400078ec0ff */
[----:B-----5:R-:W-:-:S02]  /*18e90*/  LOP3.LUT R24, R81, 0x180, RZ, 0xc0, !PT ;  /* 0x0000018051187812 */ /* 0x020fc400078ec0ff */
[----:B------:R-:W-:Y:S02]  /*18ea0*/  SHF.R.U64 R5, R5, 0x3, RZ ;  /* 0x0000000305057819 */ /* 0x000fe400000012ff */
[----:B------:R-:W-:Y:S02]  /*18eb0*/  SHF.R.U64 R0, R0, 0x3, RZ ;  /* 0x0000000300007819 */ /* 0x000fe400000012ff */
[----:B------:R-:W-:Y:S01]  /*18ec0*/  SHF.R.U64 R4, R4, 0x3, RZ ;  /* 0x0000000304047819 */ /* 0x000fe200000012ff */
[--C-:B------:R-:W-:Y:S01]  /*18ed0*/  IMAD.X R13, RZ, RZ, R11.reuse, P5 ;  /* 0x000000ffff0d7224 */ /* 0x100fe200028e060b */
[----:B------:R-:W-:Y:S01]  /*18ee0*/  SHF.R.U64 R6, R6, 0x3, RZ ;  /* 0x0000000306067819 */ /* 0x000fe200000012ff */
[--C-:B------:R-:W-:Y:S01]  /*18ef0*/  IMAD.X R9, RZ, RZ, R11.reuse, P4 ;  /* 0x000000ffff097224 */ /* 0x100fe200020e060b */
[----:B------:R-:W-:Y:S02]  /*18f00*/  SHF.R.U64 R24, R24, 0x3, RZ ;  /* 0x0000000318187819 */ /* 0x000fe400000012ff */
[----:B------:R-:W-:Y:S01]  /*18f10*/  LOP3.LUT R10, R5, R10, RZ, 0x3c, !PT ;  /* 0x0000000a050a7212 */ /* 0x000fe200078e3cff */
[----:B------:R-:W-:Y:S01]  /*18f20*/  IMAD.X R83, RZ, RZ, R11, P3 ;  /* 0x000000ffff537224 */ /* 0x000fe200018e060b */
[----:B------:R-:W-:-:S02]  /*18f30*/  LOP3.LUT R8, R0, R75, RZ, 0x3c, !PT ;  /* 0x0000004b00087212 */ /* 0x000fc400078e3cff */
[----:B---3--:R-:W-:Y:S01]  /*18f40*/  LOP3.LUT R73, R14, 0x2, RZ, 0x3c, !PT ;  /* 0x000000020e497812 */ /* 0x008fe200078e3cff */
[--C-:B------:R-:W-:Y:S01]  /*18f50*/  IMAD.X R7, RZ, RZ, R11.reuse, P2 ;  /* 0x000000ffff077224 */ /* 0x100fe200010e060b */
[----:B------:R-:W-:Y:S01]  /*18f60*/  LOP3.LUT R82, R4, R77, RZ, 0x3c, !PT ;  /* 0x0000004d04527212 */ /* 0x000fe200078e3cff */
[----:B------:R-:W-:Y:S01]  /*18f70*/  IMAD.X R5, RZ, RZ, R11, P1 ;  /* 0x000000ffff057224 */ /* 0x000fe200008e060b */
[----:B------:R-:W-:Y:S02]  /*18f80*/  LOP3.LUT R6, R6, R79, RZ, 0x3c, !PT ;  /* 0x0000004f06067212 */ /* 0x000fe400078e3cff */
[----:B------:R-:W-:Y:S01]  /*18f90*/  LOP3.LUT R4, R24, R81, RZ, 0x3c, !PT ;  /* 0x0000005118047212 */ /* 0x000fe200078e3cff */
[----:B------:R-:W-:Y:S01]  /*18fa0*/  SHFL.IDX PT, R25, R25, R14, 0x1c1f ;  /* 0x001c1f0e19197589 */ /* 0x000fe200000e0000 */
[----:B------:R-:W-:Y:S01]  /*18fb0*/  MOV R0, R10 ;  /* 0x0000000a00007202 */ /* 0x000fe20000000f00 */
[----:B------:R-:W4:Y:S01]  /*18fc0*/  LDC.64 R80, c[0x0][0xc00] ;  /* 0x00030000ff507b82 */ /* 0x000f220000000a00 */
[----:B------:R-:W-:Y:S01]  /*18fd0*/  MOV R85, R12 ;  /* 0x0000000c00557202 */ /* 0x000fe20000000f00 */
[----:B------:R-:W0:Y:S01]  /*18fe0*/  SHFL.IDX PT, R38, R15, R73, 0x1c1f ;  /* 0x001c1f490f267589 */ /* 0x000e2200000e0000 */
[----:B------:R-:W-:-:S02]  /*18ff0*/  MOV R86, R8 ;  /* 0x0000000800567202 */ /* 0x000fc40000000f00 */
[----:B------:R-:W-:Y:S01]  /*19000*/  MOV R82, R82 ;  /* 0x0000005200527202 */ /* 0x000fe20000000f00 */
        /* <DEDUP_REMOVED lines=15> */
[----:B------:R-:W-:Y:S04]  /*19100*/  SHFL.IDX PT, R70, R41, R14, 0x1c1f ;  /* 0x001c1f0e29467589 */ /* 0x000fe800000e0000 */
[----:B------:R-:W-:Y:S04]  /*19110*/  SHFL.IDX PT, R78, R45, R14, 0x1c1f ;  /* 0x001c1f0e2d4e7589 */ /* 0x000fe800000e0000 */
[----:B------:R-:W-:Y:S04]  /*19120*/  SHFL.IDX PT, R57, R57, R14, 0x1c1f ;  /* 0x001c1f0e39397589 */ /* 0x000fe800000e0000 */
[----:B------:R-:W4:Y:S04]  /*19130*/  SHFL.IDX PT, R35, R134, R73, 0x1c1f ;  /* 0x001c1f4986237589 */ /* 0x000f2800000e0000 */
[----:B------:R-:W4:Y:S04]  /*19140*/  SHFL.IDX PT, R61, R104, R73, 0x1c1f ;  /* 0x001c1f49683d7589 */ /* 0x000f2800000e0000 */
        /* <DEDUP_REMOVED lines=12> */
[----:B------:R-:W4:Y:S04]  /*19210*/  SHFL.IDX PT, R96, R96, R73, 0x1c1f ;  /* 0x001c1f4960607589 */ /* 0x000f2800000e0000 */
[----:B------:R-:W4:Y:S04]  /*19220*/  SHFL.IDX PT, R98, R98, R73, 0x1c1f ;  /* 0x001c1f4962627589 */ /* 0x000f2800000e0000 */
[----:B------:R-:W4:Y:S04]  /*19230*/  SHFL.IDX PT, R102, R102, R73, 0x1c1f ;  /* 0x001c1f4966667589 */ /* 0x000f2800000e0000 */
[----:B------:R-:W4:Y:S04]  /*19240*/  SHFL.IDX PT, R110, R110, R73, 0x1c1f ;  /* 0x001c1f496e6e7589 */ /* 0x000f2800000e0000 */
[----:B------:R2:W-:Y:S04]  /*19250*/  SHFL.IDX PT, R6, R39, R14, 0x1c1f ;  /* 0x001c1f0e27067589 */ /* 0x0005e800000e0000 */
[----:B------:R3:W-:Y:S04]  /*19260*/  SHFL.IDX PT, R5, R43, R14, 0x1c1f ;  /* 0x001c1f0e2b057589 */ /* 0x0007e800000e0000 */
[----:B------:R4:W-:Y:S04]  /*19270*/  SHFL.IDX PT, R4, R47, R14, 0x1c1f ;  /* 0x001c1f0e2f047589 */ /* 0x0009e800000e0000 */
[----:B------:R-:W-:Y:S04]  /*19280*/  SHFL.IDX PT, R7, R69, R14, 0x1c1f ;  /* 0x001c1f0e45077589 */ /* 0x000fe800000e0000 */
[----:B------:R-:W4:Y:S04]  /*19290*/  SHFL.IDX PT, R108, R108, R73, 0x1c1f ;  /* 0x001c1f496c6c7589 */ /* 0x000f2800000e0000 */
[----:B------:R-:W4:Y:S04]  /*192a0*/  SHFL.IDX PT, R13, R116, R73, 0x1c1f ;  /* 0x001c1f49740d7589 */ /* 0x000f2800000e0000 */
[----:B------:R-:W-:Y:S04]  /*192b0*/  SHFL.IDX PT, R124, R124, R73, 0x1c1f ;  /* 0x001c1f497c7c7589 */ /* 0x000fe800000e0000 */
[----:B------:R-:W-:Y:S04]  /*192c0*/  SHFL.IDX PT, R11, R132, R73, 0x1c1f ;  /* 0x001c1f49840b7589 */ /* 0x000fe800000e0000 */
[----:B------:R-:W4:Y:S04]  /*192d0*/  SHFL.IDX PT, R67, R118, R73, 0x1c1f ;  /* 0x001c1f4976437589 */ /* 0x000f2800000e0000 */
[----:B------:R-:W4:Y:S04]  /*192e0*/  SHFL.IDX PT, R75, R122, R73, 0x1c1f ;  /* 0x001c1f497a4b7589 */ /* 0x000f2800000e0000 */
[----:B------:R-:W4:Y:S04]  /*192f0*/  SHFL.IDX PT, R130, R130, R73, 0x1c1f ;  /* 0x001c1f4982827589 */ /* 0x000f2800000e0000 */
[----:B------:R-:W4:Y:S01]  /*19300*/  SHFL.IDX PT, R15, R126, R73, 0x1c1f ;  /* 0x001c1f497e0f7589 */ /* 0x000f2200000e0000 */
[----:B0-----:R-:W-:-:S02]  /*19310*/  SEL R36, R25, R38, P0 ;  /* 0x0000002619247207 */ /* 0x001fc40000000000 */
[----:B------:R-:W-:Y:S02]  /*19320*/  SEL R38, R38, R25, P0 ;  /* 0x0000001926267207 */ /* 0x000fe40000000000 */
[----:B-1----:R-:W-:Y:S02]  /*19330*/  SEL R37, R27, R12, P0 ;  /* 0x0000000c1b257207 */ /* 0x002fe40000000000 */
[----:B--2---:R-:W-:Y:S02]  /*19340*/  SEL R39, R12, R27, P0 ;  /* 0x0000001b0c277207 */ /* 0x004fe40000000000 */
[----:B------:R-:W-:Y:S02]  /*19350*/  SEL R40, R49, R90, P0 ;  /* 0x0000005a31287207 */ /* 0x000fe40000000000 */
[----:B------:R-:W-:Y:S02]  /*19360*/  SEL R42, R90, R49, P0 ;  /* 0x000000315a2a7207 */ /* 0x000fe40000000000 */
[----:B---3--:R-:W-:-:S02]  /*19370*/  SEL R41, R51, R94, P0 ;  /* 0x0000005e33297207 */ /* 0x008fc40000000000 */
[----:B------:R-:W-:Y:S02]  /*19380*/  SEL R43, R94, R51, P0 ;  /* 0x000000335e2b7207 */ /* 0x000fe40000000000 */
[----:B----4-:R-:W-:Y:S02]  /*19390*/  SEL R33, R34, R35, P0 ;  /* 0x0000002322217207 */ /* 0x010fe40000000000 */
        /* <DEDUP_REMOVED lines=43> */
[----:B------:R-:W-:Y:S02]  /*19650*/  F2FP.BF16.F32.PACK_AB R8, R45, R44 ;  /* 0x0000002c2d08723e */ /* 0x000fe400000010ff */
[----:B------:R-:W-:Y:S02]  /*19660*/  F2FP.BF16.F32.PACK_AB R9, R49, R48 ;  /* 0x000000303109723e */ /* 0x000fe400000010ff */
        /* <DEDUP_REMOVED lines=20> */
[----:B------:R-:W-:Y:S04]  /*197b0*/  STSM.16.M88.4 [R86], R12 ;  /* 0x0000000c56007844 */ /* 0x000fe80000000200 */
[----:B------:R0:W-:Y:S04]  /*197c0*/  STSM.16.M88.4 [R82], R24 ;  /* 0x0000001852007844 */ /* 0x0001e80000000200 */
[----:B------:R-:W-:Y:S04]  /*197d0*/  STSM.16.M88.4 [R83], R28 ;  /* 0x0000001c53007844 */ /* 0x000fe80000000200 */
[----:B------:R2:W-:Y:S01]  /*197e0*/  STSM.16.M88.4 [R84], R4 ;  /* 0x0000000454007844 */ /* 0x0005e20000000200 */
[----:B------:R-:W-:Y:S01]  /*197f0*/  ISETP.NE.U32.AND P0, PT, RZ, UR4, PT ;  /* 0x00000004ff007c0c */ /* 0x000fe2000bf05070 */
[----:B------:R-:W-:-:S02]  /*19800*/  IMAD.MOV.U32 R0, RZ, RZ, RZ ;  /* 0x000000ffff007224 */ /* 0x000fc400078e00ff */
[----:B-1----:R-:W-:Y:S01]  /*19810*/  IMAD.WIDE R8, R95, 0x4, R80 ;  /* 0x000000045f087825 */ /* 0x002fe200078e0250 */
[----:B------:R-:W-:Y:S01]  /*19820*/  ISETP.NE.AND.EX P0, PT, RZ, UR5, PT, P0 ;  /* 0x00000005ff007c0c */ /* 0x000fe2000bf05300 */
[----:B------:R-:W-:Y:S01]  /*19830*/  BAR.SYNC.DEFER_BLOCKING 0x1, 0x180 ;  /* 0x0046000000007b1d */ /* 0x000fe20000010000 */
[----:B------:R-:W-:Y:S01]  /*19840*/  ISETP.NE.U32.AND P1, PT, RZ, UR6, PT ;  /* 0x00000006ff007c0c */ /* 0x000fe2000bf25070 */
[----:B0-----:R-:W-:Y:S01]  /*19850*/  IMAD.MOV.U32 R24, RZ, RZ, 0x9b8 ;  /* 0x000009b8ff187424 */ /* 0x001fe200078e00ff */
[----:B------:R-:W-:-:S05]  /*19860*/  ISETP.GT.AND P3, PT, R88, 0x1, PT ;  /* 0x000000015800780c */ /* 0x000fca0003f64270 */
[----:B------:R-:W0:Y:S01]  /*19870*/  LDC R80, c[0x0][0xbe8] ;  /* 0x0002fa00ff507b82 */ /* 0x000e220000000800 */
[----:B------:R-:W-:-:S07]  /*19880*/  ISETP.NE.U32.AND P2, PT, RZ, UR4, PT ;  /* 0x00000004ff007c0c */ /* 0x000fce000bf45070 */
[----:B------:R-:W1:Y:S01]  /*19890*/  LDC.64 R14, c[0x0][0xba8] ;  /* 0x0002ea00ff0e7b82 */ /* 0x000e620000000a00 */
[----:B------:R-:W3:Y:S01]  /*198a0*/  @P0 LDG.E R0, desc[UR42][R8.64] ;  /* 0x0000002a08000981 */ /* 0x000ee2000c1e1900 */
[----:B------:R-:W-:Y:S02]  /*198b0*/  ISETP.NE.AND.EX P1, PT, RZ, UR7, PT, P1 ;  /* 0x00000007ff007c0c */ /* 0x000fe4000bf25310 */
[----:B------:R-:W-:-:S04]  /*198c0*/  SEL R24, R24, 0x978, P3 ;  /* 0x0000097818187807 */ /* 0x000fc80001800000 */
[----:B--2---:R-:W2:Y:S08]  /*198d0*/  LDC.64 R6, c[0x0][R24+0x220] ;  /* 0x0000880018067b82 */ /* 0x004eb00000000a00 */
[----:B------:R-:W4:Y:S08]  /*198e0*/  @P1 LDC.64 R4, c[0x0][0xc08] ;  /* 0x00030200ff041b82 */ /* 0x000f300000000a00 */
[----:B------:R-:W1:Y:S01]  /*198f0*/  LDC.64 R10, c[0x0][R24+0x218] ;  /* 0x00008600180a7b82 */ /* 0x000e620000000a00 */
[----:B------:R-:W-:Y:S01]  /*19900*/  ULDC UR6, c[0x0][0xa88] ;  /* 0x0002a20000067ab9 */ /* 0x000fe20000000800 */
[----:B0-----:R-:W-:-:S06]  /*19910*/  ISETP.NE.AND P4, PT, R80, 0x1, PT ;  /* 0x000000015000780c */ /* 0x001fcc0003f85270 */
[----:B------:R-:W0:Y:S01]  /*19920*/  LDC.64 R12, c[0x0][R24+0x228] ;  /* 0x00008a00180c7b82 */ /* 0x000e220000000a00 */
[----:B------:R-:W-:Y:S02]  /*19930*/  IMAD.U32 R85, RZ, RZ, UR6 ;  /* 0x00000006ff557e24 */ /* 0x000fe4000f8e00ff */
[----:B----4-:R-:W-:-:S05]  /*19940*/  @P1 IMAD.WIDE R4, R95, 0x4, R4 ;  /* 0x000000045f041825 */ /* 0x010fca00078e0204 */
[----:B------:R-:W4:Y:S01]  /*19950*/  @P4 LDC R26, c[0x0][0xbec] ;  /* 0x0002fb00ff1a4b82 */ /* 0x000f220000000800 */
[----:B------:R2:W5:Y:S01]  /*19960*/  @P1 LDG.E R85, desc[UR42][R4.64] ;  /* 0x0000002a04551981 */ /* 0x000562000c1e1900 */
[----:B------:R-:W-:-:S06]  /*19970*/  ISETP.NE.AND.EX P2, PT, RZ, UR5, PT, P2 ;  /* 0x00000005ff007c0c */ /* 0x000fcc000bf45320 */
[----:B------:R-:W4:Y:S08]  /*19980*/  @P4 LDC R87, c[0x0][0xbf0] ;  /* 0x0002fc00ff574b82 */ /* 0x000f300000000800 */
[----:B--2---:R2:W2:Y:S01]  /*19990*/  LDC.64 R4, c[0x0][R24+0x210] ;  /* 0x0000840018047b82 */ /* 0x0044a20000000a00 */
[----:B------:R-:W-:Y:S02]  /*199a0*/  SHF.R.S32.HI R25, RZ, 0x1f, R95 ;  /* 0x0000001fff197819 */ /* 0x000fe4000001145f */
[----:B------:R-:W-:-:S02]  /*199b0*/  SEL R81, R95, RZ, !P2 ;  /* 0x000000ff5f517207 */ /* 0x000fc40005000000 */
[----:B------:R-:W-:-:S03]  /*199c0*/  SEL R25, R25, RZ, !P2 ;  /* 0x000000ff19197207 */ /* 0x000fc60005000000 */
[----:B------:R-:W-:Y:S01]  /*199d0*/  IMAD R7, R7, R81, RZ ;  /* 0x0000005107077224 */ /* 0x000fe200078e02ff */
[----:B------:R-:W-:Y:S01]  /*199e0*/  SEL R27, R89, RZ, P3 ;  /* 0x000000ff591b7207 */ /* 0x000fe20001800000 */
[----:B-1----:R-:W1:Y:S02]  /*199f0*/  @!P3 LDC R14, c[0x0][0xb50] ;  /* 0x0002d400ff0ebb82 */ /* 0x002e640000000800 */
[C---:B------:R-:W-:Y:S02]  /*19a00*/  IMAD R31, R6.reuse, R25, R7 ;  /* 0x00000019061f7224 */ /* 0x040fe400078e0207 */
[----:B------:R-:W-:-:S04]  /*19a10*/  IMAD.WIDE.U32 R6, R6, R81, RZ ;  /* 0x0000005106067225 */ /* 0x000fc800078e00ff */
[-C--:B------:R-:W-:Y:S01]  /*19a20*/  IMAD R29, R11, R153.reuse, RZ ;  /* 0x000000990b1d7224 */ /* 0x080fe200078e02ff */
[----:B------:R-:W1:Y:S01]  /*19a30*/  @!P3 LDC R15, c[0x0][0xb54] ;  /* 0x0002d500ff0fbb82 */ /* 0x000e620000000800 */
[----:B------:R-:W-:-:S04]  /*19a40*/  IMAD.WIDE.U32 R10, R10, R153, RZ ;  /* 0x000000990a0a7225 */ /* 0x000fc800078e00ff */
[----:B------:R-:W-:Y:S02]  /*19a50*/  IMAD.IADD R25, R92, 0x1, R91 ;  /* 0x000000015c197824 */ /* 0x000fe400078e025b */
[----:B------:R-:W-:Y:S02]  /*19a60*/  IMAD.IADD R28, R11, 0x1, R29 ;  /* 0x000000010b1c7824 */ /* 0x000fe400078e021d */
[----:B------:R-:W-:Y:S02]  /*19a70*/  IMAD.IADD R11, R7, 0x1, R31 ;  /* 0x00000001070b7824 */ /* 0x000fe400078e021f */
[----:B------:R-:W-:Y:S02]  /*19a80*/  IMAD.MOV.U32 R7, RZ, RZ, R25 ;  /* 0x000000ffff077224 */ /* 0x000fe400078e0019 */
[-C--:B0-----:R-:W-:Y:S02]  /*19a90*/  IMAD R29, R13, R27.reuse, RZ ;  /* 0x0000001b0d1d7224 */ /* 0x081fe400078e02ff */
[----:B------:R-:W-:-:S04]  /*19aa0*/  IMAD.WIDE.U32 R12, R12, R27, RZ ;  /* 0x0000001b0c0c7225 */ /* 0x000fc800078e00ff */
[----:B------:R-:W-:Y:S01]  /*19ab0*/  IMAD.IADD R29, R13, 0x1, R29 ;  /* 0x000000010d1d7824 */ /* 0x000fe200078e021d */
[--C-:B---3--:R-:W-:Y:S01]  /*19ac0*/  IADD3 R10, P2, P5, R6, R10, R0.reuse ;  /* 0x0000000a060a7210 */ /* 0x108fe20007d5e000 */
[----:B----4-:R-:W-:Y:S01]  /*19ad0*/  @P4 IMAD.HI.U32 R6, R25, R26, RZ ;  /* 0x0000001a19064227 */ /* 0x010fe200078e00ff */
[----:B------:R-:W-:-:S04]  /*19ae0*/  SHF.R.S32.HI R83, RZ, 0x1f, R0 ;  /* 0x0000001fff537819 */ /* 0x000fc80000011400 */
[----:B------:R-:W-:Y:S02]  /*19af0*/  @P4 SHF.R.U32.HI R7, RZ, R87, R6 ;  /* 0x00000057ff074219 */ /* 0x000fe40000011606 */
[----:B------:R-:W-:-:S03]  /*19b00*/  IADD3.X R11, R11, R28, R83, P2, P5 ;  /* 0x0000001c0b0b7210 */ /* 0x000fc600017ea453 */
[--C-:B--2---:R-:W-:Y:S01]  /*19b10*/  IMAD.MOV R24, RZ, RZ, -R7.reuse ;  /* 0x000000ffff187224 */ /* 0x104fe200078e0a07 */
[----:B------:R-:W-:Y:S02]  /*19b20*/  IADD3 R12, P2, P5, R7, R10, R12 ;  /* 0x0000000a070c7210 */ /* 0x000fe40007d5e00c */
        /* <DEDUP_REMOVED lines=10> */
[----:B------:R-:W-:Y:S06]  /*19bd0*/  @P1 BRA `(.L_x_12452) ;  /* 0x0000000000101947 */ /* 0x000fec0003800000 */
[----:B------:R-:W-:Y:S05]  /*19be0*/  @!P0 BRA `(.L_x_12452) ;  /* 0x00000000000c8947 */ /* 0x000fea0003800000 */
[----:B------:R-:W2:Y:S04]  /*19bf0*/  LDG.E R4, desc[UR42][R8.64] ;  /* 0x0000002a08047981 */ /* 0x000ea8000c1e1900 */
[----:B-----5:R-:W2:Y:S02]  /*19c00*/  LDG.E R85, desc[UR42][R8.64+0x4] ;  /* 0x0000042a08557981 */ /* 0x020ea4000c1e1900 */
[----:B--2---:R-:W-:-:S07]  /*19c10*/  IMAD.IADD R85, R85, 0x1, -R4 ;  /* 0x0000000155557824 */ /* 0x004fce00078e0a04 */
.L_x_12452:
        /* <DEDUP_REMOVED lines=13> */
[----:B--2---:R-:W-:-:S04]  /*19cf0*/  IMAD.IADD R9, R9, 0x1, R91 ;  /* 0x0000000109097824 */ /* 0x004fc800078e025b */
[C---:B------:R-:W-:Y:S01]  /*19d00*/  VIADD R15, R9.reuse, 0x8 ;  /* 0x00000008090f7836 */ /* 0x040fe20000000000 */
[----:B------:R-:W-:-:S04]  /*19d10*/  ISETP.GE.OR P1, PT, R9, R82, P0 ;  /* 0x000000520900720c */ /* 0x000fc80000726670 */
[----:B------:R-:W-:-:S09]  /*19d20*/  ISETP.GE.OR P0, PT, R15, R82, P0 ;  /* 0x000000520f00720c */ /* 0x000fd20000706670 */
[----:B0-----:R0:W-:Y:S04]  /*19d30*/  @!P1 ST.E desc[UR42][R4.64], R20 ;  /* 0x0000001404009985 */ /* 0x0011e8000c10192a */
[----:B------:R0:W-:Y:S01]  /*19d40*/  @!P0 ST.E desc[UR42][R6.64], R21 ;  /* 0x0000001506008985 */ /* 0x0001e2000c10192a */
[----:B------:R-:W-:Y:S05]  /*19d50*/  @P3 BRA `(.L_x_12453) ;  /* 0x00000008001c3947 */ /* 0x000fea0003800000 */
[----:B------:R-:W2:Y:S01]  /*19d60*/  LDL R84, [R1+0x4c] ;  /* 0x00004c0001547983 */ /* 0x000ea20000100800 */
[----:B0-----:R-:W0:Y:S01]  /*19d70*/  @P4 LDC R21, c[0x0][0xbec] ;  /* 0x0002fb00ff154b82 */ /* 0x001e220000000800 */
[----:B------:R-:W-:Y:S02]  /*19d80*/  ULDC.64 UR4, c[0x0][0xaa0] ;  /* 0x0002a80000047ab9 */ /* 0x000fe40000000a00 */
[----:B------:R-:W5:Y:S04]  /*19d90*/  LDL R46, [R1+0x8c] ;  /* 0x00008c00012e7983 */ /* 0x000f680000100800 */
[----:B------:R-:W5:Y:S01]  /*19da0*/  LDL R45, [R1+0x6c] ;  /* 0x00006c00012d7983 */ /* 0x000f620000100800 */
[----:B------:R-:W1:Y:S03]  /*19db0*/  @P4 LDC R37, c[0x0][0xbf0] ;  /* 0x0002fc00ff254b82 */ /* 0x000e660000000800 */
[----:B------:R-:W5:Y:S04]  /*19dc0*/  LDL R44, [R1+0x88] ;  /* 0x00008800012c7983 */ /* 0x000f680000100800 */
[----:B------:R-:W5:Y:S01]  /*19dd0*/  LDL R42, [R1+0x74] ;  /* 0x00007400012a7983 */ /* 0x000f620000100800 */
[----:B------:R-:W3:Y:S02]  /*19de0*/  S2R R8, SR_TID.X ;  /* 0x0000000000087919 */ /* 0x000ee40000002100 */
[----:B---3--:R-:W-:-:S05]  /*19df0*/  VIADD R87, R8, 0xffffff80 ;  /* 0xffffff8008577836 */ /* 0x008fca0000000000 */
[----:B------:R-:W-:-:S04]  /*19e00*/  SHF.R.S32.HI R86, RZ, 0x1f, R87 ;  /* 0x0000001fff567819 */ /* 0x000fc80000011457 */
[----:B------:R-:W-:-:S04]  /*19e10*/  LEA.HI R86, R86, R87, RZ, 0x2 ;  /* 0x0000005756567211 */ /* 0x000fc800078f10ff */
[----:B------:R-:W-:Y:S02]  /*19e20*/  SHF.R.S32.HI R86, RZ, 0x2, R86 ;  /* 0x00000002ff567819 */ /* 0x000fe40000011456 */
[----:B------:R-:W-:-:S04]  /*19e30*/  SHF.R.S32.HI R20, RZ, 0x1f, R87 ;  /* 0x0000001fff147819 */ /* 0x000fc80000011457 */
[----:B------:R-:W-:Y:S01]  /*19e40*/  LEA.HI R20, R20, R87, RZ, 0x2 ;  /* 0x0000005714147211 */ /* 0x000fe200078f10ff */
[----:B------:R-:W-:-:S03]  /*19e50*/  IMAD R83, R83, UR4, RZ ;  /* 0x0000000453537c24 */ /* 0x000fc6000f8e02ff */
[----:B------:R-:W-:Y:S01]  /*19e60*/  LOP3.LUT R20, R20, 0xfffffffc, RZ, 0xc0, !PT ;  /* 0xfffffffc14147812 */ /* 0x000fe200078ec0ff */
[----:B------:R-:W-:-:S04]  /*19e70*/  IMAD R83, R0, UR5, R83 ;  /* 0x0000000500537c24 */ /* 0x000fc8000f8e0253 */
[----:B------:R-:W-:Y:S02]  /*19e80*/  IMAD.IADD R20, R87, 0x1, -R20 ;  /* 0x0000000157147824 */ /* 0x000fe400078e0a14 */
[C---:B------:R-:W-:Y:S01]  /*19e90*/  IMAD.IADD R43, R86.reuse, 0x1, R91 ;  /* 0x00000001562b7824 */ /* 0x040fe200078e025b */
[----:B------:R-:W-:Y:S01]  /*19ea0*/  BSSY B1, `(.L_x_12454) ;  /* 0x000005f000017945 */ /* 0x000fe20003800000 */
[----:B--2---:R-:W-:-:S04]  /*19eb0*/  IMAD R5, R86, 0x20, R84 ;  /* 0x0000002056057824 */ /* 0x004fc800078e0254 */
[----:B------:R-:W-:-:S03]  /*19ec0*/  IMAD.WIDE R2, R5, 0x2, R2 ;  /* 0x0000000205027825 */ /* 0x000fc600078e0202 */
[C---:B------:R-:W-:Y:S02]  /*19ed0*/  IADD3 R5, P5, R2.reuse, 0x7800, RZ ;  /* 0x0000780002057810 */ /* 0x040fe40007fbe0ff */
[C---:B------:R-:W-:Y:S02]  /*19ee0*/  IADD3 R9, P0, R2.reuse, 0x1800, RZ ;  /* 0x0000180002097810 */ /* 0x040fe40007f1e0ff */
[C---:B------:R-:W-:Y:S02]  /*19ef0*/  IADD3 R13, P1, R2.reuse, 0x3000, RZ ;  /* 0x00003000020d7810 */ /* 0x040fe40007f3e0ff */
[C---:B------:R-:W-:Y:S02]  /*19f00*/  IADD3 R25, P2, R2.reuse, 0x4800, RZ ;  /* 0x0000480002197810 */ /* 0x040fe40007f5e0ff */
[C---:B------:R-:W-:Y:S02]  /*19f10*/  IADD3 R29, P3, R2.reuse, 0x6000, RZ ;  /* 0x00006000021d7810 */ /* 0x040fe40007f7e0ff */
        /* <DEDUP_REMOVED lines=23> */
[----:B------:R-:W5:Y:S04]  /*1a090*/  LD.E.128 R8, desc[UR42][R8.64] ;  /* 0x0000002a08087980 */ /* 0x000f68000c101d00 */
[----:B------:R2:W5:Y:S04]  /*1a0a0*/  LD.E.128 R4, desc[UR42][R2.64] ;  /* 0x0000002a02047980 */ /* 0x000568000c101d00 */
[----:B------:R-:W5:Y:S04]  /*1a0b0*/  LD.E.128 R12, desc[UR42][R12.64] ;  /* 0x0000002a0c0c7980 */ /* 0x000f68000c101d00 */
[----:B------:R-:W5:Y:S01]  /*1a0c0*/  LD.E.128 R24, desc[UR42][R24.64] ;  /* 0x0000002a18187980 */ /* 0x000f62000c101d00 */
[----:B--2---:R-:W-:Y:S01]  /*1a0d0*/  IMAD.WIDE.U32 R2, R0, UR4, RZ ;  /* 0x0000000400027c25 */ /* 0x004fe2000f8e00ff */
[----:B------:R-:W-:-:S02]  /*1a0e0*/  ULDC.64 UR4, c[0x0][0xae8] ;  /* 0x0002ba0000047ab9 */ /* 0x000fc40000000a00 */
[----:B------:R-:W5:Y:S01]  /*1a0f0*/  LD.E.128 R28, desc[UR42][R28.64] ;  /* 0x0000002a1c1c7980 */ /* 0x000f62000c101d00 */
[----:B------:R-:W-:Y:S02]  /*1a100*/  IMAD R0, R20, 0x60, R86 ;  /* 0x0000006014007824 */ /* 0x000fe400078e0256 */
[----:B------:R-:W-:Y:S01]  /*1a110*/  IMAD.IADD R3, R3, 0x1, R83 ;  /* 0x0000000103037824 */ /* 0x000fe200078e0253 */
[----:B------:R-:W5:Y:S01]  /*1a120*/  LD.E.128 R32, desc[UR42][R32.64] ;  /* 0x0000002a20207980 */ /* 0x000f62000c101d00 */
[----:B------:R-:W-:Y:S02]  /*1a130*/  IMAD.IADD R36, R91, 0x1, R0 ;  /* 0x000000015b247824 */ /* 0x000fe400078e0200 */
[----:B------:R-:W-:Y:S01]  /*1a140*/  IMAD.WIDE.U32 R2, R153, UR4, R2 ;  /* 0x0000000499027c25 */ /* 0x000fe2000f8e0002 */
[----:B------:R-:W-:Y:S01]  /*1a150*/  SHF.R.S32.HI R20, RZ, 0x1f, R81 ;  /* 0x0000001fff147819 */ /* 0x000fe20000011451 */
[----:B------:R-:W-:Y:S01]  /*1a160*/  @!PT LDS RZ, [RZ] ;  /* 0x00000000fffff984 */ /* 0x000fe20000000800 */
[----:B------:R-:W-:Y:S01]  /*1a170*/  @!PT LDS RZ, [RZ] ;  /* 0x00000000fffff984 */ /* 0x000fe20000000800 */
[----:B------:R-:W-:Y:S01]  /*1a180*/  @!PT LDS RZ, [RZ] ;  /* 0x00000000fffff984 */ /* 0x000fe20000000800 */
[----:B------:R-:W-:Y:S01]  /*1a190*/  @!PT LDS RZ, [RZ] ;  /* 0x00000000fffff984 */ /* 0x000fe20000000800 */
[----:B------:R2:W-:Y:S06]  /*1a1a0*/  MEMBAR.ALL.CTA ;  /* 0x0000000000007992 */ /* 0x0005ec0000008000 */
[----:B--2---:R-:W2:Y:S01]  /*1a1b0*/  FENCE.VIEW.ASYNC.S ;  /* 0x00000000000073c6 */ /* 0x004ea20000000000 */
[----:B0-----:R-:W-:-:S04]  /*1a1c0*/  @P4 IMAD.HI.U32 R0, R36, R21, RZ ;  /* 0x0000001524004227 */ /* 0x001fc800078e00ff */
[----:B------:R-:W-:Y:S01]  /*1a1d0*/  IMAD R3, R153, UR5, R3 ;  /* 0x0000000599037c24 */ /* 0x000fe2000f8e0203 */
[----:B------:R-:W-:Y:S01]  /*1a1e0*/  ULDC.64 UR4, c[0x0][0xaf0] ;  /* 0x0002bc0000047ab9 */ /* 0x000fe20000000a00 */
[----:B------:R-:W-:Y:S01]  /*1a1f0*/  IMAD.MOV.U32 R21, RZ, RZ, R36 ;  /* 0x000000ffff157224 */ /* 0x000fe200078e0024 */
[----:B-1----:R-:W-:Y:S01]  /*1a200*/  @P4 SHF.R.U32.HI R21, RZ, R37, R0 ;  /* 0x00000025ff154219 */ /* 0x002fe20000011600 */
[----:B------:R-:W-:Y:S02]  /*1a210*/  IMAD R20, R20, UR4, RZ ;  /* 0x0000000414147c24 */ /* 0x000fe4000f8e02ff */
[----:B------:R-:W-:Y:S01]  /*1a220*/  IMAD.WIDE.U32 R2, R81, UR4, R2 ;  /* 0x0000000451027c25 */ /* 0x000fe2000f8e0002 */
[----:B------:R-:W-:-:S03]  /*1a230*/  SHF.R.S32.HI R0, RZ, 0x1f, R21 ;  /* 0x0000001fff007819 */ /* 0x000fc60000011415 */
[----:B------:R-:W-:Y:S01]  /*1a240*/  IMAD R37, R81, UR5, R20 ;  /* 0x0000000551257c24 */ /* 0x000fe2000f8e0214 */
[----:B------:R-:W-:Y:S01]  /*1a250*/  ULDC.64 UR4, c[0x0][0xae0] ;  /* 0x0002b80000047ab9 */ /* 0x000fe20000000a00 */
        /* <DEDUP_REMOVED lines=10> */
[----:B------:R-:W-:Y:S01]  /*1a300*/  IMAD.WIDE.U32 R2, R37, UR4, R2 ;  /* 0x0000000425027c25 */ /* 0x000fe2000f8e0002 */
[----:B------:R-:W-:-:S03]  /*1a310*/  ISETP.GE.AND P0, PT, R43, R82, PT ;  /* 0x000000522b00720c */ /* 0x000fc60003f06270 */
[----:B------:R-:W-:Y:S01]  /*1a320*/  IMAD R21, R37, UR5, R0 ;  /* 0x0000000525157c24 */ /* 0x000fe2000f8e0200 */
[----:B------:R-:W-:Y:S01]  /*1a330*/  ULDC.64 UR4, c[0x0][0xa80] ;  /* 0x0002a00000047ab9 */ /* 0x000fe20000000a00 */
[----:B------:R-:W-:Y:S01]  /*1a340*/  VIADD R0, R16, 0x19c20 ;  /* 0x00019c2010007836 */ /* 0x000fe20000000000 */
[----:B------:R-:W-:Y:S01]  /*1a350*/  LEA R40, P1, R2, UR4, 0x1 ;  /* 0x0000000402287c11 */ /* 0x000fe2000f8208ff */
[----:B------:R-:W-:-:S03]  /*1a360*/  IMAD.IADD R3, R3, 0x1, R21 ;  /* 0x0000000103037824 */ /* 0x000fc600078e0215 */
[----:B------:R-:W-:Y:S02]  /*1a370*/  PRMT R0, RZ, 0x654, R0 ;  /* 0x00000654ff007816 */ /* 0x000fe40000000000 */
[----:B------:R-:W-:Y:S01]  /*1a380*/  LEA.HI.X R41, R2, UR5, R3, 0x1, P1 ;  /* 0x0000000502297c11 */ /* 0x000fe200088f0c03 */
[----:B--2---:R0:W1:Y:S01]  /*1a390*/  SHFL.IDX PT, R20, R40, RZ, 0x1c1f ;  /* 0x001c1fff28147589 */ /* 0x00406200000e0000 */
[----:B------:R0:W-:Y:S03]  /*1a3a0*/  SYNCS.ARRIVE.TRANS64.RED.A1T0 RZ, [R0+URZ], RZ ;  /* 0x000000ff00ff79a7 */ /* 0x0001e6000810043f */
[----:B------:R0:W2:Y:S01]  /*1a3b0*/  SHFL.IDX PT, R21, R41, RZ, 0x1c1f ;  /* 0x001c1fff29157589 */ /* 0x0000a200000e0000 */
[----:B------:R-:W-:Y:S05]  /*1a3c0*/  @P0 BRA `(.L_x_12455) ;  /* 0x0000000000300947 */ /* 0x000fea0003800000 */
[----:B------:R-:W-:Y:S02]  /*1a3d0*/  ULDC UR4, c[0x0][0xac8] ;  /* 0x0002b20000047ab9 */ /* 0x000fe40000000800 */
[----:B-----5:R-:W-:Y:S02]  /*1a3e0*/  ISETP.GE.AND P1, PT, R45, UR4, PT ;  /* 0x000000042d007c0c */ /* 0x020fe4000bf26270 */
[----:B------:R-:W-:Y:S02]  /*1a3f0*/  ISETP.GE.AND P2, PT, R42, UR4, PT ;  /* 0x000000042a007c0c */ /* 0x000fe4000bf46270 */
[----:B------:R-:W-:-:S09]  /*1a400*/  ISETP.GE.AND P0, PT, R84, UR4, PT ;  /* 0x0000000454007c0c */ /* 0x000fd2000bf06270 */
[CC--:B-1----:R-:W-:Y:S02]  /*1a410*/  @!P1 LEA R36, P3, R45.reuse, R20.reuse, 0x1 ;  /* 0x000000142d249211 */ /* 0x0c2fe400078608ff */
[----:B------:R-:W-:Y:S02]  /*1a420*/  @!P2 LEA R38, P4, R42, R20, 0x1 ;  /* 0x000000142a26a211 */ /* 0x000fe400078808ff */
[----:B--2---:R-:W-:Y:S01]  /*1a430*/  @!P0 IMAD.WIDE R2, R84, 0x2, R20 ;  /* 0x0000000254028825 */ /* 0x004fe200078e0214 */
[-C--:B------:R-:W-:Y:S02]  /*1a440*/  @!P1 LEA.HI.X R37, R45, R21.reuse, R46, 0x1, P3 ;  /* 0x000000152d259211 */ /* 0x080fe400018f0c2e */
[----:B------:R-:W-:Y:S02]  /*1a450*/  @!P2 LEA.HI.X R39, R42, R21, R44, 0x1, P4 ;  /* 0x000000152a27a211 */ /* 0x000fe400020f0c2c */
[----:B------:R3:W-:Y:S04]  /*1a460*/  @!P0 ST.E.128 desc[UR42][R2.64], R4 ;  /* 0x0000000402008985 */ /* 0x0007e8000c101d2a */
[----:B------:R3:W-:Y:S04]  /*1a470*/  @!P1 ST.E.128 desc[UR42][R36.64], R12 ;  /* 0x0000000c24009985 */ /* 0x0007e8000c101d2a */
[----:B------:R3:W-:Y:S02]  /*1a480*/  @!P2 ST.E.128 desc[UR42][R38.64], R28 ;  /* 0x0000001c2600a985 */ /* 0x0007e4000c101d2a */
.L_x_12455:
[----:B------:R-:W-:Y:S05]  /*1a490*/  BSYNC B1 ;  /* 0x0000000000017941 */ /* 0x000fea0003800000 */
.L_x_12454:
        /* <DEDUP_REMOVED lines=19> */
.L_x_12453:
[----:B0-----:R-:W0:Y:S01]  /*1a5d0*/  @P4 LDC R4, c[0x0][0xbec] ;  /* 0x0002fb00ff044b82 */ /* 0x001e220000000800 */
[----:B------:R-:W-:Y:S01]  /*1a5e0*/  ULDC.64 UR4, c[0x0][0xb08] ;  /* 0x0002c20000047ab9 */ /* 0x000fe20000000a00 */
[----:B------:R-:W-:Y:S01]  /*1a5f0*/  IMAD.MOV.U32 R5, RZ, RZ, R25 ;  /* 0x000000ffff057224 */ /* 0x000fe200078e0019 */
[----:B------:R-:W-:Y:S01]  /*1a600*/  ULDC.64 UR6, c[0x0][0xb30] ;  /* 0x0002cc0000067ab9 */ /* 0x000fe20000000a00 */
[----:B------:R-:W-:Y:S01]  /*1a610*/  IMAD R83, R83, UR4, RZ ;  /* 0x0000000453537c24 */ /* 0x000fe2000f8e02ff */
[----:B------:R-:W-:Y:S01]  /*1a620*/  ISETP.GE.AND P0, PT, R9, R82, PT ;  /* 0x000000520900720c */ /* 0x000fe20003f06270 */
[C---:B------:R-:W-:Y:S01]  /*1a630*/  IMAD.WIDE.U32 R2, R0.reuse, UR4, RZ ;  /* 0x0000000400027c25 */ /* 0x040fe2000f8e00ff */
[----:B------:R-:W-:Y:S01]  /*1a640*/  BSSY B1, `(.L_x_12457) ;  /* 0x0000076000017945 */ /* 0x000fe20003800000 */
[----:B------:R-:W1:Y:S01]  /*1a650*/  @P4 LDC R11, c[0x0][0xbf0] ;  /* 0x0002fc00ff0b4b82 */ /* 0x000e620000000800 */
[----:B------:R-:W-:Y:S01]  /*1a660*/  SHF.R.S32.HI R24, RZ, 0x1f, R154 ;  /* 0x0000001fff187819 */ /* 0x000fe2000001149a */
[----:B------:R-:W-:Y:S01]  /*1a670*/  IMAD R83, R0, UR5, R83 ;  /* 0x0000000500537c24 */ /* 0x000fe2000f8e0253 */
[----:B------:R-:W-:Y:S01]  /*1a680*/  ULDC.64 UR4, c[0x0][0xb38] ;  /* 0x0002ce0000047ab9 */ /* 0x000fe20000000a00 */
[----:B------:R-:W-:Y:S01]  /*1a690*/  SHF.R.S32.HI R0, RZ, 0x1f, R81 ;  /* 0x0000001fff007819 */ /* 0x000fe20000011451 */
[----:B------:R-:W-:-:S02]  /*1a6a0*/  VIADD R26, R154, 0x8 ;  /* 0x000000089a1a7836 */ /* 0x000fc40000000000 */
[----:B------:R-:W-:Y:S02]  /*1a6b0*/  IMAD.IADD R3, R3, 0x1, R83 ;  /* 0x0000000103037824 */ /* 0x000fe400078e0253 */
[----:B------:R-:W-:Y:S01]  /*1a6c0*/  VIADD R95, R154, 0x28 ;  /* 0x000000289a5f7836 */ /* 0x000fe20000000000 */
[----:B------:R-:W-:Y:S01]  /*1a6d0*/  SHF.R.S32.HI R27, RZ, 0x1f, R26 ;  /* 0x0000001fff1b7819 */ /* 0x000fe2000001141a */
[----:B------:R-:W-:-:S04]  /*1a6e0*/  IMAD.WIDE.U32 R2, R153, UR4, R2 ;  /* 0x0000000499027c25 */ /* 0x000fc8000f8e0002 */
[----:B------:R-:W-:Y:S01]  /*1a6f0*/  IMAD R3, R153, UR5, R3 ;  /* 0x0000000599037c24 */ /* 0x000fe2000f8e0203 */
[----:B------:R-:W-:Y:S01]  /*1a700*/  ULDC.64 UR4, c[0x0][0xb40] ;  /* 0x0002d00000047ab9 */ /* 0x000fe20000000a00 */
[----:B0-----:R-:W-:-:S04]  /*1a710*/  @P4 IMAD.HI.U32 R4, R25, R4, RZ ;  /* 0x0000000419044227 */ /* 0x001fc800078e00ff */
[----:B------:R-:W-:Y:S02]  /*1a720*/  IMAD R0, R0, UR4, RZ ;  /* 0x0000000400007c24 */ /* 0x000fe4000f8e02ff */
[----:B------:R-:W-:Y:S01]  /*1a730*/  IMAD.WIDE.U32 R2, R81, UR4, R2 ;  /* 0x0000000451027c25 */ /* 0x000fe2000f8e0002 */
[----:B-1----:R-:W-:-:S03]  /*1a740*/  @P4 SHF.R.U32.HI R5, RZ, R11, R4 ;  /* 0x0000000bff054219 */ /* 0x002fc60000011604 */
        /* <DEDUP_REMOVED lines=18> */
[C---:B------:R-:W-:Y:S01]  /*1a870*/  IMAD R5, R7.reuse, UR5, R0 ;  /* 0x0000000507057c24 */ /* 0x040fe2000f8e0200 */
[----:B------:R-:W-:Y:S01]  /*1a880*/  SHF.R.S32.HI R0, RZ, 0x1f, R95 ;  /* 0x0000001fff007819 */ /* 0x000fe2000001145f */
[----:B------:R-:W-:Y:S01]  /*1a890*/  IMAD.WIDE.U32 R2, R7, UR4, R2 ;  /* 0x0000000407027c25 */ /* 0x000fe2000f8e0002 */
[----:B------:R-:W-:-:S03]  /*1a8a0*/  ULDC.64 UR4, c[0x0][0xb00] ;  /* 0x0002c00000047ab9 */ /* 0x000fc60000000a00 */
[----:B------:R-:W-:Y:S01]  /*1a8b0*/  IMAD.IADD R3, R3, 0x1, R5 ;  /* 0x0000000103037824 */ /* 0x000fe200078e0205 */
[----:B------:R-:W-:Y:S01]  /*1a8c0*/  LEA R14, P1, R2, UR4, 0x2 ;  /* 0x00000004020e7c11 */ /* 0x000fe2000f8210ff */
[C---:B------:R-:W-:Y:S02]  /*1a8d0*/  VIADD R28, R154.reuse, 0x10 ;  /* 0x000000109a1c7836 */ /* 0x040fe40000000000 */
[----:B------:R-:W-:Y:S01]  /*1a8e0*/  VIADD R30, R154, 0x18 ;  /* 0x000000189a1e7836 */ /* 0x000fe20000000000 */
[----:B------:R-:W-:Y:S01]  /*1a8f0*/  LEA.HI.X R20, R2, UR5, R3, 0x2, P1 ;  /* 0x0000000502147c11 */ /* 0x000fe200088f1403 */
[C---:B------:R-:W-:Y:S01]  /*1a900*/  VIADD R80, R154.reuse, 0x20 ;  /* 0x000000209a507836 */ /* 0x040fe20000000000 */
[----:B------:R0:W1:Y:S01]  /*1a910*/  SHFL.IDX PT, R25, R14, RZ, 0x1c1f ;  /* 0x001c1fff0e197589 */ /* 0x00006200000e0000 */
[C---:B------:R-:W-:Y:S01]  /*1a920*/  VIADD R84, R154.reuse, 0x58 ;  /* 0x000000589a547836 */ /* 0x040fe20000000000 */
[----:B------:R-:W-:Y:S01]  /*1a930*/  SHF.R.S32.HI R29, RZ, 0x1f, R28 ;  /* 0x0000001fff1d7819 */ /* 0x000fe2000001141c */
[C---:B------:R-:W-:Y:S01]  /*1a940*/  VIADD R86, R154.reuse, 0x50 ;  /* 0x000000509a567836 */ /* 0x040fe20000000000 */
[----:B------:R0:W2:Y:S01]  /*1a950*/  SHFL.IDX PT, R21, R20, RZ, 0x1c1f ;  /* 0x001c1fff14157589 */ /* 0x0000a200000e0000 */
        /* <DEDUP_REMOVED lines=16> */
[----:B------:R-:W-:-:S02]  /*1aa60*/  VIADD R91, R154, 0x38 ;  /* 0x000000389a5b7836 */ /* 0x000fc40000000000 */
[----:B------:R-:W-:Y:S01]  /*1aa70*/  VIADD R93, R154, 0x30 ;  /* 0x000000309a5d7836 */ /* 0x000fe20000000000 */
[----:B01----:R-:W-:Y:S06]  /*1aa80*/  @P0 BRA `(.L_x_12458) ;  /* 0x0000000000c40947 */ /* 0x003fec0003800000 */
[----:B------:R-:W-:Y:S02]  /*1aa90*/  ULDC UR4, c[0x0][0xac8] ;  /* 0x0002b20000047ab9 */ /* 0x000fe40000000800 */
[----:B------:R-:W-:Y:S02]  /*1aaa0*/  ISETP.GE.AND P2, PT, R154, UR4, PT ;  /* 0x000000049a007c0c */ /* 0x000fe4000bf46270 */
[----:B------:R-:W-:Y:S02]  /*1aab0*/  ISETP.GE.AND P4, PT, R26, UR4, PT ;  /* 0x000000041a007c0c */ /* 0x000fe4000bf86270 */
[----:B------:R-:W-:Y:S02]  /*1aac0*/  ISETP.GE.AND P3, PT, R28, UR4, PT ;  /* 0x000000041c007c0c */ /* 0x000fe4000bf66270 */
[----:B------:R-:W-:-:S07]  /*1aad0*/  ISETP.GE.AND P0, PT, R30, UR4, PT ;  /* 0x000000041e007c0c */ /* 0x000fce000bf06270 */
[-C--:B------:R-:W-:Y:S02]  /*1aae0*/  @!P2 LEA R2, P1, R154, R25.reuse, 0x2 ;  /* 0x000000199a02a211 */ /* 0x080fe400078210ff */
[----:B------:R-:W-:Y:S02]  /*1aaf0*/  @!P4 LEA R4, P6, R26, R25, 0x2 ;  /* 0x000000191a04c211 */ /* 0x000fe400078c10ff */
[-C--:B--2---:R-:W-:Y:S02]  /*1ab00*/  @!P2 LEA.HI.X R3, R154, R21.reuse, R24, 0x2, P1 ;  /* 0x000000159a03a211 */ /* 0x084fe400008f1418 */
[----:B------:R-:W-:Y:S02]  /*1ab10*/  ISETP.GE.AND P1, PT, R80, UR4, PT ;  /* 0x0000000450007c0c */ /* 0x000fe4000bf26270 */
[----:B------:R-:W-:Y:S01]  /*1ab20*/  @!P4 LEA.HI.X R5, R26, R21, R27, 0x2, P6 ;  /* 0x000000151a05c211 */ /* 0x000fe200030f141b */
[----:B------:R0:W-:Y:S01]  /*1ab30*/  @!P2 ST.E.64 desc[UR42][R2.64], R36 ;  /* 0x000000240200a985 */ /* 0x0001e2000c101b2a */
[----:B------:R-:W-:-:S02]  /*1ab40*/  ISETP.GE.AND P2, PT, R95, UR4, PT ;  /* 0x000000045f007c0c */ /* 0x000fc4000bf46270 */
[C---:B------:R-:W-:Y:S01]  /*1ab50*/  @!P3 LEA R6, P5, R28.reuse, R25, 0x2 ;  /* 0x000000191c06b211 */ /* 0x040fe200078a10ff */
[----:B------:R-:W-:Y:S01]  /*1ab60*/  @!P4 ST.E.64 desc[UR42][R4.64], R38 ;  /* 0x000000260400c985 */ /* 0x000fe2000c101b2a */
[----:B------:R-:W-:Y:S02]  /*1ab70*/  ISETP.GE.AND P4, PT, R93, UR4, PT ;  /* 0x000000045d007c0c */ /* 0x000fe4000bf86270 */
[----:B------:R-:W-:Y:S02]  /*1ab80*/  @!P3 LEA.HI.X R7, R28, R21, R29, 0x2, P5 ;  /* 0x000000151c07b211 */ /* 0x000fe400028f141d */
[-C--:B------:R-:W-:Y:S02]  /*1ab90*/  @!P0 LEA R8, P6, R30, R25.reuse, 0x2 ;  /* 0x000000191e088211 */ /* 0x080fe400078c10ff */
[----:B------:R-:W-:Y:S01]  /*1aba0*/  @!P1 LEA R10, P5, R80, R25, 0x2 ;  /* 0x00000019500a9211 */ /* 0x000fe200078a10ff */
[----:B------:R1:W-:Y:S01]  /*1abb0*/  @!P3 ST.E.64 desc[UR42][R6.64], R44 ;  /* 0x0000002c0600b985 */ /* 0x0003e2000c101b2a */
[----:B------:R-:W-:-:S02]  /*1abc0*/  @!P0 LEA.HI.X R9, R30, R21, R31, 0x2, P6 ;  /* 0x000000151e098211 */ /* 0x000fc400030f141f */
[----:B------:R-:W-:Y:S02]  /*1abd0*/  ISETP.GE.AND P3, PT, R91, UR4, PT ;  /* 0x000000045b007c0c */ /* 0x000fe4000bf66270 */
[C---:B------:R-:W-:Y:S01]  /*1abe0*/  @!P2 LEA R12, P6, R95.reuse, R25, 0x2 ;  /* 0x000000195f0ca211 */ /* 0x040fe200078c10ff */
[----:B------:R2:W-:Y:S01]  /*1abf0*/  @!P0 ST.E.64 desc[UR42][R8.64], R46 ;  /* 0x0000002e08008985 */ /* 0x0005e2000c101b2a */
[-C--:B------:R-:W-:Y:S02]  /*1ac00*/  @!P1 LEA.HI.X R11, R80, R21.reuse, R81, 0x2, P5 ;  /* 0x00000015500b9211 */ /* 0x080fe400028f1451 */
        /* <DEDUP_REMOVED lines=10> */
[-C--:B-1----:R-:W-:Y:S02]  /*1acb0*/  @!P3 LEA R6, P6, R91, R25.reuse, 0x2 ;  /* 0x000000195b06b211 */ /* 0x082fe400078c10ff */
[----:B------:R-:W-:-:S02]  /*1acc0*/  @!P0 LEA R4, P4, R89, R25, 0x2 ;  /* 0x0000001959048211 */ /* 0x000fc400078810ff */
[-C--:B------:R-:W-:Y:S02]  /*1acd0*/  @!P3 LEA.HI.X R7, R91, R21.reuse, R92, 0x2, P6 ;  /* 0x000000155b07b211 */ /* 0x080fe400030f145c */
[----:B------:R-:W-:-:S03]  /*1ace0*/  @!P0 LEA.HI.X R5, R89, R21, R90, 0x2, P4 ;  /* 0x0000001559058211 */ /* 0x000fc600020f145a */
[----:B------:R4:W-:Y:S01]  /*1acf0*/  @!P3 ST.E.64 desc[UR42][R6.64], R62 ;  /* 0x0000003e0600b985 */ /* 0x0009e2000c101b2a */
[-C--:B--2---:R-:W-:Y:S02]  /*1ad00*/  @!P5 LEA R8, P3, R87, R25.reuse, 0x2 ;  /* 0x000000195708d211 */ /* 0x084fe400078610ff */
[-C--:B---3--:R-:W-:Y:S01]  /*1ad10*/  @!P2 LEA R10, P4, R85, R25.reuse, 0x2 ;  /* 0x00000019550aa211 */ /* 0x088fe200078810ff */
[----:B------:R4:W-:Y:S01]  /*1ad20*/  @!P0 ST.E.64 desc[UR42][R4.64], R68 ;  /* 0x0000004404008985 */ /* 0x0009e2000c101b2a */
[----:B0-----:R-:W-:Y:S02]  /*1ad30*/  @!P1 LEA R12, P6, R83, R25, 0x2 ;  /* 0x00000019530c9211 */ /* 0x001fe400078c10ff */
[-C--:B------:R-:W-:Y:S02]  /*1ad40*/  @!P5 LEA.HI.X R9, R87, R21.reuse, R88, 0x2, P3 ;  /* 0x000000155709d211 */ /* 0x080fe400018f1458 */
[-C--:B------:R-:W-:Y:S02]  /*1ad50*/  @!P2 LEA.HI.X R11, R85, R21.reuse, R86, 0x2, P4 ;  /* 0x00000015550ba211 */ /* 0x080fe400020f1456 */
[----:B------:R-:W-:Y:S01]  /*1ad60*/  @!P1 LEA.HI.X R13, R83, R21, R84, 0x2, P6 ;  /* 0x00000015530d9211 */ /* 0x000fe200030f1454 */
[----:B------:R4:W-:Y:S04]  /*1ad70*/  @!P5 ST.E.64 desc[UR42][R8.64], R70 ;  /* 0x000000460800d985 */ /* 0x0009e8000c101b2a */
[----:B------:R4:W-:Y:S04]  /*1ad80*/  @!P2 ST.E.64 desc[UR42][R10.64], R76 ;  /* 0x0000004c0a00a985 */ /* 0x0009e8000c101b2a */
[----:B------:R4:W-:Y:S02]  /*1ad90*/  @!P1 ST.E.64 desc[UR42][R12.64], R78 ;  /* 0x0000004e0c009985 */ /* 0x0009e4000c101b2a */
.L_x_12458:
[----:B------:R-:W-:Y:S05]  /*1ada0*/  BSYNC B1 ;  /* 0x0000000000017941 */ /* 0x000fea0003800000 */
.L_x_12457:
[----:B------:R-:W-:Y:S01]  /*1adb0*/  ISETP.GE.AND P0, PT, R15, R82, PT ;  /* 0x000000520f00720c */ /* 0x000fe20003f06270 */
[----:B--2---:R0:W1:Y:S04]  /*1adc0*/  SHFL.IDX PT, R21, R20, 0x1, 0x1c1f ;  /* 0x003c1f0014157f89 */ /* 0x00406800000e0000 */
[----:B------:R0:W2:Y:S08]  /*1add0*/  SHFL.IDX PT, R25, R14, 0x1, 0x1c1f ;  /* 0x003c1f000e197f89 */ /* 0x0000b000000e0000 */
[----:B0-----:R-:W-:Y:S05]  /*1ade0*/  @P0 BRA `(.L_x_12456) ;  /* 0x0000000c00840947 */ /* 0x001fea0003800000 */
[----:B------:R-:W-:Y:S02]  /*1adf0*/  ULDC UR4, c[0x0][0xac8] ;  /* 0x0002b20000047ab9 */ /* 0x000fe40000000800 */
[----:B------:R-:W-:Y:S02]  /*1ae00*/  ISETP.GE.AND P1, PT, R26, UR4, PT ;  /* 0x000000041a007c0c */ /* 0x000fe4000bf26270 */
[----:B------:R-:W-:Y:S02]  /*1ae10*/  ISETP.GE.AND P0, PT, R154, UR4, PT ;  /* 0x000000049a007c0c */ /* 0x000fe4000bf06270 */
[----:B------:R-:W-:Y:S02]  /*1ae20*/  ISETP.GE.AND P3, PT, R28, UR4, PT ;  /* 0x000000041c007c0c */ /* 0x000fe4000bf66270 */
[----:B------:R-:W-:Y:S02]  /*1ae30*/  ISETP.GE.AND P4, PT, R30, UR4, PT ;  /* 0x000000041e007c0c */ /* 0x000fe4000bf86270 */
[----:B------:R-:W-:-:S05]  /*1ae40*/  ISETP.GE.AND P2, PT, R80, UR4, PT ;  /* 0x0000000450007c0c */ /* 0x000fca000bf46270 */
[----:B--2-4-:R-:W-:-:S04]  /*1ae50*/  @!P1 LEA R2, P5, R26, R25, 0x2 ;  /* 0x000000191a029211 */ /* 0x014fc800078a10ff */
[----:B-1----:R-:W-:Y:S02]  /*1ae60*/  @!P1 LEA.HI.X R3, R26, R21, R27, 0x2, P5 ;  /* 0x000000151a039211 */ /* 0x002fe400028f141b */
[-C--:B------:R-:W-:Y:S02]  /*1ae70*/  @!P0 LEA R6, P5, R154, R25.reuse, 0x2 ;  /* 0x000000199a068211 */ /* 0x080fe400078a10ff */
[----:B------:R-:W-:Y:S02]  /*1ae80*/  @!P3 LEA R4, P6, R28, R25, 0x2 ;  /* 0x000000191c04b211 */ /* 0x000fe400078c10ff */
[----:B------:R-:W-:Y:S02]  /*1ae90*/  @!P0 LEA.HI.X R7, R154, R21, R24, 0x2, P5 ;  /* 0x000000159a078211 */ /* 0x000fe400028f1418 */
[----:B------:R-:W-:Y:S02]  /*1aea0*/  @!P4 LEA R8, P5, R30, R25, 0x2 ;  /* 0x000000191e08c211 */ /* 0x000fe400078a10ff */
[----:B------:R-:W-:Y:S01]  /*1aeb0*/  @!P3 LEA.HI.X R5, R28, R21, R29, 0x2, P6 ;  /* 0x000000151c05b211 */ /* 0x000fe200030f141d */
[----:B------:R-:W-:Y:S01]  /*1aec0*/  @!P0 ST.E.64 desc[UR42][R6.64], R40 ;  /* 0x0000002806008985 */ /* 0x000fe2000c101b2a */
[----:B------:R-:W-:-:S02]  /*1aed0*/  ISETP.GE.AND P0, PT, R95, UR4, PT ;  /* 0x000000045f007c0c */ /* 0x000fc4000bf06270 */
[----:B------:R-:W-:Y:S01]  /*1aee0*/  @!P4 LEA.HI.X R9, R30, R21, R31, 0x2, P5 ;  /* 0x000000151e09c211 */ /* 0x000fe200028f141f */
[----:B------:R-:W-:Y:S01]  /*1aef0*/  @!P1 ST.E.64 desc[UR42][R2.64], R42 ;  /* 0x0000002a02009985 */ /* 0x000fe2000c101b2a */
[----:B------:R-:W-:Y:S02]  /*1af00*/  ISETP.GE.AND P1, PT, R93, UR4, PT ;  /* 0x000000045d007c0c */ /* 0x000fe4000bf26270 */
[C---:B------:R-:W-:Y:S01]  /*1af10*/  @!P2 LEA R10, P6, R80.reuse, R25, 0x2 ;  /* 0x00000019500aa211 */ /* 0x040fe200078c10ff */
[----:B------:R0:W-:Y:S01]  /*1af20*/  @!P3 ST.E.64 desc[UR42][R4.64], R48 ;  /* 0x000000300400b985 */ /* 0x0001e2000c101b2a */
[----:B------:R-:W-:Y:S02]  /*1af30*/  ISETP.GE.AND P3, PT, R91, UR4, PT ;  /* 0x000000045b007c0c */ /* 0x000fe4000bf66270 */
[----:B------:R-:W-:Y:S01]  /*1af40*/  @!P2 LEA.HI.X R11, R80, R21, R81, 0x2, P6 ;  /* 0x00000015500ba211 */ /* 0x000fe200030f1451 */
[----:B------:R1:W-:Y:S01]  /*1af50*/  @!P4 ST.E.64 desc[UR42][R8.64], R50 ;  /* 0x000000320800c985 */ /* 0x0003e2000c101b2a */
[----:B------:R-:W-:-:S02]  /*1af60*/  ISETP.GE.AND P5, PT, R89, UR4, PT ;  /* 0x0000000459007c0c */ /* 0x000fc4000bfa6270 */
[----:B------:R-:W-:Y:S01]  /*1af70*/  @!P0 LEA R12, P4, R95, R25, 0x2 ;  /* 0x000000195f0c8211 */ /* 0x000fe200078810ff */
[----:B------:R2:W-:Y:S01]  /*1af80*/  @!P2 ST.E.64 desc[UR42][R10.64], R56 ;  /* 0x000000380a00a985 */ /* 0x0005e2000c101b2a */
[----:B------:R-:W-:Y:S02]  /*1af90*/  ISETP.GE.AND P2, PT, R85, UR4, PT ;  /* 0x0000000455007c0c */ /* 0x000fe4000bf46270 */
[----:B------:R-:W-:Y:S02]  /*1afa0*/  @!P0 LEA.HI.X R13, R95, R21, R0, 0x2, P4 ;  /* 0x000000155f0d8211 */ /* 0x000fe400020f1400 */
[----:B------:R-:W-:Y:S02]  /*1afb0*/  ISETP.GE.AND P4, PT, R87, UR4, PT ;  /* 0x0000000457007c0c */ /* 0x000fe4000bf86270 */
[-C--:B------:R-:W-:Y:S01]  /*1afc0*/  @!P1 LEA R14, P6, R93, R25.reuse, 0x2 ;  /* 0x000000195d0e9211 */ /* 0x080fe200078c10ff */
[----:B------:R2:W-:Y:S02]  /*1afd0*/  @!P0 ST.E.64 desc[UR42][R12.64], R58 ;  /* 0x0000003a0c008985 */ /* 0x0005e4000c101b2a */
[----:B0-----:R-:W-:-:S02]  /*1afe0*/  @!P5 LEA R4, P0, R89, R25, 0x2 ;  /* 0x000000195904d211 */ /* 0x001fc400078010ff */
[----:B------:R-:W-:Y:S02]  /*1aff0*/  @!P1 LEA.HI.X R15, R93, R21, R94, 0x2, P6 ;  /* 0x000000155d0f9211 */ /* 0x000fe400030f145e */
[----:B------:R-:W-:Y:S02]  /*1b000*/  @!P3 LEA R2, P6, R91, R25, 0x2 ;  /* 0x000000195b02b211 */ /* 0x000fe400078c10ff */
[-C--:B------:R-:W-:Y:S01]  /*1b010*/  @!P5 LEA.HI.X R5, R89, R21.reuse, R90, 0x2, P0 ;  /* 0x000000155905d211 */ /* 0x080fe200000f145a */
[----:B------:R2:W-:Y:S01]  /*1b020*/  @!P1 ST.E.64 desc[UR42][R14.64], R64 ;  /* 0x000000400e009985 */ /* 0x0005e2000c101b2a */
[----:B------:R-:W-:Y:S02]  /*1b030*/  @!P3 LEA.HI.X R3, R91, R21, R92, 0x2, P6 ;  /* 0x000000155b03b211 */ /* 0x000fe400030f145c */
[-C--:B------:R-:W-:Y:S02]  /*1b040*/  @!P4 LEA R6, P1, R87, R25.reuse, 0x2 ;  /* 0x000000195706c211 */ /* 0x080fe400078210ff */
[----:B-1----:R-:W-:Y:S01]  /*1b050*/  @!P2 LEA R8, P6, R85, R25, 0x2 ;  /* 0x000000195508a211 */ /* 0x002fe200078c10ff */
[----:B------:R2:W-:Y:S01]  /*1b060*/  @!P3 ST.E.64 desc[UR42][R2.64], R66 ;  /* 0x000000420200b985 */ /* 0x0005e2000c101b2a */
[----:B------:R-:W-:-:S02]  /*1b070*/  @!P4 LEA.HI.X R7, R87, R21, R88, 0x2, P1 ;  /* 0x000000155707c211 */ /* 0x000fc400008f1458 */
        /* <DEDUP_REMOVED lines=10> */
.L_x_12451:
[----:B0-----:R-:W2:Y:S01]  /*1b120*/  LDL R7, [R1+0x64] ;  /* 0x0000640001077983 */ /* 0x001ea20000100800 */
[----:B------:R-:W-:Y:S01]  /*1b130*/  ULDC.64 UR4, c[0x0][0xc08] ;  /* 0x0003020000047ab9 */ /* 0x000fe20000000a00 */
[----:B------:R-:W2:Y:S01]  /*1b140*/  LDC.64 R2, c[0x0][0xc00] ;  /* 0x00030000ff027b82 */ /* 0x000ea20000000a00 */
[----:B------:R-:W-:Y:S01]  /*1b150*/  ISETP.NE.U32.AND P0, PT, RZ, UR4, PT ;  /* 0x00000004ff007c0c */ /* 0x000fe2000bf05070 */
[----:B------:R-:W-:Y:S01]  /*1b160*/  IMAD.MOV.U32 R15, RZ, RZ, RZ ;  /* 0x000000ffff0f7224 */ /* 0x000fe200078e00ff */
[----:B------:R-:W0:Y:S02]  /*1b170*/  S2R R6, SR_TID.X ;  /* 0x0000000000067919 */ /* 0x000e240000002100 */
[----:B------:R-:W-:Y:S01]  /*1b180*/  ISETP.NE.AND.EX P1, PT, RZ, UR5, PT, P0 ;  /* 0x00000005ff007c0c */ /* 0x000fe2000bf25300 */
[----:B------:R-:W-:Y:S02]  /*1b190*/  ULDC.64 UR4, c[0x0][0xc00] ;  /* 0x0003000000047ab9 */ /* 0x000fe40000000a00 */
[----:B------:R-:W-:-:S04]  /*1b1a0*/  ISETP.NE.U32.AND P0, PT, RZ, UR4, PT ;  /* 0x00000004ff007c0c */ /* 0x000fc8000bf05070 */
[----:B------:R-:W-:-:S06]  /*1b1b0*/  ISETP.NE.AND.EX P0, PT, RZ, UR5, PT, P0 ;  /* 0x00000005ff007c0c */ /* 0x000fcc000bf05300 */
[----:B------:R-:W1:Y:S01]  /*1b1c0*/  @P1 LDC.64 R4, c[0x0][0xc08] ;  /* 0x00030200ff041b82 */ /* 0x000e620000000a00 */
[----:B------:R-:W-:Y:S02]  /*1b1d0*/  ULDC UR4, c[0x0][0xa88] ;  /* 0x0002a20000047ab9 */ /* 0x000fe40000000800 */
[----:B------:R-:W-:Y:S02]  /*1b1e0*/  IMAD.U32 R0, RZ, RZ, UR4 ;  /* 0x00000004ff007e24 */ /* 0x000fe4000f8e00ff */
[----:B--2---:R-:W-:-:S04]  /*1b1f0*/  IMAD.WIDE R2, R7, 0x4, R2 ;  /* 0x0000000407027825 */ /* 0x004fc800078e0202 */
[----:B-1----:R-:W-:Y:S01]  /*1b200*/  @P1 IMAD.WIDE R4, R7, 0x4, R4 ;  /* 0x0000000407041825 */ /* 0x002fe200078e0204 */
[----:B------:R1:W5:Y:S03]  /*1b210*/  @P0 LDG.E R15, desc[UR42][R2.64] ;  /* 0x0000002a020f0981 */ /* 0x000366000c1e1900 */
[----:B0-----:R-:W-:Y:S01]  /*1b220*/  VIADD R28, R6, 0xffffff80 ;  /* 0xffffff80061c7836 */ /* 0x001fe20000000000 */
[----:B------:R1:W5:Y:S01]  /*1b230*/  @P1 LDG.E R0, desc[UR42][R4.64] ;  /* 0x0000002a04001981 */ /* 0x000362000c1e1900 */
        /* <DEDUP_REMOVED lines=8> */
.L_x_12459:
[----:B------:R-:W-:Y:S01]  /*1b2c0*/  BSSY B1, `(.L_x_12460) ;  /* 0x0000037000017945 */ /* 0x000fe20003800000 */
[----:B------:R-:W-:Y:S02]  /*1b2d0*/  SEL R25, R7, RZ, !P0 ;  /* 0x000000ff07197207 */ /* 0x000fe40004000000 */
[----:B------:R-:W-:Y:S02]  /*1b2e0*/  SEL R24, R24, RZ, !P0 ;  /* 0x000000ff18187207 */ /* 0x000fe40004000000 */
[----:B------:R-:W-:Y:S01]  /*1b2f0*/  SHF.R.S32.HI R20, RZ, 0x1f, R15 ;  /* 0x0000001fff147819 */ /* 0x000fe2000001140f */
[----:B------:R-:W-:Y:S06]  /*1b300*/  @P3 BRA `(.L_x_12461) ;  /* 0x0000000000c83947 */ /* 0x000fec0003800000 */
[----:B-1----:R-:W2:Y:S01]  /*1b310*/  LDL R3, [R1+0x20] ;  /* 0x0000200001037983 */ /* 0x002ea20000100800 */
        /* <DEDUP_REMOVED lines=49> */
.L_x_12461:
[----:B------:R-:W-:Y:S05]  /*1b630*/  BSYNC B1 ;  /* 0x0000000000017941 */ /* 0x000fea0003800000 */
.L_x_12460:
[----:B------:R-:W-:Y:S05]  /*1b640*/  @P2 BRA `(.L_x_12456) ;  /* 0x00000004006c2947 */ /* 0x000fea0003800000 */
[----:B------:R2:W5:Y:S01]  /*1b650*/  LDL R10, [R1+0x74] ;  /* 0x00007400010a7983 */ /* 0x0005620000100800 */
[----:B------:R-:W3:Y:S03]  /*1b660*/  LDC R11, c[0x0][0xbe8] ;  /* 0x0002fa00ff0b7b82 */ /* 0x000ee60000000800 */
[----:B------:R2:W5:Y:S04]  /*1b670*/  LDL R14, [R1+0x88] ;  /* 0x00008800010e7983 */ /* 0x0005680000100800 */
[----:B------:R2:W5:Y:S04]  /*1b680*/  LDL R21, [R1+0x6c] ;  /* 0x00006c0001157983 */ /* 0x0005680000100800 */
[----:B------:R-:W4:Y:S04]  /*1b690*/  LDL R8, [R1+0x8c] ;  /* 0x00008c0001087983 */ /* 0x000f280000100800 */
[----:B------:R-:W2:Y:S01]  /*1b6a0*/  LDL R6, [R1+0x4c] ;  /* 0x00004c0001067983 */ /* 0x000ea20000100800 */
[--C-:B-1----:R-:W-:Y:S01]  /*1b6b0*/  SHF.R.S32.HI R4, RZ, 0x1f, R28.reuse ;  /* 0x0000001fff047819 */ /* 0x102fe2000001141c */
[----:B------:R-:W-:Y:S01]  /*1b6c0*/  ULDC.64 UR4, c[0x0][0xaa0] ;  /* 0x0002a80000047ab9 */ /* 0x000fe20000000a00 */
[----:B------:R-:W-:Y:S01]  /*1b6d0*/  SHF.R.S32.HI R12, RZ, 0x1f, R28 ;  /* 0x0000001fff0c7819 */ /* 0x000fe2000001141c */
[----:B------:R-:W2:Y:S01]  /*1b6e0*/  LDL.LU R13, [R1+0x20] ;  /* 0x00002000010d7983 */ /* 0x000ea20000300800 */
[-C--:B------:R-:W-:Y:S01]  /*1b6f0*/  LEA.HI R4, R4, R28.reuse, RZ, 0x2 ;  /* 0x0000001c04047211 */ /* 0x080fe200078f10ff */
[----:B0-----:R-:W-:Y:S01]  /*1b700*/  IMAD R2, R20, UR4, RZ ;  /* 0x0000000414027c24 */ /* 0x001fe2000f8e02ff */
[----:B------:R-:W-:Y:S01]  /*1b710*/  LEA.HI R12, R12, R28, RZ, 0x2 ;  /* 0x0000001c0c0c7211 */ /* 0x000fe200078f10ff */
[----:B------:R-:W-:Y:S01]  /*1b720*/  ULDC.64 UR6, c[0x0][0xaf0] ;  /* 0x0002bc0000067ab9 */ /* 0x000fe20000000a00 */
[----:B---3--:R-:W-:Y:S01]  /*1b730*/  ISETP.NE.AND P0, PT, R11, 0x1, PT ;  /* 0x000000010b00780c */ /* 0x008fe20003f05270 */
        /* <DEDUP_REMOVED lines=13> */
[----:B------:R-:W1:Y:S01]  /*1b810*/  @P0 LDC R9, c[0x0][0xbf0] ;  /* 0x0002fc00ff090b82 */ /* 0x000e620000000800 */
[----:B------:R-:W-:-:S04]  /*1b820*/  IMAD.WIDE.U32 R2, R25, UR6, R2 ;  /* 0x0000000619027c25 */ /* 0x000fc8000f8e0002 */
[----:B----4-:R-:W-:Y:S02]  /*1b830*/  IMAD.MOV.U32 R26, RZ, RZ, R8 ;  /* 0x000000ffff1a7224 */ /* 0x010fe400078e0008 */
[----:B--2---:R-:W-:Y:S02]  /*1b840*/  IMAD.MOV.U32 R27, RZ, RZ, R6 ;  /* 0x000000ffff1b7224 */ /* 0x004fe400078e0006 */
[----:B------:R-:W-:Y:S02]  /*1b850*/  IMAD R6, R24, UR6, RZ ;  /* 0x0000000618067c24 */ /* 0x000fe4000f8e02ff */
[----:B------:R-:W-:-:S04]  /*1b860*/  IMAD.IADD R8, R13, 0x1, R4 ;  /* 0x000000010d087824 */ /* 0x000fc800078e0204 */
[----:B0-----:R-:W-:-:S04]  /*1b870*/  @P0 IMAD.HI.U32 R4, R8, R7, RZ ;  /* 0x0000000708040227 */ /* 0x001fc800078e00ff */
[----:B------:R-:W-:Y:S01]  /*1b880*/  IMAD.MOV.U32 R5, RZ, RZ, R8 ;  /* 0x000000ffff057224 */ /* 0x000fe200078e0008 */
[----:B-1----:R-:W-:Y:S01]  /*1b890*/  @P0 SHF.R.U32.HI R5, RZ, R9, R4 ;  /* 0x00000009ff050219 */ /* 0x002fe20000011604 */
[----:B------:R-:W-:-:S03]  /*1b8a0*/  IMAD R9, R25, UR7, R6 ;  /* 0x0000000719097c24 */ /* 0x000fc6000f8e0206 */
[--C-:B------:R-:W-:Y:S01]  /*1b8b0*/  SHF.R.S32.HI R4, RZ, 0x1f, R5.reuse ;  /* 0x0000001fff047819 */ /* 0x100fe20000011405 */
[----:B------:R-:W-:Y:S02]  /*1b8c0*/  IMAD.MOV R7, RZ, RZ, -R5 ;  /* 0x000000ffff077224 */ /* 0x000fe400078e0a05 */
[----:B------:R-:W-:Y:S02]  /*1b8d0*/  IMAD.IADD R3, R3, 0x1, R9 ;  /* 0x0000000103037824 */ /* 0x000fe400078e0209 */
        /* <DEDUP_REMOVED lines=9> */
[----:B------:R-:W-:Y:S02]  /*1b970*/  IMAD.IADD R0, R12, 0x1, R13 ;  /* 0x000000010c007824 */ /* 0x000fe400078e020d */
[----:B------:R-:W-:-:S02]  /*1b980*/  IMAD R5, R7, UR5, R4 ;  /* 0x0000000507057c24 */ /* 0x000fc4000f8e0204 */
[----:B------:R-:W-:Y:S01]  /*1b990*/  IMAD.WIDE.U32 R2, R7, UR4, R2 ;  /* 0x0000000407027c25 */ /* 0x000fe2000f8e0002 */
[----:B------:R-:W-:Y:S01]  /*1b9a0*/  ISETP.GE.AND P0, PT, R0, R11, PT ;  /* 0x0000000b0000720c */ /* 0x000fe20003f06270 */
[----:B------:R-:W-:Y:S02]  /*1b9b0*/  ULDC.64 UR4, c[0x0][0xa80] ;  /* 0x0002a00000047ab9 */ /* 0x000fe40000000a00 */
[----:B------:R-:W-:Y:S01]  /*1b9c0*/  IMAD.IADD R3, R3, 0x1, R5 ;  /* 0x0000000103037824 */ /* 0x000fe200078e0205 */
[----:B------:R-:W-:-:S04]  /*1b9d0*/  LEA R4, P1, R2, UR4, 0x1 ;  /* 0x0000000402047c11 */ /* 0x000fc8000f8208ff */
[----:B------:R-:W-:Y:S02]  /*1b9e0*/  LEA.HI.X R5, R2, UR5, R3, 0x1, P1 ;  /* 0x0000000502057c11 */ /* 0x000fe400088f0c03 */
[----:B------:R0:W1:Y:S04]  /*1b9f0*/  SHFL.IDX PT, R2, R4, RZ, 0x1c1f ;  /* 0x001c1fff04027589 */ /* 0x00006800000e0000 */
[----:B------:R0:W2:Y:S01]  /*1ba00*/  SHFL.IDX PT, R3, R5, RZ, 0x1c1f ;  /* 0x001c1fff05037589 */ /* 0x0000a200000e0000 */
[----:B------:R-:W-:Y:S05]  /*1ba10*/  @P0 BRA `(.L_x_12463) ;  /* 0x0000000000300947 */ /* 0x000fea0003800000 */
[----:B------:R-:W-:Y:S02]  /*1ba20*/  ULDC UR4, c[0x0][0xac8] ;  /* 0x0002b20000047ab9 */ /* 0x000fe40000000800 */
[----:B-----5:R-:W-:Y:S02]  /*1ba30*/  ISETP.GE.AND P3, PT, R21, UR4, PT ;  /* 0x0000000415007c0c */ /* 0x020fe4000bf66270 */
        /* <DEDUP_REMOVED lines=10> */
.L_x_12463:
[----:B------:R-:W-:Y:S05]  /*1bae0*/  BSYNC B1 ;  /* 0x0000000000017941 */ /* 0x000fea0003800000 */
.L_x_12462:
[----:B------:R-:W-:Y:S01]  /*1baf0*/  VIADD R0, R0, 0x60 ;  /* 0x0000006000007836 */ /* 0x000fe20000000000 */
[----:B--2---:R2:W4:Y:S04]  /*1bb00*/  SHFL.IDX PT, R3, R5, 0x1, 0x1c1f ;  /* 0x003c1f0005037f89 */ /* 0x00452800000e0000 */
[----:B------:R-:W-:Y:S01]  /*1bb10*/  ISETP.GE.AND P0, PT, R0, R11, PT ;  /* 0x0000000b0000720c */ /* 0x000fe20003f06270 */
[----:B-1----:R2:W1:-:S12]  /*1bb20*/  SHFL.IDX PT, R2, R4, 0x1, 0x1c1f ;  /* 0x003c1f0004027f89 */ /* 0x00245800000e0000 */
[----:B--2---:R-:W-:Y:S05]  /*1bb30*/  @P0 BRA `(.L_x_12456) ;  /* 0x0000000000300947 */ /* 0x004fea0003800000 */
[----:B------:R-:W-:Y:S02]  /*1bb40*/  ULDC UR4, c[0x0][0xac8] ;  /* 0x0002b20000047ab9 */ /* 0x000fe40000000800 */
[----:B-----5:R-:W-:Y:S02]  /*1bb50*/  ISETP.GE.AND P3, PT, R21, UR4, PT ;  /* 0x0000000415007c0c */ /* 0x020fe4000bf66270 */
        /* <DEDUP_REMOVED lines=10> */
.L_x_12456:
[----:B------:R-:W-:Y:S05]  /*1bc00*/  BSYNC B0 ;  /* 0x0000000000007941 */ /* 0x000fea0003800000 */
.L_x_12450:
[----:B0-----:R-:W3:Y:S01]  /*1bc10*/  LDL R0, [R1+0x5c] ;  /* 0x00005c0001007983 */ /* 0x001ee20000100800 */
[----:B------:R-:W-:Y:S02]  /*1bc20*/  ULDC UR4, c[0x0][0xc3c] ;  /* 0x00030f0000047ab9 */ /* 0x000fe40000000800 */
[----:B---3--:R-:W-:-:S13]  /*1bc30*/  ISETP.GE.AND P0, PT, R0, UR4, PT ;  /* 0x0000000400007c0c */ /* 0x008fda000bf06270 */
[----:B------:R-:W-:Y:S05]  /*1bc40*/  @!P0 BRA `(.L_x_12464) ;  /* 0xfffffe54007c8947 */ /* 0x000fea000383ffff */
[----:B------:R-:W-:Y:S05]  /*1bc50*/  BRA `(.L_x_12258) ;  /* 0x0000008800487947 */ /* 0x000fea0003800000 */
.L_x_12256:
        /* <DEDUP_REMOVED lines=15> */
[----:B-1----:R-:W-:Y:S02]  /*1bd50*/  IMAD.MOV.U32 R25, RZ, RZ, RZ ;  /* 0x000000ffff197224 */ /* 0x002fe400078e00ff */
        /* <DEDUP_REMOVED lines=42> */
.L_x_12468:
        /* <DEDUP_REMOVED lines=37> */
.L_x_12466:
        /* <DEDUP_REMOVED lines=11> */
[----:B------:R-:W-:-:S05]  /*1c300*/  VIADD R3, R27, 0xffffffff ;  /* 0xffffffff1b037836 */ /* 0x000fca0000000000 */
[----:B------:R0:W1:Y:S02]  /*1c310*/  SHFL.IDX PT, R24, R2, R3, 0x1f ;  /* 0x00001f0302187589 */ /* 0x00006400000e0000 */
.L_x_12469:
[----:B-1----:R-:W-:Y:S02]  /*1c320*/  IMAD R24, R24, UR5, R5 ;  /* 0x0000000518187c24 */ /* 0x002fe4000f8e0205 */
[----:B------:R-:W-:-:S03]  /*1c330*/  VIADD R27, R27, UR4 ;  /* 0x000000041b1b7c36 */ /* 0x000fc60008000000 */
[----:B------:R-:W-:Y:S01]  /*1c340*/  IADD3 R4, -R24, UR6, RZ ;  /* 0x0000000618047c10 */ /* 0x000fe2000fffe1ff */
[----:B------:R-:W-:Y:S06]  /*1c350*/  @!P1 BRA `(.L_x_12470) ;  /* 0x0000000000e49947 */ /* 0x000fec0003800000 */
[-C--:B--2---:R-:W-:Y:S02]  /*1c360*/  IABS R7, R25.reuse ;  /* 0x0000001900077213 */ /* 0x084fe40000000000 */
[----:B------:R-:W-:Y:S02]  /*1c370*/  IABS R5, R8 ;  /* 0x0000000800057213 */ /* 0x000fe40000000000 */
[----:B------:R-:W1:Y:S08]  /*1c380*/  I2F.RP R9, R7 ;  /* 0x0000000700097306 */ /* 0x000e700000209400 */
[----:B-1----:R-:W0:Y:S02]  /*1c390*/  MUFU.RCP R9, R9 ;  /* 0x0000000900097308 */ /* 0x002e240000001000 */
[----:B0-----:R-:W-:Y:S01]  /*1c3a0*/  VIADD R2, R9, 0xffffffe ;  /* 0x0ffffffe09027836 */ /* 0x001fe20000000000 */
[----:B------:R-:W-:-:S05]  /*1c3b0*/  IABS R9, R25 ;  /* 0x0000001900097213 */ /* 0x000fca0000000000 */
[----:B------:R0:W1:Y:S01]  /*1c3c0*/  F2I.FTZ.U32.TRUNC.NTZ R3, R2 ;  /* 0x0000000200037305 */ /* 0x000062000021f000 */
[----:B------:R-:W-:Y:S02]  /*1c3d0*/  IMAD.MOV R9, RZ, RZ, -R9 ;  /* 0x000000ffff097224 */ /* 0x000fe400078e0a09 */
[----:B0-----:R-:W-:Y:S02]  /*1c3e0*/  IMAD.MOV.U32 R2, RZ, RZ, RZ ;  /* 0x000000ffff027224 */ /* 0x001fe400078e00ff */
[----:B-1----:R-:W-:-:S04]  /*1c3f0*/  IMAD.MOV R10, RZ, RZ, -R3 ;  /* 0x000000ffff0a7224 */ /* 0x002fc800078e0a03 */
[----:B------:R-:W-:Y:S01]  /*1c400*/  IMAD R11, R10, R7, RZ ;  /* 0x000000070a0b7224 */ /* 0x000fe200078e02ff */
[----:B------:R-:W-:-:S03]  /*1c410*/  IABS R10, R4 ;  /* 0x00000004000a7213 */ /* 0x000fc60000000000 */
[----:B------:R-:W-:Y:S02]  /*1c420*/  IMAD.HI.U32 R3, R3, R11, R2 ;  /* 0x0000000b03037227 */ /* 0x000fe400078e0002 */
[----:B------:R-:W0:Y:S04]  /*1c430*/  I2F.RP R11, R5 ;  /* 0x00000005000b7306 */ /* 0x000e280000209400 */
        /* <DEDUP_REMOVED lines=13> */
[----:B------:R-:W-:-:S04]  /*1c510*/  IMAD.MOV.U32 R7, RZ, RZ, R2 ;  /* 0x000000ffff077224 */ /* 0x000fc800078e0002 */
[----:B------:R-:W-:Y:S01]  /*1c520*/  @!P2 IMAD.MOV R7, RZ, RZ, -R7 ;  /* 0x000000ffff07a224 */ /* 0x000fe200078e0a07 */
[----:B------:R-:W-:Y:S01]  /*1c530*/  @!P1 LOP3.LUT R7, RZ, R25, RZ, 0x33, !PT ;  /* 0x00000019ff079212 */ /* 0x000fe200078e33ff */
[----:B0-----:R-:W-:-:S04]  /*1c540*/  IMAD.MOV R9, RZ, RZ, -R3 ;  /* 0x000000ffff097224 */ /* 0x001fc800078e0a03 */
[----:B------:R-:W-:-:S04]  /*1c550*/  IMAD.MOV.U32 R2, RZ, RZ, R9 ;  /* 0x000000ffff027224 */ /* 0x000fc800078e0009 */
[----:B------:R-:W-:Y:S02]  /*1c560*/  IMAD R9, R2, R5, RZ ;  /* 0x0000000502097224 */ /* 0x000fe400078e02ff */
[----:B------:R-:W-:-:S04]  /*1c570*/  IMAD.MOV.U32 R2, RZ, RZ, RZ ;  /* 0x000000ffff027224 */ /* 0x000fc800078e00ff */
[----:B------:R-:W-:Y:S01]  /*1c580*/  IMAD.HI.U32 R2, R3, R9, R2 ;  /* 0x0000000903027227 */ /* 0x000fe200078e0002 */
[----:B------:R-:W-:Y:S02]  /*1c590*/  IABS R9, R8 ;  /* 0x0000000800097213 */ /* 0x000fe40000000000 */
[----:B------:R-:W-:-:S03]  /*1c5a0*/  IABS R3, R7 ;  /* 0x0000000700037213 */ /* 0x000fc60000000000 */
[----:B------:R-:W-:Y:S02]  /*1c5b0*/  IMAD.MOV R10, RZ, RZ, -R9 ;  /* 0x000000ffff0a7224 */ /* 0x000fe400078e0a09 */
[----:B------:R-:W-:-:S04]  /*1c5c0*/  IMAD.HI.U32 R2, R2, R3, RZ ;  /* 0x0000000302027227 */ /* 0x000fc800078e00ff */
[----:B------:R-:W-:Y:S01]  /*1c5d0*/  IMAD R10, R2, R10, R3 ;  /* 0x0000000a020a7224 */ /* 0x000fe200078e0203 */
[----:B------:R-:W-:-:S04]  /*1c5e0*/  LOP3.LUT R3, R7, R8, RZ, 0x3c, !PT ;  /* 0x0000000807037212 */ /* 0x000fc800078e3cff */
[----:B------:R-:W-:Y:S02]  /*1c5f0*/  ISETP.GT.U32.AND P1, PT, R5, R10, PT ;  /* 0x0000000a0500720c */ /* 0x000fe40003f24070 */
[----:B------:R-:W-:Y:S01]  /*1c600*/  ISETP.GE.AND P2, PT, R3, RZ, PT ;  /* 0x000000ff0300720c */ /* 0x000fe20003f46270 */
[----:B------:R-:W-:-:S10]  /*1c610*/  IMAD.MOV R3, RZ, RZ, -R7 ;  /* 0x000000ffff037224 */ /* 0x000fd400078e0a07 */
        /* <DEDUP_REMOVED lines=13> */
.L_x_12470:
[----:B0-----:R-:W0:Y:S02]  /*1c6f0*/  LDC.64 R2, c[0x0][0xc90] ;  /* 0x00032400ff027b82 */ /* 0x001e240000000a00 */
[----:B0-----:R-:W-:-:S05]  /*1c700*/  IMAD.WIDE R2, R27, 0x4, R2 ;  /* 0x000000041b027825 */ /* 0x001fca00078e0202 */
        /* <DEDUP_REMOVED lines=31> */
[----:B------:R-:W-:Y:S02]  /*1c900*/  VIADDMNMX R8, R3, UR5, R8, PT ;  /* 0x0000000503087c46 */ /* 0x000fe4000b800108 */
[----:B------:R-:W-:-:S02]  /*1c910*/  IADD3 R7, R7, 0x1000000, R11 ;  /* 0x0100000007077810 */ /* 0x000fc40007ffe00b */
[-C--:B------:R-:W-:Y:S01]  /*1c920*/  IABS R9, R8.reuse ;  /* 0x0000000800097213 */ /* 0x080fe20000000000 */
[----:B------:R-:W-:Y:S01]  /*1c930*/  IMAD.MOV R26, RZ, RZ, -R8 ;  /* 0x000000ffff1a7224 */ /* 0x000fe200078e0a08 */
[----:B------:R-:W-:Y:S02]  /*1c940*/  IABS R4, R8 ;  /* 0x0000000800047213 */ /* 0x000fe40000000000 */
[----:B------:R-:W0:Y:S03]  /*1c950*/  I2F.RP R10, R9 ;  /* 0x00000009000a7306 */ /* 0x000e260000209400 */
[----:B------:R-:W-:-:S05]  /*1c960*/  IMAD.MOV R4, RZ, RZ, -R4 ;  /* 0x000000ffff047224 */ /* 0x000fca00078e0a04 */
[----:B0-----:R-:W0:Y:S02]  /*1c970*/  MUFU.RCP R10, R10 ;  /* 0x0000000a000a7308 */ /* 0x001e240000001000 */
[----:B0-----:R-:W-:-:S06]  /*1c980*/  VIADD R3, R10, 0xffffffe ;  /* 0x0ffffffe0a037836 */ /* 0x001fcc0000000000 */
[----:B------:R-:W0:Y:S02]  /*1c990*/  F2I.FTZ.U32.TRUNC.NTZ R3, R3 ;  /* 0x0000000300037305 */ /* 0x000e24000021f000 */
        /* <DEDUP_REMOVED lines=16> */
[----:B------:R-:W-:-:S07]  /*1caa0*/  IMAD R26, R2, R26, R7 ;  /* 0x0000001a021a7224 */ /* 0x000fce00078e0207 */
.L_x_12471:
[----:B------:R-:W-:-:S05]  /*1cab0*/  LOP3.LUT R2, RZ, R2, RZ, 0x33, !PT ;  /* 0x00000002ff027212 */ /* 0x000fca00078e33ff */
[----:B------:R-:W-:Y:S01]  /*1cac0*/  IMAD.IADD R25, R25, 0x1, R2 ;  /* 0x0000000119197824 */ /* 0x000fe200078e0202 */
[----:B------:R-:W-:Y:S06]  /*1cad0*/  BRA `(.L_x_12472) ;  /* 0x00000000000c7947 */ /* 0x000fec0003800000 */
.L_x_12467:
[----:B------:R-:W-:Y:S02]  /*1cae0*/  IMAD.MOV.U32 R25, RZ, RZ, RZ ;  /* 0x000000ffff197224 */ /* 0x000fe400078e00ff */
[----:B------:R-:W-:Y:S02]  /*1caf0*/  IMAD.U32 R24, RZ, RZ, UR6 ;  /* 0x00000006ff187e24 */ /* 0x000fe4000f8e00ff */
[----:B------:R-:W-:-:S07]  /*1cb00*/  IMAD.MOV.U32 R26, RZ, RZ, RZ ;  /* 0x000000ffff1a7224 */ /* 0x000fce00078e00ff */
.L_x_12472:
[----:B------:R-:W-:-:S13]  /*1cb10*/  ISETP.NE.AND P0, PT, R0, RZ, PT ;  /* 0x000000ff0000720c */ /* 0x000fda0003f05270 */
[----:B------:R-:W0:Y:S01]  /*1cb20*/  @!P0 S2R R3, SR_CgaCtaId ;  /* 0x0000000000038919 */ /* 0x000e220000008800 */
[----:B------:R-:W-:-:S04]  /*1cb30*/  @!P0 MOV R0, 0x400 ;  /* 0x0000040000008802 */ /* 0x000fc80000000f00 */
[----:B0-----:R-:W-:-:S05]  /*1cb40*/  @!P0 LEA R0, R3, R0, 0x18 ;  /* 0x0000000003008211 */ /* 0x001fca00078ec0ff */
[----:B------:R2:W-:Y:S01]  /*1cb50*/  @!P0 STS.128 [R0+0x19cd0], R24 ;  /* 0x019cd01800008388 */ /* 0x0005e20000000c00 */
[----:B------:R-:W-:Y:S06]  /*1cb60*/  BAR.ARV 0x5, 0x200 ;  /* 0x0148000000007b1d */ /* 0x000fec0000002000 */
.L_x_12465:
[----:B0-2---:R-:W-:Y:S01]  /*1cb70*/  IMAD.MOV.U32 R0, RZ, RZ, 0x1 ;  /* 0x00000001ff007424 */ /* 0x005fe200078e00ff */
[----:B------:R-:W-:Y:S01]  /*1cb80*/  ULDC UR4, c[0x0][0xc3c] ;  /* 0x00030f0000047ab9 */ /* 0x000fe20000000800 */
[----:B------:R-:W-:Y:S01]  /*1cb90*/  IMAD.MOV.U32 R22, RZ, RZ, RZ ;  /* 0x000000ffff167224 */ /* 0x000fe200078e00ff */
[----:B-1----:R-:W-:Y:S02]  /*1cba0*/  ISETP.GE.AND P0, PT, R27, UR4, PT ;  /* 0x000000041b007c0c */ /* 0x002fe4000bf06270 */
[----:B------:R0:W-:Y:S04]  /*1cbb0*/  STL [R1], R0 ;  /* 0x0000000001007387 */ /* 0x0001e80000100800 */
[----:B------:R0:W-:Y:S07]  /*1cbc0*/  STL [R1+0x50], RZ ;  /* 0x000050ff01007387 */ /* 0x0001ee0000100800 */
[----:B------:R-:W-:Y:S05]  /*1cbd0*/  @P0 BRA `(.L_x_12473) ;  /* 0x0000007400640947 */ /* 0x000fea0003800000 */
[----:B------:R-:W1:Y:S01]  /*1cbe0*/  S2R R14, SR_TID.X ;  /* 0x00000000000e7919 */ /* 0x000e620000002100 */
[----:B------:R-:W2:Y:S01]  /*1cbf0*/  S2UR UR4, SR_CgaCtaId ;  /* 0x00000000000479c3 */ /* 0x000ea20000008800 */
        /* <DEDUP_REMOVED lines=8> */
[C---:B-1----:R-:W-:Y:S01]  /*1cc80*/  IMAD.SHL.U32 R2, R14.reuse, 0x20, RZ ;  /* 0x000000200e027824 */ /* 0x042fe200078e00ff */
[C---:B------:R-:W-:Y:S01]  /*1cc90*/  LOP3.LUT R13, R14.reuse, 0x7f, RZ, 0xc0, !PT ;  /* 0x0000007f0e0d7812 */ /* 0x040fe200078ec0ff */
[C---:B0-----:R-:W-:Y:S01]  /*1cca0*/  IMAD.SHL.U32 R0, R14.reuse, 0x10, RZ ;  /* 0x000000100e007824 */ /* 0x041fe200078e00ff */
[----:B------:R-:W-:Y:S01]  /*1ccb0*/  SHF.R.U32.HI R3, RZ, 0x1, R14 ;  /* 0x00000001ff037819 */ /* 0x000fe2000001160e */
[----:B------:R-:W-:Y:S01]  /*1ccc0*/  IMAD.SHL.U32 R7, R14, 0x2, RZ ;  /* 0x000000020e077824 */ /* 0x000fe200078e00ff */
[C---:B------:R-:W-:Y:S01]  /*1ccd0*/  LOP3.LUT R28, R2.reuse, 0x360, RZ, 0xc0, !PT ;  /* 0x00000360021c7812 */ /* 0x040fe200078ec0ff */
[----:B------:R-:W-:Y:S01]  /*1cce0*/  IMAD.SHL.U32 R5, R13, 0x10, RZ ;  /* 0x000000100d057824 */ /* 0x000fe200078e00ff */
[----:B------:R-:W-:Y:S01]  /*1ccf0*/  LOP3.LUT R2, R2, 0x80, RZ, 0xc0, !PT ;  /* 0x0000008002027812 */ /* 0x000fe200078ec0ff */
[----:B------:R-:W-:Y:S01]  /*1cd00*/  IMAD.SHL.U32 R11, R14, 0x4, RZ ;  /* 0x000000040e0b7824 */ /* 0x000fe200078e00ff */
[----:B------:R-:W-:-:S02]  /*1cd10*/  LOP3.LUT R8, R0, 0x60, RZ, 0xc0, !PT ;  /* 0x0000006000087812 */ /* 0x000fc400078ec0ff */
[----:B------:R-:W-:Y:S02]  /*1cd20*/  LOP3.LUT R4, R0, 0x90, RZ, 0xc0, !PT ;  /* 0x0000009000047812 */ /* 0x000fe400078ec0ff */
[----:B------:R-:W-:Y:S02]  /*1cd30*/  LOP3.LUT R2, R2, 0x10, R3, 0xf8, !PT ;  /* 0x0000001002027812 */ /* 0x000fe400078ef803 */
[----:B------:R-:W-:Y:S02]  /*1cd40*/  LOP3.LUT R3, R3, 0x20, RZ, 0xc0, !PT ;  /* 0x0000002003037812 */ /* 0x000fe400078ec0ff */
[----:B------:R-:W-:Y:S02]  /*1cd50*/  LOP3.LUT R9, R8, 0x700, R5, 0xf8, !PT ;  /* 0x0000070008097812 */ /* 0x000fe400078ef805 */
[----:B------:R-:W-:Y:S01]  /*1cd60*/  LOP3.LUT R8, R4, 0x10, R7, 0x78, !PT ;  /* 0x0000001004087812 */ /* 0x000fe200078e7807 */
[----:B------:R-:W-:Y:S01]  /*1cd70*/  IMAD.SHL.U32 R4, R14, 0x80, RZ ;  /* 0x000000800e047824 */ /* 0x000fe200078e00ff */
[----:B------:R-:W-:Y:S01]  /*1cd80*/  LOP3.LUT R28, R28, 0x400, R5, 0xf8, !PT ;  /* 0x000004001c1c7812 */ /* 0x000fe200078ef805 */
[----:B------:R-:W-:Y:S01]  /*1cd90*/  IMAD.SHL.U32 R7, R6, 0x800, RZ ;  /* 0x0000080006077824 */ /* 0x000fe200078e00ff */
[----:B------:R-:W-:-:S02]  /*1cda0*/  LOP3.LUT R5, R3, 0x10, R14, 0xf8, !PT ;  /* 0x0000001003057812 */ /* 0x000fc400078ef80e */
[----:B------:R-:W-:Y:S02]  /*1cdb0*/  LOP3.LUT R6, R4, 0x400, RZ, 0xc0, !PT ;  /* 0x0000040004067812 */ /* 0x000fe400078ec0ff */
[----:B------:R-:W-:Y:S02]  /*1cdc0*/  LOP3.LUT R5, R5, 0x380, R4, 0xf8, !PT ;  /* 0x0000038005057812 */ /* 0x000fe400078ef804 */
[----:B------:R-:W-:Y:S02]  /*1cdd0*/  LOP3.LUT P0, RZ, R14, 0x4, RZ, 0xc0, !PT ;  /* 0x000000040eff7812 */ /* 0x000fe4000780c0ff */
[----:B------:R-:W-:Y:S02]  /*1cde0*/  LOP3.LUT R6, R6, 0x800, R7, 0xf8, !PT ;  /* 0x0000080006067812 */ /* 0x000fe400078ef807 */
[----:B------:R-:W-:Y:S02]  /*1cdf0*/  LOP3.LUT R5, R5, 0x70, R0, 0x78, !PT ;  /* 0x0000007005057812 */ /* 0x000fe400078e7800 */
[----:B------:R-:W-:Y:S01]  /*1ce00*/  LOP3.LUT R3, R2, 0x10, R11, 0x78, !PT ;  /* 0x0000001002037812 */ /* 0x000fe200078e780b */
[----:B------:R-:W-:Y:S01]  /*1ce10*/  IMAD.SHL.U32 R2, R14, 0x40, RZ ;  /* 0x000000400e027824 */ /* 0x000fe200078e00ff */
[----:B------:R-:W-:Y:S01]  /*1ce20*/  LOP3.LUT R12, R6, R5, RZ, 0xfc, !PT ;  /* 0x00000005060c7212 */ /* 0x000fe200078efcff */
[----:B--2---:R-:W-:Y:S01]  /*1ce30*/  IMAD.U32 R5, RZ, RZ, UR4 ;  /* 0x00000004ff057e24 */ /* 0x004fe2000f8e00ff */
[----:B------:R-:W-:-:S02]  /*1ce40*/  LOP3.LUT R10, R9, R8, RZ, 0xfc, !PT ;  /* 0x00000008090a7212 */ /* 0x000fc400078efcff */
[----:B------:R-:W-:Y:S01]  /*1ce50*/  LOP3.LUT R28, R28, R3, RZ, 0xfc, !PT ;  /* 0x000000031c1c7212 */ /* 0x000fe200078efcff */
[C---:B------:R-:W-:Y:S01]  /*1ce60*/  VIADD R4, R12.reuse, 0x40 ;  /* 0x000000400c047836 */ /* 0x040fe20000000000 */
[----:B------:R-:W-:Y:S01]  /*1ce70*/  SHF.R.U32.HI R3, RZ, 0x1, R13 ;  /* 0x00000001ff037819 */ /* 0x000fe2000001160d */
[----:B------:R-:W-:Y:S01]  /*1ce80*/  @P0 VIADD R4, R12, 0xffffffc0 ;  /* 0xffffffc00c040836 */ /* 0x000fe20000000000 */
[----:B------:R-:W-:Y:S01]  /*1ce90*/  STL [R1+0x24], R10 ;  /* 0x0000240a01007387 */ /* 0x000fe20000100800 */
[----:B------:R-:W-:Y:S02]  /*1cea0*/  LOP3.LUT R2, R2, 0x40, RZ, 0xc0, !PT ;  /* 0x0000004002027812 */ /* 0x000fe400078ec0ff */
[----:B------:R-:W-:Y:S01]  /*1ceb0*/  LEA R18, R5, R18, 0x18 ;  /* 0x0000001205127211 */ /* 0x000fe200078ec0ff */
[----:B------:R-:W-:Y:S01]  /*1cec0*/  STL [R1+0x4], R12 ;  /* 0x0000040c01007387 */ /* 0x000fe20000100800 */
[----:B------:R-:W-:Y:S02]  /*1ced0*/  LOP3.LUT R3, R3, R2, RZ, 0xfc, !PT ;  /* 0x0000000203037212 */ /* 0x000fe400078efcff */
[----:B------:R-:W-:Y:S01]  /*1cee0*/  LOP3.LUT R0, R0, 0x10, RZ, 0xc0, !PT ;  /* 0x0000001000007812 */ /* 0x000fe200078ec0ff */
[----:B------:R-:W-:Y:S01]  /*1cef0*/  STL [R1+0x1c], R5 ;  /* 0x00001c0501007387 */ /* 0x000fe20000100800 */
[----:B------:R-:W-:-:S02]  /*1cf00*/  IMAD.IADD R3, R18, 0x1, R10 ;  /* 0x0000000112037824 */ /* 0x000fc400078e020a */
[C---:B------:R-:W-:Y:S01]  /*1cf10*/  LOP3.LUT R2, R0.reuse, 0x20, RZ, 0xfc, !PT ;  /* 0x0000002000027812 */ /* 0x040fe200078efcff */
[----:B------:R0:W-:Y:S01]  /*1cf20*/  STL [R1+0x20], R4 ;  /* 0x0000200401007387 */ /* 0x0001e20000100800 */
[----:B------:R-:W-:Y:S02]  /*1cf30*/  LOP3.LUT R0, R0, 0x40, RZ, 0xfc, !PT ;  /* 0x0000004000007812 */ /* 0x000fe400078efcff */
[C---:B------:R-:W-:Y:S01]  /*1cf40*/  LOP3.LUT R2, R28.reuse, 0x1800, RZ, 0xfc, !PT ;  /* 0x000018001c027812 */ /* 0x040fe200078efcff */
[----:B------:R1:W-:Y:S01]  /*1cf50*/  STL [R1+0x50], RZ ;  /* 0x000050ff01007387 */ /* 0x0003e20000100800 */
[----:B------:R-:W-:Y:S01]  /*1cf60*/  LOP3.LUT R0, R28, 0x2800, RZ, 0xfc, !PT ;  /* 0x000028001c007812 */ /* 0x000fe200078efcff */
[----:B0-----:R-:W-:-:S05]  /*1cf70*/  IMAD.MOV.U32 R4, RZ, RZ, 0x1 ;  /* 0x00000001ff047424 */ /* 0x001fca00078e00ff */
[----:B------:R1:W-:Y:S04]  /*1cf80*/  STL [R1+0x8], R4 ;  /* 0x0000080401007387 */ /* 0x0003e80000100800 */
[----:B------:R1:W-:Y:S04]  /*1cf90*/  STL [R1], R4 ;  /* 0x0000000401007387 */ /* 0x0003e80000100800 */
[----:B------:R1:W-:Y:S02]  /*1cfa0*/  STL [R1+0x3c], R3 ;  /* 0x00003c0301007387 */ /* 0x0003e40000100800 */
.L_x_12611:
[----:B------:R-:W-:Y:S05]  /*1cfb0*/  YIELD ;  /* 0x0000000000007946 */ /* 0x000fea0003800000 */
[----:B------:R-:W-:Y:S01]  /*1cfc0*/  ULDC.64 UR4, c[0x0][0xa28] ;  /* 0x00028a0000047ab9 */ /* 0x000fe20000000a00 */
[----:B------:R-:W-:Y:S01]  /*1cfd0*/  IMAD.MOV.U32 R12, RZ, RZ, RZ ;  /* 0x000000ffff0c7224 */ /* 0x000fe200078e00ff */
[----:B------:R-:W-:Y:S01]  /*1cfe0*/  ISETP.NE.U32.AND P0, PT, RZ, UR4, PT ;  /* 0x00000004ff007c0c */ /* 0x000fe2000bf05070 */
[----:B01----:R-:W0:Y:S01]  /*1cff0*/  LDC.64 R4, c[0x0][0xa00] ;  /* 0x00028000ff047b82 */ /* 0x003e220000000a00 */
[----:B--2---:R-:W-:Y:S01]  /*1d000*/  IMAD.MOV.U32 R8, RZ, RZ, RZ ;  /* 0x000000ffff087224 */ /* 0x004fe200078e00ff */
[----:B------:R-:W-:Y:S01]  /*1d010*/  ULDC.64 UR6, c[0x0][0xa10] ;  /* 0x0002840000067ab9 */ /* 0x000fe20000000a00 */
[----:B------:R-:W-:Y:S01]  /*1d020*/  ISETP.NE.AND.EX P0, PT, RZ, UR5, PT, P0 ;  /* 0x00000005ff007c0c */ /* 0x000fe2000bf05300 */
[----:B------:R-:W-:-:S12]  /*1d030*/  ULDC.64 UR4, c[0x0][0xa18] ;  /* 0x0002860000047ab9 */ /* 0x000fd80000000a00 */
[----:B------:R-:W1:Y:S02]  /*1d040*/  @P0 LDC.64 R2, c[0x0][0xa28] ;  /* 0x00028a00ff020b82 */ /* 0x000e640000000a00 */
[----:B-1----:R-:W-:-:S05]  /*1d050*/  @P0 IMAD.WIDE R2, R27, 0x4, R2 ;  /* 0x000000041b020825 */ /* 0x002fca00078e0202 */
[----:B------:R1:W2:Y:S01]  /*1d060*/  @P0 LDG.E R12, desc[UR42][R2.64] ;  /* 0x0000002a020c0981 */ /* 0x0002a2000c1e1900 */
[----:B------:R-:W-:Y:S01]  /*1d070*/  ISETP.NE.U32.AND P0, PT, RZ, UR4, PT ;  /* 0x00000004ff007c0c */ /* 0x000fe2000bf05070 */
[----:B0-----:R-:W-:Y:S01]  /*1d080*/  IMAD.WIDE R4, R27, 0x4, R4 ;  /* 0x000000041b047825 */ /* 0x001fe200078e0204 */
[----:B------:R-:W-:Y:S02]  /*1d090*/  ISETP.NE.U32.AND P1, PT, RZ, UR6, PT ;  /* 0x00000006ff007c0c */ /* 0x000fe4000bf25070 */
[----:B------:R-:W-:Y:S01]  /*1d0a0*/  ISETP.NE.AND.EX P2, PT, RZ, UR5, PT, P0 ;  /* 0x00000005ff007c0c */ /* 0x000fe2000bf45300 */
[----:B------:R-:W-:Y:S01]  /*1d0b0*/  ULDC.64 UR4, c[0x0][0xa00] ;  /* 0x0002800000047ab9 */ /* 0x000fe20000000a00 */
[----:B------:R-:W-:Y:S01]  /*1d0c0*/  ISETP.NE.AND.EX P1, PT, RZ, UR7, PT, P1 ;  /* 0x00000007ff007c0c */ /* 0x000fe2000bf25310 */
[----:B---3--:R-:W-:Y:S01]  /*1d0d0*/  IMAD.MOV.U32 R0, RZ, RZ, RZ ;  /* 0x000000ffff007224 */ /* 0x008fe200078e00ff */
[----:B------:R-:W-:Y:S01]  /*1d0e0*/  ISETP.NE.U32.AND P0, PT, RZ, UR4, PT ;  /* 0x00000004ff007c0c */ /* 0x000fe2000bf05070 */
[----:B-1----:R-:W0:Y:S03]  /*1d0f0*/  LDC.64 R2, c[0x0][0xa10] ;  /* 0x00028400ff027b82 */ /* 0x002e260000000a00 */
[----:B------:R-:W-:-:S05]  /*1d100*/  ISETP.NE.AND.EX P0, PT, RZ, UR5, PT, P0 ;  /* 0x00000005ff007c0c */ /* 0x000fca000bf05300 */
[----:B------:R-:W1:Y:S08]  /*1d110*/  @P2 LDC.64 R6, c[0x0][0xa18] ;  /* 0x00028600ff062b82 */ /* 0x000e700000000a00 */
[----:B------:R-:W3:Y:S01]  /*1d120*/  @P0 LDG.E R8, desc[UR42][R4.64] ;  /* 0x0000002a04080981 */ /* 0x000ee2000c1e1900 */
[----:B------:R-:W-:Y:S01]  /*1d130*/  ULDC UR4, c[0x0][0x288] ;  /* 0x0000a20000047ab9 */ /* 0x000fe20000000800 */
[----:B0-----:R-:W-:-:S05]  /*1d140*/  IMAD.WIDE R2, R27, 0x4, R2 ;  /* 0x000000041b027825 */ /* 0x001fca00078e0202 */
[----:B------:R0:W5:Y:S01]  /*1d150*/  @P1 LDG.E R0, desc[UR42][R2.64] ;  /* 0x0000002a02001981 */ /* 0x000162000c1e1900 */
[----:B-1----:R-:W-:-:S03]  /*1d160*/  @P2 IMAD.WIDE R6, R27, 0x4, R6 ;  /* 0x000000041b062825 */ /* 0x002fc600078e0206 */
[----:B---3--:R1:W-:Y:S02]  /*1d170*/  STL [R1+0x30], R8 ;  /* 0x0000300801007387 */ /* 0x0083e40000100800 */
[----:B-1----:R-:W-:Y:S01]  /*1d180*/  IMAD.U32 R8, RZ, RZ, UR4 ;  /* 0x00000004ff087e24 */ /* 0x002fe2000f8e00ff */
[----:B------:R-:W-:-:S05]  /*1d190*/  ULDC.64 UR4, c[0x0][0x418] ;  /* 0x0001060000047ab9 */ /* 0x000fca0000000a00 */
[----:B------:R-:W3:Y:S01]  /*1d1a0*/  @P2 LDG.E R8, desc[UR42][R6.64] ;  /* 0x0000002a06082981 */ /* 0x000ee2000c1e1900 */
[----:B------:R-:W-:-:S03]  /*1d1b0*/  UISETP.NE.U32.AND UP0, UPT, UR4, URZ, UPT ;  /* 0x0000003f0400728c */ /* 0x000fc6000bf05070 */
[----:B------:R-:W-:Y:S01]  /*1d1c0*/  ULDC UR4, c[0x0][0x424] ;  /* 0x0001090000047ab9 */ /* 0x000fe20000000800 */
[----:B------:R-:W-:-:S03]  /*1d1d0*/  UISETP.NE.AND.EX UP0, UPT, UR5, URZ, UPT, UP0 ;  /* 0x0000003f0500728c */ /* 0x000fc6000bf05300 */
[----:B------:R-:W-:Y:S01]  /*1d1e0*/  ULDC UR5, c[0x0][0x2f0] ;  /* 0x0000bc0000057ab9 */ /* 0x000fe20000000800 */
[----:B------:R-:W-:-:S04]  /*1d1f0*/  USEL UR4, UR4, 0x1, UP0 ;  /* 0x0000000104047887 */ /* 0x000fc80008000000 */
[----:B------:R-:W-:-:S03]  /*1d200*/  UIMAD UR4, UR4, UR5, URZ ;  /* 0x00000005040472a4 */ /* 0x000fc6000f8e023f */
[----:B------:R-:W-:Y:S02]  /*1d210*/  ULDC UR5, c[0x0][0x348] ;  /* 0x0000d20000057ab9 */ /* 0x000fe40000000800 */
[----:B------:R-:W-:Y:S01]  /*1d220*/  IMAD.U32 R10, RZ, RZ, UR5 ;  /* 0x00000005ff0a7e24 */ /* 0x000fe2000f8e00ff */
[----:B---3--:R1:W-:Y:S04]  /*1d230*/  STL [R1+0x38], R8 ;  /* 0x0000380801007387 */ /* 0x0083e80000100800 */
[----:B--2---:R0:W-:Y:S01]  /*1d240*/  STL [R1+0x14], R12 ;  /* 0x0000140c01007387 */ /* 0x0041e20000100800 */
[----:B------:R-:W-:Y:S02]  /*1d250*/  IMAD.MOV.U32 R11, RZ, RZ, R8 ;  /* 0x000000ffff0b7224 */ /* 0x000fe400078e0008 */
[----:B-1----:R-:W-:Y:S01]  /*1d260*/  IMAD.U32 R8, RZ, RZ, UR4 ;  /* 0x00000004ff087e24 */ /* 0x002fe2000f8e00ff */
[----:B------:R-:W-:Y:S06]  /*1d270*/  @P2 BRA `(.L_x_12474) ;  /* 0x0000000000142947 */ /* 0x000fec0003800000 */
[----:B------:R-:W-:Y:S05]  /*1d280*/  @!P0 BRA `(.L_x_12474) ;  /* 0x0000000000108947 */ /* 0x000fea0003800000 */
[----:B------:R-:W2:Y:S04]  /*1d290*/  LDG.E R6, desc[UR42][R4.64] ;  /* 0x0000002a04067981 */ /* 0x000ea8000c1e1900 */
[----:B------:R-:W2:Y:S02]  /*1d2a0*/  LDG.E R4, desc[UR42][R4.64+0x4] ;  /* 0x0000042a04047981 */ /* 0x000ea4000c1e1900 */
[----:B--2---:R-:W-:-:S05]  /*1d2b0*/  IMAD.IADD R11, R4, 0x1, -R6 ;  /* 0x00000001040b7824 */ /* 0x004fca00078e0a06 */
[----:B------:R1:W-:Y:S02]  /*1d2c0*/  STL [R1+0x38], R11 ;  /* 0x0000380b01007387 */ /* 0x0003e40000100800 */
.L_x_12474:
        /* <DEDUP_REMOVED lines=9> */
[----:B------:R-:W2:Y:S02]  /*1d360*/  LDC.64 R4, c[0x0][0xa20] ;  /* 0x00028800ff047b82 */ /* 0x000ea40000000a00 */
[----:B--2---:R-:W-:-:S05]  /*1d370*/  IMAD.WIDE R4, R27, 0x4, R4 ;  /* 0x000000041b047825 */ /* 0x004fca00078e0204 */
[----:B------:R2:W5:Y:S01]  /*1d380*/  LDG.E R8, desc[UR42][R4.64] ;  /* 0x0000002a04087981 */ /* 0x000562000c1e1900 */
[----:B------:R-:W-:Y:S05]  /*1d390*/  BRA `(.L_x_12476) ;  /* 0x0000000000247947 */ /* 0x000fea0003800000 */
.L_x_12475:
        /* <DEDUP_REMOVED lines=9> */
.L_x_12476:
[----:B--2---:R-:W2:Y:S04]  /*1d430*/  @P1 LDG.E R4, desc[UR42][R2.64] ;  /* 0x0000002a02041981 */ /* 0x004ea8000c1e1900 */
[----:B0-----:R0:W2:Y:S01]  /*1d440*/  @P1 LDG.E R2, desc[UR42][R2.64+0x4] ;  /* 0x0000042a02021981 */ /* 0x0010a2000c1e1900 */
[----:B------:R-:W-:Y:S02]  /*1d450*/  IMAD R25, R25, 0xc0, RZ ;  /* 0x000000c019197824 */ /* 0x000fe400078e02ff */
[----:B-----5:R-:W-:Y:S02]  /*1d460*/  IMAD.IADD R8, R8, 0x1, -R12 ;  /* 0x0000000108087824 */ /* 0x020fe400078e0a0c */
[----:B------:R-:W-:Y:S01]  /*1d470*/  VIADD R6, R25, 0xbf ;  /* 0x000000bf19067836 */ /* 0x000fe20000000000 */
[----:B0-----:R-:W0:Y:S02]  /*1d480*/  LDC R3, c[0x0][0x448] ;  /* 0x00011200ff037b82 */ /* 0x001e240000000800 */
[----:B0-----:R-:W-:-:S13]  /*1d490*/  ISETP.NE.AND P2, PT, R3, 0x1, PT ;  /* 0x000000010300780c */ /* 0x001fda0003f45270 */
[----:B------:R-:W0:Y:S08]  /*1d4a0*/  @P2 LDC R3, c[0x0][0x44c] ;  /* 0x00011300ff032b82 */ /* 0x000e300000000800 */
[----:B------:R-:W3:Y:S01]  /*1d4b0*/  @P2 LDC R5, c[0x0][0x450] ;  /* 0x00011400ff052b82 */ /* 0x000ee20000000800 */
[----:B--2---:R-:W-:Y:S02]  /*1d4c0*/  @P1 IMAD.IADD R10, R2, 0x1, -R4 ;  /* 0x00000001020a1824 */ /* 0x004fe400078e0a04 */
[----:B0-----:R-:W-:-:S04]  /*1d4d0*/  @P2 IMAD.HI.U32 R2, R6, R3, RZ ;  /* 0x0000000306022227 */ /* 0x001fc800078e00ff */
[----:B------:R-:W-:Y:S01]  /*1d4e0*/  IMAD.IADD R19, R8, 0x1, R10 ;  /* 0x0000000108137824 */ /* 0x000fe200078e020a */
[----:B---3--:R-:W-:-:S03]  /*1d4f0*/  @P2 SHF.R.U32.HI R6, RZ, R5, R2 ;  /* 0x00000005ff062219 */ /* 0x008fc60000011602 */
        /* <DEDUP_REMOVED lines=21> */
.L_x_12479:
[----:B------:R-:W-:-:S13]  /*1d650*/  ISETP.NE.AND P0, PT, R3, 0x1, PT ;  /* 0x000000010300780c */ /* 0x000fda0003f05270 */
[----:B------:R-:W0:Y:S02]  /*1d660*/  @P0 LDC.64 R4, c[0x0][0x9e8] ;  /* 0x00027a00ff040b82 */ /* 0x000e240000000a00 */
[----:B0-----:R-:W-:-:S05]  /*1d670*/  @P0 IMAD.HI.U32 R4, R7, R4, RZ ;  /* 0x0000000407040227 */ /* 0x001fca00078e00ff */
[----:B------:R-:W-:-:S07]  /*1d680*/  @P0 SHF.R.U32.HI R7, RZ, R5, R4 ;  /* 0x00000005ff070219 */ /* 0x000fce0000011604 */
.L_x_12480:
[----:B------:R-:W-:Y:S05]  /*1d690*/  BSYNC B0 ;  /* 0x0000000000007941 */ /* 0x000fea0003800000 */
.L_x_12478:
[----:B------:R-:W-:-:S05]  /*1d6a0*/  IMAD R7, R7, R3, R3 ;  /* 0x0000000307077224 */ /* 0x000fca00078e0203 */
[----:B------:R-:W-:-:S07]  /*1d6b0*/  VIMNMX R2, R2, R7, PT ;  /* 0x0000000702027248 */ /* 0x000fce0003fe0100 */
.L_x_12477:
[----:B------:R-:W0:Y:S01]  /*1d6c0*/  @P2 LDC R5, c[0x0][0x44c] ;  /* 0x00011300ff052b82 */ /* 0x000e220000000800 */
[----:B------:R-:W-:Y:S01]  /*1d6d0*/  VIADD R2, R2, 0x7f ;  /* 0x0000007f02027836 */ /* 0x000fe20000000000 */
[----:B------:R-:W-:Y:S01]  /*1d6e0*/  ULDC UR4, c[0x0][0x9dc] ;  /* 0x0002770000047ab9 */ /* 0x000fe20000000800 */
[----:B------:R-:W-:Y:S02]  /*1d6f0*/  IMAD.MOV.U32 R4, RZ, RZ, R25 ;  /* 0x000000ffff047224 */ /* 0x000fe400078e0019 */
[----:B------:R-:W-:-:S03]  /*1d700*/  IMAD.IADD R20, R19, 0x1, -R11 ;  /* 0x0000000113147824 */ /* 0x000fc600078e0a0b */
[----:B------:R-:W2:Y:S01]  /*1d710*/  @P2 LDC R6, c[0x0][0x450] ;  /* 0x00011400ff062b82 */ /* 0x000ea20000000800 */
[----:B0-----:R-:W-:-:S05]  /*1d720*/  @P2 IMAD.HI.U32 R5, R25, R5, RZ ;  /* 0x0000000519052227 */ /* 0x001fca00078e00ff */
[----:B--2---:R-:W-:Y:S02]  /*1d730*/  @P2 SHF.R.U32.HI R4, RZ, R6, R5 ;  /* 0x00000006ff042219 */ /* 0x004fe40000011605 */
[----:B------:R-:W-:-:S03]  /*1d740*/  SHF.R.S32.HI R5, RZ, 0x1f, R2 ;  /* 0x0000001fff057819 */ /* 0x000fc60000011402 */
[----:B------:R-:W-:Y:S01]  /*1d750*/  IMAD.IADD R7, R20, 0x1, R4 ;  /* 0x0000000114077824 */ /* 0x000fe200078e0204 */
[----:B------:R-:W-:-:S04]  /*1d760*/  LEA.HI R2, R5, R2, RZ, 0x7 ;  /* 0x0000000205027211 */ /* 0x000fc800078f38ff */
[----:B------:R-:W-:-:S04]  /*1d770*/  SHF.R.S32.HI R2, RZ, 0x7, R2 ;  /* 0x00000007ff027819 */ /* 0x000fc80000011402 */
[----:B------:R-:W-:Y:S01]  /*1d780*/  VIMNMX R6, R26, R2, PT ;  /* 0x000000021a067248 */ /* 0x000fe20003fe0100 */
        /* <DEDUP_REMOVED lines=12> */
.L_x_12483:
[----:B------:R-:W-:-:S13]  /*1d850*/  ISETP.NE.AND P0, PT, R3, 0x1, PT ;  /* 0x000000010300780c */ /* 0x000fda0003f05270 */
[----:B------:R-:W0:Y:S02]  /*1d860*/  @P0 LDC.64 R4, c[0x0][0x9e8] ;  /* 0x00027a00ff040b82 */ /* 0x000e240000000a00 */
[----:B0-----:R-:W-:-:S05]  /*1d870*/  @P0 IMAD.HI.U32 R4, R7, R4, RZ ;  /* 0x0000000407040227 */ /* 0x001fca00078e00ff */
[----:B------:R-:W-:-:S07]  /*1d880*/  @P0 SHF.R.U32.HI R7, RZ, R5, R4 ;  /* 0x00000005ff070219 */ /* 0x000fce0000011604 */
.L_x_12484:
[----:B------:R-:W-:Y:S05]  /*1d890*/  BSYNC B0 ;  /* 0x0000000000007941 */ /* 0x000fea0003800000 */
.L_x_12482:
[----:B------:R-:W-:-:S05]  /*1d8a0*/  IMAD R3, R7, R3, RZ ;  /* 0x0000000307037224 */ /* 0x000fca00078e02ff */
[----:B------:R-:W-:-:S07]  /*1d8b0*/  VIMNMX R2, R2, R3, !PT ;  /* 0x0000000302027248 */ /* 0x000fce0007fe0100 */
.L_x_12481:
        /* <DEDUP_REMOVED lines=14> */
[----:B-1----:R-:W-:Y:S02]  /*1d9a0*/  IADD3 R11, R7, -0x1, R6 ;  /* 0xffffffff070b7810 */ /* 0x002fe40007ffe006 */
        /* <DEDUP_REMOVED lines=25> */
.L_x_12486:
[----:B------:R-:W-:Y:S05]  /*1db40*/  BSYNC B0 ;  /* 0x0000000000007941 */ /* 0x000fea0003800000 */
.L_x_12485:
[-C--:B------:R-:W-:Y:S01]  /*1db50*/  IMAD R5, R23, R2.reuse, R5 ;  /* 0x0000000217057224 */ /* 0x080fe200078e0205 */
[----:B------:R-:W-:Y:S04]  /*1db60*/  BSSY B0, `(.L_x_12487) ;  /* 0x0000157000007945 */ /* 0x000fe80003800000 */
[C---:B------:R-:W-:Y:S01]  /*1db70*/  VIADDMNMX R2, R5.reuse, R2, R6, PT ;  /* 0x0000000205027246 */ /* 0x040fe20003800106 */
[----:B------:R-:W-:-:S04]  /*1db80*/  IMAD R5, R5, 0x80, -R8 ;  /* 0x0000008005057824 */ /* 0x000fc800078e0a08 */
[----:B------:R-:W-:Y:S01]  /*1db90*/  IMAD R2, R2, 0x80, -R8 ;  /* 0x0000008002027824 */ /* 0x000fe200078e0a08 */
[----:B------:R-:W-:-:S04]  /*1dba0*/  VIMNMX R5, RZ, R5, !PT ;  /* 0x00000005ff057248 */ /* 0x000fc80007fe0100 */
[----:B------:R-:W-:Y:S02]  /*1dbb0*/  VIMNMX R2, R2, R10, PT ;  /* 0x0000000a02027248 */ /* 0x000fe40003fe0100 */
[----:B------:R-:W-:Y:S02]  /*1dbc0*/  SHF.R.U32.HI R3, RZ, 0x7, R5 ;  /* 0x00000007ff037819 */ /* 0x000fe40000011605 */
[----:B------:R-:W-:-:S13]  /*1dbd0*/  ISETP.GT.AND P0, PT, R2, R5, PT ;  /* 0x000000050200720c */ /* 0x000fda0003f04270 */
        /* <DEDUP_REMOVED lines=14> */
[----:B------:R0:W2:Y:S02]  /*1dcc0*/  SHFL.IDX PT, R14, R6, RZ, 0x1f ;  /* 0x00001fff060e7589 */ /* 0x0000a400000e0000 */
.L_x_12659:
[----:B--2---:R-:W-:Y:S02]  /*1dcd0*/  ISETP.NE.AND P0, PT, R14, RZ, PT ;  /* 0x000000ff0e00720c */ /* 0x004fe40003f05270 */
[----:B------:R-:W-:-:S11]  /*1dce0*/  PLOP3.LUT P6, PT, PT, PT, PT, 0x8, 0x0 ;  /* 0x000000000000781c */ /* 0x000fd60003fce170 */
[----:B------:R-:W-:Y:S05]  /*1dcf0*/  @P0 BRA `(.L_x_12490) ;  /* 0x00000000000c0947 */ /* 0x000fea0003800000 */
[----:B------:R-:W-:-:S03]  /*1dd00*/  UMOV UR4, 0xffffffff ;  /* 0xffffffff00047882 */ /* 0x000fc60000000000 */
[----:B------:R-:W-:Y:S05]  /*1dd10*/  BRA.DIV UR4, `(.L_x_12491) ;  /* 0x0000007604247947 */ /* 0x000fea000b800000 */
[----:B------:R-:W-:-:S13]  /*1dd20*/  ELECT P6, URZ, PT ;  /* 0x00000000003f782f */ /* 0x000fda00038c0000 */
.L_x_12490:
        /* <DEDUP_REMOVED lines=9> */
.L_x_12662:
[----:B------:R-:W-:Y:S05]  /*1ddc0*/  BSYNC B1 ;  /* 0x0000000000017941 */ /* 0x000fea0003800000 */
.L_x_12492:
[----:B------:R-:W-:Y:S04]  /*1ddd0*/  BSSY B1, `(.L_x_12494) ;  /* 0x000008c000017945 */ /* 0x000fe80003800000 */
[----:B------:R-:W-:Y:S05]  /*1dde0*/  @!P6 BRA `(.L_x_12495) ;  /* 0x000000080028e947 */ /* 0x000fea0003800000 */
[----:B------:R-:W1:Y:S01]  /*1ddf0*/  LDL R8, [R1+0x8] ;  /* 0x0000080001087983 */ /* 0x000e620000100800 */
[----:B------:R-:W-:Y:S01]  /*1de00*/  IMAD R9, R29, 0x8, R18 ;  /* 0x000000081d097824 */ /* 0x000fe200078e0212 */
[----:B------:R-:W2:Y:S01]  /*1de10*/  S2R R7, SR_TID.X ;  /* 0x0000000000077919 */ /* 0x000ea20000002100 */
[----:B------:R-:W-:Y:S01]  /*1de20*/  BSSY B2, `(.L_x_12496) ;  /* 0x0000006000027945 */ /* 0x000fe20003800000 */
[----:B--2---:R-:W-:-:S04]  /*1de30*/  LOP3.LUT R7, R7, 0x7f, RZ, 0xc0, !PT ;  /* 0x0000007f07077812 */ /* 0x004fc800078ec0ff */
[----:B------:R-:W-:Y:S02]  /*1de40*/  ISETP.NE.AND P1, PT, R7, RZ, PT ;  /* 0x000000ff0700720c */ /* 0x000fe40003f25270 */
[----:B-1----:R-:W-:-:S04]  /*1de50*/  SHF.L.U32 R11, R8, 0x1f, RZ ;  /* 0x0000001f080b7819 */ /* 0x002fc800000006ff */
[----:B------:R-:W1:Y:S02]  /*1de60*/  SYNCS.PHASECHK.TRANS64.TRYWAIT P0, [R9+URZ+0x19ca0], R11 ;  /* 0x019ca00b090075a7 */ /* 0x000e64000800017f */
[----:B-1----:R-:W-:Y:S05]  /*1de70*/  @!P0 BRA `(.L_x_12497) ;  /* 0x0000007400008947 */ /* 0x002fea0003800000 */
.L_x_12663:
[----:B------:R-:W-:Y:S05]  /*1de80*/  BSYNC B2 ;  /* 0x0000000000027941 */ /* 0x000fea0003800000 */
.L_x_12496:
        /* <DEDUP_REMOVED lines=9> */
.L_x_12499:
[----:B------:R-:W-:Y:S05]  /*1df20*/  BSYNC B2 ;  /* 0x0000000000027941 */ /* 0x000fea0003800000 */
.L_x_12498:
        /* <DEDUP_REMOVED lines=12> */
.L_x_12500:
        /* <DEDUP_REMOVED lines=16> */
.L_x_12501:
        /* <DEDUP_REMOVED lines=16> */
.L_x_12502:
        /* <DEDUP_REMOVED lines=13> */
.L_x_12664:
[----:B------:R-:W-:Y:S05]  /*1e2c0*/  BSYNC B2 ;  /* 0x0000000000027941 */ /* 0x000fea0003800000 */
.L_x_12503:
[----:B------:R-:W-:Y:S01]  /*1e2d0*/  BSSY B2, `(.L_x_12505) ;  /* 0x000000b000027945 */ /* 0x000fe20003800000 */
[----:B------:R-:W-:Y:S02]  /*1e2e0*/  IMAD.MOV.U32 R10, RZ, RZ, 0x0 ;  /* 0x00000000ff0a7424 */ /* 0x000fe400078e00ff */
[----:B01----:R-:W-:Y:S01]  /*1e2f0*/  IMAD.MOV.U32 R11, RZ, RZ, 0x12f00000 ;  /* 0x12f00000ff0b7424 */ /* 0x003fe200078e00ff */
[----:B------:R-:W-:Y:S06]  /*1e300*/  @P1 BRA `(.L_x_12506) ;  /* 0x00000000001c1947 */ /* 0x000fec0003800000 */
[----:B------:R-:W0:Y:S02]  /*1e310*/  S2R R6, SR_TID.X ;  /* 0x0000000000067919 */ /* 0x000e240000002100 */
[----:B0-----:R-:W-:Y:S01]  /*1e320*/  LOP3.LUT R15, R6, 0x1f, RZ, 0xc0, !PT ;  /* 0x0000001f060f7812 */ /* 0x001fe200078ec0ff */
[----:B------:R-:W-:-:S03]  /*1e330*/  IMAD.MOV.U32 R6, RZ, RZ, 0x3000 ;  /* 0x00003000ff067424 */ /* 0x000fc600078e00ff */
[----:B------:R-:W-:Y:S01]  /*1e340*/  ISETP.NE.AND P0, PT, R15, RZ, PT ;  /* 0x000000ff0f00720c */ /* 0x000fe20003f05270 */
[----:B------:R0:W-:-:S12]  /*1e350*/  SYNCS.ARRIVE.TRANS64 RZ, [R9+URZ+0x19cb0], R6 ;  /* 0x019cb00609ff79a7 */ /* 0x0001d8000800003f */
[----:B0-----:R-:W-:Y:S05]  /*1e360*/  @!P0 BRA `(.L_x_12506) ;  /* 0x0000000000048947 */ /* 0x001fea0003800000 */
[----:B------:R-:W-:Y:S01]  /*1e370*/  BPT.TRAP 0x1 ;  /* 0x000000040000795c */ /* 0x000fe20000300000 */
.L_x_12506:
[----:B------:R-:W-:Y:S05]  /*1e380*/  BSYNC B2 ;  /* 0x0000000000027941 */ /* 0x000fea0003800000 */
.L_x_12505:
        /* <DEDUP_REMOVED lines=8> */
.L_x_12507:
        /* <DEDUP_REMOVED lines=15> */
.L_x_12508:
        /* <DEDUP_REMOVED lines=15> */
.L_x_12509:
        /* <DEDUP_REMOVED lines=10> */
.L_x_12495:
[----:B------:R-:W-:Y:S05]  /*1e690*/  BSYNC B1 ;  /* 0x0000000000017941 */ /* 0x000fea0003800000 */
.L_x_12494:
[----:B0-----:R-:W2:Y:S01]  /*1e6a0*/  LDL.LU R6, [R1+0x8] ;  /* 0x0000080001067983 */ /* 0x001ea20000300800 */
[----:B------:R-:W-:Y:S01]  /*1e6b0*/  VIADD R29, R29, 0x1 ;  /* 0x000000011d1d7836 */ /* 0x000fe20000000000 */
[----:B------:R-:W-:Y:S01]  /*1e6c0*/  PLOP3.LUT P0, PT, PT, PT, PT, 0x8, 0x0 ;  /* 0x000000000000781c */ /* 0x000fe20003f0e170 */
[----:B------:R-:W-:-:S03]  /*1e6d0*/  VIADD R10, R5, 0xfffffffe ;  /* 0xfffffffe050a7836 */ /* 0x000fc60000000000 */
[C---:B------:R-:W-:Y:S02]  /*1e6e0*/  ISETP.NE.AND P1, PT, R29.reuse, 0x2, PT ;  /* 0x000000021d00780c */ /* 0x040fe40003f25270 */
[----:B------:R-:W-:Y:S02]  /*1e6f0*/  ISETP.GE.AND P2, PT, R10, R3, PT ;  /* 0x000000030a00720c */ /* 0x000fe40003f46270 */
[----:B------:R-:W-:Y:S02]  /*1e700*/  SEL R5, RZ, 0x1, P1 ;  /* 0x00000001ff057807 */ /* 0x000fe40000800000 */
[----:B------:R-:W-:Y:S02]  /*1e710*/  SEL R29, R29, RZ, P1 ;  /* 0x000000ff1d1d7207 */ /* 0x000fe40000800000 */
[----:B--2---:R-:W-:-:S05]  /*1e720*/  LOP3.LUT R6, R6, R5, RZ, 0x3c, !PT ;  /* 0x0000000506067212 */ /* 0x004fca00078e3cff */
[----:B------:R0:W-:Y:S02]  /*1e730*/  STL [R1+0x8], R6 ;  /* 0x0000080601007387 */ /* 0x0001e40000100800 */
[----:B------:R-:W-:Y:S05]  /*1e740*/  @!P2 BRA `(.L_x_12488) ;  /* 0x000000080060a947 */ /* 0x000fea0003800000 */
.L_x_12526:
[----:B------:R-:W-:Y:S05]  /*1e750*/  YIELD ;  /* 0x0000000000007946 */ /* 0x000fea0003800000 */
[----:B------:R-:W-:Y:S04]  /*1e760*/  BSSY B1, `(.L_x_12510) ;  /* 0x000008c000017945 */ /* 0x000fe80003800000 */
[----:B--2---:R-:W-:Y:S05]  /*1e770*/  @!P6 BRA `(.L_x_12511) ;  /* 0x000000080028e947 */ /* 0x004fea0003800000 */
        /* <DEDUP_REMOVED lines=9> */
.L_x_12665:
[----:B------:R-:W-:Y:S05]  /*1e810*/  BSYNC B2 ;  /* 0x0000000000027941 */ /* 0x000fea0003800000 */
.L_x_12512:
[----:B------:R-:W-:Y:S04]  /*1e820*/  BSSY B2, `(.L_x_12514) ;  /* 0x0000009000027945 */ /* 0x000fe80003800000 */
        /* <DEDUP_REMOVED lines=8> */
.L_x_12515:
[----:B------:R-:W-:Y:S05]  /*1e8b0*/  BSYNC B2 ;  /* 0x0000000000027941 */ /* 0x000fea0003800000 */
.L_x_12514:
        /* <DEDUP_REMOVED lines=10> */
[----:B------:R-:W-:-:S10]  /*1e960*/  UMOV UR7, 0x12f00000 ;  /* 0x12f0000000077882 */ /* 0x000fd40000000000 */
.L_x_12516:
        /* <DEDUP_REMOVED lines=13> */
[----:B------:R-:W-:Y:S02]  /*1ea40*/  UMOV UR7, 0x12f00000 ;  /* 0x12f0000000077882 */ /* 0x000fe40000000000 */
[----:B------:R-:W-:Y:S01]  /*1ea50*/  R2UR UR10, R11 ;  /* 0x000000000b0a72ca */ /* 0x000fe200000e0000 */
[----:B------:R-:W-:-:S14]  /*1ea60*/  VIADD R11, R7, 0x14800 ;  /* 0x00014800070b7836 */ /* 0x000fdc0000000000 */
.L_x_12517:
        /* <DEDUP_REMOVED lines=16> */
.L_x_12518:
        /* <DEDUP_REMOVED lines=13> */
.L_x_12666:
[----:B------:R-:W-:Y:S05]  /*1ec40*/  BSYNC B2 ;  /* 0x0000000000027941 */ /* 0x000fea0003800000 */
.L_x_12519:
        /* <DEDUP_REMOVED lines=11> */
.L_x_12522:
[----:B------:R-:W-:Y:S05]  /*1ed00*/  BSYNC B2 ;  /* 0x0000000000027941 */ /* 0x000fea0003800000 */
.L_x_12521:
        /* <DEDUP_REMOVED lines=8> */
.L_x_12523:
        /* <DEDUP_REMOVED lines=11> */
[----:B------:R-:W-:Y:S01]  /*1ee40*/  R2UR UR6, R12 ;  /* 0x000000000c0672ca */ /* 0x000fe200000e0000 */
[----:B------:R-:W-:Y:S01]  /*1ee50*/  VIADD R5, R7, 0xa000 ;  /* 0x0000a00007057836 */ /* 0x000fe20000000000 */
[----:B------:R-:W-:Y:S02]  /*1ee60*/  R2UR UR7, R13 ;  /* 0x000000000d0772ca */ /* 0x000fe400000e0000 */
[----:B------:R-:W-:Y:S02]  /*1ee70*/  R2UR UR10, R8 ;  /* 0x00000000080a72ca */ /* 0x000fe400000e0000 */
[----:B------:R-:W-:-:S13]  /*1ee80*/  PLOP3.LUT P1, PT, PT, PT, PT, 0x80, 0x0 ;  /* 0x000000000000781c */ /* 0x000fda0003f2f070 */
.L_x_12524:
        /* <DEDUP_REMOVED lines=15> */
.L_x_12525:
        /* <DEDUP_REMOVED lines=10> */
.L_x_12511:
[----:B------:R-:W-:Y:S05]  /*1f020*/  BSYNC B1 ;  /* 0x0000000000017941 */ /* 0x000fea0003800000 */
.L_x_12510:
        /* <DEDUP_REMOVED lines=10> */
.L_x_12488:
[----:B------:R-:W-:Y:S05]  /*1f0d0*/  BSYNC B0 ;  /* 0x0000000000007941 */ /* 0x000fea0003800000 */
.L_x_12487:
[----:B------:R-:W3:Y:S01]  /*1f0e0*/  LDC R0, c[0x0][0x448] ;  /* 0x00011200ff007b82 */ /* 0x000ee20000000800 */
[----:B------:R-:W-:Y:S01]  /*1f0f0*/  VIADD R2, R25, 0xbf ;  /* 0x000000bf19027836 */ /* 0x000fe20000000000 */
[----:B------:R-:W-:Y:S06]  /*1f100*/  @!P0 WARPSYNC.ALL ;  /* 0x0000000000008948 */ /* 0x000fec0003800000 */
[----:B------:R-:W-:Y:S01]  /*1f110*/  @!P0 BAR.SYNC.DEFER_BLOCKING 0xc, 0x200 ;  /* 0x0308000000008b1d */ /* 0x000fe20000010000 */
[----:B---3--:R-:W-:-:S13]  /*1f120*/  ISETP.NE.AND P1, PT, R0, 0x1, PT ;  /* 0x000000010000780c */ /* 0x008fda0003f25270 */
[----:B------:R-:W3:Y:S08]  /*1f130*/  @P1 LDC R0, c[0x0][0x44c] ;  /* 0x00011300ff001b82 */ /* 0x000ef00000000800 */
[----:B------:R-:W4:Y:S01]  /*1f140*/  @P1 LDC R3, c[0x0][0x450] ;  /* 0x00011400ff031b82 */ /* 0x000f220000000800 */
[----:B---3--:R-:W-:-:S05]  /*1f150*/  @P1 IMAD.HI.U32 R0, R2, R0, RZ ;  /* 0x0000000002001227 */ /* 0x008fca00078e00ff */
[----:B----4-:R-:W-:-:S05]  /*1f160*/  @P1 SHF.R.U32.HI R2, RZ, R3, R0 ;  /* 0x00000003ff021219 */ /* 0x010fca0000011600 */
[----:B------:R-:W-:Y:S02]  /*1f170*/  IMAD.IADD R0, R21, 0x1, R2 ;  /* 0x0000000115007824 */ /* 0x000fe400078e0202 */
[----:B------:R-:W3:Y:S02]  /*1f180*/  LDC.64 R2, c[0x0][0x9e0] ;  /* 0x00027800ff027b82 */ /* 0x000ee40000000a00 */
[----:B---3--:R-:W-:Y:S01]  /*1f190*/  ISETP.GE.AND P2, PT, R3, 0x1, PT ;  /* 0x000000010300780c */ /* 0x008fe20003f46270 */
        /* <DEDUP_REMOVED lines=13> */
.L_x_12529:
[----:B------:R-:W-:-:S13]  /*1f270*/  ISETP.NE.AND P0, PT, R3, 0x1, PT ;  /* 0x000000010300780c */ /* 0x000fda0003f05270 */
[----:B0-----:R-:W0:Y:S02]  /*1f280*/  @P0 LDC.64 R6, c[0x0][0x9e8] ;  /* 0x00027a00ff060b82 */ /* 0x001e240000000a00 */
[----:B0-----:R-:W-:-:S05]  /*1f290*/  @P0 IMAD.HI.U32 R6, R5, R6, RZ ;  /* 0x0000000605060227 */ /* 0x001fca00078e00ff */
[----:B------:R-:W-:-:S07]  /*1f2a0*/  @P0 SHF.R.U32.HI R5, RZ, R7, R6 ;  /* 0x00000007ff050219 */ /* 0x000fce0000011606 */
.L_x_12530:
[----:B------:R-:W-:Y:S05]  /*1f2b0*/  BSYNC B0 ;  /* 0x0000000000007941 */ /* 0x000fea0003800000 */
.L_x_12528:
[----:B------:R-:W-:-:S05]  /*1f2c0*/  IMAD R5, R5, R3, R3 ;  /* 0x0000000305057224 */ /* 0x000fca00078e0203 */
[----:B------:R-:W-:-:S07]  /*1f2d0*/  VIMNMX R2, R2, R5, PT ;  /* 0x0000000502027248 */ /* 0x000fce0003fe0100 */
.L_x_12527:
[----:B------:R-:W-:Y:S01]  /*1f2e0*/  VIADD R2, R2, 0x7f ;  /* 0x0000007f02027836 */ /* 0x000fe20000000000 */
[----:B0-----:R-:W0:Y:S01]  /*1f2f0*/  @P1 LDC R6, c[0x0][0x450] ;  /* 0x00011400ff061b82 */ /* 0x001e220000000800 */
[----:B------:R-:W-:Y:S01]  /*1f300*/  IMAD.MOV.U32 R5, RZ, RZ, R25 ;  /* 0x000000ffff057224 */ /* 0x000fe200078e0019 */
[----:B------:R-:W-:Y:S02]  /*1f310*/  ULDC UR4, c[0x0][0x9dc] ;  /* 0x0002770000047ab9 */ /* 0x000fe40000000800 */
[----:B------:R-:W-:-:S04]  /*1f320*/  SHF.R.S32.HI R0, RZ, 0x1f, R2 ;  /* 0x0000001fff007819 */ /* 0x000fc80000011402 */
[----:B------:R-:W-:Y:S02]  /*1f330*/  LEA.HI R0, R0, R2, RZ, 0x7 ;  /* 0x0000000200007211 */ /* 0x000fe400078f38ff */
[----:B------:R-:W3:Y:S02]  /*1f340*/  @P1 LDC R2, c[0x0][0x44c] ;  /* 0x00011300ff021b82 */ /* 0x000ee40000000800 */
[----:B------:R-:W-:-:S04]  /*1f350*/  SHF.R.S32.HI R0, RZ, 0x7, R0 ;  /* 0x00000007ff007819 */ /* 0x000fc80000011400 */
[----:B------:R-:W-:Y:S01]  /*1f360*/  VIMNMX R0, R26, R0, PT ;  /* 0x000000001a007248 */ /* 0x000fe20003fe0100 */
[----:B---3--:R-:W-:-:S05]  /*1f370*/  @P1 IMAD.HI.U32 R2, R25, R2, RZ ;  /* 0x0000000219021227 */ /* 0x008fca00078e00ff */
        /* <DEDUP_REMOVED lines=14> */
.L_x_12533:
[----:B------:R-:W-:-:S13]  /*1f460*/  ISETP.NE.AND P0, PT, R3, 0x1, PT ;  /* 0x000000010300780c */ /* 0x000fda0003f05270 */
[----:B------:R-:W0:Y:S02]  /*1f470*/  @P0 LDC.64 R6, c[0x0][0x9e8] ;  /* 0x00027a00ff060b82 */ /* 0x000e240000000a00 */
[----:B0-----:R-:W-:-:S05]  /*1f480*/  @P0 IMAD.HI.U32 R6, R5, R6, RZ ;  /* 0x0000000605060227 */ /* 0x001fca00078e00ff */
[----:B------:R-:W-:-:S07]  /*1f490*/  @P0 SHF.R.U32.HI R5, RZ, R7, R6 ;  /* 0x00000007ff050219 */ /* 0x000fce0000011606 */
.L_x_12534:
[----:B------:R-:W-:Y:S05]  /*1f4a0*/  BSYNC B0 ;  /* 0x0000000000007941 */ /* 0x000fea0003800000 */
.L_x_12532:
[----:B------:R-:W-:-:S05]  /*1f4b0*/  IMAD R3, R5, R3, RZ ;  /* 0x0000000305037224 */ /* 0x000fca00078e02ff */
[----:B------:R-:W-:-:S07]  /*1f4c0*/  VIMNMX R2, R2, R3, !PT ;  /* 0x0000000302027248 */ /* 0x000fce0007fe0100 */
.L_x_12531:
[----:B------:R-:W-:Y:S01]  /*1f4d0*/  ISETP.NE.AND P1, PT, R4, RZ, PT ;  /* 0x000000ff0400720c */ /* 0x000fe20003f25270 */
[----:B------:R-:W-:Y:S01]  /*1f4e0*/  BSSY B0, `(.L_x_12535) ;  /* 0x0000024000007945 */ /* 0x000fe20003800000 */
[----:B------:R-:W-:-:S04]  /*1f4f0*/  SHF.R.S32.HI R3, RZ, 0x1f, R2 ;  /* 0x0000001fff037819 */ /* 0x000fc80000011402 */
[----:B------:R-:W-:Y:S01]  /*1f500*/  LEA.HI R3, R3, R2, RZ, 0x7 ;  /* 0x0000000203037211 */ /* 0x000fe200078f38ff */
[----:B------:R-:W-:-:S03]  /*1f510*/  IMAD.MOV.U32 R2, RZ, RZ, RZ ;  /* 0x000000ffff027224 */ /* 0x000fc600078e00ff */
[----:B------:R-:W-:-:S03]  /*1f520*/  SHF.R.S32.HI R3, RZ, 0x7, R3 ;  /* 0x00000007ff037819 */ /* 0x000fc60000011403 */
[----:B------:R-:W0:Y:S01]  /*1f530*/  @!P1 LDC R4, c[0x0][0x9f0] ;  /* 0x00027c00ff049b82 */ /* 0x000e220000000800 */
[----:B------:R-:W-:-:S04]  /*1f540*/  VIMNMX R5, RZ, R3, !PT ;  /* 0x00000003ff057248 */ /* 0x000fc80007fe0100 */
[----:B------:R-:W-:-:S13]  /*1f550*/  ISETP.GT.AND P0, PT, R0, R5, PT ;  /* 0x000000050000720c */ /* 0x000fda0003f04270 */
[----:B------:R-:W-:Y:S05]  /*1f560*/  @!P0 BRA `(.L_x_12536) ;  /* 0x00000000006c8947 */ /* 0x000fea0003800000 */
[----:B0-----:R-:W-:-:S04]  /*1f570*/  IABS R6, R4 ;  /* 0x0000000400067213 */ /* 0x001fc80000000000 */
        /* <DEDUP_REMOVED lines=8> */
[----:B------:R-:W-:Y:S02]  /*1f600*/  IADD3 R3, R4, -0x1, R0 ;  /* 0xffffffff04037810 */ /* 0x000fe40007ffe000 */
[----:B------:R-:W-:-:S03]  /*1f610*/  IABS R2, R4 ;  /* 0x0000000400027213 */ /* 0x000fc60000000000 */
[----:B------:R-:W-:Y:S02]  /*1f620*/  IMAD.IADD R3, R3, 0x1, -R5 ;  /* 0x0000000103037824 */ /* 0x000fe400078e0a05 */
[----:B------:R-:W-:-:S03]  /*1f630*/  IMAD.MOV R2, RZ, RZ, -R2 ;  /* 0x000000ffff027224 */ /* 0x000fc600078e0a02 */
[----:B------:R-:W-:Y:S01]  /*1f640*/  IABS R7, R3 ;  /* 0x0000000300077213 */ /* 0x000fe20000000000 */
[----:B--2---:R-:W-:Y:S01]  /*1f650*/  IMAD.MOV.U32 R8, RZ, RZ, R2 ;  /* 0x000000ffff087224 */ /* 0x004fe200078e0002 */
        /* <DEDUP_REMOVED lines=12> */
.L_x_12536:
[----:B------:R-:W-:Y:S05]  /*1f720*/  BSYNC B0 ;  /* 0x0000000000007941 */ /* 0x000fea0003800000 */
.L_x_12535:
[----:B------:R-:W-:-:S05]  /*1f730*/  IMAD R3, R23, R2, R5 ;  /* 0x0000000217037224 */ /* 0x000fca00078e0205 */
[----:B------:R-:W-:Y:S01]  /*1f740*/  VIADDMNMX R26, R3, R2, R0, PT ;  /* 0x00000002031a7246 */ /* 0x000fe20003800100 */
[----:B------:R3:W-:Y:S03]  /*1f750*/  STL [R1+0x10], R3 ;  /* 0x0000100301007387 */ /* 0x0007e60000100800 */
[----:B------:R-:W-:Y:S01]  /*1f760*/  ISETP.GT.AND P0, PT, R26, R3, PT ;  /* 0x000000031a00720c */ /* 0x000fe20003f04270 */
[----:B------:R3:W-:-:S12]  /*1f770*/  STL [R1+0x40], R26 ;  /* 0x0000401a01007387 */ /* 0x0007d80000100800 */
[----:B---3--:R-:W-:Y:S05]  /*1f780*/  @P0 BRA `(.L_x_12537) ;  /* 0x0000000000440947 */ /* 0x008fea0003800000 */
[----:B------:R-:W3:Y:S02]  /*1f790*/  S2R R3, SR_TID.X ;  /* 0x0000000000037919 */ /* 0x000ee40000002100 */
[----:B---3--:R-:W-:-:S04]  /*1f7a0*/  LOP3.LUT R3, R3, 0x7f, RZ, 0xc0, !PT ;  /* 0x0000007f03037812 */ /* 0x008fc800078ec0ff */
[----:B------:R-:W-:-:S13]  /*1f7b0*/  ISETP.NE.AND P0, PT, R3, RZ, PT ;  /* 0x000000ff0300720c */ /* 0x000fda0003f05270 */
[----:B------:R-:W-:Y:S05]  /*1f7c0*/  @P0 BRA `(.L_x_12538) ;  /* 0x0000003800400947 */ /* 0x000fea0003800000 */
[----:B------:R-:W3:Y:S01]  /*1f7d0*/  S2R R3, SR_LANEID ;  /* 0x0000000000037919 */ /* 0x000ee20000000000 */
[----:B------:R-:W-:Y:S02]  /*1f7e0*/  VOTEU.ANY UR4, UPT, PT ;  /* 0x0000000000047886 */ /* 0x000fe400038e0100 */
[----:B------:R-:W3:Y:S08]  /*1f7f0*/  FLO.U32 R0, UR4 ;  /* 0x0000000400007d00 */ /* 0x000ef000080e0000 */
[----:B------:R-:W4:Y:S01]  /*1f800*/  POPC R5, UR4 ;  /* 0x0000000400057d09 */ /* 0x000f220008000000 */
[----:B---3--:R-:W-:-:S02]  /*1f810*/  ISETP.EQ.U32.AND P0, PT, R0, R3, PT ;  /* 0x000000030000720c */ /* 0x008fc40003f02070 */
[----:B------:R-:W4:Y:S11]  /*1f820*/  LDC.64 R2, c[0x0][0xc60] ;  /* 0x00031800ff027b82 */ /* 0x000f360000000a00 */
[----:B----4-:R-:W3:Y:S01]  /*1f830*/  @P0 ATOMG.E.ADD.STRONG.GPU PT, R3, desc[UR42][R2.64], R5 ;  /* 0x00000005020309a8 */ /* 0x010ee200081ee1ea */
[----:B0-----:R-:W0:Y:S02]  /*1f840*/  S2R R4, SR_LTMASK ;  /* 0x0000000000047919 */ /* 0x001e240000003900 */
[----:B0-----:R-:W-:-:S04]  /*1f850*/  LOP3.LUT R4, R4, UR4, RZ, 0xc0, !PT ;  /* 0x0000000404047c12 */ /* 0x001fc8000f8ec0ff */
[----:B------:R-:W0:Y:S01]  /*1f860*/  POPC R7, R4 ;  /* 0x0000000400077309 */ /* 0x000e220000000000 */
[----:B---3--:R-:W0:Y:S02]  /*1f870*/  SHFL.IDX PT, R0, R3, R0, 0x1f ;  /* 0x00001f0003007589 */ /* 0x008e2400000e0000 */
[----:B0-----:R-:W-:Y:S01]  /*1f880*/  IADD3 R24, R0, UR38, R7 ;  /* 0x0000002600187c10 */ /* 0x001fe2000fffe007 */
[----:B------:R-:W-:Y:S06]  /*1f890*/  BRA `(.L_x_12538) ;  /* 0x00000038000c7947 */ /* 0x000fec0003800000 */
.L_x_12537:
        /* <DEDUP_REMOVED lines=8> */
[----:B0-----:R-:W-:Y:S02]  /*1f920*/  IMAD.U32 R4, RZ, RZ, UR6 ;  /* 0x00000006ff047e24 */ /* 0x001fe4000f8e00ff */
[----:B------:R-:W0:Y:S01]  /*1f930*/  LDC.64 R2, c[0x4][R2] ;  /* 0x0100000002027b82 */ /* 0x000e220000000a00 */
[----:B------:R-:W-:Y:S02]  /*1f940*/  IMAD.U32 R5, RZ, RZ, UR7 ;  /* 0x00000007ff057e24 */ /* 0x000fe4000f8e00ff */
[----:B------:R-:W-:Y:S02]  /*1f950*/  IMAD.U32 R6, RZ, RZ, UR8 ;  /* 0x00000008ff067e24 */ /* 0x000fe4000f8e00ff */
[----:B------:R-:W-:-:S02]  /*1f960*/  IMAD.U32 R7, RZ, RZ, UR9 ;  /* 0x00000009ff077e24 */ /* 0x000fc4000f8e00ff */
[----:B------:R-:W-:Y:S02]  /*1f970*/  IMAD.U32 R10, RZ, RZ, UR4 ;  /* 0x00000004ff0a7e24 */ /* 0x000fe4000f8e00ff */
[----:B-1----:R-:W-:Y:S02]  /*1f980*/  IMAD.U32 R11, RZ, RZ, UR5 ;  /* 0x00000005ff0b7e24 */ /* 0x002fe4000f8e00ff */
[----:B--2---:R-:W-:Y:S02]  /*1f990*/  IMAD.MOV.U32 R8, RZ, RZ, 0x70 ;  /* 0x00000070ff087424 */ /* 0x004fe400078e00ff */
[----:B------:R-:W-:Y:S02]  /*1f9a0*/  IMAD.MOV.U32 R12, RZ, RZ, 0x1 ;  /* 0x00000001ff0c7424 */ /* 0x000fe400078e00ff */
[----:B------:R-:W-:-:S07]  /*1f9b0*/  IMAD.MOV.U32 R13, RZ, RZ, RZ ;  /* 0x000000ffff0d7224 */ /* 0x000fce00078e00ff */
[----:B------:R-:W-:-:S07]  /*1f9c0*/  LEPC R20, `(.L_x_12540) ;  /* 0x000000001014794e */ /* 0x000fce0000000000 */
[----:B0-----:R-:W-:Y:S05]  /*1f9d0*/  CALL.ABS.NOINC R2 ;  /* 0x0000000002007343 */ /* 0x001fea0003c00000 */
.L_x_12540:
[----:B------:R-:W-:Y:S05]  /*1f9e0*/  BSYNC B6 ;  /* 0x0000000000067941 */ /* 0x000fea0003800000 */
.L_x_12539:
        /* <DEDUP_REMOVED lines=22> */
.L_x_12542:
[----:B------:R-:W-:Y:S05]  /*1fb50*/  BSYNC B6 ;  /* 0x0000000000067941 */ /* 0x000fea0003800000 */
.L_x_12541:
        /* <DEDUP_REMOVED lines=20> */
.L_x_12544:
[----:B------:R-:W-:Y:S05]  /*1fca0*/  BSYNC B6 ;  /* 0x0000000000067941 */ /* 0x000fea0003800000 */
.L_x_12543:
[----:B------:R-:W-:Y:S01]  /*1fcb0*/  LOP3.LUT P6, RZ, R17, 0x1, RZ, 0xc0, !PT ;  /* 0x0000000111ff7812 */ /* 0x000fe200078cc0ff */
[----:B------:R-:W-:-:S12]  /*1fcc0*/  BSSY B6, `(.L_x_12545) ;  /* 0x0000012000067945 */ /* 0x000fd80003800000 */
        /* <DEDUP_REMOVED lines=17> */
.L_x_12546:
[----:B------:R-:W-:Y:S05]  /*1fde0*/  BSYNC B6 ;  /* 0x0000000000067941 */ /* 0x000fea0003800000 */
.L_x_12545:
[----:B------:R-:W-:Y:S01]  /*1fdf0*/  ULDC.64 UR4, c[0x0][0x9f8] ;  /* 0x00027e0000047ab9 */ /* 0x000fe20000000a00 */
[----:B------:R-:W3:Y:S01]  /*1fe00*/  LDL R21, [R1+0x14] ;  /* 0x0000140001157983 */ /* 0x000ee20000100800 */
[----:B------:R-:W-:Y:S01]  /*1fe10*/  ISETP.NE.U32.AND P0, PT, RZ, UR4, PT ;  /* 0x00000004ff007c0c */ /* 0x000fe2000bf05070 */
[----:B0-----:R-:W-:Y:S01]  /*1fe20*/  IMAD.MOV.U32 R4, RZ, RZ, R26 ;  /* 0x000000ffff047224 */ /* 0x001fe200078e001a */
[----:B------:R-:W0:Y:S02]  /*1fe30*/  LDC R7, c[0x0][0x430] ;  /* 0x00010c00ff077b82 */ /* 0x000e240000000800 */
[----:B------:R-:W-:Y:S01]  /*1fe40*/  ISETP.NE.AND.EX P0, PT, RZ, UR5, PT, P0 ;  /* 0x00000005ff007c0c */ /* 0x000fe2000bf05300 */
[----:B------:R-:W4:Y:S01]  /*1fe50*/  S2R R0, SR_TID.X ;  /* 0x0000000000007919 */ /* 0x000f220000002100 */
[----:B------:R-:W1:Y:S04]  /*1fe60*/  S2R R20, SR_TID.X ;  /* 0x0000000000147919 */ /* 0x000e680000002100 */
[----:B------:R-:W2:Y:S08]  /*1fe70*/  LDC R12, c[0x0][0x2f4] ;  /* 0x0000bd00ff0c7b82 */ /* 0x000eb00000000800 */
[----:B------:R-:W4:Y:S01]  /*1fe80*/  @P0 LDC.64 R2, c[0x0][0x9f8] ;  /* 0x00027e00ff020b82 */ /* 0x000f220000000a00 */
[----:B------:R-:W-:-:S02]  /*1fe90*/  IMAD.MOV.U32 R26, RZ, RZ, R27 ;  /* 0x000000ffff1a7224 */ /* 0x000fc400078e001b */
[----:B----4-:R-:W-:-:S05]  /*1fea0*/  @P0 IMAD.WIDE R2, R27, 0x4, R2 ;  /* 0x000000041b020825 */ /* 0x010fca00078e0202 */
[----:B------:R4:W2:Y:S01]  /*1feb0*/  @P0 LDG.E R26, desc[UR42][R2.64] ;  /* 0x0000002a021a0981 */ /* 0x0008a2000c1e1900 */
[----:B0-----:R-:W-:Y:S01]  /*1fec0*/  ISETP.NE.AND P1, PT, R7, 0x1, PT ;  /* 0x000000010700780c */ /* 0x001fe20003f25270 */
[----:B------:R-:W-:Y:S01]  /*1fed0*/  IMAD.SHL.U32 R0, R0, 0x40, RZ ;  /* 0x0000004000007824 */ /* 0x000fe200078e00ff */
[----:B-1----:R-:W-:Y:S02]  /*1fee0*/  LOP3.LUT R20, R20, 0x7f, RZ, 0xc0, !PT ;  /* 0x0000007f14147812 */ /* 0x002fe400078ec0ff */
[----:B------:R-:W-:Y:S02]  /*1fef0*/  LEA R10, R4, 0xffffff80, 0x7 ;  /* 0xffffff80040a7811 */ /* 0x000fe400078e38ff */
[----:B------:R-:W-:Y:S02]  /*1ff00*/  SHF.R.U32.HI R20, RZ, 0x1, R20 ;  /* 0x00000001ff147819 */ /* 0x000fe40000011614 */
[----:B------:R-:W-:-:S04]  /*1ff10*/  LOP3.LUT R0, R0, 0x40, RZ, 0xc0, !PT ;  /* 0x0000004000007812 */ /* 0x000fc800078ec0ff */
[----:B------:R-:W-:Y:S01]  /*1ff20*/  LOP3.LUT R4, R10, R20, R0, 0xfe, !PT ;  /* 0x000000140a047212 */ /* 0x000fe200078efe00 */
[----:B------:R-:W0:Y:S03]  /*1ff30*/  @P1 LDC R5, c[0x0][0x434] ;  /* 0x00010d00ff051b82 */ /* 0x000e260000000800 */
[----:B------:R-:W-:-:S05]  /*1ff40*/  ISETP.GE.AND P0, PT, R4, R19, PT ;  /* 0x000000130400720c */ /* 0x000fca0003f06270 */
[----:B------:R-:W1:Y:S08]  /*1ff50*/  @P1 LDC R6, c[0x0][0x438] ;  /* 0x00010e00ff061b82 */ /* 0x000e700000000800 */
[----:B----4-:R-:W4:Y:S01]  /*1ff60*/  @!P0 LDC.64 R2, c[0x0][0x428] ;  /* 0x00010a00ff028b82 */ /* 0x010f220000000a00 */
[----:B------:R-:W-:Y:S01]  /*1ff70*/  LOP3.LUT R17, R17, 0xfffffffb, RZ, 0xc0, !PT ;  /* 0xfffffffb11117812 */ /* 0x000fe200078ec0ff */
[----:B------:R-:W-:Y:S01]  /*1ff80*/  UMOV UR4, 0xffffffff ;  /* 0xffffffff00047882 */ /* 0x000fe20000000000 */
[----:B---3--:R-:W-:-:S02]  /*1ff90*/  IMAD.IADD R4, R4, 0x1, R21 ;  /* 0x0000000104047824 */ /* 0x008fc400078e0215 */
[----:B------:R-:W3:Y:S02]  /*1ffa0*/  S2R R21, SR_TID.X ;  /* 0x0000000000157919 */ /* 0x000ee40000002100 */
[----:B0-----:R-:W-:-:S04]  /*1ffb0*/  @P1 IMAD.HI.U32 R5, R4, R5, RZ ;  /* 0x0000000504051227 */ /* 0x001fc800078e00ff */
[----:B------:R-:W-:Y:S01]  /*1ffc0*/  IMAD.MOV.U32 R0, RZ, RZ, R4 ;  /* 0x000000ffff007224 */ /* 0x000fe200078e0004 */
[----:B-1----:R-:W-:-:S05]  /*1ffd0*/  @P1 SHF.R.U32.HI R0, RZ, R6, R5 ;  /* 0x00000006ff001219 */ /* 0x002fca0000011605 */
[--C-:B------:R-:W-:Y:S02]  /*1ffe0*/  IMAD.MOV R5, RZ, RZ, -R0.reuse ;  /* 0x000000ffff057224 */ /* 0x100fe400078e0a00 */
[----:B------:R-:W-:Y:S02]  /*1fff0*/  @!P0 IMAD.MOV.U32 R6, RZ, RZ, R0 ;  /* 0x000000ffff068224 */ /* 0x000fe400078e0000 */
[----:B------:R-:W-:Y:S01]  /*20000*/  IMAD R5, R7, R5, R4 ;  /* 0x0000000507057224 */ /* 0x000fe200078e0204 */
[----:B------:R-:W-:Y:S02]  /*20010*/  @!P0 SHF.R.S32.HI R7, RZ, 0x1f, R0 ;  /* 0x0000001fff078819 */ /* 0x000fe40000011400 */
[----:B--2---:R-:W-:Y:S01]  /*20020*/  SHF.R.S32.HI R8, RZ, 0x1f, R26 ;  /* 0x0000001fff087819 */ /* 0x004fe2000001141a */
[----:B----4-:R-:W-:-:S04]  /*20030*/  @!P0 IMAD.WIDE.U32 R6, R26, R2, R6 ;  /* 0x000000021a068225 */ /* 0x010fc800078e0006 */
[----:B------:R-:W-:-:S04]  /*20040*/  @!P0 IMAD R4, R8, R2, RZ ;  /* 0x0000000208048224 */ /* 0x000fc800078e02ff */
[----:B------:R-:W-:Y:S02]  /*20050*/  @!P0 IMAD R0, R26, R3, R4 ;  /* 0x000000031a008224 */ /* 0x000fe400078e0204 */
[----:B------:R-:W0:Y:S01]  /*20060*/  @!P0 LDC.64 R2, c[0x0][0x418] ;  /* 0x00010600ff028b82 */ /* 0x000e220000000a00 */
[----:B---3--:R-:W-:-:S05]  /*20070*/  IMAD.SHL.U32 R21, R21, 0x10, RZ ;  /* 0x0000001015157824 */ /* 0x008fca00078e00ff */
[----:B------:R-:W-:-:S04]  /*20080*/  LOP3.LUT R21, R21, 0x10, RZ, 0xc0, !PT ;  /* 0x0000001015157812 */ /* 0x000fc800078ec0ff */
[----:B------:R-:W-:Y:S01]  /*20090*/  ISETP.GE.AND P3, PT, R21, R12, PT ;  /* 0x0000000c1500720c */ /* 0x000fe20003f66270 */
[----:B------:R0:W-:Y:S01]  /*200a0*/  STL [R1+0x18], R8 ;  /* 0x0000180801007387 */ /* 0x0001e20000100800 */
[----:B------:R-:W-:Y:S01]  /*200b0*/  @!P0 IMAD.IADD R0, R7, 0x1, R0 ;  /* 0x0000000107008824 */ /* 0x000fe200078e0200 */
[----:B------:R-:W-:Y:S02]  /*200c0*/  LOP3.LUT R13, R21, 0x20, RZ, 0xfc, !PT ;  /* 0x00000020150d7812 */ /* 0x000fe400078efcff */
[----:B0-----:R-:W-:-:S04]  /*200d0*/  @!P0 LEA R8, P1, R6, R2, 0x2 ;  /* 0x0000000206088211 */ /* 0x001fc800078210ff */
[----:B------:R-:W-:Y:S01]  /*200e0*/  @!P0 LEA.HI.X R9, R6, R3, R0, 0x2, P1 ;  /* 0x0000000306098211 */ /* 0x000fe200008f1400 */
[----:B------:R-:W-:Y:S01]  /*200f0*/  IMAD.U32 R0, RZ, RZ, UR39 ;  /* 0x00000027ff007e24 */ /* 0x000fe2000f8e00ff */
[----:B------:R-:W-:Y:S02]  /*20100*/  ISETP.GE.AND P1, PT, R13, R12, PT ;  /* 0x0000000c0d00720c */ /* 0x000fe40003f26270 */
[----:B------:R-:W-:Y:S01]  /*20110*/  @P3 LOP3.LUT R17, R17, 0x4, RZ, 0xfc, !PT ;  /* 0x0000000411113812 */ /* 0x000fe200078efcff */
[----:B------:R-:W-:Y:S01]  /*20120*/  IMAD.MOV.U32 R3, RZ, RZ, RZ ;  /* 0x000000ffff037224 */ /* 0x000fe200078e00ff */
[----:B------:R-:W-:Y:S02]  /*20130*/  ISETP.NE.AND P2, PT, R0, 0x3, PT ;  /* 0x000000030000780c */ /* 0x000fe40003f45270 */
[----:B------:R-:W-:Y:S02]  /*20140*/  LOP3.LUT R17, R17, 0xfffffff7, RZ, 0xc0, !PT ;  /* 0xfffffff711117812 */ /* 0x000fe400078ec0ff */
[----:B------:R-:W-:Y:S01]  /*20150*/  LOP3.LUT R11, R21, 0x40, RZ, 0xfc, !PT ;  /* 0x00000040150b7812 */ /* 0x000fe200078efcff */
[----:B------:R0:W5:Y:S01]  /*20160*/  @!P0 LDG.E R3, desc[UR42][R8.64] ;  /* 0x0000002a08038981 */ /* 0x000162000c1e1900 */
[----:B------:R-:W-:-:S02]  /*20170*/  LOP3.LUT R17, R17, 0xfffffffd, RZ, 0xc0, !PT ;  /* 0xfffffffd11117812 */ /* 0x000fc400078ec0ff */
[----:B------:R-:W-:Y:S02]  /*20180*/  ISETP.GE.AND P0, PT, R11, R12, PT ;  /* 0x0000000c0b00720c */ /* 0x000fe40003f06270 */
[----:B------:R-:W-:-:S04]  /*20190*/  @P1 LOP3.LUT R17, R17, 0x2, RZ, 0xfc, !PT ;  /* 0x0000000211111812 */ /* 0x000fc800078efcff */
[----:B------:R-:W-:-:S04]  /*201a0*/  @P2 LOP3.LUT R17, R17, 0x8, RZ, 0xfc, !PT ;  /* 0x0000000811112812 */ /* 0x000fc800078efcff */
[----:B------:R-:W-:-:S04]  /*201b0*/  LOP3.LUT R17, R17, 0xfffffffe, RZ, 0xc0, !PT ;  /* 0xfffffffe11117812 */ /* 0x000fc800078ec0ff */
[----:B------:R-:W-:Y:S01]  /*201c0*/  @P0 LOP3.LUT R17, R17, 0x1, RZ, 0xfc, !PT ;  /* 0x0000000111110812 */ /* 0x000fe200078efcff */
[----:B0-----:R-:W-:Y:S06]  /*201d0*/  BRA.DIV UR4, `(.L_x_12547) ;  /* 0x0000005204787947 */ /* 0x001fec000b800000 */
.L_x_12669:
[----:B------:R-:W-:Y:S05]  /*201e0*/  @!P2 BRA `(.L_x_12548) ;  /* 0x000000000004a947 */ /* 0x000fea0003800000 */
[----:B------:R-:W-:Y:S01]  /*201f0*/  BPT.TRAP 0x1 ;  /* 0x000000040000795c */ /* 0x000fe20000300000 */
.L_x_12548:
[----:B------:R-:W2:Y:S01]  /*20200*/  LDL R0, [R1] ;  /* 0x0000000001007983 */ /* 0x000ea20000100800 */
[----:B------:R-:W-:Y:S01]  /*20210*/  IMAD R4, R22, 0x8, R18 ;  /* 0x0000000816047824 */ /* 0x000fe200078e0212 */
[----:B------:R-:W-:Y:S01]  /*20220*/  BSSY B0, `(.L_x_12549) ;  /* 0x0000006000007945 */ /* 0x000fe20003800000 */
[----:B------:R-:W-:Y:S02]  /*20230*/  IADD3 R2, -R20, R19, -R10 ;  /* 0x0000001314027210 */ /* 0x000fe40007ffe90a */
[----:B------:R-:W-:Y:S02]  /*20240*/  SHF.R.S32.HI R19, RZ, 0x1f, R5 ;  /* 0x0000001fff137819 */ /* 0x000fe40000011405 */
[----:B--2---:R-:W-:-:S04]  /*20250*/  SHF.L.U32 R21, R0, 0x1f, RZ ;  /* 0x0000001f00157819 */ /* 0x004fc800000006ff */
[----:B------:R-:W0:Y:S02]  /*20260*/  SYNCS.PHASECHK.TRANS64.TRYWAIT P0, [R4+URZ+0x19c80], R21 ;  /* 0x019c8015040075a7 */ /* 0x000e24000800017f */
[----:B0-----:R-:W-:Y:S05]  /*20270*/  @!P0 BRA `(.L_x_12550) ;  /* 0x0000005000848947 */ /* 0x001fea0003800000 */
.L_x_12670:
[----:B------:R-:W-:Y:S05]  /*20280*/  BSYNC B0 ;  /* 0x0000000000007941 */ /* 0x000fea0003800000 */
.L_x_12549:
        /* <DEDUP_REMOVED lines=22> */
[----:B------:R-:W1:Y:S01]  /*203f0*/  S2R R7, SR_TID.X ;  /* 0x0000000000077919 */ /* 0x000e620000002100 */
[----:B------:R-:W2:Y:S01]  /*20400*/  LDC R12, c[0x0][0x2f4] ;  /* 0x0000bd00ff0c7b82 */ /* 0x000ea20000000800 */
[----:B------:R-:W3:Y:S04]  /*20410*/  SHFL.IDX PT, R6, R8, RZ, 0x1e1f ;  /* 0x001e1fff08067589 */ /* 0x000ee800000e0000 */
[----:B------:R-:W4:Y:S04]  /*20420*/  SHFL.IDX PT, R0, R9, RZ, 0x1e1f ;  /* 0x001e1fff09007589 */ /* 0x000f2800000e0000 */
[----:B------:R-:W0:Y:S01]  /*20430*/  SHFL.IDX PT, R9, R9, 0x1, 0x1e1f ;  /* 0x003e1f0009097f89 */ /* 0x000e2200000e0000 */
[----:B-1----:R-:W-:-:S05]  /*20440*/  IMAD.SHL.U32 R11, R7, 0x10, RZ ;  /* 0x00000010070b7824 */ /* 0x002fca00078e00ff */
[----:B------:R-:W-:-:S04]  /*20450*/  LOP3.LUT R11, R11, 0x10, RZ, 0xc0, !PT ;  /* 0x000000100b0b7812 */ /* 0x000fc800078ec0ff */
[C---:B---3--:R-:W-:Y:S02]  /*20460*/  IADD3 R6, P0, R11.reuse, R6, RZ ;  /* 0x000000060b067210 */ /* 0x048fe40007f1e0ff */
[CC--:B--2---:R-:W-:Y:S02]  /*20470*/  ISETP.GE.AND P4, PT, R11.reuse, R12.reuse, PT ;  /* 0x0000000c0b00720c */ /* 0x0c4fe40003f86270 */
[----:B------:R-:W-:Y:S01]  /*20480*/  LOP3.LUT R13, R11, 0x20, RZ, 0xfc, !PT ;  /* 0x000000200b0d7812 */ /* 0x000fe200078efcff */
[----:B----4-:R-:W-:Y:S01]  /*20490*/  IMAD.X R7, RZ, RZ, R0, P0 ;  /* 0x000000ffff077224 */ /* 0x010fe200000e0600 */
        /* <DEDUP_REMOVED lines=12> */
.L_x_12676:
[----:B------:R-:W0:Y:S01]  /*20560*/  S2R R7, SR_TID.X ;  /* 0x0000000000077919 */ /* 0x000e220000002100 */
[C---:B------:R-:W-:Y:S02]  /*20570*/  ISETP.LT.OR P4, PT, R2.reuse, 0x41, P4 ;  /* 0x000000410200780c */ /* 0x040fe40002781670 */
[C---:B------:R-:W-:Y:S02]  /*20580*/  ISETP.LT.OR P2, PT, R2.reuse, 0x41, P2 ;  /* 0x000000410200780c */ /* 0x040fe40001741670 */
[----:B------:R-:W-:Y:S01]  /*20590*/  ISETP.LT.OR P0, PT, R2, 0x41, P0 ;  /* 0x000000410200780c */ /* 0x000fe20000701670 */
[----:B0-----:R-:W-:-:S05]  /*205a0*/  IMAD.SHL.U32 R7, R7, 0x10, RZ ;  /* 0x0000001007077824 */ /* 0x001fca00078e00ff */
[----:B------:R-:W-:-:S04]  /*205b0*/  LOP3.LUT R7, R7, 0x10, RZ, 0xc0, !PT ;  /* 0x0000001007077812 */ /* 0x000fc800078ec0ff */
        /* <DEDUP_REMOVED lines=10> */
.L_x_12552:
        /* <DEDUP_REMOVED lines=11> */
.L_x_12553:
[----:B------:R2:W-:Y:S01]  /*20710*/  SYNCS.ARRIVE.TRANS64.A1T0 RZ, [R4+URZ+0x19c70], RZ ;  /* 0x019c70ff04ff79a7 */ /* 0x0005e2000810003f */
[----:B------:R-:W-:Y:S05]  /*20720*/  @!P4 BRA `(.L_x_12554) ;  /* 0x000000000004c947 */ /* 0x000fea0003800000 */
[----:B------:R-:W-:Y:S01]  /*20730*/  BPT.TRAP 0x1 ;  /* 0x000000040000795c */ /* 0x000fe20000300000 */
.L_x_12554:
[----:B------:R-:W3:Y:S01]  /*20740*/  SYNCS.PHASECHK.TRANS64.TRYWAIT P0, [R4+URZ+0x19c40], R21 ;  /* 0x019c4015040075a7 */ /* 0x000ee2000800017f */
[----:B------:R-:W-:Y:S04]  /*20750*/  BSSY B0, `(.L_x_12555) ;  /* 0x0000002000007945 */ /* 0x000fe80003800000 */
[----:B---3--:R-:W-:Y:S05]  /*20760*/  @!P0 BRA `(.L_x_12556) ;  /* 0x0000005000408947 */ /* 0x008fea0003800000 */
.L_x_12677:
[----:B------:R-:W-:Y:S05]  /*20770*/  BSYNC B0 ;  /* 0x0000000000007941 */ /* 0x000fea0003800000 */
.L_x_12555:
[----:B-1----:R-:W1:Y:S01]  /*20780*/  S2R R8, SR_TID.X ;  /* 0x0000000000087919 */ /* 0x002e620000002100 */
[----:B------:R-:W-:Y:S01]  /*20790*/  ULDC.64 UR4, c[0x0][0x300] ;  /* 0x0000c00000047ab9 */ /* 0x000fe20000000a00 */
[----:B------:R-:W4:Y:S01]  /*207a0*/  LDC R9, c[0x0][0x2f4] ;  /* 0x0000bd00ff097b82 */ /* 0x000f220000000800 */
[----:B------:R-:W-:Y:S01]  /*207b0*/  IMAD R19, R19, UR4, RZ ;  /* 0x0000000413137c24 */ /* 0x000fe2000f8e02ff */
[----:B------:R-:W-:Y:S01]  /*207c0*/  ULDC.64 UR6, c[0x0][0x2e8] ;  /* 0x0000ba0000067ab9 */ /* 0x000fe20000000a00 */
[----:B0-----:R-:W-:-:S04]  /*207d0*/  IMAD.WIDE.U32 R6, R5, UR4, RZ ;  /* 0x0000000405067c25 */ /* 0x001fc8000f8e00ff */
        /* <DEDUP_REMOVED lines=8> */
[----:B------:R-:W-:Y:S02]  /*20860*/  IMAD.IADD R3, R7, 0x1, R3 ;  /* 0x0000000107037824 */ /* 0x000fe400078e0203 */
[----:B------:R-:W-:Y:S01]  /*20870*/  IMAD.WIDE.U32 R2, R16, UR4, R2 ;  /* 0x0000000410027c25 */ /* 0x000fe2000f8e0002 */
[----:B------:R-:W-:-:S03]  /*20880*/  UMOV UR4, 0xffffffff ;  /* 0xffffffff00047882 */ /* 0x000fc60000000000 */
[----:B-1----:R-:W-:Y:S01]  /*20890*/  IMAD.SHL.U32 R10, R8, 0x10, RZ ;  /* 0x00000010080a7824 */ /* 0x002fe200078e00ff */
        /* <DEDUP_REMOVED lines=14> */
[----:B------:R-:W4:Y:S04]  /*20980*/  SHFL.IDX PT, R5, R5, 0x1, 0x1e1f ;  /* 0x003e1f0005057f89 */ /* 0x000f2800000e0000 */
[----:B------:R-:W2:Y:S01]  /*20990*/  SHFL.IDX PT, R6, R6, 0x1, 0x1e1f ;  /* 0x003e1f0006067f89 */ /* 0x000ea200000e0000 */
[----:B0-----:R-:W-:-:S05]  /*209a0*/  @P1 IADD3 R3, P0, R8, R3, RZ ;  /* 0x0000000308031210 */ /* 0x001fca0007f1e0ff */
[----:B-1----:R-:W-:-:S05]  /*209b0*/  @P1 IMAD.X R2, RZ, RZ, R2, P0 ;  /* 0x000000ffff021224 */ /* 0x002fca00000e0602 */
[----:B------:R-:W-:-:S04]  /*209c0*/  @P1 LOP3.LUT R3, R3, R2, RZ, 0x3c, !PT ;  /* 0x0000000203031212 */ /* 0x000fc800078e3cff */
[----:B------:R-:W-:-:S04]  /*209d0*/  @P1 LOP3.LUT R2, R3, R2, RZ, 0x3c, !PT ;  /* 0x0000000203021212 */ /* 0x000fc800078e3cff */
[----:B------:R-:W-:-:S05]  /*209e0*/  @P1 LOP3.LUT R3, R3, R2, RZ, 0x3c, !PT ;  /* 0x0000000203031212 */ /* 0x000fca00078e3cff */
[----:B------:R1:W-:Y:S04]  /*209f0*/  @P1 LDGSTS.E.BYPASS.LTC128B.128 [R0+0x13800], desc[UR42][R2.64], !P5 ;  /* 0x1380000002001fae */ /* 0x0003e8000e901d6a */
[----:B------:R1:W-:Y:S04]  /*20a00*/  @P1 LDGSTS.E.BYPASS.LTC128B.128 [R0+0x14800], desc[UR42][R2.64+0x20], !P4 ;  /* 0x1480002002001fae */ /* 0x0003e8000e101d6a */
[----:B--2-4-:R1:W-:Y:S02]  /*20a10*/  @P1 LDGSTS.E.BYPASS.LTC128B.128 [R0+0x15800], desc[UR42][R2.64+0x40], !P2 ;  /* 0x1580004002001fae */ /* 0x0143e4000d101d6a */
.L_x_12683:
        /* <DEDUP_REMOVED lines=13> */
.L_x_12558:
        /* <DEDUP_REMOVED lines=11> */
.L_x_12559:
[----:B------:R0:W5:Y:S01]  /*20ba0*/  LDL.LU R3, [R1+0x30] ;  /* 0x0000300001037983 */ /* 0x0001620000300800 */
[----:B------:R0:W-:Y:S02]  /*20bb0*/  SYNCS.ARRIVE.TRANS64.A1T0 RZ, [R4+URZ+0x19c30], RZ ;  /* 0x019c30ff04ff79a7 */ /* 0x0001e4000810003f */
        /* <DEDUP_REMOVED lines=8> */
[----:B------:R-:W-:Y:S01]  /*20c40*/  BSSY B6, `(.L_x_12560) ;  /* 0x000001d000067945 */ /* 0x000fe20003800000 */
[----:B------:R-:W-:Y:S02]  /*20c50*/  SHF.R.S32.HI R0, RZ, 0x1f, R27 ;  /* 0x0000001fff007819 */ /* 0x000fe4000001141b */
[----:B------:R-:W-:Y:S02]  /*20c60*/  SEL R19, R27, RZ, !P0 ;  /* 0x000000ff1b137207 */ /* 0x000fe40004000000 */
[----:B------:R-:W-:Y:S02]  /*20c70*/  SEL R0, R0, RZ, !P0 ;  /* 0x000000ff00007207 */ /* 0x000fe40004000000 */
[----:B-----5:R-:W-:Y:S01]  /*20c80*/  SHF.R.S32.HI R2, RZ, 0x1f, R3 ;  /* 0x0000001fff027819 */ /* 0x020fe20000011403 */
[----:B0--3--:R-:W-:-:S04]  /*20c90*/  IMAD.WIDE.U32 R4, R3, UR4, RZ ;  /* 0x0000000403047c25 */ /* 0x009fc8000f8e00ff */
[----:B------:R-:W-:Y:S01]  /*20ca0*/  IMAD R2, R2, UR4, RZ ;  /* 0x0000000402027c24 */ /* 0x000fe2000f8e02ff */
[----:B------:R0:W-:Y:S03]  /*20cb0*/  STL.64 [R1+0x30], R4 ;  /* 0x0000300401007387 */ /* 0x0001e60000100a00 */
[----:B------:R-:W-:-:S04]  /*20cc0*/  IMAD R2, R3, UR5, R2 ;  /* 0x0000000503027c24 */ /* 0x000fc8000f8e0202 */
[----:B------:R-:W-:-:S05]  /*20cd0*/  IMAD.IADD R2, R5, 0x1, R2 ;  /* 0x0000000105027824 */ /* 0x000fca00078e0202 */
        /* <DEDUP_REMOVED lines=19> */
.L_x_12561:
[----:B------:R-:W-:Y:S05]  /*20e10*/  BSYNC B6 ;  /* 0x0000000000067941 */ /* 0x000fea0003800000 */
.L_x_12560:
        /* <DEDUP_REMOVED lines=28> */
[----:B------:R-:W-:Y:S02]  /*20fe0*/  IMAD.IADD R0, R20, 0x1, R25 ;  /* 0x0000000114007824 */ /* 0x000fe400078e0219 */
        /* <DEDUP_REMOVED lines=53> */
[----:B------:R-:W-:Y:S01]  /*21340*/  IMAD.IADD R25, R19, 0x1, R25 ;  /* 0x0000000113197824 */ /* 0x000fe200078e0219 */
        /* <DEDUP_REMOVED lines=21> */
.L_x_12690:
        /* <DEDUP_REMOVED lines=12> */
.L_x_12564:
[----:B------:R-:W-:Y:S05]  /*21560*/  BSYNC B0 ;  /* 0x0000000000007941 */ /* 0x000fea0003800000 */
.L_x_12563:
[----:B------:R-:W-:Y:S01]  /*21570*/  NOP ;  /* 0x0000000000007918 */ /* 0x000fe20000000000 */
[----:B------:R-:W-:-:S13]  /*21580*/  PLOP3.LUT P0, PT, PT, PT, PT, 0x80, 0x0 ;  /* 0x000000000000781c */ /* 0x000fda0003f0f070 */
.L_x_12565:
        /* <DEDUP_REMOVED lines=18> */
.L_x_12691:
[----:B------:R-:W-:Y:S05]  /*216b0*/  BSYNC B0 ;  /* 0x0000000000007941 */ /* 0x000fea0003800000 */
.L_x_12566:
[----:B-1----:R-:W3:Y:S04]  /*216c0*/  LDL.LU R3, [R1+0x40] ;  /* 0x0000400001037983 */ /* 0x002ee80000300800 */
[----:B------:R-:W4:Y:S01]  /*216d0*/  LDL R2, [R1+0x10] ;  /* 0x0000100001027983 */ /* 0x000f220000100800 */
[----:B---3--:R-:W-:-:S05]  /*216e0*/  VIADD R20, R3, 0xfffffffe ;  /* 0xfffffffe03147836 */ /* 0x008fca0000000000 */
[----:B----4-:R-:W-:-:S13]  /*216f0*/  ISETP.GE.AND P0, PT, R20, R2, PT ;  /* 0x000000021400720c */ /* 0x010fda0003f06270 */
[----:B------:R-:W-:Y:S05]  /*21700*/  @!P0 BRA `(.L_x_12568) ;  /* 0x0000001000808947 */ /* 0x000fea0003800000 */
[----:B------:R1:W5:Y:S01]  /*21710*/  LDL.LU R6, [R1] ;  /* 0x0000000001067983 */ /* 0x0003620000300800 */
[----:B0-----:R-:W-:-:S07]  /*21720*/  IMAD.MOV.U32 R4, RZ, RZ, R22 ;  /* 0x000000ffff047224 */ /* 0x001fce00078e0016 */
.L_x_12588:
[----:B------:R-:W3:Y:S01]  /*21730*/  LDL R7, [R1+0x14] ;  /* 0x0000140001077983 */ /* 0x000ee20000100800 */
[----:B0-----:R-:W0:Y:S03]  /*21740*/  LDC R8, c[0x0][0x430] ;  /* 0x00010c00ff087b82 */ /* 0x001e260000000800 */
[----:B----4-:R-:W4:Y:S01]  /*21750*/  LDL R9, [R1+0x18] ;  /* 0x0000180001097983 */ /* 0x010f220000100800 */
[----:B--2---:R-:W2:Y:S03]  /*21760*/  S2R R2, SR_TID.X ;  /* 0x0000000000027919 */ /* 0x004ea60000002100 */
[----:B------:R-:W4:Y:S01]  /*21770*/  LDL R10, [R1+0x10] ;  /* 0x00001000010a7983 */ /* 0x000f220000100800 */
[----:B0-----:R-:W-:-:S13]  /*21780*/  ISETP.NE.AND P0, PT, R8, 0x1, PT ;  /* 0x000000010800780c */ /* 0x001fda0003f05270 */
[----:B------:R-:W0:Y:S01]  /*21790*/  @P0 LDC R5, c[0x0][0x434] ;  /* 0x00010d00ff050b82 */ /* 0x000e220000000800 */
[----:B--2---:R-:W-:-:S04]  /*217a0*/  LOP3.LUT R0, R2, 0x7f, RZ, 0xc0, !PT ;  /* 0x0000007f02007812 */ /* 0x004fc800078ec0ff */
[----:B------:R-:W-:-:S03]  /*217b0*/  SHF.R.U32.HI R3, RZ, 0x1, R0 ;  /* 0x00000001ff037819 */ /* 0x000fc60000011600 */
[----:B------:R-:W2:Y:S01]  /*217c0*/  @P0 LDC R0, c[0x0][0x438] ;  /* 0x00010e00ff000b82 */ /* 0x000ea20000000800 */
        /* <DEDUP_REMOVED lines=8> */
[----:B--2---:R-:W-:-:S05]  /*21850*/  @P0 SHF.R.U32.HI R2, RZ, R0, R5 ;  /* 0x00000000ff020219 */ /* 0x004fca0000011605 */
        /* <DEDUP_REMOVED lines=11> */
[----:B------:R-:W-:Y:S02]  /*21910*/  VIADD R22, R4, 0x1 ;  /* 0x0000000104167836 */ /* 0x000fe40000000000 */
[----:B------:R-:W-:-:S03]  /*21920*/  IMAD.MOV.U32 R0, RZ, RZ, R20 ;  /* 0x000000ffff007224 */ /* 0x000fc600078e0014 */
[----:B------:R-:W-:Y:S02]  /*21930*/  ISETP.NE.AND P0, PT, R22, 0x2, PT ;  /* 0x000000021600780c */ /* 0x000fe40003f05270 */
[----:B------:R-:W-:Y:S02]  /*21940*/  ISETP.GT.AND P1, PT, R0, R10, PT ;  /* 0x0000000a0000720c */ /* 0x000fe40003f24270 */
[----:B------:R-:W-:-:S04]  /*21950*/  SEL R0, RZ, 0x1, P0 ;  /* 0x00000001ff007807 */ /* 0x000fc80000000000 */
[----:B-----5:R-:W-:Y:S01]  /*21960*/  LOP3.LUT R2, R6, R0, RZ, 0x3c, !PT ;  /* 0x0000000006027212 */ /* 0x020fe200078e3cff */
[----:B------:R-:W-:-:S04]  /*21970*/  IMAD.U32 R10, RZ, RZ, UR39 ;  /* 0x00000027ff0a7e24 */ /* 0x000fc8000f8e00ff */
[----:B------:R0:W-:Y:S01]  /*21980*/  STL [R1], R2 ;  /* 0x0000000201007387 */ /* 0x0001e20000100800 */
[----:B------:R-:W-:Y:S01]  /*21990*/  ISETP.NE.AND P2, PT, R10, 0x3, PT ;  /* 0x000000030a00780c */ /* 0x000fe20003f45270 */
[----:B------:R-:W-:Y:S01]  /*219a0*/  VIADD R20, R20, 0xffffffff ;  /* 0xffffffff14147836 */ /* 0x000fe20000000000 */
[----:B------:R-:W-:Y:S02]  /*219b0*/  SEL R22, R22, RZ, P0 ;  /* 0x000000ff16167207 */ /* 0x000fe40000000000 */
[----:B--2---:R-:W-:-:S09]  /*219c0*/  SHF.R.S32.HI R19, RZ, 0x1f, R8 ;  /* 0x0000001fff137819 */ /* 0x004fd20000011408 */
[----:B0-----:R-:W-:Y:S05]  /*219d0*/  @!P2 BRA `(.L_x_12569) ;  /* 0x000000000004a947 */ /* 0x001fea0003800000 */
[----:B------:R-:W-:Y:S01]  /*219e0*/  BPT.TRAP 0x1 ;  /* 0x000000040000795c */ /* 0x000fe20000300000 */
.L_x_12569:
[----:B------:R-:W-:Y:S01]  /*219f0*/  IMAD R0, R22, 0x8, R18 ;  /* 0x0000000816007824 */ /* 0x000fe200078e0212 */
[----:B------:R-:W-:Y:S01]  /*21a00*/  SHF.L.U32 R10, R2, 0x1f, RZ ;  /* 0x0000001f020a7819 */ /* 0x000fe200000006ff */
[----:B------:R-:W-:Y:S01]  /*21a10*/  BSSY B0, `(.L_x_12570) ;  /* 0x0000004000007945 */ /* 0x000fe20003800000 */
[----:B------:R-:W-:Y:S02]  /*21a20*/  SHF.R.S32.HI R9, RZ, 0x1f, R7 ;  /* 0x0000001fff097819 */ /* 0x000fe40000011407 */
[----:B------:R-:W0:Y:S02]  /*21a30*/  SYNCS.PHASECHK.TRANS64.TRYWAIT P0, [R0+URZ+0x19c80], R10 ;  /* 0x019c800a000075a7 */ /* 0x000e24000800017f */
[----:B0-----:R-:W-:Y:S05]  /*21a40*/  @!P0 BRA `(.L_x_12571) ;  /* 0x0000004400448947 */ /* 0x001fea0003800000 */
.L_x_12692:
[----:B------:R-:W-:Y:S05]  /*21a50*/  BSYNC B0 ;  /* 0x0000000000007941 */ /* 0x000fea0003800000 */
.L_x_12570:
[----:B------:R-:W2:Y:S01]  /*21a60*/  LDL R15, [R1+0x24] ;  /* 0x00002400010f7983 */ /* 0x000ea20000100800 */
[----:B------:R-:W-:Y:S01]  /*21a70*/  ULDC.64 UR4, c[0x0][0x328] ;  /* 0x0000ca0000047ab9 */ /* 0x000fe20000000a00 */
[----:B------:R-:W3:Y:S01]  /*21a80*/  LDC R12, c[0x0][0x2f4] ;  /* 0x0000bd00ff0c7b82 */ /* 0x000ee20000000800 */
[----:B------:R-:W-:Y:S01]  /*21a90*/  IMAD R5, R9, UR4, RZ ;  /* 0x0000000409057c24 */ /* 0x000fe2000f8e02ff */
[----:B------:R-:W4:Y:S01]  /*21aa0*/  S2R R11, SR_TID.X ;  /* 0x00000000000b7919 */ /* 0x000f220000002100 */
        /* <DEDUP_REMOVED lines=21> */
[-C--:B---3--:R-:W-:Y:S02]  /*21c00*/  ISETP.GE.AND P2, PT, R14, R12.reuse, PT ;  /* 0x0000000c0e00720c */ /* 0x088fe40003f46270 */
[-C--:B------:R-:W-:Y:S02]  /*21c10*/  ISETP.GE.AND P3, PT, R13, R12.reuse, PT ;  /* 0x0000000c0d00720c */ /* 0x080fe40003f66270 */
[----:B------:R-:W-:Y:S01]  /*21c20*/  ISETP.GE.AND P4, PT, R11, R12, PT ;  /* 0x0000000c0b00720c */ /* 0x000fe20003f86270 */
[----:B--2---:R-:W-:Y:S01]  /*21c30*/  IMAD R5, R22, 0x3000, R15 ;  /* 0x0000300016057824 */ /* 0x004fe200078e020f */
[----:B------:R-:W-:Y:S11]  /*21c40*/  BRA.DIV UR4, `(.L_x_12572) ;  /* 0x0000004204d87947 */ /* 0x000ff6000b800000 */
[----:B------:R-:W2:Y:S01]  /*21c50*/  S2R R3, SR_TID.X ;  /* 0x0000000000037919 */ /* 0x000ea20000002100 */
[----:B------:R-:W-:Y:S01]  /*21c60*/  IMAD.IADD R5, R18, 0x1, R5 ;  /* 0x0000000112057824 */ /* 0x000fe200078e0205 */
[----:B------:R-:W3:Y:S01]  /*21c70*/  SHFL.IDX PT, R2, R25, RZ, 0x1e1f ;  /* 0x001e1fff19027589 */ /* 0x000ee200000e0000 */
[----:B--2---:R-:W-:-:S03]  /*21c80*/  IMAD.SHL.U32 R11, R3, 0x10, RZ ;  /* 0x00000010030b7824 */ /* 0x004fc600078e00ff */
[----:B------:R-:W2:Y:S02]  /*21c90*/  SHFL.IDX PT, R3, R21, RZ, 0x1e1f ;  /* 0x001e1fff15037589 */ /* 0x000ea400000e0000 */
[----:B------:R-:W-:Y:S02]  /*21ca0*/  LOP3.LUT R11, R11, 0x10, RZ, 0xc0, !PT ;  /* 0x000000100b0b7812 */ /* 0x000fe400078ec0ff */
[----:B------:R-:W4:Y:S02]  /*21cb0*/  SHFL.IDX PT, R21, R21, 0x1, 0x1e1f ;  /* 0x003e1f0015157f89 */ /* 0x000f2400000e0000 */
[----:B---3--:R-:W-:-:S05]  /*21cc0*/  IADD3 R2, P0, R11, R2, RZ ;  /* 0x000000020b027210 */ /* 0x008fca0007f1e0ff */
[----:B--2---:R-:W-:-:S05]  /*21cd0*/  IMAD.X R3, RZ, RZ, R3, P0 ;  /* 0x000000ffff037224 */ /* 0x004fca00000e0603 */
[----:B------:R-:W-:Y:S04]  /*21ce0*/  LDGSTS.E.BYPASS.LTC128B.128 [R5+0x9000], desc[UR42][R2.64], !P4 ;  /* 0x0900000002057fae */ /* 0x000fe8000e101d6a */
[----:B------:R-:W-:Y:S04]  /*21cf0*/  LDGSTS.E.BYPASS.LTC128B.128 [R5+0xa000], desc[UR42][R2.64+0x20], !P3 ;  /* 0x0a00002002057fae */ /* 0x000fe8000d901d6a */
[----:B------:R2:W-:Y:S04]  /*21d00*/  LDGSTS.E.BYPASS.LTC128B.128 [R5+0xb000], desc[UR42][R2.64+0x40], !P2 ;  /* 0x0b00004002057fae */ /* 0x0005e8000d101d6a */
[----:B--2-4-:R2:W3:Y:S02]  /*21d10*/  SHFL.IDX PT, R2, R25, 0x1, 0x1e1f ;  /* 0x003e1f0019027f89 */ /* 0x0144e400000e0000 */
.L_x_12698:
[----:B------:R-:W4:Y:S02]  /*21d20*/  S2R R3, SR_TID.X ;  /* 0x0000000000037919 */ /* 0x000f240000002100 */
[----:B----4-:R-:W-:-:S05]  /*21d30*/  IMAD.SHL.U32 R3, R3, 0x10, RZ ;  /* 0x0000001003037824 */ /* 0x010fca00078e00ff */
[----:B------:R-:W-:-:S04]  /*21d40*/  LOP3.LUT R3, R3, 0x10, RZ, 0xc0, !PT ;  /* 0x0000001003037812 */ /* 0x000fc800078ec0ff */
        /* <DEDUP_REMOVED lines=10> */
.L_x_12573:
        /* <DEDUP_REMOVED lines=11> */
.L_x_12574:
[----:B------:R3:W-:Y:S01]  /*21ea0*/  SYNCS.ARRIVE.TRANS64.A1T0 RZ, [R0+URZ+0x19c70], RZ ;  /* 0x019c70ff00ff79a7 */ /* 0x0007e2000810003f */
[----:B------:R-:W-:Y:S05]  /*21eb0*/  @!P3 BRA `(.L_x_12575) ;  /* 0x000000000004b947 */ /* 0x000fea0003800000 */
[----:B------:R-:W-:Y:S01]  /*21ec0*/  BPT.TRAP 0x1 ;  /* 0x000000040000795c */ /* 0x000fe20000300000 */
.L_x_12575:
[----:B------:R-:W4:Y:S01]  /*21ed0*/  SYNCS.PHASECHK.TRANS64.TRYWAIT P0, [R0+URZ+0x19c40], R10 ;  /* 0x019c400a000075a7 */ /* 0x000f22000800017f */
[----:B------:R-:W-:Y:S04]  /*21ee0*/  BSSY B0, `(.L_x_12576) ;  /* 0x0000002000007945 */ /* 0x000fe80003800000 */
[----:B----4-:R-:W-:Y:S05]  /*21ef0*/  @!P0 BRA `(.L_x_12577) ;  /* 0x0000004000d88947 */ /* 0x010fea0003800000 */
.L_x_12699:
[----:B------:R-:W-:Y:S05]  /*21f00*/  BSYNC B0 ;  /* 0x0000000000007941 */ /* 0x000fea0003800000 */
.L_x_12576:
[----:B------:R-:W5:Y:S01]  /*21f10*/  S2R R13, SR_TID.X ;  /* 0x00000000000d7919 */ /* 0x000f620000002100 */
[----:B------:R-:W-:Y:S01]  /*21f20*/  ULDC.64 UR4, c[0x0][0x300] ;  /* 0x0000c00000047ab9 */ /* 0x000fe20000000a00 */
[----:B------:R-:W0:Y:S01]  /*21f30*/  LDC R11, c[0x0][0x2f4] ;  /* 0x0000bd00ff0b7b82 */ /* 0x000e220000000800 */
        /* <DEDUP_REMOVED lines=15> */
[C---:B-----5:R-:W-:Y:S02]  /*22030*/  IMAD.SHL.U32 R12, R13.reuse, 0x10, RZ ;  /* 0x000000100d0c7824 */ /* 0x060fe400078e00ff */
[----:B------:R-:W-:Y:S01]  /*22040*/  IMAD.SHL.U32 R21, R13, 0x10, RZ ;  /* 0x000000100d157824 */ /* 0x000fe200078e00ff */
[----:B------:R-:W-:Y:S02]  /*22050*/  IADD3.X R8, R8, UR7, RZ, P0, !PT ;  /* 0x0000000708087c10 */ /* 0x000fe400087fe4ff */
[----:B------:R-:W-:Y:S02]  /*22060*/  LOP3.LUT R12, R12, 0x10, RZ, 0xc0, !PT ;  /* 0x000000100c0c7812 */ /* 0x000fe400078ec0ff */
[----:B------:R-:W-:Y:S02]  /*22070*/  LOP3.LUT R21, R21, 0x10, RZ, 0xc0, !PT ;  /* 0x0000001015157812 */ /* 0x000fe400078ec0ff */
[----:B------:R-:W-:-:S02]  /*22080*/  LOP3.LUT R13, R12, 0x40, RZ, 0xfc, !PT ;  /* 0x000000400c0d7812 */ /* 0x000fc400078efcff */
[----:B------:R-:W-:Y:S02]  /*22090*/  LOP3.LUT R12, R12, 0x20, RZ, 0xfc, !PT ;  /* 0x000000200c0c7812 */ /* 0x000fe400078efcff */
[-C--:B0-----:R-:W-:Y:S02]  /*220a0*/  ISETP.GE.AND P2, PT, R13, R11.reuse, PT ;  /* 0x0000000b0d00720c */ /* 0x081fe40003f46270 */
[-C--:B------:R-:W-:Y:S02]  /*220b0*/  ISETP.GE.AND P3, PT, R12, R11.reuse, PT ;  /* 0x0000000b0c00720c */ /* 0x080fe40003f66270 */
[----:B------:R-:W-:Y:S01]  /*220c0*/  ISETP.GE.AND P4, PT, R21, R11, PT ;  /* 0x0000000b1500720c */ /* 0x000fe20003f86270 */
[----:B------:R-:W-:-:S12]  /*220d0*/  BRA.DIV UR4, `(.L_x_12578) ;  /* 0x0000004204747947 */ /* 0x000fd8000b800000 */
[----:B------:R-:W0:Y:S04]  /*220e0*/  SHFL.IDX PT, R2, R7, RZ, 0x1e1f ;  /* 0x001e1fff07027589 */ /* 0x000e2800000e0000 */
[----:B------:R-:W5:Y:S04]  /*220f0*/  SHFL.IDX PT, R3, R8, RZ, 0x1e1f ;  /* 0x001e1fff08037589 */ /* 0x000f6800000e0000 */
[----:B------:R-:W1:Y:S01]  /*22100*/  SHFL.IDX PT, R8, R8, 0x1, 0x1e1f ;  /* 0x003e1f0008087f89 */ /* 0x000e6200000e0000 */
[----:B0-----:R-:W-:-:S05]  /*22110*/  IADD3 R2, P0, R21, R2, RZ ;  /* 0x0000000215027210 */ /* 0x001fca0007f1e0ff */
[----:B-----5:R-:W-:-:S05]  /*22120*/  IMAD.X R3, RZ, RZ, R3, P0 ;  /* 0x000000ffff037224 */ /* 0x020fca00000e0603 */
[----:B------:R-:W-:Y:S04]  /*22130*/  LDGSTS.E.BYPASS.LTC128B.128 [R5+0x13800], desc[UR42][R2.64], !P4 ;  /* 0x1380000002057fae */ /* 0x000fe8000e101d6a */
[----:B------:R-:W-:Y:S04]  /*22140*/  LDGSTS.E.BYPASS.LTC128B.128 [R5+0x14800], desc[UR42][R2.64+0x20], !P3 ;  /* 0x1480002002057fae */ /* 0x000fe8000d901d6a */
[----:B------:R0:W-:Y:S04]  /*22150*/  LDGSTS.E.BYPASS.LTC128B.128 [R5+0x15800], desc[UR42][R2.64+0x40], !P2 ;  /* 0x1580004002057fae */ /* 0x0001e8000d101d6a */
[----:B01----:R0:W0:Y:S02]  /*22160*/  SHFL.IDX PT, R2, R7, 0x1, 0x1e1f ;  /* 0x003e1f0007027f89 */ /* 0x00302400000e0000 */
.L_x_12705:
        /* <DEDUP_REMOVED lines=10> */
.L_x_12579:
        /* <DEDUP_REMOVED lines=11> */
.L_x_12580:
[----:B------:R3:W-:Y:S02]  /*222c0*/  SYNCS.ARRIVE.TRANS64.A1T0 RZ, [R0+URZ+0x19c30], RZ ;  /* 0x019c30ff00ff79a7 */ /* 0x0007e4000810003f */
[----:B---34-:R-:W-:-:S05]  /*222d0*/  IMAD.U32 R0, RZ, RZ, UR36 ;  /* 0x00000024ff007e24 */ /* 0x018fca000f8e00ff */
[----:B------:R-:W-:-:S13]  /*222e0*/  ISETP.NE.AND P0, PT, R0, 0x3, PT ;  /* 0x000000030000780c */ /* 0x000fda0003f05270 */
[----:B------:R-:W-:Y:S05]  /*222f0*/  @!P0 BRA `(.L_x_12581) ;  /* 0x0000000000048947 */ /* 0x000fea0003800000 */
[----:B------:R-:W-:Y:S01]  /*22300*/  BPT.TRAP 0x1 ;  /* 0x000000040000795c */ /* 0x000fe20000300000 */
.L_x_12581:
[----:B------:R-:W-:Y:S01]  /*22310*/  LOP3.LUT R0, R6, 0x1, RZ, 0x3c, !PT ;  /* 0x0000000106007812 */ /* 0x000fe200078e3cff */
[----:B------:R-:W-:Y:S01]  /*22320*/  IMAD R2, R4, 0x8, R18 ;  /* 0x0000000804027824 */ /* 0x000fe200078e0212 */
[----:B------:R-:W-:Y:S02]  /*22330*/  BSSY B0, `(.L_x_12582) ;  /* 0x0000004000007945 */ /* 0x000fe40003800000 */
[----:B------:R-:W-:-:S04]  /*22340*/  SHF.L.U32 R0, R0, 0x1f, RZ ;  /* 0x0000001f00007819 */ /* 0x000fc800000006ff */
[----:B------:R-:W0:Y:S02]  /*22350*/  SYNCS.PHASECHK.TRANS64.TRYWAIT P2, [R2+URZ+0x19c70], R0 ;  /* 0x019c7000020075a7 */ /* 0x000e24000804017f */
[----:B0-----:R-:W-:Y:S05]  /*22360*/  @!P2 BRA `(.L_x_12583) ;  /* 0x000000400068a947 */ /* 0x001fea0003800000 */
.L_x_12706:
[----:B------:R-:W-:Y:S05]  /*22370*/  BSYNC B0 ;  /* 0x0000000000007941 */ /* 0x000fea0003800000 */
.L_x_12582:
[----:B------:R-:W-:-:S05]  /*22380*/  IMAD.U32 R3, RZ, RZ, UR39 ;  /* 0x00000027ff037e24 */ /* 0x000fca000f8e00ff */
[----:B------:R-:W-:-:S13]  /*22390*/  ISETP.NE.AND P2, PT, R3, 0x3, PT ;  /* 0x000000030300780c */ /* 0x000fda0003f45270 */
[----:B------:R-:W-:Y:S05]  /*223a0*/  @!P2 BRA `(.L_x_12584) ;  /* 0x000000000004a947 */ /* 0x000fea0003800000 */
[----:B------:R-:W-:Y:S01]  /*223b0*/  BPT.TRAP 0x1 ;  /* 0x000000040000795c */ /* 0x000fe20000300000 */
.L_x_12584:
[----:B------:R-:W-:Y:S01]  /*223c0*/  SHF.L.U32 R3, R6, 0x1f, RZ ;  /* 0x0000001f06037819 */ /* 0x000fe200000006ff */
[----:B0-----:R-:W-:-:S03]  /*223d0*/  IMAD R0, R4, 0x3000, RZ ;  /* 0x0000300004007824 */ /* 0x001fc600078e02ff */
[----:B------:R-:W0:Y:S02]  /*223e0*/  SYNCS.PHASECHK.TRANS64.TRYWAIT P2, [R2+URZ+0x19c60], R3 ;  /* 0x019c6003020075a7 */ /* 0x000e24000804017f */
[----:B0-----:R-:W-:Y:S05]  /*223f0*/  @!P2 BRA `(.L_x_12585) ;  /* 0x000000400058a947 */ /* 0x001fea0003800000 */
.L_x_12707:
[----:B------:R-:W3:Y:S04]  /*22400*/  LDL R12, [R1+0x4] ;  /* 0x00000400010c7983 */ /* 0x000ee80000100800 */
[----:B------:R-:W4:Y:S01]  /*22410*/  LDL R13, [R1+0x20] ;  /* 0x00002000010d7983 */ /* 0x000f220000100800 */
[----:B0-----:R-:W-:Y:S01]  /*22420*/  LOP3.LUT R3, R0, R28, RZ, 0xfc, !PT ;  /* 0x0000001c00037212 */ /* 0x001fe200078efcff */
[----:B------:R-:W-:Y:S05]  /*22430*/  WARPSYNC.ALL ;  /* 0x0000000000007948 */ /* 0x000fea0003800000 */
[----:B------:R-:W-:-:S05]  /*22440*/  IMAD.IADD R3, R18, 0x1, R3 ;  /* 0x0000000112037824 */ /* 0x000fca00078e0203 */
[----:B------:R-:W0:Y:S02]  /*22450*/  LDSM.16.MT88.4 R4, [R3+0x9000] ;  /* 0x009000000304783b */ /* 0x000e240000004200 */
[C-C-:B0-----:R-:W-:Y:S02]  /*22460*/  PRMT R8, R4.reuse, 0x6420, R5.reuse ;  /* 0x0000642004087816 */ /* 0x141fe40000000005 */
[----:B------:R-:W-:Y:S02]  /*22470*/  PRMT R9, R4, 0x7531, R5 ;  /* 0x0000753104097816 */ /* 0x000fe40000000005 */
[C-C-:B------:R-:W-:Y:S02]  /*22480*/  PRMT R10, R6.reuse, 0x6420, R7.reuse ;  /* 0x00006420060a7816 */ /* 0x140fe40000000007 */
[----:B------:R-:W-:Y:S02]  /*22490*/  PRMT R11, R6, 0x7531, R7 ;  /* 0x00007531060b7816 */ /* 0x000fe40000000007 */
[----:B---3--:R-:W-:-:S05]  /*224a0*/  LOP3.LUT R3, R0, R12, RZ, 0xfc, !PT ;  /* 0x0000000c00037212 */ /* 0x008fca00078efcff */
        /* <DEDUP_REMOVED lines=28> */
[----:B----4-:R-:W-:Y:S02]  /*22670*/  IADD3 R3, R23, R13, R0 ;  /* 0x0000000d17037210 */ /* 0x010fe40007ffe000 */
        /* <DEDUP_REMOVED lines=30> */
.L_x_12586:
[----:B-1----:R1:W-:Y:S01]  /*22860*/  SYNCS.ARRIVE.TRANS64.A1T0 RZ, [R2+URZ+0x19c50], RZ ;  /* 0x019c50ff02ff79a7 */ /* 0x0023e2000810003f */
[----:B------:R-:W-:Y:S06]  /*22870*/  BAR.SYNC.DEFER_BLOCKING 0x2, 0x80 ;  /* 0x0082000000007b1d */ /* 0x000fec0000010000 */
[----:B------:R-:W-:Y:S05]  /*22880*/  @!P0 BRA `(.L_x_12587) ;  /* 0x0000000000048947 */ /* 0x000fea0003800000 */
[----:B------:R-:W-:Y:S01]  /*22890*/  BPT.TRAP 0x1 ;  /* 0x000000040000795c */ /* 0x000fe20000300000 */
.L_x_12587:
[----:B------:R-:W3:Y:S01]  /*228a0*/  LDL R0, [R1+0x1c] ;  /* 0x00001c0001007983 */ /* 0x000ee20000100800 */
[----:B-1----:R-:W-:Y:S02]  /*228b0*/  VIADD R2, R2, 0x19c80 ;  /* 0x00019c8002027836 */ /* 0x002fe40000000000 */
[----:B------:R-:W-:Y:S01]  /*228c0*/  IMAD.MOV.U32 R4, RZ, RZ, R22 ;  /* 0x000000ffff047224 */ /* 0x000fe200078e0016 */
[----:B------:R4:W5:Y:S02]  /*228d0*/  LDL R6, [R1] ;  /* 0x0000000001067983 */ /* 0x0009640000100800 */
[----:B---3--:R-:W-:-:S04]  /*228e0*/  PRMT R2, R0, 0x654, R2 ;  /* 0x0000065400027816 */ /* 0x008fc80000000002 */
[----:B------:R4:W-:Y:S01]  /*228f0*/  SYNCS.ARRIVE.TRANS64.RED.A1T0 RZ, [R2+URZ], RZ ;  /* 0x000000ff02ff79a7 */ /* 0x0009e2000810043f */
[----:B------:R-:W-:Y:S05]  /*22900*/  @P1 BRA `(.L_x_12588) ;  /* 0xffffffec00881947 */ /* 0x000fea000383ffff */
.L_x_12568:
[----:B--2---:R-:W4:Y:S01]  /*22910*/  S2R R0, SR_TID.X ;  /* 0x0000000000007919 */ /* 0x004f220000002100 */
[----:B------:R-:W-:Y:S01]  /*22920*/  BSSY B0, `(.L_x_12589) ;  /* 0x0000012000007945 */ /* 0x000fe20003800000 */
[----:B----4-:R-:W-:Y:S01]  /*22930*/  LOP3.LUT R2, R0, 0x7f, RZ, 0xc0, !PT ;  /* 0x0000007f00027812 */ /* 0x010fe200078ec0ff */
        /* <DEDUP_REMOVED lines=12> */
[----:B0-----:R-:W-:-:S06]  /*22a00*/  LOP3.LUT R5, R5, UR4, RZ, 0xc0, !PT ;  /* 0x0000000405057c12 */ /* 0x001fcc000f8ec0ff */
[----:B------:R-:W0:Y:S01]  /*22a10*/  POPC R5, R5 ;  /* 0x0000000500057309 */ /* 0x000e220000000000 */
[----:B--2---:R-:W0:Y:S02]  /*22a20*/  SHFL.IDX PT, R0, R3, R0, 0x1f ;  /* 0x00001f0003007589 */ /* 0x004e2400000e0000 */
[----:B0-----:R-:W-:-:S07]  /*22a30*/  IADD3 R24, R0, UR38, R5 ;  /* 0x0000002600187c10 */ /* 0x001fce000fffe005 */
.L_x_12590:
[----:B------:R-:W-:Y:S05]  /*22a40*/  BSYNC B0 ;  /* 0x0000000000007941 */ /* 0x000fea0003800000 */
.L_x_12589:
[----:B------:R-:W-:Y:S05]  /*22a50*/  @!P0 BRA `(.L_x_12591) ;  /* 0x0000000000048947 */ /* 0x000fea0003800000 */
[----:B------:R-:W-:Y:S01]  /*22a60*/  BPT.TRAP 0x1 ;  /* 0x000000040000795c */ /* 0x000fe20000300000 */
.L_x_12591:
[----:B------:R-:W2:Y:S01]  /*22a70*/  LDL R0, [R1] ;  /* 0x0000000001007983 */ /* 0x000ea20000100800 */
[----:B------:R-:W-:Y:S01]  /*22a80*/  BSSY B0, `(.L_x_12592) ;  /* 0x0000006000007945 */ /* 0x000fe20003800000 */
[----:B--2---:R-:W-:Y:S01]  /*22a90*/  LOP3.LUT R2, R0, 0x1, RZ, 0x3c, !PT ;  /* 0x0000000100027812 */ /* 0x004fe200078e3cff */
[----:B------:R-:W-:-:S03]  /*22aa0*/  IMAD R0, R22, 0x8, R18 ;  /* 0x0000000816007824 */ /* 0x000fc600078e0212 */
[----:B------:R-:W-:-:S04]  /*22ab0*/  SHF.L.U32 R2, R2, 0x1f, RZ ;  /* 0x0000001f02027819 */ /* 0x000fc800000006ff */
[----:B------:R-:W1:Y:S02]  /*22ac0*/  SYNCS.PHASECHK.TRANS64.TRYWAIT P1, [R0+URZ+0x19c70], R2 ;  /* 0x019c7002000075a7 */ /* 0x000e64000802017f */
[----:B-1----:R-:W-:Y:S05]  /*22ad0*/  @!P1 BRA `(.L_x_12593) ;  /* 0x0000003800b49947 */ /* 0x002fea0003800000 */
.L_x_12708:
[----:B------:R-:W-:Y:S05]  /*22ae0*/  BSYNC B0 ;  /* 0x0000000000007941 */ /* 0x000fea0003800000 */
.L_x_12592:
[----:B0-----:R-:W-:-:S05]  /*22af0*/  IMAD.U32 R3, RZ, RZ, UR39 ;  /* 0x00000027ff037e24 */ /* 0x001fca000f8e00ff */
[----:B------:R-:W-:-:S13]  /*22b00*/  ISETP.NE.AND P1, PT, R3, 0x3, PT ;  /* 0x000000030300780c */ /* 0x000fda0003f25270 */
[----:B------:R-:W-:Y:S05]  /*22b10*/  @!P1 BRA `(.L_x_12594) ;  /* 0x0000000000049947 */ /* 0x000fea0003800000 */
[----:B------:R-:W-:Y:S01]  /*22b20*/  BPT.TRAP 0x1 ;  /* 0x000000040000795c */ /* 0x000fe20000300000 */
.L_x_12594:
[----:B-1----:R-:W2:Y:S02]  /*22b30*/  LDL R2, [R1] ;  /* 0x0000000001027983 */ /* 0x002ea40000100800 */
[----:B--2---:R-:W-:-:S04]  /*22b40*/  SHF.L.U32 R2, R2, 0x1f, RZ ;  /* 0x0000001f02027819 */ /* 0x004fc800000006ff */
[----:B------:R-:W0:Y:S02]  /*22b50*/  SYNCS.PHASECHK.TRANS64.TRYWAIT P1, [R0+URZ+0x19c60], R2 ;  /* 0x019c6002000075a7 */ /* 0x000e24000802017f */
[----:B0-----:R-:W-:Y:S05]  /*22b60*/  @!P1 BRA `(.L_x_12595) ;  /* 0x0000003800a49947 */ /* 0x001fea0003800000 */
.L_x_12709:
[----:B------:R-:W2:Y:S04]  /*22b70*/  LDL R12, [R1+0x4] ;  /* 0x00000400010c7983 */ /* 0x000ea80000100800 */
[----:B------:R-:W3:Y:S01]  /*22b80*/  LDL R13, [R1+0x20] ;  /* 0x00002000010d7983 */ /* 0x000ee20000100800 */
[----:B0-----:R-:W-:Y:S01]  /*22b90*/  IMAD R2, R22, 0x3000, RZ ;  /* 0x0000300016027824 */ /* 0x001fe200078e02ff */
[----:B------:R-:W-:Y:S05]  /*22ba0*/  WARPSYNC.ALL ;  /* 0x0000000000007948 */ /* 0x000fea0003800000 */
[----:B------:R-:W-:-:S05]  /*22bb0*/  LOP3.LUT R3, R2, R28, RZ, 0xfc, !PT ;  /* 0x0000001c02037212 */ /* 0x000fca00078efcff */
[----:B------:R-:W-:-:S05]  /*22bc0*/  IMAD.IADD R3, R18, 0x1, R3 ;  /* 0x0000000112037824 */ /* 0x000fca00078e0203 */
[----:B-----5:R-:W0:Y:S02]  /*22bd0*/  LDSM.16.MT88.4 R4, [R3+0x9000] ;  /* 0x009000000304783b */ /* 0x020e240000004200 */
        /* <DEDUP_REMOVED lines=64> */
.L_x_12596:
[----:B-1----:R1:W-:Y:S01]  /*22fe0*/  SYNCS.ARRIVE.TRANS64.A1T0 RZ, [R0+URZ+0x19c50], RZ ;  /* 0x019c50ff00ff79a7 */ /* 0x0023e2000810003f */
[----:B------:R-:W-:Y:S06]  /*22ff0*/  BAR.SYNC.DEFER_BLOCKING 0x2, 0x80 ;  /* 0x0082000000007b1d */ /* 0x000fec0000010000 */
[----:B------:R-:W-:Y:S05]  /*23000*/  @!P0 BRA `(.L_x_12597) ;  /* 0x0000000000048947 */ /* 0x000fea0003800000 */
[----:B------:R-:W-:Y:S01]  /*23010*/  BPT.TRAP 0x1 ;  /* 0x000000040000795c */ /* 0x000fe20000300000 */
.L_x_12597:
[----:B------:R-:W2:Y:S04]  /*23020*/  LDL R3, [R1+0x1c] ;  /* 0x00001c0001037983 */ /* 0x000ea80000100800 */
[----:B------:R-:W3:Y:S01]  /*23030*/  LDL.LU R2, [R1] ;  /* 0x0000000001027983 */ /* 0x000ee20000300800 */
[----:B-1----:R-:W-:Y:S02]  /*23040*/  VIADD R0, R0, 0x19c80 ;  /* 0x00019c8000007836 */ /* 0x002fe40000000000 */
[----:B------:R-:W-:-:S05]  /*23050*/  VIADD R22, R22, 0x1 ;  /* 0x0000000116167836 */ /* 0x000fca0000000000 */
[----:B------:R-:W-:-:S04]  /*23060*/  ISETP.NE.AND P0, PT, R22, 0x2, PT ;  /* 0x000000021600780c */ /* 0x000fc80003f05270 */
[----:B------:R-:W-:Y:S02]  /*23070*/  SEL R22, R22, RZ, P0 ;  /* 0x000000ff16167207 */ /* 0x000fe40000000000 */
[----:B--2---:R-:W-:-:S04]  /*23080*/  PRMT R0, R3, 0x654, R0 ;  /* 0x0000065403007816 */ /* 0x004fc80000000000 */
[----:B------:R1:W-:Y:S02]  /*23090*/  SYNCS.ARRIVE.TRANS64.RED.A1T0 RZ, [R0+URZ], RZ ;  /* 0x000000ff00ff79a7 */ /* 0x0003e4000810043f */
[----:B-1----:R-:W-:-:S04]  /*230a0*/  SEL R0, RZ, 0x1, P0 ;  /* 0x00000001ff007807 */ /* 0x002fc80000000000 */
[----:B---3--:R-:W-:-:S05]  /*230b0*/  LOP3.LUT R2, R2, R0, RZ, 0x3c, !PT ;  /* 0x0000000002027212 */ /* 0x008fca00078e3cff */
[----:B------:R1:W-:Y:S02]  /*230c0*/  STL [R1], R2 ;  /* 0x0000000201007387 */ /* 0x0003e40000100800 */
.L_x_12538:
        /* <DEDUP_REMOVED lines=12> */
.L_x_12598:
        /* <DEDUP_REMOVED lines=11> */
[----:B------:R1:W3:Y:S02]  /*23240*/  @!P1 LDG.E R6, desc[UR42][R2.64] ;  /* 0x0000002a02069981 */ /* 0x0002e4000c1e1900 */
[----:B-1----:R-:W-:-:S06]  /*23250*/  @!P1 IMAD.WIDE R2, R0, 0x4, R4 ;  /* 0x0000000400029825 */ /* 0x002fcc00078e0204 */
[----:B------:R-:W4:Y:S01]  /*23260*/  @!P1 LDG.E R2, desc[UR42][R2.64] ;  /* 0x0000002a02029981 */ /* 0x000f22000c1e1900 */
[----:B------:R-:W-:Y:S01]  /*23270*/  IMAD.MOV.U32 R5, RZ, RZ, RZ ;  /* 0x000000ffff057224 */ /* 0x000fe200078e00ff */
[C---:B------:R-:W-:Y:S02]  /*23280*/  ISETP.GE.U32.AND P2, PT, R9.reuse, 0x2, PT ;  /* 0x000000020900780c */ /* 0x040fe40003f46070 */
[C---:B------:R-:W-:Y:S01]  /*23290*/  ISETP.GE.U32.AND P3, PT, R9.reuse, 0x4, PT ;  /* 0x000000040900780c */ /* 0x040fe20003f66070 */
[----:B------:R-:W-:Y:S01]  /*232a0*/  SHFL.IDX PT, R0, R24, RZ, 0x1f ;  /* 0x00001fff18007589 */ /* 0x000fe200000e0000 */
[C---:B------:R-:W-:Y:S02]  /*232b0*/  ISETP.GE.U32.AND P4, PT, R9.reuse, 0x8, PT ;  /* 0x000000080900780c */ /* 0x040fe40003f86070 */
[----:B------:R-:W-:Y:S01]  /*232c0*/  ISETP.GE.U32.AND P5, PT, R9, 0x10, PT ;  /* 0x000000100900780c */ /* 0x000fe20003fa6070 */
[----:B--2---:R0:W-:Y:S02]  /*232d0*/  SHFL.IDX PT, R8, R24, 0x1, 0x1f ;  /* 0x00201f0018087f89 */ /* 0x0041e400000e0000 */
[----:B0-----:R-:W-:-:S02]  /*232e0*/  IMAD.MOV.U32 R24, RZ, RZ, RZ ;  /* 0x000000ffff187224 */ /* 0x001fc400078e00ff */
[----:B---3--:R-:W-:Y:S02]  /*232f0*/  @!P1 IMAD.MOV.U32 R5, RZ, RZ, R6 ;  /* 0x000000ffff059224 */ /* 0x008fe400078e0006 */
[----:B------:R-:W-:Y:S02]  /*23300*/  IMAD.MOV.U32 R6, RZ, RZ, RZ ;  /* 0x000000ffff067224 */ /* 0x000fe400078e00ff */
[----:B----4-:R-:W-:Y:S01]  /*23310*/  @!P1 IMAD.MOV.U32 R6, RZ, RZ, R2 ;  /* 0x000000ffff069224 */ /* 0x010fe200078e0002 */
        /* <DEDUP_REMOVED lines=18> */
.L_x_12719:
[----:B------:R-:W-:Y:S02]  /*23440*/  ULDC UR4, c[0x0][0xc38] ;  /* 0x00030e0000047ab9 */ /* 0x000fe40000000800 */
[----:B------:R-:W-:-:S04]  /*23450*/  IMAD.U32 R7, RZ, RZ, UR4 ;  /* 0x00000004ff077e24 */ /* 0x000fc8000f8e00ff */
[----:B-1----:R-:W-:-:S04]  /*23460*/  IMAD R3, R3, R7, RZ ;  /* 0x0000000703037224 */ /* 0x002fc800078e02ff */
[----:B------:R-:W-:-:S05]  /*23470*/  IMAD.IADD R4, R8, 0x1, R3 ;  /* 0x0000000108047824 */ /* 0x000fca00078e0203 */
[----:B------:R-:W-:-:S13]  /*23480*/  ISETP.GT.AND P6, PT, R4, R0, PT ;  /* 0x000000000400720c */ /* 0x000fda0003fc4270 */
[----:B------:R-:W-:Y:S05]  /*23490*/  @P6 BRA `(.L_x_12601) ;  /* 0x0000000000a46947 */ /* 0x000fea0003800000 */
.L_x_12604:
        /* <DEDUP_REMOVED lines=35> */
.L_x_12727:
[----:B------:R-:W-:Y:S02]  /*236d0*/  ULDC UR4, c[0x0][0xc38] ;  /* 0x00030e0000047ab9 */ /* 0x000fe40000000800 */
[----:B------:R-:W-:-:S04]  /*236e0*/  IMAD.U32 R7, RZ, RZ, UR4 ;  /* 0x00000004ff077e24 */ /* 0x000fc8000f8e00ff */
[----:B-1----:R-:W-:-:S04]  /*236f0*/  IMAD R3, R3, R7, RZ ;  /* 0x0000000703037224 */ /* 0x002fc800078e02ff */
[----:B------:R-:W-:-:S05]  /*23700*/  IMAD.IADD R4, R3, 0x1, R4 ;  /* 0x0000000103047824 */ /* 0x000fca00078e0204 */
[----:B------:R-:W-:-:S13]  /*23710*/  ISETP.GT.AND P6, PT, R4, R0, PT ;  /* 0x000000000400720c */ /* 0x000fda0003fc4270 */
[----:B------:R-:W-:Y:S05]  /*23720*/  @!P6 BRA `(.L_x_12604) ;  /* 0xfffffffc005ce947 */ /* 0x000fea000383ffff */
.L_x_12601:
        /* <DEDUP_REMOVED lines=10> */
.L_x_12732:
[----:B------:R-:W-:-:S13]  /*237d0*/  ISETP.NE.AND P0, PT, R3, RZ, PT ;  /* 0x000000ff0300720c */ /* 0x000fda0003f05270 */
[----:B------:R-:W-:Y:S05]  /*237e0*/  @!P0 BRA `(.L_x_12606) ;  /* 0x0000000000148947 */ /* 0x000fea0003800000 */
[----:B------:R-:W-:Y:S01]  /*237f0*/  UMOV UR4, 0xffffffff ;  /* 0xffffffff00047882 */ /* 0x000fe20000000000 */
[----:B-1----:R-:W-:Y:S02]  /*23800*/  VIADD R4, R4, 0xffffffff ;  /* 0xffffffff04047836 */ /* 0x002fe40000000000 */
[----:B------:R-:W-:Y:S05]  /*23810*/  BRA.DIV UR4, `(.L_x_12607) ;  /* 0x0000003a041c7947 */ /* 0x000fea000b800000 */
[----:B0-----:R0:W1:Y:S02]  /*23820*/  SHFL.IDX PT, R2, R2, R4, 0x1f ;  /* 0x00001f0402027589 */ /* 0x00106400000e0000 */
.L_x_12735:
[----:B-1----:R-:W-:-:S07]  /*23830*/  IMAD.MOV.U32 R24, RZ, RZ, R2 ;  /* 0x000000ffff187224 */ /* 0x002fce00078e0002 */
.L_x_12606:
[----:B---3--:R-:W-:Y:S01]  /*23840*/  ISETP.NE.AND P0, PT, R6, 0x1, PT ;  /* 0x000000010600780c */ /* 0x008fe20003f05270 */
[----:B------:R-:W-:-:S04]  /*23850*/  IMAD R24, R24, R7, R8 ;  /* 0x0000000718187224 */ /* 0x000fc800078e0208 */
[----:B------:R-:W-:-:S08]  /*23860*/  IMAD.IADD R0, R0, 0x1, -R24 ;  /* 0x0000000100007824 */ /* 0x000fd000078e0a18 */
[----:B------:R-:W-:Y:S05]  /*23870*/  @!P0 BRA `(.L_x_12608) ;  /* 0x0000000000e08947 */ /* 0x000fea0003800000 */
[----:B012---:R-:W-:-:S04]  /*23880*/  IABS R4, R5 ;  /* 0x0000000500047213 */ /* 0x007fc80000000000 */
        /* <DEDUP_REMOVED lines=55> */
.L_x_12608:
[----:B0-----:R-:W0:Y:S02]  /*23c00*/  LDC.64 R2, c[0x0][0xc90] ;  /* 0x00032400ff027b82 */ /* 0x001e240000000a00 */
[----:B0-----:R-:W-:-:S05]  /*23c10*/  IMAD.WIDE R2, R27, 0x4, R2 ;  /* 0x000000041b027825 */ /* 0x001fca00078e0202 */
[----:B------:R-:W1:Y:S02]  /*23c20*/  LDG.E R6, desc[UR42][R2.64] ;  /* 0x0000002a02067981 */ /* 0x000e64000c1e1900 */
[----:B-12---:R-:W-:-:S05]  /*23c30*/  IMAD R4, R5, R6, RZ ;  /* 0x0000000605047224 */ /* 0x006fca00078e02ff */
        /* <DEDUP_REMOVED lines=55> */
[----:B------:R-:W-:Y:S02]  /*23fb0*/  IMAD R26, R2, R6, R0 ;  /* 0x00000006021a7224 */ /* 0x000fe400078e0200 */
[----:B------:R-:W-:-:S07]  /*23fc0*/  IMAD.MOV.U32 R0, RZ, RZ, R2 ;  /* 0x000000ffff007224 */ /* 0x000fce00078e0002 */
.L_x_12609:
[----:B------:R-:W-:-:S05]  /*23fd0*/  LOP3.LUT R0, RZ, R0, RZ, 0x33, !PT ;  /* 0x00000000ff007212 */ /* 0x000fca00078e33ff */
[----:B------:R-:W-:Y:S01]  /*23fe0*/  IMAD.IADD R25, R5, 0x1, R0 ;  /* 0x0000000105197824 */ /* 0x000fe200078e0200 */
[----:B------:R-:W-:Y:S06]  /*23ff0*/  BRA `(.L_x_12610) ;  /* 0x00000000001c7947 */ /* 0x000fec0003800000 */
.L_x_12602:
[----:B------:R-:W-:Y:S01]  /*24000*/  UMOV UR4, URZ ;  /* 0x0000003f00047c82 */ /* 0x000fe20008000000 */
[----:B------:R-:W-:Y:S01]  /*24010*/  UMOV UR5, URZ ;  /* 0x0000003f00057c82 */ /* 0x000fe20008000000 */
[----:B------:R-:W-:Y:S01]  /*24020*/  ULDC UR6, c[0x0][0xc3c] ;  /* 0x00030f0000067ab9 */ /* 0x000fe20000000800 */
[----:B------:R-:W-:Y:S02]  /*24030*/  IMAD.MOV.U32 R24, RZ, RZ, R0 ;  /* 0x000000ffff187224 */ /* 0x000fe400078e0000 */
[----:B------:R-:W-:Y:S02]  /*24040*/  IMAD.U32 R25, RZ, RZ, UR4 ;  /* 0x00000004ff197e24 */ /* 0x000fe4000f8e00ff */
[----:B------:R-:W-:Y:S02]  /*24050*/  IMAD.U32 R26, RZ, RZ, UR5 ;  /* 0x00000005ff1a7e24 */ /* 0x000fe4000f8e00ff */
[----:B------:R-:W-:-:S07]  /*24060*/  IMAD.U32 R27, RZ, RZ, UR6 ;  /* 0x00000006ff1b7e24 */ /* 0x000fce000f8e00ff */
.L_x_12610:
        /* <DEDUP_REMOVED lines=12> */
.L_x_12599:
[----:B------:R-:W-:Y:S02]  /*24130*/  ULDC UR4, c[0x0][0xc3c] ;  /* 0x00030f0000047ab9 */ /* 0x000fe40000000800 */
[----:B----4-:R-:W-:-:S13]  /*24140*/  ISETP.GE.AND P0, PT, R27, UR4, PT ;  /* 0x000000041b007c0c */ /* 0x010fda000bf06270 */
[----:B------:R-:W-:Y:S05]  /*24150*/  @!P0 BRA `(.L_x_12611) ;  /* 0xffffff8c00948947 */ /* 0x000fea000383ffff */
[----:B------:R-:W-:Y:S05]  /*24160*/  BSYNC B7 ;  /* 0x0000000000077941 */ /* 0x000fea0003800000 */
.L_x_12473:
[----:B0--3--:R-:W3:Y:S01]  /*24170*/  LDL.LU R0, [R1+0x50] ;  /* 0x0000500001007983 */ /* 0x009ee20000300800 */
[----:B------:R-:W-:Y:S01]  /*24180*/  BSSY B0, `(.L_x_12612) ;  /* 0x000000b000007945 */ /* 0x000fe20003800000 */
[----:B------:R-:W0:Y:S01]  /*24190*/  S2R R5, SR_CgaCtaId ;  /* 0x0000000000057919 */ /* 0x000e220000008800 */
[----:B---3--:R-:W-:-:S05]  /*241a0*/  VIADD R0, R0, 0x1 ;  /* 0x0000000100007836 */ /* 0x008fca0000000000 */
        /* <DEDUP_REMOVED lines=8> */
.L_x_12736:
[----:B------:R-:W-:Y:S05]  /*24230*/  BSYNC B0 ;  /* 0x0000000000007941 */ /* 0x000fea0003800000 */
.L_x_12612:
[----:B------:R-:W-:-:S03]  /*24240*/  UMOV UR4, 0xffffffff ;  /* 0xffffffff00047882 */ /* 0x000fc60000000000 */
[----:B------:R-:W-:Y:S05]  /*24250*/  BRA.DIV UR4, `(.L_x_12614) ;  /* 0x0000002e04cc7947 */ /* 0x000fea000b800000 */
[----:B0-----:R-:W0:Y:S02]  /*24260*/  S2R R0, SR_TID.X ;  /* 0x0000000000007919 */ /* 0x001e240000002100 */
[----:B0-----:R-:W-:-:S04]  /*24270*/  SHF.R.U32.HI R0, RZ, 0x5, R0 ;  /* 0x00000005ff007819 */ /* 0x001fc80000011600 */
[----:B------:R-:W-:-:S05]  /*24280*/  LOP3.LUT R0, R0, 0x3, RZ, 0xc0, !PT ;  /* 0x0000000300007812 */ /* 0x000fca00078ec0ff */
[----:B------:R0:W1:Y:S02]  /*24290*/  SHFL.IDX PT, R14, R0, RZ, 0x1f ;  /* 0x00001fff000e7589 */ /* 0x00006400000e0000 */
.L_x_12739:
[----:B-1----:R-:W-:-:S13]  /*242a0*/  ISETP.NE.AND P0, PT, R14, RZ, PT ;  /* 0x000000ff0e00720c */ /* 0x002fda0003f05270 */
[----:B------:R-:W-:Y:S05]  /*242b0*/  @P0 BRA `(.L_x_12258) ;  /* 0x0000000000b00947 */ /* 0x000fea0003800000 */
[----:B------:R-:W-:-:S03]  /*242c0*/  UMOV UR4, 0xffffffff ;  /* 0xffffffff00047882 */ /* 0x000fc60000000000 */
[----:B------:R-:W-:Y:S05]  /*242d0*/  BRA.DIV UR4, `(.L_x_12615) ;  /* 0x0000002e04e07947 */ /* 0x000fea000b800000 */
[----:B------:R-:W-:-:S13]  /*242e0*/  ELECT P6, URZ, PT ;  /* 0x00000000003f782f */ /* 0x000fda00038c0000 */
.L_x_12742:
[----:B------:R-:W-:Y:S05]  /*242f0*/  @!P6 BRA `(.L_x_12258) ;  /* 0x0000000000a0e947 */ /* 0x000fea0003800000 */
[----:B------:R-:W-:-:S06]  /*24300*/  ULOP3.LUT UR4, UR37, 0x2, URZ, 0xfc, !UPT ;  /* 0x0000000225047892 */ /* 0x000fcc000f8efc3f */
[----:B0-----:R-:W-:-:S05]  /*24310*/  IMAD.U32 R0, RZ, RZ, UR4 ;  /* 0x00000004ff007e24 */ /* 0x001fca000f8e00ff */
[----:B------:R-:W-:-:S13]  /*24320*/  ISETP.NE.AND P0, PT, R0, 0x3, PT ;  /* 0x000000030000780c */ /* 0x000fda0003f05270 */
[----:B------:R-:W-:Y:S05]  /*24330*/  @!P0 BRA `(.L_x_12616) ;  /* 0x0000000000048947 */ /* 0x000fea0003800000 */
[----:B------:R-:W-:Y:S01]  /*24340*/  BPT.TRAP 0x1 ;  /* 0x000000040000795c */ /* 0x000fe20000300000 */
.L_x_12616:
[----:B------:R-:W3:Y:S01]  /*24350*/  LDL R0, [R1] ;  /* 0x0000000001007983 */ /* 0x000ee20000100800 */
[C---:B------:R-:W-:Y:S02]  /*24360*/  IMAD R3, R22.reuse, 0x8, R5 ;  /* 0x0000000816037824 */ /* 0x040fe400078e0205 */
[----:B------:R-:W-:-:S05]  /*24370*/  VIADD R22, R22, 0x1 ;  /* 0x0000000116167836 */ /* 0x000fca0000000000 */
[----:B------:R-:W-:Y:S02]  /*24380*/  ISETP.NE.AND P2, PT, R22, 0x2, PT ;  /* 0x000000021600780c */ /* 0x000fe40003f45270 */
[----:B---3--:R-:W-:Y:S02]  /*24390*/  SHF.L.U32 R2, R0, 0x1f, RZ ;  /* 0x0000001f00027819 */ /* 0x008fe400000006ff */
[----:B------:R-:W-:Y:S02]  /*243a0*/  SEL R0, RZ, 0x1, P2 ;  /* 0x00000001ff007807 */ /* 0x000fe40001000000 */
[----:B------:R-:W0:Y:S02]  /*243b0*/  SYNCS.PHASECHK.TRANS64.TRYWAIT P1, [R3+URZ+0x19c40], R2 ;  /* 0x019c4002030075a7 */ /* 0x000e24000802017f */
[----:B0-----:R-:W-:Y:S05]  /*243c0*/  @!P1 BRA `(.L_x_12617) ;  /* 0x0000002c00c49947 */ /* 0x001fea0003800000 */
.L_x_12743:
[----:B------:R-:W3:Y:S01]  /*243d0*/  LDL.LU R4, [R1] ;  /* 0x0000000001047983 */ /* 0x000ee20000300800 */
[----:B------:R-:W-:Y:S02]  /*243e0*/  SEL R22, R22, RZ, P2 ;  /* 0x000000ff16167207 */ /* 0x000fe40001000000 */
[----:B---3--:R-:W-:Y:S01]  /*243f0*/  LOP3.LUT R0, R4, R0, RZ, 0x3c, !PT ;  /* 0x0000000004007212 */ /* 0x008fe200078e3cff */
[----:B------:R-:W-:Y:S06]  /*24400*/  @!P0 BRA `(.L_x_12618) ;  /* 0x0000000000048947 */ /* 0x000fec0003800000 */
[----:B------:R-:W-:Y:S01]  /*24410*/  BPT.TRAP 0x1 ;  /* 0x000000040000795c */ /* 0x000fe20000300000 */
.L_x_12618:
[----:B------:R-:W-:Y:S01]  /*24420*/  IMAD R5, R22, 0x8, R5 ;  /* 0x0000000816057824 */ /* 0x000fe200078e0205 */
[----:B------:R-:W-:-:S04]  /*24430*/  SHF.L.U32 R0, R0, 0x1f, RZ ;  /* 0x0000001f00007819 */ /* 0x000fc800000006ff */
[----:B------:R-:W1:Y:S02]  /*24440*/  SYNCS.PHASECHK.TRANS64.TRYWAIT P1, [R5+URZ+0x19c40], R0 ;  /* 0x019c4000050075a7 */ /* 0x000e64000802017f */
[----:B-1----:R-:W-:Y:S05]  /*24450*/  @!P1 BRA `(.L_x_12619) ;  /* 0x0000002c00b49947 */ /* 0x002fea0003800000 */
.L_x_12744:
[----:B------:R-:W-:Y:S05]  /*24460*/  @!P0 BRA `(.L_x_12620) ;  /* 0x0000000000048947 */ /* 0x000fea0003800000 */
[----:B------:R-:W-:Y:S01]  /*24470*/  BPT.TRAP 0x1 ;  /* 0x000000040000795c */ /* 0x000fe20000300000 */
.L_x_12620:
[----:B------:R-:W3:Y:S02]  /*24480*/  SYNCS.PHASECHK.TRANS64.TRYWAIT P1, [R3+URZ+0x19c60], R2 ;  /* 0x019c6002030075a7 */ /* 0x000ee4000802017f */
[----:B---3--:R-:W-:Y:S05]  /*24490*/  @!P1 BRA `(.L_x_12621) ;  /* 0x0000002c00b89947 */ /* 0x008fea0003800000 */
.L_x_12745:
[----:B------:R-:W-:Y:S05]  /*244a0*/  @!P0 BRA `(.L_x_12622) ;  /* 0x0000000000048947 */ /* 0x000fea0003800000 */
[----:B------:R-:W-:Y:S01]  /*244b0*/  BPT.TRAP 0x1 ;  /* 0x000000040000795c */ /* 0x000fe20000300000 */
.L_x_12622:
[----:B------:R-:W4:Y:S02]  /*244c0*/  SYNCS.PHASECHK.TRANS64.TRYWAIT P1, [R5+URZ+0x19c60], R0 ;  /* 0x019c6000050075a7 */ /* 0x000f24000802017f */
[----:B----4-:R-:W-:Y:S05]  /*244d0*/  @!P1 BRA `(.L_x_12623) ;  /* 0x0000002c00bc9947 */ /* 0x010fea0003800000 */
.L_x_12746:
[----:B------:R-:W-:Y:S05]  /*244e0*/  @!P0 BRA `(.L_x_12624) ;  /* 0x0000000000048947 */ /* 0x000fea0003800000 */
[----:B------:R-:W-:Y:S01]  /*244f0*/  BPT.TRAP 0x1 ;  /* 0x000000040000795c */ /* 0x000fe20000300000 */
.L_x_12624:
[----:B------:R-:W5:Y:S02]  /*24500*/  SYNCS.PHASECHK.TRANS64.TRYWAIT P1, [R3+URZ+0x19c80], R2 ;  /* 0x019c8002030075a7 */ /* 0x000f64000802017f */
[----:B-----5:R-:W-:Y:S05]  /*24510*/  @!P1 BRA `(.L_x_12625) ;  /* 0x0000002c00c09947 */ /* 0x020fea0003800000 */
.L_x_12747:
[----:B------:R-:W-:Y:S05]  /*24520*/  @!P0 BRA `(.L_x_12626) ;  /* 0x0000000000048947 */ /* 0x000fea0003800000 */
[----:B------:R-:W-:Y:S01]  /*24530*/  BPT.TRAP 0x1 ;  /* 0x000000040000795c */ /* 0x000fe20000300000 */
.L_x_12626:
[----:B------:R0:W0:Y:S02]  /*24540*/  SYNCS.PHASECHK.TRANS64.TRYWAIT P0, [R5+URZ+0x19c80], R0 ;  /* 0x019c8000050075a7 */ /* 0x000024000800017f */
[----:B0-----:R-:W-:Y:S05]  /*24550*/  @!P0 NANOSLEEP.SYNCS 0x989680 ;  /* 0x009896800000895d */ /* 0x001fea0003900000 */
[----:B------:R-:W0:Y:S02]  /*24560*/  @!P0 SYNCS.PHASECHK.TRANS64 P0, [R5+URZ+0x19c80], R0 ;  /* 0x019c8000050085a7 */ /* 0x000e24000800007f */
[----:B0-----:R-:W-:Y:S05]  /*24570*/  @!P0 BRA `(.L_x_12626) ;  /* 0xfffffffc00f08947 */ /* 0x001fea000383ffff */
.L_x_12258:
[----:B------:R-:W-:Y:S05]  /*24580*/  BSYNC B8 ;  /* 0x0000000000087941 */ /* 0x000fea0003800000 */
.L_x_12255:
[----:B------:R-:W-:Y:S05]  /*24590*/  EXIT ;  /* 0x000000000000794d */ /* 0x000fea0003800000 */
.L_x_12284:
[----:B-1----:R1:W2:Y:S02]  /*245a0*/  SYNCS.PHASECHK.TRANS64.TRYWAIT P6, [R68+URZ+0x19c90], R74 ;  /* 0x019c904a440075a7 */ /* 0x0022a400080c017f */
[----:B--2---:R-:W-:Y:S05]  /*245b0*/  @!P6 NANOSLEEP.SYNCS 0x989680 ;  /* 0x009896800000e95d */ /* 0x004fea0003900000 */
[----:B------:R-:W2:Y:S02]  /*245c0*/  @!P6 SYNCS.PHASECHK.TRANS64 P6, [R68+URZ+0x19c90], R74 ;  /* 0x019c904a4400e5a7 */ /* 0x000ea400080c007f */
[----:B--2---:R-:W-:Y:S05]  /*245d0*/  @!P6 BRA `(.L_x_12284) ;  /* 0xfffffffc00f0e947 */ /* 0x004fea000383ffff */
[----:B------:R-:W-:Y:S05]  /*245e0*/  BRA `(.L_x_12627) ;  /* 0xfffffde800747947 */ /* 0x000fea000383ffff */
.L_x_12285:
        /* <DEDUP_REMOVED lines=8> */
.L_x_12629:
[----:B------:R-:W-:Y:S05]  /*24670*/  BSYNC B1 ;  /* 0x0000000000017941 */ /* 0x000fea0003800000 */
.L_x_12628:
        /* <DEDUP_REMOVED lines=8> */
.L_x_12630:
[----:B------:R-:W-:Y:S05]  /*24700*/  BRA `(.L_x_12631) ;  /* 0xfffffde800407947 */ /* 0x000fea000383ffff */
.L_x_12301:
[----:B-1----:R1:W2:Y:S02]  /*24710*/  SYNCS.PHASECHK.TRANS64.TRYWAIT P6, [R68+URZ+0x19c90], R74 ;  /* 0x019c904a440075a7 */ /* 0x0022a400080c017f */
[----:B--2---:R-:W-:Y:S05]  /*24720*/  @!P6 NANOSLEEP.SYNCS 0x989680 ;  /* 0x009896800000e95d */ /* 0x004fea0003900000 */
[----:B------:R-:W2:Y:S02]  /*24730*/  @!P6 SYNCS.PHASECHK.TRANS64 P6, [R68+URZ+0x19c90], R74 ;  /* 0x019c904a4400e5a7 */ /* 0x000ea400080c007f */
[----:B--2---:R-:W-:Y:S05]  /*24740*/  @!P6 BRA `(.L_x_12301) ;  /* 0xfffffffc00f0e947 */ /* 0x004fea000383ffff */
[----:B------:R-:W-:Y:S05]  /*24750*/  BRA `(.L_x_12632) ;  /* 0xfffffe0000987947 */ /* 0x000fea000383ffff */
.L_x_12302:
        /* <DEDUP_REMOVED lines=8> */
.L_x_12634:
[----:B------:R-:W-:Y:S05]  /*247e0*/  BSYNC B1 ;  /* 0x0000000000017941 */ /* 0x000fea0003800000 */
.L_x_12633:
        /* <DEDUP_REMOVED lines=8> */
.L_x_12635:
[----:B------:R-:W-:Y:S01]  /*24870*/  IMAD.MOV.U32 R77, RZ, RZ, R14 ;  /* 0x000000ffff4d7224 */ /* 0x000fe200078e000e */
[----:B------:R-:W-:Y:S06]  /*24880*/  BRA `(.L_x_12636) ;  /* 0xfffffe0000607947 */ /* 0x000fec000383ffff */
.L_x_12311:
[----:B0-----:R0:W1:Y:S02]  /*24890*/  SYNCS.PHASECHK.TRANS64.TRYWAIT P5, [R68+URZ+0x19c90], R74 ;  /* 0x019c904a440075a7 */ /* 0x00106400080a017f */
[----:B-1----:R-:W-:Y:S05]  /*248a0*/  @!P5 NANOSLEEP.SYNCS 0x989680 ;  /* 0x009896800000d95d */ /* 0x002fea0003900000 */
[----:B------:R-:W1:Y:S02]  /*248b0*/  @!P5 SYNCS.PHASECHK.TRANS64 P5, [R68+URZ+0x19c90], R74 ;  /* 0x019c904a4400d5a7 */ /* 0x000e6400080a007f */
[----:B-1----:R-:W-:Y:S05]  /*248c0*/  @!P5 BRA `(.L_x_12311) ;  /* 0xfffffffc00f0d947 */ /* 0x002fea000383ffff */
[----:B------:R-:W-:Y:S05]  /*248d0*/  BRA `(.L_x_12637) ;  /* 0xfffffe2000607947 */ /* 0x000fea000383ffff */
.L_x_12312:
[----:B------:R-:W-:Y:S01]  /*248e0*/  BSSY B1, `(.L_x_12638) ;  /* 0x0000007000017945 */ /* 0x000fe20003800000 */
[----:B------:R-:W-:Y:S02]  /*248f0*/  IMAD.MOV.U32 R12, RZ, RZ, RZ ;  /* 0x000000ffff0c7224 */ /* 0x000fe400078e00ff */
[----:B------:R-:W-:Y:S02]  /*24900*/  IMAD.MOV.U32 R11, RZ, RZ, 0x1e1f ;  /* 0x00001e1fff0b7424 */ /* 0x000fe400078e00ff */
[----:B------:R-:W-:-:S07]  /*24910*/  IMAD.MOV.U32 R15, RZ, RZ, -0x1 ;  /* 0xffffffffff0f7424 */ /* 0x000fce00078e00ff */
[----:B0-----:R-:W-:Y:S05]  /*24920*/  WARPSYNC.COLLECTIVE R15, `(.L_x_12639) ;  /* 0x000000000f087348 */ /* 0x001fea0003c00000 */
[----:B------:R1:W2:Y:S02]  /*24930*/  SHFL.IDX P6, R14, R13, R12, R11 ;  /* 0x0000000c0d0e7389 */ /* 0x0002a400000c000b */
[----:B012---:R-:W-:Y:S01]  /*24940*/  ENDCOLLECTIVE ;  /* 0x000000000000791b */ /* 0x007fe20003800000 */
.L_x_12639:
[----:B------:R-:W-:Y:S05]  /*24950*/  BSYNC B1 ;  /* 0x0000000000017941 */ /* 0x000fea0003800000 */
.L_x_12638:
        /* <DEDUP_REMOVED lines=8> */
.L_x_12640:
[----:B------:R-:W-:Y:S05]  /*249e0*/  BRA `(.L_x_12641) ;  /* 0xfffffe2000907947 */ /* 0x000fea000383ffff */
.L_x_12316:
[----:B0-----:R0:W2:Y:S02]  /*249f0*/  SYNCS.PHASECHK.TRANS64.TRYWAIT P0, [R68+URZ+0x19cb0], R74 ;  /* 0x019cb04a440075a7 */ /* 0x0010a4000800017f */
[----:B--2---:R-:W-:Y:S05]  /*24a00*/  @!P0 NANOSLEEP.SYNCS 0x989680 ;  /* 0x009896800000895d */ /* 0x004fea0003900000 */
[----:B------:R-:W2:Y:S02]  /*24a10*/  @!P0 SYNCS.PHASECHK.TRANS64 P0, [R68+URZ+0x19cb0], R74 ;  /* 0x019cb04a440085a7 */ /* 0x000ea4000800007f */
[----:B--2---:R-:W-:Y:S05]  /*24a20*/  @!P0 BRA `(.L_x_12316) ;  /* 0xfffffffc00f08947 */ /* 0x004fea000383ffff */
[----:B------:R-:W-:Y:S05]  /*24a30*/  BRA `(.L_x_12642) ;  /* 0xfffffe2400247947 */ /* 0x000fea000383ffff */
.L_x_12344:
[----:B------:R-:W-:Y:S01]  /*24a40*/  BSSY B1, `(.L_x_12643) ;  /* 0x0000007000017945 */ /* 0x000fe20003800000 */
[----:B------:R-:W-:Y:S02]  /*24a50*/  IMAD.MOV.U32 R12, RZ, RZ, RZ ;  /* 0x000000ffff0c7224 */ /* 0x000fe400078e00ff */
[----:B------:R-:W-:Y:S02]  /*24a60*/  IMAD.MOV.U32 R11, RZ, RZ, 0x1e1f ;  /* 0x00001e1fff0b7424 */ /* 0x000fe400078e00ff */
[----:B------:R-:W-:-:S07]  /*24a70*/  IMAD.MOV.U32 R15, RZ, RZ, -0x1 ;  /* 0xffffffffff0f7424 */ /* 0x000fce00078e00ff */
[----:B------:R-:W-:Y:S05]  /*24a80*/  WARPSYNC.COLLECTIVE R15, `(.L_x_12644) ;  /* 0x000000000f087348 */ /* 0x000fea0003c00000 */
[----:B------:R0:W1:Y:S02]  /*24a90*/  SHFL.IDX P6, R14, R13, R12, R11 ;  /* 0x0000000c0d0e7389 */ /* 0x00006400000c000b */
[----:B01----:R-:W-:Y:S01]  /*24aa0*/  ENDCOLLECTIVE ;  /* 0x000000000000791b */ /* 0x003fe20003800000 */
.L_x_12644:
[----:B------:R-:W-:Y:S05]  /*24ab0*/  BSYNC B1 ;  /* 0x0000000000017941 */ /* 0x000fea0003800000 */
.L_x_12643:
        /* <DEDUP_REMOVED lines=8> */
.L_x_12645:
[----:B------:R-:W-:Y:S02]  /*24b40*/  IMAD.MOV.U32 R13, RZ, RZ, R4 ;  /* 0x000000ffff0d7224 */ /* 0x000fe400078e0004 */
[----:B------:R-:W-:-:S07]  /*24b50*/  IMAD.MOV.U32 R3, RZ, RZ, R14 ;  /* 0x000000ffff037224 */ /* 0x000fce00078e000e */
[----:B------:R-:W-:Y:S05]  /*24b60*/  WARPSYNC.COLLECTIVE R15, `(.L_x_12646) ;  /* 0x000000000f087348 */ /* 0x000fea0003c00000 */
[----:B------:R0:W1:Y:S02]  /*24b70*/  SHFL.IDX P6, R14, R13, R12, R11 ;  /* 0x0000000c0d0e7389 */ /* 0x00006400000c000b */
[----:B01----:R-:W-:Y:S01]  /*24b80*/  ENDCOLLECTIVE ;  /* 0x000000000000791b */ /* 0x003fe20003800000 */
.L_x_12646:
[----:B------:R-:W-:Y:S02]  /*24b90*/  IMAD.MOV.U32 R13, RZ, RZ, R5 ;  /* 0x000000ffff0d7224 */ /* 0x000fe400078e0005 */
[----:B------:R-:W-:-:S07]  /*24ba0*/  IMAD.MOV.U32 R4, RZ, RZ, R14 ;  /* 0x000000ffff047224 */ /* 0x000fce00078e000e */
[----:B------:R-:W-:Y:S05]  /*24bb0*/  WARPSYNC.COLLECTIVE R15, `(.L_x_12647) ;  /* 0x000000000f087348 */ /* 0x000fea0003c00000 */
[----:B------:R0:W1:Y:S02]  /*24bc0*/  SHFL.IDX P6, R14, R13, R12, R11 ;  /* 0x0000000c0d0e7389 */ /* 0x00006400000c000b */
[----:B01----:R-:W-:Y:S01]  /*24bd0*/  ENDCOLLECTIVE ;  /* 0x000000000000791b */ /* 0x003fe20003800000 */
.L_x_12647:
[----:B------:R-:W-:Y:S01]  /*24be0*/  IMAD.MOV.U32 R5, RZ, RZ, R14 ;  /* 0x000000ffff057224 */ /* 0x000fe200078e000e */
[----:B------:R-:W-:Y:S06]  /*24bf0*/  BRA `(.L_x_12648) ;  /* 0xfffffe3800847947 */ /* 0x000fec000383ffff */
.L_x_12348:
[----:B-1----:R1:W2:Y:S02]  /*24c00*/  SYNCS.PHASECHK.TRANS64.TRYWAIT P0, [R16+URZ+0x19c00], R39 ;  /* 0x019c0027100075a7 */ /* 0x0022a4000800017f */
[----:B--2---:R-:W-:Y:S05]  /*24c10*/  @!P0 NANOSLEEP.SYNCS 0x989680 ;  /* 0x009896800000895d */ /* 0x004fea0003900000 */
[----:B------:R-:W2:Y:S02]  /*24c20*/  @!P0 SYNCS.PHASECHK.TRANS64 P0, [R16+URZ+0x19c00], R39 ;  /* 0x019c0027100085a7 */ /* 0x000ea4000800007f */
[----:B--2---:R-:W-:Y:S05]  /*24c30*/  @!P0 BRA `(.L_x_12348) ;  /* 0xfffffffc00f08947 */ /* 0x004fea000383ffff */
[----:B------:R-:W-:Y:S05]  /*24c40*/  BRA `(.L_x_12649) ;  /* 0xfffffe3c00547947 */ /* 0x000fea000383ffff */
.L_x_12354:
[----:B------:R-:W-:Y:S01]  /*24c50*/  BSSY B1, `(.L_x_12650) ;  /* 0x0000007000017945 */ /* 0x000fe20003800000 */
[----:B------:R-:W-:Y:S02]  /*24c60*/  IMAD.MOV.U32 R12, RZ, RZ, RZ ;  /* 0x000000ffff0c7224 */ /* 0x000fe400078e00ff */
[----:B------:R-:W-:Y:S02]  /*24c70*/  IMAD.MOV.U32 R11, RZ, RZ, 0x1e1f ;  /* 0x00001e1fff0b7424 */ /* 0x000fe400078e00ff */
[----:B------:R-:W-:-:S07]  /*24c80*/  IMAD.MOV.U32 R15, RZ, RZ, -0x1 ;  /* 0xffffffffff0f7424 */ /* 0x000fce00078e00ff */
[----:B------:R-:W-:Y:S05]  /*24c90*/  WARPSYNC.COLLECTIVE R15, `(.L_x_12651) ;  /* 0x000000000f087348 */ /* 0x000fea0003c00000 */
[----:B------:R0:W1:Y:S02]  /*24ca0*/  SHFL.IDX P6, R14, R13, R12, R11 ;  /* 0x0000000c0d0e7389 */ /* 0x00006400000c000b */
[----:B01----:R-:W-:Y:S01]  /*24cb0*/  ENDCOLLECTIVE ;  /* 0x000000000000791b */ /* 0x003fe20003800000 */
.L_x_12651:
[----:B------:R-:W-:Y:S05]  /*24cc0*/  BSYNC B1 ;  /* 0x0000000000017941 */ /* 0x000fea0003800000 */
.L_x_12650:
        /* <DEDUP_REMOVED lines=8> */
.L_x_12652:
[----:B------:R-:W-:Y:S02]  /*24d50*/  IMAD.MOV.U32 R13, RZ, RZ, R20 ;  /* 0x000000ffff0d7224 */ /* 0x000fe400078e0014 */
[----:B------:R-:W-:-:S07]  /*24d60*/  IMAD.MOV.U32 R3, RZ, RZ, R14 ;  /* 0x000000ffff037224 */ /* 0x000fce00078e000e */
[----:B------:R-:W-:Y:S05]  /*24d70*/  WARPSYNC.COLLECTIVE R15, `(.L_x_12653) ;  /* 0x000000000f087348 */ /* 0x000fea0003c00000 */
[----:B------:R0:W1:Y:S02]  /*24d80*/  SHFL.IDX P6, R14, R13, R12, R11 ;  /* 0x0000000c0d0e7389 */ /* 0x00006400000c000b */
[----:B01----:R-:W-:Y:S01]  /*24d90*/  ENDCOLLECTIVE ;  /* 0x000000000000791b */ /* 0x003fe20003800000 */
.L_x_12653:
[----:B------:R-:W-:Y:S02]  /*24da0*/  IMAD.MOV.U32 R13, RZ, RZ, R21 ;  /* 0x000000ffff0d7224 */ /* 0x000fe400078e0015 */
[----:B------:R-:W-:-:S07]  /*24db0*/  IMAD.MOV.U32 R20, RZ, RZ, R14 ;  /* 0x000000ffff147224 */ /* 0x000fce00078e000e */
[----:B------:R-:W-:Y:S05]  /*24dc0*/  WARPSYNC.COLLECTIVE R15, `(.L_x_12654) ;  /* 0x000000000f087348 */ /* 0x000fea0003c00000 */
[----:B------:R0:W1:Y:S02]  /*24dd0*/  SHFL.IDX P6, R14, R13, R12, R11 ;  /* 0x0000000c0d0e7389 */ /* 0x00006400000c000b */
[----:B01----:R-:W-:Y:S01]  /*24de0*/  ENDCOLLECTIVE ;  /* 0x000000000000791b */ /* 0x003fe20003800000 */
.L_x_12654:
[----:B------:R-:W-:Y:S01]  /*24df0*/  IMAD.MOV.U32 R21, RZ, RZ, R14 ;  /* 0x000000ffff157224 */ /* 0x000fe200078e000e */
[----:B------:R-:W-:Y:S06]  /*24e00*/  BRA `(.L_x_12655) ;  /* 0xfffffe5400407947 */ /* 0x000fec000383ffff */
.L_x_12358:
[----:B-1----:R1:W2:Y:S02]  /*24e10*/  SYNCS.PHASECHK.TRANS64.TRYWAIT P0, [R16+URZ+0x19c00], R39 ;  /* 0x019c0027100075a7 */ /* 0x0022a4000800017f */
[----:B--2---:R-:W-:Y:S05]  /*24e20*/  @!P0 NANOSLEEP.SYNCS 0x989680 ;  /* 0x009896800000895d */ /* 0x004fea0003900000 */
[----:B------:R-:W2:Y:S02]  /*24e30*/  @!P0 SYNCS.PHASECHK.TRANS64 P0, [R16+URZ+0x19c00], R39 ;  /* 0x019c0027100085a7 */ /* 0x000ea4000800007f */
[----:B--2---:R-:W-:Y:S05]  /*24e40*/  @!P0 BRA `(.L_x_12358) ;  /* 0xfffffffc00f08947 */ /* 0x004fea000383ffff */
[----:B------:R-:W-:Y:S05]  /*24e50*/  BRA `(.L_x_12656) ;  /* 0xfffffe5800107947 */ /* 0x000fea000383ffff */
.L_x_12364:
[----:B-1----:R1:W0:Y:S02]  /*24e60*/  SYNCS.PHASECHK.TRANS64.TRYWAIT P1, [R14+URZ+0x19c30], R3 ;  /* 0x019c30030e0075a7 */ /* 0x002224000802017f */
[----:B0-----:R-:W-:Y:S05]  /*24e70*/  @!P1 NANOSLEEP.SYNCS 0x989680 ;  /* 0x009896800000995d */ /* 0x001fea0003900000 */
[----:B------:R-:W0:Y:S02]  /*24e80*/  @!P1 SYNCS.PHASECHK.TRANS64 P1, [R14+URZ+0x19c30], R3 ;  /* 0x019c30030e0095a7 */ /* 0x000e24000802007f */
[----:B0-----:R-:W-:Y:S05]  /*24e90*/  @!P1 BRA `(.L_x_12364) ;  /* 0xfffffffc00f09947 */ /* 0x001fea000383ffff */
[----:B------:R-:W-:Y:S05]  /*24ea0*/  BRA `(.L_x_12363) ;  /* 0xfffffe78007c7947 */ /* 0x000fea000383ffff */
.L_x_12385:
[----:B-1----:R1:W2:Y:S02]  /*24eb0*/  SYNCS.PHASECHK.TRANS64.TRYWAIT P1, [R7+URZ+0x19c30], R12 ;  /* 0x019c300c070075a7 */ /* 0x0022a4000802017f */
[----:B--2---:R-:W-:Y:S05]  /*24ec0*/  @!P1 NANOSLEEP.SYNCS 0x989680 ;  /* 0x009896800000995d */ /* 0x004fea0003900000 */
[----:B------:R-:W2:Y:S02]  /*24ed0*/  @!P1 SYNCS.PHASECHK.TRANS64 P1, [R7+URZ+0x19c30], R12 ;  /* 0x019c300c070095a7 */ /* 0x000ea4000802007f */
[----:B--2---:R-:W-:Y:S05]  /*24ee0*/  @!P1 BRA `(.L_x_12385) ;  /* 0xfffffffc00f09947 */ /* 0x004fea000383ffff */
[----:B------:R-:W-:Y:S05]  /*24ef0*/  BRA `(.L_x_12384) ;  /* 0xfffffeac008c7947 */ /* 0x000fea000383ffff */
.L_x_12390:
[----:B-1----:R1:W2:Y:S02]  /*24f00*/  SYNCS.PHASECHK.TRANS64.TRYWAIT P1, [R152+URZ+0x19c50], R12 ;  /* 0x019c500c980075a7 */ /* 0x0022a4000802017f */
[----:B--2---:R-:W-:Y:S05]  /*24f10*/  @!P1 NANOSLEEP.SYNCS 0x989680 ;  /* 0x009896800000995d */ /* 0x004fea0003900000 */
[----:B------:R-:W2:Y:S02]  /*24f20*/  @!P1 SYNCS.PHASECHK.TRANS64 P1, [R152+URZ+0x19c50], R12 ;  /* 0x019c500c980095a7 */ /* 0x000ea4000802007f */
[----:B--2---:R-:W-:Y:S05]  /*24f30*/  @!P1 BRA `(.L_x_12390) ;  /* 0xfffffffc00f09947 */ /* 0x004fea000383ffff */
[----:B------:R-:W-:Y:S05]  /*24f40*/  BRA `(.L_x_12389) ;  /* 0xfffffeb0000c7947 */ /* 0x000fea000383ffff */
.L_x_12412:
[----:B-1----:R1:W2:Y:S02]  /*24f50*/  SYNCS.PHASECHK.TRANS64.TRYWAIT P1, [R3+URZ+0x19c30], R14 ;  /* 0x019c300e030075a7 */ /* 0x0022a4000802017f */
[----:B--2---:R-:W-:Y:S05]  /*24f60*/  @!P1 NANOSLEEP.SYNCS 0x989680 ;  /* 0x009896800000995d */ /* 0x004fea0003900000 */
[----:B------:R-:W2:Y:S02]  /*24f70*/  @!P1 SYNCS.PHASECHK.TRANS64 P1, [R3+URZ+0x19c30], R14 ;  /* 0x019c300e030095a7 */ /* 0x000ea4000802007f */
[----:B--2---:R-:W-:Y:S05]  /*24f80*/  @!P1 BRA `(.L_x_12412) ;  /* 0xfffffffc00f09947 */ /* 0x004fea000383ffff */
[----:B------:R-:W-:Y:S05]  /*24f90*/  BRA `(.L_x_12411) ;  /* 0xfffffee000787947 */ /* 0x000fea000383ffff */
.L_x_12417:
[----:B-1----:R1:W2:Y:S02]  /*24fa0*/  SYNCS.PHASECHK.TRANS64.TRYWAIT P1, [R21+URZ+0x19c50], R3 ;  /* 0x019c5003150075a7 */ /* 0x0022a4000802017f */
[----:B--2---:R-:W-:Y:S05]  /*24fb0*/  @!P1 NANOSLEEP.SYNCS 0x989680 ;  /* 0x009896800000995d */ /* 0x004fea0003900000 */
[----:B------:R-:W2:Y:S02]  /*24fc0*/  @!P1 SYNCS.PHASECHK.TRANS64 P1, [R21+URZ+0x19c50], R3 ;  /* 0x019c5003150095a7 */ /* 0x000ea4000802007f */
[----:B--2---:R-:W-:Y:S05]  /*24fd0*/  @!P1 BRA `(.L_x_12417) ;  /* 0xfffffffc00f09947 */ /* 0x004fea000383ffff */
[----:B------:R-:W-:Y:S05]  /*24fe0*/  BRA `(.L_x_12416) ;  /* 0xfffffee000f87947 */ /* 0x000fea000383ffff */
.L_x_12427:
[----:B-1----:R1:W2:Y:S02]  /*24ff0*/  SYNCS.PHASECHK.TRANS64.TRYWAIT P1, [R3+URZ+0x19c30], R14 ;  /* 0x019c300e030075a7 */ /* 0x0022a4000802017f */
[----:B--2---:R-:W-:Y:S05]  /*25000*/  @!P1 NANOSLEEP.SYNCS 0x989680 ;  /* 0x009896800000995d */ /* 0x004fea0003900000 */
[----:B------:R-:W2:Y:S02]  /*25010*/  @!P1 SYNCS.PHASECHK.TRANS64 P1, [R3+URZ+0x19c30], R14 ;  /* 0x019c300e030095a7 */ /* 0x000ea4000802007f */
[----:B--2---:R-:W-:Y:S05]  /*25020*/  @!P1 BRA `(.L_x_12427) ;  /* 0xfffffffc00f09947 */ /* 0x004fea000383ffff */
[----:B------:R-:W-:Y:S05]  /*25030*/  BRA `(.L_x_12426) ;  /* 0xfffffefc00f07947 */ /* 0x000fea000383ffff */
.L_x_12432:
[----:B-1----:R1:W2:Y:S02]  /*25040*/  SYNCS.PHASECHK.TRANS64.TRYWAIT P1, [R21+URZ+0x19c50], R3 ;  /* 0x019c5003150075a7 */ /* 0x0022a4000802017f */
[----:B--2---:R-:W-:Y:S05]  /*25050*/  @!P1 NANOSLEEP.SYNCS 0x989680 ;  /* 0x009896800000995d */ /* 0x004fea0003900000 */
[----:B------:R-:W2:Y:S02]  /*25060*/  @!P1 SYNCS.PHASECHK.TRANS64 P1, [R21+URZ+0x19c50], R3 ;  /* 0x019c5003150095a7 */ /* 0x000ea4000802007f */
[----:B--2---:R-:W-:Y:S05]  /*25070*/  @!P1 BRA `(.L_x_12432) ;  /* 0xfffffffc00f09947 */ /* 0x004fea000383ffff */
[----:B------:R-:W-:Y:S05]  /*25080*/  BRA `(.L_x_12431) ;  /* 0xffffff0000707947 */ /* 0x000fea000383ffff */
.L_x_12448:
[----:B-1----:R1:W2:Y:S02]  /*25090*/  SYNCS.PHASECHK.TRANS64.TRYWAIT P1, [R4+URZ+0x19c50], R7 ;  /* 0x019c5007040075a7 */ /* 0x0022a4000802017f */
[----:B--2---:R-:W-:Y:S05]  /*250a0*/  @!P1 NANOSLEEP.SYNCS 0x989680 ;  /* 0x009896800000995d */ /* 0x004fea0003900000 */
[----:B------:R-:W2:Y:S02]  /*250b0*/  @!P1 SYNCS.PHASECHK.TRANS64 P1, [R4+URZ+0x19c50], R7 ;  /* 0x019c5007040095a7 */ /* 0x000ea4000802007f */
[----:B--2---:R-:W-:Y:S05]  /*250c0*/  @!P1 BRA `(.L_x_12448) ;  /* 0xfffffffc00f09947 */ /* 0x004fea000383ffff */
[----:B------:R-:W-:Y:S05]  /*250d0*/  BRA `(.L_x_12447) ;  /* 0xffffff2c00ac7947 */ /* 0x000fea000383ffff */
.L_x_12489:
[----:B------:R-:W0:Y:S01]  /*250e0*/  S2R R7, SR_TID.X ;  /* 0x0000000000077919 */ /* 0x000e220000002100 */
[----:B------:R-:W-:Y:S01]  /*250f0*/  BSSY B1, `(.L_x_12657) ;  /* 0x000000a000017945 */ /* 0x000fe20003800000 */
[----:B------:R-:W-:Y:S02]  /*25100*/  IMAD.MOV.U32 R12, RZ, RZ, RZ ;  /* 0x000000ffff0c7224 */ /* 0x000fe400078e00ff */
[----:B-1----:R-:W-:Y:S02]  /*25110*/  IMAD.MOV.U32 R11, RZ, RZ, 0x1f ;  /* 0x0000001fff0b7424 */ /* 0x002fe400078e00ff */
[----:B------:R-:W-:Y:S01]  /*25120*/  IMAD.MOV.U32 R15, RZ, RZ, -0x1 ;  /* 0xffffffffff0f7424 */ /* 0x000fe200078e00ff */
[----:B0-----:R-:W-:-:S04]  /*25130*/  SHF.R.U32.HI R7, RZ, 0x5, R7 ;  /* 0x00000005ff077819 */ /* 0x001fc80000011607 */
[----:B------:R-:W-:-:S05]  /*25140*/  LOP3.LUT R7, R7, 0x3, RZ, 0xc0, !PT ;  /* 0x0000000307077812 */ /* 0x000fca00078ec0ff */
[----:B------:R-:W-:-:S07]  /*25150*/  IMAD.MOV.U32 R13, RZ, RZ, R7 ;  /* 0x000000ffff0d7224 */ /* 0x000fce00078e0007 */
[----:B------:R-:W-:Y:S05]  /*25160*/  WARPSYNC.COLLECTIVE R15, `(.L_x_12658) ;  /* 0x000000000f087348 */ /* 0x000fea0003c00000 */
[----:B------:R0:W1:Y:S02]  /*25170*/  SHFL.IDX P6, R14, R13, R12, R11 ;  /* 0x0000000c0d0e7389 */ /* 0x00006400000c000b */
[----:B01----:R-:W-:Y:S01]  /*25180*/  ENDCOLLECTIVE ;  /* 0x000000000000791b */ /* 0x003fe20003800000 */
.L_x_12658:
[----:B------:R-:W-:Y:S05]  /*25190*/  BSYNC B1 ;  /* 0x0000000000017941 */ /* 0x000fea0003800000 */
.L_x_12657:
[----:B------:R-:W-:Y:S05]  /*251a0*/  BRA `(.L_x_12659) ;  /* 0xffffff8800c87947 */ /* 0x000fea000383ffff */
.L_x_12491:
[----:B------:R-:W-:Y:S01]  /*251b0*/  BSSY B1, `(.L_x_12660) ;  /* 0x0000006000017945 */ /* 0x000fe20003800000 */
[----:B------:R-:W-:-:S07]  /*251c0*/  IMAD.MOV.U32 R15, RZ, RZ, -0x1 ;  /* 0xffffffffff0f7424 */ /* 0x000fce00078e00ff */
[----:B01----:R-:W-:Y:S05]  /*251d0*/  WARPSYNC.COLLECTIVE R15, `(.L_x_12661) ;  /* 0x000000000f0c7348 */ /* 0x003fea0003c00000 */
[----:B------:R-:W-:Y:S02]  /*251e0*/  ELECT P6, UR62, PT ;  /* 0x00000000003e782f */ /* 0x000fe400038c0000 */
[----:B------:R-:W-:Y:S01]  /*251f0*/  MOV R14, UR62 ;  /* 0x0000003e000e7c02 */ /* 0x000fe20008000f00 */
[----:B01----:R-:W-:Y:S10]  /*25200*/  ENDCOLLECTIVE ;  /* 0x000000000000791b */ /* 0x003ff40003800000 */
.L_x_12661:
[----:B------:R-:W-:Y:S05]  /*25210*/  BSYNC B1 ;  /* 0x0000000000017941 */ /* 0x000fea0003800000 */
.L_x_12660:
[----:B------:R-:W-:Y:S05]  /*25220*/  BRA `(.L_x_12490) ;  /* 0xffffff8800c07947 */ /* 0x000fea000383ffff */
.L_x_12493:
[----:B0-----:R0:W2:Y:S02]  /*25230*/  SYNCS.PHASECHK.TRANS64.TRYWAIT P0, [R18+URZ+0x19c20], R6 ;  /* 0x019c2006120075a7 */ /* 0x0010a4000800017f */
[----:B--2---:R-:W-:Y:S05]  /*25240*/  @!P0 NANOSLEEP.SYNCS 0x989680 ;  /* 0x009896800000895d */ /* 0x004fea0003900000 */
[----:B------:R-:W2:Y:S02]  /*25250*/  @!P0 SYNCS.PHASECHK.TRANS64 P0, [R18+URZ+0x19c20], R6 ;  /* 0x019c2006120085a7 */ /* 0x000ea4000800007f */
[----:B--2---:R-:W-:Y:S05]  /*25260*/  @!P0 BRA `(.L_x_12493) ;  /* 0xfffffffc00f08947 */ /* 0x004fea000383ffff */
[----:B------:R-:W-:Y:S05]  /*25270*/  BRA `(.L_x_12662) ;  /* 0xffffff8800d07947 */ /* 0x000fea000383ffff */
.L_x_12497:
[----:B-1----:R1:W2:Y:S02]  /*25280*/  SYNCS.PHASECHK.TRANS64.TRYWAIT P0, [R9+URZ+0x19ca0], R11 ;  /* 0x019ca00b090075a7 */ /* 0x0022a4000800017f */
[----:B--2---:R-:W-:Y:S05]  /*25290*/  @!P0 NANOSLEEP.SYNCS 0x989680 ;  /* 0x009896800000895d */ /* 0x004fea0003900000 */
[----:B------:R-:W2:Y:S02]  /*252a0*/  @!P0 SYNCS.PHASECHK.TRANS64 P0, [R9+URZ+0x19ca0], R11 ;  /* 0x019ca00b090085a7 */ /* 0x000ea4000800007f */
[----:B--2---:R-:W-:Y:S05]  /*252b0*/  @!P0 BRA `(.L_x_12497) ;  /* 0xfffffffc00f08947 */ /* 0x004fea000383ffff */
[----:B------:R-:W-:Y:S05]  /*252c0*/  BRA `(.L_x_12663) ;  /* 0xffffff8800ec7947 */ /* 0x000fea000383ffff */
.L_x_12504:
[----:B0-----:R0:W2:Y:S02]  /*252d0*/  SYNCS.PHASECHK.TRANS64.TRYWAIT P0, [R9+URZ+0x19cc0], R11 ;  /* 0x019cc00b090075a7 */ /* 0x0010a4000800017f */
[----:B--2---:R-:W-:Y:S05]  /*252e0*/  @!P0 NANOSLEEP.SYNCS 0x989680 ;  /* 0x009896800000895d */ /* 0x004fea0003900000 */
[----:B------:R-:W2:Y:S02]  /*252f0*/  @!P0 SYNCS.PHASECHK.TRANS64 P0, [R9+URZ+0x19cc0], R11 ;  /* 0x019cc00b090085a7 */ /* 0x000ea4000800007f */
[----:B--2---:R-:W-:Y:S05]  /*25300*/  @!P0 BRA `(.L_x_12504) ;  /* 0xfffffffc00f08947 */ /* 0x004fea000383ffff */
[----:B------:R-:W-:Y:S05]  /*25310*/  BRA `(.L_x_12664) ;  /* 0xffffff8c00e87947 */ /* 0x000fea000383ffff */
.L_x_12513:
[----:B0-----:R0:W2:Y:S02]  /*25320*/  SYNCS.PHASECHK.TRANS64.TRYWAIT P1, [R9+URZ+0x19ca0], R8 ;  /* 0x019ca008090075a7 */ /* 0x0010a4000802017f */
[----:B--2---:R-:W-:Y:S05]  /*25330*/  @!P1 NANOSLEEP.SYNCS 0x989680 ;  /* 0x009896800000995d */ /* 0x004fea0003900000 */
[----:B------:R-:W2:Y:S02]  /*25340*/  @!P1 SYNCS.PHASECHK.TRANS64 P1, [R9+URZ+0x19ca0], R8 ;  /* 0x019ca008090095a7 */ /* 0x000ea4000802007f */
[----:B--2---:R-:W-:Y:S05]  /*25350*/  @!P1 BRA `(.L_x_12513) ;  /* 0xfffffffc00f09947 */ /* 0x004fea000383ffff */
[----:B------:R-:W-:Y:S05]  /*25360*/  BRA `(.L_x_12665) ;  /* 0xffffff9400287947 */ /* 0x000fea000383ffff */
.L_x_12520:
[----:B-1----:R1:W2:Y:S02]  /*25370*/  SYNCS.PHASECHK.TRANS64.TRYWAIT P1, [R9+URZ+0x19cc0], R8 ;  /* 0x019cc008090075a7 */ /* 0x0022a4000802017f */
[----:B--2---:R-:W-:Y:S05]  /*25380*/  @!P1 NANOSLEEP.SYNCS 0x989680 ;  /* 0x009896800000995d */ /* 0x004fea0003900000 */
[----:B------:R-:W2:Y:S02]  /*25390*/  @!P1 SYNCS.PHASECHK.TRANS64 P1, [R9+URZ+0x19cc0], R8 ;  /* 0x019cc008090095a7 */ /* 0x000ea4000802007f */
[----:B--2---:R-:W-:Y:S05]  /*253a0*/  @!P1 BRA `(.L_x_12520) ;  /* 0xfffffffc00f09947 */ /* 0x004fea000383ffff */
[----:B------:R-:W-:Y:S05]  /*253b0*/  BRA `(.L_x_12666) ;  /* 0xffffff9800207947 */ /* 0x000fea000383ffff */
.L_x_12547:
        /* <DEDUP_REMOVED lines=11> */
.L_x_12668:
[----:B------:R-:W-:Y:S05]  /*25470*/  BSYNC B0 ;  /* 0x0000000000007941 */ /* 0x000fea0003800000 */
.L_x_12667:
[----:B------:R-:W-:Y:S05]  /*25480*/  BRA `(.L_x_12669) ;  /* 0xffffffac00547947 */ /* 0x000fea000383ffff */
.L_x_12550:
[----:B0-----:R0:W1:Y:S02]  /*25490*/  SYNCS.PHASECHK.TRANS64.TRYWAIT P0, [R4+URZ+0x19c80], R21 ;  /* 0x019c8015040075a7 */ /* 0x001064000800017f */
[----:B-1----:R-:W-:Y:S05]  /*254a0*/  @!P0 NANOSLEEP.SYNCS 0x989680 ;  /* 0x009896800000895d */ /* 0x002fea0003900000 */
[----:B------:R-:W1:Y:S02]  /*254b0*/  @!P0 SYNCS.PHASECHK.TRANS64 P0, [R4+URZ+0x19c80], R21 ;  /* 0x019c8015040085a7 */ /* 0x000e64000800007f */
[----:B-1----:R-:W-:Y:S05]  /*254c0*/  @!P0 BRA `(.L_x_12550) ;  /* 0xfffffffc00f08947 */ /* 0x002fea000383ffff */
[----:B------:R-:W-:Y:S05]  /*254d0*/  BRA `(.L_x_12670) ;  /* 0xffffffac00687947 */ /* 0x000fea000383ffff */
.L_x_12551:
        /* <DEDUP_REMOVED lines=8> */
.L_x_12672:
[----:B------:R-:W-:Y:S05]  /*25560*/  BSYNC B0 ;  /* 0x0000000000007941 */ /* 0x000fea0003800000 */
.L_x_12671:
        /* <DEDUP_REMOVED lines=9> */
.L_x_12673:
[----:B------:R-:W0:Y:S01]  /*25600*/  LDC R11, c[0x0][0x2f4] ;  /* 0x0000bd00ff0b7b82 */ /* 0x000e220000000800 */
[----:B------:R-:W-:Y:S02]  /*25610*/  IMAD.MOV.U32 R13, RZ, RZ, R9 ;  /* 0x000000ffff0d7224 */ /* 0x000fe400078e0009 */
[----:B------:R-:W-:Y:S02]  /*25620*/  IMAD.SHL.U32 R15, R7, 0x10, RZ ;  /* 0x00000010070f7824 */ /* 0x000fe400078e00ff */
[----:B------:R-:W-:-:S03]  /*25630*/  IMAD.MOV.U32 R6, RZ, RZ, R14 ;  /* 0x000000ffff067224 */ /* 0x000fc600078e000e */
[----:B------:R-:W-:-:S04]  /*25640*/  LOP3.LUT R15, R15, 0x10, RZ, 0xc0, !PT ;  /* 0x000000100f0f7812 */ /* 0x000fc800078ec0ff */
[C---:B------:R-:W-:Y:S02]  /*25650*/  IADD3 R6, P0, R15.reuse, R6, RZ ;  /* 0x000000060f067210 */ /* 0x040fe40007f1e0ff */
[----:B------:R-:W-:-:S03]  /*25660*/  LOP3.LUT R12, R15, 0x20, RZ, 0xfc, !PT ;  /* 0x000000200f0c7812 */ /* 0x000fc600078efcff */
[----:B------:R-:W-:Y:S02]  /*25670*/  IMAD.X R7, RZ, RZ, R0, P0 ;  /* 0x000000ffff077224 */ /* 0x000fe400000e0600 */
[----:B------:R-:W-:Y:S01]  /*25680*/  IMAD.IADD R0, R18, 0x1, R10 ;  /* 0x0000000112007824 */ /* 0x000fe200078e020a */
[CC--:B0-----:R-:W-:Y:S02]  /*25690*/  ISETP.GE.AND P4, PT, R15.reuse, R11.reuse, PT ;  /* 0x0000000b0f00720c */ /* 0x0c1fe40003f86270 */
[----:B------:R-:W-:Y:S01]  /*256a0*/  ISETP.GE.AND P2, PT, R12, R11, PT ;  /* 0x0000000b0c00720c */ /* 0x000fe20003f46270 */
[----:B------:R-:W-:Y:S01]  /*256b0*/  IMAD.MOV.U32 R12, RZ, RZ, 0x1 ;  /* 0x00000001ff0c7424 */ /* 0x000fe200078e00ff */
[----:B------:R-:W-:Y:S02]  /*256c0*/  ISETP.LT.OR P0, PT, R2, 0x1, P4 ;  /* 0x000000010200780c */ /* 0x000fe40002701670 */
        /* <DEDUP_REMOVED lines=14> */
.L_x_12674:
        /* <DEDUP_REMOVED lines=10> */
.L_x_12675:
[----:B------:R-:W-:Y:S01]  /*25850*/  IMAD.MOV.U32 R6, RZ, RZ, R14 ;  /* 0x000000ffff067224 */ /* 0x000fe200078e000e */
[----:B------:R-:W-:Y:S06]  /*25860*/  BRA `(.L_x_12676) ;  /* 0xffffffac003c7947 */ /* 0x000fec000383ffff */
.L_x_12556:
[----:B---3--:R3:W4:Y:S02]  /*25870*/  SYNCS.PHASECHK.TRANS64.TRYWAIT P0, [R4+URZ+0x19c40], R21 ;  /* 0x019c4015040075a7 */ /* 0x008724000800017f */
[----:B----4-:R-:W-:Y:S05]  /*25880*/  @!P0 NANOSLEEP.SYNCS 0x989680 ;  /* 0x009896800000895d */ /* 0x010fea0003900000 */
[----:B------:R-:W4:Y:S02]  /*25890*/  @!P0 SYNCS.PHASECHK.TRANS64 P0, [R4+URZ+0x19c40], R21 ;  /* 0x019c4015040085a7 */ /* 0x000f24000800007f */
[----:B----4-:R-:W-:Y:S05]  /*258a0*/  @!P0 BRA `(.L_x_12556) ;  /* 0xfffffffc00f08947 */ /* 0x010fea000383ffff */
[----:B------:R-:W-:Y:S05]  /*258b0*/  BRA `(.L_x_12677) ;  /* 0xffffffac00ac7947 */ /* 0x000fea000383ffff */
.L_x_12557:
[----:B------:R-:W-:Y:S01]  /*258c0*/  BSSY B0, `(.L_x_12678) ;  /* 0x0000008000007945 */ /* 0x000fe20003800000 */
[----:B------:R-:W-:Y:S02]  /*258d0*/  IMAD.MOV.U32 R13, RZ, RZ, R6 ;  /* 0x000000ffff0d7224 */ /* 0x000fe400078e0006 */
[----:B------:R-:W-:Y:S02]  /*258e0*/  IMAD.MOV.U32 R12, RZ, RZ, RZ ;  /* 0x000000ffff0c7224 */ /* 0x000fe400078e00ff */
[----:B------:R-:W-:Y:S02]  /*258f0*/  IMAD.MOV.U32 R11, RZ, RZ, 0x1e1f ;  /* 0x00001e1fff0b7424 */ /* 0x000fe400078e00ff */
[----:B------:R-:W-:-:S07]  /*25900*/  IMAD.MOV.U32 R15, RZ, RZ, -0x1 ;  /* 0xffffffffff0f7424 */ /* 0x000fce00078e00ff */
[----:B--23--:R-:W-:Y:S05]  /*25910*/  WARPSYNC.COLLECTIVE R15, `(.L_x_12679) ;  /* 0x000000000f087348 */ /* 0x00cfea0003c00000 */
[----:B------:R0:W1:Y:S02]  /*25920*/  SHFL.IDX P6, R14, R13, R12, R11 ;  /* 0x0000000c0d0e7389 */ /* 0x00006400000c000b */
[----:B0123--:R-:W-:Y:S01]  /*25930*/  ENDCOLLECTIVE ;  /* 0x000000000000791b */ /* 0x00ffe20003800000 */
.L_x_12679:
[----:B------:R-:W-:Y:S05]  /*25940*/  BSYNC B0 ;  /* 0x0000000000007941 */ /* 0x000fea0003800000 */
.L_x_12678:
        /* <DEDUP_REMOVED lines=8> */
.L_x_12680:
[----:B------:R-:W-:Y:S02]  /*259d0*/  IMAD.MOV.U32 R13, RZ, RZ, R6 ;  /* 0x000000ffff0d7224 */ /* 0x000fe400078e0006 */
[----:B------:R-:W-:Y:S02]  /*259e0*/  IMAD.MOV.U32 R12, RZ, RZ, 0x1 ;  /* 0x00000001ff0c7424 */ /* 0x000fe400078e00ff */
[----:B------:R-:W-:-:S07]  /*259f0*/  IMAD.MOV.U32 R3, RZ, RZ, R14 ;  /* 0x000000ffff037224 */ /* 0x000fce00078e000e */
[----:B------:R-:W-:Y:S05]  /*25a00*/  WARPSYNC.COLLECTIVE R15, `(.L_x_12681) ;  /* 0x000000000f087348 */ /* 0x000fea0003c00000 */
[----:B------:R0:W1:Y:S02]  /*25a10*/  SHFL.IDX P6, R14, R13, R12, R11 ;  /* 0x0000000c0d0e7389 */ /* 0x00006400000c000b */
[----:B01----:R-:W-:Y:S01]  /*25a20*/  ENDCOLLECTIVE ;  /* 0x000000000000791b */ /* 0x003fe20003800000 */
.L_x_12681:
        /* <DEDUP_REMOVED lines=10> */
.L_x_12682:
        /* <DEDUP_REMOVED lines=8> */
.L_x_12562:
        /* <DEDUP_REMOVED lines=9> */
.L_x_12684:
[----:B------:R-:W-:Y:S01]  /*25be0*/  ISETP.GE.AND P2, PT, R25, R0, PT ;  /* 0x000000001900720c */ /* 0x000fe20003f46270 */
[----:B------:R-:W-:Y:S02]  /*25bf0*/  IMAD.MOV.U32 R13, RZ, RZ, R6 ;  /* 0x000000ffff0d7224 */ /* 0x000fe400078e0006 */
[----:B------:R-:W-:-:S10]  /*25c00*/  IMAD.MOV.U32 R2, RZ, RZ, R14 ;  /* 0x000000ffff027224 */ /* 0x000fd400078e000e */
[----:B------:R-:W-:Y:S05]  /*25c10*/  WARPSYNC.COLLECTIVE R15, `(.L_x_12685) ;  /* 0x000000000f087348 */ /* 0x000fea0003c00000 */
[----:B------:R0:W1:Y:S02]  /*25c20*/  SHFL.IDX P6, R14, R13, R12, R11 ;  /* 0x0000000c0d0e7389 */ /* 0x00006400000c000b */
[----:B01----:R-:W-:Y:S01]  /*25c30*/  ENDCOLLECTIVE ;  /* 0x000000000000791b */ /* 0x003fe20003800000 */
.L_x_12685:
[----:B------:R-:W-:Y:S02]  /*25c40*/  IMAD.MOV.U32 R13, RZ, RZ, R5 ;  /* 0x000000ffff0d7224 */ /* 0x000fe400078e0005 */
[----:B------:R-:W-:Y:S02]  /*25c50*/  IMAD.MOV.U32 R12, RZ, RZ, 0x1 ;  /* 0x00000001ff0c7424 */ /* 0x000fe400078e00ff */
[----:B------:R-:W-:-:S07]  /*25c60*/  IMAD.MOV.U32 R3, RZ, RZ, R14 ;  /* 0x000000ffff037224 */ /* 0x000fce00078e000e */
[----:B------:R-:W-:Y:S05]  /*25c70*/  WARPSYNC.COLLECTIVE R15, `(.L_x_12686) ;  /* 0x000000000f087348 */ /* 0x000fea0003c00000 */
[----:B------:R0:W1:Y:S02]  /*25c80*/  SHFL.IDX P6, R14, R13, R12, R11 ;  /* 0x0000000c0d0e7389 */ /* 0x00006400000c000b */
[----:B01----:R-:W-:Y:S01]  /*25c90*/  ENDCOLLECTIVE ;  /* 0x000000000000791b */ /* 0x003fe20003800000 */
.L_x_12686:
        /* <DEDUP_REMOVED lines=10> */
.L_x_12687:
        /* <DEDUP_REMOVED lines=13> */
.L_x_12688:
        /* <DEDUP_REMOVED lines=14> */
.L_x_12689:
[----:B------:R-:W-:Y:S01]  /*25ef0*/  IMAD.MOV.U32 R2, RZ, RZ, R14 ;  /* 0x000000ffff027224 */ /* 0x000fe200078e000e */
[----:B------:R-:W-:Y:S06]  /*25f00*/  BRA `(.L_x_12690) ;  /* 0xffffffb400647947 */ /* 0x000fec000383ffff */
.L_x_12567:
[----:B--2---:R2:W3:Y:S02]  /*25f10*/  SYNCS.PHASECHK.TRANS64.TRYWAIT P0, [R18+URZ+0x19c20], R0 ;  /* 0x019c2000120075a7 */ /* 0x0044e4000800017f */
[----:B---3--:R-:W-:Y:S05]  /*25f20*/  @!P0 NANOSLEEP.SYNCS 0x989680 ;  /* 0x009896800000895d */ /* 0x008fea0003900000 */
[----:B------:R-:W3:Y:S02]  /*25f30*/  @!P0 SYNCS.PHASECHK.TRANS64 P0, [R18+URZ+0x19c20], R0 ;  /* 0x019c2000120085a7 */ /* 0x000ee4000800007f */
[----:B---3--:R-:W-:Y:S05]  /*25f40*/  @!P0 BRA `(.L_x_12567) ;  /* 0xfffffffc00f08947 */ /* 0x008fea000383ffff */
[----:B------:R-:W-:Y:S05]  /*25f50*/  BRA `(.L_x_12691) ;  /* 0xffffffb400d47947 */ /* 0x000fea000383ffff */
.L_x_12571:
[----:B0-----:R0:W2:Y:S02]  /*25f60*/  SYNCS.PHASECHK.TRANS64.TRYWAIT P0, [R0+URZ+0x19c80], R10 ;  /* 0x019c800a000075a7 */ /* 0x0010a4000800017f */
[----:B--2---:R-:W-:Y:S05]  /*25f70*/  @!P0 NANOSLEEP.SYNCS 0x989680 ;  /* 0x009896800000895d */ /* 0x004fea0003900000 */
[----:B------:R-:W2:Y:S02]  /*25f80*/  @!P0 SYNCS.PHASECHK.TRANS64 P0, [R0+URZ+0x19c80], R10 ;  /* 0x019c800a000085a7 */ /* 0x000ea4000800007f */
[----:B--2---:R-:W-:Y:S05]  /*25f90*/  @!P0 BRA `(.L_x_12571) ;  /* 0xfffffffc00f08947 */ /* 0x004fea000383ffff */
[----:B------:R-:W-:Y:S05]  /*25fa0*/  BRA `(.L_x_12692) ;  /* 0xffffffb800a87947 */ /* 0x000fea000383ffff */
.L_x_12572:
        /* <DEDUP_REMOVED lines=8> */
.L_x_12694:
[----:B------:R-:W-:Y:S05]  /*26030*/  BSYNC B0 ;  /* 0x0000000000007941 */ /* 0x000fea0003800000 */
.L_x_12693:
        /* <DEDUP_REMOVED lines=10> */
.L_x_12695:
        /* <DEDUP_REMOVED lines=11> */
.L_x_12696:
        /* <DEDUP_REMOVED lines=11> */
.L_x_12697:
[----:B------:R-:W-:Y:S01]  /*26240*/  IMAD.MOV.U32 R2, RZ, RZ, R14 ;  /* 0x000000ffff027224 */ /* 0x000fe200078e000e */
[----:B------:R-:W-:Y:S06]  /*26250*/  BRA `(.L_x_12698) ;  /* 0xffffffb800b07947 */ /* 0x000fec000383ffff */
.L_x_12577:
[----:B----4-:R4:W0:Y:S02]  /*26260*/  SYNCS.PHASECHK.TRANS64.TRYWAIT P0, [R0+URZ+0x19c40], R10 ;  /* 0x019c400a000075a7 */ /* 0x010824000800017f */
[----:B0-----:R-:W-:Y:S05]  /*26270*/  @!P0 NANOSLEEP.SYNCS 0x989680 ;  /* 0x009896800000895d */ /* 0x001fea0003900000 */
[----:B------:R-:W0:Y:S02]  /*26280*/  @!P0 SYNCS.PHASECHK.TRANS64 P0, [R0+URZ+0x19c40], R10 ;  /* 0x019c400a000085a7 */ /* 0x000e24000800007f */
[----:B0-----:R-:W-:Y:S05]  /*26290*/  @!P0 BRA `(.L_x_12577) ;  /* 0xfffffffc00f08947 */ /* 0x001fea000383ffff */
[----:B------:R-:W-:Y:S05]  /*262a0*/  BRA `(.L_x_12699) ;  /* 0xffffffbc00147947 */ /* 0x000fea000383ffff */
.L_x_12578:
[----:B------:R-:W-:Y:S01]  /*262b0*/  BSSY B0, `(.L_x_12700) ;  /* 0x0000008000007945 */ /* 0x000fe20003800000 */
[----:B------:R-:W-:Y:S02]  /*262c0*/  IMAD.MOV.U32 R13, RZ, RZ, R8 ;  /* 0x000000ffff0d7224 */ /* 0x000fe400078e0008 */
[----:B------:R-:W-:Y:S02]  /*262d0*/  IMAD.MOV.U32 R12, RZ, RZ, RZ ;  /* 0x000000ffff0c7224 */ /* 0x000fe400078e00ff */
[----:B------:R-:W-:Y:S02]  /*262e0*/  IMAD.MOV.U32 R11, RZ, RZ, 0x1e1f ;  /* 0x00001e1fff0b7424 */ /* 0x000fe400078e00ff */
[----:B------:R-:W-:-:S07]  /*262f0*/  IMAD.MOV.U32 R15, RZ, RZ, -0x1 ;  /* 0xffffffffff0f7424 */ /* 0x000fce00078e00ff */
[----:B-1234-:R-:W-:Y:S05]  /*26300*/  WARPSYNC.COLLECTIVE R15, `(.L_x_12701) ;  /* 0x000000000f087348 */ /* 0x01efea0003c00000 */
[----:B------:R0:W0:Y:S02]  /*26310*/  SHFL.IDX P6, R14, R13, R12, R11 ;  /* 0x0000000c0d0e7389 */ /* 0x00002400000c000b */
[----:B01234-:R-:W-:Y:S01]  /*26320*/  ENDCOLLECTIVE ;  /* 0x000000000000791b */ /* 0x01ffe20003800000 */
.L_x_12701:
[----:B------:R-:W-:Y:S05]  /*26330*/  BSYNC B0 ;  /* 0x0000000000007941 */ /* 0x000fea0003800000 */
.L_x_12700:
        /* <DEDUP_REMOVED lines=8> */
.L_x_12702:
[----:B------:R-:W-:Y:S02]  /*263c0*/  IMAD.MOV.U32 R13, RZ, RZ, R8 ;  /* 0x000000ffff0d7224 */ /* 0x000fe400078e0008 */
[----:B------:R-:W-:Y:S02]  /*263d0*/  IMAD.MOV.U32 R12, RZ, RZ, 0x1 ;  /* 0x00000001ff0c7424 */ /* 0x000fe400078e00ff */
[----:B------:R-:W-:-:S07]  /*263e0*/  IMAD.MOV.U32 R2, RZ, RZ, R14 ;  /* 0x000000ffff027224 */ /* 0x000fce00078e000e */
[----:B------:R-:W-:Y:S05]  /*263f0*/  WARPSYNC.COLLECTIVE R15, `(.L_x_12703) ;  /* 0x000000000f087348 */ /* 0x000fea0003c00000 */
[----:B------:R0:W1:Y:S02]  /*26400*/  SHFL.IDX P6, R14, R13, R12, R11 ;  /* 0x0000000c0d0e7389 */ /* 0x00006400000c000b */
[----:B01----:R-:W-:Y:S01]  /*26410*/  ENDCOLLECTIVE ;  /* 0x000000000000791b */ /* 0x003fe20003800000 */
.L_x_12703:
        /* <DEDUP_REMOVED lines=13> */
.L_x_12704:
[----:B------:R-:W-:Y:S01]  /*264f0*/  IMAD.MOV.U32 R2, RZ, RZ, R14 ;  /* 0x000000ffff027224 */ /* 0x000fe200078e000e */
[----:B------:R-:W-:Y:S06]  /*26500*/  BRA `(.L_x_12705) ;  /* 0xffffffbc00187947 */ /* 0x000fec000383ffff */
.L_x_12583:
[----:B0-----:R0:W1:Y:S02]  /*26510*/  SYNCS.PHASECHK.TRANS64.TRYWAIT P2, [R2+URZ+0x19c70], R0 ;  /* 0x019c7000020075a7 */ /* 0x001064000804017f */
[----:B-1----:R-:W-:Y:S05]  /*26520*/  @!P2 NANOSLEEP.SYNCS 0x989680 ;  /* 0x009896800000a95d */ /* 0x002fea0003900000 */
[----:B------:R-:W1:Y:S02]  /*26530*/  @!P2 SYNCS.PHASECHK.TRANS64 P2, [R2+URZ+0x19c70], R0 ;  /* 0x019c70000200a5a7 */ /* 0x000e64000804007f */
[----:B-1----:R-:W-:Y:S05]  /*26540*/  @!P2 BRA `(.L_x_12583) ;  /* 0xfffffffc00f0a947 */ /* 0x002fea000383ffff */
[----:B------:R-:W-:Y:S05]  /*26550*/  BRA `(.L_x_12706) ;  /* 0xffffffbc00847947 */ /* 0x000fea000383ffff */
.L_x_12585:
[----:B0-----:R0:W1:Y:S02]  /*26560*/  SYNCS.PHASECHK.TRANS64.TRYWAIT P2, [R2+URZ+0x19c60], R3 ;  /* 0x019c6003020075a7 */ /* 0x001064000804017f */
[----:B-1----:R-:W-:Y:S05]  /*26570*/  @!P2 NANOSLEEP.SYNCS 0x989680 ;  /* 0x009896800000a95d */ /* 0x002fea0003900000 */
[----:B------:R-:W1:Y:S02]  /*26580*/  @!P2 SYNCS.PHASECHK.TRANS64 P2, [R2+URZ+0x19c60], R3 ;  /* 0x019c60030200a5a7 */ /* 0x000e64000804007f */
[----:B-1----:R-:W-:Y:S05]  /*26590*/  @!P2 BRA `(.L_x_12585) ;  /* 0xfffffffc00f0a947 */ /* 0x002fea000383ffff */
[----:B------:R-:W-:Y:S05]  /*265a0*/  BRA `(.L_x_12707) ;  /* 0xffffffbc00947947 */ /* 0x000fea000383ffff */
.L_x_12593:
[----:B-1----:R1:W2:Y:S02]  /*265b0*/  SYNCS.PHASECHK.TRANS64.TRYWAIT P1, [R0+URZ+0x19c70], R2 ;  /* 0x019c7002000075a7 */ /* 0x0022a4000802017f */
[----:B--2---:R-:W-:Y:S05]  /*265c0*/  @!P1 NANOSLEEP.SYNCS 0x989680 ;  /* 0x009896800000995d */ /* 0x004fea0003900000 */
[----:B------:R-:W2:Y:S02]  /*265d0*/  @!P1 SYNCS.PHASECHK.TRANS64 P1, [R0+URZ+0x19c70], R2 ;  /* 0x019c7002000095a7 */ /* 0x000ea4000802007f */
[----:B--2---:R-:W-:Y:S05]  /*265e0*/  @!P1 BRA `(.L_x_12593) ;  /* 0xfffffffc00f09947 */ /* 0x004fea000383ffff */
[----:B------:R-:W-:Y:S05]  /*265f0*/  BRA `(.L_x_12708) ;  /* 0xffffffc400387947 */ /* 0x000fea000383ffff */
.L_x_12595:
[----:B0-----:R0:W1:Y:S02]  /*26600*/  SYNCS.PHASECHK.TRANS64.TRYWAIT P1, [R0+URZ+0x19c60], R2 ;  /* 0x019c6002000075a7 */ /* 0x001064000802017f */
[----:B-1----:R-:W-:Y:S05]  /*26610*/  @!P1 NANOSLEEP.SYNCS 0x989680 ;  /* 0x009896800000995d */ /* 0x002fea0003900000 */
[----:B------:R-:W1:Y:S02]  /*26620*/  @!P1 SYNCS.PHASECHK.TRANS64 P1, [R0+URZ+0x19c60], R2 ;  /* 0x019c6002000095a7 */ /* 0x000e64000802007f */
[----:B-1----:R-:W-:Y:S05]  /*26630*/  @!P1 BRA `(.L_x_12595) ;  /* 0xfffffffc00f09947 */ /* 0x002fea000383ffff */
[----:B------:R-:W-:Y:S05]  /*26640*/  BRA `(.L_x_12709) ;  /* 0xffffffc400487947 */ /* 0x000fea000383ffff */
.L_x_12600:
[----:B------:R-:W-:Y:S01]  /*26650*/  BSSY B0, `(.L_x_12710) ;  /* 0x0000008000007945 */ /* 0x000fe20003800000 */
[----:B------:R-:W-:Y:S02]  /*26660*/  IMAD.MOV.U32 R13, RZ, RZ, R24 ;  /* 0x000000ffff0d7224 */ /* 0x000fe400078e0018 */
[----:B------:R-:W-:Y:S02]  /*26670*/  IMAD.MOV.U32 R12, RZ, RZ, RZ ;  /* 0x000000ffff0c7224 */ /* 0x000fe400078e00ff */
[----:B-1----:R-:W-:Y:S02]  /*26680*/  IMAD.MOV.U32 R11, RZ, RZ, 0x1f ;  /* 0x0000001fff0b7424 */ /* 0x002fe400078e00ff */
[----:B------:R-:W-:-:S07]  /*26690*/  IMAD.MOV.U32 R15, RZ, RZ, -0x1 ;  /* 0xffffffffff0f7424 */ /* 0x000fce00078e00ff */
[----:B--2---:R-:W-:Y:S05]  /*266a0*/  WARPSYNC.COLLECTIVE R15, `(.L_x_12711) ;  /* 0x000000000f087348 */ /* 0x004fea0003c00000 */
[----:B------:R0:W1:Y:S02]  /*266b0*/  SHFL.IDX P6, R14, R13, R12, R11 ;  /* 0x0000000c0d0e7389 */ /* 0x00006400000c000b */
[----:B012---:R-:W-:Y:S01]  /*266c0*/  ENDCOLLECTIVE ;  /* 0x000000000000791b */ /* 0x007fe20003800000 */
.L_x_12711:
[----:B------:R-:W-:Y:S05]  /*266d0*/  BSYNC B0 ;  /* 0x0000000000007941 */ /* 0x000fea0003800000 */
.L_x_12710:
        /* <DEDUP_REMOVED lines=9> */
.L_x_12712:
        /* <DEDUP_REMOVED lines=20> */
[----:B------:R-:W-:-:S04]  /*268b0*/  IMAD R2, R6, R5, RZ ;  /* 0x0000000506027224 */ /* 0x000fc800078e02ff */
[----:B------:R-:W-:-:S07]  /*268c0*/  IMAD.MOV.U32 R13, RZ, RZ, R2 ;  /* 0x000000ffff0d7224 */ /* 0x000fce00078e0002 */
[----:B------:R-:W-:Y:S05]  /*268d0*/  WARPSYNC.COLLECTIVE R15, `(.L_x_12713) ;  /* 0x000000000f087348 */ /* 0x000fea0003c00000 */
[----:B------:R0:W1:Y:S02]  /*268e0*/  SHFL.UP P6, R14, R13, R12, R11 ;  /* 0x0400000c0d0e7389 */ /* 0x00006400000c000b */
[----:B01----:R-:W-:Y:S01]  /*268f0*/  ENDCOLLECTIVE ;  /* 0x000000000000791b */ /* 0x003fe20003800000 */
.L_x_12713:
        /* <DEDUP_REMOVED lines=8> */
.L_x_12714:
        /* <DEDUP_REMOVED lines=8> */
.L_x_12715:
        /* <DEDUP_REMOVED lines=8> */
.L_x_12716:
        /* <DEDUP_REMOVED lines=8> */
.L_x_12717:
        /* <DEDUP_REMOVED lines=9> */
.L_x_12718:
[----:B------:R-:W-:Y:S01]  /*26b90*/  IMAD.MOV.U32 R3, RZ, RZ, R14 ;  /* 0x000000ffff037224 */ /* 0x000fe200078e000e */
[----:B------:R-:W-:Y:S06]  /*26ba0*/  BRA `(.L_x_12719) ;  /* 0xffffffc800247947 */ /* 0x000fec000383ffff */
.L_x_12603:
        /* <DEDUP_REMOVED lines=8> */
.L_x_12721:
[----:B------:R-:W-:Y:S05]  /*26c30*/  BSYNC B0 ;  /* 0x0000000000007941 */ /* 0x000fea0003800000 */
.L_x_12720:
        /* <DEDUP_REMOVED lines=10> */
.L_x_12722:
        /* <DEDUP_REMOVED lines=8> */
.L_x_12723:
        /* <DEDUP_REMOVED lines=8> */
.L_x_12724:
        /* <DEDUP_REMOVED lines=8> */
.L_x_12725:
        /* <DEDUP_REMOVED lines=9> */
.L_x_12726:
[----:B------:R-:W-:Y:S01]  /*26ef0*/  IMAD.MOV.U32 R3, RZ, RZ, R14 ;  /* 0x000000ffff037224 */ /* 0x000fe200078e000e */
[----:B------:R-:W-:Y:S06]  /*26f00*/  BRA `(.L_x_12727) ;  /* 0xffffffc400f07947 */ /* 0x000fec000383ffff */
.L_x_12605:
[----:B------:R-:W-:Y:S01]  /*26f10*/  BSSY B0, `(.L_x_12728) ;  /* 0x0000006000007945 */ /* 0x000fe20003800000 */
[----:B------:R-:W-:Y:S01]  /*26f20*/  PLOP3.LUT P6, PT, P6, PT, PT, 0x8, 0x0 ;  /* 0x000000000000781c */ /* 0x000fe200037ce170 */
[----:B------:R-:W-:-:S12]  /*26f30*/  IMAD.MOV.U32 R15, RZ, RZ, -0x1 ;  /* 0xffffffffff0f7424 */ /* 0x000fd800078e00ff */
[----:B0-----:R-:W-:Y:S05]  /*26f40*/  WARPSYNC.COLLECTIVE R15, `(.L_x_12729) ;  /* 0x000000000f087348 */ /* 0x001fea0003c00000 */
[----:B------:R-:W-:Y:S01]  /*26f50*/  VOTE.ANY R14, PT, P6 ;  /* 0x00000000000e7806 */ /* 0x000fe200030e0100 */
[----:B0-----:R-:W-:Y:S06]  /*26f60*/  ENDCOLLECTIVE ;  /* 0x000000000000791b */ /* 0x001fec0003800000 */
.L_x_12729:
[----:B------:R-:W-:Y:S05]  /*26f70*/  BSYNC B0 ;  /* 0x0000000000007941 */ /* 0x000fea0003800000 */
.L_x_12728:
        /* <DEDUP_REMOVED lines=10> */
.L_x_12730:
[----:B------:R-:W-:Y:S02]  /*27020*/  IMAD.MOV.U32 R13, RZ, RZ, R6 ;  /* 0x000000ffff0d7224 */ /* 0x000fe400078e0006 */
[----:B------:R-:W-:-:S07]  /*27030*/  IMAD.MOV.U32 R5, RZ, RZ, R14 ;  /* 0x000000ffff057224 */ /* 0x000fce00078e000e */
[----:B------:R-:W-:Y:S05]  /*27040*/  WARPSYNC.COLLECTIVE R15, `(.L_x_12731) ;  /* 0x000000000f087348 */ /* 0x000fea0003c00000 */
[----:B------:R0:W1:Y:S02]  /*27050*/  SHFL.IDX P6, R14, R13, R12, R11 ;  /* 0x0000000c0d0e7389 */ /* 0x00006400000c000b */
[----:B01----:R-:W-:Y:S01]  /*27060*/  ENDCOLLECTIVE ;  /* 0x000000000000791b */ /* 0x003fe20003800000 */
.L_x_12731:
[----:B------:R-:W-:Y:S01]  /*27070*/  IMAD.MOV.U32 R6, RZ, RZ, R14 ;  /* 0x000000ffff067224 */ /* 0x000fe200078e000e */
[----:B------:R-:W-:Y:S06]  /*27080*/  BRA `(.L_x_12732) ;  /* 0xffffffc400d07947 */ /* 0x000fec000383ffff */
.L_x_12607:
        /* <DEDUP_REMOVED lines=8> */
.L_x_12734:
[----:B------:R-:W-:Y:S05]  /*27110*/  BSYNC B0 ;  /* 0x0000000000007941 */ /* 0x000fea0003800000 */
.L_x_12733:
[----:B------:R-:W-:Y:S01]  /*27120*/  IMAD.MOV.U32 R2, RZ, RZ, R14 ;  /* 0x000000ffff027224 */ /* 0x000fe200078e000e */
[----:B------:R-:W-:Y:S06]  /*27130*/  BRA `(.L_x_12735) ;  /* 0xffffffc400bc7947 */ /* 0x000fec000383ffff */
.L_x_12613:
[----:B0-----:R0:W1:Y:S02]  /*27140*/  SYNCS.PHASECHK.TRANS64.TRYWAIT P0, [R5+URZ+0x19c20], R0 ;  /* 0x019c2000050075a7 */ /* 0x001064000800017f */
[----:B-1----:R-:W-:Y:S05]  /*27150*/  @!P0 NANOSLEEP.SYNCS 0x989680 ;  /* 0x009896800000895d */ /* 0x002fea0003900000 */
[----:B------:R-:W1:Y:S02]  /*27160*/  @!P0 SYNCS.PHASECHK.TRANS64 P0, [R5+URZ+0x19c20], R0 ;  /* 0x019c2000050085a7 */ /* 0x000e64000800007f */
[----:B-1----:R-:W-:Y:S05]  /*27170*/  @!P0 BRA `(.L_x_12613) ;  /* 0xfffffffc00f08947 */ /* 0x002fea000383ffff */
[----:B------:R-:W-:Y:S05]  /*27180*/  BRA `(.L_x_12736) ;  /* 0xffffffd000287947 */ /* 0x000fea000383ffff */
.L_x_12614:
        /* <DEDUP_REMOVED lines=8> */
[----:B0-2---:R-:W-:Y:S05]  /*27210*/  WARPSYNC.COLLECTIVE R15, `(.L_x_12738) ;  /* 0x000000000f087348 */ /* 0x005fea0003c00000 */
[----:B------:R1:W3:Y:S02]  /*27220*/  SHFL.IDX P6, R14, R13, R12, R11 ;  /* 0x0000000c0d0e7389 */ /* 0x0002e400000c000b */
[----:B0123--:R-:W-:Y:S01]  /*27230*/  ENDCOLLECTIVE ;  /* 0x000000000000791b */ /* 0x00ffe20003800000 */
.L_x_12738:
[----:B------:R-:W-:Y:S05]  /*27240*/  BSYNC B0 ;  /* 0x0000000000007941 */ /* 0x000fea0003800000 */
.L_x_12737:
[----:B------:R-:W-:Y:S05]  /*27250*/  BRA `(.L_x_12739) ;  /* 0xffffffd000107947 */ /* 0x000fea000383ffff */
.L_x_12615:
[----:B------:R-:W-:Y:S01]  /*27260*/  BSSY B0, `(.L_x_12740) ;  /* 0x0000006000007945 */ /* 0x000fe20003800000 */
[----:B------:R-:W-:-:S07]  /*27270*/  IMAD.MOV.U32 R15, RZ, RZ, -0x1 ;  /* 0xffffffffff0f7424 */ /* 0x000fce00078e00ff */
[----:B0-2---:R-:W-:Y:S05]  /*27280*/  WARPSYNC.COLLECTIVE R15, `(.L_x_12741) ;  /* 0x000000000f0c7348 */ /* 0x005fea0003c00000 */
[----:B------:R-:W-:Y:S02]  /*27290*/  ELECT P6, UR62, PT ;  /* 0x00000000003e782f */ /* 0x000fe400038c0000 */
[----:B------:R-:W-:Y:S01]  /*272a0*/  MOV R14, UR62 ;  /* 0x0000003e000e7c02 */ /* 0x000fe20008000f00 */
[----:B0-2---:R-:W-:Y:S10]  /*272b0*/  ENDCOLLECTIVE ;  /* 0x000000000000791b */ /* 0x005ff40003800000 */
.L_x_12741:
[----:B------:R-:W-:Y:S05]  /*272c0*/  BSYNC B0 ;  /* 0x0000000000007941 */ /* 0x000fea0003800000 */
.L_x_12740:
[----:B------:R-:W-:Y:S05]  /*272d0*/  BRA `(.L_x_12742) ;  /* 0xffffffd000047947 */ /* 0x000fea000383ffff */
.L_x_12617:
[----:B0-----:R0:W1:Y:S02]  /*272e0*/  SYNCS.PHASECHK.TRANS64.TRYWAIT P1, [R3+URZ+0x19c40], R2 ;  /* 0x019c4002030075a7 */ /* 0x001064000802017f */
[----:B-1----:R-:W-:Y:S05]  /*272f0*/  @!P1 NANOSLEEP.SYNCS 0x989680 ;  /* 0x009896800000995d */ /* 0x002fea0003900000 */
[----:B------:R-:W1:Y:S02]  /*27300*/  @!P1 SYNCS.PHASECHK.TRANS64 P1, [R3+URZ+0x19c40], R2 ;  /* 0x019c4002030095a7 */ /* 0x000e64000802007f */
[----:B-1----:R-:W-:Y:S05]  /*27310*/  @!P1 BRA `(.L_x_12617) ;  /* 0xfffffffc00f09947 */ /* 0x002fea000383ffff */
[----:B------:R-:W-:Y:S05]  /*27320*/  BRA `(.L_x_12743) ;  /* 0xffffffd000287947 */ /* 0x000fea000383ffff */
.L_x_12619:
[----:B-1----:R1:W3:Y:S02]  /*27330*/  SYNCS.PHASECHK.TRANS64.TRYWAIT P1, [R5+URZ+0x19c40], R0 ;  /* 0x019c4000050075a7 */ /* 0x0022e4000802017f */
[----:B---3--:R-:W-:Y:S05]  /*27340*/  @!P1 NANOSLEEP.SYNCS 0x989680 ;  /* 0x009896800000995d */ /* 0x008fea0003900000 */
[----:B------:R-:W3:Y:S02]  /*27350*/  @!P1 SYNCS.PHASECHK.TRANS64 P1, [R5+URZ+0x19c40], R0 ;  /* 0x019c4000050095a7 */ /* 0x000ee4000802007f */
[----:B---3--:R-:W-:Y:S05]  /*27360*/  @!P1 BRA `(.L_x_12619) ;  /* 0xfffffffc00f09947 */ /* 0x008fea000383ffff */
[----:B------:R-:W-:Y:S05]  /*27370*/  BRA `(.L_x_12744) ;  /* 0xffffffd000387947 */ /* 0x000fea000383ffff */
.L_x_12621:
[----:B---3--:R3:W4:Y:S02]  /*27380*/  SYNCS.PHASECHK.TRANS64.TRYWAIT P1, [R3+URZ+0x19c60], R2 ;  /* 0x019c6002030075a7 */ /* 0x008724000802017f */
[----:B----4-:R-:W-:Y:S05]  /*27390*/  @!P1 NANOSLEEP.SYNCS 0x989680 ;  /* 0x009896800000995d */ /* 0x010fea0003900000 */
[----:B------:R-:W4:Y:S02]  /*273a0*/  @!P1 SYNCS.PHASECHK.TRANS64 P1, [R3+URZ+0x19c60], R2 ;  /* 0x019c6002030095a7 */ /* 0x000f24000802007f */
[----:B----4-:R-:W-:Y:S05]  /*273b0*/  @!P1 BRA `(.L_x_12621) ;  /* 0xfffffffc00f09947 */ /* 0x010fea000383ffff */
[----:B------:R-:W-:Y:S05]  /*273c0*/  BRA `(.L_x_12745) ;  /* 0xffffffd000347947 */ /* 0x000fea000383ffff */
.L_x_12623:
[----:B----4-:R4:W0:Y:S02]  /*273d0*/  SYNCS.PHASECHK.TRANS64.TRYWAIT P1, [R5+URZ+0x19c60], R0 ;  /* 0x019c6000050075a7 */ /* 0x010824000802017f */
[----:B0-----:R-:W-:Y:S05]  /*273e0*/  @!P1 NANOSLEEP.SYNCS 0x989680 ;  /* 0x009896800000995d */ /* 0x001fea0003900000 */
[----:B------:R-:W0:Y:S02]  /*273f0*/  @!P1 SYNCS.PHASECHK.TRANS64 P1, [R5+URZ+0x19c60], R0 ;  /* 0x019c6000050095a7 */ /* 0x000e24000802007f */
[----:B0-----:R-:W-:Y:S05]  /*27400*/  @!P1 BRA `(.L_x_12623) ;  /* 0xfffffffc00f09947 */ /* 0x001fea000383ffff */
[----:B------:R-:W-:Y:S05]  /*27410*/  BRA `(.L_x_12746) ;  /* 0xffffffd000307947 */ /* 0x000fea000383ffff */
.L_x_12625:
[----:B------:R0:W0:Y:S02]  /*27420*/  SYNCS.PHASECHK.TRANS64.TRYWAIT P1, [R3+URZ+0x19c80], R2 ;  /* 0x019c8002030075a7 */ /* 0x000024000802017f */
[----:B0-----:R-:W-:Y:S05]  /*27430*/  @!P1 NANOSLEEP.SYNCS 0x989680 ;  /* 0x009896800000995d */ /* 0x001fea0003900000 */
[----:B------:R-:W0:Y:S02]  /*27440*/  @!P1 SYNCS.PHASECHK.TRANS64 P1, [R3+URZ+0x19c80], R2 ;  /* 0x019c8002030095a7 */ /* 0x000e24000802007f */
[----:B0-----:R-:W-:Y:S05]  /*27450*/  @!P1 BRA `(.L_x_12625) ;  /* 0xfffffffc00f09947 */ /* 0x001fea000383ffff */
[----:B------:R-:W-:Y:S05]  /*27460*/  BRA `(.L_x_12747) ;  /* 0xffffffd0002c7947 */ /* 0x000fea000383ffff */
.L_x_12748:
        /* <DEDUP_REMOVED lines=9> */
.L_x_16298:


//--------------------- .text._ZN7cutlass13device_kernelIN5flash11enable_sm90INS1_16FlashAttnFwdSm90INS1_25CollectiveMainloopFwdSm90ILi2EN4cute5tupleIJNS5_1CILi1EEES8_S8_EEENS6_IJNS7_ILi192EEENS7_ILi128EEENS7_ILi96EEEEEELi96ENS_12float_e4m3_tEfNS_4arch4Sm90ELb1ELb0ELb0ELb0ELb1ELb0ELb0ELb1ELb1ELb1ELb1ELb0EEENS1_21CollectiveEpilogueFwdINS6_IJSA_SC_SB_EEES9_NS_10bfloat16_tESG_Li384ELb0ELb1ELb1ELb1EEENS1_19SingleTileSchedulerILb0ELb1ELb1ELi192EEEEEEEEEvNT_6ParamsE --------------------------
	.section	.text._ZN7cutlass13device_kernelIN5flash11enable_sm90INS1_16FlashAttnFwdSm90INS1_25CollectiveMainloopFwdSm90ILi2EN4cute5tupleIJNS5_1CILi1EEES8_S8_EEENS6_IJNS7_ILi192EEENS7_ILi128EEENS7_ILi96EEEEEELi96ENS_12float_e4m3_tEfNS_4arch4Sm90ELb1ELb0ELb0ELb0ELb1ELb0ELb0ELb1ELb1ELb1ELb1ELb0EEENS1_21CollectiveEpilogueFwdINS6_IJSA_SC_SB_EEES9_NS_10bfloat16_tESG_Li384ELb0ELb1ELb1ELb1EEENS1_19SingleTileSchedulerILb0ELb1ELb1ELi192EEEEEEEEEvNT_6ParamsE,"ax",@progbits
	.align	128
.text._ZN7cutlass13device_kernelIN5flash11enable_sm90INS1_16FlashAttnFwdSm90INS1_25CollectiveMainloopFwdSm90ILi2EN4cute5tupleIJNS5_1CILi1EEES8_S8_EEENS6_IJNS7_ILi192EEENS7_ILi128EEENS7_ILi96EEEEEELi96ENS_12float_e4m3_tEfNS_4arch4Sm90ELb1ELb0ELb0ELb0ELb1ELb0ELb0ELb1ELb1ELb1ELb1ELb0EEENS1_21CollectiveEpilogueFwdINS6_IJSA_SC_SB_EEES9_NS_10bfloat16_tESG_Li384ELb0ELb1ELb1ELb1EEENS1_19SingleTileSchedulerILb0ELb1ELb1ELi192EEEEEEEEEvNT_6ParamsE:
        .type           _ZN7cutlass13device_kernelIN5flash11enable_sm90INS1_16FlashAttnFwdSm90INS1_25CollectiveMainloopFwdSm90ILi2EN4cute5tupleIJNS5_1CILi1EEES8_S8_EEENS6_IJNS7_ILi192EEENS7_ILi128EEENS7_ILi96EEEEEELi96ENS_12float_e4m3_tEfNS_4arch4Sm90ELb1ELb0ELb0ELb0ELb1ELb0ELb0ELb1ELb1ELb1ELb1ELb0EEENS1_21CollectiveEpilogueFwdINS6_IJSA_SC_SB_EEES9_NS_10bfloat16_tESG_Li384ELb0ELb1ELb1ELb1EEENS1_19SingleTileSchedulerILb0ELb1ELb1ELi192EEEEEEEEEvNT_6ParamsE,@function
        .size           _ZN7cutlass13device_kernelIN5flash11enable_sm90INS1_16FlashAttnFwdSm90INS1_25CollectiveMainloopFwdSm90ILi2EN4cute5tupleIJNS5_1CILi1EEES8_S8_EEENS6_IJNS7_ILi192EEENS7_ILi128EEENS7_ILi96EEEEEELi96ENS_12float_e4m3_tEfNS_4arch4Sm90ELb1ELb0ELb0ELb0ELb1ELb0ELb0ELb1ELb1ELb1ELb1ELb0EEENS1_21CollectiveEpilogueFwdINS6_IJSA_SC_SB_EEES9_NS_10bfloat16_tESG_Li384ELb0ELb1ELb1ELb1EEENS1_19SingleTileSchedulerILb0ELb1ELb1ELi192EEEEEEEEEvNT_6ParamsE,(.L_x_16299 - _ZN7cutlass13device_kernelIN5flash11enable_sm90INS1_16FlashAttnFwdSm90INS1_25CollectiveMainloopFwdSm90ILi2EN4cute5tupleIJNS5_1CILi1EEES8_S8_EEENS6_IJNS7_ILi192EEENS7_ILi128EEENS7_ILi96EEEEEELi96ENS_12float_e4m3_tEfNS_4arch4Sm90ELb1ELb0ELb0ELb0ELb1ELb0ELb0ELb1ELb1ELb1ELb1ELb0EEENS1_21CollectiveEpilogueFwdINS6_IJSA_SC_SB_EEES9_NS_10bfloat16_tESG_Li384ELb0ELb1ELb1ELb1EEENS1_19SingleTileSchedulerILb0ELb1ELb1ELi192EEEEEEEEEvNT_6ParamsE)
        .other          _ZN7cutlass13device_kernelIN5flash11enable_sm90INS1_16FlashAttnFwdSm90INS1_25CollectiveMainloopFwdSm90ILi2EN4cute5tupleIJNS5_1CILi1EEES8_S8_EEENS6_IJNS7_ILi192EEENS7_ILi128EEENS7_ILi96EEEEEELi96ENS_12float_e4m3_tEfNS_4arch4Sm90ELb1ELb0ELb0ELb0ELb1ELb0ELb0ELb1ELb1ELb1ELb1ELb0EEENS1_21CollectiveEpilogueFwdINS6_IJSA_SC_SB_EEES9_NS_10bfloat16_tESG_Li384ELb0ELb1ELb1ELb1EEENS1_19SingleTileSchedulerILb0ELb1ELb1ELi192EEEEEEEEEvNT_6ParamsE,@"STO_CUDA_ENTRY STV_DEFAULT"
_ZN7cutlass13device_kernelIN5flash11enable_sm90INS1_16FlashAttnFwdSm90INS1_25CollectiveMainloopFwdSm90ILi2EN4cute5tupleIJNS5_1CILi1EEES8_S8_EEENS6_IJNS7_ILi192EEENS7_ILi128EEENS7_ILi96EEEEEELi96ENS_12float_e4m3_tEfNS_4arch4Sm90ELb1ELb0ELb0ELb0ELb1ELb0ELb0ELb1ELb1ELb1ELb1ELb0EEENS1_21CollectiveEpilogueFwdINS6_IJSA_SC_SB_EEES9_NS_10bfloat16_tESG_Li384ELb0ELb1ELb1ELb1EEENS1_19SingleTileSchedulerILb0ELb1ELb1ELi192EEEEEEEEEvNT_6ParamsE:
        /* <DEDUP_REMOVED lines=45> */
.L_x_12749:
        /* <DEDUP_REMOVED lines=22> */
.L_x_12750:
        /* <DEDUP_REMOVED lines=18> */
.L_x_12751:
        /* <DEDUP_REMOVED lines=22> */
.L_x_12752:
        /* <DEDUP_REMOVED lines=23> */
.L_x_12753:
        /* <DEDUP_REMOVED lines=9> */
.L_x_12756:
        /* <DEDUP_REMOVED lines=61> */
[----:B0-----:R-:W-:Y:S01]  /*0c80*/  UIMAD UR47, UR47, 0xc0, URZ ;  /* 0x000000c02f2f78a4 */ /* 0x001fe2000f8e023f */
        /* <DEDUP_REMOVED lines=72> */
.L_x_12758:
        /* <DEDUP_REMOVED lines=10> */
[----:B------:R-:W-:Y:S02]  /*11b0*/  CS2R R94, SRZ ;  /* 0x00000000005e7805 */ /* 0x000fe4000001ff00 */
[----:B------:R-:W-:Y:S01]  /*11c0*/  CS2R R90, SRZ ;  /* 0x00000000005a7805 */ /* 0x000fe2000001ff00 */
[----:B------:R-:W-:Y:S01]  /*11d0*/  IMAD.MOV.U32 R93, RZ, RZ, RZ ;  /* 0x000000ffff5d7224 */ /* 0x000fe200078e00ff */
[----:B------:R-:W-:Y:S02]  /*11e0*/  R2UR UR48, R2 ;  /* 0x00000000023072ca */ /* 0x000fe400000e0000 */
[----:B------:R-:W-:Y:S01]  /*11f0*/  CS2R R2, SRZ ;  /* 0x0000000000027805 */ /* 0x000fe2000001ff00 */
[----:B------:R-:W-:Y:S01]  /*1200*/  IMAD.MOV.U32 R0, RZ, RZ, RZ ;  /* 0x000000ffff007224 */ /* 0x000fe200078e00ff */
        /* <DEDUP_REMOVED lines=12> */
[----:B------:R-:W-:Y:S01]  /*12d0*/  CS2R R114, SRZ ;  /* 0x0000000000727805 */ /* 0x000fe2000001ff00 */
[----:B------:R-:W-:Y:S01]  /*12e0*/  IMAD.MOV.U32 R17, RZ, RZ, RZ ;  /* 0x000000ffff117224 */ /* 0x000fe200078e00ff */
[----:B------:R-:W-:Y:S01]  /*12f0*/  CS2R R124, SRZ ;  /* 0x00000000007c7805 */ /* 0x000fe2000001ff00 */
[----:B------:R-:W-:Y:S01]  /*1300*/  IMAD.MOV.U32 R117, RZ, RZ, RZ ;  /* 0x000000ffff757224 */ /* 0x000fe200078e00ff */
        /* <DEDUP_REMOVED lines=10> */
[----:B------:R-:W-:Y:S02]  /*13b0*/  IMAD.MOV.U32 R22, RZ, RZ, RZ ;  /* 0x000000ffff167224 */ /* 0x000fe400078e00ff */
[----:B------:R-:W-:Y:S05]  /*13c0*/  @!P1 BRA `(.L_x_12759) ;  /* 0x0000007000809947 */ /* 0x000fea0003800000 */
        /* <DEDUP_REMOVED lines=34> */
.L_x_12760:
[----:B------:R-:W-:-:S04]  /*15f0*/  SHF.L.U32 R0, RZ, 0x1f, RZ ;  /* 0x0000001fff007819 */ /* 0x000fc800000006ff */
[----:B------:R-:W0:Y:S02]  /*1600*/  SYNCS.PHASECHK.TRANS64.TRYWAIT P0, [UR42+0x17000], R0 ;  /* 0x01700000ff0075a7 */ /* 0x000e24000800016a */
[----:B0-----:R-:W-:Y:S05]  /*1610*/  @!P0 BRA `(.L_x_12761) ;  /* 0x000000cc00d48947 */ /* 0x001fea0003800000 */
.L_x_12857:
[----:B------:R-:W-:-:S06]  /*1620*/  ULOP3.LUT UR4, UR41, 0x1, URZ, 0xfc, !UPT ;  /* 0x0000000129047892 */ /* 0x000fcc000f8efc3f */
[----:B------:R-:W-:-:S05]  /*1630*/  IMAD.U32 R2, RZ, RZ, UR4 ;  /* 0x00000004ff027e24 */ /* 0x000fca000f8e00ff */
[----:B------:R-:W-:-:S13]  /*1640*/  ISETP.NE.AND P0, PT, R2, 0x3, PT ;  /* 0x000000030200780c */ /* 0x000fda0003f05270 */
[----:B------:R-:W-:Y:S05]  /*1650*/  @!P0 BRA `(.L_x_12762) ;  /* 0x0000000000048947 */ /* 0x000fea0003800000 */
[----:B------:R-:W-:Y:S01]  /*1660*/  BPT.TRAP 0x1 ;  /* 0x000000040000795c */ /* 0x000fe20000300000 */
.L_x_12762:
[----:B------:R1:W2:Y:S01]  /*1670*/  SYNCS.PHASECHK.TRANS64.TRYWAIT P1, [UR42+0x17030], R0 ;  /* 0x01703000ff0075a7 */ /* 0x0002a2000802016a */
[----:B------:R-:W-:Y:S05]  /*1680*/  @!P0 BRA `(.L_x_12763) ;  /* 0x0000000000048947 */ /* 0x000fea0003800000 */
[----:B------:R-:W-:Y:S01]  /*1690*/  BPT.TRAP 0x1 ;  /* 0x000000040000795c */ /* 0x000fe20000300000 */
.L_x_12763:
[----:B------:R-:W-:-:S05]  /*16a0*/  IMAD.U32 R4, RZ, RZ, UR50 ;  /* 0x00000032ff047e24 */ /* 0x000fca000f8e00ff */
[----:B------:R-:W-:Y:S01]  /*16b0*/  LOP3.LUT R4, R4, 0x10000, RZ, 0xfc, !PT ;  /* 0x0001000004047812 */ /* 0x000fe200078efcff */
[----:B--2---:R-:W-:Y:S06]  /*16c0*/  @P1 BRA `(.L_x_12764) ;  /* 0x0000000000081947 */ /* 0x004fec0003800000 */
[----:B------:R-:W2:Y:S02]  /*16d0*/  SYNCS.PHASECHK.TRANS64.TRYWAIT P1, [UR42+0x17030], R0 ;  /* 0x01703000ff0075a7 */ /* 0x000ea4000802016a */
[----:B--2---:R-:W-:Y:S05]  /*16e0*/  @!P1 BRA `(.L_x_12765) ;  /* 0x000000cc00b89947 */ /* 0x004fea0003800000 */
.L_x_12764:
        /* <DEDUP_REMOVED lines=16> */
[----:B------:R-:W-:Y:S01]  /*17f0*/  UIADD3 UR8, UR12, 0x180, URZ ;  /* 0x000001800c087890 */ /* 0x000fe2000fffe03f */
[----:B------:R-:W-:Y:S01]  /*1800*/  UMOV UR6, UR20 ;  /* 0x0000001400067c82 */ /* 0x000fe20008000000 */
        /* <DEDUP_REMOVED lines=12> */
.L_x_12766:
[----:B0-----:R-:W-:Y:S01]  /*18d0*/  LOP3.LUT R3, R18, 0xffffff80, RZ, 0xc0, !PT ;  /* 0xffffff8012037812 */ /* 0x001fe200078ec0ff */
[----:B------:R-:W-:Y:S01]  /*18e0*/  IMAD.HI R8, R19, 0x55555556, RZ ;  /* 0x5555555613087827 */ /* 0x000fe200078e02ff */
[----:B------:R-:W-:Y:S01]  /*18f0*/  LEA.HI R17, R17, R16, RZ, 0x2 ;  /* 0x0000001011117211 */ /* 0x000fe200078f10ff */
[----:B------:R-:W-:Y:S01]  /*1900*/  UISETP.NE.AND UP0, UPT, UR45, URZ, UPT ;  /* 0x0000003f2d00728c */ /* 0x000fe2000bf05270 */
[----:B------:R-:W0:Y:S01]  /*1910*/  S2UR UR21, SR_CgaCtaId ;  /* 0x00000000001579c3 */ /* 0x000e220000008800 */
[----:B------:R-:W-:Y:S01]  /*1920*/  IMAD.IADD R3, R16, 0x1, -R3 ;  /* 0x0000000110037824 */ /* 0x000fe200078e0a03 */
[----:B------:R-:W-:Y:S01]  /*1930*/  LOP3.LUT R17, R17, 0xfffffffc, RZ, 0xc0, !PT ;  /* 0xfffffffc11117812 */ /* 0x000fe200078ec0ff */
[----:B------:R-:W-:Y:S01]  /*1940*/  ULDC UR7, c[0x0][0x2f0] ;  /* 0x0000bc0000077ab9 */ /* 0x000fe20000000800 */
        /* <DEDUP_REMOVED lines=11> */
[----:B------:R-:W-:Y:S01]  /*1a00*/  IMAD.U32 R23, RZ, RZ, UR46 ;  /* 0x0000002eff177e24 */ /* 0x000fe2000f8e00ff */
[----:B------:R-:W-:Y:S01]  /*1a10*/  SHF.R.S32.HI R7, RZ, 0x1f, R2 ;  /* 0x0000001fff077819 */ /* 0x000fe20000011402 */
[----:B------:R-:W-:Y:S01]  /*1a20*/  @UP0 ULDC UR11, c[0x0][0x450] ;  /* 0x00011400000b0ab9 */ /* 0x000fe20000000800 */
[----:B------:R-:W-:Y:S01]  /*1a30*/  SHF.R.S32.HI R6, RZ, 0x5, R6 ;  /* 0x00000005ff067819 */ /* 0x000fe20000011406 */
[----:B------:R-:W-:Y:S01]  /*1a40*/  UIADD3 UR6, UR42, 0x17040, URZ ;  /* 0x000170402a067890 */ /* 0x000fe2000fffe03f */
[----:B------:R-:W-:-:S02]  /*1a50*/  LEA.HI R7, R7, R0, RZ, 0x3 ;  /* 0x0000000007077211 */ /* 0x000fc400078f18ff */
[----:B------:R-:W-:Y:S02]  /*1a60*/  CS2R R88, SRZ ;  /* 0x0000000000587805 */ /* 0x000fe4000001ff00 */
[----:B------:R-:W-:Y:S01]  /*1a70*/  LEA.HI R9, R17, R17, RZ, 0x1 ;  /* 0x0000001111097211 */ /* 0x000fe200078f08ff */
[----:B------:R-:W-:Y:S01]  /*1a80*/  UPRMT UR6, UR49, 0x654, UR6 ;  /* 0x0000065431067896 */ /* 0x000fe20008000006 */
[----:B------:R-:W-:Y:S02]  /*1a90*/  LEA R10, R6, UR47, 0x4 ;  /* 0x0000002f060a7c11 */ /* 0x000fe4000f8e20ff */
[----:B------:R-:W-:Y:S02]  /*1aa0*/  CS2R R90, SRZ ;  /* 0x00000000005a7805 */ /* 0x000fe4000001ff00 */
[----:B------:R-:W-:Y:S02]  /*1ab0*/  LOP3.LUT R7, R7, 0xfffffff8, RZ, 0xc0, !PT ;  /* 0xfffffff807077812 */ /* 0x000fe400078ec0ff */
[----:B------:R-:W-:-:S02]  /*1ac0*/  CS2R R92, SRZ ;  /* 0x00000000005c7805 */ /* 0x000fc4000001ff00 */
[----:B------:R-:W-:Y:S02]  /*1ad0*/  LOP3.LUT R6, R9, 0x1ffffffe, RZ, 0xc0, !PT ;  /* 0x1ffffffe09067812 */ /* 0x000fe400078ec0ff */
[----:B------:R-:W-:Y:S02]  /*1ae0*/  CS2R R94, SRZ ;  /* 0x00000000005e7805 */ /* 0x000fe4000001ff00 */
[----:B------:R-:W-:Y:S02]  /*1af0*/  IADD3 R7, R10, R0, -R7 ;  /* 0x000000000a077210 */ /* 0x000fe40007ffe807 */
[----:B------:R-:W-:Y:S02]  /*1b00*/  CS2R R96, SRZ ;  /* 0x0000000000607805 */ /* 0x000fe4000001ff00 */
[----:B------:R-:W-:Y:S01]  /*1b10*/  PLOP3.LUT P2, PT, PT, PT, UP0, 0x80, 0x0 ;  /* 0x000000000000781c */ /* 0x000fe20003f4f008 */
[----:B------:R-:W-:Y:S01]  /*1b20*/  IMAD.IADD R6, R17, 0x1, -R6 ;  /* 0x0000000111067824 */ /* 0x000fe200078e0a06 */
[----:B------:R-:W-:Y:S01]  /*1b30*/  LOP3.LUT R2, R2, 0x7ffffffc, RZ, 0xc0, !PT ;  /* 0x7ffffffc02027812 */ /* 0x000fe200078ec0ff */
[----:B------:R-:W-:Y:S01]  /*1b40*/  IMAD R7, R8, 0x40, R7 ;  /* 0x0000004008077824 */ /* 0x000fe200078e0207 */
[----:B------:R-:W-:Y:S01]  /*1b50*/  SYNCS.ARRIVE.TRANS64.RED.A1T0 RZ, [UR6], RZ ;  /* 0x000000ffffff79a7 */ /* 0x000fe20008100406 */
[----:B------:R-:W-:-:S02]  /*1b60*/  CS2R R98, SRZ ;  /* 0x0000000000627805 */ /* 0x000fc4000001ff00 */
[----:B------:R-:W-:Y:S01]  /*1b70*/  CS2R R100, SRZ ;  /* 0x0000000000647805 */ /* 0x000fe2000001ff00 */
[----:B------:R-:W-:Y:S01]  /*1b80*/  IMAD R6, R6, 0x8, R7 ;  /* 0x0000000806067824 */ /* 0x000fe200078e0207 */
[----:B------:R-:W-:Y:S01]  /*1b90*/  CS2R R102, SRZ ;  /* 0x0000000000667805 */ /* 0x000fe2000001ff00 */
[----:B------:R-:W-:Y:S01]  /*1ba0*/  IMAD.IADD R7, R3, 0x1, -R2 ;  /* 0x0000000103077824 */ /* 0x000fe200078e0a02 */
[----:B------:R-:W-:Y:S01]  /*1bb0*/  CS2R R104, SRZ ;  /* 0x0000000000687805 */ /* 0x000fe2000001ff00 */
[----:B------:R-:W-:Y:S01]  /*1bc0*/  @P1 IMAD.HI.U32 R0, R6, UR4, RZ ;  /* 0x0000000406001c27 */ /* 0x000fe2000f8e00ff */
[----:B------:R-:W-:Y:S01]  /*1bd0*/  UMOV UR4, 0xffffff80 ;  /* 0xffffff8000047882 */ /* 0x000fe20000000000 */
[----:B------:R-:W-:Y:S01]  /*1be0*/  CS2R R106, SRZ ;  /* 0x00000000006a7805 */ /* 0x000fe2000001ff00 */
[----:B------:R-:W-:Y:S01]  /*1bf0*/  UIMAD UR4, UR48, UR4, 0x80 ;  /* 0x00000080300474a4 */ /* 0x000fe2000f8e0204 */
[----:B------:R-:W-:Y:S01]  /*1c00*/  IMAD.MOV.U32 R8, RZ, RZ, R6 ;  /* 0x000000ffff087224 */ /* 0x000fe200078e0006 */
[----:B------:R-:W-:Y:S01]  /*1c10*/  @P2 SHF.R.U32.HI R8, RZ, UR5, R0 ;  /* 0x00000005ff082c19 */ /* 0x000fe20008011600 */
[----:B------:R-:W-:Y:S01]  /*1c20*/  IMAD.U32 R3, RZ, RZ, UR7 ;  /* 0x00000007ff037e24 */ /* 0x000fe2000f8e00ff */
[----:B------:R-:W-:Y:S01]  /*1c30*/  UIADD3 UR5, UR4, 0x1, URZ ;  /* 0x0000000104057890 */ /* 0x000fe2000fffe03f */
[----:B------:R-:W-:Y:S01]  /*1c40*/  CS2R R108, SRZ ;  /* 0x00000000006c7805 */ /* 0x000fe2000001ff00 */
[----:B------:R-:W-:Y:S01]  /*1c50*/  UIMAD UR4, UR37, UR7, UR4 ;  /* 0x00000007250472a4 */ /* 0x000fe2000f8e0204 */
[----:B------:R-:W1:Y:S01]  /*1c60*/  SHFL.IDX PT, R9, R8, RZ, 0x1c1f ;  /* 0x001c1fff08097589 */ /* 0x000e6200000e0000 */
[----:B------:R-:W-:Y:S01]  /*1c70*/  UIMAD UR7, UR37, UR7, -UR10 ;  /* 0x00000007250772a4 */ /* 0x000fe2000f8e0a0a */
[----:B------:R-:W-:Y:S01]  /*1c80*/  CS2R R110, SRZ ;  /* 0x00000000006e7805 */ /* 0x000fe2000001ff00 */
[----:B------:R-:W-:Y:S01]  /*1c90*/  IMAD.U32 R0, RZ, RZ, UR5 ;  /* 0x00000005ff007e24 */ /* 0x000fe2000f8e00ff */
[----:B------:R-:W-:Y:S01]  /*1ca0*/  UIADD3 UR48, UR48, -0x2, URZ ;  /* 0xfffffffe30307890 */ /* 0x000fe2000fffe03f */
[----:B------:R-:W-:Y:S01]  /*1cb0*/  IMAD.U32 R10, RZ, RZ, UR4 ;  /* 0x00000004ff0a7e24 */ /* 0x000fe2000f8e00ff */
[----:B------:R-:W-:Y:S01]  /*1cc0*/  @UP0 ULDC UR4, c[0x0][0x44c] ;  /* 0x0001130000040ab9 */ /* 0x000fe20000000800 */
[C---:B------:R-:W-:Y:S01]  /*1cd0*/  IMAD R0, R7.reuse, -0x2, R0 ;  /* 0xfffffffe07007824 */ /* 0x040fe200078e0200 */
[----:B------:R-:W-:Y:S01]  /*1ce0*/  UIMAD.WIDE.U32 UR4, UR47, UR4, URZ ;  /* 0x000000042f0472a5 */ /* 0x000fe2000f8e003f */
[----:B------:R-:W-:Y:S01]  /*1cf0*/  IMAD R10, R7, -0x2, R10 ;  /* 0xfffffffe070a7824 */ /* 0x000fe200078e020a */
[----:B------:R-:W-:Y:S01]  /*1d00*/  CS2R R112, SRZ ;  /* 0x0000000000707805 */ /* 0x000fe2000001ff00 */
[----:B------:R-:W-:Y:S01]  /*1d10*/  IMAD R2, R3, UR37, R0 ;  /* 0x0000002503027c24 */ /* 0x000fe2000f8e0200 */
[----:B------:R-:W-:Y:S01]  /*1d20*/  @UP0 USHF.R.U32.HI UR47, URZ, UR11, UR5 ;  /* 0x0000000b3f2f0299 */ /* 0x000fe20008011605 */
[----:B------:R-:W-:-:S02]  /*1d30*/  CS2R R114, SRZ ;  /* 0x0000000000727805 */ /* 0x000fc4000001ff00 */
[----:B------:R-:W-:Y:S01]  /*1d40*/  CS2R R116, SRZ ;  /* 0x0000000000747805 */ /* 0x000fe2000001ff00 */
[----:B------:R-:W-:Y:S01]  /*1d50*/  VIADD R3, R2, -UR10 ;  /* 0x8000000a02037c36 */ /* 0x000fe20008000000 */
[----:B------:R-:W-:Y:S01]  /*1d60*/  UIADD3 UR7, UR7, UR47, URZ ;  /* 0x0000002f07077290 */ /* 0x000fe2000fffe03f */
[----:B------:R-:W-:Y:S01]  /*1d70*/  CS2R R118, SRZ ;  /* 0x0000000000767805 */ /* 0x000fe2000001ff00 */
[----:B------:R-:W-:Y:S01]  /*1d80*/  UMOV UR5, URZ ;  /* 0x0000003f00057c82 */ /* 0x000fe20008000000 */
[----:B------:R-:W-:Y:S01]  /*1d90*/  CS2R R120, SRZ ;  /* 0x0000000000787805 */ /* 0x000fe2000001ff00 */
[----:B------:R-:W-:Y:S01]  /*1da0*/  USHF.R.S32.HI UR4, URZ, 0x1f, UR7 ;  /* 0x0000001f3f047899 */ /* 0x000fe20008011407 */
[----:B------:R-:W-:Y:S02]  /*1db0*/  CS2R R122, SRZ ;  /* 0x00000000007a7805 */ /* 0x000fe4000001ff00 */
[----:B------:R-:W-:Y:S02]  /*1dc0*/  CS2R R124, SRZ ;  /* 0x00000000007c7805 */ /* 0x000fe4000001ff00 */
[----:B------:R-:W-:-:S02]  /*1dd0*/  CS2R R126, SRZ ;  /* 0x00000000007e7805 */ /* 0x000fc4000001ff00 */
[----:B-1----:R-:W-:Y:S01]  /*1de0*/  VIADDMNMX R3, R9, R3, R10, PT ;  /* 0x0000000309037246 */ /* 0x002fe2000380010a */
[----:B------:R-:W-:Y:S01]  /*1df0*/  ULEA.HI UR4, UR4, UR7, URZ, 0x7 ;  /* 0x0000000704047291 */ /* 0x000fe2000f8f383f */
[----:B------:R-:W-:Y:S02]  /*1e00*/  CS2R R128, SRZ ;  /* 0x0000000000807805 */ /* 0x000fe4000001ff00 */
[----:B------:R-:W-:Y:S02]  /*1e10*/  CS2R R130, SRZ ;  /* 0x0000000000827805 */ /* 0x000fe4000001ff00 */
[C---:B------:R-:W-:Y:S01]  /*1e20*/  ISETP.GT.AND P1, PT, R3.reuse, RZ, PT ;  /* 0x000000ff0300720c */ /* 0x040fe20003f24270 */
[----:B------:R-:W-:Y:S01]  /*1e30*/  USHF.R.S32.HI UR4, URZ, 0x7, UR4 ;  /* 0x000000073f047899 */ /* 0x000fe20008011404 */
[----:B------:R-:W-:Y:S02]  /*1e40*/  ISETP.GT.AND P2, PT, R3, 0x1, PT ;  /* 0x000000010300780c */ /* 0x000fe40003f44270 */
[----:B------:R-:W-:-:S02]  /*1e50*/  CS2R R132, SRZ ;  /* 0x0000000000847805 */ /* 0x000fc4000001ff00 */
[----:B------:R-:W-:Y:S01]  /*1e60*/  ISETP.GT.AND P3, PT, R3, 0x8, PT ;  /* 0x000000080300780c */ /* 0x000fe20003f64270 */
[----:B------:R-:W-:Y:S01]  /*1e70*/  UISETP.LT.AND UP0, UPT, UR36, UR4, UPT ;  /* 0x000000042400728c */ /* 0x000fe2000bf01270 */
[----:B------:R-:W-:Y:S02]  /*1e80*/  FSEL R9, R24, -INF , P1 ;  /* 0xff80000018097808 */ /* 0x000fe40000800000 */
[----:B------:R-:W-:Y:S02]  /*1e90*/  CS2R R134, SRZ ;  /* 0x0000000000867805 */ /* 0x000fe4000001ff00 */
[----:B------:R-:W-:Y:S01]  /*1ea0*/  FSEL R25, R25, -INF , P2 ;  /* 0xff80000019197808 */ /* 0x000fe20001000000 */
[----:B------:R-:W-:Y:S01]  /*1eb0*/  USEL UR22, UR36, UR4, !UP0 ;  /* 0x0000000424167287 */ /* 0x000fe2000c000000 */
[----:B------:R-:W-:Y:S02]  /*1ec0*/  ISETP.GT.AND P1, PT, R3, 0x9, PT ;  /* 0x000000090300780c */ /* 0x000fe40003f24270 */
[----:B------:R-:W-:Y:S01]  /*1ed0*/  FSEL R11, R28, -INF , P3 ;  /* 0xff8000001c0b7808 */ /* 0x000fe20001800000 */
[----:B------:R-:W-:Y:S01]  /*1ee0*/  UISETP.GE.AND UP0, UPT, UR48, UR22, UPT ;  /* 0x000000163000728c */ /* 0x000fe2000bf06270 */
[----:B------:R-:W-:Y:S01]  /*1ef0*/  FMNMX.FTZ R0, R9, R25, !PT ;  /* 0x0000001909007209 */ /* 0x000fe20007810000 */
[----:B------:R-:W-:Y:S01]  /*1f00*/  UMOV UR4, URZ ;  /* 0x0000003f00047c82 */ /* 0x000fe20008000000 */
        /* <DEDUP_REMOVED lines=85> */
[----:B------:R-:W-:-:S04]  /*2460*/  FMNMX.FTZ R0, R84, R3, !PT ;  /* 0x0000000354007209 */ /* 0x000fc80007810000 */
[----:B------:R-:W-:-:S05]  /*2470*/  FMNMX.FTZ R14, R85, R0, !PT ;  /* 0x00000000550e7209 */ /* 0x000fca0007810000 */
[----:B------:R-:W1:Y:S02]  /*2480*/  SHFL.BFLY PT, R3, R14, 0x2, 0x1f ;  /* 0x0c401f000e037f89 */ /* 0x000e6400000e0000 */
[----:B-1----:R-:W-:Y:S02]  /*2490*/  FMNMX.FTZ R16, R14, R3, !PT ;  /* 0x000000030e107209 */ /* 0x002fe40007810000 */
[----:B------:R-:W1:Y:S04]  /*24a0*/  SHFL.IDX PT, R3, R8, 0x1, 0x1c1f ;  /* 0x003c1f0008037f89 */ /* 0x000e6800000e0000 */
[----:B------:R-:W2:Y:S01]  /*24b0*/  SHFL.BFLY PT, R21, R16, 0x1, 0x1f ;  /* 0x0c201f0010157f89 */ /* 0x000ea200000e0000 */
[----:B-1----:R-:W-:Y:S02]  /*24c0*/  IADD3 R3, R3, -UR10, R2 ;  /* 0x8000000a03037c10 */ /* 0x002fe4000fffe002 */
[----:B--2---:R-:W-:-:S02]  /*24d0*/  FMNMX.FTZ R0, R16, R21, !PT ;  /* 0x0000001510007209 */ /* 0x004fc40007810000 */
[----:B------:R-:W-:Y:S02]  /*24e0*/  VIMNMX R10, R10, R3, PT ;  /* 0x000000030a0a7248 */ /* 0x000fe40003fe0100 */
[C---:B------:R-:W-:Y:S01]  /*24f0*/  FSETP.NEU.FTZ.AND P1, PT, R0.reuse, -INF , PT ;  /* 0xff8000000000780b */ /* 0x040fe20003f3d000 */
[----:B------:R-:W-:Y:S01]  /*2500*/  FFMA.FTZ R12, R0, R23, -8 ;  /* 0xc1000000000c7423 */ /* 0x000fe20000010017 */
[C---:B------:R-:W-:Y:S02]  /*2510*/  ISETP.GT.AND P2, PT, R10.reuse, 0x1, PT ;  /* 0x000000010a00780c */ /* 0x040fe40003f44270 */
[----:B------:R-:W-:Y:S02]  /*2520*/  ISETP.GT.AND P3, PT, R10, 0x8, PT ;  /* 0x000000080a00780c */ /* 0x000fe40003f64270 */
[----:B------:R-:W-:Y:S02]  /*2530*/  FSEL R12, R12, RZ, P1 ;  /* 0x000000ff0c0c7208 */ /* 0x000fe40000800000 */
[----:B------:R-:W-:-:S02]  /*2540*/  ISETP.GT.AND P1, PT, R10, RZ, PT ;  /* 0x000000ff0a00720c */ /* 0x000fc40003f24270 */
[----:B------:R-:W-:Y:S01]  /*2550*/  FSEL R27, R27, -INF , P2 ;  /* 0xff8000001b1b7808 */ /* 0x000fe20001000000 */
[--C-:B------:R-:W-:Y:S01]  /*2560*/  FFMA.FTZ R9, R9, UR46, -R12.reuse ;  /* 0x0000002e09097c23 */ /* 0x100fe2000801080c */
[----:B------:R-:W-:Y:S01]  /*2570*/  FSEL R26, R26, -INF , P1 ;  /* 0xff8000001a1a7808 */ /* 0x000fe20000800000 */
[--C-:B------:R-:W-:Y:S01]  /*2580*/  FFMA.FTZ R8, R11, UR46, -R12.reuse ;  /* 0x0000002e0b087c23 */ /* 0x100fe2000801080c */
[----:B------:R-:W-:Y:S01]  /*2590*/  ISETP.GT.AND P1, PT, R10, 0x9, PT ;  /* 0x000000090a00780c */ /* 0x000fe20003f24270 */
[----:B------:R1:W-:Y:S01]  /*25a0*/  MUFU.EX2 R2, R9 ;  /* 0x0000000900027308 */ /* 0x0003e20000000800 */
[----:B------:R-:W-:Y:S01]  /*25b0*/  FSEL R30, R30, -INF , P3 ;  /* 0xff8000001e1e7808 */ /* 0x000fe20001800000 */
[--C-:B------:R-:W-:Y:S01]  /*25c0*/  FFMA.FTZ R18, R19, UR46, -R12.reuse ;  /* 0x0000002e13127c23 */ /* 0x100fe2000801080c */
[C---:B------:R-:W-:Y:S01]  /*25d0*/  ISETP.GT.AND P2, PT, R10.reuse, 0x10, PT ;  /* 0x000000100a00780c */ /* 0x040fe20003f44270 */
[--C-:B------:R-:W-:Y:S01]  /*25e0*/  FFMA.FTZ R3, R25, UR46, -R12.reuse ;  /* 0x0000002e19037c23 */ /* 0x100fe2000801080c */
[----:B------:R-:W-:Y:S01]  /*25f0*/  FSEL R31, R31, -INF , P1 ;  /* 0xff8000001f1f7808 */ /* 0x000fe20000800000 */
[--C-:B------:R-:W-:Y:S01]  /*2600*/  FFMA.FTZ R32, R61, UR46, -R12.reuse ;  /* 0x0000002e3d207c23 */ /* 0x100fe2000801080c */
[----:B------:R-:W-:Y:S01]  /*2610*/  ISETP.GT.AND P1, PT, R10, 0x11, PT ;  /* 0x000000110a00780c */ /* 0x000fe20003f24270 */
[----:B------:R-:W-:Y:S01]  /*2620*/  MUFU.EX2 R8, R8 ;  /* 0x0000000800087308 */ /* 0x000fe20000000800 */
[----:B-1----:R-:W-:Y:S01]  /*2630*/  FMNMX.FTZ R9, R26, R27, !PT ;  /* 0x0000001b1a097209 */ /* 0x002fe20007810000 */
        /* <DEDUP_REMOVED lines=22> */
[----:B------:R1:W2:Y:S01]  /*27a0*/  MUFU.EX2 R9, R29 ;  /* 0x0000001d00097308 */ /* 0x0002a20000000800 */
        /* <DEDUP_REMOVED lines=9> */
[----:B-1----:R-:W-:Y:S01]  /*2840*/  FFMA.FTZ R29, R64, UR46, -R12 ;  /* 0x0000002e401d7c23 */ /* 0x002fe2000801080c */
[----:B------:R-:W-:-:S02]  /*2850*/  FSEL R43, R43, -INF , P1 ;  /* 0xff8000002b2b7808 */ /* 0x000fc40000800000 */
[----:B------:R-:W-:Y:S02]  /*2860*/  FMNMX.FTZ R16, R42, R19, !PT ;  /* 0x000000132a107209 */ /* 0x000fe40007810000 */
[----:B------:R-:W-:Y:S01]  /*2870*/  ISETP.GT.AND P1, PT, R10, 0x29, PT ;  /* 0x000000290a00780c */ /* 0x000fe20003f24270 */
[----:B------:R-:W-:Y:S01]  /*2880*/  MUFU.EX2 R15, R15 ;  /* 0x0000000f000f7308 */ /* 0x000fe20000000800 */
[----:B------:R-:W-:Y:S02]  /*2890*/  FSEL R46, R46, -INF , P2 ;  /* 0xff8000002e2e7808 */ /* 0x000fe40001000000 */
[----:B------:R-:W-:Y:S01]  /*28a0*/  FMNMX.FTZ R19, R43, R16, !PT ;  /* 0x000000102b137209 */ /* 0x000fe20007810000 */
[----:B------:R-:W-:Y:S01]  /*28b0*/  FFMA.FTZ R16, R37, UR46, -R12 ;  /* 0x0000002e25107c23 */ /* 0x000fe2000801080c */
        /* <DEDUP_REMOVED lines=12> */
[----:B------:R-:W-:Y:S01]  /*2980*/  MUFU.EX2 R13, R13 ;  /* 0x0000000d000d7308 */ /* 0x000fe20000000800 */
[----:B------:R-:W-:Y:S02]  /*2990*/  FSEL R54, R54, -INF , P2 ;  /* 0xff80000036367808 */ /* 0x000fe40001000000 */
        /* <DEDUP_REMOVED lines=27> */
[----:B------:R-:W3:Y:S01]  /*2b50*/  MUFU.EX2 R20, R20 ;  /* 0x0000001400147308 */ /* 0x000ee20000000800 */
[----:B------:R-:W-:Y:S02]  /*2b60*/  ISETP.GT.AND P2, PT, R10, 0x58, PT ;  /* 0x000000580a00780c */ /* 0x000fe40003f44270 */
[----:B------:R-:W-:Y:S02]  /*2b70*/  FSEL R67, R67, -INF , P1 ;  /* 0xff80000043437808 */ /* 0x000fe40000800000 */
[----:B------:R-:W-:-:S02]  /*2b80*/  FMNMX.FTZ R22, R66, R19, !PT ;  /* 0x0000001342167209 */ /* 0x000fc40007810000 */
[----:B------:R-:W-:Y:S01]  /*2b90*/  ISETP.GT.AND P1, PT, R10, 0x59, PT ;  /* 0x000000590a00780c */ /* 0x000fe20003f24270 */
[----:B------:R4:W-:Y:S01]  /*2ba0*/  MUFU.EX2 R19, R48 ;  /* 0x0000003000137308 */ /* 0x0009e20000000800 */
[----:B------:R-:W-:Y:S02]  /*2bb0*/  FSEL R70, R70, -INF , P2 ;  /* 0xff80000046467808 */ /* 0x000fe40001000000 */
[----:B------:R-:W-:Y:S01]  /*2bc0*/  FMNMX.FTZ R21, R67, R22, !PT ;  /* 0x0000001643157209 */ /* 0x000fe20007810000 */
[--C-:B------:R-:W-:Y:S01]  /*2bd0*/  FFMA.FTZ R22, R49, UR46, -R12.reuse ;  /* 0x0000002e31167c23 */ /* 0x100fe2000801080c */
[----:B------:R-:W-:Y:S02]  /*2be0*/  ISETP.GT.AND P2, PT, R10, 0x60, PT ;  /* 0x000000600a00780c */ /* 0x000fe40003f44270 */
[----:B------:R-:W-:Y:S01]  /*2bf0*/  FSEL R71, R71, -INF , P1 ;  /* 0xff80000047477808 */ /* 0x000fe20000800000 */
[----:B------:R-:W-:Y:S01]  /*2c00*/  MUFU.EX2 R29, R29 ;  /* 0x0000001d001d7308 */ /* 0x000fe20000000800 */
[----:B------:R-:W-:Y:S01]  /*2c10*/  FMNMX.FTZ R24, R70, R21, !PT ;  /* 0x0000001546187209 */ /* 0x000fe20007810000 */
[----:B----4-:R-:W-:Y:S01]  /*2c20*/  FFMA.FTZ R48, R77, UR46, -R12 ;  /* 0x0000002e4d307c23 */ /* 0x010fe2000801080c */
[----:B------:R-:W-:-:S02]  /*2c30*/  ISETP.GT.AND P1, PT, R10, 0x61, PT ;  /* 0x000000610a00780c */ /* 0x000fc40003f24270 */
[----:B------:R-:W-:Y:S02]  /*2c40*/  FSEL R74, R74, -INF , P2 ;  /* 0xff8000004a4a7808 */ /* 0x000fe40001000000 */
[----:B------:R-:W-:Y:S01]  /*2c50*/  FMNMX.FTZ R21, R71, R24, !PT ;  /* 0x0000001847157209 */ /* 0x000fe20007810000 */
[----:B------:R-:W-:Y:S01]  /*2c60*/  MUFU.EX2 R22, R22 ;  /* 0x0000001600167308 */ /* 0x000fe20000000800 */
[----:B------:R-:W-:Y:S02]  /*2c70*/  ISETP.GT.AND P2, PT, R10, 0x68, PT ;  /* 0x000000680a00780c */ /* 0x000fe40003f44270 */
[----:B------:R-:W-:Y:S02]  /*2c80*/  FSEL R75, R75, -INF , P1 ;  /* 0xff8000004b4b7808 */ /* 0x000fe40000800000 */
[----:B------:R-:W-:Y:S02]  /*2c90*/  FMNMX.FTZ R24, R74, R21, !PT ;  /* 0x000000154a187209 */ /* 0x000fe40007810000 */
[----:B------:R-:W-:Y:S01]  /*2ca0*/  ISETP.GT.AND P1, PT, R10, 0x69, PT ;  /* 0x000000690a00780c */ /* 0x000fe20003f24270 */
[----:B------:R4:W-:Y:S01]  /*2cb0*/  MUFU.EX2 R21, R52 ;  /* 0x0000003400157308 */ /* 0x0009e20000000800 */
[----:B------:R-:W-:-:S02]  /*2cc0*/  FSEL R78, R78, -INF , P2 ;  /* 0xff8000004e4e7808 */ /* 0x000fc40001000000 */
[----:B------:R-:W-:Y:S01]  /*2cd0*/  FMNMX.FTZ R23, R75, R24, !PT ;  /* 0x000000184b177209 */ /* 0x000fe20007810000 */
[--C-:B------:R-:W-:Y:S01]  /*2ce0*/  FFMA.FTZ R24, R53, UR46, -R12.reuse ;  /* 0x0000002e35187c23 */ /* 0x100fe2000801080c */
[----:B------:R-:W-:Y:S01]  /*2cf0*/  ISETP.GT.AND P2, PT, R10, 0x70, PT ;  /* 0x000000700a00780c */ /* 0x000fe20003f44270 */
[----:B------:R-:W-:Y:S01]  /*2d00*/  IMAD.U32 R53, RZ, RZ, UR46 ;  /* 0x0000002eff357e24 */ /* 0x000fe2000f8e00ff */
[----:B------:R-:W-:Y:S01]  /*2d10*/  FSEL R79, R79, -INF , P1 ;  /* 0xff8000004f4f7808 */ /* 0x000fe20000800000 */
[----:B------:R-:W-:Y:S01]  /*2d20*/  MUFU.EX2 R36, R36 ;  /* 0x0000002400247308 */ /* 0x000fe20000000800 */
[----:B------:R-:W-:Y:S01]  /*2d30*/  FMNMX.FTZ R28, R78, R23, !PT ;  /* 0x000000174e1c7209 */ /* 0x000fe20007810000 */
[----:B----4-:R-:W-:Y:S01]  /*2d40*/  FFMA.FTZ R52, R81, UR46, -R12 ;  /* 0x0000002e51347c23 */ /* 0x010fe2000801080c */
[----:B------:R-:W-:Y:S02]  /*2d50*/  ISETP.GT.AND P1, PT, R10, 0x71, PT ;  /* 0x000000710a00780c */ /* 0x000fe40003f24270 */
[----:B------:R-:W-:-:S02]  /*2d60*/  FSEL R82, R82, -INF , P2 ;  /* 0xff80000052527808 */ /* 0x000fc40001000000 */
[----:B------:R-:W-:Y:S01]  /*2d70*/  FMNMX.FTZ R23, R79, R28, !PT ;  /* 0x0000001c4f177209 */ /* 0x000fe20007810000 */
[----:B------:R-:W4:Y:S01]  /*2d80*/  MUFU.EX2 R24, R24 ;  /* 0x0000001800187308 */ /* 0x000f220000000800 */
[----:B------:R-:W-:Y:S02]  /*2d90*/  ISETP.GT.AND P2, PT, R10, 0x78, PT ;  /* 0x000000780a00780c */ /* 0x000fe40003f44270 */
[----:B------:R-:W-:Y:S02]  /*2da0*/  FSEL R83, R83, -INF , P1 ;  /* 0xff80000053537808 */ /* 0x000fe40000800000 */
[----:B------:R-:W-:Y:S02]  /*2db0*/  FMNMX.FTZ R28, R82, R23, !PT ;  /* 0x00000017521c7209 */ /* 0x000fe40007810000 */
[----:B------:R-:W-:Y:S01]  /*2dc0*/  ISETP.GT.AND P1, PT, R10, 0x79, PT ;  /* 0x000000790a00780c */ /* 0x000fe20003f24270 */
[----:B------:R-:W-:Y:S01]  /*2dd0*/  MUFU.EX2 R23, R56 ;  /* 0x0000003800177308 */ /* 0x000fe20000000800 */
[----:B------:R-:W-:-:S02]  /*2de0*/  FSEL R86, R86, -INF , P2 ;  /* 0xff80000056567808 */ /* 0x000fc40001000000 */
[----:B------:R-:W-:Y:S01]  /*2df0*/  FMNMX.FTZ R25, R83, R28, !PT ;  /* 0x0000001c53197209 */ /* 0x000fe20007810000 */
[--C-:B------:R-:W-:Y:S01]  /*2e00*/  FFMA.FTZ R28, R57, UR46, -R12.reuse ;  /* 0x0000002e391c7c23 */ /* 0x100fe2000801080c */
[----:B------:R-:W-:Y:S02]  /*2e10*/  FSEL R87, R87, -INF , P1 ;  /* 0xff80000057577808 */ /* 0x000fe40000800000 */
[----:B------:R-:W-:Y:S01]  /*2e20*/  FMNMX.FTZ R10, R86, R25, !PT ;  /* 0x00000019560a7209 */ /* 0x000fe20007810000 */
[----:B------:R-:W-:Y:S01]  /*2e30*/  FFMA.FTZ R25, R60, UR46, -R12 ;  /* 0x0000002e3c197c23 */ /* 0x000fe2000801080c */
[----:B--2---:R-:W-:Y:S01]  /*2e40*/  F2FP.SATFINITE.E4M3.F32.PACK_AB_MERGE_C R148, R9, R8, RZ ;  /* 0x000000080994723e */ /* 0x004fe200048070ff */
[----:B------:R-:W-:Y:S01]  /*2e50*/  MUFU.EX2 R28, R28 ;  /* 0x0000001c001c7308 */ /* 0x000fe20000000800 */
[----:B------:R-:W-:Y:S02]  /*2e60*/  FMNMX.FTZ R10, R87, R10, !PT ;  /* 0x0000000a570a7209 */ /* 0x000fe40007810000 */
[----:B-1----:R-:W-:-:S02]  /*2e70*/  F2FP.SATFINITE.E4M3.F32.PACK_AB_MERGE_C R150, R16, R15, RZ ;  /* 0x0000000f1096723e */ /* 0x002fc400048070ff */
[----:B------:R-:W-:Y:S01]  /*2e80*/  F2FP.SATFINITE.E4M3.F32.PACK_AB_MERGE_C R148, R3, R2, R148 ;  /* 0x000000020394723e */ /* 0x000fe20004807094 */
[----:B------:R-:W1:Y:S01]  /*2e90*/  SHFL.BFLY PT, R37, R10, 0x2, 0x1f ;  /* 0x0c401f000a257f89 */ /* 0x000e6200000e0000 */
[----:B---3--:R-:W-:Y:S01]  /*2ea0*/  F2FP.SATFINITE.E4M3.F32.PACK_AB_MERGE_C R144, R20, R13, RZ ;  /* 0x0000000d1490723e */ /* 0x008fe200048070ff */
[----:B------:R-:W2:Y:S01]  /*2eb0*/  MUFU.EX2 R25, R25 ;  /* 0x0000001900197308 */ /* 0x000ea20000000800 */
[----:B----4-:R-:W-:Y:S02]  /*2ec0*/  F2FP.SATFINITE.E4M3.F32.PACK_AB_MERGE_C R146, R24, R21, RZ ;  /* 0x000000151892723e */ /* 0x010fe400048070ff */
[----:B------:R-:W-:Y:S02]  /*2ed0*/  F2FP.SATFINITE.E4M3.F32.PACK_AB_MERGE_C R150, R14, R11, R150 ;  /* 0x0000000b0e96723e */ /* 0x000fe40004807096 */
[----:B------:R-:W-:Y:S02]  /*2ee0*/  F2FP.SATFINITE.E4M3.F32.PACK_AB_MERGE_C R144, R18, R17, R144 ;  /* 0x000000111290723e */ /* 0x000fe40004807090 */
[----:B------:R-:W-:Y:S01]  /*2ef0*/  F2FP.SATFINITE.E4M3.F32.PACK_AB_MERGE_C R146, R22, R19, R146 ;  /* 0x000000131692723e */ /* 0x000fe20004807092 */
[----:B------:R-:W-:Y:S08]  /*2f00*/  MUFU.EX2 R41, R41 ;  /* 0x0000002900297308 */ /* 0x000ff00000000800 */
[----:B------:R-:W-:Y:S01]  /*2f10*/  MUFU.EX2 R48, R48 ;  /* 0x0000003000307308 */ /* 0x000fe20000000800 */
[----:B--2---:R-:W-:-:S04]  /*2f20*/  F2FP.SATFINITE.E4M3.F32.PACK_AB_MERGE_C R140, R32, R25, RZ ;  /* 0x00000019208c723e */ /* 0x004fc800048070ff */
[----:B------:R-:W-:Y:S02]  /*2f30*/  F2FP.SATFINITE.E4M3.F32.PACK_AB_MERGE_C R140, R28, R23, R140 ;  /* 0x000000171c8c723e */ /* 0x000fe4000480708c */
[----:B-1----:R-:W-:Y:S01]  /*2f40*/  FMNMX.FTZ R49, R10, R37, !PT ;  /* 0x000000250a317209 */ /* 0x002fe20007810000 */
[--C-:B------:R-:W-:Y:S01]  /*2f50*/  FFMA.FTZ R37, R72, UR46, -R12.reuse ;  /* 0x0000002e48257c23 */ /* 0x100fe2000801080c */
[----:B------:R-:W-:Y:S03]  /*2f60*/  MUFU.EX2 R44, R44 ;  /* 0x0000002c002c7308 */ /* 0x000fe60000000800 */
[----:B------:R-:W1:Y:S05]  /*2f70*/  SHFL.BFLY PT, R10, R49, 0x1, 0x1f ;  /* 0x0c201f00310a7f89 */ /* 0x000e6a00000e0000 */
[----:B------:R-:W-:Y:S08]  /*2f80*/  MUFU.EX2 R37, R37 ;  /* 0x0000002500257308 */ /* 0x000ff00000000800 */
[----:B------:R-:W-:Y:S08]  /*2f90*/  MUFU.EX2 R45, R45 ;  /* 0x0000002d002d7308 */ /* 0x000ff00000000800 */
[----:B------:R-:W-:Y:S01]  /*2fa0*/  MUFU.EX2 R52, R52 ;  /* 0x0000003400347308 */ /* 0x000fe20000000800 */
[----:B-1----:R-:W-:Y:S01]  /*2fb0*/  FMNMX.FTZ R10, R49, R10, !PT ;  /* 0x0000000a310a7209 */ /* 0x002fe20007810000 */
        /* <DEDUP_REMOVED lines=19> */
[----:B------:R-:W-:Y:S01]  /*30f0*/  FADD.FTZ R51, R2, R3 ;  /* 0x0000000302337221 */ /* 0x000fe20000010000 */
[--C-:B------:R-:W-:Y:S01]  /*3100*/  FFMA.FTZ R39, R43, UR46, -R61.reuse ;  /* 0x0000002e2b277c23 */ /* 0x100fe2000801083d */
[----:B------:R-:W1:Y:S01]  /*3110*/  MUFU.EX2 R27, R27 ;  /* 0x0000001b001b7308 */ /* 0x000e620000000800 */
[--C-:B------:R-:W-:Y:S01]  /*3120*/  FFMA.FTZ R43, R50, UR46, -R61.reuse ;  /* 0x0000002e322b7c23 */ /* 0x100fe2000801083d */
[--C-:B------:R-:W-:Y:S01]  /*3130*/  FFMA.FTZ R50, R59, UR46, -R61.reuse ;  /* 0x0000002e3b327c23 */ /* 0x100fe2000801083d */
[----:B------:R-:W-:Y:S01]  /*3140*/  FFMA.FTZ R59, R63, UR46, -R61 ;  /* 0x0000002e3f3b7c23 */ /* 0x000fe2000801083d */
[----:B------:R-:W-:Y:S01]  /*3150*/  FADD.FTZ R60, R8, R51 ;  /* 0x00000033083c7221 */ /* 0x000fe20000010000 */
[--C-:B------:R-:W-:Y:S01]  /*3160*/  FFMA.FTZ R57, R47, UR46, -R61.reuse ;  /* 0x0000002e2f397c23 */ /* 0x100fe2000801083d */
[--C-:B------:R-:W-:Y:S01]  /*3170*/  FFMA.FTZ R47, R58, UR46, -R61.reuse ;  /* 0x0000002e3a2f7c23 */ /* 0x100fe2000801083d */
[--C-:B------:R-:W-:Y:S01]  /*3180*/  FFMA.FTZ R58, R62, UR46, -R61.reuse ;  /* 0x0000002e3e3a7c23 */ /* 0x100fe2000801083d */
[----:B------:R-:W2:Y:S01]  /*3190*/  MUFU.EX2 R30, R30 ;  /* 0x0000001e001e7308 */ /* 0x000ea20000000800 */
[----:B------:R-:W-:Y:S01]  /*31a0*/  FADD.FTZ R62, R9, R60 ;  /* 0x0000003c093e7221 */ /* 0x000fe20000010000 */
        /* <DEDUP_REMOVED lines=16> */
[----:B------:R-:W-:-:S04]  /*32b0*/  FADD.FTZ R63, R11, R62 ;  /* 0x0000003e0b3f7221 */ /* 0x000fc80000010000 */
[----:B------:R-:W-:Y:S02]  /*32c0*/  FADD.FTZ R64, R14, R63 ;  /* 0x0000003f0e407221 */ /* 0x000fe40000010000 */
[----:B------:R-:W2:Y:S01]  /*32d0*/  MUFU.EX2 R34, R34 ;  /* 0x0000002200227308 */ /* 0x000ea20000000800 */
[----:B---3--:R-:W-:Y:S01]  /*32e0*/  FADD.FTZ R62, R53, R60 ;  /* 0x0000003c353e7221 */ /* 0x008fe20000010000 */
[----:B------:R-:W-:Y:S01]  /*32f0*/  FADD.FTZ R65, R15, R64 ;  /* 0x000000400f417221 */ /* 0x000fe20000010000 */
[--C-:B------:R-:W-:Y:S01]  /*3300*/  FFMA.FTZ R60, R67, UR46, -R61.reuse ;  /* 0x0000002e433c7c23 */ /* 0x100fe2000801083d */
[----:B------:R-:W-:Y:S01]  /*3310*/  FFMA.FTZ R61, R87, UR46, -R61 ;  /* 0x0000002e573d7c23 */ /* 0x000fe2000801083d */
[----:B------:R-:W-:Y:S01]  /*3320*/  F2FP.SATFINITE.E4M3.F32.PACK_AB_MERGE_C R30, R53, R30, RZ ;  /* 0x0000001e351e723e */ /* 0x000fe200048070ff */
[----:B------:R-:W-:Y:S02]  /*3330*/  FADD.FTZ R64, R16, R65 ;  /* 0x0000004110407221 */ /* 0x000fe40000010000 */
[----:B------:R-:W3:Y:S01]  /*3340*/  MUFU.EX2 R35, R35 ;  /* 0x0000002300237308 */ /* 0x000ee20000000800 */
[----:B-1----:R-:W-:Y:S01]  /*3350*/  FADD.FTZ R63, R31, R62 ;  /* 0x0000003e1f3f7221 */ /* 0x002fe20000010000 */
[----:B------:R-:W-:Y:S01]  /*3360*/  FADD.FTZ R65, R17, R64 ;  /* 0x0000004011417221 */ /* 0x000fe20000010000 */
[----:B------:R-:W-:-:S03]  /*3370*/  F2FP.SATFINITE.E4M3.F32.PACK_AB_MERGE_C R149, R27, R26, R30 ;  /* 0x0000001a1b95723e */ /* 0x000fc6000480701e */
        /* <DEDUP_REMOVED lines=9> */
[----:B------:R-:W-:-:S04]  /*3410*/  F2FP.SATFINITE.E4M3.F32.PACK_AB_MERGE_C R35, R56, R35, RZ ;  /* 0x000000233823723e */ /* 0x000fc800048070ff */
[----:B------:R-:W-:Y:S02]  /*3420*/  F2FP.SATFINITE.E4M3.F32.PACK_AB_MERGE_C R151, R34, R31, R35 ;  /* 0x0000001f2297723e */ /* 0x000fe40004807023 */
[----:B------:R-:W1:Y:S01]  /*3430*/  MUFU.EX2 R42, R42 ;  /* 0x0000002a002a7308 */ /* 0x000e620000000800 */
[----:B--2---:R-:W-:-:S07]  /*3440*/  FADD.FTZ R62, R38, R63 ;  /* 0x0000003f263e7221 */ /* 0x004fce0000010000 */
[----:B------:R-:W2:Y:S01]  /*3450*/  MUFU.EX2 R57, R57 ;  /* 0x0000003900397308 */ /* 0x000ea20000000800 */
[----:B---3--:R-:W-:-:S07]  /*3460*/  FADD.FTZ R63, R39, R62 ;  /* 0x0000003e273f7221 */ /* 0x008fce0000010000 */
[----:B------:R-:W3:Y:S01]  /*3470*/  MUFU.EX2 R43, R43 ;  /* 0x0000002b002b7308 */ /* 0x000ee20000000800 */
[----:B-1----:R-:W-:Y:S01]  /*3480*/  FADD.FTZ R62, R42, R63 ;  /* 0x0000003f2a3e7221 */ /* 0x002fe20000010000 */
[----:B------:R-:W-:-:S04]  /*3490*/  FADD.FTZ R63, R19, R64 ;  /* 0x00000040133f7221 */ /* 0x000fc80000010000 */
        /* <DEDUP_REMOVED lines=8> */
[----:B---3--:R-:W-:Y:S01]  /*3520*/  FADD.FTZ R63, R43, R62 ;  /* 0x0000003e2b3f7221 */ /* 0x008fe20000010000 */
[----:B------:R-:W-:-:S04]  /*3530*/  FADD.FTZ R9, R23, R16 ;  /* 0x0000001017097221 */ /* 0x000fc80000010000 */
[----:B------:R-:W-:Y:S02]  /*3540*/  FADD.FTZ R2, R28, R9 ;  /* 0x000000091c027221 */ /* 0x000fe40000010000 */
[----:B------:R-:W3:Y:S01]  /*3550*/  MUFU.EX2 R55, R55 ;  /* 0x0000003700377308 */ /* 0x000ee20000000800 */
[----:B-1----:R-:W-:Y:S01]  /*3560*/  FADD.FTZ R63, R46, R63 ;  /* 0x0000003f2e3f7221 */ /* 0x002fe20000010000 */
[----:B------:R-:W-:-:S04]  /*3570*/  FADD.FTZ R9, R25, R2 ;  /* 0x0000000219097221 */ /* 0x000fc80000010000 */
[----:B------:R-:W-:Y:S02]  /*3580*/  FADD.FTZ R32, R32, R9 ;  /* 0x0000000920207221 */ /* 0x000fe40000010000 */
[----:B------:R-:W1:Y:S01]  /*3590*/  MUFU.EX2 R47, R47 ;  /* 0x0000002f002f7308 */ /* 0x000e620000000800 */
[----:B--2---:R-:W-:-:S07]  /*35a0*/  FADD.FTZ R8, R54, R63 ;  /* 0x0000003f36087221 */ /* 0x004fce0000010000 */
[----:B------:R-:W2:Y:S01]  /*35b0*/  MUFU.EX2 R50, R50 ;  /* 0x0000003200327308 */ /* 0x000ea20000000800 */
[C---:B---3--:R-:W-:Y:S01]  /*35c0*/  FADD.FTZ R8, R55.reuse, R8 ;  /* 0x0000000837087221 */ /* 0x048fe20000010000 */
[----:B------:R-:W-:-:S04]  /*35d0*/  F2FP.SATFINITE.E4M3.F32.PACK_AB_MERGE_C R54, R55, R54, RZ ;  /* 0x000000363736723e */ /* 0x000fc800048070ff */
[----:B------:R-:W-:Y:S02]  /*35e0*/  F2FP.SATFINITE.E4M3.F32.PACK_AB_MERGE_C R147, R46, R43, R54 ;  /* 0x0000002b2e93723e */ /* 0x000fe40004807036 */
[----:B------:R-:W3:Y:S01]  /*35f0*/  MUFU.EX2 R58, R58 ;  /* 0x0000003a003a7308 */ /* 0x000ee20000000800 */
[----:B-1----:R-:W-:Y:S01]  /*3600*/  FADD.FTZ R3, R47, R8 ;  /* 0x000000082f037221 */ /* 0x002fe20000010000 */
[----:B------:R-:W-:-:S04]  /*3610*/  F2FP.SATFINITE.E4M3.F32.PACK_AB_MERGE_C R8, R40, R33, RZ ;  /* 0x000000212808723e */ /* 0x000fc800048070ff */
[----:B------:R-:W-:Y:S02]  /*3620*/  F2FP.SATFINITE.E4M3.F32.PACK_AB_MERGE_C R142, R36, R29, R8 ;  /* 0x0000001d248e723e */ /* 0x000fe40004807008 */
[----:B------:R-:W1:Y:S01]  /*3630*/  MUFU.EX2 R59, R59 ;  /* 0x0000003b003b7308 */ /* 0x000e620000000800 */
[----:B--2---:R-:W-:Y:S01]  /*3640*/  FADD.FTZ R3, R50, R3 ;  /* 0x0000000332037221 */ /* 0x004fe20000010000 */
[----:B------:R-:W-:-:S04]  /*3650*/  F2FP.SATFINITE.E4M3.F32.PACK_AB_MERGE_C R8, R48, R41, RZ ;  /* 0x000000293008723e */ /* 0x000fc800048070ff */
[----:B------:R-:W-:Y:S02]  /*3660*/  F2FP.SATFINITE.E4M3.F32.PACK_AB_MERGE_C R136, R44, R37, R8 ;  /* 0x000000252c88723e */ /* 0x000fe40004807008 */
[----:B------:R-:W2:Y:S01]  /*3670*/  MUFU.EX2 R51, R51 ;  /* 0x0000003300337308 */ /* 0x000ea20000000800 */
[----:B---3--:R-:W-:Y:S01]  /*3680*/  FADD.FTZ R2, R58, R3 ;  /* 0x000000033a027221 */ /* 0x008fe20000010000 */
[----:B------:R-:W-:-:S04]  /*3690*/  FADD.FTZ R3, R29, R32 ;  /* 0x000000201d037221 */ /* 0x000fc80000010000 */
[----:B------:R-:W-:Y:S02]  /*36a0*/  FADD.FTZ R36, R36, R3 ;  /* 0x0000000324247221 */ /* 0x000fe40000010000 */
[----:B------:R-:W3:Y:S01]  /*36b0*/  MUFU.EX2 R60, R60 ;  /* 0x0000003c003c7308 */ /* 0x000ee20000000800 */
[----:B-1----:R-:W-:Y:S01]  /*36c0*/  FADD.FTZ R2, R59, R2 ;  /* 0x000000023b027221 */ /* 0x002fe20000010000 */
[----:B------:R-:W-:Y:S01]  /*36d0*/  FADD.FTZ R33, R33, R36 ;  /* 0x0000002421217221 */ /* 0x000fe20000010000 */
[----:B------:R-:W-:-:S03]  /*36e0*/  F2FP.SATFINITE.E4M3.F32.PACK_AB_MERGE_C R58, R59, R58, RZ ;  /* 0x0000003a3b3a723e */ /* 0x000fc600048070ff */
[----:B------:R-:W-:Y:S01]  /*36f0*/  FADD.FTZ R40, R40, R33 ;  /* 0x0000002128287221 */ /* 0x000fe20000010000 */
[----:B------:R-:W-:Y:S01]  /*3700*/  F2FP.SATFINITE.E4M3.F32.PACK_AB_MERGE_C R141, R50, R47, R58 ;  /* 0x0000002f328d723e */ /* 0x000fe2000480703a */
[----:B------:R-:W1:Y:S01]  /*3710*/  MUFU.EX2 R70, R70 ;  /* 0x0000004600467308 */ /* 0x000e620000000800 */
[----:B--2---:R-:W-:Y:S01]  /*3720*/  FADD.FTZ R3, R51, R2 ;  /* 0x0000000233037221 */ /* 0x004fe20000010000 */
[----:B------:R-:W-:-:S04]  /*3730*/  FADD.FTZ R9, R37, R40 ;  /* 0x0000002825097221 */ /* 0x000fc80000010000 */
[----:B------:R-:W-:Y:S02]  /*3740*/  FADD.FTZ R44, R44, R9 ;  /* 0x000000092c2c7221 */ /* 0x000fe40000010000 */
[----:B------:R-:W2:Y:S01]  /*3750*/  MUFU.EX2 R71, R71 ;  /* 0x0000004700477308 */ /* 0x000ea20000000800 */
[----:B---3--:R-:W-:Y:S01]  /*3760*/  FADD.FTZ R3, R60, R3 ;  /* 0x000000033c037221 */ /* 0x008fe20000010000 */
[----:B------:R-:W-:-:S04]  /*3770*/  FADD.FTZ R41, R41, R44 ;  /* 0x0000002c29297221 */ /* 0x000fc80000010000 */
[----:B------:R-:W-:Y:S02]  /*3780*/  FADD.FTZ R48, R48, R41 ;  /* 0x0000002930307221 */ /* 0x000fe40000010000 */
[----:B------:R-:W3:Y:S01]  /*3790*/  MUFU.EX2 R74, R74 ;  /* 0x0000004a004a7308 */ /* 0x000ee20000000800 */
[----:B-1----:R-:W-:-:S07]  /*37a0*/  FADD.FTZ R2, R70, R3 ;  /* 0x0000000346027221 */ /* 0x002fce0000010000 */
[----:B------:R-:W1:Y:S01]  /*37b0*/  MUFU.EX2 R75, R75 ;  /* 0x0000004b004b7308 */ /* 0x000e620000000800 */
[C---:B--2---:R-:W-:Y:S01]  /*37c0*/  FADD.FTZ R3, R71.reuse, R2 ;  /* 0x0000000247037221 */ /* 0x044fe20000010000 */
[----:B------:R-:W-:-:S04]  /*37d0*/  F2FP.SATFINITE.E4M3.F32.PACK_AB_MERGE_C R70, R71, R70, RZ ;  /* 0x000000464746723e */ /* 0x000fc800048070ff */
[----:B------:R-:W-:Y:S02]  /*37e0*/  F2FP.SATFINITE.E4M3.F32.PACK_AB_MERGE_C R143, R60, R51, R70 ;  /* 0x000000333c8f723e */ /* 0x000fe40004807046 */
[----:B------:R-:W2:Y:S01]  /*37f0*/  MUFU.EX2 R78, R78 ;  /* 0x0000004e004e7308 */ /* 0x000ea20000000800 */
[----:B---3--:R-:W-:-:S07]  /*3800*/  FADD.FTZ R2, R74, R3 ;  /* 0x000000034a027221 */ /* 0x008fce0000010000 */
[----:B------:R-:W3:Y:S01]  /*3810*/  MUFU.EX2 R12, R12 ;  /* 0x0000000c000c7308 */ /* 0x000ee20000000800 */
[----:B-1----:R-:W-:-:S07]  /*3820*/  FADD.FTZ R3, R75, R2 ;  /* 0x000000024b037221 */ /* 0x002fce0000010000 */
[----:B------:R-:W1:Y:S01]  /*3830*/  MUFU.EX2 R79, R79 ;  /* 0x0000004f004f7308 */ /* 0x000e620000000800 */
[----:B--2---:R-:W-:-:S07]  /*3840*/  FADD.FTZ R2, R78, R3 ;  /* 0x000000034e027221 */ /* 0x004fce0000010000 */
[----:B------:R-:W2:Y:S01]  /*3850*/  MUFU.EX2 R82, R82 ;  /* 0x0000005200527308 */ /* 0x000ea20000000800 */
[----:B---3--:R-:W-:-:S04]  /*3860*/  F2FP.SATFINITE.E4M3.F32.PACK_AB_MERGE_C R3, R12, R49, RZ ;  /* 0x000000310c03723e */ /* 0x008fc800048070ff */
[C---:B------:R-:W-:Y:S01]  /*3870*/  F2FP.SATFINITE.E4M3.F32.PACK_AB_MERGE_C R138, R52.reuse, R45, R3 ;  /* 0x0000002d348a723e */ /* 0x040fe20004807003 */
[----:B------:R-:W-:Y:S02]  /*3880*/  FADD.FTZ R45, R45, R48 ;  /* 0x000000302d2d7221 */ /* 0x000fe40000010000 */
[----:B------:R-:W3:Y:S01]  /*3890*/  MUFU.EX2 R83, R83 ;  /* 0x0000005300537308 */ /* 0x000ee20000000800 */
[C---:B-1----:R-:W-:Y:S01]  /*38a0*/  F2FP.SATFINITE.E4M3.F32.PACK_AB_MERGE_C R78, R79.reuse, R78, RZ ;  /* 0x0000004e4f4e723e */ /* 0x042fe200048070ff */
[----:B------:R-:W-:Y:S01]  /*38b0*/  FADD.FTZ R79, R79, R2 ;  /* 0x000000024f4f7221 */ /* 0x000fe20000010000 */
[----:B------:R-:W-:Y:S02]  /*38c0*/  FADD.FTZ R52, R52, R45 ;  /* 0x0000002d34347221 */ /* 0x000fe40000010000 */
[----:B------:R-:W-:Y:S02]  /*38d0*/  F2FP.SATFINITE.E4M3.F32.PACK_AB_MERGE_C R137, R75, R74, R78 ;  /* 0x0000004a4b89723e */ /* 0x000fe4000480704e */
[----:B------:R-:W-:Y:S01]  /*38e0*/  FADD.FTZ R49, R49, R52 ;  /* 0x0000003431317221 */ /* 0x000fe20000010000 */
[----:B------:R-:W1:Y:S01]  /*38f0*/  MUFU.EX2 R86, R86 ;  /* 0x0000005600567308 */ /* 0x000e620000000800 */
[----:B--2---:R-:W-:-:S07]  /*3900*/  FADD.FTZ R2, R82, R79 ;  /* 0x0000004f52027221 */ /* 0x004fce0000010000 */
[----:B------:R-:W2:Y:S01]  /*3910*/  MUFU.EX2 R61, R61 ;  /* 0x0000003d003d7308 */ /* 0x000ea20000000800 */
[----:B---3--:R-:W-:-:S04]  /*3920*/  FADD.FTZ R3, R83, R2 ;  /* 0x0000000253037221 */ /* 0x008fc80000010000 */
[----:B-1----:R-:W-:Y:S01]  /*3930*/  FADD.FTZ R2, R86, R3 ;  /* 0x0000000356027221 */ /* 0x002fe20000010000 */
[----:B------:R-:W-:Y:S01]  /*3940*/  FADD.FTZ R3, R12, R49 ;  /* 0x000000310c037221 */ /* 0x000fe20000010000 */
[C---:B--2---:R-:W-:Y:S02]  /*3950*/  F2FP.SATFINITE.E4M3.F32.PACK_AB_MERGE_C R8, R61.reuse, R86, RZ ;  /* 0x000000563d08723e */ /* 0x044fe400048070ff */
[----:B------:R-:W-:Y:S02]  /*3960*/  FADD.FTZ R2, R61, R2 ;  /* 0x000000023d027221 */ /* 0x000fe40000010000 */
[----:B------:R-:W-:Y:S01]  /*3970*/  F2FP.SATFINITE.E4M3.F32.PACK_AB_MERGE_C R139, R83, R82, R8 ;  /* 0x00000052538b723e */ /* 0x000fe20004807008 */
        /* <DEDUP_REMOVED lines=30> */
[----:B------:R-:W-:-:S05]  /*3b60*/  ULDC UR23, c[0x0][0x2f0] ;  /* 0x0000bc0000177ab9 */ /* 0x000fca0000000800 */
.L_x_12778:
[----:B------:R-:W-:-:S04]  /*3b70*/  UISETP.NE.AND UP0, UPT, UR7, 0x1, UPT ;  /* 0x000000010700788c */ /* 0x000fc8000bf05270 */
[----:B------:R-:W-:-:S04]  /*3b80*/  USEL UR5, URZ, 0x1, UP0 ;  /* 0x000000013f057887 */ /* 0x000fc80008000000 */
[----:B------:R-:W-:Y:S01]  /*3b90*/  ULOP3.LUT UR5, UR6, UR5, URZ, 0x3c, !UPT ;  /* 0x0000000506057292 */ /* 0x000fe2000f8e3c3f */
[----:B------:R-:W-:Y:S11]  /*3ba0*/  @!P0 BRA `(.L_x_12768) ;  /* 0x0000000000048947 */ /* 0x000ff60003800000 */
[----:B------:R-:W-:Y:S01]  /*3bb0*/  BPT.TRAP 0x1 ;  /* 0x000000040000795c */ /* 0x000fe20000300000 */
.L_x_12768:
        /* <DEDUP_REMOVED lines=9> */
.L_x_12769:
[----:B-1----:R-:W-:Y:S05]  /*3c50*/  @P1 BRA `(.L_x_12770) ;  /* 0x0000000000081947 */ /* 0x002fea0003800000 */
[----:B------:R-:W1:Y:S02]  /*3c60*/  SYNCS.PHASECHK.TRANS64.TRYWAIT P1, [UR25+0x17030], R0 ;  /* 0x01703000ff0075a7 */ /* 0x000e640008020159 */
[----:B-1----:R-:W-:Y:S05]  /*3c70*/  @!P1 BRA `(.L_x_12771) ;  /* 0x000000a8006c9947 */ /* 0x002fea0003800000 */
.L_x_12770:
        /* <DEDUP_REMOVED lines=19> */
.L_x_12772:
[----:B------:R-:W-:Y:S01]  /*3db0*/  ULEA UR11, UR7, UR42, 0x3 ;  /* 0x0000002a070b7291 */ /* 0x000fe2000f8e183f */
[----:B01----:R-:W-:-:S05]  /*3dc0*/  IMAD.U32 R0, RZ, RZ, UR6 ;  /* 0x00000006ff007e24 */ /* 0x003fca000f8e00ff */
[----:B------:R-:W-:-:S04]  /*3dd0*/  SHF.L.U32 R0, R0, 0x1f, RZ ;  /* 0x0000001f00007819 */ /* 0x000fc800000006ff */
[----:B------:R0:W1:Y:S01]  /*3de0*/  SYNCS.PHASECHK.TRANS64.TRYWAIT P1, [UR11+0x17050], R0 ;  /* 0x01705000ff0075a7 */ /* 0x000062000802014b */
[----:B------:R-:W-:Y:S05]  /*3df0*/  @!P0 BRA `(.L_x_12773) ;  /* 0x0000000000048947 */ /* 0x000fea0003800000 */
[----:B------:R-:W-:Y:S01]  /*3e00*/  BPT.TRAP 0x1 ;  /* 0x000000040000795c */ /* 0x000fe20000300000 */
.L_x_12773:
[----:B-1----:R-:W-:Y:S05]  /*3e10*/  @P1 BRA `(.L_x_12774) ;  /* 0x0000000000081947 */ /* 0x002fea0003800000 */
[----:B------:R-:W1:Y:S02]  /*3e20*/  SYNCS.PHASECHK.TRANS64.TRYWAIT P1, [UR11+0x17050], R0 ;  /* 0x01705000ff0075a7 */ /* 0x000e64000802014b */
[----:B-1----:R-:W-:Y:S05]  /*3e30*/  @!P1 BRA `(.L_x_12775) ;  /* 0x000000a800149947 */ /* 0x002fea0003800000 */
.L_x_12774:
[----:B------:R-:W-:Y:S01]  /*3e40*/  UIADD3 UR6, UR42, 0x400, URZ ;  /* 0x000004002a067890 */ /* 0x000fe2000fffe03f */
[----:B------:R-:W-:-:S03]  /*3e50*/  WARPGROUP.ARRIVE ;  /* 0x00000000000079c5 */ /* 0x000fc60000000000 */
[----:B------:R-:W-:-:S04]  /*3e60*/  USHF.R.U32.HI UR6, URZ, 0x4, UR6 ;  /* 0x000000043f067899 */ /* 0x000fc80008011606 */
[----:B------:R-:W-:-:S04]  /*3e70*/  ULOP3.LUT UR6, UR6, 0x3fff, URZ, 0xc0, !UPT ;  /* 0x00003fff06067892 */ /* 0x000fc8000f8ec03f */
[----:B------:R-:W-:-:S04]  /*3e80*/  ULOP3.LUT UR6, UR6, 0x10000, URZ, 0xfc, !UPT ;  /* 0x0001000006067892 */ /* 0x000fc8000f8efc3f */
[----:B------:R-:W-:-:S03]  /*3e90*/  UIMAD UR10, UR7, 0x300, UR6 ;  /* 0x00000300070a78a4 */ /* 0x000fc6000f8e0206 */
[----:B------:R-:W-:-:S04]  /*3ea0*/  UMOV UR7, 0x40000040 ;  /* 0x4000004000077882 */ /* 0x000fc80000000000 */
        /* <DEDUP_REMOVED lines=20> */
.L_x_12776:
[----:B------:R-:W-:Y:S01]  /*3ff0*/  UISETP.NE.AND UP0, UPT, UR45, URZ, UPT ;  /* 0x0000003f2d00728c */ /* 0x000fe2000bf05270 */
[----:B------:R-:W-:Y:S02]  /*4000*/  IMAD.MOV.U32 R13, RZ, RZ, R6 ;  /* 0x000000ffff0d7224 */ /* 0x000fe400078e0006 */
[----:B------:R-:W-:-:S03]  /*4010*/  IMAD.U32 R15, RZ, RZ, UR23 ;  /* 0x00000017ff0f7e24 */ /* 0x000fc6000f8e00ff */
[----:B------:R-:W-:Y:S02]  /*4020*/  PLOP3.LUT P1, PT, PT, PT, UP0, 0x80, 0x0 ;  /* 0x000000000000781c */ /* 0x000fe40003f2f008 */
[----:B------:R-:W-:-:S03]  /*4030*/  PLOP3.LUT P2, PT, PT, PT, UP0, 0x80, 0x0 ;  /* 0x000000000000781c */ /* 0x000fc60003f4f008 */
[----:B------:R-:W-:-:S08]  /*4040*/  @UP0 ULDC UR6, c[0x0][0x44c] ;  /* 0x0001130000060ab9 */ /* 0x000fd00000000800 */
[----:B01----:R-:W-:Y:S01]  /*4050*/  @P1 IMAD.HI.U32 R0, R6, UR6, RZ ;  /* 0x0000000606001c27 */ /* 0x003fe2000f8e00ff */
[----:B------:R-:W-:-:S04]  /*4060*/  @UP0 ULDC UR6, c[0x0][0x450] ;  /* 0x0001140000060ab9 */ /* 0x000fc80000000800 */
[----:B------:R-:W-:Y:S01]  /*4070*/  @P2 SHF.R.U32.HI R13, RZ, UR6, R0 ;  /* 0x00000006ff0d2c19 */ /* 0x000fe20008011600 */
[----:B------:R-:W-:Y:S02]  /*4080*/  UMOV UR6, 0xffffff80 ;  /* 0xffffff8000067882 */ /* 0x000fe40000000000 */
[----:B------:R-:W-:Y:S02]  /*4090*/  UIMAD UR6, UR48, UR6, 0x1 ;  /* 0x00000001300674a4 */ /* 0x000fe4000f8e0206 */
[----:B------:R-:W0:Y:S04]  /*40a0*/  SHFL.IDX PT, R11, R13, RZ, 0x1c1f ;  /* 0x001c1fff0d0b7589 */ /* 0x000e2800000e0000 */
[----:B------:R-:W-:Y:S01]  /*40b0*/  IMAD.U32 R10, RZ, RZ, UR6 ;  /* 0x00000006ff0a7e24 */ /* 0x000fe2000f8e00ff */
[----:B------:R-:W1:Y:S01]  /*40c0*/  SHFL.IDX PT, R13, R13, 0x1, 0x1c1f ;  /* 0x003c1f000d0d7f89 */ /* 0x000e6200000e0000 */
[----:B------:R-:W-:-:S02]  /*40d0*/  UIADD3 UR6, UR25, 0x17040, URZ ;  /* 0x0001704019067890 */ /* 0x000fc4000fffe03f */
[----:B------:R-:W-:Y:S02]  /*40e0*/  IMAD R10, R7, -0x2, R10 ;  /* 0xfffffffe070a7824 */ /* 0x000fe400078e020a */
[----:B------:R-:W-:Y:S02]  /*40f0*/  UPRMT UR6, UR21, 0x654, UR6 ;  /* 0x0000065415067896 */ /* 0x000fe40008000006 */
[----:B------:R-:W-:-:S07]  /*4100*/  IMAD R10, R15, UR37, R10 ;  /* 0x000000250f0a7c24 */ /* 0x000fce000f8e020a */
        /* <DEDUP_REMOVED lines=96> */
[----:B------:R-:W-:Y:S01]  /*4710*/  FMNMX.FTZ R0, R84, R11, !PT ;  /* 0x0000000b54007209 */ /* 0x000fe20007810000 */
[----:B------:R-:W-:Y:S01]  /*4720*/  IMAD.U32 R11, RZ, RZ, UR46 ;  /* 0x0000002eff0b7e24 */ /* 0x000fe2000f8e00ff */
[----:B-1----:R-:W-:-:S02]  /*4730*/  IADD3 R10, R13, -UR24, R10 ;  /* 0x800000180d0a7c10 */ /* 0x002fc4000fffe00a */
[----:B------:R-:W-:Y:S02]  /*4740*/  FMNMX.FTZ R15, R85, R0, !PT ;  /* 0x00000000550f7209 */ /* 0x000fe40007810000 */
[C---:B------:R-:W-:Y:S02]  /*4750*/  ISETP.GT.AND P2, PT, R10.reuse, RZ, PT ;  /* 0x000000ff0a00720c */ /* 0x040fe40003f44270 */
[----:B------:R-:W-:Y:S01]  /*4760*/  ISETP.GT.AND P3, PT, R10, 0x1, PT ;  /* 0x000000010a00780c */ /* 0x000fe20003f64270 */
[----:B------:R-:W0:Y:S01]  /*4770*/  SHFL.BFLY PT, R0, R15, 0x2, 0x1f ;  /* 0x0c401f000f007f89 */ /* 0x000e2200000e0000 */
[----:B------:R-:W-:Y:S02]  /*4780*/  FSEL R26, R26, -INF , P2 ;  /* 0xff8000001a1a7808 */ /* 0x000fe40001000000 */
[----:B------:R-:W-:Y:S02]  /*4790*/  ISETP.GT.AND P2, PT, R10, 0x8, PT ;  /* 0x000000080a00780c */ /* 0x000fe40003f44270 */
[----:B------:R-:W-:-:S02]  /*47a0*/  FSEL R27, R27, -INF , P3 ;  /* 0xff8000001b1b7808 */ /* 0x000fc40001800000 */
[----:B------:R-:W-:Y:S02]  /*47b0*/  FMNMX.FTZ R18, R26, R9, !PT ;  /* 0x000000091a127209 */ /* 0x000fe40007810000 */
[----:B------:R-:W-:Y:S02]  /*47c0*/  ISETP.GT.AND P3, PT, R10, 0x9, PT ;  /* 0x000000090a00780c */ /* 0x000fe40003f64270 */
[----:B------:R-:W-:Y:S02]  /*47d0*/  FSEL R30, R30, -INF , P2 ;  /* 0xff8000001e1e7808 */ /* 0x000fe40001000000 */
[C---:B------:R-:W-:Y:S02]  /*47e0*/  ISETP.GT.AND P2, PT, R10.reuse, 0x10, PT ;  /* 0x000000100a00780c */ /* 0x040fe40003f44270 */
[----:B------:R-:W-:Y:S02]  /*47f0*/  FSEL R31, R31, -INF , P3 ;  /* 0xff8000001f1f7808 */ /* 0x000fe40001800000 */
[----:B------:R-:W-:-:S02]  /*4800*/  ISETP.GT.AND P3, PT, R10, 0x11, PT ;  /* 0x000000110a00780c */ /* 0x000fc40003f64270 */
[----:B------:R-:W-:Y:S02]  /*4810*/  FSEL R34, R34, -INF , P2 ;  /* 0xff80000022227808 */ /* 0x000fe40001000000 */
[C---:B------:R-:W-:Y:S02]  /*4820*/  ISETP.GT.AND P2, PT, R10.reuse, 0x18, PT ;  /* 0x000000180a00780c */ /* 0x040fe40003f44270 */
[----:B------:R-:W-:Y:S02]  /*4830*/  FSEL R35, R35, -INF , P3 ;  /* 0xff80000023237808 */ /* 0x000fe40001800000 */
[----:B0-----:R-:W-:Y:S02]  /*4840*/  FMNMX.FTZ R17, R15, R0, !PT ;  /* 0x000000000f117209 */ /* 0x001fe40007810000 */
[----:B------:R-:W-:Y:S02]  /*4850*/  FMNMX.FTZ R15, R27, R18, !PT ;  /* 0x000000121b0f7209 */ /* 0x000fe40007810000 */
[----:B------:R-:W-:Y:S01]  /*4860*/  ISETP.GT.AND P3, PT, R10, 0x19, PT ;  /* 0x000000190a00780c */ /* 0x000fe20003f64270 */
[----:B------:R-:W0:Y:S01]  /*4870*/  SHFL.BFLY PT, R0, R17, 0x1, 0x1f ;  /* 0x0c201f0011007f89 */ /* 0x000e2200000e0000 */
[----:B------:R-:W-:-:S02]  /*4880*/  FSEL R38, R38, -INF , P2 ;  /* 0xff80000026267808 */ /* 0x000fc40001000000 */
[C---:B------:R-:W-:Y:S02]  /*4890*/  ISETP.GT.AND P2, PT, R10.reuse, 0x20, PT ;  /* 0x000000200a00780c */ /* 0x040fe40003f44270 */
[----:B------:R-:W-:Y:S02]  /*48a0*/  FSEL R39, R39, -INF , P3 ;  /* 0xff80000027277808 */ /* 0x000fe40001800000 */
[----:B------:R-:W-:Y:S02]  /*48b0*/  ISETP.GT.AND P3, PT, R10, 0x21, PT ;  /* 0x000000210a00780c */ /* 0x000fe40003f64270 */
[----:B------:R-:W-:Y:S02]  /*48c0*/  FSEL R42, R42, -INF , P2 ;  /* 0xff8000002a2a7808 */ /* 0x000fe40001000000 */
[----:B------:R-:W-:Y:S02]  /*48d0*/  ISETP.GT.AND P2, PT, R10, 0x28, PT ;  /* 0x000000280a00780c */ /* 0x000fe40003f44270 */
[----:B------:R-:W-:-:S02]  /*48e0*/  FSEL R43, R43, -INF , P3 ;  /* 0xff8000002b2b7808 */ /* 0x000fc40001800000 */
[----:B------:R-:W-:Y:S02]  /*48f0*/  ISETP.GT.AND P3, PT, R10, 0x29, PT ;  /* 0x000000290a00780c */ /* 0x000fe40003f64270 */
[----:B------:R-:W-:Y:S02]  /*4900*/  FSEL R46, R46, -INF , P2 ;  /* 0xff8000002e2e7808 */ /* 0x000fe40001000000 */
[C---:B------:R-:W-:Y:S02]  /*4910*/  ISETP.GT.AND P2, PT, R10.reuse, 0x30, PT ;  /* 0x000000300a00780c */ /* 0x040fe40003f44270 */
[----:B------:R-:W-:Y:S02]  /*4920*/  FSEL R47, R47, -INF , P3 ;  /* 0xff8000002f2f7808 */ /* 0x000fe40001800000 */
[----:B------:R-:W-:Y:S02]  /*4930*/  ISETP.GT.AND P3, PT, R10, 0x31, PT ;  /* 0x000000310a00780c */ /* 0x000fe40003f64270 */
[----:B0-----:R-:W-:-:S02]  /*4940*/  FMNMX.FTZ R0, R17, R0, !PT ;  /* 0x0000000011007209 */ /* 0x001fc40007810000 */
[----:B------:R-:W-:Y:S02]  /*4950*/  FSEL R50, R50, -INF , P2 ;  /* 0xff80000032327808 */ /* 0x000fe40001000000 */
[C---:B------:R-:W-:Y:S01]  /*4960*/  FSETP.NEU.FTZ.AND P1, PT, R0.reuse, -INF , PT ;  /* 0xff8000000000780b */ /* 0x040fe20003f3d000 */
[----:B------:R-:W-:-:S01]  /*4970*/  FFMA.FTZ R11, R0, R11, -8 ;  /* 0xc1000000000b7423 */ /* 0x000fc2000001000b */
[C---:B------:R-:W-:Y:S02]  /*4980*/  ISETP.GT.AND P2, PT, R10.reuse, 0x38, PT ;  /* 0x000000380a00780c */ /* 0x040fe40003f44270 */
[----:B------:R-:W-:Y:S02]  /*4990*/  FSEL R51, R51, -INF , P3 ;  /* 0xff80000033337808 */ /* 0x000fe40001800000 */
[----:B------:R-:W-:Y:S02]  /*49a0*/  FSEL R11, R11, RZ, P1 ;  /* 0x000000ff0b0b7208 */ /* 0x000fe40000800000 */
[----:B------:R-:W-:-:S02]  /*49b0*/  ISETP.GT.AND P3, PT, R10, 0x39, PT ;  /* 0x000000390a00780c */ /* 0x000fc40003f64270 */
[----:B------:R-:W-:Y:S01]  /*49c0*/  FSEL R54, R54, -INF , P2 ;  /* 0xff80000036367808 */ /* 0x000fe20001000000 */
[----:B------:R-:W-:-:S01]  /*49d0*/  FFMA.FTZ R19, R14, UR46, -R11 ;  /* 0x0000002e0e137c23 */ /* 0x000fc2000801080b */
[----:B------:R-:W-:Y:S01]  /*49e0*/  ISETP.GT.AND P2, PT, R10, 0x40, PT ;  /* 0x000000400a00780c */ /* 0x000fe20003f44270 */
[----:B------:R-:W-:-:S01]  /*49f0*/  FFMA.FTZ R12, R24, UR46, -R11 ;  /* 0x0000002e180c7c23 */ /* 0x000fc2000801080b */
[----:B------:R-:W-:Y:S01]  /*4a00*/  FSEL R55, R55, -INF , P3 ;  /* 0xff80000037377808 */ /* 0x000fe20001800000 */
[----:B------:R0:W-:Y:S01]  /*4a10*/  MUFU.EX2 R13, R19 ;  /* 0x00000013000d7308 */ /* 0x0001e20000000800 */
[----:B------:R-:W-:Y:S01]  /*4a20*/  ISETP.GT.AND P3, PT, R10, 0x41, PT ;  /* 0x000000410a00780c */ /* 0x000fe20003f64270 */
[--C-:B------:R-:W-:Y:S01]  /*4a30*/  FFMA.FTZ R14, R28, UR46, -R11.reuse ;  /* 0x0000002e1c0e7c23 */ /* 0x100fe2000801080b */
[----:B------:R-:W-:Y:S01]  /*4a40*/  FSEL R58, R58, -INF , P2 ;  /* 0xff8000003a3a7808 */ /* 0x000fe20001000000 */
[--C-:B------:R-:W-:Y:S01]  /*4a50*/  FFMA.FTZ R33, R33, UR46, -R11.reuse ;  /* 0x0000002e21217c23 */ /* 0x100fe2000801080b */
[----:B------:R-:W-:Y:S01]  /*4a60*/  ISETP.GT.AND P2, PT, R10, 0x48, PT ;  /* 0x000000480a00780c */ /* 0x000fe20003f44270 */
[--C-:B------:R-:W-:Y:S01]  /*4a70*/  FFMA.FTZ R45, R45, UR46, -R11.reuse ;  /* 0x0000002e2d2d7c23 */ /* 0x100fe2000801080b */
[----:B------:R-:W-:Y:S01]  /*4a80*/  FSEL R59, R59, -INF , P3 ;  /* 0xff8000003b3b7808 */ /* 0x000fe20001800000 */
[--C-:B------:R-:W-:Y:S01]  /*4a90*/  FFMA.FTZ R57, R57, UR46, -R11.reuse ;  /* 0x0000002e39397c23 */ /* 0x100fe2000801080b */
[----:B0-----:R-:W-:-:S01]  /*4aa0*/  FFMA.FTZ R19, R16, UR46, -R11 ;  /* 0x0000002e10137c23 */ /* 0x001fc2000801080b */
[----:B------:R-:W-:Y:S01]  /*4ab0*/  FMNMX.FTZ R16, R30, R15, !PT ;  /* 0x0000000f1e107209 */ /* 0x000fe20007810000 */
[----:B------:R-:W-:-:S01]  /*4ac0*/  FFMA.FTZ R37, R37, UR46, -R11 ;  /* 0x0000002e25257c23 */ /* 0x000fc2000801080b */
        /* <DEDUP_REMOVED lines=11> */
[----:B------:R-:W-:Y:S01]  /*4b80*/  FFMA.FTZ R69, R69, UR46, -R11 ;  /* 0x0000002e45457c23 */ /* 0x000fe2000801080b */
[----:B------:R-:W-:Y:S01]  /*4b90*/  FSEL R63, R63, -INF , P3 ;  /* 0xff8000003f3f7808 */ /* 0x000fe20001800000 */
[----:B------:R-:W-:Y:S01]  /*4ba0*/  MUFU.EX2 R12, R12 ;  /* 0x0000000c000c7308 */ /* 0x000fe20000000800 */
[----:B------:R-:W-:-:S02]  /*4bb0*/  FMNMX.FTZ R18, R38, R17, !PT ;  /* 0x0000001126127209 */ /* 0x000fc40007810000 */
[----:B------:R-:W-:Y:S02]  /*4bc0*/  ISETP.GT.AND P3, PT, R10, 0x51, PT ;  /* 0x000000510a00780c */ /* 0x000fe40003f64270 */
[----:B0-----:R-:W-:Y:S01]  /*4bd0*/  FMNMX.FTZ R19, R39, R18, !PT ;  /* 0x0000001227137209 */ /* 0x001fe20007810000 */
[----:B------:R-:W-:Y:S01]  /*4be0*/  FFMA.FTZ R18, R36, UR46, -R11 ;  /* 0x0000002e24127c23 */ /* 0x000fe2000801080b */
[----:B------:R-:W-:Y:S01]  /*4bf0*/  FSEL R66, R66, -INF , P2 ;  /* 0xff80000042427808 */ /* 0x000fe20001000000 */
[----:B------:R-:W-:Y:S01]  /*4c00*/  MUFU.EX2 R17, R33 ;  /* 0x0000002100117308 */ /* 0x000fe20000000800 */
[----:B------:R-:W-:Y:S02]  /*4c10*/  FMNMX.FTZ R20, R42, R19, !PT ;  /* 0x000000132a147209 */ /* 0x000fe40007810000 */
[----:B------:R-:W-:Y:S02]  /*4c20*/  ISETP.GT.AND P2, PT, R10, 0x58, PT ;  /* 0x000000580a00780c */ /* 0x000fe40003f44270 */
[----:B------:R-:W-:-:S02]  /*4c30*/  FMNMX.FTZ R19, R43, R20, !PT ;  /* 0x000000142b137209 */ /* 0x000fc40007810000 */
[----:B------:R-:W-:Y:S01]  /*4c40*/  FSEL R67, R67, -INF , P3 ;  /* 0xff80000043437808 */ /* 0x000fe20001800000 */
[----:B------:R-:W-:Y:S01]  /*4c50*/  MUFU.EX2 R14, R14 ;  /* 0x0000000e000e7308 */ /* 0x000fe20000000800 */
[----:B------:R-:W-:Y:S02]  /*4c60*/  FMNMX.FTZ R20, R46, R19, !PT ;  /* 0x000000132e147209 */ /* 0x000fe40007810000 */
[----:B------:R-:W-:Y:S02]  /*4c70*/  ISETP.GT.AND P3, PT, R10, 0x59, PT ;  /* 0x000000590a00780c */ /* 0x000fe40003f64270 */
[----:B------:R-:W-:Y:S01]  /*4c80*/  FMNMX.FTZ R21, R47, R20, !PT ;  /* 0x000000142f157209 */ /* 0x000fe20007810000 */
[--C-:B------:R-:W-:Y:S01]  /*4c90*/  FFMA.FTZ R20, R40, UR46, -R11.reuse ;  /* 0x0000002e28147c23 */ /* 0x100fe2000801080b */
[----:B------:R-:W-:Y:S01]  /*4ca0*/  FSEL R70, R70, -INF , P2 ;  /* 0xff80000046467808 */ /* 0x000fe20001000000 */
[----:B------:R0:W-:Y:S01]  /*4cb0*/  MUFU.EX2 R19, R37 ;  /* 0x0000002500137308 */ /* 0x0001e20000000800 */
[----:B------:R-:W-:Y:S01]  /*4cc0*/  FMNMX.FTZ R22, R50, R21, !PT ;  /* 0x0000001532167209 */ /* 0x000fe20007810000 */
[----:B------:R-:W-:Y:S01]  /*4cd0*/  FFMA.FTZ R40, R64, UR46, -R11 ;  /* 0x0000002e40287c23 */ /* 0x000fe2000801080b */
[----:B------:R-:W-:-:S02]  /*4ce0*/  ISETP.GT.AND P2, PT, R10, 0x60, PT ;  /* 0x000000600a00780c */ /* 0x000fc40003f44270 */
[----:B------:R-:W-:Y:S02]  /*4cf0*/  FMNMX.FTZ R21, R51, R22, !PT ;  /* 0x0000001633157209 */ /* 0x000fe40007810000 */
[----:B------:R-:W-:Y:S01]  /*4d00*/  FSEL R71, R71, -INF , P3 ;  /* 0xff80000047477808 */ /* 0x000fe20001800000 */
[----:B------:R-:W-:Y:S01]  /*4d10*/  MUFU.EX2 R16, R16 ;  /* 0x0000001000107308 */ /* 0x000fe20000000800 */
[----:B------:R-:W-:Y:S01]  /*4d20*/  FMNMX.FTZ R22, R54, R21, !PT ;  /* 0x0000001536167209 */ /* 0x000fe20007810000 */
[--C-:B0-----:R-:W-:Y:S01]  /*4d30*/  FFMA.FTZ R37, R61, UR46, -R11.reuse ;  /* 0x0000002e3d257c23 */ /* 0x101fe2000801080b */
[----:B------:R-:W-:Y:S01]  /*4d40*/  ISETP.GT.AND P3, PT, R10, 0x61, PT ;  /* 0x000000610a00780c */ /* 0x000fe20003f64270 */
[----:B------:R-:W-:Y:S01]  /*4d50*/  IMAD.U32 R61, RZ, RZ, UR46 ;  /* 0x0000002eff3d7e24 */ /* 0x000fe2000f8e00ff */
        /* <DEDUP_REMOVED lines=12> */
[----:B------:R-:W-:Y:S02]  /*4e20*/  ISETP.GT.AND P3, PT, R10, 0x69, PT ;  /* 0x000000690a00780c */ /* 0x000fe40003f64270 */
[----:B------:R-:W-:Y:S01]  /*4e30*/  FMNMX.FTZ R25, R63, R24, !PT ;  /* 0x000000183f197209 */ /* 0x000fe20007810000 */
[----:B------:R-:W-:-:S01]  /*4e40*/  FFMA.FTZ R24, R48, UR46, -R11 ;  /* 0x0000002e30187c23 */ /* 0x000fc2000801080b */
[----:B------:R-:W-:Y:S01]  /*4e50*/  FSEL R78, R78, -INF , P2 ;  /* 0xff8000004e4e7808 */ /* 0x000fe20001000000 */
[----:B------:R-:W-:Y:S01]  /*4e60*/  MUFU.EX2 R23, R45 ;  /* 0x0000002d00177308 */ /* 0x000fe20000000800 */
[----:B------:R-:W-:Y:S01]  /*4e70*/  FMNMX.FTZ R28, R66, R25, !PT ;  /* 0x00000019421c7209 */ /* 0x000fe20007810000 */
[----:B------:R-:W-:Y:S01]  /*4e80*/  FFMA.FTZ R48, R72, UR46, -R11 ;  /* 0x0000002e48307c23 */ /* 0x000fe2000801080b */
[----:B------:R-:W-:-:S02]  /*4e90*/  ISETP.GT.AND P2, PT, R10, 0x70, PT ;  /* 0x000000700a00780c */ /* 0x000fc40003f44270 */
[----:B------:R-:W-:Y:S02]  /*4ea0*/  FMNMX.FTZ R25, R67, R28, !PT ;  /* 0x0000001c43197209 */ /* 0x000fe40007810000 */
        /* <DEDUP_REMOVED lines=20> */
[----:B------:R0:W-:Y:S01]  /*4ff0*/  MUFU.EX2 R29, R53 ;  /* 0x00000035001d7308 */ /* 0x0001e20000000800 */
[----:B------:R-:W-:Y:S01]  /*5000*/  FMNMX.FTZ R36, R82, R33, !PT ;  /* 0x0000002152247209 */ /* 0x000fe20007810000 */
[----:B------:R-:W-:Y:S01]  /*5010*/  FFMA.FTZ R56, R80, UR46, -R11 ;  /* 0x0000002e50387c23 */ /* 0x000fe2000801080b */
[----:B------:R-:W-:-:S02]  /*5020*/  FSEL R87, R87, -INF , P3 ;  /* 0xff80000057577808 */ /* 0x000fc40001800000 */
[----:B------:R-:W-:Y:S01]  /*5030*/  FMNMX.FTZ R33, R83, R36, !PT ;  /* 0x0000002453217209 */ /* 0x000fe20007810000 */
[----:B------:R-:W-:-:S01]  /*5040*/  FFMA.FTZ R36, R60, UR46, -R11 ;  /* 0x0000002e3c247c23 */ /* 0x000fc2000801080b */
[--C-:B------:R-:W-:Y:S01]  /*5050*/  FFMA.FTZ R60, R84, UR46, -R11.reuse ;  /* 0x0000002e543c7c23 */ /* 0x100fe2000801080b */
[----:B------:R-:W-:Y:S01]  /*5060*/  MUFU.EX2 R24, R24 ;  /* 0x0000001800187308 */ /* 0x000fe20000000800 */
[----:B------:R-:W-:Y:S01]  /*5070*/  FMNMX.FTZ R10, R86, R33, !PT ;  /* 0x00000021560a7209 */ /* 0x000fe20007810000 */
[----:B0-----:R-:W-:-:S03]  /*5080*/  FFMA.FTZ R53, R77, UR46, -R11 ;  /* 0x0000002e4d357c23 */ /* 0x001fc6000801080b */
[----:B------:R-:W-:-:S03]  /*5090*/  FMNMX.FTZ R10, R87, R10, !PT ;  /* 0x0000000a570a7209 */ /* 0x000fc60007810000 */
[----:B------:R0:W-:Y:S02]  /*50a0*/  MUFU.EX2 R33, R57 ;  /* 0x0000003900217308 */ /* 0x0001e40000000800 */
[----:B------:R-:W0:Y:S06]  /*50b0*/  SHFL.BFLY PT, R45, R10, 0x2, 0x1f ;  /* 0x0c401f000a2d7f89 */ /* 0x000e2c00000e0000 */
[----:B------:R-:W-:Y:S08]  /*50c0*/  MUFU.EX2 R28, R28 ;  /* 0x0000001c001c7308 */ /* 0x000ff00000000800 */
[----:B------:R-:W-:Y:S08]  /*50d0*/  MUFU.EX2 R32, R32 ;  /* 0x0000002000207308 */ /* 0x000ff00000000800 */
[----:B------:R-:W-:Y:S01]  /*50e0*/  MUFU.EX2 R36, R36 ;  /* 0x0000002400247308 */ /* 0x000fe20000000800 */
[----:B0-----:R-:W-:-:S05]  /*50f0*/  FMNMX.FTZ R57, R10, R45, !PT ;  /* 0x0000002d0a397209 */ /* 0x001fca0007810000 */
[----:B------:R-:W0:Y:S02]  /*5100*/  SHFL.BFLY PT, R10, R57, 0x1, 0x1f ;  /* 0x0c201f00390a7f89 */ /* 0x000e2400000e0000 */
[----:B------:R1:W-:Y:S08]  /*5110*/  MUFU.EX2 R45, R69 ;  /* 0x00000045002d7308 */ /* 0x0003f00000000800 */
[----:B------:R-:W-:Y:S01]  /*5120*/  MUFU.EX2 R37, R37 ;  /* 0x0000002500257308 */ /* 0x000fe20000000800 */
[----:B-1----:R-:W-:-:S05]  /*5130*/  FSEL R69, R0, RZ, P1 ;  /* 0x000000ff00457208 */ /* 0x002fca0000800000 */
[----:B------:R-:W-:Y:S02]  /*5140*/  FADD.FTZ R69, -R69, R8 ;  /* 0x0000000845457221 */ /* 0x000fe40000010100 */
[----:B------:R-:W-:Y:S02]  /*5150*/  MUFU.EX2 R40, R40 ;  /* 0x0000002800287308 */ /* 0x000fe40000000800 */
[----:B------:R-:W-:Y:S01]  /*5160*/  FMUL.FTZ R69, R69, UR46 ;  /* 0x0000002e45457c20 */ /* 0x000fe20008410000 */
[----:B0-----:R-:W-:Y:S01]  /*5170*/  FMNMX.FTZ R10, R57, R10, !PT ;  /* 0x0000000a390a7209 */ /* 0x001fe20007810000 */
[----:B------:R-:W-:-:S04]  /*5180*/  FFMA.FTZ R57, R81, UR46, -R11 ;  /* 0x0000002e51397c23 */ /* 0x000fc8000801080b */
[----:B------:R-:W-:Y:S01]  /*5190*/  MUFU.EX2 R41, R41 ;  /* 0x0000002900297308 */ /* 0x000fe20000000800 */
[C---:B------:R-:W-:Y:S01]  /*51a0*/  FSETP.NEU.FTZ.AND P2, PT, R10.reuse, -INF , PT ;  /* 0xff8000000a00780b */ /* 0x040fe20003f5d000 */
[----:B------:R-:W-:Y:S01]  /*51b0*/  FFMA.FTZ R64, R10, R61, -8 ;  /* 0xc10000000a407423 */ /* 0x000fe2000001003d */
[----:B------:R-:W-:-:S04]  /*51c0*/  FFMA.FTZ R61, R85, UR46, -R11 ;  /* 0x0000002e553d7c23 */ /* 0x000fc8000801080b */
[----:B------:R-:W-:Y:S01]  /*51d0*/  FSEL R11, R64, RZ, P2 ;  /* 0x000000ff400b7208 */ /* 0x000fe20001000000 */
[----:B------:R-:W-:Y:S04]  /*51e0*/  MUFU.EX2 R44, R44 ;  /* 0x0000002c002c7308 */ /* 0x000fe80000000800 */
[----:B------:R-:W-:-:S01]  /*51f0*/  FFMA.FTZ R8, R54, UR46, -R11 ;  /* 0x0000002e36087c23 */ /* 0x000fc2000801080b */
[----:B------:R-:W-:Y:S01]  /*5200*/  FSEL R54, R10, RZ, P2 ;  /* 0x000000ff0a367208 */ /* 0x000fe20001000000 */
[----:B------:R-:W-:-:S01]  /*5210*/  FFMA.FTZ R65, R26, UR46, -R11 ;  /* 0x0000002e1a417c23 */ /* 0x000fc2000801080b */
[--C-:B------:R-:W-:Y:S01]  /*5220*/  FFMA.FTZ R26, R27, UR46, -R11.reuse ;  /* 0x0000002e1b1a7c23 */ /* 0x100fe2000801080b */
[----:B------:R-:W-:-:S01]  /*5230*/  FFMA.FTZ R27, R30, UR46, -R11 ;  /* 0x0000002e1e1b7c23 */ /* 0x000fc2000801080b */
[----:B------:R-:W-:Y:S01]  /*5240*/  FFMA.FTZ R30, R31, UR46, -R11 ;  /* 0x0000002e1f1e7c23 */ /* 0x000fe2000801080b */
[----:B------:R-:W-:-:S01]  /*5250*/  FADD.FTZ R54, -R54, R9 ;  /* 0x0000000936367221 */ /* 0x000fc20000010100 */
[--C-:B------:R-:W-:Y:S01]  /*5260*/  FFMA.FTZ R31, R34, UR46, -R11.reuse ;  /* 0x0000002e221f7c23 */ /* 0x100fe2000801080b */
[----:B------:R-:W0:Y:S01]  /*5270*/  MUFU.EX2 R9, R69 ;  /* 0x0000004500097308 */ /* 0x000e220000000800 */
        /* <DEDUP_REMOVED lines=17> */
[----:B------:R-:W-:-:S03]  /*5390*/  FFMA.FTZ R86, R86, UR46, -R11 ;  /* 0x0000002e56567c23 */ /* 0x000fc6000801080b */
[----:B------:R-:W-:Y:S01]  /*53a0*/  FADD.FTZ R69, R13, R62 ;  /* 0x0000003e0d457221 */ /* 0x000fe20000010000 */
[----:B------:R-:W-:-:S01]  /*53b0*/  FFMA.FTZ R62, R63, UR46, -R11 ;  /* 0x0000002e3f3e7c23 */ /* 0x000fc2000801080b */
[----:B------:R-:W-:Y:S01]  /*53c0*/  FFMA.FTZ R63, R66, UR46, -R11 ;  /* 0x0000002e423f7c23 */ /* 0x000fe2000801080b */
[----:B------:R-:W0:Y:S01]  /*53d0*/  MUFU.EX2 R26, R26 ;  /* 0x0000001a001a7308 */ /* 0x000e220000000800 */
[----:B------:R-:W-:-:S04]  /*53e0*/  FADD.FTZ R64, R14, R69 ;  /* 0x000000450e407221 */ /* 0x000fc80000010000 */
[----:B------:R-:W-:-:S03]  /*53f0*/  FADD.FTZ R69, R15, R64 ;  /* 0x000000400f457221 */ /* 0x000fc60000010000 */
[----:B------:R-:W2:Y:S01]  /*5400*/  MUFU.EX2 R27, R27 ;  /* 0x0000001b001b7308 */ /* 0x000ea20000000800 */
[----:B-1----:R-:W-:-:S01]  /*5410*/  FFMA.FTZ R3, R54, R2, R65 ;  /* 0x0000000236037223 */ /* 0x002fc20000010041 */
[----:B------:R-:W-:-:S04]  /*5420*/  FADD.FTZ R64, R16, R69 ;  /* 0x0000004510407221 */ /* 0x000fc80000010000 */
[----:B------:R-:W-:Y:S01]  /*5430*/  FADD.FTZ R69, R17, R64 ;  /* 0x0000004011457221 */ /* 0x000fe20000010000 */
[----:B------:R-:W-:-:S01]  /*5440*/  FFMA.FTZ R64, R67, UR46, -R11 ;  /* 0x0000002e43407c23 */ /* 0x000fc2000801080b */
[----:B------:R-:W1:Y:S01]  /*5450*/  MUFU.EX2 R30, R30 ;  /* 0x0000001e001e7308 */ /* 0x000e620000000800 */
[----:B0-----:R-:W-:-:S01]  /*5460*/  FADD.FTZ R2, R26, R3 ;  /* 0x000000031a027221 */ /* 0x001fc20000010000 */
[----:B------:R-:W-:-:S04]  /*5470*/  FADD.FTZ R66, R18, R69 ;  /* 0x0000004512427221 */ /* 0x000fc80000010000 */
[----:B------:R-:W-:Y:S01]  /*5480*/  FADD.FTZ R67, R19, R66 ;  /* 0x0000004213437221 */ /* 0x000fe20000010000 */
[----:B------:R-:W-:-:S01]  /*5490*/  FFMA.FTZ R66, R70, UR46, -R11 ;  /* 0x0000002e46427c23 */ /* 0x000fc2000801080b */
[----:B------:R-:W0:Y:S01]  /*54a0*/  MUFU.EX2 R31, R31 ;  /* 0x0000001f001f7308 */ /* 0x000e220000000800 */
[----:B--2---:R-:W-:-:S01]  /*54b0*/  FADD.FTZ R3, R27, R2 ;  /* 0x000000021b037221 */ /* 0x004fc20000010000 */
[----:B------:R-:W-:Y:S01]  /*54c0*/  FADD.FTZ R68, R20, R67 ;  /* 0x0000004314447221 */ /* 0x000fe20000010000 */
[----:B------:R-:W-:-:S03]  /*54d0*/  FFMA.FTZ R67, R71, UR46, -R11 ;  /* 0x0000002e47437c23 */ /* 0x000fc6000801080b */
[----:B------:R-:W-:Y:S02]  /*54e0*/  FADD.FTZ R69, R21, R68 ;  /* 0x0000004415457221 */ /* 0x000fe40000010000 */
[----:B------:R-:W2:Y:S01]  /*54f0*/  MUFU.EX2 R34, R34 ;  /* 0x0000002200227308 */ /* 0x000ea20000000800 */
[----:B-1----:R-:W-:-:S01]  /*5500*/  FADD.FTZ R2, R30, R3 ;  /* 0x000000031e027221 */ /* 0x002fc20000010000 */
[----:B------:R-:W-:-:S04]  /*5510*/  FADD.FTZ R68, R22, R69 ;  /* 0x0000004516447221 */ /* 0x000fc80000010000 */
[----:B------:R-:W-:Y:S01]  /*5520*/  FADD.FTZ R69, R23, R68 ;  /* 0x0000004417457221 */ /* 0x000fe20000010000 */
[----:B------:R-:W-:-:S01]  /*5530*/  FFMA.FTZ R68, R74, UR46, -R11 ;  /* 0x0000002e4a447c23 */ /* 0x000fc2000801080b */
[----:B------:R-:W1:Y:S01]  /*5540*/  MUFU.EX2 R35, R35 ;  /* 0x0000002300237308 */ /* 0x000e620000000800 */
[----:B0-----:R-:W-:-:S01]  /*5550*/  FADD.FTZ R3, R31, R2 ;  /* 0x000000021f037221 */ /* 0x001fc20000010000 */
[----:B------:R-:W-:Y:S01]  /*5560*/  FADD.FTZ R70, R24, R69 ;  /* 0x0000004518467221 */ /* 0x000fe20000010000 */
[----:B------:R-:W-:-:S03]  /*5570*/  FFMA.FTZ R69, R75, UR46, -R11 ;  /* 0x0000002e4b457c23 */ /* 0x000fc6000801080b */
[----:B------:R-:W-:Y:S02]  /*5580*/  FADD.FTZ R71, R25, R70 ;  /* 0x0000004619477221 */ /* 0x000fe40000010000 */
        /* <DEDUP_REMOVED lines=16> */
[----:B------:R-:W-:Y:S01]  /*5690*/  FADD.FTZ R2, R28, R71 ;  /* 0x000000471c027221 */ /* 0x000fe20000010000 */
[----:B------:R-:W-:-:S05]  /*56a0*/  FFMA.FTZ R71, R79, UR46, -R11 ;  /* 0x0000002e4f477c23 */ /* 0x000fca000801080b */
        /* <DEDUP_REMOVED lines=8> */
[----:B------:R-:W-:Y:S01]  /*5730*/  FADD.FTZ R73, R33, R72 ;  /* 0x0000004821497221 */ /* 0x000fe20000010000 */
[----:B------:R-:W-:-:S03]  /*5740*/  FFMA.FTZ R70, R78, UR46, -R11 ;  /* 0x0000002e4e467c23 */ /* 0x000fc6000801080b */
[----:B------:R-:W-:Y:S02]  /*5750*/  FADD.FTZ R72, R36, R73 ;  /* 0x0000004924487221 */ /* 0x000fe40000010000 */
[----:B------:R-:W1:Y:S01]  /*5760*/  MUFU.EX2 R59, R59 ;  /* 0x0000003b003b7308 */ /* 0x000e620000000800 */
[----:B0-----:R-:W-:-:S01]  /*5770*/  FADD.FTZ R3, R55, R2 ;  /* 0x0000000237037221 */ /* 0x001fc20000010000 */
[----:B------:R-:W-:Y:S01]  /*5780*/  FADD.FTZ R73, R37, R72 ;  /* 0x0000004825497221 */ /* 0x000fe20000010000 */
[----:B------:R-:W-:-:S03]  /*5790*/  FFMA.FTZ R72, R82, UR46, -R11 ;  /* 0x0000002e52487c23 */ /* 0x000fc6000801080b */
[----:B------:R-:W-:Y:S01]  /*57a0*/  FADD.FTZ R74, R40, R73 ;  /* 0x00000049284a7221 */ /* 0x000fe20000010000 */
[----:B------:R-:W-:-:S01]  /*57b0*/  FFMA.FTZ R73, R83, UR46, -R11 ;  /* 0x0000002e53497c23 */ /* 0x000fc2000801080b */
[----:B------:R-:W0:Y:S01]  /*57c0*/  MUFU.EX2 R62, R62 ;  /* 0x0000003e003e7308 */ /* 0x000e220000000800 */
[----:B--2---:R-:W-:-:S01]  /*57d0*/  FADD.FTZ R2, R58, R3 ;  /* 0x000000033a027221 */ /* 0x004fc20000010000 */
[----:B------:R-:W-:Y:S01]  /*57e0*/  FADD.FTZ R75, R41, R74 ;  /* 0x0000004a294b7221 */ /* 0x000fe20000010000 */
[----:B------:R-:W-:-:S05]  /*57f0*/  FFMA.FTZ R11, R87, UR46, -R11 ;  /* 0x0000002e570b7c23 */ /* 0x000fca000801080b */
[----:B------:R-:W2:Y:S01]  /*5800*/  MUFU.EX2 R63, R63 ;  /* 0x0000003f003f7308 */ /* 0x000ea20000000800 */
[----:B-1----:R-:W-:-:S07]  /*5810*/  FADD.FTZ R3, R59, R2 ;  /* 0x000000023b037221 */ /* 0x002fce0000010000 */
[----:B------:R-:W1:Y:S01]  /*5820*/  MUFU.EX2 R64, R64 ;  /* 0x0000004000407308 */ /* 0x000e620000000800 */
[----:B0-----:R-:W-:-:S07]  /*5830*/  FADD.FTZ R2, R62, R3 ;  /* 0x000000033e027221 */ /* 0x001fce0000010000 */
[----:B------:R-:W0:Y:S01]  /*5840*/  MUFU.EX2 R66, R66 ;  /* 0x0000004200427308 */ /* 0x000e220000000800 */
[----:B--2---:R-:W-:-:S01]  /*5850*/  FADD.FTZ R3, R63, R2 ;  /* 0x000000023f037221 */ /* 0x004fc20000010000 */
[----:B------:R-:W-:-:S06]  /*5860*/  FADD.FTZ R2, R44, R75 ;  /* 0x0000004b2c027221 */ /* 0x000fcc0000010000 */
        /* <DEDUP_REMOVED lines=39> */
.L_x_12777:
        /* <DEDUP_REMOVED lines=10> */
[----:B------:R-:W-:Y:S01]  /*5b80*/  UMOV UR6, UR5 ;  /* 0x0000000500067c82 */ /* 0x000fe20008000000 */
        /* <DEDUP_REMOVED lines=80> */
.L_x_12767:
[----:B------:R-:W-:-:S06]  /*6090*/  UISETP.GE.AND UP0, UPT, UR48, UR36, UPT ;  /* 0x000000243000728c */ /* 0x000fcc000bf06270 */
[----:B------:R-:W-:-:S13]  /*60a0*/  PLOP3.LUT P1, PT, PT, PT, UP0, 0x80, 0x0 ;  /* 0x000000000000781c */ /* 0x000fda0003f2f008 */
[----:B------:R-:W-:Y:S05]  /*60b0*/  @!P1 BRA `(.L_x_12779) ;  /* 0x0000001800f49947 */ /* 0x000fea0003800000 */
[----:B------:R-:W-:Y:S01]  /*60c0*/  IMAD.MOV.U32 R9, RZ, RZ, R10 ;  /* 0x000000ffff097224 */ /* 0x000fe200078e000a */
[----:B------:R-:W-:Y:S01]  /*60d0*/  UMOV UR6, UR5 ;  /* 0x0000000500067c82 */ /* 0x000fe20008000000 */
[----:B------:R-:W-:Y:S01]  /*60e0*/  IMAD.MOV.U32 R7, RZ, RZ, R0 ;  /* 0x000000ffff077224 */ /* 0x000fe200078e0000 */
[----:B------:R-:W-:-:S06]  /*60f0*/  UMOV UR7, UR4 ;  /* 0x0000000400077c82 */ /* 0x000fcc0008000000 */
.L_x_12790:
[----:B------:R-:W-:-:S04]  /*6100*/  UIADD3 UR4, UR7, 0x1, URZ ;  /* 0x0000000107047890 */ /* 0x000fc8000fffe03f */
[----:B------:R-:W-:-:S04]  /*6110*/  UISETP.NE.AND UP0, UPT, UR4, 0x2, UPT ;  /* 0x000000020400788c */ /* 0x000fc8000bf05270 */
[----:B------:R-:W-:Y:S02]  /*6120*/  USEL UR5, URZ, 0x1, UP0 ;  /* 0x000000013f057887 */ /* 0x000fe40008000000 */
[----:B------:R-:W-:Y:S02]  /*6130*/  USEL UR4, UR4, URZ, UP0 ;  /* 0x0000003f04047287 */ /* 0x000fe40008000000 */
[----:B------:R-:W-:Y:S01]  /*6140*/  ULOP3.LUT UR5, UR6, UR5, URZ, 0x3c, !UPT ;  /* 0x0000000506057292 */ /* 0x000fe2000f8e3c3f */
[----:B------:R-:W-:Y:S11]  /*6150*/  @!P0 BRA `(.L_x_12780) ;  /* 0x0000000000048947 */ /* 0x000ff60003800000 */
[----:B------:R-:W-:Y:S01]  /*6160*/  BPT.TRAP 0x1 ;  /* 0x000000040000795c */ /* 0x000fe20000300000 */
.L_x_12780:
[----:B------:R-:W-:Y:S01]  /*6170*/  ULEA UR22, UR4, UR42, 0x3 ;  /* 0x0000002a04167291 */ /* 0x000fe2000f8e183f */
[----:B------:R-:W-:-:S05]  /*6180*/  IMAD.U32 R0, RZ, RZ, UR5 ;  /* 0x00000005ff007e24 */ /* 0x000fca000f8e00ff */
[----:B------:R-:W-:-:S04]  /*6190*/  SHF.L.U32 R0, R0, 0x1f, RZ ;  /* 0x0000001f00007819 */ /* 0x000fc800000006ff */
[----:B------:R0:W1:Y:S01]  /*61a0*/  SYNCS.PHASECHK.TRANS64.TRYWAIT P1, [UR22+0x17030], R0 ;  /* 0x01703000ff0075a7 */ /* 0x0000620008020156 */
[----:B------:R-:W-:Y:S05]  /*61b0*/  @!P0 BRA `(.L_x_12781) ;  /* 0x0000000000048947 */ /* 0x000fea0003800000 */
[----:B------:R-:W-:Y:S01]  /*61c0*/  BPT.TRAP 0x1 ;  /* 0x000000040000795c */ /* 0x000fe20000300000 */
.L_x_12781:
[----:B-1----:R-:W-:Y:S05]  /*61d0*/  @P1 BRA `(.L_x_12782) ;  /* 0x0000000000081947 */ /* 0x002fea0003800000 */
[----:B------:R-:W1:Y:S02]  /*61e0*/  SYNCS.PHASECHK.TRANS64.TRYWAIT P1, [UR22+0x17030], R0 ;  /* 0x01703000ff0075a7 */ /* 0x000e640008020156 */
[----:B-1----:R-:W-:Y:S05]  /*61f0*/  @!P1 BRA `(.L_x_12783) ;  /* 0x00000084003c9947 */ /* 0x002fea0003800000 */
.L_x_12782:
        /* <DEDUP_REMOVED lines=19> */
.L_x_12784:
[----:B------:R-:W-:Y:S01]  /*6330*/  ULEA UR14, UR7, UR42, 0x3 ;  /* 0x0000002a070e7291 */ /* 0x000fe2000f8e183f */
[----:B01----:R-:W-:-:S05]  /*6340*/  IMAD.U32 R0, RZ, RZ, UR6 ;  /* 0x00000006ff007e24 */ /* 0x003fca000f8e00ff */
[----:B------:R-:W-:-:S04]  /*6350*/  SHF.L.U32 R0, R0, 0x1f, RZ ;  /* 0x0000001f00007819 */ /* 0x000fc800000006ff */
[----:B------:R0:W1:Y:S01]  /*6360*/  SYNCS.PHASECHK.TRANS64.TRYWAIT P1, [UR14+0x17050], R0 ;  /* 0x01705000ff0075a7 */ /* 0x000062000802014e */
[----:B------:R-:W-:Y:S05]  /*6370*/  @!P0 BRA `(.L_x_12785) ;  /* 0x0000000000048947 */ /* 0x000fea0003800000 */
[----:B------:R-:W-:Y:S01]  /*6380*/  BPT.TRAP 0x1 ;  /* 0x000000040000795c */ /* 0x000fe20000300000 */
.L_x_12785:
[----:B-1----:R-:W-:Y:S05]  /*6390*/  @P1 BRA `(.L_x_12786) ;  /* 0x0000000000081947 */ /* 0x002fea0003800000 */
[----:B------:R-:W1:Y:S02]  /*63a0*/  SYNCS.PHASECHK.TRANS64.TRYWAIT P1, [UR14+0x17050], R0 ;  /* 0x01705000ff0075a7 */ /* 0x000e64000802014e */
[----:B-1----:R-:W-:Y:S05]  /*63b0*/  @!P1 BRA `(.L_x_12787) ;  /* 0x0000008000e49947 */ /* 0x002fea0003800000 */
.L_x_12786:
[----:B------:R-:W-:Y:S01]  /*63c0*/  UIADD3 UR6, UR42, 0x400, URZ ;  /* 0x000004002a067890 */ /* 0x000fe2000fffe03f */
[----:B------:R-:W-:Y:S01]  /*63d0*/  WARPGROUP.ARRIVE ;  /* 0x00000000000079c5 */ /* 0x000fe20000000000 */
[----:B------:R-:W-:Y:S02]  /*63e0*/  UMOV UR11, 0x40000040 ;  /* 0x40000040000b7882 */ /* 0x000fe40000000000 */
        /* <DEDUP_REMOVED lines=17> */
[----:B------:R-:W-:Y:S03]  /*6500*/  QGMMA.64x96x32.F32.E4M3.E4M3 R88, R140, gdesc[UR4], R88, gsb0 ;  /* 0x016000048c587df3 */ /* 0x000fe60008000858 */
[----:B------:R-:W-:Y:S02]  /*6510*/  WARPGROUP.DEPBAR.LE gsb0, 0x0 ;  /* 0x00008000000079c5 */ /* 0x000fe40000010000 */
[----:B------:R-:W-:-:S06]  /*6520*/  WARPGROUP.ARRIVE ;  /* 0x00000000000079c5 */ /* 0x000fcc0000000000 */
[----:B------:R-:W-:Y:S03]  /*6530*/  QGMMA.64x96x32.F32.E4M3.E4M3 R88, R136, gdesc[UR8], R88, gsb0 ;  /* 0x0160000888587df3 */ /* 0x000fe60008000858 */
[----:B------:R-:W-:Y:S02]  /*6540*/  WARPGROUP.DEPBAR.LE gsb0, 0x0 ;  /* 0x00008000000079c5 */ /* 0x000fe40000010000 */
[----:B------:R-:W-:Y:S05]  /*6550*/  @!P0 BRA `(.L_x_12788) ;  /* 0x0000000000048947 */ /* 0x000fea0003800000 */
[----:B------:R-:W-:Y:S01]  /*6560*/  BPT.TRAP 0x1 ;  /* 0x000000040000795c */ /* 0x000fe20000300000 */
.L_x_12788:
        /* <DEDUP_REMOVED lines=82> */
[----:B------:R-:W-:Y:S01]  /*6a90*/  FMUL.FTZ R12, R7, UR46 ;  /* 0x0000002e070c7c20 */ /* 0x000fe20008410000 */
[----:B------:R-:W-:-:S01]  /*6aa0*/  FFMA.FTZ R25, R56, UR46, -R136 ;  /* 0x0000002e38197c23 */ /* 0x000fc20008010888 */
[C---:B------:R-:W-:Y:S01]  /*6ab0*/  FADD.FTZ R7, -R10.reuse, R9 ;  /* 0x000000090a077221 */ /* 0x040fe20000010100 */
[----:B------:R-:W-:-:S01]  /*6ac0*/  FFMA.FTZ R56, R10, R57, -8 ;  /* 0xc10000000a387423 */ /* 0x000fc20000010039 */
[----:B------:R-:W-:Y:S01]  /*6ad0*/  FFMA.FTZ R9, R24, UR46, -R136 ;  /* 0x0000002e18097c23 */ /* 0x000fe20008010888 */
[----:B------:R-:W-:Y:S01]  /*6ae0*/  MUFU.EX2 R6, R12 ;  /* 0x0000000c00067308 */ /* 0x000fe20000000800 */
[----:B------:R-:W-:Y:S01]  /*6af0*/  FMUL.FTZ R7, R7, UR46 ;  /* 0x0000002e07077c20 */ /* 0x000fe20008410000 */
        /* <DEDUP_REMOVED lines=38> */
[----:B------:R-:W2:Y:S01]  /*6d60*/  MUFU.EX2 R27, R27 ;  /* 0x0000001b001b7308 */ /* 0x000ea20000000800 */
        /* <DEDUP_REMOVED lines=17> */
[----:B------:R-:W-:-:S06]  /*6e80*/  FFMA.FTZ R86, R86, UR46, -R56 ;  /* 0x0000002e56567c23 */ /* 0x000fcc0008010838 */
[----:B------:R2:W3:Y:S01]  /*6e90*/  MUFU.EX2 R12, R29 ;  /* 0x0000001d000c7308 */ /* 0x0004e20000000800 */
[----:B-1----:R-:W-:-:S07]  /*6ea0*/  FADD.FTZ R61, R11, R64 ;  /* 0x000000400b3d7221 */ /* 0x002fce0000010000 */
[----:B------:R-:W1:Y:S01]  /*6eb0*/  MUFU.EX2 R31, R31 ;  /* 0x0000001f001f7308 */ /* 0x000e620000000800 */
[----:B0-----:R-:W-:-:S01]  /*6ec0*/  FADD.FTZ R2, R30, R3 ;  /* 0x000000031e027221 */ /* 0x001fc20000010000 */
[--C-:B--2---:R-:W-:Y:S01]  /*6ed0*/  FFMA.FTZ R29, R60, UR46, -R136.reuse ;  /* 0x0000002e3c1d7c23 */ /* 0x104fe20008010888 */
[----:B------:R-:W-:-:S05]  /*6ee0*/  FFMA.FTZ R60, R85, UR46, -R136 ;  /* 0x0000002e553c7c23 */ /* 0x000fca0008010888 */
[----:B------:R-:W0:Y:S01]  /*6ef0*/  MUFU.EX2 R13, R13 ;  /* 0x0000000d000d7308 */ /* 0x000e220000000800 */
[----:B---3--:R-:W-:-:S01]  /*6f00*/  FADD.FTZ R64, R12, R61 ;  /* 0x0000003d0c407221 */ /* 0x008fc20000010000 */
[----:B------:R-:W-:-:S06]  /*6f10*/  FFMA.FTZ R61, R66, UR46, -R56 ;  /* 0x0000002e423d7c23 */ /* 0x000fcc0008010838 */
[----:B------:R-:W2:Y:S01]  /*6f20*/  MUFU.EX2 R34, R34 ;  /* 0x0000002200227308 */ /* 0x000ea20000000800 */
[----:B-1----:R-:W-:-:S07]  /*6f30*/  FADD.FTZ R3, R31, R2 ;  /* 0x000000021f037221 */ /* 0x002fce0000010000 */
[----:B------:R-:W1:Y:S01]  /*6f40*/  MUFU.EX2 R14, R14 ;  /* 0x0000000e000e7308 */ /* 0x000e620000000800 */
[----:B0-----:R-:W-:-:S01]  /*6f50*/  FADD.FTZ R63, R13, R64 ;  /* 0x000000400d3f7221 */ /* 0x001fc20000010000 */
[----:B------:R-:W-:-:S06]  /*6f60*/  FFMA.FTZ R64, R67, UR46, -R56 ;  /* 0x0000002e43407c23 */ /* 0x000fcc0008010838 */
        /* <DEDUP_REMOVED lines=119> */
.L_x_12789:
        /* <DEDUP_REMOVED lines=91> */
.L_x_12779:
[----:B------:R-:W-:Y:S06]  /*7c90*/  BAR.ARV 0x8, 0x200 ;  /* 0x0208000000007b1d */ /* 0x000fec0000002000 */
[----:B------:R-:W-:Y:S05]  /*7ca0*/  @!P0 BRA `(.L_x_12791) ;  /* 0x0000000000048947 */ /* 0x000fea0003800000 */
[----:B------:R-:W-:Y:S01]  /*7cb0*/  BPT.TRAP 0x1 ;  /* 0x000000040000795c */ /* 0x000fe20000300000 */
.L_x_12791:
[----:B------:R-:W-:Y:S01]  /*7cc0*/  ULEA UR16, UR4, UR42, 0x3 ;  /* 0x0000002a04107291 */ /* 0x000fe2000f8e183f */
[----:B------:R-:W-:-:S05]  /*7cd0*/  IMAD.U32 R4, RZ, RZ, UR5 ;  /* 0x00000005ff047e24 */ /* 0x000fca000f8e00ff */
[----:B------:R-:W-:-:S04]  /*7ce0*/  SHF.L.U32 R4, R4, 0x1f, RZ ;  /* 0x0000001f04047819 */ /* 0x000fc800000006ff */
[----:B------:R0:W1:Y:S01]  /*7cf0*/  SYNCS.PHASECHK.TRANS64.TRYWAIT P1, [UR16+0x17050], R4 ;  /* 0x01705004ff0075a7 */ /* 0x0000620008020150 */
[----:B------:R-:W-:Y:S05]  /*7d00*/  @!P0 BRA `(.L_x_12792) ;  /* 0x0000000000048947 */ /* 0x000fea0003800000 */
[----:B------:R-:W-:Y:S01]  /*7d10*/  BPT.TRAP 0x1 ;  /* 0x000000040000795c */ /* 0x000fe20000300000 */
.L_x_12792:
[----:B-1----:R-:W-:Y:S05]  /*7d20*/  @P1 BRA `(.L_x_12793) ;  /* 0x0000000000081947 */ /* 0x002fea0003800000 */
[----:B------:R-:W1:Y:S02]  /*7d30*/  SYNCS.PHASECHK.TRANS64.TRYWAIT P1, [UR16+0x17050], R4 ;  /* 0x01705004ff0075a7 */ /* 0x000e640008020150 */
[----:B-1----:R-:W-:Y:S05]  /*7d40*/  @!P1 BRA `(.L_x_12794) ;  /* 0x0000006800989947 */ /* 0x002fea0003800000 */
.L_x_12793:
        /* <DEDUP_REMOVED lines=13> */
[----:B------:R-:W-:Y:S02]  /*7e20*/  @UP0 UIMAD UR5, UR43, UR8, URZ ;  /* 0x000000082b0502a4 */ /* 0x000fe4000f8e023f */
[----:B------:R-:W-:Y:S02]  /*7e30*/  @UP0 UIMAD.WIDE.U32 UR6, UR44, UR8, URZ ;  /* 0x000000082c0602a5 */ /* 0x000fe4000f8e003f */
[----:B------:R-:W-:Y:S01]  /*7e40*/  UIMAD UR8, UR4, 0x300, UR42 ;  /* 0x00000300040878a4 */ /* 0x000fe2000f8e022a */
[----:B------:R-:W-:Y:S01]  /*7e50*/  @UP0 ULDC.64 UR12, c[0x0][0x9d0] ;  /* 0x00027400000c0ab9 */ /* 0x000fe20000000a00 */
[----:B------:R-:W-:Y:S02]  /*7e60*/  @UP0 UIMAD UR5, UR44, UR9, UR5 ;  /* 0x000000092c0502a4 */ /* 0x000fe4000f8e0205 */
[----:B------:R-:W-:-:S02]  /*7e70*/  @UP0 UIMAD UR4, UR14, UR12, URZ ;  /* 0x0000000c0e0402a4 */ /* 0x000fc4000f8e023f */
[----:B------:R-:W-:Y:S01]  /*7e80*/  @UP0 UIADD3 UR5, UR7, UR5, URZ ;  /* 0x0000000507050290 */ /* 0x000fe2000fffe03f */
[----:B------:R-:W-:Y:S01]  /*7e90*/  UMOV UR14, UR8 ;  /* 0x00000008000e7c82 */ /* 0x000fe20008000000 */
[----:B------:R-:W-:Y:S02]  /*7ea0*/  @UP0 UIMAD UR7, UR40, UR13, UR4 ;  /* 0x0000000d280702a4 */ /* 0x000fe4000f8e0204 */
[----:B------:R-:W-:Y:S01]  /*7eb0*/  QGMMA.64x96x32.F32.E4M3.E4M3 R88, R148, gdesc[UR12], R88, gsb0 ;  /* 0x0160000c94587df3 */ /* 0x000fe20008000858 */
[----:B------:R-:W-:Y:S02]  /*7ec0*/  @UP0 UMOV UR4, UR6 ;  /* 0x0000000600040c82 */ /* 0x000fe40008000000 */
        /* <DEDUP_REMOVED lines=60> */
.L_x_12795:
        /* <DEDUP_REMOVED lines=52> */
.L_x_12759:
        /* <DEDUP_REMOVED lines=345> */
.L_x_12798:
[----:B------:R-:W-:Y:S05]  /*9b60*/  BSYNC B0 ;  /* 0x0000000000007941 */ /* 0x000fea0003800000 */
.L_x_12797:
        /* <DEDUP_REMOVED lines=98> */
.L_x_12796:
        /* <DEDUP_REMOVED lines=58> */
.L_x_12755:
        /* <DEDUP_REMOVED lines=18> */
.L_x_12799:
[----:B------:R-:W-:Y:S01]  /*a650*/  ULDC UR44, c[0x0][0xc50] ;  /* 0x00031400002c7ab9 */ /* 0x000fe20000000800 */
[----:B------:R-:W-:Y:S01]  /*a660*/  UMOV UR42, UR6 ;  /* 0x00000006002a7c82 */ /* 0x000fe20008000000 */
[----:B------:R-:W-:-:S11]  /*a670*/  UISETP.NE.AND UP0, UPT, UR44, 0x1, UPT ;  /* 0x000000012c00788c */ /* 0x000fd6000bf05270 */
[----:B------:R-:W-:Y:S01]  /*a680*/  @UP0 ULDC UR4, c[0x0][0xc54] ;  /* 0x0003150000040ab9 */ /* 0x000fe20000000800 */
[----:B------:R-:W-:Y:S01]  /*a690*/  @UP0 ULDC UR7, c[0x0][0xc58] ;  /* 0x0003160000070ab9 */ /* 0x000fe20000000800 */
[----:B------:R-:W-:-:S04]  /*a6a0*/  UIMAD.WIDE.U32 UR4, UR6, UR4, URZ ;  /* 0x00000004060472a5 */ /* 0x000fc8000f8e003f */
[----:B------:R-:W-:-:S12]  /*a6b0*/  @UP0 USHF.R.U32.HI UR42, URZ, UR7, UR5 ;  /* 0x000000073f2a0299 */ /* 0x000fd80008011605 */
.L_x_12800:
        /* <DEDUP_REMOVED lines=9> */
[----:B------:R-:W-:Y:S01]  /*a750*/  ULDC.64 UR4, c[0x0][0x418] ;  /* 0x0001060000047ab9 */ /* 0x000fe20000000a00 */
[----:B------:R-:W-:-:S05]  /*a760*/  IMAD.MOV.U32 R18, RZ, RZ, RZ ;  /* 0x000000ffff127224 */ /* 0x000fca00078e00ff */
[----:B------:R-:W1:Y:S01]  /*a770*/  S2UR UR48, SR_CTAID.X ;  /* 0x00000000003079c3 */ /* 0x000e620000002500 */
[----:B------:R-:W-:Y:S02]  /*a780*/  UISETP.NE.AND UP1, UPT, UR6, 0x1, UPT ;  /* 0x000000010600788c */ /* 0x000fe4000bf25270 */
[----:B------:R-:W-:Y:S01]  /*a790*/  UISETP.NE.U32.AND UP0, UPT, UR4, URZ, UPT ;  /* 0x0000003f0400728c */ /* 0x000fe2000bf05070 */
[----:B------:R-:W-:Y:S02]  /*a7a0*/  UMOV UR6, 0xc0 ;  /* 0x000000c000067882 */ /* 0x000fe40000000000 */
[----:B------:R-:W-:Y:S01]  /*a7b0*/  ULDC UR4, c[0x0][0x424] ;  /* 0x0001090000047ab9 */ /* 0x000fe20000000800 */
[----:B------:R-:W-:Y:S01]  /*a7c0*/  UISETP.NE.AND.EX UP0, UPT, UR5, URZ, UPT, UP0 ;  /* 0x0000003f0500728c */ /* 0x000fe2000bf05300 */
[----:B------:R-:W-:Y:S01]  /*a7d0*/  ULDC UR7, c[0x0][0x2f0] ;  /* 0x0000bc0000077ab9 */ /* 0x000fe20000000800 */
[----:B------:R-:W-:Y:S02]  /*a7e0*/  ULDC UR8, c[0x0][0x288] ;  /* 0x0000a20000087ab9 */ /* 0x000fe40000000800 */
[----:B------:R-:W-:Y:S01]  /*a7f0*/  USEL UR36, UR4, 0x1, UP0 ;  /* 0x0000000104247887 */ /* 0x000fe20008000000 */
[----:B------:R-:W-:Y:S01]  /*a800*/  @UP1 ULDC UR5, c[0x0][0x44c] ;  /* 0x0001130000051ab9 */ /* 0x000fe20000000800 */
[----:B0-----:R-:W-:-:S04]  /*a810*/  ISETP.NE.U32.AND P0, PT, R2, RZ, PT ;  /* 0x000000ff0200720c */ /* 0x001fc80003f05070 */
[----:B------:R-:W-:Y:S01]  /*a820*/  ISETP.NE.AND.EX P0, PT, R3, RZ, PT, P0 ;  /* 0x000000ff0300720c */ /* 0x000fe20003f05300 */
[----:B-1----:R-:W-:Y:S02]  /*a830*/  UIMAD UR6, UR48, UR6, 0xbf ;  /* 0x000000bf300674a4 */ /* 0x002fe4000f8e0206 */
        /* <DEDUP_REMOVED lines=57> */
.L_x_12802:
        /* <DEDUP_REMOVED lines=32> */
.L_x_12803:
        /* <DEDUP_REMOVED lines=20> */
.L_x_12804:
        /* <DEDUP_REMOVED lines=20> */
.L_x_12805:
        /* <DEDUP_REMOVED lines=18> */
.L_x_12806:
        /* <DEDUP_REMOVED lines=14> */
[----:B------:R-:W-:Y:S02]  /*b250*/  SHF.R.U32.HI R5, RZ, 0x1, R7 ;  /* 0x00000001ff057819 */ /* 0x000fe40000011607 */
[----:B------:R-:W-:-:S04]  /*b260*/  LOP3.LUT R4, R0, 0x40, RZ, 0xc0, !PT ;  /* 0x0000004000047812 */ /* 0x000fc800078ec0ff */
        /* <DEDUP_REMOVED lines=45> */
.L_x_12859:
        /* <DEDUP_REMOVED lines=28> */
.L_x_12808:
        /* <DEDUP_REMOVED lines=12> */
.L_x_12860:
[----:B------:R-:W1:Y:S01]  /*b7c0*/  S2R R9, SR_TID.X ;  /* 0x0000000000097919 */ /* 0x000e620000002100 */
[----:B------:R-:W-:Y:S01]  /*b7d0*/  ULDC.64 UR4, c[0x0][0x328] ;  /* 0x0000ca0000047ab9 */ /* 0x000fe20000000a00 */
[----:B------:R-:W-:Y:S01]  /*b7e0*/  R2UR UR6, R28 ;  /* 0x000000001c0672ca */ /* 0x000fe200000e0000 */
[----:B------:R-:W-:Y:S01]  /*b7f0*/  IMAD R7, R5, UR4, RZ ;  /* 0x0000000405077c24 */ /* 0x000fe2000f8e02ff */
[----:B------:R-:W2:Y:S01]  /*b800*/  S2R R20, SR_TID.X ;  /* 0x0000000000147919 */ /* 0x000ea20000002100 */
[----:B------:R-:W-:-:S04]  /*b810*/  IMAD.WIDE.U32 R2, R4, UR4, RZ ;  /* 0x0000000404027c25 */ /* 0x000fc8000f8e00ff */
[----:B------:R-:W-:Y:S01]  /*b820*/  IMAD R7, R4, UR5, R7 ;  /* 0x0000000504077c24 */ /* 0x000fe2000f8e0207 */
[----:B------:R-:W-:-:S03]  /*b830*/  ULDC.64 UR4, c[0x0][0x338] ;  /* 0x0000ce0000047ab9 */ /* 0x000fc60000000a00 */
        /* <DEDUP_REMOVED lines=8> */
[----:B-1----:R-:W-:Y:S01]  /*b8c0*/  LOP3.LUT R9, R9, 0x7f, RZ, 0xc0, !PT ;  /* 0x0000007f09097812 */ /* 0x002fe200078ec0ff */
[----:B------:R-:W-:Y:S02]  /*b8d0*/  UIMAD UR4, UR6, UR4, URZ ;  /* 0x00000004060472a4 */ /* 0x000fe4000f8e023f */
[----:B------:R-:W-:Y:S01]  /*b8e0*/  IMAD.WIDE.U32 R2, R8, UR42, R2 ;  /* 0x0000002a08027c25 */ /* 0x000fe2000f8e0002 */
[----:B------:R-:W-:Y:S01]  /*b8f0*/  SHF.R.U32.HI R9, RZ, 0x1, R9 ;  /* 0x00000001ff097819 */ /* 0x000fe20000011609 */
[----:B------:R-:W-:Y:S01]  /*b900*/  ULDC.64 UR6, c[0x0][0x318] ;  /* 0x0000c60000067ab9 */ /* 0x000fe20000000a00 */
[----:B------:R-:W-:Y:S01]  /*b910*/  UIMAD UR4, UR42, UR5, UR4 ;  /* 0x000000052a0472a4 */ /* 0x000fe2000f8e0204 */
[----:B--2---:R-:W-:Y:S01]  /*b920*/  IMAD.SHL.U32 R20, R20, 0x10, RZ ;  /* 0x0000001014147824 */ /* 0x004fe200078e00ff */
[----:B------:R-:W-:Y:S01]  /*b930*/  IADD3 R6, -R9, UR36, -R6 ;  /* 0x0000002409067c10 */ /* 0x000fe2000fffe906 */
[----:B------:R-:W-:Y:S01]  /*b940*/  IMAD.U32 R9, RZ, RZ, UR7 ;  /* 0x00000007ff097e24 */ /* 0x000fe2000f8e00ff */
[----:B------:R-:W-:-:S02]  /*b950*/  IADD3 R8, P1, R2, UR6, RZ ;  /* 0x0000000602087c10 */ /* 0x000fc4000ff3e0ff */
[----:B------:R-:W-:Y:S02]  /*b960*/  ISETP.GE.AND P0, PT, R6, 0x1, PT ;  /* 0x000000010600780c */ /* 0x000fe40003f06270 */
[----:B------:R-:W-:Y:S01]  /*b970*/  IADD3.X R9, R9, UR4, R3, P1, !PT ;  /* 0x0000000409097c10 */ /* 0x000fe20008ffe403 */
[----:B------:R-:W-:Y:S01]  /*b980*/  UMOV UR4, 0xffffffff ;  /* 0xffffffff00047882 */ /* 0x000fe20000000000 */
[----:B------:R-:W-:Y:S02]  /*b990*/  LOP3.LUT R20, R20, 0x10, RZ, 0xc0, !PT ;  /* 0x0000001014147812 */ /* 0x000fe400078ec0ff */
[----:B------:R-:W-:Y:S07]  /*b9a0*/  BRA.DIV UR4, `(.L_x_12810) ;  /* 0x0000002e04cc7947 */ /* 0x000fee000b800000 */
        /* <DEDUP_REMOVED lines=19> */
.L_x_12866:
        /* <DEDUP_REMOVED lines=20> */
.L_x_12811:
[----:B------:R-:W-:Y:S01]  /*bc20*/  SYNCS.ARRIVE.TRANS64.A1T0 RZ, [UR46+0x17070], RZ ;  /* 0x017070ffffff79a7 */ /* 0x000fe2000810002e */
[----:B------:R-:W-:Y:S05]  /*bc30*/  @!P6 BRA `(.L_x_12812) ;  /* 0x000000000004e947 */ /* 0x000fea0003800000 */
[----:B------:R-:W-:Y:S01]  /*bc40*/  BPT.TRAP 0x1 ;  /* 0x000000040000795c */ /* 0x000fe20000300000 */
.L_x_12812:
[----:B------:R-:W0:Y:S02]  /*bc50*/  SYNCS.PHASECHK.TRANS64.TRYWAIT P1, [UR46+0x17040], R10 ;  /* 0x0170400aff0075a7 */ /* 0x000e24000802016e */
[----:B0-----:R-:W-:Y:S05]  /*bc60*/  @!P1 BRA `(.L_x_12813) ;  /* 0x0000002c00dc9947 */ /* 0x001fea0003800000 */
.L_x_12867:
        /* <DEDUP_REMOVED lines=39> */
.L_x_12873:
        /* <DEDUP_REMOVED lines=17> */
.L_x_12815:
        /* <DEDUP_REMOVED lines=22> */
[----:B0-----:R-:W-:Y:S02]  /*c150*/  IMAD.U32 R10, RZ, RZ, UR4 ;  /* 0x00000004ff0a7e24 */ /* 0x001fe4000f8e00ff */
[----:B------:R-:W-:Y:S02]  /*c160*/  IMAD.U32 R11, RZ, RZ, UR5 ;  /* 0x00000005ff0b7e24 */ /* 0x000fe4000f8e00ff */
[----:B------:R-:W-:Y:S02]  /*c170*/  IMAD.MOV.U32 R8, RZ, RZ, 0x70 ;  /* 0x00000070ff087424 */ /* 0x000fe400078e00ff */
[----:B------:R-:W-:Y:S02]  /*c180*/  IMAD.MOV.U32 R12, RZ, RZ, 0x1 ;  /* 0x00000001ff0c7424 */ /* 0x000fe400078e00ff */
[----:B------:R-:W-:-:S07]  /*c190*/  IMAD.MOV.U32 R13, RZ, RZ, RZ ;  /* 0x000000ffff0d7224 */ /* 0x000fce00078e00ff */
[----:B------:R-:W-:-:S07]  /*c1a0*/  LEPC R20, `(.L_x_12816) ;  /* 0x000000001014794e */ /* 0x000fce0000000000 */
[----:B-1----:R-:W-:Y:S05]  /*c1b0*/  CALL.ABS.NOINC R2 ;  /* 0x0000000002007343 */ /* 0x002fea0003c00000 */
.L_x_12816:
[----:B------:R-:W1:Y:S01]  /*c1c0*/  S2R R20, SR_CTAID.Z ;  /* 0x0000000000147919 */ /* 0x000e620000002700 */
[----:B------:R-:W-:Y:S01]  /*c1d0*/  UISETP.NE.AND UP0, UPT, UR49, URZ, UPT ;  /* 0x0000003f3100728c */ /* 0x000fe2000bf05270 */
[----:B------:R-:W-:Y:S01]  /*c1e0*/  IMAD.U32 R3, RZ, RZ, UR48 ;  /* 0x00000030ff037e24 */ /* 0x000fe2000f8e00ff */
[----:B------:R-:W2:Y:S01]  /*c1f0*/  LDC R9, c[0x0][0x448] ;  /* 0x00011200ff097b82 */ /* 0x000ea20000000800 */
[----:B------:R-:W3:Y:S01]  /*c200*/  S2R R2, SR_TID.X ;  /* 0x0000000000027919 */ /* 0x000ee20000002100 */
[----:B------:R-:W-:Y:S01]  /*c210*/  IMAD.U32 R4, RZ, RZ, UR36 ;  /* 0x00000024ff047e24 */ /* 0x000fe2000f8e00ff */
[----:B------:R-:W-:Y:S01]  /*c220*/  ULDC.64 UR6, c[0x0][0x2c8] ;  /* 0x0000b20000067ab9 */ /* 0x000fe20000000a00 */
[----:B------:R-:W-:Y:S01]  /*c230*/  PLOP3.LUT P0, PT, PT, PT, UP0, 0x80, 0x0 ;  /* 0x000000000000781c */ /* 0x000fe20003f0f008 */
[----:B------:R-:W4:Y:S01]  /*c240*/  S2R R21, SR_TID.X ;  /* 0x0000000000157919 */ /* 0x000f220000002100 */
[----:B------:R-:W-:Y:S01]  /*c250*/  PLOP3.LUT P1, PT, PT, PT, UP0, 0x80, 0x0 ;  /* 0x000000000000781c */ /* 0x000fe20003f2f008 */
[----:B------:R-:W-:Y:S01]  /*c260*/  IMAD.U32 R5, RZ, RZ, UR37 ;  /* 0x00000025ff057e24 */ /* 0x000fe2000f8e00ff */
[----:B------:R-:W-:Y:S01]  /*c270*/  ULDC.64 UR8, c[0x0][0x280] ;  /* 0x0000a00000087ab9 */ /* 0x000fe20000000a00 */
[----:B------:R-:W-:Y:S01]  /*c280*/  @UP0 ULDC UR4, c[0x0][0x44c] ;  /* 0x0001130000040ab9 */ /* 0x000fe20000000800 */
[----:B------:R-:W-:Y:S01]  /*c290*/  @UP0 ULDC UR10, c[0x0][0x44c] ;  /* 0x00011300000a0ab9 */ /* 0x000fe20000000800 */
[----:B-1----:R-:W-:-:S02]  /*c2a0*/  SHF.R.S32.HI R7, RZ, 0x1f, R20 ;  /* 0x0000001fff077819 */ /* 0x002fc40000011414 */
[----:B------:R-:W1:Y:S01]  /*c2b0*/  S2R R20, SR_CTAID.Z ;  /* 0x0000000000147919 */ /* 0x000e620000002700 */
[----:B---3--:R-:W-:Y:S01]  /*c2c0*/  IMAD.SHL.U32 R2, R2, 0x40, RZ ;  /* 0x0000004002027824 */ /* 0x008fe200078e00ff */
[----:B----4-:R-:W-:-:S04]  /*c2d0*/  LOP3.LUT R21, R21, 0x7f, RZ, 0xc0, !PT ;  /* 0x0000007f15157812 */ /* 0x010fc800078ec0ff */
[----:B------:R-:W-:Y:S02]  /*c2e0*/  LOP3.LUT R2, R2, 0x40, RZ, 0xc0, !PT ;  /* 0x0000004002027812 */ /* 0x000fe400078ec0ff */
[----:B------:R-:W-:-:S05]  /*c2f0*/  SHF.R.U32.HI R21, RZ, 0x1, R21 ;  /* 0x00000001ff157819 */ /* 0x000fca0000011615 */
[----:B------:R-:W-:-:S04]  /*c300*/  IMAD.IADD R6, R2, 0x1, R21 ;  /* 0x0000000102067824 */ /* 0x000fc800078e0215 */
[----:B------:R-:W-:Y:S02]  /*c310*/  IMAD R6, R3, 0xc0, R6 ;  /* 0x000000c003067824 */ /* 0x000fe400078e0206 */
[----:B------:R-:W-:Y:S02]  /*c320*/  IMAD.U32 R3, RZ, RZ, UR47 ;  /* 0x0000002fff037e24 */ /* 0x000fe4000f8e00ff */
        /* <DEDUP_REMOVED lines=8> */
[----:B-1----:R-:W-:-:S04]  /*c3b0*/  IMAD.WIDE.U32 R2, R20, UR4, R2 ;  /* 0x0000000414027c25 */ /* 0x002fc8000f8e0002 */
[----:B------:R-:W-:Y:S01]  /*c3c0*/  IMAD R5, R20, UR5, R4 ;  /* 0x0000000514057c24 */ /* 0x000fe2000f8e0204 */
[--C-:B------:R-:W-:Y:S01]  /*c3d0*/  SHF.R.S32.HI R4, RZ, 0x1f, R0.reuse ;  /* 0x0000001fff047819 */ /* 0x100fe20000011400 */
[----:B------:R-:W-:Y:S01]  /*c3e0*/  ULDC.64 UR4, c[0x0][0x2d0] ;  /* 0x0000b40000047ab9 */ /* 0x000fe20000000a00 */
[----:B------:R-:W-:Y:S01]  /*c3f0*/  IMAD.MOV R7, RZ, RZ, -R0 ;  /* 0x000000ffff077224 */ /* 0x000fe200078e0a00 */
[----:B------:R-:W1:Y:S01]  /*c400*/  S2R R20, SR_TID.X ;  /* 0x0000000000147919 */ /* 0x000e620000002100 */
[----:B------:R-:W-:Y:S02]  /*c410*/  IMAD.IADD R3, R3, 0x1, R5 ;  /* 0x0000000103037824 */ /* 0x000fe400078e0205 */
[----:B------:R-:W-:-:S04]  /*c420*/  IMAD R4, R4, UR4, RZ ;  /* 0x0000000404047c24 */ /* 0x000fc8000f8e02ff */
[C---:B------:R-:W-:Y:S02]  /*c430*/  IMAD R8, R0.reuse, UR5, R4 ;  /* 0x0000000500087c24 */ /* 0x040fe4000f8e0204 */
[----:B------:R-:W-:-:S04]  /*c440*/  IMAD.WIDE.U32 R4, R0, UR4, R2 ;  /* 0x0000000400047c25 */ /* 0x000fc8000f8e0002 */
[----:B--2---:R-:W-:Y:S02]  /*c450*/  IMAD R0, R9, R7, R6 ;  /* 0x0000000709007224 */ /* 0x004fe400078e0206 */
        /* <DEDUP_REMOVED lines=9> */
[----:B-1----:R-:W-:Y:S02]  /*c4f0*/  IMAD.SHL.U32 R20, R20, 0x10, RZ ;  /* 0x0000001014147824 */ /* 0x002fe400078e00ff */
        /* <DEDUP_REMOVED lines=24> */
[----:B------:R-:W1:Y:S01]  /*c680*/  SHFL.IDX PT, R3, R0, RZ, 0x1e1f ;  /* 0x001e1fff00037589 */ /* 0x000e6200000e0000 */
[----:B------:R-:W-:Y:S01]  /*c690*/  IMAD.U32 R7, RZ, RZ, UR48 ;  /* 0x00000030ff077e24 */ /* 0x000fe2000f8e00ff */
[----:B------:R-:W-:Y:S02]  /*c6a0*/  ULDC UR4, c[0x0][0x288] ;  /* 0x0000a20000047ab9 */ /* 0x000fe40000000800 */
[----:B------:R-:W2:Y:S01]  /*c6b0*/  SHFL.IDX PT, R2, R4, RZ, 0x1e1f ;  /* 0x001e1fff04027589 */ /* 0x000ea200000e0000 */
[----:B------:R-:W-:Y:S02]  /*c6c0*/  IMAD R8, R9, UR4, RZ ;  /* 0x0000000409087c24 */ /* 0x000fe4000f8e02ff */
[----:B------:R-:W-:Y:S01]  /*c6d0*/  IMAD R7, R7, 0xc0, R21 ;  /* 0x000000c007077824 */ /* 0x000fe200078e0215 */
[----:B------:R-:W3:Y:S04]  /*c6e0*/  SHFL.IDX PT, R14, R0, 0x1, 0x1e1f ;  /* 0x003e1f00000e7f89 */ /* 0x000ee800000e0000 */
[----:B------:R-:W-:Y:S01]  /*c6f0*/  ISETP.GE.AND P1, PT, R7, R8, PT ;  /* 0x000000080700720c */ /* 0x000fe20003f26270 */
[----:B------:R-:W4:Y:S04]  /*c700*/  SHFL.IDX PT, R4, R4, 0x1, 0x1e1f ;  /* 0x003e1f0004047f89 */ /* 0x000f2800000e0000 */
[----:B------:R-:W0:Y:S08]  /*c710*/  SHFL.IDX PT, R6, R6, RZ, 0x1e1f ;  /* 0x001e1fff06067589 */ /* 0x000e3000000e0000 */
        /* <DEDUP_REMOVED lines=16> */
.L_x_12880:
        /* <DEDUP_REMOVED lines=12> */
.L_x_12819:
[----:B------:R-:W-:Y:S05]  /*c8e0*/  BSYNC B0 ;  /* 0x0000000000007941 */ /* 0x000fea0003800000 */
.L_x_12818:
        /* <DEDUP_REMOVED lines=11> */
.L_x_12881:
[----:B------:R-:W-:Y:S01]  /*c9a0*/  IMAD.MOV.U32 R20, RZ, RZ, 0x1 ;  /* 0x00000001ff147424 */ /* 0x000fe200078e00ff */
[----:B------:R-:W-:Y:S06]  /*c9b0*/  @!P0 BRA `(.L_x_12821) ;  /* 0x0000001000808947 */ /* 0x000fec0003800000 */
[----:B01----:R-:W0:Y:S01]  /*c9c0*/  S2R R2, SR_TID.X ;  /* 0x0000000000027919 */ /* 0x003e220000002100 */
[----:B------:R-:W-:Y:S01]  /*c9d0*/  UIADD3 UR4, UR44, 0x1, URZ ;  /* 0x000000012c047890 */ /* 0x000fe2000fffe03f */
[----:B---3--:R-:W-:Y:S01]  /*c9e0*/  LOP3.LUT R0, RZ, UR43, RZ, 0x33, !PT ;  /* 0x0000002bff007c12 */ /* 0x008fe2000f8e33ff */
[----:B------:R-:W-:Y:S01]  /*c9f0*/  ULOP3.LUT UR5, URZ, UR45, URZ, 0x33, !UPT ;  /* 0x0000002d3f057292 */ /* 0x000fe2000f8e333f */
[----:B------:R-:W1:Y:S01]  /*ca00*/  S2R R3, SR_TID.X ;  /* 0x0000000000037919 */ /* 0x000e620000002100 */
[----:B------:R-:W-:Y:S01]  /*ca10*/  UIMAD UR4, UR4, UR40, URZ ;  /* 0x00000028040472a4 */ /* 0x000fe2000f8e023f */
[----:B------:R-:W3:Y:S01]  /*ca20*/  S2R R4, SR_TID.X ;  /* 0x0000000000047919 */ /* 0x000ee20000002100 */
[----:B0-----:R-:W-:Y:S01]  /*ca30*/  IMAD.SHL.U32 R2, R2, 0x40, RZ ;  /* 0x0000004002027824 */ /* 0x001fe200078e00ff */
[----:B-1----:R-:W-:-:S04]  /*ca40*/  LOP3.LUT R3, R3, 0x7f, RZ, 0xc0, !PT ;  /* 0x0000007f03037812 */ /* 0x002fc800078ec0ff */
[----:B------:R-:W-:Y:S02]  /*ca50*/  LOP3.LUT R2, R2, 0x40, RZ, 0xc0, !PT ;  /* 0x0000004002027812 */ /* 0x000fe400078ec0ff */
[----:B------:R-:W-:Y:S02]  /*ca60*/  SHF.R.U32.HI R3, RZ, 0x1, R3 ;  /* 0x00000001ff037819 */ /* 0x000fe40000011603 */
[----:B---3--:R-:W-:Y:S01]  /*ca70*/  LOP3.LUT P1, RZ, R4, 0x4, RZ, 0xc0, !PT ;  /* 0x0000000404ff7812 */ /* 0x008fe2000782c0ff */
[----:B------:R-:W-:Y:S01]  /*ca80*/  IMAD.MOV.U32 R4, RZ, RZ, 0x40 ;  /* 0x00000040ff047424 */ /* 0x000fe200078e00ff */
[----:B------:R-:W-:Y:S02]  /*ca90*/  IADD3 R18, R2, R18, R3 ;  /* 0x0000001202127210 */ /* 0x000fe40007ffe003 */
[----:B------:R-:W-:Y:S02]  /*caa0*/  LOP3.LUT R3, RZ, UR4, RZ, 0x33, !PT ;  /* 0x00000004ff037c12 */ /* 0x000fe4000f8e33ff */
[----:B------:R-:W-:Y:S01]  /*cab0*/  SEL R4, R4, 0xffffffc0, !P1 ;  /* 0xffffffc004047807 */ /* 0x000fe20004800000 */
[----:B------:R-:W-:Y:S01]  /*cac0*/  VIADD R5, R18, 0xfffffe80 ;  /* 0xfffffe8012057836 */ /* 0x000fe20000000000 */
[----:B------:R-:W-:-:S03]  /*cad0*/  VIMNMX3 R0, R0, UR5, R3, !PT ;  /* 0x0000000500007c0f */ /* 0x000fc6000f800103 */
[----:B------:R-:W-:Y:S01]  /*cae0*/  IMAD.IADD R2, R4, 0x1, R23 ;  /* 0x0000000104027824 */ /* 0x000fe200078e0217 */
[C---:B------:R-:W-:Y:S01]  /*caf0*/  IADD3 R26, -R0.reuse, -0x2, RZ ;  /* 0xfffffffe001a7810 */ /* 0x040fe20007ffe1ff */
[----:B------:R-:W-:Y:S02]  /*cb00*/  IMAD R16, R0, -0x80, R5 ;  /* 0xffffff8000107824 */ /* 0x000fe400078e0205 */
[----:B------:R-:W-:Y:S02]  /*cb10*/  IMAD.MOV.U32 R5, RZ, RZ, 0x1 ;  /* 0x00000001ff057424 */ /* 0x000fe400078e00ff */
[----:B------:R-:W-:-:S07]  /*cb20*/  IMAD.MOV.U32 R4, RZ, RZ, RZ ;  /* 0x000000ffff047224 */ /* 0x000fce00078e00ff */
.L_x_12836:
[----:B------:R-:W3:Y:S01]  /*cb30*/  LDL R6, [R1+0x4] ;  /* 0x0000040001067983 */ /* 0x000ee20000100800 */
[----:B0-----:R-:W0:Y:S01]  /*cb40*/  LDC R0, c[0x0][0x430] ;  /* 0x00010c00ff007b82 */ /* 0x001e220000000800 */
[----:B------:R-:W-:Y:S01]  /*cb50*/  IMAD.MOV.U32 R8, RZ, RZ, R16 ;  /* 0x000000ffff087224 */ /* 0x000fe200078e0010 */
[----:B------:R-:W-:Y:S01]  /*cb60*/  ULDC.64 UR4, c[0x0][0x428] ;  /* 0x00010a0000047ab9 */ /* 0x000fe20000000a00 */
[----:B0-----:R-:W-:-:S13]  /*cb70*/  ISETP.NE.AND P0, PT, R0, 0x1, PT ;  /* 0x000000010000780c */ /* 0x001fda0003f05270 */
[----:B------:R-:W0:Y:S08]  /*cb80*/  @P0 LDC R3, c[0x0][0x434] ;  /* 0x00010d00ff030b82 */ /* 0x000e300000000800 */
[----:B------:R-:W1:Y:S01]  /*cb90*/  @P0 LDC R7, c[0x0][0x438] ;  /* 0x00010e00ff070b82 */ /* 0x000e620000000800 */
[----:B0-----:R-:W-:-:S05]  /*cba0*/  @P0 IMAD.HI.U32 R0, R16, R3, RZ ;  /* 0x0000000310000227 */ /* 0x001fca00078e00ff */
[----:B-1----:R-:W-:-:S04]  /*cbb0*/  @P0 SHF.R.U32.HI R8, RZ, R7, R0 ;  /* 0x00000007ff080219 */ /* 0x002fc80000011600 */
        /* <DEDUP_REMOVED lines=23> */
.L_x_12822:
[----:B------:R-:W-:Y:S02]  /*cd30*/  LEA R6, R0, UR46, 0x3 ;  /* 0x0000002e00067c11 */ /* 0x000fe4000f8e18ff */
[----:B------:R-:W-:-:S04]  /*cd40*/  SHF.L.U32 R10, R20, 0x1f, RZ ;  /* 0x0000001f140a7819 */ /* 0x000fc800000006ff */
[----:B------:R-:W0:Y:S02]  /*cd50*/  SYNCS.PHASECHK.TRANS64.TRYWAIT P1, [R6+URZ+0x17080], R10 ;  /* 0x0170800a060075a7 */ /* 0x000e24000802017f */
[----:B0-----:R-:W-:Y:S05]  /*cd60*/  @!P1 BRA `(.L_x_12823) ;  /* 0x0000002400489947 */ /* 0x001fea0003800000 */
.L_x_12882:
        /* <DEDUP_REMOVED lines=46> */
.L_x_12888:
        /* <DEDUP_REMOVED lines=21> */
.L_x_12825:
[----:B------:R0:W-:Y:S01]  /*d1a0*/  SYNCS.ARRIVE.TRANS64.A1T0 RZ, [R6+URZ+0x17070], RZ ;  /* 0x017070ff06ff79a7 */ /* 0x0001e2000810003f */
[----:B------:R-:W-:Y:S05]  /*d1b0*/  @!P2 BRA `(.L_x_12826) ;  /* 0x000000000004a947 */ /* 0x000fea0003800000 */
[----:B------:R-:W-:Y:S01]  /*d1c0*/  BPT.TRAP 0x1 ;  /* 0x000000040000795c */ /* 0x000fe20000300000 */
.L_x_12826:
[----:B------:R-:W3:Y:S02]  /*d1d0*/  SYNCS.PHASECHK.TRANS64.TRYWAIT P1, [R6+URZ+0x17040], R10 ;  /* 0x0170400a060075a7 */ /* 0x000ee4000802017f */
[----:B---3--:R-:W-:Y:S05]  /*d1e0*/  @!P1 BRA `(.L_x_12827) ;  /* 0x0000002000d89947 */ /* 0x008fea0003800000 */
.L_x_12889:
        /* <DEDUP_REMOVED lines=41> */
.L_x_12895:
        /* <DEDUP_REMOVED lines=18> */
.L_x_12829:
[----:B------:R-:W-:Y:S01]  /*d5a0*/  IMAD.U32 R2, RZ, RZ, UR41 ;  /* 0x00000029ff027e24 */ /* 0x000fe2000f8e00ff */
[----:B------:R0:W-:Y:S04]  /*d5b0*/  SYNCS.ARRIVE.TRANS64.A1T0 RZ, [R6+URZ+0x17030], RZ ;  /* 0x017030ff06ff79a7 */ /* 0x0001e8000810003f */
[----:B------:R-:W-:-:S04]  /*d5c0*/  LOP3.LUT R2, R2, 0x1, RZ, 0xfc, !PT ;  /* 0x0000000102027812 */ /* 0x000fc800078efcff */
[----:B------:R-:W-:-:S13]  /*d5d0*/  ISETP.NE.AND P1, PT, R2, 0x3, PT ;  /* 0x000000030200780c */ /* 0x000fda0003f25270 */
[----:B0-----:R-:W-:Y:S05]  /*d5e0*/  @!P1 BRA `(.L_x_12830) ;  /* 0x0000000000049947 */ /* 0x001fea0003800000 */
[----:B------:R-:W-:Y:S01]  /*d5f0*/  BPT.TRAP 0x1 ;  /* 0x000000040000795c */ /* 0x000fe20000300000 */
.L_x_12830:
[----:B------:R-:W-:Y:S02]  /*d600*/  LOP3.LUT R3, R5, 0x1, RZ, 0x3c, !PT ;  /* 0x0000000105037812 */ /* 0x000fe400078e3cff */
[----:B------:R-:W-:Y:S02]  /*d610*/  LEA R2, R4, UR46, 0x3 ;  /* 0x0000002e04027c11 */ /* 0x000fe4000f8e18ff */
[----:B------:R-:W-:-:S04]  /*d620*/  SHF.L.U32 R3, R3, 0x1f, RZ ;  /* 0x0000001f03037819 */ /* 0x000fc800000006ff */
[----:B------:R-:W0:Y:S02]  /*d630*/  SYNCS.PHASECHK.TRANS64.TRYWAIT P2, [R2+URZ+0x17070], R3 ;  /* 0x01707003020075a7 */ /* 0x000e24000804017f */
[----:B0-----:R-:W-:Y:S05]  /*d640*/  @!P2 BRA `(.L_x_12831) ;  /* 0x000000200070a947 */ /* 0x001fea0003800000 */
.L_x_12896:
[----:B------:R-:W-:-:S06]  /*d650*/  ULOP3.LUT UR4, UR41, 0x2, URZ, 0xfc, !UPT ;  /* 0x0000000229047892 */ /* 0x000fcc000f8efc3f */
[----:B------:R-:W-:-:S05]  /*d660*/  IMAD.U32 R6, RZ, RZ, UR4 ;  /* 0x00000004ff067e24 */ /* 0x000fca000f8e00ff */
[----:B------:R-:W-:-:S13]  /*d670*/  ISETP.NE.AND P2, PT, R6, 0x3, PT ;  /* 0x000000030600780c */ /* 0x000fda0003f45270 */
[----:B------:R-:W-:Y:S05]  /*d680*/  @!P2 BRA `(.L_x_12832) ;  /* 0x000000000004a947 */ /* 0x000fea0003800000 */
[----:B------:R-:W-:Y:S01]  /*d690*/  BPT.TRAP 0x1 ;  /* 0x000000040000795c */ /* 0x000fe20000300000 */
.L_x_12832:
[----:B------:R-:W-:Y:S01]  /*d6a0*/  SHF.L.U32 R5, R5, 0x1f, RZ ;  /* 0x0000001f05057819 */ /* 0x000fe200000006ff */
[----:B0-----:R-:W-:-:S03]  /*d6b0*/  IMAD R3, R4, 0x3000, RZ ;  /* 0x0000300004037824 */ /* 0x001fc600078e02ff */
[----:B------:R-:W0:Y:S02]  /*d6c0*/  SYNCS.PHASECHK.TRANS64.TRYWAIT P2, [R2+URZ+0x17060], R5 ;  /* 0x01706005020075a7 */ /* 0x000e24000804017f */
[----:B0-----:R-:W-:Y:S05]  /*d6d0*/  @!P2 BRA `(.L_x_12833) ;  /* 0x000000200060a947 */ /* 0x001fea0003800000 */
.L_x_12897:
        /* <DEDUP_REMOVED lines=65> */
.L_x_12834:
[----:B-1----:R1:W-:Y:S01]  /*daf0*/  SYNCS.ARRIVE.TRANS64.A1T0 RZ, [R2+URZ+0x17050], RZ ;  /* 0x017050ff02ff79a7 */ /* 0x0023e2000810003f */
[----:B------:R-:W-:Y:S06]  /*db00*/  BAR.SYNC.DEFER_BLOCKING 0x2, 0x80 ;  /* 0x0082000000007b1d */ /* 0x000fec0000010000 */
[----:B------:R-:W-:Y:S05]  /*db10*/  @!P1 BRA `(.L_x_12835) ;  /* 0x0000000000049947 */ /* 0x000fea0003800000 */
[----:B------:R-:W-:Y:S01]  /*db20*/  BPT.TRAP 0x1 ;  /* 0x000000040000795c */ /* 0x000fe20000300000 */
.L_x_12835:
        /* <DEDUP_REMOVED lines=9> */
.L_x_12821:
[----:B---3--:R-:W-:-:S07]  /*dbc0*/  IMAD.MOV.U32 R0, RZ, RZ, RZ ;  /* 0x000000ffff007224 */ /* 0x008fce00078e00ff */
.L_x_12837:
[----:B------:R-:W-:-:S06]  /*dbd0*/  ULOP3.LUT UR4, UR41, 0x1, URZ, 0xfc, !UPT ;  /* 0x0000000129047892 */ /* 0x000fcc000f8efc3f */
[----:B01----:R-:W-:-:S05]  /*dbe0*/  IMAD.U32 R2, RZ, RZ, UR4 ;  /* 0x00000004ff027e24 */ /* 0x003fca000f8e00ff */
[----:B------:R-:W-:-:S13]  /*dbf0*/  ISETP.NE.AND P1, PT, R2, 0x3, PT ;  /* 0x000000030200780c */ /* 0x000fda0003f25270 */
[----:B------:R-:W-:Y:S05]  /*dc00*/  @!P1 BRA `(.L_x_12838) ;  /* 0x0000000000049947 */ /* 0x000fea0003800000 */
[----:B------:R-:W-:Y:S01]  /*dc10*/  BPT.TRAP 0x1 ;  /* 0x000000040000795c */ /* 0x000fe20000300000 */
.L_x_12838:
[----:B------:R-:W-:Y:S01]  /*dc20*/  LOP3.LUT R2, R20, 0x1, RZ, 0x3c, !PT ;  /* 0x0000000114027812 */ /* 0x000fe200078e3cff */
[----:B------:R-:W-:Y:S01]  /*dc30*/  BSSY B0, `(.L_x_12839) ;  /* 0x0000005000007945 */ /* 0x000fe20003800000 */
[----:B------:R-:W-:Y:S02]  /*dc40*/  LEA R3, R0, UR46, 0x3 ;  /* 0x0000002e00037c11 */ /* 0x000fe4000f8e18ff */
[----:B------:R-:W-:-:S04]  /*dc50*/  SHF.L.U32 R2, R2, 0x1f, RZ ;  /* 0x0000001f02027819 */ /* 0x000fc800000006ff */
[----:B------:R-:W0:Y:S02]  /*dc60*/  SYNCS.PHASECHK.TRANS64.TRYWAIT P0, [R3+URZ+0x17070], R2 ;  /* 0x01707002030075a7 */ /* 0x000e24000800017f */
[----:B0-----:R-:W-:Y:S05]  /*dc70*/  @!P0 BRA `(.L_x_12840) ;  /* 0x0000001c000c8947 */ /* 0x001fea0003800000 */
.L_x_12898:
[----:B------:R-:W-:Y:S05]  /*dc80*/  BSYNC B0 ;  /* 0x0000000000007941 */ /* 0x000fea0003800000 */
.L_x_12839:
[----:B------:R-:W-:-:S06]  /*dc90*/  ULOP3.LUT UR4, UR41, 0x2, URZ, 0xfc, !UPT ;  /* 0x0000000229047892 */ /* 0x000fcc000f8efc3f */
[----:B------:R-:W-:-:S05]  /*dca0*/  IMAD.U32 R4, RZ, RZ, UR4 ;  /* 0x00000004ff047e24 */ /* 0x000fca000f8e00ff */
[----:B------:R-:W-:-:S13]  /*dcb0*/  ISETP.NE.AND P0, PT, R4, 0x3, PT ;  /* 0x000000030400780c */ /* 0x000fda0003f05270 */
[----:B------:R-:W-:Y:S05]  /*dcc0*/  @!P0 BRA `(.L_x_12841) ;  /* 0x0000000000048947 */ /* 0x000fea0003800000 */
[----:B------:R-:W-:Y:S01]  /*dcd0*/  BPT.TRAP 0x1 ;  /* 0x000000040000795c */ /* 0x000fe20000300000 */
.L_x_12841:
[----:B------:R-:W-:Y:S01]  /*dce0*/  SHF.L.U32 R4, R20, 0x1f, RZ ;  /* 0x0000001f14047819 */ /* 0x000fe200000006ff */
[----:B0-----:R-:W-:-:S03]  /*dcf0*/  IMAD R2, R0, 0x3000, RZ ;  /* 0x0000300000027824 */ /* 0x001fc600078e02ff */
[----:B------:R-:W0:Y:S02]  /*dd00*/  SYNCS.PHASECHK.TRANS64.TRYWAIT P0, [R3+URZ+0x17060], R4 ;  /* 0x01706004030075a7 */ /* 0x000e24000800017f */
[----:B------:R-:W-:Y:S01]  /*dd10*/  LOP3.LUT R12, R2, R24, RZ, 0xfc, !PT ;  /* 0x00000018020c7212 */ /* 0x000fe200078efcff */
[----:B0-----:R-:W-:Y:S06]  /*dd20*/  @!P0 BRA `(.L_x_12842) ;  /* 0x0000001800f48947 */ /* 0x001fec0003800000 */
.L_x_12899:
[----:B------:R-:W-:Y:S05]  /*dd30*/  WARPSYNC.ALL ;  /* 0x0000000000007948 */ /* 0x000fea0003800000 */
[----:B0-----:R-:W0:Y:S01]  /*dd40*/  LDSM.16.MT88.4 R4, [R12+UR46+0x6400] ;  /* 0x0064002e0c04783b */ /* 0x001e220008004200 */
[C---:B--2---:R-:W-:Y:S01]  /*dd50*/  VIADD R14, R2.reuse, 0x1000 ;  /* 0x00001000020e7836 */ /* 0x044fe20000000000 */
        /* <DEDUP_REMOVED lines=61> */
.L_x_12843:
[----:B-1----:R1:W-:Y:S01]  /*e130*/  SYNCS.ARRIVE.TRANS64.A1T0 RZ, [R3+URZ+0x17050], RZ ;  /* 0x017050ff03ff79a7 */ /* 0x0023e2000810003f */
[----:B------:R-:W-:Y:S06]  /*e140*/  BAR.SYNC.DEFER_BLOCKING 0x2, 0x80 ;  /* 0x0082000000007b1d */ /* 0x000fec0000010000 */
[----:B------:R-:W-:Y:S05]  /*e150*/  @!P1 BRA `(.L_x_12844) ;  /* 0x0000000000049947 */ /* 0x000fea0003800000 */
[----:B------:R-:W-:Y:S01]  /*e160*/  BPT.TRAP 0x1 ;  /* 0x000000040000795c */ /* 0x000fe20000300000 */
.L_x_12844:
        /* <DEDUP_REMOVED lines=10> */
.L_x_12801:
[----:B------:R-:W1:Y:S01]  /*e210*/  S2R R4, SR_CgaCtaId ;  /* 0x0000000000047919 */ /* 0x000e620000008800 */
[----:B------:R-:W-:Y:S02]  /*e220*/  MOV R3, 0x400 ;  /* 0x0000040000037802 */ /* 0x000fe40000000f00 */
[----:B------:R-:W-:Y:S02]  /*e230*/  SHF.L.U32 R2, R2, 0x1f, RZ ;  /* 0x0000001f02027819 */ /* 0x000fe400000006ff */
[----:B-1----:R-:W-:-:S04]  /*e240*/  LEA R7, R4, R3, 0x18 ;  /* 0x0000000304077211 */ /* 0x002fc800078ec0ff */
[----:B------:R-:W1:Y:S02]  /*e250*/  SYNCS.PHASECHK.TRANS64.TRYWAIT P0, [R7+URZ+0x17020], R2 ;  /* 0x01702002070075a7 */ /* 0x000e64000800017f */
[----:B-1----:R-:W-:Y:S05]  /*e260*/  @!P0 BRA `(.L_x_12845) ;  /* 0x0000001400b88947 */ /* 0x002fea0003800000 */
.L_x_12900:
        /* <DEDUP_REMOVED lines=13> */
.L_x_12846:
[----:B------:R-:W-:Y:S01]  /*e340*/  IMAD R5, R0, 0x8, R7 ;  /* 0x0000000800057824 */ /* 0x000fe200078e0207 */
[----:B------:R-:W-:Y:S01]  /*e350*/  SHF.L.U32 R2, R20, 0x1f, RZ ;  /* 0x0000001f14027819 */ /* 0x000fe200000006ff */
[----:B------:R-:W-:-:S03]  /*e360*/  VIADD R0, R0, 0x1 ;  /* 0x0000000100007836 */ /* 0x000fc60000000000 */
[----:B------:R-:W1:Y:S02]  /*e370*/  SYNCS.PHASECHK.TRANS64.TRYWAIT P1, [R5+URZ+0x17040], R2 ;  /* 0x01704002050075a7 */ /* 0x000e64000802017f */
[----:B------:R-:W-:-:S04]  /*e380*/  ISETP.NE.AND P2, PT, R0, 0x2, PT ;  /* 0x000000020000780c */ /* 0x000fc80003f45270 */
[----:B------:R-:W-:Y:S01]  /*e390*/  SEL R3, RZ, 0x1, P2 ;  /* 0x00000001ff037807 */ /* 0x000fe20001000000 */
[----:B-1----:R-:W-:Y:S08]  /*e3a0*/  @!P1 BRA `(.L_x_12847) ;  /* 0x00000014007c9947 */ /* 0x002ff00003800000 */
.L_x_12901:
[----:B------:R-:W-:Y:S02]  /*e3b0*/  SEL R0, R0, RZ, P2 ;  /* 0x000000ff00007207 */ /* 0x000fe40001000000 */
[----:B------:R-:W-:Y:S01]  /*e3c0*/  LOP3.LUT R3, R20, R3, RZ, 0x3c, !PT ;  /* 0x0000000314037212 */ /* 0x000fe200078e3cff */
[----:B------:R-:W-:Y:S06]  /*e3d0*/  @!P0 BRA `(.L_x_12848) ;  /* 0x0000000000048947 */ /* 0x000fec0003800000 */
[----:B------:R-:W-:Y:S01]  /*e3e0*/  BPT.TRAP 0x1 ;  /* 0x000000040000795c */ /* 0x000fe20000300000 */
.L_x_12848:
[----:B------:R-:W-:Y:S01]  /*e3f0*/  IMAD R7, R0, 0x8, R7 ;  /* 0x0000000800077824 */ /* 0x000fe200078e0207 */
[----:B------:R-:W-:-:S04]  /*e400*/  SHF.L.U32 R0, R3, 0x1f, RZ ;  /* 0x0000001f03007819 */ /* 0x000fc800000006ff */
[----:B------:R-:W2:Y:S02]  /*e410*/  SYNCS.PHASECHK.TRANS64.TRYWAIT P1, [R7+URZ+0x17040], R0 ;  /* 0x01704000070075a7 */ /* 0x000ea4000802017f */
[----:B--2---:R-:W-:Y:S05]  /*e420*/  @!P1 BRA `(.L_x_12849) ;  /* 0x0000001400709947 */ /* 0x004fea0003800000 */
.L_x_12902:
[----:B------:R-:W-:Y:S05]  /*e430*/  @!P0 BRA `(.L_x_12850) ;  /* 0x0000000000048947 */ /* 0x000fea0003800000 */
[----:B------:R-:W-:Y:S01]  /*e440*/  BPT.TRAP 0x1 ;  /* 0x000000040000795c */ /* 0x000fe20000300000 */
.L_x_12850:
[----:B------:R-:W3:Y:S02]  /*e450*/  SYNCS.PHASECHK.TRANS64.TRYWAIT P1, [R5+URZ+0x17060], R2 ;  /* 0x01706002050075a7 */ /* 0x000ee4000802017f */
[----:B---3--:R-:W-:Y:S05]  /*e460*/  @!P1 BRA `(.L_x_12851) ;  /* 0x0000001400749947 */ /* 0x008fea0003800000 */
.L_x_12903:
[----:B------:R-:W-:Y:S05]  /*e470*/  @!P0 BRA `(.L_x_12852) ;  /* 0x0000000000048947 */ /* 0x000fea0003800000 */
[----:B------:R-:W-:Y:S01]  /*e480*/  BPT.TRAP 0x1 ;  /* 0x000000040000795c */ /* 0x000fe20000300000 */
.L_x_12852:
[----:B------:R-:W4:Y:S02]  /*e490*/  SYNCS.PHASECHK.TRANS64.TRYWAIT P1, [R7+URZ+0x17060], R0 ;  /* 0x01706000070075a7 */ /* 0x000f24000802017f */
[----:B----4-:R-:W-:Y:S05]  /*e4a0*/  @!P1 BRA `(.L_x_12853) ;  /* 0x0000001400789947 */ /* 0x010fea0003800000 */
.L_x_12904:
[----:B------:R-:W-:Y:S05]  /*e4b0*/  @!P0 BRA `(.L_x_12854) ;  /* 0x0000000000048947 */ /* 0x000fea0003800000 */
[----:B------:R-:W-:Y:S01]  /*e4c0*/  BPT.TRAP 0x1 ;  /* 0x000000040000795c */ /* 0x000fe20000300000 */
.L_x_12854:
[----:B------:R-:W0:Y:S02]  /*e4d0*/  SYNCS.PHASECHK.TRANS64.TRYWAIT P1, [R5+URZ+0x17080], R2 ;  /* 0x01708002050075a7 */ /* 0x000e24000802017f */
[----:B0-----:R-:W-:Y:S05]  /*e4e0*/  @!P1 BRA `(.L_x_12855) ;  /* 0x00000014007c9947 */ /* 0x001fea0003800000 */
.L_x_12905:
[----:B------:R-:W-:Y:S05]  /*e4f0*/  @!P0 BRA `(.L_x_12856) ;  /* 0x0000000000048947 */ /* 0x000fea0003800000 */
[----:B------:R-:W-:Y:S01]  /*e500*/  BPT.TRAP 0x1 ;  /* 0x000000040000795c */ /* 0x000fe20000300000 */
.L_x_12856:
[----:B------:R0:W0:Y:S02]  /*e510*/  SYNCS.PHASECHK.TRANS64.TRYWAIT P0, [R7+URZ+0x17080], R0 ;  /* 0x01708000070075a7 */ /* 0x000024000800017f */
[----:B0-----:R-:W-:Y:S05]  /*e520*/  @!P0 NANOSLEEP.SYNCS 0x989680 ;  /* 0x009896800000895d */ /* 0x001fea0003900000 */
[----:B------:R-:W0:Y:S02]  /*e530*/  @!P0 SYNCS.PHASECHK.TRANS64 P0, [R7+URZ+0x17080], R0 ;  /* 0x01708000070085a7 */ /* 0x000e24000800007f */
[----:B0-----:R-:W-:Y:S05]  /*e540*/  @!P0 BRA `(.L_x_12856) ;  /* 0xfffffffc00f08947 */ /* 0x001fea000383ffff */
.L_x_12757:
[----:B------:R-:W-:Y:S05]  /*e550*/  BSYNC B6 ;  /* 0x0000000000067941 */ /* 0x000fea0003800000 */
.L_x_12754:
[----:B------:R-:W-:Y:S05]  /*e560*/  EXIT ;  /* 0x000000000000794d */ /* 0x000fea0003800000 */
.L_x_12761:
[----:B0-----:R-:W-:-:S04]  /*e570*/  IMAD.U32 R3, RZ, RZ, UR42 ;  /* 0x0000002aff037e24 */ /* 0x001fc8000f8e00ff */
[----:B------:R0:W1:Y:S03]  /*e580*/  SYNCS.PHASECHK.TRANS64.TRYWAIT P0, [R3+URZ+0x17000], R0 ;  /* 0x01700000030075a7 */ /* 0x000066000800017f */
[----:B-1----:R-:W-:Y:S05]  /*e590*/  @!P0 NANOSLEEP.SYNCS 0x989680 ;  /* 0x009896800000895d */ /* 0x002fea0003900000 */
[----:B------:R-:W1:Y:S02]  /*e5a0*/  @!P0 SYNCS.PHASECHK.TRANS64 P0, [R3+URZ+0x17000], R0 ;  /* 0x01700000030085a7 */ /* 0x000e64000800007f */
[----:B-1----:R-:W-:Y:S05]  /*e5b0*/  @!P0 BRA `(.L_x_12761) ;  /* 0xfffffffc00ec8947 */ /* 0x002fea000383ffff */
[----:B------:R-:W-:Y:S05]  /*e5c0*/  BRA `(.L_x_12857) ;  /* 0xffffff3000147947 */ /* 0x000fea000383ffff */
.L_x_12765:
[----:B0-----:R-:W-:-:S04]  /*e5d0*/  IMAD.U32 R3, RZ, RZ, UR42 ;  /* 0x0000002aff037e24 */ /* 0x001fc8000f8e00ff */
[----:B------:R0:W2:Y:S03]  /*e5e0*/  SYNCS.PHASECHK.TRANS64.TRYWAIT P1, [R3+URZ+0x17030], R0 ;  /* 0x01703000030075a7 */ /* 0x0000a6000802017f */
[----:B--2---:R-:W-:Y:S05]  /*e5f0*/  @!P1 NANOSLEEP.SYNCS 0x989680 ;  /* 0x009896800000995d */ /* 0x004fea0003900000 */
[----:B------:R-:W2:Y:S02]  /*e600*/  @!P1 SYNCS.PHASECHK.TRANS64 P1, [R3+URZ+0x17030], R0 ;  /* 0x01703000030095a7 */ /* 0x000ea4000802007f */
[----:B--2---:R-:W-:Y:S05]  /*e610*/  @!P1 BRA `(.L_x_12765) ;  /* 0xfffffffc00ec9947 */ /* 0x004fea000383ffff */
[----:B------:R-:W-:Y:S05]  /*e620*/  BRA `(.L_x_12764) ;  /* 0xffffff3000307947 */ /* 0x000fea000383ffff */
.L_x_12771:
[----:B-1----:R-:W-:-:S04]  /*e630*/  IMAD.U32 R11, RZ, RZ, UR25 ;  /* 0x00000019ff0b7e24 */ /* 0x002fc8000f8e00ff */
[----:B------:R1:W2:Y:S03]  /*e640*/  SYNCS.PHASECHK.TRANS64.TRYWAIT P1, [R11+URZ+0x17030], R0 ;  /* 0x017030000b0075a7 */ /* 0x0002a6000802017f */
[----:B--2---:R-:W-:Y:S05]  /*e650*/  @!P1 NANOSLEEP.SYNCS 0x989680 ;  /* 0x009896800000995d */ /* 0x004fea0003900000 */
[----:B------:R-:W2:Y:S02]  /*e660*/  @!P1 SYNCS.PHASECHK.TRANS64 P1, [R11+URZ+0x17030], R0 ;  /* 0x017030000b0095a7 */ /* 0x000ea4000802007f */
[----:B--2---:R-:W-:Y:S05]  /*e670*/  @!P1 BRA `(.L_x_12771) ;  /* 0xfffffffc00ec9947 */ /* 0x004fea000383ffff */
[----:B------:R-:W-:Y:S05]  /*e680*/  BRA `(.L_x_12770) ;  /* 0xffffff54007c7947 */ /* 0x000fea000383ffff */
.L_x_12775:
[----:B-1----:R-:W-:-:S04]  /*e690*/  IMAD.U32 R11, RZ, RZ, UR11 ;  /* 0x0000000bff0b7e24 */ /* 0x002fc8000f8e00ff */
[----:B------:R1:W2:Y:S03]  /*e6a0*/  SYNCS.PHASECHK.TRANS64.TRYWAIT P1, [R11+URZ+0x17050], R0 ;  /* 0x017050000b0075a7 */ /* 0x0002a6000802017f */
[----:B--2---:R-:W-:Y:S05]  /*e6b0*/  @!P1 NANOSLEEP.SYNCS 0x989680 ;  /* 0x009896800000995d */ /* 0x004fea0003900000 */
[----:B------:R-:W2:Y:S02]  /*e6c0*/  @!P1 SYNCS.PHASECHK.TRANS64 P1, [R11+URZ+0x17050], R0 ;  /* 0x017050000b0095a7 */ /* 0x000ea4000802007f */
[----:B--2---:R-:W-:Y:S05]  /*e6d0*/  @!P1 BRA `(.L_x_12775) ;  /* 0xfffffffc00ec9947 */ /* 0x004fea000383ffff */
[----:B------:R-:W-:Y:S05]  /*e6e0*/  BRA `(.L_x_12774) ;  /* 0xffffff5400d47947 */ /* 0x000fea000383ffff */
.L_x_12783:
[----:B-1----:R-:W-:-:S04]  /*e6f0*/  IMAD.U32 R11, RZ, RZ, UR22 ;  /* 0x00000016ff0b7e24 */ /* 0x002fc8000f8e00ff */
[----:B------:R1:W2:Y:S03]  /*e700*/  SYNCS.PHASECHK.TRANS64.TRYWAIT P1, [R11+URZ+0x17030], R0 ;  /* 0x017030000b0075a7 */ /* 0x0002a6000802017f */
[----:B--2---:R-:W-:Y:S05]  /*e710*/  @!P1 NANOSLEEP.SYNCS 0x989680 ;  /* 0x009896800000995d */ /* 0x004fea0003900000 */
[----:B------:R-:W2:Y:S02]  /*e720*/  @!P1 SYNCS.PHASECHK.TRANS64 P1, [R11+URZ+0x17030], R0 ;  /* 0x017030000b0095a7 */ /* 0x000ea4000802007f */
[----:B--2---:R-:W-:Y:S05]  /*e730*/  @!P1 BRA `(.L_x_12783) ;  /* 0xfffffffc00ec9947 */ /* 0x004fea000383ffff */
[----:B------:R-:W-:Y:S05]  /*e740*/  BRA `(.L_x_12782) ;  /* 0xffffff7800ac7947 */ /* 0x000fea000383ffff */
.L_x_12787:
[----:B-1----:R-:W-:-:S04]  /*e750*/  IMAD.U32 R11, RZ, RZ, UR14 ;  /* 0x0000000eff0b7e24 */ /* 0x002fc8000f8e00ff */
[----:B------:R1:W2:Y:S03]  /*e760*/  SYNCS.PHASECHK.TRANS64.TRYWAIT P1, [R11+URZ+0x17050], R0 ;  /* 0x017050000b0075a7 */ /* 0x0002a6000802017f */
[----:B--2---:R-:W-:Y:S05]  /*e770*/  @!P1 NANOSLEEP.SYNCS 0x989680 ;  /* 0x009896800000995d */ /* 0x004fea0003900000 */
[----:B------:R-:W2:Y:S02]  /*e780*/  @!P1 SYNCS.PHASECHK.TRANS64 P1, [R11+URZ+0x17050], R0 ;  /* 0x017050000b0095a7 */ /* 0x000ea4000802007f */
[----:B--2---:R-:W-:Y:S05]  /*e790*/  @!P1 BRA `(.L_x_12787) ;  /* 0xfffffffc00ec9947 */ /* 0x004fea000383ffff */
[----:B------:R-:W-:Y:S05]  /*e7a0*/  BRA `(.L_x_12786) ;  /* 0xffffff7c00047947 */ /* 0x000fea000383ffff */
.L_x_12794:
[----:B-1----:R-:W-:-:S04]  /*e7b0*/  IMAD.U32 R5, RZ, RZ, UR16 ;  /* 0x00000010ff057e24 */ /* 0x002fc8000f8e00ff */
[----:B------:R1:W2:Y:S03]  /*e7c0*/  SYNCS.PHASECHK.TRANS64.TRYWAIT P1, [R5+URZ+0x17050], R4 ;  /* 0x01705004050075a7 */ /* 0x0002a6000802017f */
[----:B--2---:R-:W-:Y:S05]  /*e7d0*/  @!P1 NANOSLEEP.SYNCS 0x989680 ;  /* 0x009896800000995d */ /* 0x004fea0003900000 */
[----:B------:R-:W2:Y:S02]  /*e7e0*/  @!P1 SYNCS.PHASECHK.TRANS64 P1, [R5+URZ+0x17050], R4 ;  /* 0x01705004050095a7 */ /* 0x000ea4000802007f */
[----:B--2---:R-:W-:Y:S05]  /*e7f0*/  @!P1 BRA `(.L_x_12794) ;  /* 0xfffffffc00ec9947 */ /* 0x004fea000383ffff */
[----:B------:R-:W-:Y:S05]  /*e800*/  BRA `(.L_x_12793) ;  /* 0xffffff9400507947 */ /* 0x000fea000383ffff */
.L_x_12807:
[----:B------:R-:W-:Y:S02]  /*e810*/  IMAD.MOV.U32 R13, RZ, RZ, R26 ;  /* 0x000000ffff0d7224 */ /* 0x000fe400078e001a */
[----:B------:R-:W-:Y:S02]  /*e820*/  IMAD.MOV.U32 R12, RZ, RZ, RZ ;  /* 0x000000ffff0c7224 */ /* 0x000fe400078e00ff */
[----:B------:R-:W-:Y:S02]  /*e830*/  IMAD.MOV.U32 R11, RZ, RZ, 0x1f ;  /* 0x0000001fff0b7424 */ /* 0x000fe400078e00ff */
[----:B------:R-:W-:-:S07]  /*e840*/  IMAD.MOV.U32 R15, RZ, RZ, -0x1 ;  /* 0xffffffffff0f7424 */ /* 0x000fce00078e00ff */
[----:B-----5:R-:W-:Y:S05]  /*e850*/  WARPSYNC.COLLECTIVE R15, `(.L_x_12858) ;  /* 0x000000000f087348 */ /* 0x020fea0003c00000 */
[----:B------:R0:W1:Y:S02]  /*e860*/  SHFL.IDX P6, R14, R13, R12, R11 ;  /* 0x0000000c0d0e7389 */ /* 0x00006400000c000b */
[----:B01---5:R-:W-:Y:S01]  /*e870*/  ENDCOLLECTIVE ;  /* 0x000000000000791b */ /* 0x023fe20003800000 */
.L_x_12858:
[----:B------:R-:W-:Y:S05]  /*e880*/  BRA `(.L_x_12859) ;  /* 0xffffffcc002c7947 */ /* 0x000fea000383ffff */
.L_x_12809:
[----:B0-----:R0:W1:Y:S02]  /*e890*/  SYNCS.PHASECHK.TRANS64.TRYWAIT P0, [R27+URZ+0x17080], R10 ;  /* 0x0170800a1b0075a7 */ /* 0x001064000800017f */
[----:B-1----:R-:W-:Y:S05]  /*e8a0*/  @!P0 NANOSLEEP.SYNCS 0x989680 ;  /* 0x009896800000895d */ /* 0x002fea0003900000 */
[----:B------:R-:W1:Y:S02]  /*e8b0*/  @!P0 SYNCS.PHASECHK.TRANS64 P0, [R27+URZ+0x17080], R10 ;  /* 0x0170800a1b0085a7 */ /* 0x000e64000800007f */
[----:B-1----:R-:W-:Y:S05]  /*e8c0*/  @!P0 BRA `(.L_x_12809) ;  /* 0xfffffffc00f08947 */ /* 0x002fea000383ffff */
[----:B------:R-:W-:Y:S05]  /*e8d0*/  BRA `(.L_x_12860) ;  /* 0xffffffcc00b87947 */ /* 0x000fea000383ffff */
.L_x_12810:
        /* <DEDUP_REMOVED lines=8> */
.L_x_12862:
[----:B------:R-:W-:Y:S05]  /*e960*/  BSYNC B0 ;  /* 0x0000000000007941 */ /* 0x000fea0003800000 */
.L_x_12861:
        /* <DEDUP_REMOVED lines=10> */
.L_x_12863:
        /* <DEDUP_REMOVED lines=8> */
.L_x_12864:
        /* <DEDUP_REMOVED lines=8> */
.L_x_12865:
        /* <DEDUP_REMOVED lines=13> */
.L_x_12813:
[----:B0-----:R0:W1:Y:S02]  /*ebe0*/  SYNCS.PHASECHK.TRANS64.TRYWAIT P1, [R27+URZ+0x17040], R10 ;  /* 0x0170400a1b0075a7 */ /* 0x001064000802017f */
[----:B-1----:R-:W-:Y:S05]  /*ebf0*/  @!P1 NANOSLEEP.SYNCS 0x989680 ;  /* 0x009896800000995d */ /* 0x002fea0003900000 */
[----:B------:R-:W1:Y:S02]  /*ec00*/  @!P1 SYNCS.PHASECHK.TRANS64 P1, [R27+URZ+0x17040], R10 ;  /* 0x0170400a1b0095a7 */ /* 0x000e64000802007f */
[----:B-1----:R-:W-:Y:S05]  /*ec10*/  @!P1 BRA `(.L_x_12813) ;  /* 0xfffffffc00f09947 */ /* 0x002fea000383ffff */
[----:B------:R-:W-:Y:S05]  /*ec20*/  BRA `(.L_x_12867) ;  /* 0xffffffd000107947 */ /* 0x000fea000383ffff */
.L_x_12814:
        /* <DEDUP_REMOVED lines=8> */
.L_x_12869:
[----:B------:R-:W-:Y:S05]  /*ecb0*/  BSYNC B0 ;  /* 0x0000000000007941 */ /* 0x000fea0003800000 */
.L_x_12868:
        /* <DEDUP_REMOVED lines=8> */
.L_x_12870:
        /* <DEDUP_REMOVED lines=8> */
.L_x_12871:
        /* <DEDUP_REMOVED lines=11> */
.L_x_12872:
[----:B------:R-:W-:Y:S05]  /*ee70*/  BRA `(.L_x_12873) ;  /* 0xffffffd000187947 */ /* 0x000fea000383ffff */
.L_x_12817:
        /* <DEDUP_REMOVED lines=8> */
.L_x_12874:
[----:B------:R-:W-:Y:S02]  /*ef00*/  IMAD R7, R7, 0xc0, R21 ;  /* 0x000000c007077824 */ /* 0x000fe400078e0215 */
[----:B------:R-:W-:Y:S02]  /*ef10*/  IMAD.MOV.U32 R13, RZ, RZ, R0 ;  /* 0x000000ffff0d7224 */ /* 0x000fe400078e0000 */
[----:B------:R-:W-:-:S07]  /*ef20*/  IMAD.MOV.U32 R2, RZ, RZ, R14 ;  /* 0x000000ffff027224 */ /* 0x000fce00078e000e */
[----:B------:R-:W-:Y:S05]  /*ef30*/  WARPSYNC.COLLECTIVE R15, `(.L_x_12875) ;  /* 0x000000000f087348 */ /* 0x000fea0003c00000 */
[----:B------:R0:W1:Y:S02]  /*ef40*/  SHFL.IDX P6, R14, R13, R12, R11 ;  /* 0x0000000c0d0e7389 */ /* 0x00006400000c000b */
[----:B01----:R-:W-:Y:S01]  /*ef50*/  ENDCOLLECTIVE ;  /* 0x000000000000791b */ /* 0x003fe20003800000 */
.L_x_12875:
        /* <DEDUP_REMOVED lines=9> */
.L_x_12876:
        /* <DEDUP_REMOVED lines=14> */
.L_x_12877:
        /* <DEDUP_REMOVED lines=9> */
.L_x_12878:
        /* <DEDUP_REMOVED lines=13> */
.L_x_12879:
[----:B------:R-:W-:Y:S05]  /*f230*/  BRA `(.L_x_12880) ;  /* 0xffffffd400787947 */ /* 0x000fea000383ffff */
.L_x_12820:
[----:B---3--:R3:W4:Y:S02]  /*f240*/  SYNCS.PHASECHK.TRANS64.TRYWAIT P1, [R27+URZ+0x17020], R0 ;  /* 0x017020001b0075a7 */ /* 0x008724000802017f */
[----:B----4-:R-:W-:Y:S05]  /*f250*/  @!P1 NANOSLEEP.SYNCS 0x989680 ;  /* 0x009896800000995d */ /* 0x010fea0003900000 */
[----:B------:R-:W4:Y:S02]  /*f260*/  @!P1 SYNCS.PHASECHK.TRANS64 P1, [R27+URZ+0x17020], R0 ;  /* 0x017020001b0095a7 */ /* 0x000f24000802007f */
[----:B----4-:R-:W-:Y:S05]  /*f270*/  @!P1 BRA `(.L_x_12820) ;  /* 0xfffffffc00f09947 */ /* 0x010fea000383ffff */
[----:B------:R-:W-:Y:S05]  /*f280*/  BRA `(.L_x_12881) ;  /* 0xffffffd400c47947 */ /* 0x000fea000383ffff */
.L_x_12823:
[----:B0-----:R0:W1:Y:S02]  /*f290*/  SYNCS.PHASECHK.TRANS64.TRYWAIT P1, [R6+URZ+0x17080], R10 ;  /* 0x0170800a060075a7 */ /* 0x001064000802017f */
[----:B-1----:R-:W-:Y:S05]  /*f2a0*/  @!P1 NANOSLEEP.SYNCS 0x989680 ;  /* 0x009896800000995d */ /* 0x002fea0003900000 */
[----:B------:R-:W1:Y:S02]  /*f2b0*/  @!P1 SYNCS.PHASECHK.TRANS64 P1, [R6+URZ+0x17080], R10 ;  /* 0x0170800a060095a7 */ /* 0x000e64000802007f */
[----:B-1----:R-:W-:Y:S05]  /*f2c0*/  @!P1 BRA `(.L_x_12823) ;  /* 0xfffffffc00f09947 */ /* 0x002fea000383ffff */
[----:B------:R-:W-:Y:S05]  /*f2d0*/  BRA `(.L_x_12882) ;  /* 0xffffffd800a47947 */ /* 0x000fea000383ffff */
.L_x_12824:
[----:B------:R-:W-:Y:S01]  /*f2e0*/  BSSY B0, `(.L_x_12883) ;  /* 0x0000008000007945 */ /* 0x000fe20003800000 */
[----:B------:R-:W-:Y:S02]  /*f2f0*/  IMAD.MOV.U32 R13, RZ, RZ, R27 ;  /* 0x000000ffff0d7224 */ /* 0x000fe400078e001b */
[----:B------:R-:W-:Y:S02]  /*f300*/  IMAD.MOV.U32 R12, RZ, RZ, RZ ;  /* 0x000000ffff0c7224 */ /* 0x000fe400078e00ff */
[----:B------:R-:W-:Y:S02]  /*f310*/  IMAD.MOV.U32 R11, RZ, RZ, 0x1e1f ;  /* 0x00001e1fff0b7424 */ /* 0x000fe400078e00ff */
[----:B------:R-:W-:-:S07]  /*f320*/  IMAD.MOV.U32 R15, RZ, RZ, -0x1 ;  /* 0xffffffffff0f7424 */ /* 0x000fce00078e00ff */
[----:B0-2---:R-:W-:Y:S05]  /*f330*/  WARPSYNC.COLLECTIVE R15, `(.L_x_12884) ;  /* 0x000000000f087348 */ /* 0x005fea0003c00000 */
[----:B--2---:R1:W2:Y:S02]  /*f340*/  SHFL.IDX P6, R14, R13, R12, R11 ;  /* 0x0000000c0d0e7389 */ /* 0x0042a400000c000b */
[----:B012---:R-:W-:Y:S01]  /*f350*/  ENDCOLLECTIVE ;  /* 0x000000000000791b */ /* 0x007fe20003800000 */
.L_x_12884:
[----:B------:R-:W-:Y:S05]  /*f360*/  BSYNC B0 ;  /* 0x0000000000007941 */ /* 0x000fea0003800000 */
.L_x_12883:
        /* <DEDUP_REMOVED lines=8> */
.L_x_12885:
[----:B------:R-:W-:Y:S02]  /*f3f0*/  IMAD.MOV.U32 R13, RZ, RZ, R27 ;  /* 0x000000ffff0d7224 */ /* 0x000fe400078e001b */
[----:B------:R-:W-:Y:S02]  /*f400*/  IMAD.MOV.U32 R12, RZ, RZ, 0x1 ;  /* 0x00000001ff0c7424 */ /* 0x000fe400078e00ff */
[----:B------:R-:W-:-:S07]  /*f410*/  IMAD.MOV.U32 R2, RZ, RZ, R14 ;  /* 0x000000ffff027224 */ /* 0x000fce00078e000e */
[----:B------:R-:W-:Y:S05]  /*f420*/  WARPSYNC.COLLECTIVE R15, `(.L_x_12886) ;  /* 0x000000000f087348 */ /* 0x000fea0003c00000 */
[----:B------:R0:W1:Y:S02]  /*f430*/  SHFL.IDX P6, R14, R13, R12, R11 ;  /* 0x0000000c0d0e7389 */ /* 0x00006400000c000b */
[----:B01----:R-:W-:Y:S01]  /*f440*/  ENDCOLLECTIVE ;  /* 0x000000000000791b */ /* 0x003fe20003800000 */
.L_x_12886:
        /* <DEDUP_REMOVED lines=14> */
.L_x_12887:
[----:B------:R-:W-:Y:S01]  /*f530*/  IMAD.MOV.U32 R2, RZ, RZ, R14 ;  /* 0x000000ffff027224 */ /* 0x000fe200078e000e */
[----:B------:R-:W-:Y:S06]  /*f540*/  BRA `(.L_x_12888) ;  /* 0xffffffd800c07947 */ /* 0x000fec000383ffff */
.L_x_12827:
[----:B---3--:R3:W4:Y:S02]  /*f550*/  SYNCS.PHASECHK.TRANS64.TRYWAIT P1, [R6+URZ+0x17040], R10 ;  /* 0x0170400a060075a7 */ /* 0x008724000802017f */
[----:B----4-:R-:W-:Y:S05]  /*f560*/  @!P1 NANOSLEEP.SYNCS 0x989680 ;  /* 0x009896800000995d */ /* 0x010fea0003900000 */
[----:B------:R-:W4:Y:S02]  /*f570*/  @!P1 SYNCS.PHASECHK.TRANS64 P1, [R6+URZ+0x17040], R10 ;  /* 0x0170400a060095a7 */ /* 0x000f24000802007f */
[----:B----4-:R-:W-:Y:S05]  /*f580*/  @!P1 BRA `(.L_x_12827) ;  /* 0xfffffffc00f09947 */ /* 0x010fea000383ffff */
[----:B------:R-:W-:Y:S05]  /*f590*/  BRA `(.L_x_12889) ;  /* 0xffffffdc00147947 */ /* 0x000fea000383ffff */
.L_x_12828:
        /* <DEDUP_REMOVED lines=8> */
.L_x_12891:
[----:B------:R-:W-:Y:S05]  /*f620*/  BSYNC B0 ;  /* 0x0000000000007941 */ /* 0x000fea0003800000 */
.L_x_12890:
        /* <DEDUP_REMOVED lines=9> */
.L_x_12892:
[----:B------:R-:W-:Y:S02]  /*f6c0*/  IMAD.MOV.U32 R13, RZ, RZ, R9 ;  /* 0x000000ffff0d7224 */ /* 0x000fe400078e0009 */
[----:B------:R-:W-:Y:S01]  /*f6d0*/  IMAD.MOV.U32 R12, RZ, RZ, 0x1 ;  /* 0x00000001ff0c7424 */ /* 0x000fe200078e00ff */
[----:B------:R-:W-:-:S13]  /*f6e0*/  IADD3 R2, P1, R21, R14, RZ ;  /* 0x0000000e15027210 */ /* 0x000fda0007f3e0ff */
[----:B------:R-:W-:Y:S05]  /*f6f0*/  WARPSYNC.COLLECTIVE R15, `(.L_x_12893) ;  /* 0x000000000f087348 */ /* 0x000fea0003c00000 */
[----:B------:R0:W1:Y:S02]  /*f700*/  SHFL.IDX P6, R14, R13, R12, R11 ;  /* 0x0000000c0d0e7389 */ /* 0x00006400000c000b */
[----:B01----:R-:W-:Y:S01]  /*f710*/  ENDCOLLECTIVE ;  /* 0x000000000000791b */ /* 0x003fe20003800000 */
.L_x_12893:
[----:B------:R-:W-:Y:S02]  /*f720*/  IMAD.X R3, RZ, RZ, R3, P1 ;  /* 0x000000ffff037224 */ /* 0x000fe400008e0603 */
[----:B------:R-:W-:Y:S02]  /*f730*/  IMAD.MOV.U32 R13, RZ, RZ, R7 ;  /* 0x000000ffff0d7224 */ /* 0x000fe400078e0007 */
[----:B------:R-:W-:-:S07]  /*f740*/  IMAD.MOV.U32 R9, RZ, RZ, R14 ;  /* 0x000000ffff097224 */ /* 0x000fce00078e000e */
[----:B------:R-:W-:Y:S05]  /*f750*/  WARPSYNC.COLLECTIVE R15, `(.L_x_12894) ;  /* 0x000000000f087348 */ /* 0x000fea0003c00000 */
[----:B------:R0:W1:Y:S02]  /*f760*/  SHFL.IDX P6, R14, R13, R12, R11 ;  /* 0x0000000c0d0e7389 */ /* 0x00006400000c000b */
[----:B01----:R-:W-:Y:S01]  /*f770*/  ENDCOLLECTIVE ;  /* 0x000000000000791b */ /* 0x003fe20003800000 */
.L_x_12894:
        /* <DEDUP_REMOVED lines=9> */
.L_x_12831:
[----:B0-----:R0:W1:Y:S02]  /*f810*/  SYNCS.PHASECHK.TRANS64.TRYWAIT P2, [R2+URZ+0x17070], R3 ;  /* 0x01707003020075a7 */ /* 0x001064000804017f */
[----:B-1----:R-:W-:Y:S05]  /*f820*/  @!P2 NANOSLEEP.SYNCS 0x989680 ;  /* 0x009896800000a95d */ /* 0x002fea0003900000 */
[----:B------:R-:W1:Y:S02]  /*f830*/  @!P2 SYNCS.PHASECHK.TRANS64 P2, [R2+URZ+0x17070], R3 ;  /* 0x017070030200a5a7 */ /* 0x000e64000804007f */
[----:B-1----:R-:W-:Y:S05]  /*f840*/  @!P2 BRA `(.L_x_12831) ;  /* 0xfffffffc00f0a947 */ /* 0x002fea000383ffff */
[----:B------:R-:W-:Y:S05]  /*f850*/  BRA `(.L_x_12896) ;  /* 0xffffffdc007c7947 */ /* 0x000fea000383ffff */
.L_x_12833:
[----:B0-----:R0:W1:Y:S02]  /*f860*/  SYNCS.PHASECHK.TRANS64.TRYWAIT P2, [R2+URZ+0x17060], R5 ;  /* 0x01706005020075a7 */ /* 0x001064000804017f */
[----:B-1----:R-:W-:Y:S05]  /*f870*/  @!P2 NANOSLEEP.SYNCS 0x989680 ;  /* 0x009896800000a95d */ /* 0x002fea0003900000 */
[----:B------:R-:W1:Y:S02]  /*f880*/  @!P2 SYNCS.PHASECHK.TRANS64 P2, [R2+URZ+0x17060], R5 ;  /* 0x017060050200a5a7 */ /* 0x000e64000804007f */
[----:B-1----:R-:W-:Y:S05]  /*f890*/  @!P2 BRA `(.L_x_12833) ;  /* 0xfffffffc00f0a947 */ /* 0x002fea000383ffff */
[----:B------:R-:W-:Y:S05]  /*f8a0*/  BRA `(.L_x_12897) ;  /* 0xffffffdc008c7947 */ /* 0x000fea000383ffff */
.L_x_12840:
[----:B0-----:R0:W1:Y:S02]  /*f8b0*/  SYNCS.PHASECHK.TRANS64.TRYWAIT P0, [R3+URZ+0x17070], R2 ;  /* 0x01707002030075a7 */ /* 0x001064000800017f */
[----:B-1----:R-:W-:Y:S05]  /*f8c0*/  @!P0 NANOSLEEP.SYNCS 0x989680 ;  /* 0x009896800000895d */ /* 0x002fea0003900000 */
[----:B------:R-:W1:Y:S02]  /*f8d0*/  @!P0 SYNCS.PHASECHK.TRANS64 P0, [R3+URZ+0x17070], R2 ;  /* 0x01707002030085a7 */ /* 0x000e64000800007f */
[----:B-1----:R-:W-:Y:S05]  /*f8e0*/  @!P0 BRA `(.L_x_12840) ;  /* 0xfffffffc00f08947 */ /* 0x002fea000383ffff */
[----:B------:R-:W-:Y:S05]  /*f8f0*/  BRA `(.L_x_12898) ;  /* 0xffffffe000e07947 */ /* 0x000fea000383ffff */
.L_x_12842:
[----:B0-----:R0:W1:Y:S02]  /*f900*/  SYNCS.PHASECHK.TRANS64.TRYWAIT P0, [R3+URZ+0x17060], R4 ;  /* 0x01706004030075a7 */ /* 0x001064000800017f */
[----:B-1----:R-:W-:Y:S05]  /*f910*/  @!P0 NANOSLEEP.SYNCS 0x989680 ;  /* 0x009896800000895d */ /* 0x002fea0003900000 */
[----:B------:R-:W1:Y:S02]  /*f920*/  @!P0 SYNCS.PHASECHK.TRANS64 P0, [R3+URZ+0x17060], R4 ;  /* 0x01706004030085a7 */ /* 0x000e64000800007f */
[----:B-1----:R-:W-:Y:S05]  /*f930*/  @!P0 BRA `(.L_x_12842) ;  /* 0xfffffffc00f08947 */ /* 0x002fea000383ffff */
[----:B------:R-:W-:Y:S05]  /*f940*/  BRA `(.L_x_12899) ;  /* 0xffffffe000f87947 */ /* 0x000fea000383ffff */
.L_x_12845:
[----:B-1----:R1:W2:Y:S02]  /*f950*/  SYNCS.PHASECHK.TRANS64.TRYWAIT P0, [R7+URZ+0x17020], R2 ;  /* 0x01702002070075a7 */ /* 0x0022a4000800017f */
[----:B--2---:R-:W-:Y:S05]  /*f960*/  @!P0 NANOSLEEP.SYNCS 0x989680 ;  /* 0x009896800000895d */ /* 0x004fea0003900000 */
[----:B------:R-:W2:Y:S02]  /*f970*/  @!P0 SYNCS.PHASECHK.TRANS64 P0, [R7+URZ+0x17020], R2 ;  /* 0x01702002070085a7 */ /* 0x000ea4000800007f */
[----:B--2---:R-:W-:Y:S05]  /*f980*/  @!P0 BRA `(.L_x_12845) ;  /* 0xfffffffc00f08947 */ /* 0x004fea000383ffff */
[----:B------:R-:W-:Y:S05]  /*f990*/  BRA `(.L_x_12900) ;  /* 0xffffffe800347947 */ /* 0x000fea000383ffff */
.L_x_12847:
[----:B-1----:R1:W2:Y:S02]  /*f9a0*/  SYNCS.PHASECHK.TRANS64.TRYWAIT P1, [R5+URZ+0x17040], R2 ;  /* 0x01704002050075a7 */ /* 0x0022a4000802017f */
[----:B--2---:R-:W-:Y:S05]  /*f9b0*/  @!P1 NANOSLEEP.SYNCS 0x989680 ;  /* 0x009896800000995d */ /* 0x004fea0003900000 */
[----:B------:R-:W2:Y:S02]  /*f9c0*/  @!P1 SYNCS.PHASECHK.TRANS64 P1, [R5+URZ+0x17040], R2 ;  /* 0x01704002050095a7 */ /* 0x000ea4000802007f */
[----:B--2---:R-:W-:Y:S05]  /*f9d0*/  @!P1 BRA `(.L_x_12847) ;  /* 0xfffffffc00f09947 */ /* 0x004fea000383ffff */
[----:B------:R-:W-:Y:S05]  /*f9e0*/  BRA `(.L_x_12901) ;  /* 0xffffffe800707947 */ /* 0x000fea000383ffff */
.L_x_12849:
[----:B--2---:R2:W3:Y:S02]  /*f9f0*/  SYNCS.PHASECHK.TRANS64.TRYWAIT P1, [R7+URZ+0x17040], R0 ;  /* 0x01704000070075a7 */ /* 0x0044e4000802017f */
[----:B---3--:R-:W-:Y:S05]  /*fa00*/  @!P1 NANOSLEEP.SYNCS 0x989680 ;  /* 0x009896800000995d */ /* 0x008fea0003900000 */
[----:B------:R-:W3:Y:S02]  /*fa10*/  @!P1 SYNCS.PHASECHK.TRANS64 P1, [R7+URZ+0x17040], R0 ;  /* 0x01704000070095a7 */ /* 0x000ee4000802007f */
[----:B---3--:R-:W-:Y:S05]  /*fa20*/  @!P1 BRA `(.L_x_12849) ;  /* 0xfffffffc00f09947 */ /* 0x008fea000383ffff */
[----:B------:R-:W-:Y:S05]  /*fa30*/  BRA `(.L_x_12902) ;  /* 0xffffffe8007c7947 */ /* 0x000fea000383ffff */
.L_x_12851:
[----:B---3--:R3:W4:Y:S02]  /*fa40*/  SYNCS.PHASECHK.TRANS64.TRYWAIT P1, [R5+URZ+0x17060], R2 ;  /* 0x01706002050075a7 */ /* 0x008724000802017f */
[----:B----4-:R-:W-:Y:S05]  /*fa50*/  @!P1 NANOSLEEP.SYNCS 0x989680 ;  /* 0x009896800000995d */ /* 0x010fea0003900000 */
[----:B------:R-:W4:Y:S02]  /*fa60*/  @!P1 SYNCS.PHASECHK.TRANS64 P1, [R5+URZ+0x17060], R2 ;  /* 0x01706002050095a7 */ /* 0x000f24000802007f */
[----:B----4-:R-:W-:Y:S05]  /*fa70*/  @!P1 BRA `(.L_x_12851) ;  /* 0xfffffffc00f09947 */ /* 0x010fea000383ffff */
[----:B------:R-:W-:Y:S05]  /*fa80*/  BRA `(.L_x_12903) ;  /* 0xffffffe800787947 */ /* 0x000fea000383ffff */
.L_x_12853:
[----:B----4-:R4:W0:Y:S02]  /*fa90*/  SYNCS.PHASECHK.TRANS64.TRYWAIT P1, [R7+URZ+0x17060], R0 ;  /* 0x01706000070075a7 */ /* 0x010824000802017f */
[----:B0-----:R-:W-:Y:S05]  /*faa0*/  @!P1 NANOSLEEP.SYNCS 0x989680 ;  /* 0x009896800000995d */ /* 0x001fea0003900000 */
[----:B------:R-:W0:Y:S02]  /*fab0*/  @!P1 SYNCS.PHASECHK.TRANS64 P1, [R7+URZ+0x17060], R0 ;  /* 0x01706000070095a7 */ /* 0x000e24000802007f */
[----:B0-----:R-:W-:Y:S05]  /*fac0*/  @!P1 BRA `(.L_x_12853) ;  /* 0xfffffffc00f09947 */ /* 0x001fea000383ffff */
[----:B------:R-:W-:Y:S05]  /*fad0*/  BRA `(.L_x_12904) ;  /* 0xffffffe800747947 */ /* 0x000fea000383ffff */
.L_x_12855:
[----:B------:R0:W0:Y:S02]  /*fae0*/  SYNCS.PHASECHK.TRANS64.TRYWAIT P1, [R5+URZ+0x17080], R2 ;  /* 0x01708002050075a7 */ /* 0x000024000802017f */
[----:B0-----:R-:W-:Y:S05]  /*faf0*/  @!P1 NANOSLEEP.SYNCS 0x989680 ;  /* 0x009896800000995d */ /* 0x001fea0003900000 */
[----:B------:R-:W0:Y:S02]  /*fb00*/  @!P1 SYNCS.PHASECHK.TRANS64 P1, [R5+URZ+0x17080], R2 ;  /* 0x01708002050095a7 */ /* 0x000e24000802007f */
[----:B0-----:R-:W-:Y:S05]  /*fb10*/  @!P1 BRA `(.L_x_12855) ;  /* 0xfffffffc00f09947 */ /* 0x001fea000383ffff */
[----:B------:R-:W-:Y:S05]  /*fb20*/  BRA `(.L_x_12905) ;  /* 0xffffffe800707947 */ /* 0x000fea000383ffff */
.L_x_12906:
        /* <DEDUP_REMOVED lines=13> */
.L_x_16299:


//--------------------- .text._ZN7cutlass13device_kernelIN5flash11enable_sm90INS1_16FlashAttnFwdSm90INS1_25CollectiveMainloopFwdSm90ILi2EN4cute5tupleIJNS5_1CILi1EEES8_S8_EEENS6_IJNS7_ILi192EEENS7_ILi128EEENS7_ILi96EEEEEELi96ENS_12float_e4m3_tEfNS_4arch4Sm90ELb1ELb0ELb0ELb1ELb1ELb0ELb0ELb1ELb1ELb1ELb1ELb0EEENS1_21CollectiveEpilogueFwdINS6_IJSA_SC_SB_EEES9_NS_10bfloat16_tESG_Li384ELb1ELb1ELb1ELb1EEENS1_36VarlenDynamicPersistentTileSchedulerILi192ELi128ELi384ELi128ELb1ELb1ELb1ELb1ELb1ELb1EEEEEEEEEvNT_6ParamsE --------------------------
	.section	.text._ZN7cutlass13device_kernelIN5flash11enable_sm90INS1_16FlashAttnFwdSm90INS1_25CollectiveMainloopFwdSm90ILi2EN4cute5tupleIJNS5_1CILi1EEES8_S8_EEENS6_IJNS7_ILi192EEENS7_ILi128EEENS7_ILi96EEEEEELi96ENS_12float_e4m3_tEfNS_4arch4Sm90ELb1ELb0ELb0ELb1ELb1ELb0ELb0ELb1ELb1ELb1ELb1ELb0EEENS1_21CollectiveEpilogueFwdINS6_IJSA_SC_SB_EEES9_NS_10bfloat16_tESG_Li384ELb1ELb1ELb1ELb1EEENS1_36VarlenDynamicPersistentTileSchedulerILi192ELi128ELi384ELi128ELb1ELb1ELb1ELb1ELb1ELb1EEEEEEEEEvNT_6ParamsE,"ax",@progbits
	.align	128
.text._ZN7cutlass13device_kernelIN5flash11enable_sm90INS1_16FlashAttnFwdSm90INS1_25CollectiveMainloopFwdSm90ILi2EN4cute5tupleIJNS5_1CILi1EEES8_S8_EEENS6_IJNS7_ILi192EEENS7_ILi128EEENS7_ILi96EEEEEELi96ENS_12float_e4m3_tEfNS_4arch4Sm90ELb1ELb0ELb0ELb1ELb1ELb0ELb0ELb1ELb1ELb1ELb1ELb0EEENS1_21CollectiveEpilogueFwdINS6_IJSA_SC_SB_EEES9_NS_10bfloat16_tESG_Li384ELb1ELb1ELb1ELb1EEENS1_36VarlenDynamicPersistentTileSchedulerILi192ELi128ELi384ELi128ELb1ELb1ELb1ELb1ELb1ELb1EEEEEEEEEvNT_6ParamsE:
        .type           _ZN7cutlass13device_kernelIN5flash11enable_sm90INS1_16FlashAttnFwdSm90INS1_25CollectiveMainloopFwdSm90ILi2EN4cute5tupleIJNS5_1CILi1EEES8_S8_EEENS6_IJNS7_ILi192EEENS7_ILi128EEENS7_ILi96EEEEEELi96ENS_12float_e4m3_tEfNS_4arch4Sm90ELb1ELb0ELb0ELb1ELb1ELb0ELb0ELb1ELb1ELb1ELb1ELb0EEENS1_21CollectiveEpilogueFwdINS6_IJSA_SC_SB_EEES9_NS_10bfloat16_tESG_Li384ELb1ELb1ELb1ELb1EEENS1_36VarlenDynamicPersistentTileSchedulerILi192ELi128ELi384ELi128ELb1ELb1ELb1ELb1ELb1ELb1EEEEEEEEEvNT_6ParamsE,@function
        .size           _ZN7cutlass13device_kernelIN5flash11enable_sm90INS1_16FlashAttnFwdSm90INS1_25CollectiveMainloopFwdSm90ILi2EN4cute5tupleIJNS5_1CILi1EEES8_S8_EEENS6_IJNS7_ILi192EEENS7_ILi128EEENS7_ILi96EEEEEELi96ENS_12float_e4m3_tEfNS_4arch4Sm90ELb1ELb0ELb0ELb1ELb1ELb0ELb0ELb1ELb1ELb1ELb1ELb0EEENS1_21CollectiveEpilogueFwdINS6_IJSA_SC_SB_EEES9_NS_10bfloat16_tESG_Li384ELb1ELb1ELb1ELb1EEENS1_36VarlenDynamicPersistentTileSchedulerILi192ELi128ELi384ELi128ELb1ELb1ELb1ELb1ELb1ELb1EEEEEEEEEvNT_6ParamsE,(.L_x_16300 - _ZN7cutlass13device_kernelIN5flash11enable_sm90INS1_16FlashAttnFwdSm90INS1_25CollectiveMainloopFwdSm90ILi2EN4cute5tupleIJNS5_1CILi1EEES8_S8_EEENS6_IJNS7_ILi192EEENS7_ILi128EEENS7_ILi96EEEEEELi96ENS_12float_e4m3_tEfNS_4arch4Sm90ELb1ELb0ELb0ELb1ELb1ELb0ELb0ELb1ELb1ELb1ELb1ELb0EEENS1_21CollectiveEpilogueFwdINS6_IJSA_SC_SB_EEES9_NS_10bfloat16_tESG_Li384ELb1ELb1ELb1ELb1EEENS1_36VarlenDynamicPersistentTileSchedulerILi192ELi128ELi384ELi128ELb1ELb1ELb1ELb1ELb1ELb1EEEEEEEEEvNT_6ParamsE)
        .other          _ZN7cutlass13device_kernelIN5flash11enable_sm90INS1_16FlashAttnFwdSm90INS1_25CollectiveMainloopFwdSm90ILi2EN4cute5tupleIJNS5_1CILi1EEES8_S8_EEENS6_IJNS7_ILi192EEENS7_ILi128EEENS7_ILi96EEEEEELi96ENS_12float_e4m3_tEfNS_4arch4Sm90ELb1ELb0ELb0ELb1ELb1ELb0ELb0ELb1ELb1ELb1ELb1ELb0EEENS1_21CollectiveEpilogueFwdINS6_IJSA_SC_SB_EEES9_NS_10bfloat16_tESG_Li384ELb1ELb1ELb1ELb1EEENS1_36VarlenDynamicPersistentTileSchedulerILi192ELi128ELi384ELi128ELb1ELb1ELb1ELb1ELb1ELb1EEEEEEEEEvNT_6ParamsE,@"STO_CUDA_ENTRY STV_DEFAULT"
_ZN7cutlass13device_kernelIN5flash11enable_sm90INS1_16FlashAttnFwdSm90INS1_25CollectiveMainloopFwdSm90ILi2EN4cute5tupleIJNS5_1CILi1EEES8_S8_EEENS6_IJNS7_ILi192EEENS7_ILi128EEENS7_ILi96EEEEEELi96ENS_12float_e4m3_tEfNS_4arch4Sm90ELb1ELb0ELb0ELb1ELb1ELb0ELb0ELb1ELb1ELb1ELb1ELb0EEENS1_21CollectiveEpilogueFwdINS6_IJSA_SC_SB_EEES9_NS_10bfloat16_tESG_Li384ELb1ELb1ELb1ELb1EEENS1_36VarlenDynamicPersistentTileSchedulerILi192ELi128ELi384ELi128ELb1ELb1ELb1ELb1ELb1ELb1EEEEEEEEEvNT_6ParamsE:
        /* <DEDUP_REMOVED lines=45> */
.L_x_12907:
        /* <DEDUP_REMOVED lines=22> */
.L_x_12908:
        /* <DEDUP_REMOVED lines=18> */
.L_x_12909:
        /* <DEDUP_REMOVED lines=22> */
.L_x_12910:
        /* <DEDUP_REMOVED lines=24> */
.L_x_12911:
        /* <DEDUP_REMOVED lines=8> */
.L_x_12913:
        /* <DEDUP_REMOVED lines=68> */
[----:B------:R-:W-:Y:S01]  /*0cf0*/  VIADD R3, R16, 0x20 ;  /* 0x0000002010037836 */ /* 0x000fe20000000000 */
[----:B------:R-:W-:Y:S01]  /*0d00*/  LOP3.LUT R2, R2, 0x1ffffffe, RZ, 0xc0, !PT ;  /* 0x1ffffffe02027812 */ /* 0x000fe200078ec0ff */
[C---:B------:R-:W-:Y:S01]  /*0d10*/  VIADD R156, R16.reuse, 0x38 ;  /* 0x00000038109c7836 */ /* 0x040fe20000000000 */
[----:B------:R-:W-:Y:S01]  /*0d20*/  SHF.R.S32.HI R0, RZ, 0x1f, R23 ;  /* 0x0000001fff007819 */ /* 0x000fe20000011417 */
        /* <DEDUP_REMOVED lines=21> */
.L_x_12969:
[----:B01--4-:R-:W0:Y:S01]  /*0e80*/  LDC.64 R2, c[0x0][0xc88] ;  /* 0x00032200ff027b82 */ /* 0x013e220000000a00 */
[----:B------:R-:W-:Y:S01]  /*0e90*/  ULDC.64 UR8, c[0x0][0xa28] ;  /* 0x00028a0000087ab9 */ /* 0x000fe20000000a00 */
[----:B------:R-:W-:Y:S01]  /*0ea0*/  ULDC.64 UR10, c[0x0][0xa18] ;  /* 0x00028600000a7ab9 */ /* 0x000fe20000000a00 */
[----:B------:R-:W-:Y:S01]  /*0eb0*/  ULDC UR4, c[0x0][0x424] ;  /* 0x0001090000047ab9 */ /* 0x000fe20000000800 */
[----:B------:R-:W-:Y:S01]  /*0ec0*/  ULDC UR7, c[0x0][0x2f0] ;  /* 0x0000bc0000077ab9 */ /* 0x000fe20000000800 */
[----:B0-----:R-:W-:-:S06]  /*0ed0*/  IMAD.WIDE R2, R39, 0x4, R2 ;  /* 0x0000000427027825 */ /* 0x001fcc00078e0202 */
[----:B--2---:R-:W2:Y:S01]  /*0ee0*/  LDG.E R2, desc[UR54][R2.64] ;  /* 0x0000003602027981 */ /* 0x004ea2000c1e1900 */
        /* <DEDUP_REMOVED lines=45> */
.L_x_12914:
        /* <DEDUP_REMOVED lines=8> */
.L_x_12915:
        /* <DEDUP_REMOVED lines=13> */
.L_x_12916:
        /* <DEDUP_REMOVED lines=30> */
[----:B------:R-:W-:Y:S01]  /*14f0*/  UIMAD UR40, UR6, 0xc0, URZ ;  /* 0x000000c0062878a4 */ /* 0x000fe2000f8e023f */
        /* <DEDUP_REMOVED lines=68> */
.L_x_12917:
[----:B------:R-:W-:Y:S01]  /*1940*/  UIMAD UR43, UR41, UR4, URZ ;  /* 0x00000004292b72a4 */ /* 0x000fe2000f8e023f */
[----:B------:R-:W-:Y:S02]  /*1950*/  IMAD.U32 R2, RZ, RZ, UR9 ;  /* 0x00000009ff027e24 */ /* 0x000fe4000f8e00ff */
[----:B------:R-:W-:Y:S01]  /*1960*/  FMUL.FTZ R0, R0, UR11 ;  /* 0x0000000b00007c20 */ /* 0x000fe20008410000 */
[----:B------:R-:W-:Y:S01]  /*1970*/  IMAD.U32 R3, RZ, RZ, UR4 ;  /* 0x00000004ff037e24 */ /* 0x000fe2000f8e00ff */
[----:B------:R-:W-:Y:S02]  /*1980*/  PLOP3.LUT P0, PT, PT, PT, PT, 0x80, 0x0 ;  /* 0x000000000000781c */ /* 0x000fe40003f0f070 */
[----:B------:R-:W-:Y:S01]  /*1990*/  CS2R R24, SRZ ;  /* 0x0000000000187805 */ /* 0x000fe2000001ff00 */
[----:B------:R-:W-:Y:S01]  /*19a0*/  IMAD.MOV.U32 R15, RZ, RZ, RZ ;  /* 0x000000ffff0f7224 */ /* 0x000fe200078e00ff */
[----:B------:R-:W-:Y:S02]  /*19b0*/  R2UR UR44, R0 ;  /* 0x00000000002c72ca */ /* 0x000fe400000e0000 */
[----:B------:R-:W-:-:S02]  /*19c0*/  CS2R R42, SRZ ;  /* 0x00000000002a7805 */ /* 0x000fc4000001ff00 */
[----:B------:R-:W-:Y:S02]  /*19d0*/  VIADDMNMX R2, R3, UR43, R2, PT ;  /* 0x0000002b03027c46 */ /* 0x000fe4000b800102 */
[----:B------:R-:W-:Y:S01]  /*19e0*/  CS2R R40, SRZ ;  /* 0x0000000000287805 */ /* 0x000fe2000001ff00 */
[----:B------:R-:W-:Y:S01]  /*19f0*/  IMAD.MOV.U32 R93, RZ, RZ, RZ ;  /* 0x000000ffff5d7224 */ /* 0x000fe200078e00ff */
[----:B------:R-:W-:Y:S02]  /*1a00*/  CS2R R6, SRZ ;  /* 0x0000000000067805 */ /* 0x000fe4000001ff00 */
[----:B------:R-:W-:Y:S02]  /*1a10*/  R2UR UR56, R2 ;  /* 0x00000000023872ca */ /* 0x000fe400000e0000 */
        /* <DEDUP_REMOVED lines=66> */
.L_x_12919:
        /* <DEDUP_REMOVED lines=9> */
.L_x_13072:
[----:B------:R-:W-:Y:S05]  /*1ed0*/  @!P0 BRA `(.L_x_12921) ;  /* 0x0000000000048947 */ /* 0x000fea0003800000 */
[----:B------:R-:W-:Y:S01]  /*1ee0*/  BPT.TRAP 0x1 ;  /* 0x000000040000795c */ /* 0x000fe20000300000 */
.L_x_12921:
[----:B------:R-:W-:Y:S02]  /*1ef0*/  IMAD.U32 R2, RZ, RZ, UR47 ;  /* 0x0000002fff027e24 */ /* 0x000fe4000f8e00ff */
[----:B0-----:R-:W-:-:S03]  /*1f00*/  IMAD.U32 R3, RZ, RZ, UR48 ;  /* 0x00000030ff037e24 */ /* 0x001fc6000f8e00ff */
[----:B------:R-:W-:Y:S02]  /*1f10*/  LEA R2, R2, UR46, 0x3 ;  /* 0x0000002e02027c11 */ /* 0x000fe4000f8e18ff */
[----:B------:R-:W-:-:S04]  /*1f20*/  SHF.L.U32 R3, R3, 0x1f, RZ ;  /* 0x0000001f03037819 */ /* 0x000fc800000006ff */
[----:B------:R0:W1:Y:S01]  /*1f30*/  SYNCS.PHASECHK.TRANS64.TRYWAIT P1, [R2+URZ+0x19c30], R3 ;  /* 0x019c3003020075a7 */ /* 0x000062000802017f */
[----:B------:R-:W-:Y:S05]  /*1f40*/  @!P0 BRA `(.L_x_12922) ;  /* 0x0000000000048947 */ /* 0x000fea0003800000 */
[----:B------:R-:W-:Y:S01]  /*1f50*/  BPT.TRAP 0x1 ;  /* 0x000000040000795c */ /* 0x000fe20000300000 */
.L_x_12922:
[----:B-1----:R-:W-:Y:S05]  /*1f60*/  @P1 BRA `(.L_x_12923) ;  /* 0x0000000000081947 */ /* 0x002fea0003800000 */
[----:B------:R-:W1:Y:S02]  /*1f70*/  SYNCS.PHASECHK.TRANS64.TRYWAIT P1, [R2+URZ+0x19c30], R3 ;  /* 0x019c3003020075a7 */ /* 0x000e64000802017f */
[----:B-1----:R-:W-:Y:S05]  /*1f80*/  @!P1 BRA `(.L_x_12924) ;  /* 0x0000010800589947 */ /* 0x002fea0003800000 */
.L_x_12923:
        /* <DEDUP_REMOVED lines=28> */
.L_x_12925:
[----:B------:R-:W-:Y:S01]  /*2150*/  UISETP.NE.AND UP0, UPT, UR53, URZ, UPT ;  /* 0x0000003f3500728c */ /* 0x000fe2000bf05270 */
[----:B------:R-:W-:Y:S01]  /*2160*/  VIADD R8, R18, UR40 ;  /* 0x0000002812087c36 */ /* 0x000fe20008000000 */
[----:B------:R-:W-:Y:S01]  /*2170*/  R2UR UR11, R2 ;  /* 0x00000000020b72ca */ /* 0x000fe200000e0000 */
[----:B------:R-:W-:Y:S01]  /*2180*/  IMAD.U32 R6, RZ, RZ, UR52 ;  /* 0x00000034ff067e24 */ /* 0x000fe2000f8e00ff */
[----:B------:R-:W-:Y:S01]  /*2190*/  UMOV UR10, UR40 ;  /* 0x00000028000a7c82 */ /* 0x000fe20008000000 */
[----:B------:R-:W-:Y:S01]  /*21a0*/  IMAD.U32 R21, RZ, RZ, UR44 ;  /* 0x0000002cff157e24 */ /* 0x000fe2000f8e00ff */
[----:B------:R-:W-:Y:S02]  /*21b0*/  PLOP3.LUT P1, PT, PT, PT, UP0, 0x80, 0x0 ;  /* 0x000000000000781c */ /* 0x000fe40003f2f008 */
[----:B------:R-:W-:Y:S02]  /*21c0*/  CS2R R88, SRZ ;  /* 0x0000000000587805 */ /* 0x000fe4000001ff00 */
[----:B------:R-:W-:-:S02]  /*21d0*/  PLOP3.LUT P2, PT, PT, PT, UP0, 0x80, 0x0 ;  /* 0x000000000000781c */ /* 0x000fc40003f4f008 */
[----:B------:R-:W-:Y:S02]  /*21e0*/  CS2R R90, SRZ ;  /* 0x00000000005a7805 */ /* 0x000fe4000001ff00 */
[----:B------:R-:W-:Y:S01]  /*21f0*/  CS2R R92, SRZ ;  /* 0x00000000005c7805 */ /* 0x000fe2000001ff00 */
[----:B------:R-:W-:Y:S01]  /*2200*/  @UP0 ULDC UR6, c[0x0][0x44c] ;  /* 0x0001130000060ab9 */ /* 0x000fe20000000800 */
[----:B------:R-:W-:Y:S01]  /*2210*/  @UP0 ULDC UR14, c[0x0][0x450] ;  /* 0x00011400000e0ab9 */ /* 0x000fe20000000800 */
[----:B------:R-:W-:Y:S02]  /*2220*/  CS2R R94, SRZ ;  /* 0x00000000005e7805 */ /* 0x000fe4000001ff00 */
[----:B------:R-:W-:Y:S02]  /*2230*/  CS2R R96, SRZ ;  /* 0x0000000000607805 */ /* 0x000fe4000001ff00 */
[----:B------:R-:W-:Y:S02]  /*2240*/  CS2R R98, SRZ ;  /* 0x0000000000627805 */ /* 0x000fe4000001ff00 */
[----:B------:R-:W-:-:S02]  /*2250*/  CS2R R100, SRZ ;  /* 0x0000000000647805 */ /* 0x000fc4000001ff00 */
[----:B------:R-:W-:Y:S02]  /*2260*/  CS2R R102, SRZ ;  /* 0x0000000000667805 */ /* 0x000fe4000001ff00 */
[----:B------:R-:W-:Y:S01]  /*2270*/  CS2R R104, SRZ ;  /* 0x0000000000687805 */ /* 0x000fe2000001ff00 */
[----:B------:R-:W-:Y:S01]  /*2280*/  @P1 IMAD.HI.U32 R0, R8, UR6, RZ ;  /* 0x0000000608001c27 */ /* 0x000fe2000f8e00ff */
[----:B------:R-:W-:Y:S01]  /*2290*/  @UP0 ULDC UR6, c[0x0][0x450] ;  /* 0x0001140000060ab9 */ /* 0x000fe20000000800 */
[----:B------:R-:W-:Y:S02]  /*22a0*/  CS2R R106, SRZ ;  /* 0x00000000006a7805 */ /* 0x000fe4000001ff00 */
[----:B------:R-:W-:Y:S02]  /*22b0*/  CS2R R108, SRZ ;  /* 0x00000000006c7805 */ /* 0x000fe4000001ff00 */
[----:B------:R-:W-:Y:S02]  /*22c0*/  CS2R R110, SRZ ;  /* 0x00000000006e7805 */ /* 0x000fe4000001ff00 */
[----:B------:R-:W-:Y:S01]  /*22d0*/  @P2 SHF.R.U32.HI R8, RZ, UR6, R0 ;  /* 0x00000006ff082c19 */ /* 0x000fe20008011600 */
[----:B------:R-:W-:Y:S01]  /*22e0*/  UMOV UR6, 0xffffff80 ;  /* 0xffffff8000067882 */ /* 0x000fe20000000000 */
[----:B------:R-:W-:Y:S01]  /*22f0*/  CS2R R112, SRZ ;  /* 0x0000000000707805 */ /* 0x000fe2000001ff00 */
[----:B------:R-:W-:Y:S01]  /*2300*/  UIMAD UR6, UR56, UR6, 0x80 ;  /* 0x00000080380674a4 */ /* 0x000fe2000f8e0206 */
[----:B------:R-:W-:Y:S01]  /*2310*/  CS2R R114, SRZ ;  /* 0x0000000000727805 */ /* 0x000fe2000001ff00 */
[----:B------:R-:W2:Y:S01]  /*2320*/  SHFL.IDX PT, R0, R8, 0x1, 0x1c1f ;  /* 0x003c1f0008007f89 */ /* 0x000ea200000e0000 */
[----:B------:R-:W-:Y:S01]  /*2330*/  UIADD3 UR56, UR56, -0x2, URZ ;  /* 0xfffffffe38387890 */ /* 0x000fe2000fffe03f */
[----:B------:R-:W-:-:S02]  /*2340*/  CS2R R116, SRZ ;  /* 0x0000000000747805 */ /* 0x000fc4000001ff00 */
[----:B------:R-:W-:Y:S01]  /*2350*/  CS2R R118, SRZ ;  /* 0x0000000000767805 */ /* 0x000fe2000001ff00 */
[----:B------:R-:W-:Y:S01]  /*2360*/  IMAD.U32 R5, RZ, RZ, UR6 ;  /* 0x00000006ff057e24 */ /* 0x000fe2000f8e00ff */
[----:B------:R-:W3:Y:S01]  /*2370*/  SHFL.IDX PT, R8, R8, RZ, 0x1c1f ;  /* 0x001c1fff08087589 */ /* 0x000ee200000e0000 */
[----:B------:R-:W-:Y:S01]  /*2380*/  @UP0 ULDC UR6, c[0x0][0x44c] ;  /* 0x0001130000060ab9 */ /* 0x000fe20000000800 */
[----:B------:R-:W-:Y:S01]  /*2390*/  CS2R R120, SRZ ;  /* 0x0000000000787805 */ /* 0x000fe2000001ff00 */
[----:B------:R-:W-:Y:S01]  /*23a0*/  UIMAD.WIDE.U32 UR6, UR40, UR6, URZ ;  /* 0x00000006280672a5 */ /* 0x000fe2000f8e003f */
[C-C-:B01----:R-:W-:Y:S02]  /*23b0*/  IADD3 R3, -R16.reuse, 0x1, R5.reuse ;  /* 0x0000000110037810 */ /* 0x143fe40007ffe105 */
[----:B------:R-:W-:Y:S02]  /*23c0*/  CS2R R122, SRZ ;  /* 0x00000000007a7805 */ /* 0x000fe4000001ff00 */
[----:B------:R-:W-:Y:S01]  /*23d0*/  IADD3 R4, -R16, UR51, R5 ;  /* 0x0000003310047c10 */ /* 0x000fe2000fffe105 */
[----:B------:R-:W-:Y:S01]  /*23e0*/  @UP0 USHF.R.U32.HI UR10, URZ, UR14, UR7 ;  /* 0x0000000e3f0a0299 */ /* 0x000fe20008011607 */
[----:B------:R-:W-:-:S02]  /*23f0*/  IADD3 R3, -R6, UR51, R3 ;  /* 0x0000003306037c10 */ /* 0x000fc4000fffe103 */
[----:B------:R-:W-:Y:S02]  /*2400*/  CS2R R124, SRZ ;  /* 0x00000000007c7805 */ /* 0x000fe4000001ff00 */
[----:B------:R-:W-:Y:S01]  /*2410*/  CS2R R126, SRZ ;  /* 0x00000000007e7805 */ /* 0x000fe2000001ff00 */
[----:B------:R-:W-:Y:S01]  /*2420*/  UIADD3 UR6, UR10, UR51, -UR52 ;  /* 0x000000330a067290 */ /* 0x000fe2000fffe834 */
[----:B------:R-:W-:Y:S02]  /*2430*/  CS2R R128, SRZ ;  /* 0x0000000000807805 */ /* 0x000fe4000001ff00 */
[----:B------:R-:W-:Y:S02]  /*2440*/  CS2R R130, SRZ ;  /* 0x0000000000827805 */ /* 0x000fe4000001ff00 */
[----:B------:R-:W-:Y:S01]  /*2450*/  CS2R R132, SRZ ;  /* 0x0000000000847805 */ /* 0x000fe2000001ff00 */
[----:B------:R-:W-:Y:S01]  /*2460*/  USHF.R.S32.HI UR7, URZ, 0x1f, UR6 ;  /* 0x0000001f3f077899 */ /* 0x000fe20008011406 */
[----:B------:R-:W-:-:S02]  /*2470*/  CS2R R134, SRZ ;  /* 0x0000000000867805 */ /* 0x000fc4000001ff00 */
[----:B--2---:R-:W-:Y:S01]  /*2480*/  VIADDMNMX R0, R0, R3, R4, PT ;  /* 0x0000000300007246 */ /* 0x004fe20003800104 */
[----:B------:R-:W-:Y:S02]  /*2490*/  ULEA.HI UR7, UR7, UR6, URZ, 0x7 ;  /* 0x0000000607077291 */ /* 0x000fe4000f8f383f */
[----:B------:R-:W-:Y:S01]  /*24a0*/  UIADD3 UR6, UR11, 0x19c40, URZ ;  /* 0x00019c400b067890 */ /* 0x000fe2000fffe03f */
[C---:B------:R-:W-:Y:S01]  /*24b0*/  ISETP.GT.AND P1, PT, R0.reuse, RZ, PT ;  /* 0x000000ff0000720c */ /* 0x040fe20003f24270 */
[----:B------:R-:W-:Y:S01]  /*24c0*/  USHF.R.S32.HI UR7, URZ, 0x7, UR7 ;  /* 0x000000073f077899 */ /* 0x000fe20008011407 */
[C---:B------:R-:W-:Y:S01]  /*24d0*/  ISETP.GT.AND P2, PT, R0.reuse, 0x1, PT ;  /* 0x000000010000780c */ /* 0x040fe20003f44270 */
[----:B------:R-:W-:Y:S01]  /*24e0*/  UPRMT UR6, UR45, 0x654, UR6 ;  /* 0x000006542d067896 */ /* 0x000fe20008000006 */
[----:B------:R-:W-:Y:S01]  /*24f0*/  ISETP.GT.AND P3, PT, R0, 0x8, PT ;  /* 0x000000080000780c */ /* 0x000fe20003f64270 */
[----:B------:R-:W-:Y:S01]  /*2500*/  UISETP.LT.AND UP0, UPT, UR43, UR7, UPT ;  /* 0x000000072b00728c */ /* 0x000fe2000bf01270 */
[----:B------:R-:W-:-:S02]  /*2510*/  FSEL R13, R26, -INF , P1 ;  /* 0xff8000001a0d7808 */ /* 0x000fc40000800000 */
[----:B------:R-:W-:Y:S01]  /*2520*/  FSEL R27, R27, -INF , P2 ;  /* 0xff8000001b1b7808 */ /* 0x000fe20001000000 */
[----:B------:R-:W-:Y:S01]  /*2530*/  USEL UR17, UR43, UR7, !UP0 ;  /* 0x000000072b117287 */ /* 0x000fe2000c000000 */
[----:B------:R-:W-:Y:S02]  /*2540*/  ISETP.GT.AND P1, PT, R0, 0x9, PT ;  /* 0x000000090000780c */ /* 0x000fe40003f24270 */
[----:B------:R-:W-:Y:S01]  /*2550*/  FSEL R5, R30, -INF , P3 ;  /* 0xff8000001e057808 */ /* 0x000fe20001800000 */
[----:B------:R-:W-:Y:S01]  /*2560*/  UISETP.GE.AND UP0, UPT, UR56, UR17, UPT ;  /* 0x000000113800728c */ /* 0x000fe2000bf06270 */
[----:B------:R-:W-:Y:S01]  /*2570*/  FMNMX.FTZ R6, R13, R27, !PT ;  /* 0x0000001b0d067209 */ /* 0x000fe20007810000 */
[----:B------:R-:W-:Y:S01]  /*2580*/  SYNCS.ARRIVE.TRANS64.RED.A1T0 RZ, [UR6], RZ ;  /* 0x000000ffffff79a7 */ /* 0x000fe20008100406 */
        /* <DEDUP_REMOVED lines=85> */
[----:B------:R-:W-:-:S02]  /*2ae0*/  FMNMX.FTZ R0, R86, R15, !PT ;  /* 0x0000000f56007209 */ /* 0x000fc40007810000 */
[----:B---3--:R-:W-:Y:S02]  /*2af0*/  VIADDMNMX R4, R8, R3, R4, PT ;  /* 0x0000000308047246 */ /* 0x008fe40003800104 */
[----:B------:R-:W-:Y:S02]  /*2b00*/  FMNMX.FTZ R10, R87, R0, !PT ;  /* 0x00000000570a7209 */ /* 0x000fe40007810000 */
[C---:B------:R-:W-:Y:S02]  /*2b10*/  ISETP.GT.AND P2, PT, R4.reuse, 0x1, PT ;  /* 0x000000010400780c */ /* 0x040fe40003f44270 */
[----:B------:R-:W-:Y:S01]  /*2b20*/  ISETP.GT.AND P3, PT, R4, 0x8, PT ;  /* 0x000000080400780c */ /* 0x000fe20003f64270 */
[----:B------:R-:W0:Y:S01]  /*2b30*/  SHFL.BFLY PT, R15, R10, 0x2, 0x1f ;  /* 0x0c401f000a0f7f89 */ /* 0x000e2200000e0000 */
[----:B------:R-:W-:Y:S02]  /*2b40*/  FSEL R25, R25, -INF , P2 ;  /* 0xff80000019197808 */ /* 0x000fe40001000000 */
        /* <DEDUP_REMOVED lines=23> */
[----:B------:R-:W-:-:S01]  /*2cc0*/  FFMA.FTZ R6, R0, R21, -8 ;  /* 0xc100000000067423 */ /* 0x000fc20000010015 */
[----:B------:R-:W-:-:S04]  /*2cd0*/  ISETP.GT.AND P2, PT, R4, 0x58, PT ;  /* 0x000000580400780c */ /* 0x000fc80003f44270 */
        /* <DEDUP_REMOVED lines=10> */
[----:B------:R-:W-:Y:S01]  /*2d80*/  FSEL R29, R29, -INF , P1 ;  /* 0xff8000001d1d7808 */ /* 0x000fe20000800000 */
[----:B------:R-:W-:Y:S01]  /*2d90*/  MUFU.EX2 R3, R3 ;  /* 0x0000000300037308 */ /* 0x000fe20000000800 */
        /* <DEDUP_REMOVED lines=23> */
[----:B------:R-:W0:Y:S01]  /*2f10*/  MUFU.EX2 R10, R10 ;  /* 0x0000000a000a7308 */ /* 0x000e220000000800 */
        /* <DEDUP_REMOVED lines=27> */
[----:B------:R-:W1:Y:S01]  /*30d0*/  MUFU.EX2 R14, R14 ;  /* 0x0000000e000e7308 */ /* 0x000e620000000800 */
        /* <DEDUP_REMOVED lines=16> */
[----:B------:R-:W-:Y:S01]  /*31e0*/  ISETP.GT.AND P2, PT, R4, 0x60, PT ;  /* 0x000000600400780c */ /* 0x000fe20003f44270 */
[----:B------:R-:W-:Y:S01]  /*31f0*/  MUFU.EX2 R20, R20 ;  /* 0x0000001400147308 */ /* 0x000fe20000000800 */
[----:B------:R-:W-:Y:S01]  /*3200*/  FSEL R69, R69, -INF , P1 ;  /* 0xff80000045457808 */ /* 0x000fe20000800000 */
[--C-:B--2---:R-:W-:Y:S01]  /*3210*/  FFMA.FTZ R46, R63, UR44, -R6.reuse ;  /* 0x0000002c3f2e7c23 */ /* 0x104fe20008010806 */
[----:B------:R-:W-:Y:S02]  /*3220*/  FMNMX.FTZ R30, R68, R15, !PT ;  /* 0x0000000f441e7209 */ /* 0x000fe40007810000 */
[----:B------:R-:W-:Y:S02]  /*3230*/  ISETP.GT.AND P1, PT, R4, 0x61, PT ;  /* 0x000000610400780c */ /* 0x000fe40003f24270 */
[----:B------:R-:W-:Y:S01]  /*3240*/  FSEL R72, R72, -INF , P2 ;  /* 0xff80000048487808 */ /* 0x000fe20001000000 */
[----:B------:R-:W2:Y:S01]  /*3250*/  MUFU.EX2 R26, R26 ;  /* 0x0000001a001a7308 */ /* 0x000ea20000000800 */
[----:B------:R-:W-:Y:S01]  /*3260*/  FMNMX.FTZ R21, R69, R30, !PT ;  /* 0x0000001e45157209 */ /* 0x000fe20007810000 */
[----:B------:R-:W-:Y:S01]  /*3270*/  FFMA.FTZ R30, R51, UR44, -R6 ;  /* 0x0000002c331e7c23 */ /* 0x000fe20008010806 */
[----:B------:R-:W-:-:S02]  /*3280*/  ISETP.GT.AND P2, PT, R4, 0x68, PT ;  /* 0x000000680400780c */ /* 0x000fc40003f44270 */
[----:B------:R-:W-:Y:S02]  /*3290*/  FSEL R73, R73, -INF , P1 ;  /* 0xff80000049497808 */ /* 0x000fe40000800000 */
        /* <DEDUP_REMOVED lines=8> */
[----:B---3--:R-:W-:Y:S01]  /*3320*/  FFMA.FTZ R50, R75, UR44, -R6 ;  /* 0x0000002c4b327c23 */ /* 0x008fe20008010806 */
[----:B------:R-:W-:-:S02]  /*3330*/  FMNMX.FTZ R34, R76, R21, !PT ;  /* 0x000000154c227209 */ /* 0x000fc40007810000 */
[----:B------:R-:W-:Y:S02]  /*3340*/  ISETP.GT.AND P1, PT, R4, 0x71, PT ;  /* 0x000000710400780c */ /* 0x000fe40003f24270 */
[----:B------:R-:W-:Y:S01]  /*3350*/  FSEL R80, R80, -INF , P2 ;  /* 0xff80000050507808 */ /* 0x000fe20001000000 */
[----:B------:R3:W-:Y:S01]  /*3360*/  MUFU.EX2 R21, R54 ;  /* 0x0000003600157308 */ /* 0x0007e20000000800 */
[----:B------:R-:W-:Y:S02]  /*3370*/  FMNMX.FTZ R27, R77, R34, !PT ;  /* 0x000000224d1b7209 */ /* 0x000fe40007810000 */
[----:B------:R-:W-:Y:S02]  /*3380*/  ISETP.GT.AND P2, PT, R4, 0x78, PT ;  /* 0x000000780400780c */ /* 0x000fe40003f44270 */
[----:B------:R-:W-:Y:S02]  /*3390*/  FSEL R81, R81, -INF , P1 ;  /* 0xff80000051517808 */ /* 0x000fe40000800000 */
[----:B------:R-:W-:Y:S01]  /*33a0*/  FMNMX.FTZ R34, R80, R27, !PT ;  /* 0x0000001b50227209 */ /* 0x000fe20007810000 */
[----:B------:R-:W4:Y:S01]  /*33b0*/  MUFU.EX2 R38, R38 ;  /* 0x0000002600267308 */ /* 0x000f220000000800 */
[----:B------:R-:W-:Y:S01]  /*33c0*/  ISETP.GT.AND P1, PT, R4, 0x79, PT ;  /* 0x000000790400780c */ /* 0x000fe20003f24270 */
[----:B---3--:R-:W-:Y:S01]  /*33d0*/  FFMA.FTZ R54, R71, UR44, -R6 ;  /* 0x0000002c47367c23 */ /* 0x008fe20008010806 */
[----:B------:R-:W-:-:S02]  /*33e0*/  FSEL R84, R84, -INF , P2 ;  /* 0xff80000054547808 */ /* 0x000fc40001000000 */
[----:B------:R-:W-:Y:S01]  /*33f0*/  FMNMX.FTZ R27, R81, R34, !PT ;  /* 0x00000022511b7209 */ /* 0x000fe20007810000 */
[----:B------:R-:W-:-:S01]  /*3400*/  FFMA.FTZ R34, R59, UR44, -R6 ;  /* 0x0000002c3b227c23 */ /* 0x000fc20008010806 */
[----:B------:R-:W-:Y:S01]  /*3410*/  FSEL R85, R85, -INF , P1 ;  /* 0xff80000055557808 */ /* 0x000fe20000800000 */
[----:B------:R-:W-:Y:S01]  /*3420*/  IMAD.U32 R59, RZ, RZ, UR44 ;  /* 0x0000002cff3b7e24 */ /* 0x000fe2000f8e00ff */
[----:B------:R-:W-:Y:S01]  /*3430*/  FMNMX.FTZ R4, R84, R27, !PT ;  /* 0x0000001b54047209 */ /* 0x000fe20007810000 */
[----:B------:R-:W-:Y:S01]  /*3440*/  MUFU.EX2 R35, R35 ;  /* 0x0000002300237308 */ /* 0x000fe20000000800 */
[----:B0-----:R-:W-:Y:S02]  /*3450*/  F2FP.SATFINITE.E4M3.F32.PACK_AB_MERGE_C R149, R10, R5, RZ ;  /* 0x000000050a95723e */ /* 0x001fe400048070ff */
[----:B------:R-:W-:Y:S02]  /*3460*/  FMNMX.FTZ R4, R85, R4, !PT ;  /* 0x0000000455047209 */ /* 0x000fe40007810000 */
[----:B-1----:R-:W-:-:S02]  /*3470*/  F2FP.SATFINITE.E4M3.F32.PACK_AB_MERGE_C R151, R14, R9, RZ ;  /* 0x000000090e97723e */ /* 0x002fc400048070ff */
[----:B------:R-:W-:Y:S01]  /*3480*/  F2FP.SATFINITE.E4M3.F32.PACK_AB_MERGE_C R149, R8, R3, R149 ;  /* 0x000000030895723e */ /* 0x000fe20004807095 */
[----:B------:R-:W0:Y:S01]  /*3490*/  SHFL.BFLY PT, R39, R4, 0x2, 0x1f ;  /* 0x0c401f0004277f89 */ /* 0x000e2200000e0000 */
[----:B------:R1:W-:Y:S01]  /*34a0*/  MUFU.EX2 R27, R58 ;  /* 0x0000003a001b7308 */ /* 0x0003e20000000800 */
[----:B------:R-:W-:Y:S02]  /*34b0*/  F2FP.SATFINITE.E4M3.F32.PACK_AB_MERGE_C R151, R12, R7, R151 ;  /* 0x000000070c97723e */ /* 0x000fe40004807097 */
[----:B--2---:R-:W-:Y:S02]  /*34c0*/  F2FP.SATFINITE.E4M3.F32.PACK_AB_MERGE_C R145, R26, R13, RZ ;  /* 0x0000000d1a91723e */ /* 0x004fe400048070ff */
[----:B----4-:R-:W-:Y:S02]  /*34d0*/  F2FP.SATFINITE.E4M3.F32.PACK_AB_MERGE_C R147, R38, R21, RZ ;  /* 0x000000152693723e */ /* 0x010fe400048070ff */
[----:B------:R-:W-:Y:S01]  /*34e0*/  F2FP.SATFINITE.E4M3.F32.PACK_AB_MERGE_C R145, R20, R11, R145 ;  /* 0x0000000b1491723e */ /* 0x000fe20004807091 */
[----:B------:R-:W-:Y:S01]  /*34f0*/  MUFU.EX2 R34, R34 ;  /* 0x0000002200227308 */ /* 0x000fe20000000800 */
[----:B-1----:R-:W-:-:S01]  /*3500*/  FFMA.FTZ R58, R79, UR44, -R6 ;  /* 0x0000002c4f3a7c23 */ /* 0x002fc20008010806 */
[----:B------:R-:W-:-:S06]  /*3510*/  F2FP.SATFINITE.E4M3.F32.PACK_AB_MERGE_C R147, R30, R15, R147 ;  /* 0x0000000f1e93723e */ /* 0x000fcc0004807093 */
        /* <DEDUP_REMOVED lines=50> */
[----:B------:R-:W-:-:S05]  /*3840*/  FFMA.FTZ R84, R84, UR44, -R59 ;  /* 0x0000002c54547c23 */ /* 0x000fca000801083b */
        /* <DEDUP_REMOVED lines=8> */
[----:B------:R-:W-:-:S01]  /*38d0*/  FADD.FTZ R71, R9, R68 ;  /* 0x0000004409477221 */ /* 0x000fc20000010000 */
[----:B------:R-:W-:-:S03]  /*38e0*/  F2FP.SATFINITE.E4M3.F32.PACK_AB_MERGE_C R148, R66, R63, RZ ;  /* 0x0000003f4294723e */ /* 0x000fc600048070ff */
[----:B------:R-:W-:Y:S01]  /*38f0*/  FADD.FTZ R70, R14, R71 ;  /* 0x000000470e467221 */ /* 0x000fe20000010000 */
[----:B------:R-:W2:Y:S01]  /*3900*/  MUFU.EX2 R36, R36 ;  /* 0x0000002400247308 */ /* 0x000ea20000000800 */
[----:B0-----:R-:W-:-:S01]  /*3910*/  FADD.FTZ R64, R28, R61 ;  /* 0x0000003d1c407221 */ /* 0x001fc20000010000 */
[----:B------:R-:W-:Y:S01]  /*3920*/  F2FP.SATFINITE.E4M3.F32.PACK_AB_MERGE_C R148, R25, R24, R148 ;  /* 0x000000181994723e */ /* 0x000fe20004807094 */
[----:B------:R-:W-:-:S04]  /*3930*/  FADD.FTZ R71, R11, R70 ;  /* 0x000000460b477221 */ /* 0x000fc80000010000 */
[----:B------:R-:W-:Y:S01]  /*3940*/  FADD.FTZ R70, R20, R71 ;  /* 0x0000004714467221 */ /* 0x000fe20000010000 */
[----:B------:R-:W0:Y:S01]  /*3950*/  MUFU.EX2 R67, R67 ;  /* 0x0000004300437308 */ /* 0x000e220000000800 */
[----:B-1----:R-:W-:-:S01]  /*3960*/  FADD.FTZ R61, R29, R64 ;  /* 0x000000401d3d7221 */ /* 0x002fc20000010000 */
[----:B------:R-:W-:Y:S01]  /*3970*/  FFMA.FTZ R64, R73, UR44, -R59 ;  /* 0x0000002c49407c23 */ /* 0x000fe2000801083b */
[----:B------:R-:W-:-:S04]  /*3980*/  FADD.FTZ R71, R13, R70 ;  /* 0x000000460d477221 */ /* 0x000fc80000010000 */
[----:B------:R-:W-:Y:S01]  /*3990*/  FADD.FTZ R70, R26, R71 ;  /* 0x000000471a467221 */ /* 0x000fe20000010000 */
[----:B------:R-:W1:Y:S01]  /*39a0*/  MUFU.EX2 R32, R32 ;  /* 0x0000002000207308 */ /* 0x000e620000000800 */
[----:B--2---:R-:W-:-:S01]  /*39b0*/  FADD.FTZ R68, R36, R61 ;  /* 0x0000003d24447221 */ /* 0x004fc20000010000 */
[--C-:B------:R-:W-:Y:S01]  /*39c0*/  FFMA.FTZ R61, R72, UR44, -R59.reuse ;  /* 0x0000002c483d7c23 */ /* 0x100fe2000801083b */
[----:B------:R-:W-:-:S05]  /*39d0*/  FFMA.FTZ R59, R85, UR44, -R59 ;  /* 0x0000002c553b7c23 */ /* 0x000fca000801083b */
        /* <DEDUP_REMOVED lines=9> */
[----:B0-----:R-:W-:-:S01]  /*3a70*/  FADD.FTZ R68, R44, R69 ;  /* 0x000000452c447221 */ /* 0x001fc20000010000 */
[----:B------:R-:W-:-:S04]  /*3a80*/  FADD.FTZ R69, R15, R70 ;  /* 0x000000460f457221 */ /* 0x000fc80000010000 */
[----:B------:R-:W-:Y:S02]  /*3a90*/  FADD.FTZ R10, R30, R69 ;  /* 0x000000451e0a7221 */ /* 0x000fe40000010000 */
        /* <DEDUP_REMOVED lines=19> */
[----:B------:R-:W-:-:S04]  /*3bd0*/  FADD.FTZ R10, R34, R9 ;  /* 0x00000009220a7221 */ /* 0x000fc80000010000 */
[----:B------:R-:W-:Y:S01]  /*3be0*/  FADD.FTZ R3, R35, R10 ;  /* 0x0000000a23037221 */ /* 0x000fe20000010000 */
[----:B------:R-:W-:Y:S01]  /*3bf0*/  F2FP.SATFINITE.E4M3.F32.PACK_AB_MERGE_C R35, R46, R35, RZ ;  /* 0x000000232e23723e */ /* 0x000fe200048070ff */
[----:B------:R-:W0:Y:S01]  /*3c00*/  MUFU.EX2 R57, R57 ;  /* 0x0000003900397308 */ /* 0x000e220000000800 */
[----:B-1----:R-:W-:-:S01]  /*3c10*/  FADD.FTZ R5, R48, R5 ;  /* 0x0000000530057221 */ /* 0x002fc20000010000 */
[----:B------:R-:W-:Y:S01]  /*3c20*/  FADD.FTZ R46, R46, R3 ;  /* 0x000000032e2e7221 */ /* 0x000fe20000010000 */
[----:B------:R-:W-:-:S05]  /*3c30*/  F2FP.SATFINITE.E4M3.F32.PACK_AB_MERGE_C R141, R34, R27, R35 ;  /* 0x0000001b228d723e */ /* 0x000fca0004807023 */
[----:B------:R-:W1:Y:S01]  /*3c40*/  MUFU.EX2 R49, R49 ;  /* 0x0000003100317308 */ /* 0x000e620000000800 */
[----:B--2---:R-:W-:-:S01]  /*3c50*/  FADD.FTZ R8, R56, R5 ;  /* 0x0000000538087221 */ /* 0x004fc20000010000 */
[----:B------:R-:W-:-:S06]  /*3c60*/  FADD.FTZ R5, R31, R46 ;  /* 0x0000002e1f057221 */ /* 0x000fcc0000010000 */
[----:B------:R-:W2:Y:S01]  /*3c70*/  MUFU.EX2 R60, R60 ;  /* 0x0000003c003c7308 */ /* 0x000ea20000000800 */
[----:B0-----:R-:W-:-:S01]  /*3c80*/  FADD.FTZ R8, R57, R8 ;  /* 0x0000000839087221 */ /* 0x001fc20000010000 */
[----:B------:R-:W-:-:S04]  /*3c90*/  F2FP.SATFINITE.E4M3.F32.PACK_AB_MERGE_C R56, R57, R56, RZ ;  /* 0x000000383938723e */ /* 0x000fc800048070ff */
[----:B------:R-:W-:Y:S02]  /*3ca0*/  F2FP.SATFINITE.E4M3.F32.PACK_AB_MERGE_C R140, R48, R41, R56 ;  /* 0x00000029308c723e */ /* 0x000fe40004807038 */
[----:B------:R-:W0:Y:S01]  /*3cb0*/  MUFU.EX2 R2, R2 ;  /* 0x0000000200027308 */ /* 0x000e220000000800 */
[----:B-1----:R-:W-:-:S01]  /*3cc0*/  FADD.FTZ R3, R49, R8 ;  /* 0x0000000831037221 */ /* 0x002fc20000010000 */
[----:B------:R-:W-:-:S04]  /*3cd0*/  FADD.FTZ R8, R42, R5 ;  /* 0x000000052a087221 */ /* 0x000fc80000010000 */
[----:B------:R-:W-:Y:S01]  /*3ce0*/  FADD.FTZ R5, R39, R8 ;  /* 0x0000000827057221 */ /* 0x000fe20000010000 */
[----:B------:R-:W-:Y:S01]  /*3cf0*/  F2FP.SATFINITE.E4M3.F32.PACK_AB_MERGE_C R39, R54, R39, RZ ;  /* 0x000000273627723e */ /* 0x000fe200048070ff */
[----:B------:R-:W1:Y:S01]  /*3d00*/  MUFU.EX2 R65, R65 ;  /* 0x0000004100417308 */ /* 0x000e620000000800 */
[----:B--2---:R-:W-:-:S01]  /*3d10*/  FADD.FTZ R3, R60, R3 ;  /* 0x000000033c037221 */ /* 0x004fc20000010000 */
[----:B------:R-:W-:Y:S01]  /*3d20*/  FADD.FTZ R54, R54, R5 ;  /* 0x0000000536367221 */ /* 0x000fe20000010000 */
[----:B------:R-:W-:-:S03]  /*3d30*/  F2FP.SATFINITE.E4M3.F32.PACK_AB_MERGE_C R143, R42, R31, R39 ;  /* 0x0000001f2a8f723e */ /* 0x000fc60004807027 */
[----:B------:R-:W-:Y:S02]  /*3d40*/  FADD.FTZ R5, R43, R54 ;  /* 0x000000362b057221 */ /* 0x000fe40000010000 */
[----:B------:R-:W2:Y:S01]  /*3d50*/  MUFU.EX2 R61, R61 ;  /* 0x0000003d003d7308 */ /* 0x000ea20000000800 */
[----:B0-----:R-:W-:-:S07]  /*3d60*/  FADD.FTZ R8, R2, R3 ;  /* 0x0000000302087221 */ /* 0x001fce0000010000 */
[----:B------:R-:W0:Y:S01]  /*3d70*/  MUFU.EX2 R64, R64 ;  /* 0x0000004000407308 */ /* 0x000e220000000800 */
[----:B-1----:R-:W-:-:S01]  /*3d80*/  FADD.FTZ R8, R65, R8 ;  /* 0x0000000841087221 */ /* 0x002fc20000010000 */
[----:B------:R-:W-:Y:S01]  /*3d90*/  F2FP.SATFINITE.E4M3.F32.PACK_AB_MERGE_C R7, R65, R2, RZ ;  /* 0x000000024107723e */ /* 0x000fe200048070ff */
[----:B------:R-:W-:-:S03]  /*3da0*/  FADD.FTZ R2, R50, R5 ;  /* 0x0000000532027221 */ /* 0x000fc60000010000 */
        /* <DEDUP_REMOVED lines=14> */
[C---:B-1----:R-:W-:Y:S01]  /*3e90*/  F2FP.SATFINITE.E4M3.F32.PACK_AB_MERGE_C R76, R77.reuse, R76, RZ ;  /* 0x0000004c4d4c723e */ /* 0x042fe200048070ff */
[----:B------:R-:W-:-:S03]  /*3ea0*/  FADD.FTZ R77, R77, R2 ;  /* 0x000000024d4d7221 */ /* 0x000fc60000010000 */
[----:B------:R-:W-:-:S03]  /*3eb0*/  F2FP.SATFINITE.E4M3.F32.PACK_AB_MERGE_C R136, R64, R61, R76 ;  /* 0x0000003d4088723e */ /* 0x000fc6000480704c */
[----:B------:R-:W1:Y:S01]  /*3ec0*/  MUFU.EX2 R62, R62 ;  /* 0x0000003e003e7308 */ /* 0x000e620000000800 */
[----:B--2---:R-:W-:-:S07]  /*3ed0*/  FADD.FTZ R3, R51, R58 ;  /* 0x0000003a33037221 */ /* 0x004fce0000010000 */
[----:B------:R-:W2:Y:S01]  /*3ee0*/  MUFU.EX2 R81, R81 ;  /* 0x0000005100517308 */ /* 0x000ea20000000800 */
[----:B0-----:R-:W-:-:S07]  /*3ef0*/  FADD.FTZ R2, R80, R77 ;  /* 0x0000004d50027221 */ /* 0x001fce0000010000 */
[----:B------:R-:W-:Y:S01]  /*3f00*/  MUFU.EX2 R55, R55 ;  /* 0x0000003700377308 */ /* 0x000fe20000000800 */
[----:B-1----:R-:W-:-:S07]  /*3f10*/  FADD.FTZ R8, R62, R3 ;  /* 0x000000033e087221 */ /* 0x002fce0000010000 */
[----:B------:R-:W-:Y:S01]  /*3f20*/  MUFU.EX2 R84, R84 ;  /* 0x0000005400547308 */ /* 0x000fe20000000800 */
[----:B--2---:R-:W-:-:S07]  /*3f30*/  FADD.FTZ R3, R81, R2 ;  /* 0x0000000251037221 */ /* 0x004fce0000010000 */
[----:B------:R-:W0:Y:S08]  /*3f40*/  MUFU.EX2 R59, R59 ;  /* 0x0000003b003b7308 */ /* 0x000e300000000800 */
[----:B------:R-:W1:Y:S01]  /*3f50*/  MUFU.EX2 R6, R6 ;  /* 0x0000000600067308 */ /* 0x000e620000000800 */
[----:B0-----:R-:W-:Y:S01]  /*3f60*/  F2FP.SATFINITE.E4M3.F32.PACK_AB_MERGE_C R2, R59, R84, RZ ;  /* 0x000000543b02723e */ /* 0x001fe200048070ff */
[----:B------:R-:W-:-:S03]  /*3f70*/  FADD.FTZ R84, R84, R3 ;  /* 0x0000000354547221 */ /* 0x000fc60000010000 */
[----:B------:R-:W-:Y:S01]  /*3f80*/  F2FP.SATFINITE.E4M3.F32.PACK_AB_MERGE_C R138, R81, R80, R2 ;  /* 0x00000050518a723e */ /* 0x000fe20004807002 */
[----:B------:R-:W-:-:S01]  /*3f90*/  FADD.FTZ R3, R59, R84 ;  /* 0x000000543b037221 */ /* 0x000fc20000010000 */
[----:B-1----:R-:W-:Y:S01]  /*3fa0*/  F2FP.SATFINITE.E4M3.F32.PACK_AB_MERGE_C R5, R6, R55, RZ ;  /* 0x000000370605723e */ /* 0x002fe200048070ff */
[----:B------:R-:W-:-:S03]  /*3fb0*/  FADD.FTZ R55, R55, R8 ;  /* 0x0000000837377221 */ /* 0x000fc60000010000 */
[----:B------:R-:W-:Y:S01]  /*3fc0*/  F2FP.SATFINITE.E4M3.F32.PACK_AB_MERGE_C R139, R62, R51, R5 ;  /* 0x000000333e8b723e */ /* 0x000fe20004807005 */
[----:B------:R-:W-:-:S01]  /*3fd0*/  FADD.FTZ R2, R6, R55 ;  /* 0x0000003706027221 */ /* 0x000fc20000010000 */
        /* <DEDUP_REMOVED lines=29> */
.L_x_12937:
[----:B------:R-:W-:-:S04]  /*41b0*/  UISETP.NE.AND UP0, UPT, UR20, 0x1, UPT ;  /* 0x000000011400788c */ /* 0x000fc8000bf05270 */
[----:B------:R-:W-:-:S04]  /*41c0*/  USEL UR48, URZ, 0x1, UP0 ;  /* 0x000000013f307887 */ /* 0x000fc80008000000 */
[----:B------:R-:W-:Y:S01]  /*41d0*/  ULOP3.LUT UR48, UR19, UR48, URZ, 0x3c, !UPT ;  /* 0x0000003013307292 */ /* 0x000fe2000f8e3c3f */
[----:B------:R-:W-:Y:S11]  /*41e0*/  @!P0 BRA `(.L_x_12927) ;  /* 0x0000000000048947 */ /* 0x000ff60003800000 */
[----:B------:R-:W-:Y:S01]  /*41f0*/  BPT.TRAP 0x1 ;  /* 0x000000040000795c */ /* 0x000fe20000300000 */
.L_x_12927:
        /* <DEDUP_REMOVED lines=9> */
.L_x_12928:
[----:B-1----:R-:W-:Y:S05]  /*4290*/  @P1 BRA `(.L_x_12929) ;  /* 0x0000000000081947 */ /* 0x002fea0003800000 */
[----:B------:R-:W1:Y:S02]  /*42a0*/  SYNCS.PHASECHK.TRANS64.TRYWAIT P1, [UR18+0x19c30], R0 ;  /* 0x019c3000ff0075a7 */ /* 0x000e640008020152 */
[----:B-1----:R-:W-:Y:S05]  /*42b0*/  @!P1 BRA `(.L_x_12930) ;  /* 0x000000e400a09947 */ /* 0x002fea0003800000 */
.L_x_12929:
        /* <DEDUP_REMOVED lines=17> */
.L_x_12931:
[----:B------:R-:W-:Y:S01]  /*43d0*/  ULEA UR11, UR20, UR46, 0x3 ;  /* 0x0000002e140b7291 */ /* 0x000fe2000f8e183f */
[----:B01----:R-:W-:-:S05]  /*43e0*/  IMAD.U32 R0, RZ, RZ, UR19 ;  /* 0x00000013ff007e24 */ /* 0x003fca000f8e00ff */
[----:B------:R-:W-:-:S04]  /*43f0*/  SHF.L.U32 R0, R0, 0x1f, RZ ;  /* 0x0000001f00007819 */ /* 0x000fc800000006ff */
[----:B------:R0:W1:Y:S01]  /*4400*/  SYNCS.PHASECHK.TRANS64.TRYWAIT P1, [UR11+0x19c50], R0 ;  /* 0x019c5000ff0075a7 */ /* 0x000062000802014b */
[----:B------:R-:W-:Y:S05]  /*4410*/  @!P0 BRA `(.L_x_12932) ;  /* 0x0000000000048947 */ /* 0x000fea0003800000 */
[----:B------:R-:W-:Y:S01]  /*4420*/  BPT.TRAP 0x1 ;  /* 0x000000040000795c */ /* 0x000fe20000300000 */
.L_x_12932:
[----:B-1----:R-:W-:Y:S05]  /*4430*/  @P1 BRA `(.L_x_12933) ;  /* 0x0000000000081947 */ /* 0x002fea0003800000 */
[----:B------:R-:W1:Y:S02]  /*4440*/  SYNCS.PHASECHK.TRANS64.TRYWAIT P1, [UR11+0x19c50], R0 ;  /* 0x019c5000ff0075a7 */ /* 0x000e64000802014b */
[----:B-1----:R-:W-:Y:S05]  /*4450*/  @!P1 BRA `(.L_x_12934) ;  /* 0x000000e400509947 */ /* 0x002fea0003800000 */
.L_x_12933:
        /* <DEDUP_REMOVED lines=27> */
.L_x_12935:
[----:B------:R-:W-:Y:S01]  /*4610*/  UISETP.NE.AND UP0, UPT, UR53, URZ, UPT ;  /* 0x0000003f3500728c */ /* 0x000fe2000bf05270 */
[----:B------:R-:W-:Y:S01]  /*4620*/  VIADD R8, R18, UR40 ;  /* 0x0000002812087c36 */ /* 0x000fe20008000000 */
[----:B------:R-:W-:Y:S01]  /*4630*/  LOP3.LUT R17, R17, 0xffffff7f, RZ, 0xc0, !PT ;  /* 0xffffff7f11117812 */ /* 0x000fe200078ec0ff */
[----:B------:R-:W-:Y:S01]  /*4640*/  IMAD.U32 R9, RZ, RZ, UR51 ;  /* 0x00000033ff097e24 */ /* 0x000fe2000f8e00ff */
[----:B------:R-:W-:Y:S02]  /*4650*/  UIADD3 UR18, UR18, 0x19c40, URZ ;  /* 0x00019c4012127890 */ /* 0x000fe4000fffe03f */
[----:B------:R-:W-:Y:S02]  /*4660*/  PLOP3.LUT P1, PT, PT, PT, UP0, 0x80, 0x0 ;  /* 0x000000000000781c */ /* 0x000fe40003f2f008 */
[----:B------:R-:W-:Y:S01]  /*4670*/  PLOP3.LUT P2, PT, PT, PT, UP0, 0x80, 0x0 ;  /* 0x000000000000781c */ /* 0x000fe20003f4f008 */
[----:B------:R-:W-:Y:S01]  /*4680*/  UPRMT UR18, UR45, 0x654, UR18 ;  /* 0x000006542d127896 */ /* 0x000fe20008000012 */
[----:B------:R-:W-:Y:S01]  /*4690*/  @P0 LOP3.LUT R17, R17, 0x80, RZ, 0xfc, !PT ;  /* 0x0000008011110812 */ /* 0x000fe200078efcff */
[----:B------:R-:W-:-:S03]  /*46a0*/  @UP0 ULDC UR6, c[0x0][0x44c] ;  /* 0x0001130000060ab9 */ /* 0x000fc60000000800 */
[----:B------:R-:W-:-:S04]  /*46b0*/  LOP3.LUT R17, R17, 0xfffffeff, RZ, 0xc0, !PT ;  /* 0xfffffeff11117812 */ /* 0x000fc800078ec0ff */
[----:B------:R-:W-:Y:S01]  /*46c0*/  SYNCS.ARRIVE.TRANS64.RED.A1T0 RZ, [UR18], RZ ;  /* 0x000000ffffff79a7 */ /* 0x000fe20008100412 */
[----:B01----:R-:W-:Y:S01]  /*46d0*/  @P1 IMAD.HI.U32 R0, R8, UR6, RZ ;  /* 0x0000000608001c27 */ /* 0x003fe2000f8e00ff */
[----:B------:R-:W-:-:S04]  /*46e0*/  @UP0 ULDC UR6, c[0x0][0x450] ;  /* 0x0001140000060ab9 */ /* 0x000fc80000000800 */
[----:B------:R-:W-:Y:S01]  /*46f0*/  @P2 SHF.R.U32.HI R8, RZ, UR6, R0 ;  /* 0x00000006ff082c19 */ /* 0x000fe20008011600 */
[----:B------:R-:W-:Y:S02]  /*4700*/  UMOV UR6, 0xffffff80 ;  /* 0xffffff8000067882 */ /* 0x000fe40000000000 */
[----:B------:R-:W-:Y:S02]  /*4710*/  UIMAD UR6, UR56, UR6, 0x1 ;  /* 0x00000001380674a4 */ /* 0x000fe4000f8e0206 */
[----:B------:R-:W0:Y:S04]  /*4720*/  SHFL.IDX PT, R7, R8, RZ, 0x1c1f ;  /* 0x001c1fff08077589 */ /* 0x000e2800000e0000 */
[----:B------:R-:W-:-:S05]  /*4730*/  IADD3 R4, R9, UR6, -R16 ;  /* 0x0000000609047c10 */ /* 0x000fca000fffe810 */
[----:B------:R-:W-:-:S04]  /*4740*/  VIADD R4, R4, -UR52 ;  /* 0x8000003404047c36 */ /* 0x000fc80008000000 */
[----:B0-----:R-:W-:Y:S02]  /*4750*/  IMAD.IADD R0, R4, 0x1, R7 ;  /* 0x0000000104007824 */ /* 0x001fe400078e0207 */
[----:B------:R-:W0:Y:S03]  /*4760*/  SHFL.IDX PT, R7, R8, 0x1, 0x1c1f ;  /* 0x003c1f0008077f89 */ /* 0x000e2600000e0000 */
[C---:B------:R-:W-:Y:S02]  /*4770*/  ISETP.GT.AND P6, PT, R0.reuse, RZ, PT ;  /* 0x000000ff0000720c */ /* 0x040fe40003fc4270 */
[----:B------:R-:W-:Y:S02]  /*4780*/  ISETP.GT.AND P5, PT, R0, 0x1, PT ;  /* 0x000000010000780c */ /* 0x000fe40003fa4270 */
[----:B------:R-:W-:Y:S02]  /*4790*/  FSEL R24, R24, -INF , P6 ;  /* 0xff80000018187808 */ /* 0x000fe40003000000 */
[----:B------:R-:W-:-:S02]  /*47a0*/  FSEL R25, R25, -INF , P5 ;  /* 0xff80000019197808 */ /* 0x000fc40002800000 */
[C---:B------:R-:W-:Y:S02]  /*47b0*/  ISETP.GT.AND P4, PT, R0.reuse, 0x8, PT ;  /* 0x000000080000780c */ /* 0x040fe40003f84270 */
[C---:B------:R-:W-:Y:S02]  /*47c0*/  ISETP.GT.AND P3, PT, R0.reuse, 0x9, PT ;  /* 0x000000090000780c */ /* 0x040fe40003f64270 */
[C---:B------:R-:W-:Y:S02]  /*47d0*/  ISETP.GT.AND P2, PT, R0.reuse, 0x10, PT ;  /* 0x000000100000780c */ /* 0x040fe40003f44270 */
[C---:B------:R-:W-:Y:S02]  /*47e0*/  ISETP.GT.AND P1, PT, R0.reuse, 0x11, PT ;  /* 0x000000110000780c */ /* 0x040fe40003f24270 */
[C---:B------:R-:W-:Y:S02]  /*47f0*/  ISETP.GT.AND P6, PT, R0.reuse, 0x18, PT ;  /* 0x000000180000780c */ /* 0x040fe40003fc4270 */
[----:B------:R-:W-:-:S02]  /*4800*/  ISETP.GT.AND P5, PT, R0, 0x19, PT ;  /* 0x000000190000780c */ /* 0x000fc40003fa4270 */
[----:B------:R-:W-:Y:S01]  /*4810*/  FSEL R28, R28, -INF , P4 ;  /* 0xff8000001c1c7808 */ /* 0x000fe20002000000 */
[----:B0-----:R-:W-:Y:S01]  /*4820*/  IMAD.IADD R7, R4, 0x1, R7 ;  /* 0x0000000104077824 */ /* 0x001fe200078e0207 */
[----:B------:R-:W-:Y:S02]  /*4830*/  FSEL R29, R29, -INF , P3 ;  /* 0xff8000001d1d7808 */ /* 0x000fe40001800000 */
[----:B------:R-:W-:Y:S02]  /*4840*/  FSEL R32, R32, -INF , P2 ;  /* 0xff80000020207808 */ /* 0x000fe40001000000 */
[----:B------:R-:W-:Y:S02]  /*4850*/  FSEL R33, R33, -INF , P1 ;  /* 0xff80000021217808 */ /* 0x000fe40000800000 */
        /* <DEDUP_REMOVED lines=69> */
[----:B------:R-:W-:Y:S02]  /*4cb0*/  ISETP.GT.AND P4, PT, R7, RZ, PT ;  /* 0x000000ff0700720c */ /* 0x000fe40003f84270 */
        /* <DEDUP_REMOVED lines=13> */
[----:B------:R-:W-:Y:S02]  /*4d90*/  FSEL R31, R31, -INF , P1 ;  /* 0xff8000001f1f7808 */ /* 0x000fe40000800000 */
[----:B------:R-:W-:Y:S02]  /*4da0*/  FMNMX.FTZ R0, R64, R9, !PT ;  /* 0x0000000940007209 */ /* 0x000fe40007810000 */
[----:B------:R-:W-:-:S02]  /*4db0*/  ISETP.GT.AND P5, PT, R7, 0x11, PT ;  /* 0x000000110700780c */ /* 0x000fc40003fa4270 */
        /* <DEDUP_REMOVED lines=21> */
[----:B------:R-:W-:Y:S02]  /*4f10*/  ISETP.GT.AND P4, PT, R7, 0x30, PT ;  /* 0x000000300700780c */ /* 0x000fe40003f84270 */
[----:B------:R-:W-:Y:S01]  /*4f20*/  FSEL R47, R47, -INF , P5 ;  /* 0xff8000002f2f7808 */ /* 0x000fe20002800000 */
[----:B------:R-:W0:Y:S01]  /*4f30*/  SHFL.BFLY PT, R9, R8, 0x2, 0x1f ;  /* 0x0c401f0008097f89 */ /* 0x000e2200000e0000 */
[----:B------:R-:W-:-:S02]  /*4f40*/  ISETP.GT.AND P3, PT, R7, 0x31, PT ;  /* 0x000000310700780c */ /* 0x000fc40003f64270 */
[----:B------:R-:W-:Y:S02]  /*4f50*/  FSEL R50, R50, -INF , P4 ;  /* 0xff80000032327808 */ /* 0x000fe40002000000 */
[----:B------:R-:W-:Y:S02]  /*4f60*/  ISETP.GT.AND P2, PT, R7, 0x38, PT ;  /* 0x000000380700780c */ /* 0x000fe40003f44270 */
[----:B------:R-:W-:Y:S02]  /*4f70*/  FSEL R51, R51, -INF , P3 ;  /* 0xff80000033337808 */ /* 0x000fe40001800000 */
[----:B------:R-:W-:Y:S02]  /*4f80*/  ISETP.GT.AND P1, PT, R7, 0x39, PT ;  /* 0x000000390700780c */ /* 0x000fe40003f24270 */
[----:B------:R-:W-:Y:S02]  /*4f90*/  FSEL R54, R54, -INF , P2 ;  /* 0xff80000036367808 */ /* 0x000fe40001000000 */
[----:B------:R-:W-:-:S02]  /*4fa0*/  FSEL R55, R55, -INF , P1 ;  /* 0xff80000037377808 */ /* 0x000fc40000800000 */
[C---:B------:R-:W-:Y:S02]  /*4fb0*/  ISETP.GT.AND P0, PT, R7.reuse, 0x60, PT ;  /* 0x000000600700780c */ /* 0x040fe40003f04270 */
[C---:B------:R-:W-:Y:S02]  /*4fc0*/  ISETP.GT.AND P5, PT, R7.reuse, 0x41, PT ;  /* 0x000000410700780c */ /* 0x040fe40003fa4270 */
[C---:B------:R-:W-:Y:S02]  /*4fd0*/  ISETP.GT.AND P1, PT, R7.reuse, 0x51, PT ;  /* 0x000000510700780c */ /* 0x040fe40003f24270 */
[----:B------:R-:W-:Y:S02]  /*4fe0*/  ISETP.GT.AND P4, PT, R7, 0x48, PT ;  /* 0x000000480700780c */ /* 0x000fe40003f84270 */
[----:B------:R-:W-:Y:S02]  /*4ff0*/  FSEL R59, R59, -INF , P5 ;  /* 0xff8000003b3b7808 */ /* 0x000fe40002800000 */
[----:B0-----:R-:W-:-:S02]  /*5000*/  FMNMX.FTZ R9, R8, R9, !PT ;  /* 0x0000000908097209 */ /* 0x001fc40007810000 */
[----:B------:R-:W-:Y:S02]  /*5010*/  FSEL R67, R67, -INF , P1 ;  /* 0xff80000043437808 */ /* 0x000fe40000800000 */
[C---:B------:R-:W-:Y:S01]  /*5020*/  ISETP.GT.AND P1, PT, R7.reuse, 0x69, PT ;  /* 0x000000690700780c */ /* 0x040fe20003f24270 */
[----:B------:R-:W0:Y:S01]  /*5030*/  SHFL.BFLY PT, R4, R9, 0x1, 0x1f ;  /* 0x0c201f0009047f89 */ /* 0x000e2200000e0000 */
[----:B------:R-:W-:Y:S02]  /*5040*/  ISETP.GT.AND P3, PT, R7, 0x49, PT ;  /* 0x000000490700780c */ /* 0x000fe40003f64270 */
[----:B------:R-:W-:Y:S02]  /*5050*/  FSEL R62, R62, -INF , P4 ;  /* 0xff8000003e3e7808 */ /* 0x000fe40002000000 */
[----:B------:R-:W-:Y:S02]  /*5060*/  @P0 LOP3.LUT R17, R17, 0x100, RZ, 0xfc, !PT ;  /* 0x0000010011110812 */ /* 0x000fe400078efcff */
[----:B------:R-:W-:-:S02]  /*5070*/  ISETP.GT.AND P2, PT, R7, 0x50, PT ;  /* 0x000000500700780c */ /* 0x000fc40003f44270 */
[----:B------:R-:W-:Y:S02]  /*5080*/  FSEL R63, R63, -INF , P3 ;  /* 0xff8000003f3f7808 */ /* 0x000fe40001800000 */
[----:B------:R-:W-:Y:S02]  /*5090*/  LOP3.LUT R17, R17, 0xfffffdff, RZ, 0xc0, !PT ;  /* 0xfffffdff11117812 */ /* 0x000fe400078ec0ff */
[----:B------:R-:W-:Y:S02]  /*50a0*/  FSEL R66, R66, -INF , P2 ;  /* 0xff80000042427808 */ /* 0x000fe40001000000 */
[----:B------:R-:W-:Y:S02]  /*50b0*/  @P1 LOP3.LUT R17, R17, 0x200, RZ, 0xfc, !PT ;  /* 0x0000020011111812 */ /* 0x000fe400078efcff */
[C---:B------:R-:W-:Y:S02]  /*50c0*/  ISETP.GT.AND P1, PT, R7.reuse, 0x58, PT ;  /* 0x000000580700780c */ /* 0x040fe40003f24270 */
[----:B------:R-:W-:-:S02]  /*50d0*/  ISETP.GT.AND P0, PT, R7, 0x59, PT ;  /* 0x000000590700780c */ /* 0x000fc40003f04270 */
[----:B------:R-:W-:Y:S02]  /*50e0*/  FSEL R70, R70, -INF , P1 ;  /* 0xff80000046467808 */ /* 0x000fe40000800000 */
[----:B------:R-:W-:Y:S02]  /*50f0*/  FSEL R71, R71, -INF , P0 ;  /* 0xff80000047477808 */ /* 0x000fe40000000000 */
[----:B0-----:R-:W-:Y:S02]  /*5100*/  FMNMX.FTZ R4, R9, R4, !PT ;  /* 0x0000000409047209 */ /* 0x001fe40007810000 */
[----:B------:R-:W-:Y:S02]  /*5110*/  LOP3.LUT P0, RZ, R17, 0x100, RZ, 0xc0, !PT ;  /* 0x0000010011ff7812 */ /* 0x000fe4000780c0ff */
[----:B------:R-:W-:Y:S02]  /*5120*/  FSETP.NEU.FTZ.AND P6, PT, R4, -INF , PT ;  /* 0xff8000000400780b */ /* 0x000fe40003fdd000 */
[----:B------:R-:W-:-:S02]  /*5130*/  ISETP.GT.AND P2, PT, R7, 0x70, PT ;  /* 0x000000700700780c */ /* 0x000fc40003f44270 */
[----:B------:R-:W-:Y:S02]  /*5140*/  FSEL R11, R4, RZ, P6 ;  /* 0x000000ff040b7208 */ /* 0x000fe40003000000 */
[C---:B------:R-:W-:Y:S02]  /*5150*/  ISETP.GT.AND P3, PT, R7.reuse, 0x71, PT ;  /* 0x000000710700780c */ /* 0x040fe40003f64270 */
[----:B------:R-:W-:Y:S01]  /*5160*/  ISETP.GT.AND P4, PT, R7, 0x78, PT ;  /* 0x000000780700780c */ /* 0x000fe20003f84270 */
[----:B------:R-:W-:-:S01]  /*5170*/  FADD.FTZ R6, -R11, R6 ;  /* 0x000000060b067221 */ /* 0x000fc20000010100 */
[----:B------:R-:W-:Y:S01]  /*5180*/  IMAD.U32 R11, RZ, RZ, UR44 ;  /* 0x0000002cff0b7e24 */ /* 0x000fe2000f8e00ff */
[----:B------:R-:W-:Y:S02]  /*5190*/  ISETP.GT.AND P5, PT, R7, 0x79, PT ;  /* 0x000000790700780c */ /* 0x000fe40003fa4270 */
[----:B------:R-:W-:Y:S01]  /*51a0*/  FSEL R74, R74, -INF , P0 ;  /* 0xff8000004a4a7808 */ /* 0x000fe20000000000 */
[----:B------:R-:W-:-:S01]  /*51b0*/  FFMA.FTZ R0, R4, R11, -8 ;  /* 0xc100000004007423 */ /* 0x000fc2000001000b */
[----:B------:R-:W-:Y:S01]  /*51c0*/  LOP3.LUT P1, RZ, R17, 0x200, RZ, 0xc0, !PT ;  /* 0x0000020011ff7812 */ /* 0x000fe2000782c0ff */
[----:B------:R-:W-:Y:S01]  /*51d0*/  FMUL.FTZ R11, R6, UR44 ;  /* 0x0000002c060b7c20 */ /* 0x000fe20008410000 */
[----:B------:R-:W-:-:S02]  /*51e0*/  FSEL R82, R82, -INF , P2 ;  /* 0xff80000052527808 */ /* 0x000fc40001000000 */
[----:B------:R-:W-:Y:S02]  /*51f0*/  FSEL R0, R0, RZ, P6 ;  /* 0x000000ff00007208 */ /* 0x000fe40003000000 */
[----:B------:R-:W-:Y:S01]  /*5200*/  ISETP.GT.AND P6, PT, R7, 0x61, PT ;  /* 0x000000610700780c */ /* 0x000fe20003fc4270 */
[----:B------:R-:W-:Y:S01]  /*5210*/  MUFU.EX2 R11, R11 ;  /* 0x0000000b000b7308 */ /* 0x000fe20000000800 */
[----:B------:R-:W-:Y:S01]  /*5220*/  FSEL R79, R79, -INF , P1 ;  /* 0xff8000004f4f7808 */ /* 0x000fe20000800000 */
        /* <DEDUP_REMOVED lines=33> */
[----:B------:R-:W0:Y:S01]  /*5440*/  MUFU.EX2 R24, R24 ;  /* 0x0000001800187308 */ /* 0x000e220000000800 */
[----:B------:R-:W-:-:S02]  /*5450*/  FSEL R75, R75, -INF , P6 ;  /* 0xff8000004b4b7808 */ /* 0x000fc40003000000 */
[----:B------:R-:W-:Y:S02]  /*5460*/  FMNMX.FTZ R9, R27, R0, !PT ;  /* 0x000000001b097209 */ /* 0x000fe40007810000 */
[----:B------:R-:W-:Y:S02]  /*5470*/  ISETP.GT.AND P6, PT, R7, 0x68, PT ;  /* 0x000000680700780c */ /* 0x000fe40003fc4270 */
[----:B------:R-:W-:Y:S01]  /*5480*/  FMNMX.FTZ R0, R30, R9, !PT ;  /* 0x000000091e007209 */ /* 0x000fe20007810000 */
[----:B------:R-:W1:Y:S01]  /*5490*/  MUFU.EX2 R25, R25 ;  /* 0x0000001900197308 */ /* 0x000e620000000800 */
[----:B------:R-:W-:Y:S02]  /*54a0*/  FSEL R78, R78, -INF , P6 ;  /* 0xff8000004e4e7808 */ /* 0x000fe40003000000 */
[----:B------:R-:W-:Y:S02]  /*54b0*/  FMNMX.FTZ R9, R31, R0, !PT ;  /* 0x000000001f097209 */ /* 0x000fe40007810000 */
[----:B------:R-:W-:-:S02]  /*54c0*/  FSEL R83, R83, -INF , P3 ;  /* 0xff80000053537808 */ /* 0x000fc40001800000 */
[----:B------:R-:W-:Y:S01]  /*54d0*/  FMNMX.FTZ R0, R34, R9, !PT ;  /* 0x0000000922007209 */ /* 0x000fe20007810000 */
[----:B------:R-:W-:Y:S01]  /*54e0*/  MUFU.EX2 R28, R28 ;  /* 0x0000001c001c7308 */ /* 0x000fe20000000800 */
[----:B------:R-:W-:Y:S01]  /*54f0*/  FSEL R86, R86, -INF , P4 ;  /* 0xff80000056567808 */ /* 0x000fe20002000000 */
[----:B0-----:R-:W-:Y:S01]  /*5500*/  FFMA.FTZ R10, R11, R3, R24 ;  /* 0x000000030b0a7223 */ /* 0x001fe20000010018 */
[----:B------:R-:W-:Y:S02]  /*5510*/  FMNMX.FTZ R9, R35, R0, !PT ;  /* 0x0000000023097209 */ /* 0x000fe40007810000 */
[----:B------:R-:W-:Y:S02]  /*5520*/  FSEL R87, R87, -INF , P5 ;  /* 0xff80000057577808 */ /* 0x000fe40002800000 */
[----:B------:R-:W-:Y:S01]  /*5530*/  FMNMX.FTZ R0, R38, R9, !PT ;  /* 0x0000000926007209 */ /* 0x000fe20007810000 */
[----:B------:R-:W-:Y:S01]  /*5540*/  MUFU.EX2 R29, R29 ;  /* 0x0000001d001d7308 */ /* 0x000fe20000000800 */
[----:B------:R-:W-:-:S02]  /*5550*/  LOP3.LUT P0, RZ, R17, 0x80, RZ, 0xc0, !PT ;  /* 0x0000008011ff7812 */ /* 0x000fc4000780c0ff */
        /* <DEDUP_REMOVED lines=37> */
[----:B------:R-:W0:Y:S01]  /*57b0*/  SHFL.BFLY PT, R7, R0, 0x2, 0x1f ;  /* 0x0c401f0000077f89 */ /* 0x000e2200000e0000 */
        /* <DEDUP_REMOVED lines=33> */
[----:B------:R1:W0:Y:S01]  /*59d0*/  MUFU.EX2 R6, R5 ;  /* 0x0000000500067308 */ /* 0x0002220000000800 */
        /* <DEDUP_REMOVED lines=122> */
.L_x_12936:
        /* <DEDUP_REMOVED lines=91> */
.L_x_12926:
[----:B------:R-:W-:-:S06]  /*6730*/  UISETP.GE.AND UP0, UPT, UR56, UR43, UPT ;  /* 0x0000002b3800728c */ /* 0x000fcc000bf06270 */
[----:B------:R-:W-:-:S13]  /*6740*/  PLOP3.LUT P1, PT, PT, PT, UP0, 0x80, 0x0 ;  /* 0x000000000000781c */ /* 0x000fda0003f2f008 */
[----:B------:R-:W-:Y:S05]  /*6750*/  @!P1 BRA `(.L_x_12938) ;  /* 0x0000001800f09947 */ /* 0x000fea0003800000 */
[----:B------:R-:W-:Y:S01]  /*6760*/  IMAD.MOV.U32 R5, RZ, RZ, R0 ;  /* 0x000000ffff057224 */ /* 0x000fe200078e0000 */
[----:B------:R-:W-:Y:S01]  /*6770*/  UMOV UR17, UR48 ;  /* 0x0000003000117c82 */ /* 0x000fe20008000000 */
[----:B------:R-:W-:Y:S01]  /*6780*/  IMAD.MOV.U32 R6, RZ, RZ, R4 ;  /* 0x000000ffff067224 */ /* 0x000fe200078e0004 */
[----:B------:R-:W-:-:S06]  /*6790*/  UMOV UR18, UR47 ;  /* 0x0000002f00127c82 */ /* 0x000fcc0008000000 */
.L_x_12949:
[----:B------:R-:W-:-:S04]  /*67a0*/  UIADD3 UR47, UR18, 0x1, URZ ;  /* 0x00000001122f7890 */ /* 0x000fc8000fffe03f */
[----:B------:R-:W-:-:S04]  /*67b0*/  UISETP.NE.AND UP0, UPT, UR47, 0x2, UPT ;  /* 0x000000022f00788c */ /* 0x000fc8000bf05270 */
[----:B------:R-:W-:Y:S02]  /*67c0*/  USEL UR48, URZ, 0x1, UP0 ;  /* 0x000000013f307887 */ /* 0x000fe40008000000 */
[----:B------:R-:W-:Y:S02]  /*67d0*/  USEL UR47, UR47, URZ, UP0 ;  /* 0x0000003f2f2f7287 */ /* 0x000fe40008000000 */
[----:B------:R-:W-:Y:S01]  /*67e0*/  ULOP3.LUT UR48, UR17, UR48, URZ, 0x3c, !UPT ;  /* 0x0000003011307292 */ /* 0x000fe2000f8e3c3f */
[----:B------:R-:W-:Y:S11]  /*67f0*/  @!P0 BRA `(.L_x_12939) ;  /* 0x0000000000048947 */ /* 0x000ff60003800000 */
[----:B------:R-:W-:Y:S01]  /*6800*/  BPT.TRAP 0x1 ;  /* 0x000000040000795c */ /* 0x000fe20000300000 */
.L_x_12939:
[----:B------:R-:W-:Y:S01]  /*6810*/  ULEA UR6, UR47, UR46, 0x3 ;  /* 0x0000002e2f067291 */ /* 0x000fe2000f8e183f */
[----:B------:R-:W-:-:S05]  /*6820*/  IMAD.U32 R0, RZ, RZ, UR48 ;  /* 0x00000030ff007e24 */ /* 0x000fca000f8e00ff */
[----:B------:R-:W-:-:S04]  /*6830*/  SHF.L.U32 R0, R0, 0x1f, RZ ;  /* 0x0000001f00007819 */ /* 0x000fc800000006ff */
[----:B------:R0:W1:Y:S01]  /*6840*/  SYNCS.PHASECHK.TRANS64.TRYWAIT P1, [UR6+0x19c30], R0 ;  /* 0x019c3000ff0075a7 */ /* 0x0000620008020146 */
[----:B------:R-:W-:Y:S05]  /*6850*/  @!P0 BRA `(.L_x_12940) ;  /* 0x0000000000048947 */ /* 0x000fea0003800000 */
[----:B------:R-:W-:Y:S01]  /*6860*/  BPT.TRAP 0x1 ;  /* 0x000000040000795c */ /* 0x000fe20000300000 */
.L_x_12940:
[----:B-1----:R-:W-:Y:S05]  /*6870*/  @P1 BRA `(.L_x_12941) ;  /* 0x0000000000081947 */ /* 0x002fea0003800000 */
[----:B------:R-:W1:Y:S02]  /*6880*/  SYNCS.PHASECHK.TRANS64.TRYWAIT P1, [UR6+0x19c30], R0 ;  /* 0x019c3000ff0075a7 */ /* 0x000e640008020146 */
[----:B-1----:R-:W-:Y:S05]  /*6890*/  @!P1 BRA `(.L_x_12942) ;  /* 0x000000c000589947 */ /* 0x002fea0003800000 */
.L_x_12941:
        /* <DEDUP_REMOVED lines=17> */
.L_x_12943:
[----:B------:R-:W-:Y:S01]  /*69b0*/  ULEA UR11, UR18, UR46, 0x3 ;  /* 0x0000002e120b7291 */ /* 0x000fe2000f8e183f */
[----:B01----:R-:W-:-:S05]  /*69c0*/  IMAD.U32 R0, RZ, RZ, UR17 ;  /* 0x00000011ff007e24 */ /* 0x003fca000f8e00ff */
[----:B------:R-:W-:-:S04]  /*69d0*/  SHF.L.U32 R0, R0, 0x1f, RZ ;  /* 0x0000001f00007819 */ /* 0x000fc800000006ff */
[----:B------:R0:W1:Y:S01]  /*69e0*/  SYNCS.PHASECHK.TRANS64.TRYWAIT P1, [UR11+0x19c50], R0 ;  /* 0x019c5000ff0075a7 */ /* 0x000062000802014b */
[----:B------:R-:W-:Y:S05]  /*69f0*/  @!P0 BRA `(.L_x_12944) ;  /* 0x0000000000048947 */ /* 0x000fea0003800000 */
[----:B------:R-:W-:Y:S01]  /*6a00*/  BPT.TRAP 0x1 ;  /* 0x000000040000795c */ /* 0x000fe20000300000 */
.L_x_12944:
[----:B-1----:R-:W-:Y:S05]  /*6a10*/  @P1 BRA `(.L_x_12945) ;  /* 0x0000000000081947 */ /* 0x002fea0003800000 */
[----:B------:R-:W1:Y:S02]  /*6a20*/  SYNCS.PHASECHK.TRANS64.TRYWAIT P1, [UR11+0x19c50], R0 ;  /* 0x019c5000ff0075a7 */ /* 0x000e64000802014b */
[----:B-1----:R-:W-:Y:S05]  /*6a30*/  @!P1 BRA `(.L_x_12946) ;  /* 0x000000c000089947 */ /* 0x002fea0003800000 */
.L_x_12945:
        /* <DEDUP_REMOVED lines=27> */
.L_x_12947:
        /* <DEDUP_REMOVED lines=38> */
[----:B------:R-:W0:Y:S02]  /*6e50*/  SHFL.BFLY PT, R7, R8, 0x2, 0x1f ;  /* 0x0c401f0008077f89 */ /* 0x000e2400000e0000 */
[----:B0-----:R-:W-:Y:S02]  /*6e60*/  FMNMX.FTZ R9, R8, R7, !PT ;  /* 0x0000000708097209 */ /* 0x001fe40007810000 */
        /* <DEDUP_REMOVED lines=38> */
[----:B------:R-:W-:-:S04]  /*70d0*/  IMAD.U32 R7, RZ, RZ, UR44 ;  /* 0x0000002cff077e24 */ /* 0x000fc8000f8e00ff */
[----:B------:R-:W0:Y:S01]  /*70e0*/  SHFL.BFLY PT, R0, R9, 0x1, 0x1f ;  /* 0x0c201f0009007f89 */ /* 0x000e2200000e0000 */
[----:B------:R-:W-:-:S04]  /*70f0*/  FFMA.FTZ R7, R4, R7, -8 ;  /* 0xc100000004077423 */ /* 0x000fc80000010007 */
        /* <DEDUP_REMOVED lines=19> */
[----:B0-----:R-:W-:Y:S01]  /*7230*/  FMNMX.FTZ R0, R9, R0, !PT ;  /* 0x0000000009007209 */ /* 0x001fe20007810000 */
[----:B------:R-:W-:-:S01]  /*7240*/  FFMA.FTZ R57, R57, UR44, -R7 ;  /* 0x0000002c39397c23 */ /* 0x000fc20008010807 */
[----:B------:R-:W0:Y:S01]  /*7250*/  MUFU.EX2 R9, R24 ;  /* 0x0000001800097308 */ /* 0x000e220000000800 */
[----:B------:R-:W-:-:S01]  /*7260*/  FFMA.FTZ R60, R60, UR44, -R7 ;  /* 0x0000002c3c3c7c23 */ /* 0x000fc20008010807 */
        /* <DEDUP_REMOVED lines=20> */
[----:B------:R-:W-:-:S01]  /*73b0*/  FADD.FTZ R3, R8, R3 ;  /* 0x0000000308037221 */ /* 0x000fc20000010000 */
        /* <DEDUP_REMOVED lines=24> */
[----:B------:R-:W-:Y:S01]  /*7540*/  FADD.FTZ R2, R28, R3 ;  /* 0x000000031c027221 */ /* 0x000fe20000010000 */
        /* <DEDUP_REMOVED lines=130> */
.L_x_12948:
        /* <DEDUP_REMOVED lines=91> */
.L_x_12938:
[----:B------:R-:W-:Y:S06]  /*8320*/  BAR.ARV 0x8, 0x200 ;  /* 0x0208000000007b1d */ /* 0x000fec0000002000 */
[----:B------:R-:W-:Y:S05]  /*8330*/  @!P0 BRA `(.L_x_12950) ;  /* 0x0000000000048947 */ /* 0x000fea0003800000 */
[----:B------:R-:W-:Y:S01]  /*8340*/  BPT.TRAP 0x1 ;  /* 0x000000040000795c */ /* 0x000fe20000300000 */
.L_x_12950:
[----:B------:R-:W-:Y:S01]  /*8350*/  ULEA UR5, UR47, UR46, 0x3 ;  /* 0x0000002e2f057291 */ /* 0x000fe2000f8e183f */
[----:B------:R-:W-:-:S05]  /*8360*/  IMAD.U32 R5, RZ, RZ, UR48 ;  /* 0x00000030ff057e24 */ /* 0x000fca000f8e00ff */
[----:B------:R-:W-:-:S04]  /*8370*/  SHF.L.U32 R5, R5, 0x1f, RZ ;  /* 0x0000001f05057819 */ /* 0x000fc800000006ff */
[----:B------:R0:W1:Y:S01]  /*8380*/  SYNCS.PHASECHK.TRANS64.TRYWAIT P1, [UR5+0x19c50], R5 ;  /* 0x019c5005ff0075a7 */ /* 0x0000620008020145 */
[----:B------:R-:W-:Y:S05]  /*8390*/  @!P0 BRA `(.L_x_12951) ;  /* 0x0000000000048947 */ /* 0x000fea0003800000 */
[----:B------:R-:W-:Y:S01]  /*83a0*/  BPT.TRAP 0x1 ;  /* 0x000000040000795c */ /* 0x000fe20000300000 */
.L_x_12951:
[----:B-1----:R-:W-:Y:S05]  /*83b0*/  @P1 BRA `(.L_x_12952) ;  /* 0x0000000000081947 */ /* 0x002fea0003800000 */
[----:B------:R-:W1:Y:S02]  /*83c0*/  SYNCS.PHASECHK.TRANS64.TRYWAIT P1, [UR5+0x19c50], R5 ;  /* 0x019c5005ff0075a7 */ /* 0x000e640008020145 */
[----:B-1----:R-:W-:Y:S05]  /*83d0*/  @!P1 BRA `(.L_x_12953) ;  /* 0x000000a400b89947 */ /* 0x002fea0003800000 */
.L_x_12952:
        /* <DEDUP_REMOVED lines=13> */
[----:B-1----:R-:W1:Y:S01]  /*84b0*/  @P1 LDC.64 R6, c[0x0][0x9d0] ;  /* 0x00027400ff061b82 */ /* 0x002e620000000a00 */
[----:B--2---:R-:W-:-:S04]  /*84c0*/  @P1 IMAD R8, R10, UR38, RZ ;  /* 0x000000260a081c24 */ /* 0x004fc8000f8e02ff */
[----:B0-----:R-:W-:Y:S02]  /*84d0*/  @P1 IMAD R5, R11, UR37, R8 ;  /* 0x000000250b051c24 */ /* 0x001fe4000f8e0208 */
[----:B------:R-:W-:-:S04]  /*84e0*/  @P1 IMAD.WIDE.U32 R8, R10, UR37, RZ ;  /* 0x000000250a081c25 */ /* 0x000fc8000f8e00ff */
[----:B------:R-:W-:Y:S02]  /*84f0*/  @P1 IMAD.IADD R9, R9, 0x1, R5 ;  /* 0x0000000109091824 */ /* 0x000fe400078e0205 */
[----:B------:R-:W-:Y:S02]  /*8500*/  IMAD.MOV.U32 R5, RZ, RZ, 0x3f800000 ;  /* 0x3f800000ff057424 */ /* 0x000fe400078e00ff */
[----:B-1----:R-:W-:-:S04]  /*8510*/  @P1 IMAD.WIDE.U32 R8, R6, UR39, R8 ;  /* 0x0000002706081c25 */ /* 0x002fc8000f8e0008 */
[----:B------:R-:W-:Y:S01]  /*8520*/  @P1 IMAD R7, R7, UR39, R9 ;  /* 0x0000002707071c24 */ /* 0x000fe2000f8e0209 */
[----:B------:R-:W-:-:S04]  /*8530*/  @P1 LEA R6, P2, R8, UR8, 0x2 ;  /* 0x0000000808061c11 */ /* 0x000fc8000f8410ff */
[----:B------:R-:W-:-:S05]  /*8540*/  @P1 LEA.HI.X R7, R8, UR9, R7, 0x2, P2 ;  /* 0x0000000908071c11 */ /* 0x000fca00090f1407 */
        /* <DEDUP_REMOVED lines=8> */
[----:B------:R-:W1:Y:S04]  /*85d0*/  SHFL.BFLY PT, R8, R3, 0x2, 0x1f ;  /* 0x0c401f0003087f89 */ /* 0x000e6800000e0000 */
[----:B------:R-:W3:Y:S01]  /*85e0*/  SHFL.BFLY PT, R9, R2, 0x2, 0x1f ;  /* 0x0c401f0002097f89 */ /* 0x000ee200000e0000 */
[----:B------:R-:W-:Y:S02]  /*85f0*/  WARPGROUP.DEPBAR.LE gsb0, 0x0 ;  /* 0x00008000000079c5 */ /* 0x000fe40000010000 */
[----:B------:R-:W-:-:S06]  /*8600*/  WARPGROUP.ARRIVE ;  /* 0x00000000000079c5 */ /* 0x000fcc0000000000 */
[----:B------:R-:W-:Y:S01]  /*8610*/  QGMMA.64x96x32.F32.E4M3.E4M3 R88, R140, gdesc[UR4], R88, gsb0 ;  /* 0x016000048c587df3 */ /* 0x000fe20008000858 */
[----:B------:R-:W-:Y:S01]  /*8620*/  UIADD3 UR6, UR4, 0x6, URZ ;  /* 0x0000000604067890 */ /* 0x000fe2000fffe03f */
[----:B------:R-:W-:Y:S01]  /*8630*/  UMOV UR7, 0x40000040 ;  /* 0x4000004000077882 */ /* 0x000fe20000000000 */
        /* <DEDUP_REMOVED lines=36> */
.L_x_12954:
        /* <DEDUP_REMOVED lines=58> */
.L_x_12918:
        /* <DEDUP_REMOVED lines=112> */
[----:B------:R-:W-:Y:S01]  /*9320*/  MOV R81, R12 ;  /* 0x0000000c00517202 */ /* 0x000fe20000000f00 */
[----:B------:R-:W-:Y:S01]  /*9330*/  SHFL.IDX PT, R72, R89, R14, 0x1c1f ;  /* 0x001c1f0e59487589 */ /* 0x000fe200000e0000 */
[----:B------:R-:W-:Y:S01]  /*9340*/  LOP3.LUT R10, R5, R10, RZ, 0x3c, !PT ;  /* 0x0000000a050a7212 */ /* 0x000fe200078e3cff */
[----:B------:R-:W-:Y:S01]  /*9350*/  IMAD.X R5, RZ, RZ, R11, P1 ;  /* 0x000000ffff057224 */ /* 0x000fe200008e060b */
[----:B------:R-:W-:Y:S01]  /*9360*/  LOP3.LUT R78, R4, R97, RZ, 0x3c, !PT ;  /* 0x00000061044e7212 */ /* 0x000fe200078e3cff */
[----:B------:R0:W-:Y:S01]  /*9370*/  SHFL.IDX PT, R12, R51, R14, 0x1c1f ;  /* 0x001c1f0e330c7589 */ /* 0x0001e200000e0000 */
[----:B------:R-:W-:-:S02]  /*9380*/  LOP3.LUT R8, R6, R99, RZ, 0x3c, !PT ;  /* 0x0000006306087212 */ /* 0x000fc400078e3cff */
[----:B------:R-:W-:Y:S01]  /*9390*/  LOP3.LUT R6, R38, R101, RZ, 0x3c, !PT ;  /* 0x0000006526067212 */ /* 0x000fe200078e3cff */
[----:B------:R-:W-:Y:S01]  /*93a0*/  SHFL.IDX PT, R13, R83, R14, 0x1c1f ;  /* 0x001c1f0e530d7589 */ /* 0x000fe200000e0000 */
[----:B------:R-:W-:Y:S02]  /*93b0*/  LOP3.LUT R4, R50, R103, RZ, 0x3c, !PT ;  /* 0x0000006732047212 */ /* 0x000fe400078e3cff */
[----:B------:R-:W-:Y:S01]  /*93c0*/  MOV R38, R8 ;  /* 0x0000000800267202 */ /* 0x000fe20000000f00 */
[----:B------:R-:W-:Y:S01]  /*93d0*/  SHFL.IDX PT, R50, R33, R14, 0x1c1f ;  /* 0x001c1f0e21327589 */ /* 0x000fe200000e0000 */
[----:B------:R-:W-:Y:S02]  /*93e0*/  MOV R78, R78 ;  /* 0x0000004e004e7202 */ /* 0x000fe40000000f00 */
[----:B0-----:R-:W-:Y:S01]  /*93f0*/  LOP3.LUT R51, R14, 0x2, RZ, 0x3c, !PT ;  /* 0x000000020e337812 */ /* 0x001fe200078e3cff */
[----:B------:R-:W-:Y:S01]  /*9400*/  SHFL.IDX PT, R9, R55, R14, 0x1c1f ;  /* 0x001c1f0e37097589 */ /* 0x000fe200000e0000 */
[----:B------:R-:W-:-:S02]  /*9410*/  MOV R10, R10 ;  /* 0x0000000a000a7202 */ /* 0x000fc40000000f00 */
[----:B------:R-:W-:Y:S01]  /*9420*/  MOV R79, R6 ;  /* 0x00000006004f7202 */ /* 0x000fe20000000f00 */
[----:B------:R-:W-:Y:S01]  /*9430*/  SHFL.IDX PT, R15, R15, R51, 0x1c1f ;  /* 0x001c1f330f0f7589 */ /* 0x000fe200000e0000 */
[----:B------:R-:W-:-:S03]  /*9440*/  MOV R80, R4 ;  /* 0x0000000400507202 */ /* 0x000fc60000000f00 */
[----:B------:R-:W0:Y:S04]  /*9450*/  SHFL.IDX PT, R56, R25, R51, 0x1c1f ;  /* 0x001c1f3319387589 */ /* 0x000e2800000e0000 */
[----:B------:R-:W-:Y:S04]  /*9460*/  SHFL.IDX PT, R41, R41, R51, 0x1c1f ;  /* 0x001c1f3329297589 */ /* 0x000fe800000e0000 */
[----:B------:R-:W1:Y:S04]  /*9470*/  SHFL.IDX PT, R53, R24, R51, 0x1c1f ;  /* 0x001c1f3318357589 */ /* 0x000e6800000e0000 */
[----:B------:R-:W-:Y:S04]  /*9480*/  SHFL.IDX PT, R62, R43, R51, 0x1c1f ;  /* 0x001c1f332b3e7589 */ /* 0x000fe800000e0000 */
[----:B------:R0:W-:Y:S04]  /*9490*/  SHFL.IDX PT, R57, R42, R51, 0x1c1f ;  /* 0x001c1f332a397589 */ /* 0x0001e800000e0000 */
[----:B------:R-:W2:Y:S04]  /*94a0*/  SHFL.IDX PT, R55, R26, R51, 0x1c1f ;  /* 0x001c1f331a377589 */ /* 0x000ea800000e0000 */
[----:B------:R3:W4:Y:S01]  /*94b0*/  SHFL.IDX PT, R69, R32, R51, 0x1c1f ;  /* 0x001c1f3320457589 */ /* 0x00072200000e0000 */
[----:B0-----:R-:W-:-:S03]  /*94c0*/  SEL R42, R49, R56, P0 ;  /* 0x00000038312a7207 */ /* 0x001fc60000000000 */
[----:B------:R0:W-:Y:S04]  /*94d0*/  SHFL.IDX PT, R65, R45, R51, 0x1c1f ;  /* 0x001c1f332d417589 */ /* 0x0001e800000e0000 */
[----:B------:R-:W-:Y:S01]  /*94e0*/  SHFL.IDX PT, R6, R59, R14, 0x1c1f ;  /* 0x001c1f0e3b067589 */ /* 0x000fe200000e0000 */
[----:B-1----:R-:W-:Y:S02]  /*94f0*/  SEL R33, R50, R53, P0 ;  /* 0x0000003532217207 */ /* 0x002fe40000000000 */
[----:B---3--:R-:W-:Y:S01]  /*9500*/  SEL R32, R54, R15, P0 ;  /* 0x0000000f36207207 */ /* 0x008fe20000000000 */
[----:B------:R-:W-:Y:S04]  /*9510*/  SHFL.IDX PT, R5, R63, R14, 0x1c1f ;  /* 0x001c1f0e3f057589 */ /* 0x000fe800000e0000 */
[----:B------:R-:W-:Y:S04]  /*9520*/  SHFL.IDX PT, R4, R67, R14, 0x1c1f ;  /* 0x001c1f0e43047589 */ /* 0x000fe800000e0000 */
[----:B------:R-:W-:Y:S01]  /*9530*/  SHFL.IDX PT, R11, R87, R14, 0x1c1f ;  /* 0x001c1f0e570b7589 */ /* 0x000fe200000e0000 */
[----:B--2---:R-:W-:-:S02]  /*9540*/  SEL R43, R12, R55, P0 ;  /* 0x000000370c2b7207 */ /* 0x004fc40000000000 */
[----:B0-----:R-:W-:Y:S01]  /*9550*/  SEL R45, R55, R12, P0 ;  /* 0x0000000c372d7207 */ /* 0x001fe20000000000 */
[----:B------:R-:W-:Y:S01]  /*9560*/  SHFL.IDX PT, R8, R93, R14, 0x1c1f ;  /* 0x001c1f0e5d087589 */ /* 0x000fe200000e0000 */
[----:B------:R-:W-:-:S03]  /*9570*/  F2FP.BF16.F32.PACK_AB R12, R33, R32 ;  /* 0x00000020210c723e */ /* 0x000fc600000010ff */
        /* <DEDUP_REMOVED lines=8> */
[----:B------:R2:W3:Y:S04]  /*9600*/  SHFL.IDX PT, R70, R44, R51, 0x1c1f ;  /* 0x001c1f332c467589 */ /* 0x0004e800000e0000 */
[----:B------:R1:W3:Y:S01]  /*9610*/  SHFL.IDX PT, R74, R46, R51, 0x1c1f ;  /* 0x001c1f332e4a7589 */ /* 0x0002e200000e0000 */
[----:B0-----:R-:W-:-:S03]  /*9620*/  SEL R34, R15, R54, P0 ;  /* 0x000000360f227207 */ /* 0x001fc60000000000 */
[----:B------:R-:W0:Y:S01]  /*9630*/  SHFL.IDX PT, R27, R27, R51, 0x1c1f ;  /* 0x001c1f331b1b7589 */ /* 0x000e2200000e0000 */
[----:B------:R-:W-:Y:S02]  /*9640*/  SEL R54, R66, R57, P0 ;  /* 0x0000003942367207 */ /* 0x000fe40000000000 */
[----:B--2---:R-:W-:Y:S01]  /*9650*/  SEL R44, R56, R49, P0 ;  /* 0x00000031382c7207 */ /* 0x004fe20000000000 */
[----:B------:R2:W0:Y:S01]  /*9660*/  SHFL.IDX PT, R25, R35, R51, 0x1c1f ;  /* 0x001c1f3323197589 */ /* 0x00042200000e0000 */
[----:B------:R-:W-:Y:S02]  /*9670*/  SEL R56, R57, R66, P0 ;  /* 0x0000004239387207 */ /* 0x000fe40000000000 */
[----:B----4-:R-:W-:Y:S01]  /*9680*/  SEL R66, R68, R69, P0 ;  /* 0x0000004544427207 */ /* 0x010fe20000000000 */
[----:B------:R-:W4:Y:S01]  /*9690*/  SHFL.IDX PT, R28, R28, R51, 0x1c1f ;  /* 0x001c1f331c1c7589 */ /* 0x000f2200000e0000 */
[----:B-1----:R-:W-:Y:S02]  /*96a0*/  SEL R46, R73, R26, P0 ;  /* 0x0000001a492e7207 */ /* 0x002fe40000000000 */
[----:B---3--:R-:W-:Y:S01]  /*96b0*/  SEL R49, R24, R75, P0 ;  /* 0x0000004b18317207 */ /* 0x008fe20000000000 */
[----:B------:R-:W1:Y:S01]  /*96c0*/  SHFL.IDX PT, R61, R30, R51, 0x1c1f ;  /* 0x001c1f331e3d7589 */ /* 0x000e6200000e0000 */
[----:B------:R-:W-:-:S02]  /*96d0*/  SEL R68, R69, R68, P0 ;  /* 0x0000004445447207 */ /* 0x000fc40000000000 */
[----:B--2---:R-:W-:Y:S01]  /*96e0*/  SEL R35, R53, R50, P0 ;  /* 0x0000003235237207 */ /* 0x004fe20000000000 */
[----:B------:R2:W3:Y:S01]  /*96f0*/  SHFL.IDX PT, R85, R47, R51, 0x1c1f ;  /* 0x001c1f332f557589 */ /* 0x0004e200000e0000 */
[----:B------:R-:W-:Y:S02]  /*9700*/  SEL R55, R13, R70, P0 ;  /* 0x000000460d377207 */ /* 0x000fe40000000000 */
[----:B------:R-:W-:Y:S01]  /*9710*/  SEL R57, R70, R13, P0 ;  /* 0x0000000d46397207 */ /* 0x000fe20000000000 */
[----:B------:R-:W3:Y:S01]  /*9720*/  SHFL.IDX PT, R82, R82, R51, 0x1c1f ;  /* 0x001c1f3352527589 */ /* 0x000ee200000e0000 */
[----:B------:R-:W-:Y:S02]  /*9730*/  SEL R63, R11, R74, P0 ;  /* 0x0000004a0b3f7207 */ /* 0x000fe40000000000 */
[----:B------:R-:W-:Y:S01]  /*9740*/  SEL R67, R5, R14, P0 ;  /* 0x0000000e05437207 */ /* 0x000fe20000000000 */
[----:B------:R4:W-:Y:S01]  /*9750*/  SHFL.IDX PT, R77, R36, R51, 0x1c1f ;  /* 0x001c1f33244d7589 */ /* 0x0009e200000e0000 */
[----:B------:R-:W-:-:S02]  /*9760*/  SEL R69, R14, R5, P0 ;  /* 0x000000050e457207 */ /* 0x000fc40000000000 */
[----:B--2---:R-:W-:Y:S01]  /*9770*/  SEL R47, R75, R24, P0 ;  /* 0x000000184b2f7207 */ /* 0x004fe20000000000 */
[----:B------:R2:W3:Y:S01]  /*9780*/  SHFL.IDX PT, R83, R48, R51, 0x1c1f ;  /* 0x001c1f3330537589 */ /* 0x0004e200000e0000 */
[----:B0-----:R-:W-:Y:S02]  /*9790*/  SEL R50, R52, R27, P0 ;  /* 0x0000001b34327207 */ /* 0x001fe40000000000 */
[----:B------:R-:W-:Y:S01]  /*97a0*/  F2FP.BF16.F32.PACK_AB R14, R35, R34 ;  /* 0x00000022230e723e */ /* 0x000fe200000010ff */
[----:B------:R0:W3:Y:S01]  /*97b0*/  SHFL.IDX PT, R130, R130, R51, 0x1c1f ;  /* 0x001c1f3382827589 */ /* 0x0000e200000e0000 */
[----:B------:R-:W-:Y:S02]  /*97c0*/  SEL R52, R27, R52, P0 ;  /* 0x000000341b347207 */ /* 0x000fe40000000000 */
[----:B----4-:R-:W-:Y:S02]  /*97d0*/  SEL R36, R58, R41, P0 ;  /* 0x000000293a247207 */ /* 0x010fe40000000000 */
[----:B------:R-:W-:-:S02]  /*97e0*/  SEL R41, R62, R71, P0 ;  /* 0x000000473e297207 */ /* 0x000fc40000000000 */
[----:B------:R-:W-:Y:S02]  /*97f0*/  SEL R62, R64, R65, P0 ;  /* 0x00000041403e7207 */ /* 0x000fe40000000000 */
[----:B--2---:R-:W-:Y:S02]  /*9800*/  SEL R48, R26, R73, P0 ;  /* 0x000000491a307207 */ /* 0x004fe40000000000 */
[----:B------:R-:W-:Y:S02]  /*9810*/  SEL R64, R65, R64, P0 ;  /* 0x0000004041407207 */ /* 0x000fe40000000000 */
[----:B------:R-:W-:Y:S02]  /*9820*/  SEL R58, R60, R59, P0 ;  /* 0x0000003b3c3a7207 */ /* 0x000fe40000000000 */
[----:B------:R-:W-:Y:S02]  /*9830*/  SEL R65, R74, R11, P0 ;  /* 0x0000000b4a417207 */ /* 0x000fe40000000000 */
[----:B------:R-:W-:-:S02]  /*9840*/  SEL R60, R59, R60, P0 ;  /* 0x0000003c3b3c7207 */ /* 0x000fc40000000000 */
[----:B------:R-:W-:Y:S02]  /*9850*/  SEL R74, R76, R25, P0 ;  /* 0x000000194c4a7207 */ /* 0x000fe40000000000 */
[----:B------:R-:W-:Y:S02]  /*9860*/  F2FP.BF16.F32.PACK_AB R13, R37, R36 ;  /* 0x00000024250d723e */ /* 0x000fe400000010ff */
[----:B------:R-:W-:Y:S02]  /*9870*/  F2FP.BF16.F32.PACK_AB R15, R41, R40 ;  /* 0x00000028290f723e */ /* 0x000fe400000010ff */
[----:B0-----:R-:W-:Y:S02]  /*9880*/  SEL R51, R9, R28, P0 ;  /* 0x0000001c09337207 */ /* 0x001fe40000000000 */
[----:B------:R-:W-:Y:S01]  /*9890*/  SEL R53, R28, R9, P0 ;  /* 0x000000091c357207 */ /* 0x000fe20000000000 */
[----:B------:R0:W-:Y:S01]  /*98a0*/  STSM.16.M88.4 [R10], R12 ;  /* 0x0000000c0a007844 */ /* 0x0001e20000000200 */
[----:B-1----:R-:W-:-:S02]  /*98b0*/  SEL R59, R6, R61, P0 ;  /* 0x0000003d063b7207 */ /* 0x002fc40000000000 */
[----:B------:R-:W-:Y:S02]  /*98c0*/  SEL R76, R25, R76, P0 ;  /* 0x0000004c194c7207 */ /* 0x000fe40000000000 */
[----:B------:R-:W-:Y:S02]  /*98d0*/  SEL R61, R61, R6, P0 ;  /* 0x000000063d3d7207 */ /* 0x000fe40000000000 */
[----:B---3--:R-:W-:Y:S02]  /*98e0*/  SEL R70, R72, R85, P0 ;  /* 0x0000005548467207 */ /* 0x008fe40000000000 */
        /* <DEDUP_REMOVED lines=8> */
[----:B------:R-:W-:Y:S01]  /*9970*/  SEL R73, R83, R8, P0 ;  /* 0x0000000853497207 */ /* 0x000fe20000000000 */
[----:B------:R-:W-:Y:S01]  /*9980*/  IMAD.U32 R83, RZ, RZ, UR9 ;  /* 0x00000009ff537e24 */ /* 0x000fe2000f8e00ff */
[----:B------:R-:W-:-:S02]  /*9990*/  SEL R75, R4, R77, P0 ;  /* 0x0000004d044b7207 */ /* 0x000fc40000000000 */
[----:B------:R-:W-:Y:S01]  /*99a0*/  SEL R31, R82, R31, P0 ;  /* 0x0000001f521f7207 */ /* 0x000fe20000000000 */
[----:B------:R-:W-:Y:S01]  /*99b0*/  IMAD.U32 R82, RZ, RZ, UR8 ;  /* 0x00000008ff527e24 */ /* 0x000fe2000f8e00ff */
[----:B------:R-:W-:Y:S01]  /*99c0*/  SEL R77, R77, R4, P0 ;  /* 0x000000044d4d7207 */ /* 0x000fe20000000000 */
[----:B------:R-:W-:Y:S01]  /*99d0*/  ULDC.64 UR8, c[0x0][0xc08] ;  /* 0x0003020000087ab9 */ /* 0x000fe20000000a00 */
[----:B------:R-:W-:Y:S02]  /*99e0*/  SEL R28, R7, R130, P0 ;  /* 0x00000082071c7207 */ /* 0x000fe40000000000 */
[----:B------:R-:W-:Y:S02]  /*99f0*/  SEL R30, R130, R7, P0 ;  /* 0x00000007821e7207 */ /* 0x000fe40000000000 */
[----:B------:R-:W-:Y:S02]  /*9a00*/  F2FP.BF16.F32.PACK_AB R4, R51, R50 ;  /* 0x000000323304723e */ /* 0x000fe400000010ff */
[----:B------:R-:W-:-:S02]  /*9a10*/  F2FP.BF16.F32.PACK_AB R5, R55, R54 ;  /* 0x000000363705723e */ /* 0x000fc400000010ff */
[----:B------:R-:W-:Y:S02]  /*9a20*/  F2FP.BF16.F32.PACK_AB R6, R53, R52 ;  /* 0x000000343506723e */ /* 0x000fe400000010ff */
[----:B------:R-:W-:Y:S02]  /*9a30*/  F2FP.BF16.F32.PACK_AB R7, R57, R56 ;  /* 0x000000383907723e */ /* 0x000fe400000010ff */
[----:B------:R-:W-:Y:S02]  /*9a40*/  F2FP.BF16.F32.PACK_AB R8, R59, R58 ;  /* 0x0000003a3b08723e */ /* 0x000fe400000010ff */
[----:B------:R-:W-:Y:S01]  /*9a50*/  F2FP.BF16.F32.PACK_AB R9, R63, R62 ;  /* 0x0000003e3f09723e */ /* 0x000fe200000010ff */
[----:B------:R2:W-:Y:S01]  /*9a60*/  STSM.16.M88.4 [R78], R4 ;  /* 0x000000044e007844 */ /* 0x0005e20000000200 */
[----:B0-----:R-:W-:Y:S02]  /*9a70*/  F2FP.BF16.F32.PACK_AB R10, R61, R60 ;  /* 0x0000003c3d0a723e */ /* 0x001fe400000010ff */
[----:B------:R-:W-:-:S02]  /*9a80*/  F2FP.BF16.F32.PACK_AB R11, R65, R64 ;  /* 0x00000040410b723e */ /* 0x000fc400000010ff */
[----:B------:R-:W-:Y:S02]  /*9a90*/  F2FP.BF16.F32.PACK_AB R12, R67, R66 ;  /* 0x00000042430c723e */ /* 0x000fe400000010ff */
[----:B------:R-:W-:Y:S01]  /*9aa0*/  F2FP.BF16.F32.PACK_AB R13, R71, R70 ;  /* 0x00000046470d723e */ /* 0x000fe200000010ff */
[----:B------:R0:W-:Y:S01]  /*9ab0*/  STSM.16.M88.4 [R38], R8 ;  /* 0x0000000826007844 */ /* 0x0001e20000000200 */
[----:B------:R-:W-:Y:S02]  /*9ac0*/  F2FP.BF16.F32.PACK_AB R14, R69, R68 ;  /* 0x00000044450e723e */ /* 0x000fe400000010ff */
[----:B------:R-:W-:Y:S02]  /*9ad0*/  F2FP.BF16.F32.PACK_AB R15, R73, R72 ;  /* 0x00000048490f723e */ /* 0x000fe400000010ff */
[----:B-1----:R-:W-:Y:S02]  /*9ae0*/  F2FP.BF16.F32.PACK_AB R24, R75, R74 ;  /* 0x0000004a4b18723e */ /* 0x002fe400000010ff */
[----:B------:R-:W-:Y:S01]  /*9af0*/  F2FP.BF16.F32.PACK_AB R25, R29, R28 ;  /* 0x0000001c1d19723e */ /* 0x000fe200000010ff */
[----:B------:R1:W-:Y:S01]  /*9b00*/  STSM.16.M88.4 [R79], R12 ;  /* 0x0000000c4f007844 */ /* 0x0003e20000000200 */
[----:B------:R-:W-:Y:S01]  /*9b10*/  F2FP.BF16.F32.PACK_AB R26, R77, R76 ;  /* 0x0000004c4d1a723e */ /* 0x000fe200000010ff */
[----:B--2---:R-:W2:Y:S01]  /*9b20*/  LDC R78, c[0x0][0xbe8] ;  /* 0x0002fa00ff4e7b82 */ /* 0x004ea20000000800 */
[----:B------:R-:W-:-:S02]  /*9b30*/  F2FP.BF16.F32.PACK_AB R27, R31, R30 ;  /* 0x0000001e1f1b723e */ /* 0x000fc400000010ff */
[----:B------:R-:W-:-:S03]  /*9b40*/  ISETP.NE.U32.AND P0, PT, RZ, UR10, PT ;  /* 0x0000000aff007c0c */ /* 0x000fc6000bf05070 */
[----:B------:R3:W-:Y:S02]  /*9b50*/  STSM.16.M88.4 [R80], R24 ;  /* 0x0000001850007844 */ /* 0x0007e40000000200 */
[----:B------:R-:W-:Y:S01]  /*9b60*/  BAR.SYNC.DEFER_BLOCKING 0x1, 0x180 ;  /* 0x0046000000007b1d */ /* 0x000fe20000010000 */
[----:B------:R-:W-:-:S13]  /*9b70*/  ISETP.NE.AND.EX P0, PT, RZ, UR11, PT, P0 ;  /* 0x0000000bff007c0c */ /* 0x000fda000bf05300 */
[----:B------:R-:W4:Y:S01]  /*9b80*/  @P0 LDG.E R81, desc[UR54][R82.64] ;  /* 0x0000003652510981 */ /* 0x000f22000c1e1900 */
[----:B------:R-:W-:Y:S01]  /*9b90*/  UISETP.NE.U32.AND UP0, UPT, UR8, URZ, UPT ;  /* 0x0000003f0800728c */ /* 0x000fe2000bf05070 */
[----:B--2---:R-:W-:Y:S01]  /*9ba0*/  ISETP.NE.AND P1, PT, R78, 0x1, PT ;  /* 0x000000014e00780c */ /* 0x004fe20003f25270 */
[----:B------:R-:W-:Y:S02]  /*9bb0*/  ULDC UR4, c[0x0][0xa88] ;  /* 0x0002a20000047ab9 */ /* 0x000fe40000000800 */
[----:B------:R-:W-:Y:S01]  /*9bc0*/  UISETP.NE.AND.EX UP0, UPT, UR9, URZ, UPT, UP0 ;  /* 0x0000003f0900728c */ /* 0x000fe2000bf05300 */
[----:B0-----:R-:W-:Y:S01]  /*9bd0*/  IMAD.U32 R9, RZ, RZ, UR4 ;  /* 0x00000004ff097e24 */ /* 0x001fe2000f8e00ff */
[----:B------:R-:W-:-:S04]  /*9be0*/  UMOV UR16, 0x9b8 ;  /* 0x000009b800107882 */ /* 0x000fc80000000000 */
[----:B------:R-:W-:-:S04]  /*9bf0*/  PLOP3.LUT P4, PT, PT, PT, UP0, 0x80, 0x0 ;  /* 0x000000000000781c */ /* 0x000fc80003f8f008 */
[----:B------:R-:W0:Y:S01]  /*9c00*/  @P1 LDC R6, c[0x0][0xbec] ;  /* 0x0002fb00ff061b82 */ /* 0x000e220000000800 */
[----:B------:R-:W-:-:S04]  /*9c10*/  @UP0 ULEA UR8, UP1, UR37, UR8, 0x2 ;  /* 0x0000000825080291 */ /* 0x000fc8000f82103f */
[----:B------:R-:W-:Y:S02]  /*9c20*/  @UP0 ULEA.HI.X UR9, UR37, UR9, UR38, 0x2, UP1 ;  /* 0x0000000925090291 */ /* 0x000fe400088f1426 */
[----:B------:R-:W-:Y:S01]  /*9c30*/  UISETP.GT.AND UP1, UPT, UR42, 0x1, UPT ;  /* 0x000000012a00788c */ /* 0x000fe2000bf24270 */
[----:B------:R-:W2:Y:S01]  /*9c40*/  @P1 LDC R11, c[0x0][0xbf0] ;  /* 0x0002fc00ff0b1b82 */ /* 0x000ea20000000800 */
[----:B------:R-:W-:Y:S02]  /*9c50*/  IMAD.U32 R4, RZ, RZ, UR8 ;  /* 0x00000008ff047e24 */ /* 0x000fe4000f8e00ff */
[----:B------:R-:W-:Y:S01]  /*9c60*/  USEL UR16, UR16, 0x978, UP1 ;  /* 0x0000097810107887 */ /* 0x000fe20008800000 */
[----:B------:R-:W-:Y:S01]  /*9c70*/  IMAD.U32 R5, RZ, RZ, UR9 ;  /* 0x00000009ff057e24 */ /* 0x000fe2000f8e00ff */
[----:B------:R-:W-:Y:S01]  /*9c80*/  UISETP.NE.U32.AND UP0, UPT, UR10, URZ, UPT ;  /* 0x0000003f0a00728c */ /* 0x000fe2000bf05070 */
[----:B-1----:R-:W-:Y:S01]  /*9c90*/  VIADD R13, R18, UR40 ;  /* 0x00000028120d7c36 */ /* 0x002fe20008000000 */
        /* <DEDUP_REMOVED lines=15> */
[----:B--2---:R-:W-:Y:S01]  /*9d90*/  @P1 SHF.R.U32.HI R7, RZ, R11, R4 ;  /* 0x0000000bff071219 */ /* 0x004fe20000011604 */
        /* <DEDUP_REMOVED lines=34> */
.L_x_12957:
        /* <DEDUP_REMOVED lines=11> */
[----:B------:R-:W-:Y:S01]  /*a070*/  IMAD.IADD R12, R14, 0x1, -R12 ;  /* 0x000000010e0c7824 */ /* 0x000fe200078e0a0c */
[----:B------:R-:W-:-:S04]  /*a080*/  PLOP3.LUT P3, PT, PT, PT, UP1, 0x80, 0x0 ;  /* 0x000000000000781c */ /* 0x000fc80003f6f018 */
[----:B------:R-:W-:Y:S01]  /*a090*/  LOP3.LUT P0, RZ, R12, 0x3, RZ, 0xc0, !PT ;  /* 0x000000030cff7812 */ /* 0x000fe2000780c0ff */
        /* <DEDUP_REMOVED lines=10> */
[----:B------:R-:W-:Y:S01]  /*a140*/  ULDC.64 UR10, c[0x0][0xaa0] ;  /* 0x0002a800000a7ab9 */ /* 0x000fe20000000a00 */
[----:B------:R-:W2:Y:S01]  /*a150*/  @P1 LDC R37, c[0x0][0xbf0] ;  /* 0x0002fc00ff251b82 */ /* 0x000ea20000000800 */
        /* <DEDUP_REMOVED lines=21> */
[----:B------:R-:W-:Y:S01]  /*a2b0*/  IADD3 R25, P3, R20, 0x4800, RZ ;  /* 0x0000480014197810 */ /* 0x000fe20007f7e0ff */
        /* <DEDUP_REMOVED lines=21> */
[----:B0-----:R-:W-:Y:S01]  /*a410*/  @P1 IMAD.HI.U32 R2, R36, R3, RZ ;  /* 0x0000000324021227 */ /* 0x001fe200078e00ff */
        /* <DEDUP_REMOVED lines=15> */
[----:B0-----:R-:W-:Y:S01]  /*a510*/  IMAD.MOV.U32 R21, RZ, RZ, R36 ;  /* 0x000000ffff157224 */ /* 0x001fe200078e0024 */
[----:B--2---:R-:W-:Y:S01]  /*a520*/  @P1 SHF.R.U32.HI R21, RZ, R37, R2 ;  /* 0x00000025ff151219 */ /* 0x004fe20000011602 */
        /* <DEDUP_REMOVED lines=51> */
.L_x_12960:
[----:B------:R-:W-:Y:S05]  /*a860*/  BSYNC B1 ;  /* 0x0000000000017941 */ /* 0x000fea0003800000 */
.L_x_12959:
        /* <DEDUP_REMOVED lines=19> */
.L_x_12958:
        /* <DEDUP_REMOVED lines=12> */
[----:B------:R-:W-:Y:S01]  /*aa60*/  ULDC.64 UR10, c[0x0][0xb38] ;  /* 0x0002ce00000a7ab9 */ /* 0x000fe20000000a00 */
[C---:B------:R-:W-:Y:S01]  /*aa70*/  VIADD R84, R16.reuse, 0x10 ;  /* 0x0000001010547836 */ /* 0x040fe20000000000 */
[----:B------:R-:W-:Y:S01]  /*aa80*/  UIMAD.WIDE.U32 UR8, UR39, UR10, UR8 ;  /* 0x0000000a270872a5 */ /* 0x000fe2000f8e0008 */
[C---:B------:R-:W-:Y:S01]  /*aa90*/  VIADD R86, R16.reuse, 0x8 ;  /* 0x0000000810567836 */ /* 0x040fe20000000000 */
[----:B------:R-:W-:Y:S01]  /*aaa0*/  BSSY B1, `(.L_x_12962) ;  /* 0x0000066000017945 */ /* 0x000fe20003800000 */
[----:B------:R-:W-:Y:S01]  /*aab0*/  SHF.R.S32.HI R20, RZ, 0x1f, R152 ;  /* 0x0000001fff147819 */ /* 0x000fe20000011498 */
[----:B------:R-:W-:Y:S01]  /*aac0*/  UIMAD UR9, UR39, UR11, UR9 ;  /* 0x0000000b270972a4 */ /* 0x000fe2000f8e0209 */
[----:B------:R-:W-:Y:S01]  /*aad0*/  SHF.R.S32.HI R21, RZ, 0x1f, R153 ;  /* 0x0000001fff157819 */ /* 0x000fe20000011499 */
[----:B------:R-:W-:Y:S01]  /*aae0*/  VIADD R27, R16, 0x28 ;  /* 0x00000028101b7836 */ /* 0x000fe20000000000 */
[----:B------:R-:W-:Y:S01]  /*aaf0*/  ULDC.64 UR10, c[0x0][0xb40] ;  /* 0x0002d000000a7ab9 */ /* 0x000fe20000000a00 */
[----:B------:R-:W-:Y:S01]  /*ab00*/  SHF.R.S32.HI R24, RZ, 0x1f, R154 ;  /* 0x0000001fff187819 */ /* 0x000fe2000001149a */
[----:B------:R-:W-:Y:S01]  /*ab10*/  UIMAD UR4, UR4, UR10, URZ ;  /* 0x0000000a040472a4 */ /* 0x000fe2000f8e023f */
[----:B------:R-:W-:Y:S01]  /*ab20*/  SHF.R.S32.HI R25, RZ, 0x1f, R155 ;  /* 0x0000001fff197819 */ /* 0x000fe2000001149b */
[----:B------:R-:W-:Y:S01]  /*ab30*/  UIMAD.WIDE.U32 UR8, UR37, UR10, UR8 ;  /* 0x0000000a250872a5 */ /* 0x000fe2000f8e0008 */
[----:B0-----:R-:W-:Y:S01]  /*ab40*/  @P1 IMAD.HI.U32 R2, R13, R2, RZ ;  /* 0x000000020d021227 */ /* 0x001fe200078e00ff */
[----:B------:R-:W-:Y:S01]  /*ab50*/  UIMAD UR4, UR37, UR11, UR4 ;  /* 0x0000000b250472a4 */ /* 0x000fe2000f8e0204 */
[----:B------:R-:W-:-:S02]  /*ab60*/  SHF.R.S32.HI R15, RZ, 0x1f, R156 ;  /* 0x0000001fff0f7819 */ /* 0x000fc4000001149c */
[----:B------:R-:W-:Y:S01]  /*ab70*/  ULDC.64 UR10, c[0x0][0xb48] ;  /* 0x0002d200000a7ab9 */ /* 0x000fe20000000a00 */
[----:B------:R-:W-:Y:S01]  /*ab80*/  UIADD3 UR9, UR9, UR4, URZ ;  /* 0x0000000409097290 */ /* 0x000fe2000fffe03f */
[----:B------:R-:W-:Y:S01]  /*ab90*/  SHF.R.S32.HI R26, RZ, 0x1f, R157 ;  /* 0x0000001fff1a7819 */ /* 0x000fe2000001149d */
[C---:B------:R-:W-:Y:S01]  /*aba0*/  VIADD R79, R16.reuse, 0x20 ;  /* 0x00000020104f7836 */ /* 0x040fe20000000000 */
[----:B-1----:R-:W-:Y:S01]  /*abb0*/  @P1 SHF.R.U32.HI R5, RZ, R3, R2 ;  /* 0x00000003ff051219 */ /* 0x002fe20000011602 */
[----:B------:R-:W-:Y:S01]  /*abc0*/  UIMAD.WIDE.U32 UR8, UR41, UR10, UR8 ;  /* 0x0000000a290872a5 */ /* 0x000fe2000f8e0008 */
[----:B------:R-:W-:Y:S01]  /*abd0*/  SHF.R.S32.HI R38, RZ, 0x1f, R38 ;  /* 0x0000001fff267819 */ /* 0x000fe20000011426 */
[----:B------:R-:W-:Y:S01]  /*abe0*/  VIADD R81, R16, 0x18 ;  /* 0x0000001810517836 */ /* 0x000fe20000000000 */
[--C-:B------:R-:W-:Y:S01]  /*abf0*/  SHF.R.S32.HI R2, RZ, 0x1f, R5.reuse ;  /* 0x0000001fff027819 */ /* 0x100fe20000011405 */
[----:B------:R-:W-:Y:S01]  /*ac00*/  IMAD.MOV R7, RZ, RZ, -R5 ;  /* 0x000000ffff077224 */ /* 0x000fe200078e0a05 */
[----:B------:R-:W-:-:S02]  /*ac10*/  UIMAD UR41, UR41, UR11, UR9 ;  /* 0x0000000b292972a4 */ /* 0x000fc4000f8e0209 */
[----:B------:R-:W-:Y:S01]  /*ac20*/  IMAD.U32 R3, RZ, RZ, UR9 ;  /* 0x00000009ff037e24 */ /* 0x000fe2000f8e00ff */
[----:B------:R-:W-:Y:S01]  /*ac30*/  SHF.R.S32.HI R80, RZ, 0x1f, R80 ;  /* 0x0000001fff507819 */ /* 0x000fe20000011450 */
[----:B------:R-:W-:Y:S01]  /*ac40*/  ULDC.64 UR10, c[0x0][0xb30] ;  /* 0x0002cc00000a7ab9 */ /* 0x000fe20000000a00 */
[----:B------:R-:W-:Y:S01]  /*ac50*/  IMAD R7, R78, R7, R13 ;  /* 0x000000074e077224 */ /* 0x000fe200078e020d */
        /* <DEDUP_REMOVED lines=17> */
[----:B------:R-:W-:Y:S02]  /*ad70*/  IMAD.IADD R3, R3, 0x1, R5 ;  /* 0x0000000103037824 */ /* 0x000fe400078e0205 */
[C---:B------:R-:W-:Y:S01]  /*ad80*/  VIADD R83, R16.reuse, 0x10 ;  /* 0x0000001010537836 */ /* 0x040fe20000000000 */
[----:B------:R-:W-:Y:S01]  /*ad90*/  PRMT R4, RZ, 0x654, R4 ;  /* 0x00000654ff047816 */ /* 0x000fe20000000004 */
[----:B------:R-:W-:Y:S01]  /*ada0*/  VIADD R85, R16, 0x8 ;  /* 0x0000000810557836 */ /* 0x000fe20000000000 */
[----:B------:R-:W-:Y:S02]  /*adb0*/  LEA.HI.X R14, R2, UR9, R3, 0x2, P1 ;  /* 0x00000009020e7c11 */ /* 0x000fe400088f1403 */
[----:B------:R0:W-:Y:S03]  /*adc0*/  SYNCS.ARRIVE.TRANS64.RED.A1T0 RZ, [R4+URZ], RZ ;  /* 0x000000ff04ff79a7 */ /* 0x0001e6000810043f */
[----:B------:R1:W2:Y:S04]  /*add0*/  SHFL.IDX PT, R5, R14, RZ, 0x1c1f ;  /* 0x001c1fff0e057589 */ /* 0x0002a800000e0000 */
[----:B0-----:R1:W0:Y:S01]  /*ade0*/  SHFL.IDX PT, R4, R0, RZ, 0x1c1f ;  /* 0x001c1fff00047589 */ /* 0x00122200000e0000 */
[----:B------:R-:W-:Y:S05]  /*adf0*/  @P2 BRA `(.L_x_12963) ;  /* 0x0000000000c02947 */ /* 0x000fea0003800000 */
[----:B------:R-:W-:Y:S02]  /*ae00*/  ULDC UR4, c[0x0][0xac8] ;  /* 0x0002b20000047ab9 */ /* 0x000fe40000000800 */
[----:B------:R-:W-:Y:S02]  /*ae10*/  ISETP.GE.AND P1, PT, R16, UR4, PT ;  /* 0x0000000410007c0c */ /* 0x000fe4000bf26270 */
        /* <DEDUP_REMOVED lines=20> */
[-C--:B0-----:R-:W-:Y:S01]  /*af60*/  @!P2 LEA R2, P6, R27, R4.reuse, 0x2 ;  /* 0x000000041b02a211 */ /* 0x081fe200078c10ff */
        /* <DEDUP_REMOVED lines=25> */
.L_x_12963:
[----:B------:R-:W-:Y:S05]  /*b100*/  BSYNC B1 ;  /* 0x0000000000017941 */ /* 0x000fea0003800000 */
.L_x_12962:
[----:B--23--:R2:W3:Y:S04]  /*b110*/  SHFL.IDX PT, R5, R14, 0x1, 0x1c1f ;  /* 0x003c1f000e057f89 */ /* 0x00c4e800000e0000 */
        /* <DEDUP_REMOVED lines=8> */
[CC--:B0-----:R-:W-:Y:S02]  /*b1a0*/  @!P5 LEA R6, P0, R85.reuse, R4.reuse, 0x2 ;  /* 0x000000045506d211 */ /* 0x0c1fe400078010ff */
        /* <DEDUP_REMOVED lines=25> */
[-C--:B-----5:R-:W-:Y:S01]  /*b340*/  @!P5 LEA R10, P0, R155, R4.reuse, 0x2 ;  /* 0x000000049b0ad211 */ /* 0x0a0fe200078010ff */
[----:B------:R3:W-:Y:S01]  /*b350*/  @!P1 ST.E.64 desc[UR54][R6.64], R62 ;  /* 0x0000003e06009985 */ /* 0x0007e2000c101b36 */
[-C--:B------:R-:W-:Y:S02]  /*b360*/  @!P2 LEA.HI.X R9, R156, R5.reuse, R15, 0x2, P6 ;  /* 0x000000059c09a211 */ /* 0x080fe400030f140f */
[-C--:B0-----:R-:W-:Y:S02]  /*b370*/  @!P4 LEA R12, P1, R154, R4.reuse, 0x2 ;  /* 0x000000049a0cc211 */ /* 0x081fe400078210ff */
[----:B-12---:R-:W-:Y:S01]  /*b380*/  @!P3 LEA R14, P6, R153, R4, 0x2 ;  /* 0x00000004990eb211 */ /* 0x006fe200078c10ff */
        /* <DEDUP_REMOVED lines=13> */
.L_x_12956:
        /* <DEDUP_REMOVED lines=31> */
.L_x_12964:
        /* <DEDUP_REMOVED lines=56> */
.L_x_12966:
[----:B------:R-:W-:Y:S05]  /*b9d0*/  BSYNC B1 ;  /* 0x0000000000017941 */ /* 0x000fea0003800000 */
.L_x_12965:
        /* <DEDUP_REMOVED lines=73> */
.L_x_12968:
[----:B------:R-:W-:Y:S05]  /*be70*/  BSYNC B1 ;  /* 0x0000000000017941 */ /* 0x000fea0003800000 */
.L_x_12967:
        /* <DEDUP_REMOVED lines=17> */
.L_x_12961:
[----:B------:R-:W-:Y:S05]  /*bf90*/  BSYNC B0 ;  /* 0x0000000000007941 */ /* 0x000fea0003800000 */
.L_x_12955:
[----:B------:R-:W-:Y:S02]  /*bfa0*/  ULDC UR4, c[0x0][0xc3c] ;  /* 0x00030f0000047ab9 */ /* 0x000fe40000000800 */
[----:B------:R-:W-:-:S13]  /*bfb0*/  ISETP.GE.AND P0, PT, R39, UR4, PT ;  /* 0x0000000427007c0c */ /* 0x000fda000bf06270 */
[----:B------:R-:W-:Y:S05]  /*bfc0*/  @!P0 BRA `(.L_x_12969) ;  /* 0xffffff4c00ac8947 */ /* 0x000fea000383ffff */
[----:B------:R-:W-:Y:S05]  /*bfd0*/  EXIT ;  /* 0x000000000000794d */ /* 0x000fea0003800000 */
.L_x_12912:
        /* <DEDUP_REMOVED lines=62> */
.L_x_12973:
        /* <DEDUP_REMOVED lines=36> */
.L_x_12971:
        /* <DEDUP_REMOVED lines=17> */
.L_x_12974:
        /* <DEDUP_REMOVED lines=64> */
.L_x_12975:
        /* <DEDUP_REMOVED lines=65> */
.L_x_12976:
[----:B------:R-:W-:-:S05]  /*cf20*/  LOP3.LUT R2, RZ, R2, RZ, 0x33, !PT ;  /* 0x00000002ff027212 */ /* 0x000fca00078e33ff */
[----:B------:R-:W-:-:S05]  /*cf30*/  IMAD.IADD R2, R7, 0x1, R2 ;  /* 0x0000000107027824 */ /* 0x000fca00078e0202 */
[----:B------:R2:W-:Y:S01]  /*cf40*/  STL [R1+0x4], R2 ;  /* 0x0000040201007387 */ /* 0x0005e20000100800 */
[----:B------:R-:W-:Y:S05]  /*cf50*/  BRA `(.L_x_12977) ;  /* 0x0000000000107947 */ /* 0x000fea0003800000 */
.L_x_12972:
[----:B------:R0:W-:Y:S01]  /*cf60*/  STL [R1], R9 ;  /* 0x0000000901007387 */ /* 0x0001e20000100800 */
[----:B------:R-:W-:-:S03]  /*cf70*/  ULDC UR40, c[0x0][0xc3c] ;  /* 0x00030f0000287ab9 */ /* 0x000fc60000000800 */
[----:B------:R0:W-:Y:S04]  /*cf80*/  STL [R1+0x4], RZ ;  /* 0x000004ff01007387 */ /* 0x0001e80000100800 */
[----:B------:R0:W-:Y:S02]  /*cf90*/  STL [R1+0x8], RZ ;  /* 0x000008ff01007387 */ /* 0x0001e40000100800 */
.L_x_12977:
        /* <DEDUP_REMOVED lines=11> */
.L_x_12970:
        /* <DEDUP_REMOVED lines=59> */
.L_x_13054:
[----:B------:R-:W-:Y:S01]  /*d400*/  ULDC.64 UR4, c[0x0][0xc88] ;  /* 0x0003220000047ab9 */ /* 0x000fe20000000a00 */
[----:B------:R-:W-:Y:S01]  /*d410*/  ULDC.64 UR8, c[0x0][0xa28] ;  /* 0x00028a0000087ab9 */ /* 0x000fe20000000a00 */
[----:B------:R-:W-:Y:S01]  /*d420*/  UIMAD.WIDE UR4, UR40, 0x4, UR4 ;  /* 0x00000004280478a5 */ /* 0x000fe2000f8e0204 */
[----:B------:R-:W-:Y:S01]  /*d430*/  ULDC.64 UR6, c[0x0][0xa00] ;  /* 0x0002800000067ab9 */ /* 0x000fe20000000a00 */
[----:B0-----:R-:W-:Y:S01]  /*d440*/  IMAD.MOV.U32 R8, RZ, RZ, RZ ;  /* 0x000000ffff087224 */ /* 0x001fe200078e00ff */
[----:B------:R-:W-:Y:S01]  /*d450*/  UMOV UR37, URZ ;  /* 0x0000003f00257c82 */ /* 0x000fe20008000000 */
[----:B------:R-:W0:Y:S02]  /*d460*/  LDC R18, c[0x0][0x2f0] ;  /* 0x0000bc00ff127b82 */ /* 0x000e240000000800 */
[----:B---3--:R-:W-:Y:S02]  /*d470*/  IMAD.U32 R2, RZ, RZ, UR4 ;  /* 0x00000004ff027e24 */ /* 0x008fe4000f8e00ff */
[----:B-1----:R-:W-:-:S05]  /*d480*/  IMAD.U32 R3, RZ, RZ, UR5 ;  /* 0x00000005ff037e24 */ /* 0x002fca000f8e00ff */
[----:B--2---:R-:W2:Y:S01]  /*d490*/  LDG.E R2, desc[UR54][R2.64] ;  /* 0x0000003602027981 */ /* 0x004ea2000c1e1900 */
[----:B------:R-:W-:Y:S02]  /*d4a0*/  UISETP.NE.U32.AND UP0, UPT, UR8, URZ, UPT ;  /* 0x0000003f0800728c */ /* 0x000fe4000bf05070 */
[----:B------:R-:W-:Y:S02]  /*d4b0*/  UISETP.NE.U32.AND UP1, UPT, UR6, URZ, UPT ;  /* 0x0000003f0600728c */ /* 0x000fe4000bf25070 */
[----:B------:R-:W-:Y:S02]  /*d4c0*/  UISETP.NE.AND.EX UP0, UPT, UR9, URZ, UPT, UP0 ;  /* 0x0000003f0900728c */ /* 0x000fe4000bf05300 */
[----:B------:R-:W-:-:S04]  /*d4d0*/  UISETP.NE.AND.EX UP2, UPT, UR7, URZ, UPT, UP1 ;  /* 0x0000003f0700728c */ /* 0x000fc8000bf45310 */
[----:B------:R-:W-:Y:S01]  /*d4e0*/  PLOP3.LUT P0, PT, PT, PT, UP0, 0x80, 0x0 ;  /* 0x000000000000781c */ /* 0x000fe20003f0f008 */
[----:B------:R-:W-:Y:S01]  /*d4f0*/  UP2UR UR38, UPR, URZ, 0x4 ;  /* 0x000000043f267883 */ /* 0x000fe20008000000 */
[----:B------:R-:W-:Y:S02]  /*d500*/  PLOP3.LUT P1, PT, PT, PT, UP2, 0x80, 0x0 ;  /* 0x000000000000781c */ /* 0x000fe40003f2f028 */
[----:B--2---:R-:W-:-:S13]  /*d510*/  R2UR UR42, R2 ;  /* 0x00000000022a72ca */ /* 0x004fda00000e0000 */
[----:B------:R-:W-:Y:S02]  /*d520*/  USHF.R.S32.HI UR41, URZ, 0x1f, UR42 ;  /* 0x0000001f3f297899 */ /* 0x000fe4000801142a */
[----:B------:R-:W-:Y:S02]  /*d530*/  USHF.L.U32 UR46, UR42, 0x2, URZ ;  /* 0x000000022a2e7899 */ /* 0x000fe4000800063f */
[----:B------:R-:W-:Y:S02]  /*d540*/  USHF.L.U64.HI UR39, UR42, 0x2, UR41 ;  /* 0x000000022a277899 */ /* 0x000fe40008010229 */
[----:B------:R-:W-:-:S04]  /*d550*/  UIADD3 UR5, UP1, UR46, UR6, URZ ;  /* 0x000000062e057290 */ /* 0x000fc8000ff3e03f */
[----:B------:R-:W-:Y:S02]  /*d560*/  UIADD3.X UR6, UR39, UR7, URZ, UP1, !UPT ;  /* 0x0000000727067290 */ /* 0x000fe40008ffe43f */
[----:B------:R-:W-:Y:S01]  /*d570*/  @UP0 ULEA UR4, UP1, UR42, UR8, 0x2 ;  /* 0x000000082a040291 */ /* 0x000fe2000f82103f */
[----:B------:R-:W-:-:S03]  /*d580*/  IMAD.U32 R4, RZ, RZ, UR5 ;  /* 0x00000005ff047e24 */ /* 0x000fc6000f8e00ff */
[----:B------:R-:W-:Y:S01]  /*d590*/  @UP0 ULEA.HI.X UR5, UR42, UR9, UR41, 0x2, UP1 ;  /* 0x000000092a050291 */ /* 0x000fe200088f1429 */
[----:B------:R-:W-:Y:S02]  /*d5a0*/  IMAD.U32 R5, RZ, RZ, UR6 ;  /* 0x00000006ff057e24 */ /* 0x000fe4000f8e00ff */
[----:B------:R-:W-:-:S03]  /*d5b0*/  IMAD.U32 R2, RZ, RZ, UR4 ;  /* 0x00000004ff027e24 */ /* 0x000fc6000f8e00ff */
[----:B------:R-:W-:Y:S01]  /*d5c0*/  IMAD.U32 R3, RZ, RZ, UR5 ;  /* 0x00000005ff037e24 */ /* 0x000fe2000f8e00ff */
[----:B------:R-:W-:Y:S01]  /*d5d0*/  ULDC.64 UR4, c[0x0][0xa18] ;  /* 0x0002860000047ab9 */ /* 0x000fe20000000a00 */
[----:B------:R-:W2:Y:S01]  /*d5e0*/  @P1 LDG.E R0, desc[UR54][R4.64] ;  /* 0x0000003604001981 */ /* 0x000ea2000c1e1900 */
[----:B------:R-:W-:-:S03]  /*d5f0*/  UISETP.NE.U32.AND UP0, UPT, UR4, URZ, UPT ;  /* 0x0000003f0400728c */ /* 0x000fc6000bf05070 */
[----:B------:R1:W3:Y:S01]  /*d600*/  @P0 LDG.E R8, desc[UR54][R2.64] ;  /* 0x0000003602080981 */ /* 0x0002e2000c1e1900 */
[----:B------:R-:W-:-:S06]  /*d610*/  UISETP.NE.AND.EX UP0, UPT, UR5, URZ, UPT, UP0 ;  /* 0x0000003f0500728c */ /* 0x000fcc000bf05300 */
[----:B------:R-:W-:Y:S02]  /*d620*/  PLOP3.LUT P1, PT, PT, PT, UP0, 0x80, 0x0 ;  /* 0x000000000000781c */ /* 0x000fe40003f2f008 */
[----:B------:R-:W-:Y:S01]  /*d630*/  PLOP3.LUT P2, PT, PT, PT, UP2, 0x80, 0x0 ;  /* 0x000000000000781c */ /* 0x000fe20003f4f028 */
[----:B-1----:R-:W1:Y:S02]  /*d640*/  LDC.64 R2, c[0x0][0x418] ;  /* 0x00010600ff027b82 */ /* 0x002e640000000a00 */
[----:B------:R-:W-:-:S04]  /*d650*/  @UP0 UIADD3 UR4, UP1, UR46, UR4, URZ ;  /* 0x000000042e040290 */ /* 0x000fc8000ff3e03f */
[----:B------:R-:W-:Y:S02]  /*d660*/  @UP0 UIADD3.X UR5, UR39, UR5, URZ, UP1, !UPT ;  /* 0x0000000527050290 */ /* 0x000fe40008ffe43f */
[----:B------:R-:W-:-:S04]  /*d670*/  IMAD.U32 R6, RZ, RZ, UR4 ;  /* 0x00000004ff067e24 */ /* 0x000fc8000f8e00ff */
[----:B------:R-:W-:-:S05]  /*d680*/  IMAD.U32 R7, RZ, RZ, UR5 ;  /* 0x00000005ff077e24 */ /* 0x000fca000f8e00ff */
[----:B------:R4:W5:Y:S01]  /*d690*/  @P1 LDG.E R26, desc[UR54][R6.64] ;  /* 0x00000036061a1981 */ /* 0x000962000c1e1900 */
[----:B-1----:R-:W-:-:S04]  /*d6a0*/  ISETP.NE.U32.AND P0, PT, R2, RZ, PT ;  /* 0x000000ff0200720c */ /* 0x002fc80003f05070 */
[----:B------:R-:W-:Y:S02]  /*d6b0*/  ISETP.NE.AND.EX P0, PT, R3, RZ, PT, P0 ;  /* 0x000000ff0300720c */ /* 0x000fe40003f05300 */
[----:B--2---:R-:W-:Y:S02]  /*d6c0*/  @P2 R2UR UR37, R0 ;  /* 0x00000000002522ca */ /* 0x004fe400000e0000 */
[----:B------:R-:W1:Y:S01]  /*d6d0*/  LDC R0, c[0x0][0x424] ;  /* 0x00010900ff007b82 */ /* 0x000e620000000800 */
[----:B---3--:R4:W-:Y:S01]  /*d6e0*/  STL [R1+0x10], R8 ;  /* 0x0000100801007387 */ /* 0x0089e20000100800 */
[----:B0-----:R-:W-:Y:S11]  /*d6f0*/  @P1 BRA `(.L_x_12979) ;  /* 0x00000000001c1947 */ /* 0x001ff60003800000 */
[----:B------:R-:W-:Y:S01]  /*d700*/  UISETP.NE.AND UP0, UPT, UR38, URZ, UPT ;  /* 0x0000003f2600728c */ /* 0x000fe2000bf05270 */
[----:B-----5:R-:W0:Y:S05]  /*d710*/  LDC R26, c[0x0][0x288] ;  /* 0x0000a200ff1a7b82 */ /* 0x020e2a0000000800 */
[----:B------:R-:W-:-:S13]  /*d720*/  PLOP3.LUT P1, PT, PT, PT, UP0, 0x40, 0x0 ;  /* 0x000000000000781c */ /* 0x000fda0003f2e808 */
[----:B------:R-:W-:Y:S05]  /*d730*/  @P1 BRA `(.L_x_12979) ;  /* 0x00000000000c1947 */ /* 0x000fea0003800000 */
[----:B0-----:R-:W2:Y:S04]  /*d740*/  LDG.E R26, desc[UR54][R4.64] ;  /* 0x00000036041a7981 */ /* 0x001ea8000c1e1900 */
[----:B------:R-:W2:Y:S02]  /*d750*/  LDG.E R4, desc[UR54][R4.64+0x4] ;  /* 0x0000043604047981 */ /* 0x000ea4000c1e1900 */
[----:B--2---:R-:W-:-:S07]  /*d760*/  IMAD.IADD R26, R4, 0x1, -R26 ;  /* 0x00000001041a7824 */ /* 0x004fce00078e0a1a */
.L_x_12979:
[----:B------:R-:W-:Y:S01]  /*d770*/  ULDC.64 UR4, c[0x0][0xa20] ;  /* 0x0002880000047ab9 */ /* 0x000fe20000000a00 */
[----:B-1----:R-:W-:Y:S01]  /*d780*/  SEL R3, R0, 0x1, P0 ;  /* 0x0000000100037807 */ /* 0x002fe20000000000 */
[----:B------:R-:W-:Y:S01]  /*d790*/  IMAD.U32 R28, RZ, RZ, UR42 ;  /* 0x0000002aff1c7e24 */ /* 0x000fe2000f8e00ff */
[----:B------:R-:W-:-:S03]  /*d7a0*/  ISETP.NE.U32.AND P1, PT, RZ, UR4, PT ;  /* 0x00000004ff007c0c */ /* 0x000fc6000bf25070 */
[----:B------:R-:W-:Y:S01]  /*d7b0*/  IMAD R18, R3, R18, RZ ;  /* 0x0000001203127224 */ /* 0x000fe200078e02ff */
        /* <DEDUP_REMOVED lines=8> */
.L_x_12980:
        /* <DEDUP_REMOVED lines=9> */
.L_x_12981:
[----:B------:R-:W2:Y:S01]  /*d8d0*/  LDL R0, [R1+0x4] ;  /* 0x0000040001007983 */ /* 0x000ea20000100800 */
[----:B-1----:R-:W1:Y:S03]  /*d8e0*/  LDC R2, c[0x0][0x448] ;  /* 0x00011200ff027b82 */ /* 0x002e660000000800 */
[----:B------:R-:W3:Y:S01]  /*d8f0*/  LDL R19, [R1+0x8] ;  /* 0x0000080001137983 */ /* 0x000ee20000100800 */
[----:B-1----:R-:W-:-:S13]  /*d900*/  ISETP.NE.AND P0, PT, R2, 0x1, PT ;  /* 0x000000010200780c */ /* 0x002fda0003f05270 */
[----:B------:R-:W1:Y:S08]  /*d910*/  @P0 LDC R3, c[0x0][0x44c] ;  /* 0x00011300ff030b82 */ /* 0x000e700000000800 */
[----:B------:R-:W0:Y:S01]  /*d920*/  @P0 LDC R2, c[0x0][0x450] ;  /* 0x00011400ff020b82 */ /* 0x000e220000000800 */
[----:B-----5:R-:W-:Y:S01]  /*d930*/  IMAD.IADD R18, R18, 0x1, -R8 ;  /* 0x0000000112127824 */ /* 0x020fe200078e0a08 */
[----:B------:R-:W-:-:S04]  /*d940*/  LOP3.LUT R17, R17, 0xffffffdf, RZ, 0xc0, !PT ;  /* 0xffffffdf11117812 */ /* 0x000fc800078ec0ff */
[----:B------:R-:W-:Y:S01]  /*d950*/  @P0 LOP3.LUT R17, R17, 0x20, RZ, 0xfc, !PT ;  /* 0x0000002011110812 */ /* 0x000fe200078efcff */
[----:B--2---:R-:W-:-:S04]  /*d960*/  IMAD R0, R0, 0xc0, RZ ;  /* 0x000000c000007824 */ /* 0x004fc800078e02ff */
[----:B------:R-:W-:-:S04]  /*d970*/  VIADD R0, R0, 0xbf ;  /* 0x000000bf00007836 */ /* 0x000fc80000000000 */
[----:B-1----:R-:W-:-:S05]  /*d980*/  @P0 IMAD.HI.U32 R3, R0, R3, RZ ;  /* 0x0000000300030227 */ /* 0x002fca00078e00ff */
[----:B0-----:R-:W-:Y:S02]  /*d990*/  @P0 SHF.R.U32.HI R0, RZ, R2, R3 ;  /* 0x00000002ff000219 */ /* 0x001fe40000011603 */
[----:B------:R-:W-:-:S05]  /*d9a0*/  IADD3 R2, R18, 0x80, -R26 ;  /* 0x0000008012027810 */ /* 0x000fca0007ffe81a */
[----:B------:R-:W-:-:S05]  /*d9b0*/  IMAD.IADD R0, R2, 0x1, R0 ;  /* 0x0000000102007824 */ /* 0x000fca00078e0200 */
[----:B------:R-:W-:-:S04]  /*d9c0*/  SHF.R.S32.HI R2, RZ, 0x1f, R0 ;  /* 0x0000001fff027819 */ /* 0x000fc80000011400 */
[----:B------:R-:W-:Y:S01]  /*d9d0*/  LEA.HI R0, R2, R0, RZ, 0x7 ;  /* 0x0000000002007211 */ /* 0x000fe200078f38ff */
[----:B------:R-:W-:-:S05]  /*d9e0*/  VIADD R2, R18, 0x7f ;  /* 0x0000007f12027836 */ /* 0x000fca0000000000 */
[----:B------:R-:W-:-:S04]  /*d9f0*/  SHF.R.S32.HI R3, RZ, 0x1f, R2 ;  /* 0x0000001fff037819 */ /* 0x000fc80000011402 */
[----:B------:R-:W-:Y:S02]  /*da00*/  LEA.HI R2, R3, R2, RZ, 0x7 ;  /* 0x0000000203027211 */ /* 0x000fe400078f38ff */
[----:B------:R-:W-:Y:S02]  /*da10*/  SHF.R.S32.HI R0, RZ, 0x7, R0 ;  /* 0x00000007ff007819 */ /* 0x000fe40000011400 */
[----:B------:R-:W-:-:S04]  /*da20*/  SHF.R.S32.HI R2, RZ, 0x7, R2 ;  /* 0x00000007ff027819 */ /* 0x000fc80000011402 */
[----:B------:R-:W-:-:S04]  /*da30*/  VIMNMX R0, R2, R0, PT ;  /* 0x0000000002007248 */ /* 0x000fc80003fe0100 */
[----:B------:R-:W-:Y:S02]  /*da40*/  ISETP.GE.AND P0, PT, R0, 0x1, PT ;  /* 0x000000010000780c */ /* 0x000fe40003f06270 */
[C---:B---3--:R-:W-:Y:S02]  /*da50*/  LOP3.LUT R4, R19.reuse, 0xff000000, RZ, 0xc0, !PT ;  /* 0xff00000013047812 */ /* 0x048fe400078ec0ff */
[----:B------:R-:W-:Y:S02]  /*da60*/  LOP3.LUT R2, R19, 0xff0000, RZ, 0xc0, !PT ;  /* 0x00ff000013027812 */ /* 0x000fe400078ec0ff */
[----:B------:R-:W-:-:S04]  /*da70*/  SHF.R.U32.HI R4, RZ, 0x8, R4 ;  /* 0x00000008ff047819 */ /* 0x000fc80000011604 */
[----:B------:R-:W-:Y:S01]  /*da80*/  LEA.HI R4, R2, R4, RZ, 0x10 ;  /* 0x0000000402047211 */ /* 0x000fe200078f80ff */
[----:B------:R-:W-:Y:S02]  /*da90*/  IMAD.MOV.U32 R2, RZ, RZ, RZ ;  /* 0x000000ffff027224 */ /* 0x000fe400078e00ff */
[----:B------:R-:W-:Y:S05]  /*daa0*/  @!P0 BRA `(.L_x_12982) ;  /* 0x0000000000748947 */ /* 0x000fea0003800000 */
[----:B------:R-:W-:-:S04]  /*dab0*/  SHF.R.U32.HI R5, RZ, 0x10, R4 ;  /* 0x00000010ff057819 */ /* 0x000fc80000011604 */
[----:B------:R-:W-:-:S13]  /*dac0*/  ISETP.NE.AND P0, PT, R5, RZ, PT ;  /* 0x000000ff0500720c */ /* 0x000fda0003f05270 */
[----:B------:R-:W4:Y:S02]  /*dad0*/  @!P0 LDC R5, c[0x0][0x9f0] ;  /* 0x00027c00ff058b82 */ /* 0x000f240000000800 */
[----:B----4-:R-:W-:Y:S02]  /*dae0*/  IABS R7, R5 ;  /* 0x0000000500077213 */ /* 0x010fe40000000000 */
        /* <DEDUP_REMOVED lines=25> */
.L_x_12982:
[----:B------:R-:W-:Y:S01]  /*dc80*/  LOP3.LUT R4, R4, 0xff, RZ, 0xc0, !PT ;  /* 0x000000ff04047812 */ /* 0x000fe200078ec0ff */
[----:B------:R-:W-:Y:S04]  /*dc90*/  BSSY B7, `(.L_x_12983) ;  /* 0x000036e000077945 */ /* 0x000fe80003800000 */
[----:B------:R-:W-:-:S05]  /*dca0*/  IMAD R3, R4, R2, RZ ;  /* 0x0000000204037224 */ /* 0x000fca00078e02ff */
[----:B------:R-:W-:Y:S01]  /*dcb0*/  VIADDMNMX R0, R3, R2, R0, PT ;  /* 0x0000000203007246 */ /* 0x000fe20003800100 */
[----:B------:R0:W-:Y:S03]  /*dcc0*/  STL [R1+0xc], R3 ;  /* 0x00000c0301007387 */ /* 0x0001e60000100800 */
        /* <DEDUP_REMOVED lines=16> */
[----:B----4-:R-:W0:Y:S01]  /*ddd0*/  POPC R7, R4 ;  /* 0x0000000400077309 */ /* 0x010e220000000000 */
[----:B--2---:R-:W0:Y:S02]  /*dde0*/  SHFL.IDX PT, R0, R3, R0, 0x1f ;  /* 0x00001f0003007589 */ /* 0x004e2400000e0000 */
[----:B0-----:R-:W-:-:S05]  /*ddf0*/  IADD3 R0, R0, UR45, R7 ;  /* 0x0000002d00007c10 */ /* 0x001fca000fffe007 */
[----:B------:R2:W-:Y:S01]  /*de00*/  STL [R1], R0 ;  /* 0x0000000001007387 */ /* 0x0005e20000100800 */
[----:B------:R-:W-:Y:S05]  /*de10*/  BRA `(.L_x_12985) ;  /* 0x0000003400547947 */ /* 0x000fea0003800000 */
.L_x_12984:
        /* <DEDUP_REMOVED lines=11> */
[----:B----4-:R-:W-:Y:S02]  /*ded0*/  IMAD.U32 R6, RZ, RZ, UR8 ;  /* 0x00000008ff067e24 */ /* 0x010fe4000f8e00ff */
        /* <DEDUP_REMOVED lines=8> */
.L_x_12987:
[----:B------:R-:W-:Y:S05]  /*df60*/  BSYNC B6 ;  /* 0x0000000000067941 */ /* 0x000fea0003800000 */
.L_x_12986:
        /* <DEDUP_REMOVED lines=22> */
.L_x_12989:
[----:B------:R-:W-:Y:S05]  /*e0d0*/  BSYNC B6 ;  /* 0x0000000000067941 */ /* 0x000fea0003800000 */
.L_x_12988:
        /* <DEDUP_REMOVED lines=20> */
.L_x_12991:
[----:B------:R-:W-:Y:S05]  /*e220*/  BSYNC B6 ;  /* 0x0000000000067941 */ /* 0x000fea0003800000 */
.L_x_12990:
        /* <DEDUP_REMOVED lines=19> */
.L_x_12993:
[----:B------:R-:W-:Y:S05]  /*e360*/  BSYNC B6 ;  /* 0x0000000000067941 */ /* 0x000fea0003800000 */
.L_x_12992:
[----:B------:R-:W2:Y:S01]  /*e370*/  LDL R0, [R1+0x28] ;  /* 0x0000280001007983 */ /* 0x000ea20000100800 */
[----:B------:R-:W-:Y:S01]  /*e380*/  ULDC.64 UR4, c[0x0][0x9f8] ;  /* 0x00027e0000047ab9 */ /* 0x000fe20000000a00 */
[----:B----4-:R-:W0:Y:S01]  /*e390*/  LDC R8, c[0x0][0x430] ;  /* 0x00010c00ff087b82 */ /* 0x010e220000000800 */
[----:B------:R-:W-:Y:S01]  /*e3a0*/  UISETP.NE.U32.AND UP0, UPT, UR4, URZ, UPT ;  /* 0x0000003f0400728c */ /* 0x000fe2000bf05070 */
[----:B------:R-:W3:Y:S03]  /*e3b0*/  LDL R21, [R1+0x10] ;  /* 0x0000100001157983 */ /* 0x000ee60000100800 */
[----:B------:R-:W-:Y:S01]  /*e3c0*/  UISETP.NE.AND.EX UP0, UPT, UR5, URZ, UPT, UP0 ;  /* 0x0000003f0500728c */ /* 0x000fe2000bf05300 */
[----:B------:R-:W1:Y:S02]  /*e3d0*/  S2R R4, SR_TID.X ;  /* 0x0000000000047919 */ /* 0x000e640000002100 */
[----:B------:R-:W4:Y:S01]  /*e3e0*/  LDC R11, c[0x0][0x2f4] ;  /* 0x0000bd00ff0b7b82 */ /* 0x000f220000000800 */
[----:B------:R-:W1:Y:S02]  /*e3f0*/  S2R R20, SR_TID.X ;  /* 0x0000000000147919 */ /* 0x000e640000002100 */
[----:B------:R-:W-:-:S05]  /*e400*/  PLOP3.LUT P0, PT, PT, PT, UP0, 0x80, 0x0 ;  /* 0x000000000000781c */ /* 0x000fca0003f0f008 */
[----:B------:R-:W-:-:S04]  /*e410*/  @UP0 UIADD3 UR4, UP1, UR46, UR4, URZ ;  /* 0x000000042e040290 */ /* 0x000fc8000ff3e03f */
[----:B------:R-:W-:Y:S02]  /*e420*/  @UP0 UIADD3.X UR5, UR39, UR5, URZ, UP1, !UPT ;  /* 0x0000000527050290 */ /* 0x000fe40008ffe43f */
[----:B------:R-:W-:-:S04]  /*e430*/  IMAD.U32 R2, RZ, RZ, UR4 ;  /* 0x00000004ff027e24 */ /* 0x000fc8000f8e00ff */
[----:B------:R-:W-:-:S05]  /*e440*/  IMAD.U32 R3, RZ, RZ, UR5 ;  /* 0x00000005ff037e24 */ /* 0x000fca000f8e00ff */
[----:B------:R3:W3:Y:S01]  /*e450*/  @P0 LDG.E R28, desc[UR54][R2.64] ;  /* 0x00000036021c0981 */ /* 0x0006e2000c1e1900 */
[----:B0-----:R-:W-:Y:S02]  /*e460*/  ISETP.NE.AND P1, PT, R8, 0x1, PT ;  /* 0x000000010800780c */ /* 0x001fe40003f25270 */
[----:B------:R-:W-:Y:S01]  /*e470*/  LOP3.LUT R17, R17, 0xffffffef, RZ, 0xc0, !PT ;  /* 0xffffffef11117812 */ /* 0x000fe200078ec0ff */
[----:B-1----:R-:W-:Y:S01]  /*e480*/  IMAD.SHL.U32 R4, R4, 0x40, RZ ;  /* 0x0000004004047824 */ /* 0x002fe200078e00ff */
[----:B------:R-:W-:-:S04]  /*e490*/  LOP3.LUT R20, R20, 0x7f, RZ, 0xc0, !PT ;  /* 0x0000007f14147812 */ /* 0x000fc800078ec0ff */
[----:B------:R-:W-:-:S05]  /*e4a0*/  LOP3.LUT R4, R4, 0x40, RZ, 0xc0, !PT ;  /* 0x0000004004047812 */ /* 0x000fca00078ec0ff */
[----:B------:R-:W0:Y:S01]  /*e4b0*/  @P1 LDC R7, c[0x0][0x434] ;  /* 0x00010d00ff071b82 */ /* 0x000e220000000800 */
[----:B------:R-:W-:Y:S02]  /*e4c0*/  SHF.R.U32.HI R20, RZ, 0x1, R20 ;  /* 0x00000001ff147819 */ /* 0x000fe40000011614 */
[----:B----4-:R-:W-:Y:S02]  /*e4d0*/  ISETP.GE.AND P3, PT, R29, R11, PT ;  /* 0x0000000b1d00720c */ /* 0x010fe40003f66270 */
[----:B------:R-:W-:Y:S02]  /*e4e0*/  @P1 LOP3.LUT R17, R17, 0x10, RZ, 0xfc, !PT ;  /* 0x0000001011111812 */ /* 0x000fe400078efcff */
[----:B------:R-:W-:Y:S02]  /*e4f0*/  LOP3.LUT R12, R29, 0x20, RZ, 0xfc, !PT ;  /* 0x000000201d0c7812 */ /* 0x000fe400078efcff */
[----:B------:R-:W-:Y:S01]  /*e500*/  LOP3.LUT R17, R17, 0xfffffff7, RZ, 0xc0, !PT ;  /* 0xfffffff711117812 */ /* 0x000fe200078ec0ff */
[----:B------:R-:W-:-:S06]  /*e510*/  IMAD.U32 R13, RZ, RZ, UR43 ;  /* 0x0000002bff0d7e24 */ /* 0x000fcc000f8e00ff */
[----:B------:R-:W-:Y:S02]  /*e520*/  @P3 LOP3.LUT R17, R17, 0x8, RZ, 0xfc, !PT ;  /* 0x0000000811113812 */ /* 0x000fe400078efcff */
[----:B------:R-:W-:Y:S02]  /*e530*/  ISETP.NE.AND P2, PT, R13, 0x3, PT ;  /* 0x000000030d00780c */ /* 0x000fe40003f45270 */
[----:B------:R-:W-:Y:S02]  /*e540*/  LOP3.LUT R17, R17, 0xfffffffe, RZ, 0xc0, !PT ;  /* 0xfffffffe11117812 */ /* 0x000fe400078ec0ff */
[----:B------:R-:W-:Y:S02]  /*e550*/  LOP3.LUT R10, R29, 0x40, RZ, 0xfc, !PT ;  /* 0x000000401d0a7812 */ /* 0x000fe400078efcff */
[----:B------:R-:W-:Y:S01]  /*e560*/  LOP3.LUT R17, R17, 0xfffffffb, RZ, 0xc0, !PT ;  /* 0xfffffffb11117812 */ /* 0x000fe200078ec0ff */
[----:B------:R-:W-:Y:S01]  /*e570*/  UMOV UR4, 0xffffffff ;  /* 0xffffffff00047882 */ /* 0x000fe20000000000 */
[----:B--2---:R-:W-:-:S04]  /*e580*/  LEA R0, R0, 0xffffff80, 0x7 ;  /* 0xffffff8000007811 */ /* 0x004fc800078e38ff */
[----:B------:R-:W-:Y:S02]  /*e590*/  LOP3.LUT R5, R0, R20, R4, 0xfe, !PT ;  /* 0x0000001400057212 */ /* 0x000fe400078efe04 */
[----:B------:R-:W1:Y:S02]  /*e5a0*/  @P1 LDC R4, c[0x0][0x438] ;  /* 0x00010e00ff041b82 */ /* 0x000e640000000800 */
[C---:B------:R-:W-:Y:S01]  /*e5b0*/  ISETP.GE.AND P0, PT, R5.reuse, R18, PT ;  /* 0x000000120500720c */ /* 0x040fe20003f06270 */
[----:B---3--:R-:W-:-:S04]  /*e5c0*/  IMAD.IADD R5, R5, 0x1, R21 ;  /* 0x0000000105057824 */ /* 0x008fc800078e0215 */
[----:B0-----:R-:W-:-:S04]  /*e5d0*/  @P1 IMAD.HI.U32 R7, R5, R7, RZ ;  /* 0x0000000705071227 */ /* 0x001fc800078e00ff */
[----:B------:R-:W-:-:S04]  /*e5e0*/  IMAD.MOV.U32 R6, RZ, RZ, R5 ;  /* 0x000000ffff067224 */ /* 0x000fc800078e0005 */
[----:B------:R-:W0:Y:S01]  /*e5f0*/  @!P0 LDC.64 R2, c[0x0][0x428] ;  /* 0x00010a00ff028b82 */ /* 0x000e220000000a00 */
[----:B-1----:R-:W-:-:S04]  /*e600*/  @P1 SHF.R.U32.HI R6, RZ, R4, R7 ;  /* 0x00000004ff061219 */ /* 0x002fc80000011607 */
[--C-:B------:R-:W-:Y:S01]  /*e610*/  @!P0 SHF.R.S32.HI R7, RZ, 0x1f, R6.reuse ;  /* 0x0000001fff078819 */ /* 0x100fe20000011406 */
[----:B------:R-:W-:-:S04]  /*e620*/  IMAD.MOV R4, RZ, RZ, -R6 ;  /* 0x000000ffff047224 */ /* 0x000fc800078e0a06 */
[----:B------:R-:W-:Y:S01]  /*e630*/  IMAD R5, R8, R4, R5 ;  /* 0x0000000408057224 */ /* 0x000fe200078e0205 */
[----:B------:R-:W-:-:S05]  /*e640*/  SHF.R.S32.HI R8, RZ, 0x1f, R28 ;  /* 0x0000001fff087819 */ /* 0x000fca000001141c */
[-C--:B0-----:R-:W-:Y:S01]  /*e650*/  @!P0 IMAD R4, R8, R2.reuse, RZ ;  /* 0x0000000208048224 */ /* 0x081fe200078e02ff */
[----:B------:R0:W-:Y:S01]  /*e660*/  STL [R1+0x14], R8 ;  /* 0x0000140801007387 */ /* 0x0001e20000100800 */
[----:B------:R-:W-:-:S04]  /*e670*/  @!P0 IMAD.WIDE.U32 R6, R28, R2, R6 ;  /* 0x000000021c068225 */ /* 0x000fc800078e0006 */
        /* <DEDUP_REMOVED lines=14> */
.L_x_13074:
[----:B------:R-:W-:Y:S01]  /*e760*/  LOP3.LUT R19, R19, 0xffff, RZ, 0xc0, !PT ;  /* 0x0000ffff13137812 */ /* 0x000fe200078ec0ff */
[----:B------:R-:W-:Y:S06]  /*e770*/  @!P2 BRA `(.L_x_12995) ;  /* 0x000000000004a947 */ /* 0x000fec0003800000 */
[----:B------:R-:W-:Y:S01]  /*e780*/  BPT.TRAP 0x1 ;  /* 0x000000040000795c */ /* 0x000fe20000300000 */
.L_x_12995:
[----:B------:R-:W-:Y:S01]  /*e790*/  IMAD R4, R22, 0x8, R16 ;  /* 0x0000000816047824 */ /* 0x000fe200078e0210 */
[----:B------:R-:W-:Y:S01]  /*e7a0*/  SHF.L.U32 R21, R25, 0x1f, RZ ;  /* 0x0000001f19157819 */ /* 0x000fe200000006ff */
[----:B------:R-:W-:Y:S01]  /*e7b0*/  BSSY B0, `(.L_x_12996) ;  /* 0x0000005000007945 */ /* 0x000fe20003800000 */
[----:B------:R-:W-:Y:S02]  /*e7c0*/  IADD3 R3, -R20, R18, -R0 ;  /* 0x0000001214037210 */ /* 0x000fe40007ffe900 */
[----:B------:R-:W0:Y:S01]  /*e7d0*/  SYNCS.PHASECHK.TRANS64.TRYWAIT P0, [R4+URZ+0x19c80], R21 ;  /* 0x019c8015040075a7 */ /* 0x000e22000800017f */
[----:B------:R-:W-:Y:S01]  /*e7e0*/  SHF.R.S32.HI R18, RZ, 0x1f, R5 ;  /* 0x0000001fff127819 */ /* 0x000fe20000011405 */
[----:B0-----:R-:W-:Y:S06]  /*e7f0*/  @!P0 BRA `(.L_x_12997) ;  /* 0x0000004000f48947 */ /* 0x001fec0003800000 */
.L_x_13075:
[----:B------:R-:W-:Y:S05]  /*e800*/  BSYNC B0 ;  /* 0x0000000000007941 */ /* 0x000fea0003800000 */
.L_x_12996:
        /* <DEDUP_REMOVED lines=42> */
.L_x_13081:
        /* <DEDUP_REMOVED lines=13> */
.L_x_12999:
        /* <DEDUP_REMOVED lines=11> */
.L_x_13000:
[----:B------:R3:W-:Y:S01]  /*ec30*/  SYNCS.ARRIVE.TRANS64.A1T0 RZ, [R4+URZ+0x19c70], RZ ;  /* 0x019c70ff04ff79a7 */ /* 0x0007e2000810003f */
[----:B------:R-:W-:Y:S05]  /*ec40*/  @!P3 BRA `(.L_x_13001) ;  /* 0x000000000004b947 */ /* 0x000fea0003800000 */
[----:B------:R-:W-:Y:S01]  /*ec50*/  BPT.TRAP 0x1 ;  /* 0x000000040000795c */ /* 0x000fe20000300000 */
.L_x_13001:
[----:B------:R-:W4:Y:S01]  /*ec60*/  SYNCS.PHASECHK.TRANS64.TRYWAIT P1, [R4+URZ+0x19c40], R21 ;  /* 0x019c4015040075a7 */ /* 0x000f22000802017f */
[----:B------:R-:W-:Y:S04]  /*ec70*/  BSSY B0, `(.L_x_13002) ;  /* 0x0000002000007945 */ /* 0x000fe80003800000 */
[----:B----4-:R-:W-:Y:S05]  /*ec80*/  @!P1 BRA `(.L_x_13003) ;  /* 0x0000004000bc9947 */ /* 0x010fea0003800000 */
.L_x_13082:
[----:B------:R-:W-:Y:S05]  /*ec90*/  BSYNC B0 ;  /* 0x0000000000007941 */ /* 0x000fea0003800000 */
.L_x_13002:
        /* <DEDUP_REMOVED lines=37> */
.L_x_13088:
        /* <DEDUP_REMOVED lines=10> */
.L_x_13005:
        /* <DEDUP_REMOVED lines=11> */
.L_x_13006:
        /* <DEDUP_REMOVED lines=32> */
.L_x_13008:
[----:B------:R-:W-:Y:S05]  /*f240*/  BSYNC B6 ;  /* 0x0000000000067941 */ /* 0x000fea0003800000 */
.L_x_13007:
[----:B------:R-:W1:Y:S01]  /*f250*/  S2R R18, SR_TID.X ;  /* 0x0000000000127919 */ /* 0x000e620000002100 */
[----:B----4-:R-:W2:Y:S01]  /*f260*/  LDC R21, c[0x0][0x448] ;  /* 0x00011200ff157b82 */ /* 0x010ea20000000800 */
[C---:B------:R-:W-:Y:S01]  /*f270*/  R2UR UR8, R19.reuse ;  /* 0x00000000130872ca */ /* 0x040fe200000e0000 */
[----:B------:R-:W-:Y:S01]  /*f280*/  ULDC.64 UR6, c[0x0][0x2d8] ;  /* 0x0000b60000067ab9 */ /* 0x000fe20000000a00 */
[----:B------:R-:W-:Y:S01]  /*f290*/  R2UR UR10, R19 ;  /* 0x00000000130a72ca */ /* 0x000fe200000e0000 */
[----:B------:R-:W-:-:S04]  /*f2a0*/  UMOV UR4, UR38 ;  /* 0x0000002600047c82 */ /* 0x000fc80008000000 */
[----:B------:R-:W4:Y:S01]  /*f2b0*/  LDC R9, c[0x0][0x448] ;  /* 0x00011200ff097b82 */ /* 0x000f220000000800 */
[C---:B-1----:R-:W-:Y:S01]  /*f2c0*/  LOP3.LUT R2, R18.reuse, 0x7f, RZ, 0xc0, !PT ;  /* 0x0000007f12027812 */ /* 0x042fe200078ec0ff */
[----:B------:R-:W-:Y:S02]  /*f2d0*/  IMAD.SHL.U32 R20, R18, 0x40, RZ ;  /* 0x0000004012147824 */ /* 0x000fe400078e00ff */
[----:B------:R-:W4:Y:S01]  /*f2e0*/  LDL R18, [R1+0x4] ;  /* 0x0000040001127983 */ /* 0x000f220000100800 */
[----:B--2---:R-:W-:Y:S02]  /*f2f0*/  ISETP.NE.AND P6, PT, R21, 0x1, PT ;  /* 0x000000011500780c */ /* 0x004fe40003fc5270 */
[----:B------:R-:W-:Y:S02]  /*f300*/  LOP3.LUT R20, R20, 0x40, RZ, 0xc0, !PT ;  /* 0x0000004014147812 */ /* 0x000fe400078ec0ff */
[----:B------:R-:W-:-:S09]  /*f310*/  SHF.R.U32.HI R2, RZ, 0x1, R2 ;  /* 0x00000001ff027819 */ /* 0x000fd20000011602 */
[----:B0--3--:R-:W0:Y:S08]  /*f320*/  @P6 LDC R4, c[0x0][0x44c] ;  /* 0x00011300ff046b82 */ /* 0x009e300000000800 */
[----:B------:R-:W1:Y:S01]  /*f330*/  @P6 LDC R3, c[0x0][0x450] ;  /* 0x00011400ff036b82 */ /* 0x000e620000000800 */
[----:B------:R-:W-:Y:S01]  /*f340*/  LOP3.LUT R2, R2, R20, RZ, 0xfc, !PT ;  /* 0x0000001402027212 */ /* 0x000fe200078efcff */
[----:B------:R-:W-:-:S02]  /*f350*/  UMOV UR5, UR37 ;  /* 0x0000002500057c82 */ /* 0x000fc40008000000 */
[----:B------:R-:W-:-:S03]  /*f360*/  UIMAD.WIDE.U32 UR4, UR8, UR6, UR4 ;  /* 0x00000006080472a5 */ /* 0x000fc6000f8e0004 */
[----:B------:R-:W-:Y:S01]  /*f370*/  ULDC.64 UR8, c[0x0][0x2e0] ;  /* 0x0000b80000087ab9 */ /* 0x000fe20000000a00 */
[----:B------:R-:W-:Y:S02]  /*f380*/  UIMAD UR5, UR10, UR7, UR5 ;  /* 0x000000070a0572a4 */ /* 0x000fe4000f8e0205 */
[----:B------:R-:W-:Y:S02]  /*f390*/  UIMAD UR6, UR41, UR8, URZ ;  /* 0x00000008290672a4 */ /* 0x000fe4000f8e023f */
[----:B------:R-:W-:Y:S02]  /*f3a0*/  UIMAD.WIDE.U32 UR4, UR42, UR8, UR4 ;  /* 0x000000082a0472a5 */ /* 0x000fe4000f8e0004 */
[----:B------:R-:W-:Y:S01]  /*f3b0*/  UIMAD UR6, UR42, UR9, UR6 ;  /* 0x000000092a0672a4 */ /* 0x000fe2000f8e0206 */
[----:B------:R-:W-:Y:S02]  /*f3c0*/  ULDC.64 UR10, c[0x0][0x280] ;  /* 0x0000a000000a7ab9 */ /* 0x000fe40000000a00 */
[----:B------:R-:W-:Y:S01]  /*f3d0*/  ULDC.64 UR8, c[0x0][0x2d0] ;  /* 0x0000b40000087ab9 */ /* 0x000fe20000000a00 */
[----:B------:R-:W-:Y:S01]  /*f3e0*/  UIADD3 UR5, UR5, UR6, URZ ;  /* 0x0000000605057290 */ /* 0x000fe2000fffe03f */
[----:B------:R-:W-:-:S02]  /*f3f0*/  IMAD.U32 R7, RZ, RZ, UR8 ;  /* 0x00000008ff077e24 */ /* 0x000fc4000f8e00ff */
[----:B------:R-:W-:Y:S01]  /*f400*/  ULDC.64 UR6, c[0x0][0x2c8] ;  /* 0x0000b20000067ab9 */ /* 0x000fe20000000a00 */
[----:B------:R-:W-:Y:S01]  /*f410*/  LOP3.LUT R10, R29, 0x20, RZ, 0xfc, !PT ;  /* 0x000000201d0a7812 */ /* 0x000fe200078efcff */
[----:B----4-:R-:W-:-:S04]  /*f420*/  IMAD R0, R18, 0xc0, R2 ;  /* 0x000000c012007824 */ /* 0x010fc800078e0202 */
        /* <DEDUP_REMOVED lines=13> */
[----:B------:R-:W-:Y:S02]  /*f500*/  IADD3 R6, P0, R2, UR10, RZ ;  /* 0x0000000a02067c10 */ /* 0x000fe4000ff1e0ff */
[----:B------:R-:W0:Y:S01]  /*f510*/  @P6 LDC R2, c[0x0][0x44c] ;  /* 0x00011300ff026b82 */ /* 0x000e220000000800 */
[----:B------:R-:W-:-:S05]  /*f520*/  IMAD R5, R4, UR7, R5 ;  /* 0x0000000704057c24 */ /* 0x000fca000f8e0205 */
[----:B------:R-:W-:Y:S02]  /*f530*/  IADD3.X R5, R3, UR11, R5, P0, !PT ;  /* 0x0000000b03057c10 */ /* 0x000fe400087fe405 */
[----:B------:R-:W1:Y:S01]  /*f540*/  @P6 LDC R3, c[0x0][0x450] ;  /* 0x00011400ff036b82 */ /* 0x000e620000000800 */
[----:B------:R-:W-:-:S04]  /*f550*/  VIADD R0, R0, 0x80 ;  /* 0x0000008000007836 */ /* 0x000fc80000000000 */
[----:B0-----:R-:W-:-:S04]  /*f560*/  @P6 IMAD.HI.U32 R4, R0, R2, RZ ;  /* 0x0000000200046227 */ /* 0x001fc800078e00ff */
[----:B------:R-:W-:Y:S01]  /*f570*/  IMAD.MOV.U32 R2, RZ, RZ, R0 ;  /* 0x000000ffff027224 */ /* 0x000fe200078e0000 */
[----:B-1----:R-:W-:-:S05]  /*f580*/  @P6 SHF.R.U32.HI R2, RZ, R3, R4 ;  /* 0x00000003ff026219 */ /* 0x002fca0000011604 */
        /* <DEDUP_REMOVED lines=25> */
[----:B------:R-:W-:Y:S02]  /*f720*/  IMAD R4, R26, R9, RZ ;  /* 0x000000091a047224 */ /* 0x000fe400078e02ff */
[----:B------:R-:W-:Y:S01]  /*f730*/  IMAD R0, R18, 0xc0, R20 ;  /* 0x000000c012007824 */ /* 0x000fe200078e0214 */
        /* <DEDUP_REMOVED lines=21> */
.L_x_13095:
        /* <DEDUP_REMOVED lines=12> */
.L_x_13011:
[----:B------:R-:W-:Y:S05]  /*f950*/  BSYNC B0 ;  /* 0x0000000000007941 */ /* 0x000fea0003800000 */
.L_x_13010:
[----:B------:R-:W-:Y:S01]  /*f960*/  NOP ;  /* 0x0000000000007918 */ /* 0x000fe20000000000 */
[----:B------:R-:W-:-:S13]  /*f970*/  PLOP3.LUT P0, PT, PT, PT, PT, 0x80, 0x0 ;  /* 0x000000000000781c */ /* 0x000fda0003f0f070 */
.L_x_13012:
        /* <DEDUP_REMOVED lines=18> */
.L_x_13096:
[----:B------:R-:W-:Y:S05]  /*faa0*/  BSYNC B0 ;  /* 0x0000000000007941 */ /* 0x000fea0003800000 */
.L_x_13013:
[----:B-1----:R-:W3:Y:S04]  /*fab0*/  LDL.LU R3, [R1+0x28] ;  /* 0x0000280001037983 */ /* 0x002ee80000300800 */
[----:B------:R-:W4:Y:S01]  /*fac0*/  LDL R2, [R1+0xc] ;  /* 0x00000c0001027983 */ /* 0x000f220000100800 */
[----:B---3--:R-:W-:-:S05]  /*fad0*/  VIADD R20, R3, 0xfffffffe ;  /* 0xfffffffe03147836 */ /* 0x008fca0000000000 */
[----:B----4-:R-:W-:-:S13]  /*fae0*/  ISETP.GE.AND P0, PT, R20, R2, PT ;  /* 0x000000021400720c */ /* 0x010fda0003f06270 */
[----:B------:R-:W-:Y:S05]  /*faf0*/  @!P0 BRA `(.L_x_13015) ;  /* 0x00000010003c8947 */ /* 0x000fea0003800000 */
[----:B------:R-:W-:Y:S02]  /*fb00*/  IMAD.MOV.U32 R5, RZ, RZ, R25 ;  /* 0x000000ffff057224 */ /* 0x000fe400078e0019 */
[----:B--2---:R-:W-:-:S07]  /*fb10*/  IMAD.MOV.U32 R0, RZ, RZ, R22 ;  /* 0x000000ffff007224 */ /* 0x004fce00078e0016 */
.L_x_13035:
        /* <DEDUP_REMOVED lines=44> */
.L_x_13016:
[----:B------:R-:W-:Y:S01]  /*fde0*/  IMAD R4, R22, 0x8, R16 ;  /* 0x0000000816047824 */ /* 0x000fe200078e0210 */
[----:B------:R-:W-:Y:S01]  /*fdf0*/  SHF.L.U32 R10, R25, 0x1f, RZ ;  /* 0x0000001f190a7819 */ /* 0x000fe200000006ff */
[----:B------:R-:W-:Y:S01]  /*fe00*/  BSSY B0, `(.L_x_13017) ;  /* 0x0000004000007945 */ /* 0x000fe20003800000 */
[----:B------:R-:W-:Y:S02]  /*fe10*/  SHF.R.S32.HI R9, RZ, 0x1f, R8 ;  /* 0x0000001fff097819 */ /* 0x000fe40000011408 */
[----:B------:R-:W0:Y:S02]  /*fe20*/  SYNCS.PHASECHK.TRANS64.TRYWAIT P0, [R4+URZ+0x19c80], R10 ;  /* 0x019c800a040075a7 */ /* 0x000e24000800017f */
[----:B0-----:R-:W-:Y:S05]  /*fe30*/  @!P0 BRA `(.L_x_13018) ;  /* 0x00000038000c8947 */ /* 0x001fea0003800000 */
.L_x_13097:
[----:B------:R-:W-:Y:S05]  /*fe40*/  BSYNC B0 ;  /* 0x0000000000007941 */ /* 0x000fea0003800000 */
.L_x_13017:
        /* <DEDUP_REMOVED lines=36> */
.L_x_13103:
        /* <DEDUP_REMOVED lines=10> */
.L_x_13020:
        /* <DEDUP_REMOVED lines=11> */
.L_x_13021:
[----:B------:R2:W-:Y:S01]  /*101e0*/  SYNCS.ARRIVE.TRANS64.A1T0 RZ, [R4+URZ+0x19c70], RZ ;  /* 0x019c70ff04ff79a7 */ /* 0x0005e2000810003f */
[----:B------:R-:W-:Y:S05]  /*101f0*/  @!P3 BRA `(.L_x_13022) ;  /* 0x000000000004b947 */ /* 0x000fea0003800000 */
[----:B------:R-:W-:Y:S01]  /*10200*/  BPT.TRAP 0x1 ;  /* 0x000000040000795c */ /* 0x000fe20000300000 */
.L_x_13022:
[----:B------:R-:W3:Y:S01]  /*10210*/  SYNCS.PHASECHK.TRANS64.TRYWAIT P0, [R4+URZ+0x19c40], R10 ;  /* 0x019c400a040075a7 */ /* 0x000ee2000800017f */
[----:B------:R-:W-:Y:S04]  /*10220*/  BSSY B0, `(.L_x_13023) ;  /* 0x0000002000007945 */ /* 0x000fe80003800000 */
[----:B---3--:R-:W-:Y:S05]  /*10230*/  @!P0 BRA `(.L_x_13024) ;  /* 0x0000003400bc8947 */ /* 0x008fea0003800000 */
.L_x_13104:
[----:B------:R-:W-:Y:S05]  /*10240*/  BSYNC B0 ;  /* 0x0000000000007941 */ /* 0x000fea0003800000 */
.L_x_13023:
        /* <DEDUP_REMOVED lines=33> */
.L_x_13110:
        /* <DEDUP_REMOVED lines=10> */
.L_x_13026:
        /* <DEDUP_REMOVED lines=11> */
.L_x_13027:
[----:B------:R-:W-:Y:S01]  /*105b0*/  IMAD.U32 R2, RZ, RZ, UR44 ;  /* 0x0000002cff027e24 */ /* 0x000fe2000f8e00ff */
[----:B------:R0:W-:Y:S04]  /*105c0*/  SYNCS.ARRIVE.TRANS64.A1T0 RZ, [R4+URZ+0x19c30], RZ ;  /* 0x019c30ff04ff79a7 */ /* 0x0001e8000810003f */
[----:B------:R-:W-:-:S13]  /*105d0*/  ISETP.NE.AND P0, PT, R2, 0x3, PT ;  /* 0x000000030200780c */ /* 0x000fda0003f05270 */
[----:B0-----:R-:W-:Y:S05]  /*105e0*/  @!P0 BRA `(.L_x_13028) ;  /* 0x0000000000048947 */ /* 0x001fea0003800000 */
[----:B------:R-:W-:Y:S01]  /*105f0*/  BPT.TRAP 0x1 ;  /* 0x000000040000795c */ /* 0x000fe20000300000 */
.L_x_13028:
[----:B------:R-:W-:Y:S01]  /*10600*/  LOP3.LUT R3, R5, 0x1, RZ, 0x3c, !PT ;  /* 0x0000000105037812 */ /* 0x000fe200078e3cff */
[----:B------:R-:W-:Y:S01]  /*10610*/  IMAD R2, R0, 0x8, R16 ;  /* 0x0000000800027824 */ /* 0x000fe200078e0210 */
[----:B------:R-:W-:Y:S02]  /*10620*/  BSSY B0, `(.L_x_13029) ;  /* 0x0000004000007945 */ /* 0x000fe40003800000 */
[----:B------:R-:W-:-:S04]  /*10630*/  SHF.L.U32 R3, R3, 0x1f, RZ ;  /* 0x0000001f03037819 */ /* 0x000fc800000006ff */
[----:B------:R-:W0:Y:S02]  /*10640*/  SYNCS.PHASECHK.TRANS64.TRYWAIT P2, [R2+URZ+0x19c70], R3 ;  /* 0x019c7003020075a7 */ /* 0x000e24000804017f */
[----:B0-----:R-:W-:Y:S05]  /*10650*/  @!P2 BRA `(.L_x_13030) ;  /* 0x000000340060a947 */ /* 0x001fea0003800000 */
.L_x_13111:
[----:B------:R-:W-:Y:S05]  /*10660*/  BSYNC B0 ;  /* 0x0000000000007941 */ /* 0x000fea0003800000 */
.L_x_13029:
[----:B--23--:R-:W-:-:S05]  /*10670*/  IMAD.U32 R4, RZ, RZ, UR43 ;  /* 0x0000002bff047e24 */ /* 0x00cfca000f8e00ff */
[----:B------:R-:W-:-:S13]  /*10680*/  ISETP.NE.AND P2, PT, R4, 0x3, PT ;  /* 0x000000030400780c */ /* 0x000fda0003f45270 */
[----:B------:R-:W-:Y:S05]  /*10690*/  @!P2 BRA `(.L_x_13031) ;  /* 0x000000000004a947 */ /* 0x000fea0003800000 */
[----:B------:R-:W-:Y:S01]  /*106a0*/  BPT.TRAP 0x1 ;  /* 0x000000040000795c */ /* 0x000fe20000300000 */
.L_x_13031:
[----:B------:R-:W-:Y:S01]  /*106b0*/  SHF.L.U32 R3, R5, 0x1f, RZ ;  /* 0x0000001f05037819 */ /* 0x000fe200000006ff */
[----:B------:R-:W-:-:S03]  /*106c0*/  IMAD R0, R0, 0x3000, RZ ;  /* 0x0000300000007824 */ /* 0x000fc600078e02ff */
[----:B------:R-:W0:Y:S02]  /*106d0*/  SYNCS.PHASECHK.TRANS64.TRYWAIT P2, [R2+URZ+0x19c60], R3 ;  /* 0x019c6003020075a7 */ /* 0x000e24000804017f */
[----:B0-----:R-:W-:Y:S05]  /*106e0*/  @!P2 BRA `(.L_x_13032) ;  /* 0x000000340050a947 */ /* 0x001fea0003800000 */
.L_x_13112:
        /* <DEDUP_REMOVED lines=69> */
.L_x_13033:
[----:B--2---:R2:W-:Y:S01]  /*10b40*/  SYNCS.ARRIVE.TRANS64.A1T0 RZ, [R2+URZ+0x19c50], RZ ;  /* 0x019c50ff02ff79a7 */ /* 0x0045e2000810003f */
[----:B------:R-:W-:Y:S06]  /*10b50*/  BAR.SYNC.DEFER_BLOCKING 0x2, 0x80 ;  /* 0x0082000000007b1d */ /* 0x000fec0000010000 */
[----:B------:R-:W-:Y:S05]  /*10b60*/  @!P0 BRA `(.L_x_13034) ;  /* 0x0000000000048947 */ /* 0x000fea0003800000 */
[----:B------:R-:W-:Y:S01]  /*10b70*/  BPT.TRAP 0x1 ;  /* 0x000000040000795c */ /* 0x000fe20000300000 */
.L_x_13034:
[----:B------:R-:W3:Y:S01]  /*10b80*/  LDL R0, [R1+0x18] ;  /* 0x0000180001007983 */ /* 0x000ee20000100800 */
[----:B--2---:R-:W-:Y:S02]  /*10b90*/  VIADD R2, R2, 0x19c80 ;  /* 0x00019c8002027836 */ /* 0x004fe40000000000 */
[----:B------:R-:W-:-:S03]  /*10ba0*/  IMAD.MOV.U32 R5, RZ, RZ, R25 ;  /* 0x000000ffff057224 */ /* 0x000fc600078e0019 */
[----:B---3--:R-:W-:Y:S01]  /*10bb0*/  PRMT R2, R0, 0x654, R2 ;  /* 0x0000065400027816 */ /* 0x008fe20000000002 */
[----:B------:R-:W-:-:S03]  /*10bc0*/  IMAD.MOV.U32 R0, RZ, RZ, R22 ;  /* 0x000000ffff007224 */ /* 0x000fc600078e0016 */
[----:B------:R3:W-:Y:S01]  /*10bd0*/  SYNCS.ARRIVE.TRANS64.RED.A1T0 RZ, [R2+URZ], RZ ;  /* 0x000000ff02ff79a7 */ /* 0x0007e2000810043f */
[----:B------:R-:W-:Y:S05]  /*10be0*/  @P1 BRA `(.L_x_13035) ;  /* 0xffffffec00cc1947 */ /* 0x000fea000383ffff */
.L_x_13015:
        /* <DEDUP_REMOVED lines=9> */
[----:B0-----:R-:W0:Y:S01]  /*10c80*/  LDC.64 R2, c[0x0][0xc60] ;  /* 0x00031800ff027b82 */ /* 0x001e220000000a00 */
        /* <DEDUP_REMOVED lines=10> */
.L_x_13037:
[----:B------:R-:W-:Y:S05]  /*10d30*/  BSYNC B0 ;  /* 0x0000000000007941 */ /* 0x000fea0003800000 */
.L_x_13036:
[----:B------:R-:W-:Y:S05]  /*10d40*/  @!P0 BRA `(.L_x_13038) ;  /* 0x0000000000048947 */ /* 0x000fea0003800000 */
[----:B------:R-:W-:Y:S01]  /*10d50*/  BPT.TRAP 0x1 ;  /* 0x000000040000795c */ /* 0x000fe20000300000 */
.L_x_13038:
[----:B0-----:R-:W-:Y:S01]  /*10d60*/  LOP3.LUT R3, R25, 0x1, RZ, 0x3c, !PT ;  /* 0x0000000119037812 */ /* 0x001fe200078e3cff */
[----:B--2---:R-:W-:Y:S01]  /*10d70*/  IMAD R0, R22, 0x8, R16 ;  /* 0x0000000816007824 */ /* 0x004fe200078e0210 */
[----:B------:R-:W-:Y:S02]  /*10d80*/  BSSY B0, `(.L_x_13039) ;  /* 0x0000004000007945 */ /* 0x000fe40003800000 */
[----:B------:R-:W-:-:S04]  /*10d90*/  SHF.L.U32 R3, R3, 0x1f, RZ ;  /* 0x0000001f03037819 */ /* 0x000fc800000006ff */
[----:B------:R-:W0:Y:S02]  /*10da0*/  SYNCS.PHASECHK.TRANS64.TRYWAIT P1, [R0+URZ+0x19c70], R3 ;  /* 0x019c7003000075a7 */ /* 0x000e24000802017f */
[----:B0-----:R-:W-:Y:S05]  /*10db0*/  @!P1 BRA `(.L_x_13040) ;  /* 0x0000002c00b09947 */ /* 0x001fea0003800000 */
.L_x_13113:
[----:B------:R-:W-:Y:S05]  /*10dc0*/  BSYNC B0 ;  /* 0x0000000000007941 */ /* 0x000fea0003800000 */
.L_x_13039:
[----:B------:R-:W-:-:S05]  /*10dd0*/  IMAD.U32 R2, RZ, RZ, UR43 ;  /* 0x0000002bff027e24 */ /* 0x000fca000f8e00ff */
[----:B------:R-:W-:-:S13]  /*10de0*/  ISETP.NE.AND P1, PT, R2, 0x3, PT ;  /* 0x000000030200780c */ /* 0x000fda0003f25270 */
[----:B------:R-:W-:Y:S05]  /*10df0*/  @!P1 BRA `(.L_x_13041) ;  /* 0x0000000000049947 */ /* 0x000fea0003800000 */
[----:B------:R-:W-:Y:S01]  /*10e00*/  BPT.TRAP 0x1 ;  /* 0x000000040000795c */ /* 0x000fe20000300000 */
.L_x_13041:
[----:B0-----:R-:W-:-:S04]  /*10e10*/  SHF.L.U32 R3, R25, 0x1f, RZ ;  /* 0x0000001f19037819 */ /* 0x001fc800000006ff */
[----:B------:R-:W0:Y:S02]  /*10e20*/  SYNCS.PHASECHK.TRANS64.TRYWAIT P1, [R0+URZ+0x19c60], R3 ;  /* 0x019c6003000075a7 */ /* 0x000e24000802017f */
[----:B0-----:R-:W-:Y:S05]  /*10e30*/  @!P1 BRA `(.L_x_13042) ;  /* 0x0000002c00a49947 */ /* 0x001fea0003800000 */
.L_x_13114:
        /* <DEDUP_REMOVED lines=70> */
.L_x_13043:
[----:B--2---:R2:W-:Y:S01]  /*112a0*/  SYNCS.ARRIVE.TRANS64.A1T0 RZ, [R0+URZ+0x19c50], RZ ;  /* 0x019c50ff00ff79a7 */ /* 0x0045e2000810003f */
[----:B------:R-:W-:Y:S06]  /*112b0*/  BAR.SYNC.DEFER_BLOCKING 0x2, 0x80 ;  /* 0x0082000000007b1d */ /* 0x000fec0000010000 */
[----:B------:R-:W-:Y:S05]  /*112c0*/  @!P0 BRA `(.L_x_13044) ;  /* 0x0000000000048947 */ /* 0x000fea0003800000 */
[----:B------:R-:W-:Y:S01]  /*112d0*/  BPT.TRAP 0x1 ;  /* 0x000000040000795c */ /* 0x000fe20000300000 */
.L_x_13044:
        /* <DEDUP_REMOVED lines=9> */
.L_x_12985:
[----:B------:R-:W-:Y:S05]  /*11370*/  BSYNC B7 ;  /* 0x0000000000077941 */ /* 0x000fea0003800000 */
.L_x_12983:
[----:B------:R-:W-:-:S13]  /*11380*/  LOP3.LUT P0, RZ, R17, 0x40, RZ, 0xc0, !PT ;  /* 0x0000004011ff7812 */ /* 0x000fda000780c0ff */
[----:B------:R-:W-:Y:S05]  /*11390*/  @!P0 BRA `(.L_x_13045) ;  /* 0x0000000000348947 */ /* 0x000fea0003800000 */
[----:B------:R-:W2:Y:S08]  /*113a0*/  S2UR UR4, SR_CgaCtaId ;  /* 0x00000000000479c3 */ /* 0x000eb00000008800 */
[----:B------:R-:W-:Y:S01]  /*113b0*/  BAR.SYNC.DEFER_BLOCKING 0x5, 0x200 ;  /* 0x0148000000007b1d */ /* 0x000fe20000010000 */
[----:B------:R-:W-:Y:S01]  /*113c0*/  MOV R16, 0x400 ;  /* 0x0000040000107802 */ /* 0x000fe20000000f00 */
[----:B--2---:R-:W-:-:S05]  /*113d0*/  IMAD.U32 R0, RZ, RZ, UR4 ;  /* 0x00000004ff007e24 */ /* 0x004fca000f8e00ff */
[----:B------:R-:W-:Y:S01]  /*113e0*/  LEA R16, R0, R16, 0x18 ;  /* 0x0000001000107211 */ /* 0x000fe200078ec0ff */
[----:B------:R-:W-:Y:S04]  /*113f0*/  STL [R1+0x18], R0 ;  /* 0x0000180001007387 */ /* 0x000fe80000100800 */
[----:B----4-:R-:W2:Y:S04]  /*11400*/  LDS.128 R4, [R16+0x19cd0] ;  /* 0x019cd00010047984 */ /* 0x010ea80000000c00 */
[----:B--2---:R2:W-:Y:S01]  /*11410*/  STL.64 [R1], R4 ;  /* 0x0000000401007387 */ /* 0x0045e20000100a00 */
[----:B------:R-:W-:-:S03]  /*11420*/  IMAD.MOV.U32 R0, RZ, RZ, R7 ;  /* 0x000000ffff007224 */ /* 0x000fc600078e0007 */
[----:B------:R2:W-:Y:S02]  /*11430*/  STL [R1+0x8], R6 ;  /* 0x0000080601007387 */ /* 0x0005e40000100800 */
[----:B------:R-:W-:Y:S01]  /*11440*/  R2UR UR40, R0 ;  /* 0x00000000002872ca */ /* 0x000fe200000e0000 */
[----:B------:R-:W-:Y:S06]  /*11450*/  BAR.ARV 0x4, 0x200 ;  /* 0x0108000000007b1d */ /* 0x000fec0000002000 */
[----:B------:R-:W-:Y:S08]  /*11460*/  BRA `(.L_x_13046) ;  /* 0x0000000c00f07947 */ /* 0x000ff00003800000 */
.L_x_13045:
[----:B--2---:R-:W2:Y:S01]  /*11470*/  LDL.LU R0, [R1] ;  /* 0x0000000001007983 */ /* 0x004ea20000300800 */
[----:B------:R-:W-:Y:S01]  /*11480*/  ULDC UR4, c[0x0][0xc3c] ;  /* 0x00030f0000047ab9 */ /* 0x000fe20000000800 */
[----:B------:R-:W0:Y:S02]  /*11490*/  S2R R2, SR_TID.X ;  /* 0x0000000000027919 */ /* 0x000e240000002100 */
[----:B0-----:R-:W-:-:S04]  /*114a0*/  LOP3.LUT R10, R2, 0x1f, RZ, 0xc0, !PT ;  /* 0x0000001f020a7812 */ /* 0x001fc800078ec0ff */
[C---:B------:R-:W-:Y:S01]  /*114b0*/  ISETP.NE.AND P0, PT, R10.reuse, 0x1f, PT ;  /* 0x0000001f0a00780c */ /* 0x040fe20003f05270 */
[----:B----4-:R-:W-:-:S05]  /*114c0*/  VIADD R6, R10, UR40 ;  /* 0x000000280a067c36 */ /* 0x010fca0008000000 */
[----:B------:R-:W-:Y:S01]  /*114d0*/  ISETP.GE.OR P1, PT, R6, UR4, !P0 ;  /* 0x0000000406007c0c */ /* 0x000fe2000c726670 */
[----:B------:R-:W-:Y:S02]  /*114e0*/  IMAD.MOV.U32 R8, RZ, RZ, RZ ;  /* 0x000000ffff087224 */ /* 0x000fe400078e00ff */
[----:B--2---:R-:W-:-:S10]  /*114f0*/  IMAD.MOV.U32 R9, RZ, RZ, R0 ;  /* 0x000000ffff097224 */ /* 0x004fd400078e0000 */
[----:B------:R-:W0:Y:S01]  /*11500*/  @!P1 LDC.64 R2, c[0x0][0xc80] ;  /* 0x00032000ff029b82 */ /* 0x000e220000000a00 */
[----:B------:R-:W-:Y:S01]  /*11510*/  IMAD.MOV.U32 R0, RZ, RZ, RZ ;  /* 0x000000ffff007224 */ /* 0x000fe200078e00ff */
[----:B------:R-:W-:Y:S01]  /*11520*/  ISETP.GE.U32.AND P2, PT, R10, 0x2, PT ;  /* 0x000000020a00780c */ /* 0x000fe20003f46070 */
[----:B------:R-:W-:-:S05]  /*11530*/  ULDC UR4, c[0x0][0xc3c] ;  /* 0x00030f0000047ab9 */ /* 0x000fca0000000800 */
[----:B------:R-:W2:Y:S01]  /*11540*/  @!P1 LDC.64 R4, c[0x0][0xc78] ;  /* 0x00031e00ff049b82 */ /* 0x000ea20000000a00 */
[----:B0-----:R-:W-:-:S05]  /*11550*/  @!P1 IMAD.WIDE R2, R6, 0x4, R2 ;  /* 0x0000000406029825 */ /* 0x001fca00078e0202 */
[----:B------:R2:W3:Y:S02]  /*11560*/  @!P1 LDG.E R0, desc[UR54][R2.64] ;  /* 0x0000003602009981 */ /* 0x0004e4000c1e1900 */
[----:B--2---:R-:W-:-:S05]  /*11570*/  @!P1 IMAD.WIDE R2, R6, 0x4, R4 ;  /* 0x0000000406029825 */ /* 0x004fca00078e0204 */
[----:B------:R-:W3:Y:S01]  /*11580*/  @!P1 LDG.E R8, desc[UR54][R2.64] ;  /* 0x0000003602089981 */ /* 0x000ee2000c1e1900 */
[C---:B------:R-:W-:Y:S02]  /*11590*/  ISETP.NE.AND P1, PT, R10.reuse, RZ, PT ;  /* 0x000000ff0a00720c */ /* 0x040fe40003f25270 */
[C---:B------:R-:W-:Y:S02]  /*115a0*/  ISETP.GE.U32.AND P3, PT, R10.reuse, 0x4, PT ;  /* 0x000000040a00780c */ /* 0x040fe40003f66070 */
[C---:B------:R-:W-:Y:S02]  /*115b0*/  ISETP.GE.U32.AND P4, PT, R10.reuse, 0x8, PT ;  /* 0x000000080a00780c */ /* 0x040fe40003f86070 */
[----:B------:R-:W-:Y:S01]  /*115c0*/  ISETP.GE.U32.AND P5, PT, R10, 0x10, PT ;  /* 0x000000100a00780c */ /* 0x000fe20003fa6070 */
        /* <DEDUP_REMOVED lines=12> */
[----:B------:R-:W2:Y:S02]  /*11690*/  SHFL.UP PT, R2, R4, 0x8, RZ ;  /* 0x0500000004027989 */ /* 0x000ea400000e00ff */
[----:B--2---:R-:W-:-:S05]  /*116a0*/  SEL R3, R2, RZ, P4 ;  /* 0x000000ff02037207 */ /* 0x004fca0002000000 */
[----:B------:R-:W-:Y:S02]  /*116b0*/  IMAD.IADD R5, R4, 0x1, R3 ;  /* 0x0000000104057824 */ /* 0x000fe400078e0203 */
[----:B------:R-:W-:Y:S04]  /*116c0*/  SHFL.IDX PT, R4, R9, RZ, 0x1f ;  /* 0x00001fff09047589 */ /* 0x000fe800000e0000 */
[----:B------:R-:W2:Y:S02]  /*116d0*/  SHFL.UP PT, R2, R5, 0x10, RZ ;  /* 0x0600000005027989 */ /* 0x000ea400000e00ff */
[----:B--2---:R-:W-:-:S05]  /*116e0*/  SEL R2, R2, RZ, P5 ;  /* 0x000000ff02027207 */ /* 0x004fca0002800000 */
[----:B------:R-:W-:Y:S02]  /*116f0*/  IMAD.IADD R2, R5, 0x1, R2 ;  /* 0x0000000105027824 */ /* 0x000fe400078e0202 */
[----:B------:R-:W-:-:S03]  /*11700*/  IMAD.MOV.U32 R5, RZ, RZ, RZ ;  /* 0x000000ffff057224 */ /* 0x000fc600078e00ff */
[----:B------:R-:W0:Y:S02]  /*11710*/  SHFL.IDX PT, R3, R2, 0x1f, 0x1f ;  /* 0x03e01f0002037f89 */ /* 0x000e2400000e0000 */
[----:B0-----:R-:W-:-:S04]  /*11720*/  IMAD R3, R3, R7, RZ ;  /* 0x0000000703037224 */ /* 0x001fc800078e02ff */
[----:B------:R-:W-:-:S05]  /*11730*/  IMAD.IADD R6, R6, 0x1, R3 ;  /* 0x0000000106067824 */ /* 0x000fca00078e0203 */
[----:B------:R-:W-:-:S13]  /*11740*/  ISETP.GT.AND P6, PT, R6, R4, PT ;  /* 0x000000040600720c */ /* 0x000fda0003fc4270 */
[----:B------:R-:W-:Y:S05]  /*11750*/  @P6 BRA `(.L_x_13047) ;  /* 0x0000000000986947 */ /* 0x000fea0003800000 */
.L_x_13049:
        /* <DEDUP_REMOVED lines=38> */
.L_x_13047:
[----:B------:R-:W-:-:S04]  /*119c0*/  IMAD.IADD R6, R6, 0x1, -R3 ;  /* 0x0000000106067824 */ /* 0x000fc800078e0a03 */
[----:B------:R-:W-:-:S05]  /*119d0*/  IMAD R3, R2, R7, R6 ;  /* 0x0000000702037224 */ /* 0x000fca00078e0206 */
[----:B------:R-:W-:-:S13]  /*119e0*/  ISETP.GT.AND P0, PT, R3, R4, PT ;  /* 0x000000040300720c */ /* 0x000fda0003f04270 */
[----:B------:R-:W-:Y:S02]  /*119f0*/  VOTEU.ANY UR5, UPT, !P0 ;  /* 0x0000000000057886 */ /* 0x000fe400040e0100 */
[----:B------:R-:W-:Y:S01]  /*11a00*/  ISETP.NE.AND P0, PT, RZ, UR5, PT ;  /* 0x00000005ff007c0c */ /* 0x000fe2000bf05270 */
[----:B------:R-:W-:-:S06]  /*11a10*/  UPOPC UR4, UR5 ;  /* 0x00000005000472bf */ /* 0x000fcc0008000000 */
[----:B------:R-:W-:-:S05]  /*11a20*/  IMAD.U32 R3, RZ, RZ, UR4 ;  /* 0x00000004ff037e24 */ /* 0x000fca000f8e00ff */
[----:B------:R0:W2:Y:S04]  /*11a30*/  SHFL.IDX PT, R0, R0, R3, 0x1f ;  /* 0x00001f0300007589 */ /* 0x0000a800000e0000 */
[----:B------:R0:W3:Y:S01]  /*11a40*/  SHFL.IDX PT, R8, R8, R3, 0x1f ;  /* 0x00001f0308087589 */ /* 0x0000e200000e0000 */
[----:B------:R-:W-:Y:S05]  /*11a50*/  @!P0 BRA `(.L_x_13050) ;  /* 0x00000000000c8947 */ /* 0x000fea0003800000 */
[----:B------:R-:W-:-:S06]  /*11a60*/  UIADD3 UR5, UR4, -0x1, URZ ;  /* 0xffffffff04057890 */ /* 0x000fcc000fffe03f */
[----:B------:R-:W-:-:S06]  /*11a70*/  IMAD.U32 R5, RZ, RZ, UR5 ;  /* 0x00000005ff057e24 */ /* 0x000fcc000f8e00ff */
[----:B------:R4:W0:Y:S02]  /*11a80*/  SHFL.IDX PT, R5, R2, R5, 0x1f ;  /* 0x00001f0502057589 */ /* 0x00082400000e0000 */
.L_x_13050:
[----:B0-----:R-:W-:Y:S01]  /*11a90*/  IMAD R3, R5, R7, R6 ;  /* 0x0000000705037224 */ /* 0x001fe200078e0206 */
[----:B---3--:R-:W-:Y:S01]  /*11aa0*/  ISETP.NE.AND P0, PT, R8, 0x1, PT ;  /* 0x000000010800780c */ /* 0x008fe20003f05270 */
[----:B------:R-:W-:Y:S02]  /*11ab0*/  UIADD3 UR40, UR4, UR40, URZ ;  /* 0x0000002804287290 */ /* 0x000fe4000fffe03f */
[----:B------:R-:W-:Y:S01]  /*11ac0*/  IMAD.IADD R4, R4, 0x1, -R3 ;  /* 0x0000000104047824 */ /* 0x000fe200078e0a03 */
[----:B------:R0:W-:Y:S09]  /*11ad0*/  STL [R1], R3 ;  /* 0x0000000301007387 */ /* 0x0001f20000100800 */
[----:B------:R-:W-:Y:S05]  /*11ae0*/  @!P0 BRA `(.L_x_13051) ;  /* 0x0000000000e48947 */ /* 0x000fea0003800000 */
[----:B--2---:R-:W-:-:S04]  /*11af0*/  IABS R5, R0 ;  /* 0x0000000000057213 */ /* 0x004fc80000000000 */
[----:B------:R-:W2:Y:S08]  /*11b00*/  I2F.RP R6, R5 ;  /* 0x0000000500067306 */ /* 0x000eb00000209400 */
[----:B--2---:R-:W2:Y:S02]  /*11b10*/  MUFU.RCP R6, R6 ;  /* 0x0000000600067308 */ /* 0x004ea40000001000 */
[----:B--2---:R-:W-:-:S06]  /*11b20*/  VIADD R9, R6, 0xffffffe ;  /* 0x0ffffffe06097836 */ /* 0x004fcc0000000000 */
[----:B0-----:R-:W4:Y:S02]  /*11b30*/  F2I.FTZ.U32.TRUNC.NTZ R3, R9 ;  /* 0x0000000900037305 */ /* 0x001f24000021f000 */
[----:B----4-:R-:W-:-:S04]  /*11b40*/  IMAD.MOV R2, RZ, RZ, -R3 ;  /* 0x000000ffff027224 */ /* 0x010fc800078e0a03 */
        /* <DEDUP_REMOVED lines=51> */
.L_x_13051:
[----:B------:R-:W-:Y:S02]  /*11e80*/  ULDC.64 UR4, c[0x0][0xc90] ;  /* 0x0003240000047ab9 */ /* 0x000fe40000000a00 */
[----:B------:R-:W-:-:S06]  /*11e90*/  UIMAD.WIDE UR4, UR40, 0x4, UR4 ;  /* 0x00000004280478a5 */ /* 0x000fcc000f8e0204 */
[----:B----4-:R-:W-:Y:S02]  /*11ea0*/  IMAD.U32 R2, RZ, RZ, UR4 ;  /* 0x00000004ff027e24 */ /* 0x010fe4000f8e00ff */
[----:B0-----:R-:W-:-:S05]  /*11eb0*/  IMAD.U32 R3, RZ, RZ, UR5 ;  /* 0x00000005ff037e24 */ /* 0x001fca000f8e00ff */
        /* <DEDUP_REMOVED lines=60> */
.L_x_13052:
[----:B--2---:R-:W-:-:S05]  /*12280*/  LOP3.LUT R3, RZ, R4, RZ, 0x33, !PT ;  /* 0x00000004ff037212 */ /* 0x004fca00078e33ff */
[----:B------:R-:W-:-:S05]  /*12290*/  IMAD.IADD R0, R0, 0x1, R3 ;  /* 0x0000000100007824 */ /* 0x000fca00078e0203 */
[----:B------:R2:W-:Y:S01]  /*122a0*/  STL [R1+0x4], R0 ;  /* 0x0000040001007387 */ /* 0x0005e20000100800 */
[----:B------:R-:W-:Y:S05]  /*122b0*/  BRA `(.L_x_13053) ;  /* 0x0000000000107947 */ /* 0x000fea0003800000 */
.L_x_13048:
[----:B------:R0:W-:Y:S01]  /*122c0*/  STL [R1], R4 ;  /* 0x0000000401007387 */ /* 0x0001e20000100800 */
[----:B------:R-:W-:-:S03]  /*122d0*/  ULDC UR40, c[0x0][0xc3c] ;  /* 0x00030f0000287ab9 */ /* 0x000fc60000000800 */
[----:B------:R0:W-:Y:S04]  /*122e0*/  STL [R1+0x4], RZ ;  /* 0x000004ff01007387 */ /* 0x0001e80000100800 */
[----:B------:R0:W-:Y:S02]  /*122f0*/  STL [R1+0x8], RZ ;  /* 0x000008ff01007387 */ /* 0x0001e40000100800 */
.L_x_13053:
[----:B------:R-:W3:Y:S04]  /*12300*/  LDL R3, [R1+0x4] ;  /* 0x0000040001037983 */ /* 0x000ee80000100800 */
[----:B0-----:R-:W4:Y:S04]  /*12310*/  LDL R2, [R1+0x8] ;  /* 0x0000080001027983 */ /* 0x001f280000100800 */
[----:B------:R-:W5:Y:S01]  /*12320*/  LDL R4, [R1] ;  /* 0x0000000001047983 */ /* 0x000f620000100800 */
[----:B--2---:R-:W0:Y:S01]  /*12330*/  S2R R0, SR_TID.X ;  /* 0x0000000000007919 */ /* 0x004e220000002100 */
[----:B------:R-:W-:Y:S01]  /*12340*/  BAR.SYNC.DEFER_BLOCKING 0x4, 0x200 ;  /* 0x0108000000007b1d */ /* 0x000fe20000010000 */
[----:B---3--:R-:W-:-:S02]  /*12350*/  IMAD.MOV.U32 R5, RZ, RZ, R3 ;  /* 0x000000ffff057224 */ /* 0x008fc400078e0003 */
[----:B----4-:R-:W-:-:S03]  /*12360*/  IMAD.MOV.U32 R3, RZ, RZ, R2 ;  /* 0x000000ffff037224 */ /* 0x010fc600078e0002 */
        /* <DEDUP_REMOVED lines=10> */
[----:B-----5:R3:W-:Y:S01]  /*12410*/  @!P0 STS.128 [R16+0x19cd0], R4 ;  /* 0x019cd00410008388 */ /* 0x0207e20000000c00 */
[----:B------:R-:W-:Y:S06]  /*12420*/  BAR.ARV 0x5, 0x200 ;  /* 0x0148000000007b1d */ /* 0x000fec0000002000 */
.L_x_13046:
[----:B------:R-:W-:Y:S02]  /*12430*/  ULDC UR4, c[0x0][0xc3c] ;  /* 0x00030f0000047ab9 */ /* 0x000fe40000000800 */
[----:B------:R-:W-:-:S06]  /*12440*/  UISETP.GE.AND UP0, UPT, UR40, UR4, UPT ;  /* 0x000000042800728c */ /* 0x000fcc000bf06270 */
[----:B------:R-:W-:-:S13]  /*12450*/  PLOP3.LUT P0, PT, PT, PT, UP0, 0x80, 0x0 ;  /* 0x000000000000781c */ /* 0x000fda0003f0f008 */
[----:B------:R-:W-:Y:S05]  /*12460*/  @!P0 BRA `(.L_x_13054) ;  /* 0xffffffac00e48947 */ /* 0x000fea000383ffff */
.L_x_12978:
[----:B-1----:R-:W4:Y:S01]  /*12470*/  LDL.LU R0, [R1+0x2c] ;  /* 0x00002c0001007983 */ /* 0x002f220000300800 */
[----:B------:R-:W-:Y:S01]  /*12480*/  BSSY B0, `(.L_x_13055) ;  /* 0x000000b000007945 */ /* 0x000fe20003800000 */
[----:B--23--:R-:W1:Y:S01]  /*12490*/  S2R R5, SR_CgaCtaId ;  /* 0x0000000000057919 */ /* 0x00ce620000008800 */
[----:B----4-:R-:W-:-:S05]  /*124a0*/  VIADD R0, R0, 0x1 ;  /* 0x0000000100007836 */ /* 0x010fca0000000000 */
[----:B------:R-:W-:-:S04]  /*124b0*/  LEA.HI R2, R0, R0, RZ, 0x1 ;  /* 0x0000000000027211 */ /* 0x000fc800078f08ff */
[----:B------:R-:W-:Y:S02]  /*124c0*/  LOP3.LUT R3, R2, 0xfffffffe, RZ, 0xc0, !PT ;  /* 0xfffffffe02037812 */ /* 0x000fe400078ec0ff */
[----:B------:R-:W-:-:S03]  /*124d0*/  MOV R2, 0x400 ;  /* 0x0000040000027802 */ /* 0x000fc60000000f00 */
[----:B------:R-:W-:Y:S01]  /*124e0*/  IMAD.IADD R0, R0, 0x1, -R3 ;  /* 0x0000000100007824 */ /* 0x000fe200078e0a03 */
[----:B-1----:R-:W-:-:S04]  /*124f0*/  LEA R5, R5, R2, 0x18 ;  /* 0x0000000205057211 */ /* 0x002fc800078ec0ff */
[----:B------:R-:W-:-:S04]  /*12500*/  SHF.L.U32 R0, R0, 0x1f, RZ ;  /* 0x0000001f00007819 */ /* 0x000fc800000006ff */
[----:B------:R-:W1:Y:S02]  /*12510*/  SYNCS.PHASECHK.TRANS64.TRYWAIT P0, [R5+URZ+0x19c20], R0 ;  /* 0x019c2000050075a7 */ /* 0x000e64000800017f */
[----:B-1----:R-:W-:Y:S05]  /*12520*/  @!P0 BRA `(.L_x_13056) ;  /* 0x0000001400fc8947 */ /* 0x002fea0003800000 */
.L_x_13115:
[----:B------:R-:W-:Y:S05]  /*12530*/  BSYNC B0 ;  /* 0x0000000000007941 */ /* 0x000fea0003800000 */
.L_x_13055:
[----:B------:R-:W-:-:S03]  /*12540*/  UMOV UR4, 0xffffffff ;  /* 0xffffffff00047882 */ /* 0x000fc60000000000 */
[----:B------:R-:W-:Y:S05]  /*12550*/  BRA.DIV UR4, `(.L_x_13057) ;  /* 0x0000001a04047947 */ /* 0x000fea000b800000 */
[----:B-1----:R-:W1:Y:S02]  /*12560*/  S2R R0, SR_TID.X ;  /* 0x0000000000007919 */ /* 0x002e640000002100 */
[----:B-1----:R-:W-:-:S04]  /*12570*/  SHF.R.U32.HI R0, RZ, 0x5, R0 ;  /* 0x00000005ff007819 */ /* 0x002fc80000011600 */
[----:B------:R-:W-:-:S05]  /*12580*/  LOP3.LUT R0, R0, 0x3, RZ, 0xc0, !PT ;  /* 0x0000000300007812 */ /* 0x000fca00078ec0ff */
[----:B------:R1:W2:Y:S02]  /*12590*/  SHFL.IDX PT, R14, R0, RZ, 0x1f ;  /* 0x00001fff000e7589 */ /* 0x0002a400000e0000 */
.L_x_13118:
[----:B--2---:R-:W-:Y:S01]  /*125a0*/  ISETP.NE.AND P0, PT, R14, RZ, PT ;  /* 0x000000ff0e00720c */ /* 0x004fe20003f05270 */
[----:B------:R-:W-:-:S12]  /*125b0*/  BSSY B0, `(.L_x_13058) ;  /* 0x000002c000007945 */ /* 0x000fd80003800000 */
[----:B------:R-:W-:Y:S05]  /*125c0*/  @P0 BRA `(.L_x_13059) ;  /* 0x0000000000a80947 */ /* 0x000fea0003800000 */
[----:B------:R-:W-:-:S03]  /*125d0*/  UMOV UR4, 0xffffffff ;  /* 0xffffffff00047882 */ /* 0x000fc60000000000 */
[----:B------:R-:W-:Y:S05]  /*125e0*/  BRA.DIV UR4, `(.L_x_13060) ;  /* 0x0000001a04147947 */ /* 0x000fea000b800000 */
[----:B------:R-:W-:-:S13]  /*125f0*/  ELECT P6, URZ, PT ;  /* 0x00000000003f782f */ /* 0x000fda00038c0000 */
.L_x_13121:
[----:B------:R-:W-:Y:S05]  /*12600*/  @!P6 BRA `(.L_x_13059) ;  /* 0x000000000098e947 */ /* 0x000fea0003800000 */
[----:B------:R-:W-:-:S06]  /*12610*/  ULOP3.LUT UR4, UR36, 0x2, URZ, 0xfc, !UPT ;  /* 0x0000000224047892 */ /* 0x000fcc000f8efc3f */
[----:B-1----:R-:W-:-:S05]  /*12620*/  IMAD.U32 R0, RZ, RZ, UR4 ;  /* 0x00000004ff007e24 */ /* 0x002fca000f8e00ff */
[----:B------:R-:W-:-:S13]  /*12630*/  ISETP.NE.AND P0, PT, R0, 0x3, PT ;  /* 0x000000030000780c */ /* 0x000fda0003f05270 */
[----:B------:R-:W-:Y:S05]  /*12640*/  @!P0 BRA `(.L_x_13061) ;  /* 0x0000000000048947 */ /* 0x000fea0003800000 */
[----:B------:R-:W-:Y:S01]  /*12650*/  BPT.TRAP 0x1 ;  /* 0x000000040000795c */ /* 0x000fe20000300000 */
.L_x_13061:
[C---:B------:R-:W-:Y:S01]  /*12660*/  IMAD R3, R22.reuse, 0x8, R5 ;  /* 0x0000000816037824 */ /* 0x040fe200078e0205 */
[----:B------:R-:W-:Y:S01]  /*12670*/  SHF.L.U32 R2, R25, 0x1f, RZ ;  /* 0x0000001f19027819 */ /* 0x000fe200000006ff */
[----:B------:R-:W-:-:S03]  /*12680*/  VIADD R22, R22, 0x1 ;  /* 0x0000000116167836 */ /* 0x000fc60000000000 */
[----:B------:R-:W1:Y:S02]  /*12690*/  SYNCS.PHASECHK.TRANS64.TRYWAIT P1, [R3+URZ+0x19c40], R2 ;  /* 0x019c4002030075a7 */ /* 0x000e64000802017f */
[----:B------:R-:W-:-:S04]  /*126a0*/  ISETP.NE.AND P2, PT, R22, 0x2, PT ;  /* 0x000000021600780c */ /* 0x000fc80003f45270 */
[----:B------:R-:W-:Y:S01]  /*126b0*/  SEL R0, RZ, 0x1, P2 ;  /* 0x00000001ff007807 */ /* 0x000fe20001000000 */
[----:B-1----:R-:W-:Y:S08]  /*126c0*/  @!P1 BRA `(.L_x_13062) ;  /* 0x0000001400fc9947 */ /* 0x002ff00003800000 */
.L_x_13122:
[----:B------:R-:W-:Y:S02]  /*126d0*/  SEL R22, R22, RZ, P2 ;  /* 0x000000ff16167207 */ /* 0x000fe40001000000 */
[----:B------:R-:W-:Y:S01]  /*126e0*/  LOP3.LUT R0, R25, R0, RZ, 0x3c, !PT ;  /* 0x0000000019007212 */ /* 0x000fe200078e3cff */
[----:B------:R-:W-:Y:S06]  /*126f0*/  @!P0 BRA `(.L_x_13063) ;  /* 0x0000000000048947 */ /* 0x000fec0003800000 */
[----:B------:R-:W-:Y:S01]  /*12700*/  BPT.TRAP 0x1 ;  /* 0x000000040000795c */ /* 0x000fe20000300000 */
.L_x_13063:
[----:B------:R-:W-:Y:S01]  /*12710*/  IMAD R5, R22, 0x8, R5 ;  /* 0x0000000816057824 */ /* 0x000fe200078e0205 */
[----:B------:R-:W-:-:S04]  /*12720*/  SHF.L.U32 R0, R0, 0x1f, RZ ;  /* 0x0000001f00007819 */ /* 0x000fc800000006ff */
[----:B------:R-:W2:Y:S02]  /*12730*/  SYNCS.PHASECHK.TRANS64.TRYWAIT P1, [R5+URZ+0x19c40], R0 ;  /* 0x019c4000050075a7 */ /* 0x000ea4000802017f */
[----:B--2---:R-:W-:Y:S05]  /*12740*/  @!P1 BRA `(.L_x_13064) ;  /* 0x0000001400f09947 */ /* 0x004fea0003800000 */
.L_x_13123:
[----:B------:R-:W-:Y:S05]  /*12750*/  @!P0 BRA `(.L_x_13065) ;  /* 0x0000000000048947 */ /* 0x000fea0003800000 */
[----:B------:R-:W-:Y:S01]  /*12760*/  BPT.TRAP 0x1 ;  /* 0x000000040000795c */ /* 0x000fe20000300000 */
.L_x_13065:
[----:B------:R-:W3:Y:S02]  /*12770*/  SYNCS.PHASECHK.TRANS64.TRYWAIT P1, [R3+URZ+0x19c60], R2 ;  /* 0x019c6002030075a7 */ /* 0x000ee4000802017f */
[----:B---3--:R-:W-:Y:S05]  /*12780*/  @!P1 BRA `(.L_x_13066) ;  /* 0x0000001400f49947 */ /* 0x008fea0003800000 */
.L_x_13124:
[----:B------:R-:W-:Y:S05]  /*12790*/  @!P0 BRA `(.L_x_13067) ;  /* 0x0000000000048947 */ /* 0x000fea0003800000 */
[----:B------:R-:W-:Y:S01]  /*127a0*/  BPT.TRAP 0x1 ;  /* 0x000000040000795c */ /* 0x000fe20000300000 */
.L_x_13067:
[----:B------:R-:W4:Y:S02]  /*127b0*/  SYNCS.PHASECHK.TRANS64.TRYWAIT P1, [R5+URZ+0x19c60], R0 ;  /* 0x019c6000050075a7 */ /* 0x000f24000802017f */
[----:B----4-:R-:W-:Y:S05]  /*127c0*/  @!P1 BRA `(.L_x_13068) ;  /* 0x0000001400f89947 */ /* 0x010fea0003800000 */
.L_x_13125:
[----:B------:R-:W-:Y:S05]  /*127d0*/  @!P0 BRA `(.L_x_13069) ;  /* 0x0000000000048947 */ /* 0x000fea0003800000 */
[----:B------:R-:W-:Y:S01]  /*127e0*/  BPT.TRAP 0x1 ;  /* 0x000000040000795c */ /* 0x000fe20000300000 */
.L_x_13069:
[----:B------:R-:W5:Y:S02]  /*127f0*/  SYNCS.PHASECHK.TRANS64.TRYWAIT P1, [R3+URZ+0x19c80], R2 ;  /* 0x019c8002030075a7 */ /* 0x000f64000802017f */
[----:B-----5:R-:W-:Y:S05]  /*12800*/  @!P1 BRA `(.L_x_13070) ;  /* 0x0000001400fc9947 */ /* 0x020fea0003800000 */
.L_x_13126:
[----:B------:R-:W-:Y:S05]  /*12810*/  @!P0 BRA `(.L_x_13071) ;  /* 0x0000000000048947 */ /* 0x000fea0003800000 */
[----:B------:R-:W-:Y:S01]  /*12820*/  BPT.TRAP 0x1 ;  /* 0x000000040000795c */ /* 0x000fe20000300000 */
.L_x_13071:
[----:B------:R0:W0:Y:S02]  /*12830*/  SYNCS.PHASECHK.TRANS64.TRYWAIT P0, [R5+URZ+0x19c80], R0 ;  /* 0x019c8000050075a7 */ /* 0x000024000800017f */
[----:B0-----:R-:W-:Y:S05]  /*12840*/  @!P0 NANOSLEEP.SYNCS 0x989680 ;  /* 0x009896800000895d */ /* 0x001fea0003900000 */
[----:B------:R-:W0:Y:S02]  /*12850*/  @!P0 SYNCS.PHASECHK.TRANS64 P0, [R5+URZ+0x19c80], R0 ;  /* 0x019c8000050085a7 */ /* 0x000e24000800007f */
[----:B0-----:R-:W-:Y:S05]  /*12860*/  @!P0 BRA `(.L_x_13071) ;  /* 0xfffffffc00f08947 */ /* 0x001fea000383ffff */
.L_x_13059:
[----:B------:R-:W-:Y:S05]  /*12870*/  BSYNC B0 ;  /* 0x0000000000007941 */ /* 0x000fea0003800000 */
.L_x_13058:
[----:B------:R-:W-:Y:S05]  /*12880*/  EXIT ;  /* 0x000000000000794d */ /* 0x000fea0003800000 */
.L_x_12920:
[----:B0-----:R-:W-:-:S04]  /*12890*/  IMAD.U32 R3, RZ, RZ, UR46 ;  /* 0x0000002eff037e24 */ /* 0x001fc8000f8e00ff */
[----:B------:R0:W1:Y:S03]  /*128a0*/  SYNCS.PHASECHK.TRANS64.TRYWAIT P1, [R3+URZ+0x19c00], R0 ;  /* 0x019c0000030075a7 */ /* 0x000066000802017f */
[----:B-1----:R-:W-:Y:S05]  /*128b0*/  @!P1 NANOSLEEP.SYNCS 0x989680 ;  /* 0x009896800000995d */ /* 0x002fea0003900000 */
[----:B------:R-:W1:Y:S02]  /*128c0*/  @!P1 SYNCS.PHASECHK.TRANS64 P1, [R3+URZ+0x19c00], R0 ;  /* 0x019c0000030095a7 */ /* 0x000e64000802007f */
[----:B-1----:R-:W-:Y:S05]  /*128d0*/  @!P1 BRA `(.L_x_12920) ;  /* 0xfffffffc00ec9947 */ /* 0x002fea000383ffff */
[----:B------:R-:W-:Y:S05]  /*128e0*/  BRA `(.L_x_13072) ;  /* 0xfffffef400787947 */ /* 0x000fea000383ffff */
.L_x_12924:
[----:B-1----:R1:W2:Y:S02]  /*128f0*/  SYNCS.PHASECHK.TRANS64.TRYWAIT P1, [R2+URZ+0x19c30], R3 ;  /* 0x019c3003020075a7 */ /* 0x0022a4000802017f */
[----:B--2---:R-:W-:Y:S05]  /*12900*/  @!P1 NANOSLEEP.SYNCS 0x989680 ;  /* 0x009896800000995d */ /* 0x004fea0003900000 */
[----:B------:R-:W2:Y:S02]  /*12910*/  @!P1 SYNCS.PHASECHK.TRANS64 P1, [R2+URZ+0x19c30], R3 ;  /* 0x019c3003020095a7 */ /* 0x000ea4000802007f */
[----:B--2---:R-:W-:Y:S05]  /*12920*/  @!P1 BRA `(.L_x_12924) ;  /* 0xfffffffc00f09947 */ /* 0x004fea000383ffff */
[----:B------:R-:W-:Y:S05]  /*12930*/  BRA `(.L_x_12923) ;  /* 0xfffffef400947947 */ /* 0x000fea000383ffff */
.L_x_12930:
[----:B-1----:R-:W-:-:S04]  /*12940*/  IMAD.U32 R7, RZ, RZ, UR18 ;  /* 0x00000012ff077e24 */ /* 0x002fc8000f8e00ff */
[----:B------:R1:W2:Y:S03]  /*12950*/  SYNCS.PHASECHK.TRANS64.TRYWAIT P1, [R7+URZ+0x19c30], R0 ;  /* 0x019c3000070075a7 */ /* 0x0002a6000802017f */
[----:B--2---:R-:W-:Y:S05]  /*12960*/  @!P1 NANOSLEEP.SYNCS 0x989680 ;  /* 0x009896800000995d */ /* 0x004fea0003900000 */
[----:B------:R-:W2:Y:S02]  /*12970*/  @!P1 SYNCS.PHASECHK.TRANS64 P1, [R7+URZ+0x19c30], R0 ;  /* 0x019c3000070095a7 */ /* 0x000ea4000802007f */
[----:B--2---:R-:W-:Y:S05]  /*12980*/  @!P1 BRA `(.L_x_12930) ;  /* 0xfffffffc00ec9947 */ /* 0x004fea000383ffff */
[----:B------:R-:W-:Y:S05]  /*12990*/  BRA `(.L_x_12929) ;  /* 0xffffff1800487947 */ /* 0x000fea000383ffff */
.L_x_12934:
[----:B-1----:R-:W-:-:S04]  /*129a0*/  IMAD.U32 R4, RZ, RZ, UR11 ;  /* 0x0000000bff047e24 */ /* 0x002fc8000f8e00ff */
[----:B------:R1:W2:Y:S03]  /*129b0*/  SYNCS.PHASECHK.TRANS64.TRYWAIT P1, [R4+URZ+0x19c50], R0 ;  /* 0x019c5000040075a7 */ /* 0x0002a6000802017f */
[----:B--2---:R-:W-:Y:S05]  /*129c0*/  @!P1 NANOSLEEP.SYNCS 0x989680 ;  /* 0x009896800000995d */ /* 0x004fea0003900000 */
[----:B------:R-:W2:Y:S02]  /*129d0*/  @!P1 SYNCS.PHASECHK.TRANS64 P1, [R4+URZ+0x19c50], R0 ;  /* 0x019c5000040095a7 */ /* 0x000ea4000802007f */
[----:B--2---:R-:W-:Y:S05]  /*129e0*/  @!P1 BRA `(.L_x_12934) ;  /* 0xfffffffc00ec9947 */ /* 0x004fea000383ffff */
[----:B------:R-:W-:Y:S05]  /*129f0*/  BRA `(.L_x_12933) ;  /* 0xffffff1800987947 */ /* 0x000fea000383ffff */
.L_x_12942:
[----:B-1----:R-:W-:-:S04]  /*12a00*/  IMAD.U32 R7, RZ, RZ, UR6 ;  /* 0x00000006ff077e24 */ /* 0x002fc8000f8e00ff */
[----:B------:R1:W2:Y:S03]  /*12a10*/  SYNCS.PHASECHK.TRANS64.TRYWAIT P1, [R7+URZ+0x19c30], R0 ;  /* 0x019c3000070075a7 */ /* 0x0002a6000802017f */
[----:B--2---:R-:W-:Y:S05]  /*12a20*/  @!P1 NANOSLEEP.SYNCS 0x989680 ;  /* 0x009896800000995d */ /* 0x004fea0003900000 */
[----:B------:R-:W2:Y:S02]  /*12a30*/  @!P1 SYNCS.PHASECHK.TRANS64 P1, [R7+URZ+0x19c30], R0 ;  /* 0x019c3000070095a7 */ /* 0x000ea4000802007f */
[----:B--2---:R-:W-:Y:S05]  /*12a40*/  @!P1 BRA `(.L_x_12942) ;  /* 0xfffffffc00ec9947 */ /* 0x004fea000383ffff */
[----:B------:R-:W-:Y:S05]  /*12a50*/  BRA `(.L_x_12941) ;  /* 0xffffff3c00907947 */ /* 0x000fea000383ffff */
.L_x_12946:
[----:B-1----:R-:W-:-:S04]  /*12a60*/  IMAD.U32 R4, RZ, RZ, UR11 ;  /* 0x0000000bff047e24 */ /* 0x002fc8000f8e00ff */
[----:B------:R1:W2:Y:S03]  /*12a70*/  SYNCS.PHASECHK.TRANS64.TRYWAIT P1, [R4+URZ+0x19c50], R0 ;  /* 0x019c5000040075a7 */ /* 0x0002a6000802017f */
[----:B--2---:R-:W-:Y:S05]  /*12a80*/  @!P1 NANOSLEEP.SYNCS 0x989680 ;  /* 0x009896800000995d */ /* 0x004fea0003900000 */
[----:B------:R-:W2:Y:S02]  /*12a90*/  @!P1 SYNCS.PHASECHK.TRANS64 P1, [R4+URZ+0x19c50], R0 ;  /* 0x019c5000040095a7 */ /* 0x000ea4000802007f */
[----:B--2---:R-:W-:Y:S05]  /*12aa0*/  @!P1 BRA `(.L_x_12946) ;  /* 0xfffffffc00ec9947 */ /* 0x004fea000383ffff */
[----:B------:R-:W-:Y:S05]  /*12ab0*/  BRA `(.L_x_12945) ;  /* 0xffffff3c00e07947 */ /* 0x000fea000383ffff */
.L_x_12953:
[----:B-1----:R-:W-:-:S04]  /*12ac0*/  IMAD.U32 R6, RZ, RZ, UR5 ;  /* 0x00000005ff067e24 */ /* 0x002fc8000f8e00ff */
[----:B------:R1:W2:Y:S03]  /*12ad0*/  SYNCS.PHASECHK.TRANS64.TRYWAIT P1, [R6+URZ+0x19c50], R5 ;  /* 0x019c5005060075a7 */ /* 0x0002a6000802017f */
[----:B--2---:R-:W-:Y:S05]  /*12ae0*/  @!P1 NANOSLEEP.SYNCS 0x989680 ;  /* 0x009896800000995d */ /* 0x004fea0003900000 */
[----:B------:R-:W2:Y:S02]  /*12af0*/  @!P1 SYNCS.PHASECHK.TRANS64 P1, [R6+URZ+0x19c50], R5 ;  /* 0x019c5005060095a7 */ /* 0x000ea4000802007f */
[----:B--2---:R-:W-:Y:S05]  /*12b00*/  @!P1 BRA `(.L_x_12953) ;  /* 0xfffffffc00ec9947 */ /* 0x004fea000383ffff */
[----:B------:R-:W-:Y:S05]  /*12b10*/  BRA `(.L_x_12952) ;  /* 0xffffff5800307947 */ /* 0x000fea000383ffff */
.L_x_12994:
        /* <DEDUP_REMOVED lines=10> */
.L_x_13073:
[----:B------:R-:W-:Y:S05]  /*12bc0*/  BRA `(.L_x_13074) ;  /* 0xffffffb800e47947 */ /* 0x000fea000383ffff */
.L_x_12997:
[----:B0-----:R0:W1:Y:S02]  /*12bd0*/  SYNCS.PHASECHK.TRANS64.TRYWAIT P0, [R4+URZ+0x19c80], R21 ;  /* 0x019c8015040075a7 */ /* 0x001064000800017f */
[----:B-1----:R-:W-:Y:S05]  /*12be0*/  @!P0 NANOSLEEP.SYNCS 0x989680 ;  /* 0x009896800000895d */ /* 0x002fea0003900000 */
[----:B------:R-:W1:Y:S02]  /*12bf0*/  @!P0 SYNCS.PHASECHK.TRANS64 P0, [R4+URZ+0x19c80], R21 ;  /* 0x019c8015040085a7 */ /* 0x000e64000800007f */
[----:B-1----:R-:W-:Y:S05]  /*12c00*/  @!P0 BRA `(.L_x_12997) ;  /* 0xfffffffc00f08947 */ /* 0x002fea000383ffff */
[----:B------:R-:W-:Y:S05]  /*12c10*/  BRA `(.L_x_13075) ;  /* 0xffffffb800f87947 */ /* 0x000fea000383ffff */
.L_x_12998:
        /* <DEDUP_REMOVED lines=8> */
.L_x_13077:
[----:B------:R-:W-:Y:S05]  /*12ca0*/  BSYNC B0 ;  /* 0x0000000000007941 */ /* 0x000fea0003800000 */
.L_x_13076:
        /* <DEDUP_REMOVED lines=8> */
.L_x_13078:
        /* <DEDUP_REMOVED lines=25> */
.L_x_13079:
        /* <DEDUP_REMOVED lines=10> */
.L_x_13080:
[----:B------:R-:W-:Y:S01]  /*12f60*/  IMAD.MOV.U32 R6, RZ, RZ, R14 ;  /* 0x000000ffff067224 */ /* 0x000fe200078e000e */
[----:B------:R-:W-:Y:S06]  /*12f70*/  BRA `(.L_x_13081) ;  /* 0xffffffb800cc7947 */ /* 0x000fec000383ffff */
.L_x_13003:
[----:B----4-:R4:W0:Y:S02]  /*12f80*/  SYNCS.PHASECHK.TRANS64.TRYWAIT P1, [R4+URZ+0x19c40], R21 ;  /* 0x019c4015040075a7 */ /* 0x010824000802017f */
[----:B0-----:R-:W-:Y:S05]  /*12f90*/  @!P1 NANOSLEEP.SYNCS 0x989680 ;  /* 0x009896800000995d */ /* 0x001fea0003900000 */
[----:B------:R-:W0:Y:S02]  /*12fa0*/  @!P1 SYNCS.PHASECHK.TRANS64 P1, [R4+URZ+0x19c40], R21 ;  /* 0x019c4015040095a7 */ /* 0x000e24000802007f */
[----:B0-----:R-:W-:Y:S05]  /*12fb0*/  @!P1 BRA `(.L_x_13003) ;  /* 0xfffffffc00f09947 */ /* 0x001fea000383ffff */
[----:B------:R-:W-:Y:S05]  /*12fc0*/  BRA `(.L_x_13082) ;  /* 0xffffffbc00307947 */ /* 0x000fea000383ffff */
.L_x_13004:
        /* <DEDUP_REMOVED lines=8> */
.L_x_13084:
[----:B------:R-:W-:Y:S05]  /*13050*/  BSYNC B0 ;  /* 0x0000000000007941 */ /* 0x000fea0003800000 */
.L_x_13083:
        /* <DEDUP_REMOVED lines=8> */
.L_x_13085:
[----:B------:R-:W-:Y:S02]  /*130e0*/  IMAD.MOV.U32 R13, RZ, RZ, R6 ;  /* 0x000000ffff0d7224 */ /* 0x000fe400078e0006 */
[----:B------:R-:W-:Y:S02]  /*130f0*/  IMAD.MOV.U32 R12, RZ, RZ, 0x1 ;  /* 0x00000001ff0c7424 */ /* 0x000fe400078e00ff */
[----:B------:R-:W-:-:S07]  /*13100*/  IMAD.MOV.U32 R3, RZ, RZ, R14 ;  /* 0x000000ffff037224 */ /* 0x000fce00078e000e */
[----:B------:R-:W-:Y:S05]  /*13110*/  WARPSYNC.COLLECTIVE R15, `(.L_x_13086) ;  /* 0x000000000f087348 */ /* 0x000fea0003c00000 */
[----:B------:R0:W1:Y:S02]  /*13120*/  SHFL.IDX P6, R14, R13, R12, R11 ;  /* 0x0000000c0d0e7389 */ /* 0x00006400000c000b */
[----:B01----:R-:W-:Y:S01]  /*13130*/  ENDCOLLECTIVE ;  /* 0x000000000000791b */ /* 0x003fe20003800000 */
.L_x_13086:
        /* <DEDUP_REMOVED lines=10> */
.L_x_13087:
        /* <DEDUP_REMOVED lines=8> */
.L_x_13009:
        /* <DEDUP_REMOVED lines=9> */
.L_x_13089:
[----:B------:R-:W-:Y:S01]  /*132f0*/  ISETP.GE.AND P1, PT, R0, R4, PT ;  /* 0x000000040000720c */ /* 0x000fe20003f26270 */
[----:B------:R-:W-:Y:S02]  /*13300*/  IMAD.MOV.U32 R13, RZ, RZ, R6 ;  /* 0x000000ffff0d7224 */ /* 0x000fe400078e0006 */
[----:B------:R-:W-:-:S10]  /*13310*/  IMAD.MOV.U32 R2, RZ, RZ, R14 ;  /* 0x000000ffff027224 */ /* 0x000fd400078e000e */
[----:B------:R-:W-:Y:S05]  /*13320*/  WARPSYNC.COLLECTIVE R15, `(.L_x_13090) ;  /* 0x000000000f087348 */ /* 0x000fea0003c00000 */
[----:B------:R0:W1:Y:S02]  /*13330*/  SHFL.IDX P6, R14, R13, R12, R11 ;  /* 0x0000000c0d0e7389 */ /* 0x00006400000c000b */
[----:B01----:R-:W-:Y:S01]  /*13340*/  ENDCOLLECTIVE ;  /* 0x000000000000791b */ /* 0x003fe20003800000 */
.L_x_13090:
[----:B------:R-:W-:Y:S02]  /*13350*/  IMAD.MOV.U32 R13, RZ, RZ, R5 ;  /* 0x000000ffff0d7224 */ /* 0x000fe400078e0005 */
[----:B------:R-:W-:Y:S02]  /*13360*/  IMAD.MOV.U32 R12, RZ, RZ, 0x1 ;  /* 0x00000001ff0c7424 */ /* 0x000fe400078e00ff */
[----:B------:R-:W-:-:S07]  /*13370*/  IMAD.MOV.U32 R3, RZ, RZ, R14 ;  /* 0x000000ffff037224 */ /* 0x000fce00078e000e */
[----:B------:R-:W-:Y:S05]  /*13380*/  WARPSYNC.COLLECTIVE R15, `(.L_x_13091) ;  /* 0x000000000f087348 */ /* 0x000fea0003c00000 */
[----:B------:R0:W1:Y:S02]  /*13390*/  SHFL.IDX P6, R14, R13, R12, R11 ;  /* 0x0000000c0d0e7389 */ /* 0x00006400000c000b */
[----:B01----:R-:W-:Y:S01]  /*133a0*/  ENDCOLLECTIVE ;  /* 0x000000000000791b */ /* 0x003fe20003800000 */
.L_x_13091:
        /* <DEDUP_REMOVED lines=10> */
.L_x_13092:
        /* <DEDUP_REMOVED lines=13> */
.L_x_13093:
        /* <DEDUP_REMOVED lines=14> */
.L_x_13094:
[----:B------:R-:W-:Y:S01]  /*13600*/  IMAD.MOV.U32 R2, RZ, RZ, R14 ;  /* 0x000000ffff027224 */ /* 0x000fe200078e000e */
[----:B------:R-:W-:Y:S06]  /*13610*/  BRA `(.L_x_13095) ;  /* 0xffffffc0009c7947 */ /* 0x000fec000383ffff */
.L_x_13014:
[----:B--2---:R2:W3:Y:S02]  /*13620*/  SYNCS.PHASECHK.TRANS64.TRYWAIT P0, [R16+URZ+0x19c20], R0 ;  /* 0x019c2000100075a7 */ /* 0x0044e4000800017f */
[----:B---3--:R-:W-:Y:S05]  /*13630*/  @!P0 NANOSLEEP.SYNCS 0x989680 ;  /* 0x009896800000895d */ /* 0x008fea0003900000 */
[----:B------:R-:W3:Y:S02]  /*13640*/  @!P0 SYNCS.PHASECHK.TRANS64 P0, [R16+URZ+0x19c20], R0 ;  /* 0x019c2000100085a7 */ /* 0x000ee4000800007f */
[----:B---3--:R-:W-:Y:S05]  /*13650*/  @!P0 BRA `(.L_x_13014) ;  /* 0xfffffffc00f08947 */ /* 0x008fea000383ffff */
[----:B------:R-:W-:Y:S05]  /*13660*/  BRA `(.L_x_13096) ;  /* 0xffffffc4000c7947 */ /* 0x000fea000383ffff */
.L_x_13018:
[----:B0-----:R0:W1:Y:S02]  /*13670*/  SYNCS.PHASECHK.TRANS64.TRYWAIT P0, [R4+URZ+0x19c80], R10 ;  /* 0x019c800a040075a7 */ /* 0x001064000800017f */
[----:B-1----:R-:W-:Y:S05]  /*13680*/  @!P0 NANOSLEEP.SYNCS 0x989680 ;  /* 0x009896800000895d */ /* 0x002fea0003900000 */
[----:B------:R-:W1:Y:S02]  /*13690*/  @!P0 SYNCS.PHASECHK.TRANS64 P0, [R4+URZ+0x19c80], R10 ;  /* 0x019c800a040085a7 */ /* 0x000e64000800007f */
[----:B-1----:R-:W-:Y:S05]  /*136a0*/  @!P0 BRA `(.L_x_13018) ;  /* 0xfffffffc00f08947 */ /* 0x002fea000383ffff */
[----:B------:R-:W-:Y:S05]  /*136b0*/  BRA `(.L_x_13097) ;  /* 0xffffffc400e07947 */ /* 0x000fea000383ffff */
.L_x_13019:
        /* <DEDUP_REMOVED lines=8> */
.L_x_13099:
[----:B------:R-:W-:Y:S05]  /*13740*/  BSYNC B0 ;  /* 0x0000000000007941 */ /* 0x000fea0003800000 */
.L_x_13098:
        /* <DEDUP_REMOVED lines=9> */
.L_x_13100:
[----:B------:R-:W-:Y:S02]  /*137e0*/  IMAD.MOV.U32 R13, RZ, RZ, R21 ;  /* 0x000000ffff0d7224 */ /* 0x000fe400078e0015 */
[----:B------:R-:W-:Y:S02]  /*137f0*/  IMAD.MOV.U32 R12, RZ, RZ, 0x1 ;  /* 0x00000001ff0c7424 */ /* 0x000fe400078e00ff */
[----:B------:R-:W-:-:S07]  /*13800*/  IMAD.MOV.U32 R2, RZ, RZ, R14 ;  /* 0x000000ffff027224 */ /* 0x000fce00078e000e */
[----:B------:R-:W-:Y:S05]  /*13810*/  WARPSYNC.COLLECTIVE R15, `(.L_x_13101) ;  /* 0x000000000f087348 */ /* 0x000fea0003c00000 */
[----:B------:R0:W1:Y:S02]  /*13820*/  SHFL.IDX P6, R14, R13, R12, R11 ;  /* 0x0000000c0d0e7389 */ /* 0x00006400000c000b */
[----:B01----:R-:W-:Y:S01]  /*13830*/  ENDCOLLECTIVE ;  /* 0x000000000000791b */ /* 0x003fe20003800000 */
.L_x_13101:
        /* <DEDUP_REMOVED lines=13> */
.L_x_13102:
[----:B------:R-:W-:Y:S01]  /*13910*/  IMAD.MOV.U32 R2, RZ, RZ, R14 ;  /* 0x000000ffff027224 */ /* 0x000fe200078e000e */
[----:B------:R-:W-:Y:S06]  /*13920*/  BRA `(.L_x_13103) ;  /* 0xffffffc400d87947 */ /* 0x000fec000383ffff */
.L_x_13024:
[----:B---3--:R3:W4:Y:S02]  /*13930*/  SYNCS.PHASECHK.TRANS64.TRYWAIT P0, [R4+URZ+0x19c40], R10 ;  /* 0x019c400a040075a7 */ /* 0x008724000800017f */
[----:B----4-:R-:W-:Y:S05]  /*13940*/  @!P0 NANOSLEEP.SYNCS 0x989680 ;  /* 0x009896800000895d */ /* 0x010fea0003900000 */
[----:B------:R-:W4:Y:S02]  /*13950*/  @!P0 SYNCS.PHASECHK.TRANS64 P0, [R4+URZ+0x19c40], R10 ;  /* 0x019c400a040085a7 */ /* 0x000f24000800007f */
[----:B----4-:R-:W-:Y:S05]  /*13960*/  @!P0 BRA `(.L_x_13024) ;  /* 0xfffffffc00f08947 */ /* 0x010fea000383ffff */
[----:B------:R-:W-:Y:S05]  /*13970*/  BRA `(.L_x_13104) ;  /* 0xffffffc800307947 */ /* 0x000fea000383ffff */
.L_x_13025:
        /* <DEDUP_REMOVED lines=8> */
.L_x_13106:
[----:B------:R-:W-:Y:S05]  /*13a00*/  BSYNC B0 ;  /* 0x0000000000007941 */ /* 0x000fea0003800000 */
.L_x_13105:
        /* <DEDUP_REMOVED lines=8> */
.L_x_13107:
[----:B------:R-:W-:Y:S02]  /*13a90*/  IMAD.MOV.U32 R13, RZ, RZ, R8 ;  /* 0x000000ffff0d7224 */ /* 0x000fe400078e0008 */
[----:B------:R-:W-:Y:S02]  /*13aa0*/  IMAD.MOV.U32 R12, RZ, RZ, 0x1 ;  /* 0x00000001ff0c7424 */ /* 0x000fe400078e00ff */
[----:B------:R-:W-:-:S07]  /*13ab0*/  IMAD.MOV.U32 R2, RZ, RZ, R14 ;  /* 0x000000ffff027224 */ /* 0x000fce00078e000e */
[----:B------:R-:W-:Y:S05]  /*13ac0*/  WARPSYNC.COLLECTIVE R15, `(.L_x_13108) ;  /* 0x000000000f087348 */ /* 0x000fea0003c00000 */
[----:B------:R0:W1:Y:S02]  /*13ad0*/  SHFL.IDX P6, R14, R13, R12, R11 ;  /* 0x0000000c0d0e7389 */ /* 0x00006400000c000b */
[----:B01----:R-:W-:Y:S01]  /*13ae0*/  ENDCOLLECTIVE ;  /* 0x000000000000791b */ /* 0x003fe20003800000 */
.L_x_13108:
        /* <DEDUP_REMOVED lines=13> */
.L_x_13109:
[----:B------:R-:W-:Y:S01]  /*13bc0*/  IMAD.MOV.U32 R2, RZ, RZ, R14 ;  /* 0x000000ffff027224 */ /* 0x000fe200078e000e */
[----:B------:R-:W-:Y:S06]  /*13bd0*/  BRA `(.L_x_13110) ;  /* 0xffffffc800207947 */ /* 0x000fec000383ffff */
.L_x_13030:
[----:B------:R0:W0:Y:S02]  /*13be0*/  SYNCS.PHASECHK.TRANS64.TRYWAIT P2, [R2+URZ+0x19c70], R3 ;  /* 0x019c7003020075a7 */ /* 0x000024000804017f */
[----:B0-----:R-:W-:Y:S05]  /*13bf0*/  @!P2 NANOSLEEP.SYNCS 0x989680 ;  /* 0x009896800000a95d */ /* 0x001fea0003900000 */
[----:B------:R-:W0:Y:S02]  /*13c00*/  @!P2 SYNCS.PHASECHK.TRANS64 P2, [R2+URZ+0x19c70], R3 ;  /* 0x019c70030200a5a7 */ /* 0x000e24000804007f */
[----:B0-----:R-:W-:Y:S05]  /*13c10*/  @!P2 BRA `(.L_x_13030) ;  /* 0xfffffffc00f0a947 */ /* 0x001fea000383ffff */
[----:B------:R-:W-:Y:S05]  /*13c20*/  BRA `(.L_x_13111) ;  /* 0xffffffc8008c7947 */ /* 0x000fea000383ffff */
.L_x_13032:
[----:B0-----:R0:W2:Y:S02]  /*13c30*/  SYNCS.PHASECHK.TRANS64.TRYWAIT P2, [R2+URZ+0x19c60], R3 ;  /* 0x019c6003020075a7 */ /* 0x0010a4000804017f */
[----:B--2---:R-:W-:Y:S05]  /*13c40*/  @!P2 NANOSLEEP.SYNCS 0x989680 ;  /* 0x009896800000a95d */ /* 0x004fea0003900000 */
[----:B------:R-:W2:Y:S02]  /*13c50*/  @!P2 SYNCS.PHASECHK.TRANS64 P2, [R2+URZ+0x19c60], R3 ;  /* 0x019c60030200a5a7 */ /* 0x000ea4000804007f */
[----:B--2---:R-:W-:Y:S05]  /*13c60*/  @!P2 BRA `(.L_x_13032) ;  /* 0xfffffffc00f0a947 */ /* 0x004fea000383ffff */
[----:B------:R-:W-:Y:S05]  /*13c70*/  BRA `(.L_x_13112) ;  /* 0xffffffc8009c7947 */ /* 0x000fea000383ffff */
.L_x_13040:
[----:B0-----:R0:W2:Y:S02]  /*13c80*/  SYNCS.PHASECHK.TRANS64.TRYWAIT P1, [R0+URZ+0x19c70], R3 ;  /* 0x019c7003000075a7 */ /* 0x0010a4000802017f */
[----:B--2---:R-:W-:Y:S05]  /*13c90*/  @!P1 NANOSLEEP.SYNCS 0x989680 ;  /* 0x009896800000995d */ /* 0x004fea0003900000 */
[----:B------:R-:W2:Y:S02]  /*13ca0*/  @!P1 SYNCS.PHASECHK.TRANS64 P1, [R0+URZ+0x19c70], R3 ;  /* 0x019c7003000095a7 */ /* 0x000ea4000802007f */
[----:B--2---:R-:W-:Y:S05]  /*13cb0*/  @!P1 BRA `(.L_x_13040) ;  /* 0xfffffffc00f09947 */ /* 0x004fea000383ffff */
[----:B------:R-:W-:Y:S05]  /*13cc0*/  BRA `(.L_x_13113) ;  /* 0xffffffd0003c7947 */ /* 0x000fea000383ffff */
.L_x_13042:
[----:B0-----:R0:W2:Y:S02]  /*13cd0*/  SYNCS.PHASECHK.TRANS64.TRYWAIT P1, [R0+URZ+0x19c60], R3 ;  /* 0x019c6003000075a7 */ /* 0x0010a4000802017f */
[----:B--2---:R-:W-:Y:S05]  /*13ce0*/  @!P1 NANOSLEEP.SYNCS 0x989680 ;  /* 0x009896800000995d */ /* 0x004fea0003900000 */
[----:B------:R-:W2:Y:S02]  /*13cf0*/  @!P1 SYNCS.PHASECHK.TRANS64 P1, [R0+URZ+0x19c60], R3 ;  /* 0x019c6003000095a7 */ /* 0x000ea4000802007f */
[----:B--2---:R-:W-:Y:S05]  /*13d00*/  @!P1 BRA `(.L_x_13042) ;  /* 0xfffffffc00f09947 */ /* 0x004fea000383ffff */
[----:B------:R-:W-:Y:S05]  /*13d10*/  BRA `(.L_x_13114) ;  /* 0xffffffd000487947 */ /* 0x000fea000383ffff */
.L_x_13056:
[----:B-1----:R1:W2:Y:S02]  /*13d20*/  SYNCS.PHASECHK.TRANS64.TRYWAIT P0, [R5+URZ+0x19c20], R0 ;  /* 0x019c2000050075a7 */ /* 0x0022a4000800017f */
[----:B--2---:R-:W-:Y:S05]  /*13d30*/  @!P0 NANOSLEEP.SYNCS 0x989680 ;  /* 0x009896800000895d */ /* 0x004fea0003900000 */
[----:B------:R-:W2:Y:S02]  /*13d40*/  @!P0 SYNCS.PHASECHK.TRANS64 P0, [R5+URZ+0x19c20], R0 ;  /* 0x019c2000050085a7 */ /* 0x000ea4000800007f */
[----:B--2---:R-:W-:Y:S05]  /*13d50*/  @!P0 BRA `(.L_x_13056) ;  /* 0xfffffffc00f08947 */ /* 0x004fea000383ffff */
[----:B------:R-:W-:Y:S05]  /*13d60*/  BRA `(.L_x_13115) ;  /* 0xffffffe400f07947 */ /* 0x000fea000383ffff */
.L_x_13057:
[----:B------:R-:W2:Y:S01]  /*13d70*/  S2R R2, SR_TID.X ;  /* 0x0000000000027919 */ /* 0x000ea20000002100 */
[----:B------:R-:W-:Y:S01]  /*13d80*/  BSSY B0, `(.L_x_13116) ;  /* 0x000000a000007945 */ /* 0x000fe20003800000 */
[----:B------:R-:W-:Y:S02]  /*13d90*/  IMAD.MOV.U32 R12, RZ, RZ, RZ ;  /* 0x000000ffff0c7224 */ /* 0x000fe400078e00ff */
[----:B0-----:R-:W-:Y:S02]  /*13da0*/  IMAD.MOV.U32 R11, RZ, RZ, 0x1f ;  /* 0x0000001fff0b7424 */ /* 0x001fe400078e00ff */
[----:B------:R-:W-:Y:S01]  /*13db0*/  IMAD.MOV.U32 R15, RZ, RZ, -0x1 ;  /* 0xffffffffff0f7424 */ /* 0x000fe200078e00ff */
[----:B--2---:R-:W-:-:S04]  /*13dc0*/  SHF.R.U32.HI R2, RZ, 0x5, R2 ;  /* 0x00000005ff027819 */ /* 0x004fc80000011602 */
[----:B------:R-:W-:-:S05]  /*13dd0*/  LOP3.LUT R2, R2, 0x3, RZ, 0xc0, !PT ;  /* 0x0000000302027812 */ /* 0x000fca00078ec0ff */
[----:B------:R-:W-:-:S07]  /*13de0*/  IMAD.MOV.U32 R13, RZ, RZ, R2 ;  /* 0x000000ffff0d7224 */ /* 0x000fce00078e0002 */
[----:B-1----:R-:W-:Y:S05]  /*13df0*/  WARPSYNC.COLLECTIVE R15, `(.L_x_13117) ;  /* 0x000000000f087348 */ /* 0x002fea0003c00000 */
[----:B------:R0:W2:Y:S02]  /*13e00*/  SHFL.IDX P6, R14, R13, R12, R11 ;  /* 0x0000000c0d0e7389 */ /* 0x0000a400000c000b */
[----:B012---:R-:W-:Y:S01]  /*13e10*/  ENDCOLLECTIVE ;  /* 0x000000000000791b */ /* 0x007fe20003800000 */
.L_x_13117:
[----:B------:R-:W-:Y:S05]  /*13e20*/  BSYNC B0 ;  /* 0x0000000000007941 */ /* 0x000fea0003800000 */
.L_x_13116:
[----:B------:R-:W-:Y:S05]  /*13e30*/  BRA `(.L_x_13118) ;  /* 0xffffffe400d87947 */ /* 0x000fea000383ffff */
.L_x_13060:
[----:B------:R-:W-:Y:S01]  /*13e40*/  BSSY B1, `(.L_x_13119) ;  /* 0x0000006000017945 */ /* 0x000fe20003800000 */
[----:B------:R-:W-:-:S07]  /*13e50*/  IMAD.MOV.U32 R15, RZ, RZ, -0x1 ;  /* 0xffffffffff0f7424 */ /* 0x000fce00078e00ff */
[----:B01----:R-:W-:Y:S05]  /*13e60*/  WARPSYNC.COLLECTIVE R15, `(.L_x_13120) ;  /* 0x000000000f0c7348 */ /* 0x003fea0003c00000 */
[----:B------:R-:W-:Y:S02]  /*13e70*/  ELECT P6, UR62, PT ;  /* 0x00000000003e782f */ /* 0x000fe400038c0000 */
[----:B------:R-:W-:Y:S01]  /*13e80*/  MOV R14, UR62 ;  /* 0x0000003e000e7c02 */ /* 0x000fe20008000f00 */
[----:B01----:R-:W-:Y:S10]  /*13e90*/  ENDCOLLECTIVE ;  /* 0x000000000000791b */ /* 0x003ff40003800000 */
.L_x_13120:
[----:B------:R-:W-:Y:S05]  /*13ea0*/  BSYNC B1 ;  /* 0x0000000000017941 */ /* 0x000fea0003800000 */
.L_x_13119:
[----:B------:R-:W-:Y:S05]  /*13eb0*/  BRA `(.L_x_13121) ;  /* 0xffffffe400d07947 */ /* 0x000fea000383ffff */
.L_x_13062:
[----:B-1----:R1:W2:Y:S02]  /*13ec0*/  SYNCS.PHASECHK.TRANS64.TRYWAIT P1, [R3+URZ+0x19c40], R2 ;  /* 0x019c4002030075a7 */ /* 0x0022a4000802017f */
[----:B--2---:R-:W-:Y:S05]  /*13ed0*/  @!P1 NANOSLEEP.SYNCS 0x989680 ;  /* 0x009896800000995d */ /* 0x004fea0003900000 */
[----:B------:R-:W2:Y:S02]  /*13ee0*/  @!P1 SYNCS.PHASECHK.TRANS64 P1, [R3+URZ+0x19c40], R2 ;  /* 0x019c4002030095a7 */ /* 0x000ea4000802007f */
[----:B--2---:R-:W-:Y:S05]  /*13ef0*/  @!P1 BRA `(.L_x_13062) ;  /* 0xfffffffc00f09947 */ /* 0x004fea000383ffff */
[----:B------:R-:W-:Y:S05]  /*13f00*/  BRA `(.L_x_13122) ;  /* 0xffffffe400f07947 */ /* 0x000fea000383ffff */
.L_x_13064:
[----:B--2---:R2:W3:Y:S02]  /*13f10*/  SYNCS.PHASECHK.TRANS64.TRYWAIT P1, [R5+URZ+0x19c40], R0 ;  /* 0x019c4000050075a7 */ /* 0x0044e4000802017f */
[----:B---3--:R-:W-:Y:S05]  /*13f20*/  @!P1 NANOSLEEP.SYNCS 0x989680 ;  /* 0x009896800000995d */ /* 0x008fea0003900000 */
[----:B------:R-:W3:Y:S02]  /*13f30*/  @!P1 SYNCS.PHASECHK.TRANS64 P1, [R5+URZ+0x19c40], R0 ;  /* 0x019c4000050095a7 */ /* 0x000ee4000802007f */
[----:B---3--:R-:W-:Y:S05]  /*13f40*/  @!P1 BRA `(.L_x_13064) ;  /* 0xfffffffc00f09947 */ /* 0x008fea000383ffff */
[----:B------:R-:W-:Y:S05]  /*13f50*/  BRA `(.L_x_13123) ;  /* 0xffffffe400fc7947 */ /* 0x000fea000383ffff */
.L_x_13066:
[----:B---3--:R3:W4:Y:S02]  /*13f60*/  SYNCS.PHASECHK.TRANS64.TRYWAIT P1, [R3+URZ+0x19c60], R2 ;  /* 0x019c6002030075a7 */ /* 0x008724000802017f */
[----:B----4-:R-:W-:Y:S05]  /*13f70*/  @!P1 NANOSLEEP.SYNCS 0x989680 ;  /* 0x009896800000995d */ /* 0x010fea0003900000 */
[----:B------:R-:W4:Y:S02]  /*13f80*/  @!P1 SYNCS.PHASECHK.TRANS64 P1, [R3+URZ+0x19c60], R2 ;  /* 0x019c6002030095a7 */ /* 0x000f24000802007f */
[----:B----4-:R-:W-:Y:S05]  /*13f90*/  @!P1 BRA `(.L_x_13066) ;  /* 0xfffffffc00f09947 */ /* 0x010fea000383ffff */
[----:B------:R-:W-:Y:S05]  /*13fa0*/  BRA `(.L_x_13124) ;  /* 0xffffffe400f87947 */ /* 0x000fea000383ffff */
.L_x_13068:
[----:B----4-:R4:W0:Y:S02]  /*13fb0*/  SYNCS.PHASECHK.TRANS64.TRYWAIT P1, [R5+URZ+0x19c60], R0 ;  /* 0x019c6000050075a7 */ /* 0x010824000802017f */
[----:B0-----:R-:W-:Y:S05]  /*13fc0*/  @!P1 NANOSLEEP.SYNCS 0x989680 ;  /* 0x009896800000995d */ /* 0x001fea0003900000 */
[----:B------:R-:W0:Y:S02]  /*13fd0*/  @!P1 SYNCS.PHASECHK.TRANS64 P1, [R5+URZ+0x19c60], R0 ;  /* 0x019c6000050095a7 */ /* 0x000e24000802007f */
[----:B0-----:R-:W-:Y:S05]  /*13fe0*/  @!P1 BRA `(.L_x_13068) ;  /* 0xfffffffc00f09947 */ /* 0x001fea000383ffff */
[----:B------:R-:W-:Y:S05]  /*13ff0*/  BRA `(.L_x_13125) ;  /* 0xffffffe400f47947 */ /* 0x000fea000383ffff */
.L_x_13070:
[----:B------:R0:W0:Y:S02]  /*14000*/  SYNCS.PHASECHK.TRANS64.TRYWAIT P1, [R3+URZ+0x19c80], R2 ;  /* 0x019c8002030075a7 */ /* 0x000024000802017f */
[----:B0-----:R-:W-:Y:S05]  /*14010*/  @!P1 NANOSLEEP.SYNCS 0x989680 ;  /* 0x009896800000995d */ /* 0x001fea0003900000 */
[----:B------:R-:W0:Y:S02]  /*14020*/  @!P1 SYNCS.PHASECHK.TRANS64 P1, [R3+URZ+0x19c80], R2 ;  /* 0x019c8002030095a7 */ /* 0x000e24000802007f */
[----:B0-----:R-:W-:Y:S05]  /*14030*/  @!P1 BRA `(.L_x_13070) ;  /* 0xfffffffc00f09947 */ /* 0x001fea000383ffff */
[----:B------:R-:W-:Y:S05]  /*14040*/  BRA `(.L_x_13126) ;  /* 0xffffffe400f07947 */ /* 0x000fea000383ffff */
.L_x_13127:
        /* <DEDUP_REMOVED lines=11> */
.L_x_16300:


//--------------------- .text._ZN7cutlass13device_kernelIN5flash11enable_sm90INS1_16FlashAttnFwdSm90INS1_25CollectiveMainloopFwdSm90ILi2EN4cute5tupleIJNS5_1CILi1EEES8_S8_EEENS6_IJNS7_ILi192EEENS7_ILi128EEENS7_ILi96EEEEEELi96ENS_12float_e4m3_tEfNS_4arch4Sm90ELb1ELb0ELb0ELb1ELb1ELb1ELb0ELb1ELb1ELb1ELb1ELb0EEENS1_21CollectiveEpilogueFwdINS6_IJSA_SC_SB_EEES9_NS_10bfloat16_tESG_Li384ELb1ELb1ELb1ELb1EEENS1_36VarlenDynamicPersistentTileSchedulerILi192ELi128ELi384ELi128ELb1ELb1ELb1ELb1ELb1ELb1EEEEEEEEEvNT_6ParamsE --------------------------
	.section	.text._ZN7cutlass13device_kernelIN5flash11enable_sm90INS1_16FlashAttnFwdSm90INS1_25CollectiveMainloopFwdSm90ILi2EN4cute5tupleIJNS5_1CILi1EEES8_S8_EEENS6_IJNS7_ILi192EEENS7_ILi128EEENS7_ILi96EEEEEELi96ENS_12float_e4m3_tEfNS_4arch4Sm90ELb1ELb0ELb0ELb1ELb1ELb1ELb0ELb1ELb1ELb1ELb1ELb0EEENS1_21CollectiveEpilogueFwdINS6_IJSA_SC_SB_EEES9_NS_10bfloat16_tESG_Li384ELb1ELb1ELb1ELb1EEENS1_36VarlenDynamicPersistentTileSchedulerILi192ELi128ELi384ELi128ELb1ELb1ELb1ELb1ELb1ELb1EEEEEEEEEvNT_6ParamsE,"ax",@progbits
	.align	128
.text._ZN7cutlass13device_kernelIN5flash11enable_sm90INS1_16FlashAttnFwdSm90INS1_25CollectiveMainloopFwdSm90ILi2EN4cute5tupleIJNS5_1CILi1EEES8_S8_EEENS6_IJNS7_ILi192EEENS7_ILi128EEENS7_ILi96EEEEEELi96ENS_12float_e4m3_tEfNS_4arch4Sm90ELb1ELb0ELb0ELb1ELb1ELb1ELb0ELb1ELb1ELb1ELb1ELb0EEENS1_21CollectiveEpilogueFwdINS6_IJSA_SC_SB_EEES9_NS_10bfloat16_tESG_Li384ELb1ELb1ELb1ELb1EEENS1_36VarlenDynamicPersistentTileSchedulerILi192ELi128ELi384ELi128ELb1ELb1ELb1ELb1ELb1ELb1EEEEEEEEEvNT_6ParamsE:
        .type           _ZN7cutlass13device_kernelIN5flash11enable_sm90INS1_16FlashAttnFwdSm90INS1_25CollectiveMainloopFwdSm90ILi2EN4cute5tupleIJNS5_1CILi1EEES8_S8_EEENS6_IJNS7_ILi192EEENS7_ILi128EEENS7_ILi96EEEEEELi96ENS_12float_e4m3_tEfNS_4arch4Sm90ELb1ELb0ELb0ELb1ELb1ELb1ELb0ELb1ELb1ELb1ELb1ELb0EEENS1_21CollectiveEpilogueFwdINS6_IJSA_SC_SB_EEES9_NS_10bfloat16_tESG_Li384ELb1ELb1ELb1ELb1EEENS1_36VarlenDynamicPersistentTileSchedulerILi192ELi128ELi384ELi128ELb1ELb1ELb1ELb1ELb1ELb1EEEEEEEEEvNT_6ParamsE,@function
        .size           _ZN7cutlass13device_kernelIN5flash11enable_sm90INS1_16FlashAttnFwdSm90INS1_25CollectiveMainloopFwdSm90ILi2EN4cute5tupleIJNS5_1CILi1EEES8_S8_EEENS6_IJNS7_ILi192EEENS7_ILi128EEENS7_ILi96EEEEEELi96ENS_12float_e4m3_tEfNS_4arch4Sm90ELb1ELb0ELb0ELb1ELb1ELb1ELb0ELb1ELb1ELb1ELb1ELb0EEENS1_21CollectiveEpilogueFwdINS6_IJSA_SC_SB_EEES9_NS_10bfloat16_tESG_Li384ELb1ELb1ELb1ELb1EEENS1_36VarlenDynamicPersistentTileSchedulerILi192ELi128ELi384ELi128ELb1ELb1ELb1ELb1ELb1ELb1EEEEEEEEEvNT_6ParamsE,(.L_x_16301 - _ZN7cutlass13device_kernelIN5flash11enable_sm90INS1_16FlashAttnFwdSm90INS1_25CollectiveMainloopFwdSm90ILi2EN4cute5tupleIJNS5_1CILi1EEES8_S8_EEENS6_IJNS7_ILi192EEENS7_ILi128EEENS7_ILi96EEEEEELi96ENS_12float_e4m3_tEfNS_4arch4Sm90ELb1ELb0ELb0ELb1ELb1ELb1ELb0ELb1ELb1ELb1ELb1ELb0EEENS1_21CollectiveEpilogueFwdINS6_IJSA_SC_SB_EEES9_NS_10bfloat16_tESG_Li384ELb1ELb1ELb1ELb1EEENS1_36VarlenDynamicPersistentTileSchedulerILi192ELi128ELi384ELi128ELb1ELb1ELb1ELb1ELb1ELb1EEEEEEEEEvNT_6ParamsE)
        .other          _ZN7cutlass13device_kernelIN5flash11enable_sm90INS1_16FlashAttnFwdSm90INS1_25CollectiveMainloopFwdSm90ILi2EN4cute5tupleIJNS5_1CILi1EEES8_S8_EEENS6_IJNS7_ILi192EEENS7_ILi128EEENS7_ILi96EEEEEELi96ENS_12float_e4m3_tEfNS_4arch4Sm90ELb1ELb0ELb0ELb1ELb1ELb1ELb0ELb1ELb1ELb1ELb1ELb0EEENS1_21CollectiveEpilogueFwdINS6_IJSA_SC_SB_EEES9_NS_10bfloat16_tESG_Li384ELb1ELb1ELb1ELb1EEENS1_36VarlenDynamicPersistentTileSchedulerILi192ELi128ELi384ELi128ELb1ELb1ELb1ELb1ELb1ELb1EEEEEEEEEvNT_6ParamsE,@"STO_CUDA_ENTRY STV_DEFAULT"
_ZN7cutlass13device_kernelIN5flash11enable_sm90INS1_16FlashAttnFwdSm90INS1_25CollectiveMainloopFwdSm90ILi2EN4cute5tupleIJNS5_1CILi1EEES8_S8_EEENS6_IJNS7_ILi192EEENS7_ILi128EEENS7_ILi96EEEEEELi96ENS_12float_e4m3_tEfNS_4arch4Sm90ELb1ELb0ELb0ELb1ELb1ELb1ELb0ELb1ELb1ELb1ELb1ELb0EEENS1_21CollectiveEpilogueFwdINS6_IJSA_SC_SB_EEES9_NS_10bfloat16_tESG_Li384ELb1ELb1ELb1ELb1EEENS1_36VarlenDynamicPersistentTileSchedulerILi192ELi128ELi384ELi128ELb1ELb1ELb1ELb1ELb1ELb1EEEEEEEEEvNT_6ParamsE:
        /* <DEDUP_REMOVED lines=17> */
.L_x_13129:
[----:B------:R-:W-:Y:S05]  /*0110*/  BSYNC B0 ;  /* 0x0000000000007941 */ /* 0x000fea0003800000 */
.L_x_13128:
        /* <DEDUP_REMOVED lines=40> */
.L_x_13130:
        /* <DEDUP_REMOVED lines=22> */
.L_x_13131:
        /* <DEDUP_REMOVED lines=18> */
.L_x_13132:
        /* <DEDUP_REMOVED lines=22> */
.L_x_13133:
        /* <DEDUP_REMOVED lines=23> */
.L_x_13134:
        /* <DEDUP_REMOVED lines=9> */
.L_x_13137:
[----:B------:R-:W-:-:S08]  /*0980*/  NOP ;  /* 0x0000000000007918 */ /* 0x000fd00000000000 */
[----:B------:R-:W0:Y:S02]  /*0990*/  USETMAXREG.TRY_ALLOC.CTAPOOL UP0, 0xa0 ;  /* 0x000000a0000079c8 */ /* 0x000e240008000600 */
[----:B0-----:R-:W-:-:S13]  /*09a0*/  PLOP3.LUT P0, PT, PT, PT, UP0, 0x80, 0x0 ;  /* 0x000000000000781c */ /* 0x001fda0003f0f008 */
[----:B------:R-:W-:Y:S05]  /*09b0*/  @!P0 BRA `(.L_x_13137) ;  /* 0xfffffffc00f08947 */ /* 0x000fea000383ffff */
[----:B------:R-:W2:Y:S08]  /*09c0*/  S2UR UR4, SR_CgaCtaId ;  /* 0x00000000000479c3 */ /* 0x000eb00000008800 */
[----:B------:R-:W-:Y:S06]  /*09d0*/  BAR.ARV 0x8, 0x200 ;  /* 0x0208000000007b1d */ /* 0x000fec0000002000 */
[----:B------:R-:W-:-:S02]  /*09e0*/  MOV R18, 0x400 ;  /* 0x0000040000127802 */ /* 0x000fc40000000f00 */
[----:B------:R-:W-:Y:S01]  /*09f0*/  BAR.SYNC.DEFER_BLOCKING 0x5, 0x200 ;  /* 0x0148000000007b1d */ /* 0x000fe20000010000 */
[----:B--2---:R-:W-:-:S05]  /*0a00*/  IMAD.U32 R0, RZ, RZ, UR4 ;  /* 0x00000004ff007e24 */ /* 0x004fca000f8e00ff */
[----:B------:R-:W-:Y:S01]  /*0a10*/  ULDC UR4, c[0x0][0xc3c] ;  /* 0x00030f0000047ab9 */ /* 0x000fe20000000800 */
[----:B------:R-:W-:Y:S01]  /*0a20*/  LEA R18, R0, R18, 0x18 ;  /* 0x0000001200127211 */ /* 0x000fe200078ec0ff */
[----:B------:R-:W-:Y:S04]  /*0a30*/  STL [R1+0x10], R0 ;  /* 0x0000100001007387 */ /* 0x000fe80000100800 */
[----:B------:R-:W0:Y:S01]  /*0a40*/  LDS.128 R24, [R18+0x19cd0] ;  /* 0x019cd00012187984 */ /* 0x000e220000000c00 */
[----:B------:R-:W-:Y:S06]  /*0a50*/  BAR.ARV 0x4, 0x200 ;  /* 0x0108000000007b1d */ /* 0x000fec0000002000 */
[----:B0-----:R-:W-:-:S13]  /*0a60*/  ISETP.GE.AND P0, PT, R27, UR4, PT ;  /* 0x000000041b007c0c */ /* 0x001fda000bf06270 */
[----:B------:R-:W-:Y:S05]  /*0a70*/  @P0 BRA `(.L_x_13138) ;  /* 0x000001e000040947 */ /* 0x000fea0003800000 */
[----:B------:R-:W0:Y:S02]  /*0a80*/  S2R R0, SR_TID.X ;  /* 0x0000000000007919 */ /* 0x000e240000002100 */
[----:B0-----:R-:W-:-:S05]  /*0a90*/  VIADD R21, R0, 0xffffff80 ;  /* 0xffffff8000157836 */ /* 0x001fca0000000000 */
[-C--:B------:R-:W-:Y:S02]  /*0aa0*/  LEA.HI R3, R21, R21.reuse, RZ, 0x1 ;  /* 0x0000001515037211 */ /* 0x080fe400078f08ff */
[----:B------:R-:W-:Y:S02]  /*0ab0*/  SHF.R.S32.HI R0, RZ, 0x1f, R21 ;  /* 0x0000001fff007819 */ /* 0x000fe40000011415 */
[--C-:B------:R-:W-:Y:S02]  /*0ac0*/  SHF.R.S32.HI R157, RZ, 0x1, R3.reuse ;  /* 0x00000001ff9d7819 */ /* 0x100fe40000011403 */
[----:B------:R-:W-:Y:S02]  /*0ad0*/  SHF.R.S32.HI R6, RZ, 0x1f, R3 ;  /* 0x0000001fff067819 */ /* 0x000fe40000011403 */
[----:B------:R-:W-:Y:S02]  /*0ae0*/  LOP3.LUT R3, R3, 0xfffffffe, RZ, 0xc0, !PT ;  /* 0xfffffffe03037812 */ /* 0x000fe400078ec0ff */
[----:B------:R-:W-:-:S02]  /*0af0*/  LEA.HI R2, R0, R21, RZ, 0x5 ;  /* 0x0000001500027211 */ /* 0x000fc400078f28ff */
[----:B------:R-:W-:Y:S01]  /*0b00*/  LEA.HI R5, R0, R21, RZ, 0x4 ;  /* 0x0000001500057211 */ /* 0x000fe200078f20ff */
[----:B------:R-:W-:Y:S01]  /*0b10*/  IMAD.IADD R16, R21, 0x1, -R3 ;  /* 0x0000000115107824 */ /* 0x000fe200078e0a03 */
[----:B------:R-:W-:Y:S01]  /*0b20*/  LEA.HI R6, R6, R157, RZ, 0x2 ;  /* 0x0000009d06067211 */ /* 0x000fe200078f10ff */
[----:B------:R-:W-:Y:S01]  /*0b30*/  IMAD.SHL.U32 R4, R2, 0x10, RZ ;  /* 0x0000001002047824 */ /* 0x000fe200078e00ff */
[----:B------:R-:W-:Y:S01]  /*0b40*/  LOP3.LUT R2, R5, 0x7fffff0, RZ, 0xc0, !PT ;  /* 0x07fffff005027812 */ /* 0x000fe200078ec0ff */
[----:B------:R-:W-:Y:S01]  /*0b50*/  IMAD.SHL.U32 R28, R16, 0x8, RZ ;  /* 0x00000008101c7824 */ /* 0x000fe200078e00ff */
[----:B------:R-:W-:Y:S02]  /*0b60*/  LOP3.LUT R6, R6, 0x7fffffc, RZ, 0xc0, !PT ;  /* 0x07fffffc06067812 */ /* 0x000fe400078ec0ff */
[----:B------:R-:W-:Y:S01]  /*0b70*/  LOP3.LUT R7, R4, 0xfffffe00, RZ, 0xc0, !PT ;  /* 0xfffffe0004077812 */ /* 0x000fe200078ec0ff */
[----:B------:R-:W-:Y:S01]  /*0b80*/  VIADD R11, R28, 0x20 ;  /* 0x000000201c0b7836 */ /* 0x000fe20000000000 */
[----:B------:R-:W-:Y:S01]  /*0b90*/  STL [R1], R28 ;  /* 0x0000001c01007387 */ /* 0x000fe20000100800 */
[----:B------:R-:W-:Y:S01]  /*0ba0*/  IMAD.IADD R4, R21, 0x1, -R2 ;  /* 0x0000000115047824 */ /* 0x000fe200078e0a02 */
[----:B------:R-:W-:Y:S01]  /*0bb0*/  LEA.HI R2, R0, R21, RZ, 0x7 ;  /* 0x0000001500027211 */ /* 0x000fe200078f38ff */
[----:B------:R-:W-:Y:S01]  /*0bc0*/  IMAD.IADD R6, R157, 0x1, -R6 ;  /* 0x000000019d067824 */ /* 0x000fe200078e0a06 */
[----:B------:R0:W-:Y:S01]  /*0bd0*/  STL [R1+0x24], R11 ;  /* 0x0000240b01007387 */ /* 0x0001e20000100800 */
[----:B------:R-:W-:Y:S01]  /*0be0*/  IMAD R9, R4, 0x20, R7 ;  /* 0x0000002004097824 */ /* 0x000fe200078e0207 */
[----:B------:R-:W-:-:S02]  /*0bf0*/  LOP3.LUT R7, R2, 0xffffff80, RZ, 0xc0, !PT ;  /* 0xffffff8002077812 */ /* 0x000fc400078ec0ff */
[----:B------:R-:W2:Y:S01]  /*0c00*/  LDL.LU R19, [R1+0x30] ;  /* 0x0000300001137983 */ /* 0x000ea20000300800 */
[----:B------:R-:W-:Y:S02]  /*0c10*/  LEA.HI R4, R0, R21, RZ, 0x3 ;  /* 0x0000001500047211 */ /* 0x000fe400078f18ff */
[----:B------:R-:W-:Y:S01]  /*0c20*/  IMAD.IADD R15, R21, 0x1, -R7 ;  /* 0x00000001150f7824 */ /* 0x000fe200078e0a07 */
[----:B------:R-:W-:Y:S02]  /*0c30*/  SHF.R.S32.HI R7, RZ, 0x4, R5 ;  /* 0x00000004ff077819 */ /* 0x000fe40000011405 */
[----:B------:R-:W-:Y:S02]  /*0c40*/  SHF.R.S32.HI R22, RZ, 0x7, R2 ;  /* 0x00000007ff167819 */ /* 0x000fe40000011402 */
[----:B------:R-:W-:Y:S01]  /*0c50*/  LEA.HI R5, R5, R7, RZ, 0x1 ;  /* 0x0000000705057211 */ /* 0x000fe200078f08ff */
[----:B------:R-:W-:Y:S01]  /*0c60*/  IMAD R13, R7, 0x8, R6 ;  /* 0x00000008070d7824 */ /* 0x000fe200078e0206 */
[----:B------:R-:W-:Y:S01]  /*0c70*/  SHF.R.S32.HI R8, RZ, 0x1f, R15 ;  /* 0x0000001fff087819 */ /* 0x000fe2000001140f */
[----:B------:R-:W-:Y:S01]  /*0c80*/  IMAD.IADD R6, R28, 0x1, R11 ;  /* 0x000000011c067824 */ /* 0x000fe200078e020b */
[----:B------:R-:W-:-:S02]  /*0c90*/  LOP3.LUT R2, R5, 0x1ffffffe, RZ, 0xc0, !PT ;  /* 0x1ffffffe05027812 */ /* 0x000fc400078ec0ff */
[----:B------:R-:W-:Y:S02]  /*0ca0*/  LEA.HI R10, R8, R15, RZ, 0x2 ;  /* 0x0000000f080a7211 */ /* 0x000fe400078f10ff */
[----:B------:R-:W-:Y:S01]  /*0cb0*/  SHF.R.S32.HI R4, RZ, 0x3, R4 ;  /* 0x00000003ff047819 */ /* 0x000fe20000011404 */
[----:B------:R-:W-:Y:S01]  /*0cc0*/  IMAD.IADD R2, R7, 0x1, -R2 ;  /* 0x0000000107027824 */ /* 0x000fe200078e0a02 */
[--C-:B------:R-:W-:Y:S02]  /*0cd0*/  SHF.R.S32.HI R5, RZ, 0x2, R10.reuse ;  /* 0x00000002ff057819 */ /* 0x100fe4000001140a */
[----:B------:R-:W-:Y:S02]  /*0ce0*/  SHF.R.S32.HI R12, RZ, 0x1f, R10 ;  /* 0x0000001fff0c7819 */ /* 0x000fe4000001140a */
[----:B------:R-:W-:Y:S01]  /*0cf0*/  SHF.R.S32.HI R7, RZ, 0x1f, R6 ;  /* 0x0000001fff077819 */ /* 0x000fe20000011406 */
[----:B------:R-:W-:Y:S01]  /*0d00*/  IMAD.SHL.U32 R4, R4, 0x80, RZ ;  /* 0x0000008004047824 */ /* 0x000fe200078e00ff */
[----:B------:R-:W-:-:S02]  /*0d10*/  LEA.HI R12, R12, R5, RZ, 0x3 ;  /* 0x000000050c0c7211 */ /* 0x000fc400078f18ff */
[CC--:B0-----:R-:W-:Y:S02]  /*0d20*/  LEA.HI R11, R7.reuse, R6.reuse, RZ, 0x4 ;  /* 0x00000006070b7211 */ /* 0x0c1fe400078f20ff */
[----:B------:R-:W-:Y:S02]  /*0d30*/  LEA.HI R6, R7, R6, RZ, 0x5 ;  /* 0x0000000607067211 */ /* 0x000fe400078f28ff */
[----:B------:R-:W-:Y:S02]  /*0d40*/  LOP3.LUT R20, R4, 0x80, RZ, 0xc0, !PT ;  /* 0x0000008004147812 */ /* 0x000fe400078ec0ff */
[----:B------:R-:W-:Y:S02]  /*0d50*/  LOP3.LUT R12, R12, 0xfffffff8, RZ, 0xc0, !PT ;  /* 0xfffffff80c0c7812 */ /* 0x000fe400078ec0ff */
[----:B------:R-:W-:Y:S01]  /*0d60*/  LEA.HI R8, R8, R15, RZ, 0x5 ;  /* 0x0000000f08087211 */ /* 0x000fe200078f28ff */
[----:B------:R-:W-:Y:S01]  /*0d70*/  IMAD.SHL.U32 R13, R13, 0x20, RZ ;  /* 0x000000200d0d7824 */ /* 0x000fe200078e00ff */
[----:B------:R-:W-:-:S02]  /*0d80*/  SHF.R.S32.HI R6, RZ, 0x5, R6 ;  /* 0x00000005ff067819 */ /* 0x000fc40000011406 */
[----:B------:R-:W-:Y:S02]  /*0d90*/  SHF.R.U32.HI R14, RZ, 0x3, R20 ;  /* 0x00000003ff0e7819 */ /* 0x000fe40000011614 */
[----:B------:R-:W-:Y:S01]  /*0da0*/  LOP3.LUT R4, R20, 0x10, R11, 0xf8, !PT ;  /* 0x0000001014047812 */ /* 0x000fe200078ef80b */
[----:B------:R-:W-:Y:S01]  /*0db0*/  IMAD.IADD R5, R5, 0x1, -R12 ;  /* 0x0000000105057824 */ /* 0x000fe200078e0a0c */
[----:B------:R-:W-:Y:S01]  /*0dc0*/  SHF.R.S32.HI R8, RZ, 0x5, R8 ;  /* 0x00000005ff087819 */ /* 0x000fe20000011408 */
[----:B------:R-:W-:Y:S01]  /*0dd0*/  IMAD R7, R6, 0x1800, R13 ;  /* 0x0000180006077824 */ /* 0x000fe200078e020d */
[----:B------:R-:W-:Y:S01]  /*0de0*/  LOP3.LUT R4, R4, R14, RZ, 0x3c, !PT ;  /* 0x0000000e04047212 */ /* 0x000fe200078e3cff */
[----:B------:R-:W-:Y:S01]  /*0df0*/  IMAD.HI R3, R22, 0x55555556, RZ ;  /* 0x5555555616037827 */ /* 0x000fe200078e02ff */
[----:B------:R-:W-:Y:S03]  /*0e00*/  STL [R1+0x18], R20 ;  /* 0x0000181401007387 */ /* 0x000fe60000100800 */
[----:B------:R-:W-:-:S02]  /*0e10*/  IMAD R8, R8, 0x10, R5 ;  /* 0x0000001008087824 */ /* 0x000fc400078e0205 */
[----:B------:R-:W-:Y:S01]  /*0e20*/  IMAD R5, R2, 0x8, R9 ;  /* 0x0000000802057824 */ /* 0x000fe200078e0209 */
[----:B------:R-:W-:Y:S01]  /*0e30*/  IADD3 R2, R18, R7, R4 ;  /* 0x0000000712027210 */ /* 0x000fe20007ffe004 */
[----:B------:R-:W-:Y:S01]  /*0e40*/  STL [R1+0x28], R13 ;  /* 0x0000280d01007387 */ /* 0x000fe20000100800 */
[----:B------:R-:W-:Y:S02]  /*0e50*/  LEA.HI R0, R0, R21, RZ, 0x2 ;  /* 0x0000001500007211 */ /* 0x000fe400078f10ff */
[----:B------:R-:W-:Y:S01]  /*0e60*/  LEA.HI R3, R3, R3, RZ, 0x1 ;  /* 0x0000000303037211 */ /* 0x000fe200078f08ff */
[----:B------:R-:W-:Y:S04]  /*0e70*/  STL [R1+0xa8], R14 ;  /* 0x0000a80e01007387 */ /* 0x000fe80000100800 */
[----:B------:R-:W-:Y:S04]  /*0e80*/  STL [R1+0xb0], R5 ;  /* 0x0000b00501007387 */ /* 0x000fe80000100800 */
[----:B------:R0:W-:Y:S01]  /*0e90*/  STL [R1+0xa4], R2 ;  /* 0x0000a40201007387 */ /* 0x0001e20000100800 */
[----:B------:R-:W-:-:S02]  /*0ea0*/  IMAD R3, R3, -0x3, R22 ;  /* 0xfffffffd03037824 */ /* 0x000fc400078e0216 */
[----:B------:R-:W-:Y:S01]  /*0eb0*/  IMAD.SHL.U32 R16, R16, 0x10, RZ ;  /* 0x0000001010107824 */ /* 0x000fe200078e00ff */
[----:B0-----:R-:W-:Y:S01]  /*0ec0*/  LOP3.LUT R2, R0, 0xfffffffc, RZ, 0xc0, !PT ;  /* 0xfffffffc00027812 */ /* 0x001fe200078ec0ff */
[----:B------:R-:W-:-:S04]  /*0ed0*/  IMAD R3, R3, 0x40, R8 ;  /* 0x0000004003037824 */ /* 0x000fc800078e0208 */
[----:B------:R-:W-:Y:S01]  /*0ee0*/  IMAD.IADD R6, R21, 0x1, -R2 ;  /* 0x0000000115067824 */ /* 0x000fe200078e0a02 */
[----:B------:R-:W-:Y:S01]  /*0ef0*/  SHF.R.S32.HI R2, RZ, 0x2, R0 ;  /* 0x00000002ff027819 */ /* 0x000fe20000011400 */
[----:B------:R-:W-:Y:S02]  /*0f00*/  VIADD R155, R16, 0x40 ;  /* 0x00000040109b7836 */ /* 0x000fe40000000000 */
[C---:B------:R-:W-:Y:S01]  /*0f10*/  IMAD.SHL.U32 R4, R6.reuse, 0x8, RZ ;  /* 0x0000000806047824 */ /* 0x040fe200078e00ff */
[----:B------:R-:W-:Y:S01]  /*0f20*/  LEA.HI R0, R6, R6, RZ, 0x1 ;  /* 0x0000000606007211 */ /* 0x000fe200078f08ff */
[----:B------:R-:W-:Y:S01]  /*0f30*/  VIADD R5, R28, 0x10 ;  /* 0x000000101c057836 */ /* 0x000fe20000000000 */
[----:B------:R-:W-:Y:S01]  /*0f40*/  STL [R1+0xac], R3 ;  /* 0x0000ac0301007387 */ /* 0x000fe20000100800 */
[----:B------:R-:W-:Y:S02]  /*0f50*/  LOP3.LUT R10, R10, 0x7ffffffc, RZ, 0xc0, !PT ;  /* 0x7ffffffc0a0a7812 */ /* 0x000fe400078ec0ff */
[----:B------:R-:W-:Y:S01]  /*0f60*/  LOP3.LUT R2, R0, 0x1ffffffe, RZ, 0xc0, !PT ;  /* 0x1ffffffe00027812 */ /* 0x000fe200078ec0ff */
[----:B------:R-:W-:Y:S01]  /*0f70*/  STL [R1+0x64], RZ ;  /* 0x000064ff01007387 */ /* 0x000fe20000100800 */
[----:B------:R-:W-:-:S02]  /*0f80*/  LOP3.LUT R0, R20, 0x10, R16, 0xf8, !PT ;  /* 0x0000001014007812 */ /* 0x000fc400078ef810 */
[----:B------:R-:W-:Y:S01]  /*0f90*/  SHF.R.S32.HI R7, RZ, 0x1f, R155 ;  /* 0x0000001fff077819 */ /* 0x000fe2000001149b */
[----:B------:R-:W-:Y:S04]  /*0fa0*/  STL [R1+0x54], R4 ;  /* 0x0000540401007387 */ /* 0x000fe80000100800 */
[----:B------:R0:W-:Y:S01]  /*0fb0*/  STL [R1+0x20], R5 ;  /* 0x0000200501007387 */ /* 0x0001e20000100800 */
[----:B------:R-:W-:Y:S01]  /*0fc0*/  IMAD.IADD R10, R15, 0x1, -R10 ;  /* 0x000000010f0a7824 */ /* 0x000fe200078e0a0a */
[----:B------:R-:W-:Y:S01]  /*0fd0*/  LOP3.LUT R0, R0, R14, RZ, 0x3c, !PT ;  /* 0x0000000e00007212 */ /* 0x000fe200078e3cff */
[----:B------:R-:W-:Y:S01]  /*0fe0*/  IMAD.IADD R2, R6, 0x1, -R2 ;  /* 0x0000000106027824 */ /* 0x000fe200078e0a02 */
[----:B------:R-:W-:Y:S01]  /*0ff0*/  STL [R1+0x1c], R7 ;  /* 0x00001c0701007387 */ /* 0x000fe20000100800 */
[----:B0-----:R-:W-:-:S02]  /*1000*/  VIADD R5, R4, 0x20 ;  /* 0x0000002004057836 */ /* 0x001fc40000000000 */
[----:B------:R-:W-:-:S03]  /*1010*/  VIADD R4, R4, 0x40 ;  /* 0x0000004004047836 */ /* 0x000fc60000000000 */
[----:B------:R0:W-:Y:S01]  /*1020*/  STL [R1+0x6c], R5 ;  /* 0x00006c0501007387 */ /* 0x0001e20000100800 */
[----:B------:R-:W-:Y:S01]  /*1030*/  SHF.R.S32.HI R6, RZ, 0x1f, R5 ;  /* 0x0000001fff067819 */ /* 0x000fe20000011405 */
[----:B------:R-:W-:Y:S02]  /*1040*/  IMAD.SHL.U32 R8, R10, 0x2, RZ ;  /* 0x000000020a087824 */ /* 0x000fe400078e00ff */
[----:B------:R-:W-:Y:S01]  /*1050*/  IMAD.IADD R0, R13, 0x1, R0 ;  /* 0x000000010d007824 */ /* 0x000fe200078e0200 */
[----:B------:R1:W-:Y:S01]  /*1060*/  STL [R1+0x78], R4 ;  /* 0x0000780401007387 */ /* 0x0003e20000100800 */
[----:B0-----:R-:W-:-:S03]  /*1070*/  SHF.R.S32.HI R5, RZ, 0x1f, R4 ;  /* 0x0000001fff057819 */ /* 0x001fc60000011404 */
[----:B------:R0:W-:Y:S04]  /*1080*/  STL [R1+0xb8], R6 ;  /* 0x0000b80601007387 */ /* 0x0001e80000100800 */
[----:B------:R-:W-:Y:S01]  /*1090*/  STL [R1+0xb4], R5 ;  /* 0x0000b40501007387 */ /* 0x000fe20000100800 */
[----:B-1----:R-:W-:-:S03]  /*10a0*/  SHF.R.S32.HI R4, RZ, 0x4, R11 ;  /* 0x00000004ff047819 */ /* 0x002fc6000001140b */
[----:B------:R-:W-:Y:S01]  /*10b0*/  STL [R1+0x40], R8 ;  /* 0x0000400801007387 */ /* 0x000fe20000100800 */
[----:B------:R-:W-:-:S03]  /*10c0*/  VIADD R7, R8, 0x38 ;  /* 0x0000003808077836 */ /* 0x000fc60000000000 */
[----:B------:R1:W-:Y:S01]  /*10d0*/  STL [R1+0x48], R0 ;  /* 0x0000480001007387 */ /* 0x0003e20000100800 */
[----:B0-----:R-:W-:-:S03]  /*10e0*/  VIADD R6, R8, 0x40 ;  /* 0x0000004008067836 */ /* 0x001fc60000000000 */
[----:B------:R0:W-:Y:S01]  /*10f0*/  STL [R1+0x14], R4 ;  /* 0x0000140401007387 */ /* 0x0001e20000100800 */
[C---:B-1----:R-:W-:Y:S02]  /*1100*/  VIADD R0, R8.reuse, 0x30 ;  /* 0x0000003008007836 */ /* 0x042fe40000000000 */
[C---:B------:R-:W-:Y:S02]  /*1110*/  VIADD R5, R8.reuse, 0x48 ;  /* 0x0000004808057836 */ /* 0x040fe40000000000 */
[C---:B0-----:R-:W-:Y:S01]  /*1120*/  VIADD R4, R8.reuse, 0x50 ;  /* 0x0000005008047836 */ /* 0x041fe20000000000 */
[----:B------:R0:W-:Y:S04]  /*1130*/  STL [R1+0x74], R0 ;  /* 0x0000740001007387 */ /* 0x0001e80000100800 */
[----:B------:R1:W-:Y:S01]  /*1140*/  STL [R1+0x8c], R7 ;  /* 0x00008c0701007387 */ /* 0x0003e20000100800 */
[----:B0-----:R-:W-:Y:S01]  /*1150*/  VIADD R0, R8, 0x58 ;  /* 0x0000005808007836 */ /* 0x001fe20000000000 */
[----:B------:R-:W-:-:S02]  /*1160*/  SHF.R.S32.HI R8, RZ, 0x1f, R7 ;  /* 0x0000001fff087819 */ /* 0x000fc40000011407 */
        /* <DEDUP_REMOVED lines=8> */
[----:B------:R1:W-:Y:S01]  /*11f0*/  STL [R1+0x7c], R0 ;  /* 0x00007c0001007387 */ /* 0x0003e20000100800 */
[----:B0-----:R-:W-:-:S03]  /*1200*/  SHF.R.S32.HI R4, RZ, 0x1f, R0 ;  /* 0x0000001fff047819 */ /* 0x001fc60000011400 */
[----:B------:R0:W-:Y:S01]  /*1210*/  STL [R1+0x98], R6 ;  /* 0x0000980601007387 */ /* 0x0001e20000100800 */
[----:B-1----:R-:W-:-:S03]  /*1220*/  IMAD R0, R2, 0x8, R3 ;  /* 0x0000000802007824 */ /* 0x002fc600078e0203 */
[----:B------:R0:W-:Y:S04]  /*1230*/  STL [R1+0x94], R5 ;  /* 0x0000940501007387 */ /* 0x0001e80000100800 */
[----:B------:R0:W-:Y:S04]  /*1240*/  STL [R1+0x4c], R0 ;  /* 0x00004c0001007387 */ /* 0x0001e80000100800 */
[----:B------:R0:W-:Y:S01]  /*1250*/  STL [R1+0x90], R4 ;  /* 0x0000900401007387 */ /* 0x0001e20000100800 */
[----:B------:R-:W-:Y:S02]  /*1260*/  IMAD.MOV.U32 R156, RZ, RZ, RZ ;  /* 0x000000ffff9c7224 */ /* 0x000fe400078e00ff */
[----:B------:R-:W-:-:S02]  /*1270*/  IMAD.MOV.U32 R153, RZ, RZ, RZ ;  /* 0x000000ffff997224 */ /* 0x000fc400078e00ff */
[----:B------:R-:W-:Y:S01]  /*1280*/  IMAD.MOV.U32 R23, RZ, RZ, RZ ;  /* 0x000000ffff177224 */ /* 0x000fe200078e00ff */
[----:B--2---:R-:W-:Y:S01]  /*1290*/  LOP3.LUT R154, R19, 0x1, RZ, 0xfc, !PT ;  /* 0x00000001139a7812 */ /* 0x004fe200078efcff */
[----:B0-----:R-:W-:-:S07]  /*12a0*/  IMAD.MOV.U32 R19, RZ, RZ, RZ ;  /* 0x000000ffff137224 */ /* 0x001fce00078e00ff */
.L_x_13280:
[----:B012-4-:R-:W0:Y:S01]  /*12b0*/  LDC.64 R2, c[0x0][0xc88] ;  /* 0x00032200ff027b82 */ /* 0x017e220000000a00 */
[----:B------:R-:W-:Y:S01]  /*12c0*/  ULDC.64 UR4, c[0x0][0xa28] ;  /* 0x00028a0000047ab9 */ /* 0x000fe20000000a00 */
[----:B------:R-:W-:Y:S01]  /*12d0*/  ULDC.64 UR8, c[0x0][0xa18] ;  /* 0x0002860000087ab9 */ /* 0x000fe20000000a00 */
[----:B------:R-:W-:Y:S01]  /*12e0*/  ULDC.64 UR6, c[0x0][0xa08] ;  /* 0x0002820000067ab9 */ /* 0x000fe20000000a00 */
[----:B0-----:R-:W-:-:S05]  /*12f0*/  IMAD.WIDE R2, R27, 0x4, R2 ;  /* 0x000000041b027825 */ /* 0x001fca00078e0202 */
[----:B------:R-:W2:Y:S01]  /*1300*/  LDG.E R28, desc[UR40][R2.64] ;  /* 0x00000028021c7981 */ /* 0x000ea2000c1e1900 */
[----:B------:R-:W-:Y:S01]  /*1310*/  ISETP.NE.U32.AND P2, PT, RZ, UR4, PT ;  /* 0x00000004ff007c0c */ /* 0x000fe2000bf45070 */
[----:B---3--:R-:W-:Y:S01]  /*1320*/  IMAD.MOV.U32 R8, RZ, RZ, RZ ;  /* 0x000000ffff087224 */ /* 0x008fe200078e00ff */
[----:B------:R-:W-:Y:S01]  /*1330*/  ISETP.NE.U32.AND P1, PT, RZ, UR8, PT ;  /* 0x00000008ff007c0c */ /* 0x000fe2000bf25070 */
[----:B------:R-:W-:Y:S01]  /*1340*/  IMAD.MOV.U32 R66, RZ, RZ, RZ ;  /* 0x000000ffff427224 */ /* 0x000fe200078e00ff */
[----:B------:R-:W-:Y:S02]  /*1350*/  ISETP.NE.AND.EX P2, PT, RZ, UR5, PT, P2 ;  /* 0x00000005ff007c0c */ /* 0x000fe4000bf45320 */
[----:B------:R-:W-:Y:S02]  /*1360*/  ISETP.NE.AND.EX P1, PT, RZ, UR9, PT, P1 ;  /* 0x00000009ff007c0c */ /* 0x000fe4000bf25310 */
[----:B------:R-:W-:-:S04]  /*1370*/  ISETP.NE.U32.AND P0, PT, RZ, UR6, PT ;  /* 0x00000006ff007c0c */ /* 0x000fc8000bf05070 */
[----:B------:R-:W-:Y:S02]  /*1380*/  ISETP.NE.AND.EX P0, PT, RZ, UR7, PT, P0 ;  /* 0x00000007ff007c0c */ /* 0x000fe4000bf05300 */
[----:B--2---:R-:W-:Y:S01]  /*1390*/  SHF.R.S32.HI R0, RZ, 0x1f, R28 ;  /* 0x0000001fff007819 */ /* 0x004fe2000001141c */
[C---:B------:R-:W-:Y:S02]  /*13a0*/  IMAD.SHL.U32 R33, R28.reuse, 0x4, RZ ;  /* 0x000000041c217824 */ /* 0x040fe400078e00ff */
[C---:B------:R-:W-:Y:S01]  /*13b0*/  @P2 LEA R2, P3, R28.reuse, UR4, 0x2 ;  /* 0x000000041c022c11 */ /* 0x040fe2000f8610ff */
[----:B------:R-:W-:Y:S01]  /*13c0*/  STL [R1+0x50], R28 ;  /* 0x0000501c01007387 */ /* 0x000fe20000100800 */
[C-C-:B------:R-:W-:Y:S02]  /*13d0*/  SHF.L.U64.HI R32, R28.reuse, 0x2, R0.reuse ;  /* 0x000000021c207819 */ /* 0x140fe40000010200 */
[----:B------:R-:W-:Y:S01]  /*13e0*/  @P2 LEA.HI.X R3, R28, UR5, R0, 0x2, P3 ;  /* 0x000000051c032c11 */ /* 0x000fe200098f1400 */
[----:B------:R-:W-:Y:S01]  /*13f0*/  ULDC UR4, c[0x0][0x288] ;  /* 0x0000a20000047ab9 */ /* 0x000fe20000000800 */
[----:B------:R0:W-:Y:S01]  /*1400*/  STL [R1+0x68], R0 ;  /* 0x0000680001007387 */ /* 0x0001e20000100800 */
[----:B------:R-:W-:-:S03]  /*1410*/  IADD3 R6, P4, R33, UR6, RZ ;  /* 0x0000000621067c10 */ /* 0x000fc6000ff9e0ff */
[----:B-----5:R1:W5:Y:S01]  /*1420*/  @P2 LDG.E R8, desc[UR40][R2.64] ;  /* 0x0000002802082981 */ /* 0x020362000c1e1900 */
[----:B------:R-:W-:Y:S02]  /*1430*/  @P1 IADD3 R4, P2, R33, UR8, RZ ;  /* 0x0000000821041c10 */ /* 0x000fe4000ff5e0ff */
[C---:B------:R-:W-:Y:S01]  /*1440*/  IADD3.X R7, R32.reuse, UR7, RZ, P4, !PT ;  /* 0x0000000720077c10 */ /* 0x040fe2000a7fe4ff */
[----:B------:R-:W-:Y:S01]  /*1450*/  STL [R1+0x5c], R33 ;  /* 0x00005c2101007387 */ /* 0x000fe20000100800 */
[----:B------:R-:W-:Y:S01]  /*1460*/  @P1 IADD3.X R5, R32, UR9, RZ, P2, !PT ;  /* 0x0000000920051c10 */ /* 0x000fe200097fe4ff */
[----:B0-----:R-:W-:Y:S01]  /*1470*/  IMAD.U32 R0, RZ, RZ, UR4 ;  /* 0x00000004ff007e24 */ /* 0x001fe2000f8e00ff */
[----:B------:R-:W-:Y:S01]  /*1480*/  ULDC.64 UR4, c[0x0][0x418] ;  /* 0x0001060000047ab9 */ /* 0x000fe20000000a00 */
[----:B------:R0:W5:Y:S01]  /*1490*/  @P0 LDG.E R66, desc[UR40][R6.64] ;  /* 0x0000002806420981 */ /* 0x000162000c1e1900 */
[----:B------:R-:W-:-:S03]  /*14a0*/  ULDC.64 UR8, c[0x0][0xa20] ;  /* 0x0002880000087ab9 */ /* 0x000fc60000000a00 */
[----:B------:R-:W2:Y:S01]  /*14b0*/  @P1 LDG.E R0, desc[UR40][R4.64] ;  /* 0x0000002804001981 */ /* 0x000ea2000c1e1900 */
[----:B------:R-:W-:Y:S01]  /*14c0*/  UISETP.NE.U32.AND UP0, UPT, UR4, URZ, UPT ;  /* 0x0000003f0400728c */ /* 0x000fe2000bf05070 */
[----:B-1----:R-:W-:Y:S02]  /*14d0*/  LOP3.LUT R2, R26, 0xff000000, RZ, 0xc0, !PT ;  /* 0xff0000001a027812 */ /* 0x002fe400078ec0ff */
[----:B------:R-:W-:Y:S01]  /*14e0*/  ULDC UR4, c[0x0][0x424] ;  /* 0x0001090000047ab9 */ /* 0x000fe20000000800 */
[----:B------:R-:W-:Y:S01]  /*14f0*/  UISETP.NE.AND.EX UP0, UPT, UR5, URZ, UPT, UP0 ;  /* 0x0000003f0500728c */ /* 0x000fe2000bf05300 */
[----:B------:R-:W-:Y:S01]  /*1500*/  ISETP.NE.U32.AND P2, PT, RZ, UR8, PT ;  /* 0x00000008ff007c0c */ /* 0x000fe2000bf45070 */
[----:B------:R-:W-:Y:S01]  /*1510*/  STL [R1+0x60], R32 ;  /* 0x0000602001007387 */ /* 0x000fe20000100800 */
[----:B------:R-:W-:Y:S01]  /*1520*/  ULDC UR5, c[0x0][0x2f0] ;  /* 0x0000bc0000057ab9 */ /* 0x000fe20000000800 */
[----:B------:R-:W-:Y:S01]  /*1530*/  USEL UR4, UR4, 0x1, UP0 ;  /* 0x0000000104047887 */ /* 0x000fe20008000000 */
[----:B------:R-:W-:-:S02]  /*1540*/  SHF.R.U32.HI R3, RZ, 0x8, R2 ;  /* 0x00000008ff037819 */ /* 0x000fc40000011602 */
[----:B------:R-:W-:Y:S01]  /*1550*/  ISETP.NE.AND.EX P2, PT, RZ, UR9, PT, P2 ;  /* 0x00000009ff007c0c */ /* 0x000fe2000bf45320 */
[----:B------:R-:W-:-:S03]  /*1560*/  UIMAD UR4, UR4, UR5, URZ ;  /* 0x00000005040472a4 */ /* 0x000fc6000f8e023f */
[----:B------:R-:W-:Y:S01]  /*1570*/  ULDC UR5, c[0x0][0x348] ;  /* 0x0000d20000057ab9 */ /* 0x000fe20000000800 */
[C---:B------:R-:W-:Y:S01]  /*1580*/  LOP3.LUT R152, R26.reuse, 0xffff, RZ, 0xc0, !PT ;  /* 0x0000ffff1a987812 */ /* 0x040fe200078ec0ff */
[----:B--2---:R1:W-:Y:S01]  /*1590*/  STL [R1+0x38], R0 ;  /* 0x0000380001007387 */ /* 0x0043e20000100800 */
[----:B------:R-:W-:Y:S01]  /*15a0*/  IMAD.MOV.U32 R11, RZ, RZ, R0 ;  /* 0x000000ffff0b7224 */ /* 0x000fe200078e0000 */
[----:B-1----:R-:W-:-:S04]  /*15b0*/  LOP3.LUT R0, R26, 0xff0000, RZ, 0xc0, !PT ;  /* 0x00ff00001a007812 */ /* 0x002fc800078ec0ff */
[----:B------:R-:W-:Y:S01]  /*15c0*/  LEA.HI R10, R0, R3, RZ, 0x10 ;  /* 0x00000003000a7211 */ /* 0x000fe200078f80ff */
[----:B0-----:R-:W-:Y:S06]  /*15d0*/  @P1 BRA `(.L_x_13139) ;  /* 0x0000000000281947 */ /* 0x001fec0003800000 */
        /* <DEDUP_REMOVED lines=8> */
[----:B--2---:R-:W-:-:S05]  /*1660*/  IMAD.IADD R11, R5, 0x1, -R0 ;  /* 0x00000001050b7824 */ /* 0x004fca00078e0a00 */
[----:B------:R0:W-:Y:S02]  /*1670*/  STL [R1+0x38], R11 ;  /* 0x0000380b01007387 */ /* 0x0001e40000100800 */
.L_x_13139:
[----:B------:R-:W-:Y:S02]  /*1680*/  IMAD.U32 R41, RZ, RZ, UR5 ;  /* 0x00000005ff297e24 */ /* 0x000fe4000f8e00ff */
[----:B------:R-:W-:Y:S01]  /*1690*/  IMAD.U32 R29, RZ, RZ, UR4 ;  /* 0x00000004ff1d7e24 */ /* 0x000fe2000f8e00ff */
[----:B------:R-:W-:Y:S06]  /*16a0*/  @!P2 BRA `(.L_x_13140) ;  /* 0x000000000010a947 */ /* 0x000fec0003800000 */
[----:B------:R-:W-:-:S04]  /*16b0*/  IADD3 R2, P0, R33, UR8, RZ ;  /* 0x0000000821027c10 */ /* 0x000fc8000ff1e0ff */
[----:B------:R-:W-:-:S05]  /*16c0*/  IADD3.X R3, R32, UR9, RZ, P0, !PT ;  /* 0x0000000920037c10 */ /* 0x000fca00087fe4ff */
[----:B------:R1:W5:Y:S01]  /*16d0*/  LDG.E R29, desc[UR40][R2.64] ;  /* 0x00000028021d7981 */ /* 0x000362000c1e1900 */
[----:B------:R-:W-:Y:S05]  /*16e0*/  BRA `(.L_x_13141) ;  /* 0x0000000000107947 */ /* 0x000fea0003800000 */
.L_x_13140:
[----:B------:R-:W-:Y:S05]  /*16f0*/  @!P0 BRA `(.L_x_13141) ;  /* 0x00000000000c8947 */ /* 0x000fea0003800000 */
[----:B------:R-:W2:Y:S04]  /*1700*/  LDG.E R0, desc[UR40][R6.64] ;  /* 0x0000002806007981 */ /* 0x000ea8000c1e1900 */
[----:B------:R-:W2:Y:S02]  /*1710*/  LDG.E R29, desc[UR40][R6.64+0x4] ;  /* 0x00000428061d7981 */ /* 0x000ea4000c1e1900 */
[----:B--2---:R-:W-:-:S07]  /*1720*/  IMAD.IADD R29, R29, 0x1, -R0 ;  /* 0x000000011d1d7824 */ /* 0x004fce00078e0a00 */
.L_x_13141:
        /* <DEDUP_REMOVED lines=16> */
[----:B------:R-:W-:Y:S01]  /*1830*/  IMAD R12, R25, 0xc0, RZ ;  /* 0x000000c0190c7824 */ /* 0x000fe200078e02ff */
[----:B------:R-:W-:Y:S01]  /*1840*/  BSSY B0, `(.L_x_13142) ;  /* 0x000003a000007945 */ /* 0x000fe20003800000 */
[----:B------:R-:W-:Y:S02]  /*1850*/  IMAD.IADD R8, R29, 0x1, -R8 ;  /* 0x000000011d087824 */ /* 0x000fe400078e0a08 */
[----:B-1----:R-:W-:Y:S01]  /*1860*/  VIADD R2, R12, 0xbf ;  /* 0x000000bf0c027836 */ /* 0x002fe20000000000 */
[----:B------:R1:W-:Y:S07]  /*1870*/  STL [R1+0x34], R12 ;  /* 0x0000340c01007387 */ /* 0x0003ee0000100800 */
[----:B------:R-:W2:Y:S01]  /*1880*/  @P1 LDC R9, c[0x0][0x44c] ;  /* 0x00011300ff091b82 */ /* 0x000ea20000000800 */
[----:B-1----:R-:W-:-:S07]  /*1890*/  LOP3.LUT R12, R10, 0xff, RZ, 0xc0, !PT ;  /* 0x000000ff0a0c7812 */ /* 0x002fce00078ec0ff */
[----:B------:R-:W1:Y:S01]  /*18a0*/  @P1 LDC R3, c[0x0][0x450] ;  /* 0x00011400ff031b82 */ /* 0x000e620000000800 */
[----:B---3--:R-:W-:Y:S02]  /*18b0*/  @P0 IMAD.IADD R41, R7, 0x1, -R0 ;  /* 0x0000000107290824 */ /* 0x008fe400078e0a00 */
[----:B--2---:R-:W-:-:S04]  /*18c0*/  @P1 IMAD.HI.U32 R0, R2, R9, RZ ;  /* 0x0000000902001227 */ /* 0x004fc800078e00ff */
[----:B----4-:R-:W-:Y:S01]  /*18d0*/  IMAD.IADD R4, R8, 0x1, R41 ;  /* 0x0000000108047824 */ /* 0x010fe200078e0229 */
[----:B-1----:R-:W-:-:S03]  /*18e0*/  @P1 SHF.R.U32.HI R2, RZ, R3, R0 ;  /* 0x00000003ff021219 */ /* 0x002fc60000011600 */
[C---:B------:R-:W-:Y:S01]  /*18f0*/  VIADD R0, R4.reuse, 0x7f ;  /* 0x0000007f04007836 */ /* 0x040fe20000000000 */
[----:B------:R-:W-:Y:S01]  /*1900*/  IADD3 R40, R4, 0x80, -R11 ;  /* 0x0000008004287810 */ /* 0x000fe20007ffe80b */
[----:B------:R1:W-:Y:S03]  /*1910*/  STL [R1+0x3c], R4 ;  /* 0x00003c0401007387 */ /* 0x0003e60000100800 */
[----:B------:R-:W-:Y:S01]  /*1920*/  SHF.R.S32.HI R3, RZ, 0x1f, R0 ;  /* 0x0000001fff037819 */ /* 0x000fe20000011400 */
[----:B------:R-:W-:Y:S01]  /*1930*/  IMAD.IADD R2, R40, 0x1, R2 ;  /* 0x0000000128027824 */ /* 0x000fe200078e0202 */
[----:B------:R2:W-:Y:S02]  /*1940*/  STL [R1+0x70], R12 ;  /* 0x0000700c01007387 */ /* 0x0005e40000100800 */
[----:B------:R-:W-:Y:S02]  /*1950*/  LEA.HI R3, R3, R0, RZ, 0x7 ;  /* 0x0000000003037211 */ /* 0x000fe400078f38ff */
[----:B------:R-:W-:-:S02]  /*1960*/  SHF.R.S32.HI R5, RZ, 0x1f, R2 ;  /* 0x0000001fff057819 */ /* 0x000fc40000011402 */
[----:B-1----:R-:W-:Y:S02]  /*1970*/  SHF.R.U32.HI R4, RZ, 0x10, R10 ;  /* 0x00000010ff047819 */ /* 0x002fe4000001160a */
[----:B------:R-:W-:Y:S02]  /*1980*/  LEA.HI R5, R5, R2, RZ, 0x7 ;  /* 0x0000000205057211 */ /* 0x000fe400078f38ff */
[----:B------:R-:W-:Y:S01]  /*1990*/  SHF.R.S32.HI R27, RZ, 0x7, R3 ;  /* 0x00000007ff1b7819 */ /* 0x000fe20000011403 */
[----:B------:R2:W-:Y:S01]  /*19a0*/  STL [R1+0x58], R4 ;  /* 0x0000580401007387 */ /* 0x0005e20000100800 */
[----:B------:R-:W-:-:S04]  /*19b0*/  SHF.R.S32.HI R0, RZ, 0x7, R5 ;  /* 0x00000007ff007819 */ /* 0x000fc80000011405 */
[----:B------:R-:W-:Y:S01]  /*19c0*/  VIMNMX R6, R27, R0, PT ;  /* 0x000000001b067248 */ /* 0x000fe20003fe0100 */
[----:B------:R-:W-:-:S03]  /*19d0*/  IMAD.MOV.U32 R0, RZ, RZ, RZ ;  /* 0x000000ffff007224 */ /* 0x000fc600078e00ff */
[----:B------:R-:W-:-:S13]  /*19e0*/  ISETP.GE.AND P0, PT, R6, 0x1, PT ;  /* 0x000000010600780c */ /* 0x000fda0003f06270 */
[----:B--2---:R-:W-:Y:S05]  /*19f0*/  @!P0 BRA `(.L_x_13143) ;  /* 0x0000000000788947 */ /* 0x004fea0003800000 */
[----:B------:R-:W-:Y:S01]  /*1a00*/  ISETP.NE.AND P0, PT, R4, RZ, PT ;  /* 0x000000ff0400720c */ /* 0x000fe20003f05270 */
[----:B------:R-:W-:-:S03]  /*1a10*/  ULDC UR4, c[0x0][0x9f0] ;  /* 0x00027c0000047ab9 */ /* 0x000fc60000000800 */
[----:B------:R-:W-:-:S04]  /*1a20*/  SEL R9, R4, UR4, P0 ;  /* 0x0000000404097c07 */ /* 0x000fc80008000000 */
[-C--:B------:R-:W-:Y:S02]  /*1a30*/  IABS R5, R9.reuse ;  /* 0x0000000900057213 */ /* 0x080fe40000000000 */
[----:B------:R-:W-:Y:S02]  /*1a40*/  IADD3 R0, R9, -0x1, R6 ;  /* 0xffffffff09007810 */ /* 0x000fe40007ffe006 */
[----:B------:R-:W1:Y:S01]  /*1a50*/  I2F.RP R4, R5 ;  /* 0x0000000500047306 */ /* 0x000e620000209400 */
[----:B0-----:R-:W-:-:S05]  /*1a60*/  IABS R11, R9 ;  /* 0x00000009000b7213 */ /* 0x001fca0000000000 */
[----:B------:R-:W-:Y:S02]  /*1a70*/  IMAD.MOV R11, RZ, RZ, -R11 ;  /* 0x000000ffff0b7224 */ /* 0x000fe400078e0a0b */
[----:B-1----:R-:W0:Y:S02]  /*1a80*/  MUFU.RCP R4, R4 ;  /* 0x0000000400047308 */ /* 0x002e240000001000 */
        /* <DEDUP_REMOVED lines=21> */
.L_x_13143:
[----:B------:R-:W-:Y:S05]  /*1be0*/  BSYNC B0 ;  /* 0x0000000000007941 */ /* 0x000fea0003800000 */
.L_x_13142:
        /* <DEDUP_REMOVED lines=30> */
[----:B0-----:R-:W-:Y:S02]  /*1dd0*/  IMAD.U32 R11, RZ, RZ, UR7 ;  /* 0x00000007ff0b7e24 */ /* 0x001fe4000f8e00ff */
[----:B------:R-:W-:Y:S02]  /*1de0*/  IMAD.MOV.U32 R8, RZ, RZ, 0x70 ;  /* 0x00000070ff087424 */ /* 0x000fe400078e00ff */
[----:B------:R-:W-:Y:S02]  /*1df0*/  IMAD.MOV.U32 R12, RZ, RZ, 0x1 ;  /* 0x00000001ff0c7424 */ /* 0x000fe400078e00ff */
[----:B------:R-:W-:-:S07]  /*1e00*/  IMAD.MOV.U32 R13, RZ, RZ, RZ ;  /* 0x000000ffff0d7224 */ /* 0x000fce00078e00ff */
[----:B------:R-:W-:-:S07]  /*1e10*/  LEPC R20, `(.L_x_13146) ;  /* 0x000000001014794e */ /* 0x000fce0000000000 */
[----:B-1---5:R-:W-:Y:S05]  /*1e20*/  CALL.ABS.NOINC R14 ;  /* 0x000000000e007343 */ /* 0x022fea0003c00000 */
.L_x_13146:
[----:B------:R-:W-:Y:S05]  /*1e30*/  BSYNC B6 ;  /* 0x0000000000067941 */ /* 0x000fea0003800000 */
.L_x_13145:
        /* <DEDUP_REMOVED lines=20> */
.L_x_13148:
[----:B------:R-:W-:Y:S05]  /*1f80*/  BSYNC B6 ;  /* 0x0000000000067941 */ /* 0x000fea0003800000 */
.L_x_13147:
[----:B------:R-:W2:Y:S01]  /*1f90*/  LDL.64 R30, [R1] ;  /* 0x00000000011e7983 */ /* 0x000ea20000100a00 */
[----:B------:R-:W-:-:S03]  /*1fa0*/  ULDC.64 UR4, c[0x0][0x9f8] ;  /* 0x00027e0000047ab9 */ /* 0x000fc60000000a00 */
[----:B------:R-:W2:Y:S01]  /*1fb0*/  LDL.64 R20, [R1] ;  /* 0x0000000001147983 */ /* 0x000ea20000100a00 */
[----:B------:R-:W-:Y:S01]  /*1fc0*/  ISETP.NE.U32.AND P0, PT, RZ, UR4, PT ;  /* 0x00000004ff007c0c */ /* 0x000fe2000bf05070 */
[----:B------:R-:W-:Y:S01]  /*1fd0*/  IMAD.MOV.U32 R68, RZ, RZ, R28 ;  /* 0x000000ffff447224 */ /* 0x000fe200078e001c */
[----:B------:R-:W1:Y:S01]  /*1fe0*/  LDC.64 R60, c[0x0][0x3f8] ;  /* 0x0000fe00ff3c7b82 */ /* 0x000e620000000a00 */
[----:B0-----:R-:W3:Y:S01]  /*1ff0*/  LDL R11, [R1+0x18] ;  /* 0x00001800010b7983 */ /* 0x001ee20000100800 */
[----:B------:R-:W-:-:S03]  /*2000*/  ISETP.NE.AND.EX P0, PT, RZ, UR5, PT, P0 ;  /* 0x00000005ff007c0c */ /* 0x000fc6000bf05300 */
[----:B------:R-:W4:Y:S03]  /*2010*/  LDL R8, [R1+0xa8] ;  /* 0x0000a80001087983 */ /* 0x000f260000100800 */
[----:B------:R-:W0:Y:S07]  /*2020*/  LDC R55, c[0x0][0x3f4] ;  /* 0x0000fd00ff377b82 */ /* 0x000e2e0000000800 */
[----:B------:R-:W-:Y:S01]  /*2030*/  @P0 IADD3 R4, P1, R33, UR4, RZ ;  /* 0x0000000421040c10 */ /* 0x000fe2000ff3e0ff */
[----:B------:R-:W0:Y:S01]  /*2040*/  LDC.64 R58, c[0x0][0x408] ;  /* 0x00010200ff3a7b82 */ /* 0x000e220000000a00 */
[----:B------:R-:W-:Y:S01]  /*2050*/  VIADD R67, R16, 0x20 ;  /* 0x0000002010437836 */ /* 0x000fe20000000000 */
[----:B------:R-:W-:Y:S01]  /*2060*/  ULDC UR4, c[0x0][0x2f4] ;  /* 0x0000bd0000047ab9 */ /* 0x000fe20000000800 */
[----:B------:R-:W-:-:S05]  /*2070*/  @P0 IADD3.X R5, R32, UR5, RZ, P1, !PT ;  /* 0x0000000520050c10 */ /* 0x000fca0008ffe4ff */
[----:B------:R1:W4:Y:S01]  /*2080*/  @P0 LDG.E R68, desc[UR40][R4.64] ;  /* 0x0000002804440981 */ /* 0x000322000c1e1900 */
[----:B------:R-:W-:-:S04]  /*2090*/  ISETP.GE.AND P1, PT, R67, UR4, PT ;  /* 0x0000000443007c0c */ /* 0x000fc8000bf26270 */
[----:B------:R-:W-:Y:S01]  /*20a0*/  SEL R3, RZ, 0xffffffff, P1 ;  /* 0xffffffffff037807 */ /* 0x000fe20000800000 */
[----:B--2---:R-:W-:-:S05]  /*20b0*/  IMAD.MOV.U32 R20, RZ, RZ, R30 ;  /* 0x000000ffff147224 */ /* 0x004fca00078e001e */
[----:B------:R-:W-:-:S05]  /*20c0*/  SHF.R.S32.HI R21, RZ, 0x1f, R20 ;  /* 0x0000001fff157819 */ /* 0x000fca0000011414 */
[----:B------:R2:W-:Y:S04]  /*20d0*/  STL [R1+0x4], R21 ;  /* 0x0000041501007387 */ /* 0x0005e80000100800 */
[----:B------:R-:W2:Y:S01]  /*20e0*/  LDL R10, [R1+0x28] ;  /* 0x00002800010a7983 */ /* 0x000ea20000100800 */
[----:B-1----:R-:W-:Y:S01]  /*20f0*/  IMAD.SHL.U32 R5, R3, 0x2, RZ ;  /* 0x0000000203057824 */ /* 0x002fe200078e00ff */
[----:B------:R-:W-:Y:S02]  /*2100*/  ISETP.GE.AND P0, PT, R16, UR4, PT ;  /* 0x0000000410007c0c */ /* 0x000fe4000bf06270 */
[----:B------:R-:W-:Y:S02]  /*2110*/  SHF.R.S32.HI R3, RZ, 0x1f, R157 ;  /* 0x0000001fff037819 */ /* 0x000fe4000001149d */
[----:B------:R-:W-:-:S02]  /*2120*/  SEL R0, RZ, 0x1, P0 ;  /* 0x00000001ff007807 */ /* 0x000fc40000000000 */
[----:B------:R-:W-:Y:S01]  /*2130*/  SHF.R.S32.HI R17, RZ, 0x1f, R16 ;  /* 0x0000001fff117819 */ /* 0x000fe20000011410 */
[----:B------:R-:W-:Y:S01]  /*2140*/  IMAD R4, R3, R60, RZ ;  /* 0x0000003c03047224 */ /* 0x000fe200078e02ff */
[-C--:B0-----:R-:W-:Y:S02]  /*2150*/  ISETP.GE.AND P3, PT, R16, R55.reuse, PT ;  /* 0x000000371000720c */ /* 0x081fe40003f66270 */
[----:B------:R-:W-:Y:S01]  /*2160*/  ISETP.GE.AND P2, PT, R67, R55, PT ;  /* 0x000000374300720c */ /* 0x000fe20003f46270 */
[----:B------:R-:W-:Y:S01]  /*2170*/  IMAD R6, R3, R58, RZ ;  /* 0x0000003a03067224 */ /* 0x000fe200078e02ff */
[----:B------:R-:W-:Y:S01]  /*2180*/  LOP3.LUT R0, R5, 0x2, R0, 0xe2, !PT ;  /* 0x0000000205007812 */ /* 0x000fe200078ee200 */
[----:B------:R-:W-:Y:S01]  /*2190*/  IMAD R5, R157, R61, R4 ;  /* 0x0000003d9d057224 */ /* 0x000fe200078e0204 */
[----:B------:R-:W-:Y:S01]  /*21a0*/  SEL R3, R55, RZ, P3 ;  /* 0x000000ff37037207 */ /* 0x000fe20001800000 */
[----:B------:R-:W-:Y:S01]  /*21b0*/  IMAD.WIDE.U32 R46, R157, R60, R20 ;  /* 0x0000003c9d2e7225 */ /* 0x000fe200078e0014 */
[----:B------:R-:W-:-:S03]  /*21c0*/  SEL R4, R55, RZ, P2 ;  /* 0x000000ff37047207 */ /* 0x000fc60001000000 */
        /* <DEDUP_REMOVED lines=13> */
[----:B---3--:R-:W-:Y:S01]  /*22a0*/  LOP3.LUT R3, R11, 0x10, R65, 0xf8, !PT ;  /* 0x000000100b037812 */ /* 0x008fe200078ef841 */
[----:B------:R-:W-:Y:S01]  /*22b0*/  IMAD.SHL.U32 R6, R5, 0x80, RZ ;  /* 0x0000008005067824 */ /* 0x000fe200078e00ff */
[----:B------:R-:W-:Y:S02]  /*22c0*/  LOP3.LUT R5, R11, 0x10, R64, 0xf8, !PT ;  /* 0x000000100b057812 */ /* 0x000fe400078ef840 */
[----:B------:R-:W-:Y:S02]  /*22d0*/  LOP3.LUT R4, R4, 0xfffff000, RZ, 0xc0, !PT ;  /* 0xfffff00004047812 */ /* 0x000fe400078ec0ff */
[-C--:B----4-:R-:W-:Y:S02]  /*22e0*/  LOP3.LUT R3, R3, R8.reuse, RZ, 0x3c, !PT ;  /* 0x0000000803037212 */ /* 0x090fe400078e3cff */
[----:B------:R-:W-:Y:S02]  /*22f0*/  LOP3.LUT R6, R6, 0xfffff000, RZ, 0xc0, !PT ;  /* 0xfffff00006067812 */ /* 0x000fe400078ec0ff */
[----:B------:R-:W-:Y:S01]  /*2300*/  LOP3.LUT R5, R5, R8, RZ, 0x3c, !PT ;  /* 0x0000000805057212 */ /* 0x000fe200078e3cff */
[----:B------:R-:W0:Y:S01]  /*2310*/  S2R R28, SR_TID.X ;  /* 0x00000000001c7919 */ /* 0x000e220000002100 */
[----:B-----5:R-:W-:Y:S01]  /*2320*/  SHF.R.S32.HI R7, RZ, 0x1f, R24 ;  /* 0x0000001fff077819 */ /* 0x020fe20000011418 */
[----:B------:R-:W-:-:S04]  /*2330*/  IMAD.WIDE.U32 R42, R157, R58, R20 ;  /* 0x0000003a9d2a7225 */ /* 0x000fc800078e0014 */
[----:B--2---:R-:W-:-:S04]  /*2340*/  IMAD.WIDE.U32 R20, R157, R58, R16 ;  /* 0x0000003a9d147225 */ /* 0x004fc800078e0010 */
[----:B------:R-:W-:Y:S02]  /*2350*/  IMAD R8, R7, R60, RZ ;  /* 0x0000003c07087224 */ /* 0x000fe400078e02ff */
[----:B------:R-:W-:Y:S02]  /*2360*/  IMAD.IADD R43, R43, 0x1, R9 ;  /* 0x000000012b2b7824 */ /* 0x000fe400078e0209 */
[----:B------:R-:W-:Y:S02]  /*2370*/  IMAD.IADD R21, R9, 0x1, R21 ;  /* 0x0000000109157824 */ /* 0x000fe400078e0215 */
[----:B------:R-:W-:Y:S02]  /*2380*/  IMAD R7, R7, R58, RZ ;  /* 0x0000003a07077224 */ /* 0x000fe400078e02ff */
[C---:B------:R-:W-:Y:S02]  /*2390*/  IMAD R51, R24.reuse, R61, R8 ;  /* 0x0000003d18337224 */ /* 0x040fe400078e0208 */
[----:B------:R-:W-:Y:S01]  /*23a0*/  IMAD.WIDE.U32 R46, R24, R60, R46 ;  /* 0x0000003c182e7225 */ /* 0x000fe200078e002e */
[----:B------:R-:W-:-:S03]  /*23b0*/  SHF.L.U64.HI R61, R60, 0x7, R61 ;  /* 0x000000073c3d7819 */ /* 0x000fc6000001023d */
[----:B------:R-:W-:Y:S01]  /*23c0*/  IMAD.WIDE.U32 R44, R24, R60, R44 ;  /* 0x0000003c182c7225 */ /* 0x000fe200078e002c */
[----:B------:R-:W-:-:S03]  /*23d0*/  LOP3.LUT R54, R0, 0x1, RZ, 0xc0, !PT ;  /* 0x0000000100367812 */ /* 0x000fc600078ec0ff */
[C---:B------:R-:W-:Y:S02]  /*23e0*/  IMAD R7, R24.reuse, R59, R7 ;  /* 0x0000003b18077224 */ /* 0x040fe400078e0207 */
[----:B------:R-:W-:Y:S01]  /*23f0*/  IMAD.WIDE.U32 R42, R24, R58, R42 ;  /* 0x0000003a182a7225 */ /* 0x000fe200078e002a */
[----:B------:R-:W-:-:S03]  /*2400*/  SHF.L.U64.HI R59, R58, 0x7, R59 ;  /* 0x000000073a3b7819 */ /* 0x000fc6000001023b */
[----:B------:R-:W-:Y:S01]  /*2410*/  IMAD.WIDE.U32 R20, R24, R58, R20 ;  /* 0x0000003a18147225 */ /* 0x000fe200078e0014 */
[----:B------:R-:W-:Y:S02]  /*2420*/  LOP3.LUT R53, R0, 0x2, RZ, 0xc0, !PT ;  /* 0x0000000200357812 */ /* 0x000fe400078ec0ff */
[----:B------:R-:W-:Y:S01]  /*2430*/  ISETP.GE.AND P1, PT, R155, UR4, PT ;  /* 0x000000049b007c0c */ /* 0x000fe2000bf26270 */
[----:B------:R-:W-:Y:S01]  /*2440*/  IMAD.IADD R52, R47, 0x1, R51 ;  /* 0x000000012f347824 */ /* 0x000fe200078e0233 */
[----:B------:R-:W-:Y:S01]  /*2450*/  LOP3.LUT R48, R65, 0xfffffff0, RZ, 0xc0, !PT ;  /* 0xfffffff041307812 */ /* 0x000fe200078ec0ff */
[----:B------:R-:W-:Y:S01]  /*2460*/  IMAD.IADD R66, R66, 0x1, R29 ;  /* 0x0000000142427824 */ /* 0x000fe200078e021d */
[----:B------:R-:W-:Y:S01]  /*2470*/  SHF.R.S32.HI R0, RZ, 0x1f, R68 ;  /* 0x0000001fff007819 */ /* 0x000fe20000011444 */
[----:B------:R-:W-:Y:S02]  /*2480*/  IMAD.SHL.U32 R60, R60, 0x80, RZ ;  /* 0x000000803c3c7824 */ /* 0x000fe400078e00ff */
[----:B------:R-:W-:-:S02]  /*2490*/  IMAD.SHL.U32 R58, R58, 0x80, RZ ;  /* 0x000000803a3a7824 */ /* 0x000fc400078e00ff */
[----:B------:R-:W-:Y:S02]  /*24a0*/  IMAD.SHL.U32 R55, R55, 0x2, RZ ;  /* 0x0000000237377824 */ /* 0x000fe400078e00ff */
[----:B------:R-:W-:Y:S02]  /*24b0*/  IMAD.IADD R51, R51, 0x1, R45 ;  /* 0x0000000133337824 */ /* 0x000fe400078e022d */
[----:B------:R-:W-:Y:S02]  /*24c0*/  IMAD.IADD R50, R43, 0x1, R7 ;  /* 0x000000012b327824 */ /* 0x000fe400078e0207 */
[----:B------:R-:W-:Y:S01]  /*24d0*/  IMAD.IADD R49, R7, 0x1, R21 ;  /* 0x0000000107317824 */ /* 0x000fe200078e0215 */
[--C-:B------:R-:W-:Y:S02]  /*24e0*/  IADD3 R63, R3, R4, R10.reuse ;  /* 0x00000004033f7210 */ /* 0x100fe40007ffe00a */
[----:B------:R-:W-:Y:S02]  /*24f0*/  IADD3 R62, R5, R6, R10 ;  /* 0x00000006053e7210 */ /* 0x000fe40007ffe00a */
[----:B------:R-:W1:Y:S01]  /*2500*/  S2R R10, SR_TID.X ;  /* 0x00000000000a7919 */ /* 0x000e620000002100 */
[----:B------:R-:W-:Y:S01]  /*2510*/  LOP3.LUT R3, R64, 0xfffffff0, RZ, 0xc0, !PT ;  /* 0xfffffff040037812 */ /* 0x000fe200078ec0ff */
[----:B-1----:R-:W-:-:S05]  /*2520*/  VIADD R30, R10, 0xffffff80 ;  /* 0xffffff800a1e7836 */ /* 0x002fca0000000000 */
[----:B------:R-:W-:-:S04]  /*2530*/  LEA.HI R11, R30, R30, RZ, 0x1 ;  /* 0x0000001e1e0b7211 */ /* 0x000fc800078f08ff */
[----:B------:R-:W-:Y:S02]  /*2540*/  LOP3.LUT R11, R11, 0xfffffffe, RZ, 0xc0, !PT ;  /* 0xfffffffe0b0b7812 */ /* 0x000fe400078ec0ff */
[----:B0-----:R-:W-:-:S03]  /*2550*/  SHF.R.U32.HI R10, RZ, 0x7, R28 ;  /* 0x00000007ff0a7819 */ /* 0x001fc6000001161c */
[----:B------:R-:W-:Y:S02]  /*2560*/  IMAD.IADD R11, R30, 0x1, -R11 ;  /* 0x000000011e0b7824 */ /* 0x000fe400078e0a0b */
[----:B------:R-:W-:Y:S02]  /*2570*/  VIADD R56, R10, 0x8 ;  /* 0x000000080a387836 */ /* 0x000fe40000000000 */
[----:B------:R-:W-:-:S07]  /*2580*/  IMAD R57, R11, 0xc0, R157 ;  /* 0x000000c00b397824 */ /* 0x000fce00078e029d */
.L_x_13191:
[----:B--2---:R-:W2:Y:S01]  /*2590*/  LDL R13, [R1+0x48] ;  /* 0x00004800010d7983 */ /* 0x004ea20000100800 */
        /* <DEDUP_REMOVED lines=74> */
[----:B------:R-:W2:Y:S01]  /*2a40*/  LDL.64 R80, [R1] ;  /* 0x0000000001507983 */ /* 0x000ea20000100a00 */
        /* <DEDUP_REMOVED lines=23> */
.L_x_13153:
[----:B------:R-:W-:Y:S05]  /*2bc0*/  BSYNC B1 ;  /* 0x0000000000017941 */ /* 0x000fea0003800000 */
.L_x_13152:
[----:B------:R-:W-:Y:S01]  /*2bd0*/  ISETP.NE.AND P0, PT, R154, 0x3, PT ;  /* 0x000000039a00780c */ /* 0x000fe20003f05270 */
[----:B-----5:R-:W-:Y:S02]  /*2be0*/  IMAD.MOV.U32 R38, RZ, RZ, R8 ;  /* 0x000000ffff267224 */ /* 0x020fe400078e0008 */
[----:B------:R-:W-:Y:S02]  /*2bf0*/  IMAD.MOV.U32 R81, RZ, RZ, R32 ;  /* 0x000000ffff517224 */ /* 0x000fe400078e0020 */
[----:B------:R-:W-:Y:S02]  /*2c00*/  IMAD.MOV.U32 R83, RZ, RZ, R36 ;  /* 0x000000ffff537224 */ /* 0x000fe400078e0024 */
[----:B------:R-:W-:Y:S02]  /*2c10*/  IMAD.MOV.U32 R80, RZ, RZ, R28 ;  /* 0x000000ffff507224 */ /* 0x000fe400078e001c */
[----:B------:R-:W-:Y:S02]  /*2c20*/  IMAD.MOV.U32 R82, RZ, RZ, R30 ;  /* 0x000000ffff527224 */ /* 0x000fe400078e001e */
[----:B------:R-:W-:-:S02]  /*2c30*/  IMAD.MOV.U32 R84, RZ, RZ, R34 ;  /* 0x000000ffff547224 */ /* 0x000fc400078e0022 */
[----:B------:R-:W-:Y:S05]  /*2c40*/  @!P0 BRA `(.L_x_13154) ;  /* 0x0000000000048947 */ /* 0x000fea0003800000 */
[----:B------:R-:W-:Y:S01]  /*2c50*/  BPT.TRAP 0x1 ;  /* 0x000000040000795c */ /* 0x000fe20000300000 */
.L_x_13154:
[----:B------:R-:W-:Y:S01]  /*2c60*/  IMAD R70, R19, 0x8, R18 ;  /* 0x0000000813467824 */ /* 0x000fe200078e0212 */
[----:B------:R-:W-:Y:S01]  /*2c70*/  SHF.L.U32 R76, R156, 0x1f, RZ ;  /* 0x0000001f9c4c7819 */ /* 0x000fe200000006ff */
[----:B------:R-:W-:Y:S03]  /*2c80*/  BSSY B1, `(.L_x_13155) ;  /* 0x0000003000017945 */ /* 0x000fe60003800000 */
[----:B------:R-:W1:Y:S02]  /*2c90*/  SYNCS.PHASECHK.TRANS64.TRYWAIT P6, [R70+URZ+0x19c90], R76 ;  /* 0x019c904c460075a7 */ /* 0x000e6400080c017f */
[----:B-1----:R-:W-:Y:S05]  /*2ca0*/  @!P6 BRA `(.L_x_13156) ;  /* 0x000001bc0080e947 */ /* 0x002fea0003800000 */
.L_x_13427:
[----:B------:R-:W-:Y:S05]  /*2cb0*/  BSYNC B1 ;  /* 0x0000000000017941 */ /* 0x000fea0003800000 */
.L_x_13155:
[----:B------:R-:W-:-:S03]  /*2cc0*/  UMOV UR4, 0xffffffff ;  /* 0xffffffff00047882 */ /* 0x000fc60000000000 */
[----:B------:R-:W-:Y:S05]  /*2cd0*/  BRA.DIV UR4, `(.L_x_13157) ;  /* 0x000001be04887947 */ /* 0x000fea000b800000 */
[----:B------:R2:W3:Y:S04]  /*2ce0*/  SHFL.IDX PT, R39, R78, RZ, 0x1e1f ;  /* 0x001e1fff4e277589 */ /* 0x0004e800000e0000 */
[----:B------:R2:W4:Y:S02]  /*2cf0*/  SHFL.IDX PT, R14, R79, RZ, 0x1e1f ;  /* 0x001e1fff4f0e7589 */ /* 0x00052400000e0000 */
.L_x_13431:
[----:B------:R-:W-:Y:S05]  /*2d00*/  @P5 BRA `(.L_x_13158) ;  /* 0x0000003c00185947 */ /* 0x000fea0003800000 */
[----:B------:R-:W-:Y:S01]  /*2d10*/  ISETP.NE.AND P5, PT, R54, RZ, PT ;  /* 0x000000ff3600720c */ /* 0x000fe20003fa5270 */
[----:B------:R-:W-:-:S12]  /*2d20*/  BSSY B1, `(.L_x_13159) ;  /* 0x0000076000017945 */ /* 0x000fd80003800000 */
[----:B------:R-:W-:Y:S05]  /*2d30*/  @!P5 BRA `(.L_x_13160) ;  /* 0x0000000400d0d947 */ /* 0x000fea0003800000 */
[----:B0-----:R-:W5:Y:S01]  /*2d40*/  LDL.64 R12, [R1] ;  /* 0x00000000010c7983 */ /* 0x001f620000100a00 */
        /* <DEDUP_REMOVED lines=65> */
[----:B------:R-:W-:Y:S01]  /*3160*/  FFMA.FTZ R15, R34, R83, -R79 ;  /* 0x00000053220f7223 */ /* 0x000fe2000001084f */
[----:B------:R-:W-:Y:S01]  /*3170*/  F2FP.F16.E4M3.UNPACK_B R37, R7.H1 ;  /* 0x00000007ff25723e */ /* 0x000fe200030006ff */
[----:B------:R-:W-:Y:S01]  /*3180*/  FFMA.FTZ R34, R35, R83, R84 ;  /* 0x0000005323227223 */ /* 0x000fe20000010054 */
[-C--:B------:R-:W-:Y:S02]  /*3190*/  F2FP.F16.E4M3.UNPACK_B R79, R13.reuse.H1 ;  /* 0x0000000dff4f723e */ /* 0x080fe400030006ff */
[----:B------:R-:W-:Y:S01]  /*31a0*/  F2FP.F16.E4M3.UNPACK_B R83, R6.H1 ;  /* 0x00000006ff53723e */ /* 0x000fe200030006ff */
[--C-:B------:R-:W-:Y:S01]  /*31b0*/  HADD2.F32 R84, -RZ, R37.reuse.H0_H0 ;  /* 0x20000025ff547230 */ /* 0x100fe20000004100 */
[----:B------:R-:W-:Y:S01]  /*31c0*/  F2FP.F16.E4M3.UNPACK_B R78, R13 ;  /* 0x0000000dff4e723e */ /* 0x000fe200020006ff */
[----:B------:R-:W-:Y:S01]  /*31d0*/  HADD2.F32 R87, -RZ, R37.H1_H1 ;  /* 0x30000025ff577230 */ /* 0x000fe20000004100 */
[----:B------:R-:W-:Y:S01]  /*31e0*/  F2FP.SATFINITE.E4M3.F32.PACK_AB_MERGE_C R35, R85, R86, RZ ;  /* 0x000000565523723e */ /* 0x000fe200048070ff */
[----:B------:R-:W-:Y:S01]  /*31f0*/  HADD2.F32 R86, -RZ, R79.H1_H1 ;  /* 0x3000004fff567230 */ /* 0x000fe20000004100 */
[-C--:B------:R-:W-:Y:S01]  /*3200*/  F2FP.F16.E4M3.UNPACK_B R37, R12.reuse.H1 ;  /* 0x0000000cff25723e */ /* 0x080fe200030006ff */
[----:B------:R-:W-:Y:S01]  /*3210*/  HADD2.F32 R85, -RZ, R83.H1_H1 ;  /* 0x30000053ff557230 */ /* 0x000fe20000004100 */
[----:B------:R-:W-:Y:S01]  /*3220*/  F2FP.F16.E4M3.UNPACK_B R12, R12 ;  /* 0x0000000cff0c723e */ /* 0x000fe200020006ff */
[----:B------:R-:W-:-:S02]  /*3230*/  HADD2.F32 R90, -RZ, R78.H1_H1 ;  /* 0x3000004eff5a7230 */ /* 0x000fc40000004100 */
[-C--:B------:R-:W-:Y:S01]  /*3240*/  FMUL.FTZ R13, R87, R86.reuse ;  /* 0x00000056570d7220 */ /* 0x080fe20000410000 */
[----:B------:R-:W-:Y:S02]  /*3250*/  HADD2.F32 R83, -RZ, R83.H0_H0 ;  /* 0x20000053ff537230 */ /* 0x000fe40000004100 */
[----:B------:R-:W-:Y:S01]  /*3260*/  FMUL.FTZ R94, R84, R86 ;  /* 0x00000056545e7220 */ /* 0x000fe20000410000 */
[----:B------:R-:W-:Y:S02]  /*3270*/  HADD2.F32 R88, -RZ, R12.H1_H1 ;  /* 0x3000000cff587230 */ /* 0x000fe40000004100 */
[-C--:B------:R-:W-:Y:S01]  /*3280*/  FMUL.FTZ R92, R85, R90.reuse ;  /* 0x0000005a555c7220 */ /* 0x080fe20000410000 */
[----:B------:R-:W-:Y:S01]  /*3290*/  F2FP.F16.E4M3.UNPACK_B R86, R7 ;  /* 0x00000007ff56723e */ /* 0x000fe200020006ff */
[----:B------:R-:W-:Y:S01]  /*32a0*/  FMUL.FTZ R90, R83, R90 ;  /* 0x0000005a535a7220 */ /* 0x000fe20000410000 */
[----:B------:R-:W-:Y:S01]  /*32b0*/  F2FP.F16.E4M3.UNPACK_B R6, R6 ;  /* 0x00000006ff06723e */ /* 0x000fe200020006ff */
[----:B------:R-:W-:-:S02]  /*32c0*/  HADD2.F32 R89, -RZ, R37.H1_H1 ;  /* 0x30000025ff597230 */ /* 0x000fc40000004100 */
[-C--:B------:R-:W-:Y:S01]  /*32d0*/  FFMA.FTZ R7, R83, R88.reuse, -R92 ;  /* 0x0000005853077223 */ /* 0x080fe2000001085c */
[----:B------:R-:W-:Y:S01]  /*32e0*/  FFMA.FTZ R90, R85, R88, R90 ;  /* 0x00000058555a7223 */ /* 0x000fe2000001005a */
[--C-:B------:R-:W-:Y:S01]  /*32f0*/  HADD2.F32 R83, -RZ, R86.reuse.H0_H0 ;  /* 0x20000056ff537230 */ /* 0x100fe20000004100 */
[----:B------:R-:W-:Y:S01]  /*3300*/  F2FP.SATFINITE.E4M3.F32.PACK_AB_MERGE_C R4, R34, R15, R35 ;  /* 0x0000000f2204723e */ /* 0x000fe20004807023 */
[----:B------:R-:W-:Y:S02]  /*3310*/  HADD2.F32 R85, -RZ, R79.H0_H0 ;  /* 0x2000004fff557230 */ /* 0x000fe40000004100 */
[-C--:B------:R-:W-:Y:S01]  /*3320*/  FFMA.FTZ R13, R84, R89.reuse, -R13 ;  /* 0x00000059540d7223 */ /* 0x080fe2000001080d */
[----:B------:R-:W-:Y:S02]  /*3330*/  HADD2.F32 R86, -RZ, R86.H1_H1 ;  /* 0x30000056ff567230 */ /* 0x000fe40000004100 */
[----:B------:R-:W-:Y:S01]  /*3340*/  FFMA.FTZ R84, R87, R89, R94 ;  /* 0x0000005957547223 */ /* 0x000fe2000001005e */
[----:B------:R-:W-:-:S02]  /*3350*/  HADD2.F32 R79, -RZ, R6.H0_H0 ;  /* 0x20000006ff4f7230 */ /* 0x000fc40000004100 */
[-C--:B------:R-:W-:Y:S01]  /*3360*/  FMUL.FTZ R87, R83, R85.reuse ;  /* 0x0000005553577220 */ /* 0x080fe20000410000 */
[----:B------:R-:W-:Y:S02]  /*3370*/  HADD2.F32 R6, -RZ, R6.H1_H1 ;  /* 0x30000006ff067230 */ /* 0x000fe40000004100 */
[----:B------:R-:W-:Y:S01]  /*3380*/  FMUL.FTZ R92, R86, R85 ;  /* 0x00000055565c7220 */ /* 0x000fe20000410000 */
[----:B------:R-:W-:Y:S01]  /*3390*/  HADD2.F32 R78, -RZ, R78.H0_H0 ;  /* 0x2000004eff4e7230 */ /* 0x000fe20000004100 */
[----:B------:R-:W-:Y:S01]  /*33a0*/  F2FP.SATFINITE.E4M3.F32.PACK_AB_MERGE_C R7, R90, R7, RZ ;  /* 0x000000075a07723e */ /* 0x000fe200048070ff */
[----:B------:R-:W-:Y:S01]  /*33b0*/  HADD2.F32 R12, -RZ, R12.H0_H0 ;  /* 0x2000000cff0c7230 */ /* 0x000fe20000004100 */
[----:B------:R-:W-:Y:S01]  /*33c0*/  F2FP.SATFINITE.E4M3.F32.PACK_AB_MERGE_C R13, R84, R13, RZ ;  /* 0x0000000d540d723e */ /* 0x000fe200048070ff */
[----:B------:R-:W-:Y:S02]  /*33d0*/  HADD2.F32 R37, -RZ, R37.H0_H0 ;  /* 0x20000025ff257230 */ /* 0x000fe40000004100 */
[-C--:B------:R-:W-:Y:S01]  /*33e0*/  FMUL.FTZ R88, R6, R78.reuse ;  /* 0x0000004e06587220 */ /* 0x080fe20000410000 */
[----:B------:R-:W-:-:S03]  /*33f0*/  FMUL.FTZ R85, R79, R78 ;  /* 0x0000004e4f557220 */ /* 0x000fc60000410000 */
[-C--:B------:R-:W-:Y:S01]  /*3400*/  FFMA.FTZ R88, R79, R12.reuse, -R88 ;  /* 0x0000000c4f587223 */ /* 0x080fe20000010858 */
[----:B------:R-:W-:Y:S01]  /*3410*/  FFMA.FTZ R85, R6, R12, R85 ;  /* 0x0000000c06557223 */ /* 0x000fe20000010055 */
[-C--:B------:R-:W-:Y:S01]  /*3420*/  FFMA.FTZ R92, R83, R37.reuse, -R92 ;  /* 0x00000025535c7223 */ /* 0x080fe2000001085c */
[----:B------:R-:W-:-:S03]  /*3430*/  FFMA.FTZ R87, R86, R37, R87 ;  /* 0x0000002556577223 */ /* 0x000fc60000010057 */
[----:B------:R-:W-:Y:S02]  /*3440*/  F2FP.SATFINITE.E4M3.F32.PACK_AB_MERGE_C R6, R85, R88, R7 ;  /* 0x000000585506723e */ /* 0x000fe40004807007 */
[----:B------:R-:W-:-:S07]  /*3450*/  F2FP.SATFINITE.E4M3.F32.PACK_AB_MERGE_C R7, R87, R92, R13 ;  /* 0x0000005c5707723e */ /* 0x000fce000480700d */
.L_x_13162:
[----:B------:R-:W-:Y:S05]  /*3460*/  BSYNC B2 ;  /* 0x0000000000027941 */ /* 0x000fea0003800000 */
.L_x_13161:
[----:B------:R0:W-:Y:S02]  /*3470*/  ST.E.128 desc[UR40][R10.64], R4 ;  /* 0x000000040a007985 */ /* 0x0001e4000c101d28 */
.L_x_13160:
[----:B------:R-:W-:Y:S05]  /*3480*/  BSYNC B1 ;  /* 0x0000000000017941 */ /* 0x000fea0003800000 */
.L_x_13159:
        /* <DEDUP_REMOVED lines=74> */
[--C-:B------:R-:W-:Y:S01]  /*3930*/  HADD2.F32 R35, -RZ, R33.reuse.H0_H0 ;  /* 0x20000021ff237230 */ /* 0x100fe20000004100 */
[----:B------:R-:W-:Y:S01]  /*3940*/  F2FP.F16.E4M3.UNPACK_B R34, R6.H1 ;  /* 0x00000006ff22723e */ /* 0x000fe200030006ff */
[----:B------:R-:W-:Y:S01]  /*3950*/  HADD2.F32 R36, -RZ, R33.H1_H1 ;  /* 0x30000021ff247230 */ /* 0x000fe20000004100 */
[----:B------:R-:W-:Y:S01]  /*3960*/  F2FP.F16.E4M3.UNPACK_B R33, R12.H1 ;  /* 0x0000000cff21723e */ /* 0x000fe200030006ff */
[----:B------:R-:W-:Y:S01]  /*3970*/  HADD2.F32 R78, -RZ, R82.H1_H1 ;  /* 0x30000052ff4e7230 */ /* 0x000fe20000004100 */
        /* <DEDUP_REMOVED lines=20> */
[--C-:B------:R-:W-:Y:S01]  /*3ac0*/  HADD2.F32 R13, -RZ, R6.reuse.H0_H0 ;  /* 0x20000006ff0d7230 */ /* 0x100fe20000004100 */
[----:B------:R-:W-:Y:S01]  /*3ad0*/  F2FP.SATFINITE.E4M3.F32.PACK_AB_MERGE_C R5, R5, R4, R31 ;  /* 0x000000040505723e */ /* 0x000fe2000480701f */
        /* <DEDUP_REMOVED lines=17> */
[----:B------:R-:W-:-:S07]  /*3bf0*/  F2FP.SATFINITE.E4M3.F32.PACK_AB_MERGE_C R6, R81, R36, R84 ;  /* 0x000000245106723e */ /* 0x000fce0004807054 */
.L_x_13166:
[----:B------:R-:W-:Y:S05]  /*3c00*/  BSYNC B2 ;  /* 0x0000000000027941 */ /* 0x000fea0003800000 */
.L_x_13165:
[----:B--2---:R0:W-:Y:S02]  /*3c10*/  ST.E.128 desc[UR40][R10.64], R4 ;  /* 0x000000040a007985 */ /* 0x0041e4000c101d28 */
.L_x_13164:
[----:B------:R-:W-:Y:S05]  /*3c20*/  BSYNC B1 ;  /* 0x0000000000017941 */ /* 0x000fea0003800000 */
.L_x_13163:
[----:B------:R-:W-:Y:S05]  /*3c30*/  @P1 BRA `(.L_x_13158) ;  /* 0x0000002c004c1947 */ /* 0x000fea0003800000 */
[----:B0-----:R-:W5:Y:S04]  /*3c40*/  LDL R13, [R1+0x24] ;  /* 0x00002400010d7983 */ /* 0x001f680000100800 */
[----:B------:R-:W3:Y:S01]  /*3c50*/  LDL R12, [R1+0x1c] ;  /* 0x00001c00010c7983 */ /* 0x000ee20000100800 */
[----:B----4-:R-:W-:Y:S01]  /*3c60*/  IADD3 R10, P5, R155, R14, RZ ;  /* 0x0000000e9b0a7210 */ /* 0x010fe20007fbe0ff */
[----:B------:R-:W-:Y:S02]  /*3c70*/  BSSY B1, `(.L_x_13167) ;  /* 0x000006f000017945 */ /* 0x000fe40003800000 */
[----:B------:R0:W4:Y:S01]  /*3c80*/  LDS.128 R4, [R69+0x15800] ;  /* 0x0158000045047984 */ /* 0x0001220000000c00 */
[----:B-----5:R-:W-:Y:S01]  /*3c90*/  ISETP.GE.AND P6, PT, R13, R77, PT ;  /* 0x0000004d0d00720c */ /* 0x020fe20003fc6270 */
[----:B---3--:R-:W-:-:S12]  /*3ca0*/  IMAD.X R11, R39, 0x1, R12, P5 ;  /* 0x00000001270b7824 */ /* 0x008fd800028e060c */
        /* <DEDUP_REMOVED lines=107> */
.L_x_13168:
[----:B------:R-:W-:Y:S05]  /*4360*/  BSYNC B1 ;  /* 0x0000000000017941 */ /* 0x000fea0003800000 */
.L_x_13167:
[----:B------:R0:W-:Y:S01]  /*4370*/  ST.E.128 desc[UR40][R10.64], R4 ;  /* 0x000000040a007985 */ /* 0x0001e2000c101d28 */
[----:B------:R-:W-:Y:S05]  /*4380*/  BRA `(.L_x_13158) ;  /* 0x0000002400787947 */ /* 0x000fea0003800000 */
.L_x_13151:
        /* <DEDUP_REMOVED lines=27> */
.L_x_13170:
[----:B------:R-:W-:Y:S05]  /*4540*/  BSYNC B1 ;  /* 0x0000000000017941 */ /* 0x000fea0003800000 */
.L_x_13169:
[----:B------:R-:W-:Y:S01]  /*4550*/  ISETP.NE.AND P0, PT, R154, 0x3, PT ;  /* 0x000000039a00780c */ /* 0x000fe20003f05270 */
[----:B-----5:R-:W-:Y:S02]  /*4560*/  IMAD.MOV.U32 R80, RZ, RZ, R6 ;  /* 0x000000ffff507224 */ /* 0x020fe400078e0006 */
[----:B------:R-:W-:Y:S02]  /*4570*/  IMAD.MOV.U32 R81, RZ, RZ, R4 ;  /* 0x000000ffff517224 */ /* 0x000fe400078e0004 */
[----:B------:R-:W-:Y:S02]  /*4580*/  IMAD.MOV.U32 R86, RZ, RZ, R30 ;  /* 0x000000ffff567224 */ /* 0x000fe400078e001e */
[----:B------:R-:W-:Y:S02]  /*4590*/  IMAD.MOV.U32 R85, RZ, RZ, R28 ;  /* 0x000000ffff557224 */ /* 0x000fe400078e001c */
[----:B------:R-:W-:Y:S02]  /*45a0*/  IMAD.MOV.U32 R82, RZ, RZ, R34 ;  /* 0x000000ffff527224 */ /* 0x000fe400078e0022 */
[----:B------:R-:W-:-:S02]  /*45b0*/  IMAD.MOV.U32 R83, RZ, RZ, R32 ;  /* 0x000000ffff537224 */ /* 0x000fc400078e0020 */
[----:B------:R-:W-:Y:S02]  /*45c0*/  IMAD.MOV.U32 R88, RZ, RZ, R38 ;  /* 0x000000ffff587224 */ /* 0x000fe400078e0026 */
[----:B------:R-:W-:Y:S01]  /*45d0*/  IMAD.MOV.U32 R87, RZ, RZ, R36 ;  /* 0x000000ffff577224 */ /* 0x000fe200078e0024 */
[----:B------:R-:W-:Y:S06]  /*45e0*/  @!P0 BRA `(.L_x_13171) ;  /* 0x0000000000048947 */ /* 0x000fec0003800000 */
[----:B------:R-:W-:Y:S01]  /*45f0*/  BPT.TRAP 0x1 ;  /* 0x000000040000795c */ /* 0x000fe20000300000 */
.L_x_13171:
[----:B------:R-:W-:Y:S01]  /*4600*/  IMAD R70, R19, 0x8, R18 ;  /* 0x0000000813467824 */ /* 0x000fe200078e0212 */
[----:B------:R-:W-:Y:S01]  /*4610*/  SHF.L.U32 R76, R156, 0x1f, RZ ;  /* 0x0000001f9c4c7819 */ /* 0x000fe200000006ff */
[----:B------:R-:W-:Y:S03]  /*4620*/  BSSY B1, `(.L_x_13172) ;  /* 0x0000003000017945 */ /* 0x000fe60003800000 */
[----:B------:R-:W1:Y:S02]  /*4630*/  SYNCS.PHASECHK.TRANS64.TRYWAIT P6, [R70+URZ+0x19c90], R76 ;  /* 0x019c904c460075a7 */ /* 0x000e6400080c017f */
[----:B-1----:R-:W-:Y:S05]  /*4640*/  @!P6 BRA `(.L_x_13173) ;  /* 0x000001a40074e947 */ /* 0x002fea0003800000 */
.L_x_13432:
[----:B------:R-:W-:Y:S05]  /*4650*/  BSYNC B1 ;  /* 0x0000000000017941 */ /* 0x000fea0003800000 */
.L_x_13172:
[----:B------:R-:W-:-:S03]  /*4660*/  UMOV UR4, 0xffffffff ;  /* 0xffffffff00047882 */ /* 0x000fc60000000000 */
[----:B------:R-:W-:Y:S05]  /*4670*/  BRA.DIV UR4, `(.L_x_13174) ;  /* 0x000001a6047c7947 */ /* 0x000fea000b800000 */
[----:B------:R-:W2:Y:S04]  /*4680*/  SHFL.IDX PT, R78, R78, RZ, 0x1e1f ;  /* 0x001e1fff4e4e7589 */ /* 0x000ea800000e0000 */
[----:B------:R-:W3:Y:S02]  /*4690*/  SHFL.IDX PT, R79, R79, RZ, 0x1e1f ;  /* 0x001e1fff4f4f7589 */ /* 0x000ee400000e0000 */
.L_x_13436:
        /* <DEDUP_REMOVED lines=33> */
[--C-:B------:R-:W-:Y:S01]  /*48b0*/  SHF.R.U32.HI R30, RZ, 0x8, R29.reuse ;  /* 0x00000008ff1e7819 */ /* 0x100fe2000001161d */
[----:B------:R-:W-:Y:S01]  /*48c0*/  IMAD.SHL.U32 R93, R93, 0x100, RZ ;  /* 0x000001005d5d7824 */ /* 0x000fe200078e00ff */
[----:B------:R-:W-:Y:S01]  /*48d0*/  LOP3.LUT R91, R29, 0xff, RZ, 0xc0, !PT ;  /* 0x000000ff1d5b7812 */ /* 0x000fe200078ec0ff */
[----:B------:R-:W-:Y:S01]  /*48e0*/  IMAD.U32 R38, R38, 0x10000, RZ ;  /* 0x0001000026267824 */ /* 0x000fe200078e00ff */
[----:B------:R-:W-:Y:S01]  /*48f0*/  SHF.R.U32.HI R98, RZ, 0x18, R29 ;  /* 0x00000018ff627819 */ /* 0x000fe2000001161d */
[----:B------:R-:W-:Y:S01]  /*4900*/  IMAD.SHL.U32 R30, R30, 0x100, RZ ;  /* 0x000001001e1e7824 */ /* 0x000fe200078e00ff */
[----:B------:R-:W-:-:S02]  /*4910*/  LOP3.LUT R97, R37, 0xff, RZ, 0xc0, !PT ;  /* 0x000000ff25617812 */ /* 0x000fc400078ec0ff */
[----:B------:R-:W-:Y:S02]  /*4920*/  SHF.R.U32.HI R102, RZ, 0x18, R37 ;  /* 0x00000018ff667819 */ /* 0x000fe40000011625 */
[--C-:B------:R-:W-:Y:S02]  /*4930*/  SHF.R.U32.HI R28, RZ, 0x10, R31.reuse ;  /* 0x00000010ff1c7819 */ /* 0x100fe4000001161f */
[--C-:B------:R-:W-:Y:S02]  /*4940*/  SHF.R.U32.HI R29, RZ, 0x8, R31.reuse ;  /* 0x00000008ff1d7819 */ /* 0x100fe4000001161f */
[----:B------:R-:W-:Y:S02]  /*4950*/  LOP3.LUT R95, R31, 0xff, RZ, 0xc0, !PT ;  /* 0x000000ff1f5f7812 */ /* 0x000fe400078ec0ff */
[----:B------:R-:W-:Y:S02]  /*4960*/  SHF.R.U32.HI R100, RZ, 0x18, R31 ;  /* 0x00000018ff647819 */ /* 0x000fe4000001161f */
[----:B------:R-:W-:-:S02]  /*4970*/  SHF.R.U32.HI R31, RZ, 0x10, R37 ;  /* 0x00000010ff1f7819 */ /* 0x000fc40000011625 */
[----:B------:R-:W-:Y:S02]  /*4980*/  PRMT R102, R102, 0x654, R97 ;  /* 0x0000065466667816 */ /* 0x000fe40000000061 */
[----:B------:R-:W-:Y:S01]  /*4990*/  PRMT R91, R98, 0x654, R91 ;  /* 0x00000654625b7816 */ /* 0x000fe2000000005b */
[----:B------:R-:W-:Y:S01]  /*49a0*/  IMAD.U32 R31, R31, 0x10000, RZ ;  /* 0x000100001f1f7824 */ /* 0x000fe200078e00ff */
[----:B------:R-:W-:Y:S02]  /*49b0*/  LOP3.LUT R102, R102, 0xff00, R93, 0xf8, !PT ;  /* 0x0000ff0066667812 */ /* 0x000fe400078ef85d */
[--C-:B------:R-:W-:Y:S02]  /*49c0*/  SHF.R.U32.HI R36, RZ, 0x10, R39.reuse ;  /* 0x00000010ff247819 */ /* 0x100fe40000011627 */
[----:B------:R-:W-:Y:S02]  /*49d0*/  SHF.R.U32.HI R94, RZ, 0x8, R39 ;  /* 0x00000008ff5e7819 */ /* 0x000fe40000011627 */
[----:B------:R-:W-:-:S02]  /*49e0*/  LOP3.LUT R92, R39, 0xff, RZ, 0xc0, !PT ;  /* 0x000000ff275c7812 */ /* 0x000fc400078ec0ff */
[----:B------:R-:W-:Y:S01]  /*49f0*/  SHF.R.U32.HI R96, RZ, 0x18, R39 ;  /* 0x00000018ff607819 */ /* 0x000fe20000011627 */
[----:B------:R-:W-:Y:S01]  /*4a00*/  IMAD.SHL.U32 R94, R94, 0x100, RZ ;  /* 0x000001005e5e7824 */ /* 0x000fe200078e00ff */
[----:B------:R-:W-:Y:S02]  /*4a10*/  LOP3.LUT R39, R102, 0xff0000, R31, 0xf8, !PT ;  /* 0x00ff000066277812 */ /* 0x000fe400078ef81f */
[----:B------:R-:W-:Y:S02]  /*4a20*/  LOP3.LUT R91, R91, 0xff00, R30, 0xf8, !PT ;  /* 0x0000ff005b5b7812 */ /* 0x000fe400078ef81e */
[----:B--2---:R-:W-:Y:S02]  /*4a30*/  F2FP.F16.E4M3.UNPACK_B R30, R13 ;  /* 0x0000000dff1e723e */ /* 0x004fe400020006ff */
[----:B------:R-:W-:Y:S02]  /*4a40*/  F2FP.F16.E4M3.UNPACK_B R93, R39 ;  /* 0x00000027ff5d723e */ /* 0x000fe400020006ff */
[----:B------:R-:W-:Y:S01]  /*4a50*/  LOP3.LUT R91, R91, 0xff0000, R38, 0xf8, !PT ;  /* 0x00ff00005b5b7812 */ /* 0x000fe200078ef826 */
[--C-:B------:R-:W-:Y:S01]  /*4a60*/  HADD2.F32 R31, -RZ, R30.reuse.H0_H0 ;  /* 0x2000001eff1f7230 */ /* 0x100fe20000004100 */
[----:B0-----:R-:W-:Y:S01]  /*4a70*/  F2FP.F16.E4M3.UNPACK_B R37, R9 ;  /* 0x00000009ff25723e */ /* 0x001fe200020006ff */
[----:B------:R-:W-:Y:S01]  /*4a80*/  HADD2.F32 R99, -RZ, R93.H0_H0 ;  /* 0x2000005dff637230 */ /* 0x000fe20000004100 */
[----:B------:R-:W-:Y:S01]  /*4a90*/  F2FP.F16.E4M3.UNPACK_B R97, R91 ;  /* 0x0000005bff61723e */ /* 0x000fe200020006ff */
[----:B------:R-:W-:Y:S01]  /*4aa0*/  HADD2.F32 R30, -RZ, R30.H1_H1 ;  /* 0x3000001eff1e7230 */ /* 0x000fe20000004100 */
[----:B------:R-:W-:Y:S01]  /*4ab0*/  PRMT R95, R100, 0x654, R95 ;  /* 0x00000654645f7816 */ /* 0x000fe2000000005f */
[----:B------:R-:W-:-:S02]  /*4ac0*/  HADD2.F32 R38, -RZ, R37.H0_H0 ;  /* 0x20000025ff267230 */ /* 0x000fc40000004100 */
[C---:B------:R-:W-:Y:S01]  /*4ad0*/  FMUL.FTZ R100, R31.reuse, R99 ;  /* 0x000000631f647220 */ /* 0x040fe20000410000 */
[----:B------:R-:W-:Y:S01]  /*4ae0*/  HADD2.F32 R98, -RZ, R97.H0_H0 ;  /* 0x20000061ff627230 */ /* 0x000fe20000004100 */
[----:B------:R-:W-:Y:S01]  /*4af0*/  F2FP.F16.E4M3.UNPACK_B R9, R9.H1 ;  /* 0x00000009ff09723e */ /* 0x000fe200030006ff */
[----:B------:R-:W-:Y:S02]  /*4b00*/  HADD2.F32 R93, -RZ, R93.H1_H1 ;  /* 0x3000005dff5d7230 */ /* 0x000fe40000004100 */
[C---:B------:R-:W-:Y:S01]  /*4b10*/  FMUL.FTZ R99, R38.reuse, R99 ;  /* 0x0000006326637220 */ /* 0x040fe20000410000 */
[----:B------:R-:W-:Y:S02]  /*4b20*/  HADD2.F32 R97, -RZ, R97.H1_H1 ;  /* 0x30000061ff617230 */ /* 0x000fe40000004100 */
[-C--:B------:R-:W-:Y:S01]  /*4b30*/  FFMA.FTZ R38, R38, R98.reuse, -R100 ;  /* 0x0000006226267223 */ /* 0x080fe20000010864 */
[----:B------:R-:W-:Y:S01]  /*4b40*/  F2FP.F16.E4M3.UNPACK_B R91, R91.H1 ;  /* 0x0000005bff5b723e */ /* 0x000fe200030006ff */
[----:B------:R-:W-:Y:S01]  /*4b50*/  FFMA.FTZ R31, R31, R98, R99 ;  /* 0x000000621f1f7223 */ /* 0x000fe20000010063 */
[----:B------:R-:W-:-:S02]  /*4b60*/  HADD2.F32 R98, -RZ, R37.H1_H1 ;  /* 0x30000025ff627230 */ /* 0x000fc40000004100 */
[----:B------:R-:W-:-:S03]  /*4b70*/  FMUL.FTZ R37, R30, R93 ;  /* 0x0000005d1e257220 */ /* 0x000fc60000410000 */
[C---:B------:R-:W-:Y:S01]  /*4b80*/  FMUL.FTZ R93, R98.reuse, R93 ;  /* 0x0000005d625d7220 */ /* 0x040fe20000410000 */
[-C--:B------:R-:W-:Y:S01]  /*4b90*/  FFMA.FTZ R37, R98, R97.reuse, -R37 ;  /* 0x0000006162257223 */ /* 0x080fe20000010825 */
[--C-:B------:R-:W-:Y:S02]  /*4ba0*/  HADD2.F32 R98, -RZ, R91.reuse.H0_H0 ;  /* 0x2000005bff627230 */ /* 0x100fe40000004100 */
[----:B------:R-:W-:Y:S01]  /*4bb0*/  FFMA.FTZ R30, R30, R97, R93 ;  /* 0x000000611e1e7223 */ /* 0x000fe2000001005d */
[----:B------:R-:W-:Y:S01]  /*4bc0*/  F2FP.F16.E4M3.UNPACK_B R93, R13.H1 ;  /* 0x0000000dff5d723e */ /* 0x000fe200030006ff */
[----:B------:R-:W-:Y:S01]  /*4bd0*/  HADD2.F32 R91, -RZ, R91.H1_H1 ;  /* 0x3000005bff5b7230 */ /* 0x000fe20000004100 */
[----:B------:R-:W-:Y:S01]  /*4be0*/  F2FP.F16.E4M3.UNPACK_B R97, R39.H1 ;  /* 0x00000027ff61723e */ /* 0x000fe200030006ff */
[----:B------:R-:W-:Y:S02]  /*4bf0*/  HADD2.F32 R39, -RZ, R9.H0_H0 ;  /* 0x20000009ff277230 */ /* 0x000fe40000004100 */
[----:B------:R-:W-:-:S02]  /*4c00*/  HADD2.F32 R13, -RZ, R93.H0_H0 ;  /* 0x2000005dff0d7230 */ /* 0x000fc40000004100 */
[--C-:B------:R-:W-:Y:S02]  /*4c10*/  HADD2.F32 R99, -RZ, R97.reuse.H0_H0 ;  /* 0x20000061ff637230 */ /* 0x100fe40000004100 */
[----:B------:R-:W-:-:S03]  /*4c20*/  HADD2.F32 R97, -RZ, R97.H1_H1 ;  /* 0x30000061ff617230 */ /* 0x000fc60000004100 */
[-C--:B------:R-:W-:Y:S01]  /*4c30*/  FMUL.FTZ R100, R13, R99.reuse ;  /* 0x000000630d647220 */ /* 0x080fe20000410000 */
[----:B------:R-:W-:-:S03]  /*4c40*/  FMUL.FTZ R99, R39, R99 ;  /* 0x0000006327637220 */ /* 0x000fc60000410000 */
[-C--:B------:R-:W-:Y:S01]  /*4c50*/  FFMA.FTZ R39, R39, R98.reuse, -R100 ;  /* 0x0000006227277223 */ /* 0x080fe20000010864 */
[----:B------:R-:W-:Y:S01]  /*4c60*/  HADD2.F32 R100, -RZ, R9.H1_H1 ;  /* 0x30000009ff647230 */ /* 0x000fe20000004100 */
[----:B------:R-:W-:Y:S01]  /*4c70*/  PRMT R9, R96, 0x654, R92 ;  /* 0x0000065460097816 */ /* 0x000fe2000000005c */
[----:B------:R-:W-:Y:S02]  /*4c80*/  IMAD.SHL.U32 R92, R29, 0x100, RZ ;  /* 0x000001001d5c7824 */ /* 0x000fe400078e00ff */
[----:B------:R-:W-:Y:S01]  /*4c90*/  FFMA.FTZ R13, R13, R98, R99 ;  /* 0x000000620d0d7223 */ /* 0x000fe20000010063 */
[----:B------:R-:W-:Y:S01]  /*4ca0*/  HADD2.F32 R98, -RZ, R93.H1_H1 ;  /* 0x3000005dff627230 */ /* 0x000fe20000004100 */
[----:B------:R-:W-:Y:S01]  /*4cb0*/  LOP3.LUT R29, R9, 0xff00, R94, 0xf8, !PT ;  /* 0x0000ff00091d7812 */ /* 0x000fe200078ef85e */
[----:B------:R-:W-:Y:S01]  /*4cc0*/  IMAD.U32 R9, R28, 0x10000, RZ ;  /* 0x000100001c097824 */ /* 0x000fe200078e00ff */
[----:B------:R-:W-:Y:S01]  /*4cd0*/  LOP3.LUT R92, R95, 0xff00, R92, 0xf8, !PT ;  /* 0x0000ff005f5c7812 */ /* 0x000fe200078ef85c */
[----:B------:R-:W-:-:S02]  /*4ce0*/  IMAD.U32 R28, R36, 0x10000, RZ ;  /* 0x00010000241c7824 */ /* 0x000fc400078e00ff */
[-C--:B------:R-:W-:Y:S01]  /*4cf0*/  FMUL.FTZ R93, R98, R97.reuse ;  /* 0x00000061625d7220 */ /* 0x080fe20000410000 */
[----:B------:R-:W-:Y:S01]  /*4d00*/  FMUL.FTZ R97, R100, R97 ;  /* 0x0000006164617220 */ /* 0x000fe20000410000 */
[----:B------:R-:W-:Y:S01]  /*4d10*/  LOP3.LUT R9, R92, 0xff0000, R9, 0xf8, !PT ;  /* 0x00ff00005c097812 */ /* 0x000fe200078ef809 */
[----:B------:R-:W-:Y:S01]  /*4d20*/  IMAD.MOV.U32 R92, RZ, RZ, R11 ;  /* 0x000000ffff5c7224 */ /* 0x000fe200078e000b */
[----:B------:R-:W-:Y:S01]  /*4d30*/  LOP3.LUT R28, R29, 0xff0000, R28, 0xf8, !PT ;  /* 0x00ff00001d1c7812 */ /* 0x000fe200078ef81c */
[----:B------:R-:W-:Y:S01]  /*4d40*/  FFMA.FTZ R93, R100, R91, -R93 ;  /* 0x0000005b645d7223 */ /* 0x000fe2000001085d */
[----:B------:R-:W-:Y:S01]  /*4d50*/  F2FP.F16.E4M3.UNPACK_B R29, R15 ;  /* 0x0000000fff1d723e */ /* 0x000fe200020006ff */
[----:B------:R-:W-:Y:S01]  /*4d60*/  FFMA.FTZ R91, R98, R91, R97 ;  /* 0x0000005b625b7223 */ /* 0x000fe20000010061 */
[----:B------:R-:W-:Y:S02]  /*4d70*/  F2FP.F16.E4M3.UNPACK_B R94, R28 ;  /* 0x0000001cff5e723e */ /* 0x000fe400020006ff */
        /* <DEDUP_REMOVED lines=11> */
[----:B------:R-:W-:Y:S01]  /*4e30*/  F2FP.F16.E4M3.UNPACK_B R9, R9.H1 ;  /* 0x00000009ff09723e */ /* 0x000fe200030006ff */
[----:B------:R-:W-:Y:S01]  /*4e40*/  FFMA.FTZ R99, R98, R97, -R99 ;  /* 0x0000006162637223 */ /* 0x000fe20000010863 */
[----:B------:R-:W-:Y:S01]  /*4e50*/  F2FP.SATFINITE.E4M3.F32.PACK_AB_MERGE_C R39, R93, R39, RZ ;  /* 0x000000275d27723e */ /* 0x000fe200048070ff */
[----:B------:R-:W-:Y:S01]  /*4e60*/  FFMA.FTZ R96, R96, R97, R36 ;  /* 0x0000006160607223 */ /* 0x000fe20000010024 */
[----:B------:R-:W-:Y:S01]  /*4e70*/  HADD2.F32 R97, -RZ, R94.H1_H1 ;  /* 0x3000005eff617230 */ /* 0x000fe20000004100 */
[----:B------:R-:W-:Y:S01]  /*4e80*/  F2FP.SATFINITE.E4M3.F32.PACK_AB_MERGE_C R13, R91, R13, RZ ;  /* 0x0000000d5b0d723e */ /* 0x000fe200048070ff */
[----:B------:R-:W-:Y:S01]  /*4e90*/  HADD2.F32 R94, -RZ, R11.H1_H1 ;  /* 0x3000000bff5e7230 */ /* 0x000fe20000004100 */
[-C--:B------:R-:W-:Y:S01]  /*4ea0*/  F2FP.F16.E4M3.UNPACK_B R93, R85.reuse.H1 ;  /* 0x00000055ff5d723e */ /* 0x080fe200030006ff */
[----:B------:R-:W-:Y:S01]  /*4eb0*/  HADD2.F32 R36, -RZ, R29.H1_H1 ;  /* 0x3000001dff247230 */ /* 0x000fe20000004100 */
[----:B------:R-:W-:-:S02]  /*4ec0*/  F2FP.F16.E4M3.UNPACK_B R85, R85 ;  /* 0x00000055ff55723e */ /* 0x000fc400020006ff */
[----:B------:R-:W-:Y:S01]  /*4ed0*/  FMUL.FTZ R11, R94, R97 ;  /* 0x000000615e0b7220 */ /* 0x000fe20000410000 */
[----:B------:R-:W-:Y:S01]  /*4ee0*/  F2FP.SATFINITE.E4M3.F32.PACK_AB_MERGE_C R13, R30, R31, R13 ;  /* 0x0000001f1e0d723e */ /* 0x000fe2000480700d */
[C---:B------:R-:W-:Y:S01]  /*4ef0*/  FMUL.FTZ R29, R36.reuse, R97 ;  /* 0x00000061241d7220 */ /* 0x040fe20000410000 */
[----:B------:R-:W-:Y:S02]  /*4f00*/  HADD2.F32 R97, -RZ, R28.H0_H0 ;  /* 0x2000001cff617230 */ /* 0x000fe40000004100 */
[-C--:B------:R-:W-:Y:S01]  /*4f10*/  FFMA.FTZ R11, R36, R95.reuse, R11 ;  /* 0x0000005f240b7223 */ /* 0x080fe2000001000b */
[----:B------:R-:W-:Y:S01]  /*4f20*/  F2FP.F16.E4M3.UNPACK_B R36, R92.H1 ;  /* 0x0000005cff24723e */ /* 0x000fe200030006ff */
[----:B------:R-:W-:Y:S02]  /*4f30*/  HADD2.F32 R92, -RZ, R15.H0_H0 ;  /* 0x2000000fff5c7230 */ /* 0x000fe40000004100 */
[----:B------:R-:W-:Y:S01]  /*4f40*/  FFMA.FTZ R29, R94, R95, -R29 ;  /* 0x0000005f5e1d7223 */ /* 0x000fe2000001081d */
[----:B------:R-:W-:-:S02]  /*4f50*/  HADD2.F32 R94, -RZ, R9.H0_H0 ;  /* 0x20000009ff5e7230 */ /* 0x000fc40000004100 */
[--C-:B------:R-:W-:Y:S02]  /*4f60*/  HADD2.F32 R95, -RZ, R36.reuse.H0_H0 ;  /* 0x20000024ff5f7230 */ /* 0x100fe40000004100 */
[-C--:B------:R-:W-:Y:S01]  /*4f70*/  FMUL.FTZ R98, R92, R97.reuse ;  /* 0x000000615c627220 */ /* 0x080fe20000410000 */
[----:B------:R-:W-:Y:S02]  /*4f80*/  HADD2.F32 R36, -RZ, R36.H1_H1 ;  /* 0x30000024ff247230 */ /* 0x000fe40000004100 */
[----:B------:R-:W-:Y:S02]  /*4f90*/  HADD2.F32 R9, -RZ, R9.H1_H1 ;  /* 0x30000009ff097230 */ /* 0x000fe40000004100 */
[C---:B------:R-:W-:Y:S01]  /*4fa0*/  FFMA.FTZ R98, R95.reuse, R94, -R98 ;  /* 0x0000005e5f627223 */ /* 0x040fe20000010862 */
[----:B------:R-:W-:-:S04]  /*4fb0*/  FMUL.FTZ R95, R95, R97 ;  /* 0x000000615f5f7220 */ /* 0x000fc80000410000 */
[----:B------:R-:W-:Y:S01]  /*4fc0*/  FFMA.FTZ R92, R92, R94, R95 ;  /* 0x0000005e5c5c7223 */ /* 0x000fe2000001005f */
[----:B------:R-:W-:Y:S02]  /*4fd0*/  HADD2.F32 R94, -RZ, R15.H1_H1 ;  /* 0x3000000fff5e7230 */ /* 0x000fe40000004100 */
[----:B------:R-:W-:Y:S01]  /*4fe0*/  HADD2.F32 R95, -RZ, R28.H1_H1 ;  /* 0x3000001cff5f7230 */ /* 0x000fe20000004100 */
[-C--:B------:R-:W-:Y:S02]  /*4ff0*/  F2FP.F16.E4M3.UNPACK_B R28, R8.reuse.H1 ;  /* 0x00000008ff1c723e */ /* 0x080fe400030006ff */
[----:B------:R-:W-:Y:S02]  /*5000*/  F2FP.F16.E4M3.UNPACK_B R8, R8 ;  /* 0x00000008ff08723e */ /* 0x000fe400020006ff */
[-C--:B------:R-:W-:Y:S01]  /*5010*/  FMUL.FTZ R15, R94, R95.reuse ;  /* 0x0000005f5e0f7220 */ /* 0x080fe20000410000 */
[----:B------:R-:W-:-:S03]  /*5020*/  FMUL.FTZ R95, R36, R95 ;  /* 0x0000005f245f7220 */ /* 0x000fc60000410000 */
[-C--:B------:R-:W-:Y:S01]  /*5030*/  FFMA.FTZ R15, R36, R9.reuse, -R15 ;  /* 0x00000009240f7223 */ /* 0x080fe2000001080f */
[-C--:B------:R-:W-:Y:S01]  /*5040*/  F2FP.F16.E4M3.UNPACK_B R36, R12.reuse.H1 ;  /* 0x0000000cff24723e */ /* 0x080fe200030006ff */
[----:B------:R-:W-:Y:S01]  /*5050*/  FFMA.FTZ R9, R94, R9, R95 ;  /* 0x000000095e097223 */ /* 0x000fe2000001005f */
[----:B------:R-:W-:Y:S01]  /*5060*/  HADD2.F32 R94, -RZ, R28.H0_H0 ;  /* 0x2000001cff5e7230 */ /* 0x000fe20000004100 */
[----:B------:R-:W-:Y:S01]  /*5070*/  F2FP.F16.E4M3.UNPACK_B R12, R12 ;  /* 0x0000000cff0c723e */ /* 0x000fe200020006ff */
[----:B------:R-:W-:Y:S01]  /*5080*/  HADD2.F32 R95, -RZ, R93.H0_H0 ;  /* 0x2000005dff5f7230 */ /* 0x000fe20000004100 */
[----:B------:R-:W-:Y:S01]  /*5090*/  F2FP.SATFINITE.E4M3.F32.PACK_AB_MERGE_C R98, R15, R98, RZ ;  /* 0x000000620f62723e */ /* 0x000fe200048070ff */
[--C-:B------:R-:W-:Y:S01]  /*50a0*/  HADD2.F32 R91, -RZ, R36.reuse.H0_H0 ;  /* 0x20000024ff5b7230 */ /* 0x100fe20000004100 */
[-C--:B------:R-:W-:Y:S01]  /*50b0*/  F2FP.F16.E4M3.UNPACK_B R15, R87.reuse.H1 ;  /* 0x00000057ff0f723e */ /* 0x080fe200030006ff */
[----:B------:R-:W-:Y:S01]  /*50c0*/  HADD2.F32 R36, -RZ, R36.H1_H1 ;  /* 0x30000024ff247230 */ /* 0x000fe20000004100 */
[----:B------:R-:W-:Y:S01]  /*50d0*/  F2FP.F16.E4M3.UNPACK_B R87, R87 ;  /* 0x00000057ff57723e */ /* 0x000fe200020006ff */
[----:B------:R-:W-:Y:S01]  /*50e0*/  HADD2.F32 R28, -RZ, R28.H1_H1 ;  /* 0x3000001cff1c7230 */ /* 0x000fe20000004100 */
[----:B------:R-:W-:Y:S01]  /*50f0*/  F2FP.SATFINITE.E4M3.F32.PACK_AB_MERGE_C R92, R9, R92, RZ ;  /* 0x0000005c095c723e */ /* 0x000fe200048070ff */
[--C-:B------:R-:W-:Y:S01]  /*5100*/  HADD2.F32 R100, -RZ, R15.reuse.H0_H0 ;  /* 0x2000000fff647230 */ /* 0x100fe20000004100 */
[----:B------:R-:W-:Y:S01]  /*5110*/  F2FP.SATFINITE.E4M3.F32.PACK_AB_MERGE_C R29, R29, R99, R98 ;  /* 0x000000631d1d723e */ /* 0x000fe20004807062 */
[----:B------:R-:W-:Y:S01]  /*5120*/  HADD2.F32 R15, -RZ, R15.H1_H1 ;  /* 0x3000000fff0f7230 */ /* 0x000fe20000004100 */
[----:B------:R-:W-:Y:S01]  /*5130*/  F2FP.SATFINITE.E4M3.F32.PACK_AB_MERGE_C R9, R37, R38, R39 ;  /* 0x000000262509723e */ /* 0x000fe20004807027 */
[----:B------:R-:W-:-:S02]  /*5140*/  HADD2.F32 R93, -RZ, R93.H1_H1 ;  /* 0x3000005dff5d7230 */ /* 0x000fc40000004100 */
[-C--:B------:R-:W-:Y:S01]  /*5150*/  FMUL.FTZ R97, R91, R100.reuse ;  /* 0x000000645b617220 */ /* 0x080fe20000410000 */
[----:B------:R-:W-:-:S03]  /*5160*/  FMUL.FTZ R100, R94, R100 ;  /* 0x000000645e647220 */ /* 0x000fc60000410000 */
[-C--:B------:R-:W-:Y:S01]  /*5170*/  FFMA.FTZ R97, R94, R95.reuse, -R97 ;  /* 0x0000005f5e617223 */ /* 0x080fe20000010861 */
[----:B------:R-:W-:Y:S01]  /*5180*/  FFMA.FTZ R100, R91, R95, R100 ;  /* 0x0000005f5b647223 */ /* 0x000fe20000010064 */
[-C--:B------:R-:W-:Y:S01]  /*5190*/  FMUL.FTZ R91, R36, R15.reuse ;  /* 0x0000000f245b7220 */ /* 0x080fe20000410000 */
        /* <DEDUP_REMOVED lines=17> */
[-C--:B------:R-:W-:Y:S01]  /*52b0*/  F2FP.F16.E4M3.UNPACK_B R36, R88.reuse.H1 ;  /* 0x00000058ff24723e */ /* 0x080fe200030006ff */
[C---:B------:R-:W-:Y:S01]  /*52c0*/  FMUL.FTZ R87, R8.reuse, R87 ;  /* 0x0000005708577220 */ /* 0x040fe20000410000 */
[----:B------:R-:W-:Y:S01]  /*52d0*/  F2FP.F16.E4M3.UNPACK_B R88, R88 ;  /* 0x00000058ff58723e */ /* 0x000fe200020006ff */
[-C--:B------:R-:W-:Y:S01]  /*52e0*/  FFMA.FTZ R91, R8, R85.reuse, -R91 ;  /* 0x00000055085b7223 */ /* 0x080fe2000001085b */
[----:B------:R-:W-:Y:S01]  /*52f0*/  F2FP.SATFINITE.E4M3.F32.PACK_AB_MERGE_C R15, R15, R100, RZ ;  /* 0x000000640f0f723e */ /* 0x000fe200048070ff */
[----:B------:R-:W-:Y:S01]  /*5300*/  FFMA.FTZ R8, R12, R85, R87 ;  /* 0x000000550c087223 */ /* 0x000fe20000010057 */
[----:B------:R-:W-:Y:S01]  /*5310*/  F2FP.F16.E4M3.UNPACK_B R85, R14.H1 ;  /* 0x0000000eff55723e */ /* 0x000fe200030006ff */
[--C-:B------:R-:W-:Y:S01]  /*5320*/  HADD2.F32 R97, -RZ, R36.reuse.H0_H0 ;  /* 0x20000024ff617230 */ /* 0x100fe20000004100 */
[----:B------:R-:W-:Y:S01]  /*5330*/  F2FP.SATFINITE.E4M3.F32.PACK_AB_MERGE_C R94, R91, R94, R28 ;  /* 0x0000005e5b5e723e */ /* 0x000fe2000480701c */
[----:B------:R-:W-:Y:S01]  /*5340*/  IMAD.MOV.U32 R28, RZ, RZ, R10 ;  /* 0x000000ffff1c7224 */ /* 0x000fe200078e000a */
[----:B------:R-:W-:Y:S01]  /*5350*/  F2FP.F16.E4M3.UNPACK_B R91, R86.H1 ;  /* 0x00000056ff5b723e */ /* 0x000fe200030006ff */
[--C-:B------:R-:W-:Y:S01]  /*5360*/  HADD2.F32 R12, -RZ, R85.reuse.H0_H0 ;  /* 0x20000055ff0c7230 */ /* 0x100fe20000004100 */
[----:B------:R-:W-:Y:S01]  /*5370*/  F2FP.F16.E4M3.UNPACK_B R14, R14 ;  /* 0x0000000eff0e723e */ /* 0x000fe200020006ff */
[----:B------:R-:W-:Y:S01]  /*5380*/  HADD2.F32 R36, -RZ, R36.H1_H1 ;  /* 0x30000024ff247230 */ /* 0x000fe20000004100 */
[----:B------:R-:W-:Y:S01]  /*5390*/  F2FP.F16.E4M3.UNPACK_B R87, R28.H1 ;  /* 0x0000001cff57723e */ /* 0x000fe200030006ff */
[----:B------:R-:W-:-:S02]  /*53a0*/  HADD2.F32 R85, -RZ, R85.H1_H1 ;  /* 0x30000055ff557230 */ /* 0x000fc40000004100 */
[-C--:B------:R-:W-:Y:S01]  /*53b0*/  FMUL.FTZ R101, R12, R97.reuse ;  /* 0x000000610c657220 */ /* 0x080fe20000410000 */
[----:B------:R-:W-:Y:S01]  /*53c0*/  HADD2.F32 R93, -RZ, R91.H0_H0 ;  /* 0x2000005bff5d7230 */ /* 0x000fe20000004100 */
[----:B------:R-:W-:Y:S01]  /*53d0*/  F2FP.F16.E4M3.UNPACK_B R28, R28 ;  /* 0x0000001cff1c723e */ /* 0x000fe200020006ff */
[--C-:B------:R-:W-:Y:S02]  /*53e0*/  HADD2.F32 R10, -RZ, R87.reuse.H0_H0 ;  /* 0x20000057ff0a7230 */ /* 0x100fe40000004100 */
[----:B------:R-:W-:Y:S01]  /*53f0*/  FMUL.FTZ R104, R85, R36 ;  /* 0x0000002455687220 */ /* 0x000fe20000410000 */
[----:B------:R-:W-:Y:S01]  /*5400*/  HADD2.F32 R87, -RZ, R87.H1_H1 ;  /* 0x30000057ff577230 */ /* 0x000fe20000004100 */
[----:B------:R-:W-:Y:S01]  /*5410*/  F2FP.F16.E4M3.UNPACK_B R86, R86 ;  /* 0x00000056ff56723e */ /* 0x000fe200020006ff */
[----:B------:R-:W-:Y:S02]  /*5420*/  HADD2.F32 R102, -RZ, R91.H1_H1 ;  /* 0x3000005bff667230 */ /* 0x000fe40000004100 */
[C---:B------:R-:W-:Y:S01]  /*5430*/  FMUL.FTZ R97, R10.reuse, R97 ;  /* 0x000000610a617220 */ /* 0x040fe20000410000 */
[----:B------:R-:W-:Y:S01]  /*5440*/  FFMA.FTZ R10, R10, R93, -R101 ;  /* 0x0000005d0a0a7223 */ /* 0x000fe20000010865 */
[----:B------:R-:W-:Y:S01]  /*5450*/  FMUL.FTZ R36, R87, R36 ;  /* 0x0000002457247220 */ /* 0x000fe20000410000 */
[----:B------:R-:W-:-:S02]  /*5460*/  HADD2.F32 R91, -RZ, R86.H0_H0 ;  /* 0x20000056ff5b7230 */ /* 0x000fc40000004100 */
[----:B------:R-:W-:Y:S01]  /*5470*/  FFMA.FTZ R12, R12, R93, R97 ;  /* 0x0000005d0c0c7223 */ /* 0x000fe20000010061 */
        /* <DEDUP_REMOVED lines=8> */
[----:B------:R-:W-:Y:S01]  /*5500*/  FMUL.FTZ R97, R36, R93 ;  /* 0x0000005d24617220 */ /* 0x000fe20000410000 */
[----:B------:R-:W-:-:S02]  /*5510*/  HADD2.F32 R28, -RZ, R28.H1_H1 ;  /* 0x3000001cff1c7230 */ /* 0x000fc40000004100 */
[C---:B------:R-:W-:Y:S01]  /*5520*/  FMUL.FTZ R93, R102.reuse, R93 ;  /* 0x0000005d665d7220 */ /* 0x040fe20000410000 */
[----:B------:R-:W-:Y:S02]  /*5530*/  HADD2.F32 R101, -RZ, R86.H1_H1 ;  /* 0x30000056ff657230 */ /* 0x000fe40000004100 */
[----:B------:R-:W-:Y:S01]  /*5540*/  FFMA.FTZ R97, R102, R91, -R97 ;  /* 0x0000005b66617223 */ /* 0x000fe20000010861 */
[----:B------:R-:W-:Y:S01]  /*5550*/  F2FP.SATFINITE.E4M3.F32.PACK_AB_MERGE_C R12, R8, R95, R15 ;  /* 0x0000005f080c723e */ /* 0x000fe2000480700f */
[----:B------:R-:W-:Y:S01]  /*5560*/  FFMA.FTZ R93, R36, R91, R93 ;  /* 0x0000005b245d7223 */ /* 0x000fe2000001005d */
[----:B------:R-:W-:Y:S01]  /*5570*/  HADD2.F32 R91, -RZ, R88.H1_H1 ;  /* 0x30000058ff5b7230 */ /* 0x000fe20000004100 */
[----:B------:R-:W-:Y:S01]  /*5580*/  F2FP.SATFINITE.E4M3.F32.PACK_AB_MERGE_C R15, R11, R96, R92 ;  /* 0x000000600b0f723e */ /* 0x000fe2000480705c */
[----:B------:R-:W-:Y:S02]  /*5590*/  IMAD.MOV.U32 R8, RZ, RZ, R94 ;  /* 0x000000ffff087224 */ /* 0x000fe400078e005e */
[----:B------:R-:W-:-:S02]  /*55a0*/  IMAD.MOV.U32 R11, RZ, RZ, R29 ;  /* 0x000000ffff0b7224 */ /* 0x000fc400078e001d */
[-C--:B------:R-:W-:Y:S01]  /*55b0*/  FMUL.FTZ R103, R14, R91.reuse ;  /* 0x0000005b0e677220 */ /* 0x080fe20000410000 */
[----:B------:R-:W-:-:S03]  /*55c0*/  FMUL.FTZ R91, R28, R91 ;  /* 0x0000005b1c5b7220 */ /* 0x000fc60000410000 */
[-C--:B------:R-:W-:Y:S01]  /*55d0*/  FFMA.FTZ R28, R28, R101.reuse, -R103 ;  /* 0x000000651c1c7223 */ /* 0x080fe20000010867 */
[----:B------:R-:W-:-:S04]  /*55e0*/  FFMA.FTZ R14, R14, R101, R91 ;  /* 0x000000650e0e7223 */ /* 0x000fc8000001005b */
[----:B------:R-:W-:Y:S02]  /*55f0*/  F2FP.SATFINITE.E4M3.F32.PACK_AB_MERGE_C R10, R28, R97, R10 ;  /* 0x000000611c0a723e */ /* 0x000fe4000480700a */
[----:B------:R-:W-:-:S07]  /*5600*/  F2FP.SATFINITE.E4M3.F32.PACK_AB_MERGE_C R14, R14, R93, R85 ;  /* 0x0000005d0e0e723e */ /* 0x000fce0004807055 */
.L_x_13178:
[----:B------:R-:W-:Y:S05]  /*5610*/  BSYNC B2 ;  /* 0x0000000000027941 */ /* 0x000fea0003800000 */
.L_x_13177:
[----:B---3--:R-:W-:-:S04]  /*5620*/  IADD3 R28, P6, R48, R79, RZ ;  /* 0x0000004f301c7210 */ /* 0x008fc80007fde0ff */
[----:B------:R-:W-:Y:S02]  /*5630*/  LEA.HI.X.SX32 R29, R48, R78, 0x1, P6 ;  /* 0x0000004e301d7211 */ /* 0x000fe400030f0eff */
[----:B------:R-:W-:-:S03]  /*5640*/  @!P5 IADD3 R30, P6, R79, R90, RZ ;  /* 0x0000005a4f1ed210 */ /* 0x000fc60007fde0ff */
[----:B0-----:R4:W-:Y:S01]  /*5650*/  ST.E.128 desc[UR40][R28.64], R8 ;  /* 0x000000081c007985 */ /* 0x0019e2000c101d28 */
[----:B------:R-:W-:-:S05]  /*5660*/  @!P5 LEA.HI.X.SX32 R31, R90, R78, 0x1, P6 ;  /* 0x0000004e5a1fd211 */ /* 0x000fca00030f0eff */
[----:B--2---:R4:W-:Y:S04]  /*5670*/  @!P5 ST.E.128 desc[UR40][R30.64], R12 ;  /* 0x0000000c1e00d985 */ /* 0x0049e8000c101d28 */
.L_x_13176:
[----:B------:R-:W-:Y:S05]  /*5680*/  BSYNC B1 ;  /* 0x0000000000017941 */ /* 0x000fea0003800000 */
.L_x_13175:
        /* <DEDUP_REMOVED lines=9> */
[C---:B---3--:R-:W-:Y:S02]  /*5720*/  IADD3 R28, P5, R3.reuse, R79, RZ ;  /* 0x0000004f031c7210 */ /* 0x048fe40007fbe0ff */
        /* <DEDUP_REMOVED lines=22> */
[----:B------:R-:W-:Y:S02]  /*5890*/  SHF.R.U32.HI R36, RZ, 0x8, R33 ;  /* 0x00000008ff247819 */ /* 0x000fe40000011621 */
[----:B------:R-:W-:Y:S01]  /*58a0*/  SHF.R.U32.HI R37, RZ, 0x8, R35 ;  /* 0x00000008ff257819 */ /* 0x000fe20000011623 */
[----:B------:R-:W-:Y:S01]  /*58b0*/  IMAD.SHL.U32 R34, R34, 0x100, RZ ;  /* 0x0000010022227824 */ /* 0x000fe200078e00ff */
[--C-:B------:R-:W-:Y:S01]  /*58c0*/  SHF.R.U32.HI R87, RZ, 0x18, R5.reuse ;  /* 0x00000018ff577819 */ /* 0x100fe20000011605 */
[----:B------:R-:W-:Y:S01]  /*58d0*/  IMAD.SHL.U32 R36, R36, 0x100, RZ ;  /* 0x0000010024247824 */ /* 0x000fe200078e00ff */
[----:B------:R-:W-:Y:S01]  /*58e0*/  LOP3.LUT R38, R5, 0xff, RZ, 0xc0, !PT ;  /* 0x000000ff05267812 */ /* 0x000fe200078ec0ff */
[----:B------:R-:W-:Y:S01]  /*58f0*/  IMAD.SHL.U32 R8, R37, 0x100, RZ ;  /* 0x0000010025087824 */ /* 0x000fe200078e00ff */
[----:B------:R-:W-:-:S02]  /*5900*/  SHF.R.U32.HI R6, RZ, 0x10, R5 ;  /* 0x00000010ff067819 */ /* 0x000fc40000011605 */
[----:B------:R-:W-:Y:S02]  /*5910*/  SHF.R.U32.HI R88, RZ, 0x18, R7 ;  /* 0x00000018ff587819 */ /* 0x000fe40000011607 */
[----:B------:R-:W-:Y:S01]  /*5920*/  LOP3.LUT R39, R7, 0xff, RZ, 0xc0, !PT ;  /* 0x000000ff07277812 */ /* 0x000fe200078ec0ff */
[----:B------:R-:W-:Y:S01]  /*5930*/  IMAD.U32 R6, R6, 0x10000, RZ ;  /* 0x0001000006067824 */ /* 0x000fe200078e00ff */
[----:B------:R-:W-:Y:S02]  /*5940*/  SHF.R.U32.HI R86, RZ, 0x18, R33 ;  /* 0x00000018ff567819 */ /* 0x000fe40000011621 */
[----:B------:R-:W-:Y:S02]  /*5950*/  LOP3.LUT R77, R33, 0xff, RZ, 0xc0, !PT ;  /* 0x000000ff214d7812 */ /* 0x000fe400078ec0ff */
[----:B------:R-:W-:Y:S02]  /*5960*/  SHF.R.U32.HI R4, RZ, 0x10, R7 ;  /* 0x00000010ff047819 */ /* 0x000fe40000011607 */
[----:B------:R-:W-:-:S02]  /*5970*/  SHF.R.U32.HI R5, RZ, 0x10, R33 ;  /* 0x00000010ff057819 */ /* 0x000fc40000011621 */
[----:B------:R-:W-:Y:S01]  /*5980*/  LOP3.LUT R33, R35, 0xff0000ff, RZ, 0xc0, !PT ;  /* 0xff0000ff23217812 */ /* 0x000fe200078ec0ff */
[----:B------:R-:W-:Y:S01]  /*5990*/  IMAD.U32 R4, R4, 0x10000, RZ ;  /* 0x0001000004047824 */ /* 0x000fe200078e00ff */
[----:B------:R-:W-:Y:S01]  /*59a0*/  SHF.R.U32.HI R7, RZ, 0x10, R35 ;  /* 0x00000010ff077819 */ /* 0x000fe20000011623 */
[----:B------:R-:W-:Y:S01]  /*59b0*/  IMAD.SHL.U32 R35, R85, 0x100, RZ ;  /* 0x0000010055237824 */ /* 0x000fe200078e00ff */
[----:B------:R-:W-:Y:S02]  /*59c0*/  PRMT R38, R87, 0x654, R38 ;  /* 0x0000065457267816 */ /* 0x000fe40000000026 */
[----:B------:R-:W-:Y:S02]  /*59d0*/  PRMT R39, R88, 0x654, R39 ;  /* 0x0000065458277816 */ /* 0x000fe40000000027 */
        /* <DEDUP_REMOVED lines=12> */
[----:B------:R-:W-:Y:S01]  /*5aa0*/  LOP3.LUT R4, R39, 0xff0000, R4, 0xf8, !PT ;  /* 0x00ff000027047812 */ /* 0x000fe200078ef804 */
[--C-:B------:R-:W-:Y:S01]  /*5ab0*/  HADD2.F32 R39, -RZ, R36.reuse.H0_H0 ;  /* 0x20000024ff277230 */ /* 0x100fe20000004100 */
[----:B------:R-:W-:Y:S01]  /*5ac0*/  F2FP.F16.E4M3.UNPACK_B R35, R81.H1 ;  /* 0x00000051ff23723e */ /* 0x000fe200030006ff */
[----:B------:R-:W-:Y:S01]  /*5ad0*/  HADD2.F32 R12, -RZ, R33.H0_H0 ;  /* 0x20000021ff0c7230 */ /* 0x000fe20000004100 */
[----:B------:R-:W-:Y:S01]  /*5ae0*/  LOP3.LUT R7, R77, 0xff0000, R38, 0xf8, !PT ;  /* 0x00ff00004d077812 */ /* 0x000fe200078ef826 */
[----:B------:R-:W-:-:S02]  /*5af0*/  HADD2.F32 R36, -RZ, R36.H1_H1 ;  /* 0x30000024ff247230 */ /* 0x000fc40000004100 */
[-C--:B------:R-:W-:Y:S01]  /*5b00*/  FMUL.FTZ R87, R8, R39.reuse ;  /* 0x0000002708577220 */ /* 0x080fe20000410000 */
[--C-:B------:R-:W-:Y:S02]  /*5b10*/  HADD2.F32 R37, -RZ, R35.reuse.H0_H0 ;  /* 0x20000023ff257230 */ /* 0x100fe40000004100 */
[----:B------:R-:W-:Y:S01]  /*5b20*/  FMUL.FTZ R39, R12, R39 ;  /* 0x000000270c277220 */ /* 0x000fe20000410000 */
[----:B------:R-:W-:Y:S01]  /*5b30*/  HADD2.F32 R38, -RZ, R35.H1_H1 ;  /* 0x30000023ff267230 */ /* 0x000fe20000004100 */
[----:B------:R-:W-:Y:S01]  /*5b40*/  F2FP.F16.E4M3.UNPACK_B R83, R83 ;  /* 0x00000053ff53723e */ /* 0x000fe200020006ff */
[----:B------:R-:W-:Y:S01]  /*5b50*/  HADD2.F32 R33, -RZ, R33.H1_H1 ;  /* 0x30000021ff217230 */ /* 0x000fe20000004100 */
[----:B------:R-:W-:Y:S01]  /*5b60*/  F2FP.F16.E4M3.UNPACK_B R32, R32 ;  /* 0x00000020ff20723e */ /* 0x000fe200020006ff */
[----:B------:R-:W-:Y:S01]  /*5b70*/  HADD2.F32 R35, -RZ, R34.H1_H1 ;  /* 0x30000022ff237230 */ /* 0x000fe20000004100 */
[----:B------:R-:W-:Y:S01]  /*5b80*/  F2FP.F16.E4M3.UNPACK_B R34, R30 ;  /* 0x0000001eff22723e */ /* 0x000fe200020006ff */
[----:B------:R-:W-:Y:S01]  /*5b90*/  FFMA.FTZ R8, R8, R37, R39 ;  /* 0x0000002508087223 */ /* 0x000fe20000010027 */
[----:B------:R-:W-:Y:S01]  /*5ba0*/  LOP3.LUT R5, R85, 0xff0000, R86, 0xf8, !PT ;  /* 0x00ff000055057812 */ /* 0x000fe200078ef856 */
[-C--:B------:R-:W-:Y:S01]  /*5bb0*/  FMUL.FTZ R88, R33, R36.reuse ;  /* 0x0000002421587220 */ /* 0x080fe20000410000 */
[----:B------:R-:W-:Y:S01]  /*5bc0*/  F2FP.F16.E4M3.UNPACK_B R81, R81 ;  /* 0x00000051ff51723e */ /* 0x000fe200020006ff */
[----:B------:R-:W-:Y:S01]  /*5bd0*/  FMUL.FTZ R86, R35, R36 ;  /* 0x0000002423567220 */ /* 0x000fe20000410000 */
        /* <DEDUP_REMOVED lines=47> */
[----:B------:R-:W-:Y:S01]  /*5ed0*/  F2FP.SATFINITE.E4M3.F32.PACK_AB_MERGE_C R8, R37, R30, R12 ;  /* 0x0000001e2508723e */ /* 0x000fe2000480700c */
[----:B------:R-:W-:Y:S01]  /*5ee0*/  HADD2.F32 R89, -RZ, R85.H1_H1 ;  /* 0x30000055ff597230 */ /* 0x000fe20000004100 */
[----:B------:R-:W-:Y:S01]  /*5ef0*/  F2FP.SATFINITE.E4M3.F32.PACK_AB_MERGE_C R77, R77, R34, RZ ;  /* 0x000000224d4d723e */ /* 0x000fe200048070ff */
[----:B------:R-:W-:Y:S01]  /*5f00*/  HADD2.F32 R82, -RZ, R82.H1_H1 ;  /* 0x30000052ff527230 */ /* 0x000fe20000004100 */
[----:B------:R-:W-:Y:S01]  /*5f10*/  F2FP.SATFINITE.E4M3.F32.PACK_AB_MERGE_C R12, R39, R32, R35 ;  /* 0x00000020270c723e */ /* 0x000fe20004807023 */
[----:B------:R-:W-:-:S02]  /*5f20*/  HADD2.F32 R14, -RZ, R10.H0_H0 ;  /* 0x2000000aff0e7230 */ /* 0x000fc40000004100 */
[----:B------:R-:W-:Y:S01]  /*5f30*/  FMUL.FTZ R91, R80, R87 ;  /* 0x00000057505b7220 */ /* 0x000fe20000410000 */
[----:B------:R-:W-:Y:S02]  /*5f40*/  HADD2.F32 R38, -RZ, R10.H1_H1 ;  /* 0x3000000aff267230 */ /* 0x000fe40000004100 */
[----:B------:R-:W-:Y:S01]  /*5f50*/  FMUL.FTZ R93, R82, R89 ;  /* 0x00000059525d7220 */ /* 0x000fe20000410000 */
[--C-:B------:R-:W-:Y:S01]  /*5f60*/  HADD2.F32 R85, -RZ, R83.reuse.H0_H0 ;  /* 0x20000053ff557230 */ /* 0x100fe20000004100 */
[----:B------:R-:W-:Y:S01]  /*5f70*/  F2FP.F16.E4M3.UNPACK_B R33, R13 ;  /* 0x0000000dff21723e */ /* 0x000fe200020006ff */
[----:B------:R-:W-:Y:S01]  /*5f80*/  HADD2.F32 R83, -RZ, R83.H1_H1 ;  /* 0x30000053ff537230 */ /* 0x000fe20000004100 */
[----:B------:R-:W-:Y:S01]  /*5f90*/  F2FP.F16.E4M3.UNPACK_B R34, R7 ;  /* 0x00000007ff22723e */ /* 0x000fe200020006ff */
[----:B------:R-:W-:Y:S01]  /*5fa0*/  FMUL.FTZ R87, R14, R87 ;  /* 0x000000570e577220 */ /* 0x000fe20000410000 */
[----:B------:R-:W-:Y:S01]  /*5fb0*/  F2FP.F16.E4M3.UNPACK_B R32, R9 ;  /* 0x00000009ff20723e */ /* 0x000fe200020006ff */
[----:B------:R-:W-:Y:S01]  /*5fc0*/  FMUL.FTZ R89, R38, R89 ;  /* 0x0000005926597220 */ /* 0x000fe20000410000 */
[----:B------:R-:W-:Y:S01]  /*5fd0*/  FFMA.FTZ R10, R14, R85, -R91 ;  /* 0x000000550e0a7223 */ /* 0x000fe2000001085b */
[----:B------:R-:W-:Y:S01]  /*5fe0*/  FFMA.FTZ R93, R38, R83, -R93 ;  /* 0x00000053265d7223 */ /* 0x000fe2000001085d */
        /* <DEDUP_REMOVED lines=27> */
[-C--:B------:R-:W-:Y:S01]  /*61a0*/  F2FP.F16.E4M3.UNPACK_B R83, R5.reuse ;  /* 0x00000005ff53723e */ /* 0x080fe200020006ff */
[----:B------:R-:W-:Y:S01]  /*61b0*/  HADD2.F32 R36, -RZ, R38.H0_H0 ;  /* 0x20000026ff247230 */ /* 0x000fe20000004100 */
[----:B------:R-:W-:Y:S01]  /*61c0*/  F2FP.F16.E4M3.UNPACK_B R85, R5.H1 ;  /* 0x00000005ff55723e */ /* 0x000fe200030006ff */
[----:B------:R-:W-:Y:S01]  /*61d0*/  HADD2.F32 R13, -RZ, R33.H0_H0 ;  /* 0x20000021ff0d7230 */ /* 0x000fe20000004100 */
[----:B------:R-:W-:Y:S01]  /*61e0*/  F2FP.F16.E4M3.UNPACK_B R81, R4.H1 ;  /* 0x00000004ff51723e */ /* 0x000fe200030006ff */
[----:B------:R-:W-:-:S02]  /*61f0*/  HADD2.F32 R37, -RZ, R35.H1_H1 ;  /* 0x30000023ff257230 */ /* 0x000fc40000004100 */
[CC--:B------:R-:W-:Y:S01]  /*6200*/  FMUL.FTZ R82, R34.reuse, R36.reuse ;  /* 0x0000002422527220 */ /* 0x0c0fe20000410000 */
[----:B------:R-:W-:Y:S02]  /*6210*/  HADD2.F32 R35, -RZ, R6.H0_H0 ;  /* 0x20000006ff237230 */ /* 0x000fe40000004100 */
[C---:B------:R-:W-:Y:S01]  /*6220*/  FMUL.FTZ R39, R13.reuse, R36 ;  /* 0x000000240d277220 */ /* 0x040fe20000410000 */
[----:B------:R-:W-:Y:S02]  /*6230*/  HADD2.F32 R33, -RZ, R33.H1_H1 ;  /* 0x30000021ff217230 */ /* 0x000fe40000004100 */
[----:B------:R-:W-:Y:S02]  /*6240*/  HADD2.F32 R80, -RZ, R38.H1_H1 ;  /* 0x30000026ff507230 */ /* 0x000fe40000004100 */
[----:B------:R-:W-:Y:S02]  /*6250*/  HADD2.F32 R38, -RZ, R6.H1_H1 ;  /* 0x30000006ff267230 */ /* 0x000fe40000004100 */
[-C--:B------:R-:W-:Y:S01]  /*6260*/  FFMA.FTZ R6, R13, R35.reuse, -R82 ;  /* 0x000000230d067223 */ /* 0x080fe20000010852 */
[----:B------:R-:W-:Y:S01]  /*6270*/  FFMA.FTZ R13, R34, R35, R39 ;  /* 0x00000023220d7223 */ /* 0x000fe20000010027 */
[-C--:B------:R-:W-:Y:S01]  /*6280*/  FMUL.FTZ R36, R37, R80.reuse ;  /* 0x0000005025247220 */ /* 0x080fe20000410000 */
[----:B------:R-:W-:Y:S01]  /*6290*/  FMUL.FTZ R34, R33, R80 ;  /* 0x0000005021227220 */ /* 0x000fe20000410000 */
[----:B------:R-:W-:Y:S01]  /*62a0*/  F2FP.F16.E4M3.UNPACK_B R35, R15 ;  /* 0x0000000fff23723e */ /* 0x000fe200020006ff */
[----:B------:R-:W-:-:S02]  /*62b0*/  HADD2.F32 R88, -RZ, R85.H0_H0 ;  /* 0x20000055ff587230 */ /* 0x000fc40000004100 */
[-C--:B------:R-:W-:Y:S01]  /*62c0*/  FFMA.FTZ R33, R33, R38.reuse, -R36 ;  /* 0x0000002621217223 */ /* 0x080fe20000010824 */
[----:B------:R-:W-:Y:S01]  /*62d0*/  FFMA.FTZ R34, R37, R38, R34 ;  /* 0x0000002625227223 */ /* 0x000fe20000010022 */
[----:B------:R-:W-:Y:S01]  /*62e0*/  F2FP.F16.E4M3.UNPACK_B R38, R15.H1 ;  /* 0x0000000fff26723e */ /* 0x000fe200030006ff */
[----:B------:R-:W-:Y:S01]  /*62f0*/  HADD2.F32 R39, -RZ, R35.H0_H0 ;  /* 0x20000023ff277230 */ /* 0x000fe20000004100 */
[-C--:B------:R-:W-:Y:S01]  /*6300*/  F2FP.F16.E4M3.UNPACK_B R37, R11.reuse.H1 ;  /* 0x0000000bff25723e */ /* 0x080fe200030006ff */
[----:B------:R-:W-:Y:S01]  /*6310*/  HADD2.F32 R86, -RZ, R81.H0_H0 ;  /* 0x20000051ff567230 */ /* 0x000fe20000004100 */
[----:B------:R-:W-:Y:S01]  /*6320*/  F2FP.F16.E4M3.UNPACK_B R36, R11 ;  /* 0x0000000bff24723e */ /* 0x000fe200020006ff */
[----:B------:R-:W-:Y:S01]  /*6330*/  HADD2.F32 R77, -RZ, R38.H0_H0 ;  /* 0x20000026ff4d7230 */ /* 0x000fe20000004100 */
[----:B------:R-:W-:Y:S01]  /*6340*/  F2FP.F16.E4M3.UNPACK_B R80, R4 ;  /* 0x00000004ff50723e */ /* 0x000fe200020006ff */
[----:B------:R-:W-:Y:S01]  /*6350*/  HADD2.F32 R4, -RZ, R83.H0_H0 ;  /* 0x20000053ff047230 */ /* 0x000fe20000004100 */
[----:B------:R-:W-:Y:S01]  /*6360*/  F2FP.SATFINITE.E4M3.F32.PACK_AB_MERGE_C R6, R33, R6, RZ ;  /* 0x000000062106723e */ /* 0x000fe200048070ff */
[----:B------:R-:W-:-:S02]  /*6370*/  HADD2.F32 R15, -RZ, R37.H0_H0 ;  /* 0x20000025ff0f7230 */ /* 0x000fc40000004100 */
[----:B------:R-:W-:Y:S01]  /*6380*/  FMUL.FTZ R94, R77, R88 ;  /* 0x000000584d5e7220 */ /* 0x000fe20000410000 */
[----:B------:R-:W-:Y:S02]  /*6390*/  HADD2.F32 R11, -RZ, R36.H0_H0 ;  /* 0x20000024ff0b7230 */ /* 0x000fe40000004100 */
[----:B------:R-:W-:Y:S01]  /*63a0*/  FMUL.FTZ R90, R39, R4 ;  /* 0x00000004275a7220 */ /* 0x000fe20000410000 */
[----:B------:R-:W-:Y:S02]  /*63b0*/  HADD2.F32 R82, -RZ, R80.H0_H0 ;  /* 0x20000050ff527230 */ /* 0x000fe40000004100 */
[----:B------:R-:W-:Y:S01]  /*63c0*/  FMUL.FTZ R88, R15, R88 ;  /* 0x000000580f587220 */ /* 0x000fe20000410000 */
[----:B------:R-:W-:Y:S02]  /*63d0*/  HADD2.F32 R38, -RZ, R38.H1_H1 ;  /* 0x30000026ff267230 */ /* 0x000fe40000004100 */
[----:B------:R-:W-:Y:S01]  /*63e0*/  FMUL.FTZ R92, R11, R4 ;  /* 0x000000040b5c7220 */ /* 0x000fe20000410000 */
[----:B------:R-:W-:-:S02]  /*63f0*/  HADD2.F32 R85, -RZ, R85.H1_H1 ;  /* 0x30000055ff557230 */ /* 0x000fc40000004100 */
[----:B------:R-:W-:Y:S01]  /*6400*/  FFMA.FTZ R4, R11, R82, -R90 ;  /* 0x000000520b047223 */ /* 0x000fe2000001085a */
[----:B------:R-:W-:Y:S02]  /*6410*/  HADD2.F32 R37, -RZ, R37.H1_H1 ;  /* 0x30000025ff257230 */ /* 0x000fe40000004100 */
[-C--:B------:R-:W-:Y:S01]  /*6420*/  FFMA.FTZ R11, R15, R86.reuse, -R94 ;  /* 0x000000560f0b7223 */ /* 0x080fe2000001085e */
[----:B------:R-:W-:Y:S01]  /*6430*/  FFMA.FTZ R88, R77, R86, R88 ;  /* 0x000000564d587223 */ /* 0x000fe20000010058 */
[----:B------:R-:W-:Y:S02]  /*6440*/  HADD2.F32 R35, -RZ, R35.H1_H1 ;  /* 0x30000023ff237230 */ /* 0x000fe40000004100 */
[-C--:B------:R-:W-:Y:S01]  /*6450*/  FMUL.FTZ R86, R38, R85.reuse ;  /* 0x0000005526567220 */ /* 0x080fe20000410000 */
[----:B------:R-:W-:Y:S02]  /*6460*/  HADD2.F32 R83, -RZ, R83.H1_H1 ;  /* 0x30000053ff537230 */ /* 0x000fe40000004100 */
[----:B------:R-:W-:Y:S01]  /*6470*/  FMUL.FTZ R85, R37, R85 ;  /* 0x0000005525557220 */ /* 0x000fe20000410000 */
[----:B------:R-:W-:-:S02]  /*6480*/  HADD2.F32 R81, -RZ, R81.H1_H1 ;  /* 0x30000051ff517230 */ /* 0x000fc40000004100 */
[----:B------:R-:W-:Y:S01]  /*6490*/  FFMA.FTZ R5, R39, R82, R92 ;  /* 0x0000005227057223 */ /* 0x000fe2000001005c */
[----:B------:R-:W-:Y:S02]  /*64a0*/  HADD2.F32 R36, -RZ, R36.H1_H1 ;  /* 0x30000024ff247230 */ /* 0x000fe40000004100 */
[----:B------:R-:W-:Y:S01]  /*64b0*/  FMUL.FTZ R15, R35, R83 ;  /* 0x00000053230f7220 */ /* 0x000fe20000410000 */
[----:B------:R-:W-:Y:S02]  /*64c0*/  HADD2.F32 R80, -RZ, R80.H1_H1 ;  /* 0x30000050ff507230 */ /* 0x000fe40000004100 */
[-C--:B------:R-:W-:Y:S01]  /*64d0*/  FFMA.FTZ R86, R37, R81.reuse, -R86 ;  /* 0x0000005125567223 */ /* 0x080fe20000010856 */
[----:B------:R-:W-:Y:S01]  /*64e0*/  FFMA.FTZ R85, R38, R81, R85 ;  /* 0x0000005126557223 */ /* 0x000fe20000010055 */
[----:B------:R-:W-:Y:S01]  /*64f0*/  FMUL.FTZ R82, R36, R83 ;  /* 0x0000005324527220 */ /* 0x000fe20000410000 */
[----:B------:R-:W-:Y:S01]  /*6500*/  F2FP.SATFINITE.E4M3.F32.PACK_AB_MERGE_C R13, R34, R13, RZ ;  /* 0x0000000d220d723e */ /* 0x000fe200048070ff */
[-C--:B------:R-:W-:Y:S01]  /*6510*/  FFMA.FTZ R15, R36, R80.reuse, -R15 ;  /* 0x00000050240f7223 */ /* 0x080fe2000001080f */
[----:B------:R-:W-:Y:S01]  /*6520*/  F2FP.SATFINITE.E4M3.F32.PACK_AB_MERGE_C R11, R86, R11, RZ ;  /* 0x0000000b560b723e */ /* 0x000fe200048070ff */
[----:B------:R-:W-:Y:S01]  /*6530*/  FFMA.FTZ R82, R35, R80, R82 ;  /* 0x0000005023527223 */ /* 0x000fe20000010052 */
[----:B------:R-:W-:-:S02]  /*6540*/  F2FP.SATFINITE.E4M3.F32.PACK_AB_MERGE_C R85, R85, R88, RZ ;  /* 0x000000585555723e */ /* 0x000fc400048070ff */
[----:B------:R-:W-:Y:S02]  /*6550*/  F2FP.SATFINITE.E4M3.F32.PACK_AB_MERGE_C R11, R15, R4, R11 ;  /* 0x000000040f0b723e */ /* 0x000fe4000480700b */
[----:B------:R-:W-:Y:S02]  /*6560*/  F2FP.SATFINITE.E4M3.F32.PACK_AB_MERGE_C R9, R9, R30, R6 ;  /* 0x0000001e0909723e */ /* 0x000fe40004807006 */
[----:B------:R-:W-:Y:S02]  /*6570*/  F2FP.SATFINITE.E4M3.F32.PACK_AB_MERGE_C R13, R7, R32, R13 ;  /* 0x00000020070d723e */ /* 0x000fe4000480700d */
[----:B------:R-:W-:-:S07]  /*6580*/  F2FP.SATFINITE.E4M3.F32.PACK_AB_MERGE_C R15, R82, R5, R85 ;  /* 0x00000005520f723e */ /* 0x000fce0004807055 */
.L_x_13180:
[----:B------:R-:W-:Y:S05]  /*6590*/  BSYNC B1 ;  /* 0x0000000000017941 */ /* 0x000fea0003800000 */
.L_x_13179:
[----:B0-----:R0:W-:Y:S01]  /*65a0*/  ST.E.128 desc[UR40][R28.64], R8 ;  /* 0x000000081c007985 */ /* 0x0011e2000c101d28 */
[----:B------:R-:W-:-:S13]  /*65b0*/  ISETP.GE.AND P5, PT, R31, R84, PT ;  /* 0x000000541f00720c */ /* 0x000fda0003fa6270 */
[----:B------:R-:W-:Y:S05]  /*65c0*/  @P5 BRA `(.L_x_13158) ;  /* 0x0000000000e85947 */ /* 0x000fea0003800000 */
[----:B------:R-:W-:-:S04]  /*65d0*/  IADD3 R4, P5, R79, R31, RZ ;  /* 0x0000001f4f047210 */ /* 0x000fc80007fbe0ff */
[----:B------:R-:W-:-:S05]  /*65e0*/  LEA.HI.X.SX32 R5, R31, R78, 0x1, P5 ;  /* 0x0000004e1f057211 */ /* 0x000fca00028f0eff */
[----:B--2---:R2:W-:Y:S01]  /*65f0*/  ST.E.128 desc[UR40][R4.64], R12 ;  /* 0x0000000c04007985 */ /* 0x0045e2000c101d28 */
[----:B------:R-:W-:Y:S05]  /*6600*/  BRA `(.L_x_13158) ;  /* 0x0000000000d87947 */ /* 0x000fea0003800000 */
.L_x_13150:
[----:B------:R-:W-:-:S13]  /*6610*/  ISETP.NE.AND P0, PT, R154, 0x3, PT ;  /* 0x000000039a00780c */ /* 0x000fda0003f05270 */
[----:B------:R-:W-:Y:S05]  /*6620*/  @!P0 BRA `(.L_x_13181) ;  /* 0x0000000000048947 */ /* 0x000fea0003800000 */
[----:B------:R-:W-:Y:S01]  /*6630*/  BPT.TRAP 0x1 ;  /* 0x000000040000795c */ /* 0x000fe20000300000 */
.L_x_13181:
[----:B------:R-:W-:Y:S01]  /*6640*/  IMAD R70, R19, 0x8, R18 ;  /* 0x0000000813467824 */ /* 0x000fe200078e0212 */
[----:B------:R-:W-:Y:S01]  /*6650*/  SHF.L.U32 R76, R156, 0x1f, RZ ;  /* 0x0000001f9c4c7819 */ /* 0x000fe200000006ff */
[----:B------:R-:W-:Y:S01]  /*6660*/  BSSY B1, `(.L_x_13182) ;  /* 0x0000004000017945 */ /* 0x000fe20003800000 */
[----:B------:R-:W-:Y:S02]  /*6670*/  SHF.R.S32.HI R73, RZ, 0x1f, R74 ;  /* 0x0000001fff497819 */ /* 0x000fe4000001144a */
[----:B------:R-:W0:Y:S02]  /*6680*/  SYNCS.PHASECHK.TRANS64.TRYWAIT P5, [R70+URZ+0x19c90], R76 ;  /* 0x019c904c460075a7 */ /* 0x000e2400080a017f */
[----:B0-----:R-:W-:Y:S05]  /*6690*/  @!P5 BRA `(.L_x_13183) ;  /* 0x0000018400c0d947 */ /* 0x001fea0003800000 */
.L_x_13437:
[----:B------:R-:W-:Y:S05]  /*66a0*/  BSYNC B1 ;  /* 0x0000000000017941 */ /* 0x000fea0003800000 */
.L_x_13182:
        /* <DEDUP_REMOVED lines=14> */
[----:B------:R-:W-:-:S02]  /*6790*/  ISETP.GT.AND P5, PT, R71, R157, PT ;  /* 0x0000009d4700720c */ /* 0x000fc40003fa4270 */
[----:B------:R-:W-:Y:S02]  /*67a0*/  IMAD.IADD R5, R5, 0x1, R7 ;  /* 0x0000000105057824 */ /* 0x000fe400078e0207 */
[----:B------:R-:W-:Y:S01]  /*67b0*/  IMAD.WIDE.U32 R4, R152, UR4, R4 ;  /* 0x0000000498047c25 */ /* 0x000fe2000f8e0004 */
[----:B------:R-:W-:-:S03]  /*67c0*/  UMOV UR4, 0xffffffff ;  /* 0xffffffff00047882 */ /* 0x000fc60000000000 */
[----:B------:R-:W-:Y:S01]  /*67d0*/  IMAD R13, R152, UR5, R5 ;  /* 0x00000005980d7c24 */ /* 0x000fe2000f8e0205 */
[----:B------:R-:W-:-:S04]  /*67e0*/  IADD3 R4, P6, R4, UR6, RZ ;  /* 0x0000000604047c10 */ /* 0x000fc8000ffde0ff */
[----:B------:R-:W-:Y:S01]  /*67f0*/  IADD3.X R13, R13, UR7, RZ, P6, !PT ;  /* 0x000000070d0d7c10 */ /* 0x000fe2000b7fe4ff */
[----:B------:R-:W-:Y:S08]  /*6800*/  BRA.DIV UR4, `(.L_x_13184) ;  /* 0x0000018604787947 */ /* 0x000ff0000b800000 */
[----:B------:R1:W2:Y:S04]  /*6810*/  SHFL.IDX PT, R29, R13, RZ, 0x1e1f ;  /* 0x001e1fff0d1d7589 */ /* 0x0002a800000e0000 */
[----:B------:R1:W3:Y:S02]  /*6820*/  SHFL.IDX PT, R14, R4, RZ, 0x1e1f ;  /* 0x001e1fff040e7589 */ /* 0x0002e400000e0000 */
.L_x_13441:
[----:B------:R-:W-:Y:S05]  /*6830*/  @!P5 BRA `(.L_x_13158) ;  /* 0x00000000004cd947 */ /* 0x000fea0003800000 */
[----:B------:R-:W4:Y:S01]  /*6840*/  LDL R10, [R1+0x14] ;  /* 0x00001400010a7983 */ /* 0x000f220000100800 */
[----:B------:R-:W-:-:S03]  /*6850*/  ULDC UR4, c[0x0][0x2f4] ;  /* 0x0000bd0000047ab9 */ /* 0x000fc60000000800 */
        /* <DEDUP_REMOVED lines=11> */
[----:B------:R-:W-:-:S03]  /*6910*/  ISETP.GE.AND P6, PT, R155, UR4, PT ;  /* 0x000000049b007c0c */ /* 0x000fc6000bfc6270 */
[----:B--2---:R1:W-:Y:S10]  /*6920*/  @!P5 ST.E.128 desc[UR40][R8.64], R4 ;  /* 0x000000040800d985 */ /* 0x0043f4000c101d28 */
[----:B------:R-:W2:Y:S01]  /*6930*/  @!P6 LDS.128 R4, [R69+0x15800] ;  /* 0x015800004504e984 */ /* 0x000ea20000000c00 */
[----:B-1----:R-:W-:-:S05]  /*6940*/  @!P6 IADD3 R8, P5, R155, R14, RZ ;  /* 0x0000000e9b08e210 */ /* 0x002fca0007fbe0ff */
[----:B-----5:R-:W-:-:S05]  /*6950*/  @!P6 IMAD.X R9, R29, 0x1, R11, P5 ;  /* 0x000000011d09e824 */ /* 0x020fca00028e060b */
[----:B--2---:R4:W-:Y:S03]  /*6960*/  @!P6 ST.E.128 desc[UR40][R8.64], R4 ;  /* 0x000000040800e985 */ /* 0x0049e6000c101d28 */
.L_x_13158:
[----:B------:R-:W-:Y:S05]  /*6970*/  BSYNC B0 ;  /* 0x0000000000007941 */ /* 0x000fea0003800000 */
.L_x_13149:
        /* <DEDUP_REMOVED lines=16> */
.L_x_13186:
[----:B------:R-:W-:Y:S05]  /*6a80*/  BSYNC B0 ;  /* 0x0000000000007941 */ /* 0x000fea0003800000 */
.L_x_13185:
[----:B------:R-:W0:Y:S01]  /*6a90*/  SYNCS.PHASECHK.TRANS64.TRYWAIT P0, [R70+URZ+0x19cb0], R76 ;  /* 0x019cb04c460075a7 */ /* 0x000e22000800017f */
[----:B------:R-:W-:Y:S04]  /*6aa0*/  BSSY B0, `(.L_x_13187) ;  /* 0x0000002000007945 */ /* 0x000fe80003800000 */
[----:B0-----:R-:W-:Y:S05]  /*6ab0*/  @!P0 BRA `(.L_x_13188) ;  /* 0x0000018400108947 */ /* 0x001fea0003800000 */
.L_x_13442:
[----:B------:R-:W-:Y:S05]  /*6ac0*/  BSYNC B0 ;  /* 0x0000000000007941 */ /* 0x000fea0003800000 */
.L_x_13187:
        /* <DEDUP_REMOVED lines=17> */
[----:B------:R1:W2:Y:S01]  /*6be0*/  SHFL.IDX PT, R10, R4, RZ, 0x1e1f ;  /* 0x001e1fff040a7589 */ /* 0x0002a200000e0000 */
[----:B------:R-:W-:-:S03]  /*6bf0*/  ISETP.GT.AND P0, PT, R71, R157, PT ;  /* 0x0000009d4700720c */ /* 0x000fc60003f04270 */
[----:B------:R1:W4:Y:S10]  /*6c00*/  SHFL.IDX PT, R11, R5, RZ, 0x1e1f ;  /* 0x001e1fff050b7589 */ /* 0x00033400000e0000 */
[----:B-1----:R-:W-:Y:S05]  /*6c10*/  @!P0 BRA `(.L_x_13190) ;  /* 0x00000000004c8947 */ /* 0x002fea0003800000 */
[----:B------:R-:W5:Y:S01]  /*6c20*/  LDL R12, [R1+0x14] ;  /* 0x00001400010c7983 */ /* 0x000f620000100800 */
[----:B------:R-:W-:-:S03]  /*6c30*/  ULDC UR4, c[0x0][0x2f4] ;  /* 0x0000bd0000047ab9 */ /* 0x000fc60000000800 */
[----:B------:R-:W3:Y:S01]  /*6c40*/  LDL R13, [R1+0x1c] ;  /* 0x00001c00010d7983 */ /* 0x000ee20000100800 */
[----:B------:R-:W-:-:S13]  /*6c50*/  ISETP.GE.AND P6, PT, R16, UR4, PT ;  /* 0x0000000410007c0c */ /* 0x000fda000bfc6270 */
[----:B------:R-:W1:Y:S01]  /*6c60*/  @!P6 LDS.128 R4, [R69+0x9000] ;  /* 0x009000004504e984 */ /* 0x000e620000000c00 */
[----:B--2---:R-:W-:-:S05]  /*6c70*/  @!P6 IADD3 R8, P0, R16, R10, RZ ;  /* 0x0000000a1008e210 */ /* 0x004fca0007f1e0ff */
[----:B----4-:R-:W-:Y:S01]  /*6c80*/  @!P6 IMAD.X R9, R11, 0x1, R17, P0 ;  /* 0x000000010b09e824 */ /* 0x010fe200000e0611 */
[----:B------:R-:W-:-:S04]  /*6c90*/  ISETP.GE.AND P0, PT, R67, UR4, PT ;  /* 0x0000000443007c0c */ /* 0x000fc8000bf06270 */
[----:B-1----:R1:W-:Y:S09]  /*6ca0*/  @!P6 ST.E.128 desc[UR40][R8.64], R4 ;  /* 0x000000040800e985 */ /* 0x0023f2000c101d28 */
[----:B------:R-:W2:Y:S01]  /*6cb0*/  @!P0 LDS.128 R4, [R69+0xa000] ;  /* 0x00a0000045048984 */ /* 0x000ea20000000c00 */
[----:B-----5:R-:W-:-:S05]  /*6cc0*/  @!P0 IMAD.SHL.U32 R12, R12, 0x10, RZ ;  /* 0x000000100c0c8824 */ /* 0x020fca00078e00ff */
[----:B-1----:R-:W-:-:S04]  /*6cd0*/  @!P0 IADD3 R8, P6, R12, R10, RZ ;  /* 0x0000000a0c088210 */ /* 0x002fc80007fde0ff */
[----:B------:R-:W-:Y:S02]  /*6ce0*/  @!P0 LEA.HI.X.SX32 R9, R12, R11, 0x1, P6 ;  /* 0x0000000b0c098211 */ /* 0x000fe400030f0eff */
[----:B------:R-:W-:-:S03]  /*6cf0*/  ISETP.GE.AND P6, PT, R155, UR4, PT ;  /* 0x000000049b007c0c */ /* 0x000fc6000bfc6270 */
[----:B--2---:R1:W-:Y:S10]  /*6d00*/  @!P0 ST.E.128 desc[UR40][R8.64], R4 ;  /* 0x0000000408008985 */ /* 0x0043f4000c101d28 */
[----:B------:R-:W2:Y:S01]  /*6d10*/  @!P6 LDS.128 R4, [R69+0xb000] ;  /* 0x00b000004504e984 */ /* 0x000ea20000000c00 */
[----:B-1----:R-:W-:-:S05]  /*6d20*/  @!P6 IADD3 R8, P0, R155, R10, RZ ;  /* 0x0000000a9b08e210 */ /* 0x002fca0007f1e0ff */
[----:B---3--:R-:W-:-:S05]  /*6d30*/  @!P6 IMAD.X R9, R11, 0x1, R13, P0 ;  /* 0x000000010b09e824 */ /* 0x008fca00000e060d */
[----:B--2---:R1:W-:Y:S03]  /*6d40*/  @!P6 ST.E.128 desc[UR40][R8.64], R4 ;  /* 0x000000040800e985 */ /* 0x0043e6000c101d28 */
.L_x_13190:
[----:B------:R-:W-:Y:S05]  /*6d50*/  BSYNC B0 ;  /* 0x0000000000007941 */ /* 0x000fea0003800000 */
.L_x_13189:
        /* <DEDUP_REMOVED lines=13> */
[----:B-1----:R-:W-:Y:S02]  /*6e30*/  SEL R5, RZ, 0x1, P5 ;  /* 0x00000001ff057807 */ /* 0x002fe40002800000 */
[----:B------:R-:W-:Y:S02]  /*6e40*/  SEL R19, R19, RZ, P5 ;  /* 0x000000ff13137207 */ /* 0x000fe40002800000 */
[----:B------:R-:W-:Y:S01]  /*6e50*/  LOP3.LUT R156, R156, R5, RZ, 0x3c, !PT ;  /* 0x000000059c9c7212 */ /* 0x000fe200078e3cff */
[----:B0-----:R-:W-:Y:S06]  /*6e60*/  @P4 BRA `(.L_x_13191) ;  /* 0xffffffb400c84947 */ /* 0x001fec000383ffff */
.L_x_13144:
[----:B------:R-:W-:Y:S04]  /*6e70*/  BSSY B0, `(.L_x_13192) ;  /* 0x0000004000007945 */ /* 0x000fe80003800000 */
[----:B------:R-:W-:Y:S05]  /*6e80*/  @P0 BRA `(.L_x_13193) ;  /* 0x0000000000080947 */ /* 0x000fea0003800000 */
[----:B------:R-:W1:Y:S02]  /*6e90*/  FENCE.VIEW.ASYNC.G ;  /* 0x00000000000073c6 */ /* 0x000e640000000100 */
[----:B-1----:R-:W-:Y:S06]  /*6ea0*/  BAR.ARV 0xc, 0x200 ;  /* 0x0308000000007b1d */ /* 0x002fec0000002000 */
.L_x_13193:
[----:B------:R-:W-:Y:S05]  /*6eb0*/  BSYNC B0 ;  /* 0x0000000000007941 */ /* 0x000fea0003800000 */
.L_x_13192:
[----:B------:R-:W2:Y:S01]  /*6ec0*/  LDL R4, [R1+0x68] ;  /* 0x0000680001047983 */ /* 0x000ea20000100800 */
[----:B------:R-:W-:Y:S01]  /*6ed0*/  ULDC.64 UR4, c[0x0][0x990] ;  /* 0x0002640000047ab9 */ /* 0x000fe20000000a00 */
[----:B------:R-:W-:Y:S02]  /*6ee0*/  ULDC.64 UR6, c[0x0][0x998] ;  /* 0x0002660000067ab9 */ /* 0x000fe40000000a00 */
[----:B------:R-:W2:Y:S01]  /*6ef0*/  LDL R6, [R1+0x50] ;  /* 0x0000500001067983 */ /* 0x000ea20000100800 */
[----:B------:R-:W-:Y:S02]  /*6f00*/  ISETP.NE.U32.AND P0, PT, RZ, UR4, PT ;  /* 0x00000004ff007c0c */ /* 0x000fe4000bf05070 */
[----:B------:R-:W-:Y:S01]  /*6f10*/  ISETP.NE.U32.AND P1, PT, RZ, UR6, PT ;  /* 0x00000006ff007c0c */ /* 0x000fe2000bf25070 */
[----:B---3--:R-:W3:Y:S01]  /*6f20*/  LDL R14, [R1+0x34] ;  /* 0x00003400010e7983 */ /* 0x008ee20000100800 */
[----:B------:R-:W-:Y:S02]  /*6f30*/  ISETP.NE.AND.EX P0, PT, RZ, UR5, PT, P0 ;  /* 0x00000005ff007c0c */ /* 0x000fe4000bf05300 */
[----:B------:R-:W-:-:S11]  /*6f40*/  ISETP.NE.AND.EX P1, PT, RZ, UR7, PT, P1 ;  /* 0x00000007ff007c0c */ /* 0x000fd6000bf25310 */
[----:B------:R-:W1:Y:S08]  /*6f50*/  @P0 LDC.64 R8, c[0x0][0x9a8] ;  /* 0x00026a00ff080b82 */ /* 0x000e700000000a00 */
[----:B0-2-4-:R-:W0:Y:S08]  /*6f60*/  @P1 LDC.64 R10, c[0x0][0x9b8] ;  /* 0x00026e00ff0a1b82 */ /* 0x015e300000000a00 */
[----:B------:R-:W2:Y:S08]  /*6f70*/  @P0 LDC.64 R12, c[0x0][0x9b0] ;  /* 0x00026c00ff0c0b82 */ /* 0x000eb00000000a00 */
[----:B------:R-:W4:Y:S01]  /*6f80*/  @P1 LDC.64 R2, c[0x0][0x9c0] ;  /* 0x00027000ff021b82 */ /* 0x000f220000000a00 */
[----:B-1----:R-:W-:-:S02]  /*6f90*/  @P0 IMAD R0, R4, R8, RZ ;  /* 0x0000000804000224 */ /* 0x002fc400078e02ff */
[----:B0-----:R-:W-:Y:S02]  /*6fa0*/  @P1 IMAD R4, R4, R10, RZ ;  /* 0x0000000a04041224 */ /* 0x001fe400078e02ff */
[C---:B------:R-:W-:Y:S02]  /*6fb0*/  @P0 IMAD R9, R6.reuse, R9, R0 ;  /* 0x0000000906090224 */ /* 0x040fe400078e0200 */
[C---:B------:R-:W-:Y:S02]  /*6fc0*/  @P1 IMAD R11, R6.reuse, R11, R4 ;  /* 0x0000000b060b1224 */ /* 0x040fe400078e0204 */
[----:B------:R-:W-:-:S04]  /*6fd0*/  @P0 IMAD.WIDE.U32 R4, R6, R8, RZ ;  /* 0x0000000806040225 */ /* 0x000fc800078e00ff */
[----:B------:R-:W-:-:S04]  /*6fe0*/  @P1 IMAD.WIDE.U32 R6, R6, R10, RZ ;  /* 0x0000000a06061225 */ /* 0x000fc800078e00ff */
[----:B------:R-:W-:Y:S02]  /*6ff0*/  @P0 IMAD.IADD R5, R5, 0x1, R9 ;  /* 0x0000000105050824 */ /* 0x000fe400078e0209 */
[----:B------:R-:W-:Y:S02]  /*7000*/  @P1 IMAD.IADD R7, R7, 0x1, R11 ;  /* 0x0000000107071824 */ /* 0x000fe400078e020b */
[----:B--2---:R-:W-:-:S04]  /*7010*/  @P0 IMAD.WIDE.U32 R4, R152, R12, R4 ;  /* 0x0000000c98040225 */ /* 0x004fc800078e0004 */
[----:B----4-:R-:W-:Y:S01]  /*7020*/  @P1 IMAD.WIDE.U32 R6, R152, R2, R6 ;  /* 0x0000000298061225 */ /* 0x010fe200078e0006 */
[----:B------:R-:W-:Y:S01]  /*7030*/  @P0 LEA R2, P2, R4, UR4, 0x2 ;  /* 0x0000000404020c11 */ /* 0x000fe2000f8410ff */
[----:B------:R-:W-:Y:S02]  /*7040*/  ULDC UR4, c[0x0][0x988] ;  /* 0x0002620000047ab9 */ /* 0x000fe40000000800 */
[----:B------:R-:W-:Y:S01]  /*7050*/  @P0 IMAD R9, R152, R13, R5 ;  /* 0x0000000d98090224 */ /* 0x000fe200078e0205 */
[----:B------:R-:W-:Y:S01]  /*7060*/  @P1 LEA R8, P3, R6, UR6, 0x2 ;  /* 0x0000000606081c11 */ /* 0x000fe2000f8610ff */
[----:B------:R-:W-:Y:S02]  /*7070*/  @P1 IMAD R5, R152, R3, R7 ;  /* 0x0000000398051224 */ /* 0x000fe400078e0207 */
[----:B------:R-:W-:Y:S01]  /*7080*/  IMAD.MOV.U32 R0, RZ, RZ, 0x3f800000 ;  /* 0x3f800000ff007424 */ /* 0x000fe200078e00ff */
[----:B------:R-:W-:Y:S02]  /*7090*/  @P0 LEA.HI.X R3, R4, UR5, R9, 0x2, P2 ;  /* 0x0000000504030c11 */ /* 0x000fe400090f1409 */
[----:B------:R-:W-:Y:S01]  /*70a0*/  @P1 LEA.HI.X R9, R6, UR7, R5, 0x2, P3 ;  /* 0x0000000706091c11 */ /* 0x000fe200098f1405 */
[----:B------:R-:W-:Y:S01]  /*70b0*/  IMAD.MOV.U32 R5, RZ, RZ, 0x3f800000 ;  /* 0x3f800000ff057424 */ /* 0x000fe200078e00ff */
[----:B------:R-:W0:Y:S03]  /*70c0*/  LDC R4, c[0x0][0x448] ;  /* 0x00011200ff047b82 */ /* 0x000e260000000800 */
[----:B------:R-:W2:Y:S04]  /*70d0*/  @P1 LDG.E R0, desc[UR40][R8.64] ;  /* 0x0000002808001981 */ /* 0x000ea8000c1e1900 */
[----:B------:R1:W2:Y:S01]  /*70e0*/  @P0 LDG.E R5, desc[UR40][R2.64] ;  /* 0x0000002802050981 */ /* 0x0002a2000c1e1900 */
[----:B0-----:R-:W-:-:S13]  /*70f0*/  ISETP.NE.AND P0, PT, R4, 0x1, PT ;  /* 0x000000010400780c */ /* 0x001fda0003f05270 */
[----:B------:R-:W0:Y:S08]  /*7100*/  @P0 LDC R4, c[0x0][0x44c] ;  /* 0x00011300ff040b82 */ /* 0x000e300000000800 */
[----:B------:R-:W4:Y:S01]  /*7110*/  @P0 LDC R11, c[0x0][0x450] ;  /* 0x00011400ff0b0b82 */ /* 0x000f220000000800 */
[----:B---3--:R-:W-:-:S04]  /*7120*/  VIADD R7, R14, 0xbf ;  /* 0x000000bf0e077836 */ /* 0x008fc80000000000 */
[----:B0-----:R-:W-:-:S05]  /*7130*/  @P0 IMAD.HI.U32 R4, R7, R4, RZ ;  /* 0x0000000407040227 */ /* 0x001fca00078e00ff */
[----:B----4-:R-:W-:-:S05]  /*7140*/  @P0 SHF.R.U32.HI R7, RZ, R11, R4 ;  /* 0x0000000bff070219 */ /* 0x010fca0000011604 */
[----:B------:R-:W-:-:S05]  /*7150*/  IMAD.IADD R7, R40, 0x1, R7 ;  /* 0x0000000128077824 */ /* 0x000fca00078e0207 */
[----:B-1----:R-:W-:-:S04]  /*7160*/  SHF.R.S32.HI R2, RZ, 0x1f, R7 ;  /* 0x0000001fff027819 */ /* 0x002fc80000011407 */
[----:B------:R-:W-:-:S04]  /*7170*/  LEA.HI R2, R2, R7, RZ, 0x7 ;  /* 0x0000000702027211 */ /* 0x000fc800078f38ff */
[----:B------:R-:W-:-:S04]  /*7180*/  SHF.R.S32.HI R2, RZ, 0x7, R2 ;  /* 0x00000007ff027819 */ /* 0x000fc80000011402 */
[----:B------:R-:W-:-:S04]  /*7190*/  VIMNMX R27, R27, R2, PT ;  /* 0x000000021b1b7248 */ /* 0x000fc80003fe0100 */
[----:B------:R-:W-:Y:S01]  /*71a0*/  ISETP.GE.AND P0, PT, R27, 0x1, PT ;  /* 0x000000011b00780c */ /* 0x000fe20003f06270 */
[----:B------:R-:W-:Y:S01]  /*71b0*/  BSSY B0, `(.L_x_13194) ;  /* 0x0000023000007945 */ /* 0x000fe20003800000 */
[----:B------:R-:W-:Y:S02]  /*71c0*/  IMAD.MOV.U32 R88, RZ, RZ, RZ ;  /* 0x000000ffff587224 */ /* 0x000fe400078e00ff */
[----:B--2---:R-:W-:-:S04]  /*71d0*/  FMUL.FTZ R0, R5, R0 ;  /* 0x0000000005007220 */ /* 0x004fc80000410000 */
[----:B------:R-:W-:-:S05]  /*71e0*/  FMUL.FTZ R2, R0, UR4 ;  /* 0x0000000400027c20 */ /* 0x000fca0008410000 */
        /* <DEDUP_REMOVED lines=31> */
.L_x_13195:
[----:B------:R-:W-:Y:S05]  /*73e0*/  BSYNC B0 ;  /* 0x0000000000007941 */ /* 0x000fea0003800000 */
.L_x_13194:
[----:B------:R-:W2:Y:S01]  /*73f0*/  LDL R0, [R1+0x70] ;  /* 0x0000700001007983 */ /* 0x000ea20000100800 */
[----:B------:R-:W-:Y:S02]  /*7400*/  PLOP3.LUT P0, PT, PT, PT, PT, 0x80, 0x0 ;  /* 0x000000000000781c */ /* 0x000fe40003f0f070 */
        /* <DEDUP_REMOVED lines=26> */
[----:B--2---:R-:W-:-:S02]  /*75b0*/  IMAD R4, R0, R88, RZ ;  /* 0x0000005800047224 */ /* 0x004fc400078e02ff */
        /* <DEDUP_REMOVED lines=37> */
.L_x_13198:
[----:B------:R-:W-:Y:S05]  /*7810*/  BSYNC B6 ;  /* 0x0000000000067941 */ /* 0x000fea0003800000 */
.L_x_13197:
        /* <DEDUP_REMOVED lines=13> */
.L_x_13202:
[----:B-1----:R1:W2:Y:S02]  /*78f0*/  SYNCS.PHASECHK.TRANS64.TRYWAIT P0, [R18+URZ+0x19c00], R3 ;  /* 0x019c0003120075a7 */ /* 0x0022a4000800017f */
[----:B--2---:R-:W-:Y:S05]  /*7900*/  @!P0 NANOSLEEP.SYNCS 0x989680 ;  /* 0x009896800000895d */ /* 0x004fea0003900000 */
[----:B------:R-:W2:Y:S02]  /*7910*/  @!P0 SYNCS.PHASECHK.TRANS64 P0, [R18+URZ+0x19c00], R3 ;  /* 0x019c0003120085a7 */ /* 0x000ea4000800007f */
[----:B--2---:R-:W-:Y:S05]  /*7920*/  @!P0 BRA `(.L_x_13202) ;  /* 0xfffffffc00f08947 */ /* 0x004fea000383ffff */
.L_x_13201:
[----:B------:R-:W-:Y:S05]  /*7930*/  BSYNC B0 ;  /* 0x0000000000007941 */ /* 0x000fea0003800000 */
.L_x_13200:
[----:B------:R-:W-:Y:S05]  /*7940*/  BRA `(.L_x_13203) ;  /* 0x0000004400647947 */ /* 0x000fea0003800000 */
.L_x_13199:
        /* <DEDUP_REMOVED lines=30> */
.L_x_13205:
[----:B------:R-:W-:Y:S05]  /*7b30*/  BSYNC B6 ;  /* 0x0000000000067941 */ /* 0x000fea0003800000 */
.L_x_13204:
[----:B------:R-:W2:Y:S01]  /*7b40*/  LDL R21, [R1+0x34] ;  /* 0x0000340001157983 */ /* 0x000ea20000100800 */
[----:B------:R-:W-:-:S03]  /*7b50*/  ULDC.U8 UR4, c[0x0][0x410] ;  /* 0x0001040000047ab9 */ /* 0x000fc60000000000 */
[----:B------:R-:W3:Y:S01]  /*7b60*/  LDL R20, [R1+0x48] ;  /* 0x0000480001147983 */ /* 0x000ee20000100800 */
[----:B------:R-:W-:Y:S01]  /*7b70*/  ISETP.NE.AND P0, PT, RZ, UR4, PT ;  /* 0x00000004ff007c0c */ /* 0x000fe2000bf05270 */
[----:B------:R-:W-:Y:S01]  /*7b80*/  BSSY B0, `(.L_x_13206) ;  /* 0x000042d000007945 */ /* 0x000fe20003800000 */
[----:B--2---:R-:W-:Y:S02]  /*7b90*/  IMAD.IADD R10, R157, 0x1, R21 ;  /* 0x000000019d0a7824 */ /* 0x004fe400078e0215 */
[----:B---3--:R-:W-:-:S09]  /*7ba0*/  IMAD.IADD R37, R18, 0x1, R20 ;  /* 0x0000000112257824 */ /* 0x008fd200078e0214 */
[----:B------:R-:W-:Y:S05]  /*7bb0*/  @!P0 BRA `(.L_x_13207) ;  /* 0x0000001c00408947 */ /* 0x000fea0003800000 */
        /* <DEDUP_REMOVED lines=16> */
[----:B------:R-:W-:Y:S01]  /*7cc0*/  IMAD R4, R0, UR4, RZ ;  /* 0x0000000400047c24 */ /* 0x000fe2000f8e02ff */
[----:B------:R-:W-:Y:S01]  /*7cd0*/  IADD3 R5, P1, R8, UR8, RZ ;  /* 0x0000000808057c10 */ /* 0x000fe2000ff3e0ff */
[----:B------:R-:W-:-:S04]  /*7ce0*/  IMAD.WIDE.U32 R6, R11, UR4, R6 ;  /* 0x000000040b067c25 */ /* 0x000fc8000f8e0006 */
[----:B------:R-:W-:Y:S02]  /*7cf0*/  IMAD R0, R0, UR6, RZ ;  /* 0x0000000600007c24 */ /* 0x000fe4000f8e02ff */
        /* <DEDUP_REMOVED lines=12> */
.L_x_13448:
[----:B------:R-:W5:Y:S04]  /*7dc0*/  LDL R6, [R1+0x38] ;  /* 0x0000380001067983 */ /* 0x000f680000100800 */
[----:B------:R-:W2:Y:S01]  /*7dd0*/  LDL R7, [R1+0x64] ;  /* 0x0000640001077983 */ /* 0x000ea20000100800 */
[----:B------:R-:W-:Y:S01]  /*7de0*/  BSSY B1, `(.L_x_13209) ;  /* 0x0000030000017945 */ /* 0x000fe20003800000 */
[----:B------:R-:W-:Y:S02]  /*7df0*/  CS2R R8, SRZ ;  /* 0x0000000000087805 */ /* 0x000fe4000001ff00 */
[----:B------:R-:W-:Y:S02]  /*7e00*/  CS2R R12, SRZ ;  /* 0x00000000000c7805 */ /* 0x000fe4000001ff00 */
[----:B------:R-:W-:-:S02]  /*7e10*/  CS2R R26, SRZ ;  /* 0x00000000001a7805 */ /* 0x000fc4000001ff00 */
[----:B------:R-:W-:Y:S02]  /*7e20*/  CS2R R14, SRZ ;  /* 0x00000000000e7805 */ /* 0x000fe4000001ff00 */
[----:B------:R-:W-:Y:S01]  /*7e30*/  CS2R R20, SRZ ;  /* 0x0000000000147805 */ /* 0x000fe2000001ff00 */
[----:B-----5:R-:W-:Y:S01]  /*7e40*/  IMAD R24, R6, R24, RZ ;  /* 0x0000001806187224 */ /* 0x020fe200078e02ff */
[----:B--2---:R-:W-:-:S04]  /*7e50*/  LEA.HI R6, R7, R7, RZ, 0x1 ;  /* 0x0000000707067211 */ /* 0x004fc800078f08ff */
[----:B------:R-:W-:Y:S02]  /*7e60*/  ISETP.GE.AND P0, PT, R10, R24, PT ;  /* 0x000000180a00720c */ /* 0x000fe40003f06270 */
[----:B------:R-:W-:Y:S02]  /*7e70*/  CS2R R10, SRZ ;  /* 0x00000000000a7805 */ /* 0x000fe4000001ff00 */
[----:B------:R-:W-:-:S05]  /*7e80*/  LOP3.LUT R6, R6, 0xfffffffe, RZ, 0xc0, !PT ;  /* 0xfffffffe06067812 */ /* 0x000fca00078ec0ff */
[----:B------:R-:W-:-:S05]  /*7e90*/  IMAD.IADD R6, R7, 0x1, -R6 ;  /* 0x0000000107067824 */ /* 0x000fca00078e0a06 */
[----:B------:R-:W-:Y:S01]  /*7ea0*/  SHF.L.U32 R41, R6, 0x1f, RZ ;  /* 0x0000001f06297819 */ /* 0x000fe200000006ff */
[----:B------:R-:W-:Y:S06]  /*7eb0*/  @P0 BRA `(.L_x_13210) ;  /* 0x0000000000880947 */ /* 0x000fec0003800000 */
[----:B------:R-:W2:Y:S01]  /*7ec0*/  LDL R33, [R1+0x20] ;  /* 0x0000200001217983 */ /* 0x000ea20000100800 */
[----:B------:R-:W-:-:S03]  /*7ed0*/  ULDC UR4, c[0x0][0x3f4] ;  /* 0x0000fd0000047ab9 */ /* 0x000fc60000000800 */
[----:B------:R-:W3:Y:S04]  /*7ee0*/  LDL R32, [R1+0x24] ;  /* 0x0000240001207983 */ /* 0x000ee80000100800 */
[----:B------:R-:W4:Y:S01]  /*7ef0*/  LDL.64 R28, [R1] ;  /* 0x00000000011c7983 */ /* 0x000f220000100a00 */
        /* <DEDUP_REMOVED lines=30> */
.L_x_13210:
[----:B------:R-:W-:Y:S05]  /*80e0*/  BSYNC B1 ;  /* 0x0000000000017941 */ /* 0x000fea0003800000 */
.L_x_13209:
[----:B------:R-:W2:Y:S01]  /*80f0*/  SYNCS.PHASECHK.TRANS64.TRYWAIT P0, [R18+URZ+0x19c00], R41 ;  /* 0x019c0029120075a7 */ /* 0x000ea2000800017f */
[----:B------:R-:W-:Y:S01]  /*8100*/  IMAD R25, R25, -0xc0, R24 ;  /* 0xffffff4019197824 */ /* 0x000fe200078e0218 */
[----:B------:R-:W-:Y:S04]  /*8110*/  BSSY B1, `(.L_x_13211) ;  /* 0x0000004000017945 */ /* 0x000fe80003800000 */
[----:B-1----:R-:W-:-:S04]  /*8120*/  VIMNMX R0, R25, 0xc0, PT ;  /* 0x000000c019007848 */ /* 0x002fc80003fe0100 */
[----:B------:R-:W-:Y:S01]  /*8130*/  ISETP.GE.AND P1, PT, R157, R0, PT ;  /* 0x000000009d00720c */ /* 0x000fe20003f26270 */
[----:B--2---:R-:W-:-:S12]  /*8140*/  @!P0 BRA `(.L_x_13212) ;  /* 0x0000016c00f08947 */ /* 0x004fd80003800000 */
.L_x_13449:
[----:B------:R-:W-:Y:S05]  /*8150*/  BSYNC B1 ;  /* 0x0000000000017941 */ /* 0x000fea0003800000 */
.L_x_13211:
[----:B------:R-:W-:Y:S05]  /*8160*/  @P1 BRA `(.L_x_13213) ;  /* 0x0000003c00381947 */ /* 0x000fea0003800000 */
[----:B0-----:R-:W2:Y:S01]  /*8170*/  LDL.64 R6, [R1] ;  /* 0x0000000001067983 */ /* 0x001ea20000100a00 */
        /* <DEDUP_REMOVED lines=126> */
.L_x_13215:
[----:B------:R-:W-:Y:S05]  /*8960*/  BSYNC B1 ;  /* 0x0000000000017941 */ /* 0x000fea0003800000 */
.L_x_13214:
        /* <DEDUP_REMOVED lines=124> */
.L_x_13217:
[----:B------:R-:W-:Y:S05]  /*9130*/  BSYNC B1 ;  /* 0x0000000000017941 */ /* 0x000fea0003800000 */
.L_x_13216:
        /* <DEDUP_REMOVED lines=120> */
.L_x_13207:
        /* <DEDUP_REMOVED lines=32> */
.L_x_13455:
        /* <DEDUP_REMOVED lines=12> */
[----:B------:R-:W-:Y:S02]  /*9b80*/  LOP3.LUT R8, R4, 0xfffffffe, RZ, 0xc0, !PT ;  /* 0xfffffffe04087812 */ /* 0x000fe400078ec0ff */
[----:B------:R-:W-:-:S03]  /*9b90*/  CS2R R4, SRZ ;  /* 0x0000000000047805 */ /* 0x000fc6000001ff00 */
[----:B------:R-:W-:Y:S01]  /*9ba0*/  IMAD.IADD R41, R9, 0x1, -R8 ;  /* 0x0000000109297824 */ /* 0x000fe200078e0a08 */
[----:B------:R-:W-:-:S04]  /*9bb0*/  CS2R R8, SRZ ;  /* 0x0000000000087805 */ /* 0x000fc8000001ff00 */
[----:B------:R-:W-:Y:S01]  /*9bc0*/  SHF.L.U32 R41, R41, 0x1f, RZ ;  /* 0x0000001f29297819 */ /* 0x000fe200000006ff */
[----:B------:R-:W-:Y:S06]  /*9bd0*/  @P0 BRA `(.L_x_13220) ;  /* 0x0000000000700947 */ /* 0x000fec0003800000 */
[----:B------:R-:W2:Y:S01]  /*9be0*/  LDL R26, [R1+0x14] ;  /* 0x00001400011a7983 */ /* 0x000ea20000100800 */
        /* <DEDUP_REMOVED lines=12> */
[----:B------:R-:W-:-:S05]  /*9cb0*/  @!P4 IADD3 R38, P0, R16, R3, RZ ;  /* 0x000000031026c210 */ /* 0x000fca0007f1e0ff */
[----:B-1----:R-:W-:-:S05]  /*9cc0*/  @!P4 IMAD.X R39, R0, 0x1, R5, P0 ;  /* 0x000000010027c824 */ /* 0x002fca00000e0605 */
[----:B------:R0:W5:Y:S01]  /*9cd0*/  @!P4 LD.E.128 R28, desc[UR40][R38.64] ;  /* 0x00000028261cc980 */ /* 0x000162000c101d00 */
[----:B--2---:R-:W-:Y:S01]  /*9ce0*/  @!P5 IMAD.SHL.U32 R4, R26, 0x10, RZ ;  /* 0x000000101a04d824 */ /* 0x004fe200078e00ff */
[----:B----4-:R-:W-:-:S04]  /*9cf0*/  @!P4 IADD3 R26, P1, R16, R21, RZ ;  /* 0x00000015101ac210 */ /* 0x010fc80007f3e0ff */
[----:B------:R-:W-:Y:S01]  /*9d00*/  @!P5 IADD3 R32, P2, R4, R3, RZ ;  /* 0x000000030420d210 */ /* 0x000fe20007f5e0ff */
[----:B---3--:R-:W-:Y:S01]  /*9d10*/  @!P4 IMAD.X R27, R20, 0x1, R5, P1 ;  /* 0x00000001141bc824 */ /* 0x008fe200008e0605 */
[----:B------:R-:W-:Y:S02]  /*9d20*/  @!P5 IADD3 R34, P3, R4, R21, RZ ;  /* 0x000000150422d210 */ /* 0x000fe40007f7e0ff */
[----:B------:R-:W-:Y:S02]  /*9d30*/  @!P5 SHF.R.S32.HI R3, RZ, 0x1f, R4 ;  /* 0x0000001fff03d819 */ /* 0x000fe40000011404 */
[----:B------:R-:W-:Y:S01]  /*9d40*/  CS2R R4, SRZ ;  /* 0x0000000000047805 */ /* 0x000fe2000001ff00 */
[----:B------:R0:W5:Y:S02]  /*9d50*/  @!P4 LD.E.128 R12, desc[UR40][R26.64] ;  /* 0x000000281a0cc980 */ /* 0x000164000c101d00 */
[--C-:B------:R-:W-:Y:S02]  /*9d60*/  @!P5 IMAD.X R33, R0, 0x1, R3.reuse, P2 ;  /* 0x000000010021d824 */ /* 0x100fe400010e0603 */
[----:B------:R-:W-:-:S03]  /*9d70*/  @!P5 IMAD.X R35, R20, 0x1, R3, P3 ;  /* 0x000000011423d824 */ /* 0x000fc600018e0603 */
[----:B------:R0:W5:Y:S04]  /*9d80*/  @!P5 LD.E.128 R8, desc[UR40][R32.64] ;  /* 0x000000282008d980 */ /* 0x000168000c101d00 */
[----:B------:R0:W5:Y:S02]  /*9d90*/  @!P5 LD.E.128 R4, desc[UR40][R34.64] ;  /* 0x000000282204d980 */ /* 0x000164000c101d00 */
.L_x_13220:
[----:B------:R-:W-:Y:S05]  /*9da0*/  BSYNC B1 ;  /* 0x0000000000017941 */ /* 0x000fea0003800000 */
.L_x_13219:
[----:B------:R-:W2:Y:S01]  /*9db0*/  SYNCS.PHASECHK.TRANS64.TRYWAIT P0, [R18+URZ+0x19c00], R41 ;  /* 0x019c0029120075a7 */ /* 0x000ea2000800017f */
[----:B------:R-:W-:Y:S01]  /*9dc0*/  IMAD R25, R25, -0xc0, R24 ;  /* 0xffffff4019197824 */ /* 0x000fe200078e0218 */
[----:B------:R-:W-:Y:S04]  /*9dd0*/  BSSY B1, `(.L_x_13221) ;  /* 0x0000004000017945 */ /* 0x000fe80003800000 */
[----:B-1----:R-:W-:-:S04]  /*9de0*/  VIMNMX R0, R25, 0xc0, PT ;  /* 0x000000c019007848 */ /* 0x002fc80003fe0100 */
[----:B------:R-:W-:Y:S01]  /*9df0*/  ISETP.GE.AND P1, PT, R157, R0, PT ;  /* 0x000000009d00720c */ /* 0x000fe20003f26270 */
[----:B--2---:R-:W-:-:S12]  /*9e00*/  @!P0 BRA `(.L_x_13222) ;  /* 0x0000015400448947 */ /* 0x004fd80003800000 */
.L_x_13456:
[----:B------:R-:W-:Y:S05]  /*9e10*/  BSYNC B1 ;  /* 0x0000000000017941 */ /* 0x000fea0003800000 */
.L_x_13221:
        /* <DEDUP_REMOVED lines=25> */
[----:B------:R-:W-:Y:S02]  /*9fb0*/  LOP3.LUT R45, R45, 0xff, RZ, 0xc0, !PT ;  /* 0x000000ff2d2d7812 */ /* 0x000fe400078ec0ff */
[----:B------:R-:W-:Y:S01]  /*9fc0*/  SHF.R.U32.HI R49, RZ, 0x10, R13 ;  /* 0x00000010ff317819 */ /* 0x000fe2000001160d */
[----:B0-----:R-:W-:Y:S01]  /*9fd0*/  VIADD R27, R21, 0xffffff80 ;  /* 0xffffff80151b7836 */ /* 0x001fe20000000000 */
[----:B------:R-:W-:Y:S02]  /*9fe0*/  LOP3.LUT R21, R20, 0xff, RZ, 0xc0, !PT ;  /* 0x000000ff14157812 */ /* 0x000fe400078ec0ff */
[----:B------:R-:W-:Y:S01]  /*9ff0*/  LOP3.LUT R20, R30, 0xff, RZ, 0xc0, !PT ;  /* 0x000000ff1e147812 */ /* 0x000fe200078ec0ff */
[----:B------:R-:W-:Y:S01]  /*a000*/  IMAD.U32 R49, R49, 0x10000, RZ ;  /* 0x0001000031317824 */ /* 0x000fe200078e00ff */
[----:B------:R-:W-:-:S02]  /*a010*/  LEA.HI R32, R27, R27, RZ, 0x1 ;  /* 0x0000001b1b207211 */ /* 0x000fc400078f08ff */
[----:B------:R-:W-:Y:S02]  /*a020*/  PRMT R39, R21, 0x7604, R0 ;  /* 0x0000760415277816 */ /* 0x000fe40000000000 */
[----:B------:R-:W-:Y:S02]  /*a030*/  LOP3.LUT R32, R32, 0xfffffffe, RZ, 0xc0, !PT ;  /* 0xfffffffe20207812 */ /* 0x000fe400078ec0ff */
[----:B------:R-:W-:Y:S02]  /*a040*/  SHF.R.U32.HI R21, RZ, 0x8, R12 ;  /* 0x00000008ff157819 */ /* 0x000fe4000001160c */
[----:B------:R-:W-:Y:S01]  /*a050*/  PRMT R44, R45, 0x7604, R44 ;  /* 0x000076042d2c7816 */ /* 0x000fe2000000002c */
[----:B------:R-:W-:Y:S01]  /*a060*/  IMAD.IADD R32, R27, 0x1, -R32 ;  /* 0x000000011b207824 */ /* 0x000fe200078e0a20 */
[----:B------:R-:W-:Y:S02]  /*a070*/  LOP3.LUT R27, R26, 0xff, RZ, 0xc0, !PT ;  /* 0x000000ff1a1b7812 */ /* 0x000fe400078ec0ff */
[----:B------:R-:W-:-:S02]  /*a080*/  LOP3.LUT R33, R21, 0xff, RZ, 0xc0, !PT ;  /* 0x000000ff15217812 */ /* 0x000fc400078ec0ff */
[----:B------:R-:W-:Y:S02]  /*a090*/  LEA.HI R0, R3, R32, RZ, 0x1c ;  /* 0x0000002003007211 */ /* 0x000fe400078fe0ff */
[----:B------:R-:W-:Y:S02]  /*a0a0*/  PRMT R43, R27, 0x7604, R20 ;  /* 0x000076041b2b7816 */ /* 0x000fe40000000014 */
[C---:B------:R-:W-:Y:S01]  /*a0b0*/  LEA.HI R20, R0.reuse, R0, RZ, 0x1 ;  /* 0x0000000000147211 */ /* 0x040fe200078f08ff */
[----:B------:R-:W-:Y:S01]  /*a0c0*/  IMAD.SHL.U32 R0, R0, 0x10, RZ ;  /* 0x0000001000007824 */ /* 0x000fe200078e00ff */
[----:B------:R-:W-:Y:S02]  /*a0d0*/  LOP3.LUT R32, R12, 0xff, RZ, 0xc0, !PT ;  /* 0x000000ff0c207812 */ /* 0x000fe400078ec0ff */
[----:B------:R-:W-:Y:S02]  /*a0e0*/  SHF.R.S32.HI R20, RZ, 0x1, R20 ;  /* 0x00000001ff147819 */ /* 0x000fe40000011414 */
[----:B------:R-:W-:-:S02]  /*a0f0*/  LOP3.LUT R0, R63, 0x10, R0, 0xf8, !PT ;  /* 0x000000103f007812 */ /* 0x000fc400078ef800 */
[----:B------:R-:W-:Y:S01]  /*a100*/  PRMT R47, R33, 0x7604, R32 ;  /* 0x00007604212f7816 */ /* 0x000fe20000000020 */
[----:B------:R-:W-:Y:S01]  /*a110*/  IMAD R21, R20, 0x1800, R62 ;  /* 0x0000180014157824 */ /* 0x000fe200078e023e */
[----:B------:R-:W-:Y:S02]  /*a120*/  LOP3.LUT R0, R0, R60, RZ, 0x3c, !PT ;  /* 0x0000003c00007212 */ /* 0x000fe400078e3cff */
[----:B------:R-:W-:Y:S02]  /*a130*/  PRMT R20, R25, 0x7604, R24 ;  /* 0x0000760419147816 */ /* 0x000fe40000000018 */
[----:B------:R-:W-:Y:S01]  /*a140*/  IADD3 R0, R18, R21, R0 ;  /* 0x0000001512007210 */ /* 0x000fe20007ffe000 */
[----:B------:R-:W0:Y:S01]  /*a150*/  LDS.128 R24, [R37+0xf000] ;  /* 0x00f0000025187984 */ /* 0x000e220000000c00 */
[----:B------:R-:W-:Y:S02]  /*a160*/  LOP3.LUT R21, R13, 0xff, RZ, 0xc0, !PT ;  /* 0x000000ff0d157812 */ /* 0x000fe400078ec0ff */
[----:B------:R-:W-:Y:S01]  /*a170*/  SHF.R.U32.HI R42, RZ, 0x8, R14 ;  /* 0x00000008ff2a7819 */ /* 0x000fe2000001160e */
[----:B------:R-:W2:Y:S01]  /*a180*/  LDS.128 R32, [R0+0xf000] ;  /* 0x00f0000000207984 */ /* 0x000ea20000000c00 */
[----:B------:R-:W-:-:S02]  /*a190*/  PRMT R40, R40, 0x7604, R21 ;  /* 0x0000760428287816 */ /* 0x000fc40000000015 */
[----:B------:R-:W-:Y:S02]  /*a1a0*/  SHF.R.U32.HI R21, RZ, 0x10, R29 ;  /* 0x00000010ff157819 */ /* 0x000fe4000001161d */
[----:B------:R-:W-:Y:S02]  /*a1b0*/  SHF.R.U32.HI R45, RZ, 0x10, R31 ;  /* 0x00000010ff2d7819 */ /* 0x000fe4000001161f */
[----:B-1----:R-:W-:Y:S01]  /*a1c0*/  LOP3.LUT R41, R14, 0xff, RZ, 0xc0, !PT ;  /* 0x000000ff0e297812 */ /* 0x002fe200078ec0ff */
[----:B------:R-:W-:Y:S01]  /*a1d0*/  IMAD.U32 R21, R21, 0x10000, RZ ;  /* 0x0001000015157824 */ /* 0x000fe200078e00ff */
[----:B------:R-:W-:Y:S01]  /*a1e0*/  LOP3.LUT R42, R42, 0xff, RZ, 0xc0, !PT ;  /* 0x000000ff2a2a7812 */ /* 0x000fe200078ec0ff */
[----:B------:R-:W-:Y:S01]  /*a1f0*/  IMAD.U32 R45, R45, 0x10000, RZ ;  /* 0x000100002d2d7824 */ /* 0x000fe200078e00ff */
[----:B------:R-:W-:Y:S02]  /*a200*/  LOP3.LUT R49, R40, 0xff0000, R49, 0xf8, !PT ;  /* 0x00ff000028317812 */ /* 0x000fe400078ef831 */
        /* <DEDUP_REMOVED lines=10> */
[----:B------:R-:W-:Y:S02]  /*a2b0*/  F2FP.F16.E4M3.UNPACK_B R48, R49 ;  /* 0x00000031ff30723e */ /* 0x000fe400020006ff */
[----:B------:R-:W-:Y:S02]  /*a2c0*/  SHF.R.U32.HI R53, RZ, 0x10, R15 ;  /* 0x00000010ff357819 */ /* 0x000fe4000001160f */
[-C--:B0-----:R-:W-:Y:S01]  /*a2d0*/  F2FP.F16.E4M3.UNPACK_B R43, R27.reuse ;  /* 0x0000001bff2b723e */ /* 0x081fe200020006ff */
[----:B------:R-:W-:Y:S01]  /*a2e0*/  HADD2.F32 R50, -RZ, R48.H0_H0 ;  /* 0x20000030ff327230 */ /* 0x000fe20000004100 */
[----:B------:R-:W-:Y:S01]  /*a2f0*/  F2FP.F16.E4M3.UNPACK_B R46, R27.H1 ;  /* 0x0000001bff2e723e */ /* 0x000fe200030006ff */
[----:B------:R-:W-:Y:S01]  /*a300*/  IMAD.U32 R53, R53, 0x10000, RZ ;  /* 0x0001000035357824 */ /* 0x000fe200078e00ff */
[----:B------:R-:W-:-:S02]  /*a310*/  F2FP.F16.E4M3.UNPACK_B R27, R24 ;  /* 0x00000018ff1b723e */ /* 0x000fc400020006ff */
[----:B------:R-:W-:Y:S02]  /*a320*/  F2FP.F16.E4M3.UNPACK_B R40, R24.H1 ;  /* 0x00000018ff28723e */ /* 0x000fe400030006ff */
[----:B--2---:R-:W-:Y:S02]  /*a330*/  F2FP.F16.E4M3.UNPACK_B R24, R33 ;  /* 0x00000021ff18723e */ /* 0x004fe400020006ff */
[----:B------:R-:W-:Y:S02]  /*a340*/  LOP3.LUT R42, R45, 0xff000000, R31, 0xf8, !PT ;  /* 0xff0000002d2a7812 */ /* 0x000fe400078ef81f */
[----:B------:R-:W-:Y:S02]  /*a350*/  LOP3.LUT R21, R21, 0xff000000, R28, 0xf8, !PT ;  /* 0xff00000015157812 */ /* 0x000fe400078ef81c */
[----:B------:R-:W-:Y:S02]  /*a360*/  LOP3.LUT R31, R47, 0xff000000, R12, 0xf8, !PT ;  /* 0xff0000002f1f7812 */ /* 0x000fe400078ef80c */
[----:B------:R-:W-:-:S02]  /*a370*/  F2FP.F16.E4M3.UNPACK_B R30, R29 ;  /* 0x0000001dff1e723e */ /* 0x000fc400020006ff */
[----:B------:R-:W-:Y:S01]  /*a380*/  LOP3.LUT R12, R51, 0xff000000, R14, 0xf8, !PT ;  /* 0xff000000330c7812 */ /* 0x000fe200078ef80e */
[----:B------:R-:W-:Y:S01]  /*a390*/  HADD2.F32 R14, -RZ, R24.H0_H0 ;  /* 0x20000018ff0e7230 */ /* 0x000fe20000004100 */
[-C--:B------:R-:W-:Y:S01]  /*a3a0*/  F2FP.F16.E4M3.UNPACK_B R28, R25.reuse ;  /* 0x00000019ff1c723e */ /* 0x080fe200020006ff */
[----:B------:R-:W-:Y:S01]  /*a3b0*/  HADD2.F32 R45, -RZ, R30.H0_H0 ;  /* 0x2000001eff2d7230 */ /* 0x000fe20000004100 */
[----:B------:R-:W-:Y:S01]  /*a3c0*/  F2FP.F16.E4M3.UNPACK_B R38, R25.H1 ;  /* 0x00000019ff26723e */ /* 0x000fe200030006ff */
[----:B------:R-:W-:Y:S01]  /*a3d0*/  HADD2.F32 R51, -RZ, R48.H1_H1 ;  /* 0x30000030ff337230 */ /* 0x000fe20000004100 */
[----:B------:R-:W-:Y:S01]  /*a3e0*/  F2FP.F16.E4M3.UNPACK_B R39, R33.H1 ;  /* 0x00000021ff27723e */ /* 0x000fe200030006ff */
[----:B------:R-:W-:Y:S01]  /*a3f0*/  HADD2.F32 R25, -RZ, R28.H0_H0 ;  /* 0x2000001cff197230 */ /* 0x000fe20000004100 */
[-C--:B------:R-:W-:Y:S01]  /*a400*/  F2FP.F16.E4M3.UNPACK_B R33, R32.reuse ;  /* 0x00000020ff21723e */ /* 0x080fe200020006ff */
[----:B------:R-:W-:Y:S01]  /*a410*/  HADD2.F32 R24, -RZ, R24.H1_H1 ;  /* 0x30000018ff187230 */ /* 0x000fe20000004100 */
[----:B------:R-:W-:Y:S01]  /*a420*/  F2FP.F16.E4M3.UNPACK_B R41, R32.H1 ;  /* 0x00000020ff29723e */ /* 0x000fe200030006ff */
[----:B------:R-:W-:Y:S01]  /*a430*/  FMUL.FTZ R32, R14, R50 ;  /* 0x000000320e207220 */ /* 0x000fe20000410000 */
[----:B------:R-:W-:Y:S01]  /*a440*/  LOP3.LUT R53, R44, 0xff0000, R53, 0xf8, !PT ;  /* 0x00ff00002c357812 */ /* 0x000fe200078ef835 */
[----:B------:R-:W-:Y:S01]  /*a450*/  HADD2.F32 R28, -RZ, R28.H1_H1 ;  /* 0x3000001cff1c7230 */ /* 0x000fe20000004100 */
[----:B------:R-:W-:Y:S01]  /*a460*/  F2FP.F16.E4M3.UNPACK_B R44, R35 ;  /* 0x00000023ff2c723e */ /* 0x000fe200020006ff */
[----:B------:R-:W-:Y:S01]  /*a470*/  FMUL.FTZ R55, R24, R51 ;  /* 0x0000003318377220 */ /* 0x000fe20000410000 */
[----:B------:R-:W-:Y:S01]  /*a480*/  F2FP.F16.E4M3.UNPACK_B R47, R35.H1 ;  /* 0x00000023ff2f723e */ /* 0x000fe200030006ff */
[-C--:B------:R-:W-:Y:S01]  /*a490*/  FMUL.FTZ R35, R14, R45.reuse ;  /* 0x0000002d0e237220 */ /* 0x080fe20000410000 */
[----:B------:R-:W-:Y:S01]  /*a4a0*/  FFMA.FTZ R14, R25, R45, -R32 ;  /* 0x0000002d190e7223 */ /* 0x000fe20000010820 */
[----:B------:R-:W-:-:S02]  /*a4b0*/  F2FP.F16.E4M3.UNPACK_B R49, R49.H1 ;  /* 0x00000031ff31723e */ /* 0x000fc400030006ff */
[----:B------:R-:W-:Y:S01]  /*a4c0*/  F2FP.F16.E4M3.UNPACK_B R32, R29.H1 ;  /* 0x0000001dff20723e */ /* 0x000fe200030006ff */
[----:B------:R-:W-:Y:S01]  /*a4d0*/  FFMA.FTZ R25, R25, R50, R35 ;  /* 0x0000003219197223 */ /* 0x000fe20000010023 */
[----:B------:R-:W-:Y:S01]  /*a4e0*/  HADD2.F32 R35, -RZ, R30.H1_H1 ;  /* 0x3000001eff237230 */ /* 0x000fe20000004100 */
[----:B------:R-:W-:Y:S01]  /*a4f0*/  LOP3.LUT R53, R53, 0xff000000, R15, 0xf8, !PT ;  /* 0xff00000035357812 */ /* 0x000fe200078ef80f */
[----:B------:R-:W-:Y:S01]  /*a500*/  HADD2.F32 R48, -RZ, R49.H0_H0 ;  /* 0x20000031ff307230 */ /* 0x000fe20000004100 */
[----:B------:R-:W-:Y:S01]  /*a510*/  F2FP.F16.E4M3.UNPACK_B R15, R34 ;  /* 0x00000022ff0f723e */ /* 0x000fe200020006ff */
[----:B------:R-:W-:Y:S02]  /*a520*/  HADD2.F32 R29, -RZ, R39.H0_H0 ;  /* 0x20000027ff1d7230 */ /* 0x000fe40000004100 */
[----:B------:R-:W-:Y:S01]  /*a530*/  FMUL.FTZ R24, R24, R35 ;  /* 0x0000002318187220 */ /* 0x000fe20000410000 */
[----:B------:R-:W-:Y:S01]  /*a540*/  HADD2.F32 R45, -RZ, R32.H0_H0 ;  /* 0x20000020ff2d7230 */ /* 0x000fe20000004100 */
[----:B------:R-:W-:Y:S01]  /*a550*/  F2FP.F16.E4M3.UNPACK_B R54, R53.H1 ;  /* 0x00000035ff36723e */ /* 0x000fe200030006ff */
[----:B------:R-:W-:-:S02]  /*a560*/  HADD2.F32 R30, -RZ, R38.H0_H0 ;  /* 0x20000026ff1e7230 */ /* 0x000fc40000004100 */
[CC--:B------:R-:W-:Y:S01]  /*a570*/  FMUL.FTZ R57, R29.reuse, R48.reuse ;  /* 0x000000301d397220 */ /* 0x0c0fe20000410000 */
[C---:B------:R-:W-:Y:S01]  /*a580*/  FFMA.FTZ R24, R28.reuse, R51, R24 ;  /* 0x000000331c187223 */ /* 0x040fe20000010018 */
[----:B------:R-:W-:Y:S01]  /*a590*/  FMUL.FTZ R59, R29, R45 ;  /* 0x0000002d1d3b7220 */ /* 0x000fe20000410000 */
[----:B------:R-:W-:Y:S01]  /*a5a0*/  FFMA.FTZ R29, R28, R35, -R55 ;  /* 0x000000231c1d7223 */ /* 0x000fe20000010837 */
[C---:B------:R-:W-:Y:S01]  /*a5b0*/  FFMA.FTZ R28, R30.reuse, R45, -R57 ;  /* 0x0000002d1e1c7223 */ /* 0x040fe20000010839 */
[----:B------:R-:W-:Y:S01]  /*a5c0*/  F2FP.F16.E4M3.UNPACK_B R51, R53 ;  /* 0x00000035ff33723e */ /* 0x000fe200020006ff */
[----:B------:R-:W-:Y:S01]  /*a5d0*/  FFMA.FTZ R30, R30, R48, R59 ;  /* 0x000000301e1e7223 */ /* 0x000fe2000001003b */
[----:B------:R-:W-:Y:S01]  /*a5e0*/  F2FP.F16.E4M3.UNPACK_B R48, R42 ;  /* 0x0000002aff30723e */ /* 0x000fe200020006ff */
[----:B------:R-:W-:Y:S01]  /*a5f0*/  HADD2.F32 R50, -RZ, R49.H1_H1 ;  /* 0x30000031ff327230 */ /* 0x000fe20000004100 */
[----:B------:R-:W-:Y:S01]  /*a600*/  F2FP.F16.E4M3.UNPACK_B R34, R34.H1 ;  /* 0x00000022ff22723e */ /* 0x000fe200030006ff */
[----:B------:R-:W-:Y:S01]  /*a610*/  HADD2.F32 R39, -RZ, R39.H1_H1 ;  /* 0x30000027ff277230 */ /* 0x000fe20000004100 */
[-C--:B------:R-:W-:Y:S01]  /*a620*/  F2FP.F16.E4M3.UNPACK_B R13, R26.reuse ;  /* 0x0000001aff0d723e */ /* 0x080fe200020006ff */
[----:B------:R-:W-:Y:S01]  /*a630*/  HADD2.F32 R45, -RZ, R32.H1_H1 ;  /* 0x30000020ff2d7230 */ /* 0x000fe20000004100 */
[----:B------:R-:W-:Y:S01]  /*a640*/  F2FP.F16.E4M3.UNPACK_B R26, R26.H1 ;  /* 0x0000001aff1a723e */ /* 0x000fe200030006ff */
[----:B------:R-:W-:-:S02]  /*a650*/  HADD2.F32 R52, -RZ, R51.H0_H0 ;  /* 0x20000033ff347230 */ /* 0x000fc40000004100 */
[C---:B------:R-:W-:Y:S01]  /*a660*/  FMUL.FTZ R55, R39.reuse, R50 ;  /* 0x0000003227377220 */ /* 0x040fe20000410000 */
[----:B------:R-:W-:Y:S02]  /*a670*/  HADD2.F32 R35, -RZ, R44.H0_H0 ;  /* 0x2000002cff237230 */ /* 0x000fe40000004100 */
        /* <DEDUP_REMOVED lines=10> */
[----:B------:R-:W-:Y:S01]  /*a720*/  HADD2.F32 R49, -RZ, R48.H1_H1 ;  /* 0x30000030ff317230 */ /* 0x000fe20000004100 */
[----:B------:R-:W-:Y:S01]  /*a730*/  F2FP.F16.E4M3.UNPACK_B R48, R42.H1 ;  /* 0x0000002aff30723e */ /* 0x000fe200030006ff */
[----:B------:R-:W-:Y:S02]  /*a740*/  HADD2.F32 R42, -RZ, R44.H1_H1 ;  /* 0x3000002cff2a7230 */ /* 0x000fe40000004100 */
[----:B------:R-:W-:Y:S01]  /*a750*/  FFMA.FTZ R32, R32, R52, R59 ;  /* 0x0000003420207223 */ /* 0x000fe2000001003b */
        /* <DEDUP_REMOVED lines=19> */
[----:B------:R-:W-:Y:S02]  /*a890*/  HADD2.F32 R49, -RZ, R47.H1_H1 ;  /* 0x3000002fff317230 */ /* 0x000fe40000004100 */
[----:B------:R-:W-:-:S02]  /*a8a0*/  HADD2.F32 R52, -RZ, R48.H1_H1 ;  /* 0x30000030ff347230 */ /* 0x000fc40000004100 */
[----:B------:R-:W-:Y:S02]  /*a8b0*/  HADD2.F32 R54, -RZ, R53.H0_H0 ;  /* 0x20000035ff367230 */ /* 0x000fe40000004100 */
[C---:B------:R-:W-:Y:S01]  /*a8c0*/  FMUL.FTZ R61, R49.reuse, R55 ;  /* 0x00000037313d7220 */ /* 0x040fe20000410000 */
[--C-:B------:R-:W-:Y:S02]  /*a8d0*/  HADD2.F32 R47, -RZ, R41.reuse.H0_H0 ;  /* 0x20000029ff2f7230 */ /* 0x100fe40000004100 */
[----:B------:R-:W-:Y:S01]  /*a8e0*/  FMUL.FTZ R56, R49, R52 ;  /* 0x0000003431387220 */ /* 0x000fe20000410000 */
[----:B------:R-:W-:Y:S02]  /*a8f0*/  HADD2.F32 R51, -RZ, R50.H0_H0 ;  /* 0x20000032ff337230 */ /* 0x000fe40000004100 */
[----:B------:R-:W-:Y:S02]  /*a900*/  HADD2.F32 R48, -RZ, R40.H0_H0 ;  /* 0x20000028ff307230 */ /* 0x000fe40000004100 */
[----:B------:R-:W-:Y:S01]  /*a910*/  FMUL.FTZ R57, R47, R54 ;  /* 0x000000362f397220 */ /* 0x000fe20000410000 */
[----:B------:R-:W-:-:S02]  /*a920*/  HADD2.F32 R41, -RZ, R41.H1_H1 ;  /* 0x30000029ff297230 */ /* 0x000fc40000004100 */
[----:B------:R-:W-:Y:S01]  /*a930*/  FMUL.FTZ R59, R47, R51 ;  /* 0x000000332f3b7220 */ /* 0x000fe20000410000 */
[----:B------:R-:W-:Y:S02]  /*a940*/  HADD2.F32 R50, -RZ, R50.H1_H1 ;  /* 0x30000032ff327230 */ /* 0x000fe40000004100 */
[C---:B------:R-:W-:Y:S01]  /*a950*/  FFMA.FTZ R47, R46.reuse, R52, -R61 ;  /* 0x000000342e2f7223 */ /* 0x040fe2000001083d */
[----:B------:R-:W-:Y:S01]  /*a960*/  FFMA.FTZ R49, R46, R55, R56 ;  /* 0x000000372e317223 */ /* 0x000fe20000010038 */
[----:B------:R-:W-:Y:S02]  /*a970*/  HADD2.F32 R52, -RZ, R53.H1_H1 ;  /* 0x30000035ff347230 */ /* 0x000fe40000004100 */
[C---:B------:R-:W-:Y:S01]  /*a980*/  FFMA.FTZ R46, R48.reuse, R51, -R57 ;  /* 0x00000033302e7223 */ /* 0x040fe20000010839 */
[----:B------:R-:W-:Y:S01]  /*a990*/  F2FP.F16.E4M3.UNPACK_B R53, R31 ;  /* 0x0000001fff35723e */ /* 0x000fe200020006ff */
[----:B------:R-:W-:Y:S01]  /*a9a0*/  HADD2.F32 R40, -RZ, R40.H1_H1 ;  /* 0x30000028ff287230 */ /* 0x000fe20000004100 */
[----:B------:R-:W-:Y:S01]  /*a9b0*/  F2FP.F16.E4M3.UNPACK_B R51, R21 ;  /* 0x00000015ff33723e */ /* 0x000fe200020006ff */
[C---:B------:R-:W-:Y:S01]  /*a9c0*/  FMUL.FTZ R31, R41.reuse, R50 ;  /* 0x00000032291f7220 */ /* 0x040fe20000410000 */
[----:B------:R-:W-:Y:S01]  /*a9d0*/  FFMA.FTZ R48, R48, R54, R59 ;  /* 0x0000003630307223 */ /* 0x000fe2000001003b */
[----:B------:R-:W-:Y:S01]  /*a9e0*/  FMUL.FTZ R21, R41, R52 ;  /* 0x0000003429157220 */ /* 0x000fe20000410000 */
[----:B------:R-:W-:-:S02]  /*a9f0*/  HADD2.F32 R54, -RZ, R53.H0_H0 ;  /* 0x20000035ff367230 */ /* 0x000fc40000004100 */
[C---:B------:R-:W-:Y:S01]  /*aa00*/  FFMA.FTZ R31, R40.reuse, R52, R31 ;  /* 0x00000034281f7223 */ /* 0x040fe2000001001f */
[----:B------:R-:W-:Y:S02]  /*aa10*/  HADD2.F32 R41, -RZ, R33.H0_H0 ;  /* 0x20000021ff297230 */ /* 0x000fe40000004100 */
[----:B------:R-:W-:Y:S01]  /*aa20*/  FFMA.FTZ R21, R40, R50, -R21 ;  /* 0x0000003228157223 */ /* 0x000fe20000010815 */
        /* <DEDUP_REMOVED lines=20> */
[----:B------:R-:W-:Y:S01]  /*ab70*/  HADD2.F32 R55, -RZ, R55.H1_H1 ;  /* 0x30000037ff377230 */ /* 0x000fe20000004100 */
[----:B------:R-:W-:Y:S01]  /*ab80*/  F2FP.F16.E4M3.UNPACK_B R12, R12 ;  /* 0x0000000cff0c723e */ /* 0x000fe200020006ff */
[----:B------:R-:W-:Y:S02]  /*ab90*/  HADD2.F32 R34, -RZ, R34.H1_H1 ;  /* 0x30000022ff227230 */ /* 0x000fe40000004100 */
[C---:B------:R-:W-:Y:S01]  /*aba0*/  FMUL.FTZ R58, R41.reuse, R54 ;  /* 0x00000036293a7220 */ /* 0x040fe20000410000 */
[----:B------:R-:W-:Y:S02]  /*abb0*/  HADD2.F32 R51, -RZ, R52.H1_H1 ;  /* 0x30000034ff337230 */ /* 0x000fe40000004100 */
[----:B------:R-:W-:Y:S01]  /*abc0*/  FMUL.FTZ R52, R41, R56 ;  /* 0x0000003829347220 */ /* 0x000fe20000410000 */
        /* <DEDUP_REMOVED lines=23> */
[C---:B------:R-:W-:Y:S01]  /*ad40*/  FFMA.FTZ R20, R12.reuse, R41, R20 ;  /* 0x000000290c147223 */ /* 0x040fe20000010014 */
[----:B------:R-:W-:Y:S01]  /*ad50*/  FFMA.FTZ R51, R12, R27, -R51 ;  /* 0x0000001b0c337223 */ /* 0x000fe20000010833 */
[C---:B------:R-:W-:Y:S01]  /*ad60*/  FFMA.FTZ R52, R13.reuse, R26, -R52 ;  /* 0x0000001a0d347223 */ /* 0x040fe20000010834 */
[----:B------:R-:W-:Y:S01]  /*ad70*/  FFMA.FTZ R41, R13, R34, R15 ;  /* 0x000000220d297223 */ /* 0x000fe2000001000f */
[----:B------:R-:W-:Y:S02]  /*ad80*/  F2FP.SATFINITE.E4M3.F32.PACK_AB_MERGE_C R13, R35, R28, RZ ;  /* 0x0000001c230d723e */ /* 0x000fe400048070ff */
        /* <DEDUP_REMOVED lines=12> */
.L_x_13224:
[----:B------:R-:W-:Y:S05]  /*ae50*/  BSYNC B1 ;  /* 0x0000000000017941 */ /* 0x000fea0003800000 */
.L_x_13223:
[----:B------:R-:W-:Y:S05]  /*ae60*/  @P1 BRA `(.L_x_13213) ;  /* 0x0000000c00f81947 */ /* 0x000fea0003800000 */
[----:B0-----:R-:W2:Y:S04]  /*ae70*/  LDL R27, [R1+0x14] ;  /* 0x00001400011b7983 */ /* 0x001ea80000100800 */
[----:B------:R-:W2:Y:S01]  /*ae80*/  LDL R49, [R1+0xa4] ;  /* 0x0000a40001317983 */ /* 0x000ea20000100800 */
[----:B-----5:R-:W-:Y:S02]  /*ae90*/  SHF.R.U32.HI R0, RZ, 0x8, R8 ;  /* 0x00000008ff007819 */ /* 0x020fe40000011608 */
[----:B------:R-:W-:Y:S02]  /*aea0*/  LOP3.LUT R13, R8, 0xff, RZ, 0xc0, !PT ;  /* 0x000000ff080d7812 */ /* 0x000fe400078ec0ff */
[----:B------:R-:W-:Y:S02]  /*aeb0*/  LOP3.LUT R0, R0, 0xff, RZ, 0xc0, !PT ;  /* 0x000000ff00007812 */ /* 0x000fe400078ec0ff */
[----:B------:R-:W-:-:S02]  /*aec0*/  SHF.R.U32.HI R26, RZ, 0x8, R9 ;  /* 0x00000008ff1a7819 */ /* 0x000fc40000011609 */
[----:B---3--:R-:W-:Y:S02]  /*aed0*/  PRMT R20, R0, 0x7604, R13 ;  /* 0x0000760400147816 */ /* 0x008fe4000000000d */
[----:B------:R-:W-:Y:S02]  /*aee0*/  LOP3.LUT R15, R9, 0xff, RZ, 0xc0, !PT ;  /* 0x000000ff090f7812 */ /* 0x000fe400078ec0ff */
[----:B------:R-:W-:Y:S02]  /*aef0*/  SHF.R.U32.HI R14, RZ, 0x8, R11 ;  /* 0x00000008ff0e7819 */ /* 0x000fe4000001160b */
[----:B------:R-:W-:Y:S02]  /*af00*/  LOP3.LUT R0, R26, 0xff, RZ, 0xc0, !PT ;  /* 0x000000ff1a007812 */ /* 0x000fe400078ec0ff */
[----:B----4-:R-:W-:Y:S02]  /*af10*/  LOP3.LUT R21, R11, 0xff, RZ, 0xc0, !PT ;  /* 0x000000ff0b157812 */ /* 0x010fe400078ec0ff */
[----:B------:R-:W-:-:S02]  /*af20*/  LOP3.LUT R14, R14, 0xff, RZ, 0xc0, !PT ;  /* 0x000000ff0e0e7812 */ /* 0x000fc400078ec0ff */
[----:B------:R-:W-:Y:S02]  /*af30*/  PRMT R28, R0, 0x7604, R15 ;  /* 0x00007604001c7816 */ /* 0x000fe4000000000f */
[----:B------:R-:W-:Y:S02]  /*af40*/  SHF.R.U32.HI R24, RZ, 0x8, R4 ;  /* 0x00000008ff187819 */ /* 0x000fe40000011604 */
[----:B------:R-:W-:Y:S02]  /*af50*/  PRMT R32, R14, 0x7604, R21 ;  /* 0x000076040e207816 */ /* 0x000fe40000000015 */
[----:B------:R-:W-:Y:S02]  /*af60*/  LOP3.LUT R25, R4, 0xff, RZ, 0xc0, !PT ;  /* 0x000000ff04197812 */ /* 0x000fe400078ec0ff */
[----:B------:R-:W-:Y:S02]  /*af70*/  LOP3.LUT R24, R24, 0xff, RZ, 0xc0, !PT ;  /* 0x000000ff18187812 */ /* 0x000fe400078ec0ff */
[----:B------:R-:W-:-:S02]  /*af80*/  SHF.R.U32.HI R21, RZ, 0x8, R6 ;  /* 0x00000008ff157819 */ /* 0x000fc40000011606 */
[----:B------:R-:W-:Y:S02]  /*af90*/  SHF.R.U32.HI R12, RZ, 0x8, R10 ;  /* 0x00000008ff0c7819 */ /* 0x000fe4000001160a */
[----:B------:R-:W-:Y:S02]  /*afa0*/  PRMT R33, R24, 0x7604, R25 ;  /* 0x0000760418217816 */ /* 0x000fe40000000019 */
[----:B------:R-:W-:Y:S02]  /*afb0*/  LOP3.LUT R26, R21, 0xff, RZ, 0xc0, !PT ;  /* 0x000000ff151a7812 */ /* 0x000fe400078ec0ff */
        /* <DEDUP_REMOVED lines=9> */
[----:B------:R-:W-:-:S04]  /*b050*/  SHF.R.U32.HI R31, RZ, 0x10, R11 ;  /* 0x00000010ff1f7819 */ /* 0x000fc8000001160b */
[----:B------:R-:W-:-:S04]  /*b060*/  LOP3.LUT R31, R31, 0xff, RZ, 0xc0, !PT ;  /* 0x000000ff1f1f7812 */ /* 0x000fc800078ec0ff */
[----:B------:R-:W-:Y:S02]  /*b070*/  PRMT R31, R31, 0x7054, R32 ;  /* 0x000070541f1f7816 */ /* 0x000fe40000000020 */
[----:B------:R-:W-:Y:S02]  /*b080*/  SHF.R.U32.HI R32, RZ, 0x10, R7 ;  /* 0x00000010ff207819 */ /* 0x000fe40000011607 */
[----:B------:R-:W-:Y:S02]  /*b090*/  LOP3.LUT R38, R31, 0xff000000, R11, 0xf8, !PT ;  /* 0xff0000001f267812 */ /* 0x000fe400078ef80b */
[----:B------:R-:W-:Y:S02]  /*b0a0*/  LOP3.LUT R32, R32, 0xff, RZ, 0xc0, !PT ;  /* 0x000000ff20207812 */ /* 0x000fe400078ec0ff */
[----:B--2---:R-:W-:Y:S02]  /*b0b0*/  LEA.HI R3, R3, R27, RZ, 0x1c ;  /* 0x0000001b03037211 */ /* 0x004fe400078fe0ff */
[----:B------:R-:W-:-:S02]  /*b0c0*/  LOP3.LUT R27, R6, 0xff, RZ, 0xc0, !PT ;  /* 0x000000ff061b7812 */ /* 0x000fc400078ec0ff */
[C---:B------:R-:W-:Y:S01]  /*b0d0*/  LEA.HI R0, R3.reuse, R3, RZ, 0x1 ;  /* 0x0000000303007211 */ /* 0x040fe200078f08ff */
[----:B------:R-:W-:Y:S01]  /*b0e0*/  IMAD.SHL.U32 R3, R3, 0x10, RZ ;  /* 0x0000001003037824 */ /* 0x000fe200078e00ff */
[----:B------:R-:W0:Y:S01]  /*b0f0*/  LDS.128 R12, [R49+0xf000] ;  /* 0x00f00000310c7984 */ /* 0x000e220000000c00 */
[----:B------:R-:W-:Y:S02]  /*b100*/  PRMT R37, R26, 0x7604, R27 ;  /* 0x000076041a257816 */ /* 0x000fe4000000001b */
[----:B------:R-:W-:Y:S02]  /*b110*/  SHF.R.S32.HI R0, RZ, 0x1, R0 ;  /* 0x00000001ff007819 */ /* 0x000fe40000011400 */
[----:B------:R-:W-:-:S03]  /*b120*/  LOP3.LUT R3, R63, 0x10, R3, 0xf8, !PT ;  /* 0x000000103f037812 */ /* 0x000fc600078ef803 */
[----:B------:R-:W-:Y:S01]  /*b130*/  IMAD R21, R0, 0x1800, R62 ;  /* 0x0000180000157824 */ /* 0x000fe200078e023e */
[----:B------:R-:W-:Y:S02]  /*b140*/  LOP3.LUT R0, R3, R60, RZ, 0x3c, !PT ;  /* 0x0000003c03007212 */ /* 0x000fe400078e3cff */
[----:B------:R-:W-:Y:S02]  /*b150*/  LOP3.LUT R3, R29, 0xff, RZ, 0xc0, !PT ;  /* 0x000000ff1d037812 */ /* 0x000fe400078ec0ff */
[----:B------:R-:W-:Y:S02]  /*b160*/  IADD3 R0, R18, R21, R0 ;  /* 0x0000001512007210 */ /* 0x000fe40007ffe000 */
[----:B------:R-:W-:Y:S02]  /*b170*/  SHF.R.U32.HI R21, RZ, 0x10, R9 ;  /* 0x00000010ff157819 */ /* 0x000fe40000011609 */
[----:B------:R-:W-:Y:S01]  /*b180*/  PRMT R39, R3, 0x7604, R34 ;  /* 0x0000760403277816 */ /* 0x000fe20000000022 */
[----:B------:R-:W2:Y:S01]  /*b190*/  LDS.128 R24, [R0+0xf000] ;  /* 0x00f0000000187984 */ /* 0x000ea20000000c00 */
[----:B------:R-:W-:-:S02]  /*b1a0*/  LOP3.LUT R21, R21, 0xff, RZ, 0xc0, !PT ;  /* 0x000000ff15157812 */ /* 0x000fc400078ec0ff */
[----:B------:R-:W-:Y:S02]  /*b1b0*/  SHF.R.U32.HI R29, RZ, 0x10, R10 ;  /* 0x00000010ff1d7819 */ /* 0x000fe4000001160a */
[----:B------:R-:W-:Y:S02]  /*b1c0*/  SHF.R.U32.HI R3, RZ, 0x10, R8 ;  /* 0x00000010ff037819 */ /* 0x000fe40000011608 */
[----:B------:R-:W-:Y:S02]  /*b1d0*/  PRMT R21, R21, 0x7054, R28 ;  /* 0x0000705415157816 */ /* 0x000fe4000000001c */
[----:B------:R-:W-:Y:S02]  /*b1e0*/  SHF.R.U32.HI R28, RZ, 0x10, R5 ;  /* 0x00000010ff1c7819 */ /* 0x000fe40000011605 */
[----:B------:R-:W-:Y:S02]  /*b1f0*/  LOP3.LUT R29, R29, 0xff, RZ, 0xc0, !PT ;  /* 0x000000ff1d1d7812 */ /* 0x000fe400078ec0ff */
[----:B------:R-:W-:-:S02]  /*b200*/  LOP3.LUT R3, R3, 0xff, RZ, 0xc0, !PT ;  /* 0x000000ff03037812 */ /* 0x000fc400078ec0ff */
[----:B------:R-:W-:Y:S02]  /*b210*/  LOP3.LUT R28, R28, 0xff, RZ, 0xc0, !PT ;  /* 0x000000ff1c1c7812 */ /* 0x000fe400078ec0ff */
[----:B------:R-:W-:Y:S02]  /*b220*/  PRMT R29, R29, 0x7054, R30 ;  /* 0x000070541d1d7816 */ /* 0x000fe4000000001e */
[----:B------:R-:W-:Y:S02]  /*b230*/  PRMT R3, R3, 0x7054, R20 ;  /* 0x0000705403037816 */ /* 0x000fe40000000014 */
[----:B------:R-:W-:Y:S02]  /*b240*/  SHF.R.U32.HI R30, RZ, 0x10, R6 ;  /* 0x00000010ff1e7819 */ /* 0x000fe40000011606 */
[----:B------:R-:W-:Y:S02]  /*b250*/  SHF.R.U32.HI R20, RZ, 0x10, R4 ;  /* 0x00000010ff147819 */ /* 0x000fe40000011604 */
[----:B------:R-:W-:-:S02]  /*b260*/  PRMT R35, R28, 0x7054, R35 ;  /* 0x000070541c237816 */ /* 0x000fc40000000023 */
[----:B------:R-:W-:Y:S02]  /*b270*/  LOP3.LUT R30, R30, 0xff, RZ, 0xc0, !PT ;  /* 0x000000ff1e1e7812 */ /* 0x000fe400078ec0ff */
[----:B------:R-:W-:Y:S02]  /*b280*/  LOP3.LUT R20, R20, 0xff, RZ, 0xc0, !PT ;  /* 0x000000ff14147812 */ /* 0x000fe400078ec0ff */
[----:B------:R-:W-:Y:S02]  /*b290*/  PRMT R39, R32, 0x7054, R39 ;  /* 0x0000705420277816 */ /* 0x000fe40000000027 */
[----:B------:R-:W-:Y:S02]  /*b2a0*/  LOP3.LUT R34, R35, 0xff000000, R5, 0xf8, !PT ;  /* 0xff00000023227812 */ /* 0x000fe400078ef805 */
[----:B------:R-:W-:Y:S02]  /*b2b0*/  LOP3.LUT R21, R21, 0xff000000, R9, 0xf8, !PT ;  /* 0xff00000015157812 */ /* 0x000fe400078ef809 */
[----:B------:R-:W-:-:S02]  /*b2c0*/  PRMT R37, R30, 0x7054, R37 ;  /* 0x000070541e257816 */ /* 0x000fc40000000025 */
[----:B------:R-:W-:Y:S02]  /*b2d0*/  LOP3.LUT R8, R3, 0xff000000, R8, 0xf8, !PT ;  /* 0xff00000003087812 */ /* 0x000fe400078ef808 */
[----:B------:R-:W-:Y:S02]  /*b2e0*/  PRMT R33, R20, 0x7054, R33 ;  /* 0x0000705414217816 */ /* 0x000fe40000000021 */
[----:B------:R-:W-:Y:S02]  /*b2f0*/  LOP3.LUT R3, R29, 0xff000000, R10, 0xf8, !PT ;  /* 0xff0000001d037812 */ /* 0x000fe400078ef80a */
[----:B-1----:R-:W-:Y:S02]  /*b300*/  LOP3.LUT R41, R39, 0xff000000, R7, 0xf8, !PT ;  /* 0xff00000027297812 */ /* 0x002fe400078ef807 */
[-C--:B0-----:R-:W-:Y:S02]  /*b310*/  F2FP.F16.E4M3.UNPACK_B R11, R13.reuse ;  /* 0x0000000dff0b723e */ /* 0x081fe400020006ff */
[----:B------:R-:W-:-:S02]  /*b320*/  F2FP.F16.E4M3.UNPACK_B R30, R13.H1 ;  /* 0x0000000dff1e723e */ /* 0x000fc400030006ff */
[-C--:B------:R-:W-:Y:S01]  /*b330*/  F2FP.F16.E4M3.UNPACK_B R10, R12.reuse ;  /* 0x0000000cff0a723e */ /* 0x080fe200020006ff */
[----:B------:R-:W-:Y:S01]  /*b340*/  HADD2.F32 R9, -RZ, R11.H0_H0 ;  /* 0x2000000bff097230 */ /* 0x000fe20000004100 */
[----:B------:R-:W-:Y:S02]  /*b350*/  F2FP.F16.E4M3.UNPACK_B R28, R12.H1 ;  /* 0x0000000cff1c723e */ /* 0x000fe400030006ff */
[----:B------:R-:W-:Y:S02]  /*b360*/  F2FP.F16.E4M3.UNPACK_B R39, R34 ;  /* 0x00000022ff27723e */ /* 0x000fe400020006ff */
[----:B--2---:R-:W-:Y:S02]  /*b370*/  F2FP.F16.E4M3.UNPACK_B R13, R25 ;  /* 0x00000019ff0d723e */ /* 0x004fe400020006ff */
[----:B------:R-:W-:Y:S01]  /*b380*/  F2FP.F16.E4M3.UNPACK_B R12, R21 ;  /* 0x00000015ff0c723e */ /* 0x000fe200020006ff */
[--C-:B------:R-:W-:Y:S01]  /*b390*/  HADD2.F32 R40, -RZ, R39.reuse.H0_H0 ;  /* 0x20000027ff287230 */ /* 0x100fe20000004100 */
[----:B------:R-:W-:Y:S01]  /*b3a0*/  LOP3.LUT R20, R33, 0xff000000, R4, 0xf8, !PT ;  /* 0xff00000021147812 */ /* 0x000fe200078ef804 */
[----:B------:R-:W-:Y:S01]  /*b3b0*/  HADD2.F32 R39, -RZ, R39.H1_H1 ;  /* 0x30000027ff277230 */ /* 0x000fe20000004100 */
[----:B------:R-:W-:Y:S01]  /*b3c0*/  LOP3.LUT R4, R37, 0xff000000, R6, 0xf8, !PT ;  /* 0xff00000025047812 */ /* 0x000fe200078ef806 */
[--C-:B------:R-:W-:Y:S01]  /*b3d0*/  HADD2.F32 R6, -RZ, R13.reuse.H0_H0 ;  /* 0x2000000dff067230 */ /* 0x100fe20000004100 */
[-C--:B------:R-:W-:Y:S01]  /*b3e0*/  F2FP.F16.E4M3.UNPACK_B R31, R15.reuse ;  /* 0x0000000fff1f723e */ /* 0x080fe200020006ff */
[----:B------:R-:W-:Y:S01]  /*b3f0*/  HADD2.F32 R33, -RZ, R12.H0_H0 ;  /* 0x2000000cff217230 */ /* 0x000fe20000004100 */
[----:B------:R-:W-:Y:S01]  /*b400*/  F2FP.F16.E4M3.UNPACK_B R35, R15.H1 ;  /* 0x0000000fff23723e */ /* 0x000fe200030006ff */
[----:B------:R-:W-:Y:S01]  /*b410*/  HADD2.F32 R13, -RZ, R13.H1_H1 ;  /* 0x3000000dff0d7230 */ /* 0x000fe20000004100 */
[----:B------:R-:W-:-:S02]  /*b420*/  F2FP.F16.E4M3.UNPACK_B R15, R24 ;  /* 0x00000018ff0f723e */ /* 0x000fc400020006ff */
[----:B------:R-:W-:Y:S01]  /*b430*/  F2FP.F16.E4M3.UNPACK_B R29, R24.H1 ;  /* 0x00000018ff1d723e */ /* 0x000fe200030006ff */
[CC--:B------:R-:W-:Y:S01]  /*b440*/  FMUL.FTZ R24, R6.reuse, R40.reuse ;  /* 0x0000002806187220 */ /* 0x0c0fe20000410000 */
[-C--:B------:R-:W-:Y:S02]  /*b450*/  F2FP.F16.E4M3.UNPACK_B R32, R27.reuse ;  /* 0x0000001bff20723e */ /* 0x080fe400020006ff */
[----:B------:R-:W-:Y:S01]  /*b460*/  F2FP.F16.E4M3.UNPACK_B R37, R27.H1 ;  /* 0x0000001bff25723e */ /* 0x000fe200030006ff */
[-C--:B------:R-:W-:Y:S01]  /*b470*/  FMUL.FTZ R27, R6, R33.reuse ;  /* 0x00000021061b7220 */ /* 0x080fe20000410000 */
[----:B------:R-:W-:Y:S01]  /*b480*/  FFMA.FTZ R6, R9, R33, -R24 ;  /* 0x0000002109067223 */ /* 0x000fe20000010818 */
[----:B------:R-:W-:Y:S01]  /*b490*/  F2FP.F16.E4M3.UNPACK_B R25, R25.H1 ;  /* 0x00000019ff19723e */ /* 0x000fe200030006ff */
[----:B------:R-:W-:Y:S01]  /*b4a0*/  FMUL.FTZ R33, R13, R39 ;  /* 0x000000270d217220 */ /* 0x000fe20000410000 */
[----:B------:R-:W-:Y:S01]  /*b4b0*/  FFMA.FTZ R9, R9, R40, R27 ;  /* 0x0000002809097223 */ /* 0x000fe2000001001b */
[----:B------:R-:W-:Y:S01]  /*b4c0*/  F2FP.F16.E4M3.UNPACK_B R40, R34.H1 ;  /* 0x00000022ff28723e */ /* 0x000fe200030006ff */
[----:B------:R-:W-:Y:S01]  /*b4d0*/  HADD2.F32 R27, -RZ, R12.H1_H1 ;  /* 0x3000000cff1b7230 */ /* 0x000fe20000004100 */
[----:B------:R-:W-:Y:S01]  /*b4e0*/  F2FP.F16.E4M3.UNPACK_B R24, R21.H1 ;  /* 0x00000015ff18723e */ /* 0x000fe200030006ff */
[----:B------:R-:W-:Y:S01]  /*b4f0*/  HADD2.F32 R12, -RZ, R11.H1_H1 ;  /* 0x3000000bff0c7230 */ /* 0x000fe20000004100 */
[----:B------:R-:W-:Y:S01]  /*b500*/  F2FP.F16.E4M3.UNPACK_B R7, R26 ;  /* 0x0000001aff07723e */ /* 0x000fe200020006ff */
[----:B------:R-:W-:-:S02]  /*b510*/  HADD2.F32 R42, -RZ, R40.H0_H0 ;  /* 0x20000028ff2a7230 */ /* 0x000fc40000004100 */
[-C--:B------:R-:W-:Y:S01]  /*b520*/  FMUL.FTZ R44, R13, R27.reuse ;  /* 0x0000001b0d2c7220 */ /* 0x080fe20000410000 */
[--C-:B------:R-:W-:Y:S01]  /*b530*/  HADD2.F32 R11, -RZ, R25.reuse.H0_H0 ;  /* 0x20000019ff0b7230 */ /* 0x100fe20000004100 */
[----:B------:R-:W-:Y:S01]  /*b540*/  F2FP.F16.E4M3.UNPACK_B R26, R26.H1 ;  /* 0x0000001aff1a723e */ /* 0x000fe200030006ff */
[----:B------:R-:W-:Y:S01]  /*b550*/  HADD2.F32 R34, -RZ, R24.H0_H0 ;  /* 0x20000018ff227230 */ /* 0x000fe20000004100 */
[----:B------:R-:W-:Y:S01]  /*b560*/  F2FP.F16.E4M3.UNPACK_B R5, R14 ;  /* 0x0000000eff05723e */ /* 0x000fe200020006ff */
[--C-:B------:R-:W-:Y:S02]  /*b570*/  HADD2.F32 R21, -RZ, R30.reuse.H0_H0 ;  /* 0x2000001eff157230 */ /* 0x100fe40000004100 */
[C---:B------:R-:W-:Y:S01]  /*b580*/  FMUL.FTZ R46, R11.reuse, R42 ;  /* 0x0000002a0b2e7220 */ /* 0x040fe20000410000 */
[----:B------:R-:W-:Y:S02]  /*b590*/  HADD2.F32 R30, -RZ, R30.H1_H1 ;  /* 0x3000001eff1e7230 */ /* 0x000fe40000004100 */
[-C--:B------:R-:W-:Y:S01]  /*b5a0*/  FMUL.FTZ R43, R11, R34.reuse ;  /* 0x000000220b2b7220 */ /* 0x080fe20000410000 */
[C---:B------:R-:W-:Y:S01]  /*b5b0*/  FFMA.FTZ R11, R12.reuse, R27, -R33 ;  /* 0x0000001b0c0b7223 */ /* 0x040fe20000010821 */
[C---:B------:R-:W-:Y:S01]  /*b5c0*/  FFMA.FTZ R13, R21.reuse, R34, -R46 ;  /* 0x00000022150d7223 */ /* 0x040fe2000001082e */
[----:B------:R-:W-:Y:S01]  /*b5d0*/  FFMA.FTZ R12, R12, R39, R44 ;  /* 0x000000270c0c7223 */ /* 0x000fe2000001002c */
[----:B------:R-:W-:Y:S01]  /*b5e0*/  FFMA.FTZ R21, R21, R42, R43 ;  /* 0x0000002a15157223 */ /* 0x000fe2000001002b */
[-C--:B------:R-:W-:Y:S01]  /*b5f0*/  F2FP.F16.E4M3.UNPACK_B R42, R41.reuse ;  /* 0x00000029ff2a723e */ /* 0x080fe200020006ff */
[----:B------:R-:W-:Y:S01]  /*b600*/  HADD2.F32 R33, -RZ, R24.H1_H1 ;  /* 0x30000018ff217230 */ /* 0x000fe20000004100 */
[-C--:B------:R-:W-:Y:S01]  /*b610*/  F2FP.F16.E4M3.UNPACK_B R34, R38.reuse ;  /* 0x00000026ff22723e */ /* 0x080fe200020006ff */
[----:B------:R-:W-:Y:S01]  /*b620*/  HADD2.F32 R39, -RZ, R40.H1_H1 ;  /* 0x30000028ff277230 */ /* 0x000fe20000004100 */
[----:B------:R-:W-:Y:S01]  /*b630*/  F2FP.F16.E4M3.UNPACK_B R41, R41.H1 ;  /* 0x00000029ff29723e */ /* 0x000fe200030006ff */
[----:B------:R-:W-:Y:S01]  /*b640*/  HADD2.F32 R24, -RZ, R25.H1_H1 ;  /* 0x30000019ff187230 */ /* 0x000fe20000004100 */
[----:B------:R-:W-:Y:S01]  /*b650*/  F2FP.F16.E4M3.UNPACK_B R38, R38.H1 ;  /* 0x00000026ff26723e */ /* 0x000fe200030006ff */
[----:B------:R-:W-:Y:S01]  /*b660*/  HADD2.F32 R44, -RZ, R42.H0_H0 ;  /* 0x2000002aff2c7230 */ /* 0x000fe20000004100 */
[----:B------:R-:W-:Y:S01]  /*b670*/  F2FP.F16.E4M3.UNPACK_B R14, R14.H1 ;  /* 0x0000000eff0e723e */ /* 0x000fe200030006ff */
[----:B------:R-:W-:-:S02]  /*b680*/  HADD2.F32 R27, -RZ, R32.H0_H0 ;  /* 0x20000020ff1b7230 */ /* 0x000fc40000004100 */
[C---:B------:R-:W-:Y:S01]  /*b690*/  FMUL.FTZ R43, R24.reuse, R39 ;  /* 0x00000027182b7220 */ /* 0x040fe20000410000 */
[--C-:B------:R-:W-:Y:S02]  /*b6a0*/  HADD2.F32 R40, -RZ, R34.reuse.H0_H0 ;  /* 0x20000022ff287230 */ /* 0x100fe40000004100 */
[-C--:B------:R-:W-:Y:S01]  /*b6b0*/  FMUL.FTZ R46, R24, R33.reuse ;  /* 0x00000021182e7220 */ /* 0x080fe20000410000 */
[----:B------:R-:W-:Y:S02]  /*b6c0*/  HADD2.F32 R25, -RZ, R31.H0_H0 ;  /* 0x2000001fff197230 */ /* 0x000fe40000004100 */
[C---:B------:R-:W-:Y:S01]  /*b6d0*/  FMUL.FTZ R48, R27.reuse, R44 ;  /* 0x0000002c1b307220 */ /* 0x040fe20000410000 */
        /* <DEDUP_REMOVED lines=8> */
[----:B------:R-:W-:Y:S01]  /*b760*/  F2FP.SATFINITE.E4M3.F32.PACK_AB_MERGE_C R21, R30, R21, RZ ;  /* 0x000000151e15723e */ /* 0x000fe200048070ff */
[----:B------:R-:W-:Y:S02]  /*b770*/  HADD2.F32 R43, -RZ, R41.H0_H0 ;  /* 0x20000029ff2b7230 */ /* 0x000fe40000004100 */
[----:B------:R-:W-:Y:S02]  /*b780*/  HADD2.F32 R34, -RZ, R37.H0_H0 ;  /* 0x20000025ff227230 */ /* 0x000fe40000004100 */
[----:B------:R-:W-:Y:S01]  /*b790*/  FMUL.FTZ R44, R32, R42 ;  /* 0x0000002a202c7220 */ /* 0x000fe20000410000 */
[----:B------:R-:W-:-:S02]  /*b7a0*/  HADD2.F32 R40, -RZ, R38.H0_H0 ;  /* 0x20000026ff287230 */ /* 0x000fc40000004100 */
[----:B------:R-:W-:Y:S01]  /*b7b0*/  FMUL.FTZ R45, R32, R39 ;  /* 0x00000027202d7220 */ /* 0x000fe20000410000 */
[----:B------:R-:W-:Y:S02]  /*b7c0*/  HADD2.F32 R31, -RZ, R31.H1_H1 ;  /* 0x3000001fff1f7230 */ /* 0x000fe40000004100 */
[C---:B------:R-:W-:Y:S01]  /*b7d0*/  FMUL.FTZ R46, R34.reuse, R43 ;  /* 0x0000002b222e7220 */ /* 0x040fe20000410000 */
[--C-:B------:R-:W-:Y:S02]  /*b7e0*/  HADD2.F32 R33, -RZ, R35.reuse.H0_H0 ;  /* 0x20000023ff217230 */ /* 0x100fe40000004100 */
[----:B------:R-:W-:Y:S01]  /*b7f0*/  FMUL.FTZ R48, R34, R40 ;  /* 0x0000002822307220 */ /* 0x000fe20000410000 */
[----:B------:R-:W-:Y:S02]  /*b800*/  HADD2.F32 R35, -RZ, R35.H1_H1 ;  /* 0x30000023ff237230 */ /* 0x000fe40000004100 */
        /* <DEDUP_REMOVED lines=23> */
[----:B------:R-:W-:Y:S01]  /*b980*/  HADD2.F32 R44, -RZ, R43.H1_H1 ;  /* 0x3000002bff2c7230 */ /* 0x000fe20000004100 */
[----:B------:R-:W-:Y:S01]  /*b990*/  F2FP.F16.E4M3.UNPACK_B R42, R20 ;  /* 0x00000014ff2a723e */ /* 0x000fe200020006ff */
[----:B------:R-:W-:Y:S01]  /*b9a0*/  HADD2.F32 R41, -RZ, R41.H1_H1 ;  /* 0x30000029ff297230 */ /* 0x000fe20000004100 */
[----:B------:R-:W-:Y:S01]  /*b9b0*/  F2FP.F16.E4M3.UNPACK_B R39, R8 ;  /* 0x00000008ff27723e */ /* 0x000fe200020006ff */
        /* <DEDUP_REMOVED lines=9> */
[----:B------:R-:W-:Y:S01]  /*ba50*/  FMUL.FTZ R41, R20, R43 ;  /* 0x0000002b14297220 */ /* 0x000fe20000410000 */
[----:B------:R-:W-:Y:S01]  /*ba60*/  HADD2.F32 R42, -RZ, R42.H1_H1 ;  /* 0x3000002aff2a7230 */ /* 0x000fe20000004100 */
[----:B------:R-:W-:Y:S01]  /*ba70*/  F2FP.SATFINITE.E4M3.F32.PACK_AB_MERGE_C R33, R40, R33, RZ ;  /* 0x000000212821723e */ /* 0x000fe200048070ff */
[----:B------:R-:W-:-:S02]  /*ba80*/  HADD2.F32 R15, -RZ, R15.H1_H1 ;  /* 0x3000000fff0f7230 */ /* 0x000fc40000004100 */
[-C--:B------:R-:W-:Y:S01]  /*ba90*/  FMUL.FTZ R45, R20, R29.reuse ;  /* 0x0000001d142d7220 */ /* 0x080fe20000410000 */
[----:B------:R-:W-:Y:S02]  /*baa0*/  HADD2.F32 R39, -RZ, R39.H1_H1 ;  /* 0x30000027ff277230 */ /* 0x000fe40000004100 */
[C---:B------:R-:W-:Y:S01]  /*bab0*/  FFMA.FTZ R41, R8.reuse, R29, -R41 ;  /* 0x0000001d08297223 */ /* 0x040fe20000010829 */
[----:B------:R-:W-:Y:S01]  /*bac0*/  HADD2.F32 R10, -RZ, R10.H1_H1 ;  /* 0x3000000aff0a7230 */ /* 0x000fe20000004100 */
[----:B------:R-:W-:Y:S01]  /*bad0*/  F2FP.F16.E4M3.UNPACK_B R20, R4.H1 ;  /* 0x00000004ff14723e */ /* 0x000fe200030006ff */
[----:B------:R-:W-:Y:S01]  /*bae0*/  FFMA.FTZ R45, R8, R43, R45 ;  /* 0x0000002b082d7223 */ /* 0x000fe2000001002d */
[C---:B------:R-:W-:Y:S01]  /*baf0*/  FMUL.FTZ R29, R15.reuse, R42 ;  /* 0x0000002a0f1d7220 */ /* 0x040fe20000410000 */
[----:B------:R-:W-:Y:S01]  /*bb00*/  F2FP.F16.E4M3.UNPACK_B R8, R3.H1 ;  /* 0x00000003ff08723e */ /* 0x000fe200030006ff */
[----:B------:R-:W-:Y:S01]  /*bb10*/  FMUL.FTZ R43, R15, R39 ;  /* 0x000000270f2b7220 */ /* 0x000fe20000410000 */
[----:B------:R-:W-:-:S02]  /*bb20*/  HADD2.F32 R28, -RZ, R20.H0_H0 ;  /* 0x20000014ff1c7230 */ /* 0x000fc40000004100 */
[C---:B------:R-:W-:Y:S01]  /*bb30*/  FFMA.FTZ R44, R10.reuse, R39, -R29 ;  /* 0x000000270a2c7223 */ /* 0x040fe2000001081d */
[----:B------:R-:W-:Y:S02]  /*bb40*/  HADD2.F32 R15, -RZ, R26.H0_H0 ;  /* 0x2000001aff0f7230 */ /* 0x000fe40000004100 */
[----:B------:R-:W-:Y:S01]  /*bb50*/  FFMA.FTZ R42, R10, R42, R43 ;  /* 0x0000002a0a2a7223 */ /* 0x000fe2000001002b */
[--C-:B------:R-:W-:Y:S01]  /*bb60*/  HADD2.F32 R10, -RZ, R8.reuse.H0_H0 ;  /* 0x20000008ff0a7230 */ /* 0x100fe20000004100 */
[----:B------:R-:W-:Y:S01]  /*bb70*/  F2FP.F16.E4M3.UNPACK_B R3, R3 ;  /* 0x00000003ff03723e */ /* 0x000fe200020006ff */
[----:B------:R-:W-:Y:S02]  /*bb80*/  HADD2.F32 R29, -RZ, R8.H1_H1 ;  /* 0x30000008ff1d7230 */ /* 0x000fe40000004100 */
[C---:B------:R-:W-:Y:S01]  /*bb90*/  FMUL.FTZ R43, R15.reuse, R28 ;  /* 0x0000001c0f2b7220 */ /* 0x040fe20000410000 */
[----:B------:R-:W-:Y:S02]  /*bba0*/  HADD2.F32 R8, -RZ, R14.H0_H0 ;  /* 0x2000000eff087230 */ /* 0x000fe40000004100 */
[----:B------:R-:W-:Y:S01]  /*bbb0*/  FMUL.FTZ R15, R15, R10 ;  /* 0x0000000a0f0f7220 */ /* 0x000fe20000410000 */
[----:B------:R-:W-:-:S02]  /*bbc0*/  HADD2.F32 R39, -RZ, R20.H1_H1 ;  /* 0x30000014ff277230 */ /* 0x000fc40000004100 */
[----:B------:R-:W-:Y:S02]  /*bbd0*/  HADD2.F32 R26, -RZ, R26.H1_H1 ;  /* 0x3000001aff1a7230 */ /* 0x000fe40000004100 */
[C---:B------:R-:W-:Y:S01]  /*bbe0*/  FFMA.FTZ R28, R8.reuse, R28, R15 ;  /* 0x0000001c081c7223 */ /* 0x040fe2000001000f */
[----:B------:R-:W-:Y:S01]  /*bbf0*/  HADD2.F32 R14, -RZ, R14.H1_H1 ;  /* 0x3000000eff0e7230 */ /* 0x000fe20000004100 */
[----:B------:R-:W-:Y:S01]  /*bc00*/  F2FP.F16.E4M3.UNPACK_B R15, R4 ;  /* 0x00000004ff0f723e */ /* 0x000fe200020006ff */
[----:B------:R-:W-:Y:S01]  /*bc10*/  FFMA.FTZ R43, R8, R10, -R43 ;  /* 0x0000000a082b7223 */ /* 0x000fe2000001082b */
        /* <DEDUP_REMOVED lines=35> */
.L_x_13213:
[----:B------:R-:W-:Y:S05]  /*be50*/  BSYNC B0 ;  /* 0x0000000000007941 */ /* 0x000fea0003800000 */
.L_x_13206:
        /* <DEDUP_REMOVED lines=8> */
.L_x_13203:
[----:B------:R-:W-:-:S13]  /*bee0*/  ISETP.NE.AND P0, PT, R154, 0x3, PT ;  /* 0x000000039a00780c */ /* 0x000fda0003f05270 */
[----:B------:R-:W-:Y:S05]  /*bef0*/  @!P0 BRA `(.L_x_13225) ;  /* 0x0000000000048947 */ /* 0x000fea0003800000 */
[----:B------:R-:W-:Y:S01]  /*bf00*/  BPT.TRAP 0x1 ;  /* 0x000000040000795c */ /* 0x000fe20000300000 */
.L_x_13225:
[----:B01----:R-:W-:Y:S01]  /*bf10*/  IMAD R3, R23, 0x8, R18 ;  /* 0x0000000817037824 */ /* 0x003fe200078e0212 */
[----:B--23-5:R-:W-:-:S04]  /*bf20*/  SHF.L.U32 R4, R153, 0x1f, RZ ;  /* 0x0000001f99047819 */ /* 0x02cfc800000006ff */
[----:B------:R0:W1:Y:S01]  /*bf30*/  SYNCS.PHASECHK.TRANS64.TRYWAIT P1, [R3+URZ+0x19c30], R4 ;  /* 0x019c3004030075a7 */ /* 0x000062000802017f */
[----:B------:R-:W-:Y:S05]  /*bf40*/  @!P0 BRA `(.L_x_13226) ;  /* 0x0000000000048947 */ /* 0x000fea0003800000 */
[----:B------:R-:W-:Y:S01]  /*bf50*/  BPT.TRAP 0x1 ;  /* 0x000000040000795c */ /* 0x000fe20000300000 */
.L_x_13226:
        /* <DEDUP_REMOVED lines=10> */
.L_x_13227:
[----:B--2---:R-:W0:Y:S01]  /*c000*/  LDL R0, [R1+0x2c] ;  /* 0x00002c0001007983 */ /* 0x004e220000100800 */
        /* <DEDUP_REMOVED lines=9> */
[----:B------:R-:W-:Y:S01]  /*c0a0*/  VIADD R20, R6, 0x300 ;  /* 0x0000030006147836 */ /* 0x000fe20000000000 */
[----:B------:R2:W-:Y:S01]  /*c0b0*/  STL.64 [R1+0x8], R10 ;  /* 0x0000080a01007387 */ /* 0x0005e20000100a00 */
[----:B------:R-:W-:Y:S02]  /*c0c0*/  IMAD.MOV.U32 R21, RZ, RZ, -0x3ffffff0 ;  /* 0xc0000010ff157424 */ /* 0x000fe400078e00ff */
[----:B------:R-:W-:Y:S02]  /*c0d0*/  IMAD.MOV.U32 R5, RZ, RZ, -0x3ffffff0 ;  /* 0xc0000010ff057424 */ /* 0x000fe400078e00ff */
[----:B01----:R-:W-:-:S04]  /*c0e0*/  IMAD R4, R23, 0x300, R0 ;  /* 0x0000030017047824 */ /* 0x003fc800078e0200 */
        /* <DEDUP_REMOVED lines=19> */
[----:B--2---:R-:W-:Y:S05]  /*c220*/  @!P0 BRA `(.L_x_13229) ;  /* 0x0000000000048947 */ /* 0x004fea0003800000 */
[----:B------:R-:W-:Y:S01]  /*c230*/  BPT.TRAP 0x1 ;  /* 0x000000040000795c */ /* 0x000fe20000300000 */
.L_x_13229:
[----:B------:R-:W2:Y:S01]  /*c240*/  LDL R0, [R1+0x4c] ;  /* 0x00004c0001007983 */ /* 0x000ea20000100800 */
[----:B------:R-:W0:Y:S03]  /*c250*/  LDC R4, c[0x0][0x448] ;  /* 0x00011200ff047b82 */ /* 0x000e260000000800 */
[----:B------:R-:W2:Y:S04]  /*c260*/  LDL R94, [R1+0x34] ;  /* 0x00003400015e7983 */ /* 0x000ea80000100800 */
[----:B------:R-:W3:Y:S04]  /*c270*/  LDL R10, [R1+0x40] ;  /* 0x00004000010a7983 */ /* 0x000ee80000100800 */
[----:B------:R-:W4:Y:S04]  /*c280*/  LDL R92, [R1+0x38] ;  /* 0x00003800015c7983 */ /* 0x000f280000100800 */
[----:B------:R-:W5:Y:S04]  /*c290*/  LDL R90, [R1+0x3c] ;  /* 0x00003c00015a7983 */ /* 0x000f680000100800 */
[----:B------:R-:W4:Y:S01]  /*c2a0*/  LDL R96, [R1+0x10] ;  /* 0x0000100001607983 */ /* 0x000f220000100800 */
[----:B0-----:R-:W-:-:S13]  /*c2b0*/  ISETP.NE.AND P4, PT, R4, 0x1, PT ;  /* 0x000000010400780c */ /* 0x001fda0003f85270 */
[----:B------:R-:W0:Y:S08]  /*c2c0*/  @P4 LDC R5, c[0x0][0x44c] ;  /* 0x00011300ff054b82 */ /* 0x000e300000000800 */
[----:B------:R-:W1:Y:S01]  /*c2d0*/  @P4 LDC R9, c[0x0][0x450] ;  /* 0x00011400ff094b82 */ /* 0x000e620000000800 */
[----:B--2---:R-:W-:-:S04]  /*c2e0*/  IMAD.IADD R8, R0, 0x1, R94 ;  /* 0x0000000100087824 */ /* 0x004fc800078e025e */
[----:B0-----:R-:W-:-:S05]  /*c2f0*/  @P4 IMAD.HI.U32 R0, R8, R5, RZ ;  /* 0x0000000508004227 */ /* 0x001fca00078e00ff */
[----:B-1----:R-:W-:-:S05]  /*c300*/  @P4 SHF.R.U32.HI R8, RZ, R9, R0 ;  /* 0x00000009ff084219 */ /* 0x002fca0000011600 */
[----:B------:R-:W0:Y:S01]  /*c310*/  SHFL.IDX PT, R0, R8, 0x1, 0x1c1f ;  /* 0x003c1f0008007f89 */ /* 0x000e2200000e0000 */
[----:B------:R-:W-:-:S04]  /*c320*/  IMAD.MOV.U32 R5, RZ, RZ, -0x80 ;  /* 0xffffff80ff057424 */ /* 0x000fc800078e00ff */
[----:B------:R-:W-:-:S05]  /*c330*/  IMAD R5, R88, R5, 0x80 ;  /* 0x0000008058057424 */ /* 0x000fca00078e0205 */
[C-C-:B---3--:R-:W-:Y:S02]  /*c340*/  IADD3 R4, -R10.reuse, 0x1, R5.reuse ;  /* 0x000000010a047810 */ /* 0x148fe40007ffe105 */
[----:B-----5:R-:W-:Y:S02]  /*c350*/  IADD3 R5, -R10, R90, R5 ;  /* 0x0000005a0a057210 */ /* 0x020fe40007ffe105 */
[----:B----4-:R-:W-:-:S04]  /*c360*/  IADD3 R4, -R92, R4, R90 ;  /* 0x000000045c047210 */ /* 0x010fc80007ffe15a */
        /* <DEDUP_REMOVED lines=110> */
[----:B------:R-:W-:Y:S01]  /*ca50*/  FSEL R11, R24, -INF , P1 ;  /* 0xff800000180b7808 */ /* 0x000fe20000800000 */
[----:B------:R-:W-:-:S01]  /*ca60*/  FFMA.FTZ R14, R2, R27, -R113 ;  /* 0x0000001b020e7223 */ /* 0x000fc20000010871 */
        /* <DEDUP_REMOVED lines=11> */
[----:B------:R-:W-:Y:S01]  /*cb20*/  FMNMX.FTZ R12, R115, R12, !PT ;  /* 0x0000000c730c7209 */ /* 0x000fe20007810000 */
[----:B------:R0:W-:Y:S01]  /*cb30*/  MUFU.EX2 R4, R14 ;  /* 0x0000000e00047308 */ /* 0x0001e20000000800 */
[----:B------:R-:W-:Y:S02]  /*cb40*/  ISETP.GT.AND P1, PT, R5, 0x19, PT ;  /* 0x000000190500780c */ /* 0x000fe40003f24270 */
[----:B------:R-:W-:Y:S01]  /*cb50*/  FMNMX.FTZ R12, R33, R12, !PT ;  /* 0x0000000c210c7209 */ /* 0x000fe20007810000 */
[----:B0-----:R-:W-:-:S01]  /*cb60*/  FFMA.FTZ R14, R2, R13, -R113 ;  /* 0x0000000d020e7223 */ /* 0x001fc20000010871 */
[----:B------:R-:W-:-:S02]  /*cb70*/  FSEL R13, R36, -INF , P2 ;  /* 0xff800000240d7808 */ /* 0x000fc40001000000 */
[----:B------:R-:W-:Y:S02]  /*cb80*/  ISETP.GT.AND P2, PT, R5, 0x20, PT ;  /* 0x000000200500780c */ /* 0x000fe40003f44270 */
[----:B------:R-:W-:Y:S02]  /*cb90*/  FSEL R37, R37, -INF , P1 ;  /* 0xff80000025257808 */ /* 0x000fe40000800000 */
[----:B------:R-:W-:Y:S01]  /*cba0*/  FMNMX.FTZ R12, R13, R12, !PT ;  /* 0x0000000c0d0c7209 */ /* 0x000fe20007810000 */
[----:B------:R0:W-:Y:S01]  /*cbb0*/  MUFU.EX2 R10, R14 ;  /* 0x0000000e000a7308 */ /* 0x0001e20000000800 */
[C---:B------:R-:W-:Y:S02]  /*cbc0*/  ISETP.GT.AND P1, PT, R5.reuse, 0x21, PT ;  /* 0x000000210500780c */ /* 0x040fe40003f24270 */
[----:B------:R-:W-:Y:S02]  /*cbd0*/  FSEL R117, R40, -INF , P2 ;  /* 0xff80000028757808 */ /* 0x000fe40001000000 */
[----:B------:R-:W-:-:S02]  /*cbe0*/  ISETP.GT.AND P2, PT, R5, 0x28, PT ;  /* 0x000000280500780c */ /* 0x000fc40003f44270 */
[----:B0-----:R-:W-:Y:S02]  /*cbf0*/  FMNMX.FTZ R14, R37, R12, !PT ;  /* 0x0000000c250e7209 */ /* 0x001fe40007810000 */
[----:B------:R-:W-:Y:S02]  /*cc00*/  FSEL R41, R41, -INF , P1 ;  /* 0xff80000029297808 */ /* 0x000fe40000800000 */
[----:B------:R-:W-:Y:S01]  /*cc10*/  FMNMX.FTZ R14, R117, R14, !PT ;  /* 0x0000000e750e7209 */ /* 0x000fe20007810000 */
[----:B------:R-:W-:-:S01]  /*cc20*/  FFMA.FTZ R24, R2, R15, -R113 ;  /* 0x0000000f02187223 */ /* 0x000fc20000010871 */
[----:B------:R-:W-:Y:S02]  /*cc30*/  ISETP.GT.AND P1, PT, R5, 0x29, PT ;  /* 0x000000290500780c */ /* 0x000fe40003f24270 */
[----:B------:R-:W-:Y:S02]  /*cc40*/  FSEL R15, R44, -INF , P2 ;  /* 0xff8000002c0f7808 */ /* 0x000fe40001000000 */
[----:B------:R-:W-:-:S02]  /*cc50*/  FMNMX.FTZ R14, R41, R14, !PT ;  /* 0x0000000e290e7209 */ /* 0x000fc40007810000 */
        /* <DEDUP_REMOVED lines=37> */
[----:B------:R-:W-:Y:S01]  /*ceb0*/  FFMA.FTZ R30, R2, R93, -R113 ;  /* 0x0000005d021e7223 */ /* 0x000fe20000010871 */
[----:B------:R-:W-:Y:S02]  /*cec0*/  ISETP.GT.AND P1, PT, R5, 0x59, PT ;  /* 0x000000590500780c */ /* 0x000fe40003f24270 */
[----:B------:R-:W-:Y:S02]  /*ced0*/  FSEL R93, R68, -INF , P2 ;  /* 0xff800000445d7808 */ /* 0x000fe40001000000 */
[----:B------:R-:W-:-:S02]  /*cee0*/  FMNMX.FTZ R28, R65, R28, !PT ;  /* 0x0000001c411c7209 */ /* 0x000fc40007810000 */
[----:B------:R-:W-:Y:S02]  /*cef0*/  ISETP.GT.AND P2, PT, R5, 0x60, PT ;  /* 0x000000600500780c */ /* 0x000fe40003f44270 */
[----:B------:R-:W-:Y:S02]  /*cf00*/  FSEL R69, R69, -INF , P1 ;  /* 0xff80000045457808 */ /* 0x000fe40000800000 */
[----:B------:R-:W-:Y:S01]  /*cf10*/  FMNMX.FTZ R28, R93, R28, !PT ;  /* 0x0000001c5d1c7209 */ /* 0x000fe20007810000 */
[----:B------:R-:W-:-:S01]  /*cf20*/  FFMA.FTZ R123, R2, R47, -R113 ;  /* 0x0000002f027b7223 */ /* 0x000fc20000010871 */
[----:B------:R0:W-:Y:S01]  /*cf30*/  MUFU.EX2 R24, R30 ;  /* 0x0000001e00187308 */ /* 0x0001e20000000800 */
[----:B------:R-:W-:-:S01]  /*cf40*/  FFMA.FTZ R47, R2, R51, -R113 ;  /* 0x00000033022f7223 */ /* 0x000fc20000010871 */
[----:B------:R-:W-:Y:S02]  /*cf50*/  ISETP.GT.AND P1, PT, R5, 0x61, PT ;  /* 0x000000610500780c */ /* 0x000fe40003f24270 */
[----:B------:R-:W-:-:S02]  /*cf60*/  FSEL R51, R72, -INF , P2 ;  /* 0xff80000048337808 */ /* 0x000fc40001000000 */
[----:B0-----:R-:W-:Y:S02]  /*cf70*/  FMNMX.FTZ R30, R69, R28, !PT ;  /* 0x0000001c451e7209 */ /* 0x001fe40007810000 */
[----:B------:R-:W-:Y:S02]  /*cf80*/  ISETP.GT.AND P2, PT, R5, 0x68, PT ;  /* 0x000000680500780c */ /* 0x000fe40003f44270 */
[----:B------:R-:W-:Y:S02]  /*cf90*/  FSEL R73, R73, -INF , P1 ;  /* 0xff80000049497808 */ /* 0x000fe40000800000 */
[----:B------:R-:W-:Y:S01]  /*cfa0*/  FMNMX.FTZ R30, R51, R30, !PT ;  /* 0x0000001e331e7209 */ /* 0x000fe20007810000 */
[----:B------:R-:W-:Y:S01]  /*cfb0*/  FFMA.FTZ R32, R2, R95, -R113 ;  /* 0x0000005f02207223 */ /* 0x000fe20000010871 */
        /* <DEDUP_REMOVED lines=8> */
[----:B------:R-:W-:-:S02]  /*d040*/  FSEL R127, R80, -INF , P2 ;  /* 0xff800000507f7808 */ /* 0x000fc40001000000 */
[----:B------:R-:W-:Y:S02]  /*d050*/  ISETP.GT.AND P2, PT, R5, 0x78, PT ;  /* 0x000000780500780c */ /* 0x000fe40003f44270 */
[----:B0-----:R-:W-:Y:S02]  /*d060*/  FMNMX.FTZ R32, R77, R30, !PT ;  /* 0x0000001e4d207209 */ /* 0x001fe40007810000 */
[----:B------:R-:W-:Y:S02]  /*d070*/  FSEL R81, R81, -INF , P1 ;  /* 0xff80000051517808 */ /* 0x000fe40000800000 */
[----:B------:R-:W-:Y:S01]  /*d080*/  FMNMX.FTZ R32, R127, R32, !PT ;  /* 0x000000207f207209 */ /* 0x000fe20007810000 */
[----:B------:R-:W-:-:S01]  /*d090*/  FFMA.FTZ R34, R2, R97, -R113 ;  /* 0x0000006102227223 */ /* 0x000fc20000010871 */
[----:B------:R-:W-:Y:S02]  /*d0a0*/  ISETP.GT.AND P1, PT, R5, 0x79, PT ;  /* 0x000000790500780c */ /* 0x000fe40003f24270 */
[----:B------:R-:W-:-:S02]  /*d0b0*/  FSEL R97, R84, -INF , P2 ;  /* 0xff80000054617808 */ /* 0x000fc40001000000 */
[----:B------:R-:W-:Y:S02]  /*d0c0*/  FMNMX.FTZ R32, R81, R32, !PT ;  /* 0x0000002051207209 */ /* 0x000fe40007810000 */
[----:B------:R-:W-:Y:S02]  /*d0d0*/  FSEL R85, R85, -INF , P1 ;  /* 0xff80000055557808 */ /* 0x000fe40000800000 */
[----:B------:R-:W-:-:S04]  /*d0e0*/  FMNMX.FTZ R32, R97, R32, !PT ;  /* 0x0000002061207209 */ /* 0x000fc80007810000 */
[----:B------:R-:W-:-:S05]  /*d0f0*/  FMNMX.FTZ R5, R85, R32, !PT ;  /* 0x0000002055057209 */ /* 0x000fca0007810000 */
[----:B------:R-:W0:Y:S02]  /*d100*/  SHFL.BFLY PT, R36, R5, 0x2, 0x1f ;  /* 0x0c401f0005247f89 */ /* 0x000e2400000e0000 */
[----:B0-----:R-:W-:-:S05]  /*d110*/  FMNMX.FTZ R42, R5, R36, !PT ;  /* 0x00000024052a7209 */ /* 0x001fca0007810000 */
[----:B------:R-:W0:Y:S01]  /*d120*/  SHFL.BFLY PT, R5, R42, 0x1, 0x1f ;  /* 0x0c201f002a057f89 */ /* 0x000e2200000e0000 */
[----:B------:R-:W-:-:S01]  /*d130*/  FFMA.FTZ R9, R2, R9, -R113 ;  /* 0x0000000902097223 */ /* 0x000fc20000010871 */
[----:B0-----:R-:W-:-:S04]  /*d140*/  FMNMX.FTZ R5, R42, R5, !PT ;  /* 0x000000052a057209 */ /* 0x001fc80007810000 */
[----:B------:R-:W-:Y:S01]  /*d150*/  FSETP.NEU.FTZ.AND P1, PT, R5, -INF , PT ;  /* 0xff8000000500780b */ /* 0x000fe20003f3d000 */
[----:B------:R-:W-:-:S05]  /*d160*/  FFMA.FTZ R46, R2, R5, -8 ;  /* 0xc1000000022e7423 */ /* 0x000fca0000010005 */
[----:B------:R-:W-:-:S05]  /*d170*/  FSEL R46, R46, RZ, P1 ;  /* 0x000000ff2e2e7208 */ /* 0x000fca0000800000 */
[C-C-:B------:R-:W-:Y:S01]  /*d180*/  FFMA.FTZ R148, R2.reuse, R11, -R46.reuse ;  /* 0x0000000b02947223 */ /* 0x140fe2000001082e */
[----:B------:R-:W-:-:S01]  /*d190*/  FFMA.FTZ R11, R2, R25, -R46 ;  /* 0x00000019020b7223 */ /* 0x000fc2000001082e */
[C---:B------:R-:W-:Y:S01]  /*d1a0*/  FFMA.FTZ R25, R2.reuse, R27, -R46 ;  /* 0x0000001b02197223 */ /* 0x040fe2000001082e */
[----:B------:R-:W0:Y:S01]  /*d1b0*/  MUFU.EX2 R9, R9 ;  /* 0x0000000900097308 */ /* 0x000e220000000800 */
[----:B------:R-:W-:-:S01]  /*d1c0*/  FFMA.FTZ R31, R2, R31, -R113 ;  /* 0x0000001f021f7223 */ /* 0x000fc20000010871 */
[----:B------:R-:W-:-:S06]  /*d1d0*/  FFMA.FTZ R48, R2, R29, -R46 ;  /* 0x0000001d02307223 */ /* 0x000fcc000001082e */
[----:B------:R-:W-:Y:S01]  /*d1e0*/  MUFU.EX2 R148, R148 ;  /* 0x0000009400947308 */ /* 0x000fe20000000800 */
[----:B------:R-:W-:-:S07]  /*d1f0*/  FFMA.FTZ R150, R2, R115, -R46 ;  /* 0x0000007302967223 */ /* 0x000fce000001082e */
[----:B------:R-:W1:Y:S01]  /*d200*/  MUFU.EX2 R11, R11 ;  /* 0x0000000b000b7308 */ /* 0x000e620000000800 */
[----:B------:R-:W-:-:S07]  /*d210*/  FFMA.FTZ R35, R2, R35, -R113 ;  /* 0x0000002302237223 */ /* 0x000fce0000010871 */
[----:B------:R-:W2:Y:S01]  /*d220*/  MUFU.EX2 R8, R8 ;  /* 0x0000000800087308 */ /* 0x000ea20000000800 */
[----:B------:R-:W-:-:S07]  /*d230*/  FFMA.FTZ R27, R2, R33, -R46 ;  /* 0x00000021021b7223 */ /* 0x000fce000001082e */
[----:B------:R-:W3:Y:S01]  /*d240*/  MUFU.EX2 R25, R25 ;  /* 0x0000001900197308 */ /* 0x000ee20000000800 */
[----:B------:R-:W-:-:S07]  /*d250*/  FFMA.FTZ R50, R2, R37, -R46 ;  /* 0x0000002502327223 */ /* 0x000fce000001082e */
[----:B------:R-:W4:Y:S01]  /*d260*/  MUFU.EX2 R31, R31 ;  /* 0x0000001f001f7308 */ /* 0x000f220000000800 */
[----:B------:R-:W-:-:S01]  /*d270*/  FFMA.FTZ R29, R2, R13, -R46 ;  /* 0x0000000d021d7223 */ /* 0x000fc2000001082e */
[----:B------:R-:W-:-:S06]  /*d280*/  FFMA.FTZ R37, R2, R15, -R46 ;  /* 0x0000000f02257223 */ /* 0x000fcc000001082e */
[----:B------:R-:W5:Y:S01]  /*d290*/  MUFU.EX2 R48, R48 ;  /* 0x0000003000307308 */ /* 0x000f620000000800 */
[----:B------:R-:W-:-:S01]  /*d2a0*/  FFMA.FTZ R15, R2, R49, -R46 ;  /* 0x00000031020f7223 */ /* 0x000fc2000001082e */
[----:B0-----:R-:W-:Y:S01]  /*d2b0*/  FADD.FTZ R49, R9, R4 ;  /* 0x0000000409317221 */ /* 0x001fe20000010000 */
[----:B------:R-:W-:-:S05]  /*d2c0*/  FFMA.FTZ R39, R2, R39, -R113 ;  /* 0x0000002702277223 */ /* 0x000fca0000010871 */
[----:B------:R-:W0:Y:S01]  /*d2d0*/  MUFU.EX2 R150, R150 ;  /* 0x0000009600967308 */ /* 0x000e220000000800 */
[----:B-1----:R-:W-:-:S01]  /*d2e0*/  FADD.FTZ R58, R148, R11 ;  /* 0x0000000b943a7221 */ /* 0x002fc20000010000 */
[----:B------:R-:W-:Y:S01]  /*d2f0*/  FFMA.FTZ R54, R2, R53, -R46 ;  /* 0x0000003502367223 */ /* 0x000fe2000001082e */
[----:B--2---:R-:W-:-:S05]  /*d300*/  FADD.FTZ R60, R8, R49 ;  /* 0x00000031083c7221 */ /* 0x004fca0000010000 */
[----:B------:R-:W1:Y:S01]  /*d310*/  MUFU.EX2 R35, R35 ;  /* 0x0000002300237308 */ /* 0x000e620000000800 */
[----:B---3--:R-:W-:-:S01]  /*d320*/  FADD.FTZ R53, R25, R58 ;  /* 0x0000003a19357221 */ /* 0x008fc20000010000 */
[----:B------:R-:W-:-:S06]  /*d330*/  FFMA.FTZ R144, R2, R117, -R46 ;  /* 0x0000007502907223 */ /* 0x000fcc000001082e */
[----:B------:R-:W2:Y:S01]  /*d340*/  MUFU.EX2 R27, R27 ;  /* 0x0000001b001b7308 */ /* 0x000ea20000000800 */
[----:B------:R-:W-:-:S01]  /*d350*/  FFMA.FTZ R33, R2, R57, -R46 ;  /* 0x0000003902217223 */ /* 0x000fc2000001082e */
[----:B----4-:R-:W-:Y:S01]  /*d360*/  FADD.FTZ R57, R31, R60 ;  /* 0x0000003c1f397221 */ /* 0x010fe20000010000 */
[----:B------:R-:W-:-:S05]  /*d370*/  FFMA.FTZ R43, R2, R43, -R113 ;  /* 0x0000002b022b7223 */ /* 0x000fca0000010871 */
[----:B------:R-:W3:Y:S01]  /*d380*/  MUFU.EX2 R29, R29 ;  /* 0x0000001d001d7308 */ /* 0x000ee20000000800 */
[----:B-----5:R-:W-:-:S01]  /*d390*/  FADD.FTZ R53, R48, R53 ;  /* 0x0000003530357221 */ /* 0x020fc20000010000 */
[----:B------:R-:W-:Y:S01]  /*d3a0*/  FFMA.FTZ R13, R2, R41, -R46 ;  /* 0x00000029020d7223 */ /* 0x000fe2000001082e */
[----:B------:R-:W-:-:S05]  /*d3b0*/  FADD.FTZ R62, R10, R57 ;  /* 0x000000390a3e7221 */ /* 0x000fca0000010000 */
[----:B------:R-:W4:Y:S01]  /*d3c0*/  MUFU.EX2 R39, R39 ;  /* 0x0000002700277308 */ /* 0x000f220000000800 */
[----:B0-----:R-:W-:-:S07]  /*d3d0*/  FADD.FTZ R60, R150, R53 ;  /* 0x00000035963c7221 */ /* 0x001fce0000010000 */
[----:B------:R-:W0:Y:S01]  /*d3e0*/  MUFU.EX2 R50, R50 ;  /* 0x0000003200327308 */ /* 0x000e220000000800 */
[----:B-1----:R-:W-:-:S01]  /*d3f0*/  FADD.FTZ R53, R35, R62 ;  /* 0x0000003e23357221 */ /* 0x002fc20000010000 */
[----:B--2---:R-:W-:-:S06]  /*d400*/  FADD.FTZ R60, R27, R60 ;  /* 0x0000003c1b3c7221 */ /* 0x004fcc0000010000 */
[----:B------:R-:W1:Y:S01]  /*d410*/  MUFU.EX2 R144, R144 ;  /* 0x0000009000907308 */ /* 0x000e620000000800 */
[----:B------:R-:W-:-:S01]  /*d420*/  FFMA.FTZ R52, R2, R45, -R46 ;  /* 0x0000002d02347223 */ /* 0x000fc2000001082e */
[----:B------:R-:W-:-:S06]  /*d430*/  FADD.FTZ R62, R12, R53 ;  /* 0x000000350c3e7221 */ /* 0x000fcc0000010000 */
[----:B------:R-:W2:Y:S01]  /*d440*/  MUFU.EX2 R43, R43 ;  /* 0x0000002b002b7308 */ /* 0x000ea20000000800 */
[----:B---3--:R-:W-:-:S01]  /*d450*/  FADD.FTZ R53, R29, R60 ;  /* 0x0000003c1d357221 */ /* 0x008fc20000010000 */
[----:B------:R-:W-:-:S06]  /*d460*/  FFMA.FTZ R146, R2, R119, -R46 ;  /* 0x0000007702927223 */ /* 0x000fcc000001082e */
[----:B------:R-:W3:Y:S01]  /*d470*/  MUFU.EX2 R13, R13 ;  /* 0x0000000d000d7308 */ /* 0x000ee20000000800 */
[----:B----4-:R-:W-:-:S01]  /*d480*/  FADD.FTZ R57, R39, R62 ;  /* 0x0000003e27397221 */ /* 0x010fc20000010000 */
[----:B0-----:R-:W-:-:S06]  /*d490*/  FADD.FTZ R53, R50, R53 ;  /* 0x0000003532357221 */ /* 0x001fcc0000010000 */
[----:B------:R-:W0:Y:S08]  /*d4a0*/  MUFU.EX2 R26, R26 ;  /* 0x0000001a001a7308 */ /* 0x000e300000000800 */
[----:B------:R-:W4:Y:S01]  /*d4b0*/  MUFU.EX2 R37, R37 ;  /* 0x0000002500257308 */ /* 0x000f220000000800 */
[----:B------:R-:W-:-:S01]  /*d4c0*/  FADD.FTZ R62, R14, R57 ;  /* 0x000000390e3e7221 */ /* 0x000fc20000010000 */
[----:B-1----:R-:W-:-:S06]  /*d4d0*/  FADD.FTZ R60, R144, R53 ;  /* 0x00000035903c7221 */ /* 0x002fcc0000010000 */
[----:B------:R-:W1:Y:S01]  /*d4e0*/  MUFU.EX2 R123, R123 ;  /* 0x0000007b007b7308 */ /* 0x000e620000000800 */
[----:B------:R-:W-:-:S07]  /*d4f0*/  FFMA.FTZ R45, R2, R89, -R46 ;  /* 0x00000059022d7223 */ /* 0x000fce000001082e */
[----:B------:R-:W5:Y:S01]  /*d500*/  MUFU.EX2 R52, R52 ;  /* 0x0000003400347308 */ /* 0x000f620000000800 */
[----:B------:R-:W-:Y:S01]  /*d510*/  F2FP.SATFINITE.E4M3.F32.PACK_AB_MERGE_C R149, R31, R8, RZ ;  /* 0x000000081f95723e */ /* 0x000fe200048070ff */
[----:B------:R-:W-:Y:S01]  /*d520*/  FFMA.FTZ R55, R2, R55, -R113 ;  /* 0x0000003702377223 */ /* 0x000fe20000010871 */
[----:B--2---:R-:W-:-:S05]  /*d530*/  FADD.FTZ R31, R43, R62 ;  /* 0x0000003e2b1f7221 */ /* 0x004fca0000010000 */
[----:B------:R-:W2:Y:S01]  /*d540*/  MUFU.EX2 R146, R146 ;  /* 0x0000009200927308 */ /* 0x000ea20000000800 */
[----:B---3--:R-:W-:-:S01]  /*d550*/  FADD.FTZ R60, R13, R60 ;  /* 0x0000003c0d3c7221 */ /* 0x008fc20000010000 */
[----:B0-----:R-:W-:Y:S01]  /*d560*/  FADD.FTZ R8, R26, R31 ;  /* 0x0000001f1a087221 */ /* 0x001fe20000010000 */
[----:B------:R-:W-:-:S05]  /*d570*/  F2FP.SATFINITE.E4M3.F32.PACK_AB_MERGE_C R48, R48, R25, RZ ;  /* 0x000000193030723e */ /* 0x000fca00048070ff */
[----:B------:R-:W0:Y:S01]  /*d580*/  MUFU.EX2 R47, R47 ;  /* 0x0000002f002f7308 */ /* 0x000e220000000800 */
[----:B----4-:R-:W-:-:S01]  /*d590*/  FADD.FTZ R25, R37, R60 ;  /* 0x0000003c25197221 */ /* 0x010fc20000010000 */
[----:B------:R-:W-:-:S06]  /*d5a0*/  FFMA.FTZ R140, R2, R121, -R46 ;  /* 0x00000079028c7223 */ /* 0x000fcc000001082e */
[----:B------:R-:W3:Y:S01]  /*d5b0*/  MUFU.EX2 R15, R15 ;  /* 0x0000000f000f7308 */ /* 0x000ee20000000800 */
[----:B-1----:R-:W-:-:S01]  /*d5c0*/  FADD.FTZ R31, R123, R8 ;  /* 0x000000087b1f7221 */ /* 0x002fc20000010000 */
[----:B------:R-:W-:Y:S01]  /*d5d0*/  FFMA.FTZ R141, R2, R59, -R113 ;  /* 0x0000003b028d7223 */ /* 0x000fe20000010871 */
[----:B-----5:R-:W-:-:S05]  /*d5e0*/  FADD.FTZ R25, R52, R25 ;  /* 0x0000001934197221 */ /* 0x020fca0000010000 */
[----:B------:R-:W1:Y:S01]  /*d5f0*/  MUFU.EX2 R45, R45 ;  /* 0x0000002d002d7308 */ /* 0x000e620000000800 */
[----:B------:R-:W-:Y:S01]  /*d600*/  F2FP.SATFINITE.E4M3.F32.PACK_AB_MERGE_C R151, R39, R12, RZ ;  /* 0x0000000c2797723e */ /* 0x000fe200048070ff */
[----:B------:R-:W-:-:S06]  /*d610*/  FADD.FTZ R12, R24, R31 ;  /* 0x0000001f180c7221 */ /* 0x000fcc0000010000 */
[----:B------:R-:W4:Y:S01]  /*d620*/  MUFU.EX2 R55, R55 ;  /* 0x0000003700377308 */ /* 0x000f220000000800 */
[----:B--2---:R-:W-:-:S01]  /*d630*/  FADD.FTZ R8, R146, R25 ;  /* 0x0000001992087221 */ /* 0x004fc20000010000 */
[----:B------:R-:W-:-:S06]  /*d640*/  FFMA.FTZ R41, R2, R91, -R46 ;  /* 0x0000005b02297223 */ /* 0x000fcc000001082e */
[----:B------:R-:W2:Y:S01]  /*d650*/  MUFU.EX2 R54, R54 ;  /* 0x0000003600367308 */ /* 0x000ea20000000800 */
[----:B------:R-:W-:-:S01]  /*d660*/  FFMA.FTZ R99, R2, R99, -R113 ;  /* 0x0000006302637223 */ /* 0x000fc20000010871 */
[----:B------:R-:W-:Y:S01]  /*d670*/  F2FP.SATFINITE.E4M3.F32.PACK_AB_MERGE_C R149, R4, R9, R149 ;  /* 0x000000090495723e */ /* 0x000fe20004807095 */
[----:B------:R-:W-:-:S05]  /*d680*/  VIADD R3, R3, 0x19c40 ;  /* 0x00019c4003037836 */ /* 0x000fca0000000000 */
[----:B------:R-:W5:Y:S01]  /*d690*/  MUFU.EX2 R30, R34 ;  /* 0x00000022001e7308 */ /* 0x000f620000000800 */
[----:B0-----:R-:W-:-:S01]  /*d6a0*/  FADD.FTZ R9, R47, R12 ;  /* 0x0000000c2f097221 */ /* 0x001fc20000010000 */
[----:B---3--:R-:W-:-:S06]  /*d6b0*/  FADD.FTZ R8, R15, R8 ;  /* 0x000000080f087221 */ /* 0x008fcc0000010000 */
[----:B------:R-:W0:Y:S01]  /*d6c0*/  MUFU.EX2 R140, R140 ;  /* 0x0000008c008c7308 */ /* 0x000e220000000800 */
[----:B------:R-:W-:-:S01]  /*d6d0*/  FFMA.FTZ R56, R2, R61, -R46 ;  /* 0x0000003d02387223 */ /* 0x000fc2000001082e */
[----:B------:R-:W-:-:S06]  /*d6e0*/  FADD.FTZ R4, R28, R9 ;  /* 0x000000091c047221 */ /* 0x000fcc0000010000 */
[----:B------:R-:W3:Y:S01]  /*d6f0*/  MUFU.EX2 R141, R141 ;  /* 0x0000008d008d7308 */ /* 0x000ee20000000800 */
[----:B------:R-:W-:-:S01]  /*d700*/  FFMA.FTZ R59, R2, R63, -R113 ;  /* 0x0000003f023b7223 */ /* 0x000fc20000010871 */
[----:B------:R-:W-:Y:S01]  /*d710*/  PRMT R3, R96, 0x654, R3 ;  /* 0x0000065460037816 */ /* 0x000fe20000000003 */
[----:B-1----:R-:W-:-:S05]  /*d720*/  FADD.FTZ R9, R45, R8 ;  /* 0x000000082d097221 */ /* 0x002fca0000010000 */
[----:B------:R-:W1:Y:S01]  /*d730*/  MUFU.EX2 R33, R33 ;  /* 0x0000002100217308 */ /* 0x000e620000000800 */
[----:B------:R-:W-:-:S01]  /*d740*/  FFMA.FTZ R142, R2, R125, -R46 ;  /* 0x0000007d028e7223 */ /* 0x000fc2000001082e */
[C---:B----4-:R-:W-:Y:S01]  /*d750*/  F2FP.SATFINITE.E4M3.F32.PACK_AB_MERGE_C R147, R55.reuse, R28, RZ ;  /* 0x0000001c3793723e */ /* 0x050fe200048070ff */
[----:B------:R-:W-:-:S01]  /*d760*/  FADD.FTZ R55, R55, R4 ;  /* 0x0000000437377221 */ /* 0x000fc20000010000 */
[----:B------:R-:W-:Y:S01]  /*d770*/  FFMA.FTZ R143, R2, R101, -R113 ;  /* 0x00000065028f7223 */ /* 0x000fe20000010871 */
[----:B------:R4:W-:Y:S03]  /*d780*/  SYNCS.ARRIVE.TRANS64.RED.A1T0 RZ, [R3+URZ], RZ ;  /* 0x000000ff03ff79a7 */ /* 0x0009e6000810043f */
[----:B------:R-:W1:Y:S01]  /*d790*/  MUFU.EX2 R34, R99 ;  /* 0x0000006300227308 */ /* 0x000e620000000800 */
[----:B--2---:R-:W-:-:S07]  /*d7a0*/  FADD.FTZ R9, R54, R9 ;  /* 0x0000000936097221 */ /* 0x004fce0000010000 */
[----:B------:R-:W2:Y:S01]  /*d7b0*/  MUFU.EX2 R41, R41 ;  /* 0x0000002900297308 */ /* 0x000ea20000000800 */
[----:B----4-:R-:W-:-:S01]  /*d7c0*/  FFMA.FTZ R3, R2, R65, -R46 ;  /* 0x0000004102037223 */ /* 0x010fc2000001082e */
[----:B------:R-:W-:Y:S01]  /*d7d0*/  F2FP.SATFINITE.E4M3.F32.PACK_AB_MERGE_C R151, R35, R10, R151 ;  /* 0x0000000a2397723e */ /* 0x000fe20004807097 */
[----:B-----5:R-:W-:-:S05]  /*d7e0*/  FADD.FTZ R10, R30, R55 ;  /* 0x000000371e0a7221 */ /* 0x020fca0000010000 */
[----:B------:R-:W4:Y:S01]  /*d7f0*/  MUFU.EX2 R56, R56 ;  /* 0x0000003800387308 */ /* 0x000f220000000800 */
[----:B------:R-:W-:-:S01]  /*d800*/  FFMA.FTZ R32, R2, R67, -R113 ;  /* 0x0000004302207223 */ /* 0x000fc20000010871 */
[----:B0-----:R-:W-:Y:S01]  /*d810*/  FADD.FTZ R8, R140, R9 ;  /* 0x000000098c087221 */ /* 0x001fe20000010000 */
[----:B------:R-:W-:-:S05]  /*d820*/  FFMA.FTZ R49, R2, R93, -R46 ;  /* 0x0000005d02317223 */ /* 0x000fca000001082e */
[----:B------:R-:W0:Y:S01]  /*d830*/  MUFU.EX2 R59, R59 ;  /* 0x0000003b003b7308 */ /* 0x000e220000000800 */
[----:B---3--:R-:W-:-:S01]  /*d840*/  FADD.FTZ R9, R141, R10 ;  /* 0x0000000a8d097221 */ /* 0x008fc20000010000 */
[C---:B------:R-:W-:Y:S01]  /*d850*/  FFMA.FTZ R38, R2.reuse, R103, -R113 ;  /* 0x0000006702267223 */ /* 0x040fe20000010871 */
[----:B------:R-:W-:-:S05]  /*d860*/  FFMA.FTZ R58, R2, R69, -R46 ;  /* 0x00000045023a7223 */ /* 0x000fca000001082e */
[----:B------:R-:W3:Y:S01]  /*d870*/  MUFU.EX2 R142, R142 ;  /* 0x0000008e008e7308 */ /* 0x000ee20000000800 */
[----:B-1----:R-:W-:-:S01]  /*d880*/  FADD.FTZ R8, R33, R8 ;  /* 0x0000000821087221 */ /* 0x002fc20000010000 */
[----:B------:R-:W-:-:S06]  /*d890*/  FADD.FTZ R10, R34, R9 ;  /* 0x00000009220a7221 */ /* 0x000fcc0000010000 */
[----:B------:R-:W1:Y:S01]  /*d8a0*/  MUFU.EX2 R143, R143 ;  /* 0x0000008f008f7308 */ /* 0x000e620000000800 */
[----:B------:R-:W-:-:S01]  /*d8b0*/  FFMA.FTZ R63, R2, R71, -R113 ;  /* 0x00000047023f7223 */ /* 0x000fc20000010871 */
[----:B------:R-:W-:Y:S01]  /*d8c0*/  F2FP.SATFINITE.E4M3.F32.PACK_AB_MERGE_C R37, R52, R37, RZ ;  /* 0x000000253425723e */ /* 0x000fe200048070ff */
[----:B--2---:R-:W-:-:S05]  /*d8d0*/  FADD.FTZ R9, R41, R8 ;  /* 0x0000000829097221 */ /* 0x004fca0000010000 */
[----:B------:R-:W2:Y:S01]  /*d8e0*/  MUFU.EX2 R3, R3 ;  /* 0x0000000300037308 */ /* 0x000ea20000000800 */
[----:B------:R-:W-:-:S01]  /*d8f0*/  FFMA.FTZ R51, R2, R51, -R46 ;  /* 0x0000003302337223 */ /* 0x000fc2000001082e */
[----:B------:R-:W-:-:S06]  /*d900*/  FFMA.FTZ R137, R2, R105, -R113 ;  /* 0x0000006902897223 */ /* 0x000fcc0000010871 */
[----:B------:R-:W5:Y:S01]  /*d910*/  MUFU.EX2 R32, R32 ;  /* 0x0000002000207308 */ /* 0x000f620000000800 */
[----:B------:R-:W-:Y:S01]  /*d920*/  F2FP.SATFINITE.E4M3.F32.PACK_AB_MERGE_C R144, R13, R144, R37 ;  /* 0x000000900d90723e */ /* 0x000fe20004807025 */
[----:B----4-:R-:W-:Y:S01]  /*d930*/  FADD.FTZ R9, R56, R9 ;  /* 0x0000000938097221 */ /* 0x010fe20000010000 */
[----:B------:R-:W-:Y:S01]  /*d940*/  F2FP.SATFINITE.E4M3.F32.PACK_AB_MERGE_C R145, R123, R26, RZ ;  /* 0x0000001a7b91723e */ /* 0x000fe200048070ff */
[----:B------:R-:W4:Y:S04]  /*d950*/  @P4 LDC R13, c[0x0][0x44c] ;  /* 0x00011300ff0d4b82 */ /* 0x000f280000000800 */
[----:B------:R-:W5:Y:S01]  /*d960*/  MUFU.EX2 R49, R49 ;  /* 0x0000003100317308 */ /* 0x000f620000000800 */
[----:B------:R-:W-:-:S01]  /*d970*/  FFMA.FTZ R73, R2, R73, -R46 ;  /* 0x0000004902497223 */ /* 0x000fc2000001082e */
[----:B0-----:R-:W-:-:S06]  /*d980*/  FADD.FTZ R10, R59, R10 ;  /* 0x0000000a3b0a7221 */ /* 0x001fcc0000010000 */
[----:B------:R-:W0:Y:S01]  /*d990*/  MUFU.EX2 R38, R38 ;  /* 0x0000002600267308 */ /* 0x000e220000000800 */
[----:B------:R-:W-:-:S01]  /*d9a0*/  FFMA.FTZ R95, R2, R95, -R46 ;  /* 0x0000005f025f7223 */ /* 0x000fc2000001082e */
[----:B---3--:R-:W-:-:S06]  /*d9b0*/  FADD.FTZ R8, R142, R9 ;  /* 0x000000098e087221 */ /* 0x008fcc0000010000 */
[----:B------:R-:W3:Y:S01]  /*d9c0*/  MUFU.EX2 R58, R58 ;  /* 0x0000003a003a7308 */ /* 0x000ee20000000800 */
[----:B------:R-:W-:Y:S01]  /*d9d0*/  F2FP.SATFINITE.E4M3.F32.PACK_AB_MERGE_C R145, R43, R14, R145 ;  /* 0x0000000e2b91723e */ /* 0x000fe20004807091 */
[----:B------:R-:W-:Y:S01]  /*d9e0*/  FFMA.FTZ R77, R2, R77, -R46 ;  /* 0x0000004d024d7223 */ /* 0x000fe2000001082e */
[----:B------:R-:W-:Y:S01]  /*d9f0*/  F2FP.SATFINITE.E4M3.F32.PACK_AB_MERGE_C R148, R11, R148, R48 ;  /* 0x000000940b94723e */ /* 0x000fe20004807030 */
[----:B------:R-:W4:Y:S04]  /*da00*/  @P4 LDC R14, c[0x0][0x450] ;  /* 0x00011400ff0e4b82 */ /* 0x000f280000000800 */
[----:B------:R-:W3:Y:S01]  /*da10*/  MUFU.EX2 R63, R63 ;  /* 0x0000003f003f7308 */ /* 0x000ee20000000800 */
[----:B-1----:R-:W-:-:S01]  /*da20*/  FADD.FTZ R11, R143, R10 ;  /* 0x0000000a8f0b7221 */ /* 0x002fc20000010000 */
[----:B--2---:R-:W-:-:S06]  /*da30*/  FADD.FTZ R8, R3, R8 ;  /* 0x0000000803087221 */ /* 0x004fcc0000010000 */
[----:B------:R-:W1:Y:S01]  /*da40*/  MUFU.EX2 R51, R51 ;  /* 0x0000003300337308 */ /* 0x000e620000000800 */
[----:B-----5:R-:W-:-:S01]  /*da50*/  FADD.FTZ R11, R32, R11 ;  /* 0x0000000b200b7221 */ /* 0x020fc20000010000 */
[----:B------:R-:W-:-:S06]  /*da60*/  FADD.FTZ R9, R49, R8 ;  /* 0x0000000831097221 */ /* 0x000fcc0000010000 */
[----:B------:R-:W2:Y:S08]  /*da70*/  MUFU.EX2 R137, R137 ;  /* 0x0000008900897308 */ /* 0x000eb00000000800 */
[----:B------:R-:W5:Y:S01]  /*da80*/  MUFU.EX2 R136, R73 ;  /* 0x0000004900887308 */ /* 0x000f620000000800 */
[----:B0-----:R-:W-:-:S01]  /*da90*/  FADD.FTZ R10, R38, R11 ;  /* 0x0000000b260a7221 */ /* 0x001fc20000010000 */
[----:B---3--:R-:W-:-:S06]  /*daa0*/  F2FP.SATFINITE.E4M3.F32.PACK_AB_MERGE_C R49, R58, R49, RZ ;  /* 0x000000313a31723e */ /* 0x008fcc00048070ff */
[----:B------:R-:W-:Y:S01]  /*dab0*/  MUFU.EX2 R95, R95 ;  /* 0x0000005f005f7308 */ /* 0x000fe20000000800 */
[----:B------:R-:W-:-:S07]  /*dac0*/  FADD.FTZ R58, R58, R9 ;  /* 0x000000093a3a7221 */ /* 0x000fce0000010000 */
[----:B------:R-:W0:Y:S01]  /*dad0*/  MUFU.EX2 R4, R77 ;  /* 0x0000004d00047308 */ /* 0x000e220000000800 */
[----:B------:R-:W-:-:S01]  /*dae0*/  FADD.FTZ R10, R63, R10 ;  /* 0x0000000a3f0a7221 */ /* 0x000fc20000010000 */
[----:B------:R-:W-:Y:S01]  /*daf0*/  F2FP.SATFINITE.E4M3.F32.PACK_AB_MERGE_C R142, R3, R142, R49 ;  /* 0x0000008e038e723e */ /* 0x000fe20004807031 */
[----:B-1----:R-:W-:-:S02]  /*db00*/  FADD.FTZ R3, R51, R58 ;  /* 0x0000003a33037221 */ /* 0x002fc40000010000 */
[----:B--2---:R-:W-:Y:S01]  /*db10*/  FADD.FTZ R9, R137, R10 ;  /* 0x0000000a89097221 */ /* 0x004fe20000010000 */
[----:B----4-:R-:W-:-:S04]  /*db20*/  @P4 IMAD.HI.U32 R11, R94, R13, RZ ;  /* 0x0000000d5e0b4227 */ /* 0x010fc800078e00ff */
[----:B-----5:R-:W-:Y:S01]  /*db30*/  FADD.FTZ R10, R136, R3 ;  /* 0x00000003880a7221 */ /* 0x020fe20000010000 */
[----:B0-----:R-:W-:-:S03]  /*db40*/  F2FP.SATFINITE.E4M3.F32.PACK_AB_MERGE_C R3, R4, R95, RZ ;  /* 0x0000005f0403723e */ /* 0x001fc600048070ff */
[----:B------:R-:W-:Y:S01]  /*db50*/  FADD.FTZ R95, R95, R10 ;  /* 0x0000000a5f5f7221 */ /* 0x000fe20000010000 */
[----:B------:R-:W-:Y:S01]  /*db60*/  IMAD.MOV.U32 R10, RZ, RZ, R94 ;  /* 0x000000ffff0a7224 */ /* 0x000fe200078e005e */
[----:B------:R-:W-:Y:S02]  /*db70*/  @P4 SHF.R.U32.HI R10, RZ, R14, R11 ;  /* 0x0000000eff0a4219 */ /* 0x000fe4000001160b */
[----:B------:R-:W2:Y:S01]  /*db80*/  LDL R11, [R1+0x44] ;  /* 0x00004400010b7983 */ /* 0x000ea20000100800 */
[----:B------:R-:W-:-:S01]  /*db90*/  FFMA.FTZ R36, R2, R75, -R113 ;  /* 0x0000004b02247223 */ /* 0x000fc20000010871 */
[C-C-:B------:R-:W-:Y:S01]  /*dba0*/  FFMA.FTZ R67, R2.reuse, R107, -R113.reuse ;  /* 0x0000006b02437223 */ /* 0x140fe20000010871 */
[----:B------:R-:W-:-:S04]  /*dbb0*/  FFMA.FTZ R40, R2, R79, -R113 ;  /* 0x0000004f02287223 */ /* 0x000fc80000010871 */
[----:B------:R-:W0:Y:S01]  /*dbc0*/  MUFU.EX2 R36, R36 ;  /* 0x0000002400247308 */ /* 0x000e220000000800 */
[----:B------:R-:W-:-:S01]  /*dbd0*/  FFMA.FTZ R139, R2, R109, -R113 ;  /* 0x0000006d028b7223 */ /* 0x000fc20000010871 */
[C-C-:B------:R-:W-:Y:S01]  /*dbe0*/  FFMA.FTZ R127, R2.reuse, R127, -R46.reuse ;  /* 0x0000007f027f7223 */ /* 0x140fe2000001082e */
[----:B------:R-:W-:-:S01]  /*dbf0*/  FFMA.FTZ R81, R2, R81, -R46 ;  /* 0x0000005102517223 */ /* 0x000fc2000001082e */
[----:B------:R-:W-:-:S04]  /*dc00*/  FFMA.FTZ R97, R2, R97, -R46 ;  /* 0x0000006102617223 */ /* 0x000fc8000001082e */
[----:B------:R-:W-:Y:S01]  /*dc10*/  MUFU.EX2 R67, R67 ;  /* 0x0000004300437308 */ /* 0x000fe20000000800 */
[----:B------:R-:W-:-:S07]  /*dc20*/  FFMA.FTZ R46, R2, R85, -R46 ;  /* 0x00000055022e7223 */ /* 0x000fce000001082e */
[----:B------:R-:W1:Y:S01]  /*dc30*/  MUFU.EX2 R40, R40 ;  /* 0x0000002800287308 */ /* 0x000e620000000800 */
[----:B------:R-:W-:-:S01]  /*dc40*/  FFMA.FTZ R83, R2, R83, -R113 ;  /* 0x0000005302537223 */ /* 0x000fc20000010871 */
[C-C-:B------:R-:W-:Y:S01]  /*dc50*/  FFMA.FTZ R44, R2.reuse, R111, -R113.reuse ;  /* 0x0000006f022c7223 */ /* 0x140fe20000010871 */
[----:B------:R-:W-:-:S05]  /*dc60*/  FFMA.FTZ R71, R2, R87, -R113 ;  /* 0x0000005702477223 */ /* 0x000fca0000010871 */
[----:B------:R-:W3:Y:S01]  /*dc70*/  MUFU.EX2 R139, R139 ;  /* 0x0000008b008b7308 */ /* 0x000ee20000000800 */
[----:B0-----:R-:W-:-:S07]  /*dc80*/  FADD.FTZ R12, R36, R9 ;  /* 0x00000009240c7221 */ /* 0x001fce0000010000 */
[----:B------:R-:W-:Y:S01]  /*dc90*/  MUFU.EX2 R97, R97 ;  /* 0x0000006100617308 */ /* 0x000fe20000000800 */
[----:B-1----:R-:W-:-:S07]  /*dca0*/  F2FP.SATFINITE.E4M3.F32.PACK_AB_MERGE_C R9, R40, R67, RZ ;  /* 0x000000432809723e */ /* 0x002fce00048070ff */
[----:B------:R-:W-:Y:S01]  /*dcb0*/  MUFU.EX2 R46, R46 ;  /* 0x0000002e002e7308 */ /* 0x000fe20000000800 */
[----:B------:R-:W-:-:S07]  /*dcc0*/  FADD.FTZ R67, R67, R12 ;  /* 0x0000000c43437221 */ /* 0x000fce0000010000 */
[----:B------:R-:W0:Y:S08]  /*dcd0*/  MUFU.EX2 R127, R127 ;  /* 0x0000007f007f7308 */ /* 0x000e300000000800 */
[----:B------:R-:W1:Y:S08]  /*dce0*/  MUFU.EX2 R42, R83 ;  /* 0x00000053002a7308 */ /* 0x000e700000000800 */
[----:B------:R-:W4:Y:S01]  /*dcf0*/  MUFU.EX2 R8, R81 ;  /* 0x0000005100087308 */ /* 0x000f220000000800 */
[----:B------:R-:W-:-:S07]  /*dd00*/  FADD.FTZ R40, R40, R67 ;  /* 0x0000004328287221 */ /* 0x000fce0000010000 */
[----:B------:R-:W-:Y:S08]  /*dd10*/  MUFU.EX2 R44, R44 ;  /* 0x0000002c002c7308 */ /* 0x000ff00000000800 */
[----:B------:R-:W5:Y:S01]  /*dd20*/  MUFU.EX2 R71, R71 ;  /* 0x0000004700477308 */ /* 0x000f620000000800 */
[----:B------:R-:W-:-:S01]  /*dd30*/  FADD.FTZ R4, R4, R95 ;  /* 0x0000005f04047221 */ /* 0x000fc20000010000 */
[----:B------:R-:W-:Y:S01]  /*dd40*/  F2FP.SATFINITE.E4M3.F32.PACK_AB_MERGE_C R137, R36, R137, R9 ;  /* 0x000000892489723e */ /* 0x000fe20004807009 */
[----:B---3--:R-:W-:-:S01]  /*dd50*/  FADD.FTZ R9, R139, R40 ;  /* 0x000000288b097221 */ /* 0x008fc20000010000 */
[----:B------:R-:W-:Y:S01]  /*dd60*/  F2FP.SATFINITE.E4M3.F32.PACK_AB_MERGE_C R136, R136, R51, R3 ;  /* 0x000000338888723e */ /* 0x000fe20004807003 */
[----:B0-----:R-:W-:-:S01]  /*dd70*/  FADD.FTZ R3, R127, R4 ;  /* 0x000000047f037221 */ /* 0x001fc20000010000 */
[----:B------:R-:W-:Y:S01]  /*dd80*/  F2FP.SATFINITE.E4M3.F32.PACK_AB_MERGE_C R138, R46, R97, RZ ;  /* 0x000000612e8a723e */ /* 0x000fe200048070ff */
[----:B-1----:R-:W-:-:S01]  /*dd90*/  FADD.FTZ R9, R42, R9 ;  /* 0x000000092a097221 */ /* 0x002fc20000010000 */
[----:B------:R-:W-:-:S02]  /*dda0*/  IADD3 R10, R10, R90, -R92 ;  /* 0x0000005a0a0a7210 */ /* 0x000fc40007ffe85c */
[C---:B----4-:R-:W-:Y:S01]  /*ddb0*/  F2FP.SATFINITE.E4M3.F32.PACK_AB_MERGE_C R138, R8.reuse, R127, R138 ;  /* 0x0000007f088a723e */ /* 0x050fe2000480708a */
[----:B------:R-:W-:Y:S01]  /*ddc0*/  FADD.FTZ R8, R8, R3 ;  /* 0x0000000308087221 */ /* 0x000fe20000010000 */
[----:B-----5:R-:W-:Y:S01]  /*ddd0*/  F2FP.SATFINITE.E4M3.F32.PACK_AB_MERGE_C R3, R71, R44, RZ ;  /* 0x0000002c4703723e */ /* 0x020fe200048070ff */
[----:B------:R-:W-:Y:S01]  /*dde0*/  FADD.FTZ R44, R44, R9 ;  /* 0x000000092c2c7221 */ /* 0x000fe20000010000 */
[----:B------:R-:W-:-:S04]  /*ddf0*/  SHF.R.S32.HI R9, RZ, 0x1f, R10 ;  /* 0x0000001fff097819 */ /* 0x000fc8000001140a */
[----:B------:R-:W-:-:S04]  /*de00*/  LEA.HI R9, R9, R10, RZ, 0x7 ;  /* 0x0000000a09097211 */ /* 0x000fc800078f38ff */
[----:B------:R-:W-:Y:S02]  /*de10*/  SHF.R.S32.HI R9, RZ, 0x7, R9 ;  /* 0x00000007ff097819 */ /* 0x000fe40000011409 */
[----:B------:R-:W-:-:S04]  /*de20*/  F2FP.SATFINITE.E4M3.F32.PACK_AB_MERGE_C R45, R54, R45, RZ ;  /* 0x0000002d362d723e */ /* 0x000fc800048070ff */
[----:B------:R-:W-:Y:S01]  /*de30*/  F2FP.SATFINITE.E4M3.F32.PACK_AB_MERGE_C R146, R15, R146, R45 ;  /* 0x000000920f92723e */ /* 0x000fe2000480702d */
[----:B------:R-:W-:Y:S02]  /*de40*/  VIADD R15, R88, 0xfffffffe ;  /* 0xfffffffe580f7836 */ /* 0x000fe40000000000 */
[----:B------:R-:W-:Y:S01]  /*de50*/  FADD.FTZ R97, R97, R8 ;  /* 0x0000000861617221 */ /* 0x000fe20000010000 */
[----:B------:R-:W-:Y:S01]  /*de60*/  LOP3.LUT R22, R22, 0xffffffef, RZ, 0xc0, !PT ;  /* 0xffffffef16167812 */ /* 0x000fe200078ec0ff */
[----:B------:R-:W-:Y:S01]  /*de70*/  BSSY B0, `(.L_x_13230) ;  /* 0x00002c9000007945 */ /* 0x000fe20003800000 */
[----:B------:R-:W-:Y:S02]  /*de80*/  F2FP.SATFINITE.E4M3.F32.PACK_AB_MERGE_C R29, R50, R29, RZ ;  /* 0x0000001d321d723e */ /* 0x000fe400048070ff */
[----:B------:R-:W-:Y:S02]  /*de90*/  F2FP.SATFINITE.E4M3.F32.PACK_AB_MERGE_C R34, R59, R34, RZ ;  /* 0x000000223b22723e */ /* 0x000fe400048070ff */
[----:B------:R-:W-:-:S02]  /*dea0*/  F2FP.SATFINITE.E4M3.F32.PACK_AB_MERGE_C R41, R56, R41, RZ ;  /* 0x000000293829723e */ /* 0x000fc400048070ff */
[----:B------:R-:W-:Y:S01]  /*deb0*/  F2FP.SATFINITE.E4M3.F32.PACK_AB_MERGE_C R38, R63, R38, RZ ;  /* 0x000000263f26723e */ /* 0x000fe200048070ff */
[----:B------:R-:W-:-:S01]  /*dec0*/  FADD.FTZ R4, R46, R97 ;  /* 0x000000612e047221 */ /* 0x000fc20000010000 */
[----:B------:R-:W-:Y:S01]  /*ded0*/  F2FP.SATFINITE.E4M3.F32.PACK_AB_MERGE_C R139, R42, R139, R3 ;  /* 0x0000008b2a8b723e */ /* 0x000fe20004807003 */
[----:B------:R-:W-:-:S01]  /*dee0*/  FADD.FTZ R3, R71, R44 ;  /* 0x0000002c47037221 */ /* 0x000fc20000010000 */
[----:B------:R-:W-:Y:S02]  /*def0*/  @P4 LOP3.LUT R22, R22, 0x10, RZ, 0xfc, !PT ;  /* 0x0000001016164812 */ /* 0x000fe400078efcff */
        /* <DEDUP_REMOVED lines=29> */
[----:B--2---:R-:W-:-:S05]  /*e0d0*/  VIMNMX R11, R11, R9, !PT ;  /* 0x000000090b0b7248 */ /* 0x004fca0007fe0100 */
[----:B------:R0:W-:Y:S01]  /*e0e0*/  STL [R1+0x30], R11 ;  /* 0x0000300b01007387 */ /* 0x0001e20000100800 */
[----:B------:R-:W-:-:S13]  /*e0f0*/  ISETP.GE.AND P1, PT, R15, R11, PT ;  /* 0x0000000b0f00720c */ /* 0x000fda0003f26270 */
[----:B0-----:R-:W-:Y:S05]  /*e100*/  @!P1 BRA `(.L_x_13231) ;  /* 0x00000028007c9947 */ /* 0x001fea0003800000 */
[----:B------:R-:W-:Y:S01]  /*e110*/  BSSY B1, `(.L_x_13231) ;  /* 0x000029e000017945 */ /* 0x000fe20003800000 */
        /* <DEDUP_REMOVED lines=27> */
[----:B------:R-:W-:-:S07]  /*e2d0*/  CS2R R88, SRZ ;  /* 0x0000000000587805 */ /* 0x000fce000001ff00 */
.L_x_13244:
[----:B------:R-:W-:-:S04]  /*e2e0*/  ISETP.NE.AND P1, PT, R8, 0x1, PT ;  /* 0x000000010800780c */ /* 0x000fc80003f25270 */
[----:B------:R-:W-:-:S04]  /*e2f0*/  SEL R0, RZ, 0x1, P1 ;  /* 0x00000001ff007807 */ /* 0x000fc80000800000 */
[----:B------:R-:W-:Y:S01]  /*e300*/  LOP3.LUT R153, R9, R0, RZ, 0x3c, !PT ;  /* 0x0000000009997212 */ /* 0x000fe200078e3cff */
[----:B------:R-:W-:Y:S06]  /*e310*/  @!P0 BRA `(.L_x_13232) ;  /* 0x0000000000048947 */ /* 0x000fec0003800000 */
[----:B------:R-:W-:Y:S01]  /*e320*/  BPT.TRAP 0x1 ;  /* 0x000000040000795c */ /* 0x000fe20000300000 */
.L_x_13232:
        /* <DEDUP_REMOVED lines=8> */
.L_x_13233:
[----:B------:R-:W2:Y:S01]  /*e3b0*/  LDL R10, [R1+0x2c] ;  /* 0x00002c00010a7983 */ /* 0x000ea20000100800 */
[----:B------:R-:W-:Y:S01]  /*e3c0*/  BSSY B2, `(.L_x_13234) ;  /* 0x0000006000027945 */ /* 0x000fe20003800000 */
[----:B------:R-:W-:Y:S02]  /*e3d0*/  IMAD.MOV.U32 R25, RZ, RZ, -0x3ffffff0 ;  /* 0xc0000010ff197424 */ /* 0x000fe400078e00ff */
[----:B--2---:R-:W-:Y:S01]  /*e3e0*/  IMAD R24, R23, 0x300, R10 ;  /* 0x0000030017187824 */ /* 0x004fe200078e020a */
[----:B-1----:R-:W-:Y:S06]  /*e3f0*/  @P1 BRA `(.L_x_13235) ;  /* 0x0000000000081947 */ /* 0x002fec0003800000 */
[----:B------:R-:W1:Y:S02]  /*e400*/  SYNCS.PHASECHK.TRANS64.TRYWAIT P1, [R0+URZ+0x19c30], R5 ;  /* 0x019c3005000075a7 */ /* 0x000e64000802017f */
[----:B-1----:R-:W-:Y:S05]  /*e410*/  @!P1 BRA `(.L_x_13236) ;  /* 0x0000010c00e89947 */ /* 0x002fea0003800000 */
.L_x_13235:
[----:B------:R-:W-:Y:S05]  /*e420*/  BSYNC B2 ;  /* 0x0000000000027941 */ /* 0x000fea0003800000 */
.L_x_13234:
        /* <DEDUP_REMOVED lines=28> */
.L_x_13237:
[----:B01----:R-:W-:Y:S01]  /*e5f0*/  SHF.L.U32 R5, R9, 0x1f, RZ ;  /* 0x0000001f09057819 */ /* 0x003fe200000006ff */
[----:B------:R-:W-:-:S04]  /*e600*/  IMAD R14, R8, 0x8, R18 ;  /* 0x00000008080e7824 */ /* 0x000fc800078e0212 */
[----:B------:R0:W1:Y:S01]  /*e610*/  SYNCS.PHASECHK.TRANS64.TRYWAIT P1, [R14+URZ+0x19c50], R5 ;  /* 0x019c50050e0075a7 */ /* 0x000062000802017f */
[----:B------:R-:W-:Y:S05]  /*e620*/  @!P0 BRA `(.L_x_13238) ;  /* 0x0000000000048947 */ /* 0x000fea0003800000 */
[----:B------:R-:W-:Y:S01]  /*e630*/  BPT.TRAP 0x1 ;  /* 0x000000040000795c */ /* 0x000fe20000300000 */
.L_x_13238:
[----:B------:R-:W-:Y:S04]  /*e640*/  BSSY B2, `(.L_x_13239) ;  /* 0x0000004000027945 */ /* 0x000fe80003800000 */
[----:B-1----:R-:W-:Y:S05]  /*e650*/  @P1 BRA `(.L_x_13240) ;  /* 0x0000000000081947 */ /* 0x002fea0003800000 */
[----:B------:R-:W1:Y:S02]  /*e660*/  SYNCS.PHASECHK.TRANS64.TRYWAIT P1, [R14+URZ+0x19c50], R5 ;  /* 0x019c50050e0075a7 */ /* 0x000e64000802017f */
[----:B-1----:R-:W-:Y:S05]  /*e670*/  @!P1 BRA `(.L_x_13241) ;  /* 0x0000010c00649947 */ /* 0x002fea0003800000 */
.L_x_13240:
[----:B------:R-:W-:Y:S05]  /*e680*/  BSYNC B2 ;  /* 0x0000000000027941 */ /* 0x000fea0003800000 */
.L_x_13239:
[----:B------:R-:W-:Y:S01]  /*e690*/  VIADD R9, R18, 0x3000 ;  /* 0x0000300012097836 */ /* 0x000fe20000000000 */
        /* <DEDUP_REMOVED lines=33> */
.L_x_13242:
[----:B------:R-:W2:Y:S01]  /*e8b0*/  LDL R136, [R1+0x10] ;  /* 0x0000100001887983 */ /* 0x000ea20000100800 */
[----:B01----:R-:W0:Y:S03]  /*e8c0*/  LDC R5, c[0x0][0x448] ;  /* 0x00011200ff057b82 */ /* 0x003e260000000800 */
[----:B------:R-:W3:Y:S04]  /*e8d0*/  LDL R138, [R1+0x34] ;  /* 0x00003400018a7983 */ /* 0x000ee80000100800 */
[----:B------:R-:W3:Y:S04]  /*e8e0*/  LDL R137, [R1+0x4c] ;  /* 0x00004c0001897983 */ /* 0x000ee80000100800 */
[----:B------:R-:W4:Y:S04]  /*e8f0*/  LDL R11, [R1+0x40] ;  /* 0x00004000010b7983 */ /* 0x000f280000100800 */
[----:B------:R-:W4:Y:S04]  /*e900*/  LDL R10, [R1+0x3c] ;  /* 0x00003c00010a7983 */ /* 0x000f280000100800 */
[----:B------:R-:W5:Y:S01]  /*e910*/  LDL R9, [R1+0x38] ;  /* 0x0000380001097983 */ /* 0x000f620000100800 */
[----:B0-----:R-:W-:Y:S01]  /*e920*/  ISETP.NE.AND P1, PT, R5, 0x1, PT ;  /* 0x000000010500780c */ /* 0x001fe20003f25270 */
[----:B------:R-:W-:-:S12]  /*e930*/  VIADD R0, R0, 0x19c40 ;  /* 0x00019c4000007836 */ /* 0x000fd80000000000 */
[----:B------:R-:W0:Y:S08]  /*e940*/  @P1 LDC R8, c[0x0][0x44c] ;  /* 0x00011300ff081b82 */ /* 0x000e300000000800 */
[----:B------:R-:W1:Y:S01]  /*e950*/  @P1 LDC R5, c[0x0][0x450] ;  /* 0x00011400ff051b82 */ /* 0x000e620000000800 */
[----:B------:R-:W-:-:S04]  /*e960*/  LOP3.LUT R22, R22, 0xffffffdf, RZ, 0xc0, !PT ;  /* 0xffffffdf16167812 */ /* 0x000fc800078ec0ff */
[----:B------:R-:W-:Y:S02]  /*e970*/  @P0 LOP3.LUT R22, R22, 0x20, RZ, 0xfc, !PT ;  /* 0x0000002016160812 */ /* 0x000fe400078efcff */
[----:B--2---:R-:W-:-:S04]  /*e980*/  PRMT R0, R136, 0x654, R0 ;  /* 0x0000065488007816 */ /* 0x004fc80000000000 */
[----:B------:R3:W-:Y:S02]  /*e990*/  SYNCS.ARRIVE.TRANS64.RED.A1T0 RZ, [R0+URZ], RZ ;  /* 0x000000ff00ff79a7 */ /* 0x0007e4000810043f */
[----:B---3--:R-:W-:-:S04]  /*e9a0*/  IMAD.IADD R0, R137, 0x1, R138 ;  /* 0x0000000189007824 */ /* 0x008fc800078e028a */
[----:B0-----:R-:W-:-:S05]  /*e9b0*/  @P1 IMAD.HI.U32 R8, R0, R8, RZ ;  /* 0x0000000800081227 */ /* 0x001fca00078e00ff */
[----:B-1----:R-:W-:-:S05]  /*e9c0*/  @P1 SHF.R.U32.HI R0, RZ, R5, R8 ;  /* 0x00000005ff001219 */ /* 0x002fca0000011608 */
[----:B------:R-:W0:Y:S01]  /*e9d0*/  SHFL.IDX PT, R5, R0, RZ, 0x1c1f ;  /* 0x001c1fff00057589 */ /* 0x000e2200000e0000 */
[----:B------:R-:W-:-:S04]  /*e9e0*/  IMAD.MOV.U32 R8, RZ, RZ, -0x80 ;  /* 0xffffff80ff087424 */ /* 0x000fc800078e00ff */
[----:B------:R-:W-:-:S05]  /*e9f0*/  IMAD R8, R15, R8, 0x1 ;  /* 0x000000010f087424 */ /* 0x000fca00078e0208 */
[----:B----4-:R-:W-:-:S05]  /*ea00*/  IADD3 R8, R10, R8, -R11 ;  /* 0x000000080a087210 */ /* 0x010fca0007ffe80b */
[----:B-----5:R-:W-:-:S04]  /*ea10*/  IMAD.IADD R8, R8, 0x1, -R9 ;  /* 0x0000000108087824 */ /* 0x020fc800078e0a09 */
[----:B0-----:R-:W-:-:S05]  /*ea20*/  IMAD.IADD R5, R8, 0x1, R5 ;  /* 0x0000000108057824 */ /* 0x001fca00078e0205 */
[C---:B------:R-:W-:Y:S02]  /*ea30*/  ISETP.GT.AND P5, PT, R5.reuse, RZ, PT ;  /* 0x000000ff0500720c */ /* 0x040fe40003fa4270 */
[----:B------:R-:W-:Y:S02]  /*ea40*/  ISETP.GT.AND P4, PT, R5, 0x1, PT ;  /* 0x000000010500780c */ /* 0x000fe40003f84270 */
        /* <DEDUP_REMOVED lines=16> */
[----:B------:R-:W-:Y:S02]  /*eb50*/  ISETP.GT.AND P4, PT, R5, 0x29, PT ;  /* 0x000000290500780c */ /* 0x000fe40003f84270 */
        /* <DEDUP_REMOVED lines=65> */
[----:B------:R-:W-:Y:S01]  /*ef70*/  FMNMX.FTZ R5, R73, R5, !PT ;  /* 0x0000000549057209 */ /* 0x000fe20007810000 */
[----:B------:R-:W0:Y:S01]  /*ef80*/  SHFL.IDX PT, R0, R0, 0x1, 0x1c1f ;  /* 0x003c1f0000007f89 */ /* 0x000e2200000e0000 */
        /* <DEDUP_REMOVED lines=10> */
[----:B------:R-:W-:Y:S01]  /*f030*/  FMNMX.FTZ R5, R85, R5, !PT ;  /* 0x0000000555057209 */ /* 0x000fe20007810000 */
[----:B0-----:R-:W-:-:S04]  /*f040*/  IMAD.IADD R0, R8, 0x1, R0 ;  /* 0x0000000108007824 */ /* 0x001fc800078e0200 */
[----:B------:R-:W0:Y:S01]  /*f050*/  SHFL.BFLY PT, R8, R5, 0x2, 0x1f ;  /* 0x0c401f0005087f89 */ /* 0x000e2200000e0000 */
[----:B------:R-:W-:-:S04]  /*f060*/  ISETP.GT.AND P1, PT, R0, 0x8, PT ;  /* 0x000000080000780c */ /* 0x000fc80003f24270 */
[----:B------:R-:W-:Y:S02]  /*f070*/  FSEL R30, R30, -INF , P1 ;  /* 0xff8000001e1e7808 */ /* 0x000fe40000800000 */
[----:B------:R-:W-:-:S04]  /*f080*/  ISETP.GT.AND P1, PT, R0, 0x19, PT ;  /* 0x000000190000780c */ /* 0x000fc80003f24270 */
[----:B------:R-:W-:Y:S02]  /*f090*/  FSEL R39, R39, -INF , P1 ;  /* 0xff80000027277808 */ /* 0x000fe40000800000 */
[----:B------:R-:W-:Y:S02]  /*f0a0*/  ISETP.GT.AND P1, PT, R0, 0x30, PT ;  /* 0x000000300000780c */ /* 0x000fe40003f24270 */
[----:B0-----:R-:W-:-:S05]  /*f0b0*/  FMNMX.FTZ R5, R5, R8, !PT ;  /* 0x0000000805057209 */ /* 0x001fca0007810000 */
[----:B------:R-:W0:Y:S01]  /*f0c0*/  SHFL.BFLY PT, R8, R5, 0x1, 0x1f ;  /* 0x0c201f0005087f89 */ /* 0x000e2200000e0000 */
[C---:B------:R-:W-:Y:S02]  /*f0d0*/  ISETP.GT.AND P3, PT, R0.reuse, RZ, PT ;  /* 0x000000ff0000720c */ /* 0x040fe40003f64270 */
[----:B------:R-:W-:Y:S02]  /*f0e0*/  ISETP.GT.AND P2, PT, R0, 0x1, PT ;  /* 0x000000010000780c */ /* 0x000fe40003f44270 */
[----:B------:R-:W-:Y:S02]  /*f0f0*/  FSEL R50, R50, -INF , P1 ;  /* 0xff80000032327808 */ /* 0x000fe40000800000 */
[C---:B------:R-:W-:Y:S02]  /*f100*/  ISETP.GT.AND P1, PT, R0.reuse, 0x41, PT ;  /* 0x000000410000780c */ /* 0x040fe40003f24270 */
[----:B------:R-:W-:Y:S02]  /*f110*/  ISETP.GT.AND P0, PT, R0, 0x61, PT ;  /* 0x000000610000780c */ /* 0x000fe40003f04270 */
[----:B------:R-:W-:-:S02]  /*f120*/  FSEL R26, R26, -INF , P3 ;  /* 0xff8000001a1a7808 */ /* 0x000fc40001800000 */
[----:B------:R-:W-:Y:S02]  /*f130*/  FSEL R27, R27, -INF , P2 ;  /* 0xff8000001b1b7808 */ /* 0x000fe40001000000 */
[C---:B------:R-:W-:Y:S02]  /*f140*/  ISETP.GT.AND P5, PT, R0.reuse, 0x9, PT ;  /* 0x000000090000780c */ /* 0x040fe40003fa4270 */
[C---:B------:R-:W-:Y:S02]  /*f150*/  ISETP.GT.AND P4, PT, R0.reuse, 0x10, PT ;  /* 0x000000100000780c */ /* 0x040fe40003f84270 */
[C---:B------:R-:W-:Y:S02]  /*f160*/  ISETP.GT.AND P3, PT, R0.reuse, 0x11, PT ;  /* 0x000000110000780c */ /* 0x040fe40003f64270 */
[----:B------:R-:W-:Y:S02]  /*f170*/  ISETP.GT.AND P2, PT, R0, 0x18, PT ;  /* 0x000000180000780c */ /* 0x000fe40003f44270 */
[----:B------:R-:W-:-:S02]  /*f180*/  FSEL R59, R59, -INF , P1 ;  /* 0xff8000003b3b7808 */ /* 0x000fc40000800000 */
[----:B------:R-:W-:Y:S02]  /*f190*/  ISETP.GT.AND P1, PT, R0, 0x58, PT ;  /* 0x000000580000780c */ /* 0x000fe40003f24270 */
[----:B------:R-:W-:Y:S02]  /*f1a0*/  FSEL R31, R31, -INF , P5 ;  /* 0xff8000001f1f7808 */ /* 0x000fe40002800000 */
[----:B------:R-:W-:Y:S02]  /*f1b0*/  FSEL R34, R34, -INF , P4 ;  /* 0xff80000022227808 */ /* 0x000fe40002000000 */
[----:B------:R-:W-:Y:S02]  /*f1c0*/  FSEL R35, R35, -INF , P3 ;  /* 0xff80000023237808 */ /* 0x000fe40001800000 */
[----:B------:R-:W-:Y:S02]  /*f1d0*/  FSEL R38, R38, -INF , P2 ;  /* 0xff80000026267808 */ /* 0x000fe40001000000 */
[----:B------:R-:W-:-:S02]  /*f1e0*/  ISETP.GT.AND P5, PT, R0, 0x20, PT ;  /* 0x000000200000780c */ /* 0x000fc40003fa4270 */
[C---:B------:R-:W-:Y:S02]  /*f1f0*/  ISETP.GT.AND P4, PT, R0.reuse, 0x21, PT ;  /* 0x000000210000780c */ /* 0x040fe40003f84270 */
[C---:B------:R-:W-:Y:S02]  /*f200*/  ISETP.GT.AND P3, PT, R0.reuse, 0x28, PT ;  /* 0x000000280000780c */ /* 0x040fe40003f64270 */
[----:B------:R-:W-:Y:S02]  /*f210*/  ISETP.GT.AND P2, PT, R0, 0x29, PT ;  /* 0x000000290000780c */ /* 0x000fe40003f44270 */
[----:B------:R-:W-:Y:S02]  /*f220*/  FSEL R70, R70, -INF , P1 ;  /* 0xff80000046467808 */ /* 0x000fe40000800000 */
[----:B------:R-:W-:Y:S02]  /*f230*/  ISETP.GT.AND P1, PT, R0, 0x69, PT ;  /* 0x000000690000780c */ /* 0x000fe40003f24270 */
[----:B------:R-:W-:-:S02]  /*f240*/  LOP3.LUT R22, R22, 0xffffffbf, RZ, 0xc0, !PT ;  /* 0xffffffbf16167812 */ /* 0x000fc400078ec0ff */
[----:B------:R-:W-:Y:S02]  /*f250*/  FSEL R42, R42, -INF , P5 ;  /* 0xff8000002a2a7808 */ /* 0x000fe40002800000 */
[----:B------:R-:W-:Y:S02]  /*f260*/  FSEL R43, R43, -INF , P4 ;  /* 0xff8000002b2b7808 */ /* 0x000fe40002000000 */
[----:B------:R-:W-:Y:S02]  /*f270*/  FSEL R46, R46, -INF , P3 ;  /* 0xff8000002e2e7808 */ /* 0x000fe40001800000 */
[----:B------:R-:W-:Y:S02]  /*f280*/  FSEL R47, R47, -INF , P2 ;  /* 0xff8000002f2f7808 */ /* 0x000fe40001000000 */
[----:B0-----:R-:W-:Y:S02]  /*f290*/  FMNMX.FTZ R5, R5, R8, !PT ;  /* 0x0000000805057209 */ /* 0x001fe40007810000 */
[----:B------:R-:W-:-:S02]  /*f2a0*/  ISETP.GT.AND P5, PT, R0, 0x31, PT ;  /* 0x000000310000780c */ /* 0x000fc40003fa4270 */
[C---:B------:R-:W-:Y:S02]  /*f2b0*/  ISETP.GT.AND P4, PT, R0.reuse, 0x38, PT ;  /* 0x000000380000780c */ /* 0x040fe40003f84270 */
[C---:B------:R-:W-:Y:S02]  /*f2c0*/  ISETP.GT.AND P3, PT, R0.reuse, 0x39, PT ;  /* 0x000000390000780c */ /* 0x040fe40003f64270 */
[----:B------:R-:W-:Y:S02]  /*f2d0*/  ISETP.GT.AND P2, PT, R0, 0x40, PT ;  /* 0x000000400000780c */ /* 0x000fe40003f44270 */
[----:B------:R-:W-:Y:S01]  /*f2e0*/  @P0 LOP3.LUT R22, R22, 0x40, RZ, 0xfc, !PT ;  /* 0x0000004016160812 */ /* 0x000fe200078efcff */
[----:B------:R-:W-:-:S01]  /*f2f0*/  FFMA.FTZ R9, R2, R5, -8 ;  /* 0xc100000002097423 */ /* 0x000fc20000010005 */
        /* <DEDUP_REMOVED lines=8> */
[----:B------:R-:W-:Y:S02]  /*f380*/  LOP3.LUT R22, R22, 0xffffff7f, RZ, 0xc0, !PT ;  /* 0xffffff7f16167812 */ /* 0x000fe400078ec0ff */
[----:B------:R-:W-:Y:S02]  /*f390*/  FSETP.NEU.FTZ.AND P6, PT, R5, -INF , PT ;  /* 0xff8000000500780b */ /* 0x000fe40003fdd000 */
[----:B------:R-:W-:Y:S02]  /*f3a0*/  FSEL R62, R62, -INF , P5 ;  /* 0xff8000003e3e7808 */ /* 0x000fe40002800000 */
[----:B------:R-:W-:Y:S02]  /*f3b0*/  FSEL R63, R63, -INF , P4 ;  /* 0xff8000003f3f7808 */ /* 0x000fe40002000000 */
[----:B------:R-:W-:Y:S02]  /*f3c0*/  FSEL R66, R66, -INF , P3 ;  /* 0xff80000042427808 */ /* 0x000fe40001800000 */
[----:B------:R-:W-:-:S02]  /*f3d0*/  FSEL R67, R67, -INF , P2 ;  /* 0xff80000043437808 */ /* 0x000fc40001000000 */
[----:B------:R-:W-:Y:S02]  /*f3e0*/  @P1 LOP3.LUT R22, R22, 0x80, RZ, 0xfc, !PT ;  /* 0x0000008016161812 */ /* 0x000fe400078efcff */
[----:B------:R-:W-:Y:S02]  /*f3f0*/  FSEL R8, R5, RZ, P6 ;  /* 0x000000ff05087208 */ /* 0x000fe40003000000 */
[----:B------:R-:W-:Y:S02]  /*f400*/  FSEL R9, R9, RZ, P6 ;  /* 0x000000ff09097208 */ /* 0x000fe40003000000 */
[C---:B------:R-:W-:Y:S02]  /*f410*/  ISETP.GT.AND P2, PT, R0.reuse, 0x70, PT ;  /* 0x000000700000780c */ /* 0x040fe40003f44270 */
[C---:B------:R-:W-:Y:S02]  /*f420*/  ISETP.GT.AND P3, PT, R0.reuse, 0x71, PT ;  /* 0x000000710000780c */ /* 0x040fe40003f64270 */
[----:B------:R-:W-:-:S02]  /*f430*/  ISETP.GT.AND P4, PT, R0, 0x78, PT ;  /* 0x000000780000780c */ /* 0x000fc40003f84270 */
        /* <DEDUP_REMOVED lines=29> */
[----:B------:R-:W-:Y:S02]  /*f610*/  LOP3.LUT P0, RZ, R22, 0x40, RZ, 0xc0, !PT ;  /* 0x0000004016ff7812 */ /* 0x000fe4000780c0ff */
[----:B------:R-:W-:-:S02]  /*f620*/  FMNMX.FTZ R0, R71, R0, !PT ;  /* 0x0000000047007209 */ /* 0x000fc40007810000 */
[----:B------:R-:W-:Y:S02]  /*f630*/  FSEL R75, R75, -INF , P0 ;  /* 0xff8000004b4b7808 */ /* 0x000fe40000000000 */
[----:B------:R-:W-:Y:S02]  /*f640*/  FMNMX.FTZ R0, R74, R0, !PT ;  /* 0x000000004a007209 */ /* 0x000fe40007810000 */
[----:B------:R-:W-:Y:S02]  /*f650*/  LOP3.LUT P1, RZ, R22, 0x80, RZ, 0xc0, !PT ;  /* 0x0000008016ff7812 */ /* 0x000fe4000782c0ff */
        /* <DEDUP_REMOVED lines=16> */
[----:B------:R-:W-:-:S01]  /*f760*/  FADD.FTZ R8, -R8, R12 ;  /* 0x0000000c08087221 */ /* 0x000fc20000010100 */
[----:B------:R-:W-:-:S03]  /*f770*/  FFMA.FTZ R24, R2, R24, -R9 ;  /* 0x0000001802187223 */ /* 0x000fc60000010809 */
[----:B------:R-:W-:Y:S01]  /*f780*/  FMUL.FTZ R8, R2, R8 ;  /* 0x0000000802087220 */ /* 0x000fe20000410000 */
[----:B0-----:R-:W-:-:S04]  /*f790*/  FMNMX.FTZ R0, R0, R10, !PT ;  /* 0x0000000a00007209 */ /* 0x001fc80007810000 */
        /* <DEDUP_REMOVED lines=8> */
[C---:B------:R-:W-:Y:S01]  /*f820*/  FFMA.FTZ R27, R2.reuse, R27, -R11 ;  /* 0x0000001b021b7223 */ /* 0x040fe2000001080b */
[----:B------:R-:W-:Y:S01]  /*f830*/  MUFU.EX2 R24, R24 ;  /* 0x0000001800187308 */ /* 0x000fe20000000800 */
[----:B------:R-:W-:-:S01]  /*f840*/  FFMA.FTZ R28, R2, R28, -R9 ;  /* 0x0000001c021c7223 */ /* 0x000fc20000010809 */
[----:B------:R-:W-:-:S06]  /*f850*/  FFMA.FTZ R30, R2, R30, -R11 ;  /* 0x0000001e021e7223 */ /* 0x000fcc000001080b */
[----:B------:R-:W0:Y:S01]  /*f860*/  MUFU.EX2 R8, R8 ;  /* 0x0000000800087308 */ /* 0x000e220000000800 */
[----:B------:R-:W-:-:S01]  /*f870*/  FFMA.FTZ R29, R2, R29, -R9 ;  /* 0x0000001d021d7223 */ /* 0x000fc20000010809 */
[----:B------:R-:W-:-:S06]  /*f880*/  FFMA.FTZ R31, R2, R31, -R11 ;  /* 0x0000001f021f7223 */ /* 0x000fcc000001080b */
[----:B------:R-:W-:Y:S08]  /*f890*/  MUFU.EX2 R26, R26 ;  /* 0x0000001a001a7308 */ /* 0x000ff00000000800 */
[----:B------:R-:W1:Y:S01]  /*f8a0*/  MUFU.EX2 R10, R10 ;  /* 0x0000000a000a7308 */ /* 0x000e620000000800 */
[----:B------:R-:W-:-:S07]  /*f8b0*/  FFMA.FTZ R32, R2, R32, -R9 ;  /* 0x0000002002207223 */ /* 0x000fce0000010809 */
[----:B------:R-:W2:Y:S01]  /*f8c0*/  MUFU.EX2 R25, R25 ;  /* 0x0000001900197308 */ /* 0x000ea20000000800 */
[----:B------:R-:W-:-:S07]  /*f8d0*/  FFMA.FTZ R34, R2, R34, -R11 ;  /* 0x0000002202227223 */ /* 0x000fce000001080b */
[----:B------:R-:W3:Y:S01]  /*f8e0*/  MUFU.EX2 R27, R27 ;  /* 0x0000001b001b7308 */ /* 0x000ee20000000800 */
[----:B------:R-:W-:-:S07]  /*f8f0*/  FFMA.FTZ R33, R2, R33, -R9 ;  /* 0x0000002102217223 */ /* 0x000fce0000010809 */
[----:B------:R-:W4:Y:S01]  /*f900*/  MUFU.EX2 R28, R28 ;  /* 0x0000001c001c7308 */ /* 0x000f220000000800 */
[----:B------:R-:W-:-:S07]  /*f910*/  FFMA.FTZ R35, R2, R35, -R11 ;  /* 0x0000002302237223 */ /* 0x000fce000001080b */
[----:B------:R-:W5:Y:S01]  /*f920*/  MUFU.EX2 R30, R30 ;  /* 0x0000001e001e7308 */ /* 0x000f620000000800 */
[----:B0-----:R-:W-:-:S01]  /*f930*/  FFMA.FTZ R4, R8, R4, R24 ;  /* 0x0000000408047223 */ /* 0x001fc20000010018 */
[----:B------:R-:W-:-:S06]  /*f940*/  FFMA.FTZ R36, R2, R36, -R9 ;  /* 0x0000002402247223 */ /* 0x000fcc0000010809 */
[----:B------:R-:W0:Y:S01]  /*f950*/  MUFU.EX2 R29, R29 ;  /* 0x0000001d001d7308 */ /* 0x000e220000000800 */
[----:B-1----:R-:W-:-:S01]  /*f960*/  FFMA.FTZ R3, R10, R3, R26 ;  /* 0x000000030a037223 */ /* 0x002fc2000001001a */
[----:B------:R-:W-:-:S06]  /*f970*/  FFMA.FTZ R38, R2, R38, -R11 ;  /* 0x0000002602267223 */ /* 0x000fcc000001080b */
[----:B------:R-:W1:Y:S01]  /*f980*/  MUFU.EX2 R31, R31 ;  /* 0x0000001f001f7308 */ /* 0x000e620000000800 */
[----:B--2---:R-:W-:-:S01]  /*f990*/  FADD.FTZ R4, R25, R4 ;  /* 0x0000000419047221 */ /* 0x004fc20000010000 */
[----:B------:R-:W-:-:S06]  /*f9a0*/  FFMA.FTZ R37, R2, R37, -R9 ;  /* 0x0000002502257223 */ /* 0x000fcc0000010809 */
[----:B------:R-:W2:Y:S01]  /*f9b0*/  MUFU.EX2 R32, R32 ;  /* 0x0000002000207308 */ /* 0x000ea20000000800 */
[----:B---3--:R-:W-:-:S01]  /*f9c0*/  FADD.FTZ R12, R27, R3 ;  /* 0x000000031b0c7221 */ /* 0x008fc20000010000 */
[----:B------:R-:W-:-:S06]  /*f9d0*/  FFMA.FTZ R39, R2, R39, -R11 ;  /* 0x0000002702277223 */ /* 0x000fcc000001080b */
[----:B------:R-:W3:Y:S01]  /*f9e0*/  MUFU.EX2 R34, R34 ;  /* 0x0000002200227308 */ /* 0x000ee20000000800 */
[----:B----4-:R-:W-:-:S01]  /*f9f0*/  FADD.FTZ R3, R28, R4 ;  /* 0x000000041c037221 */ /* 0x010fc20000010000 */
[----:B------:R-:W-:-:S06]  /*fa00*/  FFMA.FTZ R40, R2, R40, -R9 ;  /* 0x0000002802287223 */ /* 0x000fcc0000010809 */
[----:B------:R-:W4:Y:S01]  /*fa10*/  MUFU.EX2 R33, R33 ;  /* 0x0000002100217308 */ /* 0x000f220000000800 */
[----:B-----5:R-:W-:-:S01]  /*fa20*/  FADD.FTZ R4, R30, R12 ;  /* 0x0000000c1e047221 */ /* 0x020fc20000010000 */
        /* <DEDUP_REMOVED lines=141> */
[----:B-----5:R-:W-:-:S06]  /*10300*/  FADD.FTZ R4, R78, R4 ;  /* 0x000000044e047221 */ /* 0x020fcc0000010000 */
[----:B------:R-:W4:Y:S08]  /*10310*/  MUFU.EX2 R81, R81 ;  /* 0x0000005100517308 */ /* 0x000f300000000800 */
[----:B------:R-:W5:Y:S01]  /*10320*/  MUFU.EX2 R83, R83 ;  /* 0x0000005300537308 */ /* 0x000f620000000800 */
[----:B0-----:R-:W-:-:S01]  /*10330*/  FADD.FTZ R3, R77, R3 ;  /* 0x000000034d037221 */ /* 0x001fc20000010000 */
[----:B-1----:R-:W-:-:S06]  /*10340*/  FADD.FTZ R4, R79, R4 ;  /* 0x000000044f047221 */ /* 0x002fcc0000010000 */
[----:B------:R-:W0:Y:S01]  /*10350*/  MUFU.EX2 R84, R84 ;  /* 0x0000005400547308 */ /* 0x000e220000000800 */
[----:B------:R-:W-:-:S07]  /*10360*/  LOP3.LUT P0, RZ, R22, 0x20, RZ, 0xc0, !PT ;  /* 0x0000002016ff7812 */ /* 0x000fce000780c0ff */
[----:B------:R-:W1:Y:S01]  /*10370*/  MUFU.EX2 R86, R86 ;  /* 0x0000005600567308 */ /* 0x000e620000000800 */
[----:B--2---:R-:W-:-:S01]  /*10380*/  FADD.FTZ R3, R80, R3 ;  /* 0x0000000350037221 */ /* 0x004fc20000010000 */
[----:B---3--:R-:W-:-:S06]  /*10390*/  FADD.FTZ R4, R82, R4 ;  /* 0x0000000452047221 */ /* 0x008fcc0000010000 */
[----:B------:R-:W2:Y:S08]  /*103a0*/  MUFU.EX2 R9, R9 ;  /* 0x0000000900097308 */ /* 0x000eb00000000800 */
[----:B------:R-:W3:Y:S01]  /*103b0*/  MUFU.EX2 R11, R11 ;  /* 0x0000000b000b7308 */ /* 0x000ee20000000800 */
[----:B----4-:R-:W-:-:S01]  /*103c0*/  FADD.FTZ R3, R81, R3 ;  /* 0x0000000351037221 */ /* 0x010fc20000010000 */
[----:B-----5:R-:W-:-:S03]  /*103d0*/  FADD.FTZ R4, R83, R4 ;  /* 0x0000000453047221 */ /* 0x020fc60000010000 */
[----:B0-----:R-:W-:Y:S01]  /*103e0*/  FADD.FTZ R3, R84, R3 ;  /* 0x0000000354037221 */ /* 0x001fe20000010000 */
[----:B-1----:R-:W-:-:S03]  /*103f0*/  FADD.FTZ R12, R86, R4 ;  /* 0x00000004560c7221 */ /* 0x002fc60000010000 */
[----:B--2---:R-:W-:Y:S01]  /*10400*/  FADD.FTZ R4, R9, R3 ;  /* 0x0000000309047221 */ /* 0x004fe20000010000 */
[----:B---3--:R-:W-:-:S01]  /*10410*/  FADD.FTZ R3, R11, R12 ;  /* 0x0000000c0b037221 */ /* 0x008fc20000010000 */
[----:B------:R-:W-:Y:S06]  /*10420*/  @!P0 BRA `(.L_x_13243) ;  /* 0x0000000000048947 */ /* 0x000fec0003800000 */
[----:B------:R-:W-:Y:S01]  /*10430*/  BPT.TRAP 0x1 ;  /* 0x000000040000795c */ /* 0x000fe20000300000 */
.L_x_13243:
        /* <DEDUP_REMOVED lines=106> */
[----:B0-----:R-:W-:Y:S05]  /*10ae0*/  @P1 BRA `(.L_x_13244) ;  /* 0xffffffd400fc1947 */ /* 0x001fea000383ffff */
[----:B------:R-:W-:Y:S05]  /*10af0*/  BSYNC B1 ;  /* 0x0000000000017941 */ /* 0x000fea0003800000 */
.L_x_13231:
[----:B------:R-:W-:Y:S05]  /*10b00*/  BSYNC B0 ;  /* 0x0000000000007941 */ /* 0x000fea0003800000 */
.L_x_13230:
        /* <DEDUP_REMOVED lines=8> */
.L_x_13259:
        /* <DEDUP_REMOVED lines=8> */
.L_x_13247:
[----:B------:R-:W-:Y:S01]  /*10c10*/  IMAD R5, R23, 0x8, R18 ;  /* 0x0000000817057824 */ /* 0x000fe200078e0212 */
[----:B------:R-:W-:-:S04]  /*10c20*/  SHF.L.U32 R10, R153, 0x1f, RZ ;  /* 0x0000001f990a7819 */ /* 0x000fc800000006ff */
[----:B------:R0:W1:Y:S01]  /*10c30*/  SYNCS.PHASECHK.TRANS64.TRYWAIT P1, [R5+URZ+0x19c30], R10 ;  /* 0x019c300a050075a7 */ /* 0x000062000802017f */
[----:B------:R-:W-:Y:S05]  /*10c40*/  @!P0 BRA `(.L_x_13248) ;  /* 0x0000000000048947 */ /* 0x000fea0003800000 */
[----:B------:R-:W-:Y:S01]  /*10c50*/  BPT.TRAP 0x1 ;  /* 0x000000040000795c */ /* 0x000fe20000300000 */
.L_x_13248:
[----:B------:R-:W2:Y:S01]  /*10c60*/  LDL R11, [R1+0x2c] ;  /* 0x00002c00010b7983 */ /* 0x000ea20000100800 */
[----:B------:R-:W-:Y:S01]  /*10c70*/  BSSY B1, `(.L_x_13249) ;  /* 0x0000006000017945 */ /* 0x000fe20003800000 */
[----:B------:R-:W-:Y:S02]  /*10c80*/  IMAD.MOV.U32 R25, RZ, RZ, -0x3ffffff0 ;  /* 0xc0000010ff197424 */ /* 0x000fe400078e00ff */
[----:B--2---:R-:W-:Y:S01]  /*10c90*/  IMAD R24, R23, 0x300, R11 ;  /* 0x0000030017187824 */ /* 0x004fe200078e020b */
[----:B-1----:R-:W-:Y:S06]  /*10ca0*/  @P1 BRA `(.L_x_13250) ;  /* 0x0000000000081947 */ /* 0x002fec0003800000 */
[----:B------:R-:W1:Y:S02]  /*10cb0*/  SYNCS.PHASECHK.TRANS64.TRYWAIT P1, [R5+URZ+0x19c30], R10 ;  /* 0x019c300a050075a7 */ /* 0x000e64000802017f */
[----:B-1----:R-:W-:Y:S05]  /*10cc0*/  @!P1 BRA `(.L_x_13251) ;  /* 0x000000e400e49947 */ /* 0x002fea0003800000 */
.L_x_13250:
[----:B------:R-:W-:Y:S05]  /*10cd0*/  BSYNC B1 ;  /* 0x0000000000017941 */ /* 0x000fea0003800000 */
.L_x_13249:
[C---:B01----:R-:W-:Y:S01]  /*10ce0*/  VIADD R10, R24.reuse, 0x100 ;  /* 0x00000100180a7836 */ /* 0x043fe20000000000 */
        /* <DEDUP_REMOVED lines=27> */
.L_x_13252:
[----:B------:R-:W-:Y:S01]  /*10ea0*/  SHF.L.U32 R5, R9, 0x1f, RZ ;  /* 0x0000001f09057819 */ /* 0x000fe200000006ff */
[----:B------:R-:W-:-:S04]  /*10eb0*/  IMAD R12, R8, 0x8, R18 ;  /* 0x00000008080c7824 */ /* 0x000fc800078e0212 */
[----:B------:R0:W1:Y:S01]  /*10ec0*/  SYNCS.PHASECHK.TRANS64.TRYWAIT P1, [R12+URZ+0x19c50], R5 ;  /* 0x019c50050c0075a7 */ /* 0x000062000802017f */
[----:B------:R-:W-:Y:S05]  /*10ed0*/  @!P0 BRA `(.L_x_13253) ;  /* 0x0000000000048947 */ /* 0x000fea0003800000 */
[----:B------:R-:W-:Y:S01]  /*10ee0*/  BPT.TRAP 0x1 ;  /* 0x000000040000795c */ /* 0x000fe20000300000 */
.L_x_13253:
[----:B------:R-:W-:Y:S04]  /*10ef0*/  BSSY B1, `(.L_x_13254) ;  /* 0x0000004000017945 */ /* 0x000fe80003800000 */
[----:B-1----:R-:W-:Y:S05]  /*10f00*/  @P1 BRA `(.L_x_13255) ;  /* 0x0000000000081947 */ /* 0x002fea0003800000 */
[----:B------:R-:W1:Y:S02]  /*10f10*/  SYNCS.PHASECHK.TRANS64.TRYWAIT P1, [R12+URZ+0x19c50], R5 ;  /* 0x019c50050c0075a7 */ /* 0x000e64000802017f */
[----:B-1----:R-:W-:Y:S05]  /*10f20*/  @!P1 BRA `(.L_x_13256) ;  /* 0x000000e400609947 */ /* 0x002fea0003800000 */
.L_x_13255:
[----:B------:R-:W-:Y:S05]  /*10f30*/  BSYNC B1 ;  /* 0x0000000000017941 */ /* 0x000fea0003800000 */
.L_x_13254:
        /* <DEDUP_REMOVED lines=34> */
.L_x_13257:
[----:B------:R-:W2:Y:S01]  /*11160*/  LDL R136, [R1+0x10] ;  /* 0x0000100001887983 */ /* 0x000ea20000100800 */
[----:B------:R-:W-:-:S04]  /*11170*/  IMAD R0, R0, 0x8, R18 ;  /* 0x0000000800007824 */ /* 0x000fc800078e0212 */
[----:B------:R-:W-:-:S05]  /*11180*/  VIADD R0, R0, 0x19c40 ;  /* 0x00019c4000007836 */ /* 0x000fca0000000000 */
[----:B--2---:R-:W-:-:S04]  /*11190*/  PRMT R0, R136, 0x654, R0 ;  /* 0x0000065488007816 */ /* 0x004fc80000000000 */
[----:B------:R2:W-:Y:S02]  /*111a0*/  SYNCS.ARRIVE.TRANS64.RED.A1T0 RZ, [R0+URZ], RZ ;  /* 0x000000ff00ff79a7 */ /* 0x0005e4000810043f */
[----:B--2---:R-:W-:-:S04]  /*111b0*/  FMNMX.FTZ R0, R24, R14, !PT ;  /* 0x0000000e18007209 */ /* 0x004fc80007810000 */
        /* <DEDUP_REMOVED lines=31> */
[----:B01----:R-:W0:Y:S02]  /*113b0*/  SHFL.BFLY PT, R5, R0, 0x2, 0x1f ;  /* 0x0c401f0000057f89 */ /* 0x003e2400000e0000 */
        /* <DEDUP_REMOVED lines=241> */
.L_x_13258:
        /* <DEDUP_REMOVED lines=107> */
.L_x_13246:
[----:B------:R-:W-:Y:S05]  /*12980*/  BSYNC B0 ;  /* 0x0000000000007941 */ /* 0x000fea0003800000 */
.L_x_13245:
[----:B------:R-:W-:Y:S06]  /*12990*/  BAR.ARV 0x8, 0x200 ;  /* 0x0208000000007b1d */ /* 0x000fec0000002000 */
[----:B------:R-:W-:Y:S05]  /*129a0*/  @!P0 BRA `(.L_x_13260) ;  /* 0x0000000000048947 */ /* 0x000fea0003800000 */
[----:B------:R-:W-:Y:S01]  /*129b0*/  BPT.TRAP 0x1 ;  /* 0x000000040000795c */ /* 0x000fe20000300000 */
.L_x_13260:
[----:B------:R-:W-:Y:S01]  /*129c0*/  IMAD R12, R23, 0x8, R18 ;  /* 0x00000008170c7824 */ /* 0x000fe200078e0212 */
[----:B------:R-:W-:-:S04]  /*129d0*/  SHF.L.U32 R7, R153, 0x1f, RZ ;  /* 0x0000001f99077819 */ /* 0x000fc800000006ff */
[----:B------:R0:W1:Y:S01]  /*129e0*/  SYNCS.PHASECHK.TRANS64.TRYWAIT P1, [R12+URZ+0x19c50], R7 ;  /* 0x019c50070c0075a7 */ /* 0x000062000802017f */
[----:B------:R-:W-:Y:S05]  /*129f0*/  @!P0 BRA `(.L_x_13261) ;  /* 0x0000000000048947 */ /* 0x000fea0003800000 */
[----:B------:R-:W-:Y:S01]  /*12a00*/  BPT.TRAP 0x1 ;  /* 0x000000040000795c */ /* 0x000fe20000300000 */
.L_x_13261:
[----:B------:R-:W-:Y:S04]  /*12a10*/  BSSY B0, `(.L_x_13262) ;  /* 0x0000004000007945 */ /* 0x000fe80003800000 */
[----:B-1----:R-:W-:Y:S05]  /*12a20*/  @P1 BRA `(.L_x_13263) ;  /* 0x0000000000081947 */ /* 0x002fea0003800000 */
[----:B------:R-:W1:Y:S02]  /*12a30*/  SYNCS.PHASECHK.TRANS64.TRYWAIT P1, [R12+URZ+0x19c50], R7 ;  /* 0x019c50070c0075a7 */ /* 0x000e64000802017f */
[----:B-1----:R-:W-:Y:S05]  /*12a40*/  @!P1 BRA `(.L_x_13264) ;  /* 0x000000c800ac9947 */ /* 0x002fea0003800000 */
.L_x_13263:
[----:B------:R-:W-:Y:S05]  /*12a50*/  BSYNC B0 ;  /* 0x0000000000007941 */ /* 0x000fea0003800000 */
.L_x_13262:
[----:B------:R-:W2:Y:S04]  /*12a60*/  LDL R14, [R1+0x68] ;  /* 0x00006800010e7983 */ /* 0x000ea80000100800 */
[----:B------:R-:W3:Y:S01]  /*12a70*/  LDL R13, [R1+0x50] ;  /* 0x00005000010d7983 */ /* 0x000ee20000100800 */
[----:B------:R-:W-:Y:S01]  /*12a80*/  VIADD R18, R18, 0x3000 ;  /* 0x0000300012127836 */ /* 0x000fe20000000000 */
[----:B------:R-:W-:Y:S01]  /*12a90*/  ULDC.64 UR4, c[0x0][0x9a0] ;  /* 0x0002680000047ab9 */ /* 0x000fe20000000a00 */
[----:B01----:R-:W-:Y:S01]  /*12aa0*/  IMAD.MOV.U32 R7, RZ, RZ, 0x40000040 ;  /* 0x40000040ff077424 */ /* 0x003fe200078e00ff */
[----:B------:R-:W-:Y:S01]  /*12ab0*/  ISETP.NE.U32.AND P1, PT, RZ, UR4, PT ;  /* 0x00000004ff007c0c */ /* 0x000fe2000bf25070 */
[----:B------:R-:W-:Y:S01]  /*12ac0*/  WARPGROUP.ARRIVE ;  /* 0x00000000000079c5 */ /* 0x000fe20000000000 */
[----:B------:R-:W-:-:S02]  /*12ad0*/  SHF.R.U32.HI R18, RZ, 0x4, R18 ;  /* 0x00000004ff127819 */ /* 0x000fc40000011612 */
[----:B------:R-:W-:Y:S02]  /*12ae0*/  ISETP.NE.AND.EX P1, PT, RZ, UR5, PT, P1 ;  /* 0x00000005ff007c0c */ /* 0x000fe4000bf25310 */
[----:B------:R-:W-:Y:S02]  /*12af0*/  LOP3.LUT R18, R18, 0x3fff, RZ, 0xc0, !PT ;  /* 0x00003fff12127812 */ /* 0x000fe400078ec0ff */
[----:B------:R-:W-:Y:S02]  /*12b00*/  R2UR UR7, R7 ;  /* 0x00000000070772ca */ /* 0x000fe400000e0000 */
[----:B------:R-:W-:-:S05]  /*12b10*/  LOP3.LUT R18, R18, 0x10000, RZ, 0xfc, !PT ;  /* 0x0001000012127812 */ /* 0x000fca00078efcff */
[----:B------:R-:W-:Y:S02]  /*12b20*/  IMAD R6, R23, 0x300, R18 ;  /* 0x0000030017067824 */ /* 0x000fe400078e0212 */
[----:B------:R-:W2:Y:S03]  /*12b30*/  @P1 LDC.64 R10, c[0x0][0x9c8] ;  /* 0x00027200ff0a1b82 */ /* 0x000ea60000000a00 */
[----:B------:R-:W-:-:S05]  /*12b40*/  R2UR UR6, R6 ;  /* 0x00000000060672ca */ /* 0x000fca00000e0000 */
[----:B------:R-:W0:Y:S08]  /*12b50*/  @P1 LDC.64 R8, c[0x0][0x9d0] ;  /* 0x00027400ff081b82 */ /* 0x000e300000000a00 */
[----:B------:R-:W-:Y:S03]  /*12b60*/  QGMMA.64x96x32.F32.E4M3.E4M3 R88, R148, gdesc[UR4], R88, gsb0 ;  /* 0x0160000494587df3 */ /* 0x000fe60008000858 */
[----:B------:R-:W-:-:S02]  /*12b70*/  WARPGROUP.DEPBAR.LE gsb0, 0x0 ;  /* 0x00008000000079c5 */ /* 0x000fc40000010000 */
[----:B------:R-:W-:Y:S01]  /*12b80*/  WARPGROUP.ARRIVE ;  /* 0x00000000000079c5 */ /* 0x000fe20000000000 */
[----:B--2---:R-:W-:-:S04]  /*12b90*/  @P1 IMAD R14, R14, R10, RZ ;  /* 0x0000000a0e0e1224 */ /* 0x004fc800078e02ff */
[C---:B---3--:R-:W-:Y:S02]  /*12ba0*/  @P1 IMAD R7, R13.reuse, R11, R14 ;  /* 0x0000000b0d071224 */ /* 0x048fe400078e020e */
[----:B------:R-:W-:-:S04]  /*12bb0*/  @P1 IMAD.WIDE.U32 R10, R13, R10, RZ ;  /* 0x0000000a0d0a1225 */ /* 0x000fc800078e00ff */
[----:B------:R-:W-:Y:S02]  /*12bc0*/  @P1 IMAD.IADD R11, R11, 0x1, R7 ;  /* 0x000000010b0b1824 */ /* 0x000fe400078e0207 */
[----:B0-----:R-:W-:-:S04]  /*12bd0*/  @P1 IMAD.WIDE.U32 R10, R152, R8, R10 ;  /* 0x00000008980a1225 */ /* 0x001fc800078e000a */
[----:B------:R-:W-:Y:S01]  /*12be0*/  @P1 IMAD R9, R152, R9, R11 ;  /* 0x0000000998091224 */ /* 0x000fe200078e020b */
[----:B------:R-:W-:-:S04]  /*12bf0*/  @P1 LEA R8, P2, R10, UR4, 0x2 ;  /* 0x000000040a081c11 */ /* 0x000fc8000f8410ff */
[----:B------:R-:W-:Y:S01]  /*12c00*/  @P1 LEA.HI.X R9, R10, UR5, R9, 0x2, P2 ;  /* 0x000000050a091c11 */ /* 0x000fe200090f1409 */
[----:B------:R-:W-:-:S06]  /*12c10*/  IMAD.MOV.U32 R10, RZ, RZ, 0x3f800000 ;  /* 0x3f800000ff0a7424 */ /* 0x000fcc00078e00ff */
        /* <DEDUP_REMOVED lines=12> */
[----:B-1----:R-:W-:-:S08]  /*12ce0*/  FADD.FTZ R11, R11, R4 ;  /* 0x000000040b0b7221 */ /* 0x002fd00000010000 */
[----:B------:R-:W-:Y:S01]  /*12cf0*/  QGMMA.64x96x32.F32.E4M3.E4M3 R88, R144, gdesc[UR4], R88, gsb0 ;  /* 0x0160000490587df3 */ /* 0x000fe20008000858 */
[----:B------:R-:W-:Y:S01]  /*12d00*/  R2UR UR6, R8 ;  /* 0x00000000080672ca */ /* 0x000fe200000e0000 */
[----:B---3--:R-:W-:Y:S01]  /*12d10*/  FADD.FTZ R14, R14, R3 ;  /* 0x000000030e0e7221 */ /* 0x008fe20000010000 */
[----:B------:R-:W-:Y:S01]  /*12d20*/  R2UR UR7, R9 ;  /* 0x00000000090772ca */ /* 0x000fe200000e0000 */
[----:B------:R-:W-:Y:S01]  /*12d30*/  IMAD.MOV.U32 R3, RZ, RZ, -0x800000 ;  /* 0xff800000ff037424 */ /* 0x000fe200078e00ff */
[----:B------:R-:W-:Y:S02]  /*12d40*/  WARPGROUP.DEPBAR.LE gsb0, 0x0 ;  /* 0x00008000000079c5 */ /* 0x000fe40000010000 */
[----:B------:R-:W-:-:S09]  /*12d50*/  WARPGROUP.ARRIVE ;  /* 0x00000000000079c5 */ /* 0x000fd20000000000 */
[----:B------:R-:W-:Y:S01]  /*12d60*/  QGMMA.64x96x32.F32.E4M3.E4M3 R88, R140, gdesc[UR4], R88, gsb0 ;  /* 0x016000048c587df3 */ /* 0x000fe20008000858 */
[----:B------:R-:W-:Y:S02]  /*12d70*/  R2UR UR6, R6 ;  /* 0x00000000060672ca */ /* 0x000fe400000e0000 */
[----:B------:R-:W-:Y:S01]  /*12d80*/  R2UR UR7, R7 ;  /* 0x00000000070772ca */ /* 0x000fe200000e0000 */
[----:B------:R-:W0:Y:S04]  /*12d90*/  SHFL.BFLY PT, R6, R11, 0x1, 0x1f ;  /* 0x0c201f000b067f89 */ /* 0x000e2800000e0000 */
[----:B------:R-:W1:Y:S01]  /*12da0*/  SHFL.BFLY PT, R7, R14, 0x1, 0x1f ;  /* 0x0c201f000e077f89 */ /* 0x000e6200000e0000 */
[----:B0-----:R-:W-:-:S01]  /*12db0*/  FADD.FTZ R9, R11, R6 ;  /* 0x000000060b097221 */ /* 0x001fc20000010000 */
[----:B------:R-:W-:-:S02]  /*12dc0*/  IMAD.MOV.U32 R11, RZ, RZ, RZ ;  /* 0x000000ffff0b7224 */ /* 0x000fc400078e00ff */
[----:B-1----:R-:W-:-:S02]  /*12dd0*/  FADD.FTZ R15, R14, R7 ;  /* 0x000000070e0f7221 */ /* 0x002fc40000010000 */
[C---:B------:R-:W-:Y:S01]  /*12de0*/  FSETP.NE.FTZ.AND P1, PT, R9.reuse, RZ, PT ;  /* 0x000000ff0900720b */ /* 0x040fe20003f35000 */
[----:B------:R-:W-:Y:S01]  /*12df0*/  FMUL.FTZ R6, R9, 0.00390625 ;  /* 0x3b80000009067820 */ /* 0x000fe20000410000 */
[----:B------:R-:W-:Y:S02]  /*12e00*/  IMAD.MOV.U32 R7, RZ, RZ, RZ ;  /* 0x000000ffff077224 */ /* 0x000fe400078e00ff */
[----:B------:R-:W-:Y:S02]  /*12e10*/  FMUL.FTZ R8, R15, 0.00390625 ;  /* 0x3b8000000f087820 */ /* 0x000fe40000410000 */
[----:B------:R-:W-:-:S03]  /*12e20*/  FSETP.NE.FTZ.AND P2, PT, R6, RZ, PT ;  /* 0x000000ff0600720b */ /* 0x000fc60003f55000 */
[----:B------:R-:W-:-:S04]  /*12e30*/  FSETP.NE.FTZ.AND P3, PT, R8, RZ, PT ;  /* 0x000000ff0800720b */ /* 0x000fc80003f75000 */
[----:B------:R-:W-:Y:S01]  /*12e40*/  @P1 MUFU.RCP R7, R9 ;  /* 0x0000000900071308 */ /* 0x000fe20000001000 */
[----:B------:R-:W-:-:S05]  /*12e50*/  FSETP.NE.FTZ.AND P1, PT, R15, RZ, PT ;  /* 0x000000ff0f00720b */ /* 0x000fca0003f35000 */
[----:B------:R-:W-:-:S03]  /*12e60*/  @P2 FMUL.FTZ R4, R2, 0.69314718246459960938 ;  /* 0x3f31721802042820 */ /* 0x000fc60000410000 */
[----:B------:R-:W0:Y:S01]  /*12e70*/  @P3 MUFU.LG2 R8, R8 ;  /* 0x0000000800083308 */ /* 0x000e220000000c00 */
[----:B------:R-:W-:-:S07]  /*12e80*/  @P3 FMUL.FTZ R2, R2, 0.69314718246459960938 ;  /* 0x3f31721802023820 */ /* 0x000fce0000410000 */
        /* <DEDUP_REMOVED lines=14> */
.L_x_13265:
        /* <DEDUP_REMOVED lines=61> */
.L_x_13196:
[----:B------:R-:W2:Y:S01]  /*13340*/  LDL R88, [R1+0x58] ;  /* 0x0000580001587983 */ /* 0x000ea20000100800 */
[----:B------:R-:W1:Y:S01]  /*13350*/  S2UR UR4, SR_CgaCtaId ;  /* 0x00000000000479c3 */ /* 0x000e620000008800 */
[----:B------:R-:W-:Y:S01]  /*13360*/  MOV R18, 0x400 ;  /* 0x0000040000127802 */ /* 0x000fe20000000f00 */
[----:B------:R-:W-:Y:S01]  /*13370*/  BSSY B0, `(.L_x_13266) ;  /* 0x0000334000007945 */ /* 0x000fe20003800000 */
[----:B-1----:R-:W-:-:S05]  /*13380*/  IMAD.U32 R2, RZ, RZ, UR4 ;  /* 0x00000004ff027e24 */ /* 0x002fca000f8e00ff */
[----:B------:R1:W-:Y:S01]  /*13390*/  STL [R1+0x10], R2 ;  /* 0x0000100201007387 */ /* 0x0003e20000100800 */
[----:B------:R-:W-:Y:S01]  /*133a0*/  LEA R18, R2, R18, 0x18 ;  /* 0x0000001202127211 */ /* 0x000fe200078ec0ff */
[----:B------:R-:W-:Y:S06]  /*133b0*/  BAR.SYNC.DEFER_BLOCKING 0x5, 0x200 ;  /* 0x0148000000007b1d */ /* 0x000fec0000010000 */
[----:B-----5:R1:W3:Y:S02]  /*133c0*/  LDS.128 R24, [R18+0x19cd0] ;  /* 0x019cd00012187984 */ /* 0x0202e40000000c00 */
[----:B------:R-:W-:Y:S06]  /*133d0*/  BAR.ARV 0x4, 0x200 ;  /* 0x0108000000007b1d */ /* 0x000fec0000002000 */
[----:B--2---:R-:W-:-:S13]  /*133e0*/  ISETP.NE.AND P1, PT, R88, RZ, PT ;  /* 0x000000ff5800720c */ /* 0x004fda0003f25270 */
[----:B------:R-:W2:Y:S02]  /*133f0*/  @!P1 LDC R88, c[0x0][0xad4] ;  /* 0x0002b500ff589b82 */ /* 0x000ea40000000800 */
[----:B--2---:R1:W-:Y:S01]  /*13400*/  @!P1 STL [R1+0x58], R88 ;  /* 0x0000585801009387 */ /* 0x0043e20000100800 */
[----:B---3--:R-:W-:Y:S05]  /*13410*/  @P0 BRA `(.L_x_13267) ;  /* 0x0000002400e40947 */ /* 0x008fea0003800000 */
[----:B------:R-:W2:Y:S01]  /*13420*/  LDL.LU R4, [R1+0x50] ;  /* 0x0000500001047983 */ /* 0x000ea20000300800 */
[----:B------:R-:W-:Y:S01]  /*13430*/  ULDC.64 UR4, c[0x4][0x70] ;  /* 0x01001c0000047ab9 */ /* 0x000fe20000000a00 */
[----:B------:R-:W-:Y:S02]  /*13440*/  ULDC.64 UR6, c[0x0][0xc08] ;  /* 0x0003020000067ab9 */ /* 0x000fe40000000a00 */
[----:B-1----:R-:W3:Y:S01]  /*13450*/  LDL.LU R2, [R1+0x68] ;  /* 0x0000680001027983 */ /* 0x002ee20000300800 */
[----:B------:R-:W1:Y:S01]  /*13460*/  S2R R8, SR_TID.X ;  /* 0x0000000000087919 */ /* 0x000e620000002100 */
[----:B------:R-:W-:Y:S01]  /*13470*/  BAR.SYNC.DEFER_BLOCKING 0x1, 0x180 ;  /* 0x0046000000007b1d */ /* 0x000fe20000010000 */
[----:B--2---:R-:W-:Y:S02]  /*13480*/  IMAD.MOV.U32 R6, RZ, RZ, R4 ;  /* 0x000000ffff067224 */ /* 0x004fe400078e0004 */
[----:B---3--:R-:W-:Y:S02]  /*13490*/  IMAD.MOV.U32 R7, RZ, RZ, R2 ;  /* 0x000000ffff077224 */ /* 0x008fe400078e0002 */
[----:B-1----:R-:W-:-:S05]  /*134a0*/  IMAD.SHL.U32 R2, R8, 0x4, RZ ;  /* 0x0000000408027824 */ /* 0x002fca00078e00ff */
[----:B------:R-:W-:-:S04]  /*134b0*/  LOP3.LUT R2, R2, 0xc, RZ, 0xc0, !PT ;  /* 0x0000000c02027812 */ /* 0x000fc800078ec0ff */
[----:B------:R-:W-:-:S05]  /*134c0*/  IADD3 R4, P0, R2, UR4, RZ ;  /* 0x0000000402047c10 */ /* 0x000fca000ff1e0ff */
[----:B0-----:R-:W-:Y:S01]  /*134d0*/  IMAD.X R5, RZ, RZ, UR5, P0 ;  /* 0x00000005ff057e24 */ /* 0x001fe200080e06ff */
[----:B------:R-:W-:-:S04]  /*134e0*/  ULDC.64 UR4, c[0x0][0xc00] ;  /* 0x0003000000047ab9 */ /* 0x000fc80000000a00 */
[----:B------:R0:W2:Y:S01]  /*134f0*/  LDG.E.CONSTANT R28, desc[UR40][R4.64] ;  /* 0x00000028041c7981 */ /* 0x0000a2000c1e9900 */
[----:B------:R-:W-:-:S03]  /*13500*/  LOP3.LUT P0, R2, R8, 0x3, RZ, 0xc0, !PT ;  /* 0x0000000308027812 */ /* 0x000fc6000780c0ff */
[----:B------:R-:W3:Y:S01]  /*13510*/  LDL R4, [R1+0xb0] ;  /* 0x0000b00001047983 */ /* 0x000ee20000100800 */
[----:B------:R-:W-:Y:S01]  /*13520*/  ISETP.EQ.OR P0, PT, R2, 0x3, !P0 ;  /* 0x000000030200780c */ /* 0x000fe20004702670 */
[----:B------:R-:W-:Y:S01]  /*13530*/  IMAD.MOV.U32 R136, RZ, RZ, R6 ;  /* 0x000000ffff887224 */ /* 0x000fe200078e0006 */
[----:B0-----:R-:W0:Y:S02]  /*13540*/  S2R R5, SR_SWINHI ;  /* 0x0000000000057919 */ /* 0x001e240000002f00 */
[----:B------:R-:W-:Y:S01]  /*13550*/  SEL R61, R98, R99, P0 ;  /* 0x00000063623d7207 */ /* 0x000fe20000000000 */
[----:B------:R-:W-:Y:S01]  /*13560*/  IMAD.MOV.U32 R87, RZ, RZ, R7 ;  /* 0x000000ffff577224 */ /* 0x000fe200078e0007 */
[----:B------:R-:W-:Y:S02]  /*13570*/  SEL R98, R99, R98, P0 ;  /* 0x0000006263627207 */ /* 0x000fe40000000000 */
[----:B------:R-:W4:Y:S01]  /*13580*/  LDL.LU R99, [R1+0x5c] ;  /* 0x00005c0001637983 */ /* 0x000f220000300800 */
[----:B------:R-:W-:-:S02]  /*13590*/  SEL R33, R96, R97, P0 ;  /* 0x0000006160217207 */ /* 0x000fc40000000000 */
[----:B------:R-:W-:Y:S02]  /*135a0*/  SEL R96, R97, R96, P0 ;  /* 0x0000006061607207 */ /* 0x000fe40000000000 */
[----:B------:R-:W4:Y:S01]  /*135b0*/  LDL.LU R97, [R1+0x60] ;  /* 0x0000600001617983 */ /* 0x000f220000300800 */
        /* <DEDUP_REMOVED lines=13> */
[----:B------:R-:W-:Y:S02]  /*13690*/  MOV R36, R18 ;  /* 0x0000001200247202 */ /* 0x000fe40000000f00 */
[----:B0-----:R-:W-:Y:S01]  /*136a0*/  MOV R37, R5 ;  /* 0x0000000500257202 */ /* 0x001fe20000000f00 */
[----:B------:R-:W4:Y:S01]  /*136b0*/  LDL R95, [R1+0x4c] ;  /* 0x00004c00015f7983 */ /* 0x000f220000100800 */
        /* <DEDUP_REMOVED lines=33> */
[----:B---3--:R-:W-:-:S03]  /*138d0*/  IMAD.WIDE R12, R4, 0x2, R36 ;  /* 0x00000002040c7825 */ /* 0x008fc600078e0224 */
[----:B------:R-:W-:-:S04]  /*138e0*/  IADD3 R21, P5, R12, 0x20, RZ ;  /* 0x000000200c157810 */ /* 0x000fc80007fbe0ff */
[----:B------:R-:W-:Y:S02]  /*138f0*/  LOP3.LUT R0, R21, 0x180, RZ, 0xc0, !PT ;  /* 0x0000018015007812 */ /* 0x000fe400078ec0ff */
[----:B------:R-:W-:Y:S02]  /*13900*/  IADD3 R83, P2, R12, 0x6000, RZ ;  /* 0x000060000c537810 */ /* 0x000fe40007f5e0ff */
[----:B------:R-:W-:Y:S02]  /*13910*/  SHF.R.U64 R0, R0, 0x3, RZ ;  /* 0x0000000300007819 */ /* 0x000fe400000012ff */
[C---:B------:R-:W-:Y:S02]  /*13920*/  IADD3 R24, P1, R12.reuse, 0x6020, RZ ;  /* 0x000060200c187810 */ /* 0x040fe40007f3e0ff */
[----:B------:R-:W-:Y:S02]  /*13930*/  LOP3.LUT R5, R12, 0x180, RZ, 0xc0, !PT ;  /* 0x000001800c057812 */ /* 0x000fe400078ec0ff */
[----:B------:R-:W-:-:S02]  /*13940*/  LOP3.LUT R14, R0, R21, RZ, 0x3c, !PT ;  /* 0x00000015000e7212 */ /* 0x000fc400078e3cff */
[----:B------:R-:W-:Y:S02]  /*13950*/  LOP3.LUT R4, R83, 0x180, RZ, 0xc0, !PT ;  /* 0x0000018053047812 */ /* 0x000fe400078ec0ff */
[----:B------:R-:W-:Y:S02]  /*13960*/  LOP3.LUT R21, R24, 0x180, RZ, 0xc0, !PT ;  /* 0x0000018018157812 */ /* 0x000fe400078ec0ff */
[C---:B------:R-:W-:Y:S02]  /*13970*/  IADD3 R35, P4, R12.reuse, 0x3000, RZ ;  /* 0x000030000c237810 */ /* 0x040fe40007f9e0ff */
[----:B------:R-:W-:Y:S02]  /*13980*/  IADD3 R81, P3, R12, 0x3020, RZ ;  /* 0x000030200c517810 */ /* 0x000fe40007f7e0ff */
[----:B------:R-:W-:Y:S02]  /*13990*/  SHF.R.U64 R5, R5, 0x3, RZ ;  /* 0x0000000305057819 */ /* 0x000fe400000012ff */
[----:B------:R-:W-:-:S02]  /*139a0*/  SHF.R.U64 R4, R4, 0x3, RZ ;  /* 0x0000000304047819 */ /* 0x000fc400000012ff */
[----:B------:R-:W-:Y:S02]  /*139b0*/  SHF.R.U64 R21, R21, 0x3, RZ ;  /* 0x0000000315157819 */ /* 0x000fe400000012ff */
[----:B------:R-:W-:Y:S01]  /*139c0*/  LOP3.LUT R12, R5, R12, RZ, 0x3c, !PT ;  /* 0x0000000c050c7212 */ /* 0x000fe200078e3cff */
[----:B------:R-:W-:Y:S01]  /*139d0*/  IMAD.X R5, RZ, RZ, R13, P1 ;  /* 0x000000ffff057224 */ /* 0x000fe200008e060d */
[----:B------:R-:W-:Y:S02]  /*139e0*/  LOP3.LUT R0, R35, 0x180, RZ, 0xc0, !PT ;  /* 0x0000018023007812 */ /* 0x000fe400078ec0ff */
[----:B------:R-:W-:Y:S02]  /*139f0*/  LOP3.LUT R2, R81, 0x180, RZ, 0xc0, !PT ;  /* 0x0000018051027812 */ /* 0x000fe400078ec0ff */
[----:B------:R-:W-:Y:S02]  /*13a00*/  LOP3.LUT R6, R4, R83, RZ, 0x3c, !PT ;  /* 0x0000005304067212 */ /* 0x000fe400078e3cff */
[----:B------:R-:W-:-:S02]  /*13a10*/  LOP3.LUT R4, R21, R24, RZ, 0x3c, !PT ;  /* 0x0000001815047212 */ /* 0x000fc400078e3cff */
[----:B------:R-:W-:Y:S02]  /*13a20*/  SHF.R.U64 R0, R0, 0x3, RZ ;  /* 0x0000000300007819 */ /* 0x000fe400000012ff */
[----:B------:R-:W-:Y:S02]  /*13a30*/  SHF.R.U64 R2, R2, 0x3, RZ ;  /* 0x0000000302027819 */ /* 0x000fe400000012ff */
[----:B------:R-:W-:Y:S01]  /*13a40*/  MOV R24, R4 ;  /* 0x0000000400187202 */ /* 0x000fe20000000f00 */
[--C-:B------:R-:W-:Y:S01]  /*13a50*/  IMAD.X R11, RZ, RZ, R13.reuse, P4 ;  /* 0x000000ffff0b7224 */ /* 0x100fe200020e060d */
[----:B--2---:R0:W-:Y:S01]  /*13a60*/  SHFL.IDX PT, R5, R51, R28, 0x1c1f ;  /* 0x001c1f1c33057589 */ /* 0x0041e200000e0000 */
[--C-:B------:R-:W-:Y:S01]  /*13a70*/  IMAD.X R9, RZ, RZ, R13.reuse, P3 ;  /* 0x000000ffff097224 */ /* 0x100fe200018e060d */
[----:B------:R-:W-:Y:S01]  /*13a80*/  LOP3.LUT R10, R0, R35, RZ, 0x3c, !PT ;  /* 0x00000023000a7212 */ /* 0x000fe200078e3cff */
[--C-:B------:R-:W-:Y:S01]  /*13a90*/  IMAD.X R7, RZ, RZ, R13.reuse, P2 ;  /* 0x000000ffff077224 */ /* 0x100fe200010e060d */
[----:B------:R-:W-:Y:S01]  /*13aa0*/  LOP3.LUT R8, R2, R81, RZ, 0x3c, !PT ;  /* 0x0000005102087212 */ /* 0x000fe200078e3cff */
[----:B------:R-:W-:Y:S01]  /*13ab0*/  IMAD.X R15, RZ, RZ, R13, P5 ;  /* 0x000000ffff0f7224 */ /* 0x000fe200028e060d */
[----:B0-----:R-:W-:Y:S01]  /*13ac0*/  LOP3.LUT R51, R28, 0x2, RZ, 0x3c, !PT ;  /* 0x000000021c337812 */ /* 0x001fe200078e3cff */
        /* <DEDUP_REMOVED lines=28> */
[----:B------:R-:W4:Y:S04]  /*13c90*/  SHFL.IDX PT, R41, R134, R51, 0x1c1f ;  /* 0x001c1f3386297589 */ /* 0x000f2800000e0000 */
[----:B------:R-:W-:Y:S04]  /*13ca0*/  SHFL.IDX PT, R100, R100, R51, 0x1c1f ;  /* 0x001c1f3364647589 */ /* 0x000fe800000e0000 */
[----:B------:R-:W4:Y:S04]  /*13cb0*/  SHFL.IDX PT, R96, R96, R51, 0x1c1f ;  /* 0x001c1f3360607589 */ /* 0x000f2800000e0000 */
[----:B------:R-:W-:Y:S04]  /*13cc0*/  SHFL.IDX PT, R71, R104, R51, 0x1c1f ;  /* 0x001c1f3368477589 */ /* 0x000fe800000e0000 */
[----:B------:R-:W-:Y:S04]  /*13cd0*/  SHFL.IDX PT, R69, R112, R51, 0x1c1f ;  /* 0x001c1f3370457589 */ /* 0x000fe800000e0000 */
[----:B------:R-:W-:Y:S04]  /*13ce0*/  SHFL.IDX PT, R77, R120, R51, 0x1c1f ;  /* 0x001c1f33784d7589 */ /* 0x000fe800000e0000 */
[----:B------:R-:W4:Y:S04]  /*13cf0*/  SHFL.IDX PT, R98, R98, R51, 0x1c1f ;  /* 0x001c1f3362627589 */ /* 0x000f2800000e0000 */
[----:B------:R-:W-:Y:S04]  /*13d00*/  SHFL.IDX PT, R85, R128, R51, 0x1c1f ;  /* 0x001c1f3380557589 */ /* 0x000fe800000e0000 */
[----:B------:R-:W4:Y:S04]  /*13d10*/  SHFL.IDX PT, R102, R102, R51, 0x1c1f ;  /* 0x001c1f3366667589 */ /* 0x000f2800000e0000 */
[----:B------:R-:W4:Y:S04]  /*13d20*/  SHFL.IDX PT, R106, R106, R51, 0x1c1f ;  /* 0x001c1f336a6a7589 */ /* 0x000f2800000e0000 */
[----:B------:R-:W4:Y:S04]  /*13d30*/  SHFL.IDX PT, R75, R114, R51, 0x1c1f ;  /* 0x001c1f33724b7589 */ /* 0x000f2800000e0000 */
[----:B------:R-:W4:Y:S04]  /*13d40*/  SHFL.IDX PT, R79, R122, R51, 0x1c1f ;  /* 0x001c1f337a4f7589 */ /* 0x000f2800000e0000 */
[----:B------:R-:W-:Y:S04]  /*13d50*/  SHFL.IDX PT, R67, R67, R28, 0x1c1f ;  /* 0x001c1f1c43437589 */ /* 0x000fe800000e0000 */
[----:B------:R-:W4:Y:S04]  /*13d60*/  SHFL.IDX PT, R110, R110, R51, 0x1c1f ;  /* 0x001c1f336e6e7589 */ /* 0x000f2800000e0000 */
[----:B------:R-:W-:Y:S04]  /*13d70*/  SHFL.IDX PT, R6, R47, R28, 0x1c1f ;  /* 0x001c1f1c2f067589 */ /* 0x000fe800000e0000 */
[----:B------:R-:W-:Y:S04]  /*13d80*/  SHFL.IDX PT, R4, R55, R28, 0x1c1f ;  /* 0x001c1f1c37047589 */ /* 0x000fe800000e0000 */
[----:B------:R-:W4:Y:S04]  /*13d90*/  SHFL.IDX PT, R15, R116, R51, 0x1c1f ;  /* 0x001c1f33740f7589 */ /* 0x000f2800000e0000 */
[----:B------:R-:W-:Y:S04]  /*13da0*/  SHFL.IDX PT, R124, R124, R51, 0x1c1f ;  /* 0x001c1f337c7c7589 */ /* 0x000fe800000e0000 */
[----:B------:R-:W-:Y:S04]  /*13db0*/  SHFL.IDX PT, R13, R132, R51, 0x1c1f ;  /* 0x001c1f33840d7589 */ /* 0x000fe800000e0000 */
[----:B------:R-:W4:Y:S04]  /*13dc0*/  SHFL.IDX PT, R73, R118, R51, 0x1c1f ;  /* 0x001c1f3376497589 */ /* 0x000f2800000e0000 */
[----:B------:R-:W4:Y:S04]  /*13dd0*/  SHFL.IDX PT, R81, R126, R51, 0x1c1f ;  /* 0x001c1f337e517589 */ /* 0x000f2800000e0000 */
[----:B------:R-:W4:Y:S04]  /*13de0*/  SHFL.IDX PT, R130, R130, R51, 0x1c1f ;  /* 0x001c1f3382827589 */ /* 0x000f2800000e0000 */
[----:B------:R2:W-:Y:S04]  /*13df0*/  SHFL.IDX PT, R9, R43, R28, 0x1c1f ;  /* 0x001c1f1c2b097589 */ /* 0x0005e800000e0000 */
[----:B------:R4:W4:Y:S01]  /*13e00*/  SHFL.IDX PT, R108, R108, R51, 0x1c1f ;  /* 0x001c1f336c6c7589 */ /* 0x00092200000e0000 */
        /* <DEDUP_REMOVED lines=58> */
[----:B------:R-:W-:Y:S01]  /*141b0*/  F2FP.BF16.F32.PACK_AB R13, R63, R62 ;  /* 0x0000003e3f0d723e */ /* 0x000fe200000010ff */
[----:B------:R0:W-:Y:S01]  /*141c0*/  STSM.16.M88.4 [R35], R8 ;  /* 0x0000000823007844 */ /* 0x0001e20000000200 */
        /* <DEDUP_REMOVED lines=16> */
[----:B------:R-:W-:Y:S04]  /*142d0*/  STSM.16.M88.4 [R21], R32 ;  /* 0x0000002015007844 */ /* 0x000fe80000000200 */
[----:B------:R1:W-:Y:S01]  /*142e0*/  STSM.16.M88.4 [R24], R4 ;  /* 0x0000000418007844 */ /* 0x0003e20000000200 */
[----:B------:R-:W-:Y:S01]  /*142f0*/  BAR.SYNC.DEFER_BLOCKING 0x1, 0x180 ;  /* 0x0046000000007b1d */ /* 0x000fe20000010000 */
[----:B------:R-:W-:-:S04]  /*14300*/  ISETP.NE.U32.AND P0, PT, RZ, UR4, PT ;  /* 0x00000004ff007c0c */ /* 0x000fc8000bf05070 */
[----:B------:R-:W-:Y:S01]  /*14310*/  ISETP.NE.AND.EX P0, PT, RZ, UR5, PT, P0 ;  /* 0x00000005ff007c0c */ /* 0x000fe2000bf05300 */
[----:B------:R-:W-:Y:S01]  /*14320*/  IMAD.MOV.U32 R0, RZ, RZ, RZ ;  /* 0x000000ffff007224 */ /* 0x000fe200078e00ff */
[----:B------:R-:W-:Y:S01]  /*14330*/  IADD3 R8, P1, R99, UR4, RZ ;  /* 0x0000000463087c10 */ /* 0x000fe2000ff3e0ff */
[----:B0-----:R-:W0:Y:S03]  /*14340*/  LDC R2, c[0x0][0xbe8] ;  /* 0x0002fa00ff027b82 */ /* 0x001e260000000800 */
[----:B------:R-:W-:Y:S02]  /*14350*/  IADD3.X R9, R97, UR5, RZ, P1, !PT ;  /* 0x0000000561097c10 */ /* 0x000fe40008ffe4ff */
[----:B------:R-:W-:-:S03]  /*14360*/  ISETP.GT.AND P3, PT, R88, 0x1, PT ;  /* 0x000000015800780c */ /* 0x000fc60003f64270 */
[----:B------:R-:W2:Y:S02]  /*14370*/  LDC.64 R14, c[0x0][0xba8] ;  /* 0x0002ea00ff0e7b82 */ /* 0x000ea40000000a00 */
[----:B------:R-:W3:Y:S01]  /*14380*/  @P0 LDG.E R0, desc[UR40][R8.64] ;  /* 0x0000002808000981 */ /* 0x000ee2000c1e1900 */
[----:B-1----:R-:W-:-:S05]  /*14390*/  IMAD.MOV.U32 R24, RZ, RZ, 0x9b8 ;  /* 0x000009b8ff187424 */ /* 0x002fca00078e00ff */
[----:B------:R-:W-:-:S04]  /*143a0*/  SEL R24, R24, 0x978, P3 ;  /* 0x0000097818187807 */ /* 0x000fc80001800000 */
[----:B------:R-:W1:Y:S01]  /*143b0*/  LDC.64 R6, c[0x0][R24+0x220] ;  /* 0x0000880018067b82 */ /* 0x000e620000000a00 */
[----:B------:R-:W-:-:S07]  /*143c0*/  ISETP.NE.U32.AND P1, PT, RZ, UR6, PT ;  /* 0x00000006ff007c0c */ /* 0x000fce000bf25070 */
[----:B------:R-:W4:Y:S01]  /*143d0*/  LDC.64 R10, c[0x0][R24+0x218] ;  /* 0x00008600180a7b82 */ /* 0x000f220000000a00 */
[----:B------:R-:W-:Y:S02]  /*143e0*/  ISETP.NE.AND.EX P1, PT, RZ, UR7, PT, P1 ;  /* 0x00000007ff007c0c */ /* 0x000fe4000bf25310 */
[----:B0-----:R-:W-:-:S05]  /*143f0*/  ISETP.NE.AND P4, PT, R2, 0x1, PT ;  /* 0x000000010200780c */ /* 0x001fca0003f85270 */
[----:B------:R-:W0:Y:S06]  /*14400*/  LDC.64 R12, c[0x0][R24+0x228] ;  /* 0x00008a00180c7b82 */ /* 0x000e2c0000000a00 */
        /* <DEDUP_REMOVED lines=8> */
[----:B--2---:R2:W2:Y:S01]  /*14490*/  LDC.64 R4, c[0x0][R24+0x210] ;  /* 0x0000840018047b82 */ /* 0x0044a20000000a00 */
[----:B------:R-:W-:-:S04]  /*144a0*/  ISETP.NE.AND.EX P2, PT, RZ, UR5, PT, P2 ;  /* 0x00000005ff007c0c */ /* 0x000fc8000bf45320 */
[----:B------:R-:W-:Y:S02]  /*144b0*/  SEL R21, R136, RZ, !P2 ;  /* 0x000000ff88157207 */ /* 0x000fe40005000000 */
[----:B------:R-:W-:Y:S01]  /*144c0*/  SEL R31, R87, RZ, !P2 ;  /* 0x000000ff571f7207 */ /* 0x000fe20005000000 */
[----:B------:R-:W2:Y:S02]  /*144d0*/  @!P3 LDC R14, c[0x0][0xb50] ;  /* 0x0002d400ff0ebb82 */ /* 0x000ea40000000800 */
[----:B-1----:R-:W-:-:S04]  /*144e0*/  IMAD R7, R7, R21, RZ ;  /* 0x0000001507077224 */ /* 0x002fc800078e02ff */
[----:B------:R-:W-:Y:S02]  /*144f0*/  IMAD R87, R6, R31, R7 ;  /* 0x0000001f06577224 */ /* 0x000fe400078e0207 */
[-C--:B----4-:R-:W-:Y:S01]  /*14500*/  IMAD R35, R11, R152.reuse, RZ ;  /* 0x000000980b237224 */ /* 0x090fe200078e02ff */
[----:B------:R-:W-:Y:S01]  /*14510*/  SEL R33, R91, RZ, P3 ;  /* 0x000000ff5b217207 */ /* 0x000fe20001800000 */
[----:B------:R-:W-:Y:S01]  /*14520*/  IMAD.WIDE.U32 R10, R10, R152, RZ ;  /* 0x000000980a0a7225 */ /* 0x000fe200078e00ff */
[----:B------:R-:W1:Y:S03]  /*14530*/  @!P3 LDC R15, c[0x0][0xb54] ;  /* 0x0002d500ff0fbb82 */ /* 0x000e660000000800 */
[----:B------:R-:W-:-:S04]  /*14540*/  IMAD.WIDE.U32 R6, R6, R21, RZ ;  /* 0x0000001506067225 */ /* 0x000fc800078e00ff */
[----:B------:R-:W-:Y:S02]  /*14550*/  IMAD.IADD R31, R95, 0x1, R93 ;  /* 0x000000015f1f7824 */ /* 0x000fe400078e025d */
[----:B------:R-:W-:Y:S02]  /*14560*/  IMAD.IADD R87, R7, 0x1, R87 ;  /* 0x0000000107577824 */ /* 0x000fe400078e0257 */
[----:B------:R-:W-:Y:S02]  /*14570*/  IMAD.MOV.U32 R7, RZ, RZ, R31 ;  /* 0x000000ffff077224 */ /* 0x000fe400078e001f */
[----:B------:R-:W-:Y:S02]  /*14580*/  IMAD.IADD R11, R11, 0x1, R35 ;  /* 0x000000010b0b7824 */ /* 0x000fe400078e0223 */
[-C--:B0-----:R-:W-:Y:S02]  /*14590*/  IMAD R35, R13, R33.reuse, RZ ;  /* 0x000000210d237224 */ /* 0x081fe400078e02ff */
[----:B------:R-:W-:-:S04]  /*145a0*/  IMAD.WIDE.U32 R12, R12, R33, RZ ;  /* 0x000000210c0c7225 */ /* 0x000fc800078e00ff */
[----:B------:R-:W-:Y:S01]  /*145b0*/  IMAD.IADD R35, R13, 0x1, R35 ;  /* 0x000000010d237824 */ /* 0x000fe200078e0223 */
[--C-:B---3--:R-:W-:Y:S01]  /*145c0*/  IADD3 R10, P2, P5, R6, R10, R0.reuse ;  /* 0x0000000a060a7210 */ /* 0x108fe20007d5e000 */
[----:B------:R-:W-:Y:S01]  /*145d0*/  @P4 IMAD.HI.U32 R6, R31, R28, RZ ;  /* 0x0000001c1f064227 */ /* 0x000fe200078e00ff */
        /* <DEDUP_REMOVED lines=12> */
[----:B------:R-:W-:-:S03]  /*146a0*/  LEA R14, P2, R12, R14, 0x2 ;  /* 0x0000000e0c0e7211 */ /* 0x000fc600078410ff */
[----:B------:R-:W-:-:S05]  /*146b0*/  IMAD.IADD R4, R13, 0x1, R5 ;  /* 0x000000010d047824 */ /* 0x000fca00078e0205 */
[----:B-1----:R-:W-:Y:S01]  /*146c0*/  LEA.HI.X R15, R12, R15, R4, 0x2, P2 ;  /* 0x0000000f0c0f7211 */ /* 0x002fe200010f1404 */
[----:B------:R-:W-:Y:S06]  /*146d0*/  @P1 BRA `(.L_x_13268) ;  /* 0x0000000000101947 */ /* 0x000fec0003800000 */
[----:B------:R-:W-:Y:S05]  /*146e0*/  @!P0 BRA `(.L_x_13268) ;  /* 0x00000000000c8947 */ /* 0x000fea0003800000 */
[----:B------:R-:W2:Y:S04]  /*146f0*/  LDG.E R4, desc[UR40][R8.64] ;  /* 0x0000002808047981 */ /* 0x000ea8000c1e1900 */
[----:B-----5:R-:W2:Y:S02]  /*14700*/  LDG.E R29, desc[UR40][R8.64+0x4] ;  /* 0x00000428081d7981 */ /* 0x020ea4000c1e1900 */
[----:B--2---:R-:W-:-:S07]  /*14710*/  IMAD.IADD R29, R29, 0x1, -R4 ;  /* 0x000000011d1d7824 */ /* 0x004fce00078e0a04 */
.L_x_13268:
        /* <DEDUP_REMOVED lines=37> */
[----:B------:R-:W-:Y:S02]  /*14970*/  IMAD.IADD R20, R89, 0x1, -R20 ;  /* 0x0000000159147824 */ /* 0x000fe400078e0a14 */
[C---:B------:R-:W-:Y:S01]  /*14980*/  IMAD.IADD R47, R88.reuse, 0x1, R93 ;  /* 0x00000001582f7824 */ /* 0x040fe200078e025d */
        /* <DEDUP_REMOVED lines=12> */
[----:B------:R-:W-:Y:S01]  /*14a50*/  IMAD.IADD R42, R93, 0x1, R0 ;  /* 0x000000015d2a7824 */ /* 0x000fe200078e0200 */
        /* <DEDUP_REMOVED lines=12> */
[----:B------:R-:W-:-:S02]  /*14b20*/  LOP3.LUT R32, R33, 0x180, RZ, 0xc0, !PT ;  /* 0x0000018021207812 */ /* 0x000fc400078ec0ff */
[----:B------:R-:W-:Y:S01]  /*14b30*/  LOP3.LUT R5, R36, 0x180, RZ, 0xc0, !PT ;  /* 0x0000018024057812 */ /* 0x000fe200078ec0ff */
[----:B------:R-:W-:Y:S01]  /*14b40*/  IMAD.MOV.U32 R3, RZ, RZ, R42 ;  /* 0x000000ffff037224 */ /* 0x000fe200078e002a */
[----:B----4-:R-:W-:Y:S01]  /*14b50*/  @P4 SHF.R.U32.HI R3, RZ, R45, R0 ;  /* 0x0000002dff034219 */ /* 0x010fe20000011600 */
[----:B------:R-:W-:Y:S01]  /*14b60*/  IMAD R20, R20, UR4, RZ ;  /* 0x0000000414147c24 */ /* 0x000fe2000f8e02ff */
[----:B------:R-:W-:Y:S02]  /*14b70*/  SHF.R.U64 R8, R8, 0x3, RZ ;  /* 0x0000000308087819 */ /* 0x000fe400000012ff */
[----:B------:R-:W-:Y:S02]  /*14b80*/  SHF.R.U64 R12, R12, 0x3, RZ ;  /* 0x000000030c0c7819 */ /* 0x000fe400000012ff */
[----:B------:R-:W-:Y:S02]  /*14b90*/  SHF.R.U64 R28, R28, 0x3, RZ ;  /* 0x000000031c1c7819 */ /* 0x000fe400000012ff */
[----:B------:R-:W-:-:S02]  /*14ba0*/  SHF.R.U64 R32, R32, 0x3, RZ ;  /* 0x0000000320207819 */ /* 0x000fc400000012ff */
        /* <DEDUP_REMOVED lines=14> */
[--C-:B------:R-:W-:Y:S01]  /*14c90*/  IMAD.X R33, RZ, RZ, R37.reuse, P3 ;  /* 0x000000ffff217224 */ /* 0x100fe200018e0625 */
[----:B------:R-:W5:Y:S01]  /*14ca0*/  LD.E.128 R8, desc[UR40][R8.64] ;  /* 0x0000002808087980 */ /* 0x000f62000c101d00 */
[--C-:B------:R-:W-:Y:S02]  /*14cb0*/  IMAD.X R39, RZ, RZ, R37.reuse, P5 ;  /* 0x000000ffff277224 */ /* 0x100fe400028e0625 */
[----:B------:R-:W-:Y:S01]  /*14cc0*/  IMAD.MOV.U32 R5, RZ, RZ, R37 ;  /* 0x000000ffff057224 */ /* 0x000fe200078e0025 */
[----:B------:R-:W5:Y:S01]  /*14cd0*/  LD.E.128 R12, desc[UR40][R12.64] ;  /* 0x000000280c0c7980 */ /* 0x000f62000c101d00 */
[----:B------:R-:W-:Y:S02]  /*14ce0*/  IMAD R0, R0, UR4, RZ ;  /* 0x0000000400007c24 */ /* 0x000fe4000f8e02ff */
[----:B------:R-:W-:Y:S01]  /*14cf0*/  IMAD R41, R2, R41, R42 ;  /* 0x0000002902297224 */ /* 0x000fe200078e022a */
[----:B------:R-:W5:Y:S01]  /*14d00*/  LD.E.128 R28, desc[UR40][R28.64] ;  /* 0x000000281c1c7980 */ /* 0x000f62000c101d00 */
[----:B------:R-:W-:-:S02]  /*14d10*/  IMAD.IADD R21, R21, 0x1, R43 ;  /* 0x0000000115157824 */ /* 0x000fc400078e022b */
[----:B------:R-:W-:Y:S01]  /*14d20*/  IMAD R43, R3, UR5, R0 ;  /* 0x00000005032b7c24 */ /* 0x000fe2000f8e0200 */
[----:B------:R-:W5:Y:S01]  /*14d30*/  LD.E.128 R4, desc[UR40][R4.64] ;  /* 0x0000002804047980 */ /* 0x000f62000c101d00 */
[----:B------:R-:W-:-:S03]  /*14d40*/  SHF.R.S32.HI R0, RZ, 0x1f, R41 ;  /* 0x0000001fff007819 */ /* 0x000fc60000011429 */
[----:B------:R-:W5:Y:S01]  /*14d50*/  LD.E.128 R32, desc[UR40][R32.64] ;  /* 0x0000002820207980 */ /* 0x000f62000c101d00 */
[----:B------:R-:W-:Y:S01]  /*14d60*/  IMAD.WIDE.U32 R2, R3, UR4, R20 ;  /* 0x0000000403027c25 */ /* 0x000fe2000f8e0014 */
[----:B------:R-:W-:Y:S02]  /*14d70*/  ULDC.64 UR4, c[0x0][0xad8] ;  /* 0x0002b60000047ab9 */ /* 0x000fe40000000a00 */
        /* <DEDUP_REMOVED lines=18> */
[----:B0-----:R3:W0:Y:S04]  /*14ea0*/  SHFL.IDX PT, R20, R44, RZ, 0x1c1f ;  /* 0x001c1fff2c147589 */ /* 0x00162800000e0000 */
[----:B------:R3:W1:Y:S01]  /*14eb0*/  SHFL.IDX PT, R21, R45, RZ, 0x1c1f ;  /* 0x001c1fff2d157589 */ /* 0x00066200000e0000 */
[----:B------:R3:W-:Y:S01]  /*14ec0*/  SYNCS.ARRIVE.TRANS64.RED.A1T0 RZ, [R0+URZ], RZ ;  /* 0x000000ff00ff79a7 */ /* 0x0007e2000810043f */
[----:B------:R-:W-:Y:S05]  /*14ed0*/  @P0 BRA `(.L_x_13271) ;  /* 0x0000000000300947 */ /* 0x000fea0003800000 */
[----:B------:R-:W-:Y:S02]  /*14ee0*/  ULDC UR4, c[0x0][0xac8] ;  /* 0x0002b20000047ab9 */ /* 0x000fe40000000800 */
[----:B-----5:R-:W-:Y:S02]  /*14ef0*/  ISETP.GE.AND P1, PT, R49, UR4, PT ;  /* 0x0000000431007c0c */ /* 0x020fe4000bf26270 */
[----:B------:R-:W-:Y:S02]  /*14f00*/  ISETP.GE.AND P2, PT, R46, UR4, PT ;  /* 0x000000042e007c0c */ /* 0x000fe4000bf46270 */
[----:B------:R-:W-:-:S09]  /*14f10*/  ISETP.GE.AND P0, PT, R87, UR4, PT ;  /* 0x0000000457007c0c */ /* 0x000fd2000bf06270 */
[-C--:B0-----:R-:W-:Y:S02]  /*14f20*/  @!P1 LEA R40, P3, R49, R20.reuse, 0x1 ;  /* 0x0000001431289211 */ /* 0x081fe400078608ff */
[C---:B------:R-:W-:Y:S02]  /*14f30*/  @!P2 LEA R42, P4, R46.reuse, R20, 0x1 ;  /* 0x000000142e2aa211 */ /* 0x040fe400078808ff */
[----:B-1----:R-:W-:Y:S01]  /*14f40*/  @!P0 IMAD.WIDE R2, R87, 0x2, R20 ;  /* 0x0000000257028825 */ /* 0x002fe200078e0214 */
[-C--:B------:R-:W-:Y:S02]  /*14f50*/  @!P1 LEA.HI.X R41, R49, R21.reuse, R50, 0x1, P3 ;  /* 0x0000001531299211 */ /* 0x080fe400018f0c32 */
[----:B------:R-:W-:Y:S02]  /*14f60*/  @!P2 LEA.HI.X R43, R46, R21, R48, 0x1, P4 ;  /* 0x000000152e2ba211 */ /* 0x000fe400020f0c30 */
[----:B------:R2:W-:Y:S04]  /*14f70*/  @!P0 ST.E.128 desc[UR40][R2.64], R4 ;  /* 0x0000000402008985 */ /* 0x0005e8000c101d28 */
[----:B------:R2:W-:Y:S04]  /*14f80*/  @!P1 ST.E.128 desc[UR40][R40.64], R12 ;  /* 0x0000000c28009985 */ /* 0x0005e8000c101d28 */
[----:B------:R2:W-:Y:S02]  /*14f90*/  @!P2 ST.E.128 desc[UR40][R42.64], R32 ;  /* 0x000000202a00a985 */ /* 0x0005e4000c101d28 */
.L_x_13271:
[----:B------:R-:W-:Y:S05]  /*14fa0*/  BSYNC B1 ;  /* 0x0000000000017941 */ /* 0x000fea0003800000 */
.L_x_13270:
        /* <DEDUP_REMOVED lines=8> */
[----:B0-----:R-:W-:Y:S02]  /*15030*/  @!P2 LEA R6, P0, R49, R4, 0x1 ;  /* 0x000000043106a211 */ /* 0x001fe400078008ff */
        /* <DEDUP_REMOVED lines=10> */
.L_x_13269:
        /* <DEDUP_REMOVED lines=9> */
[----:B------:R-:W-:Y:S01]  /*15170*/  SHF.R.S32.HI R0, RZ, 0x1f, R21 ;  /* 0x0000001fff007819 */ /* 0x000fe20000011415 */
[----:B------:R1:W5:Y:S01]  /*15180*/  LDL R96, [R1+0xa0] ;  /* 0x0000a00001607983 */ /* 0x0003620000100800 */
[----:B------:R-:W-:Y:S01]  /*15190*/  IMAD.IADD R5, R5, 0x1, R3 ;  /* 0x0000000105057824 */ /* 0x000fe200078e0203 */
[----:B------:R-:W4:Y:S01]  /*151a0*/  @P4 LDC R11, c[0x0][0xbf0] ;  /* 0x0002fc00ff0b4b82 */ /* 0x000f220000000800 */
[----:B------:R-:W-:Y:S01]  /*151b0*/  IMAD.MOV.U32 R3, RZ, RZ, R31 ;  /* 0x000000ffff037224 */ /* 0x000fe200078e001f */
[----:B------:R1:W5:Y:S01]  /*151c0*/  LDL R95, [R1+0x8c] ;  /* 0x00008c00015f7983 */ /* 0x0003620000100800 */
[----:B------:R-:W-:-:S03]  /*151d0*/  IMAD.WIDE.U32 R4, R152, UR4, R4 ;  /* 0x0000000498047c25 */ /* 0x000fc6000f8e0004 */
[----:B------:R1:W5:Y:S01]  /*151e0*/  LDL R94, [R1+0x9c] ;  /* 0x00009c00015e7983 */ /* 0x0003620000100800 */
[----:B------:R-:W-:Y:S01]  /*151f0*/  IMAD R5, R152, UR5, R5 ;  /* 0x0000000598057c24 */ /* 0x000fe2000f8e0205 */
[----:B------:R-:W-:Y:S02]  /*15200*/  ULDC.64 UR4, c[0x0][0xb40] ;  /* 0x0002d00000047ab9 */ /* 0x000fe40000000a00 */
[----:B------:R-:W-:Y:S01]  /*15210*/  IMAD R0, R0, UR4, RZ ;  /* 0x0000000400007c24 */ /* 0x000fe2000f8e02ff */
[----:B------:R1:W5:Y:S01]  /*15220*/  LDL R93, [R1+0x88] ;  /* 0x00008800015d7983 */ /* 0x0003620000100800 */
[----:B------:R-:W-:-:S03]  /*15230*/  IMAD.WIDE.U32 R4, R21, UR4, R4 ;  /* 0x0000000415047c25 */ /* 0x000fc6000f8e0004 */
[----:B------:R1:W5:Y:S01]  /*15240*/  LDL R92, [R1+0x98] ;  /* 0x00009800015c7983 */ /* 0x0003620000100800 */
[----:B------:R-:W-:Y:S01]  /*15250*/  IMAD R7, R21, UR5, R0 ;  /* 0x0000000515077c24 */ /* 0x000fe2000f8e0200 */
[----:B------:R-:W-:Y:S01]  /*15260*/  ULDC.64 UR4, c[0x0][0xb48] ;  /* 0x0002d20000047ab9 */ /* 0x000fe20000000a00 */
[----:B0-----:R-:W-:Y:S01]  /*15270*/  @P4 IMAD.HI.U32 R6, R31, R6, RZ ;  /* 0x000000061f064227 */ /* 0x001fe200078e00ff */
[----:B------:R1:W5:Y:S03]  /*15280*/  LDL R90, [R1+0x94] ;  /* 0x00009400015a7983 */ /* 0x0003660000100800 */
[----:B------:R-:W-:Y:S01]  /*15290*/  IMAD.IADD R5, R5, 0x1, R7 ;  /* 0x0000000105057824 */ /* 0x000fe200078e0207 */
[----:B------:R1:W5:Y:S01]  /*152a0*/  LDL R89, [R1+0x80] ;  /* 0x0000800001597983 */ /* 0x0003620000100800 */
[----:B----4-:R-:W-:Y:S01]  /*152b0*/  @P4 SHF.R.U32.HI R3, RZ, R11, R6 ;  /* 0x0000000bff034219 */ /* 0x010fe20000011606 */
[----:B------:R-:W-:-:S02]  /*152c0*/  IMAD.WIDE.U32 R4, R91, UR4, R4 ;  /* 0x000000045b047c25 */ /* 0x000fc4000f8e0004 */
[----:B------:R1:W5:Y:S01]  /*152d0*/  LDL R88, [R1+0x90] ;  /* 0x0000900001587983 */ /* 0x0003620000100800 */
[----:B------:R-:W-:Y:S01]  /*152e0*/  SHF.R.S32.HI R0, RZ, 0x1f, R3 ;  /* 0x0000001fff007819 */ /* 0x000fe20000011403 */
[----:B------:R-:W-:Y:S02]  /*152f0*/  IMAD R5, R91, UR5, R5 ;  /* 0x000000055b057c24 */ /* 0x000fe4000f8e0205 */
[----:B------:R1:W5:Y:S01]  /*15300*/  LDL R86, [R1+0x7c] ;  /* 0x00007c0001567983 */ /* 0x0003620000100800 */
[----:B------:R-:W-:Y:S01]  /*15310*/  IMAD.MOV R7, RZ, RZ, -R3 ;  /* 0x000000ffff077224 */ /* 0x000fe200078e0a03 */
[----:B------:R-:W-:Y:S01]  /*15320*/  ULDC.64 UR4, c[0x0][0xb28] ;  /* 0x0002ca0000047ab9 */ /* 0x000fe20000000a00 */
[----:B------:R-:W-:Y:S01]  /*15330*/  IMAD R0, R0, UR6, RZ ;  /* 0x0000000600007c24 */ /* 0x000fe2000f8e02ff */
[----:B------:R1:W5:Y:S01]  /*15340*/  LDL R91, [R1+0x84] ;  /* 0x00008400015b7983 */ /* 0x0003620000100800 */
[----:B------:R-:W-:Y:S02]  /*15350*/  IMAD R7, R2, R7, R31 ;  /* 0x0000000702077224 */ /* 0x000fe400078e021f */
[----:B------:R-:W-:-:S02]  /*15360*/  IMAD R11, R3, UR7, R0 ;  /* 0x00000007030b7c24 */ /* 0x000fc4000f8e0200 */
[----:B------:R-:W-:Y:S01]  /*15370*/  IMAD.WIDE.U32 R4, R3, UR6, R4 ;  /* 0x0000000603047c25 */ /* 0x000fe2000f8e0004 */
[----:B------:R-:W-:-:S03]  /*15380*/  SHF.R.S32.HI R0, RZ, 0x1f, R7 ;  /* 0x0000001fff007819 */ /* 0x000fc60000011407 */
        /* <DEDUP_REMOVED lines=11> */
[----:B------:R-:W-:Y:S01]  /*15440*/  BSSY B1, `(.L_x_13273) ;  /* 0x0000040000017945 */ /* 0x000fe20003800000 */
[----:B------:R0:W-:Y:S03]  /*15450*/  SYNCS.ARRIVE.TRANS64.RED.A1T0 RZ, [R2+URZ], RZ ;  /* 0x000000ff02ff79a7 */ /* 0x0001e6000810043f */
[----:B------:R1:W4:Y:S04]  /*15460*/  SHFL.IDX PT, R3, R28, RZ, 0x1c1f ;  /* 0x001c1fff1c037589 */ /* 0x00032800000e0000 */
[----:B0-----:R1:W0:Y:S01]  /*15470*/  SHFL.IDX PT, R2, R20, RZ, 0x1c1f ;  /* 0x001c1fff14027589 */ /* 0x00122200000e0000 */
[----:B--2---:R-:W-:-:S02]  /*15480*/  VIADD R33, R98, 0x8 ;  /* 0x0000000862217836 */ /* 0x004fc40000000000 */
[C---:B------:R-:W-:Y:S02]  /*15490*/  VIADD R35, R98.reuse, 0x10 ;  /* 0x0000001062237836 */ /* 0x040fe40000000000 */
[C---:B------:R-:W-:Y:S02]  /*154a0*/  VIADD R37, R98.reuse, 0x18 ;  /* 0x0000001862257836 */ /* 0x040fe40000000000 */
[C---:B------:R-:W-:Y:S02]  /*154b0*/  VIADD R87, R98.reuse, 0x20 ;  /* 0x0000002062577836 */ /* 0x040fe40000000000 */
[----:B------:R-:W-:Y:S01]  /*154c0*/  VIADD R31, R98, 0x28 ;  /* 0x00000028621f7836 */ /* 0x000fe20000000000 */
[----:B---3--:R-:W-:Y:S02]  /*154d0*/  SHF.R.S32.HI R21, RZ, 0x1f, R97 ;  /* 0x0000001fff157819 */ /* 0x008fe40000011461 */
[----:B------:R-:W-:Y:S02]  /*154e0*/  SHF.R.S32.HI R30, RZ, 0x1f, R33 ;  /* 0x0000001fff1e7819 */ /* 0x000fe40000011421 */
[----:B------:R-:W-:-:S02]  /*154f0*/  SHF.R.S32.HI R32, RZ, 0x1f, R35 ;  /* 0x0000001fff207819 */ /* 0x000fc40000011423 */
        /* <DEDUP_REMOVED lines=10> */
[CC--:B------:R-:W-:Y:S02]  /*155a0*/  @!P1 LEA R4, P6, R33.reuse, R2.reuse, 0x2 ;  /* 0x0000000221049211 */ /* 0x0c0fe400078c10ff */
[----:B------:R-:W-:Y:S02]  /*155b0*/  @!P2 IMAD.WIDE R6, R98, 0x4, R2 ;  /* 0x000000046206a825 */ /* 0x000fe400078e0202 */
[-C--:B------:R-:W-:Y:S02]  /*155c0*/  @!P1 LEA.HI.X R5, R33, R3.reuse, R30, 0x2, P6 ;  /* 0x0000000321059211 */ /* 0x080fe400030f141e */
[----:B------:R-:W-:Y:S01]  /*155d0*/  @!P0 LEA R8, P5, R35, R2, 0x2 ;  /* 0x0000000223088211 */ /* 0x000fe200078a10ff */
[----:B------:R-:W-:Y:S01]  /*155e0*/  @!P2 ST.E.64 desc[UR40][R6.64], R42 ;  /* 0x0000002a0600a985 */ /* 0x000fe2000c101b28 */
[----:B------:R-:W-:Y:S02]  /*155f0*/  ISETP.GE.AND P2, PT, R31, UR4, PT ;  /* 0x000000041f007c0c */ /* 0x000fe4000bf46270 */
[----:B------:R-:W-:Y:S01]  /*15600*/  @!P0 LEA.HI.X R9, R35, R3, R32, 0x2, P5 ;  /* 0x0000000323098211 */ /* 0x000fe200028f1420 */
[----:B------:R0:W-:Y:S01]  /*15610*/  @!P1 ST.E.64 desc[UR40][R4.64], R44 ;  /* 0x0000002c04009985 */ /* 0x0001e2000c101b28 */
[----:B------:R-:W-:-:S02]  /*15620*/  ISETP.GE.AND P1, PT, R97, UR4, PT ;  /* 0x0000000461007c0c */ /* 0x000fc4000bf26270 */
[-C--:B------:R-:W-:Y:S01]  /*15630*/  @!P3 LEA R10, P6, R37, R2.reuse, 0x2 ;  /* 0x00000002250ab211 */ /* 0x080fe200078c10ff */
[----:B------:R1:W-:Y:S01]  /*15640*/  @!P0 ST.E.64 desc[UR40][R8.64], R50 ;  /* 0x0000003208008985 */ /* 0x0003e2000c101b28 */
[-C--:B------:R-:W-:Y:S02]  /*15650*/  @!P4 LEA R12, P5, R87, R2.reuse, 0x2 ;  /* 0x00000002570cc211 */ /* 0x080fe400078a10ff */
[-C--:B------:R-:W-:Y:S02]  /*15660*/  @!P3 LEA.HI.X R11, R37, R3.reuse, R34, 0x2, P6 ;  /* 0x00000003250bb211 */ /* 0x080fe400030f1422 */
[----:B-----5:R-:W-:Y:S02]  /*15670*/  ISETP.GE.AND P0, PT, R95, UR4, PT ;  /* 0x000000045f007c0c */ /* 0x020fe4000bf06270 */
[----:B------:R-:W-:Y:S01]  /*15680*/  @!P4 LEA.HI.X R13, R87, R3, R36, 0x2, P5 ;  /* 0x00000003570dc211 */ /* 0x000fe200028f1424 */
[----:B------:R2:W-:Y:S01]  /*15690*/  @!P3 ST.E.64 desc[UR40][R10.64], R52 ;  /* 0x000000340a00b985 */ /* 0x0005e2000c101b28 */
[----:B------:R-:W-:-:S02]  /*156a0*/  @!P2 LEA R14, P6, R31, R2, 0x2 ;  /* 0x000000021f0ea211 */ /* 0x000fc400078c10ff */
[----:B------:R-:W-:Y:S01]  /*156b0*/  ISETP.GE.AND P3, PT, R93, UR4, PT ;  /* 0x000000045d007c0c */ /* 0x000fe2000bf66270 */
[----:B------:R3:W-:Y:S01]  /*156c0*/  @!P4 ST.E.64 desc[UR40][R12.64], R58 ;  /* 0x0000003a0c00c985 */ /* 0x0007e2000c101b28 */
[-C--:B------:R-:W-:Y:S02]  /*156d0*/  @!P2 LEA.HI.X R15, R31, R3.reuse, R0, 0x2, P6 ;  /* 0x000000031f0fa211 */ /* 0x080fe400030f1400 */
[----:B0-----:R-:W-:Y:S02]  /*156e0*/  @!P1 LEA R4, P4, R97, R2, 0x2 ;  /* 0x0000000261049211 */ /* 0x001fe400078810ff */
[----:B------:R-:W-:Y:S01]  /*156f0*/  ISETP.GE.AND P5, PT, R91, UR4, PT ;  /* 0x000000045b007c0c */ /* 0x000fe2000bfa6270 */
[----:B------:R0:W-:Y:S01]  /*15700*/  @!P2 ST.E.64 desc[UR40][R14.64], R60 ;  /* 0x0000003c0e00a985 */ /* 0x0001e2000c101b28 */
[----:B------:R-:W-:Y:S02]  /*15710*/  @!P1 LEA.HI.X R5, R97, R3, R21, 0x2, P4 ;  /* 0x0000000361059211 */ /* 0x000fe400020f1415 */
[----:B------:R-:W-:-:S02]  /*15720*/  ISETP.GE.AND P4, PT, R89, UR4, PT ;  /* 0x0000000459007c0c */ /* 0x000fc4000bf86270 */
[----:B------:R-:W-:Y:S01]  /*15730*/  ISETP.GE.AND P2, PT, R86, UR4, PT ;  /* 0x0000000456007c0c */ /* 0x000fe2000bf46270 */
[----:B------:R0:W-:Y:S01]  /*15740*/  @!P1 ST.E.64 desc[UR40][R4.64], R66 ;  /* 0x0000004204009985 */ /* 0x0001e2000c101b28 */
[-C--:B-1----:R-:W-:Y:S02]  /*15750*/  @!P0 LEA R8, P6, R95, R2.reuse, 0x2 ;  /* 0x000000025f088211 */ /* 0x082fe400078c10ff */
[----:B------:R-:W-:Y:S02]  /*15760*/  @!P3 LEA R6, P1, R93, R2, 0x2 ;  /* 0x000000025d06b211 */ /* 0x000fe400078210ff */
[-C--:B------:R-:W-:Y:S02]  /*15770*/  @!P0 LEA.HI.X R9, R95, R3.reuse, R96, 0x2, P6 ;  /* 0x000000035f098211 */ /* 0x080fe400030f1460 */
[----:B------:R-:W-:-:S03]  /*15780*/  @!P3 LEA.HI.X R7, R93, R3, R94, 0x2, P1 ;  /* 0x000000035d07b211 */ /* 0x000fc600008f145e */
[----:B------:R0:W-:Y:S01]  /*15790*/  @!P0 ST.E.64 desc[UR40][R8.64], R68 ;  /* 0x0000004408008985 */ /* 0x0001e2000c101b28 */
[-C--:B--2---:R-:W-:Y:S02]  /*157a0*/  @!P5 LEA R10, P0, R91, R2.reuse, 0x2 ;  /* 0x000000025b0ad211 */ /* 0x084fe400078010ff */
[-C--:B---3--:R-:W-:Y:S01]  /*157b0*/  @!P4 LEA R12, P1, R89, R2.reuse, 0x2 ;  /* 0x00000002590cc211 */ /* 0x088fe200078210ff */
[----:B------:R0:W-:Y:S01]  /*157c0*/  @!P3 ST.E.64 desc[UR40][R6.64], R74 ;  /* 0x0000004a0600b985 */ /* 0x0001e2000c101b28 */
[C---:B------:R-:W-:Y:S02]  /*157d0*/  @!P2 LEA R2, P6, R86.reuse, R2, 0x2 ;  /* 0x000000025602a211 */ /* 0x040fe400078c10ff */
[-C--:B------:R-:W-:Y:S02]  /*157e0*/  @!P5 LEA.HI.X R11, R91, R3.reuse, R92, 0x2, P0 ;  /* 0x000000035b0bd211 */ /* 0x080fe400000f145c */
[-C--:B------:R-:W-:Y:S02]  /*157f0*/  @!P4 LEA.HI.X R13, R89, R3.reuse, R90, 0x2, P1 ;  /* 0x00000003590dc211 */ /* 0x080fe400008f145a */
[----:B------:R-:W-:Y:S01]  /*15800*/  @!P2 LEA.HI.X R3, R86, R3, R88, 0x2, P6 ;  /* 0x000000035603a211 */ /* 0x000fe200030f1458 */
[----:B------:R0:W-:Y:S04]  /*15810*/  @!P5 ST.E.64 desc[UR40][R10.64], R76 ;  /* 0x0000004c0a00d985 */ /* 0x0001e8000c101b28 */
[----:B------:R0:W-:Y:S04]  /*15820*/  @!P4 ST.E.64 desc[UR40][R12.64], R82 ;  /* 0x000000520c00c985 */ /* 0x0001e8000c101b28 */
[----:B------:R0:W-:Y:S02]  /*15830*/  @!P2 ST.E.64 desc[UR40][R2.64], R84 ;  /* 0x000000540200a985 */ /* 0x0001e4000c101b28 */
.L_x_13274:
[----:B------:R-:W-:Y:S05]  /*15840*/  BSYNC B1 ;  /* 0x0000000000017941 */ /* 0x000fea0003800000 */
.L_x_13273:
        /* <DEDUP_REMOVED lines=10> */
[-C--:B--2---:R-:W-:Y:S02]  /*158f0*/  @!P3 LEA R4, P0, R33, R2.reuse, 0x2 ;  /* 0x000000022104b211 */ /* 0x084fe400078010ff */
[-C--:B------:R-:W-:Y:S02]  /*15900*/  @!P5 LEA R6, P2, R35, R2.reuse, 0x2 ;  /* 0x000000022306d211 */ /* 0x080fe400078410ff */
[-C--:B-1----:R-:W-:Y:S02]  /*15910*/  @!P3 LEA.HI.X R5, R33, R3.reuse, R30, 0x2, P0 ;  /* 0x000000032105b211 */ /* 0x082fe400000f141e */
[----:B------:R-:W-:Y:S02]  /*15920*/  ISETP.GE.AND P0, PT, R31, UR4, PT ;  /* 0x000000041f007c0c */ /* 0x000fe4000bf06270 */
[----:B------:R-:W-:Y:S01]  /*15930*/  @!P5 LEA.HI.X R7, R35, R3, R32, 0x2, P2 ;  /* 0x000000032307d211 */ /* 0x000fe200010f1420 */
[----:B------:R-:W-:Y:S01]  /*15940*/  @!P6 IMAD.WIDE R8, R98, 0x4, R2 ;  /* 0x000000046208e825 */ /* 0x000fe200078e0202 */
[----:B------:R-:W-:-:S04]  /*15950*/  @!P4 LEA R10, P2, R37, R2, 0x2 ;  /* 0x00000002250ac211 */ /* 0x000fc800078410ff */
[----:B------:R-:W-:Y:S01]  /*15960*/  @!P4 LEA.HI.X R11, R37, R3, R34, 0x2, P2 ;  /* 0x00000003250bc211 */ /* 0x000fe200010f1422 */
[----:B------:R-:W-:Y:S01]  /*15970*/  @!P6 ST.E.64 desc[UR40][R8.64], R46 ;  /* 0x0000002e0800e985 */ /* 0x000fe2000c101b28 */
[----:B------:R-:W-:-:S03]  /*15980*/  @!P1 LEA R12, P2, R87, R2, 0x2 ;  /* 0x00000002570c9211 */ /* 0x000fc600078410ff */
[----:B------:R-:W-:Y:S01]  /*15990*/  @!P3 ST.E.64 desc[UR40][R4.64], R48 ;  /* 0x000000300400b985 */ /* 0x000fe2000c101b28 */
[-C--:B------:R-:W-:Y:S02]  /*159a0*/  @!P1 LEA.HI.X R13, R87, R3.reuse, R36, 0x2, P2 ;  /* 0x00000003570d9211 */ /* 0x080fe400010f1424 */
[----:B------:R-:W-:Y:S01]  /*159b0*/  @!P0 LEA R14, P2, R31, R2, 0x2 ;  /* 0x000000021f0e8211 */ /* 0x000fe200078410ff */
[----:B------:R0:W-:Y:S01]  /*159c0*/  @!P5 ST.E.64 desc[UR40][R6.64], R54 ;  /* 0x000000360600d985 */ /* 0x0001e2000c101b28 */
[----:B-----5:R-:W-:Y:S02]  /*159d0*/  ISETP.GE.AND P3, PT, R93, UR4, PT ;  /* 0x000000045d007c0c */ /* 0x020fe4000bf66270 */
[----:B------:R-:W-:Y:S01]  /*159e0*/  @!P0 LEA.HI.X R15, R31, R3, R0, 0x2, P2 ;  /* 0x000000031f0f8211 */ /* 0x000fe200010f1400 */
[----:B------:R1:W-:Y:S01]  /*159f0*/  @!P4 ST.E.64 desc[UR40][R10.64], R56 ;  /* 0x000000380a00c985 */ /* 0x0003e2000c101b28 */
[----:B------:R-:W-:Y:S02]  /*15a00*/  ISETP.GE.AND P2, PT, R97, UR4, PT ;  /* 0x0000000461007c0c */ /* 0x000fe4000bf46270 */
[----:B------:R-:W-:Y:S01]  /*15a10*/  ISETP.GE.AND P4, PT, R95, UR4, PT ;  /* 0x000000045f007c0c */ /* 0x000fe2000bf86270 */
[----:B------:R2:W-:Y:S01]  /*15a20*/  @!P1 ST.E.64 desc[UR40][R12.64], R62 ;  /* 0x0000003e0c009985 */ /* 0x0005e2000c101b28 */
[----:B------:R-:W-:-:S02]  /*15a30*/  ISETP.GE.AND P1, PT, R91, UR4, PT ;  /* 0x000000045b007c0c */ /* 0x000fc4000bf26270 */
[----:B------:R-:W-:Y:S01]  /*15a40*/  ISETP.GE.AND P5, PT, R89, UR4, PT ;  /* 0x0000000459007c0c */ /* 0x000fe2000bfa6270 */
[----:B------:R2:W-:Y:S02]  /*15a50*/  @!P0 ST.E.64 desc[UR40][R14.64], R64 ;  /* 0x000000400e008985 */ /* 0x0005e4000c101b28 */
[----:B0-----:R-:W-:-:S04]  /*15a60*/  @!P3 LEA R6, P0, R93, R2, 0x2 ;  /* 0x000000025d06b211 */ /* 0x001fc800078010ff */
[-C--:B------:R-:W-:Y:S02]  /*15a70*/  @!P2 LEA R20, P6, R97, R2.reuse, 0x2 ;  /* 0x000000026114a211 */ /* 0x080fe400078c10ff */
[-C--:B------:R-:W-:Y:S02]  /*15a80*/  @!P3 LEA.HI.X R7, R93, R3.reuse, R94, 0x2, P0 ;  /* 0x000000035d07b211 */ /* 0x080fe400000f145e */
[-C--:B------:R-:W-:Y:S02]  /*15a90*/  @!P2 LEA.HI.X R21, R97, R3.reuse, R21, 0x2, P6 ;  /* 0x000000036115a211 */ /* 0x080fe400030f1415 */
[C---:B------:R-:W-:Y:S02]  /*15aa0*/  @!P4 LEA R4, P6, R95.reuse, R2, 0x2 ;  /* 0x000000025f04c211 */ /* 0x040fe400078c10ff */
[----:B------:R-:W-:Y:S01]  /*15ab0*/  ISETP.GE.AND P0, PT, R86, UR4, PT ;  /* 0x0000000456007c0c */ /* 0x000fe2000bf06270 */
[----:B------:R2:W-:Y:S01]  /*15ac0*/  @!P2 ST.E.64 desc[UR40][R20.64], R70 ;  /* 0x000000461400a985 */ /* 0x0005e2000c101b28 */
[----:B------:R-:W-:-:S02]  /*15ad0*/  @!P4 LEA.HI.X R5, R95, R3, R96, 0x2, P6 ;  /* 0x000000035f05c211 */ /* 0x000fc400030f1460 */
[-C--:B------:R-:W-:Y:S02]  /*15ae0*/  @!P1 LEA R8, P2, R91, R2.reuse, 0x2 ;  /* 0x000000025b089211 */ /* 0x080fe400078410ff */
[----:B-1----:R-:W-:Y:S01]  /*15af0*/  @!P5 LEA R10, P6, R89, R2, 0x2 ;  /* 0x00000002590ad211 */ /* 0x002fe200078c10ff */
[----:B------:R2:W-:Y:S01]  /*15b00*/  @!P4 ST.E.64 desc[UR40][R4.64], R72 ;  /* 0x000000480400c985 */ /* 0x0005e2000c101b28 */
[-C--:B------:R-:W-:Y:S02]  /*15b10*/  @!P1 LEA.HI.X R9, R91, R3.reuse, R92, 0x2, P2 ;  /* 0x000000035b099211 */ /* 0x080fe400010f145c */
[----:B------:R-:W-:Y:S01]  /*15b20*/  @!P5 LEA.HI.X R11, R89, R3, R90, 0x2, P6 ;  /* 0x00000003590bd211 */ /* 0x000fe200030f145a */
[----:B------:R2:W-:Y:S04]  /*15b30*/  @!P3 ST.E.64 desc[UR40][R6.64], R78 ;  /* 0x0000004e0600b985 */ /* 0x0005e8000c101b28 */
[----:B------:R2:W-:Y:S04]  /*15b40*/  @!P1 ST.E.64 desc[UR40][R8.64], R80 ;  /* 0x0000005008009985 */ /* 0x0005e8000c101b28 */
[----:B------:R2:W-:Y:S01]  /*15b50*/  @!P5 ST.E.64 desc[UR40][R10.64], R38 ;  /* 0x000000260a00d985 */ /* 0x0005e2000c101b28 */
[----:B------:R-:W-:Y:S05]  /*15b60*/  @P0 BRA `(.L_x_13272) ;  /* 0x0000000800d00947 */ /* 0x000fea0003800000 */
[----:B------:R-:W-:-:S04]  /*15b70*/  LEA R2, P0, R86, R2, 0x2 ;  /* 0x0000000256027211 */ /* 0x000fc800078010ff */
[----:B------:R-:W-:-:S05]  /*15b80*/  LEA.HI.X R3, R86, R3, R88, 0x2, P0 ;  /* 0x0000000356037211 */ /* 0x000fca00000f1458 */
[----:B------:R0:W-:Y:S01]  /*15b90*/  ST.E.64 desc[UR40][R2.64], R40 ;  /* 0x0000002802007985 */ /* 0x0001e2000c101b28 */
[----:B------:R-:W-:Y:S05]  /*15ba0*/  BRA `(.L_x_13272) ;  /* 0x0000000800c07947 */ /* 0x000fea0003800000 */
.L_x_13267:
[----:B------:R-:W1:Y:S01]  /*15bb0*/  LDL.LU R4, [R1+0x5c] ;  /* 0x00005c0001047983 */ /* 0x000e620000300800 */
[----:B------:R-:W-:Y:S01]  /*15bc0*/  ULDC.64 UR6, c[0x0][0xc08] ;  /* 0x0003020000067ab9 */ /* 0x000fe20000000a00 */
[----:B------:R-:W-:Y:S02]  /*15bd0*/  ULDC.64 UR4, c[0x0][0xc00] ;  /* 0x0003000000047ab9 */ /* 0x000fe40000000a00 */
[----:B------:R-:W2:Y:S01]  /*15be0*/  LDL.LU R0, [R1+0x60] ;  /* 0x0000600001007983 */ /* 0x000ea20000300800 */
[----:B------:R-:W-:Y:S01]  /*15bf0*/  ISETP.NE.U32.AND P1, PT, RZ, UR6, PT ;  /* 0x00000006ff007c0c */ /* 0x000fe2000bf25070 */
[----:B------:R-:W-:Y:S01]  /*15c00*/  IMAD.MOV.U32 R15, RZ, RZ, RZ ;  /* 0x000000ffff0f7224 */ /* 0x000fe200078e00ff */
[----:B------:R-:W-:Y:S01]  /*15c10*/  ISETP.NE.U32.AND P0, PT, RZ, UR4, PT ;  /* 0x00000004ff007c0c */ /* 0x000fe2000bf05070 */
[----:B------:R-:W3:Y:S01]  /*15c20*/  S2R R6, SR_TID.X ;  /* 0x0000000000067919 */ /* 0x000ee20000002100 */
[----:B------:R-:W-:Y:S02]  /*15c30*/  ISETP.NE.AND.EX P1, PT, RZ, UR7, PT, P1 ;  /* 0x00000007ff007c0c */ /* 0x000fe4000bf25310 */
[----:B------:R-:W-:-:S02]  /*15c40*/  ISETP.NE.AND.EX P0, PT, RZ, UR5, PT, P0 ;  /* 0x00000005ff007c0c */ /* 0x000fc4000bf05300 */
[----:B-1----:R-:W-:-:S04]  /*15c50*/  IADD3 R2, P2, R4, UR4, RZ ;  /* 0x0000000404027c10 */ /* 0x002fc8000ff5e0ff */
[----:B--2---:R-:W-:-:S05]  /*15c60*/  IADD3.X R3, R0, UR5, RZ, P2, !PT ;  /* 0x0000000500037c10 */ /* 0x004fca00097fe4ff */
[----:B------:R-:W-:Y:S01]  /*15c70*/  @P1 IADD3 R4, P2, R4, UR6, RZ ;  /* 0x0000000604041c10 */ /* 0x000fe2000ff5e0ff */
[----:B------:R-:W-:Y:S01]  /*15c80*/  ULDC UR4, c[0x0][0xa88] ;  /* 0x0002a20000047ab9 */ /* 0x000fe20000000800 */
[----:B------:R1:W5:Y:S02]  /*15c90*/  @P0 LDG.E R15, desc[UR40][R2.64] ;  /* 0x00000028020f0981 */ /* 0x000364000c1e1900 */
[----:B0-----:R-:W-:Y:S01]  /*15ca0*/  @P1 IADD3.X R5, R0, UR7, RZ, P2, !PT ;  /* 0x0000000700051c10 */ /* 0x001fe200097fe4ff */
[----:B------:R-:W-:Y:S02]  /*15cb0*/  IMAD.U32 R0, RZ, RZ, UR4 ;  /* 0x00000004ff007e24 */ /* 0x000fe4000f8e00ff */
[----:B---3--:R-:W-:-:S04]  /*15cc0*/  VIADD R30, R6, 0xffffff80 ;  /* 0xffffff80061e7836 */ /* 0x008fc80000000000 */
[----:B------:R1:W5:Y:S01]  /*15cd0*/  @P1 LDG.E R0, desc[UR40][R4.64] ;  /* 0x0000002804001981 */ /* 0x000362000c1e1900 */
[----:B------:R-:W-:Y:S02]  /*15ce0*/  ISETP.GT.AND P3, PT, R30, 0xbf, PT ;  /* 0x000000bf1e00780c */ /* 0x000fe40003f64270 */
[----:B------:R-:W-:Y:S01]  /*15cf0*/  ISETP.GT.AND P2, PT, R88, 0x1, PT ;  /* 0x000000015800780c */ /* 0x000fe20003f44270 */
[----:B------:R-:W-:-:S12]  /*15d00*/  @P1 BRA `(.L_x_13275) ;  /* 0x0000000000101947 */ /* 0x000fd80003800000 */
[----:B------:R-:W-:Y:S05]  /*15d10*/  @!P0 BRA `(.L_x_13275) ;  /* 0x00000000000c8947 */ /* 0x000fea0003800000 */
[----:B-1----:R-:W2:Y:S04]  /*15d20*/  LDG.E R5, desc[UR40][R2.64] ;  /* 0x0000002802057981 */ /* 0x002ea8000c1e1900 */
[----:B-----5:R-:W2:Y:S02]  /*15d30*/  LDG.E R0, desc[UR40][R2.64+0x4] ;  /* 0x0000042802007981 */ /* 0x020ea4000c1e1900 */
[----:B--2---:R-:W-:-:S07]  /*15d40*/  IMAD.IADD R0, R0, 0x1, -R5 ;  /* 0x0000000100007824 */ /* 0x004fce00078e0a05 */
.L_x_13275:
        /* <DEDUP_REMOVED lines=57> */
.L_x_13277:
[----:B------:R-:W-:Y:S05]  /*160e0*/  BSYNC B1 ;  /* 0x0000000000017941 */ /* 0x000fea0003800000 */
.L_x_13276:
        /* <DEDUP_REMOVED lines=34> */
[----:B------:R-:W-:-:S04]  /*16310*/  IMAD.IADD R8, R13, 0x1, R4 ;  /* 0x000000010d087824 */ /* 0x000fc800078e0204 */
[----:B0-----:R-:W-:-:S04]  /*16320*/  @P0 IMAD.HI.U32 R4, R8, R7, RZ ;  /* 0x0000000708040227 */ /* 0x001fc800078e00ff */
[----:B------:R-:W-:Y:S01]  /*16330*/  IMAD.MOV.U32 R5, RZ, RZ, R8 ;  /* 0x000000ffff057224 */ /* 0x000fe200078e0008 */
[----:B--2---:R-:W-:Y:S01]  /*16340*/  @P0 SHF.R.U32.HI R5, RZ, R9, R4 ;  /* 0x00000009ff050219 */ /* 0x004fe20000011604 */
        /* <DEDUP_REMOVED lines=28> */
[CC--:B0-----:R-:W-:Y:S02]  /*16510*/  @!P3 LEA R8, P0, R21.reuse, R2.reuse, 0x1 ;  /* 0x000000021508b211 */ /* 0x0c1fe400078008ff */
[----:B------:R-:W-:Y:S02]  /*16520*/  @!P4 LEA R12, P1, R10, R2, 0x1 ;  /* 0x000000020a0cc211 */ /* 0x000fe400078208ff */
[----:B--2---:R-:W-:Y:S01]  /*16530*/  @!P2 IMAD.WIDE R6, R30, 0x2, R2 ;  /* 0x000000021e06a825 */ /* 0x004fe200078e0202 */
[-C--:B------:R-:W-:Y:S02]  /*16540*/  @!P3 LEA.HI.X R9, R21, R3.reuse, R28, 0x1, P0 ;  /* 0x000000031509b211 */ /* 0x080fe400000f0c1c */
[----:B------:R-:W-:Y:S02]  /*16550*/  @!P4 LEA.HI.X R13, R10, R3, R14, 0x1, P1 ;  /* 0x000000030a0dc211 */ /* 0x000fe400008f0c0e */
[----:B------:R3:W-:Y:S04]  /*16560*/  @!P2 ST.E.128 desc[UR40][R6.64], RZ ;  /* 0x000000ff0600a985 */ /* 0x0007e8000c101d28 */
[----:B------:R3:W-:Y:S04]  /*16570*/  @!P3 ST.E.128 desc[UR40][R8.64], RZ ;  /* 0x000000ff0800b985 */ /* 0x0007e8000c101d28 */
[----:B------:R3:W-:Y:S02]  /*16580*/  @!P4 ST.E.128 desc[UR40][R12.64], RZ ;  /* 0x000000ff0c00c985 */ /* 0x0007e4000c101d28 */
.L_x_13279:
[----:B------:R-:W-:Y:S05]  /*16590*/  BSYNC B1 ;  /* 0x0000000000017941 */ /* 0x000fea0003800000 */
.L_x_13278:
        /* <DEDUP_REMOVED lines=9> */
[CC--:B0--3--:R-:W-:Y:S02]  /*16630*/  @!P3 LEA R6, P0, R21.reuse, R2.reuse, 0x1 ;  /* 0x000000021506b211 */ /* 0x0c9fe400078008ff */
[----:B------:R-:W-:Y:S02]  /*16640*/  @!P4 LEA R8, P1, R10, R2, 0x1 ;  /* 0x000000020a08c211 */ /* 0x000fe400078208ff */
[----:B-1--4-:R-:W-:Y:S01]  /*16650*/  @!P2 IMAD.WIDE R4, R30, 0x2, R2 ;  /* 0x000000021e04a825 */ /* 0x012fe200078e0202 */
[-C--:B------:R-:W-:Y:S02]  /*16660*/  @!P3 LEA.HI.X R7, R21, R3.reuse, R28, 0x1, P0 ;  /* 0x000000031507b211 */ /* 0x080fe400000f0c1c */
[----:B------:R-:W-:Y:S02]  /*16670*/  @!P4 LEA.HI.X R9, R10, R3, R14, 0x1, P1 ;  /* 0x000000030a09c211 */ /* 0x000fe400008f0c0e */
[----:B------:R2:W-:Y:S04]  /*16680*/  @!P2 ST.E.128 desc[UR40][R4.64], RZ ;  /* 0x000000ff0400a985 */ /* 0x0005e8000c101d28 */
[----:B------:R2:W-:Y:S04]  /*16690*/  @!P3 ST.E.128 desc[UR40][R6.64], RZ ;  /* 0x000000ff0600b985 */ /* 0x0005e8000c101d28 */
[----:B------:R2:W-:Y:S02]  /*166a0*/  @!P4 ST.E.128 desc[UR40][R8.64], RZ ;  /* 0x000000ff0800c985 */ /* 0x0005e4000c101d28 */
.L_x_13272:
[----:B------:R-:W-:Y:S05]  /*166b0*/  BSYNC B0 ;  /* 0x0000000000007941 */ /* 0x000fea0003800000 */
.L_x_13266:
[----:B------:R-:W-:Y:S02]  /*166c0*/  ULDC UR4, c[0x0][0xc3c] ;  /* 0x00030f0000047ab9 */ /* 0x000fe40000000800 */
[----:B------:R-:W-:-:S13]  /*166d0*/  ISETP.GE.AND P0, PT, R27, UR4, PT ;  /* 0x000000041b007c0c */ /* 0x000fda000bf06270 */
[----:B------:R-:W-:Y:S05]  /*166e0*/  @!P0 BRA `(.L_x_13280) ;  /* 0xfffffea800f08947 */ /* 0x000fea000383ffff */
[----:B------:R-:W-:Y:S05]  /*166f0*/  BRA `(.L_x_13138) ;  /* 0x0000008000e47947 */ /* 0x000fea0003800000 */
.L_x_13136:
        /* <DEDUP_REMOVED lines=15> */
[----:B-1----:R-:W-:Y:S02]  /*167f0*/  IMAD.MOV.U32 R25, RZ, RZ, RZ ;  /* 0x000000ffff197224 */ /* 0x002fe400078e00ff */
[----:B------:R-:W-:Y:S01]  /*16800*/  IMAD.MOV.U32 R8, RZ, RZ, RZ ;  /* 0x000000ffff087224 */ /* 0x000fe200078e00ff */
[----:B------:R-:W1:Y:S01]  /*16810*/  S2UR UR6, SR_CTAID.X ;  /* 0x00000000000679c3 */ /* 0x000e620000002500 */
        /* <DEDUP_REMOVED lines=40> */
.L_x_13284:
        /* <DEDUP_REMOVED lines=37> */
.L_x_13282:
        /* <DEDUP_REMOVED lines=13> */
.L_x_13285:
[----:B-1----:R-:W-:Y:S02]  /*16dc0*/  IMAD R24, R24, UR5, R5 ;  /* 0x0000000518187c24 */ /* 0x002fe4000f8e0205 */
[----:B------:R-:W-:-:S03]  /*16dd0*/  VIADD R27, R27, UR4 ;  /* 0x000000041b1b7c36 */ /* 0x000fc60008000000 */
[----:B------:R-:W-:Y:S01]  /*16de0*/  IADD3 R4, -R24, UR6, RZ ;  /* 0x0000000618047c10 */ /* 0x000fe2000fffe1ff */
[----:B------:R-:W-:Y:S06]  /*16df0*/  @!P1 BRA `(.L_x_13286) ;  /* 0x0000000000e49947 */ /* 0x000fec0003800000 */
[----:B--2---:R-:W-:Y:S02]  /*16e00*/  IABS R7, R25 ;  /* 0x0000001900077213 */ /* 0x004fe40000000000 */
[----:B------:R-:W-:Y:S02]  /*16e10*/  IABS R5, R8 ;  /* 0x0000000800057213 */ /* 0x000fe40000000000 */
[----:B------:R-:W1:Y:S08]  /*16e20*/  I2F.RP R9, R7 ;  /* 0x0000000700097306 */ /* 0x000e700000209400 */
[----:B-1----:R-:W0:Y:S02]  /*16e30*/  MUFU.RCP R9, R9 ;  /* 0x0000000900097308 */ /* 0x002e240000001000 */
[----:B0-----:R-:W-:-:S06]  /*16e40*/  VIADD R2, R9, 0xffffffe ;  /* 0x0ffffffe09027836 */ /* 0x001fcc0000000000 */
[----:B------:R-:W0:Y:S08]  /*16e50*/  I2F.RP R9, R5 ;  /* 0x0000000500097306 */ /* 0x000e300000209400 */
[----:B------:R1:W2:Y:S08]  /*16e60*/  F2I.FTZ.U32.TRUNC.NTZ R3, R2 ;  /* 0x0000000200037305 */ /* 0x0002b0000021f000 */
[----:B0-----:R-:W0:Y:S01]  /*16e70*/  MUFU.RCP R9, R9 ;  /* 0x0000000900097308 */ /* 0x001e220000001000 */
[----:B-1----:R-:W-:-:S02]  /*16e80*/  IMAD.MOV.U32 R2, RZ, RZ, RZ ;  /* 0x000000ffff027224 */ /* 0x002fc400078e00ff */
[----:B--2---:R-:W-:-:S04]  /*16e90*/  IMAD.MOV R10, RZ, RZ, -R3 ;  /* 0x000000ffff0a7224 */ /* 0x004fc800078e0a03 */
[----:B------:R-:W-:Y:S01]  /*16ea0*/  IMAD R11, R10, R7, RZ ;  /* 0x000000070a0b7224 */ /* 0x000fe200078e02ff */
[----:B------:R-:W-:-:S03]  /*16eb0*/  IABS R10, R4 ;  /* 0x00000004000a7213 */ /* 0x000fc60000000000 */
[----:B------:R-:W-:Y:S01]  /*16ec0*/  IMAD.HI.U32 R3, R3, R11, R2 ;  /* 0x0000000b03037227 */ /* 0x000fe200078e0002 */
[----:B------:R-:W-:-:S05]  /*16ed0*/  IABS R11, R25 ;  /* 0x00000019000b7213 */ /* 0x000fca0000000000 */
[----:B------:R-:W-:Y:S02]  /*16ee0*/  IMAD.MOV R11, RZ, RZ, -R11 ;  /* 0x000000ffff0b7224 */ /* 0x000fe400078e0a0b */
[----:B------:R-:W-:-:S04]  /*16ef0*/  IMAD.HI.U32 R2, R3, R10, RZ ;  /* 0x0000000a03027227 */ /* 0x000fc800078e00ff */
[----:B------:R-:W-:Y:S02]  /*16f00*/  IMAD R10, R2, R11, R10 ;  /* 0x0000000b020a7224 */ /* 0x000fe400078e020a */
[----:B0-----:R-:W-:-:S03]  /*16f10*/  VIADD R3, R9, 0xffffffe ;  /* 0x0ffffffe09037836 */ /* 0x001fc60000000000 */
[----:B------:R-:W-:-:S03]  /*16f20*/  ISETP.GT.U32.AND P1, PT, R7, R10, PT ;  /* 0x0000000a0700720c */ /* 0x000fc60003f24070 */
[----:B------:R-:W0:Y:S10]  /*16f30*/  F2I.FTZ.U32.TRUNC.NTZ R3, R3 ;  /* 0x0000000300037305 */ /* 0x000e34000021f000 */
[----:B------:R-:W-:-:S02]  /*16f40*/  @!P1 IMAD.IADD R10, R10, 0x1, -R7 ;  /* 0x000000010a0a9824 */ /* 0x000fc400078e0a07 */
[----:B------:R-:W-:Y:S01]  /*16f50*/  @!P1 VIADD R2, R2, 0x1 ;  /* 0x0000000102029836 */ /* 0x000fe20000000000 */
[----:B------:R-:W-:Y:S02]  /*16f60*/  ISETP.NE.AND P1, PT, R25, RZ, PT ;  /* 0x000000ff1900720c */ /* 0x000fe40003f25270 */
[----:B------:R-:W-:Y:S01]  /*16f70*/  ISETP.GE.U32.AND P0, PT, R10, R7, PT ;  /* 0x000000070a00720c */ /* 0x000fe20003f06070 */
[----:B0-----:R-:W-:Y:S01]  /*16f80*/  IMAD.MOV R9, RZ, RZ, -R3 ;  /* 0x000000ffff097224 */ /* 0x001fe200078e0a03 */
[----:B------:R-:W-:-:S04]  /*16f90*/  LOP3.LUT R7, R4, R25, RZ, 0x3c, !PT ;  /* 0x0000001904077212 */ /* 0x000fc800078e3cff */
[----:B------:R-:W-:-:S07]  /*16fa0*/  ISETP.GE.AND P2, PT, R7, RZ, PT ;  /* 0x000000ff0700720c */ /* 0x000fce0003f46270 */
[----:B------:R-:W-:-:S04]  /*16fb0*/  @P0 VIADD R2, R2, 0x1 ;  /* 0x0000000102020836 */ /* 0x000fc80000000000 */
[----:B------:R-:W-:Y:S02]  /*16fc0*/  IMAD.MOV.U32 R7, RZ, RZ, R2 ;  /* 0x000000ffff077224 */ /* 0x000fe400078e0002 */
[----:B------:R-:W-:Y:S02]  /*16fd0*/  IMAD.MOV.U32 R2, RZ, RZ, R9 ;  /* 0x000000ffff027224 */ /* 0x000fe400078e0009 */
[----:B------:R-:W-:Y:S01]  /*16fe0*/  @!P2 IMAD.MOV R7, RZ, RZ, -R7 ;  /* 0x000000ffff07a224 */ /* 0x000fe200078e0a07 */
[----:B------:R-:W-:Y:S01]  /*16ff0*/  @!P1 LOP3.LUT R7, RZ, R25, RZ, 0x33, !PT ;  /* 0x00000019ff079212 */ /* 0x000fe200078e33ff */
        /* <DEDUP_REMOVED lines=25> */
.L_x_13286:
        /* <DEDUP_REMOVED lines=60> */
.L_x_13287:
[----:B------:R-:W-:-:S05]  /*17550*/  LOP3.LUT R2, RZ, R2, RZ, 0x33, !PT ;  /* 0x00000002ff027212 */ /* 0x000fca00078e33ff */
[----:B------:R-:W-:Y:S01]  /*17560*/  IMAD.IADD R25, R25, 0x1, R2 ;  /* 0x0000000119197824 */ /* 0x000fe200078e0202 */
[----:B------:R-:W-:Y:S06]  /*17570*/  BRA `(.L_x_13288) ;  /* 0x00000000000c7947 */ /* 0x000fec0003800000 */
.L_x_13283:
[----:B------:R-:W-:Y:S02]  /*17580*/  IMAD.MOV.U32 R25, RZ, RZ, RZ ;  /* 0x000000ffff197224 */ /* 0x000fe400078e00ff */
[----:B------:R-:W-:Y:S02]  /*17590*/  IMAD.U32 R24, RZ, RZ, UR6 ;  /* 0x00000006ff187e24 */ /* 0x000fe4000f8e00ff */
[----:B------:R-:W-:-:S07]  /*175a0*/  IMAD.MOV.U32 R26, RZ, RZ, RZ ;  /* 0x000000ffff1a7224 */ /* 0x000fce00078e00ff */
.L_x_13288:
[----:B------:R-:W-:-:S13]  /*175b0*/  ISETP.NE.AND P0, PT, R0, RZ, PT ;  /* 0x000000ff0000720c */ /* 0x000fda0003f05270 */
[----:B------:R-:W0:Y:S01]  /*175c0*/  @!P0 S2R R3, SR_CgaCtaId ;  /* 0x0000000000038919 */ /* 0x000e220000008800 */
[----:B------:R-:W-:-:S04]  /*175d0*/  @!P0 MOV R0, 0x400 ;  /* 0x0000040000008802 */ /* 0x000fc80000000f00 */
[----:B0-----:R-:W-:-:S05]  /*175e0*/  @!P0 LEA R0, R3, R0, 0x18 ;  /* 0x0000000003008211 */ /* 0x001fca00078ec0ff */
[----:B------:R2:W-:Y:S01]  /*175f0*/  @!P0 STS.128 [R0+0x19cd0], R24 ;  /* 0x019cd01800008388 */ /* 0x0005e20000000c00 */
[----:B------:R-:W-:Y:S06]  /*17600*/  BAR.ARV 0x5, 0x200 ;  /* 0x0148000000007b1d */ /* 0x000fec0000002000 */
.L_x_13281:
[----:B--2---:R-:W-:Y:S01]  /*17610*/  IMAD.MOV.U32 R0, RZ, RZ, 0x1 ;  /* 0x00000001ff007424 */ /* 0x004fe200078e00ff */
[----:B------:R-:W-:Y:S01]  /*17620*/  ULDC UR4, c[0x0][0xc3c] ;  /* 0x00030f0000047ab9 */ /* 0x000fe20000000800 */
[----:B------:R-:W-:Y:S01]  /*17630*/  IMAD.MOV.U32 R19, RZ, RZ, RZ ;  /* 0x000000ffff137224 */ /* 0x000fe200078e00ff */
[----:B-1----:R-:W-:Y:S02]  /*17640*/  ISETP.GE.AND P0, PT, R27, UR4, PT ;  /* 0x000000041b007c0c */ /* 0x002fe4000bf06270 */
[----:B------:R1:W-:Y:S04]  /*17650*/  STL [R1], R0 ;  /* 0x0000000001007387 */ /* 0x0003e80000100800 */
[----:B------:R1:W-:Y:S07]  /*17660*/  STL [R1+0x58], RZ ;  /* 0x000058ff01007387 */ /* 0x0003ee0000100800 */
[----:B------:R-:W-:Y:S05]  /*17670*/  @P0 BRA `(.L_x_13289) ;  /* 0x0000007000000947 */ /* 0x000fea0003800000 */
[----:B------:R-:W2:Y:S01]  /*17680*/  LDL R10, [R1+0x30] ;  /* 0x00003000010a7983 */ /* 0x000ea20000100800 */
[----:B------:R-:W0:Y:S01]  /*17690*/  S2R R14, SR_TID.X ;  /* 0x00000000000e7919 */ /* 0x000e220000002100 */
[----:B------:R-:W3:Y:S01]  /*176a0*/  S2UR UR4, SR_CgaCtaId ;  /* 0x00000000000479c3 */ /* 0x000ee20000008800 */
[----:B------:R-:W-:Y:S02]  /*176b0*/  IMAD.SHL.U32 R7, R6, 0x800, RZ ;  /* 0x0000080006077824 */ /* 0x000fe400078e00ff */
[C---:B0-----:R-:W-:Y:S01]  /*176c0*/  IMAD.SHL.U32 R2, R14.reuse, 0x20, RZ ;  /* 0x000000200e027824 */ /* 0x041fe200078e00ff */
[C---:B------:R-:W-:Y:S01]  /*176d0*/  LOP3.LUT R12, R14.reuse, 0x7f, RZ, 0xc0, !PT ;  /* 0x0000007f0e0c7812 */ /* 0x040fe200078ec0ff */
[----:B-1----:R-:W-:Y:S01]  /*176e0*/  IMAD.SHL.U32 R0, R14, 0x10, RZ ;  /* 0x000000100e007824 */ /* 0x002fe200078e00ff */
[----:B------:R-:W-:Y:S02]  /*176f0*/  SHF.R.U32.HI R4, RZ, 0x1, R14 ;  /* 0x00000001ff047819 */ /* 0x000fe4000001160e */
[----:B------:R-:W-:Y:S01]  /*17700*/  LOP3.LUT R3, R2, 0x80, RZ, 0xc0, !PT ;  /* 0x0000008002037812 */ /* 0x000fe200078ec0ff */
[----:B------:R-:W-:Y:S01]  /*17710*/  IMAD.SHL.U32 R5, R12, 0x10, RZ ;  /* 0x000000100c057824 */ /* 0x000fe200078e00ff */
[----:B------:R-:W-:-:S02]  /*17720*/  LOP3.LUT R28, R2, 0x360, RZ, 0xc0, !PT ;  /* 0x00000360021c7812 */ /* 0x000fc400078ec0ff */
[----:B------:R-:W-:Y:S02]  /*17730*/  LOP3.LUT R2, R0, 0x60, RZ, 0xc0, !PT ;  /* 0x0000006000027812 */ /* 0x000fe400078ec0ff */
[----:B------:R-:W-:Y:S02]  /*17740*/  LOP3.LUT R3, R3, 0x10, R4, 0xf8, !PT ;  /* 0x0000001003037812 */ /* 0x000fe400078ef804 */
[----:B------:R-:W-:Y:S02]  /*17750*/  LOP3.LUT R4, R4, 0x20, RZ, 0xc0, !PT ;  /* 0x0000002004047812 */ /* 0x000fe400078ec0ff */
[--C-:B------:R-:W-:Y:S01]  /*17760*/  LOP3.LUT R11, R2, 0x700, R5.reuse, 0xf8, !PT ;  /* 0x00000700020b7812 */ /* 0x100fe200078ef805 */
[----:B------:R-:W-:Y:S01]  /*17770*/  IMAD.SHL.U32 R2, R14, 0x80, RZ ;  /* 0x000000800e027824 */ /* 0x000fe200078e00ff */
[----:B------:R-:W-:Y:S02]  /*17780*/  LOP3.LUT R28, R28, 0x400, R5, 0xf8, !PT ;  /* 0x000004001c1c7812 */ /* 0x000fe400078ef805 */
[----:B------:R-:W-:Y:S01]  /*17790*/  LOP3.LUT R5, R4, 0x10, R14, 0xf8, !PT ;  /* 0x0000001004057812 */ /* 0x000fe200078ef80e */
[----:B------:R-:W-:Y:S01]  /*177a0*/  IMAD.SHL.U32 R9, R14, 0x2, RZ ;  /* 0x000000020e097824 */ /* 0x000fe200078e00ff */
[----:B------:R-:W-:Y:S01]  /*177b0*/  LOP3.LUT R4, R0, 0x90, RZ, 0xc0, !PT ;  /* 0x0000009000047812 */ /* 0x000fe200078ec0ff */
[----:B------:R-:W-:Y:S01]  /*177c0*/  IMAD.SHL.U32 R6, R14, 0x4, RZ ;  /* 0x000000040e067824 */ /* 0x000fe200078e00ff */
[----:B------:R-:W-:-:S02]  /*177d0*/  LOP3.LUT R5, R5, 0x380, R2, 0xf8, !PT ;  /* 0x0000038005057812 */ /* 0x000fc400078ef802 */
[----:B------:R-:W-:Y:S02]  /*177e0*/  LOP3.LUT R2, R2, 0x400, RZ, 0xc0, !PT ;  /* 0x0000040002027812 */ /* 0x000fe400078ec0ff */
[----:B------:R-:W-:Y:S02]  /*177f0*/  LOP3.LUT P0, RZ, R14, 0x4, RZ, 0xc0, !PT ;  /* 0x000000040eff7812 */ /* 0x000fe4000780c0ff */
[----:B------:R-:W-:Y:S02]  /*17800*/  LOP3.LUT R4, R4, 0x10, R9, 0x78, !PT ;  /* 0x0000001004047812 */ /* 0x000fe400078e7809 */
[----:B------:R-:W-:Y:S02]  /*17810*/  LOP3.LUT R2, R2, 0x800, R7, 0xf8, !PT ;  /* 0x0000080002027812 */ /* 0x000fe400078ef807 */
[----:B------:R-:W-:Y:S02]  /*17820*/  LOP3.LUT R5, R5, 0x70, R0, 0x78, !PT ;  /* 0x0000007005057812 */ /* 0x000fe400078e7800 */
[----:B------:R-:W-:-:S02]  /*17830*/  LOP3.LUT R3, R3, 0x10, R6, 0x78, !PT ;  /* 0x0000001003037812 */ /* 0x000fc400078e7806 */
[----:B------:R-:W-:Y:S02]  /*17840*/  LOP3.LUT R8, R11, R4, RZ, 0xfc, !PT ;  /* 0x000000040b087212 */ /* 0x000fe400078efcff */
[----:B------:R-:W-:Y:S02]  /*17850*/  LOP3.LUT R13, R2, R5, RZ, 0xfc, !PT ;  /* 0x00000005020d7212 */ /* 0x000fe400078efcff */
[----:B------:R-:W-:Y:S01]  /*17860*/  LOP3.LUT R28, R28, R3, RZ, 0xfc, !PT ;  /* 0x000000031c1c7212 */ /* 0x000fe200078efcff */
[----:B------:R-:W-:Y:S01]  /*17870*/  IMAD.SHL.U32 R2, R14, 0x40, RZ ;  /* 0x000000400e027824 */ /* 0x000fe200078e00ff */
[----:B------:R-:W-:Y:S01]  /*17880*/  STL [R1+0x24], R8 ;  /* 0x0000240801007387 */ /* 0x000fe20000100800 */
[----:B---3--:R-:W-:Y:S01]  /*17890*/  IMAD.U32 R5, RZ, RZ, UR4 ;  /* 0x00000004ff057e24 */ /* 0x008fe2000f8e00ff */
[----:B------:R-:W-:Y:S01]  /*178a0*/  MOV R17, 0x400 ;  /* 0x0000040000117802 */ /* 0x000fe20000000f00 */
[C---:B------:R-:W-:Y:S01]  /*178b0*/  VIADD R4, R13.reuse, 0x40 ;  /* 0x000000400d047836 */ /* 0x040fe20000000000 */
[----:B------:R-:W-:Y:S01]  /*178c0*/  STL [R1+0x4], R13 ;  /* 0x0000040d01007387 */ /* 0x000fe20000100800 */
[----:B------:R-:W-:Y:S01]  /*178d0*/  @P0 VIADD R4, R13, 0xffffffc0 ;  /* 0xffffffc00d040836 */ /* 0x000fe20000000000 */
[----:B------:R-:W-:-:S02]  /*178e0*/  LEA R17, R5, R17, 0x18 ;  /* 0x0000001105117211 */ /* 0x000fc400078ec0ff */
[----:B------:R-:W-:Y:S01]  /*178f0*/  LOP3.LUT R0, R0, 0x10, RZ, 0xc0, !PT ;  /* 0x0000001000007812 */ /* 0x000fe200078ec0ff */
[----:B------:R-:W-:Y:S01]  /*17900*/  BSSY B7, `(.L_x_13289) ;  /* 0x00006d7000077945 */ /* 0x000fe20003800000 */
[----:B------:R-:W-:Y:S02]  /*17910*/  IMAD.MOV.U32 R29, RZ, RZ, RZ ;  /* 0x000000ffff1d7224 */ /* 0x000fe400078e00ff */
[----:B------:R-:W-:Y:S01]  /*17920*/  IMAD.MOV.U32 R19, RZ, RZ, RZ ;  /* 0x000000ffff137224 */ /* 0x000fe200078e00ff */
[----:B------:R-:W-:Y:S01]  /*17930*/  ULDC.64 UR38, c[0x0][0x198] ;  /* 0x0000660000267ab9 */ /* 0x000fe20000000a00 */
[----:B------:R-:W-:Y:S01]  /*17940*/  ULDC UR36, c[0x0][0xc] ;  /* 0x0000030000247ab9 */ /* 0x000fe20000000800 */
[----:B--2---:R-:W-:-:S05]  /*17950*/  LOP3.LUT R3, R10, 0x2, RZ, 0xfc, !PT ;  /* 0x000000020a037812 */ /* 0x004fca00078efcff */
[----:B------:R0:W-:Y:S04]  /*17960*/  STL [R1+0x60], R3 ;  /* 0x0000600301007387 */ /* 0x0001e80000100800 */
[----:B------:R1:W-:Y:S01]  /*17970*/  STL [R1+0x1c], R5 ;  /* 0x00001c0501007387 */ /* 0x0003e20000100800 */
[----:B0-----:R-:W-:Y:S02]  /*17980*/  LOP3.LUT R3, R2, 0x40, RZ, 0xc0, !PT ;  /* 0x0000004002037812 */ /* 0x001fe400078ec0ff */
[----:B------:R-:W-:Y:S01]  /*17990*/  SHF.R.U32.HI R2, RZ, 0x1, R12 ;  /* 0x00000001ff027819 */ /* 0x000fe2000001160c */
[----:B------:R0:W-:Y:S01]  /*179a0*/  STL [R1+0x20], R4 ;  /* 0x0000200401007387 */ /* 0x0001e20000100800 */
[----:B-1----:R-:W-:Y:S02]  /*179b0*/  LOP3.LUT R5, R10, 0x1, RZ, 0xfc, !PT ;  /* 0x000000010a057812 */ /* 0x002fe400078efcff */
[----:B------:R-:W-:Y:S01]  /*179c0*/  LOP3.LUT R3, R2, R3, RZ, 0xfc, !PT ;  /* 0x0000000302037212 */ /* 0x000fe200078efcff */
[----:B------:R-:W-:-:S02]  /*179d0*/  IMAD.IADD R3, R17, 0x1, R8 ;  /* 0x0000000111037824 */ /* 0x000fc400078e0208 */
[----:B------:R1:W-:Y:S01]  /*179e0*/  STL [R1+0x50], R5 ;  /* 0x0000500501007387 */ /* 0x0003e20000100800 */
[----:B0-----:R-:W-:-:S03]  /*179f0*/  IMAD.MOV.U32 R4, RZ, RZ, 0x1 ;  /* 0x00000001ff047424 */ /* 0x001fc600078e00ff */
[----:B------:R1:W-:Y:S04]  /*17a00*/  STL [R1+0x58], RZ ;  /* 0x000058ff01007387 */ /* 0x0003e80000100800 */
[----:B------:R1:W-:Y:S04]  /*17a10*/  STL [R1+0x8], R4 ;  /* 0x0000080401007387 */ /* 0x0003e80000100800 */
[----:B------:R1:W-:Y:S04]  /*17a20*/  STL [R1], R4 ;  /* 0x0000000401007387 */ /* 0x0003e80000100800 */
[----:B------:R1:W-:Y:S01]  /*17a30*/  STL [R1+0x40], R3 ;  /* 0x0000400301007387 */ /* 0x0003e20000100800 */
[----:B------:R-:W-:-:S02]  /*17a40*/  LOP3.LUT R2, R0, 0x20, RZ, 0xfc, !PT ;  /* 0x0000002000027812 */ /* 0x000fc400078efcff */
[----:B------:R-:W-:Y:S02]  /*17a50*/  LOP3.LUT R0, R0, 0x40, RZ, 0xfc, !PT ;  /* 0x0000004000007812 */ /* 0x000fe400078efcff */
[C---:B------:R-:W-:Y:S02]  /*17a60*/  LOP3.LUT R2, R28.reuse, 0x1800, RZ, 0xfc, !PT ;  /* 0x000018001c027812 */ /* 0x040fe400078efcff */
[----:B------:R-:W-:-:S07]  /*17a70*/  LOP3.LUT R0, R28, 0x2800, RZ, 0xfc, !PT ;  /* 0x000028001c007812 */ /* 0x000fce00078efcff */
.L_x_13411:
[----:B01--4-:R-:W0:Y:S02]  /*17a80*/  LDC.64 R2, c[0x0][0xc88] ;  /* 0x00032200ff027b82 */ /* 0x013e240000000a00 */
        /* <DEDUP_REMOVED lines=50> */
[----:B------:R-:W-:Y:S02]  /*17db0*/  IMAD.MOV.U32 R11, RZ, RZ, R9 ;  /* 0x000000ffff0b7224 */ /* 0x000fe400078e0009 */
[----:B0-----:R-:W-:Y:S01]  /*17dc0*/  IMAD.U32 R9, RZ, RZ, UR5 ;  /* 0x00000005ff097e24 */ /* 0x001fe2000f8e00ff */
[----:B------:R-:W-:Y:S06]  /*17dd0*/  @P2 BRA `(.L_x_13290) ;  /* 0x0000000000142947 */ /* 0x000fec0003800000 */
[----:B------:R-:W-:Y:S05]  /*17de0*/  @!P0 BRA `(.L_x_13290) ;  /* 0x0000000000108947 */ /* 0x000fea0003800000 */
[----:B------:R-:W2:Y:S04]  /*17df0*/  LDG.E R7, desc[UR40][R2.64] ;  /* 0x0000002802077981 */ /* 0x000ea8000c1e1900 */
[----:B------:R-:W2:Y:S02]  /*17e00*/  LDG.E R2, desc[UR40][R2.64+0x4] ;  /* 0x0000042802027981 */ /* 0x000ea4000c1e1900 */
[----:B--2---:R-:W-:-:S05]  /*17e10*/  IMAD.IADD R11, R2, 0x1, -R7 ;  /* 0x00000001020b7824 */ /* 0x004fca00078e0a07 */
[----:B------:R0:W-:Y:S02]  /*17e20*/  STL [R1+0x4c], R11 ;  /* 0x00004c0b01007387 */ /* 0x0001e40000100800 */
.L_x_13290:
[----:B------:R-:W-:Y:S01]  /*17e30*/  ULDC.64 UR4, c[0x0][0xa20] ;  /* 0x0002880000047ab9 */ /* 0x000fe20000000a00 */
[C---:B------:R-:W-:Y:S02]  /*17e40*/  LOP3.LUT R10, R26.reuse, 0xff000000, RZ, 0xc0, !PT ;  /* 0xff0000001a0a7812 */ /* 0x040fe400078ec0ff */
[----:B------:R-:W-:Y:S02]  /*17e50*/  ISETP.NE.U32.AND P0, PT, RZ, UR4, PT ;  /* 0x00000004ff007c0c */ /* 0x000fe4000bf05070 */
[----:B------:R-:W-:Y:S02]  /*17e60*/  SHF.R.U32.HI R10, RZ, 0x8, R10 ;  /* 0x00000008ff0a7819 */ /* 0x000fe4000001160a */
[----:B------:R-:W-:Y:S02]  /*17e70*/  ISETP.NE.AND.EX P0, PT, RZ, UR5, PT, P0 ;  /* 0x00000005ff007c0c */ /* 0x000fe4000bf05300 */
[C---:B------:R-:W-:Y:S02]  /*17e80*/  LOP3.LUT R2, R26.reuse, 0xff0000, RZ, 0xc0, !PT ;  /* 0x00ff00001a027812 */ /* 0x040fe400078ec0ff */
        /* <DEDUP_REMOVED lines=8> */
.L_x_13291:
        /* <DEDUP_REMOVED lines=9> */
.L_x_13292:
[----:B------:R-:W3:Y:S01]  /*17fa0*/  @P1 LDG.E R2, desc[UR40][R4.64] ;  /* 0x0000002804021981 */ /* 0x000ee2000c1e1900 */
[----:B------:R-:W4:Y:S03]  /*17fb0*/  LDC R3, c[0x0][0x448] ;  /* 0x00011200ff037b82 */ /* 0x000f260000000800 */
[----:B------:R0:W3:Y:S01]  /*17fc0*/  @P1 LDG.E R4, desc[UR40][R4.64+0x4] ;  /* 0x0000042804041981 */ /* 0x0000e2000c1e1900 */
[----:B-1---5:R-:W-:Y:S01]  /*17fd0*/  IMAD.IADD R8, R6, 0x1, -R8 ;  /* 0x0000000106087824 */ /* 0x022fe200078e0a08 */
[----:B------:R-:W-:Y:S01]  /*17fe0*/  BSSY B0, `(.L_x_13293) ;  /* 0x0000037000007945 */ /* 0x000fe20003800000 */
[----:B------:R-:W-:Y:S02]  /*17ff0*/  LOP3.LUT R23, R10, 0xff, RZ, 0xc0, !PT ;  /* 0x000000ff0a177812 */ /* 0x000fe400078ec0ff */
[----:B----4-:R-:W-:-:S13]  /*18000*/  ISETP.NE.AND P0, PT, R3, 0x1, PT ;  /* 0x000000010300780c */ /* 0x010fda0003f05270 */
[----:B------:R-:W1:Y:S08]  /*18010*/  @P0 LDC R3, c[0x0][0x44c] ;  /* 0x00011300ff030b82 */ /* 0x000e700000000800 */
[----:B0-----:R-:W0:Y:S01]  /*18020*/  @P0 LDC R5, c[0x0][0x450] ;  /* 0x00011400ff050b82 */ /* 0x001e220000000800 */
[----:B---3--:R-:W-:Y:S02]  /*18030*/  @P1 IMAD.IADD R9, R4, 0x1, -R2 ;  /* 0x0000000104091824 */ /* 0x008fe400078e0a02 */
[----:B------:R-:W-:-:S04]  /*18040*/  IMAD R2, R25, 0xc0, RZ ;  /* 0x000000c019027824 */ /* 0x000fc800078e02ff */
[----:B------:R-:W-:-:S04]  /*18050*/  VIADD R2, R2, 0xbf ;  /* 0x000000bf02027836 */ /* 0x000fc80000000000 */
[----:B-1----:R-:W-:-:S05]  /*18060*/  @P0 IMAD.HI.U32 R3, R2, R3, RZ ;  /* 0x0000000302030227 */ /* 0x002fca00078e00ff */
[----:B0-----:R-:W-:Y:S01]  /*18070*/  @P0 SHF.R.U32.HI R2, RZ, R5, R3 ;  /* 0x00000005ff020219 */ /* 0x001fe20000011603 */
[----:B------:R-:W-:-:S05]  /*18080*/  IMAD.IADD R3, R8, 0x1, R9 ;  /* 0x0000000108037824 */ /* 0x000fca00078e0209 */
[----:B------:R-:W-:Y:S01]  /*18090*/  IADD3 R21, R3, 0x80, -R11 ;  /* 0x0000008003157810 */ /* 0x000fe20007ffe80b */
[----:B------:R0:W-:Y:S04]  /*180a0*/  STL [R1+0x38], R3 ;  /* 0x0000380301007387 */ /* 0x0001e80000100800 */
[----:B------:R-:W-:-:S05]  /*180b0*/  IMAD.IADD R2, R21, 0x1, R2 ;  /* 0x0000000115027824 */ /* 0x000fca00078e0202 */
[----:B--2---:R-:W-:Y:S01]  /*180c0*/  SHF.R.S32.HI R7, RZ, 0x1f, R2 ;  /* 0x0000001fff077819 */ /* 0x004fe20000011402 */
[----:B0-----:R-:W-:-:S03]  /*180d0*/  VIADD R3, R3, 0x7f ;  /* 0x0000007f03037836 */ /* 0x001fc60000000000 */
[----:B------:R-:W-:Y:S01]  /*180e0*/  LEA.HI R7, R7, R2, RZ, 0x7 ;  /* 0x0000000207077211 */ /* 0x000fe200078f38ff */
[----:B------:R-:W-:Y:S01]  /*180f0*/  IMAD.MOV.U32 R2, RZ, RZ, RZ ;  /* 0x000000ffff027224 */ /* 0x000fe200078e00ff */
[----:B------:R-:W-:Y:S02]  /*18100*/  SHF.R.S32.HI R4, RZ, 0x1f, R3 ;  /* 0x0000001fff047819 */ /* 0x000fe40000011403 */
[----:B------:R-:W-:Y:S02]  /*18110*/  SHF.R.S32.HI R7, RZ, 0x7, R7 ;  /* 0x00000007ff077819 */ /* 0x000fe40000011407 */
[----:B------:R-:W-:-:S04]  /*18120*/  LEA.HI R4, R4, R3, RZ, 0x7 ;  /* 0x0000000304047211 */ /* 0x000fc800078f38ff */
[----:B------:R-:W-:Y:S02]  /*18130*/  SHF.R.S32.HI R20, RZ, 0x7, R4 ;  /* 0x00000007ff147819 */ /* 0x000fe40000011404 */
[----:B------:R-:W-:Y:S02]  /*18140*/  SHF.R.U32.HI R4, RZ, 0x10, R10 ;  /* 0x00000010ff047819 */ /* 0x000fe4000001160a */
[----:B------:R-:W-:-:S04]  /*18150*/  VIMNMX R7, R20, R7, PT ;  /* 0x0000000714077248 */ /* 0x000fc80003fe0100 */
        /* <DEDUP_REMOVED lines=31> */
.L_x_13294:
[----:B------:R-:W-:Y:S05]  /*18350*/  BSYNC B0 ;  /* 0x0000000000007941 */ /* 0x000fea0003800000 */
.L_x_13293:
        /* <DEDUP_REMOVED lines=9> */
[----:B------:R-:W-:-:S06]  /*183f0*/  IMAD.MOV.U32 R10, RZ, RZ, R3 ;  /* 0x000000ffff0a7224 */ /* 0x000fcc00078e0003 */
        /* <DEDUP_REMOVED lines=14> */
.L_x_13459:
[----:B-1----:R-:W-:Y:S02]  /*184e0*/  ISETP.NE.AND P0, PT, R14, RZ, PT ;  /* 0x000000ff0e00720c */ /* 0x002fe40003f05270 */
[----:B------:R-:W-:-:S11]  /*184f0*/  PLOP3.LUT P6, PT, PT, PT, PT, 0x8, 0x0 ;  /* 0x000000000000781c */ /* 0x000fd60003fce170 */
[----:B------:R-:W-:Y:S05]  /*18500*/  @P0 BRA `(.L_x_13298) ;  /* 0x00000000000c0947 */ /* 0x000fea0003800000 */
[----:B------:R-:W-:-:S03]  /*18510*/  UMOV UR4, 0xffffffff ;  /* 0xffffffff00047882 */ /* 0x000fc60000000000 */
[----:B------:R-:W-:Y:S05]  /*18520*/  BRA.DIV UR4, `(.L_x_13299) ;  /* 0x00000072043c7947 */ /* 0x000fea000b800000 */
[----:B------:R-:W-:-:S13]  /*18530*/  ELECT P6, URZ, PT ;  /* 0x00000000003f782f */ /* 0x000fda00038c0000 */
.L_x_13298:
        /* <DEDUP_REMOVED lines=9> */
.L_x_13462:
[----:B------:R-:W-:Y:S05]  /*185d0*/  BSYNC B1 ;  /* 0x0000000000017941 */ /* 0x000fea0003800000 */
.L_x_13300:
        /* <DEDUP_REMOVED lines=11> */
.L_x_13463:
[----:B------:R-:W-:Y:S05]  /*18690*/  BSYNC B2 ;  /* 0x0000000000027941 */ /* 0x000fea0003800000 */
.L_x_13304:
        /* <DEDUP_REMOVED lines=9> */
.L_x_13307:
[----:B------:R-:W-:Y:S05]  /*18730*/  BSYNC B2 ;  /* 0x0000000000027941 */ /* 0x000fea0003800000 */
.L_x_13306:
[----:B0-----:R-:W-:Y:S01]  /*18740*/  IMAD.MOV.U32 R5, RZ, RZ, RZ ;  /* 0x000000ffff057224 */ /* 0x001fe200078e00ff */
        /* <DEDUP_REMOVED lines=9> */
[----:B------:R-:W-:Y:S01]  /*187e0*/  VIADD R9, R7, 0x13800 ;  /* 0x0001380007097836 */ /* 0x000fe20000000000 */
[----:B------:R-:W-:-:S09]  /*187f0*/  UMOV UR7, 0x12f00000 ;  /* 0x12f0000000077882 */ /* 0x000fd20000000000 */
.L_x_13308:
        /* <DEDUP_REMOVED lines=16> */
.L_x_13309:
        /* <DEDUP_REMOVED lines=16> */
.L_x_13310:
        /* <DEDUP_REMOVED lines=13> */
.L_x_13464:
[----:B------:R-:W-:Y:S05]  /*18ad0*/  BSYNC B2 ;  /* 0x0000000000027941 */ /* 0x000fea0003800000 */
.L_x_13311:
        /* <DEDUP_REMOVED lines=11> */
.L_x_13314:
[----:B------:R-:W-:Y:S05]  /*18b90*/  BSYNC B2 ;  /* 0x0000000000027941 */ /* 0x000fea0003800000 */
.L_x_13313:
[----:B------:R-:W-:Y:S01]  /*18ba0*/  R2UR UR6, R12 ;  /* 0x000000000c0672ca */ /* 0x000fe200000e0000 */
[----:B------:R-:W-:Y:S01]  /*18bb0*/  IMAD.MOV.U32 R5, RZ, RZ, RZ ;  /* 0x000000ffff057224 */ /* 0x000fe200078e00ff */
[----:B------:R-:W-:Y:S01]  /*18bc0*/  R2UR UR7, R13 ;  /* 0x000000000d0772ca */ /* 0x000fe200000e0000 */
[----:B------:R-:W-:Y:S01]  /*18bd0*/  UIADD3 UR4, UP0, UR38, 0x670, URZ ;  /* 0x0000067026047890 */ /* 0x000fe2000ff1e03f */
[----:B------:R-:W-:Y:S01]  /*18be0*/  PLOP3.LUT P0, PT, PT, PT, PT, 0x80, 0x0 ;  /* 0x000000000000781c */ /* 0x000fe20003f0f070 */
[----:B01----:R-:W-:Y:S01]  /*18bf0*/  VIADD R8, R8, 0x19cb0 ;  /* 0x00019cb008087836 */ /* 0x003fe20000000000 */
[----:B------:R-:W-:Y:S01]  /*18c00*/  R2UR UR10, R5 ;  /* 0x00000000050a72ca */ /* 0x000fe200000e0000 */
[----:B------:R-:W-:Y:S01]  /*18c10*/  VIADD R5, R7, 0x9000 ;  /* 0x0000900007057836 */ /* 0x000fe20000000000 */
[----:B------:R-:W-:-:S13]  /*18c20*/  UIADD3.X UR5, URZ, UR39, URZ, UP0, !UPT ;  /* 0x000000273f057290 */ /* 0x000fda00087fe43f */
.L_x_13315:
        /* <DEDUP_REMOVED lines=15> */
.L_x_13316:
        /* <DEDUP_REMOVED lines=15> */
.L_x_13317:
        /* <DEDUP_REMOVED lines=10> */
.L_x_13303:
[----:B------:R-:W-:Y:S05]  /*18eb0*/  BSYNC B1 ;  /* 0x0000000000017941 */ /* 0x000fea0003800000 */
.L_x_13302:
[----:B------:R-:W2:Y:S01]  /*18ec0*/  LDL.LU R9, [R1+0x8] ;  /* 0x0000080001097983 */ /* 0x000ea20000300800 */
[----:B------:R-:W-:Y:S01]  /*18ed0*/  VIADD R29, R29, 0x1 ;  /* 0x000000011d1d7836 */ /* 0x000fe20000000000 */
[----:B------:R-:W-:Y:S01]  /*18ee0*/  PLOP3.LUT P0, PT, PT, PT, PT, 0x8, 0x0 ;  /* 0x000000000000781c */ /* 0x000fe20003f0e170 */
[----:B------:R-:W-:-:S03]  /*18ef0*/  VIADD R10, R10, 0xfffffffe ;  /* 0xfffffffe0a0a7836 */ /* 0x000fc60000000000 */
[C---:B------:R-:W-:Y:S02]  /*18f00*/  ISETP.NE.AND P1, PT, R29.reuse, 0x2, PT ;  /* 0x000000021d00780c */ /* 0x040fe40003f25270 */
[----:B------:R-:W-:Y:S02]  /*18f10*/  ISETP.GE.AND P2, PT, R10, R3, PT ;  /* 0x000000030a00720c */ /* 0x000fe40003f46270 */
[----:B0-----:R-:W-:Y:S02]  /*18f20*/  SEL R5, RZ, 0x1, P1 ;  /* 0x00000001ff057807 */ /* 0x001fe40000800000 */
[----:B------:R-:W-:Y:S02]  /*18f30*/  SEL R29, R29, RZ, P1 ;  /* 0x000000ff1d1d7207 */ /* 0x000fe40000800000 */
[----:B--2---:R-:W-:-:S05]  /*18f40*/  LOP3.LUT R9, R9, R5, RZ, 0x3c, !PT ;  /* 0x0000000509097212 */ /* 0x004fca00078e3cff */
[----:B------:R0:W-:Y:S02]  /*18f50*/  STL [R1+0x8], R9 ;  /* 0x0000080901007387 */ /* 0x0001e40000100800 */
[----:B------:R-:W-:Y:S05]  /*18f60*/  @!P2 BRA `(.L_x_13296) ;  /* 0x000000080060a947 */ /* 0x000fea0003800000 */
.L_x_13334:
        /* <DEDUP_REMOVED lines=12> */
.L_x_13465:
[----:B------:R-:W-:Y:S05]  /*19030*/  BSYNC B2 ;  /* 0x0000000000027941 */ /* 0x000fea0003800000 */
.L_x_13320:
        /* <DEDUP_REMOVED lines=9> */
.L_x_13323:
[----:B------:R-:W-:Y:S05]  /*190d0*/  BSYNC B2 ;  /* 0x0000000000027941 */ /* 0x000fea0003800000 */
.L_x_13322:
        /* <DEDUP_REMOVED lines=11> */
.L_x_13324:
        /* <DEDUP_REMOVED lines=16> */
.L_x_13325:
        /* <DEDUP_REMOVED lines=16> */
.L_x_13326:
        /* <DEDUP_REMOVED lines=13> */
.L_x_13466:
[----:B------:R-:W-:Y:S05]  /*19460*/  BSYNC B2 ;  /* 0x0000000000027941 */ /* 0x000fea0003800000 */
.L_x_13327:
        /* <DEDUP_REMOVED lines=11> */
.L_x_13330:
[----:B------:R-:W-:Y:S05]  /*19520*/  BSYNC B2 ;  /* 0x0000000000027941 */ /* 0x000fea0003800000 */
.L_x_13329:
        /* <DEDUP_REMOVED lines=8> */
.L_x_13331:
        /* <DEDUP_REMOVED lines=16> */
.L_x_13332:
        /* <DEDUP_REMOVED lines=15> */
.L_x_13333:
        /* <DEDUP_REMOVED lines=10> */
.L_x_13319:
[----:B------:R-:W-:Y:S05]  /*19840*/  BSYNC B1 ;  /* 0x0000000000017941 */ /* 0x000fea0003800000 */
.L_x_13318:
        /* <DEDUP_REMOVED lines=10> */
.L_x_13296:
[----:B------:R-:W-:Y:S05]  /*198f0*/  BSYNC B0 ;  /* 0x0000000000007941 */ /* 0x000fea0003800000 */
.L_x_13295:
[----:B------:R-:W2:Y:S01]  /*19900*/  LDC R0, c[0x0][0x448] ;  /* 0x00011200ff007b82 */ /* 0x000ea20000000800 */
[----:B------:R-:W-:Y:S01]  /*19910*/  ISETP.NE.AND P2, PT, R4, RZ, PT ;  /* 0x000000ff0400720c */ /* 0x000fe20003f45270 */
[----:B------:R-:W-:Y:S05]  /*19920*/  @!P0 WARPSYNC.ALL ;  /* 0x0000000000008948 */ /* 0x000fea0003800000 */
[----:B------:R-:W-:Y:S07]  /*19930*/  BSSY B0, `(.L_x_13335) ;  /* 0x000002c000007945 */ /* 0x000fee0003800000 */
[----:B------:R-:W3:Y:S08]  /*19940*/  @!P2 LDC R4, c[0x0][0x9f0] ;  /* 0x00027c00ff04ab82 */ /* 0x000ef00000000800 */
[----:B------:R-:W-:Y:S01]  /*19950*/  @!P0 BAR.SYNC.DEFER_BLOCKING 0xc, 0x200 ;  /* 0x0308000000008b1d */ /* 0x000fe20000010000 */
[----:B--2---:R-:W-:Y:S01]  /*19960*/  ISETP.NE.AND P1, PT, R0, 0x1, PT ;  /* 0x000000010000780c */ /* 0x004fe20003f25270 */
[----:B------:R-:W-:-:S04]  /*19970*/  IMAD.MOV.U32 R0, RZ, RZ, 0xc0 ;  /* 0x000000c0ff007424 */ /* 0x000fc800078e00ff */
[----:B------:R-:W-:-:S08]  /*19980*/  IMAD R0, R25, R0, 0xbf ;  /* 0x000000bf19007424 */ /* 0x000fd000078e0200 */
[----:B------:R-:W2:Y:S08]  /*19990*/  @P1 LDC R2, c[0x0][0x44c] ;  /* 0x00011300ff021b82 */ /* 0x000eb00000000800 */
[----:B------:R-:W4:Y:S01]  /*199a0*/  @P1 LDC R3, c[0x0][0x450] ;  /* 0x00011400ff031b82 */ /* 0x000f220000000800 */
[----:B--2---:R-:W-:-:S05]  /*199b0*/  @P1 IMAD.HI.U32 R2, R0, R2, RZ ;  /* 0x0000000200021227 */ /* 0x004fca00078e00ff */
[----:B----4-:R-:W-:-:S05]  /*199c0*/  @P1 SHF.R.U32.HI R0, RZ, R3, R2 ;  /* 0x00000003ff001219 */ /* 0x010fca0000011602 */
[----:B------:R-:W-:-:S05]  /*199d0*/  IMAD.IADD R0, R21, 0x1, R0 ;  /* 0x0000000115007824 */ /* 0x000fca00078e0200 */
[----:B------:R-:W-:-:S04]  /*199e0*/  SHF.R.S32.HI R2, RZ, 0x1f, R0 ;  /* 0x0000001fff027819 */ /* 0x000fc80000011400 */
[----:B------:R-:W-:Y:S01]  /*199f0*/  LEA.HI R0, R2, R0, RZ, 0x7 ;  /* 0x0000000002007211 */ /* 0x000fe200078f38ff */
[----:B------:R-:W-:-:S03]  /*19a00*/  IMAD.MOV.U32 R2, RZ, RZ, RZ ;  /* 0x000000ffff027224 */ /* 0x000fc600078e00ff */
[----:B------:R-:W-:-:S04]  /*19a10*/  SHF.R.S32.HI R0, RZ, 0x7, R0 ;  /* 0x00000007ff007819 */ /* 0x000fc80000011400 */
[----:B------:R-:W-:-:S04]  /*19a20*/  VIMNMX R0, R20, R0, PT ;  /* 0x0000000014007248 */ /* 0x000fc80003fe0100 */
[----:B------:R-:W-:-:S13]  /*19a30*/  ISETP.GE.AND P1, PT, R0, 0x1, PT ;  /* 0x000000010000780c */ /* 0x000fda0003f26270 */
[----:B---3--:R-:W-:Y:S05]  /*19a40*/  @!P1 BRA `(.L_x_13336) ;  /* 0x0000000000689947 */ /* 0x008fea0003800000 */
[----:B------:R-:W-:-:S04]  /*19a50*/  IABS R5, R4 ;  /* 0x0000000400057213 */ /* 0x000fc80000000000 */
[----:B------:R-:W2:Y:S08]  /*19a60*/  I2F.RP R2, R5 ;  /* 0x0000000500027306 */ /* 0x000eb00000209400 */
[----:B--2---:R-:W2:Y:S02]  /*19a70*/  MUFU.RCP R2, R2 ;  /* 0x0000000200027308 */ /* 0x004ea40000001000 */
[----:B--2---:R-:W-:-:S06]  /*19a80*/  VIADD R2, R2, 0xffffffe ;  /* 0x0ffffffe02027836 */ /* 0x004fcc0000000000 */
[----:B------:R-:W2:Y:S02]  /*19a90*/  F2I.FTZ.U32.TRUNC.NTZ R3, R2 ;  /* 0x0000000200037305 */ /* 0x000ea4000021f000 */
[----:B--2---:R-:W-:-:S04]  /*19aa0*/  IMAD.MOV R2, RZ, RZ, -R3 ;  /* 0x000000ffff027224 */ /* 0x004fc800078e0a03 */
[----:B------:R-:W-:Y:S02]  /*19ab0*/  IMAD R6, R2, R5, RZ ;  /* 0x0000000502067224 */ /* 0x000fe400078e02ff */
[----:B------:R-:W-:-:S04]  /*19ac0*/  IMAD.MOV.U32 R2, RZ, RZ, RZ ;  /* 0x000000ffff027224 */ /* 0x000fc800078e00ff */
[----:B-1----:R-:W-:Y:S01]  /*19ad0*/  IMAD.HI.U32 R8, R3, R6, R2 ;  /* 0x0000000603087227 */ /* 0x002fe200078e0002 */
        /* <DEDUP_REMOVED lines=17> */
.L_x_13336:
[----:B------:R-:W-:Y:S05]  /*19bf0*/  BSYNC B0 ;  /* 0x0000000000007941 */ /* 0x000fea0003800000 */
.L_x_13335:
        /* <DEDUP_REMOVED lines=16> */
[----:B---3--:R-:W2:Y:S04]  /*19d00*/  @P0 ATOMG.E.ADD.STRONG.GPU PT, R2, desc[UR40][R4.64], R2 ;  /* 0x00000002040209a8 */ /* 0x008ea800081ee1e8 */
[----:B--2---:R2:W3:Y:S02]  /*19d10*/  SHFL.IDX PT, R2, R2, R0, 0x1f ;  /* 0x00001f0002027589 */ /* 0x0044e400000e0000 */
[----:B--2---:R-:W2:Y:S02]  /*19d20*/  S2R R0, SR_LTMASK ;  /* 0x0000000000007919 */ /* 0x004ea40000003900 */
[----:B--2---:R-:W-:-:S06]  /*19d30*/  LOP3.LUT R0, R0, UR4, RZ, 0xc0, !PT ;  /* 0x0000000400007c12 */ /* 0x004fcc000f8ec0ff */
[----:B------:R-:W3:Y:S02]  /*19d40*/  POPC R0, R0 ;  /* 0x0000000000007309 */ /* 0x000ee40000000000 */
[----:B---3--:R-:W-:Y:S01]  /*19d50*/  IADD3 R24, R2, UR36, R0 ;  /* 0x0000002402187c10 */ /* 0x008fe2000fffe000 */
[----:B------:R-:W-:Y:S06]  /*19d60*/  BRA `(.L_x_13338) ;  /* 0x00000038001c7947 */ /* 0x000fec0003800000 */
.L_x_13337:
        /* <DEDUP_REMOVED lines=20> */
.L_x_13340:
[----:B------:R-:W-:Y:S05]  /*19eb0*/  BSYNC B6 ;  /* 0x0000000000067941 */ /* 0x000fea0003800000 */
.L_x_13339:
        /* <DEDUP_REMOVED lines=22> */
.L_x_13342:
[----:B------:R-:W-:Y:S05]  /*1a020*/  BSYNC B6 ;  /* 0x0000000000067941 */ /* 0x000fea0003800000 */
.L_x_13341:
        /* <DEDUP_REMOVED lines=20> */
.L_x_13344:
[----:B------:R-:W-:Y:S05]  /*1a170*/  BSYNC B6 ;  /* 0x0000000000067941 */ /* 0x000fea0003800000 */
.L_x_13343:
        /* <DEDUP_REMOVED lines=19> */
.L_x_13346:
[----:B------:R-:W-:Y:S05]  /*1a2b0*/  BSYNC B6 ;  /* 0x0000000000067941 */ /* 0x000fea0003800000 */
.L_x_13345:
        /* <DEDUP_REMOVED lines=10> */
[----:B------:R-:W3:Y:S01]  /*1a360*/  LDL R15, [R1+0x60] ;  /* 0x00006000010f7983 */ /* 0x000ee20000100800 */
        /* <DEDUP_REMOVED lines=30> */
[----:B------:R-:W-:-:S07]  /*1a550*/  ISETP.NE.AND P2, PT, R15, 0x3, PT ;  /* 0x000000030f00780c */ /* 0x000fce0003f45270 */
[----:B------:R-:W-:-:S04]  /*1a560*/  @P3 LOP3.LUT R22, R22, 0x8, RZ, 0xfc, !PT ;  /* 0x0000000816163812 */ /* 0x000fc800078efcff */
[----:B------:R-:W-:Y:S02]  /*1a570*/  LOP3.LUT R22, R22, 0xfffffffe, RZ, 0xc0, !PT ;  /* 0xfffffffe16167812 */ /* 0x000fe400078ec0ff */
[----:B------:R-:W-:Y:S02]  /*1a580*/  LOP3.LUT R11, R14, 0x40, RZ, 0xfc, !PT ;  /* 0x000000400e0b7812 */ /* 0x000fe400078efcff */
        /* <DEDUP_REMOVED lines=10> */
[----:B------:R-:W-:Y:S02]  /*1a630*/  @!P0 LEA.HI.X R9, R6, R3, R0, 0x2, P1 ;  /* 0x0000000306098211 */ /* 0x000fe400008f1400 */
[----:B------:R-:W-:Y:S01]  /*1a640*/  ISETP.GE.AND P1, PT, R13, R12, PT ;  /* 0x0000000c0d00720c */ /* 0x000fe20003f26270 */
[----:B------:R-:W-:-:S06]  /*1a650*/  IMAD.MOV.U32 R3, RZ, RZ, RZ ;  /* 0x000000ffff037224 */ /* 0x000fcc00078e00ff */
[----:B------:R0:W5:Y:S01]  /*1a660*/  @!P0 LDG.E R3, desc[UR40][R8.64] ;  /* 0x0000002808038981 */ /* 0x000162000c1e1900 */
[----:B------:R-:W-:-:S05]  /*1a670*/  ISETP.GE.AND P0, PT, R11, R12, PT ;  /* 0x0000000c0b00720c */ /* 0x000fca0003f06270 */
[----:B------:R-:W-:-:S04]  /*1a680*/  @P1 LOP3.LUT R22, R22, 0x4, RZ, 0xfc, !PT ;  /* 0x0000000416161812 */ /* 0x000fc800078efcff */
[----:B------:R-:W-:-:S04]  /*1a690*/  @P2 LOP3.LUT R22, R22, 0x1, RZ, 0xfc, !PT ;  /* 0x0000000116162812 */ /* 0x000fc800078efcff */
[----:B------:R-:W-:-:S04]  /*1a6a0*/  LOP3.LUT R22, R22, 0xfffffffd, RZ, 0xc0, !PT ;  /* 0xfffffffd16167812 */ /* 0x000fc800078ec0ff */
[----:B------:R-:W-:Y:S01]  /*1a6b0*/  @P0 LOP3.LUT R22, R22, 0x2, RZ, 0xfc, !PT ;  /* 0x0000000216160812 */ /* 0x000fe200078efcff */
[----:B0-----:R-:W-:Y:S06]  /*1a6c0*/  BRA.DIV UR4, `(.L_x_13347) ;  /* 0x0000005204587947 */ /* 0x001fec000b800000 */
.L_x_13469:
[----:B------:R-:W-:Y:S05]  /*1a6d0*/  @!P2 BRA `(.L_x_13348) ;  /* 0x000000000004a947 */ /* 0x000fea0003800000 */
[----:B------:R-:W-:Y:S01]  /*1a6e0*/  BPT.TRAP 0x1 ;  /* 0x000000040000795c */ /* 0x000fe20000300000 */
.L_x_13348:
[----:B------:R-:W2:Y:S01]  /*1a6f0*/  LDL R0, [R1] ;  /* 0x0000000001007983 */ /* 0x000ea20000100800 */
[----:B------:R-:W-:Y:S01]  /*1a700*/  IMAD R4, R19, 0x8, R17 ;  /* 0x0000000813047824 */ /* 0x000fe200078e0211 */
[----:B------:R-:W-:Y:S01]  /*1a710*/  BSSY B0, `(.L_x_13349) ;  /* 0x0000007000007945 */ /* 0x000fe20003800000 */
[----:B------:R-:W-:Y:S02]  /*1a720*/  IADD3 R2, -R20, R21, -R10 ;  /* 0x0000001514027210 */ /* 0x000fe40007ffe90a */
[----:B------:R-:W-:Y:S02]  /*1a730*/  SHF.R.S32.HI R20, RZ, 0x1f, R5 ;  /* 0x0000001fff147819 */ /* 0x000fe40000011405 */
[----:B--2---:R-:W-:-:S04]  /*1a740*/  SHF.L.U32 R0, R0, 0x1f, RZ ;  /* 0x0000001f00007819 */ /* 0x004fc800000006ff */
[----:B------:R-:W0:Y:S01]  /*1a750*/  SYNCS.PHASECHK.TRANS64.TRYWAIT P0, [R4+URZ+0x19c80], R0 ;  /* 0x019c8000040075a7 */ /* 0x000e22000800017f */
[----:B------:R1:W-:Y:S02]  /*1a760*/  STL [R1+0x34], R0 ;  /* 0x0000340001007387 */ /* 0x0003e40000100800 */
[----:B01----:R-:W-:Y:S05]  /*1a770*/  @!P0 BRA `(.L_x_13350) ;  /* 0x0000005000608947 */ /* 0x003fea0003800000 */
.L_x_13470:
[----:B------:R-:W-:Y:S05]  /*1a780*/  BSYNC B0 ;  /* 0x0000000000007941 */ /* 0x000fea0003800000 */
.L_x_13349:
        /* <DEDUP_REMOVED lines=45> */
.L_x_13476:
[----:B------:R-:W2:Y:S01]  /*1aa60*/  S2R R7, SR_TID.X ;  /* 0x0000000000077919 */ /* 0x000ea20000002100 */
[C---:B------:R-:W-:Y:S02]  /*1aa70*/  ISETP.LT.OR P4, PT, R2.reuse, 0x41, P4 ;  /* 0x000000410200780c */ /* 0x040fe40002781670 */
[C---:B------:R-:W-:Y:S02]  /*1aa80*/  ISETP.LT.OR P2, PT, R2.reuse, 0x41, P2 ;  /* 0x000000410200780c */ /* 0x040fe40001741670 */
[----:B------:R-:W-:Y:S01]  /*1aa90*/  ISETP.LT.OR P0, PT, R2, 0x41, P0 ;  /* 0x000000410200780c */ /* 0x000fe20000701670 */
[----:B--2---:R-:W-:-:S05]  /*1aaa0*/  IMAD.SHL.U32 R7, R7, 0x10, RZ ;  /* 0x0000001007077824 */ /* 0x004fca00078e00ff */
[----:B------:R-:W-:-:S04]  /*1aab0*/  LOP3.LUT R7, R7, 0x10, RZ, 0xc0, !PT ;  /* 0x0000001007077812 */ /* 0x000fc800078ec0ff */
        /* <DEDUP_REMOVED lines=10> */
.L_x_13352:
        /* <DEDUP_REMOVED lines=11> */
.L_x_13353:
[----:B------:R2:W-:Y:S01]  /*1ac10*/  SYNCS.ARRIVE.TRANS64.A1T0 RZ, [R4+URZ+0x19c70], RZ ;  /* 0x019c70ff04ff79a7 */ /* 0x0005e2000810003f */
[----:B------:R-:W-:Y:S05]  /*1ac20*/  @!P4 BRA `(.L_x_13354) ;  /* 0x000000000004c947 */ /* 0x000fea0003800000 */
[----:B------:R-:W-:Y:S01]  /*1ac30*/  BPT.TRAP 0x1 ;  /* 0x000000040000795c */ /* 0x000fe20000300000 */
.L_x_13354:
[----:B------:R-:W3:Y:S01]  /*1ac40*/  LDL R2, [R1+0x34] ;  /* 0x0000340001027983 */ /* 0x000ee20000100800 */
[----:B------:R-:W-:Y:S01]  /*1ac50*/  BSSY B0, `(.L_x_13355) ;  /* 0x0000003000007945 */ /* 0x000fe20003800000 */
[----:B---3--:R-:W3:Y:S03]  /*1ac60*/  SYNCS.PHASECHK.TRANS64.TRYWAIT P0, [R4+URZ+0x19c40], R2 ;  /* 0x019c4002040075a7 */ /* 0x008ee6000800017f */
[----:B---3--:R-:W-:Y:S05]  /*1ac70*/  @!P0 BRA `(.L_x_13356) ;  /* 0x00000050001c8947 */ /* 0x008fea0003800000 */
.L_x_13477:
[----:B------:R-:W-:Y:S05]  /*1ac80*/  BSYNC B0 ;  /* 0x0000000000007941 */ /* 0x000fea0003800000 */
.L_x_13355:
        /* <DEDUP_REMOVED lines=42> */
.L_x_13483:
        /* <DEDUP_REMOVED lines=13> */
.L_x_13358:
[----:B------:R-:W-:Y:S02]  /*1b000*/  PLOP3.LUT P1, PT, P1, P0, PT, 0xa2, 0x0 ;  /* 0x000000000000781c */ /* 0x000fe40000f21472 */
[----:B------:R-:W-:-:S08]  /*1b010*/  @P0 R2UR P1, UR4, R4 ;  /* 0x00000000040402ca */ /* 0x000fd00000020000 */
[----:B------:R-:W-:-:S05]  /*1b020*/  @P0 PLOP3.LUT P0, PT, P1, PT, PT, 0x80, 0x0 ;  /* 0x000000000000081c */ /* 0x000fca0000f0f070 */
[----:B------:R-:W-:Y:S01]  /*1b030*/  @!P1 SYNCS.ARRIVE.TRANS64.RED.A0T1 RZ, [UR4+0x19c30], RZ ;  /* 0x019c30ffffff99a7 */ /* 0x000fe20008200404 */
[----:B------:R-:W-:Y:S07]  /*1b040*/  @!P1 ARRIVES.LDGSTSBAR.64.TRANSCNT [UR4+0x19c30] ;  /* 0x019c3000ff0099b0 */ /* 0x000fee0008000a84 */
[----:B------:R-:W-:Y:S05]  /*1b050*/  @P0 BRA.U.ANY `(.L_x_13358) ;  /* 0xfffffffd00e80947 */ /* 0x000fea000393ffff */
[----:B------:R-:W-:Y:S01]  /*1b060*/  NOP ;  /* 0x0000000000007918 */ /* 0x000fe20000000000 */
[----:B0-----:R-:W3:Y:S02]  /*1b070*/  LDL R0, [R1+0x60] ;  /* 0x0000600001007983 */ /* 0x001ee40000100800 */
[----:B---3--:R-:W-:-:S13]  /*1b080*/  ISETP.NE.AND P2, PT, R0, 0x3, PT ;  /* 0x000000030000780c */ /* 0x008fda0003f45270 */
[----:B------:R-:W-:Y:S05]  /*1b090*/  @!P2 BRA `(.L_x_13359) ;  /* 0x000000000004a947 */ /* 0x000fea0003800000 */
[----:B------:R-:W-:Y:S01]  /*1b0a0*/  BPT.TRAP 0x1 ;  /* 0x000000040000795c */ /* 0x000fe20000300000 */
.L_x_13359:
        /* <DEDUP_REMOVED lines=39> */
.L_x_13361:
[----:B------:R-:W-:Y:S05]  /*1b320*/  BSYNC B6 ;  /* 0x0000000000067941 */ /* 0x000fea0003800000 */
.L_x_13360:
        /* <DEDUP_REMOVED lines=104> */
.L_x_13490:
        /* <DEDUP_REMOVED lines=12> */
.L_x_13364:
[----:B------:R-:W-:Y:S05]  /*1ba70*/  BSYNC B0 ;  /* 0x0000000000007941 */ /* 0x000fea0003800000 */
.L_x_13363:
[----:B------:R-:W-:Y:S01]  /*1ba80*/  NOP ;  /* 0x0000000000007918 */ /* 0x000fe20000000000 */
[----:B------:R-:W-:-:S13]  /*1ba90*/  PLOP3.LUT P0, PT, PT, PT, PT, 0x80, 0x0 ;  /* 0x000000000000781c */ /* 0x000fda0003f0f070 */
.L_x_13365:
        /* <DEDUP_REMOVED lines=18> */
.L_x_13491:
[----:B------:R-:W-:Y:S05]  /*1bbc0*/  BSYNC B0 ;  /* 0x0000000000007941 */ /* 0x000fea0003800000 */
.L_x_13366:
[----:B-1----:R-:W3:Y:S04]  /*1bbd0*/  LDL.LU R3, [R1+0x44] ;  /* 0x0000440001037983 */ /* 0x002ee80000300800 */
[----:B------:R-:W4:Y:S01]  /*1bbe0*/  LDL R2, [R1+0x10] ;  /* 0x0000100001027983 */ /* 0x000f220000100800 */
[----:B---3--:R-:W-:-:S05]  /*1bbf0*/  VIADD R20, R3, 0xfffffffe ;  /* 0xfffffffe03147836 */ /* 0x008fca0000000000 */
[----:B----4-:R-:W-:-:S13]  /*1bc00*/  ISETP.GE.AND P0, PT, R20, R2, PT ;  /* 0x000000021400720c */ /* 0x010fda0003f06270 */
[----:B------:R-:W-:Y:S05]  /*1bc10*/  @!P0 BRA `(.L_x_13368) ;  /* 0x0000001000808947 */ /* 0x000fea0003800000 */
[----:B------:R1:W5:Y:S01]  /*1bc20*/  LDL.LU R6, [R1] ;  /* 0x0000000001067983 */ /* 0x0003620000300800 */
[----:B0-----:R-:W-:-:S07]  /*1bc30*/  IMAD.MOV.U32 R4, RZ, RZ, R19 ;  /* 0x000000ffff047224 */ /* 0x001fce00078e0013 */
.L_x_13388:
[----:B------:R-:W3:Y:S01]  /*1bc40*/  LDL R7, [R1+0x14] ;  /* 0x0000140001077983 */ /* 0x000ee20000100800 */
[----:B0-----:R-:W0:Y:S03]  /*1bc50*/  LDC R8, c[0x0][0x430] ;  /* 0x00010c00ff087b82 */ /* 0x001e260000000800 */
[----:B----4-:R-:W4:Y:S01]  /*1bc60*/  LDL R9, [R1+0x18] ;  /* 0x0000180001097983 */ /* 0x010f220000100800 */
[----:B--2---:R-:W2:Y:S03]  /*1bc70*/  S2R R2, SR_TID.X ;  /* 0x0000000000027919 */ /* 0x004ea60000002100 */
[----:B------:R-:W4:Y:S04]  /*1bc80*/  LDL R11, [R1+0x10] ;  /* 0x00001000010b7983 */ /* 0x000f280000100800 */
        /* <DEDUP_REMOVED lines=31> */
[----:B-----5:R-:W-:-:S05]  /*1be80*/  LOP3.LUT R2, R6, R0, RZ, 0x3c, !PT ;  /* 0x0000000006027212 */ /* 0x020fca00078e3cff */
[----:B------:R0:W-:Y:S01]  /*1be90*/  STL [R1], R2 ;  /* 0x0000000201007387 */ /* 0x0001e20000100800 */
[----:B------:R-:W-:Y:S01]  /*1bea0*/  ISETP.NE.AND P2, PT, R10, 0x3, PT ;  /* 0x000000030a00780c */ /* 0x000fe20003f45270 */
[----:B------:R-:W-:Y:S01]  /*1beb0*/  VIADD R20, R20, 0xffffffff ;  /* 0xffffffff14147836 */ /* 0x000fe20000000000 */
[----:B------:R-:W-:Y:S02]  /*1bec0*/  SEL R19, R19, RZ, P0 ;  /* 0x000000ff13137207 */ /* 0x000fe40000000000 */
[----:B--2---:R-:W-:-:S09]  /*1bed0*/  SHF.R.S32.HI R18, RZ, 0x1f, R8 ;  /* 0x0000001fff127819 */ /* 0x004fd20000011408 */
[----:B0-----:R-:W-:Y:S05]  /*1bee0*/  @!P2 BRA `(.L_x_13369) ;  /* 0x000000000004a947 */ /* 0x001fea0003800000 */
[----:B------:R-:W-:Y:S01]  /*1bef0*/  BPT.TRAP 0x1 ;  /* 0x000000040000795c */ /* 0x000fe20000300000 */
.L_x_13369:
[----:B------:R-:W-:Y:S01]  /*1bf00*/  IMAD R0, R19, 0x8, R17 ;  /* 0x0000000813007824 */ /* 0x000fe200078e0211 */
[----:B------:R-:W-:Y:S01]  /*1bf10*/  SHF.L.U32 R10, R2, 0x1f, RZ ;  /* 0x0000001f020a7819 */ /* 0x000fe200000006ff */
[----:B------:R-:W-:Y:S01]  /*1bf20*/  BSSY B0, `(.L_x_13370) ;  /* 0x0000004000007945 */ /* 0x000fe20003800000 */
[----:B------:R-:W-:Y:S02]  /*1bf30*/  SHF.R.S32.HI R9, RZ, 0x1f, R7 ;  /* 0x0000001fff097819 */ /* 0x000fe40000011407 */
[----:B------:R-:W0:Y:S02]  /*1bf40*/  SYNCS.PHASECHK.TRANS64.TRYWAIT P0, [R0+URZ+0x19c80], R10 ;  /* 0x019c800a000075a7 */ /* 0x000e24000800017f */
[----:B0-----:R-:W-:Y:S05]  /*1bf50*/  @!P0 BRA `(.L_x_13371) ;  /* 0x0000004400248947 */ /* 0x001fea0003800000 */
.L_x_13492:
[----:B------:R-:W-:Y:S05]  /*1bf60*/  BSYNC B0 ;  /* 0x0000000000007941 */ /* 0x000fea0003800000 */
.L_x_13370:
        /* <DEDUP_REMOVED lines=44> */
.L_x_13498:
        /* <DEDUP_REMOVED lines=13> */
.L_x_13373:
[----:B------:R-:W-:Y:S02]  /*1c300*/  PLOP3.LUT P2, PT, P2, P0, PT, 0xa2, 0x0 ;  /* 0x000000000000781c */ /* 0x000fe40001741472 */
[----:B------:R-:W-:-:S08]  /*1c310*/  @P0 R2UR P2, UR4, R0 ;  /* 0x00000000000402ca */ /* 0x000fd00000040000 */
[----:B------:R-:W-:-:S05]  /*1c320*/  @P0 PLOP3.LUT P0, PT, P2, PT, PT, 0x80, 0x0 ;  /* 0x000000000000081c */ /* 0x000fca000170f070 */
[----:B------:R-:W-:Y:S01]  /*1c330*/  @!P2 SYNCS.ARRIVE.TRANS64.RED.A0T1 RZ, [UR4+0x19c70], RZ ;  /* 0x019c70ffffffa9a7 */ /* 0x000fe20008200404 */
[----:B------:R-:W-:Y:S07]  /*1c340*/  @!P2 ARRIVES.LDGSTSBAR.64.TRANSCNT [UR4+0x19c70] ;  /* 0x019c7000ff00a9b0 */ /* 0x000fee0008000a84 */
[----:B------:R-:W-:Y:S05]  /*1c350*/  @P0 BRA.U.ANY `(.L_x_13373) ;  /* 0xfffffffd00e80947 */ /* 0x000fea000393ffff */
[----:B------:R-:W-:Y:S01]  /*1c360*/  NOP ;  /* 0x0000000000007918 */ /* 0x000fe20000000000 */
[----:B---3--:R-:W3:Y:S02]  /*1c370*/  LDL R2, [R1+0x60] ;  /* 0x0000600001027983 */ /* 0x008ee40000100800 */
[----:B---3--:R-:W-:-:S13]  /*1c380*/  ISETP.NE.AND P3, PT, R2, 0x3, PT ;  /* 0x000000030200780c */ /* 0x008fda0003f65270 */
[----:B------:R-:W-:Y:S05]  /*1c390*/  @!P3 BRA `(.L_x_13374) ;  /* 0x000000000004b947 */ /* 0x000fea0003800000 */
[----:B------:R-:W-:Y:S01]  /*1c3a0*/  BPT.TRAP 0x1 ;  /* 0x000000040000795c */ /* 0x000fe20000300000 */
.L_x_13374:
[----:B------:R3:W-:Y:S01]  /*1c3b0*/  SYNCS.ARRIVE.TRANS64.A1T0 RZ, [R0+URZ+0x19c70], RZ ;  /* 0x019c70ff00ff79a7 */ /* 0x0007e2000810003f */
[----:B------:R-:W-:Y:S05]  /*1c3c0*/  @!P3 BRA `(.L_x_13375) ;  /* 0x000000000004b947 */ /* 0x000fea0003800000 */
[----:B------:R-:W-:Y:S01]  /*1c3d0*/  BPT.TRAP 0x1 ;  /* 0x000000040000795c */ /* 0x000fe20000300000 */
.L_x_13375:
[----:B------:R-:W4:Y:S01]  /*1c3e0*/  SYNCS.PHASECHK.TRANS64.TRYWAIT P0, [R0+URZ+0x19c40], R10 ;  /* 0x019c400a000075a7 */ /* 0x000f22000800017f */
[----:B------:R-:W-:Y:S04]  /*1c3f0*/  BSSY B0, `(.L_x_13376) ;  /* 0x0000002000007945 */ /* 0x000fe80003800000 */
[----:B----4-:R-:W-:Y:S05]  /*1c400*/  @!P0 BRA `(.L_x_13377) ;  /* 0x0000004000b88947 */ /* 0x010fea0003800000 */
.L_x_13499:
[----:B------:R-:W-:Y:S05]  /*1c410*/  BSYNC B0 ;  /* 0x0000000000007941 */ /* 0x000fea0003800000 */
.L_x_13376:
        /* <DEDUP_REMOVED lines=38> */
.L_x_13505:
        /* <DEDUP_REMOVED lines=10> */
.L_x_13379:
[----:B------:R-:W-:Y:S02]  /*1c720*/  PLOP3.LUT P2, PT, P2, P0, PT, 0xa2, 0x0 ;  /* 0x000000000000781c */ /* 0x000fe40001741472 */
[----:B------:R-:W-:-:S08]  /*1c730*/  @P0 R2UR P2, UR4, R0 ;  /* 0x00000000000402ca */ /* 0x000fd00000040000 */
[----:B------:R-:W-:-:S05]  /*1c740*/  @P0 PLOP3.LUT P0, PT, P2, PT, PT, 0x80, 0x0 ;  /* 0x000000000000081c */ /* 0x000fca000170f070 */
[----:B------:R-:W-:Y:S01]  /*1c750*/  @!P2 SYNCS.ARRIVE.TRANS64.RED.A0T1 RZ, [UR4+0x19c30], RZ ;  /* 0x019c30ffffffa9a7 */ /* 0x000fe20008200404 */
[----:B------:R-:W-:Y:S07]  /*1c760*/  @!P2 ARRIVES.LDGSTSBAR.64.TRANSCNT [UR4+0x19c30] ;  /* 0x019c3000ff00a9b0 */ /* 0x000fee0008000a84 */
[----:B------:R-:W-:Y:S05]  /*1c770*/  @P0 BRA.U.ANY `(.L_x_13379) ;  /* 0xfffffffd00e80947 */ /* 0x000fea000393ffff */
[----:B------:R-:W-:Y:S01]  /*1c780*/  NOP ;  /* 0x0000000000007918 */ /* 0x000fe20000000000 */
[----:B0-----:R-:W5:Y:S02]  /*1c790*/  LDL R2, [R1+0x60] ;  /* 0x0000600001027983 */ /* 0x001f640000100800 */
[----:B-----5:R-:W-:-:S13]  /*1c7a0*/  ISETP.NE.AND P3, PT, R2, 0x3, PT ;  /* 0x000000030200780c */ /* 0x020fda0003f65270 */
[----:B------:R-:W-:Y:S05]  /*1c7b0*/  @!P3 BRA `(.L_x_13380) ;  /* 0x000000000004b947 */ /* 0x000fea0003800000 */
[----:B------:R-:W-:Y:S01]  /*1c7c0*/  BPT.TRAP 0x1 ;  /* 0x000000040000795c */ /* 0x000fe20000300000 */
.L_x_13380:
[----:B------:R-:W5:Y:S01]  /*1c7d0*/  LDL R2, [R1+0x50] ;  /* 0x0000500001027983 */ /* 0x000f620000100800 */
[----:B------:R0:W-:Y:S01]  /*1c7e0*/  SYNCS.ARRIVE.TRANS64.A1T0 RZ, [R0+URZ+0x19c30], RZ ;  /* 0x019c30ff00ff79a7 */ /* 0x0001e2000810003f */
[----:B-----5:R-:W-:-:S13]  /*1c7f0*/  ISETP.NE.AND P0, PT, R2, 0x3, PT ;  /* 0x000000030200780c */ /* 0x020fda0003f05270 */
[----:B0-----:R-:W-:Y:S05]  /*1c800*/  @!P0 BRA `(.L_x_13381) ;  /* 0x0000000000048947 */ /* 0x001fea0003800000 */
[----:B------:R-:W-:Y:S01]  /*1c810*/  BPT.TRAP 0x1 ;  /* 0x000000040000795c */ /* 0x000fe20000300000 */
.L_x_13381:
[----:B---34-:R-:W-:Y:S01]  /*1c820*/  LOP3.LUT R0, R6, 0x1, RZ, 0x3c, !PT ;  /* 0x0000000106007812 */ /* 0x018fe200078e3cff */
[----:B------:R-:W-:Y:S01]  /*1c830*/  IMAD R2, R4, 0x8, R17 ;  /* 0x0000000804027824 */ /* 0x000fe200078e0211 */
[----:B------:R-:W-:Y:S02]  /*1c840*/  BSSY B0, `(.L_x_13382) ;  /* 0x0000004000007945 */ /* 0x000fe40003800000 */
[----:B------:R-:W-:-:S04]  /*1c850*/  SHF.L.U32 R0, R0, 0x1f, RZ ;  /* 0x0000001f00007819 */ /* 0x000fc800000006ff */
[----:B------:R-:W0:Y:S02]  /*1c860*/  SYNCS.PHASECHK.TRANS64.TRYWAIT P2, [R2+URZ+0x19c70], R0 ;  /* 0x019c7000020075a7 */ /* 0x000e24000804017f */
[----:B0-----:R-:W-:Y:S05]  /*1c870*/  @!P2 BRA `(.L_x_13383) ;  /* 0x000000400048a947 */ /* 0x001fea0003800000 */
.L_x_13506:
[----:B------:R-:W-:Y:S05]  /*1c880*/  BSYNC B0 ;  /* 0x0000000000007941 */ /* 0x000fea0003800000 */
.L_x_13382:
[----:B------:R-:W3:Y:S02]  /*1c890*/  LDL R3, [R1+0x60] ;  /* 0x0000600001037983 */ /* 0x000ee40000100800 */
[----:B---3--:R-:W-:-:S13]  /*1c8a0*/  ISETP.NE.AND P2, PT, R3, 0x3, PT ;  /* 0x000000030300780c */ /* 0x008fda0003f45270 */
[----:B------:R-:W-:Y:S05]  /*1c8b0*/  @!P2 BRA `(.L_x_13384) ;  /* 0x000000000004a947 */ /* 0x000fea0003800000 */
[----:B------:R-:W-:Y:S01]  /*1c8c0*/  BPT.TRAP 0x1 ;  /* 0x000000040000795c */ /* 0x000fe20000300000 */
.L_x_13384:
[----:B------:R-:W-:Y:S01]  /*1c8d0*/  SHF.L.U32 R3, R6, 0x1f, RZ ;  /* 0x0000001f06037819 */ /* 0x000fe200000006ff */
[----:B0-----:R-:W-:-:S03]  /*1c8e0*/  IMAD R0, R4, 0x3000, RZ ;  /* 0x0000300004007824 */ /* 0x001fc600078e02ff */
[----:B------:R-:W0:Y:S02]  /*1c8f0*/  SYNCS.PHASECHK.TRANS64.TRYWAIT P2, [R2+URZ+0x19c60], R3 ;  /* 0x019c6003020075a7 */ /* 0x000e24000804017f */
[----:B0-----:R-:W-:Y:S05]  /*1c900*/  @!P2 BRA `(.L_x_13385) ;  /* 0x000000400038a947 */ /* 0x001fea0003800000 */
.L_x_13507:
[----:B------:R-:W3:Y:S04]  /*1c910*/  LDL R13, [R1+0x4] ;  /* 0x00000400010d7983 */ /* 0x000ee80000100800 */
[----:B------:R-:W4:Y:S01]  /*1c920*/  LDL R14, [R1+0x20] ;  /* 0x00002000010e7983 */ /* 0x000f220000100800 */
[----:B0-----:R-:W-:Y:S01]  /*1c930*/  LOP3.LUT R3, R0, R28, RZ, 0xfc, !PT ;  /* 0x0000001c00037212 */ /* 0x001fe200078efcff */
[----:B------:R-:W-:Y:S05]  /*1c940*/  WARPSYNC.ALL ;  /* 0x0000000000007948 */ /* 0x000fea0003800000 */
[----:B------:R-:W-:Y:S01]  /*1c950*/  IMAD.IADD R3, R17, 0x1, R3 ;  /* 0x0000000111037824 */ /* 0x000fe200078e0203 */
[----:B------:R-:W5:Y:S04]  /*1c960*/  LDL R12, [R1+0x60] ;  /* 0x00006000010c7983 */ /* 0x000f680000100800 */
[----:B------:R-:W0:Y:S02]  /*1c970*/  LDSM.16.MT88.4 R4, [R3+0x9000] ;  /* 0x009000000304783b */ /* 0x000e240000004200 */
[----:B0-----:R-:W-:-:S02]  /*1c980*/  PRMT R8, R4, 0x6420, R5 ;  /* 0x0000642004087816 */ /* 0x001fc40000000005 */
[----:B------:R-:W-:Y:S02]  /*1c990*/  PRMT R9, R4, 0x7531, R5 ;  /* 0x0000753104097816 */ /* 0x000fe40000000005 */
[C-C-:B------:R-:W-:Y:S02]  /*1c9a0*/  PRMT R10, R6.reuse, 0x6420, R7.reuse ;  /* 0x00006420060a7816 */ /* 0x140fe40000000007 */
[----:B------:R-:W-:Y:S02]  /*1c9b0*/  PRMT R11, R6, 0x7531, R7 ;  /* 0x00007531060b7816 */ /* 0x000fe40000000007 */
[----:B---3--:R-:W-:-:S05]  /*1c9c0*/  LOP3.LUT R3, R0, R13, RZ, 0xfc, !PT ;  /* 0x0000000d00037212 */ /* 0x008fca00078efcff */
[----:B------:R-:W-:-:S05]  /*1c9d0*/  IMAD.IADD R3, R23, 0x1, R3 ;  /* 0x0000000117037824 */ /* 0x000fca00078e0203 */
[----:B------:R0:W-:Y:S01]  /*1c9e0*/  STSM.16.M88.4 [R3], R8 ;  /* 0x0000000803007844 */ /* 0x0001e20000000200 */
[----:B-----5:R-:W-:Y:S01]  /*1c9f0*/  ISETP.NE.AND P2, PT, R12, 0x3, PT ;  /* 0x000000030c00780c */ /* 0x020fe20003f45270 */
        /* <DEDUP_REMOVED lines=55> */
.L_x_13386:
[----:B-1----:R1:W-:Y:S01]  /*1cd70*/  SYNCS.ARRIVE.TRANS64.A1T0 RZ, [R2+URZ+0x19c50], RZ ;  /* 0x019c50ff02ff79a7 */ /* 0x0023e2000810003f */
[----:B------:R-:W-:Y:S06]  /*1cd80*/  BAR.SYNC.DEFER_BLOCKING 0x2, 0x80 ;  /* 0x0082000000007b1d */ /* 0x000fec0000010000 */
[----:B------:R-:W-:Y:S05]  /*1cd90*/  @!P0 BRA `(.L_x_13387) ;  /* 0x0000000000048947 */ /* 0x000fea0003800000 */
[----:B------:R-:W-:Y:S01]  /*1cda0*/  BPT.TRAP 0x1 ;  /* 0x000000040000795c */ /* 0x000fe20000300000 */
.L_x_13387:
[----:B------:R-:W3:Y:S01]  /*1cdb0*/  LDL R0, [R1+0x1c] ;  /* 0x00001c0001007983 */ /* 0x000ee20000100800 */
[----:B-1----:R-:W-:Y:S02]  /*1cdc0*/  VIADD R2, R2, 0x19c80 ;  /* 0x00019c8002027836 */ /* 0x002fe40000000000 */
[----:B------:R-:W-:Y:S01]  /*1cdd0*/  IMAD.MOV.U32 R4, RZ, RZ, R19 ;  /* 0x000000ffff047224 */ /* 0x000fe200078e0013 */
[----:B------:R4:W5:Y:S02]  /*1cde0*/  LDL R6, [R1] ;  /* 0x0000000001067983 */ /* 0x0009640000100800 */
[----:B---3--:R-:W-:-:S04]  /*1cdf0*/  PRMT R2, R0, 0x654, R2 ;  /* 0x0000065400027816 */ /* 0x008fc80000000002 */
[----:B------:R4:W-:Y:S01]  /*1ce00*/  SYNCS.ARRIVE.TRANS64.RED.A1T0 RZ, [R2+URZ], RZ ;  /* 0x000000ff02ff79a7 */ /* 0x0009e2000810043f */
[----:B------:R-:W-:Y:S05]  /*1ce10*/  @P1 BRA `(.L_x_13388) ;  /* 0xffffffec00881947 */ /* 0x000fea000383ffff */
.L_x_13368:
[----:B--2---:R-:W4:Y:S02]  /*1ce20*/  S2R R0, SR_TID.X ;  /* 0x0000000000007919 */ /* 0x004f240000002100 */
[----:B----4-:R-:W-:Y:S02]  /*1ce30*/  LOP3.LUT R2, R0, 0x7f, RZ, 0xc0, !PT ;  /* 0x0000007f00027812 */ /* 0x010fe400078ec0ff */
[----:B------:R-:W2:Y:S01]  /*1ce40*/  LDL R0, [R1+0x50] ;  /* 0x0000500001007983 */ /* 0x000ea20000100800 */
[----:B------:R-:W-:Y:S01]  /*1ce50*/  BSSY B0, `(.L_x_13389) ;  /* 0x0000010000007945 */ /* 0x000fe20003800000 */
[----:B------:R-:W-:Y:S02]  /*1ce60*/  ISETP.NE.AND P1, PT, R2, RZ, PT ;  /* 0x000000ff0200720c */ /* 0x000fe40003f25270 */
[----:B--2---:R-:W-:-:S11]  /*1ce70*/  ISETP.NE.AND P0, PT, R0, 0x3, PT ;  /* 0x000000030000780c */ /* 0x004fd60003f05270 */
[----:B------:R-:W-:Y:S05]  /*1ce80*/  @P1 BRA `(.L_x_13390) ;  /* 0x0000000000301947 */ /* 0x000fea0003800000 */
[----:B------:R-:W1:Y:S01]  /*1ce90*/  S2R R2, SR_LANEID ;  /* 0x0000000000027919 */ /* 0x000e620000000000 */
[----:B------:R-:W-:Y:S01]  /*1cea0*/  VOTEU.ANY UR4, UPT, PT ;  /* 0x0000000000047886 */ /* 0x000fe200038e0100 */
[----:B0-----:R-:W0:Y:S01]  /*1ceb0*/  LDC.64 R4, c[0x0][0xc60] ;  /* 0x00031800ff047b82 */ /* 0x001e220000000a00 */
[----:B------:R-:W1:Y:S02]  /*1cec0*/  FLO.U32 R0, UR4 ;  /* 0x0000000400007d00 */ /* 0x000e6400080e0000 */
[----:B-1----:R-:W-:-:S06]  /*1ced0*/  ISETP.EQ.U32.AND P1, PT, R0, R2, PT ;  /* 0x000000020000720c */ /* 0x002fcc0003f22070 */
[----:B------:R-:W0:Y:S07]  /*1cee0*/  POPC R2, UR4 ;  /* 0x0000000400027d09 */ /* 0x000e2e0008000000 */
[----:B0-----:R-:W2:Y:S04]  /*1cef0*/  @P1 ATOMG.E.ADD.STRONG.GPU PT, R2, desc[UR40][R4.64], R2 ;  /* 0x00000002040219a8 */ /* 0x001ea800081ee1e8 */
[----:B--2---:R0:W1:Y:S02]  /*1cf00*/  SHFL.IDX PT, R2, R2, R0, 0x1f ;  /* 0x00001f0002027589 */ /* 0x00406400000e0000 */
[----:B0-----:R-:W0:Y:S02]  /*1cf10*/  S2R R0, SR_LTMASK ;  /* 0x0000000000007919 */ /* 0x001e240000003900 */
[----:B0-----:R-:W-:-:S06]  /*1cf20*/  LOP3.LUT R0, R0, UR4, RZ, 0xc0, !PT ;  /* 0x0000000400007c12 */ /* 0x001fcc000f8ec0ff */
[----:B------:R-:W1:Y:S02]  /*1cf30*/  POPC R0, R0 ;  /* 0x0000000000007309 */ /* 0x000e640000000000 */
[----:B-1----:R-:W-:-:S07]  /*1cf40*/  IADD3 R24, R2, UR36, R0 ;  /* 0x0000002402187c10 */ /* 0x002fce000fffe000 */
.L_x_13390:
[----:B------:R-:W-:Y:S05]  /*1cf50*/  BSYNC B0 ;  /* 0x0000000000007941 */ /* 0x000fea0003800000 */
.L_x_13389:
[----:B------:R-:W-:Y:S05]  /*1cf60*/  @!P0 BRA `(.L_x_13391) ;  /* 0x0000000000048947 */ /* 0x000fea0003800000 */
[----:B------:R-:W-:Y:S01]  /*1cf70*/  BPT.TRAP 0x1 ;  /* 0x000000040000795c */ /* 0x000fe20000300000 */
.L_x_13391:
[----:B------:R-:W2:Y:S01]  /*1cf80*/  LDL R0, [R1] ;  /* 0x0000000001007983 */ /* 0x000ea20000100800 */
[----:B------:R-:W-:Y:S01]  /*1cf90*/  BSSY B0, `(.L_x_13392) ;  /* 0x0000006000007945 */ /* 0x000fe20003800000 */
[----:B--2---:R-:W-:Y:S01]  /*1cfa0*/  LOP3.LUT R2, R0, 0x1, RZ, 0x3c, !PT ;  /* 0x0000000100027812 */ /* 0x004fe200078e3cff */
[----:B------:R-:W-:-:S03]  /*1cfb0*/  IMAD R0, R19, 0x8, R17 ;  /* 0x0000000813007824 */ /* 0x000fc600078e0211 */
[----:B------:R-:W-:-:S04]  /*1cfc0*/  SHF.L.U32 R2, R2, 0x1f, RZ ;  /* 0x0000001f02027819 */ /* 0x000fc800000006ff */
[----:B------:R-:W1:Y:S02]  /*1cfd0*/  SYNCS.PHASECHK.TRANS64.TRYWAIT P1, [R0+URZ+0x19c70], R2 ;  /* 0x019c7002000075a7 */ /* 0x000e64000802017f */
[----:B-1----:R-:W-:Y:S05]  /*1cfe0*/  @!P1 BRA `(.L_x_13393) ;  /* 0x0000003800949947 */ /* 0x002fea0003800000 */
.L_x_13508:
[----:B------:R-:W-:Y:S05]  /*1cff0*/  BSYNC B0 ;  /* 0x0000000000007941 */ /* 0x000fea0003800000 */
.L_x_13392:
[----:B0-----:R-:W2:Y:S02]  /*1d000*/  LDL R3, [R1+0x60] ;  /* 0x0000600001037983 */ /* 0x001ea40000100800 */
[----:B--2---:R-:W-:-:S13]  /*1d010*/  ISETP.NE.AND P1, PT, R3, 0x3, PT ;  /* 0x000000030300780c */ /* 0x004fda0003f25270 */
[----:B------:R-:W-:Y:S05]  /*1d020*/  @!P1 BRA `(.L_x_13394) ;  /* 0x0000000000049947 */ /* 0x000fea0003800000 */
[----:B------:R-:W-:Y:S01]  /*1d030*/  BPT.TRAP 0x1 ;  /* 0x000000040000795c */ /* 0x000fe20000300000 */
.L_x_13394:
[----:B-1----:R-:W2:Y:S02]  /*1d040*/  LDL R2, [R1] ;  /* 0x0000000001027983 */ /* 0x002ea40000100800 */
[----:B--2---:R-:W-:-:S04]  /*1d050*/  SHF.L.U32 R2, R2, 0x1f, RZ ;  /* 0x0000001f02027819 */ /* 0x004fc800000006ff */
[----:B------:R-:W0:Y:S02]  /*1d060*/  SYNCS.PHASECHK.TRANS64.TRYWAIT P1, [R0+URZ+0x19c60], R2 ;  /* 0x019c6002000075a7 */ /* 0x000e24000802017f */
[----:B0-----:R-:W-:Y:S05]  /*1d070*/  @!P1 BRA `(.L_x_13395) ;  /* 0x0000003800849947 */ /* 0x001fea0003800000 */
.L_x_13509:
[----:B------:R-:W2:Y:S04]  /*1d080*/  LDL R13, [R1+0x4] ;  /* 0x00000400010d7983 */ /* 0x000ea80000100800 */
[----:B------:R-:W3:Y:S01]  /*1d090*/  LDL R14, [R1+0x20] ;  /* 0x00002000010e7983 */ /* 0x000ee20000100800 */
[----:B0-----:R-:W-:-:S03]  /*1d0a0*/  IMAD R2, R19, 0x3000, RZ ;  /* 0x0000300013027824 */ /* 0x001fc600078e02ff */
[----:B------:R-:W4:Y:S01]  /*1d0b0*/  LDL R12, [R1+0x60] ;  /* 0x00006000010c7983 */ /* 0x000f220000100800 */
        /* <DEDUP_REMOVED lines=9> */
[----:B------:R-:W-:Y:S01]  /*1d150*/  IMAD.IADD R3, R23, 0x1, R3 ;  /* 0x0000000117037824 */ /* 0x000fe200078e0203 */
[----:B----4-:R-:W-:-:S04]  /*1d160*/  ISETP.NE.AND P1, PT, R12, 0x3, PT ;  /* 0x000000030c00780c */ /* 0x010fc80003f25270 */
        /* <DEDUP_REMOVED lines=56> */
.L_x_13396:
[----:B-1----:R1:W-:Y:S01]  /*1d4f0*/  SYNCS.ARRIVE.TRANS64.A1T0 RZ, [R0+URZ+0x19c50], RZ ;  /* 0x019c50ff00ff79a7 */ /* 0x0023e2000810003f */
[----:B------:R-:W-:Y:S06]  /*1d500*/  BAR.SYNC.DEFER_BLOCKING 0x2, 0x80 ;  /* 0x0082000000007b1d */ /* 0x000fec0000010000 */
[----:B------:R-:W-:Y:S05]  /*1d510*/  @!P0 BRA `(.L_x_13397) ;  /* 0x0000000000048947 */ /* 0x000fea0003800000 */
[----:B------:R-:W-:Y:S01]  /*1d520*/  BPT.TRAP 0x1 ;  /* 0x000000040000795c */ /* 0x000fe20000300000 */
.L_x_13397:
        /* <DEDUP_REMOVED lines=11> */
.L_x_13338:
        /* <DEDUP_REMOVED lines=9> */
[----:B------:R2:W3:Y:S01]  /*1d670*/  LDS.128 R24, [R17+0x19cd0] ;  /* 0x019cd00011187984 */ /* 0x0004e20000000c00 */
[----:B------:R-:W-:Y:S06]  /*1d680*/  BAR.ARV 0x4, 0x200 ;  /* 0x0108000000007b1d */ /* 0x000fec0000002000 */
[----:B------:R-:W-:Y:S05]  /*1d690*/  BRA `(.L_x_13399) ;  /* 0x0000000c00e87947 */ /* 0x000fea0003800000 */
.L_x_13398:
        /* <DEDUP_REMOVED lines=21> */
[----:B0-----:R-:W-:-:S02]  /*1d7f0*/  IMAD.MOV.U32 R24, RZ, RZ, RZ ;  /* 0x000000ffff187224 */ /* 0x001fc400078e00ff */
[----:B--2---:R-:W-:Y:S02]  /*1d800*/  @!P1 IMAD.MOV.U32 R5, RZ, RZ, R6 ;  /* 0x000000ffff059224 */ /* 0x004fe400078e0006 */
[----:B------:R-:W-:Y:S02]  /*1d810*/  IMAD.MOV.U32 R6, RZ, RZ, RZ ;  /* 0x000000ffff067224 */ /* 0x000fe400078e00ff */
        /* <DEDUP_REMOVED lines=19> */
.L_x_13519:
[----:B------:R-:W-:Y:S02]  /*1d950*/  ULDC UR4, c[0x0][0xc38] ;  /* 0x00030e0000047ab9 */ /* 0x000fe40000000800 */
[----:B------:R-:W-:-:S04]  /*1d960*/  IMAD.U32 R2, RZ, RZ, UR4 ;  /* 0x00000004ff027e24 */ /* 0x000fc8000f8e00ff */
[----:B-1----:R-:W-:-:S04]  /*1d970*/  IMAD R8, R8, R2, RZ ;  /* 0x0000000208087224 */ /* 0x002fc800078e02ff */
[----:B------:R-:W-:-:S05]  /*1d980*/  IMAD.IADD R4, R7, 0x1, R8 ;  /* 0x0000000107047824 */ /* 0x000fca00078e0208 */
[----:B------:R-:W-:-:S13]  /*1d990*/  ISETP.GT.AND P6, PT, R4, R0, PT ;  /* 0x000000000400720c */ /* 0x000fda0003fc4270 */
[----:B------:R-:W-:Y:S05]  /*1d9a0*/  @P6 BRA `(.L_x_13401) ;  /* 0x0000000000a46947 */ /* 0x000fea0003800000 */
.L_x_13404:
        /* <DEDUP_REMOVED lines=35> */
.L_x_13527:
[----:B------:R-:W-:Y:S02]  /*1dbe0*/  ULDC UR4, c[0x0][0xc38] ;  /* 0x00030e0000047ab9 */ /* 0x000fe40000000800 */
[----:B------:R-:W-:-:S04]  /*1dbf0*/  IMAD.U32 R2, RZ, RZ, UR4 ;  /* 0x00000004ff027e24 */ /* 0x000fc8000f8e00ff */
[----:B-1----:R-:W-:-:S04]  /*1dc00*/  IMAD R8, R8, R2, RZ ;  /* 0x0000000208087224 */ /* 0x002fc800078e02ff */
[----:B------:R-:W-:-:S05]  /*1dc10*/  IMAD.IADD R4, R8, 0x1, R4 ;  /* 0x0000000108047824 */ /* 0x000fca00078e0204 */
[----:B------:R-:W-:-:S13]  /*1dc20*/  ISETP.GT.AND P6, PT, R4, R0, PT ;  /* 0x000000000400720c */ /* 0x000fda0003fc4270 */
[----:B------:R-:W-:Y:S05]  /*1dc30*/  @!P6 BRA `(.L_x_13404) ;  /* 0xfffffffc005ce947 */ /* 0x000fea000383ffff */
.L_x_13401:
        /* <DEDUP_REMOVED lines=10> */
.L_x_13532:
[----:B------:R-:W-:-:S13]  /*1dce0*/  ISETP.NE.AND P0, PT, R4, RZ, PT ;  /* 0x000000ff0400720c */ /* 0x000fda0003f05270 */
[----:B------:R-:W-:Y:S05]  /*1dcf0*/  @!P0 BRA `(.L_x_13406) ;  /* 0x0000000000148947 */ /* 0x000fea0003800000 */
[----:B------:R-:W-:Y:S01]  /*1dd00*/  UMOV UR4, 0xffffffff ;  /* 0xffffffff00047882 */ /* 0x000fe20000000000 */
[----:B-1----:R-:W-:Y:S02]  /*1dd10*/  VIADD R7, R7, 0xffffffff ;  /* 0xffffffff07077836 */ /* 0x002fe40000000000 */
[----:B------:R-:W-:Y:S05]  /*1dd20*/  BRA.DIV UR4, `(.L_x_13407) ;  /* 0x0000003604fc7947 */ /* 0x000fea000b800000 */
[----:B0-----:R0:W1:Y:S02]  /*1dd30*/  SHFL.IDX PT, R3, R3, R7, 0x1f ;  /* 0x00001f0703037589 */ /* 0x00106400000e0000 */
.L_x_13535:
[----:B-1----:R-:W-:-:S07]  /*1dd40*/  IMAD.MOV.U32 R24, RZ, RZ, R3 ;  /* 0x000000ffff187224 */ /* 0x002fce00078e0003 */
.L_x_13406:
[----:B---3--:R-:W-:Y:S01]  /*1dd50*/  ISETP.NE.AND P0, PT, R6, 0x1, PT ;  /* 0x000000010600780c */ /* 0x008fe20003f05270 */
[----:B------:R-:W-:-:S04]  /*1dd60*/  IMAD R24, R24, R2, R8 ;  /* 0x0000000218187224 */ /* 0x000fc800078e0208 */
[----:B------:R-:W-:-:S08]  /*1dd70*/  IMAD.IADD R0, R0, 0x1, -R24 ;  /* 0x0000000100007824 */ /* 0x000fd000078e0a18 */
[----:B------:R-:W-:Y:S05]  /*1dd80*/  @!P0 BRA `(.L_x_13408) ;  /* 0x0000000000e08947 */ /* 0x000fea0003800000 */
[----:B--2---:R-:W-:-:S04]  /*1dd90*/  IABS R4, R5 ;  /* 0x0000000500047213 */ /* 0x004fc80000000000 */
[----:B------:R-:W2:Y:S08]  /*1dda0*/  I2F.RP R2, R4 ;  /* 0x0000000400027306 */ /* 0x000eb00000209400 */
[----:B--2---:R-:W2:Y:S02]  /*1ddb0*/  MUFU.RCP R2, R2 ;  /* 0x0000000200027308 */ /* 0x004ea40000001000 */
[----:B--2---:R-:W-:-:S06]  /*1ddc0*/  VIADD R2, R2, 0xffffffe ;  /* 0x0ffffffe02027836 */ /* 0x004fcc0000000000 */
[----:B0-----:R-:W0:Y:S02]  /*1ddd0*/  F2I.FTZ.U32.TRUNC.NTZ R3, R2 ;  /* 0x0000000200037305 */ /* 0x001e24000021f000 */
        /* <DEDUP_REMOVED lines=21> */
[----:B-1----:R-:W-:Y:S02]  /*1df30*/  IMAD R7, R2, R4, RZ ;  /* 0x0000000402077224 */ /* 0x002fe400078e02ff */
        /* <DEDUP_REMOVED lines=29> */
.L_x_13408:
[----:B01----:R-:W0:Y:S02]  /*1e110*/  LDC.64 R6, c[0x0][0xc90] ;  /* 0x00032400ff067b82 */ /* 0x003e240000000a00 */
        /* <DEDUP_REMOVED lines=60> */
.L_x_13409:
[----:B------:R-:W-:-:S05]  /*1e4e0*/  LOP3.LUT R0, RZ, R0, RZ, 0x33, !PT ;  /* 0x00000000ff007212 */ /* 0x000fca00078e33ff */
[----:B------:R-:W-:Y:S01]  /*1e4f0*/  IMAD.IADD R25, R5, 0x1, R0 ;  /* 0x0000000105197824 */ /* 0x000fe200078e0200 */
[----:B------:R-:W-:Y:S06]  /*1e500*/  BRA `(.L_x_13410) ;  /* 0x00000000001c7947 */ /* 0x000fec0003800000 */
.L_x_13402:
[----:B------:R-:W-:Y:S01]  /*1e510*/  UMOV UR4, URZ ;  /* 0x0000003f00047c82 */ /* 0x000fe20008000000 */
[----:B------:R-:W-:Y:S01]  /*1e520*/  UMOV UR5, URZ ;  /* 0x0000003f00057c82 */ /* 0x000fe20008000000 */
[----:B------:R-:W-:Y:S01]  /*1e530*/  ULDC UR6, c[0x0][0xc3c] ;  /* 0x00030f0000067ab9 */ /* 0x000fe20000000800 */
[----:B------:R-:W-:Y:S02]  /*1e540*/  IMAD.MOV.U32 R24, RZ, RZ, R0 ;  /* 0x000000ffff187224 */ /* 0x000fe400078e0000 */
[----:B------:R-:W-:Y:S02]  /*1e550*/  IMAD.U32 R25, RZ, RZ, UR4 ;  /* 0x00000004ff197e24 */ /* 0x000fe4000f8e00ff */
[----:B------:R-:W-:Y:S02]  /*1e560*/  IMAD.U32 R26, RZ, RZ, UR5 ;  /* 0x00000005ff1a7e24 */ /* 0x000fe4000f8e00ff */
[----:B------:R-:W-:-:S07]  /*1e570*/  IMAD.U32 R27, RZ, RZ, UR6 ;  /* 0x00000006ff1b7e24 */ /* 0x000fce000f8e00ff */
.L_x_13410:
        /* <DEDUP_REMOVED lines=12> */
.L_x_13399:
[----:B------:R-:W-:Y:S02]  /*1e640*/  ULDC UR4, c[0x0][0xc3c] ;  /* 0x00030f0000047ab9 */ /* 0x000fe40000000800 */
[----:B---3--:R-:W-:-:S13]  /*1e650*/  ISETP.GE.AND P0, PT, R27, UR4, PT ;  /* 0x000000041b007c0c */ /* 0x008fda000bf06270 */
[----:B------:R-:W-:Y:S05]  /*1e660*/  @!P0 BRA `(.L_x_13411) ;  /* 0xffffff9400048947 */ /* 0x000fea000383ffff */
[----:B------:R-:W-:Y:S05]  /*1e670*/  BSYNC B7 ;  /* 0x0000000000077941 */ /* 0x000fea0003800000 */
.L_x_13289:
[----:B-12---:R-:W2:Y:S01]  /*1e680*/  LDL.LU R0, [R1+0x58] ;  /* 0x0000580001007983 */ /* 0x006ea20000300800 */
[----:B------:R-:W-:Y:S01]  /*1e690*/  BSSY B0, `(.L_x_13412) ;  /* 0x000000b000007945 */ /* 0x000fe20003800000 */
[----:B------:R-:W1:Y:S01]  /*1e6a0*/  S2R R5, SR_CgaCtaId ;  /* 0x0000000000057919 */ /* 0x000e620000008800 */
[----:B--2---:R-:W-:-:S05]  /*1e6b0*/  VIADD R0, R0, 0x1 ;  /* 0x0000000100007836 */ /* 0x004fca0000000000 */
[----:B0---4-:R-:W-:-:S04]  /*1e6c0*/  LEA.HI R2, R0, R0, RZ, 0x1 ;  /* 0x0000000000027211 */ /* 0x011fc800078f08ff */
[----:B------:R-:W-:Y:S02]  /*1e6d0*/  LOP3.LUT R3, R2, 0xfffffffe, RZ, 0xc0, !PT ;  /* 0xfffffffe02037812 */ /* 0x000fe400078ec0ff */
[----:B------:R-:W-:-:S03]  /*1e6e0*/  MOV R2, 0x400 ;  /* 0x0000040000027802 */ /* 0x000fc60000000f00 */
[----:B------:R-:W-:Y:S01]  /*1e6f0*/  IMAD.IADD R0, R0, 0x1, -R3 ;  /* 0x0000000100007824 */ /* 0x000fe200078e0a03 */
[----:B-1----:R-:W-:-:S04]  /*1e700*/  LEA R5, R5, R2, 0x18 ;  /* 0x0000000205057211 */ /* 0x002fc800078ec0ff */
[----:B------:R-:W-:-:S04]  /*1e710*/  SHF.L.U32 R0, R0, 0x1f, RZ ;  /* 0x0000001f00007819 */ /* 0x000fc800000006ff */
[----:B------:R-:W0:Y:S02]  /*1e720*/  SYNCS.PHASECHK.TRANS64.TRYWAIT P0, [R5+URZ+0x19c20], R0 ;  /* 0x019c2000050075a7 */ /* 0x000e24000800017f */
[----:B0-----:R-:W-:Y:S05]  /*1e730*/  @!P0 BRA `(.L_x_13413) ;  /* 0x0000002c00a48947 */ /* 0x001fea0003800000 */
.L_x_13536:
[----:B------:R-:W-:Y:S05]  /*1e740*/  BSYNC B0 ;  /* 0x0000000000007941 */ /* 0x000fea0003800000 */
.L_x_13412:
[----:B------:R-:W-:-:S03]  /*1e750*/  UMOV UR4, 0xffffffff ;  /* 0xffffffff00047882 */ /* 0x000fc60000000000 */
[----:B------:R-:W-:Y:S05]  /*1e760*/  BRA.DIV UR4, `(.L_x_13414) ;  /* 0x0000002e04ac7947 */ /* 0x000fea000b800000 */
[----:B0-----:R-:W0:Y:S02]  /*1e770*/  S2R R0, SR_TID.X ;  /* 0x0000000000007919 */ /* 0x001e240000002100 */
[----:B0-----:R-:W-:-:S04]  /*1e780*/  SHF.R.U32.HI R0, RZ, 0x5, R0 ;  /* 0x00000005ff007819 */ /* 0x001fc80000011600 */
[----:B------:R-:W-:-:S05]  /*1e790*/  LOP3.LUT R0, R0, 0x3, RZ, 0xc0, !PT ;  /* 0x0000000300007812 */ /* 0x000fca00078ec0ff */
[----:B------:R0:W1:Y:S02]  /*1e7a0*/  SHFL.IDX PT, R14, R0, RZ, 0x1f ;  /* 0x00001fff000e7589 */ /* 0x00006400000e0000 */
.L_x_13539:
[----:B-1----:R-:W-:-:S13]  /*1e7b0*/  ISETP.NE.AND P0, PT, R14, RZ, PT ;  /* 0x000000ff0e00720c */ /* 0x002fda0003f05270 */
[----:B------:R-:W-:Y:S05]  /*1e7c0*/  @P0 BRA `(.L_x_13138) ;  /* 0x0000000000b00947 */ /* 0x000fea0003800000 */
[----:B------:R-:W-:-:S03]  /*1e7d0*/  UMOV UR4, 0xffffffff ;  /* 0xffffffff00047882 */ /* 0x000fc60000000000 */
[----:B------:R-:W-:Y:S05]  /*1e7e0*/  BRA.DIV UR4, `(.L_x_13415) ;  /* 0x0000002e04c07947 */ /* 0x000fea000b800000 */
[----:B------:R-:W-:-:S13]  /*1e7f0*/  ELECT P6, URZ, PT ;  /* 0x00000000003f782f */ /* 0x000fda00038c0000 */
.L_x_13542:
[----:B------:R-:W-:Y:S05]  /*1e800*/  @!P6 BRA `(.L_x_13138) ;  /* 0x0000000000a0e947 */ /* 0x000fea0003800000 */
[----:B0-----:R-:W2:Y:S02]  /*1e810*/  LDL.LU R0, [R1+0x30] ;  /* 0x0000300001007983 */ /* 0x001ea40000300800 */
[----:B--2---:R-:W-:-:S04]  /*1e820*/  LOP3.LUT R0, R0, 0x2, RZ, 0xfc, !PT ;  /* 0x0000000200007812 */ /* 0x004fc800078efcff */
[----:B------:R-:W-:-:S13]  /*1e830*/  ISETP.NE.AND P0, PT, R0, 0x3, PT ;  /* 0x000000030000780c */ /* 0x000fda0003f05270 */
[----:B------:R-:W-:Y:S05]  /*1e840*/  @!P0 BRA `(.L_x_13416) ;  /* 0x0000000000048947 */ /* 0x000fea0003800000 */
[----:B------:R-:W-:Y:S01]  /*1e850*/  BPT.TRAP 0x1 ;  /* 0x000000040000795c */ /* 0x000fe20000300000 */
.L_x_13416:
        /* <DEDUP_REMOVED lines=8> */
.L_x_13543:
[----:B------:R-:W2:Y:S01]  /*1e8e0*/  LDL.LU R4, [R1] ;  /* 0x0000000001047983 */ /* 0x000ea20000300800 */
[----:B------:R-:W-:Y:S02]  /*1e8f0*/  SEL R19, R19, RZ, P2 ;  /* 0x000000ff13137207 */ /* 0x000fe40001000000 */
[----:B--2---:R-:W-:Y:S01]  /*1e900*/  LOP3.LUT R0, R4, R0, RZ, 0x3c, !PT ;  /* 0x0000000004007212 */ /* 0x004fe200078e3cff */
[----:B------:R-:W-:Y:S06]  /*1e910*/  @!P0 BRA `(.L_x_13418) ;  /* 0x0000000000048947 */ /* 0x000fec0003800000 */
[----:B------:R-:W-:Y:S01]  /*1e920*/  BPT.TRAP 0x1 ;  /* 0x000000040000795c */ /* 0x000fe20000300000 */
.L_x_13418:
[----:B------:R-:W-:Y:S01]  /*1e930*/  IMAD R19, R19, 0x8, R5 ;  /* 0x0000000813137824 */ /* 0x000fe200078e0205 */
[----:B------:R-:W-:-:S04]  /*1e940*/  SHF.L.U32 R0, R0, 0x1f, RZ ;  /* 0x0000001f00007819 */ /* 0x000fc800000006ff */
[----:B------:R-:W1:Y:S02]  /*1e950*/  SYNCS.PHASECHK.TRANS64.TRYWAIT P1, [R19+URZ+0x19c40], R0 ;  /* 0x019c4000130075a7 */ /* 0x000e64000802017f */
[----:B-1----:R-:W-:Y:S05]  /*1e960*/  @!P1 BRA `(.L_x_13419) ;  /* 0x0000002c00949947 */ /* 0x002fea0003800000 */
.L_x_13544:
[----:B------:R-:W-:Y:S05]  /*1e970*/  @!P0 BRA `(.L_x_13420) ;  /* 0x0000000000048947 */ /* 0x000fea0003800000 */
[----:B------:R-:W-:Y:S01]  /*1e980*/  BPT.TRAP 0x1 ;  /* 0x000000040000795c */ /* 0x000fe20000300000 */
.L_x_13420:
[----:B------:R-:W2:Y:S02]  /*1e990*/  SYNCS.PHASECHK.TRANS64.TRYWAIT P1, [R3+URZ+0x19c60], R2 ;  /* 0x019c6002030075a7 */ /* 0x000ea4000802017f */
[----:B--2---:R-:W-:Y:S05]  /*1e9a0*/  @!P1 BRA `(.L_x_13421) ;  /* 0x0000002c00989947 */ /* 0x004fea0003800000 */
.L_x_13545:
[----:B------:R-:W-:Y:S05]  /*1e9b0*/  @!P0 BRA `(.L_x_13422) ;  /* 0x0000000000048947 */ /* 0x000fea0003800000 */
[----:B------:R-:W-:Y:S01]  /*1e9c0*/  BPT.TRAP 0x1 ;  /* 0x000000040000795c */ /* 0x000fe20000300000 */
.L_x_13422:
[----:B------:R-:W3:Y:S02]  /*1e9d0*/  SYNCS.PHASECHK.TRANS64.TRYWAIT P1, [R19+URZ+0x19c60], R0 ;  /* 0x019c6000130075a7 */ /* 0x000ee4000802017f */
[----:B---3--:R-:W-:Y:S05]  /*1e9e0*/  @!P1 BRA `(.L_x_13423) ;  /* 0x0000002c009c9947 */ /* 0x008fea0003800000 */
.L_x_13546:
[----:B------:R-:W-:Y:S05]  /*1e9f0*/  @!P0 BRA `(.L_x_13424) ;  /* 0x0000000000048947 */ /* 0x000fea0003800000 */
[----:B------:R-:W-:Y:S01]  /*1ea00*/  BPT.TRAP 0x1 ;  /* 0x000000040000795c */ /* 0x000fe20000300000 */
.L_x_13424:
[----:B------:R-:W4:Y:S02]  /*1ea10*/  SYNCS.PHASECHK.TRANS64.TRYWAIT P1, [R3+URZ+0x19c80], R2 ;  /* 0x019c8002030075a7 */ /* 0x000f24000802017f */
[----:B----4-:R-:W-:Y:S05]  /*1ea20*/  @!P1 BRA `(.L_x_13425) ;  /* 0x0000002c00a09947 */ /* 0x010fea0003800000 */
.L_x_13547:
[----:B------:R-:W-:Y:S05]  /*1ea30*/  @!P0 BRA `(.L_x_13426) ;  /* 0x0000000000048947 */ /* 0x000fea0003800000 */
[----:B------:R-:W-:Y:S01]  /*1ea40*/  BPT.TRAP 0x1 ;  /* 0x000000040000795c */ /* 0x000fe20000300000 */
.L_x_13426:
[----:B------:R0:W0:Y:S02]  /*1ea50*/  SYNCS.PHASECHK.TRANS64.TRYWAIT P0, [R19+URZ+0x19c80], R0 ;  /* 0x019c8000130075a7 */ /* 0x000024000800017f */
[----:B0-----:R-:W-:Y:S05]  /*1ea60*/  @!P0 NANOSLEEP.SYNCS 0x989680 ;  /* 0x009896800000895d */ /* 0x001fea0003900000 */
[----:B------:R-:W0:Y:S02]  /*1ea70*/  @!P0 SYNCS.PHASECHK.TRANS64 P0, [R19+URZ+0x19c80], R0 ;  /* 0x019c8000130085a7 */ /* 0x000e24000800007f */
[----:B0-----:R-:W-:Y:S05]  /*1ea80*/  @!P0 BRA `(.L_x_13426) ;  /* 0xfffffffc00f08947 */ /* 0x001fea000383ffff */
.L_x_13138:
[----:B------:R-:W-:Y:S05]  /*1ea90*/  BSYNC B8 ;  /* 0x0000000000087941 */ /* 0x000fea0003800000 */
.L_x_13135:
[----:B------:R-:W-:Y:S05]  /*1eaa0*/  EXIT ;  /* 0x000000000000794d */ /* 0x000fea0003800000 */
.L_x_13156:
[----:B-1----:R1:W2:Y:S02]  /*1eab0*/  SYNCS.PHASECHK.TRANS64.TRYWAIT P6, [R70+URZ+0x19c90], R76 ;  /* 0x019c904c460075a7 */ /* 0x0022a400080c017f */
[----:B--2---:R-:W-:Y:S05]  /*1eac0*/  @!P6 NANOSLEEP.SYNCS 0x989680 ;  /* 0x009896800000e95d */ /* 0x004fea0003900000 */
[----:B------:R-:W2:Y:S02]  /*1ead0*/  @!P6 SYNCS.PHASECHK.TRANS64 P6, [R70+URZ+0x19c90], R76 ;  /* 0x019c904c4600e5a7 */ /* 0x000ea400080c007f */
[----:B--2---:R-:W-:Y:S05]  /*1eae0*/  @!P6 BRA `(.L_x_13156) ;  /* 0xfffffffc00f0e947 */ /* 0x004fea000383ffff */
[----:B------:R-:W-:Y:S05]  /*1eaf0*/  BRA `(.L_x_13427) ;  /* 0xfffffe40006c7947 */ /* 0x000fea000383ffff */
.L_x_13157:
        /* <DEDUP_REMOVED lines=8> */
.L_x_13429:
[----:B------:R-:W-:Y:S05]  /*1eb80*/  BSYNC B1 ;  /* 0x0000000000017941 */ /* 0x000fea0003800000 */
.L_x_13428:
        /* <DEDUP_REMOVED lines=8> */
.L_x_13430:
[----:B------:R-:W-:Y:S05]  /*1ec10*/  BRA `(.L_x_13431) ;  /* 0xfffffe4000387947 */ /* 0x000fea000383ffff */
.L_x_13173:
[----:B-1----:R1:W2:Y:S02]  /*1ec20*/  SYNCS.PHASECHK.TRANS64.TRYWAIT P6, [R70+URZ+0x19c90], R76 ;  /* 0x019c904c460075a7 */ /* 0x0022a400080c017f */
[----:B--2---:R-:W-:Y:S05]  /*1ec30*/  @!P6 NANOSLEEP.SYNCS 0x989680 ;  /* 0x009896800000e95d */ /* 0x004fea0003900000 */
[----:B------:R-:W2:Y:S02]  /*1ec40*/  @!P6 SYNCS.PHASECHK.TRANS64 P6, [R70+URZ+0x19c90], R76 ;  /* 0x019c904c4600e5a7 */ /* 0x000ea400080c007f */
[----:B--2---:R-:W-:Y:S05]  /*1ec50*/  @!P6 BRA `(.L_x_13173) ;  /* 0xfffffffc00f0e947 */ /* 0x004fea000383ffff */
[----:B------:R-:W-:Y:S05]  /*1ec60*/  BRA `(.L_x_13432) ;  /* 0xfffffe5800787947 */ /* 0x000fea000383ffff */
.L_x_13174:
        /* <DEDUP_REMOVED lines=8> */
.L_x_13434:
[----:B------:R-:W-:Y:S05]  /*1ecf0*/  BSYNC B1 ;  /* 0x0000000000017941 */ /* 0x000fea0003800000 */
.L_x_13433:
        /* <DEDUP_REMOVED lines=8> */
.L_x_13435:
[----:B------:R-:W-:Y:S01]  /*1ed80*/  IMAD.MOV.U32 R79, RZ, RZ, R14 ;  /* 0x000000ffff4f7224 */ /* 0x000fe200078e000e */
[----:B------:R-:W-:Y:S06]  /*1ed90*/  BRA `(.L_x_13436) ;  /* 0xfffffe5800407947 */ /* 0x000fec000383ffff */
.L_x_13183:
[----:B0-----:R0:W1:Y:S02]  /*1eda0*/  SYNCS.PHASECHK.TRANS64.TRYWAIT P5, [R70+URZ+0x19c90], R76 ;  /* 0x019c904c460075a7 */ /* 0x00106400080a017f */
[----:B-1----:R-:W-:Y:S05]  /*1edb0*/  @!P5 NANOSLEEP.SYNCS 0x989680 ;  /* 0x009896800000d95d */ /* 0x002fea0003900000 */
[----:B------:R-:W1:Y:S02]  /*1edc0*/  @!P5 SYNCS.PHASECHK.TRANS64 P5, [R70+URZ+0x19c90], R76 ;  /* 0x019c904c4600d5a7 */ /* 0x000e6400080a007f */
[----:B-1----:R-:W-:Y:S05]  /*1edd0*/  @!P5 BRA `(.L_x_13183) ;  /* 0xfffffffc00f0d947 */ /* 0x002fea000383ffff */
[----:B------:R-:W-:Y:S05]  /*1ede0*/  BRA `(.L_x_13437) ;  /* 0xfffffe78002c7947 */ /* 0x000fea000383ffff */
.L_x_13184:
[----:B------:R-:W-:Y:S01]  /*1edf0*/  BSSY B1, `(.L_x_13438) ;  /* 0x0000007000017945 */ /* 0x000fe20003800000 */
[----:B------:R-:W-:Y:S02]  /*1ee00*/  IMAD.MOV.U32 R12, RZ, RZ, RZ ;  /* 0x000000ffff0c7224 */ /* 0x000fe400078e00ff */
[----:B------:R-:W-:Y:S02]  /*1ee10*/  IMAD.MOV.U32 R11, RZ, RZ, 0x1e1f ;  /* 0x00001e1fff0b7424 */ /* 0x000fe400078e00ff */
[----:B------:R-:W-:-:S07]  /*1ee20*/  IMAD.MOV.U32 R15, RZ, RZ, -0x1 ;  /* 0xffffffffff0f7424 */ /* 0x000fce00078e00ff */
[----:B0-----:R-:W-:Y:S05]  /*1ee30*/  WARPSYNC.COLLECTIVE R15, `(.L_x_13439) ;  /* 0x000000000f087348 */ /* 0x001fea0003c00000 */
[----:B------:R1:W2:Y:S02]  /*1ee40*/  SHFL.IDX P6, R14, R13, R12, R11 ;  /* 0x0000000c0d0e7389 */ /* 0x0002a400000c000b */
[----:B012---:R-:W-:Y:S01]  /*1ee50*/  ENDCOLLECTIVE ;  /* 0x000000000000791b */ /* 0x007fe20003800000 */
.L_x_13439:
[----:B------:R-:W-:Y:S05]  /*1ee60*/  BSYNC B1 ;  /* 0x0000000000017941 */ /* 0x000fea0003800000 */
.L_x_13438:
        /* <DEDUP_REMOVED lines=8> */
.L_x_13440:
[----:B------:R-:W-:Y:S05]  /*1eef0*/  BRA `(.L_x_13441) ;  /* 0xfffffe78004c7947 */ /* 0x000fea000383ffff */
.L_x_13188:
[----:B0-----:R0:W2:Y:S02]  /*1ef00*/  SYNCS.PHASECHK.TRANS64.TRYWAIT P0, [R70+URZ+0x19cb0], R76 ;  /* 0x019cb04c460075a7 */ /* 0x0010a4000800017f */
[----:B--2---:R-:W-:Y:S05]  /*1ef10*/  @!P0 NANOSLEEP.SYNCS 0x989680 ;  /* 0x009896800000895d */ /* 0x004fea0003900000 */
[----:B------:R-:W2:Y:S02]  /*1ef20*/  @!P0 SYNCS.PHASECHK.TRANS64 P0, [R70+URZ+0x19cb0], R76 ;  /* 0x019cb04c460085a7 */ /* 0x000ea4000800007f */
[----:B--2---:R-:W-:Y:S05]  /*1ef30*/  @!P0 BRA `(.L_x_13188) ;  /* 0xfffffffc00f08947 */ /* 0x004fea000383ffff */
[----:B------:R-:W-:Y:S05]  /*1ef40*/  BRA `(.L_x_13442) ;  /* 0xfffffe7800dc7947 */ /* 0x000fea000383ffff */
.L_x_13208:
[----:B------:R-:W-:Y:S01]  /*1ef50*/  BSSY B1, `(.L_x_13443) ;  /* 0x0000007000017945 */ /* 0x000fe20003800000 */
[----:B------:R-:W-:Y:S02]  /*1ef60*/  IMAD.MOV.U32 R12, RZ, RZ, RZ ;  /* 0x000000ffff0c7224 */ /* 0x000fe400078e00ff */
[----:B------:R-:W-:Y:S02]  /*1ef70*/  IMAD.MOV.U32 R11, RZ, RZ, 0x1e1f ;  /* 0x00001e1fff0b7424 */ /* 0x000fe400078e00ff */
[----:B------:R-:W-:-:S07]  /*1ef80*/  IMAD.MOV.U32 R15, RZ, RZ, -0x1 ;  /* 0xffffffffff0f7424 */ /* 0x000fce00078e00ff */
[----:B------:R-:W-:Y:S05]  /*1ef90*/  WARPSYNC.COLLECTIVE R15, `(.L_x_13444) ;  /* 0x000000000f087348 */ /* 0x000fea0003c00000 */
[----:B------:R0:W1:Y:S02]  /*1efa0*/  SHFL.IDX P6, R14, R13, R12, R11 ;  /* 0x0000000c0d0e7389 */ /* 0x00006400000c000b */
[----:B01----:R-:W-:Y:S01]  /*1efb0*/  ENDCOLLECTIVE ;  /* 0x000000000000791b */ /* 0x003fe20003800000 */
.L_x_13444:
[----:B------:R-:W-:Y:S05]  /*1efc0*/  BSYNC B1 ;  /* 0x0000000000017941 */ /* 0x000fea0003800000 */
.L_x_13443:
        /* <DEDUP_REMOVED lines=8> */
.L_x_13445:
[----:B------:R-:W-:Y:S02]  /*1f050*/  IMAD.MOV.U32 R13, RZ, RZ, R4 ;  /* 0x000000ffff0d7224 */ /* 0x000fe400078e0004 */
[----:B------:R-:W-:-:S07]  /*1f060*/  IMAD.MOV.U32 R3, RZ, RZ, R14 ;  /* 0x000000ffff037224 */ /* 0x000fce00078e000e */
[----:B------:R-:W-:Y:S05]  /*1f070*/  WARPSYNC.COLLECTIVE R15, `(.L_x_13446) ;  /* 0x000000000f087348 */ /* 0x000fea0003c00000 */
[----:B------:R0:W1:Y:S02]  /*1f080*/  SHFL.IDX P6, R14, R13, R12, R11 ;  /* 0x0000000c0d0e7389 */ /* 0x00006400000c000b */
[----:B01----:R-:W-:Y:S01]  /*1f090*/  ENDCOLLECTIVE ;  /* 0x000000000000791b */ /* 0x003fe20003800000 */
.L_x_13446:
[----:B------:R-:W-:Y:S02]  /*1f0a0*/  IMAD.MOV.U32 R13, RZ, RZ, R5 ;  /* 0x000000ffff0d7224 */ /* 0x000fe400078e0005 */
[----:B------:R-:W-:-:S07]  /*1f0b0*/  IMAD.MOV.U32 R4, RZ, RZ, R14 ;  /* 0x000000ffff047224 */ /* 0x000fce00078e000e */
[----:B------:R-:W-:Y:S05]  /*1f0c0*/  WARPSYNC.COLLECTIVE R15, `(.L_x_13447) ;  /* 0x000000000f087348 */ /* 0x000fea0003c00000 */
[----:B------:R0:W1:Y:S02]  /*1f0d0*/  SHFL.IDX P6, R14, R13, R12, R11 ;  /* 0x0000000c0d0e7389 */ /* 0x00006400000c000b */
[----:B01----:R-:W-:Y:S01]  /*1f0e0*/  ENDCOLLECTIVE ;  /* 0x000000000000791b */ /* 0x003fe20003800000 */
.L_x_13447:
[----:B------:R-:W-:Y:S01]  /*1f0f0*/  IMAD.MOV.U32 R5, RZ, RZ, R14 ;  /* 0x000000ffff057224 */ /* 0x000fe200078e000e */
[----:B------:R-:W-:Y:S06]  /*1f100*/  BRA `(.L_x_13448) ;  /* 0xfffffe8c002c7947 */ /* 0x000fec000383ffff */
.L_x_13212:
[----:B-1----:R1:W2:Y:S02]  /*1f110*/  SYNCS.PHASECHK.TRANS64.TRYWAIT P0, [R18+URZ+0x19c00], R41 ;  /* 0x019c0029120075a7 */ /* 0x0022a4000800017f */
[----:B--2---:R-:W-:Y:S05]  /*1f120*/  @!P0 NANOSLEEP.SYNCS 0x989680 ;  /* 0x009896800000895d */ /* 0x004fea0003900000 */
[----:B------:R-:W2:Y:S02]  /*1f130*/  @!P0 SYNCS.PHASECHK.TRANS64 P0, [R18+URZ+0x19c00], R41 ;  /* 0x019c0029120085a7 */ /* 0x000ea4000800007f */
[----:B--2---:R-:W-:Y:S05]  /*1f140*/  @!P0 BRA `(.L_x_13212) ;  /* 0xfffffffc00f08947 */ /* 0x004fea000383ffff */
[----:B------:R-:W-:Y:S05]  /*1f150*/  BRA `(.L_x_13449) ;  /* 0xfffffe8c00fc7947 */ /* 0x000fea000383ffff */
.L_x_13218:
[----:B------:R-:W-:Y:S01]  /*1f160*/  BSSY B1, `(.L_x_13450) ;  /* 0x0000007000017945 */ /* 0x000fe20003800000 */
[----:B------:R-:W-:Y:S02]  /*1f170*/  IMAD.MOV.U32 R12, RZ, RZ, RZ ;  /* 0x000000ffff0c7224 */ /* 0x000fe400078e00ff */
[----:B------:R-:W-:Y:S02]  /*1f180*/  IMAD.MOV.U32 R11, RZ, RZ, 0x1e1f ;  /* 0x00001e1fff0b7424 */ /* 0x000fe400078e00ff */
[----:B------:R-:W-:-:S07]  /*1f190*/  IMAD.MOV.U32 R15, RZ, RZ, -0x1 ;  /* 0xffffffffff0f7424 */ /* 0x000fce00078e00ff */
[----:B------:R-:W-:Y:S05]  /*1f1a0*/  WARPSYNC.COLLECTIVE R15, `(.L_x_13451) ;  /* 0x000000000f087348 */ /* 0x000fea0003c00000 */
[----:B------:R0:W1:Y:S02]  /*1f1b0*/  SHFL.IDX P6, R14, R13, R12, R11 ;  /* 0x0000000c0d0e7389 */ /* 0x00006400000c000b */
[----:B01----:R-:W-:Y:S01]  /*1f1c0*/  ENDCOLLECTIVE ;  /* 0x000000000000791b */ /* 0x003fe20003800000 */
.L_x_13451:
[----:B------:R-:W-:Y:S05]  /*1f1d0*/  BSYNC B1 ;  /* 0x0000000000017941 */ /* 0x000fea0003800000 */
.L_x_13450:
        /* <DEDUP_REMOVED lines=8> */
.L_x_13452:
[----:B------:R-:W-:Y:S02]  /*1f260*/  IMAD.MOV.U32 R13, RZ, RZ, R20 ;  /* 0x000000ffff0d7224 */ /* 0x000fe400078e0014 */
[----:B------:R-:W-:-:S07]  /*1f270*/  IMAD.MOV.U32 R3, RZ, RZ, R14 ;  /* 0x000000ffff037224 */ /* 0x000fce00078e000e */
[----:B------:R-:W-:Y:S05]  /*1f280*/  WARPSYNC.COLLECTIVE R15, `(.L_x_13453) ;  /* 0x000000000f087348 */ /* 0x000fea0003c00000 */
[----:B------:R0:W1:Y:S02]  /*1f290*/  SHFL.IDX P6, R14, R13, R12, R11 ;  /* 0x0000000c0d0e7389 */ /* 0x00006400000c000b */
[----:B01----:R-:W-:Y:S01]  /*1f2a0*/  ENDCOLLECTIVE ;  /* 0x000000000000791b */ /* 0x003fe20003800000 */
.L_x_13453:
[----:B------:R-:W-:Y:S02]  /*1f2b0*/  IMAD.MOV.U32 R13, RZ, RZ, R21 ;  /* 0x000000ffff0d7224 */ /* 0x000fe400078e0015 */
[----:B------:R-:W-:-:S07]  /*1f2c0*/  IMAD.MOV.U32 R20, RZ, RZ, R14 ;  /* 0x000000ffff147224 */ /* 0x000fce00078e000e */
[----:B------:R-:W-:Y:S05]  /*1f2d0*/  WARPSYNC.COLLECTIVE R15, `(.L_x_13454) ;  /* 0x000000000f087348 */ /* 0x000fea0003c00000 */
[----:B------:R0:W1:Y:S02]  /*1f2e0*/  SHFL.IDX P6, R14, R13, R12, R11 ;  /* 0x0000000c0d0e7389 */ /* 0x00006400000c000b */
[----:B01----:R-:W-:Y:S01]  /*1f2f0*/  ENDCOLLECTIVE ;  /* 0x000000000000791b */ /* 0x003fe20003800000 */
.L_x_13454:
[----:B------:R-:W-:Y:S01]  /*1f300*/  IMAD.MOV.U32 R21, RZ, RZ, R14 ;  /* 0x000000ffff157224 */ /* 0x000fe200078e000e */
[----:B------:R-:W-:Y:S06]  /*1f310*/  BRA `(.L_x_13455) ;  /* 0xfffffea400e87947 */ /* 0x000fec000383ffff */
.L_x_13222:
[----:B-1----:R1:W2:Y:S02]  /*1f320*/  SYNCS.PHASECHK.TRANS64.TRYWAIT P0, [R18+URZ+0x19c00], R41 ;  /* 0x019c0029120075a7 */ /* 0x0022a4000800017f */
[----:B--2---:R-:W-:Y:S05]  /*1f330*/  @!P0 NANOSLEEP.SYNCS 0x989680 ;  /* 0x009896800000895d */ /* 0x004fea0003900000 */
[----:B------:R-:W2:Y:S02]  /*1f340*/  @!P0 SYNCS.PHASECHK.TRANS64 P0, [R18+URZ+0x19c00], R41 ;  /* 0x019c0029120085a7 */ /* 0x000ea4000800007f */
[----:B--2---:R-:W-:Y:S05]  /*1f350*/  @!P0 BRA `(.L_x_13222) ;  /* 0xfffffffc00f08947 */ /* 0x004fea000383ffff */
[----:B------:R-:W-:Y:S05]  /*1f360*/  BRA `(.L_x_13456) ;  /* 0xfffffea800a87947 */ /* 0x000fea000383ffff */
.L_x_13228:
[----:B-1----:R1:W3:Y:S02]  /*1f370*/  SYNCS.PHASECHK.TRANS64.TRYWAIT P1, [R3+URZ+0x19c30], R4 ;  /* 0x019c3004030075a7 */ /* 0x0022e4000802017f */
[----:B---3--:R-:W-:Y:S05]  /*1f380*/  @!P1 NANOSLEEP.SYNCS 0x989680 ;  /* 0x009896800000995d */ /* 0x008fea0003900000 */
[----:B------:R-:W3:Y:S02]  /*1f390*/  @!P1 SYNCS.PHASECHK.TRANS64 P1, [R3+URZ+0x19c30], R4 ;  /* 0x019c3004030095a7 */ /* 0x000ee4000802007f */
[----:B---3--:R-:W-:Y:S05]  /*1f3a0*/  @!P1 BRA `(.L_x_13228) ;  /* 0xfffffffc00f09947 */ /* 0x008fea000383ffff */
[----:B------:R-:W-:Y:S05]  /*1f3b0*/  BRA `(.L_x_13227) ;  /* 0xfffffecc00107947 */ /* 0x000fea000383ffff */
.L_x_13236:
[----:B-1----:R1:W2:Y:S02]  /*1f3c0*/  SYNCS.PHASECHK.TRANS64.TRYWAIT P1, [R0+URZ+0x19c30], R5 ;  /* 0x019c3005000075a7 */ /* 0x0022a4000802017f */
[----:B--2---:R-:W-:Y:S05]  /*1f3d0*/  @!P1 NANOSLEEP.SYNCS 0x989680 ;  /* 0x009896800000995d */ /* 0x004fea0003900000 */
[----:B------:R-:W2:Y:S02]  /*1f3e0*/  @!P1 SYNCS.PHASECHK.TRANS64 P1, [R0+URZ+0x19c30], R5 ;  /* 0x019c3005000095a7 */ /* 0x000ea4000802007f */
[----:B--2---:R-:W-:Y:S05]  /*1f3f0*/  @!P1 BRA `(.L_x_13236) ;  /* 0xfffffffc00f09947 */ /* 0x004fea000383ffff */
[----:B------:R-:W-:Y:S05]  /*1f400*/  BRA `(.L_x_13235) ;  /* 0xfffffef000047947 */ /* 0x000fea000383ffff */
.L_x_13241:
[----:B-1----:R1:W2:Y:S02]  /*1f410*/  SYNCS.PHASECHK.TRANS64.TRYWAIT P1, [R14+URZ+0x19c50], R5 ;  /* 0x019c50050e0075a7 */ /* 0x0022a4000802017f */
[----:B--2---:R-:W-:Y:S05]  /*1f420*/  @!P1 NANOSLEEP.SYNCS 0x989680 ;  /* 0x009896800000995d */ /* 0x004fea0003900000 */
[----:B------:R-:W2:Y:S02]  /*1f430*/  @!P1 SYNCS.PHASECHK.TRANS64 P1, [R14+URZ+0x19c50], R5 ;  /* 0x019c50050e0095a7 */ /* 0x000ea4000802007f */
[----:B--2---:R-:W-:Y:S05]  /*1f440*/  @!P1 BRA `(.L_x_13241) ;  /* 0xfffffffc00f09947 */ /* 0x004fea000383ffff */
[----:B------:R-:W-:Y:S05]  /*1f450*/  BRA `(.L_x_13240) ;  /* 0xfffffef000887947 */ /* 0x000fea000383ffff */
.L_x_13251:
[----:B-1----:R1:W2:Y:S02]  /*1f460*/  SYNCS.PHASECHK.TRANS64.TRYWAIT P1, [R5+URZ+0x19c30], R10 ;  /* 0x019c300a050075a7 */ /* 0x0022a4000802017f */
[----:B--2---:R-:W-:Y:S05]  /*1f470*/  @!P1 NANOSLEEP.SYNCS 0x989680 ;  /* 0x009896800000995d */ /* 0x004fea0003900000 */
[----:B------:R-:W2:Y:S02]  /*1f480*/  @!P1 SYNCS.PHASECHK.TRANS64 P1, [R5+URZ+0x19c30], R10 ;  /* 0x019c300a050095a7 */ /* 0x000ea4000802007f */
[----:B--2---:R-:W-:Y:S05]  /*1f490*/  @!P1 BRA `(.L_x_13251) ;  /* 0xfffffffc00f09947 */ /* 0x004fea000383ffff */
[----:B------:R-:W-:Y:S05]  /*1f4a0*/  BRA `(.L_x_13250) ;  /* 0xffffff1800087947 */ /* 0x000fea000383ffff */
.L_x_13256:
[----:B-1----:R1:W2:Y:S02]  /*1f4b0*/  SYNCS.PHASECHK.TRANS64.TRYWAIT P1, [R12+URZ+0x19c50], R5 ;  /* 0x019c50050c0075a7 */ /* 0x0022a4000802017f */
[----:B--2---:R-:W-:Y:S05]  /*1f4c0*/  @!P1 NANOSLEEP.SYNCS 0x989680 ;  /* 0x009896800000995d */ /* 0x004fea0003900000 */
[----:B------:R-:W2:Y:S02]  /*1f4d0*/  @!P1 SYNCS.PHASECHK.TRANS64 P1, [R12+URZ+0x19c50], R5 ;  /* 0x019c50050c0095a7 */ /* 0x000ea4000802007f */
[----:B--2---:R-:W-:Y:S05]  /*1f4e0*/  @!P1 BRA `(.L_x_13256) ;  /* 0xfffffffc00f09947 */ /* 0x004fea000383ffff */
[----:B------:R-:W-:Y:S05]  /*1f4f0*/  BRA `(.L_x_13255) ;  /* 0xffffff18008c7947 */ /* 0x000fea000383ffff */
.L_x_13264:
[----:B-1----:R1:W2:Y:S02]  /*1f500*/  SYNCS.PHASECHK.TRANS64.TRYWAIT P1, [R12+URZ+0x19c50], R7 ;  /* 0x019c50070c0075a7 */ /* 0x0022a4000802017f */
[----:B--2---:R-:W-:Y:S05]  /*1f510*/  @!P1 NANOSLEEP.SYNCS 0x989680 ;  /* 0x009896800000995d */ /* 0x004fea0003900000 */
[----:B------:R-:W2:Y:S02]  /*1f520*/  @!P1 SYNCS.PHASECHK.TRANS64 P1, [R12+URZ+0x19c50], R7 ;  /* 0x019c50070c0095a7 */ /* 0x000ea4000802007f */
[----:B--2---:R-:W-:Y:S05]  /*1f530*/  @!P1 BRA `(.L_x_13264) ;  /* 0xfffffffc00f09947 */ /* 0x004fea000383ffff */
[----:B------:R-:W-:Y:S05]  /*1f540*/  BRA `(.L_x_13263) ;  /* 0xffffff3400407947 */ /* 0x000fea000383ffff */
.L_x_13297:
        /* <DEDUP_REMOVED lines=11> */
.L_x_13458:
[----:B------:R-:W-:Y:S05]  /*1f600*/  BSYNC B1 ;  /* 0x0000000000017941 */ /* 0x000fea0003800000 */
.L_x_13457:
[----:B------:R-:W-:Y:S05]  /*1f610*/  BRA `(.L_x_13459) ;  /* 0xffffff8c00b07947 */ /* 0x000fea000383ffff */
.L_x_13299:
[----:B------:R-:W-:Y:S01]  /*1f620*/  BSSY B1, `(.L_x_13460) ;  /* 0x0000006000017945 */ /* 0x000fe20003800000 */
[----:B------:R-:W-:-:S07]  /*1f630*/  IMAD.MOV.U32 R15, RZ, RZ, -0x1 ;  /* 0xffffffffff0f7424 */ /* 0x000fce00078e00ff */
[----:B0-----:R-:W-:Y:S05]  /*1f640*/  WARPSYNC.COLLECTIVE R15, `(.L_x_13461) ;  /* 0x000000000f0c7348 */ /* 0x001fea0003c00000 */
[----:B------:R-:W-:Y:S02]  /*1f650*/  ELECT P6, UR62, PT ;  /* 0x00000000003e782f */ /* 0x000fe400038c0000 */
[----:B------:R-:W-:Y:S01]  /*1f660*/  MOV R14, UR62 ;  /* 0x0000003e000e7c02 */ /* 0x000fe20008000f00 */
[----:B0-----:R-:W-:Y:S10]  /*1f670*/  ENDCOLLECTIVE ;  /* 0x000000000000791b */ /* 0x001ff40003800000 */
.L_x_13461:
[----:B------:R-:W-:Y:S05]  /*1f680*/  BSYNC B1 ;  /* 0x0000000000017941 */ /* 0x000fea0003800000 */
.L_x_13460:
[----:B------:R-:W-:Y:S05]  /*1f690*/  BRA `(.L_x_13298) ;  /* 0xffffff8c00a87947 */ /* 0x000fea000383ffff */
.L_x_13301:
[----:B0-----:R0:W1:Y:S02]  /*1f6a0*/  SYNCS.PHASECHK.TRANS64.TRYWAIT P0, [R17+URZ+0x19c20], R5 ;  /* 0x019c2005110075a7 */ /* 0x001064000800017f */
[----:B-1----:R-:W-:Y:S05]  /*1f6b0*/  @!P0 NANOSLEEP.SYNCS 0x989680 ;  /* 0x009896800000895d */ /* 0x002fea0003900000 */
[----:B------:R-:W1:Y:S02]  /*1f6c0*/  @!P0 SYNCS.PHASECHK.TRANS64 P0, [R17+URZ+0x19c20], R5 ;  /* 0x019c2005110085a7 */ /* 0x000e64000800007f */
[----:B-1----:R-:W-:Y:S05]  /*1f6d0*/  @!P0 BRA `(.L_x_13301) ;  /* 0xfffffffc00f08947 */ /* 0x002fea000383ffff */
[----:B------:R-:W-:Y:S05]  /*1f6e0*/  BRA `(.L_x_13462) ;  /* 0xffffff8c00b87947 */ /* 0x000fea000383ffff */
.L_x_13305:
[----:B-1----:R1:W2:Y:S02]  /*1f6f0*/  SYNCS.PHASECHK.TRANS64.TRYWAIT P0, [R8+URZ+0x19ca0], R11 ;  /* 0x019ca00b080075a7 */ /* 0x0022a4000800017f */
[----:B--2---:R-:W-:Y:S05]  /*1f700*/  @!P0 NANOSLEEP.SYNCS 0x989680 ;  /* 0x009896800000895d */ /* 0x004fea0003900000 */
[----:B------:R-:W2:Y:S02]  /*1f710*/  @!P0 SYNCS.PHASECHK.TRANS64 P0, [R8+URZ+0x19ca0], R11 ;  /* 0x019ca00b080085a7 */ /* 0x000ea4000800007f */
[----:B--2---:R-:W-:Y:S05]  /*1f720*/  @!P0 BRA `(.L_x_13305) ;  /* 0xfffffffc00f08947 */ /* 0x004fea000383ffff */
[----:B------:R-:W-:Y:S05]  /*1f730*/  BRA `(.L_x_13463) ;  /* 0xffffff8c00d47947 */ /* 0x000fea000383ffff */
.L_x_13312:
[----:B0-----:R0:W2:Y:S02]  /*1f740*/  SYNCS.PHASECHK.TRANS64.TRYWAIT P0, [R8+URZ+0x19cc0], R11 ;  /* 0x019cc00b080075a7 */ /* 0x0010a4000800017f */
[----:B--2---:R-:W-:Y:S05]  /*1f750*/  @!P0 NANOSLEEP.SYNCS 0x989680 ;  /* 0x009896800000895d */ /* 0x004fea0003900000 */
[----:B------:R-:W2:Y:S02]  /*1f760*/  @!P0 SYNCS.PHASECHK.TRANS64 P0, [R8+URZ+0x19cc0], R11 ;  /* 0x019cc00b080085a7 */ /* 0x000ea4000800007f */
[----:B--2---:R-:W-:Y:S05]  /*1f770*/  @!P0 BRA `(.L_x_13312) ;  /* 0xfffffffc00f08947 */ /* 0x004fea000383ffff */
[----:B------:R-:W-:Y:S05]  /*1f780*/  BRA `(.L_x_13464) ;  /* 0xffffff9000d07947 */ /* 0x000fea000383ffff */
.L_x_13321:
[----:B0-----:R0:W1:Y:S02]  /*1f790*/  SYNCS.PHASECHK.TRANS64.TRYWAIT P1, [R9+URZ+0x19ca0], R8 ;  /* 0x019ca008090075a7 */ /* 0x001064000802017f */
[----:B-1----:R-:W-:Y:S05]  /*1f7a0*/  @!P1 NANOSLEEP.SYNCS 0x989680 ;  /* 0x009896800000995d */ /* 0x002fea0003900000 */
[----:B------:R-:W1:Y:S02]  /*1f7b0*/  @!P1 SYNCS.PHASECHK.TRANS64 P1, [R9+URZ+0x19ca0], R8 ;  /* 0x019ca008090095a7 */ /* 0x000e64000802007f */
[----:B-1----:R-:W-:Y:S05]  /*1f7c0*/  @!P1 BRA `(.L_x_13321) ;  /* 0xfffffffc00f09947 */ /* 0x002fea000383ffff */
[----:B------:R-:W-:Y:S05]  /*1f7d0*/  BRA `(.L_x_13465) ;  /* 0xffffff9800147947 */ /* 0x000fea000383ffff */
.L_x_13328:
[----:B-1----:R1:W2:Y:S02]  /*1f7e0*/  SYNCS.PHASECHK.TRANS64.TRYWAIT P1, [R9+URZ+0x19cc0], R8 ;  /* 0x019cc008090075a7 */ /* 0x0022a4000802017f */
[----:B--2---:R-:W-:Y:S05]  /*1f7f0*/  @!P1 NANOSLEEP.SYNCS 0x989680 ;  /* 0x009896800000995d */ /* 0x004fea0003900000 */
[----:B------:R-:W2:Y:S02]  /*1f800*/  @!P1 SYNCS.PHASECHK.TRANS64 P1, [R9+URZ+0x19cc0], R8 ;  /* 0x019cc008090095a7 */ /* 0x000ea4000802007f */
[----:B--2---:R-:W-:Y:S05]  /*1f810*/  @!P1 BRA `(.L_x_13328) ;  /* 0xfffffffc00f09947 */ /* 0x004fea000383ffff */
[----:B------:R-:W-:Y:S05]  /*1f820*/  BRA `(.L_x_13466) ;  /* 0xffffff9c000c7947 */ /* 0x000fea000383ffff */
.L_x_13347:
        /* <DEDUP_REMOVED lines=11> */
.L_x_13468:
[----:B------:R-:W-:Y:S05]  /*1f8e0*/  BSYNC B0 ;  /* 0x0000000000007941 */ /* 0x000fea0003800000 */
.L_x_13467:
[----:B------:R-:W-:Y:S05]  /*1f8f0*/  BRA `(.L_x_13469) ;  /* 0xffffffac00747947 */ /* 0x000fea000383ffff */
.L_x_13350:
[----:B0-----:R-:W2:Y:S02]  /*1f900*/  LDL R0, [R1+0x34] ;  /* 0x0000340001007983 */ /* 0x001ea40000100800 */
[----:B--2---:R0:W1:Y:S02]  /*1f910*/  SYNCS.PHASECHK.TRANS64.TRYWAIT P0, [R4+URZ+0x19c80], R0 ;  /* 0x019c8000040075a7 */ /* 0x004064000800017f */
[----:B-1----:R-:W-:Y:S05]  /*1f920*/  @!P0 NANOSLEEP.SYNCS 0x989680 ;  /* 0x009896800000895d */ /* 0x002fea0003900000 */
[----:B------:R-:W1:Y:S02]  /*1f930*/  @!P0 SYNCS.PHASECHK.TRANS64 P0, [R4+URZ+0x19c80], R0 ;  /* 0x019c8000040085a7 */ /* 0x000e64000800007f */
[----:B-1----:R-:W-:Y:S05]  /*1f940*/  @!P0 BRA `(.L_x_13350) ;  /* 0xfffffffc00ec8947 */ /* 0x002fea000383ffff */
[----:B------:R-:W-:Y:S05]  /*1f950*/  BRA `(.L_x_13470) ;  /* 0xffffffac00887947 */ /* 0x000fea000383ffff */
.L_x_13351:
        /* <DEDUP_REMOVED lines=8> */
.L_x_13472:
[----:B------:R-:W-:Y:S05]  /*1f9e0*/  BSYNC B0 ;  /* 0x0000000000007941 */ /* 0x000fea0003800000 */
.L_x_13471:
        /* <DEDUP_REMOVED lines=9> */
.L_x_13473:
        /* <DEDUP_REMOVED lines=27> */
.L_x_13474:
        /* <DEDUP_REMOVED lines=10> */
.L_x_13475:
[----:B------:R-:W-:Y:S01]  /*1fcd0*/  IMAD.MOV.U32 R6, RZ, RZ, R14 ;  /* 0x000000ffff067224 */ /* 0x000fe200078e000e */
[----:B------:R-:W-:Y:S06]  /*1fce0*/  BRA `(.L_x_13476) ;  /* 0xffffffac005c7947 */ /* 0x000fec000383ffff */
.L_x_13356:
[----:B---3--:R-:W3:Y:S02]  /*1fcf0*/  LDL R2, [R1+0x34] ;  /* 0x0000340001027983 */ /* 0x008ee40000100800 */
[----:B---3--:R3:W4:Y:S02]  /*1fd00*/  SYNCS.PHASECHK.TRANS64.TRYWAIT P0, [R4+URZ+0x19c40], R2 ;  /* 0x019c4002040075a7 */ /* 0x008724000800017f */
[----:B----4-:R-:W-:Y:S05]  /*1fd10*/  @!P0 NANOSLEEP.SYNCS 0x989680 ;  /* 0x009896800000895d */ /* 0x010fea0003900000 */
[----:B------:R-:W4:Y:S02]  /*1fd20*/  @!P0 SYNCS.PHASECHK.TRANS64 P0, [R4+URZ+0x19c40], R2 ;  /* 0x019c4002040085a7 */ /* 0x000f24000800007f */
[----:B----4-:R-:W-:Y:S05]  /*1fd30*/  @!P0 BRA `(.L_x_13356) ;  /* 0xfffffffc00ec8947 */ /* 0x010fea000383ffff */
[----:B------:R-:W-:Y:S05]  /*1fd40*/  BRA `(.L_x_13477) ;  /* 0xffffffac00cc7947 */ /* 0x000fea000383ffff */
.L_x_13357:
        /* <DEDUP_REMOVED lines=8> */
.L_x_13479:
[----:B------:R-:W-:Y:S05]  /*1fdd0*/  BSYNC B0 ;  /* 0x0000000000007941 */ /* 0x000fea0003800000 */
.L_x_13478:
        /* <DEDUP_REMOVED lines=8> */
.L_x_13480:
[----:B------:R-:W-:Y:S02]  /*1fe60*/  IMAD.MOV.U32 R13, RZ, RZ, R6 ;  /* 0x000000ffff0d7224 */ /* 0x000fe400078e0006 */
[----:B------:R-:W-:Y:S02]  /*1fe70*/  IMAD.MOV.U32 R12, RZ, RZ, 0x1 ;  /* 0x00000001ff0c7424 */ /* 0x000fe400078e00ff */
[----:B------:R-:W-:-:S07]  /*1fe80*/  IMAD.MOV.U32 R3, RZ, RZ, R14 ;  /* 0x000000ffff037224 */ /* 0x000fce00078e000e */
[----:B------:R-:W-:Y:S05]  /*1fe90*/  WARPSYNC.COLLECTIVE R15, `(.L_x_13481) ;  /* 0x000000000f087348 */ /* 0x000fea0003c00000 */
[----:B------:R0:W1:Y:S02]  /*1fea0*/  SHFL.IDX P6, R14, R13, R12, R11 ;  /* 0x0000000c0d0e7389 */ /* 0x00006400000c000b */
[----:B01----:R-:W-:Y:S01]  /*1feb0*/  ENDCOLLECTIVE ;  /* 0x000000000000791b */ /* 0x003fe20003800000 */
.L_x_13481:
        /* <DEDUP_REMOVED lines=10> */
.L_x_13482:
        /* <DEDUP_REMOVED lines=8> */
.L_x_13362:
        /* <DEDUP_REMOVED lines=9> */
.L_x_13484:
[----:B------:R-:W-:Y:S01]  /*20070*/  ISETP.GE.AND P2, PT, R25, R0, PT ;  /* 0x000000001900720c */ /* 0x000fe20003f46270 */
[----:B------:R-:W-:Y:S02]  /*20080*/  IMAD.MOV.U32 R13, RZ, RZ, R6 ;  /* 0x000000ffff0d7224 */ /* 0x000fe400078e0006 */
[----:B------:R-:W-:-:S10]  /*20090*/  IMAD.MOV.U32 R2, RZ, RZ, R14 ;  /* 0x000000ffff027224 */ /* 0x000fd400078e000e */
[----:B------:R-:W-:Y:S05]  /*200a0*/  WARPSYNC.COLLECTIVE R15, `(.L_x_13485) ;  /* 0x000000000f087348 */ /* 0x000fea0003c00000 */
[----:B------:R0:W1:Y:S02]  /*200b0*/  SHFL.IDX P6, R14, R13, R12, R11 ;  /* 0x0000000c0d0e7389 */ /* 0x00006400000c000b */
[----:B01----:R-:W-:Y:S01]  /*200c0*/  ENDCOLLECTIVE ;  /* 0x000000000000791b */ /* 0x003fe20003800000 */
.L_x_13485:
[----:B------:R-:W-:Y:S02]  /*200d0*/  IMAD.MOV.U32 R13, RZ, RZ, R5 ;  /* 0x000000ffff0d7224 */ /* 0x000fe400078e0005 */
[----:B------:R-:W-:Y:S02]  /*200e0*/  IMAD.MOV.U32 R12, RZ, RZ, 0x1 ;  /* 0x00000001ff0c7424 */ /* 0x000fe400078e00ff */
[----:B------:R-:W-:-:S07]  /*200f0*/  IMAD.MOV.U32 R3, RZ, RZ, R14 ;  /* 0x000000ffff037224 */ /* 0x000fce00078e000e */
[----:B------:R-:W-:Y:S05]  /*20100*/  WARPSYNC.COLLECTIVE R15, `(.L_x_13486) ;  /* 0x000000000f087348 */ /* 0x000fea0003c00000 */
[----:B------:R0:W1:Y:S02]  /*20110*/  SHFL.IDX P6, R14, R13, R12, R11 ;  /* 0x0000000c0d0e7389 */ /* 0x00006400000c000b */
[----:B01----:R-:W-:Y:S01]  /*20120*/  ENDCOLLECTIVE ;  /* 0x000000000000791b */ /* 0x003fe20003800000 */
.L_x_13486:
        /* <DEDUP_REMOVED lines=10> */
.L_x_13487:
        /* <DEDUP_REMOVED lines=13> */
.L_x_13488:
        /* <DEDUP_REMOVED lines=14> */
.L_x_13489:
[----:B------:R-:W-:Y:S01]  /*20380*/  IMAD.MOV.U32 R2, RZ, RZ, R14 ;  /* 0x000000ffff027224 */ /* 0x000fe200078e000e */
[----:B------:R-:W-:Y:S06]  /*20390*/  BRA `(.L_x_13490) ;  /* 0xffffffb400847947 */ /* 0x000fec000383ffff */
.L_x_13367:
[----:B--2---:R2:W3:Y:S02]  /*203a0*/  SYNCS.PHASECHK.TRANS64.TRYWAIT P0, [R17+URZ+0x19c20], R0 ;  /* 0x019c2000110075a7 */ /* 0x0044e4000800017f */
[----:B---3--:R-:W-:Y:S05]  /*203b0*/  @!P0 NANOSLEEP.SYNCS 0x989680 ;  /* 0x009896800000895d */ /* 0x008fea0003900000 */
[----:B------:R-:W3:Y:S02]  /*203c0*/  @!P0 SYNCS.PHASECHK.TRANS64 P0, [R17+URZ+0x19c20], R0 ;  /* 0x019c2000110085a7 */ /* 0x000ee4000800007f */
[----:B---3--:R-:W-:Y:S05]  /*203d0*/  @!P0 BRA `(.L_x_13367) ;  /* 0xfffffffc00f08947 */ /* 0x008fea000383ffff */
[----:B------:R-:W-:Y:S05]  /*203e0*/  BRA `(.L_x_13491) ;  /* 0xffffffb400f47947 */ /* 0x000fea000383ffff */
.L_x_13371:
[----:B0-----:R0:W2:Y:S02]  /*203f0*/  SYNCS.PHASECHK.TRANS64.TRYWAIT P0, [R0+URZ+0x19c80], R10 ;  /* 0x019c800a000075a7 */ /* 0x0010a4000800017f */
[----:B--2---:R-:W-:Y:S05]  /*20400*/  @!P0 NANOSLEEP.SYNCS 0x989680 ;  /* 0x009896800000895d */ /* 0x004fea0003900000 */
[----:B------:R-:W2:Y:S02]  /*20410*/  @!P0 SYNCS.PHASECHK.TRANS64 P0, [R0+URZ+0x19c80], R10 ;  /* 0x019c800a000085a7 */ /* 0x000ea4000800007f */
[----:B--2---:R-:W-:Y:S05]  /*20420*/  @!P0 BRA `(.L_x_13371) ;  /* 0xfffffffc00f08947 */ /* 0x004fea000383ffff */
[----:B------:R-:W-:Y:S05]  /*20430*/  BRA `(.L_x_13492) ;  /* 0xffffffb800c87947 */ /* 0x000fea000383ffff */
.L_x_13372:
        /* <DEDUP_REMOVED lines=8> */
.L_x_13494:
[----:B------:R-:W-:Y:S05]  /*204c0*/  BSYNC B0 ;  /* 0x0000000000007941 */ /* 0x000fea0003800000 */
.L_x_13493:
        /* <DEDUP_REMOVED lines=10> */
.L_x_13495:
        /* <DEDUP_REMOVED lines=11> */
.L_x_13496:
        /* <DEDUP_REMOVED lines=11> */
.L_x_13497:
[----:B------:R-:W-:Y:S01]  /*206d0*/  IMAD.MOV.U32 R2, RZ, RZ, R14 ;  /* 0x000000ffff027224 */ /* 0x000fe200078e000e */
[----:B------:R-:W-:Y:S06]  /*206e0*/  BRA `(.L_x_13498) ;  /* 0xffffffb800d07947 */ /* 0x000fec000383ffff */
.L_x_13377:
[----:B----4-:R4:W0:Y:S02]  /*206f0*/  SYNCS.PHASECHK.TRANS64.TRYWAIT P0, [R0+URZ+0x19c40], R10 ;  /* 0x019c400a000075a7 */ /* 0x010824000800017f */
[----:B0-----:R-:W-:Y:S05]  /*20700*/  @!P0 NANOSLEEP.SYNCS 0x989680 ;  /* 0x009896800000895d */ /* 0x001fea0003900000 */
[----:B------:R-:W0:Y:S02]  /*20710*/  @!P0 SYNCS.PHASECHK.TRANS64 P0, [R0+URZ+0x19c40], R10 ;  /* 0x019c400a000085a7 */ /* 0x000e24000800007f */
[----:B0-----:R-:W-:Y:S05]  /*20720*/  @!P0 BRA `(.L_x_13377) ;  /* 0xfffffffc00f08947 */ /* 0x001fea000383ffff */
[----:B------:R-:W-:Y:S05]  /*20730*/  BRA `(.L_x_13499) ;  /* 0xffffffbc00347947 */ /* 0x000fea000383ffff */
.L_x_13378:
        /* <DEDUP_REMOVED lines=8> */
.L_x_13501:
[----:B------:R-:W-:Y:S05]  /*207c0*/  BSYNC B0 ;  /* 0x0000000000007941 */ /* 0x000fea0003800000 */
.L_x_13500:
        /* <DEDUP_REMOVED lines=8> */
.L_x_13502:
[----:B------:R-:W-:Y:S02]  /*20850*/  IMAD.MOV.U32 R13, RZ, RZ, R8 ;  /* 0x000000ffff0d7224 */ /* 0x000fe400078e0008 */
[----:B------:R-:W-:Y:S02]  /*20860*/  IMAD.MOV.U32 R12, RZ, RZ, 0x1 ;  /* 0x00000001ff0c7424 */ /* 0x000fe400078e00ff */
[----:B------:R-:W-:-:S07]  /*20870*/  IMAD.MOV.U32 R2, RZ, RZ, R14 ;  /* 0x000000ffff027224 */ /* 0x000fce00078e000e */
[----:B------:R-:W-:Y:S05]  /*20880*/  WARPSYNC.COLLECTIVE R15, `(.L_x_13503) ;  /* 0x000000000f087348 */ /* 0x000fea0003c00000 */
[----:B------:R0:W1:Y:S02]  /*20890*/  SHFL.IDX P6, R14, R13, R12, R11 ;  /* 0x0000000c0d0e7389 */ /* 0x00006400000c000b */
[----:B01----:R-:W-:Y:S01]  /*208a0*/  ENDCOLLECTIVE ;  /* 0x000000000000791b */ /* 0x003fe20003800000 */
.L_x_13503:
        /* <DEDUP_REMOVED lines=13> */
.L_x_13504:
[----:B------:R-:W-:Y:S01]  /*20980*/  IMAD.MOV.U32 R2, RZ, RZ, R14 ;  /* 0x000000ffff027224 */ /* 0x000fe200078e000e */
[----:B------:R-:W-:Y:S06]  /*20990*/  BRA `(.L_x_13505) ;  /* 0xffffffbc00387947 */ /* 0x000fec000383ffff */
.L_x_13383:
[----:B0-----:R0:W1:Y:S02]  /*209a0*/  SYNCS.PHASECHK.TRANS64.TRYWAIT P2, [R2+URZ+0x19c70], R0 ;  /* 0x019c7000020075a7 */ /* 0x001064000804017f */
[----:B-1----:R-:W-:Y:S05]  /*209b0*/  @!P2 NANOSLEEP.SYNCS 0x989680 ;  /* 0x009896800000a95d */ /* 0x002fea0003900000 */
[----:B------:R-:W1:Y:S02]  /*209c0*/  @!P2 SYNCS.PHASECHK.TRANS64 P2, [R2+URZ+0x19c70], R0 ;  /* 0x019c70000200a5a7 */ /* 0x000e64000804007f */
[----:B-1----:R-:W-:Y:S05]  /*209d0*/  @!P2 BRA `(.L_x_13383) ;  /* 0xfffffffc00f0a947 */ /* 0x002fea000383ffff */
[----:B------:R-:W-:Y:S05]  /*209e0*/  BRA `(.L_x_13506) ;  /* 0xffffffbc00a47947 */ /* 0x000fea000383ffff */
.L_x_13385:
[----:B0-----:R0:W1:Y:S02]  /*209f0*/  SYNCS.PHASECHK.TRANS64.TRYWAIT P2, [R2+URZ+0x19c60], R3 ;  /* 0x019c6003020075a7 */ /* 0x001064000804017f */
[----:B-1----:R-:W-:Y:S05]  /*20a00*/  @!P2 NANOSLEEP.SYNCS 0x989680 ;  /* 0x009896800000a95d */ /* 0x002fea0003900000 */
[----:B------:R-:W1:Y:S02]  /*20a10*/  @!P2 SYNCS.PHASECHK.TRANS64 P2, [R2+URZ+0x19c60], R3 ;  /* 0x019c60030200a5a7 */ /* 0x000e64000804007f */
[----:B-1----:R-:W-:Y:S05]  /*20a20*/  @!P2 BRA `(.L_x_13385) ;  /* 0xfffffffc00f0a947 */ /* 0x002fea000383ffff */
[----:B------:R-:W-:Y:S05]  /*20a30*/  BRA `(.L_x_13507) ;  /* 0xffffffbc00b47947 */ /* 0x000fea000383ffff */
.L_x_13393:
[----:B-1----:R1:W2:Y:S02]  /*20a40*/  SYNCS.PHASECHK.TRANS64.TRYWAIT P1, [R0+URZ+0x19c70], R2 ;  /* 0x019c7002000075a7 */ /* 0x0022a4000802017f */
[----:B--2---:R-:W-:Y:S05]  /*20a50*/  @!P1 NANOSLEEP.SYNCS 0x989680 ;  /* 0x009896800000995d */ /* 0x004fea0003900000 */
[----:B------:R-:W2:Y:S02]  /*20a60*/  @!P1 SYNCS.PHASECHK.TRANS64 P1, [R0+URZ+0x19c70], R2 ;  /* 0x019c7002000095a7 */ /* 0x000ea4000802007f */
[----:B--2---:R-:W-:Y:S05]  /*20a70*/  @!P1 BRA `(.L_x_13393) ;  /* 0xfffffffc00f09947 */ /* 0x004fea000383ffff */
[----:B------:R-:W-:Y:S05]  /*20a80*/  BRA `(.L_x_13508) ;  /* 0xffffffc400587947 */ /* 0x000fea000383ffff */
.L_x_13395:
[----:B0-----:R0:W1:Y:S02]  /*20a90*/  SYNCS.PHASECHK.TRANS64.TRYWAIT P1, [R0+URZ+0x19c60], R2 ;  /* 0x019c6002000075a7 */ /* 0x001064000802017f */
[----:B-1----:R-:W-:Y:S05]  /*20aa0*/  @!P1 NANOSLEEP.SYNCS 0x989680 ;  /* 0x009896800000995d */ /* 0x002fea0003900000 */
[----:B------:R-:W1:Y:S02]  /*20ab0*/  @!P1 SYNCS.PHASECHK.TRANS64 P1, [R0+URZ+0x19c60], R2 ;  /* 0x019c6002000095a7 */ /* 0x000e64000802007f */
[----:B-1----:R-:W-:Y:S05]  /*20ac0*/  @!P1 BRA `(.L_x_13395) ;  /* 0xfffffffc00f09947 */ /* 0x002fea000383ffff */
[----:B------:R-:W-:Y:S05]  /*20ad0*/  BRA `(.L_x_13509) ;  /* 0xffffffc400687947 */ /* 0x000fea000383ffff */
.L_x_13400:
        /* <DEDUP_REMOVED lines=8> */
.L_x_13511:
[----:B------:R-:W-:Y:S05]  /*20b60*/  BSYNC B0 ;  /* 0x0000000000007941 */ /* 0x000fea0003800000 */
.L_x_13510:
        /* <DEDUP_REMOVED lines=9> */
.L_x_13512:
        /* <DEDUP_REMOVED lines=25> */
.L_x_13513:
        /* <DEDUP_REMOVED lines=8> */
.L_x_13514:
        /* <DEDUP_REMOVED lines=8> */
.L_x_13515:
        /* <DEDUP_REMOVED lines=8> */
.L_x_13516:
        /* <DEDUP_REMOVED lines=8> */
.L_x_13517:
        /* <DEDUP_REMOVED lines=9> */
.L_x_13518:
[----:B------:R-:W-:Y:S01]  /*21020*/  IMAD.MOV.U32 R8, RZ, RZ, R14 ;  /* 0x000000ffff087224 */ /* 0x000fe200078e000e */
[----:B------:R-:W-:Y:S06]  /*21030*/  BRA `(.L_x_13519) ;  /* 0xffffffc800447947 */ /* 0x000fec000383ffff */
.L_x_13403:
        /* <DEDUP_REMOVED lines=8> */
.L_x_13521:
[----:B------:R-:W-:Y:S05]  /*210c0*/  BSYNC B0 ;  /* 0x0000000000007941 */ /* 0x000fea0003800000 */
.L_x_13520:
        /* <DEDUP_REMOVED lines=10> */
.L_x_13522:
        /* <DEDUP_REMOVED lines=8> */
.L_x_13523:
        /* <DEDUP_REMOVED lines=8> */
.L_x_13524:
        /* <DEDUP_REMOVED lines=8> */
.L_x_13525:
        /* <DEDUP_REMOVED lines=9> */
.L_x_13526:
[----:B------:R-:W-:Y:S01]  /*21380*/  IMAD.MOV.U32 R8, RZ, RZ, R14 ;  /* 0x000000ffff087224 */ /* 0x000fe200078e000e */
[----:B------:R-:W-:Y:S06]  /*21390*/  BRA `(.L_x_13527) ;  /* 0xffffffc800107947 */ /* 0x000fec000383ffff */
.L_x_13405:
[----:B------:R-:W-:Y:S01]  /*213a0*/  BSSY B0, `(.L_x_13528) ;  /* 0x0000006000007945 */ /* 0x000fe20003800000 */
[----:B------:R-:W-:Y:S01]  /*213b0*/  PLOP3.LUT P6, PT, P6, PT, PT, 0x8, 0x0 ;  /* 0x000000000000781c */ /* 0x000fe200037ce170 */
[----:B------:R-:W-:-:S12]  /*213c0*/  IMAD.MOV.U32 R15, RZ, RZ, -0x1 ;  /* 0xffffffffff0f7424 */ /* 0x000fd800078e00ff */
[----:B0-----:R-:W-:Y:S05]  /*213d0*/  WARPSYNC.COLLECTIVE R15, `(.L_x_13529) ;  /* 0x000000000f087348 */ /* 0x001fea0003c00000 */
[----:B------:R-:W-:Y:S01]  /*213e0*/  VOTE.ANY R14, PT, P6 ;  /* 0x00000000000e7806 */ /* 0x000fe200030e0100 */
[----:B0-----:R-:W-:Y:S06]  /*213f0*/  ENDCOLLECTIVE ;  /* 0x000000000000791b */ /* 0x001fec0003800000 */
.L_x_13529:
[----:B------:R-:W-:Y:S05]  /*21400*/  BSYNC B0 ;  /* 0x0000000000007941 */ /* 0x000fea0003800000 */
.L_x_13528:
        /* <DEDUP_REMOVED lines=10> */
.L_x_13530:
[----:B------:R-:W-:Y:S02]  /*214b0*/  IMAD.MOV.U32 R13, RZ, RZ, R6 ;  /* 0x000000ffff0d7224 */ /* 0x000fe400078e0006 */
[----:B------:R-:W-:-:S07]  /*214c0*/  IMAD.MOV.U32 R5, RZ, RZ, R14 ;  /* 0x000000ffff057224 */ /* 0x000fce00078e000e */
[----:B------:R-:W-:Y:S05]  /*214d0*/  WARPSYNC.COLLECTIVE R15, `(.L_x_13531) ;  /* 0x000000000f087348 */ /* 0x000fea0003c00000 */
[----:B------:R0:W1:Y:S02]  /*214e0*/  SHFL.IDX P6, R14, R13, R12, R11 ;  /* 0x0000000c0d0e7389 */ /* 0x00006400000c000b */
[----:B01----:R-:W-:Y:S01]  /*214f0*/  ENDCOLLECTIVE ;  /* 0x000000000000791b */ /* 0x003fe20003800000 */
.L_x_13531:
[----:B------:R-:W-:Y:S01]  /*21500*/  IMAD.MOV.U32 R6, RZ, RZ, R14 ;  /* 0x000000ffff067224 */ /* 0x000fe200078e000e */
[----:B------:R-:W-:Y:S06]  /*21510*/  BRA `(.L_x_13532) ;  /* 0xffffffc400f07947 */ /* 0x000fec000383ffff */
.L_x_13407:
        /* <DEDUP_REMOVED lines=8> */
.L_x_13534:
[----:B------:R-:W-:Y:S05]  /*215a0*/  BSYNC B0 ;  /* 0x0000000000007941 */ /* 0x000fea0003800000 */
.L_x_13533:
[----:B------:R-:W-:Y:S01]  /*215b0*/  IMAD.MOV.U32 R3, RZ, RZ, R14 ;  /* 0x000000ffff037224 */ /* 0x000fe200078e000e */
[----:B------:R-:W-:Y:S06]  /*215c0*/  BRA `(.L_x_13535) ;  /* 0xffffffc400dc7947 */ /* 0x000fec000383ffff */
.L_x_13413:
[----:B0-----:R0:W1:Y:S02]  /*215d0*/  SYNCS.PHASECHK.TRANS64.TRYWAIT P0, [R5+URZ+0x19c20], R0 ;  /* 0x019c2000050075a7 */ /* 0x001064000800017f */
[----:B-1----:R-:W-:Y:S05]  /*215e0*/  @!P0 NANOSLEEP.SYNCS 0x989680 ;  /* 0x009896800000895d */ /* 0x002fea0003900000 */
[----:B------:R-:W1:Y:S02]  /*215f0*/  @!P0 SYNCS.PHASECHK.TRANS64 P0, [R5+URZ+0x19c20], R0 ;  /* 0x019c2000050085a7 */ /* 0x000e64000800007f */
[----:B-1----:R-:W-:Y:S05]  /*21600*/  @!P0 BRA `(.L_x_13413) ;  /* 0xfffffffc00f08947 */ /* 0x002fea000383ffff */
[----:B------:R-:W-:Y:S05]  /*21610*/  BRA `(.L_x_13536) ;  /* 0xffffffd000487947 */ /* 0x000fea000383ffff */
.L_x_13414:
        /* <DEDUP_REMOVED lines=11> */
.L_x_13538:
[----:B------:R-:W-:Y:S05]  /*216d0*/  BSYNC B0 ;  /* 0x0000000000007941 */ /* 0x000fea0003800000 */
.L_x_13537:
[----:B------:R-:W-:Y:S05]  /*216e0*/  BRA `(.L_x_13539) ;  /* 0xffffffd000307947 */ /* 0x000fea000383ffff */
.L_x_13415:
[----:B------:R-:W-:Y:S01]  /*216f0*/  BSSY B0, `(.L_x_13540) ;  /* 0x0000006000007945 */ /* 0x000fe20003800000 */
[----:B------:R-:W-:-:S07]  /*21700*/  IMAD.MOV.U32 R15, RZ, RZ, -0x1 ;  /* 0xffffffffff0f7424 */ /* 0x000fce00078e00ff */
[----:B0-----:R-:W-:Y:S05]  /*21710*/  WARPSYNC.COLLECTIVE R15, `(.L_x_13541) ;  /* 0x000000000f0c7348 */ /* 0x001fea0003c00000 */
[----:B------:R-:W-:Y:S02]  /*21720*/  ELECT P6, UR62, PT ;  /* 0x00000000003e782f */ /* 0x000fe400038c0000 */
[----:B------:R-:W-:Y:S01]  /*21730*/  MOV R14, UR62 ;  /* 0x0000003e000e7c02 */ /* 0x000fe20008000f00 */
[----:B0-----:R-:W-:Y:S10]  /*21740*/  ENDCOLLECTIVE ;  /* 0x000000000000791b */ /* 0x001ff40003800000 */
.L_x_13541:
[----:B------:R-:W-:Y:S05]  /*21750*/  BSYNC B0 ;  /* 0x0000000000007941 */ /* 0x000fea0003800000 */
.L_x_13540:
[----:B------:R-:W-:Y:S05]  /*21760*/  BRA `(.L_x_13542) ;  /* 0xffffffd000247947 */ /* 0x000fea000383ffff */
.L_x_13417:
[----:B0-----:R0:W1:Y:S02]  /*21770*/  SYNCS.PHASECHK.TRANS64.TRYWAIT P1, [R3+URZ+0x19c40], R2 ;  /* 0x019c4002030075a7 */ /* 0x001064000802017f */
[----:B-1----:R-:W-:Y:S05]  /*21780*/  @!P1 NANOSLEEP.SYNCS 0x989680 ;  /* 0x009896800000995d */ /* 0x002fea0003900000 */
[----:B------:R-:W1:Y:S02]  /*21790*/  @!P1 SYNCS.PHASECHK.TRANS64 P1, [R3+URZ+0x19c40], R2 ;  /* 0x019c4002030095a7 */ /* 0x000e64000802007f */
[----:B-1----:R-:W-:Y:S05]  /*217a0*/  @!P1 BRA `(.L_x_13417) ;  /* 0xfffffffc00f09947 */ /* 0x002fea000383ffff */
[----:B------:R-:W-:Y:S05]  /*217b0*/  BRA `(.L_x_13543) ;  /* 0xffffffd000487947 */ /* 0x000fea000383ffff */
.L_x_13419:
[----:B-1----:R1:W2:Y:S02]  /*217c0*/  SYNCS.PHASECHK.TRANS64.TRYWAIT P1, [R19+URZ+0x19c40], R0 ;  /* 0x019c4000130075a7 */ /* 0x0022a4000802017f */
[----:B--2---:R-:W-:Y:S05]  /*217d0*/  @!P1 NANOSLEEP.SYNCS 0x989680 ;  /* 0x009896800000995d */ /* 0x004fea0003900000 */
[----:B------:R-:W2:Y:S02]  /*217e0*/  @!P1 SYNCS.PHASECHK.TRANS64 P1, [R19+URZ+0x19c40], R0 ;  /* 0x019c4000130095a7 */ /* 0x000ea4000802007f */
[----:B--2---:R-:W-:Y:S05]  /*217f0*/  @!P1 BRA `(.L_x_13419) ;  /* 0xfffffffc00f09947 */ /* 0x004fea000383ffff */
[----:B------:R-:W-:Y:S05]  /*21800*/  BRA `(.L_x_13544) ;  /* 0xffffffd000587947 */ /* 0x000fea000383ffff */
.L_x_13421:
[----:B--2---:R2:W3:Y:S02]  /*21810*/  SYNCS.PHASECHK.TRANS64.TRYWAIT P1, [R3+URZ+0x19c60], R2 ;  /* 0x019c6002030075a7 */ /* 0x0044e4000802017f */
[----:B---3--:R-:W-:Y:S05]  /*21820*/  @!P1 NANOSLEEP.SYNCS 0x989680 ;  /* 0x009896800000995d */ /* 0x008fea0003900000 */
[----:B------:R-:W3:Y:S02]  /*21830*/  @!P1 SYNCS.PHASECHK.TRANS64 P1, [R3+URZ+0x19c60], R2 ;  /* 0x019c6002030095a7 */ /* 0x000ee4000802007f */
[----:B---3--:R-:W-:Y:S05]  /*21840*/  @!P1 BRA `(.L_x_13421) ;  /* 0xfffffffc00f09947 */ /* 0x008fea000383ffff */
[----:B------:R-:W-:Y:S05]  /*21850*/  BRA `(.L_x_13545) ;  /* 0xffffffd000547947 */ /* 0x000fea000383ffff */
.L_x_13423:
[----:B---3--:R3:W4:Y:S02]  /*21860*/  SYNCS.PHASECHK.TRANS64.TRYWAIT P1, [R19+URZ+0x19c60], R0 ;  /* 0x019c6000130075a7 */ /* 0x008724000802017f */
[----:B----4-:R-:W-:Y:S05]  /*21870*/  @!P1 NANOSLEEP.SYNCS 0x989680 ;  /* 0x009896800000995d */ /* 0x010fea0003900000 */
[----:B------:R-:W4:Y:S02]  /*21880*/  @!P1 SYNCS.PHASECHK.TRANS64 P1, [R19+URZ+0x19c60], R0 ;  /* 0x019c6000130095a7 */ /* 0x000f24000802007f */
[----:B----4-:R-:W-:Y:S05]  /*21890*/  @!P1 BRA `(.L_x_13423) ;  /* 0xfffffffc00f09947 */ /* 0x010fea000383ffff */
[----:B------:R-:W-:Y:S05]  /*218a0*/  BRA `(.L_x_13546) ;  /* 0xffffffd000507947 */ /* 0x000fea000383ffff */
.L_x_13425:
[----:B----4-:R4:W0:Y:S02]  /*218b0*/  SYNCS.PHASECHK.TRANS64.TRYWAIT P1, [R3+URZ+0x19c80], R2 ;  /* 0x019c8002030075a7 */ /* 0x010824000802017f */
[----:B0-----:R-:W-:Y:S05]  /*218c0*/  @!P1 NANOSLEEP.SYNCS 0x989680 ;  /* 0x009896800000995d */ /* 0x001fea0003900000 */
[----:B------:R-:W0:Y:S02]  /*218d0*/  @!P1 SYNCS.PHASECHK.TRANS64 P1, [R3+URZ+0x19c80], R2 ;  /* 0x019c8002030095a7 */ /* 0x000e24000802007f */
[----:B0-----:R-:W-:Y:S05]  /*218e0*/  @!P1 BRA `(.L_x_13425) ;  /* 0xfffffffc00f09947 */ /* 0x001fea000383ffff */
[----:B------:R-:W-:Y:S05]  /*218f0*/  BRA `(.L_x_13547) ;  /* 0xffffffd0004c7947 */ /* 0x000fea000383ffff */
.L_x_13548:
        /* <DEDUP_REMOVED lines=16> */
.L_x_16301:


//--------------------- .text._ZN7cutlass13device_kernelIN5flash11enable_sm90INS1_16FlashAttnFwdSm90INS1_25CollectiveMainloopFwdSm90ILi2EN4cute5tupleIJNS5_1CILi1EEES8_S8_EEENS6_IJNS7_ILi192EEENS7_ILi160EEENS7_ILi64EEEEEELi64ENS_12float_e4m3_tEfNS_4arch4Sm90ELb0ELb0ELb0ELb0ELb1ELb0ELb0ELb1ELb1ELb1ELb1ELb0EEENS1_21CollectiveEpilogueFwdINS6_IJSA_SC_SB_EEES9_NS_10bfloat16_tESG_Li384ELb0ELb1ELb1ELb1EEENS1_19SingleTileSchedulerILb0ELb1ELb1ELi192EEEEEEEEEvNT_6ParamsE --------------------------
	.section	.text._ZN7cutlass13device_kernelIN5flash11enable_sm90INS1_16FlashAttnFwdSm90INS1_25CollectiveMainloopFwdSm90ILi2EN4cute5tupleIJNS5_1CILi1EEES8_S8_EEENS6_IJNS7_ILi192EEENS7_ILi160EEENS7_ILi64EEEEEELi64ENS_12float_e4m3_tEfNS_4arch4Sm90ELb0ELb0ELb0ELb0ELb1ELb0ELb0ELb1ELb1ELb1ELb1ELb0EEENS1_21CollectiveEpilogueFwdINS6_IJSA_SC_SB_EEES9_NS_10bfloat16_tESG_Li384ELb0ELb1ELb1ELb1EEENS1_19SingleTileSchedulerILb0ELb1ELb1ELi192EEEEEEEEEvNT_6ParamsE,"ax",@progbits
	.align	128
.text._ZN7cutlass13device_kernelIN5flash11enable_sm90INS1_16FlashAttnFwdSm90INS1_25CollectiveMainloopFwdSm90ILi2EN4cute5tupleIJNS5_1CILi1EEES8_S8_EEENS6_IJNS7_ILi192EEENS7_ILi160EEENS7_ILi64EEEEEELi64ENS_12float_e4m3_tEfNS_4arch4Sm90ELb0ELb0ELb0ELb0ELb1ELb0ELb0ELb1ELb1ELb1ELb1ELb0EEENS1_21CollectiveEpilogueFwdINS6_IJSA_SC_SB_EEES9_NS_10bfloat16_tESG_Li384ELb0ELb1ELb1ELb1EEENS1_19SingleTileSchedulerILb0ELb1ELb1ELi192EEEEEEEEEvNT_6ParamsE:
        .type           _ZN7cutlass13device_kernelIN5flash11enable_sm90INS1_16FlashAttnFwdSm90INS1_25CollectiveMainloopFwdSm90ILi2EN4cute5tupleIJNS5_1CILi1EEES8_S8_EEENS6_IJNS7_ILi192EEENS7_ILi160EEENS7_ILi64EEEEEELi64ENS_12float_e4m3_tEfNS_4arch4Sm90ELb0ELb0ELb0ELb0ELb1ELb0ELb0ELb1ELb1ELb1ELb1ELb0EEENS1_21CollectiveEpilogueFwdINS6_IJSA_SC_SB_EEES9_NS_10bfloat16_tESG_Li384ELb0ELb1ELb1ELb1EEENS1_19SingleTileSchedulerILb0ELb1ELb1ELi192EEEEEEEEEvNT_6ParamsE,@function
        .size           _ZN7cutlass13device_kernelIN5flash11enable_sm90INS1_16FlashAttnFwdSm90INS1_25CollectiveMainloopFwdSm90ILi2EN4cute5tupleIJNS5_1CILi1EEES8_S8_EEENS6_IJNS7_ILi192EEENS7_ILi160EEENS7_ILi64EEEEEELi64ENS_12float_e4m3_tEfNS_4arch4Sm90ELb0ELb0ELb0ELb0ELb1ELb0ELb0ELb1ELb1ELb1ELb1ELb0EEENS1_21CollectiveEpilogueFwdINS6_IJSA_SC_SB_EEES9_NS_10bfloat16_tESG_Li384ELb0ELb1ELb1ELb1EEENS1_19SingleTileSchedulerILb0ELb1ELb1ELi192EEEEEEEEEvNT_6ParamsE,(.L_x_16302 - _ZN7cutlass13device_kernelIN5flash11enable_sm90INS1_16FlashAttnFwdSm90INS1_25CollectiveMainloopFwdSm90ILi2EN4cute5tupleIJNS5_1CILi1EEES8_S8_EEENS6_IJNS7_ILi192EEENS7_ILi160EEENS7_ILi64EEEEEELi64ENS_12float_e4m3_tEfNS_4arch4Sm90ELb0ELb0ELb0ELb0ELb1ELb0ELb0ELb1ELb1ELb1ELb1ELb0EEENS1_21CollectiveEpilogueFwdINS6_IJSA_SC_SB_EEES9_NS_10bfloat16_tESG_Li384ELb0ELb1ELb1ELb1EEENS1_19SingleTileSchedulerILb0ELb1ELb1ELi192EEEEEEEEEvNT_6ParamsE)
        .other          _ZN7cutlass13device_kernelIN5flash11enable_sm90INS1_16FlashAttnFwdSm90INS1_25CollectiveMainloopFwdSm90ILi2EN4cute5tupleIJNS5_1CILi1EEES8_S8_EEENS6_IJNS7_ILi192EEENS7_ILi160EEENS7_ILi64EEEEEELi64ENS_12float_e4m3_tEfNS_4arch4Sm90ELb0ELb0ELb0ELb0ELb1ELb0ELb0ELb1ELb1ELb1ELb1ELb0EEENS1_21CollectiveEpilogueFwdINS6_IJSA_SC_SB_EEES9_NS_10bfloat16_tESG_Li384ELb0ELb1ELb1ELb1EEENS1_19SingleTileSchedulerILb0ELb1ELb1ELi192EEEEEEEEEvNT_6ParamsE,@"STO_CUDA_ENTRY STV_DEFAULT"
_ZN7cutlass13device_kernelIN5flash11enable_sm90INS1_16FlashAttnFwdSm90INS1_25CollectiveMainloopFwdSm90ILi2EN4cute5tupleIJNS5_1CILi1EEES8_S8_EEENS6_IJNS7_ILi192EEENS7_ILi160EEENS7_ILi64EEEEEELi64ENS_12float_e4m3_tEfNS_4arch4Sm90ELb0ELb0ELb0ELb0ELb1ELb0ELb0ELb1ELb1ELb1ELb1ELb0EEENS1_21CollectiveEpilogueFwdINS6_IJSA_SC_SB_EEES9_NS_10bfloat16_tESG_Li384ELb0ELb1ELb1ELb1EEENS1_19SingleTileSchedulerILb0ELb1ELb1ELi192EEEEEEEEEvNT_6ParamsE:
        /* <DEDUP_REMOVED lines=45> */
.L_x_13549:
        /* <DEDUP_REMOVED lines=22> */
.L_x_13550:
        /* <DEDUP_REMOVED lines=18> */
.L_x_13551:
        /* <DEDUP_REMOVED lines=22> */
.L_x_13552:
        /* <DEDUP_REMOVED lines=23> */
.L_x_13553:
        /* <DEDUP_REMOVED lines=9> */
.L_x_13556:
        /* <DEDUP_REMOVED lines=81> */
[----:B------:R-:W-:Y:S01]  /*0dc0*/  MOV R4, UR8 ;  /* 0x0000000800047c02 */ /* 0x000fe20008000f00 */
[----:B------:R-:W-:-:S03]  /*0dd0*/  UIADD3 UR7, UR6, -0x1, UR8 ;  /* 0xffffffff06077890 */ /* 0x000fc6000fffe008 */
[-C--:B------:R-:W-:Y:S02]  /*0de0*/  IABS R2, R4.reuse ;  /* 0x0000000400027213 */ /* 0x080fe40000000000 */
        /* <DEDUP_REMOVED lines=29> */
.L_x_13558:
[----:B------:R-:W-:Y:S01]  /*0fc0*/  UIMAD UR42, UR42, UR4, URZ ;  /* 0x000000042a2a72a4 */ /* 0x000fe2000f8e023f */
[----:B------:R-:W-:Y:S02]  /*0fd0*/  IMAD.U32 R2, RZ, RZ, UR6 ;  /* 0x00000006ff027e24 */ /* 0x000fe4000f8e00ff */
[----:B-----5:R-:W-:Y:S01]  /*0fe0*/  FMUL.FTZ R0, R5, R0 ;  /* 0x0000000005007220 */ /* 0x020fe20000410000 */
[----:B------:R-:W-:Y:S01]  /*0ff0*/  IMAD.U32 R3, RZ, RZ, UR4 ;  /* 0x00000004ff037e24 */ /* 0x000fe2000f8e00ff */
[----:B------:R-:W-:Y:S01]  /*1000*/  ULDC UR4, c[0x0][0x988] ;  /* 0x0002620000047ab9 */ /* 0x000fe20000000800 */
[----:B------:R-:W-:Y:S01]  /*1010*/  IADD3 R17, R17, -0x80, RZ ;  /* 0xffffff8011117810 */ /* 0x000fe20007ffe0ff */
[----:B------:R-:W-:Y:S01]  /*1020*/  FMUL.FTZ R0, R0, UR4 ;  /* 0x0000000400007c20 */ /* 0x000fe20008410000 */
[----:B------:R-:W-:Y:S02]  /*1030*/  PLOP3.LUT P0, PT, PT, PT, PT, 0x80, 0x0 ;  /* 0x000000000000781c */ /* 0x000fe40003f0f070 */
[----:B------:R-:W-:-:S02]  /*1040*/  CS2R R4, SRZ ;  /* 0x0000000000047805 */ /* 0x000fc4000001ff00 */
[----:B------:R-:W-:Y:S02]  /*1050*/  VIADDMNMX R2, R3, UR42, R2, PT ;  /* 0x0000002a03027c46 */ /* 0x000fe4000b800102 */
[----:B------:R-:W-:Y:S02]  /*1060*/  CS2R R30, SRZ ;  /* 0x00000000001e7805 */ /* 0x000fe4000001ff00 */
[----:B------:R-:W-:Y:S01]  /*1070*/  R2UR UR47, R0 ;  /* 0x00000000002f72ca */ /* 0x000fe200000e0000 */
[----:B------:R-:W-:Y:S01]  /*1080*/  IMAD.MOV.U32 R0, RZ, RZ, RZ ;  /* 0x000000ffff007224 */ /* 0x000fe200078e00ff */
[----:B------:R-:W-:Y:S02]  /*1090*/  R2UR UR39, R2 ;  /* 0x00000000022772ca */ /* 0x000fe400000e0000 */
        /* <DEDUP_REMOVED lines=12> */
[----:B------:R-:W-:Y:S01]  /*1160*/  UISETP.GT.AND UP0, UPT, UR39, UR42, UPT ;  /* 0x0000002a2700728c */ /* 0x000fe2000bf04270 */
[----:B------:R-:W-:Y:S01]  /*1170*/  IMAD.MOV.U32 R41, RZ, RZ, RZ ;  /* 0x000000ffff297224 */ /* 0x000fe200078e00ff */
[----:B------:R-:W-:Y:S01]  /*1180*/  CS2R R54, SRZ ;  /* 0x0000000000367805 */ /* 0x000fe2000001ff00 */
[----:B------:R-:W-:Y:S01]  /*1190*/  IMAD.MOV.U32 R52, RZ, RZ, RZ ;  /* 0x000000ffff347224 */ /* 0x000fe200078e00ff */
[----:B------:R-:W-:Y:S02]  /*11a0*/  CS2R R50, SRZ ;  /* 0x0000000000327805 */ /* 0x000fe4000001ff00 */
[----:B------:R-:W-:Y:S01]  /*11b0*/  MOV R15, RZ ;  /* 0x000000ff000f7202 */ /* 0x000fe20000000f00 */
[----:B------:R-:W-:Y:S01]  /*11c0*/  IMAD.MOV.U32 R49, RZ, RZ, RZ ;  /* 0x000000ffff317224 */ /* 0x000fe200078e00ff */
[----:B------:R-:W-:-:S13]  /*11d0*/  PLOP3.LUT P1, PT, PT, PT, UP0, 0x80, 0x0 ;  /* 0x000000000000781c */ /* 0x000fda0003f2f008 */
[----:B------:R-:W-:Y:S05]  /*11e0*/  @!P1 BRA `(.L_x_13559) ;  /* 0x0000005400b09947 */ /* 0x000fea0003800000 */
[----:B------:R-:W-:Y:S01]  /*11f0*/  SHF.R.S32.HI R0, RZ, 0x1f, R17 ;  /* 0x0000001fff007819 */ /* 0x000fe20000011411 */
[----:B------:R-:W0:Y:S01]  /*1200*/  S2UR UR38, SR_CgaCtaId ;  /* 0x00000000002679c3 */ /* 0x000e220000008800 */
[----:B------:R-:W-:Y:S01]  /*1210*/  UMOV UR48, 0x400 ;  /* 0x0000040000307882 */ /* 0x000fe20000000000 */
[----:B------:R-:W-:Y:S01]  /*1220*/  UMOV UR37, 0x80000020 ;  /* 0x8000002000257882 */ /* 0x000fe20000000000 */
        /* <DEDUP_REMOVED lines=10> */
[----:B------:R-:W-:Y:S01]  /*12d0*/  ULEA UR5, UR5, UR4, 0xc ;  /* 0x0000000405057291 */ /* 0x000fe2000f8e603f */
[----:B------:R-:W-:-:S03]  /*12e0*/  PLOP3.LUT P0, PT, PT, PT, UP0, 0x80, 0x0 ;  /* 0x000000000000781c */ /* 0x000fc60003f0f008 */
[----:B------:R-:W-:-:S04]  /*12f0*/  USHF.R.U32.HI UR5, URZ, 0x4, UR5 ;  /* 0x000000043f057899 */ /* 0x000fc80008011605 */
[----:B------:R-:W-:-:S04]  /*1300*/  ULOP3.LUT UR5, UR5, 0x3fff, URZ, 0xc0, !UPT ;  /* 0x00003fff05057892 */ /* 0x000fc8000f8ec03f */
[----:B------:R-:W-:Y:S02]  /*1310*/  ULOP3.LUT UR36, UR5, 0x10000, URZ, 0xfc, !UPT ;  /* 0x0001000005247892 */ /* 0x000fe4000f8efc3f */
[----:B------:R-:W-:Y:S10]  /*1320*/  @!P0 BRA `(.L_x_13560) ;  /* 0x0000000000408947 */ /* 0x000ff40003800000 */
        /* <DEDUP_REMOVED lines=15> */
[----:B-1----:R-:W-:Y:S05]  /*1420*/  CALL.ABS.NOINC R2 ;  /* 0x0000000002007343 */ /* 0x002fea0003c00000 */
.L_x_13560:
[----:B------:R-:W-:-:S04]  /*1430*/  SHF.L.U32 R0, RZ, 0x1f, RZ ;  /* 0x0000001fff007819 */ /* 0x000fc800000006ff */
[----:B------:R-:W0:Y:S02]  /*1440*/  SYNCS.PHASECHK.TRANS64.TRYWAIT P0, [UR48+0x12400], R0 ;  /* 0x01240000ff0075a7 */ /* 0x000e240008000170 */
[----:B0-----:R-:W-:Y:S05]  /*1450*/  @!P0 BRA `(.L_x_13561) ;  /* 0x000000b400708947 */ /* 0x001fea0003800000 */
.L_x_13645:
[----:B------:R-:W-:-:S06]  /*1460*/  ULOP3.LUT UR4, UR46, 0x1, URZ, 0xfc, !UPT ;  /* 0x000000012e047892 */ /* 0x000fcc000f8efc3f */
[----:B------:R-:W-:-:S05]  /*1470*/  IMAD.U32 R2, RZ, RZ, UR4 ;  /* 0x00000004ff027e24 */ /* 0x000fca000f8e00ff */
[----:B------:R-:W-:-:S13]  /*1480*/  ISETP.NE.AND P0, PT, R2, 0x3, PT ;  /* 0x000000030200780c */ /* 0x000fda0003f05270 */
[----:B------:R-:W-:Y:S05]  /*1490*/  @!P0 BRA `(.L_x_13562) ;  /* 0x0000000000048947 */ /* 0x000fea0003800000 */
[----:B------:R-:W-:Y:S01]  /*14a0*/  BPT.TRAP 0x1 ;  /* 0x000000040000795c */ /* 0x000fe20000300000 */
.L_x_13562:
[----:B------:R1:W2:Y:S01]  /*14b0*/  SYNCS.PHASECHK.TRANS64.TRYWAIT P1, [UR48+0x12430], R0 ;  /* 0x01243000ff0075a7 */ /* 0x0002a20008020170 */
[----:B------:R-:W-:Y:S05]  /*14c0*/  @!P0 BRA `(.L_x_13563) ;  /* 0x0000000000048947 */ /* 0x000fea0003800000 */
[----:B------:R-:W-:Y:S01]  /*14d0*/  BPT.TRAP 0x1 ;  /* 0x000000040000795c */ /* 0x000fe20000300000 */
.L_x_13563:
[----:B------:R-:W-:Y:S01]  /*14e0*/  IMAD.MOV.U32 R25, RZ, RZ, RZ ;  /* 0x000000ffff197224 */ /* 0x000fe200078e00ff */
[----:B--2---:R-:W-:Y:S06]  /*14f0*/  @P1 BRA `(.L_x_13564) ;  /* 0x0000000000081947 */ /* 0x004fec0003800000 */
[----:B------:R-:W2:Y:S02]  /*1500*/  SYNCS.PHASECHK.TRANS64.TRYWAIT P1, [UR48+0x12430], R0 ;  /* 0x01243000ff0075a7 */ /* 0x000ea40008020170 */
[----:B--2---:R-:W-:Y:S05]  /*1510*/  @!P1 BRA `(.L_x_13565) ;  /* 0x000000b400589947 */ /* 0x004fea0003800000 */
.L_x_13564:
[----:B------:R-:W-:Y:S05]  /*1520*/  WARPSYNC.ALL ;  /* 0x0000000000007948 */ /* 0x000fea0003800000 */
[----:B------:R-:W-:Y:S01]  /*1530*/  UIADD3 UR4, UR48, 0xd200, URZ ;  /* 0x0000d20030047890 */ /* 0x000fe2000fffe03f */
[----:B------:R-:W-:Y:S01]  /*1540*/  WARPGROUP.ARRIVE ;  /* 0x00000000000079c5 */ /* 0x000fe20000000000 */
[----:B------:R-:W-:Y:S01]  /*1550*/  UMOV UR5, UR37 ;  /* 0x0000002500057c82 */ /* 0x000fe20008000000 */
[----:B------:R-:W-:Y:S01]  /*1560*/  UMOV UR7, 0x80000020 ;  /* 0x8000002000077882 */ /* 0x000fe20000000000 */
[----:B------:R-:W-:Y:S01]  /*1570*/  USHF.R.U32.HI UR4, URZ, 0x4, UR4 ;  /* 0x000000043f047899 */ /* 0x000fe20008011604 */
[----:B------:R-:W-:Y:S01]  /*1580*/  UMOV UR8, UR36 ;  /* 0x0000002400087c82 */ /* 0x000fe20008000000 */
[----:B------:R-:W-:-:S02]  /*1590*/  UMOV UR9, UR37 ;  /* 0x0000002500097c82 */ /* 0x000fc40008000000 */
[----:B------:R-:W-:Y:S01]  /*15a0*/  ULOP3.LUT UR4, UR4, 0x3fff, URZ, 0xc0, !UPT ;  /* 0x00003fff04047892 */ /* 0x000fe2000f8ec03f */
[----:B------:R-:W-:Y:S01]  /*15b0*/  UMOV UR11, 0x80000020 ;  /* 0x80000020000b7882 */ /* 0x000fe20000000000 */
[----:B------:R-:W-:Y:S02]  /*15c0*/  UMOV UR12, UR36 ;  /* 0x00000024000c7c82 */ /* 0x000fe40008000000 */
[----:B------:R-:W-:Y:S01]  /*15d0*/  ULOP3.LUT UR16, UR4, 0x10000, URZ, 0xfc, !UPT ;  /* 0x0001000004107892 */ /* 0x000fe2000f8efc3f */
[----:B------:R-:W-:Y:S02]  /*15e0*/  UMOV UR13, UR37 ;  /* 0x00000025000d7c82 */ /* 0x000fe40008000000 */
[----:B------:R-:W-:Y:S01]  /*15f0*/  UMOV UR4, UR36 ;  /* 0x0000002400047c82 */ /* 0x000fe20008000000 */
[----:B------:R-:W-:Y:S02]  /*1600*/  UIADD3 UR10, UR16, 0x80, URZ ;  /* 0x00000080100a7890 */ /* 0x000fe4000fffe03f */
[----:B------:R-:W-:-:S02]  /*1610*/  UIADD3 UR14, UR16, 0x100, URZ ;  /* 0x00000100100e7890 */ /* 0x000fc4000fffe03f */
[----:B------:R-:W-:Y:S01]  /*1620*/  UMOV UR6, UR16 ;  /* 0x0000001000067c82 */ /* 0x000fe20008000000 */
[----:B------:R-:W-:Y:S01]  /*1630*/  UMOV UR15, 0x80000020 ;  /* 0x80000020000f7882 */ /* 0x000fe20000000000 */
        /* <DEDUP_REMOVED lines=44> */
[----:B------:R-:W-:Y:S01]  /*1900*/  UMOV UR4, URZ ;  /* 0x0000003f00047c82 */ /* 0x000fe20008000000 */
        /* <DEDUP_REMOVED lines=14> */
.L_x_13566:
[----:B------:R-:W-:Y:S01]  /*19f0*/  LOP3.LUT R16, R16, 0xffffff80, RZ, 0xc0, !PT ;  /* 0xffffff8010107812 */ /* 0x000fe200078ec0ff */
[----:B------:R-:W-:Y:S01]  /*1a00*/  IMAD.U32 R7, RZ, RZ, UR39 ;  /* 0x00000027ff077e24 */ /* 0x000fe2000f8e00ff */
[----:B01----:R-:W-:Y:S01]  /*1a10*/  MOV R0, 0xfffffffe ;  /* 0xfffffffe00007802 */ /* 0x003fe20000000f00 */
[----:B------:R-:W-:Y:S01]  /*1a20*/  UIADD3 UR17, UR39, -0x2, URZ ;  /* 0xfffffffe27117890 */ /* 0x000fe2000fffe03f */
[----:B------:R-:W-:Y:S01]  /*1a30*/  P2R R3, PR, RZ, 0x1 ;  /* 0x00000001ff037803 */ /* 0x000fe20000000000 */
[----:B------:R-:W-:Y:S01]  /*1a40*/  IMAD.IADD R16, R17, 0x1, -R16 ;  /* 0x0000000111107824 */ /* 0x000fe200078e0a10 */
[----:B------:R-:W-:Y:S01]  /*1a50*/  UIADD3 UR5, UR48, 0x12440, URZ ;  /* 0x0001244030057890 */ /* 0x000fe2000fffe03f */
[----:B------:R-:W0:Y:S01]  /*1a60*/  S2UR UR6, SR_CgaCtaId ;  /* 0x00000000000679c3 */ /* 0x000e220000008800 */
[----:B------:R-:W-:Y:S02]  /*1a70*/  UISETP.GE.AND UP0, UPT, UR17, UR42, UPT ;  /* 0x0000002a1100728c */ /* 0x000fe4000bf06270 */
[----:B------:R-:W-:Y:S01]  /*1a80*/  SHF.R.S32.HI R5, RZ, 0x1f, R16 ;  /* 0x0000001fff057819 */ /* 0x000fe20000011410 */
[----:B------:R-:W-:-:S03]  /*1a90*/  UPRMT UR5, UR38, 0x654, UR5 ;  /* 0x0000065426057896 */ /* 0x000fc60008000005 */
[----:B------:R-:W-:-:S04]  /*1aa0*/  LEA.HI R5, R5, R16, RZ, 0x2 ;  /* 0x0000001005057211 */ /* 0x000fc800078f10ff */
[----:B------:R-:W-:Y:S02]  /*1ab0*/  LOP3.LUT R5, R5, 0x7ffffffc, RZ, 0xc0, !PT ;  /* 0x7ffffffc05057812 */ /* 0x000fe400078ec0ff */
[----:B------:R-:W-:Y:S01]  /*1ac0*/  SYNCS.ARRIVE.TRANS64.RED.A1T0 RZ, [UR5], RZ ;  /* 0x000000ffffff79a7 */ /* 0x000fe20008100405 */
[----:B------:R-:W-:Y:S02]  /*1ad0*/  UMOV UR5, URZ ;  /* 0x0000003f00057c82 */ /* 0x000fe40008000000 */
[----:B------:R-:W-:-:S04]  /*1ae0*/  IMAD.IADD R5, R16, 0x1, -R5 ;  /* 0x0000000110057824 */ /* 0x000fc800078e0a05 */
[----:B------:R-:W-:-:S04]  /*1af0*/  IMAD R5, R5, R0, 0xa0 ;  /* 0x000000a005057424 */ /* 0x000fc800078e0200 */
[----:B------:R-:W-:-:S04]  /*1b00*/  VIADD R2, R5, UR49 ;  /* 0x0000003105027c36 */ /* 0x000fc80008000000 */
[----:B------:R-:W-:Y:S02]  /*1b10*/  IMAD R2, R7, -0xa0, R2 ;  /* 0xffffff6007027824 */ /* 0x000fe400078e0202 */
[----:B------:R-:W-:-:S03]  /*1b20*/  IMAD.U32 R7, RZ, RZ, UR47 ;  /* 0x0000002fff077e24 */ /* 0x000fc6000f8e00ff */
        /* <DEDUP_REMOVED lines=122> */
[----:B------:R-:W-:Y:S02]  /*22d0*/  FSEL R55, R55, -INF , P2 ;  /* 0xff80000037377808 */ /* 0x000fe40001000000 */
[----:B------:R-:W-:Y:S02]  /*22e0*/  ISETP.GT.AND P0, PT, R2, 0x81, PT ;  /* 0x000000810200780c */ /* 0x000fe40003f04270 */
[----:B------:R-:W-:Y:S02]  /*22f0*/  FSEL R28, R28, -INF , P5 ;  /* 0xff8000001c1c7808 */ /* 0x000fe40002800000 */
[----:B------:R-:W-:-:S02]  /*2300*/  FMNMX.FTZ R5, R57, R0, !PT ;  /* 0x0000000039057209 */ /* 0x000fc40007810000 */
[C---:B------:R-:W-:Y:S02]  /*2310*/  ISETP.GT.AND P1, PT, R2.reuse, 0x88, PT ;  /* 0x000000880200780c */ /* 0x040fe40003f24270 */
[----:B------:R-:W-:Y:S02]  /*2320*/  ISETP.GT.AND P2, PT, R2, 0x89, PT ;  /* 0x000000890200780c */ /* 0x000fe40003f44270 */
[----:B------:R-:W-:Y:S02]  /*2330*/  FMNMX.FTZ R11, R94, R95, !PT ;  /* 0x0000005f5e0b7209 */ /* 0x000fe40007810000 */
[----:B------:R-:W-:Y:S02]  /*2340*/  FSEL R50, R50, -INF , P4 ;  /* 0xff80000032327808 */ /* 0x000fe40002000000 */
[----:B------:R-:W-:Y:S02]  /*2350*/  FSEL R51, R51, -INF , P3 ;  /* 0xff80000033337808 */ /* 0x000fe40001800000 */
[----:B------:R-:W-:-:S02]  /*2360*/  FSEL R29, R29, -INF , P0 ;  /* 0xff8000001d1d7808 */ /* 0x000fc40000000000 */
[----:B------:R-:W-:Y:S02]  /*2370*/  P2R R10, PR, RZ, 0x1 ;  /* 0x00000001ff0a7803 */ /* 0x000fe40000000000 */
[----:B------:R-:W-:Y:S02]  /*2380*/  FMNMX.FTZ R0, R28, R5, !PT ;  /* 0x000000051c007209 */ /* 0x000fe40007810000 */
[----:B------:R-:W-:Y:S02]  /*2390*/  FSEL R19, R32, -INF , P1 ;  /* 0xff80000020137808 */ /* 0x000fe40000800000 */
[----:B------:R-:W-:Y:S02]  /*23a0*/  P2R R9, PR, RZ, 0x2 ;  /* 0x00000002ff097803 */ /* 0x000fe40000000000 */
[----:B------:R-:W-:Y:S02]  /*23b0*/  FSEL R33, R33, -INF , P2 ;  /* 0xff80000021217808 */ /* 0x000fe40001000000 */
[----:B------:R-:W-:-:S02]  /*23c0*/  P2R R8, PR, RZ, 0x4 ;  /* 0x00000004ff087803 */ /* 0x000fc40000000000 */
[C---:B------:R-:W-:Y:S02]  /*23d0*/  ISETP.GT.AND P3, PT, R2.reuse, 0x90, PT ;  /* 0x000000900200780c */ /* 0x040fe40003f64270 */
[C---:B------:R-:W-:Y:S02]  /*23e0*/  ISETP.GT.AND P4, PT, R2.reuse, 0x91, PT ;  /* 0x000000910200780c */ /* 0x040fe40003f84270 */
[C---:B------:R-:W-:Y:S02]  /*23f0*/  ISETP.GT.AND P5, PT, R2.reuse, 0x98, PT ;  /* 0x000000980200780c */ /* 0x040fe40003fa4270 */
[C---:B------:R-:W-:Y:S02]  /*2400*/  ISETP.GT.AND P6, PT, R2.reuse, 0x99, PT ;  /* 0x000000990200780c */ /* 0x040fe40003fc4270 */
[C---:B------:R-:W-:Y:S02]  /*2410*/  ISETP.GT.AND P2, PT, R2.reuse, 0x78, PT ;  /* 0x000000780200780c */ /* 0x040fe40003f44270 */
[----:B------:R-:W-:-:S02]  /*2420*/  ISETP.GT.AND P1, PT, R2, 0x79, PT ;  /* 0x000000790200780c */ /* 0x000fc40003f24270 */
[----:B------:R-:W-:Y:S02]  /*2430*/  ISETP.GT.AND P0, PT, R2, 0x80, PT ;  /* 0x000000800200780c */ /* 0x000fe40003f04270 */
[----:B------:R-:W-:Y:S02]  /*2440*/  FMNMX.FTZ R2, R98, R11, !PT ;  /* 0x0000000b62027209 */ /* 0x000fe40007810000 */
[----:B------:R-:W-:Y:S02]  /*2450*/  FMNMX.FTZ R0, R29, R0, !PT ;  /* 0x000000001d007209 */ /* 0x000fe40007810000 */
[----:B------:R-:W-:Y:S02]  /*2460*/  FMNMX.FTZ R11, R99, R2, !PT ;  /* 0x00000002630b7209 */ /* 0x000fe40007810000 */
[----:B------:R-:W-:Y:S02]  /*2470*/  FMNMX.FTZ R0, R19, R0, !PT ;  /* 0x0000000013007209 */ /* 0x000fe40007810000 */
[----:B------:R-:W-:-:S02]  /*2480*/  FMNMX.FTZ R2, R102, R11, !PT ;  /* 0x0000000b66027209 */ /* 0x000fc40007810000 */
[----:B------:R-:W-:Y:S02]  /*2490*/  FSEL R17, R36, -INF , P3 ;  /* 0xff80000024117808 */ /* 0x000fe40001800000 */
[----:B------:R-:W-:Y:S02]  /*24a0*/  FMNMX.FTZ R0, R33, R0, !PT ;  /* 0x0000000021007209 */ /* 0x000fe40007810000 */
[----:B------:R-:W-:Y:S02]  /*24b0*/  FMNMX.FTZ R13, R103, R2, !PT ;  /* 0x00000002670d7209 */ /* 0x000fe40007810000 */
[----:B------:R-:W-:Y:S02]  /*24c0*/  FSEL R37, R37, -INF , P4 ;  /* 0xff80000025257808 */ /* 0x000fe40002000000 */
        /* <DEDUP_REMOVED lines=13> */
[----:B------:R-:W-:Y:S02]  /*25a0*/  FSEL R58, R58, -INF , P2 ;  /* 0xff8000003a3a7808 */ /* 0x000fe40001000000 */
[----:B------:R-:W-:-:S02]  /*25b0*/  FMNMX.FTZ R15, R83, R2, !PT ;  /* 0x00000002530f7209 */ /* 0x000fc40007810000 */
[----:B------:R-:W-:Y:S02]  /*25c0*/  FSEL R59, R59, -INF , P1 ;  /* 0xff8000003b3b7808 */ /* 0x000fe40000800000 */
[----:B------:R-:W-:Y:S02]  /*25d0*/  FMNMX.FTZ R2, R86, R15, !PT ;  /* 0x0000000f56027209 */ /* 0x000fe40007810000 */
[----:B------:R-:W-:Y:S02]  /*25e0*/  FSEL R30, R30, -INF , P0 ;  /* 0xff8000001e1e7808 */ /* 0x000fe40000000000 */
[----:B------:R-:W-:Y:S02]  /*25f0*/  FMNMX.FTZ R15, R87, R2, !PT ;  /* 0x00000002570f7209 */ /* 0x000fe40007810000 */
[----:B------:R-:W-:Y:S02]  /*2600*/  ISETP.NE.AND P0, PT, R10, RZ, PT ;  /* 0x000000ff0a00720c */ /* 0x000fe40003f05270 */
[----:B------:R-:W-:-:S02]  /*2610*/  FMNMX.FTZ R2, R90, R15, !PT ;  /* 0x0000000f5a027209 */ /* 0x000fc40007810000 */
[----:B------:R-:W-:Y:S02]  /*2620*/  ISETP.NE.AND P1, PT, R9, RZ, PT ;  /* 0x000000ff0900720c */ /* 0x000fe40003f25270 */
[----:B------:R-:W-:Y:S02]  /*2630*/  FMNMX.FTZ R21, R91, R2, !PT ;  /* 0x000000025b157209 */ /* 0x000fe40007810000 */
[----:B------:R-:W-:Y:S02]  /*2640*/  FSEL R31, R31, -INF , P0 ;  /* 0xff8000001f1f7808 */ /* 0x000fe40000000000 */
[----:B-1----:R-:W-:Y:S02]  /*2650*/  FMNMX.FTZ R5, R4, R5, !PT ;  /* 0x0000000504057209 */ /* 0x002fe40007810000 */
[----:B------:R-:W-:Y:S02]  /*2660*/  FMNMX.FTZ R2, R62, R21, !PT ;  /* 0x000000153e027209 */ /* 0x000fe40007810000 */
[----:B------:R-:W-:Y:S01]  /*2670*/  ISETP.NE.AND P2, PT, R8, RZ, PT ;  /* 0x000000ff0800720c */ /* 0x000fe20003f45270 */
[----:B------:R-:W1:Y:S01]  /*2680*/  SHFL.BFLY PT, R0, R5, 0x1, 0x1f ;  /* 0x0c201f0005007f89 */ /* 0x000e6200000e0000 */
[----:B------:R-:W-:-:S02]  /*2690*/  FMNMX.FTZ R21, R63, R2, !PT ;  /* 0x000000023f157209 */ /* 0x000fc40007810000 */
[----:B------:R-:W-:Y:S02]  /*26a0*/  FSEL R34, R34, -INF , P1 ;  /* 0xff80000022227808 */ /* 0x000fe40000800000 */
[----:B------:R-:W-:Y:S02]  /*26b0*/  FMNMX.FTZ R2, R66, R21, !PT ;  /* 0x0000001542027209 */ /* 0x000fe40007810000 */
[----:B------:R-:W-:Y:S02]  /*26c0*/  FSEL R35, R35, -INF , P2 ;  /* 0xff80000023237808 */ /* 0x000fe40001000000 */
[----:B------:R-:W-:Y:S02]  /*26d0*/  FMNMX.FTZ R21, R67, R2, !PT ;  /* 0x0000000243157209 */ /* 0x000fe40007810000 */
[----:B------:R-:W-:Y:S02]  /*26e0*/  FSEL R39, R39, -INF , P4 ;  /* 0xff80000027277808 */ /* 0x000fe40002000000 */
[----:B------:R-:W-:-:S02]  /*26f0*/  FMNMX.FTZ R2, R70, R21, !PT ;  /* 0x0000001546027209 */ /* 0x000fc40007810000 */
[----:B------:R-:W-:Y:S02]  /*2700*/  FSEL R42, R42, -INF , P5 ;  /* 0xff8000002a2a7808 */ /* 0x000fe40002800000 */
[----:B------:R-:W-:Y:S02]  /*2710*/  FMNMX.FTZ R27, R71, R2, !PT ;  /* 0x00000002471b7209 */ /* 0x000fe40007810000 */
[----:B------:R-:W-:Y:S02]  /*2720*/  ISETP.NE.AND P0, PT, R3, RZ, PT ;  /* 0x000000ff0300720c */ /* 0x000fe40003f05270 */
[----:B------:R-:W-:Y:S02]  /*2730*/  FMNMX.FTZ R2, R74, R27, !PT ;  /* 0x0000001b4a027209 */ /* 0x000fe40007810000 */
[----:B-1----:R-:W-:Y:S02]  /*2740*/  FMNMX.FTZ R0, R5, R0, !PT ;  /* 0x0000000005007209 */ /* 0x002fe40007810000 */
[----:B------:R-:W-:-:S02]  /*2750*/  FMNMX.FTZ R27, R75, R2, !PT ;  /* 0x000000024b1b7209 */ /* 0x000fc40007810000 */
        /* <DEDUP_REMOVED lines=20> */
[--C-:B------:R-:W-:Y:S01]  /*28a0*/  FFMA.FTZ R49, R52, UR47, -R18.reuse ;  /* 0x0000002f34317c23 */ /* 0x100fe20008010812 */
[----:B------:R-:W-:Y:S01]  /*28b0*/  FMNMX.FTZ R2, R58, R61, !PT ;  /* 0x0000003d3a027209 */ /* 0x000fe20007810000 */
[--C-:B------:R-:W-:Y:S01]  /*28c0*/  FFMA.FTZ R52, R53, UR47, -R18.reuse ;  /* 0x0000002f35347c23 */ /* 0x100fe20008010812 */
[----:B------:R-:W-:Y:S01]  /*28d0*/  MUFU.EX2 R61, R69 ;  /* 0x00000045003d7308 */ /* 0x000fe20000000800 */
[--C-:B------:R-:W-:Y:S01]  /*28e0*/  FFMA.FTZ R53, R56, UR47, -R18.reuse ;  /* 0x0000002f38357c23 */ /* 0x100fe20008010812 */
[----:B------:R-:W-:Y:S01]  /*28f0*/  FMNMX.FTZ R65, R59, R2, !PT ;  /* 0x000000023b417209 */ /* 0x000fe20007810000 */
[--C-:B------:R-:W-:Y:S01]  /*2900*/  FFMA.FTZ R56, R57, UR47, -R18.reuse ;  /* 0x0000002f39387c23 */ /* 0x100fe20008010812 */
[--C-:B------:R-:W-:Y:S01]  /*2910*/  FFMA.FTZ R24, R64, UR47, -R18.reuse ;  /* 0x0000002f40187c23 */ /* 0x100fe20008010812 */
[--C-:B------:R-:W-:Y:S01]  /*2920*/  FFMA.FTZ R3, R92, UR47, -R18.reuse ;  /* 0x0000002f5c037c23 */ /* 0x100fe20008010812 */
[----:B------:R-:W-:Y:S01]  /*2930*/  FMNMX.FTZ R2, R30, R65, !PT ;  /* 0x000000411e027209 */ /* 0x000fe20007810000 */
[--C-:B------:R-:W-:Y:S01]  /*2940*/  FFMA.FTZ R4, R93, UR47, -R18.reuse ;  /* 0x0000002f5d047c23 */ /* 0x100fe20008010812 */
[----:B------:R1:W-:Y:S01]  /*2950*/  MUFU.EX2 R21, R60 ;  /* 0x0000003c00157308 */ /* 0x0003e20000000800 */
        /* <DEDUP_REMOVED lines=8> */
[--C-:B-1----:R-:W-:Y:S01]  /*29e0*/  FFMA.FTZ R60, R33, UR47, -R18.reuse ;  /* 0x0000002f213c7c23 */ /* 0x102fe20008010812 */
        /* <DEDUP_REMOVED lines=20> */
[--C-:B------:R-:W-:Y:S01]  /*2b30*/  FFMA.FTZ R73, R73, UR47, -R18.reuse ;  /* 0x0000002f49497c23 */ /* 0x100fe20008010812 */
[----:B------:R-:W1:Y:S01]  /*2b40*/  SHFL.BFLY PT, R2, R69, 0x2, 0x1f ;  /* 0x0c401f0045027f89 */ /* 0x000e6200000e0000 */
[----:B------:R-:W-:Y:S01]  /*2b50*/  MUFU.EX2 R5, R5 ;  /* 0x0000000500057308 */ /* 0x000fe20000000800 */
[--C-:B------:R-:W-:Y:S01]  /*2b60*/  FFMA.FTZ R28, R28, UR47, -R18.reuse ;  /* 0x0000002f1c1c7c23 */ /* 0x100fe20008010812 */
[--C-:B------:R-:W-:Y:S01]  /*2b70*/  FFMA.FTZ R29, R29, UR47, -R18.reuse ;  /* 0x0000002f1d1d7c23 */ /* 0x100fe20008010812 */
[--C-:B------:R-:W-:Y:S01]  /*2b80*/  FFMA.FTZ R19, R19, UR47, -R18.reuse ;  /* 0x0000002f13137c23 */ /* 0x100fe20008010812 */
[--C-:B------:R-:W-:Y:S01]  /*2b90*/  FFMA.FTZ R17, R17, UR47, -R18.reuse ;  /* 0x0000002f11117c23 */ /* 0x100fe20008010812 */
[----:B------:R-:W-:-:S03]  /*2ba0*/  FFMA.FTZ R18, R41, UR47, -R18 ;  /* 0x0000002f29127c23 */ /* 0x000fc60008010812 */
[----:B------:R-:W2:Y:S08]  /*2bb0*/  MUFU.EX2 R6, R6 ;  /* 0x0000000600067308 */ /* 0x000eb00000000800 */
[----:B------:R-:W3:Y:S01]  /*2bc0*/  MUFU.EX2 R7, R7 ;  /* 0x0000000700077308 */ /* 0x000ee20000000800 */
[----:B-1----:R-:W-:-:S07]  /*2bd0*/  FMNMX.FTZ R57, R69, R2, !PT ;  /* 0x0000000245397209 */ /* 0x002fce0007810000 */
[----:B------:R1:W-:Y:S01]  /*2be0*/  MUFU.EX2 R15, R85 ;  /* 0x00000055000f7308 */ /* 0x0003e20000000800 */
[----:B--2---:R-:W-:Y:S01]  /*2bf0*/  F2FP.SATFINITE.E4M3.F32.PACK_AB_MERGE_C R152, R6, R5, RZ ;  /* 0x000000050698723e */ /* 0x004fe200048070ff */
[----:B------:R-:W2:Y:S03]  /*2c00*/  SHFL.BFLY PT, R2, R57, 0x1, 0x1f ;  /* 0x0c201f0039027f89 */ /* 0x000ea600000e0000 */
[----:B------:R-:W-:-:S03]  /*2c10*/  F2FP.SATFINITE.E4M3.F32.PACK_AB_MERGE_C R152, R4, R3, R152 ;  /* 0x000000030498723e */ /* 0x000fc60004807098 */
[----:B------:R-:W-:Y:S08]  /*2c20*/  MUFU.EX2 R27, R32 ;  /* 0x00000020001b7308 */ /* 0x000ff00000000800 */
[----:B------:R4:W-:Y:S08]  /*2c30*/  MUFU.EX2 R32, R72 ;  /* 0x0000004800207308 */ /* 0x0009f00000000800 */
[----:B------:R-:W-:Y:S01]  /*2c40*/  MUFU.EX2 R8, R8 ;  /* 0x0000000800087308 */ /* 0x000fe20000000800 */
[----:B--2---:R-:W-:Y:S01]  /*2c50*/  FMNMX.FTZ R2, R57, R2, !PT ;  /* 0x0000000239027209 */ /* 0x004fe20007810000 */
[----:B------:R-:W-:-:S03]  /*2c60*/  IMAD.U32 R57, RZ, RZ, UR47 ;  /* 0x0000002fff397e24 */ /* 0x000fc6000f8e00ff */
[C---:B------:R-:W-:Y:S01]  /*2c70*/  FSETP.NEU.FTZ.AND P1, PT, R2.reuse, -INF , PT ;  /* 0xff8000000200780b */ /* 0x040fe20003f3d000 */
[----:B------:R-:W-:Y:S02]  /*2c80*/  FFMA.FTZ R57, R2, R57, -8 ;  /* 0xc100000002397423 */ /* 0x000fe40000010039 */
[----:B------:R2:W-:Y:S03]  /*2c90*/  MUFU.EX2 R13, R80 ;  /* 0x00000050000d7308 */ /* 0x0005e60000000800 */
[----:B------:R-:W-:Y:S02]  /*2ca0*/  FSEL R57, R57, RZ, P1 ;  /* 0x000000ff39397208 */ /* 0x000fe40000800000 */
[----:B------:R-:W-:-:S03]  /*2cb0*/  PLOP3.LUT P1, PT, PT, PT, UP0, 0x80, 0x0 ;  /* 0x000000000000781c */ /* 0x000fc60003f2f008 */
[----:B------:R5:W-:Y:S01]  /*2cc0*/  MUFU.EX2 R65, R73 ;  /* 0x0000004900417308 */ /* 0x000be20000000800 */
[--C-:B------:R-:W-:Y:S01]  /*2cd0*/  FFMA.FTZ R37, R94, UR47, -R57.reuse ;  /* 0x0000002f5e257c23 */ /* 0x100fe20008010839 */
[--C-:B------:R-:W-:Y:S01]  /*2ce0*/  FFMA.FTZ R40, R95, UR47, -R57.reuse ;  /* 0x0000002f5f287c23 */ /* 0x100fe20008010839 */
[--C-:B------:R-:W-:Y:S01]  /*2cf0*/  FFMA.FTZ R69, R98, UR47, -R57.reuse ;  /* 0x0000002f62457c23 */ /* 0x100fe20008010839 */
[--C-:B------:R-:W-:Y:S01]  /*2d00*/  FFMA.FTZ R76, R99, UR47, -R57.reuse ;  /* 0x0000002f634c7c23 */ /* 0x100fe20008010839 */
[--C-:B------:R-:W-:Y:S01]  /*2d10*/  FFMA.FTZ R41, R102, UR47, -R57.reuse ;  /* 0x0000002f66297c23 */ /* 0x100fe20008010839 */
[--C-:B------:R-:W-:Y:S01]  /*2d20*/  FFMA.FTZ R68, R103, UR47, -R57.reuse ;  /* 0x0000002f67447c23 */ /* 0x100fe20008010839 */
[--C-:B-1----:R-:W-:Y:S01]  /*2d30*/  FFMA.FTZ R85, R66, UR47, -R57.reuse ;  /* 0x0000002f42557c23 */ /* 0x102fe20008010839 */
[----:B------:R-:W-:Y:S01]  /*2d40*/  MUFU.EX2 R37, R37 ;  /* 0x0000002500257308 */ /* 0x000fe20000000800 */
[--C-:B------:R-:W-:Y:S01]  /*2d50*/  FFMA.FTZ R77, R106, UR47, -R57.reuse ;  /* 0x0000002f6a4d7c23 */ /* 0x100fe20008010839 */
[--C-:B------:R-:W-:Y:S01]  /*2d60*/  FFMA.FTZ R66, R70, UR47, -R57.reuse ;  /* 0x0000002f46427c23 */ /* 0x100fe20008010839 */
[--C-:B----4-:R-:W-:Y:S01]  /*2d70*/  FFMA.FTZ R72, R78, UR47, -R57.reuse ;  /* 0x0000002f4e487c23 */ /* 0x110fe20008010839 */
[--C-:B------:R-:W-:Y:S01]  /*2d80*/  FFMA.FTZ R70, R74, UR47, -R57.reuse ;  /* 0x0000002f4a467c23 */ /* 0x100fe20008010839 */
[--C-:B------:R-:W-:Y:S01]  /*2d90*/  FFMA.FTZ R78, R86, UR47, -R57.reuse ;  /* 0x0000002f564e7c23 */ /* 0x100fe20008010839 */
[----:B------:R-:W-:Y:S01]  /*2da0*/  FADD.FTZ R74, R3, R4 ;  /* 0x00000004034a7221 */ /* 0x000fe20000010000 */
[--C-:B------:R-:W-:Y:S01]  /*2db0*/  FFMA.FTZ R86, R67, UR47, -R57.reuse ;  /* 0x0000002f43567c23 */ /* 0x100fe20008010839 */
[----:B------:R-:W1:Y:S01]  /*2dc0*/  MUFU.EX2 R40, R40 ;  /* 0x0000002800287308 */ /* 0x000e620000000800 */
[--C-:B--2---:R-:W-:Y:S01]  /*2dd0*/  FFMA.FTZ R80, R107, UR47, -R57.reuse ;  /* 0x0000002f6b507c23 */ /* 0x104fe20008010839 */
[--C-:B------:R-:W-:Y:S01]  /*2de0*/  FFMA.FTZ R67, R71, UR47, -R57.reuse ;  /* 0x0000002f47437c23 */ /* 0x100fe20008010839 */
[--C-:B-----5:R-:W-:Y:S01]  /*2df0*/  FFMA.FTZ R73, R79, UR47, -R57.reuse ;  /* 0x0000002f4f497c23 */ /* 0x120fe20008010839 */
[--C-:B------:R-:W-:Y:S01]  /*2e00*/  FFMA.FTZ R71, R75, UR47, -R57.reuse ;  /* 0x0000002f4b477c23 */ /* 0x100fe20008010839 */
[--C-:B------:R-:W-:Y:S01]  /*2e10*/  FFMA.FTZ R79, R87, UR47, -R57.reuse ;  /* 0x0000002f574f7c23 */ /* 0x100fe20008010839 */
[----:B------:R-:W-:Y:S01]  /*2e20*/  FADD.FTZ R75, R5, R74 ;  /* 0x0000004a054b7221 */ /* 0x000fe20000010000 */
[--C-:B------:R-:W-:Y:S01]  /*2e30*/  FFMA.FTZ R81, R82, UR47, -R57.reuse ;  /* 0x0000002f52517c23 */ /* 0x100fe20008010839 */
[----:B------:R-:W2:Y:S01]  /*2e40*/  MUFU.EX2 R69, R69 ;  /* 0x0000004500457308 */ /* 0x000ea20000000800 */
[----:B------:R-:W-:Y:S01]  /*2e50*/  FFMA.FTZ R82, R83, UR47, -R57 ;  /* 0x0000002f53527c23 */ /* 0x000fe20008010839 */
[----:B------:R-:W-:Y:S01]  /*2e60*/  FADD.FTZ R74, R6, R75 ;  /* 0x0000004b064a7221 */ /* 0x000fe20000010000 */
[--C-:B------:R-:W-:Y:S01]  /*2e70*/  FFMA.FTZ R83, R90, UR47, -R57.reuse ;  /* 0x0000002f5a537c23 */ /* 0x100fe20008010839 */
[--C-:B------:R-:W-:Y:S01]  /*2e80*/  FFMA.FTZ R84, R91, UR47, -R57.reuse ;  /* 0x0000002f5b547c23 */ /* 0x100fe20008010839 */
[--C-:B------:R-:W-:Y:S01]  /*2e90*/  FFMA.FTZ R62, R62, UR47, -R57.reuse ;  /* 0x0000002f3e3e7c23 */ /* 0x100fe20008010839 */
[----:B---3--:R-:W-:Y:S01]  /*2ea0*/  FADD.FTZ R75, R7, R74 ;  /* 0x0000004a074b7221 */ /* 0x008fe20000010000 */
[----:B------:R-:W-:Y:S01]  /*2eb0*/  FFMA.FTZ R63, R63, UR47, -R57 ;  /* 0x0000002f3f3f7c23 */ /* 0x000fe20008010839 */
[----:B------:R-:W3:Y:S01]  /*2ec0*/  MUFU.EX2 R76, R76 ;  /* 0x0000004c004c7308 */ /* 0x000ee20000000800 */
[----:B-1----:R-:W-:Y:S01]  /*2ed0*/  FADD.FTZ R88, R37, R40 ;  /* 0x0000002825587221 */ /* 0x002fe20000010000 */
[----:B------:R-:W-:Y:S01]  /*2ee0*/  FADD.FTZ R74, R8, R75 ;  /* 0x0000004b084a7221 */ /* 0x000fe20000010000 */
        /* <DEDUP_REMOVED lines=14> */
[----:B---3--:R-:W-:Y:S01]  /*2fd0*/  FADD.FTZ R88, R76, R87 ;  /* 0x000000574c587221 */ /* 0x008fe20000010000 */
[--C-:B------:R-:W-:Y:S01]  /*2fe0*/  FFMA.FTZ R39, R39, UR47, -R57.reuse ;  /* 0x0000002f27277c23 */ /* 0x100fe20008010839 */
[--C-:B------:R-:W-:Y:S01]  /*2ff0*/  FFMA.FTZ R42, R42, UR47, -R57.reuse ;  /* 0x0000002f2a2a7c23 */ /* 0x100fe20008010839 */
[----:B------:R-:W-:Y:S01]  /*3000*/  FFMA.FTZ R44, R44, UR47, -R57 ;  /* 0x0000002f2c2c7c23 */ /* 0x000fe20008010839 */
[----:B------:R-:W-:-:S03]  /*3010*/  F2FP.SATFINITE.E4M3.F32.PACK_AB_MERGE_C R69, R76, R69, RZ ;  /* 0x000000454c45723e */ /* 0x000fc600048070ff */
[----:B------:R-:W3:Y:S01]  /*3020*/  MUFU.EX2 R9, R9 ;  /* 0x0000000900097308 */ /* 0x000ee20000000800 */
[----:B-1----:R-:W-:Y:S01]  /*3030*/  FADD.FTZ R87, R41, R88 ;  /* 0x0000005829577221 */ /* 0x002fe20000010000 */
[----:B------:R-:W-:Y:S01]  /*3040*/  F2FP.SATFINITE.E4M3.F32.PACK_AB_MERGE_C R153, R40, R37, R69 ;  /* 0x000000252899723e */ /* 0x000fe20004807045 */
[--C-:B------:R-:W-:Y:S02]  /*3050*/  IMAD.MOV.U32 R37, RZ, RZ, R25.reuse ;  /* 0x000000ffff257224 */ /* 0x100fe400078e0019 */
[----:B------:R-:W-:-:S03]  /*3060*/  IMAD.MOV.U32 R40, RZ, RZ, R25 ;  /* 0x000000ffff287224 */ /* 0x000fc600078e0019 */
        /* <DEDUP_REMOVED lines=8> */
[----:B------:R-:W-:-:S03]  /*30f0*/  F2FP.SATFINITE.E4M3.F32.PACK_AB_MERGE_C R154, R10, R9, RZ ;  /* 0x000000090a9a723e */ /* 0x000fc600048070ff */
[----:B------:R-:W-:Y:S01]  /*3100*/  FADD.FTZ R75, R11, R74 ;  /* 0x0000004a0b4b7221 */ /* 0x000fe20000010000 */
[----:B------:R-:W-:Y:S02]  /*3110*/  F2FP.SATFINITE.E4M3.F32.PACK_AB_MERGE_C R154, R8, R7, R154 ;  /* 0x00000007089a723e */ /* 0x000fe4000480709a */
[----:B------:R-:W2:Y:S01]  /*3120*/  MUFU.EX2 R12, R12 ;  /* 0x0000000c000c7308 */ /* 0x000ea20000000800 */
[C---:B---3--:R-:W-:Y:S01]  /*3130*/  FADD.FTZ R87, R80.reuse, R87 ;  /* 0x0000005750577221 */ /* 0x048fe20000010000 */
[----:B------:R-:W-:-:S04]  /*3140*/  F2FP.SATFINITE.E4M3.F32.PACK_AB_MERGE_C R77, R80, R77, RZ ;  /* 0x0000004d504d723e */ /* 0x000fc800048070ff */
[----:B------:R-:W-:Y:S02]  /*3150*/  F2FP.SATFINITE.E4M3.F32.PACK_AB_MERGE_C R155, R68, R41, R77 ;  /* 0x00000029449b723e */ /* 0x000fe4000480704d */
[----:B------:R-:W3:Y:S01]  /*3160*/  MUFU.EX2 R73, R73 ;  /* 0x0000004900497308 */ /* 0x000ee20000000800 */
[----:B-1----:R-:W-:Y:S01]  /*3170*/  FADD.FTZ R74, R72, R87 ;  /* 0x00000057484a7221 */ /* 0x002fe20000010000 */
[----:B------:R-:W-:-:S06]  /*3180*/  MOV R41, R25 ;  /* 0x0000001900297202 */ /* 0x000fcc0000000f00 */
[----:B------:R-:W1:Y:S01]  /*3190*/  MUFU.EX2 R81, R81 ;  /* 0x0000005100517308 */ /* 0x000e620000000800 */
[----:B--2---:R-:W-:Y:S01]  /*31a0*/  FADD.FTZ R88, R12, R75 ;  /* 0x0000004b0c587221 */ /* 0x004fe20000010000 */
[----:B------:R-:W-:-:S03]  /*31b0*/  FFMA.FTZ R75, R31, UR47, -R57 ;  /* 0x0000002f1f4b7c23 */ /* 0x000fc60008010839 */
[----:B------:R-:W-:-:S03]  /*31c0*/  FADD.FTZ R87, R13, R88 ;  /* 0x000000580d577221 */ /* 0x000fc60000010000 */
[----:B------:R-:W2:Y:S01]  /*31d0*/  MUFU.EX2 R16, R16 ;  /* 0x0000001000107308 */ /* 0x000ea20000000800 */
[----:B---3--:R-:W-:Y:S01]  /*31e0*/  FADD.FTZ R90, R73, R74 ;  /* 0x0000004a495a7221 */ /* 0x008fe20000010000 */
[----:B------:R-:W-:-:S06]  /*31f0*/  FFMA.FTZ R74, R30, UR47, -R57 ;  /* 0x0000002f1e4a7c23 */ /* 0x000fcc0008010839 */
[----:B------:R-:W3:Y:S01]  /*3200*/  MUFU.EX2 R82, R82 ;  /* 0x0000005200527308 */ /* 0x000ee20000000800 */
[----:B-1----:R-:W-:-:S07]  /*3210*/  FADD.FTZ R89, R81, R90 ;  /* 0x0000005a51597221 */ /* 0x002fce0000010000 */
[----:B------:R-:W1:Y:S01]  /*3220*/  MUFU.EX2 R14, R14 ;  /* 0x0000000e000e7308 */ /* 0x000e620000000800 */
[C---:B--2---:R-:W-:Y:S01]  /*3230*/  FADD.FTZ R87, R16.reuse, R87 ;  /* 0x0000005710577221 */ /* 0x044fe20000010000 */
[----:B------:R-:W-:-:S04]  /*3240*/  F2FP.SATFINITE.E4M3.F32.PACK_AB_MERGE_C R136, R16, R13, RZ ;  /* 0x0000000d1088723e */ /* 0x000fc800048070ff */
[----:B------:R-:W-:Y:S02]  /*3250*/  F2FP.SATFINITE.E4M3.F32.PACK_AB_MERGE_C R136, R12, R11, R136 ;  /* 0x0000000b0c88723e */ /* 0x000fe40004807088 */
[----:B------:R-:W2:Y:S01]  /*3260*/  MUFU.EX2 R78, R78 ;  /* 0x0000004e004e7308 */ /* 0x000ea20000000800 */
[C---:B---3--:R-:W-:Y:S01]  /*3270*/  FADD.FTZ R89, R82.reuse, R89 ;  /* 0x0000005952597221 */ /* 0x048fe20000010000 */
[----:B------:R-:W-:-:S04]  /*3280*/  F2FP.SATFINITE.E4M3.F32.PACK_AB_MERGE_C R81, R82, R81, RZ ;  /* 0x000000515251723e */ /* 0x000fc800048070ff */
[----:B------:R-:W-:Y:S02]  /*3290*/  F2FP.SATFINITE.E4M3.F32.PACK_AB_MERGE_C R137, R73, R72, R81 ;  /* 0x000000484989723e */ /* 0x000fe40004807051 */
[----:B------:R-:W3:Y:S01]  /*32a0*/  MUFU.EX2 R79, R79 ;  /* 0x0000004f004f7308 */ /* 0x000ee20000000800 */
[----:B-1----:R-:W-:-:S04]  /*32b0*/  FADD.FTZ R88, R14, R87 ;  /* 0x000000570e587221 */ /* 0x002fc80000010000 */
[----:B------:R-:W-:-:S03]  /*32c0*/  FADD.FTZ R87, R15, R88 ;  /* 0x000000580f577221 */ /* 0x000fc60000010000 */
        /* <DEDUP_REMOVED lines=9> */
[C---:B---3--:R-:W-:Y:S01]  /*3360*/  FADD.FTZ R88, R23.reuse, R88 ;  /* 0x0000005817587221 */ /* 0x048fe20000010000 */
[----:B------:R-:W-:-:S03]  /*3370*/  F2FP.SATFINITE.E4M3.F32.PACK_AB_MERGE_C R138, R23, R20, RZ ;  /* 0x00000014178a723e */ /* 0x000fc600048070ff */
[----:B------:R-:W-:Y:S01]  /*3380*/  FADD.FTZ R5, R21, R88 ;  /* 0x0000005815057221 */ /* 0x000fe20000010000 */
[----:B------:R-:W-:Y:S02]  /*3390*/  F2FP.SATFINITE.E4M3.F32.PACK_AB_MERGE_C R138, R15, R14, R138 ;  /* 0x0000000e0f8a723e */ /* 0x000fe4000480708a */
        /* <DEDUP_REMOVED lines=12> */
[----:B------:R-:W-:-:S03]  /*3460*/  F2FP.SATFINITE.E4M3.F32.PACK_AB_MERGE_C R24, R27, R24, RZ ;  /* 0x000000181b18723e */ /* 0x000fc600048070ff */
[----:B------:R-:W-:Y:S01]  /*3470*/  FADD.FTZ R27, R27, R10 ;  /* 0x0000000a1b1b7221 */ /* 0x000fe20000010000 */
[----:B------:R-:W-:Y:S01]  /*3480*/  F2FP.SATFINITE.E4M3.F32.PACK_AB_MERGE_C R140, R22, R21, R24 ;  /* 0x00000015168c723e */ /* 0x000fe20004807018 */
[----:B------:R-:W-:Y:S01]  /*3490*/  IMAD.MOV.U32 R24, RZ, RZ, R25 ;  /* 0x000000ffff187224 */ /* 0x000fe200078e0019 */
[----:B------:R-:W2:Y:S01]  /*34a0*/  MUFU.EX2 R26, R26 ;  /* 0x0000001a001a7308 */ /* 0x000ea20000000800 */
[----:B---3--:R-:W-:-:S07]  /*34b0*/  FADD.FTZ R5, R85, R6 ;  /* 0x0000000655057221 */ /* 0x008fce0000010000 */
[----:B------:R-:W3:Y:S01]  /*34c0*/  MUFU.EX2 R66, R66 ;  /* 0x0000004200427308 */ /* 0x000ee20000000800 */
[C---:B-1----:R-:W-:Y:S01]  /*34d0*/  FADD.FTZ R5, R86.reuse, R5 ;  /* 0x0000000556057221 */ /* 0x042fe20000010000 */
[----:B------:R-:W-:-:S04]  /*34e0*/  F2FP.SATFINITE.E4M3.F32.PACK_AB_MERGE_C R85, R86, R85, RZ ;  /* 0x000000555655723e */ /* 0x000fc800048070ff */
[----:B------:R-:W-:Y:S02]  /*34f0*/  F2FP.SATFINITE.E4M3.F32.PACK_AB_MERGE_C R141, R63, R62, R85 ;  /* 0x0000003e3f8d723e */ /* 0x000fe40004807055 */
[----:B------:R-:W1:Y:S01]  /*3500*/  MUFU.EX2 R67, R67 ;  /* 0x0000004300437308 */ /* 0x000e620000000800 */
[----:B--2---:R-:W-:Y:S01]  /*3510*/  FADD.FTZ R6, R26, R27 ;  /* 0x0000001b1a067221 */ /* 0x004fe20000010000 */
[----:B------:R-:W-:-:S06]  /*3520*/  MOV R27, R25 ;  /* 0x00000019001b7202 */ /* 0x000fcc0000000f00 */
[----:B------:R-:W2:Y:S01]  /*3530*/  MUFU.EX2 R70, R70 ;  /* 0x0000004600467308 */ /* 0x000ea20000000800 */
[----:B---3--:R-:W-:Y:S01]  /*3540*/  FADD.FTZ R10, R66, R5 ;  /* 0x00000005420a7221 */ /* 0x008fe20000010000 */
[----:B------:R-:W-:-:S04]  /*3550*/  FADD.FTZ R5, R61, R6 ;  /* 0x000000063d057221 */ /* 0x000fc80000010000 */
[----:B------:R-:W-:Y:S01]  /*3560*/  FADD.FTZ R6, R32, R5 ;  /* 0x0000000520067221 */ /* 0x000fe20000010000 */
[----:B------:R-:W-:Y:S01]  /*3570*/  F2FP.SATFINITE.E4M3.F32.PACK_AB_MERGE_C R32, R65, R32, RZ ;  /* 0x000000204120723e */ /* 0x000fe200048070ff */
[----:B------:R-:W3:Y:S01]  /*3580*/  MUFU.EX2 R71, R71 ;  /* 0x0000004700477308 */ /* 0x000ee20000000800 */
[----:B-1----:R-:W-:Y:S01]  /*3590*/  FADD.FTZ R9, R67, R10 ;  /* 0x0000000a43097221 */ /* 0x002fe20000010000 */
[----:B------:R-:W-:Y:S01]  /*35a0*/  FADD.FTZ R65, R65, R6 ;  /* 0x0000000641417221 */ /* 0x000fe20000010000 */
[----:B------:R-:W-:Y:S01]  /*35b0*/  F2FP.SATFINITE.E4M3.F32.PACK_AB_MERGE_C R142, R61, R26, R32 ;  /* 0x0000001a3d8e723e */ /* 0x000fe20004807020 */
[----:B------:R-:W-:Y:S01]  /*35c0*/  IMAD.MOV.U32 R26, RZ, RZ, R25 ;  /* 0x000000ffff1a7224 */ /* 0x000fe200078e0019 */
[----:B------:R-:W-:-:S03]  /*35d0*/  MOV R32, R25 ;  /* 0x0000001900207202 */ /* 0x000fc60000000f00 */
[----:B------:R-:W1:Y:S01]  /*35e0*/  MUFU.EX2 R36, R36 ;  /* 0x0000002400247308 */ /* 0x000e620000000800 */
[----:B--2---:R-:W-:-:S07]  /*35f0*/  FADD.FTZ R4, R70, R9 ;  /* 0x0000000946047221 */ /* 0x004fce0000010000 */
[----:B------:R-:W2:Y:S01]  /*3600*/  MUFU.EX2 R46, R46 ;  /* 0x0000002e002e7308 */ /* 0x000ea20000000800 */
[C---:B---3--:R-:W-:Y:S01]  /*3610*/  F2FP.SATFINITE.E4M3.F32.PACK_AB_MERGE_C R70, R71.reuse, R70, RZ ;  /* 0x000000464746723e */ /* 0x048fe200048070ff */
[----:B------:R-:W-:-:S03]  /*3620*/  FADD.FTZ R71, R71, R4 ;  /* 0x0000000447477221 */ /* 0x000fc60000010000 */
[----:B------:R-:W-:-:S03]  /*3630*/  F2FP.SATFINITE.E4M3.F32.PACK_AB_MERGE_C R143, R67, R66, R70 ;  /* 0x00000042438f723e */ /* 0x000fc60004807046 */
        /* <DEDUP_REMOVED lines=15> */
[----:B------:R-:W-:Y:S01]  /*3730*/  F2FP.SATFINITE.E4M3.F32.PACK_AB_MERGE_C R144, R43, R36, R45 ;  /* 0x000000242b90723e */ /* 0x000fe2000480702d */
[--C-:B------:R-:W-:Y:S02]  /*3740*/  IMAD.MOV.U32 R36, RZ, RZ, R25.reuse ;  /* 0x000000ffff247224 */ /* 0x100fe400078e0019 */
[----:B------:R-:W1:Y:S01]  /*3750*/  MUFU.EX2 R30, R54 ;  /* 0x00000036001e7308 */ /* 0x000e620000000800 */
[C---:B--2---:R-:W-:Y:S01]  /*3760*/  F2FP.SATFINITE.E4M3.F32.PACK_AB_MERGE_C R50, R51.reuse, R50, RZ ;  /* 0x000000323332723e */ /* 0x044fe200048070ff */
[----:B------:R-:W-:Y:S01]  /*3770*/  FADD.FTZ R51, R51, R4 ;  /* 0x0000000433337221 */ /* 0x000fe20000010000 */
[--C-:B------:R-:W-:Y:S02]  /*3780*/  IMAD.MOV.U32 R43, RZ, RZ, R25.reuse ;  /* 0x000000ffff2b7224 */ /* 0x100fe400078e0019 */
[----:B------:R-:W-:Y:S01]  /*3790*/  F2FP.SATFINITE.E4M3.F32.PACK_AB_MERGE_C R145, R47, R46, R50 ;  /* 0x0000002e2f91723e */ /* 0x000fe20004807032 */
[--C-:B------:R-:W-:Y:S01]  /*37a0*/  IMAD.MOV.U32 R45, RZ, RZ, R25.reuse ;  /* 0x000000ffff2d7224 */ /* 0x100fe200078e0019 */
[----:B------:R-:W-:Y:S01]  /*37b0*/  MOV R46, R25 ;  /* 0x00000019002e7202 */ /* 0x000fe20000000f00 */
[----:B------:R-:W2:Y:S01]  /*37c0*/  MUFU.EX2 R52, R52 ;  /* 0x0000003400347308 */ /* 0x000ea20000000800 */
[----:B---3--:R-:W-:Y:S01]  /*37d0*/  FADD.FTZ R3, R49, R48 ;  /* 0x0000003031037221 */ /* 0x008fe20000010000 */
[----:B------:R-:W-:-:S02]  /*37e0*/  IMAD.MOV.U32 R47, RZ, RZ, R25 ;  /* 0x000000ffff2f7224 */ /* 0x000fc400078e0019 */
[--C-:B------:R-:W-:Y:S02]  /*37f0*/  IMAD.MOV.U32 R48, RZ, RZ, R25.reuse ;  /* 0x000000ffff307224 */ /* 0x100fe400078e0019 */
[----:B------:R-:W-:Y:S02]  /*3800*/  IMAD.MOV.U32 R50, RZ, RZ, R25 ;  /* 0x000000ffff327224 */ /* 0x000fe400078e0019 */
[----:B------:R3:W4:Y:S01]  /*3810*/  MUFU.EX2 R31, R55 ;  /* 0x00000037001f7308 */ /* 0x0007220000000800 */
[----:B-1----:R-:W-:Y:S01]  /*3820*/  FADD.FTZ R4, R30, R51 ;  /* 0x000000331e047221 */ /* 0x002fe20000010000 */
[--C-:B------:R-:W-:Y:S02]  /*3830*/  IMAD.MOV.U32 R51, RZ, RZ, R25.reuse ;  /* 0x000000ffff337224 */ /* 0x100fe400078e0019 */
[----:B------:R-:W-:-:S04]  /*3840*/  IMAD.MOV.U32 R54, RZ, RZ, R25 ;  /* 0x000000ffff367224 */ /* 0x000fc800078e0019 */
[----:B------:R-:W-:Y:S01]  /*3850*/  MUFU.EX2 R53, R53 ;  /* 0x0000003500357308 */ /* 0x000fe20000000800 */
[----:B--2---:R-:W-:Y:S01]  /*3860*/  FADD.FTZ R6, R52, R3 ;  /* 0x0000000334067221 */ /* 0x004fe20000010000 */
[----:B---3--:R-:W-:-:S06]  /*3870*/  MOV R55, R25 ;  /* 0x0000001900377202 */ /* 0x008fcc0000000f00 */
[----:B------:R-:W1:Y:S01]  /*3880*/  MUFU.EX2 R56, R56 ;  /* 0x0000003800387308 */ /* 0x000e620000000800 */
[----:B----4-:R-:W-:-:S07]  /*3890*/  FADD.FTZ R3, R31, R4 ;  /* 0x000000041f037221 */ /* 0x010fce0000010000 */
[----:B------:R-:W2:Y:S08]  /*38a0*/  MUFU.EX2 R58, R58 ;  /* 0x0000003a003a7308 */ /* 0x000eb00000000800 */
[----:B------:R-:W3:Y:S01]  /*38b0*/  MUFU.EX2 R59, R59 ;  /* 0x0000003b003b7308 */ /* 0x000ee20000000800 */
[----:B-1----:R-:W-:Y:S01]  /*38c0*/  F2FP.SATFINITE.E4M3.F32.PACK_AB_MERGE_C R5, R56, R53, RZ ;  /* 0x000000353805723e */ /* 0x002fe200048070ff */
[----:B------:R-:W-:-:S03]  /*38d0*/  FADD.FTZ R53, R53, R6 ;  /* 0x0000000635357221 */ /* 0x000fc60000010000 */
[----:B------:R-:W-:Y:S01]  /*38e0*/  F2FP.SATFINITE.E4M3.F32.PACK_AB_MERGE_C R146, R52, R49, R5 ;  /* 0x000000313492723e */ /* 0x000fe20004807005 */
[----:B------:R-:W-:Y:S01]  /*38f0*/  FADD.FTZ R53, R56, R53 ;  /* 0x0000003538357221 */ /* 0x000fe20000010000 */
[----:B------:R-:W-:Y:S01]  /*3900*/  IMAD.MOV.U32 R49, RZ, RZ, R25 ;  /* 0x000000ffff317224 */ /* 0x000fe200078e0019 */
[----:B------:R-:W1:Y:S01]  /*3910*/  MUFU.EX2 R28, R28 ;  /* 0x0000001c001c7308 */ /* 0x000e620000000800 */
[----:B--2---:R-:W-:Y:S01]  /*3920*/  FADD.FTZ R4, R58, R3 ;  /* 0x000000033a047221 */ /* 0x004fe20000010000 */
[----:B------:R-:W-:-:S06]  /*3930*/  IMAD.MOV.U32 R52, RZ, RZ, R25 ;  /* 0x000000ffff347224 */ /* 0x000fcc00078e0019 */
[----:B------:R-:W-:Y:S01]  /*3940*/  MUFU.EX2 R19, R19 ;  /* 0x0000001300137308 */ /* 0x000fe20000000800 */
[C---:B---3--:R-:W-:Y:S01]  /*3950*/  F2FP.SATFINITE.E4M3.F32.PACK_AB_MERGE_C R58, R59.reuse, R58, RZ ;  /* 0x0000003a3b3a723e */ /* 0x048fe200048070ff */
[----:B------:R-:W-:-:S03]  /*3960*/  FADD.FTZ R59, R59, R4 ;  /* 0x000000043b3b7221 */ /* 0x000fc60000010000 */
[----:B------:R-:W-:Y:S01]  /*3970*/  F2FP.SATFINITE.E4M3.F32.PACK_AB_MERGE_C R147, R31, R30, R58 ;  /* 0x0000001e1f93723e */ /* 0x000fe2000480703a */
[----:B------:R-:W-:Y:S02]  /*3980*/  IMAD.MOV.U32 R31, RZ, RZ, R25 ;  /* 0x000000ffff1f7224 */ /* 0x000fe400078e0019 */
[----:B------:R-:W2:Y:S01]  /*3990*/  MUFU.EX2 R60, R60 ;  /* 0x0000003c003c7308 */ /* 0x000ea20000000800 */
[----:B-1----:R-:W-:Y:S01]  /*39a0*/  FADD.FTZ R4, R28, R53 ;  /* 0x000000351c047221 */ /* 0x002fe20000010000 */
[--C-:B------:R-:W-:Y:S02]  /*39b0*/  IMAD.MOV.U32 R30, RZ, RZ, R25.reuse ;  /* 0x000000ffff1e7224 */ /* 0x100fe400078e0019 */
[----:B------:R-:W-:-:S04]  /*39c0*/  IMAD.MOV.U32 R53, RZ, RZ, R25 ;  /* 0x000000ffff357224 */ /* 0x000fc800078e0019 */
[----:B------:R-:W1:Y:S08]  /*39d0*/  MUFU.EX2 R74, R74 ;  /* 0x0000004a004a7308 */ /* 0x000e700000000800 */
[----:B------:R-:W3:Y:S01]  /*39e0*/  MUFU.EX2 R29, R29 ;  /* 0x0000001d001d7308 */ /* 0x000ee20000000800 */
[----:B--2---:R-:W-:-:S07]  /*39f0*/  F2FP.SATFINITE.E4M3.F32.PACK_AB_MERGE_C R3, R60, R19, RZ ;  /* 0x000000133c03723e */ /* 0x004fce00048070ff */
[----:B------:R-:W2:Y:S01]  /*3a00*/  MUFU.EX2 R75, R75 ;  /* 0x0000004b004b7308 */ /* 0x000ea20000000800 */
[----:B-1----:R-:W-:-:S07]  /*3a10*/  FADD.FTZ R6, R74, R59 ;  /* 0x0000003b4a067221 */ /* 0x002fce0000010000 */
[----:B------:R-:W1:Y:S01]  /*3a20*/  MUFU.EX2 R34, R34 ;  /* 0x0000002200227308 */ /* 0x000e620000000800 */
[C---:B---3--:R-:W-:Y:S01]  /*3a30*/  FADD.FTZ R4, R29.reuse, R4 ;  /* 0x000000041d047221 */ /* 0x048fe20000010000 */
[----:B------:R-:W-:Y:S01]  /*3a40*/  F2FP.SATFINITE.E4M3.F32.PACK_AB_MERGE_C R148, R29, R28, R3 ;  /* 0x0000001c1d94723e */ /* 0x000fe20004807003 */
[--C-:B------:R-:W-:Y:S02]  /*3a50*/  IMAD.MOV.U32 R29, RZ, RZ, R25.reuse ;  /* 0x000000ffff1d7224 */ /* 0x100fe400078e0019 */
[----:B------:R-:W-:Y:S01]  /*3a60*/  FADD.FTZ R19, R19, R4 ;  /* 0x0000000413137221 */ /* 0x000fe20000010000 */
[----:B------:R-:W-:Y:S02]  /*3a70*/  IMAD.MOV.U32 R28, RZ, RZ, R25 ;  /* 0x000000ffff1c7224 */ /* 0x000fe400078e0019 */
[----:B------:R-:W3:Y:S01]  /*3a80*/  MUFU.EX2 R35, R35 ;  /* 0x0000002300237308 */ /* 0x000ee20000000800 */
[----:B--2---:R-:W-:Y:S01]  /*3a90*/  FADD.FTZ R5, R75, R6 ;  /* 0x000000064b057221 */ /* 0x004fe20000010000 */
[----:B------:R-:W-:-:S06]  /*3aa0*/  FADD.FTZ R60, R60, R19 ;  /* 0x000000133c3c7221 */ /* 0x000fcc0000010000 */
[----:B------:R-:W2:Y:S01]  /*3ab0*/  MUFU.EX2 R17, R17 ;  /* 0x0000001100117308 */ /* 0x000ea20000000800 */
[----:B-1----:R-:W-:-:S07]  /*3ac0*/  FADD.FTZ R4, R34, R5 ;  /* 0x0000000522047221 */ /* 0x002fce0000010000 */
[----:B------:R-:W1:Y:S01]  /*3ad0*/  MUFU.EX2 R38, R38 ;  /* 0x0000002600267308 */ /* 0x000e620000000800 */
[C---:B---3--:R-:W-:Y:S01]  /*3ae0*/  F2FP.SATFINITE.E4M3.F32.PACK_AB_MERGE_C R34, R35.reuse, R34, RZ ;  /* 0x000000222322723e */ /* 0x048fe200048070ff */
[----:B------:R-:W-:-:S03]  /*3af0*/  FADD.FTZ R35, R35, R4 ;  /* 0x0000000423237221 */ /* 0x000fc60000010000 */
[----:B------:R-:W-:Y:S01]  /*3b00*/  F2FP.SATFINITE.E4M3.F32.PACK_AB_MERGE_C R149, R75, R74, R34 ;  /* 0x0000004a4b95723e */ /* 0x000fe20004807022 */
[----:B------:R-:W-:Y:S02]  /*3b10*/  IMAD.MOV.U32 R34, RZ, RZ, R25 ;  /* 0x000000ffff227224 */ /* 0x000fe400078e0019 */
[----:B------:R-:W3:Y:S01]  /*3b20*/  MUFU.EX2 R64, R64 ;  /* 0x0000004000407308 */ /* 0x000ee20000000800 */
[----:B--2---:R-:W-:-:S07]  /*3b30*/  FADD.FTZ R5, R17, R60 ;  /* 0x0000003c11057221 */ /* 0x004fce0000010000 */
[----:B------:R-:W2:Y:S01]  /*3b40*/  MUFU.EX2 R39, R39 ;  /* 0x0000002700277308 */ /* 0x000ea20000000800 */
[----:B-1----:R-:W-:Y:S01]  /*3b50*/  FADD.FTZ R4, R38, R35 ;  /* 0x0000002326047221 */ /* 0x002fe20000010000 */
[----:B------:R-:W-:-:S06]  /*3b60*/  IMAD.MOV.U32 R35, RZ, RZ, R25 ;  /* 0x000000ffff237224 */ /* 0x000fcc00078e0019 */
[----:B------:R-:W-:Y:S01]  /*3b70*/  MUFU.EX2 R33, R33 ;  /* 0x0000002100217308 */ /* 0x000fe20000000800 */
[----:B---3--:R-:W-:-:S07]  /*3b80*/  FADD.FTZ R6, R64, R5 ;  /* 0x0000000540067221 */ /* 0x008fce0000010000 */
[----:B------:R-:W1:Y:S01]  /*3b90*/  MUFU.EX2 R18, R18 ;  /* 0x0000001200127308 */ /* 0x000e620000000800 */
[----:B--2---:R-:W-:-:S07]  /*3ba0*/  FADD.FTZ R5, R39, R4 ;  /* 0x0000000427057221 */ /* 0x004fce0000010000 */
[----:B------:R-:W-:Y:S08]  /*3bb0*/  MUFU.EX2 R42, R42 ;  /* 0x0000002a002a7308 */ /* 0x000ff00000000800 */
[----:B------:R2:W3:Y:S01]  /*3bc0*/  MUFU.EX2 R3, R44 ;  /* 0x0000002c00037308 */ /* 0x0004e20000000800 */
[----:B-1----:R-:W-:Y:S01]  /*3bd0*/  F2FP.SATFINITE.E4M3.F32.PACK_AB_MERGE_C R4, R18, R33, RZ ;  /* 0x000000211204723e */ /* 0x002fe200048070ff */
[----:B------:R-:W-:-:S03]  /*3be0*/  FADD.FTZ R33, R33, R6 ;  /* 0x0000000621217221 */ /* 0x000fc60000010000 */
[----:B------:R-:W-:Y:S01]  /*3bf0*/  F2FP.SATFINITE.E4M3.F32.PACK_AB_MERGE_C R150, R64, R17, R4 ;  /* 0x000000114096723e */ /* 0x000fe20004807004 */
[----:B------:R-:W-:Y:S01]  /*3c00*/  FADD.FTZ R4, R18, R33 ;  /* 0x0000002112047221 */ /* 0x000fe20000010000 */
[--C-:B------:R-:W-:Y:S02]  /*3c10*/  IMAD.MOV.U32 R33, RZ, RZ, R25.reuse ;  /* 0x000000ffff217224 */ /* 0x100fe400078e0019 */
[----:B--2---:R-:W-:Y:S01]  /*3c20*/  IMAD.MOV.U32 R44, RZ, RZ, R25 ;  /* 0x000000ffff2c7224 */ /* 0x004fe200078e0019 */
[----:B---3--:R-:W-:Y:S01]  /*3c30*/  F2FP.SATFINITE.E4M3.F32.PACK_AB_MERGE_C R7, R3, R42, RZ ;  /* 0x0000002a0307723e */ /* 0x008fe200048070ff */
[----:B------:R-:W-:-:S03]  /*3c40*/  FADD.FTZ R42, R42, R5 ;  /* 0x000000052a2a7221 */ /* 0x000fc60000010000 */
[----:B------:R-:W-:Y:S01]  /*3c50*/  F2FP.SATFINITE.E4M3.F32.PACK_AB_MERGE_C R151, R39, R38, R7 ;  /* 0x000000262797723e */ /* 0x000fe20004807007 */
[----:B------:R-:W-:Y:S01]  /*3c60*/  FADD.FTZ R3, R3, R42 ;  /* 0x0000002a03037221 */ /* 0x000fe20000010000 */
        /* <DEDUP_REMOVED lines=22> */
[----:B------:R-:W-:Y:S01]  /*3dd0*/  UMOV UR19, URZ ;  /* 0x0000003f00137c82 */ /* 0x000fe20008000000 */
[----:B------:R-:W-:-:S05]  /*3de0*/  UMOV UR18, URZ ;  /* 0x0000003f00127c82 */ /* 0x000fca0008000000 */
.L_x_13578:
[----:B------:R-:W-:-:S04]  /*3df0*/  UISETP.NE.AND UP0, UPT, UR18, 0x1, UPT ;  /* 0x000000011200788c */ /* 0x000fc8000bf05270 */
[----:B------:R-:W-:-:S04]  /*3e00*/  USEL UR5, URZ, 0x1, UP0 ;  /* 0x000000013f057887 */ /* 0x000fc80008000000 */
[----:B------:R-:W-:Y:S01]  /*3e10*/  ULOP3.LUT UR5, UR19, UR5, URZ, 0x3c, !UPT ;  /* 0x0000000513057292 */ /* 0x000fe2000f8e3c3f */
[----:B------:R-:W-:Y:S11]  /*3e20*/  @!P0 BRA `(.L_x_13568) ;  /* 0x0000000000048947 */ /* 0x000ff60003800000 */
[----:B------:R-:W-:Y:S01]  /*3e30*/  BPT.TRAP 0x1 ;  /* 0x000000040000795c */ /* 0x000fe20000300000 */
.L_x_13568:
        /* <DEDUP_REMOVED lines=9> */
.L_x_13569:
[----:B-1----:R-:W-:Y:S05]  /*3ed0*/  @P1 BRA `(.L_x_13570) ;  /* 0x0000000000081947 */ /* 0x002fea0003800000 */
[----:B------:R-:W1:Y:S02]  /*3ee0*/  SYNCS.PHASECHK.TRANS64.TRYWAIT P1, [UR7+0x12430], R0 ;  /* 0x01243000ff0075a7 */ /* 0x000e640008020147 */
[----:B-1----:R-:W-:Y:S05]  /*3ef0*/  @!P1 BRA `(.L_x_13571) ;  /* 0x0000008800f89947 */ /* 0x002fea0003800000 */
.L_x_13570:
[----:B------:R-:W-:Y:S01]  /*3f00*/  UIMAD UR20, UR4, 0x280, UR16 ;  /* 0x00000280041478a4 */ /* 0x000fe2000f8e0210 */
[----:B------:R-:W-:Y:S01]  /*3f10*/  WARPGROUP.ARRIVE ;  /* 0x00000000000079c5 */ /* 0x000fe20000000000 */
[----:B------:R-:W-:Y:S01]  /*3f20*/  UMOV UR39, 0x80000020 ;  /* 0x8000002000277882 */ /* 0x000fe20000000000 */
[----:B------:R-:W-:Y:S01]  /*3f30*/  UMOV UR12, UR36 ;  /* 0x00000024000c7c82 */ /* 0x000fe20008000000 */
[----:B------:R-:W-:Y:S02]  /*3f40*/  UIADD3 UR10, UR20, 0x80, URZ ;  /* 0x00000080140a7890 */ /* 0x000fe4000fffe03f */
[----:B------:R-:W-:Y:S02]  /*3f50*/  UIADD3 UR14, UR20, 0x100, URZ ;  /* 0x00000100140e7890 */ /* 0x000fe4000fffe03f */
[----:B------:R-:W-:Y:S01]  /*3f60*/  UMOV UR38, UR20 ;  /* 0x0000001400267c82 */ /* 0x000fe20008000000 */
[----:B------:R-:W-:Y:S01]  /*3f70*/  UMOV UR13, UR37 ;  /* 0x00000025000d7c82 */ /* 0x000fe20008000000 */
[----:B------:R-:W-:Y:S01]  /*3f80*/  QGMMA.64x32x32.F32.E4M3.E4M3 R120, gdesc[UR36], RZ, !UPT, gsb0 ;  /* 0x00600000247879f3 */ /* 0x000fe2000c0008ff */
[----:B------:R-:W-:Y:S01]  /*3f90*/  UMOV UR38, UR10 ;  /* 0x0000000a00267c82 */ /* 0x000fe20008000000 */
[----:B------:R-:W-:Y:S01]  /*3fa0*/  UMOV UR39, 0x80000020 ;  /* 0x8000002000277882 */ /* 0x000fe20000000000 */
[----:B------:R-:W-:Y:S01]  /*3fb0*/  UMOV UR15, 0x80000020 ;  /* 0x80000020000f7882 */ /* 0x000fe20000000000 */
[----:B------:R-:W-:-:S02]  /*3fc0*/  UIADD3 UR11, UR20, 0x180, URZ ;  /* 0x00000180140b7890 */ /* 0x000fc4000fffe03f */
        /* <DEDUP_REMOVED lines=21> */
[----:B------:R-:W-:Y:S02]  /*4120*/  UIADD3 UR10, UR20, 0x2, URZ ;  /* 0x00000002140a7890 */ /* 0x000fe4000fffe03f */
        /* <DEDUP_REMOVED lines=29> */
.L_x_13572:
[----:B------:R-:W-:Y:S01]  /*4300*/  ULEA UR13, UR18, UR48, 0x3 ;  /* 0x00000030120d7291 */ /* 0x000fe2000f8e183f */
[----:B01----:R-:W-:-:S05]  /*4310*/  IMAD.U32 R0, RZ, RZ, UR19 ;  /* 0x00000013ff007e24 */ /* 0x003fca000f8e00ff */
[----:B------:R-:W-:-:S04]  /*4320*/  SHF.L.U32 R0, R0, 0x1f, RZ ;  /* 0x0000001f00007819 */ /* 0x000fc800000006ff */
[----:B------:R0:W1:Y:S01]  /*4330*/  SYNCS.PHASECHK.TRANS64.TRYWAIT P1, [UR13+0x12450], R0 ;  /* 0x01245000ff0075a7 */ /* 0x000062000802014d */
[----:B------:R-:W-:Y:S05]  /*4340*/  @!P0 BRA `(.L_x_13573) ;  /* 0x0000000000048947 */ /* 0x000fea0003800000 */
[----:B------:R-:W-:Y:S01]  /*4350*/  BPT.TRAP 0x1 ;  /* 0x000000040000795c */ /* 0x000fe20000300000 */
.L_x_13573:
[----:B-1----:R-:W-:Y:S05]  /*4360*/  @P1 BRA `(.L_x_13574) ;  /* 0x0000000000081947 */ /* 0x002fea0003800000 */
[----:B------:R-:W1:Y:S02]  /*4370*/  SYNCS.PHASECHK.TRANS64.TRYWAIT P1, [UR13+0x12450], R0 ;  /* 0x01245000ff0075a7 */ /* 0x000e64000802014d */
[----:B-1----:R-:W-:Y:S05]  /*4380*/  @!P1 BRA `(.L_x_13575) ;  /* 0x0000008400ec9947 */ /* 0x002fea0003800000 */
.L_x_13574:
        /* <DEDUP_REMOVED lines=8> */
[----:B------:R-:W-:Y:S01]  /*4410*/  QGMMA.64x64x32.F32.E4M3.E4M3 R24, R152, gdesc[UR8], R24, gsb0 ;  /* 0x00e0000898187df3 */ /* 0x000fe20008000818 */
[----:B------:R-:W-:Y:S01]  /*4420*/  UIADD3 UR10, UR12, 0x80, URZ ;  /* 0x000000800c0a7890 */ /* 0x000fe2000fffe03f */
[----:B------:R-:W-:Y:S01]  /*4430*/  UMOV UR11, 0xc0000010 ;  /* 0xc0000010000b7882 */ /* 0x000fe20000000000 */
[----:B------:R-:W-:Y:S02]  /*4440*/  WARPGROUP.DEPBAR.LE gsb0, 0x0 ;  /* 0x00008000000079c5 */ /* 0x000fe40000010000 */
[----:B------:R-:W-:-:S06]  /*4450*/  WARPGROUP.ARRIVE ;  /* 0x00000000000079c5 */ /* 0x000fcc0000000000 */
        /* <DEDUP_REMOVED lines=15> */
[----:B------:R-:W-:Y:S03]  /*4550*/  QGMMA.64x64x32.F32.E4M3.E4M3 R24, R148, gdesc[UR8], R24, gsb0 ;  /* 0x00e0000894187df3 */ /* 0x000fe60008000818 */
[----:B------:R-:W-:Y:S02]  /*4560*/  WARPGROUP.DEPBAR.LE gsb0, 0x0 ;  /* 0x00008000000079c5 */ /* 0x000fe40000010000 */
[----:B------:R-:W-:Y:S05]  /*4570*/  @!P0 BRA `(.L_x_13576) ;  /* 0x0000000000048947 */ /* 0x000fea0003800000 */
[----:B------:R-:W-:Y:S01]  /*4580*/  BPT.TRAP 0x1 ;  /* 0x000000040000795c */ /* 0x000fe20000300000 */
.L_x_13576:
[----:B------:R-:W-:Y:S01]  /*4590*/  FMNMX.FTZ R2, R122, R7, !PT ;  /* 0x000000077a027209 */ /* 0x000fe20007810000 */
[----:B------:R-:W-:Y:S01]  /*45a0*/  IMAD.U32 R13, RZ, RZ, UR47 ;  /* 0x0000002fff0d7e24 */ /* 0x000fe2000f8e00ff */
[----:B01----:R-:W-:Y:S01]  /*45b0*/  FMNMX.FTZ R0, R120, R5, !PT ;  /* 0x0000000578007209 */ /* 0x003fe20007810000 */
        /* <DEDUP_REMOVED lines=89> */
[----:B------:R-:W-:Y:S02]  /*4b50*/  FADD.FTZ R6, -R2, R7 ;  /* 0x0000000702067221 */ /* 0x000fe40000010100 */
[----:B------:R-:W-:-:S01]  /*4b60*/  FFMA.FTZ R7, R0, R13, -8 ;  /* 0xc100000000077423 */ /* 0x000fc2000001000d */
[----:B------:R-:W-:Y:S01]  /*4b70*/  FADD.FTZ R5, -R0, R5 ;  /* 0x0000000500057221 */ /* 0x000fe20000010100 */
[----:B------:R-:W-:Y:S02]  /*4b80*/  FMUL.FTZ R6, R6, UR47 ;  /* 0x0000002f06067c20 */ /* 0x000fe40008410000 */
[--C-:B------:R-:W-:Y:S01]  /*4b90*/  FFMA.FTZ R17, R105, UR47, -R7.reuse ;  /* 0x0000002f69117c23 */ /* 0x100fe20008010807 */
[----:B------:R-:W-:Y:S01]  /*4ba0*/  MOV R105, UR47 ;  /* 0x0000002f00697c02 */ /* 0x000fe20008000f00 */
        /* <DEDUP_REMOVED lines=40> */
[----:B------:R-:W-:Y:S01]  /*4e30*/  FMUL.FTZ R5, R5, UR47 ;  /* 0x0000002f05057c20 */ /* 0x000fe20008410000 */
[----:B------:R-:W-:Y:S02]  /*4e40*/  MUFU.EX2 R8, R8 ;  /* 0x0000000800087308 */ /* 0x000fe40000000800 */
        /* <DEDUP_REMOVED lines=42> */
[----:B------:R-:W-:-:S04]  /*50f0*/  FFMA.FTZ R70, R70, UR47, -R7 ;  /* 0x0000002f46467c23 */ /* 0x000fc80008010807 */
        /* <DEDUP_REMOVED lines=160> */
.L_x_13577:
        /* <DEDUP_REMOVED lines=78> */
[----:B------:R-:W-:Y:S01]  /*5fe0*/  IMAD.MOV.U32 R7, RZ, RZ, R2 ;  /* 0x000000ffff077224 */ /* 0x000fe200078e0002 */
[----:B------:R-:W-:Y:S01]  /*5ff0*/  F2FP.SATFINITE.E4M3.F32.PACK_AB_MERGE_C R149, R59, R58, R62 ;  /* 0x0000003a3b95723e */ /* 0x000fe2000480703e */
[----:B------:R-:W-:Y:S01]  /*6000*/  IMAD.MOV.U32 R5, RZ, RZ, R0 ;  /* 0x000000ffff057224 */ /* 0x000fe200078e0000 */
[----:B------:R-:W-:Y:S01]  /*6010*/  F2FP.SATFINITE.E4M3.F32.PACK_AB_MERGE_C R150, R65, R64, R68 ;  /* 0x000000404196723e */ /* 0x000fe20004807044 */
[----:B------:R-:W-:Y:S06]  /*6020*/  @P1 BRA `(.L_x_13578) ;  /* 0xffffffdc00701947 */ /* 0x000fec000383ffff */
.L_x_13567:
[----:B------:R-:W-:Y:S06]  /*6030*/  BAR.ARV 0x8, 0x200 ;  /* 0x0208000000007b1d */ /* 0x000fec0000002000 */
[----:B------:R-:W-:Y:S05]  /*6040*/  @!P0 BRA `(.L_x_13579) ;  /* 0x0000000000048947 */ /* 0x000fea0003800000 */
[----:B------:R-:W-:Y:S01]  /*6050*/  BPT.TRAP 0x1 ;  /* 0x000000040000795c */ /* 0x000fe20000300000 */
.L_x_13579:
[----:B------:R-:W-:Y:S01]  /*6060*/  ULEA UR16, UR4, UR48, 0x3 ;  /* 0x0000003004107291 */ /* 0x000fe2000f8e183f */
[----:B------:R-:W-:-:S05]  /*6070*/  IMAD.U32 R5, RZ, RZ, UR5 ;  /* 0x00000005ff057e24 */ /* 0x000fca000f8e00ff */
[----:B------:R-:W-:-:S04]  /*6080*/  SHF.L.U32 R5, R5, 0x1f, RZ ;  /* 0x0000001f05057819 */ /* 0x000fc800000006ff */
[----:B------:R0:W1:Y:S01]  /*6090*/  SYNCS.PHASECHK.TRANS64.TRYWAIT P1, [UR16+0x12450], R5 ;  /* 0x01245005ff0075a7 */ /* 0x0000620008020150 */
[----:B------:R-:W-:Y:S05]  /*60a0*/  @!P0 BRA `(.L_x_13580) ;  /* 0x0000000000048947 */ /* 0x000fea0003800000 */
[----:B------:R-:W-:Y:S01]  /*60b0*/  BPT.TRAP 0x1 ;  /* 0x000000040000795c */ /* 0x000fe20000300000 */
.L_x_13580:
[----:B-1----:R-:W-:Y:S05]  /*60c0*/  @P1 BRA `(.L_x_13581) ;  /* 0x0000000000081947 */ /* 0x002fea0003800000 */
[----:B------:R-:W1:Y:S02]  /*60d0*/  SYNCS.PHASECHK.TRANS64.TRYWAIT P1, [UR16+0x12450], R5 ;  /* 0x01245005ff0075a7 */ /* 0x000e640008020150 */
[----:B-1----:R-:W-:Y:S05]  /*60e0*/  @!P1 BRA `(.L_x_13582) ;  /* 0x0000006800ac9947 */ /* 0x002fea0003800000 */
.L_x_13581:
[----:B------:R-:W-:Y:S01]  /*60f0*/  ULDC.64 UR12, c[0x0][0x9a0] ;  /* 0x00026800000c7ab9 */ /* 0x000fe20000000a00 */
[----:B------:R-:W-:Y:S01]  /*6100*/  UIADD3 UR48, UR48, 0x200, URZ ;  /* 0x0000020030307890 */ /* 0x000fe2000fffe03f */
[----:B------:R-:W-:Y:S01]  /*6110*/  WARPGROUP.ARRIVE ;  /* 0x00000000000079c5 */ /* 0x000fe20000000000 */
[----:B------:R-:W-:Y:S01]  /*6120*/  UISETP.NE.U32.AND UP0, UPT, UR12, URZ, UPT ;  /* 0x0000003f0c00728c */ /* 0x000fe2000bf05070 */
[----:B01----:R-:W-:Y:S01]  /*6130*/  IMAD.MOV.U32 R5, RZ, RZ, 0x3f800000 ;  /* 0x3f800000ff057424 */ /* 0x003fe200078e00ff */
[----:B------:R-:W-:Y:S02]  /*6140*/  USHF.R.U32.HI UR48, URZ, 0x4, UR48 ;  /* 0x000000043f307899 */ /* 0x000fe40008011630 */
        /* <DEDUP_REMOVED lines=8> */
[----:B------:R-:W-:Y:S02]  /*61d0*/  UIMAD UR10, UR4, 0x280, UR48 ;  /* 0x00000280040a78a4 */ /* 0x000fe4000f8e0230 */
[----:B------:R-:W-:Y:S01]  /*61e0*/  @UP0 UIMAD UR5, UR45, UR11, UR5 ;  /* 0x0000000b2d0502a4 */ /* 0x000fe2000f8e0205 */
[----:B------:R-:W-:-:S02]  /*61f0*/  @UP0 ULDC.64 UR14, c[0x0][0x9d0] ;  /* 0x00027400000e0ab9 */ /* 0x000fc40000000a00 */
[----:B------:R-:W-:Y:S01]  /*6200*/  UMOV UR11, 0xc0000010 ;  /* 0xc0000010000b7882 */ /* 0x000fe20000000000 */
[----:B------:R-:W-:Y:S02]  /*6210*/  @UP0 UIMAD UR4, UR7, UR14, URZ ;  /* 0x0000000e070402a4 */ /* 0x000fe4000f8e023f */
[----:B------:R-:W-:Y:S02]  /*6220*/  @UP0 UIADD3 UR5, UR9, UR5, URZ ;  /* 0x0000000509050290 */ /* 0x000fe4000fffe03f */
[----:B------:R-:W-:Y:S01]  /*6230*/  QGMMA.64x64x32.F32.E4M3.E4M3 R24, R152, gdesc[UR8], R24, gsb0 ;  /* 0x00e0000898187df3 */ /* 0x000fe20008000818 */
[----:B------:R-:W-:-:S03]  /*6240*/  @UP0 UIMAD UR7, UR44, UR15, UR4 ;  /* 0x0000000f2c0702a4 */ /* 0x000fc6000f8e0204 */
[----:B------:R-:W-:Y:S02]  /*6250*/  @UP0 UMOV UR4, UR8 ;  /* 0x0000000800040c82 */ /* 0x000fe40008000000 */
[----:B------:R-:W-:-:S04]  /*6260*/  @UP0 UIMAD.WIDE.U32 UR4, UR44, UR14, UR4 ;  /* 0x0000000e2c0402a5 */ /* 0x000fc8000f8e0004 */
[----:B------:R-:W-:Y:S02]  /*6270*/  @UP0 UIADD3 UR5, UR5, UR7, URZ ;  /* 0x0000000705050290 */ /* 0x000fe4000fffe03f */
[----:B------:R-:W-:-:S04]  /*6280*/  @UP0 ULEA UR8, UP1, UR4, UR12, 0x2 ;  /* 0x0000000c04080291 */ /* 0x000fc8000f82103f */
[----:B------:R-:W-:Y:S02]  /*6290*/  @UP0 ULEA.HI.X UR9, UR4, UR13, UR5, 0x2, UP1 ;  /* 0x0000000d04090291 */ /* 0x000fe400088f1405 */
[----:B------:R-:W-:-:S04]  /*62a0*/  IMAD.U32 R6, RZ, RZ, UR8 ;  /* 0x00000008ff067e24 */ /* 0x000fc8000f8e00ff */
[----:B------:R-:W-:Y:S01]  /*62b0*/  IMAD.U32 R7, RZ, RZ, UR9 ;  /* 0x00000009ff077e24 */ /* 0x000fe2000f8e00ff */
[----:B------:R-:W-:-:S04]  /*62c0*/  UIADD3 UR4, UR10, 0x80, URZ ;  /* 0x000000800a047890 */ /* 0x000fc8000fffe03f */
[----:B------:R0:W2:Y:S01]  /*62d0*/  @P1 LDG.E R5, desc[UR40][R6.64] ;  /* 0x0000002806051981 */ /* 0x0000a2000c1e1900 */
[----:B------:R-:W-:Y:S02]  /*62e0*/  UMOV UR15, 0xc0000010 ;  /* 0xc0000010000f7882 */ /* 0x000fe40000000000 */
[----:B------:R-:W-:Y:S01]  /*62f0*/  UMOV UR14, UR4 ;  /* 0x00000004000e7c82 */ /* 0x000fe20008000000 */
[----:B------:R-:W-:Y:S02]  /*6300*/  WARPGROUP.DEPBAR.LE gsb0, 0x0 ;  /* 0x00008000000079c5 */ /* 0x000fe40000010000 */
[----:B------:R-:W-:-:S06]  /*6310*/  WARPGROUP.ARRIVE ;  /* 0x00000000000079c5 */ /* 0x000fcc0000000000 */
[----:B------:R-:W-:Y:S01]  /*6320*/  QGMMA.64x64x32.F32.E4M3.E4M3 R24, R136, gdesc[UR12], R24, gsb0 ;  /* 0x00e0000c88187df3 */ /* 0x000fe20008000818 */
[----:B------:R-:W-:Y:S01]  /*6330*/  UIADD3 UR4, UR10, 0x100, URZ ;  /* 0x000001000a047890 */ /* 0x000fe2000fffe03f */
[----:B------:R-:W-:-:S06]  /*6340*/  UMOV UR15, 0xc0000010 ;  /* 0xc0000010000f7882 */ /* 0x000fcc0000000000 */
[----:B------:R-:W-:Y:S01]  /*6350*/  UMOV UR14, UR4 ;  /* 0x00000004000e7c82 */ /* 0x000fe20008000000 */
[----:B------:R-:W-:Y:S02]  /*6360*/  WARPGROUP.DEPBAR.LE gsb0, 0x0 ;  /* 0x00008000000079c5 */ /* 0x000fe40000010000 */
[----:B------:R-:W-:-:S06]  /*6370*/  WARPGROUP.ARRIVE ;  /* 0x00000000000079c5 */ /* 0x000fcc0000000000 */
[----:B------:R-:W-:Y:S01]  /*6380*/  QGMMA.64x64x32.F32.E4M3.E4M3 R24, R140, gdesc[UR12], R24, gsb0 ;  /* 0x00e0000c8c187df3 */ /* 0x000fe20008000818 */
[----:B------:R-:W-:Y:S01]  /*6390*/  UIADD3 UR4, UR10, 0x180, URZ ;  /* 0x000001800a047890 */ /* 0x000fe2000fffe03f */
[----:B------:R-:W-:-:S06]  /*63a0*/  UMOV UR15, 0xc0000010 ;  /* 0xc0000010000f7882 */ /* 0x000fcc0000000000 */
[----:B------:R-:W-:Y:S01]  /*63b0*/  UMOV UR14, UR4 ;  /* 0x00000004000e7c82 */ /* 0x000fe20008000000 */
[----:B------:R-:W1:Y:S04]  /*63c0*/  SHFL.BFLY PT, R9, R4, 0x2, 0x1f ;  /* 0x0c401f0004097f89 */ /* 0x000e6800000e0000 */
[----:B------:R-:W3:Y:S01]  /*63d0*/  SHFL.BFLY PT, R8, R3, 0x2, 0x1f ;  /* 0x0c401f0003087f89 */ /* 0x000ee200000e0000 */
[----:B------:R-:W-:Y:S02]  /*63e0*/  WARPGROUP.DEPBAR.LE gsb0, 0x0 ;  /* 0x00008000000079c5 */ /* 0x000fe40000010000 */
[----:B------:R-:W-:-:S06]  /*63f0*/  WARPGROUP.ARRIVE ;  /* 0x00000000000079c5 */ /* 0x000fcc0000000000 */
[----:B------:R-:W-:Y:S01]  /*6400*/  QGMMA.64x64x32.F32.E4M3.E4M3 R24, R144, gdesc[UR12], R24, gsb0 ;  /* 0x00e0000c90187df3 */ /* 0x000fe20008000818 */
[----:B-1----:R-:W-:Y:S01]  /*6410*/  FADD.FTZ R9, R9, R4 ;  /* 0x0000000409097221 */ /* 0x002fe20000010000 */
[----:B------:R-:W-:Y:S01]  /*6420*/  UIADD3 UR10, UR10, 0x200, URZ ;  /* 0x000002000a0a7890 */ /* 0x000fe2000fffe03f */
[----:B---3--:R-:W-:Y:S01]  /*6430*/  FADD.FTZ R8, R8, R3 ;  /* 0x0000000308087221 */ /* 0x008fe20000010000 */
[----:B------:R-:W-:Y:S02]  /*6440*/  UMOV UR11, 0xc0000010 ;  /* 0xc0000010000b7882 */ /* 0x000fe40000000000 */
[----:B0-----:R-:W0:Y:S04]  /*6450*/  SHFL.BFLY PT, R6, R9, 0x1, 0x1f ;  /* 0x0c201f0009067f89 */ /* 0x001e2800000e0000 */
[----:B------:R-:W1:Y:S01]  /*6460*/  SHFL.BFLY PT, R7, R8, 0x1, 0x1f ;  /* 0x0c201f0008077f89 */ /* 0x000e6200000e0000 */
[----:B0-----:R-:W-:Y:S01]  /*6470*/  FADD.FTZ R11, R9, R6 ;  /* 0x00000006090b7221 */ /* 0x001fe20000010000 */
[----:B-1----:R-:W-:-:S04]  /*6480*/  FADD.FTZ R12, R8, R7 ;  /* 0x00000007080c7221 */ /* 0x002fc80000010000 */
[C---:B------:R-:W-:Y:S01]  /*6490*/  FSETP.NE.FTZ.AND P1, PT, R11.reuse, RZ, PT ;  /* 0x000000ff0b00720b */ /* 0x040fe20003f35000 */
[----:B------:R-:W-:Y:S01]  /*64a0*/  FMUL.FTZ R13, R11, 0.00390625 ;  /* 0x3b8000000b0d7820 */ /* 0x000fe20000410000 */
[----:B------:R-:W-:Y:S01]  /*64b0*/  FMUL.FTZ R14, R12, 0.00390625 ;  /* 0x3b8000000c0e7820 */ /* 0x000fe20000410000 */
[----:B------:R-:W-:Y:S01]  /*64c0*/  MOV R6, RZ ;  /* 0x000000ff00067202 */ /* 0x000fe20000000f00 */
[----:B------:R-:W-:Y:S02]  /*64d0*/  WARPGROUP.DEPBAR.LE gsb0, 0x0 ;  /* 0x00008000000079c5 */ /* 0x000fe40000010000 */
[----:B------:R-:W-:-:S06]  /*64e0*/  WARPGROUP.ARRIVE ;  /* 0x00000000000079c5 */ /* 0x000fcc0000000000 */
[----:B------:R-:W-:Y:S01]  /*64f0*/  QGMMA.64x64x32.F32.E4M3.E4M3 R24, R148, gdesc[UR8], R24, gsb0 ;  /* 0x00e0000894187df3 */ /* 0x000fe20008000818 */
[----:B------:R-:W-:Y:S02]  /*6500*/  FSETP.NE.FTZ.AND P2, PT, R13, RZ, PT ;  /* 0x000000ff0d00720b */ /* 0x000fe40003f55000 */
[----:B------:R-:W-:Y:S01]  /*6510*/  FSETP.NE.FTZ.AND P3, PT, R14, RZ, PT ;  /* 0x000000ff0e00720b */ /* 0x000fe20003f75000 */
[----:B------:R-:W-:Y:S01]  /*6520*/  @P1 MUFU.RCP R6, R11 ;  /* 0x0000000b00061308 */ /* 0x000fe20000001000 */
[----:B------:R-:W-:Y:S01]  /*6530*/  FSETP.NE.FTZ.AND P1, PT, R12, RZ, PT ;  /* 0x000000ff0c00720b */ /* 0x000fe20003f35000 */
[----:B------:R-:W-:-:S08]  /*6540*/  IMAD.MOV.U32 R10, RZ, RZ, RZ ;  /* 0x000000ffff0a7224 */ /* 0x000fd000078e00ff */
        /* <DEDUP_REMOVED lines=18> */
.L_x_13583:
        /* <DEDUP_REMOVED lines=36> */
.L_x_13559:
        /* <DEDUP_REMOVED lines=10> */
[----:B------:R-:W-:-:S04]  /*6950*/  IADD3 R6, P0, R6, UR4, RZ ;  /* 0x0000000406067c10 */ /* 0x000fc8000ff1e0ff */
[----:B------:R-:W-:-:S05]  /*6960*/  IADD3.X R7, RZ, UR5, RZ, P0, !PT ;  /* 0x00000005ff077c10 */ /* 0x000fca00087fe4ff */
[----:B------:R0:W2:Y:S01]  /*6970*/  LDG.E.CONSTANT R17, desc[UR40][R6.64] ;  /* 0x0000002806117981 */ /* 0x0000a2000c1e9900 */
[----:B------:R-:W-:Y:S01]  /*6980*/  LOP3.LUT P0, R14, R16, 0x3, RZ, 0xc0, !PT ;  /* 0x00000003100e7812 */ /* 0x000fe2000780c0ff */
[----:B------:R-:W-:Y:S01]  /*6990*/  UIMAD.WIDE.U32 UR4, UR44, UR8, URZ ;  /* 0x000000082c0472a5 */ /* 0x000fe2000f8e003f */
[----:B------:R-:W-:Y:S01]  /*69a0*/  BSSY B0, `(.L_x_13585) ;  /* 0x0000108000007945 */ /* 0x000fe20003800000 */
[----:B------:R-:W-:Y:S01]  /*69b0*/  UIMAD UR6, UR7, UR8, URZ ;  /* 0x00000008070672a4 */ /* 0x000fe2000f8e023f */
[----:B------:R-:W-:Y:S01]  /*69c0*/  ISETP.EQ.OR P0, PT, R14, 0x3, !P0 ;  /* 0x000000030e00780c */ /* 0x000fe20004702670 */
[----:B------:R-:W-:Y:S02]  /*69d0*/  UIMAD UR8, UR7, UR10, URZ ;  /* 0x0000000a070872a4 */ /* 0x000fe4000f8e023f */
[----:B------:R-:W-:Y:S01]  /*69e0*/  IMAD.U32 R20, RZ, RZ, UR4 ;  /* 0x00000004ff147e24 */ /* 0x000fe2000f8e00ff */
[----:B------:R-:W-:Y:S01]  /*69f0*/  SEL R84, R2, R9, P0 ;  /* 0x0000000902547207 */ /* 0x000fe20000000000 */
[----:B------:R-:W-:Y:S01]  /*6a00*/  UIMAD UR9, UR44, UR9, UR6 ;  /* 0x000000092c0972a4 */ /* 0x000fe2000f8e0206 */
[----:B------:R-:W-:Y:S01]  /*6a10*/  SEL R80, R9, R2, P0 ;  /* 0x0000000209507207 */ /* 0x000fe20000000000 */
[----:B------:R-:W-:Y:S01]  /*6a20*/  VIADD R9, R16, 0xffffff80 ;  /* 0xffffff8010097836 */ /* 0x000fe20000000000 */
[----:B------:R-:W-:Y:S01]  /*6a30*/  SEL R86, R0, R5, P0 ;  /* 0x0000000500567207 */ /* 0x000fe20000000000 */
[----:B------:R-:W3:Y:S01]  /*6a40*/  S2UR UR4, SR_CTAID.Y ;  /* 0x00000000000479c3 */ /* 0x000ee20000002600 */
[----:B------:R-:W-:Y:S01]  /*6a50*/  SEL R82, R5, R0, P0 ;  /* 0x0000000005527207 */ /* 0x000fe20000000000 */
[----:B------:R-:W-:Y:S01]  /*6a60*/  UIADD3 UR9, UR5, UR9, URZ ;  /* 0x0000000905097290 */ /* 0x000fe2000fffe03f */
[----:B------:R-:W-:Y:S01]  /*6a70*/  SHF.R.S32.HI R0, RZ, 0x1f, R9 ;  /* 0x0000001fff007819 */ /* 0x000fe20000011409 */
[----:B------:R-:W-:Y:S01]  /*6a80*/  IMAD.U32 R21, RZ, RZ, UR5 ;  /* 0x00000005ff157e24 */ /* 0x000fe2000f8e00ff */
[----:B------:R-:W-:Y:S01]  /*6a90*/  SEL R78, R36, R11, P0 ;  /* 0x0000000b244e7207 */ /* 0x000fe20000000000 */
[----:B------:R-:W-:Y:S01]  /*6aa0*/  UIMAD.WIDE.U32 UR6, UR44, UR10, URZ ;  /* 0x0000000a2c0672a5 */ /* 0x000fe2000f8e003f */
[----:B0-----:R-:W-:Y:S01]  /*6ab0*/  LEA.HI R6, R0, R9, RZ, 0x7 ;  /* 0x0000000900067211 */ /* 0x001fe200078f38ff */
[----:B------:R-:W-:Y:S01]  /*6ac0*/  IMAD.U32 R21, RZ, RZ, UR9 ;  /* 0x00000009ff157e24 */ /* 0x000fe2000f8e00ff */
[----:B------:R-:W-:Y:S01]  /*6ad0*/  SEL R74, R11, R36, P0 ;  /* 0x000000240b4a7207 */ /* 0x000fe20000000000 */
[----:B------:R-:W-:Y:S01]  /*6ae0*/  UIMAD UR8, UR44, UR11, UR8 ;  /* 0x0000000b2c0872a4 */ /* 0x000fe2000f8e0208 */
[----:B------:R-:W-:-:S02]  /*6af0*/  LOP3.LUT R2, R6, 0xffffff80, RZ, 0xc0, !PT ;  /* 0xffffff8006027812 */ /* 0x000fc400078ec0ff */
[----:B------:R-:W-:Y:S01]  /*6b00*/  SEL R32, R44, R13, P0 ;  /* 0x0000000d2c207207 */ /* 0x000fe20000000000 */
[----:B------:R-:W-:Y:S01]  /*6b10*/  UIADD3 UR8, UR7, UR8, URZ ;  /* 0x0000000807087290 */ /* 0x000fe2000fffe03f */
[----:B------:R-:W-:Y:S01]  /*6b20*/  SEL R68, R13, R44, P0 ;  /* 0x0000002c0d447207 */ /* 0x000fe20000000000 */
[----:B------:R-:W-:Y:S01]  /*6b30*/  IMAD.IADD R28, R9, 0x1, -R2 ;  /* 0x00000001091c7824 */ /* 0x000fe200078e0a02 */
[----:B------:R-:W-:Y:S02]  /*6b40*/  LEA.HI R0, R0, R9, RZ, 0x2 ;  /* 0x0000000900007211 */ /* 0x000fe400078f10ff */
[----:B------:R-:W-:Y:S02]  /*6b50*/  SHF.R.S32.HI R7, RZ, 0x7, R6 ;  /* 0x00000007ff077819 */ /* 0x000fe40000011406 */
[----:B------:R-:W-:Y:S02]  /*6b60*/  SHF.R.S32.HI R11, RZ, 0x1f, R28 ;  /* 0x0000001fff0b7819 */ /* 0x000fe4000001141c */
[----:B------:R-:W-:Y:S01]  /*6b70*/  LOP3.LUT R6, R0, 0xfffffffc, RZ, 0xc0, !PT ;  /* 0xfffffffc00067812 */ /* 0x000fe200078ec0ff */
[----:B------:R-:W-:Y:S01]  /*6b80*/  IMAD.HI R0, R7, 0x55555556, RZ ;  /* 0x5555555607007827 */ /* 0x000fe200078e02ff */
[----:B------:R-:W-:-:S02]  /*6b90*/  LEA.HI R13, R11, R28, RZ, 0x2 ;  /* 0x0000001c0b0d7211 */ /* 0x000fc400078f10ff */
[----:B------:R-:W-:Y:S02]  /*6ba0*/  SEL R16, R26, R27, P0 ;  /* 0x0000001b1a107207 */ /* 0x000fe40000000000 */
[--C-:B------:R-:W-:Y:S02]  /*6bb0*/  SHF.R.S32.HI R2, RZ, 0x2, R13.reuse ;  /* 0x00000002ff027819 */ /* 0x100fe4000001140d */
[----:B------:R-:W-:Y:S02]  /*6bc0*/  SHF.R.S32.HI R5, RZ, 0x1f, R13 ;  /* 0x0000001fff057819 */ /* 0x000fe4000001140d */
[----:B------:R-:W-:Y:S02]  /*6bd0*/  SEL R56, R27, R26, P0 ;  /* 0x0000001a1b387207 */ /* 0x000fe40000000000 */
[----:B------:R-:W-:Y:S01]  /*6be0*/  LEA.HI R5, R5, R2, RZ, 0x3 ;  /* 0x0000000205057211 */ /* 0x000fe200078f18ff */
[----:B------:R-:W0:Y:S01]  /*6bf0*/  LDC R26, c[0x0][0xbe8] ;  /* 0x0002fa00ff1a7b82 */ /* 0x000e220000000800 */
[----:B------:R-:W-:-:S02]  /*6c00*/  LEA.HI R0, R0, R0, RZ, 0x1 ;  /* 0x0000000000007211 */ /* 0x000fc400078f08ff */
[----:B------:R-:W-:Y:S02]  /*6c10*/  LOP3.LUT R5, R5, 0xfffffff8, RZ, 0xc0, !PT ;  /* 0xfffffff805057812 */ /* 0x000fe400078ec0ff */
[----:B------:R-:W-:Y:S01]  /*6c20*/  SEL R76, R8, R33, P0 ;  /* 0x00000021084c7207 */ /* 0x000fe20000000000 */
[----:B------:R-:W-:Y:S01]  /*6c30*/  IMAD R0, R0, -0x3, R7 ;  /* 0xfffffffd00007824 */ /* 0x000fe200078e0207 */
[----:B------:R-:W-:Y:S01]  /*6c40*/  SEL R72, R33, R8, P0 ;  /* 0x0000000821487207 */ /* 0x000fe20000000000 */
[----:B------:R-:W-:Y:S01]  /*6c50*/  IMAD.IADD R8, R9, 0x1, -R6 ;  /* 0x0000000109087824 */ /* 0x000fe200078e0a06 */
[----:B------:R-:W-:Y:S01]  /*6c60*/  SEL R14, R34, R35, P0 ;  /* 0x00000023220e7207 */ /* 0x000fe20000000000 */
[----:B------:R-:W-:Y:S01]  /*6c70*/  IMAD.IADD R5, R2, 0x1, -R5 ;  /* 0x0000000102057824 */ /* 0x000fe200078e0a05 */
[----:B------:R-:W4:Y:S01]  /*6c80*/  LDC.64 R6, c[0x0][0xbd8] ;  /* 0x0002f600ff067b82 */ /* 0x000f220000000a00 */
[----:B------:R-:W-:Y:S01]  /*6c90*/  LEA.HI R2, R11, R28, RZ, 0x5 ;  /* 0x0000001c0b027211 */ /* 0x000fe200078f28ff */
[----:B------:R-:W-:Y:S01]  /*6ca0*/  IMAD.U32 R11, RZ, RZ, UR7 ;  /* 0x00000007ff0b7e24 */ /* 0x000fe2000f8e00ff */
[----:B------:R-:W-:Y:S01]  /*6cb0*/  SEL R44, R35, R34, P0 ;  /* 0x00000022232c7207 */ /* 0x000fe20000000000 */
[----:B------:R-:W-:Y:S01]  /*6cc0*/  IMAD.U32 R11, RZ, RZ, UR8 ;  /* 0x00000008ff0b7e24 */ /* 0x000fe2000f8e00ff */
[----:B------:R-:W-:Y:S01]  /*6cd0*/  SHF.R.S32.HI R2, RZ, 0x5, R2 ;  /* 0x00000005ff027819 */ /* 0x000fe20000011402 */
[----:B------:R-:W-:Y:S01]  /*6ce0*/  ULDC.64 UR8, c[0x0][0xb28] ;  /* 0x0002ca0000087ab9 */ /* 0x000fe20000000a00 */
[----:B------:R-:W-:-:S02]  /*6cf0*/  SEL R62, R12, R49, P0 ;  /* 0x000000310c3e7207 */ /* 0x000fc40000000000 */
[----:B------:R-:W-:Y:S01]  /*6d00*/  SEL R70, R10, R41, P0 ;  /* 0x000000290a467207 */ /* 0x000fe20000000000 */
[----:B------:R-:W-:Y:S01]  /*6d10*/  IMAD R5, R2, 0x10, R5 ;  /* 0x0000001002057824 */ /* 0x000fe200078e0205 */
[----:B------:R-:W-:Y:S02]  /*6d20*/  LEA.HI R2, R8, R8, RZ, 0x1 ;  /* 0x0000000808027211 */ /* 0x000fe400078f08ff */
[----:B0-----:R-:W-:Y:S02]  /*6d30*/  ISETP.NE.AND P2, PT, R26, 0x1, PT ;  /* 0x000000011a00780c */ /* 0x001fe40003f45270 */
[----:B------:R-:W-:Y:S02]  /*6d40*/  LOP3.LUT R9, R2, 0x1ffffffe, RZ, 0xc0, !PT ;  /* 0x1ffffffe02097812 */ /* 0x000fe400078ec0ff */
[----:B------:R-:W-:Y:S02]  /*6d50*/  LEA R0, R0, R5, 0x6 ;  /* 0x0000000500007211 */ /* 0x000fe400078e30ff */
[----:B------:R-:W-:Y:S01]  /*6d60*/  SEL R64, R52, R15, P0 ;  /* 0x0000000f34407207 */ /* 0x000fe20000000000 */
[----:B------:R-:W-:Y:S01]  /*6d70*/  IMAD.IADD R9, R8, 0x1, -R9 ;  /* 0x0000000108097824 */ /* 0x000fe200078e0a09 */
[----:B------:R-:W-:Y:S01]  /*6d80*/  SEL R60, R15, R52, P0 ;  /* 0x000000340f3c7207 */ /* 0x000fe20000000000 */
[----:B-1----:R-:W-:Y:S01]  /*6d90*/  IMAD R29, R37, 0xc0, R0 ;  /* 0x000000c0251d7824 */ /* 0x002fe200078e0200 */
[----:B------:R-:W-:Y:S01]  /*6da0*/  SEL R40, R30, R31, P0 ;  /* 0x0000001f1e287207 */ /* 0x000fe20000000000 */
[----:B----4-:R-:W-:Y:S01]  /*6db0*/  IMAD R34, R6, UR43, RZ ;  /* 0x0000002b06227c24 */ /* 0x010fe2000f8e02ff */
[----:B------:R-:W-:Y:S01]  /*6dc0*/  LEA R9, R9, R0, 0x3 ;  /* 0x0000000009097211 */ /* 0x000fe200078e18ff */
[----:B------:R-:W0:Y:S01]  /*6dd0*/  @P2 LDC R53, c[0x0][0xbf0] ;  /* 0x0002fc00ff352b82 */ /* 0x000e220000000800 */
[----:B------:R-:W-:Y:S01]  /*6de0*/  SEL R58, R31, R30, P0 ;  /* 0x0000001e1f3a7207 */ /* 0x000fe20000000000 */
[----:B------:R-:W-:Y:S01]  /*6df0*/  IMAD R35, R7, UR45, R34 ;  /* 0x0000002d07237c24 */ /* 0x000fe2000f8e0222 */
[----:B------:R-:W-:Y:S01]  /*6e00*/  SEL R48, R49, R12, P0 ;  /* 0x0000000c31307207 */ /* 0x000fe20000000000 */
[----:B------:R-:W-:Y:S01]  /*6e10*/  IMAD R37, R37, 0xc0, R9 ;  /* 0x000000c025257824 */ /* 0x000fe200078e0209 */
[----:B------:R-:W-:Y:S01]  /*6e20*/  SEL R24, R38, R39, P0 ;  /* 0x0000002726187207 */ /* 0x000fe20000000000 */
[----:B------:R-:W-:Y:S01]  /*6e30*/  IMAD.WIDE.U32 R20, R6, UR45, R20 ;  /* 0x0000002d06147c25 */ /* 0x000fe2000f8e0014 */
[----:B------:R-:W-:-:S02]  /*6e40*/  SEL R52, R39, R38, P0 ;  /* 0x0000002627347207 */ /* 0x000fc40000000000 */
[----:B------:R-:W-:Y:S01]  /*6e50*/  SEL R12, R42, R43, P0 ;  /* 0x0000002b2a0c7207 */ /* 0x000fe20000000000 */
[----:B------:R-:W-:Y:S01]  /*6e60*/  IMAD.IADD R21, R21, 0x1, R35 ;  /* 0x0000000115157824 */ /* 0x000fe200078e0223 */
[----:B------:R-:W-:Y:S01]  /*6e70*/  SEL R36, R43, R42, P0 ;  /* 0x0000002a2b247207 */ /* 0x000fe20000000000 */
[----:B------:R-:W-:Y:S01]  /*6e80*/  IMAD.MOV.U32 R45, RZ, RZ, R37 ;  /* 0x000000ffff2d7224 */ /* 0x000fe200078e0025 */
[----:B------:R-:W-:Y:S02]  /*6e90*/  SEL R22, R46, R47, P0 ;  /* 0x0000002f2e167207 */ /* 0x000fe40000000000 */
[----:B------:R-:W-:Y:S01]  /*6ea0*/  SEL R46, R47, R46, P0 ;  /* 0x0000002e2f2e7207 */ /* 0x000fe20000000000 */
[----:B------:R-:W-:Y:S01]  /*6eb0*/  IMAD R47, RZ, RZ, -UR44 ;  /* 0x8000002cff2f7e24 */ /* 0x000fe2000f8e02ff */
[----:B------:R-:W-:Y:S02]  /*6ec0*/  SEL R2, R50, R51, P0 ;  /* 0x0000003332027207 */ /* 0x000fe40000000000 */
[----:B------:R-:W-:-:S02]  /*6ed0*/  LOP3.LUT R13, R13, 0x7ffffffc, RZ, 0xc0, !PT ;  /* 0x7ffffffc0d0d7812 */ /* 0x000fc400078ec0ff */
[----:B------:R-:W-:Y:S02]  /*6ee0*/  SEL R18, R54, R55, P0 ;  /* 0x0000003736127207 */ /* 0x000fe40000000000 */
[----:B------:R-:W-:Y:S01]  /*6ef0*/  SEL R66, R41, R10, P0 ;  /* 0x0000000a29427207 */ /* 0x000fe20000000000 */
[----:B------:R-:W-:Y:S01]  /*6f00*/  IMAD.U32 R10, RZ, RZ, UR6 ;  /* 0x00000006ff0a7e24 */ /* 0x000fe2000f8e00ff */
[----:B------:R-:W-:Y:S01]  /*6f10*/  SEL R50, R51, R50, P0 ;  /* 0x0000003233327207 */ /* 0x000fe20000000000 */
[----:B------:R-:W-:Y:S01]  /*6f20*/  ULDC.64 UR6, c[0x0][0xb48] ;  /* 0x0002d20000067ab9 */ /* 0x000fe20000000a00 */
[----:B------:R-:W-:Y:S02]  /*6f30*/  SEL R54, R55, R54, P0 ;  /* 0x0000003637367207 */ /* 0x000fe40000000000 */
[C---:B------:R-:W-:Y:S01]  /*6f40*/  LOP3.LUT P1, RZ, R28.reuse, 0x3, RZ, 0xc0, !PT ;  /* 0x000000031cff7812 */ /* 0x040fe2000782c0ff */
[----:B------:R-:W-:Y:S01]  /*6f50*/  IMAD.IADD R28, R28, 0x1, -R13 ;  /* 0x000000011c1c7824 */ /* 0x000fe200078e0a0d */
[----:B--2---:R-:W-:Y:S01]  /*6f60*/  LOP3.LUT R33, R17, 0x2, RZ, 0x3c, !PT ;  /* 0x0000000211217812 */ /* 0x004fe200078e3cff */
[----:B------:R-:W-:Y:S04]  /*6f70*/  SHFL.IDX PT, R8, R84, R17, 0x1c1f ;  /* 0x001c1f1154087589 */ /* 0x000fe800000e0000 */
[----:B------:R-:W1:Y:S04]  /*6f80*/  SHFL.IDX PT, R7, R80, R33, 0x1c1f ;  /* 0x001c1f2150077589 */ /* 0x000e6800000e0000 */
[----:B------:R2:W-:Y:S04]  /*6f90*/  SHFL.IDX PT, R31, R62, R17, 0x1c1f ;  /* 0x001c1f113e1f7589 */ /* 0x0005e800000e0000 */
[----:B------:R-:W-:Y:S04]  /*6fa0*/  SHFL.IDX PT, R9, R86, R17, 0x1c1f ;  /* 0x001c1f1156097589 */ /* 0x000fe800000e0000 */
[----:B------:R4:W-:Y:S01]  /*6fb0*/  SHFL.IDX PT, R39, R76, R17, 0x1c1f ;  /* 0x001c1f114c277589 */ /* 0x0009e200000e0000 */
[----:B--2---:R-:W2:Y:S03]  /*6fc0*/  @P2 LDC R62, c[0x0][0xbec] ;  /* 0x0002fb00ff3e2b82 */ /* 0x004ea60000000800 */
[----:B------:R-:W5:Y:S04]  /*6fd0*/  SHFL.IDX PT, R34, R82, R33, 0x1c1f ;  /* 0x001c1f2152227589 */ /* 0x000f6800000e0000 */
[----:B------:R3:W-:Y:S01]  /*6fe0*/  SHFL.IDX PT, R42, R70, R17, 0x1c1f ;  /* 0x001c1f11462a7589 */ /* 0x0007e200000e0000 */
[----:B----4-:R-:W4:Y:S03]  /*6ff0*/  LDC R76, c[0x0][0xc50] ;  /* 0x00031400ff4c7b82 */ /* 0x010f260000000800 */
[----:B------:R0:W-:Y:S01]  /*7000*/  SHFL.IDX PT, R30, R64, R17, 0x1c1f ;  /* 0x001c1f11401e7589 */ /* 0x0001e200000e0000 */
[----:B-1----:R-:W-:-:S02]  /*7010*/  SEL R6, R8, R7, P0 ;  /* 0x0000000708067207 */ /* 0x002fc40000000000 */
[----:B------:R-:W-:Y:S01]  /*7020*/  SEL R8, R7, R8, P0 ;  /* 0x0000000807087207 */ /* 0x000fe20000000000 */
[----:B------:R1:W-:Y:S01]  /*7030*/  SHFL.IDX PT, R38, R78, R17, 0x1c1f ;  /* 0x001c1f114e267589 */ /* 0x0003e200000e0000 */
[----:B---3--:R-:W3:Y:S03]  /*7040*/  LDC.64 R70, c[0x0][0xb40] ;  /* 0x0002d000ff467b82 */ /* 0x008ee60000000a00 */
[----:B------:R-:W-:Y:S04]  /*7050*/  SHFL.IDX PT, R32, R32, R17, 0x1c1f ;  /* 0x001c1f1120207589 */ /* 0x000fe800000e0000 */
[----:B------:R-:W-:Y:S01]  /*7060*/  SHFL.IDX PT, R16, R16, R17, 0x1c1f ;  /* 0x001c1f1110107589 */ /* 0x000fe200000e0000 */
[----:B0-----:R-:W0:Y:S01]  /*7070*/  @P2 LDC R64, c[0x0][0xbf0] ;  /* 0x0002fc00ff402b82 */ /* 0x001e220000000800 */
[----:B--2---:R-:W-:Y:S01]  /*7080*/  @P2 IMAD.HI.U32 R35, R37, R62, RZ ;  /* 0x0000003e25232227 */ /* 0x004fe200078e00ff */
[----:B-----5:R-:W-:Y:S01]  /*7090*/  SEL R7, R9, R34, P0 ;  /* 0x0000002209077207 */ /* 0x020fe20000000000 */
[----:B------:R-:W-:Y:S01]  /*70a0*/  SHFL.IDX PT, R15, R40, R17, 0x1c1f ;  /* 0x001c1f11280f7589 */ /* 0x000fe200000e0000 */
[----:B------:R-:W-:-:S03]  /*70b0*/  SEL R9, R34, R9, P0 ;  /* 0x0000000922097207 */ /* 0x000fc60000000000 */
[----:B------:R-:W-:Y:S01]  /*70c0*/  SHFL.IDX PT, R14, R14, R17, 0x1c1f ;  /* 0x001c1f110e0e7589 */ /* 0x000fe200000e0000 */
[----:B-1----:R-:W1:Y:S01]  /*70d0*/  @P2 LDC R78, c[0x0][0xbec] ;  /* 0x0002fb00ff4e2b82 */ /* 0x002e620000000800 */
[----:B----4-:R-:W-:Y:S01]  /*70e0*/  IMAD R76, R76, R47, UR4 ;  /* 0x000000044c4c7e24 */ /* 0x010fe2000f8e022f */
[----:B------:R-:W-:Y:S01]  /*70f0*/  ULDC.64 UR4, c[0x0][0xbe0] ;  /* 0x0002f80000047ab9 */ /* 0x000fe20000000a00 */
[----:B------:R-:W-:Y:S01]  /*7100*/  SHFL.IDX PT, R13, R24, R17, 0x1c1f ;  /* 0x001c1f11180d7589 */ /* 0x000fe200000e0000 */
[----:B------:R-:W-:-:S03]  /*7110*/  IMAD.MOV.U32 R47, RZ, RZ, R37 ;  /* 0x000000ffff2f7224 */ /* 0x000fc600078e0025 */
[----:B------:R-:W-:Y:S01]  /*7120*/  SHFL.IDX PT, R12, R12, R17, 0x1c1f ;  /* 0x001c1f110c0c7589 */ /* 0x000fe200000e0000 */
[C---:B---3--:R-:W-:Y:S02]  /*7130*/  IMAD R34, R70.reuse, UR43, RZ ;  /* 0x0000002b46227c24 */ /* 0x048fe4000f8e02ff */
[----:B------:R-:W-:Y:S01]  /*7140*/  IMAD.WIDE.U32 R10, R70, UR45, R10 ;  /* 0x0000002d460a7c25 */ /* 0x000fe2000f8e000a */
[----:B------:R-:W-:Y:S04]  /*7150*/  SHFL.IDX PT, R5, R22, R17, 0x1c1f ;  /* 0x001c1f1116057589 */ /* 0x000fe800000e0000 */
[----:B------:R-:W-:Y:S01]  /*7160*/  SHFL.IDX PT, R0, R18, R17, 0x1c1f ;  /* 0x001c1f1112007589 */ /* 0x000fe200000e0000 */
[----:B0-----:R-:W-:Y:S01]  /*7170*/  @P2 SHF.R.U32.HI R45, RZ, R64, R35 ;  /* 0x00000040ff2d2219 */ /* 0x001fe20000011623 */
[----:B------:R-:W-:Y:S01]  /*7180*/  IMAD R35, R71, UR45, R34 ;  /* 0x0000002d47237c24 */ /* 0x000fe2000f8e0222 */
[----:B------:R-:W-:Y:S01]  /*7190*/  MOV R34, R10 ;  /* 0x0000000a00227202 */ /* 0x000fe20000000f00 */
[----:B------:R-:W-:Y:S02]  /*71a0*/  SHFL.IDX PT, R2, R2, R17, 0x1c1f ;  /* 0x001c1f1102027589 */ /* 0x000fe400000e0000 */
[----:B------:R-:W-:-:S02]  /*71b0*/  IMAD.IADD R35, R11, 0x1, R35 ;  /* 0x000000010b237824 */ /* 0x000fc400078e0223 */
[----:B------:R-:W-:Y:S01]  /*71c0*/  SHFL.IDX PT, R41, R74, R33, 0x1c1f ;  /* 0x001c1f214a297589 */ /* 0x000fe200000e0000 */
[----:B-1----:R-:W-:-:S03]  /*71d0*/  @P2 IMAD.HI.U32 R78, R37, R78, RZ ;  /* 0x0000004e254e2227 */ /* 0x002fc600078e00ff */
[----:B------:R-:W0:Y:S02]  /*71e0*/  SHFL.IDX PT, R40, R72, R33, 0x1c1f ;  /* 0x001c1f2148287589 */ /* 0x000e2400000e0000 */
[----:B------:R-:W-:Y:S02]  /*71f0*/  @P2 SHF.R.U32.HI R47, RZ, R53, R78 ;  /* 0x00000035ff2f2219 */ /* 0x000fe4000001164e */
[----:B------:R-:W-:Y:S04]  /*7200*/  SHFL.IDX PT, R43, R68, R33, 0x1c1f ;  /* 0x001c1f21442b7589 */ /* 0x000fe800000e0000 */
[----:B------:R-:W1:Y:S04]  /*7210*/  SHFL.IDX PT, R49, R66, R33, 0x1c1f ;  /* 0x001c1f2142317589 */ /* 0x000e6800000e0000 */
[----:B------:R-:W-:Y:S04]  /*7220*/  SHFL.IDX PT, R51, R60, R33, 0x1c1f ;  /* 0x001c1f213c337589 */ /* 0x000fe800000e0000 */
[----:B------:R-:W2:Y:S04]  /*7230*/  SHFL.IDX PT, R48, R48, R33, 0x1c1f ;  /* 0x001c1f2130307589 */ /* 0x000ea800000e0000 */
[----:B------:R-:W-:Y:S04]  /*7240*/  SHFL.IDX PT, R24, R58, R33, 0x1c1f ;  /* 0x001c1f213a187589 */ /* 0x000fe800000e0000 */
[----:B------:R-:W-:Y:S04]  /*7250*/  SHFL.IDX PT, R27, R56, R33, 0x1c1f ;  /* 0x001c1f21381b7589 */ /* 0x000fe800000e0000 */
[----:B------:R-:W-:Y:S04]  /*7260*/  SHFL.IDX PT, R22, R52, R33, 0x1c1f ;  /* 0x001c1f2134167589 */ /* 0x000fe800000e0000 */
[----:B------:R3:W-:Y:S04]  /*7270*/  SHFL.IDX PT, R25, R44, R33, 0x1c1f ;  /* 0x001c1f212c197589 */ /* 0x0007e800000e0000 */
[----:B------:R-:W-:Y:S04]  /*7280*/  SHFL.IDX PT, R18, R46, R33, 0x1c1f ;  /* 0x001c1f212e127589 */ /* 0x000fe800000e0000 */
[----:B------:R-:W-:Y:S01]  /*7290*/  SHFL.IDX PT, R23, R36, R33, 0x1c1f ;  /* 0x001c1f2124177589 */ /* 0x000fe200000e0000 */
[----:B---3--:R-:W-:-:S03]  /*72a0*/  IMAD.MOV R44, RZ, RZ, -R45 ;  /* 0x000000ffff2c7224 */ /* 0x008fc600078e0a2d */
[----:B------:R-:W-:Y:S04]  /*72b0*/  SHFL.IDX PT, R17, R54, R33, 0x1c1f ;  /* 0x001c1f2136117589 */ /* 0x000fe800000e0000 */
[----:B------:R3:W-:Y:S02]  /*72c0*/  SHFL.IDX PT, R19, R50, R33, 0x1c1f ;  /* 0x001c1f2132137589 */ /* 0x0007e400000e0000 */
[----:B---3--:R-:W-:-:S05]  /*72d0*/  SHF.R.S32.HI R33, RZ, 0x1f, R76 ;  /* 0x0000001fff217819 */ /* 0x008fca000001144c */
[C---:B------:R-:W-:Y:S02]  /*72e0*/  IMAD R11, R33.reuse, UR4, RZ ;  /* 0x00000004210b7c24 */ /* 0x040fe4000f8e02ff */
[----:B------:R-:W-:Y:S02]  /*72f0*/  IMAD R33, R33, UR6, RZ ;  /* 0x0000000621217c24 */ /* 0x000fe4000f8e02ff */
[C---:B------:R-:W-:Y:S02]  /*7300*/  IMAD R36, R76.reuse, UR5, R11 ;  /* 0x000000054c247c24 */ /* 0x040fe4000f8e020b */
[----:B------:R-:W-:Y:S01]  /*7310*/  IMAD.WIDE.U32 R10, R76, UR4, R20 ;  /* 0x000000044c0a7c25 */ /* 0x000fe2000f8e0014 */
[----:B------:R-:W-:-:S03]  /*7320*/  ULDC.64 UR4, c[0x0][0xb30] ;  /* 0x0002cc0000047ab9 */ /* 0x000fc60000000a00 */
[C---:B------:R-:W-:Y:S01]  /*7330*/  IMAD.WIDE.U32 R20, R76.reuse, UR6, R34 ;  /* 0x000000064c147c25 */ /* 0x040fe2000f8e0022 */
[----:B------:R-:W-:Y:S02]  /*7340*/  IADD3 R34, P2, R45, R10, RZ ;  /* 0x0000000a2d227210 */ /* 0x000fe40007f5e0ff */
[----:B------:R-:W-:Y:S01]  /*7350*/  SHF.R.S32.HI R10, RZ, 0x1f, R47 ;  /* 0x0000001fff0a7819 */ /* 0x000fe2000001142f */
[----:B------:R-:W-:Y:S01]  /*7360*/  IMAD R53, R76, UR7, R33 ;  /* 0x000000074c357c24 */ /* 0x000fe2000f8e0221 */
[----:B------:R-:W-:Y:S01]  /*7370*/  SHF.R.S32.HI R33, RZ, 0x1f, R45 ;  /* 0x0000001fff217819 */ /* 0x000fe2000001142d */
[----:B------:R-:W-:Y:S01]  /*7380*/  IMAD.MOV R45, RZ, RZ, -R47 ;  /* 0x000000ffff2d7224 */ /* 0x000fe200078e0a2f */
[----:B------:R-:W-:Y:S01]  /*7390*/  ULDC.64 UR6, c[0x0][0xbc8] ;  /* 0x0002f20000067ab9 */ /* 0x000fe20000000a00 */
[----:B------:R-:W-:Y:S01]  /*73a0*/  IMAD R10, R10, UR4, RZ ;  /* 0x000000040a0a7c24 */ /* 0x000fe2000f8e02ff */
[----:B------:R-:W-:Y:S01]  /*73b0*/  IADD3.X R35, R33, R11, R36, P2, !PT ;  /* 0x0000000b21237210 */ /* 0x000fe200017fe424 */
[----:B------:R-:W-:Y:S01]  /*73c0*/  IMAD.IADD R21, R21, 0x1, R53 ;  /* 0x0000000115157824 */ /* 0x000fe200078e0235 */
[----:B------:R-:W-:Y:S01]  /*73d0*/  IADD3 R53, R29, 0x8, RZ ;  /* 0x000000081d357810 */ /* 0x000fe20007ffe0ff */
[----:B------:R-:W-:-:S02]  /*73e0*/  IMAD R33, R26, R44, R37 ;  /* 0x0000002c1a217224 */ /* 0x000fc400078e0225 */
[----:B------:R-:W-:Y:S02]  /*73f0*/  IMAD R37, R26, R45, R37 ;  /* 0x0000002d1a257224 */ /* 0x000fe400078e0225 */
[C---:B------:R-:W-:Y:S01]  /*7400*/  IMAD R45, R47.reuse, UR5, R10 ;  /* 0x000000052f2d7c24 */ /* 0x040fe2000f8e020a */
[----:B------:R-:W3:Y:S01]  /*7410*/  S2UR UR5, SR_CgaCtaId ;  /* 0x00000000000579c3 */ /* 0x000ee20000008800 */
[----:B------:R-:W-:Y:S01]  /*7420*/  IMAD.WIDE.U32 R10, R47, UR4, R20 ;  /* 0x000000042f0a7c25 */ /* 0x000fe2000f8e0014 */
[----:B------:R-:W-:Y:S01]  /*7430*/  SHF.R.S32.HI R20, RZ, 0x1f, R33 ;  /* 0x0000001fff147819 */ /* 0x000fe20000011421 */
[----:B------:R-:W-:Y:S01]  /*7440*/  UMOV UR4, 0x400 ;  /* 0x0000040000047882 */ /* 0x000fe20000000000 */
[----:B------:R-:W-:Y:S01]  /*7450*/  SHF.R.S32.HI R21, RZ, 0x1f, R37 ;  /* 0x0000001fff157819 */ /* 0x000fe20000011425 */
[----:B------:R-:W-:Y:S02]  /*7460*/  IMAD.IADD R11, R11, 0x1, R45 ;  /* 0x000000010b0b7824 */ /* 0x000fe400078e022d */
[----:B------:R-:W-:-:S02]  /*7470*/  IMAD R20, R20, UR6, RZ ;  /* 0x0000000614147c24 */ /* 0x000fc4000f8e02ff */
[----:B------:R-:W-:Y:S02]  /*7480*/  IMAD R36, R21, UR8, RZ ;  /* 0x0000000815247c24 */ /* 0x000fe4000f8e02ff */
[C---:B------:R-:W-:Y:S01]  /*7490*/  IMAD R21, R33.reuse, UR7, R20 ;  /* 0x0000000721157c24 */ /* 0x040fe2000f8e0214 */
[----:B0-----:R-:W-:Y:S01]  /*74a0*/  SEL R20, R40, R39, P0 ;  /* 0x0000002728147207 */ /* 0x001fe20000000000 */
[----:B------:R-:W-:Y:S01]  /*74b0*/  IMAD.WIDE.U32 R34, R33, UR6, R34 ;  /* 0x0000000621227c25 */ /* 0x000fe2000f8e0022 */
[----:B------:R-:W-:-:S03]  /*74c0*/  ULDC.64 UR6, c[0x0][0xba8] ;  /* 0x0002ea0000067ab9 */ /* 0x000fc60000000a00 */
[C---:B------:R-:W-:Y:S02]  /*74d0*/  IMAD R33, R37.reuse, UR9, R36 ;  /* 0x0000000925217c24 */ /* 0x040fe4000f8e0224 */
[----:B------:R-:W-:Y:S01]  /*74e0*/  IMAD.WIDE.U32 R36, R37, UR8, R10 ;  /* 0x0000000825247c25 */ /* 0x000fe2000f8e000a */
[----:B------:R-:W-:Y:S01]  /*74f0*/  SEL R10, R39, R40, P0 ;  /* 0x00000028270a7207 */ /* 0x000fe20000000000 */
[----:B------:R-:W-:Y:S01]  /*7500*/  ULDC.64 UR8, c[0x0][0xb00] ;  /* 0x0002c00000087ab9 */ /* 0x000fe20000000a00 */
[C---:B------:R-:W-:Y:S01]  /*7510*/  LEA R40, P2, R34.reuse, UR6, 0x2 ;  /* 0x0000000622287c11 */ /* 0x040fe2000f8410ff */
[----:B------:R-:W-:Y:S01]  /*7520*/  IMAD.IADD R21, R35, 0x1, R21 ;  /* 0x0000000123157824 */ /* 0x000fe200078e0215 */
[----:B------:R-:W-:Y:S01]  /*7530*/  ULDC UR6, c[0x0][0xa88] ;  /* 0x0002a20000067ab9 */ /* 0x000fe20000000800 */
[----:B------:R-:W-:Y:S01]  /*7540*/  IMAD.IADD R11, R37, 0x1, R33 ;  /* 0x00000001250b7824 */ /* 0x000fe200078e0221 */
[----:B---3--:R-:W-:Y:S01]  /*7550*/  ULEA UR4, UR5, UR4, 0x18 ;  /* 0x0000000405047291 */ /* 0x008fe2000f8ec03f */
[----:B------:R-:W-:Y:S01]  /*7560*/  SHFL.IDX PT, R44, R40, 0x1, 0x1c1f ;  /* 0x003c1f00282c7f89 */ /* 0x000fe200000e0000 */
[----:B------:R-:W-:Y:S01]  /*7570*/  LEA.HI.X R33, R34, UR7, R21, 0x2, P2 ;  /* 0x0000000722217c11 */ /* 0x000fe200090f1415 */
[----:B------:R-:W-:Y:S01]  /*7580*/  IMAD R26, R26, UR6, RZ ;  /* 0x000000061a1a7c24 */ /* 0x000fe2000f8e02ff */
[----:B------:R-:W-:Y:S01]  /*7590*/  UIADD3 UR4, UR4, 0x12420, URZ ;  /* 0x0001242004047890 */ /* 0x000fe2000fffe03f */
[----:B------:R2:W-:Y:S01]  /*75a0*/  SHFL.IDX PT, R34, R40, RZ, 0x1c1f ;  /* 0x001c1fff28227589 */ /* 0x0005e200000e0000 */
[----:B------:R-:W-:-:S02]  /*75b0*/  LEA R50, P3, R36, UR8, 0x2 ;  /* 0x0000000824327c11 */ /* 0x000fc4000f8610ff */
[-C--:B------:R-:W-:Y:S01]  /*75c0*/  ISETP.GE.OR P2, PT, R29, R26.reuse, P1 ;  /* 0x0000001a1d00720c */ /* 0x080fe20000f46670 */
[----:B------:R-:W0:Y:S01]  /*75d0*/  SHFL.IDX PT, R35, R33, RZ, 0x1c1f ;  /* 0x001c1fff21237589 */ /* 0x000e2200000e0000 */
[-C--:B------:R-:W-:Y:S01]  /*75e0*/  ISETP.GE.OR P1, PT, R53, R26.reuse, P1 ;  /* 0x0000001a3500720c */ /* 0x080fe20000f26670 */
[----:B------:R-:W-:Y:S01]  /*75f0*/  UPRMT UR4, URZ, 0x654, UR4 ;  /* 0x000006543f047896 */ /* 0x000fe20008000004 */
[----:B------:R-:W-:Y:S01]  /*7600*/  LEA.HI.X R52, R36, UR9, R11, 0x2, P3 ;  /* 0x0000000924347c11 */ /* 0x000fe200098f140b */
[----:B------:R-:W3:Y:S01]  /*7610*/  SHFL.IDX PT, R45, R33, 0x1, 0x1c1f ;  /* 0x003c1f00212d7f89 */ /* 0x000ee200000e0000 */
[----:B------:R-:W-:Y:S02]  /*7620*/  ISETP.GE.AND P3, PT, R29, R26, PT ;  /* 0x0000001a1d00720c */ /* 0x000fe40003f66270 */
[----:B------:R-:W-:Y:S01]  /*7630*/  SEL R11, R38, R41, P0 ;  /* 0x00000029260b7207 */ /* 0x000fe20000000000 */
[----:B------:R4:W4:Y:S01]  /*7640*/  SHFL.IDX PT, R46, R50, RZ, 0x1c1f ;  /* 0x001c1fff322e7589 */ /* 0x00092200000e0000 */
[----:B------:R-:W-:-:S02]  /*7650*/  SEL R21, R41, R38, P0 ;  /* 0x0000002629157207 */ /* 0x000fc40000000000 */
[----:B------:R-:W-:Y:S01]  /*7660*/  SYNCS.ARRIVE.TRANS64.RED.A1T0 RZ, [UR4], RZ ;  /* 0x000000ffffff79a7 */ /* 0x000fe20008100404 */
[----:B------:R0:W4:Y:S01]  /*7670*/  SHFL.IDX PT, R47, R52, RZ, 0x1c1f ;  /* 0x001c1fff342f7589 */ /* 0x00012200000e0000 */
[----:B-1----:R-:W-:Y:S02]  /*7680*/  SEL R36, R42, R49, P0 ;  /* 0x000000312a247207 */ /* 0x002fe40000000000 */
[----:B------:R-:W-:Y:S01]  /*7690*/  SEL R38, R49, R42, P0 ;  /* 0x0000002a31267207 */ /* 0x000fe20000000000 */
[----:B------:R-:W-:Y:S01]  /*76a0*/  IMAD.SHL.U32 R49, R28, 0x2, RZ ;  /* 0x000000021c317824 */ /* 0x000fe200078e00ff */
[----:B------:R-:W-:Y:S02]  /*76b0*/  SEL R37, R32, R43, P0 ;  /* 0x0000002b20257207 */ /* 0x000fe40000000000 */
[----:B------:R-:W-:Y:S02]  /*76c0*/  SEL R39, R43, R32, P0 ;  /* 0x000000202b277207 */ /* 0x000fe40000000000 */
[----:B--2---:R-:W-:-:S02]  /*76d0*/  SEL R40, R31, R48, P0 ;  /* 0x000000301f287207 */ /* 0x004fc40000000000 */
[----:B------:R-:W-:Y:S01]  /*76e0*/  SEL R42, R48, R31, P0 ;  /* 0x0000001f302a7207 */ /* 0x000fe20000000000 */
[----:B0-----:R0:W-:Y:S01]  /*76f0*/  @!P2 ST.E desc[UR40][R34.64], R4 ;  /* 0x000000042200a985 */ /* 0x0011e2000c101928 */
[----:B------:R-:W-:Y:S02]  /*7700*/  SEL R41, R30, R51, P0 ;  /* 0x000000331e297207 */ /* 0x000fe40000000000 */
[----:B------:R-:W-:Y:S01]  /*7710*/  SEL R43, R51, R30, P0 ;  /* 0x0000001e332b7207 */ /* 0x000fe20000000000 */
        /* <DEDUP_REMOVED lines=9> */
[C---:B------:R-:W-:Y:S01]  /*77b0*/  IADD3 R34, R49.reuse, 0x30, RZ ;  /* 0x0000003031227810 */ /* 0x040fe20007ffe0ff */
[----:B------:R-:W-:Y:S01]  /*77c0*/  VIADD R35, R49, 0x38 ;  /* 0x0000003831237836 */ /* 0x000fe20000000000 */
[----:B------:R-:W-:Y:S02]  /*77d0*/  ISETP.GE.AND P3, PT, R32, UR4, PT ;  /* 0x0000000420007c0c */ /* 0x000fe4000bf66270 */
[----:B------:R-:W-:-:S02]  /*77e0*/  ISETP.GE.AND P4, PT, R33, UR4, PT ;  /* 0x0000000421007c0c */ /* 0x000fc4000bf86270 */
[----:B------:R-:W-:Y:S02]  /*77f0*/  ISETP.GE.AND P5, PT, R34, UR4, PT ;  /* 0x0000000422007c0c */ /* 0x000fe4000bfa6270 */
[----:B------:R-:W-:Y:S01]  /*7800*/  ISETP.GE.AND P6, PT, R35, UR4, PT ;  /* 0x0000000423007c0c */ /* 0x000fe2000bfc6270 */
[----:B----4-:R-:W-:Y:S02]  /*7810*/  @!P1 IMAD.WIDE R28, R49, 0x4, R46 ;  /* 0x00000004311c9825 */ /* 0x010fe400078e022e */
[----:B------:R-:W-:-:S03]  /*7820*/  @!P2 LEA.HI R3, R3, R3, RZ, 0x1 ;  /* 0x000000030303a211 */ /* 0x000fc600078f08ff */
[----:B------:R0:W-:Y:S01]  /*7830*/  @!P1 ST.E.64 desc[UR40][R28.64], R6 ;  /* 0x000000061c009985 */ /* 0x0001e2000c101b28 */
[----:B------:R-:W-:Y:S02]  /*7840*/  @!P2 LOP3.LUT R3, R3, 0xfffffffe, RZ, 0xc0, !PT ;  /* 0xfffffffe0303a812 */ /* 0x000fe400078ec0ff */
[----:B------:R-:W-:Y:S02]  /*7850*/  ISETP.GE.AND P1, PT, R4, UR4, PT ;  /* 0x0000000404007c0c */ /* 0x000fe4000bf26270 */
[----:B------:R-:W-:Y:S01]  /*7860*/  @!P3 LEA.HI R32, R32, R32, RZ, 0x1 ;  /* 0x000000202020b211 */ /* 0x000fe200078f08ff */
[----:B------:R-:W-:Y:S01]  /*7870*/  @!P2 IMAD.WIDE R30, R3, 0x4, R46 ;  /* 0x00000004031ea825 */ /* 0x000fe200078e022e */
[----:B------:R-:W-:Y:S02]  /*7880*/  @!P4 LEA.HI R33, R33, R33, RZ, 0x1 ;  /* 0x000000212121c211 */ /* 0x000fe400078f08ff */
[----:B------:R-:W-:Y:S01]  /*7890*/  @!P5 LEA.HI R34, R34, R34, RZ, 0x1 ;  /* 0x000000222222d211 */ /* 0x000fe200078f08ff */
[----:B------:R-:W-:Y:S01]  /*78a0*/  VIADD R3, R49, 0x18 ;  /* 0x0000001831037836 */ /* 0x000fe20000000000 */
[----:B------:R1:W-:Y:S01]  /*78b0*/  @!P2 ST.E.64 desc[UR40][R30.64], R8 ;  /* 0x000000081e00a985 */ /* 0x0003e2000c101b28 */
[----:B------:R-:W-:-:S02]  /*78c0*/  @!P6 LEA.HI R35, R35, R35, RZ, 0x1 ;  /* 0x000000232323e211 */ /* 0x000fc400078f08ff */
[----:B0-----:R-:W-:Y:S02]  /*78d0*/  @!P3 LOP3.LUT R29, R32, 0xfffffffe, RZ, 0xc0, !PT ;  /* 0xfffffffe201db812 */ /* 0x001fe400078ec0ff */
[----:B------:R-:W-:Y:S02]  /*78e0*/  ISETP.GE.AND P2, PT, R3, UR4, PT ;  /* 0x0000000403007c0c */ /* 0x000fe4000bf46270 */
[----:B------:R-:W-:Y:S01]  /*78f0*/  @!P1 LEA.HI R4, R4, R4, RZ, 0x1 ;  /* 0x0000000404049211 */ /* 0x000fe200078f08ff */
[----:B------:R-:W-:Y:S01]  /*7900*/  @!P3 IMAD.WIDE R28, R29, 0x4, R46 ;  /* 0x000000041d1cb825 */ /* 0x000fe200078e022e */
[----:B------:R-:W-:Y:S02]  /*7910*/  @!P6 LOP3.LUT R35, R35, 0xfffffffe, RZ, 0xc0, !PT ;  /* 0xfffffffe2323e812 */ /* 0x000fe400078ec0ff */
[----:B------:R-:W-:Y:S02]  /*7920*/  @!P1 LOP3.LUT R7, R4, 0xfffffffe, RZ, 0xc0, !PT ;  /* 0xfffffffe04079812 */ /* 0x000fe400078ec0ff */
[----:B-1----:R-:W-:-:S02]  /*7930*/  @!P4 LOP3.LUT R31, R33, 0xfffffffe, RZ, 0xc0, !PT ;  /* 0xfffffffe211fc812 */ /* 0x002fc400078ec0ff */
[----:B------:R-:W-:Y:S01]  /*7940*/  @!P5 LOP3.LUT R33, R34, 0xfffffffe, RZ, 0xc0, !PT ;  /* 0xfffffffe2221d812 */ /* 0x000fe200078ec0ff */
[--C-:B------:R-:W-:Y:S02]  /*7950*/  @!P1 IMAD.WIDE R6, R7, 0x4, R46.reuse ;  /* 0x0000000407069825 */ /* 0x100fe400078e022e */
[----:B------:R-:W-:Y:S02]  /*7960*/  @!P2 LEA.HI R3, R3, R3, RZ, 0x1 ;  /* 0x000000030303a211 */ /* 0x000fe400078f08ff */
[--C-:B------:R-:W-:Y:S02]  /*7970*/  @!P4 IMAD.WIDE R30, R31, 0x4, R46.reuse ;  /* 0x000000041f1ec825 */ /* 0x100fe400078e022e */
[----:B------:R-:W-:Y:S01]  /*7980*/  @!P2 LOP3.LUT R3, R3, 0xfffffffe, RZ, 0xc0, !PT ;  /* 0xfffffffe0303a812 */ /* 0x000fe200078ec0ff */
[----:B------:R1:W-:Y:S01]  /*7990*/  @!P1 ST.E.64 desc[UR40][R6.64], R10 ;  /* 0x0000000a06009985 */ /* 0x0003e2000c101b28 */
[----:B------:R-:W-:-:S04]  /*79a0*/  @!P5 IMAD.WIDE R32, R33, 0x4, R46 ;  /* 0x000000042120d825 */ /* 0x000fc800078e022e */
[----:B------:R-:W-:-:S04]  /*79b0*/  @!P2 IMAD.WIDE R8, R3, 0x4, R46 ;  /* 0x000000040308a825 */ /* 0x000fc800078e022e */
[----:B------:R-:W-:Y:S01]  /*79c0*/  @!P6 IMAD.WIDE R34, R35, 0x4, R46 ;  /* 0x000000042322e825 */ /* 0x000fe200078e022e */
[----:B------:R1:W-:Y:S04]  /*79d0*/  @!P2 ST.E.64 desc[UR40][R8.64], R20 ;  /* 0x000000140800a985 */ /* 0x0003e8000c101b28 */
[----:B------:R1:W-:Y:S04]  /*79e0*/  @!P3 ST.E.64 desc[UR40][R28.64], R36 ;  /* 0x000000241c00b985 */ /* 0x0003e8000c101b28 */
[----:B------:R1:W-:Y:S04]  /*79f0*/  @!P4 ST.E.64 desc[UR40][R30.64], R38 ;  /* 0x000000261e00c985 */ /* 0x0003e8000c101b28 */
[----:B------:R1:W-:Y:S04]  /*7a00*/  @!P5 ST.E.64 desc[UR40][R32.64], R40 ;  /* 0x000000282000d985 */ /* 0x0003e8000c101b28 */
[----:B------:R1:W-:Y:S02]  /*7a10*/  @!P6 ST.E.64 desc[UR40][R34.64], R42 ;  /* 0x0000002a2200e985 */ /* 0x0003e4000c101b28 */
.L_x_13586:
[----:B------:R-:W-:Y:S05]  /*7a20*/  BSYNC B0 ;  /* 0x0000000000007941 */ /* 0x000fea0003800000 */
.L_x_13585:
[----:B------:R-:W-:Y:S01]  /*7a30*/  ISETP.GE.AND P1, PT, R53, R26, PT ;  /* 0x0000001a3500720c */ /* 0x000fe20003f26270 */
[----:B-1----:R1:W2:Y:S01]  /*7a40*/  SHFL.IDX PT, R29, R52, 0x1, 0x1c1f ;  /* 0x003c1f00341d7f89 */ /* 0x0022a200000e0000 */
        /* <DEDUP_REMOVED lines=17> */
[----:B-123--:R-:W-:Y:S06]  /*7b60*/  @P1 BRA `(.L_x_13557) ;  /* 0x0000004c00a41947 */ /* 0x00efec0003800000 */
[C---:B------:R-:W-:Y:S01]  /*7b70*/  VIADD R0, R49.reuse, 0x8 ;  /* 0x0000000831007836 */ /* 0x040fe20000000000 */
[----:B------:R-:W-:Y:S01]  /*7b80*/  ULDC UR4, c[0x0][0xac8] ;  /* 0x0002b20000047ab9 */ /* 0x000fe20000000800 */
[C---:B------:R-:W-:Y:S01]  /*7b90*/  VIADD R6, R49.reuse, 0x18 ;  /* 0x0000001831067836 */ /* 0x040fe20000000000 */
[C---:B------:R-:W-:Y:S01]  /*7ba0*/  IADD3 R27, R49.reuse, 0x30, RZ ;  /* 0x00000030311b7810 */ /* 0x040fe20007ffe0ff */
[C---:B------:R-:W-:Y:S01]  /*7bb0*/  VIADD R2, R49.reuse, 0x10 ;  /* 0x0000001031027836 */ /* 0x040fe20000000000 */
[----:B------:R-:W-:Y:S01]  /*7bc0*/  ISETP.GE.AND P1, PT, R0, UR4, PT ;  /* 0x0000000400007c0c */ /* 0x000fe2000bf26270 */
[C---:B------:R-:W-:Y:S01]  /*7bd0*/  VIADD R8, R49.reuse, 0x20 ;  /* 0x0000002031087836 */ /* 0x040fe20000000000 */
[----:B------:R-:W-:Y:S01]  /*7be0*/  ISETP.GE.AND P3, PT, R6, UR4, PT ;  /* 0x0000000406007c0c */ /* 0x000fe2000bf66270 */
[C---:B------:R-:W-:Y:S01]  /*7bf0*/  VIADD R26, R49.reuse, 0x28 ;  /* 0x00000028311a7836 */ /* 0x040fe20000000000 */
[----:B------:R-:W-:Y:S02]  /*7c00*/  ISETP.GE.AND P2, PT, R2, UR4, PT ;  /* 0x0000000402007c0c */ /* 0x000fe4000bf46270 */
[----:B------:R-:W-:-:S02]  /*7c10*/  ISETP.GE.AND P0, PT, R49, UR4, PT ;  /* 0x0000000431007c0c */ /* 0x000fc4000bf06270 */
[----:B------:R-:W-:Y:S02]  /*7c20*/  ISETP.GE.AND P4, PT, R8, UR4, PT ;  /* 0x0000000408007c0c */ /* 0x000fe4000bf86270 */
[----:B------:R-:W-:Y:S02]  /*7c30*/  ISETP.GE.AND P5, PT, R26, UR4, PT ;  /* 0x000000041a007c0c */ /* 0x000fe4000bfa6270 */
[----:B------:R-:W-:Y:S02]  /*7c40*/  ISETP.GE.AND P6, PT, R27, UR4, PT ;  /* 0x000000041b007c0c */ /* 0x000fe4000bfc6270 */
[----:B------:R-:W-:-:S03]  /*7c50*/  @!P1 LEA.HI R0, R0, R0, RZ, 0x1 ;  /* 0x0000000000009211 */ /* 0x000fc600078f08ff */
[----:B0-----:R-:W-:Y:S02]  /*7c60*/  @!P2 LEA.HI R4, R2, R2, RZ, 0x1 ;  /* 0x000000020204a211 */ /* 0x001fe400078f08ff */
[----:B------:R-:W-:Y:S01]  /*7c70*/  @!P1 LOP3.LUT R5, R0, 0xfffffffe, RZ, 0xc0, !PT ;  /* 0xfffffffe00059812 */ /* 0x000fe200078ec0ff */
[C---:B------:R-:W-:Y:S01]  /*7c80*/  @!P0 IMAD.WIDE R2, R49.reuse, 0x4, R28 ;  /* 0x0000000431028825 */ /* 0x040fe200078e021c */
[----:B------:R-:W-:Y:S02]  /*7c90*/  @!P3 LEA.HI R0, R6, R6, RZ, 0x1 ;  /* 0x000000060600b211 */ /* 0x000fe400078f08ff */
[----:B------:R-:W-:Y:S01]  /*7ca0*/  @!P4 LEA.HI R8, R8, R8, RZ, 0x1 ;  /* 0x000000080808c211 */ /* 0x000fe200078f08ff */
[----:B------:R-:W-:Y:S01]  /*7cb0*/  VIADD R49, R49, 0x38 ;  /* 0x0000003831317836 */ /* 0x000fe20000000000 */
[----:B------:R-:W-:Y:S01]  /*7cc0*/  @!P3 LOP3.LUT R9, R0, 0xfffffffe, RZ, 0xc0, !PT ;  /* 0xfffffffe0009b812 */ /* 0x000fe200078ec0ff */
[----:B------:R0:W-:Y:S01]  /*7cd0*/  @!P0 ST.E.64 desc[UR40][R2.64], R10 ;  /* 0x0000000a02008985 */ /* 0x0001e2000c101b28 */
[----:B------:R-:W-:-:S02]  /*7ce0*/  @!P5 LEA.HI R26, R26, R26, RZ, 0x1 ;  /* 0x0000001a1a1ad211 */ /* 0x000fc400078f08ff */
[----:B------:R-:W-:Y:S01]  /*7cf0*/  @!P2 LOP3.LUT R7, R4, 0xfffffffe, RZ, 0xc0, !PT ;  /* 0xfffffffe0407a812 */ /* 0x000fe200078ec0ff */
[--C-:B------:R-:W-:Y:S01]  /*7d00*/  @!P1 IMAD.WIDE R4, R5, 0x4, R28.reuse ;  /* 0x0000000405049825 */ /* 0x100fe200078e021c */
[----:B------:R-:W-:Y:S02]  /*7d10*/  @!P6 LEA.HI R0, R27, R27, RZ, 0x1 ;  /* 0x0000001b1b00e211 */ /* 0x000fe400078f08ff */
[----:B------:R-:W-:Y:S01]  /*7d20*/  @!P4 LOP3.LUT R27, R8, 0xfffffffe, RZ, 0xc0, !PT ;  /* 0xfffffffe081bc812 */ /* 0x000fe200078ec0ff */
[--C-:B------:R-:W-:Y:S01]  /*7d30*/  @!P2 IMAD.WIDE R6, R7, 0x4, R28.reuse ;  /* 0x000000040706a825 */ /* 0x100fe200078e021c */
[----:B------:R-:W-:Y:S01]  /*7d40*/  @!P6 LOP3.LUT R31, R0, 0xfffffffe, RZ, 0xc0, !PT ;  /* 0xfffffffe001fe812 */ /* 0x000fe200078ec0ff */
[----:B------:R1:W-:Y:S01]  /*7d50*/  @!P1 ST.E.64 desc[UR40][R4.64], R20 ;  /* 0x0000001404009985 */ /* 0x0003e2000c101b28 */
[----:B------:R-:W-:Y:S01]  /*7d60*/  ISETP.GE.AND P0, PT, R49, UR4, PT ;  /* 0x0000000431007c0c */ /* 0x000fe2000bf06270 */
[--C-:B------:R-:W-:Y:S01]  /*7d70*/  @!P3 IMAD.WIDE R8, R9, 0x4, R28.reuse ;  /* 0x000000040908b825 */ /* 0x100fe200078e021c */
[----:B0-----:R-:W-:Y:S01]  /*7d80*/  @!P5 LOP3.LUT R11, R26, 0xfffffffe, RZ, 0xc0, !PT ;  /* 0xfffffffe1a0bd812 */ /* 0x001fe200078ec0ff */
[----:B------:R0:W-:Y:S02]  /*7d90*/  @!P2 ST.E.64 desc[UR40][R6.64], R24 ;  /* 0x000000180600a985 */ /* 0x0001e4000c101b28 */
[----:B------:R-:W-:-:S02]  /*7da0*/  @!P4 IMAD.WIDE R2, R27, 0x4, R28 ;  /* 0x000000041b02c825 */ /* 0x000fc400078e021c */
[----:B------:R0:W-:Y:S04]  /*7db0*/  @!P3 ST.E.64 desc[UR40][R8.64], R14 ;  /* 0x0000000e0800b985 */ /* 0x0001e8000c101b28 */
[----:B------:R0:W-:Y:S01]  /*7dc0*/  @!P4 ST.E.64 desc[UR40][R2.64], R22 ;  /* 0x000000160200c985 */ /* 0x0001e2000c101b28 */
[----:B-1----:R-:W-:-:S04]  /*7dd0*/  @!P5 IMAD.WIDE R4, R11, 0x4, R28 ;  /* 0x000000040b04d825 */ /* 0x002fc800078e021c */
[----:B------:R-:W-:Y:S01]  /*7de0*/  @!P6 IMAD.WIDE R10, R31, 0x4, R28 ;  /* 0x000000041f0ae825 */ /* 0x000fe200078e021c */
[----:B------:R0:W-:Y:S04]  /*7df0*/  @!P5 ST.E.64 desc[UR40][R4.64], R12 ;  /* 0x0000000c0400d985 */ /* 0x0001e8000c101b28 */
[----:B------:R0:W-:Y:S01]  /*7e00*/  @!P6 ST.E.64 desc[UR40][R10.64], R18 ;  /* 0x000000120a00e985 */ /* 0x0001e2000c101b28 */
[----:B------:R-:W-:Y:S05]  /*7e10*/  @P0 BRA `(.L_x_13557) ;  /* 0x0000004800f80947 */ /* 0x000fea0003800000 */
[----:B------:R-:W-:-:S04]  /*7e20*/  LEA.HI R49, R49, R49, RZ, 0x1 ;  /* 0x0000003131317211 */ /* 0x000fc800078f08ff */
[----:B0-----:R-:W-:-:S05]  /*7e30*/  LOP3.LUT R3, R49, 0xfffffffe, RZ, 0xc0, !PT ;  /* 0xfffffffe31037812 */ /* 0x001fca00078ec0ff */
[----:B------:R-:W-:-:S05]  /*7e40*/  IMAD.WIDE R2, R3, 0x4, R28 ;  /* 0x0000000403027825 */ /* 0x000fca00078e021c */
[----:B------:R0:W-:Y:S01]  /*7e50*/  ST.E.64 desc[UR40][R2.64], R16 ;  /* 0x0000001002007985 */ /* 0x0001e2000c101b28 */
[----:B------:R-:W-:Y:S05]  /*7e60*/  BRA `(.L_x_13557) ;  /* 0x0000004800e47947 */ /* 0x000fea0003800000 */
.L_x_13584:
        /* <DEDUP_REMOVED lines=26> */
[----:B------:R-:W-:-:S05]  /*8010*/  MOV R3, UR6 ;  /* 0x0000000600037c02 */ /* 0x000fca0008000f00 */
        /* <DEDUP_REMOVED lines=31> */
.L_x_13555:
        /* <DEDUP_REMOVED lines=18> */
.L_x_13587:
[----:B------:R-:W-:Y:S01]  /*8330*/  ULDC UR7, c[0x0][0xc50] ;  /* 0x0003140000077ab9 */ /* 0x000fe20000000800 */
[----:B------:R-:W-:Y:S01]  /*8340*/  UMOV UR39, UR6 ;  /* 0x0000000600277c82 */ /* 0x000fe20008000000 */
[----:B------:R-:W-:-:S11]  /*8350*/  UISETP.NE.AND UP0, UPT, UR7, 0x1, UPT ;  /* 0x000000010700788c */ /* 0x000fd6000bf05270 */
[----:B------:R-:W-:Y:S01]  /*8360*/  @UP0 ULDC UR4, c[0x0][0xc54] ;  /* 0x0003150000040ab9 */ /* 0x000fe20000000800 */
[----:B------:R-:W-:Y:S01]  /*8370*/  @UP0 ULDC UR8, c[0x0][0xc58] ;  /* 0x0003160000080ab9 */ /* 0x000fe20000000800 */
[----:B------:R-:W-:-:S04]  /*8380*/  UIMAD.WIDE.U32 UR4, UR6, UR4, URZ ;  /* 0x00000004060472a5 */ /* 0x000fc8000f8e003f */
[----:B------:R-:W-:-:S12]  /*8390*/  @UP0 USHF.R.U32.HI UR39, URZ, UR8, UR5 ;  /* 0x000000083f270299 */ /* 0x000fd80008011605 */
.L_x_13588:
[----:B------:R-:W-:Y:S01]  /*83a0*/  ISETP.GE.AND P0, PT, R19, RZ, PT ;  /* 0x000000ff1300720c */ /* 0x000fe20003f06270 */
[----:B------:R-:W-:Y:S01]  /*83b0*/  UIADD3 UR4, -UR39, URZ, URZ ;  /* 0x0000003f27047290 */ /* 0x000fe2000fffe13f */
[----:B------:R-:W-:Y:S01]  /*83c0*/  IMAD.MOV.U32 R0, RZ, RZ, 0x1 ;  /* 0x00000001ff007424 */ /* 0x000fe200078e00ff */
[----:B------:R-:W-:Y:S01]  /*83d0*/  MOV R2, RZ ;  /* 0x000000ff00027202 */ /* 0x000fe20000000f00 */
[----:B------:R-:W-:Y:S01]  /*83e0*/  IMAD.MOV.U32 R3, RZ, RZ, 0x1 ;  /* 0x00000001ff037424 */ /* 0x000fe200078e00ff */
[----:B------:R-:W-:-:S08]  /*83f0*/  UIMAD UR6, UR7, UR4, UR6 ;  /* 0x00000004070672a4 */ /* 0x000fd0000f8e0206 */
        /* <DEDUP_REMOVED lines=58> */
.L_x_13590:
[----:B------:R-:W-:Y:S02]  /*87a0*/  UIMAD UR47, UR45, UR38, URZ ;  /* 0x000000262d2f72a4 */ /* 0x000fe4000f8e023f */
[----:B------:R-:W-:-:S04]  /*87b0*/  IMAD.U32 R3, RZ, RZ, UR38 ;  /* 0x00000026ff037e24 */ /* 0x000fc8000f8e00ff */
[----:B------:R-:W-:-:S05]  /*87c0*/  IMAD.U32 R2, RZ, RZ, UR47 ;  /* 0x0000002fff027e24 */ /* 0x000fca000f8e00ff */
[----:B------:R-:W-:Y:S01]  /*87d0*/  VIADDMNMX R2, R2, R3, UR42, PT ;  /* 0x0000002a02027e46 */ /* 0x000fe2000b800103 */
[----:B------:R-:W-:-:S03]  /*87e0*/  IMAD.MOV.U32 R3, RZ, RZ, 0x1 ;  /* 0x00000001ff037424 */ /* 0x000fc600078e00ff */
[----:B------:R-:W-:Y:S02]  /*87f0*/  R2UR UR48, R2 ;  /* 0x00000000023072ca */ /* 0x000fe400000e0000 */
[----:B------:R-:W-:-:S11]  /*8800*/  MOV R2, RZ ;  /* 0x000000ff00027202 */ /* 0x000fd60000000f00 */
        /* <DEDUP_REMOVED lines=27> */
.L_x_13591:
        /* <DEDUP_REMOVED lines=20> */
.L_x_13592:
[----:B------:R-:W-:-:S05]  /*8b00*/  MOV R28, UR43 ;  /* 0x0000002b001c7c02 */ /* 0x000fca0008000f00 */
        /* <DEDUP_REMOVED lines=19> */
.L_x_13593:
        /* <DEDUP_REMOVED lines=18> */
.L_x_13594:
[----:B------:R-:W0:Y:S01]  /*8d60*/  LDC.64 R2, c[0x0][0x9f8] ;  /* 0x00027e00ff027b82 */ /* 0x000e220000000a00 */
[----:B------:R-:W-:Y:S01]  /*8d70*/  IMAD.MOV.U32 R20, RZ, RZ, R19 ;  /* 0x000000ffff147224 */ /* 0x000fe200078e0013 */
[----:B0-----:R-:W-:-:S04]  /*8d80*/  ISETP.NE.U32.AND P0, PT, R2, RZ, PT ;  /* 0x000000ff0200720c */ /* 0x001fc80003f05070 */
[----:B------:R-:W-:-:S13]  /*8d90*/  ISETP.NE.AND.EX P0, PT, R3, RZ, PT, P0 ;  /* 0x000000ff0300720c */ /* 0x000fda0003f05300 */
[----:B------:R-:W0:Y:S02]  /*8da0*/  @P0 LDC.64 R2, c[0x0][0x9f8] ;  /* 0x00027e00ff020b82 */ /* 0x000e240000000a00 */
[----:B0-----:R-:W-:-:S06]  /*8db0*/  @P0 IMAD.WIDE R2, R19, 0x4, R2 ;  /* 0x0000000413020825 */ /* 0x001fcc00078e0202 */
[----:B------:R-:W0:Y:S01]  /*8dc0*/  LDC R19, c[0x0][0x430] ;  /* 0x00010c00ff137b82 */ /* 0x000e220000000800 */
[----:B------:R-:W2:Y:S01]  /*8dd0*/  @P0 LDG.E R20, desc[UR40][R2.64] ;  /* 0x0000002802140981 */ /* 0x000ea2000c1e1900 */
[----:B------:R-:W-:Y:S01]  /*8de0*/  UMOV UR4, 0xffffffff ;  /* 0xffffffff00047882 */ /* 0x000fe20000000000 */
[C---:B------:R-:W-:Y:S02]  /*8df0*/  LOP3.LUT R18, R17.reuse, 0x7f, RZ, 0xc0, !PT ;  /* 0x0000007f11127812 */ /* 0x040fe400078ec0ff */
[----:B------:R-:W-:Y:S02]  /*8e00*/  LOP3.LUT R0, R0, 0xfffffff7, RZ, 0xc0, !PT ;  /* 0xfffffff700007812 */ /* 0x000fe400078ec0ff */
[----:B------:R-:W-:Y:S02]  /*8e10*/  SHF.L.U32 R10, R17, 0x5, RZ ;  /* 0x00000005110a7819 */ /* 0x000fe400000006ff */
[----:B------:R-:W-:Y:S02]  /*8e20*/  SHF.R.U32.HI R29, RZ, 0x2, R18 ;  /* 0x00000002ff1d7819 */ /* 0x000fe40000011612 */
[----:B0-----:R-:W-:-:S13]  /*8e30*/  ISETP.NE.AND P2, PT, R19, 0x1, PT ;  /* 0x000000011300780c */ /* 0x001fda0003f45270 */
[----:B------:R-:W-:Y:S01]  /*8e40*/  @P2 LOP3.LUT R0, R0, 0x8, RZ, 0xfc, !PT ;  /* 0x0000000800002812 */ /* 0x000fe200078efcff */
[----:B--2---:R0:W-:Y:S01]  /*8e50*/  STL [R1+0x8], R20 ;  /* 0x0000081401007387 */ /* 0x0041e20000100800 */
[----:B------:R-:W-:Y:S05]  /*8e60*/  BRA.DIV UR4, `(.L_x_13595) ;  /* 0x0000003e04647947 */ /* 0x000fea000b800000 */
.L_x_13647:
[----:B------:R-:W-:Y:S01]  /*8e70*/  UMOV UR4, 0xa0 ;  /* 0x000000a000047882 */ /* 0x000fe20000000000 */
[----:B------:R-:W-:Y:S01]  /*8e80*/  LOP3.LUT R26, R29, 0x60, R10, 0xf8, !PT ;  /* 0x000000601d1a7812 */ /* 0x000fe200078ef80a */
[----:B------:R-:W-:Y:S01]  /*8e90*/  UIMAD UR4, UR48, UR4, -0xa0 ;  /* 0xffffff60300474a4 */ /* 0x000fe2000f8e0204 */
[----:B------:R-:W1:Y:S01]  /*8ea0*/  @P2 LDC R2, c[0x0][0x434] ;  /* 0x00010d00ff022b82 */ /* 0x000e620000000800 */
[----:B------:R-:W-:Y:S01]  /*8eb0*/  SHF.R.S32.HI R21, RZ, 0x1f, R20 ;  /* 0x0000001fff157819 */ /* 0x000fe20000011414 */
[----:B------:R-:W-:Y:S01]  /*8ec0*/  IMAD.MOV.U32 R4, RZ, RZ, RZ ;  /* 0x000000ffff047224 */ /* 0x000fe200078e00ff */
[C---:B------:R-:W-:Y:S02]  /*8ed0*/  LOP3.LUT R14, R26.reuse, 0x80, RZ, 0xfc, !PT ;  /* 0x000000801a0e7812 */ /* 0x040fe400078efcff */
[----:B------:R-:W-:-:S03]  /*8ee0*/  VIADD R5, R26, UR4 ;  /* 0x000000041a057c36 */ /* 0x000fc60008000000 */
[----:B------:R-:W2:Y:S08]  /*8ef0*/  @P2 LDC R3, c[0x0][0x438] ;  /* 0x00010e00ff032b82 */ /* 0x000eb00000000800 */
[----:B------:R-:W3:Y:S01]  /*8f00*/  @P2 LDC R13, c[0x0][0x434] ;  /* 0x00010d00ff0d2b82 */ /* 0x000ee20000000800 */
[C---:B------:R-:W-:Y:S01]  /*8f10*/  ISETP.GE.AND P1, PT, R5.reuse, UR36, PT ;  /* 0x0000002405007c0c */ /* 0x040fe2000bf26270 */
[----:B-----5:R-:W-:-:S06]  /*8f20*/  IMAD.IADD R5, R5, 0x1, R16 ;  /* 0x0000000105057824 */ /* 0x020fcc00078e0210 */
[----:B------:R-:W4:Y:S01]  /*8f30*/  @P2 LDC R15, c[0x0][0x438] ;  /* 0x00010e00ff0f2b82 */ /* 0x000f220000000800 */
[----:B-1----:R-:W-:-:S04]  /*8f40*/  @P2 IMAD.HI.U32 R2, R5, R2, RZ ;  /* 0x0000000205022227 */ /* 0x002fc800078e00ff */
[----:B------:R-:W-:Y:S01]  /*8f50*/  IMAD.SHL.U32 R22, R17, 0x40, RZ ;  /* 0x0000004011167824 */ /* 0x000fe200078e00ff */
[----:B------:R-:W-:Y:S01]  /*8f60*/  LOP3.LUT R0, R0, 0xfffffffd, RZ, 0xc0, !PT ;  /* 0xfffffffd00007812 */ /* 0x000fe200078ec0ff */
[----:B------:R-:W-:Y:S01]  /*8f70*/  IMAD.MOV.U32 R11, RZ, RZ, R5 ;  /* 0x000000ffff0b7224 */ /* 0x000fe200078e0005 */
[----:B------:R-:W1:Y:S01]  /*8f80*/  @!P1 LDC.64 R8, c[0x0][0x428] ;  /* 0x00010a00ff089b82 */ /* 0x000e620000000a00 */
[----:B--2---:R-:W-:Y:S01]  /*8f90*/  @P2 SHF.R.U32.HI R11, RZ, R3, R2 ;  /* 0x00000003ff0b2219 */ /* 0x004fe20000011602 */
[----:B------:R2:W-:Y:S03]  /*8fa0*/  STL [R1+0x18], R21 ;  /* 0x0000181501007387 */ /* 0x0005e60000100800 */
[----:B------:R-:W-:Y:S01]  /*8fb0*/  @!P1 SHF.R.S32.HI R3, RZ, 0x1f, R11 ;  /* 0x0000001fff039819 */ /* 0x000fe2000001140b */
[----:B------:R2:W-:Y:S02]  /*8fc0*/  STL [R1+0x1c], R14 ;  /* 0x00001c0e01007387 */ /* 0x0005e40000100800 */
[----:B------:R-:W0:Y:S01]  /*8fd0*/  @!P1 LDC.64 R6, c[0x0][0x418] ;  /* 0x00010600ff069b82 */ /* 0x000e220000000a00 */
[----:B-1----:R-:W-:-:S04]  /*8fe0*/  @!P1 IMAD R2, R21, R8, RZ ;  /* 0x0000000815029224 */ /* 0x002fc800078e02ff */
[----:B------:R-:W-:Y:S02]  /*8ff0*/  @!P1 IMAD R9, R20, R9, R2 ;  /* 0x0000000914099224 */ /* 0x000fe400078e0202 */
[----:B------:R-:W-:-:S04]  /*9000*/  @!P1 IMAD.MOV.U32 R2, RZ, RZ, R11 ;  /* 0x000000ffff029224 */ /* 0x000fc800078e000b */
[----:B------:R-:W-:-:S04]  /*9010*/  @!P1 IMAD.WIDE.U32 R2, R20, R8, R2 ;  /* 0x0000000814029225 */ /* 0x000fc800078e0002 */
[----:B------:R-:W-:Y:S01]  /*9020*/  @!P1 IMAD.IADD R3, R3, 0x1, R9 ;  /* 0x0000000103039824 */ /* 0x000fe200078e0209 */
[----:B0-----:R-:W-:-:S04]  /*9030*/  @!P1 LEA R6, P0, R2, R6, 0x2 ;  /* 0x0000000602069211 */ /* 0x001fc800078010ff */
[----:B------:R-:W-:Y:S01]  /*9040*/  @!P1 LEA.HI.X R7, R2, R7, R3, 0x2, P0 ;  /* 0x0000000702079211 */ /* 0x000fe200000f1403 */
[----:B------:R-:W-:-:S04]  /*9050*/  VIADD R3, R14, UR4 ;  /* 0x000000040e037c36 */ /* 0x000fc80008000000 */
[----:B------:R0:W5:Y:S01]  /*9060*/  @!P1 LDG.E R4, desc[UR40][R6.64] ;  /* 0x0000002806049981 */ /* 0x000162000c1e1900 */
[C---:B------:R-:W-:Y:S02]  /*9070*/  ISETP.GE.AND P0, PT, R3.reuse, UR36, PT ;  /* 0x0000002403007c0c */ /* 0x040fe4000bf06270 */
[----:B------:R-:W-:Y:S02]  /*9080*/  IADD3 R12, R3, R16, RZ ;  /* 0x00000010030c7210 */ /* 0x000fe40007ffe0ff */
[----:B------:R-:W-:-:S03]  /*9090*/  ISETP.GT.U32.OR P0, PT, R14, 0x9f, P0 ;  /* 0x0000009f0e00780c */ /* 0x000fc60000704470 */
[----:B---3--:R-:W-:-:S04]  /*90a0*/  @P2 IMAD.HI.U32 R2, R12, R13, RZ ;  /* 0x0000000d0c022227 */ /* 0x008fc800078e00ff */
[----:B------:R-:W-:Y:S01]  /*90b0*/  IMAD.MOV.U32 R13, RZ, RZ, R12 ;  /* 0x000000ffff0d7224 */ /* 0x000fe200078e000c */
[----:B----4-:R-:W-:-:S05]  /*90c0*/  @P2 SHF.R.U32.HI R13, RZ, R15, R2 ;  /* 0x0000000fff0d2219 */ /* 0x010fca0000011602 */
[----:B------:R-:W1:Y:S01]  /*90d0*/  @!P0 LDC.64 R8, c[0x0][0x428] ;  /* 0x00010a00ff088b82 */ /* 0x000e620000000a00 */
[----:B------:R-:W-:Y:S01]  /*90e0*/  @!P0 SHF.R.S32.HI R3, RZ, 0x1f, R13 ;  /* 0x0000001fff038819 */ /* 0x000fe2000001140d */
[----:B-1----:R-:W-:-:S04]  /*90f0*/  @!P0 IMAD R2, R21, R8, RZ ;  /* 0x0000000815028224 */ /* 0x002fc800078e02ff */
[----:B0-----:R-:W-:Y:S02]  /*9100*/  @!P0 IMAD R6, R20, R9, R2 ;  /* 0x0000000914068224 */ /* 0x001fe400078e0202 */
[----:B------:R-:W-:-:S04]  /*9110*/  @!P0 IMAD.MOV.U32 R2, RZ, RZ, R13 ;  /* 0x000000ffff028224 */ /* 0x000fc800078e000d */
[----:B------:R-:W-:Y:S02]  /*9120*/  @!P0 IMAD.WIDE.U32 R2, R20, R8, R2 ;  /* 0x0000000814028225 */ /* 0x000fe400078e0002 */
[----:B------:R-:W0:Y:S02]  /*9130*/  @!P0 LDC.64 R8, c[0x0][0x418] ;  /* 0x00010600ff088b82 */ /* 0x000e240000000a00 */
[----:B------:R-:W-:Y:S02]  /*9140*/  @!P0 IMAD.IADD R3, R6, 0x1, R3 ;  /* 0x0000000106038824 */ /* 0x000fe400078e0203 */
[----:B------:R-:W-:Y:S01]  /*9150*/  IMAD.MOV.U32 R6, RZ, RZ, RZ ;  /* 0x000000ffff067224 */ /* 0x000fe200078e00ff */
[----:B------:R-:W-:Y:S01]  /*9160*/  ULOP3.LUT UR4, UR46, 0x2, URZ, 0xfc, !UPT ;  /* 0x000000022e047892 */ /* 0x000fe2000f8efc3f */
[----:B0-----:R-:W-:-:S04]  /*9170*/  @!P0 LEA R8, P1, R2, R8, 0x2 ;  /* 0x0000000802088211 */ /* 0x001fc800078210ff */
[----:B------:R-:W-:-:S05]  /*9180*/  @!P0 LEA.HI.X R9, R2, R9, R3, 0x2, P1 ;  /* 0x0000000902098211 */ /* 0x000fca00008f1403 */
[----:B------:R0:W5:Y:S01]  /*9190*/  @!P0 LDG.E R6, desc[UR40][R8.64] ;  /* 0x0000002808068981 */ /* 0x000162000c1e1900 */
[----:B------:R-:W-:Y:S01]  /*91a0*/  ISETP.GT.U32.AND P0, PT, R14, 0x9f, PT ;  /* 0x0000009f0e00780c */ /* 0x000fe20003f04070 */
[----:B------:R-:W-:Y:S01]  /*91b0*/  IMAD.MOV R2, RZ, RZ, -R11 ;  /* 0x000000ffff027224 */ /* 0x000fe200078e0a0b */
[----:B------:R-:W-:-:S03]  /*91c0*/  LOP3.LUT R3, R22, 0x180, RZ, 0xc0, !PT ;  /* 0x0000018016037812 */ /* 0x000fc600078ec0ff */
[----:B------:R-:W-:Y:S01]  /*91d0*/  IMAD R5, R19, R2, R5 ;  /* 0x0000000213057224 */ /* 0x000fe200078e0205 */
[----:B------:R-:W-:Y:S01]  /*91e0*/  SHF.R.U32.HI R2, RZ, 0x1, R17 ;  /* 0x00000001ff027819 */ /* 0x000fe20000011611 */
[----:B0-----:R-:W-:-:S03]  /*91f0*/  IMAD.U32 R8, RZ, RZ, UR4 ;  /* 0x00000004ff087e24 */ /* 0x001fc6000f8e00ff */
[----:B------:R-:W-:Y:S01]  /*9200*/  LOP3.LUT R2, R3, 0x30, R2, 0xf8, !PT ;  /* 0x0000003003027812 */ /* 0x000fe200078ef802 */
[----:B------:R-:W-:Y:S02]  /*9210*/  IMAD.SHL.U32 R3, R17, 0x8, RZ ;  /* 0x0000000811037824 */ /* 0x000fe400078e00ff */
[----:B------:R-:W-:Y:S02]  /*9220*/  @P0 LOP3.LUT R0, R0, 0x2, RZ, 0xfc, !PT ;  /* 0x0000000200000812 */ /* 0x000fe400078efcff */
[----:B------:R-:W-:Y:S02]  /*9230*/  ISETP.NE.AND P0, PT, R8, 0x3, PT ;  /* 0x000000030800780c */ /* 0x000fe40003f05270 */
[----:B------:R-:W-:Y:S02]  /*9240*/  MOV R8, UR39 ;  /* 0x0000002700087c02 */ /* 0x000fe40008000f00 */
[----:B------:R-:W-:Y:S02]  /*9250*/  LOP3.LUT R3, R2, 0x30, R3, 0x78, !PT ;  /* 0x0000003002037812 */ /* 0x000fe400078e7803 */
[----:B------:R-:W-:-:S02]  /*9260*/  SHF.R.S32.HI R8, RZ, 0x1f, R8 ;  /* 0x0000001fff087819 */ /* 0x000fc40000011408 */
[----:B------:R-:W-:Y:S01]  /*9270*/  LOP3.LUT R22, R3, 0x640, R22, 0xf8, !PT ;  /* 0x0000064003167812 */ /* 0x000fe200078ef816 */
[----:B------:R-:W-:Y:S01]  /*9280*/  IMAD.SHL.U32 R3, R18, 0x10, RZ ;  /* 0x0000001012037824 */ /* 0x000fe200078e00ff */
[----:B------:R-:W-:Y:S01]  /*9290*/  LOP3.LUT R2, R10, 0x80, RZ, 0xc0, !PT ;  /* 0x000000800a027812 */ /* 0x000fe200078ec0ff */
[----:B------:R2:W-:Y:S01]  /*92a0*/  STL [R1+0x10], R8 ;  /* 0x0000100801007387 */ /* 0x0005e20000100800 */
[----:B------:R-:W-:Y:S02]  /*92b0*/  IMAD.SHL.U32 R9, R17, 0x4, RZ ;  /* 0x0000000411097824 */ /* 0x000fe400078e00ff */
[----:B------:R-:W-:Y:S02]  /*92c0*/  LOP3.LUT R2, R2, 0x10, R17, 0xf8, !PT ;  /* 0x0000001002027812 */ /* 0x000fe400078ef811 */
[----:B------:R-:W-:Y:S02]  /*92d0*/  LOP3.LUT R3, R3, 0x600, RZ, 0xc0, !PT ;  /* 0x0000060003037812 */ /* 0x000fe400078ec0ff */
[----:B------:R-:W-:-:S02]  /*92e0*/  LOP3.LUT R2, R2, 0x10, R9, 0x78, !PT ;  /* 0x0000001002027812 */ /* 0x000fc400078e7809 */
[----:B------:R-:W-:Y:S02]  /*92f0*/  IADD3 R7, -R13, RZ, RZ ;  /* 0x000000ff0d077210 */ /* 0x000fe40007ffe1ff */
[----:B------:R-:W-:Y:S02]  /*9300*/  LOP3.LUT R9, R3, 0x60, R10, 0xf8, !PT ;  /* 0x0000006003097812 */ /* 0x000fe400078ef80a */
[----:B------:R-:W-:Y:S01]  /*9310*/  LOP3.LUT R0, R0, 0xfffffffb, RZ, 0xc0, !PT ;  /* 0xfffffffb00007812 */ /* 0x000fe200078ec0ff */
[----:B------:R-:W-:Y:S01]  /*9320*/  IMAD R7, R19, R7, R12 ;  /* 0x0000000713077224 */ /* 0x000fe200078e020c */
[----:B------:R-:W-:Y:S01]  /*9330*/  LOP3.LUT R9, R9, 0x100, R10, 0xf8, !PT ;  /* 0x0000010009097812 */ /* 0x000fe200078ef80a */
[----:B------:R-:W-:Y:S01]  /*9340*/  IMAD.U32 R12, RZ, RZ, UR48 ;  /* 0x00000030ff0c7e24 */ /* 0x000fe2000f8e00ff */
[----:B------:R-:W-:Y:S02]  /*9350*/  @P0 LOP3.LUT R0, R0, 0x4, RZ, 0xfc, !PT ;  /* 0x0000000400000812 */ /* 0x000fe400078efcff */
[----:B------:R-:W-:Y:S01]  /*9360*/  LOP3.LUT R19, R9, R2, RZ, 0xfc, !PT ;  /* 0x0000000209137212 */ /* 0x000fe200078efcff */
[----:B------:R-:W-:Y:S01]  /*9370*/  IMAD.SHL.U32 R2, R17, 0x10, RZ ;  /* 0x0000001011027824 */ /* 0x000fe200078e00ff */
[----:B------:R-:W-:Y:S01]  /*9380*/  SHF.R.U32.HI R17, RZ, 0x3, R17 ;  /* 0x00000003ff117819 */ /* 0x000fe20000011611 */
[----:B------:R-:W-:Y:S01]  /*9390*/  VIADD R12, R12, 0xffffffff ;  /* 0xffffffff0c0c7836 */ /* 0x000fe20000000000 */
[----:B--2---:R-:W-:Y:S06]  /*93a0*/  @!P0 BRA `(.L_x_13596) ;  /* 0x0000000000048947 */ /* 0x004fec0003800000 */
[----:B------:R-:W-:Y:S01]  /*93b0*/  BPT.TRAP 0x1 ;  /* 0x000000040000795c */ /* 0x000fe20000300000 */
.L_x_13596:
[----:B------:R-:W-:Y:S01]  /*93c0*/  IMAD.MOV.U32 R8, RZ, RZ, 0x1 ;  /* 0x00000001ff087424 */ /* 0x000fe200078e00ff */
[----:B------:R-:W-:-:S04]  /*93d0*/  SHF.R.S32.HI R20, RZ, 0x1f, R5 ;  /* 0x0000001fff147819 */ /* 0x000fc80000011405 */
[----:B------:R-:W-:Y:S01]  /*93e0*/  SHF.L.U32 R9, R8, 0x1f, RZ ;  /* 0x0000001f08097819 */ /* 0x000fe200000006ff */
[C---:B------:R-:W-:Y:S02]  /*93f0*/  IMAD.SHL.U32 R8, R17.reuse, 0x80, RZ ;  /* 0x0000008011087824 */ /* 0x040fe400078e00ff */
[----:B------:R-:W-:Y:S01]  /*9400*/  IMAD.SHL.U32 R17, R17, 0x10, RZ ;  /* 0x0000001011117824 */ /* 0x000fe200078e00ff */
[----:B------:R-:W0:Y:S02]  /*9410*/  SYNCS.PHASECHK.TRANS64.TRYWAIT P0, [UR43+0x12480], R9 ;  /* 0x01248009ff0075a7 */ /* 0x000e24000800016b */
[----:B------:R-:W-:-:S04]  /*9420*/  LOP3.LUT R8, R8, 0x180, RZ, 0xc0, !PT ;  /* 0x0000018008087812 */ /* 0x000fc800078ec0ff */
[----:B------:R-:W-:Y:S02]  /*9430*/  LOP3.LUT R8, R8, 0x30, R2, 0xf8, !PT ;  /* 0x0000003008087812 */ /* 0x000fe400078ef802 */
[----:B------:R-:W-:Y:S02]  /*9440*/  LOP3.LUT R2, R2, 0x40, RZ, 0xc0, !PT ;  /* 0x0000004002027812 */ /* 0x000fe400078ec0ff */
[----:B------:R-:W-:-:S04]  /*9450*/  LOP3.LUT R8, R8, 0x30, R17, 0x78, !PT ;  /* 0x0000003008087812 */ /* 0x000fc800078e7811 */
[----:B------:R-:W-:-:S05]  /*9460*/  IADD3 R2, R8, R3, R2 ;  /* 0x0000000308027210 */ /* 0x000fca0007ffe002 */
[----:B------:R1:W-:Y:S02]  /*9470*/  STL [R1+0x14], R2 ;  /* 0x0000140201007387 */ /* 0x0003e40000100800 */
[----:B01----:R-:W-:Y:S05]  /*9480*/  @!P0 BRA `(.L_x_13597) ;  /* 0x0000003400fc8947 */ /* 0x003fea0003800000 */
.L_x_13648:
[----:B------:R-:W2:Y:S01]  /*9490*/  LDL R11, [R1+0x10] ;  /* 0x00001000010b7983 */ /* 0x000ea20000100800 */
[----:B------:R-:W-:Y:S01]  /*94a0*/  ULDC.64 UR4, c[0x0][0x328] ;  /* 0x0000ca0000047ab9 */ /* 0x000fe20000000a00 */
[----:B-----5:R-:W-:Y:S01]  /*94b0*/  SHF.R.S32.HI R24, RZ, 0x1f, R4 ;  /* 0x0000001fff187819 */ /* 0x020fe20000011404 */
[----:B------:R-:W-:Y:S01]  /*94c0*/  IMAD R8, R20, UR4, RZ ;  /* 0x0000000414087c24 */ /* 0x000fe2000f8e02ff */
[----:B------:R-:W-:Y:S01]  /*94d0*/  ULDC.64 UR6, c[0x0][0x338] ;  /* 0x0000ce0000067ab9 */ /* 0x000fe20000000a00 */
[C---:B0-----:R-:W-:Y:S01]  /*94e0*/  IMAD.WIDE.U32 R2, R5.reuse, UR4, RZ ;  /* 0x0000000405027c25 */ /* 0x041fe2000f8e00ff */
[----:B------:R-:W-:Y:S01]  /*94f0*/  SHF.R.S32.HI R21, RZ, 0x1f, R7 ;  /* 0x0000001fff157819 */ /* 0x000fe20000011407 */
[----:B------:R-:W0:Y:S01]  /*9500*/  S2R R14, SR_TID.X ;  /* 0x00000000000e7919 */ /* 0x000e220000002100 */
[----:B------:R-:W-:Y:S01]  /*9510*/  SHF.R.S32.HI R25, RZ, 0x1f, R6 ;  /* 0x0000001fff197819 */ /* 0x000fe20000011406 */
[----:B------:R-:W-:Y:S01]  /*9520*/  IMAD R8, R5, UR5, R8 ;  /* 0x0000000505087c24 */ /* 0x000fe2000f8e0208 */
[----:B------:R-:W1:Y:S01]  /*9530*/  LDC R15, c[0x0][0x2f4] ;  /* 0x0000bd00ff0f7b82 */ /* 0x000e620000000800 */
[----:B------:R-:W-:-:S02]  /*9540*/  IMAD R10, R21, UR4, RZ ;  /* 0x00000004150a7c24 */ /* 0x000fc4000f8e02ff */
[----:B------:R-:W-:Y:S02]  /*9550*/  IMAD.IADD R3, R3, 0x1, R8 ;  /* 0x0000000103037824 */ /* 0x000fe400078e0208 */
[----:B------:R-:W-:Y:S02]  /*9560*/  IMAD R8, R24, UR6, RZ ;  /* 0x0000000618087c24 */ /* 0x000fe4000f8e02ff */
[----:B------:R-:W-:-:S04]  /*9570*/  IMAD.WIDE.U32 R2, R4, UR6, R2 ;  /* 0x0000000604027c25 */ /* 0x000fc8000f8e0002 */
[----:B------:R-:W-:Y:S02]  /*9580*/  IMAD R8, R4, UR7, R8 ;  /* 0x0000000704087c24 */ /* 0x000fe4000f8e0208 */
[----:B------:R-:W-:-:S03]  /*9590*/  IMAD R10, R7, UR5, R10 ;  /* 0x00000005070a7c24 */ /* 0x000fc6000f8e020a */
[----:B------:R-:W-:Y:S01]  /*95a0*/  IADD3 R9, R3, R8, RZ ;  /* 0x0000000803097210 */ /* 0x000fe20007ffe0ff */
[----:B------:R-:W-:Y:S02]  /*95b0*/  IMAD.MOV.U32 R8, RZ, RZ, R2 ;  /* 0x000000ffff087224 */ /* 0x000fe400078e0002 */
[----:B------:R-:W-:Y:S01]  /*95c0*/  IMAD.WIDE.U32 R2, R7, UR4, RZ ;  /* 0x0000000407027c25 */ /* 0x000fe2000f8e00ff */
[----:B------:R-:W-:-:S03]  /*95d0*/  ULDC.64 UR4, c[0x0][0x330] ;  /* 0x0000cc0000047ab9 */ /* 0x000fc60000000a00 */
[----:B------:R-:W-:Y:S02]  /*95e0*/  IMAD.IADD R3, R3, 0x1, R10 ;  /* 0x0000000103037824 */ /* 0x000fe400078e020a */
[----:B------:R-:W-:Y:S02]  /*95f0*/  IMAD R10, R25, UR6, RZ ;  /* 0x00000006190a7c24 */ /* 0x000fe4000f8e02ff */
[----:B------:R-:W-:Y:S01]  /*9600*/  IMAD.WIDE.U32 R2, R6, UR6, R2 ;  /* 0x0000000606027c25 */ /* 0x000fe2000f8e0002 */
[----:B0-----:R-:W-:-:S03]  /*9610*/  SHF.L.U32 R14, R14, 0x4, RZ ;  /* 0x000000040e0e7819 */ /* 0x001fc600000006ff */
[----:B------:R-:W-:Y:S02]  /*9620*/  IMAD R10, R6, UR7, R10 ;  /* 0x00000007060a7c24 */ /* 0x000fe4000f8e020a */
[----:B------:R-:W-:Y:S01]  /*9630*/  IMAD.U32 R13, RZ, RZ, UR4 ;  /* 0x00000004ff0d7e24 */ /* 0x000fe2000f8e00ff */
[----:B------:R-:W-:Y:S01]  /*9640*/  LOP3.LUT R14, R14, 0x30, RZ, 0xc0, !PT ;  /* 0x000000300e0e7812 */ /* 0x000fe200078ec0ff */
[----:B------:R-:W-:-:S03]  /*9650*/  IMAD.IADD R3, R3, 0x1, R10 ;  /* 0x0000000103037824 */ /* 0x000fc600078e020a */
[----:B-1----:R-:W-:Y:S01]  /*9660*/  ISETP.GE.AND P2, PT, R14, R15, PT ;  /* 0x0000000f0e00720c */ /* 0x002fe20003f46270 */
[----:B------:R-:W-:Y:S01]  /*9670*/  IMAD.WIDE.U32 R2, R13, UR39, R2 ;  /* 0x000000270d027c25 */ /* 0x000fe2000f8e0002 */
[----:B--2---:R-:W-:-:S03]  /*9680*/  R2UR UR6, R11 ;  /* 0x000000000b0672ca */ /* 0x004fc600000e0000 */
[----:B------:R-:W-:-:S10]  /*9690*/  IMAD.WIDE.U32 R10, R13, UR39, R8 ;  /* 0x000000270d0a7c25 */ /* 0x000fd4000f8e0008 */
[----:B------:R-:W-:-:S03]  /*96a0*/  UIMAD UR4, UR6, UR4, URZ ;  /* 0x00000004060472a4 */ /* 0x000fc6000f8e023f */
[----:B------:R-:W-:Y:S01]  /*96b0*/  ULDC.64 UR6, c[0x0][0x318] ;  /* 0x0000c60000067ab9 */ /* 0x000fe20000000a00 */
[----:B------:R-:W-:Y:S01]  /*96c0*/  UIMAD UR4, UR39, UR5, UR4 ;  /* 0x00000005270472a4 */ /* 0x000fe2000f8e0204 */
[----:B------:R-:W-:Y:S01]  /*96d0*/  IMAD.U32 R17, RZ, RZ, UR7 ;  /* 0x00000007ff117e24 */ /* 0x000fe2000f8e00ff */
[----:B------:R-:W-:-:S04]  /*96e0*/  IADD3 R9, P0, R10, UR6, RZ ;  /* 0x000000060a097c10 */ /* 0x000fc8000ff1e0ff */
[----:B------:R-:W-:Y:S02]  /*96f0*/  IADD3.X R10, R17, UR4, R11, P0, !PT ;  /* 0x00000004110a7c10 */ /* 0x000fe400087fe40b */
[----:B------:R-:W-:-:S04]  /*9700*/  IADD3 R18, P0, R2, UR6, RZ ;  /* 0x0000000602127c10 */ /* 0x000fc8000ff1e0ff */
[----:B------:R-:W-:Y:S01]  /*9710*/  IADD3.X R17, R17, UR4, R3, P0, !PT ;  /* 0x0000000411117c10 */ /* 0x000fe200087fe403 */
[----:B------:R-:W-:Y:S01]  /*9720*/  IMAD.MOV.U32 R3, RZ, RZ, -0xa0 ;  /* 0xffffff60ff037424 */ /* 0x000fe200078e00ff */
[----:B------:R-:W-:-:S03]  /*9730*/  UMOV UR4, 0xffffffff ;  /* 0xffffffff00047882 */ /* 0x000fc60000000000 */
[----:B------:R-:W-:-:S04]  /*9740*/  IMAD R8, R12, R3, UR36 ;  /* 0x000000240c087e24 */ /* 0x000fc8000f8e0203 */
[----:B------:R-:W-:-:S05]  /*9750*/  IMAD.IADD R8, R8, 0x1, -R29 ;  /* 0x0000000108087824 */ /* 0x000fca00078e0a1d */
[----:B------:R-:W-:Y:S01]  /*9760*/  ISETP.GE.AND P4, PT, R8, 0x1, PT ;  /* 0x000000010800780c */ /* 0x000fe20003f86270 */
[----:B------:R-:W-:-:S12]  /*9770*/  BRA.DIV UR4, `(.L_x_13598) ;  /* 0x00000036045c7947 */ /* 0x000fd8000b800000 */
[----:B------:R-:W2:Y:S01]  /*9780*/  LDL R11, [R1+0x14] ;  /* 0x00001400010b7983 */ /* 0x000ea20000100800 */
[C---:B------:R-:W-:Y:S02]  /*9790*/  ISETP.LT.OR P0, PT, R8.reuse, 0x1, P2 ;  /* 0x000000010800780c */ /* 0x040fe40001701670 */
[----:B------:R-:W-:Y:S01]  /*97a0*/  ISETP.GE.AND P5, PT, R8, 0x81, PT ;  /* 0x000000810800780c */ /* 0x000fe20003fa6270 */
[----:B------:R-:W0:Y:S01]  /*97b0*/  S2R R12, SR_TID.X ;  /* 0x00000000000c7919 */ /* 0x000e220000002100 */
[----:B------:R-:W-:Y:S02]  /*97c0*/  LOP3.LUT R0, R0, 0xffffffef, RZ, 0xc0, !PT ;  /* 0xffffffef00007812 */ /* 0x000fe400078ec0ff */
[----:B------:R-:W-:Y:S01]  /*97d0*/  ISETP.GE.AND P3, PT, R8, 0x21, PT ;  /* 0x000000210800780c */ /* 0x000fe20003f66270 */
[----:B------:R-:W1:Y:S04]  /*97e0*/  SHFL.IDX PT, R2, R9, RZ, 0x1c1f ;  /* 0x001c1fff09027589 */ /* 0x000e6800000e0000 */
[----:B------:R-:W3:Y:S04]  /*97f0*/  SHFL.IDX PT, R3, R10, RZ, 0x1c1f ;  /* 0x001c1fff0a037589 */ /* 0x000ee800000e0000 */
[----:B------:R-:W-:Y:S01]  /*9800*/  SHFL.IDX PT, R17, R17, RZ, 0x1c1f ;  /* 0x001c1fff11117589 */ /* 0x000fe200000e0000 */
[----:B------:R-:W-:Y:S01]  /*9810*/  @P5 LOP3.LUT R0, R0, 0x10, RZ, 0xfc, !PT ;  /* 0x0000001000005812 */ /* 0x000fe200078efcff */
[----:B0-----:R-:W-:-:S05]  /*9820*/  IMAD.SHL.U32 R12, R12, 0x10, RZ ;  /* 0x000000100c0c7824 */ /* 0x001fca00078e00ff */
[----:B------:R-:W-:-:S04]  /*9830*/  LOP3.LUT R12, R12, 0x30, RZ, 0xc0, !PT ;  /* 0x000000300c0c7812 */ /* 0x000fc800078ec0ff */
[----:B-1----:R-:W-:-:S05]  /*9840*/  IADD3 R2, P1, R12, R2, RZ ;  /* 0x000000020c027210 */ /* 0x002fca0007f3e0ff */
[----:B---3--:R-:W-:Y:S02]  /*9850*/  IMAD.X R3, RZ, RZ, R3, P1 ;  /* 0x000000ffff037224 */ /* 0x008fe400008e0603 */
[----:B--2---:R-:W-:-:S05]  /*9860*/  VIADD R11, R11, UR43 ;  /* 0x0000002b0b0b7c36 */ /* 0x004fca0008000000 */
[----:B------:R0:W-:Y:S01]  /*9870*/  LDGSTS.E.BYPASS.LTC128B.128 [R11+0x5200], desc[UR40][R2.64], !P0 ;  /* 0x05200000020b7fae */ /* 0x0001e2000c101d68 */
[----:B------:R-:W-:-:S03]  /*9880*/  ISETP.LT.OR P0, PT, R8, 0x21, P2 ;  /* 0x000000210800780c */ /* 0x000fc60001701670 */
[----:B------:R-:W-:Y:S04]  /*9890*/  STL [R1], R11 ;  /* 0x0000000b01007387 */ /* 0x000fe80000100800 */
[----:B0-----:R-:W0:Y:S04]  /*98a0*/  SHFL.IDX PT, R2, R9, 0x1, 0x1c1f ;  /* 0x003c1f0009027f89 */ /* 0x001e2800000e0000 */
[----:B------:R-:W1:Y:S01]  /*98b0*/  SHFL.IDX PT, R3, R10, 0x1, 0x1c1f ;  /* 0x003c1f000a037f89 */ /* 0x000e6200000e0000 */
[----:B0-----:R-:W-:-:S05]  /*98c0*/  IADD3 R2, P1, R12, R2, RZ ;  /* 0x000000020c027210 */ /* 0x001fca0007f3e0ff */
[----:B-1----:R-:W-:-:S05]  /*98d0*/  IMAD.X R3, RZ, RZ, R3, P1 ;  /* 0x000000ffff037224 */ /* 0x002fca00008e0603 */
[----:B------:R0:W-:Y:S01]  /*98e0*/  LDGSTS.E.BYPASS.LTC128B.128 [R11+0x5a00], desc[UR40][R2.64], !P0 ;  /* 0x05a00000020b7fae */ /* 0x0001e2000c101d68 */
[----:B------:R-:W-:-:S03]  /*98f0*/  ISETP.LT.OR P0, PT, R8, 0x41, P2 ;  /* 0x000000410800780c */ /* 0x000fc60001701670 */
[----:B0-----:R-:W0:Y:S04]  /*9900*/  SHFL.IDX PT, R2, R9, 0x2, 0x1c1f ;  /* 0x005c1f0009027f89 */ /* 0x001e2800000e0000 */
[----:B------:R-:W1:Y:S04]  /*9910*/  SHFL.IDX PT, R3, R10, 0x2, 0x1c1f ;  /* 0x005c1f000a037f89 */ /* 0x000e6800000e0000 */
[----:B------:R-:W-:Y:S01]  /*9920*/  SHFL.IDX PT, R10, R10, 0x3, 0x1c1f ;  /* 0x007c1f000a0a7f89 */ /* 0x000fe200000e0000 */
[----:B0-----:R-:W-:-:S05]  /*9930*/  IADD3 R2, P1, R12, R2, RZ ;  /* 0x000000020c027210 */ /* 0x001fca0007f3e0ff */
[----:B-1----:R-:W-:-:S05]  /*9940*/  IMAD.X R3, RZ, RZ, R3, P1 ;  /* 0x000000ffff037224 */ /* 0x002fca00008e0603 */
[----:B------:R0:W-:Y:S01]  /*9950*/  LDGSTS.E.BYPASS.LTC128B.128 [R11+0x6200], desc[UR40][R2.64], !P0 ;  /* 0x06200000020b7fae */ /* 0x0001e2000c101d68 */
[----:B------:R-:W-:-:S03]  /*9960*/  ISETP.LT.OR P0, PT, R8, 0x61, P2 ;  /* 0x000000610800780c */ /* 0x000fc60001701670 */
[----:B0-----:R-:W0:Y:S02]  /*9970*/  SHFL.IDX PT, R2, R9, 0x3, 0x1c1f ;  /* 0x007c1f0009027f89 */ /* 0x001e2400000e0000 */
[----:B0-----:R-:W-:-:S04]  /*9980*/  IADD3 R2, P1, R12, R2, RZ ;  /* 0x000000020c027210 */ /* 0x001fc80007f3e0ff */
[----:B------:R-:W-:Y:S02]  /*9990*/  IADD3.X R3, RZ, R10, RZ, P1, !PT ;  /* 0x0000000aff037210 */ /* 0x000fe40000ffe4ff */
[----:B------:R-:W-:-:S03]  /*99a0*/  ISETP.GE.AND P1, PT, R8, 0x61, PT ;  /* 0x000000610800780c */ /* 0x000fc60003f26270 */
[----:B------:R0:W-:Y:S01]  /*99b0*/  LDGSTS.E.BYPASS.LTC128B.128 [R11+0x6a00], desc[UR40][R2.64], !P0 ;  /* 0x06a00000020b7fae */ /* 0x0001e2000c101d68 */
[----:B------:R-:W-:-:S03]  /*99c0*/  ISETP.GE.AND P0, PT, R8, 0x41, PT ;  /* 0x000000410800780c */ /* 0x000fc60003f06270 */
[----:B0-----:R1:W2:Y:S10]  /*99d0*/  SHFL.IDX PT, R2, R18, RZ, 0x1c1f ;  /* 0x001c1fff12027589 */ /* 0x0012b400000e0000 */
.L_x_13660:
[----:B------:R-:W3:Y:S01]  /*99e0*/  LDL R9, [R1] ;  /* 0x0000000001097983 */ /* 0x000ee20000100800 */
[----:B------:R-:W-:Y:S01]  /*99f0*/  ISETP.LT.OR P2, PT, R8, 0x81, P2 ;  /* 0x000000810800780c */ /* 0x000fe20001741670 */
[----:B------:R-:W4:Y:S02]  /*9a00*/  S2R R3, SR_TID.X ;  /* 0x0000000000037919 */ /* 0x000f240000002100 */
[----:B----4-:R-:W-:-:S05]  /*9a10*/  IMAD.SHL.U32 R3, R3, 0x10, RZ ;  /* 0x0000001003037824 */ /* 0x010fca00078e00ff */
[----:B------:R-:W-:-:S04]  /*9a20*/  LOP3.LUT R3, R3, 0x30, RZ, 0xc0, !PT ;  /* 0x0000003003037812 */ /* 0x000fc800078ec0ff */
[----:B--2---:R-:W-:-:S05]  /*9a30*/  IADD3 R2, P5, R3, R2, RZ ;  /* 0x0000000203027210 */ /* 0x004fca0007fbe0ff */
[----:B------:R-:W-:-:S05]  /*9a40*/  IMAD.X R3, RZ, RZ, R17, P5 ;  /* 0x000000ffff037224 */ /* 0x000fca00028e0611 */
[----:B------:R-:W-:Y:S01]  /*9a50*/  @!PT LDS RZ, [RZ] ;  /* 0x00000000fffff984 */ /* 0x000fe20000000800 */
[----:B------:R-:W-:Y:S01]  /*9a60*/  @!PT LDS RZ, [RZ] ;  /* 0x00000000fffff984 */ /* 0x000fe20000000800 */
[----:B------:R-:W-:Y:S01]  /*9a70*/  @!PT LDS RZ, [RZ] ;  /* 0x00000000fffff984 */ /* 0x000fe20000000800 */
[----:B---3--:R2:W-:Y:S01]  /*9a80*/  LDGSTS.E.BYPASS.LTC128B.128 [R9+0x7200], desc[UR40][R2.64], !P2 ;  /* 0x0720000002097fae */ /* 0x0085e2000d101d68 */
[----:B------:R-:W-:Y:S01]  /*9a90*/  NOP ;  /* 0x0000000000007918 */ /* 0x000fe20000000000 */
[----:B------:R-:W-:Y:S02]  /*9aa0*/  SYNCS.ARRIVE.TRANS64.RED.A0T1 RZ, [UR43+0x12470], RZ ;  /* 0x012470ffffff79a7 */ /* 0x000fe4000820042b */
[----:B------:R-:W-:Y:S01]  /*9ab0*/  ARRIVES.LDGSTSBAR.64.TRANSCNT [UR43+0x12470] ;  /* 0x01247000ff0079b0 */ /* 0x000fe20008000aab */
[----:B------:R-:W-:Y:S01]  /*9ac0*/  NOP ;  /* 0x0000000000007918 */ /* 0x000fe20000000000 */
[----:B------:R-:W-:-:S06]  /*9ad0*/  ULOP3.LUT UR4, UR46, 0x2, URZ, 0xfc, !UPT ;  /* 0x000000022e047892 */ /* 0x000fcc000f8efc3f */
[----:B--2---:R-:W-:-:S05]  /*9ae0*/  IMAD.U32 R9, RZ, RZ, UR4 ;  /* 0x00000004ff097e24 */ /* 0x004fca000f8e00ff */
[----:B------:R-:W-:-:S13]  /*9af0*/  ISETP.NE.AND P6, PT, R9, 0x3, PT ;  /* 0x000000030900780c */ /* 0x000fda0003fc5270 */
[----:B------:R-:W-:Y:S05]  /*9b00*/  @!P6 BRA `(.L_x_13599) ;  /* 0x000000000004e947 */ /* 0x000fea0003800000 */
[----:B------:R-:W-:Y:S01]  /*9b10*/  BPT.TRAP 0x1 ;  /* 0x000000040000795c */ /* 0x000fe20000300000 */
.L_x_13599:
[----:B------:R-:W-:Y:S01]  /*9b20*/  SYNCS.ARRIVE.TRANS64.A1T0 RZ, [UR43+0x12470], RZ ;  /* 0x012470ffffff79a7 */ /* 0x000fe2000810002b */
[----:B------:R-:W-:Y:S05]  /*9b30*/  @!P6 BRA `(.L_x_13600) ;  /* 0x000000000004e947 */ /* 0x000fea0003800000 */
[----:B------:R-:W-:Y:S01]  /*9b40*/  BPT.TRAP 0x1 ;  /* 0x000000040000795c */ /* 0x000fe20000300000 */
.L_x_13600:
[----:B------:R-:W-:-:S05]  /*9b50*/  IMAD.MOV.U32 R2, RZ, RZ, 0x1 ;  /* 0x00000001ff027424 */ /* 0x000fca00078e00ff */
[----:B------:R-:W-:-:S04]  /*9b60*/  SHF.L.U32 R2, R2, 0x1f, RZ ;  /* 0x0000001f02027819 */ /* 0x000fc800000006ff */
[----:B------:R-:W2:Y:S02]  /*9b70*/  SYNCS.PHASECHK.TRANS64.TRYWAIT P2, [UR43+0x12440], R2 ;  /* 0x01244002ff0075a7 */ /* 0x000ea4000804016b */
[----:B--2---:R-:W-:Y:S05]  /*9b80*/  @!P2 BRA `(.L_x_13601) ;  /* 0x000000380028a947 */ /* 0x004fea0003800000 */
.L_x_13661:
[----:B------:R-:W3:Y:S01]  /*9b90*/  LDL R10, [R1+0x10] ;  /* 0x00001000010a7983 */ /* 0x000ee20000100800 */
[----:B------:R-:W-:Y:S01]  /*9ba0*/  ULDC.64 UR4, c[0x0][0x300] ;  /* 0x0000c00000047ab9 */ /* 0x000fe20000000a00 */
[----:B------:R-:W-:Y:S01]  /*9bb0*/  ULDC.64 UR8, c[0x0][0x310] ;  /* 0x0000c40000087ab9 */ /* 0x000fe20000000a00 */
[----:B------:R-:W-:Y:S01]  /*9bc0*/  IMAD R8, R20, UR4, RZ ;  /* 0x0000000414087c24 */ /* 0x000fe2000f8e02ff */
[----:B-1----:R1:W5:Y:S01]  /*9bd0*/  LDL R18, [R1] ;  /* 0x0000000001127983 */ /* 0x0023620000100800 */
[C---:B--2---:R-:W-:Y:S01]  /*9be0*/  IMAD.WIDE.U32 R2, R5.reuse, UR4, RZ ;  /* 0x0000000405027c25 */ /* 0x044fe2000f8e00ff */
[----:B------:R-:W2:Y:S03]  /*9bf0*/  LDC R9, c[0x0][0x2f4] ;  /* 0x0000bd00ff097b82 */ /* 0x000ea60000000800 */
[----:B------:R-:W-:Y:S02]  /*9c00*/  IMAD R8, R5, UR5, R8 ;  /* 0x0000000505087c24 */ /* 0x000fe4000f8e0208 */
[----:B------:R-:W-:-:S02]  /*9c10*/  IMAD R24, R24, UR8, RZ ;  /* 0x0000000818187c24 */ /* 0x000fc4000f8e02ff */
[----:B------:R-:W-:Y:S02]  /*9c20*/  IMAD.IADD R3, R3, 0x1, R8 ;  /* 0x0000000103037824 */ /* 0x000fe400078e0208 */
[----:B------:R-:W-:Y:S02]  /*9c30*/  IMAD R21, R21, UR4, RZ ;  /* 0x0000000415157c24 */ /* 0x000fe4000f8e02ff */
[----:B------:R-:W-:-:S04]  /*9c40*/  IMAD.WIDE.U32 R2, R4, UR8, R2 ;  /* 0x0000000804027c25 */ /* 0x000fc8000f8e0002 */
[----:B------:R-:W-:Y:S02]  /*9c50*/  IMAD R4, R4, UR9, R24 ;  /* 0x0000000904047c24 */ /* 0x000fe4000f8e0218 */
[----:B------:R-:W4:Y:S01]  /*9c60*/  S2R R24, SR_TID.X ;  /* 0x0000000000187919 */ /* 0x000f220000002100 */
[----:B------:R-:W-:Y:S02]  /*9c70*/  IMAD R21, R7, UR5, R21 ;  /* 0x0000000507157c24 */ /* 0x000fe4000f8e0215 */
[----:B------:R-:W-:Y:S01]  /*9c80*/  IMAD.IADD R5, R3, 0x1, R4 ;  /* 0x0000000103057824 */ /* 0x000fe200078e0204 */
[----:B------:R-:W-:Y:S01]  /*9c90*/  MOV R4, R2 ;  /* 0x0000000200047202 */ /* 0x000fe20000000f00 */
[----:B------:R-:W-:Y:S01]  /*9ca0*/  IMAD.WIDE.U32 R2, R7, UR4, RZ ;  /* 0x0000000407027c25 */ /* 0x000fe2000f8e00ff */
[----:B------:R-:W-:-:S03]  /*9cb0*/  ULDC.64 UR4, c[0x0][0x308] ;  /* 0x0000c20000047ab9 */ /* 0x000fc60000000a00 */
[----:B------:R-:W-:Y:S02]  /*9cc0*/  IMAD.IADD R3, R3, 0x1, R21 ;  /* 0x0000000103037824 */ /* 0x000fe400078e0215 */
[----:B------:R-:W-:Y:S02]  /*9cd0*/  IMAD R7, R25, UR8, RZ ;  /* 0x0000000819077c24 */ /* 0x000fe4000f8e02ff */
[----:B------:R-:W-:-:S04]  /*9ce0*/  IMAD.WIDE.U32 R2, R6, UR8, R2 ;  /* 0x0000000806027c25 */ /* 0x000fc8000f8e0002 */
[----:B------:R-:W-:Y:S02]  /*9cf0*/  IMAD R7, R6, UR9, R7 ;  /* 0x0000000906077c24 */ /* 0x000fe4000f8e0207 */
[----:B------:R-:W-:Y:S02]  /*9d00*/  IMAD.U32 R6, RZ, RZ, UR4 ;  /* 0x00000004ff067e24 */ /* 0x000fe4000f8e00ff */
[----:B------:R-:W-:Y:S02]  /*9d10*/  IMAD.IADD R3, R3, 0x1, R7 ;  /* 0x0000000103037824 */ /* 0x000fe400078e0207 */
[----:B------:R-:W-:-:S04]  /*9d20*/  IMAD.WIDE.U32 R4, R6, UR39, R4 ;  /* 0x0000002706047c25 */ /* 0x000fc8000f8e0004 */
[----:B------:R-:W-:-:S04]  /*9d30*/  IMAD.WIDE.U32 R2, R6, UR39, R2 ;  /* 0x0000002706027c25 */ /* 0x000fc8000f8e0002 */
[----:B----4-:R-:W-:-:S05]  /*9d40*/  IMAD.SHL.U32 R24, R24, 0x10, RZ ;  /* 0x0000001018187824 */ /* 0x010fca00078e00ff */
[----:B------:R-:W-:-:S04]  /*9d50*/  LOP3.LUT R24, R24, 0x30, RZ, 0xc0, !PT ;  /* 0x0000003018187812 */ /* 0x000fc800078ec0ff */
[----:B--2---:R-:W-:Y:S02]  /*9d60*/  ISETP.GE.AND P5, PT, R24, R9, PT ;  /* 0x000000091800720c */ /* 0x004fe40003fa6270 */
[----:B------:R-:W-:-:S11]  /*9d70*/  LOP3.LUT R0, R0, 0xfffffffe, RZ, 0xc0, !PT ;  /* 0xfffffffe00007812 */ /* 0x000fd600078ec0ff */
[----:B------:R-:W-:Y:S02]  /*9d80*/  @P5 LOP3.LUT R0, R0, 0x1, RZ, 0xfc, !PT ;  /* 0x0000000100005812 */ /* 0x000fe400078efcff */
[----:B---3--:R-:W-:-:S13]  /*9d90*/  R2UR UR6, R10 ;  /* 0x000000000a0672ca */ /* 0x008fda00000e0000 */
        /* <DEDUP_REMOVED lines=8> */
[----:B------:R-:W-:-:S03]  /*9e20*/  UMOV UR4, 0xffffffff ;  /* 0xffffffff00047882 */ /* 0x000fc60000000000 */
[----:B-1----:R-:W-:Y:S05]  /*9e30*/  BRA.DIV UR4, `(.L_x_13602) ;  /* 0x0000003604987947 */ /* 0x002fea000b800000 */
[----:B------:R-:W1:Y:S04]  /*9e40*/  SHFL.IDX PT, R14, R4, RZ, 0x1c1f ;  /* 0x001c1fff040e7589 */ /* 0x000e6800000e0000 */
[----:B------:R-:W2:Y:S04]  /*9e50*/  SHFL.IDX PT, R2, R5, RZ, 0x1c1f ;  /* 0x001c1fff05027589 */ /* 0x000ea800000e0000 */
[----:B------:R-:W-:Y:S01]  /*9e60*/  SHFL.IDX PT, R7, R7, RZ, 0x1c1f ;  /* 0x001c1fff07077589 */ /* 0x000fe200000e0000 */
[----:B-1----:R-:W-:-:S03]  /*9e70*/  @P4 IADD3 R8, P2, R24, R14, RZ ;  /* 0x0000000e18084210 */ /* 0x002fc60007f5e0ff */
[----:B------:R-:W1:Y:S02]  /*9e80*/  SHFL.IDX PT, R14, R4, 0x1, 0x1c1f ;  /* 0x003c1f00040e7f89 */ /* 0x000e6400000e0000 */
[----:B--2---:R-:W-:Y:S01]  /*9e90*/  @P4 IMAD.X R3, RZ, RZ, R2, P2 ;  /* 0x000000ffff034224 */ /* 0x004fe200010e0602 */
[----:B------:R-:W-:-:S05]  /*9ea0*/  @P4 MOV R2, R8 ;  /* 0x0000000800024202 */ /* 0x000fca0000000f00 */
[----:B-----5:R2:W-:Y:S04]  /*9eb0*/  @P4 LDGSTS.E.BYPASS.LTC128B.128 [R18+0xd200], desc[UR40][R2.64], !P5 ;  /* 0x0d20000002124fae */ /* 0x0205e8000e901d68 */
[----:B--2---:R-:W2:Y:S01]  /*9ec0*/  SHFL.IDX PT, R2, R5, 0x1, 0x1c1f ;  /* 0x003c1f0005027f89 */ /* 0x004ea200000e0000 */
[----:B-1----:R-:W-:-:S03]  /*9ed0*/  @P3 IADD3 R8, P2, R24, R14, RZ ;  /* 0x0000000e18083210 */ /* 0x002fc60007f5e0ff */
[----:B------:R-:W1:Y:S04]  /*9ee0*/  SHFL.IDX PT, R14, R4, 0x2, 0x1c1f ;  /* 0x005c1f00040e7f89 */ /* 0x000e6800000e0000 */
[----:B------:R-:W-:Y:S01]  /*9ef0*/  SHFL.IDX PT, R4, R4, 0x3, 0x1c1f ;  /* 0x007c1f0004047f89 */ /* 0x000fe200000e0000 */
[----:B--2---:R-:W-:Y:S02]  /*9f00*/  @P3 IMAD.X R3, RZ, RZ, R2, P2 ;  /* 0x000000ffff033224 */ /* 0x004fe400010e0602 */
[----:B------:R-:W-:-:S05]  /*9f10*/  @P3 IMAD.MOV.U32 R2, RZ, RZ, R8 ;  /* 0x000000ffff023224 */ /* 0x000fca00078e0008 */
[----:B------:R2:W-:Y:S04]  /*9f20*/  @P3 LDGSTS.E.BYPASS.LTC128B.128 [R18+0xda00], desc[UR40][R2.64], !P5 ;  /* 0x0da0000002123fae */ /* 0x0005e8000e901d68 */
[----:B--2---:R-:W2:Y:S01]  /*9f30*/  SHFL.IDX PT, R2, R5, 0x2, 0x1c1f ;  /* 0x005c1f0005027f89 */ /* 0x004ea200000e0000 */
[----:B-1----:R-:W-:-:S03]  /*9f40*/  @P0 IADD3 R3, P2, R24, R14, RZ ;  /* 0x0000000e18030210 */ /* 0x002fc60007f5e0ff */
[----:B------:R-:W1:Y:S04]  /*9f50*/  SHFL.IDX PT, R5, R5, 0x3, 0x1c1f ;  /* 0x007c1f0005057f89 */ /* 0x000e6800000e0000 */
[----:B------:R3:W4:Y:S01]  /*9f60*/  SHFL.IDX PT, R14, R6, RZ, 0x1c1f ;  /* 0x001c1fff060e7589 */ /* 0x00072200000e0000 */
[----:B--2---:R-:W-:-:S05]  /*9f70*/  @P0 IMAD.X R2, RZ, RZ, R2, P2 ;  /* 0x000000ffff020224 */ /* 0x004fca00010e0602 */
[----:B------:R-:W-:-:S04]  /*9f80*/  @P0 LOP3.LUT R3, R3, R2, RZ, 0x3c, !PT ;  /* 0x0000000203030212 */ /* 0x000fc800078e3cff */
[----:B------:R-:W-:-:S04]  /*9f90*/  @P0 LOP3.LUT R2, R3, R2, RZ, 0x3c, !PT ;  /* 0x0000000203020212 */ /* 0x000fc800078e3cff */
[----:B------:R-:W-:-:S05]  /*9fa0*/  @P0 LOP3.LUT R3, R3, R2, RZ, 0x3c, !PT ;  /* 0x0000000203030212 */ /* 0x000fca00078e3cff */
[----:B------:R2:W-:Y:S01]  /*9fb0*/  @P0 LDGSTS.E.BYPASS.LTC128B.128 [R18+0xe200], desc[UR40][R2.64], !P5 ;  /* 0x0e20000002120fae */ /* 0x0005e2000e901d68 */
[----:B------:R-:W-:-:S05]  /*9fc0*/  @P1 IADD3 R8, P0, R24, R4, RZ ;  /* 0x0000000418081210 */ /* 0x000fca0007f1e0ff */
[----:B-1----:R-:W-:Y:S02]  /*9fd0*/  @P1 IMAD.X R9, RZ, RZ, R5, P0 ;  /* 0x000000ffff091224 */ /* 0x002fe400000e0605 */
[----:B--2---:R-:W-:Y:S02]  /*9fe0*/  @P1 IMAD.MOV.U32 R2, RZ, RZ, R8 ;  /* 0x000000ffff021224 */ /* 0x004fe400078e0008 */
[----:B------:R-:W-:-:S05]  /*9ff0*/  @P1 IMAD.MOV.U32 R3, RZ, RZ, R9 ;  /* 0x000000ffff031224 */ /* 0x000fca00078e0009 */
[----:B----4-:R3:W-:Y:S02]  /*a000*/  @P1 LDGSTS.E.BYPASS.LTC128B.128 [R18+0xea00], desc[UR40][R2.64], !P5 ;  /* 0x0ea0000002121fae */ /* 0x0107e4000e901d68 */
.L_x_13673:
[----:B------:R-:W-:Y:S01]  /*a010*/  LOP3.LUT P0, RZ, R0, 0x10, RZ, 0xc0, !PT ;  /* 0x0000001000ff7812 */ /* 0x000fe2000780c0ff */
[----:B------:R-:W-:-:S12]  /*a020*/  BSSY B0, `(.L_x_13603) ;  /* 0x0000008000007945 */ /* 0x000fd80003800000 */
[----:B------:R-:W-:Y:S05]  /*a030*/  @!P0 BRA `(.L_x_13604) ;  /* 0x0000000000188947 */ /* 0x000fea0003800000 */
[----:B---3--:R-:W-:-:S04]  /*a040*/  IADD3 R2, P0, R24, R14, RZ ;  /* 0x0000000e18027210 */ /* 0x008fc80007f1e0ff */
[----:B------:R-:W-:-:S05]  /*a050*/  IADD3.X R3, RZ, R7, RZ, P0, !PT ;  /* 0x00000007ff037210 */ /* 0x000fca00007fe4ff */
[----:B------:R-:W-:Y:S01]  /*a060*/  @!PT LDS RZ, [RZ] ;  /* 0x00000000fffff984 */ /* 0x000fe20000000800 */
[----:B------:R-:W-:Y:S01]  /*a070*/  @!PT LDS RZ, [RZ] ;  /* 0x00000000fffff984 */ /* 0x000fe20000000800 */
[----:B------:R-:W-:Y:S01]  /*a080*/  @!PT LDS RZ, [RZ] ;  /* 0x00000000fffff984 */ /* 0x000fe20000000800 */
[----:B------:R1:W-:Y:S04]  /*a090*/  LDGSTS.E.BYPASS.LTC128B.128 [R18+0xf200], desc[UR40][R2.64], !P5 ;  /* 0x0f20000002127fae */ /* 0x0003e8000e901d68 */
.L_x_13604:
[----:B------:R-:W-:Y:S05]  /*a0a0*/  BSYNC B0 ;  /* 0x0000000000007941 */ /* 0x000fea0003800000 */
.L_x_13603:
[----:B------:R-:W-:Y:S01]  /*a0b0*/  NOP ;  /* 0x0000000000007918 */ /* 0x000fe20000000000 */
[----:B------:R-:W-:Y:S01]  /*a0c0*/  SYNCS.ARRIVE.TRANS64.RED.A0T1 RZ, [UR43+0x12430], RZ ;  /* 0x012430ffffff79a7 */ /* 0x000fe2000820042b */
[----:B------:R-:W-:Y:S01]  /*a0d0*/  ARRIVES.LDGSTSBAR.64.TRANSCNT [UR43+0x12430] ;  /* 0x01243000ff0079b0 */ /* 0x000fe20008000aab */
[----:B------:R-:W-:Y:S01]  /*a0e0*/  NOP ;  /* 0x0000000000007918 */ /* 0x000fe20000000000 */
[----:B------:R-:W-:-:S06]  /*a0f0*/  ULOP3.LUT UR4, UR46, 0x2, URZ, 0xfc, !UPT ;  /* 0x000000022e047892 */ /* 0x000fcc000f8efc3f */
[----:B-1-3--:R-:W-:-:S05]  /*a100*/  IMAD.U32 R2, RZ, RZ, UR4 ;  /* 0x00000004ff027e24 */ /* 0x00afca000f8e00ff */
[----:B------:R-:W-:-:S13]  /*a110*/  ISETP.NE.AND P0, PT, R2, 0x3, PT ;  /* 0x000000030200780c */ /* 0x000fda0003f05270 */
[----:B------:R-:W-:Y:S05]  /*a120*/  @!P0 BRA `(.L_x_13605) ;  /* 0x0000000000048947 */ /* 0x000fea0003800000 */
[----:B------:R-:W-:Y:S01]  /*a130*/  BPT.TRAP 0x1 ;  /* 0x000000040000795c */ /* 0x000fe20000300000 */
.L_x_13605:
[----:B------:R-:W-:Y:S01]  /*a140*/  SYNCS.ARRIVE.TRANS64.A1T0 RZ, [UR43+0x12430], RZ ;  /* 0x012430ffffff79a7 */ /* 0x000fe2000810002b */
[----:B------:R-:W-:Y:S05]  /*a150*/  WARPSYNC.ALL ;  /* 0x0000000000007948 */ /* 0x000fea0003800000 */
[----:B------:R-:W1:Y:S01]  /*a160*/  S2R R25, SR_CTAID.Z ;  /* 0x0000000000197919 */ /* 0x000e620000002700 */
[----:B------:R-:W-:Y:S01]  /*a170*/  UIADD3 UR5, UR43, 0xa200, URZ ;  /* 0x0000a2002b057890 */ /* 0x000fe2000fffe03f */
[----:B------:R-:W-:Y:S01]  /*a180*/  R2UR UR4, R10 ;  /* 0x000000000a0472ca */ /* 0x000fe200000e0000 */
[----:B------:R-:W-:Y:S02]  /*a190*/  ULDC.64 UR6, c[0x0][0x2d8] ;  /* 0x0000b60000067ab9 */ /* 0x000fe40000000a00 */
[----:B------:R-:W-:-:S02]  /*a1a0*/  ULOP3.LUT UP0, URZ, UR5, 0x1bf, URZ, 0xc0, !UPT ;  /* 0x000001bf053f7892 */ /* 0x000fc4000f80c03f */
[----:B------:R-:W-:Y:S01]  /*a1b0*/  UIMAD.WIDE.U32 UR36, UR39, UR6, URZ ;  /* 0x00000006272472a5 */ /* 0x000fe2000f8e003f */
[----:B------:R-:W-:Y:S03]  /*a1c0*/  BAR.SYNC.DEFER_BLOCKING 0x8, 0x200 ;  /* 0x0208000000007b1d */ /* 0x000fe60000010000 */
[----:B------:R-:W-:-:S04]  /*a1d0*/  PLOP3.LUT P0, PT, PT, PT, UP0, 0x80, 0x0 ;  /* 0x000000000000781c */ /* 0x000fc80003f0f008 */
[----:B------:R-:W-:-:S04]  /*a1e0*/  UIMAD UR4, UR4, UR6, URZ ;  /* 0x00000006040472a4 */ /* 0x000fc8000f8e023f */
[----:B------:R-:W-:-:S04]  /*a1f0*/  UIMAD UR4, UR39, UR7, UR4 ;  /* 0x00000007270472a4 */ /* 0x000fc8000f8e0204 */
[----:B------:R-:W-:Y:S01]  /*a200*/  UIADD3 UR44, UR37, UR4, URZ ;  /* 0x00000004252c7290 */ /* 0x000fe2000fffe03f */
[----:B-1----:R-:W-:Y:S01]  /*a210*/  SHF.R.S32.HI R17, RZ, 0x1f, R25 ;  /* 0x0000001fff117819 */ /* 0x002fe20000011419 */
[----:B------:R-:W-:Y:S10]  /*a220*/  @!P0 BRA `(.L_x_13606) ;  /* 0x0000000000408947 */ /* 0x000ff40003800000 */
        /* <DEDUP_REMOVED lines=15> */
[----:B01----:R-:W-:Y:S05]  /*a320*/  CALL.ABS.NOINC R2 ;  /* 0x0000000002007343 */ /* 0x003fea0003c00000 */
.L_x_13606:
[----:B------:R-:W1:Y:S01]  /*a330*/  LDC R9, c[0x0][0x448] ;  /* 0x00011200ff097b82 */ /* 0x000e620000000800 */
[----:B0-----:R-:W-:Y:S01]  /*a340*/  IMAD R26, R27, 0xc0, R26 ;  /* 0x000000c01b1a7824 */ /* 0x001fe200078e021a */
[----:B------:R-:W-:Y:S01]  /*a350*/  ULDC.64 UR4, c[0x0][0x2e0] ;  /* 0x0000b80000047ab9 */ /* 0x000fe20000000a00 */
[----:B------:R-:W-:Y:S01]  /*a360*/  IMAD.U32 R4, RZ, RZ, UR36 ;  /* 0x00000024ff047e24 */ /* 0x000fe2000f8e00ff */
[----:B------:R-:W-:Y:S01]  /*a370*/  ULDC.64 UR6, c[0x0][0x2c8] ;  /* 0x0000b20000067ab9 */ /* 0x000fe20000000a00 */
[----:B------:R-:W-:Y:S01]  /*a380*/  IMAD.MOV.U32 R0, RZ, RZ, R26 ;  /* 0x000000ffff007224 */ /* 0x000fe200078e001a */
[----:B------:R-:W-:Y:S01]  /*a390*/  ULDC.64 UR8, c[0x0][0x280] ;  /* 0x0000a00000087ab9 */ /* 0x000fe20000000a00 */
[----:B------:R-:W-:-:S04]  /*a3a0*/  IMAD R17, R17, UR4, RZ ;  /* 0x0000000411117c24 */ /* 0x000fc8000f8e02ff */
[----:B------:R-:W-:Y:S01]  /*a3b0*/  IMAD R17, R25, UR5, R17 ;  /* 0x0000000519117c24 */ /* 0x000fe2000f8e0211 */
[----:B-1----:R-:W-:-:S13]  /*a3c0*/  ISETP.NE.AND P0, PT, R9, 0x1, PT ;  /* 0x000000010900780c */ /* 0x002fda0003f05270 */
[----:B------:R-:W0:Y:S08]  /*a3d0*/  @P0 LDC R3, c[0x0][0x44c] ;  /* 0x00011300ff030b82 */ /* 0x000e300000000800 */
[----:B------:R-:W1:Y:S08]  /*a3e0*/  @P0 LDC R5, c[0x0][0x450] ;  /* 0x00011400ff050b82 */ /* 0x000e700000000800 */
[----:B------:R-:W2:Y:S01]  /*a3f0*/  @P0 LDC R6, c[0x0][0x44c] ;  /* 0x00011300ff060b82 */ /* 0x000ea20000000800 */
[----:B0-----:R-:W-:-:S04]  /*a400*/  @P0 IMAD.HI.U32 R2, R26, R3, RZ ;  /* 0x000000031a020227 */ /* 0x001fc800078e00ff */
[----:B------:R-:W-:Y:S01]  /*a410*/  IMAD.U32 R3, RZ, RZ, UR44 ;  /* 0x0000002cff037e24 */ /* 0x000fe2000f8e00ff */
[----:B-1----:R-:W-:Y:S01]  /*a420*/  @P0 SHF.R.U32.HI R0, RZ, R5, R2 ;  /* 0x00000005ff000219 */ /* 0x002fe20000011602 */
[----:B------:R-:W-:Y:S01]  /*a430*/  IMAD.MOV.U32 R2, RZ, RZ, R4 ;  /* 0x000000ffff027224 */ /* 0x000fe200078e0004 */
[----:B------:R-:W-:Y:S02]  /*a440*/  MOV R5, UR37 ;  /* 0x0000002500057c02 */ /* 0x000fe40008000f00 */
[----:B------:R-:W-:Y:S01]  /*a450*/  SHF.R.S32.HI R4, RZ, 0x1f, R0 ;  /* 0x0000001fff047819 */ /* 0x000fe20000011400 */
[----:B------:R-:W-:Y:S01]  /*a460*/  IMAD.WIDE.U32 R2, R25, UR4, R2 ;  /* 0x0000000419027c25 */ /* 0x000fe2000f8e0002 */
[----:B------:R-:W-:-:S03]  /*a470*/  ULDC.64 UR4, c[0x0][0x2d0] ;  /* 0x0000b40000047ab9 */ /* 0x000fc60000000a00 */
[----:B------:R-:W-:Y:S02]  /*a480*/  IMAD R5, R4, UR4, RZ ;  /* 0x0000000404057c24 */ /* 0x000fe4000f8e02ff */
[----:B------:R-:W-:Y:S02]  /*a490*/  IMAD.IADD R3, R3, 0x1, R17 ;  /* 0x0000000103037824 */ /* 0x000fe400078e0211 */
[C---:B------:R-:W-:Y:S02]  /*a4a0*/  IMAD R7, R0.reuse, UR5, R5 ;  /* 0x0000000500077c24 */ /* 0x040fe4000f8e0205 */
[----:B------:R-:W-:-:S04]  /*a4b0*/  IMAD.WIDE.U32 R4, R0, UR4, R2 ;  /* 0x0000000400047c25 */ /* 0x000fc8000f8e0002 */
[----:B------:R-:W-:Y:S02]  /*a4c0*/  IMAD.IADD R5, R5, 0x1, R7 ;  /* 0x0000000105057824 */ /* 0x000fe400078e0207 */
[----:B------:R-:W-:Y:S01]  /*a4d0*/  IMAD.MOV R0, RZ, RZ, -R0 ;  /* 0x000000ffff007224 */ /* 0x000fe200078e0a00 */
[----:B------:R-:W0:Y:S03]  /*a4e0*/  @P0 LDC R7, c[0x0][0x450] ;  /* 0x00011400ff070b82 */ /* 0x000e260000000800 */
[----:B------:R-:W-:Y:S02]  /*a4f0*/  IMAD R0, R9, R0, R26 ;  /* 0x0000000009007224 */ /* 0x000fe400078e021a */
[----:B------:R-:W-:Y:S02]  /*a500*/  VIADD R26, R26, 0x80 ;  /* 0x000000801a1a7836 */ /* 0x000fe40000000000 */
[----:B------:R-:W-:Y:S01]  /*a510*/  IMAD.WIDE.U32 R4, R0, UR6, R4 ;  /* 0x0000000600047c25 */ /* 0x000fe2000f8e0004 */
[----:B------:R-:W-:-:S03]  /*a520*/  SHF.R.S32.HI R8, RZ, 0x1f, R0 ;  /* 0x0000001fff087819 */ /* 0x000fc60000011400 */
[----:B--2---:R-:W-:-:S04]  /*a530*/  @P0 IMAD.HI.U32 R6, R26, R6, RZ ;  /* 0x000000061a060227 */ /* 0x004fc800078e00ff */
[----:B------:R-:W-:-:S04]  /*a540*/  IMAD R8, R8, UR6, RZ ;  /* 0x0000000608087c24 */ /* 0x000fc8000f8e02ff */
[----:B------:R-:W-:Y:S01]  /*a550*/  IMAD R8, R0, UR7, R8 ;  /* 0x0000000700087c24 */ /* 0x000fe2000f8e0208 */
[----:B------:R-:W-:-:S04]  /*a560*/  IADD3 R0, P1, R4, UR8, RZ ;  /* 0x0000000804007c10 */ /* 0x000fc8000ff3e0ff */
[----:B------:R-:W-:Y:S01]  /*a570*/  IADD3.X R4, R5, UR9, R8, P1, !PT ;  /* 0x0000000905047c10 */ /* 0x000fe20008ffe408 */
[----:B------:R-:W-:Y:S01]  /*a580*/  IMAD.MOV.U32 R5, RZ, RZ, R26 ;  /* 0x000000ffff057224 */ /* 0x000fe200078e001a */
[----:B0-----:R-:W-:-:S04]  /*a590*/  @P0 SHF.R.U32.HI R5, RZ, R7, R6 ;  /* 0x00000007ff050219 */ /* 0x001fc80000011606 */
[----:B------:R-:W-:Y:S01]  /*a5a0*/  SHF.R.S32.HI R6, RZ, 0x1f, R5 ;  /* 0x0000001fff067819 */ /* 0x000fe20000011405 */
[----:B------:R-:W-:-:S04]  /*a5b0*/  IMAD.WIDE.U32 R2, R5, UR4, R2 ;  /* 0x0000000405027c25 */ /* 0x000fc8000f8e0002 */
[----:B------:R-:W-:Y:S01]  /*a5c0*/  IMAD R6, R6, UR4, RZ ;  /* 0x0000000406067c24 */ /* 0x000fe2000f8e02ff */
[----:B------:R-:W-:Y:S02]  /*a5d0*/  ULDC UR4, c[0x0][0x2b8] ;  /* 0x0000ae0000047ab9 */ /* 0x000fe40000000800 */
[----:B------:R-:W-:Y:S01]  /*a5e0*/  ISETP.GE.AND P0, PT, R24, UR4, PT ;  /* 0x0000000418007c0c */ /* 0x000fe2000bf06270 */
[C---:B------:R-:W-:Y:S01]  /*a5f0*/  IMAD R7, R5.reuse, UR5, R6 ;  /* 0x0000000505077c24 */ /* 0x040fe2000f8e0206 */
[----:B------:R-:W-:Y:S01]  /*a600*/  IADD3 R5, -R5, RZ, RZ ;  /* 0x000000ff05057210 */ /* 0x000fe20007ffe1ff */
[----:B------:R-:W-:Y:S02]  /*a610*/  UMOV UR4, 0xffffffff ;  /* 0xffffffff00047882 */ /* 0x000fe40000000000 */
[----:B------:R-:W-:Y:S02]  /*a620*/  IMAD.IADD R3, R3, 0x1, R7 ;  /* 0x0000000103037824 */ /* 0x000fe400078e0207 */
[----:B------:R-:W-:-:S04]  /*a630*/  IMAD R26, R9, R5, R26 ;  /* 0x00000005091a7224 */ /* 0x000fc800078e021a */
[----:B------:R-:W-:Y:S01]  /*a640*/  IMAD.WIDE.U32 R2, R26, UR6, R2 ;  /* 0x000000061a027c25 */ /* 0x000fe2000f8e0002 */
[----:B------:R-:W-:-:S05]  /*a650*/  SHF.R.S32.HI R5, RZ, 0x1f, R26 ;  /* 0x0000001fff057819 */ /* 0x000fca000001141a */
[----:B------:R-:W-:-:S04]  /*a660*/  IMAD R5, R5, UR6, RZ ;  /* 0x0000000605057c24 */ /* 0x000fc8000f8e02ff */
[----:B------:R-:W-:Y:S01]  /*a670*/  IMAD R7, R26, UR7, R5 ;  /* 0x000000071a077c24 */ /* 0x000fe2000f8e0205 */
[----:B------:R-:W-:-:S04]  /*a680*/  IADD3 R5, P1, R2, UR8, RZ ;  /* 0x0000000802057c10 */ /* 0x000fc8000ff3e0ff */
[----:B------:R-:W-:Y:S01]  /*a690*/  IADD3.X R8, R3, UR9, R7, P1, !PT ;  /* 0x0000000903087c10 */ /* 0x000fe20008ffe407 */
[----:B------:R-:W-:Y:S08]  /*a6a0*/  BRA.DIV UR4, `(.L_x_13607) ;  /* 0x0000003204e47947 */ /* 0x000ff0000b800000 */
[----:B------:R-:W0:Y:S01]  /*a6b0*/  SHFL.IDX PT, R3, R0, RZ, 0x1c1f ;  /* 0x001c1fff00037589 */ /* 0x000e2200000e0000 */
[----:B------:R-:W-:Y:S01]  /*a6c0*/  ULDC UR4, c[0x0][0x288] ;  /* 0x0000a20000047ab9 */ /* 0x000fe20000000800 */
[----:B------:R-:W-:Y:S02]  /*a6d0*/  IMAD R7, R27, 0xc0, R29 ;  /* 0x000000c01b077824 */ /* 0x000fe400078e021d */
[----:B------:R-:W1:Y:S01]  /*a6e0*/  SHFL.IDX PT, R2, R4, RZ, 0x1c1f ;  /* 0x001c1fff04027589 */ /* 0x000e6200000e0000 */
[----:B------:R-:W-:Y:S02]  /*a6f0*/  IMAD R6, R9, UR4, RZ ;  /* 0x0000000409067c24 */ /* 0x000fe4000f8e02ff */
[C---:B------:R-:W-:Y:S01]  /*a700*/  VIADD R10, R7.reuse, 0x20 ;  /* 0x00000020070a7836 */ /* 0x040fe20000000000 */
[----:B------:R-:W2:Y:S02]  /*a710*/  SHFL.IDX PT, R11, R0, 0x1, 0x1c1f ;  /* 0x003c1f00000b7f89 */ /* 0x000ea400000e0000 */
[----:B------:R-:W-:-:S02]  /*a720*/  ISETP.GE.AND P2, PT, R7, R6, PT ;  /* 0x000000060700720c */ /* 0x000fc40003f46270 */
[----:B------:R-:W3:Y:S04]  /*a730*/  SHFL.IDX PT, R9, R4, 0x1, 0x1c1f ;  /* 0x003c1f0004097f89 */ /* 0x000ee800000e0000 */
[----:B------:R-:W4:Y:S04]  /*a740*/  SHFL.IDX PT, R12, R0, 0x2, 0x1c1f ;  /* 0x005c1f00000c7f89 */ /* 0x000f2800000e0000 */
[----:B------:R-:W-:Y:S03]  /*a750*/  SHFL.IDX PT, R0, R0, 0x3, 0x1c1f ;  /* 0x007c1f0000007f89 */ /* 0x000fe600000e0000 */
[----:B0-----:R-:W-:Y:S01]  /*a760*/  @!P2 IADD3 R3, P1, R24, R3, RZ ;  /* 0x000000031803a210 */ /* 0x001fe20007f3e0ff */
[----:B------:R-:W-:Y:S04]  /*a770*/  SHFL.IDX PT, R14, R5, RZ, 0x1c1f ;  /* 0x001c1fff050e7589 */ /* 0x000fe800000e0000 */
[----:B-1----:R-:W-:Y:S01]  /*a780*/  @!P2 IMAD.X R2, RZ, RZ, R2, P1 ;  /* 0x000000ffff02a224 */ /* 0x002fe200008e0602 */
[----:B------:R-:W-:-:S02]  /*a790*/  ISETP.GE.AND P1, PT, R10, R6, PT ;  /* 0x000000060a00720c */ /* 0x000fc40003f26270 */
[----:B------:R-:W0:Y:S02]  /*a7a0*/  SHFL.IDX PT, R10, R4, 0x2, 0x1c1f ;  /* 0x005c1f00040a7f89 */ /* 0x000e2400000e0000 */
[-C--:B------:R-:W-:Y:S02]  /*a7b0*/  @!P2 LOP3.LUT R3, R3, R2.reuse, RZ, 0x3c, !PT ;  /* 0x000000020303a212 */ /* 0x080fe400078e3cff */
[----:B------:R-:W1:Y:S02]  /*a7c0*/  SHFL.IDX PT, R4, R4, 0x3, 0x1c1f ;  /* 0x007c1f0004047f89 */ /* 0x000e6400000e0000 */
[----:B------:R-:W-:-:S04]  /*a7d0*/  @!P2 LOP3.LUT R2, R3, R2, RZ, 0x3c, !PT ;  /* 0x000000020302a212 */ /* 0x000fc800078e3cff */
[----:B------:R-:W-:-:S05]  /*a7e0*/  @!P2 LOP3.LUT R3, R3, R2, RZ, 0x3c, !PT ;  /* 0x000000020303a212 */ /* 0x000fca00078e3cff */
[----:B------:R2:W-:Y:S02]  /*a7f0*/  @!P2 LDGSTS.E.BYPASS.LTC128B.128 [R18+0xa200], desc[UR40][R2.64], !P0 ;  /* 0x0a2000000212afae */ /* 0x0005e4000c101d68 */
[----:B--2---:R-:W-:Y:S01]  /*a800*/  @!P1 IADD3 R2, P2, R24, R11, RZ ;  /* 0x0000000b18029210 */ /* 0x004fe20007f5e0ff */
[C---:B------:R-:W-:Y:S02]  /*a810*/  VIADD R3, R7.reuse, 0x40 ;  /* 0x0000004007037836 */ /* 0x040fe40000000000 */
[----:B------:R-:W-:Y:S02]  /*a820*/  VIADD R11, R7, 0x80 ;  /* 0x00000080070b7836 */ /* 0x000fe40000000000 */
[----:B---3--:R-:W-:Y:S01]  /*a830*/  @!P1 IMAD.X R9, RZ, RZ, R9, P2 ;  /* 0x000000ffff099224 */ /* 0x008fe200010e0609 */
[----:B------:R-:W-:-:S03]  /*a840*/  ISETP.GE.AND P2, PT, R3, R6, PT ;  /* 0x000000060300720c */ /* 0x000fc60003f46270 */
[----:B------:R-:W-:Y:S01]  /*a850*/  @!P1 IMAD.MOV.U32 R3, RZ, RZ, R9 ;  /* 0x000000ffff039224 */ /* 0x000fe200078e0009 */
[----:B------:R-:W-:-:S04]  /*a860*/  IADD3 R9, R7, 0x60, RZ ;  /* 0x0000006007097810 */ /* 0x000fc80007ffe0ff */
[----:B------:R4:W-:Y:S05]  /*a870*/  @!P1 LDGSTS.E.BYPASS.LTC128B.128 [R18+0xaa00], desc[UR40][R2.64], !P0 ;  /* 0x0aa0000002129fae */ /* 0x0009ea000c101d68 */
[----:B----4-:R-:W-:-:S05]  /*a880*/  @!P2 IADD3 R2, P1, R24, R12, RZ ;  /* 0x0000000c1802a210 */ /* 0x010fca0007f3e0ff */
[----:B0-----:R-:W-:Y:S01]  /*a890*/  @!P2 IMAD.X R3, RZ, RZ, R10, P1 ;  /* 0x000000ffff03a224 */ /* 0x001fe200008e060a */
[----:B------:R-:W-:-:S04]  /*a8a0*/  ISETP.GE.AND P1, PT, R9, R6, PT ;  /* 0x000000060900720c */ /* 0x000fc80003f26270 */
[----:B------:R0:W-:Y:S09]  /*a8b0*/  @!P2 LDGSTS.E.BYPASS.LTC128B.128 [R18+0xb200], desc[UR40][R2.64], !P0 ;  /* 0x0b2000000212afae */ /* 0x0001f2000c101d68 */
[----:B------:R-:W-:Y:S01]  /*a8c0*/  @!P1 IADD3 R9, P2, R24, R0, RZ ;  /* 0x0000000018099210 */ /* 0x000fe20007f5e0ff */
[----:B0-----:R-:W0:Y:S04]  /*a8d0*/  SHFL.IDX PT, R2, R8, RZ, 0x1c1f ;  /* 0x001c1fff08027589 */ /* 0x001e2800000e0000 */
[----:B-1----:R-:W-:Y:S01]  /*a8e0*/  @!P1 IMAD.X R3, RZ, RZ, R4, P2 ;  /* 0x000000ffff039224 */ /* 0x002fe200010e0604 */
[----:B------:R-:W-:Y:S01]  /*a8f0*/  ISETP.GE.AND P2, PT, R11, R6, PT ;  /* 0x000000060b00720c */ /* 0x000fe20003f46270 */
[----:B------:R-:W1:-:S12]  /*a900*/  SHFL.IDX PT, R8, R8, 0x1, 0x1c1f ;  /* 0x003c1f0008087f89 */ /* 0x000e5800000e0000 */
[----:B------:R-:W-:Y:S02]  /*a910*/  @!P2 IADD3 R0, P3, R24, R14, RZ ;  /* 0x0000000e1800a210 */ /* 0x000fe40007f7e0ff */
[----:B------:R2:W3:Y:S03]  /*a920*/  SHFL.IDX PT, R14, R5, 0x1, 0x1c1f ;  /* 0x003c1f00050e7f89 */ /* 0x0004e600000e0000 */
[----:B0-----:R-:W-:Y:S02]  /*a930*/  @!P2 IMAD.X R17, RZ, RZ, R2, P3 ;  /* 0x000000ffff11a224 */ /* 0x001fe400018e0602 */
[----:B------:R-:W-:-:S05]  /*a940*/  @!P1 IMAD.MOV.U32 R2, RZ, RZ, R9 ;  /* 0x000000ffff029224 */ /* 0x000fca00078e0009 */
[----:B------:R0:W-:Y:S02]  /*a950*/  @!P1 LDGSTS.E.BYPASS.LTC128B.128 [R18+0xba00], desc[UR40][R2.64], !P0 ;  /* 0x0ba0000002129fae */ /* 0x0001e4000c101d68 */
[----:B0-----:R-:W-:Y:S01]  /*a960*/  @!P2 IMAD.MOV.U32 R2, RZ, RZ, R0 ;  /* 0x000000ffff02a224 */ /* 0x001fe200078e0000 */
[----:B------:R-:W-:-:S05]  /*a970*/  @!P2 MOV R3, R17 ;  /* 0x000000110003a202 */ /* 0x000fca0000000f00 */
[----:B-1-3--:R2:W-:Y:S02]  /*a980*/  @!P2 LDGSTS.E.BYPASS.LTC128B.128 [R18+0xc200], desc[UR40][R2.64], !P0 ;  /* 0x0c2000000212afae */ /* 0x00a5e4000c101d68 */
.L_x_13686:
[----:B------:R-:W-:Y:S02]  /*a990*/  VIADD R7, R7, 0xa0 ;  /* 0x000000a007077836 */ /* 0x000fe40000000000 */
[----:B--2---:R-:W-:-:S03]  /*a9a0*/  IMAD.MOV.U32 R5, RZ, RZ, 0x1 ;  /* 0x00000001ff057424 */ /* 0x004fc600078e00ff */
[----:B------:R-:W-:Y:S02]  /*a9b0*/  ISETP.GE.AND P1, PT, R7, R6, PT ;  /* 0x000000060700720c */ /* 0x000fe40003f26270 */
[----:B------:R-:W-:-:S11]  /*a9c0*/  SHF.L.U32 R5, R5, 0x1f, RZ ;  /* 0x0000001f05057819 */ /* 0x000fd600000006ff */
[----:B------:R-:W-:-:S05]  /*a9d0*/  @!P1 IADD3 R2, P2, R24, R14, RZ ;  /* 0x0000000e18029210 */ /* 0x000fca0007f5e0ff */
        /* <DEDUP_REMOVED lines=12> */
.L_x_13687:
[----:B------:R-:W-:-:S04]  /*aaa0*/  UIADD3 UR4, UR48, -0x2, URZ ;  /* 0xfffffffe30047890 */ /* 0x000fc8000fffe03f */
[----:B------:R-:W-:-:S06]  /*aab0*/  UISETP.GE.AND UP0, UPT, UR4, UR47, UPT ;  /* 0x0000002f0400728c */ /* 0x000fcc000bf06270 */
[----:B------:R-:W-:-:S13]  /*aac0*/  PLOP3.LUT P0, PT, PT, PT, UP0, 0x80, 0x0 ;  /* 0x000000000000781c */ /* 0x000fda0003f0f008 */
[----:B------:R-:W-:Y:S05]  /*aad0*/  @!P0 BRA `(.L_x_13609) ;  /* 0x0000001400608947 */ /* 0x000fea0003800000 */
[----:B------:R-:W1:Y:S01]  /*aae0*/  S2R R0, SR_TID.X ;  /* 0x0000000000007919 */ /* 0x000e620000002100 */
[----:B------:R-:W-:Y:S01]  /*aaf0*/  UIADD3 UR4, UR45, 0x1, URZ ;  /* 0x000000012d047890 */ /* 0x000fe2000fffe03f */
[----:B------:R-:W-:Y:S01]  /*ab00*/  LOP3.LUT R3, RZ, UR42, RZ, 0x33, !PT ;  /* 0x0000002aff037c12 */ /* 0x000fe2000f8e33ff */
[----:B------:R-:W-:Y:S01]  /*ab10*/  IMAD.MOV.U32 R24, RZ, RZ, 0x1 ;  /* 0x00000001ff187424 */ /* 0x000fe200078e00ff */
[----:B------:R-:W-:Y:S01]  /*ab20*/  MOV R21, RZ ;  /* 0x000000ff00157202 */ /* 0x000fe20000000f00 */
[----:B------:R-:W-:Y:S01]  /*ab30*/  UIMAD UR4, UR4, UR38, URZ ;  /* 0x00000026040472a4 */ /* 0x000fe2000f8e023f */
[----:B-1----:R-:W-:-:S05]  /*ab40*/  IMAD.SHL.U32 R0, R0, 0x20, RZ ;  /* 0x0000002000007824 */ /* 0x002fca00078e00ff */
[----:B------:R-:W-:-:S04]  /*ab50*/  LOP3.LUT R0, R0, 0x60, RZ, 0xc0, !PT ;  /* 0x0000006000007812 */ /* 0x000fc800078ec0ff */
[----:B------:R-:W-:Y:S02]  /*ab60*/  IADD3 R16, R0, R16, R29 ;  /* 0x0000001000107210 */ /* 0x000fe40007ffe01d */
[----:B------:R-:W-:-:S03]  /*ab70*/  LOP3.LUT R0, RZ, UR4, RZ, 0x33, !PT ;  /* 0x00000004ff007c12 */ /* 0x000fc6000f8e33ff */
[----:B------:R-:W-:Y:S01]  /*ab80*/  VIADD R16, R16, 0xfffffe20 ;  /* 0xfffffe2010107836 */ /* 0x000fe20000000000 */
[----:B------:R-:W-:-:S04]  /*ab90*/  VIMNMX R3, R0, R3, !PT ;  /* 0x0000000300037248 */ /* 0x000fc80007fe0100 */
[C---:B------:R-:W-:Y:S01]  /*aba0*/  IADD3 R2, -R3.reuse, -0x2, RZ ;  /* 0xfffffffe03027810 */ /* 0x040fe20007ffe1ff */
[----:B------:R-:W-:-:S04]  /*abb0*/  IMAD R0, R3, -0xa0, R16 ;  /* 0xffffff6003007824 */ /* 0x000fc800078e0210 */
[----:B------:R1:W-:Y:S03]  /*abc0*/  STL [R1+0xc], R2 ;  /* 0x00000c0201007387 */ /* 0x0003e60000100800 */
.L_x_13624:
[----:B--2---:R-:W2:Y:S01]  /*abd0*/  LDL R12, [R1+0x1c] ;  /* 0x00001c00010c7983 */ /* 0x004ea20000100800 */
[----:B-1----:R-:W1:Y:S03]  /*abe0*/  LDC R2, c[0x0][0x430] ;  /* 0x00010c00ff027b82 */ /* 0x002e660000000800 */
[----:B------:R-:W3:Y:S04]  /*abf0*/  LDL R8, [R1+0x18] ;  /* 0x0000180001087983 */ /* 0x000ee80000100800 */
[----:B------:R-:W4:Y:S01]  /*ac00*/  LDL R6, [R1+0x8] ;  /* 0x0000080001067983 */ /* 0x000f220000100800 */
[----:B------:R-:W-:Y:S01]  /*ac10*/  VIADD R10, R0, 0x80 ;  /* 0x00000080000a7836 */ /* 0x000fe20000000000 */
[----:B------:R-:W-:Y:S01]  /*ac20*/  ULDC.64 UR4, c[0x0][0x428] ;  /* 0x00010a0000047ab9 */ /* 0x000fe20000000a00 */
[----:B------:R-:W-:Y:S01]  /*ac30*/  IMAD.MOV.U32 R11, RZ, RZ, R0 ;  /* 0x000000ffff0b7224 */ /* 0x000fe200078e0000 */
[----:B------:R-:W4:Y:S01]  /*ac40*/  LDL.LU R13, [R1+0xc] ;  /* 0x00000c00010d7983 */ /* 0x000f220000300800 */
[----:B-1----:R-:W-:-:S13]  /*ac50*/  ISETP.NE.AND P0, PT, R2, 0x1, PT ;  /* 0x000000010200780c */ /* 0x002fda0003f05270 */
[----:B------:R-:W1:Y:S08]  /*ac60*/  @P0 LDC R3, c[0x0][0x434] ;  /* 0x00010d00ff030b82 */ /* 0x000e700000000800 */
[----:B0-----:R-:W0:Y:S08]  /*ac70*/  @P0 LDC R5, c[0x0][0x438] ;  /* 0x00010e00ff050b82 */ /* 0x001e300000000800 */
[----:B------:R-:W0:Y:S08]  /*ac80*/  @P0 LDC R7, c[0x0][0x434] ;  /* 0x00010d00ff070b82 */ /* 0x000e300000000800 */
[----:B------:R-:W0:Y:S01]  /*ac90*/  @P0 LDC R9, c[0x0][0x438] ;  /* 0x00010e00ff090b82 */ /* 0x000e220000000800 */
[----:B-1----:R-:W-:-:S05]  /*aca0*/  @P0 IMAD.HI.U32 R2, R0, R3, RZ ;  /* 0x0000000300020227 */ /* 0x002fca00078e00ff */
[----:B0-----:R-:W-:Y:S01]  /*acb0*/  @P0 SHF.R.U32.HI R11, RZ, R5, R2 ;  /* 0x00000005ff0b0219 */ /* 0x001fe20000011602 */
[----:B------:R-:W-:-:S03]  /*acc0*/  @P0 IMAD.HI.U32 R2, R10, R7, RZ ;  /* 0x000000070a020227 */ /* 0x000fc600078e00ff */
[--C-:B------:R-:W-:Y:S01]  /*acd0*/  SHF.R.S32.HI R5, RZ, 0x1f, R11.reuse ;  /* 0x0000001fff057819 */ /* 0x100fe2000001140b */
[----:B------:R-:W-:Y:S01]  /*ace0*/  IMAD.MOV.U32 R4, RZ, RZ, R11 ;  /* 0x000000ffff047224 */ /* 0x000fe200078e000b */
[----:B------:R-:W-:Y:S02]  /*acf0*/  @P0 SHF.R.U32.HI R10, RZ, R9, R2 ;  /* 0x00000009ff0a0219 */ /* 0x000fe40000011602 */
[----:B--2---:R-:W-:Y:S01]  /*ad00*/  ISETP.GT.U32.AND P1, PT, R12, 0x9f, PT ;  /* 0x0000009f0c00780c */ /* 0x004fe20003f24070 */
[----:B---3--:R-:W-:-:S04]  /*ad10*/  IMAD R8, R8, UR4, RZ ;  /* 0x0000000408087c24 */ /* 0x008fc8000f8e02ff */
[C---:B----4-:R-:W-:Y:S02]  /*ad20*/  IMAD R8, R6.reuse, UR5, R8 ;  /* 0x0000000506087c24 */ /* 0x050fe4000f8e0208 */
[----:B------:R-:W-:-:S06]  /*ad30*/  IMAD.WIDE.U32 R4, R6, UR4, R4 ;  /* 0x0000000406047c25 */ /* 0x000fcc000f8e0004 */
        /* <DEDUP_REMOVED lines=9> */
[C---:B------:R-:W-:Y:S02]  /*add0*/  @!P1 LEA R4, P0, R2.reuse, UR4, 0x2 ;  /* 0x0000000402049c11 */ /* 0x040fe4000f8010ff */
[----:B------:R-:W-:Y:S02]  /*ade0*/  MOV R8, RZ ;  /* 0x000000ff00087202 */ /* 0x000fe40000000f00 */
[----:B------:R-:W-:Y:S01]  /*adf0*/  @!P1 LEA.HI.X R5, R2, UR5, R3, 0x2, P0 ;  /* 0x0000000502059c11 */ /* 0x000fe200080f1403 */
[----:B------:R-:W-:-:S04]  /*ae00*/  VIADD R2, R21, 0x1 ;  /* 0x0000000115027836 */ /* 0x000fc80000000000 */
[----:B-----5:R0:W5:Y:S01]  /*ae10*/  @!P1 LDG.E R8, desc[UR40][R4.64] ;  /* 0x0000002804089981 */ /* 0x020162000c1e1900 */
[----:B------:R-:W-:Y:S01]  /*ae20*/  ISETP.NE.AND P1, PT, R2, 0x2, PT ;  /* 0x000000020200780c */ /* 0x000fe20003f25270 */
[----:B------:R-:W-:-:S03]  /*ae30*/  VIADD R13, R13, 0xffffffff ;  /* 0xffffffff0d0d7836 */ /* 0x000fc60000000000 */
[----:B------:R-:W-:Y:S01]  /*ae40*/  SEL R3, RZ, 0x1, P1 ;  /* 0x00000001ff037807 */ /* 0x000fe20000800000 */
[----:B------:R-:W-:-:S03]  /*ae50*/  ULOP3.LUT UR6, UR46, 0x2, URZ, 0xfc, !UPT ;  /* 0x000000022e067892 */ /* 0x000fc6000f8efc3f */
[----:B------:R-:W-:Y:S01]  /*ae60*/  LOP3.LUT R3, R24, R3, RZ, 0x3c, !PT ;  /* 0x0000000318037212 */ /* 0x000fe200078e3cff */
[----:B------:R1:W-:Y:S02]  /*ae70*/  STL [R1+0xc], R13 ;  /* 0x00000c0d01007387 */ /* 0x0003e40000100800 */
[----:B------:R-:W-:Y:S02]  /*ae80*/  IMAD.U32 R12, RZ, RZ, UR6 ;  /* 0x00000006ff0c7e24 */ /* 0x000fe4000f8e00ff */
[----:B------:R1:W-:Y:S03]  /*ae90*/  STL [R1+0x4], R3 ;  /* 0x0000040301007387 */ /* 0x0003e60000100800 */
[----:B------:R-:W-:Y:S02]  /*aea0*/  ISETP.NE.AND P2, PT, R12, 0x3, PT ;  /* 0x000000030c00780c */ /* 0x000fe40003f45270 */
[----:B------:R-:W-:-:S02]  /*aeb0*/  ISETP.GT.AND P0, PT, R13, UR47, PT ;  /* 0x0000002f0d007c0c */ /* 0x000fc4000bf04270 */
[----:B0-----:R-:W-:Y:S02]  /*aec0*/  SEL R4, R2, RZ, P1 ;  /* 0x000000ff02047207 */ /* 0x001fe40000800000 */
[----:B--2---:R-:W-:-:S07]  /*aed0*/  SHF.R.S32.HI R28, RZ, 0x1f, R9 ;  /* 0x0000001fff1c7819 */ /* 0x004fce0000011409 */
[----:B-1----:R-:W-:Y:S05]  /*aee0*/  @!P2 BRA `(.L_x_13610) ;  /* 0x000000000004a947 */ /* 0x002fea0003800000 */
[----:B------:R-:W-:Y:S01]  /*aef0*/  BPT.TRAP 0x1 ;  /* 0x000000040000795c */ /* 0x000fe20000300000 */
.L_x_13610:
[----:B------:R-:W-:Y:S02]  /*af00*/  LEA R5, R4, UR43, 0x3 ;  /* 0x0000002b04057c11 */ /* 0x000fe4000f8e18ff */
[----:B------:R-:W-:-:S04]  /*af10*/  SHF.L.U32 R29, R3, 0x1f, RZ ;  /* 0x0000001f031d7819 */ /* 0x000fc800000006ff */
[----:B------:R-:W0:Y:S02]  /*af20*/  SYNCS.PHASECHK.TRANS64.TRYWAIT P1, [R5+URZ+0x12480], R29 ;  /* 0x0124801d050075a7 */ /* 0x000e24000802017f */
[----:B0-----:R-:W-:Y:S05]  /*af30*/  @!P1 BRA `(.L_x_13611) ;  /* 0x0000003000a89947 */ /* 0x001fea0003800000 */
.L_x_13688:
[----:B------:R-:W2:Y:S01]  /*af40*/  LDL R12, [R1+0x10] ;  /* 0x00001000010c7983 */ /* 0x000ea20000100800 */
[----:B------:R-:W-:Y:S01]  /*af50*/  ULDC UR4, c[0x0][0x430] ;  /* 0x00010c0000047ab9 */ /* 0x000fe20000000800 */
[----:B------:R-:W-:Y:S01]  /*af60*/  ULDC.64 UR6, c[0x0][0x328] ;  /* 0x0000ca0000067ab9 */ /* 0x000fe20000000a00 */
[----:B------:R-:W-:Y:S01]  /*af70*/  UIADD3 UR4, -UR4, URZ, URZ ;  /* 0x0000003f04047290 */ /* 0x000fe2000fffe13f */
[----:B------:R-:W1:Y:S01]  /*af80*/  S2R R14, SR_TID.X ;  /* 0x00000000000e7919 */ /* 0x000e620000002100 */
[----:B------:R-:W-:Y:S01]  /*af90*/  ULDC.64 UR8, c[0x0][0x338] ;  /* 0x0000ce0000087ab9 */ /* 0x000fe20000000a00 */
[----:B-----5:R-:W-:Y:S01]  /*afa0*/  SHF.R.S32.HI R27, RZ, 0x1f, R8 ;  /* 0x0000001fff1b7819 */ /* 0x020fe20000011408 */
[----:B------:R-:W3:Y:S02]  /*afb0*/  LDC R15, c[0x0][0x2f4] ;  /* 0x0000bd00ff0f7b82 */ /* 0x000ee40000000800 */
[--C-:B------:R-:W-:Y:S02]  /*afc0*/  IMAD R16, R11, UR4, R0.reuse ;  /* 0x000000040b107c24 */ /* 0x100fe4000f8e0200 */
[----:B------:R-:W-:Y:S01]  /*afd0*/  IMAD R10, R10, UR4, R0 ;  /* 0x000000040a0a7c24 */ /* 0x000fe2000f8e0200 */
[----:B------:R-:W-:Y:S01]  /*afe0*/  ULDC.64 UR4, c[0x0][0x330] ;  /* 0x0000cc0000047ab9 */ /* 0x000fe20000000a00 */
[----:B------:R-:W-:Y:S01]  /*aff0*/  IMAD.WIDE.U32 R2, R16, UR6, RZ ;  /* 0x0000000610027c25 */ /* 0x000fe2000f8e00ff */
[----:B------:R-:W-:-:S03]  /*b000*/  SHF.R.S32.HI R25, RZ, 0x1f, R16 ;  /* 0x0000001fff197819 */ /* 0x000fc60000011410 */
[----:B------:R-:W-:Y:S02]  /*b010*/  VIADD R10, R10, 0x80 ;  /* 0x000000800a0a7836 */ /* 0x000fe40000000000 */
[----:B------:R-:W-:-:S03]  /*b020*/  IMAD R6, R25, UR6, RZ ;  /* 0x0000000619067c24 */ /* 0x000fc6000f8e02ff */
[----:B------:R-:W-:Y:S01]  /*b030*/  SHF.R.S32.HI R26, RZ, 0x1f, R10 ;  /* 0x0000001fff1a7819 */ /* 0x000fe2000001140a */
[----:B------:R-:W-:-:S04]  /*b040*/  IMAD R6, R16, UR7, R6 ;  /* 0x0000000710067c24 */ /* 0x000fc8000f8e0206 */
[----:B------:R-:W-:Y:S02]  /*b050*/  IMAD.IADD R3, R3, 0x1, R6 ;  /* 0x0000000103037824 */ /* 0x000fe400078e0206 */
[----:B------:R-:W-:Y:S02]  /*b060*/  IMAD R6, R28, UR8, RZ ;  /* 0x000000081c067c24 */ /* 0x000fe4000f8e02ff */
[----:B------:R-:W-:-:S04]  /*b070*/  IMAD.WIDE.U32 R2, R9, UR8, R2 ;  /* 0x0000000809027c25 */ /* 0x000fc8000f8e0002 */
[----:B------:R-:W-:Y:S02]  /*b080*/  IMAD R6, R9, UR9, R6 ;  /* 0x0000000909067c24 */ /* 0x000fe4000f8e0206 */
[----:B------:R-:W-:Y:S02]  /*b090*/  IMAD R11, R26, UR6, RZ ;  /* 0x000000061a0b7c24 */ /* 0x000fe4000f8e02ff */
[----:B------:R-:W-:Y:S01]  /*b0a0*/  IMAD.IADD R7, R3, 0x1, R6 ;  /* 0x0000000103077824 */ /* 0x000fe200078e0206 */
[----:B------:R-:W-:Y:S01]  /*b0b0*/  MOV R6, R2 ;  /* 0x0000000200067202 */ /* 0x000fe20000000f00 */
[C---:B------:R-:W-:Y:S02]  /*b0c0*/  IMAD R11, R10.reuse, UR7, R11 ;  /* 0x000000070a0b7c24 */ /* 0x040fe4000f8e020b */
[----:B------:R-:W-:-:S04]  /*b0d0*/  IMAD.WIDE.U32 R2, R10, UR6, RZ ;  /* 0x000000060a027c25 */ /* 0x000fc8000f8e00ff */
[----:B------:R-:W-:Y:S02]  /*b0e0*/  IMAD.IADD R3, R3, 0x1, R11 ;  /* 0x0000000103037824 */ /* 0x000fe400078e020b */
[----:B------:R-:W-:Y:S02]  /*b0f0*/  IMAD R11, R27, UR8, RZ ;  /* 0x000000081b0b7c24 */ /* 0x000fe4000f8e02ff */
[----:B------:R-:W-:-:S04]  /*b100*/  IMAD.WIDE.U32 R2, R8, UR8, R2 ;  /* 0x0000000808027c25 */ /* 0x000fc8000f8e0002 */
[----:B------:R-:W-:Y:S02]  /*b110*/  IMAD R11, R8, UR9, R11 ;  /* 0x00000009080b7c24 */ /* 0x000fe4000f8e020b */
[----:B-1----:R-:W-:Y:S02]  /*b120*/  IMAD.SHL.U32 R14, R14, 0x10, RZ ;  /* 0x000000100e0e7824 */ /* 0x002fe400078e00ff */
[----:B------:R-:W-:Y:S02]  /*b130*/  IMAD.IADD R3, R3, 0x1, R11 ;  /* 0x0000000103037824 */ /* 0x000fe400078e020b */
[----:B------:R-:W-:Y:S01]  /*b140*/  IMAD.U32 R11, RZ, RZ, UR4 ;  /* 0x00000004ff0b7e24 */ /* 0x000fe2000f8e00ff */
[----:B------:R-:W-:-:S03]  /*b150*/  LOP3.LUT R14, R14, 0x30, RZ, 0xc0, !PT ;  /* 0x000000300e0e7812 */ /* 0x000fc600078ec0ff */
[C---:B------:R-:W-:Y:S01]  /*b160*/  IMAD.WIDE.U32 R2, R11.reuse, UR39, R2 ;  /* 0x000000270b027c25 */ /* 0x040fe2000f8e0002 */
[----:B---3--:R-:W-:Y:S02]  /*b170*/  ISETP.GE.AND P2, PT, R14, R15, PT ;  /* 0x0000000f0e00720c */ /* 0x008fe40003f46270 */
[----:B--2---:R-:W-:Y:S01]  /*b180*/  R2UR UR6, R12 ;  /* 0x000000000c0672ca */ /* 0x004fe200000e0000 */
[----:B------:R-:W-:-:S12]  /*b190*/  IMAD.WIDE.U32 R12, R11, UR39, R6 ;  /* 0x000000270b0c7c25 */ /* 0x000fd8000f8e0006 */
        /* <DEDUP_REMOVED lines=9> */
[----:B------:R-:W-:Y:S05]  /*b230*/  BRA.DIV UR4, `(.L_x_13612) ;  /* 0x0000002e04fc7947 */ /* 0x000fea000b800000 */
[----:B------:R-:W2:Y:S01]  /*b240*/  LDL R12, [R1] ;  /* 0x00000000010c7983 */ /* 0x000ea20000100800 */
[----:B------:R-:W1:Y:S03]  /*b250*/  S2R R11, SR_TID.X ;  /* 0x00000000000b7919 */ /* 0x000e660000002100 */
[----:B------:R-:W3:Y:S04]  /*b260*/  SHFL.IDX PT, R2, R7, RZ, 0x1c1f ;  /* 0x001c1fff07027589 */ /* 0x000ee800000e0000 */
[----:B------:R-:W4:Y:S04]  /*b270*/  SHFL.IDX PT, R3, R17, RZ, 0x1c1f ;  /* 0x001c1fff11037589 */ /* 0x000f2800000e0000 */
[----:B------:R-:W-:Y:S01]  /*b280*/  SHFL.IDX PT, R18, R18, RZ, 0x1c1f ;  /* 0x001c1fff12127589 */ /* 0x000fe200000e0000 */
[----:B-1----:R-:W-:-:S05]  /*b290*/  IMAD.SHL.U32 R11, R11, 0x10, RZ ;  /* 0x000000100b0b7824 */ /* 0x002fca00078e00ff */
[----:B------:R-:W-:-:S04]  /*b2a0*/  LOP3.LUT R11, R11, 0x30, RZ, 0xc0, !PT ;  /* 0x000000300b0b7812 */ /* 0x000fc800078ec0ff */
[----:B---3--:R-:W-:-:S04]  /*b2b0*/  IADD3 R2, P1, R11, R2, RZ ;  /* 0x000000020b027210 */ /* 0x008fc80007f3e0ff */
[----:B----4-:R-:W-:Y:S01]  /*b2c0*/  IADD3.X R3, RZ, R3, RZ, P1, !PT ;  /* 0x00000003ff037210 */ /* 0x010fe20000ffe4ff */
[----:B--2---:R-:W-:-:S05]  /*b2d0*/  IMAD R6, R4, 0x2800, R12 ;  /* 0x0000280004067824 */ /* 0x004fca00078e020c */
[----:B------:R1:W-:Y:S04]  /*b2e0*/  LDGSTS.E.BYPASS.LTC128B.128 [R6+0x5200], desc[UR40][R2.64], !P2 ;  /* 0x0520000002067fae */ /* 0x0003e8000d101d68 */
[----:B-1----:R-:W1:Y:S04]  /*b2f0*/  SHFL.IDX PT, R2, R7, 0x1, 0x1c1f ;  /* 0x003c1f0007027f89 */ /* 0x002e6800000e0000 */
[----:B------:R-:W2:Y:S01]  /*b300*/  SHFL.IDX PT, R3, R17, 0x1, 0x1c1f ;  /* 0x003c1f0011037f89 */ /* 0x000ea200000e0000 */
[----:B-1----:R-:W-:-:S05]  /*b310*/  IADD3 R2, P1, R11, R2, RZ ;  /* 0x000000020b027210 */ /* 0x002fca0007f3e0ff */
[----:B--2---:R-:W-:-:S05]  /*b320*/  IMAD.X R3, RZ, RZ, R3, P1 ;  /* 0x000000ffff037224 */ /* 0x004fca00008e0603 */
[----:B------:R1:W-:Y:S04]  /*b330*/  LDGSTS.E.BYPASS.LTC128B.128 [R6+0x5a00], desc[UR40][R2.64], !P2 ;  /* 0x05a0000002067fae */ /* 0x0003e8000d101d68 */
[----:B-1----:R-:W1:Y:S04]  /*b340*/  SHFL.IDX PT, R2, R7, 0x2, 0x1c1f ;  /* 0x005c1f0007027f89 */ /* 0x002e6800000e0000 */
[----:B------:R-:W2:Y:S04]  /*b350*/  SHFL.IDX PT, R3, R17, 0x2, 0x1c1f ;  /* 0x005c1f0011037f89 */ /* 0x000ea800000e0000 */
[----:B------:R-:W-:Y:S01]  /*b360*/  SHFL.IDX PT, R17, R17, 0x3, 0x1c1f ;  /* 0x007c1f0011117f89 */ /* 0x000fe200000e0000 */
[----:B-1----:R-:W-:-:S05]  /*b370*/  IADD3 R2, P1, R11, R2, RZ ;  /* 0x000000020b027210 */ /* 0x002fca0007f3e0ff */
[----:B--2---:R-:W-:-:S05]  /*b380*/  IMAD.X R3, RZ, RZ, R3, P1 ;  /* 0x000000ffff037224 */ /* 0x004fca00008e0603 */
[----:B------:R1:W-:Y:S04]  /*b390*/  LDGSTS.E.BYPASS.LTC128B.128 [R6+0x6200], desc[UR40][R2.64], !P2 ;  /* 0x0620000002067fae */ /* 0x0003e8000d101d68 */
[----:B-1----:R-:W1:Y:S02]  /*b3a0*/  SHFL.IDX PT, R2, R7, 0x3, 0x1c1f ;  /* 0x007c1f0007027f89 */ /* 0x002e6400000e0000 */
[----:B-1----:R-:W-:-:S05]  /*b3b0*/  IADD3 R2, P1, R11, R2, RZ ;  /* 0x000000020b027210 */ /* 0x002fca0007f3e0ff */
[----:B------:R-:W-:-:S05]  /*b3c0*/  IMAD.X R3, RZ, RZ, R17, P1 ;  /* 0x000000ffff037224 */ /* 0x000fca00008e0611 */
[----:B------:R1:W-:Y:S04]  /*b3d0*/  LDGSTS.E.BYPASS.LTC128B.128 [R6+0x6a00], desc[UR40][R2.64], !P2 ;  /* 0x06a0000002067fae */ /* 0x0003e8000d101d68 */
[----:B-1----:R1:W2:Y:S02]  /*b3e0*/  SHFL.IDX PT, R2, R20, RZ, 0x1c1f ;  /* 0x001c1fff14027589 */ /* 0x0022a400000e0000 */
.L_x_13700:
[----:B------:R-:W3:Y:S01]  /*b3f0*/  S2R R3, SR_TID.X ;  /* 0x0000000000037919 */ /* 0x000ee20000002100 */
[----:B------:R-:W-:Y:S01]  /*b400*/  R2UR UR4, R5 ;  /* 0x00000000050472ca */ /* 0x000fe200000e0000 */
[----:B---3--:R-:W-:-:S05]  /*b410*/  IMAD.SHL.U32 R3, R3, 0x10, RZ ;  /* 0x0000001003037824 */ /* 0x008fca00078e00ff */
[----:B------:R-:W-:-:S04]  /*b420*/  LOP3.LUT R3, R3, 0x30, RZ, 0xc0, !PT ;  /* 0x0000003003037812 */ /* 0x000fc800078ec0ff */
[----:B--2---:R-:W-:-:S05]  /*b430*/  IADD3 R2, P1, R3, R2, RZ ;  /* 0x0000000203027210 */ /* 0x004fca0007f3e0ff */
        /* <DEDUP_REMOVED lines=14> */
.L_x_13613:
[----:B------:R2:W-:Y:S01]  /*b520*/  SYNCS.ARRIVE.TRANS64.A1T0 RZ, [R5+URZ+0x12470], RZ ;  /* 0x012470ff05ff79a7 */ /* 0x0005e2000810003f */
[----:B------:R-:W-:Y:S05]  /*b530*/  @!P2 BRA `(.L_x_13614) ;  /* 0x000000000004a947 */ /* 0x000fea0003800000 */
[----:B------:R-:W-:Y:S01]  /*b540*/  BPT.TRAP 0x1 ;  /* 0x000000040000795c */ /* 0x000fe20000300000 */
.L_x_13614:
[----:B------:R-:W3:Y:S02]  /*b550*/  SYNCS.PHASECHK.TRANS64.TRYWAIT P1, [R5+URZ+0x12440], R29 ;  /* 0x0124401d050075a7 */ /* 0x000ee4000802017f */
[----:B---3--:R-:W-:Y:S05]  /*b560*/  @!P1 BRA `(.L_x_13615) ;  /* 0x0000003000d09947 */ /* 0x008fea0003800000 */
.L_x_13701:
[----:B------:R-:W4:Y:S01]  /*b570*/  LDL R11, [R1+0x10] ;  /* 0x00001000010b7983 */ /* 0x000f220000100800 */
[----:B------:R-:W-:Y:S01]  /*b580*/  ULDC.64 UR4, c[0x0][0x300] ;  /* 0x0000c00000047ab9 */ /* 0x000fe20000000a00 */
[----:B------:R-:W-:Y:S01]  /*b590*/  ULDC.64 UR6, c[0x0][0x310] ;  /* 0x0000c40000067ab9 */ /* 0x000fe20000000a00 */
[----:B------:R-:W-:Y:S01]  /*b5a0*/  IMAD R6, R25, UR4, RZ ;  /* 0x0000000419067c24 */ /* 0x000fe2000f8e02ff */
[----:B------:R-:W5:Y:S01]  /*b5b0*/  S2R R17, SR_TID.X ;  /* 0x0000000000117919 */ /* 0x000f620000002100 */
[----:B------:R-:W-:-:S04]  /*b5c0*/  IMAD.WIDE.U32 R2, R16, UR4, RZ ;  /* 0x0000000410027c25 */ /* 0x000fc8000f8e00ff */
[----:B------:R-:W-:Y:S02]  /*b5d0*/  IMAD R6, R16, UR5, R6 ;  /* 0x0000000510067c24 */ /* 0x000fe4000f8e0206 */
[----:B------:R-:W-:Y:S02]  /*b5e0*/  IMAD R28, R28, UR6, RZ ;  /* 0x000000061c1c7c24 */ /* 0x000fe4000f8e02ff */
[----:B------:R-:W-:Y:S01]  /*b5f0*/  IMAD R26, R26, UR4, RZ ;  /* 0x000000041a1a7c24 */ /* 0x000fe2000f8e02ff */
[----:B------:R-:W-:Y:S01]  /*b600*/  IADD3 R3, R3, R6, RZ ;  /* 0x0000000603037210 */ /* 0x000fe20007ffe0ff */
[C---:B------:R-:W-:Y:S02]  /*b610*/  IMAD R28, R9.reuse, UR7, R28 ;  /* 0x00000007091c7c24 */ /* 0x040fe4000f8e021c */
[----:B------:R-:W-:Y:S02]  /*b620*/  IMAD R26, R10, UR5, R26 ;  /* 0x000000050a1a7c24 */ /* 0x000fe4000f8e021a */
[----:B------:R-:W-:-:S04]  /*b630*/  IMAD.WIDE.U32 R2, R9, UR6, R2 ;  /* 0x0000000609027c25 */ /* 0x000fc8000f8e0002 */
[----:B------:R-:W-:Y:S02]  /*b640*/  IMAD.IADD R7, R3, 0x1, R28 ;  /* 0x0000000103077824 */ /* 0x000fe400078e021c */
[----:B------:R-:W-:Y:S02]  /*b650*/  IMAD.MOV.U32 R6, RZ, RZ, R2 ;  /* 0x000000ffff067224 */ /* 0x000fe400078e0002 */
[----:B------:R-:W-:Y:S01]  /*b660*/  IMAD.WIDE.U32 R2, R10, UR4, RZ ;  /* 0x000000040a027c25 */ /* 0x000fe2000f8e00ff */
[----:B------:R-:W-:-:S03]  /*b670*/  ULDC.64 UR4, c[0x0][0x308] ;  /* 0x0000c20000047ab9 */ /* 0x000fc60000000a00 */
[----:B------:R-:W-:Y:S02]  /*b680*/  IMAD.IADD R3, R3, 0x1, R26 ;  /* 0x0000000103037824 */ /* 0x000fe400078e021a */
[----:B------:R-:W-:Y:S02]  /*b690*/  IMAD R27, R27, UR6, RZ ;  /* 0x000000061b1b7c24 */ /* 0x000fe4000f8e02ff */
[----:B------:R-:W-:Y:S01]  /*b6a0*/  IMAD.WIDE.U32 R2, R8, UR6, R2 ;  /* 0x0000000608027c25 */ /* 0x000fe2000f8e0002 */
[----:B-----5:R-:W-:-:S03]  /*b6b0*/  SHF.L.U32 R17, R17, 0x4, RZ ;  /* 0x0000000411117819 */ /* 0x020fc600000006ff */
[----:B------:R-:W-:Y:S01]  /*b6c0*/  IMAD R27, R8, UR7, R27 ;  /* 0x00000007081b7c24 */ /* 0x000fe2000f8e021b */
[----:B------:R-:W-:Y:S01]  /*b6d0*/  LOP3.LUT R17, R17, 0x30, RZ, 0xc0, !PT ;  /* 0x0000003011117812 */ /* 0x000fe200078ec0ff */
[----:B------:R-:W-:Y:S02]  /*b6e0*/  IMAD.U32 R8, RZ, RZ, UR4 ;  /* 0x00000004ff087e24 */ /* 0x000fe4000f8e00ff */
[----:B------:R-:W-:Y:S02]  /*b6f0*/  IMAD.IADD R3, R3, 0x1, R27 ;  /* 0x0000000103037824 */ /* 0x000fe400078e021b */
[----:B------:R-:W-:-:S04]  /*b700*/  IMAD.WIDE.U32 R6, R8, UR39, R6 ;  /* 0x0000002708067c25 */ /* 0x000fc8000f8e0006 */
[----:B------:R-:W-:Y:S01]  /*b710*/  IMAD.WIDE.U32 R2, R8, UR39, R2 ;  /* 0x0000002708027c25 */ /* 0x000fe2000f8e0002 */
[----:B----4-:R-:W-:Y:S02]  /*b720*/  R2UR UR6, R11 ;  /* 0x000000000b0672ca */ /* 0x010fe400000e0000 */
[----:B------:R-:W4:Y:S11]  /*b730*/  LDC R11, c[0x0][0x2f4] ;  /* 0x0000bd00ff0b7b82 */ /* 0x000f360000000800 */
[----:B------:R-:W-:-:S03]  /*b740*/  UIMAD UR4, UR6, UR4, URZ ;  /* 0x00000004060472a4 */ /* 0x000fc6000f8e023f */
[----:B------:R-:W-:Y:S01]  /*b750*/  ULDC.64 UR6, c[0x0][0x2e8] ;  /* 0x0000ba0000067ab9 */ /* 0x000fe20000000a00 */
[----:B------:R-:W-:Y:S01]  /*b760*/  UIMAD UR4, UR39, UR5, UR4 ;  /* 0x00000005270472a4 */ /* 0x000fe2000f8e0204 */
[----:B------:R-:W-:Y:S01]  /*b770*/  IMAD.U32 R8, RZ, RZ, UR7 ;  /* 0x00000007ff087e24 */ /* 0x000fe2000f8e00ff */
[----:B------:R-:W-:-:S04]  /*b780*/  IADD3 R9, P1, R6, UR6, RZ ;  /* 0x0000000606097c10 */ /* 0x000fc8000ff3e0ff */
[----:B------:R-:W-:Y:S02]  /*b790*/  IADD3.X R10, R8, UR4, R7, P1, !PT ;  /* 0x00000004080a7c10 */ /* 0x000fe40008ffe407 */
[----:B------:R-:W-:Y:S02]  /*b7a0*/  IADD3 R6, P1, R2, UR6, RZ ;  /* 0x0000000602067c10 */ /* 0x000fe4000ff3e0ff */
[----:B----4-:R-:W-:Y:S02]  /*b7b0*/  ISETP.GE.AND P2, PT, R17, R11, PT ;  /* 0x0000000b1100720c */ /* 0x010fe40003f46270 */
[----:B------:R-:W-:Y:S01]  /*b7c0*/  IADD3.X R8, R8, UR4, R3, P1, !PT ;  /* 0x0000000408087c10 */ /* 0x000fe20008ffe403 */
[----:B------:R-:W-:-:S03]  /*b7d0*/  UMOV UR4, 0xffffffff ;  /* 0xffffffff00047882 */ /* 0x000fc60000000000 */
[----:B------:R-:W-:Y:S07]  /*b7e0*/  BRA.DIV UR4, `(.L_x_13616) ;  /* 0x0000003204447947 */ /* 0x000fee000b800000 */
[----:B------:R-:W4:Y:S04]  /*b7f0*/  LDL R11, [R1+0x14] ;  /* 0x00001400010b7983 */ /* 0x000f280000100800 */
[----:B------:R-:W5:Y:S04]  /*b800*/  SHFL.IDX PT, R14, R9, RZ, 0x1c1f ;  /* 0x001c1fff090e7589 */ /* 0x000f6800000e0000 */
[----:B------:R-:W0:Y:S04]  /*b810*/  SHFL.IDX PT, R3, R10, RZ, 0x1c1f ;  /* 0x001c1fff0a037589 */ /* 0x000e2800000e0000 */
[----:B------:R-:W-:Y:S01]  /*b820*/  SHFL.IDX PT, R8, R8, RZ, 0x1c1f ;  /* 0x001c1fff08087589 */ /* 0x000fe200000e0000 */
[----:B-----5:R-:W-:-:S03]  /*b830*/  IADD3 R2, P1, R17, R14, RZ ;  /* 0x0000000e11027210 */ /* 0x020fc60007f3e0ff */
[----:B------:R-:W-:Y:S02]  /*b840*/  SHFL.IDX PT, R14, R6, RZ, 0x1c1f ;  /* 0x001c1fff060e7589 */ /* 0x000fe400000e0000 */
[----:B0-----:R-:W-:Y:S02]  /*b850*/  IMAD.X R3, RZ, RZ, R3, P1 ;  /* 0x000000ffff037224 */ /* 0x001fe400008e0603 */
[----:B----4-:R-:W-:-:S04]  /*b860*/  IMAD R7, R4, 0x2800, R11 ;  /* 0x0000280004077824 */ /* 0x010fc800078e020b */
[----:B------:R-:W-:-:S05]  /*b870*/  VIADD R7, R7, UR43 ;  /* 0x0000002b07077c36 */ /* 0x000fca0008000000 */
[----:B------:R0:W-:Y:S04]  /*b880*/  LDGSTS.E.BYPASS.LTC128B.128 [R7+0xd200], desc[UR40][R2.64], !P2 ;  /* 0x0d20000002077fae */ /* 0x0001e8000d101d68 */
[----:B0-----:R-:W0:Y:S04]  /*b890*/  SHFL.IDX PT, R2, R9, 0x1, 0x1c1f ;  /* 0x003c1f0009027f89 */ /* 0x001e2800000e0000 */
[----:B------:R-:W4:Y:S01]  /*b8a0*/  SHFL.IDX PT, R3, R10, 0x1, 0x1c1f ;  /* 0x003c1f000a037f89 */ /* 0x000f2200000e0000 */
[----:B0-----:R-:W-:-:S05]  /*b8b0*/  IADD3 R2, P1, R17, R2, RZ ;  /* 0x0000000211027210 */ /* 0x001fca0007f3e0ff */
[----:B----4-:R-:W-:-:S05]  /*b8c0*/  IMAD.X R3, RZ, RZ, R3, P1 ;  /* 0x000000ffff037224 */ /* 0x010fca00008e0603 */
[----:B------:R0:W-:Y:S04]  /*b8d0*/  LDGSTS.E.BYPASS.LTC128B.128 [R7+0xda00], desc[UR40][R2.64], !P2 ;  /* 0x0da0000002077fae */ /* 0x0001e8000d101d68 */
[----:B0-----:R-:W0:Y:S04]  /*b8e0*/  SHFL.IDX PT, R2, R9, 0x2, 0x1c1f ;  /* 0x005c1f0009027f89 */ /* 0x001e2800000e0000 */
[----:B------:R-:W4:Y:S04]  /*b8f0*/  SHFL.IDX PT, R3, R10, 0x2, 0x1c1f ;  /* 0x005c1f000a037f89 */ /* 0x000f2800000e0000 */
[----:B------:R-:W5:Y:S04]  /*b900*/  SHFL.IDX PT, R9, R9, 0x3, 0x1c1f ;  /* 0x007c1f0009097f89 */ /* 0x000f6800000e0000 */
[----:B------:R-:W1:Y:S01]  /*b910*/  SHFL.IDX PT, R10, R10, 0x3, 0x1c1f ;  /* 0x007c1f000a0a7f89 */ /* 0x000e6200000e0000 */
[----:B0-----:R-:W-:-:S05]  /*b920*/  IADD3 R2, P1, R17, R2, RZ ;  /* 0x0000000211027210 */ /* 0x001fca0007f3e0ff */
[----:B----4-:R-:W-:-:S05]  /*b930*/  IMAD.X R3, RZ, RZ, R3, P1 ;  /* 0x000000ffff037224 */ /* 0x010fca00008e0603 */
[----:B------:R5:W-:Y:S02]  /*b940*/  LDGSTS.E.BYPASS.LTC128B.128 [R7+0xe200], desc[UR40][R2.64], !P2 ;  /* 0x0e20000002077fae */ /* 0x000be4000d101d68 */
[----:B-----5:R-:W-:-:S05]  /*b950*/  IADD3 R2, P1, R17, R9, RZ ;  /* 0x0000000911027210 */ /* 0x020fca0007f3e0ff */
[----:B-1----:R-:W-:-:S05]  /*b960*/  IMAD.X R3, RZ, RZ, R10, P1 ;  /* 0x000000ffff037224 */ /* 0x002fca00008e060a */
[----:B------:R0:W-:Y:S03]  /*b970*/  LDGSTS.E.BYPASS.LTC128B.128 [R7+0xea00], desc[UR40][R2.64], !P2 ;  /* 0x0ea0000002077fae */ /* 0x0001e6000d101d68 */
.L_x_13713:
[----:B------:R-:W-:Y:S02]  /*b980*/  R2UR UR4, R5 ;  /* 0x00000000050472ca */ /* 0x000fe400000e0000 */
[----:B0-----:R-:W-:-:S05]  /*b990*/  IADD3 R2, P1, R17, R14, RZ ;  /* 0x0000000e11027210 */ /* 0x001fca0007f3e0ff */
        /* <DEDUP_REMOVED lines=12> */
[----:B0-----:R-:W-:Y:S05]  /*ba60*/  @!P2 BRA `(.L_x_13617) ;  /* 0x000000000004a947 */ /* 0x001fea0003800000 */
[----:B------:R-:W-:Y:S01]  /*ba70*/  BPT.TRAP 0x1 ;  /* 0x000000040000795c */ /* 0x000fe20000300000 */
.L_x_13617:
[----:B------:R-:W-:Y:S01]  /*ba80*/  IMAD.U32 R2, RZ, RZ, UR46 ;  /* 0x0000002eff027e24 */ /* 0x000fe2000f8e00ff */
[----:B------:R0:W-:Y:S04]  /*ba90*/  SYNCS.ARRIVE.TRANS64.A1T0 RZ, [R5+URZ+0x12430], RZ ;  /* 0x012430ff05ff79a7 */ /* 0x0001e8000810003f */
[----:B------:R-:W-:-:S04]  /*baa0*/  LOP3.LUT R2, R2, 0x1, RZ, 0xfc, !PT ;  /* 0x0000000102027812 */ /* 0x000fc800078efcff */
[----:B------:R-:W-:-:S13]  /*bab0*/  ISETP.NE.AND P1, PT, R2, 0x3, PT ;  /* 0x000000030200780c */ /* 0x000fda0003f25270 */
[----:B0-----:R-:W-:Y:S05]  /*bac0*/  @!P1 BRA `(.L_x_13618) ;  /* 0x0000000000049947 */ /* 0x001fea0003800000 */
[----:B------:R-:W-:Y:S01]  /*bad0*/  BPT.TRAP 0x1 ;  /* 0x000000040000795c */ /* 0x000fe20000300000 */
.L_x_13618:
[----:B------:R-:W-:Y:S02]  /*bae0*/  LOP3.LUT R2, R24, 0x1, RZ, 0x3c, !PT ;  /* 0x0000000118027812 */ /* 0x000fe400078e3cff */
[----:B------:R-:W-:Y:S02]  /*baf0*/  LEA R3, R21, UR43, 0x3 ;  /* 0x0000002b15037c11 */ /* 0x000fe4000f8e18ff */
[----:B------:R-:W-:-:S04]  /*bb00*/  SHF.L.U32 R2, R2, 0x1f, RZ ;  /* 0x0000001f02027819 */ /* 0x000fc800000006ff */
[----:B------:R-:W0:Y:S02]  /*bb10*/  SYNCS.PHASECHK.TRANS64.TRYWAIT P2, [R3+URZ+0x12470], R2 ;  /* 0x01247002030075a7 */ /* 0x000e24000804017f */
[----:B0-----:R-:W-:Y:S05]  /*bb20*/  @!P2 BRA `(.L_x_13619) ;  /* 0x0000003000d4a947 */ /* 0x001fea0003800000 */
.L_x_13714:
[----:B------:R-:W-:-:S06]  /*bb30*/  ULOP3.LUT UR4, UR46, 0x2, URZ, 0xfc, !UPT ;  /* 0x000000022e047892 */ /* 0x000fcc000f8efc3f */
[----:B--23--:R-:W-:-:S05]  /*bb40*/  IMAD.U32 R5, RZ, RZ, UR4 ;  /* 0x00000004ff057e24 */ /* 0x00cfca000f8e00ff */
[----:B------:R-:W-:-:S13]  /*bb50*/  ISETP.NE.AND P2, PT, R5, 0x3, PT ;  /* 0x000000030500780c */ /* 0x000fda0003f45270 */
[----:B------:R-:W-:Y:S05]  /*bb60*/  @!P2 BRA `(.L_x_13620) ;  /* 0x000000000004a947 */ /* 0x000fea0003800000 */
[----:B------:R-:W-:Y:S01]  /*bb70*/  BPT.TRAP 0x1 ;  /* 0x000000040000795c */ /* 0x000fe20000300000 */
.L_x_13620:
[----:B------:R-:W-:Y:S01]  /*bb80*/  SHF.L.U32 R6, R24, 0x1f, RZ ;  /* 0x0000001f18067819 */ /* 0x000fe200000006ff */
[----:B0-----:R-:W-:-:S03]  /*bb90*/  IMAD R2, R21, 0x2800, RZ ;  /* 0x0000280015027824 */ /* 0x001fc600078e02ff */
[----:B------:R-:W0:Y:S02]  /*bba0*/  SYNCS.PHASECHK.TRANS64.TRYWAIT P2, [R3+URZ+0x12460], R6 ;  /* 0x01246006030075a7 */ /* 0x000e24000804017f */
[----:B0-----:R-:W-:Y:S05]  /*bbb0*/  @!P2 BRA `(.L_x_13621) ;  /* 0x0000003000c4a947 */ /* 0x001fea0003800000 */
.L_x_13715:
[C---:B0-----:R-:W-:Y:S01]  /*bbc0*/  LOP3.LUT R6, R2.reuse, R22, RZ, 0xfc, !PT ;  /* 0x0000001602067212 */ /* 0x041fe200078efcff */
[----:B------:R-:W-:Y:S05]  /*bbd0*/  WARPSYNC.ALL ;  /* 0x0000000000007948 */ /* 0x000fea0003800000 */
[----:B------:R0:W1:Y:S01]  /*bbe0*/  LDSM.16.MT88.4 R8, [R6+UR43+0x5200] ;  /* 0x0052002b0608783b */ /* 0x0000620008004200 */
[----:B------:R-:W-:Y:S01]  /*bbf0*/  VIADD R5, R2, 0x800 ;  /* 0x0000080002057836 */ /* 0x000fe20000000000 */
[----:B------:R-:W-:-:S04]  /*bc00*/  ULOP3.LUT UR4, UR46, 0x2, URZ, 0xfc, !UPT ;  /* 0x000000022e047892 */ /* 0x000fc8000f8efc3f */
[C---:B------:R-:W-:Y:S02]  /*bc10*/  LOP3.LUT R16, R5.reuse, R22, RZ, 0xfc, !PT ;  /* 0x0000001605107212 */ /* 0x040fe400078efcff */
[----:B0-----:R-:W-:Y:S01]  /*bc20*/  LOP3.LUT R6, R5, R19, RZ, 0xfc, !PT ;  /* 0x0000001305067212 */ /* 0x001fe200078efcff */
[----:B------:R-:W-:Y:S02]  /*bc30*/  VIADD R5, R2, 0x1000 ;  /* 0x0000100002057836 */ /* 0x000fe40000000000 */
[----:B------:R-:W-:Y:S02]  /*bc40*/  IMAD.U32 R17, RZ, RZ, UR4 ;  /* 0x00000004ff117e24 */ /* 0x000fe4000f8e00ff */
[----:B------:R-:W-:-:S03]  /*bc50*/  IMAD.IADD R6, R23, 0x1, R6 ;  /* 0x0000000117067824 */ /* 0x000fc600078e0206 */
[----:B------:R-:W-:Y:S02]  /*bc60*/  ISETP.NE.AND P2, PT, R17, 0x3, PT ;  /* 0x000000031100780c */ /* 0x000fe40003f45270 */
[C-C-:B-1----:R-:W-:Y:S02]  /*bc70*/  PRMT R12, R8.reuse, 0x6420, R9.reuse ;  /* 0x00006420080c7816 */ /* 0x142fe40000000009 */
[----:B------:R-:W-:Y:S02]  /*bc80*/  PRMT R13, R8, 0x7531, R9 ;  /* 0x00007531080d7816 */ /* 0x000fe40000000009 */
[----:B------:R-:W-:Y:S02]  /*bc90*/  LOP3.LUT R8, R2, R19, RZ, 0xfc, !PT ;  /* 0x0000001302087212 */ /* 0x000fe400078efcff */
[C-C-:B------:R-:W-:Y:S02]  /*bca0*/  PRMT R14, R10.reuse, 0x6420, R11.reuse ;  /* 0x000064200a0e7816 */ /* 0x140fe4000000000b */
[----:B------:R-:W-:Y:S01]  /*bcb0*/  PRMT R15, R10, 0x7531, R11 ;  /* 0x000075310a0f7816 */ /* 0x000fe2000000000b */
[----:B------:R-:W-:-:S05]  /*bcc0*/  IMAD.IADD R7, R23, 0x1, R8 ;  /* 0x0000000117077824 */ /* 0x000fca00078e0208 */
[----:B------:R0:W-:Y:S04]  /*bcd0*/  STSM.16.M88.4 [R7], R12 ;  /* 0x0000000c07007844 */ /* 0x0001e80000000200 */
[----:B------:R-:W1:Y:S01]  /*bce0*/  LDSM.16.MT88.4 R8, [R16+UR43+0x5200] ;  /* 0x0052002b1008783b */ /* 0x000e620008004200 */
[----:B0-----:R-:W-:Y:S02]  /*bcf0*/  LOP3.LUT R7, R5, R22, RZ, 0xfc, !PT ;  /* 0x0000001605077212 */ /* 0x001fe400078efcff */
        /* <DEDUP_REMOVED lines=8> */
[----:B------:R-:W-:Y:S01]  /*bd80*/  LOP3.LUT R8, R5, R19, RZ, 0xfc, !PT ;  /* 0x0000001305087212 */ /* 0x000fe200078efcff */
[----:B------:R-:W-:Y:S01]  /*bd90*/  VIADD R5, R2, 0x1800 ;  /* 0x0000180002057836 */ /* 0x000fe20000000000 */
[--C-:B------:R-:W-:Y:S01]  /*bda0*/  PRMT R14, R10, 0x6420, R11.reuse ;  /* 0x000064200a0e7816 */ /* 0x100fe2000000000b */
[----:B------:R-:W-:Y:S01]  /*bdb0*/  VIADD R2, R2, 0x2000 ;  /* 0x0000200002027836 */ /* 0x000fe20000000000 */
[----:B------:R-:W-:-:S02]  /*bdc0*/  PRMT R15, R10, 0x7531, R11 ;  /* 0x000075310a0f7816 */ /* 0x000fc4000000000b */
[----:B------:R-:W-:Y:S02]  /*bdd0*/  IADD3 R16, R23, R8, RZ ;  /* 0x0000000817107210 */ /* 0x000fe40007ffe0ff */
[----:B------:R-:W-:-:S03]  /*bde0*/  LOP3.LUT R6, R5, R22, RZ, 0xfc, !PT ;  /* 0x0000001605067212 */ /* 0x000fc600078efcff */
[----:B------:R-:W-:Y:S04]  /*bdf0*/  STSM.16.M88.4 [R16], R12 ;  /* 0x0000000c10007844 */ /* 0x000fe80000000200 */
[----:B------:R-:W0:Y:S02]  /*be00*/  LDSM.16.MT88.4 R8, [R6+UR43+0x5200] ;  /* 0x0052002b0608783b */ /* 0x000e240008004200 */
[C-C-:B0-----:R-:W-:Y:S02]  /*be10*/  PRMT R12, R8.reuse, 0x6420, R9.reuse ;  /* 0x00006420080c7816 */ /* 0x141fe40000000009 */
[----:B------:R-:W-:Y:S02]  /*be20*/  PRMT R13, R8, 0x7531, R9 ;  /* 0x00007531080d7816 */ /* 0x000fe40000000009 */
[----:B------:R-:W-:-:S02]  /*be30*/  LOP3.LUT R8, R5, R19, RZ, 0xfc, !PT ;  /* 0x0000001305087212 */ /* 0x000fc400078efcff */
[C-C-:B------:R-:W-:Y:S02]  /*be40*/  PRMT R14, R10.reuse, 0x6420, R11.reuse ;  /* 0x000064200a0e7816 */ /* 0x140fe4000000000b */
[----:B------:R-:W-:Y:S01]  /*be50*/  PRMT R15, R10, 0x7531, R11 ;  /* 0x000075310a0f7816 */ /* 0x000fe2000000000b */
[C---:B------:R-:W-:Y:S01]  /*be60*/  IMAD.IADD R5, R23.reuse, 0x1, R8 ;  /* 0x0000000117057824 */ /* 0x040fe200078e0208 */
[C---:B------:R-:W-:Y:S02]  /*be70*/  LOP3.LUT R8, R2.reuse, R22, RZ, 0xfc, !PT ;  /* 0x0000001602087212 */ /* 0x040fe400078efcff */
[----:B------:R-:W-:Y:S02]  /*be80*/  LOP3.LUT R2, R2, R19, RZ, 0xfc, !PT ;  /* 0x0000001302027212 */ /* 0x000fe400078efcff */
[----:B------:R-:W-:Y:S03]  /*be90*/  STSM.16.M88.4 [R5], R12 ;  /* 0x0000000c05007844 */ /* 0x000fe60000000200 */
[----:B------:R-:W-:Y:S01]  /*bea0*/  IMAD.IADD R2, R23, 0x1, R2 ;  /* 0x0000000117027824 */ /* 0x000fe200078e0202 */
[----:B------:R-:W0:Y:S02]  /*beb0*/  LDSM.16.MT88.4 R8, [R8+UR43+0x5200] ;  /* 0x0052002b0808783b */ /* 0x000e240008004200 */
        /* <DEDUP_REMOVED lines=13> */
.L_x_13622:
[----:B-1----:R1:W-:Y:S01]  /*bf90*/  SYNCS.ARRIVE.TRANS64.A1T0 RZ, [R3+URZ+0x12450], RZ ;  /* 0x012450ff03ff79a7 */ /* 0x0023e2000810003f */
[----:B------:R-:W-:Y:S06]  /*bfa0*/  BAR.SYNC.DEFER_BLOCKING 0x2, 0x80 ;  /* 0x0082000000007b1d */ /* 0x000fec0000010000 */
[----:B------:R-:W-:Y:S05]  /*bfb0*/  @!P1 BRA `(.L_x_13623) ;  /* 0x0000000000049947 */ /* 0x000fea0003800000 */
[----:B------:R-:W-:Y:S01]  /*bfc0*/  BPT.TRAP 0x1 ;  /* 0x000000040000795c */ /* 0x000fe20000300000 */
.L_x_13623:
[----:B------:R2:W5:Y:S01]  /*bfd0*/  LDL R24, [R1+0x4] ;  /* 0x0000040001187983 */ /* 0x0005620000100800 */
[----:B-1----:R-:W-:Y:S01]  /*bfe0*/  VIADD R3, R3, 0x12480 ;  /* 0x0001248003037836 */ /* 0x002fe20000000000 */
[----:B------:R-:W-:Y:S01]  /*bff0*/  IADD3 R0, R0, -0xa0, RZ ;  /* 0xffffff6000007810 */ /* 0x000fe20007ffe0ff */
[----:B------:R-:W-:Y:S01]  /*c000*/  IMAD.MOV.U32 R21, RZ, RZ, R4 ;  /* 0x000000ffff157224 */ /* 0x000fe200078e0004 */
[----:B0-----:R-:W0:Y:S02]  /*c010*/  S2R R2, SR_CgaCtaId ;  /* 0x0000000000027919 */ /* 0x001e240000008800 */
[----:B0-----:R-:W-:-:S04]  /*c020*/  PRMT R3, R2, 0x654, R3 ;  /* 0x0000065402037816 */ /* 0x001fc80000000003 */
[----:B------:R2:W-:Y:S01]  /*c030*/  SYNCS.ARRIVE.TRANS64.RED.A1T0 RZ, [R3+URZ], RZ ;  /* 0x000000ff03ff79a7 */ /* 0x0005e2000810043f */
[----:B------:R-:W-:Y:S05]  /*c040*/  @P0 BRA `(.L_x_13624) ;  /* 0xffffffe800e00947 */ /* 0x000fea000383ffff */
[----:B------:R-:W-:Y:S05]  /*c050*/  BRA `(.L_x_13625) ;  /* 0x00000000000c7947 */ /* 0x000fea0003800000 */
.L_x_13609:
[----:B------:R-:W-:Y:S02]  /*c060*/  IMAD.MOV.U32 R0, RZ, RZ, 0x1 ;  /* 0x00000001ff007424 */ /* 0x000fe400078e00ff */
[----:B------:R-:W-:-:S03]  /*c070*/  IMAD.MOV.U32 R4, RZ, RZ, RZ ;  /* 0x000000ffff047224 */ /* 0x000fc600078e00ff */
[----:B------:R1:W-:Y:S04]  /*c080*/  STL [R1+0x4], R0 ;  /* 0x0000040001007387 */ /* 0x0003e80000100800 */
.L_x_13625:
[----:B------:R-:W-:-:S06]  /*c090*/  ULOP3.LUT UR4, UR46, 0x1, URZ, 0xfc, !UPT ;  /* 0x000000012e047892 */ /* 0x000fcc000f8efc3f */
[----:B-1----:R-:W-:-:S05]  /*c0a0*/  IMAD.U32 R0, RZ, RZ, UR4 ;  /* 0x00000004ff007e24 */ /* 0x002fca000f8e00ff */
[----:B------:R-:W-:-:S13]  /*c0b0*/  ISETP.NE.AND P1, PT, R0, 0x3, PT ;  /* 0x000000030000780c */ /* 0x000fda0003f25270 */
[----:B------:R-:W-:Y:S05]  /*c0c0*/  @!P1 BRA `(.L_x_13626) ;  /* 0x0000000000049947 */ /* 0x000fea0003800000 */
[----:B------:R-:W-:Y:S01]  /*c0d0*/  BPT.TRAP 0x1 ;  /* 0x000000040000795c */ /* 0x000fe20000300000 */
.L_x_13626:
[----:B------:R-:W2:Y:S01]  /*c0e0*/  LDL R0, [R1+0x4] ;  /* 0x0000040001007983 */ /* 0x000ea20000100800 */
[----:B------:R-:W-:Y:S01]  /*c0f0*/  LEA R2, R4, UR43, 0x3 ;  /* 0x0000002b04027c11 */ /* 0x000fe2000f8e18ff */
[----:B------:R-:W-:Y:S01]  /*c100*/  BSSY B0, `(.L_x_13627) ;  /* 0x0000005000007945 */ /* 0x000fe20003800000 */
[----:B--2---:R-:W-:-:S04]  /*c110*/  LOP3.LUT R3, R0, 0x1, RZ, 0x3c, !PT ;  /* 0x0000000100037812 */ /* 0x004fc800078e3cff */
[----:B------:R-:W-:-:S04]  /*c120*/  SHF.L.U32 R3, R3, 0x1f, RZ ;  /* 0x0000001f03037819 */ /* 0x000fc800000006ff */
[----:B------:R-:W1:Y:S02]  /*c130*/  SYNCS.PHASECHK.TRANS64.TRYWAIT P0, [R2+URZ+0x12470], R3 ;  /* 0x01247003020075a7 */ /* 0x000e64000800017f */
[----:B-1----:R-:W-:Y:S05]  /*c140*/  @!P0 BRA `(.L_x_13628) ;  /* 0x0000002c00748947 */ /* 0x002fea0003800000 */
.L_x_13716:
[----:B------:R-:W-:Y:S05]  /*c150*/  BSYNC B0 ;  /* 0x0000000000007941 */ /* 0x000fea0003800000 */
.L_x_13627:
[----:B------:R-:W-:-:S06]  /*c160*/  ULOP3.LUT UR4, UR46, 0x2, URZ, 0xfc, !UPT ;  /* 0x000000022e047892 */ /* 0x000fcc000f8efc3f */
[----:B------:R-:W-:-:S05]  /*c170*/  IMAD.U32 R0, RZ, RZ, UR4 ;  /* 0x00000004ff007e24 */ /* 0x000fca000f8e00ff */
[----:B------:R-:W-:-:S13]  /*c180*/  ISETP.NE.AND P0, PT, R0, 0x3, PT ;  /* 0x000000030000780c */ /* 0x000fda0003f05270 */
[----:B------:R-:W-:Y:S05]  /*c190*/  @!P0 BRA `(.L_x_13629) ;  /* 0x0000000000048947 */ /* 0x000fea0003800000 */
[----:B------:R-:W-:Y:S01]  /*c1a0*/  BPT.TRAP 0x1 ;  /* 0x000000040000795c */ /* 0x000fe20000300000 */
.L_x_13629:
[----:B------:R-:W0:Y:S02]  /*c1b0*/  LDL R0, [R1+0x4] ;  /* 0x0000040001007983 */ /* 0x000e240000100800 */
[----:B0-----:R-:W-:Y:S01]  /*c1c0*/  SHF.L.U32 R5, R0, 0x1f, RZ ;  /* 0x0000001f00057819 */ /* 0x001fe200000006ff */
[----:B------:R-:W-:-:S03]  /*c1d0*/  IMAD R0, R4, 0x2800, RZ ;  /* 0x0000280004007824 */ /* 0x000fc600078e02ff */
[----:B------:R-:W0:Y:S02]  /*c1e0*/  SYNCS.PHASECHK.TRANS64.TRYWAIT P0, [R2+URZ+0x12460], R5 ;  /* 0x01246005020075a7 */ /* 0x000e24000800017f */
[----:B-1----:R-:W-:Y:S01]  /*c1f0*/  LOP3.LUT R3, R0, R22, RZ, 0xfc, !PT ;  /* 0x0000001600037212 */ /* 0x002fe200078efcff */
[----:B0-----:R-:W-:Y:S06]  /*c200*/  @!P0 BRA `(.L_x_13630) ;  /* 0x0000002c00588947 */ /* 0x001fec0003800000 */
.L_x_13717:
[----:B------:R-:W-:Y:S05]  /*c210*/  WARPSYNC.ALL ;  /* 0x0000000000007948 */ /* 0x000fea0003800000 */
[----:B------:R1:W2:Y:S01]  /*c220*/  LDSM.16.MT88.4 R8, [R3+UR43+0x5200] ;  /* 0x0052002b0308783b */ /* 0x0002a20008004200 */
[C---:B------:R-:W-:Y:S01]  /*c230*/  LOP3.LUT R6, R0.reuse, R19, RZ, 0xfc, !PT ;  /* 0x0000001300067212 */ /* 0x040fe200078efcff */
[----:B0-----:R-:W-:Y:S01]  /*c240*/  VIADD R5, R0, 0x800 ;  /* 0x0000080000057836 */ /* 0x001fe20000000000 */
[----:B------:R-:W-:Y:S02]  /*c250*/  ULOP3.LUT UR4, UR46, 0x2, URZ, 0xfc, !UPT ;  /* 0x000000022e047892 */ /* 0x000fe4000f8efc3f */
[----:B------:R-:W-:-:S02]  /*c260*/  IADD3 R6, R23, R6, RZ ;  /* 0x0000000617067210 */ /* 0x000fc40007ffe0ff */
[C---:B------:R-:W-:Y:S01]  /*c270*/  LOP3.LUT R7, R5.reuse, R22, RZ, 0xfc, !PT ;  /* 0x0000001605077212 */ /* 0x040fe200078efcff */
[----:B-1----:R-:W-:Y:S01]  /*c280*/  VIADD R3, R0, 0x1000 ;  /* 0x0000100000037836 */ /* 0x002fe20000000000 */
[----:B------:R-:W-:Y:S01]  /*c290*/  LOP3.LUT R16, R5, R19, RZ, 0xfc, !PT ;  /* 0x0000001305107212 */ /* 0x000fe200078efcff */
[----:B------:R-:W-:-:S03]  /*c2a0*/  IMAD.U32 R17, RZ, RZ, UR4 ;  /* 0x00000004ff117e24 */ /* 0x000fc6000f8e00ff */
[----:B------:R-:W-:Y:S01]  /*c2b0*/  LOP3.LUT R5, R3, R22, RZ, 0xfc, !PT ;  /* 0x0000001603057212 */ /* 0x000fe200078efcff */
[----:B------:R-:W-:Y:S01]  /*c2c0*/  IMAD.IADD R16, R23, 0x1, R16 ;  /* 0x0000000117107824 */ /* 0x000fe200078e0210 */
[----:B------:R-:W-:Y:S02]  /*c2d0*/  ISETP.NE.AND P0, PT, R17, 0x3, PT ;  /* 0x000000031100780c */ /* 0x000fe40003f05270 */
[C-C-:B--2---:R-:W-:Y:S02]  /*c2e0*/  PRMT R12, R8.reuse, 0x6420, R9.reuse ;  /* 0x00006420080c7816 */ /* 0x144fe40000000009 */
[----:B------:R-:W-:Y:S02]  /*c2f0*/  PRMT R13, R8, 0x7531, R9 ;  /* 0x00007531080d7816 */ /* 0x000fe40000000009 */
[C-C-:B------:R-:W-:Y:S02]  /*c300*/  PRMT R14, R10.reuse, 0x6420, R11.reuse ;  /* 0x000064200a0e7816 */ /* 0x140fe4000000000b */
[----:B------:R-:W-:-:S05]  /*c310*/  PRMT R15, R10, 0x7531, R11 ;  /* 0x000075310a0f7816 */ /* 0x000fca000000000b */
[----:B------:R0:W-:Y:S04]  /*c320*/  STSM.16.M88.4 [R6], R12 ;  /* 0x0000000c06007844 */ /* 0x0001e80000000200 */
[----:B------:R1:W2:Y:S01]  /*c330*/  LDSM.16.MT88.4 R8, [R7+UR43+0x5200] ;  /* 0x0052002b0708783b */ /* 0x0002a20008004200 */
[----:B0-----:R-:W-:Y:S01]  /*c340*/  LOP3.LUT R6, R3, R19, RZ, 0xfc, !PT ;  /* 0x0000001303067212 */ /* 0x001fe200078efcff */
[C---:B------:R-:W-:Y:S02]  /*c350*/  VIADD R3, R0.reuse, 0x1800 ;  /* 0x0000180000037836 */ /* 0x040fe40000000000 */
[----:B------:R-:W-:Y:S02]  /*c360*/  VIADD R0, R0, 0x2000 ;  /* 0x0000200000007836 */ /* 0x000fe40000000000 */
[----:B------:R-:W-:Y:S01]  /*c370*/  IMAD.IADD R6, R23, 0x1, R6 ;  /* 0x0000000117067824 */ /* 0x000fe200078e0206 */
[----:B-1----:R-:W-:-:S02]  /*c380*/  LOP3.LUT R7, R3, R22, RZ, 0xfc, !PT ;  /* 0x0000001603077212 */ /* 0x002fc400078efcff */
[C-C-:B--2---:R-:W-:Y:S02]  /*c390*/  PRMT R12, R8.reuse, 0x6420, R9.reuse ;  /* 0x00006420080c7816 */ /* 0x144fe40000000009 */
[----:B------:R-:W-:Y:S02]  /*c3a0*/  PRMT R13, R8, 0x7531, R9 ;  /* 0x00007531080d7816 */ /* 0x000fe40000000009 */
[C-C-:B------:R-:W-:Y:S02]  /*c3b0*/  PRMT R14, R10.reuse, 0x6420, R11.reuse ;  /* 0x000064200a0e7816 */ /* 0x140fe4000000000b */
        /* <DEDUP_REMOVED lines=14> */
[----:B------:R-:W-:Y:S02]  /*c4a0*/  PRMT R15, R10, 0x7531, R11 ;  /* 0x000075310a0f7816 */ /* 0x000fe4000000000b */
[C---:B------:R-:W-:Y:S02]  /*c4b0*/  LOP3.LUT R8, R0.reuse, R22, RZ, 0xfc, !PT ;  /* 0x0000001600087212 */ /* 0x040fe400078efcff */
[----:B------:R-:W-:Y:S01]  /*c4c0*/  LOP3.LUT R0, R0, R19, RZ, 0xfc, !PT ;  /* 0x0000001300007212 */ /* 0x000fe200078efcff */
[----:B------:R-:W-:Y:S03]  /*c4d0*/  STSM.16.M88.4 [R16], R12 ;  /* 0x0000000c10007844 */ /* 0x000fe60000000200 */
[----:B------:R-:W-:Y:S01]  /*c4e0*/  IADD3 R0, R23, R0, RZ ;  /* 0x0000000017007210 */ /* 0x000fe20007ffe0ff */
        /* <DEDUP_REMOVED lines=14> */
.L_x_13631:
[----:B-1----:R1:W-:Y:S01]  /*c5d0*/  SYNCS.ARRIVE.TRANS64.A1T0 RZ, [R2+URZ+0x12450], RZ ;  /* 0x012450ff02ff79a7 */ /* 0x0023e2000810003f */
[----:B------:R-:W-:Y:S06]  /*c5e0*/  BAR.SYNC.DEFER_BLOCKING 0x2, 0x80 ;  /* 0x0082000000007b1d */ /* 0x000fec0000010000 */
[----:B------:R-:W-:Y:S05]  /*c5f0*/  @!P1 BRA `(.L_x_13632) ;  /* 0x0000000000049947 */ /* 0x000fea0003800000 */
[----:B------:R-:W-:Y:S01]  /*c600*/  BPT.TRAP 0x1 ;  /* 0x000000040000795c */ /* 0x000fe20000300000 */
.L_x_13632:
[----:B------:R-:W2:Y:S01]  /*c610*/  LDL.LU R5, [R1+0x4] ;  /* 0x0000040001057983 */ /* 0x000ea20000300800 */
[----:B0-----:R-:W0:Y:S01]  /*c620*/  S2R R0, SR_CgaCtaId ;  /* 0x0000000000007919 */ /* 0x001e220000008800 */
[----:B-1----:R-:W-:Y:S02]  /*c630*/  VIADD R2, R2, 0x12480 ;  /* 0x0001248002027836 */ /* 0x002fe40000000000 */
[----:B------:R-:W-:-:S03]  /*c640*/  IMAD.MOV.U32 R3, RZ, RZ, RZ ;  /* 0x000000ffff037224 */ /* 0x000fc600078e00ff */
[----:B0-----:R-:W-:-:S04]  /*c650*/  PRMT R2, R0, 0x654, R2 ;  /* 0x0000065400027816 */ /* 0x001fc80000000002 */
[----:B------:R0:W-:Y:S02]  /*c660*/  SYNCS.ARRIVE.TRANS64.RED.A1T0 RZ, [R2+URZ], RZ ;  /* 0x000000ff02ff79a7 */ /* 0x0001e4000810043f */
[----:B0-----:R-:W-:-:S05]  /*c670*/  VIADD R2, R4, 0x1 ;  /* 0x0000000104027836 */ /* 0x001fca0000000000 */
[----:B------:R-:W-:-:S04]  /*c680*/  ISETP.NE.AND P0, PT, R2, 0x2, PT ;  /* 0x000000020200780c */ /* 0x000fc80003f05270 */
[----:B------:R-:W-:Y:S02]  /*c690*/  SEL R0, RZ, 0x1, P0 ;  /* 0x00000001ff007807 */ /* 0x000fe40000000000 */
[----:B------:R-:W-:Y:S02]  /*c6a0*/  SEL R2, R2, RZ, P0 ;  /* 0x000000ff02027207 */ /* 0x000fe40000000000 */
[----:B--2---:R-:W-:-:S07]  /*c6b0*/  LOP3.LUT R0, R5, R0, RZ, 0x3c, !PT ;  /* 0x0000000005007212 */ /* 0x004fce00078e3cff */
.L_x_13589:
[----:B------:R-:W0:Y:S01]  /*c6c0*/  S2R R5, SR_CgaCtaId ;  /* 0x0000000000057919 */ /* 0x000e220000008800 */
[----:B------:R-:W-:Y:S02]  /*c6d0*/  MOV R4, 0x400 ;  /* 0x0000040000047802 */ /* 0x000fe40000000f00 */
[----:B------:R-:W-:Y:S02]  /*c6e0*/  SHF.L.U32 R3, R3, 0x1f, RZ ;  /* 0x0000001f03037819 */ /* 0x000fe400000006ff */
[----:B0-----:R-:W-:-:S04]  /*c6f0*/  LEA R6, R5, R4, 0x18 ;  /* 0x0000000405067211 */ /* 0x001fc800078ec0ff */
[----:B------:R-:W0:Y:S02]  /*c700*/  SYNCS.PHASECHK.TRANS64.TRYWAIT P0, [R6+URZ+0x12420], R3 ;  /* 0x01242003060075a7 */ /* 0x000e24000800017f */
[----:B0-----:R-:W-:Y:S05]  /*c710*/  @!P0 BRA `(.L_x_13633) ;  /* 0x0000002800288947 */ /* 0x001fea0003800000 */
.L_x_13718:
        /* <DEDUP_REMOVED lines=13> */
.L_x_13634:
[----:B------:R-:W-:Y:S01]  /*c7f0*/  IMAD R5, R2, 0x8, R6 ;  /* 0x0000000802057824 */ /* 0x000fe200078e0206 */
[----:B------:R-:W-:Y:S02]  /*c800*/  SHF.L.U32 R4, R0, 0x1f, RZ ;  /* 0x0000001f00047819 */ /* 0x000fe400000006ff */
[----:B------:R-:W-:Y:S02]  /*c810*/  IADD3 R2, R2, 0x1, RZ ;  /* 0x0000000102027810 */ /* 0x000fe40007ffe0ff */
[----:B------:R-:W0:Y:S02]  /*c820*/  SYNCS.PHASECHK.TRANS64.TRYWAIT P1, [R5+URZ+0x12440], R4 ;  /* 0x01244004050075a7 */ /* 0x000e24000802017f */
[----:B------:R-:W-:-:S04]  /*c830*/  ISETP.NE.AND P2, PT, R2, 0x2, PT ;  /* 0x000000020200780c */ /* 0x000fc80003f45270 */
[----:B------:R-:W-:Y:S01]  /*c840*/  SEL R3, RZ, 0x1, P2 ;  /* 0x00000001ff037807 */ /* 0x000fe20001000000 */
[----:B0-----:R-:W-:Y:S08]  /*c850*/  @!P1 BRA `(.L_x_13635) ;  /* 0x0000002400ec9947 */ /* 0x001ff00003800000 */
.L_x_13719:
[----:B------:R-:W-:Y:S02]  /*c860*/  SEL R2, R2, RZ, P2 ;  /* 0x000000ff02027207 */ /* 0x000fe40001000000 */
[----:B------:R-:W-:Y:S01]  /*c870*/  LOP3.LUT R0, R0, R3, RZ, 0x3c, !PT ;  /* 0x0000000300007212 */ /* 0x000fe200078e3cff */
[----:B------:R-:W-:Y:S06]  /*c880*/  @!P0 BRA `(.L_x_13636) ;  /* 0x0000000000048947 */ /* 0x000fec0003800000 */
[----:B------:R-:W-:Y:S01]  /*c890*/  BPT.TRAP 0x1 ;  /* 0x000000040000795c */ /* 0x000fe20000300000 */
.L_x_13636:
[----:B------:R-:W-:Y:S01]  /*c8a0*/  IMAD R3, R2, 0x8, R6 ;  /* 0x0000000802037824 */ /* 0x000fe200078e0206 */
[----:B------:R-:W-:-:S04]  /*c8b0*/  SHF.L.U32 R0, R0, 0x1f, RZ ;  /* 0x0000001f00007819 */ /* 0x000fc800000006ff */
[----:B------:R-:W1:Y:S02]  /*c8c0*/  SYNCS.PHASECHK.TRANS64.TRYWAIT P1, [R3+URZ+0x12440], R0 ;  /* 0x01244000030075a7 */ /* 0x000e64000802017f */
[----:B-1----:R-:W-:Y:S05]  /*c8d0*/  @!P1 BRA `(.L_x_13637) ;  /* 0x0000002400e09947 */ /* 0x002fea0003800000 */
.L_x_13720:
[----:B------:R-:W-:Y:S05]  /*c8e0*/  @!P0 BRA `(.L_x_13638) ;  /* 0x0000000000048947 */ /* 0x000fea0003800000 */
[----:B------:R-:W-:Y:S01]  /*c8f0*/  BPT.TRAP 0x1 ;  /* 0x000000040000795c */ /* 0x000fe20000300000 */
.L_x_13638:
[----:B------:R-:W2:Y:S02]  /*c900*/  SYNCS.PHASECHK.TRANS64.TRYWAIT P1, [R5+URZ+0x12460], R4 ;  /* 0x01246004050075a7 */ /* 0x000ea4000802017f */
[----:B--2---:R-:W-:Y:S05]  /*c910*/  @!P1 BRA `(.L_x_13639) ;  /* 0x0000002400e49947 */ /* 0x004fea0003800000 */
.L_x_13721:
[----:B------:R-:W-:Y:S05]  /*c920*/  @!P0 BRA `(.L_x_13640) ;  /* 0x0000000000048947 */ /* 0x000fea0003800000 */
[----:B------:R-:W-:Y:S01]  /*c930*/  BPT.TRAP 0x1 ;  /* 0x000000040000795c */ /* 0x000fe20000300000 */
.L_x_13640:
[----:B------:R-:W3:Y:S02]  /*c940*/  SYNCS.PHASECHK.TRANS64.TRYWAIT P1, [R3+URZ+0x12460], R0 ;  /* 0x01246000030075a7 */ /* 0x000ee4000802017f */
[----:B---3--:R-:W-:Y:S05]  /*c950*/  @!P1 BRA `(.L_x_13641) ;  /* 0x0000002400e89947 */ /* 0x008fea0003800000 */
.L_x_13722:
[----:B------:R-:W-:Y:S05]  /*c960*/  @!P0 BRA `(.L_x_13642) ;  /* 0x0000000000048947 */ /* 0x000fea0003800000 */
[----:B------:R-:W-:Y:S01]  /*c970*/  BPT.TRAP 0x1 ;  /* 0x000000040000795c */ /* 0x000fe20000300000 */
.L_x_13642:
[----:B------:R-:W4:Y:S02]  /*c980*/  SYNCS.PHASECHK.TRANS64.TRYWAIT P1, [R5+URZ+0x12480], R4 ;  /* 0x01248004050075a7 */ /* 0x000f24000802017f */
[----:B----4-:R-:W-:Y:S05]  /*c990*/  @!P1 BRA `(.L_x_13643) ;  /* 0x0000002400ec9947 */ /* 0x010fea0003800000 */
.L_x_13723:
[----:B------:R-:W-:Y:S05]  /*c9a0*/  @!P0 BRA `(.L_x_13644) ;  /* 0x0000000000048947 */ /* 0x000fea0003800000 */
[----:B------:R-:W-:Y:S01]  /*c9b0*/  BPT.TRAP 0x1 ;  /* 0x000000040000795c */ /* 0x000fe20000300000 */
.L_x_13644:
[----:B------:R0:W0:Y:S02]  /*c9c0*/  SYNCS.PHASECHK.TRANS64.TRYWAIT P0, [R3+URZ+0x12480], R0 ;  /* 0x01248000030075a7 */ /* 0x000024000800017f */
[----:B0-----:R-:W-:Y:S05]  /*c9d0*/  @!P0 NANOSLEEP.SYNCS 0x989680 ;  /* 0x009896800000895d */ /* 0x001fea0003900000 */
[----:B------:R-:W0:Y:S02]  /*c9e0*/  @!P0 SYNCS.PHASECHK.TRANS64 P0, [R3+URZ+0x12480], R0 ;  /* 0x01248000030085a7 */ /* 0x000e24000800007f */
[----:B0-----:R-:W-:Y:S05]  /*c9f0*/  @!P0 BRA `(.L_x_13644) ;  /* 0xfffffffc00f08947 */ /* 0x001fea000383ffff */
.L_x_13557:
[----:B------:R-:W-:Y:S05]  /*ca00*/  BSYNC B6 ;  /* 0x0000000000067941 */ /* 0x000fea0003800000 */
.L_x_13554:
[----:B------:R-:W-:Y:S05]  /*ca10*/  EXIT ;  /* 0x000000000000794d */ /* 0x000fea0003800000 */
.L_x_13561:
[----:B0-----:R-:W-:-:S04]  /*ca20*/  IMAD.U32 R3, RZ, RZ, UR48 ;  /* 0x00000030ff037e24 */ /* 0x001fc8000f8e00ff */
[----:B------:R0:W1:Y:S03]  /*ca30*/  SYNCS.PHASECHK.TRANS64.TRYWAIT P0, [R3+URZ+0x12400], R0 ;  /* 0x01240000030075a7 */ /* 0x000066000800017f */
[----:B-1----:R-:W-:Y:S05]  /*ca40*/  @!P0 NANOSLEEP.SYNCS 0x989680 ;  /* 0x009896800000895d */ /* 0x002fea0003900000 */
[----:B------:R-:W1:Y:S02]  /*ca50*/  @!P0 SYNCS.PHASECHK.TRANS64 P0, [R3+URZ+0x12400], R0 ;  /* 0x01240000030085a7 */ /* 0x000e64000800007f */
[----:B-1----:R-:W-:Y:S05]  /*ca60*/  @!P0 BRA `(.L_x_13561) ;  /* 0xfffffffc00ec8947 */ /* 0x002fea000383ffff */
[----:B------:R-:W-:Y:S05]  /*ca70*/  BRA `(.L_x_13645) ;  /* 0xffffff4800787947 */ /* 0x000fea000383ffff */
.L_x_13565:
[----:B0-----:R-:W-:-:S04]  /*ca80*/  IMAD.U32 R3, RZ, RZ, UR48 ;  /* 0x00000030ff037e24 */ /* 0x001fc8000f8e00ff */
[----:B------:R0:W2:Y:S03]  /*ca90*/  SYNCS.PHASECHK.TRANS64.TRYWAIT P1, [R3+URZ+0x12430], R0 ;  /* 0x01243000030075a7 */ /* 0x0000a6000802017f */
[----:B--2---:R-:W-:Y:S05]  /*caa0*/  @!P1 NANOSLEEP.SYNCS 0x989680 ;  /* 0x009896800000995d */ /* 0x004fea0003900000 */
[----:B------:R-:W2:Y:S02]  /*cab0*/  @!P1 SYNCS.PHASECHK.TRANS64 P1, [R3+URZ+0x12430], R0 ;  /* 0x01243000030095a7 */ /* 0x000ea4000802007f */
[----:B--2---:R-:W-:Y:S05]  /*cac0*/  @!P1 BRA `(.L_x_13565) ;  /* 0xfffffffc00ec9947 */ /* 0x004fea000383ffff */
[----:B------:R-:W-:Y:S05]  /*cad0*/  BRA `(.L_x_13564) ;  /* 0xffffff4800907947 */ /* 0x000fea000383ffff */
.L_x_13571:
[----:B-1----:R-:W-:-:S04]  /*cae0*/  IMAD.U32 R9, RZ, RZ, UR7 ;  /* 0x00000007ff097e24 */ /* 0x002fc8000f8e00ff */
[----:B------:R1:W2:Y:S03]  /*caf0*/  SYNCS.PHASECHK.TRANS64.TRYWAIT P1, [R9+URZ+0x12430], R0 ;  /* 0x01243000090075a7 */ /* 0x0002a6000802017f */
[----:B--2---:R-:W-:Y:S05]  /*cb00*/  @!P1 NANOSLEEP.SYNCS 0x989680 ;  /* 0x009896800000995d */ /* 0x004fea0003900000 */
[----:B------:R-:W2:Y:S02]  /*cb10*/  @!P1 SYNCS.PHASECHK.TRANS64 P1, [R9+URZ+0x12430], R0 ;  /* 0x01243000090095a7 */ /* 0x000ea4000802007f */
[----:B--2---:R-:W-:Y:S05]  /*cb20*/  @!P1 BRA `(.L_x_13571) ;  /* 0xfffffffc00ec9947 */ /* 0x004fea000383ffff */
[----:B------:R-:W-:Y:S05]  /*cb30*/  BRA `(.L_x_13570) ;  /* 0xffffff7000f07947 */ /* 0x000fea000383ffff */
.L_x_13575:
[----:B-1----:R-:W-:-:S04]  /*cb40*/  IMAD.U32 R9, RZ, RZ, UR13 ;  /* 0x0000000dff097e24 */ /* 0x002fc8000f8e00ff */
[----:B------:R1:W2:Y:S03]  /*cb50*/  SYNCS.PHASECHK.TRANS64.TRYWAIT P1, [R9+URZ+0x12450], R0 ;  /* 0x01245000090075a7 */ /* 0x0002a6000802017f */
[----:B--2---:R-:W-:Y:S05]  /*cb60*/  @!P1 NANOSLEEP.SYNCS 0x989680 ;  /* 0x009896800000995d */ /* 0x004fea0003900000 */
[----:B------:R-:W2:Y:S02]  /*cb70*/  @!P1 SYNCS.PHASECHK.TRANS64 P1, [R9+URZ+0x12450], R0 ;  /* 0x01245000090095a7 */ /* 0x000ea4000802007f */
[----:B--2---:R-:W-:Y:S05]  /*cb80*/  @!P1 BRA `(.L_x_13575) ;  /* 0xfffffffc00ec9947 */ /* 0x004fea000383ffff */
[----:B------:R-:W-:Y:S05]  /*cb90*/  BRA `(.L_x_13574) ;  /* 0xffffff7400fc7947 */ /* 0x000fea000383ffff */
.L_x_13582:
[----:B-1----:R-:W-:-:S04]  /*cba0*/  IMAD.U32 R6, RZ, RZ, UR16 ;  /* 0x00000010ff067e24 */ /* 0x002fc8000f8e00ff */
[----:B------:R1:W2:Y:S03]  /*cbb0*/  SYNCS.PHASECHK.TRANS64.TRYWAIT P1, [R6+URZ+0x12450], R5 ;  /* 0x01245005060075a7 */ /* 0x0002a6000802017f */
[----:B--2---:R-:W-:Y:S05]  /*cbc0*/  @!P1 NANOSLEEP.SYNCS 0x989680 ;  /* 0x009896800000995d */ /* 0x004fea0003900000 */
[----:B------:R-:W2:Y:S02]  /*cbd0*/  @!P1 SYNCS.PHASECHK.TRANS64 P1, [R6+URZ+0x12450], R5 ;  /* 0x01245005060095a7 */ /* 0x000ea4000802007f */
[----:B--2---:R-:W-:Y:S05]  /*cbe0*/  @!P1 BRA `(.L_x_13582) ;  /* 0xfffffffc00ec9947 */ /* 0x004fea000383ffff */
[----:B------:R-:W-:Y:S05]  /*cbf0*/  BRA `(.L_x_13581) ;  /* 0xffffff94003c7947 */ /* 0x000fea000383ffff */
.L_x_13595:
[----:B------:R-:W-:Y:S01]  /*cc00*/  MOV R13, R22 ;  /* 0x00000016000d7202 */ /* 0x000fe20000000f00 */
[----:B------:R-:W-:Y:S02]  /*cc10*/  IMAD.MOV.U32 R12, RZ, RZ, RZ ;  /* 0x000000ffff0c7224 */ /* 0x000fe400078e00ff */
[----:B------:R-:W-:Y:S02]  /*cc20*/  IMAD.MOV.U32 R11, RZ, RZ, 0x1f ;  /* 0x0000001fff0b7424 */ /* 0x000fe400078e00ff */
[----:B------:R-:W-:-:S07]  /*cc30*/  IMAD.MOV.U32 R15, RZ, RZ, -0x1 ;  /* 0xffffffffff0f7424 */ /* 0x000fce00078e00ff */
[----:B0----5:R-:W-:Y:S05]  /*cc40*/  WARPSYNC.COLLECTIVE R15, `(.L_x_13646) ;  /* 0x000000000f087348 */ /* 0x021fea0003c00000 */
[----:B------:R1:W2:Y:S02]  /*cc50*/  SHFL.IDX P6, R14, R13, R12, R11 ;  /* 0x0000000c0d0e7389 */ /* 0x0002a400000c000b */
[----:B012--5:R-:W-:Y:S01]  /*cc60*/  ENDCOLLECTIVE ;  /* 0x000000000000791b */ /* 0x027fe20003800000 */
.L_x_13646:
[----:B------:R-:W-:Y:S05]  /*cc70*/  BRA `(.L_x_13647) ;  /* 0xffffffc0007c7947 */ /* 0x000fea000383ffff */
.L_x_13597:
[----:B0-----:R-:W-:-:S05]  /*cc80*/  IMAD.MOV.U32 R2, RZ, RZ, 0x1 ;  /* 0x00000001ff027424 */ /* 0x001fca00078e00ff */
[----:B------:R-:W-:-:S04]  /*cc90*/  SHF.L.U32 R2, R2, 0x1f, RZ ;  /* 0x0000001f02027819 */ /* 0x000fc800000006ff */
[----:B------:R0:W1:Y:S03]  /*cca0*/  SYNCS.PHASECHK.TRANS64.TRYWAIT P0, [R28+URZ+0x12480], R2 ;  /* 0x012480021c0075a7 */ /* 0x000066000800017f */
[----:B-1----:R-:W-:Y:S05]  /*ccb0*/  @!P0 NANOSLEEP.SYNCS 0x989680 ;  /* 0x009896800000895d */ /* 0x002fea0003900000 */
[----:B------:R-:W1:Y:S02]  /*ccc0*/  @!P0 SYNCS.PHASECHK.TRANS64 P0, [R28+URZ+0x12480], R2 ;  /* 0x012480021c0085a7 */ /* 0x000e64000800007f */
[----:B-1----:R-:W-:Y:S05]  /*ccd0*/  @!P0 BRA `(.L_x_13597) ;  /* 0xfffffffc00e88947 */ /* 0x002fea000383ffff */
[----:B------:R-:W-:Y:S05]  /*cce0*/  BRA `(.L_x_13648) ;  /* 0xffffffc400e87947 */ /* 0x000fea000383ffff */
.L_x_13598:
        /* <DEDUP_REMOVED lines=8> */
.L_x_13650:
[----:B------:R-:W-:Y:S05]  /*cd70*/  BSYNC B0 ;  /* 0x0000000000007941 */ /* 0x000fea0003800000 */
.L_x_13649:
[----:B------:R0:W5:Y:S01]  /*cd80*/  LDL R27, [R1+0x14] ;  /* 0x00001400011b7983 */ /* 0x0001620000100800 */
[----:B------:R-:W-:Y:S01]  /*cd90*/  IMAD.MOV.U32 R13, RZ, RZ, R9 ;  /* 0x000000ffff0d7224 */ /* 0x000fe200078e0009 */
[C---:B------:R-:W-:Y:S01]  /*cda0*/  ISETP.LT.OR P1, PT, R8.reuse, 0x1, P2 ;  /* 0x000000010800780c */ /* 0x040fe20001721670 */
[----:B------:R-:W-:Y:S01]  /*cdb0*/  IMAD.MOV.U32 R12, RZ, RZ, RZ ;  /* 0x000000ffff0c7224 */ /* 0x000fe200078e00ff */
[----:B------:R-:W-:Y:S01]  /*cdc0*/  ISETP.GE.AND P5, PT, R8, 0x81, PT ;  /* 0x000000810800780c */ /* 0x000fe20003fa6270 */
[----:B------:R-:W-:Y:S01]  /*cdd0*/  IMAD.MOV.U32 R11, RZ, RZ, 0x1c1f ;  /* 0x00001c1fff0b7424 */ /* 0x000fe200078e00ff */
[----:B------:R-:W-:Y:S01]  /*cde0*/  LOP3.LUT R0, R0, 0xffffffef, RZ, 0xc0, !PT ;  /* 0xffffffef00007812 */ /* 0x000fe200078ec0ff */
[----:B------:R-:W-:Y:S01]  /*cdf0*/  IMAD.MOV.U32 R15, RZ, RZ, -0x1 ;  /* 0xffffffffff0f7424 */ /* 0x000fe200078e00ff */
[----:B------:R-:W-:Y:S01]  /*ce00*/  ISETP.GE.AND P3, PT, R8, 0x21, PT ;  /* 0x000000210800780c */ /* 0x000fe20003f66270 */
[----:B0-----:R-:W-:-:S12]  /*ce10*/  IMAD.MOV.U32 R3, RZ, RZ, R14 ;  /* 0x000000ffff037224 */ /* 0x001fd800078e000e */
[----:B-----5:R-:W-:Y:S05]  /*ce20*/  WARPSYNC.COLLECTIVE R15, `(.L_x_13651) ;  /* 0x000000000f087348 */ /* 0x020fea0003c00000 */
[----:B------:R0:W1:Y:S02]  /*ce30*/  SHFL.IDX P6, R14, R13, R12, R11 ;  /* 0x0000000c0d0e7389 */ /* 0x00006400000c000b */
[----:B01---5:R-:W-:Y:S01]  /*ce40*/  ENDCOLLECTIVE ;  /* 0x000000000000791b */ /* 0x023fe20003800000 */
.L_x_13651:
[----:B------:R-:W-:Y:S01]  /*ce50*/  @P5 LOP3.LUT R0, R0, 0x10, RZ, 0xfc, !PT ;  /* 0x0000001000005812 */ /* 0x000fe200078efcff */
[----:B------:R-:W0:Y:S01]  /*ce60*/  S2R R15, SR_TID.X ;  /* 0x00000000000f7919 */ /* 0x000e220000002100 */
[----:B------:R-:W-:Y:S02]  /*ce70*/  IMAD.MOV.U32 R13, RZ, RZ, R10 ;  /* 0x000000ffff0d7224 */ /* 0x000fe400078e000a */
[----:B------:R-:W-:Y:S02]  /*ce80*/  IMAD.MOV.U32 R12, RZ, RZ, 0x1 ;  /* 0x00000001ff0c7424 */ /* 0x000fe400078e00ff */
[----:B------:R-:W-:Y:S01]  /*ce90*/  IMAD.MOV.U32 R2, RZ, RZ, R14 ;  /* 0x000000ffff027224 */ /* 0x000fe200078e000e */
[----:B0-----:R-:W-:-:S04]  /*cea0*/  SHF.L.U32 R15, R15, 0x4, RZ ;  /* 0x000000040f0f7819 */ /* 0x001fc800000006ff */
[----:B------:R-:W-:-:S04]  /*ceb0*/  LOP3.LUT R15, R15, 0x30, RZ, 0xc0, !PT ;  /* 0x000000300f0f7812 */ /* 0x000fc800078ec0ff */
[----:B------:R-:W-:Y:S01]  /*cec0*/  IADD3 R2, P0, R15, R2, RZ ;  /* 0x000000020f027210 */ /* 0x000fe20007f1e0ff */
[----:B------:R-:W-:-:S04]  /*ced0*/  IMAD.MOV.U32 R15, RZ, RZ, -0x1 ;  /* 0xffffffffff0f7424 */ /* 0x000fc800078e00ff */
[----:B------:R-:W-:-:S08]  /*cee0*/  IMAD.X R3, RZ, RZ, R3, P0 ;  /* 0x000000ffff037224 */ /* 0x000fd000000e0603 */
[----:B------:R-:W-:Y:S05]  /*cef0*/  WARPSYNC.COLLECTIVE R15, `(.L_x_13652) ;  /* 0x000000000f087348 */ /* 0x000fea0003c00000 */
[----:B------:R0:W1:Y:S02]  /*cf00*/  SHFL.IDX P6, R14, R13, R12, R11 ;  /* 0x0000000c0d0e7389 */ /* 0x00006400000c000b */
[----:B01----:R-:W-:Y:S01]  /*cf10*/  ENDCOLLECTIVE ;  /* 0x000000000000791b */ /* 0x003fe20003800000 */
.L_x_13652:
[----:B------:R-:W-:Y:S02]  /*cf20*/  IMAD.MOV.U32 R13, RZ, RZ, R9 ;  /* 0x000000ffff0d7224 */ /* 0x000fe400078e0009 */
[----:B------:R-:W-:-:S05]  /*cf30*/  VIADD R27, R27, UR43 ;  /* 0x0000002b1b1b7c36 */ /* 0x000fca0008000000 */
[----:B------:R-:W-:Y:S01]  /*cf40*/  @!PT LDS RZ, [RZ] ;  /* 0x00000000fffff984 */ /* 0x000fe20000000800 */
[----:B------:R-:W-:Y:S01]  /*cf50*/  @!PT LDS RZ, [RZ] ;  /* 0x00000000fffff984 */ /* 0x000fe20000000800 */
[----:B------:R-:W-:Y:S01]  /*cf60*/  @!PT LDS RZ, [RZ] ;  /* 0x00000000fffff984 */ /* 0x000fe20000000800 */
[----:B------:R0:W-:Y:S01]  /*cf70*/  LDGSTS.E.BYPASS.LTC128B.128 [R27+0x5200], desc[UR40][R2.64], !P1 ;  /* 0x05200000021b7fae */ /* 0x0001e2000c901d68 */
[----:B------:R-:W-:-:S03]  /*cf80*/  ISETP.LT.OR P1, PT, R8, 0x21, P2 ;  /* 0x000000210800780c */ /* 0x000fc60001721670 */
[----:B------:R1:W-:Y:S01]  /*cf90*/  STL [R1], R27 ;  /* 0x0000001b01007387 */ /* 0x0003e20000100800 */
[----:B0-----:R-:W-:-:S09]  /*cfa0*/  MOV R3, R14 ;  /* 0x0000000e00037202 */ /* 0x001fd20000000f00 */
[----:B-1----:R-:W-:Y:S05]  /*cfb0*/  WARPSYNC.COLLECTIVE R15, `(.L_x_13653) ;  /* 0x000000000f087348 */ /* 0x002fea0003c00000 */
[----:B------:R0:W2:Y:S02]  /*cfc0*/  SHFL.IDX P6, R14, R13, R12, R11 ;  /* 0x0000000c0d0e7389 */ /* 0x0000a400000c000b */
[----:B012---:R-:W-:Y:S01]  /*cfd0*/  ENDCOLLECTIVE ;  /* 0x000000000000791b */ /* 0x007fe20003800000 */
.L_x_13653:
[----:B------:R-:W0:Y:S01]  /*cfe0*/  S2R R15, SR_TID.X ;  /* 0x00000000000f7919 */ /* 0x000e220000002100 */
[----:B------:R-:W-:Y:S02]  /*cff0*/  IMAD.MOV.U32 R13, RZ, RZ, R10 ;  /* 0x000000ffff0d7224 */ /* 0x000fe400078e000a */
[----:B------:R-:W-:Y:S02]  /*d000*/  IMAD.MOV.U32 R12, RZ, RZ, 0x2 ;  /* 0x00000002ff0c7424 */ /* 0x000fe400078e00ff */
[----:B------:R-:W-:Y:S02]  /*d010*/  IMAD.MOV.U32 R2, RZ, RZ, R14 ;  /* 0x000000ffff027224 */ /* 0x000fe400078e000e */
[----:B0-----:R-:W-:-:S05]  /*d020*/  IMAD.SHL.U32 R15, R15, 0x10, RZ ;  /* 0x000000100f0f7824 */ /* 0x001fca00078e00ff */
[----:B------:R-:W-:-:S04]  /*d030*/  LOP3.LUT R15, R15, 0x30, RZ, 0xc0, !PT ;  /* 0x000000300f0f7812 */ /* 0x000fc800078ec0ff */
[----:B------:R-:W-:Y:S02]  /*d040*/  IADD3 R2, P0, R15, R2, RZ ;  /* 0x000000020f027210 */ /* 0x000fe40007f1e0ff */
[----:B------:R-:W-:-:S03]  /*d050*/  MOV R15, 0xffffffff ;  /* 0xffffffff000f7802 */ /* 0x000fc60000000f00 */
[----:B------:R-:W-:-:S08]  /*d060*/  IMAD.X R3, RZ, RZ, R3, P0 ;  /* 0x000000ffff037224 */ /* 0x000fd000000e0603 */
[----:B------:R-:W-:Y:S05]  /*d070*/  WARPSYNC.COLLECTIVE R15, `(.L_x_13654) ;  /* 0x000000000f087348 */ /* 0x000fea0003c00000 */
[----:B------:R0:W1:Y:S02]  /*d080*/  SHFL.IDX P6, R14, R13, R12, R11 ;  /* 0x0000000c0d0e7389 */ /* 0x00006400000c000b */
[----:B01----:R-:W-:Y:S01]  /*d090*/  ENDCOLLECTIVE ;  /* 0x000000000000791b */ /* 0x003fe20003800000 */
.L_x_13654:
        /* <DEDUP_REMOVED lines=10> */
.L_x_13655:
[----:B------:R-:W0:Y:S01]  /*d140*/  S2R R15, SR_TID.X ;  /* 0x00000000000f7919 */ /* 0x000e220000002100 */
[----:B------:R-:W-:Y:S01]  /*d150*/  IMAD.MOV.U32 R13, RZ, RZ, R10 ;  /* 0x000000ffff0d7224 */ /* 0x000fe200078e000a */
[----:B------:R-:W-:Y:S01]  /*d160*/  MOV R12, 0x3 ;  /* 0x00000003000c7802 */ /* 0x000fe20000000f00 */
[----:B------:R-:W-:Y:S02]  /*d170*/  IMAD.MOV.U32 R2, RZ, RZ, R14 ;  /* 0x000000ffff027224 */ /* 0x000fe400078e000e */
[----:B0-----:R-:W-:-:S05]  /*d180*/  IMAD.SHL.U32 R15, R15, 0x10, RZ ;  /* 0x000000100f0f7824 */ /* 0x001fca00078e00ff */
[----:B------:R-:W-:-:S04]  /*d190*/  LOP3.LUT R15, R15, 0x30, RZ, 0xc0, !PT ;  /* 0x000000300f0f7812 */ /* 0x000fc800078ec0ff */
[----:B------:R-:W-:Y:S01]  /*d1a0*/  IADD3 R2, P0, R15, R2, RZ ;  /* 0x000000020f027210 */ /* 0x000fe20007f1e0ff */
[----:B------:R-:W-:-:S04]  /*d1b0*/  IMAD.MOV.U32 R15, RZ, RZ, -0x1 ;  /* 0xffffffffff0f7424 */ /* 0x000fc800078e00ff */
[----:B------:R-:W-:-:S08]  /*d1c0*/  IMAD.X R3, RZ, RZ, R3, P0 ;  /* 0x000000ffff037224 */ /* 0x000fd000000e0603 */
[----:B------:R-:W-:Y:S05]  /*d1d0*/  WARPSYNC.COLLECTIVE R15, `(.L_x_13656) ;  /* 0x000000000f087348 */ /* 0x000fea0003c00000 */
[----:B------:R0:W1:Y:S02]  /*d1e0*/  SHFL.IDX P6, R14, R13, R12, R11 ;  /* 0x0000000c0d0e7389 */ /* 0x00006400000c000b */
[----:B01----:R-:W-:Y:S01]  /*d1f0*/  ENDCOLLECTIVE ;  /* 0x000000000000791b */ /* 0x003fe20003800000 */
.L_x_13656:
[----:B------:R-:W-:Y:S01]  /*d200*/  @!PT LDS RZ, [RZ] ;  /* 0x00000000fffff984 */ /* 0x000fe20000000800 */
[----:B------:R-:W-:Y:S01]  /*d210*/  @!PT LDS RZ, [RZ] ;  /* 0x00000000fffff984 */ /* 0x000fe20000000800 */
[----:B------:R-:W-:Y:S01]  /*d220*/  @!PT LDS RZ, [RZ] ;  /* 0x00000000fffff984 */ /* 0x000fe20000000800 */
[----:B------:R0:W-:Y:S01]  /*d230*/  LDGSTS.E.BYPASS.LTC128B.128 [R27+0x6200], desc[UR40][R2.64], !P1 ;  /* 0x06200000021b7fae */ /* 0x0001e2000c901d68 */
[----:B------:R-:W-:Y:S01]  /*d240*/  ISETP.LT.OR P1, PT, R8, 0x61, P2 ;  /* 0x000000610800780c */ /* 0x000fe20001721670 */
[----:B------:R-:W-:Y:S01]  /*d250*/  IMAD.MOV.U32 R13, RZ, RZ, R9 ;  /* 0x000000ffff0d7224 */ /* 0x000fe200078e0009 */
[----:B0-----:R-:W0:Y:S01]  /*d260*/  S2R R3, SR_TID.X ;  /* 0x0000000000037919 */ /* 0x001e220000002100 */
[----:B------:R-:W-:-:S10]  /*d270*/  IMAD.MOV.U32 R10, RZ, RZ, R14 ;  /* 0x000000ffff0a7224 */ /* 0x000fd400078e000e */
[----:B0-----:R-:W-:Y:S05]  /*d280*/  WARPSYNC.COLLECTIVE R15, `(.L_x_13657) ;  /* 0x000000000f087348 */ /* 0x001fea0003c00000 */
[----:B------:R1:W2:Y:S02]  /*d290*/  SHFL.IDX P6, R14, R13, R12, R11 ;  /* 0x0000000c0d0e7389 */ /* 0x0002a400000c000b */
[----:B012---:R-:W-:Y:S01]  /*d2a0*/  ENDCOLLECTIVE ;  /* 0x000000000000791b */ /* 0x007fe20003800000 */
.L_x_13657:
[----:B------:R-:W-:Y:S01]  /*d2b0*/  MOV R13, R17 ;  /* 0x00000011000d7202 */ /* 0x000fe20000000f00 */
[----:B------:R-:W-:Y:S02]  /*d2c0*/  IMAD.MOV.U32 R12, RZ, RZ, RZ ;  /* 0x000000ffff0c7224 */ /* 0x000fe400078e00ff */
[----:B------:R-:W-:Y:S02]  /*d2d0*/  IMAD.SHL.U32 R3, R3, 0x10, RZ ;  /* 0x0000001003037824 */ /* 0x000fe400078e00ff */
[----:B------:R-:W-:-:S07]  /*d2e0*/  IMAD.MOV.U32 R2, RZ, RZ, R14 ;  /* 0x000000ffff027224 */ /* 0x000fce00078e000e */
[----:B------:R-:W-:Y:S05]  /*d2f0*/  WARPSYNC.COLLECTIVE R15, `(.L_x_13658) ;  /* 0x000000000f087348 */ /* 0x000fea0003c00000 */
[----:B------:R0:W1:Y:S02]  /*d300*/  SHFL.IDX P6, R14, R13, R12, R11 ;  /* 0x0000000c0d0e7389 */ /* 0x00006400000c000b */
[----:B01----:R-:W-:Y:S01]  /*d310*/  ENDCOLLECTIVE ;  /* 0x000000000000791b */ /* 0x003fe20003800000 */
.L_x_13658:
[----:B------:R-:W-:-:S04]  /*d320*/  LOP3.LUT R3, R3, 0x30, RZ, 0xc0, !PT ;  /* 0x0000003003037812 */ /* 0x000fc800078ec0ff */
[----:B------:R-:W-:-:S05]  /*d330*/  IADD3 R2, P0, R3, R2, RZ ;  /* 0x0000000203027210 */ /* 0x000fca0007f1e0ff */
[----:B------:R-:W-:Y:S01]  /*d340*/  IMAD.X R3, RZ, RZ, R10, P0 ;  /* 0x000000ffff037224 */ /* 0x000fe200000e060a */
[----:B------:R-:W-:Y:S01]  /*d350*/  ISETP.GE.AND P0, PT, R8, 0x41, PT ;  /* 0x000000410800780c */ /* 0x000fe20003f06270 */
[----:B------:R-:W-:-:S03]  /*d360*/  IMAD.MOV.U32 R13, RZ, RZ, R18 ;  /* 0x000000ffff0d7224 */ /* 0x000fc600078e0012 */
        /* <DEDUP_REMOVED lines=9> */
.L_x_13659:
[----:B------:R-:W0:Y:S01]  /*d400*/  S2R R27, SR_CTAID.X ;  /* 0x00000000001b7919 */ /* 0x000e220000002500 */
[----:B------:R-:W-:Y:S01]  /*d410*/  IMAD.MOV.U32 R2, RZ, RZ, R14 ;  /* 0x000000ffff027224 */ /* 0x000fe200078e000e */
[----:B------:R-:W-:Y:S06]  /*d420*/  BRA `(.L_x_13660) ;  /* 0xffffffc4006c7947 */ /* 0x000fec000383ffff */
.L_x_13601:
[----:B--2---:R-:W-:-:S05]  /*d430*/  IMAD.MOV.U32 R2, RZ, RZ, 0x1 ;  /* 0x00000001ff027424 */ /* 0x004fca00078e00ff */
[----:B------:R-:W-:-:S04]  /*d440*/  SHF.L.U32 R2, R2, 0x1f, RZ ;  /* 0x0000001f02027819 */ /* 0x000fc800000006ff */
[----:B------:R2:W3:Y:S03]  /*d450*/  SYNCS.PHASECHK.TRANS64.TRYWAIT P2, [R28+URZ+0x12440], R2 ;  /* 0x012440021c0075a7 */ /* 0x0004e6000804017f */
[----:B---3--:R-:W-:Y:S05]  /*d460*/  @!P2 NANOSLEEP.SYNCS 0x989680 ;  /* 0x009896800000a95d */ /* 0x008fea0003900000 */
[----:B------:R-:W3:Y:S02]  /*d470*/  @!P2 SYNCS.PHASECHK.TRANS64 P2, [R28+URZ+0x12440], R2 ;  /* 0x012440021c00a5a7 */ /* 0x000ee4000804007f */
[----:B---3--:R-:W-:Y:S05]  /*d480*/  @!P2 BRA `(.L_x_13601) ;  /* 0xfffffffc00e8a947 */ /* 0x008fea000383ffff */
[----:B------:R-:W-:Y:S05]  /*d490*/  BRA `(.L_x_13661) ;  /* 0xffffffc400bc7947 */ /* 0x000fea000383ffff */
.L_x_13602:
[----:B------:R-:W-:Y:S01]  /*d4a0*/  BSSY B0, `(.L_x_13662) ;  /* 0x0000008000007945 */ /* 0x000fe20003800000 */
[----:B------:R-:W-:Y:S01]  /*d4b0*/  IMAD.MOV.U32 R13, RZ, RZ, R5 ;  /* 0x000000ffff0d7224 */ /* 0x000fe200078e0005 */
[----:B------:R-:W-:Y:S01]  /*d4c0*/  MOV R12, RZ ;  /* 0x000000ff000c7202 */ /* 0x000fe20000000f00 */
[----:B------:R-:W-:Y:S02]  /*d4d0*/  IMAD.MOV.U32 R11, RZ, RZ, 0x1c1f ;  /* 0x00001c1fff0b7424 */ /* 0x000fe400078e00ff */
[----:B------:R-:W-:-:S07]  /*d4e0*/  IMAD.MOV.U32 R15, RZ, RZ, -0x1 ;  /* 0xffffffffff0f7424 */ /* 0x000fce00078e00ff */
[----:B0----5:R-:W-:Y:S05]  /*d4f0*/  WARPSYNC.COLLECTIVE R15, `(.L_x_13663) ;  /* 0x000000000f087348 */ /* 0x021fea0003c00000 */
[----:B------:R1:W2:Y:S02]  /*d500*/  SHFL.IDX P6, R14, R13, R12, R11 ;  /* 0x0000000c0d0e7389 */ /* 0x0002a400000c000b */
[----:B012--5:R-:W-:Y:S01]  /*d510*/  ENDCOLLECTIVE ;  /* 0x000000000000791b */ /* 0x027fe20003800000 */
.L_x_13663:
[----:B------:R-:W-:Y:S05]  /*d520*/  BSYNC B0 ;  /* 0x0000000000007941 */ /* 0x000fea0003800000 */
.L_x_13662:
        /* <DEDUP_REMOVED lines=8> */
.L_x_13664:
[----:B------:R-:W-:Y:S02]  /*d5b0*/  IMAD.MOV.U32 R13, RZ, RZ, R5 ;  /* 0x000000ffff0d7224 */ /* 0x000fe400078e0005 */
[----:B------:R-:W-:Y:S01]  /*d5c0*/  IMAD.MOV.U32 R12, RZ, RZ, 0x1 ;  /* 0x00000001ff0c7424 */ /* 0x000fe200078e00ff */
[----:B------:R-:W-:-:S13]  /*d5d0*/  @P4 IADD3 R8, P2, R24, R14, RZ ;  /* 0x0000000e18084210 */ /* 0x000fda0007f5e0ff */
[----:B------:R-:W-:Y:S05]  /*d5e0*/  WARPSYNC.COLLECTIVE R15, `(.L_x_13665) ;  /* 0x000000000f087348 */ /* 0x000fea0003c00000 */
[----:B------:R0:W1:Y:S02]  /*d5f0*/  SHFL.IDX P6, R14, R13, R12, R11 ;  /* 0x0000000c0d0e7389 */ /* 0x00006400000c000b */
[----:B01----:R-:W-:Y:S01]  /*d600*/  ENDCOLLECTIVE ;  /* 0x000000000000791b */ /* 0x003fe20003800000 */
.L_x_13665:
[----:B------:R-:W-:Y:S02]  /*d610*/  @P4 IMAD.X R3, RZ, RZ, R2, P2 ;  /* 0x000000ffff034224 */ /* 0x000fe400010e0602 */
        /* <DEDUP_REMOVED lines=10> */
.L_x_13666:
[----:B------:R-:W-:Y:S02]  /*d6c0*/  IMAD.MOV.U32 R13, RZ, RZ, R5 ;  /* 0x000000ffff0d7224 */ /* 0x000fe400078e0005 */
[----:B------:R-:W-:Y:S01]  /*d6d0*/  IMAD.MOV.U32 R12, RZ, RZ, 0x2 ;  /* 0x00000002ff0c7424 */ /* 0x000fe200078e00ff */
[----:B------:R-:W-:-:S13]  /*d6e0*/  @P3 IADD3 R8, P2, R24, R14, RZ ;  /* 0x0000000e18083210 */ /* 0x000fda0007f5e0ff */
[----:B------:R-:W-:Y:S05]  /*d6f0*/  WARPSYNC.COLLECTIVE R15, `(.L_x_13667) ;  /* 0x000000000f087348 */ /* 0x000fea0003c00000 */
[----:B------:R0:W1:Y:S02]  /*d700*/  SHFL.IDX P6, R14, R13, R12, R11 ;  /* 0x0000000c0d0e7389 */ /* 0x00006400000c000b */
[----:B01----:R-:W-:Y:S01]  /*d710*/  ENDCOLLECTIVE ;  /* 0x000000000000791b */ /* 0x003fe20003800000 */
.L_x_13667:
[----:B------:R-:W-:Y:S01]  /*d720*/  @P3 IADD3.X R3, RZ, R2, RZ, P2, !PT ;  /* 0x00000002ff033210 */ /* 0x000fe200017fe4ff */
        /* <DEDUP_REMOVED lines=10> */
.L_x_13668:
[----:B------:R-:W-:Y:S01]  /*d7d0*/  MOV R13, R5 ;  /* 0x00000005000d7202 */ /* 0x000fe20000000f00 */
[----:B------:R-:W-:Y:S01]  /*d7e0*/  IMAD.MOV.U32 R12, RZ, RZ, 0x3 ;  /* 0x00000003ff0c7424 */ /* 0x000fe200078e00ff */
[----:B------:R-:W-:-:S13]  /*d7f0*/  @P0 IADD3 R3, P2, R24, R14, RZ ;  /* 0x0000000e18030210 */ /* 0x000fda0007f5e0ff */
[----:B------:R-:W-:Y:S05]  /*d800*/  WARPSYNC.COLLECTIVE R15, `(.L_x_13669) ;  /* 0x000000000f087348 */ /* 0x000fea0003c00000 */
[----:B------:R0:W1:Y:S02]  /*d810*/  SHFL.IDX P6, R14, R13, R12, R11 ;  /* 0x0000000c0d0e7389 */ /* 0x00006400000c000b */
[----:B01----:R-:W-:Y:S01]  /*d820*/  ENDCOLLECTIVE ;  /* 0x000000000000791b */ /* 0x003fe20003800000 */
.L_x_13669:
[----:B------:R-:W-:-:S05]  /*d830*/  @P0 IMAD.X R2, RZ, RZ, R2, P2 ;  /* 0x000000ffff020224 */ /* 0x000fca00010e0602 */
[----:B------:R-:W-:-:S04]  /*d840*/  @P0 LOP3.LUT R3, R3, R2, RZ, 0x3c, !PT ;  /* 0x0000000203030212 */ /* 0x000fc800078e3cff */
[----:B------:R-:W-:Y:S01]  /*d850*/  @P0 LOP3.LUT R2, R3, R2, RZ, 0x3c, !PT ;  /* 0x0000000203020212 */ /* 0x000fe200078e3cff */
[----:B------:R-:W-:-:S03]  /*d860*/  IMAD.MOV.U32 R13, RZ, RZ, R4 ;  /* 0x000000ffff0d7224 */ /* 0x000fc600078e0004 */
[----:B------:R-:W-:-:S05]  /*d870*/  @P0 LOP3.LUT R3, R3, R2, RZ, 0x3c, !PT ;  /* 0x0000000203030212 */ /* 0x000fca00078e3cff */
        /* <DEDUP_REMOVED lines=8> */
.L_x_13670:
[----:B------:R-:W-:Y:S02]  /*d900*/  IMAD.MOV.U32 R13, RZ, RZ, R7 ;  /* 0x000000ffff0d7224 */ /* 0x000fe400078e0007 */
[----:B------:R-:W-:Y:S02]  /*d910*/  IMAD.MOV.U32 R12, RZ, RZ, RZ ;  /* 0x000000ffff0c7224 */ /* 0x000fe400078e00ff */
[----:B------:R-:W-:-:S07]  /*d920*/  IMAD.MOV.U32 R4, RZ, RZ, R14 ;  /* 0x000000ffff047224 */ /* 0x000fce00078e000e */
[----:B------:R-:W-:Y:S05]  /*d930*/  WARPSYNC.COLLECTIVE R15, `(.L_x_13671) ;  /* 0x000000000f087348 */ /* 0x000fea0003c00000 */
[----:B------:R0:W1:Y:S02]  /*d940*/  SHFL.IDX P6, R14, R13, R12, R11 ;  /* 0x0000000c0d0e7389 */ /* 0x00006400000c000b */
[----:B01----:R-:W-:Y:S01]  /*d950*/  ENDCOLLECTIVE ;  /* 0x000000000000791b */ /* 0x003fe20003800000 */
.L_x_13671:
[----:B------:R-:W-:-:S05]  /*d960*/  @P1 IADD3 R8, P0, R24, R4, RZ ;  /* 0x0000000418081210 */ /* 0x000fca0007f1e0ff */
[----:B------:R-:W-:Y:S02]  /*d970*/  @P1 IMAD.X R9, RZ, RZ, R5, P0 ;  /* 0x000000ffff091224 */ /* 0x000fe400000e0605 */
[----:B------:R-:W-:-:S03]  /*d980*/  @P1 IMAD.MOV.U32 R2, RZ, RZ, R8 ;  /* 0x000000ffff021224 */ /* 0x000fc600078e0008 */
        /* <DEDUP_REMOVED lines=10> */
.L_x_13672:
[----:B------:R-:W-:Y:S05]  /*da30*/  BRA `(.L_x_13673) ;  /* 0xffffffc400747947 */ /* 0x000fea000383ffff */
.L_x_13607:
[----:B------:R-:W-:Y:S01]  /*da40*/  IMAD.MOV.U32 R13, RZ, RZ, R4 ;  /* 0x000000ffff0d7224 */ /* 0x000fe200078e0004 */
[----:B------:R-:W-:Y:S01]  /*da50*/  MOV R11, 0x1c1f ;  /* 0x00001c1f000b7802 */ /* 0x000fe20000000f00 */
[----:B------:R-:W-:Y:S02]  /*da60*/  IMAD.MOV.U32 R12, RZ, RZ, RZ ;  /* 0x000000ffff0c7224 */ /* 0x000fe400078e00ff */
[----:B------:R-:W-:Y:S02]  /*da70*/  IMAD.MOV.U32 R15, RZ, RZ, -0x1 ;  /* 0xffffffffff0f7424 */ /* 0x000fe400078e00ff */
[----:B------:R-:W-:-:S07]  /*da80*/  IMAD R7, R27, 0xc0, R29 ;  /* 0x000000c01b077824 */ /* 0x000fce00078e021d */
[----:B------:R-:W-:Y:S05]  /*da90*/  WARPSYNC.COLLECTIVE R15, `(.L_x_13674) ;  /* 0x000000000f087348 */ /* 0x000fea0003c00000 */
[----:B------:R0:W1:Y:S02]  /*daa0*/  SHFL.IDX P6, R14, R13, R12, R11 ;  /* 0x0000000c0d0e7389 */ /* 0x00006400000c000b */
[----:B01----:R-:W-:Y:S01]  /*dab0*/  ENDCOLLECTIVE ;  /* 0x000000000000791b */ /* 0x003fe20003800000 */
.L_x_13674:
[----:B------:R-:W-:Y:S02]  /*dac0*/  IMAD.MOV.U32 R13, RZ, RZ, R0 ;  /* 0x000000ffff0d7224 */ /* 0x000fe400078e0000 */
[----:B------:R-:W-:-:S07]  /*dad0*/  IMAD.MOV.U32 R2, RZ, RZ, R14 ;  /* 0x000000ffff027224 */ /* 0x000fce00078e000e */
[----:B------:R-:W-:Y:S05]  /*dae0*/  WARPSYNC.COLLECTIVE R15, `(.L_x_13675) ;  /* 0x000000000f087348 */ /* 0x000fea0003c00000 */
[----:B------:R0:W1:Y:S02]  /*daf0*/  SHFL.IDX P6, R14, R13, R12, R11 ;  /* 0x0000000c0d0e7389 */ /* 0x00006400000c000b */
[----:B01----:R-:W-:Y:S01]  /*db00*/  ENDCOLLECTIVE ;  /* 0x000000000000791b */ /* 0x003fe20003800000 */
.L_x_13675:
[----:B------:R-:W-:Y:S02]  /*db10*/  ULDC UR4, c[0x0][0x288] ;  /* 0x0000a20000047ab9 */ /* 0x000fe40000000800 */
[----:B------:R-:W-:Y:S02]  /*db20*/  IMAD R6, R9, UR4, RZ ;  /* 0x0000000409067c24 */ /* 0x000fe4000f8e02ff */
[----:B------:R-:W-:-:S03]  /*db30*/  VIADD R9, R7, 0x20 ;  /* 0x0000002007097836 */ /* 0x000fc60000000000 */
[----:B------:R-:W-:Y:S02]  /*db40*/  ISETP.GE.AND P2, PT, R7, R6, PT ;  /* 0x000000060700720c */ /* 0x000fe40003f46270 */
[----:B------:R-:W-:Y:S01]  /*db50*/  MOV R13, R4 ;  /* 0x00000004000d7202 */ /* 0x000fe20000000f00 */
[----:B------:R-:W-:Y:S02]  /*db60*/  IMAD.MOV.U32 R12, RZ, RZ, 0x1 ;  /* 0x00000001ff0c7424 */ /* 0x000fe400078e00ff */
[----:B------:R-:W-:-:S08]  /*db70*/  IMAD.MOV.U32 R3, RZ, RZ, R14 ;  /* 0x000000ffff037224 */ /* 0x000fd000078e000e */
[----:B------:R-:W-:Y:S05]  /*db80*/  WARPSYNC.COLLECTIVE R15, `(.L_x_13676) ;  /* 0x000000000f087348 */ /* 0x000fea0003c00000 */
[----:B------:R0:W1:Y:S02]  /*db90*/  SHFL.IDX P6, R14, R13, R12, R11 ;  /* 0x0000000c0d0e7389 */ /* 0x00006400000c000b */
[----:B01----:R-:W-:Y:S01]  /*dba0*/  ENDCOLLECTIVE ;  /* 0x000000000000791b */ /* 0x003fe20003800000 */
.L_x_13676:
[----:B------:R-:W-:-:S05]  /*dbb0*/  @!P2 IADD3 R3, P1, R24, R3, RZ ;  /* 0x000000031803a210 */ /* 0x000fca0007f3e0ff */
[----:B------:R-:W-:Y:S01]  /*dbc0*/  @!P2 IMAD.X R2, RZ, RZ, R2, P1 ;  /* 0x000000ffff02a224 */ /* 0x000fe200008e0602 */
[----:B------:R-:W-:-:S04]  /*dbd0*/  ISETP.GE.AND P1, PT, R9, R6, PT ;  /* 0x000000060900720c */ /* 0x000fc80003f26270 */
        /* <DEDUP_REMOVED lines=8> */
.L_x_13677:
[----:B------:R-:W-:Y:S01]  /*dc60*/  @!PT LDS RZ, [RZ] ;  /* 0x00000000fffff984 */ /* 0x000fe20000000800 */
[----:B------:R-:W-:Y:S01]  /*dc70*/  @!PT LDS RZ, [RZ] ;  /* 0x00000000fffff984 */ /* 0x000fe20000000800 */
[----:B------:R-:W-:Y:S01]  /*dc80*/  @!PT LDS RZ, [RZ] ;  /* 0x00000000fffff984 */ /* 0x000fe20000000800 */
[----:B------:R0:W-:Y:S01]  /*dc90*/  @!P2 LDGSTS.E.BYPASS.LTC128B.128 [R18+0xa200], desc[UR40][R2.64], !P0 ;  /* 0x0a2000000212afae */ /* 0x0001e2000c101d68 */
[----:B------:R-:W-:Y:S02]  /*dca0*/  IMAD.MOV.U32 R13, RZ, RZ, R4 ;  /* 0x000000ffff0d7224 */ /* 0x000fe400078e0004 */
[----:B------:R-:W-:Y:S02]  /*dcb0*/  IMAD.MOV.U32 R12, RZ, RZ, 0x2 ;  /* 0x00000002ff0c7424 */ /* 0x000fe400078e00ff */
[----:B------:R-:W-:-:S05]  /*dcc0*/  IMAD.MOV.U32 R11, RZ, RZ, R14 ;  /* 0x000000ffff0b7224 */ /* 0x000fca00078e000e */
[----:B0-----:R-:W-:Y:S01]  /*dcd0*/  @!P1 IADD3 R2, P2, R24, R11, RZ ;  /* 0x0000000b18029210 */ /* 0x001fe20007f5e0ff */
[----:B------:R-:W-:-:S04]  /*dce0*/  IMAD.MOV.U32 R11, RZ, RZ, 0x1c1f ;  /* 0x00001c1fff0b7424 */ /* 0x000fc800078e00ff */
[----:B------:R-:W-:-:S08]  /*dcf0*/  @!P1 IMAD.X R9, RZ, RZ, R9, P2 ;  /* 0x000000ffff099224 */ /* 0x000fd000010e0609 */
[----:B------:R-:W-:Y:S05]  /*dd00*/  WARPSYNC.COLLECTIVE R15, `(.L_x_13678) ;  /* 0x000000000f087348 */ /* 0x000fea0003c00000 */
[----:B------:R0:W1:Y:S02]  /*dd10*/  SHFL.IDX P6, R14, R13, R12, R11 ;  /* 0x0000000c0d0e7389 */ /* 0x00006400000c000b */
[----:B01----:R-:W-:Y:S01]  /*dd20*/  ENDCOLLECTIVE ;  /* 0x000000000000791b */ /* 0x003fe20003800000 */
.L_x_13678:
[----:B------:R-:W-:Y:S01]  /*dd30*/  @!P1 IMAD.MOV.U32 R3, RZ, RZ, R9 ;  /* 0x000000ffff039224 */ /* 0x000fe200078e0009 */
[----:B------:R-:W-:-:S04]  /*dd40*/  IADD3 R9, R7, 0x40, RZ ;  /* 0x0000004007097810 */ /* 0x000fc80007ffe0ff */
[----:B------:R-:W-:Y:S01]  /*dd50*/  ISETP.GE.AND P2, PT, R9, R6, PT ;  /* 0x000000060900720c */ /* 0x000fe20003f46270 */
[----:B------:R-:W-:Y:S01]  /*dd60*/  @!PT LDS RZ, [RZ] ;  /* 0x00000000fffff984 */ /* 0x000fe20000000800 */
[----:B------:R-:W-:Y:S01]  /*dd70*/  @!PT LDS RZ, [RZ] ;  /* 0x00000000fffff984 */ /* 0x000fe20000000800 */
[----:B------:R-:W-:Y:S01]  /*dd80*/  @!PT LDS RZ, [RZ] ;  /* 0x00000000fffff984 */ /* 0x000fe20000000800 */
[----:B------:R0:W-:Y:S01]  /*dd90*/  @!P1 LDGSTS.E.BYPASS.LTC128B.128 [R18+0xaa00], desc[UR40][R2.64], !P0 ;  /* 0x0aa0000002129fae */ /* 0x0001e2000c101d68 */
[----:B------:R-:W-:Y:S02]  /*dda0*/  IMAD.MOV.U32 R13, RZ, RZ, R0 ;  /* 0x000000ffff0d7224 */ /* 0x000fe400078e0000 */
[----:B------:R-:W-:-:S09]  /*ddb0*/  IMAD.MOV.U32 R10, RZ, RZ, R14 ;  /* 0x000000ffff0a7224 */ /* 0x000fd200078e000e */
[----:B0-----:R-:W-:Y:S05]  /*ddc0*/  WARPSYNC.COLLECTIVE R15, `(.L_x_13679) ;  /* 0x000000000f087348 */ /* 0x001fea0003c00000 */
[----:B------:R1:W2:Y:S02]  /*ddd0*/  SHFL.IDX P6, R14, R13, R12, R11 ;  /* 0x0000000c0d0e7389 */ /* 0x0002a400000c000b */
[----:B012---:R-:W-:Y:S01]  /*dde0*/  ENDCOLLECTIVE ;  /* 0x000000000000791b */ /* 0x007fe20003800000 */
.L_x_13679:
[----:B------:R-:W-:Y:S02]  /*ddf0*/  IMAD.MOV.U32 R13, RZ, RZ, R4 ;  /* 0x000000ffff0d7224 */ /* 0x000fe400078e0004 */
[----:B------:R-:W-:-:S05]  /*de00*/  IMAD.MOV.U32 R12, RZ, RZ, R14 ;  /* 0x000000ffff0c7224 */ /* 0x000fca00078e000e */
[----:B------:R-:W-:Y:S01]  /*de10*/  @!P2 IADD3 R2, P1, R24, R12, RZ ;  /* 0x0000000c1802a210 */ /* 0x000fe20007f3e0ff */
[----:B------:R-:W-:-:S03]  /*de20*/  IMAD.MOV.U32 R12, RZ, RZ, 0x3 ;  /* 0x00000003ff0c7424 */ /* 0x000fc600078e00ff */
[----:B------:R-:W-:-:S09]  /*de30*/  @!P2 IADD3.X R3, RZ, R10, RZ, P1, !PT ;  /* 0x0000000aff03a210 */ /* 0x000fd20000ffe4ff */
[----:B------:R-:W-:Y:S05]  /*de40*/  WARPSYNC.COLLECTIVE R15, `(.L_x_13680) ;  /* 0x000000000f087348 */ /* 0x000fea0003c00000 */
[----:B------:R0:W1:Y:S02]  /*de50*/  SHFL.IDX P6, R14, R13, R12, R11 ;  /* 0x0000000c0d0e7389 */ /* 0x00006400000c000b */
[----:B01----:R-:W-:Y:S01]  /*de60*/  ENDCOLLECTIVE ;  /* 0x000000000000791b */ /* 0x003fe20003800000 */
.L_x_13680:
[----:B------:R-:W-:Y:S01]  /*de70*/  @!PT LDS RZ, [RZ] ;  /* 0x00000000fffff984 */ /* 0x000fe20000000800 */
[----:B------:R-:W-:Y:S01]  /*de80*/  @!PT LDS RZ, [RZ] ;  /* 0x00000000fffff984 */ /* 0x000fe20000000800 */
[----:B------:R-:W-:Y:S01]  /*de90*/  @!PT LDS RZ, [RZ] ;  /* 0x00000000fffff984 */ /* 0x000fe20000000800 */
[----:B------:R0:W-:Y:S01]  /*dea0*/  @!P2 LDGSTS.E.BYPASS.LTC128B.128 [R18+0xb200], desc[UR40][R2.64], !P0 ;  /* 0x0b2000000212afae */ /* 0x0001e2000c101d68 */
[----:B------:R-:W-:Y:S02]  /*deb0*/  IMAD.MOV.U32 R13, RZ, RZ, R0 ;  /* 0x000000ffff0d7224 */ /* 0x000fe400078e0000 */
[----:B0-----:R-:W-:-:S05]  /*dec0*/  VIADD R3, R7, 0x60 ;  /* 0x0000006007037836 */ /* 0x001fca0000000000 */
[----:B------:R-:W-:Y:S01]  /*ded0*/  ISETP.GE.AND P1, PT, R3, R6, PT ;  /* 0x000000060300720c */ /* 0x000fe20003f26270 */
[----:B------:R-:W-:-:S12]  /*dee0*/  IMAD.MOV.U32 R4, RZ, RZ, R14 ;  /* 0x000000ffff047224 */ /* 0x000fd800078e000e */
[----:B------:R-:W-:Y:S05]  /*def0*/  WARPSYNC.COLLECTIVE R15, `(.L_x_13681) ;  /* 0x000000000f087348 */ /* 0x000fea0003c00000 */
[----:B------:R0:W1:Y:S02]  /*df00*/  SHFL.IDX P6, R14, R13, R12, R11 ;  /* 0x0000000c0d0e7389 */ /* 0x00006400000c000b */
[----:B01----:R-:W-:Y:S01]  /*df10*/  ENDCOLLECTIVE ;  /* 0x000000000000791b */ /* 0x003fe20003800000 */
.L_x_13681:
[----:B------:R-:W-:Y:S02]  /*df20*/  IMAD.MOV.U32 R13, RZ, RZ, R8 ;  /* 0x000000ffff0d7224 */ /* 0x000fe400078e0008 */
[----:B------:R-:W-:Y:S02]  /*df30*/  IMAD.MOV.U32 R12, RZ, RZ, RZ ;  /* 0x000000ffff0c7224 */ /* 0x000fe400078e00ff */
[----:B------:R-:W-:-:S07]  /*df40*/  IMAD.MOV.U32 R0, RZ, RZ, R14 ;  /* 0x000000ffff007224 */ /* 0x000fce00078e000e */
[----:B------:R-:W-:Y:S05]  /*df50*/  WARPSYNC.COLLECTIVE R15, `(.L_x_13682) ;  /* 0x000000000f087348 */ /* 0x000fea0003c00000 */
[----:B------:R0:W1:Y:S02]  /*df60*/  SHFL.IDX P6, R14, R13, R12, R11 ;  /* 0x0000000c0d0e7389 */ /* 0x00006400000c000b */
[----:B01----:R-:W-:Y:S01]  /*df70*/  ENDCOLLECTIVE ;  /* 0x000000000000791b */ /* 0x003fe20003800000 */
.L_x_13682:
[----:B------:R-:W-:-:S04]  /*df80*/  @!P1 IADD3 R9, P2, R24, R0, RZ ;  /* 0x0000000018099210 */ /* 0x000fc80007f5e0ff */
[----:B------:R-:W-:Y:S01]  /*df90*/  @!P1 IADD3.X R3, RZ, R4, RZ, P2, !PT ;  /* 0x00000004ff039210 */ /* 0x000fe200017fe4ff */
[----:B------:R-:W-:-:S05]  /*dfa0*/  @!P1 IMAD.MOV.U32 R2, RZ, RZ, R9 ;  /* 0x000000ffff029224 */ /* 0x000fca00078e0009 */
[----:B------:R-:W-:Y:S01]  /*dfb0*/  @!PT LDS RZ, [RZ] ;  /* 0x00000000fffff984 */ /* 0x000fe20000000800 */
[----:B------:R-:W-:Y:S01]  /*dfc0*/  @!PT LDS RZ, [RZ] ;  /* 0x00000000fffff984 */ /* 0x000fe20000000800 */
[----:B------:R-:W-:Y:S01]  /*dfd0*/  @!PT LDS RZ, [RZ] ;  /* 0x00000000fffff984 */ /* 0x000fe20000000800 */
[----:B------:R0:W-:Y:S01]  /*dfe0*/  @!P1 LDGSTS.E.BYPASS.LTC128B.128 [R18+0xba00], desc[UR40][R2.64], !P0 ;  /* 0x0ba0000002129fae */ /* 0x0001e2000c101d68 */
[----:B------:R-:W-:Y:S02]  /*dff0*/  IMAD.MOV.U32 R13, RZ, RZ, R5 ;  /* 0x000000ffff0d7224 */ /* 0x000fe400078e0005 */
[----:B0-----:R-:W-:-:S07]  /*e000*/  IMAD.MOV.U32 R2, RZ, RZ, R14 ;  /* 0x000000ffff027224 */ /* 0x001fce00078e000e */
[----:B------:R-:W-:Y:S05]  /*e010*/  WARPSYNC.COLLECTIVE R15, `(.L_x_13683) ;  /* 0x000000000f087348 */ /* 0x000fea0003c00000 */
[----:B------:R0:W1:Y:S02]  /*e020*/  SHFL.IDX P6, R14, R13, R12, R11 ;  /* 0x0000000c0d0e7389 */ /* 0x00006400000c000b */
[----:B01----:R-:W-:Y:S01]  /*e030*/  ENDCOLLECTIVE ;  /* 0x000000000000791b */ /* 0x003fe20003800000 */
.L_x_13683:
[----:B------:R-:W-:-:S05]  /*e040*/  VIADD R3, R7, 0x80 ;  /* 0x0000008007037836 */ /* 0x000fca0000000000 */
[----:B------:R-:W-:Y:S01]  /*e050*/  ISETP.GE.AND P1, PT, R3, R6, PT ;  /* 0x000000060300720c */ /* 0x000fe20003f26270 */
[----:B------:R-:W-:Y:S02]  /*e060*/  IMAD.MOV.U32 R13, RZ, RZ, R8 ;  /* 0x000000ffff0d7224 */ /* 0x000fe400078e0008 */
[----:B------:R-:W-:-:S10]  /*e070*/  IMAD.MOV.U32 R12, RZ, RZ, 0x1 ;  /* 0x00000001ff0c7424 */ /* 0x000fd400078e00ff */
[----:B------:R-:W-:-:S13]  /*e080*/  @!P1 IADD3 R0, P3, R24, R14, RZ ;  /* 0x0000000e18009210 */ /* 0x000fda0007f7e0ff */
[----:B------:R-:W-:Y:S05]  /*e090*/  WARPSYNC.COLLECTIVE R15, `(.L_x_13684) ;  /* 0x000000000f087348 */ /* 0x000fea0003c00000 */
[----:B------:R0:W1:Y:S02]  /*e0a0*/  SHFL.IDX P6, R14, R13, R12, R11 ;  /* 0x0000000c0d0e7389 */ /* 0x00006400000c000b */
[----:B01----:R-:W-:Y:S01]  /*e0b0*/  ENDCOLLECTIVE ;  /* 0x000000000000791b */ /* 0x003fe20003800000 */
.L_x_13684:
[----:B------:R-:W-:Y:S01]  /*e0c0*/  @!P1 IADD3.X R17, RZ, R2, RZ, P3, !PT ;  /* 0x00000002ff119210 */ /* 0x000fe20001ffe4ff */
[----:B------:R-:W-:-:S04]  /*e0d0*/  @!P1 IMAD.MOV.U32 R2, RZ, RZ, R0 ;  /* 0x000000ffff029224 */ /* 0x000fc800078e0000 */
        /* <DEDUP_REMOVED lines=10> */
.L_x_13685:
[----:B------:R-:W-:Y:S05]  /*e180*/  BRA `(.L_x_13686) ;  /* 0xffffffc800007947 */ /* 0x000fea000383ffff */
.L_x_13608:
[----:B0-----:R0:W1:Y:S02]  /*e190*/  SYNCS.PHASECHK.TRANS64.TRYWAIT P0, [R28+URZ+0x12420], R5 ;  /* 0x012420051c0075a7 */ /* 0x001064000800017f */
[----:B-1----:R-:W-:Y:S05]  /*e1a0*/  @!P0 NANOSLEEP.SYNCS 0x989680 ;  /* 0x009896800000895d */ /* 0x002fea0003900000 */
[----:B------:R-:W1:Y:S02]  /*e1b0*/  @!P0 SYNCS.PHASECHK.TRANS64 P0, [R28+URZ+0x12420], R5 ;  /* 0x012420051c0085a7 */ /* 0x000e64000800007f */
[----:B-1----:R-:W-:Y:S05]  /*e1c0*/  @!P0 BRA `(.L_x_13608) ;  /* 0xfffffffc00f08947 */ /* 0x002fea000383ffff */
[----:B------:R-:W-:Y:S05]  /*e1d0*/  BRA `(.L_x_13687) ;  /* 0xffffffc800307947 */ /* 0x000fea000383ffff */
.L_x_13611:
[----:B0-----:R0:W1:Y:S02]  /*e1e0*/  SYNCS.PHASECHK.TRANS64.TRYWAIT P1, [R5+URZ+0x12480], R29 ;  /* 0x0124801d050075a7 */ /* 0x001064000802017f */
[----:B-1----:R-:W-:Y:S05]  /*e1f0*/  @!P1 NANOSLEEP.SYNCS 0x989680 ;  /* 0x009896800000995d */ /* 0x002fea0003900000 */
[----:B------:R-:W1:Y:S02]  /*e200*/  @!P1 SYNCS.PHASECHK.TRANS64 P1, [R5+URZ+0x12480], R29 ;  /* 0x0124801d050095a7 */ /* 0x000e64000802007f */
[----:B-1----:R-:W-:Y:S05]  /*e210*/  @!P1 BRA `(.L_x_13611) ;  /* 0xfffffffc00f09947 */ /* 0x002fea000383ffff */
[----:B------:R-:W-:Y:S05]  /*e220*/  BRA `(.L_x_13688) ;  /* 0xffffffcc00447947 */ /* 0x000fea000383ffff */
.L_x_13612:
        /* <DEDUP_REMOVED lines=8> */
.L_x_13690:
[----:B------:R-:W-:Y:S05]  /*e2b0*/  BSYNC B0 ;  /* 0x0000000000007941 */ /* 0x000fea0003800000 */
.L_x_13689:
[----:B------:R0:W5:Y:S01]  /*e2c0*/  LDL R6, [R1] ;  /* 0x0000000001067983 */ /* 0x0001620000100800 */
[----:B------:R-:W-:Y:S01]  /*e2d0*/  IMAD.MOV.U32 R13, RZ, RZ, R7 ;  /* 0x000000ffff0d7224 */ /* 0x000fe200078e0007 */
[----:B------:R-:W-:Y:S01]  /*e2e0*/  MOV R11, 0x1c1f ;  /* 0x00001c1f000b7802 */ /* 0x000fe20000000f00 */
[----:B------:R-:W-:Y:S02]  /*e2f0*/  IMAD.MOV.U32 R12, RZ, RZ, RZ ;  /* 0x000000ffff0c7224 */ /* 0x000fe400078e00ff */
[----:B------:R-:W-:Y:S02]  /*e300*/  IMAD.MOV.U32 R15, RZ, RZ, -0x1 ;  /* 0xffffffffff0f7424 */ /* 0x000fe400078e00ff */
[----:B------:R-:W-:-:S07]  /*e310*/  IMAD.MOV.U32 R3, RZ, RZ, R14 ;  /* 0x000000ffff037224 */ /* 0x000fce00078e000e */
[----:B0----5:R-:W-:Y:S05]  /*e320*/  WARPSYNC.COLLECTIVE R15, `(.L_x_13691) ;  /* 0x000000000f087348 */ /* 0x021fea0003c00000 */
[----:B------:R1:W2:Y:S02]  /*e330*/  SHFL.IDX P6, R14, R13, R12, R11 ;  /* 0x0000000c0d0e7389 */ /* 0x0002a400000c000b */
[----:B012--5:R-:W-:Y:S01]  /*e340*/  ENDCOLLECTIVE ;  /* 0x000000000000791b */ /* 0x027fe20003800000 */
.L_x_13691:
        /* <DEDUP_REMOVED lines=12> */
.L_x_13692:
[----:B------:R-:W-:Y:S02]  /*e410*/  IMAD.MOV.U32 R13, RZ, RZ, R7 ;  /* 0x000000ffff0d7224 */ /* 0x000fe400078e0007 */
[----:B------:R-:W-:-:S05]  /*e420*/  IMAD R6, R4, 0x2800, R6 ;  /* 0x0000280004067824 */ /* 0x000fca00078e0206 */
        /* <DEDUP_REMOVED lines=8> */
.L_x_13693:
        /* <DEDUP_REMOVED lines=12> */
.L_x_13694:
        /* <DEDUP_REMOVED lines=9> */
.L_x_13695:
[----:B------:R-:W0:Y:S01]  /*e600*/  S2R R15, SR_TID.X ;  /* 0x00000000000f7919 */ /* 0x000e220000002100 */
[----:B------:R-:W-:Y:S01]  /*e610*/  MOV R13, R17 ;  /* 0x00000011000d7202 */ /* 0x000fe20000000f00 */
[----:B------:R-:W-:Y:S02]  /*e620*/  IMAD.MOV.U32 R12, RZ, RZ, 0x3 ;  /* 0x00000003ff0c7424 */ /* 0x000fe400078e00ff */
        /* <DEDUP_REMOVED lines=9> */
.L_x_13696:
        /* <DEDUP_REMOVED lines=10> */
.L_x_13697:
[----:B------:R-:W-:Y:S02]  /*e760*/  IMAD.MOV.U32 R13, RZ, RZ, R18 ;  /* 0x000000ffff0d7224 */ /* 0x000fe400078e0012 */
[----:B------:R-:W-:Y:S02]  /*e770*/  IMAD.MOV.U32 R12, RZ, RZ, RZ ;  /* 0x000000ffff0c7224 */ /* 0x000fe400078e00ff */
[----:B------:R-:W-:Y:S02]  /*e780*/  IMAD.SHL.U32 R3, R3, 0x10, RZ ;  /* 0x0000001003037824 */ /* 0x000fe400078e00ff */
[----:B------:R-:W-:-:S07]  /*e790*/  IMAD.MOV.U32 R2, RZ, RZ, R14 ;  /* 0x000000ffff027224 */ /* 0x000fce00078e000e */
[----:B------:R-:W-:Y:S05]  /*e7a0*/  WARPSYNC.COLLECTIVE R15, `(.L_x_13698) ;  /* 0x000000000f087348 */ /* 0x000fea0003c00000 */
[----:B------:R0:W1:Y:S02]  /*e7b0*/  SHFL.IDX P6, R14, R13, R12, R11 ;  /* 0x0000000c0d0e7389 */ /* 0x00006400000c000b */
[----:B01----:R-:W-:Y:S01]  /*e7c0*/  ENDCOLLECTIVE ;  /* 0x000000000000791b */ /* 0x003fe20003800000 */
.L_x_13698:
[----:B------:R-:W-:-:S04]  /*e7d0*/  LOP3.LUT R3, R3, 0x30, RZ, 0xc0, !PT ;  /* 0x0000003003037812 */ /* 0x000fc800078ec0ff */
[----:B------:R-:W-:-:S04]  /*e7e0*/  IADD3 R2, P1, R3, R2, RZ ;  /* 0x0000000203027210 */ /* 0x000fc80007f3e0ff */
[----:B------:R-:W-:Y:S01]  /*e7f0*/  IADD3.X R3, RZ, R17, RZ, P1, !PT ;  /* 0x00000011ff037210 */ /* 0x000fe20000ffe4ff */
[----:B------:R-:W-:-:S04]  /*e800*/  IMAD.MOV.U32 R13, RZ, RZ, R20 ;  /* 0x000000ffff0d7224 */ /* 0x000fc800078e0014 */
        /* <DEDUP_REMOVED lines=8> */
.L_x_13699:
[----:B------:R-:W-:Y:S01]  /*e890*/  IMAD.MOV.U32 R2, RZ, RZ, R14 ;  /* 0x000000ffff027224 */ /* 0x000fe200078e000e */
[----:B------:R-:W-:Y:S06]  /*e8a0*/  BRA `(.L_x_13700) ;  /* 0xffffffc800d07947 */ /* 0x000fec000383ffff */
.L_x_13615:
[----:B---3--:R3:W4:Y:S02]  /*e8b0*/  SYNCS.PHASECHK.TRANS64.TRYWAIT P1, [R5+URZ+0x12440], R29 ;  /* 0x0124401d050075a7 */ /* 0x008724000802017f */
[----:B----4-:R-:W-:Y:S05]  /*e8c0*/  @!P1 NANOSLEEP.SYNCS 0x989680 ;  /* 0x009896800000995d */ /* 0x010fea0003900000 */
[----:B------:R-:W4:Y:S02]  /*e8d0*/  @!P1 SYNCS.PHASECHK.TRANS64 P1, [R5+URZ+0x12440], R29 ;  /* 0x0124401d050095a7 */ /* 0x000f24000802007f */
[----:B----4-:R-:W-:Y:S05]  /*e8e0*/  @!P1 BRA `(.L_x_13615) ;  /* 0xfffffffc00f09947 */ /* 0x010fea000383ffff */
[----:B------:R-:W-:Y:S05]  /*e8f0*/  BRA `(.L_x_13701) ;  /* 0xffffffcc001c7947 */ /* 0x000fea000383ffff */
.L_x_13616:
        /* <DEDUP_REMOVED lines=8> */
.L_x_13703:
[----:B------:R-:W-:Y:S05]  /*e980*/  BSYNC B0 ;  /* 0x0000000000007941 */ /* 0x000fea0003800000 */
.L_x_13702:
[----:B------:R0:W5:Y:S01]  /*e990*/  LDL R16, [R1+0x14] ;  /* 0x0000140001107983 */ /* 0x0001620000100800 */
[----:B------:R-:W-:Y:S01]  /*e9a0*/  IMAD.MOV.U32 R13, RZ, RZ, R9 ;  /* 0x000000ffff0d7224 */ /* 0x000fe200078e0009 */
[----:B------:R-:W-:Y:S01]  /*e9b0*/  MOV R15, 0xffffffff ;  /* 0xffffffff000f7802 */ /* 0x000fe20000000f00 */
[----:B------:R-:W-:Y:S02]  /*e9c0*/  IMAD.MOV.U32 R12, RZ, RZ, RZ ;  /* 0x000000ffff0c7224 */ /* 0x000fe400078e00ff */
[----:B------:R-:W-:Y:S02]  /*e9d0*/  IMAD.MOV.U32 R11, RZ, RZ, 0x1c1f ;  /* 0x00001c1fff0b7424 */ /* 0x000fe400078e00ff */
[----:B------:R-:W-:-:S07]  /*e9e0*/  IMAD.MOV.U32 R3, RZ, RZ, R14 ;  /* 0x000000ffff037224 */ /* 0x000fce00078e000e */
[----:B0----5:R-:W-:Y:S05]  /*e9f0*/  WARPSYNC.COLLECTIVE R15, `(.L_x_13704) ;  /* 0x000000000f087348 */ /* 0x021fea0003c00000 */
[----:B------:R1:W2:Y:S02]  /*ea00*/  SHFL.IDX P6, R14, R13, R12, R11 ;  /* 0x0000000c0d0e7389 */ /* 0x0002a400000c000b */
[----:B012--5:R-:W-:Y:S01]  /*ea10*/  ENDCOLLECTIVE ;  /* 0x000000000000791b */ /* 0x027fe20003800000 */
.L_x_13704:
[----:B------:R-:W-:Y:S02]  /*ea20*/  IMAD.MOV.U32 R13, RZ, RZ, R10 ;  /* 0x000000ffff0d7224 */ /* 0x000fe400078e000a */
[----:B------:R-:W-:Y:S01]  /*ea30*/  IMAD.MOV.U32 R12, RZ, RZ, 0x1 ;  /* 0x00000001ff0c7424 */ /* 0x000fe200078e00ff */
[----:B------:R-:W-:-:S13]  /*ea40*/  IADD3 R2, P1, R17, R14, RZ ;  /* 0x0000000e11027210 */ /* 0x000fda0007f3e0ff */
[----:B------:R-:W-:Y:S05]  /*ea50*/  WARPSYNC.COLLECTIVE R15, `(.L_x_13705) ;  /* 0x000000000f087348 */ /* 0x000fea0003c00000 */
[----:B------:R0:W1:Y:S02]  /*ea60*/  SHFL.IDX P6, R14, R13, R12, R11 ;  /* 0x0000000c0d0e7389 */ /* 0x00006400000c000b */
[----:B01----:R-:W-:Y:S01]  /*ea70*/  ENDCOLLECTIVE ;  /* 0x000000000000791b */ /* 0x003fe20003800000 */
.L_x_13705:
[----:B------:R-:W-:Y:S02]  /*ea80*/  IMAD.X R3, RZ, RZ, R3, P1 ;  /* 0x000000ffff037224 */ /* 0x000fe400008e0603 */
[----:B------:R-:W-:Y:S02]  /*ea90*/  IMAD.MOV.U32 R13, RZ, RZ, R9 ;  /* 0x000000ffff0d7224 */ /* 0x000fe400078e0009 */
[----:B------:R-:W-:-:S04]  /*eaa0*/  IMAD R7, R4, 0x2800, R16 ;  /* 0x0000280004077824 */ /* 0x000fc800078e0210 */
[----:B------:R-:W-:-:S05]  /*eab0*/  VIADD R7, R7, UR43 ;  /* 0x0000002b07077c36 */ /* 0x000fca0008000000 */
        /* <DEDUP_REMOVED lines=8> */
.L_x_13706:
[----:B------:R-:W-:Y:S02]  /*eb40*/  IMAD.MOV.U32 R13, RZ, RZ, R10 ;  /* 0x000000ffff0d7224 */ /* 0x000fe400078e000a */
[----:B------:R-:W-:Y:S01]  /*eb50*/  IMAD.MOV.U32 R12, RZ, RZ, 0x2 ;  /* 0x00000002ff0c7424 */ /* 0x000fe200078e00ff */
[----:B------:R-:W-:-:S07]  /*eb60*/  MOV R2, R14 ;  /* 0x0000000e00027202 */ /* 0x000fce0000000f00 */
[----:B------:R-:W-:Y:S05]  /*eb70*/  WARPSYNC.COLLECTIVE R15, `(.L_x_13707) ;  /* 0x000000000f087348 */ /* 0x000fea0003c00000 */
[----:B------:R0:W1:Y:S02]  /*eb80*/  SHFL.IDX P6, R14, R13, R12, R11 ;  /* 0x0000000c0d0e7389 */ /* 0x00006400000c000b */
[----:B01----:R-:W-:Y:S01]  /*eb90*/  ENDCOLLECTIVE ;  /* 0x000000000000791b */ /* 0x003fe20003800000 */
.L_x_13707:
        /* <DEDUP_REMOVED lines=11> */
.L_x_13708:
[----:B------:R-:W-:Y:S02]  /*ec50*/  IMAD.MOV.U32 R13, RZ, RZ, R10 ;  /* 0x000000ffff0d7224 */ /* 0x000fe400078e000a */
[----:B------:R-:W-:Y:S02]  /*ec60*/  IMAD.MOV.U32 R12, RZ, RZ, 0x3 ;  /* 0x00000003ff0c7424 */ /* 0x000fe400078e00ff */
[----:B------:R-:W-:-:S07]  /*ec70*/  IMAD.MOV.U32 R2, RZ, RZ, R14 ;  /* 0x000000ffff027224 */ /* 0x000fce00078e000e */
[----:B------:R-:W-:Y:S05]  /*ec80*/  WARPSYNC.COLLECTIVE R15, `(.L_x_13709) ;  /* 0x000000000f087348 */ /* 0x000fea0003c00000 */
[----:B------:R0:W1:Y:S02]  /*ec90*/  SHFL.IDX P6, R14, R13, R12, R11 ;  /* 0x0000000c0d0e7389 */ /* 0x00006400000c000b */
[----:B01----:R-:W-:Y:S01]  /*eca0*/  ENDCOLLECTIVE ;  /* 0x000000000000791b */ /* 0x003fe20003800000 */
.L_x_13709:
[----:B------:R-:W-:-:S04]  /*ecb0*/  IADD3 R2, P1, R17, R2, RZ ;  /* 0x0000000211027210 */ /* 0x000fc80007f3e0ff */
        /* <DEDUP_REMOVED lines=10> */
.L_x_13710:
[----:B------:R-:W-:Y:S02]  /*ed60*/  IMAD.MOV.U32 R13, RZ, RZ, R8 ;  /* 0x000000ffff0d7224 */ /* 0x000fe400078e0008 */
[----:B------:R-:W-:Y:S02]  /*ed70*/  IMAD.MOV.U32 R12, RZ, RZ, RZ ;  /* 0x000000ffff0c7224 */ /* 0x000fe400078e00ff */
[----:B------:R-:W-:-:S07]  /*ed80*/  IMAD.MOV.U32 R9, RZ, RZ, R14 ;  /* 0x000000ffff097224 */ /* 0x000fce00078e000e */
[----:B------:R-:W-:Y:S05]  /*ed90*/  WARPSYNC.COLLECTIVE R15, `(.L_x_13711) ;  /* 0x000000000f087348 */ /* 0x000fea0003c00000 */
[----:B------:R0:W1:Y:S02]  /*eda0*/  SHFL.IDX P6, R14, R13, R12, R11 ;  /* 0x0000000c0d0e7389 */ /* 0x00006400000c000b */
[----:B01----:R-:W-:Y:S01]  /*edb0*/  ENDCOLLECTIVE ;  /* 0x000000000000791b */ /* 0x003fe20003800000 */
.L_x_13711:
        /* <DEDUP_REMOVED lines=11> */
.L_x_13712:
[----:B------:R-:W-:Y:S05]  /*ee70*/  BRA `(.L_x_13713) ;  /* 0xffffffc800c07947 */ /* 0x000fea000383ffff */
.L_x_13619:
[----:B0-----:R0:W1:Y:S02]  /*ee80*/  SYNCS.PHASECHK.TRANS64.TRYWAIT P2, [R3+URZ+0x12470], R2 ;  /* 0x01247002030075a7 */ /* 0x001064000804017f */
[----:B-1----:R-:W-:Y:S05]  /*ee90*/  @!P2 NANOSLEEP.SYNCS 0x989680 ;  /* 0x009896800000a95d */ /* 0x002fea0003900000 */
[----:B------:R-:W1:Y:S02]  /*eea0*/  @!P2 SYNCS.PHASECHK.TRANS64 P2, [R3+URZ+0x12470], R2 ;  /* 0x012470020300a5a7 */ /* 0x000e64000804007f */
[----:B-1----:R-:W-:Y:S05]  /*eeb0*/  @!P2 BRA `(.L_x_13619) ;  /* 0xfffffffc00f0a947 */ /* 0x002fea000383ffff */
[----:B------:R-:W-:Y:S05]  /*eec0*/  BRA `(.L_x_13714) ;  /* 0xffffffcc00187947 */ /* 0x000fea000383ffff */
.L_x_13621:
[----:B0-----:R0:W1:Y:S02]  /*eed0*/  SYNCS.PHASECHK.TRANS64.TRYWAIT P2, [R3+URZ+0x12460], R6 ;  /* 0x01246006030075a7 */ /* 0x001064000804017f */
[----:B-1----:R-:W-:Y:S05]  /*eee0*/  @!P2 NANOSLEEP.SYNCS 0x989680 ;  /* 0x009896800000a95d */ /* 0x002fea0003900000 */
[----:B------:R-:W1:Y:S02]  /*eef0*/  @!P2 SYNCS.PHASECHK.TRANS64 P2, [R3+URZ+0x12460], R6 ;  /* 0x012460060300a5a7 */ /* 0x000e64000804007f */
[----:B-1----:R-:W-:Y:S05]  /*ef00*/  @!P2 BRA `(.L_x_13621) ;  /* 0xfffffffc00f0a947 */ /* 0x002fea000383ffff */
[----:B------:R-:W-:Y:S05]  /*ef10*/  BRA `(.L_x_13715) ;  /* 0xffffffcc00287947 */ /* 0x000fea000383ffff */
.L_x_13628:
[----:B-1----:R1:W2:Y:S02]  /*ef20*/  SYNCS.PHASECHK.TRANS64.TRYWAIT P0, [R2+URZ+0x12470], R3 ;  /* 0x01247003020075a7 */ /* 0x0022a4000800017f */
[----:B--2---:R-:W-:Y:S05]  /*ef30*/  @!P0 NANOSLEEP.SYNCS 0x989680 ;  /* 0x009896800000895d */ /* 0x004fea0003900000 */
[----:B------:R-:W2:Y:S02]  /*ef40*/  @!P0 SYNCS.PHASECHK.TRANS64 P0, [R2+URZ+0x12470], R3 ;  /* 0x01247003020085a7 */ /* 0x000ea4000800007f */
[----:B--2---:R-:W-:Y:S05]  /*ef50*/  @!P0 BRA `(.L_x_13628) ;  /* 0xfffffffc00f08947 */ /* 0x004fea000383ffff */
[----:B------:R-:W-:Y:S05]  /*ef60*/  BRA `(.L_x_13716) ;  /* 0xffffffd000787947 */ /* 0x000fea000383ffff */
.L_x_13630:
[----:B0-----:R0:W1:Y:S02]  /*ef70*/  SYNCS.PHASECHK.TRANS64.TRYWAIT P0, [R2+URZ+0x12460], R5 ;  /* 0x01246005020075a7 */ /* 0x001064000800017f */
[----:B-1----:R-:W-:Y:S05]  /*ef80*/  @!P0 NANOSLEEP.SYNCS 0x989680 ;  /* 0x009896800000895d */ /* 0x002fea0003900000 */
[----:B------:R-:W1:Y:S02]  /*ef90*/  @!P0 SYNCS.PHASECHK.TRANS64 P0, [R2+URZ+0x12460], R5 ;  /* 0x01246005020085a7 */ /* 0x000e64000800007f */
[----:B-1----:R-:W-:Y:S05]  /*efa0*/  @!P0 BRA `(.L_x_13630) ;  /* 0xfffffffc00f08947 */ /* 0x002fea000383ffff */
[----:B------:R-:W-:Y:S05]  /*efb0*/  BRA `(.L_x_13717) ;  /* 0xffffffd000947947 */ /* 0x000fea000383ffff */
.L_x_13633:
[----:B0-----:R0:W1:Y:S02]  /*efc0*/  SYNCS.PHASECHK.TRANS64.TRYWAIT P0, [R6+URZ+0x12420], R3 ;  /* 0x01242003060075a7 */ /* 0x001064000800017f */
[----:B-1----:R-:W-:Y:S05]  /*efd0*/  @!P0 NANOSLEEP.SYNCS 0x989680 ;  /* 0x009896800000895d */ /* 0x002fea0003900000 */
[----:B------:R-:W1:Y:S02]  /*efe0*/  @!P0 SYNCS.PHASECHK.TRANS64 P0, [R6+URZ+0x12420], R3 ;  /* 0x01242003060085a7 */ /* 0x000e64000800007f */
[----:B-1----:R-:W-:Y:S05]  /*eff0*/  @!P0 BRA `(.L_x_13633) ;  /* 0xfffffffc00f08947 */ /* 0x002fea000383ffff */
[----:B------:R-:W-:Y:S05]  /*f000*/  BRA `(.L_x_13718) ;  /* 0xffffffd400c47947 */ /* 0x000fea000383ffff */
.L_x_13635:
[----:B0-----:R0:W1:Y:S02]  /*f010*/  SYNCS.PHASECHK.TRANS64.TRYWAIT P1, [R5+URZ+0x12440], R4 ;  /* 0x01244004050075a7 */ /* 0x001064000802017f */
[----:B-1----:R-:W-:Y:S05]  /*f020*/  @!P1 NANOSLEEP.SYNCS 0x989680 ;  /* 0x009896800000995d */ /* 0x002fea0003900000 */
[----:B------:R-:W1:Y:S02]  /*f030*/  @!P1 SYNCS.PHASECHK.TRANS64 P1, [R5+URZ+0x12440], R4 ;  /* 0x01244004050095a7 */ /* 0x000e64000802007f */
[----:B-1----:R-:W-:Y:S05]  /*f040*/  @!P1 BRA `(.L_x_13635) ;  /* 0xfffffffc00f09947 */ /* 0x002fea000383ffff */
[----:B------:R-:W-:Y:S05]  /*f050*/  BRA `(.L_x_13719) ;  /* 0xffffffd800007947 */ /* 0x000fea000383ffff */
.L_x_13637:
[----:B-1----:R1:W2:Y:S02]  /*f060*/  SYNCS.PHASECHK.TRANS64.TRYWAIT P1, [R3+URZ+0x12440], R0 ;  /* 0x01244000030075a7 */ /* 0x0022a4000802017f */
[----:B--2---:R-:W-:Y:S05]  /*f070*/  @!P1 NANOSLEEP.SYNCS 0x989680 ;  /* 0x009896800000995d */ /* 0x004fea0003900000 */
[----:B------:R-:W2:Y:S02]  /*f080*/  @!P1 SYNCS.PHASECHK.TRANS64 P1, [R3+URZ+0x12440], R0 ;  /* 0x01244000030095a7 */ /* 0x000ea4000802007f */
[----:B--2---:R-:W-:Y:S05]  /*f090*/  @!P1 BRA `(.L_x_13637) ;  /* 0xfffffffc00f09947 */ /* 0x004fea000383ffff */
[----:B------:R-:W-:Y:S05]  /*f0a0*/  BRA `(.L_x_13720) ;  /* 0xffffffd8000c7947 */ /* 0x000fea000383ffff */
.L_x_13639:
[----:B--2---:R2:W3:Y:S02]  /*f0b0*/  SYNCS.PHASECHK.TRANS64.TRYWAIT P1, [R5+URZ+0x12460], R4 ;  /* 0x01246004050075a7 */ /* 0x0044e4000802017f */
[----:B---3--:R-:W-:Y:S05]  /*f0c0*/  @!P1 NANOSLEEP.SYNCS 0x989680 ;  /* 0x009896800000995d */ /* 0x008fea0003900000 */
[----:B------:R-:W3:Y:S02]  /*f0d0*/  @!P1 SYNCS.PHASECHK.TRANS64 P1, [R5+URZ+0x12460], R4 ;  /* 0x01246004050095a7 */ /* 0x000ee4000802007f */
[----:B---3--:R-:W-:Y:S05]  /*f0e0*/  @!P1 BRA `(.L_x_13639) ;  /* 0xfffffffc00f09947 */ /* 0x008fea000383ffff */
[----:B------:R-:W-:Y:S05]  /*f0f0*/  BRA `(.L_x_13721) ;  /* 0xffffffd800087947 */ /* 0x000fea000383ffff */
.L_x_13641:
[----:B---3--:R3:W4:Y:S02]  /*f100*/  SYNCS.PHASECHK.TRANS64.TRYWAIT P1, [R3+URZ+0x12460], R0 ;  /* 0x01246000030075a7 */ /* 0x008724000802017f */
[----:B----4-:R-:W-:Y:S05]  /*f110*/  @!P1 NANOSLEEP.SYNCS 0x989680 ;  /* 0x009896800000995d */ /* 0x010fea0003900000 */
[----:B------:R-:W4:Y:S02]  /*f120*/  @!P1 SYNCS.PHASECHK.TRANS64 P1, [R3+URZ+0x12460], R0 ;  /* 0x01246000030095a7 */ /* 0x000f24000802007f */
[----:B----4-:R-:W-:Y:S05]  /*f130*/  @!P1 BRA `(.L_x_13641) ;  /* 0xfffffffc00f09947 */ /* 0x010fea000383ffff */
[----:B------:R-:W-:Y:S05]  /*f140*/  BRA `(.L_x_13722) ;  /* 0xffffffd800047947 */ /* 0x000fea000383ffff */
.L_x_13643:
[----:B----4-:R4:W0:Y:S02]  /*f150*/  SYNCS.PHASECHK.TRANS64.TRYWAIT P1, [R5+URZ+0x12480], R4 ;  /* 0x01248004050075a7 */ /* 0x010824000802017f */
[----:B0-----:R-:W-:Y:S05]  /*f160*/  @!P1 NANOSLEEP.SYNCS 0x989680 ;  /* 0x009896800000995d */ /* 0x001fea0003900000 */
[----:B------:R-:W0:Y:S02]  /*f170*/  @!P1 SYNCS.PHASECHK.TRANS64 P1, [R5+URZ+0x12480], R4 ;  /* 0x01248004050095a7 */ /* 0x000e24000802007f */
[----:B0-----:R-:W-:Y:S05]  /*f180*/  @!P1 BRA `(.L_x_13643) ;  /* 0xfffffffc00f09947 */ /* 0x001fea000383ffff */
[----:B------:R-:W-:Y:S05]  /*f190*/  BRA `(.L_x_13723) ;  /* 0xffffffd800007947 */ /* 0x000fea000383ffff */
.L_x_13724:
        /* <DEDUP_REMOVED lines=14> */
.L_x_16302:


//--------------------- .text._ZN7cutlass13device_kernelIN5flash11enable_sm90INS1_16FlashAttnFwdSm90INS1_25CollectiveMainloopFwdSm90ILi2EN4cute5tupleIJNS5_1CILi1EEES8_S8_EEENS6_IJNS7_ILi192EEENS7_ILi160EEENS7_ILi64EEEEEELi64ENS_12float_e4m3_tEfNS_4arch4Sm90ELb0ELb0ELb0ELb1ELb1ELb0ELb0ELb1ELb1ELb1ELb1ELb0EEENS1_21CollectiveEpilogueFwdINS6_IJSA_SC_SB_EEES9_NS_10bfloat16_tESG_Li384ELb1ELb1ELb1ELb1EEENS1_36VarlenDynamicPersistentTileSchedulerILi192ELi160ELi384ELi128ELb1ELb1ELb1ELb0ELb1ELb1EEEEEEEEEvNT_6ParamsE --------------------------
	.section	.text._ZN7cutlass13device_kernelIN5flash11enable_sm90INS1_16FlashAttnFwdSm90INS1_25CollectiveMainloopFwdSm90ILi2EN4cute5tupleIJNS5_1CILi1EEES8_S8_EEENS6_IJNS7_ILi192EEENS7_ILi160EEENS7_ILi64EEEEEELi64ENS_12float_e4m3_tEfNS_4arch4Sm90ELb0ELb0ELb0ELb1ELb1ELb0ELb0ELb1ELb1ELb1ELb1ELb0EEENS1_21CollectiveEpilogueFwdINS6_IJSA_SC_SB_EEES9_NS_10bfloat16_tESG_Li384ELb1ELb1ELb1ELb1EEENS1_36VarlenDynamicPersistentTileSchedulerILi192ELi160ELi384ELi128ELb1ELb1ELb1ELb0ELb1ELb1EEEEEEEEEvNT_6ParamsE,"ax",@progbits
	.align	128
.text._ZN7cutlass13device_kernelIN5flash11enable_sm90INS1_16FlashAttnFwdSm90INS1_25CollectiveMainloopFwdSm90ILi2EN4cute5tupleIJNS5_1CILi1EEES8_S8_EEENS6_IJNS7_ILi192EEENS7_ILi160EEENS7_ILi64EEEEEELi64ENS_12float_e4m3_tEfNS_4arch4Sm90ELb0ELb0ELb0ELb1ELb1ELb0ELb0ELb1ELb1ELb1ELb1ELb0EEENS1_21CollectiveEpilogueFwdINS6_IJSA_SC_SB_EEES9_NS_10bfloat16_tESG_Li384ELb1ELb1ELb1ELb1EEENS1_36VarlenDynamicPersistentTileSchedulerILi192ELi160ELi384ELi128ELb1ELb1ELb1ELb0ELb1ELb1EEEEEEEEEvNT_6ParamsE:
        .type           _ZN7cutlass13device_kernelIN5flash11enable_sm90INS1_16FlashAttnFwdSm90INS1_25CollectiveMainloopFwdSm90ILi2EN4cute5tupleIJNS5_1CILi1EEES8_S8_EEENS6_IJNS7_ILi192EEENS7_ILi160EEENS7_ILi64EEEEEELi64ENS_12float_e4m3_tEfNS_4arch4Sm90ELb0ELb0ELb0ELb1ELb1ELb0ELb0ELb1ELb1ELb1ELb1ELb0EEENS1_21CollectiveEpilogueFwdINS6_IJSA_SC_SB_EEES9_NS_10bfloat16_tESG_Li384ELb1ELb1ELb1ELb1EEENS1_36VarlenDynamicPersistentTileSchedulerILi192ELi160ELi384ELi128ELb1ELb1ELb1ELb0ELb1ELb1EEEEEEEEEvNT_6ParamsE,@function
        .size           _ZN7cutlass13device_kernelIN5flash11enable_sm90INS1_16FlashAttnFwdSm90INS1_25CollectiveMainloopFwdSm90ILi2EN4cute5tupleIJNS5_1CILi1EEES8_S8_EEENS6_IJNS7_ILi192EEENS7_ILi160EEENS7_ILi64EEEEEELi64ENS_12float_e4m3_tEfNS_4arch4Sm90ELb0ELb0ELb0ELb1ELb1ELb0ELb0ELb1ELb1ELb1ELb1ELb0EEENS1_21CollectiveEpilogueFwdINS6_IJSA_SC_SB_EEES9_NS_10bfloat16_tESG_Li384ELb1ELb1ELb1ELb1EEENS1_36VarlenDynamicPersistentTileSchedulerILi192ELi160ELi384ELi128ELb1ELb1ELb1ELb0ELb1ELb1EEEEEEEEEvNT_6ParamsE,(.L_x_16303 - _ZN7cutlass13device_kernelIN5flash11enable_sm90INS1_16FlashAttnFwdSm90INS1_25CollectiveMainloopFwdSm90ILi2EN4cute5tupleIJNS5_1CILi1EEES8_S8_EEENS6_IJNS7_ILi192EEENS7_ILi160EEENS7_ILi64EEEEEELi64ENS_12float_e4m3_tEfNS_4arch4Sm90ELb0ELb0ELb0ELb1ELb1ELb0ELb0ELb1ELb1ELb1ELb1ELb0EEENS1_21CollectiveEpilogueFwdINS6_IJSA_SC_SB_EEES9_NS_10bfloat16_tESG_Li384ELb1ELb1ELb1ELb1EEENS1_36VarlenDynamicPersistentTileSchedulerILi192ELi160ELi384ELi128ELb1ELb1ELb1ELb0ELb1ELb1EEEEEEEEEvNT_6ParamsE)
        .other          _ZN7cutlass13device_kernelIN5flash11enable_sm90INS1_16FlashAttnFwdSm90INS1_25CollectiveMainloopFwdSm90ILi2EN4cute5tupleIJNS5_1CILi1EEES8_S8_EEENS6_IJNS7_ILi192EEENS7_ILi160EEENS7_ILi64EEEEEELi64ENS_12float_e4m3_tEfNS_4arch4Sm90ELb0ELb0ELb0ELb1ELb1ELb0ELb0ELb1ELb1ELb1ELb1ELb0EEENS1_21CollectiveEpilogueFwdINS6_IJSA_SC_SB_EEES9_NS_10bfloat16_tESG_Li384ELb1ELb1ELb1ELb1EEENS1_36VarlenDynamicPersistentTileSchedulerILi192ELi160ELi384ELi128ELb1ELb1ELb1ELb0ELb1ELb1EEEEEEEEEvNT_6ParamsE,@"STO_CUDA_ENTRY STV_DEFAULT"
_ZN7cutlass13device_kernelIN5flash11enable_sm90INS1_16FlashAttnFwdSm90INS1_25CollectiveMainloopFwdSm90ILi2EN4cute5tupleIJNS5_1CILi1EEES8_S8_EEENS6_IJNS7_ILi192EEENS7_ILi160EEENS7_ILi64EEEEEELi64ENS_12float_e4m3_tEfNS_4arch4Sm90ELb0ELb0ELb0ELb1ELb1ELb0ELb0ELb1ELb1ELb1ELb1ELb0EEENS1_21CollectiveEpilogueFwdINS6_IJSA_SC_SB_EEES9_NS_10bfloat16_tESG_Li384ELb1ELb1ELb1ELb1EEENS1_36VarlenDynamicPersistentTileSchedulerILi192ELi160ELi384ELi128ELb1ELb1ELb1ELb0ELb1ELb1EEEEEEEEEvNT_6ParamsE:
        /* <DEDUP_REMOVED lines=45> */
.L_x_13725:
        /* <DEDUP_REMOVED lines=22> */
.L_x_13726:
        /* <DEDUP_REMOVED lines=18> */
.L_x_13727:
        /* <DEDUP_REMOVED lines=22> */
.L_x_13728:
        /* <DEDUP_REMOVED lines=24> */
.L_x_13729:
        /* <DEDUP_REMOVED lines=8> */
.L_x_13731:
        /* <DEDUP_REMOVED lines=26> */
[----:B------:R-:W-:Y:S02]  /*0a50*/  SHF.R.S32.HI R6, RZ, 0x4, R3 ;  /* 0x00000004ff067819 */ /* 0x000fe40000011403 */
[----:B------:R-:W-:Y:S01]  /*0a60*/  SHF.R.S32.HI R14, RZ, 0x7, R2 ;  /* 0x00000007ff0e7819 */ /* 0x000fe20000011402 */
[----:B------:R-:W-:Y:S01]  /*0a70*/  IMAD.IADD R12, R13, 0x1, -R4 ;  /* 0x000000010d0c7824 */ /* 0x000fe200078e0a04 */
[----:B------:R-:W-:-:S02]  /*0a80*/  LEA.HI R4, R0, R13, RZ, 0x5 ;  /* 0x0000000d00047211 */ /* 0x000fc400078f28ff */
[----:B------:R-:W-:Y:S01]  /*0a90*/  LEA.HI R11, R0, R13, RZ, 0x2 ;  /* 0x0000000d000b7211 */ /* 0x000fe200078f10ff */
[----:B------:R-:W-:Y:S01]  /*0aa0*/  IMAD.HI R2, R14, 0x55555556, RZ ;  /* 0x555555560e027827 */ /* 0x000fe200078e02ff */
[----:B------:R-:W-:Y:S02]  /*0ab0*/  SHF.R.S32.HI R7, RZ, 0x1f, R12 ;  /* 0x0000001fff077819 */ /* 0x000fe4000001140c */
[----:B------:R-:W-:Y:S01]  /*0ac0*/  LOP3.LUT R11, R11, 0xfffffffc, RZ, 0xc0, !PT ;  /* 0xfffffffc0b0b7812 */ /* 0x000fe200078ec0ff */
[----:B------:R-:W-:Y:S01]  /*0ad0*/  IMAD.SHL.U32 R5, R4, 0x20, RZ ;  /* 0x0000002004057824 */ /* 0x000fe200078e00ff */
[C---:B------:R-:W-:Y:S02]  /*0ae0*/  LOP3.LUT R4, R3.reuse, 0x3fffff0, RZ, 0xc0, !PT ;  /* 0x03fffff003047812 */ /* 0x040fe400078ec0ff */
[----:B------:R-:W-:Y:S01]  /*0af0*/  LEA.HI R3, R3, R6, RZ, 0x1 ;  /* 0x0000000603037211 */ /* 0x000fe200078f08ff */
[----:B------:R-:W-:Y:S01]  /*0b00*/  IMAD.IADD R11, R13, 0x1, -R11 ;  /* 0x000000010d0b7824 */ /* 0x000fe200078e0a0b */
[----:B------:R-:W-:Y:S01]  /*0b10*/  LEA.HI R8, R7, R12, RZ, 0x2 ;  /* 0x0000000c07087211 */ /* 0x000fe200078f10ff */
[----:B------:R-:W-:Y:S01]  /*0b20*/  IMAD.IADD R4, R13, 0x1, -R4 ;  /* 0x000000010d047824 */ /* 0x000fe200078e0a04 */
[----:B------:R-:W-:-:S02]  /*0b30*/  LOP3.LUT R5, R5, 0xfffffc00, RZ, 0xc0, !PT ;  /* 0xfffffc0005057812 */ /* 0x000fc400078ec0ff */
[----:B------:R-:W-:Y:S02]  /*0b40*/  LOP3.LUT R3, R3, 0x1ffffffe, RZ, 0xc0, !PT ;  /* 0x1ffffffe03037812 */ /* 0x000fe400078ec0ff */
[--C-:B------:R-:W-:Y:S01]  /*0b50*/  SHF.R.S32.HI R9, RZ, 0x2, R8.reuse ;  /* 0x00000002ff097819 */ /* 0x100fe20000011408 */
[----:B------:R-:W-:Y:S01]  /*0b60*/  IMAD R4, R4, 0x40, R5 ;  /* 0x0000004004047824 */ /* 0x000fe200078e0205 */
[----:B------:R-:W-:Y:S01]  /*0b70*/  SHF.R.S32.HI R10, RZ, 0x1f, R8 ;  /* 0x0000001fff0a7819 */ /* 0x000fe20000011408 */
[----:B------:R-:W-:Y:S01]  /*0b80*/  IMAD.IADD R3, R6, 0x1, -R3 ;  /* 0x0000000106037824 */ /* 0x000fe200078e0a03 */
[----:B------:R-:W-:Y:S02]  /*0b90*/  LEA.HI R7, R7, R12, RZ, 0x5 ;  /* 0x0000000c07077211 */ /* 0x000fe400078f28ff */
[----:B------:R-:W-:Y:S01]  /*0ba0*/  LEA.HI R10, R10, R9, RZ, 0x3 ;  /* 0x000000090a0a7211 */ /* 0x000fe200078f18ff */
[----:B------:R-:W-:Y:S01]  /*0bb0*/  IMAD R3, R3, 0x8, R4 ;  /* 0x0000000803037824 */ /* 0x000fe200078e0204 */
[----:B------:R-:W-:-:S02]  /*0bc0*/  LEA.HI R2, R2, R2, RZ, 0x1 ;  /* 0x0000000202027211 */ /* 0x000fc400078f08ff */
[----:B------:R-:W-:Y:S02]  /*0bd0*/  LOP3.LUT R10, R10, 0xfffffff8, RZ, 0xc0, !PT ;  /* 0xfffffff80a0a7812 */ /* 0x000fe400078ec0ff */
[----:B------:R-:W-:Y:S01]  /*0be0*/  SHF.R.S32.HI R7, RZ, 0x5, R7 ;  /* 0x00000005ff077819 */ /* 0x000fe20000011407 */
[----:B------:R0:W-:Y:S01]  /*0bf0*/  STL [R1+0x34], R3 ;  /* 0x0000340301007387 */ /* 0x0001e20000100800 */
[----:B------:R-:W-:Y:S01]  /*0c00*/  LEA.HI R0, R0, R13, RZ, 0x3 ;  /* 0x0000000d00007211 */ /* 0x000fe200078f18ff */
[----:B------:R-:W-:Y:S01]  /*0c10*/  IMAD.IADD R10, R9, 0x1, -R10 ;  /* 0x00000001090a7824 */ /* 0x000fe200078e0a0a */
[----:B------:R-:W-:Y:S02]  /*0c20*/  LOP3.LUT R8, R8, 0x7ffffffc, RZ, 0xc0, !PT ;  /* 0x7ffffffc08087812 */ /* 0x000fe400078ec0ff */
[----:B------:R-:W-:Y:S01]  /*0c30*/  LEA.HI R4, R11, R11, RZ, 0x1 ;  /* 0x0000000b0b047211 */ /* 0x000fe200078f08ff */
[----:B------:R-:W-:Y:S01]  /*0c40*/  IMAD R10, R7, 0x10, R10 ;  /* 0x00000010070a7824 */ /* 0x000fe200078e020a */
[----:B------:R-:W-:Y:S01]  /*0c50*/  SHF.R.S32.HI R6, RZ, 0x3, R0 ;  /* 0x00000003ff067819 */ /* 0x000fe20000011400 */
[----:B------:R-:W-:Y:S01]  /*0c60*/  IMAD.IADD R8, R12, 0x1, -R8 ;  /* 0x000000010c087824 */ /* 0x000fe200078e0a08 */
[----:B------:R-:W-:Y:S01]  /*0c70*/  LOP3.LUT R4, R4, 0x1ffffffe, RZ, 0xc0, !PT ;  /* 0x1ffffffe04047812 */ /* 0x000fe200078ec0ff */
[----:B0-----:R-:W-:Y:S01]  /*0c80*/  IMAD R3, R2, -0x3, R14 ;  /* 0xfffffffd02037824 */ /* 0x001fe200078e020e */
[----:B------:R-:W-:-:S03]  /*0c90*/  LOP3.LUT R2, R0, 0xfffffff8, RZ, 0xc0, !PT ;  /* 0xfffffff800027812 */ /* 0x000fc600078ec0ff */
[----:B------:R-:W-:Y:S02]  /*0ca0*/  IMAD R5, R3, 0x40, R10 ;  /* 0x0000004003057824 */ /* 0x000fe400078e020a */
[----:B------:R-:W-:Y:S02]  /*0cb0*/  IMAD.IADD R2, R13, 0x1, -R2 ;  /* 0x000000010d027824 */ /* 0x000fe400078e0a02 */
[----:B------:R-:W-:Y:S01]  /*0cc0*/  IMAD.SHL.U32 R3, R8, 0x2, RZ ;  /* 0x0000000208037824 */ /* 0x000fe200078e00ff */
[----:B------:R-:W-:Y:S01]  /*0cd0*/  STL [R1+0x2c], R5 ;  /* 0x00002c0501007387 */ /* 0x000fe20000100800 */
[----:B------:R-:W-:Y:S02]  /*0ce0*/  IMAD.SHL.U32 R16, R2, 0x8, RZ ;  /* 0x0000000802107824 */ /* 0x000fe400078e00ff */
[C---:B------:R-:W-:Y:S01]  /*0cf0*/  VIADD R156, R3.reuse, 0x10 ;  /* 0x00000010039c7836 */ /* 0x040fe20000000000 */
[----:B------:R0:W-:Y:S01]  /*0d00*/  STL [R1], R3 ;  /* 0x0000000301007387 */ /* 0x0001e20000100800 */
[----:B------:R-:W-:Y:S01]  /*0d10*/  VIADD R19, R3, 0x28 ;  /* 0x0000002803137836 */ /* 0x000fe20000000000 */
[----:B------:R-:W-:Y:S01]  /*0d20*/  SHF.R.S32.HI R0, RZ, 0x1f, R16 ;  /* 0x0000001fff007819 */ /* 0x000fe20000011410 */
[----:B------:R-:W-:Y:S01]  /*0d30*/  IMAD.IADD R4, R11, 0x1, -R4 ;  /* 0x000000010b047824 */ /* 0x000fe200078e0a04 */
[----:B------:R-:W-:Y:S01]  /*0d40*/  SHF.R.S32.HI R0, RZ, 0x1f, R156 ;  /* 0x0000001fff007819 */ /* 0x000fe2000001149c */
[C---:B------:R-:W-:Y:S01]  /*0d50*/  VIADD R157, R3.reuse, 0x8 ;  /* 0x00000008039d7836 */ /* 0x040fe20000000000 */
[----:B------:R-:W-:Y:S01]  /*0d60*/  SHF.R.S32.HI R0, RZ, 0x1f, R19 ;  /* 0x0000001fff007819 */ /* 0x000fe20000011413 */
[C---:B------:R-:W-:Y:S01]  /*0d70*/  VIADD R23, R3.reuse, 0x18 ;  /* 0x0000001803177836 */ /* 0x040fe20000000000 */
[----:B------:R-:W-:Y:S01]  /*0d80*/  LEA R0, R4, R5, 0x3 ;  /* 0x0000000504007211 */ /* 0x000fe200078e18ff */
[----:B------:R-:W-:-:S02]  /*0d90*/  VIADD R22, R3, 0x20 ;  /* 0x0000002003167836 */ /* 0x000fc40000000000 */
[C---:B------:R-:W-:Y:S01]  /*0da0*/  VIADD R18, R3.reuse, 0x30 ;  /* 0x0000003003127836 */ /* 0x040fe20000000000 */
[----:B------:R-:W-:Y:S01]  /*0db0*/  SHF.R.S32.HI R6, RZ, 0x1f, R23 ;  /* 0x0000001fff067819 */ /* 0x000fe20000011417 */
[----:B------:R1:W-:Y:S01]  /*0dc0*/  STL [R1+0x30], R0 ;  /* 0x0000300001007387 */ /* 0x0003e20000100800 */
[----:B------:R-:W-:Y:S01]  /*0dd0*/  VIADD R17, R3, 0x38 ;  /* 0x0000003803117836 */ /* 0x000fe20000000000 */
[----:B0-----:R-:W-:Y:S02]  /*0de0*/  SHF.R.S32.HI R3, RZ, 0x1f, R157 ;  /* 0x0000001fff037819 */ /* 0x001fe4000001149d */
[----:B------:R-:W-:Y:S02]  /*0df0*/  SHF.R.S32.HI R3, RZ, 0x1f, R22 ;  /* 0x0000001fff037819 */ /* 0x000fe40000011416 */
[----:B------:R-:W-:Y:S02]  /*0e00*/  SHF.R.S32.HI R6, RZ, 0x1f, R18 ;  /* 0x0000001fff067819 */ /* 0x000fe40000011412 */
[----:B------:R-:W-:-:S07]  /*0e10*/  SHF.R.S32.HI R3, RZ, 0x1f, R17 ;  /* 0x0000001fff037819 */ /* 0x000fce0000011411 */
.L_x_13769:
[----:B012---:R-:W0:Y:S01]  /*0e20*/  LDC.64 R4, c[0x0][0xc88] ;  /* 0x00032200ff047b82 */ /* 0x007e220000000a00 */
        /* <DEDUP_REMOVED lines=20> */
[----:B----4-:R-:W1:Y:S08]  /*0f70*/  @P0 LDC.64 R6, c[0x0][0x9a8] ;  /* 0x00026a00ff060b82 */ /* 0x010e700000000a00 */
[----:B---3--:R-:W3:Y:S08]  /*0f80*/  @P0 LDC.64 R10, c[0x0][0x9b0] ;  /* 0x00026c00ff0a0b82 */ /* 0x008ef00000000a00 */
        /* <DEDUP_REMOVED lines=57> */
.L_x_13732:
        /* <DEDUP_REMOVED lines=52> */
.L_x_13733:
        /* <DEDUP_REMOVED lines=11> */
[----:B------:R-:W-:Y:S01]  /*1710*/  CS2R R8, SRZ ;  /* 0x0000000000087805 */ /* 0x000fe2000001ff00 */
[----:B------:R-:W-:Y:S01]  /*1720*/  IMAD.MOV.U32 R36, RZ, RZ, RZ ;  /* 0x000000ffff247224 */ /* 0x000fe200078e00ff */
[----:B------:R-:W-:Y:S01]  /*1730*/  R2UR UR53, R3 ;  /* 0x00000000033572ca */ /* 0x000fe200000e0000 */
        /* <DEDUP_REMOVED lines=12> */
[----:B------:R-:W-:Y:S01]  /*1800*/  UISETP.GT.AND UP0, UPT, UR53, UR48, UPT ;  /* 0x000000303500728c */ /* 0x000fe2000bf04270 */
[----:B------:R-:W-:Y:S01]  /*1810*/  CS2R R50, SRZ ;  /* 0x0000000000327805 */ /* 0x000fe2000001ff00 */
[----:B------:R-:W-:-:S04]  /*1820*/  IMAD.MOV.U32 R49, RZ, RZ, RZ ;  /* 0x000000ffff317224 */ /* 0x000fc800078e00ff */
[----:B------:R-:W-:-:S13]  /*1830*/  PLOP3.LUT P1, PT, PT, PT, UP0, 0x80, 0x0 ;  /* 0x000000000000781c */ /* 0x000fda0003f2f008 */
[----:B------:R-:W-:Y:S05]  /*1840*/  @!P1 BRA `(.L_x_13734) ;  /* 0x0000005400ac9947 */ /* 0x000fea0003800000 */
[----:B------:R-:W0:Y:S01]  /*1850*/  S2R R5, SR_TID.X ;  /* 0x0000000000057919 */ /* 0x000e220000002100 */
[----:B------:R-:W-:Y:S01]  /*1860*/  UMOV UR37, 0x80000020 ;  /* 0x8000002000257882 */ /* 0x000fe20000000000 */
[----:B0-----:R-:W-:-:S05]  /*1870*/  VIADD R24, R5, 0xffffff80 ;  /* 0xffffff8005187836 */ /* 0x001fca0000000000 */
[----:B------:R-:W-:-:S04]  /*1880*/  SHF.R.S32.HI R5, RZ, 0x1f, R24 ;  /* 0x0000001fff057819 */ /* 0x000fc80000011418 */
[----:B------:R-:W-:Y:S02]  /*1890*/  LEA.HI R5, R5, R24, RZ, 0x7 ;  /* 0x0000001805057211 */ /* 0x000fe400078f38ff */
[----:B------:R-:W0:Y:S02]  /*18a0*/  S2R R24, SR_CgaCtaId ;  /* 0x0000000000187919 */ /* 0x000e240000008800 */
[----:B------:R-:W-:-:S05]  /*18b0*/  SHF.R.S32.HI R5, RZ, 0x7, R5 ;  /* 0x00000007ff057819 */ /* 0x000fca0000011405 */
[----:B------:R1:W2:Y:S02]  /*18c0*/  SHFL.IDX PT, R0, R5, RZ, 0x1f ;  /* 0x00001fff05007589 */ /* 0x0002a400000e0000 */
[----:B-1----:R-:W-:Y:S01]  /*18d0*/  MOV R5, 0x400 ;  /* 0x0000040000057802 */ /* 0x002fe20000000f00 */
[----:B--2---:R-:W-:-:S03]  /*18e0*/  IMAD.HI R3, R0, 0x55555556, RZ ;  /* 0x5555555600037827 */ /* 0x004fc600078e02ff */
[----:B0-----:R-:W-:Y:S02]  /*18f0*/  LEA R25, R24, R5, 0x18 ;  /* 0x0000000518197211 */ /* 0x001fe400078ec0ff */
[----:B------:R-:W-:-:S05]  /*1900*/  LEA.HI R3, R3, R3, RZ, 0x1 ;  /* 0x0000000303037211 */ /* 0x000fca00078f08ff */
[----:B------:R-:W-:Y:S01]  /*1910*/  IMAD R3, R3, -0x3, R0 ;  /* 0xfffffffd03037824 */ /* 0x000fe200078e0200 */
[----:B------:R-:W-:-:S04]  /*1920*/  IADD3 R0, R25, 0xb000, RZ ;  /* 0x0000b00019007810 */ /* 0x000fc80007ffe0ff */
[----:B------:R-:W-:Y:S01]  /*1930*/  LOP3.LUT P0, RZ, R0, 0x9f, RZ, 0xc0, !PT ;  /* 0x0000009f00ff7812 */ /* 0x000fe2000780c0ff */
[----:B------:R-:W-:-:S05]  /*1940*/  IMAD R3, R3, 0x1000, R0 ;  /* 0x0000100003037824 */ /* 0x000fca00078e0200 */
[----:B------:R-:W-:-:S04]  /*1950*/  SHF.R.U32.HI R3, RZ, 0x4, R3 ;  /* 0x00000004ff037819 */ /* 0x000fc80000011603 */
[----:B------:R-:W-:-:S04]  /*1960*/  LOP3.LUT R3, R3, 0x3fff, RZ, 0xc0, !PT ;  /* 0x00003fff03037812 */ /* 0x000fc800078ec0ff */
[----:B------:R-:W-:-:S04]  /*1970*/  LOP3.LUT R26, R3, 0x10000, RZ, 0xfc, !PT ;  /* 0x00010000031a7812 */ /* 0x000fc800078efcff */
[----:B------:R-:W-:Y:S01]  /*1980*/  R2UR UR36, R26 ;  /* 0x000000001a2472ca */ /* 0x000fe200000e0000 */
[----:B------:R-:W-:-:S14]  /*1990*/  @!P0 BRA `(.L_x_13735) ;  /* 0x0000000000408947 */ /* 0x000fdc0003800000 */
        /* <DEDUP_REMOVED lines=16> */
.L_x_13735:
[----:B------:R-:W-:Y:S01]  /*1aa0*/  ULEA.HI UR4, UR51, UR51, URZ, 0x1 ;  /* 0x0000003333047291 */ /* 0x000fe2000f8f083f */
[----:B------:R-:W-:-:S03]  /*1ab0*/  IMAD.U32 R3, RZ, RZ, UR52 ;  /* 0x00000034ff037e24 */ /* 0x000fc6000f8e00ff */
[----:B------:R-:W-:Y:S02]  /*1ac0*/  ULOP3.LUT UR4, UR4, 0xfffffffe, URZ, 0xc0, !UPT ;  /* 0xfffffffe04047892 */ /* 0x000fe4000f8ec03f */
[----:B------:R-:W-:Y:S02]  /*1ad0*/  ISETP.NE.AND P0, PT, R3, 0x3, PT ;  /* 0x000000030300780c */ /* 0x000fe40003f05270 */
[----:B------:R-:W-:-:S06]  /*1ae0*/  UIADD3 UR4, UR51, -UR4, URZ ;  /* 0x8000000433047290 */ /* 0x000fcc000fffe03f */
[----:B------:R-:W-:-:S05]  /*1af0*/  IMAD.U32 R0, RZ, RZ, UR4 ;  /* 0x00000004ff007e24 */ /* 0x000fca000f8e00ff */
[----:B------:R-:W-:-:S04]  /*1b00*/  SHF.L.U32 R0, R0, 0x1f, RZ ;  /* 0x0000001f00007819 */ /* 0x000fc800000006ff */
[----:B------:R-:W0:Y:S02]  /*1b10*/  SYNCS.PHASECHK.TRANS64.TRYWAIT P1, [R25+URZ+0x13200], R0 ;  /* 0x01320000190075a7 */ /* 0x000e24000802017f */
[----:B0-----:R-:W-:Y:S05]  /*1b20*/  @!P1 BRA `(.L_x_13736) ;  /* 0x000000e800d09947 */ /* 0x001fea0003800000 */
.L_x_13868:
[----:B------:R-:W-:Y:S05]  /*1b30*/  @!P0 BRA `(.L_x_13737) ;  /* 0x0000000000048947 */ /* 0x000fea0003800000 */
[----:B------:R-:W-:Y:S01]  /*1b40*/  BPT.TRAP 0x1 ;  /* 0x000000040000795c */ /* 0x000fe20000300000 */
.L_x_13737:
[----:B------:R-:W-:Y:S02]  /*1b50*/  IMAD.U32 R4, RZ, RZ, UR50 ;  /* 0x00000032ff047e24 */ /* 0x000fe4000f8e00ff */
[----:B0-----:R-:W-:-:S03]  /*1b60*/  IMAD.U32 R0, RZ, RZ, UR40 ;  /* 0x00000028ff007e24 */ /* 0x001fc6000f8e00ff */
[----:B------:R-:W-:Y:S01]  /*1b70*/  SHF.L.U32 R4, R4, 0x1f, RZ ;  /* 0x0000001f04047819 */ /* 0x000fe200000006ff */
[----:B------:R-:W-:-:S04]  /*1b80*/  IMAD R5, R0, 0x8, R25 ;  /* 0x0000000800057824 */ /* 0x000fc800078e0219 */
[----:B------:R0:W1:Y:S01]  /*1b90*/  SYNCS.PHASECHK.TRANS64.TRYWAIT P1, [R5+URZ+0x13230], R4 ;  /* 0x01323004050075a7 */ /* 0x000062000802017f */
[----:B------:R-:W-:Y:S05]  /*1ba0*/  @!P0 BRA `(.L_x_13738) ;  /* 0x0000000000048947 */ /* 0x000fea0003800000 */
[----:B------:R-:W-:Y:S01]  /*1bb0*/  BPT.TRAP 0x1 ;  /* 0x000000040000795c */ /* 0x000fe20000300000 */
.L_x_13738:
[----:B------:R-:W-:Y:S02]  /*1bc0*/  VIADD R0, R25, 0xe000 ;  /* 0x0000e00019007836 */ /* 0x000fe40000000000 */
[----:B------:R-:W-:-:S03]  /*1bd0*/  IMAD.MOV.U32 R25, RZ, RZ, RZ ;  /* 0x000000ffff197224 */ /* 0x000fc600078e00ff */
[----:B------:R-:W-:-:S04]  /*1be0*/  SHF.R.U32.HI R0, RZ, 0x4, R0 ;  /* 0x00000004ff007819 */ /* 0x000fc80000011600 */
[----:B------:R-:W-:Y:S01]  /*1bf0*/  LOP3.LUT R0, R0, 0x3fff, RZ, 0xc0, !PT ;  /* 0x00003fff00007812 */ /* 0x000fe200078ec0ff */
[----:B-1----:R-:W-:Y:S06]  /*1c00*/  @P1 BRA `(.L_x_13739) ;  /* 0x0000000000081947 */ /* 0x002fec0003800000 */
[----:B------:R-:W1:Y:S02]  /*1c10*/  SYNCS.PHASECHK.TRANS64.TRYWAIT P1, [R5+URZ+0x13230], R4 ;  /* 0x01323004050075a7 */ /* 0x000e64000802017f */
[----:B-1----:R-:W-:Y:S05]  /*1c20*/  @!P1 BRA `(.L_x_13740) ;  /* 0x000000e800a49947 */ /* 0x002fea0003800000 */
.L_x_13739:
[----:B------:R-:W-:Y:S05]  /*1c30*/  WARPSYNC.ALL ;  /* 0x0000000000007948 */ /* 0x000fea0003800000 */
[----:B------:R-:W-:-:S04]  /*1c40*/  LOP3.LUT R0, R0, 0x10000, RZ, 0xfc, !PT ;  /* 0x0001000000007812 */ /* 0x000fc800078efcff */
[----:B------:R-:W-:Y:S01]  /*1c50*/  R2UR UR8, R0 ;  /* 0x00000000000872ca */ /* 0x000fe200000e0000 */
[----:B------:R-:W-:Y:S01]  /*1c60*/  WARPGROUP.ARRIVE ;  /* 0x00000000000079c5 */ /* 0x000fe20000000000 */
[----:B------:R-:W-:Y:S01]  /*1c70*/  UMOV UR39, 0x80000020 ;  /* 0x8000002000277882 */ /* 0x000fe20000000000 */
[----:B------:R-:W-:Y:S01]  /*1c80*/  UMOV UR4, UR36 ;  /* 0x0000002400047c82 */ /* 0x000fe20008000000 */
[----:B------:R-:W-:Y:S01]  /*1c90*/  UMOV UR5, UR37 ;  /* 0x0000002500057c82 */ /* 0x000fe20008000000 */
[----:B------:R-:W-:Y:S01]  /*1ca0*/  UMOV UR7, 0x80000020 ;  /* 0x8000002000077882 */ /* 0x000fe20000000000 */
[----:B------:R-:W-:-:S07]  /*1cb0*/  VIADD R3, R26, 0x2 ;  /* 0x000000021a037836 */ /* 0x000fce0000000000 */
        /* <DEDUP_REMOVED lines=20> */
[----:B------:R-:W-:Y:S01]  /*1e00*/  R2UR UR4, R3 ;  /* 0x00000000030472ca */ /* 0x000fe200000e0000 */
[----:B------:R-:W-:Y:S01]  /*1e10*/  UIADD3 UR6, UR8, 0x2, URZ ;  /* 0x0000000208067890 */ /* 0x000fe2000fffe03f */
[----:B------:R-:W-:Y:S01]  /*1e20*/  UMOV UR5, 0x80000020 ;  /* 0x8000002000057882 */ /* 0x000fe20000000000 */
        /* <DEDUP_REMOVED lines=37> */
.L_x_13741:
[----:B------:R-:W2:Y:S01]  /*2080*/  LDL R7, [R1] ;  /* 0x0000000001077983 */ /* 0x000ea20000100800 */
[----:B01----:R-:W-:Y:S01]  /*2090*/  IMAD.U32 R4, RZ, RZ, UR56 ;  /* 0x00000038ff047e24 */ /* 0x003fe2000f8e00ff */
[----:B------:R-:W-:Y:S01]  /*20a0*/  P2R R6, PR, RZ, 0x1 ;  /* 0x00000001ff067803 */ /* 0x000fe20000000000 */
[----:B------:R-:W-:Y:S01]  /*20b0*/  IMAD.U32 R3, RZ, RZ, UR53 ;  /* 0x00000035ff037e24 */ /* 0x000fe2000f8e00ff */
[----:B------:R-:W-:Y:S01]  /*20c0*/  UIADD3 UR18, UR53, -0x2, URZ ;  /* 0xfffffffe35127890 */ /* 0x000fe2000fffe03f */
[----:B------:R-:W-:-:S03]  /*20d0*/  VIADD R5, R5, 0x13240 ;  /* 0x0001324005057836 */ /* 0x000fc60000000000 */
[----:B------:R-:W-:Y:S02]  /*20e0*/  UISETP.GE.AND UP0, UPT, UR18, UR48, UPT ;  /* 0x000000301200728c */ /* 0x000fe4000bf06270 */
[----:B------:R-:W-:-:S04]  /*20f0*/  PRMT R24, R24, 0x654, R5 ;  /* 0x0000065418187816 */ /* 0x000fc80000000005 */
[----:B------:R0:W-:Y:S01]  /*2100*/  SYNCS.ARRIVE.TRANS64.RED.A1T0 RZ, [R24+URZ], RZ ;  /* 0x000000ff18ff79a7 */ /* 0x0001e2000810043f */
        /* <DEDUP_REMOVED lines=154> */
[----:B------:R-:W1:Y:S01]  /*2ab0*/  SHFL.BFLY PT, R3, R8, 0x2, 0x1f ;  /* 0x0c401f0008037f89 */ /* 0x000e6200000e0000 */
[----:B------:R-:W-:Y:S02]  /*2ac0*/  P2R R12, PR, RZ, 0x4 ;  /* 0x00000004ff0c7803 */ /* 0x000fe40000000000 */
[C---:B------:R-:W-:Y:S02]  /*2ad0*/  ISETP.GT.AND P2, PT, R4.reuse, 0x78, PT ;  /* 0x000000780400780c */ /* 0x040fe40003f44270 */
[C---:B------:R-:W-:Y:S02]  /*2ae0*/  ISETP.GT.AND P1, PT, R4.reuse, 0x79, PT ;  /* 0x000000790400780c */ /* 0x040fe40003f24270 */
[----:B------:R-:W-:-:S02]  /*2af0*/  ISETP.GT.AND P0, PT, R4, 0x80, PT ;  /* 0x000000800400780c */ /* 0x000fc40003f04270 */
[----:B------:R-:W-:Y:S02]  /*2b00*/  FMNMX.FTZ R4, R98, R15, !PT ;  /* 0x0000000f62047209 */ /* 0x000fe40007810000 */
[----:B------:R-:W-:Y:S02]  /*2b10*/  P2R R11, PR, RZ, 0x8 ;  /* 0x00000008ff0b7803 */ /* 0x000fe40000000000 */
[----:B------:R-:W-:Y:S02]  /*2b20*/  FMNMX.FTZ R21, R99, R4, !PT ;  /* 0x0000000463157209 */ /* 0x000fe40007810000 */
[----:B------:R-:W-:Y:S02]  /*2b30*/  FSEL R30, R30, -INF , P0 ;  /* 0xff8000001e1e7808 */ /* 0x000fe40000000000 */
[----:B------:R-:W-:Y:S02]  /*2b40*/  FMNMX.FTZ R4, R102, R21, !PT ;  /* 0x0000001566047209 */ /* 0x000fe40007810000 */
[----:B------:R-:W-:-:S02]  /*2b50*/  ISETP.NE.AND P0, PT, R14, RZ, PT ;  /* 0x000000ff0e00720c */ /* 0x000fc40003f05270 */
[----:B------:R-:W-:Y:S02]  /*2b60*/  FMNMX.FTZ R21, R103, R4, !PT ;  /* 0x0000000467157209 */ /* 0x000fe40007810000 */
[----:B------:R-:W-:Y:S02]  /*2b70*/  FSEL R58, R58, -INF , P2 ;  /* 0xff8000003a3a7808 */ /* 0x000fe40001000000 */
[----:B-1----:R-:W-:Y:S02]  /*2b80*/  FMNMX.FTZ R9, R8, R3, !PT ;  /* 0x0000000308097209 */ /* 0x002fe40007810000 */
[----:B------:R-:W-:Y:S02]  /*2b90*/  FMNMX.FTZ R4, R106, R21, !PT ;  /* 0x000000156a047209 */ /* 0x000fe40007810000 */
[----:B------:R-:W-:Y:S01]  /*2ba0*/  FSEL R59, R59, -INF , P1 ;  /* 0xff8000003b3b7808 */ /* 0x000fe20000800000 */
[----:B------:R-:W1:Y:S01]  /*2bb0*/  SHFL.BFLY PT, R10, R9, 0x1, 0x1f ;  /* 0x0c201f00090a7f89 */ /* 0x000e6200000e0000 */
        /* <DEDUP_REMOVED lines=8> */
[----:B------:R-:W-:Y:S02]  /*2c40*/  FSEL R39, R39, -INF , P4 ;  /* 0xff80000027277808 */ /* 0x000fe40002000000 */
[----:B------:R-:W-:Y:S02]  /*2c50*/  FSEL R42, R42, -INF , P5 ;  /* 0xff8000002a2a7808 */ /* 0x000fe40002800000 */
[----:B------:R-:W-:Y:S02]  /*2c60*/  FSEL R43, R43, -INF , P6 ;  /* 0xff8000002b2b7808 */ /* 0x000fe40003000000 */
[----:B------:R-:W-:Y:S02]  /*2c70*/  ISETP.NE.AND P0, PT, R6, RZ, PT ;  /* 0x000000ff0600720c */ /* 0x000fe40003f05270 */
[----:B-1----:R-:W-:Y:S01]  /*2c80*/  FMNMX.FTZ R3, R9, R10, !PT ;  /* 0x0000000a09037209 */ /* 0x002fe20007810000 */
[----:B------:R-:W-:-:S03]  /*2c90*/  IMAD.U32 R10, RZ, RZ, UR49 ;  /* 0x00000031ff0a7e24 */ /* 0x000fc6000f8e00ff */
        /* <DEDUP_REMOVED lines=31> */
[----:B-1----:R-:W-:-:S01]  /*2e90*/  FFMA.FTZ R80, R72, UR49, -R7 ;  /* 0x0000003148507c23 */ /* 0x002fc20008010807 */
[----:B------:R-:W-:Y:S01]  /*2ea0*/  FSEL R72, R34, -INF , P1 ;  /* 0xff80000022487808 */ /* 0x000fe20000800000 */
        /* <DEDUP_REMOVED lines=30> */
[----:B------:R-:W-:Y:S01]  /*3090*/  MUFU.EX2 R34, R80 ;  /* 0x0000005000227308 */ /* 0x000fe20000000800 */
[----:B------:R-:W-:-:S02]  /*30a0*/  FFMA.FTZ R7, R41, UR49, -R7 ;  /* 0x0000003129077c23 */ /* 0x000fc40008010807 */
        /* <DEDUP_REMOVED lines=14> */
[----:B------:R-:W1:Y:S03]  /*3190*/  MUFU.EX2 R11, R11 ;  /* 0x0000000b000b7308 */ /* 0x000e660000000800 */
[----:B------:R-:W-:-:S04]  /*31a0*/  FMNMX.FTZ R4, R38, R85, !PT ;  /* 0x0000005526047209 */ /* 0x000fc80007810000 */
[----:B------:R-:W-:Y:S01]  /*31b0*/  FMNMX.FTZ R85, R39, R4, !PT ;  /* 0x0000000427557209 */ /* 0x000fe20007810000 */
[----:B------:R-:W-:Y:S03]  /*31c0*/  MUFU.EX2 R27, R76 ;  /* 0x0000004c001b7308 */ /* 0x000fe60000000800 */
[----:B------:R-:W-:-:S04]  /*31d0*/  FMNMX.FTZ R4, R42, R85, !PT ;  /* 0x000000552a047209 */ /* 0x000fc80007810000 */
[----:B------:R-:W-:Y:S01]  /*31e0*/  FMNMX.FTZ R4, R43, R4, !PT ;  /* 0x000000042b047209 */ /* 0x000fe20007810000 */
[----:B------:R-:W2:Y:S01]  /*31f0*/  MUFU.EX2 R76, R88 ;  /* 0x00000058004c7308 */ /* 0x000ea20000000800 */
[----:B-1----:R-:W-:-:S03]  /*3200*/  F2FP.SATFINITE.E4M3.F32.PACK_AB_MERGE_C R152, R11, R8, RZ ;  /* 0x000000080b98723e */ /* 0x002fc600048070ff */
[----:B------:R-:W1:Y:S01]  /*3210*/  SHFL.BFLY PT, R85, R4, 0x2, 0x1f ;  /* 0x0c401f0004557f89 */ /* 0x000e6200000e0000 */
[----:B------:R-:W-:-:S03]  /*3220*/  F2FP.SATFINITE.E4M3.F32.PACK_AB_MERGE_C R152, R9, R6, R152 ;  /* 0x000000060998723e */ /* 0x000fc60004807098 */
[----:B------:R-:W-:Y:S08]  /*3230*/  MUFU.EX2 R10, R10 ;  /* 0x0000000a000a7308 */ /* 0x000ff00000000800 */
[----:B------:R-:W-:Y:S01]  /*3240*/  MUFU.EX2 R13, R13 ;  /* 0x0000000d000d7308 */ /* 0x000fe20000000800 */
[----:B--2---:R-:W-:-:S04]  /*3250*/  F2FP.SATFINITE.E4M3.F32.PACK_AB_MERGE_C R138, R81, R76, RZ ;  /* 0x0000004c518a723e */ /* 0x004fc800048070ff */
[----:B------:R-:W-:-:S03]  /*3260*/  F2FP.SATFINITE.E4M3.F32.PACK_AB_MERGE_C R138, R77, R26, R138 ;  /* 0x0000001a4d8a723e */ /* 0x000fc6000480708a */
[----:B------:R-:W-:Y:S01]  /*3270*/  MUFU.EX2 R12, R12 ;  /* 0x0000000c000c7308 */ /* 0x000fe20000000800 */
[----:B-1----:R-:W-:-:S07]  /*3280*/  FMNMX.FTZ R85, R4, R85, !PT ;  /* 0x0000005504557209 */ /* 0x002fce0007810000 */
[----:B------:R-:W1:Y:S01]  /*3290*/  MUFU.EX2 R15, R105 ;  /* 0x00000069000f7308 */ /* 0x000e620000000800 */
[----:B------:R-:W2:Y:S07]  /*32a0*/  SHFL.BFLY PT, R4, R85, 0x1, 0x1f ;  /* 0x0c201f0055047f89 */ /* 0x000eae00000e0000 */
[----:B------:R-:W-:Y:S08]  /*32b0*/  MUFU.EX2 R14, R14 ;  /* 0x0000000e000e7308 */ /* 0x000ff00000000800 */
[----:B------:R-:W3:Y:S01]  /*32c0*/  MUFU.EX2 R20, R20 ;  /* 0x0000001400147308 */ /* 0x000ee20000000800 */
[----:B-1----:R-:W-:-:S04]  /*32d0*/  F2FP.SATFINITE.E4M3.F32.PACK_AB_MERGE_C R154, R15, R12, RZ ;  /* 0x0000000c0f9a723e */ /* 0x002fc800048070ff */
[----:B------:R-:W-:-:S03]  /*32e0*/  F2FP.SATFINITE.E4M3.F32.PACK_AB_MERGE_C R154, R13, R10, R154 ;  /* 0x0000000a0d9a723e */ /* 0x000fc6000480709a */
[----:B------:R-:W-:Y:S01]  /*32f0*/  MUFU.EX2 R60, R60 ;  /* 0x0000003c003c7308 */ /* 0x000fe20000000800 */
[----:B--2---:R-:W-:Y:S01]  /*3300*/  FMNMX.FTZ R4, R85, R4, !PT ;  /* 0x0000000455047209 */ /* 0x004fe20007810000 */
[----:B------:R-:W-:-:S03]  /*3310*/  IMAD.U32 R85, RZ, RZ, UR49 ;  /* 0x00000031ff557e24 */ /* 0x000fc6000f8e00ff */
[C---:B------:R-:W-:Y:S01]  /*3320*/  FSETP.NEU.FTZ.AND P1, PT, R4.reuse, -INF , PT ;  /* 0xff8000000400780b */ /* 0x040fe20003f3d000 */
[----:B------:R-:W-:-:S02]  /*3330*/  FFMA.FTZ R84, R4, R85, -8 ;  /* 0xc100000004547423 */ /* 0x000fc40000010055 */
[----:B------:R-:W-:Y:S01]  /*3340*/  MUFU.EX2 R61, R61 ;  /* 0x0000003d003d7308 */ /* 0x000fe20000000800 */
[----:B---3--:R-:W-:Y:S02]  /*3350*/  F2FP.SATFINITE.E4M3.F32.PACK_AB_MERGE_C R136, R27, R20, RZ ;  /* 0x000000141b88723e */ /* 0x008fe400048070ff */
        /* <DEDUP_REMOVED lines=23> */
[----:B------:R-:W-:Y:S01]  /*34d0*/  FADD.FTZ R75, R6, R9 ;  /* 0x00000009064b7221 */ /* 0x000fe20000010000 */
[----:B------:R-:W-:-:S01]  /*34e0*/  FFMA.FTZ R70, R74, UR49, -R84 ;  /* 0x000000314a467c23 */ /* 0x000fc20008010854 */
[----:B------:R-:W2:Y:S01]  /*34f0*/  MUFU.EX2 R89, R89 ;  /* 0x0000005900597308 */ /* 0x000ea20000000800 */
[----:B------:R-:W-:-:S01]  /*3500*/  FFMA.FTZ R94, R107, UR49, -R84 ;  /* 0x000000316b5e7c23 */ /* 0x000fc20008010854 */
[----:B------:R-:W-:Y:S01]  /*3510*/  FADD.FTZ R98, R8, R75 ;  /* 0x0000004b08627221 */ /* 0x000fe20000010000 */
[----:B------:R-:W-:-:S01]  /*3520*/  FFMA.FTZ R78, R78, UR49, -R84 ;  /* 0x000000314e4e7c23 */ /* 0x000fc20008010854 */
[--C-:B------:R-:W-:Y:S01]  /*3530*/  FFMA.FTZ R79, R79, UR49, -R84.reuse ;  /* 0x000000314f4f7c23 */ /* 0x100fe20008010854 */
[----:B0-----:R-:W-:-:S01]  /*3540*/  FFMA.FTZ R24, R47, UR49, -R84 ;  /* 0x000000312f187c23 */ /* 0x001fc20008010854 */
        /* <DEDUP_REMOVED lines=27> */
[----:B------:R-:W-:Y:S01]  /*3700*/  FFMA.FTZ R74, R50, UR49, -R84 ;  /* 0x00000031324a7c23 */ /* 0x000fe20008010854 */
[----:B------:R-:W-:Y:S01]  /*3710*/  F2FP.SATFINITE.E4M3.F32.PACK_AB_MERGE_C R153, R80, R41, R153 ;  /* 0x000000295099723e */ /* 0x000fe20004807099 */
[----:B------:R-:W-:-:S04]  /*3720*/  IMAD.MOV.U32 R41, RZ, RZ, R25 ;  /* 0x000000ffff297224 */ /* 0x000fc800078e0019 */
[----:B------:R-:W1:Y:S01]  /*3730*/  MUFU.EX2 R94, R94 ;  /* 0x0000005e005e7308 */ /* 0x000e620000000800 */
[----:B--2---:R-:W-:-:S01]  /*3740*/  FADD.FTZ R50, R88, R75 ;  /* 0x0000004b58327221 */ /* 0x004fc20000010000 */
[----:B------:R-:W-:-:S06]  /*3750*/  FADD.FTZ R75, R15, R98 ;  /* 0x000000620f4b7221 */ /* 0x000fcc0000010000 */
[----:B------:R-:W2:Y:S01]  /*3760*/  MUFU.EX2 R78, R78 ;  /* 0x0000004e004e7308 */ /* 0x000ea20000000800 */
[----:B0-----:R-:W-:-:S01]  /*3770*/  FADD.FTZ R51, R93, R50 ;  /* 0x000000325d337221 */ /* 0x001fc20000010000 */
[----:B------:R-:W-:-:S04]  /*3780*/  FADD.FTZ R50, R14, R75 ;  /* 0x0000004b0e327221 */ /* 0x000fc80000010000 */
[----:B------:R-:W-:Y:S01]  /*3790*/  FADD.FTZ R75, R21, R50 ;  /* 0x00000032154b7221 */ /* 0x000fe20000010000 */
[----:B------:R-:W-:-:S01]  /*37a0*/  FFMA.FTZ R50, R31, UR49, -R84 ;  /* 0x000000311f327c23 */ /* 0x000fc20008010854 */
[----:B------:R-:W0:Y:S01]  /*37b0*/  MUFU.EX2 R79, R79 ;  /* 0x0000004f004f7308 */ /* 0x000e220000000800 */
[----:B-1----:R-:W-:-:S01]  /*37c0*/  FADD.FTZ R51, R94, R51 ;  /* 0x000000335e337221 */ /* 0x002fc20000010000 */
[----:B------:R-:W-:-:S04]  /*37d0*/  F2FP.SATFINITE.E4M3.F32.PACK_AB_MERGE_C R155, R94, R93, RZ ;  /* 0x0000005d5e9b723e */ /* 0x000fc800048070ff */
[----:B------:R-:W-:Y:S02]  /*37e0*/  F2FP.SATFINITE.E4M3.F32.PACK_AB_MERGE_C R155, R88, R85, R155 ;  /* 0x00000055589b723e */ /* 0x000fe4000480709b */
[----:B------:R-:W1:Y:S01]  /*37f0*/  MUFU.EX2 R95, R95 ;  /* 0x0000005f005f7308 */ /* 0x000e620000000800 */
[----:B--2---:R-:W-:-:S01]  /*3800*/  FADD.FTZ R98, R78, R51 ;  /* 0x000000334e627221 */ /* 0x004fc20000010000 */
[----:B------:R-:W-:Y:S01]  /*3810*/  FFMA.FTZ R51, R30, UR49, -R84 ;  /* 0x000000311e337c23 */ /* 0x000fe20008010854 */
[----:B------:R-:W-:-:S04]  /*3820*/  FADD.FTZ R30, R20, R75 ;  /* 0x0000004b141e7221 */ /* 0x000fc80000010000 */
[----:B------:R-:W-:Y:S01]  /*3830*/  FADD.FTZ R75, R27, R30 ;  /* 0x0000001e1b4b7221 */ /* 0x000fe20000010000 */
        /* <DEDUP_REMOVED lines=9> */
[----:B0-----:R-:W-:-:S07]  /*38d0*/  FADD.FTZ R98, R82, R31 ;  /* 0x0000001f52627221 */ /* 0x001fce0000010000 */
[----:B------:R-:W0:Y:S01]  /*38e0*/  MUFU.EX2 R87, R87 ;  /* 0x0000005700577308 */ /* 0x000e220000000800 */
[----:B-1----:R-:W-:-:S07]  /*38f0*/  FADD.FTZ R97, R83, R98 ;  /* 0x0000006253617221 */ /* 0x002fce0000010000 */
[----:B------:R-:W-:Y:S08]  /*3900*/  MUFU.EX2 R5, R46 ;  /* 0x0000002e00057308 */ /* 0x000ff00000000800 */
[----:B------:R-:W-:Y:S01]  /*3910*/  MUFU.EX2 R62, R62 ;  /* 0x0000003e003e7308 */ /* 0x000fe20000000800 */
[----:B0-----:R-:W-:-:S04]  /*3920*/  F2FP.SATFINITE.E4M3.F32.PACK_AB_MERGE_C R139, R87, R86, RZ ;  /* 0x00000056578b723e */ /* 0x001fc800048070ff */
[----:B------:R-:W-:-:S03]  /*3930*/  F2FP.SATFINITE.E4M3.F32.PACK_AB_MERGE_C R139, R83, R82, R139 ;  /* 0x00000052538b723e */ /* 0x000fc6000480708b */
[----:B------:R0:W-:Y:S08]  /*3940*/  MUFU.EX2 R46, R74 ;  /* 0x0000004a002e7308 */ /* 0x0001f00000000800 */
[----:B------:R-:W-:Y:S01]  /*3950*/  MUFU.EX2 R63, R63 ;  /* 0x0000003f003f7308 */ /* 0x000fe20000000800 */
[----:B0-----:R-:W-:-:S01]  /*3960*/  FADD.FTZ R74, R26, R75 ;  /* 0x0000004b1a4a7221 */ /* 0x001fc20000010000 */
[----:B------:R-:W-:-:S03]  /*3970*/  IMAD.MOV.U32 R26, RZ, RZ, R25 ;  /* 0x000000ffff1a7224 */ /* 0x000fc600078e0019 */
[----:B------:R-:W-:-:S03]  /*3980*/  FADD.FTZ R75, R77, R74 ;  /* 0x0000004a4d4b7221 */ /* 0x000fc60000010000 */
[----:B------:R-:W0:Y:S01]  /*3990*/  MUFU.EX2 R64, R64 ;  /* 0x0000004000407308 */ /* 0x000e220000000800 */
[----:B------:R-:W-:-:S04]  /*39a0*/  FADD.FTZ R74, R76, R75 ;  /* 0x0000004b4c4a7221 */ /* 0x000fc80000010000 */
[----:B------:R-:W-:-:S03]  /*39b0*/  FADD.FTZ R11, R81, R74 ;  /* 0x0000004a510b7221 */ /* 0x000fc60000010000 */
[----:B------:R-:W1:Y:S01]  /*39c0*/  MUFU.EX2 R90, R90 ;  /* 0x0000005a005a7308 */ /* 0x000e620000000800 */
[----:B------:R-:W-:-:S04]  /*39d0*/  FADD.FTZ R12, R60, R11 ;  /* 0x0000000b3c0c7221 */ /* 0x000fc80000010000 */
[----:B------:R-:W-:-:S03]  /*39e0*/  FADD.FTZ R11, R61, R12 ;  /* 0x0000000c3d0b7221 */ /* 0x000fc60000010000 */
[----:B------:R2:W-:Y:S01]  /*39f0*/  MUFU.EX2 R30, R54 ;  /* 0x00000036001e7308 */ /* 0x0005e20000000800 */
[----:B0-----:R-:W-:-:S07]  /*3a00*/  FADD.FTZ R12, R64, R11 ;  /* 0x0000000b400c7221 */ /* 0x001fce0000010000 */
[----:B------:R-:W0:Y:S01]  /*3a10*/  MUFU.EX2 R65, R65 ;  /* 0x0000004100417308 */ /* 0x000e220000000800 */
[----:B--2---:R-:W-:-:S04]  /*3a20*/  FADD.FTZ R54, R86, R97 ;  /* 0x0000006156367221 */ /* 0x004fc80000010000 */
[----:B------:R-:W-:Y:S01]  /*3a30*/  FADD.FTZ R15, R87, R54 ;  /* 0x00000036570f7221 */ /* 0x000fe20000010000 */
[----:B------:R-:W-:Y:S02]  /*3a40*/  IMAD.MOV.U32 R54, RZ, RZ, R25 ;  /* 0x000000ffff367224 */ /* 0x000fe400078e0019 */
[----:B------:R-:W2:Y:S01]  /*3a50*/  MUFU.EX2 R91, R91 ;  /* 0x0000005b005b7308 */ /* 0x000ea20000000800 */
[----:B------:R-:W-:-:S04]  /*3a60*/  FADD.FTZ R20, R62, R15 ;  /* 0x0000000f3e147221 */ /* 0x000fc80000010000 */
[----:B------:R-:W-:-:S03]  /*3a70*/  FADD.FTZ R27, R63, R20 ;  /* 0x000000143f1b7221 */ /* 0x000fc60000010000 */
[----:B------:R-:W3:Y:S01]  /*3a80*/  MUFU.EX2 R68, R68 ;  /* 0x0000004400447308 */ /* 0x000ee20000000800 */
[----:B-1----:R-:W-:-:S01]  /*3a90*/  FADD.FTZ R20, R90, R27 ;  /* 0x0000001b5a147221 */ /* 0x002fc20000010000 */
[C---:B0-----:R-:W-:Y:S01]  /*3aa0*/  FADD.FTZ R27, R65.reuse, R12 ;  /* 0x0000000c411b7221 */ /* 0x041fe20000010000 */
[----:B------:R-:W-:-:S04]  /*3ab0*/  F2FP.SATFINITE.E4M3.F32.PACK_AB_MERGE_C R140, R65, R64, RZ ;  /* 0x00000040418c723e */ /* 0x000fc800048070ff */
[----:B------:R-:W-:Y:S01]  /*3ac0*/  F2FP.SATFINITE.E4M3.F32.PACK_AB_MERGE_C R140, R61, R60, R140 ;  /* 0x0000003c3d8c723e */ /* 0x000fe2000480708c */
[----:B------:R-:W-:Y:S01]  /*3ad0*/  MUFU.EX2 R66, R66 ;  /* 0x0000004200427308 */ /* 0x000fe20000000800 */
[----:B--2---:R-:W-:-:S04]  /*3ae0*/  F2FP.SATFINITE.E4M3.F32.PACK_AB_MERGE_C R90, R91, R90, RZ ;  /* 0x0000005a5b5a723e */ /* 0x004fc800048070ff */
[----:B------:R-:W-:-:S03]  /*3af0*/  F2FP.SATFINITE.E4M3.F32.PACK_AB_MERGE_C R141, R63, R62, R90 ;  /* 0x0000003e3f8d723e */ /* 0x000fc6000480705a */
[----:B------:R-:W0:Y:S01]  /*3b00*/  MUFU.EX2 R69, R69 ;  /* 0x0000004500457308 */ /* 0x000e220000000800 */
[----:B---3--:R-:W-:-:S07]  /*3b10*/  FADD.FTZ R12, R68, R27 ;  /* 0x0000001b440c7221 */ /* 0x008fce0000010000 */
[----:B------:R-:W-:Y:S08]  /*3b20*/  MUFU.EX2 R67, R67 ;  /* 0x0000004300437308 */ /* 0x000ff00000000800 */
[----:B------:R-:W-:Y:S01]  /*3b30*/  MUFU.EX2 R70, R70 ;  /* 0x0000004600467308 */ /* 0x000fe20000000800 */
[----:B0-----:R-:W-:-:S04]  /*3b40*/  FADD.FTZ R27, R69, R12 ;  /* 0x0000000c451b7221 */ /* 0x001fc80000010000 */
[----:B------:R-:W-:Y:S01]  /*3b50*/  FADD.FTZ R6, R34, R27 ;  /* 0x0000001b22067221 */ /* 0x000fe20000010000 */
[----:B------:R-:W-:Y:S02]  /*3b60*/  MOV R27, R25 ;  /* 0x00000019001b7202 */ /* 0x000fe40000000f00 */
[----:B------:R-:W0:Y:S08]  /*3b70*/  MUFU.EX2 R73, R73 ;  /* 0x0000004900497308 */ /* 0x000e300000000800 */
[----:B------:R-:W1:Y:S08]  /*3b80*/  MUFU.EX2 R71, R71 ;  /* 0x0000004700477308 */ /* 0x000e700000000800 */
[----:B------:R2:W-:Y:S01]  /*3b90*/  MUFU.EX2 R31, R55 ;  /* 0x00000037001f7308 */ /* 0x0005e20000000800 */
[C---:B0-----:R-:W-:Y:S01]  /*3ba0*/  F2FP.SATFINITE.E4M3.F32.PACK_AB_MERGE_C R34, R73.reuse, R34, RZ ;  /* 0x000000224922723e */ /* 0x041fe200048070ff */
[----:B------:R-:W-:-:S03]  /*3bb0*/  FADD.FTZ R73, R73, R6 ;  /* 0x0000000649497221 */ /* 0x000fc60000010000 */
[----:B------:R-:W-:Y:S01]  /*3bc0*/  F2FP.SATFINITE.E4M3.F32.PACK_AB_MERGE_C R142, R69, R68, R34 ;  /* 0x00000044458e723e */ /* 0x000fe20004807022 */
[----:B------:R-:W-:Y:S02]  /*3bd0*/  IMAD.MOV.U32 R34, RZ, RZ, R25 ;  /* 0x000000ffff227224 */ /* 0x000fe400078e0019 */
[----:B------:R-:W0:Y:S01]  /*3be0*/  MUFU.EX2 R44, R44 ;  /* 0x0000002c002c7308 */ /* 0x000e220000000800 */
[----:B--2---:R-:W-:-:S04]  /*3bf0*/  FADD.FTZ R55, R91, R20 ;  /* 0x000000145b377221 */ /* 0x004fc80000010000 */
[----:B------:R-:W-:Y:S01]  /*3c00*/  FADD.FTZ R20, R66, R55 ;  /* 0x0000003742147221 */ /* 0x000fe20000010000 */
[----:B------:R-:W-:Y:S02]  /*3c10*/  IMAD.MOV.U32 R55, RZ, RZ, R25 ;  /* 0x000000ffff377224 */ /* 0x000fe400078e0019 */
[----:B------:R-:W2:Y:S01]  /*3c20*/  MUFU.EX2 R45, R45 ;  /* 0x0000002d002d7308 */ /* 0x000ea20000000800 */
[----:B------:R-:W-:-:S04]  /*3c30*/  FADD.FTZ R9, R67, R20 ;  /* 0x0000001443097221 */ /* 0x000fc80000010000 */
[----:B------:R-:W-:Y:S01]  /*3c40*/  FADD.FTZ R10, R70, R9 ;  /* 0x00000009460a7221 */ /* 0x000fe20000010000 */
[C---:B-1----:R-:W-:Y:S02]  /*3c50*/  F2FP.SATFINITE.E4M3.F32.PACK_AB_MERGE_C R70, R71.reuse, R70, RZ ;  /* 0x000000464746723e */ /* 0x042fe400048070ff */
[----:B------:R-:W1:Y:S01]  /*3c60*/  MUFU.EX2 R24, R24 ;  /* 0x0000001800187308 */ /* 0x000e620000000800 */
[----:B------:R-:W-:-:S01]  /*3c70*/  FADD.FTZ R10, R71, R10 ;  /* 0x0000000a470a7221 */ /* 0x000fc20000010000 */
[----:B0-----:R-:W-:Y:S01]  /*3c80*/  FADD.FTZ R6, R44, R73 ;  /* 0x000000492c067221 */ /* 0x001fe20000010000 */
[----:B------:R-:W-:Y:S02]  /*3c90*/  F2FP.SATFINITE.E4M3.F32.PACK_AB_MERGE_C R143, R67, R66, R70 ;  /* 0x00000042438f723e */ /* 0x000fe40004807046 */
[----:B------:R-:W-:-:S03]  /*3ca0*/  FADD.FTZ R9, R5, R10 ;  /* 0x0000000a05097221 */ /* 0x000fc60000010000 */
        /* <DEDUP_REMOVED lines=8> */
[C---:B--2---:R-:W-:Y:S01]  /*3d30*/  F2FP.SATFINITE.E4M3.F32.PACK_AB_MERGE_C R48, R49.reuse, R48, RZ ;  /* 0x000000303130723e */ /* 0x044fe200048070ff */
[----:B------:R-:W-:-:S03]  /*3d40*/  FADD.FTZ R49, R49, R6 ;  /* 0x0000000631317221 */ /* 0x000fc60000010000 */
[----:B------:R-:W-:Y:S01]  /*3d50*/  F2FP.SATFINITE.E4M3.F32.PACK_AB_MERGE_C R144, R45, R44, R48 ;  /* 0x0000002c2d90723e */ /* 0x000fe20004807030 */
[--C-:B------:R-:W-:Y:S02]  /*3d60*/  IMAD.MOV.U32 R45, RZ, RZ, R25.reuse ;  /* 0x000000ffff2d7224 */ /* 0x100fe400078e0019 */
[----:B------:R-:W2:Y:S01]  /*3d70*/  MUFU.EX2 R53, R53 ;  /* 0x0000003500357308 */ /* 0x000ea20000000800 */
[C---:B-1----:R-:W-:Y:S01]  /*3d80*/  F2FP.SATFINITE.E4M3.F32.PACK_AB_MERGE_C R46, R47.reuse, R46, RZ ;  /* 0x0000002e2f2e723e */ /* 0x042fe200048070ff */
[----:B------:R-:W-:Y:S01]  /*3d90*/  FADD.FTZ R47, R47, R10 ;  /* 0x0000000a2f2f7221 */ /* 0x000fe20000010000 */
[----:B------:R-:W-:Y:S02]  /*3da0*/  IMAD.MOV.U32 R44, RZ, RZ, R25 ;  /* 0x000000ffff2c7224 */ /* 0x000fe400078e0019 */
[----:B------:R-:W-:Y:S01]  /*3db0*/  F2FP.SATFINITE.E4M3.F32.PACK_AB_MERGE_C R145, R24, R5, R46 ;  /* 0x000000051891723e */ /* 0x000fe2000480702e */
[----:B------:R-:W-:-:S01]  /*3dc0*/  FADD.FTZ R10, R30, R47 ;  /* 0x0000002f1e0a7221 */ /* 0x000fc20000010000 */
[----:B------:R-:W-:Y:S01]  /*3dd0*/  IMAD.MOV.U32 R24, RZ, RZ, R25 ;  /* 0x000000ffff187224 */ /* 0x000fe200078e0019 */
[----:B------:R-:W1:Y:S01]  /*3de0*/  MUFU.EX2 R56, R56 ;  /* 0x0000003800387308 */ /* 0x000e620000000800 */
[----:B0-----:R-:W-:-:S01]  /*3df0*/  FADD.FTZ R6, R52, R49 ;  /* 0x0000003134067221 */ /* 0x001fc20000010000 */
[----:B------:R-:W-:Y:S01]  /*3e00*/  FADD.FTZ R13, R31, R10 ;  /* 0x0000000a1f0d7221 */ /* 0x000fe20000010000 */
[----:B------:R-:W-:-:S02]  /*3e10*/  IMAD.MOV.U32 R47, RZ, RZ, R25 ;  /* 0x000000ffff2f7224 */ /* 0x000fc400078e0019 */
[--C-:B------:R-:W-:Y:S02]  /*3e20*/  IMAD.MOV.U32 R46, RZ, RZ, R25.reuse ;  /* 0x000000ffff2e7224 */ /* 0x100fe400078e0019 */
[----:B------:R-:W-:Y:S01]  /*3e30*/  IMAD.MOV.U32 R49, RZ, RZ, R25 ;  /* 0x000000ffff317224 */ /* 0x000fe200078e0019 */
        /* <DEDUP_REMOVED lines=8> */
[C---:B--2---:R-:W-:Y:S01]  /*3ec0*/  F2FP.SATFINITE.E4M3.F32.PACK_AB_MERGE_C R56, R57.reuse, R56, RZ ;  /* 0x000000383938723e */ /* 0x044fe200048070ff */
[----:B------:R-:W-:-:S03]  /*3ed0*/  FADD.FTZ R57, R57, R6 ;  /* 0x0000000639397221 */ /* 0x000fc60000010000 */
[----:B------:R-:W-:Y:S01]  /*3ee0*/  F2FP.SATFINITE.E4M3.F32.PACK_AB_MERGE_C R146, R53, R52, R56 ;  /* 0x000000343592723e */ /* 0x000fe20004807038 */
[----:B------:R-:W-:Y:S02]  /*3ef0*/  IMAD.MOV.U32 R53, RZ, RZ, R25 ;  /* 0x000000ffff357224 */ /* 0x000fe400078e0019 */
[----:B------:R2:W3:Y:S01]  /*3f00*/  MUFU.EX2 R11, R51 ;  /* 0x00000033000b7308 */ /* 0x0004e20000000800 */
        /* <DEDUP_REMOVED lines=8> */
[----:B--2---:R-:W-:-:S04]  /*3f90*/  IMAD.MOV.U32 R51, RZ, RZ, R25 ;  /* 0x000000ffff337224 */ /* 0x004fc800078e0019 */
[----:B------:R-:W0:Y:S01]  /*3fa0*/  MUFU.EX2 R50, R50 ;  /* 0x0000003200327308 */ /* 0x000e220000000800 */
[----:B---3--:R-:W-:-:S07]  /*3fb0*/  FADD.FTZ R9, R11, R10 ;  /* 0x0000000a0b097221 */ /* 0x008fce0000010000 */
        /* <DEDUP_REMOVED lines=9> */
[C---:B0-----:R-:W-:Y:S01]  /*4050*/  F2FP.SATFINITE.E4M3.F32.PACK_AB_MERGE_C R32, R33.reuse, R32, RZ ;  /* 0x000000202120723e */ /* 0x041fe200048070ff */
[----:B------:R-:W-:-:S03]  /*4060*/  FADD.FTZ R33, R33, R6 ;  /* 0x0000000621217221 */ /* 0x000fc60000010000 */
[----:B------:R-:W-:Y:S01]  /*4070*/  F2FP.SATFINITE.E4M3.F32.PACK_AB_MERGE_C R148, R29, R28, R32 ;  /* 0x0000001c1d94723e */ /* 0x000fe20004807020 */
[--C-:B------:R-:W-:Y:S02]  /*4080*/  IMAD.MOV.U32 R29, RZ, RZ, R25.reuse ;  /* 0x000000ffff1d7224 */ /* 0x100fe400078e0019 */
[----:B------:R-:W0:Y:S01]  /*4090*/  MUFU.EX2 R38, R38 ;  /* 0x0000002600267308 */ /* 0x000e220000000800 */
[C---:B--2---:R-:W-:Y:S01]  /*40a0*/  F2FP.SATFINITE.E4M3.F32.PACK_AB_MERGE_C R72, R35.reuse, R72, RZ ;  /* 0x000000482348723e */ /* 0x044fe200048070ff */
[----:B------:R-:W-:Y:S01]  /*40b0*/  FADD.FTZ R35, R35, R8 ;  /* 0x0000000823237221 */ /* 0x000fe20000010000 */
[--C-:B------:R-:W-:Y:S02]  /*40c0*/  IMAD.MOV.U32 R28, RZ, RZ, R25.reuse ;  /* 0x000000ffff1c7224 */ /* 0x100fe400078e0019 */
[----:B------:R-:W-:Y:S01]  /*40d0*/  F2FP.SATFINITE.E4M3.F32.PACK_AB_MERGE_C R149, R50, R11, R72 ;  /* 0x0000000b3295723e */ /* 0x000fe20004807048 */
[----:B------:R-:W-:Y:S01]  /*40e0*/  IMAD.MOV.U32 R32, RZ, RZ, R25 ;  /* 0x000000ffff207224 */ /* 0x000fe200078e0019 */
[----:B------:R-:W-:Y:S01]  /*40f0*/  MOV R50, R25 ;  /* 0x0000001900327202 */ /* 0x000fe20000000f00 */
[----:B------:R-:W2:Y:S01]  /*4100*/  MUFU.EX2 R37, R37 ;  /* 0x0000002500257308 */ /* 0x000ea20000000800 */
[----:B-1----:R-:W-:-:S01]  /*4110*/  FADD.FTZ R6, R36, R33 ;  /* 0x0000002124067221 */ /* 0x002fc20000010000 */
[----:B------:R-:W-:-:S06]  /*4120*/  IMAD.MOV.U32 R33, RZ, RZ, R25 ;  /* 0x000000ffff217224 */ /* 0x000fcc00078e0019 */
        /* <DEDUP_REMOVED lines=13> */
[----:B------:R-:W-:Y:S02]  /*4200*/  IMAD.MOV.U32 R37, RZ, RZ, R25 ;  /* 0x000000ffff257224 */ /* 0x000fe400078e0019 */
[----:B-1----:R-:W-:-:S01]  /*4210*/  FADD.FTZ R6, R42, R9 ;  /* 0x000000092a067221 */ /* 0x002fc20000010000 */
[--C-:B------:R-:W-:Y:S02]  /*4220*/  IMAD.MOV.U32 R36, RZ, RZ, R25.reuse ;  /* 0x000000ffff247224 */ /* 0x100fe400078e0019 */
[----:B------:R-:W-:Y:S01]  /*4230*/  IMAD.MOV.U32 R40, RZ, RZ, R25 ;  /* 0x000000ffff287224 */ /* 0x000fe200078e0019 */
[C---:B--2---:R-:W-:Y:S01]  /*4240*/  F2FP.SATFINITE.E4M3.F32.PACK_AB_MERGE_C R10, R43.reuse, R42, RZ ;  /* 0x0000002a2b0a723e */ /* 0x044fe200048070ff */
[----:B------:R-:W-:-:S01]  /*4250*/  FADD.FTZ R6, R43, R6 ;  /* 0x000000062b067221 */ /* 0x000fc20000010000 */
[----:B------:R-:W-:-:S02]  /*4260*/  IMAD.MOV.U32 R43, RZ, RZ, R25 ;  /* 0x000000ffff2b7224 */ /* 0x000fc400078e0019 */
[----:B------:R-:W-:Y:S01]  /*4270*/  F2FP.SATFINITE.E4M3.F32.PACK_AB_MERGE_C R151, R39, R38, R10 ;  /* 0x000000262797723e */ /* 0x000fe2000480700a */
        /* <DEDUP_REMOVED lines=22> */
[----:B------:R-:W-:Y:S01]  /*43e0*/  UMOV UR21, UR50 ;  /* 0x0000003200157c82 */ /* 0x000fe20008000000 */
[----:B------:R-:W-:-:S05]  /*43f0*/  UMOV UR20, UR40 ;  /* 0x0000002800147c82 */ /* 0x000fca0008000000 */
.L_x_13753:
[----:B------:R-:W-:-:S04]  /*4400*/  UISETP.NE.AND UP0, UPT, UR20, 0x1, UPT ;  /* 0x000000011400788c */ /* 0x000fc8000bf05270 */
[----:B------:R-:W-:-:S04]  /*4410*/  USEL UR50, URZ, 0x1, UP0 ;  /* 0x000000013f327887 */ /* 0x000fc80008000000 */
[----:B------:R-:W-:Y:S01]  /*4420*/  ULOP3.LUT UR50, UR21, UR50, URZ, 0x3c, !UPT ;  /* 0x0000003215327292 */ /* 0x000fe2000f8e3c3f */
[----:B------:R-:W-:Y:S11]  /*4430*/  @!P0 BRA `(.L_x_13743) ;  /* 0x0000000000048947 */ /* 0x000ff60003800000 */
[----:B------:R-:W-:Y:S01]  /*4440*/  BPT.TRAP 0x1 ;  /* 0x000000040000795c */ /* 0x000fe20000300000 */
.L_x_13743:
        /* <DEDUP_REMOVED lines=12> */
.L_x_13744:
[----:B-1----:R-:W-:Y:S05]  /*4510*/  @P1 BRA `(.L_x_13745) ;  /* 0x0000000000081947 */ /* 0x002fea0003800000 */
[----:B------:R-:W1:Y:S02]  /*4520*/  SYNCS.PHASECHK.TRANS64.TRYWAIT P1, [UR17+0x13230], R3 ;  /* 0x01323003ff0075a7 */ /* 0x000e640008020151 */
[----:B-1----:R-:W-:Y:S05]  /*4530*/  @!P1 BRA `(.L_x_13746) ;  /* 0x000000c000749947 */ /* 0x002fea0003800000 */
.L_x_13745:
[----:B------:R-:W-:Y:S01]  /*4540*/  R2UR UR22, R0 ;  /* 0x00000000001672ca */ /* 0x000fe200000e0000 */
[----:B------:R-:W-:Y:S01]  /*4550*/  WARPGROUP.ARRIVE ;  /* 0x00000000000079c5 */ /* 0x000fe20000000000 */
[----:B------:R-:W-:Y:S01]  /*4560*/  UMOV UR39, 0x80000020 ;  /* 0x8000002000277882 */ /* 0x000fe20000000000 */
[----:B------:R-:W-:Y:S01]  /*4570*/  UMOV UR8, UR36 ;  /* 0x0000002400087c82 */ /* 0x000fe20008000000 */
[----:B------:R-:W-:Y:S01]  /*4580*/  UMOV UR9, UR37 ;  /* 0x0000002500097c82 */ /* 0x000fe20008000000 */
[----:B------:R-:W-:Y:S01]  /*4590*/  UMOV UR11, 0x80000020 ;  /* 0x80000020000b7882 */ /* 0x000fe20000000000 */
[----:B------:R-:W-:Y:S01]  /*45a0*/  UMOV UR12, UR36 ;  /* 0x00000024000c7c82 */ /* 0x000fe20008000000 */
[----:B------:R-:W-:Y:S01]  /*45b0*/  UMOV UR13, UR37 ;  /* 0x00000025000d7c82 */ /* 0x000fe20008000000 */
[----:B------:R-:W-:Y:S01]  /*45c0*/  UMOV UR15, 0x80000020 ;  /* 0x80000020000f7882 */ /* 0x000fe20000000000 */
[----:B------:R-:W-:-:S04]  /*45d0*/  UMOV UR7, 0x80000020 ;  /* 0x8000002000077882 */ /* 0x000fc80000000000 */
[----:B------:R-:W-:-:S04]  /*45e0*/  UIMAD UR22, UR40, 0x280, UR22 ;  /* 0x00000280281678a4 */ /* 0x000fc8000f8e0216 */
[----:B------:R-:W-:Y:S02]  /*45f0*/  UIADD3 UR10, UR22, 0x80, URZ ;  /* 0x00000080160a7890 */ /* 0x000fe4000fffe03f */
[----:B------:R-:W-:Y:S02]  /*4600*/  UIADD3 UR14, UR22, 0x100, URZ ;  /* 0x00000100160e7890 */ /* 0x000fe4000fffe03f */
[----:B------:R-:W-:Y:S01]  /*4610*/  UMOV UR38, UR22 ;  /* 0x0000001600267c82 */ /* 0x000fe20008000000 */
[----:B------:R-:W-:Y:S01]  /*4620*/  UIADD3 UR6, UR22, 0x200, URZ ;  /* 0x0000020016067890 */ /* 0x000fe2000fffe03f */
        /* <DEDUP_REMOVED lines=49> */
.L_x_13747:
[----:B------:R-:W-:Y:S01]  /*4940*/  ULEA UR9, UR20, UR19, 0x3 ;  /* 0x0000001314097291 */ /* 0x000fe2000f8e183f */
[----:B01----:R-:W-:-:S05]  /*4950*/  IMAD.U32 R3, RZ, RZ, UR21 ;  /* 0x00000015ff037e24 */ /* 0x003fca000f8e00ff */
[----:B------:R-:W-:-:S04]  /*4960*/  SHF.L.U32 R3, R3, 0x1f, RZ ;  /* 0x0000001f03037819 */ /* 0x000fc800000006ff */
[----:B------:R0:W1:Y:S01]  /*4970*/  SYNCS.PHASECHK.TRANS64.TRYWAIT P1, [UR9+0x13250], R3 ;  /* 0x01325003ff0075a7 */ /* 0x0000620008020149 */
[----:B------:R-:W-:Y:S05]  /*4980*/  @!P0 BRA `(.L_x_13748) ;  /* 0x0000000000048947 */ /* 0x000fea0003800000 */
[----:B------:R-:W-:Y:S01]  /*4990*/  BPT.TRAP 0x1 ;  /* 0x000000040000795c */ /* 0x000fe20000300000 */
.L_x_13748:
[----:B-1----:R-:W-:Y:S05]  /*49a0*/  @P1 BRA `(.L_x_13749) ;  /* 0x0000000000081947 */ /* 0x002fea0003800000 */
[----:B------:R-:W1:Y:S02]  /*49b0*/  SYNCS.PHASECHK.TRANS64.TRYWAIT P1, [UR9+0x13250], R3 ;  /* 0x01325003ff0075a7 */ /* 0x000e640008020149 */
[----:B-1----:R-:W-:Y:S05]  /*49c0*/  @!P1 BRA `(.L_x_13750) ;  /* 0x000000bc00689947 */ /* 0x002fea0003800000 */
.L_x_13749:
        /* <DEDUP_REMOVED lines=32> */
.L_x_13751:
[----:B-1----:R-:W-:Y:S01]  /*4bd0*/  FMNMX.FTZ R4, R120, R8, !PT ;  /* 0x0000000878047209 */ /* 0x002fe20007810000 */
[----:B------:R-:W-:Y:S01]  /*4be0*/  UIADD3 UR17, UR17, 0x13240, URZ ;  /* 0x0001324011117890 */ /* 0x000fe2000fffe03f */
[----:B------:R-:W-:Y:S02]  /*4bf0*/  FMNMX.FTZ R10, R122, R7, !PT ;  /* 0x000000077a0a7209 */ /* 0x000fe40007810000 */
[----:B0-----:R-:W-:Y:S01]  /*4c00*/  FMNMX.FTZ R3, R121, R4, !PT ;  /* 0x0000000479037209 */ /* 0x001fe20007810000 */
        /* <DEDUP_REMOVED lines=83> */
[----:B------:R-:W0:Y:S01]  /*5140*/  SHFL.BFLY PT, R4, R11, 0x1, 0x1f ;  /* 0x0c201f000b047f89 */ /* 0x000e2200000e0000 */
[----:B------:R-:W-:-:S03]  /*5150*/  IMAD.U32 R10, RZ, RZ, UR49 ;  /* 0x00000031ff0a7e24 */ /* 0x000fc6000f8e00ff */
        /* <DEDUP_REMOVED lines=45> */
[----:B------:R-:W-:-:S02]  /*5430*/  IMAD.U32 R69, RZ, RZ, UR49 ;  /* 0x00000031ff457e24 */ /* 0x000fc4000f8e00ff */
[----:B------:R-:W-:-:S01]  /*5440*/  FADD.FTZ R7, -R4, R7 ;  /* 0x0000000704077221 */ /* 0x000fc20000010100 */
[----:B------:R-:W-:Y:S01]  /*5450*/  FMUL.FTZ R8, R8, UR49 ;  /* 0x0000003108087c20 */ /* 0x000fe20008410000 */
[----:B------:R-:W-:Y:S01]  /*5460*/  MUFU.EX2 R11, R11 ;  /* 0x0000000b000b7308 */ /* 0x000fe20000000800 */
[----:B------:R-:W-:-:S01]  /*5470*/  FFMA.FTZ R69, R4, R69, -8 ;  /* 0xc100000004457423 */ /* 0x000fc20000010045 */
[----:B------:R-:W-:-:S03]  /*5480*/  FMUL.FTZ R7, R7, UR49 ;  /* 0x0000003107077c20 */ /* 0x000fc60008410000 */
        /* <DEDUP_REMOVED lines=47> */
[----:B------:R-:W-:Y:S01]  /*5780*/  FFMA.FTZ R69, R71, UR49, -R69 ;  /* 0x0000003147457c23 */ /* 0x000fe20008010845 */
[----:B0-----:R-:W-:-:S03]  /*5790*/  FADD.FTZ R5, R10, R5 ;  /* 0x000000050a057221 */ /* 0x001fc60000010000 */
        /* <DEDUP_REMOVED lines=154> */
.L_x_13752:
        /* <DEDUP_REMOVED lines=83> */
.L_x_13742:
[----:B------:R-:W-:Y:S06]  /*6670*/  BAR.ARV 0x8, 0x200 ;  /* 0x0208000000007b1d */ /* 0x000fec0000002000 */
[----:B------:R-:W-:Y:S05]  /*6680*/  @!P0 BRA `(.L_x_13754) ;  /* 0x0000000000048947 */ /* 0x000fea0003800000 */
[----:B------:R-:W-:Y:S01]  /*6690*/  BPT.TRAP 0x1 ;  /* 0x000000040000795c */ /* 0x000fe20000300000 */
.L_x_13754:
        /* <DEDUP_REMOVED lines=9> */
.L_x_13755:
[----:B-1----:R-:W-:Y:S05]  /*6730*/  @P1 BRA `(.L_x_13756) ;  /* 0x0000000000081947 */ /* 0x002fea0003800000 */
[----:B------:R-:W1:Y:S02]  /*6740*/  SYNCS.PHASECHK.TRANS64.TRYWAIT P1, [UR5+0x13250], R0 ;  /* 0x01325000ff0075a7 */ /* 0x000e640008020145 */
[----:B-1----:R-:W-:Y:S05]  /*6750*/  @!P1 BRA `(.L_x_13757) ;  /* 0x000000a0001c9947 */ /* 0x002fea0003800000 */
.L_x_13756:
        /* <DEDUP_REMOVED lines=10> */
[----:B------:R-:W0:Y:S01]  /*6800*/  @P1 LDC.64 R8, c[0x0][0x9c8] ;  /* 0x00027200ff081b82 */ /* 0x000e220000000a00 */
[----:B------:R-:W-:Y:S02]  /*6810*/  UMOV UR6, UR4 ;  /* 0x0000000400067c82 */ /* 0x000fe40008000000 */
[----:B------:R-:W-:Y:S05]  /*6820*/  QGMMA.64x64x32.F32.E4M3.E4M3 R24, R152, gdesc[UR4], R24, gsb0 ;  /* 0x00e0000498187df3 */ /* 0x000fea0008000818 */
[----:B------:R-:W2:Y:S01]  /*6830*/  @P1 LDC.64 R10, c[0x0][0x9d0] ;  /* 0x00027400ff0a1b82 */ /* 0x000ea20000000a00 */
[----:B01----:R-:W-:-:S04]  /*6840*/  @P1 IMAD R0, R8, UR43, RZ ;  /* 0x0000002b08001c24 */ /* 0x003fc8000f8e02ff */
[----:B------:R-:W-:Y:S02]  /*6850*/  @P1 IMAD R7, R9, UR42, R0 ;  /* 0x0000002a09071c24 */ /* 0x000fe4000f8e0200 */
[----:B------:R-:W-:-:S04]  /*6860*/  @P1 IMAD.WIDE.U32 R8, R8, UR42, RZ ;  /* 0x0000002a08081c25 */ /* 0x000fc8000f8e00ff */
[----:B------:R-:W-:Y:S02]  /*6870*/  @P1 IMAD.IADD R9, R9, 0x1, R7 ;  /* 0x0000000109091824 */ /* 0x000fe400078e0207 */
[----:B------:R-:W-:Y:S02]  /*6880*/  IMAD.MOV.U32 R0, RZ, RZ, 0x3f800000 ;  /* 0x3f800000ff007424 */ /* 0x000fe400078e00ff */
[----:B--2---:R-:W-:-:S04]  /*6890*/  @P1 IMAD.WIDE.U32 R8, R10, UR44, R8 ;  /* 0x0000002c0a081c25 */ /* 0x004fc8000f8e0008 */
[----:B------:R-:W-:Y:S01]  /*68a0*/  @P1 IMAD R7, R11, UR44, R9 ;  /* 0x0000002c0b071c24 */ /* 0x000fe2000f8e0209 */
[----:B------:R-:W-:-:S04]  /*68b0*/  @P1 LEA R10, P2, R8, UR10, 0x2 ;  /* 0x0000000a080a1c11 */ /* 0x000fc8000f8410ff */
[----:B------:R-:W-:Y:S01]  /*68c0*/  @P1 LEA.HI.X R11, R8, UR11, R7, 0x2, P2 ;  /* 0x0000000b080b1c11 */ /* 0x000fe200090f1407 */
[----:B------:R-:W-:-:S04]  /*68d0*/  UIADD3 UR6, UR4, 0x80, URZ ;  /* 0x0000008004067890 */ /* 0x000fc8000fffe03f */
[----:B------:R0:W2:Y:S01]  /*68e0*/  @P1 LDG.E R0, desc[UR54][R10.64] ;  /* 0x000000360a001981 */ /* 0x0000a2000c1e1900 */
        /* <DEDUP_REMOVED lines=11> */
[----:B------:R-:W1:Y:S04]  /*69a0*/  SHFL.BFLY PT, R8, R5, 0x2, 0x1f ;  /* 0x0c401f0005087f89 */ /* 0x000e6800000e0000 */
[----:B------:R-:W3:Y:S01]  /*69b0*/  SHFL.BFLY PT, R9, R6, 0x2, 0x1f ;  /* 0x0c401f0006097f89 */ /* 0x000ee200000e0000 */
[----:B------:R-:W-:Y:S02]  /*69c0*/  WARPGROUP.DEPBAR.LE gsb0, 0x0 ;  /* 0x00008000000079c5 */ /* 0x000fe40000010000 */
[----:B------:R-:W-:-:S06]  /*69d0*/  WARPGROUP.ARRIVE ;  /* 0x00000000000079c5 */ /* 0x000fcc0000000000 */
[----:B------:R-:W-:Y:S01]  /*69e0*/  QGMMA.64x64x32.F32.E4M3.E4M3 R24, R144, gdesc[UR4], R24, gsb0 ;  /* 0x00e0000490187df3 */ /* 0x000fe20008000818 */
[----:B-1----:R-:W-:-:S01]  /*69f0*/  FADD.FTZ R8, R8, R5 ;  /* 0x0000000508087221 */ /* 0x002fc20000010000 */
[----:B------:R-:W-:Y:S01]  /*6a00*/  UIADD3 UR4, UR4, 0x200, URZ ;  /* 0x0000020004047890 */ /* 0x000fe2000fffe03f */
[----:B---3--:R-:W-:-:S01]  /*6a10*/  FADD.FTZ R9, R9, R6 ;  /* 0x0000000609097221 */ /* 0x008fc20000010000 */
[----:B------:R-:W-:Y:S02]  /*6a20*/  UMOV UR7, 0xc0000010 ;  /* 0xc000001000077882 */ /* 0x000fe40000000000 */
[----:B------:R-:W1:Y:S03]  /*6a30*/  SHFL.BFLY PT, R7, R8, 0x1, 0x1f ;  /* 0x0c201f0008077f89 */ /* 0x000e6600000e0000 */
[----:B------:R-:W-:Y:S01]  /*6a40*/  UMOV UR6, UR4 ;  /* 0x0000000400067c82 */ /* 0x000fe20008000000 */
[----:B0-----:R-:W0:Y:S01]  /*6a50*/  SHFL.BFLY PT, R10, R9, 0x1, 0x1f ;  /* 0x0c201f00090a7f89 */ /* 0x001e2200000e0000 */
[----:B------:R-:W-:-:S02]  /*6a60*/  IMAD.MOV.U32 R5, RZ, RZ, RZ ;  /* 0x000000ffff057224 */ /* 0x000fc400078e00ff */
[----:B-1----:R-:W-:Y:S01]  /*6a70*/  FADD.FTZ R11, R8, R7 ;  /* 0x00000007080b7221 */ /* 0x002fe20000010000 */
[----:B0-----:R-:W-:-:S04]  /*6a80*/  FADD.FTZ R10, R9, R10 ;  /* 0x0000000a090a7221 */ /* 0x001fc80000010000 */
[C---:B------:R-:W-:Y:S01]  /*6a90*/  FSETP.NE.FTZ.AND P1, PT, R11.reuse, RZ, PT ;  /* 0x000000ff0b00720b */ /* 0x040fe20003f35000 */
[----:B------:R-:W-:Y:S01]  /*6aa0*/  FMUL.FTZ R7, R11, 0.00390625 ;  /* 0x3b8000000b077820 */ /* 0x000fe20000410000 */
[----:B------:R-:W-:Y:S01]  /*6ab0*/  FMUL.FTZ R8, R10, 0.00390625 ;  /* 0x3b8000000a087820 */ /* 0x000fe20000410000 */
        /* <DEDUP_REMOVED lines=26> */
.L_x_13758:
        /* <DEDUP_REMOVED lines=42> */
.L_x_13734:
        /* <DEDUP_REMOVED lines=15> */
[----:B------:R-:W2:Y:S01]  /*6ff0*/  LDL R28, [R1+0x34] ;  /* 0x00003400011c7983 */ /* 0x000ea20000100800 */
[----:B------:R-:W1:Y:S03]  /*7000*/  S2R R29, SR_SWINHI ;  /* 0x00000000001d7919 */ /* 0x000e660000002f00 */
        /* <DEDUP_REMOVED lines=12> */
[----:B------:R-:W-:Y:S02]  /*70d0*/  MOV R44, R0 ;  /* 0x00000000002c7202 */ /* 0x000fe40000000f00 */
[----:B-1----:R-:W-:Y:S02]  /*70e0*/  MOV R45, R29 ;  /* 0x0000001d002d7202 */ /* 0x002fe40000000f00 */
        /* <DEDUP_REMOVED lines=30> */
[----:B--2---:R-:W-:-:S03]  /*72d0*/  IMAD.WIDE R4, R28, 0x2, R44 ;  /* 0x000000021c047825 */ /* 0x004fc600078e022c */
[----:B------:R-:W-:-:S04]  /*72e0*/  IADD3 R11, P3, R4, 0x20, RZ ;  /* 0x00000020040b7810 */ /* 0x000fc80007f7e0ff */
[----:B------:R-:W-:Y:S02]  /*72f0*/  LOP3.LUT R10, R11, 0x380, RZ, 0xc0, !PT ;  /* 0x000003800b0a7812 */ /* 0x000fe400078ec0ff */
[----:B------:R-:W-:Y:S02]  /*7300*/  LOP3.LUT R3, R4, 0x380, RZ, 0xc0, !PT ;  /* 0x0000038004037812 */ /* 0x000fe400078ec0ff */
[----:B------:R-:W-:Y:S02]  /*7310*/  SHF.R.U64 R10, R10, 0x3, RZ ;  /* 0x000000030a0a7819 */ /* 0x000fe400000012ff */
[C---:B------:R-:W-:Y:S02]  /*7320*/  IADD3 R8, P2, R4.reuse, 0x40, RZ ;  /* 0x0000004004087810 */ /* 0x040fe40007f5e0ff */
[----:B------:R-:W-:Y:S02]  /*7330*/  IADD3 R13, P1, R4, 0x60, RZ ;  /* 0x00000060040d7810 */ /* 0x000fe40007f3e0ff */
[----:B------:R-:W-:-:S02]  /*7340*/  SHF.R.U64 R3, R3, 0x3, RZ ;  /* 0x0000000303037819 */ /* 0x000fc400000012ff */
[----:B------:R-:W-:Y:S02]  /*7350*/  LOP3.LUT R10, R10, R11, RZ, 0x3c, !PT ;  /* 0x0000000b0a0a7212 */ /* 0x000fe400078e3cff */
[----:B------:R-:W-:Y:S02]  /*7360*/  LOP3.LUT R6, R8, 0x380, RZ, 0xc0, !PT ;  /* 0x0000038008067812 */ /* 0x000fe400078ec0ff */
[----:B------:R-:W-:Y:S02]  /*7370*/  LOP3.LUT R11, R13, 0x380, RZ, 0xc0, !PT ;  /* 0x000003800d0b7812 */ /* 0x000fe400078ec0ff */
[----:B------:R-:W-:Y:S02]  /*7380*/  LOP3.LUT R4, R3, R4, RZ, 0x3c, !PT ;  /* 0x0000000403047212 */ /* 0x000fe400078e3cff */
[----:B------:R-:W-:Y:S02]  /*7390*/  SHF.R.U64 R3, R6, 0x3, RZ ;  /* 0x0000000306037819 */ /* 0x000fe400000012ff */
[----:B------:R-:W-:-:S02]  /*73a0*/  SHF.R.U64 R6, R11, 0x3, RZ ;  /* 0x000000030b067819 */ /* 0x000fc400000012ff */
[----:B------:R-:W-:Y:S01]  /*73b0*/  MOV R70, R4 ;  /* 0x0000000400467202 */ /* 0x000fe20000000f00 */
[--C-:B------:R-:W-:Y:S01]  /*73c0*/  IMAD.X R7, RZ, RZ, R5.reuse, P1 ;  /* 0x000000ffff077224 */ /* 0x100fe200008e0605 */
[----:B------:R-:W-:Y:S01]  /*73d0*/  IADD3.X R9, RZ, R5, RZ, P2, !PT ;  /* 0x00000005ff097210 */ /* 0x000fe200017fe4ff */
[----:B------:R-:W-:Y:S01]  /*73e0*/  IMAD.X R11, RZ, RZ, R5, P3 ;  /* 0x000000ffff0b7224 */ /* 0x000fe200018e0605 */
[----:B------:R-:W-:Y:S02]  /*73f0*/  LOP3.LUT R8, R3, R8, RZ, 0x3c, !PT ;  /* 0x0000000803087212 */ /* 0x000fe400078e3cff */
[----:B------:R-:W-:Y:S02]  /*7400*/  LOP3.LUT R6, R6, R13, RZ, 0x3c, !PT ;  /* 0x0000000d06067212 */ /* 0x000fe400078e3cff */
[----:B------:R-:W-:Y:S02]  /*7410*/  SEL R28, R54, R55, P0 ;  /* 0x00000037361c7207 */ /* 0x000fe40000000000 */
[----:B----4-:R-:W-:Y:S01]  /*7420*/  LOP3.LUT R4, R25, 0x2, RZ, 0x3c, !PT ;  /* 0x0000000219047812 */ /* 0x010fe200078e3cff */
[----:B------:R-:W-:Y:S01]  /*7430*/  SHFL.IDX PT, R48, R48, R25, 0x1c1f ;  /* 0x001c1f1930307589 */ /* 0x000fe200000e0000 */
[----:B------:R-:W-:-:S02]  /*7440*/  MOV R68, R8 ;  /* 0x0000000800447202 */ /* 0x000fc40000000f00 */
[----:B------:R-:W-:Y:S01]  /*7450*/  MOV R69, R10 ;  /* 0x0000000a00457202 */ /* 0x000fe20000000f00 */
[----:B------:R-:W0:Y:S01]  /*7460*/  SHFL.IDX PT, R49, R75, R4, 0x1c1f ;  /* 0x001c1f044b317589 */ /* 0x000e2200000e0000 */
[----:B------:R-:W-:-:S03]  /*7470*/  MOV R67, R6 ;  /* 0x0000000600437202 */ /* 0x000fc60000000f00 */
[----:B------:R-:W-:Y:S04]  /*7480*/  SHFL.IDX PT, R40, R40, R25, 0x1c1f ;  /* 0x001c1f1928287589 */ /* 0x000fe800000e0000 */
[----:B------:R-:W1:Y:S04]  /*7490*/  SHFL.IDX PT, R41, R41, R4, 0x1c1f ;  /* 0x001c1f0429297589 */ /* 0x000e6800000e0000 */
[----:B------:R-:W-:Y:S04]  /*74a0*/  SHFL.IDX PT, R54, R58, R25, 0x1c1f ;  /* 0x001c1f193a367589 */ /* 0x000fe800000e0000 */
[----:B------:R-:W-:Y:S04]  /*74b0*/  SHFL.IDX PT, R9, R14, R25, 0x1c1f ;  /* 0x001c1f190e097589 */ /* 0x000fe800000e0000 */
[----:B------:R-:W2:Y:S04]  /*74c0*/  SHFL.IDX PT, R55, R71, R4, 0x1c1f ;  /* 0x001c1f0447377589 */ /* 0x000ea800000e0000 */
[----:B------:R-:W-:Y:S04]  /*74d0*/  SHFL.IDX PT, R36, R36, R25, 0x1c1f ;  /* 0x001c1f1924247589 */ /* 0x000fe800000e0000 */
[----:B------:R-:W4:Y:S04]  /*74e0*/  SHFL.IDX PT, R37, R37, R4, 0x1c1f ;  /* 0x001c1f0425257589 */ /* 0x000f2800000e0000 */
[----:B------:R-:W-:Y:S04]  /*74f0*/  SHFL.IDX PT, R3, R64, R25, 0x1c1f ;  /* 0x001c1f1940037589 */ /* 0x000fe800000e0000 */
[----:B------:R-:W-:Y:S04]  /*7500*/  SHFL.IDX PT, R50, R24, R25, 0x1c1f ;  /* 0x001c1f1918327589 */ /* 0x000fe800000e0000 */
[----:B------:R-:W3:Y:S04]  /*7510*/  SHFL.IDX PT, R6, R77, R4, 0x1c1f ;  /* 0x001c1f044d067589 */ /* 0x000ee800000e0000 */
        /* <DEDUP_REMOVED lines=8> */
[----:B------:R-:W-:Y:S04]  /*75a0*/  SHFL.IDX PT, R62, R62, R25, 0x1c1f ;  /* 0x001c1f193e3e7589 */ /* 0x000fe800000e0000 */
[----:B------:R-:W3:Y:S04]  /*75b0*/  SHFL.IDX PT, R8, R73, R4, 0x1c1f ;  /* 0x001c1f0449087589 */ /* 0x000ee800000e0000 */
[----:B------:R-:W3:Y:S04]  /*75c0*/  SHFL.IDX PT, R63, R63, R4, 0x1c1f ;  /* 0x001c1f043f3f7589 */ /* 0x000ee800000e0000 */
[----:B------:R-:W3:Y:S04]  /*75d0*/  SHFL.IDX PT, R20, R39, R4, 0x1c1f ;  /* 0x001c1f0427147589 */ /* 0x000ee800000e0000 */
[----:B------:R-:W3:Y:S04]  /*75e0*/  SHFL.IDX PT, R10, R65, R4, 0x1c1f ;  /* 0x001c1f04410a7589 */ /* 0x000ee800000e0000 */
[----:B------:R3:W-:Y:S04]  /*75f0*/  SHFL.IDX PT, R15, R32, R25, 0x1c1f ;  /* 0x001c1f19200f7589 */ /* 0x0007e800000e0000 */
[----:B------:R-:W-:Y:S04]  /*7600*/  SHFL.IDX PT, R21, R28, R25, 0x1c1f ;  /* 0x001c1f191c157589 */ /* 0x000fe800000e0000 */
[----:B------:R-:W3:Y:S04]  /*7610*/  SHFL.IDX PT, R24, R33, R4, 0x1c1f ;  /* 0x001c1f0421187589 */ /* 0x000ee800000e0000 */
[----:B------:R-:W3:Y:S04]  /*7620*/  SHFL.IDX PT, R34, R29, R4, 0x1c1f ;  /* 0x001c1f041d227589 */ /* 0x000ee800000e0000 */
[----:B------:R3:W3:Y:S04]  /*7630*/  SHFL.IDX PT, R12, R59, R4, 0x1c1f ;  /* 0x001c1f043b0c7589 */ /* 0x0006e800000e0000 */
[----:B------:R-:W-:Y:S04]  /*7640*/  SHFL.IDX PT, R26, R26, R25, 0x1c1f ;  /* 0x001c1f191a1a7589 */ /* 0x000fe800000e0000 */
[----:B------:R-:W3:Y:S01]  /*7650*/  SHFL.IDX PT, R27, R27, R4, 0x1c1f ;  /* 0x001c1f041b1b7589 */ /* 0x000ee200000e0000 */
[----:B0-----:R-:W-:-:S02]  /*7660*/  SEL R46, R48, R49, P0 ;  /* 0x00000031302e7207 */ /* 0x001fc40000000000 */
[----:B-1----:R-:W-:Y:S02]  /*7670*/  SEL R42, R40, R41, P0 ;  /* 0x00000029282a7207 */ /* 0x002fe40000000000 */
[----:B------:R-:W-:Y:S02]  /*7680*/  SEL R48, R49, R48, P0 ;  /* 0x0000003031307207 */ /* 0x000fe40000000000 */
[----:B--2---:R-:W-:Y:S02]  /*7690*/  SEL R52, R54, R55, P0 ;  /* 0x0000003736347207 */ /* 0x004fe40000000000 */
[----:B------:R-:W-:Y:S02]  /*76a0*/  SEL R40, R41, R40, P0 ;  /* 0x0000002829287207 */ /* 0x000fe40000000000 */
[----:B----4-:R-:W-:Y:S02]  /*76b0*/  SEL R38, R36, R37, P0 ;  /* 0x0000002524267207 */ /* 0x010fe40000000000 */
[----:B---3--:R-:W-:-:S02]  /*76c0*/  SEL R47, R3, R6, P0 ;  /* 0x00000006032f7207 */ /* 0x008fc40000000000 */
        /* <DEDUP_REMOVED lines=25> */
[----:B------:R-:W-:Y:S01]  /*7860*/  F2FP.BF16.F32.PACK_AB R4, R47, R46 ;  /* 0x0000002e2f04723e */ /* 0x000fe200000010ff */
[----:B------:R-:W-:Y:S01]  /*7870*/  IMAD.U32 R64, RZ, RZ, UR8 ;  /* 0x00000008ff407e24 */ /* 0x000fe2000f8e00ff */
[----:B------:R-:W-:Y:S01]  /*7880*/  F2FP.BF16.F32.PACK_AB R5, R43, R42 ;  /* 0x0000002a2b05723e */ /* 0x000fe200000010ff */
[----:B------:R-:W-:Y:S01]  /*7890*/  IMAD.U32 R65, RZ, RZ, UR9 ;  /* 0x00000009ff417e24 */ /* 0x000fe2000f8e00ff */
[----:B------:R-:W-:Y:S01]  /*78a0*/  F2FP.BF16.F32.PACK_AB R6, R49, R48 ;  /* 0x000000303106723e */ /* 0x000fe200000010ff */
[----:B------:R-:W0:Y:S01]  /*78b0*/  LDC R34, c[0x0][0xbe8] ;  /* 0x0002fa00ff227b82 */ /* 0x000e220000000800 */
[----:B------:R-:W-:Y:S01]  /*78c0*/  F2FP.BF16.F32.PACK_AB R7, R41, R40 ;  /* 0x000000282907723e */ /* 0x000fe200000010ff */
        /* <DEDUP_REMOVED lines=18> */
[----:B------:R-:W-:-:S04]  /*79f0*/  ISETP.NE.U32.AND P0, PT, RZ, UR10, PT ;  /* 0x0000000aff007c0c */ /* 0x000fc8000bf05070 */
[----:B------:R-:W-:-:S13]  /*7a00*/  ISETP.NE.AND.EX P0, PT, RZ, UR11, PT, P0 ;  /* 0x0000000bff007c0c */ /* 0x000fda000bf05300 */
[----:B------:R-:W4:Y:S01]  /*7a10*/  @P0 LDG.E R66, desc[UR54][R64.64] ;  /* 0x0000003640420981 */ /* 0x000f22000c1e1900 */
[----:B------:R-:W-:Y:S01]  /*7a20*/  UISETP.NE.U32.AND UP0, UPT, UR8, URZ, UPT ;  /* 0x0000003f0800728c */ /* 0x000fe2000bf05070 */
[----:B0-----:R-:W-:-:S03]  /*7a30*/  ISETP.NE.AND P1, PT, R34, 0x1, PT ;  /* 0x000000012200780c */ /* 0x001fc60003f25270 */
[----:B------:R-:W-:Y:S01]  /*7a40*/  UISETP.NE.AND.EX UP0, UPT, UR9, URZ, UPT, UP0 ;  /* 0x0000003f0900728c */ /* 0x000fe2000bf05300 */
[----:B------:R-:W-:-:S09]  /*7a50*/  UMOV UR16, 0x9b8 ;  /* 0x000009b800107882 */ /* 0x000fd20000000000 */
[----:B-1----:R-:W0:Y:S01]  /*7a60*/  @P1 LDC R6, c[0x0][0xbec] ;  /* 0x0002fb00ff061b82 */ /* 0x002e220000000800 */
[----:B------:R-:W-:-:S04]  /*7a70*/  @UP0 ULEA UR8, UP1, UR42, UR8, 0x2 ;  /* 0x000000082a080291 */ /* 0x000fc8000f82103f */
[----:B------:R-:W-:Y:S02]  /*7a80*/  @UP0 ULEA.HI.X UR9, UR42, UR9, UR43, 0x2, UP1 ;  /* 0x000000092a090291 */ /* 0x000fe400088f142b */
[----:B------:R-:W-:Y:S01]  /*7a90*/  UISETP.GT.AND UP1, UPT, UR47, 0x1, UPT ;  /* 0x000000012f00788c */ /* 0x000fe2000bf24270 */
[----:B--2---:R-:W1:Y:S01]  /*7aa0*/  @P1 LDC R9, c[0x0][0xbf0] ;  /* 0x0002fc00ff091b82 */ /* 0x004e620000000800 */
[----:B------:R-:W-:Y:S02]  /*7ab0*/  PLOP3.LUT P4, PT, PT, PT, UP0, 0x80, 0x0 ;  /* 0x000000000000781c */ /* 0x000fe40003f8f008 */
[----:B------:R-:W-:Y:S02]  /*7ac0*/  USEL UR16, UR16, 0x978, UP1 ;  /* 0x0000097810107887 */ /* 0x000fe40008800000 */
        /* <DEDUP_REMOVED lines=24> */
[----:B-1----:R-:W-:Y:S01]  /*7c50*/  @P1 SHF.R.U32.HI R7, RZ, R9, R4 ;  /* 0x00000009ff071219 */ /* 0x002fe20000011604 */
        /* <DEDUP_REMOVED lines=11> */
[----:B---3--:R-:W-:Y:S01]  /*7d10*/  IMAD.U32 R12, RZ, RZ, UR45 ;  /* 0x0000002dff0c7e24 */ /* 0x008fe2000f8e00ff */
        /* <DEDUP_REMOVED lines=21> */
.L_x_13761:
        /* <DEDUP_REMOVED lines=33> */
[C---:B------:R-:W-:Y:S02]  /*8080*/  IADD3 R13, P2, R44.reuse, 0x3000, RZ ;  /* 0x000030002c0d7810 */ /* 0x040fe40007f5e0ff */
[----:B------:R-:W-:Y:S02]  /*8090*/  LOP3.LUT R5, R44, 0x380, RZ, 0xc0, !PT ;  /* 0x000003802c057812 */ /* 0x000fe400078ec0ff */
[----:B------:R-:W-:Y:S02]  /*80a0*/  LOP3.LUT R8, R9, 0x380, RZ, 0xc0, !PT ;  /* 0x0000038009087812 */ /* 0x000fe400078ec0ff */
[----:B------:R-:W-:Y:S02]  /*80b0*/  LOP3.LUT R12, R13, 0x380, RZ, 0xc0, !PT ;  /* 0x000003800d0c7812 */ /* 0x000fe400078ec0ff */
[----:B------:R-:W-:-:S02]  /*80c0*/  SHF.R.U64 R5, R5, 0x3, RZ ;  /* 0x0000000305057819 */ /* 0x000fc400000012ff */
[----:B------:R-:W-:Y:S02]  /*80d0*/  SHF.R.U64 R8, R8, 0x3, RZ ;  /* 0x0000000308087819 */ /* 0x000fe400000012ff */
[----:B------:R-:W-:Y:S02]  /*80e0*/  SHF.R.U64 R12, R12, 0x3, RZ ;  /* 0x000000030c0c7819 */ /* 0x000fe400000012ff */
[----:B------:R-:W-:Y:S01]  /*80f0*/  LOP3.LUT R4, R5, R44, RZ, 0x3c, !PT ;  /* 0x0000002c05047212 */ /* 0x000fe200078e3cff */
[--C-:B------:R-:W-:Y:S01]  /*8100*/  IMAD.MOV.U32 R5, RZ, RZ, R45.reuse ;  /* 0x000000ffff057224 */ /* 0x100fe200078e002d */
[----:B------:R-:W-:Y:S01]  /*8110*/  LOP3.LUT R8, R8, R9, RZ, 0x3c, !PT ;  /* 0x0000000908087212 */ /* 0x000fe200078e3cff */
[--C-:B------:R-:W-:Y:S01]  /*8120*/  IMAD.X R9, RZ, RZ, R45.reuse, P0 ;  /* 0x000000ffff097224 */ /* 0x100fe200000e062d */
[----:B------:R-:W-:Y:S01]  /*8130*/  LOP3.LUT R12, R12, R13, RZ, 0x3c, !PT ;  /* 0x0000000d0c0c7212 */ /* 0x000fe200078e3cff */
[----:B------:R-:W-:Y:S02]  /*8140*/  IMAD.X R13, RZ, RZ, R45, P2 ;  /* 0x000000ffff0d7224 */ /* 0x000fe400010e062d */
[----:B------:R-:W3:Y:S04]  /*8150*/  LD.E.128 R4, desc[UR54][R4.64] ;  /* 0x0000003604047980 */ /* 0x000ee8000c101d00 */
[----:B------:R-:W4:Y:S04]  /*8160*/  LD.E.128 R8, desc[UR54][R8.64] ;  /* 0x0000003608087980 */ /* 0x000f28000c101d00 */
[----:B------:R-:W4:Y:S01]  /*8170*/  LD.E.128 R12, desc[UR54][R12.64] ;  /* 0x000000360c0c7980 */ /* 0x000f22000c101d00 */
[----:B------:R-:W-:-:S04]  /*8180*/  IADD3 R21, P0, R44, 0x4800, RZ ;  /* 0x000048002c157810 */ /* 0x000fc80007f1e0ff */
[----:B------:R-:W-:Y:S01]  /*8190*/  LOP3.LUT R20, R21, 0x380, RZ, 0xc0, !PT ;  /* 0x0000038015147812 */ /* 0x000fe200078ec0ff */
[----:B------:R-:W-:Y:S01]  /*81a0*/  UIMAD UR7, UR12, UR10, URZ ;  /* 0x0000000a0c0772a4 */ /* 0x000fe2000f8e023f */
[----:B------:R-:W-:Y:S01]  /*81b0*/  IMAD.U32 R29, RZ, RZ, UR45 ;  /* 0x0000002dff1d7e24 */ /* 0x000fe2000f8e00ff */
[----:B------:R-:W-:Y:S01]  /*81c0*/  UIMAD.WIDE.U32 UR8, UR4, UR10, URZ ;  /* 0x0000000a040872a5 */ /* 0x000fe2000f8e003f */
[----:B------:R-:W-:Y:S01]  /*81d0*/  SHF.R.U64 R20, R20, 0x3, RZ ;  /* 0x0000000314147819 */ /* 0x000fe200000012ff */
[----:B------:R-:W-:Y:S01]  /*81e0*/  ULDC.64 UR12, c[0x0][0xaf0] ;  /* 0x0002bc00000c7ab9 */ /* 0x000fe20000000a00 */
[----:B------:R-:W-:Y:S02]  /*81f0*/  IADD3.X R25, RZ, R45, RZ, P0, !PT ;  /* 0x0000002dff197210 */ /* 0x000fe400007fe4ff */
[----:B------:R-:W-:Y:S02]  /*8200*/  LOP3.LUT R24, R20, R21, RZ, 0x3c, !PT ;  /* 0x0000001514187212 */ /* 0x000fe400078e3cff */
[----:B------:R-:W0:Y:S01]  /*8210*/  @P1 LDC R21, c[0x0][0xbec] ;  /* 0x0002fb00ff151b82 */ /* 0x000e220000000800 */
[----:B------:R-:W-:Y:S01]  /*8220*/  UIMAD UR7, UR4, UR11, UR7 ;  /* 0x0000000b040772a4 */ /* 0x000fe2000f8e0207 */
[----:B------:R-:W-:Y:S01]  /*8230*/  IMAD R20, R2, 0x30, R64 ;  /* 0x0000003002147824 */ /* 0x000fe200078e0240 */
[----:B------:R-:W-:Y:S01]  /*8240*/  USHF.R.S32.HI UR4, URZ, 0x1f, UR42 ;  /* 0x0000001f3f047899 */ /* 0x000fe2000801142a */
[----:B------:R-:W5:Y:S01]  /*8250*/  LD.E.128 R24, desc[UR54][R24.64] ;  /* 0x0000003618187980 */ /* 0x000f62000c101d00 */
[----:B------:R-:W-:Y:S01]  /*8260*/  UIADD3 UR9, UR9, UR7, URZ ;  /* 0x0000000709097290 */ /* 0x000fe2000fffe03f */
[----:B------:R-:W-:Y:S01]  /*8270*/  IMAD R30, R29, 0xc0, R20 ;  /* 0x000000c01d1e7824 */ /* 0x000fe200078e0214 */
[----:B------:R-:W-:Y:S01]  /*8280*/  ULDC.64 UR10, c[0x0][0xae8] ;  /* 0x0002ba00000a7ab9 */ /* 0x000fe20000000a00 */
[----:B------:R-:W-:Y:S01]  /*8290*/  UIMAD UR4, UR4, UR12, URZ ;  /* 0x0000000c040472a4 */ /* 0x000fe2000f8e023f */
[----:B------:R-:W-:Y:S01]  /*82a0*/  @!PT LDS RZ, [RZ] ;  /* 0x00000000fffff984 */ /* 0x000fe20000000800 */
[----:B------:R-:W-:Y:S01]  /*82b0*/  @!PT LDS RZ, [RZ] ;  /* 0x00000000fffff984 */ /* 0x000fe20000000800 */
[----:B------:R-:W-:Y:S01]  /*82c0*/  @!PT LDS RZ, [RZ] ;  /* 0x00000000fffff984 */ /* 0x000fe20000000800 */
[----:B------:R-:W-:Y:S01]  /*82d0*/  @!PT LDS RZ, [RZ] ;  /* 0x00000000fffff984 */ /* 0x000fe20000000800 */
[----:B------:R1:W-:Y:S06]  /*82e0*/  MEMBAR.ALL.CTA ;  /* 0x0000000000007992 */ /* 0x0003ec0000008000 */
[----:B-1----:R-:W1:Y:S01]  /*82f0*/  FENCE.VIEW.ASYNC.S ;  /* 0x00000000000073c6 */ /* 0x002e620000000000 */
[----:B------:R-:W-:Y:S01]  /*8300*/  UIMAD.WIDE.U32 UR8, UR44, UR10, UR8 ;  /* 0x0000000a2c0872a5 */ /* 0x000fe2000f8e0008 */
[----:B------:R-:W-:Y:S01]  /*8310*/  IMAD.MOV.U32 R29, RZ, RZ, R30 ;  /* 0x000000ffff1d7224 */ /* 0x000fe200078e001e */
[----:B------:R-:W-:Y:S01]  /*8320*/  UIMAD UR4, UR42, UR13, UR4 ;  /* 0x0000000d2a0472a4 */ /* 0x000fe2000f8e0204 */
[----:B------:R-:W-:Y:S01]  /*8330*/  VIADD R0, R0, 0x13220 ;  /* 0x0001322000007836 */ /* 0x000fe20000000000 */
[----:B------:R-:W-:-:S04]  /*8340*/  UIMAD UR9, UR44, UR11, UR9 ;  /* 0x0000000b2c0972a4 */ /* 0x000fc8000f8e0209 */
[----:B------:R-:W-:Y:S01]  /*8350*/  UIMAD.WIDE.U32 UR42, UR42, UR12, UR8 ;  /* 0x0000000c2a2a72a5 */ /* 0x000fe2000f8e0008 */
[----:B------:R-:W-:Y:S02]  /*8360*/  PRMT R0, RZ, 0x654, R0 ;  /* 0x00000654ff007816 */ /* 0x000fe40000000000 */
[----:B------:R-:W-:Y:S01]  /*8370*/  ULDC.64 UR8, c[0x0][0xae0] ;  /* 0x0002b80000087ab9 */ /* 0x000fe20000000a00 */
[----:B------:R-:W-:Y:S01]  /*8380*/  UIADD3 UR4, UR43, UR4, URZ ;  /* 0x000000042b047290 */ /* 0x000fe2000fffe03f */
[----:B0-----:R-:W-:-:S04]  /*8390*/  @P1 IMAD.HI.U32 R20, R30, R21, RZ ;  /* 0x000000151e141227 */ /* 0x001fc800078e00ff */
[----:B------:R-:W-:Y:S01]  /*83a0*/  IMAD.U32 R21, RZ, RZ, UR43 ;  /* 0x0000002bff157e24 */ /* 0x000fe2000f8e00ff */
[----:B--2---:R-:W-:Y:S01]  /*83b0*/  @P1 SHF.R.U32.HI R29, RZ, R31, R20 ;  /* 0x0000001fff1d1219 */ /* 0x004fe20000011614 */
[----:B------:R-:W-:Y:S02]  /*83c0*/  IMAD.U32 R20, RZ, RZ, UR42 ;  /* 0x0000002aff147e24 */ /* 0x000fe4000f8e00ff */
[----:B------:R-:W-:Y:S01]  /*83d0*/  IMAD.U32 R21, RZ, RZ, UR4 ;  /* 0x00000004ff157e24 */ /* 0x000fe2000f8e00ff */
[--C-:B------:R-:W-:Y:S01]  /*83e0*/  SHF.R.S32.HI R28, RZ, 0x1f, R29.reuse ;  /* 0x0000001fff1c7819 */ /* 0x100fe2000001141d */
[----:B------:R-:W-:Y:S01]  /*83f0*/  IMAD.MOV R31, RZ, RZ, -R29 ;  /* 0x000000ffff1f7224 */ /* 0x000fe200078e0a1d */
[----:B------:R-:W-:Y:S01]  /*8400*/  ULDC UR4, c[0x0][0xac8] ;  /* 0x0002b20000047ab9 */ /* 0x000fe20000000800 */
[----:B------:R-:W-:Y:S01]  /*8410*/  IMAD.WIDE.U32 R20, R29, UR8, R20 ;  /* 0x000000081d147c25 */ /* 0x000fe2000f8e0014 */
[----:B-1----:R0:W-:Y:S03]  /*8420*/  SYNCS.ARRIVE.TRANS64.RED.A1T0 RZ, [R0+URZ], RZ ;  /* 0x000000ff00ff79a7 */ /* 0x0021e6000810043f */
[----:B------:R-:W-:-:S02]  /*8430*/  IMAD R28, R28, UR8, RZ ;  /* 0x000000081c1c7c24 */ /* 0x000fc4000f8e02ff */
[----:B------:R-:W-:Y:S02]  /*8440*/  IMAD R31, R34, R31, R30 ;  /* 0x0000001f221f7224 */ /* 0x000fe400078e021e */
[----:B------:R-:W-:Y:S01]  /*8450*/  IMAD R33, R29, UR9, R28 ;  /* 0x000000091d217c24 */ /* 0x000fe2000f8e021c */
[----:B------:R-:W-:Y:S01]  /*8460*/  ULDC.64 UR8, c[0x0][0xad8] ;  /* 0x0002b60000087ab9 */ /* 0x000fe20000000a00 */
[----:B------:R-:W-:Y:S01]  /*8470*/  IMAD.U32 R34, RZ, RZ, UR45 ;  /* 0x0000002dff227e24 */ /* 0x000fe2000f8e00ff */
[----:B------:R-:W-:Y:S01]  /*8480*/  SHF.R.S32.HI R28, RZ, 0x1f, R31 ;  /* 0x0000001fff1c7819 */ /* 0x000fe2000001141f */
[----:B------:R-:W-:Y:S02]  /*8490*/  IMAD.IADD R21, R21, 0x1, R33 ;  /* 0x0000000115157824 */ /* 0x000fe400078e0221 */
[----:B------:R-:W-:Y:S01]  /*84a0*/  IMAD R34, R34, 0xc0, R64 ;  /* 0x000000c022227824 */ /* 0x000fe200078e0240 */
[----:B------:R-:W-:Y:S01]  /*84b0*/  SHF.R.S32.HI R64, RZ, 0x1f, R16 ;  /* 0x0000001fff407819 */ /* 0x000fe20000011410 */
[----:B------:R-:W-:-:S02]  /*84c0*/  IMAD R28, R28, UR8, RZ ;  /* 0x000000081c1c7c24 */ /* 0x000fc4000f8e02ff */
[----:B------:R-:W-:-:S04]  /*84d0*/  IMAD.WIDE.U32 R20, R31, UR8, R20 ;  /* 0x000000081f147c25 */ /* 0x000fc8000f8e0014 */
[----:B------:R-:W-:Y:S01]  /*84e0*/  IMAD R29, R31, UR9, R28 ;  /* 0x000000091f1d7c24 */ /* 0x000fe2000f8e021c */
[----:B------:R-:W-:Y:S01]  /*84f0*/  ULDC.64 UR8, c[0x0][0xa80] ;  /* 0x0002a00000087ab9 */ /* 0x000fe20000000a00 */
[----:B------:R-:W-:Y:S01]  /*8500*/  VIADD R28, R34, 0x60 ;  /* 0x00000060221c7836 */ /* 0x000fe20000000000 */
[----:B------:R-:W-:Y:S01]  /*8510*/  LEA R32, P0, R20, UR8, 0x1 ;  /* 0x0000000814207c11 */ /* 0x000fe2000f8008ff */
[----:B------:R-:W-:Y:S02]  /*8520*/  IMAD.IADD R21, R21, 0x1, R29 ;  /* 0x0000000115157824 */ /* 0x000fe400078e021d */
[----:B0-----:R-:W-:Y:S02]  /*8530*/  VIADD R0, R34, 0x90 ;  /* 0x0000009022007836 */ /* 0x001fe40000000000 */
[----:B------:R-:W0:Y:S01]  /*8540*/  SHFL.IDX PT, R29, R32, RZ, 0x181f ;  /* 0x00181fff201d7589 */ /* 0x000e2200000e0000 */
[----:B------:R-:W-:Y:S01]  /*8550*/  LEA.HI.X R33, R20, UR9, R21, 0x1, P0 ;  /* 0x0000000914217c11 */ /* 0x000fe200080f0c15 */
[----:B------:R-:W-:Y:S01]  /*8560*/  VIADD R20, R34, 0x30 ;  /* 0x0000003022147836 */ /* 0x000fe20000000000 */
[----:B------:R-:W-:Y:S01]  /*8570*/  ISETP.GE.AND P0, PT, R16, UR4, PT ;  /* 0x0000000410007c0c */ /* 0x000fe2000bf06270 */
[----:B------:R-:W1:Y:S03]  /*8580*/  SHFL.IDX PT, R37, R32, 0x1, 0x181f ;  /* 0x00381f0020257f89 */ /* 0x000e6600000e0000 */
[-C--:B------:R-:W-:Y:S01]  /*8590*/  ISETP.GE.OR P1, PT, R34, R3.reuse, P0 ;  /* 0x000000032200720c */ /* 0x080fe20000726670 */
[----:B------:R-:W2:Y:S01]  /*85a0*/  SHFL.IDX PT, R41, R32, 0x2, 0x181f ;  /* 0x00581f0020297f89 */ /* 0x000ea200000e0000 */
[----:B------:R-:W-:-:S02]  /*85b0*/  ISETP.GE.OR P2, PT, R20, R3, P0 ;  /* 0x000000031400720c */ /* 0x000fc40000746670 */
[-C--:B------:R-:W-:Y:S01]  /*85c0*/  ISETP.GE.OR P3, PT, R28, R3.reuse, P0 ;  /* 0x000000031c00720c */ /* 0x080fe20000766670 */
[----:B------:R-:W2:Y:S01]  /*85d0*/  SHFL.IDX PT, R21, R33, RZ, 0x181f ;  /* 0x00181fff21157589 */ /* 0x000ea200000e0000 */
[----:B------:R-:W-:-:S03]  /*85e0*/  ISETP.GE.OR P0, PT, R0, R3, P0 ;  /* 0x000000030000720c */ /* 0x000fc60000706670 */
[----:B------:R-:W2:Y:S04]  /*85f0*/  SHFL.IDX PT, R31, R33, 0x1, 0x181f ;  /* 0x00381f00211f7f89 */ /* 0x000ea800000e0000 */
[----:B------:R-:W2:Y:S01]  /*8600*/  SHFL.IDX PT, R39, R33, 0x2, 0x181f ;  /* 0x00581f0021277f89 */ /* 0x000ea200000e0000 */
[----:B0-----:R-:W-:-:S03]  /*8610*/  @!P1 LEA R20, P4, R16, R29, 0x1 ;  /* 0x0000001d10149211 */ /* 0x001fc600078808ff */
[----:B------:R-:W0:Y:S01]  /*8620*/  SHFL.IDX PT, R33, R33, 0x3, 0x181f ;  /* 0x00781f0021217f89 */ /* 0x000e2200000e0000 */
[----:B-1----:R-:W-:-:S03]  /*8630*/  @!P2 LEA R28, P5, R16, R37, 0x1 ;  /* 0x00000025101ca211 */ /* 0x002fc600078a08ff */
[----:B------:R1:W0:Y:S01]  /*8640*/  SHFL.IDX PT, R37, R32, 0x3, 0x181f ;  /* 0x00781f0020257f89 */ /* 0x00022200000e0000 */
[C---:B--2---:R-:W-:Y:S02]  /*8650*/  @!P3 LEA R30, P6, R16.reuse, R41, 0x1 ;  /* 0x00000029101eb211 */ /* 0x044fe400078c08ff */
[C-C-:B------:R-:W-:Y:S02]  /*8660*/  @!P1 LEA.HI.X R21, R16.reuse, R21, R64.reuse, 0x1, P4 ;  /* 0x0000001510159211 */ /* 0x140fe400020f0c40 */
[C-C-:B------:R-:W-:Y:S02]  /*8670*/  @!P2 LEA.HI.X R29, R16.reuse, R31, R64.reuse, 0x1, P5 ;  /* 0x0000001f101da211 */ /* 0x140fe400028f0c40 */
[----:B------:R-:W-:Y:S01]  /*8680*/  @!P3 LEA.HI.X R31, R16, R39, R64, 0x1, P6 ;  /* 0x00000027101fb211 */ /* 0x000fe200030f0c40 */
[----:B---3--:R1:W-:Y:S04]  /*8690*/  @!P1 ST.E.128 desc[UR54][R20.64], R4 ;  /* 0x0000000414009985 */ /* 0x0083e8000c101d36 */
[----:B----4-:R1:W-:Y:S04]  /*86a0*/  @!P2 ST.E.128 desc[UR54][R28.64], R8 ;  /* 0x000000081c00a985 */ /* 0x0103e8000c101d36 */
[----:B------:R1:W-:Y:S01]  /*86b0*/  @!P3 ST.E.128 desc[UR54][R30.64], R12 ;  /* 0x0000000c1e00b985 */ /* 0x0003e2000c101d36 */
[----:B0-----:R-:W-:Y:S05]  /*86c0*/  @P0 BRA `(.L_x_13763) ;  /* 0x0000001000bc0947 */ /* 0x001fea0003800000 */
[----:B-1----:R-:W-:-:S04]  /*86d0*/  LEA R4, P0, R16, R37, 0x1 ;  /* 0x0000002510047211 */ /* 0x002fc800078008ff */
[----:B------:R-:W-:-:S05]  /*86e0*/  LEA.HI.X R5, R16, R33, R64, 0x1, P0 ;  /* 0x0000002110057211 */ /* 0x000fca00000f0c40 */
[----:B-----5:R2:W-:Y:S01]  /*86f0*/  ST.E.128 desc[UR54][R4.64], R24 ;  /* 0x0000001804007985 */ /* 0x0205e2000c101d36 */
[----:B------:R-:W-:Y:S05]  /*8700*/  BRA `(.L_x_13763) ;  /* 0x0000001000ac7947 */ /* 0x000fea0003800000 */
.L_x_13762:
[----:B0-----:R0:W5:Y:S01]  /*8710*/  LDL R57, [R1] ;  /* 0x0000000001397983 */ /* 0x0011620000100800 */
[----:B------:R-:W-:Y:S01]  /*8720*/  ULDC.64 UR10, c[0x0][0xb08] ;  /* 0x0002c200000a7ab9 */ /* 0x000fe20000000a00 */
[----:B------:R-:W1:Y:S01]  /*8730*/  @P1 LDC R4, c[0x0][0xbec] ;  /* 0x0002fb00ff041b82 */ /* 0x000e620000000800 */
[----:B------:R-:W-:Y:S01]  /*8740*/  UIMAD UR7, UR12, UR10, URZ ;  /* 0x0000000a0c0772a4 */ /* 0x000fe2000f8e023f */
[----:B------:R-:W-:Y:S01]  /*8750*/  IMAD.MOV.U32 R3, RZ, RZ, R11 ;  /* 0x000000ffff037224 */ /* 0x000fe200078e000b */
[----:B------:R-:W-:Y:S01]  /*8760*/  UIMAD.WIDE.U32 UR8, UR4, UR10, URZ ;  /* 0x0000000a040872a5 */ /* 0x000fe2000f8e003f */
[----:B------:R-:W-:Y:S01]  /*8770*/  BSSY B1, `(.L_x_13764) ;  /* 0x0000054000017945 */ /* 0x000fe20003800000 */
[----:B------:R-:W-:Y:S01]  /*8780*/  UIMAD UR7, UR4, UR11, UR7 ;  /* 0x0000000b040772a4 */ /* 0x000fe2000f8e0207 */
[----:B------:R-:W-:Y:S01]  /*8790*/  SHF.R.S32.HI R26, RZ, 0x1f, R17 ;  /* 0x0000001fff1a7819 */ /* 0x000fe20000011411 */
[----:B------:R-:W-:Y:S01]  /*87a0*/  USHF.R.S32.HI UR4, URZ, 0x1f, UR42 ;  /* 0x0000001f3f047899 */ /* 0x000fe2000801142a */
[----:B------:R-:W2:Y:S01]  /*87b0*/  @P1 LDC R5, c[0x0][0xbf0] ;  /* 0x0002fc00ff051b82 */ /* 0x000ea20000000800 */
        /* <DEDUP_REMOVED lines=8> */
[----:B------:R-:W-:Y:S02]  /*8840*/  SHF.R.S32.HI R25, RZ, 0x1f, R156 ;  /* 0x0000001fff197819 */ /* 0x000fe4000001149c */
[----:B------:R-:W-:Y:S01]  /*8850*/  ULDC.64 UR10, c[0x0][0xb40] ;  /* 0x0002d000000a7ab9 */ /* 0x000fe20000000a00 */
[----:B------:R-:W-:Y:S01]  /*8860*/  SHF.R.S32.HI R56, RZ, 0x1f, R157 ;  /* 0x0000001fff387819 */ /* 0x000fe2000001149d */
[----:B------:R-:W-:Y:S01]  /*8870*/  UIMAD UR4, UR4, UR10, URZ ;  /* 0x0000000a040472a4 */ /* 0x000fe2000f8e023f */
[----:B-1----:R-:W-:-:S03]  /*8880*/  @P1 IMAD.HI.U32 R4, R11, R4, RZ ;  /* 0x000000040b041227 */ /* 0x002fc600078e00ff */
[----:B------:R-:W-:Y:S02]  /*8890*/  UIMAD UR4, UR42, UR11, UR4 ;  /* 0x0000000b2a0472a4 */ /* 0x000fe4000f8e0204 */
[----:B------:R-:W-:-:S03]  /*88a0*/  UIMAD.WIDE.U32 UR42, UR42, UR10, UR8 ;  /* 0x0000000a2a2a72a5 */ /* 0x000fc6000f8e0008 */
[----:B------:R-:W-:Y:S01]  /*88b0*/  ULDC.64 UR10, c[0x0][0xb48] ;  /* 0x0002d200000a7ab9 */ /* 0x000fe20000000a00 */
[----:B------:R-:W-:Y:S01]  /*88c0*/  UIADD3 UR9, UR43, UR4, URZ ;  /* 0x000000042b097290 */ /* 0x000fe2000fffe03f */
[----:B--2---:R-:W-:Y:S02]  /*88d0*/  @P1 SHF.R.U32.HI R3, RZ, R5, R4 ;  /* 0x00000005ff031219 */ /* 0x004fe40000011604 */
        /* <DEDUP_REMOVED lines=27> */
[----:B-1----:R0:W1:Y:S01]  /*8a90*/  SHFL.IDX PT, R6, R0, RZ, 0x1c1f ;  /* 0x001c1fff00067589 */ /* 0x00206200000e0000 */
[----:B------:R-:W-:Y:S05]  /*8aa0*/  @P2 BRA `(.L_x_13765) ;  /* 0x0000000000802947 */ /* 0x000fea0003800000 */
[----:B------:R-:W-:Y:S02]  /*8ab0*/  ULDC UR4, c[0x0][0xac8] ;  /* 0x0002b20000047ab9 */ /* 0x000fe40000000800 */
[----:B-----5:R-:W-:Y:S02]  /*8ac0*/  ISETP.GE.AND P3, PT, R57, UR4, PT ;  /* 0x0000000439007c0c */ /* 0x020fe4000bf66270 */
[----:B------:R-:W-:Y:S02]  /*8ad0*/  ISETP.GE.AND P1, PT, R157, UR4, PT ;  /* 0x000000049d007c0c */ /* 0x000fe4000bf26270 */
[----:B------:R-:W-:Y:S02]  /*8ae0*/  ISETP.GE.AND P5, PT, R156, UR4, PT ;  /* 0x000000049c007c0c */ /* 0x000fe4000bfa6270 */
[----:B------:R-:W-:-:S07]  /*8af0*/  ISETP.GE.AND P4, PT, R23, UR4, PT ;  /* 0x0000000417007c0c */ /* 0x000fce000bf86270 */
[----:B-12---:R-:W-:Y:S02]  /*8b00*/  @!P3 IMAD.WIDE R4, R57, 0x4, R6 ;  /* 0x000000043904b825 */ /* 0x006fe400078e0206 */
[CC--:B------:R-:W-:Y:S02]  /*8b10*/  @!P1 LEA R8, P6, R157.reuse, R6.reuse, 0x2 ;  /* 0x000000069d089211 */ /* 0x0c0fe400078c10ff */
[----:B------:R-:W-:Y:S01]  /*8b20*/  @!P5 LEA R10, P2, R156, R6, 0x2 ;  /* 0x000000069c0ad211 */ /* 0x000fe200078410ff */
[----:B------:R1:W-:Y:S01]  /*8b30*/  @!P3 ST.E.64 desc[UR54][R4.64], R46 ;  /* 0x0000002e0400b985 */ /* 0x0003e2000c101b36 */
[----:B------:R-:W-:Y:S02]  /*8b40*/  ISETP.GE.AND P3, PT, R22, UR4, PT ;  /* 0x0000000416007c0c */ /* 0x000fe4000bf66270 */
[-C--:B------:R-:W-:Y:S02]  /*8b50*/  @!P1 LEA.HI.X R9, R157, R7.reuse, R56, 0x2, P6 ;  /* 0x000000079d099211 */ /* 0x080fe400030f1438 */
[----:B------:R-:W-:-:S02]  /*8b60*/  @!P5 LEA.HI.X R11, R156, R7, R25, 0x2, P2 ;  /* 0x000000079c0bd211 */ /* 0x000fc400010f1419 */
[----:B------:R-:W-:Y:S01]  /*8b70*/  ISETP.GE.AND P2, PT, R19, UR4, PT ;  /* 0x0000000413007c0c */ /* 0x000fe2000bf46270 */
[----:B------:R2:W-:Y:S01]  /*8b80*/  @!P1 ST.E.64 desc[UR54][R8.64], R48 ;  /* 0x0000003008009985 */ /* 0x0005e2000c101b36 */
[-C--:B------:R-:W-:Y:S02]  /*8b90*/  @!P4 LEA R12, P1, R23, R6.reuse, 0x2 ;  /* 0x00000006170cc211 */ /* 0x080fe400078210ff */
[----:B------:R-:W-:Y:S01]  /*8ba0*/  ISETP.GE.AND P6, PT, R18, UR4, PT ;  /* 0x0000000412007c0c */ /* 0x000fe2000bfc6270 */
[----:B------:R3:W-:Y:S01]  /*8bb0*/  @!P5 ST.E.64 desc[UR54][R10.64], R52 ;  /* 0x000000340a00d985 */ /* 0x0007e2000c101b36 */
[----:B------:R-:W-:Y:S02]  /*8bc0*/  ISETP.GE.AND P5, PT, R17, UR4, PT ;  /* 0x0000000411007c0c */ /* 0x000fe4000bfa6270 */
[----:B------:R-:W-:Y:S02]  /*8bd0*/  @!P4 LEA.HI.X R13, R23, R7, R24, 0x2, P1 ;  /* 0x00000007170dc211 */ /* 0x000fe400008f1418 */
[----:B------:R-:W-:-:S03]  /*8be0*/  @!P3 LEA R14, P1, R22, R6, 0x2 ;  /* 0x00000006160eb211 */ /* 0x000fc600078210ff */
[----:B------:R3:W-:Y:S01]  /*8bf0*/  @!P4 ST.E.64 desc[UR54][R12.64], R54 ;  /* 0x000000360c00c985 */ /* 0x0007e2000c101b36 */
[----:B------:R-:W-:Y:S02]  /*8c00*/  @!P3 LEA.HI.X R15, R22, R7, R45, 0x2, P1 ;  /* 0x00000007160fb211 */ /* 0x000fe400008f142d */
[----:B-1----:R-:W-:-:S03]  /*8c10*/  @!P2 LEA R4, P1, R19, R6, 0x2 ;  /* 0x000000061304a211 */ /* 0x002fc600078210ff */
        /* <DEDUP_REMOVED lines=9> */
.L_x_13765:
[----:B------:R-:W-:Y:S05]  /*8cb0*/  BSYNC B1 ;  /* 0x0000000000017941 */ /* 0x000fea0003800000 */
.L_x_13764:
[----:B--23--:R3:W4:Y:S04]  /*8cc0*/  SHFL.IDX PT, R7, R3, 0x1, 0x1c1f ;  /* 0x003c1f0003077f89 */ /* 0x00c72800000e0000 */
[----:B-1----:R3:W1:Y:S01]  /*8cd0*/  SHFL.IDX PT, R6, R0, 0x1, 0x1c1f ;  /* 0x003c1f0000067f89 */ /* 0x00266200000e0000 */
[----:B------:R-:W-:Y:S05]  /*8ce0*/  @P0 BRA `(.L_x_13763) ;  /* 0x0000000c00340947 */ /* 0x000fea0003800000 */
[----:B------:R-:W-:Y:S02]  /*8cf0*/  ULDC UR4, c[0x0][0xac8] ;  /* 0x0002b20000047ab9 */ /* 0x000fe40000000800 */
[----:B-----5:R-:W-:Y:S02]  /*8d00*/  ISETP.GE.AND P1, PT, R57, UR4, PT ;  /* 0x0000000439007c0c */ /* 0x020fe4000bf26270 */
[----:B------:R-:W-:Y:S02]  /*8d10*/  ISETP.GE.AND P4, PT, R157, UR4, PT ;  /* 0x000000049d007c0c */ /* 0x000fe4000bf86270 */
[----:B------:R-:W-:Y:S02]  /*8d20*/  ISETP.GE.AND P5, PT, R156, UR4, PT ;  /* 0x000000049c007c0c */ /* 0x000fe4000bfa6270 */
[----:B------:R-:W-:Y:S02]  /*8d30*/  ISETP.GE.AND P3, PT, R23, UR4, PT ;  /* 0x0000000417007c0c */ /* 0x000fe4000bf66270 */
[----:B------:R-:W-:-:S05]  /*8d40*/  ISETP.GE.AND P2, PT, R22, UR4, PT ;  /* 0x0000000416007c0c */ /* 0x000fca000bf46270 */
[----:B-1--4-:R-:W-:Y:S02]  /*8d50*/  @!P1 IMAD.WIDE R4, R57, 0x4, R6 ;  /* 0x0000000439049825 */ /* 0x012fe400078e0206 */
[CC--:B------:R-:W-:Y:S02]  /*8d60*/  @!P4 LEA R8, P0, R157.reuse, R6.reuse, 0x2 ;  /* 0x000000069d08c211 */ /* 0x0c0fe400078010ff */
[----:B------:R-:W-:Y:S01]  /*8d70*/  @!P5 LEA R10, P6, R156, R6, 0x2 ;  /* 0x000000069c0ad211 */ /* 0x000fe200078c10ff */
[----:B------:R1:W-:Y:S01]  /*8d80*/  @!P1 ST.E.64 desc[UR54][R4.64], R42 ;  /* 0x0000002a04009985 */ /* 0x0003e2000c101b36 */
[-C--:B------:R-:W-:Y:S02]  /*8d90*/  @!P4 LEA.HI.X R9, R157, R7.reuse, R56, 0x2, P0 ;  /* 0x000000079d09c211 */ /* 0x080fe400000f1438 */
[----:B------:R-:W-:Y:S02]  /*8da0*/  ISETP.GE.AND P1, PT, R19, UR4, PT ;  /* 0x0000000413007c0c */ /* 0x000fe4000bf26270 */
[----:B------:R-:W-:Y:S01]  /*8db0*/  ISETP.GE.AND P0, PT, R18, UR4, PT ;  /* 0x0000000412007c0c */ /* 0x000fe2000bf06270 */
[----:B------:R2:W-:Y:S01]  /*8dc0*/  @!P4 ST.E.64 desc[UR54][R8.64], R40 ;  /* 0x000000280800c985 */ /* 0x0005e2000c101b36 */
[----:B------:R-:W-:-:S02]  /*8dd0*/  @!P5 LEA.HI.X R11, R156, R7, R25, 0x2, P6 ;  /* 0x000000079c0bd211 */ /* 0x000fc400030f1419 */
[CC--:B------:R-:W-:Y:S02]  /*8de0*/  @!P3 LEA R12, P6, R23.reuse, R6.reuse, 0x2 ;  /* 0x00000006170cb211 */ /* 0x0c0fe400078c10ff */
[CC--:B------:R-:W-:Y:S01]  /*8df0*/  @!P2 LEA R14, P4, R22.reuse, R6.reuse, 0x2 ;  /* 0x00000006160ea211 */ /* 0x0c0fe200078810ff */
[----:B------:R2:W-:Y:S01]  /*8e00*/  @!P5 ST.E.64 desc[UR54][R10.64], R38 ;  /* 0x000000260a00d985 */ /* 0x0005e2000c101b36 */
[-C--:B------:R-:W-:Y:S02]  /*8e10*/  @!P3 LEA.HI.X R13, R23, R7.reuse, R24, 0x2, P6 ;  /* 0x00000007170db211 */ /* 0x080fe400030f1418 */
[----:B------:R-:W-:Y:S02]  /*8e20*/  @!P2 LEA.HI.X R15, R22, R7, R45, 0x2, P4 ;  /* 0x00000007160fa211 */ /* 0x000fe400020f142d */
[-C--:B-1----:R-:W-:Y:S01]  /*8e30*/  @!P1 LEA R4, P5, R19, R6.reuse, 0x2 ;  /* 0x0000000613049211 */ /* 0x082fe200078a10ff */
[----:B------:R2:W-:Y:S01]  /*8e40*/  @!P3 ST.E.64 desc[UR54][R12.64], R36 ;  /* 0x000000240c00b985 */ /* 0x0005e2000c101b36 */
[----:B------:R-:W-:-:S02]  /*8e50*/  @!P0 LEA R24, P6, R18, R6, 0x2 ;  /* 0x0000000612188211 */ /* 0x000fc400078c10ff */
[-C--:B------:R-:W-:Y:S01]  /*8e60*/  @!P1 LEA.HI.X R5, R19, R7.reuse, R44, 0x2, P5 ;  /* 0x0000000713059211 */ /* 0x080fe200028f142c */
[----:B------:R2:W-:Y:S01]  /*8e70*/  @!P2 ST.E.64 desc[UR54][R14.64], R32 ;  /* 0x000000200e00a985 */ /* 0x0005e2000c101b36 */
[----:B------:R-:W-:-:S03]  /*8e80*/  @!P0 LEA.HI.X R25, R18, R7, R27, 0x2, P6 ;  /* 0x0000000712198211 */ /* 0x000fc600030f141b */
[----:B------:R2:W-:Y:S04]  /*8e90*/  @!P1 ST.E.64 desc[UR54][R4.64], R30 ;  /* 0x0000001e04009985 */ /* 0x0005e8000c101b36 */
[----:B------:R2:W-:Y:S01]  /*8ea0*/  @!P0 ST.E.64 desc[UR54][R24.64], R28 ;  /* 0x0000001c18008985 */ /* 0x0005e2000c101b36 */
[----:B------:R-:W-:-:S13]  /*8eb0*/  ISETP.GE.AND P0, PT, R17, UR4, PT ;  /* 0x0000000411007c0c */ /* 0x000fda000bf06270 */
[----:B--2---:R-:W-:Y:S05]  /*8ec0*/  @P0 BRA `(.L_x_13763) ;  /* 0x0000000800bc0947 */ /* 0x004fea0003800000 */
[----:B------:R-:W-:-:S04]  /*8ed0*/  LEA R4, P0, R17, R6, 0x2 ;  /* 0x0000000611047211 */ /* 0x000fc800078010ff */
[----:B------:R-:W-:-:S05]  /*8ee0*/  LEA.HI.X R5, R17, R7, R26, 0x2, P0 ;  /* 0x0000000711057211 */ /* 0x000fca00000f141a */
[----:B------:R1:W-:Y:S01]  /*8ef0*/  ST.E.64 desc[UR54][R4.64], R20 ;  /* 0x0000001404007985 */ /* 0x0003e2000c101b36 */
[----:B------:R-:W-:Y:S05]  /*8f00*/  BRA `(.L_x_13763) ;  /* 0x0000000800ac7947 */ /* 0x000fea0003800000 */
.L_x_13760:
        /* <DEDUP_REMOVED lines=14> */
[----:B------:R-:W-:-:S03]  /*8ff0*/  MOV R0, UR4 ;  /* 0x0000000400007c02 */ /* 0x000fc60008000f00 */
        /* <DEDUP_REMOVED lines=16> */
.L_x_13766:
        /* <DEDUP_REMOVED lines=57> */
.L_x_13768:
[----:B------:R-:W-:Y:S05]  /*9490*/  BSYNC B1 ;  /* 0x0000000000017941 */ /* 0x000fea0003800000 */
.L_x_13767:
[----:B------:R-:W-:-:S06]  /*94a0*/  UISETP.GT.AND UP0, UPT, UR47, 0x1, UPT ;  /* 0x000000012f00788c */ /* 0x000fcc000bf04270 */
[----:B------:R-:W-:-:S13]  /*94b0*/  PLOP3.LUT P0, PT, PT, PT, UP0, 0x80, 0x0 ;  /* 0x000000000000781c */ /* 0x000fda0003f0f008 */
[----:B------:R-:W-:Y:S05]  /*94c0*/  @P0 BRA `(.L_x_13763) ;  /* 0x00000004003c0947 */ /* 0x000fea0003800000 */
[----:B------:R-:W1:Y:S01]  /*94d0*/  LDC R11, c[0x0][0xbe8] ;  /* 0x0002fa00ff0b7b82 */ /* 0x000e620000000800 */
[----:B------:R-:W-:Y:S01]  /*94e0*/  SHF.R.S32.HI R8, RZ, 0x1f, R10 ;  /* 0x0000001fff087819 */ /* 0x000fe2000001140a */
[----:B------:R-:W-:Y:S01]  /*94f0*/  ULDC.64 UR10, c[0x0][0xaa0] ;  /* 0x0002a800000a7ab9 */ /* 0x000fe20000000a00 */
[----:B0-----:R-:W-:Y:S01]  /*9500*/  IMAD.U32 R6, RZ, RZ, UR45 ;  /* 0x0000002dff067e24 */ /* 0x001fe2000f8e00ff */
[----:B------:R-:W-:Y:S01]  /*9510*/  UIMAD UR7, UR16, UR10, URZ ;  /* 0x0000000a100772a4 */ /* 0x000fe2000f8e023f */
[----:B------:R-:W-:Y:S01]  /*9520*/  LEA.HI R8, R8, R10, RZ, 0x3 ;  /* 0x0000000a08087211 */ /* 0x000fe200078f18ff */
[----:B------:R-:W-:Y:S01]  /*9530*/  UIMAD.WIDE.U32 UR8, UR4, UR10, URZ ;  /* 0x0000000a040872a5 */ /* 0x000fe2000f8e003f */
[----:B------:R-:W-:Y:S01]  /*9540*/  SHF.R.S32.HI R12, RZ, 0x1f, R16 ;  /* 0x0000001fff0c7819 */ /* 0x000fe20000011410 */
[----:B------:R-:W-:Y:S01]  /*9550*/  UIMAD UR7, UR4, UR11, UR7 ;  /* 0x0000000b040772a4 */ /* 0x000fe2000f8e0207 */
[----:B------:R-:W-:Y:S02]  /*9560*/  SHF.R.S32.HI R8, RZ, 0x3, R8 ;  /* 0x00000003ff087819 */ /* 0x000fe40000011408 */
[----:B------:R-:W-:Y:S01]  /*9570*/  ULDC.64 UR10, c[0x0][0xae8] ;  /* 0x0002ba00000a7ab9 */ /* 0x000fe20000000a00 */
[----:B------:R-:W-:-:S02]  /*9580*/  UIADD3 UR9, UR9, UR7, URZ ;  /* 0x0000000709097290 */ /* 0x000fc4000fffe03f */
[----:B------:R-:W-:Y:S02]  /*9590*/  IMAD R3, R2, 0x30, R8 ;  /* 0x0000003002037824 */ /* 0x000fe400078e0208 */
[----:B------:R-:W-:Y:S02]  /*95a0*/  UIMAD.WIDE.U32 UR8, UR44, UR10, UR8 ;  /* 0x0000000a2c0872a5 */ /* 0x000fe4000f8e0008 */
[----:B------:R-:W-:Y:S02]  /*95b0*/  IMAD R6, R6, 0xc0, R3 ;  /* 0x000000c006067824 */ /* 0x000fe400078e0203 */
[----:B------:R-:W-:Y:S02]  /*95c0*/  UIMAD UR9, UR44, UR11, UR9 ;  /* 0x0000000b2c0972a4 */ /* 0x000fe4000f8e0209 */
[----:B------:R-:W-:Y:S01]  /*95d0*/  IMAD.MOV.U32 R3, RZ, RZ, R6 ;  /* 0x000000ffff037224 */ /* 0x000fe200078e0006 */
[----:B------:R-:W-:Y:S01]  /*95e0*/  ULDC.64 UR10, c[0x0][0xaf0] ;  /* 0x0002bc00000a7ab9 */ /* 0x000fe20000000a00 */
[----:B-1----:R-:W-:Y:S01]  /*95f0*/  ISETP.NE.AND P0, PT, R11, 0x1, PT ;  /* 0x000000010b00780c */ /* 0x002fe20003f05270 */
[----:B------:R-:W-:Y:S01]  /*9600*/  UIMAD UR43, UR43, UR10, URZ ;  /* 0x0000000a2b2b72a4 */ /* 0x000fe2000f8e023f */
[----:B-----5:R-:W-:-:S03]  /*9610*/  IMAD R29, R0, R11, RZ ;  /* 0x0000000b001d7224 */ /* 0x020fc600078e02ff */
        /* <DEDUP_REMOVED lines=9> */
[----:B------:R-:W-:Y:S01]  /*96b0*/  ULDC UR4, c[0x0][0xac8] ;  /* 0x0002b20000047ab9 */ /* 0x000fe20000000800 */
[----:B-1----:R-:W-:-:S04]  /*96c0*/  @P0 SHF.R.U32.HI R3, RZ, R7, R4 ;  /* 0x00000007ff030219 */ /* 0x002fc80000011604 */
[--C-:B------:R-:W-:Y:S01]  /*96d0*/  SHF.R.S32.HI R4, RZ, 0x1f, R3.reuse ;  /* 0x0000001fff047819 */ /* 0x100fe20000011403 */
[----:B------:R-:W-:-:S04]  /*96e0*/  IMAD.MOV R7, RZ, RZ, -R3 ;  /* 0x000000ffff077224 */ /* 0x000fc800078e0a03 */
[----:B------:R-:W-:Y:S02]  /*96f0*/  IMAD R7, R11, R7, R6 ;  /* 0x000000070b077224 */ /* 0x000fe400078e0206 */
[----:B------:R-:W-:Y:S02]  /*9700*/  IMAD R6, R4, UR8, RZ ;  /* 0x0000000804067c24 */ /* 0x000fe4000f8e02ff */
[----:B------:R-:W-:Y:S02]  /*9710*/  IMAD.U32 R4, RZ, RZ, UR42 ;  /* 0x0000002aff047e24 */ /* 0x000fe4000f8e00ff */
[C---:B------:R-:W-:Y:S01]  /*9720*/  IMAD R9, R3.reuse, UR9, R6 ;  /* 0x0000000903097c24 */ /* 0x040fe2000f8e0206 */
[----:B------:R-:W-:Y:S01]  /*9730*/  SHF.R.S32.HI R6, RZ, 0x1f, R7 ;  /* 0x0000001fff067819 */ /* 0x000fe20000011407 */
[----:B------:R-:W-:Y:S01]  /*9740*/  IMAD.WIDE.U32 R4, R3, UR8, R4 ;  /* 0x0000000803047c25 */ /* 0x000fe2000f8e0004 */
[----:B------:R-:W-:-:S03]  /*9750*/  ULDC.64 UR8, c[0x0][0xad8] ;  /* 0x0002b60000087ab9 */ /* 0x000fc60000000a00 */
[----:B------:R-:W-:Y:S02]  /*9760*/  IMAD R6, R6, UR8, RZ ;  /* 0x0000000806067c24 */ /* 0x000fe4000f8e02ff */
[----:B------:R-:W-:Y:S02]  /*9770*/  IMAD.IADD R5, R5, 0x1, R9 ;  /* 0x0000000105057824 */ /* 0x000fe400078e0209 */
[C---:B------:R-:W-:Y:S02]  /*9780*/  IMAD R3, R7.reuse, UR9, R6 ;  /* 0x0000000907037c24 */ /* 0x040fe4000f8e0206 */
[----:B------:R-:W-:Y:S01]  /*9790*/  IMAD.WIDE.U32 R4, R7, UR8, R4 ;  /* 0x0000000807047c25 */ /* 0x000fe2000f8e0004 */
[----:B------:R-:W-:-:S03]  /*97a0*/  ULDC.64 UR8, c[0x0][0xa80] ;  /* 0x0002a00000087ab9 */ /* 0x000fc60000000a00 */
[----:B------:R-:W-:Y:S01]  /*97b0*/  IMAD.IADD R3, R5, 0x1, R3 ;  /* 0x0000000105037824 */ /* 0x000fe200078e0203 */
[----:B------:R-:W-:Y:S01]  /*97c0*/  LEA R5, P0, R4, UR8, 0x1 ;  /* 0x0000000804057c11 */ /* 0x000fe2000f8008ff */
[----:B------:R-:W-:-:S03]  /*97d0*/  IMAD.U32 R6, RZ, RZ, UR45 ;  /* 0x0000002dff067e24 */ /* 0x000fc6000f8e00ff */
[----:B------:R-:W-:Y:S01]  /*97e0*/  LEA.HI.X R10, R4, UR9, R3, 0x1, P0 ;  /* 0x00000009040a7c11 */ /* 0x000fe200080f0c03 */
[----:B------:R-:W0:Y:S01]  /*97f0*/  SHFL.IDX PT, R9, R5, RZ, 0x181f ;  /* 0x00181fff05097589 */ /* 0x000e2200000e0000 */
[----:B------:R-:W-:Y:S01]  /*9800*/  IMAD R4, R6, 0xc0, R8 ;  /* 0x000000c006047824 */ /* 0x000fe200078e0208 */
[----:B------:R-:W-:Y:S02]  /*9810*/  ISETP.GE.AND P0, PT, R16, UR4, PT ;  /* 0x0000000410007c0c */ /* 0x000fe4000bf06270 */
[----:B------:R-:W1:Y:S01]  /*9820*/  SHFL.IDX PT, R13, R5, 0x1, 0x181f ;  /* 0x00381f00050d7f89 */ /* 0x000e6200000e0000 */
[C---:B------:R-:W-:Y:S01]  /*9830*/  VIADD R0, R4.reuse, 0x30 ;  /* 0x0000003004007836 */ /* 0x040fe20000000000 */
[C---:B------:R-:W-:Y:S02]  /*9840*/  IADD3 R3, R4.reuse, 0x60, RZ ;  /* 0x0000006004037810 */ /* 0x040fe40007ffe0ff */
[----:B------:R-:W2:Y:S01]  /*9850*/  SHFL.IDX PT, R21, R5, 0x2, 0x181f ;  /* 0x00581f0005157f89 */ /* 0x000ea200000e0000 */
[CC--:B------:R-:W-:Y:S01]  /*9860*/  ISETP.GE.OR P3, PT, R4.reuse, R29.reuse, P0 ;  /* 0x0000001d0400720c */ /* 0x0c0fe20000766670 */
[----:B------:R-:W-:Y:S01]  /*9870*/  VIADD R4, R4, 0x90 ;  /* 0x0000009004047836 */ /* 0x000fe20000000000 */
[-C--:B------:R-:W-:Y:S01]  /*9880*/  ISETP.GE.OR P2, PT, R0, R29.reuse, P0 ;  /* 0x0000001d0000720c */ /* 0x080fe20000746670 */
[----:B------:R-:W3:Y:S01]  /*9890*/  SHFL.IDX PT, R7, R10, RZ, 0x181f ;  /* 0x00181fff0a077589 */ /* 0x000ee200000e0000 */
[----:B------:R-:W-:-:S02]  /*98a0*/  ISETP.GE.OR P1, PT, R3, R29, P0 ;  /* 0x0000001d0300720c */ /* 0x000fc40000726670 */
[----:B------:R-:W-:Y:S01]  /*98b0*/  ISETP.GE.OR P0, PT, R4, R29, P0 ;  /* 0x0000001d0400720c */ /* 0x000fe20000706670 */
[----:B------:R3:W4:Y:S04]  /*98c0*/  SHFL.IDX PT, R27, R5, 0x3, 0x181f ;  /* 0x00781f00051b7f89 */ /* 0x00072800000e0000 */
[----:B------:R-:W4:Y:S04]  /*98d0*/  SHFL.IDX PT, R11, R10, 0x1, 0x181f ;  /* 0x00381f000a0b7f89 */ /* 0x000f2800000e0000 */
[----:B------:R-:W4:Y:S01]  /*98e0*/  SHFL.IDX PT, R15, R10, 0x2, 0x181f ;  /* 0x00581f000a0f7f89 */ /* 0x000f2200000e0000 */
[----:B0-----:R-:W-:-:S03]  /*98f0*/  @!P3 LEA R4, P6, R16, R9, 0x1 ;  /* 0x000000091004b211 */ /* 0x001fc600078c08ff */
[----:B------:R4:W0:Y:S01]  /*9900*/  SHFL.IDX PT, R25, R10, 0x3, 0x181f ;  /* 0x00781f000a197f89 */ /* 0x00082200000e0000 */
[C---:B-1----:R-:W-:Y:S02]  /*9910*/  @!P2 LEA R6, P5, R16.reuse, R13, 0x1 ;  /* 0x0000000d1006a211 */ /* 0x042fe400078a08ff */
[C---:B--2---:R-:W-:Y:S02]  /*9920*/  @!P1 LEA R8, P4, R16.reuse, R21, 0x1 ;  /* 0x0000001510089211 */ /* 0x044fe400078808ff */
[C---:B---3--:R-:W-:Y:S02]  /*9930*/  @!P3 LEA.HI.X R5, R16.reuse, R7, R12, 0x1, P6 ;  /* 0x000000071005b211 */ /* 0x048fe400030f0c0c */
[----:B----4-:R-:W-:-:S03]  /*9940*/  @!P0 LEA R10, P6, R16, R27, 0x1 ;  /* 0x0000001b100a8211 */ /* 0x010fc600078c08ff */
[----:B------:R1:W-:Y:S01]  /*9950*/  @!P3 ST.E.128 desc[UR54][R4.64], RZ ;  /* 0x000000ff0400b985 */ /* 0x0003e2000c101d36 */
[C-C-:B------:R-:W-:Y:S02]  /*9960*/  @!P2 LEA.HI.X R7, R16.reuse, R11, R12.reuse, 0x1, P5 ;  /* 0x0000000b1007a211 */ /* 0x140fe400028f0c0c */
[----:B------:R-:W-:-:S03]  /*9970*/  @!P1 LEA.HI.X R9, R16, R15, R12, 0x1, P4 ;  /* 0x0000000f10099211 */ /* 0x000fc600020f0c0c */
[----:B------:R1:W-:Y:S01]  /*9980*/  @!P2 ST.E.128 desc[UR54][R6.64], RZ ;  /* 0x000000ff0600a985 */ /* 0x0003e2000c101d36 */
[----:B0-----:R-:W-:-:S03]  /*9990*/  @!P0 LEA.HI.X R11, R16, R25, R12, 0x1, P6 ;  /* 0x00000019100b8211 */ /* 0x001fc600030f0c0c */
[----:B------:R1:W-:Y:S04]  /*99a0*/  @!P1 ST.E.128 desc[UR54][R8.64], RZ ;  /* 0x000000ff08009985 */ /* 0x0003e8000c101d36 */
[----:B------:R1:W-:Y:S02]  /*99b0*/  @!P0 ST.E.128 desc[UR54][R10.64], RZ ;  /* 0x000000ff0a008985 */ /* 0x0003e4000c101d36 */
.L_x_13763:
[----:B------:R-:W-:Y:S05]  /*99c0*/  BSYNC B0 ;  /* 0x0000000000007941 */ /* 0x000fea0003800000 */
.L_x_13759:
[----:B------:R-:W-:Y:S02]  /*99d0*/  ULDC UR4, c[0x0][0xc3c] ;  /* 0x00030f0000047ab9 */ /* 0x000fe40000000800 */
[----:B------:R-:W-:-:S13]  /*99e0*/  ISETP.GE.AND P0, PT, R35, UR4, PT ;  /* 0x0000000423007c0c */ /* 0x000fda000bf06270 */
[----:B------:R-:W-:Y:S05]  /*99f0*/  @!P0 BRA `(.L_x_13769) ;  /* 0xffffff7400088947 */ /* 0x000fea000383ffff */
[----:B------:R-:W-:Y:S05]  /*9a00*/  EXIT ;  /* 0x000000000000794d */ /* 0x000fea0003800000 */
.L_x_13730:
        /* <DEDUP_REMOVED lines=12> */
[----:B------:R-:W0:Y:S04]  /*9ad0*/  @P0 LDS.128 R4, [R2+0x132d0] ;  /* 0x0132d00002040984 */ /* 0x000e280000000c00 */
[----:B0-----:R0:W-:Y:S01]  /*9ae0*/  @P0 STL.64 [R1+0x20], R4 ;  /* 0x0000200401000387 */ /* 0x0011e20000100a00 */
        /* <DEDUP_REMOVED lines=50> */
.L_x_13773:
        /* <DEDUP_REMOVED lines=36> */
.L_x_13771:
[----:B------:R-:W-:-:S04]  /*a050*/  IMAD.IADD R10, R11, 0x1, -R8 ;  /* 0x000000010b0a7824 */ /* 0x000fc800078e0a08 */
[----:B------:R-:W-:-:S05]  /*a060*/  IMAD R3, R5, R2, R10 ;  /* 0x0000000205037224 */ /* 0x000fca00078e020a */
[----:B------:R-:W-:-:S13]  /*a070*/  ISETP.GT.AND P0, PT, R3, R6, PT ;  /* 0x000000060300720c */ /* 0x000fda0003f04270 */
[----:B------:R-:W-:Y:S02]  /*a080*/  VOTEU.ANY UR5, UPT, !P0 ;  /* 0x0000000000057886 */ /* 0x000fe400040e0100 */
[----:B------:R-:W-:Y:S02]  /*a090*/  UPOPC UR39, UR5 ;  /* 0x00000005002772bf */ /* 0x000fe40008000000 */
[----:B------:R-:W-:-:S04]  /*a0a0*/  ISETP.NE.AND P0, PT, RZ, UR5, PT ;  /* 0x00000005ff007c0c */ /* 0x000fc8000bf05270 */
[----:B------:R-:W-:Y:S01]  /*a0b0*/  IMAD.U32 R11, RZ, RZ, UR39 ;  /* 0x00000027ff0b7e24 */ /* 0x000fe2000f8e00ff */
[----:B------:R-:W-:-:S04]  /*a0c0*/  MOV R12, UR39 ;  /* 0x00000027000c7c02 */ /* 0x000fc80008000f00 */
        /* <DEDUP_REMOVED lines=13> */
.L_x_13774:
[----:B01----:R-:W-:Y:S01]  /*a1a0*/  IMAD R5, R11, R2, R10 ;  /* 0x000000020b057224 */ /* 0x003fe200078e020a */
[----:B------:R-:W-:Y:S01]  /*a1b0*/  IABS R12, R0 ;  /* 0x00000000000c7213 */ /* 0x000fe20000000000 */
[----:B------:R-:W-:Y:S01]  /*a1c0*/  IMAD.MOV.U32 R11, RZ, RZ, R13 ;  /* 0x000000ffff0b7224 */ /* 0x000fe200078e000d */
[----:B------:R-:W-:Y:S01]  /*a1d0*/  IABS R4, R9 ;  /* 0x0000000900047213 */ /* 0x000fe20000000000 */
[----:B------:R-:W-:Y:S01]  /*a1e0*/  IMAD.MOV.U32 R2, RZ, RZ, RZ ;  /* 0x000000ffff027224 */ /* 0x000fe200078e00ff */
[----:B------:R0:W-:Y:S01]  /*a1f0*/  STL [R1+0x20], R5 ;  /* 0x0000200501007387 */ /* 0x0001e20000100800 */
[----:B------:R-:W-:Y:S01]  /*a200*/  IMAD R11, R11, R8, RZ ;  /* 0x000000080b0b7224 */ /* 0x000fe200078e02ff */
[----:B------:R-:W1:Y:S01]  /*a210*/  I2F.RP R10, R4 ;  /* 0x00000004000a7306 */ /* 0x000e620000209400 */
[----:B------:R-:W-:Y:S01]  /*a220*/  IMAD.MOV R12, RZ, RZ, -R12 ;  /* 0x000000ffff0c7224 */ /* 0x000fe200078e0a0c */
[----:B------:R-:W-:Y:S01]  /*a230*/  UIADD3 UR39, UR39, UR4, URZ ;  /* 0x0000000427277290 */ /* 0x000fe2000fffe03f */
[----:B------:R-:W-:-:S04]  /*a240*/  IMAD.HI.U32 R2, R3, R11, R2 ;  /* 0x0000000b03027227 */ /* 0x000fc800078e0002 */
[----:B0-----:R-:W-:-:S05]  /*a250*/  IMAD.IADD R5, R6, 0x1, -R5 ;  /* 0x0000000106057824 */ /* 0x001fca00078e0a05 */
[----:B------:R-:W-:Y:S01]  /*a260*/  IABS R6, R5 ;  /* 0x0000000500067213 */ /* 0x000fe20000000000 */
[----:B-1----:R-:W0:Y:S04]  /*a270*/  MUFU.RCP R10, R10 ;  /* 0x0000000a000a7308 */ /* 0x002e280000001000 */
[----:B------:R-:W-:Y:S02]  /*a280*/  IMAD.MOV.U32 R3, RZ, RZ, R6 ;  /* 0x000000ffff037224 */ /* 0x000fe400078e0006 */
[----:B------:R-:W-:Y:S02]  /*a290*/  IMAD.MOV.U32 R6, RZ, RZ, R12 ;  /* 0x000000ffff067224 */ /* 0x000fe400078e000c */
[----:B------:R-:W-:-:S04]  /*a2a0*/  IMAD.HI.U32 R2, R2, R3, RZ ;  /* 0x0000000302027227 */ /* 0x000fc800078e00ff */
[----:B------:R-:W-:Y:S01]  /*a2b0*/  IMAD R3, R2, R6, R3 ;  /* 0x0000000602037224 */ /* 0x000fe200078e0203 */
[----:B------:R-:W-:-:S04]  /*a2c0*/  LOP3.LUT R6, R5, R0, RZ, 0x3c, !PT ;  /* 0x0000000005067212 */ /* 0x000fc800078e3cff */
[----:B------:R-:W-:Y:S01]  /*a2d0*/  ISETP.GT.U32.AND P1, PT, R8, R3, PT ;  /* 0x000000030800720c */ /* 0x000fe20003f24070 */
[----:B0-----:R-:W-:Y:S01]  /*a2e0*/  VIADD R11, R10, 0xffffffe ;  /* 0x0ffffffe0a0b7836 */ /* 0x001fe20000000000 */
        /* <DEDUP_REMOVED lines=21> */
[----:B------:R-:W-:-:S03]  /*a440*/  IMAD R6, R0, R8, RZ ;  /* 0x0000000800067224 */ /* 0x000fc600078e02ff */
        /* <DEDUP_REMOVED lines=18> */
.L_x_13772:
[----:B------:R1:W-:Y:S01]  /*a570*/  STL [R1+0x20], R6 ;  /* 0x0000200601007387 */ /* 0x0003e20000100800 */
[----:B------:R-:W-:-:S03]  /*a580*/  ULDC UR39, c[0x0][0xc3c] ;  /* 0x00030f0000277ab9 */ /* 0x000fc60000000800 */
[----:B------:R1:W-:Y:S04]  /*a590*/  STL [R1+0x24], RZ ;  /* 0x000024ff01007387 */ /* 0x0003e80000100800 */
[----:B------:R1:W-:Y:S02]  /*a5a0*/  STL [R1+0x28], RZ ;  /* 0x000028ff01007387 */ /* 0x0003e40000100800 */
.L_x_13775:
[----:B------:R-:W2:Y:S04]  /*a5b0*/  LDL R8, [R1+0x20] ;  /* 0x0000200001087983 */ /* 0x000ea80000100800 */
        /* <DEDUP_REMOVED lines=10> */
.L_x_13770:
[----:B--2---:R-:W-:Y:S01]  /*a660*/  IMAD.MOV.U32 R0, RZ, RZ, 0x1 ;  /* 0x00000001ff007424 */ /* 0x004fe200078e00ff */
[----:B------:R-:W-:Y:S01]  /*a670*/  ULDC UR4, c[0x0][0xc3c] ;  /* 0x00030f0000047ab9 */ /* 0x000fe20000000800 */
[----:B------:R2:W-:Y:S01]  /*a680*/  STL [R1], RZ ;  /* 0x000000ff01007387 */ /* 0x0005e20000100800 */
[----:B------:R-:W-:-:S03]  /*a690*/  UISETP.GE.AND UP0, UPT, UR39, UR4, UPT ;  /* 0x000000042700728c */ /* 0x000fc6000bf06270 */
[----:B------:R2:W-:Y:S03]  /*a6a0*/  STL [R1+0xc], R0 ;  /* 0x00000c0001007387 */ /* 0x0005e60000100800 */
[----:B------:R-:W-:Y:S01]  /*a6b0*/  PLOP3.LUT P0, PT, PT, PT, UP0, 0x80, 0x0 ;  /* 0x000000000000781c */ /* 0x000fe20003f0f008 */
[----:B------:R2:W-:-:S12]  /*a6c0*/  STL [R1+0x3c], RZ ;  /* 0x00003cff01007387 */ /* 0x0005d80000100800 */
[----:B--2---:R-:W-:Y:S05]  /*a6d0*/  @P0 BRA `(.L_x_13776) ;  /* 0x0000005800d00947 */ /* 0x004fea0003800000 */
[----:B------:R-:W2:Y:S01]  /*a6e0*/  S2R R9, SR_TID.X ;  /* 0x0000000000097919 */ /* 0x000ea20000002100 */
[----:B------:R-:W3:Y:S01]  /*a6f0*/  S2UR UR4, SR_CgaCtaId ;  /* 0x00000000000479c3 */ /* 0x000ee20000008800 */
[----:B------:R-:W-:Y:S01]  /*a700*/  MOV R16, 0x400 ;  /* 0x0000040000107802 */ /* 0x000fe20000000f00 */
[----:B------:R-:W-:Y:S01]  /*a710*/  ULOP3.LUT UR44, UR41, 0x2, URZ, 0xfc, !UPT ;  /* 0x00000002292c7892 */ /* 0x000fe2000f8efc3f */
[----:B------:R4:W-:Y:S01]  /*a720*/  STL [R1+0x3c], RZ ;  /* 0x00003cff01007387 */ /* 0x0009e20000100800 */
[----:B------:R-:W-:Y:S01]  /*a730*/  ULOP3.LUT UR46, UR41, 0x1, URZ, 0xfc, !UPT ;  /* 0x00000001292e7892 */ /* 0x000fe2000f8efc3f */
[----:B------:R-:W-:Y:S01]  /*a740*/  ULDC UR47, c[0x0][0xc] ;  /* 0x00000300002f7ab9 */ /* 0x000fe20000000800 */
[C---:B--2---:R-:W-:Y:S01]  /*a750*/  IMAD.SHL.U32 R23, R9.reuse, 0x40, RZ ;  /* 0x0000004009177824 */ /* 0x044fe200078e00ff */
[--C-:B------:R-:W-:Y:S01]  /*a760*/  SHF.R.U32.HI R0, RZ, 0x1, R9.reuse ;  /* 0x00000001ff007819 */ /* 0x100fe20000011609 */
[C---:B------:R-:W-:Y:S02]  /*a770*/  IMAD.SHL.U32 R2, R9.reuse, 0x20, RZ ;  /* 0x0000002009027824 */ /* 0x040fe400078e00ff */
[----:B0-----:R-:W-:Y:S01]  /*a780*/  IMAD.SHL.U32 R4, R9, 0x8, RZ ;  /* 0x0000000809047824 */ /* 0x001fe200078e00ff */
[----:B------:R-:W-:Y:S01]  /*a790*/  LOP3.LUT R3, R23, 0x180, RZ, 0xc0, !PT ;  /* 0x0000018017037812 */ /* 0x000fe200078ec0ff */
[C---:B------:R-:W-:Y:S01]  /*a7a0*/  IMAD.SHL.U32 R8, R9.reuse, 0x4, RZ ;  /* 0x0000000409087824 */ /* 0x040fe200078e00ff */
[----:B------:R-:W-:Y:S01]  /*a7b0*/  LOP3.LUT R5, R2, 0x80, RZ, 0xc0, !PT ;  /* 0x0000008002057812 */ /* 0x000fe200078ec0ff */
[----:B-1----:R-:W-:Y:S01]  /*a7c0*/  IMAD.SHL.U32 R6, R9, 0x2, RZ ;  /* 0x0000000209067824 */ /* 0x002fe200078e00ff */
[----:B------:R-:W-:Y:S01]  /*a7d0*/  LOP3.LUT R3, R3, 0x30, R0, 0xf8, !PT ;  /* 0x0000003003037812 */ /* 0x000fe200078ef800 */
[----:B------:R-:W-:Y:S01]  /*a7e0*/  IMAD.SHL.U32 R0, R9, 0x10, RZ ;  /* 0x0000001009007824 */ /* 0x000fe200078e00ff */
[----:B------:R-:W-:-:S02]  /*a7f0*/  LOP3.LUT R5, R5, 0x10, R9, 0xf8, !PT ;  /* 0x0000001005057812 */ /* 0x000fc400078ef809 */
[----:B------:R-:W-:Y:S02]  /*a800*/  LOP3.LUT R4, R3, 0x30, R4, 0x78, !PT ;  /* 0x0000003003047812 */ /* 0x000fe400078e7804 */
[----:B------:R-:W-:Y:S02]  /*a810*/  LOP3.LUT R7, R0, 0x600, RZ, 0xc0, !PT ;  /* 0x0000060000077812 */ /* 0x000fe400078ec0ff */
[----:B------:R-:W-:Y:S02]  /*a820*/  LOP3.LUT R5, R5, 0x10, R8, 0x78, !PT ;  /* 0x0000001005057812 */ /* 0x000fe400078e7808 */
[--C-:B------:R-:W-:Y:S02]  /*a830*/  LOP3.LUT R7, R7, 0x60, R2.reuse, 0xf8, !PT ;  /* 0x0000006007077812 */ /* 0x100fe400078ef802 */
[----:B------:R-:W-:Y:S02]  /*a840*/  LOP3.LUT R9, R9, 0x7f, RZ, 0xc0, !PT ;  /* 0x0000007f09097812 */ /* 0x000fe400078ec0ff */
[----:B------:R-:W-:-:S02]  /*a850*/  LOP3.LUT R22, R7, 0x100, R2, 0xf8, !PT ;  /* 0x0000010007167812 */ /* 0x000fc400078ef802 */
[----:B------:R-:W-:Y:S02]  /*a860*/  LOP3.LUT R3, R0, 0x1b0, RZ, 0xc0, !PT ;  /* 0x000001b000037812 */ /* 0x000fe400078ec0ff */
[----:B------:R-:W-:Y:S02]  /*a870*/  LOP3.LUT R23, R4, 0x640, R23, 0xf8, !PT ;  /* 0x0000064004177812 */ /* 0x000fe400078ef817 */
[----:B------:R-:W-:Y:S01]  /*a880*/  LOP3.LUT R22, R22, R5, RZ, 0xfc, !PT ;  /* 0x0000000516167212 */ /* 0x000fe200078efcff */
[----:B---3--:R-:W-:Y:S01]  /*a890*/  IMAD.U32 R5, RZ, RZ, UR4 ;  /* 0x00000004ff057e24 */ /* 0x008fe2000f8e00ff */
[----:B------:R-:W-:Y:S02]  /*a8a0*/  SHF.R.U32.HI R4, RZ, 0x2, R9 ;  /* 0x00000002ff047819 */ /* 0x000fe40000011609 */
[----:B------:R-:W-:Y:S01]  /*a8b0*/  LOP3.LUT R3, R3, 0x30, R6, 0x78, !PT ;  /* 0x0000003003037812 */ /* 0x000fe200078e7806 */
[----:B------:R-:W-:Y:S01]  /*a8c0*/  IMAD.MOV.U32 R6, RZ, RZ, 0x1 ;  /* 0x00000001ff067424 */ /* 0x000fe200078e00ff */
[----:B------:R-:W-:-:S02]  /*a8d0*/  LOP3.LUT R4, R4, 0x60, R2, 0xf8, !PT ;  /* 0x0000006004047812 */ /* 0x000fc400078ef802 */
[----:B------:R-:W-:Y:S02]  /*a8e0*/  LEA R16, R5, R16, 0x18 ;  /* 0x0000001005107211 */ /* 0x000fe400078ec0ff */
[----:B------:R-:W-:Y:S01]  /*a8f0*/  LOP3.LUT R2, R3, 0x640, R0, 0xf8, !PT ;  /* 0x0000064003027812 */ /* 0x000fe200078ef800 */
[----:B------:R4:W-:Y:S01]  /*a900*/  STL [R1+0xc], R6 ;  /* 0x00000c0601007387 */ /* 0x0009e20000100800 */
[----:B------:R-:W-:-:S03]  /*a910*/  LOP3.LUT R3, R4, 0x80, RZ, 0xfc, !PT ;  /* 0x0000008004037812 */ /* 0x000fc600078efcff */
[----:B------:R-:W-:Y:S01]  /*a920*/  IMAD.IADD R0, R16, 0x1, R2 ;  /* 0x0000000110007824 */ /* 0x000fe200078e0202 */
[----:B------:R4:W-:Y:S04]  /*a930*/  STL [R1+0x30], R5 ;  /* 0x0000300501007387 */ /* 0x0009e80000100800 */
[----:B------:R4:W-:Y:S04]  /*a940*/  STL [R1], RZ ;  /* 0x000000ff01007387 */ /* 0x0009e80000100800 */
[----:B------:R4:W-:Y:S04]  /*a950*/  STL [R1+0x34], R2 ;  /* 0x0000340201007387 */ /* 0x0009e80000100800 */
[----:B------:R4:W-:Y:S02]  /*a960*/  STL [R1+0x38], R0 ;  /* 0x0000380001007387 */ /* 0x0009e40000100800 */
.L_x_13850:
[----:B------:R-:W-:Y:S01]  /*a970*/  ULDC.64 UR4, c[0x0][0xc88] ;  /* 0x0003220000047ab9 */ /* 0x000fe20000000a00 */
[----:B------:R-:W-:Y:S01]  /*a980*/  ULDC.64 UR8, c[0x0][0xa18] ;  /* 0x0002860000087ab9 */ /* 0x000fe20000000a00 */
[----:B------:R-:W-:Y:S01]  /*a990*/  UIMAD.WIDE UR4, UR39, 0x4, UR4 ;  /* 0x00000004270478a5 */ /* 0x000fe2000f8e0204 */
[----:B------:R-:W-:Y:S01]  /*a9a0*/  ULDC.64 UR10, c[0x0][0xa28] ;  /* 0x00028a00000a7ab9 */ /* 0x000fe20000000a00 */
[----:B------:R-:W-:Y:S01]  /*a9b0*/  ULDC.64 UR6, c[0x0][0xa00] ;  /* 0x0002800000067ab9 */ /* 0x000fe20000000a00 */
[----:B--2--5:R-:W-:Y:S01]  /*a9c0*/  IMAD.MOV.U32 R24, RZ, RZ, RZ ;  /* 0x000000ffff187224 */ /* 0x024fe200078e00ff */
[----:B0-----:R-:W0:Y:S02]  /*a9d0*/  LDC R8, c[0x0][0x424] ;  /* 0x00010900ff087b82 */ /* 0x001e240000000800 */
[----:B---34-:R-:W-:Y:S02]  /*a9e0*/  IMAD.U32 R2, RZ, RZ, UR4 ;  /* 0x00000004ff027e24 */ /* 0x018fe4000f8e00ff */
[----:B------:R-:W-:-:S05]  /*a9f0*/  IMAD.U32 R3, RZ, RZ, UR5 ;  /* 0x00000005ff037e24 */ /* 0x000fca000f8e00ff */
[----:B------:R-:W2:Y:S01]  /*aa00*/  LDG.E R2, desc[UR54][R2.64] ;  /* 0x0000003602027981 */ /* 0x000ea2000c1e1900 */
[----:B------:R-:W-:Y:S01]  /*aa10*/  UISETP.NE.U32.AND UP1, UPT, UR8, URZ, UPT ;  /* 0x0000003f0800728c */ /* 0x000fe2000bf25070 */
[----:B------:R-:W1:Y:S01]  /*aa20*/  LDC R7, c[0x0][0x2f0] ;  /* 0x0000bc00ff077b82 */ /* 0x000e620000000800 */
[----:B------:R-:W-:Y:S02]  /*aa30*/  UISETP.NE.U32.AND UP0, UPT, UR10, URZ, UPT ;  /* 0x0000003f0a00728c */ /* 0x000fe4000bf05070 */
[----:B------:R-:W-:Y:S02]  /*aa40*/  UISETP.NE.AND.EX UP1, UPT, UR9, URZ, UPT, UP1 ;  /* 0x0000003f0900728c */ /* 0x000fe4000bf25310 */
[----:B------:R-:W-:Y:S02]  /*aa50*/  UISETP.NE.U32.AND UP2, UPT, UR6, URZ, UPT ;  /* 0x0000003f0600728c */ /* 0x000fe4000bf45070 */
[----:B------:R-:W-:Y:S02]  /*aa60*/  UISETP.NE.AND.EX UP0, UPT, UR11, URZ, UPT, UP0 ;  /* 0x0000003f0b00728c */ /* 0x000fe4000bf05300 */
[----:B------:R-:W-:Y:S01]  /*aa70*/  UISETP.NE.AND.EX UP4, UPT, UR7, URZ, UPT, UP2 ;  /* 0x0000003f0700728c */ /* 0x000fe2000bf85320 */
[----:B------:R-:W-:-:S03]  /*aa80*/  PLOP3.LUT P1, PT, PT, PT, UP1, 0x80, 0x0 ;  /* 0x000000000000781c */ /* 0x000fc60003f2f018 */
[----:B------:R-:W-:Y:S01]  /*aa90*/  PLOP3.LUT P0, PT, PT, PT, UP0, 0x80, 0x0 ;  /* 0x000000000000781c */ /* 0x000fe20003f0f008 */
[----:B------:R-:W-:Y:S01]  /*aaa0*/  UMOV UR38, URZ ;  /* 0x0000003f00267c82 */ /* 0x000fe20008000000 */
[----:B------:R-:W-:Y:S01]  /*aab0*/  PLOP3.LUT P2, PT, PT, PT, UP4, 0x80, 0x0 ;  /* 0x000000000000781c */ /* 0x000fe20003f4f048 */
[----:B------:R-:W-:Y:S01]  /*aac0*/  UP2UR UR36, UPR, URZ, 0x10 ;  /* 0x000000103f247883 */ /* 0x000fe20008000000 */
[----:B--2---:R-:W-:-:S13]  /*aad0*/  R2UR UR43, R2 ;  /* 0x00000000022b72ca */ /* 0x004fda00000e0000 */
[----:B------:R-:W-:Y:S02]  /*aae0*/  USHF.R.S32.HI UR42, URZ, 0x1f, UR43 ;  /* 0x0000001f3f2a7899 */ /* 0x000fe4000801142b */
[----:B------:R-:W-:Y:S02]  /*aaf0*/  USHF.L.U32 UR45, UR43, 0x2, URZ ;  /* 0x000000022b2d7899 */ /* 0x000fe4000800063f */
[----:B------:R-:W-:Y:S02]  /*ab00*/  USHF.L.U64.HI UR37, UR43, 0x2, UR42 ;  /* 0x000000022b257899 */ /* 0x000fe4000801022a */
[----:B------:R-:W-:Y:S02]  /*ab10*/  UIADD3 UR5, UP2, UR45, UR6, URZ ;  /* 0x000000062d057290 */ /* 0x000fe4000ff5e03f */
[----:B------:R-:W-:Y:S02]  /*ab20*/  @UP1 UIADD3 UR6, UP3, UR45, UR8, URZ ;  /* 0x000000082d061290 */ /* 0x000fe4000ff7e03f */
[----:B------:R-:W-:-:S02]  /*ab30*/  UIADD3.X UR8, UR37, UR7, URZ, UP2, !UPT ;  /* 0x0000000725087290 */ /* 0x000fc400097fe43f */
[----:B------:R-:W-:Y:S01]  /*ab40*/  @UP1 UIADD3.X UR7, UR37, UR9, URZ, UP3, !UPT ;  /* 0x0000000925071290 */ /* 0x000fe20009ffe43f */
[----:B------:R-:W-:Y:S01]  /*ab50*/  IMAD.U32 R2, RZ, RZ, UR5 ;  /* 0x00000005ff027e24 */ /* 0x000fe2000f8e00ff */
[----:B------:R-:W-:Y:S01]  /*ab60*/  @UP0 ULEA UR4, UP1, UR43, UR10, 0x2 ;  /* 0x0000000a2b040291 */ /* 0x000fe2000f82103f */
[----:B------:R-:W-:Y:S02]  /*ab70*/  IMAD.U32 R4, RZ, RZ, UR6 ;  /* 0x00000006ff047e24 */ /* 0x000fe4000f8e00ff */
[----:B------:R-:W-:Y:S01]  /*ab80*/  IMAD.U32 R3, RZ, RZ, UR8 ;  /* 0x00000008ff037e24 */ /* 0x000fe2000f8e00ff */
[----:B------:R-:W-:Y:S01]  /*ab90*/  @UP0 ULEA.HI.X UR5, UR43, UR11, UR42, 0x2, UP1 ;  /* 0x0000000b2b050291 */ /* 0x000fe200088f142a */
[----:B------:R-:W-:-:S03]  /*aba0*/  IMAD.U32 R5, RZ, RZ, UR7 ;  /* 0x00000007ff057e24 */ /* 0x000fc6000f8e00ff */
[----:B------:R-:W2:Y:S04]  /*abb0*/  @P2 LDG.E R0, desc[UR54][R2.64] ;  /* 0x0000003602002981 */ /* 0x000ea8000c1e1900 */
[----:B------:R3:W4:Y:S02]  /*abc0*/  @P1 LDG.E R6, desc[UR54][R4.64] ;  /* 0x0000003604061981 */ /* 0x000724000c1e1900 */
[----:B---3--:R-:W-:Y:S01]  /*abd0*/  MOV R4, UR4 ;  /* 0x0000000400047c02 */ /* 0x008fe20008000f00 */
[----:B------:R-:W-:-:S05]  /*abe0*/  IMAD.U32 R5, RZ, RZ, UR5 ;  /* 0x00000005ff057e24 */ /* 0x000fca000f8e00ff */
[----:B------:R3:W5:Y:S01]  /*abf0*/  @P0 LDG.E R24, desc[UR54][R4.64] ;  /* 0x0000003604180981 */ /* 0x000762000c1e1900 */
[----:B------:R-:W-:Y:S01]  /*ac00*/  PLOP3.LUT P2, PT, PT, PT, UP4, 0x80, 0x0 ;  /* 0x000000000000781c */ /* 0x000fe20003f4f048 */
[----:B---3--:R-:W3:Y:S02]  /*ac10*/  LDC.64 R4, c[0x0][0x418] ;  /* 0x00010600ff047b82 */ /* 0x008ee40000000a00 */
[----:B---3--:R-:W-:-:S04]  /*ac20*/  ISETP.NE.U32.AND P0, PT, R4, RZ, PT ;  /* 0x000000ff0400720c */ /* 0x008fc80003f05070 */
[----:B------:R-:W-:-:S06]  /*ac30*/  ISETP.NE.AND.EX P0, PT, R5, RZ, PT, P0 ;  /* 0x000000ff0500720c */ /* 0x000fcc0003f05300 */
[----:B--2---:R-:W-:Y:S02]  /*ac40*/  @P2 R2UR UR38, R0 ;  /* 0x00000000002622ca */ /* 0x004fe400000e0000 */
[----:B----4-:R-:W-:Y:S01]  /*ac50*/  @P1 R2UR UR40, R6 ;  /* 0x00000000062812ca */ /* 0x010fe200000e0000 */
[----:B-----5:R2:W-:Y:S01]  /*ac60*/  STL [R1+0x14], R24 ;  /* 0x0000141801007387 */ /* 0x0205e20000100800 */
[----:B01----:R-:W-:-:S13]  /*ac70*/  @P1 BRA `(.L_x_13777) ;  /* 0x0000000000241947 */ /* 0x003fda0003800000 */
[----:B------:R-:W-:Y:S01]  /*ac80*/  UISETP.NE.AND UP0, UPT, UR36, URZ, UPT ;  /* 0x0000003f2400728c */ /* 0x000fe2000bf05270 */
[----:B------:R-:W-:-:S05]  /*ac90*/  ULDC UR40, c[0x0][0x288] ;  /* 0x0000a20000287ab9 */ /* 0x000fca0000000800 */
[----:B------:R-:W-:-:S13]  /*aca0*/  PLOP3.LUT P1, PT, PT, PT, UP0, 0x40, 0x0 ;  /* 0x000000000000781c */ /* 0x000fda0003f2e808 */
[----:B------:R-:W-:Y:S05]  /*acb0*/  @P1 BRA `(.L_x_13777) ;  /* 0x0000000000141947 */ /* 0x000fea0003800000 */
[----:B------:R-:W3:Y:S04]  /*acc0*/  LDG.E R4, desc[UR54][R2.64] ;  /* 0x0000003602047981 */ /* 0x000ee8000c1e1900 */
[----:B------:R-:W4:Y:S01]  /*acd0*/  LDG.E R0, desc[UR54][R2.64+0x4] ;  /* 0x0000043602007981 */ /* 0x000f22000c1e1900 */
[----:B---3--:R-:W-:Y:S02]  /*ace0*/  R2UR UR4, R4 ;  /* 0x00000000040472ca */ /* 0x008fe400000e0000 */
[----:B----4-:R-:W-:-:S13]  /*acf0*/  R2UR UR40, R0 ;  /* 0x00000000002872ca */ /* 0x010fda00000e0000 */
[----:B------:R-:W-:-:S12]  /*ad00*/  UIADD3 UR40, -UR4, UR40, URZ ;  /* 0x0000002804287290 */ /* 0x000fd8000fffe13f */
.L_x_13777:
[----:B------:R-:W-:Y:S01]  /*ad10*/  IMAD.U32 R0, RZ, RZ, UR43 ;  /* 0x0000002bff007e24 */ /* 0x000fe2000f8e00ff */
[----:B------:R-:W-:Y:S01]  /*ad20*/  ULDC.64 UR4, c[0x0][0xa20] ;  /* 0x0002880000047ab9 */ /* 0x000fe20000000a00 */
[----:B------:R-:W-:Y:S02]  /*ad30*/  SEL R8, R8, 0x1, P0 ;  /* 0x0000000108087807 */ /* 0x000fe40000000000 */
[----:B------:R-:W-:Y:S01]  /*ad40*/  ISETP.NE.U32.AND P1, PT, RZ, UR4, PT ;  /* 0x00000004ff007c0c */ /* 0x000fe2000bf25070 */
[----:B------:R0:W-:Y:S02]  /*ad50*/  STL [R1+0x8], R0 ;  /* 0x0000080001007387 */ /* 0x0001e40000100800 */
[----:B------:R-:W-:Y:S01]  /*ad60*/  IMAD R18, R8, R7, RZ ;  /* 0x0000000708127224 */ /* 0x000fe200078e02ff */
[----:B------:R-:W-:-:S13]  /*ad70*/  ISETP.NE.AND.EX P1, PT, RZ, UR5, PT, P1 ;  /* 0x00000005ff007c0c */ /* 0x000fda000bf25310 */
[----:B0-----:R-:W-:Y:S05]  /*ad80*/  @!P1 BRA `(.L_x_13778) ;  /* 0x0000000000189947 */ /* 0x001fea0003800000 */
[----:B------:R-:W-:-:S04]  /*ad90*/  UIADD3 UR4, UP0, UR45, UR4, URZ ;  /* 0x000000042d047290 */ /* 0x000fc8000ff1e03f */
[----:B------:R-:W-:Y:S02]  /*ada0*/  UIADD3.X UR5, UR37, UR5, URZ, UP0, !UPT ;  /* 0x0000000525057290 */ /* 0x000fe400087fe43f */
[----:B------:R-:W-:-:S04]  /*adb0*/  IMAD.U32 R2, RZ, RZ, UR4 ;  /* 0x00000004ff027e24 */ /* 0x000fc8000f8e00ff */
[----:B------:R-:W-:-:S05]  /*adc0*/  IMAD.U32 R3, RZ, RZ, UR5 ;  /* 0x00000005ff037e24 */ /* 0x000fca000f8e00ff */
[----:B------:R0:W5:Y:S01]  /*add0*/  LDG.E R18, desc[UR54][R2.64] ;  /* 0x0000003602127981 */ /* 0x000162000c1e1900 */
[----:B------:R-:W-:Y:S05]  /*ade0*/  BRA `(.L_x_13779) ;  /* 0x0000000000247947 */ /* 0x000fea0003800000 */
.L_x_13778:
[----:B------:R-:W-:Y:S02]  /*adf0*/  ULDC.64 UR4, c[0x0][0xa08] ;  /* 0x0002820000047ab9 */ /* 0x000fe40000000a00 */
[----:B------:R-:W-:-:S04]  /*ae00*/  ISETP.NE.U32.AND P0, PT, RZ, UR4, PT ;  /* 0x00000004ff007c0c */ /* 0x000fc8000bf05070 */
[----:B------:R-:W-:-:S13]  /*ae10*/  ISETP.NE.AND.EX P0, PT, RZ, UR5, PT, P0 ;  /* 0x00000005ff007c0c */ /* 0x000fda000bf05300 */
[----:B------:R-:W-:Y:S05]  /*ae20*/  @!P0 BRA `(.L_x_13779) ;  /* 0x0000000000148947 */ /* 0x000fea0003800000 */
[----:B------:R-:W0:Y:S02]  /*ae30*/  LDC.64 R2, c[0x0][0xa08] ;  /* 0x00028200ff027b82 */ /* 0x000e240000000a00 */
[----:B0-----:R-:W-:-:S05]  /*ae40*/  IMAD.WIDE R2, R0, 0x4, R2 ;  /* 0x0000000400027825 */ /* 0x001fca00078e0202 */
[----:B------:R-:W3:Y:S04]  /*ae50*/  LDG.E R18, desc[UR54][R2.64] ;  /* 0x0000003602127981 */ /* 0x000ee8000c1e1900 */
[----:B------:R-:W3:Y:S02]  /*ae60*/  LDG.E R5, desc[UR54][R2.64+0x4] ;  /* 0x0000043602057981 */ /* 0x000ee4000c1e1900 */
[----:B---3--:R-:W-:-:S07]  /*ae70*/  IMAD.IADD R18, R5, 0x1, -R18 ;  /* 0x0000000105127824 */ /* 0x008fce00078e0a12 */
.L_x_13779:
[----:B------:R-:W3:Y:S01]  /*ae80*/  LDL R17, [R1+0x28] ;  /* 0x0000280001117983 */ /* 0x000ee20000100800 */
[----:B-----5:R-:W-:-:S04]  /*ae90*/  IMAD.IADD R18, R18, 0x1, -R24 ;  /* 0x0000000112127824 */ /* 0x020fc800078e0a18 */
[C---:B0-----:R-:W-:Y:S01]  /*aea0*/  VIADD R2, R18.reuse, 0x9f ;  /* 0x0000009f12027836 */ /* 0x041fe20000000000 */
[----:B------:R-:W-:-:S03]  /*aeb0*/  ISETP.GE.AND P0, PT, R18, 0x1, PT ;  /* 0x000000011200780c */ /* 0x000fc60003f06270 */
[----:B------:R-:W-:Y:S01]  /*aec0*/  IMAD.HI R2, R2, 0x66666667, RZ ;  /* 0x6666666702027827 */ /* 0x000fe200078e02ff */
[----:B---3--:R-:W-:-:S04]  /*aed0*/  LOP3.LUT R0, R17, 0xff000000, RZ, 0xc0, !PT ;  /* 0xff00000011007812 */ /* 0x008fc800078ec0ff */
        /* <DEDUP_REMOVED lines=15> */
[----:B------:R-:W-:Y:S02]  /*afd0*/  ISETP.GE.AND P2, PT, R2, RZ, PT ;  /* 0x000000ff0200720c */ /* 0x000fe40003f46270 */
        /* <DEDUP_REMOVED lines=21> */
.L_x_13780:
        /* <DEDUP_REMOVED lines=22> */
[----:B0-----:R-:W-:-:S05]  /*b290*/  IADD3 R0, R0, UR47, R7 ;  /* 0x0000002f00007c10 */ /* 0x001fca000fffe007 */
[----:B------:R1:W-:Y:S01]  /*b2a0*/  STL [R1+0x20], R0 ;  /* 0x0000200001007387 */ /* 0x0003e20000100800 */
[----:B------:R-:W-:Y:S05]  /*b2b0*/  BRA `(.L_x_13783) ;  /* 0x0000004000a07947 */ /* 0x000fea0003800000 */
.L_x_13782:
        /* <DEDUP_REMOVED lines=19> */
[----:B0-2---:R-:W-:Y:S05]  /*b3f0*/  CALL.ABS.NOINC R2 ;  /* 0x0000000002007343 */ /* 0x005fea0003c00000 */
.L_x_13785:
[----:B------:R-:W-:Y:S05]  /*b400*/  BSYNC B6 ;  /* 0x0000000000067941 */ /* 0x000fea0003800000 */
.L_x_13784:
[----:B------:R-:W3:Y:S01]  /*b410*/  LDL.LU R25, [R1+0x10] ;  /* 0x0000100001197983 */ /* 0x000ee20000300800 */
[----:B------:R-:W-:Y:S01]  /*b420*/  VIADD R0, R16, 0x6000 ;  /* 0x0000600010007836 */ /* 0x000fe20000000000 */
[----:B------:R-:W-:Y:S04]  /*b430*/  BSSY B6, `(.L_x_13786) ;  /* 0x0000016000067945 */ /* 0x000fe80003800000 */
[----:B------:R-:W-:Y:S02]  /*b440*/  LOP3.LUT P0, RZ, R0, 0x1bf, RZ, 0xc0, !PT ;  /* 0x000001bf00ff7812 */ /* 0x000fe4000780c0ff */
[----:B---3--:R-:W-:-:S11]  /*b450*/  LOP3.LUT R25, R25, 0xfffffffe, RZ, 0xc0, !PT ;  /* 0xfffffffe19197812 */ /* 0x008fd600078ec0ff */
[----:B------:R-:W-:-:S05]  /*b460*/  @P0 LOP3.LUT R25, R25, 0x1, RZ, 0xfc, !PT ;  /* 0x0000000119190812 */ /* 0x000fca00078efcff */
[----:B------:R0:W-:Y:S01]  /*b470*/  STL [R1+0x10], R25 ;  /* 0x0000101901007387 */ /* 0x0001e20000100800 */
        /* <DEDUP_REMOVED lines=16> */
[----:B012---:R-:W-:Y:S05]  /*b580*/  CALL.ABS.NOINC R2 ;  /* 0x0000000002007343 */ /* 0x007fea0003c00000 */
.L_x_13787:
[----:B------:R-:W-:Y:S05]  /*b590*/  BSYNC B6 ;  /* 0x0000000000067941 */ /* 0x000fea0003800000 */
.L_x_13786:
        /* <DEDUP_REMOVED lines=20> */
.L_x_13789:
[----:B------:R-:W-:Y:S05]  /*b6e0*/  BSYNC B6 ;  /* 0x0000000000067941 */ /* 0x000fea0003800000 */
.L_x_13788:
        /* <DEDUP_REMOVED lines=19> */
.L_x_13791:
[----:B------:R-:W-:Y:S05]  /*b820*/  BSYNC B6 ;  /* 0x0000000000067941 */ /* 0x000fea0003800000 */
.L_x_13790:
[----:B------:R1:W3:Y:S01]  /*b830*/  LDL R20, [R1+0x8] ;  /* 0x0000080001147983 */ /* 0x0002e20000100800 */
[----:B------:R-:W-:Y:S01]  /*b840*/  ULDC.64 UR4, c[0x0][0x9f8] ;  /* 0x00027e0000047ab9 */ /* 0x000fe20000000a00 */
[----:B------:R-:W4:Y:S01]  /*b850*/  LDC R21, c[0x0][0x430] ;  /* 0x00010c00ff157b82 */ /* 0x000f220000000800 */
[----:B------:R-:W-:-:S04]  /*b860*/  UISETP.NE.U32.AND UP0, UPT, UR4, URZ, UPT ;  /* 0x0000003f0400728c */ /* 0x000fc8000bf05070 */
[----:B------:R-:W-:-:S06]  /*b870*/  UISETP.NE.AND.EX UP0, UPT, UR5, URZ, UPT, UP0 ;  /* 0x0000003f0500728c */ /* 0x000fcc000bf05300 */
[----:B------:R-:W-:-:S05]  /*b880*/  PLOP3.LUT P0, PT, PT, PT, UP0, 0x80, 0x0 ;  /* 0x000000000000781c */ /* 0x000fca0003f0f008 */
[----:B------:R-:W-:-:S04]  /*b890*/  @UP0 UIADD3 UR4, UP1, UR45, UR4, URZ ;  /* 0x000000042d040290 */ /* 0x000fc8000ff3e03f */
[----:B------:R-:W-:Y:S02]  /*b8a0*/  @UP0 UIADD3.X UR5, UR37, UR5, URZ, UP1, !UPT ;  /* 0x0000000525050290 */ /* 0x000fe40008ffe43f */
[----:B------:R-:W-:-:S04]  /*b8b0*/  IMAD.U32 R2, RZ, RZ, UR4 ;  /* 0x00000004ff027e24 */ /* 0x000fc8000f8e00ff */
[----:B------:R-:W-:-:S05]  /*b8c0*/  IMAD.U32 R3, RZ, RZ, UR5 ;  /* 0x00000005ff037e24 */ /* 0x000fca000f8e00ff */
[----:B---3--:R-:W3:Y:S01]  /*b8d0*/  @P0 LDG.E R20, desc[UR54][R2.64] ;  /* 0x0000003602140981 */ /* 0x008ee2000c1e1900 */
[----:B----4-:R-:W-:Y:S01]  /*b8e0*/  ISETP.NE.AND P2, PT, R21, 0x1, PT ;  /* 0x000000011500780c */ /* 0x010fe20003f45270 */
[----:B------:R-:W-:Y:S01]  /*b8f0*/  UMOV UR4, 0xffffffff ;  /* 0xffffffff00047882 */ /* 0x000fe20000000000 */
[----:B0-----:R-:W-:-:S11]  /*b900*/  LOP3.LUT R25, R25, 0xfffffff7, RZ, 0xc0, !PT ;  /* 0xfffffff719197812 */ /* 0x001fd600078ec0ff */
[----:B------:R-:W-:Y:S01]  /*b910*/  @P2 LOP3.LUT R25, R25, 0x8, RZ, 0xfc, !PT ;  /* 0x0000000819192812 */ /* 0x000fe200078efcff */
[----:B---3--:R1:W-:Y:S04]  /*b920*/  @P0 STL [R1+0x8], R20 ;  /* 0x0000081401000387 */ /* 0x0083e80000100800 */
[----:B------:R1:W-:Y:S01]  /*b930*/  STL [R1+0x10], R25 ;  /* 0x0000101901007387 */ /* 0x0003e20000100800 */
[----:B------:R-:W-:Y:S05]  /*b940*/  BRA.DIV UR4, `(.L_x_13792) ;  /* 0x0000004e04b87947 */ /* 0x000fea000b800000 */
.L_x_13870:
[----:B------:R-:W0:Y:S01]  /*b950*/  S2R R0, SR_TID.X ;  /* 0x0000000000007919 */ /* 0x000e220000002100 */
[----:B------:R-:W-:Y:S01]  /*b960*/  UMOV UR4, 0xa0 ;  /* 0x000000a000047882 */ /* 0x000fe20000000000 */
[----:B------:R-:W3:Y:S01]  /*b970*/  @P2 LDC R5, c[0x0][0x434] ;  /* 0x00010d00ff052b82 */ /* 0x000ee20000000800 */
[----:B------:R-:W-:Y:S01]  /*b980*/  UIMAD UR4, UR48, UR4, -0xa0 ;  /* 0xffffff60300474a4 */ /* 0x000fe2000f8e0204 */
[----:B------:R-:W4:Y:S01]  /*b990*/  S2R R10, SR_TID.X ;  /* 0x00000000000a7919 */ /* 0x000f220000002100 */
[----:B------:R-:W-:Y:S01]  /*b9a0*/  SHF.R.S32.HI R14, RZ, 0x1f, R20 ;  /* 0x0000001fff0e7819 */ /* 0x000fe20000011414 */
[----:B------:R-:W-:Y:S01]  /*b9b0*/  IMAD.MOV.U32 R12, RZ, RZ, R25 ;  /* 0x000000ffff0c7224 */ /* 0x000fe200078e0019 */
[----:B------:R-:W2:Y:S03]  /*b9c0*/  S2R R11, SR_TID.X ;  /* 0x00000000000b7919 */ /* 0x000ea60000002100 */
[----:B------:R-:W1:Y:S01]  /*b9d0*/  @P2 LDC R4, c[0x0][0x438] ;  /* 0x00010e00ff042b82 */ /* 0x000e620000000800 */
[----:B------:R1:W-:Y:S01]  /*b9e0*/  STL [R1+0x18], R14 ;  /* 0x0000180e01007387 */ /* 0x0003e20000100800 */
[C---:B0-----:R-:W-:Y:S01]  /*b9f0*/  LOP3.LUT R2, R0.reuse, 0x7f, RZ, 0xc0, !PT ;  /* 0x0000007f00027812 */ /* 0x041fe200078ec0ff */
[----:B------:R-:W-:-:S03]  /*ba00*/  IMAD.SHL.U32 R0, R0, 0x20, RZ ;  /* 0x0000002000007824 */ /* 0x000fc600078e00ff */
[----:B------:R-:W-:Y:S02]  /*ba10*/  SHF.R.U32.HI R2, RZ, 0x2, R2 ;  /* 0x00000002ff027819 */ /* 0x000fe40000011602 */
[----:B----4-:R-:W-:Y:S02]  /*ba20*/  LOP3.LUT R10, R10, 0x7f, RZ, 0xc0, !PT ;  /* 0x0000007f0a0a7812 */ /* 0x010fe400078ec0ff */
[----:B------:R-:W-:Y:S01]  /*ba30*/  LOP3.LUT R0, R2, 0x60, R0, 0xf8, !PT ;  /* 0x0000006002007812 */ /* 0x000fe200078ef800 */
[----:B--2---:R-:W-:Y:S01]  /*ba40*/  IMAD.SHL.U32 R13, R11, 0x20, RZ ;  /* 0x000000200b0d7824 */ /* 0x004fe200078e00ff */
[----:B------:R-:W-:-:S03]  /*ba50*/  SHF.R.U32.HI R10, RZ, 0x2, R10 ;  /* 0x00000002ff0a7819 */ /* 0x000fc6000001160a */
[----:B------:R-:W-:Y:S01]  /*ba60*/  VIADD R3, R0, UR4 ;  /* 0x0000000400037c36 */ /* 0x000fe20008000000 */
[----:B------:R-:W-:-:S03]  /*ba70*/  LOP3.LUT R13, R10, 0x60, R13, 0xf8, !PT ;  /* 0x000000600a0d7812 */ /* 0x000fc600078ef80d */
[C---:B------:R-:W-:Y:S01]  /*ba80*/  IMAD.IADD R8, R3.reuse, 0x1, R24 ;  /* 0x0000000103087824 */ /* 0x040fe200078e0218 */
[----:B------:R-:W-:Y:S02]  /*ba90*/  ISETP.GE.AND P0, PT, R3, R18, PT ;  /* 0x000000120300720c */ /* 0x000fe40003f06270 */
[----:B------:R-:W-:Y:S01]  /*baa0*/  LOP3.LUT R13, R13, 0x80, RZ, 0xfc, !PT ;  /* 0x000000800d0d7812 */ /* 0x000fe200078efcff */
[----:B---3--:R-:W-:-:S04]  /*bab0*/  @P2 IMAD.HI.U32 R5, R8, R5, RZ ;  /* 0x0000000508052227 */ /* 0x008fc800078e00ff */
[----:B------:R-:W-:Y:S01]  /*bac0*/  IMAD.MOV.U32 R0, RZ, RZ, R8 ;  /* 0x000000ffff007224 */ /* 0x000fe200078e0008 */
[----:B-1----:R-:W-:-:S05]  /*bad0*/  @P2 SHF.R.U32.HI R0, RZ, R4, R5 ;  /* 0x00000004ff002219 */ /* 0x002fca0000011605 */
        /* <DEDUP_REMOVED lines=8> */
[C---:B-1----:R-:W-:Y:S01]  /*bb60*/  @!P0 LEA R6, P1, R2.reuse, R4, 0x2 ;  /* 0x0000000402068211 */ /* 0x042fe200078210ff */
[----:B------:R-:W0:Y:S01]  /*bb70*/  @P2 LDC R3, c[0x0][0x434] ;  /* 0x00010d00ff032b82 */ /* 0x000e220000000800 */
[----:B------:R-:W-:Y:S02]  /*bb80*/  IMAD.MOV.U32 R4, RZ, RZ, RZ ;  /* 0x000000ffff047224 */ /* 0x000fe400078e00ff */
[----:B------:R-:W-:Y:S01]  /*bb90*/  @!P0 LEA.HI.X R7, R2, R5, R9, 0x2, P1 ;  /* 0x0000000502078211 */ /* 0x000fe200008f1409 */
[----:B------:R-:W-:-:S04]  /*bba0*/  VIADD R5, R13, UR4 ;  /* 0x000000040d057c36 */ /* 0x000fc80008000000 */
[----:B------:R-:W1:Y:S01]  /*bbb0*/  @P2 LDC R2, c[0x0][0x438] ;  /* 0x00010e00ff022b82 */ /* 0x000e620000000800 */
[----:B------:R2:W5:Y:S01]  /*bbc0*/  @!P0 LDG.E R4, desc[UR54][R6.64] ;  /* 0x0000003606048981 */ /* 0x000562000c1e1900 */
[C---:B------:R-:W-:Y:S01]  /*bbd0*/  ISETP.GE.AND P0, PT, R5.reuse, R18, PT ;  /* 0x000000120500720c */ /* 0x040fe20003f06270 */
[----:B------:R-:W-:Y:S02]  /*bbe0*/  IMAD.IADD R5, R5, 0x1, R24 ;  /* 0x0000000105057824 */ /* 0x000fe400078e0218 */
[----:B------:R-:W-:Y:S01]  /*bbf0*/  IMAD.MOV R0, RZ, RZ, -R0 ;  /* 0x000000ffff007224 */ /* 0x000fe200078e0a00 */
[----:B------:R-:W-:Y:S01]  /*bc00*/  ISETP.GT.U32.OR P0, PT, R13, 0x9f, P0 ;  /* 0x0000009f0d00780c */ /* 0x000fe20000704470 */
[----:B------:R-:W-:Y:S02]  /*bc10*/  IMAD.MOV.U32 R10, RZ, RZ, R5 ;  /* 0x000000ffff0a7224 */ /* 0x000fe400078e0005 */
[----:B------:R-:W-:Y:S02]  /*bc20*/  IMAD R8, R21, R0, R8 ;  /* 0x0000000015087224 */ /* 0x000fe400078e0208 */
[----:B0-----:R-:W-:-:S08]  /*bc30*/  @P2 IMAD.HI.U32 R3, R5, R3, RZ ;  /* 0x0000000305032227 */ /* 0x001fd000078e00ff */
[----:B--2---:R-:W0:Y:S01]  /*bc40*/  @!P0 LDC.64 R6, c[0x0][0x418] ;  /* 0x00010600ff068b82 */ /* 0x004e220000000a00 */
[----:B-1----:R-:W-:-:S07]  /*bc50*/  @P2 SHF.R.U32.HI R10, RZ, R2, R3 ;  /* 0x00000002ff0a2219 */ /* 0x002fce0000011603 */
[----:B------:R-:W1:Y:S01]  /*bc60*/  @!P0 LDC.64 R2, c[0x0][0x428] ;  /* 0x00010a00ff028b82 */ /* 0x000e620000000a00 */
[----:B------:R-:W-:Y:S02]  /*bc70*/  @!P0 SHF.R.S32.HI R11, RZ, 0x1f, R10 ;  /* 0x0000001fff0b8819 */ /* 0x000fe4000001140a */
[----:B------:R-:W-:-:S05]  /*bc80*/  IADD3 R9, -R10, RZ, RZ ;  /* 0x000000ff0a097210 */ /* 0x000fca0007ffe1ff */
[----:B------:R-:W-:Y:S02]  /*bc90*/  IMAD R9, R21, R9, R5 ;  /* 0x0000000915097224 */ /* 0x000fe400078e0205 */
[----:B------:R-:W-:Y:S02]  /*bca0*/  IMAD.MOV.U32 R5, RZ, RZ, RZ ;  /* 0x000000ffff057224 */ /* 0x000fe400078e00ff */
[----:B-1----:R-:W-:-:S04]  /*bcb0*/  @!P0 IMAD.WIDE.U32 R10, R20, R2, R10 ;  /* 0x00000002140a8225 */ /* 0x002fc800078e000a */
[----:B------:R-:W-:Y:S01]  /*bcc0*/  @!P0 IMAD R2, R14, R2, RZ ;  /* 0x000000020e028224 */ /* 0x000fe200078e02ff */
[----:B0-----:R-:W-:-:S03]  /*bcd0*/  @!P0 LEA R6, P1, R10, R6, 0x2 ;  /* 0x000000060a068211 */ /* 0x001fc600078210ff */
[----:B------:R-:W-:-:S04]  /*bce0*/  @!P0 IMAD R0, R20, R3, R2 ;  /* 0x0000000314008224 */ /* 0x000fc800078e0202 */
[----:B------:R-:W-:-:S05]  /*bcf0*/  @!P0 IMAD.IADD R0, R0, 0x1, R11 ;  /* 0x0000000100008824 */ /* 0x000fca00078e020b */
[----:B------:R-:W-:Y:S01]  /*bd00*/  @!P0 LEA.HI.X R7, R10, R7, R0, 0x2, P1 ;  /* 0x000000070a078211 */ /* 0x000fe200008f1400 */
[----:B------:R-:W-:-:S04]  /*bd10*/  IMAD.U32 R14, RZ, RZ, UR44 ;  /* 0x0000002cff0e7e24 */ /* 0x000fc8000f8e00ff */
[----:B------:R0:W5:Y:S01]  /*bd20*/  @!P0 LDG.E R5, desc[UR54][R6.64] ;  /* 0x0000003606058981 */ /* 0x000162000c1e1900 */
[----:B------:R-:W-:Y:S02]  /*bd30*/  ISETP.GT.U32.AND P0, PT, R13, 0x9f, PT ;  /* 0x0000009f0d00780c */ /* 0x000fe40003f04070 */
[----:B------:R-:W-:Y:S02]  /*bd40*/  ISETP.NE.AND P2, PT, R14, 0x3, PT ;  /* 0x000000030e00780c */ /* 0x000fe40003f45270 */
[----:B------:R-:W-:Y:S02]  /*bd50*/  LOP3.LUT R12, R12, 0xfffffffd, RZ, 0xc0, !PT ;  /* 0xfffffffd0c0c7812 */ /* 0x000fe400078ec0ff */
[----:B------:R-:W-:Y:S01]  /*bd60*/  LOP3.LUT R17, R17, 0xffff, RZ, 0xc0, !PT ;  /* 0x0000ffff11117812 */ /* 0x000fe200078ec0ff */
[----:B0-----:R-:W-:-:S06]  /*bd70*/  IMAD.U32 R7, RZ, RZ, UR48 ;  /* 0x00000030ff077e24 */ /* 0x001fcc000f8e00ff */
[----:B------:R-:W-:Y:S01]  /*bd80*/  @P0 LOP3.LUT R12, R12, 0x2, RZ, 0xfc, !PT ;  /* 0x000000020c0c0812 */ /* 0x000fe200078efcff */
[----:B------:R-:W-:-:S03]  /*bd90*/  VIADD R7, R7, 0xffffffff ;  /* 0xffffffff07077836 */ /* 0x000fc60000000000 */
[----:B------:R-:W-:-:S04]  /*bda0*/  LOP3.LUT R12, R12, 0xfffffffb, RZ, 0xc0, !PT ;  /* 0xfffffffb0c0c7812 */ /* 0x000fc800078ec0ff */
[----:B------:R-:W-:-:S05]  /*bdb0*/  @P2 LOP3.LUT R12, R12, 0x4, RZ, 0xfc, !PT ;  /* 0x000000040c0c2812 */ /* 0x000fca00078efcff */
[----:B------:R0:W-:Y:S01]  /*bdc0*/  STL [R1+0x10], R12 ;  /* 0x0000100c01007387 */ /* 0x0001e20000100800 */
[----:B------:R-:W-:Y:S05]  /*bdd0*/  @!P2 BRA `(.L_x_13793) ;  /* 0x000000000004a947 */ /* 0x000fea0003800000 */
[----:B------:R-:W-:Y:S01]  /*bde0*/  BPT.TRAP 0x1 ;  /* 0x000000040000795c */ /* 0x000fe20000300000 */
.L_x_13793:
[----:B------:R-:W2:Y:S04]  /*bdf0*/  LDL R2, [R1] ;  /* 0x0000000001027983 */ /* 0x000ea80000100800 */
[----:B------:R-:W3:Y:S01]  /*be00*/  LDL R0, [R1+0xc] ;  /* 0x00000c0001007983 */ /* 0x000ee20000100800 */
[----:B------:R-:W-:Y:S01]  /*be10*/  BSSY B0, `(.L_x_13794) ;  /* 0x0000007000007945 */ /* 0x000fe20003800000 */
[----:B------:R-:W-:Y:S01]  /*be20*/  SHF.R.S32.HI R26, RZ, 0x1f, R8 ;  /* 0x0000001fff1a7819 */ /* 0x000fe20000011408 */
[----:B--2---:R-:W-:Y:S01]  /*be30*/  IMAD R6, R2, 0x8, R16 ;  /* 0x0000000802067824 */ /* 0x004fe200078e0210 */
[----:B---3--:R-:W-:-:S04]  /*be40*/  SHF.L.U32 R0, R0, 0x1f, RZ ;  /* 0x0000001f00007819 */ /* 0x008fc800000006ff */
[----:B------:R-:W1:Y:S01]  /*be50*/  SYNCS.PHASECHK.TRANS64.TRYWAIT P0, [R6+URZ+0x13280], R0 ;  /* 0x01328000060075a7 */ /* 0x000e62000800017f */
[----:B------:R2:W-:Y:S02]  /*be60*/  STL [R1+0x4], R0 ;  /* 0x0000040001007387 */ /* 0x0005e40000100800 */
[----:B-12---:R-:W-:Y:S05]  /*be70*/  @!P0 BRA `(.L_x_13795) ;  /* 0x0000004800988947 */ /* 0x006fea0003800000 */
.L_x_13871:
[----:B------:R-:W-:Y:S05]  /*be80*/  BSYNC B0 ;  /* 0x0000000000007941 */ /* 0x000fea0003800000 */
.L_x_13794:
[----:B------:R-:W2:Y:S01]  /*be90*/  S2R R21, SR_TID.X ;  /* 0x0000000000157919 */ /* 0x000ea20000002100 */
[----:B------:R-:W3:Y:S01]  /*bea0*/  LDC R14, c[0x0][0x2f4] ;  /* 0x0000bd00ff0e7b82 */ /* 0x000ee20000000800 */
[----:B------:R-:W-:Y:S01]  /*beb0*/  ULDC.64 UR4, c[0x0][0x328] ;  /* 0x0000ca0000047ab9 */ /* 0x000fe20000000a00 */
[----:B------:R-:W4:Y:S01]  /*bec0*/  LDL.LU R11, [R1+0x10] ;  /* 0x00001000010b7983 */ /* 0x000f220000300800 */
[----:B-1----:R-:W-:Y:S01]  /*bed0*/  IMAD R0, R26, UR4, RZ ;  /* 0x000000041a007c24 */ /* 0x002fe2000f8e02ff */
[----:B-----5:R-:W-:Y:S01]  /*bee0*/  SHF.R.S32.HI R28, RZ, 0x1f, R4 ;  /* 0x0000001fff1c7819 */ /* 0x020fe20000011404 */
[C---:B------:R-:W-:Y:S01]  /*bef0*/  IMAD.WIDE.U32 R2, R8.reuse, UR4, RZ ;  /* 0x0000000408027c25 */ /* 0x040fe2000f8e00ff */
[----:B------:R-:W4:Y:S01]  /*bf00*/  LDL R15, [R1+0x34] ;  /* 0x00003400010f7983 */ /* 0x000f220000100800 */
[----:B------:R-:W-:Y:S02]  /*bf10*/  ULDC.64 UR6, c[0x0][0x338] ;  /* 0x0000ce0000067ab9 */ /* 0x000fe40000000a00 */
[----:B------:R-:W-:-:S02]  /*bf20*/  IMAD R0, R8, UR5, R0 ;  /* 0x0000000508007c24 */ /* 0x000fc4000f8e0200 */
[----:B------:R-:W-:Y:S02]  /*bf30*/  IMAD R18, R7, -0xa0, R18 ;  /* 0xffffff6007127824 */ /* 0x000fe400078e0212 */
[----:B------:R-:W-:Y:S02]  /*bf40*/  IMAD.IADD R3, R3, 0x1, R0 ;  /* 0x0000000103037824 */ /* 0x000fe400078e0200 */
[----:B------:R-:W-:Y:S01]  /*bf50*/  IMAD R0, R28, UR6, RZ ;  /* 0x000000061c007c24 */ /* 0x000fe2000f8e02ff */
[----:B------:R-:W-:Y:S01]  /*bf60*/  SHF.R.S32.HI R27, RZ, 0x1f, R9 ;  /* 0x0000001fff1b7819 */ /* 0x000fe20000011409 */
[----:B------:R-:W-:-:S04]  /*bf70*/  IMAD.WIDE.U32 R2, R4, UR6, R2 ;  /* 0x0000000604027c25 */ /* 0x000fc8000f8e0002 */
[----:B------:R-:W-:Y:S01]  /*bf80*/  IMAD R0, R4, UR7, R0 ;  /* 0x0000000704007c24 */ /* 0x000fe2000f8e0200 */
[----:B------:R-:W-:Y:S01]  /*bf90*/  SHF.R.S32.HI R29, RZ, 0x1f, R5 ;  /* 0x0000001fff1d7819 */ /* 0x000fe20000011405 */
[----:B0-----:R-:W-:Y:S02]  /*bfa0*/  IMAD.MOV.U32 R12, RZ, RZ, R2 ;  /* 0x000000ffff0c7224 */ /* 0x001fe400078e0002 */
[----:B------:R-:W-:Y:S02]  /*bfb0*/  IMAD.IADD R13, R3, 0x1, R0 ;  /* 0x00000001030d7824 */ /* 0x000fe400078e0200 */
[----:B--2---:R-:W-:-:S05]  /*bfc0*/  IMAD.SHL.U32 R20, R21, 0x10, RZ ;  /* 0x0000001015147824 */ /* 0x004fca00078e00ff */
[----:B------:R-:W-:-:S04]  /*bfd0*/  LOP3.LUT R20, R20, 0x30, RZ, 0xc0, !PT ;  /* 0x0000003014147812 */ /* 0x000fc800078ec0ff */
[CC--:B---3--:R-:W-:Y:S02]  /*bfe0*/  ISETP.GE.AND P1, PT, R20.reuse, R14.reuse, PT ;  /* 0x0000000e1400720c */ /* 0x0c8fe40003f26270 */
[----:B------:R-:W-:Y:S02]  /*bff0*/  ISETP.GE.AND P0, PT, R20, R14, PT ;  /* 0x0000000e1400720c */ /* 0x000fe40003f06270 */
[----:B------:R-:W2:Y:S01]  /*c000*/  LDL R14, [R1] ;  /* 0x00000000010e7983 */ /* 0x000ea20000100800 */
        /* <DEDUP_REMOVED lines=10> */
[----:B------:R-:W-:Y:S01]  /*c0b0*/  IMAD R7, R17, UR5, RZ ;  /* 0x0000000511077c24 */ /* 0x000fe2000f8e02ff */
[----:B------:R-:W-:-:S04]  /*c0c0*/  LOP3.LUT R21, R21, 0x7f, RZ, 0xc0, !PT ;  /* 0x0000007f15157812 */ /* 0x000fc800078ec0ff */
[----:B------:R-:W-:Y:S02]  /*c0d0*/  SHF.R.U32.HI R21, RZ, 0x2, R21 ;  /* 0x00000002ff157819 */ /* 0x000fe40000011615 */
[----:B----4-:R-:W-:-:S04]  /*c0e0*/  LOP3.LUT R11, R11, 0xfffffffe, RZ, 0xc0, !PT ;  /* 0xfffffffe0b0b7812 */ /* 0x010fc800078ec0ff */
[----:B------:R-:W-:-:S05]  /*c0f0*/  @P1 LOP3.LUT R11, R11, 0x1, RZ, 0xfc, !PT ;  /* 0x000000010b0b1812 */ /* 0x000fca00078efcff */
[----:B------:R0:W-:Y:S02]  /*c100*/  STL [R1+0x10], R11 ;  /* 0x0000100b01007387 */ /* 0x0001e40000100800 */
[----:B0-----:R-:W-:Y:S02]  /*c110*/  IMAD.IADD R11, R3, 0x1, R0 ;  /* 0x00000001030b7824 */ /* 0x001fe400078e0200 */
[----:B------:R-:W-:-:S04]  /*c120*/  IMAD.WIDE.U32 R2, R17, UR4, R12 ;  /* 0x0000000411027c25 */ /* 0x000fc8000f8e000c */
[----:B------:R-:W-:Y:S01]  /*c130*/  IMAD.WIDE.U32 R10, R17, UR4, R10 ;  /* 0x00000004110a7c25 */ /* 0x000fe2000f8e000a */
[----:B------:R-:W-:-:S04]  /*c140*/  IADD3 R0, P1, R2, UR6, RZ ;  /* 0x0000000602007c10 */ /* 0x000fc8000ff3e0ff */
[----:B------:R-:W-:Y:S02]  /*c150*/  IADD3.X R2, R3, UR7, R7, P1, !PT ;  /* 0x0000000703027c10 */ /* 0x000fe40008ffe407 */
[----:B------:R-:W-:Y:S01]  /*c160*/  IADD3 R25, P1, R10, UR6, RZ ;  /* 0x000000060a197c10 */ /* 0x000fe2000ff3e0ff */
[----:B------:R-:W-:-:S03]  /*c170*/  UMOV UR4, 0xffffffff ;  /* 0xffffffff00047882 */ /* 0x000fc60000000000 */
[----:B------:R-:W-:Y:S01]  /*c180*/  IADD3.X R24, R7, UR7, R11, P1, !PT ;  /* 0x0000000707187c10 */ /* 0x000fe20008ffe40b */
[----:B------:R-:W-:Y:S02]  /*c190*/  IMAD.IADD R7, R18, 0x1, -R21 ;  /* 0x0000000112077824 */ /* 0x000fe400078e0a15 */
[----:B--2---:R-:W-:-:S03]  /*c1a0*/  IMAD R18, R14, 0x2800, R15 ;  /* 0x000028000e127824 */ /* 0x004fc600078e020f */
[----:B------:R-:W-:Y:S01]  /*c1b0*/  ISETP.GE.AND P5, PT, R7, 0x1, PT ;  /* 0x000000010700780c */ /* 0x000fe20003fa6270 */
[----:B------:R-:W-:-:S12]  /*c1c0*/  BRA.DIV UR4, `(.L_x_13796) ;  /* 0x0000004604dc7947 */ /* 0x000fd8000b800000 */
[----:B------:R-:W2:Y:S01]  /*c1d0*/  LDL.LU R14, [R1+0x10] ;  /* 0x00001000010e7983 */ /* 0x000ea20000300800 */
[----:B------:R-:W0:Y:S03]  /*c1e0*/  S2R R11, SR_TID.X ;  /* 0x00000000000b7919 */ /* 0x000e260000002100 */
[----:B------:R-:W1:Y:S04]  /*c1f0*/  SHFL.IDX PT, R10, R0, RZ, 0x1c1f ;  /* 0x001c1fff000a7589 */ /* 0x000e6800000e0000 */
[----:B------:R-:W3:Y:S01]  /*c200*/  SHFL.IDX PT, R3, R2, RZ, 0x1c1f ;  /* 0x001c1fff02037589 */ /* 0x000ee200000e0000 */
[----:B0-----:R-:W-:-:S05]  /*c210*/  IMAD.SHL.U32 R15, R11, 0x10, RZ ;  /* 0x000000100b0f7824 */ /* 0x001fca00078e00ff */
[----:B------:R-:W-:-:S04]  /*c220*/  LOP3.LUT R15, R15, 0x30, RZ, 0xc0, !PT ;  /* 0x000000300f0f7812 */ /* 0x000fc800078ec0ff */
[----:B-1----:R-:W-:-:S05]  /*c230*/  IADD3 R10, P1, R15, R10, RZ ;  /* 0x0000000a0f0a7210 */ /* 0x002fca0007f3e0ff */
[----:B---3--:R-:W-:Y:S01]  /*c240*/  IMAD.X R11, RZ, RZ, R3, P1 ;  /* 0x000000ffff0b7224 */ /* 0x008fe200008e0603 */
[----:B------:R-:W-:Y:S01]  /*c250*/  ISETP.LT.OR P1, PT, R7, 0x1, P0 ;  /* 0x000000010700780c */ /* 0x000fe20000721670 */
[----:B------:R-:W-:Y:S01]  /*c260*/  IMAD.IADD R3, R16, 0x1, R18 ;  /* 0x0000000110037824 */ /* 0x000fe200078e0212 */
[----:B------:R-:W0:Y:S11]  /*c270*/  SHFL.IDX PT, R12, R0, 0x1, 0x1c1f ;  /* 0x003c1f00000c7f89 */ /* 0x000e3600000e0000 */
[----:B------:R1:W-:Y:S04]  /*c280*/  LDGSTS.E.BYPASS.LTC128B.128 [R3+0x6000], desc[UR54][R10.64], !P1 ;  /* 0x060000000a037fae */ /* 0x0003e8000c901d76 */
[----:B-1----:R-:W1:Y:S01]  /*c290*/  SHFL.IDX PT, R10, R2, 0x1, 0x1c1f ;  /* 0x003c1f00020a7f89 */ /* 0x002e6200000e0000 */
[----:B0-----:R-:W-:-:S05]  /*c2a0*/  IADD3 R12, P1, R15, R12, RZ ;  /* 0x0000000c0f0c7210 */ /* 0x001fca0007f3e0ff */
[----:B-1----:R-:W-:Y:S01]  /*c2b0*/  IMAD.X R13, RZ, RZ, R10, P1 ;  /* 0x000000ffff0d7224 */ /* 0x002fe200008e060a */
[----:B------:R-:W-:Y:S01]  /*c2c0*/  ISETP.LT.OR P1, PT, R7, 0x21, P0 ;  /* 0x000000210700780c */ /* 0x000fe20000721670 */
[----:B------:R-:W-:-:S12]  /*c2d0*/  SHFL.IDX PT, R10, R2, 0x2, 0x1c1f ;  /* 0x005c1f00020a7f89 */ /* 0x000fd800000e0000 */
[----:B------:R0:W-:Y:S04]  /*c2e0*/  LDGSTS.E.BYPASS.LTC128B.128 [R3+0x6800], desc[UR54][R12.64], !P1 ;  /* 0x068000000c037fae */ /* 0x0001e8000c901d76 */
[----:B0-----:R-:W0:Y:S04]  /*c2f0*/  SHFL.IDX PT, R12, R0, 0x2, 0x1c1f ;  /* 0x005c1f00000c7f89 */ /* 0x001e2800000e0000 */
[----:B------:R-:W1:Y:S04]  /*c300*/  SHFL.IDX PT, R0, R0, 0x3, 0x1c1f ;  /* 0x007c1f0000007f89 */ /* 0x000e6800000e0000 */
[----:B------:R-:W3:Y:S01]  /*c310*/  SHFL.IDX PT, R2, R2, 0x3, 0x1c1f ;  /* 0x007c1f0002027f89 */ /* 0x000ee200000e0000 */
[----:B0-----:R-:W-:-:S05]  /*c320*/  IADD3 R12, P1, R15, R12, RZ ;  /* 0x0000000c0f0c7210 */ /* 0x001fca0007f3e0ff */
[----:B------:R-:W-:Y:S01]  /*c330*/  IMAD.X R13, RZ, RZ, R10, P1 ;  /* 0x000000ffff0d7224 */ /* 0x000fe200008e060a */
[C---:B------:R-:W-:Y:S02]  /*c340*/  ISETP.LT.OR P1, PT, R7.reuse, 0x41, P0 ;  /* 0x000000410700780c */ /* 0x040fe40000721670 */
[----:B------:R-:W-:-:S11]  /*c350*/  ISETP.GE.AND P2, PT, R7, 0x81, PT ;  /* 0x000000810700780c */ /* 0x000fd60003f46270 */
[----:B------:R-:W-:Y:S01]  /*c360*/  LDGSTS.E.BYPASS.LTC128B.128 [R3+0x7000], desc[UR54][R12.64], !P1 ;  /* 0x070000000c037fae */ /* 0x000fe2000c901d76 */
[----:B-1----:R-:W-:-:S05]  /*c370*/  IADD3 R10, P1, R15, R0, RZ ;  /* 0x000000000f0a7210 */ /* 0x002fca0007f3e0ff */
[----:B---3--:R-:W-:Y:S01]  /*c380*/  IMAD.X R11, RZ, RZ, R2, P1 ;  /* 0x000000ffff0b7224 */ /* 0x008fe200008e0602 */
[----:B------:R-:W-:Y:S01]  /*c390*/  ISETP.LT.OR P1, PT, R7, 0x61, P0 ;  /* 0x000000610700780c */ /* 0x000fe20000721670 */
[----:B------:R0:W1:-:S12]  /*c3a0*/  SHFL.IDX PT, R0, R24, RZ, 0x1c1f ;  /* 0x001c1fff18007589 */ /* 0x00005800000e0000 */
[----:B------:R3:W-:Y:S04]  /*c3b0*/  LDGSTS.E.BYPASS.LTC128B.128 [R3+0x7800], desc[UR54][R10.64], !P1 ;  /* 0x078000000a037fae */ /* 0x0007e8000c901d76 */
[----:B---3--:R0:W3:Y:S01]  /*c3c0*/  SHFL.IDX PT, R10, R25, RZ, 0x1c1f ;  /* 0x001c1fff190a7589 */ /* 0x0080e200000e0000 */
[C---:B------:R-:W-:Y:S02]  /*c3d0*/  ISETP.GE.AND P4, PT, R7.reuse, 0x21, PT ;  /* 0x000000210700780c */ /* 0x040fe40003f86270 */
[C---:B------:R-:W-:Y:S02]  /*c3e0*/  ISETP.GE.AND P3, PT, R7.reuse, 0x41, PT ;  /* 0x000000410700780c */ /* 0x040fe40003f66270 */
[----:B------:R-:W-:Y:S02]  /*c3f0*/  ISETP.GE.AND P1, PT, R7, 0x61, PT ;  /* 0x000000610700780c */ /* 0x000fe40003f26270 */
[----:B--2---:R-:W-:-:S04]  /*c400*/  LOP3.LUT R14, R14, 0xffffffef, RZ, 0xc0, !PT ;  /* 0xffffffef0e0e7812 */ /* 0x004fc800078ec0ff */
[----:B------:R-:W-:-:S05]  /*c410*/  @P2 LOP3.LUT R14, R14, 0x10, RZ, 0xfc, !PT ;  /* 0x000000100e0e2812 */ /* 0x000fca00078efcff */
[----:B-1-3--:R0:W-:Y:S02]  /*c420*/  STL [R1+0x10], R14 ;  /* 0x0000100e01007387 */ /* 0x00a1e40000100800 */
.L_x_13883:
[----:B------:R-:W2:Y:S01]  /*c430*/  S2R R2, SR_TID.X ;  /* 0x0000000000027919 */ /* 0x000ea20000002100 */
[----:B------:R-:W-:Y:S01]  /*c440*/  ISETP.LT.OR P0, PT, R7, 0x81, P0 ;  /* 0x000000810700780c */ /* 0x000fe20000701670 */
[----:B--2---:R-:W-:-:S05]  /*c450*/  IMAD.SHL.U32 R2, R2, 0x10, RZ ;  /* 0x0000001002027824 */ /* 0x004fca00078e00ff */
[----:B------:R-:W-:-:S04]  /*c460*/  LOP3.LUT R2, R2, 0x30, RZ, 0xc0, !PT ;  /* 0x0000003002027812 */ /* 0x000fc800078ec0ff */
[----:B------:R-:W-:-:S05]  /*c470*/  IADD3 R10, P2, R2, R10, RZ ;  /* 0x0000000a020a7210 */ /* 0x000fca0007f5e0ff */
[----:B------:R-:W-:-:S05]  /*c480*/  IMAD.X R11, RZ, RZ, R0, P2 ;  /* 0x000000ffff0b7224 */ /* 0x000fca00010e0600 */
[----:B------:R-:W-:Y:S01]  /*c490*/  @!PT LDS RZ, [RZ] ;  /* 0x00000000fffff984 */ /* 0x000fe20000000800 */
[----:B------:R-:W-:Y:S01]  /*c4a0*/  @!PT LDS RZ, [RZ] ;  /* 0x00000000fffff984 */ /* 0x000fe20000000800 */
[----:B------:R-:W-:Y:S01]  /*c4b0*/  @!PT LDS RZ, [RZ] ;  /* 0x00000000fffff984 */ /* 0x000fe20000000800 */
[----:B------:R2:W-:Y:S01]  /*c4c0*/  LDGSTS.E.BYPASS.LTC128B.128 [R3+0x8000], desc[UR54][R10.64], !P0 ;  /* 0x080000000a037fae */ /* 0x0005e2000c101d76 */
[----:B------:R-:W-:Y:S01]  /*c4d0*/  PLOP3.LUT P0, PT, PT, PT, PT, 0x80, 0x0 ;  /* 0x000000000000781c */ /* 0x000fe20003f0f070 */
[----:B------:R-:W-:-:S12]  /*c4e0*/  NOP ;  /* 0x0000000000007918 */ /* 0x000fd80000000000 */
.L_x_13797:
        /* <DEDUP_REMOVED lines=11> */
.L_x_13798:
[----:B------:R3:W-:Y:S01]  /*c5a0*/  SYNCS.ARRIVE.TRANS64.A1T0 RZ, [R6+URZ+0x13270], RZ ;  /* 0x013270ff06ff79a7 */ /* 0x0007e2000810003f */
[----:B------:R-:W-:Y:S05]  /*c5b0*/  @!P6 BRA `(.L_x_13799) ;  /* 0x000000000004e947 */ /* 0x000fea0003800000 */
[----:B------:R-:W-:Y:S01]  /*c5c0*/  BPT.TRAP 0x1 ;  /* 0x000000040000795c */ /* 0x000fe20000300000 */
.L_x_13799:
[----:B------:R-:W4:Y:S01]  /*c5d0*/  LDL R0, [R1+0x4] ;  /* 0x0000040001007983 */ /* 0x000f220000100800 */
[----:B------:R-:W-:Y:S01]  /*c5e0*/  BSSY B0, `(.L_x_13800) ;  /* 0x0000003000007945 */ /* 0x000fe20003800000 */
[----:B----4-:R-:W4:Y:S03]  /*c5f0*/  SYNCS.PHASECHK.TRANS64.TRYWAIT P0, [R6+URZ+0x13240], R0 ;  /* 0x01324000060075a7 */ /* 0x010f26000800017f */
[----:B----4-:R-:W-:Y:S05]  /*c600*/  @!P0 BRA `(.L_x_13801) ;  /* 0x0000004800808947 */ /* 0x010fea0003800000 */
.L_x_13884:
[----:B------:R-:W-:Y:S05]  /*c610*/  BSYNC B0 ;  /* 0x0000000000007941 */ /* 0x000fea0003800000 */
.L_x_13800:
[----:B------:R-:W-:Y:S01]  /*c620*/  ULDC.64 UR4, c[0x0][0x300] ;  /* 0x0000c00000047ab9 */ /* 0x000fe20000000a00 */
[----:B------:R-:W-:Y:S01]  /*c630*/  ULDC.64 UR6, c[0x0][0x310] ;  /* 0x0000c40000067ab9 */ /* 0x000fe20000000a00 */
[----:B----4-:R-:W-:Y:S02]  /*c640*/  IMAD R0, R26, UR4, RZ ;  /* 0x000000041a007c24 */ /* 0x010fe4000f8e02ff */
[----:B--2---:R-:W-:-:S04]  /*c650*/  IMAD.WIDE.U32 R10, R8, UR4, RZ ;  /* 0x00000004080a7c25 */ /* 0x004fc8000f8e00ff */
[----:B------:R-:W-:Y:S02]  /*c660*/  IMAD R0, R8, UR5, R0 ;  /* 0x0000000508007c24 */ /* 0x000fe4000f8e0200 */
[----:B------:R-:W-:Y:S02]  /*c670*/  IMAD R28, R28, UR6, RZ ;  /* 0x000000061c1c7c24 */ /* 0x000fe4000f8e02ff */
[----:B------:R-:W-:Y:S01]  /*c680*/  IMAD R12, R29, UR6, RZ ;  /* 0x000000061d0c7c24 */ /* 0x000fe2000f8e02ff */
[----:B------:R-:W-:Y:S01]  /*c690*/  IADD3 R11, R11, R0, RZ ;  /* 0x000000000b0b7210 */ /* 0x000fe20007ffe0ff */
[----:B------:R-:W-:Y:S02]  /*c6a0*/  IMAD R0, R27, UR4, RZ ;  /* 0x000000041b007c24 */ /* 0x000fe4000f8e02ff */
[----:B------:R-:W-:Y:S02]  /*c6b0*/  IMAD R28, R4, UR7, R28 ;  /* 0x00000007041c7c24 */ /* 0x000fe4000f8e021c */
[----:B------:R-:W-:-:S02]  /*c6c0*/  IMAD R0, R9, UR5, R0 ;  /* 0x0000000509007c24 */ /* 0x000fc4000f8e0200 */
[----:B------:R-:W-:Y:S01]  /*c6d0*/  IMAD.WIDE.U32 R8, R9, UR4, RZ ;  /* 0x0000000409087c25 */ /* 0x000fe2000f8e00ff */
[----:B------:R-:W-:-:S03]  /*c6e0*/  ULDC.64 UR4, c[0x0][0x308] ;  /* 0x0000c20000047ab9 */ /* 0x000fc60000000a00 */
[----:B------:R-:W-:-:S04]  /*c6f0*/  IMAD.WIDE.U32 R10, R4, UR6, R10 ;  /* 0x00000006040a7c25 */ /* 0x000fc8000f8e000a */
[----:B------:R-:W-:Y:S02]  /*c700*/  IMAD.IADD R9, R9, 0x1, R0 ;  /* 0x0000000109097824 */ /* 0x000fe400078e0200 */
        /* <DEDUP_REMOVED lines=15> */
[----:B------:R-:W4:Y:S01]  /*c800*/  LDC R10, c[0x0][0x2f4] ;  /* 0x0000bd00ff0a7b82 */ /* 0x000f220000000800 */
[----:B------:R-:W-:Y:S04]  /*c810*/  SHFL.IDX PT, R4, R0, RZ, 0x1c1f ;  /* 0x001c1fff00047589 */ /* 0x000fe800000e0000 */
[----:B------:R-:W-:Y:S01]  /*c820*/  SHFL.IDX PT, R7, R7, RZ, 0x1c1f ;  /* 0x001c1fff07077589 */ /* 0x000fe200000e0000 */
[----:B--2---:R-:W-:-:S03]  /*c830*/  IMAD.SHL.U32 R9, R5, 0x10, RZ ;  /* 0x0000001005097824 */ /* 0x004fc600078e00ff */
[----:B------:R-:W2:Y:S02]  /*c840*/  SHFL.IDX PT, R5, R2, RZ, 0x1c1f ;  /* 0x001c1fff02057589 */ /* 0x000ea400000e0000 */
[----:B------:R-:W-:-:S04]  /*c850*/  LOP3.LUT R9, R9, 0x30, RZ, 0xc0, !PT ;  /* 0x0000003009097812 */ /* 0x000fc800078ec0ff */
[C---:B----4-:R-:W-:Y:S02]  /*c860*/  ISETP.GE.AND P2, PT, R9.reuse, R10, PT ;  /* 0x0000000a0900720c */ /* 0x050fe40003f46270 */
[----:B--2---:R-:W-:-:S05]  /*c870*/  @P5 IADD3 R5, P0, R9, R5, RZ ;  /* 0x0000000509055210 */ /* 0x004fca0007f1e0ff */
[----:B------:R-:W-:-:S05]  /*c880*/  @P5 IMAD.X R4, RZ, RZ, R4, P0 ;  /* 0x000000ffff045224 */ /* 0x000fca00000e0604 */
[----:B------:R-:W-:-:S04]  /*c890*/  @P5 LOP3.LUT R5, R5, R4, RZ, 0x3c, !PT ;  /* 0x0000000405055212 */ /* 0x000fc800078e3cff */
[----:B------:R-:W-:-:S04]  /*c8a0*/  @P5 LOP3.LUT R4, R5, R4, RZ, 0x3c, !PT ;  /* 0x0000000405045212 */ /* 0x000fc800078e3cff */
[----:B------:R-:W-:-:S05]  /*c8b0*/  @P5 LOP3.LUT R5, R5, R4, RZ, 0x3c, !PT ;  /* 0x0000000405055212 */ /* 0x000fca00078e3cff */
[----:B------:R2:W-:Y:S04]  /*c8c0*/  @P5 LDGSTS.E.BYPASS.LTC128B.128 [R3+0xe000], desc[UR54][R4.64], !P2 ;  /* 0x0e00000004035fae */ /* 0x0005e8000d101d76 */
[----:B--2---:R-:W2:Y:S04]  /*c8d0*/  SHFL.IDX PT, R5, R2, 0x1, 0x1c1f ;  /* 0x003c1f0002057f89 */ /* 0x004ea800000e0000 */
[----:B------:R-:W4:Y:S01]  /*c8e0*/  SHFL.IDX PT, R4, R0, 0x1, 0x1c1f ;  /* 0x003c1f0000047f89 */ /* 0x000f2200000e0000 */
[----:B--2---:R-:W-:-:S05]  /*c8f0*/  @P4 IADD3 R5, P0, R9, R5, RZ ;  /* 0x0000000509054210 */ /* 0x004fca0007f1e0ff */
[----:B----4-:R-:W-:-:S05]  /*c900*/  @P4 IMAD.X R4, RZ, RZ, R4, P0 ;  /* 0x000000ffff044224 */ /* 0x010fca00000e0604 */
[----:B------:R-:W-:-:S04]  /*c910*/  @P4 LOP3.LUT R5, R5, R4, RZ, 0x3c, !PT ;  /* 0x0000000405054212 */ /* 0x000fc800078e3cff */
[----:B------:R-:W-:-:S04]  /*c920*/  @P4 LOP3.LUT R4, R5, R4, RZ, 0x3c, !PT ;  /* 0x0000000405044212 */ /* 0x000fc800078e3cff */
[----:B------:R-:W-:-:S05]  /*c930*/  @P4 LOP3.LUT R5, R5, R4, RZ, 0x3c, !PT ;  /* 0x0000000405054212 */ /* 0x000fca00078e3cff */
[----:B------:R2:W-:Y:S04]  /*c940*/  @P4 LDGSTS.E.BYPASS.LTC128B.128 [R3+0xe800], desc[UR54][R4.64], !P2 ;  /* 0x0e80000004034fae */ /* 0x0005e8000d101d76 */
[----:B--2---:R-:W2:Y:S04]  /*c950*/  SHFL.IDX PT, R5, R2, 0x2, 0x1c1f ;  /* 0x005c1f0002057f89 */ /* 0x004ea800000e0000 */
[----:B------:R-:W4:Y:S04]  /*c960*/  SHFL.IDX PT, R4, R0, 0x2, 0x1c1f ;  /* 0x005c1f0000047f89 */ /* 0x000f2800000e0000 */
[----:B------:R-:W5:Y:S04]  /*c970*/  SHFL.IDX PT, R2, R2, 0x3, 0x1c1f ;  /* 0x007c1f0002027f89 */ /* 0x000f6800000e0000 */
[----:B------:R-:W0:Y:S01]  /*c980*/  SHFL.IDX PT, R0, R0, 0x3, 0x1c1f ;  /* 0x007c1f0000007f89 */ /* 0x000e2200000e0000 */
[----:B--2---:R-:W-:-:S05]  /*c990*/  @P3 IADD3 R5, P0, R9, R5, RZ ;  /* 0x0000000509053210 */ /* 0x004fca0007f1e0ff */
[----:B----4-:R-:W-:Y:S01]  /*c9a0*/  @P3 IMAD.X R4, RZ, RZ, R4, P0 ;  /* 0x000000ffff043224 */ /* 0x010fe200000e0604 */
[----:B-----5:R-:W-:-:S04]  /*c9b0*/  @P1 IADD3 R2, P0, R9, R2, RZ ;  /* 0x0000000209021210 */ /* 0x020fc80007f1e0ff */
[----:B------:R-:W-:Y:S01]  /*c9c0*/  @P3 LOP3.LUT R5, R5, R4, RZ, 0x3c, !PT ;  /* 0x0000000405053212 */ /* 0x000fe200078e3cff */
[----:B0-----:R-:W-:-:S03]  /*c9d0*/  @P1 IMAD.X R0, RZ, RZ, R0, P0 ;  /* 0x000000ffff001224 */ /* 0x001fc600000e0600 */
[----:B------:R-:W-:-:S04]  /*c9e0*/  @P3 LOP3.LUT R4, R5, R4, RZ, 0x3c, !PT ;  /* 0x0000000405043212 */ /* 0x000fc800078e3cff */
[----:B------:R-:W-:-:S05]  /*c9f0*/  @P3 LOP3.LUT R5, R5, R4, RZ, 0x3c, !PT ;  /* 0x0000000405053212 */ /* 0x000fca00078e3cff */
[----:B------:R0:W-:Y:S02]  /*ca00*/  @P3 LDGSTS.E.BYPASS.LTC128B.128 [R3+0xf000], desc[UR54][R4.64], !P2 ;  /* 0x0f00000004033fae */ /* 0x0001e4000d101d76 */
[----:B0-----:R-:W-:Y:S02]  /*ca10*/  @P1 IMAD.MOV.U32 R4, RZ, RZ, R2 ;  /* 0x000000ffff041224 */ /* 0x001fe400078e0002 */
[----:B------:R-:W-:-:S05]  /*ca20*/  @P1 IMAD.MOV.U32 R5, RZ, RZ, R0 ;  /* 0x000000ffff051224 */ /* 0x000fca00078e0000 */
[----:B------:R0:W-:Y:S04]  /*ca30*/  @P1 LDGSTS.E.BYPASS.LTC128B.128 [R3+0xf800], desc[UR54][R4.64], !P2 ;  /* 0x0f80000004031fae */ /* 0x0001e8000d101d76 */
[----:B0-----:R0:W2:Y:S02]  /*ca40*/  SHFL.IDX PT, R4, R8, RZ, 0x1c1f ;  /* 0x001c1fff08047589 */ /* 0x0010a400000e0000 */
.L_x_13896:
[----:B------:R-:W4:Y:S01]  /*ca50*/  LDL R0, [R1+0x10] ;  /* 0x0000100001007983 */ /* 0x000f220000100800 */
[----:B------:R-:W-:Y:S01]  /*ca60*/  BSSY B0, `(.L_x_13803) ;  /* 0x000000e000007945 */ /* 0x000fe20003800000 */
[----:B----4-:R-:W-:-:S13]  /*ca70*/  LOP3.LUT P0, RZ, R0, 0x10, RZ, 0xc0, !PT ;  /* 0x0000001000ff7812 */ /* 0x010fda000780c0ff */
[----:B------:R-:W-:Y:S05]  /*ca80*/  @!P0 BRA `(.L_x_13804) ;  /* 0x00000000002c8947 */ /* 0x000fea0003800000 */
[----:B------:R-:W4:Y:S01]  /*ca90*/  S2R R0, SR_TID.X ;  /* 0x0000000000007919 */ /* 0x000f220000002100 */
[----:B------:R-:W5:Y:S01]  /*caa0*/  LDC R2, c[0x0][0x2f4] ;  /* 0x0000bd00ff027b82 */ /* 0x000f620000000800 */
[----:B----4-:R-:W-:-:S05]  /*cab0*/  IMAD.SHL.U32 R0, R0, 0x10, RZ ;  /* 0x0000001000007824 */ /* 0x010fca00078e00ff */
[----:B------:R-:W-:-:S04]  /*cac0*/  LOP3.LUT R0, R0, 0x30, RZ, 0xc0, !PT ;  /* 0x0000003000007812 */ /* 0x000fc800078ec0ff */
[C---:B-----5:R-:W-:Y:S02]  /*cad0*/  ISETP.GE.AND P1, PT, R0.reuse, R2, PT ;  /* 0x000000020000720c */ /* 0x060fe40003f26270 */
[----:B--2---:R-:W-:-:S05]  /*cae0*/  IADD3 R4, P0, R0, R4, RZ ;  /* 0x0000000400047210 */ /* 0x004fca0007f1e0ff */
[----:B------:R-:W-:-:S06]  /*caf0*/  IMAD.X R5, RZ, RZ, R7, P0 ;  /* 0x000000ffff057224 */ /* 0x000fcc00000e0607 */
[----:B------:R-:W-:Y:S01]  /*cb00*/  @!PT LDS RZ, [RZ] ;  /* 0x00000000fffff984 */ /* 0x000fe20000000800 */
[----:B------:R-:W-:Y:S01]  /*cb10*/  @!PT LDS RZ, [RZ] ;  /* 0x00000000fffff984 */ /* 0x000fe20000000800 */
[----:B------:R-:W-:Y:S01]  /*cb20*/  @!PT LDS RZ, [RZ] ;  /* 0x00000000fffff984 */ /* 0x000fe20000000800 */
[----:B------:R4:W-:Y:S02]  /*cb30*/  LDGSTS.E.BYPASS.LTC128B.128 [R3+0x10000], desc[UR54][R4.64], !P1 ;  /* 0x1000000004037fae */ /* 0x0009e4000c901d76 */
.L_x_13804:
[----:B------:R-:W-:Y:S05]  /*cb40*/  BSYNC B0 ;  /* 0x0000000000007941 */ /* 0x000fea0003800000 */
.L_x_13803:
[----:B------:R-:W-:Y:S01]  /*cb50*/  NOP ;  /* 0x0000000000007918 */ /* 0x000fe20000000000 */
[----:B------:R-:W-:-:S13]  /*cb60*/  PLOP3.LUT P0, PT, PT, PT, PT, 0x80, 0x0 ;  /* 0x000000000000781c */ /* 0x000fda0003f0f070 */
.L_x_13805:
        /* <DEDUP_REMOVED lines=11> */
.L_x_13806:
        /* <DEDUP_REMOVED lines=20> */
[----:B--2-4-:R-:W-:Y:S02]  /*cd60*/  IMAD.U32 R4, RZ, RZ, UR6 ;  /* 0x00000006ff047e24 */ /* 0x014fe4000f8e00ff */
[----:B------:R-:W2:Y:S01]  /*cd70*/  LDC.64 R2, c[0x4][R2] ;  /* 0x0100000002027b82 */ /* 0x000ea20000000a00 */
[----:B------:R-:W-:Y:S02]  /*cd80*/  IMAD.U32 R5, RZ, RZ, UR7 ;  /* 0x00000007ff057e24 */ /* 0x000fe4000f8e00ff */
[----:B0--3--:R-:W-:Y:S02]  /*cd90*/  IMAD.U32 R6, RZ, RZ, UR8 ;  /* 0x00000008ff067e24 */ /* 0x009fe4000f8e00ff */
[----:B------:R-:W-:-:S02]  /*cda0*/  IMAD.U32 R7, RZ, RZ, UR9 ;  /* 0x00000009ff077e24 */ /* 0x000fc4000f8e00ff */
[----:B------:R-:W-:Y:S02]  /*cdb0*/  IMAD.U32 R10, RZ, RZ, UR4 ;  /* 0x00000004ff0a7e24 */ /* 0x000fe4000f8e00ff */
[----:B------:R-:W-:Y:S02]  /*cdc0*/  IMAD.U32 R11, RZ, RZ, UR5 ;  /* 0x00000005ff0b7e24 */ /* 0x000fe4000f8e00ff */
[----:B------:R-:W-:Y:S02]  /*cdd0*/  IMAD.MOV.U32 R8, RZ, RZ, 0x70 ;  /* 0x00000070ff087424 */ /* 0x000fe400078e00ff */
[----:B------:R-:W-:Y:S02]  /*cde0*/  IMAD.MOV.U32 R12, RZ, RZ, 0x1 ;  /* 0x00000001ff0c7424 */ /* 0x000fe400078e00ff */
[----:B------:R-:W-:-:S07]  /*cdf0*/  IMAD.MOV.U32 R13, RZ, RZ, RZ ;  /* 0x000000ffff0d7224 */ /* 0x000fce00078e00ff */
[----:B------:R-:W-:-:S07]  /*ce00*/  LEPC R20, `(.L_x_13808) ;  /* 0x000000001014794e */ /* 0x000fce0000000000 */
[----:B-12---:R-:W-:Y:S05]  /*ce10*/  CALL.ABS.NOINC R2 ;  /* 0x0000000002007343 */ /* 0x006fea0003c00000 */
.L_x_13808:
[----:B------:R-:W-:Y:S05]  /*ce20*/  BSYNC B6 ;  /* 0x0000000000067941 */ /* 0x000fea0003800000 */
.L_x_13807:
[----:B------:R-:W0:Y:S01]  /*ce30*/  LDL R21, [R1+0x24] ;  /* 0x0000240001157983 */ /* 0x000e220000100800 */
[----:B------:R-:W2:Y:S01]  /*ce40*/  LDC R9, c[0x0][0x448] ;  /* 0x00011200ff097b82 */ /* 0x000ea20000000800 */
[----:B------:R-:W1:Y:S01]  /*ce50*/  S2R R2, SR_TID.X ;  /* 0x0000000000027919 */ /* 0x000e620000002100 */
[----:B------:R-:W-:Y:S01]  /*ce60*/  R2UR UR8, R17 ;  /* 0x00000000110872ca */ /* 0x000fe200000e0000 */
[----:B------:R-:W-:Y:S01]  /*ce70*/  ULDC.64 UR6, c[0x0][0x2d8] ;  /* 0x0000b60000067ab9 */ /* 0x000fe20000000a00 */
[C---:B-1----:R-:W-:Y:S02]  /*ce80*/  LOP3.LUT R18, R2.reuse, 0x7f, RZ, 0xc0, !PT ;  /* 0x0000007f02127812 */ /* 0x042fe400078ec0ff */
[----:B------:R-:W-:Y:S02]  /*ce90*/  SHF.L.U32 R2, R2, 0x5, RZ ;  /* 0x0000000502027819 */ /* 0x000fe400000006ff */
[----:B------:R-:W-:-:S04]  /*cea0*/  SHF.R.U32.HI R18, RZ, 0x2, R18 ;  /* 0x00000002ff127819 */ /* 0x000fc80000011612 */
[----:B------:R-:W-:Y:S02]  /*ceb0*/  LOP3.LUT R2, R18, 0x60, R2, 0xf8, !PT ;  /* 0x0000006012027812 */ /* 0x000fe400078ef802 */
[----:B------:R1:W5:Y:S01]  /*cec0*/  LDL R18, [R1+0x38] ;  /* 0x0000380001127983 */ /* 0x0003620000100800 */
[----:B--2---:R-:W-:-:S13]  /*ced0*/  ISETP.NE.AND P0, PT, R9, 0x1, PT ;  /* 0x000000010900780c */ /* 0x004fda0003f05270 */
[----:B----4-:R-:W2:Y:S08]  /*cee0*/  @P0 LDC R3, c[0x0][0x44c] ;  /* 0x00011300ff030b82 */ /* 0x010eb00000000800 */
[----:B------:R-:W4:Y:S01]  /*cef0*/  @P0 LDC R0, c[0x0][0x450] ;  /* 0x00011400ff000b82 */ /* 0x000f220000000800 */
[----:B------:R-:W-:Y:S01]  /*cf00*/  R2UR UR10, R17 ;  /* 0x00000000110a72ca */ /* 0x000fe200000e0000 */
[----:B------:R-:W-:Y:S01]  /*cf10*/  UMOV UR4, UR36 ;  /* 0x0000002400047c82 */ /* 0x000fe20008000000 */
[----:B------:R-:W-:-:S02]  /*cf20*/  UMOV UR5, UR45 ;  /* 0x0000002d00057c82 */ /* 0x000fc40008000000 */
[----:B------:R-:W-:-:S03]  /*cf30*/  UIMAD.WIDE.U32 UR4, UR8, UR6, UR4 ;  /* 0x00000006080472a5 */ /* 0x000fc6000f8e0004 */
[----:B------:R-:W-:Y:S02]  /*cf40*/  ULDC.64 UR8, c[0x0][0x2e0] ;  /* 0x0000b80000087ab9 */ /* 0x000fe40000000a00 */
[----:B------:R-:W-:-:S04]  /*cf50*/  UIMAD UR6, UR42, UR8, URZ ;  /* 0x000000082a0672a4 */ /* 0x000fc8000f8e023f */
        /* <DEDUP_REMOVED lines=8> */
[----:B------:R-:W3:Y:S02]  /*cfe0*/  S2R R24, SR_TID.X ;  /* 0x0000000000187919 */ /* 0x000ee40000002100 */
[----:B---3--:R-:W-:-:S05]  /*cff0*/  IMAD.SHL.U32 R20, R24, 0x10, RZ ;  /* 0x0000001018147824 */ /* 0x008fca00078e00ff */
[----:B------:R-:W-:Y:S02]  /*d000*/  LOP3.LUT R20, R20, 0x30, RZ, 0xc0, !PT ;  /* 0x0000003014147812 */ /* 0x000fe400078ec0ff */
[----:B------:R-:W-:-:S04]  /*d010*/  LOP3.LUT R24, R24, 0x7f, RZ, 0xc0, !PT ;  /* 0x0000007f18187812 */ /* 0x000fc800078ec0ff */
[----:B------:R-:W-:Y:S01]  /*d020*/  SHF.R.U32.HI R24, RZ, 0x2, R24 ;  /* 0x00000002ff187819 */ /* 0x000fe20000011618 */
[----:B0-----:R-:W-:-:S04]  /*d030*/  IMAD R6, R21, 0xc0, R2 ;  /* 0x000000c015067824 */ /* 0x001fc800078e0202 */
[----:B--2---:R-:W-:-:S04]  /*d040*/  @P0 IMAD.HI.U32 R3, R6, R3, RZ ;  /* 0x0000000306030227 */ /* 0x004fc800078e00ff */
[----:B------:R-:W-:Y:S01]  /*d050*/  IMAD.MOV.U32 R2, RZ, RZ, R6 ;  /* 0x000000ffff027224 */ /* 0x000fe200078e0006 */
[----:B----4-:R-:W-:-:S04]  /*d060*/  @P0 SHF.R.U32.HI R2, RZ, R0, R3 ;  /* 0x00000000ff020219 */ /* 0x010fc80000011603 */
        /* <DEDUP_REMOVED lines=9> */
[----:B------:R-:W-:-:S04]  /*d100*/  IMAD R4, R4, UR8, RZ ;  /* 0x0000000804047c24 */ /* 0x000fc8000f8e02ff */
[----:B------:R-:W-:Y:S01]  /*d110*/  IMAD R4, R0, UR9, R4 ;  /* 0x0000000900047c24 */ /* 0x000fe2000f8e0204 */
[----:B------:R-:W-:Y:S02]  /*d120*/  IADD3 R0, P1, R2, UR10, RZ ;  /* 0x0000000a02007c10 */ /* 0x000fe4000ff3e0ff */
[----:B------:R-:W0:Y:S02]  /*d130*/  @P0 LDC R2, c[0x0][0x44c] ;  /* 0x00011300ff020b82 */ /* 0x000e240000000800 */
[----:B------:R-:W-:-:S06]  /*d140*/  IADD3.X R4, R3, UR11, R4, P1, !PT ;  /* 0x0000000b03047c10 */ /* 0x000fcc0008ffe404 */
[----:B------:R-:W2:Y:S01]  /*d150*/  @P0 LDC R3, c[0x0][0x450] ;  /* 0x00011400ff030b82 */ /* 0x000ea20000000800 */
[----:B------:R-:W-:-:S04]  /*d160*/  VIADD R6, R6, 0x80 ;  /* 0x0000008006067836 */ /* 0x000fc80000000000 */
[----:B0-----:R-:W-:-:S04]  /*d170*/  @P0 IMAD.HI.U32 R7, R6, R2, RZ ;  /* 0x0000000206070227 */ /* 0x001fc800078e00ff */
[----:B------:R-:W-:Y:S01]  /*d180*/  IMAD.MOV.U32 R2, RZ, RZ, R6 ;  /* 0x000000ffff027224 */ /* 0x000fe200078e0006 */
[----:B--2---:R-:W-:-:S05]  /*d190*/  @P0 SHF.R.U32.HI R2, RZ, R3, R7 ;  /* 0x00000003ff020219 */ /* 0x004fca0000011607 */
[----:B------:R-:W-:-:S04]  /*d1a0*/  IMAD.MOV R3, RZ, RZ, -R2 ;  /* 0x000000ffff037224 */ /* 0x000fc800078e0a02 */
[----:B------:R-:W-:Y:S01]  /*d1b0*/  IMAD R6, R9, R3, R6 ;  /* 0x0000000309067224 */ /* 0x000fe200078e0206 */
[----:B------:R-:W-:-:S05]  /*d1c0*/  SHF.R.S32.HI R3, RZ, 0x1f, R2 ;  /* 0x0000001fff037819 */ /* 0x000fca0000011402 */
[----:B------:R-:W-:-:S04]  /*d1d0*/  IMAD R3, R3, UR6, RZ ;  /* 0x0000000603037c24 */ /* 0x000fc8000f8e02ff */
[C---:B------:R-:W-:Y:S02]  /*d1e0*/  IMAD R7, R2.reuse, UR7, R3 ;  /* 0x0000000702077c24 */ /* 0x040fe4000f8e0203 */
[----:B------:R-:W-:Y:S01]  /*d1f0*/  IMAD.WIDE.U32 R2, R2, R5, UR4 ;  /* 0x0000000402027e25 */ /* 0x000fe2000f8e0005 */
[----:B------:R-:W-:Y:S01]  /*d200*/  SHF.R.S32.HI R5, RZ, 0x1f, R6 ;  /* 0x0000001fff057819 */ /* 0x000fe20000011406 */
[----:B------:R-:W-:Y:S02]  /*d210*/  ULDC UR4, c[0x0][0x2b8] ;  /* 0x0000ae0000047ab9 */ /* 0x000fe40000000800 */
[----:B------:R-:W-:Y:S02]  /*d220*/  IMAD.IADD R3, R3, 0x1, R7 ;  /* 0x0000000103037824 */ /* 0x000fe400078e0207 */
[----:B------:R-:W-:Y:S02]  /*d230*/  IMAD R5, R5, UR8, RZ ;  /* 0x0000000805057c24 */ /* 0x000fe4000f8e02ff */
[----:B------:R-:W-:-:S04]  /*d240*/  IMAD.WIDE.U32 R2, R6, UR8, R2 ;  /* 0x0000000806027c25 */ /* 0x000fc8000f8e0002 */
[----:B------:R-:W-:Y:S01]  /*d250*/  IMAD R6, R6, UR9, R5 ;  /* 0x0000000906067c24 */ /* 0x000fe2000f8e0205 */
[----:B------:R-:W-:-:S04]  /*d260*/  IADD3 R2, P0, R2, UR10, RZ ;  /* 0x0000000a02027c10 */ /* 0x000fc8000ff1e0ff */
[----:B------:R-:W-:Y:S02]  /*d270*/  IADD3.X R6, R3, UR11, R6, P0, !PT ;  /* 0x0000000b03067c10 */ /* 0x000fe400087fe406 */
[----:B------:R-:W-:Y:S01]  /*d280*/  ISETP.GE.AND P0, PT, R20, UR4, PT ;  /* 0x0000000414007c0c */ /* 0x000fe2000bf06270 */
[----:B------:R-:W-:-:S03]  /*d290*/  UMOV UR4, 0xffffffff ;  /* 0xffffffff00047882 */ /* 0x000fc60000000000 */
[----:B-1----:R-:W-:Y:S09]  /*d2a0*/  BRA.DIV UR4, `(.L_x_13809) ;  /* 0x00000046040c7947 */ /* 0x002ff2000b800000 */
[----:B------:R-:W0:Y:S01]  /*d2b0*/  SHFL.IDX PT, R8, R0, RZ, 0x1c1f ;  /* 0x001c1fff00087589 */ /* 0x000e2200000e0000 */
[----:B------:R-:W-:Y:S02]  /*d2c0*/  IMAD R5, R21, 0xc0, R24 ;  /* 0x000000c015057824 */ /* 0x000fe400078e0218 */
[----:B------:R-:W-:Y:S01]  /*d2d0*/  IMAD R3, R9, UR40, RZ ;  /* 0x0000002809037c24 */ /* 0x000fe2000f8e02ff */
[----:B------:R-:W1:Y:S04]  /*d2e0*/  SHFL.IDX PT, R7, R4, RZ, 0x1c1f ;  /* 0x001c1fff04077589 */ /* 0x000e6800000e0000 */
[----:B------:R-:W-:-:S13]  /*d2f0*/  ISETP.GE.AND P2, PT, R5, R3, PT ;  /* 0x000000030500720c */ /* 0x000fda0003f46270 */
[----:B0-----:R-:W-:-:S05]  /*d300*/  @!P2 IADD3 R8, P1, R20, R8, RZ ;  /* 0x000000081408a210 */ /* 0x001fca0007f3e0ff */
[----:B-1----:R-:W-:-:S04]  /*d310*/  @!P2 IMAD.X R7, RZ, RZ, R7, P1 ;  /* 0x000000ffff07a224 */ /* 0x002fc800008e0607 */
[----:B------:R-:W-:Y:S02]  /*d320*/  @!P2 IMAD.MOV.U32 R9, RZ, RZ, R7 ;  /* 0x000000ffff09a224 */ /* 0x000fe400078e0007 */
[----:B------:R-:W-:-:S03]  /*d330*/  VIADD R7, R5, 0x20 ;  /* 0x0000002005077836 */ /* 0x000fc60000000000 */
[----:B------:R-:W-:Y:S01]  /*d340*/  @!PT LDS RZ, [RZ] ;  /* 0x00000000fffff984 */ /* 0x000fe20000000800 */
[----:B-----5:R0:W-:Y:S02]  /*d350*/  @!P2 LDGSTS.E.BYPASS.LTC128B.128 [R18+0xb000], desc[UR54][R8.64], !P0 ;  /* 0x0b0000000812afae */ /* 0x0201e4000c101d76 */
        /* <DEDUP_REMOVED lines=10> */
[----:B------:R-:W-:Y:S04]  /*d400*/  SHFL.IDX PT, R4, R4, 0x3, 0x1c1f ;  /* 0x007c1f0004047f89 */ /* 0x000fe800000e0000 */
[----:B0-----:R-:W0:Y:S04]  /*d410*/  SHFL.IDX PT, R8, R0, 0x2, 0x1c1f ;  /* 0x005c1f0000087f89 */ /* 0x001e2800000e0000 */
[----:B------:R-:W1:Y:S01]  /*d420*/  SHFL.IDX PT, R0, R0, 0x3, 0x1c1f ;  /* 0x007c1f0000007f89 */ /* 0x000e6200000e0000 */
[----:B0-----:R-:W-:-:S05]  /*d430*/  @!P2 IADD3 R8, P1, R20, R8, RZ ;  /* 0x000000081408a210 */ /* 0x001fca0007f3e0ff */
[----:B------:R-:W-:-:S04]  /*d440*/  @!P2 IMAD.X R7, RZ, RZ, R7, P1 ;  /* 0x000000ffff07a224 */ /* 0x000fc800008e0607 */
[----:B------:R-:W-:Y:S02]  /*d450*/  @!P2 IMAD.MOV.U32 R9, RZ, RZ, R7 ;  /* 0x000000ffff09a224 */ /* 0x000fe400078e0007 */
[----:B------:R-:W-:-:S03]  /*d460*/  VIADD R7, R5, 0x60 ;  /* 0x0000006005077836 */ /* 0x000fc60000000000 */
[----:B------:R0:W-:Y:S02]  /*d470*/  @!P2 LDGSTS.E.BYPASS.LTC128B.128 [R18+0xc000], desc[UR54][R8.64], !P0 ;  /* 0x0c0000000812afae */ /* 0x0001e4000c101d76 */
[----:B------:R-:W-:-:S13]  /*d480*/  ISETP.GE.AND P2, PT, R7, R3, PT ;  /* 0x000000030700720c */ /* 0x000fda0003f46270 */
[----:B-1----:R-:W-:-:S05]  /*d490*/  @!P2 IADD3 R0, P1, R20, R0, RZ ;  /* 0x000000001400a210 */ /* 0x002fca0007f3e0ff */
[----:B------:R-:W-:Y:S02]  /*d4a0*/  @!P2 IMAD.X R4, RZ, RZ, R4, P1 ;  /* 0x000000ffff04a224 */ /* 0x000fe400008e0604 */
[----:B0-----:R-:W-:Y:S02]  /*d4b0*/  @!P2 IMAD.MOV.U32 R8, RZ, RZ, R0 ;  /* 0x000000ffff08a224 */ /* 0x001fe400078e0000 */
[----:B------:R-:W-:Y:S02]  /*d4c0*/  @!P2 IMAD.MOV.U32 R9, RZ, RZ, R4 ;  /* 0x000000ffff09a224 */ /* 0x000fe400078e0004 */
[----:B------:R-:W-:-:S03]  /*d4d0*/  VIADD R0, R5, 0x80 ;  /* 0x0000008005007836 */ /* 0x000fc60000000000 */
[----:B------:R0:W-:Y:S02]  /*d4e0*/  @!P2 LDGSTS.E.BYPASS.LTC128B.128 [R18+0xc800], desc[UR54][R8.64], !P0 ;  /* 0x0c8000000812afae */ /* 0x0001e4000c101d76 */
[----:B------:R-:W-:Y:S02]  /*d4f0*/  ISETP.GE.AND P2, PT, R0, R3, PT ;  /* 0x000000030000720c */ /* 0x000fe40003f46270 */
[----:B------:R-:W-:Y:S04]  /*d500*/  SHFL.IDX PT, R0, R6, RZ, 0x1c1f ;  /* 0x001c1fff06007589 */ /* 0x000fe800000e0000 */
[----:B------:R-:W-:Y:S04]  /*d510*/  SHFL.IDX PT, R6, R6, 0x1, 0x1c1f ;  /* 0x003c1f0006067f89 */ /* 0x000fe800000e0000 */
[----:B0-----:R-:W0:Y:S04]  /*d520*/  SHFL.IDX PT, R8, R2, RZ, 0x1c1f ;  /* 0x001c1fff02087589 */ /* 0x001e2800000e0000 */
[----:B------:R-:W1:Y:S01]  /*d530*/  SHFL.IDX PT, R2, R2, 0x1, 0x1c1f ;  /* 0x003c1f0002027f89 */ /* 0x000e6200000e0000 */
[----:B0-----:R-:W-:-:S05]  /*d540*/  @!P2 IADD3 R8, P1, R20, R8, RZ ;  /* 0x000000081408a210 */ /* 0x001fca0007f3e0ff */
[----:B------:R-:W-:-:S05]  /*d550*/  @!P2 IMAD.X R0, RZ, RZ, R0, P1 ;  /* 0x000000ffff00a224 */ /* 0x000fca00008e0600 */
[----:B------:R-:W-:-:S05]  /*d560*/  @!P2 MOV R9, R0 ;  /* 0x000000000009a202 */ /* 0x000fca0000000f00 */
[----:B-1----:R0:W-:Y:S02]  /*d570*/  @!P2 LDGSTS.E.BYPASS.LTC128B.128 [R18+0xd000], desc[UR54][R8.64], !P0 ;  /* 0x0d0000000812afae */ /* 0x0021e4000c101d76 */
.L_x_13909:
[----:B------:R-:W-:-:S05]  /*d580*/  VIADD R5, R5, 0xa0 ;  /* 0x000000a005057836 */ /* 0x000fca0000000000 */
[----:B------:R-:W-:-:S13]  /*d590*/  ISETP.GE.AND P1, PT, R5, R3, PT ;  /* 0x000000030500720c */ /* 0x000fda0003f26270 */
[----:B------:R-:W-:-:S05]  /*d5a0*/  @!P1 IADD3 R2, P2, R20, R2, RZ ;  /* 0x0000000214029210 */ /* 0x000fca0007f5e0ff */
[----:B------:R-:W-:-:S05]  /*d5b0*/  @!P1 IMAD.X R3, RZ, RZ, R6, P2 ;  /* 0x000000ffff039224 */ /* 0x000fca00010e0606 */
[----:B------:R-:W-:Y:S01]  /*d5c0*/  @!PT LDS RZ, [RZ] ;  /* 0x00000000fffff984 */ /* 0x000fe20000000800 */
[----:B------:R-:W-:Y:S01]  /*d5d0*/  @!PT LDS RZ, [RZ] ;  /* 0x00000000fffff984 */ /* 0x000fe20000000800 */
[----:B------:R-:W-:Y:S01]  /*d5e0*/  @!PT LDS RZ, [RZ] ;  /* 0x00000000fffff984 */ /* 0x000fe20000000800 */
[----:B------:R1:W-:Y:S01]  /*d5f0*/  @!P1 LDGSTS.E.BYPASS.LTC128B.128 [R18+0xd800], desc[UR54][R2.64], !P0 ;  /* 0x0d80000002129fae */ /* 0x0003e2000c101d76 */
[----:B------:R-:W-:Y:S01]  /*d600*/  PLOP3.LUT P0, PT, PT, PT, PT, 0x80, 0x0 ;  /* 0x000000000000781c */ /* 0x000fe20003f0f070 */
[----:B------:R-:W-:-:S12]  /*d610*/  NOP ;  /* 0x0000000000007918 */ /* 0x000fd80000000000 */
.L_x_13810:
[----:B------:R-:W-:Y:S02]  /*d620*/  PLOP3.LUT P1, PT, P1, P0, PT, 0xa2, 0x0 ;  /* 0x000000000000781c */ /* 0x000fe40000f21472 */
[----:B------:R-:W-:-:S08]  /*d630*/  @P0 R2UR P1, UR4, R16 ;  /* 0x00000000100402ca */ /* 0x000fd00000020000 */
[----:B------:R-:W-:-:S05]  /*d640*/  @P0 PLOP3.LUT P0, PT, P1, PT, PT, 0x80, 0x0 ;  /* 0x000000000000081c */ /* 0x000fca0000f0f070 */
[----:B------:R-:W-:Y:S01]  /*d650*/  @!P1 SYNCS.ARRIVE.TRANS64.RED.A0T1 RZ, [UR4+0x13200], RZ ;  /* 0x013200ffffff99a7 */ /* 0x000fe20008200404 */
[----:B------:R-:W-:Y:S07]  /*d660*/  @!P1 ARRIVES.LDGSTSBAR.64.TRANSCNT [UR4+0x13200] ;  /* 0x01320000ff0099b0 */ /* 0x000fee0008000a84 */
[----:B------:R-:W-:Y:S05]  /*d670*/  @P0 BRA.U.ANY `(.L_x_13810) ;  /* 0xfffffffd00e80947 */ /* 0x000fea000393ffff */
[----:B-1----:R-:W2:Y:S02]  /*d680*/  LDL.LU R2, [R1+0x3c] ;  /* 0x00003c0001027983 */ /* 0x002ea40000300800 */
        /* <DEDUP_REMOVED lines=11> */
.L_x_13910:
[----:B------:R-:W-:Y:S05]  /*d740*/  BSYNC B0 ;  /* 0x0000000000007941 */ /* 0x000fea0003800000 */
.L_x_13811:
[----:B------:R-:W2:Y:S01]  /*d750*/  LDL R0, [R1+0x2c] ;  /* 0x00002c0001007983 */ /* 0x000ea20000100800 */
[----:B------:R-:W-:-:S06]  /*d760*/  UIADD3 UR4, UR48, -0x2, URZ ;  /* 0xfffffffe30047890 */ /* 0x000fcc000fffe03f */
[----:B--2---:R-:W-:-:S13]  /*d770*/  ISETP.LE.AND P0, PT, R0, UR4, PT ;  /* 0x0000000400007c0c */ /* 0x004fda000bf03270 */
[----:B------:R-:W-:Y:S05]  /*d780*/  @!P0 BRA `(.L_x_13813) ;  /* 0x0000001400808947 */ /* 0x000fea0003800000 */
[----:B------:R-:W-:Y:S01]  /*d790*/  IMAD.U32 R0, RZ, RZ, UR4 ;  /* 0x00000004ff007e24 */ /* 0x000fe2000f8e00ff */
[----:B------:R2:W5:Y:S04]  /*d7a0*/  LDL.LU R24, [R1+0xc] ;  /* 0x00000c0001187983 */ /* 0x0005680000300800 */
[----:B------:R2:W5:Y:S04]  /*d7b0*/  LDL.LU R21, [R1] ;  /* 0x0000000001157983 */ /* 0x0005680000300800 */
[----:B------:R2:W-:Y:S02]  /*d7c0*/  STL [R1+0x4], R0 ;  /* 0x0000040001007387 */ /* 0x0005e40000100800 */
.L_x_13833:
[----:B---3--:R-:W3:Y:S01]  /*d7d0*/  LDL R6, [R1+0x14] ;  /* 0x0000140001067983 */ /* 0x008ee20000100800 */
[----:B------:R-:W4:Y:S03]  /*d7e0*/  LDC R2, c[0x0][0x430] ;  /* 0x00010c00ff027b82 */ /* 0x000f260000000800 */
[----:B------:R-:W3:Y:S04]  /*d7f0*/  LDL R12, [R1+0x18] ;  /* 0x00001800010c7983 */ /* 0x000ee80000100800 */
[----:B------:R-:W3:Y:S04]  /*d800*/  LDL R7, [R1+0x8] ;  /* 0x0000080001077983 */ /* 0x000ee80000100800 */
[----:B------:R-:W3:Y:S01]  /*d810*/  LDL.LU R11, [R1+0x4] ;  /* 0x00000400010b7983 */ /* 0x000ee20000300800 */
[----:B--2---:R-:W2:Y:S03]  /*d820*/  S2R R0, SR_TID.X ;  /* 0x0000000000007919 */ /* 0x004ea60000002100 */
[----:B------:R-:W3:Y:S01]  /*d830*/  LDL R13, [R1+0x2c] ;  /* 0x00002c00010d7983 */ /* 0x000ee20000100800 */
[----:B----4-:R-:W-:-:S02]  /*d840*/  ISETP.NE.AND P0, PT, R2, 0x1, PT ;  /* 0x000000010200780c */ /* 0x010fc40003f05270 */
[----:B------:R-:W0:Y:S11]  /*d850*/  S2R R2, SR_TID.X ;  /* 0x0000000000027919 */ /* 0x000e360000002100 */
[----:B------:R-:W4:Y:S08]  /*d860*/  @P0 LDC R5, c[0x0][0x434] ;  /* 0x00010d00ff050b82 */ /* 0x000f300000000800 */
[----:B-1----:R-:W1:Y:S01]  /*d870*/  @P0 LDC R3, c[0x0][0x434] ;  /* 0x00010d00ff030b82 */ /* 0x002e620000000800 */
[----:B--2---:R-:W-:-:S04]  /*d880*/  LOP3.LUT R0, R0, 0x7f, RZ, 0xc0, !PT ;  /* 0x0000007f00007812 */ /* 0x004fc800078ec0ff */
[----:B------:R-:W-:-:S03]  /*d890*/  SHF.R.U32.HI R0, RZ, 0x2, R0 ;  /* 0x00000002ff007819 */ /* 0x000fc60000011600 */
[----:B------:R-:W2:Y:S01]  /*d8a0*/  @P0 LDC R4, c[0x0][0x438] ;  /* 0x00010e00ff040b82 */ /* 0x000ea20000000800 */
[C---:B0-----:R-:W-:Y:S01]  /*d8b0*/  IMAD.SHL.U32 R9, R2.reuse, 0x20, RZ ;  /* 0x0000002002097824 */ /* 0x041fe200078e00ff */
[----:B------:R-:W-:-:S04]  /*d8c0*/  LOP3.LUT R2, R2, 0x7f, RZ, 0xc0, !PT ;  /* 0x0000007f02027812 */ /* 0x000fc800078ec0ff */
[----:B------:R-:W-:Y:S02]  /*d8d0*/  LOP3.LUT R9, R0, 0x60, R9, 0xf8, !PT ;  /* 0x0000006000097812 */ /* 0x000fe400078ef809 */
[----:B------:R-:W0:Y:S01]  /*d8e0*/  @P0 LDC R0, c[0x0][0x438] ;  /* 0x00010e00ff000b82 */ /* 0x000e220000000800 */
[----:B------:R-:W-:Y:S01]  /*d8f0*/  SHF.R.U32.HI R2, RZ, 0x2, R2 ;  /* 0x00000002ff027819 */ /* 0x000fe20000011602 */
[----:B------:R-:W-:Y:S05]  /*d900*/  YIELD ;  /* 0x0000000000007946 */ /* 0x000fea0003800000 */
[----:B------:R-:W-:Y:S01]  /*d910*/  ULDC.64 UR6, c[0x0][0x428] ;  /* 0x00010a0000067ab9 */ /* 0x000fe20000000a00 */
[----:B------:R-:W-:Y:S01]  /*d920*/  ULDC UR4, c[0x0][0x430] ;  /* 0x00010c0000047ab9 */ /* 0x000fe20000000800 */
[----:B------:R-:W-:Y:S01]  /*d930*/  ULDC.64 UR8, c[0x0][0x418] ;  /* 0x0001060000087ab9 */ /* 0x000fe20000000a00 */
[----:B---3--:R-:W-:-:S02]  /*d940*/  IMAD R8, R11, 0xa0, R6 ;  /* 0x000000a00b087824 */ /* 0x008fc400078e0206 */
[----:B------:R-:W3:Y:S02]  /*d950*/  S2R R6, SR_TID.X ;  /* 0x0000000000067919 */ /* 0x000ee40000002100 */
[----:B------:R-:W-:-:S04]  /*d960*/  IMAD.IADD R10, R9, 0x1, R8 ;  /* 0x00000001090a7824 */ /* 0x000fc800078e0208 */
[----:B----4-:R-:W-:-:S04]  /*d970*/  @P0 IMAD.HI.U32 R5, R10, R5, RZ ;  /* 0x000000050a050227 */ /* 0x010fc800078e00ff */
[----:B---3--:R-:W-:-:S05]  /*d980*/  IMAD.SHL.U32 R9, R6, 0x20, RZ ;  /* 0x0000002006097824 */ /* 0x008fca00078e00ff */
[----:B------:R-:W-:-:S04]  /*d990*/  LOP3.LUT R9, R2, 0x60, R9, 0xf8, !PT ;  /* 0x0000006002097812 */ /* 0x000fc800078ef809 */
[----:B------:R-:W-:-:S05]  /*d9a0*/  LOP3.LUT R9, R9, 0x80, RZ, 0xfc, !PT ;  /* 0x0000008009097812 */ /* 0x000fca00078efcff */
[----:B------:R-:W-:Y:S02]  /*d9b0*/  IMAD.IADD R8, R9, 0x1, R8 ;  /* 0x0000000109087824 */ /* 0x000fe400078e0208 */
[----:B------:R-:W-:Y:S02]  /*d9c0*/  IMAD.MOV.U32 R2, RZ, RZ, R10 ;  /* 0x000000ffff027224 */ /* 0x000fe400078e000a */
[----:B-1----:R-:W-:Y:S01]  /*d9d0*/  @P0 IMAD.HI.U32 R3, R8, R3, RZ ;  /* 0x0000000308030227 */ /* 0x002fe200078e00ff */
[----:B--2---:R-:W-:-:S03]  /*d9e0*/  @P0 SHF.R.U32.HI R2, RZ, R4, R5 ;  /* 0x00000004ff020219 */ /* 0x004fc60000011605 */
[----:B------:R-:W-:Y:S01]  /*d9f0*/  IMAD.MOV.U32 R6, RZ, RZ, R8 ;  /* 0x000000ffff067224 */ /* 0x000fe200078e0008 */
[----:B0-----:R-:W-:Y:S01]  /*da00*/  @P0 SHF.R.U32.HI R6, RZ, R0, R3 ;  /* 0x00000000ff060219 */ /* 0x001fe20000011603 */
[----:B------:R-:W-:Y:S01]  /*da10*/  IMAD R0, R12, UR6, RZ ;  /* 0x000000060c007c24 */ /* 0x000fe2000f8e02ff */
[--C-:B------:R-:W-:Y:S01]  /*da20*/  SHF.R.S32.HI R3, RZ, 0x1f, R2.reuse ;  /* 0x0000001fff037819 */ /* 0x100fe20000011402 */
[----:B------:R-:W-:Y:S02]  /*da30*/  IMAD.MOV R4, RZ, RZ, -R2 ;  /* 0x000000ffff047224 */ /* 0x000fe400078e0a02 */
[C---:B------:R-:W-:Y:S02]  /*da40*/  IMAD R0, R7.reuse, UR7, R0 ;  /* 0x0000000707007c24 */ /* 0x040fe4000f8e0200 */
[----:B------:R-:W-:-:S04]  /*da50*/  IMAD.WIDE.U32 R2, R7, UR6, R2 ;  /* 0x0000000607027c25 */ /* 0x000fc8000f8e0002 */
[----:B------:R-:W-:Y:S01]  /*da60*/  IMAD R10, R4, UR4, R10 ;  /* 0x00000004040a7c24 */ /* 0x000fe2000f8e020a */
[----:B------:R-:W-:Y:S01]  /*da70*/  LEA R4, P0, R2, UR8, 0x2 ;  /* 0x0000000802047c11 */ /* 0x000fe2000f8010ff */
[----:B------:R-:W-:Y:S01]  /*da80*/  IMAD.IADD R3, R0, 0x1, R3 ;  /* 0x0000000100037824 */ /* 0x000fe200078e0203 */
[----:B------:R-:W-:-:S04]  /*da90*/  ISETP.GT.U32.AND P1, PT, R9, 0x9f, PT ;  /* 0x0000009f0900780c */ /* 0x000fc80003f24070 */
[----:B------:R-:W-:-:S05]  /*daa0*/  LEA.HI.X R5, R2, UR9, R3, 0x2, P0 ;  /* 0x0000000902057c11 */ /* 0x000fca00080f1403 */
[----:B------:R0:W2:Y:S04]  /*dab0*/  LDG.E R9, desc[UR54][R4.64] ;  /* 0x0000003604097981 */ /* 0x0000a8000c1e1900 */
[--C-:B------:R-:W-:Y:S01]  /*dac0*/  @!P1 SHF.R.S32.HI R3, RZ, 0x1f, R6.reuse ;  /* 0x0000001fff039819 */ /* 0x100fe20000011406 */
[----:B------:R-:W-:-:S04]  /*dad0*/  @!P1 IMAD.MOV.U32 R2, RZ, RZ, R6 ;  /* 0x000000ffff029224 */ /* 0x000fc800078e0006 */
[----:B------:R-:W-:-:S04]  /*dae0*/  @!P1 IMAD.WIDE.U32 R2, R7, UR6, R2 ;  /* 0x0000000607029c25 */ /* 0x000fc8000f8e0002 */
[----:B0-----:R-:W-:Y:S02]  /*daf0*/  IMAD.MOV R4, RZ, RZ, -R6 ;  /* 0x000000ffff047224 */ /* 0x001fe400078e0a06 */
[----:B------:R-:W-:Y:S02]  /*db00*/  @!P1 IMAD.IADD R0, R0, 0x1, R3 ;  /* 0x0000000100009824 */ /* 0x000fe400078e0203 */
[----:B------:R-:W-:Y:S01]  /*db10*/  IMAD R8, R4, UR4, R8 ;  /* 0x0000000404087c24 */ /* 0x000fe2000f8e0208 */
[----:B------:R-:W-:-:S04]  /*db20*/  @!P1 LEA R4, P0, R2, UR8, 0x2 ;  /* 0x0000000802049c11 */ /* 0x000fc8000f8010ff */
[----:B------:R-:W-:Y:S01]  /*db30*/  @!P1 LEA.HI.X R5, R2, UR9, R0, 0x2, P0 ;  /* 0x0000000902059c11 */ /* 0x000fe200080f1400 */
[----:B-----5:R-:W-:Y:S02]  /*db40*/  VIADD R0, R21, 0x1 ;  /* 0x0000000115007836 */ /* 0x020fe40000000000 */
[----:B------:R-:W-:-:S03]  /*db50*/  IMAD.MOV.U32 R7, RZ, RZ, RZ ;  /* 0x000000ffff077224 */ /* 0x000fc600078e00ff */
[C---:B------:R-:W-:Y:S01]  /*db60*/  ISETP.NE.AND P0, PT, R0.reuse, 0x2, PT ;  /* 0x000000020000780c */ /* 0x040fe20003f05270 */
[----:B------:R-:W-:Y:S02]  /*db70*/  IMAD.MOV.U32 R2, RZ, RZ, R11 ;  /* 0x000000ffff027224 */ /* 0x000fe400078e000b */
[----:B------:R0:W5:Y:S01]  /*db80*/  @!P1 LDG.E R7, desc[UR54][R4.64] ;  /* 0x0000003604079981 */ /* 0x000162000c1e1900 */
[----:B------:R-:W-:Y:S02]  /*db90*/  SEL R3, R0, RZ, P0 ;  /* 0x000000ff00037207 */ /* 0x000fe40000000000 */
[----:B------:R-:W-:Y:S01]  /*dba0*/  SEL R0, RZ, 0x1, P0 ;  /* 0x00000001ff007807 */ /* 0x000fe20000000000 */
[----:B------:R-:W-:Y:S01]  /*dbb0*/  VIADD R11, R11, 0xffffffff ;  /* 0xffffffff0b0b7836 */ /* 0x000fe20000000000 */
[----:B------:R-:W-:Y:S02]  /*dbc0*/  ISETP.GT.AND P1, PT, R2, R13, PT ;  /* 0x0000000d0200720c */ /* 0x000fe40003f24270 */
[----:B------:R-:W-:Y:S01]  /*dbd0*/  LOP3.LUT R2, R24, R0, RZ, 0x3c, !PT ;  /* 0x0000000018027212 */ /* 0x000fe200078e3cff */
[----:B------:R0:W-:Y:S01]  /*dbe0*/  STL [R1], R3 ;  /* 0x0000000301007387 */ /* 0x0001e20000100800 */
[----:B------:R-:W-:-:S03]  /*dbf0*/  IMAD.U32 R12, RZ, RZ, UR44 ;  /* 0x0000002cff0c7e24 */ /* 0x000fc6000f8e00ff */
[----:B------:R0:W-:Y:S04]  /*dc00*/  STL [R1+0x4], R11 ;  /* 0x0000040b01007387 */ /* 0x0001e80000100800 */
[----:B------:R0:W-:Y:S01]  /*dc10*/  STL [R1+0xc], R2 ;  /* 0x00000c0201007387 */ /* 0x0001e20000100800 */
[----:B------:R-:W-:Y:S02]  /*dc20*/  ISETP.NE.AND P2, PT, R12, 0x3, PT ;  /* 0x000000030c00780c */ /* 0x000fe40003f45270 */
[----:B--2---:R-:W-:-:S11]  /*dc30*/  SHF.R.S32.HI R28, RZ, 0x1f, R9 ;  /* 0x0000001fff1c7819 */ /* 0x004fd60000011409 */
[----:B0-----:R-:W-:Y:S05]  /*dc40*/  @!P2 BRA `(.L_x_13814) ;  /* 0x000000000004a947 */ /* 0x001fea0003800000 */
[----:B------:R-:W-:Y:S01]  /*dc50*/  BPT.TRAP 0x1 ;  /* 0x000000040000795c */ /* 0x000fe20000300000 */
.L_x_13814:
[----:B------:R-:W-:Y:S01]  /*dc60*/  IMAD R0, R3, 0x8, R16 ;  /* 0x0000000803007824 */ /* 0x000fe200078e0210 */
[----:B------:R-:W-:Y:S01]  /*dc70*/  SHF.L.U32 R29, R2, 0x1f, RZ ;  /* 0x0000001f021d7819 */ /* 0x000fe200000006ff */
[----:B------:R-:W-:Y:S01]  /*dc80*/  BSSY B0, `(.L_x_13815) ;  /* 0x0000004000007945 */ /* 0x000fe20003800000 */
[----:B------:R-:W-:Y:S02]  /*dc90*/  SHF.R.S32.HI R25, RZ, 0x1f, R10 ;  /* 0x0000001fff197819 */ /* 0x000fe4000001140a */
[----:B------:R-:W0:Y:S02]  /*dca0*/  SYNCS.PHASECHK.TRANS64.TRYWAIT P0, [R0+URZ+0x13280], R29 ;  /* 0x0132801d000075a7 */ /* 0x000e24000800017f */
[----:B0-----:R-:W-:Y:S05]  /*dcb0*/  @!P0 BRA `(.L_x_13816) ;  /* 0x00000040006c8947 */ /* 0x001fea0003800000 */
.L_x_13911:
[----:B------:R-:W-:Y:S05]  /*dcc0*/  BSYNC B0 ;  /* 0x0000000000007941 */ /* 0x000fea0003800000 */
.L_x_13815:
[----:B------:R-:W2:Y:S01]  /*dcd0*/  LDL R14, [R1+0x34] ;  /* 0x00003400010e7983 */ /* 0x000ea20000100800 */
[----:B------:R-:W-:Y:S01]  /*dce0*/  ULDC.64 UR4, c[0x0][0x328] ;  /* 0x0000ca0000047ab9 */ /* 0x000fe20000000a00 */
[----:B------:R-:W-:Y:S02]  /*dcf0*/  ULDC.64 UR6, c[0x0][0x338] ;  /* 0x0000ce0000067ab9 */ /* 0x000fe40000000a00 */
[----:B------:R-:W2:Y:S01]  /*dd00*/  LDL R13, [R1] ;  /* 0x00000000010d7983 */ /* 0x000ea20000100800 */
[----:B------:R-:W-:Y:S01]  /*dd10*/  IMAD R4, R25, UR4, RZ ;  /* 0x0000000419047c24 */ /* 0x000fe2000f8e02ff */
[----:B------:R-:W-:Y:S01]  /*dd20*/  SHF.R.S32.HI R26, RZ, 0x1f, R8 ;  /* 0x0000001fff1a7819 */ /* 0x000fe20000011408 */
[C---:B------:R-:W-:Y:S01]  /*dd30*/  IMAD.WIDE.U32 R2, R10.reuse, UR4, RZ ;  /* 0x000000040a027c25 */ /* 0x040fe2000f8e00ff */
[----:B------:R-:W1:Y:S01]  /*dd40*/  S2R R11, SR_TID.X ;  /* 0x00000000000b7919 */ /* 0x000e620000002100 */
[----:B-----5:R-:W-:Y:S01]  /*dd50*/  SHF.R.S32.HI R27, RZ, 0x1f, R7 ;  /* 0x0000001fff1b7819 */ /* 0x020fe20000011407 */
[----:B------:R-:W3:Y:S01]  /*dd60*/  LDC R12, c[0x0][0x2f4] ;  /* 0x0000bd00ff0c7b82 */ /* 0x000ee20000000800 */
[----:B------:R-:W-:-:S02]  /*dd70*/  IMAD R4, R10, UR5, R4 ;  /* 0x000000050a047c24 */ /* 0x000fc4000f8e0204 */
[----:B------:R-:W-:Y:S02]  /*dd80*/  IMAD R6, R26, UR4, RZ ;  /* 0x000000041a067c24 */ /* 0x000fe4000f8e02ff */
        /* <DEDUP_REMOVED lines=21> */
[----:B-1----:R-:W-:Y:S01]  /*dee0*/  IMAD.SHL.U32 R11, R11, 0x10, RZ ;  /* 0x000000100b0b7824 */ /* 0x002fe200078e00ff */
[----:B------:R-:W-:-:S04]  /*def0*/  IADD3 R20, P0, R2, UR6, RZ ;  /* 0x0000000602147c10 */ /* 0x000fc8000ff1e0ff */
[----:B------:R-:W-:Y:S02]  /*df00*/  LOP3.LUT R11, R11, 0x30, RZ, 0xc0, !PT ;  /* 0x000000300b0b7812 */ /* 0x000fe400078ec0ff */
[----:B------:R-:W-:Y:S02]  /*df10*/  IADD3.X R18, R6, UR7, R3, P0, !PT ;  /* 0x0000000706127c10 */ /* 0x000fe400087fe403 */
[----:B---3--:R-:W-:Y:S01]  /*df20*/  ISETP.GE.AND P2, PT, R11, R12, PT ;  /* 0x0000000c0b00720c */ /* 0x008fe20003f46270 */
[----:B--2---:R-:W-:Y:S01]  /*df30*/  IMAD R6, R13, 0x2800, R14 ;  /* 0x000028000d067824 */ /* 0x004fe200078e020e */
[----:B------:R-:W-:Y:S11]  /*df40*/  BRA.DIV UR4, `(.L_x_13817) ;  /* 0x0000003e04dc7947 */ /* 0x000ff6000b800000 */
[----:B------:R-:W1:Y:S01]  /*df50*/  S2R R11, SR_TID.X ;  /* 0x00000000000b7919 */ /* 0x000e620000002100 */
[----:B------:R-:W-:Y:S01]  /*df60*/  IMAD.IADD R6, R16, 0x1, R6 ;  /* 0x0000000110067824 */ /* 0x000fe200078e0206 */
[----:B------:R-:W2:Y:S04]  /*df70*/  SHFL.IDX PT, R2, R4, RZ, 0x1c1f ;  /* 0x001c1fff04027589 */ /* 0x000ea800000e0000 */
[----:B------:R-:W3:Y:S01]  /*df80*/  SHFL.IDX PT, R3, R5, RZ, 0x1c1f ;  /* 0x001c1fff05037589 */ /* 0x000ee200000e0000 */
[----:B-1----:R-:W-:-:S05]  /*df90*/  IMAD.SHL.U32 R11, R11, 0x10, RZ ;  /* 0x000000100b0b7824 */ /* 0x002fca00078e00ff */
[----:B------:R-:W-:-:S04]  /*dfa0*/  LOP3.LUT R11, R11, 0x30, RZ, 0xc0, !PT ;  /* 0x000000300b0b7812 */ /* 0x000fc800078ec0ff */
[----:B--2---:R-:W-:-:S05]  /*dfb0*/  IADD3 R2, P0, R11, R2, RZ ;  /* 0x000000020b027210 */ /* 0x004fca0007f1e0ff */
[----:B---3--:R-:W-:-:S05]  /*dfc0*/  IMAD.X R3, RZ, RZ, R3, P0 ;  /* 0x000000ffff037224 */ /* 0x008fca00000e0603 */
[----:B------:R-:W-:Y:S01]  /*dfd0*/  @!PT LDS RZ, [RZ] ;  /* 0x00000000fffff984 */ /* 0x000fe20000000800 */
        /* <DEDUP_REMOVED lines=16> */
[----:B-1----:R1:W2:Y:S04]  /*e0e0*/  SHFL.IDX PT, R3, R18, RZ, 0x1c1f ;  /* 0x001c1fff12037589 */ /* 0x0022a800000e0000 */
[----:B------:R1:W3:Y:S02]  /*e0f0*/  SHFL.IDX PT, R2, R20, RZ, 0x1c1f ;  /* 0x001c1fff14027589 */ /* 0x0002e400000e0000 */
.L_x_13923:
[----:B------:R-:W4:Y:S02]  /*e100*/  S2R R4, SR_TID.X ;  /* 0x0000000000047919 */ /* 0x000f240000002100 */
[----:B----4-:R-:W-:-:S05]  /*e110*/  IMAD.SHL.U32 R4, R4, 0x10, RZ ;  /* 0x0000001004047824 */ /* 0x010fca00078e00ff */
[----:B------:R-:W-:-:S04]  /*e120*/  LOP3.LUT R4, R4, 0x30, RZ, 0xc0, !PT ;  /* 0x0000003004047812 */ /* 0x000fc800078ec0ff */
[----:B---3--:R-:W-:-:S05]  /*e130*/  IADD3 R2, P0, R4, R2, RZ ;  /* 0x0000000204027210 */ /* 0x008fca0007f1e0ff */
[----:B--2---:R-:W-:Y:S01]  /*e140*/  IMAD.X R3, RZ, RZ, R3, P0 ;  /* 0x000000ffff037224 */ /* 0x004fe200000e0603 */
[----:B------:R-:W-:-:S04]  /*e150*/  PLOP3.LUT P0, PT, PT, PT, PT, 0x80, 0x0 ;  /* 0x000000000000781c */ /* 0x000fc80003f0f070 */
[----:B------:R-:W-:Y:S01]  /*e160*/  @!PT LDS RZ, [RZ] ;  /* 0x00000000fffff984 */ /* 0x000fe20000000800 */
[----:B------:R-:W-:Y:S01]  /*e170*/  @!PT LDS RZ, [RZ] ;  /* 0x00000000fffff984 */ /* 0x000fe20000000800 */
[----:B------:R-:W-:Y:S01]  /*e180*/  @!PT LDS RZ, [RZ] ;  /* 0x00000000fffff984 */ /* 0x000fe20000000800 */
[----:B------:R2:W-:Y:S01]  /*e190*/  LDGSTS.E.BYPASS.LTC128B.128 [R6+0x8000], desc[UR54][R2.64], !P2 ;  /* 0x0800000002067fae */ /* 0x0005e2000d101d76 */
[----:B------:R-:W-:-:S08]  /*e1a0*/  NOP ;  /* 0x0000000000007918 */ /* 0x000fd00000000000 */
.L_x_13818:
        /* <DEDUP_REMOVED lines=11> */
.L_x_13819:
[----:B------:R2:W-:Y:S01]  /*e260*/  SYNCS.ARRIVE.TRANS64.A1T0 RZ, [R0+URZ+0x13270], RZ ;  /* 0x013270ff00ff79a7 */ /* 0x0005e2000810003f */
[----:B------:R-:W-:Y:S05]  /*e270*/  @!P3 BRA `(.L_x_13820) ;  /* 0x000000000004b947 */ /* 0x000fea0003800000 */
[----:B------:R-:W-:Y:S01]  /*e280*/  BPT.TRAP 0x1 ;  /* 0x000000040000795c */ /* 0x000fe20000300000 */
.L_x_13820:
[----:B------:R-:W3:Y:S01]  /*e290*/  SYNCS.PHASECHK.TRANS64.TRYWAIT P0, [R0+URZ+0x13240], R29 ;  /* 0x0132401d000075a7 */ /* 0x000ee2000800017f */
[----:B------:R-:W-:Y:S04]  /*e2a0*/  BSSY B0, `(.L_x_13821) ;  /* 0x0000002000007945 */ /* 0x000fe80003800000 */
[----:B---3--:R-:W-:Y:S05]  /*e2b0*/  @!P0 BRA `(.L_x_13822) ;  /* 0x00000040009c8947 */ /* 0x008fea0003800000 */
.L_x_13924:
[----:B------:R-:W-:Y:S05]  /*e2c0*/  BSYNC B0 ;  /* 0x0000000000007941 */ /* 0x000fea0003800000 */
.L_x_13821:
[----:B------:R-:W1:Y:S01]  /*e2d0*/  S2R R11, SR_TID.X ;  /* 0x00000000000b7919 */ /* 0x000e620000002100 */
        /* <DEDUP_REMOVED lines=15> */
[----:B-1----:R-:W-:Y:S02]  /*e3d0*/  IMAD.SHL.U32 R18, R11, 0x10, RZ ;  /* 0x000000100b127824 */ /* 0x002fe400078e00ff */
[----:B------:R-:W-:Y:S01]  /*e3e0*/  IMAD.IADD R3, R3, 0x1, R9 ;  /* 0x0000000103037824 */ /* 0x000fe200078e0209 */
[----:B------:R-:W1:Y:S01]  /*e3f0*/  LDC R11, c[0x0][0x2f4] ;  /* 0x0000bd00ff0b7b82 */ /* 0x000e620000000800 */
[----:B------:R-:W-:Y:S01]  /*e400*/  IMAD R8, R27, UR6, RZ ;  /* 0x000000061b087c24 */ /* 0x000fe2000f8e02ff */
[----:B------:R-:W-:Y:S01]  /*e410*/  LOP3.LUT R18, R18, 0x30, RZ, 0xc0, !PT ;  /* 0x0000003012127812 */ /* 0x000fe200078ec0ff */
        /* <DEDUP_REMOVED lines=11> */
[----:B-1----:R-:W-:-:S02]  /*e4d0*/  ISETP.GE.AND P2, PT, R18, R11, PT ;  /* 0x0000000b1200720c */ /* 0x002fc40003f46270 */
[----:B------:R-:W-:Y:S01]  /*e4e0*/  IADD3.X R5, R9, UR7, R3, P0, !PT ;  /* 0x0000000709057c10 */ /* 0x000fe200087fe403 */
[----:B------:R-:W-:Y:S10]  /*e4f0*/  BRA.DIV UR4, `(.L_x_13823) ;  /* 0x0000004204207947 */ /* 0x000ff4000b800000 */
[----:B------:R-:W1:Y:S04]  /*e500*/  SHFL.IDX PT, R2, R7, RZ, 0x1c1f ;  /* 0x001c1fff07027589 */ /* 0x000e6800000e0000 */
[----:B------:R-:W4:Y:S04]  /*e510*/  SHFL.IDX PT, R3, R8, RZ, 0x1c1f ;  /* 0x001c1fff08037589 */ /* 0x000f2800000e0000 */
[----:B------:R-:W-:Y:S01]  /*e520*/  SHFL.IDX PT, R5, R5, RZ, 0x1c1f ;  /* 0x001c1fff05057589 */ /* 0x000fe200000e0000 */
[----:B-1----:R-:W-:-:S05]  /*e530*/  IADD3 R2, P0, R18, R2, RZ ;  /* 0x0000000212027210 */ /* 0x002fca0007f1e0ff */
[----:B----4-:R-:W-:-:S05]  /*e540*/  IMAD.X R3, RZ, RZ, R3, P0 ;  /* 0x000000ffff037224 */ /* 0x010fca00000e0603 */
[----:B------:R1:W-:Y:S04]  /*e550*/  LDGSTS.E.BYPASS.LTC128B.128 [R6+0xe000], desc[UR54][R2.64], !P2 ;  /* 0x0e00000002067fae */ /* 0x0003e8000d101d76 */
[----:B-1----:R-:W1:Y:S04]  /*e560*/  SHFL.IDX PT, R2, R7, 0x1, 0x1c1f ;  /* 0x003c1f0007027f89 */ /* 0x002e6800000e0000 */
[----:B------:R-:W4:Y:S01]  /*e570*/  SHFL.IDX PT, R3, R8, 0x1, 0x1c1f ;  /* 0x003c1f0008037f89 */ /* 0x000f2200000e0000 */
[----:B-1----:R-:W-:-:S05]  /*e580*/  IADD3 R2, P0, R18, R2, RZ ;  /* 0x0000000212027210 */ /* 0x002fca0007f1e0ff */
[----:B----4-:R-:W-:-:S05]  /*e590*/  IMAD.X R3, RZ, RZ, R3, P0 ;  /* 0x000000ffff037224 */ /* 0x010fca00000e0603 */
[----:B------:R1:W-:Y:S04]  /*e5a0*/  LDGSTS.E.BYPASS.LTC128B.128 [R6+0xe800], desc[UR54][R2.64], !P2 ;  /* 0x0e80000002067fae */ /* 0x0003e8000d101d76 */
[----:B-1----:R-:W1:Y:S04]  /*e5b0*/  SHFL.IDX PT, R2, R7, 0x2, 0x1c1f ;  /* 0x005c1f0007027f89 */ /* 0x002e6800000e0000 */
[----:B------:R-:W4:Y:S04]  /*e5c0*/  SHFL.IDX PT, R3, R8, 0x2, 0x1c1f ;  /* 0x005c1f0008037f89 */ /* 0x000f2800000e0000 */
[----:B------:R-:W-:Y:S01]  /*e5d0*/  SHFL.IDX PT, R8, R8, 0x3, 0x1c1f ;  /* 0x007c1f0008087f89 */ /* 0x000fe200000e0000 */
[----:B-1----:R-:W-:-:S05]  /*e5e0*/  IADD3 R2, P0, R18, R2, RZ ;  /* 0x0000000212027210 */ /* 0x002fca0007f1e0ff */
[----:B----4-:R-:W-:-:S05]  /*e5f0*/  IMAD.X R3, RZ, RZ, R3, P0 ;  /* 0x000000ffff037224 */ /* 0x010fca00000e0603 */
[----:B------:R1:W-:Y:S04]  /*e600*/  LDGSTS.E.BYPASS.LTC128B.128 [R6+0xf000], desc[UR54][R2.64], !P2 ;  /* 0x0f00000002067fae */ /* 0x0003e8000d101d76 */
[----:B-1----:R-:W1:Y:S02]  /*e610*/  SHFL.IDX PT, R2, R7, 0x3, 0x1c1f ;  /* 0x007c1f0007027f89 */ /* 0x002e6400000e0000 */
[----:B-1----:R-:W-:-:S05]  /*e620*/  IADD3 R2, P0, R18, R2, RZ ;  /* 0x0000000212027210 */ /* 0x002fca0007f1e0ff */
[----:B------:R-:W-:-:S05]  /*e630*/  IMAD.X R3, RZ, RZ, R8, P0 ;  /* 0x000000ffff037224 */ /* 0x000fca00000e0608 */
[----:B------:R1:W-:Y:S04]  /*e640*/  LDGSTS.E.BYPASS.LTC128B.128 [R6+0xf800], desc[UR54][R2.64], !P2 ;  /* 0x0f80000002067fae */ /* 0x0003e8000d101d76 */
[----:B-1----:R1:W4:Y:S02]  /*e650*/  SHFL.IDX PT, R2, R4, RZ, 0x1c1f ;  /* 0x001c1fff04027589 */ /* 0x00232400000e0000 */
.L_x_13936:
[----:B----4-:R-:W-:-:S04]  /*e660*/  IADD3 R2, P0, R18, R2, RZ ;  /* 0x0000000212027210 */ /* 0x010fc80007f1e0ff */
[----:B------:R-:W-:Y:S02]  /*e670*/  IADD3.X R3, RZ, R5, RZ, P0, !PT ;  /* 0x00000005ff037210 */ /* 0x000fe400007fe4ff */
[----:B------:R-:W-:-:S03]  /*e680*/  PLOP3.LUT P0, PT, PT, PT, PT, 0x80, 0x0 ;  /* 0x000000000000781c */ /* 0x000fc60003f0f070 */
[----:B------:R-:W-:Y:S01]  /*e690*/  @!PT LDS RZ, [RZ] ;  /* 0x00000000fffff984 */ /* 0x000fe20000000800 */
[----:B------:R-:W-:Y:S01]  /*e6a0*/  @!PT LDS RZ, [RZ] ;  /* 0x00000000fffff984 */ /* 0x000fe20000000800 */
[----:B------:R-:W-:Y:S01]  /*e6b0*/  @!PT LDS RZ, [RZ] ;  /* 0x00000000fffff984 */ /* 0x000fe20000000800 */
[----:B------:R4:W-:Y:S01]  /*e6c0*/  LDGSTS.E.BYPASS.LTC128B.128 [R6+0x10000], desc[UR54][R2.64], !P2 ;  /* 0x1000000002067fae */ /* 0x0009e2000d101d76 */
[----:B------:R-:W-:-:S09]  /*e6d0*/  NOP ;  /* 0x0000000000007918 */ /* 0x000fd20000000000 */
.L_x_13824:
        /* <DEDUP_REMOVED lines=11> */
.L_x_13825:
[----:B------:R0:W-:Y:S02]  /*e790*/  SYNCS.ARRIVE.TRANS64.A1T0 RZ, [R0+URZ+0x13230], RZ ;  /* 0x013230ff00ff79a7 */ /* 0x0001e4000810003f */
[----:B0-23--:R-:W-:-:S05]  /*e7a0*/  IMAD.U32 R0, RZ, RZ, UR46 ;  /* 0x0000002eff007e24 */ /* 0x00dfca000f8e00ff */
[----:B------:R-:W-:-:S13]  /*e7b0*/  ISETP.NE.AND P0, PT, R0, 0x3, PT ;  /* 0x000000030000780c */ /* 0x000fda0003f05270 */
[----:B------:R-:W-:Y:S05]  /*e7c0*/  @!P0 BRA `(.L_x_13826) ;  /* 0x0000000000048947 */ /* 0x000fea0003800000 */
[----:B------:R-:W-:Y:S01]  /*e7d0*/  BPT.TRAP 0x1 ;  /* 0x000000040000795c */ /* 0x000fe20000300000 */
.L_x_13826:
[----:B------:R-:W-:Y:S01]  /*e7e0*/  LOP3.LUT R0, R24, 0x1, RZ, 0x3c, !PT ;  /* 0x0000000118007812 */ /* 0x000fe200078e3cff */
[----:B------:R-:W-:Y:S01]  /*e7f0*/  IMAD R2, R21, 0x8, R16 ;  /* 0x0000000815027824 */ /* 0x000fe200078e0210 */
[----:B------:R-:W-:Y:S02]  /*e800*/  BSSY B0, `(.L_x_13827) ;  /* 0x0000004000007945 */ /* 0x000fe40003800000 */
[----:B------:R-:W-:-:S04]  /*e810*/  SHF.L.U32 R0, R0, 0x1f, RZ ;  /* 0x0000001f00007819 */ /* 0x000fc800000006ff */
[----:B------:R-:W0:Y:S02]  /*e820*/  SYNCS.PHASECHK.TRANS64.TRYWAIT P2, [R2+URZ+0x13270], R0 ;  /* 0x01327000020075a7 */ /* 0x000e24000804017f */
[----:B0-----:R-:W-:Y:S05]  /*e830*/  @!P2 BRA `(.L_x_13828) ;  /* 0x0000004000aca947 */ /* 0x001fea0003800000 */
.L_x_13937:
[----:B------:R-:W-:Y:S05]  /*e840*/  BSYNC B0 ;  /* 0x0000000000007941 */ /* 0x000fea0003800000 */
.L_x_13827:
[----:B------:R-:W-:-:S05]  /*e850*/  IMAD.U32 R3, RZ, RZ, UR44 ;  /* 0x0000002cff037e24 */ /* 0x000fca000f8e00ff */
[----:B------:R-:W-:-:S13]  /*e860*/  ISETP.NE.AND P2, PT, R3, 0x3, PT ;  /* 0x000000030300780c */ /* 0x000fda0003f45270 */
[----:B------:R-:W-:Y:S05]  /*e870*/  @!P2 BRA `(.L_x_13829) ;  /* 0x000000000004a947 */ /* 0x000fea0003800000 */
[----:B------:R-:W-:Y:S01]  /*e880*/  BPT.TRAP 0x1 ;  /* 0x000000040000795c */ /* 0x000fe20000300000 */
.L_x_13829:
[----:B------:R-:W-:Y:S01]  /*e890*/  SHF.L.U32 R3, R24, 0x1f, RZ ;  /* 0x0000001f18037819 */ /* 0x000fe200000006ff */
[----:B0-----:R-:W-:-:S03]  /*e8a0*/  IMAD R0, R21, 0x2800, RZ ;  /* 0x0000280015007824 */ /* 0x001fc600078e02ff */
[----:B------:R-:W0:Y:S02]  /*e8b0*/  SYNCS.PHASECHK.TRANS64.TRYWAIT P2, [R2+URZ+0x13260], R3 ;  /* 0x01326003020075a7 */ /* 0x000e24000804017f */
[----:B0-----:R-:W-:Y:S05]  /*e8c0*/  @!P2 BRA `(.L_x_13830) ;  /* 0x00000040009ca947 */ /* 0x001fea0003800000 */
.L_x_13938:
[----:B0-----:R-:W-:Y:S01]  /*e8d0*/  LOP3.LUT R3, R0, R23, RZ, 0xfc, !PT ;  /* 0x0000001700037212 */ /* 0x001fe200078efcff */
[----:B------:R-:W-:Y:S05]  /*e8e0*/  WARPSYNC.ALL ;  /* 0x0000000000007948 */ /* 0x000fea0003800000 */
[----:B------:R-:W-:Y:S02]  /*e8f0*/  IMAD.IADD R3, R16, 0x1, R3 ;  /* 0x0000000110037824 */ /* 0x000fe400078e0203 */
[----:B------:R-:W-:-:S03]  /*e900*/  IMAD.U32 R12, RZ, RZ, UR44 ;  /* 0x0000002cff0c7e24 */ /* 0x000fc6000f8e00ff */
[----:B-1----:R0:W1:Y:S02]  /*e910*/  LDSM.16.MT88.4 R4, [R3+0x6000] ;  /* 0x006000000304783b */ /* 0x0020640000004200 */
[----:B------:R-:W-:Y:S02]  /*e920*/  ISETP.NE.AND P2, PT, R12, 0x3, PT ;  /* 0x000000030c00780c */ /* 0x000fe40003f45270 */
[----:B0-----:R-:W-:-:S05]  /*e930*/  LOP3.LUT R3, R0, R22, RZ, 0xfc, !PT ;  /* 0x0000001600037212 */ /* 0x001fca00078efcff */
[----:B------:R-:W-:Y:S01]  /*e940*/  IMAD.IADD R3, R19, 0x1, R3 ;  /* 0x0000000113037824 */ /* 0x000fe200078e0203 */
[C-C-:B-1----:R-:W-:Y:S02]  /*e950*/  PRMT R8, R4.reuse, 0x6420, R5.reuse ;  /* 0x0000642004087816 */ /* 0x142fe40000000005 */
        /* <DEDUP_REMOVED lines=42> */
[----:B------:R-:W0:Y:S02]  /*ec00*/  LDSM.16.MT88.4 R4, [R3+0x6000] ;  /* 0x006000000304783b */ /* 0x000e240000004200 */
        /* <DEDUP_REMOVED lines=13> */
.L_x_13831:
[----:B-1----:R1:W-:Y:S01]  /*ece0*/  SYNCS.ARRIVE.TRANS64.A1T0 RZ, [R2+URZ+0x13250], RZ ;  /* 0x013250ff02ff79a7 */ /* 0x0023e2000810003f */
[----:B------:R-:W-:Y:S06]  /*ecf0*/  BAR.SYNC.DEFER_BLOCKING 0x2, 0x80 ;  /* 0x0082000000007b1d */ /* 0x000fec0000010000 */
[----:B------:R-:W-:Y:S05]  /*ed00*/  @!P0 BRA `(.L_x_13832) ;  /* 0x0000000000048947 */ /* 0x000fea0003800000 */
[----:B------:R-:W-:Y:S01]  /*ed10*/  BPT.TRAP 0x1 ;  /* 0x000000040000795c */ /* 0x000fe20000300000 */
.L_x_13832:
[----:B0-----:R-:W2:Y:S01]  /*ed20*/  LDL R0, [R1+0x30] ;  /* 0x0000300001007983 */ /* 0x001ea20000100800 */
[----:B-1----:R-:W-:-:S03]  /*ed30*/  VIADD R2, R2, 0x13280 ;  /* 0x0001328002027836 */ /* 0x002fc60000000000 */
[----:B------:R3:W5:Y:S04]  /*ed40*/  LDL R24, [R1+0xc] ;  /* 0x00000c0001187983 */ /* 0x0007680000100800 */
[----:B------:R3:W5:Y:S01]  /*ed50*/  LDL R21, [R1] ;  /* 0x0000000001157983 */ /* 0x0007620000100800 */
[----:B--2---:R-:W-:-:S04]  /*ed60*/  PRMT R2, R0, 0x654, R2 ;  /* 0x0000065400027816 */ /* 0x004fc80000000002 */
[----:B------:R3:W-:Y:S01]  /*ed70*/  SYNCS.ARRIVE.TRANS64.RED.A1T0 RZ, [R2+URZ], RZ ;  /* 0x000000ff02ff79a7 */ /* 0x0007e2000810043f */
[----:B------:R-:W-:Y:S05]  /*ed80*/  @P1 BRA `(.L_x_13833) ;  /* 0xffffffe800901947 */ /* 0x000fea000383ffff */
.L_x_13813:
[----:B------:R-:W3:Y:S01]  /*ed90*/  S2R R0, SR_TID.X ;  /* 0x0000000000007919 */ /* 0x000ee20000002100 */
[----:B------:R-:W-:Y:S01]  /*eda0*/  BSSY B0, `(.L_x_13834) ;  /* 0x0000013000007945 */ /* 0x000fe20003800000 */
[----:B---3--:R-:W-:Y:S01]  /*edb0*/  LOP3.LUT R2, R0, 0x7f, RZ, 0xc0, !PT ;  /* 0x0000007f00027812 */ /* 0x008fe200078ec0ff */
[----:B------:R-:W-:-:S03]  /*edc0*/  IMAD.U32 R0, RZ, RZ, UR46 ;  /* 0x0000002eff007e24 */ /* 0x000fc6000f8e00ff */
[----:B------:R-:W-:Y:S02]  /*edd0*/  ISETP.NE.AND P1, PT, R2, RZ, PT ;  /* 0x000000ff0200720c */ /* 0x000fe40003f25270 */
[----:B------:R-:W-:-:S11]  /*ede0*/  ISETP.NE.AND P0, PT, R0, 0x3, PT ;  /* 0x000000030000780c */ /* 0x000fd60003f05270 */
[----:B------:R-:W-:Y:S05]  /*edf0*/  @P1 BRA `(.L_x_13835) ;  /* 0x0000000000341947 */ /* 0x000fea0003800000 */
[----:B------:R-:W2:Y:S01]  /*ee00*/  S2R R5, SR_LANEID ;  /* 0x0000000000057919 */ /* 0x000ea20000000000 */
[----:B------:R-:W-:Y:S01]  /*ee10*/  VOTEU.ANY UR4, UPT, PT ;  /* 0x0000000000047886 */ /* 0x000fe200038e0100 */
[----:B-1----:R-:W1:Y:S01]  /*ee20*/  LDC.64 R2, c[0x0][0xc60] ;  /* 0x00031800ff027b82 */ /* 0x002e620000000a00 */
[----:B------:R-:W2:Y:S02]  /*ee30*/  FLO.U32 R0, UR4 ;  /* 0x0000000400007d00 */ /* 0x000ea400080e0000 */
[----:B--2---:R-:W-:-:S06]  /*ee40*/  ISETP.EQ.U32.AND P1, PT, R0, R5, PT ;  /* 0x000000050000720c */ /* 0x004fcc0003f22070 */
[----:B------:R-:W1:Y:S07]  /*ee50*/  POPC R5, UR4 ;  /* 0x0000000400057d09 */ /* 0x000e6e0008000000 */
[----:B-1----:R-:W2:Y:S01]  /*ee60*/  @P1 ATOMG.E.ADD.STRONG.GPU PT, R3, desc[UR54][R2.64], R5 ;  /* 0x00000005020319a8 */ /* 0x002ea200081ee1f6 */
[----:B------:R-:W1:Y:S02]  /*ee70*/  S2R R4, SR_LTMASK ;  /* 0x0000000000047919 */ /* 0x000e640000003900 */
[----:B-1----:R-:W-:-:S04]  /*ee80*/  LOP3.LUT R4, R4, UR4, RZ, 0xc0, !PT ;  /* 0x0000000404047c12 */ /* 0x002fc8000f8ec0ff */
[----:B------:R-:W1:Y:S01]  /*ee90*/  POPC R7, R4 ;  /* 0x0000000400077309 */ /* 0x000e620000000000 */
[----:B--2---:R-:W1:Y:S02]  /*eea0*/  SHFL.IDX PT, R0, R3, R0, 0x1f ;  /* 0x00001f0003007589 */ /* 0x004e6400000e0000 */
[----:B-1----:R-:W-:-:S05]  /*eeb0*/  IADD3 R0, R0, UR47, R7 ;  /* 0x0000002f00007c10 */ /* 0x002fca000fffe007 */
[----:B------:R2:W-:Y:S02]  /*eec0*/  STL [R1+0x20], R0 ;  /* 0x0000200001007387 */ /* 0x0005e40000100800 */
.L_x_13835:
[----:B------:R-:W-:Y:S05]  /*eed0*/  BSYNC B0 ;  /* 0x0000000000007941 */ /* 0x000fea0003800000 */
.L_x_13834:
[----:B------:R-:W-:Y:S05]  /*eee0*/  @!P0 BRA `(.L_x_13836) ;  /* 0x0000000000048947 */ /* 0x000fea0003800000 */
[----:B------:R-:W-:Y:S01]  /*eef0*/  BPT.TRAP 0x1 ;  /* 0x000000040000795c */ /* 0x000fe20000300000 */
.L_x_13836:
[----:B------:R-:W1:Y:S04]  /*ef00*/  LDL R2, [R1+0xc] ;  /* 0x00000c0001027983 */ /* 0x000e680000100800 */
[----:B--2---:R-:W2:Y:S01]  /*ef10*/  LDL R0, [R1] ;  /* 0x0000000001007983 */ /* 0x004ea20000100800 */
[----:B------:R-:W-:Y:S01]  /*ef20*/  BSSY B0, `(.L_x_13837) ;  /* 0x0000006000007945 */ /* 0x000fe20003800000 */
[----:B-1----:R-:W-:-:S04]  /*ef30*/  LOP3.LUT R3, R2, 0x1, RZ, 0x3c, !PT ;  /* 0x0000000102037812 */ /* 0x002fc800078e3cff */
[----:B------:R-:W-:Y:S01]  /*ef40*/  SHF.L.U32 R3, R3, 0x1f, RZ ;  /* 0x0000001f03037819 */ /* 0x000fe200000006ff */
[----:B--2---:R-:W-:-:S04]  /*ef50*/  IMAD R0, R0, 0x8, R16 ;  /* 0x0000000800007824 */ /* 0x004fc800078e0210 */
[----:B------:R-:W1:Y:S02]  /*ef60*/  SYNCS.PHASECHK.TRANS64.TRYWAIT P1, [R0+URZ+0x13270], R3 ;  /* 0x01327003000075a7 */ /* 0x000e64000802017f */
[----:B-1----:R-:W-:Y:S05]  /*ef70*/  @!P1 BRA `(.L_x_13838) ;  /* 0x0000003c00049947 */ /* 0x002fea0003800000 */
.L_x_13939:
[----:B------:R-:W-:Y:S05]  /*ef80*/  BSYNC B0 ;  /* 0x0000000000007941 */ /* 0x000fea0003800000 */
.L_x_13837:
[----:B------:R-:W-:-:S05]  /*ef90*/  IMAD.U32 R2, RZ, RZ, UR44 ;  /* 0x0000002cff027e24 */ /* 0x000fca000f8e00ff */
[----:B------:R-:W-:-:S13]  /*efa0*/  ISETP.NE.AND P1, PT, R2, 0x3, PT ;  /* 0x000000030200780c */ /* 0x000fda0003f25270 */
[----:B------:R-:W-:Y:S05]  /*efb0*/  @!P1 BRA `(.L_x_13839) ;  /* 0x0000000000049947 */ /* 0x000fea0003800000 */
[----:B------:R-:W-:Y:S01]  /*efc0*/  BPT.TRAP 0x1 ;  /* 0x000000040000795c */ /* 0x000fe20000300000 */
.L_x_13839:
[----:B------:R-:W1:Y:S02]  /*efd0*/  LDL R2, [R1+0xc] ;  /* 0x00000c0001027983 */ /* 0x000e640000100800 */
[----:B-1----:R-:W-:-:S04]  /*efe0*/  SHF.L.U32 R3, R2, 0x1f, RZ ;  /* 0x0000001f02037819 */ /* 0x002fc800000006ff */
[----:B------:R-:W1:Y:S02]  /*eff0*/  SYNCS.PHASECHK.TRANS64.TRYWAIT P1, [R0+URZ+0x13260], R3 ;  /* 0x01326003000075a7 */ /* 0x000e64000802017f */
[----:B-1----:R-:W-:Y:S05]  /*f000*/  @!P1 BRA `(.L_x_13840) ;  /* 0x0000003800f49947 */ /* 0x002fea0003800000 */
.L_x_13940:
[----:B------:R-:W2:Y:S01]  /*f010*/  LDL R14, [R1] ;  /* 0x00000000010e7983 */ /* 0x000ea20000100800 */
[----:B------:R-:W-:Y:S05]  /*f020*/  WARPSYNC.ALL ;  /* 0x0000000000007948 */ /* 0x000fea0003800000 */
[----:B------:R-:W-:-:S05]  /*f030*/  IMAD.U32 R15, RZ, RZ, UR44 ;  /* 0x0000002cff0f7e24 */ /* 0x000fca000f8e00ff */
[----:B------:R-:W-:Y:S01]  /*f040*/  ISETP.NE.AND P1, PT, R15, 0x3, PT ;  /* 0x000000030f00780c */ /* 0x000fe20003f25270 */
[----:B--2---:R-:W-:-:S05]  /*f050*/  IMAD R2, R14, 0x2800, RZ ;  /* 0x000028000e027824 */ /* 0x004fca00078e02ff */
[----:B-1----:R-:W-:-:S04]  /*f060*/  LOP3.LUT R3, R2, R23, RZ, 0xfc, !PT ;  /* 0x0000001702037212 */ /* 0x002fc800078efcff */
[----:B------:R-:W-:Y:S01]  /*f070*/  IADD3 R6, R16, R3, RZ ;  /* 0x0000000310067210 */ /* 0x000fe20007ffe0ff */
[----:B------:R-:W-:-:S05]  /*f080*/  VIADD R3, R2, 0x800 ;  /* 0x0000080002037836 */ /* 0x000fca0000000000 */
        /* <DEDUP_REMOVED lines=13> */
[----:B------:R-:W-:Y:S01]  /*f160*/  LOP3.LUT R4, R3, R22, RZ, 0xfc, !PT ;  /* 0x0000001603047212 */ /* 0x000fe200078efcff */
[----:B------:R-:W-:Y:S01]  /*f170*/  VIADD R3, R2, 0x1000 ;  /* 0x0000100002037836 */ /* 0x000fe20000000000 */
[----:B------:R-:W-:-:S02]  /*f180*/  PRMT R10, R6, 0x6420, R7 ;  /* 0x00006420060a7816 */ /* 0x000fc40000000007 */
[----:B------:R-:W-:Y:S01]  /*f190*/  PRMT R11, R6, 0x7531, R7 ;  /* 0x00007531060b7816 */ /* 0x000fe20000000007 */
[----:B------:R-:W-:Y:S01]  /*f1a0*/  IMAD.IADD R13, R19, 0x1, R4 ;  /* 0x00000001130d7824 */ /* 0x000fe200078e0204 */
[----:B------:R-:W-:-:S04]  /*f1b0*/  LOP3.LUT R5, R3, R23, RZ, 0xfc, !PT ;  /* 0x0000001703057212 */ /* 0x000fc800078efcff */
[----:B------:R-:W-:Y:S01]  /*f1c0*/  STSM.16.M88.4 [R13], R8 ;  /* 0x000000080d007844 */ /* 0x000fe20000000200 */
[----:B------:R-:W-:-:S06]  /*f1d0*/  IMAD.IADD R6, R16, 0x1, R5 ;  /* 0x0000000110067824 */ /* 0x000fcc00078e0205 */
[----:B------:R-:W0:Y:S02]  /*f1e0*/  LDSM.16.MT88.4 R4, [R6+0x6000] ;  /* 0x006000000604783b */ /* 0x000e240000004200 */
[C-C-:B0-----:R-:W-:Y:S02]  /*f1f0*/  PRMT R8, R4.reuse, 0x6420, R5.reuse ;  /* 0x0000642004087816 */ /* 0x141fe40000000005 */
[----:B------:R-:W-:Y:S02]  /*f200*/  PRMT R9, R4, 0x7531, R5 ;  /* 0x0000753104097816 */ /* 0x000fe40000000005 */
[----:B------:R-:W-:Y:S01]  /*f210*/  LOP3.LUT R4, R3, R22, RZ, 0xfc, !PT ;  /* 0x0000001603047212 */ /* 0x000fe200078efcff */
[----:B------:R-:W-:Y:S01]  /*f220*/  VIADD R3, R2, 0x1800 ;  /* 0x0000180002037836 */ /* 0x000fe20000000000 */
[--C-:B------:R-:W-:Y:S01]  /*f230*/  PRMT R10, R6, 0x6420, R7.reuse ;  /* 0x00006420060a7816 */ /* 0x100fe20000000007 */
[----:B------:R-:W-:Y:S01]  /*f240*/  VIADD R2, R2, 0x2000 ;  /* 0x0000200002027836 */ /* 0x000fe20000000000 */
        /* <DEDUP_REMOVED lines=31> */
.L_x_13841:
[----:B-1----:R1:W-:Y:S01]  /*f440*/  SYNCS.ARRIVE.TRANS64.A1T0 RZ, [R0+URZ+0x13250], RZ ;  /* 0x013250ff00ff79a7 */ /* 0x0023e2000810003f */
[----:B------:R-:W-:Y:S06]  /*f450*/  BAR.SYNC.DEFER_BLOCKING 0x2, 0x80 ;  /* 0x0082000000007b1d */ /* 0x000fec0000010000 */
[----:B------:R-:W-:Y:S05]  /*f460*/  @!P0 BRA `(.L_x_13842) ;  /* 0x0000000000048947 */ /* 0x000fea0003800000 */
[----:B------:R-:W-:Y:S01]  /*f470*/  BPT.TRAP 0x1 ;  /* 0x000000040000795c */ /* 0x000fe20000300000 */
.L_x_13842:
[----:B0-----:R-:W2:Y:S04]  /*f480*/  LDL R2, [R1+0x30] ;  /* 0x0000300001027983 */ /* 0x001ea80000100800 */
[----:B------:R-:W3:Y:S01]  /*f490*/  LDL.LU R3, [R1+0xc] ;  /* 0x00000c0001037983 */ /* 0x000ee20000300800 */
[----:B-1----:R-:W-:-:S05]  /*f4a0*/  VIADD R0, R0, 0x13280 ;  /* 0x0001328000007836 */ /* 0x002fca0000000000 */
[----:B--2---:R-:W-:-:S04]  /*f4b0*/  PRMT R0, R2, 0x654, R0 ;  /* 0x0000065402007816 */ /* 0x004fc80000000000 */
[----:B------:R0:W-:Y:S02]  /*f4c0*/  SYNCS.ARRIVE.TRANS64.RED.A1T0 RZ, [R0+URZ], RZ ;  /* 0x000000ff00ff79a7 */ /* 0x0001e4000810043f */
[----:B0-----:R-:W-:-:S05]  /*f4d0*/  VIADD R0, R14, 0x1 ;  /* 0x000000010e007836 */ /* 0x001fca0000000000 */
[----:B------:R-:W-:-:S04]  /*f4e0*/  ISETP.NE.AND P0, PT, R0, 0x2, PT ;  /* 0x000000020000780c */ /* 0x000fc80003f05270 */
[----:B------:R-:W-:Y:S02]  /*f4f0*/  SEL R2, RZ, 0x1, P0 ;  /* 0x00000001ff027807 */ /* 0x000fe40000000000 */
[----:B------:R-:W-:Y:S02]  /*f500*/  SEL R0, R0, RZ, P0 ;  /* 0x000000ff00007207 */ /* 0x000fe40000000000 */
[----:B---3--:R-:W-:-:S03]  /*f510*/  LOP3.LUT R3, R3, R2, RZ, 0x3c, !PT ;  /* 0x0000000203037212 */ /* 0x008fc600078e3cff */
[----:B------:R0:W-:Y:S04]  /*f520*/  STL [R1], R0 ;  /* 0x0000000001007387 */ /* 0x0001e80000100800 */
[----:B------:R0:W-:Y:S02]  /*f530*/  STL [R1+0xc], R3 ;  /* 0x00000c0301007387 */ /* 0x0001e40000100800 */
.L_x_13783:
[----:B------:R-:W-:Y:S05]  /*f540*/  BSYNC B7 ;  /* 0x0000000000077941 */ /* 0x000fea0003800000 */
.L_x_13781:
[----:B01----:R-:W3:Y:S02]  /*f550*/  LDL R0, [R1+0x10] ;  /* 0x0000100001007983 */ /* 0x003ee40000100800 */
[----:B---3--:R-:W-:-:S13]  /*f560*/  LOP3.LUT P0, RZ, R0, 0x20, RZ, 0xc0, !PT ;  /* 0x0000002000ff7812 */ /* 0x008fda000780c0ff */
        /* <DEDUP_REMOVED lines=8> */
[----:B0-----:R0:W-:Y:S01]  /*f5f0*/  STL.64 [R1+0x20], R4 ;  /* 0x0000200401007387 */ /* 0x0011e20000100a00 */
[----:B------:R-:W-:-:S03]  /*f600*/  IMAD.MOV.U32 R0, RZ, RZ, R7 ;  /* 0x000000ffff007224 */ /* 0x000fc600078e0007 */
[----:B------:R0:W-:Y:S02]  /*f610*/  STL [R1+0x28], R6 ;  /* 0x0000280601007387 */ /* 0x0001e40000100800 */
[----:B------:R-:W-:Y:S01]  /*f620*/  R2UR UR39, R0 ;  /* 0x00000000002772ca */ /* 0x000fe200000e0000 */
[----:B------:R-:W-:Y:S06]  /*f630*/  BAR.ARV 0x4, 0x200 ;  /* 0x0108000000007b1d */ /* 0x000fec0000002000 */
[----:B------:R-:W-:Y:S08]  /*f640*/  BRA `(.L_x_13844) ;  /* 0x0000000800e47947 */ /* 0x000ff00003800000 */
.L_x_13843:
[----:B------:R-:W3:Y:S01]  /*f650*/  LDL.LU R0, [R1+0x20] ;  /* 0x0000200001007983 */ /* 0x000ee20000300800 */
        /* <DEDUP_REMOVED lines=10> */
[----:B---3--:R-:W-:Y:S02]  /*f700*/  IMAD.MOV.U32 R9, RZ, RZ, R0 ;  /* 0x000000ffff097224 */ /* 0x008fe400078e0000 */
[----:B------:R-:W-:-:S06]  /*f710*/  IMAD.MOV.U32 R0, RZ, RZ, RZ ;  /* 0x000000ffff007224 */ /* 0x000fcc00078e00ff */
        /* <DEDUP_REMOVED lines=14> */
[----:B0-----:R-:W-:-:S04]  /*f800*/  SEL R6, R6, RZ, P2 ;  /* 0x000000ff06067207 */ /* 0x001fc80001000000 */
[----:B------:R-:W-:Y:S02]  /*f810*/  IADD3 R6, R7, R6, RZ ;  /* 0x0000000607067210 */ /* 0x000fe40007ffe0ff */
[----:B------:R-:W-:Y:S04]  /*f820*/  SHFL.IDX PT, R7, R9, 0x1, 0x1f ;  /* 0x00201f0009077f89 */ /* 0x000fe800000e0000 */
        /* <DEDUP_REMOVED lines=17> */
.L_x_13847:
        /* <DEDUP_REMOVED lines=12> */
[----:B------:R1:W3:Y:S02]  /*fa00*/  @!P6 LDG.E R0, desc[UR54][R2.64] ;  /* 0x000000360200e981 */ /* 0x0002e4000c1e1900 */
[----:B-1----:R-:W-:-:S04]  /*fa10*/  @!P6 IMAD.WIDE R2, R9, 0x4, R4 ;  /* 0x000000040902e825 */ /* 0x002fc800078e0204 */
        /* <DEDUP_REMOVED lines=24> */
[----:B------:R-:W-:-:S07]  /*fba0*/  IMAD.MOV.U32 R10, RZ, RZ, R4 ;  /* 0x000000ffff0a7224 */ /* 0x000fce00078e0004 */
.L_x_13845:
        /* <DEDUP_REMOVED lines=9> */
[----:B------:R1:W3:Y:S01]  /*fc40*/  SHFL.IDX PT, R5, R5, R12, 0x1f ;  /* 0x00001f0c05057589 */ /* 0x0002e200000e0000 */
[----:B0-----:R-:W-:-:S04]  /*fc50*/  IABS R4, R0 ;  /* 0x0000000000047213 */ /* 0x001fc80000000000 */
[----:B------:R-:W0:Y:S08]  /*fc60*/  I2F.RP R10, R4 ;  /* 0x00000004000a7306 */ /* 0x000e300000209400 */
[----:B0-----:R-:W0:Y:S02]  /*fc70*/  MUFU.RCP R10, R10 ;  /* 0x0000000a000a7308 */ /* 0x001e240000001000 */
[----:B0-----:R-:W-:-:S06]  /*fc80*/  VIADD R7, R10, 0xffffffe ;  /* 0x0ffffffe0a077836 */ /* 0x001fcc0000000000 */
[----:B------:R-:W0:Y:S01]  /*fc90*/  F2I.FTZ.U32.TRUNC.NTZ R7, R7 ;  /* 0x0000000700077305 */ /* 0x000e22000021f000 */
[----:B-1-3--:R-:W-:Y:S05]  /*fca0*/  @!P0 BRA `(.L_x_13848) ;  /* 0x00000000000c8947 */ /* 0x00afea0003800000 */
[----:B------:R-:W-:-:S06]  /*fcb0*/  UIADD3 UR5, UR4, -0x1, URZ ;  /* 0xffffffff04057890 */ /* 0x000fcc000fffe03f */
[----:B------:R-:W-:-:S05]  /*fcc0*/  IMAD.U32 R11, RZ, RZ, UR5 ;  /* 0x00000005ff0b7e24 */ /* 0x000fca000f8e00ff */
[----:B------:R1:W3:Y:S02]  /*fcd0*/  SHFL.IDX PT, R8, R2, R11, 0x1f ;  /* 0x00001f0b02087589 */ /* 0x0002e400000e0000 */
.L_x_13848:
[----:B---3--:R-:W-:Y:S01]  /*fce0*/  IMAD R9, R8, R3, R9 ;  /* 0x0000000308097224 */ /* 0x008fe200078e0209 */
[----:B------:R-:W-:Y:S01]  /*fcf0*/  UIADD3 UR39, UR4, UR39, URZ ;  /* 0x0000002704277290 */ /* 0x000fe2000fffe03f */
[--C-:B0-----:R-:W-:Y:S02]  /*fd00*/  IMAD.MOV R3, RZ, RZ, -R7.reuse ;  /* 0x000000ffff037224 */ /* 0x101fe400078e0a07 */
[----:B-1----:R-:W-:Y:S01]  /*fd10*/  IMAD.MOV.U32 R2, RZ, RZ, RZ ;  /* 0x000000ffff027224 */ /* 0x002fe200078e00ff */
[----:B------:R0:W-:Y:S01]  /*fd20*/  STL [R1+0x20], R9 ;  /* 0x0000200901007387 */ /* 0x0001e20000100800 */
[----:B------:R-:W-:Y:S02]  /*fd30*/  IMAD R8, R3, R4, RZ ;  /* 0x0000000403087224 */ /* 0x000fe400078e02ff */
[----:B------:R-:W-:Y:S02]  /*fd40*/  IMAD.MOV.U32 R3, RZ, RZ, R7 ;  /* 0x000000ffff037224 */ /* 0x000fe400078e0007 */
[----:B------:R-:W-:Y:S01]  /*fd50*/  IMAD.HI.U32 R3, R7, R8, R2 ;  /* 0x0000000807037227 */ /* 0x000fe200078e0002 */
[----:B------:R-:W-:-:S02]  /*fd60*/  IABS R7, R5 ;  /* 0x0000000500077213 */ /* 0x000fc40000000000 */
[----:B0-----:R-:W-:Y:S02]  /*fd70*/  IADD3 R9, R6, -R9, RZ ;  /* 0x8000000906097210 */ /* 0x001fe40007ffe0ff */
[----:B------:R-:W0:Y:S01]  /*fd80*/  I2F.RP R8, R7 ;  /* 0x0000000700087306 */ /* 0x000e220000209400 */
[----:B------:R-:W-:Y:S02]  /*fd90*/  IABS R6, R0 ;  /* 0x0000000000067213 */ /* 0x000fe40000000000 */
[----:B------:R-:W-:-:S03]  /*fda0*/  IABS R11, R9 ;  /* 0x00000009000b7213 */ /* 0x000fc60000000000 */
        /* <DEDUP_REMOVED lines=8> */
[----:B------:R-:W-:Y:S01]  /*fe30*/  ISETP.GE.U32.AND P0, PT, R11, R4, PT ;  /* 0x000000040b00720c */ /* 0x000fe20003f06070 */
[----:B------:R-:W0:Y:S01]  /*fe40*/  F2I.FTZ.U32.TRUNC.NTZ R3, R10 ;  /* 0x0000000a00037305 */ /* 0x000e22000021f000 */
[----:B------:R-:W-:Y:S02]  /*fe50*/  ISETP.NE.AND P1, PT, R0, RZ, PT ;  /* 0x000000ff0000720c */ /* 0x000fe40003f25270 */
[----:B------:R-:W-:-:S05]  /*fe60*/  IABS R4, R5 ;  /* 0x0000000500047213 */ /* 0x000fca0000000000 */
[----:B------:R-:W-:-:S04]  /*fe70*/  IMAD.MOV R4, RZ, RZ, -R4 ;  /* 0x000000ffff047224 */ /* 0x000fc800078e0a04 */
        /* <DEDUP_REMOVED lines=31> */
.L_x_13846:
[----:B------:R0:W-:Y:S01]  /*10070*/  STL [R1+0x20], R6 ;  /* 0x0000200601007387 */ /* 0x0001e20000100800 */
[----:B------:R-:W-:-:S03]  /*10080*/  ULDC UR39, c[0x0][0xc3c] ;  /* 0x00030f0000277ab9 */ /* 0x000fc60000000800 */
[----:B------:R0:W-:Y:S04]  /*10090*/  STL [R1+0x24], RZ ;  /* 0x000024ff01007387 */ /* 0x0001e80000100800 */
[----:B------:R0:W-:Y:S02]  /*100a0*/  STL [R1+0x28], RZ ;  /* 0x000028ff01007387 */ /* 0x0001e40000100800 */
.L_x_13849:
[----:B------:R-:W3:Y:S04]  /*100b0*/  LDL R3, [R1+0x24] ;  /* 0x0000240001037983 */ /* 0x000ee80000100800 */
[----:B-1----:R-:W4:Y:S04]  /*100c0*/  LDL R2, [R1+0x28] ;  /* 0x0000280001027983 */ /* 0x002f280000100800 */
[----:B------:R-:W2:Y:S01]  /*100d0*/  LDL R4, [R1+0x20] ;  /* 0x0000200001047983 */ /* 0x000ea20000100800 */
[----:B------:R-:W1:Y:S01]  /*100e0*/  S2R R0, SR_TID.X ;  /* 0x0000000000007919 */ /* 0x000e620000002100 */
[----:B------:R-:W-:Y:S01]  /*100f0*/  BAR.SYNC.DEFER_BLOCKING 0x4, 0x200 ;  /* 0x0108000000007b1d */ /* 0x000fe20000010000 */
[----:B---3--:R-:W-:-:S02]  /*10100*/  IMAD.MOV.U32 R5, RZ, RZ, R3 ;  /* 0x000000ffff057224 */ /* 0x008fc400078e0003 */
[----:B----4-:R-:W-:-:S03]  /*10110*/  IMAD.MOV.U32 R3, RZ, RZ, R2 ;  /* 0x000000ffff037224 */ /* 0x010fc600078e0002 */
[----:B------:R3:W4:Y:S01]  /*10120*/  LDL R2, [R1+0x30] ;  /* 0x0000300001027983 */ /* 0x0007220000100800 */
[----:B-1----:R-:W-:Y:S01]  /*10130*/  LOP3.LUT R0, R0, 0x1f, RZ, 0xc0, !PT ;  /* 0x0000001f00007812 */ /* 0x002fe200078ec0ff */
        /* <DEDUP_REMOVED lines=8> */
[----:B--2---:R3:W-:Y:S01]  /*101c0*/  @!P0 STS.128 [R16+0x132d0], R4 ;  /* 0x0132d00410008388 */ /* 0x0047e20000000c00 */
[----:B------:R-:W-:Y:S06]  /*101d0*/  BAR.ARV 0x5, 0x200 ;  /* 0x0148000000007b1d */ /* 0x000fec0000002000 */
.L_x_13844:
[----:B------:R-:W-:Y:S02]  /*101e0*/  ULDC UR4, c[0x0][0xc3c] ;  /* 0x00030f0000047ab9 */ /* 0x000fe40000000800 */
[----:B------:R-:W-:-:S06]  /*101f0*/  UISETP.GE.AND UP0, UPT, UR39, UR4, UPT ;  /* 0x000000042700728c */ /* 0x000fcc000bf06270 */
[----:B------:R-:W-:-:S13]  /*10200*/  PLOP3.LUT P0, PT, PT, PT, UP0, 0x80, 0x0 ;  /* 0x000000000000781c */ /* 0x000fda0003f0f008 */
[----:B------:R-:W-:Y:S05]  /*10210*/  @!P0 BRA `(.L_x_13850) ;  /* 0xffffffa400d48947 */ /* 0x000fea000383ffff */
.L_x_13776:
[----:B------:R-:W4:Y:S01]  /*10220*/  LDL.LU R0, [R1+0x3c] ;  /* 0x00003c0001007983 */ /* 0x000f220000300800 */
[----:B------:R-:W-:Y:S01]  /*10230*/  BSSY B0, `(.L_x_13851) ;  /* 0x000000b000007945 */ /* 0x000fe20003800000 */
[----:B0--3--:R-:W0:Y:S01]  /*10240*/  S2R R5, SR_CgaCtaId ;  /* 0x0000000000057919 */ /* 0x009e220000008800 */
[----:B----4-:R-:W-:-:S05]  /*10250*/  VIADD R0, R0, 0x1 ;  /* 0x0000000100007836 */ /* 0x010fca0000000000 */
        /* <DEDUP_REMOVED lines=8> */
.L_x_13941:
[----:B------:R-:W-:Y:S05]  /*102e0*/  BSYNC B0 ;  /* 0x0000000000007941 */ /* 0x000fea0003800000 */
.L_x_13851:
[----:B------:R-:W-:-:S03]  /*102f0*/  UMOV UR4, 0xffffffff ;  /* 0xffffffff00047882 */ /* 0x000fc60000000000 */
[----:B------:R-:W-:Y:S05]  /*10300*/  BRA.DIV UR4, `(.L_x_13853) ;  /* 0x0000002a045c7947 */ /* 0x000fea000b800000 */
[----:B0-----:R-:W0:Y:S02]  /*10310*/  S2R R0, SR_TID.X ;  /* 0x0000000000007919 */ /* 0x001e240000002100 */
[----:B0-----:R-:W-:-:S04]  /*10320*/  SHF.R.U32.HI R0, RZ, 0x5, R0 ;  /* 0x00000005ff007819 */ /* 0x001fc80000011600 */
[----:B------:R-:W-:-:S05]  /*10330*/  LOP3.LUT R0, R0, 0x3, RZ, 0xc0, !PT ;  /* 0x0000000300007812 */ /* 0x000fca00078ec0ff */
[----:B------:R0:W3:Y:S02]  /*10340*/  SHFL.IDX PT, R14, R0, RZ, 0x1f ;  /* 0x00001fff000e7589 */ /* 0x0000e400000e0000 */
.L_x_13944:
[----:B---3--:R-:W-:Y:S01]  /*10350*/  ISETP.NE.AND P0, PT, R14, RZ, PT ;  /* 0x000000ff0e00720c */ /* 0x008fe20003f05270 */
[----:B------:R-:W-:-:S12]  /*10360*/  BSSY B0, `(.L_x_13854) ;  /* 0x000002f000007945 */ /* 0x000fd80003800000 */
[----:B------:R-:W-:Y:S05]  /*10370*/  @P0 BRA `(.L_x_13855) ;  /* 0x0000000000b40947 */ /* 0x000fea0003800000 */
[----:B------:R-:W-:-:S03]  /*10380*/  UMOV UR4, 0xffffffff ;  /* 0xffffffff00047882 */ /* 0x000fc60000000000 */
[----:B------:R-:W-:Y:S05]  /*10390*/  BRA.DIV UR4, `(.L_x_13856) ;  /* 0x0000002a046c7947 */ /* 0x000fea000b800000 */
[----:B------:R-:W-:-:S13]  /*103a0*/  ELECT P6, URZ, PT ;  /* 0x00000000003f782f */ /* 0x000fda00038c0000 */
.L_x_13947:
[----:B------:R-:W-:Y:S05]  /*103b0*/  @!P6 BRA `(.L_x_13855) ;  /* 0x0000000000a4e947 */ /* 0x000fea0003800000 */
[----:B------:R-:W-:-:S06]  /*103c0*/  ULOP3.LUT UR4, UR41, 0x2, URZ, 0xfc, !UPT ;  /* 0x0000000229047892 */ /* 0x000fcc000f8efc3f */
[----:B0-----:R-:W-:-:S05]  /*103d0*/  IMAD.U32 R0, RZ, RZ, UR4 ;  /* 0x00000004ff007e24 */ /* 0x001fca000f8e00ff */
[----:B------:R-:W-:-:S13]  /*103e0*/  ISETP.NE.AND P0, PT, R0, 0x3, PT ;  /* 0x000000030000780c */ /* 0x000fda0003f05270 */
[----:B------:R-:W-:Y:S05]  /*103f0*/  @!P0 BRA `(.L_x_13857) ;  /* 0x0000000000048947 */ /* 0x000fea0003800000 */
[----:B------:R-:W-:Y:S01]  /*10400*/  BPT.TRAP 0x1 ;  /* 0x000000040000795c */ /* 0x000fe20000300000 */
.L_x_13857:
[----:B------:R-:W3:Y:S04]  /*10410*/  LDL R2, [R1+0xc] ;  /* 0x00000c0001027983 */ /* 0x000ee80000100800 */
[----:B------:R-:W4:Y:S01]  /*10420*/  LDL.LU R0, [R1] ;  /* 0x0000000001007983 */ /* 0x000f220000300800 */
[----:B---3--:R-:W-:Y:S01]  /*10430*/  SHF.L.U32 R3, R2, 0x1f, RZ ;  /* 0x0000001f02037819 */ /* 0x008fe200000006ff */
[C---:B----4-:R-:W-:Y:S02]  /*10440*/  IMAD R4, R0.reuse, 0x8, R5 ;  /* 0x0000000800047824 */ /* 0x050fe400078e0205 */
[----:B------:R-:W-:Y:S02]  /*10450*/  VIADD R0, R0, 0x1 ;  /* 0x0000000100007836 */ /* 0x000fe40000000000 */
[----:B------:R-:W0:Y:S03]  /*10460*/  SYNCS.PHASECHK.TRANS64.TRYWAIT P1, [R4+URZ+0x13240], R3 ;  /* 0x01324003040075a7 */ /* 0x000e26000802017f */
[----:B------:R-:W-:-:S04]  /*10470*/  ISETP.NE.AND P2, PT, R0, 0x2, PT ;  /* 0x000000020000780c */ /* 0x000fc80003f45270 */
[----:B------:R-:W-:Y:S01]  /*10480*/  SEL R2, RZ, 0x1, P2 ;  /* 0x00000001ff027807 */ /* 0x000fe20001000000 */
[----:B0-----:R-:W-:Y:S08]  /*10490*/  @!P1 BRA `(.L_x_13858) ;  /* 0x00000028004c9947 */ /* 0x001ff00003800000 */
.L_x_13948:
[----:B-1----:R-:W3:Y:S01]  /*104a0*/  LDL.LU R6, [R1+0xc] ;  /* 0x00000c0001067983 */ /* 0x002ee20000300800 */
[----:B------:R-:W-:Y:S02]  /*104b0*/  SEL R0, R0, RZ, P2 ;  /* 0x000000ff00007207 */ /* 0x000fe40001000000 */
[----:B---3--:R-:W-:Y:S01]  /*104c0*/  LOP3.LUT R2, R6, R2, RZ, 0x3c, !PT ;  /* 0x0000000206027212 */ /* 0x008fe200078e3cff */
[----:B------:R-:W-:Y:S06]  /*104d0*/  @!P0 BRA `(.L_x_13859) ;  /* 0x0000000000048947 */ /* 0x000fec0003800000 */
[----:B------:R-:W-:Y:S01]  /*104e0*/  BPT.TRAP 0x1 ;  /* 0x000000040000795c */ /* 0x000fe20000300000 */
.L_x_13859:
[----:B------:R-:W-:Y:S01]  /*104f0*/  IMAD R5, R0, 0x8, R5 ;  /* 0x0000000800057824 */ /* 0x000fe200078e0205 */
[----:B------:R-:W-:-:S04]  /*10500*/  SHF.L.U32 R0, R2, 0x1f, RZ ;  /* 0x0000001f02007819 */ /* 0x000fc800000006ff */
[----:B------:R-:W1:Y:S02]  /*10510*/  SYNCS.PHASECHK.TRANS64.TRYWAIT P1, [R5+URZ+0x13240], R0 ;  /* 0x01324000050075a7 */ /* 0x000e64000802017f */
[----:B-1----:R-:W-:Y:S05]  /*10520*/  @!P1 BRA `(.L_x_13860) ;  /* 0x00000028003c9947 */ /* 0x002fea0003800000 */
.L_x_13949:
[----:B------:R-:W-:Y:S05]  /*10530*/  @!P0 BRA `(.L_x_13861) ;  /* 0x0000000000048947 */ /* 0x000fea0003800000 */
[----:B------:R-:W-:Y:S01]  /*10540*/  BPT.TRAP 0x1 ;  /* 0x000000040000795c */ /* 0x000fe20000300000 */
.L_x_13861:
[----:B------:R-:W3:Y:S02]  /*10550*/  SYNCS.PHASECHK.TRANS64.TRYWAIT P1, [R4+URZ+0x13260], R3 ;  /* 0x01326003040075a7 */ /* 0x000ee4000802017f */
[----:B---3--:R-:W-:Y:S05]  /*10560*/  @!P1 BRA `(.L_x_13862) ;  /* 0x0000002800409947 */ /* 0x008fea0003800000 */
.L_x_13950:
[----:B------:R-:W-:Y:S05]  /*10570*/  @!P0 BRA `(.L_x_13863) ;  /* 0x0000000000048947 */ /* 0x000fea0003800000 */
[----:B------:R-:W-:Y:S01]  /*10580*/  BPT.TRAP 0x1 ;  /* 0x000000040000795c */ /* 0x000fe20000300000 */
.L_x_13863:
[----:B------:R-:W4:Y:S02]  /*10590*/  SYNCS.PHASECHK.TRANS64.TRYWAIT P1, [R5+URZ+0x13260], R0 ;  /* 0x01326000050075a7 */ /* 0x000f24000802017f */
[----:B----4-:R-:W-:Y:S05]  /*105a0*/  @!P1 BRA `(.L_x_13864) ;  /* 0x0000002800449947 */ /* 0x010fea0003800000 */
.L_x_13951:
[----:B------:R-:W-:Y:S05]  /*105b0*/  @!P0 BRA `(.L_x_13865) ;  /* 0x0000000000048947 */ /* 0x000fea0003800000 */
[----:B------:R-:W-:Y:S01]  /*105c0*/  BPT.TRAP 0x1 ;  /* 0x000000040000795c */ /* 0x000fe20000300000 */
.L_x_13865:
[----:B------:R-:W0:Y:S02]  /*105d0*/  SYNCS.PHASECHK.TRANS64.TRYWAIT P1, [R4+URZ+0x13280], R3 ;  /* 0x01328003040075a7 */ /* 0x000e24000802017f */
[----:B0-----:R-:W-:Y:S05]  /*105e0*/  @!P1 BRA `(.L_x_13866) ;  /* 0x0000002800489947 */ /* 0x001fea0003800000 */
.L_x_13952:
[----:B------:R-:W-:Y:S05]  /*105f0*/  @!P0 BRA `(.L_x_13867) ;  /* 0x0000000000048947 */ /* 0x000fea0003800000 */
[----:B------:R-:W-:Y:S01]  /*10600*/  BPT.TRAP 0x1 ;  /* 0x000000040000795c */ /* 0x000fe20000300000 */
.L_x_13867:
[----:B------:R0:W0:Y:S02]  /*10610*/  SYNCS.PHASECHK.TRANS64.TRYWAIT P0, [R5+URZ+0x13280], R0 ;  /* 0x01328000050075a7 */ /* 0x000024000800017f */
[----:B0-----:R-:W-:Y:S05]  /*10620*/  @!P0 NANOSLEEP.SYNCS 0x989680 ;  /* 0x009896800000895d */ /* 0x001fea0003900000 */
[----:B------:R-:W0:Y:S02]  /*10630*/  @!P0 SYNCS.PHASECHK.TRANS64 P0, [R5+URZ+0x13280], R0 ;  /* 0x01328000050085a7 */ /* 0x000e24000800007f */
[----:B0-----:R-:W-:Y:S05]  /*10640*/  @!P0 BRA `(.L_x_13867) ;  /* 0xfffffffc00f08947 */ /* 0x001fea000383ffff */
.L_x_13855:
[----:B------:R-:W-:Y:S05]  /*10650*/  BSYNC B0 ;  /* 0x0000000000007941 */ /* 0x000fea0003800000 */
.L_x_13854:
[----:B------:R-:W-:Y:S05]  /*10660*/  EXIT ;  /* 0x000000000000794d */ /* 0x000fea0003800000 */
.L_x_13736:
[----:B0-----:R0:W1:Y:S02]  /*10670*/  SYNCS.PHASECHK.TRANS64.TRYWAIT P1, [R25+URZ+0x13200], R0 ;  /* 0x01320000190075a7 */ /* 0x001064000802017f */
[----:B-1----:R-:W-:Y:S05]  /*10680*/  @!P1 NANOSLEEP.SYNCS 0x989680 ;  /* 0x009896800000995d */ /* 0x002fea0003900000 */
[----:B------:R-:W1:Y:S02]  /*10690*/  @!P1 SYNCS.PHASECHK.TRANS64 P1, [R25+URZ+0x13200], R0 ;  /* 0x01320000190095a7 */ /* 0x000e64000802007f */
[----:B-1----:R-:W-:Y:S05]  /*106a0*/  @!P1 BRA `(.L_x_13736) ;  /* 0xfffffffc00f09947 */ /* 0x002fea000383ffff */
[----:B------:R-:W-:Y:S05]  /*106b0*/  BRA `(.L_x_13868) ;  /* 0xffffff14001c7947 */ /* 0x000fea000383ffff */
.L_x_13740:
[----:B-1----:R1:W2:Y:S02]  /*106c0*/  SYNCS.PHASECHK.TRANS64.TRYWAIT P1, [R5+URZ+0x13230], R4 ;  /* 0x01323004050075a7 */ /* 0x0022a4000802017f */
[----:B--2---:R-:W-:Y:S05]  /*106d0*/  @!P1 NANOSLEEP.SYNCS 0x989680 ;  /* 0x009896800000995d */ /* 0x004fea0003900000 */
[----:B------:R-:W2:Y:S02]  /*106e0*/  @!P1 SYNCS.PHASECHK.TRANS64 P1, [R5+URZ+0x13230], R4 ;  /* 0x01323004050095a7 */ /* 0x000ea4000802007f */
[----:B--2---:R-:W-:Y:S05]  /*106f0*/  @!P1 BRA `(.L_x_13740) ;  /* 0xfffffffc00f09947 */ /* 0x004fea000383ffff */
[----:B------:R-:W-:Y:S05]  /*10700*/  BRA `(.L_x_13739) ;  /* 0xffffff1400487947 */ /* 0x000fea000383ffff */
.L_x_13746:
[----:B-1----:R-:W-:-:S04]  /*10710*/  IMAD.U32 R4, RZ, RZ, UR17 ;  /* 0x00000011ff047e24 */ /* 0x002fc8000f8e00ff */
[----:B------:R1:W2:Y:S03]  /*10720*/  SYNCS.PHASECHK.TRANS64.TRYWAIT P1, [R4+URZ+0x13230], R3 ;  /* 0x01323003040075a7 */ /* 0x0002a6000802017f */
[----:B--2---:R-:W-:Y:S05]  /*10730*/  @!P1 NANOSLEEP.SYNCS 0x989680 ;  /* 0x009896800000995d */ /* 0x004fea0003900000 */
[----:B------:R-:W2:Y:S02]  /*10740*/  @!P1 SYNCS.PHASECHK.TRANS64 P1, [R4+URZ+0x13230], R3 ;  /* 0x01323003040095a7 */ /* 0x000ea4000802007f */
[----:B--2---:R-:W-:Y:S05]  /*10750*/  @!P1 BRA `(.L_x_13746) ;  /* 0xfffffffc00ec9947 */ /* 0x004fea000383ffff */
[----:B------:R-:W-:Y:S05]  /*10760*/  BRA `(.L_x_13745) ;  /* 0xffffff3c00747947 */ /* 0x000fea000383ffff */
.L_x_13750:
[----:B-1----:R-:W-:-:S04]  /*10770*/  IMAD.U32 R4, RZ, RZ, UR9 ;  /* 0x00000009ff047e24 */ /* 0x002fc8000f8e00ff */
[----:B------:R1:W2:Y:S03]  /*10780*/  SYNCS.PHASECHK.TRANS64.TRYWAIT P1, [R4+URZ+0x13250], R3 ;  /* 0x01325003040075a7 */ /* 0x0002a6000802017f */
[----:B--2---:R-:W-:Y:S05]  /*10790*/  @!P1 NANOSLEEP.SYNCS 0x989680 ;  /* 0x009896800000995d */ /* 0x004fea0003900000 */
[----:B------:R-:W2:Y:S02]  /*107a0*/  @!P1 SYNCS.PHASECHK.TRANS64 P1, [R4+URZ+0x13250], R3 ;  /* 0x01325003040095a7 */ /* 0x000ea4000802007f */
[----:B--2---:R-:W-:Y:S05]  /*107b0*/  @!P1 BRA `(.L_x_13750) ;  /* 0xfffffffc00ec9947 */ /* 0x004fea000383ffff */
[----:B------:R-:W-:Y:S05]  /*107c0*/  BRA `(.L_x_13749) ;  /* 0xffffff4000807947 */ /* 0x000fea000383ffff */
.L_x_13757:
[----:B-1----:R-:W-:-:S04]  /*107d0*/  IMAD.U32 R7, RZ, RZ, UR5 ;  /* 0x00000005ff077e24 */ /* 0x002fc8000f8e00ff */
[----:B------:R1:W2:Y:S03]  /*107e0*/  SYNCS.PHASECHK.TRANS64.TRYWAIT P1, [R7+URZ+0x13250], R0 ;  /* 0x01325000070075a7 */ /* 0x0002a6000802017f */
[----:B--2---:R-:W-:Y:S05]  /*107f0*/  @!P1 NANOSLEEP.SYNCS 0x989680 ;  /* 0x009896800000995d */ /* 0x004fea0003900000 */
[----:B------:R-:W2:Y:S02]  /*10800*/  @!P1 SYNCS.PHASECHK.TRANS64 P1, [R7+URZ+0x13250], R0 ;  /* 0x01325000070095a7 */ /* 0x000ea4000802007f */
[----:B--2---:R-:W-:Y:S05]  /*10810*/  @!P1 BRA `(.L_x_13757) ;  /* 0xfffffffc00ec9947 */ /* 0x004fea000383ffff */
[----:B------:R-:W-:Y:S05]  /*10820*/  BRA `(.L_x_13756) ;  /* 0xffffff5c00cc7947 */ /* 0x000fea000383ffff */
.L_x_13792:
[----:B------:R-:W0:Y:S01]  /*10830*/  S2R R26, SR_TID.X ;  /* 0x00000000001a7919 */ /* 0x000e220000002100 */
[----:B------:R-:W-:Y:S02]  /*10840*/  IMAD.MOV.U32 R12, RZ, RZ, RZ ;  /* 0x000000ffff0c7224 */ /* 0x000fe400078e00ff */
[----:B------:R-:W-:Y:S02]  /*10850*/  IMAD.MOV.U32 R11, RZ, RZ, 0x1f ;  /* 0x0000001fff0b7424 */ /* 0x000fe400078e00ff */
[----:B------:R-:W-:Y:S01]  /*10860*/  IMAD.MOV.U32 R15, RZ, RZ, -0x1 ;  /* 0xffffffffff0f7424 */ /* 0x000fe200078e00ff */
[----:B0-----:R-:W-:-:S04]  /*10870*/  SHF.R.U32.HI R26, RZ, 0x5, R26 ;  /* 0x00000005ff1a7819 */ /* 0x001fc8000001161a */
[----:B------:R-:W-:-:S05]  /*10880*/  LOP3.LUT R26, R26, 0x3, RZ, 0xc0, !PT ;  /* 0x000000031a1a7812 */ /* 0x000fca00078ec0ff */
[----:B------:R-:W-:-:S07]  /*10890*/  IMAD.MOV.U32 R13, RZ, RZ, R26 ;  /* 0x000000ffff0d7224 */ /* 0x000fce00078e001a */
[----:B-12---:R-:W-:Y:S05]  /*108a0*/  WARPSYNC.COLLECTIVE R15, `(.L_x_13869) ;  /* 0x000000000f087348 */ /* 0x006fea0003c00000 */
[----:B------:R0:W3:Y:S02]  /*108b0*/  SHFL.IDX P6, R14, R13, R12, R11 ;  /* 0x0000000c0d0e7389 */ /* 0x0000e400000c000b */
[----:B0123--:R-:W-:Y:S01]  /*108c0*/  ENDCOLLECTIVE ;  /* 0x000000000000791b */ /* 0x00ffe20003800000 */
.L_x_13869:
[----:B------:R-:W-:Y:S05]  /*108d0*/  BRA `(.L_x_13870) ;  /* 0xffffffb0001c7947 */ /* 0x000fea000383ffff */
.L_x_13795:
[----:B-1----:R-:W2:Y:S02]  /*108e0*/  LDL R0, [R1+0x4] ;  /* 0x0000040001007983 */ /* 0x002ea40000100800 */
[----:B--2---:R1:W2:Y:S02]  /*108f0*/  SYNCS.PHASECHK.TRANS64.TRYWAIT P0, [R6+URZ+0x13280], R0 ;  /* 0x01328000060075a7 */ /* 0x0042a4000800017f */
[----:B--2---:R-:W-:Y:S05]  /*10900*/  @!P0 NANOSLEEP.SYNCS 0x989680 ;  /* 0x009896800000895d */ /* 0x004fea0003900000 */
[----:B------:R-:W2:Y:S02]  /*10910*/  @!P0 SYNCS.PHASECHK.TRANS64 P0, [R6+URZ+0x13280], R0 ;  /* 0x01328000060085a7 */ /* 0x000ea4000800007f */
[----:B--2---:R-:W-:Y:S05]  /*10920*/  @!P0 BRA `(.L_x_13795) ;  /* 0xfffffffc00ec8947 */ /* 0x004fea000383ffff */
[----:B------:R-:W-:Y:S05]  /*10930*/  BRA `(.L_x_13871) ;  /* 0xffffffb400507947 */ /* 0x000fea000383ffff */
.L_x_13796:
        /* <DEDUP_REMOVED lines=8> */
.L_x_13873:
[----:B------:R-:W-:Y:S05]  /*109c0*/  BSYNC B0 ;  /* 0x0000000000007941 */ /* 0x000fea0003800000 */
.L_x_13872:
        /* <DEDUP_REMOVED lines=8> */
.L_x_13874:
[----:B------:R-:W-:-:S05]  /*10a50*/  IMAD.MOV.U32 R10, RZ, RZ, R14 ;  /* 0x000000ffff0a7224 */ /* 0x000fca00078e000e */
[----:B------:R-:W-:-:S05]  /*10a60*/  IADD3 R20, P1, R20, R10, RZ ;  /* 0x0000000a14147210 */ /* 0x000fca0007f3e0ff */
[----:B------:R-:W-:Y:S02]  /*10a70*/  IMAD.X R21, RZ, RZ, R3, P1 ;  /* 0x000000ffff157224 */ /* 0x000fe400008e0603 */
[----:B------:R-:W-:Y:S02]  /*10a80*/  IMAD.IADD R3, R16, 0x1, R18 ;  /* 0x0000000110037824 */ /* 0x000fe400078e0212 */
[----:B------:R0:W5:Y:S01]  /*10a90*/  LDL.LU R18, [R1+0x10] ;  /* 0x0000100001127983 */ /* 0x0001620000300800 */
[----:B------:R-:W-:Y:S01]  /*10aa0*/  MOV R13, R2 ;  /* 0x00000002000d7202 */ /* 0x000fe20000000f00 */
[----:B------:R-:W-:Y:S01]  /*10ab0*/  IMAD.MOV.U32 R12, RZ, RZ, 0x1 ;  /* 0x00000001ff0c7424 */ /* 0x000fe200078e00ff */
[C---:B------:R-:W-:Y:S02]  /*10ac0*/  ISETP.LT.OR P1, PT, R7.reuse, 0x1, P0 ;  /* 0x000000010700780c */ /* 0x040fe40000721670 */
[----:B------:R-:W-:-:S13]  /*10ad0*/  ISETP.GE.AND P2, PT, R7, 0x81, PT ;  /* 0x000000810700780c */ /* 0x000fda0003f46270 */
[----:B0----5:R-:W-:Y:S05]  /*10ae0*/  WARPSYNC.COLLECTIVE R15, `(.L_x_13875) ;  /* 0x000000000f087348 */ /* 0x021fea0003c00000 */
[----:B------:R1:W2:Y:S02]  /*10af0*/  SHFL.IDX P6, R14, R13, R12, R11 ;  /* 0x0000000c0d0e7389 */ /* 0x0002a400000c000b */
[----:B012--5:R-:W-:Y:S01]  /*10b00*/  ENDCOLLECTIVE ;  /* 0x000000000000791b */ /* 0x027fe20003800000 */
.L_x_13875:
[C---:B------:R-:W-:Y:S02]  /*10b10*/  ISETP.GE.AND P4, PT, R7.reuse, 0x21, PT ;  /* 0x000000210700780c */ /* 0x040fe40003f86270 */
[----:B------:R-:W-:Y:S01]  /*10b20*/  ISETP.GE.AND P3, PT, R7, 0x41, PT ;  /* 0x000000410700780c */ /* 0x000fe20003f66270 */
[----:B------:R-:W-:Y:S01]  /*10b30*/  @!PT LDS RZ, [RZ] ;  /* 0x00000000fffff984 */ /* 0x000fe20000000800 */
[----:B------:R-:W-:Y:S01]  /*10b40*/  @!PT LDS RZ, [RZ] ;  /* 0x00000000fffff984 */ /* 0x000fe20000000800 */
[----:B------:R-:W-:Y:S01]  /*10b50*/  @!PT LDS RZ, [RZ] ;  /* 0x00000000fffff984 */ /* 0x000fe20000000800 */
[----:B------:R0:W-:Y:S01]  /*10b60*/  LDGSTS.E.BYPASS.LTC128B.128 [R3+0x6000], desc[UR54][R20.64], !P1 ;  /* 0x0600000014037fae */ /* 0x0001e2000c901d76 */
[----:B------:R-:W-:Y:S01]  /*10b70*/  IMAD.MOV.U32 R13, RZ, RZ, R0 ;  /* 0x000000ffff0d7224 */ /* 0x000fe200078e0000 */
[----:B0-----:R-:W0:Y:S01]  /*10b80*/  S2R R21, SR_TID.X ;  /* 0x0000000000157919 */ /* 0x001e220000002100 */
[----:B------:R-:W-:-:S09]  /*10b90*/  IMAD.MOV.U32 R10, RZ, RZ, R14 ;  /* 0x000000ffff0a7224 */ /* 0x000fd200078e000e */
[----:B0-----:R-:W-:Y:S05]  /*10ba0*/  WARPSYNC.COLLECTIVE R15, `(.L_x_13876) ;  /* 0x000000000f087348 */ /* 0x001fea0003c00000 */
[----:B------:R1:W2:Y:S02]  /*10bb0*/  SHFL.IDX P6, R14, R13, R12, R11 ;  /* 0x0000000c0d0e7389 */ /* 0x0002a400000c000b */
[----:B012---:R-:W-:Y:S01]  /*10bc0*/  ENDCOLLECTIVE ;  /* 0x000000000000791b */ /* 0x007fe20003800000 */
.L_x_13876:
[----:B------:R-:W-:Y:S02]  /*10bd0*/  IMAD.MOV.U32 R13, RZ, RZ, R2 ;  /* 0x000000ffff0d7224 */ /* 0x000fe400078e0002 */
[----:B------:R-:W-:Y:S02]  /*10be0*/  IMAD.MOV.U32 R12, RZ, RZ, R14 ;  /* 0x000000ffff0c7224 */ /* 0x000fe400078e000e */
[----:B------:R-:W-:-:S05]  /*10bf0*/  IMAD.SHL.U32 R21, R21, 0x10, RZ ;  /* 0x0000001015157824 */ /* 0x000fca00078e00ff */
[----:B------:R-:W-:-:S04]  /*10c00*/  LOP3.LUT R21, R21, 0x30, RZ, 0xc0, !PT ;  /* 0x0000003015157812 */ /* 0x000fc800078ec0ff */
[----:B------:R-:W-:Y:S01]  /*10c10*/  IADD3 R20, P1, R21, R12, RZ ;  /* 0x0000000c15147210 */ /* 0x000fe20007f3e0ff */
[----:B------:R-:W-:-:S04]  /*10c20*/  IMAD.MOV.U32 R12, RZ, RZ, 0x2 ;  /* 0x00000002ff0c7424 */ /* 0x000fc800078e00ff */
[----:B------:R-:W-:Y:S01]  /*10c30*/  IMAD.X R21, RZ, RZ, R10, P1 ;  /* 0x000000ffff157224 */ /* 0x000fe200008e060a */
[----:B------:R-:W-:-:S13]  /*10c40*/  ISETP.LT.OR P1, PT, R7, 0x21, P0 ;  /* 0x000000210700780c */ /* 0x000fda0000721670 */
[----:B------:R-:W-:Y:S05]  /*10c50*/  WARPSYNC.COLLECTIVE R15, `(.L_x_13877) ;  /* 0x000000000f087348 */ /* 0x000fea0003c00000 */
[----:B------:R0:W1:Y:S02]  /*10c60*/  SHFL.IDX P6, R14, R13, R12, R11 ;  /* 0x0000000c0d0e7389 */ /* 0x00006400000c000b */
[----:B01----:R-:W-:Y:S01]  /*10c70*/  ENDCOLLECTIVE ;  /* 0x000000000000791b */ /* 0x003fe20003800000 */
.L_x_13877:
        /* <DEDUP_REMOVED lines=10> */
.L_x_13878:
[----:B------:R-:W-:Y:S02]  /*10d20*/  IMAD.MOV.U32 R13, RZ, RZ, R2 ;  /* 0x000000ffff0d7224 */ /* 0x000fe400078e0002 */
[----:B------:R-:W-:Y:S02]  /*10d30*/  IMAD.MOV.U32 R12, RZ, RZ, R14 ;  /* 0x000000ffff0c7224 */ /* 0x000fe400078e000e */
[----:B------:R-:W-:-:S05]  /*10d40*/  IMAD.SHL.U32 R21, R21, 0x10, RZ ;  /* 0x0000001015157824 */ /* 0x000fca00078e00ff */
[----:B------:R-:W-:-:S04]  /*10d50*/  LOP3.LUT R21, R21, 0x30, RZ, 0xc0, !PT ;  /* 0x0000003015157812 */ /* 0x000fc800078ec0ff */
[----:B------:R-:W-:Y:S01]  /*10d60*/  IADD3 R20, P1, R21, R12, RZ ;  /* 0x0000000c15147210 */ /* 0x000fe20007f3e0ff */
[----:B------:R-:W-:-:S04]  /*10d70*/  IMAD.MOV.U32 R12, RZ, RZ, 0x3 ;  /* 0x00000003ff0c7424 */ /* 0x000fc800078e00ff */
[----:B------:R-:W-:-:S08]  /*10d80*/  IMAD.X R21, RZ, RZ, R10, P1 ;  /* 0x000000ffff157224 */ /* 0x000fd000008e060a */
[----:B------:R-:W-:Y:S05]  /*10d90*/  WARPSYNC.COLLECTIVE R15, `(.L_x_13879) ;  /* 0x000000000f087348 */ /* 0x000fea0003c00000 */
[----:B------:R0:W1:Y:S02]  /*10da0*/  SHFL.IDX P6, R14, R13, R12, R11 ;  /* 0x0000000c0d0e7389 */ /* 0x00006400000c000b */
[----:B01----:R-:W-:Y:S01]  /*10db0*/  ENDCOLLECTIVE ;  /* 0x000000000000791b */ /* 0x003fe20003800000 */
.L_x_13879:
[----:B------:R-:W-:Y:S01]  /*10dc0*/  ISETP.LT.OR P1, PT, R7, 0x41, P0 ;  /* 0x000000410700780c */ /* 0x000fe20000721670 */
[----:B------:R-:W0:Y:S01]  /*10dd0*/  S2R R10, SR_TID.X ;  /* 0x00000000000a7919 */ /* 0x000e220000002100 */
[----:B------:R-:W-:-:S11]  /*10de0*/  IMAD.MOV.U32 R13, RZ, RZ, R0 ;  /* 0x000000ffff0d7224 */ /* 0x000fd600078e0000 */
[----:B------:R-:W-:Y:S01]  /*10df0*/  @!PT LDS RZ, [RZ] ;  /* 0x00000000fffff984 */ /* 0x000fe20000000800 */
[----:B------:R-:W-:Y:S01]  /*10e00*/  @!PT LDS RZ, [RZ] ;  /* 0x00000000fffff984 */ /* 0x000fe20000000800 */
[----:B------:R-:W-:Y:S01]  /*10e10*/  @!PT LDS RZ, [RZ] ;  /* 0x00000000fffff984 */ /* 0x000fe20000000800 */
[----:B------:R1:W-:Y:S01]  /*10e20*/  LDGSTS.E.BYPASS.LTC128B.128 [R3+0x7000], desc[UR54][R20.64], !P1 ;  /* 0x0700000014037fae */ /* 0x0003e2000c901d76 */
[----:B------:R-:W-:-:S07]  /*10e30*/  IMAD.MOV.U32 R2, RZ, RZ, R14 ;  /* 0x000000ffff027224 */ /* 0x000fce00078e000e */
[----:B01----:R-:W-:Y:S05]  /*10e40*/  WARPSYNC.COLLECTIVE R15, `(.L_x_13880) ;  /* 0x000000000f087348 */ /* 0x003fea0003c00000 */
[----:B------:R2:W3:Y:S02]  /*10e50*/  SHFL.IDX P6, R14, R13, R12, R11 ;  /* 0x0000000c0d0e7389 */ /* 0x0004e400000c000b */
[----:B0123--:R-:W-:Y:S01]  /*10e60*/  ENDCOLLECTIVE ;  /* 0x000000000000791b */ /* 0x00ffe20003800000 */
.L_x_13880:
[----:B------:R-:W-:Y:S02]  /*10e70*/  IMAD.SHL.U32 R10, R10, 0x10, RZ ;  /* 0x000000100a0a7824 */ /* 0x000fe400078e00ff */
[----:B------:R-:W-:-:S03]  /*10e80*/  IMAD.MOV.U32 R13, RZ, RZ, R24 ;  /* 0x000000ffff0d7224 */ /* 0x000fc600078e0018 */
[----:B------:R-:W-:Y:S01]  /*10e90*/  LOP3.LUT R10, R10, 0x30, RZ, 0xc0, !PT ;  /* 0x000000300a0a7812 */ /* 0x000fe200078ec0ff */
[----:B------:R-:W-:Y:S02]  /*10ea0*/  IMAD.MOV.U32 R12, RZ, RZ, RZ ;  /* 0x000000ffff0c7224 */ /* 0x000fe400078e00ff */
[----:B------:R-:W-:-:S07]  /*10eb0*/  IMAD.MOV.U32 R0, RZ, RZ, R14 ;  /* 0x000000ffff007224 */ /* 0x000fce00078e000e */
[----:B------:R-:W-:Y:S05]  /*10ec0*/  WARPSYNC.COLLECTIVE R15, `(.L_x_13881) ;  /* 0x000000000f087348 */ /* 0x000fea0003c00000 */
[----:B------:R0:W1:Y:S02]  /*10ed0*/  SHFL.IDX P6, R14, R13, R12, R11 ;  /* 0x0000000c0d0e7389 */ /* 0x00006400000c000b */
[----:B01----:R-:W-:Y:S01]  /*10ee0*/  ENDCOLLECTIVE ;  /* 0x000000000000791b */ /* 0x003fe20003800000 */
.L_x_13881:
        /* <DEDUP_REMOVED lines=13> */
.L_x_13882:
[----:B------:R-:W-:Y:S01]  /*10fc0*/  IMAD.MOV.U32 R10, RZ, RZ, R14 ;  /* 0x000000ffff0a7224 */ /* 0x000fe200078e000e */
[----:B------:R-:W-:-:S04]  /*10fd0*/  LOP3.LUT R18, R18, 0xffffffef, RZ, 0xc0, !PT ;  /* 0xffffffef12127812 */ /* 0x000fc800078ec0ff */
[----:B------:R-:W-:-:S05]  /*10fe0*/  @P2 LOP3.LUT R18, R18, 0x10, RZ, 0xfc, !PT ;  /* 0x0000001012122812 */ /* 0x000fca00078efcff */
[----:B------:R1:W-:Y:S01]  /*10ff0*/  STL [R1+0x10], R18 ;  /* 0x0000101201007387 */ /* 0x0003e20000100800 */
[----:B------:R-:W-:Y:S05]  /*11000*/  BRA `(.L_x_13883) ;  /* 0xffffffb400087947 */ /* 0x000fea000383ffff */
.L_x_13801:
[----:B----4-:R-:W4:Y:S02]  /*11010*/  LDL R0, [R1+0x4] ;  /* 0x0000040001007983 */ /* 0x010f240000100800 */
[----:B----4-:R4:W0:Y:S02]  /*11020*/  SYNCS.PHASECHK.TRANS64.TRYWAIT P0, [R6+URZ+0x13240], R0 ;  /* 0x01324000060075a7 */ /* 0x010824000800017f */
[----:B0-----:R-:W-:Y:S05]  /*11030*/  @!P0 NANOSLEEP.SYNCS 0x989680 ;  /* 0x009896800000895d */ /* 0x001fea0003900000 */
[----:B------:R-:W0:Y:S02]  /*11040*/  @!P0 SYNCS.PHASECHK.TRANS64 P0, [R6+URZ+0x13240], R0 ;  /* 0x01324000060085a7 */ /* 0x000e24000800007f */
[----:B0-----:R-:W-:Y:S05]  /*11050*/  @!P0 BRA `(.L_x_13801) ;  /* 0xfffffffc00ec8947 */ /* 0x001fea000383ffff */
[----:B------:R-:W-:Y:S05]  /*11060*/  BRA `(.L_x_13884) ;  /* 0xffffffb400687947 */ /* 0x000fea000383ffff */
.L_x_13802:
[----:B------:R-:W-:Y:S01]  /*11070*/  BSSY B0, `(.L_x_13885) ;  /* 0x0000008000007945 */ /* 0x000fe20003800000 */
[----:B------:R-:W-:Y:S02]  /*11080*/  IMAD.MOV.U32 R13, RZ, RZ, R0 ;  /* 0x000000ffff0d7224 */ /* 0x000fe400078e0000 */
[----:B------:R-:W-:Y:S02]  /*11090*/  IMAD.MOV.U32 R12, RZ, RZ, RZ ;  /* 0x000000ffff0c7224 */ /* 0x000fe400078e00ff */
[----:B------:R-:W-:Y:S02]  /*110a0*/  IMAD.MOV.U32 R11, RZ, RZ, 0x1c1f ;  /* 0x00001c1fff0b7424 */ /* 0x000fe400078e00ff */
[----:B------:R-:W-:-:S07]  /*110b0*/  IMAD.MOV.U32 R15, RZ, RZ, -0x1 ;  /* 0xffffffffff0f7424 */ /* 0x000fce00078e00ff */
[----:B01-3--:R-:W-:Y:S05]  /*110c0*/  WARPSYNC.COLLECTIVE R15, `(.L_x_13886) ;  /* 0x000000000f087348 */ /* 0x00bfea0003c00000 */
[----:B0-----:R0:W2:Y:S02]  /*110d0*/  SHFL.IDX P6, R14, R13, R12, R11 ;  /* 0x0000000c0d0e7389 */ /* 0x0010a400000c000b */
[----:B0123--:R-:W-:Y:S01]  /*110e0*/  ENDCOLLECTIVE ;  /* 0x000000000000791b */ /* 0x00ffe20003800000 */
.L_x_13886:
[----:B------:R-:W-:Y:S05]  /*110f0*/  BSYNC B0 ;  /* 0x0000000000007941 */ /* 0x000fea0003800000 */
.L_x_13885:
[----:B------:R-:W0:Y:S01]  /*11100*/  S2R R18, SR_TID.X ;  /* 0x0000000000127919 */ /* 0x000e220000002100 */
[----:B------:R-:W-:Y:S01]  /*11110*/  IMAD.MOV.U32 R13, RZ, RZ, R2 ;  /* 0x000000ffff0d7224 */ /* 0x000fe200078e0002 */
[----:B------:R-:W1:Y:S01]  /*11120*/  LDC R20, c[0x0][0x2f4] ;  /* 0x0000bd00ff147b82 */ /* 0x000e620000000800 */
[----:B------:R-:W-:Y:S02]  /*11130*/  IMAD.MOV.U32 R12, RZ, RZ, RZ ;  /* 0x000000ffff0c7224 */ /* 0x000fe400078e00ff */
[----:B------:R-:W-:Y:S02]  /*11140*/  IMAD.MOV.U32 R11, RZ, RZ, 0x1c1f ;  /* 0x00001c1fff0b7424 */ /* 0x000fe400078e00ff */
[----:B------:R-:W-:Y:S02]  /*11150*/  IMAD.MOV.U32 R15, RZ, RZ, -0x1 ;  /* 0xffffffffff0f7424 */ /* 0x000fe400078e00ff */
[----:B------:R-:W-:-:S07]  /*11160*/  IMAD.MOV.U32 R4, RZ, RZ, R14 ;  /* 0x000000ffff047224 */ /* 0x000fce00078e000e */
[----:B01----:R-:W-:Y:S05]  /*11170*/  WARPSYNC.COLLECTIVE R15, `(.L_x_13887) ;  /* 0x000000000f087348 */ /* 0x003fea0003c00000 */
[----:B------:R2:W3:Y:S02]  /*11180*/  SHFL.IDX P6, R14, R13, R12, R11 ;  /* 0x0000000c0d0e7389 */ /* 0x0004e400000c000b */
[----:B0123--:R-:W-:Y:S01]  /*11190*/  ENDCOLLECTIVE ;  /* 0x000000000000791b */ /* 0x00ffe20003800000 */
.L_x_13887:
[----:B------:R-:W-:Y:S02]  /*111a0*/  IMAD.MOV.U32 R13, RZ, RZ, R0 ;  /* 0x000000ffff0d7224 */ /* 0x000fe400078e0000 */
[----:B------:R-:W-:Y:S02]  /*111b0*/  IMAD.MOV.U32 R12, RZ, RZ, 0x1 ;  /* 0x00000001ff0c7424 */ /* 0x000fe400078e00ff */
[----:B------:R-:W-:Y:S02]  /*111c0*/  IMAD.SHL.U32 R18, R18, 0x10, RZ ;  /* 0x0000001012127824 */ /* 0x000fe400078e00ff */
[----:B------:R-:W-:-:S03]  /*111d0*/  IMAD.MOV.U32 R5, RZ, RZ, R14 ;  /* 0x000000ffff057224 */ /* 0x000fc600078e000e */
[----:B------:R-:W-:-:S07]  /*111e0*/  LOP3.LUT R18, R18, 0x30, RZ, 0xc0, !PT ;  /* 0x0000003012127812 */ /* 0x000fce00078ec0ff */
[----:B------:R-:W-:Y:S05]  /*111f0*/  WARPSYNC.COLLECTIVE R15, `(.L_x_13888) ;  /* 0x000000000f087348 */ /* 0x000fea0003c00000 */
[----:B------:R0:W1:Y:S02]  /*11200*/  SHFL.IDX P6, R14, R13, R12, R11 ;  /* 0x0000000c0d0e7389 */ /* 0x00006400000c000b */
[----:B01----:R-:W-:Y:S01]  /*11210*/  ENDCOLLECTIVE ;  /* 0x000000000000791b */ /* 0x003fe20003800000 */
.L_x_13888:
[C---:B------:R-:W-:Y:S02]  /*11220*/  @P5 IADD3 R5, P0, R18.reuse, R5, RZ ;  /* 0x0000000512055210 */ /* 0x040fe40007f1e0ff */
[----:B------:R-:W-:-:S03]  /*11230*/  ISETP.GE.AND P2, PT, R18, R20, PT ;  /* 0x000000141200720c */ /* 0x000fc60003f46270 */
        /* <DEDUP_REMOVED lines=13> */
.L_x_13889:
[----:B------:R-:W-:Y:S02]  /*11310*/  IMAD.MOV.U32 R13, RZ, RZ, R0 ;  /* 0x000000ffff0d7224 */ /* 0x000fe400078e0000 */
[----:B------:R-:W-:Y:S02]  /*11320*/  IMAD.MOV.U32 R12, RZ, RZ, 0x2 ;  /* 0x00000002ff0c7424 */ /* 0x000fe400078e00ff */
[----:B------:R-:W-:-:S07]  /*11330*/  IMAD.MOV.U32 R5, RZ, RZ, R14 ;  /* 0x000000ffff057224 */ /* 0x000fce00078e000e */
[----:B------:R-:W-:Y:S05]  /*11340*/  WARPSYNC.COLLECTIVE R15, `(.L_x_13890) ;  /* 0x000000000f087348 */ /* 0x000fea0003c00000 */
[----:B------:R0:W1:Y:S02]  /*11350*/  SHFL.IDX P6, R14, R13, R12, R11 ;  /* 0x0000000c0d0e7389 */ /* 0x00006400000c000b */
[----:B01----:R-:W-:Y:S01]  /*11360*/  ENDCOLLECTIVE ;  /* 0x000000000000791b */ /* 0x003fe20003800000 */
.L_x_13890:
        /* <DEDUP_REMOVED lines=14> */
.L_x_13891:
[----:B------:R-:W-:Y:S02]  /*11450*/  IMAD.MOV.U32 R13, RZ, RZ, R0 ;  /* 0x000000ffff0d7224 */ /* 0x000fe400078e0000 */
[----:B------:R-:W-:Y:S01]  /*11460*/  IMAD.MOV.U32 R12, RZ, RZ, 0x3 ;  /* 0x00000003ff0c7424 */ /* 0x000fe200078e00ff */
[----:B------:R-:W-:-:S07]  /*11470*/  MOV R5, R14 ;  /* 0x0000000e00057202 */ /* 0x000fce0000000f00 */
[----:B------:R-:W-:Y:S05]  /*11480*/  WARPSYNC.COLLECTIVE R15, `(.L_x_13892) ;  /* 0x000000000f087348 */ /* 0x000fea0003c00000 */
[----:B------:R0:W1:Y:S02]  /*11490*/  SHFL.IDX P6, R14, R13, R12, R11 ;  /* 0x0000000c0d0e7389 */ /* 0x00006400000c000b */
[----:B01----:R-:W-:Y:S01]  /*114a0*/  ENDCOLLECTIVE ;  /* 0x000000000000791b */ /* 0x003fe20003800000 */
.L_x_13892:
[----:B------:R-:W-:-:S05]  /*114b0*/  @P3 IADD3 R5, P0, R18, R5, RZ ;  /* 0x0000000512053210 */ /* 0x000fca0007f1e0ff */
[----:B------:R-:W-:-:S05]  /*114c0*/  @P3 IMAD.X R4, RZ, RZ, R4, P0 ;  /* 0x000000ffff043224 */ /* 0x000fca00000e0604 */
[----:B------:R-:W-:Y:S01]  /*114d0*/  @P3 LOP3.LUT R5, R5, R4, RZ, 0x3c, !PT ;  /* 0x0000000405053212 */ /* 0x000fe200078e3cff */
[----:B------:R-:W-:-:S03]  /*114e0*/  IMAD.MOV.U32 R13, RZ, RZ, R2 ;  /* 0x000000ffff0d7224 */ /* 0x000fc600078e0002 */
        /* <DEDUP_REMOVED lines=10> */
.L_x_13893:
[----:B------:R-:W-:Y:S02]  /*11590*/  IMAD.MOV.U32 R13, RZ, RZ, R7 ;  /* 0x000000ffff0d7224 */ /* 0x000fe400078e0007 */
[----:B------:R-:W-:Y:S02]  /*115a0*/  IMAD.MOV.U32 R12, RZ, RZ, RZ ;  /* 0x000000ffff0c7224 */ /* 0x000fe400078e00ff */
[----:B------:R-:W-:-:S07]  /*115b0*/  IMAD.MOV.U32 R2, RZ, RZ, R14 ;  /* 0x000000ffff027224 */ /* 0x000fce00078e000e */
[----:B------:R-:W-:Y:S05]  /*115c0*/  WARPSYNC.COLLECTIVE R15, `(.L_x_13894) ;  /* 0x000000000f087348 */ /* 0x000fea0003c00000 */
[----:B------:R0:W1:Y:S02]  /*115d0*/  SHFL.IDX P6, R14, R13, R12, R11 ;  /* 0x0000000c0d0e7389 */ /* 0x00006400000c000b */
[----:B01----:R-:W-:Y:S01]  /*115e0*/  ENDCOLLECTIVE ;  /* 0x000000000000791b */ /* 0x003fe20003800000 */
.L_x_13894:
        /* <DEDUP_REMOVED lines=13> */
.L_x_13895:
[----:B------:R-:W-:Y:S01]  /*116c0*/  IMAD.MOV.U32 R4, RZ, RZ, R14 ;  /* 0x000000ffff047224 */ /* 0x000fe200078e000e */
[----:B------:R-:W-:Y:S06]  /*116d0*/  BRA `(.L_x_13896) ;  /* 0xffffffb000dc7947 */ /* 0x000fec000383ffff */
.L_x_13809:
        /* <DEDUP_REMOVED lines=9> */
.L_x_13897:
[C---:B------:R-:W-:Y:S02]  /*11770*/  IADD3 R10, R5.reuse, 0x20, RZ ;  /* 0x00000020050a7810 */ /* 0x040fe40007ffe0ff */
[----:B------:R-:W-:Y:S01]  /*11780*/  ISETP.GE.AND P2, PT, R5, R3, PT ;  /* 0x000000030500720c */ /* 0x000fe20003f46270 */
[----:B------:R-:W-:Y:S02]  /*11790*/  IMAD.MOV.U32 R13, RZ, RZ, R0 ;  /* 0x000000ffff0d7224 */ /* 0x000fe400078e0000 */
[----:B------:R-:W-:-:S10]  /*117a0*/  IMAD.MOV.U32 R7, RZ, RZ, R14 ;  /* 0x000000ffff077224 */ /* 0x000fd400078e000e */
[----:B------:R-:W-:Y:S05]  /*117b0*/  WARPSYNC.COLLECTIVE R15, `(.L_x_13898) ;  /* 0x000000000f087348 */ /* 0x000fea0003c00000 */
[----:B------:R0:W1:Y:S02]  /*117c0*/  SHFL.IDX P6, R14, R13, R12, R11 ;  /* 0x0000000c0d0e7389 */ /* 0x00006400000c000b */
[----:B01----:R-:W-:Y:S01]  /*117d0*/  ENDCOLLECTIVE ;  /* 0x000000000000791b */ /* 0x003fe20003800000 */
.L_x_13898:
[----:B------:R-:W-:Y:S02]  /*117e0*/  IMAD.MOV.U32 R13, RZ, RZ, R4 ;  /* 0x000000ffff0d7224 */ /* 0x000fe400078e0004 */
[----:B------:R-:W-:Y:S02]  /*117f0*/  IMAD.MOV.U32 R12, RZ, RZ, 0x1 ;  /* 0x00000001ff0c7424 */ /* 0x000fe400078e00ff */
[----:B------:R-:W-:-:S07]  /*11800*/  IMAD.MOV.U32 R8, RZ, RZ, R14 ;  /* 0x000000ffff087224 */ /* 0x000fce00078e000e */
[----:B------:R-:W-:Y:S05]  /*11810*/  WARPSYNC.COLLECTIVE R15, `(.L_x_13899) ;  /* 0x000000000f087348 */ /* 0x000fea0003c00000 */
[----:B------:R0:W1:Y:S02]  /*11820*/  SHFL.IDX P6, R14, R13, R12, R11 ;  /* 0x0000000c0d0e7389 */ /* 0x00006400000c000b */
[----:B01----:R-:W-:Y:S01]  /*11830*/  ENDCOLLECTIVE ;  /* 0x000000000000791b */ /* 0x003fe20003800000 */
.L_x_13899:
        /* <DEDUP_REMOVED lines=13> */
.L_x_13900:
[----:B------:R-:W-:Y:S02]  /*11910*/  IMAD.MOV.U32 R13, RZ, RZ, R4 ;  /* 0x000000ffff0d7224 */ /* 0x000fe400078e0004 */
[----:B------:R-:W-:Y:S02]  /*11920*/  IMAD.MOV.U32 R12, RZ, RZ, 0x2 ;  /* 0x00000002ff0c7424 */ /* 0x000fe400078e00ff */
[----:B------:R-:W-:-:S07]  /*11930*/  IMAD.MOV.U32 R8, RZ, RZ, R14 ;  /* 0x000000ffff087224 */ /* 0x000fce00078e000e */
[----:B------:R-:W-:Y:S05]  /*11940*/  WARPSYNC.COLLECTIVE R15, `(.L_x_13901) ;  /* 0x000000000f087348 */ /* 0x000fea0003c00000 */
[----:B------:R0:W1:Y:S02]  /*11950*/  SHFL.IDX P6, R14, R13, R12, R11 ;  /* 0x0000000c0d0e7389 */ /* 0x00006400000c000b */
[----:B01----:R-:W-:Y:S01]  /*11960*/  ENDCOLLECTIVE ;  /* 0x000000000000791b */ /* 0x003fe20003800000 */
.L_x_13901:
        /* <DEDUP_REMOVED lines=14> */
.L_x_13902:
[----:B------:R-:W-:Y:S02]  /*11a50*/  IMAD.MOV.U32 R13, RZ, RZ, R4 ;  /* 0x000000ffff0d7224 */ /* 0x000fe400078e0004 */
[----:B------:R-:W-:Y:S02]  /*11a60*/  IMAD.MOV.U32 R12, RZ, RZ, 0x3 ;  /* 0x00000003ff0c7424 */ /* 0x000fe400078e00ff */
[----:B------:R-:W-:-:S07]  /*11a70*/  IMAD.MOV.U32 R8, RZ, RZ, R14 ;  /* 0x000000ffff087224 */ /* 0x000fce00078e000e */
[----:B------:R-:W-:Y:S05]  /*11a80*/  WARPSYNC.COLLECTIVE R15, `(.L_x_13903) ;  /* 0x000000000f087348 */ /* 0x000fea0003c00000 */
[----:B------:R0:W1:Y:S02]  /*11a90*/  SHFL.IDX P6, R14, R13, R12, R11 ;  /* 0x0000000c0d0e7389 */ /* 0x00006400000c000b */
[----:B01----:R-:W-:Y:S01]  /*11aa0*/  ENDCOLLECTIVE ;  /* 0x000000000000791b */ /* 0x003fe20003800000 */
.L_x_13903:
[----:B------:R-:W-:-:S05]  /*11ab0*/  @!P2 IADD3 R8, P1, R20, R8, RZ ;  /* 0x000000081408a210 */ /* 0x000fca0007f3e0ff */
[----:B------:R-:W-:-:S04]  /*11ac0*/  @!P2 IMAD.X R7, RZ, RZ, R7, P1 ;  /* 0x000000ffff07a224 */ /* 0x000fc800008e0607 */
[----:B------:R-:W-:Y:S02]  /*11ad0*/  @!P2 IMAD.MOV.U32 R9, RZ, RZ, R7 ;  /* 0x000000ffff09a224 */ /* 0x000fe400078e0007 */
[----:B------:R-:W-:Y:S02]  /*11ae0*/  IMAD.MOV.U32 R13, RZ, RZ, R0 ;  /* 0x000000ffff0d7224 */ /* 0x000fe400078e0000 */
[----:B------:R-:W-:Y:S01]  /*11af0*/  VIADD R7, R5, 0x60 ;  /* 0x0000006005077836 */ /* 0x000fe20000000000 */
[----:B------:R-:W-:Y:S01]  /*11b00*/  @!PT LDS RZ, [RZ] ;  /* 0x00000000fffff984 */ /* 0x000fe20000000800 */
[----:B------:R-:W-:Y:S01]  /*11b10*/  @!PT LDS RZ, [RZ] ;  /* 0x00000000fffff984 */ /* 0x000fe20000000800 */
[----:B------:R-:W-:Y:S01]  /*11b20*/  @!PT LDS RZ, [RZ] ;  /* 0x00000000fffff984 */ /* 0x000fe20000000800 */
[----:B------:R0:W-:Y:S04]  /*11b30*/  @!P2 LDGSTS.E.BYPASS.LTC128B.128 [R18+0xc000], desc[UR54][R8.64], !P0 ;  /* 0x0c0000000812afae */ /* 0x0001e8000c101d76 */
[----:B------:R-:W-:Y:S01]  /*11b40*/  ISETP.GE.AND P2, PT, R7, R3, PT ;  /* 0x000000030700720c */ /* 0x000fe20003f46270 */
[----:B------:R-:W-:-:S12]  /*11b50*/  IMAD.MOV.U32 R4, RZ, RZ, R14 ;  /* 0x000000ffff047224 */ /* 0x000fd800078e000e */
[----:B0-----:R-:W-:Y:S05]  /*11b60*/  WARPSYNC.COLLECTIVE R15, `(.L_x_13904) ;  /* 0x000000000f087348 */ /* 0x001fea0003c00000 */
[----:B------:R1:W2:Y:S02]  /*11b70*/  SHFL.IDX P6, R14, R13, R12, R11 ;  /* 0x0000000c0d0e7389 */ /* 0x0002a400000c000b */
[----:B012---:R-:W-:Y:S01]  /*11b80*/  ENDCOLLECTIVE ;  /* 0x000000000000791b */ /* 0x007fe20003800000 */
.L_x_13904:
[----:B------:R-:W-:Y:S02]  /*11b90*/  IMAD.MOV.U32 R13, RZ, RZ, R6 ;  /* 0x000000ffff0d7224 */ /* 0x000fe400078e0006 */
[----:B------:R-:W-:Y:S02]  /*11ba0*/  IMAD.MOV.U32 R12, RZ, RZ, RZ ;  /* 0x000000ffff0c7224 */ /* 0x000fe400078e00ff */
[----:B------:R-:W-:-:S07]  /*11bb0*/  IMAD.MOV.U32 R0, RZ, RZ, R14 ;  /* 0x000000ffff007224 */ /* 0x000fce00078e000e */
[----:B------:R-:W-:Y:S05]  /*11bc0*/  WARPSYNC.COLLECTIVE R15, `(.L_x_13905) ;  /* 0x000000000f087348 */ /* 0x000fea0003c00000 */
[----:B------:R0:W1:Y:S02]  /*11bd0*/  SHFL.IDX P6, R14, R13, R12, R11 ;  /* 0x0000000c0d0e7389 */ /* 0x00006400000c000b */
[----:B01----:R-:W-:Y:S01]  /*11be0*/  ENDCOLLECTIVE ;  /* 0x000000000000791b */ /* 0x003fe20003800000 */
.L_x_13905:
[----:B------:R-:W-:-:S05]  /*11bf0*/  @!P2 IADD3 R0, P1, R20, R0, RZ ;  /* 0x000000001400a210 */ /* 0x000fca0007f3e0ff */
[----:B------:R-:W-:Y:S02]  /*11c00*/  @!P2 IMAD.MOV.U32 R8, RZ, RZ, R0 ;  /* 0x000000ffff08a224 */ /* 0x000fe400078e0000 */
[----:B------:R-:W-:Y:S02]  /*11c10*/  @!P2 IMAD.X R4, RZ, RZ, R4, P1 ;  /* 0x000000ffff04a224 */ /* 0x000fe400008e0604 */
[----:B------:R-:W-:-:S03]  /*11c20*/  IMAD.MOV.U32 R13, RZ, RZ, R2 ;  /* 0x000000ffff0d7224 */ /* 0x000fc600078e0002 */
[----:B------:R-:W-:Y:S01]  /*11c30*/  @!P2 MOV R9, R4 ;  /* 0x000000040009a202 */ /* 0x000fe20000000f00 */
[----:B------:R-:W-:-:S04]  /*11c40*/  VIADD R4, R5, 0x80 ;  /* 0x0000008005047836 */ /* 0x000fc80000000000 */
        /* <DEDUP_REMOVED lines=9> */
.L_x_13906:
[----:B------:R-:W-:Y:S02]  /*11ce0*/  IMAD.MOV.U32 R13, RZ, RZ, R6 ;  /* 0x000000ffff0d7224 */ /* 0x000fe400078e0006 */
[----:B------:R-:W-:Y:S02]  /*11cf0*/  IMAD.MOV.U32 R12, RZ, RZ, 0x1 ;  /* 0x00000001ff0c7424 */ /* 0x000fe400078e00ff */
[----:B------:R-:W-:-:S07]  /*11d00*/  IMAD.MOV.U32 R8, RZ, RZ, R14 ;  /* 0x000000ffff087224 */ /* 0x000fce00078e000e */
[----:B------:R-:W-:Y:S05]  /*11d10*/  WARPSYNC.COLLECTIVE R15, `(.L_x_13907) ;  /* 0x000000000f087348 */ /* 0x000fea0003c00000 */
[----:B------:R0:W1:Y:S02]  /*11d20*/  SHFL.IDX P6, R14, R13, R12, R11 ;  /* 0x0000000c0d0e7389 */ /* 0x00006400000c000b */
[----:B01----:R-:W-:Y:S01]  /*11d30*/  ENDCOLLECTIVE ;  /* 0x000000000000791b */ /* 0x003fe20003800000 */
.L_x_13907:
        /* <DEDUP_REMOVED lines=12> */
.L_x_13908:
[----:B------:R-:W-:Y:S01]  /*11e00*/  IMAD.MOV.U32 R2, RZ, RZ, R14 ;  /* 0x000000ffff027224 */ /* 0x000fe200078e000e */
[----:B------:R-:W-:Y:S06]  /*11e10*/  BRA `(.L_x_13909) ;  /* 0xffffffb400d87947 */ /* 0x000fec000383ffff */
.L_x_13812:
[----:B-1----:R1:W2:Y:S02]  /*11e20*/  SYNCS.PHASECHK.TRANS64.TRYWAIT P0, [R16+URZ+0x13220], R3 ;  /* 0x01322003100075a7 */ /* 0x0022a4000800017f */
[----:B--2---:R-:W-:Y:S05]  /*11e30*/  @!P0 NANOSLEEP.SYNCS 0x989680 ;  /* 0x009896800000895d */ /* 0x004fea0003900000 */
[----:B------:R-:W2:Y:S02]  /*11e40*/  @!P0 SYNCS.PHASECHK.TRANS64 P0, [R16+URZ+0x13220], R3 ;  /* 0x01322003100085a7 */ /* 0x000ea4000800007f */
[----:B--2---:R-:W-:Y:S05]  /*11e50*/  @!P0 BRA `(.L_x_13812) ;  /* 0xfffffffc00f08947 */ /* 0x004fea000383ffff */
[----:B------:R-:W-:Y:S05]  /*11e60*/  BRA `(.L_x_13910) ;  /* 0xffffffb800347947 */ /* 0x000fea000383ffff */
.L_x_13816:
[----:B0-----:R0:W1:Y:S02]  /*11e70*/  SYNCS.PHASECHK.TRANS64.TRYWAIT P0, [R0+URZ+0x13280], R29 ;  /* 0x0132801d000075a7 */ /* 0x001064000800017f */
[----:B-1----:R-:W-:Y:S05]  /*11e80*/  @!P0 NANOSLEEP.SYNCS 0x989680 ;  /* 0x009896800000895d */ /* 0x002fea0003900000 */
[----:B------:R-:W1:Y:S02]  /*11e90*/  @!P0 SYNCS.PHASECHK.TRANS64 P0, [R0+URZ+0x13280], R29 ;  /* 0x0132801d000085a7 */ /* 0x000e64000800007f */
[----:B-1----:R-:W-:Y:S05]  /*11ea0*/  @!P0 BRA `(.L_x_13816) ;  /* 0xfffffffc00f08947 */ /* 0x002fea000383ffff */
[----:B------:R-:W-:Y:S05]  /*11eb0*/  BRA `(.L_x_13911) ;  /* 0xffffffbc00807947 */ /* 0x000fea000383ffff */
.L_x_13817:
        /* <DEDUP_REMOVED lines=8> */
.L_x_13913:
[----:B------:R-:W-:Y:S05]  /*11f40*/  BSYNC B0 ;  /* 0x0000000000007941 */ /* 0x000fea0003800000 */
.L_x_13912:
        /* <DEDUP_REMOVED lines=10> */
.L_x_13914:
[----:B------:R-:W-:Y:S02]  /*11ff0*/  IMAD.MOV.U32 R13, RZ, RZ, R5 ;  /* 0x000000ffff0d7224 */ /* 0x000fe400078e0005 */
[----:B------:R-:W-:Y:S02]  /*12000*/  IMAD.MOV.U32 R12, RZ, RZ, 0x1 ;  /* 0x00000001ff0c7424 */ /* 0x000fe400078e00ff */
[----:B------:R-:W-:Y:S01]  /*12010*/  IMAD.SHL.U32 R15, R2, 0x10, RZ ;  /* 0x00000010020f7824 */ /* 0x000fe200078e00ff */
[----:B------:R-:W-:-:S04]  /*12020*/  MOV R2, R14 ;  /* 0x0000000e00027202 */ /* 0x000fc80000000f00 */
[----:B------:R-:W-:-:S04]  /*12030*/  LOP3.LUT R15, R15, 0x30, RZ, 0xc0, !PT ;  /* 0x000000300f0f7812 */ /* 0x000fc800078ec0ff */
[----:B------:R-:W-:Y:S01]  /*12040*/  IADD3 R2, P0, R15, R2, RZ ;  /* 0x000000020f027210 */ /* 0x000fe20007f1e0ff */
[----:B------:R-:W-:-:S04]  /*12050*/  IMAD.MOV.U32 R15, RZ, RZ, -0x1 ;  /* 0xffffffffff0f7424 */ /* 0x000fc800078e00ff */
[----:B------:R-:W-:-:S08]  /*12060*/  IMAD.X R3, RZ, RZ, R3, P0 ;  /* 0x000000ffff037224 */ /* 0x000fd000000e0603 */
[----:B------:R-:W-:Y:S05]  /*12070*/  WARPSYNC.COLLECTIVE R15, `(.L_x_13915) ;  /* 0x000000000f087348 */ /* 0x000fea0003c00000 */
[----:B------:R0:W1:Y:S02]  /*12080*/  SHFL.IDX P6, R14, R13, R12, R11 ;  /* 0x0000000c0d0e7389 */ /* 0x00006400000c000b */
[----:B01----:R-:W-:Y:S01]  /*12090*/  ENDCOLLECTIVE ;  /* 0x000000000000791b */ /* 0x003fe20003800000 */
.L_x_13915:
        /* <DEDUP_REMOVED lines=10> */
.L_x_13916:
        /* <DEDUP_REMOVED lines=11> */
.L_x_13917:
        /* <DEDUP_REMOVED lines=10> */
.L_x_13918:
        /* <DEDUP_REMOVED lines=11> */
.L_x_13919:
        /* <DEDUP_REMOVED lines=10> */
.L_x_13920:
[----:B------:R-:W-:Y:S02]  /*123e0*/  IMAD.MOV.U32 R13, RZ, RZ, R18 ;  /* 0x000000ffff0d7224 */ /* 0x000fe400078e0012 */
[----:B------:R-:W-:Y:S01]  /*123f0*/  IMAD.MOV.U32 R12, RZ, RZ, RZ ;  /* 0x000000ffff0c7224 */ /* 0x000fe200078e00ff */
[----:B------:R-:W-:Y:S01]  /*12400*/  SHF.L.U32 R5, R2, 0x4, RZ ;  /* 0x0000000402057819 */ /* 0x000fe200000006ff */
[----:B------:R-:W-:-:S07]  /*12410*/  IMAD.MOV.U32 R2, RZ, RZ, R14 ;  /* 0x000000ffff027224 */ /* 0x000fce00078e000e */
[----:B------:R-:W-:Y:S05]  /*12420*/  WARPSYNC.COLLECTIVE R15, `(.L_x_13921) ;  /* 0x000000000f087348 */ /* 0x000fea0003c00000 */
[----:B------:R0:W1:Y:S02]  /*12430*/  SHFL.IDX P6, R14, R13, R12, R11 ;  /* 0x0000000c0d0e7389 */ /* 0x00006400000c000b */
[----:B01----:R-:W-:Y:S01]  /*12440*/  ENDCOLLECTIVE ;  /* 0x000000000000791b */ /* 0x003fe20003800000 */
.L_x_13921:
[----:B------:R-:W-:-:S04]  /*12450*/  LOP3.LUT R5, R5, 0x30, RZ, 0xc0, !PT ;  /* 0x0000003005057812 */ /* 0x000fc800078ec0ff */
[----:B------:R-:W-:-:S05]  /*12460*/  IADD3 R2, P0, R5, R2, RZ ;  /* 0x0000000205027210 */ /* 0x000fca0007f1e0ff */
[----:B------:R-:W-:Y:S02]  /*12470*/  IMAD.X R3, RZ, RZ, R3, P0 ;  /* 0x000000ffff037224 */ /* 0x000fe400000e0603 */
[----:B------:R-:W-:-:S03]  /*12480*/  IMAD.MOV.U32 R13, RZ, RZ, R20 ;  /* 0x000000ffff0d7224 */ /* 0x000fc600078e0014 */
        /* <DEDUP_REMOVED lines=8> */
.L_x_13922:
[----:B------:R-:W-:Y:S01]  /*12510*/  IMAD.MOV.U32 R2, RZ, RZ, R14 ;  /* 0x000000ffff027224 */ /* 0x000fe200078e000e */
[----:B------:R-:W-:Y:S06]  /*12520*/  BRA `(.L_x_13923) ;  /* 0xffffffb800f47947 */ /* 0x000fec000383ffff */
.L_x_13822:
[----:B---3--:R3:W4:Y:S02]  /*12530*/  SYNCS.PHASECHK.TRANS64.TRYWAIT P0, [R0+URZ+0x13240], R29 ;  /* 0x0132401d000075a7 */ /* 0x008724000800017f */
[----:B----4-:R-:W-:Y:S05]  /*12540*/  @!P0 NANOSLEEP.SYNCS 0x989680 ;  /* 0x009896800000895d */ /* 0x010fea0003900000 */
[----:B------:R-:W4:Y:S02]  /*12550*/  @!P0 SYNCS.PHASECHK.TRANS64 P0, [R0+URZ+0x13240], R29 ;  /* 0x0132401d000085a7 */ /* 0x000f24000800007f */
[----:B----4-:R-:W-:Y:S05]  /*12560*/  @!P0 BRA `(.L_x_13822) ;  /* 0xfffffffc00f08947 */ /* 0x010fea000383ffff */
[----:B------:R-:W-:Y:S05]  /*12570*/  BRA `(.L_x_13924) ;  /* 0xffffffbc00507947 */ /* 0x000fea000383ffff */
.L_x_13823:
        /* <DEDUP_REMOVED lines=8> */
.L_x_13926:
[----:B------:R-:W-:Y:S05]  /*12600*/  BSYNC B0 ;  /* 0x0000000000007941 */ /* 0x000fea0003800000 */
.L_x_13925:
        /* <DEDUP_REMOVED lines=8> */
.L_x_13927:
[----:B------:R-:W-:Y:S02]  /*12690*/  IMAD.MOV.U32 R13, RZ, RZ, R8 ;  /* 0x000000ffff0d7224 */ /* 0x000fe400078e0008 */
[----:B------:R-:W-:Y:S02]  /*126a0*/  IMAD.MOV.U32 R12, RZ, RZ, 0x1 ;  /* 0x00000001ff0c7424 */ /* 0x000fe400078e00ff */
[----:B------:R-:W-:-:S07]  /*126b0*/  IMAD.MOV.U32 R2, RZ, RZ, R14 ;  /* 0x000000ffff027224 */ /* 0x000fce00078e000e */
[----:B------:R-:W-:Y:S05]  /*126c0*/  WARPSYNC.COLLECTIVE R15, `(.L_x_13928) ;  /* 0x000000000f087348 */ /* 0x000fea0003c00000 */
[----:B------:R0:W1:Y:S02]  /*126d0*/  SHFL.IDX P6, R14, R13, R12, R11 ;  /* 0x0000000c0d0e7389 */ /* 0x00006400000c000b */
[----:B01----:R-:W-:Y:S01]  /*126e0*/  ENDCOLLECTIVE ;  /* 0x000000000000791b */ /* 0x003fe20003800000 */
.L_x_13928:
        /* <DEDUP_REMOVED lines=11> */
.L_x_13929:
[----:B------:R-:W-:Y:S02]  /*127a0*/  IMAD.MOV.U32 R13, RZ, RZ, R8 ;  /* 0x000000ffff0d7224 */ /* 0x000fe400078e0008 */
[----:B------:R-:W-:Y:S02]  /*127b0*/  IMAD.MOV.U32 R12, RZ, RZ, 0x2 ;  /* 0x00000002ff0c7424 */ /* 0x000fe400078e00ff */
[----:B------:R-:W-:-:S07]  /*127c0*/  IMAD.MOV.U32 R2, RZ, RZ, R14 ;  /* 0x000000ffff027224 */ /* 0x000fce00078e000e */
[----:B------:R-:W-:Y:S05]  /*127d0*/  WARPSYNC.COLLECTIVE R15, `(.L_x_13930) ;  /* 0x000000000f087348 */ /* 0x000fea0003c00000 */
[----:B------:R0:W1:Y:S02]  /*127e0*/  SHFL.IDX P6, R14, R13, R12, R11 ;  /* 0x0000000c0d0e7389 */ /* 0x00006400000c000b */
[----:B01----:R-:W-:Y:S01]  /*127f0*/  ENDCOLLECTIVE ;  /* 0x000000000000791b */ /* 0x003fe20003800000 */
.L_x_13930:
        /* <DEDUP_REMOVED lines=11> */
.L_x_13931:
[----:B------:R-:W-:Y:S02]  /*128b0*/  IMAD.MOV.U32 R13, RZ, RZ, R8 ;  /* 0x000000ffff0d7224 */ /* 0x000fe400078e0008 */
[----:B------:R-:W-:Y:S02]  /*128c0*/  IMAD.MOV.U32 R12, RZ, RZ, 0x3 ;  /* 0x00000003ff0c7424 */ /* 0x000fe400078e00ff */
[----:B------:R-:W-:-:S07]  /*128d0*/  IMAD.MOV.U32 R2, RZ, RZ, R14 ;  /* 0x000000ffff027224 */ /* 0x000fce00078e000e */
[----:B------:R-:W-:Y:S05]  /*128e0*/  WARPSYNC.COLLECTIVE R15, `(.L_x_13932) ;  /* 0x000000000f087348 */ /* 0x000fea0003c00000 */
[----:B------:R0:W1:Y:S02]  /*128f0*/  SHFL.IDX P6, R14, R13, R12, R11 ;  /* 0x0000000c0d0e7389 */ /* 0x00006400000c000b */
[----:B01----:R-:W-:Y:S01]  /*12900*/  ENDCOLLECTIVE ;  /* 0x000000000000791b */ /* 0x003fe20003800000 */
.L_x_13932:
        /* <DEDUP_REMOVED lines=11> */
.L_x_13933:
[----:B------:R-:W-:Y:S02]  /*129c0*/  IMAD.MOV.U32 R13, RZ, RZ, R5 ;  /* 0x000000ffff0d7224 */ /* 0x000fe400078e0005 */
[----:B------:R-:W-:Y:S02]  /*129d0*/  IMAD.MOV.U32 R12, RZ, RZ, RZ ;  /* 0x000000ffff0c7224 */ /* 0x000fe400078e00ff */
[----:B------:R-:W-:-:S07]  /*129e0*/  IMAD.MOV.U32 R2, RZ, RZ, R14 ;  /* 0x000000ffff027224 */ /* 0x000fce00078e000e */
[----:B------:R-:W-:Y:S05]  /*129f0*/  WARPSYNC.COLLECTIVE R15, `(.L_x_13934) ;  /* 0x000000000f087348 */ /* 0x000fea0003c00000 */
[----:B------:R0:W1:Y:S02]  /*12a00*/  SHFL.IDX P6, R14, R13, R12, R11 ;  /* 0x0000000c0d0e7389 */ /* 0x00006400000c000b */
[----:B01----:R-:W-:Y:S01]  /*12a10*/  ENDCOLLECTIVE ;  /* 0x000000000000791b */ /* 0x003fe20003800000 */
.L_x_13934:
        /* <DEDUP_REMOVED lines=11> */
.L_x_13935:
[----:B------:R-:W-:Y:S01]  /*12ad0*/  IMAD.MOV.U32 R2, RZ, RZ, R14 ;  /* 0x000000ffff027224 */ /* 0x000fe200078e000e */
[----:B------:R-:W-:Y:S06]  /*12ae0*/  BRA `(.L_x_13936) ;  /* 0xffffffb800dc7947 */ /* 0x000fec000383ffff */
.L_x_13828:
[----:B0-----:R0:W2:Y:S02]  /*12af0*/  SYNCS.PHASECHK.TRANS64.TRYWAIT P2, [R2+URZ+0x13270], R0 ;  /* 0x01327000020075a7 */ /* 0x0010a4000804017f */
[----:B--2---:R-:W-:Y:S05]  /*12b00*/  @!P2 NANOSLEEP.SYNCS 0x989680 ;  /* 0x009896800000a95d */ /* 0x004fea0003900000 */
[----:B------:R-:W2:Y:S02]  /*12b10*/  @!P2 SYNCS.PHASECHK.TRANS64 P2, [R2+URZ+0x13270], R0 ;  /* 0x013270000200a5a7 */ /* 0x000ea4000804007f */
[----:B--2---:R-:W-:Y:S05]  /*12b20*/  @!P2 BRA `(.L_x_13828) ;  /* 0xfffffffc00f0a947 */ /* 0x004fea000383ffff */
[----:B------:R-:W-:Y:S05]  /*12b30*/  BRA `(.L_x_13937) ;  /* 0xffffffbc00407947 */ /* 0x000fea000383ffff */
.L_x_13830:
[----:B0-----:R0:W2:Y:S02]  /*12b40*/  SYNCS.PHASECHK.TRANS64.TRYWAIT P2, [R2+URZ+0x13260], R3 ;  /* 0x01326003020075a7 */ /* 0x0010a4000804017f */
[----:B--2---:R-:W-:Y:S05]  /*12b50*/  @!P2 NANOSLEEP.SYNCS 0x989680 ;  /* 0x009896800000a95d */ /* 0x004fea0003900000 */
[----:B------:R-:W2:Y:S02]  /*12b60*/  @!P2 SYNCS.PHASECHK.TRANS64 P2, [R2+URZ+0x13260], R3 ;  /* 0x013260030200a5a7 */ /* 0x000ea4000804007f */
[----:B--2---:R-:W-:Y:S05]  /*12b70*/  @!P2 BRA `(.L_x_13830) ;  /* 0xfffffffc00f0a947 */ /* 0x004fea000383ffff */
[----:B------:R-:W-:Y:S05]  /*12b80*/  BRA `(.L_x_13938) ;  /* 0xffffffbc00507947 */ /* 0x000fea000383ffff */
.L_x_13838:
[----:B-1----:R1:W2:Y:S02]  /*12b90*/  SYNCS.PHASECHK.TRANS64.TRYWAIT P1, [R0+URZ+0x13270], R3 ;  /* 0x01327003000075a7 */ /* 0x0022a4000802017f */
[----:B--2---:R-:W-:Y:S05]  /*12ba0*/  @!P1 NANOSLEEP.SYNCS 0x989680 ;  /* 0x009896800000995d */ /* 0x004fea0003900000 */
[----:B------:R-:W2:Y:S02]  /*12bb0*/  @!P1 SYNCS.PHASECHK.TRANS64 P1, [R0+URZ+0x13270], R3 ;  /* 0x01327003000095a7 */ /* 0x000ea4000802007f */
[----:B--2---:R-:W-:Y:S05]  /*12bc0*/  @!P1 BRA `(.L_x_13838) ;  /* 0xfffffffc00f09947 */ /* 0x004fea000383ffff */
[----:B------:R-:W-:Y:S05]  /*12bd0*/  BRA `(.L_x_13939) ;  /* 0xffffffc000e87947 */ /* 0x000fea000383ffff */
.L_x_13840:
[----:B-1----:R1:W2:Y:S02]  /*12be0*/  SYNCS.PHASECHK.TRANS64.TRYWAIT P1, [R0+URZ+0x13260], R3 ;  /* 0x01326003000075a7 */ /* 0x0022a4000802017f */
[----:B--2---:R-:W-:Y:S05]  /*12bf0*/  @!P1 NANOSLEEP.SYNCS 0x989680 ;  /* 0x009896800000995d */ /* 0x004fea0003900000 */
[----:B------:R-:W2:Y:S02]  /*12c00*/  @!P1 SYNCS.PHASECHK.TRANS64 P1, [R0+URZ+0x13260], R3 ;  /* 0x01326003000095a7 */ /* 0x000ea4000802007f */
[----:B--2---:R-:W-:Y:S05]  /*12c10*/  @!P1 BRA `(.L_x_13840) ;  /* 0xfffffffc00f09947 */ /* 0x004fea000383ffff */
[----:B------:R-:W-:Y:S05]  /*12c20*/  BRA `(.L_x_13940) ;  /* 0xffffffc000f87947 */ /* 0x000fea000383ffff */
.L_x_13852:
[----:B0-----:R0:W3:Y:S02]  /*12c30*/  SYNCS.PHASECHK.TRANS64.TRYWAIT P0, [R5+URZ+0x13220], R0 ;  /* 0x01322000050075a7 */ /* 0x0010e4000800017f */
[----:B---3--:R-:W-:Y:S05]  /*12c40*/  @!P0 NANOSLEEP.SYNCS 0x989680 ;  /* 0x009896800000895d */ /* 0x008fea0003900000 */
[----:B------:R-:W3:Y:S02]  /*12c50*/  @!P0 SYNCS.PHASECHK.TRANS64 P0, [R5+URZ+0x13220], R0 ;  /* 0x01322000050085a7 */ /* 0x000ee4000800007f */
[----:B---3--:R-:W-:Y:S05]  /*12c60*/  @!P0 BRA `(.L_x_13852) ;  /* 0xfffffffc00f08947 */ /* 0x008fea000383ffff */
[----:B------:R-:W-:Y:S05]  /*12c70*/  BRA `(.L_x_13941) ;  /* 0xffffffd400987947 */ /* 0x000fea000383ffff */
.L_x_13853:
[----:B------:R-:W3:Y:S01]  /*12c80*/  S2R R2, SR_TID.X ;  /* 0x0000000000027919 */ /* 0x000ee20000002100 */
[----:B------:R-:W-:Y:S01]  /*12c90*/  BSSY B0, `(.L_x_13942) ;  /* 0x000000a000007945 */ /* 0x000fe20003800000 */
[----:B------:R-:W-:Y:S02]  /*12ca0*/  IMAD.MOV.U32 R12, RZ, RZ, RZ ;  /* 0x000000ffff0c7224 */ /* 0x000fe400078e00ff */
[----:B------:R-:W-:Y:S02]  /*12cb0*/  IMAD.MOV.U32 R11, RZ, RZ, 0x1f ;  /* 0x0000001fff0b7424 */ /* 0x000fe400078e00ff */
[----:B------:R-:W-:Y:S01]  /*12cc0*/  IMAD.MOV.U32 R15, RZ, RZ, -0x1 ;  /* 0xffffffffff0f7424 */ /* 0x000fe200078e00ff */
[----:B---3--:R-:W-:-:S04]  /*12cd0*/  SHF.R.U32.HI R2, RZ, 0x5, R2 ;  /* 0x00000005ff027819 */ /* 0x008fc80000011602 */
[----:B------:R-:W-:-:S05]  /*12ce0*/  LOP3.LUT R2, R2, 0x3, RZ, 0xc0, !PT ;  /* 0x0000000302027812 */ /* 0x000fca00078ec0ff */
[----:B------:R-:W-:-:S07]  /*12cf0*/  IMAD.MOV.U32 R13, RZ, RZ, R2 ;  /* 0x000000ffff0d7224 */ /* 0x000fce00078e0002 */
[----:B012--5:R-:W-:Y:S05]  /*12d00*/  WARPSYNC.COLLECTIVE R15, `(.L_x_13943) ;  /* 0x000000000f087348 */ /* 0x027fea0003c00000 */
[----:B------:R3:W4:Y:S02]  /*12d10*/  SHFL.IDX P6, R14, R13, R12, R11 ;  /* 0x0000000c0d0e7389 */ /* 0x00072400000c000b */
[----:B012345:R-:W-:Y:S01]  /*12d20*/  ENDCOLLECTIVE ;  /* 0x000000000000791b */ /* 0x03ffe20003800000 */
.L_x_13943:
[----:B------:R-:W-:Y:S05]  /*12d30*/  BSYNC B0 ;  /* 0x0000000000007941 */ /* 0x000fea0003800000 */
.L_x_13942:
[----:B------:R-:W-:Y:S05]  /*12d40*/  BRA `(.L_x_13944) ;  /* 0xffffffd400807947 */ /* 0x000fea000383ffff */
.L_x_13856:
[----:B------:R-:W-:Y:S01]  /*12d50*/  BSSY B1, `(.L_x_13945) ;  /* 0x0000006000017945 */ /* 0x000fe20003800000 */
[----:B------:R-:W-:-:S07]  /*12d60*/  IMAD.MOV.U32 R15, RZ, RZ, -0x1 ;  /* 0xffffffffff0f7424 */ /* 0x000fce00078e00ff */
[----:B012--5:R-:W-:Y:S05]  /*12d70*/  WARPSYNC.COLLECTIVE R15, `(.L_x_13946) ;  /* 0x000000000f0c7348 */ /* 0x027fea0003c00000 */
[----:B------:R-:W-:Y:S02]  /*12d80*/  ELECT P6, UR62, PT ;  /* 0x00000000003e782f */ /* 0x000fe400038c0000 */
[----:B------:R-:W-:Y:S01]  /*12d90*/  MOV R14, UR62 ;  /* 0x0000003e000e7c02 */ /* 0x000fe20008000f00 */
[----:B012--5:R-:W-:Y:S10]  /*12da0*/  ENDCOLLECTIVE ;  /* 0x000000000000791b */ /* 0x027ff40003800000 */
.L_x_13946:
[----:B------:R-:W-:Y:S05]  /*12db0*/  BSYNC B1 ;  /* 0x0000000000017941 */ /* 0x000fea0003800000 */
.L_x_13945:
[----:B------:R-:W-:Y:S05]  /*12dc0*/  BRA `(.L_x_13947) ;  /* 0xffffffd400787947 */ /* 0x000fea000383ffff */
.L_x_13858:
[----:B0-----:R0:W3:Y:S02]  /*12dd0*/  SYNCS.PHASECHK.TRANS64.TRYWAIT P1, [R4+URZ+0x13240], R3 ;  /* 0x01324003040075a7 */ /* 0x0010e4000802017f */
[----:B---3--:R-:W-:Y:S05]  /*12de0*/  @!P1 NANOSLEEP.SYNCS 0x989680 ;  /* 0x009896800000995d */ /* 0x008fea0003900000 */
[----:B------:R-:W3:Y:S02]  /*12df0*/  @!P1 SYNCS.PHASECHK.TRANS64 P1, [R4+URZ+0x13240], R3 ;  /* 0x01324003040095a7 */ /* 0x000ee4000802007f */
[----:B---3--:R-:W-:Y:S05]  /*12e00*/  @!P1 BRA `(.L_x_13858) ;  /* 0xfffffffc00f09947 */ /* 0x008fea000383ffff */
[----:B------:R-:W-:Y:S05]  /*12e10*/  BRA `(.L_x_13948) ;  /* 0xffffffd400a07947 */ /* 0x000fea000383ffff */
.L_x_13860:
[----:B-1----:R1:W3:Y:S02]  /*12e20*/  SYNCS.PHASECHK.TRANS64.TRYWAIT P1, [R5+URZ+0x13240], R0 ;  /* 0x01324000050075a7 */ /* 0x0022e4000802017f */
[----:B---3--:R-:W-:Y:S05]  /*12e30*/  @!P1 NANOSLEEP.SYNCS 0x989680 ;  /* 0x009896800000995d */ /* 0x008fea0003900000 */
[----:B------:R-:W3:Y:S02]  /*12e40*/  @!P1 SYNCS.PHASECHK.TRANS64 P1, [R5+URZ+0x13240], R0 ;  /* 0x01324000050095a7 */ /* 0x000ee4000802007f */
[----:B---3--:R-:W-:Y:S05]  /*12e50*/  @!P1 BRA `(.L_x_13860) ;  /* 0xfffffffc00f09947 */ /* 0x008fea000383ffff */
[----:B------:R-:W-:Y:S05]  /*12e60*/  BRA `(.L_x_13949) ;  /* 0xffffffd400b07947 */ /* 0x000fea000383ffff */
.L_x_13862:
[----:B---3--:R3:W4:Y:S02]  /*12e70*/  SYNCS.PHASECHK.TRANS64.TRYWAIT P1, [R4+URZ+0x13260], R3 ;  /* 0x01326003040075a7 */ /* 0x008724000802017f */
[----:B----4-:R-:W-:Y:S05]  /*12e80*/  @!P1 NANOSLEEP.SYNCS 0x989680 ;  /* 0x009896800000995d */ /* 0x010fea0003900000 */
[----:B------:R-:W4:Y:S02]  /*12e90*/  @!P1 SYNCS.PHASECHK.TRANS64 P1, [R4+URZ+0x13260], R3 ;  /* 0x01326003040095a7 */ /* 0x000f24000802007f */
[----:B----4-:R-:W-:Y:S05]  /*12ea0*/  @!P1 BRA `(.L_x_13862) ;  /* 0xfffffffc00f09947 */ /* 0x010fea000383ffff */
[----:B------:R-:W-:Y:S05]  /*12eb0*/  BRA `(.L_x_13950) ;  /* 0xffffffd400ac7947 */ /* 0x000fea000383ffff */
.L_x_13864:
[----:B----4-:R4:W0:Y:S02]  /*12ec0*/  SYNCS.PHASECHK.TRANS64.TRYWAIT P1, [R5+URZ+0x13260], R0 ;  /* 0x01326000050075a7 */ /* 0x010824000802017f */
[----:B0-----:R-:W-:Y:S05]  /*12ed0*/  @!P1 NANOSLEEP.SYNCS 0x989680 ;  /* 0x009896800000995d */ /* 0x001fea0003900000 */
[----:B------:R-:W0:Y:S02]  /*12ee0*/  @!P1 SYNCS.PHASECHK.TRANS64 P1, [R5+URZ+0x13260], R0 ;  /* 0x01326000050095a7 */ /* 0x000e24000802007f */
[----:B0-----:R-:W-:Y:S05]  /*12ef0*/  @!P1 BRA `(.L_x_13864) ;  /* 0xfffffffc00f09947 */ /* 0x001fea000383ffff */
[----:B------:R-:W-:Y:S05]  /*12f00*/  BRA `(.L_x_13951) ;  /* 0xffffffd400a87947 */ /* 0x000fea000383ffff */
.L_x_13866:
[----:B------:R0:W0:Y:S02]  /*12f10*/  SYNCS.PHASECHK.TRANS64.TRYWAIT P1, [R4+URZ+0x13280], R3 ;  /* 0x01328003040075a7 */ /* 0x000024000802017f */
[----:B0-----:R-:W-:Y:S05]  /*12f20*/  @!P1 NANOSLEEP.SYNCS 0x989680 ;  /* 0x009896800000995d */ /* 0x001fea0003900000 */
[----:B------:R-:W0:Y:S02]  /*12f30*/  @!P1 SYNCS.PHASECHK.TRANS64 P1, [R4+URZ+0x13280], R3 ;  /* 0x01328003040095a7 */ /* 0x000e24000802007f */
[----:B0-----:R-:W-:Y:S05]  /*12f40*/  @!P1 BRA `(.L_x_13866) ;  /* 0xfffffffc00f09947 */ /* 0x001fea000383ffff */
[----:B------:R-:W-:Y:S05]  /*12f50*/  BRA `(.L_x_13952) ;  /* 0xffffffd400a47947 */ /* 0x000fea000383ffff */
.L_x_13953:
        /* <DEDUP_REMOVED lines=10> */
.L_x_16303:


//--------------------- .text._ZN7cutlass13device_kernelIN5flash11enable_sm90INS1_16FlashAttnFwdSm90INS1_25CollectiveMainloopFwdSm90ILi2EN4cute5tupleIJNS5_1CILi1EEES8_S8_EEENS6_IJNS7_ILi192EEENS7_ILi160EEENS7_ILi64EEEEEELi64ENS_12float_e4m3_tEfNS_4arch4Sm90ELb0ELb0ELb0ELb1ELb1ELb1ELb0ELb1ELb1ELb1ELb1ELb0EEENS1_21CollectiveEpilogueFwdINS6_IJSA_SC_SB_EEES9_NS_10bfloat16_tESG_Li384ELb1ELb1ELb1ELb1EEENS1_36VarlenDynamicPersistentTileSchedulerILi192ELi160ELi384ELi128ELb1ELb1ELb1ELb0ELb1ELb1EEEEEEEEEvNT_6ParamsE --------------------------
	.section	.text._ZN7cutlass13device_kernelIN5flash11enable_sm90INS1_16FlashAttnFwdSm90INS1_25CollectiveMainloopFwdSm90ILi2EN4cute5tupleIJNS5_1CILi1EEES8_S8_EEENS6_IJNS7_ILi192EEENS7_ILi160EEENS7_ILi64EEEEEELi64ENS_12float_e4m3_tEfNS_4arch4Sm90ELb0ELb0ELb0ELb1ELb1ELb1ELb0ELb1ELb1ELb1ELb1ELb0EEENS1_21CollectiveEpilogueFwdINS6_IJSA_SC_SB_EEES9_NS_10bfloat16_tESG_Li384ELb1ELb1ELb1ELb1EEENS1_36VarlenDynamicPersistentTileSchedulerILi192ELi160ELi384ELi128ELb1ELb1ELb1ELb0ELb1ELb1EEEEEEEEEvNT_6ParamsE,"ax",@progbits
	.align	128
.text._ZN7cutlass13device_kernelIN5flash11enable_sm90INS1_16FlashAttnFwdSm90INS1_25CollectiveMainloopFwdSm90ILi2EN4cute5tupleIJNS5_1CILi1EEES8_S8_EEENS6_IJNS7_ILi192EEENS7_ILi160EEENS7_ILi64EEEEEELi64ENS_12float_e4m3_tEfNS_4arch4Sm90ELb0ELb0ELb0ELb1ELb1ELb1ELb0ELb1ELb1ELb1ELb1ELb0EEENS1_21CollectiveEpilogueFwdINS6_IJSA_SC_SB_EEES9_NS_10bfloat16_tESG_Li384ELb1ELb1ELb1ELb1EEENS1_36VarlenDynamicPersistentTileSchedulerILi192ELi160ELi384ELi128ELb1ELb1ELb1ELb0ELb1ELb1EEEEEEEEEvNT_6ParamsE:
        .type           _ZN7cutlass13device_kernelIN5flash11enable_sm90INS1_16FlashAttnFwdSm90INS1_25CollectiveMainloopFwdSm90ILi2EN4cute5tupleIJNS5_1CILi1EEES8_S8_EEENS6_IJNS7_ILi192EEENS7_ILi160EEENS7_ILi64EEEEEELi64ENS_12float_e4m3_tEfNS_4arch4Sm90ELb0ELb0ELb0ELb1ELb1ELb1ELb0ELb1ELb1ELb1ELb1ELb0EEENS1_21CollectiveEpilogueFwdINS6_IJSA_SC_SB_EEES9_NS_10bfloat16_tESG_Li384ELb1ELb1ELb1ELb1EEENS1_36VarlenDynamicPersistentTileSchedulerILi192ELi160ELi384ELi128ELb1ELb1ELb1ELb0ELb1ELb1EEEEEEEEEvNT_6ParamsE,@function
        .size           _ZN7cutlass13device_kernelIN5flash11enable_sm90INS1_16FlashAttnFwdSm90INS1_25CollectiveMainloopFwdSm90ILi2EN4cute5tupleIJNS5_1CILi1EEES8_S8_EEENS6_IJNS7_ILi192EEENS7_ILi160EEENS7_ILi64EEEEEELi64ENS_12float_e4m3_tEfNS_4arch4Sm90ELb0ELb0ELb0ELb1ELb1ELb1ELb0ELb1ELb1ELb1ELb1ELb0EEENS1_21CollectiveEpilogueFwdINS6_IJSA_SC_SB_EEES9_NS_10bfloat16_tESG_Li384ELb1ELb1ELb1ELb1EEENS1_36VarlenDynamicPersistentTileSchedulerILi192ELi160ELi384ELi128ELb1ELb1ELb1ELb0ELb1ELb1EEEEEEEEEvNT_6ParamsE,(.L_x_16304 - _ZN7cutlass13device_kernelIN5flash11enable_sm90INS1_16FlashAttnFwdSm90INS1_25CollectiveMainloopFwdSm90ILi2EN4cute5tupleIJNS5_1CILi1EEES8_S8_EEENS6_IJNS7_ILi192EEENS7_ILi160EEENS7_ILi64EEEEEELi64ENS_12float_e4m3_tEfNS_4arch4Sm90ELb0ELb0ELb0ELb1ELb1ELb1ELb0ELb1ELb1ELb1ELb1ELb0EEENS1_21CollectiveEpilogueFwdINS6_IJSA_SC_SB_EEES9_NS_10bfloat16_tESG_Li384ELb1ELb1ELb1ELb1EEENS1_36VarlenDynamicPersistentTileSchedulerILi192ELi160ELi384ELi128ELb1ELb1ELb1ELb0ELb1ELb1EEEEEEEEEvNT_6ParamsE)
        .other          _ZN7cutlass13device_kernelIN5flash11enable_sm90INS1_16FlashAttnFwdSm90INS1_25CollectiveMainloopFwdSm90ILi2EN4cute5tupleIJNS5_1CILi1EEES8_S8_EEENS6_IJNS7_ILi192EEENS7_ILi160EEENS7_ILi64EEEEEELi64ENS_12float_e4m3_tEfNS_4arch4Sm90ELb0ELb0ELb0ELb1ELb1ELb1ELb0ELb1ELb1ELb1ELb1ELb0EEENS1_21CollectiveEpilogueFwdINS6_IJSA_SC_SB_EEES9_NS_10bfloat16_tESG_Li384ELb1ELb1ELb1ELb1EEENS1_36VarlenDynamicPersistentTileSchedulerILi192ELi160ELi384ELi128ELb1ELb1ELb1ELb0ELb1ELb1EEEEEEEEEvNT_6ParamsE,@"STO_CUDA_ENTRY STV_DEFAULT"
_ZN7cutlass13device_kernelIN5flash11enable_sm90INS1_16FlashAttnFwdSm90INS1_25CollectiveMainloopFwdSm90ILi2EN4cute5tupleIJNS5_1CILi1EEES8_S8_EEENS6_IJNS7_ILi192EEENS7_ILi160EEENS7_ILi64EEEEEELi64ENS_12float_e4m3_tEfNS_4arch4Sm90ELb0ELb0ELb0ELb1ELb1ELb1ELb0ELb1ELb1ELb1ELb1ELb0EEENS1_21CollectiveEpilogueFwdINS6_IJSA_SC_SB_EEES9_NS_10bfloat16_tESG_Li384ELb1ELb1ELb1ELb1EEENS1_36VarlenDynamicPersistentTileSchedulerILi192ELi160ELi384ELi128ELb1ELb1ELb1ELb0ELb1ELb1EEEEEEEEEvNT_6ParamsE:
        /* <DEDUP_REMOVED lines=17> */
.L_x_13955:
[----:B------:R-:W-:Y:S05]  /*0110*/  BSYNC B0 ;  /* 0x0000000000007941 */ /* 0x000fea0003800000 */
.L_x_13954:
        /* <DEDUP_REMOVED lines=40> */
.L_x_13956:
        /* <DEDUP_REMOVED lines=22> */
.L_x_13957:
        /* <DEDUP_REMOVED lines=18> */
.L_x_13958:
        /* <DEDUP_REMOVED lines=22> */
.L_x_13959:
        /* <DEDUP_REMOVED lines=23> */
.L_x_13960:
        /* <DEDUP_REMOVED lines=9> */
.L_x_13963:
        /* <DEDUP_REMOVED lines=16> */
[----:B------:R-:W3:Y:S01]  /*0a80*/  LDL.LU R16, [R1+0x38] ;  /* 0x0000380001107983 */ /* 0x000ee20000300800 */
[----:B------:R-:W0:Y:S02]  /*0a90*/  S2R R0, SR_TID.X ;  /* 0x0000000000007919 */ /* 0x000e240000002100 */
[----:B0-----:R-:W-:-:S05]  /*0aa0*/  VIADD R15, R0, 0xffffff80 ;  /* 0xffffff80000f7836 */ /* 0x001fca0000000000 */
[----:B------:R-:W-:Y:S02]  /*0ab0*/  SHF.R.S32.HI R0, RZ, 0x1f, R15 ;  /* 0x0000001fff007819 */ /* 0x000fe4000001140f */
[-C--:B------:R-:W-:Y:S02]  /*0ac0*/  LEA.HI R3, R15, R15.reuse, RZ, 0x1 ;  /* 0x0000000f0f037211 */ /* 0x080fe400078f08ff */
[CC--:B--2---:R-:W-:Y:S02]  /*0ad0*/  LEA.HI R2, R0.reuse, R15.reuse, RZ, 0x7 ;  /* 0x0000000f00027211 */ /* 0x0c4fe400078f38ff */
[CC--:B------:R-:W-:Y:S02]  /*0ae0*/  LEA.HI R4, R0.reuse, R15.reuse, RZ, 0x5 ;  /* 0x0000000f00047211 */ /* 0x0c0fe400078f28ff */
[----:B------:R-:W-:Y:S02]  /*0af0*/  SHF.R.S32.HI R10, RZ, 0x1, R3 ;  /* 0x00000001ff0a7819 */ /* 0x000fe40000011403 */
[----:B------:R-:W-:Y:S01]  /*0b00*/  LEA.HI R5, R0, R15, RZ, 0x4 ;  /* 0x0000000f00057211 */ /* 0x000fe200078f20ff */
[----:B------:R-:W-:Y:S01]  /*0b10*/  IMAD.SHL.U32 R8, R4, 0x20, RZ ;  /* 0x0000002004087824 */ /* 0x000fe200078e00ff */
[----:B------:R-:W-:-:S02]  /*0b20*/  LOP3.LUT R9, R2, 0xffffff80, RZ, 0xc0, !PT ;  /* 0xffffff8002097812 */ /* 0x000fc400078ec0ff */
[----:B------:R-:W-:Y:S02]  /*0b30*/  LEA.HI R4, R3, R10, RZ, 0x1 ;  /* 0x0000000a03047211 */ /* 0x000fe400078f08ff */
[----:B------:R-:W-:Y:S01]  /*0b40*/  LOP3.LUT R7, R5, 0x3fffff0, RZ, 0xc0, !PT ;  /* 0x03fffff005077812 */ /* 0x000fe200078ec0ff */
[C---:B------:R-:W-:Y:S01]  /*0b50*/  IMAD.IADD R14, R15.reuse, 0x1, -R9 ;  /* 0x000000010f0e7824 */ /* 0x040fe200078e0a09 */
[----:B------:R-:W-:Y:S02]  /*0b60*/  LOP3.LUT R4, R4, 0x3fffffe, RZ, 0xc0, !PT ;  /* 0x03fffffe04047812 */ /* 0x000fe400078ec0ff */
[----:B------:R-:W-:Y:S01]  /*0b70*/  SHF.R.S32.HI R6, RZ, 0x4, R5 ;  /* 0x00000004ff067819 */ /* 0x000fe20000011405 */
[----:B------:R-:W-:Y:S01]  /*0b80*/  IMAD.IADD R7, R15, 0x1, -R7 ;  /* 0x000000010f077824 */ /* 0x000fe200078e0a07 */
[----:B------:R-:W-:Y:S01]  /*0b90*/  LOP3.LUT R8, R8, 0xfffffc00, RZ, 0xc0, !PT ;  /* 0xfffffc0008087812 */ /* 0x000fe200078ec0ff */
[----:B------:R-:W-:Y:S01]  /*0ba0*/  IMAD.IADD R4, R10, 0x1, -R4 ;  /* 0x000000010a047824 */ /* 0x000fe200078e0a04 */
[----:B------:R-:W-:-:S02]  /*0bb0*/  SHF.R.S32.HI R9, RZ, 0x1f, R14 ;  /* 0x0000001fff097819 */ /* 0x000fc4000001140e */
[----:B------:R-:W-:Y:S01]  /*0bc0*/  LEA.HI R5, R5, R6, RZ, 0x1 ;  /* 0x0000000605057211 */ /* 0x000fe200078f08ff */
[----:B------:R-:W-:Y:S01]  /*0bd0*/  IMAD R7, R7, 0x40, R8 ;  /* 0x0000004007077824 */ /* 0x000fe200078e0208 */
[----:B------:R-:W-:Y:S01]  /*0be0*/  LEA.HI R8, R9, R14, RZ, 0x2 ;  /* 0x0000000e09087211 */ /* 0x000fe200078f10ff */
[----:B------:R-:W-:Y:S01]  /*0bf0*/  IMAD R13, R6, 0x8, R4 ;  /* 0x00000008060d7824 */ /* 0x000fe200078e0204 */
[----:B------:R-:W-:Y:S02]  /*0c00*/  LOP3.LUT R5, R5, 0x1ffffffe, RZ, 0xc0, !PT ;  /* 0x1ffffffe05057812 */ /* 0x000fe400078ec0ff */
[----:B------:R-:W-:Y:S02]  /*0c10*/  LEA.HI R4, R0, R15, RZ, 0x2 ;  /* 0x0000000f00047211 */ /* 0x000fe400078f10ff */
[--C-:B------:R-:W-:Y:S02]  /*0c20*/  SHF.R.S32.HI R10, RZ, 0x2, R8.reuse ;  /* 0x00000002ff0a7819 */ /* 0x100fe40000011408 */
[----:B------:R-:W-:-:S02]  /*0c30*/  SHF.R.S32.HI R11, RZ, 0x1f, R8 ;  /* 0x0000001fff0b7819 */ /* 0x000fc40000011408 */
[----:B------:R-:W-:Y:S02]  /*0c40*/  IADD3 R6, R6, -R5, RZ ;  /* 0x8000000506067210 */ /* 0x000fe40007ffe0ff */
[----:B------:R-:W-:Y:S02]  /*0c50*/  SHF.R.S32.HI R19, RZ, 0x7, R2 ;  /* 0x00000007ff137819 */ /* 0x000fe40000011402 */
[--C-:B------:R-:W-:Y:S02]  /*0c60*/  SHF.R.S32.HI R2, RZ, 0x2, R4.reuse ;  /* 0x00000002ff027819 */ /* 0x100fe40000011404 */
[----:B------:R-:W-:Y:S02]  /*0c70*/  SHF.R.S32.HI R5, RZ, 0x1f, R4 ;  /* 0x0000001fff057819 */ /* 0x000fe40000011404 */
[----:B------:R-:W-:Y:S02]  /*0c80*/  LEA.HI R11, R11, R10, RZ, 0x3 ;  /* 0x0000000a0b0b7211 */ /* 0x000fe400078f18ff */
[----:B------:R-:W-:Y:S01]  /*0c90*/  LOP3.LUT R12, R4, 0xfffffffc, RZ, 0xc0, !PT ;  /* 0xfffffffc040c7812 */ /* 0x000fe200078ec0ff */
[----:B------:R-:W-:Y:S01]  /*0ca0*/  IMAD.HI R4, R19, 0x55555556, RZ ;  /* 0x5555555613047827 */ /* 0x000fe200078e02ff */
[----:B------:R-:W-:-:S02]  /*0cb0*/  LEA.HI R5, R5, R2, RZ, 0x2 ;  /* 0x0000000205057211 */ /* 0x000fc400078f10ff */
[----:B------:R-:W-:Y:S02]  /*0cc0*/  LOP3.LUT R11, R11, 0xfffffff8, RZ, 0xc0, !PT ;  /* 0xfffffff80b0b7812 */ /* 0x000fe400078ec0ff */
[----:B------:R-:W-:Y:S02]  /*0cd0*/  LEA.HI R9, R9, R14, RZ, 0x5 ;  /* 0x0000000e09097211 */ /* 0x000fe400078f28ff */
[----:B------:R-:W-:Y:S01]  /*0ce0*/  LOP3.LUT R5, R5, 0xfffffffc, RZ, 0xc0, !PT ;  /* 0xfffffffc05057812 */ /* 0x000fe200078ec0ff */
[----:B------:R-:W-:Y:S01]  /*0cf0*/  IMAD.IADD R10, R10, 0x1, -R11 ;  /* 0x000000010a0a7824 */ /* 0x000fe200078e0a0b */
[----:B------:R-:W-:Y:S02]  /*0d00*/  LEA.HI R4, R4, R4, RZ, 0x1 ;  /* 0x0000000404047211 */ /* 0x000fe400078f08ff */
[----:B------:R-:W-:Y:S01]  /*0d10*/  SHF.R.S32.HI R9, RZ, 0x5, R9 ;  /* 0x00000005ff097819 */ /* 0x000fe20000011409 */
[----:B------:R-:W-:Y:S02]  /*0d20*/  IMAD.IADD R5, R2, 0x1, -R5 ;  /* 0x0000000102057824 */ /* 0x000fe400078e0a05 */
[----:B------:R-:W-:-:S02]  /*0d30*/  IMAD R4, R4, -0x3, R19 ;  /* 0xfffffffd04047824 */ /* 0x000fc400078e0213 */
[----:B------:R-:W-:Y:S02]  /*0d40*/  IMAD R9, R9, 0x10, R10 ;  /* 0x0000001009097824 */ /* 0x000fe400078e020a */
[----:B------:R-:W-:Y:S01]  /*0d50*/  IMAD R2, R6, 0x8, R7 ;  /* 0x0000000806027824 */ /* 0x000fe200078e0207 */
[----:B------:R-:W-:Y:S01]  /*0d60*/  LOP3.LUT R3, R3, 0xfffffffe, RZ, 0xc0, !PT ;  /* 0xfffffffe03037812 */ /* 0x000fe200078ec0ff */
[----:B------:R-:W-:-:S03]  /*0d70*/  IMAD R4, R4, 0x40, R9 ;  /* 0x0000004004047824 */ /* 0x000fc600078e0209 */
[----:B------:R3:W-:Y:S01]  /*0d80*/  STL [R1+0xa0], R2 ;  /* 0x0000a00201007387 */ /* 0x0007e20000100800 */
[C---:B------:R-:W-:Y:S01]  /*0d90*/  IMAD.IADD R3, R15.reuse, 0x1, -R3 ;  /* 0x000000010f037824 */ /* 0x040fe200078e0a03 */
[----:B------:R-:W-:Y:S02]  /*0da0*/  LEA.HI R0, R0, R15, RZ, 0x3 ;  /* 0x0000000f00007211 */ /* 0x000fe400078f18ff */
[----:B------:R-:W-:Y:S01]  /*0db0*/  STL [R1+0x78], R5 ;  /* 0x0000780501007387 */ /* 0x000fe20000100800 */
[----:B------:R-:W-:-:S03]  /*0dc0*/  IMAD.IADD R12, R15, 0x1, -R12 ;  /* 0x000000010f0c7824 */ /* 0x000fc600078e0a0c */
[----:B------:R-:W-:Y:S04]  /*0dd0*/  STL [R1+0x98], R4 ;  /* 0x0000980401007387 */ /* 0x000fe80000100800 */
[----:B------:R-:W-:Y:S01]  /*0de0*/  STL [R1+0x4c], RZ ;  /* 0x00004cff01007387 */ /* 0x000fe20000100800 */
[----:B------:R-:W-:Y:S01]  /*0df0*/  IMAD.SHL.U32 R156, R3, 0x8, RZ ;  /* 0x00000008039c7824 */ /* 0x000fe200078e00ff */
[----:B------:R-:W-:Y:S02]  /*0e00*/  LEA.HI R11, R12, R12, RZ, 0x1 ;  /* 0x0000000c0c0b7211 */ /* 0x000fe400078f08ff */
[----:B------:R-:W-:Y:S02]  /*0e10*/  LOP3.LUT R8, R8, 0x7ffffffc, RZ, 0xc0, !PT ;  /* 0x7ffffffc08087812 */ /* 0x000fe400078ec0ff */
[----:B------:R-:W-:-:S03]  /*0e20*/  LOP3.LUT R11, R11, 0x1ffffffe, RZ, 0xc0, !PT ;  /* 0x1ffffffe0b0b7812 */ /* 0x000fc600078ec0ff */
[----:B------:R-:W-:Y:S02]  /*0e30*/  IMAD.IADD R8, R14, 0x1, -R8 ;  /* 0x000000010e087824 */ /* 0x000fe400078e0a08 */
[----:B------:R-:W-:Y:S02]  /*0e40*/  IMAD.IADD R11, R12, 0x1, -R11 ;  /* 0x000000010c0b7824 */ /* 0x000fe400078e0a0b */
[----:B------:R-:W-:Y:S02]  /*0e50*/  IMAD.SHL.U32 R12, R8, 0x2, RZ ;  /* 0x00000002080c7824 */ /* 0x000fe400078e00ff */
[----:B------:R-:W-:Y:S02]  /*0e60*/  IMAD.SHL.U32 R10, R13, 0x40, RZ ;  /* 0x000000400d0a7824 */ /* 0x000fe400078e00ff */
[C---:B------:R-:W-:Y:S02]  /*0e70*/  VIADD R9, R12.reuse, 0x10 ;  /* 0x000000100c097836 */ /* 0x040fe40000000000 */
[C---:B------:R-:W-:Y:S01]  /*0e80*/  VIADD R8, R12.reuse, 0x18 ;  /* 0x000000180c087836 */ /* 0x040fe20000000000 */
[C---:B------:R-:W-:Y:S01]  /*0e90*/  IADD3 R6, R12.reuse, 0x28, RZ ;  /* 0x000000280c067810 */ /* 0x040fe20007ffe0ff */
[----:B------:R-:W-:-:S02]  /*0ea0*/  VIADD R7, R12, 0x20 ;  /* 0x000000200c077836 */ /* 0x000fc40000000000 */
[----:B------:R-:W-:Y:S01]  /*0eb0*/  IMAD.MOV.U32 R19, RZ, RZ, RZ ;  /* 0x000000ffff137224 */ /* 0x000fe200078e00ff */
[----:B---3--:R-:W-:Y:S01]  /*0ec0*/  LOP3.LUT R2, R16, 0x1, RZ, 0xfc, !PT ;  /* 0x0000000110027812 */ /* 0x008fe200078efcff */
[----:B------:R-:W-:-:S04]  /*0ed0*/  IMAD.SHL.U32 R16, R3, 0x10, RZ ;  /* 0x0000001003107824 */ /* 0x000fc800078e00ff */
[----:B------:R0:W-:Y:S01]  /*0ee0*/  STL [R1+0xc], R2 ;  /* 0x00000c0201007387 */ /* 0x0001e20000100800 */
[----:B------:R-:W-:Y:S02]  /*0ef0*/  VIADD R23, R16, 0x20 ;  /* 0x0000002010177836 */ /* 0x000fe40000000000 */
[----:B------:R-:W-:Y:S01]  /*0f00*/  VIADD R3, R156, 0x10 ;  /* 0x000000109c037836 */ /* 0x000fe20000000000 */
[----:B0-----:R-:W-:Y:S02]  /*0f10*/  LOP3.LUT R2, R0, 0xfffffff8, RZ, 0xc0, !PT ;  /* 0xfffffff800027812 */ /* 0x001fe400078ec0ff */
[----:B------:R-:W-:Y:S01]  /*0f20*/  SHF.R.S32.HI R0, RZ, 0x3, R0 ;  /* 0x00000003ff007819 */ /* 0x000fe20000011400 */
[----:B------:R-:W-:Y:S01]  /*0f30*/  IMAD.SHL.U32 R0, R5, 0x80, RZ ;  /* 0x0000008005007824 */ /* 0x000fe200078e00ff */
[----:B------:R-:W-:Y:S01]  /*0f40*/  IADD3 R2, R15, -R2, RZ ;  /* 0x800000020f027210 */ /* 0x000fe20007ffe0ff */
[----:B------:R-:W-:Y:S03]  /*0f50*/  STL [R1], RZ ;  /* 0x000000ff01007387 */ /* 0x000fe60000100800 */
[----:B------:R-:W-:Y:S01]  /*0f60*/  LOP3.LUT R2, R0, 0x180, RZ, 0xc0, !PT ;  /* 0x0000018000027812 */ /* 0x000fe200078ec0ff */
[----:B------:R-:W-:Y:S01]  /*0f70*/  STL [R1+0x10], RZ ;  /* 0x000010ff01007387 */ /* 0x000fe20000100800 */
[----:B------:R-:W-:-:S03]  /*0f80*/  SHF.R.S32.HI R0, RZ, 0x1f, R23 ;  /* 0x0000001fff007819 */ /* 0x000fc60000011417 */
[----:B------:R-:W-:Y:S04]  /*0f90*/  STL [R1+0x8], RZ ;  /* 0x000008ff01007387 */ /* 0x000fe80000100800 */
[----:B------:R0:W-:Y:S04]  /*0fa0*/  STL [R1+0x18], R3 ;  /* 0x0000180301007387 */ /* 0x0001e80000100800 */
[----:B------:R-:W-:Y:S04]  /*0fb0*/  STL [R1+0x2c], R2 ;  /* 0x00002c0201007387 */ /* 0x000fe80000100800 */
[----:B------:R1:W-:Y:S01]  /*0fc0*/  STL [R1+0x14], R0 ;  /* 0x0000140001007387 */ /* 0x0003e20000100800 */
[----:B0-----:R-:W-:-:S02]  /*0fd0*/  SHF.R.U32.HI R3, RZ, 0x3, R2 ;  /* 0x00000003ff037819 */ /* 0x001fc40000011602 */
[C-C-:B-1----:R-:W-:Y:S02]  /*0fe0*/  LOP3.LUT R0, R2.reuse, 0x10, R16.reuse, 0xf8, !PT ;  /* 0x0000001002007812 */ /* 0x142fe400078ef810 */
[----:B------:R-:W-:Y:S02]  /*0ff0*/  LOP3.LUT R2, R2, 0x30, R16, 0xf8, !PT ;  /* 0x0000003002027812 */ /* 0x000fe400078ef810 */
[----:B------:R-:W-:Y:S01]  /*1000*/  LOP3.LUT R0, R0, R3, RZ, 0x3c, !PT ;  /* 0x0000000300007212 */ /* 0x000fe200078e3cff */
[----:B------:R0:W-:Y:S04]  /*1010*/  STL [R1+0x30], R3 ;  /* 0x0000300301007387 */ /* 0x0001e80000100800 */
[----:B------:R-:W-:Y:S01]  /*1020*/  STL [R1+0x5c], R12 ;  /* 0x00005c0c01007387 */ /* 0x000fe20000100800 */
[----:B------:R-:W-:-:S03]  /*1030*/  IMAD.IADD R0, R10, 0x1, R0 ;  /* 0x000000010a007824 */ /* 0x000fc600078e0200 */
[----:B------:R-:W-:Y:S01]  /*1040*/  STL [R1+0x34], R10 ;  /* 0x0000340a01007387 */ /* 0x000fe20000100800 */
[----:B0-----:R-:W-:-:S03]  /*1050*/  LOP3.LUT R3, R2, R3, RZ, 0x3c, !PT ;  /* 0x0000000302037212 */ /* 0x001fc600078e3cff */
[----:B------:R-:W-:Y:S01]  /*1060*/  STL [R1+0x74], R9 ;  /* 0x0000740901007387 */ /* 0x000fe20000100800 */
[----:B------:R-:W-:Y:S01]  /*1070*/  VIADD R5, R12, 0x30 ;  /* 0x000000300c057836 */ /* 0x000fe20000000000 */
[----:B------:R-:W-:Y:S02]  /*1080*/  IADD3 R3, R18, R10, R3 ;  /* 0x0000000a12037210 */ /* 0x000fe40007ffe003 */
[----:B------:R-:W-:Y:S01]  /*1090*/  STL [R1+0x70], R8 ;  /* 0x0000700801007387 */ /* 0x000fe20000100800 */
[----:B------:R-:W-:-:S03]  /*10a0*/  VIADD R2, R12, 0x38 ;  /* 0x000000380c027836 */ /* 0x000fc60000000000 */
[----:B------:R0:W-:Y:S04]  /*10b0*/  STL [R1+0x6c], R7 ;  /* 0x00006c0701007387 */ /* 0x0001e80000100800 */
[----:B------:R-:W-:Y:S04]  /*10c0*/  STL [R1+0x68], R6 ;  /* 0x0000680601007387 */ /* 0x000fe80000100800 */
[----:B------:R1:W-:Y:S04]  /*10d0*/  STL [R1+0x1c], R0 ;  /* 0x00001c0001007387 */ /* 0x0003e80000100800 */
[----:B------:R-:W-:Y:S01]  /*10e0*/  STL [R1+0x64], R5 ;  /* 0x0000640501007387 */ /* 0x000fe20000100800 */
[----:B0-----:R-:W-:-:S02]  /*10f0*/  SHF.R.S32.HI R7, RZ, 0x1f, R7 ;  /* 0x0000001fff077819 */ /* 0x001fc40000011407 */
[----:B-1----:R-:W-:Y:S01]  /*1100*/  SHF.R.S32.HI R0, RZ, 0x1f, R9 ;  /* 0x0000001fff007819 */ /* 0x002fe20000011409 */
[----:B------:R0:W-:Y:S04]  /*1110*/  STL [R1+0x94], R3 ;  /* 0x0000940301007387 */ /* 0x0001e80000100800 */
[----:B------:R-:W-:Y:S04]  /*1120*/  STL [R1+0x60], R2 ;  /* 0x0000600201007387 */ /* 0x000fe80000100800 */
[----:B------:R1:W-:Y:S01]  /*1130*/  STL [R1+0x90], R0 ;  /* 0x0000900001007387 */ /* 0x0003e20000100800 */
[----:B0-----:R-:W-:-:S05]  /*1140*/  SHF.R.S32.HI R3, RZ, 0x1f, R8 ;  /* 0x0000001fff037819 */ /* 0x001fca0000011408 */
[----:B------:R0:W-:Y:S01]  /*1150*/  STL [R1+0x8c], R3 ;  /* 0x00008c0301007387 */ /* 0x0001e20000100800 */
[----:B-1----:R-:W-:-:S03]  /*1160*/  SHF.R.S32.HI R0, RZ, 0x1f, R6 ;  /* 0x0000001fff007819 */ /* 0x002fc60000011406 */
[----:B------:R-:W-:Y:S01]  /*1170*/  STL [R1+0x88], R7 ;  /* 0x0000880701007387 */ /* 0x000fe20000100800 */
[----:B------:R-:W-:-:S03]  /*1180*/  SHF.R.S32.HI R2, RZ, 0x1f, R2 ;  /* 0x0000001fff027819 */ /* 0x000fc60000011402 */
[----:B------:R1:W-:Y:S01]  /*1190*/  STL [R1+0x84], R0 ;  /* 0x0000840001007387 */ /* 0x0003e20000100800 */
[----:B0-----:R-:W-:Y:S01]  /*11a0*/  SHF.R.S32.HI R3, RZ, 0x1f, R5 ;  /* 0x0000001fff037819 */ /* 0x001fe20000011405 */
[----:B-1----:R-:W-:-:S04]  /*11b0*/  IMAD R0, R11, 0x8, R4 ;  /* 0x000000080b007824 */ /* 0x002fc800078e0204 */
[----:B------:R0:W-:Y:S04]  /*11c0*/  STL [R1+0x80], R3 ;  /* 0x0000800301007387 */ /* 0x0001e80000100800 */
[----:B------:R0:W-:Y:S04]  /*11d0*/  STL [R1+0x9c], R0 ;  /* 0x00009c0001007387 */ /* 0x0001e80000100800 */
[----:B------:R0:W-:Y:S01]  /*11e0*/  STL [R1+0x7c], R2 ;  /* 0x00007c0201007387 */ /* 0x0001e20000100800 */
[----:B------:R-:W-:-:S07]  /*11f0*/  SHF.R.S32.HI R17, RZ, 0x1f, R16 ;  /* 0x0000001fff117819 */ /* 0x000fce0000011410 */
.L_x_14073:
[----:B01234-:R-:W0:Y:S01]  /*1200*/  LDC.64 R2, c[0x0][0xc88] ;  /* 0x00032200ff027b82 */ /* 0x01fe220000000a00 */
[----:B------:R-:W-:Y:S01]  /*1210*/  ULDC.64 UR4, c[0x0][0xa28] ;  /* 0x00028a0000047ab9 */ /* 0x000fe20000000a00 */
[----:B------:R-:W-:Y:S01]  /*1220*/  ULDC.64 UR8, c[0x0][0xa18] ;  /* 0x0002860000087ab9 */ /* 0x000fe20000000a00 */
[----:B------:R-:W-:Y:S01]  /*1230*/  ULDC.64 UR6, c[0x0][0xa08] ;  /* 0x0002820000067ab9 */ /* 0x000fe20000000a00 */
[----:B0-----:R-:W-:-:S05]  /*1240*/  IMAD.WIDE R2, R27, 0x4, R2 ;  /* 0x000000041b027825 */ /* 0x001fca00078e0202 */
[----:B------:R-:W2:Y:S01]  /*1250*/  LDG.E R31, desc[UR40][R2.64] ;  /* 0x00000028021f7981 */ /* 0x000ea2000c1e1900 */
[----:B------:R-:W-:Y:S01]  /*1260*/  ISETP.NE.U32.AND P2, PT, RZ, UR4, PT ;  /* 0x00000004ff007c0c */ /* 0x000fe2000bf45070 */
[----:B------:R-:W-:Y:S01]  /*1270*/  IMAD.MOV.U32 R8, RZ, RZ, RZ ;  /* 0x000000ffff087224 */ /* 0x000fe200078e00ff */
        /* <DEDUP_REMOVED lines=13> */
[C---:B-----5:R-:W-:Y:S01]  /*1350*/  IADD3 R6, P4, R36.reuse, UR6, RZ ;  /* 0x0000000624067c10 */ /* 0x060fe2000ff9e0ff */
        /* <DEDUP_REMOVED lines=37> */
.L_x_13965:
[----:B------:R-:W-:Y:S01]  /*15b0*/  IMAD.U32 R2, RZ, RZ, UR5 ;  /* 0x00000005ff027e24 */ /* 0x000fe2000f8e00ff */
[----:B------:R-:W-:Y:S01]  /*15c0*/  MOV R29, UR4 ;  /* 0x00000004001d7c02 */ /* 0x000fe20008000f00 */
[----:B------:R-:W-:Y:S06]  /*15d0*/  @!P2 BRA `(.L_x_13966) ;  /* 0x000000000010a947 */ /* 0x000fec0003800000 */
[----:B------:R-:W-:-:S04]  /*15e0*/  IADD3 R4, P0, R36, UR8, RZ ;  /* 0x0000000824047c10 */ /* 0x000fc8000ff1e0ff */
[----:B------:R-:W-:-:S05]  /*15f0*/  IADD3.X R5, R35, UR9, RZ, P0, !PT ;  /* 0x0000000923057c10 */ /* 0x000fca00087fe4ff */
[----:B------:R0:W5:Y:S01]  /*1600*/  LDG.E R29, desc[UR40][R4.64] ;  /* 0x00000028041d7981 */ /* 0x000162000c1e1900 */
[----:B------:R-:W-:Y:S05]  /*1610*/  BRA `(.L_x_13967) ;  /* 0x0000000000107947 */ /* 0x000fea0003800000 */
.L_x_13966:
[----:B------:R-:W-:Y:S05]  /*1620*/  @!P0 BRA `(.L_x_13967) ;  /* 0x00000000000c8947 */ /* 0x000fea0003800000 */
[----:B------:R-:W2:Y:S04]  /*1630*/  LDG.E R0, desc[UR40][R6.64] ;  /* 0x0000002806007981 */ /* 0x000ea8000c1e1900 */
[----:B------:R-:W2:Y:S02]  /*1640*/  LDG.E R29, desc[UR40][R6.64+0x4] ;  /* 0x00000428061d7981 */ /* 0x000ea4000c1e1900 */
[----:B--2---:R-:W-:-:S07]  /*1650*/  IMAD.IADD R29, R29, 0x1, -R0 ;  /* 0x000000011d1d7824 */ /* 0x004fce00078e0a00 */
.L_x_13967:
        /* <DEDUP_REMOVED lines=15> */
[----:B------:R-:W-:Y:S01]  /*1750*/  IMAD.IADD R11, R29, 0x1, -R8 ;  /* 0x000000011d0b7824 */ /* 0x000fe200078e0a08 */
[----:B------:R-:W-:Y:S01]  /*1760*/  LOP3.LUT R12, R9, 0xff, RZ, 0xc0, !PT ;  /* 0x000000ff090c7812 */ /* 0x000fe200078ec0ff */
[----:B------:R-:W-:Y:S01]  /*1770*/  BSSY B0, `(.L_x_13968) ;  /* 0x000002d000007945 */ /* 0x000fe20003800000 */
        /* <DEDUP_REMOVED lines=44> */
.L_x_13969:
[----:B------:R-:W-:Y:S05]  /*1a40*/  BSYNC B0 ;  /* 0x0000000000007941 */ /* 0x000fea0003800000 */
.L_x_13968:
[----:B------:R-:W-:Y:S01]  /*1a50*/  IMAD R0, R12, R3, RZ ;  /* 0x000000030c007224 */ /* 0x000fe200078e02ff */
[----:B------:R-:W-:-:S04]  /*1a60*/  PLOP3.LUT P3, PT, PT, PT, PT, 0x80, 0x0 ;  /* 0x000000000000781c */ /* 0x000fc80003f6f070 */
        /* <DEDUP_REMOVED lines=12> */
[----:B------:R-:W-:-:S04]  /*1b30*/  @P0 LEA.HI.SX32 R34, R0, R3, 0x1a ;  /* 0x0000000300220211 */ /* 0x000fc800078fd2ff */
        /* <DEDUP_REMOVED lines=10> */
[----:B------:R1:W2:Y:S01]  /*1be0*/  LDC.64 R14, c[0x4][R0] ;  /* 0x01000000000e7b82 */ /* 0x0002a20000000a00 */
[----:B------:R-:W-:Y:S01]  /*1bf0*/  IMAD.U32 R5, RZ, RZ, UR5 ;  /* 0x00000005ff057e24 */ /* 0x000fe2000f8e00ff */
[----:B------:R-:W-:Y:S01]  /*1c00*/  ULDC.64 UR4, c[0x4][0x1b8] ;  /* 0x01006e0000047ab9 */ /* 0x000fe20000000a00 */
[----:B0-----:R-:W-:Y:S01]  /*1c10*/  IMAD.U32 R10, RZ, RZ, UR6 ;  /* 0x00000006ff0a7e24 */ /* 0x001fe2000f8e00ff */
[----:B------:R-:W-:Y:S01]  /*1c20*/  MOV R6, UR4 ;  /* 0x0000000400067c02 */ /* 0x000fe20008000f00 */
[----:B------:R-:W-:Y:S02]  /*1c30*/  IMAD.U32 R7, RZ, RZ, UR5 ;  /* 0x00000005ff077e24 */ /* 0x000fe4000f8e00ff */
[----:B------:R-:W-:-:S02]  /*1c40*/  IMAD.U32 R11, RZ, RZ, UR7 ;  /* 0x00000007ff0b7e24 */ /* 0x000fc4000f8e00ff */
[----:B------:R-:W-:Y:S02]  /*1c50*/  IMAD.MOV.U32 R8, RZ, RZ, 0x70 ;  /* 0x00000070ff087424 */ /* 0x000fe400078e00ff */
[----:B------:R-:W-:Y:S02]  /*1c60*/  IMAD.MOV.U32 R12, RZ, RZ, 0x1 ;  /* 0x00000001ff0c7424 */ /* 0x000fe400078e00ff */
[----:B-1----:R-:W-:-:S07]  /*1c70*/  IMAD.MOV.U32 R13, RZ, RZ, RZ ;  /* 0x000000ffff0d7224 */ /* 0x002fce00078e00ff */
[----:B------:R-:W-:-:S07]  /*1c80*/  LEPC R20, `(.L_x_13972) ;  /* 0x000000001014794e */ /* 0x000fce0000000000 */
[----:B--2--5:R-:W-:Y:S05]  /*1c90*/  CALL.ABS.NOINC R14 ;  /* 0x000000000e007343 */ /* 0x024fea0003c00000 */
.L_x_13972:
[----:B------:R-:W-:Y:S05]  /*1ca0*/  BSYNC B6 ;  /* 0x0000000000067941 */ /* 0x000fea0003800000 */
.L_x_13971:
        /* <DEDUP_REMOVED lines=20> */
.L_x_13974:
[----:B------:R-:W-:Y:S05]  /*1df0*/  BSYNC B6 ;  /* 0x0000000000067941 */ /* 0x000fea0003800000 */
.L_x_13973:
[----:B------:R-:W-:Y:S01]  /*1e00*/  ULDC.64 UR4, c[0x0][0x9f8] ;  /* 0x00027e0000047ab9 */ /* 0x000fe20000000a00 */
[----:B0-----:R-:W2:Y:S01]  /*1e10*/  LDL R12, [R1+0x2c] ;  /* 0x00002c00010c7983 */ /* 0x001ea20000100800 */
[----:B------:R-:W-:Y:S01]  /*1e20*/  ISETP.NE.U32.AND P0, PT, RZ, UR4, PT ;  /* 0x00000004ff007c0c */ /* 0x000fe2000bf05070 */
[----:B------:R-:W-:Y:S01]  /*1e30*/  IMAD.MOV.U32 R0, RZ, RZ, R31 ;  /* 0x000000ffff007224 */ /* 0x000fe200078e001f */
[----:B------:R-:W0:Y:S01]  /*1e40*/  LDC R13, c[0x0][0x3f4] ;  /* 0x0000fd00ff0d7b82 */ /* 0x000e220000000800 */
[----:B------:R-:W3:Y:S01]  /*1e50*/  LDL R10, [R1+0x30] ;  /* 0x00003000010a7983 */ /* 0x000ee20000100800 */
[----:B------:R-:W-:-:S03]  /*1e60*/  ISETP.NE.AND.EX P0, PT, RZ, UR5, PT, P0 ;  /* 0x00000005ff007c0c */ /* 0x000fc6000bf05300 */
[----:B------:R-:W4:Y:S03]  /*1e70*/  LDL R46, [R1+0x78] ;  /* 0x00007800012e7983 */ /* 0x000f260000100800 */
[----:B------:R-:W1:Y:S01]  /*1e80*/  LDC.64 R44, c[0x0][0x408] ;  /* 0x00010200ff2c7b82 */ /* 0x000e620000000a00 */
[----:B------:R-:W4:Y:S01]  /*1e90*/  LDL R8, [R1+0x34] ;  /* 0x0000340001087983 */ /* 0x000f220000100800 */
[----:B------:R-:W0:Y:S05]  /*1ea0*/  S2R R48, SR_TID.X ;  /* 0x0000000000307919 */ /* 0x000e2a0000002100 */
[----:B------:R-:W-:Y:S01]  /*1eb0*/  @P0 IADD3 R4, P1, R36, UR4, RZ ;  /* 0x0000000424040c10 */ /* 0x000fe2000ff3e0ff */
[----:B------:R-:W-:Y:S01]  /*1ec0*/  ULDC UR4, c[0x0][0x2f4] ;  /* 0x0000bd0000047ab9 */ /* 0x000fe20000000800 */
[----:B------:R-:W1:Y:S02]  /*1ed0*/  LDC.64 R38, c[0x0][0x3f8] ;  /* 0x0000fe00ff267b82 */ /* 0x000e640000000a00 */
[----:B------:R-:W-:-:S05]  /*1ee0*/  @P0 IADD3.X R5, R35, UR5, RZ, P1, !PT ;  /* 0x0000000523050c10 */ /* 0x000fca0008ffe4ff */
[----:B------:R0:W4:Y:S01]  /*1ef0*/  @P0 LDG.E R0, desc[UR40][R4.64] ;  /* 0x0000002804000981 */ /* 0x000122000c1e1900 */
[----:B------:R-:W-:Y:S02]  /*1f00*/  ISETP.GE.AND P3, PT, R16, UR4, PT ;  /* 0x0000000410007c0c */ /* 0x000fe4000bf66270 */
[----:B------:R-:W-:Y:S02]  /*1f10*/  ISETP.GE.AND P2, PT, R23, UR4, PT ;  /* 0x0000000417007c0c */ /* 0x000fe4000bf46270 */
[----:B------:R-:W-:Y:S02]  /*1f20*/  LOP3.LUT R30, R30, 0xfffffffd, RZ, 0xc0, !PT ;  /* 0xfffffffd1e1e7812 */ /* 0x000fe400078ec0ff */
[----:B0-----:R-:W-:-:S07]  /*1f30*/  ISETP.GE.AND P0, PT, R16, R13, PT ;  /* 0x0000000d1000720c */ /* 0x001fce0003f06270 */
[----:B------:R-:W-:Y:S01]  /*1f40*/  @P3 LOP3.LUT R30, R30, 0x2, RZ, 0xfc, !PT ;  /* 0x000000021e1e3812 */ /* 0x000fe200078efcff */
[----:B------:R-:W-:-:S05]  /*1f50*/  VIADD R47, R48, 0xffffff80 ;  /* 0xffffff80302f7836 */ /* 0x000fca0000000000 */
[----:B------:R-:W-:Y:S02]  /*1f60*/  LEA.HI R31, R47, R47, RZ, 0x1 ;  /* 0x0000002f2f1f7211 */ /* 0x000fe400078f08ff */
[----:B------:R-:W-:Y:S02]  /*1f70*/  LOP3.LUT R30, R30, 0xfffffffe, RZ, 0xc0, !PT ;  /* 0xfffffffe1e1e7812 */ /* 0x000fe400078ec0ff */
[----:B------:R-:W-:Y:S02]  /*1f80*/  SHF.R.S32.HI R31, RZ, 0x1, R31 ;  /* 0x00000001ff1f7819 */ /* 0x000fe4000001141f */
[----:B------:R-:W-:Y:S02]  /*1f90*/  SEL R5, R13, RZ, P0 ;  /* 0x000000ff0d057207 */ /* 0x000fe40000000000 */
[----:B------:R-:W-:Y:S02]  /*1fa0*/  SHF.R.S32.HI R7, RZ, 0x1f, R31 ;  /* 0x0000001fff077819 */ /* 0x000fe4000001141f */
[----:B------:R-:W-:-:S02]  /*1fb0*/  @P2 LOP3.LUT R30, R30, 0x1, RZ, 0xfc, !PT ;  /* 0x000000011e1e2812 */ /* 0x000fc400078efcff */
[----:B------:R-:W-:Y:S01]  /*1fc0*/  IADD3 R5, R16, R5, RZ ;  /* 0x0000000510057210 */ /* 0x000fe20007ffe0ff */
[----:B-1----:R-:W-:Y:S02]  /*1fd0*/  IMAD R4, R7, R44, RZ ;  /* 0x0000002c07047224 */ /* 0x002fe400078e02ff */
[----:B------:R0:W-:Y:S01]  /*1fe0*/  STL [R1+0x24], R30 ;  /* 0x0000241e01007387 */ /* 0x0001e20000100800 */
[----:B------:R-:W-:Y:S01]  /*1ff0*/  SHF.R.S32.HI R157, RZ, 0x1f, R156 ;  /* 0x0000001fff9d7819 */ /* 0x000fe2000001149c */
[----:B------:R-:W-:Y:S01]  /*2000*/  IMAD R11, R31, R45, R4 ;  /* 0x0000002d1f0b7224 */ /* 0x000fe200078e0204 */
[----:B------:R-:W-:Y:S01]  /*2010*/  SHF.R.S32.HI R4, RZ, 0x1f, R5 ;  /* 0x0000001fff047819 */ /* 0x000fe20000011405 */
[-C--:B------:R-:W-:Y:S01]  /*2020*/  IMAD R6, R7, R38.reuse, RZ ;  /* 0x0000002607067224 */ /* 0x080fe200078e02ff */
[----:B-----5:R-:W-:Y:S01]  /*2030*/  SHF.R.S32.HI R7, RZ, 0x1f, R32 ;  /* 0x0000001fff077819 */ /* 0x020fe20000011420 */
[----:B------:R-:W-:Y:S01]  /*2040*/  IMAD.WIDE.U32 R20, R31, R38, R156 ;  /* 0x000000261f147225 */ /* 0x000fe200078e009c */
[----:B------:R-:W-:-:S02]  /*2050*/  LEA.HI R35, R4, R5, RZ, 0x4 ;  /* 0x0000000504237211 */ /* 0x000fc400078f20ff */
[----:B------:R-:W-:Y:S01]  /*2060*/  LEA.HI R14, R47, R47, RZ, 0x1 ;  /* 0x0000002f2f0e7211 */ /* 0x000fe200078f08ff */
[C---:B------:R-:W-:Y:S02]  /*2070*/  IMAD R9, R31.reuse, R39, R6 ;  /* 0x000000271f097224 */ /* 0x040fe400078e0206 */
[----:B------:R-:W-:-:S04]  /*2080*/  IMAD.WIDE.U32 R36, R31, R38, R16 ;  /* 0x000000261f247225 */ /* 0x000fc800078e0010 */
[----:B------:R-:W-:-:S04]  /*2090*/  IMAD.WIDE.U32 R40, R31, R44, R156 ;  /* 0x0000002c1f287225 */ /* 0x000fc800078e009c */
[----:B------:R-:W-:Y:S01]  /*20a0*/  IMAD.WIDE.U32 R42, R31, R44, R16 ;  /* 0x0000002c1f2a7225 */ /* 0x000fe200078e0010 */
[----:B------:R-:W-:-:S03]  /*20b0*/  LOP3.LUT R14, R14, 0xfffffffe, RZ, 0xc0, !PT ;  /* 0xfffffffe0e0e7812 */ /* 0x000fc600078ec0ff */
[----:B------:R-:W-:Y:S02]  /*20c0*/  IMAD R6, R7, R38, RZ ;  /* 0x0000002607067224 */ /* 0x000fe400078e02ff */
[----:B------:R-:W-:Y:S02]  /*20d0*/  IMAD.IADD R21, R21, 0x1, R9 ;  /* 0x0000000115157824 */ /* 0x000fe400078e0209 */
[----:B------:R-:W-:Y:S02]  /*20e0*/  IMAD.IADD R37, R9, 0x1, R37 ;  /* 0x0000000109257824 */ /* 0x000fe400078e0225 */
[----:B------:R-:W-:Y:S02]  /*20f0*/  IMAD.IADD R41, R41, 0x1, R11 ;  /* 0x0000000129297824 */ /* 0x000fe400078e020b */
[----:B------:R-:W-:Y:S02]  /*2100*/  IMAD.IADD R43, R11, 0x1, R43 ;  /* 0x000000010b2b7824 */ /* 0x000fe400078e022b */
[----:B------:R-:W-:Y:S01]  /*2110*/  IMAD R7, R7, R44, RZ ;  /* 0x0000002c07077224 */ /* 0x000fe200078e02ff */
[----:B------:R-:W-:Y:S01]  /*2120*/  SHF.R.U32.HI R15, RZ, 0x7, R48 ;  /* 0x00000007ff0f7819 */ /* 0x000fe20000011630 */
[----:B------:R-:W-:-:S02]  /*2130*/  IMAD R9, R32, R39, R6 ;  /* 0x0000002720097224 */ /* 0x000fc400078e0206 */
[----:B------:R-:W-:Y:S02]  /*2140*/  IMAD R49, R39, 0xa0, RZ ;  /* 0x000000a027317824 */ /* 0x000fe400078e02ff */
[----:B------:R-:W-:-:S04]  /*2150*/  IMAD.WIDE.U32 R20, R32, R38, R20 ;  /* 0x0000002620147225 */ /* 0x000fc800078e0014 */
[----:B------:R-:W-:-:S04]  /*2160*/  IMAD.WIDE.U32 R36, R32, R38, R36 ;  /* 0x0000002620247225 */ /* 0x000fc800078e0024 */
[C---:B------:R-:W-:Y:S02]  /*2170*/  IMAD R7, R32.reuse, R45, R7 ;  /* 0x0000002d20077224 */ /* 0x040fe400078e0207 */
[----:B------:R-:W-:Y:S02]  /*2180*/  IMAD R5, R45, 0xa0, RZ ;  /* 0x000000a02d057824 */ /* 0x000fe400078e02ff */
[----:B------:R-:W-:-:S04]  /*2190*/  IMAD.WIDE.U32 R40, R32, R44, R40 ;  /* 0x0000002c20287225 */ /* 0x000fc800078e0028 */
[----:B------:R-:W-:-:S04]  /*21a0*/  IMAD.WIDE.U32 R42, R32, R44, R42 ;  /* 0x0000002c202a7225 */ /* 0x000fc800078e002a */
[----:B------:R-:W-:-:S04]  /*21b0*/  IMAD.WIDE.U32 R38, R38, 0xa0, RZ ;  /* 0x000000a026267825 */ /* 0x000fc800078e00ff */
[----:B------:R-:W-:-:S04]  /*21c0*/  IMAD.WIDE.U32 R44, R44, 0xa0, RZ ;  /* 0x000000a02c2c7825 */ /* 0x000fc800078e00ff */
[----:B------:R-:W-:Y:S01]  /*21d0*/  IMAD.IADD R14, R47, 0x1, -R14 ;  /* 0x000000012f0e7824 */ /* 0x000fe200078e0a0e */
[----:B------:R-:W-:Y:S01]  /*21e0*/  IADD3 R54, R7, R43, RZ ;  /* 0x0000002b07367210 */ /* 0x000fe20007ffe0ff */
[----:B------:R-:W-:Y:S01]  /*21f0*/  IMAD.IADD R3, R28, 0x1, R29 ;  /* 0x000000011c037824 */ /* 0x000fe200078e021d */
[----:B------:R-:W-:Y:S01]  /*2200*/  LOP3.LUT R55, R35, 0xfffffff0, RZ, 0xc0, !PT ;  /* 0xfffffff023377812 */ /* 0x000fe200078ec0ff */
[----:B------:R-:W-:Y:S02]  /*2210*/  IMAD R47, R14, 0xc0, R31 ;  /* 0x000000c00e2f7824 */ /* 0x000fe400078e021f */
[----:B------:R-:W-:Y:S02]  /*2220*/  IMAD.SHL.U32 R48, R13, 0x2, RZ ;  /* 0x000000020d307824 */ /* 0x000fe400078e00ff */
[----:B------:R-:W-:Y:S02]  /*2230*/  IMAD.IADD R49, R39, 0x1, R49 ;  /* 0x0000000127317824 */ /* 0x000fe400078e0231 */
[----:B------:R-:W-:-:S02]  /*2240*/  IMAD.IADD R50, R45, 0x1, R5 ;  /* 0x000000012d327824 */ /* 0x000fc400078e0205 */
[----:B------:R-:W-:Y:S02]  /*2250*/  IMAD.IADD R51, R21, 0x1, R9 ;  /* 0x0000000115337824 */ /* 0x000fe400078e0209 */
[----:B------:R-:W-:Y:S02]  /*2260*/  IMAD.IADD R52, R9, 0x1, R37 ;  /* 0x0000000109347824 */ /* 0x000fe400078e0225 */
[----:B------:R-:W-:Y:S01]  /*2270*/  IMAD.IADD R53, R41, 0x1, R7 ;  /* 0x0000000129357824 */ /* 0x000fe200078e0207 */
[----:B--2---:R-:W-:-:S04]  /*2280*/  LOP3.LUT R4, R12, 0x30, R35, 0xf8, !PT ;  /* 0x000000300c047812 */ /* 0x004fc800078ef823 */
[----:B---3--:R-:W-:Y:S02]  /*2290*/  LOP3.LUT R4, R4, R10, RZ, 0x3c, !PT ;  /* 0x0000000a04047212 */ /* 0x008fe400078e3cff */
[----:B----4-:R-:W-:Y:S01]  /*22a0*/  LOP3.LUT P1, RZ, R46, 0x2, RZ, 0xc0, !PT ;  /* 0x000000022eff7812 */ /* 0x010fe2000782c0ff */
[----:B------:R-:W-:Y:S02]  /*22b0*/  VIADD R46, R15, 0x8 ;  /* 0x000000080f2e7836 */ /* 0x000fe40000000000 */
[----:B------:R-:W-:Y:S01]  /*22c0*/  IMAD.IADD R57, R8, 0x1, R4 ;  /* 0x0000000108397824 */ /* 0x000fe200078e0204 */
[----:B0-----:R-:W-:-:S09]  /*22d0*/  SHF.R.S32.HI R56, RZ, 0x1f, R0 ;  /* 0x0000001fff387819 */ /* 0x001fd20000011400 */
.L_x_14007:
        /* <DEDUP_REMOVED lines=34> */
[----:B------:R-:W-:-:S03]  /*2500*/  IMAD.IADD R63, R18, 0x1, R63 ;  /* 0x00000001123f7824 */ /* 0x000fc600078e023f */
[----:B------:R-:W-:Y:S01]  /*2510*/  IADD3 R60, R18, R7, RZ ;  /* 0x00000007123c7210 */ /* 0x000fe20007ffe0ff */
[----:B0-----:R-:W-:Y:S06]  /*2520*/  @!P3 BRA `(.L_x_13976) ;  /* 0x0000002400a4b947 */ /* 0x001fec0003800000 */
[----:B------:R-:W-:Y:S01]  /*2530*/  SHF.R.S32.HI R64, RZ, 0x1f, R62 ;  /* 0x0000001fff407819 */ /* 0x000fe2000001143e */
[----:B------:R-:W-:Y:S01]  /*2540*/  ULDC.64 UR4, c[0x0][0x300] ;  /* 0x0000c00000047ab9 */ /* 0x000fe20000000a00 */
[----:B-----5:R-:W-:Y:S01]  /*2550*/  SHF.R.S32.HI R65, RZ, 0x1f, R61 ;  /* 0x0000001fff417819 */ /* 0x020fe2000001143d */
[----:B------:R-:W-:Y:S01]  /*2560*/  IMAD.WIDE.U32 R4, R62, UR4, RZ ;  /* 0x000000043e047c25 */ /* 0x000fe2000f8e00ff */
[----:B------:R-:W-:Y:S01]  /*2570*/  ULDC.64 UR6, c[0x0][0x2e8] ;  /* 0x0000ba0000067ab9 */ /* 0x000fe20000000a00 */
[----:B------:R-:W-:Y:S02]  /*2580*/  SHF.R.S32.HI R15, RZ, 0x1f, R34 ;  /* 0x0000001fff0f7819 */ /* 0x000fe40000011422 */
[----:B------:R-:W-:-:S04]  /*2590*/  IMAD R7, R64, UR4, RZ ;  /* 0x0000000440077c24 */ /* 0x000fc8000f8e02ff */
        /* <DEDUP_REMOVED lines=8> */
[----:B------:R-:W-:Y:S02]  /*2620*/  IMAD R7, R49, R34, RZ ;  /* 0x0000002231077224 */ /* 0x000fe400078e02ff */
[----:B------:R-:W-:Y:S01]  /*2630*/  IMAD.WIDE.U32 R4, R22, UR4, R4 ;  /* 0x0000000416047c25 */ /* 0x000fe2000f8e0004 */
[----:B------:R-:W-:-:S03]  /*2640*/  ULDC.U8 UR4, c[0x0][0x410] ;  /* 0x0001040000047ab9 */ /* 0x000fc60000000000 */
[----:B------:R-:W-:Y:S01]  /*2650*/  IMAD R13, R22, UR5, R5 ;  /* 0x00000005160d7c24 */ /* 0x000fe2000f8e0205 */
[----:B------:R-:W-:Y:S01]  /*2660*/  IADD3 R72, P3, R4, UR6, RZ ;  /* 0x0000000604487c10 */ /* 0x000fe2000ff7e0ff */
[----:B------:R-:W-:-:S03]  /*2670*/  IMAD.WIDE.U32 R4, R38, R34, RZ ;  /* 0x0000002226047225 */ /* 0x000fc600078e00ff */
[----:B------:R-:W-:Y:S01]  /*2680*/  IADD3.X R13, R13, UR7, RZ, P3, !PT ;  /* 0x000000070d0d7c10 */ /* 0x000fe20009ffe4ff */
[----:B------:R-:W-:Y:S01]  /*2690*/  IMAD R7, R15, R38, R7 ;  /* 0x000000260f077224 */ /* 0x000fe200078e0207 */
[----:B------:R-:W-:-:S03]  /*26a0*/  ISETP.NE.AND P3, PT, RZ, UR4, PT ;  /* 0x00000004ff007c0c */ /* 0x000fc6000bf65270 */
[----:B------:R-:W-:-:S10]  /*26b0*/  IMAD.IADD R6, R5, 0x1, R7 ;  /* 0x0000000105067824 */ /* 0x000fd400078e0207 */
[----:B------:R-:W-:Y:S05]  /*26c0*/  @!P3 BRA `(.L_x_13977) ;  /* 0x0000001000b0b947 */ /* 0x000fea0003800000 */
[----:B------:R-:W0:Y:S01]  /*26d0*/  S2R R10, SR_TID.X ;  /* 0x00000000000a7919 */ /* 0x000e220000002100 */
[----:B------:R-:W-:Y:S01]  /*26e0*/  IMAD R66, R34, -0xa0, R2 ;  /* 0xffffff6022427824 */ /* 0x000fe200078e0202 */
[----:B------:R-:W-:Y:S01]  /*26f0*/  BSSY B1, `(.L_x_13978) ;  /* 0x000001f000017945 */ /* 0x000fe20003800000 */
[----:B------:R-:W-:Y:S02]  /*2700*/  CS2R R8, SRZ ;  /* 0x0000000000087805 */ /* 0x000fe4000001ff00 */
[----:B------:R-:W-:Y:S02]  /*2710*/  CS2R R30, SRZ ;  /* 0x00000000001e7805 */ /* 0x000fe4000001ff00 */
[----:B------:R-:W-:Y:S02]  /*2720*/  CS2R R28, SRZ ;  /* 0x00000000001c7805 */ /* 0x000fe4000001ff00 */
[----:B------:R-:W-:Y:S02]  /*2730*/  VIMNMX R66, R66, 0xa0, PT ;  /* 0x000000a042427848 */ /* 0x000fe40003fe0100 */
[----:B------:R-:W-:Y:S01]  /*2740*/  CS2R R58, SRZ ;  /* 0x00000000003a7805 */ /* 0x000fe2000001ff00 */
[----:B0-----:R-:W-:-:S05]  /*2750*/  VIADD R14, R10, 0xffffff80 ;  /* 0xffffff800a0e7836 */ /* 0x001fca0000000000 */
[----:B------:R-:W-:-:S04]  /*2760*/  LEA.HI R10, R14, R14, RZ, 0x1 ;  /* 0x0000000e0e0a7211 */ /* 0x000fc800078f08ff */
[----:B------:R-:W-:-:S04]  /*2770*/  SHF.R.S32.HI R10, RZ, 0x1, R10 ;  /* 0x00000001ff0a7819 */ /* 0x000fc8000001140a */
[----:B------:R-:W-:-:S13]  /*2780*/  ISETP.GE.AND P3, PT, R10, R66, PT ;  /* 0x000000420a00720c */ /* 0x000fda0003f66270 */
[----:B------:R-:W-:Y:S05]  /*2790*/  @P3 BRA `(.L_x_13979) ;  /* 0x0000000000503947 */ /* 0x000fea0003800000 */
[----:B------:R-:W2:Y:S01]  /*27a0*/  LDL R10, [R1+0x18] ;  /* 0x00001800010a7983 */ /* 0x000ea20000100800 */
[----:B------:R-:W-:Y:S01]  /*27b0*/  ULDC.64 UR4, c[0x0][0x3e8] ;  /* 0x0000fa0000047ab9 */ /* 0x000fe20000000a00 */
[----:B------:R-:W-:Y:S01]  /*27c0*/  IMAD.MOV.U32 R7, RZ, RZ, R53 ;  /* 0x000000ffff077224 */ /* 0x000fe200078e0035 */
[----:B------:R-:W-:Y:S01]  /*27d0*/  IADD3 R4, P4, P5, R20, UR4, R4 ;  /* 0x0000000414047c10 */ /* 0x000fe2000fd9e004 */
[----:B------:R-:W-:-:S03]  /*27e0*/  IMAD R9, R50, R34, RZ ;  /* 0x0000002232097224 */ /* 0x000fc600078e02ff */
[----:B------:R-:W-:Y:S01]  /*27f0*/  IADD3.X R5, R51, UR5, R6, P4, P5 ;  /* 0x0000000533057c10 */ /* 0x000fe2000a7ea406 */
[----:B------:R-:W-:Y:S01]  /*2800*/  IMAD.MOV.U32 R6, RZ, RZ, R40 ;  /* 0x000000ffff067224 */ /* 0x000fe200078e0028 */
[----:B------:R-:W-:Y:S01]  /*2810*/  ULDC.64 UR4, c[0x0][0x400] ;  /* 0x0001000000047ab9 */ /* 0x000fe20000000a00 */
[-C--:B------:R-:W-:Y:S02]  /*2820*/  IMAD R9, R15, R44.reuse, R9 ;  /* 0x0000002c0f097224 */ /* 0x080fe400078e0209 */
[----:B------:R-:W-:-:S03]  /*2830*/  IMAD.WIDE.U32 R6, R34, R44, R6 ;  /* 0x0000002c22067225 */ /* 0x000fc600078e0006 */
[----:B------:R-:W-:-:S04]  /*2840*/  IADD3 R6, P4, R6, UR4, RZ ;  /* 0x0000000406067c10 */ /* 0x000fc8000ff9e0ff */
[----:B------:R-:W-:Y:S02]  /*2850*/  IADD3.X R7, R7, UR5, R9, P4, !PT ;  /* 0x0000000507077c10 */ /* 0x000fe4000a7fe409 */
        /* <DEDUP_REMOVED lines=8> */
.L_x_13979:
[----:B------:R-:W-:Y:S05]  /*28e0*/  BSYNC B1 ;  /* 0x0000000000017941 */ /* 0x000fea0003800000 */
.L_x_13978:
[----:B0-----:R-:W2:Y:S01]  /*28f0*/  LDL R4, [R1+0xc] ;  /* 0x00000c0001047983 */ /* 0x001ea20000100800 */
[----:B-----5:R-:W-:Y:S02]  /*2900*/  IMAD.MOV.U32 R70, RZ, RZ, R8 ;  /* 0x000000ffff467224 */ /* 0x020fe400078e0008 */
[----:B------:R-:W-:Y:S02]  /*2910*/  IMAD.MOV.U32 R74, RZ, RZ, R30 ;  /* 0x000000ffff4a7224 */ /* 0x000fe400078e001e */
[----:B------:R-:W-:Y:S02]  /*2920*/  IMAD.MOV.U32 R73, RZ, RZ, R28 ;  /* 0x000000ffff497224 */ /* 0x000fe400078e001c */
[----:B------:R-:W-:Y:S01]  /*2930*/  IMAD.MOV.U32 R75, RZ, RZ, R58 ;  /* 0x000000ffff4b7224 */ /* 0x000fe200078e003a */
[----:B--2---:R-:W-:-:S13]  /*2940*/  ISETP.NE.AND P4, PT, R4, 0x3, PT ;  /* 0x000000030400780c */ /* 0x004fda0003f85270 */
[----:B------:R-:W-:Y:S05]  /*2950*/  @!P4 BRA `(.L_x_13980) ;  /* 0x000000000004c947 */ /* 0x000fea0003800000 */
[----:B------:R-:W-:Y:S01]  /*2960*/  BPT.TRAP 0x1 ;  /* 0x000000040000795c */ /* 0x000fe20000300000 */
.L_x_13980:
[----:B------:R-:W2:Y:S01]  /*2970*/  LDL R4, [R1] ;  /* 0x0000000001047983 */ /* 0x000ea20000100800 */
[----:B------:R-:W-:Y:S01]  /*2980*/  LEA R67, R19, R18, 0x3 ;  /* 0x0000001213437211 */ /* 0x000fe200078e18ff */
[----:B------:R-:W-:Y:S01]  /*2990*/  BSSY B1, `(.L_x_13981) ;  /* 0x0000004000017945 */ /* 0x000fe20003800000 */
[----:B--2---:R-:W-:-:S04]  /*29a0*/  SHF.L.U32 R68, R4, 0x1f, RZ ;  /* 0x0000001f04447819 */ /* 0x004fc800000006ff */
[----:B------:R-:W0:Y:S02]  /*29b0*/  SYNCS.PHASECHK.TRANS64.TRYWAIT P5, [R67+URZ+0x13290], R68 ;  /* 0x01329044430075a7 */ /* 0x000e2400080a017f */
[----:B0-----:R-:W-:Y:S05]  /*29c0*/  @!P5 BRA `(.L_x_13982) ;  /* 0x0000015c0024d947 */ /* 0x001fea0003800000 */
.L_x_14208:
[----:B------:R-:W-:Y:S05]  /*29d0*/  BSYNC B1 ;  /* 0x0000000000017941 */ /* 0x000fea0003800000 */
.L_x_13981:
[----:B------:R-:W-:-:S03]  /*29e0*/  UMOV UR4, 0xffffffff ;  /* 0xffffffff00047882 */ /* 0x000fc60000000000 */
[----:B------:R-:W-:Y:S05]  /*29f0*/  BRA.DIV UR4, `(.L_x_13983) ;  /* 0x0000015e042c7947 */ /* 0x000fea000b800000 */
[----:B------:R1:W2:Y:S04]  /*2a00*/  SHFL.IDX PT, R71, R13, RZ, 0x1e1f ;  /* 0x001e1fff0d477589 */ /* 0x0002a800000e0000 */
[----:B------:R1:W3:Y:S02]  /*2a10*/  SHFL.IDX PT, R14, R72, RZ, 0x1e1f ;  /* 0x001e1fff480e7589 */ /* 0x0002e400000e0000 */
.L_x_14212:
[----:B------:R-:W-:Y:S05]  /*2a20*/  @P3 BRA `(.L_x_13984) ;  /* 0x0000002400383947 */ /* 0x000fea0003800000 */
[----:B------:R-:W4:Y:S01]  /*2a30*/  LDL R84, [R1+0x24] ;  /* 0x0000240001547983 */ /* 0x000f220000100800 */
[----:B------:R-:W-:Y:S01]  /*2a40*/  BSSY B1, `(.L_x_13985) ;  /* 0x0000077000017945 */ /* 0x000fe20003800000 */
[----:B----4-:R-:W-:-:S13]  /*2a50*/  LOP3.LUT P5, RZ, R84, 0x2, RZ, 0xc0, !PT ;  /* 0x0000000254ff7812 */ /* 0x010fda00078ac0ff */
        /* <DEDUP_REMOVED lines=8> */
[----:B-1----:R-:W-:Y:S02]  /*2ae0*/  SHF.R.U32.HI R72, RZ, 0x8, R31 ;  /* 0x00000008ff487819 */ /* 0x002fe4000001161f */
[----:B------:R-:W-:Y:S02]  /*2af0*/  LOP3.LUT R12, R31, 0xff, RZ, 0xc0, !PT ;  /* 0x000000ff1f0c7812 */ /* 0x000fe400078ec0ff */
[--C-:B------:R-:W-:Y:S02]  /*2b00*/  SHF.R.U32.HI R15, RZ, 0x8, R59.reuse ;  /* 0x00000008ff0f7819 */ /* 0x100fe4000001163b */
[----:B------:R-:W-:Y:S02]  /*2b10*/  LOP3.LUT R13, R59, 0xff, RZ, 0xc0, !PT ;  /* 0x000000ff3b0d7812 */ /* 0x000fe400078ec0ff */
[----:B------:R-:W-:-:S02]  /*2b20*/  SHF.R.U32.HI R30, RZ, 0x18, R59 ;  /* 0x00000018ff1e7819 */ /* 0x000fc4000001163b */
[----:B------:R-:W-:Y:S02]  /*2b30*/  SHF.R.U32.HI R31, RZ, 0x18, R31 ;  /* 0x00000018ff1f7819 */ /* 0x000fe4000001161f */
[----:B------:R-:W-:Y:S02]  /*2b40*/  SHF.R.U32.HI R58, RZ, 0x10, R59 ;  /* 0x00000010ff3a7819 */ /* 0x000fe4000001163b */
[----:B------:R-:W-:Y:S01]  /*2b50*/  PRMT R59, R30, 0x654, R13 ;  /* 0x000006541e3b7816 */ /* 0x000fe2000000000d */
[----:B------:R-:W-:Y:S01]  /*2b60*/  IMAD.SHL.U32 R30, R15, 0x100, RZ ;  /* 0x000001000f1e7824 */ /* 0x000fe200078e00ff */
[----:B------:R-:W-:Y:S01]  /*2b70*/  PRMT R31, R31, 0x654, R12 ;  /* 0x000006541f1f7816 */ /* 0x000fe2000000000c */
[----:B------:R-:W-:Y:S02]  /*2b80*/  IMAD.SHL.U32 R12, R72, 0x100, RZ ;  /* 0x00000100480c7824 */ /* 0x000fe400078e00ff */
[----:B0-----:R-:W-:Y:S01]  /*2b90*/  IMAD.MOV.U32 R13, RZ, RZ, R5 ;  /* 0x000000ffff0d7224 */ /* 0x001fe200078e0005 */
[----:B------:R-:W-:Y:S01]  /*2ba0*/  LOP3.LUT R59, R59, 0xff00, R30, 0xf8, !PT ;  /* 0x0000ff003b3b7812 */ /* 0x000fe200078ef81e */
[----:B------:R-:W-:Y:S01]  /*2bb0*/  IMAD.U32 R5, R76, 0x10000, RZ ;  /* 0x000100004c057824 */ /* 0x000fe200078e00ff */
[----:B------:R-:W-:Y:S01]  /*2bc0*/  LOP3.LUT R12, R31, 0xff00, R12, 0xf8, !PT ;  /* 0x0000ff001f0c7812 */ /* 0x000fe200078ef80c */
[----:B------:R-:W-:Y:S01]  /*2bd0*/  IMAD.MOV.U32 R15, RZ, RZ, R4 ;  /* 0x000000ffff0f7224 */ /* 0x000fe200078e0004 */
        /* <DEDUP_REMOVED lines=39> */
[----:B------:R-:W-:Y:S01]  /*2e50*/  F2FP.F16.E4M3.UNPACK_B R75, R5 ;  /* 0x00000005ff4b723e */ /* 0x000fe200020006ff */
        /* <DEDUP_REMOVED lines=19> */
[--C-:B------:R-:W-:Y:S02]  /*2f90*/  HADD2.F32 R80, -RZ, R78.reuse.H1_H1 ;  /* 0x3000004eff507230 */ /* 0x100fe40000004100 */
        /* <DEDUP_REMOVED lines=11> */
[--C-:B------:R-:W-:Y:S02]  /*3050*/  HADD2.F32 R12, -RZ, R7.reuse.H0_H0 ;  /* 0x20000007ff0c7230 */ /* 0x100fe40000004100 */
[--C-:B------:R-:W-:Y:S01]  /*3060*/  HADD2.F32 R5, -RZ, R6.reuse.H0_H0 ;  /* 0x20000006ff057230 */ /* 0x100fe20000004100 */
[----:B------:R-:W-:Y:S01]  /*3070*/  F2FP.SATFINITE.E4M3.F32.PACK_AB_MERGE_C R82, R83, R82, RZ ;  /* 0x000000525352723e */ /* 0x000fe200048070ff */
[----:B------:R-:W-:Y:S02]  /*3080*/  HADD2.F32 R7, -RZ, R7.H1_H1 ;  /* 0x30000007ff077230 */ /* 0x000fe40000004100 */
[----:B------:R-:W-:Y:S01]  /*3090*/  FMUL.FTZ R80, R12, R79 ;  /* 0x0000004f0c507220 */ /* 0x000fe20000410000 */
[----:B------:R-:W-:-:S02]  /*30a0*/  HADD2.F32 R6, -RZ, R6.H1_H1 ;  /* 0x30000006ff067230 */ /* 0x000fc40000004100 */
[-C--:B------:R-:W-:Y:S01]  /*30b0*/  FMUL.FTZ R59, R5, R78.reuse ;  /* 0x0000004e053b7220 */ /* 0x080fe20000410000 */
[----:B------:R-:W-:Y:S02]  /*30c0*/  HADD2.F32 R76, -RZ, R76.H0_H0 ;  /* 0x2000004cff4c7230 */ /* 0x000fe40000004100 */
[----:B------:R-:W-:Y:S01]  /*30d0*/  FMUL.FTZ R77, R7, R79 ;  /* 0x0000004f074d7220 */ /* 0x000fe20000410000 */
[----:B------:R-:W-:Y:S02]  /*30e0*/  HADD2.F32 R75, -RZ, R75.H0_H0 ;  /* 0x2000004bff4b7230 */ /* 0x000fe40000004100 */
[----:B------:R-:W-:Y:S01]  /*30f0*/  FMUL.FTZ R72, R6, R78 ;  /* 0x0000004e06487220 */ /* 0x000fe20000410000 */
[----:B------:R-:W-:Y:S01]  /*3100*/  F2FP.SATFINITE.E4M3.F32.PACK_AB_MERGE_C R74, R81, R74, RZ ;  /* 0x0000004a514a723e */ /* 0x000fe200048070ff */
        /* <DEDUP_REMOVED lines=8> */
.L_x_13988:
[----:B------:R-:W-:Y:S05]  /*3190*/  BSYNC B2 ;  /* 0x0000000000027941 */ /* 0x000fea0003800000 */
.L_x_13987:
[----:B0-----:R4:W-:Y:S02]  /*31a0*/  ST.E.128 desc[UR40][R10.64], R4 ;  /* 0x000000040a007985 */ /* 0x0019e4000c101d28 */
.L_x_13986:
[----:B------:R-:W-:Y:S05]  /*31b0*/  BSYNC B1 ;  /* 0x0000000000017941 */ /* 0x000fea0003800000 */
.L_x_13985:
[----:B------:R-:W-:-:S13]  /*31c0*/  LOP3.LUT P3, RZ, R84, 0x1, RZ, 0xc0, !PT ;  /* 0x0000000154ff7812 */ /* 0x000fda000786c0ff */
[----:B------:R-:W-:Y:S05]  /*31d0*/  @P3 BRA `(.L_x_13984) ;  /* 0x0000001c004c3947 */ /* 0x000fea0003800000 */
[----:B----4-:R-:W2:Y:S04]  /*31e0*/  LDL R4, [R1+0x14] ;  /* 0x0000140001047983 */ /* 0x010ea80000100800 */
[----:B------:R-:W4:Y:S04]  /*31f0*/  LDL R6, [R1+0x1c] ;  /* 0x00001c0001067983 */ /* 0x000f280000100800 */
[----:B------:R-:W5:Y:S01]  /*3200*/  LDL R12, [R1+0x18] ;  /* 0x00001800010c7983 */ /* 0x000f620000100800 */
[----:B---3--:R-:W-:Y:S01]  /*3210*/  IADD3 R10, P3, R23, R14, RZ ;  /* 0x0000000e170a7210 */ /* 0x008fe20007f7e0ff */
[----:B------:R-:W-:Y:S01]  /*3220*/  IMAD.MOV.U32 R5, RZ, RZ, 0x20 ;  /* 0x00000020ff057424 */ /* 0x000fe200078e00ff */
[----:B------:R-:W-:Y:S04]  /*3230*/  BSSY B1, `(.L_x_13989) ;  /* 0x0000073000017945 */ /* 0x000fe80003800000 */
[----:B------:R-:W-:Y:S01]  /*3240*/  SEL R5, R5, 0xffffffe0, !P1 ;  /* 0xffffffe005057807 */ /* 0x000fe20004800000 */
[----:B--2---:R-:W-:-:S02]  /*3250*/  IMAD.X R11, R71, 0x1, R4, P3 ;  /* 0x00000001470b7824 */ /* 0x004fc400018e0604 */
[----:B------:R-:W-:-:S05]  /*3260*/  IMAD R4, R19, 0x2800, RZ ;  /* 0x0000280013047824 */ /* 0x000fca00078e02ff */
[----:B----4-:R-:W-:Y:S02]  /*3270*/  IADD3 R5, R5, R6, R4 ;  /* 0x0000000605057210 */ /* 0x010fe40007ffe004 */
[----:B-----5:R-:W-:-:S03]  /*3280*/  ISETP.GE.AND P3, PT, R12, R69, PT ;  /* 0x000000450c00720c */ /* 0x020fc60003f66270 */
[----:B------:R-:W-:-:S06]  /*3290*/  IMAD.IADD R4, R18, 0x1, R5 ;  /* 0x0000000112047824 */ /* 0x000fcc00078e0205 */
[----:B------:R-:W2:Y:S04]  /*32a0*/  LDS.128 R4, [R4+0xe000] ;  /* 0x00e0000004047984 */ /* 0x000ea80000000c00 */
[----:B------:R-:W-:Y:S05]  /*32b0*/  @P3 BRA `(.L_x_13990) ;  /* 0x0000000400a83947 */ /* 0x000fea0003800000 */
[--C-:B------:R-:W-:Y:S01]  /*32c0*/  SHF.R.U32.HI R31, RZ, 0x18, R9.reuse ;  /* 0x00000018ff1f7819 */ /* 0x100fe20000011609 */
[----:B--2---:R-:W-:Y:S01]  /*32d0*/  IMAD.MOV.U32 R12, RZ, RZ, R4 ;  /* 0x000000ffff0c7224 */ /* 0x004fe200078e0004 */
[----:B------:R-:W-:Y:S02]  /*32e0*/  LOP3.LUT R8, R9, 0xff, RZ, 0xc0, !PT ;  /* 0x000000ff09087812 */ /* 0x000fe400078ec0ff */
[----:B-1----:R-:W-:Y:S02]  /*32f0*/  SHF.R.U32.HI R13, RZ, 0x8, R9 ;  /* 0x00000008ff0d7819 */ /* 0x002fe40000011609 */
[----:B------:R-:W-:Y:S02]  /*3300*/  SHF.R.U32.HI R15, RZ, 0x8, R29 ;  /* 0x00000008ff0f7819 */ /* 0x000fe4000001161d */
[----:B------:R-:W-:Y:S01]  /*3310*/  SHF.R.U32.HI R30, RZ, 0x10, R9 ;  /* 0x00000010ff1e7819 */ /* 0x000fe20000011609 */
[----:B------:R-:W-:Y:S01]  /*3320*/  IMAD.MOV.U32 R9, RZ, RZ, R5 ;  /* 0x000000ffff097224 */ /* 0x000fe200078e0005 */
[----:B------:R-:W-:Y:S01]  /*3330*/  PRMT R8, R31, 0x654, R8 ;  /* 0x000006541f087816 */ /* 0x000fe20000000008 */
[----:B------:R-:W-:Y:S01]  /*3340*/  IMAD.SHL.U32 R15, R15, 0x100, RZ ;  /* 0x000001000f0f7824 */ /* 0x000fe200078e00ff */
[----:B------:R-:W-:-:S02]  /*3350*/  SHF.L.U32 R13, R13, 0x8, RZ ;  /* 0x000000080d0d7819 */ /* 0x000fc400000006ff */
[----:B------:R-:W-:Y:S02]  /*3360*/  SHF.R.U32.HI R28, RZ, 0x10, R29 ;  /* 0x00000010ff1c7819 */ /* 0x000fe4000001161d */
[----:B------:R-:W-:Y:S02]  /*3370*/  LOP3.LUT R14, R29, 0xff0000ff, RZ, 0xc0, !PT ;  /* 0xff0000ff1d0e7812 */ /* 0x000fe400078ec0ff */
        /* <DEDUP_REMOVED lines=31> */
[----:B------:R-:W-:-:S02]  /*3570*/  HADD2.F32 R28, -RZ, R13.H1_H1 ;  /* 0x3000000dff1c7230 */ /* 0x000fc40000004100 */
[----:B------:R-:W-:Y:S01]  /*3580*/  HADD2.F32 R15, -RZ, R13.H0_H0 ;  /* 0x2000000dff0f7230 */ /* 0x000fe20000004100 */
[----:B------:R-:W-:Y:S01]  /*3590*/  F2FP.SATFINITE.E4M3.F32.PACK_AB_MERGE_C R75, R72, R59, RZ ;  /* 0x0000003b484b723e */ /* 0x000fe200048070ff */
[--C-:B------:R-:W-:Y:S02]  /*35a0*/  HADD2.F32 R13, -RZ, R12.reuse.H0_H0 ;  /* 0x2000000cff0d7230 */ /* 0x100fe40000004100 */
[-C--:B------:R-:W-:Y:S01]  /*35b0*/  FMUL.FTZ R58, R28, R29.reuse ;  /* 0x0000001d1c3a7220 */ /* 0x080fe20000410000 */
[----:B------:R-:W-:Y:S02]  /*35c0*/  HADD2.F32 R14, -RZ, R12.H1_H1 ;  /* 0x3000000cff0e7230 */ /* 0x000fe40000004100 */
[----:B------:R-:W-:Y:S01]  /*35d0*/  FMUL.FTZ R29, R15, R29 ;  /* 0x0000001d0f1d7220 */ /* 0x000fe20000410000 */
[----:B------:R-:W-:Y:S01]  /*35e0*/  HADD2.F32 R12, -RZ, R70.H1_H1 ;  /* 0x30000046ff0c7230 */ /* 0x000fe20000004100 */
[----:B------:R-:W-:Y:S01]  /*35f0*/  F2FP.F16.E4M3.UNPACK_B R59, R8.H1 ;  /* 0x00000008ff3b723e */ /* 0x000fe200030006ff */
[----:B------:R-:W-:-:S02]  /*3600*/  HADD2.F32 R73, -RZ, R73.H0_H0 ;  /* 0x20000049ff497230 */ /* 0x000fc40000004100 */
[----:B------:R-:W-:Y:S02]  /*3610*/  HADD2.F32 R70, -RZ, R70.H0_H0 ;  /* 0x20000046ff467230 */ /* 0x000fe40000004100 */
[-C--:B------:R-:W-:Y:S01]  /*3620*/  FFMA.FTZ R58, R15, R12.reuse, -R58 ;  /* 0x0000000c0f3a7223 */ /* 0x080fe2000001083a */
[----:B------:R-:W-:Y:S01]  /*3630*/  FFMA.FTZ R29, R28, R12, R29 ;  /* 0x0000000c1c1d7223 */ /* 0x000fe2000001001d */
[C---:B------:R-:W-:Y:S01]  /*3640*/  FMUL.FTZ R30, R14.reuse, R73 ;  /* 0x000000490e1e7220 */ /* 0x040fe20000410000 */
[----:B------:R-:W-:Y:S01]  /*3650*/  F2FP.F16.E4M3.UNPACK_B R15, R7.H1 ;  /* 0x00000007ff0f723e */ /* 0x000fe200030006ff */
[C---:B------:R-:W-:Y:S01]  /*3660*/  FMUL.FTZ R73, R13.reuse, R73 ;  /* 0x000000490d497220 */ /* 0x040fe20000410000 */
[----:B------:R-:W-:Y:S01]  /*3670*/  F2FP.F16.E4M3.UNPACK_B R7, R7 ;  /* 0x00000007ff07723e */ /* 0x000fe200020006ff */
[----:B------:R-:W-:Y:S01]  /*3680*/  FFMA.FTZ R12, R13, R70, -R30 ;  /* 0x000000460d0c7223 */ /* 0x000fe2000001081e */
[----:B------:R-:W-:Y:S01]  /*3690*/  F2FP.SATFINITE.E4M3.F32.PACK_AB_MERGE_C R74, R29, R58, RZ ;  /* 0x0000003a1d4a723e */ /* 0x000fe200048070ff */
[----:B------:R-:W-:Y:S01]  /*36a0*/  FFMA.FTZ R13, R14, R70, R73 ;  /* 0x000000460e0d7223 */ /* 0x000fe20000010049 */
[--C-:B------:R-:W-:Y:S01]  /*36b0*/  HADD2.F32 R28, -RZ, R15.reuse.H0_H0 ;  /* 0x2000000fff1c7230 */ /* 0x100fe20000004100 */
[-C--:B------:R-:W-:Y:S01]  /*36c0*/  F2FP.F16.E4M3.UNPACK_B R30, R5.reuse.H1 ;  /* 0x00000005ff1e723e */ /* 0x080fe200030006ff */
[----:B------:R-:W-:Y:S01]  /*36d0*/  HADD2.F32 R15, -RZ, R15.H1_H1 ;  /* 0x3000000fff0f7230 */ /* 0x000fe20000004100 */
[----:B------:R-:W-:Y:S01]  /*36e0*/  F2FP.F16.E4M3.UNPACK_B R14, R6.H1 ;  /* 0x00000006ff0e723e */ /* 0x000fe200030006ff */
[----:B------:R-:W-:Y:S01]  /*36f0*/  HADD2.F32 R70, -RZ, R59.H1_H1 ;  /* 0x3000003bff467230 */ /* 0x000fe20000004100 */
        /* <DEDUP_REMOVED lines=11> */
[----:B------:R-:W-:Y:S01]  /*37b0*/  FMUL.FTZ R70, R28, R70 ;  /* 0x000000461c467220 */ /* 0x000fe20000410000 */
[----:B------:R-:W-:Y:S01]  /*37c0*/  FMUL.FTZ R69, R14, R69 ;  /* 0x000000450e457220 */ /* 0x000fe20000410000 */
[----:B------:R-:W-:-:S02]  /*37d0*/  HADD2.F32 R59, -RZ, R59.H0_H0 ;  /* 0x2000003bff3b7230 */ /* 0x000fc40000004100 */
[-C--:B------:R-:W-:Y:S01]  /*37e0*/  FFMA.FTZ R71, R14, R5.reuse, -R71 ;  /* 0x000000050e477223 */ /* 0x080fe20000010847 */
[----:B------:R-:W-:Y:S02]  /*37f0*/  HADD2.F32 R58, -RZ, R58.H0_H0 ;  /* 0x2000003aff3a7230 */ /* 0x000fe40000004100 */
        /* <DEDUP_REMOVED lines=22> */
.L_x_13990:
[----:B------:R-:W-:Y:S05]  /*3960*/  BSYNC B1 ;  /* 0x0000000000017941 */ /* 0x000fea0003800000 */
.L_x_13989:
[----:B--2---:R2:W-:Y:S01]  /*3970*/  ST.E.128 desc[UR40][R10.64], R4 ;  /* 0x000000040a007985 */ /* 0x0045e2000c101d28 */
[----:B------:R-:W-:Y:S05]  /*3980*/  BRA `(.L_x_13984) ;  /* 0x0000001400607947 */ /* 0x000fea0003800000 */
.L_x_13977:
[----:B------:R-:W0:Y:S01]  /*3990*/  S2R R7, SR_TID.X ;  /* 0x0000000000077919 */ /* 0x000e220000002100 */
[----:B------:R-:W-:Y:S01]  /*39a0*/  IMAD R66, R34, -0xa0, R2 ;  /* 0xffffff6022427824 */ /* 0x000fe200078e0202 */
[----:B------:R-:W2:Y:S04]  /*39b0*/  LDL R12, [R1+0xc] ;  /* 0x00000c00010c7983 */ /* 0x000ea80000100800 */
[----:B------:R-:W-:Y:S01]  /*39c0*/  VIMNMX R66, R66, 0xa0, PT ;  /* 0x000000a042427848 */ /* 0x000fe20003fe0100 */
[----:B0-----:R-:W-:-:S05]  /*39d0*/  VIADD R7, R7, 0xffffff80 ;  /* 0xffffff8007077836 */ /* 0x001fca0000000000 */
[----:B------:R-:W-:-:S04]  /*39e0*/  LEA.HI R7, R7, R7, RZ, 0x1 ;  /* 0x0000000707077211 */ /* 0x000fc800078f08ff */
[----:B------:R-:W-:-:S04]  /*39f0*/  SHF.R.S32.HI R7, RZ, 0x1, R7 ;  /* 0x00000001ff077819 */ /* 0x000fc80000011407 */
[----:B------:R-:W-:-:S04]  /*3a00*/  ISETP.GE.AND P3, PT, R7, R66, PT ;  /* 0x000000420700720c */ /* 0x000fc80003f66270 */
[----:B------:R-:W-:-:S13]  /*3a10*/  ISETP.GE.OR P4, PT, R16, R69, P3 ;  /* 0x000000451000720c */ /* 0x000fda0001f86670 */
[----:B------:R-:W0:Y:S08]  /*3a20*/  @!P4 LDC.64 R8, c[0x0][0x3e8] ;  /* 0x0000fa00ff08cb82 */ /* 0x000e300000000a00 */
[----:B------:R-:W1:Y:S01]  /*3a30*/  @!P4 LDC.64 R10, c[0x0][0x400] ;  /* 0x00010000ff0acb82 */ /* 0x000e620000000a00 */
[----:B------:R-:W-:Y:S01]  /*3a40*/  @!P4 IMAD.MOV.U32 R5, RZ, RZ, R54 ;  /* 0x000000ffff05c224 */ /* 0x000fe200078e0036 */
[----:B0-----:R-:W-:Y:S01]  /*3a50*/  @!P4 IADD3 R8, P5, P6, R36, R8, R4 ;  /* 0x000000082408c210 */ /* 0x001fe20007ebe004 */
[----:B------:R-:W-:-:S03]  /*3a60*/  @!P4 IMAD.MOV.U32 R4, RZ, RZ, R42 ;  /* 0x000000ffff04c224 */ /* 0x000fc600078e002a */
[----:B------:R-:W-:Y:S01]  /*3a70*/  @!P4 IADD3.X R9, R52, R9, R6, P5, P6 ;  /* 0x000000093409c210 */ /* 0x000fe20002fec406 */
[----:B------:R-:W-:Y:S02]  /*3a80*/  @!P4 IMAD R6, R50, R34, RZ ;  /* 0x000000223206c224 */ /* 0x000fe400078e02ff */
[----:B------:R-:W-:-:S04]  /*3a90*/  @!P4 IMAD.WIDE.U32 R4, R34, R44, R4 ;  /* 0x0000002c2204c225 */ /* 0x000fc800078e0004 */
[----:B------:R-:W-:Y:S01]  /*3aa0*/  @!P4 IMAD R6, R15, R44, R6 ;  /* 0x0000002c0f06c224 */ /* 0x000fe200078e0206 */
[----:B-1----:R-:W-:Y:S02]  /*3ab0*/  @!P4 IADD3 R10, P5, R4, R10, RZ ;  /* 0x0000000a040ac210 */ /* 0x002fe40007fbe0ff */
[----:B------:R-:W-:Y:S02]  /*3ac0*/  CS2R R30, SRZ ;  /* 0x00000000001e7805 */ /* 0x000fe4000001ff00 */
[----:B------:R-:W-:Y:S02]  /*3ad0*/  CS2R R28, SRZ ;  /* 0x00000000001c7805 */ /* 0x000fe4000001ff00 */
[----:B------:R-:W-:Y:S02]  /*3ae0*/  @!P4 IADD3.X R11, R11, R6, R5, P5, !PT ;  /* 0x000000060b0bc210 */ /* 0x000fe40002ffe405 */
[----:B------:R-:W-:Y:S02]  /*3af0*/  CS2R R4, SRZ ;  /* 0x0000000000047805 */ /* 0x000fe4000001ff00 */
[----:B------:R-:W-:Y:S01]  /*3b00*/  CS2R R6, SRZ ;  /* 0x0000000000067805 */ /* 0x000fe2000001ff00 */
[----:B------:R-:W3:Y:S05]  /*3b10*/  @!P4 LDG.E.128 R28, desc[UR40][R10.64] ;  /* 0x000000280a1cc981 */ /* 0x000eea000c1e1d00 */
[----:B------:R-:W4:Y:S01]  /*3b20*/  @!P4 LDG.E.128 R4, desc[UR40][R8.64] ;  /* 0x000000280804c981 */ /* 0x000f22000c1e1d00 */
[----:B------:R-:W-:-:S02]  /*3b30*/  ISETP.GE.AND P5, PT, R16, R69, PT ;  /* 0x000000451000720c */ /* 0x000fc40003fa6270 */
[----:B--2---:R-:W-:Y:S02]  /*3b40*/  ISETP.NE.AND P4, PT, R12, 0x3, PT ;  /* 0x000000030c00780c */ /* 0x004fe40003f85270 */
[----:B---3--:R-:W-:Y:S01]  /*3b50*/  MOV R74, R30 ;  /* 0x0000001e004a7202 */ /* 0x008fe20000000f00 */
[----:B------:R-:W-:Y:S02]  /*3b60*/  IMAD.MOV.U32 R76, RZ, RZ, R28 ;  /* 0x000000ffff4c7224 */ /* 0x000fe400078e001c */
[----:B----4-:R-:W-:Y:S02]  /*3b70*/  IMAD.MOV.U32 R75, RZ, RZ, R4 ;  /* 0x000000ffff4b7224 */ /* 0x010fe400078e0004 */
[----:B------:R-:W-:-:S06]  /*3b80*/  IMAD.MOV.U32 R73, RZ, RZ, R6 ;  /* 0x000000ffff497224 */ /* 0x000fcc00078e0006 */
[----:B------:R-:W-:Y:S05]  /*3b90*/  @!P4 BRA `(.L_x_13991) ;  /* 0x000000000004c947 */ /* 0x000fea0003800000 */
[----:B------:R-:W-:Y:S01]  /*3ba0*/  BPT.TRAP 0x1 ;  /* 0x000000040000795c */ /* 0x000fe20000300000 */
.L_x_13991:
[----:B------:R-:W2:Y:S01]  /*3bb0*/  LDL R8, [R1] ;  /* 0x0000000001087983 */ /* 0x000ea20000100800 */
[----:B------:R-:W-:Y:S01]  /*3bc0*/  IMAD R67, R19, 0x8, R18 ;  /* 0x0000000813437824 */ /* 0x000fe200078e0212 */
[----:B------:R-:W-:Y:S01]  /*3bd0*/  BSSY B1, `(.L_x_13992) ;  /* 0x0000004000017945 */ /* 0x000fe20003800000 */
[----:B--2---:R-:W-:-:S04]  /*3be0*/  SHF.L.U32 R68, R8, 0x1f, RZ ;  /* 0x0000001f08447819 */ /* 0x004fc800000006ff */
[----:B------:R-:W0:Y:S02]  /*3bf0*/  SYNCS.PHASECHK.TRANS64.TRYWAIT P6, [R67+URZ+0x13290], R68 ;  /* 0x01329044430075a7 */ /* 0x000e2400080c017f */
[----:B0-----:R-:W-:Y:S05]  /*3c00*/  @!P6 BRA `(.L_x_13993) ;  /* 0x0000014800ece947 */ /* 0x001fea0003800000 */
.L_x_14213:
[----:B------:R-:W-:Y:S05]  /*3c10*/  BSYNC B1 ;  /* 0x0000000000017941 */ /* 0x000fea0003800000 */
.L_x_13992:
[----:B------:R-:W-:-:S03]  /*3c20*/  UMOV UR4, 0xffffffff ;  /* 0xffffffff00047882 */ /* 0x000fc60000000000 */
[----:B------:R-:W-:Y:S05]  /*3c30*/  BRA.DIV UR4, `(.L_x_13994) ;  /* 0x0000014a04f47947 */ /* 0x000fea000b800000 */
[----:B------:R1:W2:Y:S04]  /*3c40*/  SHFL.IDX PT, R70, R13, RZ, 0x1e1f ;  /* 0x001e1fff0d467589 */ /* 0x0002a800000e0000 */
[----:B------:R-:W3:Y:S02]  /*3c50*/  SHFL.IDX PT, R72, R72, RZ, 0x1e1f ;  /* 0x001e1fff48487589 */ /* 0x000ee400000e0000 */
.L_x_14217:
[----:B------:R-:W4:Y:S02]  /*3c60*/  LDC R71, c[0x0][0x2f4] ;  /* 0x0000bd00ff477b82 */ /* 0x000f240000000800 */
[----:B----4-:R-:W-:-:S13]  /*3c70*/  ISETP.GE.OR P3, PT, R16, R71, P3 ;  /* 0x000000471000720c */ /* 0x010fda0001f66670 */
[----:B------:R-:W-:Y:S05]  /*3c80*/  @P3 BRA `(.L_x_13984) ;  /* 0x0000001000a03947 */ /* 0x000fea0003800000 */
[----:B------:R-:W4:Y:S04]  /*3c90*/  LDL R12, [R1+0x2c] ;  /* 0x00002c00010c7983 */ /* 0x000f280000100800 */
[----:B------:R-:W5:Y:S04]  /*3ca0*/  LDL R11, [R1+0x30] ;  /* 0x00003000010b7983 */ /* 0x000f680000100800 */
[----:B------:R-:W5:Y:S01]  /*3cb0*/  LDL R10, [R1+0x34] ;  /* 0x00003400010a7983 */ /* 0x000f620000100800 */
[----:B------:R-:W-:Y:S01]  /*3cc0*/  IMAD.IADD R9, R71, 0x1, -R48 ;  /* 0x0000000147097824 */ /* 0x000fe200078e0a30 */
[----:B---3--:R-:W-:Y:S01]  /*3cd0*/  IADD3 R58, P3, R55, R72, RZ ;  /* 0x00000048373a7210 */ /* 0x008fe20007f7e0ff */
[----:B------:R-:W-:Y:S03]  /*3ce0*/  BSSY B1, `(.L_x_13995) ;  /* 0x00000e6000017945 */ /* 0x000fe60003800000 */
[----:B------:R-:W-:-:S02]  /*3cf0*/  SEL R9, R48, R9, !P0 ;  /* 0x0000000930097207 */ /* 0x000fc40004000000 */
[----:B--2---:R-:W-:Y:S02]  /*3d00*/  LEA.HI.X.SX32 R59, R55, R70, 0x1, P3 ;  /* 0x00000046373b7211 */ /* 0x004fe400018f0eff */
[----:B------:R-:W-:-:S04]  /*3d10*/  SHF.R.S32.HI R8, RZ, 0x1f, R9 ;  /* 0x0000001fff087819 */ /* 0x000fc80000011409 */
[----:B------:R-:W-:Y:S01]  /*3d20*/  LEA.HI R8, R8, R9, RZ, 0x5 ;  /* 0x0000000908087211 */ /* 0x000fe200078f28ff */
[----:B------:R-:W-:-:S03]  /*3d30*/  IMAD R9, R19, 0x2800, R57 ;  /* 0x0000280013097824 */ /* 0x000fc600078e0239 */
[----:B------:R-:W-:Y:S01]  /*3d40*/  SHF.R.S32.HI R8, RZ, 0x5, R8 ;  /* 0x00000005ff087819 */ /* 0x000fe20000011408 */
[----:B------:R-:W-:-:S03]  /*3d50*/  IMAD.IADD R9, R18, 0x1, R9 ;  /* 0x0000000112097824 */ /* 0x000fc600078e0209 */
[----:B------:R-:W-:-:S05]  /*3d60*/  LEA.HI.SX32 R8, R35, R8, 0x1c ;  /* 0x0000000823087211 */ /* 0x000fca00078fe2ff */
[----:B------:R-:W-:-:S05]  /*3d70*/  IMAD.SHL.U32 R69, R8, 0x10, RZ ;  /* 0x0000001008457824 */ /* 0x000fca00078e00ff */
[----:B----4-:R-:W-:-:S04]  /*3d80*/  LOP3.LUT R8, R12, 0x30, R69, 0xf8, !PT ;  /* 0x000000300c087812 */ /* 0x010fc800078ef845 */
[----:B-----5:R-:W-:-:S05]  /*3d90*/  LOP3.LUT R8, R8, R11, RZ, 0x3c, !PT ;  /* 0x0000000b08087212 */ /* 0x020fca00078e3cff */
[----:B------:R-:W-:-:S04]  /*3da0*/  IMAD.IADD R8, R10, 0x1, R8 ;  /* 0x000000010a087824 */ /* 0x000fc800078e0208 */
[----:B------:R-:W-:-:S04]  /*3db0*/  IMAD R11, R19, 0x2800, R8 ;  /* 0x00002800130b7824 */ /* 0x000fc800078e0208 */
[----:B------:R-:W-:Y:S02]  /*3dc0*/  IMAD.IADD R12, R18, 0x1, R11 ;  /* 0x00000001120c7824 */ /* 0x000fe400078e020b */
[----:B------:R-:W2:Y:S04]  /*3dd0*/  LDS.128 R8, [R9+0xe000] ;  /* 0x00e0000009087984 */ /* 0x000ea80000000c00 */
[----:B-1----:R-:W1:Y:S01]  /*3de0*/  LDS.128 R12, [R12+0xe000] ;  /* 0x00e000000c0c7984 */ /* 0x002e620000000c00 */
        /* <DEDUP_REMOVED lines=11> */
[----:B------:R-:W-:Y:S01]  /*3ea0*/  SHF.R.U32.HI R7, RZ, 0x10, R31 ;  /* 0x00000010ff077819 */ /* 0x000fe2000001161f */
[----:B------:R-:W-:Y:S01]  /*3eb0*/  IMAD.SHL.U32 R31, R84, 0x100, RZ ;  /* 0x00000100541f7824 */ /* 0x000fe200078e00ff */
[----:B------:R-:W-:Y:S01]  /*3ec0*/  SHF.R.U32.HI R82, RZ, 0x10, R5 ;  /* 0x00000010ff527819 */ /* 0x000fe20000011605 */
[----:B------:R-:W-:Y:S01]  /*3ed0*/  IMAD.SHL.U32 R81, R81, 0x100, RZ ;  /* 0x0000010051517824 */ /* 0x000fe200078e00ff */
[----:B------:R-:W-:-:S02]  /*3ee0*/  SHF.R.U32.HI R77, RZ, 0x18, R29 ;  /* 0x00000018ff4d7819 */ /* 0x000fc4000001161d */
[----:B------:R-:W-:Y:S02]  /*3ef0*/  LOP3.LUT R30, R29, 0xff, RZ, 0xc0, !PT ;  /* 0x000000ff1d1e7812 */ /* 0x000fe400078ec0ff */
[----:B------:R-:W-:Y:S02]  /*3f00*/  PRMT R4, R87, 0x654, R4 ;  /* 0x0000065457047816 */ /* 0x000fe40000000004 */
[----:B------:R-:W-:Y:S02]  /*3f10*/  SHF.R.U32.HI R79, RZ, 0x8, R29 ;  /* 0x00000008ff4f7819 */ /* 0x000fe4000001161d */
[----:B------:R-:W-:Y:S02]  /*3f20*/  PRMT R30, R77, 0x654, R30 ;  /* 0x000006544d1e7816 */ /* 0x000fe4000000001e */
[----:B------:R-:W-:Y:S01]  /*3f30*/  LOP3.LUT R4, R4, 0xff00, R31, 0xf8, !PT ;  /* 0x0000ff0004047812 */ /* 0x000fe200078ef81f */
[----:B------:R-:W-:Y:S01]  /*3f40*/  IMAD.U32 R31, R82, 0x10000, RZ ;  /* 0x00010000521f7824 */ /* 0x000fe200078e00ff */
[----:B------:R-:W-:Y:S01]  /*3f50*/  PRMT R6, R85, 0x654, R6 ;  /* 0x0000065455067816 */ /* 0x000fe20000000006 */
[----:B------:R-:W-:Y:S01]  /*3f60*/  IMAD.SHL.U32 R79, R79, 0x100, RZ ;  /* 0x000001004f4f7824 */ /* 0x000fe200078e00ff */
[----:B------:R-:W-:-:S02]  /*3f70*/  SHF.L.U32 R77, R80, 0x8, RZ ;  /* 0x00000008504d7819 */ /* 0x000fc400000006ff */
[----:B------:R-:W-:Y:S01]  /*3f80*/  SHF.R.U32.HI R5, RZ, 0x10, R29 ;  /* 0x00000010ff057819 */ /* 0x000fe2000001161d */
[----:B-1----:R-:W-:Y:S01]  /*3f90*/  IMAD.MOV.U32 R29, RZ, RZ, R12 ;  /* 0x000000ffff1d7224 */ /* 0x002fe200078e000c */
[----:B------:R-:W-:Y:S02]  /*3fa0*/  LOP3.LUT R8, R6, 0xff00, R77, 0xf8, !PT ;  /* 0x0000ff0006087812 */ /* 0x000fe400078ef84d */
[----:B------:R-:W-:Y:S01]  /*3fb0*/  LOP3.LUT R6, R4, 0xff0000, R31, 0xf8, !PT ;  /* 0x00ff000004067812 */ /* 0x000fe200078ef81f */
[----:B------:R-:W-:Y:S01]  /*3fc0*/  IMAD.U32 R31, R83, 0x10000, RZ ;  /* 0x00010000531f7824 */ /* 0x000fe200078e00ff */
[----:B------:R-:W-:Y:S01]  /*3fd0*/  LOP3.LUT R82, R78, 0xff00, R81, 0xf8, !PT ;  /* 0x0000ff004e527812 */ /* 0x000fe200078ef851 */
[----:B------:R-:W-:Y:S01]  /*3fe0*/  IMAD.U32 R5, R5, 0x10000, RZ ;  /* 0x0001000005057824 */ /* 0x000fe200078e00ff */
[----:B------:R-:W-:Y:S01]  /*3ff0*/  LOP3.LUT R80, R30, 0xff00, R79, 0xf8, !PT ;  /* 0x0000ff001e507812 */ /* 0x000fe200078ef84f */
[----:B------:R-:W-:Y:S01]  /*4000*/  IMAD.U32 R83, R7, 0x10000, RZ ;  /* 0x0001000007537824 */ /* 0x000fe200078e00ff */
[----:B------:R-:W-:-:S02]  /*4010*/  F2FP.F16.E4M3.UNPACK_B R78, R76.H1 ;  /* 0x0000004cff4e723e */ /* 0x000fc400030006ff */
[----:B------:R-:W-:Y:S02]  /*4020*/  F2FP.F16.E4M3.UNPACK_B R77, R29.H1 ;  /* 0x0000001dff4d723e */ /* 0x000fe400030006ff */
[----:B------:R-:W-:Y:S01]  /*4030*/  F2FP.F16.E4M3.UNPACK_B R30, R28.H1 ;  /* 0x0000001cff1e723e */ /* 0x000fe200030006ff */
[----:B------:R-:W-:Y:S01]  /*4040*/  HADD2.F32 R81, -RZ, R78.H0_H0 ;  /* 0x2000004eff517230 */ /* 0x000fe20000004100 */
[----:B------:R-:W-:Y:S01]  /*4050*/  LOP3.LUT R4, R8, 0xff0000, R31, 0xf8, !PT ;  /* 0x00ff000008047812 */ /* 0x000fe200078ef81f */
[--C-:B------:R-:W-:Y:S01]  /*4060*/  HADD2.F32 R12, -RZ, R77.reuse.H0_H0 ;  /* 0x2000004dff0c7230 */ /* 0x100fe20000004100 */
[----:B------:R-:W-:Y:S01]  /*4070*/  F2FP.F16.E4M3.UNPACK_B R31, R75.H1 ;  /* 0x0000004bff1f723e */ /* 0x000fe200030006ff */
[----:B------:R-:W-:Y:S01]  /*4080*/  HADD2.F32 R8, -RZ, R30.H0_H0 ;  /* 0x2000001eff087230 */ /* 0x000fe20000004100 */
[----:B------:R-:W-:Y:S01]  /*4090*/  LOP3.LUT R7, R80, 0xff0000, R5, 0xf8, !PT ;  /* 0x00ff000050077812 */ /* 0x000fe200078ef805 */
[----:B------:R-:W-:Y:S02]  /*40a0*/  HADD2.F32 R77, -RZ, R77.H1_H1 ;  /* 0x3000004dff4d7230 */ /* 0x000fe40000004100 */
[----:B------:R-:W-:Y:S01]  /*40b0*/  FMUL.FTZ R85, R12, R81 ;  /* 0x000000510c557220 */ /* 0x000fe20000410000 */
[----:B------:R-:W-:-:S02]  /*40c0*/  HADD2.F32 R79, -RZ, R31.H0_H0 ;  /* 0x2000001fff4f7230 */ /* 0x000fc40000004100 */
[----:B------:R-:W-:Y:S01]  /*40d0*/  FMUL.FTZ R81, R8, R81 ;  /* 0x0000005108517220 */ /* 0x000fe20000410000 */
[----:B------:R-:W-:Y:S01]  /*40e0*/  LOP3.LUT R5, R82, 0xff0000, R83, 0xf8, !PT ;  /* 0x00ff000052057812 */ /* 0x000fe200078ef853 */
[----:B------:R-:W-:Y:S02]  /*40f0*/  HADD2.F32 R80, -RZ, R31.H1_H1 ;  /* 0x3000001fff507230 */ /* 0x000fe40000004100 */
[----:B------:R-:W-:Y:S01]  /*4100*/  FFMA.FTZ R12, R12, R79, R81 ;  /* 0x0000004f0c0c7223 */ /* 0x000fe20000010051 */
[----:B------:R-:W-:Y:S01]  /*4110*/  HADD2.F32 R82, -RZ, R78.H1_H1 ;  /* 0x3000004eff527230 */ /* 0x000fe20000004100 */
[----:B------:R-:W-:Y:S01]  /*4120*/  F2FP.F16.E4M3.UNPACK_B R81, R76 ;  /* 0x0000004cff51723e */ /* 0x000fe200020006ff */
[----:B------:R-:W-:Y:S01]  /*4130*/  HADD2.F32 R31, -RZ, R30.H1_H1 ;  /* 0x3000001eff1f7230 */ /* 0x000fe20000004100 */
[----:B------:R-:W-:Y:S01]  /*4140*/  F2FP.F16.E4M3.UNPACK_B R78, R75 ;  /* 0x0000004bff4e723e */ /* 0x000fe200020006ff */
[----:B------:R-:W-:Y:S01]  /*4150*/  FFMA.FTZ R8, R8, R79, -R85 ;  /* 0x0000004f08087223 */ /* 0x000fe20000010855 */
        /* <DEDUP_REMOVED lines=30> */
[--C-:B------:R-:W-:Y:S02]  /*4340*/  HADD2.F32 R78, -RZ, R76.reuse.H0_H0 ;  /* 0x2000004cff4e7230 */ /* 0x100fe40000004100 */
[-C--:B------:R-:W-:Y:S01]  /*4350*/  FMUL.FTZ R87, R80, R85.reuse ;  /* 0x0000005550577220 */ /* 0x080fe20000410000 */
[----:B------:R-:W-:Y:S01]  /*4360*/  HADD2.F32 R84, -RZ, R81.H1_H1 ;  /* 0x30000051ff547230 */ /* 0x000fe20000004100 */
[----:B------:R-:W-:Y:S01]  /*4370*/  F2FP.SATFINITE.E4M3.F32.PACK_AB_MERGE_C R8, R29, R8, RZ ;  /* 0x000000081d08723e */ /* 0x000fe200048070ff */
[----:B------:R-:W-:Y:S02]  /*4380*/  HADD2.F32 R81, -RZ, R79.H1_H1 ;  /* 0x3000004fff517230 */ /* 0x000fe40000004100 */
[----:B------:R-:W-:Y:S01]  /*4390*/  FMUL.FTZ R85, R78, R85 ;  /* 0x000000554e557220 */ /* 0x000fe20000410000 */
[----:B------:R-:W-:-:S02]  /*43a0*/  HADD2.F32 R79, -RZ, R76.H1_H1 ;  /* 0x3000004cff4f7230 */ /* 0x000fc40000004100 */
[-C--:B------:R-:W-:Y:S01]  /*43b0*/  FFMA.FTZ R76, R78, R83.reuse, -R87 ;  /* 0x000000534e4c7223 */ /* 0x080fe20000010857 */
[----:B------:R-:W-:Y:S01]  /*43c0*/  F2FP.F16.E4M3.UNPACK_B R78, R74 ;  /* 0x0000004aff4e723e */ /* 0x000fe200020006ff */
[----:B------:R-:W-:Y:S01]  /*43d0*/  FMUL.FTZ R86, R81, R84 ;  /* 0x0000005451567220 */ /* 0x000fe20000410000 */
[----:B------:R-:W-:Y:S01]  /*43e0*/  F2FP.F16.E4M3.UNPACK_B R74, R14 ;  /* 0x0000000eff4a723e */ /* 0x000fe200020006ff */
[----:B------:R-:W-:Y:S01]  /*43f0*/  FMUL.FTZ R88, R79, R84 ;  /* 0x000000544f587220 */ /* 0x000fe20000410000 */
[----:B------:R-:W-:Y:S01]  /*4400*/  FFMA.FTZ R84, R80, R83, R85 ;  /* 0x0000005350547223 */ /* 0x000fe20000010055 */
[----:B------:R-:W-:Y:S01]  /*4410*/  HADD2.F32 R82, -RZ, R82.H1_H1 ;  /* 0x30000052ff527230 */ /* 0x000fe20000004100 */
[----:B------:R-:W-:Y:S01]  /*4420*/  F2FP.SATFINITE.E4M3.F32.PACK_AB_MERGE_C R12, R31, R12, RZ ;  /* 0x0000000c1f0c723e */ /* 0x000fe200048070ff */
[--C-:B------:R-:W-:Y:S01]  /*4430*/  HADD2.F32 R80, -RZ, R78.reuse.H0_H0 ;  /* 0x2000004eff507230 */ /* 0x100fe20000004100 */
[----:B------:R-:W-:Y:S01]  /*4440*/  F2FP.SATFINITE.E4M3.F32.PACK_AB_MERGE_C R8, R75, R30, R8 ;  /* 0x0000001e4b08723e */ /* 0x000fe20004807008 */
[----:B------:R-:W-:Y:S01]  /*4450*/  HADD2.F32 R83, -RZ, R78.H1_H1 ;  /* 0x3000004eff537230 */ /* 0x000fe20000004100 */
[----:B------:R-:W-:Y:S01]  /*4460*/  F2FP.F16.E4M3.UNPACK_B R78, R73 ;  /* 0x00000049ff4e723e */ /* 0x000fe200020006ff */
[----:B------:R-:W-:-:S02]  /*4470*/  HADD2.F32 R73, -RZ, R74.H0_H0 ;  /* 0x2000004aff497230 */ /* 0x000fc40000004100 */
[-C--:B------:R-:W-:Y:S01]  /*4480*/  FFMA.FTZ R89, R79, R82.reuse, -R86 ;  /* 0x000000524f597223 */ /* 0x080fe20000010856 */
[----:B------:R-:W-:Y:S02]  /*4490*/  HADD2.F32 R14, -RZ, R10.H0_H0 ;  /* 0x2000000aff0e7230 */ /* 0x000fe40000004100 */
[----:B------:R-:W-:Y:S01]  /*44a0*/  FFMA.FTZ R91, R81, R82, R88 ;  /* 0x00000052515b7223 */ /* 0x000fe20000010058 */
[----:B------:R-:W-:Y:S02]  /*44b0*/  HADD2.F32 R74, -RZ, R74.H1_H1 ;  /* 0x3000004aff4a7230 */ /* 0x000fe40000004100 */
[-C--:B------:R-:W-:Y:S01]  /*44c0*/  FMUL.FTZ R85, R73, R80.reuse ;  /* 0x0000005049557220 */ /* 0x080fe20000410000 */
[----:B------:R-:W-:Y:S02]  /*44d0*/  HADD2.F32 R10, -RZ, R10.H1_H1 ;  /* 0x3000000aff0a7230 */ /* 0x000fe40000004100 */
[----:B------:R-:W-:Y:S01]  /*44e0*/  FMUL.FTZ R80, R14, R80 ;  /* 0x000000500e507220 */ /* 0x000fe20000410000 */
[----:B------:R-:W-:-:S02]  /*44f0*/  HADD2.F32 R79, -RZ, R78.H0_H0 ;  /* 0x2000004eff4f7230 */ /* 0x000fc40000004100 */
[----:B------:R-:W-:Y:S01]  /*4500*/  FMUL.FTZ R87, R74, R83 ;  /* 0x000000534a577220 */ /* 0x000fe20000410000 */
[----:B------:R-:W-:Y:S01]  /*4510*/  HADD2.F32 R81, -RZ, R78.H1_H1 ;  /* 0x3000004eff517230 */ /* 0x000fe20000004100 */
[----:B------:R-:W-:Y:S01]  /*4520*/  F2FP.F16.E4M3.UNPACK_B R31, R13 ;  /* 0x0000000dff1f723e */ /* 0x000fe200020006ff */
[----:B------:R-:W-:Y:S01]  /*4530*/  FMUL.FTZ R83, R10, R83 ;  /* 0x000000530a537220 */ /* 0x000fe20000410000 */
[----:B------:R-:W-:Y:S01]  /*4540*/  F2FP.F16.E4M3.UNPACK_B R30, R7 ;  /* 0x00000007ff1e723e */ /* 0x000fe200020006ff */
[----:B------:R-:W-:Y:S01]  /*4550*/  FFMA.FTZ R85, R14, R79, -R85 ;  /* 0x0000004f0e557223 */ /* 0x000fe20000010855 */
[----:B------:R-:W-:Y:S01]  /*4560*/  F2FP.F16.E4M3.UNPACK_B R29, R9 ;  /* 0x00000009ff1d723e */ /* 0x000fe200020006ff */
[----:B------:R-:W-:Y:S01]  /*4570*/  FFMA.FTZ R14, R73, R79, R80 ;  /* 0x0000004f490e7223 */ /* 0x000fe20000010050 */
[----:B------:R-:W-:Y:S01]  /*4580*/  FFMA.FTZ R10, R10, R81, -R87 ;  /* 0x000000510a0a7223 */ /* 0x000fe20000010857 */
[----:B------:R-:W-:Y:S01]  /*4590*/  F2FP.SATFINITE.E4M3.F32.PACK_AB_MERGE_C R12, R77, R28, R12 ;  /* 0x0000001c4d0c723e */ /* 0x000fe2000480700c */
[----:B------:R-:W-:Y:S01]  /*45a0*/  HADD2.F32 R73, -RZ, R31.H0_H0 ;  /* 0x2000001fff497230 */ /* 0x000fe20000004100 */
[----:B------:R-:W-:Y:S01]  /*45b0*/  F2FP.SATFINITE.E4M3.F32.PACK_AB_MERGE_C R76, R89, R76, RZ ;  /* 0x0000004c594c723e */ /* 0x000fe200048070ff */
[----:B------:R-:W-:Y:S01]  /*45c0*/  HADD2.F32 R77, -RZ, R30.H0_H0 ;  /* 0x2000001eff4d7230 */ /* 0x000fe20000004100 */
[----:B------:R-:W-:Y:S01]  /*45d0*/  F2FP.F16.E4M3.UNPACK_B R75, R6 ;  /* 0x00000006ff4b723e */ /* 0x000fe200020006ff */
[----:B------:R-:W-:Y:S01]  /*45e0*/  HADD2.F32 R28, -RZ, R29.H0_H0 ;  /* 0x2000001dff1c7230 */ /* 0x000fe20000004100 */
[----:B------:R-:W-:Y:S01]  /*45f0*/  F2FP.SATFINITE.E4M3.F32.PACK_AB_MERGE_C R10, R10, R85, R76 ;  /* 0x000000550a0a723e */ /* 0x000fe2000480704c */
[----:B------:R-:W-:Y:S01]  /*4600*/  FFMA.FTZ R83, R74, R81, R83 ;  /* 0x000000514a537223 */ /* 0x000fe20000010053 */
[----:B------:R-:W-:Y:S01]  /*4610*/  FMUL.FTZ R79, R73, R77 ;  /* 0x0000004d494f7220 */ /* 0x000fe20000410000 */
[----:B------:R-:W-:-:S02]  /*4620*/  HADD2.F32 R76, -RZ, R75.H0_H0 ;  /* 0x2000004bff4c7230 */ /* 0x000fc40000004100 */
[C---:B------:R-:W-:Y:S01]  /*4630*/  FMUL.FTZ R78, R28.reuse, R77 ;  /* 0x0000004d1c4e7220 */ /* 0x040fe20000410000 */
[----:B------:R-:W-:Y:S01]  /*4640*/  HADD2.F32 R74, -RZ, R31.H1_H1 ;  /* 0x3000001fff4a7230 */ /* 0x000fe20000004100 */
[----:B------:R-:W-:Y:S01]  /*4650*/  F2FP.F16.E4M3.UNPACK_B R13, R13.H1 ;  /* 0x0000000dff0d723e */ /* 0x000fe200030006ff */
        /* <DEDUP_REMOVED lines=11> */
[----:B------:R-:W-:-:S02]  /*4710*/  HADD2.F32 R73, -RZ, R13.H0_H0 ;  /* 0x2000000dff497230 */ /* 0x000fc40000004100 */
[----:B------:R-:W-:Y:S01]  /*4720*/  FFMA.FTZ R30, R74, R75, R77 ;  /* 0x0000004b4a1e7223 */ /* 0x000fe2000001004d */
[--C-:B------:R-:W-:Y:S01]  /*4730*/  HADD2.F32 R78, -RZ, R76.reuse.H0_H0 ;  /* 0x2000004cff4e7230 */ /* 0x100fe20000004100 */
[----:B------:R-:W-:Y:S01]  /*4740*/  F2FP.SATFINITE.E4M3.F32.PACK_AB_MERGE_C R84, R91, R84, RZ ;  /* 0x000000545b54723e */ /* 0x000fe200048070ff */
[----:B------:R-:W-:Y:S01]  /*4750*/  HADD2.F32 R7, -RZ, R31.H0_H0 ;  /* 0x2000001fff077230 */ /* 0x000fe20000004100 */
[----:B------:R-:W-:Y:S01]  /*4760*/  F2FP.F16.E4M3.UNPACK_B R75, R15 ;  /* 0x0000000fff4b723e */ /* 0x000fe200020006ff */
[----:B------:R-:W-:Y:S02]  /*4770*/  HADD2.F32 R74, -RZ, R13.H1_H1 ;  /* 0x3000000dff4a7230 */ /* 0x000fe40000004100 */
[-C--:B------:R-:W-:Y:S01]  /*4780*/  FMUL.FTZ R80, R73, R78.reuse ;  /* 0x0000004e49507220 */ /* 0x080fe20000410000 */
[----:B------:R-:W-:Y:S02]  /*4790*/  HADD2.F32 R13, -RZ, R76.H1_H1 ;  /* 0x3000004cff0d7230 */ /* 0x000fe40000004100 */
[----:B------:R-:W-:Y:S01]  /*47a0*/  FMUL.FTZ R78, R7, R78 ;  /* 0x0000004e074e7220 */ /* 0x000fe20000410000 */
[----:B------:R-:W-:Y:S01]  /*47b0*/  HADD2.F32 R76, -RZ, R6.H0_H0 ;  /* 0x20000006ff4c7230 */ /* 0x000fe20000004100 */
[----:B------:R-:W-:Y:S01]  /*47c0*/  F2FP.F16.E4M3.UNPACK_B R81, R5 ;  /* 0x00000005ff51723e */ /* 0x000fe200020006ff */
[----:B------:R-:W-:-:S02]  /*47d0*/  HADD2.F32 R31, -RZ, R31.H1_H1 ;  /* 0x3000001fff1f7230 */ /* 0x000fc40000004100 */
[CC--:B------:R-:W-:Y:S01]  /*47e0*/  FMUL.FTZ R82, R74.reuse, R13.reuse ;  /* 0x0000000d4a527220 */ /* 0x0c0fe20000410000 */
[----:B------:R-:W-:Y:S02]  /*47f0*/  HADD2.F32 R77, -RZ, R6.H1_H1 ;  /* 0x30000006ff4d7230 */ /* 0x000fe40000004100 */
[-C--:B------:R-:W-:Y:S01]  /*4800*/  FFMA.FTZ R6, R7, R76.reuse, -R80 ;  /* 0x0000004c07067223 */ /* 0x080fe20000010850 */
[----:B------:R-:W-:Y:S01]  /*4810*/  FFMA.FTZ R7, R73, R76, R78 ;  /* 0x0000004c49077223 */ /* 0x000fe2000001004e */
[----:B------:R-:W-:Y:S01]  /*4820*/  FMUL.FTZ R73, R31, R13 ;  /* 0x0000000d1f497220 */ /* 0x000fe20000410000 */
[----:B------:R-:W-:Y:S01]  /*4830*/  F2FP.SATFINITE.E4M3.F32.PACK_AB_MERGE_C R14, R83, R14, R84 ;  /* 0x0000000e530e723e */ /* 0x000fe20004807054 */
[----:B------:R-:W-:Y:S01]  /*4840*/  FFMA.FTZ R13, R31, R77, -R82 ;  /* 0x0000004d1f0d7223 */ /* 0x000fe20000010852 */
        /* <DEDUP_REMOVED lines=15> */
[----:B------:R-:W-:Y:S02]  /*4940*/  HADD2.F32 R73, -RZ, R11.H0_H0 ;  /* 0x2000000bff497230 */ /* 0x000fe40000004100 */
[----:B------:R-:W-:Y:S01]  /*4950*/  FMUL.FTZ R88, R15, R4 ;  /* 0x000000040f587220 */ /* 0x000fe20000410000 */
[----:B------:R-:W-:Y:S02]  /*4960*/  HADD2.F32 R76, -RZ, R76.H1_H1 ;  /* 0x3000004cff4c7230 */ /* 0x000fe40000004100 */
[----:B------:R-:W-:Y:S01]  /*4970*/  FMUL.FTZ R90, R5, R84 ;  /* 0x00000054055a7220 */ /* 0x000fe20000410000 */
[----:B------:R-:W-:Y:S02]  /*4980*/  HADD2.F32 R83, -RZ, R83.H1_H1 ;  /* 0x30000053ff537230 */ /* 0x000fe40000004100 */
[----:B------:R-:W-:Y:S01]  /*4990*/  FFMA.FTZ R4, R15, R80, -R86 ;  /* 0x000000500f047223 */ /* 0x000fe20000010856 */
[----:B------:R-:W-:-:S02]  /*49a0*/  HADD2.F32 R11, -RZ, R11.H1_H1 ;  /* 0x3000000bff0b7230 */ /* 0x000fc40000004100 */
[----:B------:R-:W-:Y:S01]  /*49b0*/  FFMA.FTZ R88, R77, R80, R88 ;  /* 0x000000504d587223 */ /* 0x000fe20000010058 */
        /* <DEDUP_REMOVED lines=24> */
.L_x_13996:
[----:B------:R-:W-:Y:S05]  /*4b40*/  BSYNC B1 ;  /* 0x0000000000017941 */ /* 0x000fea0003800000 */
.L_x_13995:
[----:B--2---:R2:W-:Y:S01]  /*4b50*/  ST.E.128 desc[UR40][R58.64], R8 ;  /* 0x000000083a007985 */ /* 0x0045e2000c101d28 */
[----:B------:R-:W-:-:S13]  /*4b60*/  ISETP.GE.AND P3, PT, R69, R71, PT ;  /* 0x000000474500720c */ /* 0x000fda0003f66270 */
[----:B------:R-:W-:Y:S05]  /*4b70*/  @P3 BRA `(.L_x_13984) ;  /* 0x0000000000e43947 */ /* 0x000fea0003800000 */
[----:B------:R-:W-:-:S04]  /*4b80*/  IADD3 R4, P3, R72, R69, RZ ;  /* 0x0000004548047210 */ /* 0x000fc80007f7e0ff */
[----:B------:R-:W-:-:S05]  /*4b90*/  LEA.HI.X.SX32 R5, R69, R70, 0x1, P3 ;  /* 0x0000004645057211 */ /* 0x000fca00018f0eff */
[----:B-1----:R1:W-:Y:S01]  /*4ba0*/  ST.E.128 desc[UR40][R4.64], R12 ;  /* 0x0000000c04007985 */ /* 0x0023e2000c101d28 */
[----:B------:R-:W-:Y:S05]  /*4bb0*/  BRA `(.L_x_13984) ;  /* 0x0000000000d47947 */ /* 0x000fea0003800000 */
.L_x_13976:
[----:B------:R-:W2:Y:S02]  /*4bc0*/  LDL R4, [R1+0xc] ;  /* 0x00000c0001047983 */ /* 0x000ea40000100800 */
[----:B--2---:R-:W-:-:S13]  /*4bd0*/  ISETP.NE.AND P4, PT, R4, 0x3, PT ;  /* 0x000000030400780c */ /* 0x004fda0003f85270 */
[----:B------:R-:W-:Y:S05]  /*4be0*/  @!P4 BRA `(.L_x_13997) ;  /* 0x000000000004c947 */ /* 0x000fea0003800000 */
[----:B------:R-:W-:Y:S01]  /*4bf0*/  BPT.TRAP 0x1 ;  /* 0x000000040000795c */ /* 0x000fe20000300000 */
.L_x_13997:
[----:B------:R-:W2:Y:S01]  /*4c00*/  LDL R4, [R1] ;  /* 0x0000000001047983 */ /* 0x000ea20000100800 */
[----:B------:R-:W-:Y:S01]  /*4c10*/  IMAD R67, R19, 0x8, R18 ;  /* 0x0000000813437824 */ /* 0x000fe200078e0212 */
[----:B------:R-:W-:Y:S01]  /*4c20*/  BSSY B1, `(.L_x_13998) ;  /* 0x0000005000017945 */ /* 0x000fe20003800000 */
[----:B------:R-:W-:Y:S02]  /*4c30*/  SHF.R.S32.HI R64, RZ, 0x1f, R62 ;  /* 0x0000001fff407819 */ /* 0x000fe4000001143e */
[----:B--2---:R-:W-:-:S04]  /*4c40*/  SHF.L.U32 R68, R4, 0x1f, RZ ;  /* 0x0000001f04447819 */ /* 0x004fc800000006ff */
[----:B------:R-:W0:Y:S02]  /*4c50*/  SYNCS.PHASECHK.TRANS64.TRYWAIT P3, [R67+URZ+0x13290], R68 ;  /* 0x01329044430075a7 */ /* 0x000e24000806017f */
[----:B0-----:R-:W-:Y:S05]  /*4c60*/  @!P3 BRA `(.L_x_13999) ;  /* 0x0000013c0030b947 */ /* 0x001fea0003800000 */
.L_x_14218:
[----:B------:R-:W-:Y:S05]  /*4c70*/  BSYNC B1 ;  /* 0x0000000000017941 */ /* 0x000fea0003800000 */
.L_x_13998:
        /* <DEDUP_REMOVED lines=28> */
.L_x_14222:
[----:B------:R-:W-:Y:S05]  /*4e40*/  @!P3 BRA `(.L_x_13984) ;  /* 0x000000000030b947 */ /* 0x000fea0003800000 */
[----:B-1----:R-:W4:Y:S01]  /*4e50*/  LDL R4, [R1+0x14] ;  /* 0x0000140001047983 */ /* 0x002f220000100800 */
[----:B------:R-:W-:Y:S02]  /*4e60*/  ULDC UR4, c[0x0][0x2f4] ;  /* 0x0000bd0000047ab9 */ /* 0x000fe40000000800 */
[----:B------:R-:W-:-:S13]  /*4e70*/  ISETP.GE.AND P3, PT, R16, UR4, PT ;  /* 0x0000000410007c0c */ /* 0x000fda000bf66270 */
[----:B---3--:R-:W-:-:S04]  /*4e80*/  @!P3 IADD3 R10, P5, R16, R14, RZ ;  /* 0x0000000e100ab210 */ /* 0x008fc80007fbe0ff */
[----:B--2---:R-:W-:Y:S02]  /*4e90*/  @!P3 IADD3.X R11, R5, R17, RZ, P5, !PT ;  /* 0x00000011050bb210 */ /* 0x004fe40002ffe4ff */
[----:B------:R-:W-:-:S13]  /*4ea0*/  ISETP.GE.AND P5, PT, R23, UR4, PT ;  /* 0x0000000417007c0c */ /* 0x000fda000bfa6270 */
[----:B------:R-:W-:-:S05]  /*4eb0*/  @!P5 IADD3 R8, P6, R23, R14, RZ ;  /* 0x0000000e1708d210 */ /* 0x000fca0007fde0ff */
[----:B----4-:R-:W-:Y:S02]  /*4ec0*/  @!P5 IMAD.X R9, R5, 0x1, R4, P6 ;  /* 0x000000010509d824 */ /* 0x010fe400030e0604 */
[----:B------:R-:W1:Y:S04]  /*4ed0*/  @!P3 LDS.128 R4, [R63+0xe000] ;  /* 0x00e000003f04b984 */ /* 0x000e680000000c00 */
[----:B-1----:R-:W-:Y:S04]  /*4ee0*/  @!P3 ST.E.128 desc[UR40][R10.64], R4 ;  /* 0x000000040a00b985 */ /* 0x002fe8000c101d28 */
[----:B------:R-:W1:Y:S04]  /*4ef0*/  @!P5 LDS.128 R4, [R60+0xe000] ;  /* 0x00e000003c04d984 */ /* 0x000e680000000c00 */
[----:B-1----:R4:W-:Y:S02]  /*4f00*/  @!P5 ST.E.128 desc[UR40][R8.64], R4 ;  /* 0x000000040800d985 */ /* 0x0029e4000c101d28 */
.L_x_13984:
[----:B------:R-:W-:Y:S05]  /*4f10*/  BSYNC B0 ;  /* 0x0000000000007941 */ /* 0x000fea0003800000 */
.L_x_13975:
[----:B-12-4-:R-:W1:Y:S01]  /*4f20*/  S2R R4, SR_TID.X ;  /* 0x0000000000047919 */ /* 0x016e620000002100 */
[----:B------:R-:W-:Y:S01]  /*4f30*/  @!PT LDS RZ, [RZ] ;  /* 0x00000000fffff984 */ /* 0x000fe20000000800 */
[----:B------:R-:W-:Y:S01]  /*4f40*/  @!PT LDS RZ, [RZ] ;  /* 0x00000000fffff984 */ /* 0x000fe20000000800 */
[----:B------:R-:W-:Y:S01]  /*4f50*/  @!PT LDS RZ, [RZ] ;  /* 0x00000000fffff984 */ /* 0x000fe20000000800 */
[----:B------:R-:W-:Y:S01]  /*4f60*/  @!PT LDS RZ, [RZ] ;  /* 0x00000000fffff984 */ /* 0x000fe20000000800 */
[----:B------:R2:W-:Y:S06]  /*4f70*/  MEMBAR.ALL.CTA ;  /* 0x0000000000007992 */ /* 0x0005ec0000008000 */
[----:B--2---:R-:W2:Y:S01]  /*4f80*/  FENCE.VIEW.ASYNC.S ;  /* 0x00000000000073c6 */ /* 0x004ea20000000000 */
[----:B------:R-:W-:Y:S05]  /*4f90*/  WARPSYNC.ALL ;  /* 0x0000000000007948 */ /* 0x000fea0003800000 */
[----:B------:R-:W-:Y:S01]  /*4fa0*/  BSSY B0, `(.L_x_14001) ;  /* 0x0000008000007945 */ /* 0x000fe20003800000 */
[----:B--2---:R2:W-:Y:S01]  /*4fb0*/  BAR.SYNC.DEFER_BLOCKING R46, 0x80 ;  /* 0x0002002e0000751d */ /* 0x0045e20000010000 */
[----:B-1----:R-:W-:-:S13]  /*4fc0*/  LOP3.LUT P3, RZ, R4, 0x7f, RZ, 0xc0, !PT ;  /* 0x0000007f04ff7812 */ /* 0x002fda000786c0ff */
[----:B------:R-:W-:-:S05]  /*4fd0*/  @!P3 VIADD R4, R67, 0x132a0 ;  /* 0x000132a04304b836 */ /* 0x000fca0000000000 */
[----:B------:R-:W-:-:S04]  /*4fe0*/  @!P3 PRMT R4, RZ, 0x654, R4 ;  /* 0x00000654ff04b816 */ /* 0x000fc80000000004 */
[----:B------:R2:W-:Y:S01]  /*4ff0*/  @!P3 SYNCS.ARRIVE.TRANS64.RED.A1T0 RZ, [R4+URZ], RZ ;  /* 0x000000ff04ffb9a7 */ /* 0x0005e2000810043f */
[----:B------:R-:W-:Y:S05]  /*5000*/  @!P4 BRA `(.L_x_14002) ;  /* 0x000000000004c947 */ /* 0x000fea0003800000 */
[----:B------:R-:W-:Y:S01]  /*5010*/  BPT.TRAP 0x1 ;  /* 0x000000040000795c */ /* 0x000fe20000300000 */
.L_x_14002:
[----:B------:R-:W-:Y:S05]  /*5020*/  BSYNC B0 ;  /* 0x0000000000007941 */ /* 0x000fea0003800000 */
.L_x_14001:
[----:B------:R-:W1:Y:S01]  /*5030*/  SYNCS.PHASECHK.TRANS64.TRYWAIT P4, [R67+URZ+0x132b0], R68 ;  /* 0x0132b044430075a7 */ /* 0x000e62000808017f */
[----:B------:R-:W-:Y:S04]  /*5040*/  BSSY B0, `(.L_x_14003) ;  /* 0x0000002000007945 */ /* 0x000fe80003800000 */
[----:B-1----:R-:W-:Y:S05]  /*5050*/  @!P4 BRA `(.L_x_14004) ;  /* 0x00000138008cc947 */ /* 0x002fea0003800000 */
.L_x_14223:
[----:B------:R-:W-:Y:S05]  /*5060*/  BSYNC B0 ;  /* 0x0000000000007941 */ /* 0x000fea0003800000 */
.L_x_14003:
[----:B------:R-:W4:Y:S01]  /*5070*/  S2R R8, SR_TID.X ;  /* 0x0000000000087919 */ /* 0x000f220000002100 */
[----:B------:R-:W-:Y:S01]  /*5080*/  ULDC.64 UR4, c[0x0][0x328] ;  /* 0x0000ca0000047ab9 */ /* 0x000fe20000000a00 */
[----:B------:R-:W-:Y:S01]  /*5090*/  ULDC.64 UR6, c[0x0][0x318] ;  /* 0x0000c60000067ab9 */ /* 0x000fe20000000a00 */
[----:B------:R-:W-:Y:S01]  /*50a0*/  IMAD R7, R64, UR4, RZ ;  /* 0x0000000440077c24 */ /* 0x000fe2000f8e02ff */
[----:B------:R-:W-:Y:S01]  /*50b0*/  BSSY B0, `(.L_x_14005) ;  /* 0x0000021000007945 */ /* 0x000fe20003800000 */
[----:B--2---:R-:W-:-:S04]  /*50c0*/  IMAD.WIDE.U32 R4, R62, UR4, RZ ;  /* 0x000000043e047c25 */ /* 0x004fc8000f8e00ff */
        /* <DEDUP_REMOVED lines=11> */
[----:B----4-:R-:W-:-:S03]  /*5180*/  VIADD R8, R8, 0xffffff80 ;  /* 0xffffff8008087836 */ /* 0x010fc60000000000 */
[----:B------:R-:W-:Y:S02]  /*5190*/  IADD3.X R5, R5, UR7, RZ, P4, !PT ;  /* 0x0000000705057c10 */ /* 0x000fe4000a7fe4ff */
[----:B------:R-:W-:Y:S01]  /*51a0*/  LEA.HI R8, R8, R8, RZ, 0x1 ;  /* 0x0000000808087211 */ /* 0x000fe200078f08ff */
[----:B------:R-:W2:Y:S03]  /*51b0*/  SHFL.IDX PT, R4, R4, RZ, 0x1e1f ;  /* 0x001e1fff04047589 */ /* 0x000ea600000e0000 */
[----:B------:R-:W-:Y:S01]  /*51c0*/  SHF.R.S32.HI R8, RZ, 0x1, R8 ;  /* 0x00000001ff087819 */ /* 0x000fe20000011408 */
[----:B------:R-:W4:Y:S03]  /*51d0*/  SHFL.IDX PT, R5, R5, RZ, 0x1e1f ;  /* 0x001e1fff05057589 */ /* 0x000f2600000e0000 */
[----:B------:R-:W-:-:S13]  /*51e0*/  ISETP.GT.AND P4, PT, R66, R8, PT ;  /* 0x000000084200720c */ /* 0x000fda0003f84270 */
[----:B------:R-:W-:Y:S05]  /*51f0*/  @!P4 BRA `(.L_x_14006) ;  /* 0x000000000030c947 */ /* 0x000fea0003800000 */
[----:B------:R-:W5:Y:S01]  /*5200*/  LDL R12, [R1+0x14] ;  /* 0x00001400010c7983 */ /* 0x000f620000100800 */
[----:B------:R-:W-:Y:S02]  /*5210*/  ULDC UR4, c[0x0][0x2f4] ;  /* 0x0000bd0000047ab9 */ /* 0x000fe40000000800 */
[----:B------:R-:W-:-:S13]  /*5220*/  ISETP.GE.AND P4, PT, R16, UR4, PT ;  /* 0x0000000410007c0c */ /* 0x000fda000bf86270 */
[----:B--2---:R-:W-:-:S05]  /*5230*/  @!P4 IADD3 R10, P5, R16, R4, RZ ;  /* 0x00000004100ac210 */ /* 0x004fca0007fbe0ff */
[----:B----4-:R-:W-:Y:S01]  /*5240*/  @!P4 IMAD.X R11, R5, 0x1, R17, P5 ;  /* 0x00000001050bc824 */ /* 0x010fe200028e0611 */
[----:B------:R-:W-:-:S13]  /*5250*/  ISETP.GE.AND P5, PT, R23, UR4, PT ;  /* 0x0000000417007c0c */ /* 0x000fda000bfa6270 */
[----:B------:R-:W-:-:S05]  /*5260*/  @!P5 IADD3 R8, P6, R23, R4, RZ ;  /* 0x000000041708d210 */ /* 0x000fca0007fde0ff */
[----:B-----5:R-:W-:Y:S02]  /*5270*/  @!P5 IMAD.X R9, R5, 0x1, R12, P6 ;  /* 0x000000010509d824 */ /* 0x020fe400030e060c */
[----:B------:R-:W2:Y:S04]  /*5280*/  @!P4 LDS.128 R4, [R63+0x6000] ;  /* 0x006000003f04c984 */ /* 0x000ea80000000c00 */
[----:B--2---:R-:W-:Y:S04]  /*5290*/  @!P4 ST.E.128 desc[UR40][R10.64], R4 ;  /* 0x000000040a00c985 */ /* 0x004fe8000c101d28 */
[----:B------:R-:W2:Y:S04]  /*52a0*/  @!P5 LDS.128 R4, [R60+0x6000] ;  /* 0x006000003c04d984 */ /* 0x000ea80000000c00 */
[----:B--2---:R2:W-:Y:S02]  /*52b0*/  @!P5 ST.E.128 desc[UR40][R8.64], R4 ;  /* 0x000000040800d985 */ /* 0x0045e4000c101d28 */
.L_x_14006:
[----:B------:R-:W-:Y:S05]  /*52c0*/  BSYNC B0 ;  /* 0x0000000000007941 */ /* 0x000fea0003800000 */
.L_x_14005:
[----:B--2-4-:R-:W2:Y:S01]  /*52d0*/  LDL.LU R5, [R1] ;  /* 0x0000000001057983 */ /* 0x014ea20000300800 */
[----:B01----:R-:W-:Y:S02]  /*52e0*/  @!P3 VIADD R67, R67, 0x132c0 ;  /* 0x000132c04343b836 */ /* 0x003fe40000000000 */
        /* <DEDUP_REMOVED lines=13> */
[----:B------:R-:W-:Y:S02]  /*53c0*/  PLOP3.LUT P3, PT, PT, PT, PT, 0x8, 0x0 ;  /* 0x000000000000781c */ /* 0x000fe40003f6e170 */
[----:B--2---:R-:W-:-:S05]  /*53d0*/  LOP3.LUT R5, R5, R4, RZ, 0x3c, !PT ;  /* 0x0000000405057212 */ /* 0x004fca00078e3cff */
[----:B------:R1:W-:Y:S01]  /*53e0*/  STL [R1], R5 ;  /* 0x0000000501007387 */ /* 0x0003e20000100800 */
[----:B------:R-:W-:Y:S05]  /*53f0*/  @P2 BRA `(.L_x_14007) ;  /* 0xffffffcc00b82947 */ /* 0x000fea000383ffff */
.L_x_13970:
[----:B------:R-:W-:Y:S04]  /*5400*/  BSSY B0, `(.L_x_14008) ;  /* 0x0000004000007945 */ /* 0x000fe80003800000 */
[----:B------:R-:W-:Y:S05]  /*5410*/  @P3 BRA `(.L_x_14009) ;  /* 0x0000000000083947 */ /* 0x000fea0003800000 */
[----:B------:R-:W2:Y:S02]  /*5420*/  FENCE.VIEW.ASYNC.G ;  /* 0x00000000000073c6 */ /* 0x000ea40000000100 */
[----:B--2---:R-:W-:Y:S06]  /*5430*/  BAR.ARV 0xc, 0x200 ;  /* 0x0308000000007b1d */ /* 0x004fec0000002000 */
.L_x_14009:
[----:B------:R-:W-:Y:S05]  /*5440*/  BSYNC B0 ;  /* 0x0000000000007941 */ /* 0x000fea0003800000 */
.L_x_14008:
[----:B------:R-:W2:Y:S01]  /*5450*/  LDL R0, [R1+0x24] ;  /* 0x0000240001007983 */ /* 0x000ea20000100800 */
[----:B------:R-:W-:Y:S01]  /*5460*/  ULDC.64 UR4, c[0x0][0x990] ;  /* 0x0002640000047ab9 */ /* 0x000fe20000000a00 */
[----:B------:R-:W-:Y:S02]  /*5470*/  ULDC.64 UR6, c[0x0][0x998] ;  /* 0x0002660000067ab9 */ /* 0x000fe40000000a00 */
[----:B------:R-:W4:Y:S04]  /*5480*/  LDL R2, [R1+0x50] ;  /* 0x0000500001027983 */ /* 0x000f280000100800 */
[----:B------:R-:W3:Y:S01]  /*5490*/  LDL R4, [R1+0x38] ;  /* 0x0000380001047983 */ /* 0x000ee20000100800 */
[----:B------:R-:W-:Y:S02]  /*54a0*/  ISETP.NE.U32.AND P0, PT, RZ, UR4, PT ;  /* 0x00000004ff007c0c */ /* 0x000fe4000bf05070 */
[----:B------:R-:W-:-:S02]  /*54b0*/  ISETP.NE.U32.AND P1, PT, RZ, UR6, PT ;  /* 0x00000006ff007c0c */ /* 0x000fc4000bf25070 */
[----:B------:R-:W-:Y:S02]  /*54c0*/  ISETP.NE.AND.EX P0, PT, RZ, UR5, PT, P0 ;  /* 0x00000005ff007c0c */ /* 0x000fe4000bf05300 */
[----:B------:R-:W-:-:S11]  /*54d0*/  ISETP.NE.AND.EX P1, PT, RZ, UR7, PT, P1 ;  /* 0x00000007ff007c0c */ /* 0x000fd6000bf25310 */
[----:B0-----:R-:W4:Y:S08]  /*54e0*/  @P0 LDC.64 R6, c[0x0][0x9a8] ;  /* 0x00026a00ff060b82 */ /* 0x001f300000000a00 */
[----:B------:R-:W0:Y:S08]  /*54f0*/  @P1 LDC.64 R8, c[0x0][0x9b8] ;  /* 0x00026e00ff081b82 */ /* 0x000e300000000a00 */
[----:B------:R-:W1:Y:S08]  /*5500*/  @P0 LDC.64 R10, c[0x0][0x9b0] ;  /* 0x00026c00ff0a0b82 */ /* 0x000e700000000a00 */
[----:B------:R-:W1:Y:S01]  /*5510*/  @P1 LDC.64 R12, c[0x0][0x9c0] ;  /* 0x00027000ff0c1b82 */ /* 0x000e620000000a00 */
[----:B--2---:R-:W-:Y:S01]  /*5520*/  LOP3.LUT P4, RZ, R0, 0x4, RZ, 0xc0, !PT ;  /* 0x0000000400ff7812 */ /* 0x004fe2000788c0ff */
[----:B----4-:R-:W-:-:S02]  /*5530*/  @P0 IMAD R0, R2, R6, RZ ;  /* 0x0000000602000224 */ /* 0x010fc400078e02ff */
[----:B0-----:R-:W-:Y:S02]  /*5540*/  @P1 IMAD R2, R2, R8, RZ ;  /* 0x0000000802021224 */ /* 0x001fe400078e02ff */
[C---:B---3--:R-:W-:Y:S02]  /*5550*/  @P0 IMAD R7, R4.reuse, R7, R0 ;  /* 0x0000000704070224 */ /* 0x048fe400078e0200 */
[C---:B------:R-:W-:Y:S02]  /*5560*/  @P1 IMAD R9, R4.reuse, R9, R2 ;  /* 0x0000000904091224 */ /* 0x040fe400078e0202 */
[----:B------:R-:W-:-:S04]  /*5570*/  @P0 IMAD.WIDE.U32 R2, R4, R6, RZ ;  /* 0x0000000604020225 */ /* 0x000fc800078e00ff */
[----:B-1----:R-:W-:-:S04]  /*5580*/  @P1 IMAD.WIDE.U32 R4, R4, R8, RZ ;  /* 0x0000000804041225 */ /* 0x002fc800078e00ff */
[----:B------:R-:W-:Y:S01]  /*5590*/  @P0 IMAD.IADD R3, R3, 0x1, R7 ;  /* 0x0000000103030824 */ /* 0x000fe200078e0207 */
[----:B------:R-:W-:Y:S01]  /*55a0*/  @P1 IADD3 R5, R5, R9, RZ ;  /* 0x0000000905051210 */ /* 0x000fe20007ffe0ff */
[----:B------:R-:W-:Y:S02]  /*55b0*/  IMAD.MOV.U32 R0, RZ, RZ, 0x3f800000 ;  /* 0x3f800000ff007424 */ /* 0x000fe400078e00ff */
[----:B------:R-:W-:-:S04]  /*55c0*/  @P0 IMAD.WIDE.U32 R2, R22, R10, R2 ;  /* 0x0000000a16020225 */ /* 0x000fc800078e0002 */
[----:B------:R-:W-:Y:S01]  /*55d0*/  @P1 IMAD.WIDE.U32 R6, R22, R12, R4 ;  /* 0x0000000c16061225 */ /* 0x000fe200078e0004 */
[----:B------:R-:W-:Y:S01]  /*55e0*/  @P0 LEA R4, P2, R2, UR4, 0x2 ;  /* 0x0000000402040c11 */ /* 0x000fe2000f8410ff */
[----:B------:R-:W-:Y:S02]  /*55f0*/  ULDC UR4, c[0x0][0x988] ;  /* 0x0002620000047ab9 */ /* 0x000fe40000000800 */
[----:B------:R-:W-:Y:S01]  /*5600*/  @P0 IMAD R5, R22, R11, R3 ;  /* 0x0000000b16050224 */ /* 0x000fe200078e0203 */
[----:B------:R-:W-:Y:S01]  /*5610*/  @P1 LEA R8, P3, R6, UR6, 0x2 ;  /* 0x0000000606081c11 */ /* 0x000fe2000f8610ff */
[----:B------:R-:W-:-:S03]  /*5620*/  @P1 IMAD R3, R22, R13, R7 ;  /* 0x0000000d16031224 */ /* 0x000fc600078e0207 */
[----:B------:R-:W-:Y:S02]  /*5630*/  @P0 LEA.HI.X R5, R2, UR5, R5, 0x2, P2 ;  /* 0x0000000502050c11 */ /* 0x000fe400090f1405 */
[----:B------:R-:W-:Y:S01]  /*5640*/  @P1 LEA.HI.X R9, R6, UR7, R3, 0x2, P3 ;  /* 0x0000000706091c11 */ /* 0x000fe200098f1403 */
[----:B------:R-:W-:-:S04]  /*5650*/  IMAD.MOV.U32 R3, RZ, RZ, 0x3f800000 ;  /* 0x3f800000ff037424 */ /* 0x000fc800078e00ff */
[----:B------:R-:W2:Y:S04]  /*5660*/  @P1 LDG.E R0, desc[UR40][R8.64] ;  /* 0x0000002808001981 */ /* 0x000ea8000c1e1900 */
[----:B------:R-:W2:Y:S01]  /*5670*/  @P0 LDG.E R3, desc[UR40][R4.64] ;  /* 0x0000002804030981 */ /* 0x000ea2000c1e1900 */
[----:B------:R-:W-:Y:S01]  /*5680*/  BSSY B0, `(.L_x_14010) ;  /* 0x0000023000007945 */ /* 0x000fe20003800000 */
[----:B--2---:R-:W-:Y:S01]  /*5690*/  FMUL.FTZ R0, R3, R0 ;  /* 0x0000000003007220 */ /* 0x004fe20000410000 */
[----:B------:R-:W-:-:S03]  /*56a0*/  IMAD.MOV.U32 R3, RZ, RZ, RZ ;  /* 0x000000ffff037224 */ /* 0x000fc600078e00ff */
        /* <DEDUP_REMOVED lines=29> */
[----:B------:R-:W-:-:S05]  /*5880*/  MOV R3, R5 ;  /* 0x0000000500037202 */ /* 0x000fca0000000f00 */
[----:B------:R-:W-:Y:S01]  /*5890*/  @!P2 IMAD.MOV R3, RZ, RZ, -R3 ;  /* 0x000000ffff03a224 */ /* 0x000fe200078e0a03 */
[----:B------:R-:W-:-:S07]  /*58a0*/  @!P1 LOP3.LUT R3, RZ, R9, RZ, 0x33, !PT ;  /* 0x00000009ff039212 */ /* 0x000fce00078e33ff */
.L_x_14011:
[----:B------:R-:W-:Y:S05]  /*58b0*/  BSYNC B0 ;  /* 0x0000000000007941 */ /* 0x000fea0003800000 */
.L_x_14010:
[----:B------:R-:W2:Y:S01]  /*58c0*/  LDL R0, [R1+0x58] ;  /* 0x0000580001007983 */ /* 0x000ea20000100800 */
[----:B------:R-:W-:Y:S02]  /*58d0*/  PLOP3.LUT P0, PT, PT, PT, PT, 0x80, 0x0 ;  /* 0x000000000000781c */ /* 0x000fe40003f0f070 */
[----:B------:R-:W-:Y:S02]  /*58e0*/  CS2R R14, SRZ ;  /* 0x00000000000e7805 */ /* 0x000fe4000001ff00 */
        /* <DEDUP_REMOVED lines=17> */
[----:B------:R-:W-:Y:S02]  /*5a00*/  IMAD.MOV.U32 R45, RZ, RZ, RZ ;  /* 0x000000ffff2d7224 */ /* 0x000fe400078e00ff */
[----:B--2---:R-:W-:-:S05]  /*5a10*/  IMAD R0, R0, R3, RZ ;  /* 0x0000000300007224 */ /* 0x004fca00078e02ff */
        /* <DEDUP_REMOVED lines=11> */
[----:B------:R-:W-:-:S06]  /*5ad0*/  SHF.R.S32.HI R0, RZ, 0x7, R0 ;  /* 0x00000007ff007819 */ /* 0x000fcc0000011400 */
        /* <DEDUP_REMOVED lines=24> */
.L_x_14014:
[----:B------:R-:W-:Y:S05]  /*5c60*/  BSYNC B6 ;  /* 0x0000000000067941 */ /* 0x000fea0003800000 */
.L_x_14013:
        /* <DEDUP_REMOVED lines=13> */
.L_x_14018:
[----:B-1----:R1:W2:Y:S02]  /*5d40*/  SYNCS.PHASECHK.TRANS64.TRYWAIT P0, [R18+URZ+0x13200], R3 ;  /* 0x01320003120075a7 */ /* 0x0022a4000800017f */
[----:B--2---:R-:W-:Y:S05]  /*5d50*/  @!P0 NANOSLEEP.SYNCS 0x989680 ;  /* 0x009896800000895d */ /* 0x004fea0003900000 */
[----:B------:R-:W2:Y:S02]  /*5d60*/  @!P0 SYNCS.PHASECHK.TRANS64 P0, [R18+URZ+0x13200], R3 ;  /* 0x01320003120085a7 */ /* 0x000ea4000800007f */
[----:B--2---:R-:W-:Y:S05]  /*5d70*/  @!P0 BRA `(.L_x_14018) ;  /* 0xfffffffc00f08947 */ /* 0x004fea000383ffff */
.L_x_14017:
[----:B------:R-:W-:Y:S05]  /*5d80*/  BSYNC B0 ;  /* 0x0000000000007941 */ /* 0x000fea0003800000 */
.L_x_14016:
[----:B------:R-:W-:Y:S05]  /*5d90*/  BRA `(.L_x_14019) ;  /* 0x00000028003c7947 */ /* 0x000fea0003800000 */
.L_x_14015:
        /* <DEDUP_REMOVED lines=19> */
[----:B------:R-:W-:Y:S01]  /*5ed0*/  IMAD.U32 R4, RZ, RZ, UR4 ;  /* 0x00000004ff047e24 */ /* 0x000fe2000f8e00ff */
[----:B------:R0:W1:Y:S01]  /*5ee0*/  LDC.64 R14, c[0x4][R0] ;  /* 0x01000000000e7b82 */ /* 0x0000620000000a00 */
[----:B------:R-:W-:Y:S01]  /*5ef0*/  MOV R5, UR5 ;  /* 0x0000000500057c02 */ /* 0x000fe20008000f00 */
        /* <DEDUP_REMOVED lines=10> */
.L_x_14021:
[----:B------:R-:W-:Y:S05]  /*5fa0*/  BSYNC B6 ;  /* 0x0000000000067941 */ /* 0x000fea0003800000 */
.L_x_14020:
[----:B------:R-:W0:Y:S01]  /*5fb0*/  S2R R20, SR_TID.X ;  /* 0x0000000000147919 */ /* 0x000e220000002100 */
[----:B------:R-:W-:Y:S01]  /*5fc0*/  ULDC.U8 UR4, c[0x0][0x410] ;  /* 0x0001040000047ab9 */ /* 0x000fe20000000000 */
[----:B------:R-:W-:Y:S01]  /*5fd0*/  BSSY B0, `(.L_x_14022) ;  /* 0x0000263000007945 */ /* 0x000fe20003800000 */
[----:B------:R-:W-:Y:S01]  /*5fe0*/  ISETP.NE.AND P0, PT, RZ, UR4, PT ;  /* 0x00000004ff007c0c */ /* 0x000fe2000bf05270 */
[----:B0-----:R-:W-:-:S05]  /*5ff0*/  VIADD R20, R20, 0xffffff80 ;  /* 0xffffff8014147836 */ /* 0x001fca0000000000 */
[----:B------:R-:W-:-:S04]  /*6000*/  LEA.HI R35, R20, R20, RZ, 0x1 ;  /* 0x0000001414237211 */ /* 0x000fc800078f08ff */
[----:B------:R-:W-:-:S05]  /*6010*/  SHF.R.S32.HI R35, RZ, 0x1, R35 ;  /* 0x00000001ff237819 */ /* 0x000fca0000011423 */
[----:B------:R-:W-:Y:S01]  /*6020*/  IMAD R4, R25, 0xc0, R35 ;  /* 0x000000c019047824 */ /* 0x000fe200078e0223 */
[----:B------:R-:W-:Y:S06]  /*6030*/  @!P0 BRA `(.L_x_14023) ;  /* 0x0000001000cc8947 */ /* 0x000fec0003800000 */
[----:B------:R-:W-:-:S03]  /*6040*/  UMOV UR4, 0xffffffff ;  /* 0xffffffff00047882 */ /* 0x000fc60000000000 */
[----:B------:R-:W-:Y:S05]  /*6050*/  BRA.DIV UR4, `(.L_x_14024) ;  /* 0x0000012a04a07947 */ /* 0x000fea000b800000 */
[----:B------:R0:W1:Y:S04]  /*6060*/  SHFL.IDX PT, R29, R28, RZ, 0x1e1f ;  /* 0x001e1fff1c1d7589 */ /* 0x00006800000e0000 */
[----:B------:R0:W2:Y:S04]  /*6070*/  SHFL.IDX PT, R14, R32, RZ, 0x1e1f ;  /* 0x001e1fff200e7589 */ /* 0x0000a800000e0000 */
[----:B------:R0:W3:Y:S04]  /*6080*/  SHFL.IDX PT, R0, R30, RZ, 0x1e1f ;  /* 0x001e1fff1e007589 */ /* 0x0000e800000e0000 */
[----:B------:R0:W4:Y:S02]  /*6090*/  SHFL.IDX PT, R3, R31, RZ, 0x1e1f ;  /* 0x001e1fff1f037589 */ /* 0x00012400000e0000 */
.L_x_14229:
        /* <DEDUP_REMOVED lines=9> */
[----:B-----5:R-:W-:-:S04]  /*6130*/  LEA.HI R5, R6, R6, RZ, 0x1 ;  /* 0x0000000606057211 */ /* 0x020fc800078f08ff */
[----:B------:R-:W-:-:S05]  /*6140*/  LOP3.LUT R5, R5, 0xfffffffe, RZ, 0xc0, !PT ;  /* 0xfffffffe05057812 */ /* 0x000fca00078ec0ff */
[----:B------:R-:W-:-:S05]  /*6150*/  IMAD.IADD R5, R6, 0x1, -R5 ;  /* 0x0000000106057824 */ /* 0x000fca00078e0a05 */
[----:B------:R-:W-:Y:S01]  /*6160*/  SHF.L.U32 R27, R5, 0x1f, RZ ;  /* 0x0000001f051b7819 */ /* 0x000fe200000006ff */
[----:B------:R-:W-:Y:S06]  /*6170*/  @P0 BRA `(.L_x_14026) ;  /* 0x0000000000580947 */ /* 0x000fec0003800000 */
[----:B------:R-:W3:Y:S01]  /*6180*/  LDL R15, [R1+0x18] ;  /* 0x00001800010f7983 */ /* 0x000ee20000100800 */
[----:B------:R-:W-:Y:S01]  /*6190*/  ULDC UR4, c[0x0][0x3f4] ;  /* 0x0000fd0000047ab9 */ /* 0x000fe20000000800 */
[----:B------:R-:W-:Y:S02]  /*61a0*/  CS2R R10, SRZ ;  /* 0x00000000000a7805 */ /* 0x000fe4000001ff00 */
[----:B------:R-:W-:Y:S02]  /*61b0*/  ISETP.GE.AND P4, PT, R156, UR4, PT ;  /* 0x000000049c007c0c */ /* 0x000fe4000bf86270 */
[----:B------:R-:W-:Y:S02]  /*61c0*/  CS2R R20, SRZ ;  /* 0x0000000000147805 */ /* 0x000fe4000001ff00 */
[----:B------:R-:W-:-:S09]  /*61d0*/  CS2R R12, SRZ ;  /* 0x00000000000c7805 */ /* 0x000fd2000001ff00 */
[C---:B--2---:R-:W-:Y:S02]  /*61e0*/  @!P4 IADD3 R30, P1, R156.reuse, R14, RZ ;  /* 0x0000000e9c1ec210 */ /* 0x044fe40007f3e0ff */
[----:B------:R-:W-:Y:S02]  /*61f0*/  @!P4 SHF.R.S32.HI R8, RZ, 0x1f, R156 ;  /* 0x0000001fff08c819 */ /* 0x000fe4000001149c */
[----:B-1----:R-:W-:-:S03]  /*6200*/  @!P4 IADD3 R4, P0, R156, R29, RZ ;  /* 0x0000001d9c04c210 */ /* 0x002fc60007f1e0ff */
[----:B----4-:R-:W-:Y:S01]  /*6210*/  @!P4 IMAD.X R31, R3, 0x1, R8, P1 ;  /* 0x00000001031fc824 */ /* 0x010fe200008e0608 */
[----:B---3--:R-:W-:-:S04]  /*6220*/  @!P4 IADD3.X R5, R0, R8, RZ, P0, !PT ;  /* 0x000000080005c210 */ /* 0x008fc800007fe4ff */
[----:B------:R0:W5:Y:S04]  /*6230*/  @!P4 LD.E.64 R12, desc[UR40][R30.64] ;  /* 0x000000281e0cc980 */ /* 0x000168000c101b00 */
[----:B------:R0:W5:Y:S01]  /*6240*/  @!P4 LD.E.64 R20, desc[UR40][R4.64] ;  /* 0x000000280414c980 */ /* 0x000162000c101b00 */
[----:B------:R-:W-:Y:S02]  /*6250*/  ISETP.GE.AND P5, PT, R15, UR4, PT ;  /* 0x000000040f007c0c */ /* 0x000fe4000bfa6270 */
[----:B------:R-:W-:-:S11]  /*6260*/  SHF.R.S32.HI R9, RZ, 0x1f, R15 ;  /* 0x0000001fff097819 */ /* 0x000fd6000001140f */
[C---:B------:R-:W-:Y:S02]  /*6270*/  @!P5 IADD3 R6, P2, R15.reuse, R29, RZ ;  /* 0x0000001d0f06d210 */ /* 0x040fe40007f5e0ff */
[----:B------:R-:W-:-:S03]  /*6280*/  @!P5 IADD3 R14, P3, R15, R14, RZ ;  /* 0x0000000e0f0ed210 */ /* 0x000fc60007f7e0ff */
[--C-:B------:R-:W-:Y:S02]  /*6290*/  @!P5 IMAD.X R7, R0, 0x1, R9.reuse, P2 ;  /* 0x000000010007d824 */ /* 0x100fe400010e0609 */
[----:B------:R-:W-:Y:S01]  /*62a0*/  @!P5 IMAD.X R15, R3, 0x1, R9, P3 ;  /* 0x00000001030fd824 */ /* 0x000fe200018e0609 */
[----:B------:R-:W-:Y:S02]  /*62b0*/  CS2R R8, SRZ ;  /* 0x0000000000087805 */ /* 0x000fe4000001ff00 */
[----:B------:R0:W5:Y:S04]  /*62c0*/  @!P5 LD.E.64 R10, desc[UR40][R6.64] ;  /* 0x00000028060ad980 */ /* 0x000168000c101b00 */
[----:B------:R0:W5:Y:S02]  /*62d0*/  @!P5 LD.E.64 R8, desc[UR40][R14.64] ;  /* 0x000000280e08d980 */ /* 0x000164000c101b00 */
.L_x_14026:
[----:B------:R-:W-:Y:S05]  /*62e0*/  BSYNC B1 ;  /* 0x0000000000017941 */ /* 0x000fea0003800000 */
.L_x_14025:
[----:B------:R-:W1:Y:S01]  /*62f0*/  SYNCS.PHASECHK.TRANS64.TRYWAIT P0, [R18+URZ+0x13200], R27 ;  /* 0x0132001b120075a7 */ /* 0x000e62000800017f */
[----:B---3--:R-:W-:Y:S01]  /*6300*/  IMAD R0, R25, -0xc0, R28 ;  /* 0xffffff4019007824 */ /* 0x008fe200078e021c */
[----:B------:R-:W-:Y:S04]  /*6310*/  BSSY B1, `(.L_x_14027) ;  /* 0x0000004000017945 */ /* 0x000fe80003800000 */
[----:B------:R-:W-:-:S04]  /*6320*/  VIMNMX R0, R0, 0xc0, PT ;  /* 0x000000c000007848 */ /* 0x000fc80003fe0100 */
[----:B------:R-:W-:Y:S01]  /*6330*/  ISETP.GE.AND P1, PT, R35, R0, PT ;  /* 0x000000002300720c */ /* 0x000fe20003f26270 */
[----:B-1----:R-:W-:-:S12]  /*6340*/  @!P0 BRA `(.L_x_14028) ;  /* 0x0000012800548947 */ /* 0x002fd80003800000 */
.L_x_14230:
[----:B------:R-:W-:Y:S05]  /*6350*/  BSYNC B1 ;  /* 0x0000000000017941 */ /* 0x000fea0003800000 */
.L_x_14027:
[----:B------:R-:W-:Y:S05]  /*6360*/  @P1 BRA `(.L_x_14029) ;  /* 0x0000002000a41947 */ /* 0x000fea0003800000 */
[----:B------:R-:W3:Y:S01]  /*6370*/  LDL R0, [R1+0x18] ;  /* 0x0000180001007983 */ /* 0x000ee20000100800 */
[----:B----4-:R-:W4:Y:S03]  /*6380*/  LDC R3, c[0x0][0x3f4] ;  /* 0x0000fd00ff037b82 */ /* 0x010f260000000800 */
[----:B------:R0:W5:Y:S01]  /*6390*/  LDL R37, [R1+0x1c] ;  /* 0x00001c0001257983 */ /* 0x0001620000100800 */
[----:B------:R-:W-:Y:S01]  /*63a0*/  BSSY B1, `(.L_x_14030) ;  /* 0x000007b000017945 */ /* 0x000fe20003800000 */
[-C--:B----4-:R-:W-:Y:S02]  /*63b0*/  ISETP.GE.AND P0, PT, R156, R3.reuse, PT ;  /* 0x000000039c00720c */ /* 0x090fe40003f06270 */
[----:B---3--:R-:W-:-:S11]  /*63c0*/  ISETP.GE.AND P1, PT, R0, R3, PT ;  /* 0x000000030000720c */ /* 0x008fd60003f26270 */
[----:B0-----:R-:W-:Y:S05]  /*63d0*/  @P0 BRA `(.L_x_14031) ;  /* 0x0000000400dc0947 */ /* 0x001fea0003800000 */
[----:B-----5:R-:W-:Y:S01]  /*63e0*/  IMAD.IADD R0, R18, 0x1, R37 ;  /* 0x0000000112007824 */ /* 0x020fe200078e0225 */
[----:B--2---:R-:W-:Y:S02]  /*63f0*/  SHF.R.U32.HI R14, RZ, 0x8, R20 ;  /* 0x00000008ff0e7819 */ /* 0x004fe40000011614 */
[----:B------:R-:W-:Y:S02]  /*6400*/  SHF.R.U32.HI R28, RZ, 0x8, R21 ;  /* 0x00000008ff1c7819 */ /* 0x000fe40000011615 */
[----:B------:R-:W0:Y:S01]  /*6410*/  LDS.128 R4, [R0+0xb000] ;  /* 0x00b0000000047984 */ /* 0x000e220000000c00 */
[----:B------:R-:W-:Y:S02]  /*6420*/  LOP3.LUT R3, R20, 0xff, RZ, 0xc0, !PT ;  /* 0x000000ff14037812 */ /* 0x000fe400078ec0ff */
[----:B------:R-:W-:Y:S02]  /*6430*/  LOP3.LUT R14, R14, 0xff, RZ, 0xc0, !PT ;  /* 0x000000ff0e0e7812 */ /* 0x000fe400078ec0ff */
[----:B------:R-:W-:-:S02]  /*6440*/  SHF.R.U32.HI R30, RZ, 0x8, R13 ;  /* 0x00000008ff1e7819 */ /* 0x000fc4000001160d */
[----:B------:R-:W-:Y:S02]  /*6450*/  LOP3.LUT R15, R21, 0xff, RZ, 0xc0, !PT ;  /* 0x000000ff150f7812 */ /* 0x000fe400078ec0ff */
[----:B------:R-:W-:Y:S02]  /*6460*/  LOP3.LUT R28, R28, 0xff, RZ, 0xc0, !PT ;  /* 0x000000ff1c1c7812 */ /* 0x000fe400078ec0ff */
[----:B------:R-:W-:Y:S02]  /*6470*/  PRMT R3, R14, 0x7604, R3 ;  /* 0x000076040e037816 */ /* 0x000fe40000000003 */
[----:B------:R-:W-:Y:S02]  /*6480*/  SHF.R.U32.HI R31, RZ, 0x10, R21 ;  /* 0x00000010ff1f7819 */ /* 0x000fe40000011615 */
[----:B------:R-:W-:Y:S02]  /*6490*/  SHF.R.U32.HI R14, RZ, 0x8, R12 ;  /* 0x00000008ff0e7819 */ /* 0x000fe4000001160c */
[----:B------:R-:W-:-:S02]  /*64a0*/  SHF.R.U32.HI R29, RZ, 0x10, R13 ;  /* 0x00000010ff1d7819 */ /* 0x000fc4000001160d */
[----:B-1----:R-:W-:Y:S02]  /*64b0*/  LOP3.LUT R27, R13, 0xff, RZ, 0xc0, !PT ;  /* 0x000000ff0d1b7812 */ /* 0x002fe400078ec0ff */
[----:B------:R-:W-:Y:S01]  /*64c0*/  LOP3.LUT R30, R30, 0xff, RZ, 0xc0, !PT ;  /* 0x000000ff1e1e7812 */ /* 0x000fe200078ec0ff */
[----:B------:R-:W-:Y:S01]  /*64d0*/  IMAD.U32 R29, R29, 0x10000, RZ ;  /* 0x000100001d1d7824 */ /* 0x000fe200078e00ff */
[----:B------:R-:W-:Y:S02]  /*64e0*/  PRMT R15, R28, 0x7604, R15 ;  /* 0x000076041c0f7816 */ /* 0x000fe4000000000f */
[----:B------:R-:W-:Y:S01]  /*64f0*/  LOP3.LUT R28, R14, 0xff, RZ, 0xc0, !PT ;  /* 0x000000ff0e1c7812 */ /* 0x000fe200078ec0ff */
[----:B------:R-:W-:Y:S01]  /*6500*/  IMAD.U32 R14, R31, 0x10000, RZ ;  /* 0x000100001f0e7824 */ /* 0x000fe200078e00ff */
[----:B------:R-:W-:Y:S02]  /*6510*/  LOP3.LUT R25, R12, 0xff, RZ, 0xc0, !PT ;  /* 0x000000ff0c197812 */ /* 0x000fe400078ec0ff */
[----:B------:R-:W-:-:S02]  /*6520*/  PRMT R30, R30, 0x7604, R27 ;  /* 0x000076041e1e7816 */ /* 0x000fc4000000001b */
[----:B------:R-:W-:Y:S02]  /*6530*/  PRMT R27, R28, 0x7604, R25 ;  /* 0x000076041c1b7816 */ /* 0x000fe40000000019 */
[----:B------:R-:W-:Y:S02]  /*6540*/  LOP3.LUT R25, R15, 0xff0000, R14, 0xf8, !PT ;  /* 0x00ff00000f197812 */ /* 0x000fe400078ef80e */
[----:B------:R-:W-:Y:S02]  /*6550*/  LOP3.LUT R29, R30, 0xff0000, R29, 0xf8, !PT ;  /* 0x00ff00001e1d7812 */ /* 0x000fe400078ef81d */
[----:B------:R-:W-:Y:S02]  /*6560*/  LOP3.LUT R25, R25, 0xff000000, R21, 0xf8, !PT ;  /* 0xff00000019197812 */ /* 0x000fe400078ef815 */
[----:B------:R-:W-:Y:S02]  /*6570*/  LOP3.LUT R29, R29, 0xff000000, R13, 0xf8, !PT ;  /* 0xff0000001d1d7812 */ /* 0x000fe400078ef80d */
[----:B------:R-:W-:-:S02]  /*6580*/  LOP3.LUT R15, R3, 0xff0000, R20, 0xf8, !PT ;  /* 0x00ff0000030f7812 */ /* 0x000fc400078ef814 */
[-C--:B0-----:R-:W-:Y:S02]  /*6590*/  F2FP.F16.E4M3.UNPACK_B R3, R6.reuse.H1 ;  /* 0x00000006ff03723e */ /* 0x081fe400030006ff */
[--C-:B------:R-:W-:Y:S02]  /*65a0*/  LOP3.LUT R27, R27, 0xff0000, R12.reuse, 0xf8, !PT ;  /* 0x00ff00001b1b7812 */ /* 0x100fe400078ef80c */
[----:B------:R-:W-:Y:S01]  /*65b0*/  F2FP.F16.E4M3.UNPACK_B R30, R29 ;  /* 0x0000001dff1e723e */ /* 0x000fe200020006ff */
[--C-:B------:R-:W-:Y:S01]  /*65c0*/  HADD2.F32 R13, -RZ, R3.reuse.H0_H0 ;  /* 0x20000003ff0d7230 */ /* 0x100fe20000004100 */
[----:B------:R-:W-:Y:S02]  /*65d0*/  F2FP.F16.E4M3.UNPACK_B R21, R25 ;  /* 0x00000019ff15723e */ /* 0x000fe400020006ff */
        /* <DEDUP_REMOVED lines=87> */
.L_x_14031:
[----:B------:R-:W-:Y:S05]  /*6b50*/  BSYNC B1 ;  /* 0x0000000000017941 */ /* 0x000fea0003800000 */
.L_x_14030:
[----:B------:R-:W-:Y:S05]  /*6b60*/  @P1 BRA `(.L_x_14029) ;  /* 0x0000001800a41947 */ /* 0x000fea0003800000 */
[----:B0-----:R-:W3:Y:S01]  /*6b70*/  LDL R0, [R1+0x78] ;  /* 0x0000780001007983 */ /* 0x001ee20000100800 */
[----:B-----5:R-:W-:Y:S01]  /*6b80*/  IMAD.IADD R3, R18, 0x1, R37 ;  /* 0x0000000112037824 */ /* 0x020fe200078e0225 */
[----:B------:R-:W-:Y:S02]  /*6b90*/  SHF.R.U32.HI R13, RZ, 0x8, R11 ;  /* 0x00000008ff0d7819 */ /* 0x000fe4000001160b */
[----:B------:R-:W-:Y:S02]  /*6ba0*/  SHF.R.U32.HI R25, RZ, 0x8, R9 ;  /* 0x00000008ff197819 */ /* 0x000fe40000011609 */
[----:B------:R-:W-:Y:S02]  /*6bb0*/  SHF.R.U32.HI R15, RZ, 0x8, R8 ;  /* 0x00000008ff0f7819 */ /* 0x000fe40000011608 */
[----:B--2---:R-:W-:Y:S02]  /*6bc0*/  LOP3.LUT R14, R11, 0xff, RZ, 0xc0, !PT ;  /* 0x000000ff0b0e7812 */ /* 0x004fe400078ec0ff */
        /* <DEDUP_REMOVED lines=12> */
[----:B------:R-:W-:-:S02]  /*6c90*/  SHF.R.U32.HI R13, RZ, 0x10, R8 ;  /* 0x00000010ff0d7819 */ /* 0x000fc40000011608 */
[----:B------:R-:W-:Y:S02]  /*6ca0*/  PRMT R15, R14, 0x7054, R15 ;  /* 0x000070540e0f7816 */ /* 0x000fe4000000000f */
[----:B------:R-:W-:Y:S02]  /*6cb0*/  PRMT R25, R25, 0x7054, R28 ;  /* 0x0000705419197816 */ /* 0x000fe4000000001c */
[----:B------:R-:W-:Y:S02]  /*6cc0*/  PRMT R21, R20, 0x7604, R21 ;  /* 0x0000760414157816 */ /* 0x000fe40000000015 */
[----:B------:R-:W-:Y:S02]  /*6cd0*/  LOP3.LUT R20, R13, 0xff, RZ, 0xc0, !PT ;  /* 0x000000ff0d147812 */ /* 0x000fe400078ec0ff */
[----:B------:R-:W-:Y:S02]  /*6ce0*/  LOP3.LUT R25, R25, 0xff000000, R9, 0xf8, !PT ;  /* 0xff00000019197812 */ /* 0x000fe400078ef809 */
[----:B------:R-:W-:-:S02]  /*6cf0*/  LOP3.LUT R15, R15, 0xff000000, R11, 0xf8, !PT ;  /* 0xff0000000f0f7812 */ /* 0x000fc400078ef80b */
[----:B------:R-:W-:Y:S02]  /*6d00*/  PRMT R21, R20, 0x7054, R21 ;  /* 0x0000705414157816 */ /* 0x000fe40000000015 */
[-C--:B------:R-:W-:Y:S02]  /*6d10*/  F2FP.F16.E4M3.UNPACK_B R20, R25.reuse ;  /* 0x00000019ff14723e */ /* 0x080fe400020006ff */
[----:B------:R-:W-:Y:S02]  /*6d20*/  LOP3.LUT R21, R21, 0xff000000, R8, 0xf8, !PT ;  /* 0xff00000015157812 */ /* 0x000fe400078ef808 */
[----:B------:R-:W-:Y:S01]  /*6d30*/  F2FP.F16.E4M3.UNPACK_B R25, R25.H1 ;  /* 0x00000019ff19723e */ /* 0x000fe200030006ff */
[--C-:B-1----:R-:W-:Y:S02]  /*6d40*/  HADD2.F32 R27, -RZ, R20.reuse.H1_H1 ;  /* 0x30000014ff1b7230 */ /* 0x102fe40000004100 */
[----:B------:R-:W-:Y:S01]  /*6d50*/  HADD2.F32 R20, -RZ, R20.H0_H0 ;  /* 0x20000014ff147230 */ /* 0x000fe20000004100 */
[----:B---3--:R-:W-:Y:S01]  /*6d60*/  LOP3.LUT P0, RZ, R0, 0x2, RZ, 0xc0, !PT ;  /* 0x0000000200ff7812 */ /* 0x008fe2000780c0ff */
[----:B------:R-:W-:-:S12]  /*6d70*/  VIADD R0, R3, 0x20 ;  /* 0x0000002003007836 */ /* 0x000fd80000000000 */
[----:B------:R-:W-:Y:S01]  /*6d80*/  @P0 VIADD R0, R3, 0xffffffe0 ;  /* 0xffffffe003000836 */ /* 0x000fe20000000000 */
[----:B------:R-:W-:-:S04]  /*6d90*/  SHF.R.U32.HI R3, RZ, 0x8, R10 ;  /* 0x00000008ff037819 */ /* 0x000fc8000001160a */
[----:B------:R-:W0:Y:S01]  /*6da0*/  LDS.128 R4, [R0+0xb000] ;  /* 0x00b0000000047984 */ /* 0x000e220000000c00 */
[----:B------:R-:W-:-:S04]  /*6db0*/  LOP3.LUT R3, R3, 0xff, RZ, 0xc0, !PT ;  /* 0x000000ff03037812 */ /* 0x000fc800078ec0ff */
[----:B------:R-:W-:Y:S02]  /*6dc0*/  PRMT R12, R3, 0x7604, R12 ;  /* 0x00007604030c7816 */ /* 0x000fe4000000000c */
[----:B------:R-:W-:-:S04]  /*6dd0*/  SHF.R.U32.HI R3, RZ, 0x10, R10 ;  /* 0x00000010ff037819 */ /* 0x000fc8000001160a */
[----:B------:R-:W-:-:S04]  /*6de0*/  LOP3.LUT R3, R3, 0xff, RZ, 0xc0, !PT ;  /* 0x000000ff03037812 */ /* 0x000fc800078ec0ff */
[----:B------:R-:W-:Y:S02]  /*6df0*/  PRMT R13, R3, 0x7054, R12 ;  /* 0x00007054030d7816 */ /* 0x000fe4000000000c */
[-C--:B------:R-:W-:Y:S02]  /*6e00*/  F2FP.F16.E4M3.UNPACK_B R12, R15.reuse ;  /* 0x0000000fff0c723e */ /* 0x080fe400020006ff */
[----:B------:R-:W-:Y:S02]  /*6e10*/  LOP3.LUT R13, R13, 0xff000000, R10, 0xf8, !PT ;  /* 0xff0000000d0d7812 */ /* 0x000fe400078ef80a */
[----:B------:R-:W-:Y:S01]  /*6e20*/  F2FP.F16.E4M3.UNPACK_B R15, R15.H1 ;  /* 0x0000000fff0f723e */ /* 0x000fe200030006ff */
[--C-:B------:R-:W-:Y:S02]  /*6e30*/  HADD2.F32 R14, -RZ, R12.reuse.H1_H1 ;  /* 0x3000000cff0e7230 */ /* 0x100fe40000004100 */
[----:B------:R-:W-:Y:S01]  /*6e40*/  HADD2.F32 R12, -RZ, R12.H0_H0 ;  /* 0x2000000cff0c7230 */ /* 0x000fe20000004100 */
[----:B0-----:R-:W-:-:S02]  /*6e50*/  F2FP.F16.E4M3.UNPACK_B R3, R6.H1 ;  /* 0x00000006ff03723e */ /* 0x001fc400030006ff */
[----:B------:R-:W-:Y:S02]  /*6e60*/  F2FP.F16.E4M3.UNPACK_B R6, R6 ;  /* 0x00000006ff06723e */ /* 0x000fe400020006ff */
[-C--:B------:R-:W-:Y:S01]  /*6e70*/  F2FP.F16.E4M3.UNPACK_B R10, R7.reuse ;  /* 0x00000007ff0a723e */ /* 0x080fe200020006ff */
[--C-:B------:R-:W-:Y:S01]  /*6e80*/  HADD2.F32 R8, -RZ, R3.reuse.H1_H1 ;  /* 0x30000003ff087230 */ /* 0x100fe20000004100 */
[----:B------:R-:W-:Y:S01]  /*6e90*/  F2FP.F16.E4M3.UNPACK_B R11, R7.H1 ;  /* 0x00000007ff0b723e */ /* 0x000fe200030006ff */
[----:B------:R-:W-:Y:S01]  /*6ea0*/  HADD2.F32 R9, -RZ, R3.H0_H0 ;  /* 0x20000003ff097230 */ /* 0x000fe20000004100 */
[----:B------:R-:W-:Y:S02]  /*6eb0*/  F2FP.F16.E4M3.UNPACK_B R7, R5 ;  /* 0x00000005ff07723e */ /* 0x000fe400020006ff */
[C---:B------:R-:W-:Y:S01]  /*6ec0*/  FMUL.FTZ R28, R8.reuse, R27 ;  /* 0x0000001b081c7220 */ /* 0x040fe20000410000 */
[----:B------:R-:W-:Y:S01]  /*6ed0*/  FMUL.FTZ R32, R8, R14 ;  /* 0x0000000e08207220 */ /* 0x000fe20000410000 */
[----:B------:R-:W-:Y:S01]  /*6ee0*/  F2FP.F16.E4M3.UNPACK_B R8, R5.H1 ;  /* 0x00000005ff08723e */ /* 0x000fe200030006ff */
[----:B------:R-:W-:-:S02]  /*6ef0*/  HADD2.F32 R5, -RZ, R6.H1_H1 ;  /* 0x30000006ff057230 */ /* 0x000fc40000004100 */
[C---:B------:R-:W-:Y:S01]  /*6f00*/  FFMA.FTZ R30, R9.reuse, R14, -R28 ;  /* 0x0000000e091e7223 */ /* 0x040fe2000001081c */
[----:B------:R-:W-:Y:S01]  /*6f10*/  FFMA.FTZ R31, R9, R27, R32 ;  /* 0x0000001b091f7223 */ /* 0x000fe20000010020 */
[----:B------:R-:W-:Y:S01]  /*6f20*/  HADD2.F32 R6, -RZ, R6.H0_H0 ;  /* 0x20000006ff067230 */ /* 0x000fe20000004100 */
[----:B------:R-:W-:Y:S01]  /*6f30*/  F2FP.F16.E4M3.UNPACK_B R3, R4 ;  /* 0x00000004ff03723e */ /* 0x000fe200020006ff */
[C---:B------:R-:W-:Y:S01]  /*6f40*/  FMUL.FTZ R9, R5.reuse, R20 ;  /* 0x0000001405097220 */ /* 0x040fe20000410000 */
[----:B------:R-:W-:Y:S01]  /*6f50*/  FMUL.FTZ R29, R5, R12 ;  /* 0x0000000c051d7220 */ /* 0x000fe20000410000 */
[----:B------:R-:W-:Y:S01]  /*6f60*/  HADD2.F32 R5, -RZ, R10.H1_H1 ;  /* 0x3000000aff057230 */ /* 0x000fe20000004100 */
[----:B------:R-:W-:Y:S01]  /*6f70*/  F2FP.F16.E4M3.UNPACK_B R4, R4.H1 ;  /* 0x00000004ff04723e */ /* 0x000fe200030006ff */
[----:B------:R-:W-:Y:S02]  /*6f80*/  HADD2.F32 R14, -RZ, R25.H0_H0 ;  /* 0x20000019ff0e7230 */ /* 0x000fe40000004100 */
[----:B------:R-:W-:Y:S01]  /*6f90*/  FFMA.FTZ R27, R6, R12, -R9 ;  /* 0x0000000c061b7223 */ /* 0x000fe20000010809 */
[----:B------:R-:W-:-:S02]  /*6fa0*/  HADD2.F32 R9, -RZ, R15.H0_H0 ;  /* 0x2000000fff097230 */ /* 0x000fc40000004100 */
[----:B------:R-:W-:Y:S01]  /*6fb0*/  FFMA.FTZ R28, R6, R20, R29 ;  /* 0x00000014061c7223 */ /* 0x000fe2000001001d */
        /* <DEDUP_REMOVED lines=11> */
[----:B------:R-:W-:Y:S01]  /*7070*/  FMUL.FTZ R10, R6, R15 ;  /* 0x0000000f060a7220 */ /* 0x000fe20000410000 */
[----:B------:R-:W-:Y:S01]  /*7080*/  F2FP.F16.E4M3.UNPACK_B R9, R13 ;  /* 0x0000000dff09723e */ /* 0x000fe200020006ff */
[C---:B------:R-:W-:Y:S01]  /*7090*/  FFMA.FTZ R33, R11.reuse, R15, -R12 ;  /* 0x0000000f0b217223 */ /* 0x040fe2000001080c */
        /* <DEDUP_REMOVED lines=8> */
[----:B------:R-:W-:Y:S02]  /*7120*/  HADD2.F32 R5, -RZ, R4.H0_H0 ;  /* 0x20000004ff057230 */ /* 0x000fe40000004100 */
        /* <DEDUP_REMOVED lines=36> */
.L_x_14023:
[----:B------:R-:W-:-:S03]  /*7370*/  UMOV UR4, 0xffffffff ;  /* 0xffffffff00047882 */ /* 0x000fc60000000000 */
[----:B------:R-:W-:Y:S05]  /*7380*/  BRA.DIV UR4, `(.L_x_14032) ;  /* 0x0000011a04587947 */ /* 0x000fea000b800000 */
[----:B------:R0:W1:Y:S04]  /*7390*/  SHFL.IDX PT, R29, R28, RZ, 0x1e1f ;  /* 0x001e1fff1c1d7589 */ /* 0x00006800000e0000 */
[----:B------:R0:W2:Y:S04]  /*73a0*/  SHFL.IDX PT, R14, R32, RZ, 0x1e1f ;  /* 0x001e1fff200e7589 */ /* 0x0000a800000e0000 */
[----:B------:R0:W3:Y:S04]  /*73b0*/  SHFL.IDX PT, R3, R30, RZ, 0x1e1f ;  /* 0x001e1fff1e037589 */ /* 0x0000e800000e0000 */
[----:B------:R0:W4:Y:S02]  /*73c0*/  SHFL.IDX PT, R21, R31, RZ, 0x1e1f ;  /* 0x001e1fff1f157589 */ /* 0x00012400000e0000 */
.L_x_14236:
[----:B------:R-:W5:Y:S01]  /*73d0*/  LDL R6, [R1+0x4c] ;  /* 0x00004c0001067983 */ /* 0x000f620000100800 */
[----:B------:R-:W-:Y:S01]  /*73e0*/  ULDC UR4, c[0x0][0x448] ;  /* 0x0001120000047ab9 */ /* 0x000fe20000000800 */
[----:B0-----:R-:W0:Y:S01]  /*73f0*/  LDC R31, c[0x0][0x3f4] ;  /* 0x0000fd00ff1f7b82 */ /* 0x001e220000000800 */
[----:B------:R-:W-:Y:S01]  /*7400*/  IMAD R0, R27, UR4, RZ ;  /* 0x000000041b007c24 */ /* 0x000fe2000f8e02ff */
[----:B------:R-:W-:Y:S01]  /*7410*/  BSSY B1, `(.L_x_14033) ;  /* 0x0000015000017945 */ /* 0x000fe20003800000 */
[----:B------:R-:W-:Y:S02]  /*7420*/  CS2R R8, SRZ ;  /* 0x0000000000087805 */ /* 0x000fe4000001ff00 */
[----:B------:R-:W-:Y:S02]  /*7430*/  CS2R R10, SRZ ;  /* 0x00000000000a7805 */ /* 0x000fe4000001ff00 */
[----:B------:R-:W-:Y:S02]  /*7440*/  ISETP.GE.AND P0, PT, R4, R0, PT ;  /* 0x000000000400720c */ /* 0x000fe40003f06270 */
[----:B-----5:R-:W-:-:S04]  /*7450*/  LEA.HI R5, R6, R6, RZ, 0x1 ;  /* 0x0000000606057211 */ /* 0x020fc800078f08ff */
[----:B------:R-:W-:-:S05]  /*7460*/  LOP3.LUT R5, R5, 0xfffffffe, RZ, 0xc0, !PT ;  /* 0xfffffffe05057812 */ /* 0x000fca00078ec0ff */
[----:B------:R-:W-:Y:S01]  /*7470*/  IMAD.IADD R27, R6, 0x1, -R5 ;  /* 0x00000001061b7824 */ /* 0x000fe200078e0a05 */
[----:B------:R-:W-:Y:S02]  /*7480*/  CS2R R4, SRZ ;  /* 0x0000000000047805 */ /* 0x000fe4000001ff00 */
[----:B------:R-:W-:Y:S02]  /*7490*/  CS2R R6, SRZ ;  /* 0x0000000000067805 */ /* 0x000fe4000001ff00 */
[----:B------:R-:W-:Y:S01]  /*74a0*/  SHF.L.U32 R27, R27, 0x1f, RZ ;  /* 0x0000001f1b1b7819 */ /* 0x000fe200000006ff */
[----:B0-----:R-:W-:Y:S06]  /*74b0*/  @P0 BRA `(.L_x_14034) ;  /* 0x0000000000280947 */ /* 0x001fec0003800000 */
[----:B------:R-:W-:Y:S01]  /*74c0*/  ULDC UR4, c[0x0][0x3f4] ;  /* 0x0000fd0000047ab9 */ /* 0x000fe20000000800 */
[C---:B-1----:R-:W-:Y:S02]  /*74d0*/  IADD3 R12, P0, R16.reuse, R29, RZ ;  /* 0x0000001d100c7210 */ /* 0x042fe40007f1e0ff */
[----:B------:R-:W-:Y:S02]  /*74e0*/  CS2R R8, SRZ ;  /* 0x0000000000087805 */ /* 0x000fe4000001ff00 */
[C---:B------:R-:W-:Y:S02]  /*74f0*/  ISETP.GE.AND P2, PT, R16.reuse, UR4, PT ;  /* 0x0000000410007c0c */ /* 0x040fe4000bf46270 */
[----:B--2---:R-:W-:Y:S01]  /*7500*/  IADD3 R14, P1, R16, R14, RZ ;  /* 0x0000000e100e7210 */ /* 0x004fe20007f3e0ff */
[----:B---3--:R-:W-:-:S03]  /*7510*/  IMAD.X R13, R3, 0x1, R17, P0 ;  /* 0x00000001030d7824 */ /* 0x008fc600000e0611 */
[----:B----4-:R-:W-:-:S07]  /*7520*/  IADD3.X R15, R21, R17, RZ, P1, !PT ;  /* 0x00000011150f7210 */ /* 0x010fce0000ffe4ff */
[----:B------:R-:W-:Y:S05]  /*7530*/  @P2 BRA `(.L_x_14034) ;  /* 0x0000000000082947 */ /* 0x000fea0003800000 */
[----:B------:R0:W5:Y:S04]  /*7540*/  LD.E.128 R8, desc[UR40][R12.64] ;  /* 0x000000280c087980 */ /* 0x000168000c101d00 */
[----:B------:R0:W5:Y:S02]  /*7550*/  LD.E.128 R4, desc[UR40][R14.64] ;  /* 0x000000280e047980 */ /* 0x000164000c101d00 */
.L_x_14034:
[----:B------:R-:W-:Y:S05]  /*7560*/  BSYNC B1 ;  /* 0x0000000000017941 */ /* 0x000fea0003800000 */
.L_x_14033:
[----:B---3--:R-:W3:Y:S01]  /*7570*/  S2R R3, SR_TID.X ;  /* 0x0000000000037919 */ /* 0x008ee20000002100 */
[----:B------:R-:W1:Y:S01]  /*7580*/  SYNCS.PHASECHK.TRANS64.TRYWAIT P1, [R18+URZ+0x13200], R27 ;  /* 0x0132001b120075a7 */ /* 0x000e62000802017f */
[----:B------:R-:W-:Y:S01]  /*7590*/  IMAD R0, R25, -0xc0, R0 ;  /* 0xffffff4019007824 */ /* 0x000fe200078e0200 */
[----:B------:R-:W-:Y:S01]  /*75a0*/  ISETP.GE.AND P0, PT, R16, R31, PT ;  /* 0x0000001f1000720c */ /* 0x000fe20003f06270 */
[----:B------:R-:W-:Y:S03]  /*75b0*/  BSSY B1, `(.L_x_14035) ;  /* 0x0000007000017945 */ /* 0x000fe60003800000 */
[----:B------:R-:W-:Y:S01]  /*75c0*/  VIMNMX R0, R0, 0xc0, PT ;  /* 0x000000c000007848 */ /* 0x000fe20003fe0100 */
[----:B---3--:R-:W-:-:S05]  /*75d0*/  VIADD R3, R3, 0xffffff80 ;  /* 0xffffff8003037836 */ /* 0x008fca0000000000 */
[----:B------:R-:W-:-:S04]  /*75e0*/  LEA.HI R3, R3, R3, RZ, 0x1 ;  /* 0x0000000303037211 */ /* 0x000fc800078f08ff */
[----:B------:R-:W-:-:S04]  /*75f0*/  SHF.R.S32.HI R3, RZ, 0x1, R3 ;  /* 0x00000001ff037819 */ /* 0x000fc80000011403 */
[----:B------:R-:W-:Y:S01]  /*7600*/  ISETP.GE.OR P0, PT, R3, R0, P0 ;  /* 0x000000000300720c */ /* 0x000fe20000706670 */
[----:B-1----:R-:W-:-:S12]  /*7610*/  @!P1 BRA `(.L_x_14036) ;  /* 0x0000011800249947 */ /* 0x002fd80003800000 */
.L_x_14237:
[----:B------:R-:W-:Y:S05]  /*7620*/  BSYNC B1 ;  /* 0x0000000000017941 */ /* 0x000fea0003800000 */
.L_x_14035:
[----:B------:R-:W-:Y:S05]  /*7630*/  @P0 BRA `(.L_x_14029) ;  /* 0x0000000c00f00947 */ /* 0x000fea0003800000 */
[----:B------:R-:W3:Y:S04]  /*7640*/  LDL R37, [R1+0x2c] ;  /* 0x00002c0001257983 */ /* 0x000ee80000100800 */
[----:B------:R-:W3:Y:S04]  /*7650*/  LDL R35, [R1+0x30] ;  /* 0x0000300001237983 */ /* 0x000ee80000100800 */
[----:B------:R-:W3:Y:S04]  /*7660*/  LDL R29, [R1+0x34] ;  /* 0x00003400011d7983 */ /* 0x000ee80000100800 */
[----:B------:R-:W3:Y:S01]  /*7670*/  LDL R53, [R1+0x94] ;  /* 0x0000940001357983 */ /* 0x000ee20000100800 */
[----:B-----5:R-:W-:-:S02]  /*7680*/  SHF.R.U32.HI R0, RZ, 0x8, R8 ;  /* 0x00000008ff007819 */ /* 0x020fc40000011608 */
[----:B------:R-:W-:Y:S02]  /*7690*/  LOP3.LUT R3, R8, 0xff, RZ, 0xc0, !PT ;  /* 0x000000ff08037812 */ /* 0x000fe400078ec0ff */
[----:B------:R-:W-:Y:S02]  /*76a0*/  LOP3.LUT R0, R0, 0xff, RZ, 0xc0, !PT ;  /* 0x000000ff00007812 */ /* 0x000fe400078ec0ff */
[----:B------:R-:W-:Y:S02]  /*76b0*/  SHF.R.U32.HI R25, RZ, 0x8, R9 ;  /* 0x00000008ff197819 */ /* 0x000fe40000011609 */
[----:B------:R-:W-:Y:S02]  /*76c0*/  PRMT R20, R0, 0x7604, R3 ;  /* 0x0000760400147816 */ /* 0x000fe40000000003 */
[----:B0-----:R-:W-:Y:S02]  /*76d0*/  LOP3.LUT R13, R9, 0xff, RZ, 0xc0, !PT ;  /* 0x000000ff090d7812 */ /* 0x001fe400078ec0ff */
[----:B------:R-:W-:-:S02]  /*76e0*/  SHF.R.U32.HI R3, RZ, 0x8, R10 ;  /* 0x00000008ff037819 */ /* 0x000fc4000001160a */
[----:B------:R-:W-:Y:S02]  /*76f0*/  LOP3.LUT R0, R25, 0xff, RZ, 0xc0, !PT ;  /* 0x000000ff19007812 */ /* 0x000fe400078ec0ff */
[----:B------:R-:W-:Y:S02]  /*7700*/  LOP3.LUT R12, R10, 0xff, RZ, 0xc0, !PT ;  /* 0x000000ff0a0c7812 */ /* 0x000fe400078ec0ff */
[----:B------:R-:W-:Y:S02]  /*7710*/  LOP3.LUT R3, R3, 0xff, RZ, 0xc0, !PT ;  /* 0x000000ff03037812 */ /* 0x000fe400078ec0ff */
[----:B------:R-:W-:Y:S01]  /*7720*/  PRMT R32, R0, 0x7604, R13 ;  /* 0x0000760400207816 */ /* 0x000fe2000000000d */
[----:B------:R-:W-:Y:S01]  /*7730*/  IMAD.IADD R0, R16, 0x1, R31 ;  /* 0x0000000110007824 */ /* 0x000fe200078e021f */
[----:B----4-:R-:W-:Y:S02]  /*7740*/  SHF.R.U32.HI R21, RZ, 0x8, R4 ;  /* 0x00000008ff157819 */ /* 0x010fe40000011604 */
[----:B------:R-:W-:-:S02]  /*7750*/  PRMT R36, R3, 0x7604, R12 ;  /* 0x0000760403247816 */ /* 0x000fc4000000000c */
[----:B------:R-:W-:Y:S02]  /*7760*/  LOP3.LUT R28, R4, 0xff, RZ, 0xc0, !PT ;  /* 0x000000ff041c7812 */ /* 0x000fe400078ec0ff */
[----:B------:R-:W-:Y:S02]  /*7770*/  LOP3.LUT R21, R21, 0xff, RZ, 0xc0, !PT ;  /* 0x000000ff15157812 */ /* 0x000fe400078ec0ff */
[----:B------:R-:W-:Y:S02]  /*7780*/  SHF.R.U32.HI R3, RZ, 0x8, R6 ;  /* 0x00000008ff037819 */ /* 0x000fe40000011606 */
[----:B--2---:R-:W-:Y:S02]  /*7790*/  SHF.R.U32.HI R14, RZ, 0x8, R11 ;  /* 0x00000008ff0e7819 */ /* 0x004fe4000001160b */
[----:B------:R-:W-:Y:S02]  /*77a0*/  PRMT R33, R21, 0x7604, R28 ;  /* 0x0000760415217816 */ /* 0x000fe4000000001c */
[----:B------:R-:W-:-:S02]  /*77b0*/  LOP3.LUT R25, R3, 0xff, RZ, 0xc0, !PT ;  /* 0x000000ff03197812 */ /* 0x000fc400078ec0ff */
[----:B------:R-:W-:Y:S02]  /*77c0*/  SHF.R.U32.HI R21, RZ, 0x8, R5 ;  /* 0x00000008ff157819 */ /* 0x000fe40000011605 */
[----:B------:R-:W-:Y:S02]  /*77d0*/  LOP3.LUT R15, R11, 0xff, RZ, 0xc0, !PT ;  /* 0x000000ff0b0f7812 */ /* 0x000fe400078ec0ff */
[----:B------:R-:W-:Y:S02]  /*77e0*/  LOP3.LUT R14, R14, 0xff, RZ, 0xc0, !PT ;  /* 0x000000ff0e0e7812 */ /* 0x000fe400078ec0ff */
[----:B------:R-:W-:Y:S02]  /*77f0*/  LOP3.LUT R28, R5, 0xff, RZ, 0xc0, !PT ;  /* 0x000000ff051c7812 */ /* 0x000fe400078ec0ff */
[----:B------:R-:W-:Y:S02]  /*7800*/  LOP3.LUT R30, R6, 0xff, RZ, 0xc0, !PT ;  /* 0x000000ff061e7812 */ /* 0x000fe400078ec0ff */
[----:B------:R-:W-:-:S02]  /*7810*/  LOP3.LUT R21, R21, 0xff, RZ, 0xc0, !PT ;  /* 0x000000ff15157812 */ /* 0x000fc400078ec0ff */
[----:B------:R-:W-:Y:S02]  /*7820*/  PRMT R38, R14, 0x7604, R15 ;  /* 0x000076040e267816 */ /* 0x000fe4000000000f */
[----:B-1----:R-:W-:Y:S02]  /*7830*/  SHF.R.U32.HI R27, RZ, 0x8, R7 ;  /* 0x00000008ff1b7819 */ /* 0x002fe40000011607 */
[----:B------:R-:W-:Y:S02]  /*7840*/  LOP3.LUT R40, R7, 0xff, RZ, 0xc0, !PT ;  /* 0x000000ff07287812 */ /* 0x000fe400078ec0ff */
[----:B------:R-:W-:-:S04]  /*7850*/  LOP3.LUT R27, R27, 0xff, RZ, 0xc0, !PT ;  /* 0x000000ff1b1b7812 */ /* 0x000fc800078ec0ff */
[----:B------:R-:W-:Y:S02]  /*7860*/  PRMT R43, R27, 0x7604, R40 ;  /* 0x000076041b2b7816 */ /* 0x000fe40000000028 */
[----:B------:R-:W-:-:S04]  /*7870*/  SHF.R.U32.HI R27, RZ, 0x10, R11 ;  /* 0x00000010ff1b7819 */ /* 0x000fc8000001160b */
[----:B------:R-:W-:-:S04]  /*7880*/  LOP3.LUT R27, R27, 0xff, RZ, 0xc0, !PT ;  /* 0x000000ff1b1b7812 */ /* 0x000fc800078ec0ff */
[----:B------:R-:W-:Y:S02]  /*7890*/  PRMT R27, R27, 0x7054, R38 ;  /* 0x000070541b1b7816 */ /* 0x000fe40000000026 */
[----:B------:R-:W-:-:S04]  /*78a0*/  SHF.R.U32.HI R38, RZ, 0x10, R7 ;  /* 0x00000010ff267819 */ /* 0x000fc80000011607 */
[----:B------:R-:W-:-:S04]  /*78b0*/  LOP3.LUT R38, R38, 0xff, RZ, 0xc0, !PT ;  /* 0x000000ff26267812 */ /* 0x000fc800078ec0ff */
[----:B------:R-:W-:-:S04]  /*78c0*/  PRMT R43, R38, 0x7054, R43 ;  /* 0x00007054262b7816 */ /* 0x000fc8000000002b */
[----:B------:R-:W-:Y:S02]  /*78d0*/  LOP3.LUT R43, R43, 0xff000000, R7, 0xf8, !PT ;  /* 0xff0000002b2b7812 */ /* 0x000fe400078ef807 */
[----:B---3--:R-:W-:Y:S02]  /*78e0*/  LOP3.LUT R0, R37, 0x30, R0, 0xf8, !PT ;  /* 0x0000003025007812 */ /* 0x008fe400078ef800 */
[----:B------:R-:W-:Y:S02]  /*78f0*/  PRMT R37, R25, 0x7604, R30 ;  /* 0x0000760419257816 */ /* 0x000fe4000000001e */
[----:B------:R-:W-:Y:S02]  /*7900*/  LOP3.LUT R3, R0, R35, RZ, 0x3c, !PT ;  /* 0x0000002300037212 */ /* 0x000fe400078e3cff */
[----:B------:R-:W-:Y:S02]  /*7910*/  PRMT R35, R21, 0x7604, R28 ;  /* 0x0000760415237816 */ /* 0x000fe4000000001c */
[----:B------:R-:W-:-:S02]  /*7920*/  IADD3 R0, R18, R29, R3 ;  /* 0x0000001d12007210 */ /* 0x000fc40007ffe003 */
[----:B------:R-:W-:Y:S01]  /*7930*/  SHF.R.U32.HI R21, RZ, 0x10, R9 ;  /* 0x00000010ff157819 */ /* 0x000fe20000011609 */
[----:B------:R-:W0:Y:S01]  /*7940*/  LDS.128 R12, [R53+0xb000] ;  /* 0x00b00000350c7984 */ /* 0x000e220000000c00 */
[----:B------:R-:W-:Y:S02]  /*7950*/  SHF.R.U32.HI R3, RZ, 0x10, R8 ;  /* 0x00000010ff037819 */ /* 0x000fe40000011608 */
[----:B------:R-:W-:Y:S01]  /*7960*/  SHF.R.U32.HI R25, RZ, 0x10, R10 ;  /* 0x00000010ff197819 */ /* 0x000fe2000001160a */
[----:B------:R-:W1:Y:S01]  /*7970*/  LDS.128 R28, [R0+0xb000] ;  /* 0x00b00000001c7984 */ /* 0x000e620000000c00 */
[----:B------:R-:W-:Y:S02]  /*7980*/  LOP3.LUT R21, R21, 0xff, RZ, 0xc0, !PT ;  /* 0x000000ff15157812 */ /* 0x000fe400078ec0ff */
[----:B------:R-:W-:Y:S02]  /*7990*/  LOP3.LUT R3, R3, 0xff, RZ, 0xc0, !PT ;  /* 0x000000ff03037812 */ /* 0x000fe400078ec0ff */
[----:B------:R-:W-:-:S02]  /*79a0*/  LOP3.LUT R25, R25, 0xff, RZ, 0xc0, !PT ;  /* 0x000000ff19197812 */ /* 0x000fc400078ec0ff */
[----:B------:R-:W-:Y:S02]  /*79b0*/  PRMT R21, R21, 0x7054, R32 ;  /* 0x0000705415157816 */ /* 0x000fe40000000020 */
        /* <DEDUP_REMOVED lines=8> */
[----:B------:R-:W-:Y:S02]  /*7a40*/  PRMT R39, R32, 0x7054, R35 ;  /* 0x0000705420277816 */ /* 0x000fe40000000023 */
[----:B------:R-:W-:Y:S02]  /*7a50*/  PRMT R33, R20, 0x7054, R33 ;  /* 0x0000705414217816 */ /* 0x000fe40000000021 */
[----:B------:R-:W-:-:S02]  /*7a60*/  PRMT R41, R36, 0x7054, R37 ;  /* 0x0000705424297816 */ /* 0x000fc40000000025 */
[----:B------:R-:W-:Y:S02]  /*7a70*/  LOP3.LUT R40, R39, 0xff000000, R5, 0xf8, !PT ;  /* 0xff00000027287812 */ /* 0x000fe400078ef805 */
[----:B------:R-:W-:Y:S02]  /*7a80*/  LOP3.LUT R8, R3, 0xff000000, R8, 0xf8, !PT ;  /* 0xff00000003087812 */ /* 0x000fe400078ef808 */
[----:B------:R-:W-:Y:S02]  /*7a90*/  LOP3.LUT R35, R21, 0xff000000, R9, 0xf8, !PT ;  /* 0xff00000015237812 */ /* 0x000fe400078ef809 */
[----:B------:R-:W-:Y:S02]  /*7aa0*/  LOP3.LUT R37, R27, 0xff000000, R11, 0xf8, !PT ;  /* 0xff0000001b257812 */ /* 0x000fe400078ef80b */
[----:B------:R-:W-:Y:S02]  /*7ab0*/  LOP3.LUT R3, R25, 0xff000000, R10, 0xf8, !PT ;  /* 0xff00000019037812 */ /* 0x000fe400078ef80a */
[----:B------:R-:W-:-:S02]  /*7ac0*/  LOP3.LUT R11, R33, 0xff000000, R4, 0xf8, !PT ;  /* 0xff000000210b7812 */ /* 0x000fc400078ef804 */
[----:B------:R-:W-:Y:S02]  /*7ad0*/  LOP3.LUT R4, R41, 0xff000000, R6, 0xf8, !PT ;  /* 0xff00000029047812 */ /* 0x000fe400078ef806 */
[-C--:B0-----:R-:W-:Y:S02]  /*7ae0*/  F2FP.F16.E4M3.UNPACK_B R10, R12.reuse ;  /* 0x0000000cff0a723e */ /* 0x081fe400020006ff */
[----:B------:R-:W-:Y:S02]  /*7af0*/  F2FP.F16.E4M3.UNPACK_B R25, R12.H1 ;  /* 0x0000000cff19723e */ /* 0x000fe400030006ff */
[-C--:B------:R-:W-:Y:S02]  /*7b00*/  F2FP.F16.E4M3.UNPACK_B R20, R13.reuse ;  /* 0x0000000dff14723e */ /* 0x080fe400020006ff */
[----:B------:R-:W-:Y:S02]  /*7b10*/  F2FP.F16.E4M3.UNPACK_B R27, R13.H1 ;  /* 0x0000000dff1b723e */ /* 0x000fe400030006ff */
[----:B------:R-:W-:Y:S01]  /*7b20*/  F2FP.F16.E4M3.UNPACK_B R41, R40 ;  /* 0x00000028ff29723e */ /* 0x000fe200020006ff */
[--C-:B------:R-:W-:Y:S01]  /*7b30*/  HADD2.F32 R9, -RZ, R20.reuse.H0_H0 ;  /* 0x20000014ff097230 */ /* 0x100fe20000004100 */
[----:B-1----:R-:W-:Y:S01]  /*7b40*/  F2FP.F16.E4M3.UNPACK_B R12, R29 ;  /* 0x0000001dff0c723e */ /* 0x002fe200020006ff */
[----:B------:R-:W-:Y:S01]  /*7b50*/  HADD2.F32 R20, -RZ, R20.H1_H1 ;  /* 0x30000014ff147230 */ /* 0x000fe20000004100 */
[----:B------:R-:W-:Y:S01]  /*7b60*/  F2FP.F16.E4M3.UNPACK_B R13, R35 ;  /* 0x00000023ff0d723e */ /* 0x000fe200020006ff */
[----:B------:R-:W-:Y:S01]  /*7b70*/  HADD2.F32 R42, -RZ, R41.H0_H0 ;  /* 0x20000029ff2a7230 */ /* 0x000fe20000004100 */
[-C--:B------:R-:W-:Y:S01]  /*7b80*/  F2FP.F16.E4M3.UNPACK_B R32, R15.reuse ;  /* 0x0000000fff20723e */ /* 0x080fe200020006ff */
[--C-:B------:R-:W-:Y:S01]  /*7b90*/  HADD2.F32 R6, -RZ, R12.reuse.H0_H0 ;  /* 0x2000000cff067230 */ /* 0x100fe20000004100 */
[----:B------:R-:W-:Y:S01]  /*7ba0*/  F2FP.F16.E4M3.UNPACK_B R38, R15.H1 ;  /* 0x0000000fff26723e */ /* 0x000fe200030006ff */
[----:B------:R-:W-:Y:S01]  /*7bb0*/  HADD2.F32 R15, -RZ, R13.H0_H0 ;  /* 0x2000000dff0f7230 */ /* 0x000fe20000004100 */
[-C--:B------:R-:W-:Y:S01]  /*7bc0*/  F2FP.F16.E4M3.UNPACK_B R21, R28.reuse ;  /* 0x0000001cff15723e */ /* 0x080fe200020006ff */
[----:B------:R-:W-:Y:S01]  /*7bd0*/  HADD2.F32 R41, -RZ, R41.H1_H1 ;  /* 0x30000029ff297230 */ /* 0x000fe20000004100 */
[----:B------:R-:W-:Y:S01]  /*7be0*/  F2FP.F16.E4M3.UNPACK_B R33, R28.H1 ;  /* 0x0000001cff21723e */ /* 0x000fe200030006ff */
[C---:B------:R-:W-:Y:S01]  /*7bf0*/  FMUL.FTZ R28, R6.reuse, R42 ;  /* 0x0000002a061c7220 */ /* 0x040fe20000410000 */
[-C--:B------:R-:W-:Y:S01]  /*7c00*/  F2FP.F16.E4M3.UNPACK_B R36, R31.reuse ;  /* 0x0000001fff24723e */ /* 0x080fe200020006ff */
[----:B------:R-:W-:Y:S01]  /*7c10*/  HADD2.F32 R12, -RZ, R12.H1_H1 ;  /* 0x3000000cff0c7230 */ /* 0x000fe20000004100 */
[----:B------:R-:W-:Y:S01]  /*7c20*/  F2FP.F16.E4M3.UNPACK_B R39, R31.H1 ;  /* 0x0000001fff27723e */ /* 0x000fe200030006ff */
[-C--:B------:R-:W-:Y:S01]  /*7c30*/  FMUL.FTZ R31, R6, R15.reuse ;  /* 0x0000000f061f7220 */ /* 0x080fe20000410000 */
[----:B------:R-:W-:Y:S01]  /*7c40*/  FFMA.FTZ R6, R9, R15, -R28 ;  /* 0x0000000f09067223 */ /* 0x000fe2000001081c */
[----:B------:R-:W-:Y:S01]  /*7c50*/  F2FP.F16.E4M3.UNPACK_B R29, R29.H1 ;  /* 0x0000001dff1d723e */ /* 0x000fe200030006ff */
[----:B------:R-:W-:-:S02]  /*7c60*/  HADD2.F32 R15, -RZ, R13.H1_H1 ;  /* 0x3000000dff0f7230 */ /* 0x000fc40000004100 */
[----:B------:R-:W-:Y:S01]  /*7c70*/  FFMA.FTZ R9, R9, R42, R31 ;  /* 0x0000002a09097223 */ /* 0x000fe2000001001f */
[----:B------:R-:W-:Y:S01]  /*7c80*/  F2FP.F16.E4M3.UNPACK_B R42, R40.H1 ;  /* 0x00000028ff2a723e */ /* 0x000fe200030006ff */
[C---:B------:R-:W-:Y:S01]  /*7c90*/  FMUL.FTZ R45, R12.reuse, R41 ;  /* 0x000000290c2d7220 */ /* 0x040fe20000410000 */
[----:B------:R-:W-:Y:S01]  /*7ca0*/  F2FP.F16.E4M3.UNPACK_B R35, R35.H1 ;  /* 0x00000023ff23723e */ /* 0x000fe200030006ff */
[----:B------:R-:W-:Y:S02]  /*7cb0*/  HADD2.F32 R13, -RZ, R29.H0_H0 ;  /* 0x2000001dff0d7230 */ /* 0x000fe40000004100 */
[----:B------:R-:W-:Y:S01]  /*7cc0*/  FMUL.FTZ R12, R12, R15 ;  /* 0x0000000f0c0c7220 */ /* 0x000fe20000410000 */
[----:B------:R-:W-:Y:S01]  /*7cd0*/  HADD2.F32 R40, -RZ, R42.H0_H0 ;  /* 0x2000002aff287230 */ /* 0x000fe20000004100 */
[----:B------:R-:W-:Y:S01]  /*7ce0*/  F2FP.F16.E4M3.UNPACK_B R7, R30 ;  /* 0x0000001eff07723e */ /* 0x000fe200020006ff */
[----:B------:R-:W-:Y:S02]  /*7cf0*/  HADD2.F32 R31, -RZ, R35.H0_H0 ;  /* 0x20000023ff1f7230 */ /* 0x000fe40000004100 */
[----:B------:R-:W-:Y:S01]  /*7d00*/  FFMA.FTZ R12, R20, R41, R12 ;  /* 0x00000029140c7223 */ /* 0x000fe2000001000c */
[----:B------:R-:W-:-:S02]  /*7d10*/  HADD2.F32 R28, -RZ, R27.H0_H0 ;  /* 0x2000001bff1c7230 */ /* 0x000fc40000004100 */
[CC--:B------:R-:W-:Y:S01]  /*7d20*/  FMUL.FTZ R47, R13.reuse, R40.reuse ;  /* 0x000000280d2f7220 */ /* 0x0c0fe20000410000 */
[----:B------:R-:W-:Y:S01]  /*7d30*/  F2FP.F16.E4M3.UNPACK_B R41, R37 ;  /* 0x00000025ff29723e */ /* 0x000fe200020006ff */
[----:B------:R-:W-:Y:S01]  /*7d40*/  FMUL.FTZ R49, R13, R31 ;  /* 0x0000001f0d317220 */ /* 0x000fe20000410000 */
[----:B------:R-:W-:Y:S01]  /*7d50*/  FFMA.FTZ R13, R20, R15, -R45 ;  /* 0x0000000f140d7223 */ /* 0x000fe2000001082d */
[----:B------:R-:W-:Y:S01]  /*7d60*/  F2FP.F16.E4M3.UNPACK_B R45, R43 ;  /* 0x0000002bff2d723e */ /* 0x000fe200020006ff */
[----:B------:R-:W-:Y:S02]  /*7d70*/  HADD2.F32 R44, -RZ, R42.H1_H1 ;  /* 0x3000002aff2c7230 */ /* 0x000fe40000004100 */
[C---:B------:R-:W-:Y:S01]  /*7d80*/  FFMA.FTZ R20, R28.reuse, R40, R49 ;  /* 0x000000281c147223 */ /* 0x040fe20000010031 */
[----:B------:R-:W-:Y:S02]  /*7d90*/  HADD2.F32 R29, -RZ, R29.H1_H1 ;  /* 0x3000001dff1d7230 */ /* 0x000fe40000004100 */
[----:B------:R-:W-:Y:S01]  /*7da0*/  FFMA.FTZ R15, R28, R31, -R47 ;  /* 0x0000001f1c0f7223 */ /* 0x000fe2000001082f */
        /* <DEDUP_REMOVED lines=14> */
[----:B------:R-:W-:Y:S01]  /*7e90*/  F2FP.F16.E4M3.UNPACK_B R40, R37.H1 ;  /* 0x00000025ff28723e */ /* 0x000fe200030006ff */
[----:B------:R-:W-:Y:S01]  /*7ea0*/  FFMA.FTZ R31, R27, R44, R31 ;  /* 0x0000002c1b1f7223 */ /* 0x000fe2000001001f */
[----:B------:R-:W-:Y:S02]  /*7eb0*/  HADD2.F32 R36, -RZ, R36.H1_H1 ;  /* 0x30000024ff247230 */ /* 0x000fe40000004100 */
[C---:B------:R-:W-:Y:S01]  /*7ec0*/  FFMA.FTZ R29, R35.reuse, R42, -R50 ;  /* 0x0000002a231d7223 */ /* 0x040fe20000010832 */
[----:B------:R-:W-:Y:S01]  /*7ed0*/  FFMA.FTZ R27, R35, R46, R47 ;  /* 0x0000002e231b7223 */ /* 0x000fe2000001002f */
[----:B------:R-:W-:Y:S01]  /*7ee0*/  HADD2.F32 R41, -RZ, R41.H1_H1 ;  /* 0x30000029ff297230 */ /* 0x000fe20000004100 */
[----:B------:R-:W-:Y:S01]  /*7ef0*/  F2FP.F16.E4M3.UNPACK_B R5, R14 ;  /* 0x0000000eff05723e */ /* 0x000fe200020006ff */
[----:B------:R-:W-:Y:S02]  /*7f00*/  HADD2.F32 R44, -RZ, R43.H0_H0 ;  /* 0x2000002bff2c7230 */ /* 0x000fe40000004100 */
[----:B------:R-:W-:Y:S01]  /*7f10*/  FMUL.FTZ R47, R36, R45 ;  /* 0x0000002d242f7220 */ /* 0x000fe20000410000 */
[----:B------:R-:W-:-:S02]  /*7f20*/  HADD2.F32 R35, -RZ, R39.H0_H0 ;  /* 0x20000027ff237230 */ /* 0x000fc40000004100 */
[-C--:B------:R-:W-:Y:S01]  /*7f30*/  FMUL.FTZ R46, R36, R41.reuse ;  /* 0x00000029242e7220 */ /* 0x080fe20000410000 */
[----:B------:R-:W-:Y:S01]  /*7f40*/  HADD2.F32 R32, -RZ, R32.H1_H1 ;  /* 0x30000020ff207230 */ /* 0x000fe20000004100 */
[----:B------:R-:W-:Y:S01]  /*7f50*/  F2FP.F16.E4M3.UNPACK_B R14, R14.H1 ;  /* 0x0000000eff0e723e */ /* 0x000fe200030006ff */
[----:B------:R-:W-:Y:S02]  /*7f60*/  HADD2.F32 R42, -RZ, R40.H0_H0 ;  /* 0x20000028ff2a7230 */ /* 0x000fe40000004100 */
[C---:B------:R-:W-:Y:S01]  /*7f70*/  FMUL.FTZ R48, R35.reuse, R44 ;  /* 0x0000002c23307220 */ /* 0x040fe20000410000 */
[----:B------:R-:W-:Y:S02]  /*7f80*/  HADD2.F32 R37, -RZ, R38.H0_H0 ;  /* 0x20000026ff257230 */ /* 0x000fe40000004100 */
[C---:B------:R-:W-:Y:S01]  /*7f90*/  FFMA.FTZ R36, R32.reuse, R41, -R47 ;  /* 0x0000002920247223 */ /* 0x040fe2000001082f */
[----:B------:R-:W-:Y:S01]  /*7fa0*/  FFMA.FTZ R32, R32, R45, R46 ;  /* 0x0000002d20207223 */ /* 0x000fe2000001002e */
[-C--:B------:R-:W-:Y:S01]  /*7fb0*/  FMUL.FTZ R49, R35, R42.reuse ;  /* 0x0000002a23317220 */ /* 0x080fe20000410000 */
[----:B------:R-:W-:Y:S01]  /*7fc0*/  F2FP.F16.E4M3.UNPACK_B R45, R11.H1 ;  /* 0x0000000bff2d723e */ /* 0x000fe200030006ff */
[C---:B------:R-:W-:Y:S01]  /*7fd0*/  FFMA.FTZ R35, R37.reuse, R42, -R48 ;  /* 0x0000002a25237223 */ /* 0x040fe20000010830 */
[----:B------:R-:W-:Y:S01]  /*7fe0*/  F2FP.F16.E4M3.UNPACK_B R42, R8.H1 ;  /* 0x00000008ff2a723e */ /* 0x000fe200030006ff */
[----:B------:R-:W-:Y:S01]  /*7ff0*/  FFMA.FTZ R37, R37, R44, R49 ;  /* 0x0000002c25257223 */ /* 0x000fe20000010031 */
[----:B------:R-:W-:Y:S01]  /*8000*/  HADD2.F32 R44, -RZ, R40.H1_H1 ;  /* 0x30000028ff2c7230 */ /* 0x000fe20000004100 */
[----:B------:R-:W-:Y:S01]  /*8010*/  F2FP.SATFINITE.E4M3.F32.PACK_AB_MERGE_C R20, R31, R20, RZ ;  /* 0x000000141f14723e */ /* 0x000fe200048070ff */
[----:B------:R-:W-:-:S02]  /*8020*/  HADD2.F32 R40, -RZ, R38.H1_H1 ;  /* 0x30000026ff287230 */ /* 0x000fc40000004100 */
[----:B------:R-:W-:Y:S01]  /*8030*/  HADD2.F32 R47, -RZ, R43.H1_H1 ;  /* 0x3000002bff2f7230 */ /* 0x000fe20000004100 */
[----:B------:R-:W-:Y:S01]  /*8040*/  F2FP.SATFINITE.E4M3.F32.PACK_AB_MERGE_C R9, R12, R9, R20 ;  /* 0x000000090c09723e */ /* 0x000fe20004807014 */
[----:B------:R-:W-:Y:S02]  /*8050*/  HADD2.F32 R46, -RZ, R45.H0_H0 ;  /* 0x2000002dff2e7230 */ /* 0x000fe40000004100 */
[----:B------:R-:W-:Y:S02]  /*8060*/  HADD2.F32 R38, -RZ, R33.H0_H0 ;  /* 0x20000021ff267230 */ /* 0x000fe40000004100 */
[----:B------:R-:W-:Y:S02]  /*8070*/  HADD2.F32 R39, -RZ, R39.H1_H1 ;  /* 0x30000027ff277230 */ /* 0x000fe40000004100 */
[----:B------:R-:W-:Y:S02]  /*8080*/  HADD2.F32 R43, -RZ, R42.H0_H0 ;  /* 0x2000002aff2b7230 */ /* 0x000fe40000004100 */
[----:B------:R-:W-:Y:S01]  /*8090*/  FMUL.FTZ R48, R38, R46 ;  /* 0x0000002e26307220 */ /* 0x000fe20000410000 */
[----:B------:R-:W-:-:S02]  /*80a0*/  HADD2.F32 R41, -RZ, R25.H0_H0 ;  /* 0x20000019ff297230 */ /* 0x000fc40000004100 */
[C---:B------:R-:W-:Y:S01]  /*80b0*/  FMUL.FTZ R51, R39.reuse, R47 ;  /* 0x0000002f27337220 */ /* 0x040fe20000410000 */
[-C--:B------:R-:W-:Y:S01]  /*80c0*/  FMUL.FTZ R50, R39, R44.reuse ;  /* 0x0000002c27327220 */ /* 0x080fe20000410000 */
[-C--:B------:R-:W-:Y:S01]  /*80d0*/  FMUL.FTZ R49, R38, R43.reuse ;  /* 0x0000002b26317220 */ /* 0x080fe20000410000 */
[----:B------:R-:W-:Y:S02]  /*80e0*/  HADD2.F32 R33, -RZ, R33.H1_H1 ;  /* 0x30000021ff217230 */ /* 0x000fe40000004100 */
[C---:B------:R-:W-:Y:S01]  /*80f0*/  FFMA.FTZ R39, R41.reuse, R43, -R48 ;  /* 0x0000002b29277223 */ /* 0x040fe20000010830 */
[----:B------:R-:W-:Y:S01]  /*8100*/  FFMA.FTZ R38, R40, R44, -R51 ;  /* 0x0000002c28267223 */ /* 0x000fe20000010833 */
[----:B------:R-:W-:Y:S01]  /*8110*/  FFMA.FTZ R41, R41, R46, R49 ;  /* 0x0000002e29297223 */ /* 0x000fe20000010031 */
[----:B------:R-:W-:Y:S01]  /*8120*/  HADD2.F32 R46, -RZ, R45.H1_H1 ;  /* 0x3000002dff2e7230 */ /* 0x000fe20000004100 */
[----:B------:R-:W-:Y:S01]  /*8130*/  F2FP.F16.E4M3.UNPACK_B R43, R11 ;  /* 0x0000000bff2b723e */ /* 0x000fe200020006ff */
[----:B------:R-:W-:Y:S01]  /*8140*/  HADD2.F32 R44, -RZ, R42.H1_H1 ;  /* 0x3000002aff2c7230 */ /* 0x000fe20000004100 */
[----:B------:R-:W-:Y:S01]  /*8150*/  F2FP.F16.E4M3.UNPACK_B R42, R8 ;  /* 0x00000008ff2a723e */ /* 0x000fe200020006ff */
[----:B------:R-:W-:-:S02]  /*8160*/  HADD2.F32 R25, -RZ, R25.H1_H1 ;  /* 0x30000019ff197230 */ /* 0x000fc40000004100 */
[C---:B------:R-:W-:Y:S01]  /*8170*/  FMUL.FTZ R8, R33.reuse, R46 ;  /* 0x0000002e21087220 */ /* 0x040fe20000410000 */
[----:B------:R-:W-:Y:S01]  /*8180*/  FFMA.FTZ R40, R40, R47, R50 ;  /* 0x0000002f28287223 */ /* 0x000fe20000010032 */
[-C--:B------:R-:W-:Y:S01]  /*8190*/  FMUL.FTZ R45, R33, R44.reuse ;  /* 0x0000002c212d7220 */ /* 0x080fe20000410000 */
[----:B------:R-:W-:Y:S02]  /*81a0*/  HADD2.F32 R33, -RZ, R43.H0_H0 ;  /* 0x2000002bff217230 */ /* 0x000fe40000004100 */
[C---:B------:R-:W-:Y:S01]  /*81b0*/  FFMA.FTZ R48, R25.reuse, R44, -R8 ;  /* 0x0000002c19307223 */ /* 0x040fe20000010808 */
[----:B------:R-:W-:Y:S02]  /*81c0*/  HADD2.F32 R11, -RZ, R21.H0_H0 ;  /* 0x20000015ff0b7230 */ /* 0x000fe40000004100 */
[----:B------:R-:W-:Y:S01]  /*81d0*/  FFMA.FTZ R50, R25, R46, R45 ;  /* 0x0000002e19327223 */ /* 0x000fe2000001002d */
[----:B------:R-:W-:Y:S02]  /*81e0*/  HADD2.F32 R25, -RZ, R42.H0_H0 ;  /* 0x2000002aff197230 */ /* 0x000fe40000004100 */
        /* <DEDUP_REMOVED lines=65> */
.L_x_14029:
[----:B------:R-:W-:Y:S05]  /*8600*/  BSYNC B0 ;  /* 0x0000000000007941 */ /* 0x000fea0003800000 */
.L_x_14022:
        /* <DEDUP_REMOVED lines=8> */
.L_x_14019:
[----:B0--3--:R-:W3:Y:S02]  /*8690*/  LDL R0, [R1+0xc] ;  /* 0x00000c0001007983 */ /* 0x009ee40000100800 */
[----:B---3--:R-:W-:-:S13]  /*86a0*/  ISETP.NE.AND P0, PT, R0, 0x3, PT ;  /* 0x000000030000780c */ /* 0x008fda0003f05270 */
[----:B------:R-:W-:Y:S05]  /*86b0*/  @!P0 BRA `(.L_x_14037) ;  /* 0x0000000000048947 */ /* 0x000fea0003800000 */
[----:B------:R-:W-:Y:S01]  /*86c0*/  BPT.TRAP 0x1 ;  /* 0x000000040000795c */ /* 0x000fe20000300000 */
.L_x_14037:
[----:B------:R-:W3:Y:S04]  /*86d0*/  LDL R0, [R1+0x10] ;  /* 0x0000100001007983 */ /* 0x000ee80000100800 */
[----:B-----5:R-:W1:Y:S01]  /*86e0*/  LDL R5, [R1+0x8] ;  /* 0x0000080001057983 */ /* 0x020e620000100800 */
[----:B---3--:R-:W-:Y:S01]  /*86f0*/  SHF.L.U32 R4, R0, 0x1f, RZ ;  /* 0x0000001f00047819 */ /* 0x008fe200000006ff */
[----:B-1--4-:R-:W-:-:S04]  /*8700*/  IMAD R3, R5, 0x8, R18 ;  /* 0x0000000805037824 */ /* 0x012fc800078e0212 */
[----:B------:R0:W1:Y:S01]  /*8710*/  SYNCS.PHASECHK.TRANS64.TRYWAIT P1, [R3+URZ+0x13230], R4 ;  /* 0x01323004030075a7 */ /* 0x000062000802017f */
[----:B------:R-:W-:Y:S05]  /*8720*/  @!P0 BRA `(.L_x_14038) ;  /* 0x0000000000048947 */ /* 0x000fea0003800000 */
[----:B------:R-:W-:Y:S01]  /*8730*/  BPT.TRAP 0x1 ;  /* 0x000000040000795c */ /* 0x000fe20000300000 */
.L_x_14038:
        /* <DEDUP_REMOVED lines=8> */
.L_x_14039:
[----:B01----:R-:W-:Y:S01]  /*87c0*/  VIADD R4, R10, 0x80 ;  /* 0x000000800a047836 */ /* 0x003fe20000000000 */
[----:B------:R-:W-:Y:S05]  /*87d0*/  WARPSYNC.ALL ;  /* 0x0000000000007948 */ /* 0x000fea0003800000 */
[----:B------:R-:W-:Y:S01]  /*87e0*/  IMAD.MOV.U32 R11, RZ, RZ, -0x7fffffe0 ;  /* 0x80000020ff0b7424 */ /* 0x000fe200078e00ff */
[----:B------:R-:W-:Y:S01]  /*87f0*/  R2UR UR10, R4 ;  /* 0x00000000040a72ca */ /* 0x000fe200000e0000 */
[----:B------:R-:W-:Y:S01]  /*8800*/  IMAD.MOV.U32 R5, RZ, RZ, -0x7fffffe0 ;  /* 0x80000020ff057424 */ /* 0x000fe200078e00ff */
[----:B------:R-:W-:Y:S01]  /*8810*/  LOP3.LUT R4, R34, 0x10000, RZ, 0xfc, !PT ;  /* 0x0001000022047812 */ /* 0x000fe200078efcff */
[----:B------:R-:W-:Y:S01]  /*8820*/  WARPGROUP.ARRIVE ;  /* 0x00000000000079c5 */ /* 0x000fe20000000000 */
[C---:B------:R-:W-:Y:S01]  /*8830*/  R2UR UR6, R10.reuse ;  /* 0x000000000a0672ca */ /* 0x040fe200000e0000 */
[C---:B------:R-:W-:Y:S01]  /*8840*/  VIADD R6, R10.reuse, 0x100 ;  /* 0x000001000a067836 */ /* 0x040fe20000000000 */
[----:B------:R-:W-:Y:S01]  /*8850*/  R2UR UR7, R11 ;  /* 0x000000000b0772ca */ /* 0x000fe200000e0000 */
[----:B------:R-:W-:Y:S01]  /*8860*/  VIADD R8, R10, 0x180 ;  /* 0x000001800a087836 */ /* 0x000fe20000000000 */
[----:B------:R-:W-:Y:S01]  /*8870*/  R2UR UR4, R4 ;  /* 0x00000000040472ca */ /* 0x000fe200000e0000 */
[----:B------:R-:W-:Y:S01]  /*8880*/  IMAD.MOV.U32 R9, RZ, RZ, -0x7fffffe0 ;  /* 0x80000020ff097424 */ /* 0x000fe200078e00ff */
[C---:B------:R-:W-:Y:S01]  /*8890*/  R2UR UR5, R5.reuse ;  /* 0x00000000050572ca */ /* 0x040fe200000e0000 */
[----:B------:R-:W-:Y:S01]  /*88a0*/  VIADD R12, R10, 0x200 ;  /* 0x000002000a0c7836 */ /* 0x000fe20000000000 */
[C---:B------:R-:W-:Y:S01]  /*88b0*/  R2UR UR11, R5.reuse ;  /* 0x00000000050b72ca */ /* 0x040fe200000e0000 */
[----:B------:R-:W-:Y:S01]  /*88c0*/  IMAD.MOV.U32 R13, RZ, RZ, -0x7fffffe0 ;  /* 0x80000020ff0d7424 */ /* 0x000fe200078e00ff */
[----:B------:R-:W-:Y:S01]  /*88d0*/  R2UR UR8, R4 ;  /* 0x00000000040872ca */ /* 0x000fe200000e0000 */
[----:B------:R-:W-:Y:S01]  /*88e0*/  IMAD.MOV.U32 R11, RZ, RZ, -0x7fffffe0 ;  /* 0x80000020ff0b7424 */ /* 0x000fe200078e00ff */
[----:B------:R-:W-:Y:S01]  /*88f0*/  R2UR UR9, R5 ;  /* 0x00000000050972ca */ /* 0x000fe200000e0000 */
[----:B------:R-:W-:Y:S01]  /*8900*/  IMAD.MOV.U32 R25, RZ, RZ, RZ ;  /* 0x000000ffff197224 */ /* 0x000fe200078e00ff */
[----:B------:R-:W-:-:S02]  /*8910*/  MOV R7, 0x80000020 ;  /* 0x8000002000077802 */ /* 0x000fc40000000f00 */
[----:B------:R-:W-:Y:S01]  /*8920*/  R2UR UR14, R6 ;  /* 0x00000000060e72ca */ /* 0x000fe200000e0000 */
[----:B------:R-:W-:Y:S01]  /*8930*/  VIADD R6, R10, 0x2 ;  /* 0x000000020a067836 */ /* 0x000fe20000000000 */
[----:B------:R-:W-:Y:S01]  /*8940*/  R2UR UR15, R7 ;  /* 0x00000000070f72ca */ /* 0x000fe200000e0000 */
[----:B------:R-:W-:Y:S01]  /*8950*/  QGMMA.64x32x32.F32.E4M3.E4M3 R92, gdesc[UR4], RZ, !UPT, gsb0 ;  /* 0x00600000045c79f3 */ /* 0x000fe2000c0008ff */
[----:B------:R-:W-:Y:S01]  /*8960*/  R2UR UR12, R4 ;  /* 0x00000000040c72ca */ /* 0x000fe200000e0000 */
[----:B------:R-:W-:Y:S01]  /*8970*/  IMAD.MOV.U32 R7, RZ, RZ, -0x7fffffe0 ;  /* 0x80000020ff077424 */ /* 0x000fe200078e00ff */
[----:B------:R-:W-:Y:S02]  /*8980*/  R2UR UR13, R5 ;  /* 0x00000000050d72ca */ /* 0x000fe400000e0000 */
        /* <DEDUP_REMOVED lines=8> */
[----:B------:R-:W-:Y:S02]  /*8a10*/  R2UR UR20, R4 ;  /* 0x00000000041472ca */ /* 0x000fe400000e0000 */
[----:B------:R-:W-:Y:S02]  /*8a20*/  R2UR UR21, R5 ;  /* 0x00000000051572ca */ /* 0x000fe400000e0000 */
[----:B------:R-:W-:Y:S01]  /*8a30*/  R2UR UR7, R7 ;  /* 0x00000000070772ca */ /* 0x000fe200000e0000 */
[----:B------:R-:W-:Y:S01]  /*8a40*/  IMAD.MOV.U32 R7, RZ, RZ, -0x7fffffe0 ;  /* 0x80000020ff077424 */ /* 0x000fe200078e00ff */
[----:B------:R-:W-:Y:S01]  /*8a50*/  R2UR UR6, R6 ;  /* 0x00000000060672ca */ /* 0x000fe200000e0000 */
[----:B------:R-:W-:Y:S01]  /*8a60*/  VIADD R6, R10, 0x82 ;  /* 0x000000820a067836 */ /* 0x000fe20000000000 */
[----:B------:R-:W-:-:S02]  /*8a70*/  WARPGROUP.DEPBAR.LE gsb0, 0x0 ;  /* 0x00008000000079c5 */ /* 0x000fc40000010000 */
[----:B------:R-:W-:-:S06]  /*8a80*/  WARPGROUP.ARRIVE ;  /* 0x00000000000079c5 */ /* 0x000fcc0000000000 */
[----:B------:R-:W-:Y:S01]  /*8a90*/  QGMMA.64x32x32.F32.E4M3.E4M3 R76, gdesc[UR8], RZ, !UPT, gsb0 ;  /* 0x00600000084c79f3 */ /* 0x000fe2000c0008ff */
[----:B------:R-:W-:Y:S01]  /*8aa0*/  R2UR UR11, R7 ;  /* 0x00000000070b72ca */ /* 0x000fe200000e0000 */
[----:B------:R-:W-:Y:S01]  /*8ab0*/  IMAD.MOV.U32 R7, RZ, RZ, -0x7fffffe0 ;  /* 0x80000020ff077424 */ /* 0x000fe200078e00ff */
[----:B------:R-:W-:Y:S02]  /*8ac0*/  R2UR UR10, R6 ;  /* 0x00000000060a72ca */ /* 0x000fe400000e0000 */
[----:B------:R-:W-:Y:S02]  /*8ad0*/  IADD3 R6, R4, 0x2, RZ ;  /* 0x0000000204067810 */ /* 0x000fe40007ffe0ff */
[----:B------:R-:W-:Y:S02]  /*8ae0*/  R2UR UR5, R7 ;  /* 0x00000000070572ca */ /* 0x000fe400000e0000 */
[C---:B------:R-:W-:Y:S02]  /*8af0*/  R2UR UR4, R6.reuse ;  /* 0x00000000060472ca */ /* 0x040fe400000e0000 */
[----:B------:R-:W-:-:S02]  /*8b00*/  R2UR UR8, R6 ;  /* 0x00000000060872ca */ /* 0x000fc400000e0000 */
[----:B------:R-:W-:Y:S01]  /*8b10*/  R2UR UR9, R7 ;  /* 0x00000000070972ca */ /* 0x000fe200000e0000 */
[----:B------:R-:W-:Y:S02]  /*8b20*/  WARPGROUP.DEPBAR.LE gsb0, 0x0 ;  /* 0x00008000000079c5 */ /* 0x000fe40000010000 */
[----:B------:R-:W-:-:S06]  /*8b30*/  WARPGROUP.ARRIVE ;  /* 0x00000000000079c5 */ /* 0x000fcc0000000000 */
[----:B------:R-:W-:Y:S01]  /*8b40*/  QGMMA.64x32x32.F32.E4M3.E4M3 R60, gdesc[UR12], RZ, !UPT, gsb0 ;  /* 0x006000000c3c79f3 */ /* 0x000fe2000c0008ff */
[----:B------:R-:W-:Y:S01]  /*8b50*/  R2UR UR14, R8 ;  /* 0x00000000080e72ca */ /* 0x000fe200000e0000 */
[----:B------:R-:W-:Y:S01]  /*8b60*/  VIADD R8, R10, 0x182 ;  /* 0x000001820a087836 */ /* 0x000fe20000000000 */
[----:B------:R-:W-:Y:S01]  /*8b70*/  R2UR UR15, R9 ;  /* 0x00000000090f72ca */ /* 0x000fe200000e0000 */
[----:B------:R-:W-:Y:S01]  /*8b80*/  IMAD.MOV.U32 R9, RZ, RZ, -0x7fffffe0 ;  /* 0x80000020ff097424 */ /* 0x000fe200078e00ff */
[----:B------:R-:W-:Y:S01]  /*8b90*/  R2UR UR12, R6 ;  /* 0x00000000060c72ca */ /* 0x000fe200000e0000 */
[----:B------:R-:W-:Y:S01]  /*8ba0*/  VIADD R10, R10, 0x202 ;  /* 0x000002020a0a7836 */ /* 0x000fe20000000000 */
        /* <DEDUP_REMOVED lines=33> */
.L_x_14041:
[----:B------:R-:W3:Y:S01]  /*8dc0*/  LDL R0, [R1+0x5c] ;  /* 0x00005c0001007983 */ /* 0x000ee20000100800 */
[----:B------:R-:W-:-:S03]  /*8dd0*/  P2R R10, PR, RZ, 0x1 ;  /* 0x00000001ff0a7803 */ /* 0x000fc60000000000 */
[----:B------:R-:W4:Y:S01]  /*8de0*/  LDL R108, [R1+0x20] ;  /* 0x00002000016c7983 */ /* 0x000f220000100800 */
[----:B---3--:R-:W-:-:S05]  /*8df0*/  IADD3 R9, R26, 0xa0, -R0 ;  /* 0x000000a01a097810 */ /* 0x008fca0007ffe800 */
[----:B------:R-:W-:-:S05]  /*8e00*/  IMAD R8, R24, -0xa0, R9 ;  /* 0xffffff6018087824 */ /* 0x000fca00078e0209 */
[C---:B------:R-:W-:Y:S02]  /*8e10*/  ISETP.GT.AND P6, PT, R8.reuse, RZ, PT ;  /* 0x000000ff0800720c */ /* 0x040fe40003fc4270 */
[C---:B------:R-:W-:Y:S02]  /*8e20*/  ISETP.GT.AND P5, PT, R8.reuse, 0x1, PT ;  /* 0x000000010800780c */ /* 0x040fe40003fa4270 */
[----:B------:R-:W-:Y:S02]  /*8e30*/  ISETP.GT.AND P4, PT, R8, 0x8, PT ;  /* 0x000000080800780c */ /* 0x000fe40003f84270 */
[----:B------:R-:W-:Y:S02]  /*8e40*/  FSEL R9, R92, -INF , P6 ;  /* 0xff8000005c097808 */ /* 0x000fe40003000000 */
[----:B------:R-:W-:Y:S01]  /*8e50*/  FSEL R93, R93, -INF , P5 ;  /* 0xff8000005d5d7808 */ /* 0x000fe20002800000 */
[----:B------:R-:W3:Y:S01]  /*8e60*/  LDL R92, [R1+0x28] ;  /* 0x00002800015c7983 */ /* 0x000ee20000100800 */
        /* <DEDUP_REMOVED lines=142> */
[----:B------:R-:W-:-:S04]  /*9750*/  FSEL R41, R41, -INF , P6 ;  /* 0xff80000029297808 */ /* 0x000fc80003000000 */
[----:B------:R-:W-:-:S05]  /*9760*/  FMNMX.FTZ R40, R41, R0, !PT ;  /* 0x0000000029287209 */ /* 0x000fca0007810000 */
[----:B------:R-:W0:Y:S02]  /*9770*/  SHFL.BFLY PT, R0, R40, 0x2, 0x1f ;  /* 0x0c401f0028007f89 */ /* 0x000e2400000e0000 */
[----:B0-----:R-:W-:-:S05]  /*9780*/  FMNMX.FTZ R46, R40, R0, !PT ;  /* 0x00000000282e7209 */ /* 0x001fca0007810000 */
[----:B------:R-:W0:Y:S01]  /*9790*/  SHFL.BFLY PT, R0, R46, 0x1, 0x1f ;  /* 0x0c201f002e007f89 */ /* 0x000e2200000e0000 */
[----:B------:R-:W-:Y:S02]  /*97a0*/  P2R R44, PR, RZ, 0x8 ;  /* 0x00000008ff2c7803 */ /* 0x000fe40000000000 */
[----:B--2---:R-:W-:Y:S02]  /*97b0*/  P2R R14, PR, RZ, 0x1 ;  /* 0x00000001ff0e7803 */ /* 0x004fe40000000000 */
[----:B------:R-:W-:Y:S02]  /*97c0*/  P2R R20, PR, RZ, 0x2 ;  /* 0x00000002ff147803 */ /* 0x000fe40000000000 */
[----:B------:R-:W-:Y:S02]  /*97d0*/  P2R R26, PR, RZ, 0x4 ;  /* 0x00000004ff1a7803 */ /* 0x000fe40000000000 */
[C---:B------:R-:W-:Y:S02]  /*97e0*/  ISETP.GT.AND P2, PT, R8.reuse, 0x78, PT ;  /* 0x000000780800780c */ /* 0x040fe40003f44270 */
[----:B------:R-:W-:-:S02]  /*97f0*/  ISETP.GT.AND P1, PT, R8, 0x79, PT ;  /* 0x000000790800780c */ /* 0x000fc40003f24270 */
[----:B------:R-:W-:Y:S02]  /*9800*/  ISETP.GT.AND P0, PT, R8, 0x80, PT ;  /* 0x000000800800780c */ /* 0x000fe40003f04270 */
[----:B0-----:R-:W-:-:S04]  /*9810*/  FMNMX.FTZ R0, R46, R0, !PT ;  /* 0x000000002e007209 */ /* 0x001fc80007810000 */
[----:B------:R-:W-:Y:S01]  /*9820*/  FSETP.NEU.FTZ.AND P3, PT, R0, -INF , PT ;  /* 0xff8000000000780b */ /* 0x000fe20003f7d000 */
[----:B------:R-:W-:-:S05]  /*9830*/  FFMA.FTZ R48, R2, R0, -8 ;  /* 0xc100000002307423 */ /* 0x000fca0000010000 */
        /* <DEDUP_REMOVED lines=31> */
[----:B------:R-:W-:Y:S01]  /*9a30*/  ISETP.NE.AND P0, PT, R10, RZ, PT ;  /* 0x000000ff0a00720c */ /* 0x000fe20003f05270 */
[----:B------:R-:W-:-:S01]  /*9a40*/  FFMA.FTZ R10, R2, R9, -R8 ;  /* 0x00000009020a7223 */ /* 0x000fc20000010808 */
[----:B------:R-:W-:-:S04]  /*9a50*/  FMNMX.FTZ R9, R51, R62, !PT ;  /* 0x0000003e33097209 */ /* 0x000fc80007810000 */
[----:B------:R-:W-:Y:S02]  /*9a60*/  FMNMX.FTZ R64, R54, R9, !PT ;  /* 0x0000000936407209 */ /* 0x000fe40007810000 */
[----:B------:R-:W-:Y:S02]  /*9a70*/  FSEL R58, R58, -INF , P2 ;  /* 0xff8000003a3a7808 */ /* 0x000fe40001000000 */
[----:B------:R-:W-:Y:S02]  /*9a80*/  FMNMX.FTZ R9, R55, R64, !PT ;  /* 0x0000004037097209 */ /* 0x000fe40007810000 */
[----:B------:R-:W-:Y:S02]  /*9a90*/  FSEL R59, R59, -INF , P1 ;  /* 0xff8000003b3b7808 */ /* 0x000fe40000800000 */
[----:B------:R-:W-:-:S04]  /*9aa0*/  FMNMX.FTZ R64, R58, R9, !PT ;  /* 0x000000093a407209 */ /* 0x000fc80007810000 */
[----:B------:R-:W-:Y:S02]  /*9ab0*/  FMNMX.FTZ R9, R59, R64, !PT ;  /* 0x000000403b097209 */ /* 0x000fe40007810000 */
[----:B------:R-:W-:Y:S02]  /*9ac0*/  ISETP.NE.AND P1, PT, R20, RZ, PT ;  /* 0x000000ff1400720c */ /* 0x000fe40003f25270 */
[----:B------:R-:W-:Y:S01]  /*9ad0*/  FMNMX.FTZ R64, R30, R9, !PT ;  /* 0x000000091e407209 */ /* 0x000fe20007810000 */
[----:B------:R-:W-:-:S01]  /*9ae0*/  FFMA.FTZ R20, R2, R101, -R8 ;  /* 0x0000006502147223 */ /* 0x000fc20000010808 */
[----:B------:R-:W-:Y:S02]  /*9af0*/  ISETP.NE.AND P2, PT, R26, RZ, PT ;  /* 0x000000ff1a00720c */ /* 0x000fe40003f45270 */
[----:B------:R-:W-:Y:S02]  /*9b00*/  FSEL R101, R34, -INF , P1 ;  /* 0xff80000022657808 */ /* 0x000fe40000800000 */
[----:B------:R-:W-:Y:S01]  /*9b10*/  FMNMX.FTZ R64, R31, R64, !PT ;  /* 0x000000401f407209 */ /* 0x000fe20007810000 */
[----:B------:R-:W-:-:S01]  /*9b20*/  FFMA.FTZ R14, R2, R97, -R8 ;  /* 0x00000061020e7223 */ /* 0x000fc20000010808 */
[----:B------:R-:W-:-:S02]  /*9b30*/  FSEL R35, R35, -INF , P2 ;  /* 0xff80000023237808 */ /* 0x000fc40001000000 */
[----:B------:R-:W-:Y:S01]  /*9b40*/  FMNMX.FTZ R64, R101, R64, !PT ;  /* 0x0000004065407209 */ /* 0x000fe20007810000 */
[C-C-:B------:R-:W-:Y:S01]  /*9b50*/  FFMA.FTZ R97, R2.reuse, R105, -R8.reuse ;  /* 0x0000006902617223 */ /* 0x140fe20000010808 */
[----:B------:R-:W-:-:S01]  /*9b60*/  FFMA.FTZ R105, R2, R45, -R8 ;  /* 0x0000002d02697223 */ /* 0x000fc20000010808 */
[----:B------:R-:W-:Y:S02]  /*9b70*/  FSEL R45, R38, -INF , P3 ;  /* 0xff800000262d7808 */ /* 0x000fe40001800000 */
[----:B------:R-:W-:Y:S02]  /*9b80*/  FMNMX.FTZ R64, R35, R64, !PT ;  /* 0x0000004023407209 */ /* 0x000fe40007810000 */
[----:B------:R-:W-:Y:S02]  /*9b90*/  FSEL R39, R39, -INF , P4 ;  /* 0xff80000027277808 */ /* 0x000fe40002000000 */
[----:B------:R-:W-:Y:S01]  /*9ba0*/  FMNMX.FTZ R64, R45, R64, !PT ;  /* 0x000000402d407209 */ /* 0x000fe20007810000 */
[----:B------:R-:W-:Y:S01]  /*9bb0*/  FFMA.FTZ R26, R2, R109, -R8 ;  /* 0x0000006d021a7223 */ /* 0x000fe20000010808 */
        /* <DEDUP_REMOVED lines=27> */
[--C-:B------:R-:W-:Y:S01]  /*9d70*/  FFMA.FTZ R62, R2, R139, -R8.reuse ;  /* 0x0000008b023e7223 */ /* 0x100fe20000010808 */
[----:B0-----:R-:W-:Y:S01]  /*9d80*/  FMNMX.FTZ R9, R64, R9, !PT ;  /* 0x0000000940097209 */ /* 0x001fe20007810000 */
        /* <DEDUP_REMOVED lines=14> */
[----:B------:R-:W-:Y:S01]  /*9e70*/  FFMA.FTZ R8, R2, R9, -8 ;  /* 0xc100000002087423 */ /* 0x000fe20000010009 */
[----:B------:R-:W-:-:S04]  /*9e80*/  FSETP.NEU.FTZ.AND P1, PT, R9, -INF , PT ;  /* 0xff8000000900780b */ /* 0x000fc80003f3d000 */
[----:B------:R-:W-:-:S05]  /*9e90*/  FSEL R8, R8, RZ, P1 ;  /* 0x000000ff08087208 */ /* 0x000fca0000800000 */
[C-C-:B------:R-:W-:Y:S01]  /*9ea0*/  FFMA.FTZ R13, R2.reuse, R13, -R8.reuse ;  /* 0x0000000d020d7223 */ /* 0x140fe20000010808 */
[----:B------:R-:W-:-:S01]  /*9eb0*/  FFMA.FTZ R64, R2, R95, -R8 ;  /* 0x0000005f02407223 */ /* 0x000fc20000010808 */
[C-C-:B------:R-:W-:Y:S01]  /*9ec0*/  FFMA.FTZ R27, R2.reuse, R27, -R8.reuse ;  /* 0x0000001b021b7223 */ /* 0x140fe20000010808 */
[----:B------:R-:W-:Y:S01]  /*9ed0*/  MUFU.EX2 R10, R10 ;  /* 0x0000000a000a7308 */ /* 0x000fe20000000800 */
[----:B------:R-:W-:-:S07]  /*9ee0*/  FFMA.FTZ R66, R2, R99, -R8 ;  /* 0x0000006302427223 */ /* 0x000fce0000010808 */
[----:B------:R-:W0:Y:S01]  /*9ef0*/  MUFU.EX2 R93, R93 ;  /* 0x0000005d005d7308 */ /* 0x000e220000000800 */
[----:B------:R-:W-:-:S07]  /*9f00*/  FFMA.FTZ R41, R2, R113, -R8 ;  /* 0x0000007102297223 */ /* 0x000fce0000010808 */
[----:B------:R-:W-:Y:S08]  /*9f10*/  MUFU.EX2 R13, R13 ;  /* 0x0000000d000d7308 */ /* 0x000ff00000000800 */
[----:B------:R-:W1:Y:S01]  /*9f20*/  MUFU.EX2 R64, R64 ;  /* 0x0000004000407308 */ /* 0x000e620000000800 */
[----:B------:R-:W-:-:S07]  /*9f30*/  FFMA.FTZ R68, R2, R103, -R8 ;  /* 0x0000006702447223 */ /* 0x000fce0000010808 */
[----:B------:R-:W2:Y:S08]  /*9f40*/  MUFU.EX2 R11, R11 ;  /* 0x0000000b000b7308 */ /* 0x000eb00000000800 */
[----:B------:R-:W-:Y:S01]  /*9f50*/  MUFU.EX2 R27, R27 ;  /* 0x0000001b001b7308 */ /* 0x000fe20000000800 */
[----:B------:R-:W-:-:S07]  /*9f60*/  FFMA.FTZ R70, R2, R117, -R8 ;  /* 0x0000007502467223 */ /* 0x000fce0000010808 */
[----:B------:R-:W5:Y:S01]  /*9f70*/  MUFU.EX2 R14, R14 ;  /* 0x0000000e000e7308 */ /* 0x000f620000000800 */
[----:B------:R-:W-:-:S07]  /*9f80*/  FFMA.FTZ R84, R2, R67, -R8 ;  /* 0x0000004302547223 */ /* 0x000fce0000010808 */
[----:B------:R-:W-:Y:S01]  /*9f90*/  MUFU.EX2 R66, R66 ;  /* 0x0000004200427308 */ /* 0x000fe20000000800 */
[----:B------:R-:W-:-:S01]  /*9fa0*/  FFMA.FTZ R71, R2, R71, -R8 ;  /* 0x0000004702477223 */ /* 0x000fc20000010808 */
[----:B0-----:R-:W-:-:S06]  /*9fb0*/  FADD.FTZ R88, R10, R93 ;  /* 0x0000005d0a587221 */ /* 0x001fcc0000010000 */
[----:B------:R-:W0:Y:S01]  /*9fc0*/  MUFU.EX2 R15, R15 ;  /* 0x0000000f000f7308 */ /* 0x000e220000000800 */
[----:B-1----:R-:W-:-:S01]  /*9fd0*/  FADD.FTZ R90, R13, R64 ;  /* 0x000000400d5a7221 */ /* 0x002fc20000010000 */
[----:B------:R-:W-:-:S06]  /*9fe0*/  FFMA.FTZ R95, R2, R107, -R8 ;  /* 0x0000006b025f7223 */ /* 0x000fcc0000010808 */
[----:B------:R-:W1:Y:S01]  /*9ff0*/  MUFU.EX2 R41, R41 ;  /* 0x0000002900297308 */ /* 0x000e620000000800 */
[----:B------:R-:W-:-:S01]  /*a000*/  FFMA.FTZ R72, R2, R121, -R8 ;  /* 0x0000007902487223 */ /* 0x000fc20000010808 */
[C-C-:B------:R-:W-:Y:S01]  /*a010*/  FFMA.FTZ R79, R2.reuse, R79, -R8.reuse ;  /* 0x0000004f024f7223 */ /* 0x140fe20000010808 */
[----:B------:R-:W-:-:S01]  /*a020*/  FFMA.FTZ R74, R2, R123, -R8 ;  /* 0x0000007b024a7223 */ /* 0x000fc20000010808 */
[C-C-:B------:R-:W-:Y:S01]  /*a030*/  FFMA.FTZ R83, R2.reuse, R83, -R8.reuse ;  /* 0x0000005302537223 */ /* 0x140fe20000010808 */
[----:B------:R-:W-:-:S03]  /*a040*/  FFMA.FTZ R76, R2, R129, -R8 ;  /* 0x00000081024c7223 */ /* 0x000fc60000010808 */
[----:B------:R-:W4:Y:S01]  /*a050*/  MUFU.EX2 R20, R20 ;  /* 0x0000001400147308 */ /* 0x000f220000000800 */
[----:B------:R-:W-:-:S01]  /*a060*/  FFMA.FTZ R87, R2, R87, -R8 ;  /* 0x0000005702577223 */ /* 0x000fc20000010808 */
[C-C-:B------:R-:W-:Y:S01]  /*a070*/  FFMA.FTZ R78, R2.reuse, R133, -R8.reuse ;  /* 0x00000085024e7223 */ /* 0x140fe20000010808 */
[----:B------:R-:W-:-:S01]  /*a080*/  FFMA.FTZ R91, R2, R91, -R8 ;  /* 0x0000005b025b7223 */ /* 0x000fc20000010808 */
[C-C-:B------:R-:W-:Y:S01]  /*a090*/  FFMA.FTZ R80, R2.reuse, R137, -R8.reuse ;  /* 0x0000008902507223 */ /* 0x140fe20000010808 */
[----:B------:R-:W-:-:S01]  /*a0a0*/  FFMA.FTZ R63, R2, R63, -R8 ;  /* 0x0000003f023f7223 */ /* 0x000fc20000010808 */
[C-C-:B------:R-:W-:Y:S02]  /*a0b0*/  FFMA.FTZ R82, R2.reuse, R141, -R8.reuse ;  /* 0x0000008d02527223 */ /* 0x140fe40000010808 */
[----:B------:R-:W3:Y:S01]  /*a0c0*/  MUFU.EX2 R68, R68 ;  /* 0x0000004400447308 */ /* 0x000ee20000000800 */
[----:B------:R-:W-:Y:S02]  /*a0d0*/  VIADD R67, R3, 0x13240 ;  /* 0x0001324003437836 */ /* 0x000fe40000000000 */
        /* <DEDUP_REMOVED lines=20> */
[----:B--2---:R-:W-:Y:S01]  /*a220*/  FADD.FTZ R43, R11, R88 ;  /* 0x000000580b2b7221 */ /* 0x004fe20000010000 */
[----:B-----5:R-:W-:-:S05]  /*a230*/  F2FP.SATFINITE.E4M3.F32.PACK_AB_MERGE_C R152, R14, R11, RZ ;  /* 0x0000000b0e98723e */ /* 0x020fca00048070ff */
[----:B------:R-:W-:Y:S01]  /*a240*/  MUFU.EX2 R3, R84 ;  /* 0x0000005400037308 */ /* 0x000fe20000000800 */
[----:B------:R-:W-:-:S07]  /*a250*/  FADD.FTZ R88, R14, R43 ;  /* 0x0000002b0e587221 */ /* 0x000fce0000010000 */
[----:B------:R-:W2:Y:S08]  /*a260*/  MUFU.EX2 R70, R70 ;  /* 0x0000004600467308 */ /* 0x000eb00000000800 */
[----:B------:R5:W-:Y:S01]  /*a270*/  MUFU.EX2 R84, R71 ;  /* 0x0000004700547308 */ /* 0x000be20000000800 */
[----:B0-----:R-:W-:-:S01]  /*a280*/  FADD.FTZ R11, R15, R88 ;  /* 0x000000580f0b7221 */ /* 0x001fc20000010000 */
[----:B-----5:R-:W-:-:S06]  /*a290*/  FADD.FTZ R71, R27, R90 ;  /* 0x0000005a1b477221 */ /* 0x020fcc0000010000 */
[----:B------:R-:W0:Y:S01]  /*a2a0*/  MUFU.EX2 R97, R97 ;  /* 0x0000006100617308 */ /* 0x000e220000000800 */
[----:B------:R-:W-:-:S07]  /*a2b0*/  FADD.FTZ R14, R66, R71 ;  /* 0x00000047420e7221 */ /* 0x000fce0000010000 */
[----:B------:R-:W5:Y:S01]  /*a2c0*/  MUFU.EX2 R95, R95 ;  /* 0x0000005f005f7308 */ /* 0x000f620000000800 */
[----:B-1----:R-:W-:-:S01]  /*a2d0*/  FADD.FTZ R43, R41, R14 ;  /* 0x0000000e292b7221 */ /* 0x002fc20000010000 */
[----:B----4-:R-:W-:-:S06]  /*a2e0*/  FADD.FTZ R11, R20, R11 ;  /* 0x0000000b140b7221 */ /* 0x010fcc0000010000 */
[----:B------:R-:W1:Y:S01]  /*a2f0*/  MUFU.EX2 R40, R40 ;  /* 0x0000002800287308 */ /* 0x000e620000000800 */
[----:B---3--:R-:W-:-:S07]  /*a300*/  FADD.FTZ R43, R68, R43 ;  /* 0x0000002b442b7221 */ /* 0x008fce0000010000 */
[----:B------:R-:W3:Y:S01]  /*a310*/  MUFU.EX2 R72, R72 ;  /* 0x0000004800487308 */ /* 0x000ee20000000800 */
[----:B------:R-:W-:-:S01]  /*a320*/  FADD.FTZ R88, R26, R11 ;  /* 0x0000000b1a587221 */ /* 0x000fc20000010000 */
[----:B--2---:R-:W-:-:S06]  /*a330*/  FADD.FTZ R90, R70, R43 ;  /* 0x0000002b465a7221 */ /* 0x004fcc0000010000 */
[----:B------:R-:W2:Y:S08]  /*a340*/  MUFU.EX2 R77, R77 ;  /* 0x0000004d004d7308 */ /* 0x000eb00000000800 */
[----:B------:R-:W4:Y:S01]  /*a350*/  MUFU.EX2 R79, R79 ;  /* 0x0000004f004f7308 */ /* 0x000f220000000800 */
[----:B0-----:R-:W-:-:S01]  /*a360*/  FADD.FTZ R11, R97, R88 ;  /* 0x00000058610b7221 */ /* 0x001fc20000010000 */
[----:B-----5:R-:W-:-:S06]  /*a370*/  FADD.FTZ R43, R95, R90 ;  /* 0x0000005a5f2b7221 */ /* 0x020fcc0000010000 */
[----:B------:R-:W0:Y:S01]  /*a380*/  MUFU.EX2 R44, R115 ;  /* 0x00000073002c7308 */ /* 0x000e220000000800 */
[----:B------:R-:W-:-:S07]  /*a390*/  F2FP.SATFINITE.E4M3.F32.PACK_AB_MERGE_C R154, R97, R26, RZ ;  /* 0x0000001a619a723e */ /* 0x000fce00048070ff */
[----:B------:R-:W5:Y:S01]  /*a3a0*/  MUFU.EX2 R74, R74 ;  /* 0x0000004a004a7308 */ /* 0x000f620000000800 */
[----:B-1----:R-:W-:-:S01]  /*a3b0*/  FADD.FTZ R26, R40, R11 ;  /* 0x0000000b281a7221 */ /* 0x002fc20000010000 */
[----:B---3--:R-:W-:-:S06]  /*a3c0*/  FADD.FTZ R88, R72, R43 ;  /* 0x0000002b48587221 */ /* 0x008fcc0000010000 */
[----:B------:R-:W1:Y:S08]  /*a3d0*/  MUFU.EX2 R81, R81 ;  /* 0x0000005100517308 */ /* 0x000e700000000800 */
[----:B------:R-:W3:Y:S01]  /*a3e0*/  MUFU.EX2 R83, R83 ;  /* 0x0000005300537308 */ /* 0x000ee20000000800 */
[----:B--2---:R-:W-:-:S01]  /*a3f0*/  FADD.FTZ R11, R77, R26 ;  /* 0x0000001a4d0b7221 */ /* 0x004fc20000010000 */
[----:B----4-:R-:W-:-:S06]  /*a400*/  FADD.FTZ R43, R79, R88 ;  /* 0x000000584f2b7221 */ /* 0x010fcc0000010000 */
[----:B------:R-:W2:Y:S08]  /*a410*/  MUFU.EX2 R46, R119 ;  /* 0x00000077002e7308 */ /* 0x000eb00000000800 */
[----:B------:R-:W4:Y:S01]  /*a420*/  MUFU.EX2 R76, R76 ;  /* 0x0000004c004c7308 */ /* 0x000f220000000800 */
[----:B0-----:R-:W-:-:S01]  /*a430*/  FADD.FTZ R88, R44, R11 ;  /* 0x0000000b2c587221 */ /* 0x001fc20000010000 */
[----:B-----5:R-:W-:-:S06]  /*a440*/  FADD.FTZ R90, R74, R43 ;  /* 0x0000002b4a5a7221 */ /* 0x020fcc0000010000 */
[----:B------:R-:W0:Y:S08]  /*a450*/  MUFU.EX2 R85, R85 ;  /* 0x0000005500557308 */ /* 0x000e300000000800 */
        /* <DEDUP_REMOVED lines=15> */
[----:B------:R-:W1:Y:S01]  /*a550*/  MUFU.EX2 R61, R61 ;  /* 0x0000003d003d7308 */ /* 0x000e620000000800 */
[----:B------:R-:W-:-:S07]  /*a560*/  PRMT R67, R108, 0x654, R67 ;  /* 0x000006546c437816 */ /* 0x000fce0000000043 */
[----:B------:R-:W3:Y:S01]  /*a570*/  MUFU.EX2 R63, R63 ;  /* 0x0000003f003f7308 */ /* 0x000ee20000000800 */
[----:B--2---:R-:W-:-:S01]  /*a580*/  FADD.FTZ R11, R89, R88 ;  /* 0x00000058590b7221 */ /* 0x004fc20000010000 */
[----:B----4-:R-:W-:Y:S01]  /*a590*/  FADD.FTZ R43, R91, R90 ;  /* 0x0000005a5b2b7221 */ /* 0x010fe20000010000 */
[----:B------:R2:W-:Y:S05]  /*a5a0*/  SYNCS.ARRIVE.TRANS64.RED.A1T0 RZ, [R67+URZ], RZ ;  /* 0x000000ff43ff79a7 */ /* 0x0005ea000810043f */
[----:B------:R-:W4:Y:S08]  /*a5b0*/  MUFU.EX2 R52, R131 ;  /* 0x0000008300347308 */ /* 0x000f300000000800 */
[----:B------:R-:W4:Y:S01]  /*a5c0*/  MUFU.EX2 R82, R82 ;  /* 0x0000005200527308 */ /* 0x000f220000000800 */
[----:B0-----:R-:W-:-:S07]  /*a5d0*/  FADD.FTZ R88, R50, R11 ;  /* 0x0000000b32587221 */ /* 0x001fce0000010000 */
[----:B------:R-:W0:Y:S01]  /*a5e0*/  MUFU.EX2 R65, R65 ;  /* 0x0000004100417308 */ /* 0x000e220000000800 */
[----:B-----5:R-:W-:-:S01]  /*a5f0*/  FADD.FTZ R90, R80, R43 ;  /* 0x0000002b505a7221 */ /* 0x020fc20000010000 */
[----:B-1----:R-:W-:-:S06]  /*a600*/  FADD.FTZ R11, R61, R88 ;  /* 0x000000583d0b7221 */ /* 0x002fcc0000010000 */
[----:B------:R-:W1:Y:S01]  /*a610*/  MUFU.EX2 R60, R135 ;  /* 0x00000087003c7308 */ /* 0x000e620000000800 */
[----:B---3--:R-:W-:-:S07]  /*a620*/  FADD.FTZ R43, R63, R90 ;  /* 0x0000005a3f2b7221 */ /* 0x008fce0000010000 */
[----:B--2---:R-:W2:Y:S01]  /*a630*/  MUFU.EX2 R67, R145 ;  /* 0x0000009100437308 */ /* 0x004ea20000000800 */
[----:B------:R-:W-:Y:S01]  /*a640*/  F2FP.SATFINITE.E4M3.F32.PACK_AB_MERGE_C R148, R81, R44, RZ ;  /* 0x0000002c5194723e */ /* 0x000fe200048070ff */
[----:B----4-:R-:W-:Y:S01]  /*a650*/  FADD.FTZ R44, R52, R11 ;  /* 0x0000000b342c7221 */ /* 0x010fe20000010000 */
[----:B------:R-:W-:-:S05]  /*a660*/  F2FP.SATFINITE.E4M3.F32.PACK_AB_MERGE_C R150, R89, R48, RZ ;  /* 0x000000305996723e */ /* 0x000fca00048070ff */
[----:B------:R-:W3:Y:S01]  /*a670*/  MUFU.EX2 R69, R69 ;  /* 0x0000004500457308 */ /* 0x000ee20000000800 */
[----:B------:R-:W-:-:S01]  /*a680*/  FADD.FTZ R48, R82, R43 ;  /* 0x0000002b52307221 */ /* 0x000fc20000010000 */
[C---:B0-----:R-:W-:Y:S01]  /*a690*/  F2FP.SATFINITE.E4M3.F32.PACK_AB_MERGE_C R136, R65.reuse, R52, RZ ;  /* 0x000000344188723e */ /* 0x041fe200048070ff */
[----:B------:R-:W-:-:S05]  /*a6a0*/  FADD.FTZ R65, R65, R44 ;  /* 0x0000002c41417221 */ /* 0x000fca0000010000 */
[----:B------:R-:W0:Y:S01]  /*a6b0*/  MUFU.EX2 R62, R62 ;  /* 0x0000003e003e7308 */ /* 0x000e220000000800 */
[----:B------:R-:W-:-:S07]  /*a6c0*/  FADD.FTZ R48, R3, R48 ;  /* 0x0000003003307221 */ /* 0x000fce0000010000 */
[----:B------:R-:W4:Y:S01]  /*a6d0*/  MUFU.EX2 R149, R149 ;  /* 0x0000009500957308 */ /* 0x000f220000000800 */
[----:B-1----:R-:W-:-:S07]  /*a6e0*/  FADD.FTZ R44, R60, R65 ;  /* 0x000000413c2c7221 */ /* 0x002fce0000010000 */
[----:B------:R-:W1:Y:S01]  /*a6f0*/  MUFU.EX2 R73, R73 ;  /* 0x0000004900497308 */ /* 0x000e620000000800 */
[----:B--2---:R-:W-:-:S07]  /*a700*/  FADD.FTZ R11, R67, R48 ;  /* 0x00000030430b7221 */ /* 0x004fce0000010000 */
[----:B------:R-:W2:Y:S01]  /*a710*/  MUFU.EX2 R86, R75 ;  /* 0x0000004b00567308 */ /* 0x000ea20000000800 */
[----:B---3--:R-:W-:-:S01]  /*a720*/  FADD.FTZ R43, R69, R44 ;  /* 0x0000002c452b7221 */ /* 0x008fc20000010000 */
[----:B------:R-:W-:-:S06]  /*a730*/  FADD.FTZ R44, R84, R11 ;  /* 0x0000000b542c7221 */ /* 0x000fcc0000010000 */
[----:B------:R-:W3:Y:S08]  /*a740*/  MUFU.EX2 R34, R143 ;  /* 0x0000008f00227308 */ /* 0x000ef00000000800 */
[----:B------:R-:W5:Y:S01]  /*a750*/  MUFU.EX2 R151, R151 ;  /* 0x0000009700977308 */ /* 0x000f620000000800 */
[----:B0-----:R-:W-:-:S01]  /*a760*/  FADD.FTZ R48, R62, R43 ;  /* 0x0000002b3e307221 */ /* 0x001fc20000010000 */
[----:B----4-:R-:W-:-:S06]  /*a770*/  FADD.FTZ R11, R149, R44 ;  /* 0x0000002c950b7221 */ /* 0x010fcc0000010000 */
[----:B------:R-:W0:Y:S01]  /*a780*/  MUFU.EX2 R105, R105 ;  /* 0x0000006900697308 */ /* 0x000e220000000800 */
[----:B-1----:R-:W-:-:S07]  /*a790*/  F2FP.SATFINITE.E4M3.F32.PACK_AB_MERGE_C R138, R73, R62, RZ ;  /* 0x0000003e498a723e */ /* 0x002fce00048070ff */
[----:B------:R-:W1:Y:S01]  /*a7a0*/  MUFU.EX2 R14, R47 ;  /* 0x0000002f000e7308 */ /* 0x000e620000000800 */
[----:B------:R-:W-:-:S01]  /*a7b0*/  FADD.FTZ R73, R73, R48 ;  /* 0x0000003049497221 */ /* 0x000fc20000010000 */
[----:B--2---:R-:W-:-:S06]  /*a7c0*/  F2FP.SATFINITE.E4M3.F32.PACK_AB_MERGE_C R149, R86, R149, RZ ;  /* 0x000000955695723e */ /* 0x004fcc00048070ff */
[----:B------:R-:W2:Y:S01]  /*a7d0*/  MUFU.EX2 R38, R38 ;  /* 0x0000002600267308 */ /* 0x000ea20000000800 */
[----:B------:R-:W-:-:S07]  /*a7e0*/  FADD.FTZ R86, R86, R11 ;  /* 0x0000000b56567221 */ /* 0x000fce0000010000 */
[----:B------:R-:W4:Y:S01]  /*a7f0*/  MUFU.EX2 R155, R155 ;  /* 0x0000009b009b7308 */ /* 0x000f220000000800 */
[----:B------:R-:W-:Y:S01]  /*a800*/  F2FP.SATFINITE.E4M3.F32.PACK_AB_MERGE_C R152, R93, R10, R152 ;  /* 0x0000000a5d98723e */ /* 0x000fe20004807098 */
[----:B---3--:R-:W-:-:S06]  /*a810*/  FADD.FTZ R10, R34, R73 ;  /* 0x00000049220a7221 */ /* 0x008fcc0000010000 */
[----:B------:R-:W3:Y:S01]  /*a820*/  MUFU.EX2 R49, R49 ;  /* 0x0000003100317308 */ /* 0x000ee20000000800 */
[----:B-----5:R-:W-:-:S07]  /*a830*/  FADD.FTZ R11, R151, R86 ;  /* 0x00000056970b7221 */ /* 0x020fce0000010000 */
[----:B------:R-:W5:Y:S01]  /*a840*/  MUFU.EX2 R26, R51 ;  /* 0x00000033001a7308 */ /* 0x000f620000000800 */
[----:B------:R-:W-:Y:S01]  /*a850*/  F2FP.SATFINITE.E4M3.F32.PACK_AB_MERGE_C R154, R20, R15, R154 ;  /* 0x0000000f149a723e */ /* 0x000fe2000480709a */
[----:B0-----:R-:W-:-:S06]  /*a860*/  FADD.FTZ R15, R105, R10 ;  /* 0x0000000a690f7221 */ /* 0x001fcc0000010000 */
[----:B------:R-:W0:Y:S01]  /*a870*/  MUFU.EX2 R42, R42 ;  /* 0x0000002a002a7308 */ /* 0x000e220000000800 */
[----:B-1----:R-:W-:-:S07]  /*a880*/  FADD.FTZ R20, R14, R11 ;  /* 0x0000000b0e147221 */ /* 0x002fce0000010000 */
[----:B------:R-:W1:Y:S01]  /*a890*/  MUFU.EX2 R54, R54 ;  /* 0x0000003600367308 */ /* 0x000e620000000800 */
[----:B------:R-:W-:Y:S01]  /*a8a0*/  F2FP.SATFINITE.E4M3.F32.PACK_AB_MERGE_C R148, R77, R40, R148 ;  /* 0x000000284d94723e */ /* 0x000fe20004807094 */
[----:B--2---:R-:W-:-:S06]  /*a8b0*/  FADD.FTZ R40, R38, R15 ;  /* 0x0000000f26287221 */ /* 0x004fcc0000010000 */
[----:B------:R-:W2:Y:S01]  /*a8c0*/  MUFU.EX2 R53, R53 ;  /* 0x0000003500357308 */ /* 0x000ea20000000800 */
[----:B----4-:R-:W-:-:S07]  /*a8d0*/  FADD.FTZ R15, R155, R20 ;  /* 0x000000149b0f7221 */ /* 0x010fce0000010000 */
[----:B------:R-:W-:Y:S01]  /*a8e0*/  MUFU.EX2 R55, R55 ;  /* 0x0000003700377308 */ /* 0x000fe20000000800 */
[C---:B---3--:R-:W-:Y:S01]  /*a8f0*/  F2FP.SATFINITE.E4M3.F32.PACK_AB_MERGE_C R140, R49.reuse, R38, RZ ;  /* 0x00000026318c723e */ /* 0x048fe200048070ff */
[----:B------:R-:W-:-:S06]  /*a900*/  FADD.FTZ R49, R49, R40 ;  /* 0x0000002831317221 */ /* 0x000fcc0000010000 */
[----:B------:R-:W-:Y:S01]  /*a910*/  MUFU.EX2 R56, R56 ;  /* 0x0000003800387308 */ /* 0x000fe20000000800 */
[----:B-----5:R-:W-:-:S07]  /*a920*/  FADD.FTZ R15, R26, R15 ;  /* 0x0000000f1a0f7221 */ /* 0x020fce0000010000 */
[----:B------:R-:W3:Y:S08]  /*a930*/  MUFU.EX2 R57, R57 ;  /* 0x0000003900397308 */ /* 0x000ef00000000800 */
[----:B------:R-:W4:Y:S01]  /*a940*/  MUFU.EX2 R58, R58 ;  /* 0x0000003a003a7308 */ /* 0x000f220000000800 */
[----:B------:R-:W-:Y:S01]  /*a950*/  F2FP.SATFINITE.E4M3.F32.PACK_AB_MERGE_C R11, R26, R155, RZ ;  /* 0x0000009b1a0b723e */ /* 0x000fe200048070ff */
[----:B0-----:R-:W-:-:S06]  /*a960*/  FADD.FTZ R20, R42, R49 ;  /* 0x000000312a147221 */ /* 0x001fcc0000010000 */
[----:B------:R-:W0:Y:S01]  /*a970*/  MUFU.EX2 R59, R59 ;  /* 0x0000003b003b7308 */ /* 0x000e220000000800 */
[----:B-1----:R-:W-:-:S01]  /*a980*/  FADD.FTZ R26, R54, R15 ;  /* 0x0000000f361a7221 */ /* 0x002fc20000010000 */
[----:B--2---:R-:W-:-:S06]  /*a990*/  FADD.FTZ R15, R53, R20 ;  /* 0x00000014350f7221 */ /* 0x004fcc0000010000 */
[----:B------:R-:W-:Y:S08]  /*a9a0*/  MUFU.EX2 R32, R32 ;  /* 0x0000002000207308 */ /* 0x000ff00000000800 */
[----:B------:R-:W1:Y:S08]  /*a9b0*/  MUFU.EX2 R33, R33 ;  /* 0x0000002100217308 */ /* 0x000e700000000800 */
[----:B------:R-:W2:Y:S01]  /*a9c0*/  MUFU.EX2 R28, R28 ;  /* 0x0000001c001c7308 */ /* 0x000ea20000000800 */
[----:B---3--:R-:W-:-:S07]  /*a9d0*/  F2FP.SATFINITE.E4M3.F32.PACK_AB_MERGE_C R142, R57, R56, RZ ;  /* 0x00000038398e723e */ /* 0x008fce00048070ff */
[----:B------:R-:W3:Y:S01]  /*a9e0*/  MUFU.EX2 R30, R30 ;  /* 0x0000001e001e7308 */ /* 0x000ee20000000800 */
[----:B------:R-:W-:-:S07]  /*a9f0*/  FADD.FTZ R56, R56, R15 ;  /* 0x0000000f38387221 */ /* 0x000fce0000010000 */
[----:B------:R-:W5:Y:S08]  /*aa00*/  MUFU.EX2 R29, R29 ;  /* 0x0000001d001d7308 */ /* 0x000f700000000800 */
[----:B------:R-:W5:Y:S08]  /*aa10*/  MUFU.EX2 R31, R31 ;  /* 0x0000001f001f7308 */ /* 0x000f700000000800 */
[----:B------:R4:W-:Y:S01]  /*aa20*/  MUFU.EX2 R10, R35 ;  /* 0x00000023000a7308 */ /* 0x0009e20000000800 */
[----:B------:R-:W-:-:S01]  /*aa30*/  FADD.FTZ R57, R57, R56 ;  /* 0x0000003839397221 */ /* 0x000fc20000010000 */
[----:B----4-:R-:W-:-:S06]  /*aa40*/  FADD.FTZ R35, R55, R26 ;  /* 0x0000001a37237221 */ /* 0x010fcc0000010000 */
[----:B------:R-:W4:Y:S01]  /*aa50*/  MUFU.EX2 R101, R101 ;  /* 0x0000006500657308 */ /* 0x000f220000000800 */
[----:B------:R-:W-:-:S01]  /*aa60*/  FADD.FTZ R26, R58, R35 ;  /* 0x000000233a1a7221 */ /* 0x000fc20000010000 */
[----:B0-----:R-:W-:-:S03]  /*aa70*/  F2FP.SATFINITE.E4M3.F32.PACK_AB_MERGE_C R58, R59, R58, RZ ;  /* 0x0000003a3b3a723e */ /* 0x001fc600048070ff */
[----:B------:R-:W-:-:S03]  /*aa80*/  FADD.FTZ R59, R59, R26 ;  /* 0x0000001a3b3b7221 */ /* 0x000fc60000010000 */
[----:B------:R-:W-:Y:S01]  /*aa90*/  MUFU.EX2 R12, R12 ;  /* 0x0000000c000c7308 */ /* 0x000fe20000000800 */
[----:B-1----:R-:W-:Y:S01]  /*aaa0*/  F2FP.SATFINITE.E4M3.F32.PACK_AB_MERGE_C R144, R33, R32, RZ ;  /* 0x000000202190723e */ /* 0x002fe200048070ff */
[----:B--2---:R-:W-:Y:S01]  /*aab0*/  FADD.FTZ R26, R28, R57 ;  /* 0x000000391c1a7221 */ /* 0x004fe20000010000 */
[----:B------:R-:W-:Y:S01]  /*aac0*/  F2FP.SATFINITE.E4M3.F32.PACK_AB_MERGE_C R140, R105, R34, R140 ;  /* 0x00000022698c723e */ /* 0x000fe2000480708c */
[----:B---3--:R-:W-:-:S04]  /*aad0*/  FADD.FTZ R34, R30, R59 ;  /* 0x0000003b1e227221 */ /* 0x008fc80000010000 */
[----:B------:R-:W-:Y:S01]  /*aae0*/  MUFU.EX2 R37, R37 ;  /* 0x0000002500257308 */ /* 0x000fe20000000800 */
[C---:B-----5:R-:W-:Y:S01]  /*aaf0*/  F2FP.SATFINITE.E4M3.F32.PACK_AB_MERGE_C R144, R29.reuse, R28, R144 ;  /* 0x0000001c1d90723e */ /* 0x060fe20004807090 */
[----:B------:R-:W-:Y:S01]  /*ab00*/  FADD.FTZ R29, R29, R26 ;  /* 0x0000001a1d1d7221 */ /* 0x000fe20000010000 */
[----:B------:R-:W-:-:S05]  /*ab10*/  F2FP.SATFINITE.E4M3.F32.PACK_AB_MERGE_C R27, R66, R27, RZ ;  /* 0x0000001b421b723e */ /* 0x000fca00048070ff */
[----:B------:R-:W0:Y:S01]  /*ab20*/  MUFU.EX2 R36, R36 ;  /* 0x0000002400247308 */ /* 0x000e220000000800 */
[----:B------:R-:W-:-:S07]  /*ab30*/  FADD.FTZ R34, R31, R34 ;  /* 0x000000221f227221 */ /* 0x000fce0000010000 */
[----:B------:R-:W1:Y:S01]  /*ab40*/  MUFU.EX2 R45, R45 ;  /* 0x0000002d002d7308 */ /* 0x000e620000000800 */
[----:B------:R-:W-:Y:S01]  /*ab50*/  F2FP.SATFINITE.E4M3.F32.PACK_AB_MERGE_C R153, R64, R13, R27 ;  /* 0x0000000d4099723e */ /* 0x000fe2000480701b */
[----:B------:R-:W-:-:S06]  /*ab60*/  FADD.FTZ R32, R32, R29 ;  /* 0x0000001d20207221 */ /* 0x000fcc0000010000 */
[----:B------:R-:W2:Y:S01]  /*ab70*/  MUFU.EX2 R111, R111 ;  /* 0x0000006f006f7308 */ /* 0x000ea20000000800 */
[----:B------:R-:W-:Y:S01]  /*ab80*/  F2FP.SATFINITE.E4M3.F32.PACK_AB_MERGE_C R141, R14, R151, R11 ;  /* 0x000000970e8d723e */ /* 0x000fe2000480700b */
[----:B----4-:R-:W-:Y:S01]  /*ab90*/  FADD.FTZ R13, R101, R34 ;  /* 0x00000022650d7221 */ /* 0x010fe20000010000 */
[----:B------:R-:W-:-:S05]  /*aba0*/  VIADD R11, R24, 0xfffffffe ;  /* 0xfffffffe180b7836 */ /* 0x000fca0000000000 */
[----:B------:R-:W3:Y:S01]  /*abb0*/  MUFU.EX2 R20, R39 ;  /* 0x0000002700147308 */ /* 0x000ee20000000800 */
[----:B------:R-:W-:Y:S01]  /*abc0*/  F2FP.SATFINITE.E4M3.F32.PACK_AB_MERGE_C R3, R3, R82, RZ ;  /* 0x000000520303723e */ /* 0x000fe200048070ff */
[----:B------:R-:W-:-:S06]  /*abd0*/  FADD.FTZ R33, R33, R32 ;  /* 0x0000002021217221 */ /* 0x000fcc0000010000 */
[----:B------:R-:W4:Y:S01]  /*abe0*/  MUFU.EX2 R109, R109 ;  /* 0x0000006d006d7308 */ /* 0x000f220000000800 */
[----:B------:R-:W-:-:S07]  /*abf0*/  F2FP.SATFINITE.E4M3.F32.PACK_AB_MERGE_C R101, R10, R101, RZ ;  /* 0x000000650a65723e */ /* 0x000fce00048070ff */
[----:B------:R-:W5:Y:S01]  /*ac00*/  MUFU.EX2 R8, R8 ;  /* 0x0000000800087308 */ /* 0x000f620000000800 */
[----:B------:R-:W-:-:S01]  /*ac10*/  FADD.FTZ R10, R10, R13 ;  /* 0x0000000d0a0a7221 */ /* 0x000fc20000010000 */
[----:B------:R-:W-:Y:S01]  /*ac20*/  ISETP.GE.AND P1, PT, R11, R92, PT ;  /* 0x0000005c0b00720c */ /* 0x000fe20003f26270 */
[----:B0-----:R-:W-:-:S01]  /*ac30*/  FADD.FTZ R26, R36, R33 ;  /* 0x00000021241a7221 */ /* 0x001fc20000010000 */
[----:B------:R-:W-:Y:S02]  /*ac40*/  F2FP.SATFINITE.E4M3.F32.PACK_AB_MERGE_C R13, R37, R12, RZ ;  /* 0x0000000c250d723e */ /* 0x000fe400048070ff */
[----:B------:R-:W-:Y:S01]  /*ac50*/  F2FP.SATFINITE.E4M3.F32.PACK_AB_MERGE_C R137, R63, R80, R3 ;  /* 0x000000503f89723e */ /* 0x000fe20004807003 */
[----:B-1----:R-:W-:Y:S01]  /*ac60*/  FADD.FTZ R3, R45, R10 ;  /* 0x0000000a2d037221 */ /* 0x002fe20000010000 */
[C---:B--2---:R-:W-:Y:S01]  /*ac70*/  F2FP.SATFINITE.E4M3.F32.PACK_AB_MERGE_C R146, R111.reuse, R36, R13 ;  /* 0x000000246f92723e */ /* 0x044fe2000480700d */
[----:B------:R-:W-:Y:S01]  /*ac80*/  FADD.FTZ R111, R111, R26 ;  /* 0x0000001a6f6f7221 */ /* 0x000fe20000010000 */
[----:B------:R-:W-:Y:S01]  /*ac90*/  F2FP.SATFINITE.E4M3.F32.PACK_AB_MERGE_C R74, R83, R74, RZ ;  /* 0x0000004a534a723e */ /* 0x000fe200048070ff */
[----:B---3--:R-:W-:Y:S01]  /*aca0*/  FADD.FTZ R10, R20, R3 ;  /* 0x00000003140a7221 */ /* 0x008fe20000010000 */
[----:B------:R-:W-:Y:S01]  /*acb0*/  F2FP.SATFINITE.E4M3.F32.PACK_AB_MERGE_C R78, R91, R78, RZ ;  /* 0x0000004e5b4e723e */ /* 0x000fe200048070ff */
[----:B------:R-:W-:Y:S01]  /*acc0*/  FADD.FTZ R12, R12, R111 ;  /* 0x0000006f0c0c7221 */ /* 0x000fe20000010000 */
[----:B------:R-:W-:Y:S01]  /*acd0*/  F2FP.SATFINITE.E4M3.F32.PACK_AB_MERGE_C R70, R95, R70, RZ ;  /* 0x000000465f46723e */ /* 0x000fe200048070ff */
[----:B----4-:R-:W-:Y:S01]  /*ace0*/  FADD.FTZ R15, R109, R10 ;  /* 0x0000000a6d0f7221 */ /* 0x010fe20000010000 */
[----:B------:R-:W-:-:S02]  /*acf0*/  F2FP.SATFINITE.E4M3.F32.PACK_AB_MERGE_C R74, R79, R72, R74 ;  /* 0x000000484f4a723e */ /* 0x000fc4000480704a */
[----:B-----5:R-:W-:Y:S02]  /*ad00*/  F2FP.SATFINITE.E4M3.F32.PACK_AB_MERGE_C R3, R8, R109, RZ ;  /* 0x0000006d0803723e */ /* 0x020fe400048070ff */
[----:B------:R-:W-:Y:S01]  /*ad10*/  F2FP.SATFINITE.E4M3.F32.PACK_AB_MERGE_C R78, R87, R76, R78 ;  /* 0x0000004c574e723e */ /* 0x000fe2000480704e */
[----:B------:R-:W-:Y:S01]  /*ad20*/  BSSY B0, `(.L_x_14042) ;  /* 0x0000292000007945 */ /* 0x000fe20003800000 */
[----:B------:R-:W-:Y:S01]  /*ad30*/  F2FP.SATFINITE.E4M3.F32.PACK_AB_MERGE_C R147, R20, R45, R3 ;  /* 0x0000002d1493723e */ /* 0x000fe20004807003 */
[----:B------:R-:W-:Y:S01]  /*ad40*/  FADD.FTZ R20, R37, R12 ;  /* 0x0000000c25147221 */ /* 0x000fe20000010000 */
[----:B------:R-:W-:Y:S01]  /*ad50*/  F2FP.SATFINITE.E4M3.F32.PACK_AB_MERGE_C R150, R85, R46, R150 ;  /* 0x0000002e5596723e */ /* 0x000fe20004807096 */
[----:B------:R-:W-:Y:S01]  /*ad60*/  FADD.FTZ R15, R8, R15 ;  /* 0x0000000f080f7221 */ /* 0x000fe20000010000 */
[----:B------:R-:W-:Y:S01]  /*ad70*/  F2FP.SATFINITE.E4M3.F32.PACK_AB_MERGE_C R136, R61, R50, R136 ;  /* 0x000000323d88723e */ /* 0x000fe20004807088 */
[--C-:B------:R-:W-:Y:S01]  /*ad80*/  IMAD.MOV.U32 R24, RZ, RZ, R25.reuse ;  /* 0x000000ffff187224 */ /* 0x100fe200078e0019 */
[----:B------:R-:W-:Y:S01]  /*ad90*/  F2FP.SATFINITE.E4M3.F32.PACK_AB_MERGE_C R142, R53, R42, R142 ;  /* 0x0000002a358e723e */ /* 0x000fe2000480708e */
[--C-:B------:R-:W-:Y:S01]  /*ada0*/  IMAD.MOV.U32 R27, RZ, RZ, R25.reuse ;  /* 0x000000ffff1b7224 */ /* 0x100fe200078e0019 */
[----:B------:R-:W-:Y:S01]  /*adb0*/  F2FP.SATFINITE.E4M3.F32.PACK_AB_MERGE_C R155, R68, R41, R70 ;  /* 0x00000029449b723e */ /* 0x000fe20004807046 */
[----:B------:R-:W-:Y:S01]  /*adc0*/  IMAD.MOV.U32 R26, RZ, RZ, R25 ;  /* 0x000000ffff1a7224 */ /* 0x000fe200078e0019 */
[----:B------:R-:W-:Y:S01]  /*add0*/  F2FP.SATFINITE.E4M3.F32.PACK_AB_MERGE_C R139, R84, R67, R149 ;  /* 0x00000043548b723e */ /* 0x000fe20004807095 */
[--C-:B------:R-:W-:Y:S01]  /*ade0*/  IMAD.MOV.U32 R29, RZ, RZ, R25.reuse ;  /* 0x000000ffff1d7224 */ /* 0x100fe200078e0019 */
[----:B------:R-:W-:Y:S01]  /*adf0*/  F2FP.SATFINITE.E4M3.F32.PACK_AB_MERGE_C R143, R55, R54, R58 ;  /* 0x00000036378f723e */ /* 0x000fe2000480703a */
[----:B------:R-:W-:Y:S01]  /*ae00*/  IMAD.MOV.U32 R33, RZ, RZ, R25 ;  /* 0x000000ffff217224 */ /* 0x000fe200078e0019 */
[----:B------:R-:W-:Y:S01]  /*ae10*/  F2FP.SATFINITE.E4M3.F32.PACK_AB_MERGE_C R145, R31, R30, R101 ;  /* 0x0000001e1f91723e */ /* 0x000fe20004807065 */
[--C-:B------:R-:W-:Y:S01]  /*ae20*/  IMAD.MOV.U32 R31, RZ, RZ, R25.reuse ;  /* 0x000000ffff1f7224 */ /* 0x100fe200078e0019 */
[----:B------:R-:W-:Y:S01]  /*ae30*/  F2FP.SATFINITE.E4M3.F32.PACK_AB_MERGE_C R138, R69, R60, R138 ;  /* 0x0000003c458a723e */ /* 0x000fe2000480708a */
        /* <DEDUP_REMOVED lines=25> */
[----:B------:R-:W-:Y:S02]  /*afd0*/  IMAD.MOV.U32 R149, RZ, RZ, R74 ;  /* 0x000000ffff957224 */ /* 0x000fe400078e004a */
[----:B------:R-:W-:Y:S01]  /*afe0*/  IMAD.MOV.U32 R151, RZ, RZ, R78 ;  /* 0x000000ffff977224 */ /* 0x000fe200078e004e */
[----:B------:R-:W-:Y:S06]  /*aff0*/  @!P1 BRA `(.L_x_14043) ;  /* 0x0000002400909947 */ /* 0x000fec0003800000 */
[----:B------:R0:W5:Y:S01]  /*b000*/  LDL.LU R12, [R1+0x10] ;  /* 0x00001000010c7983 */ /* 0x0001620000300800 */
[----:B------:R-:W-:Y:S02]  /*b010*/  IMAD.MOV.U32 R10, RZ, RZ, R9 ;  /* 0x000000ffff0a7224 */ /* 0x000fe400078e0009 */
[----:B------:R-:W-:Y:S01]  /*b020*/  IMAD.MOV.U32 R3, RZ, RZ, R0 ;  /* 0x000000ffff037224 */ /* 0x000fe200078e0000 */
[----:B------:R0:W5:Y:S01]  /*b030*/  LDL.LU R8, [R1+0x8] ;  /* 0x0000080001087983 */ /* 0x0001620000300800 */
        /* <DEDUP_REMOVED lines=15> */
[----:B0-----:R-:W-:-:S07]  /*b130*/  CS2R R24, SRZ ;  /* 0x0000000000187805 */ /* 0x001fce000001ff00 */
.L_x_14056:
[----:B-----5:R-:W-:-:S04]  /*b140*/  ISETP.NE.AND P1, PT, R8, 0x1, PT ;  /* 0x000000010800780c */ /* 0x020fc80003f25270 */
[----:B------:R-:W-:-:S04]  /*b150*/  SEL R9, RZ, 0x1, P1 ;  /* 0x00000001ff097807 */ /* 0x000fc80000800000 */
[----:B------:R-:W-:-:S05]  /*b160*/  LOP3.LUT R13, R12, R9, RZ, 0x3c, !PT ;  /* 0x000000090c0d7212 */ /* 0x000fca00078e3cff */
[----:B------:R0:W-:Y:S01]  /*b170*/  STL [R1+0x10], R13 ;  /* 0x0000100d01007387 */ /* 0x0001e20000100800 */
[----:B------:R-:W-:Y:S05]  /*b180*/  @!P0 BRA `(.L_x_14044) ;  /* 0x0000000000048947 */ /* 0x000fea0003800000 */
[----:B------:R-:W-:Y:S01]  /*b190*/  BPT.TRAP 0x1 ;  /* 0x000000040000795c */ /* 0x000fe20000300000 */
.L_x_14044:
[----:B------:R-:W-:Y:S01]  /*b1a0*/  VIADD R0, R8, 0x1 ;  /* 0x0000000108007836 */ /* 0x000fe20000000000 */
[----:B0-----:R-:W-:-:S04]  /*b1b0*/  SHF.L.U32 R13, R13, 0x1f, RZ ;  /* 0x0000001f0d0d7819 */ /* 0x001fc800000006ff */
[----:B------:R-:W-:-:S04]  /*b1c0*/  ISETP.NE.AND P1, PT, R0, 0x2, PT ;  /* 0x000000020000780c */ /* 0x000fc80003f25270 */
[----:B------:R-:W-:-:S05]  /*b1d0*/  SEL R9, R0, RZ, P1 ;  /* 0x000000ff00097207 */ /* 0x000fca0000800000 */
[----:B------:R0:W-:Y:S01]  /*b1e0*/  STL [R1+0x8], R9 ;  /* 0x0000080901007387 */ /* 0x0001e20000100800 */
[----:B------:R-:W-:-:S04]  /*b1f0*/  IMAD R0, R9, 0x8, R18 ;  /* 0x0000000809007824 */ /* 0x000fc800078e0212 */
[----:B------:R0:W1:Y:S01]  /*b200*/  SYNCS.PHASECHK.TRANS64.TRYWAIT P1, [R0+URZ+0x13230], R13 ;  /* 0x0132300d000075a7 */ /* 0x000062000802017f */
[----:B------:R-:W-:Y:S05]  /*b210*/  @!P0 BRA `(.L_x_14045) ;  /* 0x0000000000048947 */ /* 0x000fea0003800000 */
[----:B------:R-:W-:Y:S01]  /*b220*/  BPT.TRAP 0x1 ;  /* 0x000000040000795c */ /* 0x000fe20000300000 */
.L_x_14045:
[----:B0-----:R-:W-:Y:S01]  /*b230*/  IMAD R9, R9, 0x280, R21 ;  /* 0x0000028009097824 */ /* 0x001fe200078e0215 */
[----:B------:R-:W-:Y:S03]  /*b240*/  BSSY B1, `(.L_x_14046) ;  /* 0x0000006000017945 */ /* 0x000fe60003800000 */
[C---:B------:R-:W-:Y:S01]  /*b250*/  VIADD R59, R9.reuse, 0x100 ;  /* 0x00000100093b7836 */ /* 0x040fe20000000000 */
[----:B------:R-:W-:Y:S01]  /*b260*/  IADD3 R14, R9, 0x80, RZ ;  /* 0x00000080090e7810 */ /* 0x000fe20007ffe0ff */
[----:B-1----:R-:W-:Y:S06]  /*b270*/  @P1 BRA `(.L_x_14047) ;  /* 0x0000000000081947 */ /* 0x002fec0003800000 */
[----:B------:R-:W0:Y:S02]  /*b280*/  SYNCS.PHASECHK.TRANS64.TRYWAIT P1, [R0+URZ+0x13230], R13 ;  /* 0x0132300d000075a7 */ /* 0x000e24000802017f */
[----:B0-----:R-:W-:Y:S05]  /*b290*/  @!P1 BRA `(.L_x_14048) ;  /* 0x000000dc002c9947 */ /* 0x001fea0003800000 */
.L_x_14047:
[----:B------:R-:W-:Y:S05]  /*b2a0*/  BSYNC B1 ;  /* 0x0000000000017941 */ /* 0x000fea0003800000 */
.L_x_14046:
[----:B------:R-:W-:Y:S01]  /*b2b0*/  IMAD.MOV.U32 R56, RZ, RZ, R9 ;  /* 0x000000ffff387224 */ /* 0x000fe200078e0009 */
[----:B------:R-:W-:Y:S01]  /*b2c0*/  R2UR UR4, R4 ;  /* 0x00000000040472ca */ /* 0x000fe200000e0000 */
[----:B------:R-:W-:Y:S01]  /*b2d0*/  IMAD.MOV.U32 R57, RZ, RZ, -0x7fffffe0 ;  /* 0x80000020ff397424 */ /* 0x000fe200078e00ff */
[----:B------:R-:W-:Y:S01]  /*b2e0*/  R2UR UR5, R5 ;  /* 0x00000000050572ca */ /* 0x000fe200000e0000 */
[----:B------:R-:W-:Y:S01]  /*b2f0*/  WARPGROUP.ARRIVE ;  /* 0x00000000000079c5 */ /* 0x000fe20000000000 */
[----:B------:R-:W-:Y:S01]  /*b300*/  R2UR UR6, R56 ;  /* 0x00000000380672ca */ /* 0x000fe200000e0000 */
[----:B------:R-:W-:Y:S01]  /*b310*/  IMAD.MOV.U32 R56, RZ, RZ, R14 ;  /* 0x000000ffff387224 */ /* 0x000fe200078e000e */
[----:B------:R-:W-:Y:S01]  /*b320*/  R2UR UR7, R57 ;  /* 0x00000000390772ca */ /* 0x000fe200000e0000 */
[----:B------:R-:W-:Y:S01]  /*b330*/  VIADD R58, R9, 0x180 ;  /* 0x00000180093a7836 */ /* 0x000fe20000000000 */
[----:B------:R-:W-:Y:S01]  /*b340*/  R2UR UR11, R57 ;  /* 0x00000000390b72ca */ /* 0x000fe200000e0000 */
[----:B------:R-:W-:Y:S01]  /*b350*/  IMAD.MOV.U32 R61, RZ, RZ, -0x7fffffe0 ;  /* 0x80000020ff3d7424 */ /* 0x000fe200078e00ff */
[----:B------:R-:W-:Y:S01]  /*b360*/  R2UR UR10, R56 ;  /* 0x00000000380a72ca */ /* 0x000fe200000e0000 */
[----:B------:R-:W-:Y:S01]  /*b370*/  IMAD.MOV.U32 R56, RZ, RZ, R59 ;  /* 0x000000ffff387224 */ /* 0x000fe200078e003b */
[----:B------:R-:W-:Y:S01]  /*b380*/  R2UR UR8, R4 ;  /* 0x00000000040872ca */ /* 0x000fe200000e0000 */
[----:B------:R-:W-:Y:S01]  /*b390*/  IMAD.MOV.U32 R59, RZ, RZ, -0x7fffffe0 ;  /* 0x80000020ff3b7424 */ /* 0x000fe200078e00ff */
[----:B------:R-:W-:-:S02]  /*b3a0*/  R2UR UR9, R5 ;  /* 0x00000000050972ca */ /* 0x000fc400000e0000 */
[----:B------:R-:W-:Y:S01]  /*b3b0*/  R2UR UR14, R56 ;  /* 0x00000000380e72ca */ /* 0x000fe200000e0000 */
[----:B------:R-:W-:Y:S01]  /*b3c0*/  VIADD R56, R9, 0x200 ;  /* 0x0000020009387836 */ /* 0x000fe20000000000 */
[----:B------:R-:W-:Y:S01]  /*b3d0*/  R2UR UR15, R57 ;  /* 0x00000000390f72ca */ /* 0x000fe200000e0000 */
[----:B------:R-:W-:Y:S01]  /*b3e0*/  QGMMA.64x32x32.F32.E4M3.E4M3 R120, gdesc[UR4], RZ, !UPT, gsb0 ;  /* 0x00600000047879f3 */ /* 0x000fe2000c0008ff */
[----:B------:R-:W-:Y:S02]  /*b3f0*/  R2UR UR12, R4 ;  /* 0x00000000040c72ca */ /* 0x000fe400000e0000 */
[----:B------:R-:W-:Y:S02]  /*b400*/  R2UR UR13, R5 ;  /* 0x00000000050d72ca */ /* 0x000fe400000e0000 */
[----:B------:R-:W-:Y:S01]  /*b410*/  R2UR UR18, R58 ;  /* 0x000000003a1272ca */ /* 0x000fe200000e0000 */
[----:B------:R-:W-:Y:S01]  /*b420*/  VIADD R58, R9, 0x2 ;  /* 0x00000002093a7836 */ /* 0x000fe20000000000 */
[----:B------:R-:W-:-:S02]  /*b430*/  R2UR UR19, R59 ;  /* 0x000000003b1372ca */ /* 0x000fc400000e0000 */
[----:B------:R-:W-:Y:S02]  /*b440*/  R2UR UR16, R4 ;  /* 0x00000000041072ca */ /* 0x000fe400000e0000 */
[----:B------:R-:W-:Y:S02]  /*b450*/  R2UR UR17, R5 ;  /* 0x00000000051172ca */ /* 0x000fe400000e0000 */
[----:B------:R-:W-:Y:S01]  /*b460*/  R2UR UR22, R56 ;  /* 0x00000000381672ca */ /* 0x000fe200000e0000 */
[----:B------:R-:W-:Y:S01]  /*b470*/  VIADD R56, R9, 0x82 ;  /* 0x0000008209387836 */ /* 0x000fe20000000000 */
[----:B------:R-:W-:Y:S02]  /*b480*/  R2UR UR23, R57 ;  /* 0x00000000391772ca */ /* 0x000fe400000e0000 */
[----:B------:R-:W-:Y:S01]  /*b490*/  R2UR UR26, R58 ;  /* 0x000000003a1a72ca */ /* 0x000fe200000e0000 */
[----:B------:R-:W-:Y:S01]  /*b4a0*/  VIADD R58, R9, 0x202 ;  /* 0x00000202093a7836 */ /* 0x000fe20000000000 */
[----:B------:R-:W-:Y:S01]  /*b4b0*/  R2UR UR27, R59 ;  /* 0x000000003b1b72ca */ /* 0x000fe200000e0000 */
[----:B------:R-:W-:Y:S01]  /*b4c0*/  IMAD.MOV.U32 R59, RZ, RZ, -0x7fffffe0 ;  /* 0x80000020ff3b7424 */ /* 0x000fe200078e00ff */
[----:B------:R-:W-:-:S02]  /*b4d0*/  R2UR UR20, R4 ;  /* 0x00000000041472ca */ /* 0x000fc400000e0000 */
[----:B------:R-:W-:Y:S02]  /*b4e0*/  R2UR UR21, R5 ;  /* 0x00000000051572ca */ /* 0x000fe400000e0000 */
[----:B------:R-:W-:Y:S01]  /*b4f0*/  R2UR UR6, R56 ;  /* 0x00000000380672ca */ /* 0x000fe200000e0000 */
[----:B------:R-:W-:Y:S01]  /*b500*/  VIADD R56, R9, 0x182 ;  /* 0x0000018209387836 */ /* 0x000fe20000000000 */
[----:B------:R-:W-:Y:S01]  /*b510*/  R2UR UR7, R57 ;  /* 0x00000000390772ca */ /* 0x000fe200000e0000 */
[----:B------:R-:W-:Y:S01]  /*b520*/  IMAD.MOV.U32 R57, RZ, RZ, -0x7fffffe0 ;  /* 0x80000020ff397424 */ /* 0x000fe200078e00ff */
[----:B------:R-:W-:Y:S02]  /*b530*/  IADD3 R60, R9, 0x102, RZ ;  /* 0x00000102093c7810 */ /* 0x000fe40007ffe0ff */
[----:B------:R-:W-:Y:S02]  /*b540*/  R2UR UR30, R58 ;  /* 0x000000003a1e72ca */ /* 0x000fe400000e0000 */
[----:B------:R-:W-:-:S02]  /*b550*/  R2UR UR31, R59 ;  /* 0x000000003b1f72ca */ /* 0x000fc400000e0000 */
        /* <DEDUP_REMOVED lines=44> */
.L_x_14049:
[----:B------:R-:W-:Y:S01]  /*b820*/  SHF.L.U32 R9, R12, 0x1f, RZ ;  /* 0x0000001f0c097819 */ /* 0x000fe200000006ff */
[----:B------:R-:W-:-:S04]  /*b830*/  IMAD R14, R8, 0x8, R18 ;  /* 0x00000008080e7824 */ /* 0x000fc800078e0212 */
[----:B------:R1:W2:Y:S01]  /*b840*/  SYNCS.PHASECHK.TRANS64.TRYWAIT P1, [R14+URZ+0x13250], R9 ;  /* 0x013250090e0075a7 */ /* 0x0002a2000802017f */
[----:B------:R-:W-:Y:S05]  /*b850*/  @!P0 BRA `(.L_x_14050) ;  /* 0x0000000000048947 */ /* 0x000fea0003800000 */
[----:B------:R-:W-:Y:S01]  /*b860*/  BPT.TRAP 0x1 ;  /* 0x000000040000795c */ /* 0x000fe20000300000 */
.L_x_14050:
[----:B------:R-:W-:Y:S04]  /*b870*/  BSSY B1, `(.L_x_14051) ;  /* 0x0000004000017945 */ /* 0x000fe80003800000 */
[----:B--2---:R-:W-:Y:S05]  /*b880*/  @P1 BRA `(.L_x_14052) ;  /* 0x0000000000081947 */ /* 0x004fea0003800000 */
[----:B------:R-:W2:Y:S02]  /*b890*/  SYNCS.PHASECHK.TRANS64.TRYWAIT P1, [R14+URZ+0x13250], R9 ;  /* 0x013250090e0075a7 */ /* 0x000ea4000802017f */
[----:B--2---:R-:W-:Y:S05]  /*b8a0*/  @!P1 BRA `(.L_x_14053) ;  /* 0x000000d400bc9947 */ /* 0x004fea0003800000 */
.L_x_14052:
[----:B------:R-:W-:Y:S05]  /*b8b0*/  BSYNC B1 ;  /* 0x0000000000017941 */ /* 0x000fea0003800000 */
.L_x_14051:
[----:B-12---:R-:W-:Y:S01]  /*b8c0*/  VIADD R9, R18, 0x1000 ;  /* 0x0000100012097836 */ /* 0x006fe20000000000 */
[----:B------:R-:W-:Y:S01]  /*b8d0*/  WARPGROUP.ARRIVE ;  /* 0x00000000000079c5 */ /* 0x000fe20000000000 */
[----:B0-----:R-:W-:-:S03]  /*b8e0*/  IMAD.MOV.U32 R13, RZ, RZ, -0x3ffffff0 ;  /* 0xc0000010ff0d7424 */ /* 0x001fc600078e00ff */
[----:B------:R-:W-:-:S04]  /*b8f0*/  SHF.R.U32.HI R9, RZ, 0x4, R9 ;  /* 0x00000004ff097819 */ /* 0x000fc80000011609 */
[----:B------:R-:W-:-:S04]  /*b900*/  LOP3.LUT R9, R9, 0x3fff, RZ, 0xc0, !PT ;  /* 0x00003fff09097812 */ /* 0x000fc800078ec0ff */
[----:B------:R-:W-:-:S05]  /*b910*/  LOP3.LUT R9, R9, 0x10000, RZ, 0xfc, !PT ;  /* 0x0001000009097812 */ /* 0x000fca00078efcff */
[----:B------:R-:W-:Y:S02]  /*b920*/  IMAD R8, R8, 0x280, R9 ;  /* 0x0000028008087824 */ /* 0x000fe400078e0209 */
[----:B------:R-:W-:Y:S02]  /*b930*/  IMAD.MOV.U32 R9, RZ, RZ, -0x3ffffff0 ;  /* 0xc0000010ff097424 */ /* 0x000fe400078e00ff */
[C---:B------:R-:W-:Y:S01]  /*b940*/  VIADD R12, R8.reuse, 0x80 ;  /* 0x00000080080c7836 */ /* 0x040fe20000000000 */
[----:B------:R-:W-:Y:S02]  /*b950*/  R2UR UR6, R8 ;  /* 0x00000000080672ca */ /* 0x000fe400000e0000 */
[----:B------:R-:W-:Y:S01]  /*b960*/  R2UR UR7, R9 ;  /* 0x00000000090772ca */ /* 0x000fe200000e0000 */
[----:B------:R-:W-:-:S12]  /*b970*/  IMAD.MOV.U32 R9, RZ, RZ, -0x3ffffff0 ;  /* 0xc0000010ff097424 */ /* 0x000fd800078e00ff */
[----:B------:R-:W-:Y:S01]  /*b980*/  QGMMA.64x64x32.F32.E4M3.E4M3 R24, R152, gdesc[UR4], R24, gsb0 ;  /* 0x00e0000498187df3 */ /* 0x000fe20008000818 */
[----:B------:R-:W-:Y:S02]  /*b990*/  R2UR UR6, R12 ;  /* 0x000000000c0672ca */ /* 0x000fe400000e0000 */
[----:B------:R-:W-:Y:S01]  /*b9a0*/  R2UR UR7, R13 ;  /* 0x000000000d0772ca */ /* 0x000fe200000e0000 */
[----:B------:R-:W-:Y:S01]  /*b9b0*/  IMAD.MOV.U32 R13, RZ, RZ, -0x3ffffff0 ;  /* 0xc0000010ff0d7424 */ /* 0x000fe200078e00ff */
[----:B------:R-:W-:Y:S01]  /*b9c0*/  IADD3 R12, R8, 0x100, RZ ;  /* 0x00000100080c7810 */ /* 0x000fe20007ffe0ff */
[----:B------:R-:W-:Y:S02]  /*b9d0*/  WARPGROUP.DEPBAR.LE gsb0, 0x0 ;  /* 0x00008000000079c5 */ /* 0x000fe40000010000 */
[----:B------:R-:W-:-:S08]  /*b9e0*/  WARPGROUP.ARRIVE ;  /* 0x00000000000079c5 */ /* 0x000fd00000000000 */
[----:B------:R-:W-:Y:S01]  /*b9f0*/  QGMMA.64x64x32.F32.E4M3.E4M3 R24, R148, gdesc[UR4], R24, gsb0 ;  /* 0x00e0000494187df3 */ /* 0x000fe20008000818 */
[----:B------:R-:W-:Y:S01]  /*ba00*/  R2UR UR6, R12 ;  /* 0x000000000c0672ca */ /* 0x000fe200000e0000 */
[C---:B------:R-:W-:Y:S01]  /*ba10*/  VIADD R12, R8.reuse, 0x180 ;  /* 0x00000180080c7836 */ /* 0x040fe20000000000 */
[----:B------:R-:W-:Y:S01]  /*ba20*/  R2UR UR7, R13 ;  /* 0x000000000d0772ca */ /* 0x000fe200000e0000 */
[----:B------:R-:W-:Y:S02]  /*ba30*/  IMAD.MOV.U32 R13, RZ, RZ, -0x3ffffff0 ;  /* 0xc0000010ff0d7424 */ /* 0x000fe400078e00ff */
[----:B------:R-:W-:Y:S01]  /*ba40*/  VIADD R8, R8, 0x200 ;  /* 0x0000020008087836 */ /* 0x000fe20000000000 */
[----:B------:R-:W-:Y:S02]  /*ba50*/  WARPGROUP.DEPBAR.LE gsb0, 0x0 ;  /* 0x00008000000079c5 */ /* 0x000fe40000010000 */
[----:B------:R-:W-:-:S07]  /*ba60*/  WARPGROUP.ARRIVE ;  /* 0x00000000000079c5 */ /* 0x000fce0000000000 */
[----:B------:R-:W-:Y:S01]  /*ba70*/  QGMMA.64x64x32.F32.E4M3.E4M3 R24, R136, gdesc[UR4], R24, gsb0 ;  /* 0x00e0000488187df3 */ /* 0x000fe20008000818 */
[----:B------:R-:W-:Y:S02]  /*ba80*/  R2UR UR6, R12 ;  /* 0x000000000c0672ca */ /* 0x000fe400000e0000 */
[----:B------:R-:W-:Y:S01]  /*ba90*/  R2UR UR7, R13 ;  /* 0x000000000d0772ca */ /* 0x000fe200000e0000 */
[----:B------:R-:W-:Y:S02]  /*baa0*/  WARPGROUP.DEPBAR.LE gsb0, 0x0 ;  /* 0x00008000000079c5 */ /* 0x000fe40000010000 */
[----:B------:R-:W-:-:S10]  /*bab0*/  WARPGROUP.ARRIVE ;  /* 0x00000000000079c5 */ /* 0x000fd40000000000 */
[----:B------:R-:W-:Y:S01]  /*bac0*/  QGMMA.64x64x32.F32.E4M3.E4M3 R24, R140, gdesc[UR4], R24, gsb0 ;  /* 0x00e000048c187df3 */ /* 0x000fe20008000818 */
[----:B------:R-:W-:Y:S02]  /*bad0*/  R2UR UR6, R8 ;  /* 0x00000000080672ca */ /* 0x000fe400000e0000 */
[----:B------:R-:W-:Y:S01]  /*bae0*/  R2UR UR7, R9 ;  /* 0x00000000090772ca */ /* 0x000fe200000e0000 */
[----:B------:R-:W-:Y:S02]  /*baf0*/  WARPGROUP.DEPBAR.LE gsb0, 0x0 ;  /* 0x00008000000079c5 */ /* 0x000fe40000010000 */
[----:B------:R-:W-:-:S10]  /*bb00*/  WARPGROUP.ARRIVE ;  /* 0x00000000000079c5 */ /* 0x000fd40000000000 */
[----:B------:R-:W-:Y:S03]  /*bb10*/  QGMMA.64x64x32.F32.E4M3.E4M3 R24, R144, gdesc[UR4], R24, gsb0 ;  /* 0x00e0000490187df3 */ /* 0x000fe60008000818 */
[----:B------:R-:W-:Y:S02]  /*bb20*/  WARPGROUP.DEPBAR.LE gsb0, 0x0 ;  /* 0x00008000000079c5 */ /* 0x000fe40000010000 */
[----:B------:R-:W-:Y:S05]  /*bb30*/  @!P0 BRA `(.L_x_14054) ;  /* 0x0000000000048947 */ /* 0x000fea0003800000 */
[----:B------:R-:W-:Y:S01]  /*bb40*/  BPT.TRAP 0x1 ;  /* 0x000000040000795c */ /* 0x000fe20000300000 */
.L_x_14054:
        /* <DEDUP_REMOVED lines=50> */
[----:B------:R-:W-:Y:S01]  /*be70*/  FMNMX.FTZ R8, R123, R8, !PT ;  /* 0x000000087b087209 */ /* 0x000fe20007810000 */
[----:B------:R-:W-:Y:S02]  /*be80*/  FADD.FTZ R3, -R0, R3 ;  /* 0x0000000300037221 */ /* 0x000fe40000010100 */
        /* <DEDUP_REMOVED lines=64> */
[----:B------:R-:W2:Y:S01]  /*c290*/  MUFU.EX2 R124, R124 ;  /* 0x0000007c007c7308 */ /* 0x000ea20000000800 */
[----:B0-----:R-:W-:-:S01]  /*c2a0*/  FFMA.FTZ R20, R3, R20, R120 ;  /* 0x0000001403147223 */ /* 0x001fc20000010078 */
[----:B------:R-:W-:-:S04]  /*c2b0*/  FMNMX.FTZ R8, R102, R8, !PT ;  /* 0x0000000866087209 */ /* 0x000fc80007810000 */
[----:B------:R-:W-:Y:S02]  /*c2c0*/  FMNMX.FTZ R8, R103, R8, !PT ;  /* 0x0000000867087209 */ /* 0x000fe40007810000 */
[----:B------:R-:W0:Y:S02]  /*c2d0*/  MUFU.EX2 R125, R125 ;  /* 0x0000007d007d7308 */ /* 0x000e240000000800 */
[----:B------:R-:W-:-:S04]  /*c2e0*/  FMNMX.FTZ R8, R74, R8, !PT ;  /* 0x000000084a087209 */ /* 0x000fc80007810000 */
[----:B------:R-:W-:Y:S02]  /*c2f0*/  FMNMX.FTZ R8, R75, R8, !PT ;  /* 0x000000084b087209 */ /* 0x000fe40007810000 */
[----:B------:R-:W3:Y:S02]  /*c300*/  MUFU.EX2 R128, R128 ;  /* 0x0000008000807308 */ /* 0x000ee40000000800 */
        /* <DEDUP_REMOVED lines=21> */
[----:B------:R-:W1:Y:S05]  /*c460*/  SHFL.BFLY PT, R9, R8, 0x2, 0x1f ;  /* 0x0c401f0008097f89 */ /* 0x000e6a00000e0000 */
        /* <DEDUP_REMOVED lines=10> */
[----:B------:R-:W-:-:S01]  /*c510*/  FADD.FTZ R8, -R9, R10 ;  /* 0x0000000a09087221 */ /* 0x000fc20000010100 */
[----:B------:R-:W-:Y:S01]  /*c520*/  FFMA.FTZ R69, R2, R9, -8 ;  /* 0xc100000002457423 */ /* 0x000fe20000010009 */
[----:B------:R-:W-:-:S02]  /*c530*/  FADD.FTZ R10, R121, R20 ;  /* 0x00000014790a7221 */ /* 0x000fc40000010000 */
[C---:B------:R-:W-:Y:S01]  /*c540*/  FMUL.FTZ R8, R2.reuse, R8 ;  /* 0x0000000802087220 */ /* 0x040fe20000410000 */
        /* <DEDUP_REMOVED lines=9> */
[----:B--2---:R-:W-:Y:S01]  /*c5e0*/  FADD.FTZ R10, R124, R10 ;  /* 0x0000000a7c0a7221 */ /* 0x004fe20000010000 */
[----:B------:R-:W-:-:S01]  /*c5f0*/  FFMA.FTZ R106, R2, R106, -R69 ;  /* 0x0000006a026a7223 */ /* 0x000fc20000010845 */
[C-C-:B------:R-:W-:Y:S01]  /*c600*/  FFMA.FTZ R107, R2.reuse, R107, -R69.reuse ;  /* 0x0000006b026b7223 */ /* 0x140fe20000010845 */
[----:B------:R-:W-:-:S01]  /*c610*/  FFMA.FTZ R110, R2, R110, -R69 ;  /* 0x0000006e026e7223 */ /* 0x000fc20000010845 */
[----:B------:R-:W1:Y:S01]  /*c620*/  MUFU.EX2 R122, R122 ;  /* 0x0000007a007a7308 */ /* 0x000e620000000800 */
[----:B0-----:R-:W-:-:S01]  /*c630*/  FADD.FTZ R10, R125, R10 ;  /* 0x0000000a7d0a7221 */ /* 0x001fc20000010000 */
[C-C-:B------:R-:W-:Y:S01]  /*c640*/  FFMA.FTZ R111, R2.reuse, R111, -R69.reuse ;  /* 0x0000006f026f7223 */ /* 0x140fe20000010845 */
[----:B------:R-:W-:-:S01]  /*c650*/  FFMA.FTZ R114, R2, R114, -R69 ;  /* 0x0000007202727223 */ /* 0x000fc20000010845 */
[----:B------:R-:W-:Y:S01]  /*c660*/  FFMA.FTZ R115, R2, R115, -R69 ;  /* 0x0000007302737223 */ /* 0x000fe20000010845 */
[----:B---3--:R-:W-:-:S01]  /*c670*/  FADD.FTZ R10, R128, R10 ;  /* 0x0000000a800a7221 */ /* 0x008fc20000010000 */
[C-C-:B------:R-:W-:Y:S01]  /*c680*/  FFMA.FTZ R118, R2.reuse, R118, -R69.reuse ;  /* 0x0000007602767223 */ /* 0x140fe20000010845 */
[----:B------:R-:W-:-:S01]  /*c690*/  FFMA.FTZ R119, R2, R119, -R69 ;  /* 0x0000007702777223 */ /* 0x000fc20000010845 */
[----:B------:R-:W0:Y:S01]  /*c6a0*/  MUFU.EX2 R123, R123 ;  /* 0x0000007b007b7308 */ /* 0x000e220000000800 */
[----:B----4-:R-:W-:-:S01]  /*c6b0*/  FADD.FTZ R10, R129, R10 ;  /* 0x0000000a810a7221 */ /* 0x010fc20000010000 */
[C-C-:B------:R-:W-:Y:S01]  /*c6c0*/  FFMA.FTZ R90, R2.reuse, R90, -R69.reuse ;  /* 0x0000005a025a7223 */ /* 0x140fe20000010845 */
[----:B------:R-:W-:-:S01]  /*c6d0*/  FFMA.FTZ R91, R2, R91, -R69 ;  /* 0x0000005b025b7223 */ /* 0x000fc20000010845 */
[----:B------:R-:W-:Y:S01]  /*c6e0*/  FFMA.FTZ R94, R2, R94, -R69 ;  /* 0x0000005e025e7223 */ /* 0x000fe20000010845 */
[----:B-----5:R-:W-:-:S01]  /*c6f0*/  FADD.FTZ R10, R132, R10 ;  /* 0x0000000a840a7221 */ /* 0x020fc20000010000 */
        /* <DEDUP_REMOVED lines=40> */
[----:B------:R-:W-:-:S02]  /*c980*/  FADD.FTZ R10, R88, R10 ;  /* 0x0000000a580a7221 */ /* 0x000fc40000010000 */
[----:B------:R-:W0:Y:S01]  /*c990*/  MUFU.EX2 R135, R135 ;  /* 0x0000008700877308 */ /* 0x000e220000000800 */
[----:B--2---:R-:W-:-:S01]  /*c9a0*/  FADD.FTZ R12, R131, R12 ;  /* 0x0000000c830c7221 */ /* 0x004fc20000010000 */
[----:B------:R-:W-:-:S04]  /*c9b0*/  FADD.FTZ R10, R89, R10 ;  /* 0x0000000a590a7221 */ /* 0x000fc80000010000 */
[----:B------:R-:W-:Y:S02]  /*c9c0*/  FADD.FTZ R10, R92, R10 ;  /* 0x0000000a5c0a7221 */ /* 0x000fe40000010000 */
        /* <DEDUP_REMOVED lines=110> */
.L_x_14055:
[----:B------:R-:W2:Y:S01]  /*d0b0*/  LDL R10, [R1+0x28] ;  /* 0x00002800010a7983 */ /* 0x000ea20000100800 */
        /* <DEDUP_REMOVED lines=16> */
[----:B------:R0:W5:Y:S01]  /*d1c0*/  LDL R12, [R1+0x10] ;  /* 0x00001000010c7983 */ /* 0x0001620000100800 */
[----:B------:R-:W-:-:S03]  /*d1d0*/  VIADD R14, R14, 0x13260 ;  /* 0x000132600e0e7836 */ /* 0x000fc60000000000 */
[----:B------:R0:W5:Y:S01]  /*d1e0*/  LDL R8, [R1+0x8] ;  /* 0x0000080001087983 */ /* 0x0001620000100800 */
[----:B------:R-:W-:Y:S02]  /*d1f0*/  F2FP.SATFINITE.E4M3.F32.PACK_AB_MERGE_C R126, R127, R126, RZ ;  /* 0x0000007e7f7e723e */ /* 0x000fe400048070ff */
[----:B------:R-:W-:Y:S02]  /*d200*/  F2FP.SATFINITE.E4M3.F32.PACK_AB_MERGE_C R132, R133, R132, RZ ;  /* 0x000000848584723e */ /* 0x000fe400048070ff */
[----:B------:R-:W-:Y:S02]  /*d210*/  F2FP.SATFINITE.E4M3.F32.PACK_AB_MERGE_C R134, R135, R134, RZ ;  /* 0x000000868786723e */ /* 0x000fe400048070ff */
[----:B------:R-:W-:Y:S02]  /*d220*/  F2FP.SATFINITE.E4M3.F32.PACK_AB_MERGE_C R108, R109, R108, RZ ;  /* 0x0000006c6d6c723e */ /* 0x000fe400048070ff */
[----:B------:R-:W-:Y:S02]  /*d230*/  F2FP.SATFINITE.E4M3.F32.PACK_AB_MERGE_C R110, R111, R110, RZ ;  /* 0x0000006e6f6e723e */ /* 0x000fe400048070ff */
[----:B------:R-:W-:-:S02]  /*d240*/  F2FP.SATFINITE.E4M3.F32.PACK_AB_MERGE_C R124, R125, R124, RZ ;  /* 0x0000007c7d7c723e */ /* 0x000fc400048070ff */
[----:B------:R-:W-:Y:S02]  /*d250*/  PRMT R14, R136, 0x654, R14 ;  /* 0x00000654880e7816 */ /* 0x000fe4000000000e */
[----:B------:R-:W-:Y:S02]  /*d260*/  F2FP.SATFINITE.E4M3.F32.PACK_AB_MERGE_C R126, R123, R122, R126 ;  /* 0x0000007a7b7e723e */ /* 0x000fe4000480707e */
[----:B------:R-:W-:Y:S01]  /*d270*/  F2FP.SATFINITE.E4M3.F32.PACK_AB_MERGE_C R132, R129, R128, R132 ;  /* 0x000000808184723e */ /* 0x000fe20004807084 */
[----:B------:R0:W-:Y:S01]  /*d280*/  SYNCS.ARRIVE.TRANS64.RED.A1T0 RZ, [R14+URZ], RZ ;  /* 0x000000ff0eff79a7 */ /* 0x0001e2000810043f */
[----:B------:R-:W-:Y:S02]  /*d290*/  F2FP.SATFINITE.E4M3.F32.PACK_AB_MERGE_C R134, R131, R130, R134 ;  /* 0x000000828386723e */ /* 0x000fe40004807086 */
[----:B------:R-:W-:Y:S02]  /*d2a0*/  F2FP.SATFINITE.E4M3.F32.PACK_AB_MERGE_C R108, R105, R104, R108 ;  /* 0x00000068696c723e */ /* 0x000fe4000480706c */
[----:B------:R-:W-:-:S02]  /*d2b0*/  F2FP.SATFINITE.E4M3.F32.PACK_AB_MERGE_C R110, R107, R106, R110 ;  /* 0x0000006a6b6e723e */ /* 0x000fc4000480706e */
        /* <DEDUP_REMOVED lines=51> */
[----:B------:R-:W-:Y:S02]  /*d5f0*/  MOV R152, R124 ;  /* 0x0000007c00987202 */ /* 0x000fe40000000f00 */
[C---:B--2---:R-:W-:Y:S01]  /*d600*/  ISETP.GT.AND P1, PT, R11.reuse, R10, PT ;  /* 0x0000000a0b00720c */ /* 0x044fe20003f24270 */
[----:B------:R-:W-:Y:S02]  /*d610*/  VIADD R11, R11, 0xffffffff ;  /* 0xffffffff0b0b7836 */ /* 0x000fe40000000000 */
[----:B------:R-:W-:-:S10]  /*d620*/  IMAD.MOV.U32 R10, RZ, RZ, R9 ;  /* 0x000000ffff0a7224 */ /* 0x000fd400078e0009 */
[----:B0-----:R-:W-:Y:S05]  /*d630*/  @P1 BRA `(.L_x_14056) ;  /* 0xffffffd800c01947 */ /* 0x001fea000383ffff */
.L_x_14043:
[----:B------:R-:W-:Y:S05]  /*d640*/  BSYNC B0 ;  /* 0x0000000000007941 */ /* 0x000fea0003800000 */
.L_x_14042:
[----:B------:R-:W-:Y:S06]  /*d650*/  BAR.ARV 0x8, 0x200 ;  /* 0x0208000000007b1d */ /* 0x000fec0000002000 */
[----:B------:R-:W-:Y:S05]  /*d660*/  @!P0 BRA `(.L_x_14057) ;  /* 0x0000000000048947 */ /* 0x000fea0003800000 */
[----:B------:R-:W-:Y:S01]  /*d670*/  BPT.TRAP 0x1 ;  /* 0x000000040000795c */ /* 0x000fe20000300000 */
.L_x_14057:
[----:B------:R-:W2:Y:S04]  /*d680*/  LDL R4, [R1+0x10] ;  /* 0x0000100001047983 */ /* 0x000ea80000100800 */
[----:B------:R-:W3:Y:S01]  /*d690*/  LDL R3, [R1+0x8] ;  /* 0x0000080001037983 */ /* 0x000ee20000100800 */
[----:B--2---:R-:W-:Y:S01]  /*d6a0*/  SHF.L.U32 R4, R4, 0x1f, RZ ;  /* 0x0000001f04047819 */ /* 0x004fe200000006ff */
[----:B---3--:R-:W-:-:S04]  /*d6b0*/  IMAD R3, R3, 0x8, R18 ;  /* 0x0000000803037824 */ /* 0x008fc800078e0212 */
[----:B------:R0:W1:Y:S01]  /*d6c0*/  SYNCS.PHASECHK.TRANS64.TRYWAIT P1, [R3+URZ+0x13250], R4 ;  /* 0x01325004030075a7 */ /* 0x000062000802017f */
[----:B------:R-:W-:Y:S05]  /*d6d0*/  @!P0 BRA `(.L_x_14058) ;  /* 0x0000000000048947 */ /* 0x000fea0003800000 */
[----:B------:R-:W-:Y:S01]  /*d6e0*/  BPT.TRAP 0x1 ;  /* 0x000000040000795c */ /* 0x000fe20000300000 */
.L_x_14058:
[----:B------:R-:W-:Y:S04]  /*d6f0*/  BSSY B0, `(.L_x_14059) ;  /* 0x0000004000007945 */ /* 0x000fe80003800000 */
[----:B-1----:R-:W-:Y:S05]  /*d700*/  @P1 BRA `(.L_x_14060) ;  /* 0x0000000000081947 */ /* 0x002fea0003800000 */
[----:B------:R-:W1:Y:S02]  /*d710*/  SYNCS.PHASECHK.TRANS64.TRYWAIT P1, [R3+URZ+0x13250], R4 ;  /* 0x01325004030075a7 */ /* 0x000e64000802017f */
[----:B-1----:R-:W-:Y:S05]  /*d720*/  @!P1 BRA `(.L_x_14061) ;  /* 0x000000b800309947 */ /* 0x002fea0003800000 */
.L_x_14060:
[----:B------:R-:W-:Y:S05]  /*d730*/  BSYNC B0 ;  /* 0x0000000000007941 */ /* 0x000fea0003800000 */
.L_x_14059:
[----:B------:R-:W0:Y:S04]  /*d740*/  LDL R56, [R1+0x8] ;  /* 0x0000080001387983 */ /* 0x000e280000100800 */
[----:B-----5:R-:W2:Y:S04]  /*d750*/  LDL R8, [R1+0x50] ;  /* 0x0000500001087983 */ /* 0x020ea80000100800 */
[----:B------:R-:W3:Y:S01]  /*d760*/  LDL R12, [R1+0x38] ;  /* 0x00003800010c7983 */ /* 0x000ee20000100800 */
[----:B------:R-:W-:Y:S01]  /*d770*/  VIADD R18, R18, 0x1000 ;  /* 0x0000100012127836 */ /* 0x000fe20000000000 */
[----:B------:R-:W-:-:S04]  /*d780*/  ULDC.64 UR4, c[0x0][0x9a0] ;  /* 0x0002680000047ab9 */ /* 0x000fc80000000a00 */
[----:B------:R-:W-:-:S04]  /*d790*/  SHF.R.U32.HI R18, RZ, 0x4, R18 ;  /* 0x00000004ff127819 */ /* 0x000fc80000011612 */
[----:B------:R-:W-:-:S04]  /*d7a0*/  LOP3.LUT R18, R18, 0x3fff, RZ, 0xc0, !PT ;  /* 0x00003fff12127812 */ /* 0x000fc800078ec0ff */
[----:B------:R-:W-:Y:S01]  /*d7b0*/  LOP3.LUT R18, R18, 0x10000, RZ, 0xfc, !PT ;  /* 0x0001000012127812 */ /* 0x000fe200078efcff */
[----:B------:R-:W-:Y:S01]  /*d7c0*/  IMAD.MOV.U32 R5, RZ, RZ, -0x3ffffff0 ;  /* 0xc0000010ff057424 */ /* 0x000fe200078e00ff */
[----:B------:R-:W-:-:S04]  /*d7d0*/  ISETP.NE.U32.AND P1, PT, RZ, UR4, PT ;  /* 0x00000004ff007c0c */ /* 0x000fc8000bf25070 */
[----:B------:R-:W-:Y:S02]  /*d7e0*/  R2UR UR7, R5 ;  /* 0x00000000050772ca */ /* 0x000fe400000e0000 */
[----:B------:R-:W-:Y:S01]  /*d7f0*/  ISETP.NE.AND.EX P1, PT, RZ, UR5, PT, P1 ;  /* 0x00000005ff007c0c */ /* 0x000fe2000bf25310 */
[----:B------:R-:W-:-:S12]  /*d800*/  WARPGROUP.ARRIVE ;  /* 0x00000000000079c5 */ /* 0x000fd80000000000 */
[----:B------:R-:W2:Y:S08]  /*d810*/  @P1 LDC.64 R10, c[0x0][0x9c8] ;  /* 0x00027200ff0a1b82 */ /* 0x000eb00000000a00 */
[----:B------:R-:W4:Y:S01]  /*d820*/  @P1 LDC.64 R6, c[0x0][0x9d0] ;  /* 0x00027400ff061b82 */ /* 0x000f220000000a00 */
[----:B01----:R-:W-:-:S05]  /*d830*/  IMAD R4, R56, 0x280, R18 ;  /* 0x0000028038047824 */ /* 0x003fca00078e0212 */
[----:B------:R-:W-:-:S13]  /*d840*/  R2UR UR6, R4 ;  /* 0x00000000040672ca */ /* 0x000fda00000e0000 */
[----:B------:R-:W-:Y:S01]  /*d850*/  QGMMA.64x64x32.F32.E4M3.E4M3 R24, R152, gdesc[UR4], R24, gsb0 ;  /* 0x00e0000498187df3 */ /* 0x000fe20008000818 */
[----:B--2---:R-:W-:-:S04]  /*d860*/  @P1 IMAD R8, R8, R10, RZ ;  /* 0x0000000a08081224 */ /* 0x004fc800078e02ff */
[C---:B---3--:R-:W-:Y:S02]  /*d870*/  @P1 IMAD R5, R12.reuse, R11, R8 ;  /* 0x0000000b0c051224 */ /* 0x048fe400078e0208 */
[----:B------:R-:W-:-:S04]  /*d880*/  @P1 IMAD.WIDE.U32 R10, R12, R10, RZ ;  /* 0x0000000a0c0a1225 */ /* 0x000fc800078e00ff */
[----:B------:R-:W-:Y:S02]  /*d890*/  @P1 IMAD.IADD R11, R11, 0x1, R5 ;  /* 0x000000010b0b1824 */ /* 0x000fe400078e0205 */
[----:B----4-:R-:W-:-:S04]  /*d8a0*/  @P1 IMAD.WIDE.U32 R10, R22, R6, R10 ;  /* 0x00000006160a1225 */ /* 0x010fc800078e000a */
[----:B------:R-:W-:Y:S01]  /*d8b0*/  @P1 IMAD R7, R22, R7, R11 ;  /* 0x0000000716071224 */ /* 0x000fe200078e020b */
[C---:B------:R-:W-:Y:S02]  /*d8c0*/  @P1 LEA R6, P2, R10.reuse, UR4, 0x2 ;  /* 0x000000040a061c11 */ /* 0x040fe4000f8410ff */
[----:B------:R-:W-:Y:S02]  /*d8d0*/  MOV R8, 0x3f800000 ;  /* 0x3f80000000087802 */ /* 0x000fe40000000f00 */
[----:B------:R-:W-:-:S05]  /*d8e0*/  @P1 LEA.HI.X R7, R10, UR5, R7, 0x2, P2 ;  /* 0x000000050a071c11 */ /* 0x000fca00090f1407 */
[----:B------:R0:W2:Y:S02]  /*d8f0*/  @P1 LDG.E R8, desc[UR40][R6.64] ;  /* 0x0000002806081981 */ /* 0x0000a4000c1e1900 */
[----:B0-----:R-:W-:Y:S02]  /*d900*/  VIADD R6, R4, 0x80 ;  /* 0x0000008004067836 */ /* 0x001fe40000000000 */
[----:B------:R-:W-:-:S03]  /*d910*/  IMAD.MOV.U32 R7, RZ, RZ, -0x3ffffff0 ;  /* 0xc0000010ff077424 */ /* 0x000fc600078e00ff */
[----:B------:R-:W-:Y:S02]  /*d920*/  R2UR UR6, R6 ;  /* 0x00000000060672ca */ /* 0x000fe400000e0000 */
[----:B------:R-:W-:Y:S01]  /*d930*/  R2UR UR7, R7 ;  /* 0x00000000070772ca */ /* 0x000fe200000e0000 */
[----:B------:R-:W-:Y:S02]  /*d940*/  WARPGROUP.DEPBAR.LE gsb0, 0x0 ;  /* 0x00008000000079c5 */ /* 0x000fe40000010000 */
[----:B------:R-:W-:-:S10]  /*d950*/  WARPGROUP.ARRIVE ;  /* 0x00000000000079c5 */ /* 0x000fd40000000000 */
[----:B------:R-:W-:Y:S01]  /*d960*/  QGMMA.64x64x32.F32.E4M3.E4M3 R24, R148, gdesc[UR4], R24, gsb0 ;  /* 0x00e0000494187df3 */ /* 0x000fe20008000818 */
[----:B------:R-:W-:Y:S02]  /*d970*/  VIADD R6, R4, 0x100 ;  /* 0x0000010004067836 */ /* 0x000fe40000000000 */
[----:B------:R-:W-:-:S03]  /*d980*/  IMAD.MOV.U32 R7, RZ, RZ, -0x3ffffff0 ;  /* 0xc0000010ff077424 */ /* 0x000fc600078e00ff */
[----:B------:R-:W-:Y:S02]  /*d990*/  R2UR UR6, R6 ;  /* 0x00000000060672ca */ /* 0x000fe400000e0000 */
[----:B------:R-:W-:Y:S01]  /*d9a0*/  R2UR UR7, R7 ;  /* 0x00000000070772ca */ /* 0x000fe200000e0000 */
[----:B------:R-:W-:Y:S02]  /*d9b0*/  VIADD R6, R4, 0x180 ;  /* 0x0000018004067836 */ /* 0x000fe40000000000 */
[----:B------:R-:W-:Y:S01]  /*d9c0*/  IMAD.MOV.U32 R7, RZ, RZ, -0x3ffffff0 ;  /* 0xc0000010ff077424 */ /* 0x000fe200078e00ff */
[----:B------:R-:W-:Y:S02]  /*d9d0*/  WARPGROUP.DEPBAR.LE gsb0, 0x0 ;  /* 0x00008000000079c5 */ /* 0x000fe40000010000 */
[----:B------:R-:W-:-:S07]  /*d9e0*/  WARPGROUP.ARRIVE ;  /* 0x00000000000079c5 */ /* 0x000fce0000000000 */
[----:B------:R-:W-:Y:S01]  /*d9f0*/  QGMMA.64x64x32.F32.E4M3.E4M3 R24, R136, gdesc[UR4], R24, gsb0 ;  /* 0x00e0000488187df3 */ /* 0x000fe20008000818 */
[----:B------:R-:W-:Y:S02]  /*da00*/  R2UR UR6, R6 ;  /* 0x00000000060672ca */ /* 0x000fe400000e0000 */
[----:B------:R-:W-:Y:S01]  /*da10*/  R2UR UR7, R7 ;  /* 0x00000000070772ca */ /* 0x000fe200000e0000 */
[----:B------:R-:W0:Y:S04]  /*da20*/  SHFL.BFLY PT, R5, R20, 0x2, 0x1f ;  /* 0x0c401f0014057f89 */ /* 0x000e2800000e0000 */
[----:B------:R-:W1:Y:S01]  /*da30*/  SHFL.BFLY PT, R10, R15, 0x2, 0x1f ;  /* 0x0c401f000f0a7f89 */ /* 0x000e6200000e0000 */
[----:B------:R-:W-:Y:S01]  /*da40*/  VIADD R4, R4, 0x200 ;  /* 0x0000020004047836 */ /* 0x000fe20000000000 */
[----:B------:R-:W-:-:S02]  /*da50*/  WARPGROUP.DEPBAR.LE gsb0, 0x0 ;  /* 0x00008000000079c5 */ /* 0x000fc40000010000 */
[----:B------:R-:W-:-:S06]  /*da60*/  WARPGROUP.ARRIVE ;  /* 0x00000000000079c5 */ /* 0x000fcc0000000000 */
[----:B------:R-:W-:Y:S01]  /*da70*/  QGMMA.64x64x32.F32.E4M3.E4M3 R24, R140, gdesc[UR4], R24, gsb0 ;  /* 0x00e000048c187df3 */ /* 0x000fe20008000818 */
[----:B0-----:R-:W-:-:S01]  /*da80*/  FADD.FTZ R6, R5, R20 ;  /* 0x0000001405067221 */ /* 0x001fc20000010000 */
[----:B------:R-:W-:Y:S01]  /*da90*/  IMAD.MOV.U32 R5, RZ, RZ, -0x3ffffff0 ;  /* 0xc0000010ff057424 */ /* 0x000fe200078e00ff */
[----:B------:R-:W-:-:S04]  /*daa0*/  R2UR UR6, R4 ;  /* 0x00000000040672ca */ /* 0x000fc800000e0000 */
[----:B------:R-:W-:Y:S01]  /*dab0*/  R2UR UR7, R5 ;  /* 0x00000000050772ca */ /* 0x000fe200000e0000 */
[----:B------:R-:W0:Y:S01]  /*dac0*/  SHFL.BFLY PT, R7, R6, 0x1, 0x1f ;  /* 0x0c201f0006077f89 */ /* 0x000e2200000e0000 */
[----:B-1----:R-:W-:-:S05]  /*dad0*/  FADD.FTZ R10, R10, R15 ;  /* 0x0000000f0a0a7221 */ /* 0x002fca0000010000 */
[----:B------:R-:W1:Y:S01]  /*dae0*/  SHFL.BFLY PT, R5, R10, 0x1, 0x1f ;  /* 0x0c201f000a057f89 */ /* 0x000e6200000e0000 */
[----:B0-----:R-:W-:-:S05]  /*daf0*/  FADD.FTZ R12, R6, R7 ;  /* 0x00000007060c7221 */ /* 0x001fca0000010000 */
[----:B------:R-:W-:Y:S01]  /*db00*/  FSETP.NE.FTZ.AND P1, PT, R12, RZ, PT ;  /* 0x000000ff0c00720b */ /* 0x000fe20003f35000 */
[----:B-1----:R-:W-:-:S01]  /*db10*/  FADD.FTZ R13, R10, R5 ;  /* 0x000000050a0d7221 */ /* 0x002fc20000010000 */
[----:B------:R-:W-:Y:S01]  /*db20*/  FMUL.FTZ R14, R12, 0.00390625 ;  /* 0x3b8000000c0e7820 */ /* 0x000fe20000410000 */
[----:B------:R-:W-:Y:S02]  /*db30*/  WARPGROUP.DEPBAR.LE gsb0, 0x0 ;  /* 0x00008000000079c5 */ /* 0x000fe40000010000 */
[----:B------:R-:W-:-:S06]  /*db40*/  WARPGROUP.ARRIVE ;  /* 0x00000000000079c5 */ /* 0x000fcc0000000000 */
[----:B------:R-:W-:Y:S01]  /*db50*/  QGMMA.64x64x32.F32.E4M3.E4M3 R24, R144, gdesc[UR4], R24, gsb0 ;  /* 0x00e0000490187df3 */ /* 0x000fe20008000818 */
[----:B------:R-:W-:Y:S01]  /*db60*/  FMUL.FTZ R15, R13, 0.00390625 ;  /* 0x3b8000000d0f7820 */ /* 0x000fe20000410000 */
[----:B------:R-:W-:Y:S01]  /*db70*/  IMAD.MOV.U32 R5, RZ, RZ, RZ ;  /* 0x000000ffff057224 */ /* 0x000fe200078e00ff */
[----:B------:R-:W-:-:S03]  /*db80*/  FSETP.NE.FTZ.AND P2, PT, R14, RZ, PT ;  /* 0x000000ff0e00720b */ /* 0x000fc60003f55000 */
[----:B------:R-:W-:Y:S02]  /*db90*/  FSETP.NE.FTZ.AND P3, PT, R15, RZ, PT ;  /* 0x000000ff0f00720b */ /* 0x000fe40003f75000 */
[----:B------:R-:W-:Y:S01]  /*dba0*/  @P1 MUFU.RCP R5, R12 ;  /* 0x0000000c00051308 */ /* 0x000fe20000001000 */
[----:B------:R-:W-:Y:S02]  /*dbb0*/  FSETP.NE.FTZ.AND P1, PT, R13, RZ, PT ;  /* 0x000000ff0d00720b */ /* 0x000fe40003f35000 */
[----:B------:R-:W-:-:S05]  /*dbc0*/  MOV R11, RZ ;  /* 0x000000ff000b7202 */ /* 0x000fca0000000f00 */
        /* <DEDUP_REMOVED lines=16> */
.L_x_14062:
[----:B------:R-:W2:Y:S01]  /*dcd0*/  LDL.LU R0, [R1+0x20] ;  /* 0x0000200001007983 */ /* 0x000ea20000300800 */
[-C--:B------:R-:W-:Y:S01]  /*dce0*/  FMUL.FTZ R13, R24, R5.reuse ;  /* 0x00000005180d7220 */ /* 0x080fe20000410000 */
[----:B------:R-:W-:Y:S02]  /*dcf0*/  VIADD R3, R3, 0x13260 ;  /* 0x0001326003037836 */ /* 0x000fe40000000000 */
[-C--:B------:R-:W-:Y:S01]  /*dd00*/  FMUL.FTZ R7, R29, R5.reuse ;  /* 0x000000051d077220 */ /* 0x080fe20000410000 */
[----:B------:R-:W3:Y:S04]  /*dd10*/  LDL.LU R24, [R1+0x10] ;  /* 0x0000100001187983 */ /* 0x000ee80000300800 */
[----:B------:R-:W4:Y:S01]  /*dd20*/  LDL.LU R18, [R1+0x4c] ;  /* 0x00004c0001127983 */ /* 0x000f220000300800 */
        /* <DEDUP_REMOVED lines=31> */
[----:B--2---:R-:W-:Y:S01]  /*df20*/  PRMT R3, R0, 0x654, R3 ;  /* 0x0000065400037816 */ /* 0x004fe20000000003 */
[----:B------:R-:W-:-:S03]  /*df30*/  VIADD R0, R56, 0x1 ;  /* 0x0000000138007836 */ /* 0x000fc60000000000 */
[----:B------:R0:W-:Y:S02]  /*df40*/  SYNCS.ARRIVE.TRANS64.RED.A1T0 RZ, [R3+URZ], RZ ;  /* 0x000000ff03ff79a7 */ /* 0x0001e4000810043f */
[----:B------:R-:W-:-:S04]  /*df50*/  ISETP.NE.AND P1, PT, R0, 0x2, PT ;  /* 0x000000020000780c */ /* 0x000fc80003f25270 */
[----:B------:R-:W-:Y:S02]  /*df60*/  SEL R2, RZ, 0x1, P1 ;  /* 0x00000001ff027807 */ /* 0x000fe40000800000 */
[----:B------:R-:W-:Y:S01]  /*df70*/  SEL R0, R0, RZ, P1 ;  /* 0x000000ff00007207 */ /* 0x000fe20000800000 */
[----:B----4-:R-:W-:Y:S01]  /*df80*/  VIADD R18, R18, 0x1 ;  /* 0x0000000112127836 */ /* 0x010fe20000000000 */
[----:B---3--:R-:W-:-:S03]  /*df90*/  LOP3.LUT R24, R24, R2, RZ, 0x3c, !PT ;  /* 0x0000000218187212 */ /* 0x008fc600078e3cff */
[----:B------:R0:W-:Y:S04]  /*dfa0*/  STL [R1+0x8], R0 ;  /* 0x0000080001007387 */ /* 0x0001e80000100800 */
[----:B------:R0:W-:Y:S04]  /*dfb0*/  STL [R1+0x10], R24 ;  /* 0x0000101801007387 */ /* 0x0001e80000100800 */
[----:B------:R0:W-:Y:S02]  /*dfc0*/  STL [R1+0x4c], R18 ;  /* 0x00004c1201007387 */ /* 0x0001e40000100800 */
.L_x_14012:
[----:B------:R-:W2:Y:S01]  /*dfd0*/  LDL R70, [R1+0x40] ;  /* 0x0000400001467983 */ /* 0x000ea20000100800 */
[----:B------:R-:W1:Y:S01]  /*dfe0*/  S2UR UR4, SR_CgaCtaId ;  /* 0x00000000000479c3 */ /* 0x000e620000008800 */
[----:B0-----:R-:W-:Y:S01]  /*dff0*/  MOV R18, 0x400 ;  /* 0x0000040000127802 */ /* 0x001fe20000000f00 */
[----:B------:R-:W-:Y:S01]  /*e000*/  BSSY B0, `(.L_x_14063) ;  /* 0x000029e000007945 */ /* 0x000fe20003800000 */
[----:B------:R-:W0:Y:S01]  /*e010*/  S2R R31, SR_TID.X ;  /* 0x00000000001f7919 */ /* 0x000e220000002100 */
[----:B-1----:R-:W-:-:S05]  /*e020*/  IMAD.U32 R0, RZ, RZ, UR4 ;  /* 0x00000004ff007e24 */ /* 0x002fca000f8e00ff */
[----:B------:R1:W-:Y:S01]  /*e030*/  STL [R1+0x20], R0 ;  /* 0x0000200001007387 */ /* 0x0003e20000100800 */
[----:B------:R-:W-:Y:S01]  /*e040*/  LEA R18, R0, R18, 0x18 ;  /* 0x0000001200127211 */ /* 0x000fe200078ec0ff */
[----:B------:R-:W-:Y:S01]  /*e050*/  BAR.SYNC.DEFER_BLOCKING 0x5, 0x200 ;  /* 0x0148000000007b1d */ /* 0x000fe20000010000 */
[----:B0-----:R-:W-:-:S05]  /*e060*/  VIADD R76, R31, 0xffffff80 ;  /* 0xffffff801f4c7836 */ /* 0x001fca0000000000 */
[----:B------:R-:W-:-:S04]  /*e070*/  SHF.R.S32.HI R68, RZ, 0x1f, R76 ;  /* 0x0000001fff447819 */ /* 0x000fc8000001144c */
[----:B------:R-:W-:-:S04]  /*e080*/  LEA.HI R68, R68, R76, RZ, 0x3 ;  /* 0x0000004c44447211 */ /* 0x000fc800078f18ff */
[----:B------:R-:W-:-:S05]  /*e090*/  LOP3.LUT R68, R68, 0xfffffff8, RZ, 0xc0, !PT ;  /* 0xfffffff844447812 */ /* 0x000fca00078ec0ff */
[----:B------:R-:W-:-:S04]  /*e0a0*/  IMAD.IADD R68, R76, 0x1, -R68 ;  /* 0x000000014c447824 */ /* 0x000fc800078e0a44 */
[----:B-1----:R-:W-:Y:S01]  /*e0b0*/  IMAD.SHL.U32 R0, R68, 0x8, RZ ;  /* 0x0000000844007824 */ /* 0x002fe200078e00ff */
[----:B------:R0:W1:Y:S04]  /*e0c0*/  LDS.128 R24, [R18+0x132d0] ;  /* 0x0132d00012187984 */ /* 0x0000680000000c00 */
[----:B------:R-:W-:Y:S01]  /*e0d0*/  SHF.R.S32.HI R63, RZ, 0x1f, R0 ;  /* 0x0000001fff3f7819 */ /* 0x000fe20000011400 */
[----:B------:R-:W-:Y:S06]  /*e0e0*/  BAR.ARV 0x4, 0x200 ;  /* 0x0108000000007b1d */ /* 0x000fec0000002000 */
[----:B--2---:R-:W-:-:S13]  /*e0f0*/  ISETP.NE.AND P1, PT, R70, RZ, PT ;  /* 0x000000ff4600720c */ /* 0x004fda0003f25270 */
[----:B------:R-:W2:Y:S02]  /*e100*/  @!P1 LDC R70, c[0x0][0xad4] ;  /* 0x0002b500ff469b82 */ /* 0x000ea40000000800 */
[----:B--2---:R0:W-:Y:S01]  /*e110*/  @!P1 STL [R1+0x40], R70 ;  /* 0x0000404601009387 */ /* 0x0041e20000100800 */
[----:B-1----:R-:W-:Y:S05]  /*e120*/  @P0 BRA `(.L_x_14064) ;  /* 0x0000001c00ac0947 */ /* 0x002fea0003800000 */
[----:B------:R-:W2:Y:S01]  /*e130*/  LDL.LU R40, [R1+0x38] ;  /* 0x0000380001287983 */ /* 0x000ea20000300800 */
[----:B------:R-:W-:Y:S01]  /*e140*/  SHF.L.U32 R2, R31, 0x2, RZ ;  /* 0x000000021f027819 */ /* 0x000fe200000006ff */
[----:B------:R-:W-:Y:S01]  /*e150*/  ULDC.64 UR4, c[0x4][0x38] ;  /* 0x01000e0000047ab9 */ /* 0x000fe20000000a00 */
[----:B------:R-:W-:Y:S01]  /*e160*/  ULDC.64 UR6, c[0x0][0xc08] ;  /* 0x0003020000067ab9 */ /* 0x000fe20000000a00 */
[----:B------:R-:W3:Y:S04]  /*e170*/  LDL.LU R44, [R1+0x50] ;  /* 0x00005000012c7983 */ /* 0x000ee80000300800 */
[----:B------:R-:W4:Y:S01]  /*e180*/  LDL R48, [R1+0xa0] ;  /* 0x0000a00001307983 */ /* 0x000f220000100800 */
[----:B------:R-:W-:-:S03]  /*e190*/  LOP3.LUT R2, R2, 0xc, RZ, 0xc0, !PT ;  /* 0x0000000c02027812 */ /* 0x000fc600078ec0ff */
[----:B------:R-:W4:Y:S01]  /*e1a0*/  LDL.LU R66, [R1+0x44] ;  /* 0x0000440001427983 */ /* 0x000f220000300800 */
[----:B------:R-:W-:Y:S01]  /*e1b0*/  BAR.SYNC.DEFER_BLOCKING 0x1, 0x180 ;  /* 0x0046000000007b1d */ /* 0x000fe20000010000 */
[----:B------:R-:W-:-:S05]  /*e1c0*/  IADD3 R2, P0, R2, UR4, RZ ;  /* 0x0000000402027c10 */ /* 0x000fca000ff1e0ff */
[----:B------:R-:W-:Y:S01]  /*e1d0*/  IMAD.X R3, RZ, RZ, UR5, P0 ;  /* 0x00000005ff037e24 */ /* 0x000fe200080e06ff */
[----:B------:R-:W-:Y:S01]  /*e1e0*/  ULDC.64 UR4, c[0x0][0xc00] ;  /* 0x0003000000047ab9 */ /* 0x000fe20000000a00 */
[----:B------:R-:W4:Y:S04]  /*e1f0*/  LDL.LU R84, [R1+0x48] ;  /* 0x0000480001547983 */ /* 0x000f280000300800 */
[----:B------:R1:W4:Y:S01]  /*e200*/  LDG.E.CONSTANT R12, desc[UR40][R2.64] ;  /* 0x00000028020c7981 */ /* 0x000322000c1e9900 */
[----:B------:R-:W-:Y:S01]  /*e210*/  LOP3.LUT P0, R24, R31, 0x3, RZ, 0xc0, !PT ;  /* 0x000000031f187812 */ /* 0x000fe2000780c0ff */
[----:B------:R-:W0:Y:S03]  /*e220*/  S2R R33, SR_SWINHI ;  /* 0x0000000000217919 */ /* 0x000e260000002f00 */
[----:B------:R-:W-:Y:S01]  /*e230*/  ISETP.EQ.OR P0, PT, R24, 0x3, !P0 ;  /* 0x000000031800780c */ /* 0x000fe20004702670 */
[----:B------:R-:W4:Y:S03]  /*e240*/  LDL R78, [R1+0x9c] ;  /* 0x00009c00014e7983 */ /* 0x000f260000100800 */
        /* <DEDUP_REMOVED lines=11> */
[----:B-----5:R-:W-:Y:S02]  /*e300*/  SEL R32, R9, R4, P0 ;  /* 0x0000000409207207 */ /* 0x020fe40000000000 */
[----:B------:R-:W-:Y:S02]  /*e310*/  SEL R81, R28, R29, P0 ;  /* 0x0000001d1c517207 */ /* 0x000fe40000000000 */
[----:B------:R-:W-:Y:S02]  /*e320*/  SEL R28, R29, R28, P0 ;  /* 0x0000001c1d1c7207 */ /* 0x000fe40000000000 */
[----:B------:R-:W-:-:S02]  /*e330*/  SEL R83, R15, R8, P0 ;  /* 0x000000080f537207 */ /* 0x000fc40000000000 */
[----:B------:R-:W-:Y:S02]  /*e340*/  SEL R77, R37, R36, P0 ;  /* 0x00000024254d7207 */ /* 0x000fe40000000000 */
[----:B-1----:R-:W-:Y:S02]  /*e350*/  MOV R2, R18 ;  /* 0x0000001200027202 */ /* 0x002fe40000000f00 */
[----:B0-----:R-:W-:Y:S02]  /*e360*/  MOV R3, R33 ;  /* 0x0000002100037202 */ /* 0x001fe40000000f00 */
        /* <DEDUP_REMOVED lines=18> */
[----:B--2---:R-:W-:Y:S02]  /*e490*/  IMAD.MOV.U32 R82, RZ, RZ, R40 ;  /* 0x000000ffff527224 */ /* 0x004fe400078e0028 */
[----:B---3--:R-:W-:Y:S02]  /*e4a0*/  IMAD.MOV.U32 R80, RZ, RZ, R44 ;  /* 0x000000ffff507224 */ /* 0x008fe400078e002c */
[----:B----4-:R-:W-:-:S03]  /*e4b0*/  IMAD.WIDE R10, R48, 0x2, R2 ;  /* 0x00000002300a7825 */ /* 0x010fc600078e0202 */
[C---:B------:R-:W-:Y:S02]  /*e4c0*/  IADD3 R33, P2, R10.reuse, 0x40, RZ ;  /* 0x000000400a217810 */ /* 0x040fe40007f5e0ff */
[C---:B------:R-:W-:Y:S02]  /*e4d0*/  LOP3.LUT R7, R10.reuse, 0x380, RZ, 0xc0, !PT ;  /* 0x000003800a077812 */ /* 0x040fe400078ec0ff */
[----:B------:R-:W-:Y:S02]  /*e4e0*/  LOP3.LUT R4, R33, 0x380, RZ, 0xc0, !PT ;  /* 0x0000038021047812 */ /* 0x000fe400078ec0ff */
[----:B------:R-:W-:Y:S02]  /*e4f0*/  IADD3 R9, P3, R10, 0x20, RZ ;  /* 0x000000200a097810 */ /* 0x000fe40007f7e0ff */
[----:B------:R-:W-:Y:S02]  /*e500*/  SHF.R.U64 R7, R7, 0x3, RZ ;  /* 0x0000000307077819 */ /* 0x000fe400000012ff */
[----:B------:R-:W-:-:S02]  /*e510*/  SHF.R.U64 R4, R4, 0x3, RZ ;  /* 0x0000000304047819 */ /* 0x000fc400000012ff */
[----:B------:R-:W-:Y:S02]  /*e520*/  IADD3 R37, P1, R10, 0x60, RZ ;  /* 0x000000600a257810 */ /* 0x000fe40007f3e0ff */
[----:B------:R-:W-:Y:S02]  /*e530*/  LOP3.LUT R8, R9, 0x380, RZ, 0xc0, !PT ;  /* 0x0000038009087812 */ /* 0x000fe400078ec0ff */
[----:B------:R-:W-:Y:S01]  /*e540*/  LOP3.LUT R10, R7, R10, RZ, 0x3c, !PT ;  /* 0x0000000a070a7212 */ /* 0x000fe200078e3cff */
[----:B------:R-:W-:Y:S01]  /*e550*/  IMAD.X R7, RZ, RZ, R11, P2 ;  /* 0x000000ffff077224 */ /* 0x000fe200010e060b */
[----:B------:R-:W-:Y:S02]  /*e560*/  LOP3.LUT R6, R4, R33, RZ, 0x3c, !PT ;  /* 0x0000002104067212 */ /* 0x000fe400078e3cff */
[----:B------:R-:W-:Y:S02]  /*e570*/  LOP3.LUT R24, R37, 0x380, RZ, 0xc0, !PT ;  /* 0x0000038025187812 */ /* 0x000fe400078ec0ff */
[----:B------:R-:W-:-:S02]  /*e580*/  SHF.R.U64 R8, R8, 0x3, RZ ;  /* 0x0000000308087819 */ /* 0x000fc400000012ff */
[----:B------:R-:W-:Y:S02]  /*e590*/  MOV R62, R6 ;  /* 0x00000006003e7202 */ /* 0x000fe40000000f00 */
[----:B------:R-:W-:Y:S02]  /*e5a0*/  SHF.R.U64 R24, R24, 0x3, RZ ;  /* 0x0000000318187819 */ /* 0x000fe400000012ff */
[----:B------:R-:W-:Y:S02]  /*e5b0*/  LOP3.LUT R6, R12, 0x2, RZ, 0x3c, !PT ;  /* 0x000000020c067812 */ /* 0x000fe400078e3cff */
[----:B------:R-:W-:Y:S01]  /*e5c0*/  LOP3.LUT R8, R8, R9, RZ, 0x3c, !PT ;  /* 0x0000000908087212 */ /* 0x000fe200078e3cff */
[--C-:B------:R-:W-:Y:S01]  /*e5d0*/  IMAD.X R9, RZ, RZ, R11.reuse, P3 ;  /* 0x000000ffff097224 */ /* 0x100fe200018e060b */
[----:B------:R-:W-:Y:S01]  /*e5e0*/  LOP3.LUT R4, R24, R37, RZ, 0x3c, !PT ;  /* 0x0000002518047212 */ /* 0x000fe200078e3cff */
[----:B------:R-:W-:Y:S01]  /*e5f0*/  IMAD.X R5, RZ, RZ, R11, P1 ;  /* 0x000000ffff057224 */ /* 0x000fe200008e060b */
[----:B------:R-:W-:Y:S01]  /*e600*/  SHFL.IDX PT, R33, R83, R12, 0x1c1f ;  /* 0x001c1f0c53217589 */ /* 0x000fe200000e0000 */
[----:B------:R-:W-:-:S03]  /*e610*/  MOV R65, R10 ;  /* 0x0000000a00417202 */ /* 0x000fc60000000f00 */
[----:B------:R-:W0:Y:S01]  /*e620*/  SHFL.IDX PT, R36, R15, R6, 0x1c1f ;  /* 0x001c1f060f247589 */ /* 0x000e2200000e0000 */
[----:B------:R-:W-:-:S03]  /*e630*/  MOV R24, R8 ;  /* 0x0000000800187202 */ /* 0x000fc60000000f00 */
[----:B------:R-:W-:Y:S01]  /*e640*/  SHFL.IDX PT, R37, R79, R12, 0x1c1f ;  /* 0x001c1f0c4f257589 */ /* 0x000fe200000e0000 */
[----:B------:R-:W-:-:S03]  /*e650*/  MOV R64, R4 ;  /* 0x0000000400407202 */ /* 0x000fc60000000f00 */
[----:B------:R-:W1:Y:S04]  /*e660*/  SHFL.IDX PT, R40, R21, R6, 0x1c1f ;  /* 0x001c1f0615287589 */ /* 0x000e6800000e0000 */
[----:B------:R-:W-:Y:S04]  /*e670*/  SHFL.IDX PT, R11, R81, R12, 0x1c1f ;  /* 0x001c1f0c510b7589 */ /* 0x000fe800000e0000 */
[----:B------:R-:W-:Y:S04]  /*e680*/  SHFL.IDX PT, R49, R49, R12, 0x1c1f ;  /* 0x001c1f0c31317589 */ /* 0x000fe800000e0000 */
[----:B------:R-:W2:Y:S04]  /*e690*/  SHFL.IDX PT, R38, R28, R6, 0x1c1f ;  /* 0x001c1f061c267589 */ /* 0x000ea800000e0000 */
[----:B------:R-:W3:Y:S04]  /*e6a0*/  SHFL.IDX PT, R50, R71, R6, 0x1c1f ;  /* 0x001c1f0647327589 */ /* 0x000ee800000e0000 */
[----:B------:R-:W-:Y:S04]  /*e6b0*/  SHFL.IDX PT, R39, R77, R12, 0x1c1f ;  /* 0x001c1f0c4d277589 */ /* 0x000fe800000e0000 */
[----:B------:R-:W-:Y:S04]  /*e6c0*/  SHFL.IDX PT, R8, R13, R6, 0x1c1f ;  /* 0x001c1f060d087589 */ /* 0x000fe800000e0000 */
[----:B------:R-:W4:Y:S04]  /*e6d0*/  SHFL.IDX PT, R42, R29, R6, 0x1c1f ;  /* 0x001c1f061d2a7589 */ /* 0x000f2800000e0000 */
[----:B------:R-:W-:Y:S04]  /*e6e0*/  SHFL.IDX PT, R44, R75, R12, 0x1c1f ;  /* 0x001c1f0c4b2c7589 */ /* 0x000fe800000e0000 */
[----:B------:R-:W-:Y:S04]  /*e6f0*/  SHFL.IDX PT, R45, R45, R12, 0x1c1f ;  /* 0x001c1f0c2d2d7589 */ /* 0x000fe800000e0000 */
[----:B------:R-:W-:Y:S04]  /*e700*/  SHFL.IDX PT, R52, R69, R12, 0x1c1f ;  /* 0x001c1f0c45347589 */ /* 0x000fe800000e0000 */
[----:B------:R0:W4:Y:S04]  /*e710*/  SHFL.IDX PT, R13, R30, R6, 0x1c1f ;  /* 0x001c1f061e0d7589 */ /* 0x00012800000e0000 */
[----:B------:R1:W4:Y:S04]  /*e720*/  SHFL.IDX PT, R46, R32, R6, 0x1c1f ;  /* 0x001c1f06202e7589 */ /* 0x00032800000e0000 */
[----:B------:R-:W4:Y:S04]  /*e730*/  SHFL.IDX PT, R51, R35, R6, 0x1c1f ;  /* 0x001c1f0623337589 */ /* 0x000f2800000e0000 */
[----:B------:R-:W4:Y:S04]  /*e740*/  SHFL.IDX PT, R5, R87, R12, 0x1c1f ;  /* 0x001c1f0c57057589 */ /* 0x000f2800000e0000 */
[----:B------:R-:W-:Y:S04]  /*e750*/  SHFL.IDX PT, R4, R89, R12, 0x1c1f ;  /* 0x001c1f0c59047589 */ /* 0x000fe800000e0000 */
[----:B------:R-:W4:Y:S04]  /*e760*/  SHFL.IDX PT, R7, R14, R6, 0x1c1f ;  /* 0x001c1f060e077589 */ /* 0x000f2800000e0000 */
[----:B------:R-:W-:Y:S04]  /*e770*/  SHFL.IDX PT, R53, R53, R12, 0x1c1f ;  /* 0x001c1f0c35357589 */ /* 0x000fe800000e0000 */
[----:B------:R-:W4:Y:S04]  /*e780*/  SHFL.IDX PT, R54, R67, R6, 0x1c1f ;  /* 0x001c1f0643367589 */ /* 0x000f2800000e0000 */
[----:B------:R-:W-:Y:S04]  /*e790*/  SHFL.IDX PT, R41, R41, R12, 0x1c1f ;  /* 0x001c1f0c29297589 */ /* 0x000fe800000e0000 */
[----:B------:R-:W-:Y:S04]  /*e7a0*/  SHFL.IDX PT, R48, R73, R12, 0x1c1f ;  /* 0x001c1f0c49307589 */ /* 0x000fe800000e0000 */
[----:B------:R-:W4:Y:S04]  /*e7b0*/  SHFL.IDX PT, R14, R31, R6, 0x1c1f ;  /* 0x001c1f061f0e7589 */ /* 0x000f2800000e0000 */
[----:B------:R2:W4:Y:S04]  /*e7c0*/  SHFL.IDX PT, R15, R34, R6, 0x1c1f ;  /* 0x001c1f06220f7589 */ /* 0x00052800000e0000 */
[----:B------:R-:W-:Y:S04]  /*e7d0*/  SHFL.IDX PT, R56, R59, R12, 0x1c1f ;  /* 0x001c1f0c3b387589 */ /* 0x000fe800000e0000 */
[----:B------:R-:W4:Y:S04]  /*e7e0*/  SHFL.IDX PT, R55, R43, R6, 0x1c1f ;  /* 0x001c1f062b377589 */ /* 0x000f2800000e0000 */
[----:B------:R-:W-:Y:S04]  /*e7f0*/  SHFL.IDX PT, R9, R85, R12, 0x1c1f ;  /* 0x001c1f0c55097589 */ /* 0x000fe800000e0000 */
[----:B------:R-:W4:Y:S04]  /*e800*/  SHFL.IDX PT, R10, R20, R6, 0x1c1f ;  /* 0x001c1f06140a7589 */ /* 0x000f2800000e0000 */
[----:B------:R-:W-:Y:S04]  /*e810*/  SHFL.IDX PT, R57, R57, R12, 0x1c1f ;  /* 0x001c1f0c39397589 */ /* 0x000fe800000e0000 */
[----:B------:R3:W4:Y:S01]  /*e820*/  SHFL.IDX PT, R58, R47, R6, 0x1c1f ;  /* 0x001c1f062f3a7589 */ /* 0x00072200000e0000 */
[----:B0-----:R-:W-:-:S02]  /*e830*/  SEL R30, R33, R36, P0 ;  /* 0x00000024211e7207 */ /* 0x001fc40000000000 */
[----:B-1----:R-:W-:Y:S02]  /*e840*/  SEL R32, R36, R33, P0 ;  /* 0x0000002124207207 */ /* 0x002fe40000000000 */
[----:B--2---:R-:W-:Y:S02]  /*e850*/  SEL R34, R37, R40, P0 ;  /* 0x0000002825227207 */ /* 0x004fe40000000000 */
[----:B------:R-:W-:Y:S02]  /*e860*/  SEL R36, R40, R37, P0 ;  /* 0x0000002528247207 */ /* 0x000fe40000000000 */
[----:B------:R-:W-:Y:S02]  /*e870*/  SEL R35, R11, R38, P0 ;  /* 0x000000260b237207 */ /* 0x000fe40000000000 */
[----:B------:R-:W-:Y:S02]  /*e880*/  SEL R37, R38, R11, P0 ;  /* 0x0000000b26257207 */ /* 0x000fe40000000000 */
[----:B---3--:R-:W-:-:S02]  /*e890*/  SEL R47, R49, R50, P0 ;  /* 0x00000032312f7207 */ /* 0x008fc40000000000 */
[----:B----4-:R-:W-:Y:S02]  /*e8a0*/  SEL R38, R39, R42, P0 ;  /* 0x0000002a27267207 */ /* 0x010fe40000000000 */
        /* <DEDUP_REMOVED lines=37> */
[----:B0-----:R-:W-:Y:S02]  /*eb00*/  F2FP.BF16.F32.PACK_AB R12, R39, R38 ;  /* 0x00000026270c723e */ /* 0x001fe400000010ff */
[----:B------:R-:W-:Y:S02]  /*eb10*/  F2FP.BF16.F32.PACK_AB R13, R55, R54 ;  /* 0x00000036370d723e */ /* 0x000fe400000010ff */
[----:B------:R-:W-:Y:S02]  /*eb20*/  F2FP.BF16.F32.PACK_AB R14, R41, R40 ;  /* 0x00000028290e723e */ /* 0x000fe400000010ff */
[----:B------:R-:W-:Y:S01]  /*eb30*/  F2FP.BF16.F32.PACK_AB R15, R57, R56 ;  /* 0x00000038390f723e */ /* 0x000fe200000010ff */
[----:B------:R0:W-:Y:S04]  /*eb40*/  STSM.16.M88.4 [R24], R4 ;  /* 0x0000000418007844 */ /* 0x0001e80000000200 */
[----:B------:R-:W-:Y:S04]  /*eb50*/  STSM.16.M88.4 [R62], R8 ;  /* 0x000000083e007844 */ /* 0x000fe80000000200 */
[----:B------:R1:W-:Y:S01]  /*eb60*/  STSM.16.M88.4 [R64], R12 ;  /* 0x0000000c40007844 */ /* 0x0003e20000000200 */
[----:B------:R-:W-:Y:S01]  /*eb70*/  BAR.SYNC.DEFER_BLOCKING 0x1, 0x180 ;  /* 0x0046000000007b1d */ /* 0x000fe20000010000 */
[----:B------:R-:W-:-:S04]  /*eb80*/  ISETP.NE.U32.AND P0, PT, RZ, UR4, PT ;  /* 0x00000004ff007c0c */ /* 0x000fc8000bf05070 */
[----:B------:R-:W-:Y:S02]  /*eb90*/  ISETP.NE.AND.EX P0, PT, RZ, UR5, PT, P0 ;  /* 0x00000005ff007c0c */ /* 0x000fe4000bf05300 */
[----:B------:R-:W-:Y:S01]  /*eba0*/  IADD3 R58, P1, R66, UR4, RZ ;  /* 0x00000004423a7c10 */ /* 0x000fe2000ff3e0ff */
[----:B------:R-:W-:Y:S01]  /*ebb0*/  IMAD.MOV.U32 R65, RZ, RZ, RZ ;  /* 0x000000ffff417224 */ /* 0x000fe200078e00ff */
[----:B------:R-:W-:Y:S01]  /*ebc0*/  ISETP.GT.AND P3, PT, R70, 0x1, PT ;  /* 0x000000014600780c */ /* 0x000fe20003f64270 */
[----:B0-----:R-:W0:Y:S01]  /*ebd0*/  LDC R24, c[0x0][0xbe8] ;  /* 0x0002fa00ff187b82 */ /* 0x001e220000000800 */
[----:B------:R-:W-:-:S07]  /*ebe0*/  IADD3.X R59, R84, UR5, RZ, P1, !PT ;  /* 0x00000005543b7c10 */ /* 0x000fce0008ffe4ff */
[----:B-1----:R-:W1:Y:S01]  /*ebf0*/  LDC.64 R12, c[0x0][0xba8] ;  /* 0x0002ea00ff0c7b82 */ /* 0x002e620000000a00 */
[----:B------:R-:W2:Y:S01]  /*ec00*/  @P0 LDG.E R65, desc[UR40][R58.64] ;  /* 0x000000283a410981 */ /* 0x000ea2000c1e1900 */
[----:B------:R-:W-:-:S05]  /*ec10*/  IMAD.MOV.U32 R14, RZ, RZ, 0x9b8 ;  /* 0x000009b8ff0e7424 */ /* 0x000fca00078e00ff */
[----:B------:R-:W-:-:S04]  /*ec20*/  SEL R14, R14, 0x978, P3 ;  /* 0x000009780e0e7807 */ /* 0x000fc80001800000 */
[----:B------:R-:W3:Y:S08]  /*ec30*/  LDC.64 R4, c[0x0][R14+0x220] ;  /* 0x000088000e047b82 */ /* 0x000ef00000000a00 */
[----:B------:R-:W4:Y:S01]  /*ec40*/  LDC.64 R6, c[0x0][R14+0x218] ;  /* 0x000086000e067b82 */ /* 0x000f220000000a00 */
[----:B------:R-:W-:-:S04]  /*ec50*/  ISETP.NE.U32.AND P1, PT, RZ, UR6, PT ;  /* 0x00000006ff007c0c */ /* 0x000fc8000bf25070 */
[----:B------:R-:W-:-:S03]  /*ec60*/  ISETP.NE.AND.EX P1, PT, RZ, UR7, PT, P1 ;  /* 0x00000007ff007c0c */ /* 0x000fc6000bf25310 */
[----:B------:R-:W4:Y:S01]  /*ec70*/  LDC.64 R8, c[0x0][R14+0x228] ;  /* 0x00008a000e087b82 */ /* 0x000f220000000a00 */
[----:B0-----:R-:W-:-:S07]  /*ec80*/  ISETP.NE.AND P4, PT, R24, 0x1, PT ;  /* 0x000000011800780c */ /* 0x001fce0003f85270 */
[----:B------:R0:W0:Y:S02]  /*ec90*/  LDC.64 R10, c[0x0][R14+0x210] ;  /* 0x000084000e0a7b82 */ /* 0x0000240000000a00 */
[----:B------:R-:W-:Y:S01]  /*eca0*/  @P1 IADD3 R66, P2, R66, UR6, RZ ;  /* 0x0000000642421c10 */ /* 0x000fe2000ff5e0ff */
[----:B------:R-:W-:-:S03]  /*ecb0*/  ULDC UR6, c[0x0][0xa88] ;  /* 0x0002a20000067ab9 */ /* 0x000fc60000000800 */
[----:B------:R-:W-:Y:S01]  /*ecc0*/  @P1 IADD3.X R67, R84, UR7, RZ, P2, !PT ;  /* 0x0000000754431c10 */ /* 0x000fe200097fe4ff */
[----:B------:R-:W-:Y:S01]  /*ecd0*/  IMAD.U32 R69, RZ, RZ, UR6 ;  /* 0x00000006ff457e24 */ /* 0x000fe2000f8e00ff */
[----:B------:R-:W-:Y:S01]  /*ece0*/  ISETP.NE.U32.AND P2, PT, RZ, UR4, PT ;  /* 0x00000004ff007c0c */ /* 0x000fe2000bf45070 */
[----:B------:R-:W0:Y:S03]  /*ecf0*/  @P4 LDC R62, c[0x0][0xbec] ;  /* 0x0002fb00ff3e4b82 */ /* 0x000e260000000800 */
[----:B------:R-:W-:Y:S01]  /*ed00*/  ISETP.NE.AND.EX P2, PT, RZ, UR5, PT, P2 ;  /* 0x00000005ff007c0c */ /* 0x000fe2000bf45320 */
[----:B------:R1:W5:Y:S04]  /*ed10*/  @P1 LDG.E R69, desc[UR40][R66.64] ;  /* 0x0000002842451981 */ /* 0x000368000c1e1900 */
[----:B------:R-:W0:Y:S01]  /*ed20*/  @P4 LDC R77, c[0x0][0xbf0] ;  /* 0x0002fc00ff4d4b82 */ /* 0x000e220000000800 */
[----:B------:R-:W-:-:S02]  /*ed30*/  SEL R15, R80, RZ, !P2 ;  /* 0x000000ff500f7207 */ /* 0x000fc40005000000 */
[----:B-1----:R-:W-:Y:S02]  /*ed40*/  SEL R67, R82, RZ, !P2 ;  /* 0x000000ff52437207 */ /* 0x002fe40005000000 */
[----:B------:R-:W-:-:S03]  /*ed50*/  SEL R71, R72, RZ, P3 ;  /* 0x000000ff48477207 */ /* 0x000fc60001800000 */
[----:B------:R-:W1:Y:S01]  /*ed60*/  @!P3 LDC R12, c[0x0][0xb50] ;  /* 0x0002d400ff0cbb82 */ /* 0x000e620000000800 */
[----:B---3--:R-:W-:-:S04]  /*ed70*/  IMAD R5, R5, R67, RZ ;  /* 0x0000004305057224 */ /* 0x008fc800078e02ff */
[----:B------:R-:W-:Y:S02]  /*ed80*/  IMAD R75, R4, R15, R5 ;  /* 0x0000000f044b7224 */ /* 0x000fe400078e0205 */
[-C--:B----4-:R-:W-:Y:S01]  /*ed90*/  IMAD R73, R7, R22.reuse, RZ ;  /* 0x0000001607497224 */ /* 0x090fe200078e02ff */
[----:B------:R-:W3:Y:S01]  /*eda0*/  @!P3 LDC R13, c[0x0][0xb54] ;  /* 0x0002d500ff0dbb82 */ /* 0x000ee20000000800 */
[----:B------:R-:W-:-:S04]  /*edb0*/  IMAD.WIDE.U32 R6, R6, R22, RZ ;  /* 0x0000001606067225 */ /* 0x000fc800078e00ff */
[----:B------:R-:W-:-:S04]  /*edc0*/  IMAD.WIDE.U32 R4, R4, R67, RZ ;  /* 0x0000004304047225 */ /* 0x000fc800078e00ff */
[----:B------:R-:W-:Y:S02]  /*edd0*/  IMAD R15, R74, 0xc0, R78 ;  /* 0x000000c04a0f7824 */ /* 0x000fe400078e024e */
[----:B------:R-:W-:Y:S02]  /*ede0*/  IMAD.IADD R75, R5, 0x1, R75 ;  /* 0x00000001054b7824 */ /* 0x000fe400078e024b */
[----:B------:R-:W-:Y:S01]  /*edf0*/  IMAD.MOV.U32 R5, RZ, RZ, R15 ;  /* 0x000000ffff057224 */ /* 0x000fe200078e000f */
[----:B------:R-:W-:Y:S01]  /*ee00*/  IADD3 R7, R7, R73, RZ ;  /* 0x0000004907077210 */ /* 0x000fe20007ffe0ff */
[-C--:B------:R-:W-:Y:S02]  /*ee10*/  IMAD R73, R9, R71.reuse, RZ ;  /* 0x0000004709497224 */ /* 0x080fe400078e02ff */
[----:B------:R-:W-:-:S04]  /*ee20*/  IMAD.WIDE.U32 R8, R8, R71, RZ ;  /* 0x0000004708087225 */ /* 0x000fc800078e00ff */
[----:B------:R-:W-:Y:S01]  /*ee30*/  IMAD.IADD R73, R9, 0x1, R73 ;  /* 0x0000000109497824 */ /* 0x000fe200078e0249 */
[--C-:B--2---:R-:W-:Y:S01]  /*ee40*/  IADD3 R6, P2, P5, R4, R6, R65.reuse ;  /* 0x0000000604067210 */ /* 0x104fe20007d5e041 */
[----:B0-----:R-:W-:Y:S01]  /*ee50*/  @P4 IMAD.HI.U32 R4, R15, R62, RZ ;  /* 0x0000003e0f044227 */ /* 0x001fe200078e00ff */
        /* <DEDUP_REMOVED lines=14> */
[----:B---3--:R-:W-:Y:S01]  /*ef40*/  LEA.HI.X R13, R8, R13, R4, 0x2, P2 ;  /* 0x0000000d080d7211 */ /* 0x008fe200010f1404 */
[----:B------:R-:W-:Y:S06]  /*ef50*/  @P1 BRA `(.L_x_14065) ;  /* 0x0000000000101947 */ /* 0x000fec0003800000 */
[----:B------:R-:W-:Y:S05]  /*ef60*/  @!P0 BRA `(.L_x_14065) ;  /* 0x00000000000c8947 */ /* 0x000fea0003800000 */
[----:B------:R-:W2:Y:S04]  /*ef70*/  LDG.E R4, desc[UR40][R58.64] ;  /* 0x000000283a047981 */ /* 0x000ea8000c1e1900 */
[----:B-----5:R-:W2:Y:S02]  /*ef80*/  LDG.E R69, desc[UR40][R58.64+0x4] ;  /* 0x000004283a457981 */ /* 0x020ea4000c1e1900 */
[----:B--2---:R-:W-:-:S07]  /*ef90*/  IMAD.IADD R69, R69, 0x1, -R4 ;  /* 0x0000000145457824 */ /* 0x004fce00078e0a04 */
.L_x_14065:
        /* <DEDUP_REMOVED lines=20> */
[----:B------:R-:W-:Y:S01]  /*f0e0*/  SHF.R.S32.HI R64, RZ, 0x1f, R76 ;  /* 0x0000001fff407819 */ /* 0x000fe2000001144c */
[----:B------:R-:W1:Y:S01]  /*f0f0*/  @P4 LDC R33, c[0x0][0xbec] ;  /* 0x0002fb00ff214b82 */ /* 0x000e620000000800 */
[----:B------:R-:W-:Y:S02]  /*f100*/  ULDC.64 UR4, c[0x0][0xaa0] ;  /* 0x0002a80000047ab9 */ /* 0x000fe40000000a00 */
[----:B------:R-:W-:-:S04]  /*f110*/  LEA.HI R64, R64, R76, RZ, 0x3 ;  /* 0x0000004c40407211 */ /* 0x000fc800078f18ff */
[----:B------:R-:W-:Y:S01]  /*f120*/  SHF.R.S32.HI R64, RZ, 0x3, R64 ;  /* 0x00000003ff407819 */ /* 0x000fe20000011440 */
[----:B------:R-:W2:Y:S03]  /*f130*/  @P4 LDC R35, c[0x0][0xbf0] ;  /* 0x0002fc00ff234b82 */ /* 0x000ea60000000800 */
[----:B0-----:R-:W-:-:S05]  /*f140*/  LEA R5, R64, R0, 0x6 ;  /* 0x0000000040057211 */ /* 0x001fca00078e30ff */
        /* <DEDUP_REMOVED lines=20> */
[----:B------:R-:W-:Y:S02]  /*f290*/  IMAD R62, R62, UR4, RZ ;  /* 0x000000043e3e7c24 */ /* 0x000fe4000f8e02ff */
[----:B------:R-:W-:Y:S01]  /*f2a0*/  IMAD.X R5, RZ, RZ, R3, P0 ;  /* 0x000000ffff057224 */ /* 0x000fe200000e0603 */
[----:B------:R-:W-:Y:S01]  /*f2b0*/  SHF.R.U64 R2, R2, 0x3, RZ ;  /* 0x0000000302027819 */ /* 0x000fe200000012ff */
[----:B------:R-:W-:-:S03]  /*f2c0*/  IMAD R21, R65, UR5, R62 ;  /* 0x0000000541157c24 */ /* 0x000fc6000f8e023e */
[----:B------:R-:W-:Y:S01]  /*f2d0*/  LOP3.LUT R4, R2, R7, RZ, 0x3c, !PT ;  /* 0x0000000702047212 */ /* 0x000fe200078e3cff */
[----:B------:R-:W-:Y:S01]  /*f2e0*/  IMAD.WIDE.U32 R2, R65, UR4, RZ ;  /* 0x0000000441027c25 */ /* 0x000fe2000f8e00ff */
[----:B------:R-:W-:-:S03]  /*f2f0*/  ULDC.64 UR4, c[0x0][0xae8] ;  /* 0x0002ba0000047ab9 */ /* 0x000fc60000000a00 */
[----:B------:R-:W-:Y:S01]  /*f300*/  IMAD R20, R68, 0x30, R64 ;  /* 0x0000003044147824 */ /* 0x000fe200078e0240 */
[----:B------:R-:W-:Y:S01]  /*f310*/  SHF.R.S32.HI R32, RZ, 0x1f, R67 ;  /* 0x0000001fff207819 */ /* 0x000fe20000011443 */
[----:B------:R-:W-:Y:S01]  /*f320*/  IMAD.IADD R3, R3, 0x1, R21 ;  /* 0x0000000103037824 */ /* 0x000fe200078e0215 */
[----:B------:R-:W5:Y:S01]  /*f330*/  LD.E.128 R4, desc[UR40][R4.64] ;  /* 0x0000002804047980 */ /* 0x000f62000c101d00 */
[----:B------:R-:W-:Y:S02]  /*f340*/  IMAD R34, R74, 0xc0, R20 ;  /* 0x000000c04a227824 */ /* 0x000fe400078e0214 */
[----:B------:R-:W-:Y:S01]  /*f350*/  IMAD.WIDE.U32 R2, R22, UR4, R2 ;  /* 0x0000000416027c25 */ /* 0x000fe2000f8e0002 */
[----:B------:R-:W-:Y:S01]  /*f360*/  @!PT LDS RZ, [RZ] ;  /* 0x00000000fffff984 */ /* 0x000fe20000000800 */
[----:B------:R-:W-:Y:S01]  /*f370*/  @!PT LDS RZ, [RZ] ;  /* 0x00000000fffff984 */ /* 0x000fe20000000800 */
[----:B------:R-:W-:Y:S01]  /*f380*/  @!PT LDS RZ, [RZ] ;  /* 0x00000000fffff984 */ /* 0x000fe20000000800 */
[----:B------:R-:W-:Y:S01]  /*f390*/  @!PT LDS RZ, [RZ] ;  /* 0x00000000fffff984 */ /* 0x000fe20000000800 */
[----:B------:R0:W-:Y:S06]  /*f3a0*/  MEMBAR.ALL.CTA ;  /* 0x0000000000007992 */ /* 0x0001ec0000008000 */
[----:B0-----:R-:W0:Y:S01]  /*f3b0*/  FENCE.VIEW.ASYNC.S ;  /* 0x00000000000073c6 */ /* 0x001e220000000000 */
[----:B-1----:R-:W-:-:S04]  /*f3c0*/  @P4 IMAD.HI.U32 R20, R34, R33, RZ ;  /* 0x0000002122144227 */ /* 0x002fc800078e00ff */
[----:B------:R-:W-:Y:S01]  /*f3d0*/  IMAD R3, R22, UR5, R3 ;  /* 0x0000000516037c24 */ /* 0x000fe2000f8e0203 */
[----:B------:R-:W-:Y:S01]  /*f3e0*/  ULDC.64 UR4, c[0x0][0xaf0] ;  /* 0x0002bc0000047ab9 */ /* 0x000fe20000000a00 */
[----:B------:R-:W-:Y:S01]  /*f3f0*/  IMAD.MOV.U32 R21, RZ, RZ, R34 ;  /* 0x000000ffff157224 */ /* 0x000fe200078e0022 */
[----:B--2---:R-:W-:Y:S01]  /*f400*/  @P4 SHF.R.U32.HI R21, RZ, R35, R20 ;  /* 0x00000023ff154219 */ /* 0x004fe20000011614 */
        /* <DEDUP_REMOVED lines=17> */
[----:B------:R-:W-:Y:S01]  /*f520*/  ULDC.64 UR4, c[0x0][0xa80] ;  /* 0x0002a00000047ab9 */ /* 0x000fe20000000a00 */
[----:B------:R-:W-:Y:S01]  /*f530*/  IMAD R37, R74, 0xc0, R64 ;  /* 0x000000c04a257824 */ /* 0x000fe200078e0240 */
[C---:B------:R-:W-:Y:S01]  /*f540*/  LEA R22, P0, R2.reuse, UR4, 0x1 ;  /* 0x0000000402167c11 */ /* 0x040fe2000f8008ff */
[----:B------:R-:W-:Y:S01]  /*f550*/  ULDC UR4, c[0x0][0xac8] ;  /* 0x0002b20000047ab9 */ /* 0x000fe20000000800 */
[----:B------:R-:W-:Y:S01]  /*f560*/  IADD3 R3, R3, R21, RZ ;  /* 0x0000001503037210 */ /* 0x000fe20007ffe0ff */
[C---:B------:R-:W-:Y:S02]  /*f570*/  VIADD R21, R37.reuse, 0x60 ;  /* 0x0000006025157836 */ /* 0x040fe40000000000 */
[----:B0-----:R-:W0:Y:S01]  /*f580*/  SHFL.IDX PT, R35, R22, RZ, 0x181f ;  /* 0x00181fff16237589 */ /* 0x001e2200000e0000 */
[----:B------:R-:W-:Y:S01]  /*f590*/  LEA.HI.X R24, R2, UR5, R3, 0x1, P0 ;  /* 0x0000000502187c11 */ /* 0x000fe200080f0c03 */
[C---:B------:R-:W-:Y:S01]  /*f5a0*/  VIADD R3, R37.reuse, 0x30 ;  /* 0x0000003025037836 */ /* 0x040fe20000000000 */
[----:B------:R-:W-:Y:S01]  /*f5b0*/  ISETP.GE.AND P0, PT, R0, UR4, PT ;  /* 0x0000000400007c0c */ /* 0x000fe2000bf06270 */
[----:B------:R-:W1:Y:S03]  /*f5c0*/  SHFL.IDX PT, R39, R22, 0x1, 0x181f ;  /* 0x00381f0016277f89 */ /* 0x000e6600000e0000 */
[-C--:B------:R-:W-:Y:S01]  /*f5d0*/  ISETP.GE.OR P1, PT, R37, R58.reuse, P0 ;  /* 0x0000003a2500720c */ /* 0x080fe20000726670 */
[----:B------:R-:W2:Y:S01]  /*f5e0*/  SHFL.IDX PT, R41, R22, 0x2, 0x181f ;  /* 0x00581f0016297f89 */ /* 0x000ea200000e0000 */
[-C--:B------:R-:W-:Y:S01]  /*f5f0*/  ISETP.GE.OR P2, PT, R3, R58.reuse, P0 ;  /* 0x0000003a0300720c */ /* 0x080fe20000746670 */
[----:B------:R-:W-:Y:S01]  /*f600*/  VIADD R3, R18, 0x13220 ;  /* 0x0001322012037836 */ /* 0x000fe20000000000 */
[----:B------:R-:W-:Y:S01]  /*f610*/  ISETP.GE.OR P3, PT, R21, R58, P0 ;  /* 0x0000003a1500720c */ /* 0x000fe20000766670 */
[----:B------:R-:W2:Y:S03]  /*f620*/  SHFL.IDX PT, R33, R24, RZ, 0x181f ;  /* 0x00181fff18217589 */ /* 0x000ea600000e0000 */
[----:B------:R-:W-:Y:S01]  /*f630*/  PRMT R21, RZ, 0x654, R3 ;  /* 0x00000654ff157816 */ /* 0x000fe20000000003 */
[----:B------:R-:W2:Y:S03]  /*f640*/  SHFL.IDX PT, R34, R24, 0x1, 0x181f ;  /* 0x00381f0018227f89 */ /* 0x000ea600000e0000 */
[----:B------:R2:W-:Y:S01]  /*f650*/  SYNCS.ARRIVE.TRANS64.RED.A1T0 RZ, [R21+URZ], RZ ;  /* 0x000000ff15ff79a7 */ /* 0x0005e2000810043f */
[----:B------:R-:W2:Y:S01]  /*f660*/  SHFL.IDX PT, R36, R24, 0x2, 0x181f ;  /* 0x00581f0018247f89 */ /* 0x000ea200000e0000 */
[----:B0-----:R-:W-:Y:S01]  /*f670*/  @!P1 LEA R2, P4, R0, R35, 0x1 ;  /* 0x0000002300029211 */ /* 0x001fe200078808ff */
[----:B------:R-:W-:-:S02]  /*f680*/  VIADD R35, R37, 0x90 ;  /* 0x0000009025237836 */ /* 0x000fc40000000000 */
[----:B------:R-:W0:Y:S01]  /*f690*/  SHFL.IDX PT, R24, R24, 0x3, 0x181f ;  /* 0x00781f0018187f89 */ /* 0x000e2200000e0000 */
[C---:B-1----:R-:W-:Y:S02]  /*f6a0*/  @!P2 LEA R20, P5, R0.reuse, R39, 0x1 ;  /* 0x000000270014a211 */ /* 0x042fe400078a08ff */
[----:B------:R-:W-:Y:S01]  /*f6b0*/  ISETP.GE.OR P0, PT, R35, R58, P0 ;  /* 0x0000003a2300720c */ /* 0x000fe20000706670 */
        /* <DEDUP_REMOVED lines=13> */
.L_x_14066:
[----:B0-----:R-:W0:Y:S01]  /*f790*/  @P4 LDC R4, c[0x0][0xbec] ;  /* 0x0002fb00ff044b82 */ /* 0x001e220000000800 */
[----:B------:R-:W-:Y:S01]  /*f7a0*/  ULDC.64 UR4, c[0x0][0xb08] ;  /* 0x0002c20000047ab9 */ /* 0x000fe20000000a00 */
[----:B------:R-:W2:Y:S01]  /*f7b0*/  LDL R71, [R1+0x5c] ;  /* 0x00005c0001477983 */ /* 0x000ea20000100800 */
[----:B------:R-:W-:Y:S01]  /*f7c0*/  IMAD R62, R62, UR4, RZ ;  /* 0x000000043e3e7c24 */ /* 0x000fe2000f8e02ff */
[----:B------:R-:W-:Y:S01]  /*f7d0*/  SHF.R.S32.HI R0, RZ, 0x1f, R67 ;  /* 0x0000001fff007819 */ /* 0x000fe20000011443 */
[C---:B------:R-:W-:Y:S01]  /*f7e0*/  IMAD.WIDE.U32 R2, R65.reuse, UR4, RZ ;  /* 0x0000000441027c25 */ /* 0x040fe2000f8e00ff */
[----:B------:R1:W5:Y:S01]  /*f7f0*/  LDL R70, [R1+0x90] ;  /* 0x0000900001467983 */ /* 0x0003620000100800 */
[----:B------:R-:W-:Y:S01]  /*f800*/  ULDC.64 UR6, c[0x0][0xb30] ;  /* 0x0002cc0000067ab9 */ /* 0x000fe20000000a00 */
[----:B------:R-:W3:Y:S01]  /*f810*/  @P4 LDC R11, c[0x0][0xbf0] ;  /* 0x0002fc00ff0b4b82 */ /* 0x000ee20000000800 */
[----:B------:R-:W-:Y:S01]  /*f820*/  IMAD R65, R65, UR5, R62 ;  /* 0x0000000541417c24 */ /* 0x000fe2000f8e023e */
[----:B------:R-:W-:Y:S01]  /*f830*/  ULDC.64 UR4, c[0x0][0xb38] ;  /* 0x0002ce0000047ab9 */ /* 0x000fe20000000a00 */
[----:B------:R-:W-:Y:S01]  /*f840*/  IMAD.MOV.U32 R5, RZ, RZ, R15 ;  /* 0x000000ffff057224 */ /* 0x000fe200078e000f */
[----:B------:R1:W5:Y:S01]  /*f850*/  LDL R69, [R1+0x74] ;  /* 0x0000740001457983 */ /* 0x0003620000100800 */
[----:B------:R-:W-:-:S03]  /*f860*/  IMAD.IADD R3, R3, 0x1, R65 ;  /* 0x0000000103037824 */ /* 0x000fc600078e0241 */
[----:B------:R1:W5:Y:S01]  /*f870*/  LDL R68, [R1+0x8c] ;  /* 0x00008c0001447983 */ /* 0x0003620000100800 */
[----:B------:R-:W-:-:S03]  /*f880*/  IMAD.WIDE.U32 R2, R22, UR4, R2 ;  /* 0x0000000416027c25 */ /* 0x000fc6000f8e0002 */
[----:B------:R1:W5:Y:S01]  /*f890*/  LDL R66, [R1+0x88] ;  /* 0x0000880001427983 */ /* 0x0003620000100800 */
[----:B------:R-:W-:Y:S01]  /*f8a0*/  IMAD R3, R22, UR5, R3 ;  /* 0x0000000516037c24 */ /* 0x000fe2000f8e0203 */
[----:B------:R-:W-:Y:S01]  /*f8b0*/  ULDC.64 UR4, c[0x0][0xb40] ;  /* 0x0002d00000047ab9 */ /* 0x000fe20000000a00 */
[----:B0-----:R-:W-:Y:S01]  /*f8c0*/  @P4 IMAD.HI.U32 R4, R15, R4, RZ ;  /* 0x000000040f044227 */ /* 0x001fe200078e00ff */
[----:B------:R1:W5:Y:S03]  /*f8d0*/  LDL R65, [R1+0x6c] ;  /* 0x00006c0001417983 */ /* 0x0003660000100800 */
[----:B------:R-:W-:Y:S01]  /*f8e0*/  IMAD R0, R0, UR4, RZ ;  /* 0x0000000400007c24 */ /* 0x000fe2000f8e02ff */
[----:B------:R1:W5:Y:S01]  /*f8f0*/  LDL R64, [R1+0x84] ;  /* 0x0000840001407983 */ /* 0x0003620000100800 */
[----:B------:R-:W-:Y:S01]  /*f900*/  IMAD.WIDE.U32 R2, R67, UR4, R2 ;  /* 0x0000000443027c25 */ /* 0x000fe2000f8e0002 */
[----:B---3--:R-:W-:-:S02]  /*f910*/  @P4 SHF.R.U32.HI R5, RZ, R11, R4 ;  /* 0x0000000bff054219 */ /* 0x008fc40000011604 */
[----:B------:R1:W5:Y:S01]  /*f920*/  LDL R63, [R1+0x68] ;  /* 0x00006800013f7983 */ /* 0x0003620000100800 */
[----:B------:R-:W-:Y:S01]  /*f930*/  IMAD R7, R67, UR5, R0 ;  /* 0x0000000543077c24 */ /* 0x000fe2000f8e0200 */
[----:B------:R-:W-:Y:S01]  /*f940*/  ULDC.64 UR4, c[0x0][0xb48] ;  /* 0x0002d20000047ab9 */ /* 0x000fe20000000a00 */
[----:B------:R-:W-:Y:S01]  /*f950*/  SHF.R.S32.HI R0, RZ, 0x1f, R5 ;  /* 0x0000001fff007819 */ /* 0x000fe20000011405 */
[----:B------:R1:W5:Y:S01]  /*f960*/  LDL R67, [R1+0x70] ;  /* 0x0000700001437983 */ /* 0x0003620000100800 */
[----:B------:R-:W-:Y:S02]  /*f970*/  IMAD.IADD R3, R3, 0x1, R7 ;  /* 0x0000000103037824 */ /* 0x000fe400078e0207 */
[----:B------:R-:W-:Y:S01]  /*f980*/  IMAD.MOV R7, RZ, RZ, -R5 ;  /* 0x000000ffff077224 */ /* 0x000fe200078e0a05 */
[----:B------:R1:W5:Y:S01]  /*f990*/  LDL R62, [R1+0x80] ;  /* 0x00008000013e7983 */ /* 0x0003620000100800 */
[----:B------:R-:W-:-:S03]  /*f9a0*/  IMAD.WIDE.U32 R2, R72, UR4, R2 ;  /* 0x0000000448027c25 */ /* 0x000fc6000f8e0002 */
[----:B------:R1:W5:Y:S01]  /*f9b0*/  LDL R61, [R1+0x64] ;  /* 0x00006400013d7983 */ /* 0x0003620000100800 */
[----:B------:R-:W-:Y:S02]  /*f9c0*/  IMAD R7, R24, R7, R15 ;  /* 0x0000000718077224 */ /* 0x000fe400078e020f */
[----:B------:R-:W-:Y:S01]  /*f9d0*/  IMAD R0, R0, UR6, RZ ;  /* 0x0000000600007c24 */ /* 0x000fe2000f8e02ff */
[----:B------:R1:W5:Y:S01]  /*f9e0*/  LDL R60, [R1+0x7c] ;  /* 0x00007c00013c7983 */ /* 0x0003620000100800 */
[----:B------:R-:W-:Y:S01]  /*f9f0*/  IMAD R3, R72, UR5, R3 ;  /* 0x0000000548037c24 */ /* 0x000fe2000f8e0203 */
[----:B------:R-:W-:Y:S02]  /*fa00*/  ULDC.64 UR4, c[0x0][0xb28] ;  /* 0x0002ca0000047ab9 */ /* 0x000fe40000000a00 */
        /* <DEDUP_REMOVED lines=9> */
[----:B------:R-:W-:Y:S01]  /*faa0*/  ULDC.64 UR4, c[0x0][0xb00] ;  /* 0x0002c00000047ab9 */ /* 0x000fe20000000a00 */
[----:B------:R-:W-:Y:S01]  /*fab0*/  IADD3 R4, R18, 0x13220, RZ ;  /* 0x0001322012047810 */ /* 0x000fe20007ffe0ff */
[----:B------:R-:W-:Y:S01]  /*fac0*/  IMAD.IADD R3, R3, 0x1, R5 ;  /* 0x0000000103037824 */ /* 0x000fe200078e0205 */
[----:B------:R-:W-:-:S02]  /*fad0*/  LEA R0, P1, R2, UR4, 0x2 ;  /* 0x0000000402007c11 */ /* 0x000fc4000f8210ff */
[----:B------:R-:W-:Y:S02]  /*fae0*/  PRMT R4, RZ, 0x654, R4 ;  /* 0x00000654ff047816 */ /* 0x000fe40000000004 */
[----:B------:R-:W-:Y:S01]  /*faf0*/  LEA.HI.X R8, R2, UR5, R3, 0x2, P1 ;  /* 0x0000000502087c11 */ /* 0x000fe200088f1403 */
[----:B------:R-:W-:Y:S01]  /*fb00*/  BSSY B1, `(.L_x_14068) ;  /* 0x0000027000017945 */ /* 0x000fe20003800000 */
[----:B------:R0:W-:Y:S03]  /*fb10*/  SYNCS.ARRIVE.TRANS64.RED.A1T0 RZ, [R4+URZ], RZ ;  /* 0x000000ff04ff79a7 */ /* 0x0001e6000810043f */
[----:B------:R1:W3:Y:S04]  /*fb20*/  SHFL.IDX PT, R5, R8, RZ, 0x1c1f ;  /* 0x001c1fff08057589 */ /* 0x0002e800000e0000 */
[----:B0-----:R1:W0:Y:S01]  /*fb30*/  SHFL.IDX PT, R4, R0, RZ, 0x1c1f ;  /* 0x001c1fff00047589 */ /* 0x00122200000e0000 */
[----:B--2---:R-:W-:-:S05]  /*fb40*/  VIADD R59, R71, 0x8 ;  /* 0x00000008473b7836 */ /* 0x004fca0000000000 */
[----:B------:R-:W-:Y:S01]  /*fb50*/  SHF.R.S32.HI R22, RZ, 0x1f, R59 ;  /* 0x0000001fff167819 */ /* 0x000fe2000001143b */
[----:B01-3--:R-:W-:Y:S06]  /*fb60*/  @P0 BRA `(.L_x_14069) ;  /* 0x0000000000800947 */ /* 0x00bfec0003800000 */
[----:B------:R-:W-:Y:S02]  /*fb70*/  ULDC UR4, c[0x0][0xac8] ;  /* 0x0002b20000047ab9 */ /* 0x000fe40000000800 */
[----:B------:R-:W-:Y:S02]  /*fb80*/  ISETP.GE.AND P1, PT, R59, UR4, PT ;  /* 0x000000043b007c0c */ /* 0x000fe4000bf26270 */
[----:B------:R-:W-:Y:S02]  /*fb90*/  ISETP.GE.AND P0, PT, R71, UR4, PT ;  /* 0x0000000447007c0c */ /* 0x000fe4000bf06270 */
[----:B-----5:R-:W-:Y:S02]  /*fba0*/  ISETP.GE.AND P4, PT, R69, UR4, PT ;  /* 0x0000000445007c0c */ /* 0x020fe4000bf86270 */
[----:B------:R-:W-:Y:S02]  /*fbb0*/  ISETP.GE.AND P5, PT, R67, UR4, PT ;  /* 0x0000000443007c0c */ /* 0x000fe4000bfa6270 */
[----:B------:R-:W-:-:S05]  /*fbc0*/  ISETP.GE.AND P3, PT, R65, UR4, PT ;  /* 0x0000000441007c0c */ /* 0x000fca000bf66270 */
[-C--:B------:R-:W-:Y:S02]  /*fbd0*/  @!P1 LEA R6, P2, R59, R4.reuse, 0x2 ;  /* 0x000000043b069211 */ /* 0x080fe400078410ff */
[----:B------:R-:W-:Y:S02]  /*fbe0*/  @!P0 IMAD.WIDE R2, R71, 0x4, R4 ;  /* 0x0000000447028825 */ /* 0x000fe400078e0204 */
[-C--:B------:R-:W-:Y:S02]  /*fbf0*/  @!P1 LEA.HI.X R7, R59, R5.reuse, R22, 0x2, P2 ;  /* 0x000000053b079211 */ /* 0x080fe400010f1416 */
[----:B------:R-:W-:Y:S01]  /*fc00*/  ISETP.GE.AND P2, PT, R63, UR4, PT ;  /* 0x000000043f007c0c */ /* 0x000fe2000bf46270 */
[----:B------:R0:W-:Y:S01]  /*fc10*/  @!P0 ST.E.64 desc[UR40][R2.64], R20 ;  /* 0x0000001402008985 */ /* 0x0001e2000c101b28 */
[-C--:B------:R-:W-:Y:S02]  /*fc20*/  @!P4 LEA R10, P0, R69, R4.reuse, 0x2 ;  /* 0x00000004450ac211 */ /* 0x080fe400078010ff */
[----:B------:R-:W-:Y:S01]  /*fc30*/  @!P5 LEA R12, P6, R67, R4, 0x2 ;  /* 0x00000004430cd211 */ /* 0x000fe200078c10ff */
[----:B------:R1:W-:Y:S01]  /*fc40*/  @!P1 ST.E.64 desc[UR40][R6.64], R28 ;  /* 0x0000001c06009985 */ /* 0x0003e2000c101b28 */
[----:B------:R-:W-:-:S02]  /*fc50*/  @!P4 LEA.HI.X R11, R69, R5, R70, 0x2, P0 ;  /* 0x00000005450bc211 */ /* 0x000fc400000f1446 */
[----:B------:R-:W-:Y:S02]  /*fc60*/  ISETP.GE.AND P1, PT, R61, UR4, PT ;  /* 0x000000043d007c0c */ /* 0x000fe4000bf26270 */
[----:B------:R-:W-:Y:S01]  /*fc70*/  ISETP.GE.AND P0, PT, R24, UR4, PT ;  /* 0x0000000418007c0c */ /* 0x000fe2000bf06270 */
[----:B------:R2:W-:Y:S01]  /*fc80*/  @!P4 ST.E.64 desc[UR40][R10.64], R30 ;  /* 0x0000001e0a00c985 */ /* 0x0005e2000c101b28 */
[-C--:B------:R-:W-:Y:S02]  /*fc90*/  @!P5 LEA.HI.X R13, R67, R5.reuse, R68, 0x2, P6 ;  /* 0x00000005430dd211 */ /* 0x080fe400030f1444 */
[-C--:B------:R-:W-:Y:S02]  /*fca0*/  @!P2 LEA R14, P4, R63, R4.reuse, 0x2 ;  /* 0x000000043f0ea211 */ /* 0x080fe400078810ff */
[----:B0-----:R-:W-:Y:S01]  /*fcb0*/  @!P3 LEA R2, P6, R65, R4, 0x2 ;  /* 0x000000044102b211 */ /* 0x001fe200078c10ff */
[----:B------:R2:W-:Y:S01]  /*fcc0*/  @!P5 ST.E.64 desc[UR40][R12.64], R32 ;  /* 0x000000200c00d985 */ /* 0x0005e2000c101b28 */
[----:B------:R-:W-:-:S02]  /*fcd0*/  @!P2 LEA.HI.X R15, R63, R5, R64, 0x2, P4 ;  /* 0x000000053f0fa211 */ /* 0x000fc400020f1440 */
[-C--:B------:R-:W-:Y:S02]  /*fce0*/  @!P3 LEA.HI.X R3, R65, R5.reuse, R66, 0x2, P6 ;  /* 0x000000054103b211 */ /* 0x080fe400030f1442 */
[CC--:B-1----:R-:W-:Y:S02]  /*fcf0*/  @!P1 LEA R6, P5, R61.reuse, R4.reuse, 0x2 ;  /* 0x000000043d069211 */ /* 0x0c2fe400078a10ff */
[C---:B------:R-:W-:Y:S01]  /*fd00*/  @!P0 LEA R4, P6, R24.reuse, R4, 0x2 ;  /* 0x0000000418048211 */ /* 0x040fe200078c10ff */
[----:B------:R2:W-:Y:S01]  /*fd10*/  @!P3 ST.E.64 desc[UR40][R2.64], R34 ;  /* 0x000000220200b985 */ /* 0x0005e2000c101b28 */
[-C--:B------:R-:W-:Y:S02]  /*fd20*/  @!P1 LEA.HI.X R7, R61, R5.reuse, R62, 0x2, P5 ;  /* 0x000000053d079211 */ /* 0x080fe400028f143e */
[----:B------:R-:W-:Y:S01]  /*fd30*/  @!P0 LEA.HI.X R5, R24, R5, R60, 0x2, P6 ;  /* 0x0000000518058211 */ /* 0x000fe200030f143c */
[----:B------:R2:W-:Y:S04]  /*fd40*/  @!P2 ST.E.64 desc[UR40][R14.64], R36 ;  /* 0x000000240e00a985 */ /* 0x0005e8000c101b28 */
[----:B------:R2:W-:Y:S04]  /*fd50*/  @!P1 ST.E.64 desc[UR40][R6.64], R38 ;  /* 0x0000002606009985 */ /* 0x0005e8000c101b28 */
[----:B------:R2:W-:Y:S02]  /*fd60*/  @!P0 ST.E.64 desc[UR40][R4.64], R40 ;  /* 0x0000002804008985 */ /* 0x0005e4000c101b28 */
.L_x_14069:
[----:B------:R-:W-:Y:S05]  /*fd70*/  BSYNC B1 ;  /* 0x0000000000017941 */ /* 0x000fea0003800000 */
.L_x_14068:
[----:B------:R-:W-:Y:S01]  /*fd80*/  ISETP.GE.AND P0, PT, R9, R58, PT ;  /* 0x0000003a0900720c */ /* 0x000fe20003f06270 */
[----:B--2---:R4:W0:Y:S04]  /*fd90*/  SHFL.IDX PT, R5, R8, 0x1, 0x1c1f ;  /* 0x003c1f0008057f89 */ /* 0x00482800000e0000 */
[----:B------:R4:W1:Y:S08]  /*fda0*/  SHFL.IDX PT, R4, R0, 0x1, 0x1c1f ;  /* 0x003c1f0000047f89 */ /* 0x00087000000e0000 */
[----:B----4-:R-:W-:Y:S05]  /*fdb0*/  @P0 BRA `(.L_x_14067) ;  /* 0x0000000c00080947 */ /* 0x010fea0003800000 */
[----:B------:R-:W-:Y:S02]  /*fdc0*/  ULDC UR4, c[0x0][0xac8] ;  /* 0x0002b20000047ab9 */ /* 0x000fe40000000800 */
[----:B------:R-:W-:Y:S02]  /*fdd0*/  ISETP.GE.AND P1, PT, R59, UR4, PT ;  /* 0x000000043b007c0c */ /* 0x000fe4000bf26270 */
[----:B------:R-:W-:Y:S02]  /*fde0*/  ISETP.GE.AND P4, PT, R71, UR4, PT ;  /* 0x0000000447007c0c */ /* 0x000fe4000bf86270 */
[----:B-----5:R-:W-:Y:S02]  /*fdf0*/  ISETP.GE.AND P3, PT, R69, UR4, PT ;  /* 0x0000000445007c0c */ /* 0x020fe4000bf66270 */
[----:B------:R-:W-:Y:S02]  /*fe00*/  ISETP.GE.AND P0, PT, R67, UR4, PT ;  /* 0x0000000443007c0c */ /* 0x000fe4000bf06270 */
[----:B------:R-:W-:-:S05]  /*fe10*/  ISETP.GE.AND P5, PT, R61, UR4, PT ;  /* 0x000000043d007c0c */ /* 0x000fca000bfa6270 */
[-C--:B-1----:R-:W-:Y:S02]  /*fe20*/  @!P1 LEA R6, P2, R59, R4.reuse, 0x2 ;  /* 0x000000043b069211 */ /* 0x082fe400078410ff */
[----:B0-----:R-:W-:Y:S02]  /*fe30*/  @!P4 IMAD.WIDE R2, R71, 0x4, R4 ;  /* 0x000000044702c825 */ /* 0x001fe400078e0204 */
[-C--:B------:R-:W-:Y:S02]  /*fe40*/  @!P1 LEA.HI.X R7, R59, R5.reuse, R22, 0x2, P2 ;  /* 0x000000053b079211 */ /* 0x080fe400010f1416 */
[----:B------:R-:W-:Y:S01]  /*fe50*/  ISETP.GE.AND P2, PT, R65, UR4, PT ;  /* 0x0000000441007c0c */ /* 0x000fe2000bf46270 */
[----:B------:R0:W-:Y:S01]  /*fe60*/  @!P4 ST.E.64 desc[UR40][R2.64], R42 ;  /* 0x0000002a0200c985 */ /* 0x0001e2000c101b28 */
[----:B------:R-:W-:Y:S02]  /*fe70*/  ISETP.GE.AND P4, PT, R63, UR4, PT ;  /* 0x000000043f007c0c */ /* 0x000fe4000bf86270 */
[C---:B------:R-:W-:Y:S01]  /*fe80*/  @!P3 LEA R8, P6, R69.reuse, R4, 0x2 ;  /* 0x000000044508b211 */ /* 0x040fe200078c10ff */
[----:B------:R4:W-:Y:S03]  /*fe90*/  @!P1 ST.E.64 desc[UR40][R6.64], R44 ;  /* 0x0000002c06009985 */ /* 0x0009e6000c101b28 */
[----:B------:R-:W-:-:S02]  /*fea0*/  @!P3 LEA.HI.X R9, R69, R5, R70, 0x2, P6 ;  /* 0x000000054509b211 */ /* 0x000fc400030f1446 */
[----:B------:R-:W-:-:S03]  /*feb0*/  @!P0 LEA R10, P6, R67, R4, 0x2 ;  /* 0x00000004430a8211 */ /* 0x000fc600078c10ff */
[----:B------:R4:W-:Y:S01]  /*fec0*/  @!P3 ST.E.64 desc[UR40][R8.64], R46 ;  /* 0x0000002e0800b985 */ /* 0x0009e2000c101b28 */
[-C--:B------:R-:W-:Y:S02]  /*fed0*/  @!P2 LEA R12, P1, R65, R4.reuse, 0x2 ;  /* 0x00000004410ca211 */ /* 0x080fe400078210ff */
[-C--:B------:R-:W-:Y:S02]  /*fee0*/  @!P0 LEA.HI.X R11, R67, R5.reuse, R68, 0x2, P6 ;  /* 0x00000005430b8211 */ /* 0x080fe400030f1444 */
[-C--:B------:R-:W-:Y:S02]  /*fef0*/  @!P4 LEA R14, P3, R63, R4.reuse, 0x2 ;  /* 0x000000043f0ec211 */ /* 0x080fe400078610ff */
[----:B0-----:R-:W-:Y:S01]  /*ff00*/  @!P5 LEA R2, P6, R61, R4, 0x2 ;  /* 0x000000043d02d211 */ /* 0x001fe200078c10ff */
[----:B------:R4:W-:Y:S01]  /*ff10*/  @!P0 ST.E.64 desc[UR40][R10.64], R48 ;  /* 0x000000300a008985 */ /* 0x0009e2000c101b28 */
[-C--:B------:R-:W-:Y:S02]  /*ff20*/  @!P2 LEA.HI.X R13, R65, R5.reuse, R66, 0x2, P1 ;  /* 0x00000005410da211 */ /* 0x080fe400008f1442 */
[----:B------:R-:W-:-:S02]  /*ff30*/  @!P4 LEA.HI.X R15, R63, R5, R64, 0x2, P3 ;  /* 0x000000053f0fc211 */ /* 0x000fc400018f1440 */
        /* <DEDUP_REMOVED lines=10> */
.L_x_14064:
[----:B------:R-:W2:Y:S01]  /*ffe0*/  LDL.LU R4, [R1+0x44] ;  /* 0x0000440001047983 */ /* 0x000ea20000300800 */
[----:B------:R-:W-:Y:S01]  /*fff0*/  ULDC.64 UR6, c[0x0][0xc08] ;  /* 0x0003020000067ab9 */ /* 0x000fe20000000a00 */
[----:B------:R-:W-:Y:S02]  /*10000*/  ULDC.64 UR4, c[0x0][0xc00] ;  /* 0x0003000000047ab9 */ /* 0x000fe40000000a00 */
[----:B------:R-:W3:Y:S01]  /*10010*/  LDL.LU R7, [R1+0x48] ;  /* 0x0000480001077983 */ /* 0x000ee20000300800 */
[----:B------:R-:W-:Y:S01]  /*10020*/  ISETP.NE.U32.AND P1, PT, RZ, UR6, PT ;  /* 0x00000006ff007c0c */ /* 0x000fe2000bf25070 */
[----:B------:R-:W-:Y:S01]  /*10030*/  IMAD.MOV.U32 R15, RZ, RZ, RZ ;  /* 0x000000ffff0f7224 */ /* 0x000fe200078e00ff */
[----:B------:R-:W-:Y:S01]  /*10040*/  ISETP.NE.U32.AND P0, PT, RZ, UR4, PT ;  /* 0x00000004ff007c0c */ /* 0x000fe2000bf05070 */
[----:B------:R-:W1:Y:S01]  /*10050*/  S2R R6, SR_TID.X ;  /* 0x0000000000067919 */ /* 0x000e620000002100 */
[----:B------:R-:W-:Y:S02]  /*10060*/  ISETP.NE.AND.EX P1, PT, RZ, UR7, PT, P1 ;  /* 0x00000007ff007c0c */ /* 0x000fe4000bf25310 */
[----:B------:R-:W-:-:S02]  /*10070*/  ISETP.NE.AND.EX P0, PT, RZ, UR5, PT, P0 ;  /* 0x00000005ff007c0c */ /* 0x000fc4000bf05300 */
[----:B--2---:R-:W-:Y:S01]  /*10080*/  IADD3 R2, P2, R4, UR4, RZ ;  /* 0x0000000404027c10 */ /* 0x004fe2000ff5e0ff */
[----:B------:R-:W-:-:S03]  /*10090*/  ULDC UR4, c[0x0][0xa88] ;  /* 0x0002a20000047ab9 */ /* 0x000fc60000000800 */
[----:B---3--:R-:W-:-:S05]  /*100a0*/  IADD3.X R3, R7, UR5, RZ, P2, !PT ;  /* 0x0000000507037c10 */ /* 0x008fca00097fe4ff */
[----:B------:R-:W-:Y:S01]  /*100b0*/  @P1 IADD3 R4, P2, R4, UR6, RZ ;  /* 0x0000000604041c10 */ /* 0x000fe2000ff5e0ff */
[----:B------:R-:W-:Y:S01]  /*100c0*/  IMAD.U32 R14, RZ, RZ, UR4 ;  /* 0x00000004ff0e7e24 */ /* 0x000fe2000f8e00ff */
[----:B------:R2:W5:Y:S02]  /*100d0*/  @P0 LDG.E R15, desc[UR40][R2.64] ;  /* 0x00000028020f0981 */ /* 0x000564000c1e1900 */
[----:B------:R-:W-:Y:S01]  /*100e0*/  @P1 IADD3.X R5, R7, UR7, RZ, P2, !PT ;  /* 0x0000000707051c10 */ /* 0x000fe200097fe4ff */
[----:B-1----:R-:W-:-:S04]  /*100f0*/  VIADD R34, R6, 0xffffff80 ;  /* 0xffffff8006227836 */ /* 0x002fc80000000000 */
[----:B------:R2:W5:Y:S01]  /*10100*/  @P1 LDG.E R14, desc[UR40][R4.64] ;  /* 0x00000028040e1981 */ /* 0x000562000c1e1900 */
[----:B------:R-:W-:Y:S02]  /*10110*/  ISETP.GT.AND P3, PT, R34, 0xbf, PT ;  /* 0x000000bf2200780c */ /* 0x000fe40003f64270 */
[----:B------:R-:W-:Y:S01]  /*10120*/  ISETP.GT.AND P2, PT, R70, 0x1, PT ;  /* 0x000000014600780c */ /* 0x000fe20003f44270 */
[----:B------:R-:W-:-:S12]  /*10130*/  @P1 BRA `(.L_x_14070) ;  /* 0x0000000000101947 */ /* 0x000fd80003800000 */
[----:B------:R-:W-:Y:S05]  /*10140*/  @!P0 BRA `(.L_x_14070) ;  /* 0x00000000000c8947 */ /* 0x000fea0003800000 */
[----:B--2---:R-:W2:Y:S04]  /*10150*/  LDG.E R5, desc[UR40][R2.64] ;  /* 0x0000002802057981 */ /* 0x004ea8000c1e1900 */
[----:B-----5:R-:W2:Y:S02]  /*10160*/  LDG.E R14, desc[UR40][R2.64+0x4] ;  /* 0x00000428020e7981 */ /* 0x020ea4000c1e1900 */
[----:B--2---:R-:W-:-:S07]  /*10170*/  IMAD.IADD R14, R14, 0x1, -R5 ;  /* 0x000000010e0e7824 */ /* 0x004fce00078e0a05 */
.L_x_14070:
        /* <DEDUP_REMOVED lines=20> */
[----:B------:R-:W1:Y:S08]  /*102c0*/  LDC.64 R2, c[0x0][0xba8] ;  /* 0x0002ea00ff027b82 */ /* 0x000e700000000a00 */
        /* <DEDUP_REMOVED lines=14> */
[----:B------:R-:W-:Y:S01]  /*103b0*/  IMAD.WIDE.U32 R8, R10, R29, RZ ;  /* 0x0000001d0a087225 */ /* 0x000fe200078e00ff */
[----:B------:R-:W-:-:S03]  /*103c0*/  IADD3 R13, R33, R13, RZ ;  /* 0x0000000d210d7210 */ /* 0x000fc60007ffe0ff */
[----:B------:R-:W-:Y:S01]  /*103d0*/  IMAD.IADD R11, R9, 0x1, R11 ;  /* 0x00000001090b7824 */ /* 0x000fe200078e020b */
[----:B------:R-:W-:Y:S01]  /*103e0*/  IADD3 R12, P0, P1, R8, R12, R15 ;  /* 0x0000000c080c7210 */ /* 0x000fe2000791e00f */
[----:B------:R-:W-:-:S04]  /*103f0*/  IMAD.MOV R8, RZ, RZ, -R21 ;  /* 0x000000ffff087224 */ /* 0x000fc800078e0a15 */
[----:B------:R-:W-:Y:S01]  /*10400*/  IMAD R9, R31, R8, R30 ;  /* 0x000000081f097224 */ /* 0x000fe200078e021e */
[----:B------:R-:W-:-:S03]  /*10410*/  IADD3.X R8, R11, R13, R24, P0, P1 ;  /* 0x0000000d0b087210 */ /* 0x000fc600007e2418 */
[----:B0-----:R-:W-:Y:S01]  /*10420*/  IMAD R5, R5, R9, RZ ;  /* 0x0000000905057224 */ /* 0x001fe200078e02ff */
        /* <DEDUP_REMOVED lines=11> */
[----:B-1----:R-:W-:-:S04]  /*104e0*/  LEA R2, P0, R4, R2, 0x2 ;  /* 0x0000000204027211 */ /* 0x002fc800078010ff */
[----:B---3--:R-:W-:Y:S01]  /*104f0*/  LEA.HI.X R3, R4, R3, R5, 0x2, P0 ;  /* 0x0000000304037211 */ /* 0x008fe200000f1405 */
[----:B------:R-:W-:-:S05]  /*10500*/  IMAD.MOV.U32 R5, RZ, RZ, -0x800000 ;  /* 0xff800000ff057424 */ /* 0x000fca00078e00ff */
[----:B------:R1:W-:Y:S03]  /*10510*/  STG.E desc[UR40][R2.64], R5 ;  /* 0x0000000502007986 */ /* 0x0003e6000c101928 */
.L_x_14072:
[----:B------:R-:W-:Y:S05]  /*10520*/  BSYNC B1 ;  /* 0x0000000000017941 */ /* 0x000fea0003800000 */
.L_x_14071:
[----:B------:R-:W-:Y:S05]  /*10530*/  @P2 BRA `(.L_x_14067) ;  /* 0x0000000400282947 */ /* 0x000fea0003800000 */
[----:B------:R-:W2:Y:S01]  /*10540*/  LDL.LU R10, [R1+0x54] ;  /* 0x00005400010a7983 */ /* 0x000ea20000300800 */
[----:B------:R-:W3:Y:S01]  /*10550*/  LDC R11, c[0x0][0xbe8] ;  /* 0x0002fa00ff0b7b82 */ /* 0x000ee20000000800 */
[----:B------:R-:W-:Y:S01]  /*10560*/  SHF.R.S32.HI R12, RZ, 0x1f, R34 ;  /* 0x0000001fff0c7819 */ /* 0x000fe20000011422 */
[----:B------:R-:W-:Y:S01]  /*10570*/  ULDC.64 UR4, c[0x0][0xaa0] ;  /* 0x0002a80000047ab9 */ /* 0x000fe20000000a00 */
[----:B------:R-:W-:Y:S01]  /*10580*/  ULDC.64 UR6, c[0x0][0xaf0] ;  /* 0x0002bc0000067ab9 */ /* 0x000fe20000000a00 */
[----:B-1----:R-:W-:Y:S01]  /*10590*/  IMAD R2, R24, UR4, RZ ;  /* 0x0000000418027c24 */ /* 0x002fe2000f8e02ff */
[----:B------:R-:W-:Y:S01]  /*105a0*/  LEA.HI R12, R12, R34, RZ, 0x3 ;  /* 0x000000220c0c7211 */ /* 0x000fe200078f18ff */
[----:B------:R-:W-:Y:S02]  /*105b0*/  IMAD R6, R28, UR6, RZ ;  /* 0x000000061c067c24 */ /* 0x000fe4000f8e02ff */
[C---:B------:R-:W-:Y:S01]  /*105c0*/  IMAD R5, R15.reuse, UR5, R2 ;  /* 0x000000050f057c24 */ /* 0x040fe2000f8e0202 */
[----:B------:R-:W-:Y:S01]  /*105d0*/  SHF.R.S32.HI R12, RZ, 0x3, R12 ;  /* 0x00000003ff0c7819 */ /* 0x000fe2000001140c */
[----:B------:R-:W-:Y:S01]  /*105e0*/  IMAD.WIDE.U32 R2, R15, UR4, RZ ;  /* 0x000000040f027c25 */ /* 0x000fe2000f8e00ff */
[----:B------:R-:W-:-:S03]  /*105f0*/  ULDC.64 UR4, c[0x0][0xae8] ;  /* 0x0002ba0000047ab9 */ /* 0x000fc60000000a00 */
[----:B------:R-:W-:Y:S02]  /*10600*/  IMAD R4, R68, 0x30, R12 ;  /* 0x0000003044047824 */ /* 0x000fe400078e020c */
[----:B------:R-:W-:Y:S02]  /*10610*/  IMAD.IADD R3, R3, 0x1, R5 ;  /* 0x0000000103037824 */ /* 0x000fe400078e0205 */
[----:B------:R-:W-:Y:S01]  /*10620*/  IMAD.WIDE.U32 R2, R22, UR4, R2 ;  /* 0x0000000416027c25 */ /* 0x000fe2000f8e0002 */
[----:B---3--:R-:W-:-:S03]  /*10630*/  ISETP.NE.AND P0, PT, R11, 0x1, PT ;  /* 0x000000010b00780c */ /* 0x008fc60003f05270 */
[----:B------:R-:W-:Y:S01]  /*10640*/  IMAD R3, R22, UR5, R3 ;  /* 0x0000000516037c24 */ /* 0x000fe2000f8e0203 */
[----:B------:R-:W-:Y:S01]  /*10650*/  ULDC.64 UR4, c[0x0][0xae0] ;  /* 0x0002b80000047ab9 */ /* 0x000fe20000000a00 */
[----:B------:R-:W-:Y:S02]  /*10660*/  IMAD R21, R14, R11, RZ ;  /* 0x0000000b0e157224 */ /* 0x000fe400078e02ff */
[----:B------:R-:W-:-:S06]  /*10670*/  IMAD.WIDE.U32 R2, R29, UR6, R2 ;  /* 0x000000061d027c25 */ /* 0x000fcc000f8e0002 */
[----:B------:R-:W1:Y:S08]  /*10680*/  @P0 LDC R7, c[0x0][0xbec] ;  /* 0x0002fb00ff070b82 */ /* 0x000e700000000800 */
[----:B------:R-:W3:Y:S01]  /*10690*/  @P0 LDC R9, c[0x0][0xbf0] ;  /* 0x0002fc00ff090b82 */ /* 0x000ee20000000800 */
[----:B--2---:R-:W-:-:S04]  /*106a0*/  IMAD R8, R10, 0xc0, R4 ;  /* 0x000000c00a087824 */ /* 0x004fc800078e0204 */
[----:B-1----:R-:W-:-:S04]  /*106b0*/  @P0 IMAD.HI.U32 R4, R8, R7, RZ ;  /* 0x0000000708040227 */ /* 0x002fc800078e00ff */
[----:B------:R-:W-:Y:S01]  /*106c0*/  IMAD.MOV.U32 R5, RZ, RZ, R8 ;  /* 0x000000ffff057224 */ /* 0x000fe200078e0008 */
[----:B---3--:R-:W-:Y:S01]  /*106d0*/  @P0 SHF.R.U32.HI R5, RZ, R9, R4 ;  /* 0x00000009ff050219 */ /* 0x008fe20000011604 */
        /* <DEDUP_REMOVED lines=9> */
[----:B------:R-:W-:-:S03]  /*10770*/  ULDC.64 UR4, c[0x0][0xad8] ;  /* 0x0002b60000047ab9 */ /* 0x000fc60000000a00 */
[----:B------:R-:W-:Y:S01]  /*10780*/  IADD3 R3, R3, R9, RZ ;  /* 0x0000000903037210 */ /* 0x000fe20007ffe0ff */
[----:B------:R-:W-:-:S04]  /*10790*/  IMAD R4, R4, UR4, RZ ;  /* 0x0000000404047c24 */ /* 0x000fc8000f8e02ff */
[C---:B------:R-:W-:Y:S02]  /*107a0*/  IMAD R5, R7.reuse, UR5, R4 ;  /* 0x0000000507057c24 */ /* 0x040fe4000f8e0204 */
[----:B------:R-:W-:Y:S01]  /*107b0*/  IMAD.WIDE.U32 R2, R7, UR4, R2 ;  /* 0x0000000407027c25 */ /* 0x000fe2000f8e0002 */
[----:B------:R-:W-:-:S03]  /*107c0*/  ULDC.64 UR4, c[0x0][0xa80] ;  /* 0x0002a00000047ab9 */ /* 0x000fc60000000a00 */
[----:B------:R-:W-:Y:S01]  /*107d0*/  IMAD.IADD R3, R3, 0x1, R5 ;  /* 0x0000000103037824 */ /* 0x000fe200078e0205 */
[----:B------:R-:W-:Y:S01]  /*107e0*/  LEA R5, P0, R2, UR4, 0x1 ;  /* 0x0000000402057c11 */ /* 0x000fe2000f8008ff */
[----:B------:R-:W-:Y:S01]  /*107f0*/  ULDC UR4, c[0x0][0xac8] ;  /* 0x0002b20000047ab9 */ /* 0x000fe20000000800 */
[----:B------:R-:W-:Y:S02]  /*10800*/  IMAD R4, R10, 0xc0, R12 ;  /* 0x000000c00a047824 */ /* 0x000fe400078e020c */
[----:B------:R-:W-:Y:S01]  /*10810*/  LEA.HI.X R8, R2, UR5, R3, 0x1, P0 ;  /* 0x0000000502087c11 */ /* 0x000fe200080f0c03 */
[----:B------:R-:W1:Y:S01]  /*10820*/  SHFL.IDX PT, R9, R5, RZ, 0x181f ;  /* 0x00181fff05097589 */ /* 0x000e6200000e0000 */
[----:B------:R-:W-:Y:S01]  /*10830*/  ISETP.GE.AND P0, PT, R0, UR4, PT ;  /* 0x0000000400007c0c */ /* 0x000fe2000bf06270 */
[C---:B------:R-:W-:Y:S02]  /*10840*/  VIADD R2, R4.reuse, 0x30 ;  /* 0x0000003004027836 */ /* 0x040fe40000000000 */
[----:B------:R-:W2:Y:S01]  /*10850*/  SHFL.IDX PT, R11, R5, 0x1, 0x181f ;  /* 0x00381f00050b7f89 */ /* 0x000ea200000e0000 */
[C---:B------:R-:W-:Y:S01]  /*10860*/  VIADD R3, R4.reuse, 0x60 ;  /* 0x0000006004037836 */ /* 0x040fe20000000000 */
[CC--:B------:R-:W-:Y:S01]  /*10870*/  ISETP.GE.OR P3, PT, R4.reuse, R21.reuse, P0 ;  /* 0x000000150400720c */ /* 0x0c0fe20000766670 */
[----:B------:R-:W-:Y:S01]  /*10880*/  VIADD R4, R4, 0x90 ;  /* 0x0000009004047836 */ /* 0x000fe20000000000 */
[----:B------:R-:W3:Y:S01]  /*10890*/  SHFL.IDX PT, R13, R5, 0x2, 0x181f ;  /* 0x00581f00050d7f89 */ /* 0x000ee200000e0000 */
[----:B------:R-:W-:-:S02]  /*108a0*/  ISETP.GE.OR P2, PT, R2, R21, P0 ;  /* 0x000000150200720c */ /* 0x000fc40000746670 */
[-C--:B------:R-:W-:Y:S01]  /*108b0*/  ISETP.GE.OR P1, PT, R3, R21.reuse, P0 ;  /* 0x000000150300720c */ /* 0x080fe20000726670 */
[----:B------:R-:W4:Y:S01]  /*108c0*/  SHFL.IDX PT, R7, R8, RZ, 0x181f ;  /* 0x00181fff08077589 */ /* 0x000f2200000e0000 */
[----:B------:R-:W-:-:S03]  /*108d0*/  ISETP.GE.OR P0, PT, R4, R21, P0 ;  /* 0x000000150400720c */ /* 0x000fc60000706670 */
[----:B------:R-:W5:Y:S04]  /*108e0*/  SHFL.IDX PT, R15, R5, 0x3, 0x181f ;  /* 0x00781f00050f7f89 */ /* 0x000f6800000e0000 */
[----:B------:R-:W0:Y:S04]  /*108f0*/  SHFL.IDX PT, R10, R8, 0x1, 0x181f ;  /* 0x00381f00080a7f89 */ /* 0x000e2800000e0000 */
[----:B------:R-:W0:Y:S01]  /*10900*/  SHFL.IDX PT, R12, R8, 0x2, 0x181f ;  /* 0x00581f00080c7f89 */ /* 0x000e2200000e0000 */
[----:B-1----:R-:W-:-:S03]  /*10910*/  @!P3 LEA R2, P6, R0, R9, 0x1 ;  /* 0x000000090002b211 */ /* 0x002fc600078c08ff */
[----:B------:R5:W1:Y:S01]  /*10920*/  SHFL.IDX PT, R14, R8, 0x3, 0x181f ;  /* 0x00781f00080e7f89 */ /* 0x000a6200000e0000 */
[C---:B--2---:R-:W-:Y:S02]  /*10930*/  @!P2 LEA R4, P5, R0.reuse, R11, 0x1 ;  /* 0x0000000b0004a211 */ /* 0x044fe400078a08ff */
[C---:B---3--:R-:W-:Y:S02]  /*10940*/  @!P1 LEA R6, P4, R0.reuse, R13, 0x1 ;  /* 0x0000000d00069211 */ /* 0x048fe400078808ff */
[C---:B----4-:R-:W-:Y:S02]  /*10950*/  @!P3 LEA.HI.X R3, R0.reuse, R7, R63, 0x1, P6 ;  /* 0x000000070003b211 */ /* 0x050fe400030f0c3f */
[----:B-----5:R-:W-:-:S03]  /*10960*/  @!P0 LEA R8, P6, R0, R15, 0x1 ;  /* 0x0000000f00088211 */ /* 0x020fc600078c08ff */
[----:B------:R2:W-:Y:S01]  /*10970*/  @!P3 ST.E.128 desc[UR40][R2.64], RZ ;  /* 0x000000ff0200b985 */ /* 0x0005e2000c101d28 */
[C-C-:B0-----:R-:W-:Y:S02]  /*10980*/  @!P2 LEA.HI.X R5, R0.reuse, R10, R63.reuse, 0x1, P5 ;  /* 0x0000000a0005a211 */ /* 0x141fe400028f0c3f */
[----:B------:R-:W-:-:S03]  /*10990*/  @!P1 LEA.HI.X R7, R0, R12, R63, 0x1, P4 ;  /* 0x0000000c00079211 */ /* 0x000fc600020f0c3f */
[----:B------:R2:W-:Y:S01]  /*109a0*/  @!P2 ST.E.128 desc[UR40][R4.64], RZ ;  /* 0x000000ff0400a985 */ /* 0x0005e2000c101d28 */
[----:B-1----:R-:W-:-:S03]  /*109b0*/  @!P0 LEA.HI.X R9, R0, R14, R63, 0x1, P6 ;  /* 0x0000000e00098211 */ /* 0x002fc600030f0c3f */
[----:B------:R2:W-:Y:S04]  /*109c0*/  @!P1 ST.E.128 desc[UR40][R6.64], RZ ;  /* 0x000000ff06009985 */ /* 0x0005e8000c101d28 */
[----:B------:R2:W-:Y:S02]  /*109d0*/  @!P0 ST.E.128 desc[UR40][R8.64], RZ ;  /* 0x000000ff08008985 */ /* 0x0005e4000c101d28 */
.L_x_14067:
[----:B------:R-:W-:Y:S05]  /*109e0*/  BSYNC B0 ;  /* 0x0000000000007941 */ /* 0x000fea0003800000 */
.L_x_14063:
[----:B------:R-:W-:Y:S02]  /*109f0*/  ULDC UR4, c[0x0][0xc3c] ;  /* 0x00030f0000047ab9 */ /* 0x000fe40000000800 */
[----:B------:R-:W-:-:S13]  /*10a00*/  ISETP.GE.AND P0, PT, R27, UR4, PT ;  /* 0x000000041b007c0c */ /* 0x000fda000bf06270 */
[----:B------:R-:W-:Y:S05]  /*10a10*/  @!P0 BRA `(.L_x_14073) ;  /* 0xffffff0400f88947 */ /* 0x000fea000383ffff */
[----:B------:R-:W-:Y:S05]  /*10a20*/  BRA `(.L_x_13964) ;  /* 0x0000007c00047947 */ /* 0x000fea0003800000 */
.L_x_13962:
[----:B------:R-:W-:-:S08]  /*10a30*/  NOP ;  /* 0x0000000000007918 */ /* 0x000fd00000000000 */
[----:B--2---:R-:W0:-:S00]  /*10a40*/  USETMAXREG.DEALLOC.CTAPOOL 0x20 ;  /* 0x00000020000079c8 */ /* 0x004e0000080e0500 */
        /* <DEDUP_REMOVED lines=15> */
[----:B------:R-:W-:Y:S01]  /*10b40*/  CS2R R6, SRZ ;  /* 0x0000000000067805 */ /* 0x000fe2000001ff00 */
        /* <DEDUP_REMOVED lines=35> */
[----:B-1----:R-:W-:Y:S02]  /*10d80*/  ISETP.GT.AND P6, PT, R8, UR6, PT ;  /* 0x0000000608007c0c */ /* 0x002fe4000bfc4270 */
[----:B------:R-:W-:-:S11]  /*10d90*/  MOV R3, R8 ;  /* 0x0000000800037202 */ /* 0x000fd60000000f00 */
[----:B------:R-:W-:Y:S05]  /*10da0*/  @P6 BRA `(.L_x_14075) ;  /* 0x00000000009c6947 */ /* 0x000fea0003800000 */
[----:B------:R-:W-:Y:S01]  /*10db0*/  IMAD.MOV.U32 R8, RZ, RZ, R3 ;  /* 0x000000ffff087224 */ /* 0x000fe200078e0003 */
[----:B------:R-:W-:Y:S01]  /*10dc0*/  UMOV UR4, URZ ;  /* 0x0000003f00047c82 */ /* 0x000fe20008000000 */
[----:B------:R-:W-:-:S05]  /*10dd0*/  ULDC UR5, c[0x0][0xc38] ;  /* 0x00030e0000057ab9 */ /* 0x000fca0000000800 */
.L_x_14077:
[----:B------:R-:W0:Y:S01]  /*10de0*/  LDC R2, c[0x0][0xc3c] ;  /* 0x00030f00ff027b82 */ /* 0x000e220000000800 */
[----:B------:R-:W-:Y:S01]  /*10df0*/  UIADD3 UR4, UR4, 0x1f, URZ ;  /* 0x0000001f04047890 */ /* 0x000fe2000fffe03f */
[----:B------:R-:W-:Y:S02]  /*10e00*/  ULDC UR7, c[0x0][0xc3c] ;  /* 0x00030f0000077ab9 */ /* 0x000fe40000000800 */
[----:B------:R-:W-:-:S03]  /*10e10*/  IMAD.U32 R27, RZ, RZ, UR7 ;  /* 0x00000007ff1b7e24 */ /* 0x000fc6000f8e00ff */
        /* <DEDUP_REMOVED lines=32> */
.L_x_14075:
[----:B------:R-:W-:Y:S01]  /*11020*/  IADD3 R9, -R3, R8, RZ ;  /* 0x0000000803097210 */ /* 0x000fe20007ffe1ff */
[----:B------:R-:W-:-:S04]  /*11030*/  IMAD.MOV.U32 R24, RZ, RZ, RZ ;  /* 0x000000ffff187224 */ /* 0x000fc800078e00ff */
        /* <DEDUP_REMOVED lines=17> */
.L_x_14078:
        /* <DEDUP_REMOVED lines=12> */
[----:B0-----:R-:W0:Y:S03]  /*11210*/  MUFU.RCP R8, R8 ;  /* 0x0000000800087308 */ /* 0x001e260000001000 */
[----:B------:R-:W-:-:S05]  /*11220*/  IMAD R9, R2, R3, R9 ;  /* 0x0000000302097224 */ /* 0x000fca00078e0209 */
[----:B------:R-:W-:Y:S01]  /*11230*/  ISETP.GT.U32.AND P1, PT, R4, R9, PT ;  /* 0x000000090400720c */ /* 0x000fe20003f24070 */
[----:B0-----:R-:W-:-:S12]  /*11240*/  VIADD R3, R8, 0xffffffe ;  /* 0x0ffffffe08037836 */ /* 0x001fd80000000000 */
[----:B------:R-:W-:Y:S01]  /*11250*/  @!P1 IMAD.IADD R9, R9, 0x1, -R4 ;  /* 0x0000000109099824 */ /* 0x000fe200078e0a04 */
[----:B------:R-:W-:Y:S01]  /*11260*/  @!P1 IADD3 R2, R2, 0x1, RZ ;  /* 0x0000000102029810 */ /* 0x000fe20007ffe0ff */
[----:B------:R-:W0:Y:S01]  /*11270*/  F2I.FTZ.U32.TRUNC.NTZ R3, R3 ;  /* 0x0000000300037305 */ /* 0x000e22000021f000 */
[----:B------:R-:W-:Y:S02]  /*11280*/  ISETP.NE.AND P1, PT, R6, RZ, PT ;  /* 0x000000ff0600720c */ /* 0x000fe40003f25270 */
[----:B------:R-:W-:Y:S02]  /*11290*/  ISETP.GE.U32.AND P0, PT, R9, R4, PT ;  /* 0x000000040900720c */ /* 0x000fe40003f06070 */
[----:B------:R-:W-:-:S04]  /*112a0*/  LOP3.LUT R4, R25, R6, RZ, 0x3c, !PT ;  /* 0x0000000619047212 */ /* 0x000fc800078e3cff */
[----:B------:R-:W-:Y:S01]  /*112b0*/  ISETP.GE.AND P2, PT, R4, RZ, PT ;  /* 0x000000ff0400720c */ /* 0x000fe20003f46270 */
[----:B0-----:R-:W-:-:S06]  /*112c0*/  IMAD.MOV R8, RZ, RZ, -R3 ;  /* 0x000000ffff087224 */ /* 0x001fcc00078e0a03 */
[----:B------:R-:W-:-:S04]  /*112d0*/  @P0 VIADD R2, R2, 0x1 ;  /* 0x0000000102020836 */ /* 0x000fc80000000000 */
[----:B------:R-:W-:Y:S02]  /*112e0*/  IMAD.MOV.U32 R4, RZ, RZ, R2 ;  /* 0x000000ffff047224 */ /* 0x000fe400078e0002 */
[----:B------:R-:W-:Y:S01]  /*112f0*/  IMAD.MOV.U32 R2, RZ, RZ, R8 ;  /* 0x000000ffff027224 */ /* 0x000fe200078e0008 */
[----:B------:R-:W-:Y:S01]  /*11300*/  IABS R8, R7 ;  /* 0x0000000700087213 */ /* 0x000fe20000000000 */
[----:B------:R-:W-:Y:S01]  /*11310*/  @!P2 IMAD.MOV R4, RZ, RZ, -R4 ;  /* 0x000000ffff04a224 */ /* 0x000fe200078e0a04 */
[----:B------:R-:W-:Y:S01]  /*11320*/  @!P1 LOP3.LUT R4, RZ, R6, RZ, 0x33, !PT ;  /* 0x00000006ff049212 */ /* 0x000fe200078e33ff */
[----:B------:R-:W-:Y:S02]  /*11330*/  IMAD R9, R2, R5, RZ ;  /* 0x0000000502097224 */ /* 0x000fe400078e02ff */
[----:B------:R-:W-:Y:S02]  /*11340*/  IMAD.MOV.U32 R2, RZ, RZ, RZ ;  /* 0x000000ffff027224 */ /* 0x000fe400078e00ff */
[----:B------:R-:W-:-:S02]  /*11350*/  IMAD.MOV R8, RZ, RZ, -R8 ;  /* 0x000000ffff087224 */ /* 0x000fc400078e0a08 */
[----:B------:R-:W-:Y:S01]  /*11360*/  IMAD.HI.U32 R2, R3, R9, R2 ;  /* 0x0000000903027227 */ /* 0x000fe200078e0002 */
[----:B------:R-:W-:-:S03]  /*11370*/  IABS R3, R4 ;  /* 0x0000000400037213 */ /* 0x000fc60000000000 */
[----:B------:R-:W-:Y:S02]  /*11380*/  IMAD R6, R6, R4, RZ ;  /* 0x0000000406067224 */ /* 0x000fe400078e02ff */
        /* <DEDUP_REMOVED lines=15> */
[----:B------:R-:W-:-:S04]  /*11480*/  IMAD R7, R7, 0x1000000, R2 ;  /* 0x0100000007077824 */ /* 0x000fc800078e0202 */
[----:B------:R-:W-:Y:S01]  /*11490*/  IMAD R26, R4, 0x10000, R7 ;  /* 0x00010000041a7824 */ /* 0x000fe200078e0207 */
[----:B------:R-:W-:Y:S06]  /*114a0*/  BRA `(.L_x_14079) ;  /* 0x00000000000c7947 */ /* 0x000fec0003800000 */
.L_x_14076:
[----:B------:R-:W-:Y:S02]  /*114b0*/  IMAD.MOV.U32 R25, RZ, RZ, RZ ;  /* 0x000000ffff197224 */ /* 0x000fe400078e00ff */
[----:B------:R-:W-:Y:S02]  /*114c0*/  IMAD.U32 R24, RZ, RZ, UR6 ;  /* 0x00000006ff187e24 */ /* 0x000fe4000f8e00ff */
[----:B------:R-:W-:-:S07]  /*114d0*/  IMAD.MOV.U32 R26, RZ, RZ, RZ ;  /* 0x000000ffff1a7224 */ /* 0x000fce00078e00ff */
.L_x_14079:
[----:B------:R-:W-:-:S13]  /*114e0*/  ISETP.NE.AND P0, PT, R0, RZ, PT ;  /* 0x000000ff0000720c */ /* 0x000fda0003f05270 */
[----:B------:R-:W0:Y:S01]  /*114f0*/  @!P0 S2R R3, SR_CgaCtaId ;  /* 0x0000000000038919 */ /* 0x000e220000008800 */
[----:B------:R-:W-:-:S04]  /*11500*/  @!P0 MOV R0, 0x400 ;  /* 0x0000040000008802 */ /* 0x000fc80000000f00 */
[----:B0-----:R-:W-:-:S05]  /*11510*/  @!P0 LEA R0, R3, R0, 0x18 ;  /* 0x0000000003008211 */ /* 0x001fca00078ec0ff */
[----:B------:R1:W-:Y:S01]  /*11520*/  @!P0 STS.128 [R0+0x132d0], R24 ;  /* 0x0132d01800008388 */ /* 0x0003e20000000c00 */
[----:B------:R-:W-:Y:S06]  /*11530*/  BAR.ARV 0x5, 0x200 ;  /* 0x0148000000007b1d */ /* 0x000fec0000002000 */
.L_x_14074:
[----:B01----:R-:W-:Y:S01]  /*11540*/  MOV R0, 0x1 ;  /* 0x0000000100007802 */ /* 0x003fe20000000f00 */
[----:B------:R0:W-:Y:S01]  /*11550*/  STL [R1+0x8], RZ ;  /* 0x000008ff01007387 */ /* 0x0001e20000100800 */
[----:B------:R-:W-:Y:S02]  /*11560*/  ULDC UR4, c[0x0][0xc3c] ;  /* 0x00030f0000047ab9 */ /* 0x000fe40000000800 */
[----:B------:R-:W-:Y:S01]  /*11570*/  ISETP.GE.AND P0, PT, R27, UR4, PT ;  /* 0x000000041b007c0c */ /* 0x000fe2000bf06270 */
[----:B------:R0:W-:Y:S04]  /*11580*/  STL [R1+0x18], R0 ;  /* 0x0000180001007387 */ /* 0x0001e80000100800 */
[----:B------:R0:W-:Y:S08]  /*11590*/  STL [R1+0x64], RZ ;  /* 0x000064ff01007387 */ /* 0x0001f00000100800 */
[----:B0-----:R-:W-:Y:S05]  /*115a0*/  @P0 BRA `(.L_x_14080) ;  /* 0x0000006c001c0947 */ /* 0x001fea0003800000 */
[----:B------:R-:W2:Y:S01]  /*115b0*/  LDL R11, [R1+0x38] ;  /* 0x00003800010b7983 */ /* 0x000ea20000100800 */
[----:B------:R-:W0:Y:S01]  /*115c0*/  S2R R9, SR_TID.X ;  /* 0x0000000000097919 */ /* 0x000e220000002100 */
[----:B------:R-:W1:Y:S01]  /*115d0*/  S2UR UR4, SR_CgaCtaId ;  /* 0x00000000000479c3 */ /* 0x000e620000008800 */
[----:B------:R-:W-:Y:S01]  /*115e0*/  MOV R17, 0x400 ;  /* 0x0000040000117802 */ /* 0x000fe20000000f00 */
[C---:B0-----:R-:W-:Y:S01]  /*115f0*/  IMAD.SHL.U32 R28, R9.reuse, 0x40, RZ ;  /* 0x00000040091c7824 */ /* 0x041fe200078e00ff */
[----:B------:R-:W-:Y:S01]  /*11600*/  SHF.R.U32.HI R2, RZ, 0x1, R9 ;  /* 0x00000001ff027819 */ /* 0x000fe20000011609 */
[C---:B------:R-:W-:Y:S01]  /*11610*/  IMAD.SHL.U32 R0, R9.reuse, 0x10, RZ ;  /* 0x0000001009007824 */ /* 0x040fe200078e00ff */
[C---:B------:R-:W-:Y:S02]  /*11620*/  LOP3.LUT R12, R9.reuse, 0x7f, RZ, 0xc0, !PT ;  /* 0x0000007f090c7812 */ /* 0x040fe400078ec0ff */
[----:B------:R-:W-:Y:S01]  /*11630*/  LOP3.LUT R3, R28, 0x180, RZ, 0xc0, !PT ;  /* 0x000001801c037812 */ /* 0x000fe200078ec0ff */
[----:B------:R-:W-:Y:S01]  /*11640*/  IMAD.SHL.U32 R8, R9, 0x2, RZ ;  /* 0x0000000209087824 */ /* 0x000fe200078e00ff */
[----:B------:R-:W-:-:S02]  /*11650*/  LOP3.LUT R5, R0, 0x1b0, RZ, 0xc0, !PT ;  /* 0x000001b000057812 */ /* 0x000fc400078ec0ff */
[----:B------:R-:W-:Y:S01]  /*11660*/  LOP3.LUT R3, R3, 0x30, R2, 0xf8, !PT ;  /* 0x0000003003037812 */ /* 0x000fe200078ef802 */
[----:B------:R-:W-:Y:S02]  /*11670*/  IMAD.SHL.U32 R2, R9, 0x20, RZ ;  /* 0x0000002009027824 */ /* 0x000fe400078e00ff */
[----:B------:R-:W-:Y:S01]  /*11680*/  IMAD.SHL.U32 R6, R12, 0x10, RZ ;  /* 0x000000100c067824 */ /* 0x000fe200078e00ff */
[----:B------:R-:W-:Y:S01]  /*11690*/  LOP3.LUT R8, R5, 0x30, R8, 0x78, !PT ;  /* 0x0000003005087812 */ /* 0x000fe200078e7808 */
[----:B------:R-:W-:Y:S01]  /*116a0*/  IMAD.SHL.U32 R4, R9, 0x8, RZ ;  /* 0x0000000809047824 */ /* 0x000fe200078e00ff */
[----:B------:R-:W-:Y:S02]  /*116b0*/  LOP3.LUT R5, R2, 0x80, RZ, 0xc0, !PT ;  /* 0x0000008002057812 */ /* 0x000fe400078ec0ff */
[----:B------:R-:W-:Y:S02]  /*116c0*/  LOP3.LUT R7, R6, 0x600, RZ, 0xc0, !PT ;  /* 0x0000060006077812 */ /* 0x000fe400078ec0ff */
[----:B------:R-:W-:Y:S01]  /*116d0*/  LOP3.LUT R3, R3, 0x30, R4, 0x78, !PT ;  /* 0x0000003003037812 */ /* 0x000fe200078e7804 */
[----:B------:R-:W-:Y:S01]  /*116e0*/  IMAD.SHL.U32 R4, R9, 0x4, RZ ;  /* 0x0000000409047824 */ /* 0x000fe200078e00ff */
[----:B------:R-:W-:-:S02]  /*116f0*/  LOP3.LUT R5, R5, 0x10, R9, 0xf8, !PT ;  /* 0x0000001005057812 */ /* 0x000fc400078ef809 */
[C---:B------:R-:W-:Y:S02]  /*11700*/  LOP3.LUT R9, R7.reuse, 0x60, R2, 0xf8, !PT ;  /* 0x0000006007097812 */ /* 0x040fe400078ef802 */
[----:B------:R-:W-:Y:S02]  /*11710*/  LOP3.LUT R7, R7, 0x40, R0, 0xf8, !PT ;  /* 0x0000004007077812 */ /* 0x000fe400078ef800 */
[----:B------:R-:W-:Y:S01]  /*11720*/  LOP3.LUT R28, R3, 0x640, R28, 0xf8, !PT ;  /* 0x00000640031c7812 */ /* 0x000fe200078ef81c */
[----:B-1----:R-:W-:Y:S01]  /*11730*/  IMAD.U32 R3, RZ, RZ, UR4 ;  /* 0x00000004ff037e24 */ /* 0x002fe2000f8e00ff */
[----:B------:R-:W-:-:S04]  /*11740*/  LOP3.LUT R10, R7, R8, RZ, 0xfc, !PT ;  /* 0x00000008070a7212 */ /* 0x000fc800078efcff */
[----:B------:R-:W-:Y:S01]  /*11750*/  LEA R17, R3, R17, 0x18 ;  /* 0x0000001103117211 */ /* 0x000fe200078ec0ff */
[----:B------:R-:W-:Y:S04]  /*11760*/  STL [R1+0x3c], R10 ;  /* 0x00003c0a01007387 */ /* 0x000fe80000100800 */
[----:B------:R0:W-:Y:S01]  /*11770*/  STL [R1+0x34], R3 ;  /* 0x0000340301007387 */ /* 0x0001e20000100800 */
[----:B------:R-:W-:Y:S02]  /*11780*/  SHF.R.U32.HI R12, RZ, 0x2, R12 ;  /* 0x00000002ff0c7819 */ /* 0x000fe4000001160c */
[----:B------:R-:W-:Y:S02]  /*11790*/  LOP3.LUT R5, R5, 0x10, R4, 0x78, !PT ;  /* 0x0000001005057812 */ /* 0x000fe400078e7804 */
[----:B------:R-:W-:-:S02]  /*117a0*/  LOP3.LUT R4, R9, 0x100, R2, 0xf8, !PT ;  /* 0x0000010009047812 */ /* 0x000fc400078ef802 */
[----:B------:R-:W-:Y:S01]  /*117b0*/  LOP3.LUT R2, R12, 0x60, R2, 0xf8, !PT ;  /* 0x000000600c027812 */ /* 0x000fe200078ef802 */
[----:B------:R-:W-:Y:S01]  /*117c0*/  BSSY B7, `(.L_x_14080) ;  /* 0x00006a5000077945 */ /* 0x000fe20003800000 */
[----:B------:R-:W-:Y:S02]  /*117d0*/  LOP3.LUT R23, R4, R5, RZ, 0xfc, !PT ;  /* 0x0000000504177212 */ /* 0x000fe400078efcff */
[----:B------:R-:W-:Y:S01]  /*117e0*/  LOP3.LUT R2, R2, 0x80, RZ, 0xfc, !PT ;  /* 0x0000008002027812 */ /* 0x000fe200078efcff */
[----:B------:R-:W-:Y:S01]  /*117f0*/  ULDC.64 UR38, c[0x0][0x198] ;  /* 0x0000660000267ab9 */ /* 0x000fe20000000a00 */
[----:B------:R-:W-:Y:S01]  /*11800*/  ULDC UR36, c[0x0][0xc] ;  /* 0x0000030000247ab9 */ /* 0x000fe20000000800 */
[C---:B--2---:R-:W-:Y:S02]  /*11810*/  LOP3.LUT R0, R11.reuse, 0x2, RZ, 0xfc, !PT ;  /* 0x000000020b007812 */ /* 0x044fe400078efcff */
[----:B0-----:R-:W-:-:S03]  /*11820*/  LOP3.LUT R3, R11, 0x1, RZ, 0xfc, !PT ;  /* 0x000000010b037812 */ /* 0x001fc600078efcff */
[----:B------:R0:W-:Y:S04]  /*11830*/  STL [R1+0x74], R0 ;  /* 0x0000740001007387 */ /* 0x0001e80000100800 */
[----:B------:R1:W-:Y:S01]  /*11840*/  STL [R1+0x54], R3 ;  /* 0x0000540301007387 */ /* 0x0003e20000100800 */
[----:B0-----:R-:W-:-:S03]  /*11850*/  IMAD.MOV.U32 R0, RZ, RZ, 0x1 ;  /* 0x00000001ff007424 */ /* 0x001fc600078e00ff */
[----:B------:R-:W-:Y:S01]  /*11860*/  STL [R1+0x64], RZ ;  /* 0x000064ff01007387 */ /* 0x000fe20000100800 */
[----:B-1----:R-:W-:-:S03]  /*11870*/  MOV R3, 0x1 ;  /* 0x0000000100037802 */ /* 0x002fc60000000f00 */
[----:B------:R0:W-:Y:S04]  /*11880*/  STL [R1+0x1c], R0 ;  /* 0x00001c0001007387 */ /* 0x0001e80000100800 */
[----:B------:R1:W-:Y:S01]  /*11890*/  STL [R1+0x10], RZ ;  /* 0x000010ff01007387 */ /* 0x0003e20000100800 */
[----:B0-----:R-:W-:-:S03]  /*118a0*/  IMAD.IADD R0, R17, 0x1, R10 ;  /* 0x0000000111007824 */ /* 0x001fc600078e020a */
[----:B------:R1:W-:Y:S04]  /*118b0*/  STL [R1+0x8], RZ ;  /* 0x000008ff01007387 */ /* 0x0003e80000100800 */
[----:B------:R1:W-:Y:S04]  /*118c0*/  STL [R1+0x18], R3 ;  /* 0x0000180301007387 */ /* 0x0003e80000100800 */
[----:B------:R1:W-:Y:S02]  /*118d0*/  STL [R1+0x60], R0 ;  /* 0x0000600001007387 */ /* 0x0003e40000100800 */
.L_x_14192:
[----:B0-----:R-:W0:Y:S02]  /*118e0*/  LDC.64 R18, c[0x0][0xc88] ;  /* 0x00032200ff127b82 */ /* 0x001e240000000a00 */
[----:B0-----:R-:W-:-:S06]  /*118f0*/  IMAD.WIDE R18, R27, 0x4, R18 ;  /* 0x000000041b127825 */ /* 0x001fcc00078e0212 */
[----:B-1----:R-:W1:Y:S01]  /*11900*/  LDG.E R18, desc[UR40][R18.64] ;  /* 0x0000002812127981 */ /* 0x002e62000c1e1900 */
[----:B------:R-:W-:Y:S05]  /*11910*/  YIELD ;  /* 0x0000000000007946 */ /* 0x000fea0003800000 */
[----:B------:R-:W-:Y:S01]  /*11920*/  ULDC.64 UR4, c[0x0][0xa28] ;  /* 0x00028a0000047ab9 */ /* 0x000fe20000000a00 */
[----:B------:R-:W-:Y:S01]  /*11930*/  IMAD.MOV.U32 R9, RZ, RZ, RZ ;  /* 0x000000ffff097224 */ /* 0x000fe200078e00ff */
[----:B------:R-:W-:Y:S01]  /*11940*/  ISETP.NE.U32.AND P0, PT, RZ, UR4, PT ;  /* 0x00000004ff007c0c */ /* 0x000fe2000bf05070 */
[----:B--2---:R-:W-:Y:S01]  /*11950*/  IMAD.MOV.U32 R6, RZ, RZ, RZ ;  /* 0x000000ffff067224 */ /* 0x004fe200078e00ff */
[----:B------:R-:W-:Y:S01]  /*11960*/  ULDC.64 UR8, c[0x0][0xa18] ;  /* 0x0002860000087ab9 */ /* 0x000fe20000000a00 */
[----:B------:R-:W-:Y:S01]  /*11970*/  ULDC.64 UR6, c[0x0][0xa10] ;  /* 0x0002840000067ab9 */ /* 0x000fe20000000a00 */
[----:B------:R-:W-:-:S02]  /*11980*/  ISETP.NE.AND.EX P0, PT, RZ, UR5, PT, P0 ;  /* 0x00000005ff007c0c */ /* 0x000fc4000bf05300 */
[----:B-1----:R-:W-:-:S11]  /*11990*/  SHF.R.S32.HI R0, RZ, 0x1f, R18 ;  /* 0x0000001fff007819 */ /* 0x002fd60000011412 */
[C---:B----4-:R-:W-:Y:S01]  /*119a0*/  @P0 LEA R2, P1, R18.reuse, UR4, 0x2 ;  /* 0x0000000412020c11 */ /* 0x050fe2000f8210ff */
        /* <DEDUP_REMOVED lines=21> */
[----:B-----5:R-:W5:Y:S04]  /*11b00*/  @P2 LDG.E R0, desc[UR40][R4.64] ;  /* 0x0000002804002981 */ /* 0x020f68000c1e1900 */
        /* <DEDUP_REMOVED lines=21> */
.L_x_14081:
[----:B------:R-:W-:Y:S01]  /*11c60*/  MOV R11, R18 ;  /* 0x00000012000b7202 */ /* 0x000fe20000000f00 */
[----:B------:R-:W-:Y:S01]  /*11c70*/  ULDC.64 UR4, c[0x0][0xa20] ;  /* 0x0002880000047ab9 */ /* 0x000fe20000000a00 */
[C---:B------:R-:W-:Y:S02]  /*11c80*/  LOP3.LUT R6, R26.reuse, 0xff000000, RZ, 0xc0, !PT ;  /* 0xff0000001a067812 */ /* 0x040fe400078ec0ff */
[----:B------:R-:W-:Y:S01]  /*11c90*/  ISETP.NE.U32.AND P0, PT, RZ, UR4, PT ;  /* 0x00000004ff007c0c */ /* 0x000fe2000bf05070 */
[----:B------:R2:W-:Y:S01]  /*11ca0*/  STL [R1+0x14], R11 ;  /* 0x0000140b01007387 */ /* 0x0005e20000100800 */
[----:B------:R-:W-:Y:S02]  /*11cb0*/  SHF.R.U32.HI R6, RZ, 0x8, R6 ;  /* 0x00000008ff067819 */ /* 0x000fe40000011606 */
[----:B------:R-:W-:Y:S02]  /*11cc0*/  ISETP.NE.AND.EX P0, PT, RZ, UR5, PT, P0 ;  /* 0x00000005ff007c0c */ /* 0x000fe4000bf05300 */
[----:B0-----:R-:W-:-:S02]  /*11cd0*/  LOP3.LUT R2, R26, 0xff0000, RZ, 0xc0, !PT ;  /* 0x00ff00001a027812 */ /* 0x001fc400078ec0ff */
[----:B------:R-:W-:Y:S02]  /*11ce0*/  LOP3.LUT R16, R26, 0xffff, RZ, 0xc0, !PT ;  /* 0x0000ffff1a107812 */ /* 0x000fe400078ec0ff */
[----:B------:R-:W-:-:S07]  /*11cf0*/  LEA.HI R6, R2, R6, RZ, 0x10 ;  /* 0x0000000602067211 */ /* 0x000fce00078f80ff */
[----:B--2---:R-:W-:Y:S05]  /*11d00*/  @!P0 BRA `(.L_x_14082) ;  /* 0x0000000000108947 */ /* 0x004fea0003800000 */
[----:B------:R-:W-:-:S04]  /*11d10*/  IADD3 R2, P0, R19, UR4, RZ ;  /* 0x0000000413027c10 */ /* 0x000fc8000ff1e0ff */
[----:B------:R-:W-:-:S05]  /*11d20*/  IADD3.X R3, R29, UR5, RZ, P0, !PT ;  /* 0x000000051d037c10 */ /* 0x000fca00087fe4ff */
[----:B------:R0:W5:Y:S01]  /*11d30*/  LDG.E R7, desc[UR40][R2.64] ;  /* 0x0000002802077981 */ /* 0x000162000c1e1900 */
[----:B------:R-:W-:Y:S05]  /*11d40*/  BRA `(.L_x_14083) ;  /* 0x0000000000247947 */ /* 0x000fea0003800000 */
.L_x_14082:
        /* <DEDUP_REMOVED lines=9> */
.L_x_14083:
[----:B0-----:R-:W2:Y:S04]  /*11de0*/  @P2 LDG.E R2, desc[UR40][R4.64] ;  /* 0x0000002804022981 */ /* 0x001ea8000c1e1900 */
[----:B------:R-:W2:Y:S01]  /*11df0*/  @P2 LDG.E R4, desc[UR40][R4.64+0x4] ;  /* 0x0000042804042981 */ /* 0x000ea2000c1e1900 */
[----:B-----5:R-:W-:Y:S01]  /*11e00*/  IMAD.IADD R7, R7, 0x1, -R9 ;  /* 0x0000000107077824 */ /* 0x020fe200078e0a09 */
[----:B------:R-:W-:Y:S01]  /*11e10*/  BSSY B0, `(.L_x_14084) ;  /* 0x0000029000007945 */ /* 0x000fe20003800000 */
[----:B------:R-:W-:Y:S01]  /*11e20*/  LOP3.LUT R21, R6, 0xff, RZ, 0xc0, !PT ;  /* 0x000000ff06157812 */ /* 0x000fe200078ec0ff */
        /* <DEDUP_REMOVED lines=8> */
[----:B------:R-:W-:Y:S01]  /*11eb0*/  IMAD.MOV.U32 R2, RZ, RZ, RZ ;  /* 0x000000ffff027224 */ /* 0x000fe200078e00ff */
[----:B------:R-:W-:Y:S06]  /*11ec0*/  @!P1 BRA `(.L_x_14085) ;  /* 0x0000000000749947 */ /* 0x000fec0003800000 */
[----:B------:R-:W-:Y:S01]  /*11ed0*/  ISETP.NE.AND P0, PT, R4, RZ, PT ;  /* 0x000000ff0400720c */ /* 0x000fe20003f05270 */
[----:B------:R-:W-:-:S03]  /*11ee0*/  ULDC UR4, c[0x0][0x9f0] ;  /* 0x00027c0000047ab9 */ /* 0x000fc60000000800 */
[----:B------:R-:W-:-:S04]  /*11ef0*/  SEL R5, R4, UR4, P0 ;  /* 0x0000000404057c07 */ /* 0x000fc80008000000 */
[----:B------:R-:W-:Y:S02]  /*11f00*/  IABS R6, R5 ;  /* 0x0000000500067213 */ /* 0x000fe40000000000 */
        /* <DEDUP_REMOVED lines=12> */
[----:B------:R-:W-:Y:S02]  /*11fd0*/  IABS R3, R9 ;  /* 0x0000000900037213 */ /* 0x000fe40000000000 */
[----:B------:R-:W-:-:S05]  /*11fe0*/  IADD3 R2, RZ, -R2, RZ ;  /* 0x80000002ff027210 */ /* 0x000fca0007ffe0ff */
        /* <DEDUP_REMOVED lines=11> */
.L_x_14085:
[----:B------:R-:W-:Y:S05]  /*120a0*/  BSYNC B0 ;  /* 0x0000000000007941 */ /* 0x000fea0003800000 */
.L_x_14084:
        /* <DEDUP_REMOVED lines=10> */
[----:B------:R-:W-:-:S04]  /*12150*/  @P0 VIADD R5, R5, 0x9f ;  /* 0x0000009f05050836 */ /* 0x000fc80000000000 */
[----:B------:R-:W-:-:S04]  /*12160*/  @P0 IMAD.HI R2, R5, 0x66666667, RZ ;  /* 0x6666666705020827 */ /* 0x000fc800078e02ff */
[----:B------:R-:W-:Y:S01]  /*12170*/  IMAD.MOV.U32 R5, RZ, RZ, R3 ;  /* 0x000000ffff057224 */ /* 0x000fe200078e0003 */
        /* <DEDUP_REMOVED lines=12> */
.L_x_14240:
[----:B--2---:R-:W-:Y:S02]  /*12240*/  ISETP.NE.AND P0, PT, R14, RZ, PT ;  /* 0x000000ff0e00720c */ /* 0x004fe40003f05270 */
[----:B------:R-:W-:-:S11]  /*12250*/  PLOP3.LUT P6, PT, PT, PT, PT, 0x8, 0x0 ;  /* 0x000000000000781c */ /* 0x000fd60003fce170 */
[----:B------:R-:W-:Y:S05]  /*12260*/  @P0 BRA `(.L_x_14089) ;  /* 0x00000000000c0947 */ /* 0x000fea0003800000 */
[----:B------:R-:W-:-:S03]  /*12270*/  UMOV UR4, 0xffffffff ;  /* 0xffffffff00047882 */ /* 0x000fc60000000000 */
[----:B------:R-:W-:Y:S05]  /*12280*/  BRA.DIV UR4, `(.L_x_14090) ;  /* 0x0000006e04a07947 */ /* 0x000fea000b800000 */
[----:B------:R-:W-:-:S13]  /*12290*/  ELECT P6, URZ, PT ;  /* 0x00000000003f782f */ /* 0x000fda00038c0000 */
.L_x_14089:
        /* <DEDUP_REMOVED lines=9> */
.L_x_14243:
[----:B------:R-:W-:Y:S05]  /*12330*/  BSYNC B1 ;  /* 0x0000000000017941 */ /* 0x000fea0003800000 */
.L_x_14091:
[----:B------:R-:W-:Y:S04]  /*12340*/  BSSY B1, `(.L_x_14093) ;  /* 0x0000050000017945 */ /* 0x000fe80003800000 */
[----:B------:R-:W-:Y:S05]  /*12350*/  @!P6 BRA `(.L_x_14094) ;  /* 0x000000040038e947 */ /* 0x000fea0003800000 */
[----:B-1----:R-:W0:Y:S04]  /*12360*/  LDL R9, [R1+0x10] ;  /* 0x0000100001097983 */ /* 0x002e280000100800 */
[----:B------:R-:W2:Y:S01]  /*12370*/  LDL R8, [R1+0x1c] ;  /* 0x00001c0001087983 */ /* 0x000ea20000100800 */
[----:B------:R-:W1:Y:S01]  /*12380*/  S2R R7, SR_TID.X ;  /* 0x0000000000077919 */ /* 0x000e620000002100 */
[----:B------:R-:W-:Y:S01]  /*12390*/  BSSY B2, `(.L_x_14095) ;  /* 0x0000007000027945 */ /* 0x000fe20003800000 */
[----:B-1----:R-:W-:-:S04]  /*123a0*/  LOP3.LUT R7, R7, 0x7f, RZ, 0xc0, !PT ;  /* 0x0000007f07077812 */ /* 0x002fc800078ec0ff */
[----:B------:R-:W-:Y:S02]  /*123b0*/  ISETP.NE.AND P2, PT, R7, RZ, PT ;  /* 0x000000ff0700720c */ /* 0x000fe40003f45270 */
[----:B0-----:R-:W-:Y:S02]  /*123c0*/  LEA R6, R9, R17, 0x3 ;  /* 0x0000001109067211 */ /* 0x001fe400078e18ff */
[----:B--2---:R-:W-:-:S04]  /*123d0*/  SHF.L.U32 R10, R8, 0x1f, RZ ;  /* 0x0000001f080a7819 */ /* 0x004fc800000006ff */
[----:B------:R-:W0:Y:S02]  /*123e0*/  SYNCS.PHASECHK.TRANS64.TRYWAIT P0, [R6+URZ+0x132a0], R10 ;  /* 0x0132a00a060075a7 */ /* 0x000e24000800017f */
[----:B0-----:R-:W-:Y:S05]  /*123f0*/  @!P0 BRA `(.L_x_14096) ;  /* 0x0000006c00788947 */ /* 0x001fea0003800000 */
.L_x_14244:
[----:B------:R-:W-:Y:S05]  /*12400*/  BSYNC B2 ;  /* 0x0000000000027941 */ /* 0x000fea0003800000 */
.L_x_14095:
        /* <DEDUP_REMOVED lines=9> */
.L_x_14098:
[----:B------:R-:W-:Y:S05]  /*124a0*/  BSYNC B2 ;  /* 0x0000000000027941 */ /* 0x000fea0003800000 */
.L_x_14097:
[----:B------:R-:W2:Y:S01]  /*124b0*/  LDL R8, [R1+0x10] ;  /* 0x0000100001087983 */ /* 0x000ea20000100800 */
[----:B------:R-:W-:Y:S01]  /*124c0*/  IMAD.MOV.U32 R12, RZ, RZ, RZ ;  /* 0x000000ffff0c7224 */ /* 0x000fe200078e00ff */
[----:B------:R-:W-:Y:S01]  /*124d0*/  UIADD3 UR4, UP0, UR38, 0x570, URZ ;  /* 0x0000057026047890 */ /* 0x000fe2000ff1e03f */
[----:B------:R-:W-:Y:S01]  /*124e0*/  IMAD R7, R5, 0xa0, R0 ;  /* 0x000000a005077824 */ /* 0x000fe200078e0200 */
[----:B------:R-:W-:Y:S01]  /*124f0*/  PLOP3.LUT P0, PT, PT, PT, PT, 0x80, 0x0 ;  /* 0x000000000000781c */ /* 0x000fe20003f0f070 */
[----:B------:R-:W-:Y:S01]  /*12500*/  UMOV UR6, 0x0 ;  /* 0x0000000000067882 */ /* 0x000fe20000000000 */
[----:B------:R-:W-:Y:S01]  /*12510*/  R2UR UR10, R12 ;  /* 0x000000000c0a72ca */ /* 0x000fe200000e0000 */
[----:B------:R-:W-:Y:S01]  /*12520*/  VIADD R7, R7, 0xffffff60 ;  /* 0xffffff6007077836 */ /* 0x000fe20000000000 */
[----:B------:R-:W-:Y:S01]  /*12530*/  UIADD3.X UR5, URZ, UR39, URZ, UP0, !UPT ;  /* 0x000000273f057290 */ /* 0x000fe200087fe43f */
[----:B------:R-:W-:Y:S01]  /*12540*/  UMOV UR7, 0x12f00000 ;  /* 0x12f0000000077882 */ /* 0x000fe20000000000 */
[----:B--2---:R-:W-:-:S02]  /*12550*/  IMAD R11, R8, 0x2800, R17 ;  /* 0x00002800080b7824 */ /* 0x004fc400078e0211 */
[----:B------:R-:W-:Y:S02]  /*12560*/  VIADD R8, R6, 0x13290 ;  /* 0x0001329006087836 */ /* 0x000fe40000000000 */
[----:B------:R-:W-:-:S07]  /*12570*/  VIADD R9, R11, 0xe000 ;  /* 0x0000e0000b097836 */ /* 0x000fce0000000000 */
.L_x_14099:
        /* <DEDUP_REMOVED lines=13> */
.L_x_14245:
[----:B------:R-:W-:Y:S05]  /*12650*/  BSYNC B2 ;  /* 0x0000000000027941 */ /* 0x000fea0003800000 */
.L_x_14100:
        /* <DEDUP_REMOVED lines=11> */
.L_x_14103:
[----:B------:R-:W-:Y:S05]  /*12710*/  BSYNC B2 ;  /* 0x0000000000027941 */ /* 0x000fea0003800000 */
.L_x_14102:
[----:B------:R-:W-:Y:S01]  /*12720*/  R2UR UR10, R12 ;  /* 0x000000000c0a72ca */ /* 0x000fe200000e0000 */
[----:B------:R-:W-:Y:S01]  /*12730*/  UIADD3 UR4, UP0, UR38, 0x670, URZ ;  /* 0x0000067026047890 */ /* 0x000fe2000ff1e03f */
[----:B------:R-:W-:Y:S02]  /*12740*/  R2UR UR7, R9 ;  /* 0x00000000090772ca */ /* 0x000fe400000e0000 */
[----:B------:R-:W-:Y:S01]  /*12750*/  R2UR UR6, R8 ;  /* 0x00000000080672ca */ /* 0x000fe200000e0000 */
[----:B------:R-:W-:Y:S01]  /*12760*/  VIADD R8, R11, 0x6000 ;  /* 0x000060000b087836 */ /* 0x000fe20000000000 */
[----:B------:R-:W-:Y:S01]  /*12770*/  PLOP3.LUT P0, PT, PT, PT, PT, 0x80, 0x0 ;  /* 0x000000000000781c */ /* 0x000fe20003f0f070 */
[----:B------:R-:W-:Y:S01]  /*12780*/  UIADD3.X UR5, URZ, UR39, URZ, UP0, !UPT ;  /* 0x000000273f057290 */ /* 0x000fe200087fe43f */
[----:B01----:R-:W-:-:S11]  /*12790*/  IADD3 R6, R6, 0x132b0, RZ ;  /* 0x000132b006067810 */ /* 0x003fd60007ffe0ff */
.L_x_14104:
        /* <DEDUP_REMOVED lines=10> */
.L_x_14094:
[----:B------:R-:W-:Y:S05]  /*12840*/  BSYNC B1 ;  /* 0x0000000000017941 */ /* 0x000fea0003800000 */
.L_x_14093:
[----:B------:R-:W0:Y:S04]  /*12850*/  LDL.LU R10, [R1+0x10] ;  /* 0x00001000010a7983 */ /* 0x000e280000300800 */
[----:B-1----:R-:W2:Y:S01]  /*12860*/  LDL.LU R9, [R1+0x1c] ;  /* 0x00001c0001097983 */ /* 0x002ea20000300800 */
        /* <DEDUP_REMOVED lines=8> */
[----:B------:R0:W-:Y:S04]  /*128f0*/  STL [R1+0x10], R6 ;  /* 0x0000100601007387 */ /* 0x0001e80000100800 */
[----:B------:R0:W-:Y:S01]  /*12900*/  STL [R1+0x1c], R9 ;  /* 0x00001c0901007387 */ /* 0x0001e20000100800 */
[----:B------:R-:W-:Y:S05]  /*12910*/  @!P3 BRA `(.L_x_14087) ;  /* 0x000000040074b947 */ /* 0x000fea0003800000 */
.L_x_14117:
[----:B------:R-:W-:Y:S05]  /*12920*/  YIELD ;  /* 0x0000000000007946 */ /* 0x000fea0003800000 */
[----:B------:R-:W-:Y:S04]  /*12930*/  BSSY B1, `(.L_x_14105) ;  /* 0x000004f000017945 */ /* 0x000fe80003800000 */
[----:B--2---:R-:W-:Y:S05]  /*12940*/  @!P6 BRA `(.L_x_14106) ;  /* 0x000000040034e947 */ /* 0x004fea0003800000 */
[----:B0-----:R-:W2:Y:S04]  /*12950*/  LDL R6, [R1+0x10] ;  /* 0x0000100001067983 */ /* 0x001ea80000100800 */
        /* <DEDUP_REMOVED lines=9> */
.L_x_14246:
[----:B------:R-:W-:Y:S05]  /*129f0*/  BSYNC B2 ;  /* 0x0000000000027941 */ /* 0x000fea0003800000 */
.L_x_14107:
        /* <DEDUP_REMOVED lines=9> */
.L_x_14110:
[----:B------:R-:W-:Y:S05]  /*12a90*/  BSYNC B2 ;  /* 0x0000000000027941 */ /* 0x000fea0003800000 */
.L_x_14109:
[----:B------:R-:W2:Y:S01]  /*12aa0*/  LDL R8, [R1+0x10] ;  /* 0x0000100001087983 */ /* 0x000ea20000100800 */
        /* <DEDUP_REMOVED lines=11> */
.L_x_14111:
        /* <DEDUP_REMOVED lines=13> */
.L_x_14247:
[----:B------:R-:W-:Y:S05]  /*12c30*/  BSYNC B2 ;  /* 0x0000000000027941 */ /* 0x000fea0003800000 */
.L_x_14112:
[----:B------:R-:W-:Y:S01]  /*12c40*/  BSSY B2, `(.L_x_14114) ;  /* 0x000000b000027945 */ /* 0x000fe20003800000 */
[----:B------:R-:W-:Y:S02]  /*12c50*/  IMAD.MOV.U32 R10, RZ, RZ, 0x0 ;  /* 0x00000000ff0a7424 */ /* 0x000fe400078e00ff */
[----:B------:R-:W-:Y:S01]  /*12c60*/  IMAD.MOV.U32 R11, RZ, RZ, 0x12f00000 ;  /* 0x12f00000ff0b7424 */ /* 0x000fe200078e00ff */
[----:B------:R-:W-:Y:S06]  /*12c70*/  @P3 BRA `(.L_x_14115) ;  /* 0x00000000001c3947 */ /* 0x000fec0003800000 */
[----:B------:R-:W2:Y:S01]  /*12c80*/  S2R R13, SR_TID.X ;  /* 0x00000000000d7919 */ /* 0x000ea20000002100 */
[----:B01----:R-:W-:-:S04]  /*12c90*/  MOV R7, 0x2800 ;  /* 0x0000280000077802 */ /* 0x003fc80000000f00 */
[----:B------:R3:W-:Y:S01]  /*12ca0*/  SYNCS.ARRIVE.TRANS64 RZ, [R6+URZ+0x132b0], R7 ;  /* 0x0132b00706ff79a7 */ /* 0x0007e2000800003f */
[----:B--2---:R-:W-:-:S04]  /*12cb0*/  LOP3.LUT R13, R13, 0x1f, RZ, 0xc0, !PT ;  /* 0x0000001f0d0d7812 */ /* 0x004fc800078ec0ff */
[----:B------:R-:W-:-:S13]  /*12cc0*/  ISETP.NE.AND P2, PT, R13, RZ, PT ;  /* 0x000000ff0d00720c */ /* 0x000fda0003f45270 */
[----:B---3--:R-:W-:Y:S05]  /*12cd0*/  @!P2 BRA `(.L_x_14115) ;  /* 0x000000000004a947 */ /* 0x008fea0003800000 */
[----:B------:R-:W-:Y:S01]  /*12ce0*/  BPT.TRAP 0x1 ;  /* 0x000000040000795c */ /* 0x000fe20000300000 */
.L_x_14115:
[----:B------:R-:W-:Y:S05]  /*12cf0*/  BSYNC B2 ;  /* 0x0000000000027941 */ /* 0x000fea0003800000 */
.L_x_14114:
        /* <DEDUP_REMOVED lines=8> */
.L_x_14116:
        /* <DEDUP_REMOVED lines=10> */
.L_x_14106:
[----:B------:R-:W-:Y:S05]  /*12e20*/  BSYNC B1 ;  /* 0x0000000000017941 */ /* 0x000fea0003800000 */
.L_x_14105:
[----:B------:R-:W0:Y:S04]  /*12e30*/  LDL.LU R7, [R1+0x10] ;  /* 0x0000100001077983 */ /* 0x000e280000300800 */
[----:B------:R-:W2:Y:S01]  /*12e40*/  LDL.LU R10, [R1+0x1c] ;  /* 0x00001c00010a7983 */ /* 0x000ea20000300800 */
[C---:B------:R-:W-:Y:S01]  /*12e50*/  ISETP.GT.AND P3, PT, R5.reuse, R3, PT ;  /* 0x000000030500720c */ /* 0x040fe20003f64270 */
[----:B------:R-:W-:Y:S02]  /*12e60*/  VIADD R5, R5, 0xffffffff ;  /* 0xffffffff05057836 */ /* 0x000fe40000000000 */
[----:B0-----:R-:W-:-:S05]  /*12e70*/  VIADD R6, R7, 0x1 ;  /* 0x0000000107067836 */ /* 0x001fca0000000000 */
[----:B------:R-:W-:-:S04]  /*12e80*/  ISETP.NE.AND P2, PT, R6, 0x2, PT ;  /* 0x000000020600780c */ /* 0x000fc80003f45270 */
[----:B------:R-:W-:Y:S02]  /*12e90*/  SEL R7, RZ, 0x1, P2 ;  /* 0x00000001ff077807 */ /* 0x000fe40001000000 */
[----:B------:R-:W-:Y:S02]  /*12ea0*/  SEL R6, R6, RZ, P2 ;  /* 0x000000ff06067207 */ /* 0x000fe40001000000 */
[----:B--2---:R-:W-:-:S05]  /*12eb0*/  LOP3.LUT R10, R10, R7, RZ, 0x3c, !PT ;  /* 0x000000070a0a7212 */ /* 0x004fca00078e3cff */
[----:B------:R2:W-:Y:S04]  /*12ec0*/  STL [R1+0x1c], R10 ;  /* 0x00001c0a01007387 */ /* 0x0005e80000100800 */
[----:B------:R2:W-:Y:S01]  /*12ed0*/  STL [R1+0x10], R6 ;  /* 0x0000100601007387 */ /* 0x0005e20000100800 */
[----:B------:R-:W-:Y:S05]  /*12ee0*/  @P3 BRA `(.L_x_14117) ;  /* 0xfffffff8008c3947 */ /* 0x000fea000383ffff */
.L_x_14087:
[----:B------:R-:W-:Y:S05]  /*12ef0*/  BSYNC B0 ;  /* 0x0000000000007941 */ /* 0x000fea0003800000 */
.L_x_14086:
[----:B------:R-:W-:Y:S05]  /*12f00*/  @!P0 WARPSYNC.ALL ;  /* 0x0000000000008948 */ /* 0x000fea0003800000 */
[----:B------:R-:W-:Y:S01]  /*12f10*/  @!P0 BAR.SYNC.DEFER_BLOCKING 0xc, 0x200 ;  /* 0x0308000000008b1d */ /* 0x000fe20000010000 */
[----:B------:R-:W-:-:S05]  /*12f20*/  IMAD.MOV.U32 R0, RZ, RZ, RZ ;  /* 0x000000ffff007224 */ /* 0x000fca00078e00ff */
[----:B------:R-:W-:Y:S04]  /*12f30*/  BSSY B0, `(.L_x_14118) ;  /* 0x000001f000007945 */ /* 0x000fe80003800000 */
[----:B------:R-:W-:Y:S05]  /*12f40*/  @!P1 BRA `(.L_x_14119) ;  /* 0x0000000000749947 */ /* 0x000fea0003800000 */
[----:B------:R-:W-:-:S13]  /*12f50*/  ISETP.NE.AND P0, PT, R4, RZ, PT ;  /* 0x000000ff0400720c */ /* 0x000fda0003f05270 */
[----:B------:R-:W3:Y:S02]  /*12f60*/  @!P0 LDC R4, c[0x0][0x9f0] ;  /* 0x00027c00ff048b82 */ /* 0x000ee40000000800 */
[----:B---3--:R-:W-:-:S04]  /*12f70*/  IABS R0, R4 ;  /* 0x0000000400007213 */ /* 0x008fc80000000000 */
[----:B------:R-:W3:Y:S08]  /*12f80*/  I2F.RP R2, R0 ;  /* 0x0000000000027306 */ /* 0x000ef00000209400 */
[----:B---3--:R-:W3:Y:S02]  /*12f90*/  MUFU.RCP R2, R2 ;  /* 0x0000000200027308 */ /* 0x008ee40000001000 */
[----:B---3--:R-:W-:-:S06]  /*12fa0*/  VIADD R2, R2, 0xffffffe ;  /* 0x0ffffffe02027836 */ /* 0x008fcc0000000000 */
[----:B------:R-:W3:Y:S02]  /*12fb0*/  F2I.FTZ.U32.TRUNC.NTZ R3, R2 ;  /* 0x0000000200037305 */ /* 0x000ee4000021f000 */
[----:B---3--:R-:W-:-:S04]  /*12fc0*/  IMAD.MOV R2, RZ, RZ, -R3 ;  /* 0x000000ffff027224 */ /* 0x008fc800078e0a03 */
[----:B------:R-:W-:Y:S02]  /*12fd0*/  IMAD R5, R2, R0, RZ ;  /* 0x0000000002057224 */ /* 0x000fe400078e02ff */
[----:B------:R-:W-:-:S04]  /*12fe0*/  IMAD.MOV.U32 R2, RZ, RZ, RZ ;  /* 0x000000ffff027224 */ /* 0x000fc800078e00ff */
[----:B------:R-:W-:Y:S01]  /*12ff0*/  IMAD.HI.U32 R7, R3, R5, R2 ;  /* 0x0000000503077227 */ /* 0x000fe200078e0002 */
[----:B------:R-:W-:Y:S02]  /*13000*/  IABS R2, R4 ;  /* 0x0000000400027213 */ /* 0x000fe40000000000 */
[----:B------:R-:W-:-:S03]  /*13010*/  IADD3 R3, R20, -0x1, R4 ;  /* 0xffffffff14037810 */ /* 0x000fc60007ffe004 */
[----:B------:R-:W-:Y:S01]  /*13020*/  IMAD.MOV R2, RZ, RZ, -R2 ;  /* 0x000000ffff027224 */ /* 0x000fe200078e0a02 */
[----:B------:R-:W-:Y:S02]  /*13030*/  IABS R5, R3 ;  /* 0x0000000300057213 */ /* 0x000fe40000000000 */
[----:B------:R-:W-:Y:S02]  /*13040*/  LOP3.LUT R3, R3, R4, RZ, 0x3c, !PT ;  /* 0x0000000403037212 */ /* 0x000fe400078e3cff */
[----:B0-2---:R-:W-:Y:S01]  /*13050*/  MOV R6, R2 ;  /* 0x0000000200067202 */ /* 0x005fe20000000f00 */
        /* <DEDUP_REMOVED lines=12> */
.L_x_14119:
[----:B------:R-:W-:Y:S05]  /*13120*/  BSYNC B0 ;  /* 0x0000000000007941 */ /* 0x000fea0003800000 */
.L_x_14118:
[----:B------:R-:W-:-:S05]  /*13130*/  IMAD R3, R21, R0, RZ ;  /* 0x0000000015037224 */ /* 0x000fca00078e02ff */
        /* <DEDUP_REMOVED lines=22> */
.L_x_14120:
        /* <DEDUP_REMOVED lines=12> */
[----:B0-2---:R-:W-:Y:S02]  /*13360*/  IMAD.U32 R6, RZ, RZ, UR8 ;  /* 0x00000008ff067e24 */ /* 0x005fe4000f8e00ff */
[----:B------:R-:W-:-:S02]  /*13370*/  IMAD.U32 R10, RZ, RZ, UR4 ;  /* 0x00000004ff0a7e24 */ /* 0x000fc4000f8e00ff */
[----:B------:R-:W-:Y:S02]  /*13380*/  IMAD.U32 R11, RZ, RZ, UR5 ;  /* 0x00000005ff0b7e24 */ /* 0x000fe4000f8e00ff */
[----:B------:R-:W-:Y:S02]  /*13390*/  IMAD.MOV.U32 R8, RZ, RZ, 0x70 ;  /* 0x00000070ff087424 */ /* 0x000fe400078e00ff */
[----:B------:R-:W-:Y:S02]  /*133a0*/  IMAD.MOV.U32 R12, RZ, RZ, 0x1 ;  /* 0x00000001ff0c7424 */ /* 0x000fe400078e00ff */
[----:B------:R-:W-:-:S07]  /*133b0*/  IMAD.MOV.U32 R13, RZ, RZ, RZ ;  /* 0x000000ffff0d7224 */ /* 0x000fce00078e00ff */
[----:B------:R-:W-:-:S07]  /*133c0*/  LEPC R20, `(.L_x_14123) ;  /* 0x000000001014794e */ /* 0x000fce0000000000 */
[----:B-1-3--:R-:W-:Y:S05]  /*133d0*/  CALL.ABS.NOINC R2 ;  /* 0x0000000002007343 */ /* 0x00afea0003c00000 */
.L_x_14123:
[----:B------:R-:W-:Y:S05]  /*133e0*/  BSYNC B6 ;  /* 0x0000000000067941 */ /* 0x000fea0003800000 */
.L_x_14122:
        /* <DEDUP_REMOVED lines=8> */
[----:B---3--:R-:W-:Y:S01]  /*13470*/  MOV R2, 0x0 ;  /* 0x0000000000027802 */ /* 0x008fe20000000f00 */
        /* <DEDUP_REMOVED lines=15> */
.L_x_14125:
[----:B------:R-:W-:Y:S05]  /*13570*/  BSYNC B6 ;  /* 0x0000000000067941 */ /* 0x000fea0003800000 */
.L_x_14124:
[----:B------:R-:W-:Y:S01]  /*13580*/  VIADD R22, R17, 0x1000 ;  /* 0x0000100011167836 */ /* 0x000fe20000000000 */
[----:B------:R-:W-:Y:S04]  /*13590*/  BSSY B6, `(.L_x_14126) ;  /* 0x0000013000067945 */ /* 0x000fe80003800000 */
[----:B------:R-:W-:-:S13]  /*135a0*/  LOP3.LUT P0, RZ, R22, 0x9f, RZ, 0xc0, !PT ;  /* 0x0000009f16ff7812 */ /* 0x000fda000780c0ff */
        /* <DEDUP_REMOVED lines=17> */
.L_x_14127:
[----:B------:R-:W-:Y:S05]  /*136c0*/  BSYNC B6 ;  /* 0x0000000000067941 */ /* 0x000fea0003800000 */
.L_x_14126:
[----:B---3--:R-:W3:Y:S01]  /*136d0*/  LDL R2, [R1+0x24] ;  /* 0x0000240001027983 */ /* 0x008ee20000100800 */
[----:B------:R-:W-:Y:S01]  /*136e0*/  BSSY B6, `(.L_x_14128) ;  /* 0x0000013000067945 */ /* 0x000fe20003800000 */
[----:B---3--:R-:W-:-:S13]  /*136f0*/  LOP3.LUT P6, RZ, R2, 0x1, RZ, 0xc0, !PT ;  /* 0x0000000102ff7812 */ /* 0x008fda00078cc0ff */
[----:B------:R-:W-:Y:S05]  /*13700*/  @!P6 BRA `(.L_x_14129) ;  /* 0x000000000040e947 */ /* 0x000fea0003800000 */
[----:B------:R-:W-:Y:S01]  /*13710*/  MOV R2, 0x0 ;  /* 0x0000000000027802 */ /* 0x000fe20000000f00 */
[----:B------:R-:W-:Y:S01]  /*13720*/  ULDC.64 UR4, c[0x4][0x1b0] ;  /* 0x01006c0000047ab9 */ /* 0x000fe20000000a00 */
[----:B------:R-:W-:Y:S01]  /*13730*/  ULDC.64 UR6, c[0x4][0x1b8] ;  /* 0x01006e0000067ab9 */ /* 0x000fe20000000a00 */
[----:B------:R-:W-:Y:S01]  /*13740*/  ULDC.64 UR8, c[0x4][0x20] ;  /* 0x0100080000087ab9 */ /* 0x000fe20000000a00 */
[----:B------:R-:W-:Y:S01]  /*13750*/  IMAD.U32 R4, RZ, RZ, UR4 ;  /* 0x00000004ff047e24 */ /* 0x000fe2000f8e00ff */
[----:B--2---:R-:W-:Y:S01]  /*13760*/  MOV R10, UR8 ;  /* 0x00000008000a7c02 */ /* 0x004fe20008000f00 */
        /* <DEDUP_REMOVED lines=10> */
.L_x_14129:
[----:B------:R-:W-:Y:S05]  /*13810*/  BSYNC B6 ;  /* 0x0000000000067941 */ /* 0x000fea0003800000 */
.L_x_14128:
[----:B------:R-:W-:Y:S01]  /*13820*/  ULDC.64 UR4, c[0x0][0x9f8] ;  /* 0x00027e0000047ab9 */ /* 0x000fe20000000a00 */
[----:B------:R-:W3:Y:S01]  /*13830*/  LDL R21, [R1+0x28] ;  /* 0x0000280001157983 */ /* 0x000ee20000100800 */
[----:B------:R-:W-:Y:S01]  /*13840*/  ISETP.NE.U32.AND P0, PT, RZ, UR4, PT ;  /* 0x00000004ff007c0c */ /* 0x000fe2000bf05070 */
[----:B------:R-:W4:Y:S02]  /*13850*/  LDC R12, c[0x0][0x430] ;  /* 0x00010c00ff0c7b82 */ /* 0x000f240000000800 */
[----:B------:R4:W-:Y:S01]  /*13860*/  STL [R1+0xa4], R16 ;  /* 0x0000a41001007387 */ /* 0x0009e20000100800 */
[----:B------:R-:W-:-:S03]  /*13870*/  ISETP.NE.AND.EX P0, PT, RZ, UR5, PT, P0 ;  /* 0x00000005ff007c0c */ /* 0x000fc6000bf05300 */
[----:B------:R-:W4:Y:S10]  /*13880*/  LDL R20, [R1+0x4c] ;  /* 0x00004c0001147983 */ /* 0x000f340000100800 */
[----:B------:R-:W-:-:S02]  /*13890*/  @P0 IADD3 R2, P1, R19, UR4, RZ ;  /* 0x0000000413020c10 */ /* 0x000fc4000ff3e0ff */
[----:B------:R0:W2:Y:S02]  /*138a0*/  LDL R19, [R1+0x14] ;  /* 0x0000140001137983 */ /* 0x0000a40000100800 */
[----:B------:R-:W-:Y:S01]  /*138b0*/  @P0 IADD3.X R3, R29, UR5, RZ, P1, !PT ;  /* 0x000000051d030c10 */ /* 0x000fe20008ffe4ff */
[----:B------:R-:W1:Y:S01]  /*138c0*/  S2R R0, SR_TID.X ;  /* 0x0000000000007919 */ /* 0x000e620000002100 */
[----:B------:R-:W0:Y:S01]  /*138d0*/  S2R R13, SR_TID.X ;  /* 0x00000000000d7919 */ /* 0x000e220000002100 */
[C---:B-1----:R-:W-:Y:S01]  /*138e0*/  LOP3.LUT R4, R0.reuse, 0x7f, RZ, 0xc0, !PT ;  /* 0x0000007f00047812 */ /* 0x042fe200078ec0ff */
[----:B------:R-:W-:-:S03]  /*138f0*/  IMAD.SHL.U32 R0, R0, 0x20, RZ ;  /* 0x0000002000007824 */ /* 0x000fc600078e00ff */
[----:B------:R-:W-:-:S04]  /*13900*/  SHF.R.U32.HI R4, RZ, 0x2, R4 ;  /* 0x00000002ff047819 */ /* 0x000fc80000011604 */
[----:B------:R-:W-:Y:S02]  /*13910*/  LOP3.LUT R0, R4, 0x60, R0, 0xf8, !PT ;  /* 0x0000006004007812 */ /* 0x000fe400078ef800 */
[----:B------:R-:W1:Y:S01]  /*13920*/  S2R R4, SR_TID.X ;  /* 0x0000000000047919 */ /* 0x000e620000002100 */
[----:B--2---:R-:W2:Y:S01]  /*13930*/  @P0 LDG.E R19, desc[UR40][R2.64] ;  /* 0x0000002802130981 */ /* 0x004ea2000c1e1900 */
[----:B-1----:R-:W-:Y:S01]  /*13940*/  LOP3.LUT R4, R4, 0x7f, RZ, 0xc0, !PT ;  /* 0x0000007f04047812 */ /* 0x002fe200078ec0ff */
[----:B------:R-:W-:Y:S01]  /*13950*/  IMAD.MOV.U32 R5, RZ, RZ, 0xa0 ;  /* 0x000000a0ff057424 */ /* 0x000fe200078e00ff */
[----:B0-----:R-:W-:Y:S02]  /*13960*/  SHF.L.U32 R15, R13, 0x5, RZ ;  /* 0x000000050d0f7819 */ /* 0x001fe400000006ff */
[----:B------:R-:W-:Y:S01]  /*13970*/  SHF.R.U32.HI R6, RZ, 0x2, R4 ;  /* 0x00000002ff067819 */ /* 0x000fe20000011604 */
[----:B----4-:R-:W-:-:S03]  /*13980*/  IMAD R5, R20, R5, -0xa0 ;  /* 0xffffff6014057424 */ /* 0x010fc600078e0205 */
[----:B------:R-:W-:Y:S01]  /*13990*/  LOP3.LUT R15, R6, 0x60, R15, 0xf8, !PT ;  /* 0x00000060060f7812 */ /* 0x000fe200078ef80f */
[----:B------:R-:W-:-:S03]  /*139a0*/  IMAD.IADD R0, R0, 0x1, R5 ;  /* 0x0000000100007824 */ /* 0x000fc600078e0205 */
[----:B------:R-:W-:Y:S01]  /*139b0*/  LOP3.LUT R15, R15, 0x80, RZ, 0xfc, !PT ;  /* 0x000000800f0f7812 */ /* 0x000fe200078efcff */
[C---:B---3--:R-:W-:Y:S01]  /*139c0*/  IMAD.IADD R8, R0.reuse, 0x1, R21 ;  /* 0x0000000100087824 */ /* 0x048fe200078e0215 */
[----:B------:R-:W-:-:S03]  /*139d0*/  ISETP.GE.AND P1, PT, R0, R26, PT ;  /* 0x0000001a0000720c */ /* 0x000fc60003f26270 */
[----:B------:R-:W-:Y:S02]  /*139e0*/  IMAD.IADD R5, R15, 0x1, R5 ;  /* 0x000000010f057824 */ /* 0x000fe400078e0205 */
[----:B------:R-:W-:Y:S02]  /*139f0*/  IMAD.MOV.U32 R4, RZ, RZ, R8 ;  /* 0x000000ffff047224 */ /* 0x000fe400078e0008 */
[----:B------:R-:W-:-:S04]  /*13a00*/  IMAD.IADD R9, R5, 0x1, R21 ;  /* 0x0000000105097824 */ /* 0x000fc800078e0215 */
[----:B------:R-:W-:Y:S01]  /*13a10*/  IMAD.MOV.U32 R0, RZ, RZ, R9 ;  /* 0x000000ffff007224 */ /* 0x000fe200078e0009 */
[----:B--2---:R-:W-:Y:S01]  /*13a20*/  @P0 STL [R1+0x14], R19 ;  /* 0x0000141301000387 */ /* 0x004fe20000100800 */
[----:B------:R-:W-:-:S03]  /*13a30*/  ISETP.NE.AND P0, PT, R12, 0x1, PT ;  /* 0x000000010c00780c */ /* 0x000fc60003f05270 */
[----:B------:R-:W2:Y:S04]  /*13a40*/  LDL R14, [R1+0x74] ;  /* 0x00007400010e7983 */ /* 0x000ea80000100800 */
[----:B------:R-:W3:Y:S06]  /*13a50*/  LDL.LU R21, [R1+0x24] ;  /* 0x0000240001157983 */ /* 0x000eec0000300800 */
[----:B------:R-:W0:Y:S08]  /*13a60*/  @P0 LDC R2, c[0x0][0x434] ;  /* 0x00010d00ff020b82 */ /* 0x000e300000000800 */
[----:B------:R-:W1:Y:S08]  /*13a70*/  @P0 LDC R3, c[0x0][0x438] ;  /* 0x00010e00ff030b82 */ /* 0x000e700000000800 */
[----:B------:R-:W4:Y:S01]  /*13a80*/  @P0 LDC R6, c[0x0][0x434] ;  /* 0x00010d00ff060b82 */ /* 0x000f220000000800 */
[----:B0-----:R-:W-:-:S07]  /*13a90*/  @P0 IMAD.HI.U32 R2, R8, R2, RZ ;  /* 0x0000000208020227 */ /* 0x001fce00078e00ff */
[----:B------:R-:W0:Y:S01]  /*13aa0*/  @P0 LDC R7, c[0x0][0x438] ;  /* 0x00010e00ff070b82 */ /* 0x000e220000000800 */
[----:B-1----:R-:W-:-:S07]  /*13ab0*/  @P0 SHF.R.U32.HI R4, RZ, R3, R2 ;  /* 0x00000003ff040219 */ /* 0x002fce0000011602 */
[----:B------:R-:W1:Y:S01]  /*13ac0*/  @!P1 LDC.64 R2, c[0x0][0x428] ;  /* 0x00010a00ff029b82 */ /* 0x000e620000000a00 */
[----:B------:R-:W-:Y:S01]  /*13ad0*/  SHF.R.S32.HI R16, RZ, 0x1f, R19 ;  /* 0x0000001fff107819 */ /* 0x000fe20000011413 */
[----:B----4-:R-:W-:-:S05]  /*13ae0*/  @P0 IMAD.HI.U32 R6, R9, R6, RZ ;  /* 0x0000000609060227 */ /* 0x010fca00078e00ff */
[----:B0-----:R-:W-:Y:S02]  /*13af0*/  @P0 SHF.R.U32.HI R0, RZ, R7, R6 ;  /* 0x00000007ff000219 */ /* 0x001fe40000011606 */
[----:B------:R-:W-:Y:S02]  /*13b00*/  ISETP.GE.AND P0, PT, R5, R26, PT ;  /* 0x0000001a0500720c */ /* 0x000fe40003f06270 */
[----:B------:R-:W-:Y:S01]  /*13b10*/  @!P1 SHF.R.S32.HI R5, RZ, 0x1f, R4 ;  /* 0x0000001fff059819 */ /* 0x000fe20000011404 */
[----:B-1----:R-:W-:-:S04]  /*13b20*/  @!P1 IMAD R6, R16, R2, RZ ;  /* 0x0000000210069224 */ /* 0x002fc800078e02ff */
[C---:B------:R-:W-:Y:S02]  /*13b30*/  @!P1 IMAD R11, R19.reuse, R3, R6 ;  /* 0x00000003130b9224 */ /* 0x040fe400078e0206 */
[----:B------:R-:W-:Y:S02]  /*13b40*/  @!P1 IMAD.WIDE.U32 R6, R19, R2, R4 ;  /* 0x0000000213069225 */ /* 0x000fe400078e0004 */
[----:B------:R-:W0:Y:S01]  /*13b50*/  @!P1 LDC.64 R2, c[0x0][0x418] ;  /* 0x00010600ff029b82 */ /* 0x000e220000000a00 */
[----:B------:R-:W-:Y:S02]  /*13b60*/  ISETP.GT.U32.OR P0, PT, R15, 0x9f, P0 ;  /* 0x0000009f0f00780c */ /* 0x000fe40000704470 */
[----:B0-----:R-:W-:Y:S01]  /*13b70*/  @!P1 LEA R10, P2, R6, R2, 0x2 ;  /* 0x00000002060a9211 */ /* 0x001fe200078410ff */
[----:B------:R-:W-:-:S05]  /*13b80*/  @!P1 IMAD.IADD R2, R7, 0x1, R11 ;  /* 0x0000000107029824 */ /* 0x000fca00078e020b */
[----:B------:R-:W-:Y:S01]  /*13b90*/  @!P1 LEA.HI.X R11, R6, R3, R2, 0x2, P2 ;  /* 0x00000003060b9211 */ /* 0x000fe200010f1402 */
[----:B------:R-:W-:-:S04]  /*13ba0*/  IMAD.MOV R2, RZ, RZ, -R4 ;  /* 0x000000ffff027224 */ /* 0x000fc800078e0a04 */
[----:B------:R-:W0:Y:S01]  /*13bb0*/  @!P0 LDC.64 R4, c[0x0][0x418] ;  /* 0x00010600ff048b82 */ /* 0x000e220000000a00 */
[----:B------:R-:W-:Y:S02]  /*13bc0*/  IMAD R8, R12, R2, R8 ;  /* 0x000000020c087224 */ /* 0x000fe400078e0208 */
[----:B------:R-:W-:-:S04]  /*13bd0*/  IMAD.MOV R2, RZ, RZ, -R0 ;  /* 0x000000ffff027224 */ /* 0x000fc800078e0a00 */
[----:B------:R-:W-:Y:S02]  /*13be0*/  IMAD R9, R12, R2, R9 ;  /* 0x000000020c097224 */ /* 0x000fe400078e0209 */
[----:B------:R-:W1:Y:S01]  /*13bf0*/  @!P0 LDC.64 R2, c[0x0][0x428] ;  /* 0x00010a00ff028b82 */ /* 0x000e620000000a00 */
[--C-:B------:R-:W-:Y:S01]  /*13c00*/  @!P0 SHF.R.S32.HI R7, RZ, 0x1f, R0.reuse ;  /* 0x0000001fff078819 */ /* 0x100fe20000011400 */
[----:B------:R-:W-:-:S04]  /*13c10*/  @!P0 IMAD.MOV.U32 R6, RZ, RZ, R0 ;  /* 0x000000ffff068224 */ /* 0x000fc800078e0000 */
[----:B-1----:R-:W-:-:S04]  /*13c20*/  @!P0 IMAD.WIDE.U32 R6, R19, R2, R6 ;  /* 0x0000000213068225 */ /* 0x002fc800078e0006 */
[----:B------:R-:W-:-:S04]  /*13c30*/  @!P0 IMAD R2, R16, R2, RZ ;  /* 0x0000000210028224 */ /* 0x000fc800078e02ff */
[----:B------:R-:W-:Y:S01]  /*13c40*/  @!P0 IMAD R0, R19, R3, R2 ;  /* 0x0000000313008224 */ /* 0x000fe200078e0202 */
[----:B0-----:R-:W-:-:S03]  /*13c50*/  @!P0 LEA R4, P2, R6, R4, 0x2 ;  /* 0x0000000406048211 */ /* 0x001fc600078410ff */
[----:B------:R-:W-:-:S05]  /*13c60*/  @!P0 IMAD.IADD R0, R0, 0x1, R7 ;  /* 0x0000000100008824 */ /* 0x000fca00078e0207 */
[----:B------:R-:W-:Y:S02]  /*13c70*/  @!P0 LEA.HI.X R5, R6, R5, R0, 0x2, P2 ;  /* 0x0000000506058211 */ /* 0x000fe400010f1400 */
[----:B------:R-:W0:Y:S01]  /*13c80*/  LDC R0, c[0x0][0x2f4] ;  /* 0x0000bd00ff007b82 */ /* 0x000e220000000800 */
[----:B------:R-:W-:Y:S01]  /*13c90*/  ISETP.GT.U32.AND P2, PT, R15, 0x9f, PT ;  /* 0x0000009f0f00780c */ /* 0x000fe20003f44070 */
[----:B------:R-:W-:Y:S01]  /*13ca0*/  IMAD.SHL.U32 R13, R13, 0x10, RZ ;  /* 0x000000100d0d7824 */ /* 0x000fe200078e00ff */
[----:B------:R-:W-:-:S04]  /*13cb0*/  CS2R R6, SRZ ;  /* 0x0000000000067805 */ /* 0x000fc8000001ff00 */
[----:B------:R-:W-:Y:S02]  /*13cc0*/  LOP3.LUT R13, R13, 0x30, RZ, 0xc0, !PT ;  /* 0x000000300d0d7812 */ /* 0x000fe400078ec0ff */
[----:B------:R1:W5:Y:S04]  /*13cd0*/  @!P1 LDG.E R7, desc[UR40][R10.64] ;  /* 0x000000280a079981 */ /* 0x000368000c1e1900 */
[----:B------:R1:W5:Y:S01]  /*13ce0*/  @!P0 LDG.E R6, desc[UR40][R4.64] ;  /* 0x0000002804068981 */ /* 0x000362000c1e1900 */
[----:B0-----:R-:W-:-:S03]  /*13cf0*/  ISETP.GE.AND P1, PT, R13, R0, PT ;  /* 0x000000000d00720c */ /* 0x001fc60003f26270 */
[----:B------:R0:W-:Y:S04]  /*13d00*/  STL [R1+0x2c], R16 ;  /* 0x00002c1001007387 */ /* 0x0001e80000100800 */
[----:B0-----:R1:W5:Y:S01]  /*13d10*/  LDL.LU R16, [R1+0xa4] ;  /* 0x0000a40001107983 */ /* 0x0013620000300800 */
[----:B------:R-:W-:Y:S01]  /*13d20*/  UMOV UR4, 0xffffffff ;  /* 0xffffffff00047882 */ /* 0x000fe20000000000 */
[----:B---3--:R-:W-:-:S04]  /*13d30*/  LOP3.LUT R21, R21, 0xfffffffd, RZ, 0xc0, !PT ;  /* 0xfffffffd15157812 */ /* 0x008fc800078ec0ff */
[----:B------:R-:W-:Y:S02]  /*13d40*/  @P2 LOP3.LUT R21, R21, 0x2, RZ, 0xfc, !PT ;  /* 0x0000000215152812 */ /* 0x000fe400078efcff */
[----:B--2---:R-:W-:Y:S02]  /*13d50*/  ISETP.NE.AND P0, PT, R14, 0x3, PT ;  /* 0x000000030e00780c */ /* 0x004fe40003f05270 */
[----:B------:R-:W-:-:S04]  /*13d60*/  LOP3.LUT R21, R21, 0xfffffffb, RZ, 0xc0, !PT ;  /* 0xfffffffb15157812 */ /* 0x000fc800078ec0ff */
[----:B------:R-:W-:-:S04]  /*13d70*/  LOP3.LUT R21, R21, 0xfffffffe, RZ, 0xc0, !PT ;  /* 0xfffffffe15157812 */ /* 0x000fc800078ec0ff */
[----:B------:R-:W-:-:S04]  /*13d80*/  @P1 LOP3.LUT R21, R21, 0x1, RZ, 0xfc, !PT ;  /* 0x0000000115151812 */ /* 0x000fc800078efcff */
[----:B------:R-:W-:-:S05]  /*13d90*/  @P0 LOP3.LUT R21, R21, 0x4, RZ, 0xfc, !PT ;  /* 0x0000000415150812 */ /* 0x000fca00078efcff */
[----:B------:R1:W-:Y:S01]  /*13da0*/  STL [R1+0x24], R21 ;  /* 0x0000241501007387 */ /* 0x0003e20000100800 */
[----:B------:R-:W-:Y:S05]  /*13db0*/  BRA.DIV UR4, `(.L_x_14130) ;  /* 0x0000005604587947 */ /* 0x000fea000b800000 */
.L_x_14250:
[----:B-1----:R-:W-:Y:S01]  /*13dc0*/  IADD3 R5, R20, -0x1, RZ ;  /* 0xffffffff14057810 */ /* 0x002fe20007ffe0ff */
[----:B------:R-:W-:Y:S06]  /*13dd0*/  @!P0 BRA `(.L_x_14131) ;  /* 0x0000000000048947 */ /* 0x000fec0003800000 */
[----:B------:R-:W-:Y:S01]  /*13de0*/  BPT.TRAP 0x1 ;  /* 0x000000040000795c */ /* 0x000fe20000300000 */
.L_x_14131:
[----:B------:R-:W2:Y:S04]  /*13df0*/  LDL R2, [R1+0x8] ;  /* 0x0000080001027983 */ /* 0x000ea80000100800 */
[----:B------:R-:W3:Y:S01]  /*13e00*/  LDL R0, [R1+0x18] ;  /* 0x0000180001007983 */ /* 0x000ee20000100800 */
[----:B------:R-:W-:Y:S01]  /*13e10*/  BSSY B0, `(.L_x_14132) ;  /* 0x0000008000007945 */ /* 0x000fe20003800000 */
[----:B--2---:R-:W-:Y:S01]  /*13e20*/  IMAD R4, R2, 0x8, R17 ;  /* 0x0000000802047824 */ /* 0x004fe200078e0211 */
[----:B---3--:R-:W-:-:S04]  /*13e30*/  SHF.L.U32 R0, R0, 0x1f, RZ ;  /* 0x0000001f00007819 */ /* 0x008fc800000006ff */
[----:B------:R0:W1:Y:S01]  /*13e40*/  SYNCS.PHASECHK.TRANS64.TRYWAIT P0, [R4+URZ+0x13280], R0 ;  /* 0x01328000040075a7 */ /* 0x000062000800017f */
[----:B------:R0:W-:Y:S02]  /*13e50*/  STL [R1+0x44], R0 ;  /* 0x0000440001007387 */ /* 0x0001e40000100800 */
[----:B0-----:R-:W-:-:S05]  /*13e60*/  SHF.R.S32.HI R0, RZ, 0x1f, R8 ;  /* 0x0000001fff007819 */ /* 0x001fca0000011408 */
[----:B------:R0:W-:Y:S02]  /*13e70*/  STL [R1+0xc], R0 ;  /* 0x00000c0001007387 */ /* 0x0001e40000100800 */
[----:B01----:R-:W-:Y:S05]  /*13e80*/  @!P0 BRA `(.L_x_14133) ;  /* 0x0000005400588947 */ /* 0x003fea0003800000 */
.L_x_14251:
[----:B------:R-:W-:Y:S05]  /*13e90*/  BSYNC B0 ;  /* 0x0000000000007941 */ /* 0x000fea0003800000 */
.L_x_14132:
[----:B0-----:R-:W2:Y:S01]  /*13ea0*/  LDL R0, [R1+0xc] ;  /* 0x00000c0001007983 */ /* 0x001ea20000100800 */
[----:B------:R-:W-:Y:S01]  /*13eb0*/  ULDC.64 UR4, c[0x0][0x328] ;  /* 0x0000ca0000047ab9 */ /* 0x000fe20000000a00 */
[----:B-----5:R-:W-:Y:S01]  /*13ec0*/  SHF.R.S32.HI R11, RZ, 0x1f, R7 ;  /* 0x0000001fff0b7819 */ /* 0x020fe20000011407 */
[----:B------:R-:W-:Y:S01]  /*13ed0*/  IMAD.WIDE.U32 R2, R8, UR4, RZ ;  /* 0x0000000408027c25 */ /* 0x000fe2000f8e00ff */
[----:B------:R-:W-:Y:S01]  /*13ee0*/  ULDC.64 UR6, c[0x0][0x338] ;  /* 0x0000ce0000067ab9 */ /* 0x000fe20000000a00 */
[----:B------:R-:W0:Y:S02]  /*13ef0*/  S2R R19, SR_TID.X ;  /* 0x0000000000137919 */ /* 0x000e240000002100 */
[----:B------:R-:W-:Y:S01]  /*13f00*/  IMAD R5, R5, -0xa0, R26 ;  /* 0xffffff6005057824 */ /* 0x000fe200078e021a */
[----:B------:R1:W-:Y:S04]  /*13f10*/  STL [R1], R11 ;  /* 0x0000000b01007387 */ /* 0x0003e80000100800 */
[----:B------:R-:W3:Y:S01]  /*13f20*/  LDL R14, [R1+0x8] ;  /* 0x00000800010e7983 */ /* 0x000ee20000100800 */
[----:B0-----:R-:W-:-:S05]  /*13f30*/  IMAD.SHL.U32 R20, R19, 0x10, RZ ;  /* 0x0000001013147824 */ /* 0x001fca00078e00ff */
[----:B------:R-:W-:Y:S01]  /*13f40*/  LOP3.LUT R20, R20, 0x30, RZ, 0xc0, !PT ;  /* 0x0000003014147812 */ /* 0x000fe200078ec0ff */
[----:B--2---:R-:W-:-:S04]  /*13f50*/  IMAD R0, R0, UR4, RZ ;  /* 0x0000000400007c24 */ /* 0x004fc8000f8e02ff */
[----:B------:R-:W-:-:S04]  /*13f60*/  IMAD R0, R8, UR5, R0 ;  /* 0x0000000508007c24 */ /* 0x000fc8000f8e0200 */
[----:B------:R-:W-:Y:S02]  /*13f70*/  IMAD.IADD R3, R3, 0x1, R0 ;  /* 0x0000000103037824 */ /* 0x000fe400078e0200 */
[----:B------:R-:W-:Y:S02]  /*13f80*/  IMAD R0, R11, UR6, RZ ;  /* 0x000000060b007c24 */ /* 0x000fe4000f8e02ff */
[C---:B------:R-:W-:Y:S01]  /*13f90*/  IMAD.WIDE.U32 R2, R7.reuse, UR6, R2 ;  /* 0x0000000607027c25 */ /* 0x040fe2000f8e0002 */
[----:B-1----:R-:W0:Y:S03]  /*13fa0*/  LDC R11, c[0x0][0x2f4] ;  /* 0x0000bd00ff0b7b82 */ /* 0x002e260000000800 */
[----:B------:R-:W-:-:S04]  /*13fb0*/  IMAD R0, R7, UR7, R0 ;  /* 0x0000000707007c24 */ /* 0x000fc8000f8e0200 */
[----:B------:R-:W-:Y:S01]  /*13fc0*/  IMAD.IADD R13, R3, 0x1, R0 ;  /* 0x00000001030d7824 */ /* 0x000fe200078e0200 */
[----:B------:R-:W-:-:S05]  /*13fd0*/  SHF.R.S32.HI R0, RZ, 0x1f, R9 ;  /* 0x0000001fff007819 */ /* 0x000fca0000011409 */
[----:B------:R1:W-:Y:S04]  /*13fe0*/  STL [R1+0x48], R0 ;  /* 0x0000480001007387 */ /* 0x0003e80000100800 */
[----:B------:R-:W3:Y:S01]  /*13ff0*/  LDL R15, [R1+0x3c] ;  /* 0x00003c00010f7983 */ /* 0x000ee20000100800 */
[----:B------:R-:W-:Y:S02]  /*14000*/  IMAD.MOV.U32 R12, RZ, RZ, R2 ;  /* 0x000000ffff0c7224 */ /* 0x000fe400078e0002 */
[----:B-1----:R-:W-:Y:S01]  /*14010*/  IMAD R0, R0, UR4, RZ ;  /* 0x0000000400007c24 */ /* 0x002fe2000f8e02ff */
[----:B0-----:R-:W-:Y:S01]  /*14020*/  ISETP.GE.AND P0, PT, R20, R11, PT ;  /* 0x0000000b1400720c */ /* 0x001fe20003f06270 */
[----:B------:R-:W-:Y:S01]  /*14030*/  IMAD.WIDE.U32 R2, R9, UR4, RZ ;  /* 0x0000000409027c25 */ /* 0x000fe2000f8e00ff */
[----:B------:R-:W-:-:S03]  /*14040*/  SHF.R.S32.HI R11, RZ, 0x1f, R6 ;  /* 0x0000001fff0b7819 */ /* 0x000fc60000011406 */
[----:B------:R-:W-:Y:S01]  /*14050*/  IMAD R0, R9, UR5, R0 ;  /* 0x0000000509007c24 */ /* 0x000fe2000f8e0200 */
[----:B------:R-:W-:-:S03]  /*14060*/  ULDC.64 UR4, c[0x0][0x330] ;  /* 0x0000cc0000047ab9 */ /* 0x000fc60000000a00 */
[----:B------:R-:W-:Y:S02]  /*14070*/  IMAD.IADD R3, R3, 0x1, R0 ;  /* 0x0000000103037824 */ /* 0x000fe400078e0200 */
[----:B------:R-:W-:Y:S02]  /*14080*/  IMAD R0, R11, UR6, RZ ;  /* 0x000000060b007c24 */ /* 0x000fe4000f8e02ff */
[C---:B------:R-:W-:Y:S01]  /*14090*/  IMAD.WIDE.U32 R2, R6.reuse, UR6, R2 ;  /* 0x0000000606027c25 */ /* 0x040fe2000f8e0002 */
[----:B------:R0:W-:Y:S03]  /*140a0*/  STL [R1+0x4], R11 ;  /* 0x0000040b01007387 */ /* 0x0001e60000100800 */
[----:B------:R-:W-:Y:S01]  /*140b0*/  IMAD R0, R6, UR7, R0 ;  /* 0x0000000706007c24 */ /* 0x000fe2000f8e0200 */
[----:B------:R-:W-:Y:S01]  /*140c0*/  LOP3.LUT R19, R19, 0x7f, RZ, 0xc0, !PT ;  /* 0x0000007f13137812 */ /* 0x000fe200078ec0ff */
[----:B------:R-:W-:Y:S01]  /*140d0*/  IMAD.MOV.U32 R10, RZ, RZ, R2 ;  /* 0x000000ffff0a7224 */ /* 0x000fe200078e0002 */
[----:B------:R-:W-:Y:S01]  /*140e0*/  ULDC.64 UR6, c[0x0][0x318] ;  /* 0x0000c60000067ab9 */ /* 0x000fe20000000a00 */
[----:B0-----:R-:W-:-:S02]  /*140f0*/  IMAD.IADD R11, R3, 0x1, R0 ;  /* 0x00000001030b7824 */ /* 0x001fc400078e0200 */
[----:B------:R-:W-:Y:S01]  /*14100*/  IMAD.WIDE.U32 R2, R16, UR4, R12 ;  /* 0x0000000410027c25 */ /* 0x000fe2000f8e000c */
[----:B------:R-:W-:-:S03]  /*14110*/  SHF.R.U32.HI R19, RZ, 0x2, R19 ;  /* 0x00000002ff137819 */ /* 0x000fc60000011613 */
[----:B------:R-:W-:Y:S01]  /*14120*/  IMAD R12, R16, UR5, RZ ;  /* 0x00000005100c7c24 */ /* 0x000fe2000f8e02ff */
[----:B------:R-:W-:Y:S01]  /*14130*/  IADD3 R0, P1, R2, UR6, RZ ;  /* 0x0000000602007c10 */ /* 0x000fe2000ff3e0ff */
[----:B------:R-:W-:-:S03]  /*14140*/  IMAD.WIDE.U32 R10, R16, UR4, R10 ;  /* 0x00000004100a7c25 */ /* 0x000fc6000f8e000a */
[----:B------:R-:W-:Y:S02]  /*14150*/  IADD3.X R2, R3, UR7, R12, P1, !PT ;  /* 0x0000000703027c10 */ /* 0x000fe40008ffe40c */
[----:B------:R-:W-:Y:S01]  /*14160*/  IADD3 R29, P1, R10, UR6, RZ ;  /* 0x000000060a1d7c10 */ /* 0x000fe2000ff3e0ff */
[----:B------:R-:W-:Y:S01]  /*14170*/  IMAD.IADD R5, R5, 0x1, -R19 ;  /* 0x0000000105057824 */ /* 0x000fe200078e0a13 */
[----:B------:R-:W-:Y:S02]  /*14180*/  UMOV UR4, 0xffffffff ;  /* 0xffffffff00047882 */ /* 0x000fe40000000000 */
[----:B------:R-:W-:Y:S02]  /*14190*/  IADD3.X R26, R12, UR7, R11, P1, !PT ;  /* 0x000000070c1a7c10 */ /* 0x000fe40008ffe40b */
[----:B------:R-:W-:Y:S01]  /*141a0*/  ISETP.GE.AND P5, PT, R5, 0x1, PT ;  /* 0x000000010500780c */ /* 0x000fe20003fa6270 */
[----:B---3--:R-:W-:Y:S01]  /*141b0*/  IMAD R19, R14, 0x2800, R15 ;  /* 0x000028000e137824 */ /* 0x008fe200078e020f */
[----:B------:R-:W-:Y:S11]  /*141c0*/  BRA.DIV UR4, `(.L_x_14134) ;  /* 0x0000005204a07947 */ /* 0x000ff6000b800000 */
[----:B------:R-:W2:Y:S01]  /*141d0*/  LDL.LU R14, [R1+0x24] ;  /* 0x00002400010e7983 */ /* 0x000ea20000300800 */
[----:B------:R-:W0:Y:S03]  /*141e0*/  S2R R11, SR_TID.X ;  /* 0x00000000000b7919 */ /* 0x000e260000002100 */
[----:B------:R-:W1:Y:S04]  /*141f0*/  SHFL.IDX PT, R3, R0, RZ, 0x1c1f ;  /* 0x001c1fff00037589 */ /* 0x000e6800000e0000 */
[----:B------:R-:W3:Y:S01]  /*14200*/  SHFL.IDX PT, R10, R2, RZ, 0x1c1f ;  /* 0x001c1fff020a7589 */ /* 0x000ee200000e0000 */
[----:B0-----:R-:W-:-:S04]  /*14210*/  SHF.L.U32 R15, R11, 0x4, RZ ;  /* 0x000000040b0f7819 */ /* 0x001fc800000006ff */
[----:B------:R-:W-:-:S04]  /*14220*/  LOP3.LUT R15, R15, 0x30, RZ, 0xc0, !PT ;  /* 0x000000300f0f7812 */ /* 0x000fc800078ec0ff */
[----:B-1----:R-:W-:-:S05]  /*14230*/  IADD3 R12, P1, R15, R3, RZ ;  /* 0x000000030f0c7210 */ /* 0x002fca0007f3e0ff */
[----:B---3--:R-:W-:Y:S02]  /*14240*/  IMAD.X R13, RZ, RZ, R10, P1 ;  /* 0x000000ffff0d7224 */ /* 0x008fe400008e060a */
[----:B------:R-:W0:Y:S01]  /*14250*/  SHFL.IDX PT, R10, R0, 0x1, 0x1c1f ;  /* 0x003c1f00000a7f89 */ /* 0x000e2200000e0000 */
[----:B------:R-:W-:-:S03]  /*14260*/  IMAD.IADD R3, R17, 0x1, R19 ;  /* 0x0000000111037824 */ /* 0x000fc600078e0213 */
[----:B------:R-:W1:Y:S01]  /*14270*/  SHFL.IDX PT, R19, R2, 0x1, 0x1c1f ;  /* 0x003c1f0002137f89 */ /* 0x000e6200000e0000 */
[----:B------:R-:W-:-:S13]  /*14280*/  ISETP.LT.OR P1, PT, R5, 0x1, P0 ;  /* 0x000000010500780c */ /* 0x000fda0000721670 */
[----:B------:R-:W-:Y:S01]  /*14290*/  LDGSTS.E.BYPASS.LTC128B.128 [R3+0x6000], desc[UR40][R12.64], !P1 ;  /* 0x060000000c037fae */ /* 0x000fe2000c901d68 */
        /* <DEDUP_REMOVED lines=12> */
[----:B------:R1:W-:Y:S02]  /*14360*/  LDGSTS.E.BYPASS.LTC128B.128 [R3+0x7000], desc[UR40][R10.64], !P1 ;  /* 0x070000000a037fae */ /* 0x0003e4000c901d68 */
        /* <DEDUP_REMOVED lines=12> */
.L_x_14263:
        /* <DEDUP_REMOVED lines=12> */
.L_x_14135:
        /* <DEDUP_REMOVED lines=11> */
.L_x_14136:
[----:B------:R3:W-:Y:S01]  /*145a0*/  SYNCS.ARRIVE.TRANS64.A1T0 RZ, [R4+URZ+0x13270], RZ ;  /* 0x013270ff04ff79a7 */ /* 0x0007e2000810003f */
[----:B------:R-:W-:Y:S05]  /*145b0*/  @!P6 BRA `(.L_x_14137) ;  /* 0x000000000004e947 */ /* 0x000fea0003800000 */
[----:B------:R-:W-:Y:S01]  /*145c0*/  BPT.TRAP 0x1 ;  /* 0x000000040000795c */ /* 0x000fe20000300000 */
.L_x_14137:
[----:B------:R-:W4:Y:S01]  /*145d0*/  LDL R0, [R1+0x44] ;  /* 0x0000440001007983 */ /* 0x000f220000100800 */
[----:B------:R-:W-:Y:S01]  /*145e0*/  BSSY B0, `(.L_x_14138) ;  /* 0x0000003000007945 */ /* 0x000fe20003800000 */
[----:B----4-:R-:W4:Y:S03]  /*145f0*/  SYNCS.PHASECHK.TRANS64.TRYWAIT P0, [R4+URZ+0x13240], R0 ;  /* 0x01324000040075a7 */ /* 0x010f26000800017f */
[----:B----4-:R-:W-:Y:S05]  /*14600*/  @!P0 BRA `(.L_x_14139) ;  /* 0x0000005400448947 */ /* 0x010fea0003800000 */
.L_x_14264:
[----:B------:R-:W-:Y:S05]  /*14610*/  BSYNC B0 ;  /* 0x0000000000007941 */ /* 0x000fea0003800000 */
.L_x_14138:
[----:B----4-:R-:W4:Y:S01]  /*14620*/  LDL.LU R0, [R1] ;  /* 0x0000000001007983 */ /* 0x010f220000300800 */
[----:B------:R-:W-:Y:S01]  /*14630*/  ULDC.64 UR4, c[0x0][0x310] ;  /* 0x0000c40000047ab9 */ /* 0x000fe20000000a00 */
[----:B------:R-:W-:Y:S02]  /*14640*/  ULDC.64 UR6, c[0x0][0x300] ;  /* 0x0000c00000067ab9 */ /* 0x000fe40000000a00 */
[----:B------:R-:W5:Y:S04]  /*14650*/  LDL.LU R12, [R1+0xc] ;  /* 0x00000c00010c7983 */ /* 0x000f680000300800 */
[----:B------:R-:W3:Y:S04]  /*14660*/  LDL.LU R5, [R1+0x4] ;  /* 0x0000040001057983 */ /* 0x000ee80000300800 */
[----:B------:R-:W3:Y:S01]  /*14670*/  LDL.LU R2, [R1+0x48] ;  /* 0x0000480001027983 */ /* 0x000ee20000300800 */
[----:B--2---:R-:W-:-:S04]  /*14680*/  IMAD.WIDE.U32 R10, R7, UR4, RZ ;  /* 0x00000004070a7c25 */ /* 0x004fc8000f8e00ff */
[----:B----4-:R-:W-:-:S04]  /*14690*/  IMAD R0, R0, UR4, RZ ;  /* 0x0000000400007c24 */ /* 0x010fc8000f8e02ff */
[----:B------:R-:W-:-:S04]  /*146a0*/  IMAD R0, R7, UR5, R0 ;  /* 0x0000000507007c24 */ /* 0x000fc8000f8e0200 */
[----:B------:R-:W-:Y:S02]  /*146b0*/  IMAD.IADD R11, R11, 0x1, R0 ;  /* 0x000000010b0b7824 */ /* 0x000fe400078e0200 */
[----:B-----5:R-:W-:Y:S02]  /*146c0*/  IMAD R0, R12, UR6, RZ ;  /* 0x000000060c007c24 */ /* 0x020fe4000f8e02ff */
[----:B------:R-:W-:-:S04]  /*146d0*/  IMAD.WIDE.U32 R10, R8, UR6, R10 ;  /* 0x00000006080a7c25 */ /* 0x000fc8000f8e000a */
[----:B------:R-:W-:Y:S02]  /*146e0*/  IMAD R8, R8, UR7, R0 ;  /* 0x0000000708087c24 */ /* 0x000fe4000f8e0200 */
[----:B---3--:R-:W-:Y:S02]  /*146f0*/  IMAD R0, R5, UR4, RZ ;  /* 0x0000000405007c24 */ /* 0x008fe4000f8e02ff */
[----:B------:R-:W-:Y:S02]  /*14700*/  IMAD.IADD R11, R11, 0x1, R8 ;  /* 0x000000010b0b7824 */ /* 0x000fe400078e0208 */
[C---:B------:R-:W-:Y:S02]  /*14710*/  IMAD R0, R6.reuse, UR5, R0 ;  /* 0x0000000506007c24 */ /* 0x040fe4000f8e0200 */
[----:B------:R-:W-:Y:S01]  /*14720*/  IMAD.WIDE.U32 R6, R6, UR4, RZ ;  /* 0x0000000406067c25 */ /* 0x000fe2000f8e00ff */
[----:B------:R-:W-:-:S03]  /*14730*/  ULDC.64 UR4, c[0x0][0x308] ;  /* 0x0000c20000047ab9 */ /* 0x000fc60000000a00 */
[----:B------:R-:W-:Y:S01]  /*14740*/  IMAD.WIDE.U32 R10, R16, UR4, R10 ;  /* 0x00000004100a7c25 */ /* 0x000fe2000f8e000a */
[----:B------:R-:W-:-:S03]  /*14750*/  IADD3 R7, R7, R0, RZ ;  /* 0x0000000007077210 */ /* 0x000fc60007ffe0ff */
[----:B------:R-:W-:Y:S02]  /*14760*/  IMAD R0, R2, UR6, RZ ;  /* 0x0000000602007c24 */ /* 0x000fe4000f8e02ff */
[----:B------:R-:W-:-:S04]  /*14770*/  IMAD.WIDE.U32 R6, R9, UR6, R6 ;  /* 0x0000000609067c25 */ /* 0x000fc8000f8e0006 */
[----:B------:R-:W-:Y:S01]  /*14780*/  IMAD R8, R9, UR7, R0 ;  /* 0x0000000709087c24 */ /* 0x000fe2000f8e0200 */
[----:B------:R-:W-:Y:S01]  /*14790*/  ULDC.64 UR6, c[0x0][0x2e8] ;  /* 0x0000ba0000067ab9 */ /* 0x000fe20000000a00 */
[----:B------:R-:W-:Y:S01]  /*147a0*/  IMAD R5, R16, UR5, RZ ;  /* 0x0000000510057c24 */ /* 0x000fe2000f8e02ff */
[----:B------:R-:W-:Y:S01]  /*147b0*/  IADD3 R0, P0, R10, UR6, RZ ;  /* 0x000000060a007c10 */ /* 0x000fe2000ff1e0ff */
[----:B------:R-:W-:-:S03]  /*147c0*/  IMAD.IADD R7, R7, 0x1, R8 ;  /* 0x0000000107077824 */ /* 0x000fc600078e0208 */
[----:B------:R-:W-:Y:S01]  /*147d0*/  IADD3.X R2, R11, UR7, R5, P0, !PT ;  /* 0x000000070b027c10 */ /* 0x000fe200087fe405 */
[----:B------:R-:W-:Y:S01]  /*147e0*/  IMAD.WIDE.U32 R6, R16, UR4, R6 ;  /* 0x0000000410067c25 */ /* 0x000fe2000f8e0006 */
[----:B------:R-:W-:Y:S02]  /*147f0*/  UMOV UR4, 0xffffffff ;  /* 0xffffffff00047882 */ /* 0x000fe40000000000 */
[----:B------:R-:W-:-:S04]  /*14800*/  IADD3 R9, P0, R6, UR6, RZ ;  /* 0x0000000606097c10 */ /* 0x000fc8000ff1e0ff */
[----:B------:R-:W-:Y:S01]  /*14810*/  IADD3.X R8, R5, UR7, R7, P0, !PT ;  /* 0x0000000705087c10 */ /* 0x000fe200087fe407 */
[----:B------:R-:W-:Y:S08]  /*14820*/  BRA.DIV UR4, `(.L_x_14140) ;  /* 0x0000005204d47947 */ /* 0x000ff0000b800000 */
[----:B------:R-:W2:Y:S01]  /*14830*/  S2R R5, SR_TID.X ;  /* 0x0000000000057919 */ /* 0x000ea20000002100 */
[----:B------:R-:W3:Y:S01]  /*14840*/  LDC R7, c[0x0][0x2f4] ;  /* 0x0000bd00ff077b82 */ /* 0x000ee20000000800 */
[----:B------:R-:W4:Y:S01]  /*14850*/  SHFL.IDX PT, R6, R0, RZ, 0x1c1f ;  /* 0x001c1fff00067589 */ /* 0x000f2200000e0000 */
[----:B--2---:R-:W-:-:S03]  /*14860*/  IMAD.SHL.U32 R10, R5, 0x10, RZ ;  /* 0x00000010050a7824 */ /* 0x004fc600078e00ff */
[----:B------:R-:W2:Y:S02]  /*14870*/  SHFL.IDX PT, R5, R2, RZ, 0x1c1f ;  /* 0x001c1fff02057589 */ /* 0x000ea400000e0000 */
[----:B------:R-:W-:-:S04]  /*14880*/  LOP3.LUT R10, R10, 0x30, RZ, 0xc0, !PT ;  /* 0x000000300a0a7812 */ /* 0x000fc800078ec0ff */
[C---:B----4-:R-:W-:Y:S02]  /*14890*/  @P5 IADD3 R6, P0, R10.reuse, R6, RZ ;  /* 0x000000060a065210 */ /* 0x050fe40007f1e0ff */
[----:B---3--:R-:W-:-:S03]  /*148a0*/  ISETP.GE.AND P3, PT, R10, R7, PT ;  /* 0x000000070a00720c */ /* 0x008fc60003f66270 */
[----:B--2---:R-:W-:-:S04]  /*148b0*/  @P5 IMAD.X R5, RZ, RZ, R5, P0 ;  /* 0x000000ffff055224 */ /* 0x004fc800000e0605 */
[----:B------:R-:W-:Y:S02]  /*148c0*/  @P5 IMAD.MOV.U32 R7, RZ, RZ, R5 ;  /* 0x000000ffff075224 */ /* 0x000fe400078e0005 */
[----:B------:R-:W-:Y:S04]  /*148d0*/  SHFL.IDX PT, R5, R2, 0x1, 0x1c1f ;  /* 0x003c1f0002057f89 */ /* 0x000fe800000e0000 */
[----:B------:R2:W-:Y:S04]  /*148e0*/  @P5 LDGSTS.E.BYPASS.LTC128B.128 [R3+0xe000], desc[UR40][R6.64], !P3 ;  /* 0x0e00000006035fae */ /* 0x0005e8000d901d68 */
[----:B--2---:R-:W2:Y:S02]  /*148f0*/  SHFL.IDX PT, R6, R0, 0x1, 0x1c1f ;  /* 0x003c1f0000067f89 */ /* 0x004ea400000e0000 */
[----:B--2---:R-:W-:-:S05]  /*14900*/  @P4 IADD3 R6, P0, R10, R6, RZ ;  /* 0x000000060a064210 */ /* 0x004fca0007f1e0ff */
[----:B------:R-:W-:-:S04]  /*14910*/  @P4 IMAD.X R5, RZ, RZ, R5, P0 ;  /* 0x000000ffff054224 */ /* 0x000fc800000e0605 */
[----:B------:R-:W-:Y:S02]  /*14920*/  @P4 IMAD.MOV.U32 R7, RZ, RZ, R5 ;  /* 0x000000ffff074224 */ /* 0x000fe400078e0005 */
[----:B------:R-:W-:Y:S04]  /*14930*/  SHFL.IDX PT, R5, R2, 0x2, 0x1c1f ;  /* 0x005c1f0002057f89 */ /* 0x000fe800000e0000 */
[----:B------:R2:W-:Y:S04]  /*14940*/  @P4 LDGSTS.E.BYPASS.LTC128B.128 [R3+0xe800], desc[UR40][R6.64], !P3 ;  /* 0x0e80000006034fae */ /* 0x0005e8000d901d68 */
[----:B------:R-:W-:Y:S04]  /*14950*/  SHFL.IDX PT, R2, R2, 0x3, 0x1c1f ;  /* 0x007c1f0002027f89 */ /* 0x000fe800000e0000 */
[----:B--2---:R-:W2:Y:S04]  /*14960*/  SHFL.IDX PT, R6, R0, 0x2, 0x1c1f ;  /* 0x005c1f0000067f89 */ /* 0x004ea800000e0000 */
[----:B------:R-:W3:Y:S01]  /*14970*/  SHFL.IDX PT, R0, R0, 0x3, 0x1c1f ;  /* 0x007c1f0000007f89 */ /* 0x000ee200000e0000 */
[----:B--2---:R-:W-:-:S05]  /*14980*/  @P1 IADD3 R6, P0, R10, R6, RZ ;  /* 0x000000060a061210 */ /* 0x004fca0007f1e0ff */
[----:B------:R-:W-:Y:S01]  /*14990*/  @P1 IMAD.X R5, RZ, RZ, R5, P0 ;  /* 0x000000ffff051224 */ /* 0x000fe200000e0605 */
[----:B---3--:R-:W-:-:S03]  /*149a0*/  @P2 IADD3 R0, P0, R10, R0, RZ ;  /* 0x000000000a002210 */ /* 0x008fc60007f1e0ff */
[----:B------:R-:W-:Y:S02]  /*149b0*/  @P1 IMAD.MOV.U32 R7, RZ, RZ, R5 ;  /* 0x000000ffff071224 */ /* 0x000fe400078e0005 */
[----:B------:R-:W-:-:S03]  /*149c0*/  @P2 IMAD.X R2, RZ, RZ, R2, P0 ;  /* 0x000000ffff022224 */ /* 0x000fc600000e0602 */
[----:B------:R2:W-:Y:S02]  /*149d0*/  @P1 LDGSTS.E.BYPASS.LTC128B.128 [R3+0xf000], desc[UR40][R6.64], !P3 ;  /* 0x0f00000006031fae */ /* 0x0005e4000d901d68 */
[----:B--2---:R-:W-:Y:S01]  /*149e0*/  @P2 MOV R6, R0 ;  /* 0x0000000000062202 */ /* 0x004fe20000000f00 */
[----:B------:R-:W-:Y:S01]  /*149f0*/  @P2 IMAD.MOV.U32 R7, RZ, RZ, R2 ;  /* 0x000000ffff072224 */ /* 0x000fe200078e0002 */
[----:B------:R2:W3:Y:S04]  /*14a00*/  SHFL.IDX PT, R0, R8, RZ, 0x1c1f ;  /* 0x001c1fff08007589 */ /* 0x0004e800000e0000 */
[----:B------:R4:W-:Y:S04]  /*14a10*/  @P2 LDGSTS.E.BYPASS.LTC128B.128 [R3+0xf800], desc[UR40][R6.64], !P3 ;  /* 0x0f80000006032fae */ /* 0x0009e8000d901d68 */
[----:B----4-:R2:W4:Y:S02]  /*14a20*/  SHFL.IDX PT, R6, R9, RZ, 0x1c1f ;  /* 0x001c1fff09067589 */ /* 0x01052400000e0000 */
.L_x_14276:
[----:B------:R-:W5:Y:S01]  /*14a30*/  LDL R2, [R1+0x24] ;  /* 0x0000240001027983 */ /* 0x000f620000100800 */
[----:B------:R-:W-:Y:S01]  /*14a40*/  BSSY B0, `(.L_x_14141) ;  /* 0x000000e000007945 */ /* 0x000fe20003800000 */
[----:B-----5:R-:W-:-:S13]  /*14a50*/  LOP3.LUT P0, RZ, R2, 0x8, RZ, 0xc0, !PT ;  /* 0x0000000802ff7812 */ /* 0x020fda000780c0ff */
[----:B------:R-:W-:Y:S05]  /*14a60*/  @!P0 BRA `(.L_x_14142) ;  /* 0x00000000002c8947 */ /* 0x000fea0003800000 */
[----:B------:R-:W5:Y:S01]  /*14a70*/  S2R R2, SR_TID.X ;  /* 0x0000000000027919 */ /* 0x000f620000002100 */
[----:B------:R-:W0:Y:S01]  /*14a80*/  LDC R5, c[0x0][0x2f4] ;  /* 0x0000bd00ff057b82 */ /* 0x000e220000000800 */
[----:B-----5:R-:W-:-:S05]  /*14a90*/  IMAD.SHL.U32 R2, R2, 0x10, RZ ;  /* 0x0000001002027824 */ /* 0x020fca00078e00ff */
[----:B------:R-:W-:-:S04]  /*14aa0*/  LOP3.LUT R2, R2, 0x30, RZ, 0xc0, !PT ;  /* 0x0000003002027812 */ /* 0x000fc800078ec0ff */
[C---:B0-----:R-:W-:Y:S02]  /*14ab0*/  ISETP.GE.AND P1, PT, R2.reuse, R5, PT ;  /* 0x000000050200720c */ /* 0x041fe40003f26270 */
[----:B----4-:R-:W-:-:S05]  /*14ac0*/  IADD3 R6, P0, R2, R6, RZ ;  /* 0x0000000602067210 */ /* 0x010fca0007f1e0ff */
[----:B---3--:R-:W-:-:S06]  /*14ad0*/  IMAD.X R7, RZ, RZ, R0, P0 ;  /* 0x000000ffff077224 */ /* 0x008fcc00000e0600 */
[----:B------:R-:W-:Y:S01]  /*14ae0*/  @!PT LDS RZ, [RZ] ;  /* 0x00000000fffff984 */ /* 0x000fe20000000800 */
[----:B------:R-:W-:Y:S01]  /*14af0*/  @!PT LDS RZ, [RZ] ;  /* 0x00000000fffff984 */ /* 0x000fe20000000800 */
[----:B------:R-:W-:Y:S01]  /*14b00*/  @!PT LDS RZ, [RZ] ;  /* 0x00000000fffff984 */ /* 0x000fe20000000800 */
[----:B------:R0:W-:Y:S02]  /*14b10*/  LDGSTS.E.BYPASS.LTC128B.128 [R3+0x10000], desc[UR40][R6.64], !P1 ;  /* 0x1000000006037fae */ /* 0x0001e4000c901d68 */
.L_x_14142:
[----:B------:R-:W-:Y:S05]  /*14b20*/  BSYNC B0 ;  /* 0x0000000000007941 */ /* 0x000fea0003800000 */
.L_x_14141:
[----:B------:R-:W-:Y:S01]  /*14b30*/  NOP ;  /* 0x0000000000007918 */ /* 0x000fe20000000000 */
[----:B------:R-:W-:-:S13]  /*14b40*/  PLOP3.LUT P0, PT, PT, PT, PT, 0x80, 0x0 ;  /* 0x000000000000781c */ /* 0x000fda0003f0f070 */
.L_x_14143:
        /* <DEDUP_REMOVED lines=11> */
.L_x_14144:
[----:B------:R3:W5:Y:S01]  /*14c00*/  LDL.LU R5, [R1+0x50] ;  /* 0x0000500001057983 */ /* 0x0007620000300800 */
[----:B------:R3:W-:Y:S03]  /*14c10*/  SYNCS.ARRIVE.TRANS64.A1T0 RZ, [R4+URZ+0x13230], RZ ;  /* 0x013230ff04ff79a7 */ /* 0x0007e6000810003f */
[----:B01----:R3:W5:Y:S02]  /*14c20*/  LDL.LU R3, [R1+0x58] ;  /* 0x0000580001037983 */ /* 0x0037640000300800 */
        /* <DEDUP_REMOVED lines=13> */
[C---:B------:R-:W-:Y:S02]  /*14d00*/  IMAD R19, R5.reuse, UR5, R2 ;  /* 0x0000000505137c24 */ /* 0x040fe4000f8e0202 */
[----:B---3--:R-:W-:-:S04]  /*14d10*/  IMAD.WIDE.U32 R4, R5, UR4, RZ ;  /* 0x0000000405047c25 */ /* 0x008fc8000f8e00ff */
[----:B------:R-:W-:Y:S01]  /*14d20*/  IMAD.IADD R19, R5, 0x1, R19 ;  /* 0x0000000105137824 */ /* 0x000fe200078e0213 */
[----:B------:R0:W-:Y:S01]  /*14d30*/  STL.64 [R1], R4 ;  /* 0x0000000401007387 */ /* 0x0001e20000100a00 */
[----:B------:R-:W-:Y:S05]  /*14d40*/  @!P1 BRA `(.L_x_14146) ;  /* 0x0000000000409947 */ /* 0x000fea0003800000 */
[----:B------:R-:W-:Y:S01]  /*14d50*/  MOV R2, 0x0 ;  /* 0x0000000000027802 */ /* 0x000fe20000000f00 */
[----:B------:R-:W-:Y:S01]  /*14d60*/  ULDC.64 UR4, c[0x4][0x1b0] ;  /* 0x01006c0000047ab9 */ /* 0x000fe20000000a00 */
[----:B------:R-:W-:Y:S01]  /*14d70*/  ULDC.64 UR6, c[0x4][0x1b8] ;  /* 0x01006e0000067ab9 */ /* 0x000fe20000000a00 */
[----:B------:R-:W-:Y:S01]  /*14d80*/  ULDC.64 UR8, c[0x4][0x28] ;  /* 0x01000a0000087ab9 */ /* 0x000fe20000000a00 */
[----:B0-----:R-:W-:Y:S01]  /*14d90*/  IMAD.U32 R4, RZ, RZ, UR4 ;  /* 0x00000004ff047e24 */ /* 0x001fe2000f8e00ff */
[----:B------:R-:W-:Y:S01]  /*14da0*/  MOV R10, UR8 ;  /* 0x00000008000a7c02 */ /* 0x000fe20008000f00 */
[----:B------:R-:W0:Y:S01]  /*14db0*/  LDC.64 R2, c[0x4][R2] ;  /* 0x0100000002027b82 */ /* 0x000e220000000a00 */
[----:B------:R-:W-:Y:S02]  /*14dc0*/  IMAD.U32 R5, RZ, RZ, UR5 ;  /* 0x00000005ff057e24 */ /* 0x000fe4000f8e00ff */
[----:B----4-:R-:W-:Y:S02]  /*14dd0*/  IMAD.U32 R6, RZ, RZ, UR6 ;  /* 0x00000006ff067e24 */ /* 0x010fe4000f8e00ff */
[----:B------:R-:W-:-:S02]  /*14de0*/  IMAD.U32 R7, RZ, RZ, UR7 ;  /* 0x00000007ff077e24 */ /* 0x000fc4000f8e00ff */
[----:B------:R-:W-:Y:S02]  /*14df0*/  IMAD.U32 R11, RZ, RZ, UR9 ;  /* 0x00000009ff0b7e24 */ /* 0x000fe4000f8e00ff */
[----:B--2---:R-:W-:Y:S02]  /*14e00*/  IMAD.MOV.U32 R8, RZ, RZ, 0x70 ;  /* 0x00000070ff087424 */ /* 0x004fe400078e00ff */
[----:B------:R-:W-:Y:S02]  /*14e10*/  IMAD.MOV.U32 R12, RZ, RZ, 0x1 ;  /* 0x00000001ff0c7424 */ /* 0x000fe400078e00ff */
[----:B------:R-:W-:-:S07]  /*14e20*/  IMAD.MOV.U32 R13, RZ, RZ, RZ ;  /* 0x000000ffff0d7224 */ /* 0x000fce00078e00ff */
[----:B------:R-:W-:-:S07]  /*14e30*/  LEPC R20, `(.L_x_14146) ;  /* 0x000000001014794e */ /* 0x000fce0000000000 */
[----:B0-----:R-:W-:Y:S05]  /*14e40*/  CALL.ABS.NOINC R2 ;  /* 0x0000000002007343 */ /* 0x001fea0003c00000 */
.L_x_14146:
[----:B------:R-:W-:Y:S05]  /*14e50*/  BSYNC B6 ;  /* 0x0000000000067941 */ /* 0x000fea0003800000 */
.L_x_14145:
[----:B------:R-:W3:Y:S01]  /*14e60*/  LDL.LU.64 R20, [R1] ;  /* 0x0000000001147983 */ /* 0x000ee20000300a00 */
[----:B--2---:R-:W1:Y:S01]  /*14e70*/  LDC R9, c[0x0][0x448] ;  /* 0x00011200ff097b82 */ /* 0x004e620000000800 */
[----:B------:R-:W-:Y:S01]  /*14e80*/  IMAD.MOV.U32 R3, RZ, RZ, R19 ;  /* 0x000000ffff037224 */ /* 0x000fe200078e0013 */
[----:B------:R-:W-:Y:S01]  /*14e90*/  ULDC.64 UR4, c[0x0][0x2d8] ;  /* 0x0000b60000047ab9 */ /* 0x000fe20000000a00 */
[----:B------:R2:W5:Y:S01]  /*14ea0*/  LDL R10, [R1+0x60] ;  /* 0x00006000010a7983 */ /* 0x0005620000100800 */
[----:B------:R-:W-:Y:S01]  /*14eb0*/  ULDC.64 UR6, c[0x0][0x2e0] ;  /* 0x0000b80000067ab9 */ /* 0x000fe20000000a00 */
[----:B------:R-:W-:Y:S01]  /*14ec0*/  ULDC.64 UR8, c[0x0][0x280] ;  /* 0x0000a00000087ab9 */ /* 0x000fe20000000a00 */
[----:B------:R-:W-:-:S04]  /*14ed0*/  IMAD R26, R26, UR6, RZ ;  /* 0x000000061a1a7c24 */ /* 0x000fc8000f8e02ff */
[----:B------:R-:W-:Y:S01]  /*14ee0*/  IMAD R26, R18, UR7, R26 ;  /* 0x00000007121a7c24 */ /* 0x000fe2000f8e021a */
[----:B-1----:R-:W-:-:S13]  /*14ef0*/  ISETP.NE.AND P0, PT, R9, 0x1, PT ;  /* 0x000000010900780c */ /* 0x002fda0003f05270 */
[----:B------:R-:W1:Y:S08]  /*14f00*/  @P0 LDC R0, c[0x0][0x44c] ;  /* 0x00011300ff000b82 */ /* 0x000e700000000800 */
[----:B0-----:R-:W0:Y:S08]  /*14f10*/  @P0 LDC R5, c[0x0][0x450] ;  /* 0x00011400ff050b82 */ /* 0x001e300000000800 */
[----:B------:R-:W2:Y:S01]  /*14f20*/  @P0 LDC R8, c[0x0][0x450] ;  /* 0x00011400ff080b82 */ /* 0x000ea20000000800 */
[----:B---3--:R-:W-:-:S02]  /*14f30*/  IMAD.MOV.U32 R2, RZ, RZ, R20 ;  /* 0x000000ffff027224 */ /* 0x008fc400078e0014 */
[----:B------:R-:W3:Y:S02]  /*14f40*/  S2R R20, SR_TID.X ;  /* 0x0000000000147919 */ /* 0x000ee40000002100 */
[----:B------:R-:W-:-:S04]  /*14f50*/  IMAD.WIDE.U32 R2, R16, UR4, R2 ;  /* 0x0000000410027c25 */ /* 0x000fc8000f8e0002 */
[----:B------:R-:W-:Y:S01]  /*14f60*/  IMAD R3, R16, UR5, R3 ;  /* 0x0000000510037c24 */ /* 0x000fe2000f8e0203 */
[----:B------:R-:W-:Y:S01]  /*14f70*/  ULDC.64 UR4, c[0x0][0x2d0] ;  /* 0x0000b40000047ab9 */ /* 0x000fe20000000a00 */
[----:B------:R-:W-:Y:S01]  /*14f80*/  IMAD.WIDE.U32 R2, R18, UR6, R2 ;  /* 0x0000000612027c25 */ /* 0x000fe2000f8e0002 */
[----:B------:R-:W-:-:S03]  /*14f90*/  ULDC.64 UR6, c[0x0][0x2c8] ;  /* 0x0000b20000067ab9 */ /* 0x000fc60000000a00 */
[----:B------:R-:W-:Y:S01]  /*14fa0*/  IMAD.IADD R3, R3, 0x1, R26 ;  /* 0x0000000103037824 */ /* 0x000fe200078e021a */
[C---:B---3--:R-:W-:Y:S01]  /*14fb0*/  LOP3.LUT R21, R20.reuse, 0x7f, RZ, 0xc0, !PT ;  /* 0x0000007f14157812 */ /* 0x048fe200078ec0ff */
[----:B------:R-:W-:-:S03]  /*14fc0*/  IMAD.SHL.U32 R20, R20, 0x20, RZ ;  /* 0x0000002014147824 */ /* 0x000fc600078e00ff */
[----:B------:R-:W-:-:S04]  /*14fd0*/  SHF.R.U32.HI R21, RZ, 0x2, R21 ;  /* 0x00000002ff157819 */ /* 0x000fc80000011615 */
[----:B------:R-:W-:-:S05]  /*14fe0*/  LOP3.LUT R20, R21, 0x60, R20, 0xf8, !PT ;  /* 0x0000006015147812 */ /* 0x000fca00078ef814 */
[----:B----4-:R-:W-:Y:S02]  /*14ff0*/  IMAD R6, R25, 0xc0, R20 ;  /* 0x000000c019067824 */ /* 0x010fe400078e0214 */
[----:B------:R3:W5:Y:S02]  /*15000*/  LDL R20, [R1+0x5c] ;  /* 0x00005c0001147983 */ /* 0x0007640000100800 */
[----:B-1----:R-:W-:-:S04]  /*15010*/  @P0 IMAD.HI.U32 R0, R6, R0, RZ ;  /* 0x0000000006000227 */ /* 0x002fc800078e00ff */
[----:B------:R-:W-:Y:S01]  /*15020*/  IMAD.MOV.U32 R4, RZ, RZ, R6 ;  /* 0x000000ffff047224 */ /* 0x000fe200078e0006 */
[----:B0-----:R-:W-:-:S04]  /*15030*/  @P0 SHF.R.U32.HI R4, RZ, R5, R0 ;  /* 0x00000005ff040219 */ /* 0x001fc80000011600 */
[----:B------:R-:W-:-:S05]  /*15040*/  SHF.R.S32.HI R0, RZ, 0x1f, R4 ;  /* 0x0000001fff007819 */ /* 0x000fca0000011404 */
[----:B------:R-:W-:-:S04]  /*15050*/  IMAD R0, R0, UR4, RZ ;  /* 0x0000000400007c24 */ /* 0x000fc8000f8e02ff */
[C---:B------:R-:W-:Y:S01]  /*15060*/  IMAD R7, R4.reuse, UR5, R0 ;  /* 0x0000000504077c24 */ /* 0x040fe2000f8e0200 */
[C---:B------:R-:W-:Y:S01]  /*15070*/  IADD3 R0, -R4.reuse, RZ, RZ ;  /* 0x000000ff04007210 */ /* 0x040fe20007ffe1ff */
[----:B------:R-:W-:-:S04]  /*15080*/  IMAD.WIDE.U32 R4, R4, UR4, R2 ;  /* 0x0000000404047c25 */ /* 0x000fc8000f8e0002 */
[----:B------:R-:W-:Y:S02]  /*15090*/  IMAD R0, R9, R0, R6 ;  /* 0x0000000009007224 */ /* 0x000fe400078e0206 */
[----:B------:R-:W-:-:S03]  /*150a0*/  IMAD.IADD R5, R5, 0x1, R7 ;  /* 0x0000000105057824 */ /* 0x000fc600078e0207 */
[----:B------:R-:W-:Y:S01]  /*150b0*/  SHF.R.S32.HI R7, RZ, 0x1f, R0 ;  /* 0x0000001fff077819 */ /* 0x000fe20000011400 */
[----:B------:R-:W-:-:S04]  /*150c0*/  IMAD.WIDE.U32 R4, R0, UR6, R4 ;  /* 0x0000000600047c25 */ /* 0x000fc8000f8e0004 */
[----:B------:R-:W-:-:S04]  /*150d0*/  IMAD R7, R7, UR6, RZ ;  /* 0x0000000607077c24 */ /* 0x000fc8000f8e02ff */
[----:B------:R-:W-:Y:S02]  /*150e0*/  IMAD R0, R0, UR7, R7 ;  /* 0x0000000700007c24 */ /* 0x000fe4000f8e0207 */
[----:B------:R-:W0:Y:S01]  /*150f0*/  @P0 LDC R7, c[0x0][0x44c] ;  /* 0x00011300ff070b82 */ /* 0x000e220000000800 */
[----:B------:R-:W-:Y:S01]  /*15100*/  IADD3 R4, P1, R4, UR8, RZ ;  /* 0x0000000804047c10 */ /* 0x000fe2000ff3e0ff */
[----:B------:R-:W1:Y:S03]  /*15110*/  S2R R21, SR_TID.X ;  /* 0x0000000000157919 */ /* 0x000e660000002100 */
[----:B------:R-:W-:Y:S01]  /*15120*/  IADD3.X R0, R5, UR9, R0, P1, !PT ;  /* 0x0000000905007c10 */ /* 0x000fe20008ffe400 */
[----:B------:R-:W-:-:S04]  /*15130*/  VIADD R5, R6, 0x80 ;  /* 0x0000008006057836 */ /* 0x000fc80000000000 */
[----:B------:R-:W-:Y:S02]  /*15140*/  IMAD.MOV.U32 R6, RZ, RZ, R5 ;  /* 0x000000ffff067224 */ /* 0x000fe400078e0005 */
[----:B0-----:R-:W-:-:S05]  /*15150*/  @P0 IMAD.HI.U32 R7, R5, R7, RZ ;  /* 0x0000000705070227 */ /* 0x001fca00078e00ff */
[----:B--2---:R-:W-:-:S05]  /*15160*/  @P0 SHF.R.U32.HI R6, RZ, R8, R7 ;  /* 0x00000008ff060219 */ /* 0x004fca0000011607 */
[----:B------:R-:W-:-:S04]  /*15170*/  IMAD.MOV R7, RZ, RZ, -R6 ;  /* 0x000000ffff077224 */ /* 0x000fc800078e0a06 */
[----:B------:R-:W-:Y:S01]  /*15180*/  IMAD R5, R9, R7, R5 ;  /* 0x0000000709057224 */ /* 0x000fe200078e0205 */
[----:B------:R-:W-:Y:S01]  /*15190*/  SHF.R.S32.HI R7, RZ, 0x1f, R6 ;  /* 0x0000001fff077819 */ /* 0x000fe20000011406 */
[----:B------:R-:W-:-:S04]  /*151a0*/  IMAD.WIDE.U32 R2, R6, UR4, R2 ;  /* 0x0000000406027c25 */ /* 0x000fc8000f8e0002 */
[----:B------:R-:W-:Y:S01]  /*151b0*/  IMAD R7, R7, UR4, RZ ;  /* 0x0000000407077c24 */ /* 0x000fe2000f8e02ff */
[----:B------:R-:W-:-:S03]  /*151c0*/  ULDC UR4, c[0x0][0x2b8] ;  /* 0x0000ae0000047ab9 */ /* 0x000fc60000000800 */
[----:B------:R-:W-:Y:S01]  /*151d0*/  IMAD R7, R6, UR5, R7 ;  /* 0x0000000506077c24 */ /* 0x000fe2000f8e0207 */
[----:B------:R-:W-:Y:S01]  /*151e0*/  SHF.R.S32.HI R6, RZ, 0x1f, R5 ;  /* 0x0000001fff067819 */ /* 0x000fe20000011405 */
[----:B-1----:R-:W-:Y:S02]  /*151f0*/  IMAD.SHL.U32 R18, R21, 0x10, RZ ;  /* 0x0000001015127824 */ /* 0x002fe400078e00ff */
[----:B------:R-:W-:Y:S02]  /*15200*/  IMAD.IADD R3, R3, 0x1, R7 ;  /* 0x0000000103037824 */ /* 0x000fe400078e0207 */
[----:B------:R-:W-:Y:S02]  /*15210*/  IMAD R6, R6, UR6, RZ ;  /* 0x0000000606067c24 */ /* 0x000fe4000f8e02ff */
[----:B------:R-:W-:Y:S01]  /*15220*/  IMAD.WIDE.U32 R2, R5, UR6, R2 ;  /* 0x0000000605027c25 */ /* 0x000fe2000f8e0002 */
[----:B------:R-:W-:-:S03]  /*15230*/  LOP3.LUT R18, R18, 0x30, RZ, 0xc0, !PT ;  /* 0x0000003012127812 */ /* 0x000fc600078ec0ff */
[----:B------:R-:W-:Y:S01]  /*15240*/  IMAD R6, R5, UR7, R6 ;  /* 0x0000000705067c24 */ /* 0x000fe2000f8e0206 */
[----:B------:R-:W-:Y:S02]  /*15250*/  IADD3 R5, P1, R2, UR8, RZ ;  /* 0x0000000802057c10 */ /* 0x000fe4000ff3e0ff */
[----:B------:R-:W-:Y:S01]  /*15260*/  ISETP.GE.AND P0, PT, R18, UR4, PT ;  /* 0x0000000412007c0c */ /* 0x000fe2000bf06270 */
[----:B------:R-:W-:Y:S01]  /*15270*/  UMOV UR4, 0xffffffff ;  /* 0xffffffff00047882 */ /* 0x000fe20000000000 */
[----:B------:R-:W-:Y:S02]  /*15280*/  LOP3.LUT R21, R21, 0x7f, RZ, 0xc0, !PT ;  /* 0x0000007f15157812 */ /* 0x000fe400078ec0ff */
[----:B------:R-:W-:Y:S02]  /*15290*/  IADD3.X R3, R3, UR9, R6, P1, !PT ;  /* 0x0000000903037c10 */ /* 0x000fe40008ffe406 */
[----:B------:R-:W-:Y:S01]  /*152a0*/  SHF.R.U32.HI R19, RZ, 0x2, R21 ;  /* 0x00000002ff137819 */ /* 0x000fe20000011615 */
[----:B---3--:R-:W-:Y:S06]  /*152b0*/  BRA.DIV UR4, `(.L_x_14147) ;  /* 0x0000004e04b47947 */ /* 0x008fec000b800000 */
[----:B------:R-:W0:Y:S01]  /*152c0*/  SHFL.IDX PT, R6, R4, RZ, 0x1c1f ;  /* 0x001c1fff04067589 */ /* 0x000e2200000e0000 */
[----:B-----5:R-:W-:Y:S02]  /*152d0*/  IMAD R2, R20, R9, RZ ;  /* 0x0000000914027224 */ /* 0x020fe400078e02ff */
[----:B------:R-:W-:Y:S01]  /*152e0*/  IMAD R25, R25, 0xc0, R19 ;  /* 0x000000c019197824 */ /* 0x000fe200078e0213 */
[----:B------:R-:W1:Y:S04]  /*152f0*/  SHFL.IDX PT, R7, R0, RZ, 0x1c1f ;  /* 0x001c1fff00077589 */ /* 0x000e6800000e0000 */
[----:B------:R-:W-:-:S13]  /*15300*/  ISETP.GE.AND P2, PT, R25, R2, PT ;  /* 0x000000021900720c */ /* 0x000fda0003f46270 */
[----:B0-----:R-:W-:-:S05]  /*15310*/  @!P2 IADD3 R6, P1, R18, R6, RZ ;  /* 0x000000061206a210 */ /* 0x001fca0007f3e0ff */
[----:B-1----:R-:W-:-:S05]  /*15320*/  @!P2 IMAD.X R7, RZ, RZ, R7, P1 ;  /* 0x000000ffff07a224 */ /* 0x002fca00008e0607 */
[----:B------:R-:W-:Y:S01]  /*15330*/  @!PT LDS RZ, [RZ] ;  /* 0x00000000fffff984 */ /* 0x000fe20000000800 */
        /* <DEDUP_REMOVED lines=14> */
[----:B------:R-:W1:Y:S04]  /*15420*/  SHFL.IDX PT, R6, R0, 0x2, 0x1c1f ;  /* 0x005c1f0000067f89 */ /* 0x000e6800000e0000 */
[----:B------:R-:W-:Y:S07]  /*15430*/  SHFL.IDX PT, R0, R0, 0x3, 0x1c1f ;  /* 0x007c1f0000007f89 */ /* 0x000fee00000e0000 */
[----:B0-----:R-:W-:-:S05]  /*15440*/  @!P1 IADD3 R7, P2, R18, R7, RZ ;  /* 0x0000000712079210 */ /* 0x001fca0007f5e0ff */
[----:B-1----:R-:W-:-:S05]  /*15450*/  @!P1 IMAD.X R6, RZ, RZ, R6, P2 ;  /* 0x000000ffff069224 */ /* 0x002fca00010e0606 */
[----:B------:R-:W-:-:S04]  /*15460*/  @!P1 LOP3.LUT R7, R7, R6, RZ, 0x3c, !PT ;  /* 0x0000000607079212 */ /* 0x000fc800078e3cff */
[----:B------:R-:W-:-:S04]  /*15470*/  @!P1 LOP3.LUT R6, R7, R6, RZ, 0x3c, !PT ;  /* 0x0000000607069212 */ /* 0x000fc800078e3cff */
[----:B------:R-:W-:-:S05]  /*15480*/  @!P1 LOP3.LUT R7, R7, R6, RZ, 0x3c, !PT ;  /* 0x0000000607079212 */ /* 0x000fca00078e3cff */
[----:B------:R0:W-:Y:S04]  /*15490*/  @!P1 LDGSTS.E.BYPASS.LTC128B.128 [R10+0xc000], desc[UR40][R6.64], !P0 ;  /* 0x0c000000060a9fae */ /* 0x0001e8000c101d68 */
[----:B0-----:R0:W1:Y:S02]  /*154a0*/  SHFL.IDX PT, R6, R4, 0x3, 0x1c1f ;  /* 0x007c1f0004067f89 */ /* 0x00106400000e0000 */
[----:B0-----:R-:W-:-:S05]  /*154b0*/  VIADD R4, R25, 0x80 ;  /* 0x0000008019047836 */ /* 0x001fca0000000000 */
[----:B------:R-:W-:Y:S01]  /*154c0*/  ISETP.GE.AND P1, PT, R4, R2, PT ;  /* 0x000000020400720c */ /* 0x000fe20003f26270 */
[----:B------:R-:W-:-:S05]  /*154d0*/  VIADD R4, R25, 0x60 ;  /* 0x0000006019047836 */ /* 0x000fca0000000000 */
[----:B------:R-:W-:Y:S02]  /*154e0*/  ISETP.GE.AND P2, PT, R4, R2, PT ;  /* 0x000000020400720c */ /* 0x000fe40003f46270 */
[----:B------:R-:W-:Y:S04]  /*154f0*/  SHFL.IDX PT, R4, R3, RZ, 0x1c1f ;  /* 0x001c1fff03047589 */ /* 0x000fe800000e0000 */
[----:B------:R-:W-:Y:S07]  /*15500*/  SHFL.IDX PT, R3, R3, 0x1, 0x1c1f ;  /* 0x003c1f0003037f89 */ /* 0x000fee00000e0000 */
[----:B-1----:R-:W-:-:S05]  /*15510*/  @!P2 IADD3 R6, P3, R18, R6, RZ ;  /* 0x000000061206a210 */ /* 0x002fca0007f7e0ff */
[----:B------:R-:W-:Y:S02]  /*15520*/  @!P2 IMAD.X R7, RZ, RZ, R0, P3 ;  /* 0x000000ffff07a224 */ /* 0x000fe400018e0600 */
[----:B------:R-:W0:Y:S04]  /*15530*/  SHFL.IDX PT, R0, R5, RZ, 0x1c1f ;  /* 0x001c1fff05007589 */ /* 0x000e2800000e0000 */
[----:B------:R1:W-:Y:S04]  /*15540*/  @!P2 LDGSTS.E.BYPASS.LTC128B.128 [R10+0xc800], desc[UR40][R6.64], !P0 ;  /* 0x0c800000060aafae */ /* 0x0003e8000c101d68 */
[----:B------:R-:W2:Y:S01]  /*15550*/  SHFL.IDX PT, R5, R5, 0x1, 0x1c1f ;  /* 0x003c1f0005057f89 */ /* 0x000ea200000e0000 */
[----:B0-----:R-:W-:-:S05]  /*15560*/  @!P1 IADD3 R0, P3, R18, R0, RZ ;  /* 0x0000000012009210 */ /* 0x001fca0007f7e0ff */
[----:B------:R-:W-:Y:S02]  /*15570*/  @!P1 IMAD.X R4, RZ, RZ, R4, P3 ;  /* 0x000000ffff049224 */ /* 0x000fe400018e0604 */
[----:B-1----:R-:W-:Y:S02]  /*15580*/  @!P1 IMAD.MOV.U32 R6, RZ, RZ, R0 ;  /* 0x000000ffff069224 */ /* 0x002fe400078e0000 */
[----:B------:R-:W-:-:S05]  /*15590*/  @!P1 IMAD.MOV.U32 R7, RZ, RZ, R4 ;  /* 0x000000ffff079224 */ /* 0x000fca00078e0004 */
[----:B--2---:R0:W-:Y:S02]  /*155a0*/  @!P1 LDGSTS.E.BYPASS.LTC128B.128 [R10+0xd000], desc[UR40][R6.64], !P0 ;  /* 0x0d000000060a9fae */ /* 0x0041e4000c101d68 */
.L_x_14289:
        /* <DEDUP_REMOVED lines=10> */
.L_x_14148:
[----:B------:R-:W-:Y:S02]  /*15650*/  PLOP3.LUT P1, PT, P1, P0, PT, 0xa2, 0x0 ;  /* 0x000000000000781c */ /* 0x000fe40000f21472 */
[----:B------:R-:W-:-:S08]  /*15660*/  @P0 R2UR P1, UR4, R17 ;  /* 0x00000000110402ca */ /* 0x000fd00000020000 */
[----:B------:R-:W-:-:S05]  /*15670*/  @P0 PLOP3.LUT P0, PT, P1, PT, PT, 0x80, 0x0 ;  /* 0x000000000000081c */ /* 0x000fca0000f0f070 */
[----:B------:R-:W-:Y:S01]  /*15680*/  @!P1 SYNCS.ARRIVE.TRANS64.RED.A0T1 RZ, [UR4+0x13200], RZ ;  /* 0x013200ffffff99a7 */ /* 0x000fe20008200404 */
[----:B------:R-:W-:Y:S07]  /*15690*/  @!P1 ARRIVES.LDGSTSBAR.64.TRANSCNT [UR4+0x13200] ;  /* 0x01320000ff0099b0 */ /* 0x000fee0008000a84 */
[----:B------:R-:W-:Y:S05]  /*156a0*/  @P0 BRA.U.ANY `(.L_x_14148) ;  /* 0xfffffffd00e80947 */ /* 0x000fea000393ffff */
[----:B-1----:R-:W2:Y:S02]  /*156b0*/  LDL.LU R2, [R1+0x64] ;  /* 0x0000640001027983 */ /* 0x002ea40000300800 */
[----:B--2---:R-:W-:-:S04]  /*156c0*/  IADD3 R2, R2, 0x1, RZ ;  /* 0x0000000102027810 */ /* 0x004fc80007ffe0ff */
[----:B------:R-:W-:Y:S01]  /*156d0*/  LEA.HI R0, R2, R2, RZ, 0x1 ;  /* 0x0000000202007211 */ /* 0x000fe200078f08ff */
[----:B------:R1:W-:Y:S03]  /*156e0*/  STL [R1+0x64], R2 ;  /* 0x0000640201007387 */ /* 0x0003e60000100800 */
        /* <DEDUP_REMOVED lines=8> */
.L_x_14290:
[----:B------:R-:W-:Y:S05]  /*15770*/  BSYNC B0 ;  /* 0x0000000000007941 */ /* 0x000fea0003800000 */
.L_x_14149:
[----:B------:R-:W1:Y:S04]  /*15780*/  LDL.LU R3, [R1+0x4c] ;  /* 0x00004c0001037983 */ /* 0x000e680000300800 */
[----:B------:R-:W2:Y:S01]  /*15790*/  LDL R2, [R1+0x30] ;  /* 0x0000300001027983 */ /* 0x000ea20000100800 */
[----:B-1----:R-:W-:-:S05]  /*157a0*/  VIADD R0, R3, 0xfffffffe ;  /* 0xfffffffe03007836 */ /* 0x002fca0000000000 */
[----:B--2---:R-:W-:-:S13]  /*157b0*/  ISETP.GE.AND P0, PT, R0, R2, PT ;  /* 0x000000020000720c */ /* 0x004fda0003f06270 */
[----:B------:R-:W-:Y:S05]  /*157c0*/  @!P0 BRA `(.L_x_14151) ;  /* 0x00000014008c8947 */ /* 0x000fea0003800000 */
[----:B------:R1:W-:Y:S04]  /*157d0*/  STL [R1+0xc], R0 ;  /* 0x00000c0001007387 */ /* 0x0003e80000100800 */
[----:B------:R1:W5:Y:S04]  /*157e0*/  LDL.LU R20, [R1+0x8] ;  /* 0x0000080001147983 */ /* 0x0003680000300800 */
[----:B------:R1:W5:Y:S02]  /*157f0*/  LDL.LU R21, [R1+0x18] ;  /* 0x0000180001157983 */ /* 0x0003640000300800 */
.L_x_14171:
[----:B------:R-:W2:Y:S04]  /*15800*/  LDL R3, [R1+0x28] ;  /* 0x0000280001037983 */ /* 0x000ea80000100800 */
[----:B---3--:R-:W3:Y:S04]  /*15810*/  LDL R11, [R1+0x2c] ;  /* 0x00002c00010b7983 */ /* 0x008ee80000100800 */
[----:B------:R-:W4:Y:S04]  /*15820*/  LDL R9, [R1+0x14] ;  /* 0x0000140001097983 */ /* 0x000f280000100800 */
[----:B------:R-:W2:Y:S01]  /*15830*/  LDL.LU R13, [R1+0xc] ;  /* 0x00000c00010d7983 */ /* 0x000ea20000300800 */
[----:B-1----:R-:W1:Y:S01]  /*15840*/  S2R R0, SR_TID.X ;  /* 0x0000000000007919 */ /* 0x002e620000002100 */
[----:B------:R-:W0:Y:S01]  /*15850*/  S2R R4, SR_TID.X ;  /* 0x0000000000047919 */ /* 0x000e220000002100 */
[----:B------:R-:W0:Y:S01]  /*15860*/  S2R R8, SR_TID.X ;  /* 0x0000000000087919 */ /* 0x000e220000002100 */
[----:B------:R-:W-:Y:S05]  /*15870*/  YIELD ;  /* 0x0000000000007946 */ /* 0x000fea0003800000 */
[----:B------:R-:W-:Y:S01]  /*15880*/  ULDC.64 UR4, c[0x0][0x428] ;  /* 0x00010a0000047ab9 */ /* 0x000fe20000000a00 */
[----:B------:R-:W-:Y:S01]  /*15890*/  ULDC.64 UR6, c[0x0][0x418] ;  /* 0x0001060000067ab9 */ /* 0x000fe20000000a00 */
[----:B------:R-:W4:Y:S04]  /*158a0*/  LDL R14, [R1+0x30] ;  /* 0x00003000010e7983 */ /* 0x000f280000100800 */
[----:B------:R-:W4:Y:S01]  /*158b0*/  LDL R12, [R1+0x74] ;  /* 0x00007400010c7983 */ /* 0x000f220000100800 */
[----:B-1----:R-:W-:-:S02]  /*158c0*/  LOP3.LUT R2, R0, 0x7f, RZ, 0xc0, !PT ;  /* 0x0000007f00027812 */ /* 0x002fc400078ec0ff */
[----:B------:R-:W1:Y:S02]  /*158d0*/  LDC R0, c[0x0][0x430] ;  /* 0x00010c00ff007b82 */ /* 0x000e640000000800 */
[----:B------:R-:W-:Y:S01]  /*158e0*/  SHF.R.U32.HI R2, RZ, 0x2, R2 ;  /* 0x00000002ff027819 */ /* 0x000fe20000011602 */
[----:B0-----:R-:W-:-:S05]  /*158f0*/  IMAD.SHL.U32 R6, R4, 0x20, RZ ;  /* 0x0000002004067824 */ /* 0x001fca00078e00ff */
[----:B------:R-:W-:Y:S02]  /*15900*/  LOP3.LUT R6, R2, 0x60, R6, 0xf8, !PT ;  /* 0x0000006002067812 */ /* 0x000fe400078ef806 */
[----:B------:R-:W0:Y:S01]  /*15910*/  S2R R2, SR_TID.X ;  /* 0x0000000000027919 */ /* 0x000e220000002100 */
[----:B-1----:R-:W-:-:S13]  /*15920*/  ISETP.NE.AND P0, PT, R0, 0x1, PT ;  /* 0x000000010000780c */ /* 0x002fda0003f05270 */
[----:B------:R-:W1:Y:S08]  /*15930*/  @P0 LDC R5, c[0x0][0x434] ;  /* 0x00010d00ff050b82 */ /* 0x000e700000000800 */
[----:B------:R-:W1:Y:S01]  /*15940*/  @P0 LDC R4, c[0x0][0x438] ;  /* 0x00010e00ff040b82 */ /* 0x000e620000000800 */
[----:B0-----:R-:W-:Y:S01]  /*15950*/  LOP3.LUT R2, R2, 0x7f, RZ, 0xc0, !PT ;  /* 0x0000007f02027812 */ /* 0x001fe200078ec0ff */
[----:B------:R-:W-:-:S03]  /*15960*/  IMAD.SHL.U32 R10, R8, 0x20, RZ ;  /* 0x00000020080a7824 */ /* 0x000fc600078e00ff */
[----:B------:R-:W-:-:S04]  /*15970*/  SHF.R.U32.HI R7, RZ, 0x2, R2 ;  /* 0x00000002ff077819 */ /* 0x000fc80000011602 */
[----:B------:R-:W-:Y:S02]  /*15980*/  LOP3.LUT R10, R7, 0x60, R10, 0xf8, !PT ;  /* 0x00000060070a7812 */ /* 0x000fe400078ef80a */
[----:B------:R-:W0:Y:S02]  /*15990*/  @P0 LDC R7, c[0x0][0x434] ;  /* 0x00010d00ff070b82 */ /* 0x000e240000000800 */
[----:B------:R-:W-:-:S04]  /*159a0*/  LOP3.LUT R10, R10, 0x80, RZ, 0xfc, !PT ;  /* 0x000000800a0a7812 */ /* 0x000fc800078efcff */
[----:B------:R-:W-:Y:S01]  /*159b0*/  ISETP.GT.U32.AND P1, PT, R10, 0x9f, PT ;  /* 0x0000009f0a00780c */ /* 0x000fe20003f24070 */
[----:B--2---:R-:W-:-:S04]  /*159c0*/  IMAD R3, R13, 0xa0, R3 ;  /* 0x000000a00d037824 */ /* 0x004fc800078e0203 */
[----:B------:R-:W-:-:S04]  /*159d0*/  IMAD.IADD R6, R6, 0x1, R3 ;  /* 0x0000000106067824 */ /* 0x000fc800078e0203 */
[----:B-1----:R-:W-:-:S04]  /*159e0*/  @P0 IMAD.HI.U32 R5, R6, R5, RZ ;  /* 0x0000000506050227 */ /* 0x002fc800078e00ff */
[----:B------:R-:W-:Y:S01]  /*159f0*/  IMAD.MOV.U32 R2, RZ, RZ, R6 ;  /* 0x000000ffff027224 */ /* 0x000fe200078e0006 */
[----:B------:R-:W-:Y:S02]  /*15a00*/  @P0 SHF.R.U32.HI R2, RZ, R4, R5 ;  /* 0x00000004ff020219 */ /* 0x000fe40000011605 */
[----:B------:R-:W1:Y:S01]  /*15a10*/  @P0 LDC R4, c[0x0][0x438] ;  /* 0x00010e00ff040b82 */ /* 0x000e620000000800 */
[----:B------:R-:W-:-:S04]  /*15a20*/  IMAD.IADD R3, R10, 0x1, R3 ;  /* 0x000000010a037824 */ /* 0x000fc800078e0203 */
[----:B0-----:R-:W-:-:S04]  /*15a30*/  @P0 IMAD.HI.U32 R7, R3, R7, RZ ;  /* 0x0000000703070227 */ /* 0x001fc800078e00ff */
[----:B------:R-:W-:Y:S02]  /*15a40*/  IMAD.MOV.U32 R5, RZ, RZ, R3 ;  /* 0x000000ffff057224 */ /* 0x000fe400078e0003 */
[----:B------:R-:W-:-:S04]  /*15a50*/  IMAD.MOV R8, RZ, RZ, -R2 ;  /* 0x000000ffff087224 */ /* 0x000fc800078e0a02 */
[----:B------:R-:W-:Y:S01]  /*15a60*/  IMAD R8, R0, R8, R6 ;  /* 0x0000000800087224 */ /* 0x000fe200078e0206 */
[----:B-1----:R-:W-:-:S04]  /*15a70*/  @P0 SHF.R.U32.HI R5, RZ, R4, R7 ;  /* 0x00000004ff050219 */ /* 0x002fc80000011607 */
[----:B------:R-:W-:-:S05]  /*15a80*/  IADD3 R4, -R5, RZ, RZ ;  /* 0x000000ff05047210 */ /* 0x000fca0007ffe1ff */
        /* <DEDUP_REMOVED lines=8> */
[----:B------:R-:W2:Y:S01]  /*15b10*/  LDG.E R10, desc[UR40][R10.64] ;  /* 0x000000280a0a7981 */ /* 0x000ea2000c1e1900 */
[--C-:B------:R-:W-:Y:S01]  /*15b20*/  @!P1 SHF.R.S32.HI R3, RZ, 0x1f, R5.reuse ;  /* 0x0000001fff039819 */ /* 0x100fe20000011405 */
[----:B------:R-:W-:-:S04]  /*15b30*/  @!P1 IMAD.MOV.U32 R2, RZ, RZ, R5 ;  /* 0x000000ffff029224 */ /* 0x000fc800078e0005 */
[----:B------:R-:W-:-:S04]  /*15b40*/  @!P1 IMAD.WIDE.U32 R2, R9, UR4, R2 ;  /* 0x0000000409029c25 */ /* 0x000fc8000f8e0002 */
[----:B------:R-:W-:Y:S01]  /*15b50*/  @!P1 IMAD.IADD R3, R4, 0x1, R3 ;  /* 0x0000000104039824 */ /* 0x000fe200078e0203 */
[----:B------:R-:W-:Y:S01]  /*15b60*/  @!P1 LEA R4, P0, R2, UR6, 0x2 ;  /* 0x0000000602049c11 */ /* 0x000fe2000f8010ff */
[----:B------:R-:W-:-:S03]  /*15b70*/  IMAD.MOV.U32 R9, RZ, RZ, RZ ;  /* 0x000000ffff097224 */ /* 0x000fc600078e00ff */
[----:B------:R-:W-:Y:S01]  /*15b80*/  @!P1 LEA.HI.X R5, R2, UR7, R3, 0x2, P0 ;  /* 0x0000000702059c11 */ /* 0x000fe200080f1403 */
[----:B-----5:R-:W-:Y:S02]  /*15b90*/  VIADD R3, R20, 0x1 ;  /* 0x0000000114037836 */ /* 0x020fe40000000000 */
[----:B------:R-:W-:Y:S02]  /*15ba0*/  IMAD.MOV.U32 R2, RZ, RZ, R13 ;  /* 0x000000ffff027224 */ /* 0x000fe400078e000d */
[----:B------:R2:W5:Y:S01]  /*15bb0*/  @!P1 LDG.E R9, desc[UR40][R4.64] ;  /* 0x0000002804099981 */ /* 0x000562000c1e1900 */
[----:B------:R-:W-:Y:S02]  /*15bc0*/  ISETP.NE.AND P0, PT, R3, 0x2, PT ;  /* 0x000000020300780c */ /* 0x000fe40003f05270 */
[----:B------:R-:W-:Y:S02]  /*15bd0*/  ISETP.GT.AND P1, PT, R2, R14, PT ;  /* 0x0000000e0200720c */ /* 0x000fe40003f24270 */
[----:B------:R-:W-:Y:S01]  /*15be0*/  SEL R2, RZ, 0x1, P0 ;  /* 0x00000001ff027807 */ /* 0x000fe20000000000 */
[----:B------:R-:W-:Y:S01]  /*15bf0*/  VIADD R13, R13, 0xffffffff ;  /* 0xffffffff0d0d7836 */ /* 0x000fe20000000000 */
[----:B------:R-:W-:-:S02]  /*15c00*/  SEL R3, R3, RZ, P0 ;  /* 0x000000ff03037207 */ /* 0x000fc40000000000 */
[----:B------:R-:W-:Y:S02]  /*15c10*/  LOP3.LUT R2, R21, R2, RZ, 0x3c, !PT ;  /* 0x0000000215027212 */ /* 0x000fe400078e3cff */
[----:B------:R0:W-:Y:S04]  /*15c20*/  STL [R1+0xc], R13 ;  /* 0x00000c0d01007387 */ /* 0x0001e80000100800 */
[----:B------:R0:W-:Y:S04]  /*15c30*/  STL [R1+0x18], R2 ;  /* 0x0000180201007387 */ /* 0x0001e80000100800 */
[----:B------:R0:W-:Y:S01]  /*15c40*/  STL [R1+0x8], R3 ;  /* 0x0000080301007387 */ /* 0x0001e20000100800 */
[----:B------:R-:W-:-:S02]  /*15c50*/  ISETP.NE.AND P2, PT, R12, 0x3, PT ;  /* 0x000000030c00780c */ /* 0x000fc40003f45270 */
[----:B--2---:R-:W-:-:S05]  /*15c60*/  SHF.R.S32.HI R4, RZ, 0x1f, R10 ;  /* 0x0000001fff047819 */ /* 0x004fca000001140a */
[----:B------:R0:W-:Y:S06]  /*15c70*/  STL [R1], R4 ;  /* 0x0000000401007387 */ /* 0x0001ec0000100800 */
[----:B------:R-:W-:Y:S05]  /*15c80*/  @!P2 BRA `(.L_x_14152) ;  /* 0x000000000004a947 */ /* 0x000fea0003800000 */
[----:B------:R-:W-:Y:S01]  /*15c90*/  BPT.TRAP 0x1 ;  /* 0x000000040000795c */ /* 0x000fe20000300000 */
.L_x_14152:
[----:B------:R-:W-:Y:S01]  /*15ca0*/  IMAD R6, R3, 0x8, R17 ;  /* 0x0000000803067824 */ /* 0x000fe200078e0211 */
[----:B0-----:R-:W-:Y:S01]  /*15cb0*/  SHF.L.U32 R2, R2, 0x1f, RZ ;  /* 0x0000001f02027819 */ /* 0x001fe200000006ff */
[----:B------:R-:W-:Y:S01]  /*15cc0*/  BSSY B0, `(.L_x_14153) ;  /* 0x0000005000007945 */ /* 0x000fe20003800000 */
[----:B------:R-:W-:Y:S02]  /*15cd0*/  SHF.R.S32.HI R25, RZ, 0x1f, R8 ;  /* 0x0000001fff197819 */ /* 0x000fe40000011408 */
[----:B------:R-:W0:Y:S01]  /*15ce0*/  SYNCS.PHASECHK.TRANS64.TRYWAIT P0, [R6+URZ+0x13280], R2 ;  /* 0x01328002060075a7 */ /* 0x000e22000800017f */
[----:B------:R1:W-:Y:S02]  /*15cf0*/  STL [R1+0x4], R2 ;  /* 0x0000040201007387 */ /* 0x0003e40000100800 */
[----:B01----:R-:W-:Y:S05]  /*15d00*/  @!P0 BRA `(.L_x_14154) ;  /* 0x0000004c000c8947 */ /* 0x003fea0003800000 */
.L_x_14291:
[----:B------:R-:W-:Y:S05]  /*15d10*/  BSYNC B0 ;  /* 0x0000000000007941 */ /* 0x000fea0003800000 */
.L_x_14153:
[----:B------:R-:W2:Y:S01]  /*15d20*/  LDL R5, [R1] ;  /* 0x0000000001057983 */ /* 0x000ea20000100800 */
[----:B------:R-:W-:Y:S01]  /*15d30*/  ULDC.64 UR4, c[0x0][0x328] ;  /* 0x0000ca0000047ab9 */ /* 0x000fe20000000a00 */
[----:B------:R-:W-:Y:S02]  /*15d40*/  ULDC.64 UR6, c[0x0][0x338] ;  /* 0x0000ce0000067ab9 */ /* 0x000fe40000000a00 */
[----:B------:R-:W3:Y:S01]  /*15d50*/  LDL R13, [R1+0x8] ;  /* 0x00000800010d7983 */ /* 0x000ee20000100800 */
[----:B------:R-:W-:-:S03]  /*15d60*/  IMAD R4, R25, UR4, RZ ;  /* 0x0000000419047c24 */ /* 0x000fc6000f8e02ff */
[----:B------:R-:W3:Y:S01]  /*15d70*/  LDL R14, [R1+0x3c] ;  /* 0x00003c00010e7983 */ /* 0x000ee20000100800 */
[C---:B------:R-:W-:Y:S01]  /*15d80*/  IMAD R4, R8.reuse, UR5, R4 ;  /* 0x0000000508047c24 */ /* 0x040fe2000f8e0204 */
[----:B------:R-:W-:Y:S01]  /*15d90*/  SHF.R.S32.HI R26, RZ, 0x1f, R0 ;  /* 0x0000001fff1a7819 */ /* 0x000fe20000011400 */
[----:B0-----:R-:W-:Y:S01]  /*15da0*/  IMAD.WIDE.U32 R2, R8, UR4, RZ ;  /* 0x0000000408027c25 */ /* 0x001fe2000f8e00ff */
[----:B------:R-:W0:Y:S01]  /*15db0*/  S2R R11, SR_TID.X ;  /* 0x00000000000b7919 */ /* 0x000e220000002100 */
[----:B-----5:R-:W-:Y:S01]  /*15dc0*/  SHF.R.S32.HI R29, RZ, 0x1f, R9 ;  /* 0x0000001fff1d7819 */ /* 0x020fe20000011409 */
[----:B------:R-:W1:Y:S01]  /*15dd0*/  LDC R12, c[0x0][0x2f4] ;  /* 0x0000bd00ff0c7b82 */ /* 0x000e620000000800 */
[----:B------:R-:W-:Y:S02]  /*15de0*/  IMAD.IADD R3, R3, 0x1, R4 ;  /* 0x0000000103037824 */ /* 0x000fe400078e0204 */
[----:B------:R-:W-:-:S04]  /*15df0*/  IMAD.WIDE.U32 R2, R10, UR6, R2 ;  /* 0x000000060a027c25 */ /* 0x000fc8000f8e0002 */
[----:B------:R-:W-:-:S04]  /*15e00*/  IMAD R7, R26, UR4, RZ ;  /* 0x000000041a077c24 */ /* 0x000fc8000f8e02ff */
[----:B------:R-:W-:Y:S02]  /*15e10*/  IMAD R7, R0, UR5, R7 ;  /* 0x0000000500077c24 */ /* 0x000fe4000f8e0207 */
[----:B0-----:R-:W-:-:S05]  /*15e20*/  IMAD.SHL.U32 R11, R11, 0x10, RZ ;  /* 0x000000100b0b7824 */ /* 0x001fca00078e00ff */
[----:B------:R-:W-:-:S04]  /*15e30*/  LOP3.LUT R11, R11, 0x30, RZ, 0xc0, !PT ;  /* 0x000000300b0b7812 */ /* 0x000fc800078ec0ff */
[----:B-1----:R-:W-:Y:S01]  /*15e40*/  ISETP.GE.AND P2, PT, R11, R12, PT ;  /* 0x0000000c0b00720c */ /* 0x002fe20003f46270 */
[----:B--2---:R-:W-:-:S04]  /*15e50*/  IMAD R4, R5, UR6, RZ ;  /* 0x0000000605047c24 */ /* 0x004fc8000f8e02ff */
[----:B------:R-:W-:-:S05]  /*15e60*/  IMAD R4, R10, UR7, R4 ;  /* 0x000000070a047c24 */ /* 0x000fca000f8e0204 */
        /* <DEDUP_REMOVED lines=18> */
[----:B---3--:R-:W-:Y:S01]  /*15f90*/  IMAD R7, R13, 0x2800, R14 ;  /* 0x000028000d077824 */ /* 0x008fe200078e020e */
[----:B------:R-:W-:Y:S07]  /*15fa0*/  BRA.DIV UR4, `(.L_x_14155) ;  /* 0x0000004a047c7947 */ /* 0x000fee000b800000 */
[----:B------:R-:W0:Y:S01]  /*15fb0*/  S2R R3, SR_TID.X ;  /* 0x0000000000037919 */ /* 0x000e220000002100 */
[----:B------:R-:W-:Y:S01]  /*15fc0*/  IMAD.IADD R7, R17, 0x1, R7 ;  /* 0x0000000111077824 */ /* 0x000fe200078e0207 */
[----:B------:R-:W1:Y:S04]  /*15fd0*/  SHFL.IDX PT, R2, R4, RZ, 0x1c1f ;  /* 0x001c1fff04027589 */ /* 0x000e6800000e0000 */
[----:B------:R-:W-:Y:S01]  /*15fe0*/  SHFL.IDX PT, R18, R18, RZ, 0x1c1f ;  /* 0x001c1fff12127589 */ /* 0x000fe200000e0000 */
[----:B0-----:R-:W-:-:S03]  /*15ff0*/  IMAD.SHL.U32 R11, R3, 0x10, RZ ;  /* 0x00000010030b7824 */ /* 0x001fc600078e00ff */
[----:B------:R-:W0:Y:S02]  /*16000*/  SHFL.IDX PT, R3, R5, RZ, 0x1c1f ;  /* 0x001c1fff05037589 */ /* 0x000e2400000e0000 */
[----:B------:R-:W-:-:S04]  /*16010*/  LOP3.LUT R11, R11, 0x30, RZ, 0xc0, !PT ;  /* 0x000000300b0b7812 */ /* 0x000fc800078ec0ff */
[----:B-1----:R-:W-:-:S05]  /*16020*/  IADD3 R2, P0, R11, R2, RZ ;  /* 0x000000020b027210 */ /* 0x002fca0007f1e0ff */
[----:B0-----:R-:W-:-:S05]  /*16030*/  IMAD.X R3, RZ, RZ, R3, P0 ;  /* 0x000000ffff037224 */ /* 0x001fca00000e0603 */
        /* <DEDUP_REMOVED lines=8> */
[----:B------:R-:W-:Y:S01]  /*160c0*/  SHFL.IDX PT, R5, R5, 0x3, 0x1c1f ;  /* 0x007c1f0005057f89 */ /* 0x000fe200000e0000 */
[----:B0-----:R-:W-:-:S05]  /*160d0*/  IADD3 R2, P0, R11, R2, RZ ;  /* 0x000000020b027210 */ /* 0x001fca0007f1e0ff */
[----:B-1----:R-:W-:-:S05]  /*160e0*/  IMAD.X R3, RZ, RZ, R3, P0 ;  /* 0x000000ffff037224 */ /* 0x002fca00000e0603 */
[----:B------:R0:W-:Y:S04]  /*160f0*/  LDGSTS.E.BYPASS.LTC128B.128 [R7+0x7000], desc[UR40][R2.64], !P2 ;  /* 0x0700000002077fae */ /* 0x0001e8000d101d68 */
[----:B0-----:R-:W0:Y:S02]  /*16100*/  SHFL.IDX PT, R2, R4, 0x3, 0x1c1f ;  /* 0x007c1f0004027f89 */ /* 0x001e2400000e0000 */
[----:B0-----:R-:W-:-:S04]  /*16110*/  IADD3 R2, P0, R11, R2, RZ ;  /* 0x000000020b027210 */ /* 0x001fc80007f1e0ff */
[----:B------:R-:W-:-:S05]  /*16120*/  IADD3.X R3, RZ, R5, RZ, P0, !PT ;  /* 0x00000005ff037210 */ /* 0x000fca00007fe4ff */
[----:B------:R0:W-:Y:S04]  /*16130*/  LDGSTS.E.BYPASS.LTC128B.128 [R7+0x7800], desc[UR40][R2.64], !P2 ;  /* 0x0780000002077fae */ /* 0x0001e8000d101d68 */
[----:B0-----:R0:W1:Y:S02]  /*16140*/  SHFL.IDX PT, R2, R19, RZ, 0x1c1f ;  /* 0x001c1fff13027589 */ /* 0x00106400000e0000 */
.L_x_14303:
[----:B------:R-:W2:Y:S02]  /*16150*/  S2R R3, SR_TID.X ;  /* 0x0000000000037919 */ /* 0x000ea40000002100 */
[----:B--2---:R-:W-:-:S05]  /*16160*/  IMAD.SHL.U32 R3, R3, 0x10, RZ ;  /* 0x0000001003037824 */ /* 0x004fca00078e00ff */
[----:B------:R-:W-:-:S04]  /*16170*/  LOP3.LUT R3, R3, 0x30, RZ, 0xc0, !PT ;  /* 0x0000003003037812 */ /* 0x000fc800078ec0ff */
        /* <DEDUP_REMOVED lines=8> */
.L_x_14156:
[----:B------:R-:W-:Y:S02]  /*16200*/  PLOP3.LUT P2, PT, P2, P0, PT, 0xa2, 0x0 ;  /* 0x000000000000781c */ /* 0x000fe40001741472 */
[----:B------:R-:W-:-:S08]  /*16210*/  @P0 R2UR P2, UR4, R6 ;  /* 0x00000000060402ca */ /* 0x000fd00000040000 */
[----:B------:R-:W-:-:S05]  /*16220*/  @P0 PLOP3.LUT P0, PT, P2, PT, PT, 0x80, 0x0 ;  /* 0x000000000000081c */ /* 0x000fca000170f070 */
[----:B------:R-:W-:Y:S01]  /*16230*/  @!P2 SYNCS.ARRIVE.TRANS64.RED.A0T1 RZ, [UR4+0x13270], RZ ;  /* 0x013270ffffffa9a7 */ /* 0x000fe20008200404 */
[----:B------:R-:W-:Y:S07]  /*16240*/  @!P2 ARRIVES.LDGSTSBAR.64.TRANSCNT [UR4+0x13270] ;  /* 0x01327000ff00a9b0 */ /* 0x000fee0008000a84 */
[----:B------:R-:W-:Y:S05]  /*16250*/  @P0 BRA.U.ANY `(.L_x_14156) ;  /* 0xfffffffd00e80947 */ /* 0x000fea000393ffff */
[----:B------:R-:W-:Y:S01]  /*16260*/  NOP ;  /* 0x0000000000007918 */ /* 0x000fe20000000000 */
[----:B-1----:R-:W2:Y:S02]  /*16270*/  LDL R2, [R1+0x74] ;  /* 0x0000740001027983 */ /* 0x002ea40000100800 */
[----:B--2---:R-:W-:-:S13]  /*16280*/  ISETP.NE.AND P3, PT, R2, 0x3, PT ;  /* 0x000000030200780c */ /* 0x004fda0003f65270 */
[----:B------:R-:W-:Y:S05]  /*16290*/  @!P3 BRA `(.L_x_14157) ;  /* 0x000000000004b947 */ /* 0x000fea0003800000 */
[----:B------:R-:W-:Y:S01]  /*162a0*/  BPT.TRAP 0x1 ;  /* 0x000000040000795c */ /* 0x000fe20000300000 */
.L_x_14157:
[----:B------:R1:W-:Y:S01]  /*162b0*/  SYNCS.ARRIVE.TRANS64.A1T0 RZ, [R6+URZ+0x13270], RZ ;  /* 0x013270ff06ff79a7 */ /* 0x0003e2000810003f */
[----:B------:R-:W-:Y:S05]  /*162c0*/  @!P3 BRA `(.L_x_14158) ;  /* 0x000000000004b947 */ /* 0x000fea0003800000 */
[----:B------:R-:W-:Y:S01]  /*162d0*/  BPT.TRAP 0x1 ;  /* 0x000000040000795c */ /* 0x000fe20000300000 */
.L_x_14158:
[----:B------:R-:W2:Y:S01]  /*162e0*/  LDL R2, [R1+0x4] ;  /* 0x0000040001027983 */ /* 0x000ea20000100800 */
[----:B------:R-:W-:Y:S01]  /*162f0*/  BSSY B0, `(.L_x_14159) ;  /* 0x0000003000007945 */ /* 0x000fe20003800000 */
[----:B--2---:R-:W2:Y:S03]  /*16300*/  SYNCS.PHASECHK.TRANS64.TRYWAIT P0, [R6+URZ+0x13240], R2 ;  /* 0x01324002060075a7 */ /* 0x004ea6000800017f */
[----:B--2---:R-:W-:Y:S05]  /*16310*/  @!P0 BRA `(.L_x_14160) ;  /* 0x0000004c003c8947 */ /* 0x004fea0003800000 */
.L_x_14304:
[----:B------:R-:W-:Y:S05]  /*16320*/  BSYNC B0 ;  /* 0x0000000000007941 */ /* 0x000fea0003800000 */
.L_x_14159:
[----:B------:R-:W3:Y:S01]  /*16330*/  LDL.LU R5, [R1] ;  /* 0x0000000001057983 */ /* 0x000ee20000300800 */
[----:B------:R-:W-:Y:S01]  /*16340*/  ULDC.64 UR4, c[0x0][0x300] ;  /* 0x0000c00000047ab9 */ /* 0x000fe20000000a00 */
[----:B------:R-:W-:Y:S01]  /*16350*/  ULDC.64 UR6, c[0x0][0x310] ;  /* 0x0000c40000067ab9 */ /* 0x000fe20000000a00 */
[----:B------:R-:W-:Y:S01]  /*16360*/  IMAD R4, R25, UR4, RZ ;  /* 0x0000000419047c24 */ /* 0x000fe2000f8e02ff */
[----:B------:R-:W4:Y:S01]  /*16370*/  S2R R11, SR_TID.X ;  /* 0x00000000000b7919 */ /* 0x000f220000002100 */
[----:B--2---:R-:W-:-:S04]  /*16380*/  IMAD.WIDE.U32 R2, R8, UR4, RZ ;  /* 0x0000000408027c25 */ /* 0x004fc8000f8e00ff */
[----:B------:R-:W-:Y:S02]  /*16390*/  IMAD R4, R8, UR5, R4 ;  /* 0x0000000508047c24 */ /* 0x000fe4000f8e0204 */
[----:B------:R-:W-:Y:S02]  /*163a0*/  IMAD R8, R26, UR4, RZ ;  /* 0x000000041a087c24 */ /* 0x000fe4000f8e02ff */
[----:B------:R-:W-:Y:S02]  /*163b0*/  IMAD.IADD R3, R3, 0x1, R4 ;  /* 0x0000000103037824 */ /* 0x000fe400078e0204 */
[----:B------:R-:W-:Y:S02]  /*163c0*/  IMAD R8, R0, UR5, R8 ;  /* 0x0000000500087c24 */ /* 0x000fe4000f8e0208 */
[----:B------:R-:W-:-:S04]  /*163d0*/  IMAD.WIDE.U32 R2, R10, UR6, R2 ;  /* 0x000000060a027c25 */ /* 0x000fc8000f8e0002 */
[----:B----4-:R-:W-:Y:S02]  /*163e0*/  IMAD.SHL.U32 R18, R11, 0x10, RZ ;  /* 0x000000100b127824 */ /* 0x010fe400078e00ff */
[----:B------:R-:W2:Y:S03]  /*163f0*/  LDC R11, c[0x0][0x2f4] ;  /* 0x0000bd00ff0b7b82 */ /* 0x000ea60000000800 */
[----:B------:R-:W-:-:S04]  /*16400*/  LOP3.LUT R18, R18, 0x30, RZ, 0xc0, !PT ;  /* 0x0000003012127812 */ /* 0x000fc800078ec0ff */
[----:B--2---:R-:W-:Y:S01]  /*16410*/  ISETP.GE.AND P2, PT, R18, R11, PT ;  /* 0x0000000b1200720c */ /* 0x004fe20003f46270 */
[----:B---3--:R-:W-:-:S04]  /*16420*/  IMAD R4, R5, UR6, RZ ;  /* 0x0000000605047c24 */ /* 0x008fc8000f8e02ff */
[----:B------:R-:W-:-:S04]  /*16430*/  IMAD R4, R10, UR7, R4 ;  /* 0x000000070a047c24 */ /* 0x000fc8000f8e0204 */
[----:B------:R-:W-:Y:S02]  /*16440*/  IMAD.IADD R5, R3, 0x1, R4 ;  /* 0x0000000103057824 */ /* 0x000fe400078e0204 */
        /* <DEDUP_REMOVED lines=18> */
[----:B------:R-:W2:Y:S04]  /*16570*/  SHFL.IDX PT, R2, R0, RZ, 0x1c1f ;  /* 0x001c1fff00027589 */ /* 0x000ea800000e0000 */
[----:B------:R-:W3:Y:S04]  /*16580*/  SHFL.IDX PT, R3, R8, RZ, 0x1c1f ;  /* 0x001c1fff08037589 */ /* 0x000ee800000e0000 */
[----:B------:R-:W-:Y:S01]  /*16590*/  SHFL.IDX PT, R4, R4, RZ, 0x1c1f ;  /* 0x001c1fff04047589 */ /* 0x000fe200000e0000 */
[----:B--2---:R-:W-:-:S05]  /*165a0*/  IADD3 R2, P0, R18, R2, RZ ;  /* 0x0000000212027210 */ /* 0x004fca0007f1e0ff */
[----:B---3--:R-:W-:-:S05]  /*165b0*/  IMAD.X R3, RZ, RZ, R3, P0 ;  /* 0x000000ffff037224 */ /* 0x008fca00000e0603 */
[----:B------:R2:W-:Y:S04]  /*165c0*/  LDGSTS.E.BYPASS.LTC128B.128 [R7+0xe000], desc[UR40][R2.64], !P2 ;  /* 0x0e00000002077fae */ /* 0x0005e8000d101d68 */
[----:B--2---:R-:W2:Y:S04]  /*165d0*/  SHFL.IDX PT, R2, R0, 0x1, 0x1c1f ;  /* 0x003c1f0000027f89 */ /* 0x004ea800000e0000 */
[----:B------:R-:W3:Y:S01]  /*165e0*/  SHFL.IDX PT, R3, R8, 0x1, 0x1c1f ;  /* 0x003c1f0008037f89 */ /* 0x000ee200000e0000 */
[----:B--2---:R-:W-:-:S04]  /*165f0*/  IADD3 R2, P0, R18, R2, RZ ;  /* 0x0000000212027210 */ /* 0x004fc80007f1e0ff */
[----:B---3--:R-:W-:-:S05]  /*16600*/  IADD3.X R3, RZ, R3, RZ, P0, !PT ;  /* 0x00000003ff037210 */ /* 0x008fca00007fe4ff */
[----:B------:R2:W-:Y:S04]  /*16610*/  LDGSTS.E.BYPASS.LTC128B.128 [R7+0xe800], desc[UR40][R2.64], !P2 ;  /* 0x0e80000002077fae */ /* 0x0005e8000d101d68 */
[----:B--2---:R-:W2:Y:S04]  /*16620*/  SHFL.IDX PT, R2, R0, 0x2, 0x1c1f ;  /* 0x005c1f0000027f89 */ /* 0x004ea800000e0000 */
[----:B------:R-:W3:Y:S04]  /*16630*/  SHFL.IDX PT, R3, R8, 0x2, 0x1c1f ;  /* 0x005c1f0008037f89 */ /* 0x000ee800000e0000 */
[----:B------:R-:W-:Y:S01]  /*16640*/  SHFL.IDX PT, R8, R8, 0x3, 0x1c1f ;  /* 0x007c1f0008087f89 */ /* 0x000fe200000e0000 */
[----:B--2---:R-:W-:-:S05]  /*16650*/  IADD3 R2, P0, R18, R2, RZ ;  /* 0x0000000212027210 */ /* 0x004fca0007f1e0ff */
[----:B---3--:R-:W-:-:S05]  /*16660*/  IMAD.X R3, RZ, RZ, R3, P0 ;  /* 0x000000ffff037224 */ /* 0x008fca00000e0603 */
[----:B------:R2:W-:Y:S04]  /*16670*/  LDGSTS.E.BYPASS.LTC128B.128 [R7+0xf000], desc[UR40][R2.64], !P2 ;  /* 0x0f00000002077fae */ /* 0x0005e8000d101d68 */
[----:B--2---:R-:W2:Y:S02]  /*16680*/  SHFL.IDX PT, R2, R0, 0x3, 0x1c1f ;  /* 0x007c1f0000027f89 */ /* 0x004ea400000e0000 */
[----:B--2---:R-:W-:-:S05]  /*16690*/  IADD3 R2, P0, R18, R2, RZ ;  /* 0x0000000212027210 */ /* 0x004fca0007f1e0ff */
[----:B------:R-:W-:-:S05]  /*166a0*/  IMAD.X R3, RZ, RZ, R8, P0 ;  /* 0x000000ffff037224 */ /* 0x000fca00000e0608 */
[----:B------:R2:W-:Y:S04]  /*166b0*/  LDGSTS.E.BYPASS.LTC128B.128 [R7+0xf800], desc[UR40][R2.64], !P2 ;  /* 0x0f80000002077fae */ /* 0x0005e8000d101d68 */
[----:B--2---:R2:W3:Y:S02]  /*166c0*/  SHFL.IDX PT, R2, R5, RZ, 0x1c1f ;  /* 0x001c1fff05027589 */ /* 0x0044e400000e0000 */
.L_x_14316:
[----:B---3--:R-:W-:-:S05]  /*166d0*/  IADD3 R2, P0, R18, R2, RZ ;  /* 0x0000000212027210 */ /* 0x008fca0007f1e0ff */
[----:B------:R-:W-:Y:S01]  /*166e0*/  IMAD.X R3, RZ, RZ, R4, P0 ;  /* 0x000000ffff037224 */ /* 0x000fe200000e0604 */
[----:B------:R-:W-:-:S04]  /*166f0*/  PLOP3.LUT P0, PT, PT, PT, PT, 0x80, 0x0 ;  /* 0x000000000000781c */ /* 0x000fc80003f0f070 */
[----:B------:R-:W-:Y:S01]  /*16700*/  @!PT LDS RZ, [RZ] ;  /* 0x00000000fffff984 */ /* 0x000fe20000000800 */
[----:B------:R-:W-:Y:S01]  /*16710*/  @!PT LDS RZ, [RZ] ;  /* 0x00000000fffff984 */ /* 0x000fe20000000800 */
[----:B------:R-:W-:Y:S01]  /*16720*/  @!PT LDS RZ, [RZ] ;  /* 0x00000000fffff984 */ /* 0x000fe20000000800 */
[----:B------:R3:W-:Y:S01]  /*16730*/  LDGSTS.E.BYPASS.LTC128B.128 [R7+0x10000], desc[UR40][R2.64], !P2 ;  /* 0x1000000002077fae */ /* 0x0007e2000d101d68 */
[----:B------:R-:W-:-:S08]  /*16740*/  NOP ;  /* 0x0000000000007918 */ /* 0x000fd00000000000 */
.L_x_14162:
[----:B------:R-:W-:Y:S02]  /*16750*/  PLOP3.LUT P2, PT, P2, P0, PT, 0xa2, 0x0 ;  /* 0x000000000000781c */ /* 0x000fe40001741472 */
[----:B------:R-:W-:-:S08]  /*16760*/  @P0 R2UR P2, UR4, R6 ;  /* 0x00000000060402ca */ /* 0x000fd00000040000 */
[----:B------:R-:W-:-:S05]  /*16770*/  @P0 PLOP3.LUT P0, PT, P2, PT, PT, 0x80, 0x0 ;  /* 0x000000000000081c */ /* 0x000fca000170f070 */
[----:B------:R-:W-:Y:S01]  /*16780*/  @!P2 SYNCS.ARRIVE.TRANS64.RED.A0T1 RZ, [UR4+0x13230], RZ ;  /* 0x013230ffffffa9a7 */ /* 0x000fe20008200404 */
[----:B------:R-:W-:Y:S07]  /*16790*/  @!P2 ARRIVES.LDGSTSBAR.64.TRANSCNT [UR4+0x13230] ;  /* 0x01323000ff00a9b0 */ /* 0x000fee0008000a84 */
[----:B------:R-:W-:Y:S05]  /*167a0*/  @P0 BRA.U.ANY `(.L_x_14162) ;  /* 0xfffffffd00e80947 */ /* 0x000fea000393ffff */
[----:B------:R-:W-:Y:S01]  /*167b0*/  NOP ;  /* 0x0000000000007918 */ /* 0x000fe20000000000 */
[----:B------:R-:W4:Y:S02]  /*167c0*/  LDL R0, [R1+0x74] ;  /* 0x0000740001007983 */ /* 0x000f240000100800 */
[----:B----4-:R-:W-:-:S13]  /*167d0*/  ISETP.NE.AND P3, PT, R0, 0x3, PT ;  /* 0x000000030000780c */ /* 0x010fda0003f65270 */
[----:B------:R-:W-:Y:S05]  /*167e0*/  @!P3 BRA `(.L_x_14163) ;  /* 0x000000000004b947 */ /* 0x000fea0003800000 */
[----:B------:R-:W-:Y:S01]  /*167f0*/  BPT.TRAP 0x1 ;  /* 0x000000040000795c */ /* 0x000fe20000300000 */
.L_x_14163:
[----:B------:R-:W4:Y:S01]  /*16800*/  LDL R0, [R1+0x54] ;  /* 0x0000540001007983 */ /* 0x000f220000100800 */
[----:B------:R0:W-:Y:S01]  /*16810*/  SYNCS.ARRIVE.TRANS64.A1T0 RZ, [R6+URZ+0x13230], RZ ;  /* 0x013230ff06ff79a7 */ /* 0x0001e2000810003f */
[----:B----4-:R-:W-:-:S13]  /*16820*/  ISETP.NE.AND P0, PT, R0, 0x3, PT ;  /* 0x000000030000780c */ /* 0x010fda0003f05270 */
[----:B0-----:R-:W-:Y:S05]  /*16830*/  @!P0 BRA `(.L_x_14164) ;  /* 0x0000000000048947 */ /* 0x001fea0003800000 */
[----:B------:R-:W-:Y:S01]  /*16840*/  BPT.TRAP 0x1 ;  /* 0x000000040000795c */ /* 0x000fe20000300000 */
.L_x_14164:
[----:B------:R-:W-:Y:S01]  /*16850*/  LOP3.LUT R0, R21, 0x1, RZ, 0x3c, !PT ;  /* 0x0000000115007812 */ /* 0x000fe200078e3cff */
[----:B---3--:R-:W-:Y:S01]  /*16860*/  IMAD R2, R20, 0x8, R17 ;  /* 0x0000000814027824 */ /* 0x008fe200078e0211 */
[----:B------:R-:W-:Y:S02]  /*16870*/  BSSY B0, `(.L_x_14165) ;  /* 0x0000004000007945 */ /* 0x000fe40003800000 */
[----:B------:R-:W-:-:S04]  /*16880*/  SHF.L.U32 R0, R0, 0x1f, RZ ;  /* 0x0000001f00007819 */ /* 0x000fc800000006ff */
[----:B------:R-:W0:Y:S02]  /*16890*/  SYNCS.PHASECHK.TRANS64.TRYWAIT P2, [R2+URZ+0x13270], R0 ;  /* 0x01327000020075a7 */ /* 0x000e24000804017f */
[----:B0-----:R-:W-:Y:S05]  /*168a0*/  @!P2 BRA `(.L_x_14166) ;  /* 0x0000004c004ca947 */ /* 0x001fea0003800000 */
.L_x_14317:
[----:B------:R-:W-:Y:S05]  /*168b0*/  BSYNC B0 ;  /* 0x0000000000007941 */ /* 0x000fea0003800000 */
.L_x_14165:
[----:B------:R-:W3:Y:S02]  /*168c0*/  LDL R3, [R1+0x74] ;  /* 0x0000740001037983 */ /* 0x000ee40000100800 */
[----:B---3--:R-:W-:-:S13]  /*168d0*/  ISETP.NE.AND P2, PT, R3, 0x3, PT ;  /* 0x000000030300780c */ /* 0x008fda0003f45270 */
[----:B------:R-:W-:Y:S05]  /*168e0*/  @!P2 BRA `(.L_x_14167) ;  /* 0x000000000004a947 */ /* 0x000fea0003800000 */
[----:B------:R-:W-:Y:S01]  /*168f0*/  BPT.TRAP 0x1 ;  /* 0x000000040000795c */ /* 0x000fe20000300000 */
.L_x_14167:
[----:B------:R-:W-:Y:S01]  /*16900*/  SHF.L.U32 R3, R21, 0x1f, RZ ;  /* 0x0000001f15037819 */ /* 0x000fe200000006ff */
[----:B0-----:R-:W-:-:S03]  /*16910*/  IMAD R0, R20, 0x2800, RZ ;  /* 0x0000280014007824 */ /* 0x001fc600078e02ff */
[----:B------:R-:W0:Y:S02]  /*16920*/  SYNCS.PHASECHK.TRANS64.TRYWAIT P2, [R2+URZ+0x13260], R3 ;  /* 0x01326003020075a7 */ /* 0x000e24000804017f */
[----:B0-----:R-:W-:Y:S05]  /*16930*/  @!P2 BRA `(.L_x_14168) ;  /* 0x0000004c003ca947 */ /* 0x001fea0003800000 */
.L_x_14318:
[----:B------:R-:W3:Y:S01]  /*16940*/  LDL R12, [R1+0x74] ;  /* 0x00007400010c7983 */ /* 0x000ee20000100800 */
[----:B0-----:R-:W-:Y:S01]  /*16950*/  LOP3.LUT R3, R0, R28, RZ, 0xfc, !PT ;  /* 0x0000001c00037212 */ /* 0x001fe200078efcff */
[----:B------:R-:W-:Y:S05]  /*16960*/  WARPSYNC.ALL ;  /* 0x0000000000007948 */ /* 0x000fea0003800000 */
[----:B------:R-:W-:-:S05]  /*16970*/  IMAD.IADD R3, R17, 0x1, R3 ;  /* 0x0000000111037824 */ /* 0x000fca00078e0203 */
[----:B-12---:R0:W1:Y:S02]  /*16980*/  LDSM.16.MT88.4 R4, [R3+0x6000] ;  /* 0x006000000304783b */ /* 0x0060640000004200 */
        /* <DEDUP_REMOVED lines=18> */
[----:B0-----:R-:W-:-:S04]  /*16ab0*/  IADD3 R3, R0, 0x1000, RZ ;  /* 0x0000100000037810 */ /* 0x001fc80007ffe0ff */
        /* <DEDUP_REMOVED lines=20> */
[----:B------:R-:W-:Y:S02]  /*16c00*/  PRMT R11, R6, 0x7531, R7 ;  /* 0x00007531060b7816 */ /* 0x000fe40000000007 */
[----:B---3--:R-:W-:-:S03]  /*16c10*/  ISETP.NE.AND P2, PT, R12, 0x3, PT ;  /* 0x000000030c00780c */ /* 0x008fc60003f45270 */
        /* <DEDUP_REMOVED lines=19> */
.L_x_14169:
[----:B-1----:R1:W-:Y:S01]  /*16d50*/  SYNCS.ARRIVE.TRANS64.A1T0 RZ, [R2+URZ+0x13250], RZ ;  /* 0x013250ff02ff79a7 */ /* 0x0023e2000810003f */
[----:B------:R-:W-:Y:S06]  /*16d60*/  BAR.SYNC.DEFER_BLOCKING 0x2, 0x80 ;  /* 0x0082000000007b1d */ /* 0x000fec0000010000 */
[----:B------:R-:W-:Y:S05]  /*16d70*/  @!P0 BRA `(.L_x_14170) ;  /* 0x0000000000048947 */ /* 0x000fea0003800000 */
[----:B------:R-:W-:Y:S01]  /*16d80*/  BPT.TRAP 0x1 ;  /* 0x000000040000795c */ /* 0x000fe20000300000 */
.L_x_14170:
[----:B0-----:R-:W2:Y:S01]  /*16d90*/  LDL R0, [R1+0x34] ;  /* 0x0000340001007983 */ /* 0x001ea20000100800 */
[----:B-1----:R-:W-:-:S03]  /*16da0*/  VIADD R2, R2, 0x13280 ;  /* 0x0001328002027836 */ /* 0x002fc60000000000 */
[----:B------:R3:W5:Y:S04]  /*16db0*/  LDL R20, [R1+0x8] ;  /* 0x0000080001147983 */ /* 0x0007680000100800 */
[----:B------:R3:W5:Y:S01]  /*16dc0*/  LDL R21, [R1+0x18] ;  /* 0x0000180001157983 */ /* 0x0007620000100800 */
[----:B--2---:R-:W-:-:S04]  /*16dd0*/  PRMT R2, R0, 0x654, R2 ;  /* 0x0000065400027816 */ /* 0x004fc80000000002 */
[----:B------:R3:W-:Y:S01]  /*16de0*/  SYNCS.ARRIVE.TRANS64.RED.A1T0 RZ, [R2+URZ], RZ ;  /* 0x000000ff02ff79a7 */ /* 0x0007e2000810043f */
[----:B------:R-:W-:Y:S05]  /*16df0*/  @P1 BRA `(.L_x_14171) ;  /* 0xffffffe800801947 */ /* 0x000fea000383ffff */
.L_x_14151:
[----:B------:R-:W3:Y:S02]  /*16e00*/  S2R R0, SR_TID.X ;  /* 0x0000000000007919 */ /* 0x000ee40000002100 */
[----:B---3--:R-:W-:Y:S02]  /*16e10*/  LOP3.LUT R2, R0, 0x7f, RZ, 0xc0, !PT ;  /* 0x0000007f00027812 */ /* 0x008fe400078ec0ff */
[----:B------:R-:W2:Y:S01]  /*16e20*/  LDL R0, [R1+0x54] ;  /* 0x0000540001007983 */ /* 0x000ea20000100800 */
[----:B------:R-:W-:Y:S01]  /*16e30*/  BSSY B0, `(.L_x_14172) ;  /* 0x0000010000007945 */ /* 0x000fe20003800000 */
[----:B------:R-:W-:Y:S02]  /*16e40*/  ISETP.NE.AND P1, PT, R2, RZ, PT ;  /* 0x000000ff0200720c */ /* 0x000fe40003f25270 */
[----:B--2---:R-:W-:-:S11]  /*16e50*/  ISETP.NE.AND P0, PT, R0, 0x3, PT ;  /* 0x000000030000780c */ /* 0x004fd60003f05270 */
[----:B------:R-:W-:Y:S05]  /*16e60*/  @P1 BRA `(.L_x_14173) ;  /* 0x0000000000301947 */ /* 0x000fea0003800000 */
[----:B------:R-:W1:Y:S01]  /*16e70*/  S2R R3, SR_LANEID ;  /* 0x0000000000037919 */ /* 0x000e620000000000 */
[----:B------:R-:W-:Y:S02]  /*16e80*/  VOTEU.ANY UR4, UPT, PT ;  /* 0x0000000000047886 */ /* 0x000fe400038e0100 */
[----:B------:R-:W1:Y:S08]  /*16e90*/  FLO.U32 R0, UR4 ;  /* 0x0000000400007d00 */ /* 0x000e7000080e0000 */
[----:B------:R-:W2:Y:S01]  /*16ea0*/  POPC R5, UR4 ;  /* 0x0000000400057d09 */ /* 0x000ea20008000000 */
[----:B-1----:R-:W-:-:S02]  /*16eb0*/  ISETP.EQ.U32.AND P1, PT, R0, R3, PT ;  /* 0x000000030000720c */ /* 0x002fc40003f22070 */
[----:B------:R-:W2:Y:S11]  /*16ec0*/  LDC.64 R2, c[0x0][0xc60] ;  /* 0x00031800ff027b82 */ /* 0x000eb60000000a00 */
[----:B--2---:R-:W2:Y:S01]  /*16ed0*/  @P1 ATOMG.E.ADD.STRONG.GPU PT, R3, desc[UR40][R2.64], R5 ;  /* 0x00000005020319a8 */ /* 0x004ea200081ee1e8 */
[----:B------:R-:W1:Y:S02]  /*16ee0*/  S2R R4, SR_LTMASK ;  /* 0x0000000000047919 */ /* 0x000e640000003900 */
[----:B-1----:R-:W-:-:S04]  /*16ef0*/  LOP3.LUT R4, R4, UR4, RZ, 0xc0, !PT ;  /* 0x0000000404047c12 */ /* 0x002fc8000f8ec0ff */
[----:B0-----:R-:W0:Y:S01]  /*16f00*/  POPC R7, R4 ;  /* 0x0000000400077309 */ /* 0x001e220000000000 */
[----:B--2---:R-:W0:Y:S02]  /*16f10*/  SHFL.IDX PT, R0, R3, R0, 0x1f ;  /* 0x00001f0003007589 */ /* 0x004e2400000e0000 */
[----:B0-----:R-:W-:-:S07]  /*16f20*/  IADD3 R24, R0, UR36, R7 ;  /* 0x0000002400187c10 */ /* 0x001fce000fffe007 */
.L_x_14173:
[----:B------:R-:W-:Y:S05]  /*16f30*/  BSYNC B0 ;  /* 0x0000000000007941 */ /* 0x000fea0003800000 */
.L_x_14172:
[----:B------:R-:W-:Y:S05]  /*16f40*/  @!P0 BRA `(.L_x_14174) ;  /* 0x0000000000048947 */ /* 0x000fea0003800000 */
[----:B------:R-:W-:Y:S01]  /*16f50*/  BPT.TRAP 0x1 ;  /* 0x000000040000795c */ /* 0x000fe20000300000 */
.L_x_14174:
[----:B------:R-:W2:Y:S04]  /*16f60*/  LDL R2, [R1+0x18] ;  /* 0x0000180001027983 */ /* 0x000ea80000100800 */
[----:B------:R-:W3:Y:S01]  /*16f70*/  LDL R0, [R1+0x8] ;  /* 0x0000080001007983 */ /* 0x000ee20000100800 */
[----:B------:R-:W-:Y:S01]  /*16f80*/  BSSY B0, `(.L_x_14175) ;  /* 0x0000006000007945 */ /* 0x000fe20003800000 */
[----:B--2---:R-:W-:-:S04]  /*16f90*/  LOP3.LUT R3, R2, 0x1, RZ, 0x3c, !PT ;  /* 0x0000000102037812 */ /* 0x004fc800078e3cff */
[----:B------:R-:W-:Y:S02]  /*16fa0*/  SHF.L.U32 R3, R3, 0x1f, RZ ;  /* 0x0000001f03037819 */ /* 0x000fe400000006ff */
[----:B---3--:R-:W-:-:S04]  /*16fb0*/  LEA R0, R0, R17, 0x3 ;  /* 0x0000001100007211 */ /* 0x008fc800078e18ff */
[----:B------:R-:W1:Y:S02]  /*16fc0*/  SYNCS.PHASECHK.TRANS64.TRYWAIT P1, [R0+URZ+0x13270], R3 ;  /* 0x01327003000075a7 */ /* 0x000e64000802017f */
[----:B-1----:R-:W-:Y:S05]  /*16fd0*/  @!P1 BRA `(.L_x_14176) ;  /* 0x0000004400a89947 */ /* 0x002fea0003800000 */
.L_x_14319:
[----:B------:R-:W-:Y:S05]  /*16fe0*/  BSYNC B0 ;  /* 0x0000000000007941 */ /* 0x000fea0003800000 */
.L_x_14175:
[----:B------:R-:W2:Y:S02]  /*16ff0*/  LDL R2, [R1+0x74] ;  /* 0x0000740001027983 */ /* 0x000ea40000100800 */
[----:B--2---:R-:W-:-:S13]  /*17000*/  ISETP.NE.AND P1, PT, R2, 0x3, PT ;  /* 0x000000030200780c */ /* 0x004fda0003f25270 */
[----:B------:R-:W-:Y:S05]  /*17010*/  @!P1 BRA `(.L_x_14177) ;  /* 0x0000000000049947 */ /* 0x000fea0003800000 */
[----:B------:R-:W-:Y:S01]  /*17020*/  BPT.TRAP 0x1 ;  /* 0x000000040000795c */ /* 0x000fe20000300000 */
.L_x_14177:
[----:B------:R-:W1:Y:S02]  /*17030*/  LDL R2, [R1+0x18] ;  /* 0x0000180001027983 */ /* 0x000e640000100800 */
[----:B-1----:R-:W-:-:S04]  /*17040*/  SHF.L.U32 R3, R2, 0x1f, RZ ;  /* 0x0000001f02037819 */ /* 0x002fc800000006ff */
[----:B------:R-:W1:Y:S02]  /*17050*/  SYNCS.PHASECHK.TRANS64.TRYWAIT P1, [R0+URZ+0x13260], R3 ;  /* 0x01326003000075a7 */ /* 0x000e64000802017f */
[----:B-1----:R-:W-:Y:S05]  /*17060*/  @!P1 BRA `(.L_x_14178) ;  /* 0x0000004400989947 */ /* 0x002fea0003800000 */
.L_x_14320:
[----:B------:R-:W2:Y:S04]  /*17070*/  LDL R12, [R1+0x8] ;  /* 0x00000800010c7983 */ /* 0x000ea80000100800 */
[----:B------:R-:W3:Y:S01]  /*17080*/  LDL R13, [R1+0x74] ;  /* 0x00007400010d7983 */ /* 0x000ee20000100800 */
[----:B------:R-:W-:Y:S05]  /*17090*/  WARPSYNC.ALL ;  /* 0x0000000000007948 */ /* 0x000fea0003800000 */
[----:B--2---:R-:W-:-:S05]  /*170a0*/  IMAD R2, R12, 0x2800, RZ ;  /* 0x000028000c027824 */ /* 0x004fca00078e02ff */
[----:B------:R-:W-:-:S05]  /*170b0*/  LOP3.LUT R4, R2, R28, RZ, 0xfc, !PT ;  /* 0x0000001c02047212 */ /* 0x000fca00078efcff */
[----:B------:R-:W-:-:S06]  /*170c0*/  IMAD.IADD R5, R17, 0x1, R4 ;  /* 0x0000000111057824 */ /* 0x000fcc00078e0204 */
[----:B0-----:R-:W0:Y:S01]  /*170d0*/  LDSM.16.MT88.4 R4, [R5+0x6000] ;  /* 0x006000000504783b */ /* 0x001e220000004200 */
        /* <DEDUP_REMOVED lines=9> */
[----:B------:R-:W-:-:S06]  /*17170*/  IMAD.IADD R6, R17, 0x1, R4 ;  /* 0x0000000111067824 */ /* 0x000fcc00078e0204 */
[----:B------:R-:W0:Y:S01]  /*17180*/  LDSM.16.MT88.4 R4, [R6+0x6000] ;  /* 0x006000000604783b */ /* 0x000e220000004200 */
[----:B------:R-:W-:-:S05]  /*17190*/  LOP3.LUT R3, R3, R23, RZ, 0xfc, !PT ;  /* 0x0000001703037212 */ /* 0x000fca00078efcff */
        /* <DEDUP_REMOVED lines=19> */
[----:B------:R-:W-:-:S06]  /*172d0*/  IADD3 R6, R17, R4, RZ ;  /* 0x0000000411067210 */ /* 0x000fcc0007ffe0ff */
[----:B------:R-:W0:Y:S01]  /*172e0*/  LDSM.16.MT88.4 R4, [R6+0x6000] ;  /* 0x006000000604783b */ /* 0x000e220000004200 */
[----:B------:R-:W-:Y:S01]  /*172f0*/  VIADD R2, R2, 0x2000 ;  /* 0x0000200002027836 */ /* 0x000fe20000000000 */
[----:B------:R-:W-:-:S05]  /*17300*/  LOP3.LUT R3, R3, R23, RZ, 0xfc, !PT ;  /* 0x0000001703037212 */ /* 0x000fca00078efcff */
[----:B------:R-:W-:Y:S01]  /*17310*/  IMAD.IADD R3, R22, 0x1, R3 ;  /* 0x0000000116037824 */ /* 0x000fe200078e0203 */
        /* <DEDUP_REMOVED lines=9> */
[----:B------:R-:W0:Y:S01]  /*173b0*/  LDSM.16.MT88.4 R4, [R4+0x6000] ;  /* 0x006000000404783b */ /* 0x000e220000004200 */
[----:B---3--:R-:W-:Y:S02]  /*173c0*/  ISETP.NE.AND P1, PT, R13, 0x3, PT ;  /* 0x000000030d00780c */ /* 0x008fe40003f25270 */
        /* <DEDUP_REMOVED lines=13> */
.L_x_14179:
[----:B-1----:R1:W-:Y:S01]  /*174a0*/  SYNCS.ARRIVE.TRANS64.A1T0 RZ, [R0+URZ+0x13250], RZ ;  /* 0x013250ff00ff79a7 */ /* 0x0023e2000810003f */
[----:B------:R-:W-:Y:S06]  /*174b0*/  BAR.SYNC.DEFER_BLOCKING 0x2, 0x80 ;  /* 0x0082000000007b1d */ /* 0x000fec0000010000 */
[----:B------:R-:W-:Y:S05]  /*174c0*/  @!P0 BRA `(.L_x_14180) ;  /* 0x0000000000048947 */ /* 0x000fea0003800000 */
[----:B------:R-:W-:Y:S01]  /*174d0*/  BPT.TRAP 0x1 ;  /* 0x000000040000795c */ /* 0x000fe20000300000 */
.L_x_14180:
[----:B------:R-:W2:Y:S04]  /*174e0*/  LDL R2, [R1+0x34] ;  /* 0x0000340001027983 */ /* 0x000ea80000100800 */
[----:B------:R-:W3:Y:S01]  /*174f0*/  LDL.LU R3, [R1+0x18] ;  /* 0x0000180001037983 */ /* 0x000ee20000300800 */
[----:B-1----:R-:W-:-:S05]  /*17500*/  VIADD R0, R0, 0x13280 ;  /* 0x0001328000007836 */ /* 0x002fca0000000000 */
[----:B--2---:R-:W-:-:S04]  /*17510*/  PRMT R0, R2, 0x654, R0 ;  /* 0x0000065402007816 */ /* 0x004fc80000000000 */
[----:B------:R1:W-:Y:S02]  /*17520*/  SYNCS.ARRIVE.TRANS64.RED.A1T0 RZ, [R0+URZ], RZ ;  /* 0x000000ff00ff79a7 */ /* 0x0003e4000810043f */
[----:B-1----:R-:W-:-:S05]  /*17530*/  VIADD R0, R12, 0x1 ;  /* 0x000000010c007836 */ /* 0x002fca0000000000 */
[----:B------:R-:W-:-:S04]  /*17540*/  ISETP.NE.AND P0, PT, R0, 0x2, PT ;  /* 0x000000020000780c */ /* 0x000fc80003f05270 */
[----:B------:R-:W-:Y:S02]  /*17550*/  SEL R2, RZ, 0x1, P0 ;  /* 0x00000001ff027807 */ /* 0x000fe40000000000 */
[----:B------:R-:W-:Y:S02]  /*17560*/  SEL R0, R0, RZ, P0 ;  /* 0x000000ff00007207 */ /* 0x000fe40000000000 */
[----:B---3--:R-:W-:-:S03]  /*17570*/  LOP3.LUT R3, R3, R2, RZ, 0x3c, !PT ;  /* 0x0000000203037212 */ /* 0x008fc600078e3cff */
[----:B------:R1:W-:Y:S04]  /*17580*/  STL [R1+0x8], R0 ;  /* 0x0000080001007387 */ /* 0x0003e80000100800 */
[----:B------:R1:W-:Y:S02]  /*17590*/  STL [R1+0x18], R3 ;  /* 0x0000180301007387 */ /* 0x0003e40000100800 */
.L_x_14121:
[----:B-1----:R-:W3:Y:S02]  /*175a0*/  LDL R0, [R1+0x24] ;  /* 0x0000240001007983 */ /* 0x002ee40000100800 */
[----:B---3--:R-:W-:-:S13]  /*175b0*/  LOP3.LUT P0, RZ, R0, 0x10, RZ, 0xc0, !PT ;  /* 0x0000001000ff7812 */ /* 0x008fda000780c0ff */
        /* <DEDUP_REMOVED lines=8> */
[----:B------:R1:W3:Y:S01]  /*17640*/  LDS.128 R24, [R17+0x132d0] ;  /* 0x0132d00011187984 */ /* 0x0002e20000000c00 */
[----:B------:R-:W-:Y:S06]  /*17650*/  BAR.ARV 0x4, 0x200 ;  /* 0x0108000000007b1d */ /* 0x000fec0000002000 */
[----:B------:R-:W-:Y:S05]  /*17660*/  BRA `(.L_x_14182) ;  /* 0x0000000800dc7947 */ /* 0x000fea0003800000 */
.L_x_14181:
[----:B------:R-:W0:Y:S01]  /*17670*/  S2R R0, SR_TID.X ;  /* 0x0000000000007919 */ /* 0x000e220000002100 */
[----:B------:R-:W-:Y:S01]  /*17680*/  UMOV UR4, 0xffffffff ;  /* 0xffffffff00047882 */ /* 0x000fe20000000000 */
[----:B0-2---:R-:W-:-:S04]  /*17690*/  LOP3.LUT R10, R0, 0x1f, RZ, 0xc0, !PT ;  /* 0x0000001f000a7812 */ /* 0x005fc800078ec0ff */
[----:B------:R-:W-:Y:S01]  /*176a0*/  ISETP.NE.AND P0, PT, R10, 0x1f, PT ;  /* 0x0000001f0a00780c */ /* 0x000fe20003f05270 */
[----:B------:R-:W-:-:S12]  /*176b0*/  BRA.DIV UR4, `(.L_x_14183) ;  /* 0x0000004204187947 */ /* 0x000fd8000b800000 */
[----:B------:R-:W-:Y:S01]  /*176c0*/  IMAD.IADD R0, R27, 0x1, R10 ;  /* 0x000000011b007824 */ /* 0x000fe200078e020a */
[----:B------:R-:W-:-:S04]  /*176d0*/  ULDC UR4, c[0x0][0xc3c] ;  /* 0x00030f0000047ab9 */ /* 0x000fc80000000800 */
[----:B------:R-:W-:-:S13]  /*176e0*/  ISETP.GE.OR P1, PT, R0, UR4, !P0 ;  /* 0x0000000400007c0c */ /* 0x000fda000c726670 */
[----:B------:R-:W0:Y:S08]  /*176f0*/  @!P1 LDC.64 R2, c[0x0][0xc80] ;  /* 0x00032000ff029b82 */ /* 0x000e300000000a00 */
        /* <DEDUP_REMOVED lines=12> */
[----:B0-----:R-:W-:Y:S01]  /*177c0*/  IMAD.MOV.U32 R24, RZ, RZ, RZ ;  /* 0x000000ffff187224 */ /* 0x001fe200078e00ff */
[----:B--2---:R-:W-:Y:S01]  /*177d0*/  @!P1 MOV R5, R7 ;  /* 0x0000000700059202 */ /* 0x004fe20000000f00 */
[----:B------:R-:W-:-:S02]  /*177e0*/  IMAD.MOV.U32 R7, RZ, RZ, RZ ;  /* 0x000000ffff077224 */ /* 0x000fc400078e00ff */
        /* <DEDUP_REMOVED lines=19> */
.L_x_14330:
[----:B------:R-:W-:Y:S02]  /*17920*/  ULDC UR4, c[0x0][0xc38] ;  /* 0x00030e0000047ab9 */ /* 0x000fe40000000800 */
[----:B------:R-:W-:-:S04]  /*17930*/  IMAD.U32 R3, RZ, RZ, UR4 ;  /* 0x00000004ff037e24 */ /* 0x000fc8000f8e00ff */
[----:B-1----:R-:W-:-:S05]  /*17940*/  IMAD R8, R8, R3, RZ ;  /* 0x0000000308087224 */ /* 0x002fca00078e02ff */
[----:B------:R-:W-:-:S04]  /*17950*/  IADD3 R4, R6, R8, RZ ;  /* 0x0000000806047210 */ /* 0x000fc80007ffe0ff */
[----:B------:R-:W-:-:S13]  /*17960*/  ISETP.GT.AND P6, PT, R4, R0, PT ;  /* 0x000000000400720c */ /* 0x000fda0003fc4270 */
[----:B------:R-:W-:Y:S05]  /*17970*/  @P6 BRA `(.L_x_14184) ;  /* 0x0000000000a46947 */ /* 0x000fea0003800000 */
.L_x_14187:
        /* <DEDUP_REMOVED lines=35> */
.L_x_14338:
[----:B------:R-:W-:Y:S02]  /*17bb0*/  ULDC UR4, c[0x0][0xc38] ;  /* 0x00030e0000047ab9 */ /* 0x000fe40000000800 */
[----:B------:R-:W-:-:S05]  /*17bc0*/  MOV R3, UR4 ;  /* 0x0000000400037c02 */ /* 0x000fca0008000f00 */
[----:B-1----:R-:W-:-:S04]  /*17bd0*/  IMAD R8, R8, R3, RZ ;  /* 0x0000000308087224 */ /* 0x002fc800078e02ff */
[----:B------:R-:W-:-:S05]  /*17be0*/  IMAD.IADD R4, R8, 0x1, R4 ;  /* 0x0000000108047824 */ /* 0x000fca00078e0204 */
[----:B------:R-:W-:-:S13]  /*17bf0*/  ISETP.GT.AND P6, PT, R4, R0, PT ;  /* 0x000000000400720c */ /* 0x000fda0003fc4270 */
[----:B------:R-:W-:Y:S05]  /*17c00*/  @!P6 BRA `(.L_x_14187) ;  /* 0xfffffffc005ce947 */ /* 0x000fea000383ffff */
.L_x_14184:
        /* <DEDUP_REMOVED lines=9> */
.L_x_14343:
[----:B------:R-:W-:-:S13]  /*17ca0*/  ISETP.NE.AND P0, PT, R6, RZ, PT ;  /* 0x000000ff0600720c */ /* 0x000fda0003f05270 */
[----:B------:R-:W-:Y:S05]  /*17cb0*/  @!P0 BRA `(.L_x_14189) ;  /* 0x0000000000148947 */ /* 0x000fea0003800000 */
[----:B------:R-:W-:Y:S01]  /*17cc0*/  UMOV UR4, 0xffffffff ;  /* 0xffffffff00047882 */ /* 0x000fe20000000000 */
[----:B------:R-:W-:Y:S02]  /*17cd0*/  VIADD R12, R4, 0xffffffff ;  /* 0xffffffff040c7836 */ /* 0x000fe40000000000 */
[----:B------:R-:W-:Y:S05]  /*17ce0*/  BRA.DIV UR4, `(.L_x_14190) ;  /* 0x0000004604187947 */ /* 0x000fea000b800000 */
[----:B0-----:R0:W4:Y:S02]  /*17cf0*/  SHFL.IDX PT, R2, R2, R12, 0x1f ;  /* 0x00001f0c02027589 */ /* 0x00112400000e0000 */
.L_x_14346:
[----:B----4-:R-:W-:-:S07]  /*17d00*/  IMAD.MOV.U32 R24, RZ, RZ, R2 ;  /* 0x000000ffff187224 */ /* 0x010fce00078e0002 */
.L_x_14189:
        /* <DEDUP_REMOVED lines=50> */
[----:B------:R-:W-:-:S06]  /*18030*/  @P0 IADD3 R2, R2, 0x1, RZ ;  /* 0x0000000102020810 */ /* 0x000fcc0007ffe0ff */
[----:B------:R-:W-:Y:S01]  /*18040*/  @!P2 IMAD.MOV R2, RZ, RZ, -R2 ;  /* 0x000000ffff02a224 */ /* 0x000fe200078e0a02 */
[----:B------:R-:W-:-:S05]  /*18050*/  @!P1 LOP3.LUT R2, RZ, R7, RZ, 0x33, !PT ;  /* 0x00000007ff029212 */ /* 0x000fca00078e33ff */
[--C-:B------:R-:W-:Y:S02]  /*18060*/  IMAD.MOV R0, RZ, RZ, -R2.reuse ;  /* 0x000000ffff007224 */ /* 0x100fe400078e0a02 */
[C---:B------:R-:W-:Y:S02]  /*18070*/  IMAD R2, R7.reuse, 0x1000000, R2 ;  /* 0x0100000007027824 */ /* 0x040fe400078e0202 */
[----:B------:R-:W-:-:S04]  /*18080*/  IMAD R0, R7, R0, R6 ;  /* 0x0000000007007224 */ /* 0x000fc800078e0206 */
[----:B------:R-:W-:Y:S01]  /*18090*/  IMAD R26, R0, 0x10000, R2 ;  /* 0x00010000001a7824 */ /* 0x000fe200078e0202 */
[----:B------:R-:W-:Y:S06]  /*180a0*/  BRA `(.L_x_14191) ;  /* 0x00000000001c7947 */ /* 0x000fec0003800000 */
.L_x_14185:
[----:B------:R-:W-:Y:S01]  /*180b0*/  UMOV UR4, URZ ;  /* 0x0000003f00047c82 */ /* 0x000fe20008000000 */
[----:B------:R-:W-:Y:S01]  /*180c0*/  UMOV UR5, URZ ;  /* 0x0000003f00057c82 */ /* 0x000fe20008000000 */
[----:B------:R-:W-:Y:S01]  /*180d0*/  ULDC UR6, c[0x0][0xc3c] ;  /* 0x00030f0000067ab9 */ /* 0x000fe20000000800 */
[----:B------:R-:W-:Y:S01]  /*180e0*/  IMAD.MOV.U32 R24, RZ, RZ, R0 ;  /* 0x000000ffff187224 */ /* 0x000fe200078e0000 */
[----:B------:R-:W-:Y:S01]  /*180f0*/  MOV R27, UR6 ;  /* 0x00000006001b7c02 */ /* 0x000fe20008000f00 */
[----:B------:R-:W-:Y:S02]  /*18100*/  IMAD.U32 R25, RZ, RZ, UR4 ;  /* 0x00000004ff197e24 */ /* 0x000fe4000f8e00ff */
[----:B------:R-:W-:-:S07]  /*18110*/  IMAD.U32 R26, RZ, RZ, UR5 ;  /* 0x00000005ff1a7e24 */ /* 0x000fce000f8e00ff */
.L_x_14191:
        /* <DEDUP_REMOVED lines=12> */
.L_x_14182:
[----:B------:R-:W-:Y:S02]  /*181e0*/  ULDC UR4, c[0x0][0xc3c] ;  /* 0x00030f0000047ab9 */ /* 0x000fe40000000800 */
[----:B---3--:R-:W-:-:S13]  /*181f0*/  ISETP.GE.AND P0, PT, R27, UR4, PT ;  /* 0x000000041b007c0c */ /* 0x008fda000bf06270 */
[----:B------:R-:W-:Y:S05]  /*18200*/  @!P0 BRA `(.L_x_14192) ;  /* 0xffffff9400b48947 */ /* 0x000fea000383ffff */
[----:B------:R-:W-:Y:S05]  /*18210*/  BSYNC B7 ;  /* 0x0000000000077941 */ /* 0x000fea0003800000 */
.L_x_14080:
[----:B-1----:R-:W3:Y:S01]  /*18220*/  LDL.LU R0, [R1+0x64] ;  /* 0x0000640001007983 */ /* 0x002ee20000300800 */
[----:B------:R-:W-:Y:S01]  /*18230*/  BSSY B0, `(.L_x_14193) ;  /* 0x000000b000007945 */ /* 0x000fe20003800000 */
[----:B------:R-:W1:Y:S01]  /*18240*/  S2R R5, SR_CgaCtaId ;  /* 0x0000000000057919 */ /* 0x000e620000008800 */
[----:B---3--:R-:W-:-:S05]  /*18250*/  VIADD R0, R0, 0x1 ;  /* 0x0000000100007836 */ /* 0x008fca0000000000 */
[----:B----4-:R-:W-:-:S04]  /*18260*/  LEA.HI R2, R0, R0, RZ, 0x1 ;  /* 0x0000000000027211 */ /* 0x010fc800078f08ff */
[----:B------:R-:W-:Y:S02]  /*18270*/  LOP3.LUT R3, R2, 0xfffffffe, RZ, 0xc0, !PT ;  /* 0xfffffffe02037812 */ /* 0x000fe400078ec0ff */
[----:B------:R-:W-:-:S03]  /*18280*/  MOV R2, 0x400 ;  /* 0x0000040000027802 */ /* 0x000fc60000000f00 */
[----:B------:R-:W-:Y:S01]  /*18290*/  IMAD.IADD R0, R0, 0x1, -R3 ;  /* 0x0000000100007824 */ /* 0x000fe200078e0a03 */
[----:B-1----:R-:W-:-:S04]  /*182a0*/  LEA R5, R5, R2, 0x18 ;  /* 0x0000000205057211 */ /* 0x002fc800078ec0ff */
[----:B------:R-:W-:-:S04]  /*182b0*/  SHF.L.U32 R0, R0, 0x1f, RZ ;  /* 0x0000001f00007819 */ /* 0x000fc800000006ff */
[----:B------:R-:W1:Y:S02]  /*182c0*/  SYNCS.PHASECHK.TRANS64.TRYWAIT P0, [R5+URZ+0x13220], R0 ;  /* 0x01322000050075a7 */ /* 0x000e64000800017f */
[----:B-1----:R-:W-:Y:S05]  /*182d0*/  @!P0 BRA `(.L_x_14194) ;  /* 0x0000003c00c48947 */ /* 0x002fea0003800000 */
.L_x_14347:
[----:B------:R-:W-:Y:S05]  /*182e0*/  BSYNC B0 ;  /* 0x0000000000007941 */ /* 0x000fea0003800000 */
.L_x_14193:
[----:B------:R-:W-:-:S03]  /*182f0*/  UMOV UR4, 0xffffffff ;  /* 0xffffffff00047882 */ /* 0x000fc60000000000 */
[----:B------:R-:W-:Y:S05]  /*18300*/  BRA.DIV UR4, `(.L_x_14195) ;  /* 0x0000003e04cc7947 */ /* 0x000fea000b800000 */
[----:B-1----:R-:W1:Y:S02]  /*18310*/  S2R R0, SR_TID.X ;  /* 0x0000000000007919 */ /* 0x002e640000002100 */
[----:B-1----:R-:W-:-:S04]  /*18320*/  SHF.R.U32.HI R0, RZ, 0x5, R0 ;  /* 0x00000005ff007819 */ /* 0x002fc80000011600 */
[----:B------:R-:W-:-:S05]  /*18330*/  LOP3.LUT R0, R0, 0x3, RZ, 0xc0, !PT ;  /* 0x0000000300007812 */ /* 0x000fca00078ec0ff */
[----:B------:R1:W3:Y:S02]  /*18340*/  SHFL.IDX PT, R14, R0, RZ, 0x1f ;  /* 0x00001fff000e7589 */ /* 0x0002e400000e0000 */
.L_x_14350:
[----:B---3--:R-:W-:-:S13]  /*18350*/  ISETP.NE.AND P0, PT, R14, RZ, PT ;  /* 0x000000ff0e00720c */ /* 0x008fda0003f05270 */
[----:B------:R-:W-:Y:S05]  /*18360*/  @P0 BRA `(.L_x_13964) ;  /* 0x0000000000b40947 */ /* 0x000fea0003800000 */
[----:B------:R-:W-:-:S03]  /*18370*/  UMOV UR4, 0xffffffff ;  /* 0xffffffff00047882 */ /* 0x000fc60000000000 */
[----:B------:R-:W-:Y:S05]  /*18380*/  BRA.DIV UR4, `(.L_x_14196) ;  /* 0x0000003e04e07947 */ /* 0x000fea000b800000 */
[----:B------:R-:W-:-:S13]  /*18390*/  ELECT P6, URZ, PT ;  /* 0x00000000003f782f */ /* 0x000fda00038c0000 */
.L_x_14353:
[----:B------:R-:W-:Y:S05]  /*183a0*/  @!P6 BRA `(.L_x_13964) ;  /* 0x0000000000a4e947 */ /* 0x000fea0003800000 */
[----:B-1----:R-:W3:Y:S02]  /*183b0*/  LDL.LU R0, [R1+0x38] ;  /* 0x0000380001007983 */ /* 0x002ee40000300800 */
[----:B---3--:R-:W-:-:S04]  /*183c0*/  LOP3.LUT R0, R0, 0x2, RZ, 0xfc, !PT ;  /* 0x0000000200007812 */ /* 0x008fc800078efcff */
[----:B------:R-:W-:-:S13]  /*183d0*/  ISETP.NE.AND P0, PT, R0, 0x3, PT ;  /* 0x000000030000780c */ /* 0x000fda0003f05270 */
[----:B------:R-:W-:Y:S05]  /*183e0*/  @!P0 BRA `(.L_x_14197) ;  /* 0x0000000000048947 */ /* 0x000fea0003800000 */
[----:B------:R-:W-:Y:S01]  /*183f0*/  BPT.TRAP 0x1 ;  /* 0x000000040000795c */ /* 0x000fe20000300000 */
.L_x_14197:
[----:B------:R-:W3:Y:S04]  /*18400*/  LDL R2, [R1+0x18] ;  /* 0x0000180001027983 */ /* 0x000ee80000100800 */
[----:B------:R-:W4:Y:S01]  /*18410*/  LDL.LU R0, [R1+0x8] ;  /* 0x0000080001007983 */ /* 0x000f220000300800 */
[----:B---3--:R-:W-:Y:S01]  /*18420*/  SHF.L.U32 R3, R2, 0x1f, RZ ;  /* 0x0000001f02037819 */ /* 0x008fe200000006ff */
[C---:B----4-:R-:W-:Y:S02]  /*18430*/  IMAD R4, R0.reuse, 0x8, R5 ;  /* 0x0000000800047824 */ /* 0x050fe400078e0205 */
[----:B------:R-:W-:Y:S02]  /*18440*/  VIADD R0, R0, 0x1 ;  /* 0x0000000100007836 */ /* 0x000fe40000000000 */
[----:B------:R-:W1:Y:S03]  /*18450*/  SYNCS.PHASECHK.TRANS64.TRYWAIT P1, [R4+URZ+0x13240], R3 ;  /* 0x01324003040075a7 */ /* 0x000e66000802017f */
[----:B------:R-:W-:-:S04]  /*18460*/  ISETP.NE.AND P2, PT, R0, 0x2, PT ;  /* 0x000000020000780c */ /* 0x000fc80003f45270 */
[----:B------:R-:W-:Y:S01]  /*18470*/  SEL R2, RZ, 0x1, P2 ;  /* 0x00000001ff027807 */ /* 0x000fe20001000000 */
[----:B-1----:R-:W-:Y:S08]  /*18480*/  @!P1 BRA `(.L_x_14198) ;  /* 0x0000003c00c09947 */ /* 0x002ff00003800000 */
.L_x_14354:
[----:B0-2---:R-:W2:Y:S01]  /*18490*/  LDL.LU R6, [R1+0x18] ;  /* 0x0000180001067983 */ /* 0x005ea20000300800 */
[----:B------:R-:W-:Y:S02]  /*184a0*/  SEL R0, R0, RZ, P2 ;  /* 0x000000ff00007207 */ /* 0x000fe40001000000 */
[----:B--2---:R-:W-:Y:S01]  /*184b0*/  LOP3.LUT R2, R6, R2, RZ, 0x3c, !PT ;  /* 0x0000000206027212 */ /* 0x004fe200078e3cff */
[----:B------:R-:W-:Y:S06]  /*184c0*/  @!P0 BRA `(.L_x_14199) ;  /* 0x0000000000048947 */ /* 0x000fec0003800000 */
[----:B------:R-:W-:Y:S01]  /*184d0*/  BPT.TRAP 0x1 ;  /* 0x000000040000795c */ /* 0x000fe20000300000 */
.L_x_14199:
[----:B------:R-:W-:Y:S01]  /*184e0*/  IMAD R5, R0, 0x8, R5 ;  /* 0x0000000800057824 */ /* 0x000fe200078e0205 */
[----:B------:R-:W-:-:S04]  /*184f0*/  SHF.L.U32 R0, R2, 0x1f, RZ ;  /* 0x0000001f02007819 */ /* 0x000fc800000006ff */
[----:B------:R-:W0:Y:S02]  /*18500*/  SYNCS.PHASECHK.TRANS64.TRYWAIT P1, [R5+URZ+0x13240], R0 ;  /* 0x01324000050075a7 */ /* 0x000e24000802017f */
[----:B0-----:R-:W-:Y:S05]  /*18510*/  @!P1 BRA `(.L_x_14200) ;  /* 0x0000003c00b09947 */ /* 0x001fea0003800000 */
.L_x_14355:
[----:B------:R-:W-:Y:S05]  /*18520*/  @!P0 BRA `(.L_x_14201) ;  /* 0x0000000000048947 */ /* 0x000fea0003800000 */
[----:B------:R-:W-:Y:S01]  /*18530*/  BPT.TRAP 0x1 ;  /* 0x000000040000795c */ /* 0x000fe20000300000 */
.L_x_14201:
[----:B------:R-:W2:Y:S02]  /*18540*/  SYNCS.PHASECHK.TRANS64.TRYWAIT P1, [R4+URZ+0x13260], R3 ;  /* 0x01326003040075a7 */ /* 0x000ea4000802017f */
[----:B--2---:R-:W-:Y:S05]  /*18550*/  @!P1 BRA `(.L_x_14202) ;  /* 0x0000003c00b49947 */ /* 0x004fea0003800000 */
.L_x_14356:
[----:B------:R-:W-:Y:S05]  /*18560*/  @!P0 BRA `(.L_x_14203) ;  /* 0x0000000000048947 */ /* 0x000fea0003800000 */
[----:B------:R-:W-:Y:S01]  /*18570*/  BPT.TRAP 0x1 ;  /* 0x000000040000795c */ /* 0x000fe20000300000 */
.L_x_14203:
[----:B------:R-:W3:Y:S02]  /*18580*/  SYNCS.PHASECHK.TRANS64.TRYWAIT P1, [R5+URZ+0x13260], R0 ;  /* 0x01326000050075a7 */ /* 0x000ee4000802017f */
[----:B---3--:R-:W-:Y:S05]  /*18590*/  @!P1 BRA `(.L_x_14204) ;  /* 0x0000003c00b89947 */ /* 0x008fea0003800000 */
.L_x_14357:
[----:B------:R-:W-:Y:S05]  /*185a0*/  @!P0 BRA `(.L_x_14205) ;  /* 0x0000000000048947 */ /* 0x000fea0003800000 */
[----:B------:R-:W-:Y:S01]  /*185b0*/  BPT.TRAP 0x1 ;  /* 0x000000040000795c */ /* 0x000fe20000300000 */
.L_x_14205:
[----:B------:R-:W4:Y:S02]  /*185c0*/  SYNCS.PHASECHK.TRANS64.TRYWAIT P1, [R4+URZ+0x13280], R3 ;  /* 0x01328003040075a7 */ /* 0x000f24000802017f */
[----:B----4-:R-:W-:Y:S05]  /*185d0*/  @!P1 BRA `(.L_x_14206) ;  /* 0x0000003c00bc9947 */ /* 0x010fea0003800000 */
.L_x_14358:
[----:B------:R-:W-:Y:S05]  /*185e0*/  @!P0 BRA `(.L_x_14207) ;  /* 0x0000000000048947 */ /* 0x000fea0003800000 */
[----:B------:R-:W-:Y:S01]  /*185f0*/  BPT.TRAP 0x1 ;  /* 0x000000040000795c */ /* 0x000fe20000300000 */
.L_x_14207:
[----:B------:R0:W0:Y:S02]  /*18600*/  SYNCS.PHASECHK.TRANS64.TRYWAIT P0, [R5+URZ+0x13280], R0 ;  /* 0x01328000050075a7 */ /* 0x000024000800017f */
[----:B0-----:R-:W-:Y:S05]  /*18610*/  @!P0 NANOSLEEP.SYNCS 0x989680 ;  /* 0x009896800000895d */ /* 0x001fea0003900000 */
[----:B------:R-:W0:Y:S02]  /*18620*/  @!P0 SYNCS.PHASECHK.TRANS64 P0, [R5+URZ+0x13280], R0 ;  /* 0x01328000050085a7 */ /* 0x000e24000800007f */
[----:B0-----:R-:W-:Y:S05]  /*18630*/  @!P0 BRA `(.L_x_14207) ;  /* 0xfffffffc00f08947 */ /* 0x001fea000383ffff */
.L_x_13964:
[----:B------:R-:W-:Y:S05]  /*18640*/  BSYNC B8 ;  /* 0x0000000000087941 */ /* 0x000fea0003800000 */
.L_x_13961:
[----:B------:R-:W-:Y:S05]  /*18650*/  EXIT ;  /* 0x000000000000794d */ /* 0x000fea0003800000 */
.L_x_13982:
[----:B0-----:R0:W1:Y:S02]  /*18660*/  SYNCS.PHASECHK.TRANS64.TRYWAIT P5, [R67+URZ+0x13290], R68 ;  /* 0x01329044430075a7 */ /* 0x00106400080a017f */
[----:B-1----:R-:W-:Y:S05]  /*18670*/  @!P5 NANOSLEEP.SYNCS 0x989680 ;  /* 0x009896800000d95d */ /* 0x002fea0003900000 */
[----:B------:R-:W1:Y:S02]  /*18680*/  @!P5 SYNCS.PHASECHK.TRANS64 P5, [R67+URZ+0x13290], R68 ;  /* 0x013290444300d5a7 */ /* 0x000e6400080a007f */
[----:B-1----:R-:W-:Y:S05]  /*18690*/  @!P5 BRA `(.L_x_13982) ;  /* 0xfffffffc00f0d947 */ /* 0x002fea000383ffff */
[----:B------:R-:W-:Y:S05]  /*186a0*/  BRA `(.L_x_14208) ;  /* 0xfffffea000c87947 */ /* 0x000fea000383ffff */
.L_x_13983:
[----:B------:R-:W-:Y:S01]  /*186b0*/  BSSY B1, `(.L_x_14209) ;  /* 0x0000007000017945 */ /* 0x000fe20003800000 */
[----:B------:R-:W-:Y:S02]  /*186c0*/  IMAD.MOV.U32 R12, RZ, RZ, RZ ;  /* 0x000000ffff0c7224 */ /* 0x000fe400078e00ff */
[----:B------:R-:W-:Y:S02]  /*186d0*/  IMAD.MOV.U32 R11, RZ, RZ, 0x1e1f ;  /* 0x00001e1fff0b7424 */ /* 0x000fe400078e00ff */
[----:B------:R-:W-:-:S07]  /*186e0*/  IMAD.MOV.U32 R15, RZ, RZ, -0x1 ;  /* 0xffffffffff0f7424 */ /* 0x000fce00078e00ff */
[----:B0-----:R-:W-:Y:S05]  /*186f0*/  WARPSYNC.COLLECTIVE R15, `(.L_x_14210) ;  /* 0x000000000f087348 */ /* 0x001fea0003c00000 */
[----:B------:R1:W2:Y:S02]  /*18700*/  SHFL.IDX P6, R14, R13, R12, R11 ;  /* 0x0000000c0d0e7389 */ /* 0x0002a400000c000b */
[----:B012---:R-:W-:Y:S01]  /*18710*/  ENDCOLLECTIVE ;  /* 0x000000000000791b */ /* 0x007fe20003800000 */
.L_x_14210:
[----:B------:R-:W-:Y:S05]  /*18720*/  BSYNC B1 ;  /* 0x0000000000017941 */ /* 0x000fea0003800000 */
.L_x_14209:
        /* <DEDUP_REMOVED lines=8> */
.L_x_14211:
[----:B------:R-:W-:Y:S05]  /*187b0*/  BRA `(.L_x_14212) ;  /* 0xfffffea000987947 */ /* 0x000fea000383ffff */
.L_x_13993:
[----:B0-----:R0:W1:Y:S02]  /*187c0*/  SYNCS.PHASECHK.TRANS64.TRYWAIT P6, [R67+URZ+0x13290], R68 ;  /* 0x01329044430075a7 */ /* 0x00106400080c017f */
[----:B-1----:R-:W-:Y:S05]  /*187d0*/  @!P6 NANOSLEEP.SYNCS 0x989680 ;  /* 0x009896800000e95d */ /* 0x002fea0003900000 */
[----:B------:R-:W1:Y:S02]  /*187e0*/  @!P6 SYNCS.PHASECHK.TRANS64 P6, [R67+URZ+0x13290], R68 ;  /* 0x013290444300e5a7 */ /* 0x000e6400080c007f */
[----:B-1----:R-:W-:Y:S05]  /*187f0*/  @!P6 BRA `(.L_x_13993) ;  /* 0xfffffffc00f0e947 */ /* 0x002fea000383ffff */
[----:B------:R-:W-:Y:S05]  /*18800*/  BRA `(.L_x_14213) ;  /* 0xfffffeb400007947 */ /* 0x000fea000383ffff */
.L_x_13994:
[----:B------:R-:W-:Y:S01]  /*18810*/  BSSY B1, `(.L_x_14214) ;  /* 0x0000007000017945 */ /* 0x000fe20003800000 */
[----:B------:R-:W-:Y:S02]  /*18820*/  IMAD.MOV.U32 R12, RZ, RZ, RZ ;  /* 0x000000ffff0c7224 */ /* 0x000fe400078e00ff */
[----:B------:R-:W-:Y:S02]  /*18830*/  IMAD.MOV.U32 R11, RZ, RZ, 0x1e1f ;  /* 0x00001e1fff0b7424 */ /* 0x000fe400078e00ff */
[----:B------:R-:W-:-:S07]  /*18840*/  IMAD.MOV.U32 R15, RZ, RZ, -0x1 ;  /* 0xffffffffff0f7424 */ /* 0x000fce00078e00ff */
[----:B0-----:R-:W-:Y:S05]  /*18850*/  WARPSYNC.COLLECTIVE R15, `(.L_x_14215) ;  /* 0x000000000f087348 */ /* 0x001fea0003c00000 */
[----:B------:R1:W2:Y:S02]  /*18860*/  SHFL.IDX P6, R14, R13, R12, R11 ;  /* 0x0000000c0d0e7389 */ /* 0x0002a400000c000b */
[----:B012---:R-:W-:Y:S01]  /*18870*/  ENDCOLLECTIVE ;  /* 0x000000000000791b */ /* 0x007fe20003800000 */
.L_x_14215:
[----:B------:R-:W-:Y:S05]  /*18880*/  BSYNC B1 ;  /* 0x0000000000017941 */ /* 0x000fea0003800000 */
.L_x_14214:
        /* <DEDUP_REMOVED lines=8> */
.L_x_14216:
[----:B------:R-:W-:Y:S01]  /*18910*/  IMAD.MOV.U32 R72, RZ, RZ, R14 ;  /* 0x000000ffff487224 */ /* 0x000fe200078e000e */
[----:B------:R-:W-:Y:S06]  /*18920*/  BRA `(.L_x_14217) ;  /* 0xfffffeb000cc7947 */ /* 0x000fec000383ffff */
.L_x_13999:
[----:B0-----:R0:W1:Y:S02]  /*18930*/  SYNCS.PHASECHK.TRANS64.TRYWAIT P3, [R67+URZ+0x13290], R68 ;  /* 0x01329044430075a7 */ /* 0x001064000806017f */
[----:B-1----:R-:W-:Y:S05]  /*18940*/  @!P3 NANOSLEEP.SYNCS 0x989680 ;  /* 0x009896800000b95d */ /* 0x002fea0003900000 */
[----:B------:R-:W1:Y:S02]  /*18950*/  @!P3 SYNCS.PHASECHK.TRANS64 P3, [R67+URZ+0x13290], R68 ;  /* 0x013290444300b5a7 */ /* 0x000e64000806007f */
[----:B-1----:R-:W-:Y:S05]  /*18960*/  @!P3 BRA `(.L_x_13999) ;  /* 0xfffffffc00f0b947 */ /* 0x002fea000383ffff */
[----:B------:R-:W-:Y:S05]  /*18970*/  BRA `(.L_x_14218) ;  /* 0xfffffec000bc7947 */ /* 0x000fea000383ffff */
.L_x_14000:
[----:B------:R-:W-:Y:S01]  /*18980*/  BSSY B1, `(.L_x_14219) ;  /* 0x0000007000017945 */ /* 0x000fe20003800000 */
[----:B------:R-:W-:Y:S02]  /*18990*/  IMAD.MOV.U32 R12, RZ, RZ, RZ ;  /* 0x000000ffff0c7224 */ /* 0x000fe400078e00ff */
[----:B------:R-:W-:Y:S02]  /*189a0*/  IMAD.MOV.U32 R11, RZ, RZ, 0x1e1f ;  /* 0x00001e1fff0b7424 */ /* 0x000fe400078e00ff */
[----:B------:R-:W-:-:S07]  /*189b0*/  IMAD.MOV.U32 R15, RZ, RZ, -0x1 ;  /* 0xffffffffff0f7424 */ /* 0x000fce00078e00ff */
[----:B0-----:R-:W-:Y:S05]  /*189c0*/  WARPSYNC.COLLECTIVE R15, `(.L_x_14220) ;  /* 0x000000000f087348 */ /* 0x001fea0003c00000 */
[----:B------:R1:W2:Y:S02]  /*189d0*/  SHFL.IDX P6, R14, R13, R12, R11 ;  /* 0x0000000c0d0e7389 */ /* 0x0002a400000c000b */
[----:B012---:R-:W-:Y:S01]  /*189e0*/  ENDCOLLECTIVE ;  /* 0x000000000000791b */ /* 0x007fe20003800000 */
.L_x_14220:
[----:B------:R-:W-:Y:S05]  /*189f0*/  BSYNC B1 ;  /* 0x0000000000017941 */ /* 0x000fea0003800000 */
.L_x_14219:
        /* <DEDUP_REMOVED lines=8> */
.L_x_14221:
[----:B------:R-:W-:Y:S05]  /*18a80*/  BRA `(.L_x_14222) ;  /* 0xfffffec000ec7947 */ /* 0x000fea000383ffff */
.L_x_14004:
[----:B-1----:R1:W4:Y:S02]  /*18a90*/  SYNCS.PHASECHK.TRANS64.TRYWAIT P4, [R67+URZ+0x132b0], R68 ;  /* 0x0132b044430075a7 */ /* 0x002324000808017f */
[----:B----4-:R-:W-:Y:S05]  /*18aa0*/  @!P4 NANOSLEEP.SYNCS 0x989680 ;  /* 0x009896800000c95d */ /* 0x010fea0003900000 */
[----:B------:R-:W4:Y:S02]  /*18ab0*/  @!P4 SYNCS.PHASECHK.TRANS64 P4, [R67+URZ+0x132b0], R68 ;  /* 0x0132b0444300c5a7 */ /* 0x000f24000808007f */
[----:B----4-:R-:W-:Y:S05]  /*18ac0*/  @!P4 BRA `(.L_x_14004) ;  /* 0xfffffffc00f0c947 */ /* 0x010fea000383ffff */
[----:B------:R-:W-:Y:S05]  /*18ad0*/  BRA `(.L_x_14223) ;  /* 0xfffffec400607947 */ /* 0x000fea000383ffff */
.L_x_14024:
        /* <DEDUP_REMOVED lines=8> */
.L_x_14225:
[----:B------:R-:W-:Y:S05]  /*18b60*/  BSYNC B1 ;  /* 0x0000000000017941 */ /* 0x000fea0003800000 */
.L_x_14224:
        /* <DEDUP_REMOVED lines=8> */
.L_x_14226:
[----:B------:R-:W-:Y:S01]  /*18bf0*/  IMAD.MOV.U32 R13, RZ, RZ, R31 ;  /* 0x000000ffff0d7224 */ /* 0x000fe200078e001f */
[----:B------:R-:W-:-:S07]  /*18c00*/  MOV R29, R14 ;  /* 0x0000000e001d7202 */ /* 0x000fce0000000f00 */
[----:B------:R-:W-:Y:S05]  /*18c10*/  WARPSYNC.COLLECTIVE R15, `(.L_x_14227) ;  /* 0x000000000f087348 */ /* 0x000fea0003c00000 */
[----:B------:R0:W1:Y:S02]  /*18c20*/  SHFL.IDX P6, R14, R13, R12, R11 ;  /* 0x0000000c0d0e7389 */ /* 0x00006400000c000b */
[----:B01----:R-:W-:Y:S01]  /*18c30*/  ENDCOLLECTIVE ;  /* 0x000000000000791b */ /* 0x003fe20003800000 */
.L_x_14227:
[----:B------:R-:W-:Y:S02]  /*18c40*/  IMAD.MOV.U32 R13, RZ, RZ, R32 ;  /* 0x000000ffff0d7224 */ /* 0x000fe400078e0020 */
[----:B------:R-:W-:-:S07]  /*18c50*/  IMAD.MOV.U32 R3, RZ, RZ, R14 ;  /* 0x000000ffff037224 */ /* 0x000fce00078e000e */
[----:B------:R-:W-:Y:S05]  /*18c60*/  WARPSYNC.COLLECTIVE R15, `(.L_x_14228) ;  /* 0x000000000f087348 */ /* 0x000fea0003c00000 */
[----:B------:R0:W1:Y:S02]  /*18c70*/  SHFL.IDX P6, R14, R13, R12, R11 ;  /* 0x0000000c0d0e7389 */ /* 0x00006400000c000b */
[----:B01----:R-:W-:Y:S01]  /*18c80*/  ENDCOLLECTIVE ;  /* 0x000000000000791b */ /* 0x003fe20003800000 */
.L_x_14228:
[----:B------:R-:W-:Y:S05]  /*18c90*/  BRA `(.L_x_14229) ;  /* 0xfffffed400007947 */ /* 0x000fea000383ffff */
.L_x_14028:
[----:B-1----:R1:W3:Y:S02]  /*18ca0*/  SYNCS.PHASECHK.TRANS64.TRYWAIT P0, [R18+URZ+0x13200], R27 ;  /* 0x0132001b120075a7 */ /* 0x0022e4000800017f */
[----:B---3--:R-:W-:Y:S05]  /*18cb0*/  @!P0 NANOSLEEP.SYNCS 0x989680 ;  /* 0x009896800000895d */ /* 0x008fea0003900000 */
[----:B------:R-:W3:Y:S02]  /*18cc0*/  @!P0 SYNCS.PHASECHK.TRANS64 P0, [R18+URZ+0x13200], R27 ;  /* 0x0132001b120085a7 */ /* 0x000ee4000800007f */
[----:B---3--:R-:W-:Y:S05]  /*18cd0*/  @!P0 BRA `(.L_x_14028) ;  /* 0xfffffffc00f08947 */ /* 0x008fea000383ffff */
[----:B------:R-:W-:Y:S05]  /*18ce0*/  BRA `(.L_x_14230) ;  /* 0xfffffed400987947 */ /* 0x000fea000383ffff */
.L_x_14032:
        /* <DEDUP_REMOVED lines=8> */
.L_x_14232:
[----:B------:R-:W-:Y:S05]  /*18d70*/  BSYNC B1 ;  /* 0x0000000000017941 */ /* 0x000fea0003800000 */
.L_x_14231:
        /* <DEDUP_REMOVED lines=8> */
.L_x_14233:
[----:B------:R-:W-:Y:S02]  /*18e00*/  IMAD.MOV.U32 R13, RZ, RZ, R31 ;  /* 0x000000ffff0d7224 */ /* 0x000fe400078e001f */
[----:B------:R-:W-:-:S07]  /*18e10*/  IMAD.MOV.U32 R29, RZ, RZ, R14 ;  /* 0x000000ffff1d7224 */ /* 0x000fce00078e000e */
[----:B------:R-:W-:Y:S05]  /*18e20*/  WARPSYNC.COLLECTIVE R15, `(.L_x_14234) ;  /* 0x000000000f087348 */ /* 0x000fea0003c00000 */
[----:B------:R0:W1:Y:S02]  /*18e30*/  SHFL.IDX P6, R14, R13, R12, R11 ;  /* 0x0000000c0d0e7389 */ /* 0x00006400000c000b */
[----:B01----:R-:W-:Y:S01]  /*18e40*/  ENDCOLLECTIVE ;  /* 0x000000000000791b */ /* 0x003fe20003800000 */
.L_x_14234:
[----:B------:R-:W-:Y:S02]  /*18e50*/  IMAD.MOV.U32 R13, RZ, RZ, R32 ;  /* 0x000000ffff0d7224 */ /* 0x000fe400078e0020 */
[----:B------:R-:W-:-:S07]  /*18e60*/  IMAD.MOV.U32 R21, RZ, RZ, R14 ;  /* 0x000000ffff157224 */ /* 0x000fce00078e000e */
[----:B------:R-:W-:Y:S05]  /*18e70*/  WARPSYNC.COLLECTIVE R15, `(.L_x_14235) ;  /* 0x000000000f087348 */ /* 0x000fea0003c00000 */
[----:B------:R0:W1:Y:S02]  /*18e80*/  SHFL.IDX P6, R14, R13, R12, R11 ;  /* 0x0000000c0d0e7389 */ /* 0x00006400000c000b */
[----:B01----:R-:W-:Y:S01]  /*18e90*/  ENDCOLLECTIVE ;  /* 0x000000000000791b */ /* 0x003fe20003800000 */
.L_x_14235:
[----:B------:R-:W-:Y:S05]  /*18ea0*/  BRA `(.L_x_14236) ;  /* 0xfffffee400487947 */ /* 0x000fea000383ffff */
.L_x_14036:
[----:B-1----:R1:W3:Y:S02]  /*18eb0*/  SYNCS.PHASECHK.TRANS64.TRYWAIT P1, [R18+URZ+0x13200], R27 ;  /* 0x0132001b120075a7 */ /* 0x0022e4000802017f */
[----:B---3--:R-:W-:Y:S05]  /*18ec0*/  @!P1 NANOSLEEP.SYNCS 0x989680 ;  /* 0x009896800000995d */ /* 0x008fea0003900000 */
[----:B------:R-:W3:Y:S02]  /*18ed0*/  @!P1 SYNCS.PHASECHK.TRANS64 P1, [R18+URZ+0x13200], R27 ;  /* 0x0132001b120095a7 */ /* 0x000ee4000802007f */
[----:B---3--:R-:W-:Y:S05]  /*18ee0*/  @!P1 BRA `(.L_x_14036) ;  /* 0xfffffffc00f09947 */ /* 0x008fea000383ffff */
[----:B------:R-:W-:Y:S05]  /*18ef0*/  BRA `(.L_x_14237) ;  /* 0xfffffee400c87947 */ /* 0x000fea000383ffff */
.L_x_14040:
[----:B-1----:R1:W3:Y:S02]  /*18f00*/  SYNCS.PHASECHK.TRANS64.TRYWAIT P1, [R3+URZ+0x13230], R4 ;  /* 0x01323004030075a7 */ /* 0x0022e4000802017f */
[----:B---3--:R-:W-:Y:S05]  /*18f10*/  @!P1 NANOSLEEP.SYNCS 0x989680 ;  /* 0x009896800000995d */ /* 0x008fea0003900000 */
[----:B------:R-:W3:Y:S02]  /*18f20*/  @!P1 SYNCS.PHASECHK.TRANS64 P1, [R3+URZ+0x13230], R4 ;  /* 0x01323004030095a7 */ /* 0x000ee4000802007f */
[----:B---3--:R-:W-:Y:S05]  /*18f30*/  @!P1 BRA `(.L_x_14040) ;  /* 0xfffffffc00f09947 */ /* 0x008fea000383ffff */
[----:B------:R-:W-:Y:S05]  /*18f40*/  BRA `(.L_x_14039) ;  /* 0xfffffef8001c7947 */ /* 0x000fea000383ffff */
.L_x_14048:
[----:B0-----:R0:W1:Y:S02]  /*18f50*/  SYNCS.PHASECHK.TRANS64.TRYWAIT P1, [R0+URZ+0x13230], R13 ;  /* 0x0132300d000075a7 */ /* 0x001064000802017f */
[----:B-1----:R-:W-:Y:S05]  /*18f60*/  @!P1 NANOSLEEP.SYNCS 0x989680 ;  /* 0x009896800000995d */ /* 0x002fea0003900000 */
[----:B------:R-:W1:Y:S02]  /*18f70*/  @!P1 SYNCS.PHASECHK.TRANS64 P1, [R0+URZ+0x13230], R13 ;  /* 0x0132300d000095a7 */ /* 0x000e64000802007f */
[----:B-1----:R-:W-:Y:S05]  /*18f80*/  @!P1 BRA `(.L_x_14048) ;  /* 0xfffffffc00f09947 */ /* 0x002fea000383ffff */
[----:B------:R-:W-:Y:S05]  /*18f90*/  BRA `(.L_x_14047) ;  /* 0xffffff2000c07947 */ /* 0x000fea000383ffff */
.L_x_14053:
[----:B--2---:R2:W3:Y:S02]  /*18fa0*/  SYNCS.PHASECHK.TRANS64.TRYWAIT P1, [R14+URZ+0x13250], R9 ;  /* 0x013250090e0075a7 */ /* 0x0044e4000802017f */
[----:B---3--:R-:W-:Y:S05]  /*18fb0*/  @!P1 NANOSLEEP.SYNCS 0x989680 ;  /* 0x009896800000995d */ /* 0x008fea0003900000 */
[----:B------:R-:W3:Y:S02]  /*18fc0*/  @!P1 SYNCS.PHASECHK.TRANS64 P1, [R14+URZ+0x13250], R9 ;  /* 0x013250090e0095a7 */ /* 0x000ee4000802007f */
[----:B---3--:R-:W-:Y:S05]  /*18fd0*/  @!P1 BRA `(.L_x_14053) ;  /* 0xfffffffc00f09947 */ /* 0x008fea000383ffff */
[----:B------:R-:W-:Y:S05]  /*18fe0*/  BRA `(.L_x_14052) ;  /* 0xffffff2800307947 */ /* 0x000fea000383ffff */
.L_x_14061:
[----:B-1----:R1:W2:Y:S02]  /*18ff0*/  SYNCS.PHASECHK.TRANS64.TRYWAIT P1, [R3+URZ+0x13250], R4 ;  /* 0x01325004030075a7 */ /* 0x0022a4000802017f */
[----:B--2---:R-:W-:Y:S05]  /*19000*/  @!P1 NANOSLEEP.SYNCS 0x989680 ;  /* 0x009896800000995d */ /* 0x004fea0003900000 */
[----:B------:R-:W2:Y:S02]  /*19010*/  @!P1 SYNCS.PHASECHK.TRANS64 P1, [R3+URZ+0x13250], R4 ;  /* 0x01325004030095a7 */ /* 0x000ea4000802007f */
[----:B--2---:R-:W-:Y:S05]  /*19020*/  @!P1 BRA `(.L_x_14061) ;  /* 0xfffffffc00f09947 */ /* 0x004fea000383ffff */
[----:B------:R-:W-:Y:S05]  /*19030*/  BRA `(.L_x_14060) ;  /* 0xffffff4400bc7947 */ /* 0x000fea000383ffff */
.L_x_14088:
[----:B-1----:R-:W0:Y:S01]  /*19040*/  S2R R9, SR_TID.X ;  /* 0x0000000000097919 */ /* 0x002e220000002100 */
        /* <DEDUP_REMOVED lines=10> */
.L_x_14239:
[----:B------:R-:W-:Y:S05]  /*190f0*/  BSYNC B1 ;  /* 0x0000000000017941 */ /* 0x000fea0003800000 */
.L_x_14238:
[----:B------:R-:W-:Y:S05]  /*19100*/  BRA `(.L_x_14240) ;  /* 0xffffff90004c7947 */ /* 0x000fea000383ffff */
.L_x_14090:
[----:B------:R-:W-:Y:S01]  /*19110*/  BSSY B1, `(.L_x_14241) ;  /* 0x0000006000017945 */ /* 0x000fe20003800000 */
[----:B------:R-:W-:-:S07]  /*19120*/  IMAD.MOV.U32 R15, RZ, RZ, -0x1 ;  /* 0xffffffffff0f7424 */ /* 0x000fce00078e00ff */
[----:B01----:R-:W-:Y:S05]  /*19130*/  WARPSYNC.COLLECTIVE R15, `(.L_x_14242) ;  /* 0x000000000f0c7348 */ /* 0x003fea0003c00000 */
[----:B------:R-:W-:Y:S02]  /*19140*/  ELECT P6, UR62, PT ;  /* 0x00000000003e782f */ /* 0x000fe400038c0000 */
[----:B------:R-:W-:Y:S01]  /*19150*/  MOV R14, UR62 ;  /* 0x0000003e000e7c02 */ /* 0x000fe20008000f00 */
[----:B01----:R-:W-:Y:S10]  /*19160*/  ENDCOLLECTIVE ;  /* 0x000000000000791b */ /* 0x003ff40003800000 */
.L_x_14242:
[----:B------:R-:W-:Y:S05]  /*19170*/  BSYNC B1 ;  /* 0x0000000000017941 */ /* 0x000fea0003800000 */
.L_x_14241:
[----:B------:R-:W-:Y:S05]  /*19180*/  BRA `(.L_x_14089) ;  /* 0xffffff9000447947 */ /* 0x000fea000383ffff */
.L_x_14092:
[----:B0-----:R0:W2:Y:S02]  /*19190*/  SYNCS.PHASECHK.TRANS64.TRYWAIT P0, [R17+URZ+0x13220], R6 ;  /* 0x01322006110075a7 */ /* 0x0010a4000800017f */
[----:B--2---:R-:W-:Y:S05]  /*191a0*/  @!P0 NANOSLEEP.SYNCS 0x989680 ;  /* 0x009896800000895d */ /* 0x004fea0003900000 */
[----:B------:R-:W2:Y:S02]  /*191b0*/  @!P0 SYNCS.PHASECHK.TRANS64 P0, [R17+URZ+0x13220], R6 ;  /* 0x01322006110085a7 */ /* 0x000ea4000800007f */
[----:B--2---:R-:W-:Y:S05]  /*191c0*/  @!P0 BRA `(.L_x_14092) ;  /* 0xfffffffc00f08947 */ /* 0x004fea000383ffff */
[----:B------:R-:W-:Y:S05]  /*191d0*/  BRA `(.L_x_14243) ;  /* 0xffffff9000547947 */ /* 0x000fea000383ffff */
.L_x_14096:
[----:B0-----:R0:W1:Y:S02]  /*191e0*/  SYNCS.PHASECHK.TRANS64.TRYWAIT P0, [R6+URZ+0x132a0], R10 ;  /* 0x0132a00a060075a7 */ /* 0x001064000800017f */
[----:B-1----:R-:W-:Y:S05]  /*191f0*/  @!P0 NANOSLEEP.SYNCS 0x989680 ;  /* 0x009896800000895d */ /* 0x002fea0003900000 */
[----:B------:R-:W1:Y:S02]  /*19200*/  @!P0 SYNCS.PHASECHK.TRANS64 P0, [R6+URZ+0x132a0], R10 ;  /* 0x0132a00a060085a7 */ /* 0x000e64000800007f */
[----:B-1----:R-:W-:Y:S05]  /*19210*/  @!P0 BRA `(.L_x_14096) ;  /* 0xfffffffc00f08947 */ /* 0x002fea000383ffff */
[----:B------:R-:W-:Y:S05]  /*19220*/  BRA `(.L_x_14244) ;  /* 0xffffff9000747947 */ /* 0x000fea000383ffff */
.L_x_14101:
[----:B-1----:R1:W2:Y:S02]  /*19230*/  SYNCS.PHASECHK.TRANS64.TRYWAIT P0, [R6+URZ+0x132c0], R10 ;  /* 0x0132c00a060075a7 */ /* 0x0022a4000800017f */
[----:B--2---:R-:W-:Y:S05]  /*19240*/  @!P0 NANOSLEEP.SYNCS 0x989680 ;  /* 0x009896800000895d */ /* 0x004fea0003900000 */
[----:B------:R-:W2:Y:S02]  /*19250*/  @!P0 SYNCS.PHASECHK.TRANS64 P0, [R6+URZ+0x132c0], R10 ;  /* 0x0132c00a060085a7 */ /* 0x000ea4000800007f */
[----:B--2---:R-:W-:Y:S05]  /*19260*/  @!P0 BRA `(.L_x_14101) ;  /* 0xfffffffc00f08947 */ /* 0x004fea000383ffff */
[----:B------:R-:W-:Y:S05]  /*19270*/  BRA `(.L_x_14245) ;  /* 0xffffff9000f47947 */ /* 0x000fea000383ffff */
.L_x_14108:
[----:B0-----:R0:W1:Y:S02]  /*19280*/  SYNCS.PHASECHK.TRANS64.TRYWAIT P2, [R6+URZ+0x132a0], R7 ;  /* 0x0132a007060075a7 */ /* 0x001064000804017f */
[----:B-1----:R-:W-:Y:S05]  /*19290*/  @!P2 NANOSLEEP.SYNCS 0x989680 ;  /* 0x009896800000a95d */ /* 0x002fea0003900000 */
[----:B------:R-:W1:Y:S02]  /*192a0*/  @!P2 SYNCS.PHASECHK.TRANS64 P2, [R6+URZ+0x132a0], R7 ;  /* 0x0132a0070600a5a7 */ /* 0x000e64000804007f */
[----:B-1----:R-:W-:Y:S05]  /*192b0*/  @!P2 BRA `(.L_x_14108) ;  /* 0xfffffffc00f0a947 */ /* 0x002fea000383ffff */
[----:B------:R-:W-:Y:S05]  /*192c0*/  BRA `(.L_x_14246) ;  /* 0xffffff9400c87947 */ /* 0x000fea000383ffff */
.L_x_14113:
[----:B-1----:R1:W2:Y:S02]  /*192d0*/  SYNCS.PHASECHK.TRANS64.TRYWAIT P2, [R6+URZ+0x132c0], R7 ;  /* 0x0132c007060075a7 */ /* 0x0022a4000804017f */
[----:B--2---:R-:W-:Y:S05]  /*192e0*/  @!P2 NANOSLEEP.SYNCS 0x989680 ;  /* 0x009896800000a95d */ /* 0x004fea0003900000 */
[----:B------:R-:W2:Y:S02]  /*192f0*/  @!P2 SYNCS.PHASECHK.TRANS64 P2, [R6+URZ+0x132c0], R7 ;  /* 0x0132c0070600a5a7 */ /* 0x000ea4000804007f */
[----:B--2---:R-:W-:Y:S05]  /*19300*/  @!P2 BRA `(.L_x_14113) ;  /* 0xfffffffc00f0a947 */ /* 0x004fea000383ffff */
[----:B------:R-:W-:Y:S05]  /*19310*/  BRA `(.L_x_14247) ;  /* 0xffffff9800447947 */ /* 0x000fea000383ffff */
.L_x_14130:
[----:B-1----:R-:W0:Y:S01]  /*19320*/  S2R R21, SR_TID.X ;  /* 0x0000000000157919 */ /* 0x002e220000002100 */
[----:B------:R-:W-:Y:S01]  /*19330*/  BSSY B0, `(.L_x_14248) ;  /* 0x000000a000007945 */ /* 0x000fe20003800000 */
        /* <DEDUP_REMOVED lines=9> */
.L_x_14249:
[----:B------:R-:W-:Y:S05]  /*193d0*/  BSYNC B0 ;  /* 0x0000000000007941 */ /* 0x000fea0003800000 */
.L_x_14248:
[----:B------:R-:W-:Y:S05]  /*193e0*/  BRA `(.L_x_14250) ;  /* 0xffffffa800747947 */ /* 0x000fea000383ffff */
.L_x_14133:
[----:B0-----:R-:W2:Y:S02]  /*193f0*/  LDL R0, [R1+0x44] ;  /* 0x0000440001007983 */ /* 0x001ea40000100800 */
[----:B--2---:R0:W1:Y:S02]  /*19400*/  SYNCS.PHASECHK.TRANS64.TRYWAIT P0, [R4+URZ+0x13280], R0 ;  /* 0x01328000040075a7 */ /* 0x004064000800017f */
[----:B-1----:R-:W-:Y:S05]  /*19410*/  @!P0 NANOSLEEP.SYNCS 0x989680 ;  /* 0x009896800000895d */ /* 0x002fea0003900000 */
[----:B------:R-:W1:Y:S02]  /*19420*/  @!P0 SYNCS.PHASECHK.TRANS64 P0, [R4+URZ+0x13280], R0 ;  /* 0x01328000040085a7 */ /* 0x000e64000800007f */
[----:B-1----:R-:W-:Y:S05]  /*19430*/  @!P0 BRA `(.L_x_14133) ;  /* 0xfffffffc00ec8947 */ /* 0x002fea000383ffff */
[----:B------:R-:W-:Y:S05]  /*19440*/  BRA `(.L_x_14251) ;  /* 0xffffffa800907947 */ /* 0x000fea000383ffff */
.L_x_14134:
        /* <DEDUP_REMOVED lines=8> */
.L_x_14253:
[----:B------:R-:W-:Y:S05]  /*194d0*/  BSYNC B0 ;  /* 0x0000000000007941 */ /* 0x000fea0003800000 */
.L_x_14252:
        /* <DEDUP_REMOVED lines=8> */
.L_x_14254:
[----:B------:R-:W-:Y:S02]  /*19560*/  IMAD.MOV.U32 R13, RZ, RZ, R2 ;  /* 0x000000ffff0d7224 */ /* 0x000fe400078e0002 */
[----:B------:R-:W-:Y:S02]  /*19570*/  IMAD.MOV.U32 R12, RZ, RZ, 0x1 ;  /* 0x00000001ff0c7424 */ /* 0x000fe400078e00ff */
[----:B------:R-:W-:-:S07]  /*19580*/  IMAD.MOV.U32 R3, RZ, RZ, R14 ;  /* 0x000000ffff037224 */ /* 0x000fce00078e000e */
[----:B------:R-:W-:Y:S05]  /*19590*/  WARPSYNC.COLLECTIVE R15, `(.L_x_14255) ;  /* 0x000000000f087348 */ /* 0x000fea0003c00000 */
[----:B------:R0:W1:Y:S02]  /*195a0*/  SHFL.IDX P6, R14, R13, R12, R11 ;  /* 0x0000000c0d0e7389 */ /* 0x00006400000c000b */
[----:B01----:R-:W-:Y:S01]  /*195b0*/  ENDCOLLECTIVE ;  /* 0x000000000000791b */ /* 0x003fe20003800000 */
.L_x_14255:
[----:B------:R-:W-:Y:S01]  /*195c0*/  IADD3 R20, P1, R20, R3, RZ ;  /* 0x0000000314147210 */ /* 0x000fe20007f3e0ff */
[----:B------:R-:W-:-:S04]  /*195d0*/  IMAD.IADD R3, R17, 0x1, R19 ;  /* 0x0000000111037824 */ /* 0x000fc800078e0213 */
[----:B------:R-:W-:Y:S01]  /*195e0*/  IMAD.X R21, RZ, RZ, R10, P1 ;  /* 0x000000ffff157224 */ /* 0x000fe200008e060a */
[----:B------:R-:W-:Y:S01]  /*195f0*/  ISETP.LT.OR P1, PT, R5, 0x1, P0 ;  /* 0x000000010500780c */ /* 0x000fe20000721670 */
[----:B------:R-:W0:Y:S01]  /*19600*/  S2R R10, SR_TID.X ;  /* 0x00000000000a7919 */ /* 0x000e220000002100 */
[----:B------:R-:W-:-:S11]  /*19610*/  IMAD.MOV.U32 R13, RZ, RZ, R0 ;  /* 0x000000ffff0d7224 */ /* 0x000fd600078e0000 */
[----:B------:R-:W-:Y:S01]  /*19620*/  @!PT LDS RZ, [RZ] ;  /* 0x00000000fffff984 */ /* 0x000fe20000000800 */
[----:B------:R-:W-:Y:S01]  /*19630*/  @!PT LDS RZ, [RZ] ;  /* 0x00000000fffff984 */ /* 0x000fe20000000800 */
[----:B------:R-:W-:Y:S01]  /*19640*/  @!PT LDS RZ, [RZ] ;  /* 0x00000000fffff984 */ /* 0x000fe20000000800 */
[----:B------:R1:W-:Y:S01]  /*19650*/  LDGSTS.E.BYPASS.LTC128B.128 [R3+0x6000], desc[UR40][R20.64], !P1 ;  /* 0x0600000014037fae */ /* 0x0003e2000c901d68 */
[----:B------:R-:W-:-:S07]  /*19660*/  MOV R19, R14 ;  /* 0x0000000e00137202 */ /* 0x000fce0000000f00 */
[----:B01----:R-:W-:Y:S05]  /*19670*/  WARPSYNC.COLLECTIVE R15, `(.L_x_14256) ;  /* 0x000000000f087348 */ /* 0x003fea0003c00000 */
[----:B------:R2:W3:Y:S02]  /*19680*/  SHFL.IDX P6, R14, R13, R12, R11 ;  /* 0x0000000c0d0e7389 */ /* 0x0004e400000c000b */
[----:B0123--:R-:W-:Y:S01]  /*19690*/  ENDCOLLECTIVE ;  /* 0x000000000000791b */ /* 0x00ffe20003800000 */
.L_x_14256:
[----:B------:R-:W-:Y:S02]  /*196a0*/  IMAD.MOV.U32 R13, RZ, RZ, R2 ;  /* 0x000000ffff0d7224 */ /* 0x000fe400078e0002 */
[----:B------:R-:W-:Y:S02]  /*196b0*/  IMAD.MOV.U32 R12, RZ, RZ, 0x2 ;  /* 0x00000002ff0c7424 */ /* 0x000fe400078e00ff */
[----:B------:R-:W-:-:S05]  /*196c0*/  IMAD.SHL.U32 R21, R10, 0x10, RZ ;  /* 0x000000100a157824 */ /* 0x000fca00078e00ff */
[----:B------:R-:W-:Y:S01]  /*196d0*/  LOP3.LUT R21, R21, 0x30, RZ, 0xc0, !PT ;  /* 0x0000003015157812 */ /* 0x000fe200078ec0ff */
[----:B------:R-:W-:-:S07]  /*196e0*/  IMAD.MOV.U32 R10, RZ, RZ, R14 ;  /* 0x000000ffff0a7224 */ /* 0x000fce00078e000e */
[----:B------:R-:W-:Y:S05]  /*196f0*/  WARPSYNC.COLLECTIVE R15, `(.L_x_14257) ;  /* 0x000000000f087348 */ /* 0x000fea0003c00000 */
[----:B------:R0:W1:Y:S02]  /*19700*/  SHFL.IDX P6, R14, R13, R12, R11 ;  /* 0x0000000c0d0e7389 */ /* 0x00006400000c000b */
[----:B01----:R-:W-:Y:S01]  /*19710*/  ENDCOLLECTIVE ;  /* 0x000000000000791b */ /* 0x003fe20003800000 */
.L_x_14257:
[----:B------:R-:W-:Y:S02]  /*19720*/  IADD3 R20, P1, R21, R10, RZ ;  /* 0x0000000a15147210 */ /* 0x000fe40007f3e0ff */
[----:B------:R-:W0:Y:S03]  /*19730*/  S2R R10, SR_TID.X ;  /* 0x00000000000a7919 */ /* 0x000e260000002100 */
        /* <DEDUP_REMOVED lines=11> */
.L_x_14258:
[----:B------:R-:W-:Y:S02]  /*197f0*/  IMAD.SHL.U32 R21, R10, 0x10, RZ ;  /* 0x000000100a157824 */ /* 0x000fe400078e00ff */
[----:B------:R-:W-:-:S03]  /*19800*/  IMAD.MOV.U32 R13, RZ, RZ, R2 ;  /* 0x000000ffff0d7224 */ /* 0x000fc600078e0002 */
[----:B------:R-:W-:Y:S01]  /*19810*/  LOP3.LUT R21, R21, 0x30, RZ, 0xc0, !PT ;  /* 0x0000003015157812 */ /* 0x000fe200078ec0ff */
[----:B------:R-:W-:Y:S01]  /*19820*/  IMAD.MOV.U32 R12, RZ, RZ, 0x3 ;  /* 0x00000003ff0c7424 */ /* 0x000fe200078e00ff */
[----:B------:R-:W-:-:S07]  /*19830*/  MOV R10, R14 ;  /* 0x0000000e000a7202 */ /* 0x000fce0000000f00 */
[----:B------:R-:W-:Y:S05]  /*19840*/  WARPSYNC.COLLECTIVE R15, `(.L_x_14259) ;  /* 0x000000000f087348 */ /* 0x000fea0003c00000 */
[----:B------:R0:W1:Y:S02]  /*19850*/  SHFL.IDX P6, R14, R13, R12, R11 ;  /* 0x0000000c0d0e7389 */ /* 0x00006400000c000b */
[----:B01----:R-:W-:Y:S01]  /*19860*/  ENDCOLLECTIVE ;  /* 0x000000000000791b */ /* 0x003fe20003800000 */
.L_x_14259:
[----:B------:R-:W-:Y:S02]  /*19870*/  IADD3 R20, P1, R21, R10, RZ ;  /* 0x0000000a15147210 */ /* 0x000fe40007f3e0ff */
[----:B------:R-:W0:Y:S03]  /*19880*/  S2R R10, SR_TID.X ;  /* 0x00000000000a7919 */ /* 0x000e260000002100 */
[----:B------:R-:W-:Y:S01]  /*19890*/  IMAD.X R21, RZ, RZ, R19, P1 ;  /* 0x000000ffff157224 */ /* 0x000fe200008e0613 */
[C---:B------:R-:W-:Y:S01]  /*198a0*/  ISETP.LT.OR P1, PT, R5.reuse, 0x41, P0 ;  /* 0x000000410500780c */ /* 0x040fe20000721670 */
[----:B------:R1:W5:Y:S01]  /*198b0*/  LDL.LU R19, [R1+0x24] ;  /* 0x0000240001137983 */ /* 0x0003620000300800 */
[----:B------:R-:W-:Y:S01]  /*198c0*/  IMAD.MOV.U32 R13, RZ, RZ, R0 ;  /* 0x000000ffff0d7224 */ /* 0x000fe200078e0000 */
[----:B------:R-:W-:-:S10]  /*198d0*/  ISETP.GE.AND P3, PT, R5, 0x81, PT ;  /* 0x000000810500780c */ /* 0x000fd40003f66270 */
[----:B------:R-:W-:Y:S01]  /*198e0*/  @!PT LDS RZ, [RZ] ;  /* 0x00000000fffff984 */ /* 0x000fe20000000800 */
[----:B------:R-:W-:Y:S01]  /*198f0*/  @!PT LDS RZ, [RZ] ;  /* 0x00000000fffff984 */ /* 0x000fe20000000800 */
[----:B------:R-:W-:Y:S01]  /*19900*/  @!PT LDS RZ, [RZ] ;  /* 0x00000000fffff984 */ /* 0x000fe20000000800 */
[----:B------:R1:W-:Y:S01]  /*19910*/  LDGSTS.E.BYPASS.LTC128B.128 [R3+0x7000], desc[UR40][R20.64], !P1 ;  /* 0x0700000014037fae */ /* 0x0003e2000c901d68 */
[----:B------:R-:W-:-:S07]  /*19920*/  IMAD.MOV.U32 R2, RZ, RZ, R14 ;  /* 0x000000ffff027224 */ /* 0x000fce00078e000e */
[----:B01---5:R-:W-:Y:S05]  /*19930*/  WARPSYNC.COLLECTIVE R15, `(.L_x_14260) ;  /* 0x000000000f087348 */ /* 0x023fea0003c00000 */
[----:B------:R2:W3:Y:S02]  /*19940*/  SHFL.IDX P6, R14, R13, R12, R11 ;  /* 0x0000000c0d0e7389 */ /* 0x0004e400000c000b */
[----:B0123-5:R-:W-:Y:S01]  /*19950*/  ENDCOLLECTIVE ;  /* 0x000000000000791b */ /* 0x02ffe20003800000 */
.L_x_14260:
[----:B------:R-:W-:Y:S02]  /*19960*/  IMAD.SHL.U32 R10, R10, 0x10, RZ ;  /* 0x000000100a0a7824 */ /* 0x000fe400078e00ff */
[----:B------:R-:W-:Y:S01]  /*19970*/  IMAD.MOV.U32 R13, RZ, RZ, R26 ;  /* 0x000000ffff0d7224 */ /* 0x000fe200078e001a */
[----:B------:R-:W-:Y:S02]  /*19980*/  MOV R12, RZ ;  /* 0x000000ff000c7202 */ /* 0x000fe40000000f00 */
[----:B------:R-:W-:Y:S01]  /*19990*/  LOP3.LUT R10, R10, 0x30, RZ, 0xc0, !PT ;  /* 0x000000300a0a7812 */ /* 0x000fe200078ec0ff */
[----:B------:R-:W-:-:S07]  /*199a0*/  IMAD.MOV.U32 R0, RZ, RZ, R14 ;  /* 0x000000ffff007224 */ /* 0x000fce00078e000e */
[----:B------:R-:W-:Y:S05]  /*199b0*/  WARPSYNC.COLLECTIVE R15, `(.L_x_14261) ;  /* 0x000000000f087348 */ /* 0x000fea0003c00000 */
[----:B------:R0:W1:Y:S02]  /*199c0*/  SHFL.IDX P6, R14, R13, R12, R11 ;  /* 0x0000000c0d0e7389 */ /* 0x00006400000c000b */
[----:B01----:R-:W-:Y:S01]  /*199d0*/  ENDCOLLECTIVE ;  /* 0x000000000000791b */ /* 0x003fe20003800000 */
.L_x_14261:
[----:B------:R-:W-:Y:S01]  /*199e0*/  IADD3 R20, P1, R10, R0, RZ ;  /* 0x000000000a147210 */ /* 0x000fe20007f3e0ff */
[----:B------:R-:W-:Y:S02]  /*199f0*/  IMAD.MOV.U32 R13, RZ, RZ, R29 ;  /* 0x000000ffff0d7224 */ /* 0x000fe400078e001d */
[----:B------:R-:W-:-:S10]  /*19a00*/  IMAD.MOV.U32 R0, RZ, RZ, R14 ;  /* 0x000000ffff007224 */ /* 0x000fd400078e000e */
[----:B------:R-:W-:Y:S05]  /*19a10*/  WARPSYNC.COLLECTIVE R15, `(.L_x_14262) ;  /* 0x000000000f087348 */ /* 0x000fea0003c00000 */
[----:B------:R0:W1:Y:S02]  /*19a20*/  SHFL.IDX P6, R14, R13, R12, R11 ;  /* 0x0000000c0d0e7389 */ /* 0x00006400000c000b */
[----:B01----:R-:W-:Y:S01]  /*19a30*/  ENDCOLLECTIVE ;  /* 0x000000000000791b */ /* 0x003fe20003800000 */
.L_x_14262:
[----:B------:R-:W-:Y:S01]  /*19a40*/  IMAD.X R21, RZ, RZ, R2, P1 ;  /* 0x000000ffff157224 */ /* 0x000fe200008e0602 */
[C---:B------:R-:W-:Y:S02]  /*19a50*/  ISETP.LT.OR P1, PT, R5.reuse, 0x61, P0 ;  /* 0x000000610500780c */ /* 0x040fe40000721670 */
[C---:B------:R-:W-:Y:S02]  /*19a60*/  ISETP.GE.AND P4, PT, R5.reuse, 0x21, PT ;  /* 0x000000210500780c */ /* 0x040fe40003f86270 */
[----:B------:R-:W-:-:S09]  /*19a70*/  ISETP.GE.AND P2, PT, R5, 0x61, PT ;  /* 0x000000610500780c */ /* 0x000fd20003f46270 */
[----:B------:R-:W-:Y:S01]  /*19a80*/  @!PT LDS RZ, [RZ] ;  /* 0x00000000fffff984 */ /* 0x000fe20000000800 */
[----:B------:R-:W-:Y:S01]  /*19a90*/  @!PT LDS RZ, [RZ] ;  /* 0x00000000fffff984 */ /* 0x000fe20000000800 */
[----:B------:R-:W-:Y:S01]  /*19aa0*/  @!PT LDS RZ, [RZ] ;  /* 0x00000000fffff984 */ /* 0x000fe20000000800 */
[----:B------:R1:W-:Y:S01]  /*19ab0*/  LDGSTS.E.BYPASS.LTC128B.128 [R3+0x7800], desc[UR40][R20.64], !P1 ;  /* 0x0780000014037fae */ /* 0x0003e2000c901d68 */
[----:B------:R-:W-:Y:S01]  /*19ac0*/  ISETP.GE.AND P1, PT, R5, 0x41, PT ;  /* 0x000000410500780c */ /* 0x000fe20003f26270 */
[----:B------:R-:W-:Y:S01]  /*19ad0*/  IMAD.MOV.U32 R10, RZ, RZ, R14 ;  /* 0x000000ffff0a7224 */ /* 0x000fe200078e000e */
[----:B------:R-:W-:-:S04]  /*19ae0*/  LOP3.LUT R19, R19, 0xfffffff7, RZ, 0xc0, !PT ;  /* 0xfffffff713137812 */ /* 0x000fc800078ec0ff */
[----:B------:R-:W-:-:S05]  /*19af0*/  @P3 LOP3.LUT R19, R19, 0x8, RZ, 0xfc, !PT ;  /* 0x0000000813133812 */ /* 0x000fca00078efcff */
[----:B------:R1:W-:Y:S01]  /*19b00*/  STL [R1+0x24], R19 ;  /* 0x0000241301007387 */ /* 0x0003e20000100800 */
[----:B------:R-:W-:Y:S05]  /*19b10*/  BRA `(.L_x_14263) ;  /* 0xffffffa800447947 */ /* 0x000fea000383ffff */
.L_x_14139:
[----:B----4-:R-:W4:Y:S02]  /*19b20*/  LDL R0, [R1+0x44] ;  /* 0x0000440001007983 */ /* 0x010f240000100800 */
[----:B----4-:R4:W0:Y:S02]  /*19b30*/  SYNCS.PHASECHK.TRANS64.TRYWAIT P0, [R4+URZ+0x13240], R0 ;  /* 0x01324000040075a7 */ /* 0x010824000800017f */
[----:B0-----:R-:W-:Y:S05]  /*19b40*/  @!P0 NANOSLEEP.SYNCS 0x989680 ;  /* 0x009896800000895d */ /* 0x001fea0003900000 */
[----:B------:R-:W0:Y:S02]  /*19b50*/  @!P0 SYNCS.PHASECHK.TRANS64 P0, [R4+URZ+0x13240], R0 ;  /* 0x01324000040085a7 */ /* 0x000e24000800007f */
[----:B0-----:R-:W-:Y:S05]  /*19b60*/  @!P0 BRA `(.L_x_14139) ;  /* 0xfffffffc00ec8947 */ /* 0x001fea000383ffff */
[----:B------:R-:W-:Y:S05]  /*19b70*/  BRA `(.L_x_14264) ;  /* 0xffffffa800a47947 */ /* 0x000fea000383ffff */
.L_x_14140:
[----:B------:R-:W-:Y:S01]  /*19b80*/  BSSY B0, `(.L_x_14265) ;  /* 0x0000008000007945 */ /* 0x000fe20003800000 */
[----:B------:R-:W-:Y:S02]  /*19b90*/  IMAD.MOV.U32 R13, RZ, RZ, R2 ;  /* 0x000000ffff0d7224 */ /* 0x000fe400078e0002 */
[----:B------:R-:W-:Y:S02]  /*19ba0*/  IMAD.MOV.U32 R12, RZ, RZ, RZ ;  /* 0x000000ffff0c7224 */ /* 0x000fe400078e00ff */
[----:B------:R-:W-:Y:S02]  /*19bb0*/  IMAD.MOV.U32 R11, RZ, RZ, 0x1c1f ;  /* 0x00001c1fff0b7424 */ /* 0x000fe400078e00ff */
[----:B------:R-:W-:-:S07]  /*19bc0*/  IMAD.MOV.U32 R15, RZ, RZ, -0x1 ;  /* 0xffffffffff0f7424 */ /* 0x000fce00078e00ff */
[----:B01----:R-:W-:Y:S05]  /*19bd0*/  WARPSYNC.COLLECTIVE R15, `(.L_x_14266) ;  /* 0x000000000f087348 */ /* 0x003fea0003c00000 */
[----:B0-----:R0:W2:Y:S02]  /*19be0*/  SHFL.IDX P6, R14, R13, R12, R11 ;  /* 0x0000000c0d0e7389 */ /* 0x0010a400000c000b */
[----:B012---:R-:W-:Y:S01]  /*19bf0*/  ENDCOLLECTIVE ;  /* 0x000000000000791b */ /* 0x007fe20003800000 */
.L_x_14266:
[----:B------:R-:W-:Y:S05]  /*19c00*/  BSYNC B0 ;  /* 0x0000000000007941 */ /* 0x000fea0003800000 */
.L_x_14265:
[----:B------:R-:W-:Y:S01]  /*19c10*/  IMAD.MOV.U32 R13, RZ, RZ, R0 ;  /* 0x000000ffff0d7224 */ /* 0x000fe200078e0000 */
[----:B------:R-:W-:Y:S01]  /*19c20*/  MOV R12, RZ ;  /* 0x000000ff000c7202 */ /* 0x000fe20000000f00 */
[----:B------:R-:W-:Y:S01]  /*19c30*/  IMAD.MOV.U32 R11, RZ, RZ, 0x1c1f ;  /* 0x00001c1fff0b7424 */ /* 0x000fe200078e00ff */
[----:B------:R-:W0:Y:S01]  /*19c40*/  S2R R19, SR_TID.X ;  /* 0x0000000000137919 */ /* 0x000e220000002100 */
[----:B------:R-:W-:Y:S01]  /*19c50*/  IMAD.MOV.U32 R15, RZ, RZ, -0x1 ;  /* 0xffffffffff0f7424 */ /* 0x000fe200078e00ff */
[----:B------:R-:W1:Y:S01]  /*19c60*/  LDC R20, c[0x0][0x2f4] ;  /* 0x0000bd00ff147b82 */ /* 0x000e620000000800 */
[----:B------:R-:W-:-:S07]  /*19c70*/  IMAD.MOV.U32 R5, RZ, RZ, R14 ;  /* 0x000000ffff057224 */ /* 0x000fce00078e000e */
[----:B01----:R-:W-:Y:S05]  /*19c80*/  WARPSYNC.COLLECTIVE R15, `(.L_x_14267) ;  /* 0x000000000f087348 */ /* 0x003fea0003c00000 */
[----:B------:R2:W3:Y:S02]  /*19c90*/  SHFL.IDX P6, R14, R13, R12, R11 ;  /* 0x0000000c0d0e7389 */ /* 0x0004e400000c000b */
[----:B0123--:R-:W-:Y:S01]  /*19ca0*/  ENDCOLLECTIVE ;  /* 0x000000000000791b */ /* 0x00ffe20003800000 */
.L_x_14267:
[----:B------:R-:W-:Y:S02]  /*19cb0*/  IMAD.MOV.U32 R13, RZ, RZ, R2 ;  /* 0x000000ffff0d7224 */ /* 0x000fe400078e0002 */
[----:B------:R-:W-:Y:S02]  /*19cc0*/  IMAD.MOV.U32 R12, RZ, RZ, 0x1 ;  /* 0x00000001ff0c7424 */ /* 0x000fe400078e00ff */
[----:B------:R-:W-:-:S07]  /*19cd0*/  IMAD.MOV.U32 R6, RZ, RZ, R14 ;  /* 0x000000ffff067224 */ /* 0x000fce00078e000e */
[----:B------:R-:W-:Y:S05]  /*19ce0*/  WARPSYNC.COLLECTIVE R15, `(.L_x_14268) ;  /* 0x000000000f087348 */ /* 0x000fea0003c00000 */
[----:B------:R0:W1:Y:S02]  /*19cf0*/  SHFL.IDX P6, R14, R13, R12, R11 ;  /* 0x0000000c0d0e7389 */ /* 0x00006400000c000b */
[----:B01----:R-:W-:Y:S01]  /*19d00*/  ENDCOLLECTIVE ;  /* 0x000000000000791b */ /* 0x003fe20003800000 */
.L_x_14268:
[----:B------:R-:W-:-:S05]  /*19d10*/  IMAD.SHL.U32 R19, R19, 0x10, RZ ;  /* 0x0000001013137824 */ /* 0x000fca00078e00ff */
[----:B------:R-:W-:-:S04]  /*19d20*/  LOP3.LUT R19, R19, 0x30, RZ, 0xc0, !PT ;  /* 0x0000003013137812 */ /* 0x000fc800078ec0ff */
[C---:B------:R-:W-:Y:S02]  /*19d30*/  @P5 IADD3 R6, P0, R19.reuse, R6, RZ ;  /* 0x0000000613065210 */ /* 0x040fe40007f1e0ff */
[----:B------:R-:W-:Y:S02]  /*19d40*/  ISETP.GE.AND P3, PT, R19, R20, PT ;  /* 0x000000141300720c */ /* 0x000fe40003f66270 */
[----:B------:R-:W-:Y:S01]  /*19d50*/  MOV R13, R0 ;  /* 0x00000000000d7202 */ /* 0x000fe20000000f00 */
[----:B------:R-:W-:-:S04]  /*19d60*/  @P5 IMAD.X R5, RZ, RZ, R5, P0 ;  /* 0x000000ffff055224 */ /* 0x000fc800000e0605 */
[----:B------:R-:W-:Y:S02]  /*19d70*/  @P5 IMAD.MOV.U32 R7, RZ, RZ, R5 ;  /* 0x000000ffff075224 */ /* 0x000fe400078e0005 */
        /* <DEDUP_REMOVED lines=8> */
.L_x_14269:
[----:B------:R-:W-:Y:S02]  /*19e00*/  IMAD.MOV.U32 R13, RZ, RZ, R2 ;  /* 0x000000ffff0d7224 */ /* 0x000fe400078e0002 */
[----:B------:R-:W-:Y:S02]  /*19e10*/  IMAD.MOV.U32 R12, RZ, RZ, 0x2 ;  /* 0x00000002ff0c7424 */ /* 0x000fe400078e00ff */
[----:B------:R-:W-:-:S07]  /*19e20*/  IMAD.MOV.U32 R6, RZ, RZ, R14 ;  /* 0x000000ffff067224 */ /* 0x000fce00078e000e */
[----:B------:R-:W-:Y:S05]  /*19e30*/  WARPSYNC.COLLECTIVE R15, `(.L_x_14270) ;  /* 0x000000000f087348 */ /* 0x000fea0003c00000 */
[----:B------:R0:W1:Y:S02]  /*19e40*/  SHFL.IDX P6, R14, R13, R12, R11 ;  /* 0x0000000c0d0e7389 */ /* 0x00006400000c000b */
[----:B01----:R-:W-:Y:S01]  /*19e50*/  ENDCOLLECTIVE ;  /* 0x000000000000791b */ /* 0x003fe20003800000 */
.L_x_14270:
        /* <DEDUP_REMOVED lines=12> */
.L_x_14271:
[----:B------:R-:W-:Y:S02]  /*19f20*/  IMAD.MOV.U32 R13, RZ, RZ, R2 ;  /* 0x000000ffff0d7224 */ /* 0x000fe400078e0002 */
[----:B------:R-:W-:Y:S02]  /*19f30*/  IMAD.MOV.U32 R12, RZ, RZ, 0x3 ;  /* 0x00000003ff0c7424 */ /* 0x000fe400078e00ff */
[----:B------:R-:W-:-:S07]  /*19f40*/  IMAD.MOV.U32 R6, RZ, RZ, R14 ;  /* 0x000000ffff067224 */ /* 0x000fce00078e000e */
[----:B------:R-:W-:Y:S05]  /*19f50*/  WARPSYNC.COLLECTIVE R15, `(.L_x_14272) ;  /* 0x000000000f087348 */ /* 0x000fea0003c00000 */
[----:B------:R0:W1:Y:S02]  /*19f60*/  SHFL.IDX P6, R14, R13, R12, R11 ;  /* 0x0000000c0d0e7389 */ /* 0x00006400000c000b */
[----:B01----:R-:W-:Y:S01]  /*19f70*/  ENDCOLLECTIVE ;  /* 0x000000000000791b */ /* 0x003fe20003800000 */
.L_x_14272:
        /* <DEDUP_REMOVED lines=12> */
.L_x_14273:
[----:B------:R-:W-:Y:S01]  /*1a040*/  IMAD.MOV.U32 R13, RZ, RZ, R8 ;  /* 0x000000ffff0d7224 */ /* 0x000fe200078e0008 */
[----:B------:R-:W-:Y:S01]  /*1a050*/  MOV R12, RZ ;  /* 0x000000ff000c7202 */ /* 0x000fe20000000f00 */
[----:B------:R-:W-:-:S07]  /*1a060*/  IMAD.MOV.U32 R0, RZ, RZ, R14 ;  /* 0x000000ffff007224 */ /* 0x000fce00078e000e */
[----:B------:R-:W-:Y:S05]  /*1a070*/  WARPSYNC.COLLECTIVE R15, `(.L_x_14274) ;  /* 0x000000000f087348 */ /* 0x000fea0003c00000 */
[----:B------:R0:W1:Y:S02]  /*1a080*/  SHFL.IDX P6, R14, R13, R12, R11 ;  /* 0x0000000c0d0e7389 */ /* 0x00006400000c000b */
[----:B01----:R-:W-:Y:S01]  /*1a090*/  ENDCOLLECTIVE ;  /* 0x000000000000791b */ /* 0x003fe20003800000 */
.L_x_14274:
[----:B------:R-:W-:-:S05]  /*1a0a0*/  @P2 IADD3 R0, P0, R19, R0, RZ ;  /* 0x0000000013002210 */ /* 0x000fca0007f1e0ff */
[----:B------:R-:W-:Y:S02]  /*1a0b0*/  @P2 IMAD.MOV.U32 R6, RZ, RZ, R0 ;  /* 0x000000ffff062224 */ /* 0x000fe400078e0000 */
[----:B------:R-:W-:Y:S02]  /*1a0c0*/  @P2 IMAD.X R2, RZ, RZ, R2, P0 ;  /* 0x000000ffff022224 */ /* 0x000fe400000e0602 */
[----:B------:R-:W-:Y:S02]  /*1a0d0*/  IMAD.MOV.U32 R13, RZ, RZ, R9 ;  /* 0x000000ffff0d7224 */ /* 0x000fe400078e0009 */
[----:B------:R-:W-:-:S05]  /*1a0e0*/  @P2 IMAD.MOV.U32 R7, RZ, RZ, R2 ;  /* 0x000000ffff072224 */ /* 0x000fca00078e0002 */
        /* <DEDUP_REMOVED lines=8> */
.L_x_14275:
[----:B------:R-:W-:Y:S01]  /*1a170*/  IMAD.MOV.U32 R6, RZ, RZ, R14 ;  /* 0x000000ffff067224 */ /* 0x000fe200078e000e */
[----:B------:R-:W-:Y:S06]  /*1a180*/  BRA `(.L_x_14276) ;  /* 0xffffffa800287947 */ /* 0x000fec000383ffff */
.L_x_14147:
        /* <DEDUP_REMOVED lines=9> */
.L_x_14277:
[C---:B------:R-:W-:Y:S01]  /*1a220*/  VIADD R9, R25.reuse, 0x20 ;  /* 0x0000002019097836 */ /* 0x040fe20000000000 */
[----:B------:R-:W-:Y:S01]  /*1a230*/  ISETP.GE.AND P2, PT, R25, R2, PT ;  /* 0x000000021900720c */ /* 0x000fe20003f46270 */
[----:B------:R-:W-:Y:S02]  /*1a240*/  IMAD.MOV.U32 R13, RZ, RZ, R4 ;  /* 0x000000ffff0d7224 */ /* 0x000fe400078e0004 */
[----:B------:R-:W-:-:S10]  /*1a250*/  IMAD.MOV.U32 R7, RZ, RZ, R14 ;  /* 0x000000ffff077224 */ /* 0x000fd400078e000e */
[----:B------:R-:W-:Y:S05]  /*1a260*/  WARPSYNC.COLLECTIVE R15, `(.L_x_14278) ;  /* 0x000000000f087348 */ /* 0x000fea0003c00000 */
[----:B------:R0:W1:Y:S02]  /*1a270*/  SHFL.IDX P6, R14, R13, R12, R11 ;  /* 0x0000000c0d0e7389 */ /* 0x00006400000c000b */
[----:B01----:R-:W-:Y:S01]  /*1a280*/  ENDCOLLECTIVE ;  /* 0x000000000000791b */ /* 0x003fe20003800000 */
.L_x_14278:
[----:B------:R-:W-:Y:S02]  /*1a290*/  IMAD.MOV.U32 R13, RZ, RZ, R0 ;  /* 0x000000ffff0d7224 */ /* 0x000fe400078e0000 */
[----:B------:R-:W-:Y:S01]  /*1a2a0*/  IMAD.MOV.U32 R12, RZ, RZ, 0x1 ;  /* 0x00000001ff0c7424 */ /* 0x000fe200078e00ff */
[----:B------:R-:W-:-:S07]  /*1a2b0*/  MOV R6, R14 ;  /* 0x0000000e00067202 */ /* 0x000fce0000000f00 */
[----:B------:R-:W-:Y:S05]  /*1a2c0*/  WARPSYNC.COLLECTIVE R15, `(.L_x_14279) ;  /* 0x000000000f087348 */ /* 0x000fea0003c00000 */
[----:B------:R0:W1:Y:S02]  /*1a2d0*/  SHFL.IDX P6, R14, R13, R12, R11 ;  /* 0x0000000c0d0e7389 */ /* 0x00006400000c000b */
[----:B01----:R-:W-:Y:S01]  /*1a2e0*/  ENDCOLLECTIVE ;  /* 0x000000000000791b */ /* 0x003fe20003800000 */
.L_x_14279:
        /* <DEDUP_REMOVED lines=12> */
.L_x_14280:
[----:B------:R-:W-:Y:S01]  /*1a3b0*/  MOV R13, R0 ;  /* 0x00000000000d7202 */ /* 0x000fe20000000f00 */
[----:B------:R-:W-:Y:S02]  /*1a3c0*/  IMAD.MOV.U32 R12, RZ, RZ, 0x2 ;  /* 0x00000002ff0c7424 */ /* 0x000fe400078e00ff */
[----:B------:R-:W-:-:S07]  /*1a3d0*/  IMAD.MOV.U32 R7, RZ, RZ, R14 ;  /* 0x000000ffff077224 */ /* 0x000fce00078e000e */
[----:B------:R-:W-:Y:S05]  /*1a3e0*/  WARPSYNC.COLLECTIVE R15, `(.L_x_14281) ;  /* 0x000000000f087348 */ /* 0x000fea0003c00000 */
[----:B------:R0:W1:Y:S02]  /*1a3f0*/  SHFL.IDX P6, R14, R13, R12, R11 ;  /* 0x0000000c0d0e7389 */ /* 0x00006400000c000b */
[----:B01----:R-:W-:Y:S01]  /*1a400*/  ENDCOLLECTIVE ;  /* 0x000000000000791b */ /* 0x003fe20003800000 */
.L_x_14281:
        /* <DEDUP_REMOVED lines=16> */
.L_x_14282:
[----:B------:R-:W-:Y:S02]  /*1a510*/  IMAD.MOV.U32 R13, RZ, RZ, R0 ;  /* 0x000000ffff0d7224 */ /* 0x000fe400078e0000 */
[----:B------:R-:W-:Y:S02]  /*1a520*/  IMAD.MOV.U32 R12, RZ, RZ, 0x3 ;  /* 0x00000003ff0c7424 */ /* 0x000fe400078e00ff */
[----:B------:R-:W-:-:S07]  /*1a530*/  IMAD.MOV.U32 R7, RZ, RZ, R14 ;  /* 0x000000ffff077224 */ /* 0x000fce00078e000e */
[----:B------:R-:W-:Y:S05]  /*1a540*/  WARPSYNC.COLLECTIVE R15, `(.L_x_14283) ;  /* 0x000000000f087348 */ /* 0x000fea0003c00000 */
[----:B------:R0:W1:Y:S02]  /*1a550*/  SHFL.IDX P6, R14, R13, R12, R11 ;  /* 0x0000000c0d0e7389 */ /* 0x00006400000c000b */
[----:B01----:R-:W-:Y:S01]  /*1a560*/  ENDCOLLECTIVE ;  /* 0x000000000000791b */ /* 0x003fe20003800000 */
.L_x_14283:
[----:B------:R-:W-:-:S05]  /*1a570*/  @!P1 IADD3 R7, P2, R18, R7, RZ ;  /* 0x0000000712079210 */ /* 0x000fca0007f5e0ff */
[----:B------:R-:W-:-:S05]  /*1a580*/  @!P1 IMAD.X R6, RZ, RZ, R6, P2 ;  /* 0x000000ffff069224 */ /* 0x000fca00010e0606 */
[-C--:B------:R-:W-:Y:S01]  /*1a590*/  @!P1 LOP3.LUT R7, R7, R6.reuse, RZ, 0x3c, !PT ;  /* 0x0000000607079212 */ /* 0x080fe200078e3cff */
[----:B------:R-:W-:Y:S02]  /*1a5a0*/  IMAD.MOV.U32 R13, RZ, RZ, R4 ;  /* 0x000000ffff0d7224 */ /* 0x000fe400078e0004 */
[----:B------:R-:W-:Y:S01]  /*1a5b0*/  VIADD R4, R25, 0x60 ;  /* 0x0000006019047836 */ /* 0x000fe20000000000 */
[----:B------:R-:W-:-:S04]  /*1a5c0*/  @!P1 LOP3.LUT R6, R7, R6, RZ, 0x3c, !PT ;  /* 0x0000000607069212 */ /* 0x000fc800078e3cff */
[----:B------:R-:W-:Y:S01]  /*1a5d0*/  @!P1 LOP3.LUT R7, R7, R6, RZ, 0x3c, !PT ;  /* 0x0000000607079212 */ /* 0x000fe200078e3cff */
[----:B------:R-:W-:-:S07]  /*1a5e0*/  IMAD.MOV.U32 R0, RZ, RZ, R14 ;  /* 0x000000ffff007224 */ /* 0x000fce00078e000e */
[----:B------:R-:W-:Y:S05]  /*1a5f0*/  WARPSYNC.COLLECTIVE R15, `(.L_x_14284) ;  /* 0x000000000f087348 */ /* 0x000fea0003c00000 */
[----:B------:R0:W1:Y:S02]  /*1a600*/  SHFL.IDX P6, R14, R13, R12, R11 ;  /* 0x0000000c0d0e7389 */ /* 0x00006400000c000b */
[----:B01----:R-:W-:Y:S01]  /*1a610*/  ENDCOLLECTIVE ;  /* 0x000000000000791b */ /* 0x003fe20003800000 */
.L_x_14284:
[----:B------:R-:W-:Y:S01]  /*1a620*/  @!PT LDS RZ, [RZ] ;  /* 0x00000000fffff984 */ /* 0x000fe20000000800 */
[----:B------:R-:W-:Y:S01]  /*1a630*/  @!PT LDS RZ, [RZ] ;  /* 0x00000000fffff984 */ /* 0x000fe20000000800 */
[----:B------:R-:W-:Y:S01]  /*1a640*/  @!PT LDS RZ, [RZ] ;  /* 0x00000000fffff984 */ /* 0x000fe20000000800 */
[----:B------:R0:W-:Y:S01]  /*1a650*/  @!P1 LDGSTS.E.BYPASS.LTC128B.128 [R10+0xc000], desc[UR40][R6.64], !P0 ;  /* 0x0c000000060a9fae */ /* 0x0001e2000c101d68 */
[----:B------:R-:W-:Y:S01]  /*1a660*/  ISETP.GE.AND P1, PT, R4, R2, PT ;  /* 0x000000020400720c */ /* 0x000fe20003f26270 */
[----:B------:R-:W-:Y:S02]  /*1a670*/  IMAD.MOV.U32 R13, RZ, RZ, R3 ;  /* 0x000000ffff0d7224 */ /* 0x000fe400078e0003 */
[----:B------:R-:W-:Y:S01]  /*1a680*/  IMAD.MOV.U32 R12, RZ, RZ, RZ ;  /* 0x000000ffff0c7224 */ /* 0x000fe200078e00ff */
[----:B0-----:R-:W-:-:S09]  /*1a690*/  MOV R6, R14 ;  /* 0x0000000e00067202 */ /* 0x001fd20000000f00 */
[----:B------:R-:W-:Y:S05]  /*1a6a0*/  WARPSYNC.COLLECTIVE R15, `(.L_x_14285) ;  /* 0x000000000f087348 */ /* 0x000fea0003c00000 */
[----:B------:R0:W1:Y:S02]  /*1a6b0*/  SHFL.IDX P6, R14, R13, R12, R11 ;  /* 0x0000000c0d0e7389 */ /* 0x00006400000c000b */
[----:B01----:R-:W-:Y:S01]  /*1a6c0*/  ENDCOLLECTIVE ;  /* 0x000000000000791b */ /* 0x003fe20003800000 */
.L_x_14285:
        /* <DEDUP_REMOVED lines=11> */
.L_x_14286:
[----:B------:R-:W-:-:S05]  /*1a780*/  VIADD R6, R25, 0x80 ;  /* 0x0000008019067836 */ /* 0x000fca0000000000 */
[----:B------:R-:W-:Y:S01]  /*1a790*/  ISETP.GE.AND P1, PT, R6, R2, PT ;  /* 0x000000020600720c */ /* 0x000fe20003f26270 */
[----:B------:R-:W-:Y:S02]  /*1a7a0*/  IMAD.MOV.U32 R13, RZ, RZ, R3 ;  /* 0x000000ffff0d7224 */ /* 0x000fe400078e0003 */
[----:B------:R-:W-:Y:S02]  /*1a7b0*/  IMAD.MOV.U32 R12, RZ, RZ, 0x1 ;  /* 0x00000001ff0c7424 */ /* 0x000fe400078e00ff */
[----:B------:R-:W-:-:S08]  /*1a7c0*/  IMAD.MOV.U32 R0, RZ, RZ, R14 ;  /* 0x000000ffff007224 */ /* 0x000fd000078e000e */
[----:B------:R-:W-:Y:S05]  /*1a7d0*/  WARPSYNC.COLLECTIVE R15, `(.L_x_14287) ;  /* 0x000000000f087348 */ /* 0x000fea0003c00000 */
[----:B------:R0:W1:Y:S02]  /*1a7e0*/  SHFL.IDX P6, R14, R13, R12, R11 ;  /* 0x0000000c0d0e7389 */ /* 0x00006400000c000b */
[----:B01----:R-:W-:Y:S01]  /*1a7f0*/  ENDCOLLECTIVE ;  /* 0x000000000000791b */ /* 0x003fe20003800000 */
.L_x_14287:
[----:B------:R-:W-:-:S04]  /*1a800*/  @!P1 IADD3 R0, P3, R18, R0, RZ ;  /* 0x0000000012009210 */ /* 0x000fc80007f7e0ff */
[----:B------:R-:W-:Y:S01]  /*1a810*/  @!P1 MOV R6, R0 ;  /* 0x0000000000069202 */ /* 0x000fe20000000f00 */
        /* <DEDUP_REMOVED lines=11> */
.L_x_14288:
[----:B------:R-:W-:Y:S01]  /*1a8d0*/  IMAD.MOV.U32 R5, RZ, RZ, R14 ;  /* 0x000000ffff057224 */ /* 0x000fe200078e000e */
[----:B------:R-:W-:Y:S06]  /*1a8e0*/  BRA `(.L_x_14289) ;  /* 0xffffffac00307947 */ /* 0x000fec000383ffff */
.L_x_14150:
[----:B-1----:R1:W2:Y:S02]  /*1a8f0*/  SYNCS.PHASECHK.TRANS64.TRYWAIT P0, [R17+URZ+0x13220], R0 ;  /* 0x01322000110075a7 */ /* 0x0022a4000800017f */
[----:B--2---:R-:W-:Y:S05]  /*1a900*/  @!P0 NANOSLEEP.SYNCS 0x989680 ;  /* 0x009896800000895d */ /* 0x004fea0003900000 */
[----:B------:R-:W2:Y:S02]  /*1a910*/  @!P0 SYNCS.PHASECHK.TRANS64 P0, [R17+URZ+0x13220], R0 ;  /* 0x01322000110085a7 */ /* 0x000ea4000800007f */
[----:B--2---:R-:W-:Y:S05]  /*1a920*/  @!P0 BRA `(.L_x_14150) ;  /* 0xfffffffc00f08947 */ /* 0x004fea000383ffff */
[----:B------:R-:W-:Y:S05]  /*1a930*/  BRA `(.L_x_14290) ;  /* 0xffffffac008c7947 */ /* 0x000fea000383ffff */
.L_x_14154:
[----:B0-----:R-:W2:Y:S02]  /*1a940*/  LDL R2, [R1+0x4] ;  /* 0x0000040001027983 */ /* 0x001ea40000100800 */
[----:B--2---:R0:W1:Y:S02]  /*1a950*/  SYNCS.PHASECHK.TRANS64.TRYWAIT P0, [R6+URZ+0x13280], R2 ;  /* 0x01328002060075a7 */ /* 0x004064000800017f */
[----:B-1----:R-:W-:Y:S05]  /*1a960*/  @!P0 NANOSLEEP.SYNCS 0x989680 ;  /* 0x009896800000895d */ /* 0x002fea0003900000 */
[----:B------:R-:W1:Y:S02]  /*1a970*/  @!P0 SYNCS.PHASECHK.TRANS64 P0, [R6+URZ+0x13280], R2 ;  /* 0x01328002060085a7 */ /* 0x000e64000800007f */
[----:B-1----:R-:W-:Y:S05]  /*1a980*/  @!P0 BRA `(.L_x_14154) ;  /* 0xfffffffc00ec8947 */ /* 0x002fea000383ffff */
[----:B------:R-:W-:Y:S05]  /*1a990*/  BRA `(.L_x_14291) ;  /* 0xffffffb000dc7947 */ /* 0x000fea000383ffff */
.L_x_14155:
        /* <DEDUP_REMOVED lines=8> */
.L_x_14293:
[----:B------:R-:W-:Y:S05]  /*1aa20*/  BSYNC B0 ;  /* 0x0000000000007941 */ /* 0x000fea0003800000 */
.L_x_14292:
        /* <DEDUP_REMOVED lines=10> */
.L_x_14294:
[----:B------:R-:W-:Y:S01]  /*1aad0*/  MOV R13, R5 ;  /* 0x00000005000d7202 */ /* 0x000fe20000000f00 */
        /* <DEDUP_REMOVED lines=10> */
.L_x_14295:
        /* <DEDUP_REMOVED lines=10> */
.L_x_14296:
[----:B------:R-:W-:Y:S02]  /*1ac20*/  IMAD.MOV.U32 R13, RZ, RZ, R5 ;  /* 0x000000ffff0d7224 */ /* 0x000fe400078e0005 */
[----:B------:R-:W-:Y:S02]  /*1ac30*/  IMAD.MOV.U32 R12, RZ, RZ, 0x2 ;  /* 0x00000002ff0c7424 */ /* 0x000fe400078e00ff */
[----:B------:R-:W-:Y:S02]  /*1ac40*/  IMAD.SHL.U32 R15, R2, 0x10, RZ ;  /* 0x00000010020f7824 */ /* 0x000fe400078e00ff */
[----:B------:R-:W-:-:S03]  /*1ac50*/  IMAD.MOV.U32 R2, RZ, RZ, R14 ;  /* 0x000000ffff027224 */ /* 0x000fc600078e000e */
[----:B------:R-:W-:-:S04]  /*1ac60*/  LOP3.LUT R15, R15, 0x30, RZ, 0xc0, !PT ;  /* 0x000000300f0f7812 */ /* 0x000fc800078ec0ff */
[----:B------:R-:W-:Y:S02]  /*1ac70*/  IADD3 R2, P0, R15, R2, RZ ;  /* 0x000000020f027210 */ /* 0x000fe40007f1e0ff */
[----:B------:R-:W-:-:S03]  /*1ac80*/  MOV R15, 0xffffffff ;  /* 0xffffffff000f7802 */ /* 0x000fc60000000f00 */
[----:B------:R-:W-:-:S08]  /*1ac90*/  IMAD.X R3, RZ, RZ, R3, P0 ;  /* 0x000000ffff037224 */ /* 0x000fd000000e0603 */
[----:B------:R-:W-:Y:S05]  /*1aca0*/  WARPSYNC.COLLECTIVE R15, `(.L_x_14297) ;  /* 0x000000000f087348 */ /* 0x000fea0003c00000 */
[----:B------:R0:W1:Y:S02]  /*1acb0*/  SHFL.IDX P6, R14, R13, R12, R11 ;  /* 0x0000000c0d0e7389 */ /* 0x00006400000c000b */
[----:B01----:R-:W-:Y:S01]  /*1acc0*/  ENDCOLLECTIVE ;  /* 0x000000000000791b */ /* 0x003fe20003800000 */
.L_x_14297:
        /* <DEDUP_REMOVED lines=10> */
.L_x_14298:
        /* <DEDUP_REMOVED lines=11> */
.L_x_14299:
[----:B------:R-:W-:Y:S01]  /*1ae20*/  @!PT LDS RZ, [RZ] ;  /* 0x00000000fffff984 */ /* 0x000fe20000000800 */
[----:B------:R-:W-:Y:S01]  /*1ae30*/  @!PT LDS RZ, [RZ] ;  /* 0x00000000fffff984 */ /* 0x000fe20000000800 */
[----:B------:R-:W-:Y:S01]  /*1ae40*/  @!PT LDS RZ, [RZ] ;  /* 0x00000000fffff984 */ /* 0x000fe20000000800 */
[----:B------:R0:W-:Y:S01]  /*1ae50*/  LDGSTS.E.BYPASS.LTC128B.128 [R7+0x7000], desc[UR40][R2.64], !P2 ;  /* 0x0700000002077fae */ /* 0x0001e2000d101d68 */
[----:B------:R-:W-:Y:S01]  /*1ae60*/  MOV R13, R4 ;  /* 0x00000004000d7202 */ /* 0x000fe20000000f00 */
[----:B0-----:R-:W0:Y:S01]  /*1ae70*/  S2R R3, SR_TID.X ;  /* 0x0000000000037919 */ /* 0x001e220000002100 */
[----:B------:R-:W-:-:S07]  /*1ae80*/  IMAD.MOV.U32 R5, RZ, RZ, R14 ;  /* 0x000000ffff057224 */ /* 0x000fce00078e000e */
[----:B0-----:R-:W-:Y:S05]  /*1ae90*/  WARPSYNC.COLLECTIVE R15, `(.L_x_14300) ;  /* 0x000000000f087348 */ /* 0x001fea0003c00000 */
[----:B------:R1:W2:Y:S02]  /*1aea0*/  SHFL.IDX P6, R14, R13, R12, R11 ;  /* 0x0000000c0d0e7389 */ /* 0x0002a400000c000b */
[----:B012---:R-:W-:Y:S01]  /*1aeb0*/  ENDCOLLECTIVE ;  /* 0x000000000000791b */ /* 0x007fe20003800000 */
.L_x_14300:
[----:B------:R-:W-:Y:S02]  /*1aec0*/  IMAD.MOV.U32 R13, RZ, RZ, R18 ;  /* 0x000000ffff0d7224 */ /* 0x000fe400078e0012 */
[----:B------:R-:W-:Y:S02]  /*1aed0*/  IMAD.MOV.U32 R12, RZ, RZ, RZ ;  /* 0x000000ffff0c7224 */ /* 0x000fe400078e00ff */
[----:B------:R-:W-:Y:S02]  /*1aee0*/  IMAD.SHL.U32 R3, R3, 0x10, RZ ;  /* 0x0000001003037824 */ /* 0x000fe400078e00ff */
[----:B------:R-:W-:-:S07]  /*1aef0*/  IMAD.MOV.U32 R2, RZ, RZ, R14 ;  /* 0x000000ffff027224 */ /* 0x000fce00078e000e */
[----:B------:R-:W-:Y:S05]  /*1af00*/  WARPSYNC.COLLECTIVE R15, `(.L_x_14301) ;  /* 0x000000000f087348 */ /* 0x000fea0003c00000 */
[----:B------:R0:W1:Y:S02]  /*1af10*/  SHFL.IDX P6, R14, R13, R12, R11 ;  /* 0x0000000c0d0e7389 */ /* 0x00006400000c000b */
[----:B01----:R-:W-:Y:S01]  /*1af20*/  ENDCOLLECTIVE ;  /* 0x000000000000791b */ /* 0x003fe20003800000 */
.L_x_14301:
[----:B------:R-:W-:-:S04]  /*1af30*/  LOP3.LUT R3, R3, 0x30, RZ, 0xc0, !PT ;  /* 0x0000003003037812 */ /* 0x000fc800078ec0ff */
[----:B------:R-:W-:-:S05]  /*1af40*/  IADD3 R2, P0, R3, R2, RZ ;  /* 0x0000000203027210 */ /* 0x000fca0007f1e0ff */
[----:B------:R-:W-:Y:S02]  /*1af50*/  IMAD.X R3, RZ, RZ, R5, P0 ;  /* 0x000000ffff037224 */ /* 0x000fe400000e0605 */
[----:B------:R-:W-:-:S03]  /*1af60*/  IMAD.MOV.U32 R13, RZ, RZ, R19 ;  /* 0x000000ffff0d7224 */ /* 0x000fc600078e0013 */
        /* <DEDUP_REMOVED lines=8> */
.L_x_14302:
[----:B------:R-:W-:Y:S01]  /*1aff0*/  IMAD.MOV.U32 R2, RZ, RZ, R14 ;  /* 0x000000ffff027224 */ /* 0x000fe200078e000e */
[----:B------:R-:W-:Y:S06]  /*1b000*/  BRA `(.L_x_14303) ;  /* 0xffffffb000507947 */ /* 0x000fec000383ffff */
.L_x_14160:
[----:B--2---:R-:W2:Y:S02]  /*1b010*/  LDL R2, [R1+0x4] ;  /* 0x0000040001027983 */ /* 0x004ea40000100800 */
[----:B--2---:R2:W3:Y:S02]  /*1b020*/  SYNCS.PHASECHK.TRANS64.TRYWAIT P0, [R6+URZ+0x13240], R2 ;  /* 0x01324002060075a7 */ /* 0x0044e4000800017f */
[----:B---3--:R-:W-:Y:S05]  /*1b030*/  @!P0 NANOSLEEP.SYNCS 0x989680 ;  /* 0x009896800000895d */ /* 0x008fea0003900000 */
[----:B------:R-:W3:Y:S02]  /*1b040*/  @!P0 SYNCS.PHASECHK.TRANS64 P0, [R6+URZ+0x13240], R2 ;  /* 0x01324002060085a7 */ /* 0x000ee4000800007f */
[----:B---3--:R-:W-:Y:S05]  /*1b050*/  @!P0 BRA `(.L_x_14160) ;  /* 0xfffffffc00ec8947 */ /* 0x008fea000383ffff */
[----:B------:R-:W-:Y:S05]  /*1b060*/  BRA `(.L_x_14304) ;  /* 0xffffffb000ac7947 */ /* 0x000fea000383ffff */
.L_x_14161:
        /* <DEDUP_REMOVED lines=8> */
.L_x_14306:
[----:B------:R-:W-:Y:S05]  /*1b0f0*/  BSYNC B0 ;  /* 0x0000000000007941 */ /* 0x000fea0003800000 */
.L_x_14305:
        /* <DEDUP_REMOVED lines=8> */
.L_x_14307:
[----:B------:R-:W-:Y:S01]  /*1b180*/  MOV R13, R8 ;  /* 0x00000008000d7202 */ /* 0x000fe20000000f00 */
[----:B------:R-:W-:Y:S02]  /*1b190*/  IMAD.MOV.U32 R12, RZ, RZ, 0x1 ;  /* 0x00000001ff0c7424 */ /* 0x000fe400078e00ff */
[----:B------:R-:W-:-:S07]  /*1b1a0*/  IMAD.MOV.U32 R2, RZ, RZ, R14 ;  /* 0x000000ffff027224 */ /* 0x000fce00078e000e */
[----:B------:R-:W-:Y:S05]  /*1b1b0*/  WARPSYNC.COLLECTIVE R15, `(.L_x_14308) ;  /* 0x000000000f087348 */ /* 0x000fea0003c00000 */
[----:B------:R0:W1:Y:S02]  /*1b1c0*/  SHFL.IDX P6, R14, R13, R12, R11 ;  /* 0x0000000c0d0e7389 */ /* 0x00006400000c000b */
[----:B01----:R-:W-:Y:S01]  /*1b1d0*/  ENDCOLLECTIVE ;  /* 0x000000000000791b */ /* 0x003fe20003800000 */
.L_x_14308:
        /* <DEDUP_REMOVED lines=11> */
.L_x_14309:
[----:B------:R-:W-:Y:S02]  /*1b290*/  IMAD.MOV.U32 R13, RZ, RZ, R8 ;  /* 0x000000ffff0d7224 */ /* 0x000fe400078e0008 */
[----:B------:R-:W-:Y:S02]  /*1b2a0*/  IMAD.MOV.U32 R12, RZ, RZ, 0x2 ;  /* 0x00000002ff0c7424 */ /* 0x000fe400078e00ff */
[----:B------:R-:W-:-:S07]  /*1b2b0*/  IMAD.MOV.U32 R2, RZ, RZ, R14 ;  /* 0x000000ffff027224 */ /* 0x000fce00078e000e */
[----:B------:R-:W-:Y:S05]  /*1b2c0*/  WARPSYNC.COLLECTIVE R15, `(.L_x_14310) ;  /* 0x000000000f087348 */ /* 0x000fea0003c00000 */
[----:B------:R0:W1:Y:S02]  /*1b2d0*/  SHFL.IDX P6, R14, R13, R12, R11 ;  /* 0x0000000c0d0e7389 */ /* 0x00006400000c000b */
[----:B01----:R-:W-:Y:S01]  /*1b2e0*/  ENDCOLLECTIVE ;  /* 0x000000000000791b */ /* 0x003fe20003800000 */
.L_x_14310:
        /* <DEDUP_REMOVED lines=11> */
.L_x_14311:
[----:B------:R-:W-:Y:S02]  /*1b3a0*/  IMAD.MOV.U32 R13, RZ, RZ, R8 ;  /* 0x000000ffff0d7224 */ /* 0x000fe400078e0008 */
[----:B------:R-:W-:Y:S01]  /*1b3b0*/  IMAD.MOV.U32 R12, RZ, RZ, 0x3 ;  /* 0x00000003ff0c7424 */ /* 0x000fe200078e00ff */
[----:B------:R-:W-:-:S07]  /*1b3c0*/  MOV R2, R14 ;  /* 0x0000000e00027202 */ /* 0x000fce0000000f00 */
[----:B------:R-:W-:Y:S05]  /*1b3d0*/  WARPSYNC.COLLECTIVE R15, `(.L_x_14312) ;  /* 0x000000000f087348 */ /* 0x000fea0003c00000 */
[----:B------:R0:W1:Y:S02]  /*1b3e0*/  SHFL.IDX P6, R14, R13, R12, R11 ;  /* 0x0000000c0d0e7389 */ /* 0x00006400000c000b */
[----:B01----:R-:W-:Y:S01]  /*1b3f0*/  ENDCOLLECTIVE ;  /* 0x000000000000791b */ /* 0x003fe20003800000 */
.L_x_14312:
        /* <DEDUP_REMOVED lines=11> */
.L_x_14313:
[----:B------:R-:W-:Y:S02]  /*1b4b0*/  IMAD.MOV.U32 R13, RZ, RZ, R4 ;  /* 0x000000ffff0d7224 */ /* 0x000fe400078e0004 */
[----:B------:R-:W-:Y:S02]  /*1b4c0*/  IMAD.MOV.U32 R12, RZ, RZ, RZ ;  /* 0x000000ffff0c7224 */ /* 0x000fe400078e00ff */
[----:B------:R-:W-:-:S07]  /*1b4d0*/  IMAD.MOV.U32 R2, RZ, RZ, R14 ;  /* 0x000000ffff027224 */ /* 0x000fce00078e000e */
[----:B------:R-:W-:Y:S05]  /*1b4e0*/  WARPSYNC.COLLECTIVE R15, `(.L_x_14314) ;  /* 0x000000000f087348 */ /* 0x000fea0003c00000 */
[----:B------:R0:W1:Y:S02]  /*1b4f0*/  SHFL.IDX P6, R14, R13, R12, R11 ;  /* 0x0000000c0d0e7389 */ /* 0x00006400000c000b */
[----:B01----:R-:W-:Y:S01]  /*1b500*/  ENDCOLLECTIVE ;  /* 0x000000000000791b */ /* 0x003fe20003800000 */
.L_x_14314:
        /* <DEDUP_REMOVED lines=11> */
.L_x_14315:
[----:B------:R-:W-:Y:S01]  /*1b5c0*/  IMAD.MOV.U32 R2, RZ, RZ, R14 ;  /* 0x000000ffff027224 */ /* 0x000fe200078e000e */
[----:B------:R-:W-:Y:S06]  /*1b5d0*/  BRA `(.L_x_14316) ;  /* 0xffffffb0003c7947 */ /* 0x000fec000383ffff */
.L_x_14166:
[----:B0-----:R0:W3:Y:S02]  /*1b5e0*/  SYNCS.PHASECHK.TRANS64.TRYWAIT P2, [R2+URZ+0x13270], R0 ;  /* 0x01327000020075a7 */ /* 0x0010e4000804017f */
[----:B---3--:R-:W-:Y:S05]  /*1b5f0*/  @!P2 NANOSLEEP.SYNCS 0x989680 ;  /* 0x009896800000a95d */ /* 0x008fea0003900000 */
[----:B------:R-:W3:Y:S02]  /*1b600*/  @!P2 SYNCS.PHASECHK.TRANS64 P2, [R2+URZ+0x13270], R0 ;  /* 0x013270000200a5a7 */ /* 0x000ee4000804007f */
[----:B---3--:R-:W-:Y:S05]  /*1b610*/  @!P2 BRA `(.L_x_14166) ;  /* 0xfffffffc00f0a947 */ /* 0x008fea000383ffff */
[----:B------:R-:W-:Y:S05]  /*1b620*/  BRA `(.L_x_14317) ;  /* 0xffffffb000a07947 */ /* 0x000fea000383ffff */
.L_x_14168:
[----:B0-----:R0:W3:Y:S02]  /*1b630*/  SYNCS.PHASECHK.TRANS64.TRYWAIT P2, [R2+URZ+0x13260], R3 ;  /* 0x01326003020075a7 */ /* 0x0010e4000804017f */
[----:B---3--:R-:W-:Y:S05]  /*1b640*/  @!P2 NANOSLEEP.SYNCS 0x989680 ;  /* 0x009896800000a95d */ /* 0x008fea0003900000 */
[----:B------:R-:W3:Y:S02]  /*1b650*/  @!P2 SYNCS.PHASECHK.TRANS64 P2, [R2+URZ+0x13260], R3 ;  /* 0x013260030200a5a7 */ /* 0x000ee4000804007f */
[----:B---3--:R-:W-:Y:S05]  /*1b660*/  @!P2 BRA `(.L_x_14168) ;  /* 0xfffffffc00f0a947 */ /* 0x008fea000383ffff */
[----:B------:R-:W-:Y:S05]  /*1b670*/  BRA `(.L_x_14318) ;  /* 0xffffffb000b07947 */ /* 0x000fea000383ffff */
.L_x_14176:
[----:B-1----:R1:W2:Y:S02]  /*1b680*/  SYNCS.PHASECHK.TRANS64.TRYWAIT P1, [R0+URZ+0x13270], R3 ;  /* 0x01327003000075a7 */ /* 0x0022a4000802017f */
[----:B--2---:R-:W-:Y:S05]  /*1b690*/  @!P1 NANOSLEEP.SYNCS 0x989680 ;  /* 0x009896800000995d */ /* 0x004fea0003900000 */
[----:B------:R-:W2:Y:S02]  /*1b6a0*/  @!P1 SYNCS.PHASECHK.TRANS64 P1, [R0+URZ+0x13270], R3 ;  /* 0x01327003000095a7 */ /* 0x000ea4000802007f */
[----:B--2---:R-:W-:Y:S05]  /*1b6b0*/  @!P1 BRA `(.L_x_14176) ;  /* 0xfffffffc00f09947 */ /* 0x004fea000383ffff */
[----:B------:R-:W-:Y:S05]  /*1b6c0*/  BRA `(.L_x_14319) ;  /* 0xffffffb800447947 */ /* 0x000fea000383ffff */
.L_x_14178:
[----:B-1----:R1:W2:Y:S02]  /*1b6d0*/  SYNCS.PHASECHK.TRANS64.TRYWAIT P1, [R0+URZ+0x13260], R3 ;  /* 0x01326003000075a7 */ /* 0x0022a4000802017f */
[----:B--2---:R-:W-:Y:S05]  /*1b6e0*/  @!P1 NANOSLEEP.SYNCS 0x989680 ;  /* 0x009896800000995d */ /* 0x004fea0003900000 */
[----:B------:R-:W2:Y:S02]  /*1b6f0*/  @!P1 SYNCS.PHASECHK.TRANS64 P1, [R0+URZ+0x13260], R3 ;  /* 0x01326003000095a7 */ /* 0x000ea4000802007f */
[----:B--2---:R-:W-:Y:S05]  /*1b700*/  @!P1 BRA `(.L_x_14178) ;  /* 0xfffffffc00f09947 */ /* 0x004fea000383ffff */
[----:B------:R-:W-:Y:S05]  /*1b710*/  BRA `(.L_x_14320) ;  /* 0xffffffb800547947 */ /* 0x000fea000383ffff */
.L_x_14183:
[----:B------:R-:W-:Y:S01]  /*1b720*/  BSSY B0, `(.L_x_14321) ;  /* 0x0000008000007945 */ /* 0x000fe20003800000 */
[----:B------:R-:W-:Y:S02]  /*1b730*/  IMAD.MOV.U32 R13, RZ, RZ, R24 ;  /* 0x000000ffff0d7224 */ /* 0x000fe400078e0018 */
[----:B------:R-:W-:Y:S02]  /*1b740*/  IMAD.MOV.U32 R12, RZ, RZ, RZ ;  /* 0x000000ffff0c7224 */ /* 0x000fe400078e00ff */
[----:B------:R-:W-:Y:S02]  /*1b750*/  IMAD.MOV.U32 R11, RZ, RZ, 0x1f ;  /* 0x0000001fff0b7424 */ /* 0x000fe400078e00ff */
[----:B------:R-:W-:-:S07]  /*1b760*/  IMAD.MOV.U32 R15, RZ, RZ, -0x1 ;  /* 0xffffffffff0f7424 */ /* 0x000fce00078e00ff */
[----:B-----5:R-:W-:Y:S05]  /*1b770*/  WARPSYNC.COLLECTIVE R15, `(.L_x_14322) ;  /* 0x000000000f087348 */ /* 0x020fea0003c00000 */
[----:B------:R0:W1:Y:S02]  /*1b780*/  SHFL.IDX P6, R14, R13, R12, R11 ;  /* 0x0000000c0d0e7389 */ /* 0x00006400000c000b */
[----:B01---5:R-:W-:Y:S01]  /*1b790*/  ENDCOLLECTIVE ;  /* 0x000000000000791b */ /* 0x023fe20003800000 */
.L_x_14322:
[----:B------:R-:W-:Y:S05]  /*1b7a0*/  BSYNC B0 ;  /* 0x0000000000007941 */ /* 0x000fea0003800000 */
.L_x_14321:
        /* <DEDUP_REMOVED lines=9> */
.L_x_14323:
        /* <DEDUP_REMOVED lines=25> */
.L_x_14324:
        /* <DEDUP_REMOVED lines=8> */
.L_x_14325:
        /* <DEDUP_REMOVED lines=8> */
.L_x_14326:
[----:B------:R-:W-:Y:S02]  /*1bad0*/  IMAD.MOV.U32 R12, RZ, RZ, 0x8 ;  /* 0x00000008ff0c7424 */ /* 0x000fe400078e00ff */
[----:B------:R-:W-:-:S05]  /*1bae0*/  IMAD.MOV.U32 R3, RZ, RZ, R14 ;  /* 0x000000ffff037224 */ /* 0x000fca00078e000e */
[----:B------:R-:W-:-:S05]  /*1baf0*/  SEL R3, R3, RZ, P3 ;  /* 0x000000ff03037207 */ /* 0x000fca0001800000 */
[----:B------:R-:W-:-:S05]  /*1bb00*/  IMAD.IADD R2, R2, 0x1, R3 ;  /* 0x0000000102027824 */ /* 0x000fca00078e0203 */
[----:B------:R-:W-:-:S07]  /*1bb10*/  MOV R13, R2 ;  /* 0x00000002000d7202 */ /* 0x000fce0000000f00 */
[----:B------:R-:W-:Y:S05]  /*1bb20*/  WARPSYNC.COLLECTIVE R15, `(.L_x_14327) ;  /* 0x000000000f087348 */ /* 0x000fea0003c00000 */
[----:B------:R0:W1:Y:S02]  /*1bb30*/  SHFL.UP P6, R14, R13, R12, R11 ;  /* 0x0400000c0d0e7389 */ /* 0x00006400000c000b */
[----:B01----:R-:W-:Y:S01]  /*1bb40*/  ENDCOLLECTIVE ;  /* 0x000000000000791b */ /* 0x003fe20003800000 */
.L_x_14327:
        /* <DEDUP_REMOVED lines=8> */
.L_x_14328:
[----:B------:R-:W-:Y:S01]  /*1bbd0*/  IMAD.MOV.U32 R12, RZ, RZ, 0x1f ;  /* 0x0000001fff0c7424 */ /* 0x000fe200078e00ff */
[----:B------:R-:W-:Y:S01]  /*1bbe0*/  MOV R11, 0x1f ;  /* 0x0000001f000b7802 */ /* 0x000fe20000000f00 */
[----:B------:R-:W-:-:S05]  /*1bbf0*/  IMAD.MOV.U32 R3, RZ, RZ, R14 ;  /* 0x000000ffff037224 */ /* 0x000fca00078e000e */
[----:B------:R-:W-:-:S05]  /*1bc00*/  SEL R3, R3, RZ, P5 ;  /* 0x000000ff03037207 */ /* 0x000fca0002800000 */
[----:B------:R-:W-:-:S04]  /*1bc10*/  IMAD.IADD R2, R2, 0x1, R3 ;  /* 0x0000000102027824 */ /* 0x000fc800078e0203 */
[----:B------:R-:W-:-:S07]  /*1bc20*/  IMAD.MOV.U32 R13, RZ, RZ, R2 ;  /* 0x000000ffff0d7224 */ /* 0x000fce00078e0002 */
[----:B------:R-:W-:Y:S05]  /*1bc30*/  WARPSYNC.COLLECTIVE R15, `(.L_x_14329) ;  /* 0x000000000f087348 */ /* 0x000fea0003c00000 */
[----:B------:R0:W1:Y:S02]  /*1bc40*/  SHFL.IDX P6, R14, R13, R12, R11 ;  /* 0x0000000c0d0e7389 */ /* 0x00006400000c000b */
[----:B01----:R-:W-:Y:S01]  /*1bc50*/  ENDCOLLECTIVE ;  /* 0x000000000000791b */ /* 0x003fe20003800000 */
.L_x_14329:
[----:B------:R-:W-:Y:S01]  /*1bc60*/  IMAD.MOV.U32 R8, RZ, RZ, R14 ;  /* 0x000000ffff087224 */ /* 0x000fe200078e000e */
[----:B------:R-:W-:Y:S06]  /*1bc70*/  BRA `(.L_x_14330) ;  /* 0xffffffbc00287947 */ /* 0x000fec000383ffff */
.L_x_14186:
        /* <DEDUP_REMOVED lines=8> */
.L_x_14332:
[----:B------:R-:W-:Y:S05]  /*1bd00*/  BSYNC B0 ;  /* 0x0000000000007941 */ /* 0x000fea0003800000 */
.L_x_14331:
[----:B------:R-:W-:Y:S01]  /*1bd10*/  IMAD.MOV.U32 R3, RZ, RZ, R14 ;  /* 0x000000ffff037224 */ /* 0x000fe200078e000e */
[----:B------:R-:W-:Y:S01]  /*1bd20*/  MOV R12, 0x2 ;  /* 0x00000002000c7802 */ /* 0x000fe20000000f00 */
[----:B------:R-:W-:Y:S02]  /*1bd30*/  IMAD.MOV.U32 R11, RZ, RZ, RZ ;  /* 0x000000ffff0b7224 */ /* 0x000fe400078e00ff */
[----:B------:R-:W-:Y:S01]  /*1bd40*/  IMAD.MOV.U32 R15, RZ, RZ, -0x1 ;  /* 0xffffffffff0f7424 */ /* 0x000fe200078e00ff */
[----:B------:R-:W-:-:S05]  /*1bd50*/  SEL R3, R3, RZ, P1 ;  /* 0x000000ff03037207 */ /* 0x000fca0000800000 */
[----:B------:R-:W-:-:S04]  /*1bd60*/  IMAD.IADD R2, R2, 0x1, R3 ;  /* 0x0000000102027824 */ /* 0x000fc800078e0203 */
[----:B------:R-:W-:-:S07]  /*1bd70*/  IMAD.MOV.U32 R13, RZ, RZ, R2 ;  /* 0x000000ffff0d7224 */ /* 0x000fce00078e0002 */
[----:B------:R-:W-:Y:S05]  /*1bd80*/  WARPSYNC.COLLECTIVE R15, `(.L_x_14333) ;  /* 0x000000000f087348 */ /* 0x000fea0003c00000 */
[----:B------:R0:W1:Y:S02]  /*1bd90*/  SHFL.UP P6, R14, R13, R12, R11 ;  /* 0x0400000c0d0e7389 */ /* 0x00006400000c000b */
[----:B01----:R-:W-:Y:S01]  /*1bda0*/  ENDCOLLECTIVE ;  /* 0x000000000000791b */ /* 0x003fe20003800000 */
.L_x_14333:
        /* <DEDUP_REMOVED lines=8> */
.L_x_14334:
        /* <DEDUP_REMOVED lines=8> */
.L_x_14335:
        /* <DEDUP_REMOVED lines=8> */
.L_x_14336:
        /* <DEDUP_REMOVED lines=9> */
.L_x_14337:
[----:B------:R-:W-:Y:S01]  /*1bfc0*/  MOV R8, R14 ;  /* 0x0000000e00087202 */ /* 0x000fe20000000f00 */
[----:B------:R-:W-:Y:S06]  /*1bfd0*/  BRA `(.L_x_14338) ;  /* 0xffffffb800f47947 */ /* 0x000fec000383ffff */
.L_x_14188:
[----:B------:R-:W-:Y:S01]  /*1bfe0*/  BSSY B0, `(.L_x_14339) ;  /* 0x0000006000007945 */ /* 0x000fe20003800000 */
[----:B------:R-:W-:Y:S01]  /*1bff0*/  PLOP3.LUT P6, PT, P6, PT, PT, 0x8, 0x0 ;  /* 0x000000000000781c */ /* 0x000fe200037ce170 */
[----:B------:R-:W-:-:S12]  /*1c000*/  IMAD.MOV.U32 R15, RZ, RZ, -0x1 ;  /* 0xffffffffff0f7424 */ /* 0x000fd800078e00ff */
[----:B0----5:R-:W-:Y:S05]  /*1c010*/  WARPSYNC.COLLECTIVE R15, `(.L_x_14340) ;  /* 0x000000000f087348 */ /* 0x021fea0003c00000 */
[----:B------:R-:W-:Y:S01]  /*1c020*/  VOTE.ANY R14, PT, P6 ;  /* 0x00000000000e7806 */ /* 0x000fe200030e0100 */
[----:B0----5:R-:W-:Y:S06]  /*1c030*/  ENDCOLLECTIVE ;  /* 0x000000000000791b */ /* 0x021fec0003800000 */
.L_x_14340:
[----:B------:R-:W-:Y:S05]  /*1c040*/  BSYNC B0 ;  /* 0x0000000000007941 */ /* 0x000fea0003800000 */
.L_x_14339:
        /* <DEDUP_REMOVED lines=9> */
.L_x_14341:
[----:B------:R-:W-:Y:S02]  /*1c0e0*/  IMAD.MOV.U32 R13, RZ, RZ, R7 ;  /* 0x000000ffff0d7224 */ /* 0x000fe400078e0007 */
[----:B------:R-:W-:-:S07]  /*1c0f0*/  IMAD.MOV.U32 R5, RZ, RZ, R14 ;  /* 0x000000ffff057224 */ /* 0x000fce00078e000e */
[----:B------:R-:W-:Y:S05]  /*1c100*/  WARPSYNC.COLLECTIVE R15, `(.L_x_14342) ;  /* 0x000000000f087348 */ /* 0x000fea0003c00000 */
[----:B------:R0:W1:Y:S02]  /*1c110*/  SHFL.IDX P6, R14, R13, R12, R11 ;  /* 0x0000000c0d0e7389 */ /* 0x00006400000c000b */
[----:B01----:R-:W-:Y:S01]  /*1c120*/  ENDCOLLECTIVE ;  /* 0x000000000000791b */ /* 0x003fe20003800000 */
.L_x_14342:
[----:B------:R-:W-:Y:S01]  /*1c130*/  IMAD.MOV.U32 R7, RZ, RZ, R14 ;  /* 0x000000ffff077224 */ /* 0x000fe200078e000e */
[----:B------:R-:W-:Y:S06]  /*1c140*/  BRA `(.L_x_14343) ;  /* 0xffffffb800d47947 */ /* 0x000fec000383ffff */
.L_x_14190:
[----:B------:R-:W-:Y:S01]  /*1c150*/  BSSY B0, `(.L_x_14344) ;  /* 0x0000007000007945 */ /* 0x000fe20003800000 */
[----:B------:R-:W-:Y:S01]  /*1c160*/  MOV R13, R2 ;  /* 0x00000002000d7202 */ /* 0x000fe20000000f00 */
[----:B------:R-:W-:Y:S02]  /*1c170*/  IMAD.MOV.U32 R11, RZ, RZ, 0x1f ;  /* 0x0000001fff0b7424 */ /* 0x000fe400078e00ff */
[----:B------:R-:W-:-:S07]  /*1c180*/  IMAD.MOV.U32 R15, RZ, RZ, -0x1 ;  /* 0xffffffffff0f7424 */ /* 0x000fce00078e00ff */
[----:B0123-5:R-:W-:Y:S05]  /*1c190*/  WARPSYNC.COLLECTIVE R15, `(.L_x_14345) ;  /* 0x000000000f087348 */ /* 0x02ffea0003c00000 */
[----:B------:R4:W0:Y:S02]  /*1c1a0*/  SHFL.IDX P6, R14, R13, R12, R11 ;  /* 0x0000000c0d0e7389 */ /* 0x00082400000c000b */
[----:B012345:R-:W-:Y:S01]  /*1c1b0*/  ENDCOLLECTIVE ;  /* 0x000000000000791b */ /* 0x03ffe20003800000 */
.L_x_14345:
[----:B------:R-:W-:Y:S05]  /*1c1c0*/  BSYNC B0 ;  /* 0x0000000000007941 */ /* 0x000fea0003800000 */
.L_x_14344:
[----:B------:R-:W-:Y:S01]  /*1c1d0*/  IMAD.MOV.U32 R2, RZ, RZ, R14 ;  /* 0x000000ffff027224 */ /* 0x000fe200078e000e */
[----:B------:R-:W-:Y:S06]  /*1c1e0*/  BRA `(.L_x_14346) ;  /* 0xffffffb800c47947 */ /* 0x000fec000383ffff */
.L_x_14194:
[----:B-1----:R1:W3:Y:S02]  /*1c1f0*/  SYNCS.PHASECHK.TRANS64.TRYWAIT P0, [R5+URZ+0x13220], R0 ;  /* 0x01322000050075a7 */ /* 0x0022e4000800017f */
[----:B---3--:R-:W-:Y:S05]  /*1c200*/  @!P0 NANOSLEEP.SYNCS 0x989680 ;  /* 0x009896800000895d */ /* 0x008fea0003900000 */
[----:B------:R-:W3:Y:S02]  /*1c210*/  @!P0 SYNCS.PHASECHK.TRANS64 P0, [R5+URZ+0x13220], R0 ;  /* 0x01322000050085a7 */ /* 0x000ee4000800007f */
[----:B---3--:R-:W-:Y:S05]  /*1c220*/  @!P0 BRA `(.L_x_14194) ;  /* 0xfffffffc00f08947 */ /* 0x008fea000383ffff */
[----:B------:R-:W-:Y:S05]  /*1c230*/  BRA `(.L_x_14347) ;  /* 0xffffffc000287947 */ /* 0x000fea000383ffff */
.L_x_14195:
[----:B------:R-:W3:Y:S01]  /*1c240*/  S2R R2, SR_TID.X ;  /* 0x0000000000027919 */ /* 0x000ee20000002100 */
[----:B------:R-:W-:Y:S01]  /*1c250*/  BSSY B0, `(.L_x_14348) ;  /* 0x000000a000007945 */ /* 0x000fe20003800000 */
[----:B------:R-:W-:Y:S02]  /*1c260*/  IMAD.MOV.U32 R12, RZ, RZ, RZ ;  /* 0x000000ffff0c7224 */ /* 0x000fe400078e00ff */
[----:B0-----:R-:W-:Y:S02]  /*1c270*/  IMAD.MOV.U32 R11, RZ, RZ, 0x1f ;  /* 0x0000001fff0b7424 */ /* 0x001fe400078e00ff */
[----:B------:R-:W-:Y:S01]  /*1c280*/  IMAD.MOV.U32 R15, RZ, RZ, -0x1 ;  /* 0xffffffffff0f7424 */ /* 0x000fe200078e00ff */
[----:B---3--:R-:W-:-:S04]  /*1c290*/  SHF.R.U32.HI R2, RZ, 0x5, R2 ;  /* 0x00000005ff027819 */ /* 0x008fc80000011602 */
[----:B------:R-:W-:-:S05]  /*1c2a0*/  LOP3.LUT R2, R2, 0x3, RZ, 0xc0, !PT ;  /* 0x0000000302027812 */ /* 0x000fca00078ec0ff */
[----:B------:R-:W-:-:S07]  /*1c2b0*/  IMAD.MOV.U32 R13, RZ, RZ, R2 ;  /* 0x000000ffff0d7224 */ /* 0x000fce00078e0002 */
[----:B-12--5:R-:W-:Y:S05]  /*1c2c0*/  WARPSYNC.COLLECTIVE R15, `(.L_x_14349) ;  /* 0x000000000f087348 */ /* 0x026fea0003c00000 */
[----:B------:R0:W3:Y:S02]  /*1c2d0*/  SHFL.IDX P6, R14, R13, R12, R11 ;  /* 0x0000000c0d0e7389 */ /* 0x0000e400000c000b */
[----:B0123-5:R-:W-:Y:S01]  /*1c2e0*/  ENDCOLLECTIVE ;  /* 0x000000000000791b */ /* 0x02ffe20003800000 */
.L_x_14349:
[----:B------:R-:W-:Y:S05]  /*1c2f0*/  BSYNC B0 ;  /* 0x0000000000007941 */ /* 0x000fea0003800000 */
.L_x_14348:
[----:B------:R-:W-:Y:S05]  /*1c300*/  BRA `(.L_x_14350) ;  /* 0xffffffc000107947 */ /* 0x000fea000383ffff */
.L_x_14196:
[----:B------:R-:W-:Y:S01]  /*1c310*/  BSSY B0, `(.L_x_14351) ;  /* 0x0000006000007945 */ /* 0x000fe20003800000 */
[----:B------:R-:W-:-:S07]  /*1c320*/  IMAD.MOV.U32 R15, RZ, RZ, -0x1 ;  /* 0xffffffffff0f7424 */ /* 0x000fce00078e00ff */
[----:B012--5:R-:W-:Y:S05]  /*1c330*/  WARPSYNC.COLLECTIVE R15, `(.L_x_14352) ;  /* 0x000000000f0c7348 */ /* 0x027fea0003c00000 */
[----:B------:R-:W-:Y:S02]  /*1c340*/  ELECT P6, UR62, PT ;  /* 0x00000000003e782f */ /* 0x000fe400038c0000 */
[----:B------:R-:W-:Y:S01]  /*1c350*/  MOV R14, UR62 ;  /* 0x0000003e000e7c02 */ /* 0x000fe20008000f00 */
[----:B012--5:R-:W-:Y:S10]  /*1c360*/  ENDCOLLECTIVE ;  /* 0x000000000000791b */ /* 0x027ff40003800000 */
.L_x_14352:
[----:B------:R-:W-:Y:S05]  /*1c370*/  BSYNC B0 ;  /* 0x0000000000007941 */ /* 0x000fea0003800000 */
.L_x_14351:
[----:B------:R-:W-:Y:S05]  /*1c380*/  BRA `(.L_x_14353) ;  /* 0xffffffc000047947 */ /* 0x000fea000383ffff */
.L_x_14198:
[----:B-1----:R1:W3:Y:S02]  /*1c390*/  SYNCS.PHASECHK.TRANS64.TRYWAIT P1, [R4+URZ+0x13240], R3 ;  /* 0x01324003040075a7 */ /* 0x0022e4000802017f */
[----:B---3--:R-:W-:Y:S05]  /*1c3a0*/  @!P1 NANOSLEEP.SYNCS 0x989680 ;  /* 0x009896800000995d */ /* 0x008fea0003900000 */
[----:B------:R-:W3:Y:S02]  /*1c3b0*/  @!P1 SYNCS.PHASECHK.TRANS64 P1, [R4+URZ+0x13240], R3 ;  /* 0x01324003040095a7 */ /* 0x000ee4000802007f */
[----:B---3--:R-:W-:Y:S05]  /*1c3c0*/  @!P1 BRA `(.L_x_14198) ;  /* 0xfffffffc00f09947 */ /* 0x008fea000383ffff */
[----:B------:R-:W-:Y:S05]  /*1c3d0*/  BRA `(.L_x_14354) ;  /* 0xffffffc0002c7947 */ /* 0x000fea000383ffff */
.L_x_14200:
[----:B0-----:R0:W2:Y:S02]  /*1c3e0*/  SYNCS.PHASECHK.TRANS64.TRYWAIT P1, [R5+URZ+0x13240], R0 ;  /* 0x01324000050075a7 */ /* 0x0010a4000802017f */
[----:B--2---:R-:W-:Y:S05]  /*1c3f0*/  @!P1 NANOSLEEP.SYNCS 0x989680 ;  /* 0x009896800000995d */ /* 0x004fea0003900000 */
[----:B------:R-:W2:Y:S02]  /*1c400*/  @!P1 SYNCS.PHASECHK.TRANS64 P1, [R5+URZ+0x13240], R0 ;  /* 0x01324000050095a7 */ /* 0x000ea4000802007f */
[----:B--2---:R-:W-:Y:S05]  /*1c410*/  @!P1 BRA `(.L_x_14200) ;  /* 0xfffffffc00f09947 */ /* 0x004fea000383ffff */
[----:B------:R-:W-:Y:S05]  /*1c420*/  BRA `(.L_x_14355) ;  /* 0xffffffc0003c7947 */ /* 0x000fea000383ffff */
.L_x_14202:
[----:B--2---:R2:W3:Y:S02]  /*1c430*/  SYNCS.PHASECHK.TRANS64.TRYWAIT P1, [R4+URZ+0x13260], R3 ;  /* 0x01326003040075a7 */ /* 0x0044e4000802017f */
[----:B---3--:R-:W-:Y:S05]  /*1c440*/  @!P1 NANOSLEEP.SYNCS 0x989680 ;  /* 0x009896800000995d */ /* 0x008fea0003900000 */
[----:B------:R-:W3:Y:S02]  /*1c450*/  @!P1 SYNCS.PHASECHK.TRANS64 P1, [R4+URZ+0x13260], R3 ;  /* 0x01326003040095a7 */ /* 0x000ee4000802007f */
[----:B---3--:R-:W-:Y:S05]  /*1c460*/  @!P1 BRA `(.L_x_14202) ;  /* 0xfffffffc00f09947 */ /* 0x008fea000383ffff */
[----:B------:R-:W-:Y:S05]  /*1c470*/  BRA `(.L_x_14356) ;  /* 0xffffffc000387947 */ /* 0x000fea000383ffff */
.L_x_14204:
[----:B---3--:R3:W4:Y:S02]  /*1c480*/  SYNCS.PHASECHK.TRANS64.TRYWAIT P1, [R5+URZ+0x13260], R0 ;  /* 0x01326000050075a7 */ /* 0x008724000802017f */
[----:B----4-:R-:W-:Y:S05]  /*1c490*/  @!P1 NANOSLEEP.SYNCS 0x989680 ;  /* 0x009896800000995d */ /* 0x010fea0003900000 */
[----:B------:R-:W4:Y:S02]  /*1c4a0*/  @!P1 SYNCS.PHASECHK.TRANS64 P1, [R5+URZ+0x13260], R0 ;  /* 0x01326000050095a7 */ /* 0x000f24000802007f */
[----:B----4-:R-:W-:Y:S05]  /*1c4b0*/  @!P1 BRA `(.L_x_14204) ;  /* 0xfffffffc00f09947 */ /* 0x010fea000383ffff */
[----:B------:R-:W-:Y:S05]  /*1c4c0*/  BRA `(.L_x_14357) ;  /* 0xffffffc000347947 */ /* 0x000fea000383ffff */
.L_x_14206:
[----:B----4-:R4:W0:Y:S02]  /*1c4d0*/  SYNCS.PHASECHK.TRANS64.TRYWAIT P1, [R4+URZ+0x13280], R3 ;  /* 0x01328003040075a7 */ /* 0x010824000802017f */
[----:B0-----:R-:W-:Y:S05]  /*1c4e0*/  @!P1 NANOSLEEP.SYNCS 0x989680 ;  /* 0x009896800000995d */ /* 0x001fea0003900000 */
[----:B------:R-:W0:Y:S02]  /*1c4f0*/  @!P1 SYNCS.PHASECHK.TRANS64 P1, [R4+URZ+0x13280], R3 ;  /* 0x01328003040095a7 */ /* 0x000e24000802007f */
[----:B0-----:R-:W-:Y:S05]  /*1c500*/  @!P1 BRA `(.L_x_14206) ;  /* 0xfffffffc00f09947 */ /* 0x001fea000383ffff */
[----:B------:R-:W-:Y:S05]  /*1c510*/  BRA `(.L_x_14358) ;  /* 0xffffffc000307947 */ /* 0x000fea000383ffff */
.L_x_14359:
        /* <DEDUP_REMOVED lines=14> */
.L_x_16304:


//--------------------- .text._ZN7cutlass13device_kernelIN5flash11enable_sm90INS1_16FlashAttnFwdSm90INS1_25CollectiveMainloopFwdSm90ILi2EN4cute5tupleIJNS5_1CILi1EEES8_S8_EEENS6_IJNS7_ILi192EEENS7_ILi160EEENS7_ILi64EEEEEELi64ENS_12float_e4m3_tEfNS_4arch4Sm90ELb0ELb1ELb0ELb0ELb1ELb0ELb0ELb1ELb1ELb1ELb1ELb0EEENS1_21CollectiveEpilogueFwdINS6_IJSA_SC_SB_EEES9_NS_10bfloat16_tESG_Li384ELb0ELb1ELb1ELb1EEENS1_19SingleTileSchedulerILb0ELb1ELb1ELi192EEEEEEEEEvNT_6ParamsE --------------------------
	.section	.text._ZN7cutlass13device_kernelIN5flash11enable_sm90INS1_16FlashAttnFwdSm90INS1_25CollectiveMainloopFwdSm90ILi2EN4cute5tupleIJNS5_1CILi1EEES8_S8_EEENS6_IJNS7_ILi192EEENS7_ILi160EEENS7_ILi64EEEEEELi64ENS_12float_e4m3_tEfNS_4arch4Sm90ELb0ELb1ELb0ELb0ELb1ELb0ELb0ELb1ELb1ELb1ELb1ELb0EEENS1_21CollectiveEpilogueFwdINS6_IJSA_SC_SB_EEES9_NS_10bfloat16_tESG_Li384ELb0ELb1ELb1ELb1EEENS1_19SingleTileSchedulerILb0ELb1ELb1ELi192EEEEEEEEEvNT_6ParamsE,"ax",@progbits
	.align	128
.text._ZN7cutlass13device_kernelIN5flash11enable_sm90INS1_16FlashAttnFwdSm90INS1_25CollectiveMainloopFwdSm90ILi2EN4cute5tupleIJNS5_1CILi1EEES8_S8_EEENS6_IJNS7_ILi192EEENS7_ILi160EEENS7_ILi64EEEEEELi64ENS_12float_e4m3_tEfNS_4arch4Sm90ELb0ELb1ELb0ELb0ELb1ELb0ELb0ELb1ELb1ELb1ELb1ELb0EEENS1_21CollectiveEpilogueFwdINS6_IJSA_SC_SB_EEES9_NS_10bfloat16_tESG_Li384ELb0ELb1ELb1ELb1EEENS1_19SingleTileSchedulerILb0ELb1ELb1ELi192EEEEEEEEEvNT_6ParamsE:
        .type           _ZN7cutlass13device_kernelIN5flash11enable_sm90INS1_16FlashAttnFwdSm90INS1_25CollectiveMainloopFwdSm90ILi2EN4cute5tupleIJNS5_1CILi1EEES8_S8_EEENS6_IJNS7_ILi192EEENS7_ILi160EEENS7_ILi64EEEEEELi64ENS_12float_e4m3_tEfNS_4arch4Sm90ELb0ELb1ELb0ELb0ELb1ELb0ELb0ELb1ELb1ELb1ELb1ELb0EEENS1_21CollectiveEpilogueFwdINS6_IJSA_SC_SB_EEES9_NS_10bfloat16_tESG_Li384ELb0ELb1ELb1ELb1EEENS1_19SingleTileSchedulerILb0ELb1ELb1ELi192EEEEEEEEEvNT_6ParamsE,@function
        .size           _ZN7cutlass13device_kernelIN5flash11enable_sm90INS1_16FlashAttnFwdSm90INS1_25CollectiveMainloopFwdSm90ILi2EN4cute5tupleIJNS5_1CILi1EEES8_S8_EEENS6_IJNS7_ILi192EEENS7_ILi160EEENS7_ILi64EEEEEELi64ENS_12float_e4m3_tEfNS_4arch4Sm90ELb0ELb1ELb0ELb0ELb1ELb0ELb0ELb1ELb1ELb1ELb1ELb0EEENS1_21CollectiveEpilogueFwdINS6_IJSA_SC_SB_EEES9_NS_10bfloat16_tESG_Li384ELb0ELb1ELb1ELb1EEENS1_19SingleTileSchedulerILb0ELb1ELb1ELi192EEEEEEEEEvNT_6ParamsE,(.L_x_16305 - _ZN7cutlass13device_kernelIN5flash11enable_sm90INS1_16FlashAttnFwdSm90INS1_25CollectiveMainloopFwdSm90ILi2EN4cute5tupleIJNS5_1CILi1EEES8_S8_EEENS6_IJNS7_ILi192EEENS7_ILi160EEENS7_ILi64EEEEEELi64ENS_12float_e4m3_tEfNS_4arch4Sm90ELb0ELb1ELb0ELb0ELb1ELb0ELb0ELb1ELb1ELb1ELb1ELb0EEENS1_21CollectiveEpilogueFwdINS6_IJSA_SC_SB_EEES9_NS_10bfloat16_tESG_Li384ELb0ELb1ELb1ELb1EEENS1_19SingleTileSchedulerILb0ELb1ELb1ELi192EEEEEEEEEvNT_6ParamsE)
        .other          _ZN7cutlass13device_kernelIN5flash11enable_sm90INS1_16FlashAttnFwdSm90INS1_25CollectiveMainloopFwdSm90ILi2EN4cute5tupleIJNS5_1CILi1EEES8_S8_EEENS6_IJNS7_ILi192EEENS7_ILi160EEENS7_ILi64EEEEEELi64ENS_12float_e4m3_tEfNS_4arch4Sm90ELb0ELb1ELb0ELb0ELb1ELb0ELb0ELb1ELb1ELb1ELb1ELb0EEENS1_21CollectiveEpilogueFwdINS6_IJSA_SC_SB_EEES9_NS_10bfloat16_tESG_Li384ELb0ELb1ELb1ELb1EEENS1_19SingleTileSchedulerILb0ELb1ELb1ELi192EEEEEEEEEvNT_6ParamsE,@"STO_CUDA_ENTRY STV_DEFAULT"
_ZN7cutlass13device_kernelIN5flash11enable_sm90INS1_16FlashAttnFwdSm90INS1_25CollectiveMainloopFwdSm90ILi2EN4cute5tupleIJNS5_1CILi1EEES8_S8_EEENS6_IJNS7_ILi192EEENS7_ILi160EEENS7_ILi64EEEEEELi64ENS_12float_e4m3_tEfNS_4arch4Sm90ELb0ELb1ELb0ELb0ELb1ELb0ELb0ELb1ELb1ELb1ELb1ELb0EEENS1_21CollectiveEpilogueFwdINS6_IJSA_SC_SB_EEES9_NS_10bfloat16_tESG_Li384ELb0ELb1ELb1ELb1EEENS1_19SingleTileSchedulerILb0ELb1ELb1ELi192EEEEEEEEEvNT_6ParamsE:
        /* <DEDUP_REMOVED lines=45> */
.L_x_14360:
        /* <DEDUP_REMOVED lines=22> */
.L_x_14361:
        /* <DEDUP_REMOVED lines=18> */
.L_x_14362:
        /* <DEDUP_REMOVED lines=22> */
.L_x_14363:
        /* <DEDUP_REMOVED lines=23> */
.L_x_14364:
        /* <DEDUP_REMOVED lines=9> */
.L_x_14367:
        /* <DEDUP_REMOVED lines=81> */
[----:B----4-:R-:W-:Y:S01]  /*0dc0*/  UIMAD UR49, UR49, 0xc0, URZ ;  /* 0x000000c0313178a4 */ /* 0x010fe2000f8e023f */
        /* <DEDUP_REMOVED lines=24> */
.L_x_14370:
[----:B------:R-:W-:-:S11]  /*0f50*/  UISETP.NE.AND UP0, UPT, UR7, 0x1, UPT ;  /* 0x000000010700788c */ /* 0x000fd6000bf05270 */
[----:B------:R-:W-:Y:S02]  /*0f60*/  @UP0 ULDC.64 UR10, c[0x0][0x9e8] ;  /* 0x00027a00000a0ab9 */ /* 0x000fe40000000a00 */
[----:B------:R-:W-:-:S04]  /*0f70*/  UIMAD.WIDE.U32 UR8, UR5, UR10, URZ ;  /* 0x0000000a050872a5 */ /* 0x000fc8000f8e003f */
[----:B------:R-:W-:-:S12]  /*0f80*/  @UP0 USHF.R.U32.HI UR5, URZ, UR11, UR9 ;  /* 0x0000000b3f050299 */ /* 0x000fd80008011609 */
.L_x_14371:
[----:B------:R-:W-:-:S06]  /*0f90*/  UIMAD UR5, UR5, UR7, UR7 ;  /* 0x00000007050572a4 */ /* 0x000fcc000f8e0207 */
[----:B------:R-:W-:-:S07]  /*0fa0*/  VIMNMX R0, R0, UR5, PT ;  /* 0x0000000500007c48 */ /* 0x000fce000bfe0100 */
.L_x_14369:
        /* <DEDUP_REMOVED lines=33> */
.L_x_14373:
[----:B------:R-:W-:-:S11]  /*11c0*/  UISETP.NE.AND UP0, UPT, UR7, 0x1, UPT ;  /* 0x000000010700788c */ /* 0x000fd6000bf05270 */
[----:B------:R-:W-:Y:S02]  /*11d0*/  @UP0 ULDC.64 UR10, c[0x0][0x9e8] ;  /* 0x00027a00000a0ab9 */ /* 0x000fe40000000a00 */
[----:B------:R-:W-:-:S04]  /*11e0*/  UIMAD.WIDE.U32 UR8, UR5, UR10, URZ ;  /* 0x0000000a050872a5 */ /* 0x000fc8000f8e003f */
[----:B------:R-:W-:-:S12]  /*11f0*/  @UP0 USHF.R.U32.HI UR5, URZ, UR11, UR9 ;  /* 0x0000000b3f050299 */ /* 0x000fd80008011609 */
.L_x_14374:
[----:B------:R-:W-:-:S04]  /*1200*/  UIMAD UR5, UR5, UR7, URZ ;  /* 0x00000007050572a4 */ /* 0x000fc8000f8e023f */
[----:B------:R-:W-:-:S04]  /*1210*/  UISETP.LT.AND UP0, UPT, UR6, UR5, UPT ;  /* 0x000000050600728c */ /* 0x000fc8000bf01270 */
[----:B------:R-:W-:-:S12]  /*1220*/  USEL UR6, UR6, UR5, !UP0 ;  /* 0x0000000506067287 */ /* 0x000fd8000c000000 */
.L_x_14372:
        /* <DEDUP_REMOVED lines=47> */
.L_x_14375:
        /* <DEDUP_REMOVED lines=24> */
[----:B------:R-:W-:Y:S01]  /*16a0*/  SHF.R.S32.HI R23, RZ, 0x1f, R22 ;  /* 0x0000001fff177819 */ /* 0x000fe20000011416 */
[----:B------:R-:W0:Y:S01]  /*16b0*/  S2UR UR52, SR_CgaCtaId ;  /* 0x00000000003479c3 */ /* 0x000e220000008800 */
[----:B------:R-:W-:Y:S01]  /*16c0*/  UMOV UR47, 0x400 ;  /* 0x00000400002f7882 */ /* 0x000fe20000000000 */
[----:B------:R-:W-:Y:S01]  /*16d0*/  UMOV UR37, 0x80000020 ;  /* 0x8000002000257882 */ /* 0x000fe20000000000 */
        /* <DEDUP_REMOVED lines=14> */
[----:B------:R-:W-:-:S07]  /*17c0*/  ULOP3.LUT UR53, UR5, 0x10000, URZ, 0xfc, !UPT ;  /* 0x0001000005357892 */ /* 0x000fce000f8efc3f */
[----:B------:R-:W-:Y:S01]  /*17d0*/  UMOV UR36, UR53 ;  /* 0x0000003500247c82 */ /* 0x000fe20008000000 */
        /* <DEDUP_REMOVED lines=17> */
.L_x_14377:
[----:B------:R-:W-:-:S04]  /*18f0*/  SHF.L.U32 R0, RZ, 0x1f, RZ ;  /* 0x0000001fff007819 */ /* 0x000fc800000006ff */
[----:B------:R-:W0:Y:S02]  /*1900*/  SYNCS.PHASECHK.TRANS64.TRYWAIT P0, [UR47+0x12400], R0 ;  /* 0x01240000ff0075a7 */ /* 0x000e24000800016f */
[----:B0-----:R-:W-:Y:S05]  /*1910*/  @!P0 BRA `(.L_x_14378) ;  /* 0x0000015000ac8947 */ /* 0x001fea0003800000 */
.L_x_14522:
[----:B------:R-:W-:-:S06]  /*1920*/  ULOP3.LUT UR4, UR40, 0x1, URZ, 0xfc, !UPT ;  /* 0x0000000128047892 */ /* 0x000fcc000f8efc3f */
[----:B------:R-:W-:-:S05]  /*1930*/  IMAD.U32 R2, RZ, RZ, UR4 ;  /* 0x00000004ff027e24 */ /* 0x000fca000f8e00ff */
[----:B------:R-:W-:-:S13]  /*1940*/  ISETP.NE.AND P0, PT, R2, 0x3, PT ;  /* 0x000000030200780c */ /* 0x000fda0003f05270 */
[----:B------:R-:W-:Y:S05]  /*1950*/  @!P0 BRA `(.L_x_14379) ;  /* 0x0000000000048947 */ /* 0x000fea0003800000 */
[----:B------:R-:W-:Y:S01]  /*1960*/  BPT.TRAP 0x1 ;  /* 0x000000040000795c */ /* 0x000fe20000300000 */
.L_x_14379:
[----:B------:R1:W2:Y:S01]  /*1970*/  SYNCS.PHASECHK.TRANS64.TRYWAIT P1, [UR47+0x12430], R0 ;  /* 0x01243000ff0075a7 */ /* 0x0002a2000802016f */
[----:B------:R-:W-:Y:S05]  /*1980*/  @!P0 BRA `(.L_x_14380) ;  /* 0x0000000000048947 */ /* 0x000fea0003800000 */
[----:B------:R-:W-:Y:S01]  /*1990*/  BPT.TRAP 0x1 ;  /* 0x000000040000795c */ /* 0x000fe20000300000 */
.L_x_14380:
[----:B--2---:R-:W-:Y:S05]  /*19a0*/  @P1 BRA `(.L_x_14381) ;  /* 0x0000000000081947 */ /* 0x004fea0003800000 */
[----:B------:R-:W2:Y:S02]  /*19b0*/  SYNCS.PHASECHK.TRANS64.TRYWAIT P1, [UR47+0x12430], R0 ;  /* 0x01243000ff0075a7 */ /* 0x000ea4000802016f */
[----:B--2---:R-:W-:Y:S05]  /*19c0*/  @!P1 BRA `(.L_x_14382) ;  /* 0x0000015000989947 */ /* 0x004fea0003800000 */
.L_x_14381:
[----:B------:R-:W-:Y:S05]  /*19d0*/  WARPSYNC.ALL ;  /* 0x0000000000007948 */ /* 0x000fea0003800000 */
[----:B------:R-:W-:Y:S01]  /*19e0*/  UIADD3 UR4, UR47, 0xd200, URZ ;  /* 0x0000d2002f047890 */ /* 0x000fe2000fffe03f */
[----:B------:R-:W-:Y:S01]  /*19f0*/  WARPGROUP.ARRIVE ;  /* 0x00000000000079c5 */ /* 0x000fe20000000000 */
[----:B------:R-:W-:Y:S01]  /*1a00*/  UMOV UR5, UR37 ;  /* 0x0000002500057c82 */ /* 0x000fe20008000000 */
[----:B------:R-:W-:Y:S01]  /*1a10*/  UMOV UR7, 0x80000020 ;  /* 0x8000002000077882 */ /* 0x000fe20000000000 */
[----:B------:R-:W-:Y:S01]  /*1a20*/  USHF.R.U32.HI UR4, URZ, 0x4, UR4 ;  /* 0x000000043f047899 */ /* 0x000fe20008011604 */
[----:B------:R-:W-:Y:S01]  /*1a30*/  UMOV UR39, 0x80000020 ;  /* 0x8000002000277882 */ /* 0x000fe20000000000 */
[----:B------:R-:W-:-:S02]  /*1a40*/  UMOV UR8, UR36 ;  /* 0x0000002400087c82 */ /* 0x000fc40008000000 */
[----:B------:R-:W-:Y:S01]  /*1a50*/  ULOP3.LUT UR4, UR4, 0x3fff, URZ, 0xc0, !UPT ;  /* 0x00003fff04047892 */ /* 0x000fe2000f8ec03f */
[----:B------:R-:W-:Y:S01]  /*1a60*/  UMOV UR9, UR37 ;  /* 0x0000002500097c82 */ /* 0x000fe20008000000 */
[----:B------:R-:W-:Y:S02]  /*1a70*/  UMOV UR11, 0x80000020 ;  /* 0x80000020000b7882 */ /* 0x000fe40000000000 */
[----:B------:R-:W-:Y:S01]  /*1a80*/  ULOP3.LUT UR6, UR4, 0x10000, URZ, 0xfc, !UPT ;  /* 0x0001000004067892 */ /* 0x000fe2000f8efc3f */
[----:B------:R-:W-:Y:S02]  /*1a90*/  UMOV UR15, 0x80000020 ;  /* 0x80000020000f7882 */ /* 0x000fe40000000000 */
[----:B------:R-:W-:Y:S01]  /*1aa0*/  UMOV UR4, UR36 ;  /* 0x0000002400047c82 */ /* 0x000fe20008000000 */
[----:B------:R-:W-:Y:S02]  /*1ab0*/  UIADD3 UR38, UR6, 0x80, URZ ;  /* 0x0000008006267890 */ /* 0x000fe4000fffe03f */
[----:B------:R-:W-:-:S02]  /*1ac0*/  UIADD3 UR10, UR6, 0x100, URZ ;  /* 0x00000100060a7890 */ /* 0x000fc4000fffe03f */
[----:B------:R-:W-:Y:S02]  /*1ad0*/  UIADD3 UR14, UR6, 0x82, URZ ;  /* 0x00000082060e7890 */ /* 0x000fe4000fffe03f */
[----:B------:R-:W-:Y:S01]  /*1ae0*/  QGMMA.64x32x32.F32.E4M3.E4M3 R88, gdesc[UR4], RZ, !UPT, gsb0 ;  /* 0x00600000045879f3 */ /* 0x000fe2000c0008ff */
[----:B------:R-:W-:Y:S02]  /*1af0*/  UIADD3 UR4, UR6, 0x180, URZ ;  /* 0x0000018006047890 */ /* 0x000fe4000fffe03f */
[----:B------:R-:W-:Y:S02]  /*1b00*/  UIADD3 UR5, UR6, 0x200, URZ ;  /* 0x0000020006057890 */ /* 0x000fe4000fffe03f */
[----:B------:R-:W-:Y:S01]  /*1b10*/  UIADD3 UR18, UR6, 0x102, URZ ;  /* 0x0000010206127890 */ /* 0x000fe2000fffe03f */
        /* <DEDUP_REMOVED lines=16> */
[----:B------:R-:W-:Y:S01]  /*1c20*/  UMOV UR16, UR8 ;  /* 0x0000000800107c82 */ /* 0x000fe20008000000 */
[----:B------:R-:W-:Y:S01]  /*1c30*/  UMOV UR17, UR9 ;  /* 0x0000000900117c82 */ /* 0x000fe20008000000 */
[----:B------:R-:W-:-:S02]  /*1c40*/  WARPGROUP.DEPBAR.LE gsb0, 0x0 ;  /* 0x00008000000079c5 */ /* 0x000fc40000010000 */
[----:B------:R-:W-:-:S06]  /*1c50*/  WARPGROUP.ARRIVE ;  /* 0x00000000000079c5 */ /* 0x000fcc0000000000 */
[----:B------:R-:W-:Y:S01]  /*1c60*/  QGMMA.64x32x32.F32.E4M3.E4M3 R40, gdesc[UR36], RZ, !UPT, gsb0 ;  /* 0x00600000242879f3 */ /* 0x000fe2000c0008ff */
[----:B------:R-:W-:Y:S01]  /*1c70*/  UMOV UR38, UR5 ;  /* 0x0000000500267c82 */ /* 0x000fe20008000000 */
[----:B------:R-:W-:Y:S01]  /*1c80*/  UMOV UR39, 0x80000020 ;  /* 0x8000002000277882 */ /* 0x000fe20000000000 */
        /* <DEDUP_REMOVED lines=25> */
.L_x_14383:
[----:B0-----:R-:W-:Y:S01]  /*1e20*/  LOP3.LUT R3, R104, 0xffffff80, RZ, 0xc0, !PT ;  /* 0xffffff8068037812 */ /* 0x001fe200078ec0ff */
[----:B------:R-:W-:Y:S01]  /*1e30*/  IMAD.HI R6, R105, 0x55555556, RZ ;  /* 0x5555555669067827 */ /* 0x000fe200078e02ff */
[----:B------:R-:W-:Y:S01]  /*1e40*/  LEA.HI R23, R23, R22, RZ, 0x2 ;  /* 0x0000001617177211 */ /* 0x000fe200078f10ff */
[----:B------:R-:W-:Y:S02]  /*1e50*/  UISETP.NE.AND UP1, UPT, UR45, URZ, UPT ;  /* 0x0000003f2d00728c */ /* 0x000fe4000bf25270 */
[----:B------:R-:W-:Y:S01]  /*1e60*/  IMAD.IADD R3, R22, 0x1, -R3 ;  /* 0x0000000116037824 */ /* 0x000fe200078e0a03 */
[----:B------:R-:W-:Y:S01]  /*1e70*/  LOP3.LUT R23, R23, 0xfffffffc, RZ, 0xc0, !PT ;  /* 0xfffffffc17177812 */ /* 0x000fe200078ec0ff */
[----:B------:R-:W-:Y:S01]  /*1e80*/  IMAD.MOV.U32 R9, RZ, RZ, -0xa0 ;  /* 0xffffff60ff097424 */ /* 0x000fe200078e00ff */
[----:B------:R-:W-:Y:S01]  /*1e90*/  LEA.HI R6, R6, R6, RZ, 0x1 ;  /* 0x0000000606067211 */ /* 0x000fe200078f08ff */
[----:B------:R-:W-:Y:S01]  /*1ea0*/  UISETP.NE.AND UP0, UPT, UR48, URZ, UPT ;  /* 0x0000003f3000728c */ /* 0x000fe2000bf05270 */
        /* <DEDUP_REMOVED lines=11> */
[----:B------:R-:W-:Y:S01]  /*1f60*/  ULDC UR20, c[0x0][0x9dc] ;  /* 0x0002770000147ab9 */ /* 0x000fe20000000800 */
[----:B------:R-:W-:Y:S01]  /*1f70*/  SHF.R.S32.HI R4, RZ, 0x5, R4 ;  /* 0x00000005ff047819 */ /* 0x000fe20000011404 */
[----:B------:R-:W-:Y:S01]  /*1f80*/  ULOP3.LUT UR20, URZ, UR20, URZ, 0x33, !UPT ;  /* 0x000000143f147292 */ /* 0x000fe2000f8e333f */
[----:B------:R-:W-:Y:S01]  /*1f90*/  LEA.HI R5, R5, R0, RZ, 0x3 ;  /* 0x0000000005057211 */ /* 0x000fe200078f18ff */
[----:B------:R-:W-:Y:S01]  /*1fa0*/  ULDC UR10, c[0x0][0x9e0] ;  /* 0x00027800000a7ab9 */ /* 0x000fe20000000800 */
[----:B------:R-:W-:-:S02]  /*1fb0*/  LEA.HI R7, R23, R23, RZ, 0x1 ;  /* 0x0000001717077211 */ /* 0x000fc400078f08ff */
[----:B------:R-:W-:Y:S02]  /*1fc0*/  LEA R8, R4, UR49, 0x4 ;  /* 0x0000003104087c11 */ /* 0x000fe4000f8e20ff */
[----:B------:R-:W-:Y:S02]  /*1fd0*/  LOP3.LUT R5, R5, 0xfffffff8, RZ, 0xc0, !PT ;  /* 0xfffffff805057812 */ /* 0x000fe400078ec0ff */
[----:B------:R-:W-:Y:S02]  /*1fe0*/  LOP3.LUT R4, R7, 0x1ffffffe, RZ, 0xc0, !PT ;  /* 0x1ffffffe07047812 */ /* 0x000fe400078ec0ff */
[----:B------:R-:W-:Y:S02]  /*1ff0*/  IADD3 R5, R8, R0, -R5 ;  /* 0x0000000008057210 */ /* 0x000fe40007ffe805 */
[----:B------:R-:W-:Y:S01]  /*2000*/  PLOP3.LUT P2, PT, PT, PT, UP1, 0x80, 0x0 ;  /* 0x000000000000781c */ /* 0x000fe20003f4f018 */
[----:B------:R-:W-:Y:S01]  /*2010*/  IMAD.IADD R4, R23, 0x1, -R4 ;  /* 0x0000000117047824 */ /* 0x000fe200078e0a04 */
[----:B------:R-:W-:Y:S01]  /*2020*/  LOP3.LUT R2, R2, 0x7ffffffc, RZ, 0xc0, !PT ;  /* 0x7ffffffc02027812 */ /* 0x000fe200078ec0ff */
[----:B------:R-:W-:-:S04]  /*2030*/  IMAD R5, R6, 0x40, R5 ;  /* 0x0000004006057824 */ /* 0x000fc800078e0205 */
[----:B------:R-:W-:Y:S02]  /*2040*/  IMAD R6, R4, 0x8, R5 ;  /* 0x0000000804067824 */ /* 0x000fe400078e0205 */
[----:B------:R-:W-:Y:S02]  /*2050*/  IMAD.IADD R7, R3, 0x1, -R2 ;  /* 0x0000000103077824 */ /* 0x000fe400078e0a02 */
[----:B------:R-:W-:Y:S01]  /*2060*/  @P1 IMAD.HI.U32 R0, R6, UR4, RZ ;  /* 0x0000000406001c27 */ /* 0x000fe2000f8e00ff */
[----:B------:R-:W-:Y:S01]  /*2070*/  UIADD3 UR4, UR47, 0x12440, URZ ;  /* 0x000124402f047890 */ /* 0x000fe2000fffe03f */
[----:B------:R-:W-:Y:S02]  /*2080*/  PLOP3.LUT P1, PT, PT, PT, UP0, 0x40, 0x0 ;  /* 0x000000000000781c */ /* 0x000fe40003f2e808 */
[----:B------:R-:W-:Y:S01]  /*2090*/  IMAD.MOV.U32 R5, RZ, RZ, R6 ;  /* 0x000000ffff057224 */ /* 0x000fe200078e0006 */
[----:B------:R-:W-:Y:S01]  /*20a0*/  @P2 SHF.R.U32.HI R5, RZ, UR5, R0 ;  /* 0x00000005ff052c19 */ /* 0x000fe20008011600 */
[C---:B------:R-:W-:Y:S01]  /*20b0*/  IMAD R2, R18.reuse, R9, 0xa1 ;  /* 0x000000a112027424 */ /* 0x040fe200078e0209 */
[----:B------:R-:W-:Y:S01]  /*20c0*/  UPRMT UR4, UR52, 0x654, UR4 ;  /* 0x0000065434047896 */ /* 0x000fe20008000004 */
[----:B------:R-:W-:-:S02]  /*20d0*/  IMAD R0, R18, -0xa0, R17 ;  /* 0xffffff6012007824 */ /* 0x000fc400078e0211 */
[----:B------:R-:W0:Y:S01]  /*20e0*/  SHFL.IDX PT, R13, R5, RZ, 0x1c1f ;  /* 0x001c1fff050d7589 */ /* 0x000e2200000e0000 */
[C---:B------:R-:W-:Y:S02]  /*20f0*/  IMAD R4, R7.reuse, -0x2, R2 ;  /* 0xfffffffe07047824 */ /* 0x040fe400078e0202 */
[----:B------:R-:W-:Y:S02]  /*2100*/  VIADD R0, R0, 0xa0 ;  /* 0x000000a000007836 */ /* 0x000fe40000000000 */
[----:B------:R-:W-:Y:S01]  /*2110*/  VIADD R12, R2, 0xffffffff ;  /* 0xffffffff020c7836 */ /* 0x000fe20000000000 */
[C---:B------:R-:W-:Y:S01]  /*2120*/  IADD3 R3, R4.reuse, -UR17, R17 ;  /* 0x8000001104037c10 */ /* 0x040fe2000fffe011 */
[----:B------:R-:W-:Y:S01]  /*2130*/  IMAD R11, R7, -0x2, R0 ;  /* 0xfffffffe070b7824 */ /* 0x000fe200078e0200 */
[----:B------:R-:W-:Y:S01]  /*2140*/  SYNCS.ARRIVE.TRANS64.RED.A1T0 RZ, [UR4], RZ ;  /* 0x000000ffffff79a7 */ /* 0x000fe20008100404 */
[----:B------:R-:W-:Y:S02]  /*2150*/  VIADD R4, R4, 0xffffffff ;  /* 0xffffffff04047836 */ /* 0x000fe40000000000 */
[----:B------:R-:W-:-:S02]  /*2160*/  VIADD R10, R3, UR10 ;  /* 0x0000000a030a7c36 */ /* 0x000fc40008000000 */
        /* <DEDUP_REMOVED lines=17> */
.L_x_14386:
[----:B------:R-:W-:Y:S02]  /*2280*/  ULDC UR4, c[0x0][0x9e4] ;  /* 0x0002790000047ab9 */ /* 0x000fe40000000800 */
[----:B------:R-:W-:-:S05]  /*2290*/  IMAD.U32 R2, RZ, RZ, UR4 ;  /* 0x00000004ff027e24 */ /* 0x000fca000f8e00ff */
[----:B------:R-:W-:-:S13]  /*22a0*/  ISETP.NE.AND P1, PT, R2, 0x1, PT ;  /* 0x000000010200780c */ /* 0x000fda0003f25270 */
[----:B------:R-:W0:Y:S02]  /*22b0*/  @P1 LDC.64 R14, c[0x0][0x9e8] ;  /* 0x00027a00ff0e1b82 */ /* 0x000e240000000a00 */
[----:B0-----:R-:W-:-:S05]  /*22c0*/  @P1 IMAD.HI.U32 R0, R3, R14, RZ ;  /* 0x0000000e03001227 */ /* 0x001fca00078e00ff */
[----:B------:R-:W-:-:S07]  /*22d0*/  @P1 SHF.R.U32.HI R3, RZ, R15, R0 ;  /* 0x0000000fff031219 */ /* 0x000fce0000011600 */
.L_x_14387:
[----:B------:R-:W-:Y:S05]  /*22e0*/  BSYNC B0 ;  /* 0x0000000000007941 */ /* 0x000fea0003800000 */
.L_x_14385:
[----:B------:R-:W-:-:S05]  /*22f0*/  IMAD R3, R3, R2, R4 ;  /* 0x0000000203037224 */ /* 0x000fca00078e0204 */
[----:B------:R-:W-:Y:S02]  /*2300*/  VIADDMNMX R8, R3, R2, R8, PT ;  /* 0x0000000203087246 */ /* 0x000fe40003800108 */
[----:B------:R-:W-:-:S07]  /*2310*/  VIMNMX R9, R9, R3, !PT ;  /* 0x0000000309097248 */ /* 0x000fce0007fe0100 */
.L_x_14384:
[C---:B------:R-:W-:Y:S01]  /*2320*/  ISETP.GE.AND P2, PT, R12.reuse, 0x2, PT ;  /* 0x000000020c00780c */ /* 0x040fe20003f46270 */
[----:B------:R-:W0:Y:S01]  /*2330*/  SHFL.IDX PT, R5, R5, 0x1, 0x1c1f ;  /* 0x003c1f0005057f89 */ /* 0x000e2200000e0000 */
[----:B------:R-:W-:Y:S01]  /*2340*/  ISETP.GE.AND P1, PT, R12, 0x9, PT ;  /* 0x000000090c00780c */ /* 0x000fe20003f26270 */
[----:B------:R-:W-:Y:S01]  /*2350*/  UISETP.NE.AND UP0, UPT, UR48, URZ, UPT ;  /* 0x0000003f3000728c */ /* 0x000fe2000bf05270 */
        /* <DEDUP_REMOVED lines=10> */
[----:B------:R-:W-:Y:S01]  /*2400*/  LOP3.LUT R0, R0, 0xbfffffff, RZ, 0xc0, !PT ;  /* 0xbfffffff00007812 */ /* 0x000fe200078ec0ff */
[----:B0-----:R-:W-:Y:S01]  /*2410*/  IMAD.IADD R22, R22, 0x1, R5 ;  /* 0x0000000116167824 */ /* 0x001fe200078e0205 */
        /* <DEDUP_REMOVED lines=39> */
[----:B------:R-:W-:Y:S02]  /*2690*/  ISETP.LT.OR P2, PT, R8, 0x22, P2 ;  /* 0x000000220800780c */ /* 0x000fe40001741670 */
[----:B------:R-:W-:-:S02]  /*26a0*/  VIADDMNMX R11, R5, R10, R11, PT ;  /* 0x0000000a050b7246 */ /* 0x000fc4000380010b */
        /* <DEDUP_REMOVED lines=192> */
.L_x_14390:
[----:B------:R-:W-:Y:S02]  /*32b0*/  ULDC UR4, c[0x0][0x9e4] ;  /* 0x0002790000047ab9 */ /* 0x000fe40000000800 */
[----:B------:R-:W-:-:S05]  /*32c0*/  IMAD.U32 R9, RZ, RZ, UR4 ;  /* 0x00000004ff097e24 */ /* 0x000fca000f8e00ff */
[----:B------:R-:W-:-:S13]  /*32d0*/  ISETP.NE.AND P6, PT, R9, 0x1, PT ;  /* 0x000000010900780c */ /* 0x000fda0003fc5270 */
[----:B------:R-:W0:Y:S02]  /*32e0*/  @P6 LDC.64 R12, c[0x0][0x9e8] ;  /* 0x00027a00ff0c6b82 */ /* 0x000e240000000a00 */
[----:B0-----:R-:W-:-:S05]  /*32f0*/  @P6 IMAD.HI.U32 R8, R5, R12, RZ ;  /* 0x0000000c05086227 */ /* 0x001fca00078e00ff */
[----:B------:R-:W-:-:S07]  /*3300*/  @P6 SHF.R.U32.HI R5, RZ, R13, R8 ;  /* 0x0000000dff056219 */ /* 0x000fce0000011608 */
.L_x_14391:
[----:B------:R-:W-:Y:S05]  /*3310*/  BSYNC B0 ;  /* 0x0000000000007941 */ /* 0x000fea0003800000 */
.L_x_14389:
[----:B------:R-:W-:-:S05]  /*3320*/  IMAD R4, R5, R9, R4 ;  /* 0x0000000905047224 */ /* 0x000fca00078e0204 */
[----:B------:R-:W-:Y:S02]  /*3330*/  VIADDMNMX R11, R4, R9, R11, PT ;  /* 0x00000009040b7246 */ /* 0x000fe4000380010b */
[----:B------:R-:W-:-:S07]  /*3340*/  VIMNMX R22, R22, R4, !PT ;  /* 0x0000000416167248 */ /* 0x000fce0007fe0100 */
.L_x_14388:
        /* <DEDUP_REMOVED lines=8> */
[----:B------:R-:W-:-:S02]  /*33d0*/  LOP3.LUT P1, RZ, R0, 0x2, RZ, 0xc0, !PT ;  /* 0x0000000200ff7812 */ /* 0x000fc4000782c0ff */
        /* <DEDUP_REMOVED lines=95> */
[C---:B------:R-:W-:Y:S01]  /*39d0*/  ISETP.GT.AND P2, PT, R22.reuse, 0x89, !P2 ;  /* 0x000000891600780c */ /* 0x040fe20005744270 */
[----:B------:R-:W0:Y:S01]  /*39e0*/  SHFL.BFLY PT, R5, R4, 0x2, 0x1f ;  /* 0x0c401f0004057f89 */ /* 0x000e2200000e0000 */
[----:B------:R-:W-:Y:S02]  /*39f0*/  ISETP.LT.OR P1, PT, R11, 0x59, P1 ;  /* 0x000000590b00780c */ /* 0x000fe40000f21670 */
[----:B------:R-:W-:Y:S02]  /*3a00*/  ISETP.GT.AND P3, PT, R22, 0x90, !P3 ;  /* 0x000000901600780c */ /* 0x000fe40005f64270 */
[----:B------:R-:W-:Y:S02]  /*3a10*/  FSEL R70, R70, -INF , !P1 ;  /* 0xff80000046467808 */ /* 0x000fe40004800000 */
[----:B------:R-:W-:-:S02]  /*3a20*/  LOP3.LUT P1, RZ, R0, 0x2000, RZ, 0xc0, !PT ;  /* 0x0000200000ff7812 */ /* 0x000fc4000782c0ff */
[C---:B------:R-:W-:Y:S02]  /*3a30*/  ISETP.GT.AND P4, PT, R22.reuse, 0x91, !P4 ;  /* 0x000000911600780c */ /* 0x040fe40006784270 */
[C---:B------:R-:W-:Y:S02]  /*3a40*/  ISETP.GT.AND P1, PT, R22.reuse, 0x59, !P1 ;  /* 0x000000591600780c */ /* 0x040fe40004f24270 */
[----:B------:R-:W-:Y:S02]  /*3a50*/  ISETP.GT.AND P5, PT, R22, 0x98, !P5 ;  /* 0x000000981600780c */ /* 0x000fe40006fa4270 */
[C---:B------:R-:W-:Y:S02]  /*3a60*/  ISETP.LT.OR P1, PT, R11.reuse, 0x5a, P1 ;  /* 0x0000005a0b00780c */ /* 0x040fe40000f21670 */
[----:B------:R-:W-:Y:S02]  /*3a70*/  ISETP.LT.OR P2, PT, R11, 0x8a, P2 ;  /* 0x0000008a0b00780c */ /* 0x000fe40001741670 */
[----:B------:R-:W-:-:S02]  /*3a80*/  FSEL R71, R71, -INF , !P1 ;  /* 0xff80000047477808 */ /* 0x000fc40004800000 */
[----:B------:R-:W-:Y:S02]  /*3a90*/  LOP3.LUT P1, RZ, R0, 0x1000, RZ, 0xc0, !PT ;  /* 0x0000100000ff7812 */ /* 0x000fe4000782c0ff */
[C---:B------:R-:W-:Y:S02]  /*3aa0*/  ISETP.LT.OR P3, PT, R11.reuse, 0x91, P3 ;  /* 0x000000910b00780c */ /* 0x040fe40001f61670 */
[----:B------:R-:W-:Y:S02]  /*3ab0*/  ISETP.GT.AND P1, PT, R22, 0x60, !P1 ;  /* 0x000000601600780c */ /* 0x000fe40004f24270 */
[----:B0-----:R-:W-:Y:S02]  /*3ac0*/  FMNMX.FTZ R8, R4, R5, !PT ;  /* 0x0000000504087209 */ /* 0x001fe40007810000 */
[----:B------:R-:W-:Y:S02]  /*3ad0*/  ISETP.LT.OR P1, PT, R11, 0x61, P1 ;  /* 0x000000610b00780c */ /* 0x000fe40000f21670 */
[----:B------:R-:W-:Y:S01]  /*3ae0*/  FSEL R31, R31, -INF , !P2 ;  /* 0xff8000001f1f7808 */ /* 0x000fe20005000000 */
[----:B------:R-:W0:Y:S01]  /*3af0*/  SHFL.BFLY PT, R5, R8, 0x1, 0x1f ;  /* 0x0c201f0008057f89 */ /* 0x000e2200000e0000 */
[----:B------:R-:W-:-:S02]  /*3b00*/  FSEL R42, R42, -INF , !P1 ;  /* 0xff8000002a2a7808 */ /* 0x000fc40004800000 */
[----:B------:R-:W-:Y:S02]  /*3b10*/  LOP3.LUT P1, RZ, R0, 0x800, RZ, 0xc0, !PT ;  /* 0x0000080000ff7812 */ /* 0x000fe4000782c0ff */
[C---:B------:R-:W-:Y:S02]  /*3b20*/  ISETP.LT.OR P4, PT, R11.reuse, 0x92, P4 ;  /* 0x000000920b00780c */ /* 0x040fe40002781670 */
[----:B------:R-:W-:Y:S02]  /*3b30*/  ISETP.GT.AND P1, PT, R22, 0x61, !P1 ;  /* 0x000000611600780c */ /* 0x000fe40004f24270 */
[----:B------:R-:W-:Y:S02]  /*3b40*/  FSEL R34, R34, -INF , !P3 ;  /* 0xff80000022227808 */ /* 0x000fe40005800000 */
[C---:B------:R-:W-:Y:S02]  /*3b50*/  ISETP.LT.OR P1, PT, R11.reuse, 0x62, P1 ;  /* 0x000000620b00780c */ /* 0x040fe40000f21670 */
[----:B------:R-:W-:-:S02]  /*3b60*/  ISETP.LT.OR P5, PT, R11, 0x99, P5 ;  /* 0x000000990b00780c */ /* 0x000fc40002fa1670 */
[----:B------:R-:W-:Y:S02]  /*3b70*/  FSEL R43, R43, -INF , !P1 ;  /* 0xff8000002b2b7808 */ /* 0x000fe40004800000 */
[----:B------:R-:W-:Y:S02]  /*3b80*/  LOP3.LUT P1, RZ, R0, 0x400, RZ, 0xc0, !PT ;  /* 0x0000040000ff7812 */ /* 0x000fe4000782c0ff */
[----:B------:R-:W-:Y:S02]  /*3b90*/  FSEL R35, R35, -INF , !P4 ;  /* 0xff80000023237808 */ /* 0x000fe40006000000 */
[----:B------:R-:W-:Y:S02]  /*3ba0*/  ISETP.GT.AND P1, PT, R22, 0x68, !P1 ;  /* 0x000000681600780c */ /* 0x000fe40004f24270 */
[----:B------:R-:W-:Y:S02]  /*3bb0*/  FSEL R38, R38, -INF , !P5 ;  /* 0xff80000026267808 */ /* 0x000fe40006800000 */
[----:B------:R-:W-:-:S02]  /*3bc0*/  ISETP.LT.OR P1, PT, R11, 0x69, P1 ;  /* 0x000000690b00780c */ /* 0x000fc40000f21670 */
[----:B0-----:R-:W-:Y:S02]  /*3bd0*/  FMNMX.FTZ R5, R8, R5, !PT ;  /* 0x0000000508057209 */ /* 0x001fe40007810000 */
[----:B------:R-:W-:Y:S02]  /*3be0*/  FSEL R46, R46, -INF , !P1 ;  /* 0xff8000002e2e7808 */ /* 0x000fe40004800000 */
[----:B------:R-:W-:Y:S01]  /*3bf0*/  LOP3.LUT P1, RZ, R0, 0x200, RZ, 0xc0, !PT ;  /* 0x0000020000ff7812 */ /* 0x000fe2000782c0ff */
[----:B------:R-:W-:Y:S01]  /*3c00*/  FFMA.FTZ R88, R5, R88, -8 ;  /* 0xc100000005587423 */ /* 0x000fe20000010058 */
[----:B------:R-:W-:Y:S02]  /*3c10*/  R2UR UR7, R19 ;  /* 0x00000000130772ca */ /* 0x000fe400000e0000 */
[----:B------:R-:W-:-:S04]  /*3c20*/  ISETP.GT.AND P1, PT, R22, 0x69, !P1 ;  /* 0x000000691600780c */ /* 0x000fc80004f24270 */
[----:B------:R-:W-:-:S04]  /*3c30*/  ISETP.LT.OR P1, PT, R11, 0x6a, P1 ;  /* 0x0000006a0b00780c */ /* 0x000fc80000f21670 */
[----:B------:R-:W-:Y:S02]  /*3c40*/  FSEL R47, R47, -INF , !P1 ;  /* 0xff8000002f2f7808 */ /* 0x000fe40004800000 */
[----:B------:R-:W-:Y:S01]  /*3c50*/  LOP3.LUT P1, RZ, R0, 0x100, RZ, 0xc0, !PT ;  /* 0x0000010000ff7812 */ /* 0x000fe2000782c0ff */
[----:B------:R-:W-:-:S03]  /*3c60*/  UIADD3 UR49, UR7, UR49, URZ ;  /* 0x0000003107317290 */ /* 0x000fc6000fffe03f */
[----:B------:R-:W-:Y:S01]  /*3c70*/  ISETP.GT.AND P1, PT, R22, 0x70, !P1 ;  /* 0x000000701600780c */ /* 0x000fe20004f24270 */
[----:B------:R-:W-:-:S03]  /*3c80*/  UIADD3 UR10, UR49, UR10, URZ ;  /* 0x0000000a310a7290 */ /* 0x000fc6000fffe03f */
        /* <DEDUP_REMOVED lines=56> */
[----:B------:R-:W-:Y:S01]  /*4010*/  LOP3.LUT P6, RZ, R0, 0x4000000, RZ, 0xc0, !PT ;  /* 0x0400000000ff7812 */ /* 0x000fe200078cc0ff */
[--C-:B------:R-:W-:Y:S01]  /*4020*/  FFMA.FTZ R14, R72, UR44, -R88.reuse ;  /* 0x0000002c480e7c23 */ /* 0x100fe20008010858 */
[----:B------:R-:W-:Y:S01]  /*4030*/  FMNMX.FTZ R20, R102, R23, !PT ;  /* 0x0000001766147209 */ /* 0x000fe20007810000 */
[--C-:B------:R-:W-:Y:S01]  /*4040*/  FFMA.FTZ R72, R76, UR44, -R88.reuse ;  /* 0x0000002c4c487c23 */ /* 0x100fe20008010858 */
[--C-:B------:R-:W-:Y:S01]  /*4050*/  FFMA.FTZ R4, R89, UR44, -R88.reuse ;  /* 0x0000002c59047c23 */ /* 0x100fe20008010858 */
[--C-:B------:R-:W-:Y:S01]  /*4060*/  FFMA.FTZ R89, R73, UR44, -R88.reuse ;  /* 0x0000002c49597c23 */ /* 0x100fe20008010858 */
[----:B------:R-:W-:Y:S01]  /*4070*/  FMNMX.FTZ R23, R103, R20, !PT ;  /* 0x0000001467177209 */ /* 0x000fe20007810000 */
[--C-:B------:R-:W-:Y:S01]  /*4080*/  FFMA.FTZ R73, R77, UR44, -R88.reuse ;  /* 0x0000002c4d497c23 */ /* 0x100fe20008010858 */
[----:B------:R-:W-:Y:S01]  /*4090*/  ISETP.GT.AND P1, PT, R22, 0x81, !P6 ;  /* 0x000000811600780c */ /* 0x000fe20007724270 */
[----:B------:R0:W-:Y:S01]  /*40a0*/  MUFU.EX2 R21, R89 ;  /* 0x0000005900157308 */ /* 0x0001e20000000800 */
[----:B------:R-:W-:Y:S01]  /*40b0*/  FMNMX.FTZ R20, R74, R23, !PT ;  /* 0x000000174a147209 */ /* 0x000fe20007810000 */
[--C-:B------:R-:W-:Y:S01]  /*40c0*/  FFMA.FTZ R3, R3, UR44, -R88.reuse ;  /* 0x0000002c03037c23 */ /* 0x100fe20008010858 */
[----:B------:R-:W-:Y:S01]  /*40d0*/  ISETP.LT.OR P1, PT, R11, 0x82, P1 ;  /* 0x000000820b00780c */ /* 0x000fe20000f21670 */
[--C-:B------:R-:W-:Y:S01]  /*40e0*/  FFMA.FTZ R8, R92, UR44, -R88.reuse ;  /* 0x0000002c5c087c23 */ /* 0x100fe20008010858 */
[----:B------:R-:W-:Y:S01]  /*40f0*/  FMNMX.FTZ R23, R75, R20, !PT ;  /* 0x000000144b177209 */ /* 0x000fe20007810000 */
[--C-:B------:R-:W-:Y:S01]  /*4100*/  FFMA.FTZ R20, R80, UR44, -R88.reuse ;  /* 0x0000002c50147c23 */ /* 0x100fe20008010858 */
[----:B------:R-:W-:Y:S01]  /*4110*/  FSEL R27, R27, -INF , !P1 ;  /* 0xff8000001b1b7808 */ /* 0x000fe20004800000 */
[----:B------:R-:W-:Y:S01]  /*4120*/  MUFU.EX2 R3, R3 ;  /* 0x0000000300037308 */ /* 0x000fe20000000800 */
[----:B------:R-:W-:Y:S01]  /*4130*/  FMNMX.FTZ R76, R78, R23, !PT ;  /* 0x000000174e4c7209 */ /* 0x000fe20007810000 */
[--C-:B0-----:R-:W-:Y:S01]  /*4140*/  FFMA.FTZ R89, R81, UR44, -R88.reuse ;  /* 0x0000002c51597c23 */ /* 0x101fe20008010858 */
[----:B------:R-:W-:Y:S01]  /*4150*/  LOP3.LUT P1, RZ, R0, 0x1000000, RZ, 0xc0, !PT ;  /* 0x0100000000ff7812 */ /* 0x000fe2000782c0ff */
[--C-:B------:R-:W-:Y:S01]  /*4160*/  FFMA.FTZ R9, R93, UR44, -R88.reuse ;  /* 0x0000002c5d097c23 */ /* 0x100fe20008010858 */
[----:B------:R-:W-:Y:S01]  /*4170*/  FMNMX.FTZ R23, R79, R76, !PT ;  /* 0x0000004c4f177209 */ /* 0x000fe20007810000 */
[--C-:B------:R-:W-:Y:S01]  /*4180*/  FFMA.FTZ R10, R96, UR44, -R88.reuse ;  /* 0x0000002c600a7c23 */ /* 0x100fe20008010858 */
[----:B------:R-:W-:Y:S01]  /*4190*/  LOP3.LUT P6, RZ, R0, 0x8000000, RZ, 0xc0, !PT ;  /* 0x0800000000ff7812 */ /* 0x000fe200078cc0ff */
        /* <DEDUP_REMOVED lines=8> */
[----:B------:R-:W-:Y:S01]  /*4220*/  MUFU.EX2 R8, R8 ;  /* 0x0000000800087308 */ /* 0x000fe20000000800 */
        /* <DEDUP_REMOVED lines=40> */
[----:B------:R-:W-:-:S02]  /*44b0*/  FMNMX.FTZ R80, R42, R81, !PT ;  /* 0x000000512a507209 */ /* 0x000fc40007810000 */
[----:B0-----:R-:W-:Y:S02]  /*44c0*/  F2FP.SATFINITE.E4M3.F32.PACK_AB_MERGE_C R152, R9, R8, RZ ;  /* 0x000000080998723e */ /* 0x001fe400048070ff */
[----:B------:R-:W-:Y:S02]  /*44d0*/  FMNMX.FTZ R81, R43, R80, !PT ;  /* 0x000000502b517209 */ /* 0x000fe40007810000 */
[----:B------:R-:W-:Y:S01]  /*44e0*/  F2FP.SATFINITE.E4M3.F32.PACK_AB_MERGE_C R152, R4, R3, R152 ;  /* 0x000000030498723e */ /* 0x000fe20004807098 */
[----:B------:R-:W-:Y:S01]  /*44f0*/  MUFU.EX2 R12, R12 ;  /* 0x0000000c000c7308 */ /* 0x000fe20000000800 */
[----:B------:R-:W-:-:S04]  /*4500*/  FMNMX.FTZ R80, R46, R81, !PT ;  /* 0x000000512e507209 */ /* 0x000fc80007810000 */
[----:B------:R-:W-:-:S03]  /*4510*/  FMNMX.FTZ R81, R47, R80, !PT ;  /* 0x000000502f517209 */ /* 0x000fc60007810000 */
[----:B------:R-:W0:Y:S01]  /*4520*/  MUFU.EX2 R15, R15 ;  /* 0x0000000f000f7308 */ /* 0x000e220000000800 */
[----:B------:R-:W-:-:S04]  /*4530*/  FMNMX.FTZ R80, R50, R81, !PT ;  /* 0x0000005132507209 */ /* 0x000fc80007810000 */
[----:B------:R-:W-:-:S03]  /*4540*/  FMNMX.FTZ R81, R51, R80, !PT ;  /* 0x0000005033517209 */ /* 0x000fc60007810000 */
[----:B------:R-:W-:Y:S01]  /*4550*/  MUFU.EX2 R14, R14 ;  /* 0x0000000e000e7308 */ /* 0x000fe20000000800 */
[----:B------:R-:W-:-:S04]  /*4560*/  FMNMX.FTZ R80, R54, R81, !PT ;  /* 0x0000005136507209 */ /* 0x000fc80007810000 */
[----:B------:R-:W-:-:S03]  /*4570*/  FMNMX.FTZ R81, R55, R80, !PT ;  /* 0x0000005037517209 */ /* 0x000fc60007810000 */
[----:B------:R-:W-:Y:S01]  /*4580*/  MUFU.EX2 R72, R72 ;  /* 0x0000004800487308 */ /* 0x000fe20000000800 */
[----:B------:R-:W-:Y:S02]  /*4590*/  FMNMX.FTZ R22, R26, R81, !PT ;  /* 0x000000511a167209 */ /* 0x000fe40007810000 */
[----:B0-----:R-:W-:Y:S02]  /*45a0*/  F2FP.SATFINITE.E4M3.F32.PACK_AB_MERGE_C R154, R15, R12, RZ ;  /* 0x0000000c0f9a723e */ /* 0x001fe400048070ff */
[----:B------:R-:W-:Y:S01]  /*45b0*/  FMNMX.FTZ R81, R27, R22, !PT ;  /* 0x000000161b517209 */ /* 0x000fe20007810000 */
[----:B------:R-:W-:Y:S01]  /*45c0*/  FFMA.FTZ R22, R40, UR44, -R88 ;  /* 0x0000002c28167c23 */ /* 0x000fe20008010858 */
[----:B------:R-:W-:Y:S01]  /*45d0*/  F2FP.SATFINITE.E4M3.F32.PACK_AB_MERGE_C R154, R13, R10, R154 ;  /* 0x0000000a0d9a723e */ /* 0x000fe2000480709a */
[----:B------:R-:W0:Y:S01]  /*45e0*/  MUFU.EX2 R73, R73 ;  /* 0x0000004900497308 */ /* 0x000e220000000800 */
[----:B------:R-:W-:-:S04]  /*45f0*/  FMNMX.FTZ R40, R30, R81, !PT ;  /* 0x000000511e287209 */ /* 0x000fc80007810000 */
[----:B------:R-:W-:-:S03]  /*4600*/  FMNMX.FTZ R81, R31, R40, !PT ;  /* 0x000000281f517209 */ /* 0x000fc60007810000 */
[----:B------:R-:W-:Y:S01]  /*4610*/  MUFU.EX2 R20, R20 ;  /* 0x0000001400147308 */ /* 0x000fe20000000800 */
[----:B------:R-:W-:Y:S01]  /*4620*/  FMNMX.FTZ R40, R34, R81, !PT ;  /* 0x0000005122287209 */ /* 0x000fe20007810000 */
[----:B------:R-:W-:-:S03]  /*4630*/  FFMA.FTZ R81, R37, UR44, -R88 ;  /* 0x0000002c25517c23 */ /* 0x000fc60008010858 */
[----:B------:R-:W-:Y:S01]  /*4640*/  FMNMX.FTZ R11, R35, R40, !PT ;  /* 0x00000028230b7209 */ /* 0x000fe20007810000 */
[--C-:B------:R-:W-:Y:S02]  /*4650*/  FFMA.FTZ R40, R44, UR44, -R88.reuse ;  /* 0x0000002c2c287c23 */ /* 0x100fe40008010858 */
[----:B------:R-:W1:Y:S01]  /*4660*/  MUFU.EX2 R76, R76 ;  /* 0x0000004c004c7308 */ /* 0x000e620000000800 */
[----:B------:R-:W-:Y:S02]  /*4670*/  FMNMX.FTZ R44, R38, R11, !PT ;  /* 0x0000000b262c7209 */ /* 0x000fe40007810000 */
[----:B0-----:R-:W-:Y:S02]  /*4680*/  F2FP.SATFINITE.E4M3.F32.PACK_AB_MERGE_C R148, R73, R72, RZ ;  /* 0x000000484994723e */ /* 0x001fe400048070ff */
[----:B------:R-:W-:Y:S01]  /*4690*/  FMNMX.FTZ R11, R39, R44, !PT ;  /* 0x0000002c270b7209 */ /* 0x000fe20007810000 */
[--C-:B------:R-:W-:Y:S01]  /*46a0*/  FFMA.FTZ R44, R48, UR44, -R88.reuse ;  /* 0x0000002c302c7c23 */ /* 0x100fe20008010858 */
[----:B------:R-:W-:Y:S01]  /*46b0*/  FFMA.FTZ R48, R52, UR44, -R88 ;  /* 0x0000002c34307c23 */ /* 0x000fe20008010858 */
[----:B------:R-:W-:Y:S01]  /*46c0*/  IMAD.U32 R52, RZ, RZ, UR44 ;  /* 0x0000002cff347e24 */ /* 0x000fe2000f8e00ff */
[----:B------:R-:W-:Y:S01]  /*46d0*/  MUFU.EX2 R56, R56 ;  /* 0x0000003800387308 */ /* 0x000fe20000000800 */
[----:B------:R-:W0:Y:S01]  /*46e0*/  SHFL.BFLY PT, R80, R11, 0x2, 0x1f ;  /* 0x0c401f000b507f89 */ /* 0x000e2200000e0000 */
[----:B------:R-:W-:-:S02]  /*46f0*/  F2FP.SATFINITE.E4M3.F32.PACK_AB_MERGE_C R148, R21, R14, R148 ;  /* 0x0000000e1594723e */ /* 0x000fc40004807094 */
[----:B-1----:R-:W-:-:S04]  /*4700*/  F2FP.SATFINITE.E4M3.F32.PACK_AB_MERGE_C R150, R77, R76, RZ ;  /* 0x0000004c4d96723e */ /* 0x002fc800048070ff */
[----:B------:R-:W-:Y:S01]  /*4710*/  MUFU.EX2 R57, R57 ;  /* 0x0000003900397308 */ /* 0x000fe20000000800 */
[----:B------:R-:W-:-:S07]  /*4720*/  F2FP.SATFINITE.E4M3.F32.PACK_AB_MERGE_C R150, R23, R20, R150 ;  /* 0x000000141796723e */ /* 0x000fce0004807096 */
[----:B------:R-:W-:Y:S01]  /*4730*/  MUFU.EX2 R60, R60 ;  /* 0x0000003c003c7308 */ /* 0x000fe20000000800 */
[----:B0-----:R-:W-:-:S07]  /*4740*/  FMNMX.FTZ R80, R11, R80, !PT ;  /* 0x000000500b507209 */ /* 0x001fce0007810000 */
[----:B------:R-:W0:Y:S01]  /*4750*/  MUFU.EX2 R61, R61 ;  /* 0x0000003d003d7308 */ /* 0x000e220000000800 */
[----:B------:R-:W1:Y:S07]  /*4760*/  SHFL.BFLY PT, R11, R80, 0x1, 0x1f ;  /* 0x0c201f00500b7f89 */ /* 0x000e6e00000e0000 */
[----:B------:R-:W-:Y:S08]  /*4770*/  MUFU.EX2 R68, R68 ;  /* 0x0000004400447308 */ /* 0x000ff00000000800 */
[----:B------:R-:W2:Y:S01]  /*4780*/  MUFU.EX2 R69, R69 ;  /* 0x0000004500457308 */ /* 0x000ea20000000800 */
[----:B0-----:R-:W-:-:S04]  /*4790*/  F2FP.SATFINITE.E4M3.F32.PACK_AB_MERGE_C R144, R61, R60, RZ ;  /* 0x0000003c3d90723e */ /* 0x001fc800048070ff */
[----:B------:R-:W-:-:S03]  /*47a0*/  F2FP.SATFINITE.E4M3.F32.PACK_AB_MERGE_C R144, R57, R56, R144 ;  /* 0x000000383990723e */ /* 0x000fc60004807090 */
[----:B------:R-:W-:Y:S01]  /*47b0*/  MUFU.EX2 R64, R64 ;  /* 0x0000004000407308 */ /* 0x000fe20000000800 */
[----:B-1----:R-:W-:-:S04]  /*47c0*/  FMNMX.FTZ R11, R80, R11, !PT ;  /* 0x0000000b500b7209 */ /* 0x002fc80007810000 */
[C---:B------:R-:W-:Y:S01]  /*47d0*/  FSETP.NEU.FTZ.AND P1, PT, R11.reuse, -INF , PT ;  /* 0xff8000000b00780b */ /* 0x040fe20003f3d000 */
[----:B------:R-:W-:Y:S02]  /*47e0*/  FFMA.FTZ R52, R11, R52, -8 ;  /* 0xc10000000b347423 */ /* 0x000fe40000010034 */
[----:B------:R-:W0:Y:S01]  /*47f0*/  MUFU.EX2 R65, R65 ;  /* 0x0000004100417308 */ /* 0x000e220000000800 */
[----:B--2---:R-:W-:Y:S02]  /*4800*/  F2FP.SATFINITE.E4M3.F32.PACK_AB_MERGE_C R146, R69, R68, RZ ;  /* 0x000000444592723e */ /* 0x004fe400048070ff */
[----:B------:R-:W-:Y:S02]  /*4810*/  FSEL R37, R52, RZ, P1 ;  /* 0x000000ff34257208 */ /* 0x000fe40000800000 */
        /* <DEDUP_REMOVED lines=15> */
[----:B------:R-:W-:Y:S01]  /*4910*/  FADD.FTZ R67, R3, R4 ;  /* 0x0000000403437221 */ /* 0x000fe20000010000 */
[--C-:B------:R-:W-:Y:S01]  /*4920*/  FFMA.FTZ R84, R98, UR44, -R37.reuse ;  /* 0x0000002c62547c23 */ /* 0x100fe20008010825 */
[--C-:B------:R-:W-:Y:S01]  /*4930*/  FFMA.FTZ R91, R99, UR44, -R37.reuse ;  /* 0x0000002c635b7c23 */ /* 0x100fe20008010825 */
[----:B------:R-:W-:Y:S01]  /*4940*/  FFMA.FTZ R88, R102, UR44, -R37 ;  /* 0x0000002c66587c23 */ /* 0x000fe20008010825 */
[----:B------:R-:W-:Y:S01]  /*4950*/  FADD.FTZ R90, R8, R67 ;  /* 0x00000043085a7221 */ /* 0x000fe20000010000 */
[--C-:B------:R-:W-:Y:S01]  /*4960*/  FFMA.FTZ R67, R70, UR44, -R37.reuse ;  /* 0x0000002c46437c23 */ /* 0x100fe20008010825 */
[--C-:B------:R-:W-:Y:S01]  /*4970*/  FFMA.FTZ R70, R71, UR44, -R37.reuse ;  /* 0x0000002c47467c23 */ /* 0x100fe20008010825 */
[----:B------:R-:W1:Y:S01]  /*4980*/  MUFU.EX2 R85, R85 ;  /* 0x0000005500557308 */ /* 0x000e620000000800 */
[----:B------:R-:W-:Y:S01]  /*4990*/  FADD.FTZ R97, R9, R90 ;  /* 0x0000005a09617221 */ /* 0x000fe20000010000 */
[--C-:B------:R-:W-:Y:S01]  /*49a0*/  FFMA.FTZ R93, R103, UR44, -R37.reuse ;  /* 0x0000002c675d7c23 */ /* 0x100fe20008010825 */
[--C-:B------:R-:W-:Y:S01]  /*49b0*/  FFMA.FTZ R74, R74, UR44, -R37.reuse ;  /* 0x0000002c4a4a7c23 */ /* 0x100fe20008010825 */
[----:B------:R-:W-:Y:S01]  /*49c0*/  FFMA.FTZ R75, R75, UR44, -R37 ;  /* 0x0000002c4b4b7c23 */ /* 0x000fe20008010825 */
[----:B------:R-:W-:Y:S01]  /*49d0*/  FADD.FTZ R90, R10, R97 ;  /* 0x000000610a5a7221 */ /* 0x000fe20000010000 */
[--C-:B------:R-:W-:Y:S01]  /*49e0*/  FFMA.FTZ R78, R78, UR44, -R37.reuse ;  /* 0x0000002c4e4e7c23 */ /* 0x100fe20008010825 */
[--C-:B------:R-:W-:Y:S01]  /*49f0*/  FFMA.FTZ R58, R58, UR44, -R37.reuse ;  /* 0x0000002c3a3a7c23 */ /* 0x100fe20008010825 */
[----:B------:R-:W2:Y:S01]  /*4a00*/  MUFU.EX2 R80, R80 ;  /* 0x0000005000507308 */ /* 0x000ea20000000800 */
[----:B------:R-:W-:Y:S01]  /*4a10*/  FADD.FTZ R97, R13, R90 ;  /* 0x0000005a0d617221 */ /* 0x000fe20000010000 */
[--C-:B------:R-:W-:Y:S01]  /*4a20*/  FFMA.FTZ R59, R59, UR44, -R37.reuse ;  /* 0x0000002c3b3b7c23 */ /* 0x100fe20008010825 */
[--C-:B------:R-:W-:Y:S01]  /*4a30*/  FFMA.FTZ R62, R62, UR44, -R37.reuse ;  /* 0x0000002c3e3e7c23 */ /* 0x100fe20008010825 */
[----:B------:R-:W-:Y:S01]  /*4a40*/  FFMA.FTZ R42, R42, UR44, -R37 ;  /* 0x0000002c2a2a7c23 */ /* 0x000fe20008010825 */
[----:B------:R-:W-:Y:S01]  /*4a50*/  FADD.FTZ R92, R12, R97 ;  /* 0x000000610c5c7221 */ /* 0x000fe20000010000 */
[----:B------:R-:W-:Y:S01]  /*4a60*/  FFMA.FTZ R43, R43, UR44, -R37 ;  /* 0x0000002c2b2b7c23 */ /* 0x000fe20008010825 */
[----:B0-----:R-:W-:Y:S01]  /*4a70*/  F2FP.SATFINITE.E4M3.F32.PACK_AB_MERGE_C R146, R65, R64, R146 ;  /* 0x000000404192723e */ /* 0x001fe20004807092 */
        /* <DEDUP_REMOVED lines=10> */
[----:B------:R-:W-:Y:S01]  /*4b20*/  FADD.FTZ R71, R15, R92 ;  /* 0x0000005c0f477221 */ /* 0x000fe20000010000 */
[--C-:B------:R-:W-:Y:S01]  /*4b30*/  FFMA.FTZ R31, R31, UR44, -R37.reuse ;  /* 0x0000002c1f1f7c23 */ /* 0x100fe20008010825 */
[--C-:B------:R-:W-:Y:S01]  /*4b40*/  FFMA.FTZ R34, R34, UR44, -R37.reuse ;  /* 0x0000002c22227c23 */ /* 0x100fe20008010825 */
[--C-:B------:R-:W-:Y:S01]  /*4b50*/  FFMA.FTZ R35, R35, UR44, -R37.reuse ;  /* 0x0000002c23237c23 */ /* 0x100fe20008010825 */
[----:B------:R-:W-:-:S02]  /*4b60*/  FFMA.FTZ R38, R38, UR44, -R37 ;  /* 0x0000002c26267c23 */ /* 0x000fc40008010825 */
[----:B------:R-:W2:Y:S01]  /*4b70*/  MUFU.EX2 R91, R91 ;  /* 0x0000005b005b7308 */ /* 0x000ea20000000800 */
[C---:B0-----:R-:W-:Y:S01]  /*4b80*/  FADD.FTZ R19, R89.reuse, R90 ;  /* 0x0000005a59137221 */ /* 0x041fe20000010000 */
[----:B------:R-:W-:Y:S01]  /*4b90*/  FADD.FTZ R90, R14, R71 ;  /* 0x000000470e5a7221 */ /* 0x000fe20000010000 */
[----:B------:R-:W-:-:S04]  /*4ba0*/  F2FP.SATFINITE.E4M3.F32.PACK_AB_MERGE_C R80, R89, R80, RZ ;  /* 0x000000505950723e */ /* 0x000fc800048070ff */
[----:B------:R-:W-:Y:S01]  /*4bb0*/  F2FP.SATFINITE.E4M3.F32.PACK_AB_MERGE_C R153, R85, R52, R80 ;  /* 0x000000345599723e */ /* 0x000fe20004807050 */
[----:B------:R-:W0:Y:S01]  /*4bc0*/  MUFU.EX2 R88, R88 ;  /* 0x0000005800587308 */ /* 0x000e220000000800 */
[----:B-1----:R-:W-:Y:S01]  /*4bd0*/  FADD.FTZ R8, R84, R19 ;  /* 0x0000001354087221 */ /* 0x002fe20000010000 */
[----:B------:R-:W-:-:S04]  /*4be0*/  FADD.FTZ R19, R21, R90 ;  /* 0x0000005a15137221 */ /* 0x000fc80000010000 */
[----:B------:R-:W-:Y:S02]  /*4bf0*/  FADD.FTZ R90, R72, R19 ;  /* 0x00000013485a7221 */ /* 0x000fe40000010000 */
[----:B------:R-:W1:Y:S01]  /*4c00*/  MUFU.EX2 R93, R93 ;  /* 0x0000005d005d7308 */ /* 0x000e620000000800 */
[----:B--2---:R-:W-:Y:S01]  /*4c10*/  FADD.FTZ R15, R91, R8 ;  /* 0x000000085b0f7221 */ /* 0x004fe20000010000 */
[----:B------:R-:W-:Y:S01]  /*4c20*/  FADD.FTZ R73, R73, R90 ;  /* 0x0000005a49497221 */ /* 0x000fe20000010000 */
[----:B------:R-:W-:-:S05]  /*4c30*/  FFMA.FTZ R8, R46, UR44, -R37 ;  /* 0x0000002c2e087c23 */ /* 0x000fca0008010825 */
[----:B------:R-:W2:Y:S01]  /*4c40*/  MUFU.EX2 R74, R74 ;  /* 0x0000004a004a7308 */ /* 0x000ea20000000800 */
[----:B0-----:R-:W-:-:S07]  /*4c50*/  FADD.FTZ R12, R88, R15 ;  /* 0x0000000f580c7221 */ /* 0x001fce0000010000 */
[----:B------:R-:W0:Y:S01]  /*4c60*/  MUFU.EX2 R75, R75 ;  /* 0x0000004b004b7308 */ /* 0x000e220000000800 */
[C---:B-1----:R-:W-:Y:S01]  /*4c70*/  FADD.FTZ R3, R93.reuse, R12 ;  /* 0x0000000c5d037221 */ /* 0x042fe20000010000 */
[----:B------:R-:W-:Y:S01]  /*4c80*/  FADD.FTZ R12, R20, R73 ;  /* 0x00000049140c7221 */ /* 0x000fe20000010000 */
[----:B------:R-:W-:-:S04]  /*4c90*/  F2FP.SATFINITE.E4M3.F32.PACK_AB_MERGE_C R88, R93, R88, RZ ;  /* 0x000000585d58723e */ /* 0x000fc800048070ff */
[----:B------:R-:W-:Y:S01]  /*4ca0*/  F2FP.SATFINITE.E4M3.F32.PACK_AB_MERGE_C R155, R91, R84, R88 ;  /* 0x000000545b9b723e */ /* 0x000fe20004807058 */
[----:B------:R-:W1:Y:S01]  /*4cb0*/  MUFU.EX2 R78, R78 ;  /* 0x0000004e004e7308 */ /* 0x000e620000000800 */
[----:B--2---:R-:W-:Y:S01]  /*4cc0*/  FADD.FTZ R4, R74, R3 ;  /* 0x000000034a047221 */ /* 0x004fe20000010000 */
[----:B------:R-:W-:-:S04]  /*4cd0*/  FADD.FTZ R3, R23, R12 ;  /* 0x0000000c17037221 */ /* 0x000fc80000010000 */
[----:B------:R-:W-:Y:S01]  /*4ce0*/  FADD.FTZ R10, R76, R3 ;  /* 0x000000034c0a7221 */ /* 0x000fe20000010000 */
[----:B------:R-:W-:Y:S01]  /*4cf0*/  FFMA.FTZ R3, R50, UR44, -R37 ;  /* 0x0000002c32037c23 */ /* 0x000fe20008010825 */
[----:B------:R-:W2:Y:S01]  /*4d00*/  MUFU.EX2 R95, R95 ;  /* 0x0000005f005f7308 */ /* 0x000ea20000000800 */
[----:B0-----:R-:W-:Y:S01]  /*4d10*/  FADD.FTZ R15, R75, R4 ;  /* 0x000000044b0f7221 */ /* 0x001fe20000010000 */
[----:B------:R-:W-:-:S04]  /*4d20*/  FADD.FTZ R77, R77, R10 ;  /* 0x0000000a4d4d7221 */ /* 0x000fc80000010000 */
[----:B------:R-:W-:Y:S02]  /*4d30*/  FADD.FTZ R12, R56, R77 ;  /* 0x0000004d380c7221 */ /* 0x000fe40000010000 */
[----:B------:R-:W0:Y:S01]  /*4d40*/  MUFU.EX2 R79, R79 ;  /* 0x0000004f004f7308 */ /* 0x000e220000000800 */
[----:B-1----:R-:W-:Y:S01]  /*4d50*/  FADD.FTZ R4, R78, R15 ;  /* 0x0000000f4e047221 */ /* 0x002fe20000010000 */
[----:B------:R-:W-:-:S04]  /*4d60*/  FADD.FTZ R19, R57, R12 ;  /* 0x0000000c39137221 */ /* 0x000fc80000010000 */
[----:B------:R-:W-:Y:S02]  /*4d70*/  FADD.FTZ R60, R60, R19 ;  /* 0x000000133c3c7221 */ /* 0x000fe40000010000 */
[----:B------:R-:W1:Y:S01]  /*4d80*/  MUFU.EX2 R82, R82 ;  /* 0x0000005200527308 */ /* 0x000e620000000800 */
[----:B--2---:R-:W-:Y:S01]  /*4d90*/  FADD.FTZ R10, R95, R4 ;  /* 0x000000045f0a7221 */ /* 0x004fe20000010000 */
[----:B------:R-:W-:Y:S01]  /*4da0*/  FADD.FTZ R61, R61, R60 ;  /* 0x0000003c3d3d7221 */ /* 0x000fe20000010000 */
[--C-:B------:R-:W-:Y:S01]  /*4db0*/  FFMA.FTZ R4, R51, UR44, -R37.reuse ;  /* 0x0000002c33047c23 */ /* 0x100fe20008010825 */
[----:B------:R-:W-:Y:S01]  /*4dc0*/  FFMA.FTZ R37, R39, UR44, -R37 ;  /* 0x0000002c27257c23 */ /* 0x000fe20008010825 */
[----:B------:R-:W-:Y:S01]  /*4dd0*/  F2FP.SATFINITE.E4M3.F32.PACK_AB_MERGE_C R78, R95, R78, RZ ;  /* 0x0000004e5f4e723e */ /* 0x000fe200048070ff */
[----:B------:R-:W-:Y:S02]  /*4de0*/  FADD.FTZ R64, R64, R61 ;  /* 0x0000003d40407221 */ /* 0x000fe40000010000 */
[----:B------:R-:W2:Y:S01]  /*4df0*/  MUFU.EX2 R83, R83 ;  /* 0x0000005300537308 */ /* 0x000ea20000000800 */
[----:B0-----:R-:W-:Y:S01]  /*4e00*/  FADD.FTZ R15, R79, R10 ;  /* 0x0000000a4f0f7221 */ /* 0x001fe20000010000 */
[----:B------:R-:W-:Y:S01]  /*4e10*/  FADD.FTZ R65, R65, R64 ;  /* 0x0000004041417221 */ /* 0x000fe20000010000 */
[----:B------:R-:W-:-:S03]  /*4e20*/  F2FP.SATFINITE.E4M3.F32.PACK_AB_MERGE_C R149, R75, R74, R78 ;  /* 0x0000004a4b95723e */ /* 0x000fc6000480704e */
[----:B------:R-:W-:Y:S02]  /*4e30*/  FADD.FTZ R68, R68, R65 ;  /* 0x0000004144447221 */ /* 0x000fe40000010000 */
[----:B------:R-:W0:Y:S01]  /*4e40*/  MUFU.EX2 R86, R86 ;  /* 0x0000005600567308 */ /* 0x000e220000000800 */
[----:B-1----:R-:W-:Y:S01]  /*4e50*/  FADD.FTZ R10, R82, R15 ;  /* 0x0000000f520a7221 */ /* 0x002fe20000010000 */
[----:B------:R-:W-:-:S06]  /*4e60*/  FADD.FTZ R69, R69, R68 ;  /* 0x0000004445457221 */ /* 0x000fcc0000010000 */
        /* <DEDUP_REMOVED lines=22> */
[----:B------:R-:W-:Y:S01]  /*4fd0*/  MUFU.EX2 R22, R22 ;  /* 0x0000001600167308 */ /* 0x000fe20000000800 */
[----:B--2---:R-:W-:-:S07]  /*4fe0*/  F2FP.SATFINITE.E4M3.F32.PACK_AB_MERGE_C R12, R45, R40, RZ ;  /* 0x000000282d0c723e */ /* 0x004fce00048070ff */
[----:B------:R-:W1:Y:S01]  /*4ff0*/  MUFU.EX2 R41, R41 ;  /* 0x0000002900297308 */ /* 0x000e620000000800 */
[C---:B0-----:R-:W-:Y:S01]  /*5000*/  FADD.FTZ R15, R70.reuse, R15 ;  /* 0x0000000f460f7221 */ /* 0x041fe20000010000 */
[----:B------:R-:W-:-:S04]  /*5010*/  F2FP.SATFINITE.E4M3.F32.PACK_AB_MERGE_C R67, R70, R67, RZ ;  /* 0x000000434643723e */ /* 0x000fc800048070ff */
[----:B------:R-:W-:Y:S02]  /*5020*/  F2FP.SATFINITE.E4M3.F32.PACK_AB_MERGE_C R147, R66, R63, R67 ;  /* 0x0000003f4293723e */ /* 0x000fe40004807043 */
        /* <DEDUP_REMOVED lines=19> */
[----:B------:R-:W-:Y:S01]  /*5160*/  MUFU.EX2 R28, R28 ;  /* 0x0000001c001c7308 */ /* 0x000fe20000000800 */
[----:B0-----:R-:W-:Y:S01]  /*5170*/  F2FP.SATFINITE.E4M3.F32.PACK_AB_MERGE_C R142, R49, R44, R12 ;  /* 0x0000002c318e723e */ /* 0x001fe2000480700c */
[----:B------:R-:W-:Y:S01]  /*5180*/  FADD.FTZ R44, R44, R45 ;  /* 0x0000002d2c2c7221 */ /* 0x000fe20000010000 */
[----:B------:R-:W-:-:S03]  /*5190*/  F2FP.SATFINITE.E4M3.F32.PACK_AB_MERGE_C R12, R13, R8, RZ ;  /* 0x000000080d0c723e */ /* 0x000fc600048070ff */
[----:B------:R-:W-:Y:S01]  /*51a0*/  FADD.FTZ R49, R49, R44 ;  /* 0x0000002c31317221 */ /* 0x000fe20000010000 */
[----:B------:R-:W-:Y:S01]  /*51b0*/  F2FP.SATFINITE.E4M3.F32.PACK_AB_MERGE_C R141, R9, R42, R12 ;  /* 0x0000002a098d723e */ /* 0x000fe2000480700c */
[----:B------:R-:W0:Y:S01]  /*51c0*/  MUFU.EX2 R29, R29 ;  /* 0x0000001d001d7308 */ /* 0x000e220000000800 */
[----:B-1----:R-:W-:Y:S01]  /*51d0*/  FADD.FTZ R13, R3, R10 ;  /* 0x0000000a030d7221 */ /* 0x002fe20000010000 */
[----:B------:R-:W-:Y:S01]  /*51e0*/  FADD.FTZ R48, R48, R49 ;  /* 0x0000003130307221 */ /* 0x000fe20000010000 */
[----:B------:R-:W-:-:S03]  /*51f0*/  VIADD R10, R18, 0xfffffffe ;  /* 0xfffffffe120a7836 */ /* 0x000fc60000000000 */
[----:B------:R-:W-:Y:S02]  /*5200*/  FADD.FTZ R53, R53, R48 ;  /* 0x0000003035357221 */ /* 0x000fe40000010000 */
        /* <DEDUP_REMOVED lines=38> */
[----:B------:R-:W-:-:S06]  /*5470*/  FADD.FTZ R36, R36, R33 ;  /* 0x0000002124247221 */ /* 0x000fcc0000010000 */
[----:B------:R-:W0:Y:S01]  /*5480*/  MUFU.EX2 R37, R37 ;  /* 0x0000002500257308 */ /* 0x000e220000000800 */
[----:B--2---:R-:W-:Y:S01]  /*5490*/  FADD.FTZ R3, R35, R4 ;  /* 0x0000000423037221 */ /* 0x004fe20000010000 */
[----:B0-----:R-:W-:-:S03]  /*54a0*/  F2FP.SATFINITE.E4M3.F32.PACK_AB_MERGE_C R4, R37, R38, RZ ;  /* 0x000000262504723e */ /* 0x001fc600048070ff */
[----:B------:R-:W-:Y:S01]  /*54b0*/  FADD.FTZ R38, R38, R3 ;  /* 0x0000000326267221 */ /* 0x000fe20000010000 */
[----:B------:R-:W-:Y:S01]  /*54c0*/  F2FP.SATFINITE.E4M3.F32.PACK_AB_MERGE_C R139, R35, R34, R4 ;  /* 0x00000022238b723e */ /* 0x000fe20004807004 */
[----:B------:R-:W-:Y:S02]  /*54d0*/  FADD.FTZ R4, R81, R36 ;  /* 0x0000002451047221 */ /* 0x000fe40000010000 */
        /* <DEDUP_REMOVED lines=13> */
.L_x_14393:
[----:B------:R-:W-:Y:S02]  /*55b0*/  ULDC UR11, c[0x0][0x9e4] ;  /* 0x00027900000b7ab9 */ /* 0x000fe40000000800 */
[----:B------:R-:W-:-:S11]  /*55c0*/  UISETP.NE.AND UP0, UPT, UR11, 0x1, UPT ;  /* 0x000000010b00788c */ /* 0x000fd6000bf05270 */
[----:B------:R-:W-:Y:S02]  /*55d0*/  @UP0 ULDC.64 UR12, c[0x0][0x9e8] ;  /* 0x00027a00000c0ab9 */ /* 0x000fe40000000a00 */
[----:B------:R-:W-:-:S04]  /*55e0*/  UIMAD.WIDE.U32 UR4, UR7, UR12, URZ ;  /* 0x0000000c070472a5 */ /* 0x000fc8000f8e003f */
[----:B------:R-:W-:-:S12]  /*55f0*/  @UP0 USHF.R.U32.HI UR7, URZ, UR13, UR5 ;  /* 0x0000000d3f070299 */ /* 0x000fd80008011605 */
.L_x_14394:
[----:B------:R-:W-:-:S04]  /*5600*/  UIMAD UR7, UR7, UR11, UR11 ;  /* 0x0000000b070772a4 */ /* 0x000fc8000f8e020b */
[----:B------:R-:W-:-:S04]  /*5610*/  UISETP.LT.AND UP0, UPT, UR10, UR7, UPT ;  /* 0x000000070a00728c */ /* 0x000fc8000bf01270 */
[----:B------:R-:W-:-:S12]  /*5620*/  USEL UR10, UR10, UR7, UP0 ;  /* 0x000000070a0a7287 */ /* 0x000fd80008000000 */
.L_x_14392:
[----:B------:R-:W-:Y:S01]  /*5630*/  UIMAD.WIDE UR10, UR10, 0x66666667, URZ ;  /* 0x666666670a0a78a5 */ /* 0x000fe2000f8e023f */
[----:B------:R-:W0:Y:S01]  /*5640*/  S2UR UR4, SR_CgaCtaId ;  /* 0x00000000000479c3 */ /* 0x000e220000008800 */
[----:B------:R-:W-:Y:S01]  /*5650*/  UMOV UR7, URZ ;  /* 0x0000003f00077c82 */ /* 0x000fe20008000000 */
        /* <DEDUP_REMOVED lines=21> */
[----:B------:R-:W-:-:S09]  /*57b0*/  CS2R R54, SRZ ;  /* 0x0000000000367805 */ /* 0x000fd2000001ff00 */
[----:B0-----:R-:W-:Y:S05]  /*57c0*/  @!P1 BRA `(.L_x_14395) ;  /* 0x0000004000289947 */ /* 0x001fea0003800000 */
        /* <DEDUP_REMOVED lines=24> */
.L_x_14414:
[----:B------:R-:W-:-:S04]  /*5950*/  UISETP.NE.AND UP0, UPT, UR23, 0x1, UPT ;  /* 0x000000011700788c */ /* 0x000fc8000bf05270 */
[----:B------:R-:W-:-:S04]  /*5960*/  USEL UR5, URZ, 0x1, UP0 ;  /* 0x000000013f057887 */ /* 0x000fc80008000000 */
[----:B------:R-:W-:Y:S01]  /*5970*/  ULOP3.LUT UR5, UR24, UR5, URZ, 0x3c, !UPT ;  /* 0x0000000518057292 */ /* 0x000fe2000f8e3c3f */
[----:B------:R-:W-:Y:S11]  /*5980*/  @!P0 BRA `(.L_x_14396) ;  /* 0x0000000000048947 */ /* 0x000ff60003800000 */
[----:B------:R-:W-:Y:S01]  /*5990*/  BPT.TRAP 0x1 ;  /* 0x000000040000795c */ /* 0x000fe20000300000 */
.L_x_14396:
        /* <DEDUP_REMOVED lines=9> */
.L_x_14397:
[----:B-1----:R-:W-:Y:S05]  /*5a30*/  @P1 BRA `(.L_x_14398) ;  /* 0x0000000000081947 */ /* 0x002fea0003800000 */
[----:B------:R-:W1:Y:S02]  /*5a40*/  SYNCS.PHASECHK.TRANS64.TRYWAIT P1, [UR21+0x12430], R5 ;  /* 0x01243005ff0075a7 */ /* 0x000e640008020155 */
[----:B-1----:R-:W-:Y:S05]  /*5a50*/  @!P1 BRA `(.L_x_14399) ;  /* 0x00000110008c9947 */ /* 0x002fea0003800000 */
.L_x_14398:
        /* <DEDUP_REMOVED lines=64> */
.L_x_14400:
[----:B------:R-:W-:Y:S01]  /*5e60*/  ULEA UR13, UR23, UR47, 0x3 ;  /* 0x0000002f170d7291 */ /* 0x000fe2000f8e183f */
[----:B01----:R-:W-:-:S05]  /*5e70*/  IMAD.U32 R5, RZ, RZ, UR24 ;  /* 0x00000018ff057e24 */ /* 0x003fca000f8e00ff */
[----:B------:R-:W-:-:S04]  /*5e80*/  SHF.L.U32 R5, R5, 0x1f, RZ ;  /* 0x0000001f05057819 */ /* 0x000fc800000006ff */
[----:B------:R0:W1:Y:S01]  /*5e90*/  SYNCS.PHASECHK.TRANS64.TRYWAIT P1, [UR13+0x12450], R5 ;  /* 0x01245005ff0075a7 */ /* 0x000062000802014d */
[----:B------:R-:W-:Y:S05]  /*5ea0*/  @!P0 BRA `(.L_x_14401) ;  /* 0x0000000000048947 */ /* 0x000fea0003800000 */
[----:B------:R-:W-:Y:S01]  /*5eb0*/  BPT.TRAP 0x1 ;  /* 0x000000040000795c */ /* 0x000fe20000300000 */
.L_x_14401:
[----:B-1----:R-:W-:Y:S05]  /*5ec0*/  @P1 BRA `(.L_x_14402) ;  /* 0x0000000000081947 */ /* 0x002fea0003800000 */
[----:B------:R-:W1:Y:S02]  /*5ed0*/  SYNCS.PHASECHK.TRANS64.TRYWAIT P1, [UR13+0x12450], R5 ;  /* 0x01245005ff0075a7 */ /* 0x000e64000802014d */
[----:B-1----:R-:W-:Y:S05]  /*5ee0*/  @!P1 BRA `(.L_x_14403) ;  /* 0x0000010c00809947 */ /* 0x002fea0003800000 */
.L_x_14402:
        /* <DEDUP_REMOVED lines=32> */
.L_x_14404:
[----:B------:R-:W-:Y:S01]  /*60f0*/  UISETP.NE.AND UP1, UPT, UR45, URZ, UPT ;  /* 0x0000003f2d00728c */ /* 0x000fe2000bf25270 */
[----:B------:R-:W-:Y:S01]  /*6100*/  IMAD.MOV.U32 R15, RZ, RZ, R6 ;  /* 0x000000ffff0f7224 */ /* 0x000fe200078e0006 */
[----:B------:R-:W-:Y:S01]  /*6110*/  UISETP.NE.AND UP0, UPT, UR48, URZ, UPT ;  /* 0x0000003f3000728c */ /* 0x000fe2000bf05270 */
[----:B------:R-:W-:Y:S01]  /*6120*/  IMAD R18, R10, -0xa0, RZ ;  /* 0xffffff600a127824 */ /* 0x000fe200078e02ff */
[----:B------:R-:W-:Y:S02]  /*6130*/  UIADD3 UR21, UR21, 0x12440, URZ ;  /* 0x0001244015157890 */ /* 0x000fe4000fffe03f */
[----:B------:R-:W-:Y:S01]  /*6140*/  PLOP3.LUT P1, PT, PT, PT, UP1, 0x80, 0x0 ;  /* 0x000000000000781c */ /* 0x000fe20003f2f018 */
[----:B-1----:R-:W-:Y:S01]  /*6150*/  VIADD R12, R18, 0x1 ;  /* 0x00000001120c7836 */ /* 0x002fe20000000000 */
[----:B------:R-:W-:Y:S01]  /*6160*/  PLOP3.LUT P2, PT, PT, PT, UP1, 0x80, 0x0 ;  /* 0x000000000000781c */ /* 0x000fe20003f4f018 */
[----:B------:R-:W-:Y:S02]  /*6170*/  UPRMT UR21, UR4, 0x654, UR21 ;  /* 0x0000065404157896 */ /* 0x000fe40008000015 */
[----:B------:R-:W-:-:S07]  /*6180*/  @UP1 ULDC UR10, c[0x0][0x44c] ;  /* 0x00011300000a1ab9 */ /* 0x000fce0000000800 */
[----:B------:R-:W-:Y:S01]  /*6190*/  SYNCS.ARRIVE.TRANS64.RED.A1T0 RZ, [UR21], RZ ;  /* 0x000000ffffff79a7 */ /* 0x000fe20008100415 */
[----:B0-----:R-:W-:Y:S01]  /*61a0*/  @P1 IMAD.HI.U32 R5, R6, UR10, RZ ;  /* 0x0000000a06051c27 */ /* 0x001fe2000f8e00ff */
[----:B------:R-:W-:Y:S01]  /*61b0*/  @UP1 ULDC UR10, c[0x0][0x450] ;  /* 0x00011400000a1ab9 */ /* 0x000fe20000000800 */
[----:B------:R-:W-:-:S03]  /*61c0*/  PLOP3.LUT P1, PT, PT, PT, UP0, 0x40, 0x0 ;  /* 0x000000000000781c */ /* 0x000fc60003f2e808 */
[----:B------:R-:W-:Y:S01]  /*61d0*/  @P2 SHF.R.U32.HI R15, RZ, UR10, R5 ;  /* 0x0000000aff0f2c19 */ /* 0x000fe20008011605 */
[----:B------:R-:W-:-:S04]  /*61e0*/  IMAD R5, R7, -0x2, R12 ;  /* 0xfffffffe07057824 */ /* 0x000fc800078e020c */
[----:B------:R-:W0:Y:S01]  /*61f0*/  SHFL.IDX PT, R19, R15, RZ, 0x1c1f ;  /* 0x001c1fff0f137589 */ /* 0x000e2200000e0000 */
        /* <DEDUP_REMOVED lines=21> */
.L_x_14407:
[----:B------:R-:W-:-:S05]  /*6350*/  IMAD.U32 R22, RZ, RZ, UR16 ;  /* 0x00000010ff167e24 */ /* 0x000fca000f8e00ff */
[----:B------:R-:W-:-:S13]  /*6360*/  ISETP.NE.AND P1, PT, R22, 0x1, PT ;  /* 0x000000011600780c */ /* 0x000fda0003f25270 */
[----:B------:R-:W0:Y:S02]  /*6370*/  @P1 LDC.64 R20, c[0x0][0x9e8] ;  /* 0x00027a00ff141b82 */ /* 0x000e240000000a00 */
[----:B0-----:R-:W-:-:S05]  /*6380*/  @P1 IMAD.HI.U32 R20, R19, R20, RZ ;  /* 0x0000001413141227 */ /* 0x001fca00078e00ff */
[----:B------:R-:W-:-:S07]  /*6390*/  @P1 SHF.R.U32.HI R19, RZ, R21, R20 ;  /* 0x00000015ff131219 */ /* 0x000fce0000011614 */
.L_x_14408:
[----:B------:R-:W-:Y:S05]  /*63a0*/  BSYNC B0 ;  /* 0x0000000000007941 */ /* 0x000fea0003800000 */
.L_x_14406:
[----:B------:R-:W-:-:S05]  /*63b0*/  IMAD R19, R19, R22, R5 ;  /* 0x0000001613137224 */ /* 0x000fca00078e0205 */
[----:B------:R-:W-:Y:S02]  /*63c0*/  VIADDMNMX R12, R19, R22, R12, PT ;  /* 0x00000016130c7246 */ /* 0x000fe4000380010c */
[----:B------:R-:W-:-:S07]  /*63d0*/  VIMNMX R11, R11, R19, !PT ;  /* 0x000000130b0b7248 */ /* 0x000fce0007fe0100 */
.L_x_14405:
        /* <DEDUP_REMOVED lines=230> */
[----:B------:R-:W-:Y:S01]  /*7240*/  ISETP.GT.AND P6, PT, R11, 0x99, !P6 ;  /* 0x000000990b00780c */ /* 0x000fe200077c4270 */
[----:B------:R-:W-:-:S03]  /*7250*/  IMAD.IADD R11, R13, 0x1, R15 ;  /* 0x000000010d0b7824 */ /* 0x000fc600078e020f */
[----:B------:R-:W-:-:S04]  /*7260*/  ISETP.LT.OR P6, PT, R12, 0x9a, P6 ;  /* 0x0000009a0c00780c */ /* 0x000fc800037c1670 */
        /* <DEDUP_REMOVED lines=16> */
.L_x_14411:
[----:B------:R-:W-:-:S05]  /*7370*/  IMAD.U32 R18, RZ, RZ, UR16 ;  /* 0x00000010ff127e24 */ /* 0x000fca000f8e00ff */
[----:B------:R-:W-:-:S13]  /*7380*/  ISETP.NE.AND P6, PT, R18, 0x1, PT ;  /* 0x000000011200780c */ /* 0x000fda0003fc5270 */
[----:B------:R-:W0:Y:S02]  /*7390*/  @P6 LDC.64 R12, c[0x0][0x9e8] ;  /* 0x00027a00ff0c6b82 */ /* 0x000e240000000a00 */
[----:B0-----:R-:W-:-:S05]  /*73a0*/  @P6 IMAD.HI.U32 R12, R15, R12, RZ ;  /* 0x0000000c0f0c6227 */ /* 0x001fca00078e00ff */
[----:B------:R-:W-:-:S07]  /*73b0*/  @P6 SHF.R.U32.HI R15, RZ, R13, R12 ;  /* 0x0000000dff0f6219 */ /* 0x000fce000001160c */
.L_x_14412:
[----:B------:R-:W-:Y:S05]  /*73c0*/  BSYNC B0 ;  /* 0x0000000000007941 */ /* 0x000fea0003800000 */
.L_x_14410:
[----:B------:R-:W-:-:S05]  /*73d0*/  IMAD R5, R15, R18, R5 ;  /* 0x000000120f057224 */ /* 0x000fca00078e0205 */
[----:B------:R-:W-:Y:S02]  /*73e0*/  VIADDMNMX R14, R5, R18, R14, PT ;  /* 0x00000012050e7246 */ /* 0x000fe4000380010e */
[----:B------:R-:W-:-:S07]  /*73f0*/  VIMNMX R11, R11, R5, !PT ;  /* 0x000000050b0b7248 */ /* 0x000fce0007fe0100 */
.L_x_14409:
        /* <DEDUP_REMOVED lines=118> */
[----:B------:R-:W-:Y:S02]  /*7b60*/  ISETP.LT.OR P4, PT, R14, 0x92, P4 ;  /* 0x000000920e00780c */ /* 0x000fe40002781670 */
[----:B------:R-:W-:Y:S02]  /*7b70*/  ISETP.GT.AND P1, PT, R11, 0x61, !P1 ;  /* 0x000000610b00780c */ /* 0x000fe40004f24270 */
[----:B------:R-:W-:Y:S02]  /*7b80*/  FSEL R66, R66, -INF , !P3 ;  /* 0xff80000042427808 */ /* 0x000fe40005800000 */
[----:B------:R-:W-:-:S02]  /*7b90*/  ISETP.LT.OR P1, PT, R14, 0x62, P1 ;  /* 0x000000620e00780c */ /* 0x000fc40000f21670 */
[----:B------:R-:W-:Y:S02]  /*7ba0*/  ISETP.LT.OR P5, PT, R14, 0x99, P5 ;  /* 0x000000990e00780c */ /* 0x000fe40002fa1670 */
[----:B------:R-:W-:Y:S02]  /*7bb0*/  FSEL R75, R75, -INF , !P1 ;  /* 0xff8000004b4b7808 */ /* 0x000fe40004800000 */
[----:B------:R-:W-:Y:S02]  /*7bc0*/  LOP3.LUT P1, RZ, R0, 0x400, RZ, 0xc0, !PT ;  /* 0x0000040000ff7812 */ /* 0x000fe4000782c0ff */
[----:B------:R-:W-:Y:S02]  /*7bd0*/  FSEL R70, R70, -INF , !P5 ;  /* 0xff80000046467808 */ /* 0x000fe40006800000 */
[----:B------:R-:W-:-:S04]  /*7be0*/  ISETP.GT.AND P1, PT, R11, 0x68, !P1 ;  /* 0x000000680b00780c */ /* 0x000fc80004f24270 */
        /* <DEDUP_REMOVED lines=96> */
[--C-:B0-----:R-:W-:Y:S01]  /*81f0*/  FFMA.FTZ R125, R113, UR44, -R12.reuse ;  /* 0x0000002c717d7c23 */ /* 0x101fe2000801080c */
        /* <DEDUP_REMOVED lines=31> */
[----:B------:R0:W-:Y:S02]  /*83f0*/  MUFU.EX2 R116, R121 ;  /* 0x0000007900747308 */ /* 0x0001e40000000800 */
[----:B------:R-:W-:-:S04]  /*8400*/  FMNMX.FTZ R117, R119, R124, !PT ;  /* 0x0000007c77757209 */ /* 0x000fc80007810000 */
[----:B------:R-:W-:Y:S02]  /*8410*/  FMNMX.FTZ R124, R90, R117, !PT ;  /* 0x000000755a7c7209 */ /* 0x000fe40007810000 */
[----:B------:R-:W-:Y:S01]  /*8420*/  MUFU.EX2 R13, R13 ;  /* 0x0000000d000d7308 */ /* 0x000fe20000000800 */
[----:B0-----:R-:W-:-:S01]  /*8430*/  FFMA.FTZ R121, R76, UR44, -R12 ;  /* 0x0000002c4c797c23 */ /* 0x001fc2000801080c */
[----:B------:R-:W-:Y:S02]  /*8440*/  FMNMX.FTZ R117, R91, R124, !PT ;  /* 0x0000007c5b757209 */ /* 0x000fe40007810000 */
[----:B------:R-:W-:Y:S02]  /*8450*/  FSEL R76, R67, -INF , !P4 ;  /* 0xff800000434c7808 */ /* 0x000fe40006000000 */
[----:B------:R-:W-:Y:S02]  /*8460*/  FMNMX.FTZ R124, R94, R117, !PT ;  /* 0x000000755e7c7209 */ /* 0x000fe40007810000 */
[----:B------:R0:W-:Y:S02]  /*8470*/  MUFU.EX2 R67, R121 ;  /* 0x0000007900437308 */ /* 0x0001e40000000800 */
[----:B------:R-:W-:-:S04]  /*8480*/  FMNMX.FTZ R117, R95, R124, !PT ;  /* 0x0000007c5f757209 */ /* 0x000fc80007810000 */
[----:B------:R-:W-:Y:S02]  /*8490*/  FMNMX.FTZ R124, R98, R117, !PT ;  /* 0x00000075627c7209 */ /* 0x000fe40007810000 */
[----:B------:R-:W-:Y:S01]  /*84a0*/  MUFU.EX2 R18, R18 ;  /* 0x0000001200127308 */ /* 0x000fe20000000800 */
[----:B0-----:R-:W-:-:S01]  /*84b0*/  FFMA.FTZ R121, R69, UR44, -R12 ;  /* 0x0000002c45797c23 */ /* 0x001fc2000801080c */
[----:B------:R-:W-:Y:S02]  /*84c0*/  FMNMX.FTZ R117, R99, R124, !PT ;  /* 0x0000007c63757209 */ /* 0x000fe40007810000 */
[----:B------:R-:W-:Y:S02]  /*84d0*/  FSEL R69, R5, RZ, P1 ;  /* 0x000000ff05457208 */ /* 0x000fe40000800000 */
[----:B------:R-:W-:Y:S02]  /*84e0*/  FMNMX.FTZ R124, R102, R117, !PT ;  /* 0x00000075667c7209 */ /* 0x000fe40007810000 */
[----:B------:R-:W-:Y:S01]  /*84f0*/  MUFU.EX2 R15, R15 ;  /* 0x0000000f000f7308 */ /* 0x000fe20000000800 */
[----:B------:R-:W-:-:S01]  /*8500*/  FADD.FTZ R8, -R69, R8 ;  /* 0x0000000845087221 */ /* 0x000fc20000010100 */
[----:B------:R-:W-:-:S03]  /*8510*/  FMNMX.FTZ R117, R103, R124, !PT ;  /* 0x0000007c67757209 */ /* 0x000fc60007810000 */
[----:B------:R-:W-:Y:S01]  /*8520*/  FMUL.FTZ R8, R8, UR44 ;  /* 0x0000002c08087c20 */ /* 0x000fe20008410000 */
[----:B------:R-:W-:Y:S02]  /*8530*/  FMNMX.FTZ R124, R74, R117, !PT ;  /* 0x000000754a7c7209 */ /* 0x000fe40007810000 */
[----:B------:R-:W-:Y:S02]  /*8540*/  MUFU.EX2 R69, R121 ;  /* 0x0000007900457308 */ /* 0x000fe40000000800 */
[----:B------:R-:W-:-:S04]  /*8550*/  FMNMX.FTZ R117, R75, R124, !PT ;  /* 0x0000007c4b757209 */ /* 0x000fc80007810000 */
[----:B------:R-:W-:Y:S02]  /*8560*/  FMNMX.FTZ R124, R78, R117, !PT ;  /* 0x000000754e7c7209 */ /* 0x000fe40007810000 */
[----:B------:R-:W0:Y:S02]  /*8570*/  MUFU.EX2 R8, R8 ;  /* 0x0000000800087308 */ /* 0x000e240000000800 */
[----:B------:R-:W-:-:S04]  /*8580*/  FMNMX.FTZ R117, R79, R124, !PT ;  /* 0x0000007c4f757209 */ /* 0x000fc80007810000 */
[----:B------:R-:W-:Y:S02]  /*8590*/  FMNMX.FTZ R124, R82, R117, !PT ;  /* 0x00000075527c7209 */ /* 0x000fe40007810000 */
[----:B------:R-:W-:Y:S02]  /*85a0*/  MUFU.EX2 R20, R20 ;  /* 0x0000001400147308 */ /* 0x000fe40000000800 */
[----:B------:R-:W-:-:S04]  /*85b0*/  FMNMX.FTZ R117, R83, R124, !PT ;  /* 0x0000007c53757209 */ /* 0x000fc80007810000 */
[----:B------:R-:W-:Y:S02]  /*85c0*/  FMNMX.FTZ R124, R86, R117, !PT ;  /* 0x00000075567c7209 */ /* 0x000fe40007810000 */
[----:B------:R-:W-:Y:S02]  /*85d0*/  MUFU.EX2 R19, R19 ;  /* 0x0000001300137308 */ /* 0x000fe40000000800 */
[----:B------:R-:W-:-:S04]  /*85e0*/  FMNMX.FTZ R117, R87, R124, !PT ;  /* 0x0000007c57757209 */ /* 0x000fc80007810000 */
[----:B------:R-:W-:Y:S01]  /*85f0*/  FMNMX.FTZ R124, R58, R117, !PT ;  /* 0x000000753a7c7209 */ /* 0x000fe20007810000 */
[----:B------:R-:W-:-:S01]  /*8600*/  FFMA.FTZ R117, R73, UR44, -R12 ;  /* 0x0000002c49757c23 */ /* 0x000fc2000801080c */
[----:B------:R-:W-:Y:S01]  /*8610*/  FSEL R73, R63, -INF , !P2 ;  /* 0xff8000003f497808 */ /* 0x000fe20005000000 */
[----:B------:R-:W-:Y:S01]  /*8620*/  IMAD.U32 R12, RZ, RZ, UR44 ;  /* 0x0000002cff0c7e24 */ /* 0x000fe2000f8e00ff */
[----:B------:R-:W-:Y:S01]  /*8630*/  FMNMX.FTZ R11, R59, R124, !PT ;  /* 0x0000007c3b0b7209 */ /* 0x000fe20007810000 */
[----:B------:R1:W-:Y:S03]  /*8640*/  MUFU.EX2 R63, R117 ;  /* 0x00000075003f7308 */ /* 0x0003e60000000800 */
[----:B------:R-:W-:-:S04]  /*8650*/  FMNMX.FTZ R124, R62, R11, !PT ;  /* 0x0000000b3e7c7209 */ /* 0x000fc80007810000 */
[----:B------:R-:W-:Y:S01]  /*8660*/  FMNMX.FTZ R11, R73, R124, !PT ;  /* 0x0000007c490b7209 */ /* 0x000fe20007810000 */
[----:B------:R2:W-:Y:S03]  /*8670*/  MUFU.EX2 R112, R125 ;  /* 0x0000007d00707308 */ /* 0x0005e60000000800 */
[----:B------:R-:W-:-:S04]  /*8680*/  FMNMX.FTZ R11, R66, R11, !PT ;  /* 0x0000000b420b7209 */ /* 0x000fc80007810000 */
[----:B------:R-:W-:Y:S01]  /*8690*/  FMNMX.FTZ R11, R76, R11, !PT ;  /* 0x0000000b4c0b7209 */ /* 0x000fe20007810000 */
[----:B------:R-:W-:Y:S03]  /*86a0*/  MUFU.EX2 R22, R22 ;  /* 0x0000001600167308 */ /* 0x000fe60000000800 */
[----:B------:R-:W-:-:S04]  /*86b0*/  FMNMX.FTZ R124, R70, R11, !PT ;  /* 0x0000000b467c7209 */ /* 0x000fc80007810000 */
[----:B------:R-:W-:Y:S01]  /*86c0*/  FMNMX.FTZ R124, R71, R124, !PT ;  /* 0x0000007c477c7209 */ /* 0x000fe20007810000 */
[----:B------:R-:W-:Y:S04]  /*86d0*/  MUFU.EX2 R21, R21 ;  /* 0x0000001500157308 */ /* 0x000fe80000000800 */
[----:B------:R-:W3:Y:S04]  /*86e0*/  SHFL.BFLY PT, R11, R124, 0x2, 0x1f ;  /* 0x0c401f007c0b7f89 */ /* 0x000ee800000e0000 */
        /* <DEDUP_REMOVED lines=10> */
[C---:B------:R-:W-:Y:S01]  /*8790*/  FSETP.NEU.FTZ.AND P1, PT, R11.reuse, -INF , PT ;  /* 0xff8000000b00780b */ /* 0x040fe20003f3d000 */
[----:B------:R-:W-:-:S02]  /*87a0*/  FFMA.FTZ R85, R11, R12, -8 ;  /* 0xc10000000b557423 */ /* 0x000fc4000001000c */
[----:B------:R-:W-:Y:S03]  /*87b0*/  MUFU.EX2 R92, R92 ;  /* 0x0000005c005c7308 */ /* 0x000fe60000000800 */
[----:B------:R-:W-:-:S05]  /*87c0*/  FSEL R85, R85, RZ, P1 ;  /* 0x000000ff55557208 */ /* 0x000fca0000800000 */
[--C-:B------:R-:W-:Y:S01]  /*87d0*/  FFMA.FTZ R128, R126, UR44, -R85.reuse ;  /* 0x0000002c7e807c23 */ /* 0x100fe20008010855 */
[----:B------:R-:W-:-:S01]  /*87e0*/  FFMA.FTZ R12, R122, UR44, -R85 ;  /* 0x0000002c7a0c7c23 */ /* 0x000fc20008010855 */
[--C-:B------:R-:W-:Y:S01]  /*87f0*/  FFMA.FTZ R122, R127, UR44, -R85.reuse ;  /* 0x0000002c7f7a7c23 */ /* 0x100fe20008010855 */
[----:B-1----:R-:W-:-:S01]  /*8800*/  FFMA.FTZ R117, R123, UR44, -R85 ;  /* 0x0000002c7b757c23 */ /* 0x002fc20008010855 */
[----:B------:R1:W-:Y:S01]  /*8810*/  MUFU.EX2 R121, R128 ;  /* 0x0000008000797308 */ /* 0x0003e20000000800 */
[----:B------:R-:W-:-:S01]  /*8820*/  FFMA.FTZ R123, R130, UR44, -R85 ;  /* 0x0000002c827b7c23 */ /* 0x000fc20008010855 */
[----:B------:R-:W-:Y:S01]  /*8830*/  FFMA.FTZ R124, R131, UR44, -R85 ;  /* 0x0000002c837c7c23 */ /* 0x000fe20008010855 */
[----:B0-----:R-:W-:-:S01]  /*8840*/  FFMA.FTZ R131, R8, R4, R13 ;  /* 0x0000000408837223 */ /* 0x001fc2000001000d */
[--C-:B--2---:R-:W-:Y:S01]  /*8850*/  FFMA.FTZ R125, R134, UR44, -R85.reuse ;  /* 0x0000002c867d7c23 */ /* 0x104fe20008010855 */
[----:B------:R-:W-:-:S01]  /*8860*/  FFMA.FTZ R129, R94, UR44, -R85 ;  /* 0x0000002c5e817c23 */ /* 0x000fc20008010855 */
[--C-:B------:R-:W-:Y:S01]  /*8870*/  FFMA.FTZ R94, R95, UR44, -R85.reuse ;  /* 0x0000002c5f5e7c23 */ /* 0x100fe20008010855 */
[----:B------:R-:W-:-:S01]  /*8880*/  FFMA.FTZ R95, R98, UR44, -R85 ;  /* 0x0000002c625f7c23 */ /* 0x000fc20008010855 */
[----:B------:R-:W-:Y:S01]  /*8890*/  MUFU.EX2 R12, R12 ;  /* 0x0000000c000c7308 */ /* 0x000fe20000000800 */
[----:B-1----:R-:W-:Y:S01]  /*88a0*/  FSEL R128, R11, RZ, P1 ;  /* 0x000000ff0b807208 */ /* 0x002fe20000800000 */
[--C-:B------:R-:W-:Y:S01]  /*88b0*/  FFMA.FTZ R126, R135, UR44, -R85.reuse ;  /* 0x0000002c877e7c23 */ /* 0x100fe20008010855 */
[----:B------:R-:W-:-:S01]  /*88c0*/  FFMA.FTZ R98, R99, UR44, -R85 ;  /* 0x0000002c63627c23 */ /* 0x000fc20008010855 */
[--C-:B------:R-:W-:Y:S01]  /*88d0*/  FFMA.FTZ R99, R102, UR44, -R85.reuse ;  /* 0x0000002c66637c23 */ /* 0x100fe20008010855 */
[----:B------:R-:W-:-:S01]  /*88e0*/  FFMA.FTZ R102, R103, UR44, -R85 ;  /* 0x0000002c67667c23 */ /* 0x000fc20008010855 */
[----:B------:R-:W-:Y:S01]  /*88f0*/  FADD.FTZ R128, -R128, R9 ;  /* 0x0000000980807221 */ /* 0x000fe20000010100 */
[----:B------:R-:W-:-:S01]  /*8900*/  FFMA.FTZ R106, R106, UR44, -R85 ;  /* 0x0000002c6a6a7c23 */ /* 0x000fc20008010855 */
[----:B------:R-:W-:Y:S01]  /*8910*/  MUFU.EX2 R117, R117 ;  /* 0x0000007500757308 */ /* 0x000fe20000000800 */
[----:B------:R-:W-:-:S01]  /*8920*/  FFMA.FTZ R107, R107, UR44, -R85 ;  /* 0x0000002c6b6b7c23 */ /* 0x000fc20008010855 */
[----:B------:R-:W-:Y:S01]  /*8930*/  FMUL.FTZ R127, R128, UR44 ;  /* 0x0000002c807f7c20 */ /* 0x000fe20008410000 */
[----:B------:R-:W-:-:S01]  /*8940*/  FADD.FTZ R128, R18, R131 ;  /* 0x0000008312807221 */ /* 0x000fc20000010000 */
        /* <DEDUP_REMOVED lines=24> */
[----:B------:R-:W-:Y:S01]  /*8ad0*/  FFMA.FTZ R73, R73, UR44, -R85 ;  /* 0x0000002c49497c23 */ /* 0x000fe20008010855 */
[----:B------:R-:W-:-:S01]  /*8ae0*/  FADD.FTZ R4, R117, R4 ;  /* 0x0000000475047221 */ /* 0x000fc20000010000 */
[--C-:B------:R-:W-:Y:S01]  /*8af0*/  FFMA.FTZ R66, R66, UR44, -R85.reuse ;  /* 0x0000002c42427c23 */ /* 0x100fe20008010855 */
[----:B------:R-:W-:-:S01]  /*8b00*/  FFMA.FTZ R70, R70, UR44, -R85 ;  /* 0x0000002c46467c23 */ /* 0x000fc20008010855 */
[----:B------:R-:W0:Y:S01]  /*8b10*/  MUFU.EX2 R124, R124 ;  /* 0x0000007c007c7308 */ /* 0x000e220000000800 */
[----:B------:R-:W-:-:S01]  /*8b20*/  FADD.FTZ R103, R121, R4 ;  /* 0x0000000479677221 */ /* 0x000fc20000010000 */
[----:B------:R-:W-:Y:S01]  /*8b30*/  FADD.FTZ R4, R20, R3 ;  /* 0x0000000314047221 */ /* 0x000fe20000010000 */
[----:B------:R-:W-:-:S02]  /*8b40*/  FFMA.FTZ R71, R71, UR44, -R85 ;  /* 0x0000002c47477c23 */ /* 0x000fc40008010855 */
[----:B-1----:R-:W-:Y:S01]  /*8b50*/  FADD.FTZ R128, R122, R103 ;  /* 0x000000677a807221 */ /* 0x002fe20000010000 */
        /* <DEDUP_REMOVED lines=127> */
.L_x_14413:
        /* <DEDUP_REMOVED lines=42> */
[----:B------:R-:W-:Y:S01]  /*95f0*/  VIADD R10, R10, 0xffffffff ;  /* 0xffffffff0a0a7836 */ /* 0x000fe20000000000 */
        /* <DEDUP_REMOVED lines=33> */
[----:B------:R-:W-:Y:S01]  /*9810*/  IMAD.MOV.U32 R9, RZ, RZ, R11 ;  /* 0x000000ffff097224 */ /* 0x000fe200078e000b */
[----:B------:R-:W-:Y:S01]  /*9820*/  F2FP.SATFINITE.E4M3.F32.PACK_AB_MERGE_C R137, R59, R58, R62 ;  /* 0x0000003a3b89723e */ /* 0x000fe2000480703e */
[----:B------:R-:W-:Y:S01]  /*9830*/  IMAD.MOV.U32 R8, RZ, RZ, R5 ;  /* 0x000000ffff087224 */ /* 0x000fe200078e0005 */
[----:B------:R-:W-:-:S02]  /*9840*/  F2FP.SATFINITE.E4M3.F32.PACK_AB_MERGE_C R138, R65, R64, R68 ;  /* 0x00000040418a723e */ /* 0x000fc40004807044 */
[----:B------:R-:W-:Y:S01]  /*9850*/  F2FP.SATFINITE.E4M3.F32.PACK_AB_MERGE_C R139, R103, R66, R70 ;  /* 0x00000042678b723e */ /* 0x000fe20004807046 */
[----:B------:R-:W-:Y:S06]  /*9860*/  @P1 BRA `(.L_x_14414) ;  /* 0xffffffc000381947 */ /* 0x000fec000383ffff */
.L_x_14395:
[----:B------:R-:W0:Y:S01]  /*9870*/  LDC R9, c[0x0][0x2f0] ;  /* 0x0000bc00ff097b82 */ /* 0x000e220000000800 */
[----:B------:R-:W-:Y:S02]  /*9880*/  UIADD3 UR17, -UR17, 0x1, URZ ;  /* 0x0000000111117890 */ /* 0x000fe4000fffe13f */
[----:B------:R-:W-:Y:S02]  /*9890*/  UISETP.NE.AND UP1, UPT, UR45, URZ, UPT ;  /* 0x0000003f2d00728c */ /* 0x000fe4000bf25270 */
[----:B------:R-:W-:Y:S01]  /*98a0*/  UISETP.NE.AND UP0, UPT, UR48, URZ, UPT ;  /* 0x0000003f3000728c */ /* 0x000fe2000bf05270 */
[----:B------:R-:W-:Y:S02]  /*98b0*/  UMOV UR12, 0xc0 ;  /* 0x000000c0000c7882 */ /* 0x000fe40000000000 */
[----:B------:R-:W1:Y:S03]  /*98c0*/  S2UR UR10, SR_CTAID.X ;  /* 0x00000000000a79c3 */ /* 0x000e660000002500 */
[----:B------:R-:W-:-:S03]  /*98d0*/  PLOP3.LUT P1, PT, PT, PT, UP0, 0x40, 0x0 ;  /* 0x000000000000781c */ /* 0x000fc60003f2e808 */
[----:B------:R-:W-:Y:S01]  /*98e0*/  @UP1 ULDC UR14, c[0x0][0x450] ;  /* 0x00011400000e1ab9 */ /* 0x000fe20000000800 */
[----:B0-----:R-:W-:-:S05]  /*98f0*/  IMAD R9, R16, R9, UR17 ;  /* 0x0000001110097e24 */ /* 0x001fca000f8e0209 */
[----:B------:R-:W-:Y:S01]  /*9900*/  R2UR UR13, R9 ;  /* 0x00000000090d72ca */ /* 0x000fe200000e0000 */
[----:B-1----:R-:W-:-:S03]  /*9910*/  UIMAD UR12, UR10, UR12, 0xbf ;  /* 0x000000bf0a0c74a4 */ /* 0x002fc6000f8e020c */
        /* <DEDUP_REMOVED lines=18> */
.L_x_14416:
[----:B------:R-:W-:Y:S02]  /*9a40*/  ULDC UR14, c[0x0][0x9e4] ;  /* 0x00027900000e7ab9 */ /* 0x000fe40000000800 */
[----:B------:R-:W-:-:S11]  /*9a50*/  UISETP.NE.AND UP0, UPT, UR14, 0x1, UPT ;  /* 0x000000010e00788c */ /* 0x000fd6000bf05270 */
[----:B------:R-:W-:Y:S02]  /*9a60*/  @UP0 ULDC.64 UR16, c[0x0][0x9e8] ;  /* 0x00027a0000100ab9 */ /* 0x000fe40000000a00 */
[----:B------:R-:W-:-:S04]  /*9a70*/  UIMAD.WIDE.U32 UR10, UR12, UR16, URZ ;  /* 0x000000100c0a72a5 */ /* 0x000fc8000f8e003f */
[----:B------:R-:W-:-:S12]  /*9a80*/  @UP0 USHF.R.U32.HI UR12, URZ, UR17, UR11 ;  /* 0x000000113f0c0299 */ /* 0x000fd8000801160b */
.L_x_14417:
[----:B------:R-:W-:-:S04]  /*9a90*/  UIMAD UR12, UR12, UR14, URZ ;  /* 0x0000000e0c0c72a4 */ /* 0x000fc8000f8e023f */
[----:B------:R-:W-:-:S04]  /*9aa0*/  UISETP.LT.AND UP0, UPT, UR13, UR12, UPT ;  /* 0x0000000c0d00728c */ /* 0x000fc8000bf01270 */
[----:B------:R-:W-:-:S12]  /*9ab0*/  USEL UR13, UR13, UR12, !UP0 ;  /* 0x0000000c0d0d7287 */ /* 0x000fd8000c000000 */
.L_x_14415:
        /* <DEDUP_REMOVED lines=12> */
.L_x_14429:
[----:B------:R-:W-:-:S04]  /*9b80*/  UIADD3 UR7, UR22, 0x1, URZ ;  /* 0x0000000116077890 */ /* 0x000fc8000fffe03f */
[----:B------:R-:W-:-:S04]  /*9b90*/  UISETP.NE.AND UP0, UPT, UR7, 0x2, UPT ;  /* 0x000000020700788c */ /* 0x000fc8000bf05270 */
[----:B------:R-:W-:Y:S02]  /*9ba0*/  USEL UR5, URZ, 0x1, UP0 ;  /* 0x000000013f057887 */ /* 0x000fe40008000000 */
[----:B------:R-:W-:Y:S02]  /*9bb0*/  USEL UR7, UR7, URZ, UP0 ;  /* 0x0000003f07077287 */ /* 0x000fe40008000000 */
[----:B------:R-:W-:Y:S01]  /*9bc0*/  ULOP3.LUT UR5, UR23, UR5, URZ, 0x3c, !UPT ;  /* 0x0000000517057292 */ /* 0x000fe2000f8e3c3f */
[----:B------:R-:W-:Y:S11]  /*9bd0*/  @!P0 BRA `(.L_x_14419) ;  /* 0x0000000000048947 */ /* 0x000ff60003800000 */
[----:B------:R-:W-:Y:S01]  /*9be0*/  BPT.TRAP 0x1 ;  /* 0x000000040000795c */ /* 0x000fe20000300000 */
.L_x_14419:
[----:B------:R-:W-:Y:S01]  /*9bf0*/  ULEA UR10, UR7, UR47, 0x3 ;  /* 0x0000002f070a7291 */ /* 0x000fe2000f8e183f */
[----:B------:R-:W-:-:S05]  /*9c00*/  IMAD.U32 R5, RZ, RZ, UR5 ;  /* 0x00000005ff057e24 */ /* 0x000fca000f8e00ff */
[----:B------:R-:W-:-:S04]  /*9c10*/  SHF.L.U32 R5, R5, 0x1f, RZ ;  /* 0x0000001f05057819 */ /* 0x000fc800000006ff */
[----:B------:R0:W1:Y:S01]  /*9c20*/  SYNCS.PHASECHK.TRANS64.TRYWAIT P1, [UR10+0x12430], R5 ;  /* 0x01243005ff0075a7 */ /* 0x000062000802014a */
[----:B------:R-:W-:Y:S05]  /*9c30*/  @!P0 BRA `(.L_x_14420) ;  /* 0x0000000000048947 */ /* 0x000fea0003800000 */
[----:B------:R-:W-:Y:S01]  /*9c40*/  BPT.TRAP 0x1 ;  /* 0x000000040000795c */ /* 0x000fe20000300000 */
.L_x_14420:
[----:B-1----:R-:W-:Y:S05]  /*9c50*/  @P1 BRA `(.L_x_14421) ;  /* 0x0000000000081947 */ /* 0x002fea0003800000 */
[----:B------:R-:W1:Y:S02]  /*9c60*/  SYNCS.PHASECHK.TRANS64.TRYWAIT P1, [UR10+0x12430], R5 ;  /* 0x01243005ff0075a7 */ /* 0x000e64000802014a */
[----:B-1----:R-:W-:Y:S05]  /*9c70*/  @!P1 BRA `(.L_x_14422) ;  /* 0x000000d000349947 */ /* 0x002fea0003800000 */
.L_x_14421:
[----:B------:R-:W-:Y:S01]  /*9c80*/  UIMAD UR24, UR7, 0x280, UR6 ;  /* 0x00000280071878a4 */ /* 0x000fe2000f8e0206 */
[----:B------:R-:W-:Y:S01]  /*9c90*/  WARPGROUP.ARRIVE ;  /* 0x00000000000079c5 */ /* 0x000fe20000000000 */
[----:B------:R-:W-:Y:S01]  /*9ca0*/  UMOV UR39, 0x80000020 ;  /* 0x8000002000277882 */ /* 0x000fe20000000000 */
[----:B------:R-:W-:Y:S01]  /*9cb0*/  UMOV UR12, UR36 ;  /* 0x00000024000c7c82 */ /* 0x000fe20008000000 */
[----:B------:R-:W-:Y:S01]  /*9cc0*/  UIADD3 UR14, UR24, 0x80, URZ ;  /* 0x00000080180e7890 */ /* 0x000fe2000fffe03f */
[----:B------:R-:W-:Y:S02]  /*9cd0*/  UMOV UR13, UR37 ;  /* 0x00000025000d7c82 */ /* 0x000fe40008000000 */
[----:B------:R-:W-:Y:S01]  /*9ce0*/  UMOV UR38, UR24 ;  /* 0x0000001800267c82 */ /* 0x000fe20008000000 */
[----:B------:R-:W-:Y:S01]  /*9cf0*/  UMOV UR15, 0x80000020 ;  /* 0x80000020000f7882 */ /* 0x000fe20000000000 */
[----:B------:R-:W-:Y:S01]  /*9d00*/  QGMMA.64x32x32.F32.E4M3.E4M3 R120, gdesc[UR36], RZ, !UPT, gsb0 ;  /* 0x00600000247879f3 */ /* 0x000fe2000c0008ff */
        /* <DEDUP_REMOVED lines=54> */
.L_x_14423:
[----:B------:R-:W-:Y:S01]  /*a070*/  ULEA UR13, UR22, UR47, 0x3 ;  /* 0x0000002f160d7291 */ /* 0x000fe2000f8e183f */
[----:B01----:R-:W-:-:S05]  /*a080*/  IMAD.U32 R5, RZ, RZ, UR23 ;  /* 0x00000017ff057e24 */ /* 0x003fca000f8e00ff */
[----:B------:R-:W-:-:S04]  /*a090*/  SHF.L.U32 R5, R5, 0x1f, RZ ;  /* 0x0000001f05057819 */ /* 0x000fc800000006ff */
[----:B------:R0:W1:Y:S01]  /*a0a0*/  SYNCS.PHASECHK.TRANS64.TRYWAIT P1, [UR13+0x12450], R5 ;  /* 0x01245005ff0075a7 */ /* 0x000062000802014d */
[----:B------:R-:W-:Y:S05]  /*a0b0*/  @!P0 BRA `(.L_x_14424) ;  /* 0x0000000000048947 */ /* 0x000fea0003800000 */
[----:B------:R-:W-:Y:S01]  /*a0c0*/  BPT.TRAP 0x1 ;  /* 0x000000040000795c */ /* 0x000fe20000300000 */
.L_x_14424:
[----:B-1----:R-:W-:Y:S05]  /*a0d0*/  @P1 BRA `(.L_x_14425) ;  /* 0x0000000000081947 */ /* 0x002fea0003800000 */
[----:B------:R-:W1:Y:S02]  /*a0e0*/  SYNCS.PHASECHK.TRANS64.TRYWAIT P1, [UR13+0x12450], R5 ;  /* 0x01245005ff0075a7 */ /* 0x000e64000802014d */
[----:B-1----:R-:W-:Y:S05]  /*a0f0*/  @!P1 BRA `(.L_x_14426) ;  /* 0x000000cc002c9947 */ /* 0x002fea0003800000 */
.L_x_14425:
        /* <DEDUP_REMOVED lines=32> */
.L_x_14427:
[----:B-1----:R-:W-:Y:S01]  /*a300*/  FMNMX.FTZ R12, R120, R8, !PT ;  /* 0x00000008780c7209 */ /* 0x002fe20007810000 */
        /* <DEDUP_REMOVED lines=97> */
[--C-:B------:R-:W-:Y:S01]  /*a920*/  FFMA.FTZ R104, R105, UR44, -R12.reuse ;  /* 0x0000002c69687c23 */ /* 0x100fe2000801080c */
[----:B------:R-:W-:-:S01]  /*a930*/  FFMA.FTZ R105, R108, UR44, -R12 ;  /* 0x0000002c6c697c23 */ /* 0x000fc2000801080c */
[--C-:B------:R-:W-:Y:S01]  /*a940*/  FFMA.FTZ R14, R120, UR44, -R12.reuse ;  /* 0x0000002c780e7c23 */ /* 0x100fe2000801080c */
[----:B------:R-:W-:-:S01]  /*a950*/  FFMA.FTZ R108, R109, UR44, -R12 ;  /* 0x0000002c6d6c7c23 */ /* 0x000fc2000801080c */
[----:B------:R-:W-:Y:S01]  /*a960*/  FFMA.FTZ R109, R112, UR44, -R12 ;  /* 0x0000002c706d7c23 */ /* 0x000fe2000801080c */
[----:B------:R-:W-:-:S02]  /*a970*/  IMAD.U32 R120, RZ, RZ, UR44 ;  /* 0x0000002cff787e24 */ /* 0x000fc4000f8e00ff */
        /* <DEDUP_REMOVED lines=34> */
[----:B------:R-:W-:Y:S01]  /*aba0*/  FFMA.FTZ R12, R11, R120, -8 ;  /* 0xc10000000b0c7423 */ /* 0x000fe20000010078 */
        /* <DEDUP_REMOVED lines=46> */
[----:B------:R-:W-:-:S02]  /*ae90*/  FFMA.FTZ R70, R70, UR44, -R12 ;  /* 0x0000002c46467c23 */ /* 0x000fc4000801080c */
[----:B------:R-:W1:Y:S01]  /*aea0*/  MUFU.EX2 R15, R15 ;  /* 0x0000000f000f7308 */ /* 0x000e620000000800 */
[----:B0-----:R-:W-:-:S07]  /*aeb0*/  FADD.FTZ R4, R13, R4 ;  /* 0x000000040d047221 */ /* 0x001fce0000010000 */
[----:B------:R-:W0:Y:S01]  /*aec0*/  MUFU.EX2 R121, R121 ;  /* 0x0000007900797308 */ /* 0x000e220000000800 */
[----:B--2---:R-:W-:-:S07]  /*aed0*/  FADD.FTZ R128, R120, R3 ;  /* 0x0000000378807221 */ /* 0x004fce0000010000 */
[----:B------:R2:W3:Y:S01]  /*aee0*/  MUFU.EX2 R18, R125 ;  /* 0x0000007d00127308 */ /* 0x0004e20000000800 */
[----:B-1----:R-:W-:-:S07]  /*aef0*/  FADD.FTZ R3, R15, R4 ;  /* 0x000000040f037221 */ /* 0x002fce0000010000 */
[----:B------:R-:W1:Y:S01]  /*af00*/  MUFU.EX2 R122, R122 ;  /* 0x0000007a007a7308 */ /* 0x000e620000000800 */
[----:B--2---:R-:W-:-:S01]  /*af10*/  FFMA.FTZ R125, R134, UR44, -R12 ;  /* 0x0000002c867d7c23 */ /* 0x004fc2000801080c */
[----:B0-----:R-:W-:Y:S01]  /*af20*/  FADD.FTZ R127, R121, R128 ;  /* 0x00000080797f7221 */ /* 0x001fe20000010000 */
[----:B------:R-:W-:-:S05]  /*af30*/  FFMA.FTZ R12, R71, UR44, -R12 ;  /* 0x0000002c470c7c23 */ /* 0x000fca000801080c */
        /* <DEDUP_REMOVED lines=148> */
.L_x_14428:
        /* <DEDUP_REMOVED lines=82> */
.L_x_14418:
        /* <DEDUP_REMOVED lines=10> */
.L_x_14449:
[----:B------:R-:W-:-:S04]  /*be40*/  UIADD3 UR7, UR26, 0x1, URZ ;  /* 0x000000011a077890 */ /* 0x000fc8000fffe03f */
[----:B------:R-:W-:-:S04]  /*be50*/  UISETP.NE.AND UP0, UPT, UR7, 0x2, UPT ;  /* 0x000000020700788c */ /* 0x000fc8000bf05270 */
[----:B------:R-:W-:Y:S02]  /*be60*/  USEL UR5, URZ, 0x1, UP0 ;  /* 0x000000013f057887 */ /* 0x000fe40008000000 */
[----:B------:R-:W-:Y:S02]  /*be70*/  USEL UR7, UR7, URZ, UP0 ;  /* 0x0000003f07077287 */ /* 0x000fe40008000000 */
[----:B------:R-:W-:Y:S01]  /*be80*/  ULOP3.LUT UR5, UR27, UR5, URZ, 0x3c, !UPT ;  /* 0x000000051b057292 */ /* 0x000fe2000f8e3c3f */
[----:B------:R-:W-:Y:S11]  /*be90*/  @!P0 BRA `(.L_x_14431) ;  /* 0x0000000000048947 */ /* 0x000ff60003800000 */
[----:B------:R-:W-:Y:S01]  /*bea0*/  BPT.TRAP 0x1 ;  /* 0x000000040000795c */ /* 0x000fe20000300000 */
.L_x_14431:
[----:B------:R-:W-:Y:S01]  /*beb0*/  ULEA UR25, UR7, UR47, 0x3 ;  /* 0x0000002f07197291 */ /* 0x000fe2000f8e183f */
[----:B------:R-:W-:-:S05]  /*bec0*/  IMAD.U32 R5, RZ, RZ, UR5 ;  /* 0x00000005ff057e24 */ /* 0x000fca000f8e00ff */
[----:B------:R-:W-:-:S04]  /*bed0*/  SHF.L.U32 R5, R5, 0x1f, RZ ;  /* 0x0000001f05057819 */ /* 0x000fc800000006ff */
[----:B------:R0:W1:Y:S01]  /*bee0*/  SYNCS.PHASECHK.TRANS64.TRYWAIT P1, [UR25+0x12430], R5 ;  /* 0x01243005ff0075a7 */ /* 0x0000620008020159 */
[----:B------:R-:W-:Y:S05]  /*bef0*/  @!P0 BRA `(.L_x_14432) ;  /* 0x0000000000048947 */ /* 0x000fea0003800000 */
[----:B------:R-:W-:Y:S01]  /*bf00*/  BPT.TRAP 0x1 ;  /* 0x000000040000795c */ /* 0x000fe20000300000 */
.L_x_14432:
[----:B-1----:R-:W-:Y:S05]  /*bf10*/  @P1 BRA `(.L_x_14433) ;  /* 0x0000000000081947 */ /* 0x002fea0003800000 */
[----:B------:R-:W1:Y:S02]  /*bf20*/  SYNCS.PHASECHK.TRANS64.TRYWAIT P1, [UR25+0x12430], R5 ;  /* 0x01243005ff0075a7 */ /* 0x000e640008020159 */
[----:B-1----:R-:W-:Y:S05]  /*bf30*/  @!P1 BRA `(.L_x_14434) ;  /* 0x000000ac00b49947 */ /* 0x002fea0003800000 */
.L_x_14433:
        /* <DEDUP_REMOVED lines=63> */
.L_x_14435:
[----:B------:R-:W-:Y:S01]  /*c330*/  ULEA UR13, UR26, UR47, 0x3 ;  /* 0x0000002f1a0d7291 */ /* 0x000fe2000f8e183f */
[----:B01----:R-:W-:-:S05]  /*c340*/  IMAD.U32 R5, RZ, RZ, UR27 ;  /* 0x0000001bff057e24 */ /* 0x003fca000f8e00ff */
[----:B------:R-:W-:-:S04]  /*c350*/  SHF.L.U32 R5, R5, 0x1f, RZ ;  /* 0x0000001f05057819 */ /* 0x000fc800000006ff */
[----:B------:R0:W1:Y:S01]  /*c360*/  SYNCS.PHASECHK.TRANS64.TRYWAIT P1, [UR13+0x12450], R5 ;  /* 0x01245005ff0075a7 */ /* 0x000062000802014d */
[----:B------:R-:W-:Y:S05]  /*c370*/  @!P0 BRA `(.L_x_14436) ;  /* 0x0000000000048947 */ /* 0x000fea0003800000 */
[----:B------:R-:W-:Y:S01]  /*c380*/  BPT.TRAP 0x1 ;  /* 0x000000040000795c */ /* 0x000fe20000300000 */
.L_x_14436:
[----:B-1----:R-:W-:Y:S05]  /*c390*/  @P1 BRA `(.L_x_14437) ;  /* 0x0000000000081947 */ /* 0x002fea0003800000 */
[----:B------:R-:W1:Y:S02]  /*c3a0*/  SYNCS.PHASECHK.TRANS64.TRYWAIT P1, [UR13+0x12450], R5 ;  /* 0x01245005ff0075a7 */ /* 0x000e64000802014d */
[----:B-1----:R-:W-:Y:S05]  /*c3b0*/  @!P1 BRA `(.L_x_14438) ;  /* 0x000000a800ac9947 */ /* 0x002fea0003800000 */
.L_x_14437:
        /* <DEDUP_REMOVED lines=32> */
.L_x_14439:
        /* <DEDUP_REMOVED lines=9> */
[----:B------:R-:W-:Y:S01]  /*c650*/  @UP1 ULDC UR10, c[0x0][0x44c] ;  /* 0x00011300000a1ab9 */ /* 0x000fe20000000800 */
[----:B------:R-:W-:-:S05]  /*c660*/  IMAD R12, R7, -0x2, R12 ;  /* 0xfffffffe070c7824 */ /* 0x000fca00078e020c */
[----:B------:R-:W-:Y:S01]  /*c670*/  IADD3 R13, R12, -UR24, R17 ;  /* 0x800000180c0d7c10 */ /* 0x000fe2000fffe011 */
[----:B------:R-:W-:Y:S01]  /*c680*/  SYNCS.ARRIVE.TRANS64.RED.A1T0 RZ, [UR25], RZ ;  /* 0x000000ffffff79a7 */ /* 0x000fe20008100419 */
[----:B0-----:R-:W-:Y:S01]  /*c690*/  @P1 IMAD.HI.U32 R5, R6, UR10, RZ ;  /* 0x0000000a06051c27 */ /* 0x001fe2000f8e00ff */
[----:B------:R-:W-:Y:S01]  /*c6a0*/  @UP1 ULDC UR10, c[0x0][0x450] ;  /* 0x00011400000a1ab9 */ /* 0x000fe20000000800 */
[----:B------:R-:W-:Y:S02]  /*c6b0*/  PLOP3.LUT P1, PT, PT, PT, UP0, 0x40, 0x0 ;  /* 0x000000000000781c */ /* 0x000fe40003f2e808 */
[C---:B------:R-:W-:Y:S01]  /*c6c0*/  VIADD R14, R13.reuse, UR23 ;  /* 0x000000170d0e7c36 */ /* 0x040fe20008000000 */
[----:B------:R-:W-:Y:S01]  /*c6d0*/  @P2 SHF.R.U32.HI R18, RZ, UR10, R5 ;  /* 0x0000000aff122c19 */ /* 0x000fe20008011605 */
[----:B------:R-:W-:Y:S02]  /*c6e0*/  VIADD R13, R13, UR20 ;  /* 0x000000140d0d7c36 */ /* 0x000fe40008000000 */
[----:B------:R-:W-:-:S02]  /*c6f0*/  VIADD R5, R12, 0xffffffff ;  /* 0xffffffff0c057836 */ /* 0x000fc40000000000 */
[----:B------:R-:W0:Y:S02]  /*c700*/  SHFL.IDX PT, R19, R18, RZ, 0x1c1f ;  /* 0x001c1fff12137589 */ /* 0x000e2400000e0000 */
        /* <DEDUP_REMOVED lines=16> */
.L_x_14442:
[----:B------:R-:W-:-:S05]  /*c810*/  IMAD.U32 R22, RZ, RZ, UR21 ;  /* 0x00000015ff167e24 */ /* 0x000fca000f8e00ff */
[----:B------:R-:W-:-:S13]  /*c820*/  ISETP.NE.AND P1, PT, R22, 0x1, PT ;  /* 0x000000011600780c */ /* 0x000fda0003f25270 */
[----:B------:R-:W0:Y:S02]  /*c830*/  @P1 LDC.64 R20, c[0x0][0x9e8] ;  /* 0x00027a00ff141b82 */ /* 0x000e240000000a00 */
[----:B0-----:R-:W-:-:S05]  /*c840*/  @P1 IMAD.HI.U32 R20, R19, R20, RZ ;  /* 0x0000001413141227 */ /* 0x001fca00078e00ff */
[----:B------:R-:W-:-:S07]  /*c850*/  @P1 SHF.R.U32.HI R19, RZ, R21, R20 ;  /* 0x00000015ff131219 */ /* 0x000fce0000011614 */
.L_x_14443:
[----:B------:R-:W-:Y:S05]  /*c860*/  BSYNC B0 ;  /* 0x0000000000007941 */ /* 0x000fea0003800000 */
.L_x_14441:
[----:B------:R-:W-:-:S05]  /*c870*/  IMAD R19, R19, R22, R5 ;  /* 0x0000001613137224 */ /* 0x000fca00078e0205 */
[----:B------:R-:W-:Y:S02]  /*c880*/  VIADDMNMX R12, R19, R22, R12, PT ;  /* 0x00000016130c7246 */ /* 0x000fe4000380010c */
[----:B------:R-:W-:-:S07]  /*c890*/  VIMNMX R11, R11, R19, !PT ;  /* 0x000000130b0b7248 */ /* 0x000fce0007fe0100 */
.L_x_14440:
        /* <DEDUP_REMOVED lines=226> */
[----:B------:R-:W-:Y:S02]  /*d6c0*/  ISETP.GE.AND P6, PT, R15, 0x9a, PT ;  /* 0x0000009a0f00780c */ /* 0x000fe40003fc6270 */
[----:B------:R-:W0:Y:S11]  /*d6d0*/  SHFL.IDX PT, R15, R18, 0x1, 0x1c1f ;  /* 0x003c1f00120f7f89 */ /* 0x000e3600000e0000 */
[----:B------:R-:W-:-:S02]  /*d6e0*/  @P6 LOP3.LUT R0, R0, 0x8000000, RZ, 0xfc, !PT ;  /* 0x0800000000006812 */ /* 0x000fc400078efcff */
[----:B------:R-:W-:-:S04]  /*d6f0*/  ISETP.GT.AND P6, PT, R11, 0x99, !P6 ;  /* 0x000000990b00780c */ /* 0x000fc800077c4270 */
        /* <DEDUP_REMOVED lines=19> */
.L_x_14446:
[----:B------:R-:W-:-:S05]  /*d830*/  IMAD.U32 R18, RZ, RZ, UR21 ;  /* 0x00000015ff127e24 */ /* 0x000fca000f8e00ff */
[----:B------:R-:W-:-:S13]  /*d840*/  ISETP.NE.AND P6, PT, R18, 0x1, PT ;  /* 0x000000011200780c */ /* 0x000fda0003fc5270 */
[----:B------:R-:W0:Y:S02]  /*d850*/  @P6 LDC.64 R12, c[0x0][0x9e8] ;  /* 0x00027a00ff0c6b82 */ /* 0x000e240000000a00 */
[----:B0-----:R-:W-:-:S05]  /*d860*/  @P6 IMAD.HI.U32 R12, R15, R12, RZ ;  /* 0x0000000c0f0c6227 */ /* 0x001fca00078e00ff */
[----:B------:R-:W-:-:S07]  /*d870*/  @P6 SHF.R.U32.HI R15, RZ, R13, R12 ;  /* 0x0000000dff0f6219 */ /* 0x000fce000001160c */
.L_x_14447:
[----:B------:R-:W-:Y:S05]  /*d880*/  BSYNC B0 ;  /* 0x0000000000007941 */ /* 0x000fea0003800000 */
.L_x_14445:
[----:B------:R-:W-:-:S05]  /*d890*/  IMAD R5, R15, R18, R5 ;  /* 0x000000120f057224 */ /* 0x000fca00078e0205 */
[----:B------:R-:W-:Y:S02]  /*d8a0*/  VIADDMNMX R14, R5, R18, R14, PT ;  /* 0x00000012050e7246 */ /* 0x000fe4000380010e */
[----:B------:R-:W-:-:S07]  /*d8b0*/  VIMNMX R11, R11, R5, !PT ;  /* 0x000000050b0b7248 */ /* 0x000fce0007fe0100 */
.L_x_14444:
        /* <DEDUP_REMOVED lines=501> */
.L_x_14448:
        /* <DEDUP_REMOVED lines=82> */
.L_x_14430:
[----:B------:R-:W-:Y:S06]  /*fd30*/  BAR.ARV 0x8, 0x200 ;  /* 0x0208000000007b1d */ /* 0x000fec0000002000 */
[----:B------:R-:W-:Y:S05]  /*fd40*/  @!P0 BRA `(.L_x_14450) ;  /* 0x0000000000048947 */ /* 0x000fea0003800000 */
[----:B------:R-:W-:Y:S01]  /*fd50*/  BPT.TRAP 0x1 ;  /* 0x000000040000795c */ /* 0x000fe20000300000 */
.L_x_14450:
[----:B------:R-:W-:Y:S01]  /*fd60*/  ULEA UR16, UR7, UR47, 0x3 ;  /* 0x0000002f07107291 */ /* 0x000fe2000f8e183f */
[----:B------:R-:W-:-:S05]  /*fd70*/  IMAD.U32 R0, RZ, RZ, UR5 ;  /* 0x00000005ff007e24 */ /* 0x000fca000f8e00ff */
[----:B------:R-:W-:-:S04]  /*fd80*/  SHF.L.U32 R0, R0, 0x1f, RZ ;  /* 0x0000001f00007819 */ /* 0x000fc800000006ff */
[----:B------:R0:W1:Y:S01]  /*fd90*/  SYNCS.PHASECHK.TRANS64.TRYWAIT P1, [UR16+0x12450], R0 ;  /* 0x01245000ff0075a7 */ /* 0x0000620008020150 */
[----:B------:R-:W-:Y:S05]  /*fda0*/  @!P0 BRA `(.L_x_14451) ;  /* 0x0000000000048947 */ /* 0x000fea0003800000 */
[----:B------:R-:W-:Y:S01]  /*fdb0*/  BPT.TRAP 0x1 ;  /* 0x000000040000795c */ /* 0x000fe20000300000 */
.L_x_14451:
[----:B-1----:R-:W-:Y:S05]  /*fdc0*/  @P1 BRA `(.L_x_14452) ;  /* 0x0000000000081947 */ /* 0x002fea0003800000 */
[----:B------:R-:W1:Y:S02]  /*fdd0*/  SYNCS.PHASECHK.TRANS64.TRYWAIT P1, [UR16+0x12450], R0 ;  /* 0x01245000ff0075a7 */ /* 0x000e640008020150 */
[----:B-1----:R-:W-:Y:S05]  /*fde0*/  @!P1 BRA `(.L_x_14453) ;  /* 0x0000007000389947 */ /* 0x002fea0003800000 */
.L_x_14452:
[----:B------:R-:W-:Y:S01]  /*fdf0*/  ULDC.64 UR12, c[0x0][0x9a0] ;  /* 0x00026800000c7ab9 */ /* 0x000fe20000000a00 */
[----:B------:R-:W-:Y:S01]  /*fe00*/  UIADD3 UR47, UR47, 0x200, URZ ;  /* 0x000002002f2f7890 */ /* 0x000fe2000fffe03f */
[----:B------:R-:W-:Y:S01]  /*fe10*/  WARPGROUP.ARRIVE ;  /* 0x00000000000079c5 */ /* 0x000fe20000000000 */
[----:B------:R-:W-:Y:S01]  /*fe20*/  UISETP.NE.U32.AND UP0, UPT, UR12, URZ, UPT ;  /* 0x0000003f0c00728c */ /* 0x000fe2000bf05070 */
[----:B------:R-:W-:Y:S01]  /*fe30*/  IMAD.MOV.U32 R8, RZ, RZ, 0x3f800000 ;  /* 0x3f800000ff087424 */ /* 0x000fe200078e00ff */
        /* <DEDUP_REMOVED lines=23> */
[----:B-1----:R-:W-:Y:S01]  /*ffb0*/  IMAD.U32 R7, RZ, RZ, UR9 ;  /* 0x00000009ff077e24 */ /* 0x002fe2000f8e00ff */
        /* <DEDUP_REMOVED lines=13> */
[----:B------:R-:W3:Y:S04]  /*10090*/  SHFL.BFLY PT, R9, R4, 0x2, 0x1f ;  /* 0x0c401f0004097f89 */ /* 0x000ee800000e0000 */
[----:B------:R-:W4:Y:S01]  /*100a0*/  SHFL.BFLY PT, R2, R3, 0x2, 0x1f ;  /* 0x0c401f0003027f89 */ /* 0x000f2200000e0000 */
[----:B------:R-:W-:Y:S02]  /*100b0*/  WARPGROUP.DEPBAR.LE gsb0, 0x0 ;  /* 0x00008000000079c5 */ /* 0x000fe40000010000 */
[----:B------:R-:W-:-:S06]  /*100c0*/  WARPGROUP.ARRIVE ;  /* 0x00000000000079c5 */ /* 0x000fcc0000000000 */
[----:B------:R-:W-:Y:S01]  /*100d0*/  QGMMA.64x64x32.F32.E4M3.E4M3 R24, R140, gdesc[UR4], R24, gsb0 ;  /* 0x00e000048c187df3 */ /* 0x000fe20008000818 */
[----:B---3--:R-:W-:Y:S01]  /*100e0*/  FADD.FTZ R9, R9, R4 ;  /* 0x0000000409097221 */ /* 0x008fe20000010000 */
[----:B------:R-:W-:Y:S01]  /*100f0*/  UIADD3 UR10, UR10, 0x200, URZ ;  /* 0x000002000a0a7890 */ /* 0x000fe2000fffe03f */
[----:B----4-:R-:W-:Y:S01]  /*10100*/  FADD.FTZ R2, R2, R3 ;  /* 0x0000000302027221 */ /* 0x010fe20000010000 */
[----:B------:R-:W-:Y:S02]  /*10110*/  UMOV UR11, 0xc0000010 ;  /* 0xc0000010000b7882 */ /* 0x000fe40000000000 */
[----:B0-----:R-:W0:Y:S04]  /*10120*/  SHFL.BFLY PT, R0, R9, 0x1, 0x1f ;  /* 0x0c201f0009007f89 */ /* 0x001e2800000e0000 */
[----:B-1----:R-:W1:Y:S01]  /*10130*/  SHFL.BFLY PT, R7, R2, 0x1, 0x1f ;  /* 0x0c201f0002077f89 */ /* 0x002e6200000e0000 */
[----:B------:R-:W-:-:S02]  /*10140*/  IMAD.MOV.U32 R3, RZ, RZ, RZ ;  /* 0x000000ffff037224 */ /* 0x000fc400078e00ff */
[----:B0-----:R-:W-:Y:S01]  /*10150*/  FADD.FTZ R12, R9, R0 ;  /* 0x00000000090c7221 */ /* 0x001fe20000010000 */
[----:B-1----:R-:W-:-:S04]  /*10160*/  FADD.FTZ R13, R2, R7 ;  /* 0x00000007020d7221 */ /* 0x002fc80000010000 */
        /* <DEDUP_REMOVED lines=29> */
.L_x_14454:
        /* <DEDUP_REMOVED lines=36> */
.L_x_14376:
        /* <DEDUP_REMOVED lines=17> */
[----:B------:R-:W-:Y:S01]  /*10690*/  UIMAD UR6, UR7, UR8, URZ ;  /* 0x00000008070672a4 */ /* 0x000fe2000f8e023f */
[----:B------:R-:W-:Y:S01]  /*106a0*/  SHF.R.S32.HI R8, RZ, 0x1f, R7 ;  /* 0x0000001fff087819 */ /* 0x000fe20000011407 */
[----:B------:R-:W-:Y:S01]  /*106b0*/  UIMAD UR8, UR7, UR10, URZ ;  /* 0x0000000a070872a4 */ /* 0x000fe2000f8e023f */
[----:B------:R-:W-:Y:S01]  /*106c0*/  SEL R91, R28, R29, P0 ;  /* 0x0000001d1c5b7207 */ /* 0x000fe20000000000 */
[----:B------:R-:W-:Y:S01]  /*106d0*/  IMAD.U32 R22, RZ, RZ, UR4 ;  /* 0x00000004ff167e24 */ /* 0x000fe2000f8e00ff */
[----:B------:R-:W-:Y:S01]  /*106e0*/  LEA.HI R3, R8, R7, RZ, 0x7 ;  /* 0x0000000708037211 */ /* 0x000fe200078f38ff */
[----:B------:R-:W-:Y:S01]  /*106f0*/  UIMAD UR9, UR42, UR9, UR6 ;  /* 0x000000092a0972a4 */ /* 0x000fe2000f8e0206 */
[----:B------:R-:W-:Y:S01]  /*10700*/  SEL R87, R29, R28, P0 ;  /* 0x0000001c1d577207 */ /* 0x000fe20000000000 */
[----:B------:R-:W1:Y:S01]  /*10710*/  S2UR UR4, SR_CTAID.Y ;  /* 0x00000000000479c3 */ /* 0x000e620000002600 */
[----:B0-----:R-:W-:Y:S01]  /*10720*/  LOP3.LUT R4, R3, 0xffffff80, RZ, 0xc0, !PT ;  /* 0xffffff8003047812 */ /* 0x001fe200078ec0ff */
[----:B------:R-:W-:Y:S01]  /*10730*/  UIADD3 UR9, UR5, UR9, URZ ;  /* 0x0000000905097290 */ /* 0x000fe2000fffe03f */
[----:B------:R-:W-:Y:S01]  /*10740*/  SEL R75, R44, R45, P0 ;  /* 0x0000002d2c4b7207 */ /* 0x000fe20000000000 */
[----:B------:R-:W-:Y:S01]  /*10750*/  IMAD.U32 R23, RZ, RZ, UR5 ;  /* 0x00000005ff177e24 */ /* 0x000fe2000f8e00ff */
[----:B------:R-:W-:Y:S01]  /*10760*/  SEL R71, R45, R44, P0 ;  /* 0x0000002c2d477207 */ /* 0x000fe20000000000 */
[----:B------:R-:W-:Y:S01]  /*10770*/  IMAD.IADD R10, R7, 0x1, -R4 ;  /* 0x00000001070a7824 */ /* 0x000fe200078e0a04 */
[----:B------:R-:W0:Y:S01]  /*10780*/  S2R R44, SR_CTAID.X ;  /* 0x00000000002c7919 */ /* 0x000e220000002500 */
[----:B------:R-:W3:Y:S01]  /*10790*/  LDC R29, c[0x0][0xbe8] ;  /* 0x0002fa00ff1d7b82 */ /* 0x000ee20000000800 */
[----:B------:R-:W-:Y:S01]  /*107a0*/  LEA.HI R8, R8, R7, RZ, 0x2 ;  /* 0x0000000708087211 */ /* 0x000fe200078f10ff */
[----:B------:R-:W-:Y:S01]  /*107b0*/  IMAD.U32 R23, RZ, RZ, UR9 ;  /* 0x00000009ff177e24 */ /* 0x000fe2000f8e00ff */
[----:B------:R-:W-:Y:S01]  /*107c0*/  SHF.R.S32.HI R9, RZ, 0x1f, R10 ;  /* 0x0000001fff097819 */ /* 0x000fe2000001140a */
[----:B------:R-:W-:Y:S01]  /*107d0*/  UIMAD.WIDE.U32 UR6, UR42, UR10, URZ ;  /* 0x0000000a2a0672a5 */ /* 0x000fe2000f8e003f */
[----:B------:R-:W-:Y:S01]  /*107e0*/  SHF.R.S32.HI R4, RZ, 0x7, R3 ;  /* 0x00000007ff047819 */ /* 0x000fe20000011403 */
[----:B------:R-:W-:Y:S01]  /*107f0*/  UIMAD UR8, UR42, UR11, UR8 ;  /* 0x0000000b2a0872a4 */ /* 0x000fe2000f8e0208 */
[----:B------:R-:W-:-:S02]  /*10800*/  LEA.HI R12, R9, R10, RZ, 0x2 ;  /* 0x0000000a090c7211 */ /* 0x000fc400078f10ff */
[----:B------:R-:W-:Y:S01]  /*10810*/  LOP3.LUT R8, R8, 0xfffffffc, RZ, 0xc0, !PT ;  /* 0xfffffffc08087812 */ /* 0x000fe200078ec0ff */
[----:B------:R-:W-:Y:S01]  /*10820*/  UIADD3 UR8, UR7, UR8, URZ ;  /* 0x0000000807087290 */ /* 0x000fe2000fffe03f */
[--C-:B------:R-:W-:Y:S02]  /*10830*/  SHF.R.S32.HI R14, RZ, 0x2, R12.reuse ;  /* 0x00000002ff0e7819 */ /* 0x100fe4000001140c */
[----:B------:R-:W-:Y:S01]  /*10840*/  SHF.R.S32.HI R5, RZ, 0x1f, R12 ;  /* 0x0000001fff057819 */ /* 0x000fe2000001140c */
[----:B------:R-:W-:Y:S01]  /*10850*/  IMAD.IADD R7, R7, 0x1, -R8 ;  /* 0x0000000107077824 */ /* 0x000fe200078e0a08 */
[----:B------:R-:W-:Y:S02]  /*10860*/  LEA.HI R9, R9, R10, RZ, 0x5 ;  /* 0x0000000a09097211 */ /* 0x000fe400078f28ff */
[----:B------:R-:W-:Y:S02]  /*10870*/  LEA.HI R5, R5, R14, RZ, 0x3 ;  /* 0x0000000e05057211 */ /* 0x000fe400078f18ff */
[----:B------:R-:W-:-:S02]  /*10880*/  SEL R73, R40, R41, P0 ;  /* 0x0000002928497207 */ /* 0x000fc40000000000 */
[----:B------:R-:W-:Y:S01]  /*10890*/  LOP3.LUT R3, R5, 0xfffffff8, RZ, 0xc0, !PT ;  /* 0xfffffff805037812 */ /* 0x000fe200078ec0ff */
[----:B------:R-:W-:Y:S01]  /*108a0*/  IMAD.HI R5, R4, 0x55555556, RZ ;  /* 0x5555555604057827 */ /* 0x000fe200078e02ff */
[----:B------:R-:W-:Y:S02]  /*108b0*/  SEL R69, R41, R40, P0 ;  /* 0x0000002829457207 */ /* 0x000fe40000000000 */
[----:B---3--:R-:W-:Y:S01]  /*108c0*/  ISETP.NE.AND P2, PT, R29, 0x1, PT ;  /* 0x000000011d00780c */ /* 0x008fe20003f45270 */
[----:B------:R-:W-:Y:S01]  /*108d0*/  IMAD.IADD R3, R14, 0x1, -R3 ;  /* 0x000000010e037824 */ /* 0x000fe200078e0a03 */
[----:B------:R-:W-:Y:S02]  /*108e0*/  SHF.R.S32.HI R14, RZ, 0x5, R9 ;  /* 0x00000005ff0e7819 */ /* 0x000fe40000011409 */
[----:B------:R-:W-:Y:S02]  /*108f0*/  LEA.HI R5, R5, R5, RZ, 0x1 ;  /* 0x0000000505057211 */ /* 0x000fe400078f08ff */
[----:B------:R-:W-:Y:S01]  /*10900*/  LEA.HI R9, R7, R7, RZ, 0x1 ;  /* 0x0000000707097211 */ /* 0x000fe200078f08ff */
[----:B------:R-:W-:Y:S01]  /*10910*/  IMAD R3, R14, 0x10, R3 ;  /* 0x000000100e037824 */ /* 0x000fe200078e0203 */
[----:B------:R-:W-:Y:S01]  /*10920*/  SEL R41, R34, R35, P0 ;  /* 0x0000002322297207 */ /* 0x000fe20000000000 */
[----:B------:R-:W-:Y:S01]  /*10930*/  IMAD R8, R5, -0x3, R4 ;  /* 0xfffffffd05087824 */ /* 0x000fe200078e0204 */
[----:B------:R-:W-:Y:S01]  /*10940*/  LOP3.LUT R14, R9, 0x1ffffffe, RZ, 0xc0, !PT ;  /* 0x1ffffffe090e7812 */ /* 0x000fe200078ec0ff */
[----:B------:R-:W3:Y:S01]  /*10950*/  LDC.64 R4, c[0x0][0xbd8] ;  /* 0x0002f600ff047b82 */ /* 0x000ee20000000a00 */
[----:B------:R-:W-:Y:S01]  /*10960*/  SEL R45, R35, R34, P0 ;  /* 0x00000022232d7207 */ /* 0x000fe20000000000 */
[----:B------:R-:W-:Y:S01]  /*10970*/  IMAD R3, R8, 0x40, R3 ;  /* 0x0000004008037824 */ /* 0x000fe200078e0203 */
[----:B------:R-:W-:Y:S01]  /*10980*/  SEL R89, R24, R25, P0 ;  /* 0x0000001918597207 */ /* 0x000fe20000000000 */
[----:B------:R-:W-:Y:S01]  /*10990*/  IMAD.IADD R14, R7, 0x1, -R14 ;  /* 0x00000001070e7824 */ /* 0x000fe200078e0a0e */
[----:B------:R-:W-:Y:S01]  /*109a0*/  SEL R85, R25, R24, P0 ;  /* 0x0000001819557207 */ /* 0x000fe20000000000 */
[--C-:B0-----:R-:W-:Y:S01]  /*109b0*/  IMAD R28, R44, 0xc0, R3.reuse ;  /* 0x000000c02c1c7824 */ /* 0x101fe200078e0203 */
[----:B------:R-:W-:Y:S01]  /*109c0*/  SEL R67, R52, R53, P0 ;  /* 0x0000003534437207 */ /* 0x000fe20000000000 */
[----:B------:R-:W-:Y:S01]  /*109d0*/  IMAD R7, R14, 0x8, R3 ;  /* 0x000000080e077824 */ /* 0x000fe200078e0203 */
[----:B------:R-:W-:Y:S01]  /*109e0*/  SEL R63, R53, R52, P0 ;  /* 0x00000034353f7207 */ /* 0x000fe20000000000 */
[----:B------:R-:W0:Y:S01]  /*109f0*/  @P2 LDC R35, c[0x0][0xbec] ;  /* 0x0002fb00ff232b82 */ /* 0x000e220000000800 */
[----:B------:R-:W-:Y:S01]  /*10a00*/  SEL R81, R32, R33, P0 ;  /* 0x0000002120517207 */ /* 0x000fe20000000000 */
[----:B------:R-:W-:Y:S01]  /*10a10*/  IMAD R44, R44, 0xc0, R7 ;  /* 0x000000c02c2c7824 */ /* 0x000fe200078e0207 */
[----:B------:R-:W-:Y:S01]  /*10a20*/  SEL R77, R33, R32, P0 ;  /* 0x00000020214d7207 */ /* 0x000fe20000000000 */
[----:B------:R-:W-:Y:S01]  /*10a30*/  IMAD.U32 R9, RZ, RZ, UR7 ;  /* 0x00000007ff097e24 */ /* 0x000fe2000f8e00ff */
[----:B------:R-:W-:Y:S01]  /*10a40*/  SEL R13, R38, R39, P0 ;  /* 0x00000027260d7207 */ /* 0x000fe20000000000 */
[----:B------:R-:W-:Y:S01]  /*10a50*/  IMAD.U32 R8, RZ, RZ, UR6 ;  /* 0x00000006ff087e24 */ /* 0x000fe2000f8e00ff */
[----:B------:R-:W-:Y:S01]  /*10a60*/  SEL R53, R39, R38, P0 ;  /* 0x0000002627357207 */ /* 0x000fe20000000000 */
[----:B------:R-:W4:Y:S01]  /*10a70*/  @P2 LDC R52, c[0x0][0xbf0] ;  /* 0x0002fc00ff342b82 */ /* 0x000f220000000800 */
[----:B------:R-:W-:Y:S01]  /*10a80*/  SEL R65, R48, R49, P0 ;  /* 0x0000003130417207 */ /* 0x000fe20000000000 */
[----:B------:R-:W-:Y:S01]  /*10a90*/  IMAD.U32 R9, RZ, RZ, UR8 ;  /* 0x00000008ff097e24 */ /* 0x000fe2000f8e00ff */
[----:B------:R-:W-:Y:S01]  /*10aa0*/  SEL R83, R36, R37, P0 ;  /* 0x0000002524537207 */ /* 0x000fe20000000000 */
[----:B------:R-:W-:Y:S01]  /*10ab0*/  ULDC.64 UR6, c[0x0][0xb48] ;  /* 0x0002d20000067ab9 */ /* 0x000fe20000000a00 */
[----:B------:R-:W-:Y:S01]  /*10ac0*/  SEL R79, R37, R36, P0 ;  /* 0x00000024254f7207 */ /* 0x000fe20000000000 */
[----:B---3--:R-:W-:Y:S01]  /*10ad0*/  IMAD R18, R4, UR43, RZ ;  /* 0x0000002b04127c24 */ /* 0x008fe2000f8e02ff */
[----:B------:R-:W-:Y:S01]  /*10ae0*/  SEL R15, R30, R31, P0 ;  /* 0x0000001f1e0f7207 */ /* 0x000fe20000000000 */
[----:B------:R-:W-:Y:S01]  /*10af0*/  IMAD.WIDE.U32 R22, R4, UR41, R22 ;  /* 0x0000002904167c25 */ /* 0x000fe2000f8e0016 */
[----:B------:R-:W-:Y:S01]  /*10b00*/  SEL R59, R31, R30, P0 ;  /* 0x0000001e1f3b7207 */ /* 0x000fe20000000000 */
[----:B------:R-:W-:Y:S01]  /*10b10*/  ULDC.64 UR8, c[0x0][0xb28] ;  /* 0x0002ca0000087ab9 */ /* 0x000fe20000000a00 */
[----:B------:R-:W-:Y:S01]  /*10b20*/  SEL R11, R46, R47, P0 ;  /* 0x0000002f2e0b7207 */ /* 0x000fe20000000000 */
[----:B------:R-:W-:Y:S01]  /*10b30*/  IMAD R5, R5, UR41, R18 ;  /* 0x0000002905057c24 */ /* 0x000fe2000f8e0212 */
[----:B------:R-:W-:-:S02]  /*10b40*/  SEL R47, R47, R46, P0 ;  /* 0x0000002e2f2f7207 */ /* 0x000fc40000000000 */
[----:B------:R-:W3:Y:S01]  /*10b50*/  @P2 LDC R46, c[0x0][0xbf0] ;  /* 0x0002fc00ff2e2b82 */ /* 0x000ee20000000800 */
[----:B------:R-:W-:Y:S01]  /*10b60*/  SEL R61, R49, R48, P0 ;  /* 0x00000030313d7207 */ /* 0x000fe20000000000 */
[----:B------:R-:W-:Y:S01]  /*10b70*/  IMAD.IADD R23, R23, 0x1, R5 ;  /* 0x0000000117177824 */ /* 0x000fe200078e0205 */
[----:B------:R-:W-:Y:S01]  /*10b80*/  SEL R25, R42, R43, P0 ;  /* 0x0000002b2a197207 */ /* 0x000fe20000000000 */
[----:B0-----:R-:W-:Y:S01]  /*10b90*/  @P2 IMAD.HI.U32 R35, R44, R35, RZ ;  /* 0x000000232c232227 */ /* 0x001fe200078e00ff */
[----:B------:R-:W-:Y:S02]  /*10ba0*/  SEL R37, R43, R42, P0 ;  /* 0x0000002a2b257207 */ /* 0x000fe40000000000 */
[----:B------:R-:W-:Y:S02]  /*10bb0*/  SEL R49, R26, R27, P0 ;  /* 0x0000001b1a317207 */ /* 0x000fe40000000000 */
[----:B------:R-:W-:Y:S02]  /*10bc0*/  SEL R57, R27, R26, P0 ;  /* 0x0000001a1b397207 */ /* 0x000fe40000000000 */
[----:B------:R-:W-:-:S02]  /*10bd0*/  LOP3.LUT R27, R12, 0x7ffffffc, RZ, 0xc0, !PT ;  /* 0x7ffffffc0c1b7812 */ /* 0x000fc400078ec0ff */
[----:B------:R-:W-:Y:S02]  /*10be0*/  SEL R19, R50, R51, P0 ;  /* 0x0000003332137207 */ /* 0x000fe40000000000 */
[----:B------:R-:W-:Y:S01]  /*10bf0*/  SEL R21, R54, R55, P0 ;  /* 0x0000003736157207 */ /* 0x000fe20000000000 */
[C---:B------:R-:W-:Y:S01]  /*10c00*/  IMAD.IADD R27, R10.reuse, 0x1, -R27 ;  /* 0x000000010a1b7824 */ /* 0x040fe200078e0a1b */
[----:B------:R-:W-:Y:S02]  /*10c10*/  LOP3.LUT P1, RZ, R10, 0x3, RZ, 0xc0, !PT ;  /* 0x000000030aff7812 */ /* 0x000fe4000782c0ff */
[----:B------:R-:W-:Y:S02]  /*10c20*/  SEL R17, R51, R50, P0 ;  /* 0x0000003233117207 */ /* 0x000fe40000000000 */
[----:B------:R-:W-:Y:S02]  /*10c30*/  SEL R55, R55, R54, P0 ;  /* 0x0000003637377207 */ /* 0x000fe40000000000 */
[----:B--2---:R-:W-:Y:S01]  /*10c40*/  LOP3.LUT R34, R6, 0x2, RZ, 0x3c, !PT ;  /* 0x0000000206227812 */ /* 0x004fe200078e3cff */
[----:B------:R-:W-:Y:S04]  /*10c50*/  SHFL.IDX PT, R33, R89, R6, 0x1c1f ;  /* 0x001c1f0659217589 */ /* 0x000fe800000e0000 */
[----:B------:R-:W0:Y:S04]  /*10c60*/  SHFL.IDX PT, R38, R85, R34, 0x1c1f ;  /* 0x001c1f2255267589 */ /* 0x000e2800000e0000 */
[----:B------:R-:W-:Y:S04]  /*10c70*/  SHFL.IDX PT, R7, R91, R6, 0x1c1f ;  /* 0x001c1f065b077589 */ /* 0x000fe800000e0000 */
[----:B------:R2:W-:Y:S04]  /*10c80*/  SHFL.IDX PT, R30, R67, R6, 0x1c1f ;  /* 0x001c1f06431e7589 */ /* 0x0005e800000e0000 */
[----:B------:R-:W5:Y:S04]  /*10c90*/  SHFL.IDX PT, R36, R87, R34, 0x1c1f ;  /* 0x001c1f2257247589 */ /* 0x000f6800000e0000 */
[----:B------:R1:W-:Y:S01]  /*10ca0*/  SHFL.IDX PT, R31, R65, R6, 0x1c1f ;  /* 0x001c1f06411f7589 */ /* 0x0003e200000e0000 */
[----:B--2---:R-:W2:Y:S03]  /*10cb0*/  LDC R67, c[0x0][0xc50] ;  /* 0x00031400ff437b82 */ /* 0x004ea60000000800 */
[----:B------:R4:W-:Y:S04]  /*10cc0*/  SHFL.IDX PT, R43, R73, R6, 0x1c1f ;  /* 0x001c1f06492b7589 */ /* 0x0009e800000e0000 */
[----:B------:R-:W-:Y:S01]  /*10cd0*/  SHFL.IDX PT, R40, R81, R6, 0x1c1f ;  /* 0x001c1f0651287589 */ /* 0x000fe200000e0000 */
[----:B0-----:R-:W-:Y:S01]  /*10ce0*/  SEL R4, R33, R38, P0 ;  /* 0x0000002621047207 */ /* 0x001fe20000000000 */
[----:B-1----:R-:W0:Y:S02]  /*10cf0*/  LDC.64 R64, c[0x0][0xb40] ;  /* 0x0002d000ff407b82 */ /* 0x002e240000000a00 */
[----:B------:R-:W-:Y:S04]  /*10d00*/  SHFL.IDX PT, R39, R83, R6, 0x1c1f ;  /* 0x001c1f0653277589 */ /* 0x000fe800000e0000 */
[----:B------:R-:W-:Y:S02]  /*10d10*/  SHFL.IDX PT, R32, R75, R6, 0x1c1f ;  /* 0x001c1f064b207589 */ /* 0x000fe400000e0000 */
[----:B----4-:R-:W1:Y:S02]  /*10d20*/  @P2 LDC R73, c[0x0][0xbec] ;  /* 0x0002fb00ff492b82 */ /* 0x010e640000000800 */
[----:B------:R-:W-:Y:S01]  /*10d30*/  SHFL.IDX PT, R16, R49, R6, 0x1c1f ;  /* 0x001c1f0631107589 */ /* 0x000fe200000e0000 */
[----:B-----5:R-:W-:-:S02]  /*10d40*/  SEL R5, R7, R36, P0 ;  /* 0x0000002407057207 */ /* 0x020fc40000000000 */
[----:B------:R-:W-:Y:S01]  /*10d50*/  SEL R7, R36, R7, P0 ;  /* 0x0000000724077207 */ /* 0x000fe20000000000 */
[----:B------:R-:W-:Y:S04]  /*10d60*/  SHFL.IDX PT, R15, R15, R6, 0x1c1f ;  /* 0x001c1f060f0f7589 */ /* 0x000fe800000e0000 */
[----:B------:R-:W-:Y:S04]  /*10d70*/  SHFL.IDX PT, R14, R41, R6, 0x1c1f ;  /* 0x001c1f06290e7589 */ /* 0x000fe800000e0000 */
[----:B------:R-:W-:Y:S01]  /*10d80*/  SHFL.IDX PT, R13, R13, R6, 0x1c1f ;  /* 0x001c1f060d0d7589 */ /* 0x000fe200000e0000 */
[----:B0-----:R-:W-:-:S03]  /*10d90*/  IMAD R36, R64, UR43, RZ ;  /* 0x0000002b40247c24 */ /* 0x001fc6000f8e02ff */
[----:B------:R-:W-:Y:S01]  /*10da0*/  SHFL.IDX PT, R12, R25, R6, 0x1c1f ;  /* 0x001c1f06190c7589 */ /* 0x000fe200000e0000 */
[----:B------:R-:W-:-:S03]  /*10db0*/  IMAD.WIDE.U32 R8, R64, UR41, R8 ;  /* 0x0000002940087c25 */ /* 0x000fc6000f8e0008 */
[----:B------:R-:W-:Y:S01]  /*10dc0*/  SHFL.IDX PT, R11, R11, R6, 0x1c1f ;  /* 0x001c1f060b0b7589 */ /* 0x000fe200000e0000 */
[----:B-1----:R-:W-:-:S03]  /*10dd0*/  @P2 IMAD.HI.U32 R73, R44, R73, RZ ;  /* 0x000000492c492227 */ /* 0x002fc600078e00ff */
[----:B------:R-:W-:Y:S04]  /*10de0*/  SHFL.IDX PT, R3, R21, R6, 0x1c1f ;  /* 0x001c1f0615037589 */ /* 0x000fe800000e0000 */
[----:B------:R0:W-:Y:S04]  /*10df0*/  SHFL.IDX PT, R10, R19, R6, 0x1c1f ;  /* 0x001c1f06130a7589 */ /* 0x0001e800000e0000 */
[----:B------:R-:W-:Y:S04]  /*10e00*/  SHFL.IDX PT, R42, R79, R34, 0x1c1f ;  /* 0x001c1f224f2a7589 */ /* 0x000fe800000e0000 */
[----:B------:R-:W-:Y:S01]  /*10e10*/  SHFL.IDX PT, R41, R77, R34, 0x1c1f ;  /* 0x001c1f224d297589 */ /* 0x000fe200000e0000 */
[----:B0-----:R-:W-:Y:S01]  /*10e20*/  SEL R6, R38, R33, P0 ;  /* 0x0000002126067207 */ /* 0x001fe20000000000 */
[----:B------:R-:W-:-:S02]  /*10e30*/  IMAD R38, RZ, RZ, -UR42 ;  /* 0x8000002aff267e24 */ /* 0x000fc4000f8e02ff */
[----:B------:R-:W-:Y:S01]  /*10e40*/  SHFL.IDX PT, R49, R71, R34, 0x1c1f ;  /* 0x001c1f2247317589 */ /* 0x000fe200000e0000 */
[----:B------:R-:W-:Y:S01]  /*10e50*/  IMAD.MOV.U32 R33, RZ, RZ, R44 ;  /* 0x000000ffff217224 */ /* 0x000fe200078e002c */
[----:B---3--:R-:W-:Y:S01]  /*10e60*/  @P2 SHF.R.U32.HI R33, RZ, R46, R35 ;  /* 0x0000002eff212219 */ /* 0x008fe20000011623 */
[----:B--2---:R-:W-:Y:S01]  /*10e70*/  IMAD R67, R67, R38, UR4 ;  /* 0x0000000443437e24 */ /* 0x004fe2000f8e0226 */
[----:B------:R-:W-:Y:S01]  /*10e80*/  ULDC.64 UR4, c[0x0][0xbe0] ;  /* 0x0002f80000047ab9 */ /* 0x000fe20000000a00 */
[----:B------:R-:W-:Y:S01]  /*10e90*/  IMAD R35, R65, UR41, R36 ;  /* 0x0000002941237c24 */ /* 0x000fe2000f8e0224 */
[----:B------:R-:W0:Y:S02]  /*10ea0*/  SHFL.IDX PT, R48, R69, R34, 0x1c1f ;  /* 0x001c1f2245307589 */ /* 0x000e2400000e0000 */
[----:B------:R-:W-:Y:S01]  /*10eb0*/  SHF.R.S32.HI R38, RZ, 0x1f, R67 ;  /* 0x0000001fff267819 */ /* 0x000fe20000011443 */
[----:B------:R-:W-:Y:S01]  /*10ec0*/  IMAD.IADD R35, R9, 0x1, R35 ;  /* 0x0000000109237824 */ /* 0x000fe200078e0223 */
[----:B------:R-:W-:Y:S03]  /*10ed0*/  SHFL.IDX PT, R51, R63, R34, 0x1c1f ;  /* 0x001c1f223f337589 */ /* 0x000fe600000e0000 */
[C---:B------:R-:W-:Y:S01]  /*10ee0*/  IMAD R9, R38.reuse, UR4, RZ ;  /* 0x0000000426097c24 */ /* 0x040fe2000f8e02ff */
[----:B------:R-:W1:Y:S01]  /*10ef0*/  SHFL.IDX PT, R50, R61, R34, 0x1c1f ;  /* 0x001c1f223d327589 */ /* 0x000e6200000e0000 */
[----:B------:R-:W-:-:S02]  /*10f00*/  IMAD R38, R38, UR6, RZ ;  /* 0x0000000626267c24 */ /* 0x000fc4000f8e02ff */
[C---:B------:R-:W-:Y:S01]  /*10f10*/  IMAD R36, R67.reuse, UR5, R9 ;  /* 0x0000000543247c24 */ /* 0x040fe2000f8e0209 */
[----:B------:R-:W-:Y:S04]  /*10f20*/  SHFL.IDX PT, R26, R59, R34, 0x1c1f ;  /* 0x001c1f223b1a7589 */ /* 0x000fe800000e0000 */
[----:B------:R-:W-:Y:S04]  /*10f30*/  SHFL.IDX PT, R25, R57, R34, 0x1c1f ;  /* 0x001c1f2239197589 */ /* 0x000fe800000e0000 */
[----:B------:R-:W-:Y:S04]  /*10f40*/  SHFL.IDX PT, R24, R53, R34, 0x1c1f ;  /* 0x001c1f2235187589 */ /* 0x000fe800000e0000 */
[----:B------:R2:W-:Y:S04]  /*10f50*/  SHFL.IDX PT, R21, R45, R34, 0x1c1f ;  /* 0x001c1f222d157589 */ /* 0x0005e800000e0000 */
[----:B------:R-:W-:Y:S04]  /*10f60*/  SHFL.IDX PT, R20, R47, R34, 0x1c1f ;  /* 0x001c1f222f147589 */ /* 0x000fe800000e0000 */
[----:B------:R3:W-:Y:S01]  /*10f70*/  SHFL.IDX PT, R19, R37, R34, 0x1c1f ;  /* 0x001c1f2225137589 */ /* 0x0007e200000e0000 */
[----:B--2---:R-:W-:-:S03]  /*10f80*/  IMAD R45, R67, UR7, R38 ;  /* 0x00000007432d7c24 */ /* 0x004fc6000f8e0226 */
[----:B------:R-:W-:Y:S04]  /*10f90*/  SHFL.IDX PT, R18, R55, R34, 0x1c1f ;  /* 0x001c1f2237127589 */ /* 0x000fe800000e0000 */
[----:B------:R2:W-:Y:S01]  /*10fa0*/  SHFL.IDX PT, R17, R17, R34, 0x1c1f ;  /* 0x001c1f2211117589 */ /* 0x0005e200000e0000 */
[----:B---3--:R-:W-:Y:S01]  /*10fb0*/  IMAD.MOV.U32 R37, RZ, RZ, R44 ;  /* 0x000000ffff257224 */ /* 0x008fe200078e002c */
[----:B------:R-:W-:Y:S01]  /*10fc0*/  @P2 SHF.R.U32.HI R37, RZ, R52, R73 ;  /* 0x00000034ff252219 */ /* 0x000fe20000011649 */
[----:B------:R-:W-:-:S04]  /*10fd0*/  VIADD R52, R28, 0x8 ;  /* 0x000000081c347836 */ /* 0x000fc80000000000 */
[----:B------:R-:W-:Y:S02]  /*10fe0*/  IMAD.MOV R38, RZ, RZ, -R37 ;  /* 0x000000ffff267224 */ /* 0x000fe400078e0a25 */
[----:B--2---:R-:W-:Y:S02]  /*10ff0*/  IMAD.MOV.U32 R34, RZ, RZ, R8 ;  /* 0x000000ffff227224 */ /* 0x004fe400078e0008 */
[----:B------:R-:W-:Y:S01]  /*11000*/  IMAD.WIDE.U32 R8, R67, UR4, R22 ;  /* 0x0000000443087c25 */ /* 0x000fe2000f8e0016 */
[----:B------:R-:W-:-:S03]  /*11010*/  ULDC.64 UR4, c[0x0][0xb30] ;  /* 0x0002cc0000047ab9 */ /* 0x000fc60000000a00 */
[----:B------:R-:W-:Y:S01]  /*11020*/  IMAD.WIDE.U32 R22, R67, UR6, R34 ;  /* 0x0000000643167c25 */ /* 0x000fe2000f8e0022 */
[----:B------:R-:W-:Y:S01]  /*11030*/  IADD3 R34, P2, R33, R8, RZ ;  /* 0x0000000821227210 */ /* 0x000fe20007f5e0ff */
[----:B------:R-:W-:Y:S01]  /*11040*/  ULDC.64 UR6, c[0x0][0xbc8] ;  /* 0x0002f20000067ab9 */ /* 0x000fe20000000a00 */
[----:B------:R-:W-:Y:S01]  /*11050*/  SHF.R.S32.HI R8, RZ, 0x1f, R37 ;  /* 0x0000001fff087819 */ /* 0x000fe20000011425 */
[----:B------:R-:W-:Y:S01]  /*11060*/  IMAD.IADD R23, R23, 0x1, R45 ;  /* 0x0000000117177824 */ /* 0x000fe200078e022d */
[--C-:B------:R-:W-:Y:S01]  /*11070*/  SHF.R.S32.HI R35, RZ, 0x1f, R33.reuse ;  /* 0x0000001fff237819 */ /* 0x100fe20000011421 */
[----:B------:R-:W-:Y:S02]  /*11080*/  IMAD.MOV R33, RZ, RZ, -R33 ;  /* 0x000000ffff217224 */ /* 0x000fe400078e0a21 */
[----:B------:R-:W-:Y:S01]  /*11090*/  IMAD R8, R8, UR4, RZ ;  /* 0x0000000408087c24 */ /* 0x000fe2000f8e02ff */
[----:B------:R-:W-:Y:S01]  /*110a0*/  IADD3.X R35, R35, R9, R36, P2, !PT ;  /* 0x0000000923237210 */ /* 0x000fe200017fe424 */
[----:B------:R-:W-:-:S02]  /*110b0*/  IMAD R33, R29, R33, R44 ;  /* 0x000000211d217224 */ /* 0x000fc400078e022c */
[----:B------:R-:W-:Y:S01]  /*110c0*/  IMAD R45, R29, R38, R44 ;  /* 0x000000261d2d7224 */ /* 0x000fe200078e022c */
[----:B0-----:R-:W-:Y:S01]  /*110d0*/  SEL R38, R48, R43, P0 ;  /* 0x0000002b30267207 */ /* 0x001fe20000000000 */
[C---:B------:R-:W-:Y:S01]  /*110e0*/  IMAD R47, R37.reuse, UR5, R8 ;  /* 0x00000005252f7c24 */ /* 0x040fe2000f8e0208 */
[----:B------:R-:W0:Y:S01]  /*110f0*/  S2UR UR5, SR_CgaCtaId ;  /* 0x00000000000579c3 */ /* 0x000e220000008800 */
[----:B------:R-:W-:Y:S01]  /*11100*/  IMAD.WIDE.U32 R8, R37, UR4, R22 ;  /* 0x0000000425087c25 */ /* 0x000fe2000f8e0016 */
[----:B------:R-:W-:Y:S01]  /*11110*/  SHF.R.S32.HI R22, RZ, 0x1f, R33 ;  /* 0x0000001fff167819 */ /* 0x000fe20000011421 */
[----:B------:R-:W-:Y:S01]  /*11120*/  UMOV UR4, 0x400 ;  /* 0x0000040000047882 */ /* 0x000fe20000000000 */
[----:B------:R-:W-:Y:S01]  /*11130*/  SHF.R.S32.HI R23, RZ, 0x1f, R45 ;  /* 0x0000001fff177819 */ /* 0x000fe2000001142d */
[----:B------:R-:W-:Y:S02]  /*11140*/  IMAD.IADD R9, R9, 0x1, R47 ;  /* 0x0000000109097824 */ /* 0x000fe400078e022f */
[----:B------:R-:W-:-:S02]  /*11150*/  IMAD R22, R22, UR6, RZ ;  /* 0x0000000616167c24 */ /* 0x000fc4000f8e02ff */
[----:B------:R-:W-:Y:S02]  /*11160*/  IMAD R36, R23, UR8, RZ ;  /* 0x0000000817247c24 */ /* 0x000fe4000f8e02ff */
[----:B------:R-:W-:Y:S01]  /*11170*/  IMAD R23, R33, UR7, R22 ;  /* 0x0000000721177c24 */ /* 0x000fe2000f8e0216 */
[----:B------:R-:W-:Y:S01]  /*11180*/  SEL R22, R41, R40, P0 ;  /* 0x0000002829167207 */ /* 0x000fe20000000000 */
        /* <DEDUP_REMOVED lines=22> */
[----:B------:R-:W2:Y:S01]  /*112f0*/  SHFL.IDX PT, R45, R33, 0x1, 0x1c1f ;  /* 0x003c1f00212d7f89 */ /* 0x000ea200000e0000 */
[----:B------:R-:W-:Y:S02]  /*11300*/  ISETP.GE.AND P3, PT, R28, R53, PT ;  /* 0x000000351c00720c */ /* 0x000fe40003f66270 */
[----:B------:R-:W-:Y:S01]  /*11310*/  SEL R9, R39, R42, P0 ;  /* 0x0000002a27097207 */ /* 0x000fe20000000000 */
[----:B------:R3:W4:Y:S01]  /*11320*/  SHFL.IDX PT, R46, R54, RZ, 0x1c1f ;  /* 0x001c1fff362e7589 */ /* 0x00072200000e0000 */
[----:B------:R-:W-:-:S02]  /*11330*/  SEL R23, R42, R39, P0 ;  /* 0x000000272a177207 */ /* 0x000fc40000000000 */
[----:B------:R-:W-:Y:S01]  /*11340*/  SYNCS.ARRIVE.TRANS64.RED.A1T0 RZ, [UR4], RZ ;  /* 0x000000ffffff79a7 */ /* 0x000fe20008100404 */
[----:B------:R3:W3:Y:S01]  /*11350*/  SHFL.IDX PT, R47, R55, RZ, 0x1c1f ;  /* 0x001c1fff372f7589 */ /* 0x0006e200000e0000 */
[----:B------:R-:W-:Y:S02]  /*11360*/  SEL R36, R43, R48, P0 ;  /* 0x000000302b247207 */ /* 0x000fe40000000000 */
[----:B------:R-:W-:Y:S02]  /*11370*/  SEL R37, R32, R49, P0 ;  /* 0x0000003120257207 */ /* 0x000fe40000000000 */
[----:B------:R-:W-:Y:S01]  /*11380*/  SEL R39, R49, R32, P0 ;  /* 0x0000002031277207 */ /* 0x000fe20000000000 */
[----:B------:R-:W-:Y:S01]  /*11390*/  IMAD.SHL.U32 R49, R27, 0x2, RZ ;  /* 0x000000021b317824 */ /* 0x000fe200078e00ff */
[----:B-1----:R-:W-:Y:S02]  /*113a0*/  SEL R40, R31, R50, P0 ;  /* 0x000000321f287207 */ /* 0x002fe40000000000 */
[----:B------:R-:W-:-:S02]  /*113b0*/  SEL R42, R50, R31, P0 ;  /* 0x0000001f322a7207 */ /* 0x000fc40000000000 */
        /* <DEDUP_REMOVED lines=9> */
[C---:B------:R-:W-:Y:S01]  /*11450*/  VIADD R27, R49.reuse, 0x20 ;  /* 0x00000020311b7836 */ /* 0x040fe20000000000 */
[----:B------:R-:W-:Y:S01]  /*11460*/  ISETP.GE.AND P2, PT, R0, UR4, PT ;  /* 0x0000000400007c0c */ /* 0x000fe2000bf46270 */
[C---:B------:R-:W-:Y:S02]  /*11470*/  VIADD R32, R49.reuse, 0x28 ;  /* 0x0000002831207836 */ /* 0x040fe40000000000 */
[----:B------:R-:W-:Y:S01]  /*11480*/  VIADD R33, R49, 0x30 ;  /* 0x0000003031217836 */ /* 0x000fe20000000000 */
[----:B------:R-:W-:Y:S01]  /*11490*/  ISETP.GE.AND P3, PT, R27, UR4, PT ;  /* 0x000000041b007c0c */ /* 0x000fe2000bf66270 */
[----:B------:R-:W-:Y:S01]  /*114a0*/  VIADD R34, R49, 0x38 ;  /* 0x0000003831227836 */ /* 0x000fe20000000000 */
[----:B------:R-:W-:-:S02]  /*114b0*/  ISETP.GE.AND P4, PT, R32, UR4, PT ;  /* 0x0000000420007c0c */ /* 0x000fc4000bf86270 */
[----:B------:R-:W-:Y:S02]  /*114c0*/  ISETP.GE.AND P5, PT, R33, UR4, PT ;  /* 0x0000000421007c0c */ /* 0x000fe4000bfa6270 */
[----:B------:R-:W-:Y:S01]  /*114d0*/  ISETP.GE.AND P6, PT, R34, UR4, PT ;  /* 0x0000000422007c0c */ /* 0x000fe2000bfc6270 */
[----:B---34-:R-:W-:Y:S02]  /*114e0*/  @!P1 IMAD.WIDE R28, R49, 0x4, R46 ;  /* 0x00000004311c9825 */ /* 0x018fe400078e022e */
[----:B------:R-:W-:-:S03]  /*114f0*/  @!P2 LEA.HI R0, R0, R0, RZ, 0x1 ;  /* 0x000000000000a211 */ /* 0x000fc600078f08ff */
[----:B------:R0:W-:Y:S01]  /*11500*/  @!P1 ST.E.64 desc[UR50][R28.64], R4 ;  /* 0x000000041c009985 */ /* 0x0001e2000c101b32 */
[----:B------:R-:W-:Y:S01]  /*11510*/  @!P2 LOP3.LUT R31, R0, 0xfffffffe, RZ, 0xc0, !PT ;  /* 0xfffffffe001fa812 */ /* 0x000fe200078ec0ff */
[----:B------:R-:W-:Y:S01]  /*11520*/  VIADD R0, R49, 0x10 ;  /* 0x0000001031007836 */ /* 0x000fe20000000000 */
[----:B------:R-:W-:Y:S02]  /*11530*/  @!P3 LEA.HI R27, R27, R27, RZ, 0x1 ;  /* 0x0000001b1b1bb211 */ /* 0x000fe400078f08ff */
[----:B------:R-:W-:Y:S01]  /*11540*/  @!P4 LEA.HI R32, R32, R32, RZ, 0x1 ;  /* 0x000000202020c211 */ /* 0x000fe200078f08ff */
[----:B------:R-:W-:Y:S01]  /*11550*/  @!P2 IMAD.WIDE R30, R31, 0x4, R46 ;  /* 0x000000041f1ea825 */ /* 0x000fe200078e022e */
[----:B------:R-:W-:Y:S02]  /*11560*/  ISETP.GE.AND P1, PT, R0, UR4, PT ;  /* 0x0000000400007c0c */ /* 0x000fe4000bf26270 */
[----:B------:R-:W-:Y:S02]  /*11570*/  @!P5 LEA.HI R33, R33, R33, RZ, 0x1 ;  /* 0x000000212121d211 */ /* 0x000fe400078f08ff */
[----:B------:R1:W-:Y:S01]  /*11580*/  @!P2 ST.E.64 desc[UR50][R30.64], R6 ;  /* 0x000000061e00a985 */ /* 0x0003e2000c101b32 */
[----:B------:R-:W-:-:S02]  /*11590*/  ISETP.GE.AND P2, PT, R2, UR4, PT ;  /* 0x0000000402007c0c */ /* 0x000fc4000bf46270 */
[----:B------:R-:W-:Y:S02]  /*115a0*/  @!P6 LEA.HI R34, R34, R34, RZ, 0x1 ;  /* 0x000000222222e211 */ /* 0x000fe400078f08ff */
[----:B------:R-:W-:Y:S02]  /*115b0*/  @!P3 LOP3.LUT R27, R27, 0xfffffffe, RZ, 0xc0, !PT ;  /* 0xfffffffe1b1bb812 */ /* 0x000fe400078ec0ff */
[----:B------:R-:W-:Y:S02]  /*115c0*/  @!P5 LOP3.LUT R33, R33, 0xfffffffe, RZ, 0xc0, !PT ;  /* 0xfffffffe2121d812 */ /* 0x000fe400078ec0ff */
[----:B------:R-:W-:Y:S01]  /*115d0*/  @!P1 LEA.HI R0, R0, R0, RZ, 0x1 ;  /* 0x0000000000009211 */ /* 0x000fe200078f08ff */
[----:B0-----:R-:W-:Y:S01]  /*115e0*/  @!P3 IMAD.WIDE R28, R27, 0x4, R46 ;  /* 0x000000041b1cb825 */ /* 0x001fe200078e022e */
[----:B------:R-:W-:Y:S02]  /*115f0*/  @!P6 LOP3.LUT R35, R34, 0xfffffffe, RZ, 0xc0, !PT ;  /* 0xfffffffe2223e812 */ /* 0x000fe400078ec0ff */
[----:B------:R-:W-:-:S02]  /*11600*/  @!P1 LOP3.LUT R5, R0, 0xfffffffe, RZ, 0xc0, !PT ;  /* 0xfffffffe00059812 */ /* 0x000fc400078ec0ff */
[----:B------:R-:W-:Y:S01]  /*11610*/  @!P2 LEA.HI R2, R2, R2, RZ, 0x1 ;  /* 0x000000020202a211 */ /* 0x000fe200078f08ff */
[--C-:B------:R-:W-:Y:S01]  /*11620*/  @!P6 IMAD.WIDE R34, R35, 0x4, R46.reuse ;  /* 0x000000042322e825 */ /* 0x100fe200078e022e */
[----:B-1----:R-:W-:Y:S02]  /*11630*/  @!P4 LOP3.LUT R31, R32, 0xfffffffe, RZ, 0xc0, !PT ;  /* 0xfffffffe201fc812 */ /* 0x002fe400078ec0ff */
[----:B------:R-:W-:Y:S01]  /*11640*/  @!P2 LOP3.LUT R7, R2, 0xfffffffe, RZ, 0xc0, !PT ;  /* 0xfffffffe0207a812 */ /* 0x000fe200078ec0ff */
        /* <DEDUP_REMOVED lines=10> */
.L_x_14457:
[----:B------:R-:W-:Y:S05]  /*116f0*/  BSYNC B0 ;  /* 0x0000000000007941 */ /* 0x000fea0003800000 */
.L_x_14456:
        /* <DEDUP_REMOVED lines=33> */
[----:B------:R-:W-:-:S03]  /*11910*/  ISETP.GE.AND P6, PT, R11, UR4, PT ;  /* 0x000000040b007c0c */ /* 0x000fc6000bfc6270 */
[----:B------:R-:W-:-:S04]  /*11920*/  @!P1 LEA.HI R0, R0, R0, RZ, 0x1 ;  /* 0x0000000000009211 */ /* 0x000fc800078f08ff */
[----:B------:R-:W-:Y:S02]  /*11930*/  @!P1 LOP3.LUT R5, R0, 0xfffffffe, RZ, 0xc0, !PT ;  /* 0xfffffffe00059812 */ /* 0x000fe400078ec0ff */
[----:B------:R-:W-:Y:S02]  /*11940*/  @!P3 LEA.HI R0, R6, R6, RZ, 0x1 ;  /* 0x000000060600b211 */ /* 0x000fe400078f08ff */
[----:B------:R-:W-:Y:S01]  /*11950*/  @!P2 LEA.HI R4, R2, R2, RZ, 0x1 ;  /* 0x000000020204a211 */ /* 0x000fe200078f08ff */
[C-C-:B------:R-:W-:Y:S01]  /*11960*/  @!P0 IMAD.WIDE R2, R49.reuse, 0x4, R30.reuse ;  /* 0x0000000431028825 */ /* 0x140fe200078e021e */
[----:B------:R-:W-:Y:S02]  /*11970*/  @!P4 LEA.HI R8, R8, R8, RZ, 0x1 ;  /* 0x000000080808c211 */ /* 0x000fe400078f08ff */
[----:B------:R-:W-:Y:S01]  /*11980*/  @!P3 LOP3.LUT R9, R0, 0xfffffffe, RZ, 0xc0, !PT ;  /* 0xfffffffe0009b812 */ /* 0x000fe200078ec0ff */
[----:B------:R-:W-:Y:S01]  /*11990*/  VIADD R49, R49, 0x38 ;  /* 0x0000003831317836 */ /* 0x000fe20000000000 */
[----:B------:R-:W-:Y:S01]  /*119a0*/  @!P5 LEA.HI R10, R10, R10, RZ, 0x1 ;  /* 0x0000000a0a0ad211 */ /* 0x000fe200078f08ff */
[----:B------:R0:W-:Y:S01]  /*119b0*/  @!P0 ST.E.64 desc[UR50][R2.64], R22 ;  /* 0x0000001602008985 */ /* 0x0001e2000c101b32 */
[----:B------:R-:W-:Y:S01]  /*119c0*/  @!P2 LOP3.LUT R7, R4, 0xfffffffe, RZ, 0xc0, !PT ;  /* 0xfffffffe0407a812 */ /* 0x000fe200078ec0ff */
[----:B------:R-:W-:Y:S01]  /*119d0*/  @!P1 IMAD.WIDE R4, R5, 0x4, R30 ;  /* 0x0000000405049825 */ /* 0x000fe200078e021e */
[----:B------:R-:W-:-:S02]  /*119e0*/  @!P6 LEA.HI R0, R11, R11, RZ, 0x1 ;  /* 0x0000000b0b00e211 */ /* 0x000fc400078f08ff */
[----:B------:R-:W-:Y:S01]  /*119f0*/  @!P4 LOP3.LUT R11, R8, 0xfffffffe, RZ, 0xc0, !PT ;  /* 0xfffffffe080bc812 */ /* 0x000fe200078ec0ff */
[--C-:B------:R-:W-:Y:S01]  /*11a00*/  @!P2 IMAD.WIDE R6, R7, 0x4, R30.reuse ;  /* 0x000000040706a825 */ /* 0x100fe200078e021e */
[----:B------:R-:W-:Y:S01]  /*11a10*/  @!P5 LOP3.LUT R19, R10, 0xfffffffe, RZ, 0xc0, !PT ;  /* 0xfffffffe0a13d812 */ /* 0x000fe200078ec0ff */
[----:B------:R1:W-:Y:S01]  /*11a20*/  @!P1 ST.E.64 desc[UR50][R4.64], R28 ;  /* 0x0000001c04009985 */ /* 0x0003e2000c101b32 */
[----:B------:R-:W-:Y:S01]  /*11a30*/  ISETP.GE.AND P0, PT, R49, UR4, PT ;  /* 0x0000000431007c0c */ /* 0x000fe2000bf06270 */
[--C-:B------:R-:W-:Y:S02]  /*11a40*/  @!P3 IMAD.WIDE R8, R9, 0x4, R30.reuse ;  /* 0x000000040908b825 */ /* 0x100fe400078e021e */
[----:B------:R2:W-:Y:S01]  /*11a50*/  @!P2 ST.E.64 desc[UR50][R6.64], R26 ;  /* 0x0000001a0600a985 */ /* 0x0005e2000c101b32 */
[----:B0-----:R-:W-:Y:S01]  /*11a60*/  @!P6 LOP3.LUT R23, R0, 0xfffffffe, RZ, 0xc0, !PT ;  /* 0xfffffffe0017e812 */ /* 0x001fe200078ec0ff */
[--C-:B------:R-:W-:Y:S02]  /*11a70*/  @!P4 IMAD.WIDE R2, R11, 0x4, R30.reuse ;  /* 0x000000040b02c825 */ /* 0x100fe400078e021e */
[----:B------:R2:W-:Y:S02]  /*11a80*/  @!P3 ST.E.64 desc[UR50][R8.64], R14 ;  /* 0x0000000e0800b985 */ /* 0x0005e4000c101b32 */
[----:B------:R-:W-:-:S02]  /*11a90*/  @!P6 IMAD.WIDE R10, R23, 0x4, R30 ;  /* 0x00000004170ae825 */ /* 0x000fc400078e021e */
[----:B------:R2:W-:Y:S02]  /*11aa0*/  @!P4 ST.E.64 desc[UR50][R2.64], R24 ;  /* 0x000000180200c985 */ /* 0x0005e4000c101b32 */
        /* <DEDUP_REMOVED lines=9> */
.L_x_14455:
        /* <DEDUP_REMOVED lines=58> */
.L_x_14366:
        /* <DEDUP_REMOVED lines=18> */
.L_x_14458:
[----:B------:R-:W-:Y:S01]  /*12000*/  ULDC UR7, c[0x0][0xc50] ;  /* 0x0003140000077ab9 */ /* 0x000fe20000000800 */
[----:B------:R-:W-:Y:S01]  /*12010*/  UMOV UR39, UR6 ;  /* 0x0000000600277c82 */ /* 0x000fe20008000000 */
[----:B------:R-:W-:-:S11]  /*12020*/  UISETP.NE.AND UP0, UPT, UR7, 0x1, UPT ;  /* 0x000000010700788c */ /* 0x000fd6000bf05270 */
[----:B------:R-:W-:Y:S01]  /*12030*/  @UP0 ULDC UR4, c[0x0][0xc54] ;  /* 0x0003150000040ab9 */ /* 0x000fe20000000800 */
[----:B------:R-:W-:Y:S01]  /*12040*/  @UP0 ULDC UR8, c[0x0][0xc58] ;  /* 0x0003160000080ab9 */ /* 0x000fe20000000800 */
[----:B------:R-:W-:-:S04]  /*12050*/  UIMAD.WIDE.U32 UR4, UR6, UR4, URZ ;  /* 0x00000004060472a5 */ /* 0x000fc8000f8e003f */
[----:B------:R-:W-:-:S12]  /*12060*/  @UP0 USHF.R.U32.HI UR39, URZ, UR8, UR5 ;  /* 0x000000083f270299 */ /* 0x000fd80008011605 */
.L_x_14459:
        /* <DEDUP_REMOVED lines=30> */
[----:B-1----:R-:W-:Y:S02]  /*12250*/  UIMAD UR41, UR41, 0xc0, URZ ;  /* 0x000000c0292978a4 */ /* 0x002fe4000f8e023f */
        /* <DEDUP_REMOVED lines=22> */
.L_x_14462:
[----:B------:R-:W-:-:S11]  /*123c0*/  UISETP.NE.AND UP0, UPT, UR5, 0x1, UPT ;  /* 0x000000010500788c */ /* 0x000fd6000bf05270 */
[----:B------:R-:W-:Y:S02]  /*123d0*/  @UP0 ULDC.64 UR12, c[0x0][0x9e8] ;  /* 0x00027a00000c0ab9 */ /* 0x000fe40000000a00 */
[----:B------:R-:W-:-:S04]  /*123e0*/  UIMAD.WIDE.U32 UR6, UR8, UR12, URZ ;  /* 0x0000000c080672a5 */ /* 0x000fc8000f8e003f */
[----:B------:R-:W-:-:S12]  /*123f0*/  @UP0 USHF.R.U32.HI UR8, URZ, UR13, UR7 ;  /* 0x0000000d3f080299 */ /* 0x000fd80008011607 */
.L_x_14463:
[----:B------:R-:W-:-:S04]  /*12400*/  UIMAD UR8, UR8, UR5, UR5 ;  /* 0x00000005080872a4 */ /* 0x000fc8000f8e0205 */
[----:B------:R-:W-:-:S04]  /*12410*/  UISETP.LT.AND UP0, UPT, UR4, UR8, UPT ;  /* 0x000000080400728c */ /* 0x000fc8000bf01270 */
[----:B------:R-:W-:-:S12]  /*12420*/  USEL UR4, UR4, UR8, UP0 ;  /* 0x0000000804047287 */ /* 0x000fd80008000000 */
.L_x_14461:
        /* <DEDUP_REMOVED lines=26> */
.L_x_14465:
[----:B------:R-:W-:-:S11]  /*125d0*/  UISETP.NE.AND UP0, UPT, UR5, 0x1, UPT ;  /* 0x000000010500788c */ /* 0x000fd6000bf05270 */
[----:B------:R-:W-:Y:S02]  /*125e0*/  @UP0 ULDC.64 UR10, c[0x0][0x9e8] ;  /* 0x00027a00000a0ab9 */ /* 0x000fe40000000a00 */
[----:B------:R-:W-:-:S04]  /*125f0*/  UIMAD.WIDE.U32 UR6, UR4, UR10, URZ ;  /* 0x0000000a040672a5 */ /* 0x000fc8000f8e003f */
[----:B------:R-:W-:-:S12]  /*12600*/  @UP0 USHF.R.U32.HI UR4, URZ, UR11, UR7 ;  /* 0x0000000b3f040299 */ /* 0x000fd80008011607 */
.L_x_14466:
[----:B------:R-:W-:-:S04]  /*12610*/  UIMAD UR4, UR4, UR5, URZ ;  /* 0x00000005040472a4 */ /* 0x000fc8000f8e023f */
[----:B------:R-:W-:-:S04]  /*12620*/  UISETP.LT.AND UP0, UPT, UR8, UR4, UPT ;  /* 0x000000040800728c */ /* 0x000fc8000bf01270 */
[----:B------:R-:W-:-:S12]  /*12630*/  USEL UR8, UR8, UR4, !UP0 ;  /* 0x0000000408087287 */ /* 0x000fd8000c000000 */
.L_x_14464:
        /* <DEDUP_REMOVED lines=44> */
.L_x_14467:
[----:B------:R-:W-:Y:S02]  /*12900*/  UIMAD UR49, UR45, UR38, UR44 ;  /* 0x000000262d3172a4 */ /* 0x000fe4000f8e022c */
[----:B------:R-:W-:Y:S02]  /*12910*/  IMAD.U32 R3, RZ, RZ, UR38 ;  /* 0x00000026ff037e24 */ /* 0x000fe4000f8e00ff */
[----:B------:R-:W-:Y:S02]  /*12920*/  IMAD.MOV.U32 R2, RZ, RZ, RZ ;  /* 0x000000ffff027224 */ /* 0x000fe400078e00ff */
[----:B------:R-:W-:-:S05]  /*12930*/  IMAD.U32 R0, RZ, RZ, UR49 ;  /* 0x00000031ff007e24 */ /* 0x000fca000f8e00ff */
[----:B------:R-:W-:Y:S01]  /*12940*/  VIADDMNMX R0, R0, R3, UR12, PT ;  /* 0x0000000c00007e46 */ /* 0x000fe2000b800103 */
[----:B------:R-:W-:-:S03]  /*12950*/  IMAD.MOV.U32 R3, RZ, RZ, 0x1 ;  /* 0x00000001ff037424 */ /* 0x000fc600078e00ff */
[----:B------:R-:W-:Y:S01]  /*12960*/  R2UR UR52, R0 ;  /* 0x00000000003472ca */ /* 0x000fe200000e0000 */
[----:B------:R-:W-:-:S12]  /*12970*/  IMAD.MOV.U32 R0, RZ, RZ, 0x1 ;  /* 0x00000001ff007424 */ /* 0x000fd800078e00ff */
        /* <DEDUP_REMOVED lines=27> */
.L_x_14468:
        /* <DEDUP_REMOVED lines=20> */
.L_x_14469:
        /* <DEDUP_REMOVED lines=20> */
.L_x_14470:
        /* <DEDUP_REMOVED lines=18> */
.L_x_14471:
[----:B------:R-:W0:Y:S01]  /*12ed0*/  LDC.64 R2, c[0x0][0x9f8] ;  /* 0x00027e00ff027b82 */ /* 0x000e220000000a00 */
[----:B------:R-:W-:-:S07]  /*12ee0*/  IMAD.MOV.U32 R20, RZ, RZ, R29 ;  /* 0x000000ffff147224 */ /* 0x000fce00078e001d */
[----:B------:R-:W1:Y:S01]  /*12ef0*/  LDC R19, c[0x0][0x430] ;  /* 0x00010c00ff137b82 */ /* 0x000e620000000800 */
[----:B0-----:R-:W-:-:S04]  /*12f00*/  ISETP.NE.U32.AND P0, PT, R2, RZ, PT ;  /* 0x000000ff0200720c */ /* 0x001fc80003f05070 */
[----:B------:R-:W-:-:S13]  /*12f10*/  ISETP.NE.AND.EX P0, PT, R3, RZ, PT, P0 ;  /* 0x000000ff0300720c */ /* 0x000fda0003f05300 */
[----:B------:R-:W0:Y:S02]  /*12f20*/  @P0 LDC.64 R2, c[0x0][0x9f8] ;  /* 0x00027e00ff020b82 */ /* 0x000e240000000a00 */
[----:B0-----:R-:W-:-:S05]  /*12f30*/  @P0 IMAD.WIDE R2, R29, 0x4, R2 ;  /* 0x000000041d020825 */ /* 0x001fca00078e0202 */
[----:B------:R-:W2:Y:S01]  /*12f40*/  @P0 LDG.E R20, desc[UR50][R2.64] ;  /* 0x0000003202140981 */ /* 0x000ea2000c1e1900 */
[----:B-1----:R-:W-:Y:S01]  /*12f50*/  ISETP.NE.AND P2, PT, R19, 0x1, PT ;  /* 0x000000011300780c */ /* 0x002fe20003f45270 */
[----:B------:R-:W-:Y:S01]  /*12f60*/  UMOV UR4, 0xffffffff ;  /* 0xffffffff00047882 */ /* 0x000fe20000000000 */
[C---:B------:R-:W-:Y:S01]  /*12f70*/  LOP3.LUT R18, R17.reuse, 0x7f, RZ, 0xc0, !PT ;  /* 0x0000007f11127812 */ /* 0x040fe200078ec0ff */
[----:B------:R-:W-:Y:S01]  /*12f80*/  IMAD.SHL.U32 R10, R17, 0x20, RZ ;  /* 0x00000020110a7824 */ /* 0x000fe200078e00ff */
[----:B------:R-:W-:Y:S02]  /*12f90*/  LOP3.LUT R0, R0, 0xfffffff7, RZ, 0xc0, !PT ;  /* 0xfffffff700007812 */ /* 0x000fe400078ec0ff */
[----:B------:R-:W-:-:S07]  /*12fa0*/  SHF.R.U32.HI R28, RZ, 0x2, R18 ;  /* 0x00000002ff1c7819 */ /* 0x000fce0000011612 */
[----:B------:R-:W-:Y:S01]  /*12fb0*/  @P2 LOP3.LUT R0, R0, 0x8, RZ, 0xfc, !PT ;  /* 0x0000000800002812 */ /* 0x000fe200078efcff */
[----:B--2---:R0:W-:Y:S01]  /*12fc0*/  STL [R1+0x8], R20 ;  /* 0x0000081401007387 */ /* 0x0041e20000100800 */
[----:B------:R-:W-:Y:S05]  /*12fd0*/  BRA.DIV UR4, `(.L_x_14472) ;  /* 0x0000003e04d47947 */ /* 0x000fea000b800000 */
.L_x_14524:
[----:B------:R-:W-:Y:S01]  /*12fe0*/  UMOV UR4, 0xa0 ;  /* 0x000000a000047882 */ /* 0x000fe20000000000 */
[----:B------:R-:W-:Y:S01]  /*12ff0*/  LOP3.LUT R26, R28, 0x60, R10, 0xf8, !PT ;  /* 0x000000601c1a7812 */ /* 0x000fe200078ef80a */
[----:B------:R-:W-:Y:S01]  /*13000*/  UIMAD UR4, UR52, UR4, -0xa0 ;  /* 0xffffff60340474a4 */ /* 0x000fe2000f8e0204 */
[----:B------:R-:W1:Y:S01]  /*13010*/  @P2 LDC R3, c[0x0][0x434] ;  /* 0x00010d00ff032b82 */ /* 0x000e620000000800 */
[----:B------:R-:W-:Y:S02]  /*13020*/  SHF.R.S32.HI R15, RZ, 0x1f, R20 ;  /* 0x0000001fff0f7819 */ /* 0x000fe40000011414 */
[C---:B------:R-:W-:Y:S02]  /*13030*/  LOP3.LUT R14, R26.reuse, 0x80, RZ, 0xfc, !PT ;  /* 0x000000801a0e7812 */ /* 0x040fe400078efcff */
[----:B------:R-:W-:-:S03]  /*13040*/  VIADD R5, R26, UR4 ;  /* 0x000000041a057c36 */ /* 0x000fc60008000000 */
[----:B------:R-:W2:Y:S01]  /*13050*/  @P2 LDC R7, c[0x0][0x438] ;  /* 0x00010e00ff072b82 */ /* 0x000ea20000000800 */
[C---:B-----5:R-:W-:Y:S01]  /*13060*/  IMAD.IADD R8, R5.reuse, 0x1, R16 ;  /* 0x0000000105087824 */ /* 0x060fe200078e0210 */
[----:B------:R-:W-:Y:S01]  /*13070*/  ISETP.GE.AND P1, PT, R5, UR36, PT ;  /* 0x0000002405007c0c */ /* 0x000fe2000bf26270 */
[----:B------:R-:W-:Y:S02]  /*13080*/  VIADD R11, R14, UR4 ;  /* 0x000000040e0b7c36 */ /* 0x000fe40008000000 */
[----:B------:R-:W-:Y:S01]  /*13090*/  IMAD.SHL.U32 R13, R17, 0x40, RZ ;  /* 0x00000040110d7824 */ /* 0x000fe200078e00ff */
[----:B------:R-:W-:Y:S01]  /*130a0*/  LOP3.LUT R0, R0, 0xfffffffd, RZ, 0xc0, !PT ;  /* 0xfffffffd00007812 */ /* 0x000fe200078ec0ff */
[----:B------:R-:W-:Y:S01]  /*130b0*/  IMAD.MOV.U32 R9, RZ, RZ, R8 ;  /* 0x000000ffff097224 */ /* 0x000fe200078e0008 */
[----:B------:R3:W-:Y:S07]  /*130c0*/  STL [R1+0x18], R15 ;  /* 0x0000180f01007387 */ /* 0x0007ee0000100800 */
[----:B------:R-:W4:Y:S01]  /*130d0*/  @!P1 LDC.64 R4, c[0x0][0x428] ;  /* 0x00010a00ff049b82 */ /* 0x000f220000000a00 */
[----:B-1----:R-:W-:Y:S01]  /*130e0*/  @P2 IMAD.HI.U32 R2, R8, R3, RZ ;  /* 0x0000000308022227 */ /* 0x002fe200078e00ff */
[----:B------:R-:W-:Y:S01]  /*130f0*/  ULOP3.LUT UR4, UR40, 0x2, URZ, 0xfc, !UPT ;  /* 0x0000000228047892 */ /* 0x000fe2000f8efc3f */
[----:B------:R3:W-:Y:S03]  /*13100*/  STL [R1+0x1c], R14 ;  /* 0x00001c0e01007387 */ /* 0x0007e60000100800 */
[----:B--2---:R-:W-:-:S02]  /*13110*/  @P2 SHF.R.U32.HI R9, RZ, R7, R2 ;  /* 0x00000007ff092219 */ /* 0x004fc40000011602 */
[----:B------:R-:W1:Y:S02]  /*13120*/  @!P1 LDC.64 R6, c[0x0][0x418] ;  /* 0x00010600ff069b82 */ /* 0x000e640000000a00 */
[----:B------:R-:W-:Y:S01]  /*13130*/  @!P1 SHF.R.S32.HI R3, RZ, 0x1f, R9 ;  /* 0x0000001fff039819 */ /* 0x000fe20000011409 */
[----:B----4-:R-:W-:-:S04]  /*13140*/  @!P1 IMAD R2, R15, R4, RZ ;  /* 0x000000040f029224 */ /* 0x010fc800078e02ff */
[----:B------:R-:W-:Y:S02]  /*13150*/  @!P1 IMAD R5, R20, R5, R2 ;  /* 0x0000000514059224 */ /* 0x000fe400078e0202 */
[----:B------:R-:W-:-:S04]  /*13160*/  @!P1 IMAD.MOV.U32 R2, RZ, RZ, R9 ;  /* 0x000000ffff029224 */ /* 0x000fc800078e0009 */
[----:B------:R-:W-:-:S04]  /*13170*/  @!P1 IMAD.WIDE.U32 R2, R20, R4, R2 ;  /* 0x0000000414029225 */ /* 0x000fc800078e0002 */
[----:B------:R-:W-:Y:S01]  /*13180*/  @!P1 IMAD.IADD R3, R3, 0x1, R5 ;  /* 0x0000000103039824 */ /* 0x000fe200078e0205 */
[----:B-1----:R-:W-:Y:S01]  /*13190*/  @!P1 LEA R6, P0, R2, R6, 0x2 ;  /* 0x0000000602069211 */ /* 0x002fe200078010ff */
[----:B------:R-:W-:-:S03]  /*131a0*/  IMAD.MOV.U32 R4, RZ, RZ, RZ ;  /* 0x000000ffff047224 */ /* 0x000fc600078e00ff */
[----:B------:R-:W-:Y:S02]  /*131b0*/  @!P1 LEA.HI.X R7, R2, R7, R3, 0x2, P0 ;  /* 0x0000000702079211 */ /* 0x000fe400000f1403 */
[----:B------:R-:W1:Y:S01]  /*131c0*/  @P2 LDC R2, c[0x0][0x434] ;  /* 0x00010d00ff022b82 */ /* 0x000e620000000800 */
[C---:B------:R-:W-:Y:S01]  /*131d0*/  ISETP.GE.AND P0, PT, R11.reuse, UR36, PT ;  /* 0x000000240b007c0c */ /* 0x040fe2000bf06270 */
[----:B------:R-:W-:Y:S01]  /*131e0*/  IMAD.IADD R11, R11, 0x1, R16 ;  /* 0x000000010b0b7824 */ /* 0x000fe200078e0210 */
[----:B------:R2:W5:Y:S02]  /*131f0*/  @!P1 LDG.E R4, desc[UR50][R6.64] ;  /* 0x0000003206049981 */ /* 0x000564000c1e1900 */
[----:B------:R-:W-:Y:S01]  /*13200*/  ISETP.GT.U32.OR P0, PT, R14, 0x9f, P0 ;  /* 0x0000009f0e00780c */ /* 0x000fe20000704470 */
[----:B------:R-:W-:Y:S02]  /*13210*/  IMAD.MOV R5, RZ, RZ, -R9 ;  /* 0x000000ffff057224 */ /* 0x000fe400078e0a09 */
[----:B------:R-:W4:Y:S01]  /*13220*/  @P2 LDC R3, c[0x0][0x438] ;  /* 0x00010e00ff032b82 */ /* 0x000f220000000800 */
[----:B------:R-:W-:-:S09]  /*13230*/  IMAD.MOV.U32 R12, RZ, RZ, R11 ;  /* 0x000000ffff0c7224 */ /* 0x000fd200078e000b */
[----:B--2---:R-:W2:Y:S01]  /*13240*/  @!P0 LDC.64 R6, c[0x0][0x428] ;  /* 0x00010a00ff068b82 */ /* 0x004ea20000000a00 */
[----:B-1----:R-:W-:-:S04]  /*13250*/  @P2 IMAD.HI.U32 R2, R11, R2, RZ ;  /* 0x000000020b022227 */ /* 0x002fc800078e00ff */
[----:B------:R-:W-:-:S03]  /*13260*/  IMAD R5, R19, R5, R8 ;  /* 0x0000000513057224 */ /* 0x000fc600078e0208 */
[----:B------:R-:W1:Y:S01]  /*13270*/  @!P0 LDC.64 R8, c[0x0][0x418] ;  /* 0x00010600ff088b82 */ /* 0x000e620000000a00 */
[----:B----4-:R-:W-:Y:S02]  /*13280*/  @P2 SHF.R.U32.HI R12, RZ, R3, R2 ;  /* 0x00000003ff0c2219 */ /* 0x010fe40000011602 */
[----:B------:R-:W-:Y:S02]  /*13290*/  SHF.R.U32.HI R2, RZ, 0x1, R17 ;  /* 0x00000001ff027819 */ /* 0x000fe40000011611 */
[----:B------:R-:W-:-:S04]  /*132a0*/  LOP3.LUT R3, R13, 0x180, RZ, 0xc0, !PT ;  /* 0x000001800d037812 */ /* 0x000fc800078ec0ff */
[----:B------:R-:W-:Y:S01]  /*132b0*/  LOP3.LUT R2, R3, 0x30, R2, 0xf8, !PT ;  /* 0x0000003003027812 */ /* 0x000fe200078ef802 */
[----:B------:R-:W-:-:S05]  /*132c0*/  IMAD.SHL.U32 R3, R17, 0x8, RZ ;  /* 0x0000000811037824 */ /* 0x000fca00078e00ff */
[----:B------:R-:W-:Y:S01]  /*132d0*/  LOP3.LUT R22, R2, 0x30, R3, 0x78, !PT ;  /* 0x0000003002167812 */ /* 0x000fe200078e7803 */
[----:B--2---:R-:W-:Y:S01]  /*132e0*/  @!P0 IMAD R2, R15, R6, RZ ;  /* 0x000000060f028224 */ /* 0x004fe200078e02ff */
[----:B------:R-:W-:-:S03]  /*132f0*/  @!P0 SHF.R.S32.HI R3, RZ, 0x1f, R12 ;  /* 0x0000001fff038819 */ /* 0x000fc6000001140c */
[----:B------:R-:W-:Y:S02]  /*13300*/  @!P0 IMAD R7, R20, R7, R2 ;  /* 0x0000000714078224 */ /* 0x000fe400078e0202 */
[----:B------:R-:W-:-:S04]  /*13310*/  @!P0 IMAD.MOV.U32 R2, RZ, RZ, R12 ;  /* 0x000000ffff028224 */ /* 0x000fc800078e000c */
[----:B------:R-:W-:-:S04]  /*13320*/  @!P0 IMAD.WIDE.U32 R2, R20, R6, R2 ;  /* 0x0000000614028225 */ /* 0x000fc800078e0002 */
[----:B------:R-:W-:Y:S01]  /*13330*/  @!P0 IMAD.IADD R7, R7, 0x1, R3 ;  /* 0x0000000107078824 */ /* 0x000fe200078e0203 */
[----:B-1----:R-:W-:Y:S01]  /*13340*/  @!P0 LEA R8, P1, R2, R8, 0x2 ;  /* 0x0000000802088211 */ /* 0x002fe200078210ff */
[----:B------:R-:W-:-:S03]  /*13350*/  IMAD.MOV.U32 R6, RZ, RZ, RZ ;  /* 0x000000ffff067224 */ /* 0x000fc600078e00ff */
[----:B------:R-:W-:-:S05]  /*13360*/  @!P0 LEA.HI.X R9, R2, R9, R7, 0x2, P1 ;  /* 0x0000000902098211 */ /* 0x000fca00008f1407 */
[----:B------:R1:W5:Y:S01]  /*13370*/  @!P0 LDG.E R6, desc[UR50][R8.64] ;  /* 0x0000003208068981 */ /* 0x000362000c1e1900 */
[----:B------:R-:W-:Y:S01]  /*13380*/  ISETP.GT.U32.AND P0, PT, R14, 0x9f, PT ;  /* 0x0000009f0e00780c */ /* 0x000fe20003f04070 */
[----:B-1----:R-:W-:-:S12]  /*13390*/  IMAD.U32 R8, RZ, RZ, UR4 ;  /* 0x00000004ff087e24 */ /* 0x002fd8000f8e00ff */
[----:B------:R-:W-:Y:S02]  /*133a0*/  @P0 LOP3.LUT R0, R0, 0x2, RZ, 0xfc, !PT ;  /* 0x0000000200000812 */ /* 0x000fe400078efcff */
[----:B------:R-:W-:Y:S01]  /*133b0*/  ISETP.NE.AND P0, PT, R8, 0x3, PT ;  /* 0x000000030800780c */ /* 0x000fe20003f05270 */
[----:B------:R-:W-:Y:S02]  /*133c0*/  IMAD.U32 R8, RZ, RZ, UR39 ;  /* 0x00000027ff087e24 */ /* 0x000fe4000f8e00ff */
[----:B------:R-:W-:-:S03]  /*133d0*/  IMAD.MOV R2, RZ, RZ, -R12 ;  /* 0x000000ffff027224 */ /* 0x000fc600078e0a0c */
[----:B------:R-:W-:Y:S01]  /*133e0*/  SHF.R.S32.HI R8, RZ, 0x1f, R8 ;  /* 0x0000001fff087819 */ /* 0x000fe20000011408 */
[----:B------:R-:W-:Y:S01]  /*133f0*/  IMAD R7, R19, R2, R11 ;  /* 0x0000000213077224 */ /* 0x000fe200078e020b */
[----:B------:R-:W-:Y:S01]  /*13400*/  LOP3.LUT R2, R10, 0x80, RZ, 0xc0, !PT ;  /* 0x000000800a027812 */ /* 0x000fe200078ec0ff */
[----:B------:R-:W-:Y:S02]  /*13410*/  IMAD.SHL.U32 R3, R18, 0x10, RZ ;  /* 0x0000001012037824 */ /* 0x000fe400078e00ff */
[----:B------:R3:W-:Y:S01]  /*13420*/  STL [R1+0x10], R8 ;  /* 0x0000100801007387 */ /* 0x0007e20000100800 */
[----:B------:R-:W-:Y:S01]  /*13430*/  IMAD.SHL.U32 R11, R17, 0x4, RZ ;  /* 0x00000004110b7824 */ /* 0x000fe200078e00ff */
[----:B------:R-:W-:Y:S02]  /*13440*/  LOP3.LUT R2, R2, 0x10, R17, 0xf8, !PT ;  /* 0x0000001002027812 */ /* 0x000fe400078ef811 */
[----:B------:R-:W-:Y:S02]  /*13450*/  LOP3.LUT R3, R3, 0x600, RZ, 0xc0, !PT ;  /* 0x0000060003037812 */ /* 0x000fe400078ec0ff */
[----:B------:R-:W-:-:S02]  /*13460*/  LOP3.LUT R2, R2, 0x10, R11, 0x78, !PT ;  /* 0x0000001002027812 */ /* 0x000fc400078e780b */
[--C-:B------:R-:W-:Y:S01]  /*13470*/  LOP3.LUT R11, R3, 0x60, R10.reuse, 0xf8, !PT ;  /* 0x00000060030b7812 */ /* 0x100fe200078ef80a */
[----:B------:R-:W-:Y:S01]  /*13480*/  IMAD.U32 R12, RZ, RZ, UR52 ;  /* 0x00000034ff0c7e24 */ /* 0x000fe2000f8e00ff */
[----:B------:R-:W-:Y:S02]  /*13490*/  LOP3.LUT R0, R0, 0xfffffffb, RZ, 0xc0, !PT ;  /* 0xfffffffb00007812 */ /* 0x000fe400078ec0ff */
[----:B------:R-:W-:Y:S01]  /*134a0*/  LOP3.LUT R11, R11, 0x100, R10, 0xf8, !PT ;  /* 0x000001000b0b7812 */ /* 0x000fe200078ef80a */
[----:B------:R-:W-:Y:S01]  /*134b0*/  VIADD R12, R12, 0xffffffff ;  /* 0xffffffff0c0c7836 */ /* 0x000fe20000000000 */
[----:B------:R-:W-:Y:S02]  /*134c0*/  LOP3.LUT R22, R22, 0x640, R13, 0xf8, !PT ;  /* 0x0000064016167812 */ /* 0x000fe400078ef80d */
[----:B------:R-:W-:Y:S01]  /*134d0*/  LOP3.LUT R19, R11, R2, RZ, 0xfc, !PT ;  /* 0x000000020b137212 */ /* 0x000fe200078efcff */
[----:B------:R-:W-:Y:S01]  /*134e0*/  IMAD.SHL.U32 R2, R17, 0x10, RZ ;  /* 0x0000001011027824 */ /* 0x000fe200078e00ff */
[----:B------:R-:W-:-:S02]  /*134f0*/  SHF.R.U32.HI R17, RZ, 0x3, R17 ;  /* 0x00000003ff117819 */ /* 0x000fc40000011611 */
[----:B------:R-:W-:Y:S01]  /*13500*/  @P0 LOP3.LUT R0, R0, 0x4, RZ, 0xfc, !PT ;  /* 0x0000000400000812 */ /* 0x000fe200078efcff */
[----:B---3--:R-:W-:Y:S06]  /*13510*/  @!P0 BRA `(.L_x_14473) ;  /* 0x0000000000048947 */ /* 0x008fec0003800000 */
[----:B------:R-:W-:Y:S01]  /*13520*/  BPT.TRAP 0x1 ;  /* 0x000000040000795c */ /* 0x000fe20000300000 */
.L_x_14473:
[----:B------:R-:W-:Y:S01]  /*13530*/  IMAD.MOV.U32 R8, RZ, RZ, 0x1 ;  /* 0x00000001ff087424 */ /* 0x000fe200078e00ff */
[----:B------:R-:W-:-:S04]  /*13540*/  SHF.R.S32.HI R21, RZ, 0x1f, R5 ;  /* 0x0000001fff157819 */ /* 0x000fc80000011405 */
[----:B------:R-:W-:-:S04]  /*13550*/  SHF.L.U32 R9, R8, 0x1f, RZ ;  /* 0x0000001f08097819 */ /* 0x000fc800000006ff */
[----:B------:R1:W2:Y:S02]  /*13560*/  SYNCS.PHASECHK.TRANS64.TRYWAIT P0, [UR46+0x12480], R9 ;  /* 0x01248009ff0075a7 */ /* 0x0002a4000800016e */
[C---:B-1----:R-:W-:Y:S02]  /*13570*/  IMAD.SHL.U32 R9, R17.reuse, 0x80, RZ ;  /* 0x0000008011097824 */ /* 0x042fe400078e00ff */
[----:B------:R-:W-:-:S03]  /*13580*/  IMAD.SHL.U32 R17, R17, 0x10, RZ ;  /* 0x0000001011117824 */ /* 0x000fc600078e00ff */
[----:B------:R-:W-:-:S04]  /*13590*/  LOP3.LUT R9, R9, 0x180, RZ, 0xc0, !PT ;  /* 0x0000018009097812 */ /* 0x000fc800078ec0ff */
[----:B------:R-:W-:Y:S02]  /*135a0*/  LOP3.LUT R8, R9, 0x30, R2, 0xf8, !PT ;  /* 0x0000003009087812 */ /* 0x000fe400078ef802 */
[----:B------:R-:W-:Y:S02]  /*135b0*/  LOP3.LUT R2, R2, 0x40, RZ, 0xc0, !PT ;  /* 0x0000004002027812 */ /* 0x000fe400078ec0ff */
[----:B------:R-:W-:-:S04]  /*135c0*/  LOP3.LUT R8, R8, 0x30, R17, 0x78, !PT ;  /* 0x0000003008087812 */ /* 0x000fc800078e7811 */
[----:B------:R-:W-:-:S05]  /*135d0*/  IADD3 R2, R8, R3, R2 ;  /* 0x0000000308027210 */ /* 0x000fca0007ffe002 */
[----:B------:R1:W-:Y:S02]  /*135e0*/  STL [R1+0x14], R2 ;  /* 0x0000140201007387 */ /* 0x0003e40000100800 */
[----:B-12---:R-:W-:Y:S05]  /*135f0*/  @!P0 BRA `(.L_x_14474) ;  /* 0x00000038006c8947 */ /* 0x006fea0003800000 */
.L_x_14525:
[----:B------:R-:W2:Y:S01]  /*13600*/  LDL R11, [R1+0x10] ;  /* 0x00001000010b7983 */ /* 0x000ea20000100800 */
[----:B------:R-:W-:Y:S01]  /*13610*/  ULDC.64 UR4, c[0x0][0x328] ;  /* 0x0000ca0000047ab9 */ /* 0x000fe20000000a00 */
[----:B-----5:R-:W-:Y:S01]  /*13620*/  SHF.R.S32.HI R24, RZ, 0x1f, R4 ;  /* 0x0000001fff187819 */ /* 0x020fe20000011404 */
[----:B------:R-:W-:Y:S01]  /*13630*/  IMAD R8, R21, UR4, RZ ;  /* 0x0000000415087c24 */ /* 0x000fe2000f8e02ff */
[----:B------:R-:W-:Y:S01]  /*13640*/  ULDC.64 UR6, c[0x0][0x338] ;  /* 0x0000ce0000067ab9 */ /* 0x000fe20000000a00 */
[C---:B-1----:R-:W-:Y:S01]  /*13650*/  IMAD.WIDE.U32 R2, R5.reuse, UR4, RZ ;  /* 0x0000000405027c25 */ /* 0x042fe2000f8e00ff */
[----:B0-----:R-:W-:Y:S01]  /*13660*/  SHF.R.S32.HI R20, RZ, 0x1f, R7 ;  /* 0x0000001fff147819 */ /* 0x001fe20000011407 */
        /* <DEDUP_REMOVED lines=20> */
[----:B0-----:R-:W-:Y:S02]  /*137b0*/  IMAD.SHL.U32 R14, R14, 0x10, RZ ;  /* 0x000000100e0e7824 */ /* 0x001fe400078e00ff */
[----:B------:R-:W-:-:S03]  /*137c0*/  IMAD.WIDE.U32 R2, R13, UR39, R2 ;  /* 0x000000270d027c25 */ /* 0x000fc6000f8e0002 */
[----:B------:R-:W-:-:S04]  /*137d0*/  LOP3.LUT R14, R14, 0x30, RZ, 0xc0, !PT ;  /* 0x000000300e0e7812 */ /* 0x000fc800078ec0ff */
[----:B-1----:R-:W-:Y:S02]  /*137e0*/  ISETP.GE.AND P2, PT, R14, R15, PT ;  /* 0x0000000f0e00720c */ /* 0x002fe40003f46270 */
        /* <DEDUP_REMOVED lines=48> */
[----:B0-----:R-:W-:-:S05]  /*13af0*/  IADD3 R2, P1, R12, R2, RZ ;  /* 0x000000020c027210 */ /* 0x001fca0007f3e0ff */
[----:B------:R-:W-:Y:S01]  /*13b00*/  IMAD.X R3, RZ, RZ, R10, P1 ;  /* 0x000000ffff037224 */ /* 0x000fe200008e060a */
[----:B------:R-:W-:-:S04]  /*13b10*/  ISETP.GE.AND P1, PT, R8, 0x61, PT ;  /* 0x000000610800780c */ /* 0x000fc80003f26270 */
[----:B------:R0:W-:Y:S01]  /*13b20*/  LDGSTS.E.BYPASS.LTC128B.128 [R11+0x6a00], desc[UR50][R2.64], !P0 ;  /* 0x06a00000020b7fae */ /* 0x0001e2000c101d72 */
[----:B------:R-:W-:-:S03]  /*13b30*/  ISETP.GE.AND P0, PT, R8, 0x41, PT ;  /* 0x000000410800780c */ /* 0x000fc60003f06270 */
[----:B0-----:R0:W1:Y:S10]  /*13b40*/  SHFL.IDX PT, R2, R18, RZ, 0x1c1f ;  /* 0x001c1fff12027589 */ /* 0x00107400000e0000 */
.L_x_14537:
[----:B------:R-:W2:Y:S01]  /*13b50*/  LDL R9, [R1] ;  /* 0x0000000001097983 */ /* 0x000ea20000100800 */
[----:B------:R-:W-:Y:S01]  /*13b60*/  ISETP.LT.OR P2, PT, R8, 0x81, P2 ;  /* 0x000000810800780c */ /* 0x000fe20001741670 */
[----:B------:R-:W3:Y:S02]  /*13b70*/  S2R R3, SR_TID.X ;  /* 0x0000000000037919 */ /* 0x000ee40000002100 */
[----:B---3--:R-:W-:-:S05]  /*13b80*/  IMAD.SHL.U32 R3, R3, 0x10, RZ ;  /* 0x0000001003037824 */ /* 0x008fca00078e00ff */
[----:B------:R-:W-:-:S04]  /*13b90*/  LOP3.LUT R3, R3, 0x30, RZ, 0xc0, !PT ;  /* 0x0000003003037812 */ /* 0x000fc800078ec0ff */
[----:B-1----:R-:W-:-:S05]  /*13ba0*/  IADD3 R2, P5, R3, R2, RZ ;  /* 0x0000000203027210 */ /* 0x002fca0007fbe0ff */
[----:B------:R-:W-:-:S05]  /*13bb0*/  IMAD.X R3, RZ, RZ, R17, P5 ;  /* 0x000000ffff037224 */ /* 0x000fca00028e0611 */
[----:B------:R-:W-:Y:S01]  /*13bc0*/  @!PT LDS RZ, [RZ] ;  /* 0x00000000fffff984 */ /* 0x000fe20000000800 */
[----:B------:R-:W-:Y:S01]  /*13bd0*/  @!PT LDS RZ, [RZ] ;  /* 0x00000000fffff984 */ /* 0x000fe20000000800 */
[----:B------:R-:W-:Y:S01]  /*13be0*/  @!PT LDS RZ, [RZ] ;  /* 0x00000000fffff984 */ /* 0x000fe20000000800 */
[----:B--2---:R1:W-:Y:S01]  /*13bf0*/  LDGSTS.E.BYPASS.LTC128B.128 [R9+0x7200], desc[UR50][R2.64], !P2 ;  /* 0x0720000002097fae */ /* 0x0043e2000d101d72 */
[----:B------:R-:W-:Y:S01]  /*13c00*/  NOP ;  /* 0x0000000000007918 */ /* 0x000fe20000000000 */
[----:B------:R-:W-:Y:S02]  /*13c10*/  SYNCS.ARRIVE.TRANS64.RED.A0T1 RZ, [UR46+0x12470], RZ ;  /* 0x012470ffffff79a7 */ /* 0x000fe4000820042e */
[----:B------:R-:W-:Y:S01]  /*13c20*/  ARRIVES.LDGSTSBAR.64.TRANSCNT [UR46+0x12470] ;  /* 0x01247000ff0079b0 */ /* 0x000fe20008000aae */
[----:B------:R-:W-:Y:S01]  /*13c30*/  NOP ;  /* 0x0000000000007918 */ /* 0x000fe20000000000 */
[----:B------:R-:W-:-:S06]  /*13c40*/  ULOP3.LUT UR4, UR40, 0x2, URZ, 0xfc, !UPT ;  /* 0x0000000228047892 */ /* 0x000fcc000f8efc3f */
[----:B-1----:R-:W-:-:S05]  /*13c50*/  IMAD.U32 R9, RZ, RZ, UR4 ;  /* 0x00000004ff097e24 */ /* 0x002fca000f8e00ff */
[----:B------:R-:W-:-:S13]  /*13c60*/  ISETP.NE.AND P6, PT, R9, 0x3, PT ;  /* 0x000000030900780c */ /* 0x000fda0003fc5270 */
[----:B------:R-:W-:Y:S05]  /*13c70*/  @!P6 BRA `(.L_x_14476) ;  /* 0x000000000004e947 */ /* 0x000fea0003800000 */
[----:B------:R-:W-:Y:S01]  /*13c80*/  BPT.TRAP 0x1 ;  /* 0x000000040000795c */ /* 0x000fe20000300000 */
.L_x_14476:
[----:B------:R-:W-:Y:S01]  /*13c90*/  SYNCS.ARRIVE.TRANS64.A1T0 RZ, [UR46+0x12470], RZ ;  /* 0x012470ffffff79a7 */ /* 0x000fe2000810002e */
[----:B------:R-:W-:Y:S05]  /*13ca0*/  @!P6 BRA `(.L_x_14477) ;  /* 0x000000000004e947 */ /* 0x000fea0003800000 */
[----:B------:R-:W-:Y:S01]  /*13cb0*/  BPT.TRAP 0x1 ;  /* 0x000000040000795c */ /* 0x000fe20000300000 */
.L_x_14477:
[----:B------:R-:W-:-:S05]  /*13cc0*/  IMAD.MOV.U32 R2, RZ, RZ, 0x1 ;  /* 0x00000001ff027424 */ /* 0x000fca00078e00ff */
[----:B------:R-:W-:-:S04]  /*13cd0*/  SHF.L.U32 R2, R2, 0x1f, RZ ;  /* 0x0000001f02027819 */ /* 0x000fc800000006ff */
[----:B------:R-:W1:Y:S02]  /*13ce0*/  SYNCS.PHASECHK.TRANS64.TRYWAIT P2, [UR46+0x12440], R2 ;  /* 0x01244002ff0075a7 */ /* 0x000e64000804016e */
[----:B-1----:R-:W-:Y:S05]  /*13cf0*/  @!P2 BRA `(.L_x_14478) ;  /* 0x00000038009ca947 */ /* 0x002fea0003800000 */
.L_x_14538:
[----:B------:R-:W2:Y:S01]  /*13d00*/  LDL R10, [R1+0x10] ;  /* 0x00001000010a7983 */ /* 0x000ea20000100800 */
[----:B------:R-:W-:Y:S01]  /*13d10*/  ULDC.64 UR4, c[0x0][0x300] ;  /* 0x0000c00000047ab9 */ /* 0x000fe20000000a00 */
[----:B------:R-:W-:Y:S01]  /*13d20*/  ULDC.64 UR8, c[0x0][0x310] ;  /* 0x0000c40000087ab9 */ /* 0x000fe20000000a00 */
[----:B------:R-:W-:Y:S01]  /*13d30*/  IMAD R8, R21, UR4, RZ ;  /* 0x0000000415087c24 */ /* 0x000fe2000f8e02ff */
[----:B0-----:R0:W5:Y:S01]  /*13d40*/  LDL R18, [R1] ;  /* 0x0000000001127983 */ /* 0x0011620000100800 */
[C---:B-1----:R-:W-:Y:S01]  /*13d50*/  IMAD.WIDE.U32 R2, R5.reuse, UR4, RZ ;  /* 0x0000000405027c25 */ /* 0x042fe2000f8e00ff */
[----:B------:R-:W1:Y:S03]  /*13d60*/  LDC R9, c[0x0][0x2f4] ;  /* 0x0000bd00ff097b82 */ /* 0x000e660000000800 */
[----:B------:R-:W-:Y:S02]  /*13d70*/  IMAD R8, R5, UR5, R8 ;  /* 0x0000000505087c24 */ /* 0x000fe4000f8e0208 */
[----:B------:R-:W-:-:S02]  /*13d80*/  IMAD R20, R20, UR4, RZ ;  /* 0x0000000414147c24 */ /* 0x000fc4000f8e02ff */
[----:B------:R-:W-:Y:S02]  /*13d90*/  IMAD.IADD R3, R3, 0x1, R8 ;  /* 0x0000000103037824 */ /* 0x000fe400078e0208 */
[----:B------:R-:W-:Y:S02]  /*13da0*/  IMAD R8, R24, UR8, RZ ;  /* 0x0000000818087c24 */ /* 0x000fe4000f8e02ff */
[----:B------:R-:W3:Y:S01]  /*13db0*/  S2R R24, SR_TID.X ;  /* 0x0000000000187919 */ /* 0x000ee20000002100 */
[----:B------:R-:W-:Y:S02]  /*13dc0*/  IMAD R20, R7, UR5, R20 ;  /* 0x0000000507147c24 */ /* 0x000fe4000f8e0214 */
[C---:B------:R-:W-:Y:S02]  /*13dd0*/  IMAD R8, R4.reuse, UR9, R8 ;  /* 0x0000000904087c24 */ /* 0x040fe4000f8e0208 */
[----:B------:R-:W-:-:S04]  /*13de0*/  IMAD.WIDE.U32 R4, R4, UR8, R2 ;  /* 0x0000000804047c25 */ /* 0x000fc8000f8e0002 */
[----:B------:R-:W-:Y:S01]  /*13df0*/  IMAD.WIDE.U32 R2, R7, UR4, RZ ;  /* 0x0000000407027c25 */ /* 0x000fe2000f8e00ff */
[----:B------:R-:W-:-:S03]  /*13e00*/  ULDC.64 UR4, c[0x0][0x308] ;  /* 0x0000c20000047ab9 */ /* 0x000fc60000000a00 */
[----:B------:R-:W-:Y:S02]  /*13e10*/  IMAD.IADD R3, R3, 0x1, R20 ;  /* 0x0000000103037824 */ /* 0x000fe400078e0214 */
[----:B------:R-:W-:Y:S02]  /*13e20*/  IMAD R25, R25, UR8, RZ ;  /* 0x0000000819197c24 */ /* 0x000fe4000f8e02ff */
[----:B------:R-:W-:Y:S02]  /*13e30*/  IMAD.IADD R5, R5, 0x1, R8 ;  /* 0x0000000105057824 */ /* 0x000fe400078e0208 */
[----:B------:R-:W-:Y:S02]  /*13e40*/  IMAD.U32 R8, RZ, RZ, UR4 ;  /* 0x00000004ff087e24 */ /* 0x000fe4000f8e00ff */
[----:B------:R-:W-:-:S04]  /*13e50*/  IMAD.WIDE.U32 R2, R6, UR8, R2 ;  /* 0x0000000806027c25 */ /* 0x000fc8000f8e0002 */
[----:B------:R-:W-:Y:S02]  /*13e60*/  IMAD R25, R6, UR9, R25 ;  /* 0x0000000906197c24 */ /* 0x000fe4000f8e0219 */
[----:B------:R-:W-:-:S04]  /*13e70*/  IMAD.WIDE.U32 R4, R8, UR39, R4 ;  /* 0x0000002708047c25 */ /* 0x000fc8000f8e0004 */
[----:B------:R-:W-:Y:S02]  /*13e80*/  IMAD.IADD R3, R3, 0x1, R25 ;  /* 0x0000000103037824 */ /* 0x000fe400078e0219 */
[----:B---3--:R-:W-:Y:S02]  /*13e90*/  IMAD.SHL.U32 R24, R24, 0x10, RZ ;  /* 0x0000001018187824 */ /* 0x008fe400078e00ff */
[----:B------:R-:W-:-:S03]  /*13ea0*/  IMAD.WIDE.U32 R2, R8, UR39, R2 ;  /* 0x0000002708027c25 */ /* 0x000fc6000f8e0002 */
[----:B------:R-:W-:-:S04]  /*13eb0*/  LOP3.LUT R24, R24, 0x30, RZ, 0xc0, !PT ;  /* 0x0000003018187812 */ /* 0x000fc800078ec0ff */
[----:B-1----:R-:W-:Y:S02]  /*13ec0*/  ISETP.GE.AND P5, PT, R24, R9, PT ;  /* 0x000000091800720c */ /* 0x002fe40003fa6270 */
[----:B------:R-:W-:-:S11]  /*13ed0*/  LOP3.LUT R0, R0, 0xfffffffe, RZ, 0xc0, !PT ;  /* 0xfffffffe00007812 */ /* 0x000fd600078ec0ff */
[----:B------:R-:W-:Y:S02]  /*13ee0*/  @P5 LOP3.LUT R0, R0, 0x1, RZ, 0xfc, !PT ;  /* 0x0000000100005812 */ /* 0x000fe400078efcff */
[----:B--2---:R-:W-:-:S13]  /*13ef0*/  R2UR UR6, R10 ;  /* 0x000000000a0672ca */ /* 0x004fda00000e0000 */
        /* <DEDUP_REMOVED lines=9> */
[----:B0-----:R-:W-:Y:S05]  /*13f90*/  BRA.DIV UR4, `(.L_x_14479) ;  /* 0x0000003a04107947 */ /* 0x001fea000b800000 */
[----:B------:R-:W0:Y:S04]  /*13fa0*/  SHFL.IDX PT, R14, R4, RZ, 0x1c1f ;  /* 0x001c1fff040e7589 */ /* 0x000e2800000e0000 */
[----:B------:R-:W1:Y:S04]  /*13fb0*/  SHFL.IDX PT, R2, R5, RZ, 0x1c1f ;  /* 0x001c1fff05027589 */ /* 0x000e6800000e0000 */
[----:B------:R-:W-:Y:S01]  /*13fc0*/  SHFL.IDX PT, R7, R7, RZ, 0x1c1f ;  /* 0x001c1fff07077589 */ /* 0x000fe200000e0000 */
[----:B0-----:R-:W-:-:S05]  /*13fd0*/  @P4 IADD3 R14, P2, R24, R14, RZ ;  /* 0x0000000e180e4210 */ /* 0x001fca0007f5e0ff */
[----:B-1----:R-:W-:Y:S02]  /*13fe0*/  @P4 IMAD.X R3, RZ, RZ, R2, P2 ;  /* 0x000000ffff034224 */ /* 0x002fe400010e0602 */
[----:B------:R-:W-:Y:S02]  /*13ff0*/  @P4 IMAD.MOV.U32 R2, RZ, RZ, R14 ;  /* 0x000000ffff024224 */ /* 0x000fe400078e000e */
[----:B------:R-:W0:Y:S04]  /*14000*/  SHFL.IDX PT, R14, R4, 0x1, 0x1c1f ;  /* 0x003c1f00040e7f89 */ /* 0x000e2800000e0000 */
[----:B-----5:R1:W-:Y:S04]  /*14010*/  @P4 LDGSTS.E.BYPASS.LTC128B.128 [R18+0xd200], desc[UR50][R2.64], !P5 ;  /* 0x0d20000002124fae */ /* 0x0203e8000e901d72 */
[----:B-1----:R-:W1:Y:S01]  /*14020*/  SHFL.IDX PT, R2, R5, 0x1, 0x1c1f ;  /* 0x003c1f0005027f89 */ /* 0x002e6200000e0000 */
[----:B0-----:R-:W-:-:S05]  /*14030*/  @P3 IADD3 R14, P2, R24, R14, RZ ;  /* 0x0000000e180e3210 */ /* 0x001fca0007f5e0ff */
[----:B-1----:R-:W-:Y:S02]  /*14040*/  @P3 IMAD.X R3, RZ, RZ, R2, P2 ;  /* 0x000000ffff033224 */ /* 0x002fe400010e0602 */
[----:B------:R-:W-:Y:S02]  /*14050*/  @P3 IMAD.MOV.U32 R2, RZ, RZ, R14 ;  /* 0x000000ffff023224 */ /* 0x000fe400078e000e */
[----:B------:R-:W0:Y:S04]  /*14060*/  SHFL.IDX PT, R14, R4, 0x2, 0x1c1f ;  /* 0x005c1f00040e7f89 */ /* 0x000e2800000e0000 */
[----:B------:R1:W-:Y:S04]  /*14070*/  @P3 LDGSTS.E.BYPASS.LTC128B.128 [R18+0xda00], desc[UR50][R2.64], !P5 ;  /* 0x0da0000002123fae */ /* 0x0003e8000e901d72 */
[----:B------:R-:W-:Y:S04]  /*14080*/  SHFL.IDX PT, R4, R4, 0x3, 0x1c1f ;  /* 0x007c1f0004047f89 */ /* 0x000fe800000e0000 */
[----:B-1----:R-:W1:Y:S04]  /*14090*/  SHFL.IDX PT, R2, R5, 0x2, 0x1c1f ;  /* 0x005c1f0005027f89 */ /* 0x002e6800000e0000 */
[----:B------:R-:W2:Y:S01]  /*140a0*/  SHFL.IDX PT, R5, R5, 0x3, 0x1c1f ;  /* 0x007c1f0005057f89 */ /* 0x000ea200000e0000 */
[----:B0-----:R-:W-:-:S03]  /*140b0*/  @P0 IADD3 R3, P2, R24, R14, RZ ;  /* 0x0000000e18030210 */ /* 0x001fc60007f5e0ff */
[----:B------:R0:W3:Y:S02]  /*140c0*/  SHFL.IDX PT, R14, R6, RZ, 0x1c1f ;  /* 0x001c1fff060e7589 */ /* 0x0000e400000e0000 */
[----:B-1----:R-:W-:-:S05]  /*140d0*/  @P0 IMAD.X R2, RZ, RZ, R2, P2 ;  /* 0x000000ffff020224 */ /* 0x002fca00010e0602 */
[----:B------:R-:W-:-:S04]  /*140e0*/  @P0 LOP3.LUT R3, R3, R2, RZ, 0x3c, !PT ;  /* 0x0000000203030212 */ /* 0x000fc800078e3cff */
[----:B------:R-:W-:-:S04]  /*140f0*/  @P0 LOP3.LUT R2, R3, R2, RZ, 0x3c, !PT ;  /* 0x0000000203020212 */ /* 0x000fc800078e3cff */
[----:B------:R-:W-:-:S05]  /*14100*/  @P0 LOP3.LUT R3, R3, R2, RZ, 0x3c, !PT ;  /* 0x0000000203030212 */ /* 0x000fca00078e3cff */
[----:B------:R1:W-:Y:S01]  /*14110*/  @P0 LDGSTS.E.BYPASS.LTC128B.128 [R18+0xe200], desc[UR50][R2.64], !P5 ;  /* 0x0e20000002120fae */ /* 0x0003e2000e901d72 */
[----:B------:R-:W-:-:S05]  /*14120*/  @P1 IADD3 R8, P0, R24, R4, RZ ;  /* 0x0000000418081210 */ /* 0x000fca0007f1e0ff */
[----:B--2---:R-:W-:Y:S02]  /*14130*/  @P1 IMAD.X R9, RZ, RZ, R5, P0 ;  /* 0x000000ffff091224 */ /* 0x004fe400000e0605 */
[----:B-1----:R-:W-:Y:S02]  /*14140*/  @P1 IMAD.MOV.U32 R2, RZ, RZ, R8 ;  /* 0x000000ffff021224 */ /* 0x002fe400078e0008 */
[----:B------:R-:W-:-:S05]  /*14150*/  @P1 IMAD.MOV.U32 R3, RZ, RZ, R9 ;  /* 0x000000ffff031224 */ /* 0x000fca00078e0009 */
[----:B---3--:R0:W-:Y:S02]  /*14160*/  @P1 LDGSTS.E.BYPASS.LTC128B.128 [R18+0xea00], desc[UR50][R2.64], !P5 ;  /* 0x0ea0000002121fae */ /* 0x0081e4000e901d72 */
.L_x_14550:
[----:B------:R-:W-:Y:S01]  /*14170*/  LOP3.LUT P0, RZ, R0, 0x10, RZ, 0xc0, !PT ;  /* 0x0000001000ff7812 */ /* 0x000fe2000780c0ff */
[----:B------:R-:W-:-:S12]  /*14180*/  BSSY B0, `(.L_x_14480) ;  /* 0x0000008000007945 */ /* 0x000fd80003800000 */
[----:B------:R-:W-:Y:S05]  /*14190*/  @!P0 BRA `(.L_x_14481) ;  /* 0x0000000000188947 */ /* 0x000fea0003800000 */
[----:B0-----:R-:W-:-:S05]  /*141a0*/  IADD3 R2, P0, R24, R14, RZ ;  /* 0x0000000e18027210 */ /* 0x001fca0007f1e0ff */
[----:B------:R-:W-:-:S05]  /*141b0*/  IMAD.X R3, RZ, RZ, R7, P0 ;  /* 0x000000ffff037224 */ /* 0x000fca00000e0607 */
[----:B------:R-:W-:Y:S01]  /*141c0*/  @!PT LDS RZ, [RZ] ;  /* 0x00000000fffff984 */ /* 0x000fe20000000800 */
[----:B------:R-:W-:Y:S01]  /*141d0*/  @!PT LDS RZ, [RZ] ;  /* 0x00000000fffff984 */ /* 0x000fe20000000800 */
[----:B------:R-:W-:Y:S01]  /*141e0*/  @!PT LDS RZ, [RZ] ;  /* 0x00000000fffff984 */ /* 0x000fe20000000800 */
[----:B------:R1:W-:Y:S03]  /*141f0*/  LDGSTS.E.BYPASS.LTC128B.128 [R18+0xf200], desc[UR50][R2.64], !P5 ;  /* 0x0f20000002127fae */ /* 0x0003e6000e901d72 */
.L_x_14481:
[----:B------:R-:W-:Y:S05]  /*14200*/  BSYNC B0 ;  /* 0x0000000000007941 */ /* 0x000fea0003800000 */
.L_x_14480:
[----:B------:R-:W-:Y:S01]  /*14210*/  NOP ;  /* 0x0000000000007918 */ /* 0x000fe20000000000 */
[----:B------:R-:W-:Y:S01]  /*14220*/  SYNCS.ARRIVE.TRANS64.RED.A0T1 RZ, [UR46+0x12430], RZ ;  /* 0x012430ffffff79a7 */ /* 0x000fe2000820042e */
[----:B------:R-:W-:Y:S01]  /*14230*/  ARRIVES.LDGSTSBAR.64.TRANSCNT [UR46+0x12430] ;  /* 0x01243000ff0079b0 */ /* 0x000fe20008000aae */
[----:B------:R-:W-:Y:S01]  /*14240*/  NOP ;  /* 0x0000000000007918 */ /* 0x000fe20000000000 */
[----:B------:R-:W-:-:S06]  /*14250*/  ULOP3.LUT UR4, UR40, 0x2, URZ, 0xfc, !UPT ;  /* 0x0000000228047892 */ /* 0x000fcc000f8efc3f */
[----:B01----:R-:W-:-:S05]  /*14260*/  IMAD.U32 R2, RZ, RZ, UR4 ;  /* 0x00000004ff027e24 */ /* 0x003fca000f8e00ff */
[----:B------:R-:W-:-:S13]  /*14270*/  ISETP.NE.AND P0, PT, R2, 0x3, PT ;  /* 0x000000030200780c */ /* 0x000fda0003f05270 */
[----:B------:R-:W-:Y:S05]  /*14280*/  @!P0 BRA `(.L_x_14482) ;  /* 0x0000000000048947 */ /* 0x000fea0003800000 */
[----:B------:R-:W-:Y:S01]  /*14290*/  BPT.TRAP 0x1 ;  /* 0x000000040000795c */ /* 0x000fe20000300000 */
.L_x_14482:
        /* <DEDUP_REMOVED lines=30> */
.L_x_14483:
[----:B------:R-:W-:Y:S01]  /*14480*/  UISETP.NE.AND UP0, UPT, UR48, URZ, UPT ;  /* 0x0000003f3000728c */ /* 0x000fe2000bf05270 */
[----:B------:R-:W-:Y:S01]  /*14490*/  IMAD.U32 R4, RZ, RZ, UR36 ;  /* 0x00000024ff047e24 */ /* 0x000fe2000f8e00ff */
[----:B------:R-:W0:Y:S01]  /*144a0*/  LDC R7, c[0x0][0x448] ;  /* 0x00011200ff077b82 */ /* 0x000e220000000800 */
[----:B------:R-:W-:Y:S01]  /*144b0*/  VIADD R26, R26, UR41 ;  /* 0x000000291a1a7c36 */ /* 0x000fe20008000000 */
[----:B------:R-:W-:Y:S01]  /*144c0*/  ULDC.64 UR6, c[0x0][0x2c8] ;  /* 0x0000b20000067ab9 */ /* 0x000fe20000000a00 */
[----:B------:R-:W-:Y:S01]  /*144d0*/  IMAD.MOV.U32 R2, RZ, RZ, R4 ;  /* 0x000000ffff027224 */ /* 0x000fe200078e0004 */
[----:B------:R-:W-:Y:S01]  /*144e0*/  PLOP3.LUT P0, PT, PT, PT, UP0, 0x80, 0x0 ;  /* 0x000000000000781c */ /* 0x000fe20003f0f008 */
[----:B------:R-:W-:Y:S01]  /*144f0*/  IMAD.MOV.U32 R0, RZ, RZ, R26 ;  /* 0x000000ffff007224 */ /* 0x000fe200078e001a */
[----:B------:R-:W-:Y:S01]  /*14500*/  PLOP3.LUT P1, PT, PT, PT, UP0, 0x80, 0x0 ;  /* 0x000000000000781c */ /* 0x000fe20003f2f008 */
[----:B------:R-:W-:Y:S02]  /*14510*/  IMAD.U32 R3, RZ, RZ, UR47 ;  /* 0x0000002fff037e24 */ /* 0x000fe4000f8e00ff */
[----:B------:R-:W-:Y:S01]  /*14520*/  @UP0 ULDC UR4, c[0x0][0x44c] ;  /* 0x0001130000040ab9 */ /* 0x000fe20000000800 */
[----:B------:R-:W-:Y:S01]  /*14530*/  IMAD.U32 R5, RZ, RZ, UR37 ;  /* 0x00000025ff057e24 */ /* 0x000fe2000f8e00ff */
[----:B------:R-:W-:-:S06]  /*14540*/  @UP0 ULDC UR8, c[0x0][0x44c] ;  /* 0x0001130000080ab9 */ /* 0x000fcc0000000800 */
[----:B------:R-:W-:Y:S01]  /*14550*/  @P0 IMAD.HI.U32 R4, R26, UR4, RZ ;  /* 0x000000041a040c27 */ /* 0x000fe2000f8e00ff */
[----:B------:R-:W-:Y:S01]  /*14560*/  @UP0 ULDC UR4, c[0x0][0x450] ;  /* 0x0001140000040ab9 */ /* 0x000fe20000000800 */
[----:B------:R-:W-:-:S03]  /*14570*/  PLOP3.LUT P0, PT, PT, PT, UP0, 0x80, 0x0 ;  /* 0x000000000000781c */ /* 0x000fc60003f0f008 */
[----:B------:R-:W-:Y:S01]  /*14580*/  @P1 SHF.R.U32.HI R0, RZ, UR4, R4 ;  /* 0x00000004ff001c19 */ /* 0x000fe20008011604 */
[----:B------:R-:W-:Y:S01]  /*14590*/  ULDC.64 UR4, c[0x0][0x2e0] ;  /* 0x0000b80000047ab9 */ /* 0x000fe20000000a00 */
[----:B------:R-:W-:Y:S01]  /*145a0*/  PLOP3.LUT P1, PT, PT, PT, UP0, 0x80, 0x0 ;  /* 0x000000000000781c */ /* 0x000fe20003f2f008 */
[----:B------:R-:W-:Y:S02]  /*145b0*/  IMAD R4, R17, UR4, RZ ;  /* 0x0000000411047c24 */ /* 0x000fe4000f8e02ff */
[----:B------:R-:W-:-:S04]  /*145c0*/  IMAD.WIDE.U32 R2, R29, UR4, R2 ;  /* 0x000000041d027c25 */ /* 0x000fc8000f8e0002 */
[----:B------:R-:W-:Y:S01]  /*145d0*/  IMAD R5, R29, UR5, R4 ;  /* 0x000000051d057c24 */ /* 0x000fe2000f8e0204 */
[--C-:B------:R-:W-:Y:S01]  /*145e0*/  SHF.R.S32.HI R4, RZ, 0x1f, R0.reuse ;  /* 0x0000001fff047819 */ /* 0x100fe20000011400 */
[----:B------:R-:W-:Y:S01]  /*145f0*/  IMAD.MOV R9, RZ, RZ, -R0 ;  /* 0x000000ffff097224 */ /* 0x000fe200078e0a00 */
[----:B------:R-:W-:Y:S01]  /*14600*/  ULDC.64 UR4, c[0x0][0x2d0] ;  /* 0x0000b40000047ab9 */ /* 0x000fe20000000a00 */
[----:B------:R-:W-:Y:S02]  /*14610*/  IMAD.IADD R3, R3, 0x1, R5 ;  /* 0x0000000103037824 */ /* 0x000fe400078e0205 */
[----:B------:R-:W-:Y:S02]  /*14620*/  IMAD R5, R4, UR4, RZ ;  /* 0x0000000404057c24 */ /* 0x000fe4000f8e02ff */
[----:B0-----:R-:W-:Y:S02]  /*14630*/  IMAD R9, R7, R9, R26 ;  /* 0x0000000907097224 */ /* 0x001fe400078e021a */
[----:B------:R-:W-:-:S02]  /*14640*/  IMAD R11, R0, UR5, R5 ;  /* 0x00000005000b7c24 */ /* 0x000fc4000f8e0205 */
[----:B------:R-:W-:Y:S01]  /*14650*/  IMAD.WIDE.U32 R4, R0, UR4, R2 ;  /* 0x0000000400047c25 */ /* 0x000fe2000f8e0002 */
[----:B------:R-:W-:-:S03]  /*14660*/  SHF.R.S32.HI R0, RZ, 0x1f, R9 ;  /* 0x0000001fff007819 */ /* 0x000fc60000011409 */
[----:B------:R-:W-:Y:S02]  /*14670*/  VIADD R26, R26, 0x80 ;  /* 0x000000801a1a7836 */ /* 0x000fe40000000000 */
[----:B------:R-:W-:Y:S02]  /*14680*/  IMAD R0, R0, UR6, RZ ;  /* 0x0000000600007c24 */ /* 0x000fe4000f8e02ff */
[----:B------:R-:W-:Y:S02]  /*14690*/  IMAD.IADD R5, R5, 0x1, R11 ;  /* 0x0000000105057824 */ /* 0x000fe400078e020b */
[----:B------:R-:W-:Y:S02]  /*146a0*/  IMAD R6, R9, UR7, R0 ;  /* 0x0000000709067c24 */ /* 0x000fe4000f8e0200 */
[----:B------:R-:W-:Y:S01]  /*146b0*/  @P0 IMAD.HI.U32 R0, R26, UR8, RZ ;  /* 0x000000081a000c27 */ /* 0x000fe2000f8e00ff */
[----:B------:R-:W-:-:S03]  /*146c0*/  @UP0 ULDC UR8, c[0x0][0x450] ;  /* 0x0001140000080ab9 */ /* 0x000fc60000000800 */
[----:B------:R-:W-:-:S04]  /*146d0*/  IMAD.WIDE.U32 R4, R9, UR6, R4 ;  /* 0x0000000609047c25 */ /* 0x000fc8000f8e0004 */
[----:B------:R-:W-:Y:S01]  /*146e0*/  IMAD.MOV.U32 R8, RZ, RZ, R26 ;  /* 0x000000ffff087224 */ /* 0x000fe200078e001a */
[----:B------:R-:W-:Y:S01]  /*146f0*/  @P1 SHF.R.U32.HI R8, RZ, UR8, R0 ;  /* 0x00000008ff081c19 */ /* 0x000fe20008011600 */
[----:B------:R-:W-:Y:S02]  /*14700*/  ULDC.64 UR8, c[0x0][0x280] ;  /* 0x0000a00000087ab9 */ /* 0x000fe40000000a00 */
[----:B------:R-:W-:Y:S02]  /*14710*/  IADD3 R0, P0, R4, UR8, RZ ;  /* 0x0000000804007c10 */ /* 0x000fe4000ff1e0ff */
[----:B------:R-:W-:Y:S02]  /*14720*/  IMAD.WIDE.U32 R2, R8, UR4, R2 ;  /* 0x0000000408027c25 */ /* 0x000fe4000f8e0002 */
[----:B------:R-:W-:Y:S02]  /*14730*/  IADD3.X R4, R5, UR9, R6, P0, !PT ;  /* 0x0000000905047c10 */ /* 0x000fe400087fe406 */
[----:B------:R-:W-:-:S05]  /*14740*/  SHF.R.S32.HI R5, RZ, 0x1f, R8 ;  /* 0x0000001fff057819 */ /* 0x000fca0000011408 */
[----:B------:R-:W-:Y:S01]  /*14750*/  IMAD R5, R5, UR4, RZ ;  /* 0x0000000405057c24 */ /* 0x000fe2000f8e02ff */
[----:B------:R-:W-:-:S03]  /*14760*/  ULDC UR4, c[0x0][0x2b8] ;  /* 0x0000ae0000047ab9 */ /* 0x000fc60000000800 */
[----:B------:R-:W-:Y:S02]  /*14770*/  IMAD R9, R8, UR5, R5 ;  /* 0x0000000508097c24 */ /* 0x000fe4000f8e0205 */
[----:B------:R-:W-:Y:S02]  /*14780*/  IMAD.MOV R5, RZ, RZ, -R8 ;  /* 0x000000ffff057224 */ /* 0x000fe400078e0a08 */
[----:B------:R-:W-:Y:S02]  /*14790*/  IMAD.IADD R3, R3, 0x1, R9 ;  /* 0x0000000103037824 */ /* 0x000fe400078e0209 */
[----:B------:R-:W-:-:S04]  /*147a0*/  IMAD R5, R7, R5, R26 ;  /* 0x0000000507057224 */ /* 0x000fc800078e021a */
[----:B------:R-:W-:Y:S01]  /*147b0*/  IMAD.WIDE.U32 R2, R5, UR6, R2 ;  /* 0x0000000605027c25 */ /* 0x000fe2000f8e0002 */
[----:B------:R-:W-:-:S05]  /*147c0*/  SHF.R.S32.HI R6, RZ, 0x1f, R5 ;  /* 0x0000001fff067819 */ /* 0x000fca0000011405 */
[----:B------:R-:W-:-:S04]  /*147d0*/  IMAD R6, R6, UR6, RZ ;  /* 0x0000000606067c24 */ /* 0x000fc8000f8e02ff */
[----:B------:R-:W-:Y:S01]  /*147e0*/  IMAD R9, R5, UR7, R6 ;  /* 0x0000000705097c24 */ /* 0x000fe2000f8e0206 */
[----:B------:R-:W-:-:S04]  /*147f0*/  IADD3 R5, P0, R2, UR8, RZ ;  /* 0x0000000802057c10 */ /* 0x000fc8000ff1e0ff */
        /* <DEDUP_REMOVED lines=26> */
[----:B------:R-:W-:-:S04]  /*149a0*/  VIADD R3, R6, 0x40 ;  /* 0x0000004006037836 */ /* 0x000fc80000000000 */
[----:B---3--:R-:W-:Y:S01]  /*149b0*/  @!P1 IMAD.X R9, RZ, RZ, R9, P2 ;  /* 0x000000ffff099224 */ /* 0x008fe200010e0609 */
[----:B------:R-:W-:-:S03]  /*149c0*/  ISETP.GE.AND P2, PT, R3, R7, PT ;  /* 0x000000070300720c */ /* 0x000fc60003f46270 */
[----:B------:R-:W-:-:S05]  /*149d0*/  @!P1 IMAD.MOV.U32 R3, RZ, RZ, R9 ;  /* 0x000000ffff039224 */ /* 0x000fca00078e0009 */
[----:B------:R4:W-:Y:S05]  /*149e0*/  @!P1 LDGSTS.E.BYPASS.LTC128B.128 [R18+0xaa00], desc[UR50][R2.64], !P0 ;  /* 0x0aa0000002129fae */ /* 0x0009ea000c101d72 */
[----:B----4-:R-:W-:Y:S01]  /*149f0*/  @!P2 IADD3 R2, P1, R24, R12, RZ ;  /* 0x0000000c1802a210 */ /* 0x010fe20007f3e0ff */
[----:B------:R-:W-:-:S04]  /*14a00*/  VIADD R12, R6, 0x60 ;  /* 0x00000060060c7836 */ /* 0x000fc80000000000 */
[----:B0-----:R-:W-:Y:S01]  /*14a10*/  @!P2 IMAD.X R3, RZ, RZ, R10, P1 ;  /* 0x000000ffff03a224 */ /* 0x001fe200008e060a */
[----:B------:R-:W-:-:S04]  /*14a20*/  ISETP.GE.AND P1, PT, R12, R7, PT ;  /* 0x000000070c00720c */ /* 0x000fc80003f26270 */
[----:B------:R0:W-:Y:S09]  /*14a30*/  @!P2 LDGSTS.E.BYPASS.LTC128B.128 [R18+0xb200], desc[UR50][R2.64], !P0 ;  /* 0x0b2000000212afae */ /* 0x0001f2000c101d72 */
[----:B------:R-:W-:Y:S01]  /*14a40*/  @!P1 IADD3 R9, P2, R24, R0, RZ ;  /* 0x0000000018099210 */ /* 0x000fe20007f5e0ff */
[----:B------:R-:W-:Y:S01]  /*14a50*/  VIADD R0, R6, 0x80 ;  /* 0x0000008006007836 */ /* 0x000fe20000000000 */
[----:B0-----:R-:W0:Y:S03]  /*14a60*/  SHFL.IDX PT, R2, R8, RZ, 0x1c1f ;  /* 0x001c1fff08027589 */ /* 0x001e2600000e0000 */
        /* <DEDUP_REMOVED lines=8> */
[----:B0-----:R-:W-:Y:S02]  /*14af0*/  @!P2 IMAD.MOV.U32 R2, RZ, RZ, R0 ;  /* 0x000000ffff02a224 */ /* 0x001fe400078e0000 */
[----:B------:R-:W-:-:S05]  /*14b00*/  @!P2 IMAD.MOV.U32 R3, RZ, RZ, R17 ;  /* 0x000000ffff03a224 */ /* 0x000fca00078e0011 */
[----:B-1-3--:R2:W-:Y:S02]  /*14b10*/  @!P2 LDGSTS.E.BYPASS.LTC128B.128 [R18+0xc200], desc[UR50][R2.64], !P0 ;  /* 0x0c2000000212afae */ /* 0x00a5e4000c101d72 */
.L_x_14563:
[----:B------:R-:W-:Y:S02]  /*14b20*/  VIADD R6, R6, 0xa0 ;  /* 0x000000a006067836 */ /* 0x000fe40000000000 */
[----:B------:R-:W-:-:S03]  /*14b30*/  IMAD.MOV.U32 R0, RZ, RZ, 0x1 ;  /* 0x00000001ff007424 */ /* 0x000fc600078e00ff */
        /* <DEDUP_REMOVED lines=15> */
.L_x_14564:
        /* <DEDUP_REMOVED lines=8> */
[----:B------:R-:W-:Y:S01]  /*14cb0*/  LOP3.LUT R5, RZ, UR42, RZ, 0x33, !PT ;  /* 0x0000002aff057c12 */ /* 0x000fe2000f8e33ff */
[----:B------:R-:W-:Y:S01]  /*14cc0*/  UIMAD UR4, UR4, UR38, URZ ;  /* 0x00000026040472a4 */ /* 0x000fe2000f8e023f */
[----:B------:R-:W-:-:S05]  /*14cd0*/  IMAD.MOV.U32 R21, RZ, RZ, RZ ;  /* 0x000000ffff157224 */ /* 0x000fca00078e00ff */
[----:B0-----:R-:W-:-:S04]  /*14ce0*/  LOP3.LUT R0, RZ, UR4, RZ, 0x33, !PT ;  /* 0x00000004ff007c12 */ /* 0x001fc8000f8e33ff */
[----:B------:R-:W-:-:S04]  /*14cf0*/  VIADDMNMX R0, R0, -UR44, R3, !PT ;  /* 0x8000002c00007c46 */ /* 0x000fc8000f800103 */
[----:B------:R-:W-:Y:S01]  /*14d00*/  VIMNMX R5, R0, R5, !PT ;  /* 0x0000000500057248 */ /* 0x000fe20007fe0100 */
[----:B-1----:R-:W-:-:S05]  /*14d10*/  IMAD.SHL.U32 R2, R2, 0x20, RZ ;  /* 0x0000002002027824 */ /* 0x002fca00078e00ff */
[----:B------:R-:W-:-:S04]  /*14d20*/  LOP3.LUT R2, R2, 0x60, RZ, 0xc0, !PT ;  /* 0x0000006002027812 */ /* 0x000fc800078ec0ff */
[----:B------:R-:W-:Y:S02]  /*14d30*/  IADD3 R16, R2, R16, R28 ;  /* 0x0000001002107210 */ /* 0x000fe40007ffe01c */
[----:B------:R-:W-:-:S03]  /*14d40*/  IADD3 R2, -R5, -0x2, RZ ;  /* 0xfffffffe05027810 */ /* 0x000fc60007ffe1ff */
[----:B------:R-:W-:Y:S02]  /*14d50*/  VIADD R16, R16, 0xfffffe20 ;  /* 0xfffffe2010107836 */ /* 0x000fe40000000000 */
[----:B------:R0:W-:Y:S02]  /*14d60*/  STL [R1+0xc], R2 ;  /* 0x00000c0201007387 */ /* 0x0001e40000100800 */
[----:B------:R-:W-:-:S07]  /*14d70*/  IMAD R0, R5, -0xa0, R16 ;  /* 0xffffff6005007824 */ /* 0x000fce00078e0210 */
.L_x_14501:
[----:B--2---:R-:W2:Y:S01]  /*14d80*/  LDL R12, [R1+0x1c] ;  /* 0x00001c00010c7983 */ /* 0x004ea20000100800 */
[----:B0-----:R-:W0:Y:S03]  /*14d90*/  LDC R2, c[0x0][0x430] ;  /* 0x00010c00ff027b82 */ /* 0x001e260000000800 */
[----:B------:R-:W3:Y:S04]  /*14da0*/  LDL R8, [R1+0x18] ;  /* 0x0000180001087983 */ /* 0x000ee80000100800 */
[----:B------:R-:W4:Y:S01]  /*14db0*/  LDL R6, [R1+0x8] ;  /* 0x0000080001067983 */ /* 0x000f220000100800 */
[----:B------:R-:W-:Y:S01]  /*14dc0*/  VIADD R10, R0, 0x80 ;  /* 0x00000080000a7836 */ /* 0x000fe20000000000 */
[----:B------:R-:W-:Y:S01]  /*14dd0*/  ULDC.64 UR4, c[0x0][0x428] ;  /* 0x00010a0000047ab9 */ /* 0x000fe20000000a00 */
[----:B------:R-:W-:Y:S01]  /*14de0*/  IMAD.MOV.U32 R11, RZ, RZ, R0 ;  /* 0x000000ffff0b7224 */ /* 0x000fe200078e0000 */
[----:B------:R-:W4:Y:S01]  /*14df0*/  LDL.LU R13, [R1+0xc] ;  /* 0x00000c00010d7983 */ /* 0x000f220000300800 */
[----:B0-----:R-:W-:-:S13]  /*14e00*/  ISETP.NE.AND P0, PT, R2, 0x1, PT ;  /* 0x000000010200780c */ /* 0x001fda0003f05270 */
[----:B------:R-:W0:Y:S08]  /*14e10*/  @P0 LDC R3, c[0x0][0x434] ;  /* 0x00010d00ff030b82 */ /* 0x000e300000000800 */
[----:B------:R-:W1:Y:S08]  /*14e20*/  @P0 LDC R5, c[0x0][0x438] ;  /* 0x00010e00ff050b82 */ /* 0x000e700000000800 */
[----:B------:R-:W1:Y:S08]  /*14e30*/  @P0 LDC R7, c[0x0][0x434] ;  /* 0x00010d00ff070b82 */ /* 0x000e700000000800 */
[----:B------:R-:W1:Y:S01]  /*14e40*/  @P0 LDC R9, c[0x0][0x438] ;  /* 0x00010e00ff090b82 */ /* 0x000e620000000800 */
[----:B0-----:R-:W-:-:S05]  /*14e50*/  @P0 IMAD.HI.U32 R2, R0, R3, RZ ;  /* 0x0000000300020227 */ /* 0x001fca00078e00ff */
[----:B-1----:R-:W-:Y:S01]  /*14e60*/  @P0 SHF.R.U32.HI R11, RZ, R5, R2 ;  /* 0x00000005ff0b0219 */ /* 0x002fe20000011602 */
        /* <DEDUP_REMOVED lines=17> */
[----:B------:R-:W-:Y:S01]  /*14f80*/  @!P1 LEA R4, P0, R2, UR4, 0x2 ;  /* 0x0000000402049c11 */ /* 0x000fe2000f8010ff */
[----:B------:R-:W-:-:S03]  /*14f90*/  IMAD.MOV.U32 R8, RZ, RZ, RZ ;  /* 0x000000ffff087224 */ /* 0x000fc600078e00ff */
        /* <DEDUP_REMOVED lines=17> */
.L_x_14487:
[----:B------:R-:W-:Y:S02]  /*150b0*/  LEA R5, R4, UR46, 0x3 ;  /* 0x0000002e04057c11 */ /* 0x000fe4000f8e18ff */
[----:B------:R-:W-:-:S04]  /*150c0*/  SHF.L.U32 R29, R3, 0x1f, RZ ;  /* 0x0000001f031d7819 */ /* 0x000fc800000006ff */
[----:B------:R-:W0:Y:S02]  /*150d0*/  SYNCS.PHASECHK.TRANS64.TRYWAIT P1, [R5+URZ+0x12480], R29 ;  /* 0x0124801d050075a7 */ /* 0x000e24000802017f */
[----:B0-----:R-:W-:Y:S05]  /*150e0*/  @!P1 BRA `(.L_x_14488) ;  /* 0x00000034000c9947 */ /* 0x001fea0003800000 */
.L_x_14565:
        /* <DEDUP_REMOVED lines=22> */
[----:B------:R-:W-:Y:S02]  /*15250*/  IMAD.IADD R7, R3, 0x1, R6 ;  /* 0x0000000103077824 */ /* 0x000fe400078e0206 */
[----:B------:R-:W-:Y:S02]  /*15260*/  IMAD.MOV.U32 R6, RZ, RZ, R2 ;  /* 0x000000ffff067224 */ /* 0x000fe400078e0002 */
        /* <DEDUP_REMOVED lines=31> */
[----:B---3--:R-:W-:-:S05]  /*15460*/  IADD3 R2, P1, R11, R2, RZ ;  /* 0x000000020b027210 */ /* 0x008fca0007f3e0ff */
[----:B----4-:R-:W-:Y:S02]  /*15470*/  IMAD.X R3, RZ, RZ, R3, P1 ;  /* 0x000000ffff037224 */ /* 0x010fe400008e0603 */
        /* <DEDUP_REMOVED lines=18> */
.L_x_14577:
        /* <DEDUP_REMOVED lines=19> */
.L_x_14490:
[----:B------:R2:W-:Y:S01]  /*156d0*/  SYNCS.ARRIVE.TRANS64.A1T0 RZ, [R5+URZ+0x12470], RZ ;  /* 0x012470ff05ff79a7 */ /* 0x0005e2000810003f */
[----:B------:R-:W-:Y:S05]  /*156e0*/  @!P2 BRA `(.L_x_14491) ;  /* 0x000000000004a947 */ /* 0x000fea0003800000 */
[----:B------:R-:W-:Y:S01]  /*156f0*/  BPT.TRAP 0x1 ;  /* 0x000000040000795c */ /* 0x000fe20000300000 */
.L_x_14491:
[----:B------:R-:W3:Y:S02]  /*15700*/  SYNCS.PHASECHK.TRANS64.TRYWAIT P1, [R5+URZ+0x12440], R29 ;  /* 0x0124401d050075a7 */ /* 0x000ee4000802017f */
[----:B---3--:R-:W-:Y:S05]  /*15710*/  @!P1 BRA `(.L_x_14492) ;  /* 0x0000003400349947 */ /* 0x008fea0003800000 */
.L_x_14578:
        /* <DEDUP_REMOVED lines=25> */
[----:B-----5:R-:W-:-:S05]  /*158b0*/  IMAD.SHL.U32 R17, R17, 0x10, RZ ;  /* 0x0000001011117824 */ /* 0x020fca00078e00ff */
[----:B------:R-:W-:Y:S02]  /*158c0*/  LOP3.LUT R17, R17, 0x30, RZ, 0xc0, !PT ;  /* 0x0000003011117812 */ /* 0x000fe400078ec0ff */
        /* <DEDUP_REMOVED lines=38> */
.L_x_14590:
        /* <DEDUP_REMOVED lines=16> */
.L_x_14494:
[----:B------:R-:W-:Y:S01]  /*15c30*/  IMAD.U32 R2, RZ, RZ, UR40 ;  /* 0x00000028ff027e24 */ /* 0x000fe2000f8e00ff */
[----:B------:R0:W-:Y:S04]  /*15c40*/  SYNCS.ARRIVE.TRANS64.A1T0 RZ, [R5+URZ+0x12430], RZ ;  /* 0x012430ff05ff79a7 */ /* 0x0001e8000810003f */
[----:B------:R-:W-:-:S04]  /*15c50*/  LOP3.LUT R2, R2, 0x1, RZ, 0xfc, !PT ;  /* 0x0000000102027812 */ /* 0x000fc800078efcff */
[----:B------:R-:W-:-:S13]  /*15c60*/  ISETP.NE.AND P1, PT, R2, 0x3, PT ;  /* 0x000000030200780c */ /* 0x000fda0003f25270 */
[----:B0-----:R-:W-:Y:S05]  /*15c70*/  @!P1 BRA `(.L_x_14495) ;  /* 0x0000000000049947 */ /* 0x001fea0003800000 */
[----:B------:R-:W-:Y:S01]  /*15c80*/  BPT.TRAP 0x1 ;  /* 0x000000040000795c */ /* 0x000fe20000300000 */
.L_x_14495:
[----:B------:R-:W-:Y:S02]  /*15c90*/  LOP3.LUT R2, R24, 0x1, RZ, 0x3c, !PT ;  /* 0x0000000118027812 */ /* 0x000fe400078e3cff */
[----:B------:R-:W-:Y:S02]  /*15ca0*/  LEA R3, R21, UR46, 0x3 ;  /* 0x0000002e15037c11 */ /* 0x000fe4000f8e18ff */
[----:B------:R-:W-:-:S04]  /*15cb0*/  SHF.L.U32 R2, R2, 0x1f, RZ ;  /* 0x0000001f02027819 */ /* 0x000fc800000006ff */
[----:B------:R-:W0:Y:S02]  /*15cc0*/  SYNCS.PHASECHK.TRANS64.TRYWAIT P2, [R3+URZ+0x12470], R2 ;  /* 0x01247002030075a7 */ /* 0x000e24000804017f */
[----:B0-----:R-:W-:Y:S05]  /*15cd0*/  @!P2 BRA `(.L_x_14496) ;  /* 0x000000340038a947 */ /* 0x001fea0003800000 */
.L_x_14591:
[----:B------:R-:W-:-:S06]  /*15ce0*/  ULOP3.LUT UR4, UR40, 0x2, URZ, 0xfc, !UPT ;  /* 0x0000000228047892 */ /* 0x000fcc000f8efc3f */
[----:B--23--:R-:W-:-:S05]  /*15cf0*/  IMAD.U32 R5, RZ, RZ, UR4 ;  /* 0x00000004ff057e24 */ /* 0x00cfca000f8e00ff */
[----:B------:R-:W-:-:S13]  /*15d00*/  ISETP.NE.AND P2, PT, R5, 0x3, PT ;  /* 0x000000030500780c */ /* 0x000fda0003f45270 */
[----:B------:R-:W-:Y:S05]  /*15d10*/  @!P2 BRA `(.L_x_14497) ;  /* 0x000000000004a947 */ /* 0x000fea0003800000 */
[----:B------:R-:W-:Y:S01]  /*15d20*/  BPT.TRAP 0x1 ;  /* 0x000000040000795c */ /* 0x000fe20000300000 */
.L_x_14497:
[----:B------:R-:W-:Y:S01]  /*15d30*/  SHF.L.U32 R6, R24, 0x1f, RZ ;  /* 0x0000001f18067819 */ /* 0x000fe200000006ff */
[----:B0-----:R-:W-:-:S03]  /*15d40*/  IMAD R2, R21, 0x2800, RZ ;  /* 0x0000280015027824 */ /* 0x001fc600078e02ff */
[----:B------:R-:W0:Y:S02]  /*15d50*/  SYNCS.PHASECHK.TRANS64.TRYWAIT P2, [R3+URZ+0x12460], R6 ;  /* 0x01246006030075a7 */ /* 0x000e24000804017f */
[----:B0-----:R-:W-:Y:S05]  /*15d60*/  @!P2 BRA `(.L_x_14498) ;  /* 0x000000340028a947 */ /* 0x001fea0003800000 */
.L_x_14592:
        /* <DEDUP_REMOVED lines=42> */
[--C-:B------:R-:W-:Y:S01]  /*16010*/  IMAD.IADD R5, R8, 0x1, R23.reuse ;  /* 0x0000000108057824 */ /* 0x100fe200078e0217 */
        /* <DEDUP_REMOVED lines=18> */
.L_x_14499:
[----:B-1----:R1:W-:Y:S01]  /*16140*/  SYNCS.ARRIVE.TRANS64.A1T0 RZ, [R3+URZ+0x12450], RZ ;  /* 0x012450ff03ff79a7 */ /* 0x0023e2000810003f */
[----:B------:R-:W-:Y:S06]  /*16150*/  BAR.SYNC.DEFER_BLOCKING 0x2, 0x80 ;  /* 0x0082000000007b1d */ /* 0x000fec0000010000 */
[----:B------:R-:W-:Y:S05]  /*16160*/  @!P1 BRA `(.L_x_14500) ;  /* 0x0000000000049947 */ /* 0x000fea0003800000 */
[----:B------:R-:W-:Y:S01]  /*16170*/  BPT.TRAP 0x1 ;  /* 0x000000040000795c */ /* 0x000fe20000300000 */
.L_x_14500:
[----:B------:R2:W5:Y:S01]  /*16180*/  LDL R24, [R1+0x4] ;  /* 0x0000040001187983 */ /* 0x0005620000100800 */
[----:B-1----:R-:W-:Y:S02]  /*16190*/  VIADD R3, R3, 0x12480 ;  /* 0x0001248003037836 */ /* 0x002fe40000000000 */
[----:B------:R-:W-:Y:S01]  /*161a0*/  VIADD R0, R0, 0xffffff60 ;  /* 0xffffff6000007836 */ /* 0x000fe20000000000 */
[----:B0-----:R-:W0:Y:S01]  /*161b0*/  S2R R2, SR_CgaCtaId ;  /* 0x0000000000027919 */ /* 0x001e220000008800 */
[----:B------:R-:W-:Y:S01]  /*161c0*/  IMAD.MOV.U32 R21, RZ, RZ, R4 ;  /* 0x000000ffff157224 */ /* 0x000fe200078e0004 */
[----:B0-----:R-:W-:-:S04]  /*161d0*/  PRMT R3, R2, 0x654, R3 ;  /* 0x0000065402037816 */ /* 0x001fc80000000003 */
[----:B------:R2:W-:Y:S01]  /*161e0*/  SYNCS.ARRIVE.TRANS64.RED.A1T0 RZ, [R3+URZ], RZ ;  /* 0x000000ff03ff79a7 */ /* 0x0005e2000810043f */
[----:B------:R-:W-:Y:S05]  /*161f0*/  @P0 BRA `(.L_x_14501) ;  /* 0xffffffe800e00947 */ /* 0x000fea000383ffff */
[----:B------:R-:W-:Y:S05]  /*16200*/  BRA `(.L_x_14502) ;  /* 0x00000000000c7947 */ /* 0x000fea0003800000 */
.L_x_14486:
[----:B0-----:R-:W-:Y:S02]  /*16210*/  IMAD.MOV.U32 R0, RZ, RZ, 0x1 ;  /* 0x00000001ff007424 */ /* 0x001fe400078e00ff */
[----:B------:R-:W-:-:S03]  /*16220*/  IMAD.MOV.U32 R4, RZ, RZ, RZ ;  /* 0x000000ffff047224 */ /* 0x000fc600078e00ff */
[----:B------:R0:W-:Y:S04]  /*16230*/  STL [R1+0x4], R0 ;  /* 0x0000040001007387 */ /* 0x0001e80000100800 */
.L_x_14502:
[----:B------:R-:W-:-:S06]  /*16240*/  ULOP3.LUT UR4, UR40, 0x1, URZ, 0xfc, !UPT ;  /* 0x0000000128047892 */ /* 0x000fcc000f8efc3f */
[----:B0-----:R-:W-:-:S05]  /*16250*/  IMAD.U32 R0, RZ, RZ, UR4 ;  /* 0x00000004ff007e24 */ /* 0x001fca000f8e00ff */
[----:B------:R-:W-:-:S13]  /*16260*/  ISETP.NE.AND P1, PT, R0, 0x3, PT ;  /* 0x000000030000780c */ /* 0x000fda0003f25270 */
[----:B------:R-:W-:Y:S05]  /*16270*/  @!P1 BRA `(.L_x_14503) ;  /* 0x0000000000049947 */ /* 0x000fea0003800000 */
[----:B------:R-:W-:Y:S01]  /*16280*/  BPT.TRAP 0x1 ;  /* 0x000000040000795c */ /* 0x000fe20000300000 */
.L_x_14503:
[----:B------:R-:W2:Y:S01]  /*16290*/  LDL R0, [R1+0x4] ;  /* 0x0000040001007983 */ /* 0x000ea20000100800 */
[----:B------:R-:W-:Y:S01]  /*162a0*/  LEA R2, R4, UR46, 0x3 ;  /* 0x0000002e04027c11 */ /* 0x000fe2000f8e18ff */
[----:B------:R-:W-:Y:S01]  /*162b0*/  BSSY B0, `(.L_x_14504) ;  /* 0x0000005000007945 */ /* 0x000fe20003800000 */
[----:B--2---:R-:W-:-:S04]  /*162c0*/  LOP3.LUT R3, R0, 0x1, RZ, 0x3c, !PT ;  /* 0x0000000100037812 */ /* 0x004fc800078e3cff */
[----:B------:R-:W-:-:S04]  /*162d0*/  SHF.L.U32 R3, R3, 0x1f, RZ ;  /* 0x0000001f03037819 */ /* 0x000fc800000006ff */
[----:B------:R-:W0:Y:S02]  /*162e0*/  SYNCS.PHASECHK.TRANS64.TRYWAIT P0, [R2+URZ+0x12470], R3 ;  /* 0x01247003020075a7 */ /* 0x000e24000800017f */
[----:B0-----:R-:W-:Y:S05]  /*162f0*/  @!P0 BRA `(.L_x_14505) ;  /* 0x0000002c00d88947 */ /* 0x001fea0003800000 */
.L_x_14593:
[----:B------:R-:W-:Y:S05]  /*16300*/  BSYNC B0 ;  /* 0x0000000000007941 */ /* 0x000fea0003800000 */
.L_x_14504:
[----:B------:R-:W-:-:S06]  /*16310*/  ULOP3.LUT UR4, UR40, 0x2, URZ, 0xfc, !UPT ;  /* 0x0000000228047892 */ /* 0x000fcc000f8efc3f */
[----:B------:R-:W-:-:S05]  /*16320*/  IMAD.U32 R0, RZ, RZ, UR4 ;  /* 0x00000004ff007e24 */ /* 0x000fca000f8e00ff */
[----:B------:R-:W-:-:S13]  /*16330*/  ISETP.NE.AND P0, PT, R0, 0x3, PT ;  /* 0x000000030000780c */ /* 0x000fda0003f05270 */
[----:B------:R-:W-:Y:S05]  /*16340*/  @!P0 BRA `(.L_x_14506) ;  /* 0x0000000000048947 */ /* 0x000fea0003800000 */
[----:B------:R-:W-:Y:S01]  /*16350*/  BPT.TRAP 0x1 ;  /* 0x000000040000795c */ /* 0x000fe20000300000 */
.L_x_14506:
[----:B------:R-:W2:Y:S02]  /*16360*/  LDL R0, [R1+0x4] ;  /* 0x0000040001007983 */ /* 0x000ea40000100800 */
[----:B--2---:R-:W-:Y:S01]  /*16370*/  SHF.L.U32 R5, R0, 0x1f, RZ ;  /* 0x0000001f00057819 */ /* 0x004fe200000006ff */
[----:B------:R-:W-:-:S03]  /*16380*/  IMAD R0, R4, 0x2800, RZ ;  /* 0x0000280004007824 */ /* 0x000fc600078e02ff */
[----:B------:R-:W1:Y:S02]  /*16390*/  SYNCS.PHASECHK.TRANS64.TRYWAIT P0, [R2+URZ+0x12460], R5 ;  /* 0x01246005020075a7 */ /* 0x000e64000800017f */
[----:B0-----:R-:W-:Y:S01]  /*163a0*/  LOP3.LUT R3, R0, R22, RZ, 0xfc, !PT ;  /* 0x0000001600037212 */ /* 0x001fe200078efcff */
[----:B-1----:R-:W-:Y:S06]  /*163b0*/  @!P0 BRA `(.L_x_14507) ;  /* 0x0000002c00bc8947 */ /* 0x002fec0003800000 */
.L_x_14594:
[----:B------:R-:W-:Y:S05]  /*163c0*/  WARPSYNC.ALL ;  /* 0x0000000000007948 */ /* 0x000fea0003800000 */
[----:B------:R1:W2:Y:S01]  /*163d0*/  LDSM.16.MT88.4 R8, [R3+UR46+0x5200] ;  /* 0x0052002e0308783b */ /* 0x0002a20008004200 */
[C---:B------:R-:W-:Y:S01]  /*163e0*/  LOP3.LUT R6, R0.reuse, R19, RZ, 0xfc, !PT ;  /* 0x0000001300067212 */ /* 0x040fe200078efcff */
[----:B0-----:R-:W-:Y:S01]  /*163f0*/  VIADD R5, R0, 0x800 ;  /* 0x0000080000057836 */ /* 0x001fe20000000000 */
[----:B------:R-:W-:-:S03]  /*16400*/  ULOP3.LUT UR4, UR40, 0x2, URZ, 0xfc, !UPT ;  /* 0x0000000228047892 */ /* 0x000fc6000f8efc3f */
[----:B------:R-:W-:Y:S01]  /*16410*/  IMAD.IADD R6, R6, 0x1, R23 ;  /* 0x0000000106067824 */ /* 0x000fe200078e0217 */
        /* <DEDUP_REMOVED lines=38> */
[----:B------:R-:W-:Y:S04]  /*16680*/  STSM.16.M88.4 [R16], R12 ;  /* 0x0000000c10007844 */ /* 0x000fe80000000200 */
[----:B------:R-:W0:Y:S01]  /*16690*/  LDSM.16.MT88.4 R8, [R8+UR46+0x5200] ;  /* 0x0052002e0808783b */ /* 0x000e220008004200 */
[----:B------:R-:W-:Y:S01]  /*166a0*/  IMAD.IADD R0, R0, 0x1, R23 ;  /* 0x0000000100007824 */ /* 0x000fe200078e0217 */
        /* <DEDUP_REMOVED lines=13> */
.L_x_14508:
[----:B-1----:R1:W-:Y:S01]  /*16780*/  SYNCS.ARRIVE.TRANS64.A1T0 RZ, [R2+URZ+0x12450], RZ ;  /* 0x012450ff02ff79a7 */ /* 0x0023e2000810003f */
[----:B------:R-:W-:Y:S06]  /*16790*/  BAR.SYNC.DEFER_BLOCKING 0x2, 0x80 ;  /* 0x0082000000007b1d */ /* 0x000fec0000010000 */
[----:B------:R-:W-:Y:S05]  /*167a0*/  @!P1 BRA `(.L_x_14509) ;  /* 0x0000000000049947 */ /* 0x000fea0003800000 */
[----:B------:R-:W-:Y:S01]  /*167b0*/  BPT.TRAP 0x1 ;  /* 0x000000040000795c */ /* 0x000fe20000300000 */
.L_x_14509:
        /* <DEDUP_REMOVED lines=11> */
.L_x_14460:
[----:B------:R-:W0:Y:S01]  /*16870*/  S2R R5, SR_CgaCtaId ;  /* 0x0000000000057919 */ /* 0x000e220000008800 */
[----:B------:R-:W-:Y:S02]  /*16880*/  MOV R4, 0x400 ;  /* 0x0000040000047802 */ /* 0x000fe40000000f00 */
[----:B------:R-:W-:Y:S02]  /*16890*/  SHF.L.U32 R3, R3, 0x1f, RZ ;  /* 0x0000001f03037819 */ /* 0x000fe400000006ff */
[----:B0-----:R-:W-:-:S04]  /*168a0*/  LEA R6, R5, R4, 0x18 ;  /* 0x0000000405067211 */ /* 0x001fc800078ec0ff */
[----:B------:R-:W0:Y:S02]  /*168b0*/  SYNCS.PHASECHK.TRANS64.TRYWAIT P0, [R6+URZ+0x12420], R3 ;  /* 0x01242003060075a7 */ /* 0x000e24000800017f */
[----:B0-----:R-:W-:Y:S05]  /*168c0*/  @!P0 BRA `(.L_x_14510) ;  /* 0x00000028008c8947 */ /* 0x001fea0003800000 */
.L_x_14595:
        /* <DEDUP_REMOVED lines=13> */
.L_x_14511:
[----:B------:R-:W-:Y:S01]  /*169a0*/  IMAD R5, R2, 0x8, R6 ;  /* 0x0000000802057824 */ /* 0x000fe200078e0206 */
[----:B------:R-:W-:Y:S01]  /*169b0*/  SHF.L.U32 R4, R0, 0x1f, RZ ;  /* 0x0000001f00047819 */ /* 0x000fe200000006ff */
[----:B------:R-:W-:-:S03]  /*169c0*/  VIADD R2, R2, 0x1 ;  /* 0x0000000102027836 */ /* 0x000fc60000000000 */
[----:B------:R-:W0:Y:S02]  /*169d0*/  SYNCS.PHASECHK.TRANS64.TRYWAIT P1, [R5+URZ+0x12440], R4 ;  /* 0x01244004050075a7 */ /* 0x000e24000802017f */
[----:B------:R-:W-:-:S04]  /*169e0*/  ISETP.NE.AND P2, PT, R2, 0x2, PT ;  /* 0x000000020200780c */ /* 0x000fc80003f45270 */
[----:B------:R-:W-:Y:S01]  /*169f0*/  SEL R3, RZ, 0x1, P2 ;  /* 0x00000001ff037807 */ /* 0x000fe20001000000 */
[----:B0-----:R-:W-:Y:S08]  /*16a00*/  @!P1 BRA `(.L_x_14512) ;  /* 0x0000002800509947 */ /* 0x001ff00003800000 */
.L_x_14596:
[----:B------:R-:W-:Y:S02]  /*16a10*/  SEL R2, R2, RZ, P2 ;  /* 0x000000ff02027207 */ /* 0x000fe40001000000 */
[----:B------:R-:W-:Y:S01]  /*16a20*/  LOP3.LUT R0, R0, R3, RZ, 0x3c, !PT ;  /* 0x0000000300007212 */ /* 0x000fe200078e3cff */
[----:B------:R-:W-:Y:S06]  /*16a30*/  @!P0 BRA `(.L_x_14513) ;  /* 0x0000000000048947 */ /* 0x000fec0003800000 */
[----:B------:R-:W-:Y:S01]  /*16a40*/  BPT.TRAP 0x1 ;  /* 0x000000040000795c */ /* 0x000fe20000300000 */
.L_x_14513:
[----:B------:R-:W-:Y:S01]  /*16a50*/  IMAD R3, R2, 0x8, R6 ;  /* 0x0000000802037824 */ /* 0x000fe200078e0206 */
[----:B------:R-:W-:-:S04]  /*16a60*/  SHF.L.U32 R0, R0, 0x1f, RZ ;  /* 0x0000001f00007819 */ /* 0x000fc800000006ff */
[----:B------:R-:W1:Y:S02]  /*16a70*/  SYNCS.PHASECHK.TRANS64.TRYWAIT P1, [R3+URZ+0x12440], R0 ;  /* 0x01244000030075a7 */ /* 0x000e64000802017f */
[----:B-1----:R-:W-:Y:S05]  /*16a80*/  @!P1 BRA `(.L_x_14514) ;  /* 0x0000002800449947 */ /* 0x002fea0003800000 */
.L_x_14597:
[----:B------:R-:W-:Y:S05]  /*16a90*/  @!P0 BRA `(.L_x_14515) ;  /* 0x0000000000048947 */ /* 0x000fea0003800000 */
[----:B------:R-:W-:Y:S01]  /*16aa0*/  BPT.TRAP 0x1 ;  /* 0x000000040000795c */ /* 0x000fe20000300000 */
.L_x_14515:
[----:B------:R-:W2:Y:S02]  /*16ab0*/  SYNCS.PHASECHK.TRANS64.TRYWAIT P1, [R5+URZ+0x12460], R4 ;  /* 0x01246004050075a7 */ /* 0x000ea4000802017f */
[----:B--2---:R-:W-:Y:S05]  /*16ac0*/  @!P1 BRA `(.L_x_14516) ;  /* 0x0000002800489947 */ /* 0x004fea0003800000 */
.L_x_14598:
[----:B------:R-:W-:Y:S05]  /*16ad0*/  @!P0 BRA `(.L_x_14517) ;  /* 0x0000000000048947 */ /* 0x000fea0003800000 */
[----:B------:R-:W-:Y:S01]  /*16ae0*/  BPT.TRAP 0x1 ;  /* 0x000000040000795c */ /* 0x000fe20000300000 */
.L_x_14517:
[----:B------:R-:W3:Y:S02]  /*16af0*/  SYNCS.PHASECHK.TRANS64.TRYWAIT P1, [R3+URZ+0x12460], R0 ;  /* 0x01246000030075a7 */ /* 0x000ee4000802017f */
[----:B---3--:R-:W-:Y:S05]  /*16b00*/  @!P1 BRA `(.L_x_14518) ;  /* 0x00000028004c9947 */ /* 0x008fea0003800000 */
.L_x_14599:
[----:B------:R-:W-:Y:S05]  /*16b10*/  @!P0 BRA `(.L_x_14519) ;  /* 0x0000000000048947 */ /* 0x000fea0003800000 */
[----:B------:R-:W-:Y:S01]  /*16b20*/  BPT.TRAP 0x1 ;  /* 0x000000040000795c */ /* 0x000fe20000300000 */
.L_x_14519:
[----:B------:R-:W4:Y:S02]  /*16b30*/  SYNCS.PHASECHK.TRANS64.TRYWAIT P1, [R5+URZ+0x12480], R4 ;  /* 0x01248004050075a7 */ /* 0x000f24000802017f */
[----:B----4-:R-:W-:Y:S05]  /*16b40*/  @!P1 BRA `(.L_x_14520) ;  /* 0x0000002800509947 */ /* 0x010fea0003800000 */
.L_x_14600:
[----:B------:R-:W-:Y:S05]  /*16b50*/  @!P0 BRA `(.L_x_14521) ;  /* 0x0000000000048947 */ /* 0x000fea0003800000 */
[----:B------:R-:W-:Y:S01]  /*16b60*/  BPT.TRAP 0x1 ;  /* 0x000000040000795c */ /* 0x000fe20000300000 */
.L_x_14521:
[----:B------:R0:W0:Y:S02]  /*16b70*/  SYNCS.PHASECHK.TRANS64.TRYWAIT P0, [R3+URZ+0x12480], R0 ;  /* 0x01248000030075a7 */ /* 0x000024000800017f */
[----:B0-----:R-:W-:Y:S05]  /*16b80*/  @!P0 NANOSLEEP.SYNCS 0x989680 ;  /* 0x009896800000895d */ /* 0x001fea0003900000 */
[----:B------:R-:W0:Y:S02]  /*16b90*/  @!P0 SYNCS.PHASECHK.TRANS64 P0, [R3+URZ+0x12480], R0 ;  /* 0x01248000030085a7 */ /* 0x000e24000800007f */
[----:B0-----:R-:W-:Y:S05]  /*16ba0*/  @!P0 BRA `(.L_x_14521) ;  /* 0xfffffffc00f08947 */ /* 0x001fea000383ffff */
.L_x_14368:
[----:B------:R-:W-:Y:S05]  /*16bb0*/  BSYNC B6 ;  /* 0x0000000000067941 */ /* 0x000fea0003800000 */
.L_x_14365:
[----:B------:R-:W-:Y:S05]  /*16bc0*/  EXIT ;  /* 0x000000000000794d */ /* 0x000fea0003800000 */
.L_x_14378:
[----:B0-----:R-:W-:-:S04]  /*16bd0*/  IMAD.U32 R3, RZ, RZ, UR47 ;  /* 0x0000002fff037e24 */ /* 0x001fc8000f8e00ff */
[----:B------:R0:W1:Y:S03]  /*16be0*/  SYNCS.PHASECHK.TRANS64.TRYWAIT P0, [R3+URZ+0x12400], R0 ;  /* 0x01240000030075a7 */ /* 0x000066000800017f */
[----:B-1----:R-:W-:Y:S05]  /*16bf0*/  @!P0 NANOSLEEP.SYNCS 0x989680 ;  /* 0x009896800000895d */ /* 0x002fea0003900000 */
[----:B------:R-:W1:Y:S02]  /*16c00*/  @!P0 SYNCS.PHASECHK.TRANS64 P0, [R3+URZ+0x12400], R0 ;  /* 0x01240000030085a7 */ /* 0x000e64000800007f */
[----:B-1----:R-:W-:Y:S05]  /*16c10*/  @!P0 BRA `(.L_x_14378) ;  /* 0xfffffffc00ec8947 */ /* 0x002fea000383ffff */
[----:B------:R-:W-:Y:S05]  /*16c20*/  BRA `(.L_x_14522) ;  /* 0xfffffeac003c7947 */ /* 0x000fea000383ffff */
.L_x_14382:
[----:B0-----:R-:W-:-:S04]  /*16c30*/  IMAD.U32 R3, RZ, RZ, UR47 ;  /* 0x0000002fff037e24 */ /* 0x001fc8000f8e00ff */
[----:B------:R0:W2:Y:S03]  /*16c40*/  SYNCS.PHASECHK.TRANS64.TRYWAIT P1, [R3+URZ+0x12430], R0 ;  /* 0x01243000030075a7 */ /* 0x0000a6000802017f */
[----:B--2---:R-:W-:Y:S05]  /*16c50*/  @!P1 NANOSLEEP.SYNCS 0x989680 ;  /* 0x009896800000995d */ /* 0x004fea0003900000 */
[----:B------:R-:W2:Y:S02]  /*16c60*/  @!P1 SYNCS.PHASECHK.TRANS64 P1, [R3+URZ+0x12430], R0 ;  /* 0x01243000030095a7 */ /* 0x000ea4000802007f */
[----:B--2---:R-:W-:Y:S05]  /*16c70*/  @!P1 BRA `(.L_x_14382) ;  /* 0xfffffffc00ec9947 */ /* 0x004fea000383ffff */
[----:B------:R-:W-:Y:S05]  /*16c80*/  BRA `(.L_x_14381) ;  /* 0xfffffeac00507947 */ /* 0x000fea000383ffff */
.L_x_14399:
[----:B-1----:R-:W-:-:S04]  /*16c90*/  IMAD.U32 R12, RZ, RZ, UR21 ;  /* 0x00000015ff0c7e24 */ /* 0x002fc8000f8e00ff */
[----:B------:R1:W2:Y:S03]  /*16ca0*/  SYNCS.PHASECHK.TRANS64.TRYWAIT P1, [R12+URZ+0x12430], R5 ;  /* 0x012430050c0075a7 */ /* 0x0002a6000802017f */
[----:B--2---:R-:W-:Y:S05]  /*16cb0*/  @!P1 NANOSLEEP.SYNCS 0x989680 ;  /* 0x009896800000995d */ /* 0x004fea0003900000 */
[----:B------:R-:W2:Y:S02]  /*16cc0*/  @!P1 SYNCS.PHASECHK.TRANS64 P1, [R12+URZ+0x12430], R5 ;  /* 0x012430050c0095a7 */ /* 0x000ea4000802007f */
[----:B--2---:R-:W-:Y:S05]  /*16cd0*/  @!P1 BRA `(.L_x_14399) ;  /* 0xfffffffc00ec9947 */ /* 0x004fea000383ffff */
[----:B------:R-:W-:Y:S05]  /*16ce0*/  BRA `(.L_x_14398) ;  /* 0xfffffeec005c7947 */ /* 0x000fea000383ffff */
.L_x_14403:
[----:B-1----:R-:W-:-:S04]  /*16cf0*/  IMAD.U32 R12, RZ, RZ, UR13 ;  /* 0x0000000dff0c7e24 */ /* 0x002fc8000f8e00ff */
[----:B------:R1:W2:Y:S03]  /*16d00*/  SYNCS.PHASECHK.TRANS64.TRYWAIT P1, [R12+URZ+0x12450], R5 ;  /* 0x012450050c0075a7 */ /* 0x0002a6000802017f */
[----:B--2---:R-:W-:Y:S05]  /*16d10*/  @!P1 NANOSLEEP.SYNCS 0x989680 ;  /* 0x009896800000995d */ /* 0x004fea0003900000 */
[----:B------:R-:W2:Y:S02]  /*16d20*/  @!P1 SYNCS.PHASECHK.TRANS64 P1, [R12+URZ+0x12450], R5 ;  /* 0x012450050c0095a7 */ /* 0x000ea4000802007f */
[----:B--2---:R-:W-:Y:S05]  /*16d30*/  @!P1 BRA `(.L_x_14403) ;  /* 0xfffffffc00ec9947 */ /* 0x004fea000383ffff */
[----:B------:R-:W-:Y:S05]  /*16d40*/  BRA `(.L_x_14402) ;  /* 0xfffffef000687947 */ /* 0x000fea000383ffff */
.L_x_14422:
[----:B-1----:R-:W-:-:S04]  /*16d50*/  IMAD.U32 R12, RZ, RZ, UR10 ;  /* 0x0000000aff0c7e24 */ /* 0x002fc8000f8e00ff */
[----:B------:R1:W2:Y:S03]  /*16d60*/  SYNCS.PHASECHK.TRANS64.TRYWAIT P1, [R12+URZ+0x12430], R5 ;  /* 0x012430050c0075a7 */ /* 0x0002a6000802017f */
[----:B--2---:R-:W-:Y:S05]  /*16d70*/  @!P1 NANOSLEEP.SYNCS 0x989680 ;  /* 0x009896800000995d */ /* 0x004fea0003900000 */
[----:B------:R-:W2:Y:S02]  /*16d80*/  @!P1 SYNCS.PHASECHK.TRANS64 P1, [R12+URZ+0x12430], R5 ;  /* 0x012430050c0095a7 */ /* 0x000ea4000802007f */
[----:B--2---:R-:W-:Y:S05]  /*16d90*/  @!P1 BRA `(.L_x_14422) ;  /* 0xfffffffc00ec9947 */ /* 0x004fea000383ffff */
[----:B------:R-:W-:Y:S05]  /*16da0*/  BRA `(.L_x_14421) ;  /* 0xffffff2c00b47947 */ /* 0x000fea000383ffff */
.L_x_14426:
[----:B-1----:R-:W-:-:S04]  /*16db0*/  IMAD.U32 R12, RZ, RZ, UR13 ;  /* 0x0000000dff0c7e24 */ /* 0x002fc8000f8e00ff */
[----:B------:R1:W2:Y:S03]  /*16dc0*/  SYNCS.PHASECHK.TRANS64.TRYWAIT P1, [R12+URZ+0x12450], R5 ;  /* 0x012450050c0075a7 */ /* 0x0002a6000802017f */
[----:B--2---:R-:W-:Y:S05]  /*16dd0*/  @!P1 NANOSLEEP.SYNCS 0x989680 ;  /* 0x009896800000995d */ /* 0x004fea0003900000 */
[----:B------:R-:W2:Y:S02]  /*16de0*/  @!P1 SYNCS.PHASECHK.TRANS64 P1, [R12+URZ+0x12450], R5 ;  /* 0x012450050c0095a7 */ /* 0x000ea4000802007f */
[----:B--2---:R-:W-:Y:S05]  /*16df0*/  @!P1 BRA `(.L_x_14426) ;  /* 0xfffffffc00ec9947 */ /* 0x004fea000383ffff */
[----:B------:R-:W-:Y:S05]  /*16e00*/  BRA `(.L_x_14425) ;  /* 0xffffff3000bc7947 */ /* 0x000fea000383ffff */
.L_x_14434:
[----:B-1----:R-:W-:-:S04]  /*16e10*/  IMAD.U32 R12, RZ, RZ, UR25 ;  /* 0x00000019ff0c7e24 */ /* 0x002fc8000f8e00ff */
[----:B------:R1:W2:Y:S03]  /*16e20*/  SYNCS.PHASECHK.TRANS64.TRYWAIT P1, [R12+URZ+0x12430], R5 ;  /* 0x012430050c0075a7 */ /* 0x0002a6000802017f */
[----:B--2---:R-:W-:Y:S05]  /*16e30*/  @!P1 NANOSLEEP.SYNCS 0x989680 ;  /* 0x009896800000995d */ /* 0x004fea0003900000 */
[----:B------:R-:W2:Y:S02]  /*16e40*/  @!P1 SYNCS.PHASECHK.TRANS64 P1, [R12+URZ+0x12430], R5 ;  /* 0x012430050c0095a7 */ /* 0x000ea4000802007f */
[----:B--2---:R-:W-:Y:S05]  /*16e50*/  @!P1 BRA `(.L_x_14434) ;  /* 0xfffffffc00ec9947 */ /* 0x004fea000383ffff */
[----:B------:R-:W-:Y:S05]  /*16e60*/  BRA `(.L_x_14433) ;  /* 0xffffff5000347947 */ /* 0x000fea000383ffff */
.L_x_14438:
[----:B-1----:R-:W-:-:S04]  /*16e70*/  IMAD.U32 R12, RZ, RZ, UR13 ;  /* 0x0000000dff0c7e24 */ /* 0x002fc8000f8e00ff */
[----:B------:R1:W2:Y:S03]  /*16e80*/  SYNCS.PHASECHK.TRANS64.TRYWAIT P1, [R12+URZ+0x12450], R5 ;  /* 0x012450050c0075a7 */ /* 0x0002a6000802017f */
[----:B--2---:R-:W-:Y:S05]  /*16e90*/  @!P1 NANOSLEEP.SYNCS 0x989680 ;  /* 0x009896800000995d */ /* 0x004fea0003900000 */
[----:B------:R-:W2:Y:S02]  /*16ea0*/  @!P1 SYNCS.PHASECHK.TRANS64 P1, [R12+URZ+0x12450], R5 ;  /* 0x012450050c0095a7 */ /* 0x000ea4000802007f */
[----:B--2---:R-:W-:Y:S05]  /*16eb0*/  @!P1 BRA `(.L_x_14438) ;  /* 0xfffffffc00ec9947 */ /* 0x004fea000383ffff */
[----:B------:R-:W-:Y:S05]  /*16ec0*/  BRA `(.L_x_14437) ;  /* 0xffffff54003c7947 */ /* 0x000fea000383ffff */
.L_x_14453:
[----:B-1----:R-:W-:-:S04]  /*16ed0*/  IMAD.U32 R7, RZ, RZ, UR16 ;  /* 0x00000010ff077e24 */ /* 0x002fc8000f8e00ff */
[----:B------:R1:W2:Y:S03]  /*16ee0*/  SYNCS.PHASECHK.TRANS64.TRYWAIT P1, [R7+URZ+0x12450], R0 ;  /* 0x01245000070075a7 */ /* 0x0002a6000802017f */
[----:B--2---:R-:W-:Y:S05]  /*16ef0*/  @!P1 NANOSLEEP.SYNCS 0x989680 ;  /* 0x009896800000995d */ /* 0x004fea0003900000 */
[----:B------:R-:W2:Y:S02]  /*16f00*/  @!P1 SYNCS.PHASECHK.TRANS64 P1, [R7+URZ+0x12450], R0 ;  /* 0x01245000070095a7 */ /* 0x000ea4000802007f */
[----:B--2---:R-:W-:Y:S05]  /*16f10*/  @!P1 BRA `(.L_x_14453) ;  /* 0xfffffffc00ec9947 */ /* 0x004fea000383ffff */
[----:B------:R-:W-:Y:S05]  /*16f20*/  BRA `(.L_x_14452) ;  /* 0xffffff8c00b07947 */ /* 0x000fea000383ffff */
.L_x_14472:
[----:B------:R-:W-:Y:S02]  /*16f30*/  IMAD.MOV.U32 R13, RZ, RZ, R22 ;  /* 0x000000ffff0d7224 */ /* 0x000fe400078e0016 */
[----:B------:R-:W-:Y:S02]  /*16f40*/  IMAD.MOV.U32 R12, RZ, RZ, RZ ;  /* 0x000000ffff0c7224 */ /* 0x000fe400078e00ff */
[----:B------:R-:W-:Y:S02]  /*16f50*/  IMAD.MOV.U32 R11, RZ, RZ, 0x1f ;  /* 0x0000001fff0b7424 */ /* 0x000fe400078e00ff */
[----:B------:R-:W-:-:S07]  /*16f60*/  IMAD.MOV.U32 R15, RZ, RZ, -0x1 ;  /* 0xffffffffff0f7424 */ /* 0x000fce00078e00ff */
[----:B0----5:R-:W-:Y:S05]  /*16f70*/  WARPSYNC.COLLECTIVE R15, `(.L_x_14523) ;  /* 0x000000000f087348 */ /* 0x021fea0003c00000 */
[----:B------:R1:W2:Y:S02]  /*16f80*/  SHFL.IDX P6, R14, R13, R12, R11 ;  /* 0x0000000c0d0e7389 */ /* 0x0002a400000c000b */
[----:B012--5:R-:W-:Y:S01]  /*16f90*/  ENDCOLLECTIVE ;  /* 0x000000000000791b */ /* 0x027fe20003800000 */
.L_x_14523:
[----:B------:R-:W-:Y:S05]  /*16fa0*/  BRA `(.L_x_14524) ;  /* 0xffffffc0000c7947 */ /* 0x000fea000383ffff */
.L_x_14474:
[----:B-1----:R-:W-:-:S05]  /*16fb0*/  IMAD.MOV.U32 R2, RZ, RZ, 0x1 ;  /* 0x00000001ff027424 */ /* 0x002fca00078e00ff */
[----:B------:R-:W-:-:S04]  /*16fc0*/  SHF.L.U32 R2, R2, 0x1f, RZ ;  /* 0x0000001f02027819 */ /* 0x000fc800000006ff */
[----:B------:R1:W2:Y:S03]  /*16fd0*/  SYNCS.PHASECHK.TRANS64.TRYWAIT P0, [R27+URZ+0x12480], R2 ;  /* 0x012480021b0075a7 */ /* 0x0002a6000800017f */
[----:B--2---:R-:W-:Y:S05]  /*16fe0*/  @!P0 NANOSLEEP.SYNCS 0x989680 ;  /* 0x009896800000895d */ /* 0x004fea0003900000 */
[----:B------:R-:W2:Y:S02]  /*16ff0*/  @!P0 SYNCS.PHASECHK.TRANS64 P0, [R27+URZ+0x12480], R2 ;  /* 0x012480021b0085a7 */ /* 0x000ea4000800007f */
[----:B--2---:R-:W-:Y:S05]  /*17000*/  @!P0 BRA `(.L_x_14474) ;  /* 0xfffffffc00e88947 */ /* 0x004fea000383ffff */
[----:B------:R-:W-:Y:S05]  /*17010*/  BRA `(.L_x_14525) ;  /* 0xffffffc400787947 */ /* 0x000fea000383ffff */
.L_x_14475:
        /* <DEDUP_REMOVED lines=8> */
.L_x_14527:
[----:B------:R-:W-:Y:S05]  /*170a0*/  BSYNC B0 ;  /* 0x0000000000007941 */ /* 0x000fea0003800000 */
.L_x_14526:
[----:B------:R0:W-:Y:S04]  /*170b0*/  STL [R1+0x20], R4 ;  /* 0x0000200401007387 */ /* 0x0001e80000100800 */
[----:B0-----:R0:W5:Y:S01]  /*170c0*/  LDL R4, [R1+0x14] ;  /* 0x0000140001047983 */ /* 0x0011620000100800 */
[----:B------:R-:W-:Y:S01]  /*170d0*/  IMAD.MOV.U32 R13, RZ, RZ, R9 ;  /* 0x000000ffff0d7224 */ /* 0x000fe200078e0009 */
[----:B------:R-:W-:Y:S01]  /*170e0*/  ISETP.LT.OR P1, PT, R8, 0x1, P2 ;  /* 0x000000010800780c */ /* 0x000fe20001721670 */
[----:B------:R-:W-:Y:S02]  /*170f0*/  IMAD.MOV.U32 R12, RZ, RZ, RZ ;  /* 0x000000ffff0c7224 */ /* 0x000fe400078e00ff */
[----:B------:R-:W-:Y:S02]  /*17100*/  IMAD.MOV.U32 R11, RZ, RZ, 0x1c1f ;  /* 0x00001c1fff0b7424 */ /* 0x000fe400078e00ff */
[----:B------:R-:W-:-:S02]  /*17110*/  IMAD.MOV.U32 R15, RZ, RZ, -0x1 ;  /* 0xffffffffff0f7424 */ /* 0x000fc400078e00ff */
[----:B0-----:R-:W-:-:S07]  /*17120*/  IMAD.MOV.U32 R3, RZ, RZ, R14 ;  /* 0x000000ffff037224 */ /* 0x001fce00078e000e */
[----:B-----5:R-:W-:Y:S05]  /*17130*/  WARPSYNC.COLLECTIVE R15, `(.L_x_14528) ;  /* 0x000000000f087348 */ /* 0x020fea0003c00000 */
[----:B------:R0:W1:Y:S02]  /*17140*/  SHFL.IDX P6, R14, R13, R12, R11 ;  /* 0x0000000c0d0e7389 */ /* 0x00006400000c000b */
[----:B01---5:R-:W-:Y:S01]  /*17150*/  ENDCOLLECTIVE ;  /* 0x000000000000791b */ /* 0x023fe20003800000 */
.L_x_14528:
[----:B------:R-:W0:Y:S01]  /*17160*/  S2R R15, SR_TID.X ;  /* 0x00000000000f7919 */ /* 0x000e220000002100 */
[----:B------:R-:W-:Y:S02]  /*17170*/  IMAD.MOV.U32 R13, RZ, RZ, R10 ;  /* 0x000000ffff0d7224 */ /* 0x000fe400078e000a */
        /* <DEDUP_REMOVED lines=10> */
.L_x_14529:
        /* <DEDUP_REMOVED lines=8> */
[----:B0-----:R-:W-:-:S09]  /*172a0*/  IMAD.MOV.U32 R3, RZ, RZ, R14 ;  /* 0x000000ffff037224 */ /* 0x001fd200078e000e */
[----:B-1----:R-:W-:Y:S05]  /*172b0*/  WARPSYNC.COLLECTIVE R15, `(.L_x_14530) ;  /* 0x000000000f087348 */ /* 0x002fea0003c00000 */
[----:B------:R0:W2:Y:S02]  /*172c0*/  SHFL.IDX P6, R14, R13, R12, R11 ;  /* 0x0000000c0d0e7389 */ /* 0x0000a400000c000b */
[----:B012---:R-:W-:Y:S01]  /*172d0*/  ENDCOLLECTIVE ;  /* 0x000000000000791b */ /* 0x007fe20003800000 */
.L_x_14530:
        /* <DEDUP_REMOVED lines=12> */
.L_x_14531:
        /* <DEDUP_REMOVED lines=10> */
.L_x_14532:
        /* <DEDUP_REMOVED lines=12> */
.L_x_14533:
        /* <DEDUP_REMOVED lines=11> */
.L_x_14534:
[----:B------:R-:W-:Y:S02]  /*175b0*/  IMAD.SHL.U32 R3, R3, 0x10, RZ ;  /* 0x0000001003037824 */ /* 0x000fe400078e00ff */
[----:B------:R-:W-:-:S03]  /*175c0*/  IMAD.MOV.U32 R2, RZ, RZ, R14 ;  /* 0x000000ffff027224 */ /* 0x000fc600078e000e */
[----:B------:R-:W-:-:S04]  /*175d0*/  LOP3.LUT R3, R3, 0x30, RZ, 0xc0, !PT ;  /* 0x0000003003037812 */ /* 0x000fc800078ec0ff */
[----:B------:R-:W-:-:S05]  /*175e0*/  IADD3 R2, P0, R3, R2, RZ ;  /* 0x0000000203027210 */ /* 0x000fca0007f1e0ff */
[----:B------:R-:W-:-:S05]  /*175f0*/  IMAD.X R3, RZ, RZ, R10, P0 ;  /* 0x000000ffff037224 */ /* 0x000fca00000e060a */
[----:B------:R-:W-:Y:S01]  /*17600*/  @!PT LDS RZ, [RZ] ;  /* 0x00000000fffff984 */ /* 0x000fe20000000800 */
[----:B------:R-:W-:Y:S01]  /*17610*/  @!PT LDS RZ, [RZ] ;  /* 0x00000000fffff984 */ /* 0x000fe20000000800 */
[----:B------:R-:W-:Y:S01]  /*17620*/  @!PT LDS RZ, [RZ] ;  /* 0x00000000fffff984 */ /* 0x000fe20000000800 */
[----:B------:R0:W-:Y:S04]  /*17630*/  LDGSTS.E.BYPASS.LTC128B.128 [R4+0x6a00], desc[UR50][R2.64], !P1 ;  /* 0x06a0000002047fae */ /* 0x0001e8000c901d72 */
[----:B------:R0:W5:Y:S01]  /*17640*/  LDL.LU R4, [R1+0x20] ;  /* 0x0000200001047983 */ /* 0x0001620000300800 */
[----:B------:R-:W-:Y:S01]  /*17650*/  IMAD.MOV.U32 R13, RZ, RZ, R17 ;  /* 0x000000ffff0d7224 */ /* 0x000fe200078e0011 */
[----:B------:R-:W-:Y:S01]  /*17660*/  ISETP.GE.AND P5, PT, R8, 0x81, PT ;  /* 0x000000810800780c */ /* 0x000fe20003fa6270 */
[----:B------:R-:W-:Y:S01]  /*17670*/  IMAD.MOV.U32 R12, RZ, RZ, RZ ;  /* 0x000000ffff0c7224 */ /* 0x000fe200078e00ff */
[----:B------:R-:W-:Y:S02]  /*17680*/  LOP3.LUT R0, R0, 0xffffffef, RZ, 0xc0, !PT ;  /* 0xffffffef00007812 */ /* 0x000fe400078ec0ff */
[----:B------:R-:W-:-:S13]  /*17690*/  ISETP.GE.AND P3, PT, R8, 0x21, PT ;  /* 0x000000210800780c */ /* 0x000fda0003f66270 */
[----:B0----5:R-:W-:Y:S05]  /*176a0*/  WARPSYNC.COLLECTIVE R15, `(.L_x_14535) ;  /* 0x000000000f087348 */ /* 0x021fea0003c00000 */
[----:B------:R1:W2:Y:S02]  /*176b0*/  SHFL.IDX P6, R14, R13, R12, R11 ;  /* 0x0000000c0d0e7389 */ /* 0x0002a400000c000b */
[----:B012--5:R-:W-:Y:S01]  /*176c0*/  ENDCOLLECTIVE ;  /* 0x000000000000791b */ /* 0x027fe20003800000 */
.L_x_14535:
[C---:B------:R-:W-:Y:S02]  /*176d0*/  ISETP.GE.AND P0, PT, R8.reuse, 0x41, PT ;  /* 0x000000410800780c */ /* 0x040fe40003f06270 */
[----:B------:R-:W-:Y:S02]  /*176e0*/  ISETP.GE.AND P1, PT, R8, 0x61, PT ;  /* 0x000000610800780c */ /* 0x000fe40003f26270 */
[----:B------:R-:W-:Y:S01]  /*176f0*/  @P5 LOP3.LUT R0, R0, 0x10, RZ, 0xfc, !PT ;  /* 0x0000001000005812 */ /* 0x000fe200078efcff */
[----:B------:R-:W-:Y:S02]  /*17700*/  IMAD.MOV.U32 R13, RZ, RZ, R18 ;  /* 0x000000ffff0d7224 */ /* 0x000fe400078e0012 */
[----:B------:R-:W-:-:S08]  /*17710*/  IMAD.MOV.U32 R17, RZ, RZ, R14 ;  /* 0x000000ffff117224 */ /* 0x000fd000078e000e */
[----:B------:R-:W-:Y:S05]  /*17720*/  WARPSYNC.COLLECTIVE R15, `(.L_x_14536) ;  /* 0x000000000f087348 */ /* 0x000fea0003c00000 */
[----:B------:R0:W1:Y:S02]  /*17730*/  SHFL.IDX P6, R14, R13, R12, R11 ;  /* 0x0000000c0d0e7389 */ /* 0x00006400000c000b */
[----:B01----:R-:W-:Y:S01]  /*17740*/  ENDCOLLECTIVE ;  /* 0x000000000000791b */ /* 0x003fe20003800000 */
.L_x_14536:
[----:B------:R-:W-:Y:S01]  /*17750*/  IMAD.MOV.U32 R2, RZ, RZ, R14 ;  /* 0x000000ffff027224 */ /* 0x000fe200078e000e */
[----:B------:R-:W-:Y:S06]  /*17760*/  BRA `(.L_x_14537) ;  /* 0xffffffc000f87947 */ /* 0x000fec000383ffff */
.L_x_14478:
[----:B-1----:R-:W-:-:S05]  /*17770*/  IMAD.MOV.U32 R2, RZ, RZ, 0x1 ;  /* 0x00000001ff027424 */ /* 0x002fca00078e00ff */
[----:B------:R-:W-:-:S04]  /*17780*/  SHF.L.U32 R2, R2, 0x1f, RZ ;  /* 0x0000001f02027819 */ /* 0x000fc800000006ff */
[----:B------:R1:W2:Y:S03]  /*17790*/  SYNCS.PHASECHK.TRANS64.TRYWAIT P2, [R27+URZ+0x12440], R2 ;  /* 0x012440021b0075a7 */ /* 0x0002a6000804017f */
[----:B--2---:R-:W-:Y:S05]  /*177a0*/  @!P2 NANOSLEEP.SYNCS 0x989680 ;  /* 0x009896800000a95d */ /* 0x004fea0003900000 */
[----:B------:R-:W2:Y:S02]  /*177b0*/  @!P2 SYNCS.PHASECHK.TRANS64 P2, [R27+URZ+0x12440], R2 ;  /* 0x012440021b00a5a7 */ /* 0x000ea4000804007f */
[----:B--2---:R-:W-:Y:S05]  /*177c0*/  @!P2 BRA `(.L_x_14478) ;  /* 0xfffffffc00e8a947 */ /* 0x004fea000383ffff */
[----:B------:R-:W-:Y:S05]  /*177d0*/  BRA `(.L_x_14538) ;  /* 0xffffffc400487947 */ /* 0x000fea000383ffff */
.L_x_14479:
        /* <DEDUP_REMOVED lines=8> */
.L_x_14540:
[----:B------:R-:W-:Y:S05]  /*17860*/  BSYNC B0 ;  /* 0x0000000000007941 */ /* 0x000fea0003800000 */
.L_x_14539:
        /* <DEDUP_REMOVED lines=8> */
.L_x_14541:
        /* <DEDUP_REMOVED lines=8> */
.L_x_14542:
        /* <DEDUP_REMOVED lines=9> */
.L_x_14543:
        /* <DEDUP_REMOVED lines=8> */
.L_x_14544:
        /* <DEDUP_REMOVED lines=9> */
.L_x_14545:
[----:B------:R-:W-:Y:S02]  /*17b10*/  IMAD.MOV.U32 R13, RZ, RZ, R5 ;  /* 0x000000ffff0d7224 */ /* 0x000fe400078e0005 */
[----:B------:R-:W-:Y:S01]  /*17b20*/  IMAD.MOV.U32 R12, RZ, RZ, 0x3 ;  /* 0x00000003ff0c7424 */ /* 0x000fe200078e00ff */
[----:B------:R-:W-:-:S13]  /*17b30*/  @P0 IADD3 R3, P2, R24, R14, RZ ;  /* 0x0000000e18030210 */ /* 0x000fda0007f5e0ff */
[----:B------:R-:W-:Y:S05]  /*17b40*/  WARPSYNC.COLLECTIVE R15, `(.L_x_14546) ;  /* 0x000000000f087348 */ /* 0x000fea0003c00000 */
[----:B------:R0:W1:Y:S02]  /*17b50*/  SHFL.IDX P6, R14, R13, R12, R11 ;  /* 0x0000000c0d0e7389 */ /* 0x00006400000c000b */
[----:B01----:R-:W-:Y:S01]  /*17b60*/  ENDCOLLECTIVE ;  /* 0x000000000000791b */ /* 0x003fe20003800000 */
.L_x_14546:
        /* <DEDUP_REMOVED lines=13> */
.L_x_14547:
[----:B------:R-:W-:Y:S02]  /*17c40*/  IMAD.MOV.U32 R13, RZ, RZ, R7 ;  /* 0x000000ffff0d7224 */ /* 0x000fe400078e0007 */
[----:B------:R-:W-:Y:S02]  /*17c50*/  IMAD.MOV.U32 R12, RZ, RZ, RZ ;  /* 0x000000ffff0c7224 */ /* 0x000fe400078e00ff */
[----:B------:R-:W-:-:S07]  /*17c60*/  IMAD.MOV.U32 R4, RZ, RZ, R14 ;  /* 0x000000ffff047224 */ /* 0x000fce00078e000e */
[----:B------:R-:W-:Y:S05]  /*17c70*/  WARPSYNC.COLLECTIVE R15, `(.L_x_14548) ;  /* 0x000000000f087348 */ /* 0x000fea0003c00000 */
[----:B------:R0:W1:Y:S02]  /*17c80*/  SHFL.IDX P6, R14, R13, R12, R11 ;  /* 0x0000000c0d0e7389 */ /* 0x00006400000c000b */
[----:B01----:R-:W-:Y:S01]  /*17c90*/  ENDCOLLECTIVE ;  /* 0x000000000000791b */ /* 0x003fe20003800000 */
.L_x_14548:
        /* <DEDUP_REMOVED lines=13> */
.L_x_14549:
[----:B------:R-:W-:Y:S05]  /*17d70*/  BRA `(.L_x_14550) ;  /* 0xffffffc000fc7947 */ /* 0x000fea000383ffff */
.L_x_14484:
        /* <DEDUP_REMOVED lines=8> */
.L_x_14551:
[----:B------:R-:W-:Y:S02]  /*17e00*/  VIADD R10, R6, 0x20 ;  /* 0x00000020060a7836 */ /* 0x000fe40000000000 */
[----:B------:R-:W-:Y:S02]  /*17e10*/  IMAD.MOV.U32 R13, RZ, RZ, R0 ;  /* 0x000000ffff0d7224 */ /* 0x000fe400078e0000 */
[----:B------:R-:W-:-:S07]  /*17e20*/  IMAD.MOV.U32 R2, RZ, RZ, R14 ;  /* 0x000000ffff027224 */ /* 0x000fce00078e000e */
[----:B------:R-:W-:Y:S05]  /*17e30*/  WARPSYNC.COLLECTIVE R15, `(.L_x_14552) ;  /* 0x000000000f087348 */ /* 0x000fea0003c00000 */
[----:B------:R0:W1:Y:S02]  /*17e40*/  SHFL.IDX P6, R14, R13, R12, R11 ;  /* 0x0000000c0d0e7389 */ /* 0x00006400000c000b */
[----:B01----:R-:W-:Y:S01]  /*17e50*/  ENDCOLLECTIVE ;  /* 0x000000000000791b */ /* 0x003fe20003800000 */
.L_x_14552:
        /* <DEDUP_REMOVED lines=9> */
.L_x_14553:
[----:B------:R-:W-:-:S05]  /*17ef0*/  @!P2 IADD3 R3, P1, R24, R3, RZ ;  /* 0x000000031803a210 */ /* 0x000fca0007f3e0ff */
[----:B------:R-:W-:Y:S01]  /*17f00*/  @!P2 IMAD.X R2, RZ, RZ, R2, P1 ;  /* 0x000000ffff02a224 */ /* 0x000fe200008e0602 */
[----:B------:R-:W-:Y:S01]  /*17f10*/  ISETP.GE.AND P1, PT, R10, R7, PT ;  /* 0x000000070a00720c */ /* 0x000fe20003f26270 */
[----:B------:R-:W-:-:S03]  /*17f20*/  VIADD R10, R6, 0x40 ;  /* 0x00000040060a7836 */ /* 0x000fc60000000000 */
        /* <DEDUP_REMOVED lines=8> */
.L_x_14554:
        /* <DEDUP_REMOVED lines=13> */
.L_x_14555:
[----:B------:R-:W-:Y:S01]  /*18080*/  ISETP.GE.AND P2, PT, R10, R7, PT ;  /* 0x000000070a00720c */ /* 0x000fe20003f46270 */
        /* <DEDUP_REMOVED lines=10> */
.L_x_14556:
[----:B------:R-:W-:Y:S02]  /*18130*/  IMAD.MOV.U32 R13, RZ, RZ, R4 ;  /* 0x000000ffff0d7224 */ /* 0x000fe400078e0004 */
[----:B------:R-:W-:-:S05]  /*18140*/  IMAD.MOV.U32 R12, RZ, RZ, R14 ;  /* 0x000000ffff0c7224 */ /* 0x000fca00078e000e */
[----:B------:R-:W-:Y:S01]  /*18150*/  @!P2 IADD3 R2, P1, R24, R12, RZ ;  /* 0x0000000c1802a210 */ /* 0x000fe20007f3e0ff */
[----:B------:R-:W-:-:S04]  /*18160*/  IMAD.MOV.U32 R12, RZ, RZ, 0x3 ;  /* 0x00000003ff0c7424 */ /* 0x000fc800078e00ff */
[----:B------:R-:W-:-:S08]  /*18170*/  @!P2 IMAD.X R3, RZ, RZ, R10, P1 ;  /* 0x000000ffff03a224 */ /* 0x000fd000008e060a */
[----:B------:R-:W-:Y:S05]  /*18180*/  WARPSYNC.COLLECTIVE R15, `(.L_x_14557) ;  /* 0x000000000f087348 */ /* 0x000fea0003c00000 */
[----:B------:R0:W1:Y:S02]  /*18190*/  SHFL.IDX P6, R14, R13, R12, R11 ;  /* 0x0000000c0d0e7389 */ /* 0x00006400000c000b */
[----:B01----:R-:W-:Y:S01]  /*181a0*/  ENDCOLLECTIVE ;  /* 0x000000000000791b */ /* 0x003fe20003800000 */
.L_x_14557:
        /* <DEDUP_REMOVED lines=11> */
.L_x_14558:
[----:B------:R-:W-:Y:S02]  /*18260*/  IMAD.MOV.U32 R13, RZ, RZ, R8 ;  /* 0x000000ffff0d7224 */ /* 0x000fe400078e0008 */
[----:B------:R-:W-:Y:S02]  /*18270*/  IMAD.MOV.U32 R12, RZ, RZ, RZ ;  /* 0x000000ffff0c7224 */ /* 0x000fe400078e00ff */
[----:B------:R-:W-:-:S07]  /*18280*/  IMAD.MOV.U32 R0, RZ, RZ, R14 ;  /* 0x000000ffff007224 */ /* 0x000fce00078e000e */
[----:B------:R-:W-:Y:S05]  /*18290*/  WARPSYNC.COLLECTIVE R15, `(.L_x_14559) ;  /* 0x000000000f087348 */ /* 0x000fea0003c00000 */
[----:B------:R0:W1:Y:S02]  /*182a0*/  SHFL.IDX P6, R14, R13, R12, R11 ;  /* 0x0000000c0d0e7389 */ /* 0x00006400000c000b */
[----:B01----:R-:W-:Y:S01]  /*182b0*/  ENDCOLLECTIVE ;  /* 0x000000000000791b */ /* 0x003fe20003800000 */
.L_x_14559:
[----:B------:R-:W-:Y:S01]  /*182c0*/  @!P1 IADD3 R9, P2, R24, R0, RZ ;  /* 0x0000000018099210 */ /* 0x000fe20007f5e0ff */
[----:B------:R-:W-:-:S04]  /*182d0*/  VIADD R0, R6, 0x80 ;  /* 0x0000008006007836 */ /* 0x000fc80000000000 */
[----:B------:R-:W-:Y:S02]  /*182e0*/  @!P1 IMAD.X R3, RZ, RZ, R4, P2 ;  /* 0x000000ffff039224 */ /* 0x000fe400010e0604 */
[----:B------:R-:W-:Y:S02]  /*182f0*/  @!P1 IMAD.MOV.U32 R2, RZ, RZ, R9 ;  /* 0x000000ffff029224 */ /* 0x000fe400078e0009 */
[----:B------:R-:W-:-:S03]  /*18300*/  IMAD.MOV.U32 R13, RZ, RZ, R5 ;  /* 0x000000ffff0d7224 */ /* 0x000fc600078e0005 */
[----:B------:R-:W-:Y:S01]  /*18310*/  @!PT LDS RZ, [RZ] ;  /* 0x00000000fffff984 */ /* 0x000fe20000000800 */
[----:B------:R-:W-:Y:S01]  /*18320*/  @!PT LDS RZ, [RZ] ;  /* 0x00000000fffff984 */ /* 0x000fe20000000800 */
[----:B------:R-:W-:Y:S01]  /*18330*/  @!PT LDS RZ, [RZ] ;  /* 0x00000000fffff984 */ /* 0x000fe20000000800 */
[----:B------:R0:W-:Y:S01]  /*18340*/  @!P1 LDGSTS.E.BYPASS.LTC128B.128 [R18+0xba00], desc[UR50][R2.64], !P0 ;  /* 0x0ba0000002129fae */ /* 0x0001e2000c101d72 */
[----:B------:R-:W-:Y:S01]  /*18350*/  ISETP.GE.AND P1, PT, R0, R7, PT ;  /* 0x000000070000720c */ /* 0x000fe20003f26270 */
[----:B0-----:R-:W-:-:S12]  /*18360*/  IMAD.MOV.U32 R2, RZ, RZ, R14 ;  /* 0x000000ffff027224 */ /* 0x001fd800078e000e */
[----:B------:R-:W-:Y:S05]  /*18370*/  WARPSYNC.COLLECTIVE R15, `(.L_x_14560) ;  /* 0x000000000f087348 */ /* 0x000fea0003c00000 */
[----:B------:R0:W1:Y:S02]  /*18380*/  SHFL.IDX P6, R14, R13, R12, R11 ;  /* 0x0000000c0d0e7389 */ /* 0x00006400000c000b */
[----:B01----:R-:W-:Y:S01]  /*18390*/  ENDCOLLECTIVE ;  /* 0x000000000000791b */ /* 0x003fe20003800000 */
.L_x_14560:
[----:B------:R-:W-:Y:S02]  /*183a0*/  IMAD.MOV.U32 R13, RZ, RZ, R8 ;  /* 0x000000ffff0d7224 */ /* 0x000fe400078e0008 */
[----:B------:R-:W-:Y:S01]  /*183b0*/  IMAD.MOV.U32 R12, RZ, RZ, 0x1 ;  /* 0x00000001ff0c7424 */ /* 0x000fe200078e00ff */
[----:B------:R-:W-:-:S13]  /*183c0*/  @!P1 IADD3 R0, P3, R24, R14, RZ ;  /* 0x0000000e18009210 */ /* 0x000fda0007f7e0ff */
[----:B------:R-:W-:Y:S05]  /*183d0*/  WARPSYNC.COLLECTIVE R15, `(.L_x_14561) ;  /* 0x000000000f087348 */ /* 0x000fea0003c00000 */
[----:B------:R0:W1:Y:S02]  /*183e0*/  SHFL.IDX P6, R14, R13, R12, R11 ;  /* 0x0000000c0d0e7389 */ /* 0x00006400000c000b */
[----:B01----:R-:W-:Y:S01]  /*183f0*/  ENDCOLLECTIVE ;  /* 0x000000000000791b */ /* 0x003fe20003800000 */
.L_x_14561:
[----:B------:R-:W-:Y:S02]  /*18400*/  @!P1 IMAD.X R17, RZ, RZ, R2, P3 ;  /* 0x000000ffff119224 */ /* 0x000fe400018e0602 */
[----:B------:R-:W-:Y:S02]  /*18410*/  @!P1 IMAD.MOV.U32 R2, RZ, RZ, R0 ;  /* 0x000000ffff029224 */ /* 0x000fe400078e0000 */
        /* <DEDUP_REMOVED lines=10> */
.L_x_14562:
[----:B------:R-:W-:Y:S05]  /*184c0*/  BRA `(.L_x_14563) ;  /* 0xffffffc400947947 */ /* 0x000fea000383ffff */
.L_x_14485:
[----:B0-----:R0:W1:Y:S02]  /*184d0*/  SYNCS.PHASECHK.TRANS64.TRYWAIT P0, [R27+URZ+0x12420], R0 ;  /* 0x012420001b0075a7 */ /* 0x001064000800017f */
[----:B-1----:R-:W-:Y:S05]  /*184e0*/  @!P0 NANOSLEEP.SYNCS 0x989680 ;  /* 0x009896800000895d */ /* 0x002fea0003900000 */
[----:B------:R-:W1:Y:S02]  /*184f0*/  @!P0 SYNCS.PHASECHK.TRANS64 P0, [R27+URZ+0x12420], R0 ;  /* 0x012420001b0085a7 */ /* 0x000e64000800007f */
[----:B-1----:R-:W-:Y:S05]  /*18500*/  @!P0 BRA `(.L_x_14485) ;  /* 0xfffffffc00f08947 */ /* 0x002fea000383ffff */
[----:B------:R-:W-:Y:S05]  /*18510*/  BRA `(.L_x_14564) ;  /* 0xffffffc400c47947 */ /* 0x000fea000383ffff */
.L_x_14488:
[----:B0-----:R0:W1:Y:S02]  /*18520*/  SYNCS.PHASECHK.TRANS64.TRYWAIT P1, [R5+URZ+0x12480], R29 ;  /* 0x0124801d050075a7 */ /* 0x001064000802017f */
[----:B-1----:R-:W-:Y:S05]  /*18530*/  @!P1 NANOSLEEP.SYNCS 0x989680 ;  /* 0x009896800000995d */ /* 0x002fea0003900000 */
[----:B------:R-:W1:Y:S02]  /*18540*/  @!P1 SYNCS.PHASECHK.TRANS64 P1, [R5+URZ+0x12480], R29 ;  /* 0x0124801d050095a7 */ /* 0x000e64000802007f */
[----:B-1----:R-:W-:Y:S05]  /*18550*/  @!P1 BRA `(.L_x_14488) ;  /* 0xfffffffc00f09947 */ /* 0x002fea000383ffff */
[----:B------:R-:W-:Y:S05]  /*18560*/  BRA `(.L_x_14565) ;  /* 0xffffffc800e07947 */ /* 0x000fea000383ffff */
.L_x_14489:
        /* <DEDUP_REMOVED lines=8> */
.L_x_14567:
[----:B------:R-:W-:Y:S05]  /*185f0*/  BSYNC B0 ;  /* 0x0000000000007941 */ /* 0x000fea0003800000 */
.L_x_14566:
        /* <DEDUP_REMOVED lines=9> */
.L_x_14568:
        /* <DEDUP_REMOVED lines=12> */
.L_x_14569:
        /* <DEDUP_REMOVED lines=10> */
.L_x_14570:
        /* <DEDUP_REMOVED lines=12> */
.L_x_14571:
        /* <DEDUP_REMOVED lines=9> */
.L_x_14572:
        /* <DEDUP_REMOVED lines=12> */
.L_x_14573:
        /* <DEDUP_REMOVED lines=10> */
.L_x_14574:
[----:B------:R-:W-:Y:S02]  /*18aa0*/  IMAD.MOV.U32 R13, RZ, RZ, R18 ;  /* 0x000000ffff0d7224 */ /* 0x000fe400078e0012 */
[----:B------:R-:W-:Y:S02]  /*18ab0*/  IMAD.MOV.U32 R12, RZ, RZ, RZ ;  /* 0x000000ffff0c7224 */ /* 0x000fe400078e00ff */
[----:B------:R-:W-:Y:S02]  /*18ac0*/  IMAD.SHL.U32 R3, R3, 0x10, RZ ;  /* 0x0000001003037824 */ /* 0x000fe400078e00ff */
[----:B------:R-:W-:-:S07]  /*18ad0*/  IMAD.MOV.U32 R2, RZ, RZ, R14 ;  /* 0x000000ffff027224 */ /* 0x000fce00078e000e */
[----:B------:R-:W-:Y:S05]  /*18ae0*/  WARPSYNC.COLLECTIVE R15, `(.L_x_14575) ;  /* 0x000000000f087348 */ /* 0x000fea0003c00000 */
[----:B------:R0:W1:Y:S02]  /*18af0*/  SHFL.IDX P6, R14, R13, R12, R11 ;  /* 0x0000000c0d0e7389 */ /* 0x00006400000c000b */
[----:B01----:R-:W-:Y:S01]  /*18b00*/  ENDCOLLECTIVE ;  /* 0x000000000000791b */ /* 0x003fe20003800000 */
.L_x_14575:
        /* <DEDUP_REMOVED lines=12> */
.L_x_14576:
[----:B------:R-:W-:Y:S01]  /*18bd0*/  IMAD.MOV.U32 R2, RZ, RZ, R14 ;  /* 0x000000ffff027224 */ /* 0x000fe200078e000e */
[----:B------:R-:W-:Y:S06]  /*18be0*/  BRA `(.L_x_14577) ;  /* 0xffffffc8006c7947 */ /* 0x000fec000383ffff */
.L_x_14492:
[----:B---3--:R3:W4:Y:S02]  /*18bf0*/  SYNCS.PHASECHK.TRANS64.TRYWAIT P1, [R5+URZ+0x12440], R29 ;  /* 0x0124401d050075a7 */ /* 0x008724000802017f */
[----:B----4-:R-:W-:Y:S05]  /*18c00*/  @!P1 NANOSLEEP.SYNCS 0x989680 ;  /* 0x009896800000995d */ /* 0x010fea0003900000 */
[----:B------:R-:W4:Y:S02]  /*18c10*/  @!P1 SYNCS.PHASECHK.TRANS64 P1, [R5+URZ+0x12440], R29 ;  /* 0x0124401d050095a7 */ /* 0x000f24000802007f */
[----:B----4-:R-:W-:Y:S05]  /*18c20*/  @!P1 BRA `(.L_x_14492) ;  /* 0xfffffffc00f09947 */ /* 0x010fea000383ffff */
[----:B------:R-:W-:Y:S05]  /*18c30*/  BRA `(.L_x_14578) ;  /* 0xffffffc800b87947 */ /* 0x000fea000383ffff */
.L_x_14493:
        /* <DEDUP_REMOVED lines=8> */
.L_x_14580:
[----:B------:R-:W-:Y:S05]  /*18cc0*/  BSYNC B0 ;  /* 0x0000000000007941 */ /* 0x000fea0003800000 */
.L_x_14579:
[----:B------:R0:W5:Y:S01]  /*18cd0*/  LDL R16, [R1+0x14] ;  /* 0x0000140001107983 */ /* 0x0001620000100800 */
        /* <DEDUP_REMOVED lines=8> */
.L_x_14581:
[----:B------:R-:W-:Y:S02]  /*18d60*/  IMAD.MOV.U32 R13, RZ, RZ, R10 ;  /* 0x000000ffff0d7224 */ /* 0x000fe400078e000a */
[----:B------:R-:W-:Y:S01]  /*18d70*/  IMAD.MOV.U32 R12, RZ, RZ, 0x1 ;  /* 0x00000001ff0c7424 */ /* 0x000fe200078e00ff */
[----:B------:R-:W-:-:S13]  /*18d80*/  IADD3 R2, P1, R17, R14, RZ ;  /* 0x0000000e11027210 */ /* 0x000fda0007f3e0ff */
[----:B------:R-:W-:Y:S05]  /*18d90*/  WARPSYNC.COLLECTIVE R15, `(.L_x_14582) ;  /* 0x000000000f087348 */ /* 0x000fea0003c00000 */
[----:B------:R0:W1:Y:S02]  /*18da0*/  SHFL.IDX P6, R14, R13, R12, R11 ;  /* 0x0000000c0d0e7389 */ /* 0x00006400000c000b */
[----:B01----:R-:W-:Y:S01]  /*18db0*/  ENDCOLLECTIVE ;  /* 0x000000000000791b */ /* 0x003fe20003800000 */
.L_x_14582:
        /* <DEDUP_REMOVED lines=12> */
.L_x_14583:
[----:B------:R-:W-:Y:S02]  /*18e80*/  IMAD.MOV.U32 R13, RZ, RZ, R10 ;  /* 0x000000ffff0d7224 */ /* 0x000fe400078e000a */
[----:B------:R-:W-:Y:S02]  /*18e90*/  IMAD.MOV.U32 R12, RZ, RZ, 0x2 ;  /* 0x00000002ff0c7424 */ /* 0x000fe400078e00ff */
[----:B------:R-:W-:-:S07]  /*18ea0*/  IMAD.MOV.U32 R2, RZ, RZ, R14 ;  /* 0x000000ffff027224 */ /* 0x000fce00078e000e */
[----:B------:R-:W-:Y:S05]  /*18eb0*/  WARPSYNC.COLLECTIVE R15, `(.L_x_14584) ;  /* 0x000000000f087348 */ /* 0x000fea0003c00000 */
[----:B------:R0:W1:Y:S02]  /*18ec0*/  SHFL.IDX P6, R14, R13, R12, R11 ;  /* 0x0000000c0d0e7389 */ /* 0x00006400000c000b */
[----:B01----:R-:W-:Y:S01]  /*18ed0*/  ENDCOLLECTIVE ;  /* 0x000000000000791b */ /* 0x003fe20003800000 */
.L_x_14584:
        /* <DEDUP_REMOVED lines=11> */
.L_x_14585:
[----:B------:R-:W-:Y:S02]  /*18f90*/  IMAD.MOV.U32 R13, RZ, RZ, R10 ;  /* 0x000000ffff0d7224 */ /* 0x000fe400078e000a */
[----:B------:R-:W-:Y:S02]  /*18fa0*/  IMAD.MOV.U32 R12, RZ, RZ, 0x3 ;  /* 0x00000003ff0c7424 */ /* 0x000fe400078e00ff */
[----:B------:R-:W-:-:S07]  /*18fb0*/  IMAD.MOV.U32 R2, RZ, RZ, R14 ;  /* 0x000000ffff027224 */ /* 0x000fce00078e000e */
[----:B------:R-:W-:Y:S05]  /*18fc0*/  WARPSYNC.COLLECTIVE R15, `(.L_x_14586) ;  /* 0x000000000f087348 */ /* 0x000fea0003c00000 */
[----:B------:R0:W1:Y:S02]  /*18fd0*/  SHFL.IDX P6, R14, R13, R12, R11 ;  /* 0x0000000c0d0e7389 */ /* 0x00006400000c000b */
[----:B01----:R-:W-:Y:S01]  /*18fe0*/  ENDCOLLECTIVE ;  /* 0x000000000000791b */ /* 0x003fe20003800000 */
.L_x_14586:
        /* <DEDUP_REMOVED lines=11> */
.L_x_14587:
[----:B------:R-:W-:Y:S02]  /*190a0*/  IMAD.MOV.U32 R13, RZ, RZ, R8 ;  /* 0x000000ffff0d7224 */ /* 0x000fe400078e0008 */
[----:B------:R-:W-:Y:S02]  /*190b0*/  IMAD.MOV.U32 R12, RZ, RZ, RZ ;  /* 0x000000ffff0c7224 */ /* 0x000fe400078e00ff */
[----:B------:R-:W-:-:S07]  /*190c0*/  IMAD.MOV.U32 R9, RZ, RZ, R14 ;  /* 0x000000ffff097224 */ /* 0x000fce00078e000e */
[----:B------:R-:W-:Y:S05]  /*190d0*/  WARPSYNC.COLLECTIVE R15, `(.L_x_14588) ;  /* 0x000000000f087348 */ /* 0x000fea0003c00000 */
[----:B------:R0:W1:Y:S02]  /*190e0*/  SHFL.IDX P6, R14, R13, R12, R11 ;  /* 0x0000000c0d0e7389 */ /* 0x00006400000c000b */
[----:B01----:R-:W-:Y:S01]  /*190f0*/  ENDCOLLECTIVE ;  /* 0x000000000000791b */ /* 0x003fe20003800000 */
.L_x_14588:
        /* <DEDUP_REMOVED lines=11> */
.L_x_14589:
[----:B------:R-:W-:Y:S05]  /*191b0*/  BRA `(.L_x_14590) ;  /* 0xffffffc8005c7947 */ /* 0x000fea000383ffff */
.L_x_14496:
[----:B0-----:R0:W1:Y:S02]  /*191c0*/  SYNCS.PHASECHK.TRANS64.TRYWAIT P2, [R3+URZ+0x12470], R2 ;  /* 0x01247002030075a7 */ /* 0x001064000804017f */
[----:B-1----:R-:W-:Y:S05]  /*191d0*/  @!P2 NANOSLEEP.SYNCS 0x989680 ;  /* 0x009896800000a95d */ /* 0x002fea0003900000 */
[----:B------:R-:W1:Y:S02]  /*191e0*/  @!P2 SYNCS.PHASECHK.TRANS64 P2, [R3+URZ+0x12470], R2 ;  /* 0x012470020300a5a7 */ /* 0x000e64000804007f */
[----:B-1----:R-:W-:Y:S05]  /*191f0*/  @!P2 BRA `(.L_x_14496) ;  /* 0xfffffffc00f0a947 */ /* 0x002fea000383ffff */
[----:B------:R-:W-:Y:S05]  /*19200*/  BRA `(.L_x_14591) ;  /* 0xffffffc800b47947 */ /* 0x000fea000383ffff */
.L_x_14498:
[----:B0-----:R0:W1:Y:S02]  /*19210*/  SYNCS.PHASECHK.TRANS64.TRYWAIT P2, [R3+URZ+0x12460], R6 ;  /* 0x01246006030075a7 */ /* 0x001064000804017f */
[----:B-1----:R-:W-:Y:S05]  /*19220*/  @!P2 NANOSLEEP.SYNCS 0x989680 ;  /* 0x009896800000a95d */ /* 0x002fea0003900000 */
[----:B------:R-:W1:Y:S02]  /*19230*/  @!P2 SYNCS.PHASECHK.TRANS64 P2, [R3+URZ+0x12460], R6 ;  /* 0x012460060300a5a7 */ /* 0x000e64000804007f */
[----:B-1----:R-:W-:Y:S05]  /*19240*/  @!P2 BRA `(.L_x_14498) ;  /* 0xfffffffc00f0a947 */ /* 0x002fea000383ffff */
[----:B------:R-:W-:Y:S05]  /*19250*/  BRA `(.L_x_14592) ;  /* 0xffffffc800c47947 */ /* 0x000fea000383ffff */
.L_x_14505:
[----:B0-----:R0:W1:Y:S02]  /*19260*/  SYNCS.PHASECHK.TRANS64.TRYWAIT P0, [R2+URZ+0x12470], R3 ;  /* 0x01247003020075a7 */ /* 0x001064000800017f */
[----:B-1----:R-:W-:Y:S05]  /*19270*/  @!P0 NANOSLEEP.SYNCS 0x989680 ;  /* 0x009896800000895d */ /* 0x002fea0003900000 */
[----:B------:R-:W1:Y:S02]  /*19280*/  @!P0 SYNCS.PHASECHK.TRANS64 P0, [R2+URZ+0x12470], R3 ;  /* 0x01247003020085a7 */ /* 0x000e64000800007f */
[----:B-1----:R-:W-:Y:S05]  /*19290*/  @!P0 BRA `(.L_x_14505) ;  /* 0xfffffffc00f08947 */ /* 0x002fea000383ffff */
[----:B------:R-:W-:Y:S05]  /*192a0*/  BRA `(.L_x_14593) ;  /* 0xffffffd000147947 */ /* 0x000fea000383ffff */
.L_x_14507:
[----:B0-----:R0:W1:Y:S02]  /*192b0*/  SYNCS.PHASECHK.TRANS64.TRYWAIT P0, [R2+URZ+0x12460], R5 ;  /* 0x01246005020075a7 */ /* 0x001064000800017f */
[----:B-1----:R-:W-:Y:S05]  /*192c0*/  @!P0 NANOSLEEP.SYNCS 0x989680 ;  /* 0x009896800000895d */ /* 0x002fea0003900000 */
[----:B------:R-:W1:Y:S02]  /*192d0*/  @!P0 SYNCS.PHASECHK.TRANS64 P0, [R2+URZ+0x12460], R5 ;  /* 0x01246005020085a7 */ /* 0x000e64000800007f */
[----:B-1----:R-:W-:Y:S05]  /*192e0*/  @!P0 BRA `(.L_x_14507) ;  /* 0xfffffffc00f08947 */ /* 0x002fea000383ffff */
[----:B------:R-:W-:Y:S05]  /*192f0*/  BRA `(.L_x_14594) ;  /* 0xffffffd000307947 */ /* 0x000fea000383ffff */
.L_x_14510:
[----:B0-----:R0:W1:Y:S02]  /*19300*/  SYNCS.PHASECHK.TRANS64.TRYWAIT P0, [R6+URZ+0x12420], R3 ;  /* 0x01242003060075a7 */ /* 0x001064000800017f */
[----:B-1----:R-:W-:Y:S05]  /*19310*/  @!P0 NANOSLEEP.SYNCS 0x989680 ;  /* 0x009896800000895d */ /* 0x002fea0003900000 */
[----:B------:R-:W1:Y:S02]  /*19320*/  @!P0 SYNCS.PHASECHK.TRANS64 P0, [R6+URZ+0x12420], R3 ;  /* 0x01242003060085a7 */ /* 0x000e64000800007f */
[----:B-1----:R-:W-:Y:S05]  /*19330*/  @!P0 BRA `(.L_x_14510) ;  /* 0xfffffffc00f08947 */ /* 0x002fea000383ffff */
[----:B------:R-:W-:Y:S05]  /*19340*/  BRA `(.L_x_14595) ;  /* 0xffffffd400607947 */ /* 0x000fea000383ffff */
.L_x_14512:
[----:B0-----:R0:W1:Y:S02]  /*19350*/  SYNCS.PHASECHK.TRANS64.TRYWAIT P1, [R5+URZ+0x12440], R4 ;  /* 0x01244004050075a7 */ /* 0x001064000802017f */
[----:B-1----:R-:W-:Y:S05]  /*19360*/  @!P1 NANOSLEEP.SYNCS 0x989680 ;  /* 0x009896800000995d */ /* 0x002fea0003900000 */
[----:B------:R-:W1:Y:S02]  /*19370*/  @!P1 SYNCS.PHASECHK.TRANS64 P1, [R5+URZ+0x12440], R4 ;  /* 0x01244004050095a7 */ /* 0x000e64000802007f */
[----:B-1----:R-:W-:Y:S05]  /*19380*/  @!P1 BRA `(.L_x_14512) ;  /* 0xfffffffc00f09947 */ /* 0x002fea000383ffff */
[----:B------:R-:W-:Y:S05]  /*19390*/  BRA `(.L_x_14596) ;  /* 0xffffffd4009c7947 */ /* 0x000fea000383ffff */
.L_x_14514:
[----:B-1----:R1:W2:Y:S02]  /*193a0*/  SYNCS.PHASECHK.TRANS64.TRYWAIT P1, [R3+URZ+0x12440], R0 ;  /* 0x01244000030075a7 */ /* 0x0022a4000802017f */
[----:B--2---:R-:W-:Y:S05]  /*193b0*/  @!P1 NANOSLEEP.SYNCS 0x989680 ;  /* 0x009896800000995d */ /* 0x004fea0003900000 */
[----:B------:R-:W2:Y:S02]  /*193c0*/  @!P1 SYNCS.PHASECHK.TRANS64 P1, [R3+URZ+0x12440], R0 ;  /* 0x01244000030095a7 */ /* 0x000ea4000802007f */
[----:B--2---:R-:W-:Y:S05]  /*193d0*/  @!P1 BRA `(.L_x_14514) ;  /* 0xfffffffc00f09947 */ /* 0x004fea000383ffff */
[----:B------:R-:W-:Y:S05]  /*193e0*/  BRA `(.L_x_14597) ;  /* 0xffffffd400a87947 */ /* 0x000fea000383ffff */
.L_x_14516:
[----:B--2---:R2:W3:Y:S02]  /*193f0*/  SYNCS.PHASECHK.TRANS64.TRYWAIT P1, [R5+URZ+0x12460], R4 ;  /* 0x01246004050075a7 */ /* 0x0044e4000802017f */
[----:B---3--:R-:W-:Y:S05]  /*19400*/  @!P1 NANOSLEEP.SYNCS 0x989680 ;  /* 0x009896800000995d */ /* 0x008fea0003900000 */
[----:B------:R-:W3:Y:S02]  /*19410*/  @!P1 SYNCS.PHASECHK.TRANS64 P1, [R5+URZ+0x12460], R4 ;  /* 0x01246004050095a7 */ /* 0x000ee4000802007f */
[----:B---3--:R-:W-:Y:S05]  /*19420*/  @!P1 BRA `(.L_x_14516) ;  /* 0xfffffffc00f09947 */ /* 0x008fea000383ffff */
[----:B------:R-:W-:Y:S05]  /*19430*/  BRA `(.L_x_14598) ;  /* 0xffffffd400a47947 */ /* 0x000fea000383ffff */
.L_x_14518:
[----:B---3--:R3:W4:Y:S02]  /*19440*/  SYNCS.PHASECHK.TRANS64.TRYWAIT P1, [R3+URZ+0x12460], R0 ;  /* 0x01246000030075a7 */ /* 0x008724000802017f */
[----:B----4-:R-:W-:Y:S05]  /*19450*/  @!P1 NANOSLEEP.SYNCS 0x989680 ;  /* 0x009896800000995d */ /* 0x010fea0003900000 */
[----:B------:R-:W4:Y:S02]  /*19460*/  @!P1 SYNCS.PHASECHK.TRANS64 P1, [R3+URZ+0x12460], R0 ;  /* 0x01246000030095a7 */ /* 0x000f24000802007f */
[----:B----4-:R-:W-:Y:S05]  /*19470*/  @!P1 BRA `(.L_x_14518) ;  /* 0xfffffffc00f09947 */ /* 0x010fea000383ffff */
[----:B------:R-:W-:Y:S05]  /*19480*/  BRA `(.L_x_14599) ;  /* 0xffffffd400a07947 */ /* 0x000fea000383ffff */
.L_x_14520:
[----:B----4-:R4:W0:Y:S02]  /*19490*/  SYNCS.PHASECHK.TRANS64.TRYWAIT P1, [R5+URZ+0x12480], R4 ;  /* 0x01248004050075a7 */ /* 0x010824000802017f */
[----:B0-----:R-:W-:Y:S05]  /*194a0*/  @!P1 NANOSLEEP.SYNCS 0x989680 ;  /* 0x009896800000995d */ /* 0x001fea0003900000 */
[----:B------:R-:W0:Y:S02]  /*194b0*/  @!P1 SYNCS.PHASECHK.TRANS64 P1, [R5+URZ+0x12480], R4 ;  /* 0x01248004050095a7 */ /* 0x000e24000802007f */
[----:B0-----:R-:W-:Y:S05]  /*194c0*/  @!P1 BRA `(.L_x_14520) ;  /* 0xfffffffc00f09947 */ /* 0x001fea000383ffff */
[----:B------:R-:W-:Y:S05]  /*194d0*/  BRA `(.L_x_14600) ;  /* 0xffffffd4009c7947 */ /* 0x000fea000383ffff */
.L_x_14601:
        /* <DEDUP_REMOVED lines=10> */
.L_x_16305:


//--------------------- .text._ZN7cutlass13device_kernelIN5flash11enable_sm90INS1_16FlashAttnFwdSm90INS1_25CollectiveMainloopFwdSm90ILi2EN4cute5tupleIJNS5_1CILi1EEES8_S8_EEENS6_IJNS7_ILi192EEENS7_ILi160EEENS7_ILi64EEEEEELi64ENS_12float_e4m3_tEfNS_4arch4Sm90ELb0ELb1ELb0ELb1ELb1ELb0ELb0ELb1ELb1ELb1ELb1ELb0EEENS1_21CollectiveEpilogueFwdINS6_IJSA_SC_SB_EEES9_NS_10bfloat16_tESG_Li384ELb1ELb1ELb1ELb1EEENS1_36VarlenDynamicPersistentTileSchedulerILi192ELi160ELi384ELi128ELb1ELb1ELb1ELb1ELb0ELb1EEEEEEEEEvNT_6ParamsE --------------------------
	.section	.text._ZN7cutlass13device_kernelIN5flash11enable_sm90INS1_16FlashAttnFwdSm90INS1_25CollectiveMainloopFwdSm90ILi2EN4cute5tupleIJNS5_1CILi1EEES8_S8_EEENS6_IJNS7_ILi192EEENS7_ILi160EEENS7_ILi64EEEEEELi64ENS_12float_e4m3_tEfNS_4arch4Sm90ELb0ELb1ELb0ELb1ELb1ELb0ELb0ELb1ELb1ELb1ELb1ELb0EEENS1_21CollectiveEpilogueFwdINS6_IJSA_SC_SB_EEES9_NS_10bfloat16_tESG_Li384ELb1ELb1ELb1ELb1EEENS1_36VarlenDynamicPersistentTileSchedulerILi192ELi160ELi384ELi128ELb1ELb1ELb1ELb1ELb0ELb1EEEEEEEEEvNT_6ParamsE,"ax",@progbits
	.align	128
.text._ZN7cutlass13device_kernelIN5flash11enable_sm90INS1_16FlashAttnFwdSm90INS1_25CollectiveMainloopFwdSm90ILi2EN4cute5tupleIJNS5_1CILi1EEES8_S8_EEENS6_IJNS7_ILi192EEENS7_ILi160EEENS7_ILi64EEEEEELi64ENS_12float_e4m3_tEfNS_4arch4Sm90ELb0ELb1ELb0ELb1ELb1ELb0ELb0ELb1ELb1ELb1ELb1ELb0EEENS1_21CollectiveEpilogueFwdINS6_IJSA_SC_SB_EEES9_NS_10bfloat16_tESG_Li384ELb1ELb1ELb1ELb1EEENS1_36VarlenDynamicPersistentTileSchedulerILi192ELi160ELi384ELi128ELb1ELb1ELb1ELb1ELb0ELb1EEEEEEEEEvNT_6ParamsE:
        .type           _ZN7cutlass13device_kernelIN5flash11enable_sm90INS1_16FlashAttnFwdSm90INS1_25CollectiveMainloopFwdSm90ILi2EN4cute5tupleIJNS5_1CILi1EEES8_S8_EEENS6_IJNS7_ILi192EEENS7_ILi160EEENS7_ILi64EEEEEELi64ENS_12float_e4m3_tEfNS_4arch4Sm90ELb0ELb1ELb0ELb1ELb1ELb0ELb0ELb1ELb1ELb1ELb1ELb0EEENS1_21CollectiveEpilogueFwdINS6_IJSA_SC_SB_EEES9_NS_10bfloat16_tESG_Li384ELb1ELb1ELb1ELb1EEENS1_36VarlenDynamicPersistentTileSchedulerILi192ELi160ELi384ELi128ELb1ELb1ELb1ELb1ELb0ELb1EEEEEEEEEvNT_6ParamsE,@function
        .size           _ZN7cutlass13device_kernelIN5flash11enable_sm90INS1_16FlashAttnFwdSm90INS1_25CollectiveMainloopFwdSm90ILi2EN4cute5tupleIJNS5_1CILi1EEES8_S8_EEENS6_IJNS7_ILi192EEENS7_ILi160EEENS7_ILi64EEEEEELi64ENS_12float_e4m3_tEfNS_4arch4Sm90ELb0ELb1ELb0ELb1ELb1ELb0ELb0ELb1ELb1ELb1ELb1ELb0EEENS1_21CollectiveEpilogueFwdINS6_IJSA_SC_SB_EEES9_NS_10bfloat16_tESG_Li384ELb1ELb1ELb1ELb1EEENS1_36VarlenDynamicPersistentTileSchedulerILi192ELi160ELi384ELi128ELb1ELb1ELb1ELb1ELb0ELb1EEEEEEEEEvNT_6ParamsE,(.L_x_16306 - _ZN7cutlass13device_kernelIN5flash11enable_sm90INS1_16FlashAttnFwdSm90INS1_25CollectiveMainloopFwdSm90ILi2EN4cute5tupleIJNS5_1CILi1EEES8_S8_EEENS6_IJNS7_ILi192EEENS7_ILi160EEENS7_ILi64EEEEEELi64ENS_12float_e4m3_tEfNS_4arch4Sm90ELb0ELb1ELb0ELb1ELb1ELb0ELb0ELb1ELb1ELb1ELb1ELb0EEENS1_21CollectiveEpilogueFwdINS6_IJSA_SC_SB_EEES9_NS_10bfloat16_tESG_Li384ELb1ELb1ELb1ELb1EEENS1_36VarlenDynamicPersistentTileSchedulerILi192ELi160ELi384ELi128ELb1ELb1ELb1ELb1ELb0ELb1EEEEEEEEEvNT_6ParamsE)
        .other          _ZN7cutlass13device_kernelIN5flash11enable_sm90INS1_16FlashAttnFwdSm90INS1_25CollectiveMainloopFwdSm90ILi2EN4cute5tupleIJNS5_1CILi1EEES8_S8_EEENS6_IJNS7_ILi192EEENS7_ILi160EEENS7_ILi64EEEEEELi64ENS_12float_e4m3_tEfNS_4arch4Sm90ELb0ELb1ELb0ELb1ELb1ELb0ELb0ELb1ELb1ELb1ELb1ELb0EEENS1_21CollectiveEpilogueFwdINS6_IJSA_SC_SB_EEES9_NS_10bfloat16_tESG_Li384ELb1ELb1ELb1ELb1EEENS1_36VarlenDynamicPersistentTileSchedulerILi192ELi160ELi384ELi128ELb1ELb1ELb1ELb1ELb0ELb1EEEEEEEEEvNT_6ParamsE,@"STO_CUDA_ENTRY STV_DEFAULT"
_ZN7cutlass13device_kernelIN5flash11enable_sm90INS1_16FlashAttnFwdSm90INS1_25CollectiveMainloopFwdSm90ILi2EN4cute5tupleIJNS5_1CILi1EEES8_S8_EEENS6_IJNS7_ILi192EEENS7_ILi160EEENS7_ILi64EEEEEELi64ENS_12float_e4m3_tEfNS_4arch4Sm90ELb0ELb1ELb0ELb1ELb1ELb0ELb0ELb1ELb1ELb1ELb1ELb0EEENS1_21CollectiveEpilogueFwdINS6_IJSA_SC_SB_EEES9_NS_10bfloat16_tESG_Li384ELb1ELb1ELb1ELb1EEENS1_36VarlenDynamicPersistentTileSchedulerILi192ELi160ELi384ELi128ELb1ELb1ELb1ELb1ELb0ELb1EEEEEEEEEvNT_6ParamsE:
        /* <DEDUP_REMOVED lines=45> */
.L_x_14602:
        /* <DEDUP_REMOVED lines=22> */
.L_x_14603:
        /* <DEDUP_REMOVED lines=18> */
.L_x_14604:
        /* <DEDUP_REMOVED lines=22> */
.L_x_14605:
        /* <DEDUP_REMOVED lines=24> */
.L_x_14606:
        /* <DEDUP_REMOVED lines=8> */
.L_x_14608:
        /* <DEDUP_REMOVED lines=25> */
[CC--:B------:R-:W-:Y:S02]  /*0a40*/  LEA.HI R2, R0.reuse, R11.reuse, RZ, 0x5 ;  /* 0x0000000b00027211 */ /* 0x0c0fe400078f28ff */
[CC--:B------:R-:W-:Y:S02]  /*0a50*/  LEA.HI R3, R0.reuse, R11.reuse, RZ, 0x2 ;  /* 0x0000000b00037211 */ /* 0x0c0fe400078f10ff */
[----:B------:R-:W-:Y:S01]  /*0a60*/  LEA.HI R0, R0, R11, RZ, 0x4 ;  /* 0x0000000b00007211 */ /* 0x000fe200078f20ff */
[----:B------:R-:W-:Y:S01]  /*0a70*/  IMAD.SHL.U32 R4, R2, 0x20, RZ ;  /* 0x0000002002047824 */ /* 0x000fe200078e00ff */
[----:B------:R-:W-:Y:S02]  /*0a80*/  LOP3.LUT R23, R156, 0xffffff80, RZ, 0xc0, !PT ;  /* 0xffffff809c177812 */ /* 0x000fe400078ec0ff */
[----:B------:R-:W-:-:S02]  /*0a90*/  LOP3.LUT R7, R3, 0xfffffffc, RZ, 0xc0, !PT ;  /* 0xfffffffc03077812 */ /* 0x000fc400078ec0ff */
[----:B------:R-:W-:Y:S01]  /*0aa0*/  SHF.R.S32.HI R3, RZ, 0x4, R0 ;  /* 0x00000004ff037819 */ /* 0x000fe20000011400 */
[C---:B------:R-:W-:Y:S01]  /*0ab0*/  IMAD.IADD R23, R11.reuse, 0x1, -R23 ;  /* 0x000000010b177824 */ /* 0x040fe200078e0a17 */
[C---:B------:R-:W-:Y:S02]  /*0ac0*/  LOP3.LUT R2, R0.reuse, 0x3fffff0, RZ, 0xc0, !PT ;  /* 0x03fffff000027812 */ /* 0x040fe400078ec0ff */
[----:B------:R-:W-:Y:S02]  /*0ad0*/  LEA.HI R0, R0, R3, RZ, 0x1 ;  /* 0x0000000300007211 */ /* 0x000fe400078f08ff */
[----:B------:R-:W-:Y:S01]  /*0ae0*/  LOP3.LUT R5, R4, 0xfffffc00, RZ, 0xc0, !PT ;  /* 0xfffffc0004057812 */ /* 0x000fe200078ec0ff */
[----:B------:R-:W-:Y:S01]  /*0af0*/  IMAD.IADD R2, R11, 0x1, -R2 ;  /* 0x000000010b027824 */ /* 0x000fe200078e0a02 */
[----:B------:R-:W-:Y:S02]  /*0b00*/  LOP3.LUT R0, R0, 0x1ffffffe, RZ, 0xc0, !PT ;  /* 0x1ffffffe00007812 */ /* 0x000fe400078ec0ff */
[----:B------:R-:W-:Y:S01]  /*0b10*/  SHF.R.S32.HI R6, RZ, 0x1f, R23 ;  /* 0x0000001fff067819 */ /* 0x000fe20000011417 */
[----:B------:R-:W-:Y:S01]  /*0b20*/  IMAD R5, R2, 0x40, R5 ;  /* 0x0000004002057824 */ /* 0x000fe200078e0205 */
[----:B------:R-:W-:Y:S01]  /*0b30*/  SHF.R.S32.HI R156, RZ, 0x7, R156 ;  /* 0x00000007ff9c7819 */ /* 0x000fe2000001149c */
[----:B------:R-:W-:Y:S01]  /*0b40*/  IMAD.IADD R0, R3, 0x1, -R0 ;  /* 0x0000000103007824 */ /* 0x000fe200078e0a00 */
[CC--:B------:R-:W-:Y:S01]  /*0b50*/  LEA.HI R8, R6.reuse, R23.reuse, RZ, 0x2 ;  /* 0x0000001706087211 */ /* 0x0c0fe200078f10ff */
[----:B------:R-:W-:Y:S01]  /*0b60*/  IMAD.IADD R2, R11, 0x1, -R7 ;  /* 0x000000010b027824 */ /* 0x000fe200078e0a07 */
[----:B------:R-:W-:Y:S01]  /*0b70*/  LEA.HI R6, R6, R23, RZ, 0x5 ;  /* 0x0000001706067211 */ /* 0x000fe200078f28ff */
[----:B------:R-:W-:Y:S01]  /*0b80*/  IMAD R0, R0, 0x8, R5 ;  /* 0x0000000800007824 */ /* 0x000fe200078e0205 */
[--C-:B------:R-:W-:Y:S01]  /*0b90*/  SHF.R.S32.HI R9, RZ, 0x2, R8.reuse ;  /* 0x00000002ff097819 */ /* 0x100fe20000011408 */
[----:B------:R-:W-:Y:S01]  /*0ba0*/  IMAD.HI R4, R156, 0x55555556, RZ ;  /* 0x555555569c047827 */ /* 0x000fe200078e02ff */
[----:B------:R-:W-:-:S02]  /*0bb0*/  SHF.R.S32.HI R10, RZ, 0x1f, R8 ;  /* 0x0000001fff0a7819 */ /* 0x000fc40000011408 */
[----:B------:R0:W-:Y:S01]  /*0bc0*/  STL [R1], R0 ;  /* 0x0000000001007387 */ /* 0x0001e20000100800 */
[----:B------:R-:W-:Y:S02]  /*0bd0*/  SHF.R.S32.HI R6, RZ, 0x5, R6 ;  /* 0x00000005ff067819 */ /* 0x000fe40000011406 */
[----:B------:R-:W-:Y:S02]  /*0be0*/  LEA.HI R10, R10, R9, RZ, 0x3 ;  /* 0x000000090a0a7211 */ /* 0x000fe400078f18ff */
[----:B------:R-:W-:Y:S02]  /*0bf0*/  LEA.HI R7, R4, R4, RZ, 0x1 ;  /* 0x0000000404077211 */ /* 0x000fe400078f08ff */
[----:B------:R-:W-:Y:S02]  /*0c00*/  LOP3.LUT R10, R10, 0xfffffff8, RZ, 0xc0, !PT ;  /* 0xfffffff80a0a7812 */ /* 0x000fe400078ec0ff */
[----:B------:R-:W-:Y:S01]  /*0c10*/  LEA.HI R4, R2, R2, RZ, 0x1 ;  /* 0x0000000202047211 */ /* 0x000fe200078f08ff */
[----:B------:R-:W-:Y:S01]  /*0c20*/  IMAD R7, R7, -0x3, R156 ;  /* 0xfffffffd07077824 */ /* 0x000fe200078e029c */
[----:B------:R-:W-:Y:S01]  /*0c30*/  LOP3.LUT R8, R8, 0x7ffffffc, RZ, 0xc0, !PT ;  /* 0x7ffffffc08087812 */ /* 0x000fe200078ec0ff */
[----:B------:R-:W-:Y:S01]  /*0c40*/  IMAD.IADD R9, R9, 0x1, -R10 ;  /* 0x0000000109097824 */ /* 0x000fe200078e0a0a */
[----:B------:R-:W-:-:S03]  /*0c50*/  LOP3.LUT R3, R4, 0x1ffffffe, RZ, 0xc0, !PT ;  /* 0x1ffffffe04037812 */ /* 0x000fc600078ec0ff */
[----:B------:R-:W-:Y:S02]  /*0c60*/  IMAD R6, R6, 0x10, R9 ;  /* 0x0000001006067824 */ /* 0x000fe400078e0209 */
[----:B------:R-:W-:Y:S02]  /*0c70*/  IMAD.IADD R22, R2, 0x1, -R3 ;  /* 0x0000000102167824 */ /* 0x000fe400078e0a03 */
[----:B------:R-:W-:Y:S02]  /*0c80*/  IMAD.IADD R8, R23, 0x1, -R8 ;  /* 0x0000000117087824 */ /* 0x000fe400078e0a08 */
[----:B------:R-:W-:Y:S02]  /*0c90*/  IMAD R157, R7, 0x40, R6 ;  /* 0x00000040079d7824 */ /* 0x000fe400078e0206 */
[----:B------:R-:W-:Y:S02]  /*0ca0*/  IMAD.SHL.U32 R19, R8, 0x2, RZ ;  /* 0x0000000208137824 */ /* 0x000fe400078e00ff */
[----:B0-----:R-:W-:-:S07]  /*0cb0*/  IMAD R22, R22, 0x8, R157 ;  /* 0x0000000816167824 */ /* 0x001fce00078e029d */
.L_x_14708:
        /* <DEDUP_REMOVED lines=15> */
[----:B-----5:R3:W5:Y:S01]  /*0db0*/  @P1 LDG.E R18, desc[UR54][R6.64] ;  /* 0x0000003606121981 */ /* 0x020762000c1e1900 */
        /* <DEDUP_REMOVED lines=20> */
.L_x_14609:
        /* <DEDUP_REMOVED lines=9> */
.L_x_14610:
        /* <DEDUP_REMOVED lines=10> */
.L_x_14611:
        /* <DEDUP_REMOVED lines=40> */
[----:B------:R-:W-:Y:S02]  /*12b0*/  UIMAD UR39, UR6, 0xc0, URZ ;  /* 0x000000c0062778a4 */ /* 0x000fe4000f8e023f */
        /* <DEDUP_REMOVED lines=31> */
.L_x_14613:
[----:B------:R-:W-:-:S11]  /*14b0*/  UISETP.NE.AND UP0, UPT, UR7, 0x1, UPT ;  /* 0x000000010700788c */ /* 0x000fd6000bf05270 */
[----:B------:R-:W-:Y:S02]  /*14c0*/  @UP0 ULDC.64 UR10, c[0x0][0x9e8] ;  /* 0x00027a00000a0ab9 */ /* 0x000fe40000000a00 */
[----:B------:R-:W-:-:S04]  /*14d0*/  UIMAD.WIDE.U32 UR8, UR4, UR10, URZ ;  /* 0x0000000a040872a5 */ /* 0x000fc8000f8e003f */
[----:B------:R-:W-:-:S12]  /*14e0*/  @UP0 USHF.R.U32.HI UR4, URZ, UR11, UR9 ;  /* 0x0000000b3f040299 */ /* 0x000fd80008011609 */
.L_x_14614:
[----:B------:R-:W-:-:S06]  /*14f0*/  UIMAD UR4, UR4, UR7, UR7 ;  /* 0x00000007040472a4 */ /* 0x000fcc000f8e0207 */
[----:B------:R-:W-:-:S07]  /*1500*/  VIMNMX R0, R0, UR4, PT ;  /* 0x0000000400007c48 */ /* 0x000fce000bfe0100 */
.L_x_14612:
        /* <DEDUP_REMOVED lines=33> */
.L_x_14616:
[----:B------:R-:W-:-:S11]  /*1720*/  UISETP.NE.AND UP0, UPT, UR7, 0x1, UPT ;  /* 0x000000010700788c */ /* 0x000fd6000bf05270 */
[----:B------:R-:W-:Y:S02]  /*1730*/  @UP0 ULDC.64 UR10, c[0x0][0x9e8] ;  /* 0x00027a00000a0ab9 */ /* 0x000fe40000000a00 */
[----:B------:R-:W-:-:S04]  /*1740*/  UIMAD.WIDE.U32 UR8, UR4, UR10, URZ ;  /* 0x0000000a040872a5 */ /* 0x000fc8000f8e003f */
[----:B------:R-:W-:-:S12]  /*1750*/  @UP0 USHF.R.U32.HI UR4, URZ, UR11, UR9 ;  /* 0x0000000b3f040299 */ /* 0x000fd80008011609 */
.L_x_14617:
[----:B------:R-:W-:-:S04]  /*1760*/  UIMAD UR4, UR4, UR7, URZ ;  /* 0x00000007040472a4 */ /* 0x000fc8000f8e023f */
[----:B------:R-:W-:-:S04]  /*1770*/  UISETP.LT.AND UP0, UPT, UR6, UR4, UPT ;  /* 0x000000040600728c */ /* 0x000fc8000bf01270 */
[----:B------:R-:W-:-:S12]  /*1780*/  USEL UR6, UR6, UR4, !UP0 ;  /* 0x0000000406067287 */ /* 0x000fd8000c000000 */
.L_x_14615:
        /* <DEDUP_REMOVED lines=52> */
.L_x_14618:
[----:B------:R-:W-:Y:S02]  /*1ad0*/  UIMAD UR43, UR41, UR4, UR43 ;  /* 0x00000004292b72a4 */ /* 0x000fe4000f8e022b */
[----:B------:R-:W-:Y:S01]  /*1ae0*/  IMAD.U32 R3, RZ, RZ, UR4 ;  /* 0x00000004ff037e24 */ /* 0x000fe2000f8e00ff */
[----:B------:R-:W-:Y:S02]  /*1af0*/  PLOP3.LUT P0, PT, PT, PT, PT, 0x80, 0x0 ;  /* 0x000000000000781c */ /* 0x000fe40003f0f070 */
[----:B------:R-:W-:Y:S02]  /*1b00*/  CS2R R28, SRZ ;  /* 0x00000000001c7805 */ /* 0x000fe4000001ff00 */
[----:B------:R-:W-:Y:S01]  /*1b10*/  CS2R R20, SRZ ;  /* 0x0000000000147805 */ /* 0x000fe2000001ff00 */
[----:B------:R-:W-:Y:S01]  /*1b20*/  IMAD.MOV.U32 R8, RZ, RZ, RZ ;  /* 0x000000ffff087224 */ /* 0x000fe200078e00ff */
[----:B------:R-:W-:Y:S02]  /*1b30*/  VIADDMNMX R104, R3, UR43, R104, PT ;  /* 0x0000002b03687c46 */ /* 0x000fe4000b800168 */
[----:B------:R-:W-:-:S02]  /*1b40*/  CS2R R30, SRZ ;  /* 0x00000000001e7805 */ /* 0x000fc4000001ff00 */
[----:B------:R-:W-:Y:S01]  /*1b50*/  CS2R R26, SRZ ;  /* 0x00000000001a7805 */ /* 0x000fe2000001ff00 */
[----:B------:R-:W-:Y:S01]  /*1b60*/  IMAD.MOV.U32 R25, RZ, RZ, RZ ;  /* 0x000000ffff197224 */ /* 0x000fe200078e00ff */
        /* <DEDUP_REMOVED lines=14> */
[----:B------:R-:W0:Y:S01]  /*1c50*/  SHFL.IDX PT, R0, R156, RZ, 0x1f ;  /* 0x00001fff9c007589 */ /* 0x000e2200000e0000 */
[----:B------:R-:W1:Y:S01]  /*1c60*/  S2UR UR44, SR_CgaCtaId ;  /* 0x00000000002c79c3 */ /* 0x000e620000008800 */
[----:B------:R-:W-:Y:S01]  /*1c70*/  UMOV UR45, 0x400 ;  /* 0x00000400002d7882 */ /* 0x000fe20000000000 */
[----:B0-----:R-:W-:Y:S01]  /*1c80*/  R2UR UR6, R0 ;  /* 0x00000000000672ca */ /* 0x001fe200000e0000 */
[----:B-1----:R-:W-:-:S12]  /*1c90*/  ULEA UR45, UR44, UR45, 0x18 ;  /* 0x0000002d2c2d7291 */ /* 0x002fd8000f8ec03f */
        /* <DEDUP_REMOVED lines=26> */
.L_x_14620:
        /* <DEDUP_REMOVED lines=9> */
.L_x_14817:
[----:B------:R-:W-:Y:S05]  /*1ed0*/  @!P0 BRA `(.L_x_14622) ;  /* 0x0000000000048947 */ /* 0x000fea0003800000 */
[----:B------:R-:W-:Y:S01]  /*1ee0*/  BPT.TRAP 0x1 ;  /* 0x000000040000795c */ /* 0x000fe20000300000 */
.L_x_14622:
[----:B0-----:R-:W-:Y:S02]  /*1ef0*/  IMAD.U32 R3, RZ, RZ, UR46 ;  /* 0x0000002eff037e24 */ /* 0x001fe4000f8e00ff */
[----:B------:R-:W-:-:S03]  /*1f00*/  IMAD.U32 R0, RZ, RZ, UR47 ;  /* 0x0000002fff007e24 */ /* 0x000fc6000f8e00ff */
[----:B------:R-:W-:Y:S02]  /*1f10*/  LEA R3, R3, UR45, 0x3 ;  /* 0x0000002d03037c11 */ /* 0x000fe4000f8e18ff */
[----:B------:R-:W-:-:S04]  /*1f20*/  SHF.L.U32 R0, R0, 0x1f, RZ ;  /* 0x0000001f00007819 */ /* 0x000fc800000006ff */
[----:B------:R0:W1:Y:S01]  /*1f30*/  SYNCS.PHASECHK.TRANS64.TRYWAIT P1, [R3+URZ+0x13230], R0 ;  /* 0x01323000030075a7 */ /* 0x000062000802017f */
[----:B------:R-:W-:Y:S05]  /*1f40*/  @!P0 BRA `(.L_x_14623) ;  /* 0x0000000000048947 */ /* 0x000fea0003800000 */
[----:B------:R-:W-:Y:S01]  /*1f50*/  BPT.TRAP 0x1 ;  /* 0x000000040000795c */ /* 0x000fe20000300000 */
.L_x_14623:
[----:B-1----:R-:W-:Y:S05]  /*1f60*/  @P1 BRA `(.L_x_14624) ;  /* 0x0000000000081947 */ /* 0x002fea0003800000 */
[----:B------:R-:W1:Y:S02]  /*1f70*/  SYNCS.PHASECHK.TRANS64.TRYWAIT P1, [R3+URZ+0x13230], R0 ;  /* 0x01323000030075a7 */ /* 0x000e64000802017f */
[----:B-1----:R-:W-:Y:S05]  /*1f80*/  @!P1 BRA `(.L_x_14625) ;  /* 0x0000018c00b09947 */ /* 0x002fea0003800000 */
.L_x_14624:
        /* <DEDUP_REMOVED lines=11> */
[----:B------:R-:W-:-:S03]  /*2040*/  UMOV UR7, 0x80000020 ;  /* 0x8000002000077882 */ /* 0x000fc60000000000 */
        /* <DEDUP_REMOVED lines=10> */
[----:B------:R-:W-:Y:S01]  /*20f0*/  UIADD3 UR13, UR12, 0x182, URZ ;  /* 0x000001820c0d7890 */ /* 0x000fe2000fffe03f */
[----:B------:R-:W-:-:S02]  /*2100*/  WARPGROUP.DEPBAR.LE gsb0, 0x0 ;  /* 0x00008000000079c5 */ /* 0x000fc40000010000 */
        /* <DEDUP_REMOVED lines=49> */
.L_x_14626:
        /* <DEDUP_REMOVED lines=44> */
.L_x_14629:
[----:B------:R-:W-:Y:S02]  /*26e0*/  ULDC UR6, c[0x0][0x9e4] ;  /* 0x0002790000067ab9 */ /* 0x000fe40000000800 */
[----:B------:R-:W-:-:S05]  /*26f0*/  IMAD.U32 R13, RZ, RZ, UR6 ;  /* 0x00000006ff0d7e24 */ /* 0x000fca000f8e00ff */
[----:B------:R-:W-:-:S13]  /*2700*/  ISETP.NE.AND P1, PT, R13, 0x1, PT ;  /* 0x000000010d00780c */ /* 0x000fda0003f25270 */
[----:B------:R-:W0:Y:S02]  /*2710*/  @P1 LDC.64 R14, c[0x0][0x9e8] ;  /* 0x00027a00ff0e1b82 */ /* 0x000e240000000a00 */
[----:B0-----:R-:W-:-:S05]  /*2720*/  @P1 IMAD.HI.U32 R8, R7, R14, RZ ;  /* 0x0000000e07081227 */ /* 0x001fca00078e00ff */
[----:B------:R-:W-:-:S07]  /*2730*/  @P1 SHF.R.U32.HI R7, RZ, R15, R8 ;  /* 0x0000000fff071219 */ /* 0x000fce0000011608 */
.L_x_14630:
[----:B------:R-:W-:Y:S05]  /*2740*/  BSYNC B0 ;  /* 0x0000000000007941 */ /* 0x000fea0003800000 */
.L_x_14628:
[----:B------:R-:W-:-:S05]  /*2750*/  IMAD R7, R7, R13, R4 ;  /* 0x0000000d07077224 */ /* 0x000fca00078e0204 */
[----:B------:R-:W-:Y:S02]  /*2760*/  VIADDMNMX R0, R7, R13, R0, PT ;  /* 0x0000000d07007246 */ /* 0x000fe40003800100 */
[----:B------:R-:W-:-:S07]  /*2770*/  VIMNMX R3, R3, R7, !PT ;  /* 0x0000000703037248 */ /* 0x000fce0007fe0100 */
.L_x_14627:
        /* <DEDUP_REMOVED lines=230> */
[----:B0-----:R-:W-:Y:S02]  /*35e0*/  VIADDMNMX R3, R6, R10, R9, PT ;  /* 0x0000000a06037246 */ /* 0x001fe40003800109 */
[----:B------:R-:W-:Y:S01]  /*35f0*/  ISETP.LT.OR P6, PT, R0, 0x9a, P6 ;  /* 0x0000009a0000780c */ /* 0x000fe200037c1670 */
[----:B------:R-:W-:-:S03]  /*3600*/  IMAD.IADD R0, R11, 0x1, R6 ;  /* 0x000000010b007824 */ /* 0x000fc600078e0206 */
        /* <DEDUP_REMOVED lines=16> */
.L_x_14633:
[----:B------:R-:W-:Y:S02]  /*3710*/  ULDC UR6, c[0x0][0x9e4] ;  /* 0x0002790000067ab9 */ /* 0x000fe40000000800 */
[----:B------:R-:W-:-:S05]  /*3720*/  IMAD.U32 R8, RZ, RZ, UR6 ;  /* 0x00000006ff087e24 */ /* 0x000fca000f8e00ff */
[----:B------:R-:W-:-:S13]  /*3730*/  ISETP.NE.AND P6, PT, R8, 0x1, PT ;  /* 0x000000010800780c */ /* 0x000fda0003fc5270 */
[----:B------:R-:W0:Y:S02]  /*3740*/  @P6 LDC.64 R6, c[0x0][0x9e8] ;  /* 0x00027a00ff066b82 */ /* 0x000e240000000a00 */
[----:B0-----:R-:W-:-:S05]  /*3750*/  @P6 IMAD.HI.U32 R6, R9, R6, RZ ;  /* 0x0000000609066227 */ /* 0x001fca00078e00ff */
[----:B------:R-:W-:-:S07]  /*3760*/  @P6 SHF.R.U32.HI R9, RZ, R7, R6 ;  /* 0x00000007ff096219 */ /* 0x000fce0000011606 */
.L_x_14634:
[----:B------:R-:W-:Y:S05]  /*3770*/  BSYNC B0 ;  /* 0x0000000000007941 */ /* 0x000fea0003800000 */
.L_x_14632:
[----:B------:R-:W-:-:S05]  /*3780*/  IMAD R4, R9, R8, R4 ;  /* 0x0000000809047224 */ /* 0x000fca00078e0204 */
[----:B------:R-:W-:Y:S02]  /*3790*/  VIADDMNMX R3, R4, R8, R3, PT ;  /* 0x0000000804037246 */ /* 0x000fe40003800103 */
[----:B------:R-:W-:-:S07]  /*37a0*/  VIMNMX R0, R0, R4, !PT ;  /* 0x0000000400007248 */ /* 0x000fce0007fe0100 */
.L_x_14631:
        /* <DEDUP_REMOVED lines=140> */
[----:B------:R-:W-:-:S01]  /*4070*/  FFMA.FTZ R106, R4, R9, -8 ;  /* 0xc1000000046a7423 */ /* 0x000fc20000010009 */
        /* <DEDUP_REMOVED lines=80> */
[----:B------:R-:W-:Y:S01]  /*4580*/  LOP3.LUT P1, RZ, R16, 0x1000000, RZ, 0xc0, !PT ;  /* 0x0100000010ff7812 */ /* 0x000fe2000782c0ff */
[--C-:B------:R-:W-:Y:S01]  /*4590*/  FFMA.FTZ R10, R96, UR40, -R106.reuse ;  /* 0x00000028600a7c23 */ /* 0x100fe2000801086a */
[----:B------:R-:W-:Y:S01]  /*45a0*/  FMNMX.FTZ R76, R78, R9, !PT ;  /* 0x000000094e4c7209 */ /* 0x000fe20007810000 */
[----:B------:R-:W0:Y:S01]  /*45b0*/  MUFU.EX2 R7, R7 ;  /* 0x0000000700077308 */ /* 0x000e220000000800 */
[----:B------:R-:W-:Y:S01]  /*45c0*/  LOP3.LUT P6, RZ, R16, 0x8000000, RZ, 0xc0, !PT ;  /* 0x0800000010ff7812 */ /* 0x000fe200078cc0ff */
[--C-:B------:R-:W-:Y:S01]  /*45d0*/  FFMA.FTZ R13, R97, UR40, -R106.reuse ;  /* 0x00000028610d7c23 */ /* 0x100fe2000801086a */
[----:B------:R-:W-:Y:S01]  /*45e0*/  FMNMX.FTZ R9, R79, R76, !PT ;  /* 0x0000004c4f097209 */ /* 0x000fe20007810000 */
[--C-:B------:R-:W-:Y:S01]  /*45f0*/  FFMA.FTZ R21, R73, UR40, -R106.reuse ;  /* 0x0000002849157c23 */ /* 0x100fe2000801086a */
[----:B------:R-:W-:Y:S01]  /*4600*/  ISETP.GT.AND P1, PT, R0, 0x88, !P1 ;  /* 0x000000880000780c */ /* 0x000fe20004f24270 */
        /* <DEDUP_REMOVED lines=14> */
[----:B------:R-:W1:Y:S01]  /*46f0*/  MUFU.EX2 R11, R11 ;  /* 0x0000000b000b7308 */ /* 0x000e620000000800 */
        /* <DEDUP_REMOVED lines=9> */
[----:B0-----:R-:W-:Y:S01]  /*4790*/  FADD.FTZ R97, R6, R7 ;  /* 0x0000000706617221 */ /* 0x001fe20000010000 */
[----:B------:R-:W-:Y:S01]  /*47a0*/  FMNMX.FTZ R80, R62, R9, !PT ;  /* 0x000000093e507209 */ /* 0x000fe20007810000 */
[--C-:B------:R-:W-:Y:S01]  /*47b0*/  FFMA.FTZ R15, R101, UR40, -R106.reuse ;  /* 0x00000028650f7c23 */ /* 0x100fe2000801086a */
[----:B------:R-:W-:-:S01]  /*47c0*/  FFMA.FTZ R56, R56, UR40, -R106 ;  /* 0x0000002838387c23 */ /* 0x000fc2000801086a */
[--C-:B------:R-:W-:Y:S01]  /*47d0*/  FFMA.FTZ R57, R57, UR40, -R106.reuse ;  /* 0x0000002839397c23 */ /* 0x100fe2000801086a */
[----:B------:R-:W-:Y:S01]  /*47e0*/  FMNMX.FTZ R9, R63, R80, !PT ;  /* 0x000000503f097209 */ /* 0x000fe20007810000 */
[----:B------:R-:W-:Y:S01]  /*47f0*/  MUFU.EX2 R13, R13 ;  /* 0x0000000d000d7308 */ /* 0x000fe20000000800 */
[----:B-1----:R-:W-:Y:S01]  /*4800*/  F2FP.SATFINITE.E4M3.F32.PACK_AB_MERGE_C R152, R11, R8, RZ ;  /* 0x000000080b98723e */ /* 0x002fe200048070ff */
[--C-:B------:R-:W-:Y:S01]  /*4810*/  FFMA.FTZ R60, R60, UR40, -R106.reuse ;  /* 0x000000283c3c7c23 */ /* 0x100fe2000801086a */
[----:B------:R-:W-:Y:S01]  /*4820*/  FMNMX.FTZ R80, R66, R9, !PT ;  /* 0x0000000942507209 */ /* 0x000fe20007810000 */
[----:B------:R-:W-:Y:S01]  /*4830*/  FFMA.FTZ R61, R61, UR40, -R106 ;  /* 0x000000283d3d7c23 */ /* 0x000fe2000801086a */
[----:B------:R-:W-:Y:S01]  /*4840*/  F2FP.SATFINITE.E4M3.F32.PACK_AB_MERGE_C R152, R7, R6, R152 ;  /* 0x000000060798723e */ /* 0x000fe20004807098 */
        /* <DEDUP_REMOVED lines=10> */
[----:B------:R-:W0:Y:S01]  /*48f0*/  MUFU.EX2 R15, R15 ;  /* 0x0000000f000f7308 */ /* 0x000e220000000800 */
        /* <DEDUP_REMOVED lines=18> */
[----:B------:R-:W-:Y:S03]  /*4a20*/  MUFU.EX2 R20, R20 ;  /* 0x0000001400147308 */ /* 0x000fe60000000800 */
[----:B------:R-:W-:-:S04]  /*4a30*/  FMNMX.FTZ R0, R26, R9, !PT ;  /* 0x000000091a007209 */ /* 0x000fc80007810000 */
[----:B------:R-:W-:Y:S01]  /*4a40*/  FMNMX.FTZ R9, R27, R0, !PT ;  /* 0x000000001b097209 */ /* 0x000fe20007810000 */
[----:B------:R-:W-:-:S01]  /*4a50*/  FFMA.FTZ R0, R40, UR40, -R106 ;  /* 0x0000002828007c23 */ /* 0x000fc2000801086a */
[----:B------:R-:W0:Y:S02]  /*4a60*/  MUFU.EX2 R73, R73 ;  /* 0x0000004900497308 */ /* 0x000e240000000800 */
[----:B------:R-:W-:-:S04]  /*4a70*/  FMNMX.FTZ R40, R30, R9, !PT ;  /* 0x000000091e287209 */ /* 0x000fc80007810000 */
[----:B------:R-:W-:Y:S02]  /*4a80*/  FMNMX.FTZ R9, R31, R40, !PT ;  /* 0x000000281f097209 */ /* 0x000fe40007810000 */
[----:B------:R-:W-:Y:S02]  /*4a90*/  MUFU.EX2 R72, R72 ;  /* 0x0000004800487308 */ /* 0x000fe40000000800 */
[----:B------:R-:W-:-:S04]  /*4aa0*/  FMNMX.FTZ R40, R34, R9, !PT ;  /* 0x0000000922287209 */ /* 0x000fc80007810000 */
[----:B------:R-:W-:Y:S01]  /*4ab0*/  FMNMX.FTZ R9, R35, R40, !PT ;  /* 0x0000002823097209 */ /* 0x000fe20007810000 */
[----:B------:R-:W-:-:S01]  /*4ac0*/  FFMA.FTZ R40, R44, UR40, -R106 ;  /* 0x000000282c287c23 */ /* 0x000fc2000801086a */
[----:B------:R-:W-:Y:S01]  /*4ad0*/  MUFU.EX2 R77, R77 ;  /* 0x0000004d004d7308 */ /* 0x000fe20000000800 */
[----:B0-----:R-:W-:Y:S02]  /*4ae0*/  F2FP.SATFINITE.E4M3.F32.PACK_AB_MERGE_C R148, R73, R20, RZ ;  /* 0x000000144994723e */ /* 0x001fe400048070ff */
[----:B------:R-:W-:Y:S02]  /*4af0*/  FMNMX.FTZ R44, R38, R9, !PT ;  /* 0x00000009262c7209 */ /* 0x000fe40007810000 */
[----:B------:R-:W-:Y:S02]  /*4b00*/  F2FP.SATFINITE.E4M3.F32.PACK_AB_MERGE_C R148, R21, R14, R148 ;  /* 0x0000000e1594723e */ /* 0x000fe40004807094 */
[----:B------:R-:W-:Y:S01]  /*4b10*/  FMNMX.FTZ R9, R39, R44, !PT ;  /* 0x0000002c27097209 */ /* 0x000fe20007810000 */
[----:B------:R-:W-:-:S01]  /*4b20*/  FFMA.FTZ R44, R48, UR40, -R106 ;  /* 0x00000028302c7c23 */ /* 0x000fc2000801086a */
[----:B------:R-:W-:Y:S01]  /*4b30*/  FFMA.FTZ R48, R52, UR40, -R106 ;  /* 0x0000002834307c23 */ /* 0x000fe2000801086a */
[----:B------:R-:W-:Y:S01]  /*4b40*/  IMAD.U32 R52, RZ, RZ, UR40 ;  /* 0x00000028ff347e24 */ /* 0x000fe2000f8e00ff */
[----:B------:R-:W-:Y:S01]  /*4b50*/  MUFU.EX2 R76, R76 ;  /* 0x0000004c004c7308 */ /* 0x000fe20000000800 */
[----:B------:R-:W0:Y:S07]  /*4b60*/  SHFL.BFLY PT, R80, R9, 0x2, 0x1f ;  /* 0x0c401f0009507f89 */ /* 0x000e2e00000e0000 */
[----:B------:R-:W1:Y:S08]  /*4b70*/  MUFU.EX2 R81, R81 ;  /* 0x0000005100517308 */ /* 0x000e700000000800 */
[----:B------:R-:W-:Y:S08]  /*4b80*/  MUFU.EX2 R56, R56 ;  /* 0x0000003800387308 */ /* 0x000ff00000000800 */
[----:B------:R-:W-:Y:S01]  /*4b90*/  MUFU.EX2 R57, R57 ;  /* 0x0000003900397308 */ /* 0x000fe20000000800 */
[----:B0-----:R-:W-:-:S02]  /*4ba0*/  FMNMX.FTZ R80, R9, R80, !PT ;  /* 0x0000005009507209 */ /* 0x001fc40007810000 */
[----:B-1----:R-:W-:-:S03]  /*4bb0*/  F2FP.SATFINITE.E4M3.F32.PACK_AB_MERGE_C R150, R81, R76, RZ ;  /* 0x0000004c5196723e */ /* 0x002fc600048070ff */
[----:B------:R-:W0:Y:S01]  /*4bc0*/  SHFL.BFLY PT, R9, R80, 0x1, 0x1f ;  /* 0x0c201f0050097f89 */ /* 0x000e2200000e0000 */
[----:B------:R-:W-:Y:S01]  /*4bd0*/  F2FP.SATFINITE.E4M3.F32.PACK_AB_MERGE_C R150, R77, R72, R150 ;  /* 0x000000484d96723e */ /* 0x000fe20004807096 */
[----:B------:R-:W-:Y:S08]  /*4be0*/  MUFU.EX2 R60, R60 ;  /* 0x0000003c003c7308 */ /* 0x000ff00000000800 */
[----:B------:R-:W1:Y:S08]  /*4bf0*/  MUFU.EX2 R61, R61 ;  /* 0x0000003d003d7308 */ /* 0x000e700000000800 */
[----:B------:R-:W-:Y:S01]  /*4c00*/  MUFU.EX2 R68, R68 ;  /* 0x0000004400447308 */ /* 0x000fe20000000800 */
[----:B0-----:R-:W-:-:S07]  /*4c10*/  FMNMX.FTZ R9, R80, R9, !PT ;  /* 0x0000000950097209 */ /* 0x001fce0007810000 */
[----:B------:R-:W-:Y:S01]  /*4c20*/  MUFU.EX2 R69, R69 ;  /* 0x0000004500457308 */ /* 0x000fe20000000800 */
[----:B-1----:R-:W-:Y:S01]  /*4c30*/  F2FP.SATFINITE.E4M3.F32.PACK_AB_MERGE_C R144, R61, R60, RZ ;  /* 0x0000003c3d90723e */ /* 0x002fe200048070ff */
[C---:B------:R-:W-:Y:S01]  /*4c40*/  FFMA.FTZ R52, R9.reuse, R52, -8 ;  /* 0xc100000009347423 */ /* 0x040fe20000010034 */
[----:B------:R-:W-:Y:S02]  /*4c50*/  FSETP.NEU.FTZ.AND P1, PT, R9, -INF , PT ;  /* 0xff8000000900780b */ /* 0x000fe40003f3d000 */
[----:B------:R-:W-:Y:S02]  /*4c60*/  F2FP.SATFINITE.E4M3.F32.PACK_AB_MERGE_C R144, R57, R56, R144 ;  /* 0x000000383990723e */ /* 0x000fe40004807090 */
[----:B------:R-:W-:Y:S01]  /*4c70*/  FSEL R37, R52, RZ, P1 ;  /* 0x000000ff34257208 */ /* 0x000fe20000800000 */
[----:B------:R-:W-:Y:S01]  /*4c80*/  MUFU.EX2 R64, R64 ;  /* 0x0000004000407308 */ /* 0x000fe20000000800 */
        /* <DEDUP_REMOVED lines=8> */
[----:B------:R-:W-:-:S01]  /*4d10*/  FADD.FTZ R90, R8, R97 ;  /* 0x00000061085a7221 */ /* 0x000fc20000010000 */
[--C-:B------:R-:W-:Y:S01]  /*4d20*/  FFMA.FTZ R82, R83, UR40, -R37.reuse ;  /* 0x0000002853527c23 */ /* 0x100fe20008010825 */
[----:B------:R-:W-:-:S01]  /*4d30*/  FFMA.FTZ R83, R86, UR40, -R37 ;  /* 0x0000002856537c23 */ /* 0x000fc20008010825 */
[--C-:B------:R-:W-:Y:S01]  /*4d40*/  FFMA.FTZ R86, R87, UR40, -R37.reuse ;  /* 0x0000002857567c23 */ /* 0x100fe20008010825 */
[----:B------:R-:W-:-:S01]  /*4d50*/  FFMA.FTZ R87, R63, UR40, -R37 ;  /* 0x000000283f577c23 */ /* 0x000fc20008010825 */
[----:B------:R-:W-:Y:S01]  /*4d60*/  FADD.FTZ R97, R11, R90 ;  /* 0x0000005a0b617221 */ /* 0x000fe20000010000 */
[----:B------:R-:W-:-:S01]  /*4d70*/  FFMA.FTZ R63, R66, UR40, -R37 ;  /* 0x00000028423f7c23 */ /* 0x000fc20008010825 */
[----:B------:R-:W0:Y:S01]  /*4d80*/  MUFU.EX2 R85, R85 ;  /* 0x0000005500557308 */ /* 0x000e220000000800 */
[----:B------:R-:W-:-:S01]  /*4d90*/  FFMA.FTZ R84, R98, UR40, -R37 ;  /* 0x0000002862547c23 */ /* 0x000fc20008010825 */
[--C-:B------:R-:W-:Y:S01]  /*4da0*/  FFMA.FTZ R66, R67, UR40, -R37.reuse ;  /* 0x0000002843427c23 */ /* 0x100fe20008010825 */
[----:B------:R-:W-:-:S01]  /*4db0*/  FFMA.FTZ R67, R70, UR40, -R37 ;  /* 0x0000002846437c23 */ /* 0x000fc20008010825 */
[----:B------:R-:W-:Y:S01]  /*4dc0*/  FADD.FTZ R70, R10, R97 ;  /* 0x000000610a467221 */ /* 0x000fe20000010000 */
[----:B------:R-:W-:-:S01]  /*4dd0*/  FFMA.FTZ R91, R99, UR40, -R37 ;  /* 0x00000028635b7c23 */ /* 0x000fc20008010825 */
        /* <DEDUP_REMOVED lines=14> */
[----:B------:R-:W-:Y:S01]  /*4ec0*/  FFMA.FTZ R62, R62, UR40, -R37 ;  /* 0x000000283e3e7c23 */ /* 0x000fe20008010825 */
[----:B------:R-:W-:Y:S01]  /*4ed0*/  F2FP.SATFINITE.E4M3.F32.PACK_AB_MERGE_C R146, R69, R68, RZ ;  /* 0x000000444592723e */ /* 0x000fe200048070ff */
        /* <DEDUP_REMOVED lines=20> */
[----:B------:R-:W-:Y:S01]  /*5020*/  FADD.FTZ R71, R73, R90 ;  /* 0x0000005a49477221 */ /* 0x000fe20000010000 */
[----:B------:R-:W-:-:S01]  /*5030*/  FFMA.FTZ R38, R38, UR40, -R37 ;  /* 0x0000002826267c23 */ /* 0x000fc20008010825 */
[----:B------:R-:W-:-:S02]  /*5040*/  F2FP.SATFINITE.E4M3.F32.PACK_AB_MERGE_C R80, R89, R80, RZ ;  /* 0x000000505950723e */ /* 0x000fc400048070ff */
[----:B------:R-:W-:-:S02]  /*5050*/  FADD.FTZ R20, R72, R71 ;  /* 0x0000004748147221 */ /* 0x000fc40000010000 */
[----:B------:R-:W0:Y:S01]  /*5060*/  MUFU.EX2 R93, R93 ;  /* 0x0000005d005d7308 */ /* 0x000e220000000800 */
[----:B-1----:R-:W-:-:S01]  /*5070*/  FADD.FTZ R15, R91, R8 ;  /* 0x000000085b0f7221 */ /* 0x002fc20000010000 */
[----:B------:R-:W-:Y:S01]  /*5080*/  FFMA.FTZ R8, R46, UR40, -R37 ;  /* 0x000000282e087c23 */ /* 0x000fe20008010825 */
[----:B------:R-:W-:-:S05]  /*5090*/  F2FP.SATFINITE.E4M3.F32.PACK_AB_MERGE_C R153, R85, R52, R80 ;  /* 0x000000345599723e */ /* 0x000fca0004807050 */
[----:B------:R-:W1:Y:S01]  /*50a0*/  MUFU.EX2 R74, R74 ;  /* 0x0000004a004a7308 */ /* 0x000e620000000800 */
[----:B--2---:R-:W-:-:S01]  /*50b0*/  FADD.FTZ R12, R88, R15 ;  /* 0x0000000f580c7221 */ /* 0x004fc20000010000 */
[----:B------:R-:W-:-:S04]  /*50c0*/  FADD.FTZ R15, R77, R20 ;  /* 0x000000144d0f7221 */ /* 0x000fc80000010000 */
[----:B------:R-:W-:Y:S02]  /*50d0*/  FADD.FTZ R10, R76, R15 ;  /* 0x0000000f4c0a7221 */ /* 0x000fe40000010000 */
        /* <DEDUP_REMOVED lines=12> */
[----:B------:R-:W-:Y:S01]  /*51a0*/  FADD.FTZ R61, R61, R60 ;  /* 0x0000003c3d3d7221 */ /* 0x000fe20000010000 */
[----:B------:R-:W-:-:S05]  /*51b0*/  FFMA.FTZ R6, R50, UR40, -R37 ;  /* 0x0000002832067c23 */ /* 0x000fca0008010825 */
[----:B------:R-:W2:Y:S01]  /*51c0*/  MUFU.EX2 R79, R79 ;  /* 0x0000004f004f7308 */ /* 0x000ea20000000800 */
[----:B0-----:R-:W-:-:S01]  /*51d0*/  FADD.FTZ R10, R78, R7 ;  /* 0x000000074e0a7221 */ /* 0x001fc20000010000 */
[--C-:B------:R-:W-:Y:S01]  /*51e0*/  FFMA.FTZ R7, R51, UR40, -R37.reuse ;  /* 0x0000002833077c23 */ /* 0x100fe20008010825 */
[----:B------:R-:W-:-:S05]  /*51f0*/  FFMA.FTZ R37, R39, UR40, -R37 ;  /* 0x0000002827257c23 */ /* 0x000fca0008010825 */
        /* <DEDUP_REMOVED lines=13> */
[----:B------:R-:W-:-:S04]  /*52d0*/  F2FP.SATFINITE.E4M3.F32.PACK_AB_MERGE_C R83, R86, R83, RZ ;  /* 0x000000535653723e */ /* 0x000fc800048070ff */
[----:B------:R-:W-:Y:S02]  /*52e0*/  F2FP.SATFINITE.E4M3.F32.PACK_AB_MERGE_C R151, R82, R79, R83 ;  /* 0x0000004f5297723e */ /* 0x000fe40004807053 */
[----:B------:R-:W2:Y:S01]  /*52f0*/  MUFU.EX2 R59, R59 ;  /* 0x0000003b003b7308 */ /* 0x000ea20000000800 */
[C---:B0-----:R-:W-:Y:S01]  /*5300*/  F2FP.SATFINITE.E4M3.F32.PACK_AB_MERGE_C R146, R65.reuse, R64, R146 ;  /* 0x000000404192723e */ /* 0x041fe20004807092 */
        /* <DEDUP_REMOVED lines=9> */
[----:B------:R-:W-:Y:S01]  /*53a0*/  MUFU.EX2 R40, R40 ;  /* 0x0000002800287308 */ /* 0x000fe20000000800 */
[----:B-1----:R-:W-:-:S01]  /*53b0*/  FADD.FTZ R10, R87, R10 ;  /* 0x0000000a570a7221 */ /* 0x002fc20000010000 */
[----:B------:R-:W-:-:S04]  /*53c0*/  F2FP.SATFINITE.E4M3.F32.PACK_AB_MERGE_C R62, R87, R62, RZ ;  /* 0x0000003e573e723e */ /* 0x000fc800048070ff */
[----:B------:R-:W-:Y:S02]  /*53d0*/  F2FP.SATFINITE.E4M3.F32.PACK_AB_MERGE_C R145, R59, R58, R62 ;  /* 0x0000003a3b91723e */ /* 0x000fe4000480703e */
[----:B------:R-:W0:Y:S01]  /*53e0*/  MUFU.EX2 R41, R41 ;  /* 0x0000002900297308 */ /* 0x000e220000000800 */
[----:B--2---:R-:W-:-:S07]  /*53f0*/  FADD.FTZ R15, R63, R10 ;  /* 0x0000000a3f0f7221 */ /* 0x004fce0000010000 */
[----:B------:R-:W1:Y:S08]  /*5400*/  MUFU.EX2 R66, R66 ;  /* 0x0000004200427308 */ /* 0x000e700000000800 */
[----:B------:R-:W2:Y:S01]  /*5410*/  MUFU.EX2 R0, R0 ;  /* 0x0000000000007308 */ /* 0x000ea20000000800 */
[----:B0-----:R-:W-:-:S07]  /*5420*/  F2FP.SATFINITE.E4M3.F32.PACK_AB_MERGE_C R12, R41, R40, RZ ;  /* 0x00000028290c723e */ /* 0x001fce00048070ff */
[----:B------:R-:W0:Y:S01]  /*5430*/  MUFU.EX2 R67, R67 ;  /* 0x0000004300437308 */ /* 0x000e220000000800 */
[----:B-1----:R-:W-:-:S07]  /*5440*/  FADD.FTZ R10, R66, R15 ;  /* 0x0000000f420a7221 */ /* 0x002fce0000010000 */
[----:B------:R-:W1:Y:S01]  /*5450*/  MUFU.EX2 R70, R70 ;  /* 0x0000004600467308 */ /* 0x000e620000000800 */
[----:B--2---:R-:W-:Y:S01]  /*5460*/  F2FP.SATFINITE.E4M3.F32.PACK_AB_MERGE_C R140, R3, R0, R12 ;  /* 0x00000000038c723e */ /* 0x004fe2000480700c */
[----:B------:R-:W-:-:S04]  /*5470*/  FADD.FTZ R0, R0, R69 ;  /* 0x0000004500007221 */ /* 0x000fc80000010000 */
[----:B------:R-:W-:Y:S02]  /*5480*/  FADD.FTZ R3, R3, R0 ;  /* 0x0000000003037221 */ /* 0x000fe40000010000 */
[----:B------:R-:W-:Y:S01]  /*5490*/  MUFU.EX2 R48, R48 ;  /* 0x0000003000307308 */ /* 0x000fe20000000800 */
[----:B0-----:R-:W-:-:S01]  /*54a0*/  FADD.FTZ R15, R67, R10 ;  /* 0x0000000a430f7221 */ /* 0x001fc20000010000 */
[----:B------:R-:W-:-:S04]  /*54b0*/  FADD.FTZ R40, R40, R3 ;  /* 0x0000000328287221 */ /* 0x000fc80000010000 */
[----:B------:R-:W-:Y:S02]  /*54c0*/  FADD.FTZ R41, R41, R40 ;  /* 0x0000002829297221 */ /* 0x000fe40000010000 */
[----:B------:R-:W0:Y:S01]  /*54d0*/  MUFU.EX2 R49, R49 ;  /* 0x0000003100317308 */ /* 0x000e220000000800 */
[----:B-1----:R-:W-:-:S01]  /*54e0*/  FADD.FTZ R15, R70, R15 ;  /* 0x0000000f460f7221 */ /* 0x002fc20000010000 */
[----:B------:R-:W-:-:S04]  /*54f0*/  F2FP.SATFINITE.E4M3.F32.PACK_AB_MERGE_C R67, R70, R67, RZ ;  /* 0x000000434643723e */ /* 0x000fc800048070ff */
[----:B------:R-:W-:Y:S02]  /*5500*/  F2FP.SATFINITE.E4M3.F32.PACK_AB_MERGE_C R147, R66, R63, R67 ;  /* 0x0000003f4293723e */ /* 0x000fe40004807043 */
        /* <DEDUP_REMOVED lines=17> */
[C---:B0-----:R-:W-:Y:S01]  /*5620*/  F2FP.SATFINITE.E4M3.F32.PACK_AB_MERGE_C R8, R13.reuse, R8, RZ ;  /* 0x000000080d08723e */ /* 0x041fe200048070ff */
[----:B------:R-:W-:-:S03]  /*5630*/  FADD.FTZ R13, R13, R0 ;  /* 0x000000000d0d7221 */ /* 0x000fc60000010000 */
[----:B------:R-:W-:-:S03]  /*5640*/  F2FP.SATFINITE.E4M3.F32.PACK_AB_MERGE_C R141, R11, R42, R8 ;  /* 0x0000002a0b8d723e */ /* 0x000fc60004807008 */
        /* <DEDUP_REMOVED lines=48> */
[----:B------:R-:W-:Y:S01]  /*5950*/  VIADD R6, R104, 0xfffffffe ;  /* 0xfffffffe68067836 */ /* 0x000fe20000000000 */
        /* <DEDUP_REMOVED lines=12> */
.L_x_14636:
[----:B------:R-:W-:Y:S02]  /*5a20*/  ULDC UR12, c[0x0][0x9e4] ;  /* 0x00027900000c7ab9 */ /* 0x000fe40000000800 */
[----:B------:R-:W-:-:S11]  /*5a30*/  UISETP.NE.AND UP0, UPT, UR12, 0x1, UPT ;  /* 0x000000010c00788c */ /* 0x000fd6000bf05270 */
[----:B------:R-:W-:Y:S02]  /*5a40*/  @UP0 ULDC.64 UR14, c[0x0][0x9e8] ;  /* 0x00027a00000e0ab9 */ /* 0x000fe40000000a00 */
[----:B------:R-:W-:-:S04]  /*5a50*/  UIMAD.WIDE.U32 UR6, UR11, UR14, URZ ;  /* 0x0000000e0b0672a5 */ /* 0x000fc8000f8e003f */
[----:B------:R-:W-:-:S12]  /*5a60*/  @UP0 USHF.R.U32.HI UR11, URZ, UR15, UR7 ;  /* 0x0000000f3f0b0299 */ /* 0x000fd80008011607 */
.L_x_14637:
[----:B------:R-:W-:-:S04]  /*5a70*/  UIMAD UR11, UR11, UR12, UR12 ;  /* 0x0000000c0b0b72a4 */ /* 0x000fc8000f8e020c */
[----:B------:R-:W-:-:S04]  /*5a80*/  UISETP.LT.AND UP0, UPT, UR10, UR11, UPT ;  /* 0x0000000b0a00728c */ /* 0x000fc8000bf01270 */
[----:B------:R-:W-:-:S12]  /*5a90*/  USEL UR10, UR10, UR11, UP0 ;  /* 0x0000000b0a0a7287 */ /* 0x000fd80008000000 */
.L_x_14635:
        /* <DEDUP_REMOVED lines=21> */
[----:B------:R-:W-:-:S13]  /*5bf0*/  ISETP.GE.AND P1, PT, R6, UR24, PT ;  /* 0x0000001806007c0c */ /* 0x000fda000bf26270 */
[----:B------:R-:W-:Y:S05]  /*5c00*/  @!P1 BRA `(.L_x_14638) ;  /* 0x0000004000189947 */ /* 0x000fea0003800000 */
        /* <DEDUP_REMOVED lines=23> */
.L_x_14657:
[----:B------:R-:W-:-:S04]  /*5d80*/  UISETP.NE.AND UP0, UPT, UR25, 0x1, UPT ;  /* 0x000000011900788c */ /* 0x000fc8000bf05270 */
[----:B------:R-:W-:-:S04]  /*5d90*/  USEL UR47, URZ, 0x1, UP0 ;  /* 0x000000013f2f7887 */ /* 0x000fc80008000000 */
[----:B------:R-:W-:Y:S01]  /*5da0*/  ULOP3.LUT UR47, UR26, UR47, URZ, 0x3c, !UPT ;  /* 0x0000002f1a2f7292 */ /* 0x000fe2000f8e3c3f */
[----:B------:R-:W-:Y:S11]  /*5db0*/  @!P0 BRA `(.L_x_14639) ;  /* 0x0000000000048947 */ /* 0x000ff60003800000 */
[----:B------:R-:W-:Y:S01]  /*5dc0*/  BPT.TRAP 0x1 ;  /* 0x000000040000795c */ /* 0x000fe20000300000 */
.L_x_14639:
        /* <DEDUP_REMOVED lines=9> */
.L_x_14640:
[----:B-1----:R-:W-:Y:S05]  /*5e60*/  @P1 BRA `(.L_x_14641) ;  /* 0x0000000000081947 */ /* 0x002fea0003800000 */
[----:B------:R-:W1:Y:S02]  /*5e70*/  SYNCS.PHASECHK.TRANS64.TRYWAIT P1, [UR23+0x13230], R4 ;  /* 0x01323004ff0075a7 */ /* 0x000e640008020157 */
[----:B-1----:R-:W-:Y:S05]  /*5e80*/  @!P1 BRA `(.L_x_14642) ;  /* 0x0000015000049947 */ /* 0x002fea0003800000 */
.L_x_14641:
        /* <DEDUP_REMOVED lines=64> */
.L_x_14643:
[----:B------:R-:W-:Y:S01]  /*6290*/  ULEA UR11, UR25, UR45, 0x3 ;  /* 0x0000002d190b7291 */ /* 0x000fe2000f8e183f */
[----:B01----:R-:W-:-:S05]  /*62a0*/  IMAD.U32 R4, RZ, RZ, UR26 ;  /* 0x0000001aff047e24 */ /* 0x003fca000f8e00ff */
[----:B------:R-:W-:-:S04]  /*62b0*/  SHF.L.U32 R4, R4, 0x1f, RZ ;  /* 0x0000001f04047819 */ /* 0x000fc800000006ff */
[----:B------:R0:W1:Y:S01]  /*62c0*/  SYNCS.PHASECHK.TRANS64.TRYWAIT P1, [UR11+0x13250], R4 ;  /* 0x01325004ff0075a7 */ /* 0x000062000802014b */
[----:B------:R-:W-:Y:S05]  /*62d0*/  @!P0 BRA `(.L_x_14644) ;  /* 0x0000000000048947 */ /* 0x000fea0003800000 */
[----:B------:R-:W-:Y:S01]  /*62e0*/  BPT.TRAP 0x1 ;  /* 0x000000040000795c */ /* 0x000fe20000300000 */
.L_x_14644:
[----:B-1----:R-:W-:Y:S05]  /*62f0*/  @P1 BRA `(.L_x_14645) ;  /* 0x0000000000081947 */ /* 0x002fea0003800000 */
[----:B------:R-:W1:Y:S02]  /*6300*/  SYNCS.PHASECHK.TRANS64.TRYWAIT P1, [UR11+0x13250], R4 ;  /* 0x01325004ff0075a7 */ /* 0x000e64000802014b */
[----:B-1----:R-:W-:Y:S05]  /*6310*/  @!P1 BRA `(.L_x_14646) ;  /* 0x0000014800f89947 */ /* 0x002fea0003800000 */
.L_x_14645:
        /* <DEDUP_REMOVED lines=32> */
.L_x_14647:
[----:B------:R-:W-:Y:S01]  /*6520*/  UISETP.NE.AND UP1, UPT, UR52, URZ, UPT ;  /* 0x0000003f3400728c */ /* 0x000fe2000bf25270 */
[----:B------:R-:W-:Y:S01]  /*6530*/  VIADD R15, R22, UR39 ;  /* 0x00000027160f7c36 */ /* 0x000fe20008000000 */
[----:B------:R-:W-:Y:S01]  /*6540*/  UISETP.NE.AND UP0, UPT, UR51, URZ, UPT ;  /* 0x0000003f3300728c */ /* 0x000fe2000bf05270 */
[----:B------:R-:W-:Y:S01]  /*6550*/  IMAD R20, R6, -0xa0, RZ ;  /* 0xffffff6006147824 */ /* 0x000fe200078e02ff */
        /* <DEDUP_REMOVED lines=10> */
[----:B------:R-:W-:Y:S01]  /*6600*/  ULOP3.LUT UR6, URZ, UR21, URZ, 0x33, !UPT ;  /* 0x000000153f067292 */ /* 0x000fe2000f8e333f */
        /* <DEDUP_REMOVED lines=21> */
.L_x_14650:
[----:B------:R-:W-:-:S05]  /*6760*/  IMAD.U32 R136, RZ, RZ, UR20 ;  /* 0x00000014ff887e24 */ /* 0x000fca000f8e00ff */
[----:B------:R-:W-:-:S13]  /*6770*/  ISETP.NE.AND P1, PT, R136, 0x1, PT ;  /* 0x000000018800780c */ /* 0x000fda0003f25270 */
[----:B------:R-:W0:Y:S02]  /*6780*/  @P1 LDC.64 R10, c[0x0][0x9e8] ;  /* 0x00027a00ff0a1b82 */ /* 0x000e240000000a00 */
[----:B0-----:R-:W-:-:S05]  /*6790*/  @P1 IMAD.HI.U32 R10, R21, R10, RZ ;  /* 0x0000000a150a1227 */ /* 0x001fca00078e00ff */
[----:B------:R-:W-:-:S07]  /*67a0*/  @P1 SHF.R.U32.HI R21, RZ, R11, R10 ;  /* 0x0000000bff151219 */ /* 0x000fce000001160a */
.L_x_14651:
[----:B------:R-:W-:Y:S05]  /*67b0*/  BSYNC B0 ;  /* 0x0000000000007941 */ /* 0x000fea0003800000 */
.L_x_14649:
[----:B------:R-:W-:-:S05]  /*67c0*/  IMAD R21, R21, R136, R4 ;  /* 0x0000008815157224 */ /* 0x000fca00078e0204 */
[----:B------:R-:W-:Y:S02]  /*67d0*/  VIADDMNMX R12, R21, R136, R12, PT ;  /* 0x00000088150c7246 */ /* 0x000fe4000380010c */
[----:B------:R-:W-:-:S07]  /*67e0*/  VIMNMX R9, R9, R21, !PT ;  /* 0x0000001509097248 */ /* 0x000fce0007fe0100 */
.L_x_14648:
        /* <DEDUP_REMOVED lines=248> */
.L_x_14654:
[----:B------:R-:W-:-:S05]  /*7770*/  IMAD.U32 R15, RZ, RZ, UR20 ;  /* 0x00000014ff0f7e24 */ /* 0x000fca000f8e00ff */
[----:B------:R-:W-:-:S13]  /*7780*/  ISETP.NE.AND P6, PT, R15, 0x1, PT ;  /* 0x000000010f00780c */ /* 0x000fda0003fc5270 */
[----:B------:R-:W0:Y:S02]  /*7790*/  @P6 LDC.64 R10, c[0x0][0x9e8] ;  /* 0x00027a00ff0a6b82 */ /* 0x000e240000000a00 */
[----:B0-----:R-:W-:-:S05]  /*77a0*/  @P6 IMAD.HI.U32 R10, R9, R10, RZ ;  /* 0x0000000a090a6227 */ /* 0x001fca00078e00ff */
[----:B------:R-:W-:-:S07]  /*77b0*/  @P6 SHF.R.U32.HI R9, RZ, R11, R10 ;  /* 0x0000000bff096219 */ /* 0x000fce000001160a */
.L_x_14655:
[----:B------:R-:W-:Y:S05]  /*77c0*/  BSYNC B0 ;  /* 0x0000000000007941 */ /* 0x000fea0003800000 */
.L_x_14653:
[----:B------:R-:W-:-:S05]  /*77d0*/  IMAD R4, R9, R15, R4 ;  /* 0x0000000f09047224 */ /* 0x000fca00078e0204 */
[----:B------:R-:W-:Y:S02]  /*77e0*/  VIADDMNMX R14, R4, R15, R14, PT ;  /* 0x0000000f040e7246 */ /* 0x000fe4000380010e */
[----:B------:R-:W-:-:S07]  /*77f0*/  VIMNMX R13, R13, R4, !PT ;  /* 0x000000040d0d7248 */ /* 0x000fce0007fe0100 */
.L_x_14652:
        /* <DEDUP_REMOVED lines=199> */
[----:B------:R-:W-:Y:S02]  /*8470*/  FMNMX.FTZ R122, R11, R8, !PT ;  /* 0x000000080b7a7209 */ /* 0x000fe40007810000 */
[----:B------:R-:W-:Y:S02]  /*8480*/  FSEL R9, R9, RZ, P1 ;  /* 0x000000ff09097208 */ /* 0x000fe40000800000 */
[----:B------:R-:W-:-:S03]  /*8490*/  ISETP.LT.OR P6, PT, R14, 0x9a, P6 ;  /* 0x0000009a0e00780c */ /* 0x000fc600037c1670 */
        /* <DEDUP_REMOVED lines=83> */
[----:B------:R-:W-:Y:S02]  /*89d0*/  FMNMX.FTZ R122, R62, R73, !PT ;  /* 0x000000493e7a7209 */ /* 0x000fe40007810000 */
[----:B------:R-:W-:Y:S02]  /*89e0*/  FSEL R73, R67, -INF , !P4 ;  /* 0xff80000043497808 */ /* 0x000fe40006000000 */
[----:B------:R-:W-:Y:S02]  /*89f0*/  FMNMX.FTZ R129, R63, R122, !PT ;  /* 0x0000007a3f817209 */ /* 0x000fe40007810000 */
[----:B------:R-:W-:Y:S02]  /*8a00*/  MUFU.EX2 R67, R124 ;  /* 0x0000007c00437308 */ /* 0x000fe40000000800 */
[----:B------:R-:W-:-:S04]  /*8a10*/  FMNMX.FTZ R76, R66, R129, !PT ;  /* 0x00000081424c7209 */ /* 0x000fc80007810000 */
[----:B------:R-:W-:Y:S02]  /*8a20*/  FMNMX.FTZ R77, R73, R76, !PT ;  /* 0x0000004c494d7209 */ /* 0x000fe40007810000 */
[----:B------:R-:W-:Y:S02]  /*8a30*/  MUFU.EX2 R109, R109 ;  /* 0x0000006d006d7308 */ /* 0x000fe40000000800 */
[----:B------:R-:W-:Y:S01]  /*8a40*/  FMNMX.FTZ R76, R70, R77, !PT ;  /* 0x0000004d464c7209 */ /* 0x000fe20007810000 */
[--C-:B------:R-:W-:Y:S01]  /*8a50*/  FFMA.FTZ R77, R81, UR40, -R9.reuse ;  /* 0x00000028514d7c23 */ /* 0x100fe20008010809 */
[----:B------:R-:W-:-:S02]  /*8a60*/  FFMA.FTZ R81, R85, UR40, -R9 ;  /* 0x0000002855517c23 */ /* 0x000fc40008010809 */
[----:B------:R-:W-:Y:S02]  /*8a70*/  FMNMX.FTZ R122, R71, R76, !PT ;  /* 0x0000004c477a7209 */ /* 0x000fe40007810000 */
[----:B------:R-:W-:Y:S03]  /*8a80*/  MUFU.EX2 R76, R128 ;  /* 0x00000080004c7308 */ /* 0x000fe60000000800 */
[----:B------:R-:W0:Y:S05]  /*8a90*/  SHFL.BFLY PT, R129, R122, 0x2, 0x1f ;  /* 0x0c401f007a817f89 */ /* 0x000e2a00000e0000 */
[----:B------:R-:W-:Y:S08]  /*8aa0*/  MUFU.EX2 R112, R112 ;  /* 0x0000007000707308 */ /* 0x000ff00000000800 */
[----:B------:R-:W-:Y:S08]  /*8ab0*/  MUFU.EX2 R113, R113 ;  /* 0x0000007100717308 */ /* 0x000ff00000000800 */
[----:B------:R-:W-:Y:S01]  /*8ac0*/  MUFU.EX2 R116, R116 ;  /* 0x0000007400747308 */ /* 0x000fe20000000800 */
[----:B0-----:R-:W-:-:S02]  /*8ad0*/  FMNMX.FTZ R129, R122, R129, !PT ;  /* 0x000000817a817209 */ /* 0x001fc40007810000 */
[----:B------:R-:W-:-:S03]  /*8ae0*/  FSEL R122, R4, RZ, P1 ;  /* 0x000000ff047a7208 */ /* 0x000fc60000800000 */
[----:B------:R-:W0:Y:S02]  /*8af0*/  SHFL.BFLY PT, R84, R129, 0x1, 0x1f ;  /* 0x0c201f0081547f89 */ /* 0x000e2400000e0000 */
[----:B------:R-:W-:Y:S01]  /*8b00*/  MUFU.EX2 R117, R117 ;  /* 0x0000007500757308 */ /* 0x000fe20000000800 */
[----:B------:R-:W-:-:S04]  /*8b10*/  FADD.FTZ R122, -R122, R7 ;  /* 0x000000077a7a7221 */ /* 0x000fc80000010100 */
[----:B------:R-:W-:-:S03]  /*8b20*/  FMUL.FTZ R7, R122, UR40 ;  /* 0x000000287a077c20 */ /* 0x000fc60008410000 */
[----:B------:R-:W-:Y:S08]  /*8b30*/  MUFU.EX2 R88, R88 ;  /* 0x0000005800587308 */ /* 0x000ff00000000800 */
[----:B------:R-:W1:Y:S01]  /*8b40*/  MUFU.EX2 R7, R7 ;  /* 0x0000000700077308 */ /* 0x000e620000000800 */
[----:B0-----:R-:W-:Y:S01]  /*8b50*/  FMNMX.FTZ R9, R129, R84, !PT ;  /* 0x0000005481097209 */ /* 0x001fe20007810000 */
[----:B------:R-:W-:-:S06]  /*8b60*/  IMAD.U32 R84, RZ, RZ, UR40 ;  /* 0x00000028ff547e24 */ /* 0x000fcc000f8e00ff */
[----:B------:R-:W-:Y:S01]  /*8b70*/  MUFU.EX2 R89, R89 ;  /* 0x0000005900597308 */ /* 0x000fe20000000800 */
[C---:B------:R-:W-:Y:S01]  /*8b80*/  FSETP.NEU.FTZ.AND P1, PT, R9.reuse, -INF , PT ;  /* 0xff8000000900780b */ /* 0x040fe20003f3d000 */
[----:B------:R-:W-:-:S03]  /*8b90*/  FFMA.FTZ R84, R9, R84, -8 ;  /* 0xc100000009547423 */ /* 0x000fc60000010054 */
[----:B------:R-:W-:Y:S02]  /*8ba0*/  FSEL R129, R9, RZ, P1 ;  /* 0x000000ff09817208 */ /* 0x000fe40000800000 */
[----:B------:R-:W-:Y:S01]  /*8bb0*/  FSEL R84, R84, RZ, P1 ;  /* 0x000000ff54547208 */ /* 0x000fe20000800000 */
[----:B-1----:R-:W-:Y:S01]  /*8bc0*/  FFMA.FTZ R132, R7, R3, R10 ;  /* 0x0000000307847223 */ /* 0x002fe2000001000a */
[----:B------:R-:W-:Y:S01]  /*8bd0*/  MUFU.EX2 R92, R92 ;  /* 0x0000005c005c7308 */ /* 0x000fe20000000800 */
[----:B------:R-:W-:-:S02]  /*8be0*/  FADD.FTZ R129, -R129, R8 ;  /* 0x0000000881817221 */ /* 0x000fc40000010100 */
[--C-:B------:R-:W-:Y:S01]  /*8bf0*/  FFMA.FTZ R122, R123, UR40, -R84.reuse ;  /* 0x000000287b7a7c23 */ /* 0x100fe20008010854 */
        /* <DEDUP_REMOVED lines=8> */
[----:B------:R-:W-:-:S01]  /*8c80*/  FFMA.FTZ R127, R134, UR40, -R84 ;  /* 0x00000028867f7c23 */ /* 0x000fc20008010854 */
[----:B------:R-:W-:Y:S01]  /*8c90*/  FADD.FTZ R129, R15, R132 ;  /* 0x000000840f817221 */ /* 0x000fe20000010000 */
        /* <DEDUP_REMOVED lines=36> */
[----:B-1----:R-:W-:-:S01]  /*8ee0*/  FADD.FTZ R3, R85, R0 ;  /* 0x0000000055037221 */ /* 0x002fc20000010000 */
[--C-:B------:R-:W-:Y:S01]  /*8ef0*/  FFMA.FTZ R73, R73, UR40, -R84.reuse ;  /* 0x0000002849497c23 */ /* 0x100fe20008010854 */
[----:B------:R-:W-:-:S01]  /*8f00*/  FFMA.FTZ R70, R70, UR40, -R84 ;  /* 0x0000002846467c23 */ /* 0x000fc20008010854 */
[----:B------:R-:W-:-:S04]  /*8f10*/  FFMA.FTZ R71, R71, UR40, -R84 ;  /* 0x0000002847477c23 */ /* 0x000fc80008010854 */
        /* <DEDUP_REMOVED lines=131> */
.L_x_14656:
        /* <DEDUP_REMOVED lines=82> */
.L_x_14638:
        /* <DEDUP_REMOVED lines=24> */
.L_x_14659:
[----:B------:R-:W-:Y:S02]  /*9df0*/  ULDC UR11, c[0x0][0x9e4] ;  /* 0x00027900000b7ab9 */ /* 0x000fe40000000800 */
[----:B------:R-:W-:-:S11]  /*9e00*/  UISETP.NE.AND UP0, UPT, UR11, 0x1, UPT ;  /* 0x000000010b00788c */ /* 0x000fd6000bf05270 */
[----:B------:R-:W-:Y:S02]  /*9e10*/  @UP0 ULDC.64 UR12, c[0x0][0x9e8] ;  /* 0x00027a00000c0ab9 */ /* 0x000fe40000000a00 */
[----:B------:R-:W-:-:S04]  /*9e20*/  UIMAD.WIDE.U32 UR6, UR10, UR12, URZ ;  /* 0x0000000c0a0672a5 */ /* 0x000fc8000f8e003f */
[----:B------:R-:W-:-:S12]  /*9e30*/  @UP0 USHF.R.U32.HI UR10, URZ, UR13, UR7 ;  /* 0x0000000d3f0a0299 */ /* 0x000fd80008011607 */
.L_x_14660:
[----:B------:R-:W-:-:S04]  /*9e40*/  UIMAD UR10, UR10, UR11, URZ ;  /* 0x0000000b0a0a72a4 */ /* 0x000fc8000f8e023f */
[----:B------:R-:W-:-:S04]  /*9e50*/  UISETP.LT.AND UP0, UPT, UR21, UR10, UPT ;  /* 0x0000000a1500728c */ /* 0x000fc8000bf01270 */
[----:B------:R-:W-:-:S12]  /*9e60*/  USEL UR21, UR21, UR10, !UP0 ;  /* 0x0000000a15157287 */ /* 0x000fd8000c000000 */
.L_x_14658:
        /* <DEDUP_REMOVED lines=12> */
.L_x_14672:
[----:B------:R-:W-:-:S04]  /*9f30*/  UISETP.NE.AND UP0, UPT, UR22, 0x1, UPT ;  /* 0x000000011600788c */ /* 0x000fc8000bf05270 */
[----:B------:R-:W-:-:S04]  /*9f40*/  USEL UR47, URZ, 0x1, UP0 ;  /* 0x000000013f2f7887 */ /* 0x000fc80008000000 */
[----:B------:R-:W-:Y:S01]  /*9f50*/  ULOP3.LUT UR47, UR23, UR47, URZ, 0x3c, !UPT ;  /* 0x0000002f172f7292 */ /* 0x000fe2000f8e3c3f */
[----:B------:R-:W-:Y:S11]  /*9f60*/  @!P0 BRA `(.L_x_14662) ;  /* 0x0000000000048947 */ /* 0x000ff60003800000 */
[----:B------:R-:W-:Y:S01]  /*9f70*/  BPT.TRAP 0x1 ;  /* 0x000000040000795c */ /* 0x000fe20000300000 */
.L_x_14662:
        /* <DEDUP_REMOVED lines=9> */
.L_x_14663:
[----:B-1----:R-:W-:Y:S05]  /*a010*/  @P1 BRA `(.L_x_14664) ;  /* 0x0000000000081947 */ /* 0x002fea0003800000 */
[----:B------:R-:W1:Y:S02]  /*a020*/  SYNCS.PHASECHK.TRANS64.TRYWAIT P1, [UR20+0x13230], R4 ;  /* 0x01323004ff0075a7 */ /* 0x000e640008020154 */
[----:B-1----:R-:W-:Y:S05]  /*a030*/  @!P1 BRA `(.L_x_14665) ;  /* 0x0000010c00c89947 */ /* 0x002fea0003800000 */
.L_x_14664:
        /* <DEDUP_REMOVED lines=64> */
.L_x_14666:
[----:B------:R-:W-:Y:S01]  /*a440*/  ULEA UR11, UR22, UR45, 0x3 ;  /* 0x0000002d160b7291 */ /* 0x000fe2000f8e183f */
[----:B01----:R-:W-:-:S05]  /*a450*/  IMAD.U32 R4, RZ, RZ, UR23 ;  /* 0x00000017ff047e24 */ /* 0x003fca000f8e00ff */
[----:B------:R-:W-:-:S04]  /*a460*/  SHF.L.U32 R4, R4, 0x1f, RZ ;  /* 0x0000001f04047819 */ /* 0x000fc800000006ff */
[----:B------:R0:W1:Y:S01]  /*a470*/  SYNCS.PHASECHK.TRANS64.TRYWAIT P1, [UR11+0x13250], R4 ;  /* 0x01325004ff0075a7 */ /* 0x000062000802014b */
[----:B------:R-:W-:Y:S05]  /*a480*/  @!P0 BRA `(.L_x_14667) ;  /* 0x0000000000048947 */ /* 0x000fea0003800000 */
[----:B------:R-:W-:Y:S01]  /*a490*/  BPT.TRAP 0x1 ;  /* 0x000000040000795c */ /* 0x000fe20000300000 */
.L_x_14667:
[----:B-1----:R-:W-:Y:S05]  /*a4a0*/  @P1 BRA `(.L_x_14668) ;  /* 0x0000000000081947 */ /* 0x002fea0003800000 */
[----:B------:R-:W1:Y:S02]  /*a4b0*/  SYNCS.PHASECHK.TRANS64.TRYWAIT P1, [UR11+0x13250], R4 ;  /* 0x01325004ff0075a7 */ /* 0x000e64000802014b */
[----:B-1----:R-:W-:Y:S05]  /*a4c0*/  @!P1 BRA `(.L_x_14669) ;  /* 0x0000010800bc9947 */ /* 0x002fea0003800000 */
.L_x_14668:
        /* <DEDUP_REMOVED lines=32> */
.L_x_14670:
        /* <DEDUP_REMOVED lines=97> */
[----:B------:R-:W-:Y:S01]  /*ace0*/  FMUL.FTZ R14, R7, UR40 ;  /* 0x00000028070e7c20 */ /* 0x000fe20008410000 */
        /* <DEDUP_REMOVED lines=38> */
[C---:B------:R-:W-:Y:S01]  /*af50*/  FADD.FTZ R7, -R9.reuse, R8 ;  /* 0x0000000809077221 */ /* 0x040fe20000010100 */
[----:B------:R-:W-:-:S01]  /*af60*/  FFMA.FTZ R10, R9, R124, -8 ;  /* 0xc1000000090a7423 */ /* 0x000fc2000001007c */
[----:B------:R-:W-:Y:S02]  /*af70*/  MUFU.EX2 R8, R14 ;  /* 0x0000000e00087308 */ /* 0x000fe40000000800 */
[----:B------:R-:W-:Y:S01]  /*af80*/  FMUL.FTZ R7, R7, UR40 ;  /* 0x0000002807077c20 */ /* 0x000fe20008410000 */
        /* <DEDUP_REMOVED lines=46> */
[----:B------:R-:W-:-:S07]  /*b270*/  FFMA.FTZ R71, R71, UR40, -R10 ;  /* 0x0000002847477c23 */ /* 0x000fce000801080a */
[----:B------:R-:W1:Y:S01]  /*b280*/  MUFU.EX2 R123, R123 ;  /* 0x0000007b007b7308 */ /* 0x000e620000000800 */
[----:B0-----:R-:W-:-:S07]  /*b290*/  FADD.FTZ R0, R121, R0 ;  /* 0x0000000079007221 */ /* 0x001fce0000010000 */
[----:B------:R0:W2:Y:S08]  /*b2a0*/  MUFU.EX2 R14, R125 ;  /* 0x0000007d000e7308 */ /* 0x0000b00000000800 */
[----:B------:R-:W3:Y:S01]  /*b2b0*/  MUFU.EX2 R124, R124 ;  /* 0x0000007c007c7308 */ /* 0x000ee20000000800 */
[----:B0-----:R-:W-:-:S01]  /*b2c0*/  FFMA.FTZ R125, R130, UR40, -R10 ;  /* 0x00000028827d7c23 */ /* 0x001fc2000801080a */
[----:B------:R-:W-:Y:S01]  /*b2d0*/  FADD.FTZ R130, R12, R3 ;  /* 0x000000030c827221 */ /* 0x000fe20000010000 */
[----:B-1----:R-:W-:-:S03]  /*b2e0*/  FADD.FTZ R129, R123, R0 ;  /* 0x000000007b817221 */ /* 0x002fc60000010000 */
[----:B------:R-:W-:Y:S02]  /*b2f0*/  FADD.FTZ R3, R13, R130 ;  /* 0x000000820d037221 */ /* 0x000fe40000010000 */
        /* <DEDUP_REMOVED lines=148> */
.L_x_14671:
        /* <DEDUP_REMOVED lines=82> */
.L_x_14661:
        /* <DEDUP_REMOVED lines=9> */
.L_x_14692:
[----:B------:R-:W-:-:S04]  /*c1f0*/  UIADD3 UR6, UR24, 0x1, URZ ;  /* 0x0000000118067890 */ /* 0x000fc8000fffe03f */
[----:B------:R-:W-:-:S04]  /*c200*/  UISETP.NE.AND UP0, UPT, UR6, 0x2, UPT ;  /* 0x000000020600788c */ /* 0x000fc8000bf05270 */
[----:B------:R-:W-:Y:S02]  /*c210*/  USEL UR47, URZ, 0x1, UP0 ;  /* 0x000000013f2f7887 */ /* 0x000fe40008000000 */
[----:B------:R-:W-:Y:S02]  /*c220*/  USEL UR46, UR6, URZ, UP0 ;  /* 0x0000003f062e7287 */ /* 0x000fe40008000000 */
[----:B------:R-:W-:Y:S01]  /*c230*/  ULOP3.LUT UR47, UR25, UR47, URZ, 0x3c, !UPT ;  /* 0x0000002f192f7292 */ /* 0x000fe2000f8e3c3f */
[----:B------:R-:W-:Y:S11]  /*c240*/  @!P0 BRA `(.L_x_14674) ;  /* 0x0000000000048947 */ /* 0x000ff60003800000 */
[----:B------:R-:W-:Y:S01]  /*c250*/  BPT.TRAP 0x1 ;  /* 0x000000040000795c */ /* 0x000fe20000300000 */
.L_x_14674:
[----:B------:R-:W-:Y:S01]  /*c260*/  ULEA UR23, UR46, UR45, 0x3 ;  /* 0x0000002d2e177291 */ /* 0x000fe2000f8e183f */
[----:B------:R-:W-:-:S05]  /*c270*/  IMAD.U32 R4, RZ, RZ, UR47 ;  /* 0x0000002fff047e24 */ /* 0x000fca000f8e00ff */
[----:B------:R-:W-:-:S04]  /*c280*/  SHF.L.U32 R4, R4, 0x1f, RZ ;  /* 0x0000001f04047819 */ /* 0x000fc800000006ff */
[----:B------:R0:W1:Y:S01]  /*c290*/  SYNCS.PHASECHK.TRANS64.TRYWAIT P1, [UR23+0x13230], R4 ;  /* 0x01323004ff0075a7 */ /* 0x0000620008020157 */
[----:B------:R-:W-:Y:S05]  /*c2a0*/  @!P0 BRA `(.L_x_14675) ;  /* 0x0000000000048947 */ /* 0x000fea0003800000 */
[----:B------:R-:W-:Y:S01]  /*c2b0*/  BPT.TRAP 0x1 ;  /* 0x000000040000795c */ /* 0x000fe20000300000 */
.L_x_14675:
[----:B-1----:R-:W-:Y:S05]  /*c2c0*/  @P1 BRA `(.L_x_14676) ;  /* 0x0000000000081947 */ /* 0x002fea0003800000 */
[----:B------:R-:W1:Y:S02]  /*c2d0*/  SYNCS.PHASECHK.TRANS64.TRYWAIT P1, [UR23+0x13230], R4 ;  /* 0x01323004ff0075a7 */ /* 0x000e640008020157 */
[----:B-1----:R-:W-:Y:S05]  /*c2e0*/  @!P1 BRA `(.L_x_14677) ;  /* 0x000000ec004c9947 */ /* 0x002fea0003800000 */
.L_x_14676:
        /* <DEDUP_REMOVED lines=64> */
.L_x_14678:
[----:B------:R-:W-:Y:S01]  /*c6f0*/  ULEA UR11, UR24, UR45, 0x3 ;  /* 0x0000002d180b7291 */ /* 0x000fe2000f8e183f */
[----:B01----:R-:W-:-:S05]  /*c700*/  IMAD.U32 R4, RZ, RZ, UR25 ;  /* 0x00000019ff047e24 */ /* 0x003fca000f8e00ff */
[----:B------:R-:W-:-:S04]  /*c710*/  SHF.L.U32 R4, R4, 0x1f, RZ ;  /* 0x0000001f04047819 */ /* 0x000fc800000006ff */
[----:B------:R0:W1:Y:S01]  /*c720*/  SYNCS.PHASECHK.TRANS64.TRYWAIT P1, [UR11+0x13250], R4 ;  /* 0x01325004ff0075a7 */ /* 0x000062000802014b */
[----:B------:R-:W-:Y:S05]  /*c730*/  @!P0 BRA `(.L_x_14679) ;  /* 0x0000000000048947 */ /* 0x000fea0003800000 */
[----:B------:R-:W-:Y:S01]  /*c740*/  BPT.TRAP 0x1 ;  /* 0x000000040000795c */ /* 0x000fe20000300000 */
.L_x_14679:
[----:B-1----:R-:W-:Y:S05]  /*c750*/  @P1 BRA `(.L_x_14680) ;  /* 0x0000000000081947 */ /* 0x002fea0003800000 */
[----:B------:R-:W1:Y:S02]  /*c760*/  SYNCS.PHASECHK.TRANS64.TRYWAIT P1, [UR11+0x13250], R4 ;  /* 0x01325004ff0075a7 */ /* 0x000e64000802014b */
[----:B-1----:R-:W-:Y:S05]  /*c770*/  @!P1 BRA `(.L_x_14681) ;  /* 0x000000e800409947 */ /* 0x002fea0003800000 */
.L_x_14680:
        /* <DEDUP_REMOVED lines=32> */
.L_x_14682:
        /* <DEDUP_REMOVED lines=36> */
.L_x_14685:
[----:B------:R-:W-:-:S05]  /*cbc0*/  IMAD.U32 R136, RZ, RZ, UR20 ;  /* 0x00000014ff887e24 */ /* 0x000fca000f8e00ff */
[----:B------:R-:W-:-:S13]  /*cbd0*/  ISETP.NE.AND P1, PT, R136, 0x1, PT ;  /* 0x000000018800780c */ /* 0x000fda0003f25270 */
[----:B------:R-:W0:Y:S02]  /*cbe0*/  @P1 LDC.64 R10, c[0x0][0x9e8] ;  /* 0x00027a00ff0a1b82 */ /* 0x000e240000000a00 */
[----:B0-----:R-:W-:-:S05]  /*cbf0*/  @P1 IMAD.HI.U32 R10, R21, R10, RZ ;  /* 0x0000000a150a1227 */ /* 0x001fca00078e00ff */
[----:B------:R-:W-:-:S07]  /*cc00*/  @P1 SHF.R.U32.HI R21, RZ, R11, R10 ;  /* 0x0000000bff151219 */ /* 0x000fce000001160a */
.L_x_14686:
[----:B------:R-:W-:Y:S05]  /*cc10*/  BSYNC B0 ;  /* 0x0000000000007941 */ /* 0x000fea0003800000 */
.L_x_14684:
[----:B------:R-:W-:-:S05]  /*cc20*/  IMAD R21, R21, R136, R4 ;  /* 0x0000008815157224 */ /* 0x000fca00078e0204 */
[----:B------:R-:W-:Y:S02]  /*cc30*/  VIADDMNMX R12, R21, R136, R12, PT ;  /* 0x00000088150c7246 */ /* 0x000fe4000380010c */
[----:B------:R-:W-:-:S07]  /*cc40*/  VIMNMX R9, R9, R21, !PT ;  /* 0x0000001509097248 */ /* 0x000fce0007fe0100 */
.L_x_14683:
        /* <DEDUP_REMOVED lines=248> */
.L_x_14689:
[----:B------:R-:W-:-:S05]  /*dbd0*/  IMAD.U32 R15, RZ, RZ, UR20 ;  /* 0x00000014ff0f7e24 */ /* 0x000fca000f8e00ff */
[----:B------:R-:W-:-:S13]  /*dbe0*/  ISETP.NE.AND P6, PT, R15, 0x1, PT ;  /* 0x000000010f00780c */ /* 0x000fda0003fc5270 */
[----:B------:R-:W0:Y:S02]  /*dbf0*/  @P6 LDC.64 R10, c[0x0][0x9e8] ;  /* 0x00027a00ff0a6b82 */ /* 0x000e240000000a00 */
[----:B0-----:R-:W-:-:S05]  /*dc00*/  @P6 IMAD.HI.U32 R10, R9, R10, RZ ;  /* 0x0000000a090a6227 */ /* 0x001fca00078e00ff */
[----:B------:R-:W-:-:S07]  /*dc10*/  @P6 SHF.R.U32.HI R9, RZ, R11, R10 ;  /* 0x0000000bff096219 */ /* 0x000fce000001160a */
.L_x_14690:
[----:B------:R-:W-:Y:S05]  /*dc20*/  BSYNC B0 ;  /* 0x0000000000007941 */ /* 0x000fea0003800000 */
.L_x_14688:
[----:B------:R-:W-:-:S05]  /*dc30*/  IMAD R4, R9, R15, R4 ;  /* 0x0000000f09047224 */ /* 0x000fca00078e0204 */
[----:B------:R-:W-:Y:S02]  /*dc40*/  VIADDMNMX R14, R4, R15, R14, PT ;  /* 0x0000000f040e7246 */ /* 0x000fe4000380010e */
[----:B------:R-:W-:-:S07]  /*dc50*/  VIMNMX R13, R13, R4, !PT ;  /* 0x000000040d0d7248 */ /* 0x000fce0007fe0100 */
.L_x_14687:
        /* <DEDUP_REMOVED lines=501> */
.L_x_14691:
        /* <DEDUP_REMOVED lines=82> */
.L_x_14673:
[----:B------:R-:W-:Y:S06]  /*100d0*/  BAR.ARV 0x8, 0x200 ;  /* 0x0208000000007b1d */ /* 0x000fec0000002000 */
[----:B------:R-:W-:Y:S05]  /*100e0*/  @!P0 BRA `(.L_x_14693) ;  /* 0x0000000000048947 */ /* 0x000fea0003800000 */
[----:B------:R-:W-:Y:S01]  /*100f0*/  BPT.TRAP 0x1 ;  /* 0x000000040000795c */ /* 0x000fe20000300000 */
.L_x_14693:
[----:B------:R-:W-:Y:S01]  /*10100*/  ULEA UR14, UR46, UR45, 0x3 ;  /* 0x0000002d2e0e7291 */ /* 0x000fe2000f8e183f */
[----:B------:R-:W-:-:S05]  /*10110*/  IMAD.U32 R5, RZ, RZ, UR47 ;  /* 0x0000002fff057e24 */ /* 0x000fca000f8e00ff */
[----:B------:R-:W-:-:S04]  /*10120*/  SHF.L.U32 R5, R5, 0x1f, RZ ;  /* 0x0000001f05057819 */ /* 0x000fc800000006ff */
[----:B------:R0:W1:Y:S01]  /*10130*/  SYNCS.PHASECHK.TRANS64.TRYWAIT P1, [UR14+0x13250], R5 ;  /* 0x01325005ff0075a7 */ /* 0x000062000802014e */
[----:B------:R-:W-:Y:S05]  /*10140*/  @!P0 BRA `(.L_x_14694) ;  /* 0x0000000000048947 */ /* 0x000fea0003800000 */
[----:B------:R-:W-:Y:S01]  /*10150*/  BPT.TRAP 0x1 ;  /* 0x000000040000795c */ /* 0x000fe20000300000 */
.L_x_14694:
[----:B-1----:R-:W-:Y:S05]  /*10160*/  @P1 BRA `(.L_x_14695) ;  /* 0x0000000000081947 */ /* 0x002fea0003800000 */
[----:B------:R-:W1:Y:S02]  /*10170*/  SYNCS.PHASECHK.TRANS64.TRYWAIT P1, [UR14+0x13250], R5 ;  /* 0x01325005ff0075a7 */ /* 0x000e64000802014e */
[----:B-1----:R-:W-:Y:S05]  /*10180*/  @!P1 BRA `(.L_x_14696) ;  /* 0x000000ac00d49947 */ /* 0x002fea0003800000 */
.L_x_14695:
        /* <DEDUP_REMOVED lines=18> */
[----:B------:R-:W-:-:S05]  /*102b0*/  @UP0 UIADD3 UR9, UR9, UR6, URZ ;  /* 0x0000000609090290 */ /* 0x000fca000fffe03f */
[----:B------:R-:W-:Y:S02]  /*102c0*/  UMOV UR6, UR10 ;  /* 0x0000000a00067c82 */ /* 0x000fe40008000000 */
[----:B------:R-:W-:Y:S01]  /*102d0*/  QGMMA.64x64x32.F32.E4M3.E4M3 R24, R152, gdesc[UR4], R24, gsb0 ;  /* 0x00e0000498187df3 */ /* 0x000fe20008000818 */
[----:B------:R-:W-:-:S04]  /*102e0*/  @UP0 UIMAD.WIDE.U32 UR6, UR37, UR12, UR8 ;  /* 0x0000000c250602a5 */ /* 0x000fc8000f8e0008 */
[----:B------:R-:W-:Y:S02]  /*102f0*/  @UP0 UIMAD UR7, UR37, UR13, UR7 ;  /* 0x0000000d250702a4 */ /* 0x000fe4000f8e0207 */
[----:B------:R-:W-:-:S04]  /*10300*/  @UP0 ULEA UR4, UP1, UR6, UR4, 0x2 ;  /* 0x0000000406040291 */ /* 0x000fc8000f82103f */
[----:B------:R-:W-:Y:S02]  /*10310*/  @UP0 ULEA.HI.X UR5, UR6, UR5, UR7, 0x2, UP1 ;  /* 0x0000000506050291 */ /* 0x000fe400088f1407 */
[----:B------:R-:W-:-:S04]  /*10320*/  IMAD.U32 R6, RZ, RZ, UR4 ;  /* 0x00000004ff067e24 */ /* 0x000fc8000f8e00ff */
[----:B------:R-:W-:Y:S01]  /*10330*/  IMAD.U32 R7, RZ, RZ, UR5 ;  /* 0x00000005ff077e24 */ /* 0x000fe2000f8e00ff */
        /* <DEDUP_REMOVED lines=22> */
[----:B0-----:R-:W0:Y:S04]  /*104a0*/  SHFL.BFLY PT, R7, R8, 0x1, 0x1f ;  /* 0x0c201f0008077f89 */ /* 0x001e2800000e0000 */
[----:B------:R-:W1:Y:S01]  /*104b0*/  SHFL.BFLY PT, R6, R11, 0x1, 0x1f ;  /* 0x0c201f000b067f89 */ /* 0x000e6200000e0000 */
        /* <DEDUP_REMOVED lines=32> */
.L_x_14697:
        /* <DEDUP_REMOVED lines=42> */
.L_x_14619:
[----:B------:R-:W0:Y:S01]  /*10960*/  S2R R3, SR_CgaCtaId ;  /* 0x0000000000037919 */ /* 0x000e220000008800 */
[----:B------:R-:W-:Y:S01]  /*10970*/  MOV R18, 0x400 ;  /* 0x0000040000127802 */ /* 0x000fe20000000f00 */
[----:B------:R-:W-:Y:S01]  /*10980*/  UISETP.NE.AND UP0, UPT, UR42, URZ, UPT ;  /* 0x0000003f2a00728c */ /* 0x000fe2000bf05270 */
[----:B------:R-:W-:Y:S01]  /*10990*/  BSSY B0, `(.L_x_14698) ;  /* 0x00002a8000007945 */ /* 0x000fe20003800000 */
[----:B------:R-:W-:Y:S06]  /*109a0*/  BAR.SYNC.DEFER_BLOCKING 0x5, 0x200 ;  /* 0x0148000000007b1d */ /* 0x000fec0000010000 */
[----:B------:R-:W1:Y:S03]  /*109b0*/  S2R R10, SR_TID.X ;  /* 0x00000000000a7919 */ /* 0x000e660000002100 */
[----:B------:R-:W-:Y:S01]  /*109c0*/  @!UP0 ULDC UR42, c[0x0][0xad4] ;  /* 0x0002b500002a8ab9 */ /* 0x000fe20000000800 */
[----:B0-----:R-:W-:-:S05]  /*109d0*/  LEA R18, R3, R18, 0x18 ;  /* 0x0000001203127211 */ /* 0x001fca00078ec0ff */
[----:B------:R-:W0:Y:S01]  /*109e0*/  LDS.128 R4, [R18+0x132d0] ;  /* 0x0132d00012047984 */ /* 0x000e220000000c00 */
[----:B-1----:R-:W-:-:S05]  /*109f0*/  VIADD R75, R10, 0xffffff80 ;  /* 0xffffff800a4b7836 */ /* 0x002fca0000000000 */
[----:B------:R-:W-:-:S04]  /*10a00*/  SHF.R.S32.HI R0, RZ, 0x1f, R75 ;  /* 0x0000001fff007819 */ /* 0x000fc8000001144b */
[----:B------:R-:W-:-:S04]  /*10a10*/  LEA.HI R17, R0, R75, RZ, 0x3 ;  /* 0x0000004b00117211 */ /* 0x000fc800078f18ff */
[----:B------:R-:W-:Y:S02]  /*10a20*/  LOP3.LUT R24, R17, 0xfffffff8, RZ, 0xc0, !PT ;  /* 0xfffffff811187812 */ /* 0x000fe400078ec0ff */
[----:B------:R-:W-:-:S03]  /*10a30*/  SHF.R.S32.HI R17, RZ, 0x3, R17 ;  /* 0x00000003ff117819 */ /* 0x000fc60000011411 */
[----:B------:R-:W-:-:S04]  /*10a40*/  IMAD.IADD R24, R75, 0x1, -R24 ;  /* 0x000000014b187824 */ /* 0x000fc800078e0a18 */
[----:B------:R-:W-:-:S05]  /*10a50*/  IMAD.SHL.U32 R0, R24, 0x8, RZ ;  /* 0x0000000818007824 */ /* 0x000fca00078e00ff */
[----:B------:R-:W-:Y:S02]  /*10a60*/  SHF.R.S32.HI R3, RZ, 0x1f, R0 ;  /* 0x0000001fff037819 */ /* 0x000fe40000011400 */
[----:B0-----:R-:W-:Y:S02]  /*10a70*/  R2UR UR6, R5 ;  /* 0x00000000050672ca */ /* 0x001fe400000e0000 */
[----:B------:R-:W-:Y:S02]  /*10a80*/  R2UR UR5, R6 ;  /* 0x00000000060572ca */ /* 0x000fe400000e0000 */
[----:B------:R-:W-:Y:S01]  /*10a90*/  R2UR UR50, R7 ;  /* 0x00000000073272ca */ /* 0x000fe200000e0000 */
[----:B------:R-:W-:Y:S06]  /*10aa0*/  BAR.ARV 0x4, 0x200 ;  /* 0x0108000000007b1d */ /* 0x000fec0000002000 */
[----:B------:R-:W-:Y:S08]  /*10ab0*/  @P0 BRA `(.L_x_14699) ;  /* 0x0000001c00a80947 */ /* 0x000ff00003800000 */
[----:B------:R-:W2:Y:S01]  /*10ac0*/  LDL R9, [R1] ;  /* 0x0000000001097983 */ /* 0x000ea20000100800 */
[----:B------:R-:W-:Y:S01]  /*10ad0*/  IMAD.SHL.U32 R4, R10, 0x4, RZ ;  /* 0x000000040a047824 */ /* 0x000fe200078e00ff */
[----:B------:R-:W-:Y:S01]  /*10ae0*/  ULDC.64 UR8, c[0x4][0x38] ;  /* 0x01000e0000087ab9 */ /* 0x000fe20000000a00 */
[----:B------:R-:W-:-:S03]  /*10af0*/  ULDC.64 UR10, c[0x0][0xc00] ;  /* 0x00030000000a7ab9 */ /* 0x000fc60000000a00 */
[----:B------:R-:W-:Y:S01]  /*10b00*/  LOP3.LUT R4, R4, 0xc, RZ, 0xc0, !PT ;  /* 0x0000000c04047812 */ /* 0x000fe200078ec0ff */
[----:B------:R-:W-:Y:S03]  /*10b10*/  BAR.SYNC.DEFER_BLOCKING 0x1, 0x180 ;  /* 0x0046000000007b1d */ /* 0x000fe60000010000 */
[----:B------:R-:W-:-:S05]  /*10b20*/  IADD3 R4, P0, R4, UR8, RZ ;  /* 0x0000000804047c10 */ /* 0x000fca000ff1e0ff */
[----:B------:R-:W-:Y:S01]  /*10b30*/  IMAD.X R5, RZ, RZ, UR9, P0 ;  /* 0x00000009ff057e24 */ /* 0x000fe200080e06ff */
[----:B------:R-:W0:Y:S01]  /*10b40*/  S2R R7, SR_SWINHI ;  /* 0x0000000000077919 */ /* 0x000e220000002f00 */
[----:B------:R-:W-:-:S03]  /*10b50*/  ULDC.64 UR8, c[0x0][0xc00] ;  /* 0x0003000000087ab9 */ /* 0x000fc60000000a00 */
[----:B------:R2:W3:Y:S01]  /*10b60*/  LDG.E.CONSTANT R12, desc[UR54][R4.64] ;  /* 0x00000036040c7981 */ /* 0x0004e2000c1e9900 */
[----:B------:R-:W-:Y:S01]  /*10b70*/  LOP3.LUT P0, R6, R10, 0x3, RZ, 0xc0, !PT ;  /* 0x000000030a067812 */ /* 0x000fe2000780c0ff */
[----:B------:R-:W-:-:S03]  /*10b80*/  UIMAD.WIDE UR8, UR38, 0x4, UR8 ;  /* 0x00000004260878a5 */ /* 0x000fc6000f8e0208 */
        /* <DEDUP_REMOVED lines=11> */
[----:B------:R-:W-:Y:S02]  /*10c40*/  MOV R26, R18 ;  /* 0x00000012001a7202 */ /* 0x000fe40000000f00 */
[----:B0-----:R-:W-:-:S02]  /*10c50*/  MOV R27, R7 ;  /* 0x00000007001b7202 */ /* 0x001fc40000000f00 */
        /* <DEDUP_REMOVED lines=22> */
[----:B--2---:R-:W-:-:S03]  /*10dc0*/  IMAD.WIDE R4, R9, 0x2, R26 ;  /* 0x0000000209047825 */ /* 0x004fc600078e021a */
[C---:B------:R-:W-:Y:S02]  /*10dd0*/  IADD3 R11, P3, R4.reuse, 0x20, RZ ;  /* 0x00000020040b7810 */ /* 0x040fe40007f7e0ff */
[----:B------:R-:W-:Y:S02]  /*10de0*/  LOP3.LUT R9, R4, 0x380, RZ, 0xc0, !PT ;  /* 0x0000038004097812 */ /* 0x000fe400078ec0ff */
[----:B------:R-:W-:Y:S02]  /*10df0*/  LOP3.LUT R10, R11, 0x380, RZ, 0xc0, !PT ;  /* 0x000003800b0a7812 */ /* 0x000fe400078ec0ff */
[----:B------:R-:W-:Y:S02]  /*10e00*/  SHF.R.U64 R9, R9, 0x3, RZ ;  /* 0x0000000309097819 */ /* 0x000fe400000012ff */
[----:B------:R-:W-:Y:S02]  /*10e10*/  SHF.R.U64 R10, R10, 0x3, RZ ;  /* 0x000000030a0a7819 */ /* 0x000fe400000012ff */
[----:B------:R-:W-:-:S02]  /*10e20*/  IADD3 R35, P1, R4, 0x60, RZ ;  /* 0x0000006004237810 */ /* 0x000fc40007f3e0ff */
[----:B------:R-:W-:Y:S02]  /*10e30*/  IADD3 R31, P2, R4, 0x40, RZ ;  /* 0x00000040041f7810 */ /* 0x000fe40007f5e0ff */
[----:B------:R-:W-:Y:S01]  /*10e40*/  LOP3.LUT R4, R9, R4, RZ, 0x3c, !PT ;  /* 0x0000000409047212 */ /* 0x000fe200078e3cff */
[--C-:B------:R-:W-:Y:S01]  /*10e50*/  IMAD.X R7, RZ, RZ, R5.reuse, P1 ;  /* 0x000000ffff077224 */ /* 0x100fe200008e0605 */
[----:B------:R-:W-:Y:S01]  /*10e60*/  LOP3.LUT R10, R10, R11, RZ, 0x3c, !PT ;  /* 0x0000000b0a0a7212 */ /* 0x000fe200078e3cff */
[--C-:B------:R-:W-:Y:S01]  /*10e70*/  IMAD.X R9, RZ, RZ, R5.reuse, P2 ;  /* 0x000000ffff097224 */ /* 0x100fe200010e0605 */
[----:B------:R-:W-:Y:S01]  /*10e80*/  LOP3.LUT R6, R31, 0x380, RZ, 0xc0, !PT ;  /* 0x000003801f067812 */ /* 0x000fe200078ec0ff */
[----:B------:R-:W-:Y:S01]  /*10e90*/  IMAD.X R11, RZ, RZ, R5, P3 ;  /* 0x000000ffff0b7224 */ /* 0x000fe200018e0605 */
[----:B------:R-:W-:Y:S01]  /*10ea0*/  LOP3.LUT R14, R35, 0x380, RZ, 0xc0, !PT ;  /* 0x00000380230e7812 */ /* 0x000fe200078ec0ff */
[----:B---3--:R-:W-:Y:S01]  /*10eb0*/  SHFL.IDX PT, R46, R15, R12, 0x1c1f ;  /* 0x001c1f0c0f2e7589 */ /* 0x008fe200000e0000 */
[----:B------:R-:W-:-:S02]  /*10ec0*/  MOV R69, R4 ;  /* 0x0000000400457202 */ /* 0x000fc40000000f00 */
[----:B------:R-:W-:Y:S01]  /*10ed0*/  LOP3.LUT R5, R12, 0x2, RZ, 0x3c, !PT ;  /* 0x000000020c057812 */ /* 0x000fe200078e3cff */
[----:B------:R-:W-:Y:S01]  /*10ee0*/  SHFL.IDX PT, R25, R25, R12, 0x1c1f ;  /* 0x001c1f0c19197589 */ /* 0x000fe200000e0000 */
[----:B------:R-:W-:Y:S02]  /*10ef0*/  SHF.R.U64 R6, R6, 0x3, RZ ;  /* 0x0000000306067819 */ /* 0x000fe400000012ff */
[----:B------:R-:W-:Y:S01]  /*10f00*/  SHF.R.U64 R14, R14, 0x3, RZ ;  /* 0x000000030e0e7819 */ /* 0x000fe200000012ff */
[----:B------:R-:W-:Y:S01]  /*10f10*/  SHFL.IDX PT, R47, R44, R5, 0x1c1f ;  /* 0x001c1f052c2f7589 */ /* 0x000fe200000e0000 */
[----:B------:R-:W-:Y:S02]  /*10f20*/  LOP3.LUT R8, R6, R31, RZ, 0x3c, !PT ;  /* 0x0000001f06087212 */ /* 0x000fe400078e3cff */
[----:B------:R-:W-:Y:S01]  /*10f30*/  LOP3.LUT R6, R14, R35, RZ, 0x3c, !PT ;  /* 0x000000230e067212 */ /* 0x000fe200078e3cff */
[----:B------:R-:W0:Y:S01]  /*10f40*/  SHFL.IDX PT, R52, R52, R5, 0x1c1f ;  /* 0x001c1f0534347589 */ /* 0x000e2200000e0000 */
[----:B------:R-:W-:-:S02]  /*10f50*/  MOV R67, R8 ;  /* 0x0000000800437202 */ /* 0x000fc40000000f00 */
[----:B------:R-:W-:Y:S01]  /*10f60*/  MOV R66, R6 ;  /* 0x0000000600427202 */ /* 0x000fe20000000f00 */
[----:B------:R-:W-:Y:S01]  /*10f70*/  SHFL.IDX PT, R54, R29, R12, 0x1c1f ;  /* 0x001c1f0c1d367589 */ /* 0x000fe200000e0000 */
[----:B------:R-:W-:-:S03]  /*10f80*/  MOV R68, R10 ;  /* 0x0000000a00447202 */ /* 0x000fc60000000f00 */
        /* <DEDUP_REMOVED lines=11> */
[----:B------:R-:W0:Y:S04]  /*11040*/  SHFL.IDX PT, R35, R58, R5, 0x1c1f ;  /* 0x001c1f053a237589 */ /* 0x000e2800000e0000 */
[----:B------:R-:W-:Y:S04]  /*11050*/  SHFL.IDX PT, R4, R73, R12, 0x1c1f ;  /* 0x001c1f0c49047589 */ /* 0x000fe800000e0000 */
[----:B------:R-:W1:Y:S04]  /*11060*/  SHFL.IDX PT, R7, R76, R5, 0x1c1f ;  /* 0x001c1f054c077589 */ /* 0x000e6800000e0000 */
[----:B------:R2:W3:Y:S04]  /*11070*/  SHFL.IDX PT, R39, R64, R5, 0x1c1f ;  /* 0x001c1f0540277589 */ /* 0x0004e800000e0000 */
[----:B------:R-:W-:Y:S04]  /*11080*/  SHFL.IDX PT, R58, R33, R12, 0x1c1f ;  /* 0x001c1f0c213a7589 */ /* 0x000fe800000e0000 */
[----:B------:R4:W3:Y:S01]  /*11090*/  SHFL.IDX PT, R15, R48, R5, 0x1c1f ;  /* 0x001c1f05300f7589 */ /* 0x0008e200000e0000 */
[----:B--2---:R-:W-:-:S03]  /*110a0*/  IMAD.U32 R64, RZ, RZ, UR8 ;  /* 0x00000008ff407e24 */ /* 0x004fc6000f8e00ff */
[----:B------:R2:W3:Y:S01]  /*110b0*/  SHFL.IDX PT, R57, R42, R5, 0x1c1f ;  /* 0x001c1f052a397589 */ /* 0x0004e200000e0000 */
[----:B0-----:R-:W-:Y:S02]  /*110c0*/  SEL R32, R34, R35, P0 ;  /* 0x0000002322207207 */ /* 0x001fe40000000000 */
[----:B------:R-:W-:Y:S01]  /*110d0*/  SEL R34, R35, R34, P0 ;  /* 0x0000002223227207 */ /* 0x000fe20000000000 */
[----:B------:R0:W-:Y:S01]  /*110e0*/  SHFL.IDX PT, R6, R65, R12, 0x1c1f ;  /* 0x001c1f0c41067589 */ /* 0x0001e200000e0000 */
[----:B----4-:R-:W-:-:S03]  /*110f0*/  SEL R48, R36, R37, P0 ;  /* 0x0000002524307207 */ /* 0x010fc60000000000 */
[----:B------:R-:W-:Y:S01]  /*11100*/  SHFL.IDX PT, R50, R45, R12, 0x1c1f ;  /* 0x001c1f0c2d327589 */ /* 0x000fe200000e0000 */
[----:B------:R-:W-:Y:S02]  /*11110*/  SEL R36, R37, R36, P0 ;  /* 0x0000002425247207 */ /* 0x000fe40000000000 */
[----:B--2---:R-:W-:Y:S01]  /*11120*/  SEL R42, R46, R47, P0 ;  /* 0x0000002f2e2a7207 */ /* 0x004fe20000000000 */
[----:B------:R-:W2:Y:S01]  /*11130*/  SHFL.IDX PT, R9, R72, R5, 0x1c1f ;  /* 0x001c1f0548097589 */ /* 0x000ea200000e0000 */
[----:B------:R-:W-:Y:S01]  /*11140*/  SEL R46, R47, R46, P0 ;  /* 0x0000002e2f2e7207 */ /* 0x000fe20000000000 */
[----:B0-----:R-:W-:Y:S01]  /*11150*/  IMAD.U32 R65, RZ, RZ, UR9 ;  /* 0x00000009ff417e24 */ /* 0x001fe2000f8e00ff */
[----:B------:R-:W-:Y:S01]  /*11160*/  SEL R47, R52, R25, P0 ;  /* 0x00000019342f7207 */ /* 0x000fe20000000000 */
[----:B------:R0:W4:Y:S01]  /*11170*/  SHFL.IDX PT, R51, R28, R5, 0x1c1f ;  /* 0x001c1f051c337589 */ /* 0x00012200000e0000 */
[----:B------:R-:W-:Y:S02]  /*11180*/  SEL R52, R54, R53, P0 ;  /* 0x0000003536347207 */ /* 0x000fe40000000000 */
[----:B------:R-:W-:Y:S01]  /*11190*/  SEL R54, R53, R54, P0 ;  /* 0x0000003635367207 */ /* 0x000fe20000000000 */
[----:B------:R-:W-:Y:S01]  /*111a0*/  SHFL.IDX PT, R8, R61, R12, 0x1c1f ;  /* 0x001c1f0c3d087589 */ /* 0x000fe200000e0000 */
[----:B------:R-:W-:-:S02]  /*111b0*/  SEL R53, R55, R56, P0 ;  /* 0x0000003837357207 */ /* 0x000fc40000000000 */
[----:B------:R-:W-:Y:S01]  /*111c0*/  SEL R55, R56, R55, P0 ;  /* 0x0000003738377207 */ /* 0x000fe20000000000 */
[----:B------:R3:W4:Y:S01]  /*111d0*/  SHFL.IDX PT, R11, R70, R5, 0x1c1f ;  /* 0x001c1f05460b7589 */ /* 0x00072200000e0000 */
[----:B-1----:R-:W-:Y:S02]  /*111e0*/  SEL R29, R4, R7, P0 ;  /* 0x00000007041d7207 */ /* 0x002fe40000000000 */
[----:B0-----:R-:W-:Y:S01]  /*111f0*/  SEL R28, R30, R31, P0 ;  /* 0x0000001f1e1c7207 */ /* 0x001fe20000000000 */
[----:B------:R-:W-:Y:S01]  /*11200*/  SHFL.IDX PT, R59, R59, R12, 0x1c1f ;  /* 0x001c1f0c3b3b7589 */ /* 0x000fe200000e0000 */
[----:B------:R-:W-:Y:S02]  /*11210*/  SEL R30, R31, R30, P0 ;  /* 0x0000001e1f1e7207 */ /* 0x000fe40000000000 */
[----:B------:R-:W-:Y:S01]  /*11220*/  SEL R31, R7, R4, P0 ;  /* 0x00000004071f7207 */ /* 0x000fe20000000000 */
[----:B------:R-:W0:Y:S01]  /*11230*/  SHFL.IDX PT, R60, R60, R5, 0x1c1f ;  /* 0x001c1f053c3c7589 */ /* 0x000e2200000e0000 */
[----:B---3--:R-:W-:Y:S01]  /*11240*/  SEL R40, R38, R39, P0 ;  /* 0x0000002726287207 */ /* 0x008fe20000000000 */
[----:B------:R-:W1:Y:S01]  /*11250*/  LDC.64 R70, c[0x0][0xc08] ;  /* 0x00030200ff467b82 */ /* 0x000e620000000a00 */
[----:B------:R-:W-:Y:S01]  /*11260*/  SEL R37, R15, R14, P0 ;  /* 0x0000000e0f257207 */ /* 0x000fe20000000000 */
[----:B------:R3:W-:Y:S01]  /*11270*/  SHFL.IDX PT, R10, R49, R12, 0x1c1f ;  /* 0x001c1f0c310a7589 */ /* 0x0007e200000e0000 */
[----:B------:R-:W-:-:S02]  /*11280*/  SEL R56, R58, R57, P0 ;  /* 0x000000393a387207 */ /* 0x000fc40000000000 */
[----:B--2---:R-:W-:Y:S01]  /*11290*/  SEL R33, R6, R9, P0 ;  /* 0x0000000906217207 */ /* 0x004fe20000000000 */
[----:B------:R-:W2:Y:S01]  /*112a0*/  SHFL.IDX PT, R13, R62, R5, 0x1c1f ;  /* 0x001c1f053e0d7589 */ /* 0x000ea200000e0000 */
[----:B------:R-:W-:Y:S02]  /*112b0*/  SEL R35, R9, R6, P0 ;  /* 0x0000000609237207 */ /* 0x000fe40000000000 */
[----:B------:R-:W-:Y:S02]  /*112c0*/  SEL R38, R39, R38, P0 ;  /* 0x0000002627267207 */ /* 0x000fe40000000000 */
[----:B----4-:R-:W-:Y:S02]  /*112d0*/  SEL R44, R50, R51, P0 ;  /* 0x00000033322c7207 */ /* 0x010fe40000000000 */
[----:B---3--:R-:W-:Y:S02]  /*112e0*/  SEL R49, R14, R15, P0 ;  /* 0x0000000f0e317207 */ /* 0x008fe40000000000 */
[----:B------:R-:W-:-:S02]  /*112f0*/  SEL R58, R57, R58, P0 ;  /* 0x0000003a393a7207 */ /* 0x000fc40000000000 */
[----:B------:R-:W-:Y:S02]  /*11300*/  SEL R41, R8, R11, P0 ;  /* 0x0000000b08297207 */ /* 0x000fe40000000000 */
[----:B------:R-:W-:Y:S02]  /*11310*/  SEL R39, R11, R8, P0 ;  /* 0x000000080b277207 */ /* 0x000fe40000000000 */
[----:B------:R-:W-:Y:S02]  /*11320*/  SEL R50, R51, R50, P0 ;  /* 0x0000003233327207 */ /* 0x000fe40000000000 */
[----:B0-----:R-:W-:Y:S02]  /*11330*/  SEL R57, R59, R60, P0 ;  /* 0x0000003c3b397207 */ /* 0x001fe40000000000 */
[----:B------:R-:W-:Y:S02]  /*11340*/  SEL R59, R60, R59, P0 ;  /* 0x0000003b3c3b7207 */ /* 0x000fe40000000000 */
[----:B------:R-:W-:-:S02]  /*11350*/  F2FP.BF16.F32.PACK_AB R60, R29, R28 ;  /* 0x0000001c1d3c723e */ /* 0x000fc400000010ff */
[----:B------:R-:W-:Y:S02]  /*11360*/  F2FP.BF16.F32.PACK_AB R61, R49, R48 ;  /* 0x00000030313d723e */ /* 0x000fe400000010ff */
[----:B--2---:R-:W-:Y:S02]  /*11370*/  SEL R45, R10, R13, P0 ;  /* 0x0000000d0a2d7207 */ /* 0x004fe40000000000 */
[----:B------:R-:W-:Y:S02]  /*11380*/  SEL R51, R13, R10, P0 ;  /* 0x0000000a0d337207 */ /* 0x000fe40000000000 */
        /* <DEDUP_REMOVED lines=22> */
[----:B------:R-:W4:Y:S01]  /*114f0*/  @P0 LDG.E R25, desc[UR54][R64.64] ;  /* 0x0000003640190981 */ /* 0x000f22000c1e1900 */
[----:B-1----:R-:W-:Y:S02]  /*11500*/  ISETP.NE.U32.AND P1, PT, R70, RZ, PT ;  /* 0x000000ff4600720c */ /* 0x002fe40003f25070 */
[----:B------:R-:W-:-:S11]  /*11510*/  R2UR UR4, R71 ;  /* 0x00000000470472ca */ /* 0x000fd600000e0000 */
[----:B------:R-:W-:Y:S01]  /*11520*/  VOTEU.ANY UP0, P1 ;  /* 0x00000000003f7886 */ /* 0x000fe20000800100 */
[----:B0-----:R-:W-:Y:S01]  /*11530*/  ISETP.NE.AND P1, PT, R61, 0x1, PT ;  /* 0x000000013d00780c */ /* 0x001fe20003f25270 */
        /* <DEDUP_REMOVED lines=17> */
[----:B------:R-:W-:Y:S01]  /*11650*/  VIADD R11, R22, UR39 ;  /* 0x00000027160b7c36 */ /* 0x000fe20008000000 */
        /* <DEDUP_REMOVED lines=48> */
.L_x_14700:
        /* <DEDUP_REMOVED lines=21> */
[----:B------:R-:W1:Y:S01]  /*11ab0*/  @P1 LDC R21, c[0x0][0xbf0] ;  /* 0x0002fc00ff151b82 */ /* 0x000e620000000800 */
        /* <DEDUP_REMOVED lines=13> */
[----:B------:R-:W2:Y:S04]  /*11b90*/  LD.E.128 R4, desc[UR54][R4.64] ;  /* 0x0000003604047980 */ /* 0x000ea8000c101d00 */
[----:B------:R-:W3:Y:S04]  /*11ba0*/  LD.E.128 R8, desc[UR54][R8.64] ;  /* 0x0000003608087980 */ /* 0x000ee8000c101d00 */
[----:B------:R-:W4:Y:S01]  /*11bb0*/  LD.E.128 R28, desc[UR54][R28.64] ;  /* 0x000000361c1c7980 */ /* 0x000f22000c101d00 */
[----:B------:R-:W-:Y:S01]  /*11bc0*/  UIMAD UR10, UR11, UR12, URZ ;  /* 0x0000000c0b0a72a4 */ /* 0x000fe2000f8e023f */
[----:B------:R-:W-:Y:S01]  /*11bd0*/  IADD3 R15, P0, R26, 0x4800, RZ ;  /* 0x000048001a0f7810 */ /* 0x000fe20007f1e0ff */
[----:B------:R-:W-:-:S02]  /*11be0*/  UIMAD.WIDE.U32 UR8, UR4, UR12, URZ ;  /* 0x0000000c040872a5 */ /* 0x000fc4000f8e003f */
[----:B------:R-:W-:Y:S01]  /*11bf0*/  UIMAD UR10, UR4, UR13, UR10 ;  /* 0x0000000d040a72a4 */ /* 0x000fe2000f8e020a */
[----:B------:R-:W-:Y:S01]  /*11c00*/  IMAD R24, R24, 0x30, R17 ;  /* 0x0000003018187824 */ /* 0x000fe200078e0211 */
[----:B------:R-:W-:Y:S01]  /*11c10*/  LOP3.LUT R12, R15, 0x380, RZ, 0xc0, !PT ;  /* 0x000003800f0c7812 */ /* 0x000fe200078ec0ff */
[----:B------:R-:W-:Y:S01]  /*11c20*/  IMAD.X R13, RZ, RZ, R27, P0 ;  /* 0x000000ffff0d7224 */ /* 0x000fe200000e061b */
[----:B------:R-:W-:Y:S02]  /*11c30*/  UIADD3 UR9, UR9, UR10, URZ ;  /* 0x0000000a09097290 */ /* 0x000fe4000fffe03f */
[----:B------:R-:W-:Y:S01]  /*11c40*/  USHF.R.S32.HI UR4, URZ, 0x1f, UR7 ;  /* 0x0000001f3f047899 */ /* 0x000fe20008011407 */
[----:B------:R-:W-:Y:S01]  /*11c50*/  SHF.R.U64 R12, R12, 0x3, RZ ;  /* 0x000000030c0c7819 */ /* 0x000fe200000012ff */
[----:B------:R-:W-:Y:S01]  /*11c60*/  ULDC.64 UR10, c[0x0][0xae8] ;  /* 0x0002ba00000a7ab9 */ /* 0x000fe20000000a00 */
[----:B------:R-:W-:Y:S01]  /*11c70*/  VIADD R27, R24, UR39 ;  /* 0x00000027181b7c36 */ /* 0x000fe20008000000 */
[----:B------:R-:W-:Y:S01]  /*11c80*/  UIMAD.WIDE.U32 UR8, UR37, UR10, UR8 ;  /* 0x0000000a250872a5 */ /* 0x000fe2000f8e0008 */
[----:B------:R-:W-:-:S02]  /*11c90*/  LOP3.LUT R12, R12, R15, RZ, 0x3c, !PT ;  /* 0x0000000f0c0c7212 */ /* 0x000fc400078e3cff */
[----:B0-----:R-:W-:Y:S01]  /*11ca0*/  @P1 IMAD.HI.U32 R20, R27, R20, RZ ;  /* 0x000000141b141227 */ /* 0x001fe200078e00ff */
[----:B------:R-:W-:-:S03]  /*11cb0*/  UIMAD UR9, UR37, UR11, UR9 ;  /* 0x0000000b250972a4 */ /* 0x000fc6000f8e0209 */
[----:B------:R-:W-:Y:S01]  /*11cc0*/  ULDC.64 UR10, c[0x0][0xaf0] ;  /* 0x0002bc00000a7ab9 */ /* 0x000fe20000000a00 */
[----:B------:R-:W-:Y:S01]  /*11cd0*/  IMAD.MOV.U32 R25, RZ, RZ, R27 ;  /* 0x000000ffff197224 */ /* 0x000fe200078e001b */
[----:B------:R-:W-:Y:S01]  /*11ce0*/  UIMAD UR4, UR4, UR10, URZ ;  /* 0x0000000a040472a4 */ /* 0x000fe2000f8e023f */
[----:B-1----:R-:W-:Y:S01]  /*11cf0*/  @P1 SHF.R.U32.HI R25, RZ, R21, R20 ;  /* 0x00000015ff191219 */ /* 0x002fe20000011614 */
[----:B------:R-:W-:Y:S01]  /*11d00*/  UIMAD.WIDE.U32 UR8, UR7, UR10, UR8 ;  /* 0x0000000a070872a5 */ /* 0x000fe2000f8e0008 */
[----:B------:R-:W-:Y:S01]  /*11d10*/  VIADD R34, R17, UR39 ;  /* 0x0000002711227c36 */ /* 0x000fe20008000000 */
[----:B------:R-:W-:Y:S01]  /*11d20*/  UIMAD UR4, UR7, UR11, UR4 ;  /* 0x0000000b070472a4 */ /* 0x000fe2000f8e0204 */
[--C-:B------:R-:W-:Y:S01]  /*11d30*/  SHF.R.S32.HI R24, RZ, 0x1f, R25.reuse ;  /* 0x0000001fff187819 */ /* 0x100fe20000011419 */
[----:B------:R-:W-:Y:S01]  /*11d40*/  IMAD.MOV R26, RZ, RZ, -R25 ;  /* 0x000000ffff1a7224 */ /* 0x000fe200078e0a19 */
[----:B------:R-:W-:Y:S01]  /*11d50*/  ULDC.64 UR10, c[0x0][0xae0] ;  /* 0x0002b800000a7ab9 */ /* 0x000fe20000000a00 */
[----:B------:R-:W-:-:S02]  /*11d60*/  UIADD3 UR4, UR9, UR4, URZ ;  /* 0x0000000409047290 */ /* 0x000fc4000fffe03f */
[----:B------:R-:W-:Y:S01]  /*11d70*/  IMAD.U32 R21, RZ, RZ, UR9 ;  /* 0x00000009ff157e24 */ /* 0x000fe2000f8e00ff */
[----:B------:R-:W5:Y:S01]  /*11d80*/  LD.E.128 R12, desc[UR54][R12.64] ;  /* 0x000000360c0c7980 */ /* 0x000f62000c101d00 */
[----:B------:R-:W-:Y:S02]  /*11d90*/  IMAD R24, R24, UR10, RZ ;  /* 0x0000000a18187c24 */ /* 0x000fe4000f8e02ff */
[----:B------:R-:W-:Y:S01]  /*11da0*/  IMAD R27, R61, R26, R27 ;  /* 0x0000001a3d1b7224 */ /* 0x000fe200078e021b */
[----:B------:R-:W-:Y:S01]  /*11db0*/  @!PT LDS RZ, [RZ] ;  /* 0x00000000fffff984 */ /* 0x000fe20000000800 */
[----:B------:R-:W-:Y:S01]  /*11dc0*/  @!PT LDS RZ, [RZ] ;  /* 0x00000000fffff984 */ /* 0x000fe20000000800 */
[----:B------:R-:W-:Y:S01]  /*11dd0*/  @!PT LDS RZ, [RZ] ;  /* 0x00000000fffff984 */ /* 0x000fe20000000800 */
[----:B------:R-:W-:Y:S01]  /*11de0*/  @!PT LDS RZ, [RZ] ;  /* 0x00000000fffff984 */ /* 0x000fe20000000800 */
[----:B------:R0:W-:Y:S06]  /*11df0*/  MEMBAR.ALL.CTA ;  /* 0x0000000000007992 */ /* 0x0001ec0000008000 */
[----:B0-----:R-:W0:Y:S01]  /*11e00*/  FENCE.VIEW.ASYNC.S ;  /* 0x00000000000073c6 */ /* 0x001e220000000000 */
[----:B------:R-:W-:Y:S01]  /*11e10*/  IMAD.U32 R20, RZ, RZ, UR8 ;  /* 0x00000008ff147e24 */ /* 0x000fe2000f8e00ff */
[----:B------:R-:W-:Y:S01]  /*11e20*/  ULDC.64 UR8, c[0x0][0xad8] ;  /* 0x0002b60000087ab9 */ /* 0x000fe20000000a00 */
[----:B------:R-:W-:Y:S01]  /*11e30*/  IMAD.U32 R21, RZ, RZ, UR4 ;  /* 0x00000004ff157e24 */ /* 0x000fe2000f8e00ff */
[----:B------:R-:W-:Y:S01]  /*11e40*/  ULDC UR4, c[0x0][0xac8] ;  /* 0x0002b20000047ab9 */ /* 0x000fe20000000800 */
[C---:B------:R-:W-:Y:S01]  /*11e50*/  IMAD R33, R25.reuse, UR11, R24 ;  /* 0x0000000b19217c24 */ /* 0x040fe2000f8e0218 */
[----:B------:R-:W-:Y:S01]  /*11e60*/  SHF.R.S32.HI R24, RZ, 0x1f, R27 ;  /* 0x0000001fff187819 */ /* 0x000fe2000001141b */
[----:B------:R-:W-:-:S04]  /*11e70*/  IMAD.WIDE.U32 R20, R25, UR10, R20 ;  /* 0x0000000a19147c25 */ /* 0x000fc8000f8e0014 */
[----:B------:R-:W-:Y:S02]  /*11e80*/  IMAD.IADD R21, R21, 0x1, R33 ;  /* 0x0000000115157824 */ /* 0x000fe400078e0221 */
[----:B------:R-:W-:Y:S02]  /*11e90*/  IMAD R24, R24, UR8, RZ ;  /* 0x0000000818187c24 */ /* 0x000fe4000f8e02ff */
[----:B------:R-:W-:-:S04]  /*11ea0*/  IMAD.WIDE.U32 R20, R27, UR8, R20 ;  /* 0x000000081b147c25 */ /* 0x000fc8000f8e0014 */
[----:B------:R-:W-:Y:S01]  /*11eb0*/  IMAD R25, R27, UR9, R24 ;  /* 0x000000091b197c24 */ /* 0x000fe2000f8e0218 */
[----:B------:R-:W-:Y:S01]  /*11ec0*/  ULDC.64 UR8, c[0x0][0xa80] ;  /* 0x0002a00000087ab9 */ /* 0x000fe20000000a00 */
[----:B------:R-:W-:Y:S01]  /*11ed0*/  VIADD R17, R34, 0x30 ;  /* 0x0000003022117836 */ /* 0x000fe20000000000 */
[----:B------:R-:W-:Y:S01]  /*11ee0*/  LEA R32, P0, R20, UR8, 0x1 ;  /* 0x0000000814207c11 */ /* 0x000fe2000f8008ff */
[----:B------:R-:W-:Y:S02]  /*11ef0*/  IMAD.IADD R21, R21, 0x1, R25 ;  /* 0x0000000115157824 */ /* 0x000fe400078e0219 */
[----:B------:R-:W-:Y:S02]  /*11f00*/  VIADD R18, R18, 0x13220 ;  /* 0x0001322012127836 */ /* 0x000fe40000000000 */
[----:B0-----:R-:W0:Y:S01]  /*11f10*/  SHFL.IDX PT, R25, R32, RZ, 0x181f ;  /* 0x00181fff20197589 */ /* 0x001e2200000e0000 */
[----:B------:R-:W-:Y:S01]  /*11f20*/  LEA.HI.X R33, R20, UR9, R21, 0x1, P0 ;  /* 0x0000000914217c11 */ /* 0x000fe200080f0c15 */
[----:B------:R-:W-:Y:S01]  /*11f30*/  VIADD R20, R34, 0x60 ;  /* 0x0000006022147836 */ /* 0x000fe20000000000 */
[----:B------:R-:W-:Y:S01]  /*11f40*/  ISETP.GE.AND P0, PT, R0, UR4, PT ;  /* 0x0000000400007c0c */ /* 0x000fe2000bf06270 */
[----:B------:R-:W1:Y:S01]  /*11f50*/  SHFL.IDX PT, R35, R32, 0x1, 0x181f ;  /* 0x00381f0020237f89 */ /* 0x000e6200000e0000 */
[----:B------:R-:W-:-:S02]  /*11f60*/  PRMT R18, RZ, 0x654, R18 ;  /* 0x00000654ff127816 */ /* 0x000fc40000000012 */
[-C--:B------:R-:W-:Y:S01]  /*11f70*/  ISETP.GE.OR P1, PT, R34, R63.reuse, P0 ;  /* 0x0000003f2200720c */ /* 0x080fe20000726670 */
[----:B------:R-:W1:Y:S01]  /*11f80*/  SHFL.IDX PT, R37, R32, 0x2, 0x181f ;  /* 0x00581f0020257f89 */ /* 0x000e6200000e0000 */
[-C--:B------:R-:W-:Y:S01]  /*11f90*/  ISETP.GE.OR P2, PT, R17, R63.reuse, P0 ;  /* 0x0000003f1100720c */ /* 0x080fe20000746670 */
[----:B------:R0:W-:Y:S01]  /*11fa0*/  SYNCS.ARRIVE.TRANS64.RED.A1T0 RZ, [R18+URZ], RZ ;  /* 0x000000ff12ff79a7 */ /* 0x0001e2000810043f */
[----:B------:R-:W-:Y:S01]  /*11fb0*/  ISETP.GE.OR P3, PT, R20, R63, P0 ;  /* 0x0000003f1400720c */ /* 0x000fe20000766670 */
[----:B------:R-:W1:Y:S01]  /*11fc0*/  SHFL.IDX PT, R21, R33, RZ, 0x181f ;  /* 0x00181fff21157589 */ /* 0x000e6200000e0000 */
[----:B------:R-:W-:-:S03]  /*11fd0*/  VIADD R17, R34, 0x90 ;  /* 0x0000009022117836 */ /* 0x000fc60000000000 */
[----:B------:R-:W1:Y:S02]  /*11fe0*/  SHFL.IDX PT, R27, R33, 0x1, 0x181f ;  /* 0x00381f00211b7f89 */ /* 0x000e6400000e0000 */
[----:B------:R-:W-:Y:S02]  /*11ff0*/  ISETP.GE.OR P0, PT, R17, R63, P0 ;  /* 0x0000003f1100720c */ /* 0x000fe40000706670 */
[----:B------:R-:W1:Y:S01]  /*12000*/  SHFL.IDX PT, R36, R33, 0x2, 0x181f ;  /* 0x00581f0021247f89 */ /* 0x000e6200000e0000 */
[----:B0-----:R-:W-:-:S03]  /*12010*/  @!P1 LEA R20, P4, R0, R25, 0x1 ;  /* 0x0000001900149211 */ /* 0x001fc600078808ff */
[----:B------:R-:W0:Y:S01]  /*12020*/  SHFL.IDX PT, R33, R33, 0x3, 0x181f ;  /* 0x00781f0021217f89 */ /* 0x000e2200000e0000 */
[----:B-1----:R-:W-:-:S03]  /*12030*/  @!P2 LEA R24, P5, R0, R35, 0x1 ;  /* 0x000000230018a211 */ /* 0x002fc600078a08ff */
[----:B------:R1:W0:Y:S01]  /*12040*/  SHFL.IDX PT, R35, R32, 0x3, 0x181f ;  /* 0x00781f0020237f89 */ /* 0x00022200000e0000 */
[C---:B------:R-:W-:Y:S02]  /*12050*/  @!P3 LEA R26, P6, R0.reuse, R37, 0x1 ;  /* 0x00000025001ab211 */ /* 0x040fe400078c08ff */
[C-C-:B------:R-:W-:Y:S02]  /*12060*/  @!P1 LEA.HI.X R21, R0.reuse, R21, R3.reuse, 0x1, P4 ;  /* 0x0000001500159211 */ /* 0x140fe400020f0c03 */
[C-C-:B------:R-:W-:Y:S02]  /*12070*/  @!P2 LEA.HI.X R25, R0.reuse, R27, R3.reuse, 0x1, P5 ;  /* 0x0000001b0019a211 */ /* 0x140fe400028f0c03 */
[----:B------:R-:W-:Y:S01]  /*12080*/  @!P3 LEA.HI.X R27, R0, R36, R3, 0x1, P6 ;  /* 0x00000024001bb211 */ /* 0x000fe200030f0c03 */
[----:B--2---:R1:W-:Y:S04]  /*12090*/  @!P1 ST.E.128 desc[UR54][R20.64], R4 ;  /* 0x0000000414009985 */ /* 0x0043e8000c101d36 */
[----:B---3--:R1:W-:Y:S04]  /*120a0*/  @!P2 ST.E.128 desc[UR54][R24.64], R8 ;  /* 0x000000081800a985 */ /* 0x0083e8000c101d36 */
[----:B----4-:R1:W-:Y:S01]  /*120b0*/  @!P3 ST.E.128 desc[UR54][R26.64], R28 ;  /* 0x0000001c1a00b985 */ /* 0x0103e2000c101d36 */
[----:B0-----:R-:W-:Y:S05]  /*120c0*/  @P0 BRA `(.L_x_14702) ;  /* 0x0000001000d00947 */ /* 0x001fea0003800000 */
[----:B-1----:R-:W-:-:S04]  /*120d0*/  LEA R4, P0, R0, R35, 0x1 ;  /* 0x0000002300047211 */ /* 0x002fc800078008ff */
[----:B------:R-:W-:-:S05]  /*120e0*/  LEA.HI.X R5, R0, R33, R3, 0x1, P0 ;  /* 0x0000002100057211 */ /* 0x000fca00000f0c03 */
[----:B-----5:R0:W-:Y:S01]  /*120f0*/  ST.E.128 desc[UR54][R4.64], R12 ;  /* 0x0000000c04007985 */ /* 0x0201e2000c101d36 */
[----:B------:R-:W-:Y:S05]  /*12100*/  BRA `(.L_x_14702) ;  /* 0x0000001000c07947 */ /* 0x000fea0003800000 */
.L_x_14701:
[----:B------:R-:W-:Y:S01]  /*12110*/  ULDC.64 UR12, c[0x0][0xb08] ;  /* 0x0002c200000c7ab9 */ /* 0x000fe20000000a00 */
[----:B------:R-:W1:Y:S01]  /*12120*/  @P1 LDC R0, c[0x0][0xbec] ;  /* 0x0002fb00ff001b82 */ /* 0x000e620000000800 */
[----:B------:R-:W-:Y:S01]  /*12130*/  UIMAD UR10, UR11, UR12, URZ ;  /* 0x0000000c0b0a72a4 */ /* 0x000fe2000f8e023f */
[----:B------:R-:W-:Y:S01]  /*12140*/  IMAD.MOV.U32 R3, RZ, RZ, R11 ;  /* 0x000000ffff037224 */ /* 0x000fe200078e000b */
[----:B------:R-:W-:Y:S01]  /*12150*/  UIMAD.WIDE.U32 UR8, UR4, UR12, URZ ;  /* 0x0000000c040872a5 */ /* 0x000fe2000f8e003f */
[----:B------:R-:W-:Y:S01]  /*12160*/  VIADD R18, R18, 0x13220 ;  /* 0x0001322012127836 */ /* 0x000fe20000000000 */
[----:B------:R-:W-:Y:S01]  /*12170*/  UIMAD UR10, UR4, UR13, UR10 ;  /* 0x0000000d040a72a4 */ /* 0x000fe2000f8e020a */
[C---:B------:R-:W-:Y:S01]  /*12180*/  VIADD R17, R19.reuse, 0x10 ;  /* 0x0000001013117836 */ /* 0x040fe20000000000 */
[----:B------:R-:W-:Y:S01]  /*12190*/  USHF.R.S32.HI UR4, URZ, 0x1f, UR7 ;  /* 0x0000001f3f047899 */ /* 0x000fe20008011407 */
[----:B0-----:R-:W0:Y:S01]  /*121a0*/  @P1 LDC R5, c[0x0][0xbf0] ;  /* 0x0002fc00ff051b82 */ /* 0x001e220000000800 */
[----:B------:R-:W-:Y:S01]  /*121b0*/  UIADD3 UR9, UR9, UR10, URZ ;  /* 0x0000000a09097290 */ /* 0x000fe2000fffe03f */
[----:B------:R-:W-:Y:S01]  /*121c0*/  PRMT R18, RZ, 0x654, R18 ;  /* 0x00000654ff127816 */ /* 0x000fe20000000012 */
[C---:B------:R-:W-:Y:S01]  /*121d0*/  VIADD R21, R19.reuse, 0x18 ;  /* 0x0000001813157836 */ /* 0x040fe20000000000 */
[----:B------:R-:W-:Y:S01]  /*121e0*/  ULDC.64 UR10, c[0x0][0xb38] ;  /* 0x0002ce00000a7ab9 */ /* 0x000fe20000000a00 */
[C---:B------:R-:W-:Y:S01]  /*121f0*/  VIADD R25, R19.reuse, 0x20 ;  /* 0x0000002013197836 */ /* 0x040fe20000000000 */
[----:B------:R-:W-:Y:S01]  /*12200*/  UIMAD.WIDE.U32 UR8, UR37, UR10, UR8 ;  /* 0x0000000a250872a5 */ /* 0x000fe2000f8e0008 */
[C---:B------:R-:W-:Y:S01]  /*12210*/  VIADD R27, R19.reuse, 0x28 ;  /* 0x00000028131b7836 */ /* 0x040fe20000000000 */
[----:B------:R2:W-:Y:S01]  /*12220*/  SYNCS.ARRIVE.TRANS64.RED.A1T0 RZ, [R18+URZ], RZ ;  /* 0x000000ff12ff79a7 */ /* 0x0005e2000810043f */
[C---:B------:R-:W-:Y:S01]  /*12230*/  VIADD R63, R19.reuse, 0x38 ;  /* 0x00000038133f7836 */ /* 0x040fe20000000000 */
[----:B------:R-:W-:Y:S01]  /*12240*/  UIMAD UR9, UR37, UR11, UR9 ;  /* 0x0000000b250972a4 */ /* 0x000fe2000f8e0209 */
[----:B------:R-:W-:Y:S01]  /*12250*/  VIADD R65, R19, 0x8 ;  /* 0x0000000813417836 */ /* 0x000fe20000000000 */
[----:B------:R-:W-:Y:S01]  /*12260*/  BSSY B1, `(.L_x_14703) ;  /* 0x000004a000017945 */ /* 0x000fe20003800000 */
[----:B------:R-:W-:Y:S01]  /*12270*/  ULDC.64 UR10, c[0x0][0xb40] ;  /* 0x0002d000000a7ab9 */ /* 0x000fe20000000a00 */
[----:B------:R-:W-:Y:S01]  /*12280*/  SHF.R.S32.HI R20, RZ, 0x1f, R21 ;  /* 0x0000001fff147819 */ /* 0x000fe20000011415 */
[----:B------:R-:W-:Y:S01]  /*12290*/  UIMAD UR4, UR4, UR10, URZ ;  /* 0x0000000a040472a4 */ /* 0x000fe2000f8e023f */
[----:B-1----:R-:W-:Y:S01]  /*122a0*/  @P1 IMAD.HI.U32 R0, R11, R0, RZ ;  /* 0x000000000b001227 */ /* 0x002fe200078e00ff */
[----:B------:R-:W-:Y:S01]  /*122b0*/  UIMAD.WIDE.U32 UR8, UR7, UR10, UR8 ;  /* 0x0000000a070872a5 */ /* 0x000fe2000f8e0008 */
[----:B--2---:R-:W-:Y:S01]  /*122c0*/  SHF.R.S32.HI R18, RZ, 0x1f, R17 ;  /* 0x0000001fff127819 */ /* 0x004fe20000011411 */
[----:B------:R-:W-:Y:S01]  /*122d0*/  UIMAD UR4, UR7, UR11, UR4 ;  /* 0x0000000b070472a4 */ /* 0x000fe2000f8e0204 */
[----:B------:R-:W-:-:S02]  /*122e0*/  SHF.R.S32.HI R24, RZ, 0x1f, R25 ;  /* 0x0000001fff187819 */ /* 0x000fc40000011419 */
[----:B------:R-:W-:Y:S01]  /*122f0*/  ULDC.64 UR10, c[0x0][0xb48] ;  /* 0x0002d200000a7ab9 */ /* 0x000fe20000000a00 */
[----:B------:R-:W-:Y:S01]  /*12300*/  UIADD3 UR9, UR9, UR4, URZ ;  /* 0x0000000409097290 */ /* 0x000fe2000fffe03f */
[----:B0-----:R-:W-:Y:S02]  /*12310*/  @P1 SHF.R.U32.HI R3, RZ, R5, R0 ;  /* 0x00000005ff031219 */ /* 0x001fe40000011600 */
        /* <DEDUP_REMOVED lines=9> */
[----:B------:R-:W-:-:S02]  /*123b0*/  IMAD.U32 R5, RZ, RZ, UR9 ;  /* 0x00000009ff057e24 */ /* 0x000fc4000f8e00ff */
        /* <DEDUP_REMOVED lines=14> */
[----:B------:R-:W-:-:S03]  /*124a0*/  VIADD R61, R19, 0x30 ;  /* 0x00000030133d7836 */ /* 0x000fc60000000000 */
[----:B------:R-:W-:Y:S01]  /*124b0*/  LEA.HI.X R3, R4, UR9, R3, 0x2, P1 ;  /* 0x0000000904037c11 */ /* 0x000fe200088f1403 */
[----:B------:R0:W1:Y:S01]  /*124c0*/  SHFL.IDX PT, R6, R0, RZ, 0x1c1f ;  /* 0x001c1fff00067589 */ /* 0x00006200000e0000 */
[----:B------:R-:W-:-:S03]  /*124d0*/  SHF.R.S32.HI R60, RZ, 0x1f, R61 ;  /* 0x0000001fff3c7819 */ /* 0x000fc6000001143d */
        /* <DEDUP_REMOVED lines=8> */
[-C--:B------:R-:W-:Y:S02]  /*12560*/  @!P1 LEA R8, P6, R65, R6.reuse, 0x2 ;  /* 0x0000000641089211 */ /* 0x080fe400078c10ff */
        /* <DEDUP_REMOVED lines=17> */
[-C--:B--2---:R-:W-:Y:S02]  /*12680*/  @!P6 LEA R8, P3, R61, R6.reuse, 0x2 ;  /* 0x000000063d08e211 */ /* 0x084fe400078610ff */
[----:B------:R-:W-:Y:S02]  /*12690*/  @!P5 LEA R6, P4, R63, R6, 0x2 ;  /* 0x000000063f06d211 */ /* 0x000fe400078810ff */
[-C--:B------:R-:W-:Y:S02]  /*126a0*/  @!P2 LEA.HI.X R5, R27, R7.reuse, R26, 0x2, P1 ;  /* 0x000000071b05a211 */ /* 0x080fe400008f141a */
[-C--:B------:R-:W-:Y:S02]  /*126b0*/  @!P6 LEA.HI.X R9, R61, R7.reuse, R60, 0x2, P3 ;  /* 0x000000073d09e211 */ /* 0x080fe400018f143c */
[----:B------:R-:W-:Y:S01]  /*126c0*/  @!P5 LEA.HI.X R7, R63, R7, R62, 0x2, P4 ;  /* 0x000000073f07d211 */ /* 0x000fe200020f143e */
[----:B------:R3:W-:Y:S04]  /*126d0*/  @!P2 ST.E.64 desc[UR54][R4.64], R38 ;  /* 0x000000260400a985 */ /* 0x0007e8000c101b36 */
[----:B------:R3:W-:Y:S04]  /*126e0*/  @!P6 ST.E.64 desc[UR54][R8.64], R44 ;  /* 0x0000002c0800e985 */ /* 0x0007e8000c101b36 */
[----:B------:R3:W-:Y:S02]  /*126f0*/  @!P5 ST.E.64 desc[UR54][R6.64], R50 ;  /* 0x000000320600d985 */ /* 0x0007e4000c101b36 */
.L_x_14704:
[----:B------:R-:W-:Y:S05]  /*12700*/  BSYNC B1 ;  /* 0x0000000000017941 */ /* 0x000fea0003800000 */
.L_x_14703:
        /* <DEDUP_REMOVED lines=9> */
[----:B-1-3--:R-:W-:Y:S02]  /*127a0*/  @!P0 IMAD.WIDE R4, R19, 0x4, R6 ;  /* 0x0000000413048825 */ /* 0x00afe400078e0206 */
[-C--:B------:R-:W-:Y:S02]  /*127b0*/  @!P4 LEA R8, P5, R65, R6.reuse, 0x2 ;  /* 0x000000064108c211 */ /* 0x080fe400078a10ff */
[-C--:B------:R-:W-:Y:S01]  /*127c0*/  @!P3 LEA R10, P6, R17, R6.reuse, 0x2 ;  /* 0x00000006110ab211 */ /* 0x080fe200078c10ff */
[----:B------:R1:W-:Y:S01]  /*127d0*/  @!P0 ST.E.64 desc[UR54][R4.64], R48 ;  /* 0x0000003004008985 */ /* 0x0003e2000c101b36 */
[----:B------:R-:W-:Y:S02]  /*127e0*/  ISETP.GE.AND P0, PT, R27, UR4, PT ;  /* 0x000000041b007c0c */ /* 0x000fe4000bf06270 */
[----:B------:R-:W-:Y:S02]  /*127f0*/  @!P4 LEA.HI.X R9, R65, R7, R64, 0x2, P5 ;  /* 0x000000074109c211 */ /* 0x000fe400028f1440 */
[----:B------:R-:W-:-:S02]  /*12800*/  @!P2 LEA R12, P5, R21, R6, 0x2 ;  /* 0x00000006150ca211 */ /* 0x000fc400078a10ff */
[-C--:B------:R-:W-:Y:S01]  /*12810*/  @!P3 LEA.HI.X R11, R17, R7.reuse, R18, 0x2, P6 ;  /* 0x00000007110bb211 */ /* 0x080fe200030f1412 */
[----:B------:R4:W-:Y:S01]  /*12820*/  @!P4 ST.E.64 desc[UR54][R8.64], R36 ;  /* 0x000000240800c985 */ /* 0x0009e2000c101b36 */
[----:B------:R-:W-:Y:S02]  /*12830*/  ISETP.GE.AND P6, PT, R61, UR4, PT ;  /* 0x000000043d007c0c */ /* 0x000fe4000bfc6270 */
[----:B------:R-:W-:Y:S01]  /*12840*/  @!P2 LEA.HI.X R13, R21, R7, R20, 0x2, P5 ;  /* 0x00000007150da211 */ /* 0x000fe200028f1414 */
[----:B------:R4:W-:Y:S01]  /*12850*/  @!P3 ST.E.64 desc[UR54][R10.64], R42 ;  /* 0x0000002a0a00b985 */ /* 0x0009e2000c101b36 */
[----:B------:R-:W-:-:S03]  /*12860*/  @!P1 LEA R14, P5, R25, R6, 0x2 ;  /* 0x00000006190e9211 */ /* 0x000fc600078a10ff */
[----:B------:R4:W-:Y:S01]  /*12870*/  @!P2 ST.E.64 desc[UR54][R12.64], R46 ;  /* 0x0000002e0c00a985 */ /* 0x0009e2000c101b36 */
[----:B------:R-:W-:Y:S02]  /*12880*/  @!P1 LEA.HI.X R15, R25, R7, R24, 0x2, P5 ;  /* 0x00000007190f9211 */ /* 0x000fe400028f1418 */
[----:B-1----:R-:W-:-:S03]  /*12890*/  @!P0 LEA R4, P5, R27, R6, 0x2 ;  /* 0x000000061b048211 */ /* 0x002fc600078a10ff */
[----:B------:R4:W-:Y:S01]  /*128a0*/  @!P1 ST.E.64 desc[UR54][R14.64], R52 ;  /* 0x000000340e009985 */ /* 0x0009e2000c101b36 */
[----:B------:R-:W-:Y:S02]  /*128b0*/  @!P0 LEA.HI.X R5, R27, R7, R26, 0x2, P5 ;  /* 0x000000071b058211 */ /* 0x000fe400028f141a */
[----:B------:R-:W-:-:S03]  /*128c0*/  @!P6 LEA R20, P5, R61, R6, 0x2 ;  /* 0x000000063d14e211 */ /* 0x000fc600078a10ff */
[----:B------:R4:W-:Y:S01]  /*128d0*/  @!P0 ST.E.64 desc[UR54][R4.64], R54 ;  /* 0x0000003604008985 */ /* 0x0009e2000c101b36 */
[----:B------:R-:W-:Y:S02]  /*128e0*/  @!P6 LEA.HI.X R21, R61, R7, R60, 0x2, P5 ;  /* 0x000000073d15e211 */ /* 0x000fe400028f143c */
[----:B------:R-:W-:-:S03]  /*128f0*/  ISETP.GE.AND P0, PT, R63, UR4, PT ;  /* 0x000000043f007c0c */ /* 0x000fc6000bf06270 */
[----:B------:R4:W-:Y:S10]  /*12900*/  @!P6 ST.E.64 desc[UR54][R20.64], R56 ;  /* 0x000000381400e985 */ /* 0x0009f4000c101b36 */
[----:B------:R-:W-:Y:S05]  /*12910*/  @P0 BRA `(.L_x_14702) ;  /* 0x0000000800bc0947 */ /* 0x000fea0003800000 */
[----:B----4-:R-:W-:-:S04]  /*12920*/  LEA R4, P0, R63, R6, 0x2 ;  /* 0x000000063f047211 */ /* 0x010fc800078010ff */
[----:B------:R-:W-:-:S05]  /*12930*/  LEA.HI.X R5, R63, R7, R62, 0x2, P0 ;  /* 0x000000073f057211 */ /* 0x000fca00000f143e */
[----:B------:R1:W-:Y:S01]  /*12940*/  ST.E.64 desc[UR54][R4.64], R58 ;  /* 0x0000003a04007985 */ /* 0x0003e2000c101b36 */
[----:B------:R-:W-:Y:S05]  /*12950*/  BRA `(.L_x_14702) ;  /* 0x0000000800ac7947 */ /* 0x000fea0003800000 */
.L_x_14699:
        /* <DEDUP_REMOVED lines=30> */
.L_x_14705:
        /* <DEDUP_REMOVED lines=62> */
.L_x_14707:
[----:B------:R-:W-:Y:S05]  /*12f20*/  BSYNC B1 ;  /* 0x0000000000017941 */ /* 0x000fea0003800000 */
.L_x_14706:
        /* <DEDUP_REMOVED lines=8> */
[----:B------:R-:W-:-:S04]  /*12fb0*/  IMAD R24, R24, 0x30, R17 ;  /* 0x0000003018187824 */ /* 0x000fc800078e0211 */
[----:B------:R-:W-:-:S04]  /*12fc0*/  VIADD R24, R24, UR39 ;  /* 0x0000002718187c36 */ /* 0x000fc80008000000 */
[----:B01----:R-:W-:Y:S01]  /*12fd0*/  IMAD.MOV.U32 R7, RZ, RZ, R24 ;  /* 0x000000ffff077224 */ /* 0x003fe200078e0018 */
[----:B------:R-:W-:Y:S02]  /*12fe0*/  UIMAD UR10, UR11, UR13, UR10 ;  /* 0x0000000d0b0a72a4 */ /* 0x000fe4000f8e020a */
[----:B------:R-:W-:-:S04]  /*12ff0*/  UIMAD.WIDE.U32 UR8, UR8, UR12, URZ ;  /* 0x0000000c080872a5 */ /* 0x000fc8000f8e003f */
[----:B------:R-:W-:-:S03]  /*13000*/  UIADD3 UR9, UR9, UR10, URZ ;  /* 0x0000000a09097290 */ /* 0x000fc6000fffe03f */
[----:B------:R-:W-:Y:S01]  /*13010*/  ULDC.64 UR10, c[0x0][0xae8] ;  /* 0x0002ba00000a7ab9 */ /* 0x000fe20000000a00 */
[----:B--2---:R-:W-:Y:S01]  /*13020*/  ISETP.NE.AND P0, PT, R13, 0x1, PT ;  /* 0x000000010d00780c */ /* 0x004fe20003f05270 */
[----:B------:R-:W-:Y:S01]  /*13030*/  UIMAD.WIDE.U32 UR8, UR37, UR10, UR8 ;  /* 0x0000000a250872a5 */ /* 0x000fe2000f8e0008 */
[----:B------:R-:W-:-:S03]  /*13040*/  IMAD R25, R8, R13, RZ ;  /* 0x0000000d08197224 */ /* 0x000fc600078e02ff */
[----:B------:R-:W-:-:S03]  /*13050*/  UIMAD UR9, UR37, UR11, UR9 ;  /* 0x0000000b250972a4 */ /* 0x000fc6000f8e0209 */
[----:B------:R-:W-:Y:S02]  /*13060*/  ULDC.64 UR10, c[0x0][0xaf0] ;  /* 0x0002bc00000a7ab9 */ /* 0x000fe40000000a00 */
[----:B------:R-:W-:Y:S02]  /*13070*/  UIMAD UR7, UR7, UR10, URZ ;  /* 0x0000000a070772a4 */ /* 0x000fe4000f8e023f */
[----:B------:R-:W-:Y:S01]  /*13080*/  UIMAD.WIDE.U32 UR8, UR4, UR10, UR8 ;  /* 0x0000000a040872a5 */ /* 0x000fe2000f8e0008 */
[----:B------:R-:W0:Y:S01]  /*13090*/  @P0 LDC R5, c[0x0][0xbec] ;  /* 0x0002fb00ff050b82 */ /* 0x000e220000000800 */
[----:B------:R-:W-:-:S03]  /*130a0*/  UIMAD UR7, UR4, UR11, UR7 ;  /* 0x0000000b040772a4 */ /* 0x000fc6000f8e0207 */
[----:B------:R-:W-:Y:S01]  /*130b0*/  ULDC.64 UR10, c[0x0][0xae0] ;  /* 0x0002b800000a7ab9 */ /* 0x000fe20000000a00 */
[----:B------:R-:W-:-:S03]  /*130c0*/  UIADD3 UR4, UR9, UR7, URZ ;  /* 0x0000000709047290 */ /* 0x000fc6000fffe03f */
        /* <DEDUP_REMOVED lines=22> */
[----:B------:R-:W-:-:S03]  /*13230*/  VIADD R6, R17, UR39 ;  /* 0x0000002711067c36 */ /* 0x000fc60008000000 */
[----:B------:R-:W-:Y:S01]  /*13240*/  LEA.HI.X R10, R4, UR9, R5, 0x1, P0 ;  /* 0x00000009040a7c11 */ /* 0x000fe200080f0c05 */
[----:B------:R-:W0:Y:S01]  /*13250*/  SHFL.IDX PT, R11, R7, RZ, 0x181f ;  /* 0x00181fff070b7589 */ /* 0x000e2200000e0000 */
[----:B------:R-:W-:Y:S01]  /*13260*/  ISETP.GE.AND P0, PT, R0, UR4, PT ;  /* 0x0000000400007c0c */ /* 0x000fe2000bf06270 */
[C---:B------:R-:W-:Y:S02]  /*13270*/  VIADD R4, R6.reuse, 0x30 ;  /* 0x0000003006047836 */ /* 0x040fe40000000000 */
[----:B------:R-:W1:Y:S01]  /*13280*/  SHFL.IDX PT, R13, R7, 0x1, 0x181f ;  /* 0x00381f00070d7f89 */ /* 0x000e6200000e0000 */
[C---:B------:R-:W-:Y:S01]  /*13290*/  VIADD R5, R6.reuse, 0x60 ;  /* 0x0000006006057836 */ /* 0x040fe20000000000 */
[CC--:B------:R-:W-:Y:S01]  /*132a0*/  ISETP.GE.OR P3, PT, R6.reuse, R25.reuse, P0 ;  /* 0x000000190600720c */ /* 0x0c0fe20000766670 */
[----:B------:R-:W-:Y:S01]  /*132b0*/  VIADD R6, R6, 0x90 ;  /* 0x0000009006067836 */ /* 0x000fe20000000000 */
[----:B------:R-:W2:Y:S01]  /*132c0*/  SHFL.IDX PT, R15, R7, 0x2, 0x181f ;  /* 0x00581f00070f7f89 */ /* 0x000ea200000e0000 */
[----:B------:R-:W-:-:S02]  /*132d0*/  ISETP.GE.OR P2, PT, R4, R25, P0 ;  /* 0x000000190400720c */ /* 0x000fc40000746670 */
[-C--:B------:R-:W-:Y:S01]  /*132e0*/  ISETP.GE.OR P1, PT, R5, R25.reuse, P0 ;  /* 0x000000190500720c */ /* 0x080fe20000726670 */
[----:B------:R-:W3:Y:S01]  /*132f0*/  SHFL.IDX PT, R9, R10, RZ, 0x181f ;  /* 0x00181fff0a097589 */ /* 0x000ee200000e0000 */
[----:B------:R-:W-:-:S03]  /*13300*/  ISETP.GE.OR P0, PT, R6, R25, P0 ;  /* 0x000000190600720c */ /* 0x000fc60000706670 */
[----:B------:R-:W4:Y:S04]  /*13310*/  SHFL.IDX PT, R21, R7, 0x3, 0x181f ;  /* 0x00781f0007157f89 */ /* 0x000f2800000e0000 */
[----:B------:R-:W5:Y:S04]  /*13320*/  SHFL.IDX PT, R12, R10, 0x1, 0x181f ;  /* 0x00381f000a0c7f89 */ /* 0x000f6800000e0000 */
[----:B------:R-:W5:Y:S01]  /*13330*/  SHFL.IDX PT, R14, R10, 0x2, 0x181f ;  /* 0x00581f000a0e7f89 */ /* 0x000f6200000e0000 */
[----:B0-----:R-:W-:-:S03]  /*13340*/  @!P3 LEA R4, P6, R0, R11, 0x1 ;  /* 0x0000000b0004b211 */ /* 0x001fc600078c08ff */
[----:B------:R4:W0:Y:S01]  /*13350*/  SHFL.IDX PT, R17, R10, 0x3, 0x181f ;  /* 0x00781f000a117f89 */ /* 0x00082200000e0000 */
[C---:B-1----:R-:W-:Y:S02]  /*13360*/  @!P2 LEA R6, P5, R0.reuse, R13, 0x1 ;  /* 0x0000000d0006a211 */ /* 0x042fe400078a08ff */
[C---:B--2---:R-:W-:Y:S02]  /*13370*/  @!P1 LEA R8, P4, R0.reuse, R15, 0x1 ;  /* 0x0000000f00089211 */ /* 0x044fe400078808ff */
[C---:B---3--:R-:W-:Y:S02]  /*13380*/  @!P3 LEA.HI.X R5, R0.reuse, R9, R3, 0x1, P6 ;  /* 0x000000090005b211 */ /* 0x048fe400030f0c03 */
[----:B----4-:R-:W-:-:S03]  /*13390*/  @!P0 LEA R10, P6, R0, R21, 0x1 ;  /* 0x00000015000a8211 */ /* 0x010fc600078c08ff */
[----:B------:R1:W-:Y:S01]  /*133a0*/  @!P3 ST.E.128 desc[UR54][R4.64], RZ ;  /* 0x000000ff0400b985 */ /* 0x0003e2000c101d36 */
[C-C-:B-----5:R-:W-:Y:S02]  /*133b0*/  @!P2 LEA.HI.X R7, R0.reuse, R12, R3.reuse, 0x1, P5 ;  /* 0x0000000c0007a211 */ /* 0x160fe400028f0c03 */
[----:B------:R-:W-:-:S03]  /*133c0*/  @!P1 LEA.HI.X R9, R0, R14, R3, 0x1, P4 ;  /* 0x0000000e00099211 */ /* 0x000fc600020f0c03 */
[----:B------:R1:W-:Y:S01]  /*133d0*/  @!P2 ST.E.128 desc[UR54][R6.64], RZ ;  /* 0x000000ff0600a985 */ /* 0x0003e2000c101d36 */
[----:B0-----:R-:W-:-:S03]  /*133e0*/  @!P0 LEA.HI.X R11, R0, R17, R3, 0x1, P6 ;  /* 0x00000011000b8211 */ /* 0x001fc600030f0c03 */
[----:B------:R1:W-:Y:S04]  /*133f0*/  @!P1 ST.E.128 desc[UR54][R8.64], RZ ;  /* 0x000000ff08009985 */ /* 0x0003e8000c101d36 */
[----:B------:R1:W-:Y:S02]  /*13400*/  @!P0 ST.E.128 desc[UR54][R10.64], RZ ;  /* 0x000000ff0a008985 */ /* 0x0003e4000c101d36 */
.L_x_14702:
[----:B------:R-:W-:Y:S05]  /*13410*/  BSYNC B0 ;  /* 0x0000000000007941 */ /* 0x000fea0003800000 */
.L_x_14698:
[----:B------:R-:W-:Y:S02]  /*13420*/  ULDC UR4, c[0x0][0xc3c] ;  /* 0x00030f0000047ab9 */ /* 0x000fe40000000800 */
[----:B------:R-:W-:-:S06]  /*13430*/  UISETP.GE.AND UP0, UPT, UR50, UR4, UPT ;  /* 0x000000043200728c */ /* 0x000fcc000bf06270 */
[----:B------:R-:W-:-:S13]  /*13440*/  PLOP3.LUT P0, PT, PT, PT, UP0, 0x80, 0x0 ;  /* 0x000000000000781c */ /* 0x000fda0003f0f008 */
[----:B------:R-:W-:Y:S05]  /*13450*/  @!P0 BRA `(.L_x_14708) ;  /* 0xfffffed800188947 */ /* 0x000fea000383ffff */
[----:B------:R-:W-:Y:S05]  /*13460*/  EXIT ;  /* 0x000000000000794d */ /* 0x000fea0003800000 */
.L_x_14607:
        /* <DEDUP_REMOVED lines=19> */
[----:B------:R-:W-:Y:S02]  /*135a0*/  CS2R R6, SRZ ;  /* 0x0000000000067805 */ /* 0x000fe4000001ff00 */
        /* <DEDUP_REMOVED lines=41> */
.L_x_14712:
[----:B------:R-:W-:-:S04]  /*13840*/  UIADD3 UR4, UR4, 0x1f, URZ ;  /* 0x0000001f04047890 */ /* 0x000fc8000fffe03f */
[----:B------:R-:W-:-:S06]  /*13850*/  UISETP.GE.AND UP0, UPT, UR4, UR5, UPT ;  /* 0x000000050400728c */ /* 0x000fcc000bf06270 */
[----:B------:R-:W-:-:S13]  /*13860*/  PLOP3.LUT P6, PT, PT, PT, UP0, 0x40, 0x0 ;  /* 0x000000000000781c */ /* 0x000fda0003fce808 */
[----:B------:R-:W-:Y:S05]  /*13870*/  @!P6 BRA `(.L_x_14711) ;  /* 0x0000000800cce947 */ /* 0x000fea0003800000 */
[----:B------:R-:W-:-:S05]  /*13880*/  VIADD R7, R0, UR4 ;  /* 0x0000000400077c36 */ /* 0x000fca0008000000 */
[----:B------:R-:W-:-:S13]  /*13890*/  ISETP.GE.OR P6, PT, R7, UR5, !P0 ;  /* 0x0000000507007c0c */ /* 0x000fda000c7c6670 */
[----:B------:R-:W0:Y:S08]  /*138a0*/  @!P6 LDC.64 R4, c[0x0][0xc80] ;  /* 0x00032000ff04eb82 */ /* 0x000e300000000a00 */
[----:B------:R-:W1:Y:S01]  /*138b0*/  @!P6 LDC.64 R2, c[0x0][0xc78] ;  /* 0x00031e00ff02eb82 */ /* 0x000e620000000a00 */
[----:B0-----:R-:W-:-:S04]  /*138c0*/  @!P6 IMAD.WIDE R4, R7, 0x4, R4 ;  /* 0x000000040704e825 */ /* 0x001fc800078e0204 */
[----:B-1----:R-:W-:Y:S01]  /*138d0*/  @!P6 IMAD.WIDE R2, R7, 0x4, R2 ;  /* 0x000000040702e825 */ /* 0x002fe200078e0202 */
[----:B------:R-:W-:-:S06]  /*138e0*/  CS2R R6, SRZ ;  /* 0x0000000000067805 */ /* 0x000fcc000001ff00 */
[----:B------:R0:W2:Y:S04]  /*138f0*/  @!P6 LDG.E R6, desc[UR54][R4.64] ;  /* 0x000000360406e981 */ /* 0x0000a8000c1e1900 */
        /* <DEDUP_REMOVED lines=23> */
.L_x_14710:
        /* <DEDUP_REMOVED lines=17> */
.L_x_14713:
[----:B01----:R-:W-:-:S04]  /*13b80*/  IMAD R2, R3, R4, R10 ;  /* 0x0000000403027224 */ /* 0x003fc800078e020a */
[----:B------:R-:W-:Y:S01]  /*13b90*/  IMAD.IADD R5, R8, 0x1, -R2 ;  /* 0x0000000108057824 */ /* 0x000fe200078e0a02 */
[----:B------:R0:W-:Y:S01]  /*13ba0*/  STL [R1+0x20], R2 ;  /* 0x0000200201007387 */ /* 0x0001e20000100800 */
[----:B------:R-:W-:Y:S05]  /*13bb0*/  @!P1 BRA `(.L_x_14714) ;  /* 0x0000000000ec9947 */ /* 0x000fea0003800000 */
[-C--:B--2---:R-:W-:Y:S02]  /*13bc0*/  IABS R8, R6.reuse ;  /* 0x0000000600087213 */ /* 0x084fe40000000000 */
[----:B------:R-:W-:Y:S02]  /*13bd0*/  IABS R4, R7 ;  /* 0x0000000700047213 */ /* 0x000fe40000000000 */
[----:B------:R-:W1:Y:S01]  /*13be0*/  I2F.RP R9, R8 ;  /* 0x0000000800097306 */ /* 0x000e620000209400 */
[----:B------:R-:W-:Y:S02]  /*13bf0*/  IABS R10, R5 ;  /* 0x00000005000a7213 */ /* 0x000fe40000000000 */
[----:B------:R-:W-:-:S05]  /*13c00*/  IABS R12, R6 ;  /* 0x00000006000c7213 */ /* 0x000fca0000000000 */
[----:B-1----:R-:W0:Y:S02]  /*13c10*/  MUFU.RCP R9, R9 ;  /* 0x0000000900097308 */ /* 0x002e240000001000 */
[----:B0-----:R-:W-:-:S06]  /*13c20*/  VIADD R2, R9, 0xffffffe ;  /* 0x0ffffffe09027836 */ /* 0x001fcc0000000000 */
[----:B------:R-:W0:Y:S08]  /*13c30*/  I2F.RP R9, R4 ;  /* 0x0000000400097306 */ /* 0x000e300000209400 */
[----:B------:R1:W2:Y:S08]  /*13c40*/  F2I.FTZ.U32.TRUNC.NTZ R3, R2 ;  /* 0x0000000200037305 */ /* 0x0002b0000021f000 */
[----:B0-----:R-:W0:Y:S01]  /*13c50*/  MUFU.RCP R9, R9 ;  /* 0x0000000900097308 */ /* 0x001e220000001000 */
[----:B-1----:R-:W-:-:S02]  /*13c60*/  IMAD.MOV.U32 R2, RZ, RZ, RZ ;  /* 0x000000ffff027224 */ /* 0x002fc400078e00ff */
[----:B--2---:R-:W-:-:S04]  /*13c70*/  IMAD.MOV R11, RZ, RZ, -R3 ;  /* 0x000000ffff0b7224 */ /* 0x004fc800078e0a03 */
[----:B------:R-:W-:-:S04]  /*13c80*/  IMAD R11, R11, R8, RZ ;  /* 0x000000080b0b7224 */ /* 0x000fc800078e02ff */
[----:B------:R-:W-:-:S04]  /*13c90*/  IMAD.HI.U32 R3, R3, R11, R2 ;  /* 0x0000000b03037227 */ /* 0x000fc800078e0002 */
[----:B------:R-:W-:Y:S02]  /*13ca0*/  IMAD.MOV R11, RZ, RZ, -R12 ;  /* 0x000000ffff0b7224 */ /* 0x000fe400078e0a0c */
[----:B------:R-:W-:-:S04]  /*13cb0*/  IMAD.HI.U32 R2, R3, R10, RZ ;  /* 0x0000000a03027227 */ /* 0x000fc800078e00ff */
[----:B------:R-:W-:Y:S02]  /*13cc0*/  IMAD R3, R2, R11, R10 ;  /* 0x0000000b02037224 */ /* 0x000fe400078e020a */
[----:B0-----:R-:W-:-:S03]  /*13cd0*/  VIADD R10, R9, 0xffffffe ;  /* 0x0ffffffe090a7836 */ /* 0x001fc60000000000 */
[----:B------:R-:W-:-:S13]  /*13ce0*/  ISETP.GT.U32.AND P1, PT, R8, R3, PT ;  /* 0x000000030800720c */ /* 0x000fda0003f24070 */
[----:B------:R-:W-:Y:S02]  /*13cf0*/  @!P1 IMAD.IADD R3, R3, 0x1, -R8 ;  /* 0x0000000103039824 */ /* 0x000fe400078e0a08 */
[----:B------:R-:W-:Y:S01]  /*13d00*/  @!P1 VIADD R2, R2, 0x1 ;  /* 0x0000000102029836 */ /* 0x000fe20000000000 */
[----:B------:R-:W-:Y:S02]  /*13d10*/  ISETP.NE.AND P1, PT, R6, RZ, PT ;  /* 0x000000ff0600720c */ /* 0x000fe40003f25270 */
[----:B------:R-:W-:Y:S02]  /*13d20*/  ISETP.GE.U32.AND P0, PT, R3, R8, PT ;  /* 0x000000080300720c */ /* 0x000fe40003f06070 */
[----:B------:R-:W-:Y:S01]  /*13d30*/  LOP3.LUT R8, R5, R6, RZ, 0x3c, !PT ;  /* 0x0000000605087212 */ /* 0x000fe200078e3cff */
[----:B------:R-:W0:Y:S03]  /*13d40*/  F2I.FTZ.U32.TRUNC.NTZ R3, R10 ;  /* 0x0000000a00037305 */ /* 0x000e26000021f000 */
        /* <DEDUP_REMOVED lines=34> */
.L_x_14714:
        /* <DEDUP_REMOVED lines=44> */
[----:B------:R-:W-:Y:S01]  /*14230*/  IMAD.MOV.U32 R2, RZ, RZ, R11 ;  /* 0x000000ffff027224 */ /* 0x000fe200078e000b */
[----:B------:R-:W-:-:S03]  /*14240*/  IABS R11, R12 ;  /* 0x0000000c000b7213 */ /* 0x000fc60000000000 */
[----:B------:R-:W-:Y:S02]  /*14250*/  IMAD R5, R2, R7, RZ ;  /* 0x0000000702057224 */ /* 0x000fe400078e02ff */
[----:B------:R-:W-:-:S04]  /*14260*/  IMAD.MOV.U32 R2, RZ, RZ, RZ ;  /* 0x000000ffff027224 */ /* 0x000fc800078e00ff */
[----:B------:R-:W-:Y:S01]  /*14270*/  IMAD.HI.U32 R2, R3, R5, R2 ;  /* 0x0000000503027227 */ /* 0x000fe200078e0002 */
[----:B------:R-:W-:-:S04]  /*14280*/  LOP3.LUT R3, R12, R4, RZ, 0x3c, !PT ;  /* 0x000000040c037212 */ /* 0x000fc800078e3cff */
[----:B------:R-:W-:Y:S01]  /*14290*/  ISETP.GE.AND P2, PT, R3, RZ, PT ;  /* 0x000000ff0300720c */ /* 0x000fe20003f46270 */
[----:B------:R-:W-:-:S04]  /*142a0*/  IMAD.HI.U32 R2, R2, R11, RZ ;  /* 0x0000000b02027227 */ /* 0x000fc800078e00ff */
[----:B------:R-:W-:Y:S02]  /*142b0*/  IMAD R8, R2, R8, R11 ;  /* 0x0000000802087224 */ /* 0x000fe400078e020b */
[----:B------:R-:W-:-:S03]  /*142c0*/  IMAD.MOV R3, RZ, RZ, -R4 ;  /* 0x000000ffff037224 */ /* 0x000fc600078e0a04 */
        /* <DEDUP_REMOVED lines=8> */
[----:B------:R-:W-:-:S05]  /*14350*/  IMAD R3, R2, R3, R9 ;  /* 0x0000000302037224 */ /* 0x000fca00078e0209 */
[----:B------:R1:W-:Y:S02]  /*14360*/  STL [R1+0x28], R3 ;  /* 0x0000280301007387 */ /* 0x0003e40000100800 */
.L_x_14715:
[----:B01----:R-:W-:-:S05]  /*14370*/  LOP3.LUT R3, RZ, R2, RZ, 0x33, !PT ;  /* 0x00000002ff037212 */ /* 0x003fca00078e33ff */
[----:B------:R-:W-:-:S05]  /*14380*/  IMAD.IADD R2, R6, 0x1, R3 ;  /* 0x0000000106027824 */ /* 0x000fca00078e0203 */
[----:B------:R1:W-:Y:S01]  /*14390*/  STL [R1+0x24], R2 ;  /* 0x0000240201007387 */ /* 0x0003e20000100800 */
[----:B------:R-:W-:Y:S05]  /*143a0*/  BRA `(.L_x_14716) ;  /* 0x0000000000107947 */ /* 0x000fea0003800000 */
.L_x_14711:
[----:B------:R0:W-:Y:S01]  /*143b0*/  STL [R1+0x20], R8 ;  /* 0x0000200801007387 */ /* 0x0001e20000100800 */
[----:B------:R-:W-:-:S03]  /*143c0*/  ULDC UR41, c[0x0][0xc3c] ;  /* 0x00030f0000297ab9 */ /* 0x000fc60000000800 */
[----:B------:R0:W-:Y:S04]  /*143d0*/  STL [R1+0x24], RZ ;  /* 0x000024ff01007387 */ /* 0x0001e80000100800 */
[----:B------:R0:W-:Y:S02]  /*143e0*/  STL [R1+0x28], RZ ;  /* 0x000028ff01007387 */ /* 0x0001e40000100800 */
.L_x_14716:
[----:B------:R-:W2:Y:S04]  /*143f0*/  LDL R4, [R1+0x20] ;  /* 0x0000200001047983 */ /* 0x000ea80000100800 */
[----:B------:R-:W2:Y:S04]  /*14400*/  LDL R5, [R1+0x24] ;  /* 0x0000240001057983 */ /* 0x000ea80000100800 */
[----:B------:R-:W2:Y:S01]  /*14410*/  LDL R6, [R1+0x28] ;  /* 0x0000280001067983 */ /* 0x000ea20000100800 */
[----:B------:R-:W-:Y:S01]  /*14420*/  ISETP.NE.AND P0, PT, R0, RZ, PT ;  /* 0x000000ff0000720c */ /* 0x000fe20003f05270 */
[----:B-1----:R-:W-:-:S12]  /*14430*/  IMAD.U32 R2, RZ, RZ, UR41 ;  /* 0x00000029ff027e24 */ /* 0x002fd8000f8e00ff */
[----:B------:R-:W1:Y:S01]  /*14440*/  @!P0 S2R R3, SR_CgaCtaId ;  /* 0x0000000000038919 */ /* 0x000e620000008800 */
[----:B------:R-:W-:Y:S01]  /*14450*/  @!P0 MOV R0, 0x400 ;  /* 0x0000040000008802 */ /* 0x000fe20000000f00 */
[----:B------:R-:W-:-:S03]  /*14460*/  @!P0 IMAD.MOV.U32 R7, RZ, RZ, R2 ;  /* 0x000000ffff078224 */ /* 0x000fc600078e0002 */
[----:B-1----:R-:W-:-:S05]  /*14470*/  @!P0 LEA R0, R3, R0, 0x18 ;  /* 0x0000000003008211 */ /* 0x002fca00078ec0ff */
[----:B--2---:R1:W-:Y:S01]  /*14480*/  @!P0 STS.128 [R0+0x132d0], R4 ;  /* 0x0132d00400008388 */ /* 0x0043e20000000c00 */
[----:B------:R-:W-:Y:S06]  /*14490*/  BAR.ARV 0x5, 0x200 ;  /* 0x0148000000007b1d */ /* 0x000fec0000002000 */
.L_x_14709:
[----:B-1----:R-:W-:Y:S01]  /*144a0*/  IMAD.MOV.U32 R0, RZ, RZ, 0x1 ;  /* 0x00000001ff007424 */ /* 0x002fe200078e00ff */
[----:B------:R-:W-:Y:S01]  /*144b0*/  ULDC UR4, c[0x0][0xc3c] ;  /* 0x00030f0000047ab9 */ /* 0x000fe20000000800 */
[----:B------:R1:W-:Y:S01]  /*144c0*/  STL [R1+0x4], RZ ;  /* 0x000004ff01007387 */ /* 0x0003e20000100800 */
[----:B------:R-:W-:-:S03]  /*144d0*/  UISETP.GE.AND UP0, UPT, UR41, UR4, UPT ;  /* 0x000000042900728c */ /* 0x000fc6000bf06270 */
[----:B------:R1:W-:Y:S03]  /*144e0*/  STL [R1+0x10], R0 ;  /* 0x0000100001007387 */ /* 0x0003e60000100800 */
[----:B------:R-:W-:Y:S01]  /*144f0*/  PLOP3.LUT P0, PT, PT, PT, UP0, 0x80, 0x0 ;  /* 0x000000000000781c */ /* 0x000fe20003f0f008 */
[----:B------:R1:W-:-:S12]  /*14500*/  STL [R1+0x34], RZ ;  /* 0x000034ff01007387 */ /* 0x0003d80000100800 */
[----:B-1----:R-:W-:Y:S05]  /*14510*/  @P0 BRA `(.L_x_14717) ;  /* 0x0000006400200947 */ /* 0x002fea0003800000 */
[----:B0-----:R-:W0:Y:S01]  /*14520*/  S2R R8, SR_TID.X ;  /* 0x0000000000087919 */ /* 0x001e220000002100 */
[----:B------:R-:W1:Y:S01]  /*14530*/  S2UR UR4, SR_CgaCtaId ;  /* 0x00000000000479c3 */ /* 0x000e620000008800 */
[----:B------:R-:W-:Y:S01]  /*14540*/  MOV R17, 0x400 ;  /* 0x0000040000117802 */ /* 0x000fe20000000f00 */
[----:B------:R-:W-:Y:S01]  /*14550*/  ULOP3.LUT UR44, UR36, 0x2, URZ, 0xfc, !UPT ;  /* 0x00000002242c7892 */ /* 0x000fe2000f8efc3f */
[----:B------:R2:W-:Y:S01]  /*14560*/  STL [R1+0x34], RZ ;  /* 0x000034ff01007387 */ /* 0x0005e20000100800 */
[----:B------:R-:W-:Y:S01]  /*14570*/  ULOP3.LUT UR46, UR36, 0x1, URZ, 0xfc, !UPT ;  /* 0x00000001242e7892 */ /* 0x000fe2000f8efc3f */
[----:B------:R-:W-:Y:S01]  /*14580*/  ULDC UR47, c[0x0][0xc] ;  /* 0x00000300002f7ab9 */ /* 0x000fe20000000800 */
[C---:B0-----:R-:W-:Y:S01]  /*14590*/  IMAD.SHL.U32 R24, R8.reuse, 0x40, RZ ;  /* 0x0000004008187824 */ /* 0x041fe200078e00ff */
[----:B------:R-:W-:Y:S01]  /*145a0*/  SHF.R.U32.HI R0, RZ, 0x1, R8 ;  /* 0x00000001ff007819 */ /* 0x000fe20000011608 */
[C---:B------:R-:W-:Y:S02]  /*145b0*/  IMAD.SHL.U32 R2, R8.reuse, 0x20, RZ ;  /* 0x0000002008027824 */ /* 0x040fe400078e00ff */
[----:B------:R-:W-:Y:S01]  /*145c0*/  IMAD.SHL.U32 R4, R8, 0x8, RZ ;  /* 0x0000000808047824 */ /* 0x000fe200078e00ff */
[----:B------:R-:W-:Y:S01]  /*145d0*/  LOP3.LUT R3, R24, 0x180, RZ, 0xc0, !PT ;  /* 0x0000018018037812 */ /* 0x000fe200078ec0ff */
[----:B------:R-:W-:Y:S01]  /*145e0*/  IMAD.SHL.U32 R9, R8, 0x2, RZ ;  /* 0x0000000208097824 */ /* 0x000fe200078e00ff */
[----:B------:R-:W-:-:S02]  /*145f0*/  LOP3.LUT R5, R2, 0x80, RZ, 0xc0, !PT ;  /* 0x0000008002057812 */ /* 0x000fc400078ec0ff */
[----:B------:R-:W-:Y:S01]  /*14600*/  LOP3.LUT R3, R3, 0x30, R0, 0xf8, !PT ;  /* 0x0000003003037812 */ /* 0x000fe200078ef800 */
[C---:B------:R-:W-:Y:S01]  /*14610*/  IMAD.SHL.U32 R0, R8.reuse, 0x10, RZ ;  /* 0x0000001008007824 */ /* 0x040fe200078e00ff */
[----:B------:R-:W-:Y:S02]  /*14620*/  LOP3.LUT R5, R5, 0x10, R8, 0xf8, !PT ;  /* 0x0000001005057812 */ /* 0x000fe400078ef808 */
[----:B------:R-:W-:Y:S01]  /*14630*/  LOP3.LUT R3, R3, 0x30, R4, 0x78, !PT ;  /* 0x0000003003037812 */ /* 0x000fe200078e7804 */
[----:B------:R-:W-:Y:S01]  /*14640*/  IMAD.SHL.U32 R4, R8, 0x4, RZ ;  /* 0x0000000408047824 */ /* 0x000fe200078e00ff */
[----:B------:R-:W-:Y:S02]  /*14650*/  LOP3.LUT R7, R0, 0x600, RZ, 0xc0, !PT ;  /* 0x0000060000077812 */ /* 0x000fe400078ec0ff */
[----:B------:R-:W-:Y:S02]  /*14660*/  LOP3.LUT R8, R8, 0x7f, RZ, 0xc0, !PT ;  /* 0x0000007f08087812 */ /* 0x000fe400078ec0ff */
[----:B------:R-:W-:-:S02]  /*14670*/  LOP3.LUT R7, R7, 0x60, R2, 0xf8, !PT ;  /* 0x0000006007077812 */ /* 0x000fc400078ef802 */
[----:B------:R-:W-:Y:S02]  /*14680*/  LOP3.LUT R5, R5, 0x10, R4, 0x78, !PT ;  /* 0x0000001005057812 */ /* 0x000fe400078e7804 */
[----:B------:R-:W-:Y:S02]  /*14690*/  LOP3.LUT R4, R7, 0x100, R2, 0xf8, !PT ;  /* 0x0000010007047812 */ /* 0x000fe400078ef802 */
[----:B------:R-:W-:Y:S02]  /*146a0*/  LOP3.LUT R6, R0, 0x1b0, RZ, 0xc0, !PT ;  /* 0x000001b000067812 */ /* 0x000fe400078ec0ff */
[----:B------:R-:W-:Y:S02]  /*146b0*/  LOP3.LUT R24, R3, 0x640, R24, 0xf8, !PT ;  /* 0x0000064003187812 */ /* 0x000fe400078ef818 */
[----:B------:R-:W-:Y:S01]  /*146c0*/  LOP3.LUT R23, R4, R5, RZ, 0xfc, !PT ;  /* 0x0000000504177212 */ /* 0x000fe200078efcff */
[----:B-1----:R-:W-:Y:S01]  /*146d0*/  IMAD.U32 R4, RZ, RZ, UR4 ;  /* 0x00000004ff047e24 */ /* 0x002fe2000f8e00ff */
[----:B------:R-:W-:Y:S01]  /*146e0*/  SHF.R.U32.HI R3, RZ, 0x2, R8 ;  /* 0x00000002ff037819 */ /* 0x000fe20000011608 */
[----:B------:R-:W-:Y:S01]  /*146f0*/  IMAD.MOV.U32 R5, RZ, RZ, 0x1 ;  /* 0x00000001ff057424 */ /* 0x000fe200078e00ff */
[----:B------:R-:W-:-:S02]  /*14700*/  LOP3.LUT R9, R6, 0x30, R9, 0x78, !PT ;  /* 0x0000003006097812 */ /* 0x000fc400078e7809 */
[----:B------:R-:W-:Y:S02]  /*14710*/  LOP3.LUT R3, R3, 0x60, R2, 0xf8, !PT ;  /* 0x0000006003037812 */ /* 0x000fe400078ef802 */
[----:B------:R-:W-:Y:S01]  /*14720*/  LEA R17, R4, R17, 0x18 ;  /* 0x0000001104117211 */ /* 0x000fe200078ec0ff */
[----:B------:R2:W-:Y:S01]  /*14730*/  STL [R1+0x10], R5 ;  /* 0x0000100501007387 */ /* 0x0005e20000100800 */
[----:B------:R-:W-:Y:S02]  /*14740*/  LOP3.LUT R2, R9, 0x640, R0, 0xf8, !PT ;  /* 0x0000064009027812 */ /* 0x000fe400078ef800 */
[----:B------:R-:W-:Y:S01]  /*14750*/  LOP3.LUT R3, R3, 0x80, RZ, 0xfc, !PT ;  /* 0x0000008003037812 */ /* 0x000fe200078efcff */
[----:B------:R2:W-:Y:S02]  /*14760*/  STL [R1+0x18], R4 ;  /* 0x0000180401007387 */ /* 0x0005e40000100800 */
[----:B------:R-:W-:Y:S02]  /*14770*/  IMAD.IADD R0, R17, 0x1, R2 ;  /* 0x0000000111007824 */ /* 0x000fe400078e0202 */
[----:B------:R2:W-:Y:S04]  /*14780*/  STL [R1+0x4], RZ ;  /* 0x000004ff01007387 */ /* 0x0005e80000100800 */
[----:B------:R2:W-:Y:S04]  /*14790*/  STL [R1+0x2c], R2 ;  /* 0x00002c0201007387 */ /* 0x0005e80000100800 */
[----:B------:R2:W-:Y:S02]  /*147a0*/  STL [R1+0x30], R0 ;  /* 0x0000300001007387 */ /* 0x0005e40000100800 */
.L_x_14799:
        /* <DEDUP_REMOVED lines=21> */
[----:B--2---:R-:W-:-:S02]  /*14900*/  IMAD.U32 R2, RZ, RZ, UR4 ;  /* 0x00000004ff027e24 */ /* 0x004fc4000f8e00ff */
        /* <DEDUP_REMOVED lines=22> */
[----:B-----5:R-:W-:-:S14]  /*14a70*/  @P1 BRA `(.L_x_14718) ;  /* 0x00000000002c1947 */ /* 0x020fdc0003800000 */
        /* <DEDUP_REMOVED lines=11> */
.L_x_14718:
        /* <DEDUP_REMOVED lines=8> */
.L_x_14719:
        /* <DEDUP_REMOVED lines=13> */
.L_x_14720:
        /* <DEDUP_REMOVED lines=32> */
.L_x_14722:
[----:B------:R-:W-:-:S11]  /*14e80*/  UISETP.NE.AND UP0, UPT, UR5, 0x1, UPT ;  /* 0x000000010500788c */ /* 0x000fd6000bf05270 */
[----:B------:R-:W-:Y:S02]  /*14e90*/  @UP0 ULDC.64 UR8, c[0x0][0x9e8] ;  /* 0x00027a0000080ab9 */ /* 0x000fe40000000a00 */
[----:B------:R-:W-:-:S04]  /*14ea0*/  UIMAD.WIDE.U32 UR6, UR4, UR8, URZ ;  /* 0x00000008040672a5 */ /* 0x000fc8000f8e003f */
[----:B------:R-:W-:-:S12]  /*14eb0*/  @UP0 USHF.R.U32.HI UR4, URZ, UR9, UR7 ;  /* 0x000000093f040299 */ /* 0x000fd80008011607 */
.L_x_14723:
[----:B------:R-:W-:-:S06]  /*14ec0*/  UIMAD UR4, UR4, UR5, UR5 ;  /* 0x00000005040472a4 */ /* 0x000fcc000f8e0205 */
[----:B------:R-:W-:-:S07]  /*14ed0*/  VIMNMX R0, R0, UR4, PT ;  /* 0x0000000400007c48 */ /* 0x000fce000bfe0100 */
.L_x_14721:
        /* <DEDUP_REMOVED lines=29> */
.L_x_14725:
[----:B------:R-:W-:-:S11]  /*150b0*/  UISETP.NE.AND UP0, UPT, UR5, 0x1, UPT ;  /* 0x000000010500788c */ /* 0x000fd6000bf05270 */
[----:B------:R-:W-:Y:S02]  /*150c0*/  @UP0 ULDC.64 UR12, c[0x0][0x9e8] ;  /* 0x00027a00000c0ab9 */ /* 0x000fe40000000a00 */
[----:B------:R-:W-:-:S04]  /*150d0*/  UIMAD.WIDE.U32 UR6, UR10, UR12, URZ ;  /* 0x0000000c0a0672a5 */ /* 0x000fc8000f8e003f */
[----:B------:R-:W-:-:S12]  /*150e0*/  @UP0 USHF.R.U32.HI UR10, URZ, UR13, UR7 ;  /* 0x0000000d3f0a0299 */ /* 0x000fd80008011607 */
.L_x_14726:
[----:B------:R-:W-:-:S04]  /*150f0*/  UIMAD UR5, UR10, UR5, URZ ;  /* 0x000000050a0572a4 */ /* 0x000fc8000f8e023f */
[----:B------:R-:W-:-:S04]  /*15100*/  UISETP.LT.AND UP0, UPT, UR8, UR5, UPT ;  /* 0x000000050800728c */ /* 0x000fc8000bf01270 */
[----:B------:R-:W-:-:S12]  /*15110*/  USEL UR8, UR8, UR5, !UP0 ;  /* 0x0000000508087287 */ /* 0x000fd8000c000000 */
.L_x_14724:
        /* <DEDUP_REMOVED lines=51> */
.L_x_14727:
        /* <DEDUP_REMOVED lines=24> */
[----:B------:R0:W-:Y:S01]  /*155d0*/  STL [R1+0x20], R0 ;  /* 0x0000200001007387 */ /* 0x0001e20000100800 */
[----:B------:R-:W-:Y:S05]  /*155e0*/  BRA `(.L_x_14730) ;  /* 0x0000004000a47947 */ /* 0x000fea0003800000 */
.L_x_14729:
        /* <DEDUP_REMOVED lines=20> */
.L_x_14732:
[----:B------:R-:W-:Y:S05]  /*15730*/  BSYNC B6 ;  /* 0x0000000000067941 */ /* 0x000fea0003800000 */
.L_x_14731:
        /* <DEDUP_REMOVED lines=22> */
.L_x_14734:
[----:B------:R-:W-:Y:S05]  /*158a0*/  BSYNC B6 ;  /* 0x0000000000067941 */ /* 0x000fea0003800000 */
.L_x_14733:
        /* <DEDUP_REMOVED lines=20> */
.L_x_14736:
[----:B------:R-:W-:Y:S05]  /*159f0*/  BSYNC B6 ;  /* 0x0000000000067941 */ /* 0x000fea0003800000 */
.L_x_14735:
        /* <DEDUP_REMOVED lines=19> */
.L_x_14738:
[----:B------:R-:W-:Y:S05]  /*15b30*/  BSYNC B6 ;  /* 0x0000000000067941 */ /* 0x000fea0003800000 */
.L_x_14737:
        /* <DEDUP_REMOVED lines=10> */
[----:B------:R-:W2:Y:S01]  /*15be0*/  @P0 LDG.E R20, desc[UR54][R2.64] ;  /* 0x0000003602140981 */ /* 0x000ea2000c1e1900 */
[----:B0-----:R-:W-:Y:S01]  /*15bf0*/  ISETP.NE.AND P2, PT, R21, 0x1, PT ;  /* 0x000000011500780c */ /* 0x001fe20003f45270 */
[----:B------:R-:W-:Y:S01]  /*15c00*/  UMOV UR4, 0xffffffff ;  /* 0xffffffff00047882 */ /* 0x000fe20000000000 */
[----:B------:R-:W-:-:S11]  /*15c10*/  LOP3.LUT R16, R16, 0xfffffff7, RZ, 0xc0, !PT ;  /* 0xfffffff710107812 */ /* 0x000fd600078ec0ff */
[----:B------:R-:W-:Y:S01]  /*15c20*/  @P2 LOP3.LUT R16, R16, 0x8, RZ, 0xfc, !PT ;  /* 0x0000000810102812 */ /* 0x000fe200078efcff */
[----:B--2---:R0:W-:Y:S01]  /*15c30*/  STL [R1+0xc], R20 ;  /* 0x00000c1401007387 */ /* 0x0041e20000100800 */
[----:B------:R-:W-:Y:S05]  /*15c40*/  BRA.DIV UR4, `(.L_x_14739) ;  /* 0x00000056043c7947 */ /* 0x000fea000b800000 */
.L_x_14819:
[----:B------:R-:W1:Y:S01]  /*15c50*/  S2R R0, SR_TID.X ;  /* 0x0000000000007919 */ /* 0x000e620000002100 */
[----:B------:R-:W-:Y:S01]  /*15c60*/  UMOV UR4, 0xa0 ;  /* 0x000000a000047882 */ /* 0x000fe20000000000 */
[----:B------:R-:W2:Y:S01]  /*15c70*/  @P2 LDC R5, c[0x0][0x434] ;  /* 0x00010d00ff052b82 */ /* 0x000ea20000000800 */
[----:B------:R-:W-:Y:S01]  /*15c80*/  UIMAD UR4, UR50, UR4, -0xa0 ;  /* 0xffffff60320474a4 */ /* 0x000fe2000f8e0204 */
[----:B------:R-:W3:Y:S01]  /*15c90*/  S2R R9, SR_TID.X ;  /* 0x0000000000097919 */ /* 0x000ee20000002100 */
[----:B------:R-:W-:-:S05]  /*15ca0*/  SHF.R.S32.HI R12, RZ, 0x1f, R20 ;  /* 0x0000001fff0c7819 */ /* 0x000fca0000011414 */
[----:B------:R-:W4:Y:S01]  /*15cb0*/  @P2 LDC R4, c[0x0][0x438] ;  /* 0x00010e00ff042b82 */ /* 0x000f220000000800 */
[----:B------:R0:W-:Y:S01]  /*15cc0*/  STL [R1+0x14], R12 ;  /* 0x0000140c01007387 */ /* 0x0001e20000100800 */
[C---:B-1----:R-:W-:Y:S01]  /*15cd0*/  LOP3.LUT R2, R0.reuse, 0x7f, RZ, 0xc0, !PT ;  /* 0x0000007f00027812 */ /* 0x042fe200078ec0ff */
[----:B------:R-:W-:-:S03]  /*15ce0*/  IMAD.SHL.U32 R0, R0, 0x20, RZ ;  /* 0x0000002000007824 */ /* 0x000fc600078e00ff */
[----:B------:R-:W-:Y:S02]  /*15cf0*/  SHF.R.U32.HI R2, RZ, 0x2, R2 ;  /* 0x00000002ff027819 */ /* 0x000fe40000011602 */
[C---:B---3--:R-:W-:Y:S01]  /*15d00*/  LOP3.LUT R10, R9.reuse, 0x7f, RZ, 0xc0, !PT ;  /* 0x0000007f090a7812 */ /* 0x048fe200078ec0ff */
[----:B------:R-:W-:Y:S01]  /*15d10*/  IMAD.SHL.U32 R9, R9, 0x20, RZ ;  /* 0x0000002009097824 */ /* 0x000fe200078e00ff */
[----:B------:R-:W-:Y:S02]  /*15d20*/  LOP3.LUT R0, R2, 0x60, R0, 0xf8, !PT ;  /* 0x0000006002007812 */ /* 0x000fe400078ef800 */
[----:B------:R-:W-:-:S03]  /*15d30*/  SHF.R.U32.HI R10, RZ, 0x2, R10 ;  /* 0x00000002ff0a7819 */ /* 0x000fc6000001160a */
[----:B------:R-:W-:Y:S01]  /*15d40*/  VIADD R0, R0, UR4 ;  /* 0x0000000400007c36 */ /* 0x000fe20008000000 */
[----:B------:R-:W-:-:S04]  /*15d50*/  LOP3.LUT R9, R10, 0x60, R9, 0xf8, !PT ;  /* 0x000000600a097812 */ /* 0x000fc800078ef809 */
[C---:B------:R-:W-:Y:S01]  /*15d60*/  ISETP.GE.AND P0, PT, R0.reuse, UR38, PT ;  /* 0x0000002600007c0c */ /* 0x040fe2000bf06270 */
[----:B------:R-:W-:Y:S01]  /*15d70*/  VIADD R0, R0, UR37 ;  /* 0x0000002500007c36 */ /* 0x000fe20008000000 */
[----:B------:R-:W-:-:S03]  /*15d80*/  LOP3.LUT R9, R9, 0x80, RZ, 0xfc, !PT ;  /* 0x0000008009097812 */ /* 0x000fc600078efcff */
[----:B--2---:R-:W-:-:S04]  /*15d90*/  @P2 IMAD.HI.U32 R5, R0, R5, RZ ;  /* 0x0000000500052227 */ /* 0x004fc800078e00ff */
[----:B------:R-:W-:Y:S01]  /*15da0*/  IMAD.MOV.U32 R6, RZ, RZ, R0 ;  /* 0x000000ffff067224 */ /* 0x000fe200078e0000 */
[----:B----4-:R-:W-:-:S03]  /*15db0*/  @P2 SHF.R.U32.HI R6, RZ, R4, R5 ;  /* 0x00000004ff062219 */ /* 0x010fc60000011605 */
[----:B------:R-:W1:Y:S01]  /*15dc0*/  @!P0 LDC.64 R2, c[0x0][0x428] ;  /* 0x00010a00ff028b82 */ /* 0x000e620000000a00 */
[----:B------:R-:W-:-:S07]  /*15dd0*/  @!P0 SHF.R.S32.HI R7, RZ, 0x1f, R6 ;  /* 0x0000001fff078819 */ /* 0x000fce0000011406 */
[----:B------:R-:W2:Y:S01]  /*15de0*/  @!P0 LDC.64 R4, c[0x0][0x418] ;  /* 0x00010600ff048b82 */ /* 0x000ea20000000a00 */
[----:B-1----:R-:W-:-:S04]  /*15df0*/  @!P0 IMAD R8, R12, R2, RZ ;  /* 0x000000020c088224 */ /* 0x002fc800078e02ff */
[C---:B------:R-:W-:Y:S02]  /*15e00*/  @!P0 IMAD R8, R20.reuse, R3, R8 ;  /* 0x0000000314088224 */ /* 0x040fe400078e0208 */
[----:B------:R-:W-:-:S04]  /*15e10*/  @!P0 IMAD.WIDE.U32 R2, R20, R2, R6 ;  /* 0x0000000214028225 */ /* 0x000fc800078e0006 */
[----:B------:R-:W-:Y:S01]  /*15e20*/  @!P0 IMAD.IADD R8, R3, 0x1, R8 ;  /* 0x0000000103088824 */ /* 0x000fe200078e0208 */
[C---:B--2---:R-:W-:Y:S01]  /*15e30*/  @!P0 LEA R4, P1, R2.reuse, R4, 0x2 ;  /* 0x0000000402048211 */ /* 0x044fe200078210ff */
[----:B------:R-:W1:Y:S03]  /*15e40*/  @P2 LDC R3, c[0x0][0x434] ;  /* 0x00010d00ff032b82 */ /* 0x000e660000000800 */
[----:B------:R-:W-:Y:S01]  /*15e50*/  @!P0 LEA.HI.X R5, R2, R5, R8, 0x2, P1 ;  /* 0x0000000502058211 */ /* 0x000fe200008f1408 */
[----:B------:R-:W-:-:S04]  /*15e60*/  IMAD.MOV.U32 R8, RZ, RZ, RZ ;  /* 0x000000ffff087224 */ /* 0x000fc800078e00ff */
[----:B------:R-:W2:Y:S02]  /*15e70*/  @P2 LDC R2, c[0x0][0x438] ;  /* 0x00010e00ff022b82 */ /* 0x000ea40000000800 */
[----:B------:R3:W5:Y:S01]  /*15e80*/  @!P0 LDG.E R8, desc[UR54][R4.64] ;  /* 0x0000003604088981 */ /* 0x000762000c1e1900 */
[----:B------:R-:W-:-:S04]  /*15e90*/  IMAD.MOV R7, RZ, RZ, -R6 ;  /* 0x000000ffff077224 */ /* 0x000fc800078e0a06 */
[----:B------:R-:W-:Y:S02]  /*15ea0*/  IMAD R7, R21, R7, R0 ;  /* 0x0000000715077224 */ /* 0x000fe400078e0200 */
[----:B---3--:R-:W-:-:S05]  /*15eb0*/  VIADD R4, R9, UR4 ;  /* 0x0000000409047c36 */ /* 0x008fca0008000000 */
[C---:B------:R-:W-:Y:S01]  /*15ec0*/  ISETP.GE.AND P0, PT, R4.reuse, UR38, PT ;  /* 0x0000002604007c0c */ /* 0x040fe2000bf06270 */
[----:B------:R-:W-:-:S03]  /*15ed0*/  VIADD R4, R4, UR37 ;  /* 0x0000002504047c36 */ /* 0x000fc60008000000 */
[----:B------:R-:W-:Y:S01]  /*15ee0*/  ISETP.GT.U32.OR P0, PT, R9, 0x9f, P0 ;  /* 0x0000009f0900780c */ /* 0x000fe20000704470 */
[----:B-1----:R-:W-:-:S04]  /*15ef0*/  @P2 IMAD.HI.U32 R3, R4, R3, RZ ;  /* 0x0000000304032227 */ /* 0x002fc800078e00ff */
[----:B------:R-:W-:Y:S01]  /*15f00*/  IMAD.MOV.U32 R10, RZ, RZ, R4 ;  /* 0x000000ffff0a7224 */ /* 0x000fe200078e0004 */
[----:B--2---:R-:W-:-:S05]  /*15f10*/  @P2 SHF.R.U32.HI R10, RZ, R2, R3 ;  /* 0x00000002ff0a2219 */ /* 0x004fca0000011603 */
[--C-:B------:R-:W-:Y:S02]  /*15f20*/  IMAD.MOV R6, RZ, RZ, -R10.reuse ;  /* 0x000000ffff067224 */ /* 0x100fe400078e0a0a */
[----:B------:R-:W1:Y:S01]  /*15f30*/  @!P0 LDC.64 R2, c[0x0][0x428] ;  /* 0x00010a00ff028b82 */ /* 0x000e620000000a00 */
[----:B------:R-:W-:Y:S01]  /*15f40*/  @!P0 SHF.R.S32.HI R11, RZ, 0x1f, R10 ;  /* 0x0000001fff0b8819 */ /* 0x000fe2000001140a */
[----:B------:R-:W-:-:S06]  /*15f50*/  IMAD R6, R21, R6, R4 ;  /* 0x0000000615067224 */ /* 0x000fcc00078e0204 */
[----:B------:R-:W2:Y:S01]  /*15f60*/  @!P0 LDC.64 R4, c[0x0][0x418] ;  /* 0x00010600ff048b82 */ /* 0x000ea20000000a00 */
[----:B-1----:R-:W-:-:S04]  /*15f70*/  @!P0 IMAD.WIDE.U32 R10, R20, R2, R10 ;  /* 0x00000002140a8225 */ /* 0x002fc800078e000a */
[----:B------:R-:W-:-:S04]  /*15f80*/  @!P0 IMAD R2, R12, R2, RZ ;  /* 0x000000020c028224 */ /* 0x000fc800078e02ff */
[----:B------:R-:W-:Y:S01]  /*15f90*/  @!P0 IMAD R0, R20, R3, R2 ;  /* 0x0000000314008224 */ /* 0x000fe200078e0202 */
[----:B--2---:R-:W-:-:S03]  /*15fa0*/  @!P0 LEA R2, P1, R10, R4, 0x2 ;  /* 0x000000040a028211 */ /* 0x004fc600078210ff */
[----:B------:R-:W-:-:S05]  /*15fb0*/  @!P0 IMAD.IADD R0, R0, 0x1, R11 ;  /* 0x0000000100008824 */ /* 0x000fca00078e020b */
[----:B------:R-:W-:Y:S01]  /*15fc0*/  @!P0 LEA.HI.X R3, R10, R5, R0, 0x2, P1 ;  /* 0x000000050a038211 */ /* 0x000fe200008f1400 */
[----:B------:R-:W-:Y:S02]  /*15fd0*/  IMAD.MOV.U32 R5, RZ, RZ, RZ ;  /* 0x000000ffff057224 */ /* 0x000fe400078e00ff */
[----:B0-----:R-:W-:-:S04]  /*15fe0*/  IMAD.U32 R12, RZ, RZ, UR44 ;  /* 0x0000002cff0c7e24 */ /* 0x001fc8000f8e00ff */
[----:B------:R0:W5:Y:S01]  /*15ff0*/  @!P0 LDG.E R5, desc[UR54][R2.64] ;  /* 0x0000003602058981 */ /* 0x000162000c1e1900 */
[----:B------:R-:W-:Y:S02]  /*16000*/  ISETP.GT.U32.AND P0, PT, R9, 0x9f, PT ;  /* 0x0000009f0900780c */ /* 0x000fe40003f04070 */
[----:B------:R-:W-:Y:S01]  /*16010*/  ISETP.NE.AND P2, PT, R12, 0x3, PT ;  /* 0x000000030c00780c */ /* 0x000fe20003f45270 */
[----:B------:R-:W-:Y:S01]  /*16020*/  IMAD.U32 R12, RZ, RZ, UR50 ;  /* 0x00000032ff0c7e24 */ /* 0x000fe2000f8e00ff */
[----:B------:R-:W-:Y:S02]  /*16030*/  LOP3.LUT R16, R16, 0xfffffffd, RZ, 0xc0, !PT ;  /* 0xfffffffd10107812 */ /* 0x000fe400078ec0ff */
[----:B------:R-:W-:Y:S01]  /*16040*/  LOP3.LUT R18, R18, 0xffff, RZ, 0xc0, !PT ;  /* 0x0000ffff12127812 */ /* 0x000fe200078ec0ff */
[----:B------:R-:W-:-:S06]  /*16050*/  VIADD R12, R12, 0xffffffff ;  /* 0xffffffff0c0c7836 */ /* 0x000fcc0000000000 */
[----:B------:R-:W-:-:S04]  /*16060*/  @P0 LOP3.LUT R16, R16, 0x2, RZ, 0xfc, !PT ;  /* 0x0000000210100812 */ /* 0x000fc800078efcff */
[----:B------:R-:W-:-:S04]  /*16070*/  LOP3.LUT R16, R16, 0xfffffffb, RZ, 0xc0, !PT ;  /* 0xfffffffb10107812 */ /* 0x000fc800078ec0ff */
[----:B------:R-:W-:Y:S01]  /*16080*/  @P2 LOP3.LUT R16, R16, 0x4, RZ, 0xfc, !PT ;  /* 0x0000000410102812 */ /* 0x000fe200078efcff */
[----:B0-----:R-:W-:Y:S06]  /*16090*/  @!P2 BRA `(.L_x_14740) ;  /* 0x000000000004a947 */ /* 0x001fec0003800000 */
[----:B------:R-:W-:Y:S01]  /*160a0*/  BPT.TRAP 0x1 ;  /* 0x000000040000795c */ /* 0x000fe20000300000 */
.L_x_14740:
[----:B------:R-:W2:Y:S04]  /*160b0*/  LDL R2, [R1+0x4] ;  /* 0x0000040001027983 */ /* 0x000ea80000100800 */
[----:B------:R-:W3:Y:S01]  /*160c0*/  LDL R0, [R1+0x10] ;  /* 0x0000100001007983 */ /* 0x000ee20000100800 */
[----:B------:R-:W-:Y:S01]  /*160d0*/  BSSY B0, `(.L_x_14741) ;  /* 0x0000007000007945 */ /* 0x000fe20003800000 */
[----:B------:R-:W-:Y:S01]  /*160e0*/  SHF.R.S32.HI R27, RZ, 0x1f, R7 ;  /* 0x0000001fff1b7819 */ /* 0x000fe20000011407 */
[----:B--2---:R-:W-:Y:S01]  /*160f0*/  IMAD R4, R2, 0x8, R17 ;  /* 0x0000000802047824 */ /* 0x004fe200078e0211 */
[----:B---3--:R-:W-:-:S04]  /*16100*/  SHF.L.U32 R0, R0, 0x1f, RZ ;  /* 0x0000001f00007819 */ /* 0x008fc800000006ff */
[----:B------:R-:W0:Y:S01]  /*16110*/  SYNCS.PHASECHK.TRANS64.TRYWAIT P0, [R4+URZ+0x13280], R0 ;  /* 0x01328000040075a7 */ /* 0x000e22000800017f */
[----:B------:R1:W-:Y:S02]  /*16120*/  STL [R1+0x8], R0 ;  /* 0x0000080001007387 */ /* 0x0003e40000100800 */
[----:B01----:R-:W-:Y:S05]  /*16130*/  @!P0 BRA `(.L_x_14742) ;  /* 0x00000050002c8947 */ /* 0x003fea0003800000 */
.L_x_14820:
[----:B------:R-:W-:Y:S05]  /*16140*/  BSYNC B0 ;  /* 0x0000000000007941 */ /* 0x000fea0003800000 */
.L_x_14741:
[----:B------:R-:W1:Y:S01]  /*16150*/  S2R R9, SR_TID.X ;  /* 0x0000000000097919 */ /* 0x000e620000002100 */
[----:B------:R-:W2:Y:S01]  /*16160*/  LDC R14, c[0x0][0x2f4] ;  /* 0x0000bd00ff0e7b82 */ /* 0x000ea20000000800 */
[----:B------:R-:W-:Y:S01]  /*16170*/  ULDC.64 UR4, c[0x0][0x328] ;  /* 0x0000ca0000047ab9 */ /* 0x000fe20000000a00 */
[----:B-----5:R-:W-:Y:S01]  /*16180*/  SHF.R.S32.HI R29, RZ, 0x1f, R8 ;  /* 0x0000001fff1d7819 */ /* 0x020fe20000011408 */
[----:B------:R-:W3:Y:S01]  /*16190*/  LDL R13, [R1+0x4] ;  /* 0x00000400010d7983 */ /* 0x000ee20000100800 */
[----:B0-----:R-:W-:Y:S01]  /*161a0*/  IMAD R0, R27, UR4, RZ ;  /* 0x000000041b007c24 */ /* 0x001fe2000f8e02ff */
[----:B------:R-:W-:Y:S01]  /*161b0*/  ULDC.64 UR6, c[0x0][0x338] ;  /* 0x0000ce0000067ab9 */ /* 0x000fe20000000a00 */
[----:B------:R-:W-:-:S04]  /*161c0*/  IMAD.WIDE.U32 R2, R7, UR4, RZ ;  /* 0x0000000407027c25 */ /* 0x000fc8000f8e00ff */
[----:B------:R-:W-:Y:S01]  /*161d0*/  IMAD R0, R7, UR5, R0 ;  /* 0x0000000507007c24 */ /* 0x000fe2000f8e0200 */
[----:B------:R-:W-:Y:S01]  /*161e0*/  SHF.R.S32.HI R28, RZ, 0x1f, R6 ;  /* 0x0000001fff1c7819 */ /* 0x000fe20000011406 */
[----:B------:R-:W-:Y:S02]  /*161f0*/  IMAD R10, R29, UR6, RZ ;  /* 0x000000061d0a7c24 */ /* 0x000fe4000f8e02ff */
[----:B------:R-:W-:Y:S02]  /*16200*/  IMAD.IADD R3, R3, 0x1, R0 ;  /* 0x0000000103037824 */ /* 0x000fe400078e0200 */
[----:B-1----:R-:W-:-:S05]  /*16210*/  IMAD.SHL.U32 R20, R9, 0x10, RZ ;  /* 0x0000001009147824 */ /* 0x002fca00078e00ff */
[----:B------:R-:W-:-:S04]  /*16220*/  LOP3.LUT R20, R20, 0x30, RZ, 0xc0, !PT ;  /* 0x0000003014147812 */ /* 0x000fc800078ec0ff */
[CC--:B--2---:R-:W-:Y:S02]  /*16230*/  ISETP.GE.AND P1, PT, R20.reuse, R14.reuse, PT ;  /* 0x0000000e1400720c */ /* 0x0c4fe40003f26270 */
[----:B------:R-:W-:Y:S02]  /*16240*/  ISETP.GE.AND P0, PT, R20, R14, PT ;  /* 0x0000000e1400720c */ /* 0x000fe40003f06270 */
[----:B------:R-:W3:Y:S01]  /*16250*/  LDL R14, [R1+0x2c] ;  /* 0x00002c00010e7983 */ /* 0x000ee20000100800 */
[C---:B------:R-:W-:Y:S02]  /*16260*/  IMAD R10, R8.reuse, UR7, R10 ;  /* 0x00000007080a7c24 */ /* 0x040fe4000f8e020a */
[----:B------:R-:W-:-:S04]  /*16270*/  IMAD.WIDE.U32 R2, R8, UR6, R2 ;  /* 0x0000000608027c25 */ /* 0x000fc8000f8e0002 */
[----:B------:R-:W-:Y:S02]  /*16280*/  IMAD R0, R28, UR4, RZ ;  /* 0x000000041c007c24 */ /* 0x000fe4000f8e02ff */
[----:B------:R-:W-:Y:S01]  /*16290*/  IMAD.IADD R11, R3, 0x1, R10 ;  /* 0x00000001030b7824 */ /* 0x000fe200078e020a */
[----:B------:R-:W-:Y:S01]  /*162a0*/  SHF.R.S32.HI R15, RZ, 0x1f, R5 ;  /* 0x0000001fff0f7819 */ /* 0x000fe20000011405 */
[----:B------:R-:W-:Y:S02]  /*162b0*/  IMAD.MOV.U32 R10, RZ, RZ, R2 ;  /* 0x000000ffff0a7224 */ /* 0x000fe400078e0002 */
[C---:B------:R-:W-:Y:S02]  /*162c0*/  IMAD R0, R6.reuse, UR5, R0 ;  /* 0x0000000506007c24 */ /* 0x040fe4000f8e0200 */
[----:B------:R-:W-:Y:S01]  /*162d0*/  IMAD.WIDE.U32 R2, R6, UR4, RZ ;  /* 0x0000000406027c25 */ /* 0x000fe2000f8e00ff */
[----:B------:R-:W-:-:S03]  /*162e0*/  ULDC.64 UR4, c[0x0][0x330] ;  /* 0x0000cc0000047ab9 */ /* 0x000fc60000000a00 */
[----:B------:R-:W-:Y:S02]  /*162f0*/  IMAD.IADD R3, R3, 0x1, R0 ;  /* 0x0000000103037824 */ /* 0x000fe400078e0200 */
[----:B------:R-:W-:Y:S02]  /*16300*/  IMAD R0, R15, UR6, RZ ;  /* 0x000000060f007c24 */ /* 0x000fe4000f8e02ff */
[----:B------:R-:W-:Y:S01]  /*16310*/  IMAD.WIDE.U32 R2, R5, UR6, R2 ;  /* 0x0000000605027c25 */ /* 0x000fe2000f8e0002 */
[----:B------:R-:W-:-:S03]  /*16320*/  LOP3.LUT R16, R16, 0xfffffffe, RZ, 0xc0, !PT ;  /* 0xfffffffe10107812 */ /* 0x000fc600078ec0ff */
[----:B------:R-:W-:Y:S01]  /*16330*/  IMAD R0, R5, UR7, R0 ;  /* 0x0000000705007c24 */ /* 0x000fe2000f8e0200 */
[----:B------:R-:W-:Y:S01]  /*16340*/  ULDC.64 UR6, c[0x0][0x318] ;  /* 0x0000c60000067ab9 */ /* 0x000fe20000000a00 */
[----:B------:R-:W-:Y:S01]  /*16350*/  IMAD.WIDE.U32 R10, R18, UR4, R10 ;  /* 0x00000004120a7c25 */ /* 0x000fe2000f8e000a */
[----:B------:R-:W-:-:S03]  /*16360*/  @P1 LOP3.LUT R16, R16, 0x1, RZ, 0xfc, !PT ;  /* 0x0000000110101812 */ /* 0x000fc600078efcff */
[----:B------:R-:W-:Y:S01]  /*16370*/  IMAD.IADD R3, R3, 0x1, R0 ;  /* 0x0000000103037824 */ /* 0x000fe200078e0200 */
[----:B------:R-:W-:Y:S01]  /*16380*/  IADD3 R10, P1, R10, UR6, RZ ;  /* 0x000000060a0a7c10 */ /* 0x000fe2000ff3e0ff */
[C---:B------:R-:W-:Y:S02]  /*16390*/  IMAD R0, R18.reuse, UR5, RZ ;  /* 0x0000000512007c24 */ /* 0x040fe4000f8e02ff */
[----:B------:R-:W-:Y:S01]  /*163a0*/  IMAD.WIDE.U32 R2, R18, UR4, R2 ;  /* 0x0000000412027c25 */ /* 0x000fe2000f8e0002 */
[----:B------:R0:W-:Y:S02]  /*163b0*/  STL [R1], R15 ;  /* 0x0000000f01007387 */ /* 0x0001e40000100800 */
[----:B0-----:R-:W-:Y:S02]  /*163c0*/  LOP3.LUT R15, R9, 0x7f, RZ, 0xc0, !PT ;  /* 0x0000007f090f7812 */ /* 0x001fe400078ec0ff */
[----:B------:R-:W-:Y:S02]  /*163d0*/  IADD3.X R9, R11, UR7, R0, P1, !PT ;  /* 0x000000070b097c10 */ /* 0x000fe40008ffe400 */
[----:B------:R-:W-:Y:S01]  /*163e0*/  IADD3 R26, P1, R2, UR6, RZ ;  /* 0x00000006021a7c10 */ /* 0x000fe2000ff3e0ff */
[----:B------:R-:W-:Y:S01]  /*163f0*/  IMAD.MOV.U32 R2, RZ, RZ, -0xa0 ;  /* 0xffffff60ff027424 */ /* 0x000fe200078e00ff */
[----:B------:R-:W-:-:S03]  /*16400*/  SHF.R.U32.HI R15, RZ, 0x2, R15 ;  /* 0x00000002ff0f7819 */ /* 0x000fc6000001160f */
[----:B------:R-:W-:Y:S01]  /*16410*/  IMAD R2, R12, R2, UR38 ;  /* 0x000000260c027e24 */ /* 0x000fe2000f8e0202 */
[----:B------:R-:W-:Y:S01]  /*16420*/  UMOV UR4, 0xffffffff ;  /* 0xffffffff00047882 */ /* 0x000fe20000000000 */
[----:B------:R-:W-:Y:S02]  /*16430*/  IADD3.X R25, R0, UR7, R3, P1, !PT ;  /* 0x0000000700197c10 */ /* 0x000fe40008ffe403 */
[----:B------:R-:W-:-:S05]  /*16440*/  IMAD.IADD R2, R2, 0x1, -R15 ;  /* 0x0000000102027824 */ /* 0x000fca00078e0a0f */
[----:B------:R-:W-:Y:S01]  /*16450*/  ISETP.GE.AND P5, PT, R2, 0x1, PT ;  /* 0x000000010200780c */ /* 0x000fe20003fa6270 */
[----:B---3--:R-:W-:Y:S01]  /*16460*/  IMAD R3, R13, 0x2800, R14 ;  /* 0x000028000d037824 */ /* 0x008fe200078e020e */
[----:B------:R-:W-:Y:S11]  /*16470*/  BRA.DIV UR4, `(.L_x_14743) ;  /* 0x0000004e04747947 */ /* 0x000ff6000b800000 */
[----:B------:R-:W0:Y:S01]  /*16480*/  S2R R11, SR_TID.X ;  /* 0x00000000000b7919 */ /* 0x000e220000002100 */
[----:B------:R-:W-:Y:S02]  /*16490*/  ISETP.GE.AND P2, PT, R2, 0x81, PT ;  /* 0x000000810200780c */ /* 0x000fe40003f46270 */
[----:B------:R-:W-:Y:S01]  /*164a0*/  LOP3.LUT R16, R16, 0xffffffef, RZ, 0xc0, !PT ;  /* 0xffffffef10107812 */ /* 0x000fe200078ec0ff */
[----:B------:R-:W1:Y:S01]  /*164b0*/  SHFL.IDX PT, R12, R10, RZ, 0x1c1f ;  /* 0x001c1fff0a0c7589 */ /* 0x000e6200000e0000 */
[C---:B------:R-:W-:Y:S02]  /*164c0*/  ISETP.GE.AND P4, PT, R2.reuse, 0x21, PT ;  /* 0x000000210200780c */ /* 0x040fe40003f86270 */
[----:B------:R-:W-:Y:S01]  /*164d0*/  ISETP.GE.AND P3, PT, R2, 0x41, PT ;  /* 0x000000410200780c */ /* 0x000fe20003f66270 */
[----:B------:R-:W2:Y:S06]  /*164e0*/  SHFL.IDX PT, R0, R9, RZ, 0x1c1f ;  /* 0x001c1fff09007589 */ /* 0x000eac00000e0000 */
[----:B------:R-:W-:Y:S01]  /*164f0*/  @P2 LOP3.LUT R16, R16, 0x10, RZ, 0xfc, !PT ;  /* 0x0000001010102812 */ /* 0x000fe200078efcff */
[----:B0-----:R-:W-:-:S05]  /*16500*/  IMAD.SHL.U32 R11, R11, 0x10, RZ ;  /* 0x000000100b0b7824 */ /* 0x001fca00078e00ff */
[----:B------:R-:W-:-:S04]  /*16510*/  LOP3.LUT R11, R11, 0x30, RZ, 0xc0, !PT ;  /* 0x000000300b0b7812 */ /* 0x000fc800078ec0ff */
[----:B-1----:R-:W-:-:S05]  /*16520*/  IADD3 R12, P1, R11, R12, RZ ;  /* 0x0000000c0b0c7210 */ /* 0x002fca0007f3e0ff */
[----:B--2---:R-:W-:Y:S01]  /*16530*/  IMAD.X R13, RZ, RZ, R0, P1 ;  /* 0x000000ffff0d7224 */ /* 0x004fe200008e0600 */
[----:B------:R-:W-:Y:S01]  /*16540*/  ISETP.LT.OR P1, PT, R2, 0x1, P0 ;  /* 0x000000010200780c */ /* 0x000fe20000721670 */
[----:B------:R-:W-:Y:S02]  /*16550*/  IMAD.IADD R0, R17, 0x1, R3 ;  /* 0x0000000111007824 */ /* 0x000fe400078e0203 */
[----:B------:R-:W-:Y:S10]  /*16560*/  SHFL.IDX PT, R3, R9, 0x1, 0x1c1f ;  /* 0x003c1f0009037f89 */ /* 0x000ff400000e0000 */
[----:B------:R0:W-:Y:S04]  /*16570*/  LDGSTS.E.BYPASS.LTC128B.128 [R0+0x6000], desc[UR54][R12.64], !P1 ;  /* 0x060000000c007fae */ /* 0x0001e8000c901d76 */
[----:B0-----:R-:W0:Y:S02]  /*16580*/  SHFL.IDX PT, R12, R10, 0x1, 0x1c1f ;  /* 0x003c1f000a0c7f89 */ /* 0x001e2400000e0000 */
[----:B0-----:R-:W-:-:S05]  /*16590*/  IADD3 R12, P1, R11, R12, RZ ;  /* 0x0000000c0b0c7210 */ /* 0x001fca0007f3e0ff */
[----:B------:R-:W-:Y:S01]  /*165a0*/  IMAD.X R13, RZ, RZ, R3, P1 ;  /* 0x000000ffff0d7224 */ /* 0x000fe200008e0603 */
[----:B------:R-:W-:Y:S01]  /*165b0*/  ISETP.LT.OR P1, PT, R2, 0x21, P0 ;  /* 0x000000210200780c */ /* 0x000fe20000721670 */
[----:B------:R-:W-:Y:S04]  /*165c0*/  SHFL.IDX PT, R3, R9, 0x2, 0x1c1f ;  /* 0x005c1f0009037f89 */ /* 0x000fe800000e0000 */
[----:B------:R-:W-:Y:S08]  /*165d0*/  SHFL.IDX PT, R9, R9, 0x3, 0x1c1f ;  /* 0x007c1f0009097f89 */ /* 0x000ff000000e0000 */
[----:B------:R0:W-:Y:S04]  /*165e0*/  LDGSTS.E.BYPASS.LTC128B.128 [R0+0x6800], desc[UR54][R12.64], !P1 ;  /* 0x068000000c007fae */ /* 0x0001e8000c901d76 */
[----:B0-----:R-:W0:Y:S04]  /*165f0*/  SHFL.IDX PT, R12, R10, 0x2, 0x1c1f ;  /* 0x005c1f000a0c7f89 */ /* 0x001e2800000e0000 */
[----:B------:R-:W1:Y:S01]  /*16600*/  SHFL.IDX PT, R10, R10, 0x3, 0x1c1f ;  /* 0x007c1f000a0a7f89 */ /* 0x000e6200000e0000 */
[----:B0-----:R-:W-:-:S05]  /*16610*/  IADD3 R12, P1, R11, R12, RZ ;  /* 0x0000000c0b0c7210 */ /* 0x001fca0007f3e0ff */
[----:B------:R-:W-:Y:S01]  /*16620*/  IMAD.X R13, RZ, RZ, R3, P1 ;  /* 0x000000ffff0d7224 */ /* 0x000fe200008e0603 */
[----:B------:R-:W-:Y:S01]  /*16630*/  ISETP.LT.OR P1, PT, R2, 0x41, P0 ;  /* 0x000000410200780c */ /* 0x000fe20000721670 */
[----:B------:R0:W2:-:S12]  /*16640*/  SHFL.IDX PT, R3, R25, RZ, 0x1c1f ;  /* 0x001c1fff19037589 */ /* 0x00009800000e0000 */
[----:B------:R-:W-:Y:S01]  /*16650*/  LDGSTS.E.BYPASS.LTC128B.128 [R0+0x7000], desc[UR54][R12.64], !P1 ;  /* 0x070000000c007fae */ /* 0x000fe2000c901d76 */
[----:B-1----:R-:W-:-:S05]  /*16660*/  IADD3 R10, P1, R11, R10, RZ ;  /* 0x0000000a0b0a7210 */ /* 0x002fca0007f3e0ff */
[----:B------:R-:W-:Y:S01]  /*16670*/  IMAD.X R11, RZ, RZ, R9, P1 ;  /* 0x000000ffff0b7224 */ /* 0x000fe200008e0609 */
[----:B------:R-:W-:-:S13]  /*16680*/  ISETP.LT.OR P1, PT, R2, 0x61, P0 ;  /* 0x000000610200780c */ /* 0x000fda0000721670 */
[----:B------:R1:W-:Y:S01]  /*16690*/  LDGSTS.E.BYPASS.LTC128B.128 [R0+0x7800], desc[UR54][R10.64], !P1 ;  /* 0x078000000a007fae */ /* 0x0003e2000c901d76 */
[----:B------:R-:W-:-:S03]  /*166a0*/  ISETP.GE.AND P1, PT, R2, 0x61, PT ;  /* 0x000000610200780c */ /* 0x000fc60003f26270 */
[----:B-12---:R0:W1:Y:S10]  /*166b0*/  SHFL.IDX PT, R10, R26, RZ, 0x1c1f ;  /* 0x001c1fff1a0a7589 */ /* 0x00607400000e0000 */
.L_x_14832:
[----:B------:R-:W2:Y:S01]  /*166c0*/  S2R R9, SR_TID.X ;  /* 0x0000000000097919 */ /* 0x000ea20000002100 */
        /* <DEDUP_REMOVED lines=8> */
[----:B------:R1:W-:Y:S01]  /*16750*/  LDGSTS.E.BYPASS.LTC128B.128 [R0+0x8000], desc[UR54][R10.64], !P0 ;  /* 0x080000000a007fae */ /* 0x0003e2000c101d76 */
[----:B------:R-:W-:Y:S01]  /*16760*/  PLOP3.LUT P0, PT, PT, PT, PT, 0x80, 0x0 ;  /* 0x000000000000781c */ /* 0x000fe20003f0f070 */
[----:B------:R-:W-:-:S12]  /*16770*/  NOP ;  /* 0x0000000000007918 */ /* 0x000fd80000000000 */
.L_x_14744:
        /* <DEDUP_REMOVED lines=11> */
.L_x_14745:
[----:B------:R2:W-:Y:S01]  /*16830*/  SYNCS.ARRIVE.TRANS64.A1T0 RZ, [R4+URZ+0x13270], RZ ;  /* 0x013270ff04ff79a7 */ /* 0x0005e2000810003f */
[----:B------:R-:W-:Y:S05]  /*16840*/  @!P6 BRA `(.L_x_14746) ;  /* 0x000000000004e947 */ /* 0x000fea0003800000 */
[----:B------:R-:W-:Y:S01]  /*16850*/  BPT.TRAP 0x1 ;  /* 0x000000040000795c */ /* 0x000fe20000300000 */
.L_x_14746:
[----:B------:R-:W3:Y:S01]  /*16860*/  LDL R2, [R1+0x8] ;  /* 0x0000080001027983 */ /* 0x000ee20000100800 */
[----:B------:R-:W-:Y:S01]  /*16870*/  BSSY B0, `(.L_x_14747) ;  /* 0x0000003000007945 */ /* 0x000fe20003800000 */
[----:B---3--:R-:W3:Y:S03]  /*16880*/  SYNCS.PHASECHK.TRANS64.TRYWAIT P0, [R4+URZ+0x13240], R2 ;  /* 0x01324002040075a7 */ /* 0x008ee6000800017f */
[----:B---3--:R-:W-:Y:S05]  /*16890*/  @!P0 BRA `(.L_x_14748) ;  /* 0x0000005000188947 */ /* 0x008fea0003800000 */
.L_x_14833:
[----:B------:R-:W-:Y:S05]  /*168a0*/  BSYNC B0 ;  /* 0x0000000000007941 */ /* 0x000fea0003800000 */
.L_x_14747:
[----:B-1----:R-:W4:Y:S01]  /*168b0*/  LDL.LU R10, [R1] ;  /* 0x00000000010a7983 */ /* 0x002f220000300800 */
[----:B------:R-:W-:Y:S01]  /*168c0*/  ULDC.64 UR4, c[0x0][0x300] ;  /* 0x0000c00000047ab9 */ /* 0x000fe20000000a00 */
[----:B------:R-:W-:Y:S01]  /*168d0*/  ULDC.64 UR6, c[0x0][0x310] ;  /* 0x0000c40000067ab9 */ /* 0x000fe20000000a00 */
[----:B------:R-:W-:Y:S02]  /*168e0*/  IMAD R9, R27, UR4, RZ ;  /* 0x000000041b097c24 */ /* 0x000fe4000f8e02ff */
[----:B---3--:R-:W-:-:S04]  /*168f0*/  IMAD.WIDE.U32 R2, R7, UR4, RZ ;  /* 0x0000000407027c25 */ /* 0x008fc8000f8e00ff */
[----:B------:R-:W-:Y:S02]  /*16900*/  IMAD R9, R7, UR5, R9 ;  /* 0x0000000507097c24 */ /* 0x000fe4000f8e0209 */
[----:B------:R-:W-:Y:S02]  /*16910*/  IMAD R29, R29, UR6, RZ ;  /* 0x000000061d1d7c24 */ /* 0x000fe4000f8e02ff */
        /* <DEDUP_REMOVED lines=8> */
[----:B------:R-:W-:-:S03]  /*169a0*/  ULDC.64 UR4, c[0x0][0x308] ;  /* 0x0000c20000047ab9 */ /* 0x000fc60000000a00 */
[----:B------:R-:W-:Y:S02]  /*169b0*/  IMAD.IADD R3, R3, 0x1, R7 ;  /* 0x0000000103037824 */ /* 0x000fe400078e0207 */
[----:B------:R-:W-:-:S04]  /*169c0*/  IMAD.WIDE.U32 R6, R18, UR4, R8 ;  /* 0x0000000412067c25 */ /* 0x000fc8000f8e0008 */
[----:B------:R-:W-:-:S04]  /*169d0*/  IMAD.WIDE.U32 R2, R5, UR6, R2 ;  /* 0x0000000605027c25 */ /* 0x000fc8000f8e0002 */
[----:B------:R-:W-:Y:S02]  /*169e0*/  IMAD R9, R18, UR5, RZ ;  /* 0x0000000512097c24 */ /* 0x000fe4000f8e02ff */
[----:B----4-:R-:W-:-:S04]  /*169f0*/  IMAD R10, R10, UR6, RZ ;  /* 0x000000060a0a7c24 */ /* 0x010fc8000f8e02ff */
[----:B------:R-:W-:Y:S01]  /*16a00*/  IMAD R10, R5, UR7, R10 ;  /* 0x00000007050a7c24 */ /* 0x000fe2000f8e020a */
[----:B------:R-:W-:Y:S02]  /*16a10*/  ULDC.64 UR6, c[0x0][0x2e8] ;  /* 0x0000ba0000067ab9 */ /* 0x000fe40000000a00 */
        /* <DEDUP_REMOVED lines=8> */
[----:B------:R-:W1:Y:S01]  /*16aa0*/  S2R R3, SR_TID.X ;  /* 0x0000000000037919 */ /* 0x000e620000002100 */
[----:B------:R-:W3:Y:S01]  /*16ab0*/  LDC R10, c[0x0][0x2f4] ;  /* 0x0000bd00ff0a7b82 */ /* 0x000ee20000000800 */
[----:B------:R-:W-:Y:S04]  /*16ac0*/  SHFL.IDX PT, R2, R6, RZ, 0x1c1f ;  /* 0x001c1fff06027589 */ /* 0x000fe800000e0000 */
[----:B------:R-:W-:Y:S01]  /*16ad0*/  SHFL.IDX PT, R7, R7, RZ, 0x1c1f ;  /* 0x001c1fff07077589 */ /* 0x000fe200000e0000 */
[----:B-1----:R-:W-:-:S03]  /*16ae0*/  IMAD.SHL.U32 R9, R3, 0x10, RZ ;  /* 0x0000001003097824 */ /* 0x002fc600078e00ff */
[----:B------:R-:W1:Y:S02]  /*16af0*/  SHFL.IDX PT, R3, R5, RZ, 0x1c1f ;  /* 0x001c1fff05037589 */ /* 0x000e6400000e0000 */
[----:B------:R-:W-:-:S04]  /*16b00*/  LOP3.LUT R9, R9, 0x30, RZ, 0xc0, !PT ;  /* 0x0000003009097812 */ /* 0x000fc800078ec0ff */
[C---:B---3--:R-:W-:Y:S02]  /*16b10*/  ISETP.GE.AND P2, PT, R9.reuse, R10, PT ;  /* 0x0000000a0900720c */ /* 0x048fe40003f46270 */
[----:B-1----:R-:W-:-:S05]  /*16b20*/  @P5 IADD3 R3, P0, R9, R3, RZ ;  /* 0x0000000309035210 */ /* 0x002fca0007f1e0ff */
[----:B------:R-:W-:-:S05]  /*16b30*/  @P5 IMAD.X R2, RZ, RZ, R2, P0 ;  /* 0x000000ffff025224 */ /* 0x000fca00000e0602 */
[----:B------:R-:W-:-:S04]  /*16b40*/  @P5 LOP3.LUT R3, R3, R2, RZ, 0x3c, !PT ;  /* 0x0000000203035212 */ /* 0x000fc800078e3cff */
[----:B------:R-:W-:-:S04]  /*16b50*/  @P5 LOP3.LUT R2, R3, R2, RZ, 0x3c, !PT ;  /* 0x0000000203025212 */ /* 0x000fc800078e3cff */
[----:B------:R-:W-:-:S05]  /*16b60*/  @P5 LOP3.LUT R3, R3, R2, RZ, 0x3c, !PT ;  /* 0x0000000203035212 */ /* 0x000fca00078e3cff */
[----:B------:R1:W-:Y:S04]  /*16b70*/  @P5 LDGSTS.E.BYPASS.LTC128B.128 [R0+0xe000], desc[UR54][R2.64], !P2 ;  /* 0x0e00000002005fae */ /* 0x0003e8000d101d76 */
[----:B-1----:R-:W1:Y:S04]  /*16b80*/  SHFL.IDX PT, R3, R5, 0x1, 0x1c1f ;  /* 0x003c1f0005037f89 */ /* 0x002e6800000e0000 */
[----:B------:R-:W3:Y:S01]  /*16b90*/  SHFL.IDX PT, R2, R6, 0x1, 0x1c1f ;  /* 0x003c1f0006027f89 */ /* 0x000ee200000e0000 */
[----:B-1----:R-:W-:-:S05]  /*16ba0*/  @P4 IADD3 R3, P0, R9, R3, RZ ;  /* 0x0000000309034210 */ /* 0x002fca0007f1e0ff */
[----:B---3--:R-:W-:-:S05]  /*16bb0*/  @P4 IMAD.X R2, RZ, RZ, R2, P0 ;  /* 0x000000ffff024224 */ /* 0x008fca00000e0602 */
[----:B------:R-:W-:-:S04]  /*16bc0*/  @P4 LOP3.LUT R3, R3, R2, RZ, 0x3c, !PT ;  /* 0x0000000203034212 */ /* 0x000fc800078e3cff */
[----:B------:R-:W-:-:S04]  /*16bd0*/  @P4 LOP3.LUT R2, R3, R2, RZ, 0x3c, !PT ;  /* 0x0000000203024212 */ /* 0x000fc800078e3cff */
[----:B------:R-:W-:-:S05]  /*16be0*/  @P4 LOP3.LUT R3, R3, R2, RZ, 0x3c, !PT ;  /* 0x0000000203034212 */ /* 0x000fca00078e3cff */
[----:B------:R1:W-:Y:S04]  /*16bf0*/  @P4 LDGSTS.E.BYPASS.LTC128B.128 [R0+0xe800], desc[UR54][R2.64], !P2 ;  /* 0x0e80000002004fae */ /* 0x0003e8000d101d76 */
[----:B-1----:R-:W1:Y:S04]  /*16c00*/  SHFL.IDX PT, R3, R5, 0x2, 0x1c1f ;  /* 0x005c1f0005037f89 */ /* 0x002e6800000e0000 */
[----:B------:R-:W3:Y:S04]  /*16c10*/  SHFL.IDX PT, R2, R6, 0x2, 0x1c1f ;  /* 0x005c1f0006027f89 */ /* 0x000ee800000e0000 */
[----:B------:R-:W4:Y:S04]  /*16c20*/  SHFL.IDX PT, R5, R5, 0x3, 0x1c1f ;  /* 0x007c1f0005057f89 */ /* 0x000f2800000e0000 */
[----:B------:R-:W5:Y:S01]  /*16c30*/  SHFL.IDX PT, R6, R6, 0x3, 0x1c1f ;  /* 0x007c1f0006067f89 */ /* 0x000f6200000e0000 */
[----:B-1----:R-:W-:-:S05]  /*16c40*/  @P3 IADD3 R3, P0, R9, R3, RZ ;  /* 0x0000000309033210 */ /* 0x002fca0007f1e0ff */
[----:B---3--:R-:W-:-:S05]  /*16c50*/  @P3 IMAD.X R2, RZ, RZ, R2, P0 ;  /* 0x000000ffff023224 */ /* 0x008fca00000e0602 */
[----:B------:R-:W-:-:S04]  /*16c60*/  @P3 LOP3.LUT R3, R3, R2, RZ, 0x3c, !PT ;  /* 0x0000000203033212 */ /* 0x000fc800078e3cff */
[----:B------:R-:W-:-:S04]  /*16c70*/  @P3 LOP3.LUT R2, R3, R2, RZ, 0x3c, !PT ;  /* 0x0000000203023212 */ /* 0x000fc800078e3cff */
[----:B------:R-:W-:-:S05]  /*16c80*/  @P3 LOP3.LUT R3, R3, R2, RZ, 0x3c, !PT ;  /* 0x0000000203033212 */ /* 0x000fca00078e3cff */
[----:B------:R4:W-:Y:S02]  /*16c90*/  @P3 LDGSTS.E.BYPASS.LTC128B.128 [R0+0xf000], desc[UR54][R2.64], !P2 ;  /* 0x0f00000002003fae */ /* 0x0009e4000d101d76 */
[----:B----4-:R-:W-:-:S05]  /*16ca0*/  @P1 IADD3 R2, P0, R9, R5, RZ ;  /* 0x0000000509021210 */ /* 0x010fca0007f1e0ff */
[----:B-----5:R-:W-:-:S05]  /*16cb0*/  @P1 IMAD.X R3, RZ, RZ, R6, P0 ;  /* 0x000000ffff031224 */ /* 0x020fca00000e0606 */
[----:B------:R1:W-:Y:S04]  /*16cc0*/  @P1 LDGSTS.E.BYPASS.LTC128B.128 [R0+0xf800], desc[UR54][R2.64], !P2 ;  /* 0x0f80000002001fae */ /* 0x0003e8000d101d76 */
[----:B-1----:R1:W3:Y:S02]  /*16cd0*/  SHFL.IDX PT, R2, R8, RZ, 0x1c1f ;  /* 0x001c1fff08027589 */ /* 0x0022e400000e0000 */
.L_x_14845:
[----:B------:R-:W-:Y:S01]  /*16ce0*/  LOP3.LUT P0, RZ, R16, 0x10, RZ, 0xc0, !PT ;  /* 0x0000001010ff7812 */ /* 0x000fe2000780c0ff */
[----:B------:R-:W-:-:S12]  /*16cf0*/  BSSY B0, `(.L_x_14750) ;  /* 0x000000d000007945 */ /* 0x000fd80003800000 */
[----:B------:R-:W-:Y:S05]  /*16d00*/  @!P0 BRA `(.L_x_14751) ;  /* 0x00000000002c8947 */ /* 0x000fea0003800000 */
[----:B------:R-:W4:Y:S01]  /*16d10*/  S2R R3, SR_TID.X ;  /* 0x0000000000037919 */ /* 0x000f220000002100 */
[----:B------:R-:W5:Y:S01]  /*16d20*/  LDC R5, c[0x0][0x2f4] ;  /* 0x0000bd00ff057b82 */ /* 0x000f620000000800 */
[----:B----4-:R-:W-:-:S05]  /*16d30*/  IMAD.SHL.U32 R3, R3, 0x10, RZ ;  /* 0x0000001003037824 */ /* 0x010fca00078e00ff */
[----:B------:R-:W-:-:S04]  /*16d40*/  LOP3.LUT R3, R3, 0x30, RZ, 0xc0, !PT ;  /* 0x0000003003037812 */ /* 0x000fc800078ec0ff */
[C---:B-----5:R-:W-:Y:S02]  /*16d50*/  ISETP.GE.AND P1, PT, R3.reuse, R5, PT ;  /* 0x000000050300720c */ /* 0x060fe40003f26270 */
[----:B---3--:R-:W-:-:S05]  /*16d60*/  IADD3 R2, P0, R3, R2, RZ ;  /* 0x0000000203027210 */ /* 0x008fca0007f1e0ff */
[----:B------:R-:W-:-:S06]  /*16d70*/  IMAD.X R3, RZ, RZ, R7, P0 ;  /* 0x000000ffff037224 */ /* 0x000fcc00000e0607 */
[----:B------:R-:W-:Y:S01]  /*16d80*/  @!PT LDS RZ, [RZ] ;  /* 0x00000000fffff984 */ /* 0x000fe20000000800 */
[----:B------:R-:W-:Y:S01]  /*16d90*/  @!PT LDS RZ, [RZ] ;  /* 0x00000000fffff984 */ /* 0x000fe20000000800 */
[----:B------:R-:W-:Y:S01]  /*16da0*/  @!PT LDS RZ, [RZ] ;  /* 0x00000000fffff984 */ /* 0x000fe20000000800 */
[----:B------:R4:W-:Y:S02]  /*16db0*/  LDGSTS.E.BYPASS.LTC128B.128 [R0+0x10000], desc[UR54][R2.64], !P1 ;  /* 0x1000000002007fae */ /* 0x0009e4000c901d76 */
.L_x_14751:
[----:B------:R-:W-:Y:S05]  /*16dc0*/  BSYNC B0 ;  /* 0x0000000000007941 */ /* 0x000fea0003800000 */
.L_x_14750:
[----:B------:R-:W-:Y:S01]  /*16dd0*/  NOP ;  /* 0x0000000000007918 */ /* 0x000fe20000000000 */
[----:B------:R-:W-:-:S13]  /*16de0*/  PLOP3.LUT P0, PT, PT, PT, PT, 0x80, 0x0 ;  /* 0x000000000000781c */ /* 0x000fda0003f0f070 */
.L_x_14752:
        /* <DEDUP_REMOVED lines=11> */
.L_x_14753:
        /* <DEDUP_REMOVED lines=13> */
[----:B---3--:R-:W-:Y:S01]  /*16f70*/  MOV R2, 0x0 ;  /* 0x0000000000027802 */ /* 0x008fe20000000f00 */
[----:B------:R-:W-:Y:S01]  /*16f80*/  ULDC.64 UR6, c[0x4][0x1b0] ;  /* 0x01006c0000067ab9 */ /* 0x000fe20000000a00 */
[----:B------:R-:W-:Y:S01]  /*16f90*/  ULDC.64 UR8, c[0x4][0x1b8] ;  /* 0x01006e0000087ab9 */ /* 0x000fe20000000a00 */
[----:B------:R-:W-:Y:S01]  /*16fa0*/  ULDC.64 UR4, c[0x4][0x28] ;  /* 0x01000a0000047ab9 */ /* 0x000fe20000000a00 */
[----:B--2-4-:R-:W-:Y:S02]  /*16fb0*/  IMAD.U32 R4, RZ, RZ, UR6 ;  /* 0x00000006ff047e24 */ /* 0x014fe4000f8e00ff */
        /* <DEDUP_REMOVED lines=11> */
.L_x_14755:
[----:B------:R-:W-:Y:S05]  /*17070*/  BSYNC B6 ;  /* 0x0000000000067941 */ /* 0x000fea0003800000 */
.L_x_14754:
[----:B------:R0:W5:Y:S01]  /*17080*/  LDL R10, [R1+0x30] ;  /* 0x00003000010a7983 */ /* 0x0001620000100800 */
[C---:B------:R-:W-:Y:S01]  /*17090*/  R2UR UR7, R18.reuse ;  /* 0x00000000120772ca */ /* 0x040fe200000e0000 */
[----:B------:R-:W-:Y:S01]  /*170a0*/  UISETP.NE.AND UP0, UPT, UR49, URZ, UPT ;  /* 0x0000003f3100728c */ /* 0x000fe2000bf05270 */
[----:B------:R-:W-:Y:S01]  /*170b0*/  R2UR UR10, R18 ;  /* 0x00000000120a72ca */ /* 0x000fe200000e0000 */
[----:B------:R-:W1:Y:S01]  /*170c0*/  S2R R20, SR_TID.X ;  /* 0x0000000000147919 */ /* 0x000e620000002100 */
[----:B------:R-:W-:Y:S01]  /*170d0*/  ULDC.64 UR8, c[0x0][0x2d8] ;  /* 0x0000b60000087ab9 */ /* 0x000fe20000000a00 */
[----:B------:R-:W-:Y:S01]  /*170e0*/  UMOV UR4, UR38 ;  /* 0x0000002600047c82 */ /* 0x000fe20008000000 */
[----:B------:R-:W-:Y:S01]  /*170f0*/  UMOV UR5, UR45 ;  /* 0x0000002d00057c82 */ /* 0x000fe20008000000 */
[----:B------:R-:W-:Y:S01]  /*17100*/  UISETP.NE.AND UP1, UPT, UR48, URZ, UPT ;  /* 0x0000003f3000728c */ /* 0x000fe2000bf25270 */
[----:B------:R-:W-:Y:S01]  /*17110*/  PLOP3.LUT P0, PT, PT, PT, UP0, 0x80, 0x0 ;  /* 0x000000000000781c */ /* 0x000fe20003f0f008 */
[----:B------:R-:W-:Y:S01]  /*17120*/  USHF.R.S32.HI UR6, URZ, 0x1f, UR41 ;  /* 0x0000001f3f067899 */ /* 0x000fe20008011429 */
[----:B------:R-:W-:Y:S01]  /*17130*/  PLOP3.LUT P1, PT, PT, PT, UP0, 0x80, 0x0 ;  /* 0x000000000000781c */ /* 0x000fe20003f2f008 */
[----:B------:R-:W0:Y:S02]  /*17140*/  LDC R9, c[0x0][0x448] ;  /* 0x00011200ff097b82 */ /* 0x000e240000000800 */
[----:B------:R-:W-:-:S02]  /*17150*/  UIMAD.WIDE.U32 UR4, UR7, UR8, UR4 ;  /* 0x00000008070472a5 */ /* 0x000fc4000f8e0004 */
[----:B------:R-:W-:Y:S02]  /*17160*/  USEL UR6, UR6, URZ, !UP1 ;  /* 0x0000003f06067287 */ /* 0x000fe4000c800000 */
[----:B------:R-:W-:Y:S02]  /*17170*/  UIMAD UR5, UR10, UR9, UR5 ;  /* 0x000000090a0572a4 */ /* 0x000fe4000f8e0205 */
[----:B------:R-:W-:Y:S01]  /*17180*/  USEL UR7, UR41, URZ, !UP1 ;  /* 0x0000003f29077287 */ /* 0x000fe2000c800000 */
[----:B------:R-:W-:Y:S01]  /*17190*/  ULDC.64 UR8, c[0x0][0x2e0] ;  /* 0x0000b80000087ab9 */ /* 0x000fe20000000a00 */
[----:B------:R-:W-:Y:S01]  /*171a0*/  @UP0 ULDC UR10, c[0x0][0x44c] ;  /* 0x00011300000a0ab9 */ /* 0x000fe20000000800 */
[----:B------:R-:W-:Y:S02]  /*171b0*/  UIMAD UR6, UR6, UR8, URZ ;  /* 0x00000008060672a4 */ /* 0x000fe4000f8e023f */
[----:B------:R-:W-:Y:S02]  /*171c0*/  UIMAD.WIDE.U32 UR4, UR7, UR8, UR4 ;  /* 0x00000008070472a5 */ /* 0x000fe4000f8e0004 */
[----:B------:R-:W-:-:S03]  /*171d0*/  UIMAD UR6, UR7, UR9, UR6 ;  /* 0x00000009070672a4 */ /* 0x000fc6000f8e0206 */
[----:B------:R-:W-:Y:S01]  /*171e0*/  @UP0 ULDC UR7, c[0x0][0x44c] ;  /* 0x0001130000070ab9 */ /* 0x000fe20000000800 */
[C---:B-1----:R-:W-:Y:S01]  /*171f0*/  LOP3.LUT R21, R20.reuse, 0x7f, RZ, 0xc0, !PT ;  /* 0x0000007f14157812 */ /* 0x042fe200078ec0ff */
[----:B------:R-:W-:Y:S01]  /*17200*/  IMAD.SHL.U32 R20, R20, 0x20, RZ ;  /* 0x0000002014147824 */ /* 0x000fe200078e00ff */
[----:B------:R-:W-:Y:S02]  /*17210*/  ULDC.64 UR8, c[0x0][0x280] ;  /* 0x0000a00000087ab9 */ /* 0x000fe40000000a00 */
[----:B------:R-:W-:-:S04]  /*17220*/  SHF.R.U32.HI R21, RZ, 0x2, R21 ;  /* 0x00000002ff157819 */ /* 0x000fc80000011615 */
[----:B------:R-:W-:-:S05]  /*17230*/  LOP3.LUT R20, R21, 0x60, R20, 0xf8, !PT ;  /* 0x0000006015147812 */ /* 0x000fca00078ef814 */
[----:B------:R-:W-:-:S04]  /*17240*/  IMAD.IADD R6, R20, 0x1, R19 ;  /* 0x0000000114067824 */ /* 0x000fc800078e0213 */
[----:B------:R-:W-:Y:S01]  /*17250*/  @P0 IMAD.HI.U32 R0, R6, UR7, RZ ;  /* 0x0000000706000c27 */ /* 0x000fe2000f8e00ff */
[----:B------:R-:W-:-:S03]  /*17260*/  @UP0 ULDC UR7, c[0x0][0x450] ;  /* 0x0001140000070ab9 */ /* 0x000fc60000000800 */
[----:B------:R-:W-:Y:S01]  /*17270*/  IMAD.MOV.U32 R7, RZ, RZ, R6 ;  /* 0x000000ffff077224 */ /* 0x000fe200078e0006 */
[----:B------:R-:W-:Y:S01]  /*17280*/  @P1 SHF.R.U32.HI R7, RZ, UR7, R0 ;  /* 0x00000007ff071c19 */ /* 0x000fe20008011600 */
[----:B------:R-:W-:Y:S01]  /*17290*/  UIADD3 UR6, UR5, UR6, URZ ;  /* 0x0000000605067290 */ /* 0x000fe2000fffe03f */
[----:B--2-4-:R-:W-:Y:S02]  /*172a0*/  IMAD.U32 R4, RZ, RZ, UR4 ;  /* 0x00000004ff047e24 */ /* 0x014fe4000f8e00ff */
[----:B------:R-:W-:Y:S01]  /*172b0*/  SHF.R.S32.HI R0, RZ, 0x1f, R7 ;  /* 0x0000001fff007819 */ /* 0x000fe20000011407 */
[----:B------:R-:W-:Y:S01]  /*172c0*/  IMAD.U32 R5, RZ, RZ, UR5 ;  /* 0x00000005ff057e24 */ /* 0x000fe2000f8e00ff */
[----:B------:R-:W-:-:S03]  /*172d0*/  ULDC.64 UR4, c[0x0][0x2d0] ;  /* 0x0000b40000047ab9 */ /* 0x000fc60000000a00 */
[----:B------:R-:W-:-:S04]  /*172e0*/  IMAD R0, R0, UR4, RZ ;  /* 0x0000000400007c24 */ /* 0x000fc8000f8e02ff */
[----:B------:R-:W-:Y:S02]  /*172f0*/  IMAD R8, R7, UR5, R0 ;  /* 0x0000000507087c24 */ /* 0x000fe4000f8e0200 */
[----:B------:R-:W-:Y:S02]  /*17300*/  IMAD.MOV R0, RZ, RZ, -R7 ;  /* 0x000000ffff007224 */ /* 0x000fe400078e0a07 */
[----:B------:R-:W-:Y:S01]  /*17310*/  IMAD.U32 R3, RZ, RZ, UR6 ;  /* 0x00000006ff037e24 */ /* 0x000fe2000f8e00ff */
[----:B------:R-:W-:Y:S01]  /*17320*/  ULDC.64 UR6, c[0x0][0x2c8] ;  /* 0x0000b20000067ab9 */ /* 0x000fe20000000a00 */
[----:B---3--:R-:W-:Y:S02]  /*17330*/  IMAD.MOV.U32 R2, RZ, RZ, R4 ;  /* 0x000000ffff027224 */ /* 0x008fe400078e0004 */
[----:B0-----:R-:W-:Y:S02]  /*17340*/  IMAD R0, R9, R0, R6 ;  /* 0x0000000009007224 */ /* 0x001fe400078e0206 */
[----:B------:R-:W-:-:S03]  /*17350*/  IMAD.WIDE.U32 R4, R7, UR4, R2 ;  /* 0x0000000407047c25 */ /* 0x000fc6000f8e0002 */
[----:B------:R-:W-:Y:S01]  /*17360*/  SHF.R.S32.HI R7, RZ, 0x1f, R0 ;  /* 0x0000001fff077819 */ /* 0x000fe20000011400 */
[----:B------:R-:W-:-:S04]  /*17370*/  IMAD.IADD R5, R5, 0x1, R8 ;  /* 0x0000000105057824 */ /* 0x000fc800078e0208 */
[----:B------:R-:W-:Y:S02]  /*17380*/  IMAD R7, R7, UR6, RZ ;  /* 0x0000000607077c24 */ /* 0x000fe4000f8e02ff */
[----:B------:R-:W-:-:S04]  /*17390*/  IMAD.WIDE.U32 R4, R0, UR6, R4 ;  /* 0x0000000600047c25 */ /* 0x000fc8000f8e0004 */
[----:B------:R-:W-:Y:S01]  /*173a0*/  IMAD R7, R0, UR7, R7 ;  /* 0x0000000700077c24 */ /* 0x000fe2000f8e0207 */
[----:B------:R-:W-:-:S04]  /*173b0*/  IADD3 R0, P0, R4, UR8, RZ ;  /* 0x0000000804007c10 */ /* 0x000fc8000ff1e0ff */
[----:B------:R-:W-:Y:S02]  /*173c0*/  IADD3.X R4, R5, UR9, R7, P0, !PT ;  /* 0x0000000905047c10 */ /* 0x000fe400087fe407 */
[----:B------:R-:W-:Y:S02]  /*173d0*/  PLOP3.LUT P0, PT, PT, PT, UP0, 0x80, 0x0 ;  /* 0x000000000000781c */ /* 0x000fe40003f0f008 */
[----:B------:R-:W-:Y:S01]  /*173e0*/  PLOP3.LUT P1, PT, PT, PT, UP0, 0x80, 0x0 ;  /* 0x000000000000781c */ /* 0x000fe20003f2f008 */
[----:B------:R-:W-:Y:S01]  /*173f0*/  VIADD R5, R6, 0x80 ;  /* 0x0000008006057836 */ /* 0x000fe20000000000 */
[----:B------:R-:W0:Y:S03]  /*17400*/  S2R R21, SR_TID.X ;  /* 0x0000000000157919 */ /* 0x000e260000002100 */
[----:B------:R-:W-:-:S06]  /*17410*/  IMAD.MOV.U32 R6, RZ, RZ, R5 ;  /* 0x000000ffff067224 */ /* 0x000fcc00078e0005 */
[----:B------:R-:W-:Y:S01]  /*17420*/  @P0 IMAD.HI.U32 R7, R5, UR10, RZ ;  /* 0x0000000a05070c27 */ /* 0x000fe2000f8e00ff */
[----:B------:R-:W-:-:S04]  /*17430*/  @UP0 ULDC UR10, c[0x0][0x450] ;  /* 0x00011400000a0ab9 */ /* 0x000fc80000000800 */
[----:B------:R-:W-:-:S05]  /*17440*/  @P1 SHF.R.U32.HI R6, RZ, UR10, R7 ;  /* 0x0000000aff061c19 */ /* 0x000fca0008011607 */
[----:B------:R-:W-:-:S04]  /*17450*/  IMAD.MOV R7, RZ, RZ, -R6 ;  /* 0x000000ffff077224 */ /* 0x000fc800078e0a06 */
[----:B------:R-:W-:Y:S01]  /*17460*/  IMAD R5, R9, R7, R5 ;  /* 0x0000000709057224 */ /* 0x000fe200078e0205 */
[----:B------:R-:W-:Y:S01]  /*17470*/  SHF.R.S32.HI R7, RZ, 0x1f, R6 ;  /* 0x0000001fff077819 */ /* 0x000fe20000011406 */
[----:B------:R-:W-:-:S04]  /*17480*/  IMAD.WIDE.U32 R2, R6, UR4, R2 ;  /* 0x0000000406027c25 */ /* 0x000fc8000f8e0002 */
[----:B------:R-:W-:Y:S01]  /*17490*/  IMAD R7, R7, UR4, RZ ;  /* 0x0000000407077c24 */ /* 0x000fe2000f8e02ff */
[----:B------:R-:W-:-:S03]  /*174a0*/  ULDC UR4, c[0x0][0x2b8] ;  /* 0x0000ae0000047ab9 */ /* 0x000fc60000000800 */
[----:B------:R-:W-:Y:S01]  /*174b0*/  IMAD R7, R6, UR5, R7 ;  /* 0x0000000506077c24 */ /* 0x000fe2000f8e0207 */
[----:B------:R-:W-:-:S03]  /*174c0*/  SHF.R.S32.HI R6, RZ, 0x1f, R5 ;  /* 0x0000001fff067819 */ /* 0x000fc60000011405 */
[----:B------:R-:W-:Y:S02]  /*174d0*/  IMAD.IADD R3, R3, 0x1, R7 ;  /* 0x0000000103037824 */ /* 0x000fe400078e0207 */
[----:B------:R-:W-:Y:S02]  /*174e0*/  IMAD R6, R6, UR6, RZ ;  /* 0x0000000606067c24 */ /* 0x000fe4000f8e02ff */
[----:B------:R-:W-:-:S04]  /*174f0*/  IMAD.WIDE.U32 R2, R5, UR6, R2 ;  /* 0x0000000605027c25 */ /* 0x000fc8000f8e0002 */
[----:B0-----:R-:W-:Y:S02]  /*17500*/  IMAD.SHL.U32 R20, R21, 0x10, RZ ;  /* 0x0000001015147824 */ /* 0x001fe400078e00ff */
[----:B------:R-:W-:Y:S01]  /*17510*/  IMAD R6, R5, UR7, R6 ;  /* 0x0000000705067c24 */ /* 0x000fe2000f8e0206 */
[----:B------:R-:W-:Y:S02]  /*17520*/  IADD3 R5, P0, R2, UR8, RZ ;  /* 0x0000000802057c10 */ /* 0x000fe4000ff1e0ff */
[----:B------:R-:W-:Y:S02]  /*17530*/  LOP3.LUT R20, R20, 0x30, RZ, 0xc0, !PT ;  /* 0x0000003014147812 */ /* 0x000fe400078ec0ff */
[----:B------:R-:W-:Y:S02]  /*17540*/  IADD3.X R7, R3, UR9, R6, P0, !PT ;  /* 0x0000000903077c10 */ /* 0x000fe400087fe406 */
[----:B------:R-:W-:Y:S01]  /*17550*/  ISETP.GE.AND P0, PT, R20, UR4, PT ;  /* 0x0000000414007c0c */ /* 0x000fe2000bf06270 */
[----:B------:R-:W-:Y:S01]  /*17560*/  UMOV UR4, 0xffffffff ;  /* 0xffffffff00047882 */ /* 0x000fe20000000000 */
[----:B------:R-:W-:-:S04]  /*17570*/  LOP3.LUT R21, R21, 0x7f, RZ, 0xc0, !PT ;  /* 0x0000007f15157812 */ /* 0x000fc800078ec0ff */
[----:B------:R-:W-:Y:S01]  /*17580*/  SHF.R.U32.HI R21, RZ, 0x2, R21 ;  /* 0x00000002ff157819 */ /* 0x000fe20000011615 */
[----:B------:R-:W-:Y:S06]  /*17590*/  BRA.DIV UR4, `(.L_x_14756) ;  /* 0x0000004a04847947 */ /* 0x000fec000b800000 */
[----:B------:R-:W0:Y:S01]  /*175a0*/  SHFL.IDX PT, R3, R0, RZ, 0x1c1f ;  /* 0x001c1fff00037589 */ /* 0x000e2200000e0000 */
[----:B------:R-:W-:Y:S02]  /*175b0*/  IMAD R6, R9, UR42, RZ ;  /* 0x0000002a09067c24 */ /* 0x000fe4000f8e02ff */
        /* <DEDUP_REMOVED lines=9> */
[----:B-----5:R0:W-:Y:S02]  /*17650*/  @!P2 LDGSTS.E.BYPASS.LTC128B.128 [R10+0xb000], desc[UR54][R2.64], !P0 ;  /* 0x0b000000020aafae */ /* 0x0201e4000c101d76 */
        /* <DEDUP_REMOVED lines=21> */
[----:B------:R0:W-:Y:S02]  /*177b0*/  @!P2 LDGSTS.E.BYPASS.LTC128B.128 [R10+0xc000], desc[UR54][R2.64], !P0 ;  /* 0x0c000000020aafae */ /* 0x0001e4000c101d76 */
[----:B0-----:R-:W-:-:S05]  /*177c0*/  VIADD R2, R19, 0x60 ;  /* 0x0000006013027836 */ /* 0x001fca0000000000 */
[----:B------:R-:W-:-:S13]  /*177d0*/  ISETP.GE.AND P2, PT, R2, R6, PT ;  /* 0x000000060200720c */ /* 0x000fda0003f46270 */
[----:B------:R-:W-:-:S05]  /*177e0*/  @!P2 IADD3 R0, P1, R20, R0, RZ ;  /* 0x000000001400a210 */ /* 0x000fca0007f3e0ff */
[----:B--2---:R-:W-:-:S04]  /*177f0*/  @!P2 IMAD.X R2, RZ, RZ, R4, P1 ;  /* 0x000000ffff02a224 */ /* 0x004fc800008e0604 */
[----:B------:R-:W-:Y:S02]  /*17800*/  @!P2 IMAD.MOV.U32 R3, RZ, RZ, R2 ;  /* 0x000000ffff03a224 */ /* 0x000fe400078e0002 */
[----:B------:R-:W-:Y:S02]  /*17810*/  @!P2 IMAD.MOV.U32 R2, RZ, RZ, R0 ;  /* 0x000000ffff02a224 */ /* 0x000fe400078e0000 */
[----:B------:R-:W-:-:S03]  /*17820*/  VIADD R0, R19, 0x80 ;  /* 0x0000008013007836 */ /* 0x000fc60000000000 */
[----:B------:R0:W-:Y:S02]  /*17830*/  @!P2 LDGSTS.E.BYPASS.LTC128B.128 [R10+0xc800], desc[UR54][R2.64], !P0 ;  /* 0x0c800000020aafae */ /* 0x0001e4000c101d76 */
[----:B------:R-:W-:Y:S02]  /*17840*/  ISETP.GE.AND P2, PT, R0, R6, PT ;  /* 0x000000060000720c */ /* 0x000fe40003f46270 */
[----:B------:R-:W-:Y:S04]  /*17850*/  SHFL.IDX PT, R0, R7, RZ, 0x1c1f ;  /* 0x001c1fff07007589 */ /* 0x000fe800000e0000 */
[----:B------:R-:W-:Y:S04]  /*17860*/  SHFL.IDX PT, R7, R7, 0x1, 0x1c1f ;  /* 0x003c1f0007077f89 */ /* 0x000fe800000e0000 */
[----:B0-----:R-:W0:Y:S03]  /*17870*/  SHFL.IDX PT, R2, R5, RZ, 0x1c1f ;  /* 0x001c1fff05027589 */ /* 0x001e2600000e0000 */
[----:B0-----:R-:W-:-:S05]  /*17880*/  @!P2 IADD3 R2, P1, R20, R2, RZ ;  /* 0x000000021402a210 */ /* 0x001fca0007f3e0ff */
[----:B------:R-:W-:-:S04]  /*17890*/  @!P2 IMAD.X R0, RZ, RZ, R0, P1 ;  /* 0x000000ffff00a224 */ /* 0x000fc800008e0600 */
[----:B------:R-:W-:-:S05]  /*178a0*/  @!P2 IMAD.MOV.U32 R3, RZ, RZ, R0 ;  /* 0x000000ffff03a224 */ /* 0x000fca00078e0000 */
[----:B------:R0:W-:Y:S02]  /*178b0*/  @!P2 LDGSTS.E.BYPASS.LTC128B.128 [R10+0xd000], desc[UR54][R2.64], !P0 ;  /* 0x0d000000020aafae */ /* 0x0001e4000c101d76 */
.L_x_14858:
[----:B------:R-:W-:-:S05]  /*178c0*/  VIADD R19, R19, 0xa0 ;  /* 0x000000a013137836 */ /* 0x000fca0000000000 */
[----:B------:R-:W-:-:S13]  /*178d0*/  ISETP.GE.AND P1, PT, R19, R6, PT ;  /* 0x000000061300720c */ /* 0x000fda0003f26270 */
[----:B0-----:R-:W-:-:S05]  /*178e0*/  @!P1 IADD3 R2, P2, R20, R14, RZ ;  /* 0x0000000e14029210 */ /* 0x001fca0007f5e0ff */
[----:B------:R-:W-:-:S05]  /*178f0*/  @!P1 IMAD.X R3, RZ, RZ, R7, P2 ;  /* 0x000000ffff039224 */ /* 0x000fca00010e0607 */
[----:B------:R-:W-:Y:S01]  /*17900*/  @!PT LDS RZ, [RZ] ;  /* 0x00000000fffff984 */ /* 0x000fe20000000800 */
[----:B------:R-:W-:Y:S01]  /*17910*/  @!PT LDS RZ, [RZ] ;  /* 0x00000000fffff984 */ /* 0x000fe20000000800 */
[----:B------:R-:W-:Y:S01]  /*17920*/  @!PT LDS RZ, [RZ] ;  /* 0x00000000fffff984 */ /* 0x000fe20000000800 */
[----:B------:R0:W-:Y:S01]  /*17930*/  @!P1 LDGSTS.E.BYPASS.LTC128B.128 [R10+0xd800], desc[UR54][R2.64], !P0 ;  /* 0x0d800000020a9fae */ /* 0x0001e2000c101d76 */
[----:B------:R-:W-:Y:S01]  /*17940*/  PLOP3.LUT P0, PT, PT, PT, PT, 0x80, 0x0 ;  /* 0x000000000000781c */ /* 0x000fe20003f0f070 */
[----:B------:R-:W-:-:S12]  /*17950*/  NOP ;  /* 0x0000000000007918 */ /* 0x000fd80000000000 */
.L_x_14757:
        /* <DEDUP_REMOVED lines=18> */
.L_x_14859:
[----:B------:R-:W-:Y:S05]  /*17a80*/  BSYNC B0 ;  /* 0x0000000000007941 */ /* 0x000fea0003800000 */
.L_x_14758:
[----:B------:R-:W-:-:S04]  /*17a90*/  UIADD3 UR4, UR50, -0x2, URZ ;  /* 0xfffffffe32047890 */ /* 0x000fc8000fffe03f */
[----:B------:R-:W-:-:S06]  /*17aa0*/  UISETP.GE.AND UP0, UPT, UR4, UR43, UPT ;  /* 0x0000002b0400728c */ /* 0x000fcc000bf06270 */
[----:B------:R-:W-:-:S13]  /*17ab0*/  PLOP3.LUT P0, PT, PT, PT, UP0, 0x80, 0x0 ;  /* 0x000000000000781c */ /* 0x000fda0003f0f008 */
[----:B------:R-:W-:Y:S05]  /*17ac0*/  @!P0 BRA `(.L_x_14760) ;  /* 0x0000001400808947 */ /* 0x000fea0003800000 */
[----:B0-----:R-:W-:Y:S01]  /*17ad0*/  IMAD.U32 R0, RZ, RZ, UR4 ;  /* 0x00000004ff007e24 */ /* 0x001fe2000f8e00ff */
[----:B------:R0:W5:Y:S04]  /*17ae0*/  LDL.LU R21, [R1+0x4] ;  /* 0x0000040001157983 */ /* 0x0001680000300800 */
[----:B------:R0:W5:Y:S04]  /*17af0*/  LDL.LU R25, [R1+0x10] ;  /* 0x0000100001197983 */ /* 0x0001680000300800 */
[----:B------:R0:W-:Y:S02]  /*17b00*/  STL [R1+0x8], R0 ;  /* 0x0000080001007387 */ /* 0x0001e40000100800 */
.L_x_14780:
[----:B------:R-:W2:Y:S01]  /*17b10*/  LDL R12, [R1+0x14] ;  /* 0x00001400010c7983 */ /* 0x000ea20000100800 */
[----:B-1----:R-:W1:Y:S03]  /*17b20*/  LDC R2, c[0x0][0x430] ;  /* 0x00010c00ff027b82 */ /* 0x002e660000000800 */
[----:B------:R-:W3:Y:S04]  /*17b30*/  LDL R8, [R1+0xc] ;  /* 0x00000c0001087983 */ /* 0x000ee80000100800 */
[----:B------:R-:W4:Y:S01]  /*17b40*/  LDL.LU R11, [R1+0x8] ;  /* 0x00000800010b7983 */ /* 0x000f220000300800 */
[----:B------:R-:W-:Y:S01]  /*17b50*/  IMAD.MOV.U32 R9, RZ, RZ, 0xa0 ;  /* 0x000000a0ff097424 */ /* 0x000fe200078e00ff */
[----:B------:R-:W-:Y:S05]  /*17b60*/  YIELD ;  /* 0x0000000000007946 */ /* 0x000fea0003800000 */
[----:B0-----:R-:W0:Y:S01]  /*17b70*/  S2R R0, SR_TID.X ;  /* 0x0000000000007919 */ /* 0x001e220000002100 */
[----:B------:R-:W-:Y:S01]  /*17b80*/  ULDC.64 UR6, c[0x0][0x428] ;  /* 0x00010a0000067ab9 */ /* 0x000fe20000000a00 */
[----:B------:R-:W-:Y:S01]  /*17b90*/  ULDC UR4, c[0x0][0x430] ;  /* 0x00010c0000047ab9 */ /* 0x000fe20000000800 */
[----:B------:R-:W-:Y:S01]  /*17ba0*/  ULDC.64 UR8, c[0x0][0x418] ;  /* 0x0001060000087ab9 */ /* 0x000fe20000000a00 */
[----:B------:R-:W0:Y:S01]  /*17bb0*/  S2R R6, SR_TID.X ;  /* 0x0000000000067919 */ /* 0x000e220000002100 */
[----:B-1----:R-:W-:-:S13]  /*17bc0*/  ISETP.NE.AND P0, PT, R2, 0x1, PT ;  /* 0x000000010200780c */ /* 0x002fda0003f05270 */
[----:B------:R-:W1:Y:S08]  /*17bd0*/  @P0 LDC R5, c[0x0][0x434] ;  /* 0x00010d00ff050b82 */ /* 0x000e700000000800 */
[----:B------:R-:W1:Y:S01]  /*17be0*/  @P0 LDC R3, c[0x0][0x434] ;  /* 0x00010d00ff030b82 */ /* 0x000e620000000800 */
[----:B0-----:R-:W-:-:S04]  /*17bf0*/  LOP3.LUT R0, R0, 0x7f, RZ, 0xc0, !PT ;  /* 0x0000007f00007812 */ /* 0x001fc800078ec0ff */
[----:B------:R-:W-:Y:S01]  /*17c00*/  SHF.R.U32.HI R2, RZ, 0x2, R0 ;  /* 0x00000002ff027819 */ /* 0x000fe20000011600 */
[C---:B------:R-:W-:Y:S01]  /*17c10*/  IMAD.SHL.U32 R7, R6.reuse, 0x20, RZ ;  /* 0x0000002006077824 */ /* 0x040fe200078e00ff */
[C---:B------:R-:W-:Y:S01]  /*17c20*/  LOP3.LUT R0, R6.reuse, 0x7f, RZ, 0xc0, !PT ;  /* 0x0000007f06007812 */ /* 0x040fe200078ec0ff */
[----:B------:R-:W0:Y:S01]  /*17c30*/  @P0 LDC R4, c[0x0][0x438] ;  /* 0x00010e00ff040b82 */ /* 0x000e220000000800 */
[----:B------:R-:W-:Y:S02]  /*17c40*/  IMAD.SHL.U32 R10, R6, 0x20, RZ ;  /* 0x00000020060a7824 */ /* 0x000fe400078e00ff */
[----:B------:R-:W-:Y:S02]  /*17c50*/  LOP3.LUT R7, R2, 0x60, R7, 0xf8, !PT ;  /* 0x0000006002077812 */ /* 0x000fe400078ef807 */
[----:B------:R-:W-:-:S03]  /*17c60*/  SHF.R.U32.HI R2, RZ, 0x2, R0 ;  /* 0x00000002ff027819 */ /* 0x000fc60000011600 */
[----:B------:R-:W0:Y:S01]  /*17c70*/  @P0 LDC R0, c[0x0][0x438] ;  /* 0x00010e00ff000b82 */ /* 0x000e220000000800 */
[----:B------:R-:W-:-:S04]  /*17c80*/  LOP3.LUT R10, R2, 0x60, R10, 0xf8, !PT ;  /* 0x00000060020a7812 */ /* 0x000fc800078ef80a */
[----:B------:R-:W-:-:S04]  /*17c90*/  LOP3.LUT R10, R10, 0x80, RZ, 0xfc, !PT ;  /* 0x000000800a0a7812 */ /* 0x000fc800078efcff */
[----:B------:R-:W-:Y:S01]  /*17ca0*/  ISETP.GT.U32.AND P1, PT, R10, 0x9f, PT ;  /* 0x0000009f0a00780c */ /* 0x000fe20003f24070 */
[----:B----4-:R-:W-:-:S04]  /*17cb0*/  IMAD R9, R11, R9, UR37 ;  /* 0x000000250b097e24 */ /* 0x010fc8000f8e0209 */
[--C-:B------:R-:W-:Y:S02]  /*17cc0*/  IMAD.IADD R7, R7, 0x1, R9.reuse ;  /* 0x0000000107077824 */ /* 0x100fe400078e0209 */
[----:B------:R-:W-:Y:S02]  /*17cd0*/  IMAD.IADD R9, R10, 0x1, R9 ;  /* 0x000000010a097824 */ /* 0x000fe400078e0209 */
[----:B-1----:R-:W-:-:S04]  /*17ce0*/  @P0 IMAD.HI.U32 R5, R7, R5, RZ ;  /* 0x0000000507050227 */ /* 0x002fc800078e00ff */
[----:B------:R-:W-:-:S04]  /*17cf0*/  @P0 IMAD.HI.U32 R3, R9, R3, RZ ;  /* 0x0000000309030227 */ /* 0x000fc800078e00ff */
[----:B------:R-:W-:Y:S01]  /*17d00*/  IMAD.MOV.U32 R2, RZ, RZ, R7 ;  /* 0x000000ffff027224 */ /* 0x000fe200078e0007 */
[----:B0-----:R-:W-:Y:S01]  /*17d10*/  @P0 SHF.R.U32.HI R2, RZ, R4, R5 ;  /* 0x00000004ff020219 */ /* 0x001fe20000011605 */
[----:B------:R-:W-:Y:S01]  /*17d20*/  IMAD.MOV.U32 R6, RZ, RZ, R9 ;  /* 0x000000ffff067224 */ /* 0x000fe200078e0009 */
[----:B------:R-:W-:Y:S01]  /*17d30*/  @P0 SHF.R.U32.HI R6, RZ, R0, R3 ;  /* 0x00000000ff060219 */ /* 0x000fe20000011603 */
[----:B--2---:R-:W-:Y:S01]  /*17d40*/  IMAD R0, R12, UR6, RZ ;  /* 0x000000060c007c24 */ /* 0x004fe2000f8e02ff */
[--C-:B------:R-:W-:Y:S01]  /*17d50*/  SHF.R.S32.HI R3, RZ, 0x1f, R2.reuse ;  /* 0x0000001fff037819 */ /* 0x100fe20000011402 */
[----:B------:R-:W-:Y:S02]  /*17d60*/  IMAD.MOV R4, RZ, RZ, -R2 ;  /* 0x000000ffff047224 */ /* 0x000fe400078e0a02 */
[C---:B---3--:R-:W-:Y:S02]  /*17d70*/  IMAD R0, R8.reuse, UR7, R0 ;  /* 0x0000000708007c24 */ /* 0x048fe4000f8e0200 */
[----:B------:R-:W-:-:S04]  /*17d80*/  IMAD.WIDE.U32 R2, R8, UR6, R2 ;  /* 0x0000000608027c25 */ /* 0x000fc8000f8e0002 */
[----:B------:R-:W-:Y:S01]  /*17d90*/  IMAD R7, R4, UR4, R7 ;  /* 0x0000000404077c24 */ /* 0x000fe2000f8e0207 */
[----:B------:R-:W-:Y:S01]  /*17da0*/  LEA R4, P0, R2, UR8, 0x2 ;  /* 0x0000000802047c11 */ /* 0x000fe2000f8010ff */
[----:B------:R-:W-:-:S05]  /*17db0*/  IMAD.IADD R3, R0, 0x1, R3 ;  /* 0x0000000100037824 */ /* 0x000fca00078e0203 */
[----:B------:R-:W-:-:S05]  /*17dc0*/  LEA.HI.X R5, R2, UR9, R3, 0x2, P0 ;  /* 0x0000000902057c11 */ /* 0x000fca00080f1403 */
[----:B------:R0:W2:Y:S01]  /*17dd0*/  LDG.E R10, desc[UR54][R4.64] ;  /* 0x00000036040a7981 */ /* 0x0000a2000c1e1900 */
[--C-:B------:R-:W-:Y:S01]  /*17de0*/  @!P1 SHF.R.S32.HI R3, RZ, 0x1f, R6.reuse ;  /* 0x0000001fff039819 */ /* 0x100fe20000011406 */
[----:B------:R-:W-:-:S04]  /*17df0*/  @!P1 IMAD.MOV.U32 R2, RZ, RZ, R6 ;  /* 0x000000ffff029224 */ /* 0x000fc800078e0006 */
[----:B------:R-:W-:-:S04]  /*17e00*/  @!P1 IMAD.WIDE.U32 R2, R8, UR6, R2 ;  /* 0x0000000608029c25 */ /* 0x000fc8000f8e0002 */
[----:B0-----:R-:W-:Y:S02]  /*17e10*/  IMAD.MOV R4, RZ, RZ, -R6 ;  /* 0x000000ffff047224 */ /* 0x001fe400078e0a06 */
[----:B------:R-:W-:Y:S02]  /*17e20*/  @!P1 IMAD.IADD R0, R0, 0x1, R3 ;  /* 0x0000000100009824 */ /* 0x000fe400078e0203 */
[----:B------:R-:W-:Y:S01]  /*17e30*/  IMAD R9, R4, UR4, R9 ;  /* 0x0000000404097c24 */ /* 0x000fe2000f8e0209 */
[----:B------:R-:W-:Y:S01]  /*17e40*/  @!P1 LEA R4, P0, R2, UR8, 0x2 ;  /* 0x0000000802049c11 */ /* 0x000fe2000f8010ff */
[----:B------:R-:W-:-:S03]  /*17e50*/  IMAD.MOV.U32 R8, RZ, RZ, RZ ;  /* 0x000000ffff087224 */ /* 0x000fc600078e00ff */
[----:B------:R-:W-:Y:S01]  /*17e60*/  @!P1 LEA.HI.X R5, R2, UR9, R0, 0x2, P0 ;  /* 0x0000000902059c11 */ /* 0x000fe200080f1400 */
[----:B-----5:R-:W-:Y:S02]  /*17e70*/  VIADD R0, R21, 0x1 ;  /* 0x0000000115007836 */ /* 0x020fe40000000000 */
[----:B------:R-:W-:Y:S02]  /*17e80*/  IMAD.MOV.U32 R2, RZ, RZ, R11 ;  /* 0x000000ffff027224 */ /* 0x000fe400078e000b */
[----:B------:R0:W5:Y:S01]  /*17e90*/  @!P1 LDG.E R8, desc[UR54][R4.64] ;  /* 0x0000003604089981 */ /* 0x000162000c1e1900 */
[----:B------:R-:W-:Y:S01]  /*17ea0*/  ISETP.NE.AND P0, PT, R0, 0x2, PT ;  /* 0x000000020000780c */ /* 0x000fe20003f05270 */
[----:B------:R-:W-:Y:S01]  /*17eb0*/  VIADD R11, R11, 0xffffffff ;  /* 0xffffffff0b0b7836 */ /* 0x000fe20000000000 */
[----:B------:R-:W-:Y:S01]  /*17ec0*/  ISETP.GT.AND P1, PT, R2, UR43, PT ;  /* 0x0000002b02007c0c */ /* 0x000fe2000bf24270 */
[----:B------:R-:W-:Y:S01]  /*17ed0*/  IMAD.U32 R12, RZ, RZ, UR44 ;  /* 0x0000002cff0c7e24 */ /* 0x000fe2000f8e00ff */
[----:B------:R-:W-:-:S02]  /*17ee0*/  SEL R6, R0, RZ, P0 ;  /* 0x000000ff00067207 */ /* 0x000fc40000000000 */
[----:B------:R-:W-:Y:S02]  /*17ef0*/  SEL R0, RZ, 0x1, P0 ;  /* 0x00000001ff007807 */ /* 0x000fe40000000000 */
[----:B------:R-:W-:Y:S01]  /*17f00*/  ISETP.NE.AND P2, PT, R12, 0x3, PT ;  /* 0x000000030c00780c */ /* 0x000fe20003f45270 */
[----:B------:R0:W-:Y:S01]  /*17f10*/  STL [R1+0x4], R6 ;  /* 0x0000040601007387 */ /* 0x0001e20000100800 */
[----:B------:R-:W-:-:S03]  /*17f20*/  LOP3.LUT R2, R25, R0, RZ, 0x3c, !PT ;  /* 0x0000000019027212 */ /* 0x000fc600078e3cff */
[----:B------:R0:W-:Y:S04]  /*17f30*/  STL [R1+0x8], R11 ;  /* 0x0000080b01007387 */ /* 0x0001e80000100800 */
[----:B------:R0:W-:Y:S01]  /*17f40*/  STL [R1+0x10], R2 ;  /* 0x0000100201007387 */ /* 0x0001e20000100800 */
[----:B--2---:R-:W-:-:S03]  /*17f50*/  SHF.R.S32.HI R29, RZ, 0x1f, R10 ;  /* 0x0000001fff1d7819 */ /* 0x004fc6000001140a */
[----:B0-----:R-:W-:Y:S05]  /*17f60*/  @!P2 BRA `(.L_x_14761) ;  /* 0x000000000004a947 */ /* 0x001fea0003800000 */
[----:B------:R-:W-:Y:S01]  /*17f70*/  BPT.TRAP 0x1 ;  /* 0x000000040000795c */ /* 0x000fe20000300000 */
.L_x_14761:
[----:B------:R-:W-:Y:S01]  /*17f80*/  IMAD R0, R6, 0x8, R17 ;  /* 0x0000000806007824 */ /* 0x000fe200078e0211 */
[----:B------:R-:W-:Y:S01]  /*17f90*/  SHF.L.U32 R2, R2, 0x1f, RZ ;  /* 0x0000001f02027819 */ /* 0x000fe200000006ff */
[----:B------:R-:W-:Y:S01]  /*17fa0*/  BSSY B0, `(.L_x_14762) ;  /* 0x0000005000007945 */ /* 0x000fe20003800000 */
[----:B------:R-:W-:Y:S02]  /*17fb0*/  SHF.R.S32.HI R26, RZ, 0x1f, R7 ;  /* 0x0000001fff1a7819 */ /* 0x000fe40000011407 */
[----:B------:R-:W0:Y:S01]  /*17fc0*/  SYNCS.PHASECHK.TRANS64.TRYWAIT P0, [R0+URZ+0x13280], R2 ;  /* 0x01328002000075a7 */ /* 0x000e22000800017f */
[----:B------:R1:W-:Y:S02]  /*17fd0*/  STL [R1], R2 ;  /* 0x0000000201007387 */ /* 0x0003e40000100800 */
[----:B01----:R-:W-:Y:S05]  /*17fe0*/  @!P0 BRA `(.L_x_14763) ;  /* 0x0000004400e88947 */ /* 0x003fea0003800000 */
.L_x_14860:
[----:B------:R-:W-:Y:S05]  /*17ff0*/  BSYNC B0 ;  /* 0x0000000000007941 */ /* 0x000fea0003800000 */
.L_x_14762:
[----:B------:R-:W2:Y:S01]  /*18000*/  LDL R14, [R1+0x2c] ;  /* 0x00002c00010e7983 */ /* 0x000ea20000100800 */
[----:B------:R-:W-:Y:S01]  /*18010*/  ULDC.64 UR4, c[0x0][0x328] ;  /* 0x0000ca0000047ab9 */ /* 0x000fe20000000a00 */
[----:B------:R-:W-:Y:S02]  /*18020*/  ULDC.64 UR6, c[0x0][0x338] ;  /* 0x0000ce0000067ab9 */ /* 0x000fe40000000a00 */
[----:B------:R-:W2:Y:S01]  /*18030*/  LDL R13, [R1+0x4] ;  /* 0x00000400010d7983 */ /* 0x000ea20000100800 */
[----:B------:R-:W-:Y:S01]  /*18040*/  IMAD R4, R26, UR4, RZ ;  /* 0x000000041a047c24 */ /* 0x000fe2000f8e02ff */
[----:B------:R-:W-:Y:S01]  /*18050*/  SHF.R.S32.HI R27, RZ, 0x1f, R9 ;  /* 0x0000001fff1b7819 */ /* 0x000fe20000011409 */
[C---:B0-----:R-:W-:Y:S01]  /*18060*/  IMAD.WIDE.U32 R2, R7.reuse, UR4, RZ ;  /* 0x0000000407027c25 */ /* 0x041fe2000f8e00ff */
[----:B------:R-:W0:Y:S01]  /*18070*/  S2R R11, SR_TID.X ;  /* 0x00000000000b7919 */ /* 0x000e220000002100 */
[----:B-----5:R-:W-:Y:S01]  /*18080*/  SHF.R.S32.HI R28, RZ, 0x1f, R8 ;  /* 0x0000001fff1c7819 */ /* 0x020fe20000011408 */
[----:B------:R-:W1:Y:S01]  /*18090*/  LDC R12, c[0x0][0x2f4] ;  /* 0x0000bd00ff0c7b82 */ /* 0x000e620000000800 */
[----:B------:R-:W-:-:S02]  /*180a0*/  IMAD R4, R7, UR5, R4 ;  /* 0x0000000507047c24 */ /* 0x000fc4000f8e0204 */
[----:B------:R-:W-:Y:S02]  /*180b0*/  IMAD R6, R27, UR4, RZ ;  /* 0x000000041b067c24 */ /* 0x000fe4000f8e02ff */
        /* <DEDUP_REMOVED lines=21> */
[----:B0-----:R-:W-:Y:S01]  /*18210*/  IMAD.SHL.U32 R11, R11, 0x10, RZ ;  /* 0x000000100b0b7824 */ /* 0x001fe200078e00ff */
[----:B------:R-:W-:-:S04]  /*18220*/  IADD3 R20, P0, R2, UR6, RZ ;  /* 0x0000000602147c10 */ /* 0x000fc8000ff1e0ff */
[----:B------:R-:W-:Y:S02]  /*18230*/  LOP3.LUT R11, R11, 0x30, RZ, 0xc0, !PT ;  /* 0x000000300b0b7812 */ /* 0x000fe400078ec0ff */
[----:B------:R-:W-:Y:S02]  /*18240*/  IADD3.X R19, R6, UR7, R3, P0, !PT ;  /* 0x0000000706137c10 */ /* 0x000fe400087fe403 */
[----:B-1----:R-:W-:Y:S01]  /*18250*/  ISETP.GE.AND P2, PT, R11, R12, PT ;  /* 0x0000000c0b00720c */ /* 0x002fe20003f46270 */
[----:B--2---:R-:W-:Y:S01]  /*18260*/  IMAD R6, R13, 0x2800, R14 ;  /* 0x000028000d067824 */ /* 0x004fe200078e020e */
[----:B------:R-:W-:Y:S11]  /*18270*/  BRA.DIV UR4, `(.L_x_14764) ;  /* 0x00000046045c7947 */ /* 0x000ff6000b800000 */
[----:B------:R-:W0:Y:S01]  /*18280*/  S2R R11, SR_TID.X ;  /* 0x00000000000b7919 */ /* 0x000e220000002100 */
[----:B------:R-:W-:Y:S01]  /*18290*/  IMAD.IADD R6, R17, 0x1, R6 ;  /* 0x0000000111067824 */ /* 0x000fe200078e0206 */
[----:B------:R-:W1:Y:S04]  /*182a0*/  SHFL.IDX PT, R2, R4, RZ, 0x1c1f ;  /* 0x001c1fff04027589 */ /* 0x000e6800000e0000 */
[----:B------:R-:W2:Y:S01]  /*182b0*/  SHFL.IDX PT, R3, R5, RZ, 0x1c1f ;  /* 0x001c1fff05037589 */ /* 0x000ea200000e0000 */
[----:B0-----:R-:W-:-:S05]  /*182c0*/  IMAD.SHL.U32 R11, R11, 0x10, RZ ;  /* 0x000000100b0b7824 */ /* 0x001fca00078e00ff */
[----:B------:R-:W-:-:S04]  /*182d0*/  LOP3.LUT R11, R11, 0x30, RZ, 0xc0, !PT ;  /* 0x000000300b0b7812 */ /* 0x000fc800078ec0ff */
[----:B-1----:R-:W-:-:S05]  /*182e0*/  IADD3 R2, P0, R11, R2, RZ ;  /* 0x000000020b027210 */ /* 0x002fca0007f1e0ff */
[----:B--2---:R-:W-:-:S05]  /*182f0*/  IMAD.X R3, RZ, RZ, R3, P0 ;  /* 0x000000ffff037224 */ /* 0x004fca00000e0603 */
[----:B------:R-:W-:Y:S01]  /*18300*/  @!PT LDS RZ, [RZ] ;  /* 0x00000000fffff984 */ /* 0x000fe20000000800 */
        /* <DEDUP_REMOVED lines=16> */
[----:B0-----:R0:W1:Y:S04]  /*18410*/  SHFL.IDX PT, R3, R19, RZ, 0x1c1f ;  /* 0x001c1fff13037589 */ /* 0x00106800000e0000 */
[----:B------:R0:W2:Y:S02]  /*18420*/  SHFL.IDX PT, R2, R20, RZ, 0x1c1f ;  /* 0x001c1fff14027589 */ /* 0x0000a400000e0000 */
.L_x_14872:
[----:B------:R-:W3:Y:S02]  /*18430*/  S2R R4, SR_TID.X ;  /* 0x0000000000047919 */ /* 0x000ee40000002100 */
[----:B---3--:R-:W-:-:S05]  /*18440*/  IMAD.SHL.U32 R4, R4, 0x10, RZ ;  /* 0x0000001004047824 */ /* 0x008fca00078e00ff */
[----:B------:R-:W-:-:S04]  /*18450*/  LOP3.LUT R4, R4, 0x30, RZ, 0xc0, !PT ;  /* 0x0000003004047812 */ /* 0x000fc800078ec0ff */
[----:B--2---:R-:W-:-:S05]  /*18460*/  IADD3 R2, P0, R4, R2, RZ ;  /* 0x0000000204027210 */ /* 0x004fca0007f1e0ff */
[----:B-1----:R-:W-:Y:S01]  /*18470*/  IMAD.X R3, RZ, RZ, R3, P0 ;  /* 0x000000ffff037224 */ /* 0x002fe200000e0603 */
[----:B------:R-:W-:-:S04]  /*18480*/  PLOP3.LUT P0, PT, PT, PT, PT, 0x80, 0x0 ;  /* 0x000000000000781c */ /* 0x000fc80003f0f070 */
[----:B------:R-:W-:Y:S01]  /*18490*/  @!PT LDS RZ, [RZ] ;  /* 0x00000000fffff984 */ /* 0x000fe20000000800 */
[----:B------:R-:W-:Y:S01]  /*184a0*/  @!PT LDS RZ, [RZ] ;  /* 0x00000000fffff984 */ /* 0x000fe20000000800 */
[----:B------:R-:W-:Y:S01]  /*184b0*/  @!PT LDS RZ, [RZ] ;  /* 0x00000000fffff984 */ /* 0x000fe20000000800 */
[----:B------:R1:W-:Y:S01]  /*184c0*/  LDGSTS.E.BYPASS.LTC128B.128 [R6+0x8000], desc[UR54][R2.64], !P2 ;  /* 0x0800000002067fae */ /* 0x0003e2000d101d76 */
[----:B------:R-:W-:-:S08]  /*184d0*/  NOP ;  /* 0x0000000000007918 */ /* 0x000fd00000000000 */
.L_x_14765:
        /* <DEDUP_REMOVED lines=11> */
.L_x_14766:
[----:B------:R1:W-:Y:S01]  /*18590*/  SYNCS.ARRIVE.TRANS64.A1T0 RZ, [R0+URZ+0x13270], RZ ;  /* 0x013270ff00ff79a7 */ /* 0x0003e2000810003f */
[----:B------:R-:W-:Y:S05]  /*185a0*/  @!P3 BRA `(.L_x_14767) ;  /* 0x000000000004b947 */ /* 0x000fea0003800000 */
[----:B------:R-:W-:Y:S01]  /*185b0*/  BPT.TRAP 0x1 ;  /* 0x000000040000795c */ /* 0x000fe20000300000 */
.L_x_14767:
[----:B------:R-:W2:Y:S01]  /*185c0*/  LDL R2, [R1] ;  /* 0x0000000001027983 */ /* 0x000ea20000100800 */
[----:B------:R-:W-:Y:S01]  /*185d0*/  BSSY B0, `(.L_x_14768) ;  /* 0x0000003000007945 */ /* 0x000fe20003800000 */
[----:B--2---:R-:W2:Y:S03]  /*185e0*/  SYNCS.PHASECHK.TRANS64.TRYWAIT P0, [R0+URZ+0x13240], R2 ;  /* 0x01324002000075a7 */ /* 0x004ea6000800017f */
[----:B--2---:R-:W-:Y:S05]  /*185f0*/  @!P0 BRA `(.L_x_14769) ;  /* 0x0000004800188947 */ /* 0x004fea0003800000 */
.L_x_14873:
[----:B------:R-:W-:Y:S05]  /*18600*/  BSYNC B0 ;  /* 0x0000000000007941 */ /* 0x000fea0003800000 */
.L_x_14768:
[----:B------:R-:W0:Y:S01]  /*18610*/  S2R R11, SR_TID.X ;  /* 0x00000000000b7919 */ /* 0x000e220000002100 */
        /* <DEDUP_REMOVED lines=16> */
[----:B0-----:R-:W-:Y:S02]  /*18720*/  IMAD.SHL.U32 R19, R11, 0x10, RZ ;  /* 0x000000100b137824 */ /* 0x001fe400078e00ff */
[----:B------:R-:W-:Y:S01]  /*18730*/  IMAD R7, R28, UR6, RZ ;  /* 0x000000061c077c24 */ /* 0x000fe2000f8e02ff */
[----:B------:R-:W0:Y:S01]  /*18740*/  LDC R11, c[0x0][0x2f4] ;  /* 0x0000bd00ff0b7b82 */ /* 0x000e220000000800 */
[----:B------:R-:W-:Y:S01]  /*18750*/  IMAD.WIDE.U32 R2, R8, UR6, R2 ;  /* 0x0000000608027c25 */ /* 0x000fe2000f8e0002 */
[----:B------:R-:W-:-:S03]  /*18760*/  LOP3.LUT R19, R19, 0x30, RZ, 0xc0, !PT ;  /* 0x0000003013137812 */ /* 0x000fc600078ec0ff */
        /* <DEDUP_REMOVED lines=10> */
[----:B------:R-:W-:Y:S02]  /*18810*/  IADD3.X R5, R9, UR7, R3, P0, !PT ;  /* 0x0000000709057c10 */ /* 0x000fe400087fe403 */
[----:B0-----:R-:W-:Y:S01]  /*18820*/  ISETP.GE.AND P2, PT, R19, R11, PT ;  /* 0x0000000b1300720c */ /* 0x001fe20003f46270 */
[----:B------:R-:W-:-:S12]  /*18830*/  BRA.DIV UR4, `(.L_x_14770) ;  /* 0x0000004604a07947 */ /* 0x000fd8000b800000 */
[----:B------:R-:W0:Y:S04]  /*18840*/  SHFL.IDX PT, R2, R7, RZ, 0x1c1f ;  /* 0x001c1fff07027589 */ /* 0x000e2800000e0000 */
[----:B------:R-:W2:Y:S04]  /*18850*/  SHFL.IDX PT, R3, R8, RZ, 0x1c1f ;  /* 0x001c1fff08037589 */ /* 0x000ea800000e0000 */
[----:B------:R-:W-:Y:S01]  /*18860*/  SHFL.IDX PT, R5, R5, RZ, 0x1c1f ;  /* 0x001c1fff05057589 */ /* 0x000fe200000e0000 */
[----:B0-----:R-:W-:-:S05]  /*18870*/  IADD3 R2, P0, R19, R2, RZ ;  /* 0x0000000213027210 */ /* 0x001fca0007f1e0ff */
[----:B--2---:R-:W-:-:S05]  /*18880*/  IMAD.X R3, RZ, RZ, R3, P0 ;  /* 0x000000ffff037224 */ /* 0x004fca00000e0603 */
[----:B------:R0:W-:Y:S04]  /*18890*/  LDGSTS.E.BYPASS.LTC128B.128 [R6+0xe000], desc[UR54][R2.64], !P2 ;  /* 0x0e00000002067fae */ /* 0x0001e8000d101d76 */
[----:B0-----:R-:W0:Y:S04]  /*188a0*/  SHFL.IDX PT, R2, R7, 0x1, 0x1c1f ;  /* 0x003c1f0007027f89 */ /* 0x001e2800000e0000 */
[----:B------:R-:W2:Y:S01]  /*188b0*/  SHFL.IDX PT, R3, R8, 0x1, 0x1c1f ;  /* 0x003c1f0008037f89 */ /* 0x000ea200000e0000 */
[----:B0-----:R-:W-:-:S05]  /*188c0*/  IADD3 R2, P0, R19, R2, RZ ;  /* 0x0000000213027210 */ /* 0x001fca0007f1e0ff */
[----:B--2---:R-:W-:-:S05]  /*188d0*/  IMAD.X R3, RZ, RZ, R3, P0 ;  /* 0x000000ffff037224 */ /* 0x004fca00000e0603 */
[----:B------:R0:W-:Y:S04]  /*188e0*/  LDGSTS.E.BYPASS.LTC128B.128 [R6+0xe800], desc[UR54][R2.64], !P2 ;  /* 0x0e80000002067fae */ /* 0x0001e8000d101d76 */
[----:B0-----:R-:W0:Y:S04]  /*188f0*/  SHFL.IDX PT, R2, R7, 0x2, 0x1c1f ;  /* 0x005c1f0007027f89 */ /* 0x001e2800000e0000 */
[----:B------:R-:W2:Y:S04]  /*18900*/  SHFL.IDX PT, R3, R8, 0x2, 0x1c1f ;  /* 0x005c1f0008037f89 */ /* 0x000ea800000e0000 */
[----:B------:R-:W-:Y:S01]  /*18910*/  SHFL.IDX PT, R8, R8, 0x3, 0x1c1f ;  /* 0x007c1f0008087f89 */ /* 0x000fe200000e0000 */
[----:B0-----:R-:W-:-:S05]  /*18920*/  IADD3 R2, P0, R19, R2, RZ ;  /* 0x0000000213027210 */ /* 0x001fca0007f1e0ff */
[----:B--2---:R-:W-:-:S05]  /*18930*/  IMAD.X R3, RZ, RZ, R3, P0 ;  /* 0x000000ffff037224 */ /* 0x004fca00000e0603 */
[----:B------:R0:W-:Y:S04]  /*18940*/  LDGSTS.E.BYPASS.LTC128B.128 [R6+0xf000], desc[UR54][R2.64], !P2 ;  /* 0x0f00000002067fae */ /* 0x0001e8000d101d76 */
[----:B0-----:R-:W0:Y:S02]  /*18950*/  SHFL.IDX PT, R2, R7, 0x3, 0x1c1f ;  /* 0x007c1f0007027f89 */ /* 0x001e2400000e0000 */
[----:B0-----:R-:W-:-:S05]  /*18960*/  IADD3 R2, P0, R19, R2, RZ ;  /* 0x0000000213027210 */ /* 0x001fca0007f1e0ff */
[----:B------:R-:W-:-:S05]  /*18970*/  IMAD.X R3, RZ, RZ, R8, P0 ;  /* 0x000000ffff037224 */ /* 0x000fca00000e0608 */
[----:B------:R0:W-:Y:S04]  /*18980*/  LDGSTS.E.BYPASS.LTC128B.128 [R6+0xf800], desc[UR54][R2.64], !P2 ;  /* 0x0f80000002067fae */ /* 0x0001e8000d101d76 */
[----:B0-----:R0:W2:Y:S02]  /*18990*/  SHFL.IDX PT, R2, R4, RZ, 0x1c1f ;  /* 0x001c1fff04027589 */ /* 0x0010a400000e0000 */
.L_x_14885:
        /* <DEDUP_REMOVED lines=8> */
.L_x_14771:
        /* <DEDUP_REMOVED lines=11> */
.L_x_14772:
[----:B------:R1:W-:Y:S02]  /*18ad0*/  SYNCS.ARRIVE.TRANS64.A1T0 RZ, [R0+URZ+0x13230], RZ ;  /* 0x013230ff00ff79a7 */ /* 0x0003e4000810003f */
[----:B-1----:R-:W-:-:S05]  /*18ae0*/  IMAD.U32 R0, RZ, RZ, UR46 ;  /* 0x0000002eff007e24 */ /* 0x002fca000f8e00ff */
[----:B------:R-:W-:-:S13]  /*18af0*/  ISETP.NE.AND P0, PT, R0, 0x3, PT ;  /* 0x000000030000780c */ /* 0x000fda0003f05270 */
[----:B------:R-:W-:Y:S05]  /*18b00*/  @!P0 BRA `(.L_x_14773) ;  /* 0x0000000000048947 */ /* 0x000fea0003800000 */
[----:B------:R-:W-:Y:S01]  /*18b10*/  BPT.TRAP 0x1 ;  /* 0x000000040000795c */ /* 0x000fe20000300000 */
.L_x_14773:
[----:B------:R-:W-:Y:S01]  /*18b20*/  LOP3.LUT R0, R25, 0x1, RZ, 0x3c, !PT ;  /* 0x0000000119007812 */ /* 0x000fe200078e3cff */
[----:B------:R-:W-:Y:S01]  /*18b30*/  IMAD R2, R21, 0x8, R17 ;  /* 0x0000000815027824 */ /* 0x000fe200078e0211 */
[----:B------:R-:W-:Y:S02]  /*18b40*/  BSSY B0, `(.L_x_14774) ;  /* 0x0000004000007945 */ /* 0x000fe40003800000 */
[----:B------:R-:W-:-:S04]  /*18b50*/  SHF.L.U32 R0, R0, 0x1f, RZ ;  /* 0x0000001f00007819 */ /* 0x000fc800000006ff */
[----:B------:R-:W1:Y:S02]  /*18b60*/  SYNCS.PHASECHK.TRANS64.TRYWAIT P2, [R2+URZ+0x13270], R0 ;  /* 0x01327000020075a7 */ /* 0x000e64000804017f */
[----:B-1----:R-:W-:Y:S05]  /*18b70*/  @!P2 BRA `(.L_x_14775) ;  /* 0x00000048002ca947 */ /* 0x002fea0003800000 */
.L_x_14886:
[----:B------:R-:W-:Y:S05]  /*18b80*/  BSYNC B0 ;  /* 0x0000000000007941 */ /* 0x000fea0003800000 */
.L_x_14774:
[----:B------:R-:W-:-:S05]  /*18b90*/  IMAD.U32 R3, RZ, RZ, UR44 ;  /* 0x0000002cff037e24 */ /* 0x000fca000f8e00ff */
[----:B------:R-:W-:-:S13]  /*18ba0*/  ISETP.NE.AND P2, PT, R3, 0x3, PT ;  /* 0x000000030300780c */ /* 0x000fda0003f45270 */
[----:B------:R-:W-:Y:S05]  /*18bb0*/  @!P2 BRA `(.L_x_14776) ;  /* 0x000000000004a947 */ /* 0x000fea0003800000 */
[----:B------:R-:W-:Y:S01]  /*18bc0*/  BPT.TRAP 0x1 ;  /* 0x000000040000795c */ /* 0x000fe20000300000 */
.L_x_14776:
[----:B------:R-:W-:Y:S01]  /*18bd0*/  SHF.L.U32 R3, R25, 0x1f, RZ ;  /* 0x0000001f19037819 */ /* 0x000fe200000006ff */
[----:B-1----:R-:W-:-:S03]  /*18be0*/  IMAD R0, R21, 0x2800, RZ ;  /* 0x0000280015007824 */ /* 0x002fc600078e02ff */
[----:B------:R-:W1:Y:S02]  /*18bf0*/  SYNCS.PHASECHK.TRANS64.TRYWAIT P2, [R2+URZ+0x13260], R3 ;  /* 0x01326003020075a7 */ /* 0x000e64000804017f */
[----:B-1----:R-:W-:Y:S05]  /*18c00*/  @!P2 BRA `(.L_x_14777) ;  /* 0x00000048001ca947 */ /* 0x002fea0003800000 */
.L_x_14887:
[C---:B0-----:R-:W-:Y:S01]  /*18c10*/  LOP3.LUT R4, R0.reuse, R24, RZ, 0xfc, !PT ;  /* 0x0000001800047212 */ /* 0x041fe200078efcff */
[----:B------:R-:W-:Y:S05]  /*18c20*/  WARPSYNC.ALL ;  /* 0x0000000000007948 */ /* 0x000fea0003800000 */
[----:B------:R-:W-:Y:S01]  /*18c30*/  IMAD.IADD R5, R17, 0x1, R4 ;  /* 0x0000000111057824 */ /* 0x000fe200078e0204 */
[----:B-1----:R-:W-:Y:S01]  /*18c40*/  LOP3.LUT R3, R0, R23, RZ, 0xfc, !PT ;  /* 0x0000001700037212 */ /* 0x002fe200078efcff */
[----:B------:R-:W-:-:S04]  /*18c50*/  IMAD.U32 R12, RZ, RZ, UR44 ;  /* 0x0000002cff0c7e24 */ /* 0x000fc8000f8e00ff */
[----:B------:R-:W0:Y:S01]  /*18c60*/  LDSM.16.MT88.4 R4, [R5+0x6000] ;  /* 0x006000000504783b */ /* 0x000e220000004200 */
[----:B------:R-:W-:Y:S01]  /*18c70*/  IMAD.IADD R3, R22, 0x1, R3 ;  /* 0x0000000116037824 */ /* 0x000fe200078e0203 */
[----:B------:R-:W-:Y:S02]  /*18c80*/  ISETP.NE.AND P2, PT, R12, 0x3, PT ;  /* 0x000000030c00780c */ /* 0x000fe40003f45270 */
        /* <DEDUP_REMOVED lines=57> */
.L_x_14778:
[----:B-1----:R1:W-:Y:S01]  /*19020*/  SYNCS.ARRIVE.TRANS64.A1T0 RZ, [R2+URZ+0x13250], RZ ;  /* 0x013250ff02ff79a7 */ /* 0x0023e2000810003f */
[----:B------:R-:W-:Y:S06]  /*19030*/  BAR.SYNC.DEFER_BLOCKING 0x2, 0x80 ;  /* 0x0082000000007b1d */ /* 0x000fec0000010000 */
[----:B------:R-:W-:Y:S05]  /*19040*/  @!P0 BRA `(.L_x_14779) ;  /* 0x0000000000048947 */ /* 0x000fea0003800000 */
[----:B------:R-:W-:Y:S01]  /*19050*/  BPT.TRAP 0x1 ;  /* 0x000000040000795c */ /* 0x000fe20000300000 */
.L_x_14779:
[----:B0-----:R-:W2:Y:S01]  /*19060*/  LDL R0, [R1+0x18] ;  /* 0x0000180001007983 */ /* 0x001ea20000100800 */
[----:B-1----:R-:W-:-:S03]  /*19070*/  VIADD R2, R2, 0x13280 ;  /* 0x0001328002027836 */ /* 0x002fc60000000000 */
[----:B------:R1:W5:Y:S04]  /*19080*/  LDL R21, [R1+0x4] ;  /* 0x0000040001157983 */ /* 0x0003680000100800 */
[----:B------:R1:W5:Y:S01]  /*19090*/  LDL R25, [R1+0x10] ;  /* 0x0000100001197983 */ /* 0x0003620000100800 */
[----:B--2---:R-:W-:-:S04]  /*190a0*/  PRMT R2, R0, 0x654, R2 ;  /* 0x0000065400027816 */ /* 0x004fc80000000002 */
[----:B------:R1:W-:Y:S01]  /*190b0*/  SYNCS.ARRIVE.TRANS64.RED.A1T0 RZ, [R2+URZ], RZ ;  /* 0x000000ff02ff79a7 */ /* 0x0003e2000810043f */
[----:B------:R-:W-:Y:S05]  /*190c0*/  @P1 BRA `(.L_x_14780) ;  /* 0xffffffe800901947 */ /* 0x000fea000383ffff */
.L_x_14760:
[----:B0-----:R-:W1:Y:S01]  /*190d0*/  S2R R0, SR_TID.X ;  /* 0x0000000000007919 */ /* 0x001e620000002100 */
[----:B------:R-:W-:Y:S01]  /*190e0*/  BSSY B0, `(.L_x_14781) ;  /* 0x0000013000007945 */ /* 0x000fe20003800000 */
[----:B-1----:R-:W-:Y:S01]  /*190f0*/  LOP3.LUT R2, R0, 0x7f, RZ, 0xc0, !PT ;  /* 0x0000007f00027812 */ /* 0x002fe200078ec0ff */
[----:B------:R-:W-:-:S03]  /*19100*/  IMAD.U32 R0, RZ, RZ, UR46 ;  /* 0x0000002eff007e24 */ /* 0x000fc6000f8e00ff */
[----:B------:R-:W-:Y:S02]  /*19110*/  ISETP.NE.AND P1, PT, R2, RZ, PT ;  /* 0x000000ff0200720c */ /* 0x000fe40003f25270 */
[----:B------:R-:W-:-:S11]  /*19120*/  ISETP.NE.AND P0, PT, R0, 0x3, PT ;  /* 0x000000030000780c */ /* 0x000fd60003f05270 */
        /* <DEDUP_REMOVED lines=13> */
[----:B------:R0:W-:Y:S02]  /*19200*/  STL [R1+0x20], R0 ;  /* 0x0000200001007387 */ /* 0x0001e40000100800 */
.L_x_14782:
[----:B------:R-:W-:Y:S05]  /*19210*/  BSYNC B0 ;  /* 0x0000000000007941 */ /* 0x000fea0003800000 */
.L_x_14781:
[----:B------:R-:W-:Y:S05]  /*19220*/  @!P0 BRA `(.L_x_14783) ;  /* 0x0000000000048947 */ /* 0x000fea0003800000 */
[----:B------:R-:W-:Y:S01]  /*19230*/  BPT.TRAP 0x1 ;  /* 0x000000040000795c */ /* 0x000fe20000300000 */
.L_x_14783:
[----:B------:R-:W2:Y:S04]  /*19240*/  LDL R2, [R1+0x10] ;  /* 0x0000100001027983 */ /* 0x000ea80000100800 */
[----:B0-----:R-:W3:Y:S01]  /*19250*/  LDL R0, [R1+0x4] ;  /* 0x0000040001007983 */ /* 0x001ee20000100800 */
[----:B------:R-:W-:Y:S01]  /*19260*/  BSSY B0, `(.L_x_14784) ;  /* 0x0000006000007945 */ /* 0x000fe20003800000 */
[----:B--2---:R-:W-:-:S04]  /*19270*/  LOP3.LUT R3, R2, 0x1, RZ, 0x3c, !PT ;  /* 0x0000000102037812 */ /* 0x004fc800078e3cff */
[----:B------:R-:W-:Y:S01]  /*19280*/  SHF.L.U32 R3, R3, 0x1f, RZ ;  /* 0x0000001f03037819 */ /* 0x000fe200000006ff */
[----:B---3--:R-:W-:-:S04]  /*19290*/  IMAD R0, R0, 0x8, R17 ;  /* 0x0000000800007824 */ /* 0x008fc800078e0211 */
[----:B------:R-:W0:Y:S02]  /*192a0*/  SYNCS.PHASECHK.TRANS64.TRYWAIT P1, [R0+URZ+0x13270], R3 ;  /* 0x01327003000075a7 */ /* 0x000e24000802017f */
[----:B0-----:R-:W-:Y:S05]  /*192b0*/  @!P1 BRA `(.L_x_14785) ;  /* 0x0000004000849947 */ /* 0x001fea0003800000 */
.L_x_14888:
[----:B------:R-:W-:Y:S05]  /*192c0*/  BSYNC B0 ;  /* 0x0000000000007941 */ /* 0x000fea0003800000 */
.L_x_14784:
[----:B------:R-:W-:-:S05]  /*192d0*/  IMAD.U32 R2, RZ, RZ, UR44 ;  /* 0x0000002cff027e24 */ /* 0x000fca000f8e00ff */
[----:B------:R-:W-:-:S13]  /*192e0*/  ISETP.NE.AND P1, PT, R2, 0x3, PT ;  /* 0x000000030200780c */ /* 0x000fda0003f25270 */
[----:B------:R-:W-:Y:S05]  /*192f0*/  @!P1 BRA `(.L_x_14786) ;  /* 0x0000000000049947 */ /* 0x000fea0003800000 */
[----:B------:R-:W-:Y:S01]  /*19300*/  BPT.TRAP 0x1 ;  /* 0x000000040000795c */ /* 0x000fe20000300000 */
.L_x_14786:
[----:B------:R-:W0:Y:S02]  /*19310*/  LDL R2, [R1+0x10] ;  /* 0x0000100001027983 */ /* 0x000e240000100800 */
[----:B0-----:R-:W-:-:S04]  /*19320*/  SHF.L.U32 R3, R2, 0x1f, RZ ;  /* 0x0000001f02037819 */ /* 0x001fc800000006ff */
[----:B------:R-:W0:Y:S02]  /*19330*/  SYNCS.PHASECHK.TRANS64.TRYWAIT P1, [R0+URZ+0x13260], R3 ;  /* 0x01326003000075a7 */ /* 0x000e24000802017f */
[----:B0-----:R-:W-:Y:S05]  /*19340*/  @!P1 BRA `(.L_x_14787) ;  /* 0x0000004000749947 */ /* 0x001fea0003800000 */
.L_x_14889:
[----:B------:R-:W2:Y:S01]  /*19350*/  LDL R14, [R1+0x4] ;  /* 0x00000400010e7983 */ /* 0x000ea20000100800 */
[----:B------:R-:W-:Y:S05]  /*19360*/  WARPSYNC.ALL ;  /* 0x0000000000007948 */ /* 0x000fea0003800000 */
[----:B------:R-:W-:-:S05]  /*19370*/  IMAD.U32 R15, RZ, RZ, UR44 ;  /* 0x0000002cff0f7e24 */ /* 0x000fca000f8e00ff */
[----:B------:R-:W-:Y:S01]  /*19380*/  ISETP.NE.AND P1, PT, R15, 0x3, PT ;  /* 0x000000030f00780c */ /* 0x000fe20003f25270 */
[----:B--2---:R-:W-:-:S05]  /*19390*/  IMAD R2, R14, 0x2800, RZ ;  /* 0x000028000e027824 */ /* 0x004fca00078e02ff */
[C---:B------:R-:W-:Y:S02]  /*193a0*/  LOP3.LUT R4, R2.reuse, R24, RZ, 0xfc, !PT ;  /* 0x0000001802047212 */ /* 0x040fe400078efcff */
[----:B0-----:R-:W-:-:S03]  /*193b0*/  LOP3.LUT R3, R2, R23, RZ, 0xfc, !PT ;  /* 0x0000001702037212 */ /* 0x001fc600078efcff */
[----:B------:R-:W-:Y:S02]  /*193c0*/  IMAD.IADD R5, R17, 0x1, R4 ;  /* 0x0000000111057824 */ /* 0x000fe400078e0204 */
[----:B------:R-:W-:Y:S02]  /*193d0*/  IMAD.IADD R12, R22, 0x1, R3 ;  /* 0x00000001160c7824 */ /* 0x000fe400078e0203 */
[----:B------:R-:W-:Y:S02]  /*193e0*/  VIADD R3, R2, 0x800 ;  /* 0x0000080002037836 */ /* 0x000fe40000000000 */
[----:B------:R-:W0:Y:S02]  /*193f0*/  LDSM.16.MT88.4 R4, [R5+0x6000] ;  /* 0x006000000504783b */ /* 0x000e240000004200 */
[C-C-:B0-----:R-:W-:Y:S02]  /*19400*/  PRMT R8, R4.reuse, 0x6420, R5.reuse ;  /* 0x0000642004087816 */ /* 0x141fe40000000005 */
[----:B------:R-:W-:-:S02]  /*19410*/  PRMT R9, R4, 0x7531, R5 ;  /* 0x0000753104097816 */ /* 0x000fc40000000005 */
        /* <DEDUP_REMOVED lines=8> */
[----:B------:R-:W-:Y:S01]  /*194a0*/  VIADD R3, R2, 0x1000 ;  /* 0x0000100002037836 */ /* 0x000fe20000000000 */
[C-C-:B0-----:R-:W-:Y:S02]  /*194b0*/  PRMT R8, R4.reuse, 0x6420, R5.reuse ;  /* 0x0000642004087816 */ /* 0x141fe40000000005 */
        /* <DEDUP_REMOVED lines=8> */
[----:B------:R-:W1:Y:S01]  /*19540*/  LDSM.16.MT88.4 R4, [R5+0x6000] ;  /* 0x006000000504783b */ /* 0x000e620000004200 */
[C---:B------:R-:W-:Y:S02]  /*19550*/  VIADD R3, R2.reuse, 0x1800 ;  /* 0x0000180002037836 */ /* 0x040fe40000000000 */
[----:B------:R-:W-:-:S05]  /*19560*/  VIADD R2, R2, 0x2000 ;  /* 0x0000200002027836 */ /* 0x000fca0000000000 */
[----:B0-----:R-:W-:-:S05]  /*19570*/  LOP3.LUT R13, R2, R23, RZ, 0xfc, !PT ;  /* 0x00000017020d7212 */ /* 0x001fca00078efcff */
[----:B------:R-:W-:Y:S01]  /*19580*/  IMAD.IADD R13, R22, 0x1, R13 ;  /* 0x00000001160d7824 */ /* 0x000fe200078e020d */
[C-C-:B-1----:R-:W-:Y:S02]  /*19590*/  PRMT R8, R4.reuse, 0x6420, R5.reuse ;  /* 0x0000642004087816 */ /* 0x142fe40000000005 */
        /* <DEDUP_REMOVED lines=30> */
.L_x_14788:
[----:B-1----:R1:W-:Y:S01]  /*19780*/  SYNCS.ARRIVE.TRANS64.A1T0 RZ, [R0+URZ+0x13250], RZ ;  /* 0x013250ff00ff79a7 */ /* 0x0023e2000810003f */
[----:B------:R-:W-:Y:S06]  /*19790*/  BAR.SYNC.DEFER_BLOCKING 0x2, 0x80 ;  /* 0x0082000000007b1d */ /* 0x000fec0000010000 */
[----:B------:R-:W-:Y:S05]  /*197a0*/  @!P0 BRA `(.L_x_14789) ;  /* 0x0000000000048947 */ /* 0x000fea0003800000 */
[----:B------:R-:W-:Y:S01]  /*197b0*/  BPT.TRAP 0x1 ;  /* 0x000000040000795c */ /* 0x000fe20000300000 */
.L_x_14789:
        /* <DEDUP_REMOVED lines=12> */
.L_x_14730:
[----:B------:R-:W-:Y:S05]  /*19880*/  BSYNC B7 ;  /* 0x0000000000077941 */ /* 0x000fea0003800000 */
.L_x_14728:
[----:B------:R-:W-:-:S13]  /*19890*/  LOP3.LUT P0, RZ, R16, 0x20, RZ, 0xc0, !PT ;  /* 0x0000002010ff7812 */ /* 0x000fda000780c0ff */
[----:B------:R-:W-:Y:S05]  /*198a0*/  @!P0 BRA `(.L_x_14790) ;  /* 0x0000000000348947 */ /* 0x000fea0003800000 */
[----:B------:R-:W0:Y:S08]  /*198b0*/  S2UR UR4, SR_CgaCtaId ;  /* 0x00000000000479c3 */ /* 0x000e300000008800 */
[----:B------:R-:W-:Y:S01]  /*198c0*/  BAR.SYNC.DEFER_BLOCKING 0x5, 0x200 ;  /* 0x0148000000007b1d */ /* 0x000fe20000010000 */
[----:B------:R-:W-:Y:S01]  /*198d0*/  MOV R17, 0x400 ;  /* 0x0000040000117802 */ /* 0x000fe20000000f00 */
[----:B01----:R-:W-:-:S05]  /*198e0*/  IMAD.U32 R0, RZ, RZ, UR4 ;  /* 0x00000004ff007e24 */ /* 0x003fca000f8e00ff */
        /* <DEDUP_REMOVED lines=9> */
.L_x_14790:
[----:B01----:R-:W2:Y:S01]  /*19980*/  LDL.LU R0, [R1+0x20] ;  /* 0x0000200001007983 */ /* 0x003ea20000300800 */
        /* <DEDUP_REMOVED lines=30> */
[----:B0-----:R-:W-:Y:S02]  /*19b70*/  SEL R3, R8, RZ, P3 ;  /* 0x000000ff08037207 */ /* 0x001fe40001800000 */
[----:B------:R-:W0:Y:S03]  /*19b80*/  LDC R8, c[0x0][0xc38] ;  /* 0x00030e00ff087b82 */ /* 0x000e260000000800 */
[----:B------:R-:W-:Y:S02]  /*19b90*/  IMAD.IADD R2, R6, 0x1, R3 ;  /* 0x0000000106027824 */ /* 0x000fe400078e0203 */
[----:B------:R-:W-:Y:S04]  /*19ba0*/  SHFL.IDX PT, R6, R10, RZ, 0x1f ;  /* 0x00001fff0a067589 */ /* 0x000fe800000e0000 */
        /* <DEDUP_REMOVED lines=12> */
.L_x_14794:
        /* <DEDUP_REMOVED lines=40> */
.L_x_14792:
        /* <DEDUP_REMOVED lines=8> */
[----:B------:R0:W1:Y:S04]  /*19f70*/  SHFL.IDX PT, R5, R5, R2, 0x1f ;  /* 0x00001f0205057589 */ /* 0x00006800000e0000 */
[----:B------:R0:W2:Y:S01]  /*19f80*/  SHFL.IDX PT, R0, R0, R11, 0x1f ;  /* 0x00001f0b00007589 */ /* 0x0000a200000e0000 */
[----:B------:R-:W-:Y:S05]  /*19f90*/  @!P0 BRA `(.L_x_14795) ;  /* 0x00000000000c8947 */ /* 0x000fea0003800000 */
[----:B------:R-:W-:-:S06]  /*19fa0*/  UIADD3 UR5, UR4, -0x1, URZ ;  /* 0xffffffff04057890 */ /* 0x000fcc000fffe03f */
[----:B0-----:R-:W-:-:S05]  /*19fb0*/  IMAD.U32 R2, RZ, RZ, UR5 ;  /* 0x00000005ff027e24 */ /* 0x001fca000f8e00ff */
[----:B------:R3:W4:Y:S02]  /*19fc0*/  SHFL.IDX PT, R7, R3, R2, 0x1f ;  /* 0x00001f0203077589 */ /* 0x00072400000e0000 */
.L_x_14795:
[----:B---34-:R-:W-:Y:S01]  /*19fd0*/  IMAD R3, R7, R8, R9 ;  /* 0x0000000807037224 */ /* 0x018fe200078e0209 */
[----:B-1----:R-:W-:Y:S01]  /*19fe0*/  ISETP.NE.AND P0, PT, R5, 0x1, PT ;  /* 0x000000010500780c */ /* 0x002fe20003f05270 */
[----:B------:R-:W-:Y:S02]  /*19ff0*/  UIADD3 UR41, UR4, UR41, URZ ;  /* 0x0000002904297290 */ /* 0x000fe4000fffe03f */
[----:B------:R-:W-:Y:S01]  /*1a000*/  IMAD.IADD R4, R6, 0x1, -R3 ;  /* 0x0000000106047824 */ /* 0x000fe200078e0a03 */
[----:B------:R1:W-:Y:S09]  /*1a010*/  STL [R1+0x20], R3 ;  /* 0x0000200301007387 */ /* 0x0003f20000100800 */
[----:B------:R-:W-:Y:S05]  /*1a020*/  @!P0 BRA `(.L_x_14796) ;  /* 0x0000000000e08947 */ /* 0x000fea0003800000 */
[----:B--2---:R-:W-:Y:S01]  /*1a030*/  IABS R6, R0 ;  /* 0x0000000000067213 */ /* 0x004fe20000000000 */
[----:B0-----:R-:W-:-:S03]  /*1a040*/  IMAD.MOV.U32 R2, RZ, RZ, RZ ;  /* 0x000000ffff027224 */ /* 0x001fc600078e00ff */
[----:B------:R-:W0:Y:S08]  /*1a050*/  I2F.RP R8, R6 ;  /* 0x0000000600087306 */ /* 0x000e300000209400 */
[----:B0-----:R-:W0:Y:S02]  /*1a060*/  MUFU.RCP R8, R8 ;  /* 0x0000000800087308 */ /* 0x001e240000001000 */
[----:B0-----:R-:W-:Y:S01]  /*1a070*/  VIADD R9, R8, 0xffffffe ;  /* 0x0ffffffe08097836 */ /* 0x001fe20000000000 */
[----:B------:R-:W-:-:S05]  /*1a080*/  IABS R8, R0 ;  /* 0x0000000000087213 */ /* 0x000fca0000000000 */
[----:B-1----:R0:W1:Y:S01]  /*1a090*/  F2I.FTZ.U32.TRUNC.NTZ R3, R9 ;  /* 0x0000000900037305 */ /* 0x002062000021f000 */
[----:B------:R-:W-:Y:S01]  /*1a0a0*/  IMAD.MOV R11, RZ, RZ, -R8 ;  /* 0x000000ffff0b7224 */ /* 0x000fe200078e0a08 */
[----:B0-----:R-:W-:Y:S01]  /*1a0b0*/  IABS R9, R4 ;  /* 0x0000000400097213 */ /* 0x001fe20000000000 */
[----:B-1----:R-:W-:-:S04]  /*1a0c0*/  IMAD.MOV R7, RZ, RZ, -R3 ;  /* 0x000000ffff077224 */ /* 0x002fc800078e0a03 */
[----:B------:R-:W-:-:S04]  /*1a0d0*/  IMAD R7, R7, R6, RZ ;  /* 0x0000000607077224 */ /* 0x000fc800078e02ff */
[----:B------:R-:W-:Y:S01]  /*1a0e0*/  IMAD.HI.U32 R3, R3, R7, R2 ;  /* 0x0000000703037227 */ /* 0x000fe200078e0002 */
[----:B------:R-:W-:-:S04]  /*1a0f0*/  IABS R7, R5 ;  /* 0x0000000500077213 */ /* 0x000fc80000000000 */
[----:B------:R-:W0:Y:S01]  /*1a100*/  I2F.RP R10, R7 ;  /* 0x00000007000a7306 */ /* 0x000e220000209400 */
[----:B------:R-:W-:-:S04]  /*1a110*/  IMAD.HI.U32 R8, R3, R9, RZ ;  /* 0x0000000903087227 */ /* 0x000fc800078e00ff */
[----:B------:R-:W-:-:S05]  /*1a120*/  IMAD R9, R8, R11, R9 ;  /* 0x0000000b08097224 */ /* 0x000fca00078e0209 */
[----:B------:R-:W-:Y:S01]  /*1a130*/  ISETP.GT.U32.AND P1, PT, R6, R9, PT ;  /* 0x000000090600720c */ /* 0x000fe20003f24070 */
[----:B0-----:R-:W0:-:S12]  /*1a140*/  MUFU.RCP R2, R10 ;  /* 0x0000000a00027308 */ /* 0x001e180000001000 */
[----:B------:R-:W-:Y:S02]  /*1a150*/  @!P1 IMAD.IADD R9, R9, 0x1, -R6 ;  /* 0x0000000109099824 */ /* 0x000fe400078e0a06 */
[----:B------:R-:W-:Y:S01]  /*1a160*/  @!P1 VIADD R8, R8, 0x1 ;  /* 0x0000000108089836 */ /* 0x000fe20000000000 */
        /* <DEDUP_REMOVED lines=31> */
[----:B------:R-:W-:-:S04]  /*1a360*/  IMAD.MOV R3, RZ, RZ, -R8 ;  /* 0x000000ffff037224 */ /* 0x000fc800078e0a08 */
[----:B------:R-:W-:Y:S02]  /*1a370*/  IMAD R2, R0, R3, R4 ;  /* 0x0000000300027224 */ /* 0x000fe400078e0204 */
[----:B------:R-:W-:-:S05]  /*1a380*/  IMAD R3, R5, 0x10000, R6 ;  /* 0x0001000005037824 */ /* 0x000fca00078e0206 */
[----:B------:R1:W-:Y:S01]  /*1a390*/  STL [R1+0x28], R3 ;  /* 0x0000280301007387 */ /* 0x0003e20000100800 */
[----:B------:R-:W-:Y:S05]  /*1a3a0*/  BRA `(.L_x_14797) ;  /* 0x0000000400007947 */ /* 0x000fea0003800000 */
.L_x_14796:
[----:B------:R-:W-:Y:S02]  /*1a3b0*/  ULDC.64 UR4, c[0x0][0xc90] ;  /* 0x0003240000047ab9 */ /* 0x000fe40000000a00 */
[----:B------:R-:W-:-:S06]  /*1a3c0*/  UIMAD.WIDE UR4, UR41, 0x4, UR4 ;  /* 0x00000004290478a5 */ /* 0x000fcc000f8e0204 */
[----:B0-----:R-:W-:Y:S02]  /*1a3d0*/  IMAD.U32 R2, RZ, RZ, UR4 ;  /* 0x00000004ff027e24 */ /* 0x001fe4000f8e00ff */
[----:B-1----:R-:W-:-:S05]  /*1a3e0*/  IMAD.U32 R3, RZ, RZ, UR5 ;  /* 0x00000005ff037e24 */ /* 0x002fca000f8e00ff */
        /* <DEDUP_REMOVED lines=36> */
[----:B0-----:R-:W-:Y:S01]  /*1a630*/  VIADD R3, R9, 0xffffffe ;  /* 0x0ffffffe09037836 */ /* 0x001fe20000000000 */
[----:B------:R-:W-:-:S05]  /*1a640*/  IABS R9, R7 ;  /* 0x0000000700097213 */ /* 0x000fca0000000000 */
[----:B------:R-:W0:Y:S02]  /*1a650*/  F2I.FTZ.U32.TRUNC.NTZ R3, R3 ;  /* 0x0000000300037305 */ /* 0x000e24000021f000 */
[----:B0-----:R-:W-:-:S04]  /*1a660*/  IMAD.MOV R5, RZ, RZ, -R3 ;  /* 0x000000ffff057224 */ /* 0x001fc800078e0a03 */
[----:B------:R-:W-:-:S04]  /*1a670*/  IMAD R5, R5, R8, RZ ;  /* 0x0000000805057224 */ /* 0x000fc800078e02ff */
        /* <DEDUP_REMOVED lines=17> */
[----:B------:R-:W-:-:S05]  /*1a790*/  IMAD R3, R2, R7, R3 ;  /* 0x0000000702037224 */ /* 0x000fca00078e0203 */
[----:B------:R0:W-:Y:S02]  /*1a7a0*/  STL [R1+0x28], R3 ;  /* 0x0000280301007387 */ /* 0x0001e40000100800 */
.L_x_14797:
[----:B01----:R-:W-:-:S05]  /*1a7b0*/  LOP3.LUT R3, RZ, R2, RZ, 0x33, !PT ;  /* 0x00000002ff037212 */ /* 0x003fca00078e33ff */
[----:B------:R-:W-:-:S05]  /*1a7c0*/  IMAD.IADD R0, R0, 0x1, R3 ;  /* 0x0000000100007824 */ /* 0x000fca00078e0203 */
[----:B------:R1:W-:Y:S01]  /*1a7d0*/  STL [R1+0x24], R0 ;  /* 0x0000240001007387 */ /* 0x0003e20000100800 */
[----:B------:R-:W-:Y:S05]  /*1a7e0*/  BRA `(.L_x_14798) ;  /* 0x0000000000107947 */ /* 0x000fea0003800000 */
.L_x_14793:
[----:B------:R0:W-:Y:S01]  /*1a7f0*/  STL [R1+0x20], R6 ;  /* 0x0000200601007387 */ /* 0x0001e20000100800 */
[----:B------:R-:W-:-:S03]  /*1a800*/  ULDC UR41, c[0x0][0xc3c] ;  /* 0x00030f0000297ab9 */ /* 0x000fc60000000800 */
[----:B------:R0:W-:Y:S04]  /*1a810*/  STL [R1+0x24], RZ ;  /* 0x000024ff01007387 */ /* 0x0001e80000100800 */
[----:B------:R0:W-:Y:S02]  /*1a820*/  STL [R1+0x28], RZ ;  /* 0x000028ff01007387 */ /* 0x0001e40000100800 */
.L_x_14798:
[----:B------:R-:W2:Y:S04]  /*1a830*/  LDL R3, [R1+0x24] ;  /* 0x0000240001037983 */ /* 0x000ea80000100800 */
[----:B------:R-:W3:Y:S04]  /*1a840*/  LDL R2, [R1+0x28] ;  /* 0x0000280001027983 */ /* 0x000ee80000100800 */
[----:B------:R-:W4:Y:S01]  /*1a850*/  LDL R4, [R1+0x20] ;  /* 0x0000200001047983 */ /* 0x000f220000100800 */
        /* <DEDUP_REMOVED lines=16> */
.L_x_14791:
[----:B------:R-:W-:Y:S02]  /*1a960*/  ULDC UR4, c[0x0][0xc3c] ;  /* 0x00030f0000047ab9 */ /* 0x000fe40000000800 */
[----:B------:R-:W-:-:S06]  /*1a970*/  UISETP.GE.AND UP0, UPT, UR41, UR4, UPT ;  /* 0x000000042900728c */ /* 0x000fcc000bf06270 */
[----:B------:R-:W-:-:S13]  /*1a980*/  PLOP3.LUT P0, PT, PT, PT, UP0, 0x80, 0x0 ;  /* 0x000000000000781c */ /* 0x000fda0003f0f008 */
[----:B------:R-:W-:Y:S05]  /*1a990*/  @!P0 BRA `(.L_x_14799) ;  /* 0xffffff9c00848947 */ /* 0x000fea000383ffff */
.L_x_14717:
[----:B------:R-:W3:Y:S01]  /*1a9a0*/  LDL.LU R0, [R1+0x34] ;  /* 0x0000340001007983 */ /* 0x000ee20000300800 */
        /* <DEDUP_REMOVED lines=11> */
.L_x_14890:
[----:B------:R-:W-:Y:S05]  /*1aa60*/  BSYNC B0 ;  /* 0x0000000000007941 */ /* 0x000fea0003800000 */
.L_x_14800:
[----:B------:R-:W-:-:S03]  /*1aa70*/  UMOV UR4, 0xffffffff ;  /* 0xffffffff00047882 */ /* 0x000fc60000000000 */
[----:B------:R-:W-:Y:S05]  /*1aa80*/  BRA.DIV UR4, `(.L_x_14802) ;  /* 0x0000002a04cc7947 */ /* 0x000fea000b800000 */
[----:B0-----:R-:W0:Y:S02]  /*1aa90*/  S2R R0, SR_TID.X ;  /* 0x0000000000007919 */ /* 0x001e240000002100 */
[----:B0-----:R-:W-:-:S04]  /*1aaa0*/  SHF.R.U32.HI R0, RZ, 0x5, R0 ;  /* 0x00000005ff007819 */ /* 0x001fc80000011600 */
[----:B------:R-:W-:-:S05]  /*1aab0*/  LOP3.LUT R0, R0, 0x3, RZ, 0xc0, !PT ;  /* 0x0000000300007812 */ /* 0x000fca00078ec0ff */
[----:B------:R0:W1:Y:S02]  /*1aac0*/  SHFL.IDX PT, R14, R0, RZ, 0x1f ;  /* 0x00001fff000e7589 */ /* 0x00006400000e0000 */
.L_x_14893:
[----:B-1----:R-:W-:Y:S01]  /*1aad0*/  ISETP.NE.AND P0, PT, R14, RZ, PT ;  /* 0x000000ff0e00720c */ /* 0x002fe20003f05270 */
[----:B------:R-:W-:-:S12]  /*1aae0*/  BSSY B0, `(.L_x_14803) ;  /* 0x000002f000007945 */ /* 0x000fd80003800000 */
[----:B------:R-:W-:Y:S05]  /*1aaf0*/  @P0 BRA `(.L_x_14804) ;  /* 0x0000000000b40947 */ /* 0x000fea0003800000 */
[----:B------:R-:W-:-:S03]  /*1ab00*/  UMOV UR4, 0xffffffff ;  /* 0xffffffff00047882 */ /* 0x000fc60000000000 */
[----:B------:R-:W-:Y:S05]  /*1ab10*/  BRA.DIV UR4, `(.L_x_14805) ;  /* 0x0000002a04dc7947 */ /* 0x000fea000b800000 */
[----:B------:R-:W-:-:S13]  /*1ab20*/  ELECT P6, URZ, PT ;  /* 0x00000000003f782f */ /* 0x000fda00038c0000 */
.L_x_14896:
[----:B------:R-:W-:Y:S05]  /*1ab30*/  @!P6 BRA `(.L_x_14804) ;  /* 0x0000000000a4e947 */ /* 0x000fea0003800000 */
[----:B------:R-:W-:-:S06]  /*1ab40*/  ULOP3.LUT UR4, UR36, 0x2, URZ, 0xfc, !UPT ;  /* 0x0000000224047892 */ /* 0x000fcc000f8efc3f */
[----:B0-----:R-:W-:-:S05]  /*1ab50*/  IMAD.U32 R0, RZ, RZ, UR4 ;  /* 0x00000004ff007e24 */ /* 0x001fca000f8e00ff */
[----:B------:R-:W-:-:S13]  /*1ab60*/  ISETP.NE.AND P0, PT, R0, 0x3, PT ;  /* 0x000000030000780c */ /* 0x000fda0003f05270 */
[----:B------:R-:W-:Y:S05]  /*1ab70*/  @!P0 BRA `(.L_x_14806) ;  /* 0x0000000000048947 */ /* 0x000fea0003800000 */
[----:B------:R-:W-:Y:S01]  /*1ab80*/  BPT.TRAP 0x1 ;  /* 0x000000040000795c */ /* 0x000fe20000300000 */
.L_x_14806:
[----:B------:R-:W2:Y:S04]  /*1ab90*/  LDL R2, [R1+0x10] ;  /* 0x0000100001027983 */ /* 0x000ea80000100800 */
[----:B------:R-:W3:Y:S01]  /*1aba0*/  LDL.LU R0, [R1+0x4] ;  /* 0x0000040001007983 */ /* 0x000ee20000300800 */
[----:B--2---:R-:W-:Y:S01]  /*1abb0*/  SHF.L.U32 R3, R2, 0x1f, RZ ;  /* 0x0000001f02037819 */ /* 0x004fe200000006ff */
[C---:B---3--:R-:W-:Y:S02]  /*1abc0*/  IMAD R4, R0.reuse, 0x8, R5 ;  /* 0x0000000800047824 */ /* 0x048fe400078e0205 */
[----:B------:R-:W-:Y:S02]  /*1abd0*/  VIADD R0, R0, 0x1 ;  /* 0x0000000100007836 */ /* 0x000fe40000000000 */
[----:B------:R-:W0:Y:S03]  /*1abe0*/  SYNCS.PHASECHK.TRANS64.TRYWAIT P1, [R4+URZ+0x13240], R3 ;  /* 0x01324003040075a7 */ /* 0x000e26000802017f */
[----:B------:R-:W-:-:S04]  /*1abf0*/  ISETP.NE.AND P2, PT, R0, 0x2, PT ;  /* 0x000000020000780c */ /* 0x000fc80003f45270 */
[----:B------:R-:W-:Y:S01]  /*1ac00*/  SEL R2, RZ, 0x1, P2 ;  /* 0x00000001ff027807 */ /* 0x000fe20001000000 */
[----:B0-----:R-:W-:Y:S08]  /*1ac10*/  @!P1 BRA `(.L_x_14807) ;  /* 0x0000002800bc9947 */ /* 0x001ff00003800000 */
.L_x_14897:
[----:B------:R-:W2:Y:S01]  /*1ac20*/  LDL.LU R6, [R1+0x10] ;  /* 0x0000100001067983 */ /* 0x000ea20000300800 */
[----:B------:R-:W-:Y:S02]  /*1ac30*/  SEL R0, R0, RZ, P2 ;  /* 0x000000ff00007207 */ /* 0x000fe40001000000 */
[----:B--2---:R-:W-:Y:S01]  /*1ac40*/  LOP3.LUT R2, R6, R2, RZ, 0x3c, !PT ;  /* 0x0000000206027212 */ /* 0x004fe200078e3cff */
[----:B------:R-:W-:Y:S06]  /*1ac50*/  @!P0 BRA `(.L_x_14808) ;  /* 0x0000000000048947 */ /* 0x000fec0003800000 */
[----:B------:R-:W-:Y:S01]  /*1ac60*/  BPT.TRAP 0x1 ;  /* 0x000000040000795c */ /* 0x000fe20000300000 */
.L_x_14808:
[----:B------:R-:W-:Y:S01]  /*1ac70*/  IMAD R5, R0, 0x8, R5 ;  /* 0x0000000800057824 */ /* 0x000fe200078e0205 */
[----:B------:R-:W-:-:S04]  /*1ac80*/  SHF.L.U32 R0, R2, 0x1f, RZ ;  /* 0x0000001f02007819 */ /* 0x000fc800000006ff */
[----:B------:R-:W1:Y:S02]  /*1ac90*/  SYNCS.PHASECHK.TRANS64.TRYWAIT P1, [R5+URZ+0x13240], R0 ;  /* 0x01324000050075a7 */ /* 0x000e64000802017f */
[----:B-1----:R-:W-:Y:S05]  /*1aca0*/  @!P1 BRA `(.L_x_14809) ;  /* 0x0000002800ac9947 */ /* 0x002fea0003800000 */
.L_x_14898:
[----:B------:R-:W-:Y:S05]  /*1acb0*/  @!P0 BRA `(.L_x_14810) ;  /* 0x0000000000048947 */ /* 0x000fea0003800000 */
[----:B------:R-:W-:Y:S01]  /*1acc0*/  BPT.TRAP 0x1 ;  /* 0x000000040000795c */ /* 0x000fe20000300000 */
.L_x_14810:
[----:B------:R-:W2:Y:S02]  /*1acd0*/  SYNCS.PHASECHK.TRANS64.TRYWAIT P1, [R4+URZ+0x13260], R3 ;  /* 0x01326003040075a7 */ /* 0x000ea4000802017f */
[----:B--2---:R-:W-:Y:S05]  /*1ace0*/  @!P1 BRA `(.L_x_14811) ;  /* 0x0000002800b09947 */ /* 0x004fea0003800000 */
.L_x_14899:
[----:B------:R-:W-:Y:S05]  /*1acf0*/  @!P0 BRA `(.L_x_14812) ;  /* 0x0000000000048947 */ /* 0x000fea0003800000 */
[----:B------:R-:W-:Y:S01]  /*1ad00*/  BPT.TRAP 0x1 ;  /* 0x000000040000795c */ /* 0x000fe20000300000 */
.L_x_14812:
[----:B------:R-:W3:Y:S02]  /*1ad10*/  SYNCS.PHASECHK.TRANS64.TRYWAIT P1, [R5+URZ+0x13260], R0 ;  /* 0x01326000050075a7 */ /* 0x000ee4000802017f */
[----:B---3--:R-:W-:Y:S05]  /*1ad20*/  @!P1 BRA `(.L_x_14813) ;  /* 0x0000002800b49947 */ /* 0x008fea0003800000 */
.L_x_14900:
[----:B------:R-:W-:Y:S05]  /*1ad30*/  @!P0 BRA `(.L_x_14814) ;  /* 0x0000000000048947 */ /* 0x000fea0003800000 */
[----:B------:R-:W-:Y:S01]  /*1ad40*/  BPT.TRAP 0x1 ;  /* 0x000000040000795c */ /* 0x000fe20000300000 */
.L_x_14814:
[----:B------:R-:W4:Y:S02]  /*1ad50*/  SYNCS.PHASECHK.TRANS64.TRYWAIT P1, [R4+URZ+0x13280], R3 ;  /* 0x01328003040075a7 */ /* 0x000f24000802017f */
[----:B----4-:R-:W-:Y:S05]  /*1ad60*/  @!P1 BRA `(.L_x_14815) ;  /* 0x0000002800b89947 */ /* 0x010fea0003800000 */
.L_x_14901:
[----:B------:R-:W-:Y:S05]  /*1ad70*/  @!P0 BRA `(.L_x_14816) ;  /* 0x0000000000048947 */ /* 0x000fea0003800000 */
[----:B------:R-:W-:Y:S01]  /*1ad80*/  BPT.TRAP 0x1 ;  /* 0x000000040000795c */ /* 0x000fe20000300000 */
.L_x_14816:
[----:B------:R0:W0:Y:S02]  /*1ad90*/  SYNCS.PHASECHK.TRANS64.TRYWAIT P0, [R5+URZ+0x13280], R0 ;  /* 0x01328000050075a7 */ /* 0x000024000800017f */
[----:B0-----:R-:W-:Y:S05]  /*1ada0*/  @!P0 NANOSLEEP.SYNCS 0x989680 ;  /* 0x009896800000895d */ /* 0x001fea0003900000 */
[----:B------:R-:W0:Y:S02]  /*1adb0*/  @!P0 SYNCS.PHASECHK.TRANS64 P0, [R5+URZ+0x13280], R0 ;  /* 0x01328000050085a7 */ /* 0x000e24000800007f */
[----:B0-----:R-:W-:Y:S05]  /*1adc0*/  @!P0 BRA `(.L_x_14816) ;  /* 0xfffffffc00f08947 */ /* 0x001fea000383ffff */
.L_x_14804:
[----:B------:R-:W-:Y:S05]  /*1add0*/  BSYNC B0 ;  /* 0x0000000000007941 */ /* 0x000fea0003800000 */
.L_x_14803:
[----:B------:R-:W-:Y:S05]  /*1ade0*/  EXIT ;  /* 0x000000000000794d */ /* 0x000fea0003800000 */
.L_x_14621:
[----:B0-----:R-:W-:-:S04]  /*1adf0*/  IMAD.U32 R3, RZ, RZ, UR45 ;  /* 0x0000002dff037e24 */ /* 0x001fc8000f8e00ff */
[----:B------:R0:W1:Y:S03]  /*1ae00*/  SYNCS.PHASECHK.TRANS64.TRYWAIT P1, [R3+URZ+0x13200], R0 ;  /* 0x01320000030075a7 */ /* 0x000066000802017f */
[----:B-1----:R-:W-:Y:S05]  /*1ae10*/  @!P1 NANOSLEEP.SYNCS 0x989680 ;  /* 0x009896800000995d */ /* 0x002fea0003900000 */
[----:B------:R-:W1:Y:S02]  /*1ae20*/  @!P1 SYNCS.PHASECHK.TRANS64 P1, [R3+URZ+0x13200], R0 ;  /* 0x01320000030095a7 */ /* 0x000e64000802007f */
[----:B-1----:R-:W-:Y:S05]  /*1ae30*/  @!P1 BRA `(.L_x_14621) ;  /* 0xfffffffc00ec9947 */ /* 0x002fea000383ffff */
[----:B------:R-:W-:Y:S05]  /*1ae40*/  BRA `(.L_x_14817) ;  /* 0xfffffe7000207947 */ /* 0x000fea000383ffff */
.L_x_14625:
[----:B-1----:R1:W2:Y:S02]  /*1ae50*/  SYNCS.PHASECHK.TRANS64.TRYWAIT P1, [R3+URZ+0x13230], R0 ;  /* 0x01323000030075a7 */ /* 0x0022a4000802017f */
[----:B--2---:R-:W-:Y:S05]  /*1ae60*/  @!P1 NANOSLEEP.SYNCS 0x989680 ;  /* 0x009896800000995d */ /* 0x004fea0003900000 */
[----:B------:R-:W2:Y:S02]  /*1ae70*/  @!P1 SYNCS.PHASECHK.TRANS64 P1, [R3+URZ+0x13230], R0 ;  /* 0x01323000030095a7 */ /* 0x000ea4000802007f */
[----:B--2---:R-:W-:Y:S05]  /*1ae80*/  @!P1 BRA `(.L_x_14625) ;  /* 0xfffffffc00f09947 */ /* 0x004fea000383ffff */
[----:B------:R-:W-:Y:S05]  /*1ae90*/  BRA `(.L_x_14624) ;  /* 0xfffffe70003c7947 */ /* 0x000fea000383ffff */
.L_x_14642:
[----:B-1----:R-:W-:-:S04]  /*1aea0*/  IMAD.U32 R9, RZ, RZ, UR23 ;  /* 0x00000017ff097e24 */ /* 0x002fc8000f8e00ff */
[----:B------:R1:W2:Y:S03]  /*1aeb0*/  SYNCS.PHASECHK.TRANS64.TRYWAIT P1, [R9+URZ+0x13230], R4 ;  /* 0x01323004090075a7 */ /* 0x0002a6000802017f */
[----:B--2---:R-:W-:Y:S05]  /*1aec0*/  @!P1 NANOSLEEP.SYNCS 0x989680 ;  /* 0x009896800000995d */ /* 0x004fea0003900000 */
[----:B------:R-:W2:Y:S02]  /*1aed0*/  @!P1 SYNCS.PHASECHK.TRANS64 P1, [R9+URZ+0x13230], R4 ;  /* 0x01323004090095a7 */ /* 0x000ea4000802007f */
[----:B--2---:R-:W-:Y:S05]  /*1aee0*/  @!P1 BRA `(.L_x_14642) ;  /* 0xfffffffc00ec9947 */ /* 0x004fea000383ffff */
[----:B------:R-:W-:Y:S05]  /*1aef0*/  BRA `(.L_x_14641) ;  /* 0xfffffeac00e47947 */ /* 0x000fea000383ffff */
.L_x_14646:
[----:B-1----:R-:W-:-:S04]  /*1af00*/  IMAD.U32 R9, RZ, RZ, UR11 ;  /* 0x0000000bff097e24 */ /* 0x002fc8000f8e00ff */
[----:B------:R1:W2:Y:S03]  /*1af10*/  SYNCS.PHASECHK.TRANS64.TRYWAIT P1, [R9+URZ+0x13250], R4 ;  /* 0x01325004090075a7 */ /* 0x0002a6000802017f */
[----:B--2---:R-:W-:Y:S05]  /*1af20*/  @!P1 NANOSLEEP.SYNCS 0x989680 ;  /* 0x009896800000995d */ /* 0x004fea0003900000 */
[----:B------:R-:W2:Y:S02]  /*1af30*/  @!P1 SYNCS.PHASECHK.TRANS64 P1, [R9+URZ+0x13250], R4 ;  /* 0x01325004090095a7 */ /* 0x000ea4000802007f */
[----:B--2---:R-:W-:Y:S05]  /*1af40*/  @!P1 BRA `(.L_x_14646) ;  /* 0xfffffffc00ec9947 */ /* 0x004fea000383ffff */
[----:B------:R-:W-:Y:S05]  /*1af50*/  BRA `(.L_x_14645) ;  /* 0xfffffeb000f07947 */ /* 0x000fea000383ffff */
.L_x_14665:
[----:B-1----:R-:W-:-:S04]  /*1af60*/  IMAD.U32 R9, RZ, RZ, UR20 ;  /* 0x00000014ff097e24 */ /* 0x002fc8000f8e00ff */
[----:B------:R1:W2:Y:S03]  /*1af70*/  SYNCS.PHASECHK.TRANS64.TRYWAIT P1, [R9+URZ+0x13230], R4 ;  /* 0x01323004090075a7 */ /* 0x0002a6000802017f */
[----:B--2---:R-:W-:Y:S05]  /*1af80*/  @!P1 NANOSLEEP.SYNCS 0x989680 ;  /* 0x009896800000995d */ /* 0x004fea0003900000 */
[----:B------:R-:W2:Y:S02]  /*1af90*/  @!P1 SYNCS.PHASECHK.TRANS64 P1, [R9+URZ+0x13230], R4 ;  /* 0x01323004090095a7 */ /* 0x000ea4000802007f */
[----:B--2---:R-:W-:Y:S05]  /*1afa0*/  @!P1 BRA `(.L_x_14665) ;  /* 0xfffffffc00ec9947 */ /* 0x004fea000383ffff */
[----:B------:R-:W-:Y:S05]  /*1afb0*/  BRA `(.L_x_14664) ;  /* 0xfffffef000207947 */ /* 0x000fea000383ffff */
.L_x_14669:
[----:B-1----:R-:W-:-:S04]  /*1afc0*/  IMAD.U32 R9, RZ, RZ, UR11 ;  /* 0x0000000bff097e24 */ /* 0x002fc8000f8e00ff */
[----:B------:R1:W2:Y:S03]  /*1afd0*/  SYNCS.PHASECHK.TRANS64.TRYWAIT P1, [R9+URZ+0x13250], R4 ;  /* 0x01325004090075a7 */ /* 0x0002a6000802017f */
[----:B--2---:R-:W-:Y:S05]  /*1afe0*/  @!P1 NANOSLEEP.SYNCS 0x989680 ;  /* 0x009896800000995d */ /* 0x004fea0003900000 */
[----:B------:R-:W2:Y:S02]  /*1aff0*/  @!P1 SYNCS.PHASECHK.TRANS64 P1, [R9+URZ+0x13250], R4 ;  /* 0x01325004090095a7 */ /* 0x000ea4000802007f */
[----:B--2---:R-:W-:Y:S05]  /*1b000*/  @!P1 BRA `(.L_x_14669) ;  /* 0xfffffffc00ec9947 */ /* 0x004fea000383ffff */
[----:B------:R-:W-:Y:S05]  /*1b010*/  BRA `(.L_x_14668) ;  /* 0xfffffef4002c7947 */ /* 0x000fea000383ffff */
.L_x_14677:
[----:B-1----:R-:W-:-:S04]  /*1b020*/  IMAD.U32 R9, RZ, RZ, UR23 ;  /* 0x00000017ff097e24 */ /* 0x002fc8000f8e00ff */
[----:B------:R1:W2:Y:S03]  /*1b030*/  SYNCS.PHASECHK.TRANS64.TRYWAIT P1, [R9+URZ+0x13230], R4 ;  /* 0x01323004090075a7 */ /* 0x0002a6000802017f */
[----:B--2---:R-:W-:Y:S05]  /*1b040*/  @!P1 NANOSLEEP.SYNCS 0x989680 ;  /* 0x009896800000995d */ /* 0x004fea0003900000 */
[----:B------:R-:W2:Y:S02]  /*1b050*/  @!P1 SYNCS.PHASECHK.TRANS64 P1, [R9+URZ+0x13230], R4 ;  /* 0x01323004090095a7 */ /* 0x000ea4000802007f */
[----:B--2---:R-:W-:Y:S05]  /*1b060*/  @!P1 BRA `(.L_x_14677) ;  /* 0xfffffffc00ec9947 */ /* 0x004fea000383ffff */
[----:B------:R-:W-:Y:S05]  /*1b070*/  BRA `(.L_x_14676) ;  /* 0xffffff10009c7947 */ /* 0x000fea000383ffff */
.L_x_14681:
[----:B-1----:R-:W-:-:S04]  /*1b080*/  IMAD.U32 R9, RZ, RZ, UR11 ;  /* 0x0000000bff097e24 */ /* 0x002fc8000f8e00ff */
[----:B------:R1:W2:Y:S03]  /*1b090*/  SYNCS.PHASECHK.TRANS64.TRYWAIT P1, [R9+URZ+0x13250], R4 ;  /* 0x01325004090075a7 */ /* 0x0002a6000802017f */
[----:B--2---:R-:W-:Y:S05]  /*1b0a0*/  @!P1 NANOSLEEP.SYNCS 0x989680 ;  /* 0x009896800000995d */ /* 0x004fea0003900000 */
[----:B------:R-:W2:Y:S02]  /*1b0b0*/  @!P1 SYNCS.PHASECHK.TRANS64 P1, [R9+URZ+0x13250], R4 ;  /* 0x01325004090095a7 */ /* 0x000ea4000802007f */
[----:B--2---:R-:W-:Y:S05]  /*1b0c0*/  @!P1 BRA `(.L_x_14681) ;  /* 0xfffffffc00ec9947 */ /* 0x004fea000383ffff */
[----:B------:R-:W-:Y:S05]  /*1b0d0*/  BRA `(.L_x_14680) ;  /* 0xffffff1400a87947 */ /* 0x000fea000383ffff */
.L_x_14696:
[----:B-1----:R-:W-:-:S04]  /*1b0e0*/  IMAD.U32 R6, RZ, RZ, UR14 ;  /* 0x0000000eff067e24 */ /* 0x002fc8000f8e00ff */
[----:B------:R1:W2:Y:S03]  /*1b0f0*/  SYNCS.PHASECHK.TRANS64.TRYWAIT P1, [R6+URZ+0x13250], R5 ;  /* 0x01325005060075a7 */ /* 0x0002a6000802017f */
[----:B--2---:R-:W-:Y:S05]  /*1b100*/  @!P1 NANOSLEEP.SYNCS 0x989680 ;  /* 0x009896800000995d */ /* 0x004fea0003900000 */
[----:B------:R-:W2:Y:S02]  /*1b110*/  @!P1 SYNCS.PHASECHK.TRANS64 P1, [R6+URZ+0x13250], R5 ;  /* 0x01325005060095a7 */ /* 0x000ea4000802007f */
[----:B--2---:R-:W-:Y:S05]  /*1b120*/  @!P1 BRA `(.L_x_14696) ;  /* 0xfffffffc00ec9947 */ /* 0x004fea000383ffff */
[----:B------:R-:W-:Y:S05]  /*1b130*/  BRA `(.L_x_14695) ;  /* 0xffffff5000147947 */ /* 0x000fea000383ffff */
.L_x_14739:
[----:B------:R-:W1:Y:S01]  /*1b140*/  S2R R25, SR_TID.X ;  /* 0x0000000000197919 */ /* 0x000e620000002100 */
        /* <DEDUP_REMOVED lines=9> */
.L_x_14818:
[----:B------:R-:W-:Y:S05]  /*1b1e0*/  BRA `(.L_x_14819) ;  /* 0xffffffa800987947 */ /* 0x000fea000383ffff */
.L_x_14742:
[----:B0-----:R-:W2:Y:S02]  /*1b1f0*/  LDL R0, [R1+0x8] ;  /* 0x0000080001007983 */ /* 0x001ea40000100800 */
[----:B--2---:R0:W1:Y:S02]  /*1b200*/  SYNCS.PHASECHK.TRANS64.TRYWAIT P0, [R4+URZ+0x13280], R0 ;  /* 0x01328000040075a7 */ /* 0x004064000800017f */
[----:B-1----:R-:W-:Y:S05]  /*1b210*/  @!P0 NANOSLEEP.SYNCS 0x989680 ;  /* 0x009896800000895d */ /* 0x002fea0003900000 */
[----:B------:R-:W1:Y:S02]  /*1b220*/  @!P0 SYNCS.PHASECHK.TRANS64 P0, [R4+URZ+0x13280], R0 ;  /* 0x01328000040085a7 */ /* 0x000e64000800007f */
[----:B-1----:R-:W-:Y:S05]  /*1b230*/  @!P0 BRA `(.L_x_14742) ;  /* 0xfffffffc00ec8947 */ /* 0x002fea000383ffff */
[----:B------:R-:W-:Y:S05]  /*1b240*/  BRA `(.L_x_14820) ;  /* 0xffffffac00bc7947 */ /* 0x000fea000383ffff */
.L_x_14743:
        /* <DEDUP_REMOVED lines=8> */
.L_x_14822:
[----:B------:R-:W-:Y:S05]  /*1b2d0*/  BSYNC B0 ;  /* 0x0000000000007941 */ /* 0x000fea0003800000 */
.L_x_14821:
[----:B------:R-:W-:Y:S01]  /*1b2e0*/  IMAD.MOV.U32 R13, RZ, RZ, R10 ;  /* 0x000000ffff0d7224 */ /* 0x000fe200078e000a */
[----:B------:R-:W-:Y:S01]  /*1b2f0*/  ISETP.GE.AND P2, PT, R2, 0x81, PT ;  /* 0x000000810200780c */ /* 0x000fe20003f46270 */
        /* <DEDUP_REMOVED lines=10> */
.L_x_14823:
[----:B------:R-:W-:Y:S01]  /*1b3a0*/  @P2 LOP3.LUT R16, R16, 0x10, RZ, 0xfc, !PT ;  /* 0x0000001010102812 */ /* 0x000fe200078efcff */
[----:B------:R-:W-:Y:S02]  /*1b3b0*/  IMAD.MOV.U32 R13, RZ, RZ, R9 ;  /* 0x000000ffff0d7224 */ /* 0x000fe400078e0009 */
[----:B------:R-:W-:-:S05]  /*1b3c0*/  IMAD.MOV.U32 R12, RZ, RZ, R14 ;  /* 0x000000ffff0c7224 */ /* 0x000fca00078e000e */
[----:B------:R-:W-:Y:S01]  /*1b3d0*/  IADD3 R20, P1, R20, R12, RZ ;  /* 0x0000000c14147210 */ /* 0x000fe20007f3e0ff */
[----:B------:R-:W-:-:S04]  /*1b3e0*/  IMAD.MOV.U32 R12, RZ, RZ, 0x1 ;  /* 0x00000001ff0c7424 */ /* 0x000fc800078e00ff */
[----:B------:R-:W-:Y:S01]  /*1b3f0*/  IMAD.X R21, RZ, RZ, R0, P1 ;  /* 0x000000ffff157224 */ /* 0x000fe200008e0600 */
[----:B------:R-:W-:-:S13]  /*1b400*/  ISETP.LT.OR P1, PT, R2, 0x1, P0 ;  /* 0x000000010200780c */ /* 0x000fda0000721670 */
[----:B------:R-:W-:Y:S05]  /*1b410*/  WARPSYNC.COLLECTIVE R15, `(.L_x_14824) ;  /* 0x000000000f087348 */ /* 0x000fea0003c00000 */
[----:B------:R0:W1:Y:S02]  /*1b420*/  SHFL.IDX P6, R14, R13, R12, R11 ;  /* 0x0000000c0d0e7389 */ /* 0x00006400000c000b */
[----:B01----:R-:W-:Y:S01]  /*1b430*/  ENDCOLLECTIVE ;  /* 0x000000000000791b */ /* 0x003fe20003800000 */
.L_x_14824:
[----:B------:R-:W-:-:S05]  /*1b440*/  IMAD.IADD R0, R17, 0x1, R3 ;  /* 0x0000000111007824 */ /* 0x000fca00078e0203 */
        /* <DEDUP_REMOVED lines=10> */
.L_x_14825:
        /* <DEDUP_REMOVED lines=11> */
.L_x_14826:
        /* <DEDUP_REMOVED lines=10> */
.L_x_14827:
        /* <DEDUP_REMOVED lines=10> */
.L_x_14828:
        /* <DEDUP_REMOVED lines=11> */
.L_x_14829:
        /* <DEDUP_REMOVED lines=8> */
.L_x_14830:
        /* <DEDUP_REMOVED lines=13> */
.L_x_14831:
[----:B------:R-:W-:Y:S01]  /*1b8e0*/  IMAD.MOV.U32 R10, RZ, RZ, R14 ;  /* 0x000000ffff0a7224 */ /* 0x000fe200078e000e */
[----:B------:R-:W-:Y:S06]  /*1b8f0*/  BRA `(.L_x_14832) ;  /* 0xffffffac00707947 */ /* 0x000fec000383ffff */
.L_x_14748:
[----:B---3--:R-:W3:Y:S02]  /*1b900*/  LDL R2, [R1+0x8] ;  /* 0x0000080001027983 */ /* 0x008ee40000100800 */
[----:B---3--:R3:W4:Y:S02]  /*1b910*/  SYNCS.PHASECHK.TRANS64.TRYWAIT P0, [R4+URZ+0x13240], R2 ;  /* 0x01324002040075a7 */ /* 0x008724000800017f */
[----:B----4-:R-:W-:Y:S05]  /*1b920*/  @!P0 NANOSLEEP.SYNCS 0x989680 ;  /* 0x009896800000895d */ /* 0x010fea0003900000 */
[----:B------:R-:W4:Y:S02]  /*1b930*/  @!P0 SYNCS.PHASECHK.TRANS64 P0, [R4+URZ+0x13240], R2 ;  /* 0x01324002040085a7 */ /* 0x000f24000800007f */
[----:B----4-:R-:W-:Y:S05]  /*1b940*/  @!P0 BRA `(.L_x_14748) ;  /* 0xfffffffc00ec8947 */ /* 0x010fea000383ffff */
[----:B------:R-:W-:Y:S05]  /*1b950*/  BRA `(.L_x_14833) ;  /* 0xffffffac00d07947 */ /* 0x000fea000383ffff */
.L_x_14749:
[----:B------:R-:W-:Y:S01]  /*1b960*/  BSSY B0, `(.L_x_14834) ;  /* 0x0000008000007945 */ /* 0x000fe20003800000 */
[----:B------:R-:W-:Y:S02]  /*1b970*/  IMAD.MOV.U32 R13, RZ, RZ, R6 ;  /* 0x000000ffff0d7224 */ /* 0x000fe400078e0006 */
[----:B------:R-:W-:Y:S02]  /*1b980*/  IMAD.MOV.U32 R12, RZ, RZ, RZ ;  /* 0x000000ffff0c7224 */ /* 0x000fe400078e00ff */
[----:B------:R-:W-:Y:S02]  /*1b990*/  IMAD.MOV.U32 R11, RZ, RZ, 0x1c1f ;  /* 0x00001c1fff0b7424 */ /* 0x000fe400078e00ff */
[----:B------:R-:W-:-:S07]  /*1b9a0*/  IMAD.MOV.U32 R15, RZ, RZ, -0x1 ;  /* 0xffffffffff0f7424 */ /* 0x000fce00078e00ff */
[----:B0-2---:R-:W-:Y:S05]  /*1b9b0*/  WARPSYNC.COLLECTIVE R15, `(.L_x_14835) ;  /* 0x000000000f087348 */ /* 0x005fea0003c00000 */
[----:B------:R1:W3:Y:S02]  /*1b9c0*/  SHFL.IDX P6, R14, R13, R12, R11 ;  /* 0x0000000c0d0e7389 */ /* 0x0002e400000c000b */
[----:B0123--:R-:W-:Y:S01]  /*1b9d0*/  ENDCOLLECTIVE ;  /* 0x000000000000791b */ /* 0x00ffe20003800000 */
.L_x_14835:
[----:B------:R-:W-:Y:S05]  /*1b9e0*/  BSYNC B0 ;  /* 0x0000000000007941 */ /* 0x000fea0003800000 */
.L_x_14834:
        /* <DEDUP_REMOVED lines=10> */
.L_x_14836:
        /* <DEDUP_REMOVED lines=8> */
.L_x_14837:
        /* <DEDUP_REMOVED lines=15> */
.L_x_14838:
[----:B------:R-:W-:Y:S02]  /*1bc00*/  IMAD.MOV.U32 R13, RZ, RZ, R6 ;  /* 0x000000ffff0d7224 */ /* 0x000fe400078e0006 */
[----:B------:R-:W-:Y:S02]  /*1bc10*/  IMAD.MOV.U32 R12, RZ, RZ, 0x2 ;  /* 0x00000002ff0c7424 */ /* 0x000fe400078e00ff */
[----:B------:R-:W-:-:S07]  /*1bc20*/  IMAD.MOV.U32 R3, RZ, RZ, R14 ;  /* 0x000000ffff037224 */ /* 0x000fce00078e000e */
[----:B------:R-:W-:Y:S05]  /*1bc30*/  WARPSYNC.COLLECTIVE R15, `(.L_x_14839) ;  /* 0x000000000f087348 */ /* 0x000fea0003c00000 */
[----:B------:R0:W1:Y:S02]  /*1bc40*/  SHFL.IDX P6, R14, R13, R12, R11 ;  /* 0x0000000c0d0e7389 */ /* 0x00006400000c000b */
[----:B01----:R-:W-:Y:S01]  /*1bc50*/  ENDCOLLECTIVE ;  /* 0x000000000000791b */ /* 0x003fe20003800000 */
.L_x_14839:
        /* <DEDUP_REMOVED lines=14> */
.L_x_14840:
[----:B------:R-:W-:Y:S02]  /*1bd40*/  IMAD.MOV.U32 R13, RZ, RZ, R6 ;  /* 0x000000ffff0d7224 */ /* 0x000fe400078e0006 */
[----:B------:R-:W-:Y:S02]  /*1bd50*/  IMAD.MOV.U32 R12, RZ, RZ, 0x3 ;  /* 0x00000003ff0c7424 */ /* 0x000fe400078e00ff */
[----:B------:R-:W-:-:S07]  /*1bd60*/  IMAD.MOV.U32 R3, RZ, RZ, R14 ;  /* 0x000000ffff037224 */ /* 0x000fce00078e000e */
[----:B------:R-:W-:Y:S05]  /*1bd70*/  WARPSYNC.COLLECTIVE R15, `(.L_x_14841) ;  /* 0x000000000f087348 */ /* 0x000fea0003c00000 */
[----:B------:R0:W1:Y:S02]  /*1bd80*/  SHFL.IDX P6, R14, R13, R12, R11 ;  /* 0x0000000c0d0e7389 */ /* 0x00006400000c000b */
[----:B01----:R-:W-:Y:S01]  /*1bd90*/  ENDCOLLECTIVE ;  /* 0x000000000000791b */ /* 0x003fe20003800000 */
.L_x_14841:
        /* <DEDUP_REMOVED lines=10> */
.L_x_14842:
        /* <DEDUP_REMOVED lines=10> */
.L_x_14843:
        /* <DEDUP_REMOVED lines=11> */
.L_x_14844:
[----:B------:R-:W-:Y:S01]  /*1bf90*/  IMAD.MOV.U32 R2, RZ, RZ, R14 ;  /* 0x000000ffff027224 */ /* 0x000fe200078e000e */
[----:B------:R-:W-:Y:S06]  /*1bfa0*/  BRA `(.L_x_14845) ;  /* 0xffffffac004c7947 */ /* 0x000fec000383ffff */
.L_x_14756:
        /* <DEDUP_REMOVED lines=9> */
.L_x_14846:
[C---:B------:R-:W-:Y:S01]  /*1c040*/  VIADD R9, R19.reuse, 0x20 ;  /* 0x0000002013097836 */ /* 0x040fe20000000000 */
[----:B------:R-:W-:Y:S01]  /*1c050*/  ISETP.GE.AND P2, PT, R19, R6, PT ;  /* 0x000000061300720c */ /* 0x000fe20003f46270 */
[----:B------:R-:W-:Y:S02]  /*1c060*/  IMAD.MOV.U32 R13, RZ, RZ, R0 ;  /* 0x000000ffff0d7224 */ /* 0x000fe400078e0000 */
[----:B------:R-:W-:-:S10]  /*1c070*/  IMAD.MOV.U32 R2, RZ, RZ, R14 ;  /* 0x000000ffff027224 */ /* 0x000fd400078e000e */
[----:B------:R-:W-:Y:S05]  /*1c080*/  WARPSYNC.COLLECTIVE R15, `(.L_x_14847) ;  /* 0x000000000f087348 */ /* 0x000fea0003c00000 */
[----:B------:R0:W1:Y:S02]  /*1c090*/  SHFL.IDX P6, R14, R13, R12, R11 ;  /* 0x0000000c0d0e7389 */ /* 0x00006400000c000b */
[----:B01----:R-:W-:Y:S01]  /*1c0a0*/  ENDCOLLECTIVE ;  /* 0x000000000000791b */ /* 0x003fe20003800000 */
.L_x_14847:
[----:B------:R-:W-:Y:S02]  /*1c0b0*/  IMAD.MOV.U32 R13, RZ, RZ, R4 ;  /* 0x000000ffff0d7224 */ /* 0x000fe400078e0004 */
[----:B------:R-:W-:Y:S02]  /*1c0c0*/  IMAD.MOV.U32 R12, RZ, RZ, 0x1 ;  /* 0x00000001ff0c7424 */ /* 0x000fe400078e00ff */
[----:B------:R-:W-:-:S07]  /*1c0d0*/  IMAD.MOV.U32 R3, RZ, RZ, R14 ;  /* 0x000000ffff037224 */ /* 0x000fce00078e000e */
[----:B------:R-:W-:Y:S05]  /*1c0e0*/  WARPSYNC.COLLECTIVE R15, `(.L_x_14848) ;  /* 0x000000000f087348 */ /* 0x000fea0003c00000 */
[----:B------:R0:W1:Y:S02]  /*1c0f0*/  SHFL.IDX P6, R14, R13, R12, R11 ;  /* 0x0000000c0d0e7389 */ /* 0x00006400000c000b */
[----:B01----:R-:W-:Y:S01]  /*1c100*/  ENDCOLLECTIVE ;  /* 0x000000000000791b */ /* 0x003fe20003800000 */
.L_x_14848:
        /* <DEDUP_REMOVED lines=15> */
.L_x_14849:
[----:B------:R-:W-:Y:S02]  /*1c200*/  IMAD.MOV.U32 R13, RZ, RZ, R4 ;  /* 0x000000ffff0d7224 */ /* 0x000fe400078e0004 */
[----:B------:R-:W-:Y:S02]  /*1c210*/  IMAD.MOV.U32 R12, RZ, RZ, 0x2 ;  /* 0x00000002ff0c7424 */ /* 0x000fe400078e00ff */
[----:B------:R-:W-:-:S07]  /*1c220*/  IMAD.MOV.U32 R3, RZ, RZ, R14 ;  /* 0x000000ffff037224 */ /* 0x000fce00078e000e */
[----:B------:R-:W-:Y:S05]  /*1c230*/  WARPSYNC.COLLECTIVE R15, `(.L_x_14850) ;  /* 0x000000000f087348 */ /* 0x000fea0003c00000 */
[----:B------:R0:W1:Y:S02]  /*1c240*/  SHFL.IDX P6, R14, R13, R12, R11 ;  /* 0x0000000c0d0e7389 */ /* 0x00006400000c000b */
[----:B01----:R-:W-:Y:S01]  /*1c250*/  ENDCOLLECTIVE ;  /* 0x000000000000791b */ /* 0x003fe20003800000 */
.L_x_14850:
        /* <DEDUP_REMOVED lines=16> */
.L_x_14851:
[----:B------:R-:W-:Y:S02]  /*1c360*/  IMAD.MOV.U32 R13, RZ, RZ, R4 ;  /* 0x000000ffff0d7224 */ /* 0x000fe400078e0004 */
[----:B------:R-:W-:Y:S02]  /*1c370*/  IMAD.MOV.U32 R12, RZ, RZ, 0x3 ;  /* 0x00000003ff0c7424 */ /* 0x000fe400078e00ff */
[----:B------:R-:W-:-:S07]  /*1c380*/  IMAD.MOV.U32 R3, RZ, RZ, R14 ;  /* 0x000000ffff037224 */ /* 0x000fce00078e000e */
[----:B------:R-:W-:Y:S05]  /*1c390*/  WARPSYNC.COLLECTIVE R15, `(.L_x_14852) ;  /* 0x000000000f087348 */ /* 0x000fea0003c00000 */
[----:B------:R0:W1:Y:S02]  /*1c3a0*/  SHFL.IDX P6, R14, R13, R12, R11 ;  /* 0x0000000c0d0e7389 */ /* 0x00006400000c000b */
[----:B01----:R-:W-:Y:S01]  /*1c3b0*/  ENDCOLLECTIVE ;  /* 0x000000000000791b */ /* 0x003fe20003800000 */
.L_x_14852:
        /* <DEDUP_REMOVED lines=10> */
.L_x_14853:
[----:B------:R-:W-:Y:S01]  /*1c460*/  @!PT LDS RZ, [RZ] ;  /* 0x00000000fffff984 */ /* 0x000fe20000000800 */
[----:B------:R-:W-:Y:S01]  /*1c470*/  @!PT LDS RZ, [RZ] ;  /* 0x00000000fffff984 */ /* 0x000fe20000000800 */
[----:B------:R-:W-:Y:S01]  /*1c480*/  @!PT LDS RZ, [RZ] ;  /* 0x00000000fffff984 */ /* 0x000fe20000000800 */
[----:B------:R0:W-:Y:S01]  /*1c490*/  @!P2 LDGSTS.E.BYPASS.LTC128B.128 [R10+0xc000], desc[UR54][R2.64], !P0 ;  /* 0x0c000000020aafae */ /* 0x0001e2000c101d76 */
[----:B------:R-:W-:Y:S02]  /*1c4a0*/  IMAD.MOV.U32 R13, RZ, RZ, R7 ;  /* 0x000000ffff0d7224 */ /* 0x000fe400078e0007 */
[----:B0-----:R-:W-:Y:S02]  /*1c4b0*/  VIADD R2, R19, 0x60 ;  /* 0x0000006013027836 */ /* 0x001fe40000000000 */
[----:B------:R-:W-:-:S03]  /*1c4c0*/  IMAD.MOV.U32 R12, RZ, RZ, RZ ;  /* 0x000000ffff0c7224 */ /* 0x000fc600078e00ff */
[----:B------:R-:W-:Y:S01]  /*1c4d0*/  ISETP.GE.AND P2, PT, R2, R6, PT ;  /* 0x000000060200720c */ /* 0x000fe20003f46270 */
[----:B------:R-:W-:-:S12]  /*1c4e0*/  IMAD.MOV.U32 R0, RZ, RZ, R14 ;  /* 0x000000ffff007224 */ /* 0x000fd800078e000e */
[----:B------:R-:W-:Y:S05]  /*1c4f0*/  WARPSYNC.COLLECTIVE R15, `(.L_x_14854) ;  /* 0x000000000f087348 */ /* 0x000fea0003c00000 */
[----:B------:R0:W1:Y:S02]  /*1c500*/  SHFL.IDX P6, R14, R13, R12, R11 ;  /* 0x0000000c0d0e7389 */ /* 0x00006400000c000b */
[----:B01----:R-:W-:Y:S01]  /*1c510*/  ENDCOLLECTIVE ;  /* 0x000000000000791b */ /* 0x003fe20003800000 */
.L_x_14854:
[----:B------:R-:W-:-:S05]  /*1c520*/  @!P2 IADD3 R0, P1, R20, R0, RZ ;  /* 0x000000001400a210 */ /* 0x000fca0007f3e0ff */
[----:B------:R-:W-:Y:S02]  /*1c530*/  @!P2 IMAD.X R2, RZ, RZ, R4, P1 ;  /* 0x000000ffff02a224 */ /* 0x000fe400008e0604 */
[----:B------:R-:W-:Y:S02]  /*1c540*/  IMAD.MOV.U32 R13, RZ, RZ, R5 ;  /* 0x000000ffff0d7224 */ /* 0x000fe400078e0005 */
[----:B------:R-:W-:Y:S02]  /*1c550*/  @!P2 IMAD.MOV.U32 R3, RZ, RZ, R2 ;  /* 0x000000ffff03a224 */ /* 0x000fe400078e0002 */
[----:B------:R-:W-:Y:S02]  /*1c560*/  @!P2 IMAD.MOV.U32 R2, RZ, RZ, R0 ;  /* 0x000000ffff02a224 */ /* 0x000fe400078e0000 */
[----:B------:R-:W-:-:S03]  /*1c570*/  IMAD.MOV.U32 R0, RZ, RZ, R14 ;  /* 0x000000ffff007224 */ /* 0x000fc600078e000e */
[----:B------:R-:W-:Y:S01]  /*1c580*/  @!PT LDS RZ, [RZ] ;  /* 0x00000000fffff984 */ /* 0x000fe20000000800 */
[----:B------:R-:W-:Y:S01]  /*1c590*/  @!PT LDS RZ, [RZ] ;  /* 0x00000000fffff984 */ /* 0x000fe20000000800 */
[----:B------:R-:W-:Y:S01]  /*1c5a0*/  @!PT LDS RZ, [RZ] ;  /* 0x00000000fffff984 */ /* 0x000fe20000000800 */
[----:B------:R0:W-:Y:S04]  /*1c5b0*/  @!P2 LDGSTS.E.BYPASS.LTC128B.128 [R10+0xc800], desc[UR54][R2.64], !P0 ;  /* 0x0c800000020aafae */ /* 0x0001e8000c101d76 */
[----:B0-----:R-:W-:Y:S05]  /*1c5c0*/  WARPSYNC.COLLECTIVE R15, `(.L_x_14855) ;  /* 0x000000000f087348 */ /* 0x001fea0003c00000 */
[----:B------:R1:W2:Y:S02]  /*1c5d0*/  SHFL.IDX P6, R14, R13, R12, R11 ;  /* 0x0000000c0d0e7389 */ /* 0x0002a400000c000b */
[----:B012---:R-:W-:Y:S01]  /*1c5e0*/  ENDCOLLECTIVE ;  /* 0x000000000000791b */ /* 0x007fe20003800000 */
.L_x_14855:
        /* <DEDUP_REMOVED lines=8> */
.L_x_14856:
        /* <DEDUP_REMOVED lines=12> */
.L_x_14857:
[----:B------:R-:W-:Y:S05]  /*1c730*/  BRA `(.L_x_14858) ;  /* 0xffffffb000607947 */ /* 0x000fea000383ffff */
.L_x_14759:
[----:B0-----:R0:W1:Y:S02]  /*1c740*/  SYNCS.PHASECHK.TRANS64.TRYWAIT P0, [R17+URZ+0x13220], R0 ;  /* 0x01322000110075a7 */ /* 0x001064000800017f */
[----:B-1----:R-:W-:Y:S05]  /*1c750*/  @!P0 NANOSLEEP.SYNCS 0x989680 ;  /* 0x009896800000895d */ /* 0x002fea0003900000 */
[----:B------:R-:W1:Y:S02]  /*1c760*/  @!P0 SYNCS.PHASECHK.TRANS64 P0, [R17+URZ+0x13220], R0 ;  /* 0x01322000110085a7 */ /* 0x000e64000800007f */
[----:B-1----:R-:W-:Y:S05]  /*1c770*/  @!P0 BRA `(.L_x_14759) ;  /* 0xfffffffc00f08947 */ /* 0x002fea000383ffff */
[----:B------:R-:W-:Y:S05]  /*1c780*/  BRA `(.L_x_14859) ;  /* 0xffffffb000bc7947 */ /* 0x000fea000383ffff */
.L_x_14763:
[----:B0-----:R-:W2:Y:S02]  /*1c790*/  LDL R2, [R1] ;  /* 0x0000000001027983 */ /* 0x001ea40000100800 */
[----:B--2---:R0:W1:Y:S02]  /*1c7a0*/  SYNCS.PHASECHK.TRANS64.TRYWAIT P0, [R0+URZ+0x13280], R2 ;  /* 0x01328002000075a7 */ /* 0x004064000800017f */
[----:B-1----:R-:W-:Y:S05]  /*1c7b0*/  @!P0 NANOSLEEP.SYNCS 0x989680 ;  /* 0x009896800000895d */ /* 0x002fea0003900000 */
[----:B------:R-:W1:Y:S02]  /*1c7c0*/  @!P0 SYNCS.PHASECHK.TRANS64 P0, [R0+URZ+0x13280], R2 ;  /* 0x01328002000085a7 */ /* 0x000e64000800007f */
[----:B-1----:R-:W-:Y:S05]  /*1c7d0*/  @!P0 BRA `(.L_x_14763) ;  /* 0xfffffffc00ec8947 */ /* 0x002fea000383ffff */
[----:B------:R-:W-:Y:S05]  /*1c7e0*/  BRA `(.L_x_14860) ;  /* 0xffffffb800007947 */ /* 0x000fea000383ffff */
.L_x_14764:
        /* <DEDUP_REMOVED lines=8> */
.L_x_14862:
[----:B------:R-:W-:Y:S05]  /*1c870*/  BSYNC B0 ;  /* 0x0000000000007941 */ /* 0x000fea0003800000 */
.L_x_14861:
        /* <DEDUP_REMOVED lines=10> */
.L_x_14863:
        /* <DEDUP_REMOVED lines=11> */
.L_x_14864:
        /* <DEDUP_REMOVED lines=10> */
.L_x_14865:
        /* <DEDUP_REMOVED lines=11> */
.L_x_14866:
        /* <DEDUP_REMOVED lines=10> */
.L_x_14867:
        /* <DEDUP_REMOVED lines=11> */
.L_x_14868:
        /* <DEDUP_REMOVED lines=10> */
.L_x_14869:
[----:B------:R-:W-:Y:S02]  /*1cd10*/  IMAD.MOV.U32 R13, RZ, RZ, R19 ;  /* 0x000000ffff0d7224 */ /* 0x000fe400078e0013 */
[----:B------:R-:W-:Y:S02]  /*1cd20*/  IMAD.MOV.U32 R12, RZ, RZ, RZ ;  /* 0x000000ffff0c7224 */ /* 0x000fe400078e00ff */
[----:B------:R-:W-:Y:S02]  /*1cd30*/  IMAD.SHL.U32 R5, R2, 0x10, RZ ;  /* 0x0000001002057824 */ /* 0x000fe400078e00ff */
[----:B------:R-:W-:-:S07]  /*1cd40*/  IMAD.MOV.U32 R2, RZ, RZ, R14 ;  /* 0x000000ffff027224 */ /* 0x000fce00078e000e */
[----:B------:R-:W-:Y:S05]  /*1cd50*/  WARPSYNC.COLLECTIVE R15, `(.L_x_14870) ;  /* 0x000000000f087348 */ /* 0x000fea0003c00000 */
[----:B------:R0:W1:Y:S02]  /*1cd60*/  SHFL.IDX P6, R14, R13, R12, R11 ;  /* 0x0000000c0d0e7389 */ /* 0x00006400000c000b */
[----:B01----:R-:W-:Y:S01]  /*1cd70*/  ENDCOLLECTIVE ;  /* 0x000000000000791b */ /* 0x003fe20003800000 */
.L_x_14870:
        /* <DEDUP_REMOVED lines=12> */
.L_x_14871:
[----:B------:R-:W-:Y:S01]  /*1ce40*/  IMAD.MOV.U32 R2, RZ, RZ, R14 ;  /* 0x000000ffff027224 */ /* 0x000fe200078e000e */
[----:B------:R-:W-:Y:S06]  /*1ce50*/  BRA `(.L_x_14872) ;  /* 0xffffffb400747947 */ /* 0x000fec000383ffff */
.L_x_14769:
[----:B--2---:R-:W2:Y:S02]  /*1ce60*/  LDL R2, [R1] ;  /* 0x0000000001027983 */ /* 0x004ea40000100800 */
[----:B--2---:R2:W3:Y:S02]  /*1ce70*/  SYNCS.PHASECHK.TRANS64.TRYWAIT P0, [R0+URZ+0x13240], R2 ;  /* 0x01324002000075a7 */ /* 0x0044e4000800017f */
[----:B---3--:R-:W-:Y:S05]  /*1ce80*/  @!P0 NANOSLEEP.SYNCS 0x989680 ;  /* 0x009896800000895d */ /* 0x008fea0003900000 */
[----:B------:R-:W3:Y:S02]  /*1ce90*/  @!P0 SYNCS.PHASECHK.TRANS64 P0, [R0+URZ+0x13240], R2 ;  /* 0x01324002000085a7 */ /* 0x000ee4000800007f */
[----:B---3--:R-:W-:Y:S05]  /*1cea0*/  @!P0 BRA `(.L_x_14769) ;  /* 0xfffffffc00ec8947 */ /* 0x008fea000383ffff */
[----:B------:R-:W-:Y:S05]  /*1ceb0*/  BRA `(.L_x_14873) ;  /* 0xffffffb400d07947 */ /* 0x000fea000383ffff */
.L_x_14770:
        /* <DEDUP_REMOVED lines=8> */
.L_x_14875:
[----:B------:R-:W-:Y:S05]  /*1cf40*/  BSYNC B0 ;  /* 0x0000000000007941 */ /* 0x000fea0003800000 */
.L_x_14874:
        /* <DEDUP_REMOVED lines=8> */
.L_x_14876:
[----:B------:R-:W-:Y:S02]  /*1cfd0*/  IMAD.MOV.U32 R13, RZ, RZ, R8 ;  /* 0x000000ffff0d7224 */ /* 0x000fe400078e0008 */
[----:B------:R-:W-:Y:S02]  /*1cfe0*/  IMAD.MOV.U32 R12, RZ, RZ, 0x1 ;  /* 0x00000001ff0c7424 */ /* 0x000fe400078e00ff */
[----:B------:R-:W-:-:S07]  /*1cff0*/  IMAD.MOV.U32 R2, RZ, RZ, R14 ;  /* 0x000000ffff027224 */ /* 0x000fce00078e000e */
[----:B------:R-:W-:Y:S05]  /*1d000*/  WARPSYNC.COLLECTIVE R15, `(.L_x_14877) ;  /* 0x000000000f087348 */ /* 0x000fea0003c00000 */
[----:B------:R0:W1:Y:S02]  /*1d010*/  SHFL.IDX P6, R14, R13, R12, R11 ;  /* 0x0000000c0d0e7389 */ /* 0x00006400000c000b */
[----:B01----:R-:W-:Y:S01]  /*1d020*/  ENDCOLLECTIVE ;  /* 0x000000000000791b */ /* 0x003fe20003800000 */
.L_x_14877:
        /* <DEDUP_REMOVED lines=11> */
.L_x_14878:
[----:B------:R-:W-:Y:S02]  /*1d0e0*/  IMAD.MOV.U32 R13, RZ, RZ, R8 ;  /* 0x000000ffff0d7224 */ /* 0x000fe400078e0008 */
[----:B------:R-:W-:Y:S02]  /*1d0f0*/  IMAD.MOV.U32 R12, RZ, RZ, 0x2 ;  /* 0x00000002ff0c7424 */ /* 0x000fe400078e00ff */
[----:B------:R-:W-:-:S07]  /*1d100*/  IMAD.MOV.U32 R2, RZ, RZ, R14 ;  /* 0x000000ffff027224 */ /* 0x000fce00078e000e */
[----:B------:R-:W-:Y:S05]  /*1d110*/  WARPSYNC.COLLECTIVE R15, `(.L_x_14879) ;  /* 0x000000000f087348 */ /* 0x000fea0003c00000 */
[----:B------:R0:W1:Y:S02]  /*1d120*/  SHFL.IDX P6, R14, R13, R12, R11 ;  /* 0x0000000c0d0e7389 */ /* 0x00006400000c000b */
[----:B01----:R-:W-:Y:S01]  /*1d130*/  ENDCOLLECTIVE ;  /* 0x000000000000791b */ /* 0x003fe20003800000 */
.L_x_14879:
        /* <DEDUP_REMOVED lines=11> */
.L_x_14880:
[----:B------:R-:W-:Y:S02]  /*1d1f0*/  IMAD.MOV.U32 R13, RZ, RZ, R8 ;  /* 0x000000ffff0d7224 */ /* 0x000fe400078e0008 */
[----:B------:R-:W-:Y:S02]  /*1d200*/  IMAD.MOV.U32 R12, RZ, RZ, 0x3 ;  /* 0x00000003ff0c7424 */ /* 0x000fe400078e00ff */
[----:B------:R-:W-:-:S07]  /*1d210*/  IMAD.MOV.U32 R2, RZ, RZ, R14 ;  /* 0x000000ffff027224 */ /* 0x000fce00078e000e */
[----:B------:R-:W-:Y:S05]  /*1d220*/  WARPSYNC.COLLECTIVE R15, `(.L_x_14881) ;  /* 0x000000000f087348 */ /* 0x000fea0003c00000 */
[----:B------:R0:W1:Y:S02]  /*1d230*/  SHFL.IDX P6, R14, R13, R12, R11 ;  /* 0x0000000c0d0e7389 */ /* 0x00006400000c000b */
[----:B01----:R-:W-:Y:S01]  /*1d240*/  ENDCOLLECTIVE ;  /* 0x000000000000791b */ /* 0x003fe20003800000 */
.L_x_14881:
        /* <DEDUP_REMOVED lines=11> */
.L_x_14882:
[----:B------:R-:W-:Y:S02]  /*1d300*/  IMAD.MOV.U32 R13, RZ, RZ, R5 ;  /* 0x000000ffff0d7224 */ /* 0x000fe400078e0005 */
[----:B------:R-:W-:Y:S02]  /*1d310*/  IMAD.MOV.U32 R12, RZ, RZ, RZ ;  /* 0x000000ffff0c7224 */ /* 0x000fe400078e00ff */
[----:B------:R-:W-:-:S07]  /*1d320*/  IMAD.MOV.U32 R2, RZ, RZ, R14 ;  /* 0x000000ffff027224 */ /* 0x000fce00078e000e */
[----:B------:R-:W-:Y:S05]  /*1d330*/  WARPSYNC.COLLECTIVE R15, `(.L_x_14883) ;  /* 0x000000000f087348 */ /* 0x000fea0003c00000 */
[----:B------:R0:W1:Y:S02]  /*1d340*/  SHFL.IDX P6, R14, R13, R12, R11 ;  /* 0x0000000c0d0e7389 */ /* 0x00006400000c000b */
[----:B01----:R-:W-:Y:S01]  /*1d350*/  ENDCOLLECTIVE ;  /* 0x000000000000791b */ /* 0x003fe20003800000 */
.L_x_14883:
        /* <DEDUP_REMOVED lines=11> */
.L_x_14884:
[----:B------:R-:W-:Y:S01]  /*1d410*/  IMAD.MOV.U32 R2, RZ, RZ, R14 ;  /* 0x000000ffff027224 */ /* 0x000fe200078e000e */
[----:B------:R-:W-:Y:S06]  /*1d420*/  BRA `(.L_x_14885) ;  /* 0xffffffb4005c7947 */ /* 0x000fec000383ffff */
.L_x_14775:
[----:B-1----:R1:W2:Y:S02]  /*1d430*/  SYNCS.PHASECHK.TRANS64.TRYWAIT P2, [R2+URZ+0x13270], R0 ;  /* 0x01327000020075a7 */ /* 0x0022a4000804017f */
[----:B--2---:R-:W-:Y:S05]  /*1d440*/  @!P2 NANOSLEEP.SYNCS 0x989680 ;  /* 0x009896800000a95d */ /* 0x004fea0003900000 */
[----:B------:R-:W2:Y:S02]  /*1d450*/  @!P2 SYNCS.PHASECHK.TRANS64 P2, [R2+URZ+0x13270], R0 ;  /* 0x013270000200a5a7 */ /* 0x000ea4000804007f */
[----:B--2---:R-:W-:Y:S05]  /*1d460*/  @!P2 BRA `(.L_x_14775) ;  /* 0xfffffffc00f0a947 */ /* 0x004fea000383ffff */
[----:B------:R-:W-:Y:S05]  /*1d470*/  BRA `(.L_x_14886) ;  /* 0xffffffb400c07947 */ /* 0x000fea000383ffff */
.L_x_14777:
[----:B-1----:R1:W2:Y:S02]  /*1d480*/  SYNCS.PHASECHK.TRANS64.TRYWAIT P2, [R2+URZ+0x13260], R3 ;  /* 0x01326003020075a7 */ /* 0x0022a4000804017f */
[----:B--2---:R-:W-:Y:S05]  /*1d490*/  @!P2 NANOSLEEP.SYNCS 0x989680 ;  /* 0x009896800000a95d */ /* 0x004fea0003900000 */
[----:B------:R-:W2:Y:S02]  /*1d4a0*/  @!P2 SYNCS.PHASECHK.TRANS64 P2, [R2+URZ+0x13260], R3 ;  /* 0x013260030200a5a7 */ /* 0x000ea4000804007f */
[----:B--2---:R-:W-:Y:S05]  /*1d4b0*/  @!P2 BRA `(.L_x_14777) ;  /* 0xfffffffc00f0a947 */ /* 0x004fea000383ffff */
[----:B------:R-:W-:Y:S05]  /*1d4c0*/  BRA `(.L_x_14887) ;  /* 0xffffffb400d07947 */ /* 0x000fea000383ffff */
.L_x_14785:
[----:B0-----:R0:W1:Y:S02]  /*1d4d0*/  SYNCS.PHASECHK.TRANS64.TRYWAIT P1, [R0+URZ+0x13270], R3 ;  /* 0x01327003000075a7 */ /* 0x001064000802017f */
[----:B-1----:R-:W-:Y:S05]  /*1d4e0*/  @!P1 NANOSLEEP.SYNCS 0x989680 ;  /* 0x009896800000995d */ /* 0x002fea0003900000 */
[----:B------:R-:W1:Y:S02]  /*1d4f0*/  @!P1 SYNCS.PHASECHK.TRANS64 P1, [R0+URZ+0x13270], R3 ;  /* 0x01327003000095a7 */ /* 0x000e64000802007f */
[----:B-1----:R-:W-:Y:S05]  /*1d500*/  @!P1 BRA `(.L_x_14785) ;  /* 0xfffffffc00f09947 */ /* 0x002fea000383ffff */
[----:B------:R-:W-:Y:S05]  /*1d510*/  BRA `(.L_x_14888) ;  /* 0xffffffbc00687947 */ /* 0x000fea000383ffff */
.L_x_14787:
[----:B0-----:R0:W1:Y:S02]  /*1d520*/  SYNCS.PHASECHK.TRANS64.TRYWAIT P1, [R0+URZ+0x13260], R3 ;  /* 0x01326003000075a7 */ /* 0x001064000802017f */
[----:B-1----:R-:W-:Y:S05]  /*1d530*/  @!P1 NANOSLEEP.SYNCS 0x989680 ;  /* 0x009896800000995d */ /* 0x002fea0003900000 */
[----:B------:R-:W1:Y:S02]  /*1d540*/  @!P1 SYNCS.PHASECHK.TRANS64 P1, [R0+URZ+0x13260], R3 ;  /* 0x01326003000095a7 */ /* 0x000e64000802007f */
[----:B-1----:R-:W-:Y:S05]  /*1d550*/  @!P1 BRA `(.L_x_14787) ;  /* 0xfffffffc00f09947 */ /* 0x002fea000383ffff */
[----:B------:R-:W-:Y:S05]  /*1d560*/  BRA `(.L_x_14889) ;  /* 0xffffffbc00787947 */ /* 0x000fea000383ffff */
.L_x_14801:
[----:B0-----:R0:W1:Y:S02]  /*1d570*/  SYNCS.PHASECHK.TRANS64.TRYWAIT P0, [R5+URZ+0x13220], R0 ;  /* 0x01322000050075a7 */ /* 0x001064000800017f */
[----:B-1----:R-:W-:Y:S05]  /*1d580*/  @!P0 NANOSLEEP.SYNCS 0x989680 ;  /* 0x009896800000895d */ /* 0x002fea0003900000 */
[----:B------:R-:W1:Y:S02]  /*1d590*/  @!P0 SYNCS.PHASECHK.TRANS64 P0, [R5+URZ+0x13220], R0 ;  /* 0x01322000050085a7 */ /* 0x000e64000800007f */
[----:B-1----:R-:W-:Y:S05]  /*1d5a0*/  @!P0 BRA `(.L_x_14801) ;  /* 0xfffffffc00f08947 */ /* 0x002fea000383ffff */
[----:B------:R-:W-:Y:S05]  /*1d5b0*/  BRA `(.L_x_14890) ;  /* 0xffffffd400287947 */ /* 0x000fea000383ffff */
.L_x_14802:
        /* <DEDUP_REMOVED lines=11> */
.L_x_14892:
[----:B------:R-:W-:Y:S05]  /*1d670*/  BSYNC B0 ;  /* 0x0000000000007941 */ /* 0x000fea0003800000 */
.L_x_14891:
[----:B------:R-:W-:Y:S05]  /*1d680*/  BRA `(.L_x_14893) ;  /* 0xffffffd400107947 */ /* 0x000fea000383ffff */
.L_x_14805:
[----:B------:R-:W-:Y:S01]  /*1d690*/  BSSY B1, `(.L_x_14894) ;  /* 0x0000006000017945 */ /* 0x000fe20003800000 */
[----:B------:R-:W-:-:S07]  /*1d6a0*/  IMAD.MOV.U32 R15, RZ, RZ, -0x1 ;  /* 0xffffffffff0f7424 */ /* 0x000fce00078e00ff */
[----:B0----5:R-:W-:Y:S05]  /*1d6b0*/  WARPSYNC.COLLECTIVE R15, `(.L_x_14895) ;  /* 0x000000000f0c7348 */ /* 0x021fea0003c00000 */
[----:B------:R-:W-:Y:S02]  /*1d6c0*/  ELECT P6, UR62, PT ;  /* 0x00000000003e782f */ /* 0x000fe400038c0000 */
[----:B------:R-:W-:Y:S01]  /*1d6d0*/  MOV R14, UR62 ;  /* 0x0000003e000e7c02 */ /* 0x000fe20008000f00 */
[----:B0----5:R-:W-:Y:S10]  /*1d6e0*/  ENDCOLLECTIVE ;  /* 0x000000000000791b */ /* 0x021ff40003800000 */
.L_x_14895:
[----:B------:R-:W-:Y:S05]  /*1d6f0*/  BSYNC B1 ;  /* 0x0000000000017941 */ /* 0x000fea0003800000 */
.L_x_14894:
[----:B------:R-:W-:Y:S05]  /*1d700*/  BRA `(.L_x_14896) ;  /* 0xffffffd400087947 */ /* 0x000fea000383ffff */
.L_x_14807:
[----:B0-----:R0:W1:Y:S02]  /*1d710*/  SYNCS.PHASECHK.TRANS64.TRYWAIT P1, [R4+URZ+0x13240], R3 ;  /* 0x01324003040075a7 */ /* 0x001064000802017f */
[----:B-1----:R-:W-:Y:S05]  /*1d720*/  @!P1 NANOSLEEP.SYNCS 0x989680 ;  /* 0x009896800000995d */ /* 0x002fea0003900000 */
[----:B------:R-:W1:Y:S02]  /*1d730*/  @!P1 SYNCS.PHASECHK.TRANS64 P1, [R4+URZ+0x13240], R3 ;  /* 0x01324003040095a7 */ /* 0x000e64000802007f */
[----:B-1----:R-:W-:Y:S05]  /*1d740*/  @!P1 BRA `(.L_x_14807) ;  /* 0xfffffffc00f09947 */ /* 0x002fea000383ffff */
[----:B------:R-:W-:Y:S05]  /*1d750*/  BRA `(.L_x_14897) ;  /* 0xffffffd400307947 */ /* 0x000fea000383ffff */
.L_x_14809:
[----:B-1----:R1:W2:Y:S02]  /*1d760*/  SYNCS.PHASECHK.TRANS64.TRYWAIT P1, [R5+URZ+0x13240], R0 ;  /* 0x01324000050075a7 */ /* 0x0022a4000802017f */
[----:B--2---:R-:W-:Y:S05]  /*1d770*/  @!P1 NANOSLEEP.SYNCS 0x989680 ;  /* 0x009896800000995d */ /* 0x004fea0003900000 */
[----:B------:R-:W2:Y:S02]  /*1d780*/  @!P1 SYNCS.PHASECHK.TRANS64 P1, [R5+URZ+0x13240], R0 ;  /* 0x01324000050095a7 */ /* 0x000ea4000802007f */
[----:B--2---:R-:W-:Y:S05]  /*1d790*/  @!P1 BRA `(.L_x_14809) ;  /* 0xfffffffc00f09947 */ /* 0x004fea000383ffff */
[----:B------:R-:W-:Y:S05]  /*1d7a0*/  BRA `(.L_x_14898) ;  /* 0xffffffd400407947 */ /* 0x000fea000383ffff */
.L_x_14811:
[----:B--2---:R2:W3:Y:S02]  /*1d7b0*/  SYNCS.PHASECHK.TRANS64.TRYWAIT P1, [R4+URZ+0x13260], R3 ;  /* 0x01326003040075a7 */ /* 0x0044e4000802017f */
[----:B---3--:R-:W-:Y:S05]  /*1d7c0*/  @!P1 NANOSLEEP.SYNCS 0x989680 ;  /* 0x009896800000995d */ /* 0x008fea0003900000 */
[----:B------:R-:W3:Y:S02]  /*1d7d0*/  @!P1 SYNCS.PHASECHK.TRANS64 P1, [R4+URZ+0x13260], R3 ;  /* 0x01326003040095a7 */ /* 0x000ee4000802007f */
[----:B---3--:R-:W-:Y:S05]  /*1d7e0*/  @!P1 BRA `(.L_x_14811) ;  /* 0xfffffffc00f09947 */ /* 0x008fea000383ffff */
[----:B------:R-:W-:Y:S05]  /*1d7f0*/  BRA `(.L_x_14899) ;  /* 0xffffffd4003c7947 */ /* 0x000fea000383ffff */
.L_x_14813:
[----:B---3--:R3:W4:Y:S02]  /*1d800*/  SYNCS.PHASECHK.TRANS64.TRYWAIT P1, [R5+URZ+0x13260], R0 ;  /* 0x01326000050075a7 */ /* 0x008724000802017f */
[----:B----4-:R-:W-:Y:S05]  /*1d810*/  @!P1 NANOSLEEP.SYNCS 0x989680 ;  /* 0x009896800000995d */ /* 0x010fea0003900000 */
[----:B------:R-:W4:Y:S02]  /*1d820*/  @!P1 SYNCS.PHASECHK.TRANS64 P1, [R5+URZ+0x13260], R0 ;  /* 0x01326000050095a7 */ /* 0x000f24000802007f */
[----:B----4-:R-:W-:Y:S05]  /*1d830*/  @!P1 BRA `(.L_x_14813) ;  /* 0xfffffffc00f09947 */ /* 0x010fea000383ffff */
[----:B------:R-:W-:Y:S05]  /*1d840*/  BRA `(.L_x_14900) ;  /* 0xffffffd400387947 */ /* 0x000fea000383ffff */
.L_x_14815:
[----:B----4-:R4:W0:Y:S02]  /*1d850*/  SYNCS.PHASECHK.TRANS64.TRYWAIT P1, [R4+URZ+0x13280], R3 ;  /* 0x01328003040075a7 */ /* 0x010824000802017f */
[----:B0-----:R-:W-:Y:S05]  /*1d860*/  @!P1 NANOSLEEP.SYNCS 0x989680 ;  /* 0x009896800000995d */ /* 0x001fea0003900000 */
[----:B------:R-:W0:Y:S02]  /*1d870*/  @!P1 SYNCS.PHASECHK.TRANS64 P1, [R4+URZ+0x13280], R3 ;  /* 0x01328003040095a7 */ /* 0x000e24000802007f */
[----:B0-----:R-:W-:Y:S05]  /*1d880*/  @!P1 BRA `(.L_x_14815) ;  /* 0xfffffffc00f09947 */ /* 0x001fea000383ffff */
[----:B------:R-:W-:Y:S05]  /*1d890*/  BRA `(.L_x_14901) ;  /* 0xffffffd400347947 */ /* 0x000fea000383ffff */
.L_x_14902:
        /* <DEDUP_REMOVED lines=14> */
.L_x_16306:


//--------------------- .text._ZN7cutlass13device_kernelIN5flash11enable_sm90INS1_16FlashAttnFwdSm90INS1_25CollectiveMainloopFwdSm90ILi2EN4cute5tupleIJNS5_1CILi1EEES8_S8_EEENS6_IJNS7_ILi192EEENS7_ILi160EEENS7_ILi64EEEEEELi64ENS_12float_e4m3_tEfNS_4arch4Sm90ELb0ELb1ELb0ELb1ELb1ELb1ELb0ELb1ELb1ELb1ELb1ELb0EEENS1_21CollectiveEpilogueFwdINS6_IJSA_SC_SB_EEES9_NS_10bfloat16_tESG_Li384ELb1ELb1ELb1ELb1EEENS1_36VarlenDynamicPersistentTileSchedulerILi192ELi160ELi384ELi128ELb1ELb1ELb1ELb1ELb0ELb1EEEEEEEEEvNT_6ParamsE --------------------------
	.section	.text._ZN7cutlass13device_kernelIN5flash11enable_sm90INS1_16FlashAttnFwdSm90INS1_25CollectiveMainloopFwdSm90ILi2EN4cute5tupleIJNS5_1CILi1EEES8_S8_EEENS6_IJNS7_ILi192EEENS7_ILi160EEENS7_ILi64EEEEEELi64ENS_12float_e4m3_tEfNS_4arch4Sm90ELb0ELb1ELb0ELb1ELb1ELb1ELb0ELb1ELb1ELb1ELb1ELb0EEENS1_21CollectiveEpilogueFwdINS6_IJSA_SC_SB_EEES9_NS_10bfloat16_tESG_Li384ELb1ELb1ELb1ELb1EEENS1_36VarlenDynamicPersistentTileSchedulerILi192ELi160ELi384ELi128ELb1ELb1ELb1ELb1ELb0ELb1EEEEEEEEEvNT_6ParamsE,"ax",@progbits
	.align	128
.text._ZN7cutlass13device_kernelIN5flash11enable_sm90INS1_16FlashAttnFwdSm90INS1_25CollectiveMainloopFwdSm90ILi2EN4cute5tupleIJNS5_1CILi1EEES8_S8_EEENS6_IJNS7_ILi192EEENS7_ILi160EEENS7_ILi64EEEEEELi64ENS_12float_e4m3_tEfNS_4arch4Sm90ELb0ELb1ELb0ELb1ELb1ELb1ELb0ELb1ELb1ELb1ELb1ELb0EEENS1_21CollectiveEpilogueFwdINS6_IJSA_SC_SB_EEES9_NS_10bfloat16_tESG_Li384ELb1ELb1ELb1ELb1EEENS1_36VarlenDynamicPersistentTileSchedulerILi192ELi160ELi384ELi128ELb1ELb1ELb1ELb1ELb0ELb1EEEEEEEEEvNT_6ParamsE:
        .type           _ZN7cutlass13device_kernelIN5flash11enable_sm90INS1_16FlashAttnFwdSm90INS1_25CollectiveMainloopFwdSm90ILi2EN4cute5tupleIJNS5_1CILi1EEES8_S8_EEENS6_IJNS7_ILi192EEENS7_ILi160EEENS7_ILi64EEEEEELi64ENS_12float_e4m3_tEfNS_4arch4Sm90ELb0ELb1ELb0ELb1ELb1ELb1ELb0ELb1ELb1ELb1ELb1ELb0EEENS1_21CollectiveEpilogueFwdINS6_IJSA_SC_SB_EEES9_NS_10bfloat16_tESG_Li384ELb1ELb1ELb1ELb1EEENS1_36VarlenDynamicPersistentTileSchedulerILi192ELi160ELi384ELi128ELb1ELb1ELb1ELb1ELb0ELb1EEEEEEEEEvNT_6ParamsE,@function
        .size           _ZN7cutlass13device_kernelIN5flash11enable_sm90INS1_16FlashAttnFwdSm90INS1_25CollectiveMainloopFwdSm90ILi2EN4cute5tupleIJNS5_1CILi1EEES8_S8_EEENS6_IJNS7_ILi192EEENS7_ILi160EEENS7_ILi64EEEEEELi64ENS_12float_e4m3_tEfNS_4arch4Sm90ELb0ELb1ELb0ELb1ELb1ELb1ELb0ELb1ELb1ELb1ELb1ELb0EEENS1_21CollectiveEpilogueFwdINS6_IJSA_SC_SB_EEES9_NS_10bfloat16_tESG_Li384ELb1ELb1ELb1ELb1EEENS1_36VarlenDynamicPersistentTileSchedulerILi192ELi160ELi384ELi128ELb1ELb1ELb1ELb1ELb0ELb1EEEEEEEEEvNT_6ParamsE,(.L_x_16307 - _ZN7cutlass13device_kernelIN5flash11enable_sm90INS1_16FlashAttnFwdSm90INS1_25CollectiveMainloopFwdSm90ILi2EN4cute5tupleIJNS5_1CILi1EEES8_S8_EEENS6_IJNS7_ILi192EEENS7_ILi160EEENS7_ILi64EEEEEELi64ENS_12float_e4m3_tEfNS_4arch4Sm90ELb0ELb1ELb0ELb1ELb1ELb1ELb0ELb1ELb1ELb1ELb1ELb0EEENS1_21CollectiveEpilogueFwdINS6_IJSA_SC_SB_EEES9_NS_10bfloat16_tESG_Li384ELb1ELb1ELb1ELb1EEENS1_36VarlenDynamicPersistentTileSchedulerILi192ELi160ELi384ELi128ELb1ELb1ELb1ELb1ELb0ELb1EEEEEEEEEvNT_6ParamsE)
        .other          _ZN7cutlass13device_kernelIN5flash11enable_sm90INS1_16FlashAttnFwdSm90INS1_25CollectiveMainloopFwdSm90ILi2EN4cute5tupleIJNS5_1CILi1EEES8_S8_EEENS6_IJNS7_ILi192EEENS7_ILi160EEENS7_ILi64EEEEEELi64ENS_12float_e4m3_tEfNS_4arch4Sm90ELb0ELb1ELb0ELb1ELb1ELb1ELb0ELb1ELb1ELb1ELb1ELb0EEENS1_21CollectiveEpilogueFwdINS6_IJSA_SC_SB_EEES9_NS_10bfloat16_tESG_Li384ELb1ELb1ELb1ELb1EEENS1_36VarlenDynamicPersistentTileSchedulerILi192ELi160ELi384ELi128ELb1ELb1ELb1ELb1ELb0ELb1EEEEEEEEEvNT_6ParamsE,@"STO_CUDA_ENTRY STV_DEFAULT"
_ZN7cutlass13device_kernelIN5flash11enable_sm90INS1_16FlashAttnFwdSm90INS1_25CollectiveMainloopFwdSm90ILi2EN4cute5tupleIJNS5_1CILi1EEES8_S8_EEENS6_IJNS7_ILi192EEENS7_ILi160EEENS7_ILi64EEEEEELi64ENS_12float_e4m3_tEfNS_4arch4Sm90ELb0ELb1ELb0ELb1ELb1ELb1ELb0ELb1ELb1ELb1ELb1ELb0EEENS1_21CollectiveEpilogueFwdINS6_IJSA_SC_SB_EEES9_NS_10bfloat16_tESG_Li384ELb1ELb1ELb1ELb1EEENS1_36VarlenDynamicPersistentTileSchedulerILi192ELi160ELi384ELi128ELb1ELb1ELb1ELb1ELb0ELb1EEEEEEEEEvNT_6ParamsE:
        /* <DEDUP_REMOVED lines=17> */
.L_x_14904:
[----:B------:R-:W-:Y:S05]  /*0110*/  BSYNC B0 ;  /* 0x0000000000007941 */ /* 0x000fea0003800000 */
.L_x_14903:
[----:B------:R-:W-:Y:S01]  /*0120*/  VOTEU.ANY UP0, P0 ;  /* 0x00000000003f7886 */ /* 0x000fe20000000100 */
[----:B------:R-:W0:Y:S01]  /*0130*/  SHFL.IDX PT, R2, R0, RZ, 0x1f ;  /* 0x00001fff00027589 */ /* 0x000e2200000e0000 */
[----:B------:R-:W-:Y:S01]  /*0140*/  UMOV UR4, 0x80 ;  /* 0x0000008000047882 */ /* 0x000fe20000000000 */
[----:B------:R-:W-:Y:S01]  /*0150*/  UMOV UR7, 0x180 ;  /* 0x0000018000077882 */ /* 0x000fe20000000000 */
[----:B------:R-:W-:Y:S01]  /*0160*/  VOTEU.ANY UP1, P0 ;  /* 0x00000000003f7886 */ /* 0x000fe20000020100 */
[----:B------:R-:W1:Y:S01]  /*0170*/  @UP0 S2UR UR8, SR_CgaCtaId ;  /* 0x00000000000809c3 */ /* 0x000e620000008800 */
[----:B------:R-:W-:Y:S01]  /*0180*/  @UP0 UMOV UR6, 0x400 ;  /* 0x0000040000060882 */ /* 0x000fe20000000000 */
[----:B------:R-:W-:-:S04]  /*0190*/  @UP0 UIADD3 UR4, -UR4, 0x100000, URZ ;  /* 0x0010000004040890 */ /* 0x000fc8000fffe13f */
[----:B------:R-:W-:Y:S02]  /*01a0*/  @UP0 USHF.L.U32 UR5, UR4, 0xb, URZ ;  /* 0x0000000b04050899 */ /* 0x000fe4000800063f */
[----:B------:R-:W-:Y:S01]  /*01b0*/  @UP0 USHF.L.U32 UR4, UR4, 0x1, URZ ;  /* 0x0000000104040899 */ /* 0x000fe2000800063f */
[----:B0-----:R-:W-:Y:S02]  /*01c0*/  ISETP.NE.AND P1, PT, R2, RZ, PT ;  /* 0x000000ff0200720c */ /* 0x001fe40003f25270 */
[----:B------:R-:W-:Y:S01]  /*01d0*/  SHF.R.U32.HI R2, RZ, 0x7, R3 ;  /* 0x00000007ff027819 */ /* 0x000fe20000011603 */
[----:B-1----:R-:W-:Y:S02]  /*01e0*/  @UP0 ULEA UR8, UR8, UR6, 0x18 ;  /* 0x0000000608080291 */ /* 0x002fe4000f8ec03f */
[----:B------:R-:W-:-:S04]  /*01f0*/  @UP0 UIADD3 UR6, -UR7, 0x100000, URZ ;  /* 0x0010000007060890 */ /* 0x000fc8000fffe13f */
[----:B------:R-:W-:Y:S02]  /*0200*/  @UP0 USHF.L.U32 UR7, UR6, 0xb, URZ ;  /* 0x0000000b06070899 */ /* 0x000fe4000800063f */
[----:B------:R-:W-:Y:S01]  /*0210*/  @UP0 USHF.L.U32 UR6, UR6, 0x1, URZ ;  /* 0x0000000106060899 */ /* 0x000fe2000800063f */
[----:B------:R-:W-:Y:S01]  /*0220*/  VOTEU.ANY UP0, P0 ;  /* 0x00000000003f7886 */ /* 0x000fe20000000100 */
[----:B------:R-:W0:Y:S04]  /*0230*/  SHFL.IDX PT, R2, R2, RZ, 0x1f ;  /* 0x00001fff02027589 */ /* 0x000e2800000e0000 */
[----:B------:R-:W1:Y:S02]  /*0240*/  FENCE.VIEW.ASYNC.S ;  /* 0x00000000000073c6 */ /* 0x000e640000000000 */
[----:B-1----:R1:W2:Y:S04]  /*0250*/  @UP0 SYNCS.EXCH.64 URZ, [UR8+0x13200], UR4 ;  /* 0x01320004083f05b2 */ /* 0x0022a80008000100 */
[----:B------:R1:W3:Y:S01]  /*0260*/  @UP1 SYNCS.EXCH.64 URZ, [UR8+0x13220], UR6 ;  /* 0x01322006083f15b2 */ /* 0x0002e20008000100 */
        /* <DEDUP_REMOVED lines=14> */
[----:B-1----:R4:W1:Y:S08]  /*0350*/  SYNCS.EXCH.64 URZ, [UR8+0x13230], UR4 ;  /* 0x01323004083f75b2 */ /* 0x0028700008000100 */
[----:B------:R4:W0:Y:S01]  /*0360*/  SYNCS.EXCH.64 URZ, [UR8+0x13240], UR6 ;  /* 0x01324006083f75b2 */ /* 0x0008220008000100 */
[----:B------:R4:W0:Y:S01]  /*0370*/  SYNCS.EXCH.64 URZ, [UR8+0x13238], UR4 ;  /* 0x01323804083f75b2 */ /* 0x0008220008000100 */
[----:B------:R4:W0:Y:S02]  /*0380*/  SYNCS.EXCH.64 URZ, [UR8+0x13248], UR6 ;  /* 0x01324806083f75b2 */ /* 0x0008240008000100 */
[----:B----4-:R-:W-:Y:S01]  /*0390*/  NOP ;  /* 0x0000000000007918 */ /* 0x010fe20000000000 */
.L_x_14905:
[----:B------:R-:W4:Y:S01]  /*03a0*/  SHFL.IDX PT, R3, R0, RZ, 0x1f ;  /* 0x00001fff00037589 */ /* 0x000f2200000e0000 */
[----:B------:R-:W-:Y:S01]  /*03b0*/  NOP ;  /* 0x0000000000007918 */ /* 0x000fe20000000000 */
[----:B----4-:R-:W-:-:S13]  /*03c0*/  ISETP.NE.AND P0, PT, R3, RZ, PT ;  /* 0x000000ff0300720c */ /* 0x010fda0003f05270 */
        /* <DEDUP_REMOVED lines=19> */
.L_x_14906:
[----:B------:R-:W4:Y:S01]  /*0500*/  SHFL.IDX PT, R3, R0, RZ, 0x1f ;  /* 0x00001fff00037589 */ /* 0x000f2200000e0000 */
[----:B------:R-:W-:Y:S01]  /*0510*/  NOP ;  /* 0x0000000000007918 */ /* 0x000fe20000000000 */
[----:B----4-:R-:W-:-:S13]  /*0520*/  ISETP.NE.AND P0, PT, R3, RZ, PT ;  /* 0x000000ff0300720c */ /* 0x010fda0003f05270 */
        /* <DEDUP_REMOVED lines=10> */
[----:B-1----:R4:W1:Y:S01]  /*05d0*/  SYNCS.EXCH.64 URZ, [UR6+0x13270], UR4 ;  /* 0x01327004063f75b2 */ /* 0x0028620008000100 */
[----:B------:R4:W0:Y:S01]  /*05e0*/  SYNCS.EXCH.64 URZ, [UR6+0x13280], UR4 ;  /* 0x01328004063f75b2 */ /* 0x0008220008000100 */
[----:B------:R4:W0:Y:S01]  /*05f0*/  SYNCS.EXCH.64 URZ, [UR6+0x13278], UR4 ;  /* 0x01327804063f75b2 */ /* 0x0008220008000100 */
[----:B------:R4:W0:Y:S02]  /*0600*/  SYNCS.EXCH.64 URZ, [UR6+0x13288], UR4 ;  /* 0x01328804063f75b2 */ /* 0x0008240008000100 */
[----:B----4-:R-:W-:Y:S01]  /*0610*/  NOP ;  /* 0x0000000000007918 */ /* 0x010fe20000000000 */
.L_x_14907:
        /* <DEDUP_REMOVED lines=22> */
.L_x_14908:
[----:B------:R-:W4:Y:S01]  /*0780*/  SHFL.IDX PT, R4, R0, RZ, 0x1f ;  /* 0x00001fff00047589 */ /* 0x000f2200000e0000 */
[----:B------:R-:W-:Y:S01]  /*0790*/  NOP ;  /* 0x0000000000007918 */ /* 0x000fe20000000000 */
[----:B------:R-:W0:Y:S01]  /*07a0*/  S2R R3, SR_CgaCtaId ;  /* 0x0000000000037919 */ /* 0x000e220000008800 */
[----:B----4-:R-:W-:-:S13]  /*07b0*/  ISETP.NE.AND P0, PT, R4, RZ, PT ;  /* 0x000000ff0400720c */ /* 0x010fda0003f05270 */
        /* <DEDUP_REMOVED lines=15> */
[----:B------:R0:W1:Y:S01]  /*08b0*/  SYNCS.EXCH.64 URZ, [UR8+0x132c0], UR6 ;  /* 0x0132c006083f75b2 */ /* 0x0000620008000100 */
[----:B------:R0:W0:Y:S01]  /*08c0*/  SYNCS.EXCH.64 URZ, [UR8+0x132b8], UR4 ;  /* 0x0132b804083f75b2 */ /* 0x0000220008000100 */
[----:B------:R0:W0:Y:S01]  /*08d0*/  SYNCS.EXCH.64 URZ, [UR8+0x132c8], UR6 ;  /* 0x0132c806083f75b2 */ /* 0x0000220008000100 */
[----:B------:R-:W-:Y:S01]  /*08e0*/  NOP ;  /* 0x0000000000007918 */ /* 0x000fe20000000000 */
.L_x_14909:
[----:B------:R-:W-:Y:S01]  /*08f0*/  ISETP.NE.AND P0, PT, R2, RZ, PT ;  /* 0x000000ff0200720c */ /* 0x000fe20003f05270 */
[----:B------:R-:W-:Y:S01]  /*0900*/  IMAD.MOV.U32 R2, RZ, RZ, 0x1 ;  /* 0x00000001ff027424 */ /* 0x000fe200078e00ff */
[----:B------:R-:W-:Y:S01]  /*0910*/  NOP ;  /* 0x0000000000007918 */ /* 0x000fe20000000000 */
[----:B------:R-:W-:Y:S01]  /*0920*/  ULDC.64 UR40, c[0x0][0x208] ;  /* 0x0000820000287ab9 */ /* 0x000fe20000000a00 */
[----:B------:R-:W-:Y:S02]  /*0930*/  BSSY B8, `(.L_x_14910) ;  /* 0x000236e000087945 */ /* 0x000fe40003800000 */
[----:B------:R-:W-:-:S05]  /*0940*/  SEL R2, R2, 0x2, !P0 ;  /* 0x0000000202027807 */ /* 0x000fca0004000000 */
[----:B------:R0:W-:Y:S02]  /*0950*/  STL [R1+0x40], R2 ;  /* 0x0000400201007387 */ /* 0x0001e40000100800 */
[----:B01234-:R-:W-:Y:S06]  /*0960*/  BAR.SYNC.DEFER_BLOCKING 0x0 ;  /* 0x0000000000007b1d */ /* 0x01ffec0000010000 */
[----:B------:R-:W-:Y:S05]  /*0970*/  @!P0 BRA `(.L_x_14911) ;  /* 0x000001a800c08947 */ /* 0x000fea0003800000 */
.L_x_14912:
        /* <DEDUP_REMOVED lines=16> */
[----:B------:R-:W2:Y:S01]  /*0a80*/  LDL.LU R20, [R1+0x40] ;  /* 0x0000400001147983 */ /* 0x000ea20000300800 */
[----:B------:R-:W0:Y:S02]  /*0a90*/  S2R R0, SR_TID.X ;  /* 0x0000000000007919 */ /* 0x000e240000002100 */
[----:B0-----:R-:W-:-:S05]  /*0aa0*/  VIADD R0, R0, 0xffffff80 ;  /* 0xffffff8000007836 */ /* 0x001fca0000000000 */
[----:B------:R-:W-:-:S04]  /*0ab0*/  SHF.R.S32.HI R5, RZ, 0x1f, R0 ;  /* 0x0000001fff057819 */ /* 0x000fc80000011400 */
[-C--:B------:R-:W-:Y:S02]  /*0ac0*/  LEA.HI R7, R5, R0.reuse, RZ, 0x7 ;  /* 0x0000000005077211 */ /* 0x080fe400078f38ff */
[-C--:B------:R-:W-:Y:S02]  /*0ad0*/  LEA.HI R2, R0, R0.reuse, RZ, 0x1 ;  /* 0x0000000000027211 */ /* 0x080fe400078f08ff */
[----:B------:R-:W-:Y:S02]  /*0ae0*/  LOP3.LUT R9, R7, 0xffffff80, RZ, 0xc0, !PT ;  /* 0xffffff8007097812 */ /* 0x000fe400078ec0ff */
[----:B------:R-:W-:Y:S02]  /*0af0*/  LEA.HI R4, R5, R0, RZ, 0x2 ;  /* 0x0000000005047211 */ /* 0x000fe400078f10ff */
[----:B------:R-:W-:Y:S01]  /*0b00*/  LOP3.LUT R3, R2, 0xfffffffe, RZ, 0xc0, !PT ;  /* 0xfffffffe02037812 */ /* 0x000fe200078ec0ff */
[----:B------:R-:W-:Y:S01]  /*0b10*/  IMAD.IADD R9, R0, 0x1, -R9 ;  /* 0x0000000100097824 */ /* 0x000fe200078e0a09 */
[----:B------:R-:W-:-:S02]  /*0b20*/  LOP3.LUT R11, R4, 0xfffffffc, RZ, 0xc0, !PT ;  /* 0xfffffffc040b7812 */ /* 0x000fc400078ec0ff */
[----:B------:R-:W-:Y:S01]  /*0b30*/  LEA.HI R6, R5, R0, RZ, 0x4 ;  /* 0x0000000005067211 */ /* 0x000fe200078f20ff */
[C---:B------:R-:W-:Y:S01]  /*0b40*/  IMAD.IADD R3, R0.reuse, 0x1, -R3 ;  /* 0x0000000100037824 */ /* 0x040fe200078e0a03 */
[----:B------:R-:W-:Y:S01]  /*0b50*/  SHF.R.S32.HI R10, RZ, 0x1f, R9 ;  /* 0x0000001fff0a7819 */ /* 0x000fe20000011409 */
[----:B------:R-:W-:Y:S01]  /*0b60*/  IMAD.IADD R19, R0, 0x1, -R11 ;  /* 0x0000000100137824 */ /* 0x000fe200078e0a0b */
[--C-:B------:R-:W-:Y:S02]  /*0b70*/  SHF.R.S32.HI R0, RZ, 0x2, R4.reuse ;  /* 0x00000002ff007819 */ /* 0x100fe40000011404 */
[----:B------:R-:W-:Y:S02]  /*0b80*/  SHF.R.S32.HI R5, RZ, 0x1f, R4 ;  /* 0x0000001fff057819 */ /* 0x000fe40000011404 */
[----:B------:R-:W-:Y:S02]  /*0b90*/  LEA.HI R12, R10, R9, RZ, 0x2 ;  /* 0x000000090a0c7211 */ /* 0x000fe400078f10ff */
[----:B------:R-:W-:-:S02]  /*0ba0*/  LEA.HI R5, R5, R0, RZ, 0x2 ;  /* 0x0000000005057211 */ /* 0x000fc400078f10ff */
[----:B------:R-:W-:Y:S02]  /*0bb0*/  SHF.R.S32.HI R18, RZ, 0x1, R2 ;  /* 0x00000001ff127819 */ /* 0x000fe40000011402 */
[--C-:B------:R-:W-:Y:S02]  /*0bc0*/  SHF.R.S32.HI R16, RZ, 0x2, R12.reuse ;  /* 0x00000002ff107819 */ /* 0x100fe4000001140c */
[----:B------:R-:W-:Y:S02]  /*0bd0*/  SHF.R.S32.HI R17, RZ, 0x1f, R12 ;  /* 0x0000001fff117819 */ /* 0x000fe4000001140c */
[----:B------:R-:W-:Y:S02]  /*0be0*/  LOP3.LUT R5, R5, 0xfffffffc, RZ, 0xc0, !PT ;  /* 0xfffffffc05057812 */ /* 0x000fe400078ec0ff */
[----:B------:R-:W-:Y:S02]  /*0bf0*/  SHF.R.S32.HI R8, RZ, 0x7, R7 ;  /* 0x00000007ff087819 */ /* 0x000fe40000011407 */
[----:B------:R-:W-:-:S02]  /*0c00*/  LEA.HI R2, R2, R18, RZ, 0x1 ;  /* 0x0000001202027211 */ /* 0x000fc400078f08ff */
[----:B------:R-:W-:Y:S01]  /*0c10*/  LEA.HI R17, R17, R16, RZ, 0x3 ;  /* 0x0000001011117211 */ /* 0x000fe200078f18ff */
[----:B------:R-:W-:Y:S01]  /*0c20*/  IMAD.IADD R5, R0, 0x1, -R5 ;  /* 0x0000000100057824 */ /* 0x000fe200078e0a05 */
[----:B------:R-:W-:Y:S01]  /*0c30*/  LOP3.LUT R2, R2, 0x3fffffe, RZ, 0xc0, !PT ;  /* 0x03fffffe02027812 */ /* 0x000fe200078ec0ff */
[----:B------:R-:W-:Y:S01]  /*0c40*/  IMAD.HI R4, R8, 0x55555556, RZ ;  /* 0x5555555608047827 */ /* 0x000fe200078e02ff */
[----:B------:R-:W-:Y:S02]  /*0c50*/  LOP3.LUT R17, R17, 0xfffffff8, RZ, 0xc0, !PT ;  /* 0xfffffff811117812 */ /* 0x000fe400078ec0ff */
[----:B------:R-:W-:Y:S01]  /*0c60*/  LEA.HI R10, R10, R9, RZ, 0x5 ;  /* 0x000000090a0a7211 */ /* 0x000fe200078f28ff */
[----:B------:R-:W-:Y:S01]  /*0c70*/  IMAD.SHL.U32 R5, R5, 0x80, RZ ;  /* 0x0000008005057824 */ /* 0x000fe200078e00ff */
[----:B------:R-:W-:Y:S01]  /*0c80*/  LEA.HI R0, R19, R19, RZ, 0x1 ;  /* 0x0000001313007211 */ /* 0x000fe200078f08ff */
[----:B------:R-:W-:Y:S01]  /*0c90*/  IMAD.IADD R2, R18, 0x1, -R2 ;  /* 0x0000000112027824 */ /* 0x000fe200078e0a02 */
[----:B------:R-:W-:Y:S01]  /*0ca0*/  LEA.HI R11, R4, R4, RZ, 0x1 ;  /* 0x00000004040b7211 */ /* 0x000fe200078f08ff */
[----:B------:R-:W-:Y:S01]  /*0cb0*/  IMAD.IADD R17, R16, 0x1, -R17 ;  /* 0x0000000110117824 */ /* 0x000fe200078e0a11 */
[----:B------:R-:W-:Y:S01]  /*0cc0*/  SHF.R.S32.HI R10, RZ, 0x5, R10 ;  /* 0x00000005ff0a7819 */ /* 0x000fe2000001140a */
[----:B------:R-:W-:Y:S01]  /*0cd0*/  IMAD.SHL.U32 R18, R3, 0x10, RZ ;  /* 0x0000001003127824 */ /* 0x000fe200078e00ff */
[----:B------:R-:W-:-:S02]  /*0ce0*/  LOP3.LUT R0, R0, 0x1ffffffe, RZ, 0xc0, !PT ;  /* 0x1ffffffe00007812 */ /* 0x000fc400078ec0ff */
[----:B------:R-:W-:Y:S02]  /*0cf0*/  SHF.R.S32.HI R7, RZ, 0x4, R6 ;  /* 0x00000004ff077819 */ /* 0x000fe40000011406 */
[----:B------:R-:W-:Y:S01]  /*0d00*/  LOP3.LUT R5, R5, 0x180, RZ, 0xc0, !PT ;  /* 0x0000018005057812 */ /* 0x000fe200078ec0ff */
[----:B------:R-:W-:Y:S02]  /*0d10*/  IMAD R11, R11, -0x3, R8 ;  /* 0xfffffffd0b0b7824 */ /* 0x000fe400078e0208 */
[----:B------:R-:W-:Y:S01]  /*0d20*/  IMAD R10, R10, 0x10, R17 ;  /* 0x000000100a0a7824 */ /* 0x000fe200078e0211 */
[----:B------:R-:W-:Y:S01]  /*0d30*/  SHF.R.U32.HI R3, RZ, 0x3, R5 ;  /* 0x00000003ff037819 */ /* 0x000fe20000011605 */
[----:B------:R-:W-:Y:S01]  /*0d40*/  IMAD.IADD R19, R19, 0x1, -R0 ;  /* 0x0000000113137824 */ /* 0x000fe200078e0a00 */
[----:B------:R-:W-:Y:S01]  /*0d50*/  LOP3.LUT R0, R5, 0x10, R18, 0xf8, !PT ;  /* 0x0000001005007812 */ /* 0x000fe200078ef812 */
[----:B------:R-:W-:Y:S01]  /*0d60*/  IMAD R7, R7, 0x8, R2 ;  /* 0x0000000807077824 */ /* 0x000fe200078e0202 */
[----:B------:R-:W-:Y:S01]  /*0d70*/  LOP3.LUT R2, R5, 0x30, R18, 0xf8, !PT ;  /* 0x0000003005027812 */ /* 0x000fe200078ef812 */
[----:B------:R-:W-:Y:S01]  /*0d80*/  IMAD R10, R11, 0x40, R10 ;  /* 0x000000400b0a7824 */ /* 0x000fe200078e020a */
[----:B------:R-:W-:-:S02]  /*0d90*/  LOP3.LUT R0, R0, R3, RZ, 0x3c, !PT ;  /* 0x0000000300007212 */ /* 0x000fc400078e3cff */
[----:B------:R-:W-:Y:S01]  /*0da0*/  LOP3.LUT R3, R2, R3, RZ, 0x3c, !PT ;  /* 0x0000000302037212 */ /* 0x000fe200078e3cff */
[----:B------:R-:W-:Y:S01]  /*0db0*/  IMAD R2, R19, 0x8, R10 ;  /* 0x0000000813027824 */ /* 0x000fe200078e020a */
[----:B------:R-:W-:Y:S01]  /*0dc0*/  STL [R1+0x44], R13 ;  /* 0x0000440d01007387 */ /* 0x000fe20000100800 */
[----:B------:R-:W-:-:S03]  /*0dd0*/  VIADD R4, R18, 0x20 ;  /* 0x0000002012047836 */ /* 0x000fc60000000000 */
[----:B------:R2:W-:Y:S01]  /*0de0*/  STL [R1+0x38], R2 ;  /* 0x0000380201007387 */ /* 0x0005e20000100800 */
[----:B------:R-:W-:-:S03]  /*0df0*/  LOP3.LUT R12, R12, 0x7ffffffc, RZ, 0xc0, !PT ;  /* 0x7ffffffc0c0c7812 */ /* 0x000fc600078ec0ff */
[----:B------:R-:W-:Y:S04]  /*0e00*/  STL [R1+0x48], R14 ;  /* 0x0000480e01007387 */ /* 0x000fe80000100800 */
[----:B------:R-:W-:Y:S04]  /*0e10*/  STL [R1+0x4c], R15 ;  /* 0x00004c0f01007387 */ /* 0x000fe80000100800 */
[----:B------:R-:W-:Y:S01]  /*0e20*/  STL [R1+0x5c], RZ ;  /* 0x00005cff01007387 */ /* 0x000fe20000100800 */
[----:B------:R-:W-:-:S04]  /*0e30*/  IMAD.IADD R12, R9, 0x1, -R12 ;  /* 0x00000001090c7824 */ /* 0x000fc800078e0a0c */
[----:B------:R-:W-:Y:S01]  /*0e40*/  IMAD.SHL.U32 R5, R12, 0x2, RZ ;  /* 0x000000020c057824 */ /* 0x000fe200078e00ff */
[----:B------:R-:W-:Y:S01]  /*0e50*/  CS2R R156, SRZ ;  /* 0x00000000009c7805 */ /* 0x000fe2000001ff00 */
[----:B------:R-:W-:Y:S01]  /*0e60*/  IMAD.MOV.U32 R23, RZ, RZ, RZ ;  /* 0x000000ffff177224 */ /* 0x000fe200078e00ff */
[----:B------:R-:W-:Y:S02]  /*0e70*/  SHF.R.S32.HI R19, RZ, 0x1f, R18 ;  /* 0x0000001fff137819 */ /* 0x000fe40000011412 */
[----:B--2---:R-:W-:-:S05]  /*0e80*/  LOP3.LUT R2, R20, 0x1, RZ, 0xfc, !PT ;  /* 0x0000000114027812 */ /* 0x004fca00078efcff */
[----:B------:R0:W-:Y:S04]  /*0e90*/  STL [R1+0xc], R2 ;  /* 0x00000c0201007387 */ /* 0x0001e80000100800 */
[----:B------:R-:W-:Y:S04]  /*0ea0*/  STL [R1+0x1c], RZ ;  /* 0x00001cff01007387 */ /* 0x000fe80000100800 */
[----:B------:R1:W-:Y:S01]  /*0eb0*/  STL [R1+0x18], R4 ;  /* 0x0000180401007387 */ /* 0x0003e20000100800 */
[----:B0-----:R-:W-:Y:S01]  /*0ec0*/  IMAD.SHL.U32 R2, R7, 0x40, RZ ;  /* 0x0000004007027824 */ /* 0x001fe200078e00ff */
[----:B-1----:R-:W-:-:S04]  /*0ed0*/  SHF.R.S32.HI R4, RZ, 0x1f, R4 ;  /* 0x0000001fff047819 */ /* 0x002fc80000011404 */
[----:B------:R-:W-:Y:S04]  /*0ee0*/  STL [R1+0x50], R2 ;  /* 0x0000500201007387 */ /* 0x000fe80000100800 */
[----:B------:R0:W-:Y:S04]  /*0ef0*/  STL [R1+0x2c], R4 ;  /* 0x00002c0401007387 */ /* 0x0001e80000100800 */
[----:B------:R1:W-:Y:S01]  /*0f00*/  STL [R1+0x20], R5 ;  /* 0x0000200501007387 */ /* 0x0003e20000100800 */
[----:B0-----:R-:W-:Y:S01]  /*0f10*/  IMAD.IADD R4, R2, 0x1, R0 ;  /* 0x0000000102047824 */ /* 0x001fe200078e0200 */
[----:B------:R-:W-:-:S05]  /*0f20*/  IADD3 R0, R22, R2, R3 ;  /* 0x0000000216007210 */ /* 0x000fca0007ffe003 */
[----:B------:R1:W-:Y:S04]  /*0f30*/  STL [R1+0x64], R0 ;  /* 0x0000640001007387 */ /* 0x0003e80000100800 */
[----:B------:R1:W-:Y:S02]  /*0f40*/  STL [R1+0x34], R4 ;  /* 0x0000340401007387 */ /* 0x0003e40000100800 */
.L_x_15101:
[----:B-12---:R-:W2:Y:S01]  /*0f50*/  LDL.LU R12, [R1+0x48] ;  /* 0x00004800010c7983 */ /* 0x006ea20000300800 */
[----:B------:R-:W-:Y:S01]  /*0f60*/  ULDC.64 UR4, c[0x0][0xa28] ;  /* 0x00028a0000047ab9 */ /* 0x000fe20000000a00 */
[----:B01--4-:R-:W0:Y:S01]  /*0f70*/  LDC.64 R4, c[0x0][0xa08] ;  /* 0x00028200ff047b82 */ /* 0x013e220000000a00 */
[----:B------:R-:W-:Y:S01]  /*0f80*/  IMAD.MOV.U32 R65, RZ, RZ, RZ ;  /* 0x000000ffff417224 */ /* 0x000fe200078e00ff */
[----:B-----5:R-:W0:Y:S01]  /*0f90*/  LDL R26, [R1+0x4c] ;  /* 0x00004c00011a7983 */ /* 0x020e220000100800 */
[----:B------:R-:W-:Y:S01]  /*0fa0*/  ISETP.NE.U32.AND P0, PT, RZ, UR4, PT ;  /* 0x00000004ff007c0c */ /* 0x000fe2000bf05070 */
[----:B------:R-:W-:Y:S01]  /*0fb0*/  IMAD.MOV.U32 R11, RZ, RZ, RZ ;  /* 0x000000ffff0b7224 */ /* 0x000fe200078e00ff */
[----:B------:R-:W-:Y:S02]  /*0fc0*/  ULDC.64 UR6, c[0x0][0xa20] ;  /* 0x0002880000067ab9 */ /* 0x000fe40000000a00 */
[----:B------:R-:W-:Y:S01]  /*0fd0*/  ISETP.NE.AND.EX P0, PT, RZ, UR5, PT, P0 ;  /* 0x00000005ff007c0c */ /* 0x000fe2000bf05300 */
[----:B------:R-:W-:-:S02]  /*0fe0*/  ULDC.64 UR4, c[0x0][0xa18] ;  /* 0x0002860000047ab9 */ /* 0x000fc40000000a00 */
[----:B------:R-:W-:-:S04]  /*0ff0*/  ISETP.NE.U32.AND P1, PT, RZ, UR4, PT ;  /* 0x00000004ff007c0c */ /* 0x000fc8000bf25070 */
[----:B------:R-:W-:Y:S01]  /*1000*/  ISETP.NE.AND.EX P1, PT, RZ, UR5, PT, P1 ;  /* 0x00000005ff007c0c */ /* 0x000fe2000bf25310 */
[----:B------:R-:W-:Y:S02]  /*1010*/  ULDC.64 UR4, c[0x0][0xa08] ;  /* 0x0002820000047ab9 */ /* 0x000fe40000000a00 */
[----:B------:R-:W-:-:S03]  /*1020*/  ISETP.NE.U32.AND P3, PT, RZ, UR4, PT ;  /* 0x00000004ff007c0c */ /* 0x000fc6000bf65070 */
[----:B------:R-:W1:Y:S08]  /*1030*/  @P0 LDC.64 R2, c[0x0][0xa28] ;  /* 0x00028a00ff020b82 */ /* 0x000e700000000a00 */
[----:B------:R-:W3:Y:S01]  /*1040*/  @P1 LDC.64 R6, c[0x0][0xa18] ;  /* 0x00028600ff061b82 */ /* 0x000ee20000000a00 */
[----:B------:R-:W-:Y:S01]  /*1050*/  ULDC UR4, c[0x0][0x288] ;  /* 0x0000a20000047ab9 */ /* 0x000fe20000000800 */
[----:B------:R-:W-:Y:S01]  /*1060*/  ISETP.NE.AND.EX P3, PT, RZ, UR5, PT, P3 ;  /* 0x00000005ff007c0c */ /* 0x000fe2000bf65330 */
[----:B------:R-:W-:Y:S01]  /*1070*/  IMAD.U32 R0, RZ, RZ, UR4 ;  /* 0x00000004ff007e24 */ /* 0x000fe2000f8e00ff */
[----:B------:R-:W-:Y:S01]  /*1080*/  ULDC.64 UR4, c[0x0][0x418] ;  /* 0x0001060000047ab9 */ /* 0x000fe20000000a00 */
[----:B0-----:R-:W-:-:S04]  /*1090*/  IMAD.WIDE R8, R26, 0x4, R4 ;  /* 0x000000041a087825 */ /* 0x001fc800078e0204 */
[----:B---3--:R-:W-:-:S06]  /*10a0*/  @P1 IMAD.WIDE R4, R26, 0x4, R6 ;  /* 0x000000041a041825 */ /* 0x008fcc00078e0206 */
[----:B------:R-:W5:Y:S01]  /*10b0*/  @P3 LDG.E R65, desc[UR40][R8.64] ;  /* 0x0000002808413981 */ /* 0x000f62000c1e1900 */
[----:B-1----:R-:W-:-:S03]  /*10c0*/  @P0 IMAD.WIDE R2, R26, 0x4, R2 ;  /* 0x000000041a020825 */ /* 0x002fc600078e0202 */
[----:B------:R-:W3:Y:S04]  /*10d0*/  @P1 LDG.E R0, desc[UR40][R4.64] ;  /* 0x0000002804001981 */ /* 0x000ee8000c1e1900 */
[----:B------:R2:W5:Y:S02]  /*10e0*/  @P0 LDG.E R11, desc[UR40][R2.64] ;  /* 0x00000028020b0981 */ /* 0x000564000c1e1900 */
[----:B--2---:R-:W-:-:S04]  /*10f0*/  LOP3.LUT R2, R12, 0xff000000, RZ, 0xc0, !PT ;  /* 0xff0000000c027812 */ /* 0x004fc800078ec0ff */
[----:B------:R-:W-:Y:S01]  /*1100*/  SHF.R.U32.HI R3, RZ, 0x8, R2 ;  /* 0x00000008ff037819 */ /* 0x000fe20000011602 */
[----:B------:R-:W-:-:S03]  /*1110*/  UISETP.NE.U32.AND UP0, UPT, UR4, URZ, UPT ;  /* 0x0000003f0400728c */ /* 0x000fc6000bf05070 */
[----:B------:R-:W-:Y:S01]  /*1120*/  ULDC UR4, c[0x0][0x424] ;  /* 0x0001090000047ab9 */ /* 0x000fe20000000800 */
[----:B------:R-:W-:Y:S01]  /*1130*/  UISETP.NE.AND.EX UP0, UPT, UR5, URZ, UPT, UP0 ;  /* 0x0000003f0500728c */ /* 0x000fe2000bf05300 */
[----:B------:R-:W-:Y:S02]  /*1140*/  ISETP.NE.U32.AND P2, PT, RZ, UR6, PT ;  /* 0x00000006ff007c0c */ /* 0x000fe4000bf45070 */
[----:B------:R-:W-:Y:S01]  /*1150*/  ULDC UR5, c[0x0][0x2f0] ;  /* 0x0000bc0000057ab9 */ /* 0x000fe20000000800 */
[----:B------:R-:W-:Y:S01]  /*1160*/  USEL UR4, UR4, 0x1, UP0 ;  /* 0x0000000104047887 */ /* 0x000fe20008000000 */
[----:B------:R-:W-:-:S03]  /*1170*/  ISETP.NE.AND.EX P2, PT, RZ, UR7, PT, P2 ;  /* 0x00000007ff007c0c */ /* 0x000fc6000bf45320 */
[----:B------:R-:W-:-:S03]  /*1180*/  UIMAD UR4, UR4, UR5, URZ ;  /* 0x00000005040472a4 */ /* 0x000fc6000f8e023f */
[----:B------:R-:W-:Y:S01]  /*1190*/  ULDC UR5, c[0x0][0x348] ;  /* 0x0000d20000057ab9 */ /* 0x000fe20000000800 */
[----:B---3--:R0:W-:Y:S01]  /*11a0*/  STL [R1+0x8], R0 ;  /* 0x0000080001007387 */ /* 0x0081e20000100800 */
[----:B------:R-:W-:Y:S01]  /*11b0*/  IMAD.MOV.U32 R14, RZ, RZ, R0 ;  /* 0x000000ffff0e7224 */ /* 0x000fe200078e0000 */
[----:B0-----:R-:W-:-:S04]  /*11c0*/  LOP3.LUT R0, R12, 0xff0000, RZ, 0xc0, !PT ;  /* 0x00ff00000c007812 */ /* 0x001fc800078ec0ff */
[----:B------:R-:W-:Y:S02]  /*11d0*/  LEA.HI R10, R0, R3, RZ, 0x10 ;  /* 0x00000003000a7211 */ /* 0x000fe400078f80ff */
[----:B------:R-:W-:Y:S01]  /*11e0*/  LOP3.LUT R0, R12, 0xffff, RZ, 0xc0, !PT ;  /* 0x0000ffff0c007812 */ /* 0x000fe200078ec0ff */
[----:B------:R0:W-:Y:S04]  /*11f0*/  STL [R1+0x58], R26 ;  /* 0x0000581a01007387 */ /* 0x0001e80000100800 */
[----:B------:R0:W-:Y:S01]  /*1200*/  STL [R1+0x4], R0 ;  /* 0x0000040001007387 */ /* 0x0001e20000100800 */
[----:B------:R-:W-:Y:S05]  /*1210*/  @P1 BRA `(.L_x_14914) ;  /* 0x0000000000281947 */ /* 0x000fea0003800000 */
[----:B------:R-:W-:Y:S02]  /*1220*/  ULDC.64 UR6, c[0x0][0xa00] ;  /* 0x0002800000067ab9 */ /* 0x000fe40000000a00 */
[----:B------:R-:W-:-:S04]  /*1230*/  ISETP.NE.U32.AND P0, PT, RZ, UR6, PT ;  /* 0x00000006ff007c0c */ /* 0x000fc8000bf05070 */
[----:B------:R-:W-:-:S13]  /*1240*/  ISETP.NE.AND.EX P0, PT, RZ, UR7, PT, P0 ;  /* 0x00000007ff007c0c */ /* 0x000fda000bf05300 */
[----:B------:R-:W-:Y:S05]  /*1250*/  @!P0 BRA `(.L_x_14914) ;  /* 0x0000000000188947 */ /* 0x000fea0003800000 */
[----:B------:R-:W1:Y:S02]  /*1260*/  LDC.64 R2, c[0x0][0xa00] ;  /* 0x00028000ff027b82 */ /* 0x000e640000000a00 */
[----:B-1----:R-:W-:-:S05]  /*1270*/  IMAD.WIDE R2, R26, 0x4, R2 ;  /* 0x000000041a027825 */ /* 0x002fca00078e0202 */
[----:B0-----:R-:W2:Y:S04]  /*1280*/  LDG.E R0, desc[UR40][R2.64] ;  /* 0x0000002802007981 */ /* 0x001ea8000c1e1900 */
[----:B------:R-:W2:Y:S02]  /*1290*/  LDG.E R5, desc[UR40][R2.64+0x4] ;  /* 0x0000042802057981 */ /* 0x000ea4000c1e1900 */
[----:B--2---:R-:W-:-:S05]  /*12a0*/  IMAD.IADD R14, R5, 0x1, -R0 ;  /* 0x00000001050e7824 */ /* 0x004fca00078e0a00 */
[----:B------:R1:W-:Y:S02]  /*12b0*/  STL [R1+0x8], R14 ;  /* 0x0000080e01007387 */ /* 0x0003e40000100800 */
.L_x_14914:
[----:B------:R-:W-:Y:S02]  /*12c0*/  IMAD.U32 R48, RZ, RZ, UR5 ;  /* 0x00000005ff307e24 */ /* 0x000fe4000f8e00ff */
[----:B------:R-:W-:Y:S01]  /*12d0*/  IMAD.U32 R24, RZ, RZ, UR4 ;  /* 0x00000004ff187e24 */ /* 0x000fe2000f8e00ff */
[----:B------:R-:W-:Y:S06]  /*12e0*/  @!P2 BRA `(.L_x_14915) ;  /* 0x000000000010a947 */ /* 0x000fec0003800000 */
[----:B------:R-:W2:Y:S02]  /*12f0*/  LDC.64 R24, c[0x0][0xa20] ;  /* 0x00028800ff187b82 */ /* 0x000ea40000000a00 */
[----:B--2---:R-:W-:-:S06]  /*1300*/  IMAD.WIDE R24, R26, 0x4, R24 ;  /* 0x000000041a187825 */ /* 0x004fcc00078e0218 */
[----:B------:R2:W5:Y:S01]  /*1310*/  LDG.E R24, desc[UR40][R24.64] ;  /* 0x0000002818187981 */ /* 0x000562000c1e1900 */
[----:B------:R-:W-:Y:S05]  /*1320*/  BRA `(.L_x_14916) ;  /* 0x0000000000107947 */ /* 0x000fea0003800000 */
.L_x_14915:
[----:B------:R-:W-:Y:S05]  /*1330*/  @!P3 BRA `(.L_x_14916) ;  /* 0x00000000000cb947 */ /* 0x000fea0003800000 */
[----:B------:R-:W2:Y:S04]  /*1340*/  LDG.E R3, desc[UR40][R8.64] ;  /* 0x0000002808037981 */ /* 0x000ea8000c1e1900 */
[----:B------:R-:W2:Y:S02]  /*1350*/  LDG.E R24, desc[UR40][R8.64+0x4] ;  /* 0x0000042808187981 */ /* 0x000ea4000c1e1900 */
[----:B--2---:R-:W-:-:S07]  /*1360*/  IMAD.IADD R24, R24, 0x1, -R3 ;  /* 0x0000000118187824 */ /* 0x004fce00078e0a03 */
.L_x_14916:
[----:B------:R-:W-:Y:S01]  /*1370*/  ULDC.64 UR4, c[0x0][0xa10] ;  /* 0x0002840000047ab9 */ /* 0x000fe20000000a00 */
[----:B------:R-:W3:Y:S01]  /*1380*/  LDL R8, [R1+0x44] ;  /* 0x0000440001087983 */ /* 0x000ee20000100800 */
[----:B------:R-:W-:Y:S01]  /*1390*/  ISETP.NE.U32.AND P0, PT, RZ, UR4, PT ;  /* 0x00000004ff007c0c */ /* 0x000fe2000bf05070 */
[----:B------:R-:W4:Y:S03]  /*13a0*/  LDC R6, c[0x0][0x448] ;  /* 0x00011200ff067b82 */ /* 0x000f260000000800 */
[----:B------:R-:W-:Y:S01]  /*13b0*/  ISETP.NE.AND.EX P0, PT, RZ, UR5, PT, P0 ;  /* 0x00000005ff007c0c */ /* 0x000fe2000bf05300 */
[----:B------:R-:W-:Y:S02]  /*13c0*/  ULDC.64 UR4, c[0x0][0xa30] ;  /* 0x00028c0000047ab9 */ /* 0x000fe40000000a00 */
[----:B------:R-:W-:Y:S01]  /*13d0*/  ISETP.NE.U32.AND P1, PT, RZ, UR4, PT ;  /* 0x00000004ff007c0c */ /* 0x000fe2000bf25070 */
[----:B-----5:R-:W-:Y:S01]  /*13e0*/  IMAD.MOV.U32 R45, RZ, RZ, R24 ;  /* 0x000000ffff2d7224 */ /* 0x020fe200078e0018 */
[----:B------:R-:W1:Y:S02]  /*13f0*/  LDC.64 R12, c[0x0][0x9e0] ;  /* 0x00027800ff0c7b82 */ /* 0x000e640000000a00 */
[----:B------:R-:W-:-:S06]  /*1400*/  ISETP.NE.AND.EX P1, PT, RZ, UR5, PT, P1 ;  /* 0x00000005ff007c0c */ /* 0x000fcc000bf25310 */
[----:B------:R-:W0:Y:S08]  /*1410*/  @P0 LDC.64 R2, c[0x0][0xa10] ;  /* 0x00028400ff020b82 */ /* 0x000e300000000a00 */
[----:B------:R-:W2:Y:S01]  /*1420*/  @P1 LDC.64 R4, c[0x0][0xa30] ;  /* 0x00028c00ff041b82 */ /* 0x000ea20000000a00 */
[----:B0-----:R-:W-:-:S05]  /*1430*/  @P0 IMAD.WIDE R2, R26, 0x4, R2 ;  /* 0x000000041a020825 */ /* 0x001fca00078e0202 */
[----:B------:R-:W3:Y:S04]  /*1440*/  @P0 LDG.E R0, desc[UR40][R2.64] ;  /* 0x0000002802000981 */ /* 0x000ee8000c1e1900 */
[----:B------:R0:W3:Y:S01]  /*1450*/  @P0 LDG.E R7, desc[UR40][R2.64+0x4] ;  /* 0x0000042802070981 */ /* 0x0000e2000c1e1900 */
[----:B--2---:R-:W-:-:S05]  /*1460*/  @P1 IMAD.WIDE R4, R26, 0x4, R4 ;  /* 0x000000041a041825 */ /* 0x004fca00078e0204 */
[----:B------:R2:W5:Y:S01]  /*1470*/  @P1 LDG.E R45, desc[UR40][R4.64] ;  /* 0x00000028042d1981 */ /* 0x000562000c1e1900 */
[----:B----4-:R-:W-:Y:S01]  /*1480*/  ISETP.NE.AND P1, PT, R6, 0x1, PT ;  /* 0x000000010600780c */ /* 0x010fe20003f25270 */
[----:B------:R-:W-:Y:S01]  /*1490*/  IMAD.IADD R11, R24, 0x1, -R11 ;  /* 0x00000001180b7824 */ /* 0x000fe200078e0a0b */
[----:B-1----:R-:W-:-:S11]  /*14a0*/  ISETP.GE.AND P2, PT, R13, 0x1, PT ;  /* 0x000000010d00780c */ /* 0x002fd60003f46270 */
[----:B------:R-:W1:Y:S08]  /*14b0*/  @P1 LDC R9, c[0x0][0x44c] ;  /* 0x00011300ff091b82 */ /* 0x000e700000000800 */
[----:B------:R-:W4:Y:S01]  /*14c0*/  @P1 LDC R6, c[0x0][0x450] ;  /* 0x00011400ff061b82 */ /* 0x000f220000000800 */
[----:B---3--:R-:W-:-:S04]  /*14d0*/  IMAD R15, R8, 0xc0, RZ ;  /* 0x000000c0080f7824 */ /* 0x008fc800078e02ff */
[----:B0-----:R-:W-:Y:S01]  /*14e0*/  VIADD R2, R15, 0xbf ;  /* 0x000000bf0f027836 */ /* 0x001fe20000000000 */
[----:B------:R0:W-:Y:S03]  /*14f0*/  STL [R1+0x24], R15 ;  /* 0x0000240f01007387 */ /* 0x0001e60000100800 */
[----:B-1----:R-:W-:-:S05]  /*1500*/  @P1 IMAD.HI.U32 R3, R2, R9, RZ ;  /* 0x0000000902031227 */ /* 0x002fca00078e00ff */
[----:B----4-:R-:W-:Y:S01]  /*1510*/  @P1 SHF.R.U32.HI R2, RZ, R6, R3 ;  /* 0x00000006ff021219 */ /* 0x010fe20000011603 */
[----:B------:R-:W-:-:S04]  /*1520*/  @P0 IMAD.IADD R48, R7, 0x1, -R0 ;  /* 0x0000000107300824 */ /* 0x000fc800078e0a00 */
[----:B------:R-:W-:-:S04]  /*1530*/  IMAD.IADD R8, R11, 0x1, R48 ;  /* 0x000000010b087824 */ /* 0x000fc800078e0230 */
[C---:B------:R-:W-:Y:S01]  /*1540*/  VIADD R0, R8.reuse, 0x9f ;  /* 0x0000009f08007836 */ /* 0x040fe20000000000 */
[----:B------:R0:W-:Y:S01]  /*1550*/  STL [R1+0x10], R8 ;  /* 0x0000100801007387 */ /* 0x0001e20000100800 */
[----:B--2---:R-:W-:Y:S02]  /*1560*/  IADD3 R5, R8, 0x1, -R14 ;  /* 0x0000000108057810 */ /* 0x004fe40007ffe80e */
[----:B------:R-:W-:-:S04]  /*1570*/  IMAD.HI R0, R0, 0x66666667, RZ ;  /* 0x6666666700007827 */ /* 0x000fc800078e02ff */
[----:B------:R-:W-:Y:S01]  /*1580*/  IMAD.IADD R7, R5, 0x1, R2 ;  /* 0x0000000105077824 */ /* 0x000fe200078e0202 */
[----:B------:R-:W-:-:S04]  /*1590*/  SHF.R.U32.HI R3, RZ, 0x1f, R0 ;  /* 0x0000001fff037819 */ /* 0x000fc80000011600 */
[----:B------:R-:W-:Y:S01]  /*15a0*/  LEA.HI.SX32 R44, R0, R3, 0x1a ;  /* 0x00000003002c7211 */ /* 0x000fe200078fd2ff */
[----:B------:R-:W-:Y:S01]  /*15b0*/  IMAD.IADD R0, R7, 0x1, R12 ;  /* 0x0000000107007824 */ /* 0x000fe200078e020c */
        /* <DEDUP_REMOVED lines=12> */
.L_x_14919:
[----:B------:R-:W-:-:S13]  /*1680*/  ISETP.NE.AND P0, PT, R13, 0x1, PT ;  /* 0x000000010d00780c */ /* 0x000fda0003f05270 */
[----:B------:R-:W0:Y:S02]  /*1690*/  @P0 LDC.64 R4, c[0x0][0x9e8] ;  /* 0x00027a00ff040b82 */ /* 0x000e240000000a00 */
[----:B0-----:R-:W-:-:S05]  /*16a0*/  @P0 IMAD.HI.U32 R4, R2, R4, RZ ;  /* 0x0000000402040227 */ /* 0x001fca00078e00ff */
[----:B------:R-:W-:-:S07]  /*16b0*/  @P0 SHF.R.U32.HI R2, RZ, R5, R4 ;  /* 0x00000005ff020219 */ /* 0x000fce0000011604 */
.L_x_14920:
[----:B------:R-:W-:Y:S05]  /*16c0*/  BSYNC B0 ;  /* 0x0000000000007941 */ /* 0x000fea0003800000 */
.L_x_14918:
[----:B------:R-:W-:-:S05]  /*16d0*/  IMAD R3, R2, R13, R13 ;  /* 0x0000000d02037224 */ /* 0x000fca00078e020d */
[----:B------:R-:W-:-:S07]  /*16e0*/  VIMNMX R0, R0, R3, PT ;  /* 0x0000000300007248 */ /* 0x000fce0003fe0100 */
.L_x_14917:
[----:B------:R-:W0:Y:S01]  /*16f0*/  @P1 LDC R2, c[0x0][0x44c] ;  /* 0x00011300ff021b82 */ /* 0x000e220000000800 */
[----:B------:R-:W-:Y:S01]  /*1700*/  VIADD R0, R0, 0x9f ;  /* 0x0000009f00007836 */ /* 0x000fe20000000000 */
[----:B------:R-:W-:Y:S01]  /*1710*/  ULDC UR4, c[0x0][0x9dc] ;  /* 0x0002770000047ab9 */ /* 0x000fe20000000800 */
[----:B------:R-:W-:Y:S02]  /*1720*/  IMAD.MOV.U32 R5, RZ, RZ, R15 ;  /* 0x000000ffff057224 */ /* 0x000fe400078e000f */
[----:B------:R-:W-:-:S03]  /*1730*/  IMAD.HI R0, R0, 0x66666667, RZ ;  /* 0x6666666700007827 */ /* 0x000fc600078e02ff */
[----:B------:R-:W1:Y:S01]  /*1740*/  @P1 LDC R7, c[0x0][0x450] ;  /* 0x00011400ff071b82 */ /* 0x000e620000000800 */
[----:B------:R-:W-:Y:S01]  /*1750*/  IMAD.IADD R104, R8, 0x1, -R14 ;  /* 0x0000000108687824 */ /* 0x000fe200078e0a0e */
[----:B------:R-:W-:-:S04]  /*1760*/  SHF.R.U32.HI R3, RZ, 0x1f, R0 ;  /* 0x0000001fff037819 */ /* 0x000fc80000011600 */
[----:B------:R-:W-:-:S04]  /*1770*/  LEA.HI.SX32 R3, R0, R3, 0x1a ;  /* 0x0000000300037211 */ /* 0x000fc800078fd2ff */
        /* <DEDUP_REMOVED lines=16> */
.L_x_14923:
[----:B------:R-:W-:-:S13]  /*1880*/  ISETP.NE.AND P0, PT, R13, 0x1, PT ;  /* 0x000000010d00780c */ /* 0x000fda0003f05270 */
[----:B------:R-:W0:Y:S02]  /*1890*/  @P0 LDC.64 R4, c[0x0][0x9e8] ;  /* 0x00027a00ff040b82 */ /* 0x000e240000000a00 */
[----:B0-----:R-:W-:-:S05]  /*18a0*/  @P0 IMAD.HI.U32 R4, R0, R4, RZ ;  /* 0x0000000400040227 */ /* 0x001fca00078e00ff */
[----:B------:R-:W-:-:S07]  /*18b0*/  @P0 SHF.R.U32.HI R0, RZ, R5, R4 ;  /* 0x00000005ff000219 */ /* 0x000fce0000011604 */
.L_x_14924:
[----:B------:R-:W-:Y:S05]  /*18c0*/  BSYNC B0 ;  /* 0x0000000000007941 */ /* 0x000fea0003800000 */
.L_x_14922:
[----:B------:R-:W-:-:S05]  /*18d0*/  IMAD R3, R0, R13, RZ ;  /* 0x0000000d00037224 */ /* 0x000fca00078e02ff */
[----:B------:R-:W-:-:S07]  /*18e0*/  VIMNMX R2, R2, R3, !PT ;  /* 0x0000000302027248 */ /* 0x000fce0007fe0100 */
.L_x_14921:
[----:B------:R-:W-:Y:S01]  /*18f0*/  IMAD.HI R2, R2, 0x66666667, RZ ;  /* 0x6666666702027827 */ /* 0x000fe200078e02ff */
[----:B------:R-:W-:Y:S01]  /*1900*/  LOP3.LUT R12, R10, 0xff, RZ, 0xc0, !PT ;  /* 0x000000ff0a0c7812 */ /* 0x000fe200078ec0ff */
[----:B------:R-:W-:Y:S01]  /*1910*/  BSSY B0, `(.L_x_14925) ;  /* 0x0000029000007945 */ /* 0x000fe20003800000 */
[----:B------:R-:W-:Y:S01]  /*1920*/  SHF.R.U32.HI R4, RZ, 0x10, R10 ;  /* 0x00000010ff047819 */ /* 0x000fe2000001160a */
[----:B------:R-:W-:Y:S01]  /*1930*/  IMAD.MOV.U32 R0, RZ, RZ, RZ ;  /* 0x000000ffff007224 */ /* 0x000fe200078e00ff */
[----:B------:R-:W-:Y:S01]  /*1940*/  SHF.R.U32.HI R3, RZ, 0x1f, R2 ;  /* 0x0000001fff037819 */ /* 0x000fe20000011602 */
[----:B------:R0:W-:Y:S03]  /*1950*/  STL [R1+0x60], R12 ;  /* 0x0000600c01007387 */ /* 0x0001e60000100800 */
[----:B------:R-:W-:Y:S01]  /*1960*/  LEA.HI.SX32 R3, R2, R3, 0x1a ;  /* 0x0000000302037211 */ /* 0x000fe200078fd2ff */
[----:B------:R0:W-:Y:S03]  /*1970*/  STL [R1+0x54], R4 ;  /* 0x0000540401007387 */ /* 0x0001e60000100800 */
        /* <DEDUP_REMOVED lines=34> */
.L_x_14926:
[----:B------:R-:W-:Y:S05]  /*1ba0*/  BSYNC B0 ;  /* 0x0000000000007941 */ /* 0x000fea0003800000 */
.L_x_14925:
[----:B------:R-:W-:Y:S01]  /*1bb0*/  IMAD R3, R12, R0, R9 ;  /* 0x000000000c037224 */ /* 0x000fe200078e0209 */
        /* <DEDUP_REMOVED lines=36> */
.L_x_14929:
[----:B------:R-:W-:Y:S05]  /*1e00*/  BSYNC B6 ;  /* 0x0000000000067941 */ /* 0x000fea0003800000 */
.L_x_14928:
        /* <DEDUP_REMOVED lines=20> */
.L_x_14931:
[----:B------:R-:W-:Y:S05]  /*1f50*/  BSYNC B6 ;  /* 0x0000000000067941 */ /* 0x000fea0003800000 */
.L_x_14930:
[----:B------:R-:W-:Y:S01]  /*1f60*/  ULDC.64 UR4, c[0x0][0x9f8] ;  /* 0x00027e0000047ab9 */ /* 0x000fe20000000a00 */
[----:B------:R-:W2:Y:S01]  /*1f70*/  LDL R12, [R1+0x18] ;  /* 0x00001800010c7983 */ /* 0x000ea20000100800 */
[----:B------:R-:W-:Y:S01]  /*1f80*/  ISETP.NE.U32.AND P0, PT, RZ, UR4, PT ;  /* 0x00000004ff007c0c */ /* 0x000fe2000bf05070 */
[----:B------:R-:W-:Y:S01]  /*1f90*/  IMAD.MOV.U32 R49, RZ, RZ, R26 ;  /* 0x000000ffff317224 */ /* 0x000fe200078e001a */
[----:B------:R-:W0:Y:S01]  /*1fa0*/  LDC.64 R36, c[0x0][0x3f8] ;  /* 0x0000fe00ff247b82 */ /* 0x000e220000000a00 */
[----:B------:R-:W3:Y:S01]  /*1fb0*/  LDL R10, [R1+0x50] ;  /* 0x00005000010a7983 */ /* 0x000ee20000100800 */
[----:B------:R-:W-:Y:S01]  /*1fc0*/  ISETP.NE.AND.EX P0, PT, RZ, UR5, PT, P0 ;  /* 0x00000005ff007c0c */ /* 0x000fe2000bf05300 */
[----:B------:R-:W-:Y:S01]  /*1fd0*/  ULDC UR4, c[0x0][0x2f4] ;  /* 0x0000bd0000047ab9 */ /* 0x000fe20000000800 */
[----:B------:R-:W1:Y:S04]  /*1fe0*/  S2R R27, SR_TID.X ;  /* 0x00000000001b7919 */ /* 0x000e680000002100 */
[----:B------:R-:W4:Y:S08]  /*1ff0*/  LDC R63, c[0x0][0x3f4] ;  /* 0x0000fd00ff3f7b82 */ /* 0x000f300000000800 */
[----:B------:R-:W1:Y:S08]  /*2000*/  @P0 LDC.64 R2, c[0x0][0x9f8] ;  /* 0x00027e00ff020b82 */ /* 0x000e700000000a00 */
[----:B------:R-:W4:Y:S01]  /*2010*/  LDC.64 R42, c[0x0][0x408] ;  /* 0x00010200ff2a7b82 */ /* 0x000f220000000a00 */
[----:B-1----:R-:W-:-:S05]  /*2020*/  @P0 IMAD.WIDE R2, R26, 0x4, R2 ;  /* 0x000000041a020825 */ /* 0x002fca00078e0202 */
[----:B------:R1:W3:Y:S01]  /*2030*/  @P0 LDG.E R49, desc[UR40][R2.64] ;  /* 0x0000002802310981 */ /* 0x0002e2000c1e1900 */
[C---:B------:R-:W-:Y:S02]  /*2040*/  VIADD R6, R27.reuse, 0xffffff80 ;  /* 0xffffff801b067836 */ /* 0x040fe40000000000 */
[C---:B------:R-:W-:Y:S02]  /*2050*/  VIADD R26, R27.reuse, 0xffffff80 ;  /* 0xffffff801b1a7836 */ /* 0x040fe40000000000 */
[----:B------:R-:W-:Y:S01]  /*2060*/  VIADD R25, R27, 0xffffff80 ;  /* 0xffffff801b197836 */ /* 0x000fe20000000000 */
[----:B------:R-:W-:Y:S02]  /*2070*/  LEA.HI R9, R6, R6, RZ, 0x1 ;  /* 0x0000000606097211 */ /* 0x000fe400078f08ff */
[----:B------:R-:W-:Y:S02]  /*2080*/  SHF.R.S32.HI R5, RZ, 0x1f, R6 ;  /* 0x0000001fff057819 */ /* 0x000fe40000011406 */
[----:B------:R-:W-:-:S02]  /*2090*/  LOP3.LUT R9, R9, 0xfffffffe, RZ, 0xc0, !PT ;  /* 0xfffffffe09097812 */ /* 0x000fc400078ec0ff */
[----:B------:R-:W-:Y:S02]  /*20a0*/  LEA.HI R8, R5, R6, RZ, 0x2 ;  /* 0x0000000605087211 */ /* 0x000fe400078f10ff */
[----:B------:R-:W-:Y:S01]  /*20b0*/  LEA.HI R25, R25, R26, RZ, 0x1 ;  /* 0x0000001a19197211 */ /* 0x000fe200078f08ff */
[----:B------:R-:W-:Y:S01]  /*20c0*/  IMAD.IADD R58, R6, 0x1, -R9 ;  /* 0x00000001063a7824 */ /* 0x000fe200078e0a09 */
[--C-:B-1----:R-:W-:Y:S02]  /*20d0*/  SHF.R.S32.HI R2, RZ, 0x2, R8.reuse ;  /* 0x00000002ff027819 */ /* 0x102fe40000011408 */
[----:B------:R-:W-:Y:S02]  /*20e0*/  SHF.R.S32.HI R3, RZ, 0x1f, R8 ;  /* 0x0000001fff037819 */ /* 0x000fe40000011408 */
[----:B------:R-:W-:Y:S01]  /*20f0*/  SHF.R.S32.HI R25, RZ, 0x1, R25 ;  /* 0x00000001ff197819 */ /* 0x000fe20000011419 */
[----:B------:R-:W-:Y:S01]  /*2100*/  IMAD.SHL.U32 R20, R58, 0x8, RZ ;  /* 0x000000083a147824 */ /* 0x000fe200078e00ff */
[----:B------:R-:W-:-:S02]  /*2110*/  LEA.HI R3, R3, R2, RZ, 0x2 ;  /* 0x0000000203037211 */ /* 0x000fc400078f10ff */
[----:B------:R-:W-:Y:S02]  /*2120*/  SHF.R.S32.HI R7, RZ, 0x1f, R25 ;  /* 0x0000001fff077819 */ /* 0x000fe40000011419 */
[----:B------:R-:W-:Y:S02]  /*2130*/  LOP3.LUT R3, R3, 0xfffffffc, RZ, 0xc0, !PT ;  /* 0xfffffffc03037812 */ /* 0x000fe400078ec0ff */
[----:B------:R-:W-:Y:S01]  /*2140*/  SHF.R.S32.HI R21, RZ, 0x1f, R20 ;  /* 0x0000001fff157819 */ /* 0x000fe20000011414 */
[-C--:B0-----:R-:W-:Y:S02]  /*2150*/  IMAD R0, R7, R36.reuse, RZ ;  /* 0x0000002407007224 */ /* 0x081fe400078e02ff */
[----:B------:R-:W-:Y:S02]  /*2160*/  IMAD.IADD R8, R2, 0x1, -R3 ;  /* 0x0000000102087824 */ /* 0x000fe400078e0a03 */
[----:B------:R-:W-:Y:S01]  /*2170*/  IMAD.WIDE.U32 R4, R25, R36, R18 ;  /* 0x0000002419047225 */ /* 0x000fe200078e0012 */
[----:B----4-:R-:W-:-:S03]  /*2180*/  ISETP.GE.AND P0, PT, R18, R63, PT ;  /* 0x0000003f1200720c */ /* 0x010fc60003f06270 */
[C---:B------:R-:W-:Y:S02]  /*2190*/  IMAD R11, R25.reuse, R37, R0 ;  /* 0x00000025190b7224 */ /* 0x040fe400078e0200 */
[----:B------:R-:W-:Y:S01]  /*21a0*/  IMAD.WIDE.U32 R2, R25, R36, R20 ;  /* 0x0000002419027225 */ /* 0x000fe200078e0014 */
[----:B------:R-:W-:-:S03]  /*21b0*/  SEL R9, R63, RZ, P0 ;  /* 0x000000ff3f097207 */ /* 0x000fc60000000000 */
[----:B------:R-:W-:Y:S02]  /*21c0*/  IMAD.IADD R33, R11, 0x1, R5 ;  /* 0x000000010b217824 */ /* 0x000fe400078e0205 */
[----:B------:R-:W-:Y:S01]  /*21d0*/  IMAD.IADD R3, R3, 0x1, R11 ;  /* 0x0000000103037824 */ /* 0x000fe200078e020b */
[----:B-----5:R-:W-:Y:S01]  /*21e0*/  SHF.R.S32.HI R11, RZ, 0x1f, R45 ;  /* 0x0000001fff0b7819 */ /* 0x020fe2000001142d */
[----:B------:R-:W-:Y:S01]  /*21f0*/  IMAD R0, R7, R42, RZ ;  /* 0x0000002a07007224 */ /* 0x000fe200078e02ff */
[----:B------:R-:W-:Y:S01]  /*2200*/  ISETP.GE.AND P2, PT, R18, UR4, PT ;  /* 0x0000000412007c0c */ /* 0x000fe2000bf46270 */
[----:B------:R-:W-:Y:S02]  /*2210*/  IMAD.MOV.U32 R32, RZ, RZ, R4 ;  /* 0x000000ffff207224 */ /* 0x000fe400078e0004 */
[----:B------:R-:W-:Y:S02]  /*2220*/  IMAD R13, R25, R43, R0 ;  /* 0x0000002b190d7224 */ /* 0x000fe400078e0200 */
[----:B------:R-:W-:-:S02]  /*2230*/  IMAD R0, R11, R36, RZ ;  /* 0x000000240b007224 */ /* 0x000fc400078e02ff */
[----:B------:R-:W-:-:S04]  /*2240*/  IMAD.WIDE.U32 R6, R25, R42, R18 ;  /* 0x0000002a19067225 */ /* 0x000fc800078e0012 */
[----:B------:R-:W-:-:S04]  /*2250*/  IMAD.WIDE.U32 R4, R25, R42, R20 ;  /* 0x0000002a19047225 */ /* 0x000fc800078e0014 */
[----:B------:R-:W-:Y:S02]  /*2260*/  IMAD.IADD R9, R18, 0x1, R9 ;  /* 0x0000000112097824 */ /* 0x000fe400078e0209 */
[----:B------:R-:W-:Y:S01]  /*2270*/  IMAD R53, R45, R37, R0 ;  /* 0x000000252d357224 */ /* 0x000fe200078e0200 */
[----:B------:R-:W-:Y:S01]  /*2280*/  LOP3.LUT R16, R16, 0xfffffffd, RZ, 0xc0, !PT ;  /* 0xfffffffd10107812 */ /* 0x000fe200078ec0ff */
[----:B------:R-:W-:Y:S02]  /*2290*/  IMAD.IADD R7, R13, 0x1, R7 ;  /* 0x000000010d077824 */ /* 0x000fe400078e0207 */
[----:B------:R-:W-:Y:S02]  /*22a0*/  IMAD.IADD R5, R5, 0x1, R13 ;  /* 0x0000000105057824 */ /* 0x000fe400078e020d */
[----:B------:R-:W-:Y:S01]  /*22b0*/  IMAD R0, R11, R42, RZ ;  /* 0x0000002a0b007224 */ /* 0x000fe200078e02ff */
[----:B------:R-:W-:Y:S01]  /*22c0*/  SHF.R.S32.HI R66, RZ, 0x1f, R9 ;  /* 0x0000001fff427819 */ /* 0x000fe20000011409 */
[----:B------:R-:W-:-:S02]  /*22d0*/  IMAD.SHL.U32 R61, R8, 0x80, RZ ;  /* 0x00000080083d7824 */ /* 0x000fc400078e00ff */
[----:B------:R-:W-:Y:S01]  /*22e0*/  IMAD.WIDE.U32 R34, R45, R36, R2 ;  /* 0x000000242d227225 */ /* 0x000fe200078e0002 */
[----:B------:R-:W-:-:S03]  /*22f0*/  @P2 LOP3.LUT R16, R16, 0x2, RZ, 0xfc, !PT ;  /* 0x0000000210102812 */ /* 0x000fc600078efcff */
[----:B------:R-:W-:Y:S02]  /*2300*/  IMAD R51, R45, R43, R0 ;  /* 0x0000002b2d337224 */ /* 0x000fe400078e0200 */
[----:B------:R-:W-:Y:S02]  /*2310*/  IMAD R3, R43, 0xa0, RZ ;  /* 0x000000a02b037824 */ /* 0x000fe400078e02ff */
[----:B------:R-:W-:Y:S01]  /*2320*/  IMAD.WIDE.U32 R38, R45, R42, R6 ;  /* 0x0000002a2d267225 */ /* 0x000fe200078e0006 */
[----:B------:R-:W-:-:S03]  /*2330*/  LEA.HI R66, R66, R9, RZ, 0x4 ;  /* 0x0000000942427211 */ /* 0x000fc600078f20ff */
[----:B------:R-:W-:Y:S01]  /*2340*/  IMAD.WIDE.U32 R40, R45, R42, R4 ;  /* 0x0000002a2d287225 */ /* 0x000fe200078e0004 */
[----:B------:R-:W-:-:S03]  /*2350*/  LOP3.LUT R61, R61, 0x180, RZ, 0xc0, !PT ;  /* 0x000001803d3d7812 */ /* 0x000fc600078ec0ff */
[----:B------:R-:W-:Y:S01]  /*2360*/  IMAD.WIDE.U32 R42, R42, 0xa0, RZ ;  /* 0x000000a02a2a7825 */ /* 0x000fe200078e00ff */
[----:B------:R-:W-:-:S03]  /*2370*/  SHF.R.U32.HI R56, RZ, 0x3, R61 ;  /* 0x00000003ff387819 */ /* 0x000fc6000001163d */
[----:B------:R-:W-:Y:S01]  /*2380*/  IMAD.IADD R60, R43, 0x1, R3 ;  /* 0x000000012b3c7824 */ /* 0x000fe200078e0203 */
[----:B------:R-:W-:Y:S01]  /*2390*/  LOP3.LUT R3, R61, 0x30, R66, 0xf8, !PT ;  /* 0x000000303d037812 */ /* 0x000fe200078ef842 */
[----:B------:R-:W-:Y:S01]  /*23a0*/  IMAD R9, R37, 0xa0, RZ ;  /* 0x000000a025097824 */ /* 0x000fe200078e02ff */
[----:B------:R-:W-:Y:S01]  /*23b0*/  SHF.R.U32.HI R64, RZ, 0x7, R27 ;  /* 0x00000007ff407819 */ /* 0x000fe2000001161b */
[----:B------:R-:W-:Y:S01]  /*23c0*/  IMAD.WIDE.U32 R32, R45, R36, R32 ;  /* 0x000000242d207225 */ /* 0x000fe200078e0020 */
[----:B------:R-:W-:Y:S02]  /*23d0*/  LOP3.LUT R3, R3, R56, RZ, 0x3c, !PT ;  /* 0x0000003803037212 */ /* 0x000fe400078e3cff */
[----:B------:R-:W-:Y:S01]  /*23e0*/  LOP3.LUT R16, R16, 0xfffffffe, RZ, 0xc0, !PT ;  /* 0xfffffffe10107812 */ /* 0x000fe200078ec0ff */
[----:B------:R-:W-:Y:S01]  /*23f0*/  IMAD.WIDE.U32 R36, R36, 0xa0, RZ ;  /* 0x000000a024247825 */ /* 0x000fe200078e00ff */
[----:B------:R-:W-:Y:S02]  /*2400*/  LOP3.LUT P1, RZ, R8, 0x2, RZ, 0xc0, !PT ;  /* 0x0000000208ff7812 */ /* 0x000fe4000782c0ff */
[----:B------:R-:W-:Y:S01]  /*2410*/  LOP3.LUT R55, R66, 0xfffffff0, RZ, 0xc0, !PT ;  /* 0xfffffff042377812 */ /* 0x000fe200078ec0ff */
[----:B------:R-:W-:-:S02]  /*2420*/  IMAD.IADD R54, R53, 0x1, R33 ;  /* 0x0000000135367824 */ /* 0x000fc400078e0221 */
[----:B------:R-:W-:Y:S02]  /*2430*/  IMAD.IADD R59, R51, 0x1, R39 ;  /* 0x00000001333b7824 */ /* 0x000fe400078e0227 */
[----:B------:R-:W-:Y:S02]  /*2440*/  IMAD.IADD R65, R65, 0x1, R24 ;  /* 0x0000000141417824 */ /* 0x000fe400078e0218 */
[----:B------:R-:W-:Y:S02]  /*2450*/  VIADD R64, R64, 0x8 ;  /* 0x0000000840407836 */ /* 0x000fe40000000000 */
[----:B------:R-:W-:Y:S02]  /*2460*/  IMAD.SHL.U32 R63, R63, 0x2, RZ ;  /* 0x000000023f3f7824 */ /* 0x000fe400078e00ff */
[----:B------:R-:W-:Y:S02]  /*2470*/  IMAD.IADD R62, R37, 0x1, R9 ;  /* 0x00000001253e7824 */ /* 0x000fe400078e0209 */
[----:B------:R-:W-:-:S02]  /*2480*/  IMAD R58, R58, 0xc0, R25 ;  /* 0x000000c03a3a7824 */ /* 0x000fc400078e0219 */
[----:B------:R-:W-:Y:S02]  /*2490*/  IMAD.IADD R53, R35, 0x1, R53 ;  /* 0x0000000123357824 */ /* 0x000fe400078e0235 */
[----:B------:R-:W-:Y:S01]  /*24a0*/  IMAD.IADD R51, R41, 0x1, R51 ;  /* 0x0000000129337824 */ /* 0x000fe200078e0233 */
[----:B--2---:R-:W-:Y:S01]  /*24b0*/  ISETP.GE.AND P2, PT, R12, UR4, PT ;  /* 0x000000040c007c0c */ /* 0x004fe2000bf46270 */
[----:B---3--:R-:W-:-:S12]  /*24c0*/  IMAD.IADD R52, R10, 0x1, R3 ;  /* 0x000000010a347824 */ /* 0x008fd800078e0203 */
[----:B------:R-:W-:Y:S02]  /*24d0*/  @P2 LOP3.LUT R16, R16, 0x1, RZ, 0xfc, !PT ;  /* 0x0000000110102812 */ /* 0x000fe400078efcff */
[----:B------:R-:W-:-:S07]  /*24e0*/  SHF.R.S32.HI R57, RZ, 0x1f, R49 ;  /* 0x0000001fff397819 */ /* 0x000fce0000011431 */
.L_x_14964:
[----:B------:R-:W2:Y:S01]  /*24f0*/  LDL R6, [R1+0x34] ;  /* 0x0000340001067983 */ /* 0x000ea20000100800 */
[----:B0-----:R-:W0:Y:S01]  /*2500*/  LDC R69, c[0x0][0x430] ;  /* 0x00010c00ff457b82 */ /* 0x001e220000000800 */
[----:B------:R-:W-:Y:S02]  /*2510*/  VIADD R47, R47, 0xffffffff ;  /* 0xffffffff2f2f7836 */ /* 0x000fe40000000000 */
[----:B------:R-:W-:Y:S02]  /*2520*/  IMAD.MOV.U32 R68, RZ, RZ, RZ ;  /* 0x000000ffff447224 */ /* 0x000fe400078e00ff */
[----:B-1----:R-:W-:-:S03]  /*2530*/  IMAD R2, R47, 0xa0, R58 ;  /* 0x000000a02f027824 */ /* 0x002fc600078e023a */
[----:B------:R-:W1:Y:S01]  /*2540*/  LDC R31, c[0x0][0x3f4] ;  /* 0x0000fd00ff1f7b82 */ /* 0x000e620000000800 */
[----:B----4-:R-:W-:Y:S01]  /*2550*/  IMAD.IADD R9, R65, 0x1, R2 ;  /* 0x0000000141097824 */ /* 0x010fe200078e0202 */
[----:B------:R-:W-:-:S03]  /*2560*/  ISETP.GE.AND P2, PT, R2, R48, PT ;  /* 0x000000300200720c */ /* 0x000fc60003f46270 */
[----:B------:R-:W-:Y:S01]  /*2570*/  IMAD.MOV.U32 R7, RZ, RZ, R9 ;  /* 0x000000ffff077224 */ /* 0x000fe200078e0009 */
[----:B------:R-:W-:Y:S02]  /*2580*/  ISETP.GT.OR P2, PT, R58, 0x9f, P2 ;  /* 0x0000009f3a00780c */ /* 0x000fe40001744670 */
[----:B0-----:R-:W-:-:S11]  /*2590*/  ISETP.NE.AND P3, PT, R69, 0x1, PT ;  /* 0x000000014500780c */ /* 0x001fd60003f65270 */
[----:B---3--:R-:W0:Y:S08]  /*25a0*/  @!P2 LDC.64 R4, c[0x0][0x428] ;  /* 0x00010a00ff04ab82 */ /* 0x008e300000000a00 */
[----:B------:R-:W3:Y:S08]  /*25b0*/  @!P2 LDC.64 R10, c[0x0][0x418] ;  /* 0x00010600ff0aab82 */ /* 0x000ef00000000a00 */
[----:B------:R-:W4:Y:S08]  /*25c0*/  @P3 LDC R0, c[0x0][0x434] ;  /* 0x00010d00ff003b82 */ /* 0x000f300000000800 */
[----:B------:R-:W1:Y:S01]  /*25d0*/  @P3 LDC R3, c[0x0][0x438] ;  /* 0x00010e00ff033b82 */ /* 0x000e620000000800 */
[----:B----4-:R-:W-:-:S05]  /*25e0*/  @P3 IMAD.HI.U32 R0, R9, R0, RZ ;  /* 0x0000000009003227 */ /* 0x010fca00078e00ff */
[----:B-1----:R-:W-:Y:S01]  /*25f0*/  @P3 SHF.R.U32.HI R7, RZ, R3, R0 ;  /* 0x00000003ff073219 */ /* 0x002fe20000011600 */
[----:B0-----:R-:W-:-:S03]  /*2600*/  @!P2 IMAD R0, R57, R4, RZ ;  /* 0x000000043900a224 */ /* 0x001fc600078e02ff */
[--C-:B------:R-:W-:Y:S01]  /*2610*/  @!P2 SHF.R.S32.HI R3, RZ, 0x1f, R7.reuse ;  /* 0x0000001fff03a819 */ /* 0x100fe20000011407 */
[----:B------:R-:W-:Y:S02]  /*2620*/  @!P2 IMAD.MOV.U32 R2, RZ, RZ, R7 ;  /* 0x000000ffff02a224 */ /* 0x000fe400078e0007 */
        /* <DEDUP_REMOVED lines=18> */
[----:B------:R-:W2:Y:S01]  /*2750*/  LDL R6, [R1+0x4] ;  /* 0x0000040001067983 */ /* 0x000ea20000100800 */
[----:B------:R-:W-:Y:S01]  /*2760*/  SHF.R.S32.HI R71, RZ, 0x1f, R69 ;  /* 0x0000001fff477819 */ /* 0x000fe20000011445 */
[----:B------:R-:W-:Y:S01]  /*2770*/  ULDC.64 UR4, c[0x0][0x300] ;  /* 0x0000c00000047ab9 */ /* 0x000fe20000000a00 */
[----:B-----5:R-:W-:Y:S01]  /*2780*/  SHF.R.S32.HI R72, RZ, 0x1f, R68 ;  /* 0x0000001fff487819 */ /* 0x020fe20000011444 */
[----:B------:R-:W-:Y:S01]  /*2790*/  IMAD.WIDE.U32 R2, R69, UR4, RZ ;  /* 0x0000000445027c25 */ /* 0x000fe2000f8e00ff */
[----:B------:R-:W-:Y:S01]  /*27a0*/  ULDC.U8 UR8, c[0x0][0x410] ;  /* 0x0001040000087ab9 */ /* 0x000fe20000000000 */
[----:B------:R-:W-:Y:S01]  /*27b0*/  SHF.R.S32.HI R11, RZ, 0x1f, R47 ;  /* 0x0000001fff0b7819 */ /* 0x000fe2000001142f */
[----:B------:R-:W-:Y:S01]  /*27c0*/  ULDC.64 UR6, c[0x0][0x2e8] ;  /* 0x0000ba0000067ab9 */ /* 0x000fe20000000a00 */
[----:B------:R-:W-:Y:S01]  /*27d0*/  IMAD R0, R71, UR4, RZ ;  /* 0x0000000447007c24 */ /* 0x000fe2000f8e02ff */
[----:B------:R-:W-:-:S03]  /*27e0*/  ISETP.NE.AND P3, PT, RZ, UR8, PT ;  /* 0x00000008ff007c0c */ /* 0x000fc6000bf65270 */
        /* <DEDUP_REMOVED lines=8> */
[-C--:B------:R-:W-:Y:S02]  /*2870*/  IMAD R7, R62, R47.reuse, RZ ;  /* 0x0000002f3e077224 */ /* 0x080fe400078e02ff */
[----:B------:R-:W-:-:S04]  /*2880*/  IMAD.WIDE.U32 R4, R36, R47, RZ ;  /* 0x0000002f24047225 */ /* 0x000fc800078e00ff */
[----:B------:R-:W-:-:S04]  /*2890*/  IMAD R7, R11, R36, R7 ;  /* 0x000000240b077224 */ /* 0x000fc800078e0207 */
[----:B------:R-:W-:Y:S02]  /*28a0*/  IMAD.IADD R0, R5, 0x1, R7 ;  /* 0x0000000105007824 */ /* 0x000fe400078e0207 */
[----:B--2---:R-:W-:-:S04]  /*28b0*/  IMAD.WIDE.U32 R2, R6, UR4, R2 ;  /* 0x0000000406027c25 */ /* 0x004fc8000f8e0002 */
[----:B------:R-:W-:Y:S01]  /*28c0*/  IMAD R13, R6, UR5, R3 ;  /* 0x00000005060d7c24 */ /* 0x000fe2000f8e0203 */
[----:B------:R-:W-:-:S04]  /*28d0*/  IADD3 R2, P4, R2, UR6, RZ ;  /* 0x0000000602027c10 */ /* 0x000fc8000ff9e0ff */
[----:B------:R-:W-:Y:S01]  /*28e0*/  IADD3.X R13, R13, UR7, RZ, P4, !PT ;  /* 0x000000070d0d7c10 */ /* 0x000fe2000a7fe4ff */
[----:B------:R-:W-:Y:S08]  /*28f0*/  @!P3 BRA `(.L_x_14934) ;  /* 0x0000001000a4b947 */ /* 0x000ff00003800000 */
[----:B------:R-:W0:Y:S01]  /*2900*/  S2R R6, SR_TID.X ;  /* 0x0000000000067919 */ /* 0x000e220000002100 */
[----:B------:R-:W-:Y:S01]  /*2910*/  IMAD R73, R47, -0xa0, R48 ;  /* 0xffffff602f497824 */ /* 0x000fe200078e0230 */
[----:B------:R-:W-:Y:S01]  /*2920*/  BSSY B1, `(.L_x_14935) ;  /* 0x000001f000017945 */ /* 0x000fe20003800000 */
[----:B------:R-:W-:Y:S02]  /*2930*/  CS2R R26, SRZ ;  /* 0x00000000001a7805 */ /* 0x000fe4000001ff00 */
[----:B------:R-:W-:Y:S02]  /*2940*/  CS2R R24, SRZ ;  /* 0x0000000000187805 */ /* 0x000fe4000001ff00 */
[----:B------:R-:W-:Y:S02]  /*2950*/  CS2R R28, SRZ ;  /* 0x00000000001c7805 */ /* 0x000fe4000001ff00 */
[----:B------:R-:W-:Y:S01]  /*2960*/  VIMNMX R73, R73, 0xa0, PT ;  /* 0x000000a049497848 */ /* 0x000fe20003fe0100 */
[----:B0-----:R-:W-:-:S02]  /*2970*/  VIADD R8, R6, 0xffffff80 ;  /* 0xffffff8006087836 */ /* 0x001fc40000000000 */
[----:B------:R-:W-:-:S05]  /*2980*/  VIADD R6, R6, 0xffffff80 ;  /* 0xffffff8006067836 */ /* 0x000fca0000000000 */
[----:B------:R-:W-:Y:S02]  /*2990*/  LEA.HI R6, R6, R8, RZ, 0x1 ;  /* 0x0000000806067211 */ /* 0x000fe400078f08ff */
[----:B------:R-:W-:Y:S02]  /*29a0*/  CS2R R8, SRZ ;  /* 0x0000000000087805 */ /* 0x000fe4000001ff00 */
[----:B------:R-:W-:-:S04]  /*29b0*/  SHF.R.S32.HI R6, RZ, 0x1, R6 ;  /* 0x00000001ff067819 */ /* 0x000fc80000011406 */
[----:B------:R-:W-:-:S13]  /*29c0*/  ISETP.GE.AND P3, PT, R6, R73, PT ;  /* 0x000000490600720c */ /* 0x000fda0003f66270 */
[----:B------:R-:W-:Y:S05]  /*29d0*/  @P3 BRA `(.L_x_14936) ;  /* 0x00000000004c3947 */ /* 0x000fea0003800000 */
[----:B------:R-:W-:Y:S01]  /*29e0*/  ULDC.64 UR4, c[0x0][0x3e8] ;  /* 0x0000fa0000047ab9 */ /* 0x000fe20000000a00 */
[----:B------:R-:W-:Y:S01]  /*29f0*/  IMAD.MOV.U32 R50, RZ, RZ, R40 ;  /* 0x000000ffff327224 */ /* 0x000fe200078e0028 */
[----:B------:R-:W-:Y:S01]  /*2a00*/  IADD3 R4, P4, P5, R34, UR4, R4 ;  /* 0x0000000422047c10 */ /* 0x000fe2000fd9e004 */
[----:B------:R-:W-:Y:S02]  /*2a10*/  IMAD R3, R60, R47, RZ ;  /* 0x0000002f3c037224 */ /* 0x000fe400078e02ff */
[-C--:B------:R-:W-:Y:S01]  /*2a20*/  IMAD.WIDE.U32 R6, R47, R42.reuse, R50 ;  /* 0x0000002a2f067225 */ /* 0x080fe200078e0032 */
[----:B------:R-:W-:Y:S01]  /*2a30*/  IADD3.X R5, R53, UR5, R0, P4, P5 ;  /* 0x0000000535057c10 */ /* 0x000fe2000a7ea400 */
[----:B------:R-:W-:Y:S02]  /*2a40*/  ULDC.64 UR4, c[0x0][0x400] ;  /* 0x0001000000047ab9 */ /* 0x000fe40000000a00 */
[----:B------:R-:W-:Y:S01]  /*2a50*/  IMAD R3, R11, R42, R3 ;  /* 0x0000002a0b037224 */ /* 0x000fe200078e0203 */
[----:B------:R-:W-:Y:S01]  /*2a60*/  IADD3 R6, P4, R6, UR4, RZ ;  /* 0x0000000406067c10 */ /* 0x000fe2000ff9e0ff */
[----:B------:R-:W-:-:S03]  /*2a70*/  VIADD R0, R20, 0x10 ;  /* 0x0000001014007836 */ /* 0x000fc60000000000 */
[----:B------:R-:W-:Y:S02]  /*2a80*/  IADD3.X R7, R7, UR5, R3, P4, !PT ;  /* 0x0000000507077c10 */ /* 0x000fe4000a7fe403 */
        /* <DEDUP_REMOVED lines=8> */
.L_x_14936:
[----:B------:R-:W-:Y:S05]  /*2b10*/  BSYNC B1 ;  /* 0x0000000000017941 */ /* 0x000fea0003800000 */
.L_x_14935:
[----:B------:R-:W2:Y:S01]  /*2b20*/  LDL R0, [R1+0xc] ;  /* 0x00000c0001007983 */ /* 0x000ea20000100800 */
[----:B-----5:R-:W-:Y:S02]  /*2b30*/  IMAD.MOV.U32 R82, RZ, RZ, R26 ;  /* 0x000000ffff527224 */ /* 0x020fe400078e001a */
[----:B------:R-:W-:Y:S02]  /*2b40*/  IMAD.MOV.U32 R30, RZ, RZ, R24 ;  /* 0x000000ffff1e7224 */ /* 0x000fe400078e0018 */
[----:B------:R-:W-:Y:S01]  /*2b50*/  IMAD.MOV.U32 R80, RZ, RZ, R28 ;  /* 0x000000ffff507224 */ /* 0x000fe200078e001c */
[----:B--2---:R-:W-:Y:S01]  /*2b60*/  ISETP.NE.AND P4, PT, R0, 0x3, PT ;  /* 0x000000030000780c */ /* 0x004fe20003f85270 */
[----:B------:R-:W-:-:S12]  /*2b70*/  IMAD.MOV.U32 R0, RZ, RZ, R8 ;  /* 0x000000ffff007224 */ /* 0x000fd800078e0008 */
[----:B------:R-:W-:Y:S05]  /*2b80*/  @!P4 BRA `(.L_x_14937) ;  /* 0x000000000004c947 */ /* 0x000fea0003800000 */
[----:B------:R-:W-:Y:S01]  /*2b90*/  BPT.TRAP 0x1 ;  /* 0x000000040000795c */ /* 0x000fe20000300000 */
.L_x_14937:
[----:B------:R-:W2:Y:S01]  /*2ba0*/  LDL R3, [R1+0x1c] ;  /* 0x00001c0001037983 */ /* 0x000ea20000100800 */
[----:B------:R-:W-:Y:S01]  /*2bb0*/  IMAD R50, R157, 0x8, R22 ;  /* 0x000000089d327824 */ /* 0x000fe200078e0216 */
[----:B------:R-:W-:Y:S01]  /*2bc0*/  BSSY B1, `(.L_x_14938) ;  /* 0x0000004000017945 */ /* 0x000fe20003800000 */
[----:B--2---:R-:W-:-:S04]  /*2bd0*/  SHF.L.U32 R75, R3, 0x1f, RZ ;  /* 0x0000001f034b7819 */ /* 0x004fc800000006ff */
[----:B------:R-:W1:Y:S02]  /*2be0*/  SYNCS.PHASECHK.TRANS64.TRYWAIT P5, [R50+URZ+0x13290], R75 ;  /* 0x0132904b320075a7 */ /* 0x000e6400080a017f */
[----:B-1----:R-:W-:Y:S05]  /*2bf0*/  @!P5 BRA `(.L_x_14939) ;  /* 0x00000214000cd947 */ /* 0x002fea0003800000 */
.L_x_15256:
[----:B------:R-:W-:Y:S05]  /*2c00*/  BSYNC B1 ;  /* 0x0000000000017941 */ /* 0x000fea0003800000 */
.L_x_14938:
[----:B------:R-:W-:-:S03]  /*2c10*/  UMOV UR4, 0xffffffff ;  /* 0xffffffff00047882 */ /* 0x000fc60000000000 */
[----:B------:R-:W-:Y:S05]  /*2c20*/  BRA.DIV UR4, `(.L_x_14940) ;  /* 0x0000021604147947 */ /* 0x000fea000b800000 */
[----:B------:R2:W3:Y:S04]  /*2c30*/  SHFL.IDX PT, R3, R13, RZ, 0x1e1f ;  /* 0x001e1fff0d037589 */ /* 0x0004e800000e0000 */
[----:B------:R2:W4:Y:S02]  /*2c40*/  SHFL.IDX PT, R14, R2, RZ, 0x1e1f ;  /* 0x001e1fff020e7589 */ /* 0x00052400000e0000 */
.L_x_15260:
[----:B------:R-:W-:Y:S05]  /*2c50*/  @P3 BRA `(.L_x_14941) ;  /* 0x0000002400343947 */ /* 0x000fea0003800000 */
[----:B------:R-:W-:Y:S01]  /*2c60*/  LOP3.LUT P5, RZ, R16, 0x2, RZ, 0xc0, !PT ;  /* 0x0000000210ff7812 */ /* 0x000fe200078ac0ff */
[----:B------:R-:W-:-:S12]  /*2c70*/  BSSY B1, `(.L_x_14942) ;  /* 0x0000074000017945 */ /* 0x000fd80003800000 */
        /* <DEDUP_REMOVED lines=11> */
[----:B--2---:R-:W-:Y:S02]  /*2d30*/  LOP3.LUT R2, R27, 0xff, RZ, 0xc0, !PT ;  /* 0x000000ff1b027812 */ /* 0x004fe400078ec0ff */
[----:B------:R-:W-:-:S02]  /*2d40*/  SHF.R.U32.HI R13, RZ, 0x18, R27 ;  /* 0x00000018ff0d7819 */ /* 0x000fc4000001161b */
[----:B------:R-:W-:Y:S01]  /*2d50*/  PRMT R15, R15, 0x654, R12 ;  /* 0x000006540f0f7816 */ /* 0x000fe2000000000c */
[----:B------:R-:W-:Y:S01]  /*2d60*/  IMAD.SHL.U32 R12, R26, 0x100, RZ ;  /* 0x000001001a0c7824 */ /* 0x000fe200078e00ff */
[----:B------:R-:W-:Y:S01]  /*2d70*/  PRMT R13, R13, 0x654, R2 ;  /* 0x000006540d0d7816 */ /* 0x000fe20000000002 */
[----:B------:R-:W-:Y:S01]  /*2d80*/  IMAD.SHL.U32 R2, R74, 0x100, RZ ;  /* 0x000001004a027824 */ /* 0x000fe200078e00ff */
[----:B------:R-:W-:Y:S02]  /*2d90*/  SHF.R.U32.HI R76, RZ, 0x10, R27 ;  /* 0x00000010ff4c7819 */ /* 0x000fe4000001161b */
[----:B------:R-:W-:Y:S02]  /*2da0*/  SHF.R.U32.HI R28, RZ, 0x10, R29 ;  /* 0x00000010ff1c7819 */ /* 0x000fe4000001161d */
[----:B------:R-:W-:Y:S01]  /*2db0*/  LOP3.LUT R27, R15, 0xff00, R12, 0xf8, !PT ;  /* 0x0000ff000f1b7812 */ /* 0x000fe200078ef80c */
[----:B------:R-:W-:Y:S01]  /*2dc0*/  IMAD.U32 R12, R76, 0x10000, RZ ;  /* 0x000100004c0c7824 */ /* 0x000fe200078e00ff */
[----:B------:R-:W-:Y:S01]  /*2dd0*/  LOP3.LUT R13, R13, 0xff00, R2, 0xf8, !PT ;  /* 0x0000ff000d0d7812 */ /* 0x000fe200078ef802 */
[----:B------:R-:W-:Y:S01]  /*2de0*/  IMAD.U32 R26, R28, 0x10000, RZ ;  /* 0x000100001c1a7824 */ /* 0x000fe200078e00ff */
[----:B0-----:R-:W-:-:S02]  /*2df0*/  F2FP.F16.E4M3.UNPACK_B R2, R5 ;  /* 0x00000005ff02723e */ /* 0x001fc400020006ff */
        /* <DEDUP_REMOVED lines=11> */
[--C-:B------:R-:W-:Y:S02]  /*2eb0*/  HADD2.F32 R15, -RZ, R5.reuse.H1_H1 ;  /* 0x30000005ff0f7230 */ /* 0x100fe40000004100 */
[----:B------:R-:W-:Y:S02]  /*2ec0*/  HADD2.F32 R13, -RZ, R5.H0_H0 ;  /* 0x20000005ff0d7230 */ /* 0x000fe40000004100 */
[C---:B------:R-:W-:Y:S01]  /*2ed0*/  FMUL.FTZ R5, R2.reuse, R77 ;  /* 0x0000004d02057220 */ /* 0x040fe20000410000 */
[----:B------:R-:W-:Y:S02]  /*2ee0*/  HADD2.F32 R26, -RZ, R26.H1_H1 ;  /* 0x3000001aff1a7230 */ /* 0x000fe40000004100 */
[-C--:B------:R-:W-:Y:S01]  /*2ef0*/  FMUL.FTZ R74, R15, R28.reuse ;  /* 0x0000001c0f4a7220 */ /* 0x080fe20000410000 */
[-C--:B------:R-:W-:Y:S01]  /*2f00*/  FFMA.FTZ R2, R2, R27.reuse, -R79 ;  /* 0x0000001b02027223 */ /* 0x080fe2000001084f */
[----:B------:R-:W-:Y:S01]  /*2f10*/  FFMA.FTZ R5, R12, R27, R5 ;  /* 0x0000001b0c057223 */ /* 0x000fe20000010005 */
[----:B------:R-:W-:Y:S01]  /*2f20*/  FMUL.FTZ R78, R13, R28 ;  /* 0x0000001c0d4e7220 */ /* 0x000fe20000410000 */
[----:B------:R-:W-:-:S02]  /*2f30*/  F2FP.F16.E4M3.UNPACK_B R12, R4.H1 ;  /* 0x00000004ff0c723e */ /* 0x000fc400030006ff */
[----:B------:R-:W-:Y:S01]  /*2f40*/  F2FP.F16.E4M3.UNPACK_B R28, R80 ;  /* 0x00000050ff1c723e */ /* 0x000fe200020006ff */
[----:B------:R-:W-:Y:S01]  /*2f50*/  FFMA.FTZ R80, R13, R26, -R74 ;  /* 0x0000001a0d507223 */ /* 0x000fe2000001084a */
[----:B------:R-:W-:Y:S01]  /*2f60*/  F2FP.F16.E4M3.UNPACK_B R4, R4 ;  /* 0x00000004ff04723e */ /* 0x000fe200020006ff */
[----:B------:R-:W-:Y:S01]  /*2f70*/  FFMA.FTZ R81, R15, R26, R78 ;  /* 0x0000001a0f517223 */ /* 0x000fe2000001004e */
[----:B------:R-:W-:Y:S01]  /*2f80*/  F2FP.F16.E4M3.UNPACK_B R26, R82 ;  /* 0x00000052ff1a723e */ /* 0x000fe200020006ff */
[--C-:B------:R-:W-:Y:S02]  /*2f90*/  HADD2.F32 R13, -RZ, R12.reuse.H0_H0 ;  /* 0x2000000cff0d7230 */ /* 0x100fe40000004100 */
[----:B------:R-:W-:Y:S01]  /*2fa0*/  HADD2.F32 R15, -RZ, R12.H1_H1 ;  /* 0x3000000cff0f7230 */ /* 0x000fe20000004100 */
[----:B------:R-:W-:Y:S01]  /*2fb0*/  F2FP.SATFINITE.E4M3.F32.PACK_AB_MERGE_C R84, R81, R80, RZ ;  /* 0x000000505154723e */ /* 0x000fe200048070ff */
[----:B------:R-:W-:Y:S02]  /*2fc0*/  HADD2.F32 R74, -RZ, R28.H1_H1 ;  /* 0x3000001cff4a7230 */ /* 0x000fe40000004100 */
[----:B------:R-:W-:Y:S01]  /*2fd0*/  HADD2.F32 R12, -RZ, R4.H0_H0 ;  /* 0x20000004ff0c7230 */ /* 0x000fe20000004100 */
[----:B------:R-:W-:Y:S01]  /*2fe0*/  F2FP.SATFINITE.E4M3.F32.PACK_AB_MERGE_C R5, R5, R2, R84 ;  /* 0x000000020505723e */ /* 0x000fe20004807054 */
[----:B------:R-:W-:-:S02]  /*2ff0*/  HADD2.F32 R77, -RZ, R28.H0_H0 ;  /* 0x2000001cff4d7230 */ /* 0x000fc40000004100 */
[----:B------:R-:W-:Y:S02]  /*3000*/  HADD2.F32 R4, -RZ, R4.H1_H1 ;  /* 0x30000004ff047230 */ /* 0x000fe40000004100 */
[--C-:B------:R-:W-:Y:S02]  /*3010*/  HADD2.F32 R28, -RZ, R26.reuse.H1_H1 ;  /* 0x3000001aff1c7230 */ /* 0x100fe40000004100 */
[----:B------:R-:W-:Y:S02]  /*3020*/  HADD2.F32 R27, -RZ, R26.H0_H0 ;  /* 0x2000001aff1b7230 */ /* 0x000fe40000004100 */
[-C--:B------:R-:W-:Y:S01]  /*3030*/  FMUL.FTZ R26, R15, R74.reuse ;  /* 0x0000004a0f1a7220 */ /* 0x080fe20000410000 */
[C---:B------:R-:W-:Y:S01]  /*3040*/  FMUL.FTZ R74, R13.reuse, R74 ;  /* 0x0000004a0d4a7220 */ /* 0x040fe20000410000 */
[-C--:B------:R-:W-:Y:S01]  /*3050*/  FMUL.FTZ R79, R4, R77.reuse ;  /* 0x0000004d044f7220 */ /* 0x080fe20000410000 */
[C---:B------:R-:W-:Y:S01]  /*3060*/  FMUL.FTZ R77, R12.reuse, R77 ;  /* 0x0000004d0c4d7220 */ /* 0x040fe20000410000 */
[-C--:B------:R-:W-:Y:S01]  /*3070*/  FFMA.FTZ R26, R13, R28.reuse, -R26 ;  /* 0x0000001c0d1a7223 */ /* 0x080fe2000001081a */
[----:B------:R-:W-:Y:S01]  /*3080*/  FFMA.FTZ R15, R15, R28, R74 ;  /* 0x0000001c0f0f7223 */ /* 0x000fe2000001004a */
[-C--:B------:R-:W-:Y:S01]  /*3090*/  FFMA.FTZ R79, R12, R27.reuse, -R79 ;  /* 0x0000001b0c4f7223 */ /* 0x080fe2000001084f */
[----:B------:R-:W-:Y:S01]  /*30a0*/  FFMA.FTZ R78, R4, R27, R77 ;  /* 0x0000001b044e7223 */ /* 0x000fe2000001004d */
[----:B------:R-:W-:-:S02]  /*30b0*/  F2FP.F16.E4M3.UNPACK_B R12, R7.H1 ;  /* 0x00000007ff0c723e */ /* 0x000fc400030006ff */
[----:B------:R-:W-:Y:S02]  /*30c0*/  F2FP.F16.E4M3.UNPACK_B R27, R76.H1 ;  /* 0x0000004cff1b723e */ /* 0x000fe400030006ff */
        /* <DEDUP_REMOVED lines=19> */
[C---:B------:R-:W-:Y:S01]  /*3200*/  FMUL.FTZ R77, R4.reuse, R77 ;  /* 0x0000004d044d7220 */ /* 0x040fe20000410000 */
[----:B------:R-:W-:Y:S01]  /*3210*/  FFMA.FTZ R83, R15, R28, R74 ;  /* 0x0000001c0f537223 */ /* 0x000fe2000001004a */
[----:B------:R-:W-:Y:S01]  /*3220*/  FFMA.FTZ R81, R4, R13, -R81 ;  /* 0x0000000d04517223 */ /* 0x000fe20000010851 */
[----:B------:R-:W-:-:S02]  /*3230*/  HADD2.F32 R4, -RZ, R6.H0_H0 ;  /* 0x20000006ff047230 */ /* 0x000fc40000004100 */
[----:B------:R-:W-:Y:S01]  /*3240*/  FFMA.FTZ R28, R12, R13, R77 ;  /* 0x0000000d0c1c7223 */ /* 0x000fe2000001004d */
[--C-:B------:R-:W-:Y:S01]  /*3250*/  HADD2.F32 R12, -RZ, R7.reuse.H0_H0 ;  /* 0x20000007ff0c7230 */ /* 0x100fe20000004100 */
[----:B------:R-:W-:Y:S01]  /*3260*/  F2FP.SATFINITE.E4M3.F32.PACK_AB_MERGE_C R80, R83, R80, RZ ;  /* 0x000000505350723e */ /* 0x000fe200048070ff */
[----:B------:R-:W-:Y:S02]  /*3270*/  HADD2.F32 R6, -RZ, R6.H1_H1 ;  /* 0x30000006ff067230 */ /* 0x000fe40000004100 */
[----:B------:R-:W-:Y:S01]  /*3280*/  HADD2.F32 R13, -RZ, R76.H0_H0 ;  /* 0x2000004cff0d7230 */ /* 0x000fe20000004100 */
[----:B------:R-:W-:Y:S01]  /*3290*/  F2FP.SATFINITE.E4M3.F32.PACK_AB_MERGE_C R28, R28, R81, RZ ;  /* 0x000000511c1c723e */ /* 0x000fe200048070ff */
[----:B------:R-:W-:Y:S02]  /*32a0*/  HADD2.F32 R7, -RZ, R7.H1_H1 ;  /* 0x30000007ff077230 */ /* 0x000fe40000004100 */
[----:B------:R-:W-:Y:S02]  /*32b0*/  HADD2.F32 R27, -RZ, R27.H0_H0 ;  /* 0x2000001bff1b7230 */ /* 0x000fe40000004100 */
[----:B------:R-:W-:Y:S01]  /*32c0*/  FMUL.FTZ R15, R6, R13 ;  /* 0x0000000d060f7220 */ /* 0x000fe20000410000 */
[----:B------:R-:W-:-:S02]  /*32d0*/  HADD2.F32 R26, -RZ, R26.H0_H0 ;  /* 0x2000001aff1a7230 */ /* 0x000fc40000004100 */
[----:B------:R-:W-:Y:S01]  /*32e0*/  FMUL.FTZ R13, R4, R13 ;  /* 0x0000000d040d7220 */ /* 0x000fe20000410000 */
[----:B------:R-:W-:Y:S02]  /*32f0*/  HADD2.F32 R29, -RZ, R29.H0_H0 ;  /* 0x2000001dff1d7230 */ /* 0x000fe40000004100 */
[-C--:B------:R-:W-:Y:S01]  /*3300*/  FMUL.FTZ R77, R7, R27.reuse ;  /* 0x0000001b074d7220 */ /* 0x080fe20000410000 */
[----:B------:R-:W-:-:S03]  /*3310*/  FMUL.FTZ R74, R12, R27 ;  /* 0x0000001b0c4a7220 */ /* 0x000fc60000410000 */
[-C--:B------:R-:W-:Y:S01]  /*3320*/  FFMA.FTZ R77, R12, R26.reuse, -R77 ;  /* 0x0000001a0c4d7223 */ /* 0x080fe2000001084d */
[----:B------:R-:W-:Y:S01]  /*3330*/  FFMA.FTZ R74, R7, R26, R74 ;  /* 0x0000001a074a7223 */ /* 0x000fe2000001004a */
[-C--:B------:R-:W-:Y:S01]  /*3340*/  FFMA.FTZ R15, R4, R29.reuse, -R15 ;  /* 0x0000001d040f7223 */ /* 0x080fe2000001080f */
[----:B------:R-:W-:Y:S01]  /*3350*/  FFMA.FTZ R6, R6, R29, R13 ;  /* 0x0000001d06067223 */ /* 0x000fe2000001000d */
[----:B------:R-:W-:Y:S02]  /*3360*/  F2FP.SATFINITE.E4M3.F32.PACK_AB_MERGE_C R4, R78, R79, R82 ;  /* 0x0000004f4e04723e */ /* 0x000fe40004807052 */
[----:B------:R-:W-:Y:S02]  /*3370*/  F2FP.SATFINITE.E4M3.F32.PACK_AB_MERGE_C R7, R74, R77, R80 ;  /* 0x0000004d4a07723e */ /* 0x000fe40004807050 */
[----:B------:R-:W-:-:S07]  /*3380*/  F2FP.SATFINITE.E4M3.F32.PACK_AB_MERGE_C R6, R6, R15, R28 ;  /* 0x0000000f0606723e */ /* 0x000fce000480701c */
.L_x_14945:
[----:B------:R-:W-:Y:S05]  /*3390*/  BSYNC B2 ;  /* 0x0000000000027941 */ /* 0x000fea0003800000 */
.L_x_14944:
[----:B0-----:R0:W-:Y:S02]  /*33a0*/  ST.E.128 desc[UR40][R10.64], R4 ;  /* 0x000000040a007985 */ /* 0x0011e4000c101d28 */
.L_x_14943:
[----:B------:R-:W-:Y:S05]  /*33b0*/  BSYNC B1 ;  /* 0x0000000000017941 */ /* 0x000fea0003800000 */
.L_x_14942:
[----:B------:R-:W-:-:S13]  /*33c0*/  LOP3.LUT P3, RZ, R16, 0x1, RZ, 0xc0, !PT ;  /* 0x0000000110ff7812 */ /* 0x000fda000786c0ff */
[----:B------:R-:W-:Y:S05]  /*33d0*/  @P3 BRA `(.L_x_14941) ;  /* 0x0000001c00543947 */ /* 0x000fea0003800000 */
[----:B0-----:R-:W5:Y:S04]  /*33e0*/  LDL R7, [R1+0x34] ;  /* 0x0000340001077983 */ /* 0x001f680000100800 */
[----:B------:R-:W4:Y:S04]  /*33f0*/  LDL R4, [R1+0x18] ;  /* 0x0000180001047983 */ /* 0x000f280000100800 */
[----:B------:R-:W3:Y:S01]  /*3400*/  LDL R6, [R1+0x2c] ;  /* 0x00002c0001067983 */ /* 0x000ee20000100800 */
[----:B------:R-:W-:Y:S01]  /*3410*/  IMAD.MOV.U32 R5, RZ, RZ, 0x20 ;  /* 0x00000020ff057424 */ /* 0x000fe200078e00ff */
[----:B------:R-:W-:Y:S01]  /*3420*/  BSSY B1, `(.L_x_14946) ;  /* 0x0000074000017945 */ /* 0x000fe20003800000 */
[----:B--2---:R-:W-:-:S03]  /*3430*/  IMAD R2, R157, 0x2800, RZ ;  /* 0x000028009d027824 */ /* 0x004fc600078e02ff */
[----:B------:R-:W-:-:S04]  /*3440*/  SEL R5, R5, 0xffffffe0, !P1 ;  /* 0xffffffe005057807 */ /* 0x000fc80004800000 */
[----:B-----5:R-:W-:Y:S01]  /*3450*/  IADD3 R5, R5, R7, R2 ;  /* 0x0000000705057210 */ /* 0x020fe20007ffe002 */
[----:B------:R-:W-:Y:S01]  /*3460*/  VIADD R2, R20, 0x10 ;  /* 0x0000001014027836 */ /* 0x000fe20000000000 */
[----:B----4-:R-:W-:-:S03]  /*3470*/  IADD3 R14, P3, R4, R14, RZ ;  /* 0x0000000e040e7210 */ /* 0x010fc60007f7e0ff */
[----:B------:R-:W-:Y:S02]  /*3480*/  IMAD.IADD R4, R22, 0x1, R5 ;  /* 0x0000000116047824 */ /* 0x000fe400078e0205 */
[----:B---3--:R-:W-:Y:S01]  /*3490*/  IMAD.X R15, R3, 0x1, R6, P3 ;  /* 0x00000001030f7824 */ /* 0x008fe200018e0606 */
[----:B------:R-:W-:-:S03]  /*34a0*/  ISETP.GE.AND P3, PT, R2, R31, PT ;  /* 0x0000001f0200720c */ /* 0x000fc60003f66270 */
[----:B------:R-:W0:Y:S10]  /*34b0*/  LDS.128 R4, [R4+0xe000] ;  /* 0x00e0000004047984 */ /* 0x000e340000000c00 */
[----:B------:R-:W-:Y:S05]  /*34c0*/  @P3 BRA `(.L_x_14947) ;  /* 0x0000000400a43947 */ /* 0x000fea0003800000 */
[--C-:B------:R-:W-:Y:S02]  /*34d0*/  SHF.R.U32.HI R11, RZ, 0x18, R9.reuse ;  /* 0x00000018ff0b7819 */ /* 0x100fe40000011609 */
[----:B------:R-:W-:Y:S02]  /*34e0*/  LOP3.LUT R2, R9, 0xff, RZ, 0xc0, !PT ;  /* 0x000000ff09027812 */ /* 0x000fe400078ec0ff */
[--C-:B------:R-:W-:Y:S02]  /*34f0*/  SHF.R.U32.HI R3, RZ, 0x8, R9.reuse ;  /* 0x00000008ff037819 */ /* 0x100fe40000011609 */
[----:B------:R-:W-:Y:S02]  /*3500*/  SHF.R.U32.HI R10, RZ, 0x10, R9 ;  /* 0x00000010ff0a7819 */ /* 0x000fe40000011609 */
[----:B------:R-:W-:Y:S01]  /*3510*/  SHF.R.U32.HI R9, RZ, 0x8, R25 ;  /* 0x00000008ff097819 */ /* 0x000fe20000011619 */
[----:B------:R-:W-:Y:S01]  /*3520*/  IMAD.SHL.U32 R3, R3, 0x100, RZ ;  /* 0x0000010003037824 */ /* 0x000fe200078e00ff */
[----:B------:R-:W-:-:S02]  /*3530*/  LOP3.LUT R8, R25, 0xff0000ff, RZ, 0xc0, !PT ;  /* 0xff0000ff19087812 */ /* 0x000fc400078ec0ff */
[----:B------:R-:W-:Y:S01]  /*3540*/  SHF.R.U32.HI R12, RZ, 0x10, R25 ;  /* 0x00000010ff0c7819 */ /* 0x000fe20000011619 */
[----:B------:R-:W-:Y:S01]  /*3550*/  IMAD.SHL.U32 R9, R9, 0x100, RZ ;  /* 0x0000010009097824 */ /* 0x000fe200078e00ff */
[----:B------:R-:W-:-:S03]  /*3560*/  PRMT R2, R11, 0x654, R2 ;  /* 0x000006540b027816 */ /* 0x000fc60000000002 */
[----:B------:R-:W-:Y:S01]  /*3570*/  IMAD.U32 R12, R12, 0x10000, RZ ;  /* 0x000100000c0c7824 */ /* 0x000fe200078e00ff */
[----:B------:R-:W-:Y:S01]  /*3580*/  LOP3.LUT R9, R8, 0xff00, R9, 0xf8, !PT ;  /* 0x0000ff0008097812 */ /* 0x000fe200078ef809 */
[----:B------:R-:W-:Y:S01]  /*3590*/  IMAD.U32 R8, R10, 0x10000, RZ ;  /* 0x000100000a087824 */ /* 0x000fe200078e00ff */
[----:B------:R-:W-:Y:S02]  /*35a0*/  LOP3.LUT R3, R2, 0xff00, R3, 0xf8, !PT ;  /* 0x0000ff0002037812 */ /* 0x000fe400078ef803 */
[----:B------:R-:W-:Y:S02]  /*35b0*/  F2FP.F16.E4M3.UNPACK_B R10, R30.H1 ;  /* 0x0000001eff0a723e */ /* 0x000fe400030006ff */
[-C--:B0-----:R-:W-:Y:S02]  /*35c0*/  F2FP.F16.E4M3.UNPACK_B R2, R5.reuse ;  /* 0x00000005ff02723e */ /* 0x081fe400020006ff */
        /* <DEDUP_REMOVED lines=10> */
[CC--:B------:R-:W-:Y:S01]  /*3670*/  FMUL.FTZ R25, R3.reuse, R12.reuse ;  /* 0x0000000c03197220 */ /* 0x0c0fe20000410000 */
[--C-:B------:R-:W-:Y:S02]  /*3680*/  HADD2.F32 R8, -RZ, R5.reuse.H1_H1 ;  /* 0x30000005ff087230 */ /* 0x100fe40000004100 */
[C---:B------:R-:W-:Y:S01]  /*3690*/  FMUL.FTZ R12, R2.reuse, R12 ;  /* 0x0000000c020c7220 */ /* 0x040fe20000410000 */
[----:B------:R-:W-:Y:S02]  /*36a0*/  HADD2.F32 R5, -RZ, R5.H0_H0 ;  /* 0x20000005ff057230 */ /* 0x000fe40000004100 */
[-C--:B------:R-:W-:Y:S01]  /*36b0*/  FFMA.FTZ R2, R2, R10.reuse, -R25 ;  /* 0x0000000a02027223 */ /* 0x080fe20000010819 */
[----:B------:R-:W-:Y:S02]  /*36c0*/  HADD2.F32 R9, -RZ, R9.H1_H1 ;  /* 0x30000009ff097230 */ /* 0x000fe40000004100 */
[-C--:B------:R-:W-:Y:S01]  /*36d0*/  FMUL.FTZ R26, R8, R13.reuse ;  /* 0x0000000d081a7220 */ /* 0x080fe20000410000 */
[----:B------:R-:W-:Y:S01]  /*36e0*/  FFMA.FTZ R27, R3, R10, R12 ;  /* 0x0000000a031b7223 */ /* 0x000fe2000001000c */
[C---:B------:R-:W-:Y:S01]  /*36f0*/  FMUL.FTZ R13, R5.reuse, R13 ;  /* 0x0000000d050d7220 */ /* 0x040fe20000410000 */
[----:B------:R-:W-:Y:S01]  /*3700*/  F2FP.F16.E4M3.UNPACK_B R3, R4.H1 ;  /* 0x00000004ff03723e */ /* 0x000fe200030006ff */
[----:B------:R-:W-:Y:S01]  /*3710*/  FFMA.FTZ R28, R5, R9, -R26 ;  /* 0x00000009051c7223 */ /* 0x000fe2000001081a */
[----:B------:R-:W-:-:S02]  /*3720*/  HADD2.F32 R12, -RZ, R30.H1_H1 ;  /* 0x3000001eff0c7230 */ /* 0x000fc40000004100 */
[----:B------:R-:W-:Y:S01]  /*3730*/  FFMA.FTZ R29, R8, R9, R13 ;  /* 0x00000009081d7223 */ /* 0x000fe2000001000d */
[----:B------:R-:W-:Y:S01]  /*3740*/  F2FP.F16.E4M3.UNPACK_B R8, R0 ;  /* 0x00000000ff08723e */ /* 0x000fe200020006ff */
[--C-:B------:R-:W-:Y:S01]  /*3750*/  HADD2.F32 R5, -RZ, R3.reuse.H0_H0 ;  /* 0x20000003ff057230 */ /* 0x100fe20000004100 */
[----:B------:R-:W-:Y:S01]  /*3760*/  F2FP.F16.E4M3.UNPACK_B R4, R4 ;  /* 0x00000004ff04723e */ /* 0x000fe200020006ff */
[----:B------:R-:W-:Y:S01]  /*3770*/  HADD2.F32 R3, -RZ, R3.H1_H1 ;  /* 0x30000003ff037230 */ /* 0x000fe20000004100 */
[----:B------:R-:W-:Y:S01]  /*3780*/  F2FP.SATFINITE.E4M3.F32.PACK_AB_MERGE_C R31, R29, R28, RZ ;  /* 0x0000001c1d1f723e */ /* 0x000fe200048070ff */
[--C-:B------:R-:W-:Y:S02]  /*3790*/  HADD2.F32 R10, -RZ, R8.reuse.H1_H1 ;  /* 0x30000008ff0a7230 */ /* 0x100fe40000004100 */
[----:B------:R-:W-:Y:S02]  /*37a0*/  HADD2.F32 R9, -RZ, R8.H0_H0 ;  /* 0x20000008ff097230 */ /* 0x000fe40000004100 */
[----:B------:R-:W-:Y:S01]  /*37b0*/  FMUL.FTZ R8, R3, R12 ;  /* 0x0000000c03087220 */ /* 0x000fe20000410000 */
[----:B------:R-:W-:-:S02]  /*37c0*/  HADD2.F32 R0, -RZ, R4.H0_H0 ;  /* 0x20000004ff007230 */ /* 0x000fc40000004100 */
[C---:B------:R-:W-:Y:S01]  /*37d0*/  FMUL.FTZ R12, R5.reuse, R12 ;  /* 0x0000000c050c7220 */ /* 0x040fe20000410000 */
[----:B------:R-:W-:Y:S02]  /*37e0*/  HADD2.F32 R13, -RZ, R30.H0_H0 ;  /* 0x2000001eff0d7230 */ /* 0x000fe40000004100 */
[-C--:B------:R-:W-:Y:S01]  /*37f0*/  FFMA.FTZ R8, R5, R10.reuse, -R8 ;  /* 0x0000000a05087223 */ /* 0x080fe20000010808 */
[----:B------:R-:W-:Y:S02]  /*3800*/  HADD2.F32 R4, -RZ, R4.H1_H1 ;  /* 0x30000004ff047230 */ /* 0x000fe40000004100 */
[----:B------:R-:W-:Y:S01]  /*3810*/  FFMA.FTZ R5, R3, R10, R12 ;  /* 0x0000000a03057223 */ /* 0x000fe2000001000c */
[----:B------:R-:W-:Y:S02]  /*3820*/  F2FP.F16.E4M3.UNPACK_B R3, R7.H1 ;  /* 0x00000007ff03723e */ /* 0x000fe400030006ff */
[----:B------:R-:W-:Y:S01]  /*3830*/  F2FP.F16.E4M3.UNPACK_B R10, R24.H1 ;  /* 0x00000018ff0a723e */ /* 0x000fe200030006ff */
[-C--:B------:R-:W-:Y:S01]  /*3840*/  FMUL.FTZ R25, R4, R13.reuse ;  /* 0x0000000d04197220 */ /* 0x080fe20000410000 */
[----:B------:R-:W-:Y:S01]  /*3850*/  FMUL.FTZ R13, R0, R13 ;  /* 0x0000000d000d7220 */ /* 0x000fe20000410000 */
[----:B------:R-:W-:Y:S01]  /*3860*/  F2FP.SATFINITE.E4M3.F32.PACK_AB_MERGE_C R30, R5, R8, RZ ;  /* 0x00000008051e723e */ /* 0x000fe200048070ff */
[----:B------:R-:W-:-:S02]  /*3870*/  HADD2.F32 R5, -RZ, R3.H1_H1 ;  /* 0x30000003ff057230 */ /* 0x000fc40000004100 */
[-C--:B------:R-:W-:Y:S01]  /*3880*/  FFMA.FTZ R25, R0, R9.reuse, -R25 ;  /* 0x0000000900197223 */ /* 0x080fe20000010819 */
[----:B------:R-:W-:Y:S01]  /*3890*/  FFMA.FTZ R26, R4, R9, R13 ;  /* 0x00000009041a7223 */ /* 0x000fe2000001000d */
        /* <DEDUP_REMOVED lines=28> */
[----:B------:R-:W-:Y:S02]  /*3a60*/  HADD2.F32 R6, -RZ, R6.H1_H1 ;  /* 0x30000006ff067230 */ /* 0x000fe40000004100 */
[-C--:B------:R-:W-:Y:S01]  /*3a70*/  FMUL.FTZ R4, R7, R10.reuse ;  /* 0x0000000a07047220 */ /* 0x080fe20000410000 */
[----:B------:R-:W-:Y:S02]  /*3a80*/  HADD2.F32 R5, -RZ, R24.H0_H0 ;  /* 0x20000018ff057230 */ /* 0x000fe40000004100 */
[C---:B------:R-:W-:Y:S01]  /*3a90*/  FMUL.FTZ R10, R3.reuse, R10 ;  /* 0x0000000a030a7220 */ /* 0x040fe20000410000 */
[----:B------:R-:W-:Y:S02]  /*3aa0*/  HADD2.F32 R8, -RZ, R8.H0_H0 ;  /* 0x20000008ff087230 */ /* 0x000fe40000004100 */
[----:B------:R-:W-:Y:S02]  /*3ab0*/  HADD2.F32 R11, -RZ, R11.H0_H0 ;  /* 0x2000000bff0b7230 */ /* 0x000fe40000004100 */
[-C--:B------:R-:W-:Y:S01]  /*3ac0*/  FMUL.FTZ R9, R6, R5.reuse ;  /* 0x0000000506097220 */ /* 0x080fe20000410000 */
[C---:B------:R-:W-:Y:S01]  /*3ad0*/  FMUL.FTZ R5, R0.reuse, R5 ;  /* 0x0000000500057220 */ /* 0x040fe20000410000 */
[-C--:B------:R-:W-:Y:S01]  /*3ae0*/  FFMA.FTZ R4, R3, R8.reuse, -R4 ;  /* 0x0000000803047223 */ /* 0x080fe20000010804 */
[----:B------:R-:W-:Y:S01]  /*3af0*/  FFMA.FTZ R7, R7, R8, R10 ;  /* 0x0000000807077223 */ /* 0x000fe2000001000a */
[-C--:B------:R-:W-:Y:S01]  /*3b00*/  FFMA.FTZ R9, R0, R11.reuse, -R9 ;  /* 0x0000000b00097223 */ /* 0x080fe20000010809 */
[----:B------:R-:W-:Y:S01]  /*3b10*/  FFMA.FTZ R6, R6, R11, R5 ;  /* 0x0000000b06067223 */ /* 0x000fe20000010005 */
[----:B------:R-:W-:-:S02]  /*3b20*/  F2FP.SATFINITE.E4M3.F32.PACK_AB_MERGE_C R5, R27, R2, R31 ;  /* 0x000000021b05723e */ /* 0x000fc4000480701f */
[----:B------:R-:W-:Y:S01]  /*3b30*/  F2FP.SATFINITE.E4M3.F32.PACK_AB_MERGE_C R7, R7, R4, R28 ;  /* 0x000000040707723e */ /* 0x000fe2000480701c */
[----:B------:R-:W-:Y:S01]  /*3b40*/  IMAD.MOV.U32 R4, RZ, RZ, R25 ;  /* 0x000000ffff047224 */ /* 0x000fe200078e0019 */
[----:B------:R-:W-:-:S07]  /*3b50*/  F2FP.SATFINITE.E4M3.F32.PACK_AB_MERGE_C R6, R6, R9, R12 ;  /* 0x000000090606723e */ /* 0x000fce000480700c */
.L_x_14947:
[----:B------:R-:W-:Y:S05]  /*3b60*/  BSYNC B1 ;  /* 0x0000000000017941 */ /* 0x000fea0003800000 */
.L_x_14946:
[----:B0-----:R0:W-:Y:S01]  /*3b70*/  ST.E.128 desc[UR40][R14.64], R4 ;  /* 0x000000040e007985 */ /* 0x0011e2000c101d28 */
[----:B------:R-:W-:Y:S05]  /*3b80*/  BRA `(.L_x_14941) ;  /* 0x0000001400687947 */ /* 0x000fea0003800000 */
.L_x_14934:
[----:B------:R-:W0:Y:S01]  /*3b90*/  S2R R3, SR_TID.X ;  /* 0x0000000000037919 */ /* 0x000e220000002100 */
[----:B------:R-:W-:-:S05]  /*3ba0*/  IMAD R73, R47, -0xa0, R48 ;  /* 0xffffff602f497824 */ /* 0x000fca00078e0230 */
[----:B------:R-:W-:Y:S01]  /*3bb0*/  VIMNMX R73, R73, 0xa0, PT ;  /* 0x000000a049497848 */ /* 0x000fe20003fe0100 */
[C---:B0-----:R-:W-:Y:S02]  /*3bc0*/  VIADD R7, R3.reuse, 0xffffff80 ;  /* 0xffffff8003077836 */ /* 0x041fe40000000000 */
[----:B------:R-:W-:Y:S02]  /*3bd0*/  VIADD R6, R3, 0xffffff80 ;  /* 0xffffff8003067836 */ /* 0x000fe40000000000 */
[----:B------:R-:W2:Y:S03]  /*3be0*/  LDL R3, [R1+0xc] ;  /* 0x00000c0001037983 */ /* 0x000ea60000100800 */
        /* <DEDUP_REMOVED lines=22> */
[----:B--2---:R-:W-:Y:S01]  /*3d50*/  ISETP.NE.AND P4, PT, R3, 0x3, PT ;  /* 0x000000030300780c */ /* 0x004fe20003f85270 */
[----:B---3--:R-:W-:Y:S02]  /*3d60*/  IMAD.MOV.U32 R77, RZ, RZ, R24 ;  /* 0x000000ffff4d7224 */ /* 0x008fe400078e0018 */
[----:B------:R-:W-:Y:S02]  /*3d70*/  IMAD.MOV.U32 R74, RZ, RZ, R26 ;  /* 0x000000ffff4a7224 */ /* 0x000fe400078e001a */
[----:B----4-:R-:W-:Y:S02]  /*3d80*/  IMAD.MOV.U32 R76, RZ, RZ, R6 ;  /* 0x000000ffff4c7224 */ /* 0x010fe400078e0006 */
[----:B------:R-:W-:-:S06]  /*3d90*/  IMAD.MOV.U32 R78, RZ, RZ, R4 ;  /* 0x000000ffff4e7224 */ /* 0x000fcc00078e0004 */
[----:B------:R-:W-:Y:S05]  /*3da0*/  @!P4 BRA `(.L_x_14948) ;  /* 0x000000000004c947 */ /* 0x000fea0003800000 */
[----:B------:R-:W-:Y:S01]  /*3db0*/  BPT.TRAP 0x1 ;  /* 0x000000040000795c */ /* 0x000fe20000300000 */
.L_x_14948:
[----:B------:R-:W2:Y:S01]  /*3dc0*/  LDL R0, [R1+0x1c] ;  /* 0x00001c0001007983 */ /* 0x000ea20000100800 */
[----:B------:R-:W-:Y:S01]  /*3dd0*/  IMAD R50, R157, 0x8, R22 ;  /* 0x000000089d327824 */ /* 0x000fe200078e0216 */
[----:B------:R-:W-:Y:S01]  /*3de0*/  BSSY B1, `(.L_x_14949) ;  /* 0x0000004000017945 */ /* 0x000fe20003800000 */
[----:B--2---:R-:W-:-:S04]  /*3df0*/  SHF.L.U32 R75, R0, 0x1f, RZ ;  /* 0x0000001f004b7819 */ /* 0x004fc800000006ff */
[----:B------:R-:W0:Y:S02]  /*3e00*/  SYNCS.PHASECHK.TRANS64.TRYWAIT P6, [R50+URZ+0x13290], R75 ;  /* 0x0132904b320075a7 */ /* 0x000e2400080c017f */
[----:B0-----:R-:W-:Y:S05]  /*3e10*/  @!P6 BRA `(.L_x_14950) ;  /* 0x0000020000dce947 */ /* 0x001fea0003800000 */
.L_x_15261:
[----:B------:R-:W-:Y:S05]  /*3e20*/  BSYNC B1 ;  /* 0x0000000000017941 */ /* 0x000fea0003800000 */
.L_x_14949:
[----:B------:R-:W-:-:S03]  /*3e30*/  UMOV UR4, 0xffffffff ;  /* 0xffffffff00047882 */ /* 0x000fc60000000000 */
[----:B------:R-:W-:Y:S05]  /*3e40*/  BRA.DIV UR4, `(.L_x_14951) ;  /* 0x0000020204e47947 */ /* 0x000fea000b800000 */
[----:B------:R1:W2:Y:S04]  /*3e50*/  SHFL.IDX PT, R0, R13, RZ, 0x1e1f ;  /* 0x001e1fff0d007589 */ /* 0x0002a800000e0000 */
[----:B------:R1:W3:Y:S02]  /*3e60*/  SHFL.IDX PT, R14, R2, RZ, 0x1e1f ;  /* 0x001e1fff020e7589 */ /* 0x0002e400000e0000 */
.L_x_15265:
[----:B------:R-:W4:Y:S02]  /*3e70*/  LDC R12, c[0x0][0x2f4] ;  /* 0x0000bd00ff0c7b82 */ /* 0x000f240000000800 */
[----:B----4-:R-:W-:-:S13]  /*3e80*/  ISETP.GE.OR P3, PT, R18, R12, P3 ;  /* 0x0000000c1200720c */ /* 0x010fda0001f66670 */
[----:B------:R-:W-:Y:S05]  /*3e90*/  @P3 BRA `(.L_x_14941) ;  /* 0x0000001000a43947 */ /* 0x000fea0003800000 */
[----:B------:R-:W4:Y:S01]  /*3ea0*/  LDL R10, [R1+0x50] ;  /* 0x00005000010a7983 */ /* 0x000f220000100800 */
[----:B------:R-:W-:Y:S01]  /*3eb0*/  IMAD.IADD R8, R12, 0x1, -R63 ;  /* 0x000000010c087824 */ /* 0x000fe200078e0a3f */
[----:B-1-3--:R-:W-:Y:S01]  /*3ec0*/  IADD3 R2, P3, R55, R14, RZ ;  /* 0x0000000e37027210 */ /* 0x00afe20007f7e0ff */
[----:B------:R-:W-:Y:S03]  /*3ed0*/  BSSY B1, `(.L_x_14952) ;  /* 0x00000e6000017945 */ /* 0x000fe60003800000 */
[----:B------:R-:W-:Y:S02]  /*3ee0*/  SEL R8, R63, R8, !P0 ;  /* 0x000000083f087207 */ /* 0x000fe40004000000 */
[----:B--2---:R-:W-:Y:S02]  /*3ef0*/  LEA.HI.X.SX32 R3, R55, R0, 0x1, P3 ;  /* 0x0000000037037211 */ /* 0x004fe400018f0eff */
[----:B------:R-:W-:-:S04]  /*3f00*/  SHF.R.S32.HI R9, RZ, 0x1f, R8 ;  /* 0x0000001fff097819 */ /* 0x000fc80000011408 */
[----:B------:R-:W-:-:S04]  /*3f10*/  LEA.HI R9, R9, R8, RZ, 0x5 ;  /* 0x0000000809097211 */ /* 0x000fc800078f28ff */
[----:B------:R-:W-:-:S04]  /*3f20*/  SHF.R.S32.HI R9, RZ, 0x5, R9 ;  /* 0x00000005ff097819 */ /* 0x000fc80000011409 */
[----:B------:R-:W-:-:S05]  /*3f30*/  LEA.HI.SX32 R9, R66, R9, 0x1c ;  /* 0x0000000942097211 */ /* 0x000fca00078fe2ff */
[----:B------:R-:W-:-:S05]  /*3f40*/  IMAD.SHL.U32 R13, R9, 0x10, RZ ;  /* 0x00000010090d7824 */ /* 0x000fca00078e00ff */
[----:B------:R-:W-:-:S04]  /*3f50*/  LOP3.LUT R9, R61, 0x30, R13, 0xf8, !PT ;  /* 0x000000303d097812 */ /* 0x000fc800078ef80d */
[----:B------:R-:W-:-:S05]  /*3f60*/  LOP3.LUT R9, R9, R56, RZ, 0x3c, !PT ;  /* 0x0000003809097212 */ /* 0x000fca00078e3cff */
[----:B----4-:R-:W-:Y:S02]  /*3f70*/  IMAD.IADD R8, R10, 0x1, R9 ;  /* 0x000000010a087824 */ /* 0x010fe400078e0209 */
[C---:B------:R-:W-:Y:S02]  /*3f80*/  IMAD R9, R157.reuse, 0x2800, R52 ;  /* 0x000028009d097824 */ /* 0x040fe400078e0234 */
[----:B------:R-:W-:Y:S02]  /*3f90*/  IMAD R11, R157, 0x2800, R8 ;  /* 0x000028009d0b7824 */ /* 0x000fe400078e0208 */
[C---:B------:R-:W-:Y:S02]  /*3fa0*/  IMAD.IADD R9, R22.reuse, 0x1, R9 ;  /* 0x0000000116097824 */ /* 0x040fe400078e0209 */
[----:B------:R-:W-:-:S04]  /*3fb0*/  IMAD.IADD R28, R22, 0x1, R11 ;  /* 0x00000001161c7824 */ /* 0x000fc800078e020b */
[----:B------:R-:W1:Y:S04]  /*3fc0*/  LDS.128 R8, [R9+0xe000] ;  /* 0x00e0000009087984 */ /* 0x000e680000000c00 */
[----:B------:R-:W2:Y:S01]  /*3fd0*/  LDS.128 R28, [R28+0xe000] ;  /* 0x00e000001c1c7984 */ /* 0x000ea20000000c00 */
[----:B------:R-:W-:Y:S05]  /*3fe0*/  @P5 BRA `(.L_x_14953) ;  /* 0x0000000c00505947 */ /* 0x000fea0003800000 */
[--C-:B------:R-:W-:Y:S01]  /*3ff0*/  SHF.R.U32.HI R86, RZ, 0x8, R25.reuse ;  /* 0x00000008ff567819 */ /* 0x100fe20000011619 */
[----:B-1----:R-:W-:Y:S01]  /*4000*/  IMAD.MOV.U32 R24, RZ, RZ, R8 ;  /* 0x000000ffff187224 */ /* 0x002fe200078e0008 */
        /* <DEDUP_REMOVED lines=14> */
[--C-:B------:R-:W-:Y:S02]  /*40f0*/  SHF.R.U32.HI R26, RZ, 0x8, R7.reuse ;  /* 0x00000008ff1a7819 */ /* 0x100fe40000011607 */
[----:B------:R-:W-:Y:S02]  /*4100*/  LOP3.LUT R25, R7, 0xff0000ff, RZ, 0xc0, !PT ;  /* 0xff0000ff07197812 */ /* 0x000fe400078ec0ff */
[----:B------:R-:W-:Y:S01]  /*4110*/  SHF.R.U32.HI R83, RZ, 0x10, R7 ;  /* 0x00000010ff537819 */ /* 0x000fe20000011607 */
[----:B------:R-:W-:Y:S01]  /*4120*/  IMAD.SHL.U32 R7, R82, 0x100, RZ ;  /* 0x0000010052077824 */ /* 0x000fe200078e00ff */
[----:B------:R-:W-:Y:S01]  /*4130*/  LOP3.LUT R4, R4, 0xff00, R5, 0xf8, !PT ;  /* 0x0000ff0004047812 */ /* 0x000fe200078ef805 */
[----:B------:R-:W-:Y:S01]  /*4140*/  IMAD.U32 R5, R84, 0x10000, RZ ;  /* 0x0001000054057824 */ /* 0x000fe200078e00ff */
[----:B------:R-:W-:Y:S01]  /*4150*/  PRMT R6, R85, 0x654, R6 ;  /* 0x0000065455067816 */ /* 0x000fe20000000006 */
[----:B------:R-:W-:Y:S01]  /*4160*/  IMAD.SHL.U32 R26, R26, 0x100, RZ ;  /* 0x000001001a1a7824 */ /* 0x000fe200078e00ff */
[----:B------:R-:W-:Y:S01]  /*4170*/  PRMT R15, R80, 0x654, R15 ;  /* 0x00000654500f7816 */ /* 0x000fe2000000000f */
[----:B------:R-:W-:Y:S01]  /*4180*/  IMAD.U32 R83, R83, 0x10000, RZ ;  /* 0x0001000053537824 */ /* 0x000fe200078e00ff */
[----:B------:R-:W-:-:S02]  /*4190*/  LOP3.LUT R7, R6, 0xff00, R7, 0xf8, !PT ;  /* 0x0000ff0006077812 */ /* 0x000fc400078ef807 */
[----:B------:R-:W-:Y:S01]  /*41a0*/  LOP3.LUT R6, R4, 0xff0000, R5, 0xf8, !PT ;  /* 0x00ff000004067812 */ /* 0x000fe200078ef805 */
[----:B------:R-:W-:Y:S01]  /*41b0*/  IMAD.U32 R4, R81, 0x10000, RZ ;  /* 0x0001000051047824 */ /* 0x000fe200078e00ff */
[----:B------:R-:W-:Y:S02]  /*41c0*/  LOP3.LUT R82, R25, 0xff00, R26, 0xf8, !PT ;  /* 0x0000ff0019527812 */ /* 0x000fe400078ef81a */
[----:B------:R-:W-:Y:S02]  /*41d0*/  F2FP.F16.E4M3.UNPACK_B R81, R78.H1 ;  /* 0x0000004eff51723e */ /* 0x000fe400030006ff */
[----:B--2---:R-:W-:Y:S02]  /*41e0*/  F2FP.F16.E4M3.UNPACK_B R26, R28.H1 ;  /* 0x0000001cff1a723e */ /* 0x004fe400030006ff */
[----:B------:R-:W-:Y:S01]  /*41f0*/  F2FP.F16.E4M3.UNPACK_B R25, R24.H1 ;  /* 0x00000018ff19723e */ /* 0x000fe200030006ff */
[----:B------:R-:W-:Y:S01]  /*4200*/  HADD2.F32 R5, -RZ, R81.H0_H0 ;  /* 0x20000051ff057230 */ /* 0x000fe20000004100 */
[----:B------:R-:W-:Y:S01]  /*4210*/  LOP3.LUT R80, R15, 0xff00, R8, 0xf8, !PT ;  /* 0x0000ff000f507812 */ /* 0x000fe200078ef808 */
[----:B------:R-:W-:Y:S01]  /*4220*/  HADD2.F32 R15, -RZ, R26.H0_H0 ;  /* 0x2000001aff0f7230 */ /* 0x000fe20000004100 */
[----:B------:R-:W-:Y:S01]  /*4230*/  LOP3.LUT R4, R7, 0xff0000, R4, 0xf8, !PT ;  /* 0x00ff000007047812 */ /* 0x000fe200078ef804 */
[----:B------:R-:W-:Y:S01]  /*4240*/  HADD2.F32 R8, -RZ, R25.H0_H0 ;  /* 0x20000019ff087230 */ /* 0x000fe20000004100 */
[----:B------:R-:W-:Y:S01]  /*4250*/  F2FP.F16.E4M3.UNPACK_B R27, R77.H1 ;  /* 0x0000004dff1b723e */ /* 0x000fe200030006ff */
[----:B------:R-:W-:-:S02]  /*4260*/  IMAD.U32 R7, R79, 0x10000, RZ ;  /* 0x000100004f077824 */ /* 0x000fc400078e00ff */
[CC--:B------:R-:W-:Y:S01]  /*4270*/  FMUL.FTZ R85, R15.reuse, R5.reuse ;  /* 0x000000050f557220 */ /* 0x0c0fe20000410000 */
[----:B------:R-:W-:Y:S02]  /*4280*/  HADD2.F32 R25, -RZ, R25.H1_H1 ;  /* 0x30000019ff197230 */ /* 0x000fe40000004100 */
[----:B------:R-:W-:Y:S01]  /*4290*/  FMUL.FTZ R84, R8, R5 ;  /* 0x0000000508547220 */ /* 0x000fe20000410000 */
[----:B------:R-:W-:Y:S01]  /*42a0*/  LOP3.LUT R5, R82, 0xff0000, R83, 0xf8, !PT ;  /* 0x00ff000052057812 */ /* 0x000fe200078ef853 */
[----:B------:R-:W-:Y:S01]  /*42b0*/  HADD2.F32 R83, -RZ, R81.H1_H1 ;  /* 0x30000051ff537230 */ /* 0x000fe20000004100 */
[----:B------:R-:W-:Y:S01]  /*42c0*/  F2FP.F16.E4M3.UNPACK_B R81, R78 ;  /* 0x0000004eff51723e */ /* 0x000fe200020006ff */
[--C-:B------:R-:W-:Y:S01]  /*42d0*/  HADD2.F32 R79, -RZ, R27.reuse.H0_H0 ;  /* 0x2000001bff4f7230 */ /* 0x100fe20000004100 */
[----:B------:R-:W-:Y:S01]  /*42e0*/  LOP3.LUT R7, R80, 0xff0000, R7, 0xf8, !PT ;  /* 0x00ff000050077812 */ /* 0x000fe200078ef807 */
[----:B------:R-:W-:Y:S01]  /*42f0*/  HADD2.F32 R78, -RZ, R26.H1_H1 ;  /* 0x3000001aff4e7230 */ /* 0x000fe20000004100 */
[----:B------:R-:W-:Y:S01]  /*4300*/  F2FP.F16.E4M3.UNPACK_B R28, R28 ;  /* 0x0000001cff1c723e */ /* 0x000fe200020006ff */
[----:B------:R-:W-:Y:S01]  /*4310*/  HADD2.F32 R80, -RZ, R27.H1_H1 ;  /* 0x3000001bff507230 */ /* 0x000fe20000004100 */
[----:B------:R-:W-:Y:S01]  /*4320*/  F2FP.F16.E4M3.UNPACK_B R27, R24 ;  /* 0x00000018ff1b723e */ /* 0x000fe200020006ff */
[-C--:B------:R-:W-:Y:S01]  /*4330*/  FFMA.FTZ R8, R8, R79.reuse, -R85 ;  /* 0x0000004f08087223 */ /* 0x080fe20000010855 */
[----:B------:R-:W-:Y:S01]  /*4340*/  FFMA.FTZ R15, R15, R79, R84 ;  /* 0x0000004f0f0f7223 */ /* 0x000fe20000010054 */
[----:B------:R-:W-:Y:S01]  /*4350*/  FMUL.FTZ R24, R78, R83 ;  /* 0x000000534e187220 */ /* 0x000fe20000410000 */
[----:B------:R-:W-:Y:S01]  /*4360*/  F2FP.F16.E4M3.UNPACK_B R79, R77 ;  /* 0x0000004dff4f723e */ /* 0x000fe200020006ff */
[----:B------:R-:W-:Y:S01]  /*4370*/  FMUL.FTZ R83, R25, R83 ;  /* 0x0000005319537220 */ /* 0x000fe20000410000 */
[----:B------:R-:W-:-:S02]  /*4380*/  HADD2.F32 R82, -RZ, R81.H0_H0 ;  /* 0x20000051ff527230 */ /* 0x000fc40000004100 */
[-C--:B------:R-:W-:Y:S01]  /*4390*/  FFMA.FTZ R25, R25, R80.reuse, -R24 ;  /* 0x0000005019197223 */ /* 0x080fe20000010818 */
[--C-:B------:R-:W-:Y:S02]  /*43a0*/  HADD2.F32 R77, -RZ, R28.reuse.H0_H0 ;  /* 0x2000001cff4d7230 */ /* 0x100fe40000004100 */
        /* <DEDUP_REMOVED lines=28> */
[----:B------:R-:W-:-:S02]  /*4570*/  HADD2.F32 R77, -RZ, R77.H1_H1 ;  /* 0x3000004dff4d7230 */ /* 0x000fc40000004100 */
[-C--:B------:R-:W-:Y:S01]  /*4580*/  FFMA.FTZ R86, R28, R79.reuse, -R87 ;  /* 0x0000004f1c567223 */ /* 0x080fe20000010857 */
[----:B------:R-:W-:Y:S01]  /*4590*/  HADD2.F32 R27, -RZ, R27.H1_H1 ;  /* 0x3000001bff1b7230 */ /* 0x000fe20000004100 */
[----:B------:R-:W-:Y:S01]  /*45a0*/  F2FP.F16.E4M3.UNPACK_B R30, R30 ;  /* 0x0000001eff1e723e */ /* 0x000fe200020006ff */
[----:B------:R-:W-:Y:S02]  /*45b0*/  HADD2.F32 R80, -RZ, R80.H1_H1 ;  /* 0x30000050ff507230 */ /* 0x000fe40000004100 */
[----:B------:R-:W-:Y:S01]  /*45c0*/  FMUL.FTZ R28, R77, R82 ;  /* 0x000000524d1c7220 */ /* 0x000fe20000410000 */
[----:B------:R-:W-:Y:S01]  /*45d0*/  F2FP.F16.E4M3.UNPACK_B R74, R74 ;  /* 0x0000004aff4a723e */ /* 0x000fe200020006ff */
[C---:B------:R-:W-:Y:S01]  /*45e0*/  FMUL.FTZ R88, R27.reuse, R82 ;  /* 0x000000521b587220 */ /* 0x040fe20000410000 */
[----:B------:R-:W-:Y:S01]  /*45f0*/  FFMA.FTZ R82, R78, R79, R81 ;  /* 0x0000004f4e527223 */ /* 0x000fe20000010051 */
[----:B------:R-:W-:Y:S01]  /*4600*/  FFMA.FTZ R91, R27, R80, -R28 ;  /* 0x000000501b5b7223 */ /* 0x000fe2000001081c */
[----:B------:R-:W-:Y:S01]  /*4610*/  HADD2.F32 R78, -RZ, R76.H0_H0 ;  /* 0x2000004cff4e7230 */ /* 0x000fe20000004100 */
[----:B------:R-:W-:Y:S01]  /*4620*/  F2FP.SATFINITE.E4M3.F32.PACK_AB_MERGE_C R8, R25, R8, RZ ;  /* 0x000000081908723e */ /* 0x000fe200048070ff */
[----:B------:R-:W-:-:S02]  /*4630*/  HADD2.F32 R27, -RZ, R10.H0_H0 ;  /* 0x2000000aff1b7230 */ /* 0x000fc40000004100 */
[----:B------:R-:W-:Y:S01]  /*4640*/  FFMA.FTZ R93, R77, R80, R88 ;  /* 0x000000504d5d7223 */ /* 0x000fe20000010058 */
[----:B------:R-:W-:Y:S01]  /*4650*/  HADD2.F32 R28, -RZ, R30.H0_H0 ;  /* 0x2000001eff1c7230 */ /* 0x000fe20000004100 */
[----:B------:R-:W-:Y:S01]  /*4660*/  F2FP.SATFINITE.E4M3.F32.PACK_AB_MERGE_C R8, R85, R26, R8 ;  /* 0x0000001a5508723e */ /* 0x000fe20004807008 */
[----:B------:R-:W-:Y:S02]  /*4670*/  HADD2.F32 R79, -RZ, R76.H1_H1 ;  /* 0x3000004cff4f7230 */ /* 0x000fe40000004100 */
[----:B------:R-:W-:Y:S01]  /*4680*/  FMUL.FTZ R81, R27, R78 ;  /* 0x0000004e1b517220 */ /* 0x000fe20000410000 */
[----:B------:R-:W-:Y:S01]  /*4690*/  HADD2.F32 R10, -RZ, R10.H1_H1 ;  /* 0x3000000aff0a7230 */ /* 0x000fe20000004100 */
[----:B------:R-:W-:Y:S01]  /*46a0*/  F2FP.SATFINITE.E4M3.F32.PACK_AB_MERGE_C R15, R24, R15, RZ ;  /* 0x0000000f180f723e */ /* 0x000fe200048070ff */
[----:B------:R-:W-:Y:S01]  /*46b0*/  HADD2.F32 R30, -RZ, R30.H1_H1 ;  /* 0x3000001eff1e7230 */ /* 0x000fe20000004100 */
[----:B------:R-:W-:Y:S01]  /*46c0*/  F2FP.F16.E4M3.UNPACK_B R25, R29 ;  /* 0x0000001dff19723e */ /* 0x000fe200020006ff */
[--C-:B------:R-:W-:Y:S01]  /*46d0*/  HADD2.F32 R76, -RZ, R74.reuse.H0_H0 ;  /* 0x2000004aff4c7230 */ /* 0x100fe20000004100 */
[----:B------:R-:W-:Y:S01]  /*46e0*/  F2FP.F16.E4M3.UNPACK_B R26, R7 ;  /* 0x00000007ff1a723e */ /* 0x000fe200020006ff */
[----:B------:R-:W-:-:S02]  /*46f0*/  HADD2.F32 R77, -RZ, R74.H1_H1 ;  /* 0x3000004aff4d7230 */ /* 0x000fc40000004100 */
[----:B------:R-:W-:Y:S01]  /*4700*/  FMUL.FTZ R74, R28, R78 ;  /* 0x0000004e1c4a7220 */ /* 0x000fe20000410000 */
[----:B------:R-:W-:Y:S01]  /*4710*/  F2FP.F16.E4M3.UNPACK_B R24, R9 ;  /* 0x00000009ff18723e */ /* 0x000fe200020006ff */
[-C--:B------:R-:W-:Y:S01]  /*4720*/  FMUL.FTZ R87, R30, R79.reuse ;  /* 0x0000004f1e577220 */ /* 0x080fe20000410000 */
[----:B------:R-:W-:Y:S01]  /*4730*/  FMUL.FTZ R89, R10, R79 ;  /* 0x0000004f0a597220 */ /* 0x000fe20000410000 */
[-C--:B------:R-:W-:Y:S01]  /*4740*/  FFMA.FTZ R79, R27, R76.reuse, -R74 ;  /* 0x0000004c1b4f7223 */ /* 0x080fe2000001084a */
[----:B------:R-:W-:Y:S01]  /*4750*/  FFMA.FTZ R81, R28, R76, R81 ;  /* 0x0000004c1c517223 */ /* 0x000fe20000010051 */
[----:B------:R-:W-:Y:S01]  /*4760*/  F2FP.SATFINITE.E4M3.F32.PACK_AB_MERGE_C R28, R84, R83, R15 ;  /* 0x00000053541c723e */ /* 0x000fe2000480700f */
[----:B------:R-:W-:Y:S01]  /*4770*/  HADD2.F32 R27, -RZ, R25.H0_H0 ;  /* 0x20000019ff1b7230 */ /* 0x000fe20000004100 */
[----:B------:R-:W-:Y:S01]  /*4780*/  F2FP.F16.E4M3.UNPACK_B R74, R6 ;  /* 0x00000006ff4a723e */ /* 0x000fe200020006ff */
[----:B------:R-:W-:Y:S02]  /*4790*/  HADD2.F32 R78, -RZ, R26.H0_H0 ;  /* 0x2000001aff4e7230 */ /* 0x000fe40000004100 */
[----:B------:R-:W-:Y:S01]  /*47a0*/  FFMA.FTZ R10, R10, R77, -R87 ;  /* 0x0000004d0a0a7223 */ /* 0x000fe20000010857 */
[----:B------:R-:W-:-:S02]  /*47b0*/  HADD2.F32 R15, -RZ, R24.H0_H0 ;  /* 0x20000018ff0f7230 */ /* 0x000fc40000004100 */
[----:B------:R-:W-:Y:S01]  /*47c0*/  FFMA.FTZ R30, R30, R77, R89 ;  /* 0x0000004d1e1e7223 */ /* 0x000fe20000010059 */
        /* <DEDUP_REMOVED lines=9> */
[C---:B------:R-:W-:Y:S01]  /*4860*/  FMUL.FTZ R27, R25.reuse, R77 ;  /* 0x0000004d191b7220 */ /* 0x040fe20000410000 */
[----:B------:R-:W-:Y:S01]  /*4870*/  F2FP.F16.E4M3.UNPACK_B R29, R29.H1 ;  /* 0x0000001dff1d723e */ /* 0x000fe200030006ff */
[C---:B------:R-:W-:Y:S01]  /*4880*/  FMUL.FTZ R78, R26.reuse, R77 ;  /* 0x0000004d1a4e7220 */ /* 0x040fe20000410000 */
[----:B------:R-:W-:Y:S01]  /*4890*/  F2FP.F16.E4M3.UNPACK_B R76, R7.H1 ;  /* 0x00000007ff4c723e */ /* 0x000fe200030006ff */
[-C--:B------:R-:W-:Y:S01]  /*48a0*/  FFMA.FTZ R26, R26, R74.reuse, -R27 ;  /* 0x0000004a1a1a7223 */ /* 0x080fe2000001081b */
[----:B------:R-:W-:Y:S01]  /*48b0*/  F2FP.F16.E4M3.UNPACK_B R9, R9.H1 ;  /* 0x00000009ff09723e */ /* 0x000fe200030006ff */
[----:B------:R-:W-:Y:S01]  /*48c0*/  FFMA.FTZ R7, R25, R74, R78 ;  /* 0x0000004a19077223 */ /* 0x000fe2000001004e */
[----:B------:R-:W-:Y:S01]  /*48d0*/  F2FP.SATFINITE.E4M3.F32.PACK_AB_MERGE_C R82, R93, R82, RZ ;  /* 0x000000525d52723e */ /* 0x000fe200048070ff */
[----:B------:R-:W-:Y:S01]  /*48e0*/  HADD2.F32 R27, -RZ, R29.H0_H0 ;  /* 0x2000001dff1b7230 */ /* 0x000fe20000004100 */
[----:B------:R-:W-:Y:S01]  /*48f0*/  F2FP.F16.E4M3.UNPACK_B R6, R6.H1 ;  /* 0x00000006ff06723e */ /* 0x000fe200030006ff */
[----:B------:R-:W-:Y:S01]  /*4900*/  HADD2.F32 R78, -RZ, R76.H0_H0 ;  /* 0x2000004cff4e7230 */ /* 0x000fe20000004100 */
[----:B------:R-:W-:Y:S01]  /*4910*/  F2FP.SATFINITE.E4M3.F32.PACK_AB_MERGE_C R30, R30, R81, R82 ;  /* 0x000000511e1e723e */ /* 0x000fe20004807052 */
[----:B------:R-:W-:Y:S01]  /*4920*/  HADD2.F32 R25, -RZ, R9.H0_H0 ;  /* 0x20000009ff197230 */ /* 0x000fe20000004100 */
[----:B------:R-:W-:Y:S01]  /*4930*/  F2FP.SATFINITE.E4M3.F32.PACK_AB_MERGE_C R86, R91, R86, RZ ;  /* 0x000000565b56723e */ /* 0x000fe200048070ff */
[----:B------:R-:W-:-:S02]  /*4940*/  HADD2.F32 R29, -RZ, R29.H1_H1 ;  /* 0x3000001dff1d7230 */ /* 0x000fc40000004100 */
[-C--:B------:R-:W-:Y:S01]  /*4950*/  FMUL.FTZ R82, R27, R78.reuse ;  /* 0x0000004e1b527220 */ /* 0x080fe20000410000 */
[----:B------:R-:W-:Y:S02]  /*4960*/  HADD2.F32 R80, -RZ, R76.H1_H1 ;  /* 0x3000004cff507230 */ /* 0x000fe40000004100 */
[----:B------:R-:W-:Y:S01]  /*4970*/  FMUL.FTZ R78, R25, R78 ;  /* 0x0000004e194e7220 */ /* 0x000fe20000410000 */
[--C-:B------:R-:W-:Y:S01]  /*4980*/  HADD2.F32 R74, -RZ, R6.reuse.H0_H0 ;  /* 0x20000006ff4a7230 */ /* 0x100fe20000004100 */
[----:B------:R-:W-:Y:S01]  /*4990*/  F2FP.SATFINITE.E4M3.F32.PACK_AB_MERGE_C R10, R10, R79, R86 ;  /* 0x0000004f0a0a723e */ /* 0x000fe20004807056 */
[----:B------:R-:W-:Y:S01]  /*49a0*/  HADD2.F32 R9, -RZ, R9.H1_H1 ;  /* 0x30000009ff097230 */ /* 0x000fe20000004100 */
[----:B------:R-:W-:Y:S01]  /*49b0*/  F2FP.F16.E4M3.UNPACK_B R79, R5.H1 ;  /* 0x00000005ff4f723e */ /* 0x000fe200030006ff */
[----:B------:R-:W-:Y:S02]  /*49c0*/  HADD2.F32 R76, -RZ, R6.H1_H1 ;  /* 0x30000006ff4c7230 */ /* 0x000fe40000004100 */
[----:B------:R-:W-:Y:S01]  /*49d0*/  FMUL.FTZ R6, R29, R80 ;  /* 0x000000501d067220 */ /* 0x000fe20000410000 */
[-C--:B------:R-:W-:Y:S01]  /*49e0*/  FFMA.FTZ R83, R27, R74.reuse, R78 ;  /* 0x0000004a1b537223 */ /* 0x080fe2000001004e */
[----:B------:R-:W-:Y:S01]  /*49f0*/  F2FP.F16.E4M3.UNPACK_B R27, R31 ;  /* 0x0000001fff1b723e */ /* 0x000fe200020006ff */
[----:B------:R-:W-:Y:S01]  /*4a00*/  FFMA.FTZ R82, R25, R74, -R82 ;  /* 0x0000004a19527223 */ /* 0x000fe20000010852 */
[C---:B------:R-:W-:Y:S01]  /*4a10*/  FFMA.FTZ R85, R9.reuse, R76, -R6 ;  /* 0x0000004c09557223 */ /* 0x040fe20000010806 */
[----:B------:R-:W-:Y:S01]  /*4a20*/  F2FP.F16.E4M3.UNPACK_B R6, R11 ;  /* 0x0000000bff06723e */ /* 0x000fe200020006ff */
[----:B------:R-:W-:Y:S01]  /*4a30*/  FMUL.FTZ R80, R9, R80 ;  /* 0x0000005009507220 */ /* 0x000fe20000410000 */
[----:B------:R-:W-:Y:S01]  /*4a40*/  F2FP.F16.E4M3.UNPACK_B R31, R31.H1 ;  /* 0x0000001fff1f723e */ /* 0x000fe200030006ff */
[----:B------:R-:W-:Y:S01]  /*4a50*/  HADD2.F32 R81, -RZ, R79.H0_H0 ;  /* 0x2000004fff517230 */ /* 0x000fe20000004100 */
        /* <DEDUP_REMOVED lines=12> */
[CC--:B------:R-:W-:Y:S01]  /*4b20*/  FMUL.FTZ R88, R4.reuse, R81.reuse ;  /* 0x0000005104587220 */ /* 0x0c0fe20000410000 */
[----:B------:R-:W-:Y:S02]  /*4b30*/  HADD2.F32 R9, -RZ, R6.H0_H0 ;  /* 0x20000006ff097230 */ /* 0x000fe40000004100 */
[----:B------:R-:W-:Y:S01]  /*4b40*/  FMUL.FTZ R81, R25, R81 ;  /* 0x0000005119517220 */ /* 0x000fe20000410000 */
[----:B------:R-:W-:Y:S02]  /*4b50*/  HADD2.F32 R76, -RZ, R5.H0_H0 ;  /* 0x20000005ff4c7230 */ /* 0x000fe40000004100 */
[-C--:B------:R-:W-:Y:S01]  /*4b60*/  FMUL.FTZ R86, R29, R80.reuse ;  /* 0x000000501d567220 */ /* 0x080fe20000410000 */
[----:B------:R-:W-:Y:S02]  /*4b70*/  HADD2.F32 R31, -RZ, R31.H1_H1 ;  /* 0x3000001fff1f7230 */ /* 0x000fe40000004100 */
[----:B------:R-:W-:Y:S01]  /*4b80*/  FFMA.FTZ R81, R4, R77, R81 ;  /* 0x0000004d04517223 */ /* 0x000fe20000010051 */
        /* <DEDUP_REMOVED lines=9> */
[----:B------:R-:W-:-:S02]  /*4c20*/  HADD2.F32 R74, -RZ, R74.H1_H1 ;  /* 0x3000004aff4a7230 */ /* 0x000fc40000004100 */
[----:B------:R-:W-:Y:S01]  /*4c30*/  FFMA.FTZ R88, R25, R77, -R88 ;  /* 0x0000004d19587223 */ /* 0x000fe20000010858 */
[----:B------:R-:W-:Y:S02]  /*4c40*/  HADD2.F32 R6, -RZ, R6.H1_H1 ;  /* 0x30000006ff067230 */ /* 0x000fe40000004100 */
[----:B------:R-:W-:Y:S01]  /*4c50*/  FMUL.FTZ R9, R27, R78 ;  /* 0x0000004e1b097220 */ /* 0x000fe20000410000 */
        /* <DEDUP_REMOVED lines=9> */
[----:B------:R-:W-:Y:S01]  /*4cf0*/  F2FP.SATFINITE.E4M3.F32.PACK_AB_MERGE_C R11, R9, R86, R11 ;  /* 0x00000056090b723e */ /* 0x000fe2000480700b */
[----:B------:R-:W-:Y:S01]  /*4d00*/  IMAD.MOV.U32 R9, RZ, RZ, R15 ;  /* 0x000000ffff097224 */ /* 0x000fe200078e000f */
[----:B------:R-:W-:Y:S02]  /*4d10*/  F2FP.SATFINITE.E4M3.F32.PACK_AB_MERGE_C R29, R7, R24, R83 ;  /* 0x00000018071d723e */ /* 0x000fe40004807053 */
[----:B------:R-:W-:-:S07]  /*4d20*/  F2FP.SATFINITE.E4M3.F32.PACK_AB_MERGE_C R31, R5, R80, R4 ;  /* 0x00000050051f723e */ /* 0x000fce0004807004 */
.L_x_14953:
[----:B------:R-:W-:Y:S05]  /*4d30*/  BSYNC B1 ;  /* 0x0000000000017941 */ /* 0x000fea0003800000 */
.L_x_14952:
[----:B-1----:R1:W-:Y:S01]  /*4d40*/  ST.E.128 desc[UR40][R2.64], R8 ;  /* 0x0000000802007985 */ /* 0x0023e2000c101d28 */
[----:B------:R-:W-:-:S13]  /*4d50*/  ISETP.GE.AND P3, PT, R13, R12, PT ;  /* 0x0000000c0d00720c */ /* 0x000fda0003f66270 */
[----:B------:R-:W-:Y:S05]  /*4d60*/  @P3 BRA `(.L_x_14941) ;  /* 0x0000000000f03947 */ /* 0x000fea0003800000 */
[----:B------:R-:W-:-:S04]  /*4d70*/  IADD3 R14, P3, R14, R13, RZ ;  /* 0x0000000d0e0e7210 */ /* 0x000fc80007f7e0ff */
[----:B------:R-:W-:-:S05]  /*4d80*/  LEA.HI.X.SX32 R15, R13, R0, 0x1, P3 ;  /* 0x000000000d0f7211 */ /* 0x000fca00018f0eff */
[----:B--2---:R2:W-:Y:S01]  /*4d90*/  ST.E.128 desc[UR40][R14.64], R28 ;  /* 0x0000001c0e007985 */ /* 0x0045e2000c101d28 */
[----:B------:R-:W-:Y:S05]  /*4da0*/  BRA `(.L_x_14941) ;  /* 0x0000000000e07947 */ /* 0x000fea0003800000 */
.L_x_14933:
[----:B------:R-:W2:Y:S02]  /*4db0*/  LDL R0, [R1+0xc] ;  /* 0x00000c0001007983 */ /* 0x000ea40000100800 */
[----:B--2---:R-:W-:-:S13]  /*4dc0*/  ISETP.NE.AND P4, PT, R0, 0x3, PT ;  /* 0x000000030000780c */ /* 0x004fda0003f85270 */
[----:B------:R-:W-:Y:S05]  /*4dd0*/  @!P4 BRA `(.L_x_14954) ;  /* 0x000000000004c947 */ /* 0x000fea0003800000 */
[----:B------:R-:W-:Y:S01]  /*4de0*/  BPT.TRAP 0x1 ;  /* 0x000000040000795c */ /* 0x000fe20000300000 */
.L_x_14954:
[----:B------:R-:W2:Y:S01]  /*4df0*/  LDL R0, [R1+0x1c] ;  /* 0x00001c0001007983 */ /* 0x000ea20000100800 */
[----:B------:R-:W-:Y:S01]  /*4e00*/  IMAD R50, R157, 0x8, R22 ;  /* 0x000000089d327824 */ /* 0x000fe200078e0216 */
[----:B------:R-:W-:Y:S01]  /*4e10*/  BSSY B1, `(.L_x_14955) ;  /* 0x0000005000017945 */ /* 0x000fe20003800000 */
[----:B------:R-:W-:Y:S02]  /*4e20*/  SHF.R.S32.HI R71, RZ, 0x1f, R69 ;  /* 0x0000001fff477819 */ /* 0x000fe40000011445 */
[----:B--2---:R-:W-:-:S04]  /*4e30*/  SHF.L.U32 R75, R0, 0x1f, RZ ;  /* 0x0000001f004b7819 */ /* 0x004fc800000006ff */
[----:B------:R-:W0:Y:S02]  /*4e40*/  SYNCS.PHASECHK.TRANS64.TRYWAIT P3, [R50+URZ+0x13290], R75 ;  /* 0x0132904b320075a7 */ /* 0x000e24000806017f */
[----:B0-----:R-:W-:Y:S05]  /*4e50*/  @!P3 BRA `(.L_x_14956) ;  /* 0x000001f40024b947 */ /* 0x001fea0003800000 */
.L_x_15266:
[----:B------:R-:W-:Y:S05]  /*4e60*/  BSYNC B1 ;  /* 0x0000000000017941 */ /* 0x000fea0003800000 */
.L_x_14955:
        /* <DEDUP_REMOVED lines=17> */
[----:B--2---:R-:W-:Y:S01]  /*4f80*/  IMAD.WIDE.U32 R2, R6, UR4, R2 ;  /* 0x0000000406027c25 */ /* 0x004fe2000f8e0002 */
        /* <DEDUP_REMOVED lines=8> */
[----:B------:R-:W-:Y:S01]  /*5010*/  ISETP.GT.AND P3, PT, R73, R4, PT ;  /* 0x000000044900720c */ /* 0x000fe20003f64270 */
[----:B------:R-:W-:-:S12]  /*5020*/  BRA.DIV UR4, `(.L_x_14957) ;  /* 0x000001f204c47947 */ /* 0x000fd8000b800000 */
[----:B------:R1:W2:Y:S04]  /*5030*/  SHFL.IDX PT, R3, R13, RZ, 0x1e1f ;  /* 0x001e1fff0d037589 */ /* 0x0002a800000e0000 */
[----:B------:R1:W3:Y:S02]  /*5040*/  SHFL.IDX PT, R14, R0, RZ, 0x1e1f ;  /* 0x001e1fff000e7589 */ /* 0x0002e400000e0000 */
.L_x_15270:
[----:B------:R-:W-:Y:S05]  /*5050*/  @!P3 BRA `(.L_x_14941) ;  /* 0x000000000034b947 */ /* 0x000fea0003800000 */
[----:B------:R-:W4:Y:S01]  /*5060*/  LDL R2, [R1+0x18] ;  /* 0x0000180001027983 */ /* 0x000f220000100800 */
[----:B------:R-:W-:-:S03]  /*5070*/  ULDC UR4, c[0x0][0x2f4] ;  /* 0x0000bd0000047ab9 */ /* 0x000fc60000000800 */
[----:B-1----:R-:W5:Y:S01]  /*5080*/  LDL R0, [R1+0x2c] ;  /* 0x00002c0001007983 */ /* 0x002f620000100800 */
[----:B------:R-:W-:-:S13]  /*5090*/  ISETP.GE.AND P3, PT, R18, UR4, PT ;  /* 0x0000000412007c0c */ /* 0x000fda000bf66270 */
[----:B------:R-:W1:Y:S01]  /*50a0*/  @!P3 LDS.128 R4, [R70+0xe000] ;  /* 0x00e000004604b984 */ /* 0x000e620000000c00 */
[----:B---3--:R-:W-:-:S05]  /*50b0*/  @!P3 IADD3 R12, P5, R18, R14, RZ ;  /* 0x0000000e120cb210 */ /* 0x008fca0007fbe0ff */
[----:B--2---:R-:W-:-:S05]  /*50c0*/  @!P3 IMAD.X R13, R3, 0x1, R19, P5 ;  /* 0x00000001030db824 */ /* 0x004fca00028e0613 */
[----:B-1----:R-:W-:Y:S01]  /*50d0*/  @!P3 ST.E.128 desc[UR40][R12.64], R4 ;  /* 0x000000040c00b985 */ /* 0x002fe2000c101d28 */
[----:B----4-:R-:W-:-:S13]  /*50e0*/  ISETP.GE.AND P5, PT, R2, UR4, PT ;  /* 0x0000000402007c0c */ /* 0x010fda000bfa6270 */
[----:B------:R-:W1:Y:S01]  /*50f0*/  @!P5 LDS.128 R8, [R67+0xe000] ;  /* 0x00e000004308d984 */ /* 0x000e620000000c00 */
[----:B------:R-:W-:-:S05]  /*5100*/  @!P5 IADD3 R14, P6, R2, R14, RZ ;  /* 0x0000000e020ed210 */ /* 0x000fca0007fde0ff */
[----:B-----5:R-:W-:-:S05]  /*5110*/  @!P5 IMAD.X R15, R3, 0x1, R0, P6 ;  /* 0x00000001030fd824 */ /* 0x020fca00030e0600 */
[----:B-1----:R4:W-:Y:S03]  /*5120*/  @!P5 ST.E.128 desc[UR40][R14.64], R8 ;  /* 0x000000080e00d985 */ /* 0x0029e6000c101d28 */
.L_x_14941:
[----:B------:R-:W-:Y:S05]  /*5130*/  BSYNC B0 ;  /* 0x0000000000007941 */ /* 0x000fea0003800000 */
.L_x_14932:
[----:B-12---:R-:W1:Y:S01]  /*5140*/  S2R R0, SR_TID.X ;  /* 0x0000000000007919 */ /* 0x006e620000002100 */
        /* <DEDUP_REMOVED lines=15> */
.L_x_14959:
[----:B------:R-:W-:Y:S05]  /*5240*/  BSYNC B0 ;  /* 0x0000000000007941 */ /* 0x000fea0003800000 */
.L_x_14958:
[----:B------:R-:W1:Y:S01]  /*5250*/  SYNCS.PHASECHK.TRANS64.TRYWAIT P4, [R50+URZ+0x132b0], R75 ;  /* 0x0132b04b320075a7 */ /* 0x000e62000808017f */
[----:B------:R-:W-:Y:S04]  /*5260*/  BSSY B0, `(.L_x_14960) ;  /* 0x0000002000007945 */ /* 0x000fe80003800000 */
[----:B-1----:R-:W-:Y:S05]  /*5270*/  @!P4 BRA `(.L_x_14961) ;  /* 0x000001f00074c947 */ /* 0x002fea0003800000 */
.L_x_15271:
[----:B------:R-:W-:Y:S05]  /*5280*/  BSYNC B0 ;  /* 0x0000000000007941 */ /* 0x000fea0003800000 */
.L_x_14960:
[----:B0-----:R-:W5:Y:S01]  /*5290*/  LDL R6, [R1+0x4] ;  /* 0x0000040001067983 */ /* 0x001f620000100800 */
[----:B------:R-:W-:Y:S01]  /*52a0*/  ULDC.64 UR4, c[0x0][0x328] ;  /* 0x0000ca0000047ab9 */ /* 0x000fe20000000a00 */
[----:B------:R-:W-:Y:S01]  /*52b0*/  ULDC.64 UR6, c[0x0][0x318] ;  /* 0x0000c60000067ab9 */ /* 0x000fe20000000a00 */
[----:B--2---:R-:W-:Y:S01]  /*52c0*/  IMAD R0, R71, UR4, RZ ;  /* 0x0000000447007c24 */ /* 0x004fe2000f8e02ff */
[----:B------:R-:W0:Y:S01]  /*52d0*/  S2R R4, SR_TID.X ;  /* 0x0000000000047919 */ /* 0x000e220000002100 */
[C---:B---3--:R-:W-:Y:S01]  /*52e0*/  IMAD.WIDE.U32 R2, R69.reuse, UR4, RZ ;  /* 0x0000000445027c25 */ /* 0x048fe2000f8e00ff */
        /* <DEDUP_REMOVED lines=9> */
[----:B-----5:R-:W-:-:S04]  /*5380*/  IMAD.WIDE.U32 R2, R6, UR4, R68 ;  /* 0x0000000406027c25 */ /* 0x020fc8000f8e0044 */
[----:B------:R-:W-:Y:S01]  /*5390*/  IMAD R0, R6, UR5, R3 ;  /* 0x0000000506007c24 */ /* 0x000fe2000f8e0203 */
[----:B------:R-:W-:Y:S01]  /*53a0*/  IADD3 R2, P4, R2, UR6, RZ ;  /* 0x0000000602027c10 */ /* 0x000fe2000ff9e0ff */
[C---:B0-----:R-:W-:Y:S02]  /*53b0*/  VIADD R6, R4.reuse, 0xffffff80 ;  /* 0xffffff8004067836 */ /* 0x041fe40000000000 */
[----:B------:R-:W-:Y:S01]  /*53c0*/  VIADD R4, R4, 0xffffff80 ;  /* 0xffffff8004047836 */ /* 0x000fe20000000000 */
[----:B------:R-:W-:Y:S01]  /*53d0*/  IADD3.X R0, R0, UR7, RZ, P4, !PT ;  /* 0x0000000700007c10 */ /* 0x000fe2000a7fe4ff */
[----:B------:R0:W2:Y:S03]  /*53e0*/  SHFL.IDX PT, R13, R2, RZ, 0x1e1f ;  /* 0x001e1fff020d7589 */ /* 0x0000a600000e0000 */
[----:B------:R-:W-:Y:S01]  /*53f0*/  LEA.HI R4, R4, R6, RZ, 0x1 ;  /* 0x0000000604047211 */ /* 0x000fe200078f08ff */
[----:B------:R0:W3:Y:S03]  /*5400*/  SHFL.IDX PT, R5, R0, RZ, 0x1e1f ;  /* 0x001e1fff00057589 */ /* 0x0000e600000e0000 */
[----:B------:R-:W-:-:S04]  /*5410*/  SHF.R.S32.HI R4, RZ, 0x1, R4 ;  /* 0x00000001ff047819 */ /* 0x000fc80000011404 */
[----:B------:R-:W-:-:S13]  /*5420*/  ISETP.GT.AND P4, PT, R73, R4, PT ;  /* 0x000000044900720c */ /* 0x000fda0003f84270 */
[----:B0-2---:R-:W-:Y:S05]  /*5430*/  @!P4 BRA `(.L_x_14963) ;  /* 0x000000000034c947 */ /* 0x005fea0003800000 */
[----:B------:R-:W2:Y:S01]  /*5440*/  LDL R6, [R1+0x18] ;  /* 0x0000180001067983 */ /* 0x000ea20000100800 */
[----:B------:R-:W-:-:S03]  /*5450*/  ULDC UR4, c[0x0][0x2f4] ;  /* 0x0000bd0000047ab9 */ /* 0x000fc60000000800 */
[----:B------:R-:W5:Y:S01]  /*5460*/  LDL R4, [R1+0x2c] ;  /* 0x00002c0001047983 */ /* 0x000f620000100800 */
[----:B------:R-:W-:-:S13]  /*5470*/  ISETP.GE.AND P4, PT, R18, UR4, PT ;  /* 0x0000000412007c0c */ /* 0x000fda000bf86270 */
[----:B------:R-:W-:-:S05]  /*5480*/  @!P4 IADD3 R2, P5, R18, R13, RZ ;  /* 0x0000000d1202c210 */ /* 0x000fca0007fbe0ff */
[----:B---3--:R-:W-:Y:S01]  /*5490*/  @!P4 IMAD.X R3, R5, 0x1, R19, P5 ;  /* 0x000000010503c824 */ /* 0x008fe200028e0613 */
[----:B--2---:R-:W-:-:S13]  /*54a0*/  ISETP.GE.AND P5, PT, R6, UR4, PT ;  /* 0x0000000406007c0c */ /* 0x004fda000bfa6270 */
[----:B------:R-:W-:-:S05]  /*54b0*/  @!P5 IADD3 R12, P6, R6, R13, RZ ;  /* 0x0000000d060cd210 */ /* 0x000fca0007fde0ff */
[----:B-----5:R-:W-:Y:S02]  /*54c0*/  @!P5 IMAD.X R13, R5, 0x1, R4, P6 ;  /* 0x00000001050dd824 */ /* 0x020fe400030e0604 */
[----:B------:R-:W0:Y:S04]  /*54d0*/  @!P4 LDS.128 R4, [R70+0x6000] ;  /* 0x006000004604c984 */ /* 0x000e280000000c00 */
[----:B0-----:R-:W-:Y:S04]  /*54e0*/  @!P4 ST.E.128 desc[UR40][R2.64], R4 ;  /* 0x000000040200c985 */ /* 0x001fe8000c101d28 */
[----:B----4-:R-:W0:Y:S04]  /*54f0*/  @!P5 LDS.128 R8, [R67+0x6000] ;  /* 0x006000004308d984 */ /* 0x010e280000000c00 */
[----:B0-----:R0:W-:Y:S02]  /*5500*/  @!P5 ST.E.128 desc[UR40][R12.64], R8 ;  /* 0x000000080c00d985 */ /* 0x0011e4000c101d28 */
.L_x_14963:
[----:B------:R-:W-:Y:S05]  /*5510*/  BSYNC B0 ;  /* 0x0000000000007941 */ /* 0x000fea0003800000 */
.L_x_14962:
[----:B------:R-:W2:Y:S01]  /*5520*/  LDL.LU R2, [R1+0x1c] ;  /* 0x00001c0001027983 */ /* 0x000ea20000300800 */
[----:B------:R-:W-:Y:S02]  /*5530*/  VIADD R157, R157, 0x1 ;  /* 0x000000019d9d7836 */ /* 0x000fe40000000000 */
[----:B-1----:R-:W-:Y:S01]  /*5540*/  @!P3 VIADD R50, R50, 0x132c0 ;  /* 0x000132c03232b836 */ /* 0x002fe20000000000 */
[----:B------:R-:W-:Y:S01]  /*5550*/  @!PT LDS RZ, [RZ] ;  /* 0x00000000fffff984 */ /* 0x000fe20000000800 */
[----:B------:R-:W-:Y:S01]  /*5560*/  @!PT LDS RZ, [RZ] ;  /* 0x00000000fffff984 */ /* 0x000fe20000000800 */
[----:B------:R-:W-:Y:S01]  /*5570*/  @!PT LDS RZ, [RZ] ;  /* 0x00000000fffff984 */ /* 0x000fe20000000800 */
[----:B------:R-:W-:Y:S01]  /*5580*/  @!PT LDS RZ, [RZ] ;  /* 0x00000000fffff984 */ /* 0x000fe20000000800 */
[----:B------:R1:W-:Y:S06]  /*5590*/  MEMBAR.ALL.CTA ;  /* 0x0000000000007992 */ /* 0x0003ec0000008000 */
[----:B-1----:R-:W1:Y:S02]  /*55a0*/  FENCE.VIEW.ASYNC.S ;  /* 0x00000000000073c6 */ /* 0x002e640000000000 */
[----:B-1----:R1:W-:Y:S01]  /*55b0*/  BAR.SYNC.DEFER_BLOCKING R64, 0x80 ;  /* 0x000200400000751d */ /* 0x0023e20000010000 */
[----:B------:R-:W-:-:S02]  /*55c0*/  ISETP.NE.AND P4, PT, R157, 0x2, PT ;  /* 0x000000029d00780c */ /* 0x000fc40003f85270 */
[----:B------:R-:W-:Y:S02]  /*55d0*/  @!P3 PRMT R50, RZ, 0x654, R50 ;  /* 0x00000654ff32b816 */ /* 0x000fe40000000032 */
[----:B------:R-:W-:Y:S02]  /*55e0*/  SEL R0, RZ, 0x1, P4 ;  /* 0x00000001ff007807 */ /* 0x000fe40002000000 */
[----:B------:R-:W-:Y:S01]  /*55f0*/  SEL R157, R157, RZ, P4 ;  /* 0x000000ff9d9d7207 */ /* 0x000fe20002000000 */
[----:B------:R1:W-:Y:S01]  /*5600*/  @!P3 SYNCS.ARRIVE.TRANS64.RED.A1T0 RZ, [R50+URZ], RZ ;  /* 0x000000ff32ffb9a7 */ /* 0x0003e2000810043f */
[----:B------:R-:W-:Y:S02]  /*5610*/  PLOP3.LUT P3, PT, PT, PT, PT, 0x8, 0x0 ;  /* 0x000000000000781c */ /* 0x000fe40003f6e170 */
[----:B--2---:R-:W-:-:S05]  /*5620*/  LOP3.LUT R2, R2, R0, RZ, 0x3c, !PT ;  /* 0x0000000002027212 */ /* 0x004fca00078e3cff */
[----:B------:R1:W-:Y:S01]  /*5630*/  STL [R1+0x1c], R2 ;  /* 0x00001c0201007387 */ /* 0x0003e20000100800 */
[----:B------:R-:W-:Y:S05]  /*5640*/  @P2 BRA `(.L_x_14964) ;  /* 0xffffffcc00a82947 */ /* 0x000fea000383ffff */
.L_x_14927:
[----:B------:R-:W-:Y:S04]  /*5650*/  BSSY B0, `(.L_x_14965) ;  /* 0x0000004000007945 */ /* 0x000fe80003800000 */
[----:B------:R-:W-:Y:S05]  /*5660*/  @P3 BRA `(.L_x_14966) ;  /* 0x0000000000083947 */ /* 0x000fea0003800000 */
[----:B------:R-:W2:Y:S02]  /*5670*/  FENCE.VIEW.ASYNC.G ;  /* 0x00000000000073c6 */ /* 0x000ea40000000100 */
[----:B--2---:R-:W-:Y:S06]  /*5680*/  BAR.ARV 0xc, 0x200 ;  /* 0x0308000000007b1d */ /* 0x004fec0000002000 */
.L_x_14966:
[----:B------:R-:W-:Y:S05]  /*5690*/  BSYNC B0 ;  /* 0x0000000000007941 */ /* 0x000fea0003800000 */
.L_x_14965:
[----:B------:R-:W3:Y:S01]  /*56a0*/  LDL R4, [R1+0x4c] ;  /* 0x00004c0001047983 */ /* 0x000ee20000100800 */
[----:B------:R-:W-:Y:S01]  /*56b0*/  ULDC.64 UR6, c[0x0][0x998] ;  /* 0x0002660000067ab9 */ /* 0x000fe20000000a00 */
[----:B------:R-:W-:Y:S02]  /*56c0*/  ULDC.64 UR4, c[0x0][0x990] ;  /* 0x0002640000047ab9 */ /* 0x000fe40000000a00 */
[----:B------:R-:W2:Y:S01]  /*56d0*/  LDL R0, [R1+0x4] ;  /* 0x0000040001007983 */ /* 0x000ea20000100800 */
[----:B------:R-:W-:Y:S02]  /*56e0*/  ISETP.NE.U32.AND P1, PT, RZ, UR6, PT ;  /* 0x00000006ff007c0c */ /* 0x000fe4000bf25070 */
[----:B------:R-:W-:Y:S01]  /*56f0*/  ISETP.NE.U32.AND P0, PT, RZ, UR4, PT ;  /* 0x00000004ff007c0c */ /* 0x000fe2000bf05070 */
[----:B----4-:R-:W4:Y:S01]  /*5700*/  LDL R14, [R1+0x24] ;  /* 0x00002400010e7983 */ /* 0x010f220000100800 */
[----:B------:R-:W-:Y:S02]  /*5710*/  ISETP.NE.AND.EX P1, PT, RZ, UR7, PT, P1 ;  /* 0x00000007ff007c0c */ /* 0x000fe4000bf25310 */
[----:B------:R-:W-:Y:S01]  /*5720*/  ISETP.NE.AND.EX P0, PT, RZ, UR5, PT, P0 ;  /* 0x00000005ff007c0c */ /* 0x000fe2000bf05300 */
[----:B------:R-:W4:Y:S04]  /*5730*/  LDL R20, [R1+0x8] ;  /* 0x0000080001147983 */ /* 0x000f280000100800 */
[----:B------:R-:W4:Y:S06]  /*5740*/  LDL R15, [R1+0x10] ;  /* 0x00001000010f7983 */ /* 0x000f2c0000100800 */
[----:B0-----:R-:W1:Y:S08]  /*5750*/  @P1 LDC.64 R8, c[0x0][0x9b8] ;  /* 0x00026e00ff081b82 */ /* 0x001e700000000a00 */
[----:B------:R-:W0:Y:S08]  /*5760*/  @P0 LDC.64 R6, c[0x0][0x9a8] ;  /* 0x00026a00ff060b82 */ /* 0x000e300000000a00 */
[----:B------:R-:W0:Y:S08]  /*5770*/  @P0 LDC.64 R10, c[0x0][0x9b0] ;  /* 0x00026c00ff0a0b82 */ /* 0x000e300000000a00 */
[----:B------:R-:W0:Y:S01]  /*5780*/  @P1 LDC.64 R12, c[0x0][0x9c0] ;  /* 0x00027000ff0c1b82 */ /* 0x000e220000000a00 */
[----:B---3--:R-:W-:-:S02]  /*5790*/  @P1 SHF.R.S32.HI R5, RZ, 0x1f, R4 ;  /* 0x0000001fff051819 */ /* 0x008fc40000011404 */
[----:B------:R-:W-:Y:S01]  /*57a0*/  @P0 SHF.R.S32.HI R3, RZ, 0x1f, R4 ;  /* 0x0000001fff030819 */ /* 0x000fe20000011404 */
[----:B--2---:R-:W-:Y:S02]  /*57b0*/  IMAD.MOV.U32 R21, RZ, RZ, R0 ;  /* 0x000000ffff157224 */ /* 0x004fe400078e0000 */
[----:B-1----:R-:W-:Y:S02]  /*57c0*/  @P1 IMAD R2, R5, R8, RZ ;  /* 0x0000000805021224 */ /* 0x002fe400078e02ff */
[-C--:B0-----:R-:W-:Y:S02]  /*57d0*/  @P0 IMAD R0, R3, R6.reuse, RZ ;  /* 0x0000000603000224 */ /* 0x081fe400078e02ff */
[C---:B------:R-:W-:Y:S02]  /*57e0*/  @P1 IMAD R9, R4.reuse, R9, R2 ;  /* 0x0000000904091224 */ /* 0x040fe400078e0202 */
[C---:B------:R-:W-:Y:S02]  /*57f0*/  @P0 IMAD R7, R4.reuse, R7, R0 ;  /* 0x0000000704070224 */ /* 0x040fe400078e0200 */
[----:B------:R-:W-:-:S04]  /*5800*/  @P0 IMAD.WIDE.U32 R2, R4, R6, RZ ;  /* 0x0000000604020225 */ /* 0x000fc800078e00ff */
[----:B------:R-:W-:-:S04]  /*5810*/  @P1 IMAD.WIDE.U32 R4, R4, R8, RZ ;  /* 0x0000000804041225 */ /* 0x000fc800078e00ff */
[----:B------:R-:W-:Y:S02]  /*5820*/  @P0 IMAD.IADD R3, R3, 0x1, R7 ;  /* 0x0000000103030824 */ /* 0x000fe400078e0207 */
[----:B------:R-:W-:Y:S02]  /*5830*/  @P1 IMAD.IADD R5, R5, 0x1, R9 ;  /* 0x0000000105051824 */ /* 0x000fe400078e0209 */
[----:B------:R-:W-:-:S04]  /*5840*/  @P0 IMAD.WIDE.U32 R2, R21, R10, R2 ;  /* 0x0000000a15020225 */ /* 0x000fc800078e0002 */
[----:B------:R-:W-:-:S04]  /*5850*/  @P1 IMAD.WIDE.U32 R6, R21, R12, R4 ;  /* 0x0000000c15061225 */ /* 0x000fc800078e0004 */
[C---:B------:R-:W-:Y:S01]  /*5860*/  @P0 IMAD R5, R21.reuse, R11, R3 ;  /* 0x0000000b15050224 */ /* 0x040fe200078e0203 */
[----:B------:R-:W-:Y:S01]  /*5870*/  @P1 LEA R8, P3, R6, UR6, 0x2 ;  /* 0x0000000606081c11 */ /* 0x000fe2000f8610ff */
[----:B------:R-:W-:Y:S01]  /*5880*/  @P1 IMAD R3, R21, R13, R7 ;  /* 0x0000000d15031224 */ /* 0x000fe200078e0207 */
[----:B------:R-:W-:Y:S01]  /*5890*/  @P0 LEA R4, P2, R2, UR4, 0x2 ;  /* 0x0000000402040c11 */ /* 0x000fe2000f8410ff */
[----:B------:R-:W-:Y:S01]  /*58a0*/  IMAD.MOV.U32 R0, RZ, RZ, 0x3f800000 ;  /* 0x3f800000ff007424 */ /* 0x000fe200078e00ff */
[----:B------:R-:W0:Y:S01]  /*58b0*/  LDC.64 R10, c[0x0][0x9e0] ;  /* 0x00027800ff0a7b82 */ /* 0x000e220000000a00 */
[----:B------:R-:W-:Y:S01]  /*58c0*/  ULDC UR4, c[0x0][0x988] ;  /* 0x0002620000047ab9 */ /* 0x000fe20000000800 */
[----:B------:R-:W-:Y:S01]  /*58d0*/  @P1 LEA.HI.X R9, R6, UR7, R3, 0x2, P3 ;  /* 0x0000000706091c11 */ /* 0x000fe200098f1403 */
[----:B------:R-:W-:Y:S01]  /*58e0*/  IMAD.MOV.U32 R3, RZ, RZ, 0x3f800000 ;  /* 0x3f800000ff037424 */ /* 0x000fe200078e00ff */
[----:B------:R-:W-:-:S03]  /*58f0*/  @P0 LEA.HI.X R5, R2, UR5, R5, 0x2, P2 ;  /* 0x0000000502050c11 */ /* 0x000fc600090f1405 */
[----:B------:R-:W2:Y:S01]  /*5900*/  @P1 LDG.E R0, desc[UR40][R8.64] ;  /* 0x0000002808001981 */ /* 0x000ea2000c1e1900 */
[----:B------:R-:W1:Y:S03]  /*5910*/  LDC R2, c[0x0][0x448] ;  /* 0x00011200ff027b82 */ /* 0x000e660000000800 */
[----:B------:R3:W2:Y:S01]  /*5920*/  @P0 LDG.E R3, desc[UR40][R4.64] ;  /* 0x0000002804030981 */ /* 0x0006a2000c1e1900 */
[----:B-1----:R-:W-:-:S13]  /*5930*/  ISETP.NE.AND P1, PT, R2, 0x1, PT ;  /* 0x000000010200780c */ /* 0x002fda0003f25270 */
[----:B------:R-:W1:Y:S08]  /*5940*/  @P1 LDC R7, c[0x0][0x44c] ;  /* 0x00011300ff071b82 */ /* 0x000e700000000800 */
[----:B------:R-:W1:Y:S01]  /*5950*/  @P1 LDC R6, c[0x0][0x450] ;  /* 0x00011400ff061b82 */ /* 0x000e620000000800 */
[----:B----4-:R-:W-:Y:S01]  /*5960*/  VIADD R2, R14, 0xbf ;  /* 0x000000bf0e027836 */ /* 0x010fe20000000000 */
[----:B0-----:R-:W-:-:S02]  /*5970*/  ISETP.GE.AND P2, PT, R11, 0x1, PT ;  /* 0x000000010b00780c */ /* 0x001fc40003f46270 */
[----:B---3--:R-:W-:Y:S01]  /*5980*/  IADD3 R5, R15, 0x1, -R20 ;  /* 0x000000010f057810 */ /* 0x008fe20007ffe814 */
[----:B-1----:R-:W-:-:S05]  /*5990*/  @P1 IMAD.HI.U32 R7, R2, R7, RZ ;  /* 0x0000000702071227 */ /* 0x002fca00078e00ff */
[----:B------:R-:W-:-:S05]  /*59a0*/  @P1 SHF.R.U32.HI R2, RZ, R6, R7 ;  /* 0x00000006ff021219 */ /* 0x000fca0000011607 */
[----:B------:R-:W-:Y:S02]  /*59b0*/  IMAD.IADD R5, R5, 0x1, R2 ;  /* 0x0000000105057824 */ /* 0x000fe400078e0202 */
        /* <DEDUP_REMOVED lines=15> */
.L_x_14969:
[----:B------:R-:W-:-:S13]  /*5ab0*/  ISETP.NE.AND P0, PT, R11, 0x1, PT ;  /* 0x000000010b00780c */ /* 0x000fda0003f05270 */
[----:B------:R-:W0:Y:S02]  /*5ac0*/  @P0 LDC.64 R4, c[0x0][0x9e8] ;  /* 0x00027a00ff040b82 */ /* 0x000e240000000a00 */
[----:B0-----:R-:W-:-:S05]  /*5ad0*/  @P0 IMAD.HI.U32 R4, R0, R4, RZ ;  /* 0x0000000400040227 */ /* 0x001fca00078e00ff */
[----:B------:R-:W-:-:S07]  /*5ae0*/  @P0 SHF.R.U32.HI R0, RZ, R5, R4 ;  /* 0x00000005ff000219 */ /* 0x000fce0000011604 */
.L_x_14970:
[----:B------:R-:W-:Y:S05]  /*5af0*/  BSYNC B0 ;  /* 0x0000000000007941 */ /* 0x000fea0003800000 */
.L_x_14968:
[----:B------:R-:W-:-:S05]  /*5b00*/  IMAD R0, R0, R11, R11 ;  /* 0x0000000b00007224 */ /* 0x000fca00078e020b */
[----:B------:R-:W-:-:S07]  /*5b10*/  VIMNMX R3, R3, R0, PT ;  /* 0x0000000003037248 */ /* 0x000fce0003fe0100 */
.L_x_14967:
[----:B------:R-:W0:Y:S01]  /*5b20*/  @P1 LDC R0, c[0x0][0x44c] ;  /* 0x00011300ff001b82 */ /* 0x000e220000000800 */
[----:B------:R-:W-:Y:S01]  /*5b30*/  VIADD R3, R3, 0x9f ;  /* 0x0000009f03037836 */ /* 0x000fe20000000000 */
[----:B------:R-:W-:Y:S01]  /*5b40*/  ULDC UR4, c[0x0][0x9dc] ;  /* 0x0002770000047ab9 */ /* 0x000fe20000000800 */
[----:B------:R-:W-:Y:S02]  /*5b50*/  IMAD.MOV.U32 R5, RZ, RZ, R14 ;  /* 0x000000ffff057224 */ /* 0x000fe400078e000e */
[----:B------:R-:W-:-:S03]  /*5b60*/  IMAD.HI R3, R3, 0x66666667, RZ ;  /* 0x6666666703037827 */ /* 0x000fc600078e02ff */
[----:B------:R-:W1:Y:S01]  /*5b70*/  @P1 LDC R7, c[0x0][0x450] ;  /* 0x00011400ff071b82 */ /* 0x000e620000000800 */
        /* <DEDUP_REMOVED lines=18> */
.L_x_14973:
[----:B------:R-:W-:-:S13]  /*5ca0*/  ISETP.NE.AND P0, PT, R11, 0x1, PT ;  /* 0x000000010b00780c */ /* 0x000fda0003f05270 */
[----:B------:R-:W0:Y:S02]  /*5cb0*/  @P0 LDC.64 R4, c[0x0][0x9e8] ;  /* 0x00027a00ff040b82 */ /* 0x000e240000000a00 */
[----:B0-----:R-:W-:-:S05]  /*5cc0*/  @P0 IMAD.HI.U32 R4, R0, R4, RZ ;  /* 0x0000000400040227 */ /* 0x001fca00078e00ff */
[----:B------:R-:W-:-:S07]  /*5cd0*/  @P0 SHF.R.U32.HI R0, RZ, R5, R4 ;  /* 0x00000005ff000219 */ /* 0x000fce0000011604 */
.L_x_14974:
[----:B------:R-:W-:Y:S05]  /*5ce0*/  BSYNC B0 ;  /* 0x0000000000007941 */ /* 0x000fea0003800000 */
.L_x_14972:
[----:B------:R-:W-:-:S05]  /*5cf0*/  IMAD R0, R0, R11, RZ ;  /* 0x0000000b00007224 */ /* 0x000fca00078e02ff */
[----:B------:R-:W-:-:S07]  /*5d00*/  VIMNMX R3, R3, R0, !PT ;  /* 0x0000000003037248 */ /* 0x000fce0007fe0100 */
.L_x_14971:
        /* <DEDUP_REMOVED lines=40> */
.L_x_14976:
[----:B------:R-:W-:Y:S05]  /*5f90*/  BSYNC B0 ;  /* 0x0000000000007941 */ /* 0x000fea0003800000 */
.L_x_14975:
        /* <DEDUP_REMOVED lines=18> */
[----:B------:R-:W-:Y:S01]  /*60c0*/  CS2R R50, SRZ ;  /* 0x0000000000327805 */ /* 0x000fe2000001ff00 */
[----:B--2---:R-:W-:-:S05]  /*60d0*/  IMAD R0, R0, R105, R9 ;  /* 0x0000006900007224 */ /* 0x004fca00078e0209 */
        /* <DEDUP_REMOVED lines=37> */
.L_x_14979:
[----:B------:R-:W-:Y:S05]  /*6330*/  BSYNC B6 ;  /* 0x0000000000067941 */ /* 0x000fea0003800000 */
.L_x_14978:
        /* <DEDUP_REMOVED lines=13> */
.L_x_14983:
[----:B-1----:R1:W2:Y:S02]  /*6410*/  SYNCS.PHASECHK.TRANS64.TRYWAIT P0, [R22+URZ+0x13200], R3 ;  /* 0x01320003160075a7 */ /* 0x0022a4000800017f */
[----:B--2---:R-:W-:Y:S05]  /*6420*/  @!P0 NANOSLEEP.SYNCS 0x989680 ;  /* 0x009896800000895d */ /* 0x004fea0003900000 */
[----:B------:R-:W2:Y:S02]  /*6430*/  @!P0 SYNCS.PHASECHK.TRANS64 P0, [R22+URZ+0x13200], R3 ;  /* 0x01320003160085a7 */ /* 0x000ea4000800007f */
[----:B--2---:R-:W-:Y:S05]  /*6440*/  @!P0 BRA `(.L_x_14983) ;  /* 0xfffffffc00f08947 */ /* 0x004fea000383ffff */
.L_x_14982:
[----:B------:R-:W-:Y:S05]  /*6450*/  BSYNC B0 ;  /* 0x0000000000007941 */ /* 0x000fea0003800000 */
.L_x_14981:
[----:B------:R-:W-:Y:S05]  /*6460*/  BRA `(.L_x_14984) ;  /* 0x0000002c003c7947 */ /* 0x000fea0003800000 */
.L_x_14980:
        /* <DEDUP_REMOVED lines=30> */
.L_x_14986:
[----:B------:R-:W-:Y:S05]  /*6650*/  BSYNC B6 ;  /* 0x0000000000067941 */ /* 0x000fea0003800000 */
.L_x_14985:
[----:B------:R-:W2:Y:S01]  /*6660*/  LDL R21, [R1+0x24] ;  /* 0x0000240001157983 */ /* 0x000ea20000100800 */
[----:B------:R-:W-:Y:S01]  /*6670*/  LEA.HI R33, R33, R30, RZ, 0x2 ;  /* 0x0000001e21217211 */ /* 0x000fe200078f10ff */
[----:B------:R-:W-:Y:S01]  /*6680*/  ULDC.U8 UR4, c[0x0][0x410] ;  /* 0x0001040000047ab9 */ /* 0x000fe20000000000 */
[----:B------:R-:W-:Y:S01]  /*6690*/  BSSY B0, `(.L_x_14987) ;  /* 0x00002a4000007945 */ /* 0x000fe20003800000 */
[----:B------:R-:W0:Y:S01]  /*66a0*/  S2R R32, SR_TID.X ;  /* 0x0000000000207919 */ /* 0x000e220000002100 */
[----:B------:R-:W-:Y:S02]  /*66b0*/  ISETP.NE.AND P0, PT, RZ, UR4, PT ;  /* 0x00000004ff007c0c */ /* 0x000fe4000bf05270 */
[--C-:B------:R-:W-:Y:S02]  /*66c0*/  SHF.R.S32.HI R20, RZ, 0x2, R33.reuse ;  /* 0x00000002ff147819 */ /* 0x100fe40000011421 */
[----:B------:R-:W-:-:S04]  /*66d0*/  SHF.R.S32.HI R33, RZ, 0x1f, R33 ;  /* 0x0000001fff217819 */ /* 0x000fc80000011421 */
[----:B------:R-:W-:-:S04]  /*66e0*/  LEA.HI R33, R33, R20, RZ, 0x2 ;  /* 0x0000001421217211 */ /* 0x000fc800078f10ff */
[----:B------:R-:W-:-:S05]  /*66f0*/  LOP3.LUT R33, R33, 0xfffffffc, RZ, 0xc0, !PT ;  /* 0xfffffffc21217812 */ /* 0x000fca00078ec0ff */
[----:B------:R-:W-:Y:S02]  /*6700*/  IMAD.IADD R20, R20, 0x1, -R33 ;  /* 0x0000000114147824 */ /* 0x000fe400078e0a21 */
[C---:B0-----:R-:W-:Y:S02]  /*6710*/  VIADD R35, R32.reuse, 0xffffff80 ;  /* 0xffffff8020237836 */ /* 0x041fe40000000000 */
[----:B------:R-:W-:-:S05]  /*6720*/  VIADD R34, R32, 0xffffff80 ;  /* 0xffffff8020227836 */ /* 0x000fca0000000000 */
[----:B------:R-:W-:-:S04]  /*6730*/  LEA.HI R34, R34, R35, RZ, 0x1 ;  /* 0x0000002322227211 */ /* 0x000fc800078f08ff */
[----:B------:R-:W-:-:S05]  /*6740*/  SHF.R.S32.HI R34, RZ, 0x1, R34 ;  /* 0x00000001ff227819 */ /* 0x000fca0000011422 */
[----:B--2---:R-:W-:Y:S01]  /*6750*/  IMAD.IADD R10, R34, 0x1, R21 ;  /* 0x00000001220a7824 */ /* 0x004fe200078e0215 */
[----:B------:R-:W-:Y:S06]  /*6760*/  @!P0 BRA `(.L_x_14988) ;  /* 0x0000001400408947 */ /* 0x000fec0003800000 */
[----:B------:R-:W0:Y:S01]  /*6770*/  LDC R21, c[0x0][0x448] ;  /* 0x00011200ff157b82 */ /* 0x000e220000000800 */
[----:B------:R-:W-:Y:S01]  /*6780*/  ULDC.64 UR4, c[0x0][0x3f8] ;  /* 0x0000fe0000047ab9 */ /* 0x000fe20000000a00 */
[----:B------:R-:W-:Y:S01]  /*6790*/  IMAD.MOV.U32 R6, RZ, RZ, R24 ;  /* 0x000000ffff067224 */ /* 0x000fe200078e0018 */
[----:B------:R-:W-:Y:S01]  /*67a0*/  ULDC.64 UR6, c[0x0][0x408] ;  /* 0x0001020000067ab9 */ /* 0x000fe20000000a00 */
[----:B------:R-:W-:Y:S02]  /*67b0*/  IMAD.MOV.U32 R7, RZ, RZ, R29 ;  /* 0x000000ffff077224 */ /* 0x000fe400078e001d */
[----:B------:R-:W-:Y:S02]  /*67c0*/  IMAD.MOV.U32 R8, RZ, RZ, R26 ;  /* 0x000000ffff087224 */ /* 0x000fe400078e001a */
[----:B------:R-:W-:Y:S01]  /*67d0*/  IMAD.MOV.U32 R9, RZ, RZ, R31 ;  /* 0x000000ffff097224 */ /* 0x000fe200078e001f */
[----:B0-----:R-:W-:-:S13]  /*67e0*/  ISETP.NE.AND P0, PT, R21, 0x1, PT ;  /* 0x000000011500780c */ /* 0x001fda0003f05270 */
[----:B------:R-:W0:Y:S08]  /*67f0*/  @P0 LDC R3, c[0x0][0x44c] ;  /* 0x00011300ff030b82 */ /* 0x000e300000000800 */
[----:B------:R-:W1:Y:S01]  /*6800*/  @P0 LDC R5, c[0x0][0x450] ;  /* 0x00011400ff050b82 */ /* 0x000e620000000800 */
[----:B0-----:R-:W-:-:S04]  /*6810*/  @P0 IMAD.HI.U32 R0, R10, R3, RZ ;  /* 0x000000030a000227 */ /* 0x001fc800078e00ff */
[----:B------:R-:W-:Y:S01]  /*6820*/  IMAD.MOV.U32 R3, RZ, RZ, R10 ;  /* 0x000000ffff037224 */ /* 0x000fe200078e000a */
[----:B-1----:R-:W-:-:S04]  /*6830*/  @P0 SHF.R.U32.HI R3, RZ, R5, R0 ;  /* 0x00000005ff030219 */ /* 0x002fc80000011600 */
[----:B------:R-:W-:Y:S01]  /*6840*/  SHF.R.S32.HI R0, RZ, 0x1f, R3 ;  /* 0x0000001fff007819 */ /* 0x000fe20000011403 */
[----:B------:R-:W-:-:S04]  /*6850*/  IMAD.WIDE.U32 R6, R3, UR4, R6 ;  /* 0x0000000403067c25 */ /* 0x000fc8000f8e0006 */
[C---:B------:R-:W-:Y:S02]  /*6860*/  IMAD R4, R0.reuse, UR4, RZ ;  /* 0x0000000400047c24 */ /* 0x040fe4000f8e02ff */
[----:B------:R-:W-:Y:S02]  /*6870*/  IMAD R0, R0, UR6, RZ ;  /* 0x0000000600007c24 */ /* 0x000fe4000f8e02ff */
[C---:B------:R-:W-:Y:S01]  /*6880*/  IMAD R13, R3.reuse, UR5, R4 ;  /* 0x00000005030d7c24 */ /* 0x040fe2000f8e0204 */
[----:B------:R-:W-:Y:S01]  /*6890*/  LEA.HI R4, R30, R30, RZ, 0x1 ;  /* 0x0000001e1e047211 */ /* 0x000fe200078f08ff */
[C---:B------:R-:W-:Y:S01]  /*68a0*/  IMAD.WIDE.U32 R8, R3.reuse, UR6, R8 ;  /* 0x0000000603087c25 */ /* 0x040fe2000f8e0008 */
[----:B------:R-:W-:Y:S02]  /*68b0*/  ULDC.64 UR4, c[0x0][0x3e8] ;  /* 0x0000fa0000047ab9 */ /* 0x000fe40000000a00 */
[----:B------:R-:W-:Y:S01]  /*68c0*/  LOP3.LUT R15, R4, 0xfffffffe, RZ, 0xc0, !PT ;  /* 0xfffffffe040f7812 */ /* 0x000fe200078ec0ff */
[----:B------:R-:W-:Y:S01]  /*68d0*/  IMAD R11, R3, UR7, R0 ;  /* 0x00000007030b7c24 */ /* 0x000fe2000f8e0200 */
[----:B------:R-:W-:Y:S01]  /*68e0*/  ULDC.64 UR6, c[0x0][0x400] ;  /* 0x0001000000067ab9 */ /* 0x000fe20000000a00 */
[----:B------:R-:W-:Y:S01]  /*68f0*/  IADD3 R3, P0, R6, UR4, RZ ;  /* 0x0000000406037c10 */ /* 0x000fe2000ff1e0ff */
[----:B------:R-:W-:Y:S01]  /*6900*/  UMOV UR4, 0xffffffff ;  /* 0xffffffff00047882 */ /* 0x000fe20000000000 */
[----:B------:R-:W-:Y:S01]  /*6910*/  IMAD.IADD R15, R30, 0x1, -R15 ;  /* 0x000000011e0f7824 */ /* 0x000fe200078e0a0f */
[----:B------:R-:W-:-:S02]  /*6920*/  IADD3 R5, P1, R8, UR6, RZ ;  /* 0x0000000608057c10 */ /* 0x000fc4000ff3e0ff */
[----:B------:R-:W-:Y:S01]  /*6930*/  IADD3.X R13, R7, UR5, R13, P0, !PT ;  /* 0x00000005070d7c10 */ /* 0x000fe200087fe40d */
[----:B------:R-:W-:Y:S01]  /*6940*/  IMAD.SHL.U32 R29, R15, 0x8, RZ ;  /* 0x000000080f1d7824 */ /* 0x000fe200078e00ff */
[----:B------:R-:W-:-:S03]  /*6950*/  IADD3.X R4, R9, UR7, R11, P1, !PT ;  /* 0x0000000709047c10 */ /* 0x000fc60008ffe40b */
[----:B------:R-:W-:Y:S01]  /*6960*/  VIADD R31, R29, 0x10 ;  /* 0x000000101d1f7836 */ /* 0x000fe20000000000 */
[----:B------:R-:W-:Y:S06]  /*6970*/  BRA.DIV UR4, `(.L_x_14989) ;  /* 0x000001da04c87947 */ /* 0x000fec000b800000 */
[----:B------:R0:W1:Y:S04]  /*6980*/  SHFL.IDX PT, R0, R13, RZ, 0x1e1f ;  /* 0x001e1fff0d007589 */ /* 0x00006800000e0000 */
[----:B------:R-:W2:Y:S04]  /*6990*/  SHFL.IDX PT, R3, R3, RZ, 0x1e1f ;  /* 0x001e1fff03037589 */ /* 0x000ea800000e0000 */
[----:B------:R-:W3:Y:S04]  /*69a0*/  SHFL.IDX PT, R4, R4, RZ, 0x1e1f ;  /* 0x001e1fff04047589 */ /* 0x000ee800000e0000 */
[----:B------:R0:W4:Y:S02]  /*69b0*/  SHFL.IDX PT, R14, R5, RZ, 0x1e1f ;  /* 0x001e1fff050e7589 */ /* 0x00012400000e0000 */
.L_x_15277:
[----:B0-----:R-:W5:Y:S04]  /*69c0*/  LDL R5, [R1+0x8] ;  /* 0x0000080001057983 */ /* 0x001f680000100800 */
[----:B------:R-:W2:Y:S01]  /*69d0*/  LDL R6, [R1+0x5c] ;  /* 0x00005c0001067983 */ /* 0x000ea20000100800 */
[----:B------:R-:W-:Y:S01]  /*69e0*/  BSSY B1, `(.L_x_14990) ;  /* 0x0000021000017945 */ /* 0x000fe20003800000 */
[----:B------:R-:W-:Y:S02]  /*69f0*/  CS2R R12, SRZ ;  /* 0x00000000000c7805 */ /* 0x000fe4000001ff00 */
        /* <DEDUP_REMOVED lines=10> */
[----:B------:R-:W-:Y:S01]  /*6aa0*/  ULDC UR4, c[0x0][0x3f4] ;  /* 0x0000fd0000047ab9 */ /* 0x000fe20000000800 */
[----:B------:R-:W-:Y:S02]  /*6ab0*/  SHF.R.S32.HI R9, RZ, 0x1f, R31 ;  /* 0x0000001fff097819 */ /* 0x000fe4000001141f */
[----:B------:R-:W-:Y:S02]  /*6ac0*/  CS2R R10, SRZ ;  /* 0x00000000000a7805 */ /* 0x000fe4000001ff00 */
[----:B------:R-:W-:Y:S02]  /*6ad0*/  ISETP.GE.AND P4, PT, R29, UR4, PT ;  /* 0x000000041d007c0c */ /* 0x000fe4000bf86270 */
[----:B------:R-:W-:Y:S02]  /*6ae0*/  ISETP.GE.AND P5, PT, R31, UR4, PT ;  /* 0x000000041f007c0c */ /* 0x000fe4000bfa6270 */
[----:B------:R-:W-:Y:S02]  /*6af0*/  CS2R R24, SRZ ;  /* 0x0000000000187805 */ /* 0x000fe4000001ff00 */
[----:B------:R-:W-:-:S07]  /*6b00*/  CS2R R12, SRZ ;  /* 0x00000000000c7805 */ /* 0x000fce000001ff00 */
[-C--:B----4-:R-:W-:Y:S02]  /*6b10*/  @!P4 IADD3 R32, P1, R29, R14.reuse, RZ ;  /* 0x0000000e1d20c210 */ /* 0x090fe40007f3e0ff */
[CC--:B------:R-:W-:Y:S02]  /*6b20*/  @!P5 IADD3 R26, P2, R31.reuse, R3.reuse, RZ ;  /* 0x000000031f1ad210 */ /* 0x0c0fe40007f5e0ff */
[----:B------:R-:W-:Y:S02]  /*6b30*/  @!P5 IADD3 R14, P3, R31, R14, RZ ;  /* 0x0000000e1f0ed210 */ /* 0x000fe40007f7e0ff */
[----:B------:R-:W-:Y:S01]  /*6b40*/  @!P4 IADD3 R6, P0, R29, R3, RZ ;  /* 0x000000031d06c210 */ /* 0x000fe20007f1e0ff */
[----:B-1----:R-:W-:Y:S01]  /*6b50*/  @!P5 IMAD.X R27, R0, 0x1, R9, P2 ;  /* 0x00000001001bd824 */ /* 0x002fe200010e0609 */
[----:B------:R-:W-:Y:S01]  /*6b60*/  @!P4 SHF.R.S32.HI R3, RZ, 0x1f, R29 ;  /* 0x0000001fff03c819 */ /* 0x000fe2000001141d */
[----:B---3--:R-:W-:Y:S01]  /*6b70*/  @!P5 IMAD.X R15, R4, 0x1, R9, P3 ;  /* 0x00000001040fd824 */ /* 0x008fe200018e0609 */
[----:B------:R-:W-:-:S02]  /*6b80*/  CS2R R8, SRZ ;  /* 0x0000000000087805 */ /* 0x000fc4000001ff00 */
[----:B------:R0:W5:Y:S01]  /*6b90*/  @!P5 LD.E.64 R10, desc[UR40][R26.64] ;  /* 0x000000281a0ad980 */ /* 0x000162000c101b00 */
[--C-:B------:R-:W-:Y:S02]  /*6ba0*/  @!P4 IMAD.X R7, R0, 0x1, R3.reuse, P0 ;  /* 0x000000010007c824 */ /* 0x100fe400000e0603 */
[----:B------:R-:W-:Y:S01]  /*6bb0*/  @!P4 IMAD.X R33, R4, 0x1, R3, P1 ;  /* 0x000000010421c824 */ /* 0x000fe200008e0603 */
[----:B------:R0:W5:Y:S04]  /*6bc0*/  @!P5 LD.E.64 R8, desc[UR40][R14.64] ;  /* 0x000000280e08d980 */ /* 0x000168000c101b00 */
[----:B------:R0:W5:Y:S04]  /*6bd0*/  @!P4 LD.E.64 R24, desc[UR40][R6.64] ;  /* 0x000000280618c980 */ /* 0x000168000c101b00 */
[----:B------:R0:W5:Y:S02]  /*6be0*/  @!P4 LD.E.64 R12, desc[UR40][R32.64] ;  /* 0x00000028200cc980 */ /* 0x000164000c101b00 */
.L_x_14991:
[----:B------:R-:W-:Y:S05]  /*6bf0*/  BSYNC B1 ;  /* 0x0000000000017941 */ /* 0x000fea0003800000 */
.L_x_14990:
[----:B-1----:R-:W2:Y:S01]  /*6c00*/  LDL.LU R0, [R1+0x44] ;  /* 0x0000440001007983 */ /* 0x002ea20000300800 */
[----:B------:R-:W1:Y:S01]  /*6c10*/  SYNCS.PHASECHK.TRANS64.TRYWAIT P0, [R22+URZ+0x13200], R5 ;  /* 0x01320005160075a7 */ /* 0x000e62000800017f */
[----:B------:R-:W-:Y:S01]  /*6c20*/  BSSY B1, `(.L_x_14992) ;  /* 0x0000005000017945 */ /* 0x000fe20003800000 */
[----:B--2---:R-:W-:-:S05]  /*6c30*/  IMAD R0, R0, -0xc0, R21 ;  /* 0xffffff4000007824 */ /* 0x004fca00078e0215 */
[----:B------:R-:W-:-:S04]  /*6c40*/  VIMNMX R0, R0, 0xc0, PT ;  /* 0x000000c000007848 */ /* 0x000fc80003fe0100 */
[----:B------:R-:W-:Y:S01]  /*6c50*/  ISETP.GE.AND P1, PT, R34, R0, PT ;  /* 0x000000002200720c */ /* 0x000fe20003f26270 */
[----:B-1----:R-:W-:-:S12]  /*6c60*/  @!P0 BRA `(.L_x_14993) ;  /* 0x000001d800788947 */ /* 0x002fd80003800000 */
.L_x_15278:
[----:B------:R-:W-:Y:S05]  /*6c70*/  BSYNC B1 ;  /* 0x0000000000017941 */ /* 0x000fea0003800000 */
.L_x_14992:
[----:B------:R-:W-:Y:S05]  /*6c80*/  @P1 BRA `(.L_x_14994) ;  /* 0x0000002400101947 */ /* 0x000fea0003800000 */
[----:B------:R2:W5:Y:S01]  /*6c90*/  LDL R39, [R1+0x34] ;  /* 0x0000340001277983 */ /* 0x0005620000100800 */
[----:B------:R-:W0:Y:S01]  /*6ca0*/  LDC R0, c[0x0][0x3f4] ;  /* 0x0000fd00ff007b82 */ /* 0x000e220000000800 */
[----:B------:R-:W-:Y:S01]  /*6cb0*/  BSSY B1, `(.L_x_14995) ;  /* 0x000007b000017945 */ /* 0x000fe20003800000 */
[-C--:B0-----:R-:W-:Y:S02]  /*6cc0*/  ISETP.GE.AND P0, PT, R29, R0.reuse, PT ;  /* 0x000000001d00720c */ /* 0x081fe40003f06270 */
[----:B------:R-:W-:-:S11]  /*6cd0*/  ISETP.GE.AND P1, PT, R31, R0, PT ;  /* 0x000000001f00720c */ /* 0x000fd60003f26270 */
[----:B--2---:R-:W-:Y:S05]  /*6ce0*/  @P0 BRA `(.L_x_14996) ;  /* 0x0000000400dc0947 */ /* 0x004fea0003800000 */
[----:B-----5:R-:W-:Y:S01]  /*6cf0*/  IMAD.IADD R0, R22, 0x1, R39 ;  /* 0x0000000116007824 */ /* 0x020fe200078e0227 */
[----:B----4-:R-:W-:Y:S02]  /*6d00*/  SHF.R.U32.HI R14, RZ, 0x8, R24 ;  /* 0x00000008ff0e7819 */ /* 0x010fe40000011618 */
[----:B------:R-:W-:Y:S02]  /*6d10*/  SHF.R.U32.HI R26, RZ, 0x8, R25 ;  /* 0x00000008ff1a7819 */ /* 0x000fe40000011619 */
[----:B-1-3--:R-:W0:Y:S01]  /*6d20*/  LDS.128 R4, [R0+0xb000] ;  /* 0x00b0000000047984 */ /* 0x00ae220000000c00 */
        /* <DEDUP_REMOVED lines=9> */
[----:B------:R-:W-:Y:S02]  /*6dc0*/  LOP3.LUT R27, R13, 0xff, RZ, 0xc0, !PT ;  /* 0x000000ff0d1b7812 */ /* 0x000fe400078ec0ff */
[----:B------:R-:W-:Y:S01]  /*6dd0*/  LOP3.LUT R30, R30, 0xff, RZ, 0xc0, !PT ;  /* 0x000000ff1e1e7812 */ /* 0x000fe200078ec0ff */
[----:B------:R-:W-:Y:S01]  /*6de0*/  IMAD.U32 R29, R29, 0x10000, RZ ;  /* 0x000100001d1d7824 */ /* 0x000fe200078e00ff */
[----:B------:R-:W-:Y:S02]  /*6df0*/  PRMT R15, R26, 0x7604, R15 ;  /* 0x000076041a0f7816 */ /* 0x000fe4000000000f */
[----:B------:R-:W-:Y:S01]  /*6e00*/  LOP3.LUT R26, R14, 0xff, RZ, 0xc0, !PT ;  /* 0x000000ff0e1a7812 */ /* 0x000fe200078ec0ff */
[----:B------:R-:W-:Y:S01]  /*6e10*/  IMAD.U32 R14, R31, 0x10000, RZ ;  /* 0x000100001f0e7824 */ /* 0x000fe200078e00ff */
[----:B------:R-:W-:Y:S02]  /*6e20*/  PRMT R30, R30, 0x7604, R27 ;  /* 0x000076041e1e7816 */ /* 0x000fe4000000001b */
[----:B------:R-:W-:-:S02]  /*6e30*/  LOP3.LUT R21, R12, 0xff, RZ, 0xc0, !PT ;  /* 0x000000ff0c157812 */ /* 0x000fc400078ec0ff */
[----:B------:R-:W-:Y:S02]  /*6e40*/  LOP3.LUT R27, R15, 0xff0000, R14, 0xf8, !PT ;  /* 0x00ff00000f1b7812 */ /* 0x000fe400078ef80e */
[----:B------:R-:W-:Y:S02]  /*6e50*/  LOP3.LUT R31, R30, 0xff0000, R29, 0xf8, !PT ;  /* 0x00ff00001e1f7812 */ /* 0x000fe400078ef81d */
[----:B------:R-:W-:Y:S02]  /*6e60*/  PRMT R21, R26, 0x7604, R21 ;  /* 0x000076041a157816 */ /* 0x000fe40000000015 */
[----:B------:R-:W-:Y:S02]  /*6e70*/  LOP3.LUT R15, R3, 0xff0000, R24, 0xf8, !PT ;  /* 0x00ff0000030f7812 */ /* 0x000fe400078ef818 */
[----:B------:R-:W-:Y:S02]  /*6e80*/  LOP3.LUT R31, R31, 0xff000000, R13, 0xf8, !PT ;  /* 0xff0000001f1f7812 */ /* 0x000fe400078ef80d */
[----:B------:R-:W-:-:S02]  /*6e90*/  LOP3.LUT R27, R27, 0xff000000, R25, 0xf8, !PT ;  /* 0xff0000001b1b7812 */ /* 0x000fc400078ef819 */
[----:B------:R-:W-:Y:S02]  /*6ea0*/  LOP3.LUT R29, R21, 0xff0000, R12, 0xf8, !PT ;  /* 0x00ff0000151d7812 */ /* 0x000fe400078ef80c */
[----:B------:R-:W-:Y:S02]  /*6eb0*/  LOP3.LUT R21, R15, 0xff000000, R24, 0xf8, !PT ;  /* 0xff0000000f157812 */ /* 0x000fe400078ef818 */
        /* <DEDUP_REMOVED lines=12> */
[CC--:B------:R-:W-:Y:S01]  /*6f80*/  FMUL.FTZ R32, R12.reuse, R30.reuse ;  /* 0x0000001e0c207220 */ /* 0x0c0fe20000410000 */
        /* <DEDUP_REMOVED lines=77> */
.L_x_14996:
[----:B------:R-:W-:Y:S05]  /*7460*/  BSYNC B1 ;  /* 0x0000000000017941 */ /* 0x000fea0003800000 */
.L_x_14995:
[----:B------:R-:W-:Y:S05]  /*7470*/  @P1 BRA `(.L_x_14994) ;  /* 0x0000001c00141947 */ /* 0x000fea0003800000 */
[----:B------:R-:W-:Y:S01]  /*7480*/  LOP3.LUT P0, RZ, R20, 0x2, RZ, 0xc0, !PT ;  /* 0x0000000214ff7812 */ /* 0x000fe2000780c0ff */
[----:B-----5:R-:W-:Y:S01]  /*7490*/  IMAD.IADD R3, R22, 0x1, R39 ;  /* 0x0000000116037824 */ /* 0x020fe200078e0227 */
[----:B------:R-:W-:Y:S02]  /*74a0*/  SHF.R.U32.HI R13, RZ, 0x8, R11 ;  /* 0x00000008ff0d7819 */ /* 0x000fe4000001160b */
[----:B------:R-:W-:Y:S01]  /*74b0*/  SHF.R.U32.HI R24, RZ, 0x8, R9 ;  /* 0x00000008ff187819 */ /* 0x000fe20000011609 */
[----:B0-----:R-:W-:Y:S01]  /*74c0*/  VIADD R0, R3, 0x20 ;  /* 0x0000002003007836 */ /* 0x001fe20000000000 */
[----:B------:R-:W-:Y:S02]  /*74d0*/  SHF.R.U32.HI R15, RZ, 0x8, R8 ;  /* 0x00000008ff0f7819 */ /* 0x000fe40000011608 */
[----:B----4-:R-:W-:Y:S02]  /*74e0*/  LOP3.LUT R14, R11, 0xff, RZ, 0xc0, !PT ;  /* 0x000000ff0b0e7812 */ /* 0x010fe400078ec0ff */
[----:B------:R-:W-:-:S02]  /*74f0*/  LOP3.LUT R25, R9, 0xff, RZ, 0xc0, !PT ;  /* 0x000000ff09197812 */ /* 0x000fc400078ec0ff */
[----:B------:R-:W-:Y:S01]  /*7500*/  LOP3.LUT R13, R13, 0xff, RZ, 0xc0, !PT ;  /* 0x000000ff0d0d7812 */ /* 0x000fe200078ec0ff */
[----:B------:R-:W-:Y:S01]  /*7510*/  @P0 VIADD R0, R3, 0xffffffe0 ;  /* 0xffffffe003000836 */ /* 0x000fe20000000000 */
[----:B------:R-:W-:Y:S02]  /*7520*/  LOP3.LUT R24, R24, 0xff, RZ, 0xc0, !PT ;  /* 0x000000ff18187812 */ /* 0x000fe400078ec0ff */
[----:B------:R-:W-:Y:S02]  /*7530*/  SHF.R.U32.HI R3, RZ, 0x8, R10 ;  /* 0x00000008ff037819 */ /* 0x000fe4000001160a */
[----:B-1-3--:R-:W0:Y:S01]  /*7540*/  LDS.128 R4, [R0+0xb000] ;  /* 0x00b0000000047984 */ /* 0x00ae220000000c00 */
        /* <DEDUP_REMOVED lines=15> */
[----:B------:R-:W-:Y:S02]  /*7640*/  PRMT R21, R20, 0x7604, R21 ;  /* 0x0000760414157816 */ /* 0x000fe40000000015 */
[----:B------:R-:W-:Y:S02]  /*7650*/  LOP3.LUT R3, R3, 0xff, RZ, 0xc0, !PT ;  /* 0x000000ff03037812 */ /* 0x000fe400078ec0ff */
[----:B------:R-:W-:Y:S02]  /*7660*/  LOP3.LUT R20, R13, 0xff, RZ, 0xc0, !PT ;  /* 0x000000ff0d147812 */ /* 0x000fe400078ec0ff */
[----:B------:R-:W-:Y:S02]  /*7670*/  LOP3.LUT R25, R25, 0xff000000, R9, 0xf8, !PT ;  /* 0xff00000019197812 */ /* 0x000fe400078ef809 */
[----:B------:R-:W-:Y:S02]  /*7680*/  LOP3.LUT R15, R15, 0xff000000, R11, 0xf8, !PT ;  /* 0xff0000000f0f7812 */ /* 0x000fe400078ef80b */
[----:B------:R-:W-:-:S02]  /*7690*/  PRMT R13, R3, 0x7054, R12 ;  /* 0x00007054030d7816 */ /* 0x000fc4000000000c */
[----:B------:R-:W-:Y:S02]  /*76a0*/  PRMT R21, R20, 0x7054, R21 ;  /* 0x0000705414157816 */ /* 0x000fe40000000015 */
        /* <DEDUP_REMOVED lines=92> */
.L_x_14988:
        /* <DEDUP_REMOVED lines=31> */
[----:B------:R0:W4:Y:S02]  /*7e60*/  SHFL.IDX PT, R14, R0, RZ, 0x1e1f ;  /* 0x001e1fff000e7589 */ /* 0x00012400000e0000 */
.L_x_15284:
[----:B0-----:R-:W5:Y:S01]  /*7e70*/  LDL R0, [R1+0x8] ;  /* 0x0000080001007983 */ /* 0x001f620000100800 */
[----:B------:R-:W0:Y:S03]  /*7e80*/  LDC R29, c[0x0][0x3f4] ;  /* 0x0000fd00ff1d7b82 */ /* 0x000e260000000800 */
        /* <DEDUP_REMOVED lines=12> */
[----:B0-----:R-:W-:Y:S06]  /*7f50*/  @P0 BRA `(.L_x_14999) ;  /* 0x0000000000280947 */ /* 0x001fec0003800000 */
[----:B------:R-:W-:Y:S01]  /*7f60*/  ULDC UR4, c[0x0][0x3f4] ;  /* 0x0000fd0000047ab9 */ /* 0x000fe20000000800 */
[C---:B------:R-:W-:Y:S02]  /*7f70*/  IADD3 R4, P0, R18.reuse, R5, RZ ;  /* 0x0000000512047210 */ /* 0x040fe40007f1e0ff */
[----:B------:R-:W-:Y:S02]  /*7f80*/  CS2R R24, SRZ ;  /* 0x0000000000187805 */ /* 0x000fe4000001ff00 */
[C---:B------:R-:W-:Y:S02]  /*7f90*/  ISETP.GE.AND P2, PT, R18.reuse, UR4, PT ;  /* 0x0000000412007c0c */ /* 0x040fe4000bf46270 */
[----:B----4-:R-:W-:Y:S01]  /*7fa0*/  IADD3 R14, P1, R18, R14, RZ ;  /* 0x0000000e120e7210 */ /* 0x010fe20007f3e0ff */
[----:B-1----:R-:W-:-:S04]  /*7fb0*/  IMAD.X R5, R3, 0x1, R19, P0 ;  /* 0x0000000103057824 */ /* 0x002fc800000e0613 */
[----:B---3--:R-:W-:-:S06]  /*7fc0*/  IMAD.X R15, R7, 0x1, R19, P1 ;  /* 0x00000001070f7824 */ /* 0x008fcc00008e0613 */
[----:B------:R-:W-:Y:S05]  /*7fd0*/  @P2 BRA `(.L_x_14999) ;  /* 0x0000000000082947 */ /* 0x000fea0003800000 */
[----:B------:R0:W5:Y:S04]  /*7fe0*/  LD.E.128 R24, desc[UR40][R4.64] ;  /* 0x0000002804187980 */ /* 0x000168000c101d00 */
[----:B------:R0:W5:Y:S02]  /*7ff0*/  LD.E.128 R8, desc[UR40][R14.64] ;  /* 0x000000280e087980 */ /* 0x000164000c101d00 */
.L_x_14999:
[----:B------:R-:W-:Y:S05]  /*8000*/  BSYNC B1 ;  /* 0x0000000000017941 */ /* 0x000fea0003800000 */
.L_x_14998:
[----:B------:R-:W2:Y:S01]  /*8010*/  LDL.LU R0, [R1+0x44] ;  /* 0x0000440001007983 */ /* 0x000ea20000300800 */
[----:B------:R-:W3:Y:S01]  /*8020*/  SYNCS.PHASECHK.TRANS64.TRYWAIT P1, [R22+URZ+0x13200], R13 ;  /* 0x0132000d160075a7 */ /* 0x000ee2000802017f */
[----:B-1----:R-:W0:Y:S01]  /*8030*/  S2R R3, SR_TID.X ;  /* 0x0000000000037919 */ /* 0x002e220000002100 */
[----:B------:R-:W-:Y:S01]  /*8040*/  ISETP.GE.AND P0, PT, R18, R29, PT ;  /* 0x0000001d1200720c */ /* 0x000fe20003f06270 */
[----:B------:R-:W-:Y:S01]  /*8050*/  BSSY B1, `(.L_x_15000) ;  /* 0x0000009000017945 */ /* 0x000fe20003800000 */
[C---:B0-----:R-:W-:Y:S02]  /*8060*/  VIADD R4, R3.reuse, 0xffffff80 ;  /* 0xffffff8003047836 */ /* 0x041fe40000000000 */
[----:B------:R-:W-:-:S05]  /*8070*/  VIADD R3, R3, 0xffffff80 ;  /* 0xffffff8003037836 */ /* 0x000fca0000000000 */
[----:B------:R-:W-:-:S04]  /*8080*/  LEA.HI R3, R3, R4, RZ, 0x1 ;  /* 0x0000000403037211 */ /* 0x000fc800078f08ff */
[----:B------:R-:W-:Y:S01]  /*8090*/  SHF.R.S32.HI R3, RZ, 0x1, R3 ;  /* 0x00000001ff037819 */ /* 0x000fe20000011403 */
[----:B--2---:R-:W-:-:S05]  /*80a0*/  IMAD R0, R0, -0xc0, R21 ;  /* 0xffffff4000007824 */ /* 0x004fca00078e0215 */
[----:B------:R-:W-:-:S04]  /*80b0*/  VIMNMX R0, R0, 0xc0, PT ;  /* 0x000000c000007848 */ /* 0x000fc80003fe0100 */
[----:B------:R-:W-:Y:S01]  /*80c0*/  ISETP.GE.OR P0, PT, R3, R0, P0 ;  /* 0x000000000300720c */ /* 0x000fe20000706670 */
[----:B---3--:R-:W-:-:S12]  /*80d0*/  @!P1 BRA `(.L_x_15001) ;  /* 0x000001c400dc9947 */ /* 0x008fd80003800000 */
.L_x_15285:
[----:B------:R-:W-:Y:S05]  /*80e0*/  BSYNC B1 ;  /* 0x0000000000017941 */ /* 0x000fea0003800000 */
.L_x_15000:
[----:B------:R-:W-:Y:S05]  /*80f0*/  @P0 BRA `(.L_x_14994) ;  /* 0x0000000c00f40947 */ /* 0x000fea0003800000 */
[----:B------:R-:W2:Y:S04]  /*8100*/  LDL R31, [R1+0x50] ;  /* 0x00005000011f7983 */ /* 0x000ea80000100800 */
[----:B------:R-:W3:Y:S01]  /*8110*/  LDL R51, [R1+0x64] ;  /* 0x0000640001337983 */ /* 0x000ee20000100800 */
[----:B-----5:R-:W-:Y:S01]  /*8120*/  SHF.R.U32.HI R0, RZ, 0x8, R24 ;  /* 0x00000008ff007819 */ /* 0x020fe20000011618 */
[----:B------:R-:W-:Y:S01]  /*8130*/  IMAD.SHL.U32 R20, R20, 0x80, RZ ;  /* 0x0000008014147824 */ /* 0x000fe200078e00ff */
[----:B------:R-:W-:Y:S02]  /*8140*/  LOP3.LUT R3, R24, 0xff, RZ, 0xc0, !PT ;  /* 0x000000ff18037812 */ /* 0x000fe400078ec0ff */
[----:B------:R-:W-:Y:S02]  /*8150*/  LOP3.LUT R0, R0, 0xff, RZ, 0xc0, !PT ;  /* 0x000000ff00007812 */ /* 0x000fe400078ec0ff */
[----:B------:R-:W-:-:S02]  /*8160*/  SHF.R.U32.HI R4, RZ, 0x8, R25 ;  /* 0x00000008ff047819 */ /* 0x000fc40000011619 */
[----:B------:R-:W-:Y:S01]  /*8170*/  PRMT R30, R0, 0x7604, R3 ;  /* 0x00007604001e7816 */ /* 0x000fe20000000003 */
[----:B------:R-:W-:Y:S01]  /*8180*/  IMAD.IADD R0, R18, 0x1, R29 ;  /* 0x0000000112007824 */ /* 0x000fe200078e021d */
[----:B------:R-:W-:Y:S02]  /*8190*/  LOP3.LUT R5, R25, 0xff, RZ, 0xc0, !PT ;  /* 0x000000ff19057812 */ /* 0x000fe400078ec0ff */
[----:B------:R-:W-:Y:S02]  /*81a0*/  LOP3.LUT R4, R4, 0xff, RZ, 0xc0, !PT ;  /* 0x000000ff04047812 */ /* 0x000fe400078ec0ff */
[----:B------:R-:W-:Y:S02]  /*81b0*/  SHF.R.U32.HI R3, RZ, 0x8, R26 ;  /* 0x00000008ff037819 */ /* 0x000fe4000001161a */
[----:B0-----:R-:W-:Y:S02]  /*81c0*/  LOP3.LUT R13, R20, 0x180, RZ, 0xc0, !PT ;  /* 0x00000180140d7812 */ /* 0x001fe400078ec0ff */
[----:B------:R-:W-:-:S02]  /*81d0*/  PRMT R21, R4, 0x7604, R5 ;  /* 0x0000760404157816 */ /* 0x000fc40000000005 */
[----:B------:R-:W-:Y:S02]  /*81e0*/  LOP3.LUT R4, R26, 0xff, RZ, 0xc0, !PT ;  /* 0x000000ff1a047812 */ /* 0x000fe400078ec0ff */
[----:B------:R-:W-:Y:S02]  /*81f0*/  LOP3.LUT R3, R3, 0xff, RZ, 0xc0, !PT ;  /* 0x000000ff03037812 */ /* 0x000fe400078ec0ff */
[----:B------:R-:W-:Y:S02]  /*8200*/  LOP3.LUT R0, R13, 0x30, R0, 0xf8, !PT ;  /* 0x000000300d007812 */ /* 0x000fe400078ef800 */
[----:B------:R-:W-:Y:S02]  /*8210*/  SHF.R.U32.HI R7, RZ, 0x8, R8 ;  /* 0x00000008ff077819 */ /* 0x000fe40000011608 */
[----:B------:R-:W-:Y:S02]  /*8220*/  SHF.R.U32.HI R13, RZ, 0x3, R13 ;  /* 0x00000003ff0d7819 */ /* 0x000fe4000001160d */
[----:B------:R-:W-:-:S02]  /*8230*/  PRMT R32, R3, 0x7604, R4 ;  /* 0x0000760403207816 */ /* 0x000fc40000000004 */
[----:B------:R-:W-:Y:S02]  /*8240*/  LOP3.LUT R12, R8, 0xff, RZ, 0xc0, !PT ;  /* 0x000000ff080c7812 */ /* 0x000fe400078ec0ff */
[----:B------:R-:W-:Y:S02]  /*8250*/  LOP3.LUT R7, R7, 0xff, RZ, 0xc0, !PT ;  /* 0x000000ff07077812 */ /* 0x000fe400078ec0ff */
[----:B------:R-:W-:Y:S02]  /*8260*/  LOP3.LUT R3, R0, R13, RZ, 0x3c, !PT ;  /* 0x0000000d00037212 */ /* 0x000fe400078e3cff */
[----:B------:R-:W-:Y:S02]  /*8270*/  SHF.R.U32.HI R0, RZ, 0x8, R9 ;  /* 0x00000008ff007819 */ /* 0x000fe40000011609 */
[----:B------:R-:W-:Y:S02]  /*8280*/  PRMT R35, R7, 0x7604, R12 ;  /* 0x0000760407237816 */ /* 0x000fe4000000000c */
[----:B------:R-:W-:-:S02]  /*8290*/  LOP3.LUT R13, R9, 0xff, RZ, 0xc0, !PT ;  /* 0x000000ff090d7812 */ /* 0x000fc400078ec0ff */
[----:B------:R-:W-:Y:S02]  /*82a0*/  SHF.R.U32.HI R12, RZ, 0x8, R10 ;  /* 0x00000008ff0c7819 */ /* 0x000fe4000001160a */
[----:B----4-:R-:W-:Y:S02]  /*82b0*/  SHF.R.U32.HI R14, RZ, 0x8, R11 ;  /* 0x00000008ff0e7819 */ /* 0x010fe4000001160b */
[----:B------:R-:W-:Y:S02]  /*82c0*/  LOP3.LUT R0, R0, 0xff, RZ, 0xc0, !PT ;  /* 0x000000ff00007812 */ /* 0x000fe400078ec0ff */
[----:B------:R-:W-:Y:S02]  /*82d0*/  SHF.R.U32.HI R5, RZ, 0x8, R27 ;  /* 0x00000008ff057819 */ /* 0x000fe4000001161b */
[----:B------:R-:W-:Y:S02]  /*82e0*/  LOP3.LUT R15, R10, 0xff, RZ, 0xc0, !PT ;  /* 0x000000ff0a0f7812 */ /* 0x000fe400078ec0ff */
[----:B------:R-:W-:-:S02]  /*82f0*/  LOP3.LUT R12, R12, 0xff, RZ, 0xc0, !PT ;  /* 0x000000ff0c0c7812 */ /* 0x000fc400078ec0ff */
[----:B------:R-:W-:Y:S02]  /*8300*/  LOP3.LUT R14, R14, 0xff, RZ, 0xc0, !PT ;  /* 0x000000ff0e0e7812 */ /* 0x000fe400078ec0ff */
[----:B------:R-:W-:Y:S02]  /*8310*/  PRMT R36, R0, 0x7604, R13 ;  /* 0x0000760400247816 */ /* 0x000fe4000000000d */
        /* <DEDUP_REMOVED lines=8> */
[----:B------:R-:W-:Y:S02]  /*83a0*/  LOP3.LUT R20, R20, 0xff, RZ, 0xc0, !PT ;  /* 0x000000ff14147812 */ /* 0x000fe400078ec0ff */
[----:B------:R-:W-:-:S04]  /*83b0*/  SHF.R.U32.HI R33, RZ, 0x10, R27 ;  /* 0x00000010ff217819 */ /* 0x000fc8000001161b */
[----:B------:R-:W-:-:S04]  /*83c0*/  LOP3.LUT R33, R33, 0xff, RZ, 0xc0, !PT ;  /* 0x000000ff21217812 */ /* 0x000fc800078ec0ff */
[----:B------:R-:W-:Y:S02]  /*83d0*/  PRMT R33, R33, 0x7054, R34 ;  /* 0x0000705421217816 */ /* 0x000fe40000000022 */
[----:B--2---:R-:W-:Y:S02]  /*83e0*/  IADD3 R0, R22, R31, R3 ;  /* 0x0000001f16007210 */ /* 0x004fe40007ffe003 */
[----:B------:R-:W-:Y:S01]  /*83f0*/  SHF.R.U32.HI R3, RZ, 0x10, R24 ;  /* 0x00000010ff037819 */ /* 0x000fe20000011618 */
[----:B---3--:R-:W-:Y:S01]  /*8400*/  LDS.128 R4, [R51+0xb000] ;  /* 0x00b0000033047984 */ /* 0x008fe20000000c00 */
[----:B------:R-:W-:Y:S02]  /*8410*/  LOP3.LUT R31, R29, 0xff, RZ, 0xc0, !PT ;  /* 0x000000ff1d1f7812 */ /* 0x000fe400078ec0ff */
[----:B------:R-:W-:Y:S01]  /*8420*/  PRMT R29, R20, 0x7054, R21 ;  /* 0x00007054141d7816 */ /* 0x000fe20000000015 */
[----:B------:R-:W0:Y:S01]  /*8430*/  LDS.128 R12, [R0+0xb000] ;  /* 0x00b00000000c7984 */ /* 0x000e220000000c00 */
        /* <DEDUP_REMOVED lines=14> */
[----:B------:R-:W-:Y:S02]  /*8520*/  PRMT R35, R20, 0x7054, R35 ;  /* 0x0000705414237816 */ /* 0x000fe40000000023 */
[----:B------:R-:W-:Y:S02]  /*8530*/  LOP3.LUT R21, R3, 0xff000000, R24, 0xf8, !PT ;  /* 0xff00000003157812 */ /* 0x000fe400078ef818 */
[----:B------:R-:W-:Y:S02]  /*8540*/  PRMT R41, R30, 0x7054, R37 ;  /* 0x000070541e297816 */ /* 0x000fe40000000025 */
[----:B------:R-:W-:Y:S02]  /*8550*/  LOP3.LUT R24, R29, 0xff000000, R25, 0xf8, !PT ;  /* 0xff0000001d187812 */ /* 0x000fe400078ef819 */
[----:B------:R-:W-:-:S02]  /*8560*/  LOP3.LUT R43, R43, 0xff000000, R11, 0xf8, !PT ;  /* 0xff0000002b2b7812 */ /* 0x000fc400078ef80b */
[----:B------:R-:W-:Y:S02]  /*8570*/  F2FP.F16.E4M3.UNPACK_B R40, R39 ;  /* 0x00000027ff28723e */ /* 0x000fe400020006ff */
[----:B0-----:R-:W-:Y:S02]  /*8580*/  F2FP.F16.E4M3.UNPACK_B R11, R13 ;  /* 0x0000000dff0b723e */ /* 0x001fe400020006ff */
[----:B------:R-:W-:Y:S01]  /*8590*/  LOP3.LUT R3, R31, 0xff000000, R26, 0xf8, !PT ;  /* 0xff0000001f037812 */ /* 0x000fe200078ef81a */
[--C-:B------:R-:W-:Y:S01]  /*85a0*/  HADD2.F32 R42, -RZ, R40.reuse.H0_H0 ;  /* 0x20000028ff2a7230 */ /* 0x100fe20000004100 */
[----:B------:R-:W-:Y:S01]  /*85b0*/  LOP3.LUT R29, R35, 0xff000000, R8, 0xf8, !PT ;  /* 0xff000000231d7812 */ /* 0x000fe200078ef808 */
[----:B------:R-:W-:Y:S01]  /*85c0*/  HADD2.F32 R40, -RZ, R40.H1_H1 ;  /* 0x30000028ff287230 */ /* 0x000fe20000004100 */
[----:B------:R-:W-:Y:S02]  /*85d0*/  LOP3.LUT R8, R41, 0xff000000, R10, 0xf8, !PT ;  /* 0xff00000029087812 */ /* 0x000fe400078ef80a */
[----:B------:R-:W-:-:S02]  /*85e0*/  F2FP.F16.E4M3.UNPACK_B R31, R24 ;  /* 0x00000018ff1f723e */ /* 0x000fc400020006ff */
[-C--:B------:R-:W-:Y:S02]  /*85f0*/  F2FP.F16.E4M3.UNPACK_B R10, R5.reuse ;  /* 0x00000005ff0a723e */ /* 0x080fe400020006ff */
[----:B------:R-:W-:Y:S01]  /*8600*/  F2FP.F16.E4M3.UNPACK_B R20, R5.H1 ;  /* 0x00000005ff14723e */ /* 0x000fe200030006ff */
[----:B------:R-:W-:Y:S01]  /*8610*/  HADD2.F32 R5, -RZ, R11.H0_H0 ;  /* 0x2000000bff057230 */ /* 0x000fe20000004100 */
[----:B------:R-:W-:Y:S01]  /*8620*/  LOP3.LUT R37, R33, 0xff000000, R27, 0xf8, !PT ;  /* 0xff00000021257812 */ /* 0x000fe200078ef81b */
[----:B------:R-:W-:Y:S01]  /*8630*/  HADD2.F32 R38, -RZ, R31.H0_H0 ;  /* 0x2000001fff267230 */ /* 0x000fe20000004100 */
[-C--:B------:R-:W-:Y:S01]  /*8640*/  F2FP.F16.E4M3.UNPACK_B R27, R12.reuse ;  /* 0x0000000cff1b723e */ /* 0x080fe200020006ff */
[--C-:B------:R-:W-:Y:S01]  /*8650*/  HADD2.F32 R9, -RZ, R10.reuse.H0_H0 ;  /* 0x2000000aff097230 */ /* 0x100fe20000004100 */
[----:B------:R-:W-:Y:S01]  /*8660*/  F2FP.F16.E4M3.UNPACK_B R35, R12.H1 ;  /* 0x0000000cff23723e */ /* 0x000fe200030006ff */
[C---:B------:R-:W-:Y:S01]  /*8670*/  FMUL.FTZ R12, R5.reuse, R42 ;  /* 0x0000002a050c7220 */ /* 0x040fe20000410000 */
[----:B------:R-:W-:Y:S01]  /*8680*/  F2FP.F16.E4M3.UNPACK_B R26, R13.H1 ;  /* 0x0000000dff1a723e */ /* 0x000fe200030006ff */
[-C--:B------:R-:W-:Y:S01]  /*8690*/  FMUL.FTZ R13, R5, R38.reuse ;  /* 0x00000026050d7220 */ /* 0x080fe20000410000 */
[----:B------:R-:W-:Y:S01]  /*86a0*/  F2FP.F16.E4M3.UNPACK_B R39, R39.H1 ;  /* 0x00000027ff27723e */ /* 0x000fe200030006ff */
[----:B------:R-:W-:Y:S01]  /*86b0*/  FFMA.FTZ R5, R9, R38, -R12 ;  /* 0x0000002609057223 */ /* 0x000fe2000001080c */
[----:B------:R-:W-:Y:S01]  /*86c0*/  F2FP.F16.E4M3.UNPACK_B R24, R24.H1 ;  /* 0x00000018ff18723e */ /* 0x000fe200030006ff */
[----:B------:R-:W-:Y:S01]  /*86d0*/  HADD2.F32 R11, -RZ, R11.H1_H1 ;  /* 0x3000000bff0b7230 */ /* 0x000fe20000004100 */
[-C--:B------:R-:W-:Y:S01]  /*86e0*/  F2FP.F16.E4M3.UNPACK_B R34, R15.reuse ;  /* 0x0000000fff22723e */ /* 0x080fe200020006ff */
[----:B------:R-:W-:Y:S01]  /*86f0*/  HADD2.F32 R31, -RZ, R31.H1_H1 ;  /* 0x3000001fff1f7230 */ /* 0x000fe20000004100 */
[----:B------:R-:W-:Y:S01]  /*8700*/  F2FP.F16.E4M3.UNPACK_B R36, R15.H1 ;  /* 0x0000000fff24723e */ /* 0x000fe200030006ff */
[----:B------:R-:W-:-:S02]  /*8710*/  HADD2.F32 R12, -RZ, R10.H1_H1 ;  /* 0x3000000aff0c7230 */ /* 0x000fc40000004100 */
[----:B------:R-:W-:Y:S01]  /*8720*/  FFMA.FTZ R9, R9, R42, R13 ;  /* 0x0000002a09097223 */ /* 0x000fe2000001000d */
[--C-:B------:R-:W-:Y:S02]  /*8730*/  HADD2.F32 R38, -RZ, R39.reuse.H0_H0 ;  /* 0x20000027ff267230 */ /* 0x100fe40000004100 */
[C---:B------:R-:W-:Y:S01]  /*8740*/  FMUL.FTZ R41, R11.reuse, R40 ;  /* 0x000000280b297220 */ /* 0x040fe20000410000 */
[----:B------:R-:W-:Y:S02]  /*8750*/  HADD2.F32 R10, -RZ, R26.H0_H0 ;  /* 0x2000001aff0a7230 */ /* 0x000fe40000004100 */
[----:B------:R-:W-:Y:S01]  /*8760*/  FMUL.FTZ R11, R11, R31 ;  /* 0x0000001f0b0b7220 */ /* 0x000fe20000410000 */
[----:B------:R-:W-:Y:S01]  /*8770*/  HADD2.F32 R15, -RZ, R24.H0_H0 ;  /* 0x20000018ff0f7230 */ /* 0x000fe20000004100 */
[-C--:B------:R-:W-:Y:S01]  /*8780*/  F2FP.F16.E4M3.UNPACK_B R30, R7.reuse ;  /* 0x00000007ff1e723e */ /* 0x080fe200020006ff */
[----:B------:R-:W-:Y:S02]  /*8790*/  HADD2.F32 R13, -RZ, R20.H0_H0 ;  /* 0x20000014ff0d7230 */ /* 0x000fe40000004100 */
[C---:B------:R-:W-:Y:S01]  /*87a0*/  FMUL.FTZ R42, R10.reuse, R38 ;  /* 0x000000260a2a7220 */ /* 0x040fe20000410000 */
[----:B------:R-:W-:Y:S01]  /*87b0*/  F2FP.F16.E4M3.UNPACK_B R33, R7.H1 ;  /* 0x00000007ff21723e */ /* 0x000fe200030006ff */
        /* <DEDUP_REMOVED lines=11> */
[-C--:B------:R-:W-:Y:S01]  /*8870*/  F2FP.F16.E4M3.UNPACK_B R32, R4.reuse.H1 ;  /* 0x00000004ff20723e */ /* 0x080fe200030006ff */
[----:B------:R-:W-:Y:S01]  /*8880*/  HADD2.F32 R24, -RZ, R20.H1_H1 ;  /* 0x30000014ff187230 */ /* 0x000fe20000004100 */
[----:B------:R-:W-:Y:S01]  /*8890*/  F2FP.F16.E4M3.UNPACK_B R25, R4 ;  /* 0x00000004ff19723e */ /* 0x000fe200020006ff */
[----:B------:R-:W-:-:S02]  /*88a0*/  HADD2.F32 R45, -RZ, R41.H0_H0 ;  /* 0x20000029ff2d7230 */ /* 0x000fc40000004100 */
[C---:B------:R-:W-:Y:S01]  /*88b0*/  FMUL.FTZ R47, R15.reuse, R40 ;  /* 0x000000280f2f7220 */ /* 0x040fe20000410000 */
[----:B------:R-:W-:Y:S02]  /*88c0*/  HADD2.F32 R20, -RZ, R34.H0_H0 ;  /* 0x20000022ff147230 */ /* 0x000fe40000004100 */
[----:B------:R-:W-:Y:S01]  /*88d0*/  FMUL.FTZ R15, R15, R31 ;  /* 0x0000001f0f0f7220 */ /* 0x000fe20000410000 */
[----:B------:R-:W-:Y:S01]  /*88e0*/  HADD2.F32 R39, -RZ, R38.H0_H0 ;  /* 0x20000026ff277230 */ /* 0x000fe20000004100 */
[----:B------:R-:W-:Y:S01]  /*88f0*/  F2FP.F16.E4M3.UNPACK_B R4, R6 ;  /* 0x00000006ff04723e */ /* 0x000fe200020006ff */
[----:B------:R-:W-:Y:S02]  /*8900*/  HADD2.F32 R26, -RZ, R30.H0_H0 ;  /* 0x2000001eff1a7230 */ /* 0x000fe40000004100 */
[C---:B------:R-:W-:Y:S01]  /*8910*/  FMUL.FTZ R49, R20.reuse, R45 ;  /* 0x0000002d14317220 */ /* 0x040fe20000410000 */
[----:B------:R-:W-:Y:S02]  /*8920*/  HADD2.F32 R41, -RZ, R41.H1_H1 ;  /* 0x30000029ff297230 */ /* 0x000fe40000004100 */
        /* <DEDUP_REMOVED lines=8> */
[----:B------:R-:W-:Y:S01]  /*89b0*/  F2FP.F16.E4M3.UNPACK_B R7, R6.H1 ;  /* 0x00000006ff07723e */ /* 0x000fe200030006ff */
[----:B------:R-:W-:Y:S01]  /*89c0*/  HADD2.F32 R30, -RZ, R34.H1_H1 ;  /* 0x30000022ff1e7230 */ /* 0x000fe20000004100 */
[-C--:B------:R-:W-:Y:S01]  /*89d0*/  F2FP.F16.E4M3.UNPACK_B R6, R14.reuse ;  /* 0x0000000eff06723e */ /* 0x080fe200020006ff */
[----:B------:R-:W-:Y:S01]  /*89e0*/  HADD2.F32 R42, -RZ, R43.H0_H0 ;  /* 0x2000002bff2a7230 */ /* 0x000fe20000004100 */
[----:B------:R-:W-:Y:S01]  /*89f0*/  F2FP.F16.E4M3.UNPACK_B R14, R14.H1 ;  /* 0x0000000eff0e723e */ /* 0x000fe200030006ff */
[----:B------:R-:W-:-:S02]  /*8a00*/  HADD2.F32 R37, -RZ, R36.H0_H0 ;  /* 0x20000024ff257230 */ /* 0x000fc40000004100 */
[C---:B------:R-:W-:Y:S01]  /*8a10*/  FMUL.FTZ R44, R30.reuse, R41 ;  /* 0x000000291e2c7220 */ /* 0x040fe20000410000 */
[--C-:B------:R-:W-:Y:S02]  /*8a20*/  HADD2.F32 R40, -RZ, R38.reuse.H0_H0 ;  /* 0x20000026ff287230 */ /* 0x100fe40000004100 */
[-C--:B------:R-:W-:Y:S01]  /*8a30*/  FMUL.FTZ R46, R30, R39.reuse ;  /* 0x000000271e2e7220 */ /* 0x080fe20000410000 */
[----:B------:R-:W-:Y:S02]  /*8a40*/  HADD2.F32 R34, -RZ, R33.H0_H0 ;  /* 0x20000021ff227230 */ /* 0x000fe40000004100 */
[----:B------:R-:W-:Y:S01]  /*8a50*/  FMUL.FTZ R45, R37, R42 ;  /* 0x0000002a252d7220 */ /* 0x000fe20000410000 */
[----:B------:R-:W-:Y:S01]  /*8a60*/  FFMA.FTZ R30, R31, R39, -R44 ;  /* 0x000000271f1e7223 */ /* 0x000fe2000001082c */
        /* <DEDUP_REMOVED lines=24> */
[----:B------:R-:W-:Y:S01]  /*8bf0*/  HADD2.F32 R35, -RZ, R35.H1_H1 ;  /* 0x30000023ff237230 */ /* 0x000fe20000004100 */
[----:B------:R-:W-:Y:S01]  /*8c00*/  F2FP.F16.E4M3.UNPACK_B R34, R29 ;  /* 0x0000001dff22723e */ /* 0x000fe200020006ff */
[----:B------:R-:W-:Y:S02]  /*8c10*/  HADD2.F32 R38, -RZ, R38.H1_H1 ;  /* 0x30000026ff267230 */ /* 0x000fe40000004100 */
[C---:B------:R-:W-:Y:S01]  /*8c20*/  FFMA.FTZ R44, R33.reuse, R39, -R44 ;  /* 0x00000027212c7223 */ /* 0x040fe2000001082c */
        /* <DEDUP_REMOVED lines=41> */
[--C-:B------:R-:W-:Y:S02]  /*8ec0*/  HADD2.F32 R21, -RZ, R3.reuse.H1_H1 ;  /* 0x30000003ff157230 */ /* 0x100fe40000004100 */
        /* <DEDUP_REMOVED lines=32> */
.L_x_14994:
[----:B------:R-:W-:Y:S05]  /*90d0*/  BSYNC B0 ;  /* 0x0000000000007941 */ /* 0x000fea0003800000 */
.L_x_14987:
        /* <DEDUP_REMOVED lines=8> */
.L_x_14984:
[----:B-12---:R-:W2:Y:S02]  /*9160*/  LDL R0, [R1+0xc] ;  /* 0x00000c0001007983 */ /* 0x006ea40000100800 */
[----:B--2---:R-:W-:-:S13]  /*9170*/  ISETP.NE.AND P0, PT, R0, 0x3, PT ;  /* 0x000000030000780c */ /* 0x004fda0003f05270 */
[----:B------:R-:W-:Y:S05]  /*9180*/  @!P0 BRA `(.L_x_15002) ;  /* 0x0000000000048947 */ /* 0x000fea0003800000 */
[----:B------:R-:W-:Y:S01]  /*9190*/  BPT.TRAP 0x1 ;  /* 0x000000040000795c */ /* 0x000fe20000300000 */
.L_x_15002:
[----:B-----5:R-:W-:Y:S01]  /*91a0*/  IMAD R12, R23, 0x8, R22 ;  /* 0x00000008170c7824 */ /* 0x020fe200078e0216 */
[----:B0-----:R-:W-:-:S04]  /*91b0*/  SHF.L.U32 R3, R156, 0x1f, RZ ;  /* 0x0000001f9c037819 */ /* 0x001fc800000006ff */
[----:B------:R0:W1:Y:S01]  /*91c0*/  SYNCS.PHASECHK.TRANS64.TRYWAIT P1, [R12+URZ+0x13230], R3 ;  /* 0x013230030c0075a7 */ /* 0x000062000802017f */
[----:B------:R-:W-:Y:S05]  /*91d0*/  @!P0 BRA `(.L_x_15003) ;  /* 0x0000000000048947 */ /* 0x000fea0003800000 */
[----:B------:R-:W-:Y:S01]  /*91e0*/  BPT.TRAP 0x1 ;  /* 0x000000040000795c */ /* 0x000fe20000300000 */
.L_x_15003:
[----:B------:R-:W-:-:S05]  /*91f0*/  VIADD R0, R22, 0xe000 ;  /* 0x0000e00016007836 */ /* 0x000fca0000000000 */
[----:B------:R-:W-:-:S04]  /*9200*/  SHF.R.U32.HI R0, RZ, 0x4, R0 ;  /* 0x00000004ff007819 */ /* 0x000fc80000011600 */
[----:B------:R-:W-:-:S04]  /*9210*/  LOP3.LUT R0, R0, 0x3fff, RZ, 0xc0, !PT ;  /* 0x00003fff00007812 */ /* 0x000fc800078ec0ff */
[----:B---3--:R-:W-:-:S05]  /*9220*/  LOP3.LUT R4, R0, 0x10000, RZ, 0xfc, !PT ;  /* 0x0001000000047812 */ /* 0x008fca00078efcff */
[----:B------:R2:W-:Y:S01]  /*9230*/  STL [R1+0x28], R4 ;  /* 0x0000280401007387 */ /* 0x0005e20000100800 */
[----:B------:R-:W-:Y:S01]  /*9240*/  IMAD R8, R23, 0x280, R4 ;  /* 0x0000028017087824 */ /* 0x000fe200078e0204 */
[----:B-1----:R-:W-:Y:S06]  /*9250*/  @P1 BRA `(.L_x_15004) ;  /* 0x0000000000081947 */ /* 0x002fec0003800000 */
[----:B------:R-:W1:Y:S02]  /*9260*/  SYNCS.PHASECHK.TRANS64.TRYWAIT P1, [R12+URZ+0x13230], R3 ;  /* 0x013230030c0075a7 */ /* 0x000e64000802017f */
[----:B-1----:R-:W-:Y:S05]  /*9270*/  @!P1 BRA `(.L_x_15005) ;  /* 0x000001b400889947 */ /* 0x002fea0003800000 */
.L_x_15004:
[----:B--2---:R-:W-:Y:S01]  /*9280*/  IMAD.MOV.U32 R4, RZ, RZ, R8 ;  /* 0x000000ffff047224 */ /* 0x004fe200078e0008 */
[----:B------:R-:W-:Y:S05]  /*9290*/  WARPSYNC.ALL ;  /* 0x0000000000007948 */ /* 0x000fea0003800000 */
[----:B------:R-:W-:Y:S01]  /*92a0*/  IMAD.MOV.U32 R5, RZ, RZ, -0x7fffffe0 ;  /* 0x80000020ff057424 */ /* 0x000fe200078e00ff */
[----:B------:R-:W-:Y:S01]  /*92b0*/  R2UR UR6, R4 ;  /* 0x00000000040672ca */ /* 0x000fe200000e0000 */
[----:B------:R-:W-:Y:S01]  /*92c0*/  WARPGROUP.ARRIVE ;  /* 0x00000000000079c5 */ /* 0x000fe20000000000 */
[----:B------:R-:W-:Y:S01]  /*92d0*/  LOP3.LUT R4, R28, 0x10000, RZ, 0xfc, !PT ;  /* 0x000100001c047812 */ /* 0x000fe200078efcff */
[----:B------:R-:W-:Y:S01]  /*92e0*/  VIADD R6, R8, 0x80 ;  /* 0x0000008008067836 */ /* 0x000fe20000000000 */
[C---:B------:R-:W-:Y:S01]  /*92f0*/  R2UR UR7, R5.reuse ;  /* 0x00000000050772ca */ /* 0x040fe200000e0000 */
[----:B------:R-:W-:Y:S01]  /*9300*/  IMAD.MOV.U32 R7, RZ, RZ, -0x7fffffe0 ;  /* 0x80000020ff077424 */ /* 0x000fe200078e00ff */
[----:B------:R-:W-:Y:S01]  /*9310*/  R2UR UR4, R4 ;  /* 0x00000000040472ca */ /* 0x000fe200000e0000 */
[----:B------:R-:W-:Y:S01]  /*9320*/  VIADD R10, R8, 0x100 ;  /* 0x00000100080a7836 */ /* 0x000fe20000000000 */
[----:B------:R-:W-:Y:S01]  /*9330*/  R2UR UR5, R5 ;  /* 0x00000000050572ca */ /* 0x000fe200000e0000 */
[----:B------:R-:W-:Y:S01]  /*9340*/  IMAD.MOV.U32 R11, RZ, RZ, -0x7fffffe0 ;  /* 0x80000020ff0b7424 */ /* 0x000fe200078e00ff */
[----:B------:R-:W-:Y:S01]  /*9350*/  R2UR UR10, R6 ;  /* 0x00000000060a72ca */ /* 0x000fe200000e0000 */
[C---:B------:R-:W-:Y:S01]  /*9360*/  VIADD R6, R8.reuse, 0x180 ;  /* 0x0000018008067836 */ /* 0x040fe20000000000 */
[----:B------:R-:W-:Y:S01]  /*9370*/  R2UR UR11, R7 ;  /* 0x00000000070b72ca */ /* 0x000fe200000e0000 */
[----:B----4-:R-:W-:Y:S01]  /*9380*/  VIADD R14, R8, 0x200 ;  /* 0x00000200080e7836 */ /* 0x010fe20000000000 */
[----:B------:R-:W-:Y:S01]  /*9390*/  R2UR UR8, R4 ;  /* 0x00000000040872ca */ /* 0x000fe200000e0000 */
[----:B------:R-:W-:Y:S01]  /*93a0*/  IMAD.MOV.U32 R15, RZ, RZ, -0x7fffffe0 ;  /* 0x80000020ff0f7424 */ /* 0x000fe200078e00ff */
[----:B------:R-:W-:Y:S01]  /*93b0*/  R2UR UR9, R5 ;  /* 0x00000000050972ca */ /* 0x000fe200000e0000 */
[----:B------:R-:W-:Y:S01]  /*93c0*/  IMAD.MOV.U32 R9, RZ, RZ, -0x7fffffe0 ;  /* 0x80000020ff097424 */ /* 0x000fe200078e00ff */
[----:B------:R-:W-:Y:S01]  /*93d0*/  R2UR UR14, R10 ;  /* 0x000000000a0e72ca */ /* 0x000fe200000e0000 */
[----:B------:R-:W-:Y:S01]  /*93e0*/  VIADD R10, R8, 0x82 ;  /* 0x00000082080a7836 */ /* 0x000fe20000000000 */
[----:B------:R-:W-:Y:S01]  /*93f0*/  R2UR UR15, R11 ;  /* 0x000000000b0f72ca */ /* 0x000fe200000e0000 */
[----:B------:R-:W-:Y:S01]  /*9400*/  QGMMA.64x32x32.F32.E4M3.E4M3 R88, gdesc[UR4], RZ, !UPT, gsb0 ;  /* 0x00600000045879f3 */ /* 0x000fe2000c0008ff */
[----:B------:R-:W-:Y:S01]  /*9410*/  R2UR UR12, R4 ;  /* 0x00000000040c72ca */ /* 0x000fe200000e0000 */
[----:B------:R-:W-:Y:S01]  /*9420*/  IMAD.MOV.U32 R11, RZ, RZ, -0x7fffffe0 ;  /* 0x80000020ff0b7424 */ /* 0x000fe200078e00ff */
[----:B------:R-:W-:-:S02]  /*9430*/  R2UR UR13, R5 ;  /* 0x00000000050d72ca */ /* 0x000fc400000e0000 */
[----:B------:R-:W-:Y:S01]  /*9440*/  R2UR UR18, R6 ;  /* 0x00000000061272ca */ /* 0x000fe200000e0000 */
[----:B------:R-:W-:Y:S01]  /*9450*/  VIADD R6, R8, 0x2 ;  /* 0x0000000208067836 */ /* 0x000fe20000000000 */
[----:B------:R-:W-:Y:S01]  /*9460*/  R2UR UR19, R7 ;  /* 0x00000000071372ca */ /* 0x000fe200000e0000 */
[----:B------:R-:W-:Y:S01]  /*9470*/  IMAD.MOV.U32 R7, RZ, RZ, -0x7fffffe0 ;  /* 0x80000020ff077424 */ /* 0x000fe200078e00ff */
[----:B------:R-:W-:Y:S02]  /*9480*/  R2UR UR16, R4 ;  /* 0x00000000041072ca */ /* 0x000fe400000e0000 */
[----:B------:R-:W-:Y:S02]  /*9490*/  R2UR UR17, R5 ;  /* 0x00000000051172ca */ /* 0x000fe400000e0000 */
[----:B------:R-:W-:Y:S02]  /*94a0*/  R2UR UR22, R14 ;  /* 0x000000000e1672ca */ /* 0x000fe400000e0000 */
[----:B------:R-:W-:-:S02]  /*94b0*/  R2UR UR23, R15 ;  /* 0x000000000f1772ca */ /* 0x000fc400000e0000 */
[----:B------:R-:W-:Y:S02]  /*94c0*/  R2UR UR20, R4 ;  /* 0x00000000041472ca */ /* 0x000fe400000e0000 */
[----:B------:R-:W-:Y:S02]  /*94d0*/  R2UR UR21, R5 ;  /* 0x00000000051572ca */ /* 0x000fe400000e0000 */
[----:B------:R-:W-:Y:S01]  /*94e0*/  R2UR UR6, R6 ;  /* 0x00000000060672ca */ /* 0x000fe200000e0000 */
[----:B------:R-:W-:Y:S01]  /*94f0*/  VIADD R6, R8, 0x102 ;  /* 0x0000010208067836 */ /* 0x000fe20000000000 */
[----:B------:R-:W-:Y:S01]  /*9500*/  R2UR UR7, R7 ;  /* 0x00000000070772ca */ /* 0x000fe200000e0000 */
[----:B------:R-:W-:Y:S01]  /*9510*/  IMAD.MOV.U32 R7, RZ, RZ, -0x7fffffe0 ;  /* 0x80000020ff077424 */ /* 0x000fe200078e00ff */
[----:B------:R-:W-:Y:S02]  /*9520*/  WARPGROUP.DEPBAR.LE gsb0, 0x0 ;  /* 0x00008000000079c5 */ /* 0x000fe40000010000 */
[----:B------:R-:W-:-:S06]  /*9530*/  WARPGROUP.ARRIVE ;  /* 0x00000000000079c5 */ /* 0x000fcc0000000000 */
[----:B------:R-:W-:Y:S01]  /*9540*/  QGMMA.64x32x32.F32.E4M3.E4M3 R72, gdesc[UR8], RZ, !UPT, gsb0 ;  /* 0x00600000084879f3 */ /* 0x000fe2000c0008ff */
[----:B------:R-:W-:Y:S01]  /*9550*/  R2UR UR10, R10 ;  /* 0x000000000a0a72ca */ /* 0x000fe200000e0000 */
[C---:B------:R-:W-:Y:S01]  /*9560*/  VIADD R10, R8.reuse, 0x182 ;  /* 0x00000182080a7836 */ /* 0x040fe20000000000 */
[----:B------:R-:W-:Y:S01]  /*9570*/  R2UR UR11, R11 ;  /* 0x000000000b0b72ca */ /* 0x000fe200000e0000 */
[----:B------:R-:W-:Y:S02]  /*9580*/  IMAD.MOV.U32 R11, RZ, RZ, -0x7fffffe0 ;  /* 0x80000020ff0b7424 */ /* 0x000fe400078e00ff */
[----:B------:R-:W-:Y:S01]  /*9590*/  VIADD R8, R8, 0x202 ;  /* 0x0000020208087836 */ /* 0x000fe20000000000 */
[----:B------:R-:W-:Y:S02]  /*95a0*/  WARPGROUP.DEPBAR.LE gsb0, 0x0 ;  /* 0x00008000000079c5 */ /* 0x000fe40000010000 */
[----:B------:R-:W-:-:S06]  /*95b0*/  WARPGROUP.ARRIVE ;  /* 0x00000000000079c5 */ /* 0x000fcc0000000000 */
[----:B------:R-:W-:Y:S01]  /*95c0*/  QGMMA.64x32x32.F32.E4M3.E4M3 R56, gdesc[UR12], RZ, !UPT, gsb0 ;  /* 0x006000000c3879f3 */ /* 0x000fe2000c0008ff */
[----:B------:R-:W-:Y:S01]  /*95d0*/  R2UR UR14, R6 ;  /* 0x00000000060e72ca */ /* 0x000fe200000e0000 */
[----:B------:R-:W-:Y:S01]  /*95e0*/  VIADD R6, R4, 0x2 ;  /* 0x0000000204067836 */ /* 0x000fe20000000000 */
[----:B------:R-:W-:Y:S01]  /*95f0*/  R2UR UR15, R7 ;  /* 0x00000000070f72ca */ /* 0x000fe200000e0000 */
[----:B------:R-:W-:-:S03]  /*9600*/  IMAD.MOV.U32 R7, RZ, RZ, -0x7fffffe0 ;  /* 0x80000020ff077424 */ /* 0x000fc600078e00ff */
        /* <DEDUP_REMOVED lines=38> */
.L_x_15006:
[----:B------:R-:W2:Y:S01]  /*9870*/  LDL R0, [R1+0x38] ;  /* 0x0000380001007983 */ /* 0x000ea20000100800 */
[----:B------:R-:W3:Y:S03]  /*9880*/  LDC R110, c[0x0][0x448] ;  /* 0x00011200ff6e7b82 */ /* 0x000ee60000000800 */
[----:B------:R-:W2:Y:S04]  /*9890*/  LDL R108, [R1+0x24] ;  /* 0x00002400016c7983 */ /* 0x000ea80000100800 */
[----:B------:R-:W4:Y:S01]  /*98a0*/  LDL R8, [R1+0x14] ;  /* 0x0000140001087983 */ /* 0x000f220000100800 */
[----:B------:R-:W5:Y:S03]  /*98b0*/  LDC.64 R10, c[0x0][0x9e0] ;  /* 0x00027800ff0a7b82 */ /* 0x000f660000000a00 */
[----:B------:R-:W5:Y:S04]  /*98c0*/  LDL R13, [R1+0x20] ;  /* 0x00002000010d7983 */ /* 0x000f680000100800 */
[----:B------:R-:W5:Y:S04]  /*98d0*/  LDL R114, [R1+0x10] ;  /* 0x0000100001727983 */ /* 0x000f680000100800 */
[----:B------:R-:W5:Y:S01]  /*98e0*/  LDL R112, [R1+0x8] ;  /* 0x0000080001707983 */ /* 0x000f620000100800 */
[----:B------:R-:W-:Y:S01]  /*98f0*/  IMAD.MOV.U32 R20, RZ, RZ, -0xa0 ;  /* 0xffffff60ff147424 */ /* 0x000fe200078e00ff */
[----:B------:R-:W-:Y:S01]  /*9900*/  LOP3.LUT R17, R17, 0xffffffef, RZ, 0xc0, !PT ;  /* 0xffffffef11117812 */ /* 0x000fe200078ec0ff */
[----:B------:R-:W-:Y:S01]  /*9910*/  ULDC UR4, c[0x0][0x9dc] ;  /* 0x0002770000047ab9 */ /* 0x000fe20000000800 */
[----:B---3--:R-:W-:-:S13]  /*9920*/  ISETP.NE.AND P1, PT, R110, 0x1, PT ;  /* 0x000000016e00780c */ /* 0x008fda0003f25270 */
[----:B01----:R-:W0:Y:S08]  /*9930*/  @P1 LDC R3, c[0x0][0x44c] ;  /* 0x00011300ff031b82 */ /* 0x003e300000000800 */
[----:B------:R-:W1:Y:S01]  /*9940*/  @P1 LDC R9, c[0x0][0x450] ;  /* 0x00011400ff091b82 */ /* 0x000e620000000800 */
[----:B------:R-:W-:Y:S01]  /*9950*/  IMAD R20, R105, R20, 0xa1 ;  /* 0x000000a169147424 */ /* 0x000fe200078e0214 */
[----:B------:R-:W-:-:S04]  /*9960*/  @P1 LOP3.LUT R17, R17, 0x10, RZ, 0xfc, !PT ;  /* 0x0000001011111812 */ /* 0x000fc800078efcff */
[----:B------:R-:W-:Y:S01]  /*9970*/  LOP3.LUT R17, R17, 0xfffffff7, RZ, 0xc0, !PT ;  /* 0xfffffff711117812 */ /* 0x000fe200078ec0ff */
[----:B--2---:R-:W-:-:S04]  /*9980*/  IMAD.IADD R106, R0, 0x1, R108 ;  /* 0x00000001006a7824 */ /* 0x004fc800078e026c */
[----:B0-----:R-:W-:-:S05]  /*9990*/  @P1 IMAD.HI.U32 R0, R106, R3, RZ ;  /* 0x000000036a001227 */ /* 0x001fca00078e00ff */
[----:B-1----:R-:W-:Y:S01]  /*99a0*/  @P1 SHF.R.U32.HI R106, RZ, R9, R0 ;  /* 0x00000009ff6a1219 */ /* 0x002fe20000011600 */
[----:B------:R-:W-:-:S04]  /*99b0*/  VIADD R0, R12, 0x13240 ;  /* 0x000132400c007836 */ /* 0x000fc80000000000 */
[----:B------:R-:W0:Y:S01]  /*99c0*/  SHFL.IDX PT, R12, R106, RZ, 0x1c1f ;  /* 0x001c1fff6a0c7589 */ /* 0x000e2200000e0000 */
[----:B----4-:R-:W-:Y:S01]  /*99d0*/  PRMT R0, R8, 0x654, R0 ;  /* 0x0000065408007816 */ /* 0x010fe20000000000 */
[----:B------:R-:W-:Y:S01]  /*99e0*/  IMAD.U32 R9, RZ, RZ, UR4 ;  /* 0x00000004ff097e24 */ /* 0x000fe2000f8e00ff */
[----:B-----5:R-:W-:Y:S02]  /*99f0*/  ISETP.GE.AND P1, PT, R11, 0x1, PT ;  /* 0x000000010b00780c */ /* 0x020fe40003f26270 */
[----:B------:R1:W-:Y:S01]  /*9a00*/  SYNCS.ARRIVE.TRANS64.RED.A1T0 RZ, [R0+URZ], RZ ;  /* 0x000000ff00ff79a7 */ /* 0x0003e2000810043f */
[----:B------:R-:W-:Y:S01]  /*9a10*/  IMAD R21, R105, -0xa0, R114 ;  /* 0xffffff6069157824 */ /* 0x000fe200078e0272 */
[----:B------:R-:W-:Y:S02]  /*9a20*/  LOP3.LUT R8, RZ, R9, RZ, 0x33, !PT ;  /* 0x00000009ff087212 */ /* 0x000fe400078e33ff */
[----:B-1----:R-:W-:-:S05]  /*9a30*/  IADD3 R0, R114, R20, -R13 ;  /* 0x0000001472007210 */ /* 0x002fca0007ffe80d */
[----:B------:R-:W-:Y:S01]  /*9a40*/  IMAD.IADD R3, R0, 0x1, -R112 ;  /* 0x0000000100037824 */ /* 0x000fe200078e0a70 */
[----:B------:R-:W-:Y:S01]  /*9a50*/  IADD3 R21, -R13, 0xa0, R21 ;  /* 0x000000a00d157810 */ /* 0x000fe20007ffe115 */
[----:B------:R-:W-:Y:S02]  /*9a60*/  VIADD R20, R20, 0xffffffff ;  /* 0xffffffff14147836 */ /* 0x000fe40000000000 */
[C---:B------:R-:W-:Y:S02]  /*9a70*/  IMAD.IADD R14, R3.reuse, 0x1, R10 ;  /* 0x00000001030e7824 */ /* 0x040fe400078e020a */
[----:B------:R-:W-:Y:S01]  /*9a80*/  IMAD.IADD R15, R3, 0x1, R8 ;  /* 0x00000001030f7824 */ /* 0x000fe200078e0208 */
[----:B------:R-:W-:Y:S01]  /*9a90*/  @P1 LOP3.LUT R17, R17, 0x8, RZ, 0xfc, !PT ;  /* 0x0000000811111812 */ /* 0x000fe200078efcff */
[----:B------:R-:W-:Y:S01]  /*9aa0*/  IMAD.IADD R0, R20, 0x1, -R13 ;  /* 0x0000000114007824 */ /* 0x000fe200078e0a0d */
[----:B0-----:R-:W-:Y:S01]  /*9ab0*/  VIADDMNMX R8, R12, R14, R21, PT ;  /* 0x0000000e0c087246 */ /* 0x001fe20003800115 */
[----:B------:R-:W-:Y:S01]  /*9ac0*/  IMAD.IADD R3, R15, 0x1, R12 ;  /* 0x000000010f037824 */ /* 0x000fe200078e020c */
        /* <DEDUP_REMOVED lines=12> */
.L_x_15009:
[----:B------:R-:W-:-:S13]  /*9b90*/  ISETP.NE.AND P1, PT, R11, 0x1, PT ;  /* 0x000000010b00780c */ /* 0x000fda0003f25270 */
[----:B------:R-:W0:Y:S02]  /*9ba0*/  @P1 LDC.64 R12, c[0x0][0x9e8] ;  /* 0x00027a00ff0c1b82 */ /* 0x000e240000000a00 */
[----:B0-----:R-:W-:-:S05]  /*9bb0*/  @P1 IMAD.HI.U32 R12, R107, R12, RZ ;  /* 0x0000000c6b0c1227 */ /* 0x001fca00078e00ff */
[----:B------:R-:W-:-:S07]  /*9bc0*/  @P1 SHF.R.U32.HI R107, RZ, R13, R12 ;  /* 0x0000000dff6b1219 */ /* 0x000fce000001160c */
.L_x_15010:
[----:B------:R-:W-:Y:S05]  /*9bd0*/  BSYNC B0 ;  /* 0x0000000000007941 */ /* 0x000fea0003800000 */
.L_x_15008:
[----:B------:R-:W-:-:S05]  /*9be0*/  IMAD R12, R107, R11, R0 ;  /* 0x0000000b6b0c7224 */ /* 0x000fca00078e0200 */
[----:B------:R-:W-:Y:S02]  /*9bf0*/  VIMNMX R3, R3, R12, !PT ;  /* 0x0000000c03037248 */ /* 0x000fe40007fe0100 */
[----:B------:R-:W-:-:S07]  /*9c00*/  VIADDMNMX R8, R12, R11, R8, PT ;  /* 0x0000000b0c087246 */ /* 0x000fce0003800108 */
.L_x_15007:
[C---:B------:R-:W-:Y:S01]  /*9c10*/  ISETP.GE.AND P2, PT, R20.reuse, 0x2, PT ;  /* 0x000000021400780c */ /* 0x040fe20003f46270 */
[----:B------:R-:W0:Y:S01]  /*9c20*/  SHFL.IDX PT, R106, R106, 0x1, 0x1c1f ;  /* 0x003c1f006a6a7f89 */ /* 0x000e2200000e0000 */
[----:B------:R-:W-:Y:S02]  /*9c30*/  ISETP.GE.AND P1, PT, R20, 0x9, PT ;  /* 0x000000091400780c */ /* 0x000fe40003f26270 */
[----:B------:R-:W-:Y:S02]  /*9c40*/  LOP3.LUT R16, R16, 0xefffffff, RZ, 0xc0, !PT ;  /* 0xefffffff10107812 */ /* 0x000fe400078ec0ff */
[C---:B------:R-:W-:Y:S02]  /*9c50*/  ISETP.GE.AND P3, PT, R20.reuse, 0xa, PT ;  /* 0x0000000a1400780c */ /* 0x040fe40003f66270 */
[----:B------:R-:W-:Y:S02]  /*9c60*/  LOP3.LUT R17, R17, 0xfffffffb, RZ, 0xc0, !PT ;  /* 0xfffffffb11117812 */ /* 0x000fe400078ec0ff */
[----:B------:R-:W-:-:S03]  /*9c70*/  ISETP.GE.AND P5, PT, R20, 0x2a, PT ;  /* 0x0000002a1400780c */ /* 0x000fc60003fa6270 */
[----:B------:R-:W-:Y:S02]  /*9c80*/  @P2 LOP3.LUT R16, R16, 0x10000000, RZ, 0xfc, !PT ;  /* 0x1000000010102812 */ /* 0x000fe400078efcff */
[C---:B------:R-:W-:Y:S02]  /*9c90*/  ISETP.GT.AND P2, PT, R3.reuse, 0x1, !P2 ;  /* 0x000000010300780c */ /* 0x040fe40005744270 */
[----:B------:R-:W-:Y:S02]  /*9ca0*/  LOP3.LUT R16, R16, 0xdfffffff, RZ, 0xc0, !PT ;  /* 0xdfffffff10107812 */ /* 0x000fe400078ec0ff */
[----:B------:R-:W-:Y:S02]  /*9cb0*/  ISETP.LT.OR P2, PT, R8, 0x2, P2 ;  /* 0x000000020800780c */ /* 0x000fe40001741670 */
[----:B------:R-:W-:Y:S02]  /*9cc0*/  @P1 LOP3.LUT R16, R16, 0x20000000, RZ, 0xfc, !PT ;  /* 0x2000000010101812 */ /* 0x000fe400078efcff */
[----:B------:R-:W-:-:S02]  /*9cd0*/  ISETP.GT.AND P1, PT, R3, 0x8, !P1 ;  /* 0x000000080300780c */ /* 0x000fc40004f24270 */
[----:B------:R-:W-:Y:S01]  /*9ce0*/  FSEL R89, R89, -INF , !P2 ;  /* 0xff80000059597808 */ /* 0x000fe20005000000 */
[----:B0-----:R-:W-:Y:S01]  /*9cf0*/  IMAD.IADD R15, R15, 0x1, R106 ;  /* 0x000000010f0f7824 */ /* 0x001fe200078e026a */
[----:B------:R-:W-:Y:S02]  /*9d00*/  ISETP.LT.OR P1, PT, R8, 0x9, P1 ;  /* 0x000000090800780c */ /* 0x000fe40000f21670 */
[----:B------:R-:W-:Y:S02]  /*9d10*/  ISETP.GE.AND P2, PT, R20, 0x11, PT ;  /* 0x000000111400780c */ /* 0x000fe40003f46270 */
[----:B------:R-:W-:Y:S02]  /*9d20*/  FSEL R107, R92, -INF , !P1 ;  /* 0xff8000005c6b7808 */ /* 0x000fe40004800000 */
[----:B------:R-:W-:Y:S02]  /*9d30*/  ISETP.GT.AND P1, PT, R3, 0x9, !P3 ;  /* 0x000000090300780c */ /* 0x000fe40005f24270 */
[----:B------:R-:W-:-:S02]  /*9d40*/  LOP3.LUT R16, R16, 0xbfffffff, RZ, 0xc0, !PT ;  /* 0xbfffffff10107812 */ /* 0x000fc400078ec0ff */
[----:B------:R-:W-:Y:S02]  /*9d50*/  ISETP.LT.OR P1, PT, R8, 0xa, P1 ;  /* 0x0000000a0800780c */ /* 0x000fe40000f21670 */
[----:B------:R-:W-:Y:S02]  /*9d60*/  @P3 LOP3.LUT R16, R16, 0x40000000, RZ, 0xfc, !PT ;  /* 0x4000000010103812 */ /* 0x000fe400078efcff */
[----:B------:R-:W-:Y:S02]  /*9d70*/  FSEL R93, R93, -INF , !P1 ;  /* 0xff8000005d5d7808 */ /* 0x000fe40004800000 */
[----:B------:R-:W-:Y:S02]  /*9d80*/  @P2 LOP3.LUT R17, R17, 0x4, RZ, 0xfc, !PT ;  /* 0x0000000411112812 */ /* 0x000fe400078efcff */
[----:B------:R-:W-:Y:S02]  /*9d90*/  ISETP.GT.AND P1, PT, R3, 0x10, !P2 ;  /* 0x000000100300780c */ /* 0x000fe40005724270 */
[----:B------:R-:W-:-:S02]  /*9da0*/  ISETP.GE.AND P2, PT, R20, 0x12, PT ;  /* 0x000000121400780c */ /* 0x000fc40003f46270 */
[----:B------:R-:W-:Y:S02]  /*9db0*/  ISETP.LT.OR P1, PT, R8, 0x11, P1 ;  /* 0x000000110800780c */ /* 0x000fe40000f21670 */
[----:B------:R-:W-:Y:S02]  /*9dc0*/  LOP3.LUT R17, R17, 0xfffffffd, RZ, 0xc0, !PT ;  /* 0xfffffffd11117812 */ /* 0x000fe400078ec0ff */
[----:B------:R-:W-:Y:S02]  /*9dd0*/  FSEL R109, R96, -INF , !P1 ;  /* 0xff800000606d7808 */ /* 0x000fe40004800000 */
[----:B------:R-:W-:Y:S02]  /*9de0*/  ISETP.GT.AND P1, PT, R3, 0x11, !P2 ;  /* 0x000000110300780c */ /* 0x000fe40005724270 */
[----:B------:R-:W-:Y:S02]  /*9df0*/  LOP3.LUT R16, R16, 0x7fffffff, RZ, 0xc0, !PT ;  /* 0x7fffffff10107812 */ /* 0x000fe400078ec0ff */
[----:B------:R-:W-:-:S02]  /*9e00*/  ISETP.LT.OR P1, PT, R8, 0x12, P1 ;  /* 0x000000120800780c */ /* 0x000fc40000f21670 */
[----:B------:R-:W-:Y:S02]  /*9e10*/  @P2 LOP3.LUT R17, R17, 0x2, RZ, 0xfc, !PT ;  /* 0x0000000211112812 */ /* 0x000fe400078efcff */
[----:B------:R-:W-:Y:S02]  /*9e20*/  ISETP.GE.AND P2, PT, R20, 0x19, PT ;  /* 0x000000191400780c */ /* 0x000fe40003f46270 */
[----:B------:R-:W-:Y:S02]  /*9e30*/  FSEL R97, R97, -INF , !P1 ;  /* 0xff80000061617808 */ /* 0x000fe40004800000 */
[----:B------:R-:W-:Y:S02]  /*9e40*/  LOP3.LUT R17, R17, 0xfffffffe, RZ, 0xc0, !PT ;  /* 0xfffffffe11117812 */ /* 0x000fe400078ec0ff */
[----:B------:R-:W-:Y:S02]  /*9e50*/  ISETP.GT.AND P1, PT, R3, 0x18, !P2 ;  /* 0x000000180300780c */ /* 0x000fe40005724270 */
[----:B------:R-:W-:-:S02]  /*9e60*/  VIADDMNMX R14, R106, R14, R21, PT ;  /* 0x0000000e6a0e7246 */ /* 0x000fc40003800115 */
[----:B------:R-:W-:-:S03]  /*9e70*/  ISETP.LT.OR P1, PT, R8, 0x19, P1 ;  /* 0x000000190800780c */ /* 0x000fc60000f21670 */
[----:B------:R-:W-:Y:S02]  /*9e80*/  @P2 LOP3.LUT R17, R17, 0x1, RZ, 0xfc, !PT ;  /* 0x0000000111112812 */ /* 0x000fe400078efcff */
[----:B------:R-:W-:Y:S02]  /*9e90*/  ISETP.GE.AND P2, PT, R20, 0x1a, PT ;  /* 0x0000001a1400780c */ /* 0x000fe40003f46270 */
[----:B------:R-:W-:Y:S02]  /*9ea0*/  FSEL R111, R100, -INF , !P1 ;  /* 0xff800000646f7808 */ /* 0x000fe40004800000 */
[----:B------:R-:W-:-:S04]  /*9eb0*/  ISETP.GT.AND P1, PT, R3, 0x19, !P2 ;  /* 0x000000190300780c */ /* 0x000fc80005724270 */
[----:B------:R-:W-:-:S04]  /*9ec0*/  ISETP.LT.OR P1, PT, R8, 0x1a, P1 ;  /* 0x0000001a0800780c */ /* 0x000fc80000f21670 */
[----:B------:R-:W-:Y:S02]  /*9ed0*/  FSEL R101, R101, -INF , !P1 ;  /* 0xff80000065657808 */ /* 0x000fe40004800000 */
[----:B------:R-:W-:Y:S02]  /*9ee0*/  ISETP.GE.AND P1, PT, R20, 0x21, PT ;  /* 0x000000211400780c */ /* 0x000fe40003f26270 */
[----:B------:R-:W-:Y:S02]  /*9ef0*/  @P2 LOP3.LUT R16, R16, 0x80000000, RZ, 0xfc, !PT ;  /* 0x8000000010102812 */ /* 0x000fe400078efcff */
[----:B------:R-:W-:Y:S02]  /*9f00*/  ISETP.GT.AND P2, PT, R3, 0x20, !P1 ;  /* 0x000000200300780c */ /* 0x000fe40004f44270 */
[----:B------:R-:W-:Y:S02]  /*9f10*/  LOP3.LUT R16, R16, 0xffdfffff, RZ, 0xc0, !PT ;  /* 0xffdfffff10107812 */ /* 0x000fe400078ec0ff */
[----:B------:R-:W-:-:S02]  /*9f20*/  ISETP.LT.OR P2, PT, R8, 0x21, P2 ;  /* 0x000000210800780c */ /* 0x000fc40001741670 */
[----:B------:R-:W-:Y:S02]  /*9f30*/  @P5 LOP3.LUT R16, R16, 0x200000, RZ, 0xfc, !PT ;  /* 0x0020000010105812 */ /* 0x000fe400078efcff */
[----:B------:R-:W-:Y:S02]  /*9f40*/  FSEL R113, R72, -INF , !P2 ;  /* 0xff80000048717808 */ /* 0x000fe40005000000 */
[----:B------:R-:W-:Y:S02]  /*9f50*/  ISETP.GE.AND P2, PT, R20, 0x22, PT ;  /* 0x000000221400780c */ /* 0x000fe40003f46270 */
[----:B------:R-:W-:Y:S02]  /*9f60*/  LOP3.LUT R16, R16, 0xffefffff, RZ, 0xc0, !PT ;  /* 0xffefffff10107812 */ /* 0x000fe400078ec0ff */
        /* <DEDUP_REMOVED lines=192> */
.L_x_15013:
[----:B------:R-:W-:-:S13]  /*ab70*/  ISETP.NE.AND P6, PT, R11, 0x1, PT ;  /* 0x000000010b00780c */ /* 0x000fda0003fc5270 */
[----:B------:R-:W0:Y:S02]  /*ab80*/  @P6 LDC.64 R12, c[0x0][0x9e8] ;  /* 0x00027a00ff0c6b82 */ /* 0x000e240000000a00 */
[----:B0-----:R-:W-:-:S05]  /*ab90*/  @P6 IMAD.HI.U32 R12, R3, R12, RZ ;  /* 0x0000000c030c6227 */ /* 0x001fca00078e00ff */
[----:B------:R-:W-:-:S07]  /*aba0*/  @P6 SHF.R.U32.HI R3, RZ, R13, R12 ;  /* 0x0000000dff036219 */ /* 0x000fce000001160c */
.L_x_15014:
[----:B------:R-:W-:Y:S05]  /*abb0*/  BSYNC B0 ;  /* 0x0000000000007941 */ /* 0x000fea0003800000 */
.L_x_15012:
[----:B------:R-:W-:-:S05]  /*abc0*/  IMAD R0, R3, R11, R0 ;  /* 0x0000000b03007224 */ /* 0x000fca00078e0200 */
[----:B------:R-:W-:Y:S02]  /*abd0*/  VIMNMX R15, R15, R0, !PT ;  /* 0x000000000f0f7248 */ /* 0x000fe40007fe0100 */
[----:B------:R-:W-:-:S07]  /*abe0*/  VIADDMNMX R14, R0, R11, R14, PT ;  /* 0x0000000b000e7246 */ /* 0x000fce000380010e */
.L_x_15011:
[C---:B------:R-:W-:Y:S02]  /*abf0*/  ISETP.GT.AND P1, PT, R15.reuse, 0x20, !P1 ;  /* 0x000000200f00780c */ /* 0x040fe40004f24270 */
[----:B------:R-:W-:Y:S02]  /*ac00*/  LOP3.LUT P6, RZ, R16, 0x200000, RZ, 0xc0, !PT ;  /* 0x0020000010ff7812 */ /* 0x000fe400078cc0ff */
[----:B------:R-:W-:Y:S02]  /*ac10*/  ISETP.LT.OR P1, PT, R14, 0x21, P1 ;  /* 0x000000210e00780c */ /* 0x000fe40000f21670 */
[C---:B------:R-:W-:Y:S02]  /*ac20*/  ISETP.GT.AND P3, PT, R15.reuse, 0x28, !P3 ;  /* 0x000000280f00780c */ /* 0x040fe40005f64270 */
[----:B------:R-:W-:Y:S02]  /*ac30*/  FSEL R13, R74, -INF , !P1 ;  /* 0xff8000004a0d7808 */ /* 0x000fe40004800000 */
[----:B------:R-:W-:-:S02]  /*ac40*/  ISETP.GT.AND P1, PT, R15, 0x29, !P6 ;  /* 0x000000290f00780c */ /* 0x000fc40007724270 */
[C---:B------:R-:W-:Y:S02]  /*ac50*/  ISETP.LT.OR P3, PT, R14.reuse, 0x29, P3 ;  /* 0x000000290e00780c */ /* 0x040fe40001f61670 */
[----:B------:R-:W-:Y:S02]  /*ac60*/  ISETP.LT.OR P1, PT, R14, 0x2a, P1 ;  /* 0x0000002a0e00780c */ /* 0x000fe40000f21670 */
[----:B------:R-:W-:Y:S02]  /*ac70*/  FSEL R21, R78, -INF , !P3 ;  /* 0xff8000004e157808 */ /* 0x000fe40005800000 */
[----:B------:R-:W-:Y:S02]  /*ac80*/  FSEL R79, R79, -INF , !P1 ;  /* 0xff8000004f4f7808 */ /* 0x000fe40004800000 */
[----:B------:R-:W-:Y:S02]  /*ac90*/  LOP3.LUT P1, RZ, R16, 0x100000, RZ, 0xc0, !PT ;  /* 0x0010000010ff7812 */ /* 0x000fe4000782c0ff */
[----:B------:R-:W-:-:S02]  /*aca0*/  ISETP.GT.AND P2, PT, R15, 0x21, !P2 ;  /* 0x000000210f00780c */ /* 0x000fc40005744270 */
[----:B------:R-:W-:Y:S02]  /*acb0*/  ISETP.GT.AND P1, PT, R15, 0x30, !P1 ;  /* 0x000000300f00780c */ /* 0x000fe40004f24270 */
[----:B------:R-:W-:Y:S02]  /*acc0*/  LOP3.LUT P3, RZ, R16, 0x2000, RZ, 0xc0, !PT ;  /* 0x0000200010ff7812 */ /* 0x000fe4000786c0ff */
[C---:B------:R-:W-:Y:S02]  /*acd0*/  ISETP.LT.OR P1, PT, R14.reuse, 0x31, P1 ;  /* 0x000000310e00780c */ /* 0x040fe40000f21670 */
[----:B------:R-:W-:Y:S02]  /*ace0*/  ISETP.LT.OR P2, PT, R14, 0x22, P2 ;  /* 0x000000220e00780c */ /* 0x000fe40001741670 */
[----:B------:R-:W-:Y:S02]  /*acf0*/  FSEL R145, R82, -INF , !P1 ;  /* 0xff80000052917808 */ /* 0x000fe40004800000 */
[----:B------:R-:W-:-:S02]  /*ad00*/  LOP3.LUT P1, RZ, R16, 0x80000, RZ, 0xc0, !PT ;  /* 0x0008000010ff7812 */ /* 0x000fc4000782c0ff */
[----:B------:R-:W-:Y:S02]  /*ad10*/  FSEL R75, R75, -INF , !P2 ;  /* 0xff8000004b4b7808 */ /* 0x000fe40005000000 */
[----:B------:R-:W-:Y:S02]  /*ad20*/  ISETP.GT.AND P1, PT, R15, 0x31, !P1 ;  /* 0x000000310f00780c */ /* 0x000fe40004f24270 */
[----:B------:R-:W-:Y:S02]  /*ad30*/  LOP3.LUT P2, RZ, R16, 0x1000, RZ, 0xc0, !PT ;  /* 0x0000100010ff7812 */ /* 0x000fe4000784c0ff */
[----:B------:R-:W-:Y:S02]  /*ad40*/  ISETP.LT.OR P1, PT, R14, 0x32, P1 ;  /* 0x000000320e00780c */ /* 0x000fe40000f21670 */
[----:B------:R-:W-:Y:S02]  /*ad50*/  LOP3.LUT P6, RZ, R16, 0x800, RZ, 0xc0, !PT ;  /* 0x0000080010ff7812 */ /* 0x000fe400078cc0ff */
        /* <DEDUP_REMOVED lines=36> */
[----:B------:R-:W-:-:S02]  /*afa0*/  ISETP.GT.AND P1, PT, R15, 0x49, !P3 ;  /* 0x000000490f00780c */ /* 0x000fc40005f24270 */
[----:B------:R-:W-:Y:S02]  /*afb0*/  LOP3.LUT P3, RZ, R16, 0x8, RZ, 0xc0, !PT ;  /* 0x0000000810ff7812 */ /* 0x000fe4000786c0ff */
[----:B------:R-:W-:Y:S02]  /*afc0*/  ISETP.LT.OR P1, PT, R14, 0x4a, P1 ;  /* 0x0000004a0e00780c */ /* 0x000fe40000f21670 */
[----:B------:R-:W-:Y:S02]  /*afd0*/  FMNMX.FTZ R0, R121, R0, !PT ;  /* 0x0000000079007209 */ /* 0x000fe40007810000 */
[----:B------:R-:W-:Y:S02]  /*afe0*/  FSEL R63, R63, -INF , !P1 ;  /* 0xff8000003f3f7808 */ /* 0x000fe40004800000 */
[----:B------:R-:W-:Y:S02]  /*aff0*/  ISETP.GT.AND P1, PT, R15, 0x50, !P2 ;  /* 0x000000500f00780c */ /* 0x000fe40005724270 */
[----:B------:R-:W-:-:S02]  /*b000*/  LOP3.LUT P2, RZ, R16, 0x4, RZ, 0xc0, !PT ;  /* 0x0000000410ff7812 */ /* 0x000fc4000784c0ff */
[----:B------:R-:W-:Y:S02]  /*b010*/  ISETP.LT.OR P1, PT, R14, 0x51, P1 ;  /* 0x000000510e00780c */ /* 0x000fe40000f21670 */
[----:B------:R-:W-:Y:S02]  /*b020*/  FMNMX.FTZ R0, R57, R0, !PT ;  /* 0x0000000039007209 */ /* 0x000fe40007810000 */
[----:B------:R-:W-:Y:S02]  /*b030*/  FSEL R153, R66, -INF , !P1 ;  /* 0xff80000042997808 */ /* 0x000fe40004800000 */
[----:B------:R-:W-:Y:S02]  /*b040*/  ISETP.GT.AND P1, PT, R15, 0x51, !P6 ;  /* 0x000000510f00780c */ /* 0x000fe40007724270 */
[----:B------:R-:W-:Y:S02]  /*b050*/  FMNMX.FTZ R0, R123, R0, !PT ;  /* 0x000000007b007209 */ /* 0x000fe40007810000 */
[----:B------:R-:W-:-:S02]  /*b060*/  ISETP.LT.OR P1, PT, R14, 0x52, P1 ;  /* 0x000000520e00780c */ /* 0x000fc40000f21670 */
[C---:B------:R-:W-:Y:S02]  /*b070*/  LOP3.LUT P6, RZ, R16.reuse, 0x2, RZ, 0xc0, !PT ;  /* 0x0000000210ff7812 */ /* 0x040fe400078cc0ff */
        /* <DEDUP_REMOVED lines=50> */
[----:B------:R-:W-:Y:S01]  /*b3a0*/  ISETP.GT.AND P1, PT, R15, 0x71, !P3 ;  /* 0x000000710f00780c */ /* 0x000fe20005f24270 */
[----:B------:R-:W0:Y:S01]  /*b3b0*/  SHFL.BFLY PT, R3, R0, 0x2, 0x1f ;  /* 0x0c401f0000037f89 */ /* 0x000e2200000e0000 */
[----:B------:R-:W-:Y:S02]  /*b3c0*/  LOP3.LUT P3, RZ, R16, 0x2000000, RZ, 0xc0, !PT ;  /* 0x0200000010ff7812 */ /* 0x000fe4000786c0ff */
[----:B------:R-:W-:-:S02]  /*b3d0*/  ISETP.LT.OR P1, PT, R14, 0x72, P1 ;  /* 0x000000720e00780c */ /* 0x000fc40000f21670 */
[----:B------:R-:W-:Y:S02]  /*b3e0*/  ISETP.GT.AND P4, PT, R15, 0x91, !P4 ;  /* 0x000000910f00780c */ /* 0x000fe40006784270 */
[----:B------:R-:W-:Y:S02]  /*b3f0*/  FSEL R51, R51, -INF , !P1 ;  /* 0xff80000033337808 */ /* 0x000fe40004800000 */
[C---:B------:R-:W-:Y:S02]  /*b400*/  ISETP.GT.AND P1, PT, R15.reuse, 0x78, !P2 ;  /* 0x000000780f00780c */ /* 0x040fe40005724270 */
[----:B------:R-:W-:Y:S02]  /*b410*/  LOP3.LUT P2, RZ, R16, 0x1000000, RZ, 0xc0, !PT ;  /* 0x0100000010ff7812 */ /* 0x000fe4000784c0ff */
[----:B------:R-:W-:Y:S02]  /*b420*/  ISETP.LT.OR P1, PT, R14, 0x79, P1 ;  /* 0x000000790e00780c */ /* 0x000fe40000f21670 */
[----:B------:R-:W-:-:S02]  /*b430*/  ISETP.GT.AND P5, PT, R15, 0x98, !P5 ;  /* 0x000000980f00780c */ /* 0x000fc40006fa4270 */
[----:B------:R-:W-:Y:S02]  /*b440*/  FSEL R54, R54, -INF , !P1 ;  /* 0xff80000036367808 */ /* 0x000fe40004800000 */
[----:B------:R-:W-:Y:S02]  /*b450*/  ISETP.GT.AND P1, PT, R15, 0x79, !P6 ;  /* 0x000000790f00780c */ /* 0x000fe40007724270 */
[----:B------:R-:W-:Y:S02]  /*b460*/  LOP3.LUT P6, RZ, R16, 0x800000, RZ, 0xc0, !PT ;  /* 0x0080000010ff7812 */ /* 0x000fe400078cc0ff */
[----:B------:R-:W-:Y:S02]  /*b470*/  ISETP.LT.OR P1, PT, R14, 0x7a, P1 ;  /* 0x0000007a0e00780c */ /* 0x000fe40000f21670 */
[----:B0-----:R-:W-:Y:S02]  /*b480*/  FMNMX.FTZ R20, R0, R3, !PT ;  /* 0x0000000300147209 */ /* 0x001fe40007810000 */
[----:B------:R-:W-:-:S02]  /*b490*/  FSEL R55, R55, -INF , !P1 ;  /* 0xff80000037377808 */ /* 0x000fc40004800000 */
[----:B------:R-:W-:Y:S01]  /*b4a0*/  LOP3.LUT P1, RZ, R16, 0x10000000, RZ, 0xc0, !PT ;  /* 0x1000000010ff7812 */ /* 0x000fe2000782c0ff */
[----:B------:R-:W0:Y:S01]  /*b4b0*/  SHFL.BFLY PT, R3, R20, 0x1, 0x1f ;  /* 0x0c201f0014037f89 */ /* 0x000e2200000e0000 */
[C---:B------:R-:W-:Y:S02]  /*b4c0*/  ISETP.LT.OR P4, PT, R14.reuse, 0x92, P4 ;  /* 0x000000920e00780c */ /* 0x040fe40002781670 */
[----:B------:R-:W-:Y:S02]  /*b4d0*/  ISETP.GT.AND P1, PT, R15, 0x1, !P1 ;  /* 0x000000010f00780c */ /* 0x000fe40004f24270 */
[C---:B------:R-:W-:Y:S02]  /*b4e0*/  ISETP.LT.OR P5, PT, R14.reuse, 0x99, P5 ;  /* 0x000000990e00780c */ /* 0x040fe40002fa1670 */
[----:B------:R-:W-:Y:S02]  /*b4f0*/  ISETP.LT.OR P1, PT, R14, 0x2, P1 ;  /* 0x000000020e00780c */ /* 0x000fe40000f21670 */
[----:B------:R-:W-:-:S02]  /*b500*/  FSEL R35, R35, -INF , !P4 ;  /* 0xff80000023237808 */ /* 0x000fc40006000000 */
[----:B------:R-:W-:Y:S02]  /*b510*/  FSEL R91, R91, -INF , !P1 ;  /* 0xff8000005b5b7808 */ /* 0x000fe40004800000 */
[----:B------:R-:W-:-:S04]  /*b520*/  LOP3.LUT P1, RZ, R16, 0x20000000, RZ, 0xc0, !PT ;  /* 0x2000000010ff7812 */ /* 0x000fc8000782c0ff */
[----:B------:R-:W-:-:S04]  /*b530*/  ISETP.GT.AND P1, PT, R15, 0x8, !P1 ;  /* 0x000000080f00780c */ /* 0x000fc80004f24270 */
        /* <DEDUP_REMOVED lines=28> */
[----:B------:R-:W-:-:S04]  /*b700*/  ISETP.GT.AND P1, PT, R15, 0x80, !P3 ;  /* 0x000000800f00780c */ /* 0x000fc80005f24270 */
[----:B------:R-:W-:-:S04]  /*b710*/  ISETP.LT.OR P1, PT, R14, 0x81, P1 ;  /* 0x000000810e00780c */ /* 0x000fc80000f21670 */
[----:B------:R-:W-:Y:S02]  /*b720*/  FSEL R26, R26, -INF , !P1 ;  /* 0xff8000001a1a7808 */ /* 0x000fe40004800000 */
[----:B------:R-:W-:Y:S02]  /*b730*/  ISETP.GT.AND P1, PT, R15, 0x81, !P2 ;  /* 0x000000810f00780c */ /* 0x000fe40005724270 */
[----:B------:R-:W-:Y:S02]  /*b740*/  LOP3.LUT P2, RZ, R16, 0x400000, RZ, 0xc0, !PT ;  /* 0x0040000010ff7812 */ /* 0x000fe4000784c0ff */
[----:B------:R-:W-:-:S04]  /*b750*/  ISETP.LT.OR P1, PT, R14, 0x82, P1 ;  /* 0x000000820e00780c */ /* 0x000fc80000f21670 */
[----:B------:R-:W-:Y:S02]  /*b760*/  FSEL R27, R27, -INF , !P1 ;  /* 0xff8000001b1b7808 */ /* 0x000fe40004800000 */
[----:B------:R-:W-:Y:S02]  /*b770*/  ISETP.GT.AND P1, PT, R15, 0x88, !P6 ;  /* 0x000000880f00780c */ /* 0x000fe40007724270 */
[----:B------:R-:W-:Y:S02]  /*b780*/  LOP3.LUT P6, RZ, R16, 0x4000000, RZ, 0xc0, !PT ;  /* 0x0400000010ff7812 */ /* 0x000fe400078cc0ff */
[----:B------:R-:W-:-:S04]  /*b790*/  ISETP.LT.OR P1, PT, R14, 0x89, P1 ;  /* 0x000000890e00780c */ /* 0x000fc80000f21670 */
[----:B------:R-:W-:Y:S02]  /*b7a0*/  FSEL R30, R30, -INF , !P1 ;  /* 0xff8000001e1e7808 */ /* 0x000fe40004800000 */
[----:B------:R-:W-:-:S04]  /*b7b0*/  FSETP.NEU.FTZ.AND P1, PT, R3, -INF , PT ;  /* 0xff8000000300780b */ /* 0x000fc80003f3d000 */
[----:B------:R-:W-:Y:S02]  /*b7c0*/  FSEL R8, R8, RZ, P1 ;  /* 0x000000ff08087208 */ /* 0x000fe40000800000 */
[----:B------:R-:W-:Y:S02]  /*b7d0*/  ISETP.GT.AND P1, PT, R15, 0x89, !P6 ;  /* 0x000000890f00780c */ /* 0x000fe40007724270 */
[----:B------:R-:W-:Y:S01]  /*b7e0*/  LOP3.LUT P6, RZ, R16, 0x8000000, RZ, 0xc0, !PT ;  /* 0x0800000010ff7812 */ /* 0x000fe200078cc0ff */
[----:B------:R-:W-:-:S01]  /*b7f0*/  FFMA.FTZ R20, R2, R107, -R8 ;  /* 0x0000006b02147223 */ /* 0x000fc20000010808 */
[----:B------:R-:W-:Y:S01]  /*b800*/  FMNMX.FTZ R107, R90, R91, !PT ;  /* 0x0000005b5a6b7209 */ /* 0x000fe20007810000 */
[----:B------:R-:W-:-:S01]  /*b810*/  FFMA.FTZ R24, R2, R109, -R8 ;  /* 0x0000006d02187223 */ /* 0x000fc20000010808 */
[----:B------:R-:W-:Y:S01]  /*b820*/  ISETP.LT.OR P1, PT, R14, 0x8a, P1 ;  /* 0x0000008a0e00780c */ /* 0x000fe20000f21670 */
[----:B------:R-:W-:-:S01]  /*b830*/  FFMA.FTZ R28, R2, R111, -R8 ;  /* 0x0000006f021c7223 */ /* 0x000fc20000010808 */
[----:B------:R-:W-:Y:S01]  /*b840*/  FMNMX.FTZ R0, R94, R107, !PT ;  /* 0x0000006b5e007209 */ /* 0x000fe20007810000 */
[----:B------:R-:W-:-:S01]  /*b850*/  FFMA.FTZ R12, R2, R88, -R8 ;  /* 0x00000058020c7223 */ /* 0x000fc20000010808 */
[----:B------:R-:W-:Y:S01]  /*b860*/  FSEL R31, R31, -INF , !P1 ;  /* 0xff8000001f1f7808 */ /* 0x000fe20004800000 */
[----:B------:R-:W-:-:S01]  /*b870*/  FFMA.FTZ R89, R2, R89, -R8 ;  /* 0x0000005902597223 */ /* 0x000fc20000010808 */
[----:B------:R-:W-:Y:S01]  /*b880*/  FMNMX.FTZ R107, R95, R0, !PT ;  /* 0x000000005f6b7209 */ /* 0x000fe20007810000 */
[----:B------:R-:W-:-:S01]  /*b890*/  FFMA.FTZ R93, R2, R93, -R8 ;  /* 0x0000005d025d7223 */ /* 0x000fc20000010808 */
[----:B------:R-:W-:Y:S01]  /*b8a0*/  ISETP.GT.AND P1, PT, R15, 0x90, !P2 ;  /* 0x000000900f00780c */ /* 0x000fe20005724270 */
[----:B------:R-:W-:Y:S01]  /*b8b0*/  MUFU.EX2 R12, R12 ;  /* 0x0000000c000c7308 */ /* 0x000fe20000000800 */
[----:B------:R-:W-:Y:S01]  /*b8c0*/  FMNMX.FTZ R0, R98, R107, !PT ;  /* 0x0000006b62007209 */ /* 0x000fe20007810000 */
[--C-:B------:R-:W-:Y:S01]  /*b8d0*/  FFMA.FTZ R97, R2, R97, -R8.reuse ;  /* 0x0000006102617223 */ /* 0x100fe20000010808 */
[----:B------:R-:W-:Y:S01]  /*b8e0*/  ISETP.LT.OR P1, PT, R14, 0x91, P1 ;  /* 0x000000910e00780c */ /* 0x000fe20000f21670 */
[C-C-:B------:R-:W-:Y:S01]  /*b8f0*/  FFMA.FTZ R101, R2.reuse, R101, -R8.reuse ;  /* 0x0000006502657223 */ /* 0x140fe20000010808 */
[----:B------:R-:W-:Y:S01]  /*b900*/  FMNMX.FTZ R107, R99, R0, !PT ;  /* 0x00000000636b7209 */ /* 0x000fe20007810000 */
[--C-:B------:R-:W-:Y:S01]  /*b910*/  FFMA.FTZ R32, R2, R113, -R8.reuse ;  /* 0x0000007102207223 */ /* 0x100fe20000010808 */
[----:B------:R-:W-:Y:S01]  /*b920*/  ISETP.GT.AND P2, PT, R15, 0x99, !P6 ;  /* 0x000000990f00780c */ /* 0x000fe20007744270 */
[----:B------:R-:W-:Y:S01]  /*b930*/  MUFU.EX2 R89, R89 ;  /* 0x0000005900597308 */ /* 0x000fe20000000800 */
[----:B------:R-:W-:Y:S01]  /*b940*/  FMNMX.FTZ R0, R102, R107, !PT ;  /* 0x0000006b66007209 */ /* 0x000fe20007810000 */
[--C-:B------:R-:W-:Y:S01]  /*b950*/  FFMA.FTZ R73, R2, R73, -R8.reuse ;  /* 0x0000004902497223 */ /* 0x100fe20000010808 */
[----:B------:R-:W-:Y:S01]  /*b960*/  FSEL R15, R34, -INF , !P1 ;  /* 0xff800000220f7808 */ /* 0x000fe20004800000 */
[C-C-:B------:R-:W-:Y:S01]  /*b970*/  FFMA.FTZ R36, R2.reuse, R115, -R8.reuse ;  /* 0x0000007302247223 */ /* 0x140fe20000010808 */
[----:B------:R-:W-:Y:S01]  /*b980*/  FMNMX.FTZ R0, R103, R0, !PT ;  /* 0x0000000067007209 */ /* 0x000fe20007810000 */
[--C-:B------:R-:W-:Y:S01]  /*b990*/  FFMA.FTZ R77, R2, R77, -R8.reuse ;  /* 0x0000004d024d7223 */ /* 0x100fe20000010808 */
[----:B------:R-:W-:Y:S01]  /*b9a0*/  ISETP.LT.OR P2, PT, R14, 0x9a, P2 ;  /* 0x0000009a0e00780c */ /* 0x000fe20001741670 */
[----:B------:R-:W-:Y:S01]  /*b9b0*/  MUFU.EX2 R20, R20 ;  /* 0x0000001400147308 */ /* 0x000fe20000000800 */
[----:B------:R-:W-:Y:S01]  /*b9c0*/  FMNMX.FTZ R0, R13, R0, !PT ;  /* 0x000000000d007209 */ /* 0x000fe20007810000 */
[C-C-:B------:R-:W-:Y:S01]  /*b9d0*/  FFMA.FTZ R40, R2.reuse, R117, -R8.reuse ;  /* 0x0000007502287223 */ /* 0x140fe20000010808 */
[----:B------:R-:W-:Y:S01]  /*b9e0*/  FSEL R39, R39, -INF , !P2 ;  /* 0xff80000027277808 */ /* 0x000fe20005000000 */
        /* <DEDUP_REMOVED lines=30> */
[----:B------:R-:W-:Y:S01]  /*bbd0*/  FFMA.FTZ R33, R2, R33, -R8 ;  /* 0x0000002102217223 */ /* 0x000fe20000010808 */
[----:B------:R-:W0:Y:S01]  /*bbe0*/  MUFU.EX2 R93, R93 ;  /* 0x0000005d005d7308 */ /* 0x000e220000000800 */
[----:B------:R-:W-:-:S02]  /*bbf0*/  ISETP.NE.AND P6, PT, R110, 0x1, PT ;  /* 0x000000016e00780c */ /* 0x000fc40003fc5270 */
        /* <DEDUP_REMOVED lines=30> */
[----:B------:R-:W-:-:S01]  /*bde0*/  FFMA.FTZ R107, R2, R41, -R8 ;  /* 0x00000029026b7223 */ /* 0x000fc20000010808 */
[----:B------:R-:W-:Y:S01]  /*bdf0*/  FSEL R41, R38, -INF , !P5 ;  /* 0xff80000026297808 */ /* 0x000fe20006800000 */
[----:B------:R-:W-:-:S01]  /*be00*/  FFMA.FTZ R38, R2, R133, -R8 ;  /* 0x0000008502267223 */ /* 0x000fc20000010808 */
[----:B------:R-:W-:Y:S01]  /*be10*/  FMNMX.FTZ R0, R31, R0, !PT ;  /* 0x000000001f007209 */ /* 0x000fe20007810000 */
[----:B------:R-:W-:Y:S03]  /*be20*/  MUFU.EX2 R40, R40 ;  /* 0x0000002800287308 */ /* 0x000fe60000000800 */
[----:B------:R-:W-:Y:S02]  /*be30*/  FMNMX.FTZ R0, R15, R0, !PT ;  /* 0x000000000f007209 */ /* 0x000fe40007810000 */
[----:B0-----:R-:W-:-:S02]  /*be40*/  F2FP.SATFINITE.E4M3.F32.PACK_AB_MERGE_C R148, R77, R36, RZ ;  /* 0x000000244d94723e */ /* 0x001fc400048070ff */
[----:B------:R-:W-:Y:S01]  /*be50*/  FMNMX.FTZ R0, R35, R0, !PT ;  /* 0x0000000023007209 */ /* 0x000fe20007810000 */
[----:B------:R-:W-:Y:S01]  /*be60*/  MUFU.EX2 R81, R81 ;  /* 0x0000005100517308 */ /* 0x000fe20000000800 */
[----:B------:R-:W-:Y:S02]  /*be70*/  F2FP.SATFINITE.E4M3.F32.PACK_AB_MERGE_C R148, R73, R32, R148 ;  /* 0x000000204994723e */ /* 0x000fe40004807094 */
[----:B------:R-:W-:-:S04]  /*be80*/  FMNMX.FTZ R0, R41, R0, !PT ;  /* 0x0000000029007209 */ /* 0x000fc80007810000 */
[----:B------:R-:W-:Y:S01]  /*be90*/  FMNMX.FTZ R0, R39, R0, !PT ;  /* 0x0000000027007209 */ /* 0x000fe20007810000 */
[----:B------:R-:W-:Y:S04]  /*bea0*/  MUFU.EX2 R44, R44 ;  /* 0x0000002c002c7308 */ /* 0x000fe80000000800 */
[----:B------:R-:W0:Y:S04]  /*beb0*/  SHFL.BFLY PT, R109, R0, 0x2, 0x1f ;  /* 0x0c401f00006d7f89 */ /* 0x000e2800000e0000 */
[----:B------:R-:W1:Y:S08]  /*bec0*/  MUFU.EX2 R85, R85 ;  /* 0x0000005500557308 */ /* 0x000e700000000800 */
[----:B------:R-:W-:Y:S08]  /*bed0*/  MUFU.EX2 R48, R48 ;  /* 0x0000003000307308 */ /* 0x000ff00000000800 */
[----:B------:R-:W-:Y:S01]  /*bee0*/  MUFU.EX2 R57, R57 ;  /* 0x0000003900397308 */ /* 0x000fe20000000800 */
[----:B-1----:R-:W-:-:S02]  /*bef0*/  F2FP.SATFINITE.E4M3.F32.PACK_AB_MERGE_C R150, R85, R44, RZ ;  /* 0x0000002c5596723e */ /* 0x002fc400048070ff */
[----:B0-----:R-:W-:Y:S01]  /*bf00*/  FMNMX.FTZ R68, R0, R109, !PT ;  /* 0x0000006d00447209 */ /* 0x001fe20007810000 */
[----:B------:R-:W-:-:S01]  /*bf10*/  FFMA.FTZ R109, R2, R143, -R8 ;  /* 0x0000008f026d7223 */ /* 0x000fc20000010808 */
[----:B------:R-:W-:Y:S01]  /*bf20*/  FFMA.FTZ R8, R2, R37, -R8 ;  /* 0x0000002502087223 */ /* 0x000fe20000010808 */
[----:B------:R-:W-:Y:S02]  /*bf30*/  F2FP.SATFINITE.E4M3.F32.PACK_AB_MERGE_C R150, R81, R40, R150 ;  /* 0x000000285196723e */ /* 0x000fe40004807096 */
[----:B------:R-:W-:Y:S01]  /*bf40*/  MUFU.EX2 R52, R52 ;  /* 0x0000003400347308 */ /* 0x000fe20000000800 */
[----:B------:R-:W0:Y:S07]  /*bf50*/  SHFL.BFLY PT, R111, R68, 0x1, 0x1f ;  /* 0x0c201f00446f7f89 */ /* 0x000e2e00000e0000 */
[----:B------:R-:W1:Y:S08]  /*bf60*/  MUFU.EX2 R61, R61 ;  /* 0x0000003d003d7308 */ /* 0x000e700000000800 */
[----:B------:R-:W-:Y:S08]  /*bf70*/  MUFU.EX2 R58, R58 ;  /* 0x0000003a003a7308 */ /* 0x000ff00000000800 */
[----:B------:R-:W-:Y:S01]  /*bf80*/  MUFU.EX2 R69, R69 ;  /* 0x0000004500457308 */ /* 0x000fe20000000800 */
[----:B0-----:R-:W-:-:S02]  /*bf90*/  FMNMX.FTZ R0, R68, R111, !PT ;  /* 0x0000006f44007209 */ /* 0x001fc40007810000 */
[----:B-1----:R-:W-:Y:S02]  /*bfa0*/  F2FP.SATFINITE.E4M3.F32.PACK_AB_MERGE_C R144, R61, R52, RZ ;  /* 0x000000343d90723e */ /* 0x002fe400048070ff */
[----:B------:R-:W-:Y:S01]  /*bfb0*/  FSETP.NEU.FTZ.AND P1, PT, R0, -INF , PT ;  /* 0xff8000000000780b */ /* 0x000fe20003f3d000 */
[----:B------:R-:W-:Y:S01]  /*bfc0*/  FFMA.FTZ R68, R2, R0, -8 ;  /* 0xc100000002447423 */ /* 0x000fe20000010000 */
[----:B------:R-:W-:Y:S01]  /*bfd0*/  F2FP.SATFINITE.E4M3.F32.PACK_AB_MERGE_C R144, R57, R48, R144 ;  /* 0x000000303990723e */ /* 0x000fe20004807090 */
[----:B------:R-:W-:Y:S03]  /*bfe0*/  MUFU.EX2 R56, R56 ;  /* 0x0000003800387308 */ /* 0x000fe60000000800 */
[----:B------:R-:W-:-:S05]  /*bff0*/  FSEL R37, R68, RZ, P1 ;  /* 0x000000ff44257208 */ /* 0x000fca0000800000 */
        /* <DEDUP_REMOVED lines=52> */
[----:B------:R-:W-:Y:S01]  /*c340*/  FFMA.FTZ R41, R2, R41, -R37 ;  /* 0x0000002902297223 */ /* 0x000fe20000010825 */
[----:B------:R-:W-:Y:S01]  /*c350*/  F2FP.SATFINITE.E4M3.F32.PACK_AB_MERGE_C R70, R95, R70, RZ ;  /* 0x000000465f46723e */ /* 0x000fe200048070ff */
[----:B------:R-:W2:Y:S01]  /*c360*/  MUFU.EX2 R74, R74 ;  /* 0x0000004a004a7308 */ /* 0x000ea20000000800 */
[----:B0-----:R-:W-:-:S02]  /*c370*/  FADD.FTZ R92, R72, R71 ;  /* 0x00000047485c7221 */ /* 0x001fc40000010000 */
[----:B------:R-:W-:-:S05]  /*c380*/  F2FP.SATFINITE.E4M3.F32.PACK_AB_MERGE_C R153, R91, R68, R70 ;  /* 0x000000445b99723e */ /* 0x000fca0004807046 */
        /* <DEDUP_REMOVED lines=23> */
[----:B------:R-:W-:Y:S01]  /*c500*/  FADD.FTZ R61, R61, R52 ;  /* 0x000000343d3d7221 */ /* 0x000fe20000010000 */
[----:B------:R-:W-:-:S03]  /*c510*/  FFMA.FTZ R12, R2, R50, -R37 ;  /* 0x00000032020c7223 */ /* 0x000fc60000010825 */
[----:B------:R-:W-:Y:S02]  /*c520*/  FADD.FTZ R32, R56, R61 ;  /* 0x0000003d38207221 */ /* 0x000fe40000010000 */
        /* <DEDUP_REMOVED lines=10> */
[----:B------:R-:W-:-:S06]  /*c5d0*/  FFMA.FTZ R24, R2, R54, -R37 ;  /* 0x0000003602187223 */ /* 0x000fcc0000010825 */
[----:B------:R-:W1:Y:S01]  /*c5e0*/  MUFU.EX2 R65, R65 ;  /* 0x0000004100417308 */ /* 0x000e620000000800 */
[----:B--2---:R-:W-:-:S01]  /*c5f0*/  FADD.FTZ R28, R82, R57 ;  /* 0x00000039521c7221 */ /* 0x004fc20000010000 */
[----:B------:R-:W-:-:S04]  /*c600*/  F2FP.SATFINITE.E4M3.F32.PACK_AB_MERGE_C R79, R82, R79, RZ ;  /* 0x0000004f524f723e */ /* 0x000fc800048070ff */
[----:B------:R-:W-:Y:S02]  /*c610*/  F2FP.SATFINITE.E4M3.F32.PACK_AB_MERGE_C R151, R80, R75, R79 ;  /* 0x0000004b5097723e */ /* 0x000fe4000480704f */
[----:B------:R-:W2:Y:S01]  /*c620*/  MUFU.EX2 R84, R84 ;  /* 0x0000005400547308 */ /* 0x000ea20000000800 */
[----:B0-----:R-:W-:-:S01]  /*c630*/  FADD.FTZ R57, R83, R28 ;  /* 0x0000001c53397221 */ /* 0x001fc20000010000 */
[C-C-:B------:R-:W-:Y:S01]  /*c640*/  FFMA.FTZ R28, R2.reuse, R26, -R37.reuse ;  /* 0x0000001a021c7223 */ /* 0x140fe20000010825 */
[----:B------:R-:W-:-:S01]  /*c650*/  FFMA.FTZ R26, R2, R27, -R37 ;  /* 0x0000001b021a7223 */ /* 0x000fc20000010825 */
[C-C-:B------:R-:W-:Y:S01]  /*c660*/  FFMA.FTZ R27, R2.reuse, R15, -R37.reuse ;  /* 0x0000000f021b7223 */ /* 0x140fe20000010825 */
[----:B------:R-:W-:-:S03]  /*c670*/  FFMA.FTZ R37, R2, R39, -R37 ;  /* 0x0000002702257223 */ /* 0x000fc60000010825 */
[----:B------:R-:W0:Y:S01]  /*c680*/  MUFU.EX2 R59, R59 ;  /* 0x0000003b003b7308 */ /* 0x000e220000000800 */
[C---:B-1----:R-:W-:Y:S01]  /*c690*/  F2FP.SATFINITE.E4M3.F32.PACK_AB_MERGE_C R146, R65.reuse, R56, R146 ;  /* 0x000000384192723e */ /* 0x042fe20004807092 */
        /* <DEDUP_REMOVED lines=8> */
[----:B-1----:R-:W-:-:S01]  /*c720*/  FADD.FTZ R32, R86, R57 ;  /* 0x0000003956207221 */ /* 0x002fc20000010000 */
[----:B------:R-:W-:-:S04]  /*c730*/  F2FP.SATFINITE.E4M3.F32.PACK_AB_MERGE_C R59, R86, R59, RZ ;  /* 0x0000003b563b723e */ /* 0x000fc800048070ff */
[----:B------:R-:W-:Y:S02]  /*c740*/  F2FP.SATFINITE.E4M3.F32.PACK_AB_MERGE_C R145, R84, R83, R59 ;  /* 0x000000535491723e */ /* 0x000fe4000480703b */
        /* <DEDUP_REMOVED lines=10> */
[----:B------:R-:W-:Y:S01]  /*c7f0*/  MUFU.EX2 R42, R42 ;  /* 0x0000002a002a7308 */ /* 0x000fe20000000800 */
[----:B-1----:R-:W-:Y:S01]  /*c800*/  F2FP.SATFINITE.E4M3.F32.PACK_AB_MERGE_C R140, R107, R34, R140 ;  /* 0x000000226b8c723e */ /* 0x002fe2000480708c */
[----:B------:R-:W-:-:S04]  /*c810*/  FADD.FTZ R34, R34, R69 ;  /* 0x0000004522227221 */ /* 0x000fc80000010000 */
[----:B------:R-:W-:Y:S02]  /*c820*/  FADD.FTZ R107, R107, R34 ;  /* 0x000000226b6b7221 */ /* 0x000fe40000010000 */
[----:B------:R-:W-:Y:S01]  /*c830*/  MUFU.EX2 R43, R43 ;  /* 0x0000002b002b7308 */ /* 0x000fe20000000800 */
[----:B0-----:R-:W-:-:S01]  /*c840*/  FADD.FTZ R39, R90, R39 ;  /* 0x000000275a277221 */ /* 0x001fc20000010000 */
[----:B------:R-:W-:Y:S01]  /*c850*/  FADD.FTZ R14, R14, R107 ;  /* 0x0000006b0e0e7221 */ /* 0x000fe20000010000 */
[----:B------:R-:W-:-:S03]  /*c860*/  F2FP.SATFINITE.E4M3.F32.PACK_AB_MERGE_C R67, R90, R67, RZ ;  /* 0x000000435a43723e */ /* 0x000fc600048070ff */
[----:B------:R-:W-:Y:S01]  /*c870*/  FADD.FTZ R45, R45, R14 ;  /* 0x0000000e2d2d7221 */ /* 0x000fe20000010000 */
[----:B------:R-:W-:Y:S01]  /*c880*/  F2FP.SATFINITE.E4M3.F32.PACK_AB_MERGE_C R147, R88, R63, R67 ;  /* 0x0000003f5893723e */ /* 0x000fe20004807043 */
[----:B------:R-:W-:Y:S08]  /*c890*/  MUFU.EX2 R20, R20 ;  /* 0x0000001400147308 */ /* 0x000ff00000000800 */
        /* <DEDUP_REMOVED lines=8> */
[----:B0-----:R-:W-:Y:S01]  /*c920*/  F2FP.SATFINITE.E4M3.F32.PACK_AB_MERGE_C R142, R49, R38, R142 ;  /* 0x00000026318e723e */ /* 0x001fe2000480708e */
[----:B------:R-:W-:-:S04]  /*c930*/  FADD.FTZ R38, R38, R45 ;  /* 0x0000002d26267221 */ /* 0x000fc80000010000 */
[----:B------:R-:W-:Y:S02]  /*c940*/  FADD.FTZ R49, R49, R38 ;  /* 0x0000002631317221 */ /* 0x000fe40000010000 */
[----:B------:R-:W0:Y:S01]  /*c950*/  MUFU.EX2 R51, R51 ;  /* 0x0000003300337308 */ /* 0x000e220000000800 */
[----:B--2---:R-:W-:-:S01]  /*c960*/  FADD.FTZ R28, R42, R39 ;  /* 0x000000272a1c7221 */ /* 0x004fc20000010000 */
[----:B------:R-:W-:-:S03]  /*c970*/  FADD.FTZ R60, R60, R49 ;  /* 0x000000313c3c7221 */ /* 0x000fc60000010000 */
[----:B------:R-:W-:Y:S01]  /*c980*/  FADD.FTZ R21, R43, R28 ;  /* 0x0000001c2b157221 */ /* 0x000fe20000010000 */
[----:B------:R-:W-:-:S01]  /*c990*/  FADD.FTZ R53, R53, R60 ;  /* 0x0000003c35357221 */ /* 0x000fc20000010000 */
[----:B------:R-:W2:Y:S01]  /*c9a0*/  @P6 LDC R28, c[0x0][0x44c] ;  /* 0x00011300ff1c6b82 */ /* 0x000ea20000000800 */
[----:B------:R-:W3:Y:S01]  /*c9b0*/  MUFU.EX2 R24, R24 ;  /* 0x0000001800187308 */ /* 0x000ee20000000800 */
[----:B------:R-:W-:-:S01]  /*c9c0*/  FADD.FTZ R14, R20, R21 ;  /* 0x00000015140e7221 */ /* 0x000fc20000010000 */
[----:B------:R-:W-:-:S03]  /*c9d0*/  F2FP.SATFINITE.E4M3.F32.PACK_AB_MERGE_C R21, R47, R20, RZ ;  /* 0x000000142f15723e */ /* 0x000fc600048070ff */
[----:B------:R-:W-:Y:S01]  /*c9e0*/  FADD.FTZ R47, R47, R14 ;  /* 0x0000000e2f2f7221 */ /* 0x000fe20000010000 */
[----:B------:R-:W-:Y:S02]  /*c9f0*/  F2FP.SATFINITE.E4M3.F32.PACK_AB_MERGE_C R141, R43, R42, R21 ;  /* 0x0000002a2b8d723e */ /* 0x000fe40004807015 */
[----:B------:R-:W-:Y:S01]  /*ca00*/  MUFU.EX2 R64, R64 ;  /* 0x0000004000407308 */ /* 0x000fe20000000800 */
[----:B-1----:R-:W-:-:S04]  /*ca10*/  FADD.FTZ R14, R12, R47 ;  /* 0x0000002f0c0e7221 */ /* 0x002fc80000010000 */
[----:B0-----:R-:W-:-:S03]  /*ca20*/  FADD.FTZ R13, R51, R14 ;  /* 0x0000000e330d7221 */ /* 0x001fc60000010000 */
[----:B------:R-:W0:Y:S01]  /*ca30*/  MUFU.EX2 R29, R29 ;  /* 0x0000001d001d7308 */ /* 0x000e220000000800 */
[----:B---3--:R-:W-:-:S01]  /*ca40*/  FADD.FTZ R20, R24, R13 ;  /* 0x0000000d18147221 */ /* 0x008fc20000010000 */
[----:B--2---:R-:W-:-:S06]  /*ca50*/  @P6 IMAD.HI.U32 R28, R108, R28, RZ ;  /* 0x0000001c6c1c6227 */ /* 0x004fcc00078e00ff */
[----:B------:R-:W1:Y:S08]  /*ca60*/  MUFU.EX2 R55, R55 ;  /* 0x0000003700377308 */ /* 0x000e700000000800 */
[----:B------:R-:W-:Y:S01]  /*ca70*/  MUFU.EX2 R62, R62 ;  /* 0x0000003e003e7308 */ /* 0x000fe20000000800 */
[----:B0-----:R-:W-:-:S07]  /*ca80*/  F2FP.SATFINITE.E4M3.F32.PACK_AB_MERGE_C R13, R29, R64, RZ ;  /* 0x000000401d0d723e */ /* 0x001fce00048070ff */
[----:B------:R-:W0:Y:S01]  /*ca90*/  MUFU.EX2 R25, R25 ;  /* 0x0000001900197308 */ /* 0x000e220000000800 */
[----:B-1----:R-:W-:-:S01]  /*caa0*/  FADD.FTZ R20, R55, R20 ;  /* 0x0000001437147221 */ /* 0x002fc20000010000 */
[----:B------:R-:W-:-:S04]  /*cab0*/  F2FP.SATFINITE.E4M3.F32.PACK_AB_MERGE_C R24, R55, R24, RZ ;  /* 0x000000183718723e */ /* 0x000fc800048070ff */
[----:B------:R-:W-:Y:S02]  /*cac0*/  F2FP.SATFINITE.E4M3.F32.PACK_AB_MERGE_C R143, R51, R12, R24 ;  /* 0x0000000c338f723e */ /* 0x000fe40004807018 */
[----:B------:R-:W1:Y:S08]  /*cad0*/  MUFU.EX2 R26, R26 ;  /* 0x0000001a001a7308 */ /* 0x000e700000000800 */
[----:B------:R-:W2:Y:S01]  /*cae0*/  MUFU.EX2 R30, R30 ;  /* 0x0000001e001e7308 */ /* 0x000ea20000000800 */
[----:B0-----:R-:W-:Y:S01]  /*caf0*/  F2FP.SATFINITE.E4M3.F32.PACK_AB_MERGE_C R136, R25, R62, R13 ;  /* 0x0000003e1988723e */ /* 0x001fe2000480700d */
[----:B------:R-:W-:Y:S01]  /*cb00*/  FADD.FTZ R62, R62, R53 ;  /* 0x000000353e3e7221 */ /* 0x000fe20000010000 */
[----:B------:R-:W-:-:S03]  /*cb10*/  FADD.FTZ R13, R15, R20 ;  /* 0x000000140f0d7221 */ /* 0x000fc60000010000 */
[----:B------:R-:W-:Y:S02]  /*cb20*/  FADD.FTZ R25, R25, R62 ;  /* 0x0000003e19197221 */ /* 0x000fe40000010000 */
[----:B------:R-:W-:Y:S01]  /*cb30*/  MUFU.EX2 R33, R33 ;  /* 0x0000002100217308 */ /* 0x000fe20000000800 */
[----:B-1----:R-:W-:-:S01]  /*cb40*/  FADD.FTZ R13, R26, R13 ;  /* 0x0000000d1a0d7221 */ /* 0x002fc20000010000 */
[----:B------:R-:W-:-:S04]  /*cb50*/  FADD.FTZ R64, R64, R25 ;  /* 0x0000001940407221 */ /* 0x000fc80000010000 */
[----:B------:R-:W-:Y:S02]  /*cb60*/  FADD.FTZ R29, R29, R64 ;  /* 0x000000401d1d7221 */ /* 0x000fe40000010000 */
[----:B------:R-:W0:Y:S01]  /*cb70*/  MUFU.EX2 R8, R8 ;  /* 0x0000000800087308 */ /* 0x000e220000000800 */
[----:B--2---:R-:W-:-:S07]  /*cb80*/  FADD.FTZ R12, R30, R13 ;  /* 0x0000000d1e0c7221 */ /* 0x004fce0000010000 */
[----:B------:R-:W-:Y:S08]  /*cb90*/  MUFU.EX2 R66, R66 ;  /* 0x0000004200427308 */ /* 0x000ff00000000800 */
[----:B------:R-:W1:Y:S01]  /*cba0*/  MUFU.EX2 R109, R109 ;  /* 0x0000006d006d7308 */ /* 0x000e620000000800 */
[----:B0-----:R-:W-:-:S07]  /*cbb0*/  F2FP.SATFINITE.E4M3.F32.PACK_AB_MERGE_C R13, R8, R33, RZ ;  /* 0x00000021080d723e */ /* 0x001fce00048070ff */
[----:B------:R-:W0:Y:S08]  /*cbc0*/  MUFU.EX2 R31, R31 ;  /* 0x0000001f001f7308 */ /* 0x000e300000000800 */
[----:B------:R-:W2:Y:S01]  /*cbd0*/  MUFU.EX2 R27, R27 ;  /* 0x0000001b001b7308 */ /* 0x000ea20000000800 */
[----:B-1----:R-:W-:Y:S01]  /*cbe0*/  F2FP.SATFINITE.E4M3.F32.PACK_AB_MERGE_C R138, R109, R66, R13 ;  /* 0x000000426d8a723e */ /* 0x002fe2000480700d */
[----:B------:R-:W-:-:S04]  /*cbf0*/  FADD.FTZ R66, R66, R29 ;  /* 0x0000001d42427221 */ /* 0x000fc80000010000 */
[----:B------:R-:W-:Y:S02]  /*cc00*/  FADD.FTZ R66, R109, R66 ;  /* 0x000000426d427221 */ /* 0x000fe40000010000 */
[----:B------:R1:W3:Y:S01]  /*cc10*/  MUFU.EX2 R14, R35 ;  /* 0x00000023000e7308 */ /* 0x0002e20000000800 */
[----:B0-----:R-:W-:-:S01]  /*cc20*/  FADD.FTZ R12, R31, R12 ;  /* 0x0000000c1f0c7221 */ /* 0x001fc20000010000 */
[----:B------:R-:W-:Y:S01]  /*cc30*/  FADD.FTZ R33, R33, R66 ;  /* 0x0000004221217221 */ /* 0x000fe20000010000 */
[----:B------:R-:W-:-:S04]  /*cc40*/  F2FP.SATFINITE.E4M3.F32.PACK_AB_MERGE_C R30, R31, R30, RZ ;  /* 0x0000001e1f1e723e */ /* 0x000fc800048070ff */
[----:B------:R-:W-:Y:S01]  /*cc50*/  F2FP.SATFINITE.E4M3.F32.PACK_AB_MERGE_C R137, R26, R15, R30 ;  /* 0x0000000f1a89723e */ /* 0x000fe2000480701e */
[----:B------:R-:W0:Y:S01]  /*cc60*/  MUFU.EX2 R41, R41 ;  /* 0x0000002900297308 */ /* 0x000e220000000800 */
[----:B-1----:R-:W1:Y:S01]  /*cc70*/  @P6 LDC R35, c[0x0][0x450] ;  /* 0x00011400ff236b82 */ /* 0x002e620000000800 */
[----:B--2---:R-:W-:-:S01]  /*cc80*/  FADD.FTZ R13, R27, R12 ;  /* 0x0000000c1b0d7221 */ /* 0x004fc20000010000 */
[----:B------:R-:W-:-:S05]  /*cc90*/  IMAD.MOV.U32 R15, RZ, RZ, R108 ;  /* 0x000000ffff0f7224 */ /* 0x000fca00078e006c */
[----:B------:R-:W2:Y:S01]  /*cca0*/  MUFU.EX2 R20, R37 ;  /* 0x0000002500147308 */ /* 0x000ea20000000800 */
[----:B---3--:R-:W-:-:S04]  /*ccb0*/  FADD.FTZ R12, R14, R13 ;  /* 0x0000000d0e0c7221 */ /* 0x008fc80000010000 */
[----:B0-----:R-:W-:Y:S01]  /*ccc0*/  FADD.FTZ R21, R41, R12 ;  /* 0x0000000c29157221 */ /* 0x001fe20000010000 */
[----:B------:R-:W-:-:S01]  /*ccd0*/  FADD.FTZ R12, R8, R33 ;  /* 0x00000021080c7221 */ /* 0x000fc20000010000 */
[----:B------:R-:W-:-:S04]  /*cce0*/  VIADD R8, R105, 0xfffffffe ;  /* 0xfffffffe69087836 */ /* 0x000fc80000000000 */
[----:B------:R0:W-:Y:S01]  /*ccf0*/  STL [R1], R12 ;  /* 0x0000000c01007387 */ /* 0x0001e20000100800 */
[----:B-1----:R-:W-:Y:S01]  /*cd00*/  @P6 SHF.R.U32.HI R15, RZ, R35, R28 ;  /* 0x00000023ff0f6219 */ /* 0x002fe2000001161c */
[C---:B--2---:R-:W-:Y:S01]  /*cd10*/  FADD.FTZ R21, R20.reuse, R21 ;  /* 0x0000001514157221 */ /* 0x044fe20000010000 */
[----:B------:R-:W-:Y:S02]  /*cd20*/  ISETP.GE.AND P6, PT, R11, 0x1, PT ;  /* 0x000000010b00780c */ /* 0x000fe40003fc6270 */
[----:B------:R-:W-:-:S04]  /*cd30*/  F2FP.SATFINITE.E4M3.F32.PACK_AB_MERGE_C R13, R20, R41, RZ ;  /* 0x00000029140d723e */ /* 0x000fc800048070ff */
[----:B------:R-:W-:Y:S01]  /*cd40*/  F2FP.SATFINITE.E4M3.F32.PACK_AB_MERGE_C R139, R14, R27, R13 ;  /* 0x0000001b0e8b723e */ /* 0x000fe2000480700d */
[----:B------:R-:W-:-:S04]  /*cd50*/  IMAD.IADD R13, R104, 0x1, R15 ;  /* 0x00000001680d7824 */ /* 0x000fc800078e020f */
[----:B------:R-:W-:Y:S02]  /*cd60*/  IMAD.IADD R10, R13, 0x1, R10 ;  /* 0x000000010d0a7824 */ /* 0x000fe400078e020a */
[----:B0-----:R-:W-:Y:S05]  /*cd70*/  @!P6 BRA `(.L_x_15015) ;  /* 0x000000000048e947 */ /* 0x001fea0003800000 */
        /* <DEDUP_REMOVED lines=11> */
.L_x_15017:
[----:B------:R-:W-:-:S13]  /*ce30*/  ISETP.NE.AND P1, PT, R11, 0x1, PT ;  /* 0x000000010b00780c */ /* 0x000fda0003f25270 */
[----:B------:R-:W0:Y:S02]  /*ce40*/  @P1 LDC.64 R14, c[0x0][0x9e8] ;  /* 0x00027a00ff0e1b82 */ /* 0x000e240000000a00 */
[----:B0-----:R-:W-:-:S05]  /*ce50*/  @P1 IMAD.HI.U32 R14, R12, R14, RZ ;  /* 0x0000000e0c0e1227 */ /* 0x001fca00078e00ff */
[----:B------:R-:W-:-:S07]  /*ce60*/  @P1 SHF.R.U32.HI R12, RZ, R15, R14 ;  /* 0x0000000fff0c1219 */ /* 0x000fce000001160e */
.L_x_15018:
[----:B------:R-:W-:Y:S05]  /*ce70*/  BSYNC B0 ;  /* 0x0000000000007941 */ /* 0x000fea0003800000 */
.L_x_15016:
[----:B------:R-:W-:-:S05]  /*ce80*/  IMAD R11, R12, R11, R11 ;  /* 0x0000000b0c0b7224 */ /* 0x000fca00078e020b */
[----:B------:R-:W-:-:S07]  /*ce90*/  VIMNMX R10, R10, R11, PT ;  /* 0x0000000b0a0a7248 */ /* 0x000fce0003fe0100 */
.L_x_15015:
[----:B------:R-:W2:Y:S01]  /*cea0*/  LDL R12, [R1+0x40] ;  /* 0x00004000010c7983 */ /* 0x000ea20000100800 */
[----:B------:R-:W-:Y:S01]  /*ceb0*/  IMAD.HI R10, R10, 0x66666667, RZ ;  /* 0x666666670a0a7827 */ /* 0x000fe200078e02ff */
[----:B------:R-:W-:Y:S01]  /*cec0*/  ULDC UR37, c[0x0][0x9e4] ;  /* 0x0002790000257ab9 */ /* 0x000fe20000000800 */
[----:B------:R-:W-:Y:S01]  /*ced0*/  ULDC UR36, c[0x0][0x9e4] ;  /* 0x0002790000247ab9 */ /* 0x000fe20000000800 */
[----:B------:R-:W-:Y:S01]  /*cee0*/  ULDC UR38, c[0x0][0x9dc] ;  /* 0x0002770000267ab9 */ /* 0x000fe20000000800 */
[----:B------:R-:W-:Y:S01]  /*cef0*/  ULDC UR42, c[0x0][0x9dc] ;  /* 0x00027700002a7ab9 */ /* 0x000fe20000000800 */
[----:B------:R-:W-:Y:S01]  /*cf00*/  SHF.R.U32.HI R11, RZ, 0x1f, R10 ;  /* 0x0000001fff0b7819 */ /* 0x000fe2000001160a */
[----:B------:R-:W-:Y:S01]  /*cf10*/  ULDC UR43, c[0x0][0x9e0] ;  /* 0x00027800002b7ab9 */ /* 0x000fe20000000800 */
[----:B------:R-:W-:Y:S01]  /*cf20*/  ULDC UR39, c[0x0][0x9e0] ;  /* 0x0002780000277ab9 */ /* 0x000fe20000000800 */
[----:B------:R-:W-:Y:S01]  /*cf30*/  BSSY B1, `(.L_x_15019) ;  /* 0x0000457000017945 */ /* 0x000fe20003800000 */
[----:B------:R-:W-:-:S02]  /*cf40*/  LEA.HI.SX32 R11, R10, R11, 0x1a ;  /* 0x0000000b0a0b7211 */ /* 0x000fc400078fd2ff */
        /* <DEDUP_REMOVED lines=36> */
[----:B------:R-:W-:-:S07]  /*d190*/  CS2R R24, SRZ ;  /* 0x0000000000187805 */ /* 0x000fce000001ff00 */
.L_x_15042:
[----:B------:R-:W-:-:S05]  /*d1a0*/  VIADD R15, R23, 0x1 ;  /* 0x00000001170f7836 */ /* 0x000fca0000000000 */
[----:B------:R-:W-:-:S04]  /*d1b0*/  ISETP.NE.AND P1, PT, R15, 0x2, PT ;  /* 0x000000020f00780c */ /* 0x000fc80003f25270 */
[----:B------:R-:W-:Y:S02]  /*d1c0*/  SEL R9, RZ, 0x1, P1 ;  /* 0x00000001ff097807 */ /* 0x000fe40000800000 */
[----:B------:R-:W-:Y:S02]  /*d1d0*/  SEL R15, R15, RZ, P1 ;  /* 0x000000ff0f0f7207 */ /* 0x000fe40000800000 */
[----:B------:R-:W-:Y:S01]  /*d1e0*/  LOP3.LUT R14, R156, R9, RZ, 0x3c, !PT ;  /* 0x000000099c0e7212 */ /* 0x000fe200078e3cff */
[----:B------:R-:W-:Y:S06]  /*d1f0*/  @!P0 BRA `(.L_x_15022) ;  /* 0x0000000000048947 */ /* 0x000fec0003800000 */
[----:B------:R-:W-:Y:S01]  /*d200*/  BPT.TRAP 0x1 ;  /* 0x000000040000795c */ /* 0x000fe20000300000 */
.L_x_15022:
[----:B------:R-:W-:Y:S01]  /*d210*/  IMAD R9, R15, 0x8, R22 ;  /* 0x000000080f097824 */ /* 0x000fe200078e0216 */
[----:B------:R-:W-:-:S04]  /*d220*/  SHF.L.U32 R10, R14, 0x1f, RZ ;  /* 0x0000001f0e0a7819 */ /* 0x000fc800000006ff */
[----:B------:R0:W1:Y:S01]  /*d230*/  SYNCS.PHASECHK.TRANS64.TRYWAIT P1, [R9+URZ+0x13230], R10 ;  /* 0x0132300a090075a7 */ /* 0x000062000802017f */
[----:B------:R-:W-:Y:S05]  /*d240*/  @!P0 BRA `(.L_x_15023) ;  /* 0x0000000000048947 */ /* 0x000fea0003800000 */
[----:B------:R-:W-:Y:S01]  /*d250*/  BPT.TRAP 0x1 ;  /* 0x000000040000795c */ /* 0x000fe20000300000 */
.L_x_15023:
[----:B------:R-:W2:Y:S01]  /*d260*/  LDL R11, [R1+0x28] ;  /* 0x00002800010b7983 */ /* 0x000ea20000100800 */
[----:B------:R-:W-:Y:S01]  /*d270*/  BSSY B2, `(.L_x_15024) ;  /* 0x0000007000027945 */ /* 0x000fe20003800000 */
[----:B--2---:R-:W-:-:S04]  /*d280*/  IMAD R20, R15, 0x280, R11 ;  /* 0x000002800f147824 */ /* 0x004fc800078e020b */
[C---:B------:R-:W-:Y:S02]  /*d290*/  VIADD R12, R20.reuse, 0x80 ;  /* 0x00000080140c7836 */ /* 0x040fe40000000000 */
[----:B------:R-:W-:Y:S01]  /*d2a0*/  VIADD R56, R20, 0x100 ;  /* 0x0000010014387836 */ /* 0x000fe20000000000 */
[----:B-1----:R-:W-:Y:S06]  /*d2b0*/  @P1 BRA `(.L_x_15025) ;  /* 0x0000000000081947 */ /* 0x002fec0003800000 */
[----:B------:R-:W1:Y:S02]  /*d2c0*/  SYNCS.PHASECHK.TRANS64.TRYWAIT P1, [R9+URZ+0x13230], R10 ;  /* 0x0132300a090075a7 */ /* 0x000e64000802017f */
[----:B-1----:R-:W-:Y:S05]  /*d2d0*/  @!P1 BRA `(.L_x_15026) ;  /* 0x0000017400849947 */ /* 0x002fea0003800000 */
.L_x_15025:
[----:B------:R-:W-:Y:S05]  /*d2e0*/  BSYNC B2 ;  /* 0x0000000000027941 */ /* 0x000fea0003800000 */
.L_x_15024:
[----:B01----:R-:W-:Y:S01]  /*d2f0*/  IMAD.MOV.U32 R10, RZ, RZ, R20 ;  /* 0x000000ffff0a7224 */ /* 0x003fe200078e0014 */
[----:B------:R-:W-:Y:S01]  /*d300*/  R2UR UR16, R4 ;  /* 0x00000000041072ca */ /* 0x000fe200000e0000 */
[----:B------:R-:W-:Y:S01]  /*d310*/  IMAD.MOV.U32 R11, RZ, RZ, -0x7fffffe0 ;  /* 0x80000020ff0b7424 */ /* 0x000fe200078e00ff */
[----:B------:R-:W-:Y:S01]  /*d320*/  R2UR UR17, R5 ;  /* 0x00000000051172ca */ /* 0x000fe200000e0000 */
[----:B------:R-:W-:Y:S01]  /*d330*/  WARPGROUP.ARRIVE ;  /* 0x00000000000079c5 */ /* 0x000fe20000000000 */
[----:B------:R-:W-:Y:S01]  /*d340*/  R2UR UR18, R10 ;  /* 0x000000000a1272ca */ /* 0x000fe200000e0000 */
[----:B------:R-:W-:Y:S01]  /*d350*/  IMAD.MOV.U32 R13, RZ, RZ, -0x7fffffe0 ;  /* 0x80000020ff0d7424 */ /* 0x000fe200078e00ff */
[----:B------:R-:W-:Y:S01]  /*d360*/  R2UR UR19, R11 ;  /* 0x000000000b1372ca */ /* 0x000fe200000e0000 */
[----:B------:R-:W-:Y:S01]  /*d370*/  IMAD.MOV.U32 R10, RZ, RZ, R56 ;  /* 0x000000ffff0a7224 */ /* 0x000fe200078e0038 */
[----:B------:R-:W-:Y:S01]  /*d380*/  R2UR UR22, R12 ;  /* 0x000000000c1672ca */ /* 0x000fe200000e0000 */
[C---:B------:R-:W-:Y:S01]  /*d390*/  VIADD R12, R20.reuse, 0x180 ;  /* 0x00000180140c7836 */ /* 0x040fe20000000000 */
[----:B------:R-:W-:Y:S01]  /*d3a0*/  R2UR UR23, R13 ;  /* 0x000000000d1772ca */ /* 0x000fe200000e0000 */
[----:B------:R-:W-:Y:S01]  /*d3b0*/  VIADD R56, R20, 0x182 ;  /* 0x0000018214387836 */ /* 0x000fe20000000000 */
        /* <DEDUP_REMOVED lines=16> */
[----:B------:R-:W-:Y:S01]  /*d4c0*/  R2UR UR7, R11 ;  /* 0x000000000b0772ca */ /* 0x000fe200000e0000 */
[----:B------:R-:W-:Y:S01]  /*d4d0*/  IMAD.MOV.U32 R11, RZ, RZ, -0x7fffffe0 ;  /* 0x80000020ff0b7424 */ /* 0x000fe200078e00ff */
[----:B------:R-:W-:Y:S02]  /*d4e0*/  R2UR UR4, R4 ;  /* 0x00000000040472ca */ /* 0x000fe400000e0000 */
[----:B------:R-:W-:-:S02]  /*d4f0*/  R2UR UR5, R5 ;  /* 0x00000000050572ca */ /* 0x000fc400000e0000 */
[----:B------:R-:W-:Y:S01]  /*d500*/  R2UR UR14, R12 ;  /* 0x000000000c0e72ca */ /* 0x000fe200000e0000 */
[----:B------:R-:W-:Y:S01]  /*d510*/  VIADD R12, R20, 0x102 ;  /* 0x00000102140c7836 */ /* 0x000fe20000000000 */
[----:B------:R-:W-:Y:S01]  /*d520*/  R2UR UR15, R13 ;  /* 0x000000000d0f72ca */ /* 0x000fe200000e0000 */
[----:B------:R-:W-:Y:S01]  /*d530*/  IMAD.MOV.U32 R13, RZ, RZ, -0x7fffffe0 ;  /* 0x80000020ff0d7424 */ /* 0x000fe200078e00ff */
[----:B------:R-:W-:Y:S02]  /*d540*/  R2UR UR12, R6 ;  /* 0x00000000060c72ca */ /* 0x000fe400000e0000 */
[----:B------:R-:W-:Y:S02]  /*d550*/  R2UR UR13, R7 ;  /* 0x00000000070d72ca */ /* 0x000fe400000e0000 */
[----:B------:R-:W-:Y:S01]  /*d560*/  R2UR UR18, R10 ;  /* 0x000000000a1272ca */ /* 0x000fe200000e0000 */
[----:B------:R-:W-:Y:S01]  /*d570*/  VIADD R10, R20, 0x202 ;  /* 0x00000202140a7836 */ /* 0x000fe20000000000 */
[----:B------:R-:W-:Y:S01]  /*d580*/  R2UR UR19, R11 ;  /* 0x000000000b1372ca */ /* 0x000fe200000e0000 */
[----:B------:R-:W-:Y:S01]  /*d590*/  IMAD.MOV.U32 R11, RZ, RZ, -0x7fffffe0 ;  /* 0x80000020ff0b7424 */ /* 0x000fe200078e00ff */
[----:B------:R-:W-:-:S02]  /*d5a0*/  R2UR UR16, R6 ;  /* 0x00000000061072ca */ /* 0x000fc400000e0000 */
        /* <DEDUP_REMOVED lines=43> */
.L_x_15027:
[----:B------:R-:W-:Y:S01]  /*d860*/  SHF.L.U32 R10, R156, 0x1f, RZ ;  /* 0x0000001f9c0a7819 */ /* 0x000fe200000006ff */
[----:B------:R-:W-:-:S04]  /*d870*/  IMAD R20, R23, 0x8, R22 ;  /* 0x0000000817147824 */ /* 0x000fc800078e0216 */
[----:B------:R0:W1:Y:S01]  /*d880*/  SYNCS.PHASECHK.TRANS64.TRYWAIT P1, [R20+URZ+0x13250], R10 ;  /* 0x0132500a140075a7 */ /* 0x000062000802017f */
[----:B------:R-:W-:Y:S05]  /*d890*/  @!P0 BRA `(.L_x_15028) ;  /* 0x0000000000048947 */ /* 0x000fea0003800000 */
[----:B------:R-:W-:Y:S01]  /*d8a0*/  BPT.TRAP 0x1 ;  /* 0x000000040000795c */ /* 0x000fe20000300000 */
.L_x_15028:
[----:B------:R-:W-:Y:S04]  /*d8b0*/  BSSY B2, `(.L_x_15029) ;  /* 0x0000004000027945 */ /* 0x000fe80003800000 */
[----:B-1----:R-:W-:Y:S05]  /*d8c0*/  @P1 BRA `(.L_x_15030) ;  /* 0x0000000000081947 */ /* 0x002fea0003800000 */
[----:B------:R-:W1:Y:S02]  /*d8d0*/  SYNCS.PHASECHK.TRANS64.TRYWAIT P1, [R20+URZ+0x13250], R10 ;  /* 0x0132500a140075a7 */ /* 0x000e64000802017f */
[----:B-1----:R-:W-:Y:S05]  /*d8e0*/  @!P1 BRA `(.L_x_15031) ;  /* 0x0000017000149947 */ /* 0x002fea0003800000 */
.L_x_15030:
[----:B------:R-:W-:Y:S05]  /*d8f0*/  BSYNC B2 ;  /* 0x0000000000027941 */ /* 0x000fea0003800000 */
.L_x_15029:
[----:B01----:R-:W-:Y:S01]  /*d900*/  VIADD R10, R22, 0x1000 ;  /* 0x00001000160a7836 */ /* 0x003fe20000000000 */
[----:B------:R-:W-:Y:S01]  /*d910*/  WARPGROUP.ARRIVE ;  /* 0x00000000000079c5 */ /* 0x000fe20000000000 */
[----:B------:R-:W-:Y:S02]  /*d920*/  IMAD.MOV.U32 R11, RZ, RZ, -0x3ffffff0 ;  /* 0xc0000010ff0b7424 */ /* 0x000fe400078e00ff */
[----:B------:R-:W-:Y:S01]  /*d930*/  IMAD.MOV.U32 R13, RZ, RZ, -0x3ffffff0 ;  /* 0xc0000010ff0d7424 */ /* 0x000fe200078e00ff */
[----:B------:R-:W-:Y:S02]  /*d940*/  SHF.R.U32.HI R10, RZ, 0x4, R10 ;  /* 0x00000004ff0a7819 */ /* 0x000fe4000001160a */
[----:B------:R-:W-:Y:S01]  /*d950*/  R2UR UR7, R11 ;  /* 0x000000000b0772ca */ /* 0x000fe200000e0000 */
[----:B------:R-:W-:Y:S01]  /*d960*/  IMAD.MOV.U32 R11, RZ, RZ, -0x3ffffff0 ;  /* 0xc0000010ff0b7424 */ /* 0x000fe200078e00ff */
[----:B------:R-:W-:-:S04]  /*d970*/  LOP3.LUT R10, R10, 0x3fff, RZ, 0xc0, !PT ;  /* 0x00003fff0a0a7812 */ /* 0x000fc800078ec0ff */
[----:B------:R-:W-:-:S05]  /*d980*/  LOP3.LUT R10, R10, 0x10000, RZ, 0xfc, !PT ;  /* 0x000100000a0a7812 */ /* 0x000fca00078efcff */
[----:B------:R-:W-:-:S04]  /*d990*/  IMAD R10, R23, 0x280, R10 ;  /* 0x00000280170a7824 */ /* 0x000fc800078e020a */
[C---:B------:R-:W-:Y:S01]  /*d9a0*/  VIADD R12, R10.reuse, 0x80 ;  /* 0x000000800a0c7836 */ /* 0x040fe20000000000 */
[----:B------:R-:W-:-:S13]  /*d9b0*/  R2UR UR6, R10 ;  /* 0x000000000a0672ca */ /* 0x000fda00000e0000 */
[----:B------:R-:W-:Y:S01]  /*d9c0*/  QGMMA.64x64x32.F32.E4M3.E4M3 R24, R152, gdesc[UR4], R24, gsb0 ;  /* 0x00e0000498187df3 */ /* 0x000fe20008000818 */
[----:B------:R-:W-:Y:S01]  /*d9d0*/  R2UR UR6, R12 ;  /* 0x000000000c0672ca */ /* 0x000fe200000e0000 */
[----:B------:R-:W-:Y:S01]  /*d9e0*/  VIADD R12, R10, 0x100 ;  /* 0x000001000a0c7836 */ /* 0x000fe20000000000 */
[----:B------:R-:W-:Y:S01]  /*d9f0*/  R2UR UR7, R13 ;  /* 0x000000000d0772ca */ /* 0x000fe200000e0000 */
[----:B------:R-:W-:Y:S01]  /*da00*/  IMAD.MOV.U32 R13, RZ, RZ, -0x3ffffff0 ;  /* 0xc0000010ff0d7424 */ /* 0x000fe200078e00ff */
[----:B------:R-:W-:Y:S02]  /*da10*/  WARPGROUP.DEPBAR.LE gsb0, 0x0 ;  /* 0x00008000000079c5 */ /* 0x000fe40000010000 */
[----:B------:R-:W-:-:S09]  /*da20*/  WARPGROUP.ARRIVE ;  /* 0x00000000000079c5 */ /* 0x000fd20000000000 */
        /* <DEDUP_REMOVED lines=22> */
.L_x_15032:
[----:B------:R-:W2:Y:S01]  /*db90*/  LDL R13, [R1+0x24] ;  /* 0x00002400010d7983 */ /* 0x000ea20000100800 */
[----:B------:R-:W0:Y:S03]  /*dba0*/  LDC R10, c[0x0][0x448] ;  /* 0x00011200ff0a7b82 */ /* 0x000e260000000800 */
[----:B------:R-:W2:Y:S04]  /*dbb0*/  LDL R12, [R1+0x38] ;  /* 0x00003800010c7983 */ /* 0x000ea80000100800 */
[----:B------:R-:W3:Y:S04]  /*dbc0*/  LDL R142, [R1+0x14] ;  /* 0x00001400018e7983 */ /* 0x000ee80000100800 */
[----:B------:R-:W4:Y:S04]  /*dbd0*/  LDL R137, [R1+0x20] ;  /* 0x0000200001897983 */ /* 0x000f280000100800 */
[----:B------:R-:W5:Y:S04]  /*dbe0*/  LDL R144, [R1+0x10] ;  /* 0x0000100001907983 */ /* 0x000f680000100800 */
[----:B------:R-:W5:Y:S01]  /*dbf0*/  LDL R143, [R1+0x8] ;  /* 0x00000800018f7983 */ /* 0x000f620000100800 */
[----:B0-----:R-:W-:-:S13]  /*dc00*/  ISETP.NE.AND P2, PT, R10, 0x1, PT ;  /* 0x000000010a00780c */ /* 0x001fda0003f45270 */
[----:B------:R-:W0:Y:S08]  /*dc10*/  @P2 LDC R11, c[0x0][0x44c] ;  /* 0x00011300ff0b2b82 */ /* 0x000e300000000800 */
[----:B------:R-:W1:Y:S01]  /*dc20*/  @P2 LDC R10, c[0x0][0x450] ;  /* 0x00011400ff0a2b82 */ /* 0x000e620000000800 */
[----:B------:R-:W-:Y:S01]  /*dc30*/  VIADD R9, R9, 0x13240 ;  /* 0x0001324009097836 */ /* 0x000fe20000000000 */
[----:B------:R-:W-:Y:S01]  /*dc40*/  LOP3.LUT P1, RZ, R17, 0x8, RZ, 0xc0, !PT ;  /* 0x0000000811ff7812 */ /* 0x000fe2000782c0ff */
[----:B--2---:R-:W-:-:S04]  /*dc50*/  IMAD.IADD R12, R12, 0x1, R13 ;  /* 0x000000010c0c7824 */ /* 0x004fc800078e020d */
[----:B0-----:R-:W-:-:S05]  /*dc60*/  @P2 IMAD.HI.U32 R11, R12, R11, RZ ;  /* 0x0000000b0c0b2227 */ /* 0x001fca00078e00ff */
[----:B-1----:R-:W-:-:S05]  /*dc70*/  @P2 SHF.R.U32.HI R12, RZ, R10, R11 ;  /* 0x0000000aff0c2219 */ /* 0x002fca000001160b */
[----:B------:R-:W0:Y:S01]  /*dc80*/  SHFL.IDX PT, R140, R12, RZ, 0x1c1f ;  /* 0x001c1fff0c8c7589 */ /* 0x000e2200000e0000 */
[----:B---3--:R-:W-:Y:S01]  /*dc90*/  PRMT R9, R142, 0x654, R9 ;  /* 0x000006548e097816 */ /* 0x008fe20000000009 */
[----:B------:R-:W-:-:S03]  /*dca0*/  IMAD R13, R8, -0xa0, RZ ;  /* 0xffffff60080d7824 */ /* 0x000fc600078e02ff */
[----:B------:R1:W-:Y:S02]  /*dcb0*/  SYNCS.ARRIVE.TRANS64.RED.A1T0 RZ, [R9+URZ], RZ ;  /* 0x000000ff09ff79a7 */ /* 0x0003e4000810043f */
[----:B----4-:R-:W-:Y:S01]  /*dcc0*/  IADD3 R136, -R137, 0x1, R13 ;  /* 0x0000000189887810 */ /* 0x010fe20007ffe10d */
[----:B-1----:R-:W-:-:S03]  /*dcd0*/  IMAD.U32 R9, RZ, RZ, UR38 ;  /* 0x00000026ff097e24 */ /* 0x002fc6000f8e00ff */
[----:B-----5:R-:W-:Y:S02]  /*dce0*/  IADD3 R136, -R143, R136, R144 ;  /* 0x000000888f887210 */ /* 0x020fe40007ffe190 */
[----:B------:R-:W-:-:S05]  /*dcf0*/  LOP3.LUT R23, RZ, R9, RZ, 0x33, !PT ;  /* 0x00000009ff177212 */ /* 0x000fca00078e33ff */
[----:B------:R-:W-:Y:S02]  /*dd00*/  IMAD.IADD R23, R23, 0x1, R136 ;  /* 0x0000000117177824 */ /* 0x000fe400078e0288 */
        /* <DEDUP_REMOVED lines=17> */
.L_x_15035:
[----:B------:R-:W-:-:S05]  /*de20*/  IMAD.U32 R141, RZ, RZ, UR37 ;  /* 0x00000025ff8d7e24 */ /* 0x000fca000f8e00ff */
[----:B------:R-:W-:-:S13]  /*de30*/  ISETP.NE.AND P1, PT, R141, 0x1, PT ;  /* 0x000000018d00780c */ /* 0x000fda0003f25270 */
[----:B------:R-:W0:Y:S02]  /*de40*/  @P1 LDC.64 R10, c[0x0][0x9e8] ;  /* 0x00027a00ff0a1b82 */ /* 0x000e240000000a00 */
[----:B0-----:R-:W-:-:S05]  /*de50*/  @P1 IMAD.HI.U32 R10, R140, R10, RZ ;  /* 0x0000000a8c0a1227 */ /* 0x001fca00078e00ff */
[----:B------:R-:W-:-:S07]  /*de60*/  @P1 SHF.R.U32.HI R140, RZ, R11, R10 ;  /* 0x0000000bff8c1219 */ /* 0x000fce000001160a */
.L_x_15036:
[----:B------:R-:W-:Y:S05]  /*de70*/  BSYNC B2 ;  /* 0x0000000000027941 */ /* 0x000fea0003800000 */
.L_x_15034:
[----:B------:R-:W-:-:S05]  /*de80*/  IMAD R140, R140, R141, R137 ;  /* 0x0000008d8c8c7224 */ /* 0x000fca00078e0289 */
[----:B------:R-:W-:Y:S02]  /*de90*/  VIMNMX R139, R139, R140, !PT ;  /* 0x0000008c8b8b7248 */ /* 0x000fe40007fe0100 */
[----:B------:R-:W-:-:S07]  /*dea0*/  VIADDMNMX R138, R140, R141, R138, PT ;  /* 0x0000008d8c8a7246 */ /* 0x000fce000380018a */
.L_x_15033:
[C---:B------:R-:W-:Y:S01]  /*deb0*/  ISETP.GE.AND P2, PT, R13.reuse, 0x2, PT ;  /* 0x000000020d00780c */ /* 0x040fe20003f46270 */
[----:B------:R-:W0:Y:S01]  /*dec0*/  SHFL.IDX PT, R12, R12, 0x1, 0x1c1f ;  /* 0x003c1f000c0c7f89 */ /* 0x000e2200000e0000 */
[C---:B------:R-:W-:Y:S02]  /*ded0*/  ISETP.GE.AND P1, PT, R13.reuse, 0x9, PT ;  /* 0x000000090d00780c */ /* 0x040fe40003f26270 */
[----:B------:R-:W-:Y:S02]  /*dee0*/  LOP3.LUT R16, R16, 0xefffffff, RZ, 0xc0, !PT ;  /* 0xefffffff10107812 */ /* 0x000fe400078ec0ff */
[----:B------:R-:W-:Y:S02]  /*def0*/  ISETP.GE.AND P3, PT, R13, 0xa, PT ;  /* 0x0000000a0d00780c */ /* 0x000fe40003f66270 */
[----:B------:R-:W-:-:S05]  /*df00*/  LOP3.LUT R17, R17, 0xfffffffe, RZ, 0xc0, !PT ;  /* 0xfffffffe11117812 */ /* 0x000fca00078ec0ff */
[----:B------:R-:W-:Y:S02]  /*df10*/  @P2 LOP3.LUT R16, R16, 0x10000000, RZ, 0xfc, !PT ;  /* 0x1000000010102812 */ /* 0x000fe400078efcff */
[C---:B------:R-:W-:Y:S02]  /*df20*/  ISETP.GT.AND P2, PT, R139.reuse, 0x1, !P2 ;  /* 0x000000018b00780c */ /* 0x040fe40005744270 */
[----:B------:R-:W-:Y:S02]  /*df30*/  LOP3.LUT R16, R16, 0xdfffffff, RZ, 0xc0, !PT ;  /* 0xdfffffff10107812 */ /* 0x000fe400078ec0ff */
[----:B------:R-:W-:Y:S02]  /*df40*/  ISETP.LT.OR P2, PT, R138, 0x2, P2 ;  /* 0x000000028a00780c */ /* 0x000fe40001741670 */
[----:B------:R-:W-:Y:S02]  /*df50*/  @P1 LOP3.LUT R16, R16, 0x20000000, RZ, 0xfc, !PT ;  /* 0x2000000010101812 */ /* 0x000fe400078efcff */
[----:B------:R-:W-:-:S02]  /*df60*/  ISETP.GT.AND P1, PT, R139, 0x8, !P1 ;  /* 0x000000088b00780c */ /* 0x000fc40004f24270 */
[----:B------:R-:W-:Y:S01]  /*df70*/  FSEL R121, R121, -INF , !P2 ;  /* 0xff80000079797808 */ /* 0x000fe20005000000 */
[--C-:B0-----:R-:W-:Y:S01]  /*df80*/  IMAD.IADD R136, R136, 0x1, R12.reuse ;  /* 0x0000000188887824 */ /* 0x101fe200078e020c */
[----:B------:R-:W-:Y:S01]  /*df90*/  ISETP.LT.OR P1, PT, R138, 0x9, P1 ;  /* 0x000000098a00780c */ /* 0x000fe20000f21670 */
[----:B------:R-:W-:Y:S01]  /*dfa0*/  IMAD.IADD R23, R23, 0x1, R12 ;  /* 0x0000000117177824 */ /* 0x000fe200078e020c */
        /* <DEDUP_REMOVED lines=52> */
[----:B------:R-:W-:Y:S02]  /*e2f0*/  ISETP.GT.AND P6, PT, R139, 0x31, !P6 ;  /* 0x000000318b00780c */ /* 0x000fe400077c4270 */
[----:B------:R-:W-:Y:S02]  /*e300*/  LOP3.LUT R16, R16, 0xffbfffff, RZ, 0xc0, !PT ;  /* 0xffbfffff10107812 */ /* 0x000fe400078ec0ff */
        /* <DEDUP_REMOVED lines=177> */
.L_x_15039:
[----:B------:R-:W-:-:S05]  /*ee20*/  IMAD.U32 R13, RZ, RZ, UR37 ;  /* 0x00000025ff0d7e24 */ /* 0x000fca000f8e00ff */
[----:B------:R-:W-:-:S13]  /*ee30*/  ISETP.NE.AND P6, PT, R13, 0x1, PT ;  /* 0x000000010d00780c */ /* 0x000fda0003fc5270 */
[----:B------:R-:W0:Y:S02]  /*ee40*/  @P6 LDC.64 R10, c[0x0][0x9e8] ;  /* 0x00027a00ff0a6b82 */ /* 0x000e240000000a00 */
[----:B0-----:R-:W-:-:S05]  /*ee50*/  @P6 IMAD.HI.U32 R10, R12, R10, RZ ;  /* 0x0000000a0c0a6227 */ /* 0x001fca00078e00ff */
[----:B------:R-:W-:-:S07]  /*ee60*/  @P6 SHF.R.U32.HI R12, RZ, R11, R10 ;  /* 0x0000000bff0c6219 */ /* 0x000fce000001160a */
.L_x_15040:
[----:B------:R-:W-:Y:S05]  /*ee70*/  BSYNC B2 ;  /* 0x0000000000027941 */ /* 0x000fea0003800000 */
.L_x_15038:
[----:B------:R-:W-:-:S05]  /*ee80*/  IMAD R12, R12, R13, R137 ;  /* 0x0000000d0c0c7224 */ /* 0x000fca00078e0289 */
[----:B------:R-:W-:Y:S02]  /*ee90*/  VIMNMX R23, R23, R12, !PT ;  /* 0x0000000c17177248 */ /* 0x000fe40007fe0100 */
[----:B------:R-:W-:-:S07]  /*eea0*/  VIADDMNMX R136, R12, R13, R136, PT ;  /* 0x0000000d0c887246 */ /* 0x000fce0003800188 */
.L_x_15037:
[C---:B------:R-:W-:Y:S01]  /*eeb0*/  ISETP.GT.AND P1, PT, R23.reuse, 0x20, !P1 ;  /* 0x000000201700780c */ /* 0x040fe20004f24270 */
[----:B------:R-:W2:Y:S01]  /*eec0*/  LDL.LU R137, [R1] ;  /* 0x0000000001897983 */ /* 0x000ea20000300800 */
        /* <DEDUP_REMOVED lines=18> */
[C---:B------:R-:W-:Y:S02]  /*eff0*/  ISETP.GT.AND P1, PT, R23.reuse, 0x39, !P1 ;  /* 0x000000391700780c */ /* 0x040fe40004f24270 */
[----:B------:R-:W-:Y:S02]  /*f000*/  ISETP.GT.AND P3, PT, R23, 0x28, !P3 ;  /* 0x000000281700780c */ /* 0x000fe40005f64270 */
[----:B------:R-:W-:Y:S02]  /*f010*/  ISETP.LT.OR P1, PT, R136, 0x3a, P1 ;  /* 0x0000003a8800780c */ /* 0x000fe40000f21670 */
[----:B------:R-:W-:Y:S02]  /*f020*/  LOP3.LUT P4, RZ, R16, 0x40000, RZ, 0xc0, !PT ;  /* 0x0004000010ff7812 */ /* 0x000fe4000788c0ff */
[----:B------:R-:W-:-:S02]  /*f030*/  FSEL R119, R119, -INF , !P1 ;  /* 0xff80000077777808 */ /* 0x000fc40004800000 */
[----:B------:R-:W-:Y:S02]  /*f040*/  LOP3.LUT P1, RZ, R16, 0x100000, RZ, 0xc0, !PT ;  /* 0x0010000010ff7812 */ /* 0x000fe4000782c0ff */
[----:B------:R-:W-:Y:S02]  /*f050*/  ISETP.LT.OR P3, PT, R136, 0x29, P3 ;  /* 0x000000298800780c */ /* 0x000fe40001f61670 */
[C---:B------:R-:W-:Y:S02]  /*f060*/  ISETP.GT.AND P1, PT, R23.reuse, 0x40, !P1 ;  /* 0x000000401700780c */ /* 0x040fe40004f24270 */
[----:B------:R-:W-:Y:S02]  /*f070*/  FSEL R110, R110, -INF , !P3 ;  /* 0xff8000006e6e7808 */ /* 0x000fe40005800000 */
[----:B------:R-:W-:Y:S02]  /*f080*/  ISETP.LT.OR P1, PT, R136, 0x41, P1 ;  /* 0x000000418800780c */ /* 0x000fe40000f21670 */
[----:B------:R-:W-:-:S02]  /*f090*/  ISETP.GT.AND P2, PT, R23, 0x21, !P2 ;  /* 0x000000211700780c */ /* 0x000fc40005744270 */
[----:B------:R-:W-:Y:S02]  /*f0a0*/  FSEL R90, R90, -INF , !P1 ;  /* 0xff8000005a5a7808 */ /* 0x000fe40004800000 */
[----:B------:R-:W-:Y:S02]  /*f0b0*/  ISETP.GT.AND P1, PT, R23, 0x41, !P5 ;  /* 0x000000411700780c */ /* 0x000fe40006f24270 */
[----:B------:R-:W-:Y:S02]  /*f0c0*/  LOP3.LUT P3, RZ, R16, 0x20000, RZ, 0xc0, !PT ;  /* 0x0002000010ff7812 */ /* 0x000fe4000786c0ff */
[C---:B------:R-:W-:Y:S02]  /*f0d0*/  ISETP.LT.OR P1, PT, R136.reuse, 0x42, P1 ;  /* 0x000000428800780c */ /* 0x040fe40000f21670 */
[----:B------:R-:W-:Y:S02]  /*f0e0*/  ISETP.LT.OR P2, PT, R136, 0x22, P2 ;  /* 0x000000228800780c */ /* 0x000fe40001741670 */
[----:B------:R-:W-:-:S02]  /*f0f0*/  FSEL R91, R91, -INF , !P1 ;  /* 0xff8000005b5b7808 */ /* 0x000fc40004800000 */
[----:B------:R-:W-:Y:S02]  /*f100*/  ISETP.GT.AND P1, PT, R23, 0x48, !P4 ;  /* 0x000000481700780c */ /* 0x000fe40006724270 */
[----:B------:R-:W-:Y:S02]  /*f110*/  FSEL R107, R107, -INF , !P2 ;  /* 0xff8000006b6b7808 */ /* 0x000fe40005000000 */
[----:B------:R-:W-:Y:S02]  /*f120*/  ISETP.LT.OR P1, PT, R136, 0x49, P1 ;  /* 0x000000498800780c */ /* 0x000fe40000f21670 */
[----:B------:R-:W-:Y:S02]  /*f130*/  LOP3.LUT P2, RZ, R16, 0x10000, RZ, 0xc0, !PT ;  /* 0x0001000010ff7812 */ /* 0x000fe4000784c0ff */
[----:B------:R-:W-:Y:S02]  /*f140*/  FSEL R94, R94, -INF , !P1 ;  /* 0xff8000005e5e7808 */ /* 0x000fe40004800000 */
[----:B------:R-:W-:-:S02]  /*f150*/  ISETP.GT.AND P1, PT, R23, 0x49, !P3 ;  /* 0x000000491700780c */ /* 0x000fc40005f24270 */
[----:B------:R-:W-:Y:S02]  /*f160*/  LOP3.LUT R17, R17, 0xffffffdf, RZ, 0xc0, !PT ;  /* 0xffffffdf11117812 */ /* 0x000fe400078ec0ff */
[----:B------:R-:W-:Y:S02]  /*f170*/  ISETP.LT.OR P1, PT, R136, 0x4a, P1 ;  /* 0x0000004a8800780c */ /* 0x000fe40000f21670 */
[----:B------:R-:W-:Y:S02]  /*f180*/  @P0 LOP3.LUT R17, R17, 0x20, RZ, 0xfc, !PT ;  /* 0x0000002011110812 */ /* 0x000fe400078efcff */
[----:B------:R-:W-:Y:S02]  /*f190*/  FSEL R95, R95, -INF , !P1 ;  /* 0xff8000005f5f7808 */ /* 0x000fe40004800000 */
[----:B------:R-:W-:Y:S02]  /*f1a0*/  ISETP.GT.AND P1, PT, R23, 0x50, !P2 ;  /* 0x000000501700780c */ /* 0x000fe40005724270 */
[----:B------:R-:W-:-:S02]  /*f1b0*/  LOP3.LUT P0, RZ, R16, 0x8000, RZ, 0xc0, !PT ;  /* 0x0000800010ff7812 */ /* 0x000fc4000780c0ff */
[----:B------:R-:W-:Y:S02]  /*f1c0*/  ISETP.LT.OR P1, PT, R136, 0x51, P1 ;  /* 0x000000518800780c */ /* 0x000fe40000f21670 */
[----:B------:R-:W-:Y:S02]  /*f1d0*/  LOP3.LUT P6, RZ, R16, 0x4000, RZ, 0xc0, !PT ;  /* 0x0000400010ff7812 */ /* 0x000fe400078cc0ff */
[----:B------:R-:W-:Y:S02]  /*f1e0*/  FSEL R98, R98, -INF , !P1 ;  /* 0xff80000062627808 */ /* 0x000fe40004800000 */
[----:B------:R-:W-:Y:S02]  /*f1f0*/  ISETP.GT.AND P1, PT, R23, 0x51, !P0 ;  /* 0x000000511700780c */ /* 0x000fe40004724270 */
[----:B------:R-:W-:Y:S02]  /*f200*/  LOP3.LUT P5, RZ, R16, 0x200, RZ, 0xc0, !PT ;  /* 0x0000020010ff7812 */ /* 0x000fe400078ac0ff */
[----:B------:R-:W-:-:S02]  /*f210*/  ISETP.LT.OR P1, PT, R136, 0x52, P1 ;  /* 0x000000528800780c */ /* 0x000fc40000f21670 */
[C---:B------:R-:W-:Y:S02]  /*f220*/  LOP3.LUT P4, RZ, R16.reuse, 0x100, RZ, 0xc0, !PT ;  /* 0x0000010010ff7812 */ /* 0x040fe4000788c0ff */
[----:B------:R-:W-:Y:S02]  /*f230*/  FSEL R99, R99, -INF , !P1 ;  /* 0xff80000063637808 */ /* 0x000fe40004800000 */
[----:B------:R-:W-:Y:S02]  /*f240*/  ISETP.GT.AND P1, PT, R23, 0x58, !P6 ;  /* 0x000000581700780c */ /* 0x000fe40007724270 */
[----:B------:R-:W-:Y:S02]  /*f250*/  LOP3.LUT P3, RZ, R16, 0x80, RZ, 0xc0, !PT ;  /* 0x0000008010ff7812 */ /* 0x000fe4000786c0ff */
[----:B------:R-:W-:Y:S02]  /*f260*/  ISETP.LT.OR P1, PT, R136, 0x59, P1 ;  /* 0x000000598800780c */ /* 0x000fe40000f21670 */
[----:B------:R-:W-:-:S02]  /*f270*/  LOP3.LUT P2, RZ, R16, 0x40, RZ, 0xc0, !PT ;  /* 0x0000004010ff7812 */ /* 0x000fc4000784c0ff */
[----:B------:R-:W-:Y:S02]  /*f280*/  FSEL R102, R102, -INF , !P1 ;  /* 0xff80000066667808 */ /* 0x000fe40004800000 */
[C---:B------:R-:W-:Y:S02]  /*f290*/  LOP3.LUT P1, RZ, R16.reuse, 0x2000, RZ, 0xc0, !PT ;  /* 0x0000200010ff7812 */ /* 0x040fe4000782c0ff */
[----:B------:R-:W-:Y:S02]  /*f2a0*/  LOP3.LUT P0, RZ, R16, 0x20, RZ, 0xc0, !PT ;  /* 0x0000002010ff7812 */ /* 0x000fe4000780c0ff */
        /* <DEDUP_REMOVED lines=27> */
[----:B------:R-:W-:Y:S02]  /*f460*/  FMNMX.FTZ R10, R108, R10, !PT ;  /* 0x0000000a6c0a7209 */ /* 0x000fe40007810000 */
[----:B------:R-:W-:Y:S02]  /*f470*/  ISETP.LT.OR P1, PT, R136, 0x6a, P1 ;  /* 0x0000006a8800780c */ /* 0x000fe40000f21670 */
[----:B------:R-:W-:Y:S02]  /*f480*/  FMNMX.FTZ R10, R109, R10, !PT ;  /* 0x0000000a6d0a7209 */ /* 0x000fe40007810000 */
[----:B------:R-:W-:Y:S02]  /*f490*/  FSEL R79, R79, -INF , !P1 ;  /* 0xff8000004f4f7808 */ /* 0x000fe40004800000 */
[----:B------:R-:W-:Y:S02]  /*f4a0*/  ISETP.GT.AND P1, PT, R23, 0x70, !P4 ;  /* 0x000000701700780c */ /* 0x000fe40006724270 */
[----:B------:R-:W-:-:S02]  /*f4b0*/  FMNMX.FTZ R10, R112, R10, !PT ;  /* 0x0000000a700a7209 */ /* 0x000fc40007810000 */
[----:B------:R-:W-:Y:S02]  /*f4c0*/  ISETP.LT.OR P1, PT, R136, 0x71, P1 ;  /* 0x000000718800780c */ /* 0x000fe40000f21670 */
[----:B------:R-:W-:Y:S02]  /*f4d0*/  FMNMX.FTZ R10, R113, R10, !PT ;  /* 0x0000000a710a7209 */ /* 0x000fe40007810000 */
[----:B------:R-:W-:Y:S02]  /*f4e0*/  FSEL R82, R82, -INF , !P1 ;  /* 0xff80000052527808 */ /* 0x000fe40004800000 */
[----:B------:R-:W-:Y:S02]  /*f4f0*/  ISETP.GT.AND P1, PT, R23, 0x71, !P3 ;  /* 0x000000711700780c */ /* 0x000fe40005f24270 */
[----:B------:R-:W-:Y:S02]  /*f500*/  FMNMX.FTZ R10, R116, R10, !PT ;  /* 0x0000000a740a7209 */ /* 0x000fe40007810000 */
[----:B------:R-:W-:-:S02]  /*f510*/  ISETP.LT.OR P1, PT, R136, 0x72, P1 ;  /* 0x000000728800780c */ /* 0x000fc40000f21670 */
[----:B------:R-:W-:Y:S02]  /*f520*/  FMNMX.FTZ R10, R117, R10, !PT ;  /* 0x0000000a750a7209 */ /* 0x000fe40007810000 */
[----:B------:R-:W-:Y:S02]  /*f530*/  FSEL R83, R83, -INF , !P1 ;  /* 0xff80000053537808 */ /* 0x000fe40004800000 */
        /* <DEDUP_REMOVED lines=51> */
[----:B------:R-:W-:-:S02]  /*f870*/  LOP3.LUT P0, RZ, R16, 0x4000000, RZ, 0xc0, !PT ;  /* 0x0400000010ff7812 */ /* 0x000fc4000780c0ff */
[----:B------:R-:W-:Y:S02]  /*f880*/  ISETP.GT.AND P1, PT, R23, 0x19, !P1 ;  /* 0x000000191700780c */ /* 0x000fe40004f24270 */
[----:B------:R-:W-:Y:S02]  /*f890*/  FMNMX.FTZ R10, R65, R10, !PT ;  /* 0x0000000a410a7209 */ /* 0x000fe40007810000 */
[----:B------:R-:W-:Y:S02]  /*f8a0*/  ISETP.LT.OR P1, PT, R136, 0x1a, P1 ;  /* 0x0000001a8800780c */ /* 0x000fe40000f21670 */
[----:B------:R-:W-:Y:S02]  /*f8b0*/  ISETP.GT.AND P0, PT, R23, 0x80, !P0 ;  /* 0x000000801700780c */ /* 0x000fe40004704270 */
[----:B------:R-:W-:Y:S02]  /*f8c0*/  FSEL R135, R135, -INF , !P1 ;  /* 0xff80000087877808 */ /* 0x000fe40004800000 */
[----:B------:R-:W-:-:S02]  /*f8d0*/  LOP3.LUT P1, RZ, R16, 0x1, RZ, 0xc0, !PT ;  /* 0x0000000110ff7812 */ /* 0x000fc4000782c0ff */
[----:B------:R-:W-:Y:S02]  /*f8e0*/  FMNMX.FTZ R10, R68, R10, !PT ;  /* 0x0000000a440a7209 */ /* 0x000fe40007810000 */
[----:B------:R-:W-:Y:S02]  /*f8f0*/  ISETP.GT.AND P1, PT, R23, RZ, !P1 ;  /* 0x000000ff1700720c */ /* 0x000fe40004f24270 */
[----:B------:R-:W-:Y:S02]  /*f900*/  FMNMX.FTZ R10, R69, R10, !PT ;  /* 0x0000000a450a7209 */ /* 0x000fe40007810000 */
[----:B------:R-:W-:Y:S02]  /*f910*/  ISETP.LT.OR P1, PT, R136, 0x1, P1 ;  /* 0x000000018800780c */ /* 0x000fe40000f21670 */
[----:B------:R-:W-:Y:S01]  /*f920*/  LOP3.LUT R17, R17, 0xffffff7f, RZ, 0xc0, !PT ;  /* 0xffffff7f11117812 */ /* 0x000fe200078ec0ff */
[----:B------:R-:W0:Y:S01]  /*f930*/  SHFL.BFLY PT, R11, R10, 0x2, 0x1f ;  /* 0x0c401f000a0b7f89 */ /* 0x000e2200000e0000 */
[----:B------:R-:W-:-:S02]  /*f940*/  FSEL R122, R122, -INF , !P1 ;  /* 0xff8000007a7a7808 */ /* 0x000fc40004800000 */
[----:B------:R-:W-:Y:S02]  /*f950*/  @P0 LOP3.LUT R17, R17, 0x80, RZ, 0xfc, !PT ;  /* 0x0000008011110812 */ /* 0x000fe400078efcff */
[----:B------:R-:W-:Y:S02]  /*f960*/  FMNMX.FTZ R12, R122, R0, !PT ;  /* 0x000000007a0c7209 */ /* 0x000fe40007810000 */
[----:B------:R-:W-:Y:S02]  /*f970*/  LOP3.LUT P0, RZ, R16, 0x8000000, RZ, 0xc0, !PT ;  /* 0x0800000010ff7812 */ /* 0x000fe4000780c0ff */
[----:B------:R-:W-:Y:S02]  /*f980*/  FMNMX.FTZ R12, R123, R12, !PT ;  /* 0x0000000c7b0c7209 */ /* 0x000fe40007810000 */
[----:B------:R-:W-:Y:S02]  /*f990*/  ISETP.GT.AND P0, PT, R23, 0x99, !P0 ;  /* 0x000000991700780c */ /* 0x000fe40004704270 */
[----:B------:R-:W-:-:S02]  /*f9a0*/  FMNMX.FTZ R12, R126, R12, !PT ;  /* 0x0000000c7e0c7209 */ /* 0x000fc40007810000 */
[C---:B------:R-:W-:Y:S02]  /*f9b0*/  LOP3.LUT P2, RZ, R16.reuse, 0x1000000, RZ, 0xc0, !PT ;  /* 0x0100000010ff7812 */ /* 0x040fe4000784c0ff */
[----:B------:R-:W-:Y:S02]  /*f9c0*/  FMNMX.FTZ R12, R127, R12, !PT ;  /* 0x0000000c7f0c7209 */ /* 0x000fe40007810000 */
[----:B------:R-:W-:Y:S02]  /*f9d0*/  LOP3.LUT P3, RZ, R16, 0x10, RZ, 0xc0, !PT ;  /* 0x0000001010ff7812 */ /* 0x000fe4000786c0ff */
[----:B------:R-:W-:Y:S02]  /*f9e0*/  FMNMX.FTZ R12, R130, R12, !PT ;  /* 0x0000000c820c7209 */ /* 0x000fe40007810000 */
[----:B------:R-:W-:Y:S02]  /*f9f0*/  LOP3.LUT P4, RZ, R16, 0x8, RZ, 0xc0, !PT ;  /* 0x0000000810ff7812 */ /* 0x000fe4000788c0ff */
[----:B------:R-:W-:-:S02]  /*fa00*/  FMNMX.FTZ R12, R131, R12, !PT ;  /* 0x0000000c830c7209 */ /* 0x000fc40007810000 */
[----:B------:R-:W-:Y:S02]  /*fa10*/  LOP3.LUT P5, RZ, R16, 0x4, RZ, 0xc0, !PT ;  /* 0x0000000410ff7812 */ /* 0x000fe400078ac0ff */
[----:B------:R-:W-:Y:S02]  /*fa20*/  FMNMX.FTZ R12, R134, R12, !PT ;  /* 0x0000000c860c7209 */ /* 0x000fe40007810000 */
[C---:B------:R-:W-:Y:S02]  /*fa30*/  LOP3.LUT P6, RZ, R16.reuse, 0x2, RZ, 0xc0, !PT ;  /* 0x0000000210ff7812 */ /* 0x040fe400078cc0ff */
[----:B------:R-:W-:Y:S02]  /*fa40*/  FMNMX.FTZ R12, R135, R12, !PT ;  /* 0x0000000c870c7209 */ /* 0x000fe40007810000 */
[----:B------:R-:W-:Y:S02]  /*fa50*/  LOP3.LUT P1, RZ, R16, 0x2000000, RZ, 0xc0, !PT ;  /* 0x0200000010ff7812 */ /* 0x000fe4000782c0ff */
[----:B------:R-:W-:-:S02]  /*fa60*/  FMNMX.FTZ R12, R106, R12, !PT ;  /* 0x0000000c6a0c7209 */ /* 0x000fc40007810000 */
[----:B------:R-:W-:Y:S02]  /*fa70*/  LOP3.LUT R16, R16, 0xfffffffd, RZ, 0xc0, !PT ;  /* 0xfffffffd10107812 */ /* 0x000fe400078ec0ff */
[----:B------:R-:W-:Y:S02]  /*fa80*/  FMNMX.FTZ R12, R107, R12, !PT ;  /* 0x0000000c6b0c7209 */ /* 0x000fe40007810000 */
[----:B------:R-:W-:Y:S02]  /*fa90*/  @P0 LOP3.LUT R16, R16, 0x2, RZ, 0xfc, !PT ;  /* 0x0000000210100812 */ /* 0x000fe400078efcff */
[----:B------:R-:W-:Y:S02]  /*faa0*/  FMNMX.FTZ R12, R110, R12, !PT ;  /* 0x0000000c6e0c7209 */ /* 0x000fe40007810000 */
[----:B------:R-:W-:Y:S02]  /*fab0*/  LOP3.LUT P0, RZ, R17, 0x80, RZ, 0xc0, !PT ;  /* 0x0000008011ff7812 */ /* 0x000fe4000780c0ff */
[----:B------:R-:W-:-:S02]  /*fac0*/  FMNMX.FTZ R12, R111, R12, !PT ;  /* 0x0000000c6f0c7209 */ /* 0x000fc40007810000 */
[----:B0-----:R-:W-:Y:S02]  /*fad0*/  FMNMX.FTZ R10, R10, R11, !PT ;  /* 0x0000000b0a0a7209 */ /* 0x001fe40007810000 */
[----:B------:R-:W-:Y:S02]  /*fae0*/  FMNMX.FTZ R12, R114, R12, !PT ;  /* 0x0000000c720c7209 */ /* 0x000fe40007810000 */
[----:B------:R-:W-:Y:S01]  /*faf0*/  ISETP.LT.OR P0, PT, R136, 0x81, P0 ;  /* 0x000000818800780c */ /* 0x000fe20000701670 */
[----:B------:R-:W0:Y:S01]  /*fb00*/  SHFL.BFLY PT, R11, R10, 0x1, 0x1f ;  /* 0x0c201f000a0b7f89 */ /* 0x000e2200000e0000 */
[----:B------:R-:W-:Y:S02]  /*fb10*/  FMNMX.FTZ R12, R115, R12, !PT ;  /* 0x0000000c730c7209 */ /* 0x000fe40007810000 */
[----:B------:R-:W-:Y:S02]  /*fb20*/  LOP3.LUT R16, R16, 0xfffffff7, RZ, 0xc0, !PT ;  /* 0xfffffff710107812 */ /* 0x000fe400078ec0ff */
[----:B------:R-:W-:-:S02]  /*fb30*/  FMNMX.FTZ R12, R118, R12, !PT ;  /* 0x0000000c760c7209 */ /* 0x000fc40007810000 */
[----:B------:R-:W-:Y:S02]  /*fb40*/  ISETP.GT.AND P1, PT, R23, 0x81, !P1 ;  /* 0x000000811700780c */ /* 0x000fe40004f24270 */
[----:B------:R-:W-:Y:S02]  /*fb50*/  FMNMX.FTZ R12, R119, R12, !PT ;  /* 0x0000000c770c7209 */ /* 0x000fe40007810000 */
[----:B------:R-:W-:Y:S02]  /*fb60*/  ISETP.GT.AND P2, PT, R23, 0x88, !P2 ;  /* 0x000000881700780c */ /* 0x000fe40005744270 */
[----:B------:R-:W-:Y:S02]  /*fb70*/  FMNMX.FTZ R12, R90, R12, !PT ;  /* 0x0000000c5a0c7209 */ /* 0x000fe40007810000 */
[----:B------:R-:W-:Y:S02]  /*fb80*/  @P0 LOP3.LUT R16, R16, 0x8, RZ, 0xfc, !PT ;  /* 0x0000000810100812 */ /* 0x000fe400078efcff */
[----:B------:R-:W-:-:S02]  /*fb90*/  FMNMX.FTZ R12, R91, R12, !PT ;  /* 0x0000000c5b0c7209 */ /* 0x000fc40007810000 */
[----:B------:R-:W-:Y:S02]  /*fba0*/  ISETP.LT.OR P0, PT, R136, 0x82, P1 ;  /* 0x000000828800780c */ /* 0x000fe40000f01670 */
[----:B------:R-:W-:Y:S02]  /*fbb0*/  FMNMX.FTZ R12, R94, R12, !PT ;  /* 0x0000000c5e0c7209 */ /* 0x000fe40007810000 */
[C---:B------:R-:W-:Y:S02]  /*fbc0*/  LOP3.LUT P1, RZ, R16.reuse, 0x2, RZ, 0xc0, !PT ;  /* 0x0000000210ff7812 */ /* 0x040fe4000782c0ff */
[----:B------:R-:W-:Y:S02]  /*fbd0*/  FMNMX.FTZ R12, R95, R12, !PT ;  /* 0x0000000c5f0c7209 */ /* 0x000fe40007810000 */
[----:B------:R-:W-:Y:S02]  /*fbe0*/  LOP3.LUT R16, R16, 0xfffffffb, RZ, 0xc0, !PT ;  /* 0xfffffffb10107812 */ /* 0x000fe400078ec0ff */
[----:B------:R-:W-:-:S02]  /*fbf0*/  FMNMX.FTZ R12, R98, R12, !PT ;  /* 0x0000000c620c7209 */ /* 0x000fc40007810000 */
[----:B0-----:R-:W-:Y:S02]  /*fc00*/  FMNMX.FTZ R10, R10, R11, !PT ;  /* 0x0000000b0a0a7209 */ /* 0x001fe40007810000 */
[----:B------:R-:W-:Y:S02]  /*fc10*/  FMNMX.FTZ R12, R99, R12, !PT ;  /* 0x0000000c630c7209 */ /* 0x000fe40007810000 */
[----:B------:R-:W-:Y:S02]  /*fc20*/  @P0 LOP3.LUT R16, R16, 0x4, RZ, 0xfc, !PT ;  /* 0x0000000410100812 */ /* 0x000fe400078efcff */
[----:B------:R-:W-:Y:S02]  /*fc30*/  FMNMX.FTZ R12, R102, R12, !PT ;  /* 0x0000000c660c7209 */ /* 0x000fe40007810000 */
[----:B------:R-:W-:Y:S02]  /*fc40*/  ISETP.LT.OR P0, PT, R136, 0x89, P2 ;  /* 0x000000898800780c */ /* 0x000fe40001701670 */
[----:B------:R-:W-:-:S02]  /*fc50*/  FMNMX.FTZ R12, R103, R12, !PT ;  /* 0x0000000c670c7209 */ /* 0x000fc40007810000 */
[----:B------:R-:W-:Y:S02]  /*fc60*/  FSETP.NEU.FTZ.AND P2, PT, R10, -INF , PT ;  /* 0xff8000000a00780b */ /* 0x000fe40003f5d000 */
[----:B------:R-:W-:Y:S02]  /*fc70*/  FMNMX.FTZ R12, R74, R12, !PT ;  /* 0x0000000c4a0c7209 */ /* 0x000fe40007810000 */
[----:B------:R-:W-:Y:S02]  /*fc80*/  FSEL R11, R10, RZ, P2 ;  /* 0x000000ff0a0b7208 */ /* 0x000fe40001000000 */
[----:B------:R-:W-:Y:S02]  /*fc90*/  FMNMX.FTZ R12, R75, R12, !PT ;  /* 0x0000000c4b0c7209 */ /* 0x000fe40007810000 */
[----:B------:R-:W-:Y:S01]  /*fca0*/  LOP3.LUT R17, R17, 0xffffffbf, RZ, 0xc0, !PT ;  /* 0xffffffbf11117812 */ /* 0x000fe200078ec0ff */
[----:B------:R-:W-:-:S01]  /*fcb0*/  FADD.FTZ R3, -R11, R3 ;  /* 0x000000030b037221 */ /* 0x000fc20000010100 */
[----:B------:R-:W-:Y:S01]  /*fcc0*/  FMNMX.FTZ R12, R78, R12, !PT ;  /* 0x0000000c4e0c7209 */ /* 0x000fe20007810000 */
[----:B------:R-:W-:-:S01]  /*fcd0*/  FFMA.FTZ R11, R2, R10, -8 ;  /* 0xc1000000020b7423 */ /* 0x000fc2000001000a */
[----:B------:R-:W-:Y:S01]  /*fce0*/  @P0 LOP3.LUT R17, R17, 0x40, RZ, 0xfc, !PT ;  /* 0x0000004011110812 */ /* 0x000fe200078efcff */
[----:B------:R-:W-:Y:S01]  /*fcf0*/  FMUL.FTZ R3, R2, R3 ;  /* 0x0000000302037220 */ /* 0x000fe20000410000 */
[----:B------:R-:W-:-:S02]  /*fd00*/  FMNMX.FTZ R12, R79, R12, !PT ;  /* 0x0000000c4f0c7209 */ /* 0x000fc40007810000 */
[----:B------:R-:W-:Y:S02]  /*fd10*/  LOP3.LUT P0, RZ, R16, 0x8, RZ, 0xc0, !PT ;  /* 0x0000000810ff7812 */ /* 0x000fe4000780c0ff */
[----:B------:R-:W-:Y:S01]  /*fd20*/  FMNMX.FTZ R12, R82, R12, !PT ;  /* 0x0000000c520c7209 */ /* 0x000fe20007810000 */
[----:B------:R-:W-:Y:S01]  /*fd30*/  MUFU.EX2 R3, R3 ;  /* 0x0000000300037308 */ /* 0x000fe20000000800 */
[----:B------:R-:W-:Y:S02]  /*fd40*/  FSEL R11, R11, RZ, P2 ;  /* 0x000000ff0b0b7208 */ /* 0x000fe40001000000 */
[----:B------:R-:W-:Y:S02]  /*fd50*/  FMNMX.FTZ R12, R83, R12, !PT ;  /* 0x0000000c530c7209 */ /* 0x000fe40007810000 */
[----:B------:R-:W-:Y:S01]  /*fd60*/  LOP3.LUT P2, RZ, R16, 0x4, RZ, 0xc0, !PT ;  /* 0x0000000410ff7812 */ /* 0x000fe2000784c0ff */
[--C-:B------:R-:W-:Y:S01]  /*fd70*/  FFMA.FTZ R120, R2, R120, -R11.reuse ;  /* 0x0000007802787223 */ /* 0x100fe2000001080b */
[----:B------:R-:W-:Y:S01]  /*fd80*/  FMNMX.FTZ R12, R86, R12, !PT ;  /* 0x0000000c560c7209 */ /* 0x000fe20007810000 */
[--C-:B------:R-:W-:Y:S01]  /*fd90*/  FFMA.FTZ R121, R2, R121, -R11.reuse ;  /* 0x0000007902797223 */ /* 0x100fe2000001080b */
[----:B------:R-:W-:Y:S01]  /*fda0*/  FSEL R58, R58, -INF , !P0 ;  /* 0xff8000003a3a7808 */ /* 0x000fe20004000000 */
[C-C-:B------:R-:W-:Y:S01]  /*fdb0*/  FFMA.FTZ R124, R2.reuse, R124, -R11.reuse ;  /* 0x0000007c027c7223 */ /* 0x140fe2000001080b */
[----:B------:R-:W-:Y:S01]  /*fdc0*/  FMNMX.FTZ R12, R87, R12, !PT ;  /* 0x0000000c570c7209 */ /* 0x000fe20007810000 */
[----:B------:R-:W2:Y:S01]  /*fdd0*/  MUFU.EX2 R120, R120 ;  /* 0x0000007800787308 */ /* 0x000ea20000000800 */
[----:B------:R-:W-:Y:S01]  /*fde0*/  ISETP.GT.AND P3, PT, R23, 0x89, !P3 ;  /* 0x000000891700780c */ /* 0x000fe20005f64270 */
[C-C-:B------:R-:W-:Y:S01]  /*fdf0*/  FFMA.FTZ R125, R2.reuse, R125, -R11.reuse ;  /* 0x0000007d027d7223 */ /* 0x140fe2000001080b */
[----:B------:R-:W-:Y:S01]  /*fe00*/  LOP3.LUT P0, RZ, R17, 0x40, RZ, 0xc0, !PT ;  /* 0x0000004011ff7812 */ /* 0x000fe2000780c0ff */
[C-C-:B------:R-:W-:Y:S01]  /*fe10*/  FFMA.FTZ R128, R2.reuse, R128, -R11.reuse ;  /* 0x0000008002807223 */ /* 0x140fe2000001080b */
[----:B------:R-:W-:Y:S01]  /*fe20*/  FSEL R59, R59, -INF , !P2 ;  /* 0xff8000003b3b7808 */ /* 0x000fe20005000000 */
[--C-:B------:R-:W-:Y:S01]  /*fe30*/  FFMA.FTZ R129, R2, R129, -R11.reuse ;  /* 0x0000008102817223 */ /* 0x100fe2000001080b */
[----:B------:R-:W-:Y:S01]  /*fe40*/  FMNMX.FTZ R12, R58, R12, !PT ;  /* 0x0000000c3a0c7209 */ /* 0x000fe20007810000 */
[----:B------:R-:W0:Y:S01]  /*fe50*/  MUFU.EX2 R121, R121 ;  /* 0x0000007900797308 */ /* 0x000e220000000800 */
[----:B------:R-:W-:Y:S01]  /*fe60*/  ISETP.GT.AND P4, PT, R23, 0x90, !P4 ;  /* 0x000000901700780c */ /* 0x000fe20006784270 */
[--C-:B------:R-:W-:Y:S01]  /*fe70*/  FFMA.FTZ R132, R2, R132, -R11.reuse ;  /* 0x0000008402847223 */ /* 0x100fe2000001080b */
[----:B------:R-:W-:Y:S01]  /*fe80*/  ISETP.LT.OR P3, PT, R136, 0x8a, P3 ;  /* 0x0000008a8800780c */ /* 0x000fe20001f61670 */
[--C-:B------:R-:W-:Y:S01]  /*fe90*/  FFMA.FTZ R133, R2, R133, -R11.reuse ;  /* 0x0000008502857223 */ /* 0x100fe2000001080b */
[----:B------:R-:W-:Y:S01]  /*fea0*/  FSEL R62, R62, -INF , !P0 ;  /* 0xff8000003e3e7808 */ /* 0x000fe20004000000 */
[C-C-:B------:R-:W-:Y:S01]  /*feb0*/  FFMA.FTZ R104, R2.reuse, R104, -R11.reuse ;  /* 0x0000006802687223 */ /* 0x140fe2000001080b */
[----:B------:R-:W-:Y:S01]  /*fec0*/  FMNMX.FTZ R12, R59, R12, !PT ;  /* 0x0000000c3b0c7209 */ /* 0x000fe20007810000 */
[----:B------:R-:W-:Y:S01]  /*fed0*/  MUFU.EX2 R124, R124 ;  /* 0x0000007c007c7308 */ /* 0x000fe20000000800 */
[----:B------:R-:W-:Y:S01]  /*fee0*/  ISETP.GT.AND P5, PT, R23, 0x91, !P5 ;  /* 0x000000911700780c */ /* 0x000fe20006fa4270 */
[--C-:B------:R-:W-:Y:S01]  /*fef0*/  FFMA.FTZ R105, R2, R105, -R11.reuse ;  /* 0x0000006902697223 */ /* 0x100fe2000001080b */
[----:B------:R-:W-:Y:S01]  /*ff00*/  ISETP.LT.OR P4, PT, R136, 0x91, P4 ;  /* 0x000000918800780c */ /* 0x000fe20002781670 */
[C-C-:B------:R-:W-:Y:S01]  /*ff10*/  FFMA.FTZ R108, R2.reuse, R108, -R11.reuse ;  /* 0x0000006c026c7223 */ /* 0x140fe2000001080b */
[----:B------:R-:W-:Y:S01]  /*ff20*/  FSEL R63, R63, -INF , !P3 ;  /* 0xff8000003f3f7808 */ /* 0x000fe20005800000 */
[--C-:B------:R-:W-:Y:S01]  /*ff30*/  FFMA.FTZ R109, R2, R109, -R11.reuse ;  /* 0x0000006d026d7223 */ /* 0x100fe2000001080b */
[----:B------:R-:W-:Y:S01]  /*ff40*/  FMNMX.FTZ R12, R62, R12, !PT ;  /* 0x0000000c3e0c7209 */ /* 0x000fe20007810000 */
[----:B------:R-:W-:Y:S01]  /*ff50*/  MUFU.EX2 R125, R125 ;  /* 0x0000007d007d7308 */ /* 0x000fe20000000800 */
[----:B------:R-:W-:Y:S01]  /*ff60*/  ISETP.GT.AND P6, PT, R23, 0x98, !P6 ;  /* 0x000000981700780c */ /* 0x000fe200077c4270 */
[----:B--2---:R-:W-:Y:S01]  /*ff70*/  FFMA.FTZ R23, R3, R137, R120 ;  /* 0x0000008903177223 */ /* 0x004fe20000010078 */
[----:B------:R-:W-:Y:S01]  /*ff80*/  ISETP.LT.OR P5, PT, R136, 0x92, P5 ;  /* 0x000000928800780c */ /* 0x000fe20002fa1670 */
[----:B------:R-:W-:Y:S01]  /*ff90*/  FFMA.FTZ R112, R2, R112, -R11 ;  /* 0x0000007002707223 */ /* 0x000fe2000001080b */
[----:B------:R-:W-:Y:S01]  /*ffa0*/  FSEL R66, R66, -INF , !P4 ;  /* 0xff80000042427808 */ /* 0x000fe20006000000 */
[----:B0-----:R-:W-:Y:S01]  /*ffb0*/  FADD.FTZ R23, R121, R23 ;  /* 0x0000001779177221 */ /* 0x001fe20000010000 */
[----:B------:R-:W-:Y:S01]  /*ffc0*/  FMNMX.FTZ R12, R63, R12, !PT ;  /* 0x0000000c3f0c7209 */ /* 0x000fe20007810000 */
[----:B------:R-:W-:Y:S01]  /*ffd0*/  MUFU.EX2 R128, R128 ;  /* 0x0000008000807308 */ /* 0x000fe20000000800 */
[----:B------:R-:W-:Y:S01]  /*ffe0*/  ISETP.LT.OR P6, PT, R136, 0x99, P6 ;  /* 0x000000998800780c */ /* 0x000fe200037c1670 */
[C-C-:B------:R-:W-:Y:S01]  /*fff0*/  FFMA.FTZ R113, R2.reuse, R113, -R11.reuse ;  /* 0x0000007102717223 */ /* 0x140fe2000001080b */
[----:B------:R-:W-:Y:S01]  /*10000*/  FSEL R67, R67, -INF , !P5 ;  /* 0xff80000043437808 */ /* 0x000fe20006800000 */
[--C-:B------:R-:W-:Y:S01]  /*10010*/  FFMA.FTZ R116, R2, R116, -R11.reuse ;  /* 0x0000007402747223 */ /* 0x100fe2000001080b */
[----:B------:R-:W-:Y:S01]  /*10020*/  FMNMX.FTZ R12, R66, R12, !PT ;  /* 0x0000000c420c7209 */ /* 0x000fe20007810000 */
[--C-:B------:R-:W-:Y:S01]  /*10030*/  FFMA.FTZ R117, R2, R117, -R11.reuse ;  /* 0x0000007502757223 */ /* 0x100fe2000001080b */
[----:B------:R-:W-:Y:S01]  /*10040*/  ISETP.LT.OR P1, PT, R136, 0x9a, P1 ;  /* 0x0000009a8800780c */ /* 0x000fe20000f21670 */
[----:B------:R-:W-:Y:S01]  /*10050*/  MUFU.EX2 R129, R129 ;  /* 0x0000008100817308 */ /* 0x000fe20000000800 */
[----:B------:R-:W-:Y:S01]  /*10060*/  FSEL R70, R70, -INF , !P6 ;  /* 0xff80000046467808 */ /* 0x000fe20007000000 */
[C-C-:B------:R-:W-:Y:S01]  /*10070*/  FFMA.FTZ R88, R2.reuse, R88, -R11.reuse ;  /* 0x0000005802587223 */ /* 0x140fe2000001080b */
[----:B------:R-:W-:Y:S01]  /*10080*/  FMNMX.FTZ R12, R67, R12, !PT ;  /* 0x0000000c430c7209 */ /* 0x000fe20007810000 */
[C-C-:B------:R-:W-:Y:S01]  /*10090*/  FFMA.FTZ R89, R2.reuse, R89, -R11.reuse ;  /* 0x0000005902597223 */ /* 0x140fe2000001080b */
[----:B------:R-:W-:Y:S01]  /*100a0*/  FSEL R71, R71, -INF , !P1 ;  /* 0xff80000047477808 */ /* 0x000fe20004800000 */
        /* <DEDUP_REMOVED lines=9> */
[----:B------:R-:W-:-:S01]  /*10140*/  FFMA.FTZ R73, R2, R73, -R11 ;  /* 0x0000004902497223 */ /* 0x000fc2000001080b */
        /* <DEDUP_REMOVED lines=14> */
[----:B------:R-:W-:Y:S01]  /*10230*/  FFMA.FTZ R11, R2, R69, -R11 ;  /* 0x00000045020b7223 */ /* 0x000fe2000001080b */
[----:B------:R-:W-:Y:S01]  /*10240*/  MUFU.EX2 R132, R132 ;  /* 0x0000008400847308 */ /* 0x000fe20000000800 */
[----:B------:R-:W-:-:S07]  /*10250*/  LOP3.LUT P0, RZ, R17, 0x20, RZ, 0xc0, !PT ;  /* 0x0000002011ff7812 */ /* 0x000fce000780c0ff */
        /* <DEDUP_REMOVED lines=72> */
[----:B------:R-:W-:-:S02]  /*106e0*/  FADD.FTZ R21, R133, R21 ;  /* 0x0000001585157221 */ /* 0x000fc40000010000 */
        /* <DEDUP_REMOVED lines=115> */
[----:B-1----:R-:W-:-:S05]  /*10e20*/  FADD.FTZ R69, R11, R21 ;  /* 0x000000150b457221 */ /* 0x002fca0000010000 */
[----:B------:R1:W-:Y:S02]  /*10e30*/  STL [R1], R69 ;  /* 0x0000004501007387 */ /* 0x0003e40000100800 */
[----:B------:R-:W3:Y:S01]  /*10e40*/  MUFU.EX2 R63, R63 ;  /* 0x0000003f003f7308 */ /* 0x000ee20000000800 */
[----:B--2---:R-:W-:-:S07]  /*10e50*/  FADD.FTZ R23, R59, R23 ;  /* 0x000000173b177221 */ /* 0x004fce0000010000 */
[----:B------:R-:W2:Y:S01]  /*10e60*/  MUFU.EX2 R66, R66 ;  /* 0x0000004200427308 */ /* 0x000ea20000000800 */
[----:B0-----:R-:W-:-:S07]  /*10e70*/  FADD.FTZ R23, R62, R23 ;  /* 0x000000173e177221 */ /* 0x001fce0000010000 */
[----:B------:R-:W0:Y:S01]  /*10e80*/  MUFU.EX2 R67, R67 ;  /* 0x0000004300437308 */ /* 0x000e220000000800 */
[----:B---3--:R-:W-:-:S07]  /*10e90*/  FADD.FTZ R23, R63, R23 ;  /* 0x000000173f177221 */ /* 0x008fce0000010000 */
[----:B------:R-:W3:Y:S01]  /*10ea0*/  MUFU.EX2 R70, R70 ;  /* 0x0000004600467308 */ /* 0x000ee20000000800 */
[----:B--2---:R-:W-:-:S07]  /*10eb0*/  FADD.FTZ R23, R66, R23 ;  /* 0x0000001742177221 */ /* 0x004fce0000010000 */
[----:B------:R-:W2:Y:S01]  /*10ec0*/  MUFU.EX2 R13, R13 ;  /* 0x0000000d000d7308 */ /* 0x000ea20000000800 */
[----:B0-----:R-:W-:-:S04]  /*10ed0*/  FADD.FTZ R23, R67, R23 ;  /* 0x0000001743177221 */ /* 0x001fc80000010000 */
[----:B---3--:R-:W-:-:S04]  /*10ee0*/  FADD.FTZ R23, R70, R23 ;  /* 0x0000001746177221 */ /* 0x008fc80000010000 */
[----:B--2---:R-:W-:Y:S01]  /*10ef0*/  FADD.FTZ R21, R13, R23 ;  /* 0x000000170d157221 */ /* 0x004fe20000010000 */
[----:B-1----:R-:W-:Y:S06]  /*10f00*/  @!P0 BRA `(.L_x_15041) ;  /* 0x0000000000048947 */ /* 0x002fec0003800000 */
[----:B------:R-:W-:Y:S01]  /*10f10*/  BPT.TRAP 0x1 ;  /* 0x000000040000795c */ /* 0x000fe20000300000 */
.L_x_15041:
[----:B------:R-:W2:Y:S01]  /*10f20*/  LDL R23, [R1+0x30] ;  /* 0x0000300001177983 */ /* 0x000ea20000100800 */
[----:B------:R-:W-:Y:S01]  /*10f30*/  VIADD R20, R20, 0x13260 ;  /* 0x0001326014147836 */ /* 0x000fe20000000000 */
[----:B------:R-:W-:-:S04]  /*10f40*/  F2FP.SATFINITE.E4M3.F32.PACK_AB_MERGE_C R124, R125, R124, RZ ;  /* 0x0000007c7d7c723e */ /* 0x000fc800048070ff */
[----:B------:R-:W-:Y:S02]  /*10f50*/  PRMT R20, R142, 0x654, R20 ;  /* 0x000006548e147816 */ /* 0x000fe40000000014 */
[----:B------:R-:W-:Y:S02]  /*10f60*/  F2FP.SATFINITE.E4M3.F32.PACK_AB_MERGE_C R126, R127, R126, RZ ;  /* 0x0000007e7f7e723e */ /* 0x000fe400048070ff */
[----:B------:R-:W-:Y:S01]  /*10f70*/  F2FP.SATFINITE.E4M3.F32.PACK_AB_MERGE_C R132, R133, R132, RZ ;  /* 0x000000848584723e */ /* 0x000fe200048070ff */
[----:B------:R0:W-:Y:S01]  /*10f80*/  SYNCS.ARRIVE.TRANS64.RED.A1T0 RZ, [R20+URZ], RZ ;  /* 0x000000ff14ff79a7 */ /* 0x0001e2000810043f */
        /* <DEDUP_REMOVED lines=72> */
[C---:B--2---:R-:W-:Y:S01]  /*11410*/  ISETP.GT.AND P1, PT, R8.reuse, R23, PT ;  /* 0x000000170800720c */ /* 0x044fe20003f24270 */
[----:B------:R-:W-:Y:S02]  /*11420*/  VIADD R8, R8, 0xffffffff ;  /* 0xffffffff08087836 */ /* 0x000fe40000000000 */
[----:B------:R-:W-:-:S10]  /*11430*/  IMAD.MOV.U32 R23, RZ, RZ, R15 ;  /* 0x000000ffff177224 */ /* 0x000fd400078e000f */
[----:B0-----:R-:W-:Y:S05]  /*11440*/  @P1 BRA `(.L_x_15042) ;  /* 0xffffffbc00541947 */ /* 0x001fea000383ffff */
[----:B------:R-:W-:Y:S05]  /*11450*/  BSYNC B0 ;  /* 0x0000000000007941 */ /* 0x000fea0003800000 */
.L_x_15021:
[----:B------:R-:W-:Y:S02]  /*11460*/  IMAD.MOV.U32 R0, RZ, RZ, R12 ;  /* 0x000000ffff007224 */ /* 0x000fe400078e000c */
[----:B------:R-:W-:Y:S02]  /*11470*/  IMAD.MOV.U32 R3, RZ, RZ, R10 ;  /* 0x000000ffff037224 */ /* 0x000fe400078e000a */
[----:B------:R-:W-:Y:S02]  /*11480*/  IMAD.MOV.U32 R23, RZ, RZ, R15 ;  /* 0x000000ffff177224 */ /* 0x000fe400078e000f */
[----:B------:R-:W-:-:S07]  /*11490*/  IMAD.MOV.U32 R156, RZ, RZ, R14 ;  /* 0x000000ffff9c7224 */ /* 0x000fce00078e000e */
.L_x_15020:
[----:B------:R-:W-:Y:S05]  /*114a0*/  BSYNC B1 ;  /* 0x0000000000017941 */ /* 0x000fea0003800000 */
.L_x_15019:
[----:B------:R-:W2:Y:S01]  /*114b0*/  LDL R10, [R1+0x24] ;  /* 0x00002400010a7983 */ /* 0x000ea20000100800 */
[----:B------:R-:W0:Y:S03]  /*114c0*/  LDC R11, c[0x0][0x448] ;  /* 0x00011200ff0b7b82 */ /* 0x000e260000000800 */
[----:B------:R-:W3:Y:S04]  /*114d0*/  LDL R15, [R1+0x8] ;  /* 0x00000800010f7983 */ /* 0x000ee80000100800 */
[----:B------:R-:W3:Y:S01]  /*114e0*/  LDL R13, [R1+0x10] ;  /* 0x00001000010d7983 */ /* 0x000ee20000100800 */
[----:B------:R-:W1:Y:S01]  /*114f0*/  LDC R14, c[0x0][0x9e4] ;  /* 0x00027900ff0e7b82 */ /* 0x000e620000000800 */
[----:B------:R-:W-:-:S02]  /*11500*/  LOP3.LUT R17, R17, 0xfffffff7, RZ, 0xc0, !PT ;  /* 0xfffffff711117812 */ /* 0x000fc400078ec0ff */
        /* <DEDUP_REMOVED lines=24> */
.L_x_15045:
[----:B------:R-:W-:-:S13]  /*11690*/  ISETP.NE.AND P1, PT, R14, 0x1, PT ;  /* 0x000000010e00780c */ /* 0x000fda0003f25270 */
[----:B------:R-:W0:Y:S02]  /*116a0*/  @P1 LDC.64 R12, c[0x0][0x9e8] ;  /* 0x00027a00ff0c1b82 */ /* 0x000e240000000a00 */
[----:B0-----:R-:W-:-:S05]  /*116b0*/  @P1 IMAD.HI.U32 R12, R10, R12, RZ ;  /* 0x0000000c0a0c1227 */ /* 0x001fca00078e00ff */
[----:B------:R-:W-:-:S07]  /*116c0*/  @P1 SHF.R.U32.HI R10, RZ, R13, R12 ;  /* 0x0000000dff0a1219 */ /* 0x000fce000001160c */
.L_x_15046:
[----:B------:R-:W-:Y:S05]  /*116d0*/  BSYNC B0 ;  /* 0x0000000000007941 */ /* 0x000fea0003800000 */
.L_x_15044:
[----:B------:R-:W-:-:S05]  /*116e0*/  IMAD R10, R10, R14, RZ ;  /* 0x0000000e0a0a7224 */ /* 0x000fca00078e02ff */
[----:B------:R-:W-:-:S07]  /*116f0*/  VIMNMX R9, R9, R10, !PT ;  /* 0x0000000a09097248 */ /* 0x000fce0007fe0100 */
.L_x_15043:
[----:B------:R-:W2:Y:S01]  /*11700*/  LDL R11, [R1+0x40] ;  /* 0x00004000010b7983 */ /* 0x000ea20000100800 */
[----:B------:R-:W-:Y:S01]  /*11710*/  VIADD R9, R9, 0x9f ;  /* 0x0000009f09097836 */ /* 0x000fe20000000000 */
[----:B------:R-:W-:Y:S03]  /*11720*/  BSSY B0, `(.L_x_15047) ;  /* 0x0000257000007945 */ /* 0x000fe60003800000 */
[----:B------:R-:W-:-:S05]  /*11730*/  IMAD.HI R9, R9, 0x66666667, RZ ;  /* 0x6666666709097827 */ /* 0x000fca00078e02ff */
[----:B------:R-:W-:-:S04]  /*11740*/  SHF.R.U32.HI R10, RZ, 0x1f, R9 ;  /* 0x0000001fff0a7819 */ /* 0x000fc80000011609 */
[----:B------:R-:W-:-:S04]  /*11750*/  LEA.HI.SX32 R10, R9, R10, 0x1a ;  /* 0x0000000a090a7211 */ /* 0x000fc800078fd2ff */
[----:B--2---:R-:W-:-:S04]  /*11760*/  VIMNMX R20, R11, R10, !PT ;  /* 0x0000000a0b147248 */ /* 0x004fc80007fe0100 */
[----:B------:R-:W-:-:S13]  /*11770*/  ISETP.GE.AND P1, PT, R8, R20, PT ;  /* 0x000000140800720c */ /* 0x000fda0003f26270 */
[----:B------:R-:W-:Y:S05]  /*11780*/  @!P1 BRA `(.L_x_15048) ;  /* 0x0000002400409947 */ /* 0x000fea0003800000 */
[----:B------:R-:W-:Y:S01]  /*11790*/  BSSY B1, `(.L_x_15048) ;  /* 0x000024f000017945 */ /* 0x000fe20003800000 */
[----:B------:R-:W-:Y:S02]  /*117a0*/  IMAD.MOV.U32 R9, RZ, RZ, R0 ;  /* 0x000000ffff097224 */ /* 0x000fe400078e0000 */
[----:B------:R-:W-:Y:S02]  /*117b0*/  IMAD.MOV.U32 R12, RZ, RZ, R3 ;  /* 0x000000ffff0c7224 */ /* 0x000fe400078e0003 */
[----:B------:R-:W-:Y:S02]  /*117c0*/  IMAD.MOV.U32 R11, RZ, RZ, R156 ;  /* 0x000000ffff0b7224 */ /* 0x000fe400078e009c */
[----:B------:R-:W-:-:S07]  /*117d0*/  IMAD.MOV.U32 R10, RZ, RZ, R23 ;  /* 0x000000ffff0a7224 */ /* 0x000fce00078e0017 */
.L_x_15061:
[----:B------:R-:W-:-:S04]  /*117e0*/  ISETP.NE.AND P1, PT, R10, 0x1, PT ;  /* 0x000000010a00780c */ /* 0x000fc80003f25270 */
[----:B------:R-:W-:-:S04]  /*117f0*/  SEL R156, RZ, 0x1, P1 ;  /* 0x00000001ff9c7807 */ /* 0x000fc80000800000 */
[----:B------:R-:W-:Y:S01]  /*11800*/  LOP3.LUT R156, R11, R156, RZ, 0x3c, !PT ;  /* 0x0000009c0b9c7212 */ /* 0x000fe200078e3cff */
[----:B------:R-:W-:Y:S06]  /*11810*/  @!P0 BRA `(.L_x_15049) ;  /* 0x0000000000048947 */ /* 0x000fec0003800000 */
[----:B------:R-:W-:Y:S01]  /*11820*/  BPT.TRAP 0x1 ;  /* 0x000000040000795c */ /* 0x000fe20000300000 */
.L_x_15049:
        /* <DEDUP_REMOVED lines=8> */
.L_x_15050:
        /* <DEDUP_REMOVED lines=8> */
.L_x_15052:
[----:B------:R-:W-:Y:S05]  /*11930*/  BSYNC B2 ;  /* 0x0000000000027941 */ /* 0x000fea0003800000 */
.L_x_15051:
[----:B------:R-:W-:Y:S01]  /*11940*/  IMAD.MOV.U32 R14, RZ, RZ, R13 ;  /* 0x000000ffff0e7224 */ /* 0x000fe200078e000d */
        /* <DEDUP_REMOVED lines=9> */
[----:B------:R-:W-:Y:S01]  /*119e0*/  VIADD R56, R13, 0x180 ;  /* 0x000001800d387836 */ /* 0x000fe20000000000 */
        /* <DEDUP_REMOVED lines=76> */
.L_x_15054:
[----:B01----:R-:W-:Y:S01]  /*11eb0*/  SHF.L.U32 R3, R11, 0x1f, RZ ;  /* 0x0000001f0b037819 */ /* 0x003fe200000006ff */
[----:B------:R-:W-:-:S04]  /*11ec0*/  IMAD R13, R10, 0x8, R22 ;  /* 0x000000080a0d7824 */ /* 0x000fc800078e0216 */
[----:B------:R0:W1:Y:S01]  /*11ed0*/  SYNCS.PHASECHK.TRANS64.TRYWAIT P1, [R13+URZ+0x13250], R3 ;  /* 0x013250030d0075a7 */ /* 0x000062000802017f */
[----:B------:R-:W-:Y:S05]  /*11ee0*/  @!P0 BRA `(.L_x_15055) ;  /* 0x0000000000048947 */ /* 0x000fea0003800000 */
[----:B------:R-:W-:Y:S01]  /*11ef0*/  BPT.TRAP 0x1 ;  /* 0x000000040000795c */ /* 0x000fe20000300000 */
.L_x_15055:
[----:B------:R-:W-:Y:S04]  /*11f00*/  BSSY B2, `(.L_x_15056) ;  /* 0x0000004000027945 */ /* 0x000fe80003800000 */
[----:B-1----:R-:W-:Y:S05]  /*11f10*/  @P1 BRA `(.L_x_15057) ;  /* 0x0000000000081947 */ /* 0x002fea0003800000 */
[----:B------:R-:W1:Y:S02]  /*11f20*/  SYNCS.PHASECHK.TRANS64.TRYWAIT P1, [R13+URZ+0x13250], R3 ;  /* 0x013250030d0075a7 */ /* 0x000e64000802017f */
[----:B-1----:R-:W-:Y:S05]  /*11f30*/  @!P1 BRA `(.L_x_15058) ;  /* 0x0000012800a89947 */ /* 0x002fea0003800000 */
.L_x_15057:
[----:B------:R-:W-:Y:S05]  /*11f40*/  BSYNC B2 ;  /* 0x0000000000027941 */ /* 0x000fea0003800000 */
.L_x_15056:
[----:B------:R-:W-:Y:S01]  /*11f50*/  VIADD R11, R22, 0x1000 ;  /* 0x00001000160b7836 */ /* 0x000fe20000000000 */
[----:B------:R-:W-:Y:S01]  /*11f60*/  WARPGROUP.ARRIVE ;  /* 0x00000000000079c5 */ /* 0x000fe20000000000 */
[----:B------:R-:W-:-:S03]  /*11f70*/  IMAD.MOV.U32 R15, RZ, RZ, -0x3ffffff0 ;  /* 0xc0000010ff0f7424 */ /* 0x000fc600078e00ff */
        /* <DEDUP_REMOVED lines=38> */
.L_x_15059:
[----:B------:R-:W2:Y:S04]  /*121e0*/  LDL.LU R14, [R1] ;  /* 0x00000000010e7983 */ /* 0x000ea80000300800 */
[----:B------:R-:W3:Y:S01]  /*121f0*/  LDL R137, [R1+0x14] ;  /* 0x0000140001897983 */ /* 0x000ee20000100800 */
[----:B------:R-:W-:-:S05]  /*12200*/  VIADD R0, R0, 0x13240 ;  /* 0x0001324000007836 */ /* 0x000fca0000000000 */
[----:B---3--:R-:W-:-:S04]  /*12210*/  PRMT R0, R137, 0x654, R0 ;  /* 0x0000065489007816 */ /* 0x008fc80000000000 */
[----:B------:R3:W-:Y:S02]  /*12220*/  SYNCS.ARRIVE.TRANS64.RED.A1T0 RZ, [R0+URZ], RZ ;  /* 0x000000ff00ff79a7 */ /* 0x0007e4000810043f */
[----:B---3--:R-:W-:-:S04]  /*12230*/  FMNMX.FTZ R0, R120, R12, !PT ;  /* 0x0000000c78007209 */ /* 0x008fc80007810000 */
        /* <DEDUP_REMOVED lines=155> */
[----:B------:R-:W-:Y:S01]  /*12bf0*/  FMUL.FTZ R10, R2, R10 ;  /* 0x0000000a020a7220 */ /* 0x000fe20000410000 */
[----:B------:R-:W-:-:S01]  /*12c00*/  FADD.FTZ R9, -R0, R9 ;  /* 0x0000000900097221 */ /* 0x000fc20000010100 */
[C---:B------:R-:W-:Y:S01]  /*12c10*/  FFMA.FTZ R15, R2.reuse, R0, -8 ;  /* 0xc1000000020f7423 */ /* 0x040fe20000010000 */
[----:B------:R-:W-:Y:S02]  /*12c20*/  MUFU.EX2 R76, R76 ;  /* 0x0000004c004c7308 */ /* 0x000fe40000000800 */
[C---:B------:R-:W-:Y:S01]  /*12c30*/  FMUL.FTZ R9, R2.reuse, R9 ;  /* 0x0000000902097220 */ /* 0x040fe20000410000 */
[C-C-:B------:R-:W-:Y:S01]  /*12c40*/  FFMA.FTZ R122, R2.reuse, R122, -R15.reuse ;  /* 0x0000007a027a7223 */ /* 0x140fe2000001080f */
[----:B------:R-:W-:-:S01]  /*12c50*/  FFMA.FTZ R123, R2, R123, -R15 ;  /* 0x0000007b027b7223 */ /* 0x000fc2000001080f */
[C-C-:B------:R-:W-:Y:S01]  /*12c60*/  FFMA.FTZ R126, R2.reuse, R126, -R15.reuse ;  /* 0x0000007e027e7223 */ /* 0x140fe2000001080f */
[----:B------:R-:W-:-:S01]  /*12c70*/  FFMA.FTZ R127, R2, R127, -R15 ;  /* 0x0000007f027f7223 */ /* 0x000fc2000001080f */
[C-C-:B------:R-:W-:Y:S01]  /*12c80*/  FFMA.FTZ R130, R2.reuse, R130, -R15.reuse ;  /* 0x0000008202827223 */ /* 0x140fe2000001080f */
        /* <DEDUP_REMOVED lines=17> */
[----:B--2---:R-:W-:-:S01]  /*12da0*/  FFMA.FTZ R12, R10, R14, R120 ;  /* 0x0000000e0a0c7223 */ /* 0x004fc20000010078 */
[C-C-:B------:R-:W-:Y:S01]  /*12db0*/  FFMA.FTZ R95, R2.reuse, R95, -R15.reuse ;  /* 0x0000005f025f7223 */ /* 0x140fe2000001080f */
[----:B------:R-:W-:-:S01]  /*12dc0*/  FFMA.FTZ R98, R2, R98, -R15 ;  /* 0x0000006202627223 */ /* 0x000fc2000001080f */
[----:B------:R-:W-:Y:S01]  /*12dd0*/  FFMA.FTZ R99, R2, R99, -R15 ;  /* 0x0000006302637223 */ /* 0x000fe2000001080f */
[----:B------:R-:W-:-:S01]  /*12de0*/  FADD.FTZ R12, R121, R12 ;  /* 0x0000000c790c7221 */ /* 0x000fc20000010000 */
[C-C-:B------:R-:W-:Y:S01]  /*12df0*/  FFMA.FTZ R102, R2.reuse, R102, -R15.reuse ;  /* 0x0000006602667223 */ /* 0x140fe2000001080f */
[----:B------:R-:W-:-:S01]  /*12e00*/  FFMA.FTZ R103, R2, R103, -R15 ;  /* 0x0000006702677223 */ /* 0x000fc2000001080f */
[----:B------:R-:W1:Y:S01]  /*12e10*/  MUFU.EX2 R123, R123 ;  /* 0x0000007b007b7308 */ /* 0x000e620000000800 */
        /* <DEDUP_REMOVED lines=8> */
[----:B------:R-:W-:-:S01]  /*12ea0*/  FADD.FTZ R12, R128, R12 ;  /* 0x0000000c800c7221 */ /* 0x000fc20000010000 */
[----:B0-----:R-:W-:Y:S01]  /*12eb0*/  FFMA.FTZ R21, R9, R21, R122 ;  /* 0x0000001509157223 */ /* 0x001fe2000001007a */
[----:B------:R-:W-:-:S01]  /*12ec0*/  FFMA.FTZ R83, R2, R83, -R15 ;  /* 0x0000005302537223 */ /* 0x000fc2000001080f */
[----:B------:R-:W-:Y:S01]  /*12ed0*/  FFMA.FTZ R86, R2, R86, -R15 ;  /* 0x0000005602567223 */ /* 0x000fe2000001080f */
[----:B------:R-:W-:-:S01]  /*12ee0*/  FADD.FTZ R12, R129, R12 ;  /* 0x0000000c810c7221 */ /* 0x000fc20000010000 */
[C-C-:B------:R-:W-:Y:S01]  /*12ef0*/  FFMA.FTZ R87, R2.reuse, R87, -R15.reuse ;  /* 0x0000005702577223 */ /* 0x140fe2000001080f */
[----:B------:R-:W-:-:S01]  /*12f00*/  FFMA.FTZ R58, R2, R58, -R15 ;  /* 0x0000003a023a7223 */ /* 0x000fc2000001080f */
[----:B------:R-:W0:Y:S01]  /*12f10*/  MUFU.EX2 R127, R127 ;  /* 0x0000007f007f7308 */ /* 0x000e220000000800 */
[----:B------:R-:W-:-:S01]  /*12f20*/  FADD.FTZ R12, R132, R12 ;  /* 0x0000000c840c7221 */ /* 0x000fc20000010000 */
[----:B-1----:R-:W-:Y:S01]  /*12f30*/  FADD.FTZ R14, R123, R21 ;  /* 0x000000157b0e7221 */ /* 0x002fe20000010000 */
[----:B------:R-:W-:-:S01]  /*12f40*/  FFMA.FTZ R59, R2, R59, -R15 ;  /* 0x0000003b023b7223 */ /* 0x000fc2000001080f */
[----:B------:R-:W-:Y:S01]  /*12f50*/  FFMA.FTZ R62, R2, R62, -R15 ;  /* 0x0000003e023e7223 */ /* 0x000fe2000001080f */
[----:B------:R-:W-:-:S01]  /*12f60*/  FADD.FTZ R12, R133, R12 ;  /* 0x0000000c850c7221 */ /* 0x000fc20000010000 */
[C-C-:B------:R-:W-:Y:S01]  /*12f70*/  FFMA.FTZ R63, R2.reuse, R63, -R15.reuse ;  /* 0x0000003f023f7223 */ /* 0x140fe2000001080f */
[----:B------:R-:W-:-:S01]  /*12f80*/  FFMA.FTZ R66, R2, R66, -R15 ;  /* 0x0000004202427223 */ /* 0x000fc2000001080f */
[----:B------:R-:W1:Y:S01]  /*12f90*/  MUFU.EX2 R130, R130 ;  /* 0x0000008200827308 */ /* 0x000e620000000800 */
[----:B------:R-:W-:-:S01]  /*12fa0*/  FADD.FTZ R12, R104, R12 ;  /* 0x0000000c680c7221 */ /* 0x000fc20000010000 */
[----:B--2---:R-:W-:Y:S01]  /*12fb0*/  FADD.FTZ R14, R126, R14 ;  /* 0x0000000e7e0e7221 */ /* 0x004fe20000010000 */
[----:B------:R-:W-:-:S01]  /*12fc0*/  FFMA.FTZ R67, R2, R67, -R15 ;  /* 0x0000004302437223 */ /* 0x000fc2000001080f */
[----:B------:R-:W-:Y:S01]  /*12fd0*/  FFMA.FTZ R70, R2, R70, -R15 ;  /* 0x0000004602467223 */ /* 0x000fe2000001080f */
[----:B------:R-:W-:-:S01]  /*12fe0*/  FADD.FTZ R12, R105, R12 ;  /* 0x0000000c690c7221 */ /* 0x000fc20000010000 */
[----:B------:R-:W-:-:S02]  /*12ff0*/  FFMA.FTZ R15, R2, R71, -R15 ;  /* 0x00000047020f7223 */ /* 0x000fc4000001080f */
        /* <DEDUP_REMOVED lines=102> */
[----:B0-----:R-:W-:-:S05]  /*13660*/  FADD.FTZ R12, R11, R12 ;  /* 0x0000000c0b0c7221 */ /* 0x001fca0000010000 */
[----:B------:R0:W-:Y:S02]  /*13670*/  STL [R1], R12 ;  /* 0x0000000c01007387 */ /* 0x0001e40000100800 */
        /* <DEDUP_REMOVED lines=9> */
[----:B--2---:R-:W-:-:S04]  /*13710*/  FADD.FTZ R14, R67, R14 ;  /* 0x0000000e430e7221 */ /* 0x004fc80000010000 */
[----:B---3--:R-:W-:-:S04]  /*13720*/  FADD.FTZ R14, R70, R14 ;  /* 0x0000000e460e7221 */ /* 0x008fc80000010000 */
[----:B-1----:R-:W-:Y:S01]  /*13730*/  FADD.FTZ R21, R15, R14 ;  /* 0x0000000e0f157221 */ /* 0x002fe20000010000 */
[----:B0-----:R-:W-:Y:S06]  /*13740*/  @!P0 BRA `(.L_x_15060) ;  /* 0x0000000000048947 */ /* 0x001fec0003800000 */
[----:B------:R-:W-:Y:S01]  /*13750*/  BPT.TRAP 0x1 ;  /* 0x000000040000795c */ /* 0x000fe20000300000 */
.L_x_15060:
[----:B------:R-:W-:Y:S01]  /*13760*/  ISETP.GT.AND P1, PT, R8, R20, PT ;  /* 0x000000140800720c */ /* 0x000fe20003f24270 */
[----:B------:R-:W-:Y:S01]  /*13770*/  VIADD R13, R13, 0x13260 ;  /* 0x000132600d0d7836 */ /* 0x000fe20000000000 */
        /* <DEDUP_REMOVED lines=79> */
[----:B0-----:R-:W-:Y:S06]  /*13c70*/  @P1 BRA `(.L_x_15061) ;  /* 0xffffffd800d81947 */ /* 0x001fec000383ffff */
[----:B------:R-:W-:Y:S05]  /*13c80*/  BSYNC B1 ;  /* 0x0000000000017941 */ /* 0x000fea0003800000 */
.L_x_15048:
[----:B------:R-:W-:Y:S05]  /*13c90*/  BSYNC B0 ;  /* 0x0000000000007941 */ /* 0x000fea0003800000 */
.L_x_15047:
        /* <DEDUP_REMOVED lines=8> */
.L_x_15084:
[----:B------:R-:W-:-:S04]  /*13d20*/  ISETP.NE.AND P1, PT, R10, 0x1, PT ;  /* 0x000000010a00780c */ /* 0x000fc80003f25270 */
[----:B------:R-:W-:-:S04]  /*13d30*/  SEL R156, RZ, 0x1, P1 ;  /* 0x00000001ff9c7807 */ /* 0x000fc80000800000 */
[----:B------:R-:W-:Y:S01]  /*13d40*/  LOP3.LUT R156, R11, R156, RZ, 0x3c, !PT ;  /* 0x0000009c0b9c7212 */ /* 0x000fe200078e3cff */
[----:B------:R-:W-:Y:S06]  /*13d50*/  @!P0 BRA `(.L_x_15064) ;  /* 0x0000000000048947 */ /* 0x000fec0003800000 */
[----:B------:R-:W-:Y:S01]  /*13d60*/  BPT.TRAP 0x1 ;  /* 0x000000040000795c */ /* 0x000fe20000300000 */
.L_x_15064:
        /* <DEDUP_REMOVED lines=8> */
.L_x_15065:
        /* <DEDUP_REMOVED lines=8> */
.L_x_15067:
[----:B------:R-:W-:Y:S05]  /*13e70*/  BSYNC B1 ;  /* 0x0000000000017941 */ /* 0x000fea0003800000 */
.L_x_15066:
        /* <DEDUP_REMOVED lines=87> */
.L_x_15069:
[----:B01----:R-:W-:Y:S01]  /*143f0*/  SHF.L.U32 R3, R11, 0x1f, RZ ;  /* 0x0000001f0b037819 */ /* 0x003fe200000006ff */
[----:B------:R-:W-:-:S04]  /*14400*/  IMAD R15, R10, 0x8, R22 ;  /* 0x000000080a0f7824 */ /* 0x000fc800078e0216 */
[----:B------:R0:W1:Y:S01]  /*14410*/  SYNCS.PHASECHK.TRANS64.TRYWAIT P1, [R15+URZ+0x13250], R3 ;  /* 0x013250030f0075a7 */ /* 0x000062000802017f */
[----:B------:R-:W-:Y:S05]  /*14420*/  @!P0 BRA `(.L_x_15070) ;  /* 0x0000000000048947 */ /* 0x000fea0003800000 */
[----:B------:R-:W-:Y:S01]  /*14430*/  BPT.TRAP 0x1 ;  /* 0x000000040000795c */ /* 0x000fe20000300000 */
.L_x_15070:
[----:B------:R-:W-:Y:S04]  /*14440*/  BSSY B1, `(.L_x_15071) ;  /* 0x0000004000017945 */ /* 0x000fe80003800000 */
[----:B-1----:R-:W-:Y:S05]  /*14450*/  @P1 BRA `(.L_x_15072) ;  /* 0x0000000000081947 */ /* 0x002fea0003800000 */
[----:B------:R-:W1:Y:S02]  /*14460*/  SYNCS.PHASECHK.TRANS64.TRYWAIT P1, [R15+URZ+0x13250], R3 ;  /* 0x013250030f0075a7 */ /* 0x000e64000802017f */
[----:B-1----:R-:W-:Y:S05]  /*14470*/  @!P1 BRA `(.L_x_15073) ;  /* 0x0000010400809947 */ /* 0x002fea0003800000 */
.L_x_15072:
[----:B------:R-:W-:Y:S05]  /*14480*/  BSYNC B1 ;  /* 0x0000000000017941 */ /* 0x000fea0003800000 */
.L_x_15071:
        /* <DEDUP_REMOVED lines=41> */
.L_x_15074:
[----:B------:R-:W2:Y:S01]  /*14720*/  LDL R12, [R1+0x24] ;  /* 0x00002400010c7983 */ /* 0x000ea20000100800 */
[----:B------:R-:W3:Y:S03]  /*14730*/  LDC R10, c[0x0][0x448] ;  /* 0x00011200ff0a7b82 */ /* 0x000ee60000000800 */
[----:B01----:R-:W2:Y:S04]  /*14740*/  LDL R3, [R1+0x38] ;  /* 0x0000380001037983 */ /* 0x003ea80000100800 */
[----:B------:R-:W4:Y:S01]  /*14750*/  LDL R140, [R1+0x14] ;  /* 0x00001400018c7983 */ /* 0x000f220000100800 */
[----:B------:R-:W0:Y:S03]  /*14760*/  LDC R143, c[0x0][0x9e4] ;  /* 0x00027900ff8f7b82 */ /* 0x000e260000000800 */
[----:B------:R-:W5:Y:S04]  /*14770*/  LDL R20, [R1+0x20] ;  /* 0x0000200001147983 */ /* 0x000f680000100800 */
[----:B------:R-:W5:Y:S04]  /*14780*/  LDL R142, [R1+0x10] ;  /* 0x00001000018e7983 */ /* 0x000f680000100800 */
[----:B------:R-:W5:Y:S01]  /*14790*/  LDL R141, [R1+0x8] ;  /* 0x00000800018d7983 */ /* 0x000f620000100800 */
[----:B---3--:R-:W-:-:S13]  /*147a0*/  ISETP.NE.AND P1, PT, R10, 0x1, PT ;  /* 0x000000010a00780c */ /* 0x008fda0003f25270 */
[----:B------:R-:W1:Y:S08]  /*147b0*/  @P1 LDC R11, c[0x0][0x44c] ;  /* 0x00011300ff0b1b82 */ /* 0x000e700000000800 */
[----:B------:R-:W3:Y:S01]  /*147c0*/  @P1 LDC R10, c[0x0][0x450] ;  /* 0x00011400ff0a1b82 */ /* 0x000ee20000000800 */
[----:B------:R-:W-:Y:S01]  /*147d0*/  VIADD R0, R0, 0x13240 ;  /* 0x0001324000007836 */ /* 0x000fe20000000000 */
[----:B------:R-:W-:Y:S01]  /*147e0*/  ULOP3.LUT UR4, URZ, UR42, URZ, 0x33, !UPT ;  /* 0x0000002a3f047292 */ /* 0x000fe2000f8e333f */
[----:B--2---:R-:W-:-:S04]  /*147f0*/  IMAD.IADD R3, R3, 0x1, R12 ;  /* 0x0000000103037824 */ /* 0x004fc800078e020c */
[----:B-1----:R-:W-:-:S05]  /*14800*/  @P1 IMAD.HI.U32 R11, R3, R11, RZ ;  /* 0x0000000b030b1227 */ /* 0x002fca00078e00ff */
[----:B---3--:R-:W-:Y:S02]  /*14810*/  @P1 SHF.R.U32.HI R3, RZ, R10, R11 ;  /* 0x0000000aff031219 */ /* 0x008fe4000001160b */
[----:B----4-:R-:W-:-:S03]  /*14820*/  PRMT R0, R140, 0x654, R0 ;  /* 0x000006548c007816 */ /* 0x010fc60000000000 */
[----:B------:R-:W1:Y:S01]  /*14830*/  SHFL.IDX PT, R138, R3, RZ, 0x1c1f ;  /* 0x001c1fff038a7589 */ /* 0x000e6200000e0000 */
[----:B------:R2:W-:Y:S01]  /*14840*/  SYNCS.ARRIVE.TRANS64.RED.A1T0 RZ, [R0+URZ], RZ ;  /* 0x000000ff00ff79a7 */ /* 0x0005e2000810043f */
[----:B0-----:R-:W-:Y:S01]  /*14850*/  ISETP.GE.AND P1, PT, R143, 0x1, PT ;  /* 0x000000018f00780c */ /* 0x001fe20003f26270 */
[----:B--2---:R-:W-:-:S05]  /*14860*/  IMAD R0, R8, -0xa0, RZ ;  /* 0xffffff6008007824 */ /* 0x004fca00078e02ff */
[----:B-----5:R-:W-:-:S04]  /*14870*/  IADD3 R13, -R20, 0x1, R0 ;  /* 0x00000001140d7810 */ /* 0x020fc80007ffe100 */
[----:B------:R-:W-:-:S05]  /*14880*/  IADD3 R13, -R141, R13, R142 ;  /* 0x0000000d8d0d7210 */ /* 0x000fca0007ffe18e */
[C---:B------:R-:W-:Y:S02]  /*14890*/  VIADD R12, R13.reuse, UR39 ;  /* 0x000000270d0c7c36 */ /* 0x040fe40008000000 */
[----:B------:R-:W-:Y:S02]  /*148a0*/  VIADD R13, R13, UR4 ;  /* 0x000000040d0d7c36 */ /* 0x000fe40008000000 */
[----:B------:R-:W-:Y:S02]  /*148b0*/  IMAD.IADD R20, R0, 0x1, -R20 ;  /* 0x0000000100147824 */ /* 0x000fe400078e0a14 */
[--C-:B-1----:R-:W-:Y:S02]  /*148c0*/  IMAD.IADD R136, R12, 0x1, R138.reuse ;  /* 0x000000010c887824 */ /* 0x102fe400078e028a */
        /* <DEDUP_REMOVED lines=14> */
.L_x_15077:
[----:B------:R-:W-:-:S05]  /*149b0*/  IMAD.U32 R139, RZ, RZ, UR36 ;  /* 0x00000024ff8b7e24 */ /* 0x000fca000f8e00ff */
[----:B------:R-:W-:-:S13]  /*149c0*/  ISETP.NE.AND P1, PT, R139, 0x1, PT ;  /* 0x000000018b00780c */ /* 0x000fda0003f25270 */
[----:B------:R-:W0:Y:S02]  /*149d0*/  @P1 LDC.64 R10, c[0x0][0x9e8] ;  /* 0x00027a00ff0a1b82 */ /* 0x000e240000000a00 */
[----:B0-----:R-:W-:-:S05]  /*149e0*/  @P1 IMAD.HI.U32 R10, R138, R10, RZ ;  /* 0x0000000a8a0a1227 */ /* 0x001fca00078e00ff */
[----:B------:R-:W-:-:S07]  /*149f0*/  @P1 SHF.R.U32.HI R138, RZ, R11, R10 ;  /* 0x0000000bff8a1219 */ /* 0x000fce000001160a */
.L_x_15078:
[----:B------:R-:W-:Y:S05]  /*14a00*/  BSYNC B1 ;  /* 0x0000000000017941 */ /* 0x000fea0003800000 */
.L_x_15076:
[----:B------:R-:W-:-:S05]  /*14a10*/  IMAD R138, R138, R139, R20 ;  /* 0x0000008b8a8a7224 */ /* 0x000fca00078e0214 */
[----:B------:R-:W-:Y:S02]  /*14a20*/  VIMNMX R137, R137, R138, !PT ;  /* 0x0000008a89897248 */ /* 0x000fe40007fe0100 */
[----:B------:R-:W-:-:S07]  /*14a30*/  VIADDMNMX R136, R138, R139, R136, PT ;  /* 0x0000008b8a887246 */ /* 0x000fce0003800188 */
.L_x_15075:
[C---:B------:R-:W-:Y:S02]  /*14a40*/  ISETP.GE.AND P2, PT, R0.reuse, 0x2, PT ;  /* 0x000000020000780c */ /* 0x040fe40003f46270 */
[----:B------:R-:W-:Y:S02]  /*14a50*/  ISETP.GE.AND P1, PT, R0, 0x9, PT ;  /* 0x000000090000780c */ /* 0x000fe40003f26270 */
        /* <DEDUP_REMOVED lines=9> */
[----:B------:R-:W-:Y:S02]  /*14af0*/  FSEL R121, R121, -INF , !P2 ;  /* 0xff80000079797808 */ /* 0x000fe40005000000 */
[----:B------:R-:W-:Y:S02]  /*14b00*/  ISETP.LT.OR P1, PT, R136, 0x9, P1 ;  /* 0x000000098800780c */ /* 0x000fe40000f21670 */
        /* <DEDUP_REMOVED lines=218> */
[----:B------:R-:W-:Y:S01]  /*158b0*/  ISETP.GE.AND P6, PT, R143, 0x1, PT ;  /* 0x000000018f00780c */ /* 0x000fe20003fc6270 */
[--C-:B0-----:R-:W-:Y:S02]  /*158c0*/  IMAD.IADD R12, R12, 0x1, R0.reuse ;  /* 0x000000010c0c7824 */ /* 0x101fe400078e0200 */
[----:B------:R-:W-:-:S10]  /*158d0*/  IMAD.IADD R13, R13, 0x1, R0 ;  /* 0x000000010d0d7824 */ /* 0x000fd400078e0200 */
        /* <DEDUP_REMOVED lines=13> */
.L_x_15081:
[----:B------:R-:W-:-:S05]  /*159b0*/  IMAD.U32 R3, RZ, RZ, UR36 ;  /* 0x00000024ff037e24 */ /* 0x000fca000f8e00ff */
[----:B------:R-:W-:-:S13]  /*159c0*/  ISETP.NE.AND P6, PT, R3, 0x1, PT ;  /* 0x000000010300780c */ /* 0x000fda0003fc5270 */
[----:B------:R-:W0:Y:S02]  /*159d0*/  @P6 LDC.64 R10, c[0x0][0x9e8] ;  /* 0x00027a00ff0a6b82 */ /* 0x000e240000000a00 */
[----:B0-----:R-:W-:-:S05]  /*159e0*/  @P6 IMAD.HI.U32 R10, R0, R10, RZ ;  /* 0x0000000a000a6227 */ /* 0x001fca00078e00ff */
[----:B------:R-:W-:-:S07]  /*159f0*/  @P6 SHF.R.U32.HI R0, RZ, R11, R10 ;  /* 0x0000000bff006219 */ /* 0x000fce000001160a */
.L_x_15082:
[----:B------:R-:W-:Y:S05]  /*15a00*/  BSYNC B1 ;  /* 0x0000000000017941 */ /* 0x000fea0003800000 */
.L_x_15080:
[----:B------:R-:W-:-:S05]  /*15a10*/  IMAD R0, R0, R3, R20 ;  /* 0x0000000300007224 */ /* 0x000fca00078e0214 */
[----:B------:R-:W-:Y:S02]  /*15a20*/  VIMNMX R13, R13, R0, !PT ;  /* 0x000000000d0d7248 */ /* 0x000fe40007fe0100 */
[----:B------:R-:W-:-:S07]  /*15a30*/  VIADDMNMX R12, R0, R3, R12, PT ;  /* 0x00000003000c7246 */ /* 0x000fce000380010c */
.L_x_15079:
        /* <DEDUP_REMOVED lines=76> */
[----:B------:R-:W-:Y:S02]  /*15f00*/  FMNMX.FTZ R0, R108, R0, !PT ;  /* 0x000000006c007209 */ /* 0x000fe40007810000 */
        /* <DEDUP_REMOVED lines=12> */
[----:B------:R-:W-:Y:S02]  /*15fd0*/  LOP3.LUT P5, RZ, R16, 0x200, RZ, 0xc0, !PT ;  /* 0x0000020010ff7812 */ /* 0x000fe400078ac0ff */
[----:B------:R-:W-:-:S02]  /*15fe0*/  FMNMX.FTZ R0, R88, R0, !PT ;  /* 0x0000000058007209 */ /* 0x000fc40007810000 */
[----:B------:R-:W-:Y:S02]  /*15ff0*/  FSEL R78, R78, -INF , !P1 ;  /* 0xff8000004e4e7808 */ /* 0x000fe40004800000 */
        /* <DEDUP_REMOVED lines=9> */
[----:B------:R-:W-:Y:S02]  /*16090*/  FMNMX.FTZ R0, R96, R0, !PT ;  /* 0x0000000060007209 */ /* 0x000fe40007810000 */
[----:B------:R-:W-:-:S02]  /*160a0*/  LOP3.LUT P3, RZ, R16, 0x80, RZ, 0xc0, !PT ;  /* 0x0000008010ff7812 */ /* 0x000fc4000786c0ff */
[----:B------:R-:W-:Y:S02]  /*160b0*/  FSEL R82, R82, -INF , !P1 ;  /* 0xff80000052527808 */ /* 0x000fe40004800000 */
[----:B------:R-:W-:Y:S02]  /*160c0*/  FMNMX.FTZ R0, R97, R0, !PT ;  /* 0x0000000061007209 */ /* 0x000fe40007810000 */
[----:B------:R-:W-:Y:S02]  /*160d0*/  ISETP.GT.AND P1, PT, R13, 0x71, !P3 ;  /* 0x000000710d00780c */ /* 0x000fe40005f24270 */
[----:B------:R-:W-:Y:S02]  /*160e0*/  FMNMX.FTZ R0, R100, R0, !PT ;  /* 0x0000000064007209 */ /* 0x000fe40007810000 */
[----:B------:R-:W-:Y:S02]  /*160f0*/  ISETP.LT.OR P1, PT, R12, 0x72, P1 ;  /* 0x000000720c00780c */ /* 0x000fe40000f21670 */
[----:B------:R-:W-:-:S02]  /*16100*/  LOP3.LUT P2, RZ, R16, 0x40, RZ, 0xc0, !PT ;  /* 0x0000004010ff7812 */ /* 0x000fc4000784c0ff */
[----:B------:R-:W-:Y:S02]  /*16110*/  FMNMX.FTZ R0, R101, R0, !PT ;  /* 0x0000000065007209 */ /* 0x000fe40007810000 */
[----:B------:R-:W-:Y:S02]  /*16120*/  FSEL R83, R83, -INF , !P1 ;  /* 0xff80000053537808 */ /* 0x000fe40004800000 */
        /* <DEDUP_REMOVED lines=39> */
[----:B------:R-:W-:Y:S01]  /*163a0*/  LOP3.LUT P1, RZ, R17, 0x1, RZ, 0xc0, !PT ;  /* 0x0000000111ff7812 */ /* 0x000fe2000782c0ff */
[----:B------:R-:W0:Y:S01]  /*163b0*/  SHFL.BFLY PT, R3, R0, 0x2, 0x1f ;  /* 0x0c401f0000037f89 */ /* 0x000e2200000e0000 */
[----:B------:R-:W-:-:S02]  /*163c0*/  LOP3.LUT P0, RZ, R16, 0x4000000, RZ, 0xc0, !PT ;  /* 0x0400000010ff7812 */ /* 0x000fc4000780c0ff */
[C---:B------:R-:W-:Y:S02]  /*163d0*/  ISETP.GT.AND P1, PT, R13.reuse, 0x11, !P1 ;  /* 0x000000110d00780c */ /* 0x040fe40004f24270 */
[----:B------:R-:W-:Y:S02]  /*163e0*/  ISETP.GT.AND P0, PT, R13, 0x80, !P0 ;  /* 0x000000800d00780c */ /* 0x000fe40004704270 */
[----:B------:R-:W-:Y:S02]  /*163f0*/  ISETP.LT.OR P1, PT, R12, 0x12, P1 ;  /* 0x000000120c00780c */ /* 0x000fe40000f21670 */
[----:B------:R-:W-:Y:S02]  /*16400*/  LOP3.LUT P2, RZ, R16, 0x1000000, RZ, 0xc0, !PT ;  /* 0x0100000010ff7812 */ /* 0x000fe4000784c0ff */
[----:B------:R-:W-:Y:S02]  /*16410*/  FSEL R131, R131, -INF , !P1 ;  /* 0xff80000083837808 */ /* 0x000fe40004800000 */
[----:B------:R-:W-:-:S02]  /*16420*/  LOP3.LUT P1, RZ, R17, 0x4, RZ, 0xc0, !PT ;  /* 0x0000000411ff7812 */ /* 0x000fc4000782c0ff */
[C---:B------:R-:W-:Y:S02]  /*16430*/  LOP3.LUT P3, RZ, R16.reuse, 0x10, RZ, 0xc0, !PT ;  /* 0x0000001010ff7812 */ /* 0x040fe4000786c0ff */
[----:B------:R-:W-:Y:S02]  /*16440*/  ISETP.GT.AND P1, PT, R13, 0x18, !P1 ;  /* 0x000000180d00780c */ /* 0x000fe40004f24270 */
[----:B------:R-:W-:Y:S02]  /*16450*/  LOP3.LUT P4, RZ, R16, 0x8, RZ, 0xc0, !PT ;  /* 0x0000000810ff7812 */ /* 0x000fe4000788c0ff */
[----:B------:R-:W-:Y:S02]  /*16460*/  ISETP.LT.OR P1, PT, R12, 0x19, P1 ;  /* 0x000000190c00780c */ /* 0x000fe40000f21670 */
[----:B------:R-:W-:Y:S02]  /*16470*/  LOP3.LUT P5, RZ, R16, 0x4, RZ, 0xc0, !PT ;  /* 0x0000000410ff7812 */ /* 0x000fe400078ac0ff */
[----:B------:R-:W-:-:S02]  /*16480*/  FSEL R134, R134, -INF , !P1 ;  /* 0xff80000086867808 */ /* 0x000fc40004800000 */
[----:B0-----:R-:W-:Y:S02]  /*16490*/  FMNMX.FTZ R3, R0, R3, !PT ;  /* 0x0000000300037209 */ /* 0x001fe40007810000 */
[C---:B------:R-:W-:Y:S02]  /*164a0*/  LOP3.LUT P1, RZ, R17.reuse, 0x2, RZ, 0xc0, !PT ;  /* 0x0000000211ff7812 */ /* 0x040fe4000782c0ff */
[----:B------:R-:W-:Y:S01]  /*164b0*/  LOP3.LUT R17, R17, 0xffffff7f, RZ, 0xc0, !PT ;  /* 0xffffff7f11117812 */ /* 0x000fe200078ec0ff */
[----:B------:R-:W0:Y:S01]  /*164c0*/  SHFL.BFLY PT, R0, R3, 0x1, 0x1f ;  /* 0x0c201f0003007f89 */ /* 0x000e2200000e0000 */
[----:B------:R-:W-:Y:S02]  /*164d0*/  ISETP.GT.AND P1, PT, R13, 0x19, !P1 ;  /* 0x000000190d00780c */ /* 0x000fe40004f24270 */
[----:B------:R-:W-:Y:S02]  /*164e0*/  @P0 LOP3.LUT R17, R17, 0x80, RZ, 0xfc, !PT ;  /* 0x0000008011110812 */ /* 0x000fe400078efcff */
[----:B------:R-:W-:-:S02]  /*164f0*/  ISETP.LT.OR P1, PT, R12, 0x1a, P1 ;  /* 0x0000001a0c00780c */ /* 0x000fc40000f21670 */
[C---:B------:R-:W-:Y:S02]  /*16500*/  LOP3.LUT P0, RZ, R16.reuse, 0x8000000, RZ, 0xc0, !PT ;  /* 0x0800000010ff7812 */ /* 0x040fe4000780c0ff */
[----:B------:R-:W-:Y:S02]  /*16510*/  FSEL R135, R135, -INF , !P1 ;  /* 0xff80000087877808 */ /* 0x000fe40004800000 */
[C---:B------:R-:W-:Y:S02]  /*16520*/  LOP3.LUT P1, RZ, R16.reuse, 0x1, RZ, 0xc0, !PT ;  /* 0x0000000110ff7812 */ /* 0x040fe4000782c0ff */
[C---:B------:R-:W-:Y:S02]  /*16530*/  ISETP.GT.AND P0, PT, R13.reuse, 0x99, !P0 ;  /* 0x000000990d00780c */ /* 0x040fe40004704270 */
[----:B------:R-:W-:Y:S02]  /*16540*/  ISETP.GT.AND P1, PT, R13, RZ, !P1 ;  /* 0x000000ff0d00720c */ /* 0x000fe40004f24270 */
[----:B------:R-:W-:-:S02]  /*16550*/  LOP3.LUT P6, RZ, R16, 0x2, RZ, 0xc0, !PT ;  /* 0x0000000210ff7812 */ /* 0x000fc400078cc0ff */
[----:B------:R-:W-:Y:S02]  /*16560*/  ISETP.LT.OR P1, PT, R12, 0x1, P1 ;  /* 0x000000010c00780c */ /* 0x000fe40000f21670 */
[----:B------:R-:W-:Y:S02]  /*16570*/  ISETP.GT.AND P2, PT, R13, 0x88, !P2 ;  /* 0x000000880d00780c */ /* 0x000fe40005744270 */
[----:B------:R-:W-:Y:S02]  /*16580*/  FSEL R122, R122, -INF , !P1 ;  /* 0xff8000007a7a7808 */ /* 0x000fe40004800000 */
[----:B0-----:R-:W-:Y:S02]  /*16590*/  FMNMX.FTZ R3, R3, R0, !PT ;  /* 0x0000000003037209 */ /* 0x001fe40007810000 */
[----:B------:R-:W-:Y:S02]  /*165a0*/  FMNMX.FTZ R0, R122, R9, !PT ;  /* 0x000000097a007209 */ /* 0x000fe40007810000 */
[----:B------:R-:W-:Y:S01]  /*165b0*/  LOP3.LUT P1, RZ, R16, 0x2000000, RZ, 0xc0, !PT ;  /* 0x0200000010ff7812 */ /* 0x000fe2000782c0ff */
[----:B------:R-:W-:-:S01]  /*165c0*/  FFMA.FTZ R11, R2, R3, -8 ;  /* 0xc1000000020b7423 */ /* 0x000fc20000010003 */
[----:B------:R-:W-:-:S02]  /*165d0*/  FMNMX.FTZ R0, R123, R0, !PT ;  /* 0x000000007b007209 */ /* 0x000fc40007810000 */
[----:B------:R-:W-:Y:S02]  /*165e0*/  LOP3.LUT R16, R16, 0xfffffffd, RZ, 0xc0, !PT ;  /* 0xfffffffd10107812 */ /* 0x000fe400078ec0ff */
[----:B------:R-:W-:Y:S02]  /*165f0*/  FMNMX.FTZ R0, R126, R0, !PT ;  /* 0x000000007e007209 */ /* 0x000fe40007810000 */
[----:B------:R-:W-:Y:S02]  /*16600*/  @P0 LOP3.LUT R16, R16, 0x2, RZ, 0xfc, !PT ;  /* 0x0000000210100812 */ /* 0x000fe400078efcff */
[----:B------:R-:W-:Y:S02]  /*16610*/  FMNMX.FTZ R0, R127, R0, !PT ;  /* 0x000000007f007209 */ /* 0x000fe40007810000 */
[----:B------:R-:W-:Y:S02]  /*16620*/  LOP3.LUT P0, RZ, R17, 0x80, RZ, 0xc0, !PT ;  /* 0x0000008011ff7812 */ /* 0x000fe4000780c0ff */
[----:B------:R-:W-:-:S02]  /*16630*/  FMNMX.FTZ R0, R130, R0, !PT ;  /* 0x0000000082007209 */ /* 0x000fc40007810000 */
[----:B------:R-:W-:Y:S02]  /*16640*/  ISETP.LT.OR P0, PT, R12, 0x81, P0 ;  /* 0x000000810c00780c */ /* 0x000fe40000701670 */
[----:B------:R-:W-:Y:S02]  /*16650*/  FMNMX.FTZ R0, R131, R0, !PT ;  /* 0x0000000083007209 */ /* 0x000fe40007810000 */
[----:B------:R-:W-:Y:S02]  /*16660*/  LOP3.LUT R16, R16, 0xfffffff7, RZ, 0xc0, !PT ;  /* 0xfffffff710107812 */ /* 0x000fe400078ec0ff */
[----:B------:R-:W-:Y:S02]  /*16670*/  FMNMX.FTZ R0, R134, R0, !PT ;  /* 0x0000000086007209 */ /* 0x000fe40007810000 */
[----:B------:R-:W-:Y:S02]  /*16680*/  ISETP.GT.AND P1, PT, R13, 0x81, !P1 ;  /* 0x000000810d00780c */ /* 0x000fe40004f24270 */
[----:B------:R-:W-:-:S02]  /*16690*/  FMNMX.FTZ R0, R135, R0, !PT ;  /* 0x0000000087007209 */ /* 0x000fc40007810000 */
[----:B------:R-:W-:Y:S02]  /*166a0*/  LOP3.LUT R17, R17, 0xffffffbf, RZ, 0xc0, !PT ;  /* 0xffffffbf11117812 */ /* 0x000fe400078ec0ff */
[----:B------:R-:W-:Y:S02]  /*166b0*/  FMNMX.FTZ R0, R106, R0, !PT ;  /* 0x000000006a007209 */ /* 0x000fe40007810000 */
[----:B------:R-:W-:Y:S02]  /*166c0*/  @P0 LOP3.LUT R16, R16, 0x8, RZ, 0xfc, !PT ;  /* 0x0000000810100812 */ /* 0x000fe400078efcff */
[----:B------:R-:W-:Y:S02]  /*166d0*/  FMNMX.FTZ R0, R107, R0, !PT ;  /* 0x000000006b007209 */ /* 0x000fe40007810000 */
[----:B------:R-:W-:Y:S02]  /*166e0*/  ISETP.LT.OR P0, PT, R12, 0x82, P1 ;  /* 0x000000820c00780c */ /* 0x000fe40000f01670 */
[----:B------:R-:W-:-:S02]  /*166f0*/  FMNMX.FTZ R0, R110, R0, !PT ;  /* 0x000000006e007209 */ /* 0x000fc40007810000 */
[C---:B------:R-:W-:Y:S02]  /*16700*/  LOP3.LUT P1, RZ, R16.reuse, 0x2, RZ, 0xc0, !PT ;  /* 0x0000000210ff7812 */ /* 0x040fe4000782c0ff */
[----:B------:R-:W-:Y:S02]  /*16710*/  FMNMX.FTZ R0, R111, R0, !PT ;  /* 0x000000006f007209 */ /* 0x000fe40007810000 */
[----:B------:R-:W-:Y:S02]  /*16720*/  LOP3.LUT R16, R16, 0xfffffffb, RZ, 0xc0, !PT ;  /* 0xfffffffb10107812 */ /* 0x000fe400078ec0ff */
[----:B------:R-:W-:Y:S02]  /*16730*/  FMNMX.FTZ R0, R114, R0, !PT ;  /* 0x0000000072007209 */ /* 0x000fe40007810000 */
[----:B------:R-:W-:Y:S02]  /*16740*/  ISETP.GT.AND P3, PT, R13, 0x89, !P3 ;  /* 0x000000890d00780c */ /* 0x000fe40005f64270 */
[----:B------:R-:W-:-:S02]  /*16750*/  FMNMX.FTZ R0, R115, R0, !PT ;  /* 0x0000000073007209 */ /* 0x000fc40007810000 */
[----:B------:R-:W-:Y:S02]  /*16760*/  @P0 LOP3.LUT R16, R16, 0x4, RZ, 0xfc, !PT ;  /* 0x0000000410100812 */ /* 0x000fe400078efcff */
[----:B------:R-:W-:Y:S02]  /*16770*/  FMNMX.FTZ R0, R118, R0, !PT ;  /* 0x0000000076007209 */ /* 0x000fe40007810000 */
[----:B------:R-:W-:Y:S02]  /*16780*/  ISETP.LT.OR P0, PT, R12, 0x89, P2 ;  /* 0x000000890c00780c */ /* 0x000fe40001701670 */
[----:B------:R-:W-:Y:S02]  /*16790*/  FMNMX.FTZ R0, R119, R0, !PT ;  /* 0x0000000077007209 */ /* 0x000fe40007810000 */
[----:B------:R-:W-:Y:S02]  /*167a0*/  FSETP.NEU.FTZ.AND P2, PT, R3, -INF , PT ;  /* 0xff8000000300780b */ /* 0x000fe40003f5d000 */
[----:B------:R-:W-:-:S02]  /*167b0*/  FMNMX.FTZ R0, R90, R0, !PT ;  /* 0x000000005a007209 */ /* 0x000fc40007810000 */
[----:B------:R-:W-:Y:S02]  /*167c0*/  FSEL R10, R3, RZ, P2 ;  /* 0x000000ff030a7208 */ /* 0x000fe40001000000 */
[----:B------:R-:W-:Y:S02]  /*167d0*/  FMNMX.FTZ R0, R91, R0, !PT ;  /* 0x000000005b007209 */ /* 0x000fe40007810000 */
[----:B------:R-:W-:Y:S01]  /*167e0*/  FSEL R11, R11, RZ, P2 ;  /* 0x000000ff0b0b7208 */ /* 0x000fe20001000000 */
[----:B------:R-:W-:Y:S01]  /*167f0*/  FADD.FTZ R10, -R10, R14 ;  /* 0x0000000e0a0a7221 */ /* 0x000fe20000010100 */
[----:B------:R-:W-:Y:S02]  /*16800*/  FMNMX.FTZ R0, R94, R0, !PT ;  /* 0x000000005e007209 */ /* 0x000fe40007810000 */
[----:B------:R-:W-:Y:S01]  /*16810*/  @P0 LOP3.LUT R17, R17, 0x40, RZ, 0xfc, !PT ;  /* 0x0000004011110812 */ /* 0x000fe200078efcff */
[----:B------:R-:W-:-:S01]  /*16820*/  FFMA.FTZ R120, R2, R120, -R11 ;  /* 0x0000007802787223 */ /* 0x000fc2000001080b */
[----:B------:R-:W-:Y:S01]  /*16830*/  FMNMX.FTZ R0, R95, R0, !PT ;  /* 0x000000005f007209 */ /* 0x000fe20007810000 */
[----:B------:R-:W-:Y:S01]  /*16840*/  FMUL.FTZ R10, R2, R10 ;  /* 0x0000000a020a7220 */ /* 0x000fe20000410000 */
[----:B------:R-:W-:Y:S01]  /*16850*/  LOP3.LUT P0, RZ, R16, 0x8, RZ, 0xc0, !PT ;  /* 0x0000000810ff7812 */ /* 0x000fe2000780c0ff */
[----:B------:R-:W-:-:S01]  /*16860*/  FFMA.FTZ R121, R2, R121, -R11 ;  /* 0x0000007902797223 */ /* 0x000fc2000001080b */
[----:B------:R-:W-:Y:S01]  /*16870*/  FMNMX.FTZ R0, R98, R0, !PT ;  /* 0x0000000062007209 */ /* 0x000fe20007810000 */
[----:B------:R-:W-:Y:S01]  /*16880*/  MUFU.EX2 R120, R120 ;  /* 0x0000007800787308 */ /* 0x000fe20000000800 */
[----:B------:R-:W-:Y:S01]  /*16890*/  LOP3.LUT P2, RZ, R16, 0x4, RZ, 0xc0, !PT ;  /* 0x0000000410ff7812 */ /* 0x000fe2000784c0ff */
[C-C-:B------:R-:W-:Y:S01]  /*168a0*/  FFMA.FTZ R124, R2.reuse, R124, -R11.reuse ;  /* 0x0000007c027c7223 */ /* 0x140fe2000001080b */
[----:B------:R-:W-:Y:S01]  /*168b0*/  FMNMX.FTZ R0, R99, R0, !PT ;  /* 0x0000000063007209 */ /* 0x000fe20007810000 */
[--C-:B------:R-:W-:Y:S01]  /*168c0*/  FFMA.FTZ R125, R2, R125, -R11.reuse ;  /* 0x0000007d027d7223 */ /* 0x100fe2000001080b */
[----:B------:R-:W-:Y:S01]  /*168d0*/  FSEL R58, R58, -INF , !P0 ;  /* 0xff8000003a3a7808 */ /* 0x000fe20004000000 */
[--C-:B------:R-:W-:Y:S01]  /*168e0*/  FFMA.FTZ R128, R2, R128, -R11.reuse ;  /* 0x0000008002807223 */ /* 0x100fe2000001080b */
[----:B------:R-:W-:Y:S01]  /*168f0*/  FMNMX.FTZ R0, R102, R0, !PT ;  /* 0x0000000066007209 */ /* 0x000fe20007810000 */
[----:B------:R-:W2:Y:S01]  /*16900*/  MUFU.EX2 R10, R10 ;  /* 0x0000000a000a7308 */ /* 0x000ea20000000800 */
[----:B------:R-:W-:Y:S01]  /*16910*/  LOP3.LUT P0, RZ, R17, 0x40, RZ, 0xc0, !PT ;  /* 0x0000004011ff7812 */ /* 0x000fe2000780c0ff */
[C-C-:B------:R-:W-:Y:S01]  /*16920*/  FFMA.FTZ R129, R2.reuse, R129, -R11.reuse ;  /* 0x0000008102817223 */ /* 0x140fe2000001080b */
[----:B------:R-:W-:Y:S01]  /*16930*/  FMNMX.FTZ R0, R103, R0, !PT ;  /* 0x0000000067007209 */ /* 0x000fe20007810000 */
[C-C-:B------:R-:W-:Y:S01]  /*16940*/  FFMA.FTZ R132, R2.reuse, R132, -R11.reuse ;  /* 0x0000008402847223 */ /* 0x140fe2000001080b */
[----:B------:R-:W-:Y:S01]  /*16950*/  FSEL R59, R59, -INF , !P2 ;  /* 0xff8000003b3b7808 */ /* 0x000fe20005000000 */
[--C-:B------:R-:W-:Y:S01]  /*16960*/  FFMA.FTZ R133, R2, R133, -R11.reuse ;  /* 0x0000008502857223 */ /* 0x100fe2000001080b */
[----:B------:R-:W-:Y:S01]  /*16970*/  FMNMX.FTZ R0, R74, R0, !PT ;  /* 0x000000004a007209 */ /* 0x000fe20007810000 */
[----:B------:R-:W0:Y:S01]  /*16980*/  MUFU.EX2 R121, R121 ;  /* 0x0000007900797308 */ /* 0x000e220000000800 */
[----:B------:R-:W-:Y:S01]  /*16990*/  ISETP.GT.AND P4, PT, R13, 0x90, !P4 ;  /* 0x000000900d00780c */ /* 0x000fe20006784270 */
        /* <DEDUP_REMOVED lines=11> */
[----:B------:R-:W-:Y:S01]  /*16a50*/  ISETP.GT.AND P5, PT, R13, 0x91, !P5 ;  /* 0x000000910d00780c */ /* 0x000fe20006fa4270 */
[--C-:B------:R-:W-:Y:S01]  /*16a60*/  FFMA.FTZ R113, R2, R113, -R11.reuse ;  /* 0x0000007102717223 */ /* 0x100fe2000001080b */
[----:B------:R-:W-:Y:S01]  /*16a70*/  FMNMX.FTZ R0, R82, R0, !PT ;  /* 0x0000000052007209 */ /* 0x000fe20007810000 */
[----:B------:R-:W3:Y:S01]  /*16a80*/  MUFU.EX2 R125, R125 ;  /* 0x0000007d007d7308 */ /* 0x000ee20000000800 */
[----:B------:R-:W-:Y:S01]  /*16a90*/  ISETP.LT.OR P4, PT, R12, 0x91, P4 ;  /* 0x000000910c00780c */ /* 0x000fe20002781670 */
[C-C-:B------:R-:W-:Y:S01]  /*16aa0*/  FFMA.FTZ R116, R2.reuse, R116, -R11.reuse ;  /* 0x0000007402747223 */ /* 0x140fe2000001080b */
[----:B------:R-:W-:Y:S01]  /*16ab0*/  FMNMX.FTZ R0, R83, R0, !PT ;  /* 0x0000000053007209 */ /* 0x000fe20007810000 */
[C-C-:B------:R-:W-:Y:S01]  /*16ac0*/  FFMA.FTZ R117, R2.reuse, R117, -R11.reuse ;  /* 0x0000007502757223 */ /* 0x140fe2000001080b */
[----:B------:R-:W-:Y:S01]  /*16ad0*/  FSEL R63, R63, -INF , !P3 ;  /* 0xff8000003f3f7808 */ /* 0x000fe20005800000 */
[--C-:B------:R-:W-:Y:S01]  /*16ae0*/  FFMA.FTZ R88, R2, R88, -R11.reuse ;  /* 0x0000005802587223 */ /* 0x100fe2000001080b */
[----:B------:R-:W-:Y:S01]  /*16af0*/  FMNMX.FTZ R0, R86, R0, !PT ;  /* 0x0000000056007209 */ /* 0x000fe20007810000 */
[----:B------:R-:W4:Y:S01]  /*16b00*/  MUFU.EX2 R128, R128 ;  /* 0x0000008000807308 */ /* 0x000f220000000800 */
[----:B------:R-:W-:Y:S01]  /*16b10*/  ISETP.GT.AND P6, PT, R13, 0x98, !P6 ;  /* 0x000000980d00780c */ /* 0x000fe200077c4270 */
[C-C-:B------:R-:W-:Y:S01]  /*16b20*/  FFMA.FTZ R89, R2.reuse, R89, -R11.reuse ;  /* 0x0000005902597223 */ /* 0x140fe2000001080b */
[----:B------:R-:W-:Y:S01]  /*16b30*/  FMNMX.FTZ R0, R87, R0, !PT ;  /* 0x0000000057007209 */ /* 0x000fe20007810000 */
[--C-:B------:R-:W-:Y:S01]  /*16b40*/  FFMA.FTZ R92, R2, R92, -R11.reuse ;  /* 0x0000005c025c7223 */ /* 0x100fe2000001080b */
[----:B------:R-:W-:Y:S01]  /*16b50*/  ISETP.LT.OR P5, PT, R12, 0x92, P5 ;  /* 0x000000920c00780c */ /* 0x000fe20002fa1670 */
[--C-:B------:R-:W-:Y:S01]  /*16b60*/  FFMA.FTZ R93, R2, R93, -R11.reuse ;  /* 0x0000005d025d7223 */ /* 0x100fe2000001080b */
[----:B------:R-:W-:Y:S01]  /*16b70*/  FMNMX.FTZ R0, R58, R0, !PT ;  /* 0x000000003a007209 */ /* 0x000fe20007810000 */
[----:B------:R-:W5:Y:S01]  /*16b80*/  MUFU.EX2 R129, R129 ;  /* 0x0000008100817308 */ /* 0x000f620000000800 */
[----:B------:R-:W-:Y:S01]  /*16b90*/  FSEL R66, R66, -INF , !P4 ;  /* 0xff80000042427808 */ /* 0x000fe20006000000 */
        /* <DEDUP_REMOVED lines=29> */
[----:B------:R-:W-:-:S01]  /*16d70*/  FFMA.FTZ R60, R2, R60, -R11 ;  /* 0x0000003c023c7223 */ /* 0x000fc2000001080b */
[----:B------:R-:W2:Y:S01]  /*16d80*/  SHFL.BFLY PT, R12, R0, 0x2, 0x1f ;  /* 0x0c401f00000c7f89 */ /* 0x000ea200000e0000 */
[----:B------:R-:W-:Y:S01]  /*16d90*/  MUFU.EX2 R105, R105 ;  /* 0x0000006900697308 */ /* 0x000fe20000000800 */
[----:B------:R-:W-:-:S01]  /*16da0*/  FFMA.FTZ R61, R2, R61, -R11 ;  /* 0x0000003d023d7223 */ /* 0x000fc2000001080b */
[C-C-:B------:R-:W-:Y:S01]  /*16db0*/  FFMA.FTZ R64, R2.reuse, R64, -R11.reuse ;  /* 0x0000004002407223 */ /* 0x140fe2000001080b */
[----:B------:R-:W-:-:S01]  /*16dc0*/  FFMA.FTZ R65, R2, R65, -R11 ;  /* 0x0000004102417223 */ /* 0x000fc2000001080b */
[C-C-:B------:R-:W-:Y:S01]  /*16dd0*/  FFMA.FTZ R68, R2.reuse, R68, -R11.reuse ;  /* 0x0000004402447223 */ /* 0x140fe2000001080b */
[----:B------:R-:W-:-:S01]  /*16de0*/  FFMA.FTZ R11, R2, R69, -R11 ;  /* 0x00000045020b7223 */ /* 0x000fc2000001080b */
[----:B------:R-:W-:-:S02]  /*16df0*/  LOP3.LUT P0, RZ, R17, 0x20, RZ, 0xc0, !PT ;  /* 0x0000002011ff7812 */ /* 0x000fc4000780c0ff */
[----:B------:R-:W-:Y:S08]  /*16e00*/  MUFU.EX2 R108, R108 ;  /* 0x0000006c006c7308 */ /* 0x000ff00000000800 */
[----:B------:R-:W-:Y:S01]  /*16e10*/  MUFU.EX2 R109, R109 ;  /* 0x0000006d006d7308 */ /* 0x000fe20000000800 */
[----:B--2---:R-:W-:-:S07]  /*16e20*/  FMNMX.FTZ R0, R0, R12, !PT ;  /* 0x0000000c00007209 */ /* 0x004fce0007810000 */
[----:B------:R-:W-:Y:S01]  /*16e30*/  MUFU.EX2 R112, R112 ;  /* 0x0000007000707308 */ /* 0x000fe20000000800 */
[----:B------:R-:W2:Y:S07]  /*16e40*/  SHFL.BFLY PT, R12, R0, 0x1, 0x1f ;  /* 0x0c201f00000c7f89 */ /* 0x000eae00000e0000 */
[----:B------:R-:W-:Y:S08]  /*16e50*/  MUFU.EX2 R113, R113 ;  /* 0x0000007100717308 */ /* 0x000ff00000000800 */
[----:B------:R-:W-:Y:S08]  /*16e60*/  MUFU.EX2 R116, R116 ;  /* 0x0000007400747308 */ /* 0x000ff00000000800 */
[----:B------:R-:W-:Y:S01]  /*16e70*/  MUFU.EX2 R117, R117 ;  /* 0x0000007500757308 */ /* 0x000fe20000000800 */
[----:B--2---:R-:W-:-:S04]  /*16e80*/  FMNMX.FTZ R0, R0, R12, !PT ;  /* 0x0000000c00007209 */ /* 0x004fc80007810000 */
[----:B------:R-:W-:-:S03]  /*16e90*/  FSETP.NEU.FTZ.AND P1, PT, R0, -INF , PT ;  /* 0xff8000000000780b */ /* 0x000fc60003f3d000 */
[----:B------:R-:W-:Y:S01]  /*16ea0*/  MUFU.EX2 R88, R88 ;  /* 0x0000005800587308 */ /* 0x000fe20000000800 */
[----:B------:R-:W-:-:S05]  /*16eb0*/  FSEL R12, R0, RZ, P1 ;  /* 0x000000ff000c7208 */ /* 0x000fca0000800000 */
[----:B------:R-:W-:Y:S01]  /*16ec0*/  FADD.FTZ R9, -R12, R9 ;  /* 0x000000090c097221 */ /* 0x000fe20000010100 */
[----:B------:R-:W-:-:S01]  /*16ed0*/  FFMA.FTZ R12, R2, R0, -8 ;  /* 0xc1000000020c7423 */ /* 0x000fc20000010000 */
[----:B------:R-:W-:Y:S02]  /*16ee0*/  MUFU.EX2 R89, R89 ;  /* 0x0000005900597308 */ /* 0x000fe40000000800 */
[----:B------:R-:W-:Y:S02]  /*16ef0*/  FMUL.FTZ R9, R2, R9 ;  /* 0x0000000902097220 */ /* 0x000fe40000410000 */
[----:B------:R-:W-:Y:S01]  /*16f00*/  FSEL R13, R12, RZ, P1 ;  /* 0x000000ff0c0d7208 */ /* 0x000fe20000800000 */
[----:B------:R-:W-:-:S03]  /*16f10*/  FFMA.FTZ R12, R10, R20, R120 ;  /* 0x000000140a0c7223 */ /* 0x000fc60000010078 */
[----:B------:R-:W-:Y:S01]  /*16f20*/  MUFU.EX2 R9, R9 ;  /* 0x0000000900097308 */ /* 0x000fe20000000800 */
[----:B------:R-:W-:-:S01]  /*16f30*/  FFMA.FTZ R122, R2, R122, -R13 ;  /* 0x0000007a027a7223 */ /* 0x000fc2000001080d */
[----:B0-----:R-:W-:Y:S01]  /*16f40*/  FADD.FTZ R12, R121, R12 ;  /* 0x0000000c790c7221 */ /* 0x001fe20000010000 */
[----:B------:R-:W-:-:S01]  /*16f50*/  FFMA.FTZ R123, R2, R123, -R13 ;  /* 0x0000007b027b7223 */ /* 0x000fc2000001080d */
[C-C-:B------:R-:W-:Y:S01]  /*16f60*/  FFMA.FTZ R126, R2.reuse, R126, -R13.reuse ;  /* 0x0000007e027e7223 */ /* 0x140fe2000001080d */
[----:B------:R-:W-:-:S01]  /*16f70*/  FFMA.FTZ R127, R2, R127, -R13 ;  /* 0x0000007f027f7223 */ /* 0x000fc2000001080d */
[----:B-1----:R-:W-:Y:S01]  /*16f80*/  FADD.FTZ R12, R124, R12 ;  /* 0x0000000c7c0c7221 */ /* 0x002fe20000010000 */
[----:B------:R-:W-:-:S01]  /*16f90*/  FFMA.FTZ R130, R2, R130, -R13 ;  /* 0x0000008202827223 */ /* 0x000fc2000001080d */
[----:B------:R-:W0:Y:S01]  /*16fa0*/  MUFU.EX2 R122, R122 ;  /* 0x0000007a007a7308 */ /* 0x000e220000000800 */
[----:B------:R-:W-:-:S01]  /*16fb0*/  FFMA.FTZ R131, R2, R131, -R13 ;  /* 0x0000008302837223 */ /* 0x000fc2000001080d */
[----:B---3--:R-:W-:Y:S01]  /*16fc0*/  FADD.FTZ R12, R125, R12 ;  /* 0x0000000c7d0c7221 */ /* 0x008fe20000010000 */
[----:B------:R-:W-:-:S01]  /*16fd0*/  FFMA.FTZ R134, R2, R134, -R13 ;  /* 0x0000008602867223 */ /* 0x000fc2000001080d */
[C-C-:B------:R-:W-:Y:S01]  /*16fe0*/  FFMA.FTZ R135, R2.reuse, R135, -R13.reuse ;  /* 0x0000008702877223 */ /* 0x140fe2000001080d */
[----:B------:R-:W-:-:S01]  /*16ff0*/  FFMA.FTZ R106, R2, R106, -R13 ;  /* 0x0000006a026a7223 */ /* 0x000fc2000001080d */
[----:B----4-:R-:W-:Y:S01]  /*17000*/  FADD.FTZ R12, R128, R12 ;  /* 0x0000000c800c7221 */ /* 0x010fe20000010000 */
[----:B------:R-:W-:-:S01]  /*17010*/  FFMA.FTZ R107, R2, R107, -R13 ;  /* 0x0000006b026b7223 */ /* 0x000fc2000001080d */
[----:B------:R-:W1:Y:S01]  /*17020*/  MUFU.EX2 R123, R123 ;  /* 0x0000007b007b7308 */ /* 0x000e620000000800 */
[----:B------:R-:W-:-:S01]  /*17030*/  FFMA.FTZ R110, R2, R110, -R13 ;  /* 0x0000006e026e7223 */ /* 0x000fc2000001080d */
[----:B-----5:R-:W-:Y:S01]  /*17040*/  FADD.FTZ R12, R129, R12 ;  /* 0x0000000c810c7221 */ /* 0x020fe20000010000 */
[----:B------:R-:W-:-:S01]  /*17050*/  FFMA.FTZ R111, R2, R111, -R13 ;  /* 0x0000006f026f7223 */ /* 0x000fc2000001080d */
[C-C-:B------:R-:W-:Y:S01]  /*17060*/  FFMA.FTZ R114, R2.reuse, R114, -R13.reuse ;  /* 0x0000007202727223 */ /* 0x140fe2000001080d */
[----:B------:R-:W-:-:S01]  /*17070*/  FFMA.FTZ R115, R2, R115, -R13 ;  /* 0x0000007302737223 */ /* 0x000fc2000001080d */
[----:B------:R-:W-:Y:S01]  /*17080*/  FADD.FTZ R12, R132, R12 ;  /* 0x0000000c840c7221 */ /* 0x000fe20000010000 */
[----:B------:R-:W-:-:S01]  /*17090*/  FFMA.FTZ R118, R2, R118, -R13 ;  /* 0x0000007602767223 */ /* 0x000fc2000001080d */
[----:B------:R-:W2:Y:S01]  /*170a0*/  MUFU.EX2 R126, R126 ;  /* 0x0000007e007e7308 */ /* 0x000ea20000000800 */
[----:B0-----:R-:W-:-:S01]  /*170b0*/  FFMA.FTZ R21, R9, R21, R122 ;  /* 0x0000001509157223 */ /* 0x001fc2000001007a */
[----:B------:R-:W-:Y:S01]  /*170c0*/  FADD.FTZ R12, R133, R12 ;  /* 0x0000000c850c7221 */ /* 0x000fe20000010000 */
[----:B------:R-:W-:-:S01]  /*170d0*/  FFMA.FTZ R119, R2, R119, -R13 ;  /* 0x0000007702777223 */ /* 0x000fc2000001080d */
[C-C-:B------:R-:W-:Y:S01]  /*170e0*/  FFMA.FTZ R90, R2.reuse, R90, -R13.reuse ;  /* 0x0000005a025a7223 */ /* 0x140fe2000001080d */
[----:B------:R-:W-:-:S01]  /*170f0*/  FFMA.FTZ R91, R2, R91, -R13 ;  /* 0x0000005b025b7223 */ /* 0x000fc2000001080d */
[----:B------:R-:W-:Y:S01]  /*17100*/  FADD.FTZ R12, R104, R12 ;  /* 0x0000000c680c7221 */ /* 0x000fe20000010000 */
        /* <DEDUP_REMOVED lines=154> */
.L_x_15083:
[----:B------:R-:W-:Y:S01]  /*17ab0*/  IMAD.MOV.U32 R12, RZ, RZ, R140 ;  /* 0x000000ffff0c7224 */ /* 0x000fe200078e008c */
[----:B------:R-:W-:Y:S01]  /*17ac0*/  F2FP.SATFINITE.E4M3.F32.PACK_AB_MERGE_C R11, R11, R68, RZ ;  /* 0x000000440b0b723e */ /* 0x000fe200048070ff */
[----:B------:R-:W-:Y:S01]  /*17ad0*/  VIADD R15, R15, 0x13260 ;  /* 0x000132600f0f7836 */ /* 0x000fe20000000000 */
[----:B------:R-:W-:Y:S02]  /*17ae0*/  F2FP.SATFINITE.E4M3.F32.PACK_AB_MERGE_C R124, R125, R124, RZ ;  /* 0x0000007c7d7c723e */ /* 0x000fe400048070ff */
[----:B------:R-:W-:Y:S02]  /*17af0*/  F2FP.SATFINITE.E4M3.F32.PACK_AB_MERGE_C R126, R127, R126, RZ ;  /* 0x0000007e7f7e723e */ /* 0x000fe400048070ff */
[----:B------:R-:W-:Y:S02]  /*17b00*/  PRMT R15, R12, 0x654, R15 ;  /* 0x000006540c0f7816 */ /* 0x000fe4000000000f */
[----:B------:R-:W2:Y:S01]  /*17b10*/  LDL R12, [R1+0x40] ;  /* 0x00004000010c7983 */ /* 0x000ea20000100800 */
[----:B------:R-:W-:Y:S01]  /*17b20*/  F2FP.SATFINITE.E4M3.F32.PACK_AB_MERGE_C R132, R133, R132, RZ ;  /* 0x000000848584723e */ /* 0x000fe200048070ff */
[----:B------:R0:W-:Y:S01]  /*17b30*/  SYNCS.ARRIVE.TRANS64.RED.A1T0 RZ, [R15+URZ], RZ ;  /* 0x000000ff0fff79a7 */ /* 0x0001e2000810043f */
        /* <DEDUP_REMOVED lines=72> */
[C---:B--2---:R-:W-:Y:S01]  /*17fc0*/  ISETP.GT.AND P1, PT, R8.reuse, R12, PT ;  /* 0x0000000c0800720c */ /* 0x044fe20003f24270 */
[----:B------:R-:W-:-:S12]  /*17fd0*/  VIADD R8, R8, 0xffffffff ;  /* 0xffffffff08087836 */ /* 0x000fd80000000000 */
[----:B0-----:R-:W-:Y:S05]  /*17fe0*/  @P1 BRA `(.L_x_15084) ;  /* 0xffffffbc004c1947 */ /* 0x001fea000383ffff */
.L_x_15063:
[----:B------:R-:W-:Y:S05]  /*17ff0*/  BSYNC B0 ;  /* 0x0000000000007941 */ /* 0x000fea0003800000 */
.L_x_15062:
[----:B------:R-:W-:Y:S06]  /*18000*/  BAR.ARV 0x8, 0x200 ;  /* 0x0208000000007b1d */ /* 0x000fec0000002000 */
[----:B------:R-:W-:Y:S05]  /*18010*/  @!P0 BRA `(.L_x_15085) ;  /* 0x0000000000048947 */ /* 0x000fea0003800000 */
[----:B------:R-:W-:Y:S01]  /*18020*/  BPT.TRAP 0x1 ;  /* 0x000000040000795c */ /* 0x000fe20000300000 */
.L_x_15085:
[----:B------:R-:W-:Y:S01]  /*18030*/  IMAD R13, R23, 0x8, R22 ;  /* 0x00000008170d7824 */ /* 0x000fe200078e0216 */
[----:B------:R-:W-:-:S04]  /*18040*/  SHF.L.U32 R4, R156, 0x1f, RZ ;  /* 0x0000001f9c047819 */ /* 0x000fc800000006ff */
[----:B------:R0:W1:Y:S01]  /*18050*/  SYNCS.PHASECHK.TRANS64.TRYWAIT P1, [R13+URZ+0x13250], R4 ;  /* 0x013250040d0075a7 */ /* 0x000062000802017f */
[----:B------:R-:W-:Y:S05]  /*18060*/  @!P0 BRA `(.L_x_15086) ;  /* 0x0000000000048947 */ /* 0x000fea0003800000 */
[----:B------:R-:W-:Y:S01]  /*18070*/  BPT.TRAP 0x1 ;  /* 0x000000040000795c */ /* 0x000fe20000300000 */
.L_x_15086:
[----:B------:R-:W-:Y:S04]  /*18080*/  BSSY B0, `(.L_x_15087) ;  /* 0x0000004000007945 */ /* 0x000fe80003800000 */
[----:B-1----:R-:W-:Y:S05]  /*18090*/  @P1 BRA `(.L_x_15088) ;  /* 0x0000000000081947 */ /* 0x002fea0003800000 */
[----:B------:R-:W1:Y:S02]  /*180a0*/  SYNCS.PHASECHK.TRANS64.TRYWAIT P1, [R13+URZ+0x13250], R4 ;  /* 0x013250040d0075a7 */ /* 0x000e64000802017f */
[----:B-1----:R-:W-:Y:S05]  /*180b0*/  @!P1 BRA `(.L_x_15089) ;  /* 0x000000c800849947 */ /* 0x002fea0003800000 */
.L_x_15088:
[----:B------:R-:W-:Y:S05]  /*180c0*/  BSYNC B0 ;  /* 0x0000000000007941 */ /* 0x000fea0003800000 */
.L_x_15087:
[----:B------:R-:W2:Y:S01]  /*180d0*/  LDL.LU R15, [R1+0x4c] ;  /* 0x00004c00010f7983 */ /* 0x000ea20000300800 */
[----:B------:R-:W-:-:S03]  /*180e0*/  ULDC.64 UR4, c[0x0][0x9a0] ;  /* 0x0002680000047ab9 */ /* 0x000fc60000000a00 */
[----:B------:R-:W3:Y:S04]  /*180f0*/  LDL R14, [R1+0x4] ;  /* 0x00000400010e7983 */ /* 0x000ee80000100800 */
[----:B------:R-:W4:Y:S01]  /*18100*/  LDL.LU R12, [R1] ;  /* 0x00000000010c7983 */ /* 0x000f220000300800 */
[----:B------:R-:W-:Y:S01]  /*18110*/  VIADD R22, R22, 0x1000 ;  /* 0x0000100016167836 */ /* 0x000fe20000000000 */
[----:B------:R-:W-:Y:S01]  /*18120*/  ISETP.NE.U32.AND P1, PT, RZ, UR4, PT ;  /* 0x00000004ff007c0c */ /* 0x000fe2000bf25070 */
[----:B------:R-:W-:Y:S01]  /*18130*/  IMAD.MOV.U32 R5, RZ, RZ, -0x3ffffff0 ;  /* 0xc0000010ff057424 */ /* 0x000fe200078e00ff */
[----:B------:R-:W-:Y:S02]  /*18140*/  WARPGROUP.ARRIVE ;  /* 0x00000000000079c5 */ /* 0x000fe40000000000 */
[----:B------:R-:W-:-:S02]  /*18150*/  SHF.R.U32.HI R22, RZ, 0x4, R22 ;  /* 0x00000004ff167819 */ /* 0x000fc40000011616 */
[----:B------:R-:W-:Y:S02]  /*18160*/  R2UR UR7, R5 ;  /* 0x00000000050772ca */ /* 0x000fe400000e0000 */
[----:B------:R-:W-:Y:S02]  /*18170*/  LOP3.LUT R22, R22, 0x3fff, RZ, 0xc0, !PT ;  /* 0x00003fff16167812 */ /* 0x000fe400078ec0ff */
[----:B------:R-:W-:Y:S02]  /*18180*/  ISETP.NE.AND.EX P1, PT, RZ, UR5, PT, P1 ;  /* 0x00000005ff007c0c */ /* 0x000fe4000bf25310 */
[----:B------:R-:W-:-:S05]  /*18190*/  LOP3.LUT R22, R22, 0x10000, RZ, 0xfc, !PT ;  /* 0x0001000016167812 */ /* 0x000fca00078efcff */
[----:B01----:R-:W-:-:S05]  /*181a0*/  IMAD R4, R23, 0x280, R22 ;  /* 0x0000028017047824 */ /* 0x003fca00078e0216 */
[----:B------:R-:W-:Y:S01]  /*181b0*/  R2UR UR6, R4 ;  /* 0x00000000040672ca */ /* 0x000fe200000e0000 */
[----:B------:R-:W0:Y:S08]  /*181c0*/  @P1 LDC.64 R8, c[0x0][0x9c8] ;  /* 0x00027200ff081b82 */ /* 0x000e300000000a00 */
[----:B------:R-:W3:Y:S04]  /*181d0*/  @P1 LDC.64 R10, c[0x0][0x9d0] ;  /* 0x00027400ff0a1b82 */ /* 0x000ee80000000a00 */
[----:B------:R-:W-:Y:S03]  /*181e0*/  QGMMA.64x64x32.F32.E4M3.E4M3 R24, R152, gdesc[UR4], R24, gsb0 ;  /* 0x00e0000498187df3 */ /* 0x000fe60008000818 */
[----:B------:R-:W-:-:S02]  /*181f0*/  WARPGROUP.DEPBAR.LE gsb0, 0x0 ;  /* 0x00008000000079c5 */ /* 0x000fc40000010000 */
[----:B------:R-:W-:Y:S01]  /*18200*/  WARPGROUP.ARRIVE ;  /* 0x00000000000079c5 */ /* 0x000fe20000000000 */
[----:B--2---:R-:W-:-:S05]  /*18210*/  @P1 SHF.R.S32.HI R7, RZ, 0x1f, R15 ;  /* 0x0000001fff071819 */ /* 0x004fca000001140f */
[----:B0-----:R-:W-:-:S04]  /*18220*/  @P1 IMAD R6, R7, R8, RZ ;  /* 0x0000000807061224 */ /* 0x001fc800078e02ff */
[C---:B------:R-:W-:Y:S02]  /*18230*/  @P1 IMAD R5, R15.reuse, R9, R6 ;  /* 0x000000090f051224 */ /* 0x040fe400078e0206 */
[----:B------:R-:W-:-:S04]  /*18240*/  @P1 IMAD.WIDE.U32 R6, R15, R8, RZ ;  /* 0x000000080f061225 */ /* 0x000fc800078e00ff */
[----:B------:R-:W-:Y:S02]  /*18250*/  @P1 IMAD.IADD R7, R7, 0x1, R5 ;  /* 0x0000000107071824 */ /* 0x000fe400078e0205 */
[----:B---3--:R-:W-:-:S04]  /*18260*/  @P1 IMAD.WIDE.U32 R6, R14, R10, R6 ;  /* 0x0000000a0e061225 */ /* 0x008fc800078e0006 */
[----:B------:R-:W-:Y:S01]  /*18270*/  @P1 IMAD R5, R14, R11, R7 ;  /* 0x0000000b0e051224 */ /* 0x000fe200078e0207 */
[C---:B------:R-:W-:Y:S01]  /*18280*/  @P1 LEA R8, P2, R6.reuse, UR4, 0x2 ;  /* 0x0000000406081c11 */ /* 0x040fe2000f8410ff */
[----:B------:R-:W-:Y:S02]  /*18290*/  IMAD.MOV.U32 R10, RZ, RZ, 0x3f800000 ;  /* 0x3f800000ff0a7424 */ /* 0x000fe400078e00ff */
[----:B------:R-:W-:Y:S01]  /*182a0*/  IMAD.MOV.U32 R7, RZ, RZ, -0x3ffffff0 ;  /* 0xc0000010ff077424 */ /* 0x000fe200078e00ff */
[----:B------:R-:W-:Y:S01]  /*182b0*/  @P1 LEA.HI.X R9, R6, UR5, R5, 0x2, P2 ;  /* 0x0000000506091c11 */ /* 0x000fe200090f1405 */
[----:B------:R-:W-:-:S03]  /*182c0*/  VIADD R6, R4, 0x80 ;  /* 0x0000008004067836 */ /* 0x000fc60000000000 */
[----:B------:R-:W-:Y:S01]  /*182d0*/  R2UR UR7, R7 ;  /* 0x00000000070772ca */ /* 0x000fe200000e0000 */
[----:B------:R0:W2:Y:S01]  /*182e0*/  @P1 LDG.E R10, desc[UR40][R8.64] ;  /* 0x00000028080a1981 */ /* 0x0000a2000c1e1900 */
[----:B------:R-:W-:Y:S01]  /*182f0*/  R2UR UR6, R6 ;  /* 0x00000000060672ca */ /* 0x000fe200000e0000 */
[----:B------:R-:W-:Y:S02]  /*18300*/  VIADD R6, R4, 0x100 ;  /* 0x0000010004067836 */ /* 0x000fe40000000000 */
[----:B------:R-:W-:Y:S01]  /*18310*/  IMAD.MOV.U32 R7, RZ, RZ, -0x3ffffff0 ;  /* 0xc0000010ff077424 */ /* 0x000fe200078e00ff */
[----:B----4-:R-:W-:Y:S01]  /*18320*/  SHFL.BFLY PT, R5, R12, 0x2, 0x1f ;  /* 0x0c401f000c057f89 */ /* 0x010fe200000e0000 */
[----:B------:R-:W-:-:S03]  /*18330*/  IMAD.MOV.U32 R20, RZ, RZ, -0x800000 ;  /* 0xff800000ff147424 */ /* 0x000fc600078e00ff */
[----:B0-----:R-:W0:Y:S01]  /*18340*/  SHFL.BFLY PT, R8, R21, 0x2, 0x1f ;  /* 0x0c401f0015087f89 */ /* 0x001e2200000e0000 */
[----:B------:R-:W-:-:S04]  /*18350*/  IMAD.MOV.U32 R9, RZ, RZ, RZ ;  /* 0x000000ffff097224 */ /* 0x000fc800078e00ff */
[----:B------:R-:W-:Y:S01]  /*18360*/  QGMMA.64x64x32.F32.E4M3.E4M3 R24, R148, gdesc[UR4], R24, gsb0 ;  /* 0x00e0000494187df3 */ /* 0x000fe20008000818 */
[----:B------:R-:W-:Y:S01]  /*18370*/  R2UR UR6, R6 ;  /* 0x00000000060672ca */ /* 0x000fe200000e0000 */
[C---:B------:R-:W-:Y:S01]  /*18380*/  VIADD R6, R4.reuse, 0x180 ;  /* 0x0000018004067836 */ /* 0x040fe20000000000 */
[----:B------:R-:W-:Y:S01]  /*18390*/  R2UR UR7, R7 ;  /* 0x00000000070772ca */ /* 0x000fe200000e0000 */
[----:B------:R-:W-:Y:S02]  /*183a0*/  IMAD.MOV.U32 R7, RZ, RZ, -0x3ffffff0 ;  /* 0xc0000010ff077424 */ /* 0x000fe400078e00ff */
[----:B------:R-:W-:Y:S02]  /*183b0*/  VIADD R4, R4, 0x200 ;  /* 0x0000020004047836 */ /* 0x000fe40000000000 */
[----:B0-----:R-:W-:-:S01]  /*183c0*/  FADD.FTZ R8, R8, R21 ;  /* 0x0000001508087221 */ /* 0x001fc20000010000 */
[----:B------:R-:W-:Y:S01]  /*183d0*/  IMAD.MOV.U32 R21, RZ, RZ, -0x800000 ;  /* 0xff800000ff157424 */ /* 0x000fe200078e00ff */
[----:B------:R-:W-:-:S02]  /*183e0*/  WARPGROUP.DEPBAR.LE gsb0, 0x0 ;  /* 0x00008000000079c5 */ /* 0x000fc40000010000 */
[----:B------:R-:W-:-:S06]  /*183f0*/  WARPGROUP.ARRIVE ;  /* 0x00000000000079c5 */ /* 0x000fcc0000000000 */
[----:B------:R-:W-:Y:S01]  /*18400*/  QGMMA.64x64x32.F32.E4M3.E4M3 R24, R144, gdesc[UR4], R24, gsb0 ;  /* 0x00e0000490187df3 */ /* 0x000fe20008000818 */
[----:B------:R-:W-:Y:S01]  /*18410*/  R2UR UR6, R6 ;  /* 0x00000000060672ca */ /* 0x000fe200000e0000 */
[----:B------:R-:W-:Y:S01]  /*18420*/  FADD.FTZ R6, R5, R12 ;  /* 0x0000000c05067221 */ /* 0x000fe20000010000 */
[----:B------:R-:W-:Y:S01]  /*18430*/  R2UR UR7, R7 ;  /* 0x00000000070772ca */ /* 0x000fe200000e0000 */
[----:B------:R-:W-:-:S03]  /*18440*/  IMAD.MOV.U32 R5, RZ, RZ, -0x3ffffff0 ;  /* 0xc0000010ff057424 */ /* 0x000fc600078e00ff */
[----:B------:R-:W0:Y:S02]  /*18450*/  SHFL.BFLY PT, R7, R6, 0x1, 0x1f ;  /* 0x0c201f0006077f89 */ /* 0x000e2400000e0000 */
[----:B0-----:R-:W-:-:S04]  /*18460*/  FADD.FTZ R7, R6, R7 ;  /* 0x0000000706077221 */ /* 0x001fc80000010000 */
[C---:B------:R-:W-:Y:S01]  /*18470*/  FMUL.FTZ R14, R7.reuse, 0.00390625 ;  /* 0x3b800000070e7820 */ /* 0x040fe20000410000 */
[----:B------:R-:W-:-:S04]  /*18480*/  FSETP.NE.FTZ.AND P1, PT, R7, RZ, PT ;  /* 0x000000ff0700720b */ /* 0x000fc80003f35000 */
[----:B------:R-:W-:-:S13]  /*18490*/  FSETP.NE.FTZ.AND P2, PT, R14, RZ, PT ;  /* 0x000000ff0e00720b */ /* 0x000fda0003f55000 */
[----:B------:R-:W0:Y:S01]  /*184a0*/  @P2 MUFU.LG2 R6, R14 ;  /* 0x0000000e00062308 */ /* 0x000e220000000c00 */
[----:B------:R-:W-:Y:S02]  /*184b0*/  WARPGROUP.DEPBAR.LE gsb0, 0x0 ;  /* 0x00008000000079c5 */ /* 0x000fe40000010000 */
[----:B------:R-:W-:-:S06]  /*184c0*/  WARPGROUP.ARRIVE ;  /* 0x00000000000079c5 */ /* 0x000fcc0000000000 */
[----:B------:R-:W-:Y:S01]  /*184d0*/  QGMMA.64x64x32.F32.E4M3.E4M3 R24, R140, gdesc[UR4], R24, gsb0 ;  /* 0x00e000048c187df3 */ /* 0x000fe20008000818 */
[----:B------:R-:W-:Y:S01]  /*184e0*/  R2UR UR6, R4 ;  /* 0x00000000040672ca */ /* 0x000fe200000e0000 */
[----:B------:R-:W-:Y:S01]  /*184f0*/  @P2 FMUL.FTZ R4, R2, 0.69314718246459960938 ;  /* 0x3f31721802042820 */ /* 0x000fe20000410000 */
[----:B------:R-:W-:Y:S02]  /*18500*/  R2UR UR7, R5 ;  /* 0x00000000050772ca */ /* 0x000fe400000e0000 */
[----:B------:R-:W1:Y:S02]  /*18510*/  SHFL.BFLY PT, R5, R8, 0x1, 0x1f ;  /* 0x0c201f0008057f89 */ /* 0x000e6400000e0000 */
[----:B-1----:R-:W-:-:S01]  /*18520*/  FADD.FTZ R12, R8, R5 ;  /* 0x00000005080c7221 */ /* 0x002fc20000010000 */
[----:B------:R-:W-:-:S03]  /*18530*/  IMAD.MOV.U32 R5, RZ, RZ, RZ ;  /* 0x000000ffff057224 */ /* 0x000fc600078e00ff */
[----:B------:R-:W-:-:S03]  /*18540*/  FMUL.FTZ R15, R12, 0.00390625 ;  /* 0x3b8000000c0f7820 */ /* 0x000fc60000410000 */
[----:B------:R0:W-:Y:S01]  /*18550*/  @P1 MUFU.RCP R5, R7 ;  /* 0x0000000700051308 */ /* 0x0001e20000001000 */
[----:B------:R-:W-:Y:S02]  /*18560*/  FSETP.NE.FTZ.AND P1, PT, R12, RZ, PT ;  /* 0x000000ff0c00720b */ /* 0x000fe40003f35000 */
[----:B------:R-:W-:Y:S01]  /*18570*/  FSETP.NE.FTZ.AND P3, PT, R15, RZ, PT ;  /* 0x000000ff0f00720b */ /* 0x000fe20003f75000 */
[----:B0-----:R-:W-:-:S04]  /*18580*/  @P2 FMUL.FTZ R7, R6, 0.69314718246459960938 ;  /* 0x3f31721806072820 */ /* 0x001fc80000410000 */
[----:B------:R-:W-:-:S06]  /*18590*/  @P2 FFMA.FTZ R21, R4, R3, R7 ;  /* 0x0000000304152223 */ /* 0x000fcc0000010007 */
[----:B------:R-:W-:Y:S02]  /*185a0*/  @P1 MUFU.RCP R9, R12 ;  /* 0x0000000c00091308 */ /* 0x000fe40000001000 */
[----:B------:R-:W-:-:S06]  /*185b0*/  @P3 FMUL.FTZ R2, R2, 0.69314718246459960938 ;  /* 0x3f31721802023820 */ /* 0x000fcc0000410000 */
[----:B------:R-:W0:Y:S02]  /*185c0*/  @P3 MUFU.LG2 R8, R15 ;  /* 0x0000000f00083308 */ /* 0x000e240000000c00 */
[----:B0-----:R-:W-:Y:S01]  /*185d0*/  @P3 FMUL.FTZ R11, R8, 0.69314718246459960938 ;  /* 0x3f317218080b3820 */ /* 0x001fe20000410000 */
[----:B------:R-:W-:Y:S02]  /*185e0*/  WARPGROUP.DEPBAR.LE gsb0, 0x0 ;  /* 0x00008000000079c5 */ /* 0x000fe40000010000 */
[----:B------:R-:W-:Y:S01]  /*185f0*/  WARPGROUP.ARRIVE ;  /* 0x00000000000079c5 */ /* 0x000fe20000000000 */
[----:B------:R-:W-:-:S05]  /*18600*/  @P3 FFMA.FTZ R20, R2, R0, R11 ;  /* 0x0000000002143223 */ /* 0x000fca000001000b */
[----:B------:R-:W-:Y:S01]  /*18610*/  QGMMA.64x64x32.F32.E4M3.E4M3 R24, R136, gdesc[UR4], R24, gsb0 ;  /* 0x00e0000488187df3 */ /* 0x000fe20008000818 */
[-C--:B--2---:R-:W-:Y:S01]  /*18620*/  FMUL.FTZ R5, R5, R10.reuse ;  /* 0x0000000a05057220 */ /* 0x084fe20000410000 */
[----:B------:R-:W-:Y:S01]  /*18630*/  FMUL.FTZ R9, R9, R10 ;  /* 0x0000000a09097220 */ /* 0x000fe20000410000 */
[----:B------:R-:W-:Y:S02]  /*18640*/  WARPGROUP.DEPBAR.LE gsb0, 0x0 ;  /* 0x00008000000079c5 */ /* 0x000fe40000010000 */
[----:B------:R-:W-:Y:S05]  /*18650*/  @!P0 BRA `(.L_x_15090) ;  /* 0x0000000000048947 */ /* 0x000fea0003800000 */
[----:B------:R-:W-:Y:S01]  /*18660*/  BPT.TRAP 0x1 ;  /* 0x000000040000795c */ /* 0x000fe20000300000 */
.L_x_15090:
[----:B------:R-:W2:Y:S01]  /*18670*/  LDL.LU R2, [R1+0x14] ;  /* 0x0000140001027983 */ /* 0x000ea20000300800 */
[----:B------:R-:W-:Y:S02]  /*18680*/  VIADD R0, R13, 0x13260 ;  /* 0x000132600d007836 */ /* 0x000fe40000000000 */
[-C--:B------:R-:W-:Y:S01]  /*18690*/  FMUL.FTZ R24, R24, R5.reuse ;  /* 0x0000000518187220 */ /* 0x080fe20000410000 */
[-C--:B------:R-:W-:Y:S02]  /*186a0*/  FMUL.FTZ R29, R29, R5.reuse ;  /* 0x000000051d1d7220 */ /* 0x080fe40000410000 */
[----:B--2---:R-:W-:Y:S02]  /*186b0*/  PRMT R0, R2, 0x654, R0 ;  /* 0x0000065402007816 */ /* 0x004fe40000000000 */
[----:B------:R-:W2:Y:S01]  /*186c0*/  LDL.LU R2, [R1+0x5c] ;  /* 0x00005c0001027983 */ /* 0x000ea20000300800 */
[----:B------:R-:W-:Y:S01]  /*186d0*/  VIADD R23, R23, 0x1 ;  /* 0x0000000117177836 */ /* 0x000fe20000000000 */
[----:B------:R0:W-:Y:S01]  /*186e0*/  SYNCS.ARRIVE.TRANS64.RED.A1T0 RZ, [R0+URZ], RZ ;  /* 0x000000ff00ff79a7 */ /* 0x0001e2000810043f */
        /* <DEDUP_REMOVED lines=33> */
[----:B------:R-:W-:-:S02]  /*18900*/  LOP3.LUT R156, R156, R5, RZ, 0x3c, !PT ;  /* 0x000000059c9c7212 */ /* 0x000fc400078e3cff */
[----:B------:R-:W-:Y:S01]  /*18910*/  SEL R23, R23, RZ, P1 ;  /* 0x000000ff17177207 */ /* 0x000fe20000800000 */
[----:B--2---:R-:W-:-:S05]  /*18920*/  VIADD R2, R2, 0x1 ;  /* 0x0000000102027836 */ /* 0x004fca0000000000 */
[----:B------:R0:W-:Y:S02]  /*18930*/  STL [R1+0x5c], R2 ;  /* 0x00005c0201007387 */ /* 0x0001e40000100800 */
.L_x_14977:
[----:B------:R-:W2:Y:S01]  /*18940*/  LDL R77, [R1+0x54] ;  /* 0x00005400014d7983 */ /* 0x000ea20000100800 */
[----:B------:R-:W0:Y:S01]  /*18950*/  S2UR UR4, SR_CgaCtaId ;  /* 0x00000000000479c3 */ /* 0x000e220000008800 */
[----:B------:R-:W-:Y:S01]  /*18960*/  MOV R22, 0x400 ;  /* 0x0000040000167802 */ /* 0x000fe20000000f00 */
[----:B------:R-:W-:Y:S01]  /*18970*/  BSSY B0, `(.L_x_15091) ;  /* 0x00002ab000007945 */ /* 0x000fe20003800000 */
[----:B------:R-:W1:Y:S01]  /*18980*/  S2R R79, SR_TID.X ;  /* 0x00000000004f7919 */ /* 0x000e620000002100 */
[----:B0-----:R-:W-:-:S05]  /*18990*/  IMAD.U32 R0, RZ, RZ, UR4 ;  /* 0x00000004ff007e24 */ /* 0x001fca000f8e00ff */
[----:B------:R-:W-:Y:S01]  /*189a0*/  LEA R22, R0, R22, 0x18 ;  /* 0x0000001600167211 */ /* 0x000fe200078ec0ff */
[----:B------:R-:W-:Y:S01]  /*189b0*/  BAR.SYNC.DEFER_BLOCKING 0x5, 0x200 ;  /* 0x0148000000007b1d */ /* 0x000fe20000010000 */
[----:B-1----:R-:W-:-:S05]  /*189c0*/  VIADD R60, R79, 0xffffff80 ;  /* 0xffffff804f3c7836 */ /* 0x002fca0000000000 */
[----:B------:R-:W-:Y:S01]  /*189d0*/  STL [R1+0x14], R0 ;  /* 0x0000140001007387 */ /* 0x000fe20000100800 */
[----:B------:R-:W-:-:S04]  /*189e0*/  SHF.R.S32.HI R65, RZ, 0x1f, R60 ;  /* 0x0000001fff417819 */ /* 0x000fc8000001143c */
[----:B------:R-:W-:Y:S01]  /*189f0*/  LEA.HI R63, R65, R60, RZ, 0x3 ;  /* 0x0000003c413f7211 */ /* 0x000fe200078f18ff */
[----:B------:R-:W0:Y:S04]  /*18a00*/  LDS.128 R4, [R22+0x132d0] ;  /* 0x0132d00016047984 */ /* 0x000e280000000c00 */
[----:B0-----:R0:W-:Y:S04]  /*18a10*/  STL.64 [R1+0x40], R4 ;  /* 0x0000400401007387 */ /* 0x0011e80000100a00 */
[----:B------:R1:W-:Y:S01]  /*18a20*/  STL.64 [R1+0x48], R6 ;  /* 0x0000480601007387 */ /* 0x0003e20000100a00 */
[----:B0-----:R-:W-:-:S02]  /*18a30*/  LOP3.LUT R5, R63, 0xfffffff8, RZ, 0xc0, !PT ;  /* 0xfffffff83f057812 */ /* 0x001fc400078ec0ff */
[----:B------:R-:W-:-:S03]  /*18a40*/  SHF.R.S32.HI R63, RZ, 0x3, R63 ;  /* 0x00000003ff3f7819 */ /* 0x000fc6000001143f */
[----:B------:R-:W-:-:S04]  /*18a50*/  IMAD.IADD R62, R60, 0x1, -R5 ;  /* 0x000000013c3e7824 */ /* 0x000fc800078e0a05 */
[----:B------:R-:W-:-:S05]  /*18a60*/  IMAD.SHL.U32 R0, R62, 0x8, RZ ;  /* 0x000000083e007824 */ /* 0x000fca00078e00ff */
[----:B------:R-:W-:Y:S01]  /*18a70*/  SHF.R.S32.HI R61, RZ, 0x1f, R0 ;  /* 0x0000001fff3d7819 */ /* 0x000fe20000011400 */
[----:B------:R-:W-:Y:S06]  /*18a80*/  BAR.ARV 0x4, 0x200 ;  /* 0x0108000000007b1d */ /* 0x000fec0000002000 */
[----:B--2---:R-:W-:-:S13]  /*18a90*/  ISETP.NE.AND P1, PT, R77, RZ, PT ;  /* 0x000000ff4d00720c */ /* 0x004fda0003f25270 */
[----:B------:R-:W0:Y:S02]  /*18aa0*/  @!P1 LDC R77, c[0x0][0xad4] ;  /* 0x0002b500ff4d9b82 */ /* 0x000e240000000800 */
[----:B0-----:R1:W-:Y:S01]  /*18ab0*/  @!P1 STL [R1+0x54], R77 ;  /* 0x0000544d01009387 */ /* 0x0013e20000100800 */
[----:B------:R-:W-:Y:S05]  /*18ac0*/  @P0 BRA `(.L_x_15092) ;  /* 0x0000001c00ec0947 */ /* 0x000fea0003800000 */
[----:B------:R-:W-:Y:S01]  /*18ad0*/  IMAD.SHL.U32 R2, R79, 0x4, RZ ;  /* 0x000000044f027824 */ /* 0x000fe200078e00ff */
[----:B------:R-:W-:Y:S01]  /*18ae0*/  ULDC.64 UR4, c[0x4][0x38] ;  /* 0x01000e0000047ab9 */ /* 0x000fe20000000a00 */
[----:B------:R-:W2:Y:S01]  /*18af0*/  LDL R83, [R1+0x4] ;  /* 0x0000040001537983 */ /* 0x000ea20000100800 */
[----:B------:R-:W0:Y:S02]  /*18b00*/  S2R R5, SR_SWINHI ;  /* 0x0000000000057919 */ /* 0x000e240000002f00 */
[----:B------:R-:W-:Y:S01]  /*18b10*/  LOP3.LUT R2, R2, 0xc, RZ, 0xc0, !PT ;  /* 0x0000000c02027812 */ /* 0x000fe200078ec0ff */
[----:B------:R-:W-:Y:S01]  /*18b20*/  ULDC.64 UR6, c[0x0][0xc08] ;  /* 0x0003020000067ab9 */ /* 0x000fe20000000a00 */
[----:B------:R-:W3:Y:S01]  /*18b30*/  LDL.LU R87, [R1+0x58] ;  /* 0x0000580001577983 */ /* 0x000ee20000300800 */
[----:B------:R-:W-:Y:S01]  /*18b40*/  BAR.SYNC.DEFER_BLOCKING 0x1, 0x180 ;  /* 0x0046000000007b1d */ /* 0x000fe20000010000 */
[----:B------:R-:W-:-:S05]  /*18b50*/  IADD3 R10, P0, R2, UR4, RZ ;  /* 0x00000004020a7c10 */ /* 0x000fca000ff1e0ff */
[----:B------:R-:W-:Y:S01]  /*18b60*/  IMAD.X R11, RZ, RZ, UR5, P0 ;  /* 0x00000005ff0b7e24 */ /* 0x000fe200080e06ff */
[----:B------:R-:W-:Y:S01]  /*18b70*/  LEA.HI R4, R65, R60, RZ, 0x5 ;  /* 0x0000003c41047211 */ /* 0x000fe200078f28ff */
[----:B------:R-:W-:Y:S01]  /*18b80*/  ULDC.64 UR4, c[0x0][0xc00] ;  /* 0x0003000000047ab9 */ /* 0x000fe20000000a00 */
[----:B------:R-:W4:Y:S04]  /*18b90*/  LDL R86, [R1+0x38] ;  /* 0x0000380001567983 */ /* 0x000f280000100800 */
[----:B------:R0:W2:Y:S01]  /*18ba0*/  LDG.E.CONSTANT R10, desc[UR40][R10.64] ;  /* 0x000000280a0a7981 */ /* 0x0000a2000c1e9900 */
[----:B------:R-:W-:-:S03]  /*18bb0*/  LOP3.LUT P0, R2, R79, 0x3, RZ, 0xc0, !PT ;  /* 0x000000034f027812 */ /* 0x000fc6000780c0ff */
[----:B------:R-:W4:Y:S01]  /*18bc0*/  LDL R85, [R1+0x24] ;  /* 0x0000240001557983 */ /* 0x000f220000100800 */
[----:B------:R-:W-:Y:S02]  /*18bd0*/  ISETP.EQ.OR P0, PT, R2, 0x3, !P0 ;  /* 0x000000030200780c */ /* 0x000fe40004702670 */
[----:B------:R-:W-:Y:S01]  /*18be0*/  LEA.HI R2, R65, R60, RZ, 0x4 ;  /* 0x0000003c41027211 */ /* 0x000fe200078f20ff */
[----:B------:R-:W-:Y:S01]  /*18bf0*/  IMAD.SHL.U32 R4, R4, 0x20, RZ ;  /* 0x0000002004047824 */ /* 0x000fe200078e00ff */
[----:B------:R-:W4:Y:S02]  /*18c00*/  LDL R81, [R1+0x60] ;  /* 0x0000600001517983 */ /* 0x000f240000100800 */
[----:B-1----:R-:W-:Y:S02]  /*18c10*/  SHF.R.S32.HI R7, RZ, 0x4, R2 ;  /* 0x00000004ff077819 */ /* 0x002fe40000011402 */
[C---:B------:R-:W-:Y:S02]  /*18c20*/  LOP3.LUT R9, R2.reuse, 0x3fffff0, RZ, 0xc0, !PT ;  /* 0x03fffff002097812 */ /* 0x040fe400078ec0ff */
[----:B------:R-:W-:-:S02]  /*18c30*/  LEA.HI R2, R2, R7, RZ, 0x1 ;  /* 0x0000000702027211 */ /* 0x000fc400078f08ff */
[----:B------:R-:W-:Y:S01]  /*18c40*/  LOP3.LUT R4, R4, 0xfffffc00, RZ, 0xc0, !PT ;  /* 0xfffffc0004047812 */ /* 0x000fe200078ec0ff */
[----:B------:R-:W-:Y:S01]  /*18c50*/  IMAD.IADD R9, R60, 0x1, -R9 ;  /* 0x000000013c097824 */ /* 0x000fe200078e0a09 */
[----:B------:R-:W-:-:S03]  /*18c60*/  LOP3.LUT R2, R2, 0x1ffffffe, RZ, 0xc0, !PT ;  /* 0x1ffffffe02027812 */ /* 0x000fc600078ec0ff */
[----:B------:R-:W-:Y:S02]  /*18c70*/  IMAD R9, R9, 0x40, R4 ;  /* 0x0000004009097824 */ /* 0x000fe400078e0204 */
[----:B------:R-:W-:Y:S01]  /*18c80*/  IMAD.IADD R2, R7, 0x1, -R2 ;  /* 0x0000000107027824 */ /* 0x000fe200078e0a02 */
[----:B------:R-:W-:Y:S02]  /*18c90*/  SEL R57, R44, R3, P0 ;  /* 0x000000032c397207 */ /* 0x000fe40000000000 */
[----:B------:R-:W-:Y:S01]  /*18ca0*/  SEL R76, R3, R44, P0 ;  /* 0x0000002c034c7207 */ /* 0x000fe20000000000 */
[----:B------:R-:W-:Y:S01]  /*18cb0*/  IMAD R9, R2, 0x8, R9 ;  /* 0x0000000802097824 */ /* 0x000fe200078e0209 */
[----:B------:R-:W-:Y:S02]  /*18cc0*/  MOV R2, R22 ;  /* 0x0000001600027202 */ /* 0x000fe40000000f00 */
[----:B0-----:R-:W-:-:S03]  /*18cd0*/  MOV R3, R5 ;  /* 0x0000000500037202 */ /* 0x001fc60000000f00 */
[----:B------:R-:W-:Y:S01]  /*18ce0*/  IMAD.WIDE R4, R9, 0x2, R2 ;  /* 0x0000000209047825 */ /* 0x000fe200078e0202 */
[----:B------:R-:W-:Y:S02]  /*18cf0*/  SEL R71, R36, R37, P0 ;  /* 0x0000002524477207 */ /* 0x000fe40000000000 */
[C---:B------:R-:W-:Y:S02]  /*18d00*/  IADD3 R9, P3, R4.reuse, 0x20, RZ ;  /* 0x0000002004097810 */ /* 0x040fe40007f7e0ff */
[----:B------:R-:W-:Y:S02]  /*18d10*/  LOP3.LUT R7, R4, 0x380, RZ, 0xc0, !PT ;  /* 0x0000038004077812 */ /* 0x000fe400078ec0ff */
[----:B------:R-:W-:Y:S02]  /*18d20*/  SEL R80, R37, R36, P0 ;  /* 0x0000002425507207 */ /* 0x000fe40000000000 */
[----:B-----5:R-:W-:Y:S02]  /*18d30*/  SEL R45, R40, R41, P0 ;  /* 0x00000029282d7207 */ /* 0x020fe40000000000 */
[----:B------:R-:W-:-:S02]  /*18d40*/  SEL R74, R41, R40, P0 ;  /* 0x00000028294a7207 */ /* 0x000fc40000000000 */
[----:B------:R-:W-:Y:S02]  /*18d50*/  SEL R37, R30, R31, P0 ;  /* 0x0000001f1e257207 */ /* 0x000fe40000000000 */
[----:B------:R-:W-:Y:S02]  /*18d60*/  SEL R56, R31, R30, P0 ;  /* 0x0000001e1f387207 */ /* 0x000fe40000000000 */
[----:B------:R-:W-:Y:S02]  /*18d70*/  LOP3.LUT R6, R9, 0x380, RZ, 0xc0, !PT ;  /* 0x0000038009067812 */ /* 0x000fe400078ec0ff */
[----:B------:R-:W-:Y:S02]  /*18d80*/  SEL R15, R34, R35, P0 ;  /* 0x00000023220f7207 */ /* 0x000fe40000000000 */
[----:B------:R-:W-:Y:S02]  /*18d90*/  SEL R40, R35, R34, P0 ;  /* 0x0000002223287207 */ /* 0x000fe40000000000 */
[----:B------:R-:W-:-:S02]  /*18da0*/  IADD3 R31, P2, R4, 0x40, RZ ;  /* 0x00000040041f7810 */ /* 0x000fc40007f5e0ff */
[----:B------:R-:W-:Y:S02]  /*18db0*/  SHF.R.U64 R7, R7, 0x3, RZ ;  /* 0x0000000307077819 */ /* 0x000fe400000012ff */
[----:B------:R-:W-:Y:S02]  /*18dc0*/  IADD3 R35, P1, R4, 0x60, RZ ;  /* 0x0000006004237810 */ /* 0x000fe40007f3e0ff */
[----:B------:R-:W-:Y:S02]  /*18dd0*/  SHF.R.U64 R6, R6, 0x3, RZ ;  /* 0x0000000306067819 */ /* 0x000fe400000012ff */
[----:B------:R-:W-:Y:S02]  /*18de0*/  LOP3.LUT R8, R31, 0x380, RZ, 0xc0, !PT ;  /* 0x000003801f087812 */ /* 0x000fe400078ec0ff */
[----:B------:R-:W-:Y:S02]  /*18df0*/  LOP3.LUT R4, R7, R4, RZ, 0x3c, !PT ;  /* 0x0000000407047212 */ /* 0x000fe400078e3cff */
[----:B------:R-:W-:Y:S01]  /*18e00*/  LOP3.LUT R12, R35, 0x380, RZ, 0xc0, !PT ;  /* 0x00000380230c7812 */ /* 0x000fe200078ec0ff */
[--C-:B------:R-:W-:Y:S01]  /*18e10*/  IMAD.X R69, RZ, RZ, R5.reuse, P1 ;  /* 0x000000ffff457224 */ /* 0x100fe200008e0605 */
[----:B------:R-:W-:Y:S01]  /*18e20*/  LOP3.LUT R6, R6, R9, RZ, 0x3c, !PT ;  /* 0x0000000906067212 */ /* 0x000fe200078e3cff */
[--C-:B------:R-:W-:Y:S01]  /*18e30*/  IMAD.X R9, RZ, RZ, R5.reuse, P2 ;  /* 0x000000ffff097224 */ /* 0x100fe200010e0605 */
[----:B------:R-:W-:Y:S01]  /*18e40*/  SEL R11, R48, R49, P0 ;  /* 0x00000031300b7207 */ /* 0x000fe20000000000 */
[----:B------:R-:W-:Y:S01]  /*18e50*/  IMAD.X R7, RZ, RZ, R5, P3 ;  /* 0x000000ffff077224 */ /* 0x000fe200018e0605 */
[----:B------:R-:W-:-:S02]  /*18e60*/  SEL R44, R49, R48, P0 ;  /* 0x00000030312c7207 */ /* 0x000fc40000000000 */
[----:B------:R-:W-:Y:S02]  /*18e70*/  SHF.R.U64 R8, R8, 0x3, RZ ;  /* 0x0000000308087819 */ /* 0x000fe400000012ff */
[----:B------:R-:W-:Y:S02]  /*18e80*/  MOV R72, R4 ;  /* 0x0000000400487202 */ /* 0x000fe40000000f00 */
[----:B------:R-:W-:Y:S02]  /*18e90*/  SEL R73, R24, R25, P0 ;  /* 0x0000001918497207 */ /* 0x000fe40000000000 */
[----:B------:R-:W-:Y:S02]  /*18ea0*/  SEL R82, R25, R24, P0 ;  /* 0x0000001819527207 */ /* 0x000fe40000000000 */
[----:B------:R-:W-:Y:S02]  /*18eb0*/  SEL R13, R26, R27, P0 ;  /* 0x0000001b1a0d7207 */ /* 0x000fe40000000000 */
[----:B------:R-:W-:-:S02]  /*18ec0*/  SEL R48, R27, R26, P0 ;  /* 0x0000001a1b307207 */ /* 0x000fc40000000000 */
[----:B------:R-:W-:Y:S02]  /*18ed0*/  SHF.R.U64 R12, R12, 0x3, RZ ;  /* 0x000000030c0c7819 */ /* 0x000fe400000012ff */
        /* <DEDUP_REMOVED lines=15> */
[----:B------:R-:W-:Y:S02]  /*18fd0*/  SEL R33, R46, R47, P0 ;  /* 0x0000002f2e217207 */ /* 0x000fe40000000000 */
[----:B------:R-:W-:-:S02]  /*18fe0*/  SEL R36, R47, R46, P0 ;  /* 0x0000002e2f247207 */ /* 0x000fc40000000000 */
[----:B------:R-:W-:Y:S02]  /*18ff0*/  LOP3.LUT R68, R12, R35, RZ, 0x3c, !PT ;  /* 0x000000230c447212 */ /* 0x000fe400078e3cff */
[----:B------:R-:W-:Y:S02]  /*19000*/  MOV R64, R6 ;  /* 0x0000000600407202 */ /* 0x000fe40000000f00 */
[----:B------:R-:W-:Y:S02]  /*19010*/  MOV R67, R8 ;  /* 0x0000000800437202 */ /* 0x000fe40000000f00 */
[----:B------:R-:W-:Y:S02]  /*19020*/  MOV R68, R68 ;  /* 0x0000004400447202 */ /* 0x000fe40000000f00 */
[----:B------:R-:W-:Y:S02]  /*19030*/  ISETP.NE.U32.AND P1, PT, RZ, UR4, PT ;  /* 0x00000004ff007c0c */ /* 0x000fe4000bf25070 */
[----:B--2---:R-:W-:Y:S01]  /*19040*/  LOP3.LUT R5, R10, 0x2, RZ, 0x3c, !PT ;  /* 0x000000020a057812 */ /* 0x004fe200078e3cff */
[----:B------:R-:W-:Y:S04]  /*19050*/  SHFL.IDX PT, R46, R73, R10, 0x1c1f ;  /* 0x001c1f0a492e7589 */ /* 0x000fe800000e0000 */
[----:B------:R-:W0:Y:S04]  /*19060*/  SHFL.IDX PT, R47, R82, R5, 0x1c1f ;  /* 0x001c1f05522f7589 */ /* 0x000e2800000e0000 */
[----:B------:R-:W-:Y:S04]  /*19070*/  SHFL.IDX PT, R30, R13, R10, 0x1c1f ;  /* 0x001c1f0a0d1e7589 */ /* 0x000fe800000e0000 */
[----:B------:R-:W1:Y:S04]  /*19080*/  SHFL.IDX PT, R31, R48, R5, 0x1c1f ;  /* 0x001c1f05301f7589 */ /* 0x000e6800000e0000 */
[----:B------:R-:W-:Y:S04]  /*19090*/  SHFL.IDX PT, R50, R59, R10, 0x1c1f ;  /* 0x001c1f0a3b327589 */ /* 0x000fe800000e0000 */
[----:B------:R-:W-:Y:S04]  /*190a0*/  SHFL.IDX PT, R12, R41, R10, 0x1c1f ;  /* 0x001c1f0a290c7589 */ /* 0x000fe800000e0000 */
[----:B------:R-:W2:Y:S04]  /*190b0*/  SHFL.IDX PT, R51, R78, R5, 0x1c1f ;  /* 0x001c1f054e337589 */ /* 0x000ea800000e0000 */
[----:B------:R-:W-:Y:S04]  /*190c0*/  SHFL.IDX PT, R34, R15, R10, 0x1c1f ;  /* 0x001c1f0a0f227589 */ /* 0x000fe800000e0000 */
[----:B------:R-:W3:Y:S04]  /*190d0*/  SHFL.IDX PT, R35, R40, R5, 0x1c1f ;  /* 0x001c1f0528237589 */ /* 0x000ee800000e0000 */
[----:B------:R-:W-:Y:S04]  /*190e0*/  SHFL.IDX PT, R4, R75, R10, 0x1c1f ;  /* 0x001c1f0a4b047589 */ /* 0x000fe800000e0000 */
        /* <DEDUP_REMOVED lines=10> */
[----:B------:R-:W-:Y:S04]  /*19190*/  SHFL.IDX PT, R6, R71, R10, 0x1c1f ;  /* 0x001c1f0a47067589 */ /* 0x000fe800000e0000 */
[----:B------:R-:W-:Y:S04]  /*191a0*/  SHFL.IDX PT, R58, R11, R10, 0x1c1f ;  /* 0x001c1f0a0b3a7589 */ /* 0x000fe800000e0000 */
[----:B------:R-:W4:Y:S04]  /*191b0*/  SHFL.IDX PT, R9, R80, R5, 0x1c1f ;  /* 0x001c1f0550097589 */ /* 0x000f2800000e0000 */
[----:B------:R0:W4:Y:S04]  /*191c0*/  SHFL.IDX PT, R59, R44, R5, 0x1c1f ;  /* 0x001c1f052c3b7589 */ /* 0x00012800000e0000 */
[----:B------:R-:W4:Y:S04]  /*191d0*/  SHFL.IDX PT, R25, R52, R5, 0x1c1f ;  /* 0x001c1f0534197589 */ /* 0x000f2800000e0000 */
[----:B------:R-:W-:Y:S04]  /*191e0*/  SHFL.IDX PT, R8, R57, R10, 0x1c1f ;  /* 0x001c1f0a39087589 */ /* 0x000fe800000e0000 */
[----:B------:R-:W4:Y:S04]  /*191f0*/  SHFL.IDX PT, R11, R76, R5, 0x1c1f ;  /* 0x001c1f054c0b7589 */ /* 0x000f2800000e0000 */
[----:B------:R-:W-:Y:S04]  /*19200*/  SHFL.IDX PT, R26, R33, R10, 0x1c1f ;  /* 0x001c1f0a211a7589 */ /* 0x000fe800000e0000 */
[----:B------:R-:W-:Y:S04]  /*19210*/  SHFL.IDX PT, R43, R43, R10, 0x1c1f ;  /* 0x001c1f0a2b2b7589 */ /* 0x000fe800000e0000 */
[----:B------:R-:W4:Y:S04]  /*19220*/  SHFL.IDX PT, R27, R36, R5, 0x1c1f ;  /* 0x001c1f05241b7589 */ /* 0x000f2800000e0000 */
[----:B------:R-:W4:Y:S04]  /*19230*/  SHFL.IDX PT, R66, R66, R5, 0x1c1f ;  /* 0x001c1f0542427589 */ /* 0x000f2800000e0000 */
[----:B------:R3:W4:Y:S01]  /*19240*/  SHFL.IDX PT, R13, R70, R5, 0x1c1f ;  /* 0x001c1f05460d7589 */ /* 0x00072200000e0000 */
[----:B0-----:R-:W-:-:S02]  /*19250*/  SEL R44, R46, R47, P0 ;  /* 0x0000002f2e2c7207 */ /* 0x001fc40000000000 */
[----:B-1----:R-:W-:Y:S02]  /*19260*/  SEL R28, R30, R31, P0 ;  /* 0x0000001f1e1c7207 */ /* 0x002fe40000000000 */
[----:B------:R-:W-:Y:S02]  /*19270*/  SEL R46, R47, R46, P0 ;  /* 0x0000002e2f2e7207 */ /* 0x000fe40000000000 */
[----:B--2---:R-:W-:Y:S02]  /*19280*/  SEL R48, R50, R51, P0 ;  /* 0x0000003332307207 */ /* 0x004fe40000000000 */
[----:B------:R-:W-:Y:S01]  /*19290*/  SEL R30, R31, R30, P0 ;  /* 0x0000001e1f1e7207 */ /* 0x000fe20000000000 */
[----:B---3--:R-:W0:Y:S01]  /*192a0*/  LDC.64 R70, c[0x0][0xc00] ;  /* 0x00030000ff467b82 */ /* 0x008e220000000a00 */
[----:B------:R-:W-:Y:S02]  /*192b0*/  SEL R32, R34, R35, P0 ;  /* 0x0000002322207207 */ /* 0x000fe40000000000 */
[----:B----4-:R-:W-:-:S02]  /*192c0*/  SEL R45, R4, R7, P0 ;  /* 0x00000007042d7207 */ /* 0x010fc40000000000 */
        /* <DEDUP_REMOVED lines=43> */
[----:B------:R-:W-:Y:S04]  /*19580*/  STSM.16.M88.4 [R67], R8 ;  /* 0x0000000843007844 */ /* 0x000fe80000000200 */
[----:B------:R2:W-:Y:S01]  /*19590*/  STSM.16.M88.4 [R68], R12 ;  /* 0x0000000c44007844 */ /* 0x0005e20000000200 */
[----:B------:R-:W-:Y:S01]  /*195a0*/  BAR.SYNC.DEFER_BLOCKING 0x1, 0x180 ;  /* 0x0046000000007b1d */ /* 0x000fe20000010000 */
[----:B------:R-:W-:Y:S01]  /*195b0*/  ISETP.NE.AND.EX P0, PT, RZ, UR5, PT, P1 ;  /* 0x00000005ff007c0c */ /* 0x000fe2000bf05310 */
[----:B------:R-:W-:-:S02]  /*195c0*/  IMAD.MOV.U32 R66, RZ, RZ, RZ ;  /* 0x000000ffff427224 */ /* 0x000fc400078e00ff */
[----:B0-----:R-:W-:Y:S01]  /*195d0*/  IMAD.WIDE R24, R87, 0x4, R70 ;  /* 0x0000000457187825 */ /* 0x001fe200078e0246 */
[----:B------:R-:W-:-:S03]  /*195e0*/  ISETP.GT.AND P3, PT, R77, 0x1, PT ;  /* 0x000000014d00780c */ /* 0x000fc60003f64270 */
[----:B-1----:R-:W0:Y:S06]  /*195f0*/  LDC R64, c[0x0][0xbe8] ;  /* 0x0002fa00ff407b82 */ /* 0x002e2c0000000800 */
[----:B------:R-:W3:Y:S01]  /*19600*/  @P0 LDG.E R66, desc[UR40][R24.64] ;  /* 0x0000002818420981 */ /* 0x000ee2000c1e1900 */
[----:B------:R-:W-:-:S04]  /*19610*/  ISETP.NE.U32.AND P1, PT, RZ, UR6, PT ;  /* 0x00000006ff007c0c */ /* 0x000fc8000bf25070 */
[----:B------:R-:W-:-:S13]  /*19620*/  ISETP.NE.AND.EX P1, PT, RZ, UR7, PT, P1 ;  /* 0x00000007ff007c0c */ /* 0x000fda000bf25310 */
[----:B------:R-:W1:Y:S02]  /*19630*/  @P1 LDC.64 R26, c[0x0][0xc08] ;  /* 0x00030200ff1a1b82 */ /* 0x000e640000000a00 */
[----:B-1----:R-:W-:-:S04]  /*19640*/  @P1 IMAD.WIDE R4, R87, 0x4, R26 ;  /* 0x0000000457041825 */ /* 0x002fc800078e021a */
[----:B------:R-:W-:-:S05]  /*19650*/  IMAD.MOV.U32 R26, RZ, RZ, 0x9b8 ;  /* 0x000009b8ff1a7424 */ /* 0x000fca00078e00ff */
[----:B------:R-:W-:-:S04]  /*19660*/  SEL R26, R26, 0x978, P3 ;  /* 0x000009781a1a7807 */ /* 0x000fc80001800000 */
[----:B--2---:R-:W1:Y:S08]  /*19670*/  LDC.64 R12, c[0x0][R26+0x220] ;  /* 0x000088001a0c7b82 */ /* 0x004e700000000a00 */
[----:B------:R-:W2:Y:S01]  /*19680*/  LDC.64 R10, c[0x0][R26+0x218] ;  /* 0x000086001a0a7b82 */ /* 0x000ea20000000a00 */
[----:B0-----:R-:W-:-:S07]  /*19690*/  ISETP.NE.AND P4, PT, R64, 0x1, PT ;  /* 0x000000014000780c */ /* 0x001fce0003f85270 */
[----:B------:R-:W0:Y:S01]  /*196a0*/  LDC.64 R8, c[0x0][R26+0x228] ;  /* 0x00008a001a087b82 */ /* 0x000e220000000a00 */
[----:B------:R-:W-:Y:S02]  /*196b0*/  ULDC UR6, c[0x0][0xa88] ;  /* 0x0002a20000067ab9 */ /* 0x000fe40000000800 */
[----:B------:R-:W-:-:S05]  /*196c0*/  IMAD.U32 R69, RZ, RZ, UR6 ;  /* 0x00000006ff457e24 */ /* 0x000fca000f8e00ff */
[----:B------:R4:W4:Y:S01]  /*196d0*/  LDC.64 R6, c[0x0][R26+0x210] ;  /* 0x000084001a067b82 */ /* 0x0009220000000a00 */
[----:B------:R1:W5:Y:S01]  /*196e0*/  @P1 LDG.E R69, desc[UR40][R4.64] ;  /* 0x0000002804451981 */ /* 0x000362000c1e1900 */
[----:B------:R-:W-:-:S06]  /*196f0*/  ISETP.NE.U32.AND P2, PT, RZ, UR4, PT ;  /* 0x00000004ff007c0c */ /* 0x000fcc000bf45070 */
[----:B------:R-:W0:Y:S01]  /*19700*/  @P4 LDC R68, c[0x0][0xbec] ;  /* 0x0002fb00ff444b82 */ /* 0x000e220000000800 */
[----:B------:R-:W-:-:S07]  /*19710*/  ISETP.NE.AND.EX P2, PT, RZ, UR5, PT, P2 ;  /* 0x00000005ff007c0c */ /* 0x000fce000bf45320 */
[----:B------:R-:W4:Y:S01]  /*19720*/  @P4 LDC R73, c[0x0][0xbf0] ;  /* 0x0002fc00ff494b82 */ /* 0x000f220000000800 */
[----:B------:R-:W-:-:S07]  /*19730*/  SHF.R.S32.HI R15, RZ, 0x1f, R87 ;  /* 0x0000001fff0f7819 */ /* 0x000fce0000011457 */
[----:B-1----:R-:W1:Y:S01]  /*19740*/  LDC.64 R4, c[0x0][0xba8] ;  /* 0x0002ea00ff047b82 */ /* 0x002e620000000a00 */
[----:B------:R-:W-:Y:S02]  /*19750*/  SEL R67, R87, RZ, !P2 ;  /* 0x000000ff57437207 */ /* 0x000fe40005000000 */
[----:B------:R-:W-:Y:S02]  /*19760*/  LEA.HI R70, R65, R60, RZ, 0x7 ;  /* 0x0000003c41467211 */ /* 0x000fe400078f38ff */
[----:B------:R-:W-:Y:S01]  /*19770*/  SEL R15, R15, RZ, !P2 ;  /* 0x000000ff0f0f7207 */ /* 0x000fe20005000000 */
[----:B------:R-:W-:Y:S01]  /*19780*/  IMAD R13, R13, R67, RZ ;  /* 0x000000430d0d7224 */ /* 0x000fe200078e02ff */
[----:B------:R-:W-:Y:S01]  /*19790*/  LOP3.LUT R27, R70, 0xffffff80, RZ, 0xc0, !PT ;  /* 0xffffff80461b7812 */ /* 0x000fe200078ec0ff */
[----:B--2---:R-:W-:Y:S02]  /*197a0*/  IMAD R65, R11, R83, RZ ;  /* 0x000000530b417224 */ /* 0x004fe400078e02ff */
[----:B------:R-:W-:-:S02]  /*197b0*/  IMAD.IADD R11, R86, 0x1, R85 ;  /* 0x00000001560b7824 */ /* 0x000fc400078e0255 */
[----:B------:R-:W-:Y:S02]  /*197c0*/  IMAD R71, R12, R15, R13 ;  /* 0x0000000f0c477224 */ /* 0x000fe400078e020d */
[----:B------:R-:W-:Y:S01]  /*197d0*/  IMAD.IADD R72, R60, 0x1, -R27 ;  /* 0x000000013c487824 */ /* 0x000fe200078e0a1b */
[----:B------:R-:W-:Y:S01]  /*197e0*/  SEL R27, R81, RZ, P3 ;  /* 0x000000ff511b7207 */ /* 0x000fe20001800000 */
[----:B------:R-:W-:-:S04]  /*197f0*/  IMAD.WIDE.U32 R14, R10, R83, RZ ;  /* 0x000000530a0e7225 */ /* 0x000fc800078e00ff */
[----:B------:R-:W-:-:S04]  /*19800*/  IMAD.WIDE.U32 R12, R12, R67, RZ ;  /* 0x000000430c0c7225 */ /* 0x000fc800078e00ff */
[----:B0-----:R-:W-:Y:S01]  /*19810*/  @P4 IMAD.HI.U32 R10, R11, R68, RZ ;  /* 0x000000440b0a4227 */ /* 0x001fe200078e00ff */
[----:B-1----:R-:W0:Y:S03]  /*19820*/  @!P3 LDC R4, c[0x0][0xb50] ;  /* 0x0002d400ff04bb82 */ /* 0x002e260000000800 */
[----:B------:R-:W-:Y:S02]  /*19830*/  IMAD.IADD R60, R15, 0x1, R65 ;  /* 0x000000010f3c7824 */ /* 0x000fe400078e0241 */
[----:B------:R-:W-:Y:S02]  /*19840*/  IMAD.IADD R71, R13, 0x1, R71 ;  /* 0x000000010d477824 */ /* 0x000fe400078e0247 */
[----:B------:R-:W-:Y:S01]  /*19850*/  IMAD.MOV.U32 R13, RZ, RZ, R11 ;  /* 0x000000ffff0d7224 */ /* 0x000fe200078e000b */
[----:B----4-:R-:W-:Y:S01]  /*19860*/  @P4 SHF.R.U32.HI R13, RZ, R73, R10 ;  /* 0x00000049ff0d4219 */ /* 0x010fe2000001160a */
[-C--:B------:R-:W-:Y:S01]  /*19870*/  IMAD R15, R9, R27.reuse, RZ ;  /* 0x0000001b090f7224 */ /* 0x080fe200078e02ff */
[----:B------:R-:W1:Y:S01]  /*19880*/  @!P3 LDC R5, c[0x0][0xb54] ;  /* 0x0002d500ff05bb82 */ /* 0x000e620000000800 */
[----:B------:R-:W-:Y:S01]  /*19890*/  IMAD.WIDE.U32 R8, R8, R27, RZ ;  /* 0x0000001b08087225 */ /* 0x000fe200078e00ff */
[----:B------:R-:W-:-:S02]  /*198a0*/  SHF.R.S32.HI R27, RZ, 0x1f, R72 ;  /* 0x0000001fff1b7819 */ /* 0x000fc40000011448 */
[----:B------:R-:W-:Y:S02]  /*198b0*/  SHF.R.S32.HI R70, RZ, 0x7, R70 ;  /* 0x00000007ff467819 */ /* 0x000fe40000011446 */
[--C-:B---3--:R-:W-:Y:S02]  /*198c0*/  IADD3 R12, P2, P5, R12, R14, R66.reuse ;  /* 0x0000000e0c0c7210 */ /* 0x108fe40007d5e042 */
[----:B------:R-:W-:Y:S01]  /*198d0*/  SHF.R.S32.HI R65, RZ, 0x1f, R66 ;  /* 0x0000001fff417819 */ /* 0x000fe20000011442 */
[----:B------:R-:W-:Y:S02]  /*198e0*/  IMAD.IADD R14, R9, 0x1, R15 ;  /* 0x00000001090e7824 */ /* 0x000fe400078e020f */
[----:B------:R-:W-:Y:S01]  /*198f0*/  IMAD.MOV R15, RZ, RZ, -R13 ;  /* 0x000000ffff0f7224 */ /* 0x000fe200078e0a0d */
[----:B------:R-:W-:Y:S02]  /*19900*/  IADD3.X R10, R71, R60, R65, P2, P5 ;  /* 0x0000003c470a7210 */ /* 0x000fe400017ea441 */
[----:B------:R-:W-:Y:S01]  /*19910*/  IADD3 R8, P2, P5, R13, R12, R8 ;  /* 0x0000000c0d087210 */ /* 0x000fe20007d5e008 */
[----:B------:R-:W-:Y:S01]  /*19920*/  IMAD R15, R64, R15, R11 ;  /* 0x0000000f400f7224 */ /* 0x000fe200078e020b */
[----:B------:R-:W-:-:S02]  /*19930*/  LEA.HI R12, R27, R72, RZ, 0x2 ;  /* 0x000000481b0c7211 */ /* 0x000fc400078f10ff */
[----:B------:R-:W-:Y:S02]  /*19940*/  SHF.R.S32.HI R9, RZ, 0x1f, R13 ;  /* 0x0000001fff097819 */ /* 0x000fe4000001140d */
[--C-:B------:R-:W-:Y:S02]  /*19950*/  SHF.R.S32.HI R26, RZ, 0x2, R12.reuse ;  /* 0x00000002ff1a7819 */ /* 0x100fe4000001140c */
[----:B------:R-:W-:Y:S01]  /*19960*/  SHF.R.S32.HI R71, RZ, 0x1f, R12 ;  /* 0x0000001fff477819 */ /* 0x000fe2000001140c */
[----:B------:R-:W-:Y:S01]  /*19970*/  IMAD R7, R7, R15, RZ ;  /* 0x0000000f07077224 */ /* 0x000fe200078e02ff */
[----:B------:R-:W-:Y:S02]  /*19980*/  SHF.R.S32.HI R13, RZ, 0x1f, R15 ;  /* 0x0000001fff0d7819 */ /* 0x000fe4000001140f */
[----:B------:R-:W-:Y:S02]  /*19990*/  IADD3.X R9, R9, R10, R14, P2, P5 ;  /* 0x0000000a09097210 */ /* 0x000fe400017ea40e */
[----:B------:R-:W-:Y:S01]  /*199a0*/  LEA.HI R71, R71, R26, RZ, 0x3 ;  /* 0x0000001a47477211 */ /* 0x000fe200078f18ff */
[----:B------:R-:W-:Y:S01]  /*199b0*/  IMAD.HI R10, R70, 0x55555556, RZ ;  /* 0x55555556460a7827 */ /* 0x000fe200078e02ff */
[----:B------:R-:W-:-:S02]  /*199c0*/  LEA.HI R27, R27, R72, RZ, 0x5 ;  /* 0x000000481b1b7211 */ /* 0x000fc400078f28ff */
[----:B------:R-:W-:Y:S01]  /*199d0*/  LOP3.LUT R71, R71, 0xfffffff8, RZ, 0xc0, !PT ;  /* 0xfffffff847477812 */ /* 0x000fe200078ec0ff */
[C---:B------:R-:W-:Y:S02]  /*199e0*/  IMAD R13, R6.reuse, R13, R7 ;  /* 0x0000000d060d7224 */ /* 0x040fe400078e0207 */
[----:B------:R-:W-:Y:S01]  /*199f0*/  IMAD.WIDE.U32 R6, R6, R15, R8 ;  /* 0x0000000f06067225 */ /* 0x000fe200078e0008 */
[----:B------:R-:W-:Y:S02]  /*19a00*/  LEA.HI R9, R10, R10, RZ, 0x1 ;  /* 0x0000000a0a097211 */ /* 0x000fe400078f08ff */
[----:B------:R-:W-:Y:S01]  /*19a10*/  SHF.R.S32.HI R27, RZ, 0x5, R27 ;  /* 0x00000005ff1b7819 */ /* 0x000fe2000001141b */
[----:B------:R-:W-:Y:S01]  /*19a20*/  IMAD.IADD R7, R7, 0x1, R13 ;  /* 0x0000000107077824 */ /* 0x000fe200078e020d */
[----:B0-----:R-:W-:Y:S01]  /*19a30*/  LEA R8, P2, R6, R4, 0x2 ;  /* 0x0000000406087211 */ /* 0x001fe200078410ff */
[----:B------:R-:W-:Y:S02]  /*19a40*/  IMAD.IADD R26, R26, 0x1, -R71 ;  /* 0x000000011a1a7824 */ /* 0x000fe400078e0a47 */
[----:B------:R-:W-:Y:S01]  /*19a50*/  IMAD R70, R9, -0x3, R70 ;  /* 0xfffffffd09467824 */ /* 0x000fe200078e0246 */
[----:B-1----:R-:W-:Y:S01]  /*19a60*/  LEA.HI.X R9, R6, R5, R7, 0x2, P2 ;  /* 0x0000000506097211 */ /* 0x002fe200010f1407 */
[----:B------:R-:W-:Y:S01]  /*19a70*/  IMAD R27, R27, 0x10, R26 ;  /* 0x000000101b1b7824 */ /* 0x000fe200078e021a */
[----:B------:R-:W-:Y:S07]  /*19a80*/  @P1 BRA `(.L_x_15093) ;  /* 0x0000000000101947 */ /* 0x000fee0003800000 */
[----:B------:R-:W-:Y:S05]  /*19a90*/  @!P0 BRA `(.L_x_15093) ;  /* 0x00000000000c8947 */ /* 0x000fea0003800000 */
[----:B------:R-:W2:Y:S04]  /*19aa0*/  LDG.E R4, desc[UR40][R24.64] ;  /* 0x0000002818047981 */ /* 0x000ea8000c1e1900 */
[----:B-----5:R-:W2:Y:S02]  /*19ab0*/  LDG.E R69, desc[UR40][R24.64+0x4] ;  /* 0x0000042818457981 */ /* 0x020ea4000c1e1900 */
[----:B--2---:R-:W-:-:S07]  /*19ac0*/  IMAD.IADD R69, R69, 0x1, -R4 ;  /* 0x0000000145457824 */ /* 0x004fce00078e0a04 */
.L_x_15093:
[----:B------:R-:W-:Y:S01]  /*19ad0*/  IMAD R13, R70, 0x40, R27 ;  /* 0x00000040460d7824 */ /* 0x000fe200078e021b */
[----:B------:R-:W-:Y:S01]  /*19ae0*/  SHFL.IDX PT, R4, R8, RZ, 0x1c1f ;  /* 0x001c1fff08047589 */ /* 0x000fe200000e0000 */
[----:B-----5:R-:W-:Y:S01]  /*19af0*/  IMAD R60, R69, R64, RZ ;  /* 0x00000040453c7224 */ /* 0x020fe200078e02ff */
[----:B------:R-:W-:Y:S01]  /*19b00*/  LOP3.LUT P0, RZ, R72, 0x3, RZ, 0xc0, !PT ;  /* 0x0000000348ff7812 */ /* 0x000fe2000780c0ff */
[----:B------:R-:W-:Y:S01]  /*19b10*/  IMAD.IADD R13, R13, 0x1, R85 ;  /* 0x000000010d0d7824 */ /* 0x000fe200078e0255 */
[----:B------:R-:W0:Y:S03]  /*19b20*/  SHFL.IDX PT, R5, R9, RZ, 0x1c1f ;  /* 0x001c1fff09057589 */ /* 0x000e2600000e0000 */
[C---:B------:R-:W-:Y:S01]  /*19b30*/  VIADD R15, R13.reuse, 0x8 ;  /* 0x000000080d0f7836 */ /* 0x040fe20000000000 */
[----:B------:R-:W-:Y:S01]  /*19b40*/  SHFL.IDX PT, R6, R8, 0x1, 0x1c1f ;  /* 0x003c1f0008067f89 */ /* 0x000fe200000e0000 */
[----:B------:R-:W-:-:S03]  /*19b50*/  ISETP.GE.OR P1, PT, R13, R60, P0 ;  /* 0x0000003c0d00720c */ /* 0x000fc60000726670 */
[----:B------:R-:W1:Y:S01]  /*19b60*/  SHFL.IDX PT, R7, R9, 0x1, 0x1c1f ;  /* 0x003c1f0009077f89 */ /* 0x000e6200000e0000 */
[----:B------:R-:W-:-:S09]  /*19b70*/  ISETP.GE.OR P0, PT, R15, R60, P0 ;  /* 0x0000003c0f00720c */ /* 0x000fd20000706670 */
[----:B0-----:R0:W-:Y:S04]  /*19b80*/  @!P1 ST.E desc[UR40][R4.64], R21 ;  /* 0x0000001504009985 */ /* 0x0011e8000c101928 */
[----:B-1----:R0:W-:Y:S01]  /*19b90*/  @!P0 ST.E desc[UR40][R6.64], R20 ;  /* 0x0000001406008985 */ /* 0x0021e2000c101928 */
[----:B------:R-:W-:Y:S05]  /*19ba0*/  @P3 BRA `(.L_x_15094) ;  /* 0x0000000400a03947 */ /* 0x000fea0003800000 */
[----:B0-----:R-:W-:Y:S01]  /*19bb0*/  IMAD R5, R63, 0x40, R0 ;  /* 0x000000403f057824 */ /* 0x001fe200078e0200 */
[----:B------:R-:W0:Y:S01]  /*19bc0*/  @P4 LDC R29, c[0x0][0xbf0] ;  /* 0x0002fc00ff1d4b82 */ /* 0x000e220000000800 */
[----:B------:R-:W-:Y:S02]  /*19bd0*/  ULDC.64 UR4, c[0x0][0xaa0] ;  /* 0x0002a80000047ab9 */ /* 0x000fe40000000a00 */
        /* <DEDUP_REMOVED lines=18> */
[----:B------:R-:W-:-:S04]  /*19d00*/  IADD3 R21, P0, R2, 0x4800, RZ ;  /* 0x0000480002157810 */ /* 0x000fc80007f1e0ff */
[----:B------:R-:W-:Y:S01]  /*19d10*/  LOP3.LUT R2, R21, 0x380, RZ, 0xc0, !PT ;  /* 0x0000038015027812 */ /* 0x000fe200078ec0ff */
[----:B------:R-:W-:Y:S02]  /*19d20*/  IMAD R65, R65, UR4, RZ ;  /* 0x0000000441417c24 */ /* 0x000fe4000f8e02ff */
[----:B------:R-:W-:Y:S01]  /*19d30*/  IMAD.X R25, RZ, RZ, R3, P0 ;  /* 0x000000ffff197224 */ /* 0x000fe200000e0603 */
[----:B------:R-:W-:-:S04]  /*19d40*/  SHF.R.U64 R2, R2, 0x3, RZ ;  /* 0x0000000302027819 */ /* 0x000fc800000012ff */
[----:B------:R-:W-:Y:S02]  /*19d50*/  LOP3.LUT R24, R2, R21, RZ, 0x3c, !PT ;  /* 0x0000001502187212 */ /* 0x000fe400078e3cff */
[----:B------:R-:W1:Y:S01]  /*19d60*/  @P4 LDC R21, c[0x0][0xbec] ;  /* 0x0002fb00ff154b82 */ /* 0x000e620000000800 */
[C---:B------:R-:W-:Y:S02]  /*19d70*/  IMAD R65, R66.reuse, UR5, R65 ;  /* 0x0000000542417c24 */ /* 0x040fe4000f8e0241 */
[----:B------:R-:W-:Y:S01]  /*19d80*/  IMAD.WIDE.U32 R2, R66, UR4, RZ ;  /* 0x0000000442027c25 */ /* 0x000fe2000f8e00ff */
[----:B------:R-:W-:-:S03]  /*19d90*/  ULDC.64 UR4, c[0x0][0xae8] ;  /* 0x0002ba0000047ab9 */ /* 0x000fc60000000a00 */
[----:B------:R-:W-:Y:S01]  /*19da0*/  IMAD R62, R62, 0x30, R63 ;  /* 0x000000303e3e7824 */ /* 0x000fe200078e023f */
[----:B------:R-:W-:Y:S01]  /*19db0*/  SHF.R.S32.HI R28, RZ, 0x1f, R67 ;  /* 0x0000001fff1c7819 */ /* 0x000fe20000011443 */
[----:B------:R-:W-:Y:S01]  /*19dc0*/  IMAD.IADD R3, R3, 0x1, R65 ;  /* 0x0000000103037824 */ /* 0x000fe200078e0241 */
[----:B------:R-:W5:Y:S01]  /*19dd0*/  LD.E.128 R24, desc[UR40][R24.64] ;  /* 0x0000002818187980 */ /* 0x000f62000c101d00 */
[----:B------:R-:W-:Y:S02]  /*19de0*/  IMAD.IADD R62, R85, 0x1, R62 ;  /* 0x00000001553e7824 */ /* 0x000fe400078e023e */
[C---:B------:R-:W-:Y:S01]  /*19df0*/  IMAD.WIDE.U32 R2, R83.reuse, UR4, R2 ;  /* 0x0000000453027c25 */ /* 0x040fe2000f8e0002 */
        /* <DEDUP_REMOVED lines=8> */
[----:B------:R-:W-:-:S02]  /*19e80*/  IMAD.IADD R63, R63, 0x1, R85 ;  /* 0x000000013f3f7824 */ /* 0x000fc400078e0255 */
[----:B------:R-:W-:Y:S02]  /*19e90*/  IMAD R28, R28, UR4, RZ ;  /* 0x000000041c1c7c24 */ /* 0x000fe4000f8e02ff */
[----:B------:R-:W-:-:S04]  /*19ea0*/  IMAD.WIDE.U32 R2, R67, UR4, R2 ;  /* 0x0000000443027c25 */ /* 0x000fc8000f8e0002 */
[----:B-1----:R-:W-:-:S04]  /*19eb0*/  @P4 IMAD.HI.U32 R20, R62, R21, RZ ;  /* 0x000000153e144227 */ /* 0x002fc800078e00ff */
[----:B------:R-:W-:Y:S01]  /*19ec0*/  IMAD.MOV.U32 R21, RZ, RZ, R62 ;  /* 0x000000ffff157224 */ /* 0x000fe200078e003e */
[----:B------:R-:W-:Y:S01]  /*19ed0*/  @P4 SHF.R.U32.HI R21, RZ, R29, R20 ;  /* 0x0000001dff154219 */ /* 0x000fe20000011614 */
[----:B------:R-:W-:Y:S01]  /*19ee0*/  IMAD R29, R67, UR5, R28 ;  /* 0x00000005431d7c24 */ /* 0x000fe2000f8e021c */
[----:B------:R-:W-:Y:S02]  /*19ef0*/  ULDC.64 UR4, c[0x0][0xae0] ;  /* 0x0002b80000047ab9 */ /* 0x000fe40000000a00 */
[--C-:B------:R-:W-:Y:S01]  /*19f00*/  SHF.R.S32.HI R20, RZ, 0x1f, R21.reuse ;  /* 0x0000001fff147819 */ /* 0x100fe20000011415 */
[----:B------:R-:W-:Y:S02]  /*19f10*/  IMAD.MOV R31, RZ, RZ, -R21 ;  /* 0x000000ffff1f7224 */ /* 0x000fe400078e0a15 */
[----:B------:R-:W-:Y:S02]  /*19f20*/  IMAD.IADD R3, R3, 0x1, R29 ;  /* 0x0000000103037824 */ /* 0x000fe400078e021d */
[----:B------:R-:W-:-:S02]  /*19f30*/  IMAD R20, R20, UR4, RZ ;  /* 0x0000000414147c24 */ /* 0x000fc4000f8e02ff */
[----:B------:R-:W-:Y:S02]  /*19f40*/  IMAD R29, R64, R31, R62 ;  /* 0x0000001f401d7224 */ /* 0x000fe400078e023e */
[C---:B------:R-:W-:Y:S02]  /*19f50*/  IMAD R31, R21.reuse, UR5, R20 ;  /* 0x00000005151f7c24 */ /* 0x040fe4000f8e0214 */
[----:B------:R-:W-:Y:S01]  /*19f60*/  IMAD.WIDE.U32 R2, R21, UR4, R2 ;  /* 0x0000000415027c25 */ /* 0x000fe2000f8e0002 */
[----:B------:R-:W-:Y:S01]  /*19f70*/  SHF.R.S32.HI R20, RZ, 0x1f, R29 ;  /* 0x0000001fff147819 */ /* 0x000fe2000001141d */
[----:B------:R-:W-:Y:S02]  /*19f80*/  ULDC.64 UR4, c[0x0][0xad8] ;  /* 0x0002b60000047ab9 */ /* 0x000fe40000000a00 */
[----:B------:R-:W-:Y:S02]  /*19f90*/  IMAD.IADD R3, R3, 0x1, R31 ;  /* 0x0000000103037824 */ /* 0x000fe400078e021f */
[----:B------:R-:W-:-:S02]  /*19fa0*/  IMAD R20, R20, UR4, RZ ;  /* 0x0000000414147c24 */ /* 0x000fc4000f8e02ff */
[----:B------:R-:W-:-:S04]  /*19fb0*/  IMAD.WIDE.U32 R2, R29, UR4, R2 ;  /* 0x000000041d027c25 */ /* 0x000fc8000f8e0002 */
[----:B------:R-:W-:Y:S01]  /*19fc0*/  IMAD R21, R29, UR5, R20 ;  /* 0x000000051d157c24 */ /* 0x000fe2000f8e0214 */
[----:B------:R-:W-:Y:S02]  /*19fd0*/  ULDC.64 UR4, c[0x0][0xa80] ;  /* 0x0002a00000047ab9 */ /* 0x000fe40000000a00 */
[C---:B------:R-:W-:Y:S01]  /*19fe0*/  LEA R30, P0, R2.reuse, UR4, 0x1 ;  /* 0x00000004021e7c11 */ /* 0x040fe2000f8008ff */
[----:B------:R-:W-:Y:S01]  /*19ff0*/  IMAD.IADD R3, R3, 0x1, R21 ;  /* 0x0000000103037824 */ /* 0x000fe200078e0215 */
[----:B------:R-:W-:Y:S01]  /*1a000*/  ULDC UR4, c[0x0][0xac8] ;  /* 0x0002b20000047ab9 */ /* 0x000fe20000000800 */
[C---:B------:R-:W-:Y:S02]  /*1a010*/  VIADD R21, R63.reuse, 0x60 ;  /* 0x000000603f157836 */ /* 0x040fe40000000000 */
[----:B0-----:R-:W0:Y:S01]  /*1a020*/  SHFL.IDX PT, R31, R30, RZ, 0x181f ;  /* 0x00181fff1e1f7589 */ /* 0x001e2200000e0000 */
[----:B------:R-:W-:Y:S01]  /*1a030*/  LEA.HI.X R32, R2, UR5, R3, 0x1, P0 ;  /* 0x0000000502207c11 */ /* 0x000fe200080f0c03 */
[C---:B------:R-:W-:Y:S01]  /*1a040*/  VIADD R3, R63.reuse, 0x30 ;  /* 0x000000303f037836 */ /* 0x040fe20000000000 */
[----:B------:R-:W-:Y:S01]  /*1a050*/  ISETP.GE.AND P0, PT, R0, UR4, PT ;  /* 0x0000000400007c0c */ /* 0x000fe2000bf06270 */
[----:B------:R-:W1:Y:S03]  /*1a060*/  SHFL.IDX PT, R35, R30, 0x1, 0x181f ;  /* 0x00381f001e237f89 */ /* 0x000e6600000e0000 */
[-C--:B------:R-:W-:Y:S01]  /*1a070*/  ISETP.GE.OR P1, PT, R63, R60.reuse, P0 ;  /* 0x0000003c3f00720c */ /* 0x080fe20000726670 */
[----:B------:R-:W1:Y:S01]  /*1a080*/  SHFL.IDX PT, R37, R30, 0x2, 0x181f ;  /* 0x00581f001e257f89 */ /* 0x000e6200000e0000 */
[-C--:B------:R-:W-:Y:S01]  /*1a090*/  ISETP.GE.OR P2, PT, R3, R60.reuse, P0 ;  /* 0x0000003c0300720c */ /* 0x080fe20000746670 */
[----:B------:R-:W-:Y:S01]  /*1a0a0*/  VIADD R3, R22, 0x13220 ;  /* 0x0001322016037836 */ /* 0x000fe20000000000 */
[----:B------:R-:W-:Y:S01]  /*1a0b0*/  ISETP.GE.OR P3, PT, R21, R60, P0 ;  /* 0x0000003c1500720c */ /* 0x000fe20000766670 */
[----:B------:R-:W1:Y:S03]  /*1a0c0*/  SHFL.IDX PT, R29, R32, RZ, 0x181f ;  /* 0x00181fff201d7589 */ /* 0x000e6600000e0000 */
[----:B------:R-:W-:Y:S01]  /*1a0d0*/  PRMT R21, RZ, 0x654, R3 ;  /* 0x00000654ff157816 */ /* 0x000fe20000000003 */
[----:B------:R-:W1:Y:S03]  /*1a0e0*/  SHFL.IDX PT, R33, R32, 0x1, 0x181f ;  /* 0x00381f0020217f89 */ /* 0x000e6600000e0000 */
[----:B------:R1:W-:Y:S01]  /*1a0f0*/  SYNCS.ARRIVE.TRANS64.RED.A1T0 RZ, [R21+URZ], RZ ;  /* 0x000000ff15ff79a7 */ /* 0x0003e2000810043f */
[----:B------:R-:W1:Y:S01]  /*1a100*/  SHFL.IDX PT, R34, R32, 0x2, 0x181f ;  /* 0x00581f0020227f89 */ /* 0x000e6200000e0000 */
[----:B0-----:R-:W-:Y:S01]  /*1a110*/  @!P1 LEA R2, P4, R0, R31, 0x1 ;  /* 0x0000001f00029211 */ /* 0x001fe200078808ff */
[----:B------:R-:W-:-:S02]  /*1a120*/  VIADD R31, R63, 0x90 ;  /* 0x000000903f1f7836 */ /* 0x000fc40000000000 */
[----:B------:R-:W0:Y:S01]  /*1a130*/  SHFL.IDX PT, R32, R32, 0x3, 0x181f ;  /* 0x00781f0020207f89 */ /* 0x000e2200000e0000 */
[C---:B-1----:R-:W-:Y:S02]  /*1a140*/  @!P2 LEA R20, P5, R0.reuse, R35, 0x1 ;  /* 0x000000230014a211 */ /* 0x042fe400078a08ff */
[----:B------:R-:W-:Y:S02]  /*1a150*/  ISETP.GE.OR P0, PT, R31, R60, P0 ;  /* 0x0000003c1f00720c */ /* 0x000fe40000706670 */
[C---:B------:R-:W-:Y:S02]  /*1a160*/  @!P3 LEA R28, P6, R0.reuse, R37, 0x1 ;  /* 0x00000025001cb211 */ /* 0x040fe400078c08ff */
[C-C-:B------:R-:W-:Y:S02]  /*1a170*/  @!P1 LEA.HI.X R3, R0.reuse, R29, R61.reuse, 0x1, P4 ;  /* 0x0000001d00039211 */ /* 0x140fe400020f0c3d */
[C-C-:B------:R-:W-:Y:S02]  /*1a180*/  @!P2 LEA.HI.X R21, R0.reuse, R33, R61.reuse, 0x1, P5 ;  /* 0x000000210015a211 */ /* 0x140fe400028f0c3d */
[----:B------:R1:W0:Y:S01]  /*1a190*/  SHFL.IDX PT, R33, R30, 0x3, 0x181f ;  /* 0x00781f001e217f89 */ /* 0x00022200000e0000 */
[----:B------:R-:W-:-:S03]  /*1a1a0*/  @!P3 LEA.HI.X R29, R0, R34, R61, 0x1, P6 ;  /* 0x00000022001db211 */ /* 0x000fc600030f0c3d */
        /* <DEDUP_REMOVED lines=8> */
.L_x_15094:
[----:B------:R-:W2:Y:S01]  /*1a230*/  LDL R69, [R1+0x20] ;  /* 0x0000200001457983 */ /* 0x000ea20000100800 */
[----:B0-----:R-:W0:Y:S01]  /*1a240*/  @P4 LDC R4, c[0x0][0xbec] ;  /* 0x0002fb00ff044b82 */ /* 0x001e220000000800 */
[----:B------:R-:W-:Y:S01]  /*1a250*/  ULDC.64 UR4, c[0x0][0xb08] ;  /* 0x0002c20000047ab9 */ /* 0x000fe20000000a00 */
[----:B------:R-:W-:Y:S01]  /*1a260*/  SHF.R.S32.HI R0, RZ, 0x1f, R67 ;  /* 0x0000001fff007819 */ /* 0x000fe20000011443 */
[----:B------:R-:W-:Y:S01]  /*1a270*/  IMAD R65, R65, UR4, RZ ;  /* 0x0000000441417c24 */ /* 0x000fe2000f8e02ff */
[----:B------:R-:W-:Y:S01]  /*1a280*/  ULDC.64 UR6, c[0x0][0xb30] ;  /* 0x0002cc0000067ab9 */ /* 0x000fe20000000a00 */
[----:B------:R-:W-:-:S03]  /*1a290*/  IMAD.WIDE.U32 R2, R66, UR4, RZ ;  /* 0x0000000442027c25 */ /* 0x000fc6000f8e00ff */
[----:B------:R-:W1:Y:S01]  /*1a2a0*/  @P4 LDC R9, c[0x0][0xbf0] ;  /* 0x0002fc00ff094b82 */ /* 0x000e620000000800 */
[----:B------:R-:W-:Y:S01]  /*1a2b0*/  IMAD R65, R66, UR5, R65 ;  /* 0x0000000542417c24 */ /* 0x000fe2000f8e0241 */
[----:B------:R-:W-:-:S03]  /*1a2c0*/  ULDC.64 UR4, c[0x0][0xb38] ;  /* 0x0002ce0000047ab9 */ /* 0x000fc60000000a00 */
[----:B------:R-:W-:Y:S02]  /*1a2d0*/  IMAD.IADD R3, R3, 0x1, R65 ;  /* 0x0000000103037824 */ /* 0x000fe400078e0241 */
[----:B------:R-:W-:-:S04]  /*1a2e0*/  IMAD.WIDE.U32 R2, R83, UR4, R2 ;  /* 0x0000000453027c25 */ /* 0x000fc8000f8e0002 */
[----:B------:R-:W-:Y:S01]  /*1a2f0*/  IMAD R3, R83, UR5, R3 ;  /* 0x0000000553037c24 */ /* 0x000fe2000f8e0203 */
[----:B------:R-:W-:Y:S02]  /*1a300*/  ULDC.64 UR4, c[0x0][0xb40] ;  /* 0x0002d00000047ab9 */ /* 0x000fe40000000a00 */
[----:B------:R-:W-:Y:S02]  /*1a310*/  IMAD R0, R0, UR4, RZ ;  /* 0x0000000400007c24 */ /* 0x000fe4000f8e02ff */
[----:B0-----:R-:W-:-:S04]  /*1a320*/  @P4 IMAD.HI.U32 R4, R11, R4, RZ ;  /* 0x000000040b044227 */ /* 0x001fc800078e00ff */
[C---:B------:R-:W-:Y:S02]  /*1a330*/  IMAD R7, R67.reuse, UR5, R0 ;  /* 0x0000000543077c24 */ /* 0x040fe4000f8e0200 */
[----:B------:R-:W-:Y:S01]  /*1a340*/  IMAD.WIDE.U32 R2, R67, UR4, R2 ;  /* 0x0000000443027c25 */ /* 0x000fe2000f8e0002 */
[----:B------:R-:W-:-:S03]  /*1a350*/  ULDC.64 UR4, c[0x0][0xb48] ;  /* 0x0002d20000047ab9 */ /* 0x000fc60000000a00 */
[----:B------:R-:W-:Y:S01]  /*1a360*/  IMAD.MOV.U32 R5, RZ, RZ, R11 ;  /* 0x000000ffff057224 */ /* 0x000fe200078e000b */
[----:B-1----:R-:W-:Y:S01]  /*1a370*/  @P4 SHF.R.U32.HI R5, RZ, R9, R4 ;  /* 0x00000009ff054219 */ /* 0x002fe20000011604 */
[----:B------:R-:W-:-:S03]  /*1a380*/  IMAD.IADD R3, R3, 0x1, R7 ;  /* 0x0000000103037824 */ /* 0x000fc600078e0207 */
[--C-:B------:R-:W-:Y:S01]  /*1a390*/  SHF.R.S32.HI R0, RZ, 0x1f, R5.reuse ;  /* 0x0000001fff007819 */ /* 0x100fe20000011405 */
[----:B------:R-:W-:Y:S02]  /*1a3a0*/  IMAD.MOV R7, RZ, RZ, -R5 ;  /* 0x000000ffff077224 */ /* 0x000fe400078e0a05 */
[----:B------:R-:W-:-:S04]  /*1a3b0*/  IMAD.WIDE.U32 R2, R81, UR4, R2 ;  /* 0x0000000451027c25 */ /* 0x000fc8000f8e0002 */
        /* <DEDUP_REMOVED lines=13> */
[----:B------:R-:W-:Y:S01]  /*1a490*/  VIADD R4, R22, 0x13220 ;  /* 0x0001322016047836 */ /* 0x000fe20000000000 */
[----:B------:R-:W-:Y:S01]  /*1a4a0*/  LEA R0, P1, R2, UR4, 0x2 ;  /* 0x0000000402007c11 */ /* 0x000fe2000f8210ff */
[----:B------:R-:W-:-:S03]  /*1a4b0*/  IMAD.IADD R3, R3, 0x1, R5 ;  /* 0x0000000103037824 */ /* 0x000fc600078e0205 */
[----:B------:R-:W-:Y:S02]  /*1a4c0*/  PRMT R4, RZ, 0x654, R4 ;  /* 0x00000654ff047816 */ /* 0x000fe40000000004 */
[----:B------:R-:W-:Y:S01]  /*1a4d0*/  LEA.HI.X R14, R2, UR5, R3, 0x2, P1 ;  /* 0x00000005020e7c11 */ /* 0x000fe200088f1403 */
[----:B------:R-:W-:Y:S01]  /*1a4e0*/  BSSY B1, `(.L_x_15096) ;  /* 0x0000033000017945 */ /* 0x000fe20003800000 */
[----:B------:R0:W-:Y:S03]  /*1a4f0*/  SYNCS.ARRIVE.TRANS64.RED.A1T0 RZ, [R4+URZ], RZ ;  /* 0x000000ff04ff79a7 */ /* 0x0001e6000810043f */
[----:B------:R1:W3:Y:S04]  /*1a500*/  SHFL.IDX PT, R5, R14, RZ, 0x1c1f ;  /* 0x001c1fff0e057589 */ /* 0x0002e800000e0000 */
[----:B0-----:R1:W0:Y:S01]  /*1a510*/  SHFL.IDX PT, R4, R0, RZ, 0x1c1f ;  /* 0x001c1fff00047589 */ /* 0x00122200000e0000 */
[----:B--2---:R-:W-:-:S02]  /*1a520*/  VIADD R21, R69, 0x38 ;  /* 0x0000003845157836 */ /* 0x004fc40000000000 */
[C---:B------:R-:W-:Y:S02]  /*1a530*/  VIADD R25, R69.reuse, 0x8 ;  /* 0x0000000845197836 */ /* 0x040fe40000000000 */
[C---:B------:R-:W-:Y:S02]  /*1a540*/  VIADD R27, R69.reuse, 0x30 ;  /* 0x00000030451b7836 */ /* 0x040fe40000000000 */
[C---:B------:R-:W-:Y:S02]  /*1a550*/  VIADD R61, R69.reuse, 0x28 ;  /* 0x00000028453d7836 */ /* 0x040fe40000000000 */
[C---:B------:R-:W-:Y:S02]  /*1a560*/  VIADD R63, R69.reuse, 0x10 ;  /* 0x00000010453f7836 */ /* 0x040fe40000000000 */
[C---:B------:R-:W-:Y:S02]  /*1a570*/  VIADD R65, R69.reuse, 0x18 ;  /* 0x0000001845417836 */ /* 0x040fe40000000000 */
        /* <DEDUP_REMOVED lines=8> */
[----:B01-3--:R-:W-:Y:S06]  /*1a600*/  @P0 BRA `(.L_x_15097) ;  /* 0x0000000000800947 */ /* 0x00bfec0003800000 */
        /* <DEDUP_REMOVED lines=24> */
[-C--:B-1----:R-:W-:Y:S02]  /*1a790*/  @!P1 LEA R6, P5, R27, R4.reuse, 0x2 ;  /* 0x000000041b069211 */ /* 0x082fe400078a10ff */
[----:B------:R-:W-:Y:S01]  /*1a7a0*/  @!P0 LEA R4, P6, R21, R4, 0x2 ;  /* 0x0000000415048211 */ /* 0x000fe200078c10ff */
[----:B------:R2:W-:Y:S01]  /*1a7b0*/  @!P3 ST.E.64 desc[UR40][R2.64], R52 ;  /* 0x000000340200b985 */ /* 0x0005e2000c101b28 */
[-C--:B------:R-:W-:Y:S02]  /*1a7c0*/  @!P1 LEA.HI.X R7, R27, R5.reuse, R24, 0x2, P5 ;  /* 0x000000051b079211 */ /* 0x080fe400028f1418 */
[----:B------:R-:W-:Y:S01]  /*1a7d0*/  @!P0 LEA.HI.X R5, R21, R5, R26, 0x2, P6 ;  /* 0x0000000515058211 */ /* 0x000fe200030f141a */
[----:B------:R2:W-:Y:S04]  /*1a7e0*/  @!P2 ST.E.64 desc[UR40][R12.64], R54 ;  /* 0x000000360c00a985 */ /* 0x0005e8000c101b28 */
[----:B------:R2:W-:Y:S04]  /*1a7f0*/  @!P1 ST.E.64 desc[UR40][R6.64], R56 ;  /* 0x0000003806009985 */ /* 0x0005e8000c101b28 */
[----:B------:R2:W-:Y:S02]  /*1a800*/  @!P0 ST.E.64 desc[UR40][R4.64], R58 ;  /* 0x0000003a04008985 */ /* 0x0005e4000c101b28 */
.L_x_15097:
[----:B------:R-:W-:Y:S05]  /*1a810*/  BSYNC B1 ;  /* 0x0000000000017941 */ /* 0x000fea0003800000 */
.L_x_15096:
[----:B------:R-:W-:Y:S01]  /*1a820*/  ISETP.GE.AND P0, PT, R15, R60, PT ;  /* 0x0000003c0f00720c */ /* 0x000fe20003f06270 */
[----:B--2---:R3:W4:Y:S04]  /*1a830*/  SHFL.IDX PT, R5, R14, 0x1, 0x1c1f ;  /* 0x003c1f000e057f89 */ /* 0x00472800000e0000 */
[----:B------:R3:W0:Y:S08]  /*1a840*/  SHFL.IDX PT, R4, R0, 0x1, 0x1c1f ;  /* 0x003c1f0000047f89 */ /* 0x00063000000e0000 */
[----:B---3--:R-:W-:Y:S05]  /*1a850*/  @P0 BRA `(.L_x_15095) ;  /* 0x0000000800f00947 */ /* 0x008fea0003800000 */
[----:B------:R-:W-:Y:S02]  /*1a860*/  ULDC UR4, c[0x0][0xac8] ;  /* 0x0002b20000047ab9 */ /* 0x000fe40000000800 */
[----:B------:R-:W-:Y:S02]  /*1a870*/  ISETP.GE.AND P0, PT, R69, UR4, PT ;  /* 0x0000000445007c0c */ /* 0x000fe4000bf06270 */
[----:B------:R-:W-:Y:S02]  /*1a880*/  ISETP.GE.AND P4, PT, R25, UR4, PT ;  /* 0x0000000419007c0c */ /* 0x000fe4000bf86270 */
[----:B------:R-:W-:Y:S02]  /*1a890*/  ISETP.GE.AND P3, PT, R63, UR4, PT ;  /* 0x000000043f007c0c */ /* 0x000fe4000bf66270 */
[----:B------:R-:W-:Y:S02]  /*1a8a0*/  ISETP.GE.AND P2, PT, R65, UR4, PT ;  /* 0x0000000441007c0c */ /* 0x000fe4000bf46270 */
[----:B------:R-:W-:-:S05]  /*1a8b0*/  ISETP.GE.AND P1, PT, R67, UR4, PT ;  /* 0x0000000443007c0c */ /* 0x000fca000bf26270 */
[----:B0---4-:R-:W-:Y:S02]  /*1a8c0*/  @!P0 IMAD.WIDE R2, R69, 0x4, R4 ;  /* 0x0000000445028825 */ /* 0x011fe400078e0204 */
        /* <DEDUP_REMOVED lines=14> */
[----:B0-----:R-:W-:-:S03]  /*1a9b0*/  @!P0 LEA R2, P5, R61, R4, 0x2 ;  /* 0x000000043d028211 */ /* 0x001fc600078a10ff */
        /* <DEDUP_REMOVED lines=8> */
[----:B---3--:R-:W-:-:S04]  /*1aa40*/  LEA R2, P0, R21, R4, 0x2 ;  /* 0x0000000415027211 */ /* 0x008fc800078010ff */
[----:B------:R-:W-:-:S05]  /*1aa50*/  LEA.HI.X R3, R21, R5, R26, 0x2, P0 ;  /* 0x0000000515037211 */ /* 0x000fca00000f141a */
[----:B------:R0:W-:Y:S01]  /*1aa60*/  ST.E.64 desc[UR40][R2.64], R42 ;  /* 0x0000002a02007985 */ /* 0x0001e2000c101b28 */
[----:B------:R-:W-:Y:S05]  /*1aa70*/  BRA `(.L_x_15095) ;  /* 0x0000000800687947 */ /* 0x000fea0003800000 */
.L_x_15092:
[----:B-1----:R-:W2:Y:S01]  /*1aa80*/  LDL R6, [R1+0x58] ;  /* 0x0000580001067983 */ /* 0x002ea20000100800 */
        /* <DEDUP_REMOVED lines=8> */
[----:B------:R-:W0:Y:S01]  /*1ab10*/  @P1 LDC.64 R4, c[0x0][0xc08] ;  /* 0x00030200ff041b82 */ /* 0x000e220000000a00 */
[----:B------:R-:W-:Y:S02]  /*1ab20*/  ULDC UR4, c[0x0][0xa88] ;  /* 0x0002a20000047ab9 */ /* 0x000fe40000000800 */
[----:B------:R-:W-:Y:S02]  /*1ab30*/  IMAD.U32 R12, RZ, RZ, UR4 ;  /* 0x00000004ff0c7e24 */ /* 0x000fe4000f8e00ff */
[----:B--2---:R-:W-:-:S04]  /*1ab40*/  IMAD.WIDE R2, R6, 0x4, R2 ;  /* 0x0000000406027825 */ /* 0x004fc800078e0202 */
[----:B0-----:R-:W-:Y:S01]  /*1ab50*/  @P1 IMAD.WIDE R4, R6, 0x4, R4 ;  /* 0x0000000406041825 */ /* 0x001fe200078e0204 */
[----:B------:R0:W5:Y:S04]  /*1ab60*/  @P0 LDG.E R13, desc[UR40][R2.64] ;  /* 0x00000028020d0981 */ /* 0x000168000c1e1900 */
[----:B------:R0:W5:Y:S01]  /*1ab70*/  @P1 LDG.E R12, desc[UR40][R4.64] ;  /* 0x00000028040c1981 */ /* 0x000162000c1e1900 */
[----:B------:R-:W-:Y:S02]  /*1ab80*/  ISETP.GT.AND P3, PT, R60, 0xbf, PT ;  /* 0x000000bf3c00780c */ /* 0x000fe40003f64270 */
[----:B------:R-:W-:Y:S02]  /*1ab90*/  ISETP.GT.AND P2, PT, R77, 0x1, PT ;  /* 0x000000014d00780c */ /* 0x000fe40003f44270 */
[----:B------:R-:W-:Y:S01]  /*1aba0*/  SHF.R.S32.HI R24, RZ, 0x1f, R6 ;  /* 0x0000001fff187819 */ /* 0x000fe20000011406 */
[----:B------:R-:W-:Y:S10]  /*1abb0*/  @P1 BRA `(.L_x_15098) ;  /* 0x0000000000101947 */ /* 0x000ff40003800000 */
[----:B------:R-:W-:Y:S05]  /*1abc0*/  @!P0 BRA `(.L_x_15098) ;  /* 0x00000000000c8947 */ /* 0x000fea0003800000 */
[----:B0-----:R-:W2:Y:S04]  /*1abd0*/  LDG.E R5, desc[UR40][R2.64] ;  /* 0x0000002802057981 */ /* 0x001ea8000c1e1900 */
[----:B-----5:R-:W2:Y:S02]  /*1abe0*/  LDG.E R12, desc[UR40][R2.64+0x4] ;  /* 0x00000428020c7981 */ /* 0x020ea4000c1e1900 */
[----:B--2---:R-:W-:-:S07]  /*1abf0*/  IMAD.IADD R12, R12, 0x1, -R5 ;  /* 0x000000010c0c7824 */ /* 0x004fce00078e0a05 */
.L_x_15098:
[----:B------:R-:W-:Y:S01]  /*1ac00*/  BSSY B1, `(.L_x_15099) ;  /* 0x0000038000017945 */ /* 0x000fe20003800000 */
[----:B------:R-:W-:Y:S02]  /*1ac10*/  SEL R21, R6, RZ, !P0 ;  /* 0x000000ff06157207 */ /* 0x000fe40004000000 */
[----:B------:R-:W-:Y:S02]  /*1ac20*/  SEL R24, R24, RZ, !P0 ;  /* 0x000000ff18187207 */ /* 0x000fe40004000000 */
[----:B-----5:R-:W-:Y:S01]  /*1ac30*/  SHF.R.S32.HI R20, RZ, 0x1f, R13 ;  /* 0x0000001fff147819 */ /* 0x020fe2000001140d */
[----:B------:R-:W-:Y:S06]  /*1ac40*/  @P3 BRA `(.L_x_15100) ;  /* 0x0000000000cc3947 */ /* 0x000fec0003800000 */
[----:B0-----:R-:W2:Y:S01]  /*1ac50*/  LDL R3, [R1+0x24] ;  /* 0x0000240001037983 */ /* 0x001ea20000100800 */
[----:B------:R-:W0:Y:S02]  /*1ac60*/  LDC R27, c[0x0][0xbe8] ;  /* 0x0002fa00ff1b7b82 */ /* 0x000e240000000800 */
[----:B0-----:R-:W-:Y:S01]  /*1ac70*/  IMAD R2, R12, R27, RZ ;  /* 0x0000001b0c027224 */ /* 0x001fe200078e02ff */
[----:B--2---:R-:W-:-:S04]  /*1ac80*/  IADD3 R25, R3, -0x80, R79 ;  /* 0xffffff8003197810 */ /* 0x004fc80007ffe04f */
[----:B------:R-:W-:-:S13]  /*1ac90*/  ISETP.GE.AND P0, PT, R25, R2, PT ;  /* 0x000000021900720c */ /* 0x000fda0003f06270 */
[----:B------:R-:W-:Y:S05]  /*1aca0*/  @P0 BRA `(.L_x_15100) ;  /* 0x0000000000b40947 */ /* 0x000fea0003800000 */
[----:B------:R-:W2:Y:S01]  /*1acb0*/  LDL R10, [R1+0x4] ;  /* 0x00000400010a7983 */ /* 0x000ea20000100800 */
[----:B------:R-:W-:Y:S01]  /*1acc0*/  IMAD.MOV.U32 R2, RZ, RZ, 0x9b8 ;  /* 0x000009b8ff027424 */ /* 0x000fe200078e00ff */
[----:B------:R-:W-:Y:S01]  /*1acd0*/  ISETP.GT.AND P3, PT, R77, 0x1, PT ;  /* 0x000000014d00780c */ /* 0x000fe20003f64270 */
[----:B------:R-:W0:Y:S01]  /*1ace0*/  LDC.64 R28, c[0x0][0xba8] ;  /* 0x0002ea00ff1c7b82 */ /* 0x000e220000000a00 */
[----:B------:R-:W3:Y:S01]  /*1acf0*/  LDL.LU R30, [R1+0x60] ;  /* 0x00006000011e7983 */ /* 0x000ee20000300800 */
[----:B------:R-:W-:Y:S01]  /*1ad00*/  ISETP.NE.AND P0, PT, R27, 0x1, PT ;  /* 0x000000011b00780c */ /* 0x000fe20003f05270 */
[----:B------:R-:W-:Y:S01]  /*1ad10*/  IMAD.MOV.U32 R15, RZ, RZ, R25 ;  /* 0x000000ffff0f7224 */ /* 0x000fe200078e0019 */
[----:B------:R-:W-:-:S04]  /*1ad20*/  SEL R26, R2, 0x978, P3 ;  /* 0x00000978021a7807 */ /* 0x000fc80001800000 */
[----:B------:R-:W1:Y:S08]  /*1ad30*/  LDC.64 R6, c[0x0][R26+0x220] ;  /* 0x000088001a067b82 */ /* 0x000e700000000a00 */
[----:B------:R-:W2:Y:S08]  /*1ad40*/  LDC.64 R2, c[0x0][R26+0x218] ;  /* 0x000086001a027b82 */ /* 0x000eb00000000a00 */
[----:B------:R-:W4:Y:S08]  /*1ad50*/  LDC.64 R8, c[0x0][R26+0x228] ;  /* 0x00008a001a087b82 */ /* 0x000f300000000a00 */
[----:B------:R-:W5:Y:S08]  /*1ad60*/  LDC.64 R4, c[0x0][R26+0x210] ;  /* 0x000084001a047b82 */ /* 0x000f700000000a00 */
[----:B------:R-:W4:Y:S08]  /*1ad70*/  @P0 LDC R14, c[0x0][0xbec] ;  /* 0x0002fb00ff0e0b82 */ /* 0x000f300000000800 */
[----:B------:R-:W5:Y:S01]  /*1ad80*/  @P0 LDC R33, c[0x0][0xbf0] ;  /* 0x0002fc00ff210b82 */ /* 0x000f620000000800 */
[----:B-1----:R-:W-:-:S07]  /*1ad90*/  IMAD R7, R7, R21, RZ ;  /* 0x0000001507077224 */ /* 0x002fce00078e02ff */
[----:B0-----:R-:W0:Y:S01]  /*1ada0*/  @!P3 LDC R28, c[0x0][0xb50] ;  /* 0x0002d400ff1cbb82 */ /* 0x001e220000000800 */
[----:B------:R-:W-:Y:S02]  /*1adb0*/  IMAD R7, R6, R24, R7 ;  /* 0x0000001806077224 */ /* 0x000fe400078e0207 */
[----:B----4-:R-:W-:-:S05]  /*1adc0*/  @P0 IMAD.HI.U32 R14, R25, R14, RZ ;  /* 0x0000000e190e0227 */ /* 0x010fca00078e00ff */
[----:B------:R-:W1:Y:S01]  /*1add0*/  @!P3 LDC R29, c[0x0][0xb54] ;  /* 0x0002d500ff1dbb82 */ /* 0x000e620000000800 */
[----:B-----5:R-:W-:Y:S01]  /*1ade0*/  @P0 SHF.R.U32.HI R15, RZ, R33, R14 ;  /* 0x00000021ff0f0219 */ /* 0x020fe2000001160e */
[-C--:B--2---:R-:W-:Y:S02]  /*1adf0*/  IMAD R31, R3, R10.reuse, RZ ;  /* 0x0000000a031f7224 */ /* 0x084fe400078e02ff */
[----:B------:R-:W-:Y:S01]  /*1ae00*/  IMAD.WIDE.U32 R10, R2, R10, RZ ;  /* 0x0000000a020a7225 */ /* 0x000fe200078e00ff */
[----:B---3--:R-:W-:-:S03]  /*1ae10*/  SEL R33, R30, RZ, P3 ;  /* 0x000000ff1e217207 */ /* 0x008fc60001800000 */
        /* <DEDUP_REMOVED lines=10> */
[----:B------:R-:W-:Y:S01]  /*1aec0*/  IADD3 R2, P0, P1, R15, R10, R2 ;  /* 0x0000000a0f027210 */ /* 0x000fe2000791e002 */
[----:B------:R-:W-:Y:S01]  /*1aed0*/  IMAD R5, R5, R7, RZ ;  /* 0x0000000705057224 */ /* 0x000fe200078e02ff */
[----:B------:R-:W-:Y:S02]  /*1aee0*/  SHF.R.S32.HI R15, RZ, 0x1f, R15 ;  /* 0x0000001fff0f7819 */ /* 0x000fe4000001140f */
[----:B------:R-:W-:Y:S02]  /*1aef0*/  SHF.R.S32.HI R9, RZ, 0x1f, R7 ;  /* 0x0000001fff097819 */ /* 0x000fe40000011407 */
[----:B------:R-:W-:-:S03]  /*1af00*/  IADD3.X R3, R15, R6, R3, P0, P1 ;  /* 0x000000060f037210 */ /* 0x000fc600007e2403 */
[C---:B------:R-:W-:Y:S02]  /*1af10*/  IMAD R5, R4.reuse, R9, R5 ;  /* 0x0000000904057224 */ /* 0x040fe400078e0205 */
[----:B------:R-:W-:-:S04]  /*1af20*/  IMAD.WIDE.U32 R2, R4, R7, R2 ;  /* 0x0000000704027225 */ /* 0x000fc800078e0002 */
[----:B------:R-:W-:Y:S01]  /*1af30*/  IMAD.IADD R3, R3, 0x1, R5 ;  /* 0x0000000103037824 */ /* 0x000fe200078e0205 */
[----:B0-----:R-:W-:-:S04]  /*1af40*/  LEA R4, P0, R2, R28, 0x2 ;  /* 0x0000001c02047211 */ /* 0x001fc800078010ff */
[----:B-1----:R-:W-:Y:S01]  /*1af50*/  LEA.HI.X R5, R2, R29, R3, 0x2, P0 ;  /* 0x0000001d02057211 */ /* 0x002fe200000f1403 */
[----:B------:R-:W-:-:S05]  /*1af60*/  IMAD.MOV.U32 R3, RZ, RZ, -0x800000 ;  /* 0xff800000ff037424 */ /* 0x000fca00078e00ff */
[----:B------:R1:W-:Y:S03]  /*1af70*/  STG.E desc[UR40][R4.64], R3 ;  /* 0x0000000304007986 */ /* 0x0003e6000c101928 */
.L_x_15100:
[----:B------:R-:W-:Y:S05]  /*1af80*/  BSYNC B1 ;  /* 0x0000000000017941 */ /* 0x000fea0003800000 */
.L_x_15099:
[----:B------:R-:W-:Y:S05]  /*1af90*/  @P2 BRA `(.L_x_15095) ;  /* 0x0000000400202947 */ /* 0x000fea0003800000 */
[----:B------:R-:W2:Y:S01]  /*1afa0*/  LDL.LU R10, [R1+0x4] ;  /* 0x00000400010a7983 */ /* 0x000ea20000300800 */
[----:B------:R-:W3:Y:S01]  /*1afb0*/  LDC R11, c[0x0][0xbe8] ;  /* 0x0002fa00ff0b7b82 */ /* 0x000ee20000000800 */
[----:B------:R-:W-:Y:S01]  /*1afc0*/  ULDC.64 UR4, c[0x0][0xaa0] ;  /* 0x0002a80000047ab9 */ /* 0x000fe20000000a00 */
[----:B------:R-:W-:Y:S01]  /*1afd0*/  IMAD R62, R62, 0x30, R63 ;  /* 0x000000303e3e7824 */ /* 0x000fe200078e023f */
[----:B------:R-:W4:Y:S01]  /*1afe0*/  LDL.LU R8, [R1+0x24] ;  /* 0x0000240001087983 */ /* 0x000f220000300800 */
[----:B0-----:R-:W-:Y:S01]  /*1aff0*/  IMAD R2, R20, UR4, RZ ;  /* 0x0000000414027c24 */ /* 0x001fe2000f8e02ff */
[----:B------:R-:W-:Y:S02]  /*1b000*/  ULDC.64 UR6, c[0x0][0xaf0] ;  /* 0x0002bc0000067ab9 */ /* 0x000fe40000000a00 */
[----:B------:R-:W-:Y:S02]  /*1b010*/  IMAD R6, R24, UR6, RZ ;  /* 0x0000000618067c24 */ /* 0x000fe4000f8e02ff */
[----:B-1----:R-:W-:-:S02]  /*1b020*/  IMAD R5, R13, UR5, R2 ;  /* 0x000000050d057c24 */ /* 0x002fc4000f8e0202 */
[----:B------:R-:W-:Y:S01]  /*1b030*/  IMAD.WIDE.U32 R2, R13, UR4, RZ ;  /* 0x000000040d027c25 */ /* 0x000fe2000f8e00ff */
[----:B------:R-:W-:-:S03]  /*1b040*/  ULDC.64 UR4, c[0x0][0xae8] ;  /* 0x0002ba0000047ab9 */ /* 0x000fc60000000a00 */
[----:B------:R-:W-:Y:S01]  /*1b050*/  IMAD.IADD R3, R3, 0x1, R5 ;  /* 0x0000000103037824 */ /* 0x000fe200078e0205 */
[----:B---3--:R-:W-:-:S13]  /*1b060*/  ISETP.NE.AND P0, PT, R11, 0x1, PT ;  /* 0x000000010b00780c */ /* 0x008fda0003f05270 */
[----:B------:R-:W0:Y:S08]  /*1b070*/  @P0 LDC R7, c[0x0][0xbec] ;  /* 0x0002fb00ff070b82 */ /* 0x000e300000000800 */
[----:B------:R-:W1:Y:S01]  /*1b080*/  @P0 LDC R9, c[0x0][0xbf0] ;  /* 0x0002fc00ff090b82 */ /* 0x000e620000000800 */
[----:B--2---:R-:W-:-:S04]  /*1b090*/  IMAD.WIDE.U32 R2, R10, UR4, R2 ;  /* 0x000000040a027c25 */ /* 0x004fc8000f8e0002 */
[----:B----4-:R-:W-:Y:S02]  /*1b0a0*/  IMAD.IADD R62, R8, 0x1, R62 ;  /* 0x00000001083e7824 */ /* 0x010fe400078e023e */
[----:B------:R-:W-:Y:S01]  /*1b0b0*/  IMAD R3, R10, UR5, R3 ;  /* 0x000000050a037c24 */ /* 0x000fe2000f8e0203 */
[----:B------:R-:W-:Y:S01]  /*1b0c0*/  ULDC.64 UR4, c[0x0][0xae0] ;  /* 0x0002b80000047ab9 */ /* 0x000fe20000000a00 */
[----:B0-----:R-:W-:-:S04]  /*1b0d0*/  @P0 IMAD.HI.U32 R4, R62, R7, RZ ;  /* 0x000000073e040227 */ /* 0x001fc800078e00ff */
[----:B------:R-:W-:Y:S01]  /*1b0e0*/  IMAD.MOV.U32 R5, RZ, RZ, R62 ;  /* 0x000000ffff057224 */ /* 0x000fe200078e003e */
[----:B-1----:R-:W-:Y:S01]  /*1b0f0*/  @P0 SHF.R.U32.HI R5, RZ, R9, R4 ;  /* 0x00000009ff050219 */ /* 0x002fe20000011604 */
[C---:B------:R-:W-:Y:S02]  /*1b100*/  IMAD R9, R21.reuse, UR7, R6 ;  /* 0x0000000715097c24 */ /* 0x040fe4000f8e0206 */
[----:B------:R-:W-:Y:S01]  /*1b110*/  IMAD.WIDE.U32 R2, R21, UR6, R2 ;  /* 0x0000000615027c25 */ /* 0x000fe2000f8e0002 */
[----:B------:R-:W-:-:S03]  /*1b120*/  SHF.R.S32.HI R4, RZ, 0x1f, R5 ;  /* 0x0000001fff047819 */ /* 0x000fc60000011405 */
[----:B------:R-:W-:Y:S02]  /*1b130*/  IMAD.MOV R7, RZ, RZ, -R5 ;  /* 0x000000ffff077224 */ /* 0x000fe400078e0a05 */
[----:B------:R-:W-:Y:S02]  /*1b140*/  IMAD R4, R4, UR4, RZ ;  /* 0x0000000404047c24 */ /* 0x000fe4000f8e02ff */
[----:B------:R-:W-:Y:S02]  /*1b150*/  IMAD R7, R11, R7, R62 ;  /* 0x000000070b077224 */ /* 0x000fe400078e023e */
[----:B------:R-:W-:Y:S02]  /*1b160*/  IMAD.IADD R3, R3, 0x1, R9 ;  /* 0x0000000103037824 */ /* 0x000fe400078e0209 */
        /* <DEDUP_REMOVED lines=11> */
[----:B------:R-:W-:Y:S01]  /*1b220*/  IMAD.IADD R4, R63, 0x1, R8 ;  /* 0x000000013f047824 */ /* 0x000fe200078e0208 */
[----:B------:R-:W-:Y:S01]  /*1b230*/  ULDC UR4, c[0x0][0xac8] ;  /* 0x0002b20000047ab9 */ /* 0x000fe20000000800 */
[----:B------:R-:W-:Y:S01]  /*1b240*/  IMAD R21, R12, R11, RZ ;  /* 0x0000000b0c157224 */ /* 0x000fe200078e02ff */
        /* <DEDUP_REMOVED lines=29> */
.L_x_15095:
[----:B------:R-:W-:Y:S05]  /*1b420*/  BSYNC B0 ;  /* 0x0000000000007941 */ /* 0x000fea0003800000 */
.L_x_15091:
[----:B------:R-:W3:Y:S01]  /*1b430*/  LDL R0, [R1+0x4c] ;  /* 0x00004c0001007983 */ /* 0x000ee20000100800 */
[----:B------:R-:W-:Y:S02]  /*1b440*/  ULDC UR4, c[0x0][0xc3c] ;  /* 0x00030f0000047ab9 */ /* 0x000fe40000000800 */
[----:B---3--:R-:W-:-:S13]  /*1b450*/  ISETP.GE.AND P0, PT, R0, UR4, PT ;  /* 0x0000000400007c0c */ /* 0x008fda000bf06270 */
[----:B------:R-:W-:Y:S05]  /*1b460*/  @!P0 BRA `(.L_x_15101) ;  /* 0xfffffe5800b88947 */ /* 0x000fea000383ffff */
[----:B------:R-:W-:Y:S05]  /*1b470*/  BRA `(.L_x_14913) ;  /* 0x0000008800e47947 */ /* 0x000fea0003800000 */
.L_x_14911:
        /* <DEDUP_REMOVED lines=58> */
.L_x_15105:
        /* <DEDUP_REMOVED lines=37> */
.L_x_15103:
        /* <DEDUP_REMOVED lines=13> */
.L_x_15106:
        /* <DEDUP_REMOVED lines=13> */
[----:B------:R-:W-:Y:S01]  /*1bc10*/  IMAD R9, R10, R7, RZ ;  /* 0x000000070a097224 */ /* 0x000fe200078e02ff */
[----:B------:R-:W-:-:S03]  /*1bc20*/  IABS R10, R25 ;  /* 0x00000019000a7213 */ /* 0x000fc60000000000 */
        /* <DEDUP_REMOVED lines=20> */
[----:B------:R-:W-:Y:S01]  /*1bd70*/  IMAD.MOV.U32 R2, RZ, RZ, R8 ;  /* 0x000000ffff027224 */ /* 0x000fe200078e0008 */
[----:B------:R-:W-:-:S03]  /*1bd80*/  IABS R8, R6 ;  /* 0x0000000600087213 */ /* 0x000fc60000000000 */
[----:B------:R-:W-:Y:S02]  /*1bd90*/  IMAD R9, R2, R5, RZ ;  /* 0x0000000502097224 */ /* 0x000fe400078e02ff */
[----:B------:R-:W-:Y:S02]  /*1bda0*/  IMAD.MOV.U32 R2, RZ, RZ, RZ ;  /* 0x000000ffff027224 */ /* 0x000fe400078e00ff */
[----:B------:R-:W-:Y:S02]  /*1bdb0*/  IMAD.MOV R8, RZ, RZ, -R8 ;  /* 0x000000ffff087224 */ /* 0x000fe400078e0a08 */
[----:B------:R-:W-:Y:S01]  /*1bdc0*/  IMAD.HI.U32 R2, R3, R9, R2 ;  /* 0x0000000903027227 */ /* 0x000fe200078e0002 */
[----:B------:R-:W-:-:S05]  /*1bdd0*/  IABS R3, R7 ;  /* 0x0000000700037213 */ /* 0x000fca0000000000 */
        /* <DEDUP_REMOVED lines=19> */
.L_x_15107:
        /* <DEDUP_REMOVED lines=34> */
[----:B------:R-:W-:Y:S01]  /*1c130*/  IABS R8, R7 ;  /* 0x0000000700087213 */ /* 0x000fe20000000000 */
[----:B------:R-:W-:-:S03]  /*1c140*/  IMAD.MOV R26, RZ, RZ, -R7 ;  /* 0x000000ffff1a7224 */ /* 0x000fc600078e0a07 */
        /* <DEDUP_REMOVED lines=24> */
.L_x_15108:
[----:B------:R-:W-:-:S05]  /*1c2d0*/  LOP3.LUT R2, RZ, R2, RZ, 0x33, !PT ;  /* 0x00000002ff027212 */ /* 0x000fca00078e33ff */
[----:B------:R-:W-:Y:S01]  /*1c2e0*/  IMAD.IADD R25, R25, 0x1, R2 ;  /* 0x0000000119197824 */ /* 0x000fe200078e0202 */
[----:B------:R-:W-:Y:S06]  /*1c2f0*/  BRA `(.L_x_15109) ;  /* 0x00000000000c7947 */ /* 0x000fec0003800000 */
.L_x_15104:
[----:B------:R-:W-:Y:S02]  /*1c300*/  IMAD.MOV.U32 R25, RZ, RZ, RZ ;  /* 0x000000ffff197224 */ /* 0x000fe400078e00ff */
[----:B------:R-:W-:Y:S02]  /*1c310*/  IMAD.U32 R24, RZ, RZ, UR6 ;  /* 0x00000006ff187e24 */ /* 0x000fe4000f8e00ff */
[----:B------:R-:W-:-:S07]  /*1c320*/  IMAD.MOV.U32 R26, RZ, RZ, RZ ;  /* 0x000000ffff1a7224 */ /* 0x000fce00078e00ff */
.L_x_15109:
[----:B------:R-:W-:-:S13]  /*1c330*/  ISETP.NE.AND P0, PT, R0, RZ, PT ;  /* 0x000000ff0000720c */ /* 0x000fda0003f05270 */
[----:B------:R-:W0:Y:S01]  /*1c340*/  @!P0 S2R R3, SR_CgaCtaId ;  /* 0x0000000000038919 */ /* 0x000e220000008800 */
[----:B------:R-:W-:-:S04]  /*1c350*/  @!P0 MOV R0, 0x400 ;  /* 0x0000040000008802 */ /* 0x000fc80000000f00 */
[----:B0-----:R-:W-:-:S05]  /*1c360*/  @!P0 LEA R0, R3, R0, 0x18 ;  /* 0x0000000003008211 */ /* 0x001fca00078ec0ff */
[----:B------:R2:W-:Y:S01]  /*1c370*/  @!P0 STS.128 [R0+0x132d0], R24 ;  /* 0x0132d01800008388 */ /* 0x0005e20000000c00 */
[----:B------:R-:W-:Y:S06]  /*1c380*/  BAR.ARV 0x5, 0x200 ;  /* 0x0148000000007b1d */ /* 0x000fec0000002000 */
.L_x_15102:
[----:B0-2---:R-:W-:Y:S01]  /*1c390*/  IMAD.MOV.U32 R0, RZ, RZ, 0x1 ;  /* 0x00000001ff007424 */ /* 0x005fe200078e00ff */
[----:B------:R0:W-:Y:S01]  /*1c3a0*/  STL [R1+0xc], RZ ;  /* 0x00000cff01007387 */ /* 0x0001e20000100800 */
[----:B------:R-:W-:Y:S02]  /*1c3b0*/  ULDC UR4, c[0x0][0xc3c] ;  /* 0x00030f0000047ab9 */ /* 0x000fe40000000800 */
[----:B-1----:R-:W-:Y:S01]  /*1c3c0*/  ISETP.GE.AND P0, PT, R27, UR4, PT ;  /* 0x000000041b007c0c */ /* 0x002fe2000bf06270 */
        /* <DEDUP_REMOVED lines=47> */
[----:B-1----:R-:W-:-:S03]  /*1c6c0*/  IMAD.MOV.U32 R3, RZ, RZ, 0x1 ;  /* 0x00000001ff037424 */ /* 0x002fc600078e00ff */
[----:B------:R0:W-:Y:S04]  /*1c6d0*/  STL [R1+0x20], R0 ;  /* 0x0000200001007387 */ /* 0x0001e80000100800 */
[----:B------:R1:W-:Y:S01]  /*1c6e0*/  STL [R1+0x14], RZ ;  /* 0x000014ff01007387 */ /* 0x0003e20000100800 */
[----:B0-----:R-:W-:-:S03]  /*1c6f0*/  IMAD.IADD R0, R18, 0x1, R10 ;  /* 0x0000000112007824 */ /* 0x001fc600078e020a */
[----:B------:R1:W-:Y:S04]  /*1c700*/  STL [R1+0xc], RZ ;  /* 0x00000cff01007387 */ /* 0x0003e80000100800 */
[----:B------:R1:W-:Y:S04]  /*1c710*/  STL [R1+0x1c], R3 ;  /* 0x00001c0301007387 */ /* 0x0003e80000100800 */
[----:B------:R1:W-:Y:S02]  /*1c720*/  STL [R1+0x58], R0 ;  /* 0x0000580001007387 */ /* 0x0003e40000100800 */
.L_x_15240:
[----:B------:R-:W-:Y:S05]  /*1c730*/  YIELD ;  /* 0x0000000000007946 */ /* 0x000fea0003800000 */
[----:B------:R-:W-:Y:S01]  /*1c740*/  ULDC.64 UR4, c[0x0][0xa28] ;  /* 0x00028a0000047ab9 */ /* 0x000fe20000000a00 */
[----:B------:R-:W-:Y:S01]  /*1c750*/  IMAD.MOV.U32 R12, RZ, RZ, RZ ;  /* 0x000000ffff0c7224 */ /* 0x000fe200078e00ff */
[----:B------:R-:W-:Y:S01]  /*1c760*/  ISETP.NE.U32.AND P0, PT, RZ, UR4, PT ;  /* 0x00000004ff007c0c */ /* 0x000fe2000bf05070 */
[----:B0-----:R-:W0:Y:S01]  /*1c770*/  LDC.64 R6, c[0x0][0xa00] ;  /* 0x00028000ff067b82 */ /* 0x001e220000000a00 */
[----:B-1----:R-:W-:Y:S01]  /*1c780*/  IMAD.MOV.U32 R0, RZ, RZ, RZ ;  /* 0x000000ffff007224 */ /* 0x002fe200078e00ff */
        /* <DEDUP_REMOVED lines=12> */
[----:B------:R-:W-:Y:S01]  /*1c850*/  IMAD.MOV.U32 R4, RZ, RZ, RZ ;  /* 0x000000ffff047224 */ /* 0x000fe200078e00ff */
[----:B------:R-:W-:Y:S01]  /*1c860*/  ISETP.NE.U32.AND P0, PT, RZ, UR4, PT ;  /* 0x00000004ff007c0c */ /* 0x000fe2000bf05070 */
[----:B-1----:R-:W0:Y:S03]  /*1c870*/  LDC.64 R2, c[0x0][0xa10] ;  /* 0x00028400ff027b82 */ /* 0x002e260000000a00 */
[----:B------:R-:W-:-:S05]  /*1c880*/  ISETP.NE.AND.EX P0, PT, RZ, UR5, PT, P0 ;  /* 0x00000005ff007c0c */ /* 0x000fca000bf05300 */
[----:B------:R-:W1:Y:S08]  /*1c890*/  @P2 LDC.64 R8, c[0x0][0xa18] ;  /* 0x00028600ff082b82 */ /* 0x000e700000000a00 */
[----:B------:R-:W3:Y:S01]  /*1c8a0*/  @P0 LDG.E R0, desc[UR40][R6.64] ;  /* 0x0000002806000981 */ /* 0x000ee2000c1e1900 */
[----:B------:R-:W-:Y:S01]  /*1c8b0*/  ULDC UR4, c[0x0][0x288] ;  /* 0x0000a20000047ab9 */ /* 0x000fe20000000800 */
[----:B0-----:R-:W-:-:S05]  /*1c8c0*/  IMAD.WIDE R2, R27, 0x4, R2 ;  /* 0x000000041b027825 */ /* 0x001fca00078e0202 */
[----:B------:R-:W5:Y:S01]  /*1c8d0*/  @P1 LDG.E R4, desc[UR40][R2.64] ;  /* 0x0000002802041981 */ /* 0x000f62000c1e1900 */
[----:B-1----:R-:W-:-:S03]  /*1c8e0*/  @P2 IMAD.WIDE R8, R27, 0x4, R8 ;  /* 0x000000041b082825 */ /* 0x002fc600078e0208 */
[----:B---3--:R0:W-:Y:S02]  /*1c8f0*/  STL [R1+0x50], R0 ;  /* 0x0000500001007387 */ /* 0x0081e40000100800 */
[----:B0-----:R-:W-:Y:S01]  /*1c900*/  IMAD.U32 R0, RZ, RZ, UR4 ;  /* 0x00000004ff007e24 */ /* 0x001fe2000f8e00ff */
[----:B------:R-:W-:-:S05]  /*1c910*/  ULDC.64 UR4, c[0x0][0x418] ;  /* 0x0001060000047ab9 */ /* 0x000fca0000000a00 */
        /* <DEDUP_REMOVED lines=8> */
[----:B0-----:R-:W-:Y:S02]  /*1c9a0*/  IMAD.U32 R9, RZ, RZ, UR5 ;  /* 0x00000005ff097e24 */ /* 0x001fe4000f8e00ff */
[----:B------:R-:W-:Y:S01]  /*1c9b0*/  IMAD.U32 R5, RZ, RZ, UR4 ;  /* 0x00000004ff057e24 */ /* 0x000fe2000f8e00ff */
[----:B---3--:R0:W-:Y:S04]  /*1c9c0*/  STL [R1+0x4c], R0 ;  /* 0x00004c0001007387 */ /* 0x0081e80000100800 */
[----:B--2---:R0:W-:Y:S01]  /*1c9d0*/  STL [R1+0x24], R12 ;  /* 0x0000240c01007387 */ /* 0x0041e20000100800 */
[----:B------:R-:W-:Y:S01]  /*1c9e0*/  IMAD.MOV.U32 R11, RZ, RZ, R0 ;  /* 0x000000ffff0b7224 */ /* 0x000fe200078e0000 */
[----:B------:R-:W-:Y:S06]  /*1c9f0*/  @P2 BRA `(.L_x_15111) ;  /* 0x0000000000142947 */ /* 0x000fec0003800000 */
[----:B------:R-:W-:Y:S05]  /*1ca00*/  @!P0 BRA `(.L_x_15111) ;  /* 0x0000000000108947 */ /* 0x000fea0003800000 */
[----:B0-----:R-:W2:Y:S04]  /*1ca10*/  LDG.E R0, desc[UR40][R6.64] ;  /* 0x0000002806007981 */ /* 0x001ea8000c1e1900 */
[----:B------:R-:W2:Y:S02]  /*1ca20*/  LDG.E R6, desc[UR40][R6.64+0x4] ;  /* 0x0000042806067981 */ /* 0x000ea4000c1e1900 */
[----:B--2---:R-:W-:-:S05]  /*1ca30*/  IMAD.IADD R11, R6, 0x1, -R0 ;  /* 0x00000001060b7824 */ /* 0x004fca00078e0a00 */
[----:B------:R1:W-:Y:S02]  /*1ca40*/  STL [R1+0x4c], R11 ;  /* 0x00004c0b01007387 */ /* 0x0003e40000100800 */
.L_x_15111:
[----:B------:R-:W-:Y:S01]  /*1ca50*/  ULDC.64 UR4, c[0x0][0xa20] ;  /* 0x0002880000047ab9 */ /* 0x000fe20000000a00 */
[C---:B------:R-:W-:Y:S02]  /*1ca60*/  LOP3.LUT R10, R26.reuse, 0xff000000, RZ, 0xc0, !PT ;  /* 0xff0000001a0a7812 */ /* 0x040fe400078ec0ff */
[----:B------:R-:W-:Y:S02]  /*1ca70*/  ISETP.NE.U32.AND P0, PT, RZ, UR4, PT ;  /* 0x00000004ff007c0c */ /* 0x000fe4000bf05070 */
[----:B------:R-:W-:Y:S02]  /*1ca80*/  SHF.R.U32.HI R10, RZ, 0x8, R10 ;  /* 0x00000008ff0a7819 */ /* 0x000fe4000001160a */
[----:B------:R-:W-:Y:S02]  /*1ca90*/  ISETP.NE.AND.EX P0, PT, RZ, UR5, PT, P0 ;  /* 0x00000005ff007c0c */ /* 0x000fe4000bf05300 */
[C---:B0-----:R-:W-:Y:S02]  /*1caa0*/  LOP3.LUT R0, R26.reuse, 0xff0000, RZ, 0xc0, !PT ;  /* 0x00ff00001a007812 */ /* 0x041fe400078ec0ff */
[----:B------:R-:W-:-:S02]  /*1cab0*/  LOP3.LUT R17, R26, 0xffff, RZ, 0xc0, !PT ;  /* 0x0000ffff1a117812 */ /* 0x000fc400078ec0ff */
[----:B------:R-:W-:-:S07]  /*1cac0*/  LEA.HI R10, R0, R10, RZ, 0x10 ;  /* 0x0000000a000a7211 */ /* 0x000fce00078f80ff */
[----:B------:R-:W-:Y:S05]  /*1cad0*/  @!P0 BRA `(.L_x_15112) ;  /* 0x0000000000108947 */ /* 0x000fea0003800000 */
[----:B------:R-:W0:Y:S02]  /*1cae0*/  LDC.64 R6, c[0x0][0xa20] ;  /* 0x00028800ff067b82 */ /* 0x000e240000000a00 */
[----:B0-----:R-:W-:-:S05]  /*1caf0*/  IMAD.WIDE R6, R27, 0x4, R6 ;  /* 0x000000041b067825 */ /* 0x001fca00078e0206 */
[----:B------:R0:W5:Y:S01]  /*1cb00*/  LDG.E R5, desc[UR40][R6.64] ;  /* 0x0000002806057981 */ /* 0x000162000c1e1900 */
[----:B------:R-:W-:Y:S05]  /*1cb10*/  BRA `(.L_x_15113) ;  /* 0x0000000000247947 */ /* 0x000fea0003800000 */
.L_x_15112:
        /* <DEDUP_REMOVED lines=9> */
.L_x_15113:
[----:B------:R-:W2:Y:S04]  /*1cbb0*/  @P1 LDG.E R0, desc[UR40][R2.64] ;  /* 0x0000002802001981 */ /* 0x000ea8000c1e1900 */
[----:B0-----:R0:W2:Y:S01]  /*1cbc0*/  @P1 LDG.E R6, desc[UR40][R2.64+0x4] ;  /* 0x0000042802061981 */ /* 0x0010a2000c1e1900 */
[----:B-----5:R-:W-:Y:S02]  /*1cbd0*/  IMAD.IADD R5, R5, 0x1, -R12 ;  /* 0x0000000105057824 */ /* 0x020fe400078e0a0c */
[----:B------:R-:W-:Y:S01]  /*1cbe0*/  IMAD R25, R25, 0xc0, RZ ;  /* 0x000000c019197824 */ /* 0x000fe200078e02ff */
[----:B0-----:R-:W0:Y:S02]  /*1cbf0*/  LDC R2, c[0x0][0x448] ;  /* 0x00011200ff027b82 */ /* 0x001e240000000800 */
[----:B0-----:R-:W-:-:S13]  /*1cc00*/  ISETP.NE.AND P2, PT, R2, 0x1, PT ;  /* 0x000000010200780c */ /* 0x001fda0003f45270 */
[----:B------:R-:W0:Y:S08]  /*1cc10*/  @P2 LDC R3, c[0x0][0x44c] ;  /* 0x00011300ff032b82 */ /* 0x000e300000000800 */
[----:B------:R-:W3:Y:S01]  /*1cc20*/  @P2 LDC R2, c[0x0][0x450] ;  /* 0x00011400ff022b82 */ /* 0x000ee20000000800 */
[----:B--2---:R-:W-:Y:S02]  /*1cc30*/  @P1 IMAD.IADD R9, R6, 0x1, -R0 ;  /* 0x0000000106091824 */ /* 0x004fe400078e0a00 */
[----:B------:R-:W-:-:S02]  /*1cc40*/  VIADD R0, R25, 0xbf ;  /* 0x000000bf19007836 */ /* 0x000fc40000000000 */
[----:B------:R-:W-:Y:S02]  /*1cc50*/  IMAD.IADD R19, R5, 0x1, R9 ;  /* 0x0000000105137824 */ /* 0x000fe400078e0209 */
[----:B0-----:R-:W-:-:S03]  /*1cc60*/  @P2 IMAD.HI.U32 R3, R0, R3, RZ ;  /* 0x0000000300032227 */ /* 0x001fc600078e00ff */
[C---:B------:R-:W-:Y:S01]  /*1cc70*/  IADD3 R21, R19.reuse, 0x1, -R11 ;  /* 0x0000000113157810 */ /* 0x040fe20007ffe80b */
[----:B------:R-:W-:Y:S01]  /*1cc80*/  VIADD R26, R19, 0x9f ;  /* 0x0000009f131a7836 */ /* 0x000fe20000000000 */
[----:B---3--:R-:W-:-:S03]  /*1cc90*/  @P2 SHF.R.U32.HI R0, RZ, R2, R3 ;  /* 0x00000002ff002219 */ /* 0x008fc60000011603 */
[----:B------:R-:W-:-:S04]  /*1cca0*/  IMAD.HI R26, R26, 0x66666667, RZ ;  /* 0x666666671a1a7827 */ /* 0x000fc800078e02ff */
[----:B------:R-:W-:Y:S01]  /*1ccb0*/  IMAD.IADD R0, R21, 0x1, R0 ;  /* 0x0000000115007824 */ /* 0x000fe200078e0200 */
[----:B------:R-:W-:-:S04]  /*1ccc0*/  SHF.R.U32.HI R2, RZ, 0x1f, R26 ;  /* 0x0000001fff027819 */ /* 0x000fc8000001161a */
[----:B------:R-:W-:Y:S02]  /*1ccd0*/  LEA.HI.SX32 R26, R26, R2, 0x1a ;  /* 0x000000021a1a7211 */ /* 0x000fe400078fd2ff */
[----:B------:R-:W0:Y:S02]  /*1cce0*/  LDC.64 R2, c[0x0][0x9e0] ;  /* 0x00027800ff027b82 */ /* 0x000e240000000a00 */
        /* <DEDUP_REMOVED lines=14> */
.L_x_15116:
[----:B------:R-:W-:-:S13]  /*1cdd0*/  ISETP.NE.AND P0, PT, R3, 0x1, PT ;  /* 0x000000010300780c */ /* 0x000fda0003f05270 */
[----:B------:R-:W0:Y:S02]  /*1cde0*/  @P0 LDC.64 R6, c[0x0][0x9e8] ;  /* 0x00027a00ff060b82 */ /* 0x000e240000000a00 */
[----:B0-----:R-:W-:-:S05]  /*1cdf0*/  @P0 IMAD.HI.U32 R6, R8, R6, RZ ;  /* 0x0000000608060227 */ /* 0x001fca00078e00ff */
[----:B------:R-:W-:-:S07]  /*1ce00*/  @P0 SHF.R.U32.HI R8, RZ, R7, R6 ;  /* 0x00000007ff080219 */ /* 0x000fce0000011606 */
.L_x_15117:
[----:B------:R-:W-:Y:S05]  /*1ce10*/  BSYNC B0 ;  /* 0x0000000000007941 */ /* 0x000fea0003800000 */
.L_x_15115:
[----:B------:R-:W-:-:S05]  /*1ce20*/  IMAD R8, R8, R3, R3 ;  /* 0x0000000308087224 */ /* 0x000fca00078e0203 */
[----:B------:R-:W-:-:S07]  /*1ce30*/  VIMNMX R2, R2, R8, PT ;  /* 0x0000000802027248 */ /* 0x000fce0003fe0100 */
.L_x_15114:
[----:B------:R-:W0:Y:S01]  /*1ce40*/  @P2 LDC R6, c[0x0][0x44c] ;  /* 0x00011300ff062b82 */ /* 0x000e220000000800 */
[----:B------:R-:W-:Y:S01]  /*1ce50*/  VIADD R2, R2, 0x9f ;  /* 0x0000009f02027836 */ /* 0x000fe20000000000 */
[----:B------:R-:W-:Y:S01]  /*1ce60*/  ULDC UR4, c[0x0][0x9dc] ;  /* 0x0002770000047ab9 */ /* 0x000fe20000000800 */
[----:B------:R-:W-:Y:S02]  /*1ce70*/  IMAD.MOV.U32 R0, RZ, RZ, R25 ;  /* 0x000000ffff007224 */ /* 0x000fe400078e0019 */
[----:B------:R-:W-:-:S03]  /*1ce80*/  IMAD.HI R2, R2, 0x66666667, RZ ;  /* 0x6666666702027827 */ /* 0x000fc600078e02ff */
[----:B------:R-:W2:Y:S01]  /*1ce90*/  @P2 LDC R7, c[0x0][0x450] ;  /* 0x00011400ff072b82 */ /* 0x000ea20000000800 */
[----:B------:R-:W-:Y:S01]  /*1cea0*/  IMAD.IADD R22, R19, 0x1, -R11 ;  /* 0x0000000113167824 */ /* 0x000fe200078e0a0b */
[----:B------:R-:W-:-:S04]  /*1ceb0*/  SHF.R.U32.HI R8, RZ, 0x1f, R2 ;  /* 0x0000001fff087819 */ /* 0x000fc80000011602 */
[----:B------:R-:W-:-:S04]  /*1cec0*/  LEA.HI.SX32 R8, R2, R8, 0x1a ;  /* 0x0000000802087211 */ /* 0x000fc800078fd2ff */
[----:B------:R-:W-:Y:S01]  /*1ced0*/  VIMNMX R8, R26, R8, PT ;  /* 0x000000081a087248 */ /* 0x000fe20003fe0100 */
[----:B0-----:R-:W-:-:S05]  /*1cee0*/  @P2 IMAD.HI.U32 R6, R25, R6, RZ ;  /* 0x0000000619062227 */ /* 0x001fca00078e00ff */
        /* <DEDUP_REMOVED lines=14> */
.L_x_15120:
[----:B------:R-:W-:-:S13]  /*1cfd0*/  ISETP.NE.AND P0, PT, R3, 0x1, PT ;  /* 0x000000010300780c */ /* 0x000fda0003f05270 */
[----:B------:R-:W0:Y:S02]  /*1cfe0*/  @P0 LDC.64 R6, c[0x0][0x9e8] ;  /* 0x00027a00ff060b82 */ /* 0x000e240000000a00 */
[----:B0-----:R-:W-:-:S05]  /*1cff0*/  @P0 IMAD.HI.U32 R6, R2, R6, RZ ;  /* 0x0000000602060227 */ /* 0x001fca00078e00ff */
[----:B------:R-:W-:-:S07]  /*1d000*/  @P0 SHF.R.U32.HI R2, RZ, R7, R6 ;  /* 0x00000007ff020219 */ /* 0x000fce0000011606 */
.L_x_15121:
[----:B------:R-:W-:Y:S05]  /*1d010*/  BSYNC B0 ;  /* 0x0000000000007941 */ /* 0x000fea0003800000 */
.L_x_15119:
[----:B------:R-:W-:-:S05]  /*1d020*/  IMAD R2, R2, R3, RZ ;  /* 0x0000000302027224 */ /* 0x000fca00078e02ff */
[----:B------:R-:W-:-:S07]  /*1d030*/  VIMNMX R0, R0, R2, !PT ;  /* 0x0000000200007248 */ /* 0x000fce0007fe0100 */
.L_x_15118:
[----:B------:R-:W-:Y:S01]  /*1d040*/  IMAD.HI R0, R0, 0x66666667, RZ ;  /* 0x6666666700007827 */ /* 0x000fe200078e02ff */
[----:B------:R-:W-:Y:S01]  /*1d050*/  BSSY B0, `(.L_x_15122) ;  /* 0x0000027000007945 */ /* 0x000fe20003800000 */
[----:B------:R-:W-:-:S03]  /*1d060*/  LOP3.LUT R20, R10, 0xff, RZ, 0xc0, !PT ;  /* 0x000000ff0a147812 */ /* 0x000fc600078ec0ff */
[----:B------:R-:W-:-:S04]  /*1d070*/  SHF.R.U32.HI R2, RZ, 0x1f, R0 ;  /* 0x0000001fff027819 */ /* 0x000fc80000011600 */
[----:B------:R-:W-:Y:S02]  /*1d080*/  LEA.HI.SX32 R2, R0, R2, 0x1a ;  /* 0x0000000200027211 */ /* 0x000fe400078fd2ff */
[----:B------:R-:W-:Y:S02]  /*1d090*/  SHF.R.U32.HI R0, RZ, 0x10, R10 ;  /* 0x00000010ff007819 */ /* 0x000fe4000001160a */
[----:B------:R-:W-:Y:S01]  /*1d0a0*/  VIMNMX R6, RZ, R2, !PT ;  /* 0x00000002ff067248 */ /* 0x000fe20007fe0100 */
[----:B------:R-:W-:-:S03]  /*1d0b0*/  IMAD.MOV.U32 R2, RZ, RZ, RZ ;  /* 0x000000ffff027224 */ /* 0x000fc600078e00ff */
        /* <DEDUP_REMOVED lines=32> */
.L_x_15123:
[----:B------:R-:W-:Y:S05]  /*1d2c0*/  BSYNC B0 ;  /* 0x0000000000007941 */ /* 0x000fea0003800000 */
.L_x_15122:
        /* <DEDUP_REMOVED lines=25> */
.L_x_15288:
[----:B--2---:R-:W-:Y:S02]  /*1d460*/  ISETP.NE.AND P0, PT, R14, RZ, PT ;  /* 0x000000ff0e00720c */ /* 0x004fe40003f05270 */
[----:B------:R-:W-:-:S11]  /*1d470*/  PLOP3.LUT P6, PT, PT, PT, PT, 0x8, 0x0 ;  /* 0x000000000000781c */ /* 0x000fd60003fce170 */
[----:B------:R-:W-:Y:S05]  /*1d480*/  @P0 BRA `(.L_x_15127) ;  /* 0x00000000000c0947 */ /* 0x000fea0003800000 */
[----:B------:R-:W-:-:S03]  /*1d490*/  UMOV UR4, 0xffffffff ;  /* 0xffffffff00047882 */ /* 0x000fc60000000000 */
[----:B------:R-:W-:Y:S05]  /*1d4a0*/  BRA.DIV UR4, `(.L_x_15128) ;  /* 0x0000007604d07947 */ /* 0x000fea000b800000 */
[----:B------:R-:W-:-:S13]  /*1d4b0*/  ELECT P6, URZ, PT ;  /* 0x00000000003f782f */ /* 0x000fda00038c0000 */
.L_x_15127:
        /* <DEDUP_REMOVED lines=9> */
.L_x_15291:
[----:B------:R-:W-:Y:S05]  /*1d550*/  BSYNC B1 ;  /* 0x0000000000017941 */ /* 0x000fea0003800000 */
.L_x_15129:
[----:B------:R-:W-:Y:S04]  /*1d560*/  BSSY B1, `(.L_x_15131) ;  /* 0x0000050000017945 */ /* 0x000fe80003800000 */
[----:B------:R-:W-:Y:S05]  /*1d570*/  @!P6 BRA `(.L_x_15132) ;  /* 0x000000040038e947 */ /* 0x000fea0003800000 */
[----:B------:R-:W0:Y:S04]  /*1d580*/  LDL R9, [R1+0x14] ;  /* 0x0000140001097983 */ /* 0x000e280000100800 */
[----:B------:R-:W2:Y:S01]  /*1d590*/  LDL R7, [R1+0x20] ;  /* 0x0000200001077983 */ /* 0x000ea20000100800 */
[----:B------:R-:W3:Y:S01]  /*1d5a0*/  S2R R8, SR_TID.X ;  /* 0x0000000000087919 */ /* 0x000ee20000002100 */
[----:B------:R-:W-:Y:S01]  /*1d5b0*/  BSSY B2, `(.L_x_15133) ;  /* 0x0000007000027945 */ /* 0x000fe20003800000 */
[----:B---3--:R-:W-:-:S04]  /*1d5c0*/  LOP3.LUT R8, R8, 0x7f, RZ, 0xc0, !PT ;  /* 0x0000007f08087812 */ /* 0x008fc800078ec0ff */
[----:B------:R-:W-:Y:S01]  /*1d5d0*/  ISETP.NE.AND P1, PT, R8, RZ, PT ;  /* 0x000000ff0800720c */ /* 0x000fe20003f25270 */
[----:B0-----:R-:W-:Y:S01]  /*1d5e0*/  IMAD R6, R9, 0x8, R18 ;  /* 0x0000000809067824 */ /* 0x001fe200078e0212 */
[----:B--2---:R-:W-:-:S04]  /*1d5f0*/  SHF.L.U32 R7, R7, 0x1f, RZ ;  /* 0x0000001f07077819 */ /* 0x004fc800000006ff */
[----:B------:R-:W0:Y:S02]  /*1d600*/  SYNCS.PHASECHK.TRANS64.TRYWAIT P0, [R6+URZ+0x132a0], R7 ;  /* 0x0132a007060075a7 */ /* 0x000e24000800017f */
[----:B0-----:R-:W-:Y:S05]  /*1d610*/  @!P0 BRA `(.L_x_15134) ;  /* 0x0000007400a88947 */ /* 0x001fea0003800000 */
.L_x_15292:
[----:B------:R-:W-:Y:S05]  /*1d620*/  BSYNC B2 ;  /* 0x0000000000027941 */ /* 0x000fea0003800000 */
.L_x_15133:
        /* <DEDUP_REMOVED lines=9> */
.L_x_15136:
[----:B------:R-:W-:Y:S05]  /*1d6c0*/  BSYNC B2 ;  /* 0x0000000000027941 */ /* 0x000fea0003800000 */
.L_x_15135:
[----:B------:R-:W2:Y:S01]  /*1d6d0*/  LDL R8, [R1+0x14] ;  /* 0x0000140001087983 */ /* 0x000ea20000100800 */
        /* <DEDUP_REMOVED lines=11> */
[----:B-1----:R-:W-:-:S07]  /*1d790*/  VIADD R11, R8, 0xe000 ;  /* 0x0000e000080b7836 */ /* 0x002fce0000000000 */
.L_x_15137:
        /* <DEDUP_REMOVED lines=13> */
.L_x_15293:
[----:B------:R-:W-:Y:S05]  /*1d870*/  BSYNC B2 ;  /* 0x0000000000027941 */ /* 0x000fea0003800000 */
.L_x_15138:
        /* <DEDUP_REMOVED lines=11> */
.L_x_15141:
[----:B------:R-:W-:Y:S05]  /*1d930*/  BSYNC B2 ;  /* 0x0000000000027941 */ /* 0x000fea0003800000 */
.L_x_15140:
        /* <DEDUP_REMOVED lines=8> */
.L_x_15142:
        /* <DEDUP_REMOVED lines=10> */
.L_x_15132:
[----:B------:R-:W-:Y:S05]  /*1da60*/  BSYNC B1 ;  /* 0x0000000000017941 */ /* 0x000fea0003800000 */
.L_x_15131:
[----:B------:R-:W0:Y:S04]  /*1da70*/  LDL.LU R7, [R1+0x14] ;  /* 0x0000140001077983 */ /* 0x000e280000300800 */
        /* <DEDUP_REMOVED lines=12> */
.L_x_15155:
        /* <DEDUP_REMOVED lines=13> */
.L_x_15294:
[----:B------:R-:W-:Y:S05]  /*1dc10*/  BSYNC B2 ;  /* 0x0000000000027941 */ /* 0x000fea0003800000 */
.L_x_15145:
        /* <DEDUP_REMOVED lines=9> */
.L_x_15148:
[----:B------:R-:W-:Y:S05]  /*1dcb0*/  BSYNC B2 ;  /* 0x0000000000027941 */ /* 0x000fea0003800000 */
.L_x_15147:
        /* <DEDUP_REMOVED lines=11> */
[----:B-1----:R-:W-:-:S07]  /*1dd70*/  VIADD R11, R8, 0xe000 ;  /* 0x0000e000080b7836 */ /* 0x002fce0000000000 */
.L_x_15149:
        /* <DEDUP_REMOVED lines=13> */
.L_x_15295:
[----:B------:R-:W-:Y:S05]  /*1de50*/  BSYNC B2 ;  /* 0x0000000000027941 */ /* 0x000fea0003800000 */
.L_x_15150:
        /* <DEDUP_REMOVED lines=11> */
.L_x_15153:
[----:B------:R-:W-:Y:S05]  /*1df10*/  BSYNC B2 ;  /* 0x0000000000027941 */ /* 0x000fea0003800000 */
.L_x_15152:
        /* <DEDUP_REMOVED lines=8> */
.L_x_15154:
        /* <DEDUP_REMOVED lines=10> */
.L_x_15144:
[----:B------:R-:W-:Y:S05]  /*1e040*/  BSYNC B1 ;  /* 0x0000000000017941 */ /* 0x000fea0003800000 */
.L_x_15143:
[----:B------:R-:W2:Y:S04]  /*1e050*/  LDL.LU R7, [R1+0x14] ;  /* 0x0000140001077983 */ /* 0x000ea80000300800 */
        /* <DEDUP_REMOVED lines=9> */
[----:B------:R2:W-:Y:S01]  /*1e0f0*/  STL [R1+0x14], R6 ;  /* 0x0000140601007387 */ /* 0x0005e20000100800 */
[----:B------:R-:W-:Y:S05]  /*1e100*/  @P2 BRA `(.L_x_15155) ;  /* 0xfffffff8008c2947 */ /* 0x000fea000383ffff */
.L_x_15125:
[----:B------:R-:W-:Y:S05]  /*1e110*/  BSYNC B0 ;  /* 0x0000000000007941 */ /* 0x000fea0003800000 */
.L_x_15124:
[----:B------:R-:W3:Y:S01]  /*1e120*/  LDC R2, c[0x0][0x448] ;  /* 0x00011200ff027b82 */ /* 0x000ee20000000800 */
[----:B------:R-:W-:Y:S07]  /*1e130*/  @!P0 WARPSYNC.ALL ;  /* 0x0000000000008948 */ /* 0x000fee0003800000 */
[----:B------:R-:W-:Y:S01]  /*1e140*/  @!P0 BAR.SYNC.DEFER_BLOCKING 0xc, 0x200 ;  /* 0x0308000000008b1d */ /* 0x000fe20000010000 */
[----:B---3--:R-:W-:Y:S01]  /*1e150*/  ISETP.NE.AND P1, PT, R2, 0x1, PT ;  /* 0x000000010200780c */ /* 0x008fe20003f25270 */
[----:B------:R-:W-:-:S12]  /*1e160*/  VIADD R2, R25, 0xbf ;  /* 0x000000bf19027836 */ /* 0x000fd80000000000 */
        /* <DEDUP_REMOVED lines=11> */
[----:B0-2---:R-:W-:-:S11]  /*1e220*/  VIADD R6, R21, 0xffffffff ;  /* 0xffffffff15067836 */ /* 0x005fd60000000000 */
        /* <DEDUP_REMOVED lines=8> */
.L_x_15158:
[----:B------:R-:W-:-:S13]  /*1e2b0*/  ISETP.NE.AND P0, PT, R3, 0x1, PT ;  /* 0x000000010300780c */ /* 0x000fda0003f05270 */
[----:B------:R-:W0:Y:S02]  /*1e2c0*/  @P0 LDC.64 R4, c[0x0][0x9e8] ;  /* 0x00027a00ff040b82 */ /* 0x000e240000000a00 */
[----:B0-----:R-:W-:-:S05]  /*1e2d0*/  @P0 IMAD.HI.U32 R4, R6, R4, RZ ;  /* 0x0000000406040227 */ /* 0x001fca00078e00ff */
[----:B------:R-:W-:-:S07]  /*1e2e0*/  @P0 SHF.R.U32.HI R6, RZ, R5, R4 ;  /* 0x00000005ff060219 */ /* 0x000fce0000011604 */
.L_x_15159:
[----:B------:R-:W-:Y:S05]  /*1e2f0*/  BSYNC B0 ;  /* 0x0000000000007941 */ /* 0x000fea0003800000 */
.L_x_15157:
[----:B------:R-:W-:-:S05]  /*1e300*/  IMAD R6, R6, R3, R3 ;  /* 0x0000000306067224 */ /* 0x000fca00078e0203 */
[----:B------:R-:W-:-:S07]  /*1e310*/  VIMNMX R2, R2, R6, PT ;  /* 0x0000000602027248 */ /* 0x000fce0003fe0100 */
.L_x_15156:
[----:B------:R-:W-:Y:S01]  /*1e320*/  VIADD R2, R2, 0x9f ;  /* 0x0000009f02027836 */ /* 0x000fe20000000000 */
[----:B------:R-:W3:Y:S01]  /*1e330*/  @P1 LDC R5, c[0x0][0x450] ;  /* 0x00011400ff051b82 */ /* 0x000ee20000000800 */
[----:B------:R-:W-:Y:S02]  /*1e340*/  ULDC UR4, c[0x0][0x9dc] ;  /* 0x0002770000047ab9 */ /* 0x000fe40000000800 */
[----:B------:R-:W-:-:S05]  /*1e350*/  IMAD.HI R2, R2, 0x66666667, RZ ;  /* 0x6666666702027827 */ /* 0x000fca00078e02ff */
[----:B------:R-:W-:-:S04]  /*1e360*/  SHF.R.U32.HI R4, RZ, 0x1f, R2 ;  /* 0x0000001fff047819 */ /* 0x000fc80000011602 */
[----:B------:R-:W-:Y:S02]  /*1e370*/  LEA.HI.SX32 R4, R2, R4, 0x1a ;  /* 0x0000000402047211 */ /* 0x000fe400078fd2ff */
[----:B------:R-:W4:Y:S02]  /*1e380*/  @P1 LDC R2, c[0x0][0x44c] ;  /* 0x00011300ff021b82 */ /* 0x000f240000000800 */
[----:B0-2---:R-:W-:Y:S01]  /*1e390*/  VIMNMX R6, R26, R4, PT ;  /* 0x000000041a067248 */ /* 0x005fe20003fe0100 */
[----:B------:R-:W-:Y:S02]  /*1e3a0*/  IMAD.MOV.U32 R4, RZ, RZ, R25 ;  /* 0x000000ffff047224 */ /* 0x000fe400078e0019 */
[----:B----4-:R-:W-:-:S05]  /*1e3b0*/  @P1 IMAD.HI.U32 R2, R25, R2, RZ ;  /* 0x0000000219021227 */ /* 0x010fca00078e00ff */
[----:B---3--:R-:W-:-:S05]  /*1e3c0*/  @P1 SHF.R.U32.HI R4, RZ, R5, R2 ;  /* 0x00000005ff041219 */ /* 0x008fca0000011602 */
        /* <DEDUP_REMOVED lines=13> */
.L_x_15162:
[----:B------:R-:W-:-:S13]  /*1e4a0*/  ISETP.NE.AND P0, PT, R3, 0x1, PT ;  /* 0x000000010300780c */ /* 0x000fda0003f05270 */
[----:B------:R-:W0:Y:S02]  /*1e4b0*/  @P0 LDC.64 R4, c[0x0][0x9e8] ;  /* 0x00027a00ff040b82 */ /* 0x000e240000000a00 */
[----:B0-----:R-:W-:-:S05]  /*1e4c0*/  @P0 IMAD.HI.U32 R4, R7, R4, RZ ;  /* 0x0000000407040227 */ /* 0x001fca00078e00ff */
[----:B------:R-:W-:-:S07]  /*1e4d0*/  @P0 SHF.R.U32.HI R7, RZ, R5, R4 ;  /* 0x00000005ff070219 */ /* 0x000fce0000011604 */
.L_x_15163:
[----:B------:R-:W-:Y:S05]  /*1e4e0*/  BSYNC B0 ;  /* 0x0000000000007941 */ /* 0x000fea0003800000 */
.L_x_15161:
[----:B------:R-:W-:-:S05]  /*1e4f0*/  IMAD R3, R7, R3, RZ ;  /* 0x0000000307037224 */ /* 0x000fca00078e02ff */
[----:B------:R-:W-:-:S07]  /*1e500*/  VIMNMX R2, R2, R3, !PT ;  /* 0x0000000302027248 */ /* 0x000fce0007fe0100 */
.L_x_15160:
[----:B------:R-:W-:Y:S01]  /*1e510*/  ISETP.NE.AND P1, PT, R0, RZ, PT ;  /* 0x000000ff0000720c */ /* 0x000fe20003f25270 */
[----:B------:R-:W-:Y:S01]  /*1e520*/  IMAD.HI R2, R2, 0x66666667, RZ ;  /* 0x6666666702027827 */ /* 0x000fe200078e02ff */
[----:B------:R-:W-:Y:S04]  /*1e530*/  BSSY B0, `(.L_x_15164) ;  /* 0x0000023000007945 */ /* 0x000fe80003800000 */
[----:B------:R-:W-:-:S04]  /*1e540*/  SHF.R.U32.HI R3, RZ, 0x1f, R2 ;  /* 0x0000001fff037819 */ /* 0x000fc80000011602 */
[----:B------:R-:W-:Y:S01]  /*1e550*/  LEA.HI.SX32 R3, R2, R3, 0x1a ;  /* 0x0000000302037211 */ /* 0x000fe200078fd2ff */
[----:B------:R-:W-:Y:S02]  /*1e560*/  IMAD.MOV.U32 R2, RZ, RZ, RZ ;  /* 0x000000ffff027224 */ /* 0x000fe400078e00ff */
        /* <DEDUP_REMOVED lines=31> */
.L_x_15165:
[----:B------:R-:W-:Y:S05]  /*1e760*/  BSYNC B0 ;  /* 0x0000000000007941 */ /* 0x000fea0003800000 */
.L_x_15164:
[----:B0-----:R-:W-:-:S05]  /*1e770*/  IMAD R0, R20, R2, R4 ;  /* 0x0000000214007224 */ /* 0x001fca00078e0204 */
        /* <DEDUP_REMOVED lines=22> */
.L_x_15166:
        /* <DEDUP_REMOVED lines=14> */
[----:B-1----:R-:W-:Y:S02]  /*1e9c0*/  IMAD.U32 R11, RZ, RZ, UR5 ;  /* 0x00000005ff0b7e24 */ /* 0x002fe4000f8e00ff */
[----:B------:R-:W-:Y:S02]  /*1e9d0*/  IMAD.MOV.U32 R8, RZ, RZ, 0x70 ;  /* 0x00000070ff087424 */ /* 0x000fe400078e00ff */
[----:B------:R-:W-:Y:S02]  /*1e9e0*/  IMAD.MOV.U32 R12, RZ, RZ, 0x1 ;  /* 0x00000001ff0c7424 */ /* 0x000fe400078e00ff */
[----:B------:R-:W-:-:S07]  /*1e9f0*/  IMAD.MOV.U32 R13, RZ, RZ, RZ ;  /* 0x000000ffff0d7224 */ /* 0x000fce00078e00ff */
[----:B------:R-:W-:-:S07]  /*1ea00*/  LEPC R20, `(.L_x_15169) ;  /* 0x000000001014794e */ /* 0x000fce0000000000 */
[----:B0-----:R-:W-:Y:S05]  /*1ea10*/  CALL.ABS.NOINC R2 ;  /* 0x0000000002007343 */ /* 0x001fea0003c00000 */
.L_x_15169:
[----:B------:R-:W-:Y:S05]  /*1ea20*/  BSYNC B6 ;  /* 0x0000000000067941 */ /* 0x000fea0003800000 */
.L_x_15168:
        /* <DEDUP_REMOVED lines=22> */
.L_x_15171:
[----:B------:R-:W-:Y:S05]  /*1eb90*/  BSYNC B6 ;  /* 0x0000000000067941 */ /* 0x000fea0003800000 */
.L_x_15170:
        /* <DEDUP_REMOVED lines=20> */
.L_x_15173:
[----:B------:R-:W-:Y:S05]  /*1ece0*/  BSYNC B6 ;  /* 0x0000000000067941 */ /* 0x000fea0003800000 */
.L_x_15172:
        /* <DEDUP_REMOVED lines=19> */
.L_x_15175:
[----:B------:R-:W-:Y:S05]  /*1ee20*/  BSYNC B6 ;  /* 0x0000000000067941 */ /* 0x000fea0003800000 */
.L_x_15174:
[----:B------:R-:W-:Y:S01]  /*1ee30*/  ULDC.64 UR4, c[0x0][0x9f8] ;  /* 0x00027e0000047ab9 */ /* 0x000fe20000000a00 */
[----:B------:R-:W2:Y:S01]  /*1ee40*/  LDL R9, [R1+0x24] ;  /* 0x0000240001097983 */ /* 0x000ea20000100800 */
[----:B------:R-:W-:Y:S01]  /*1ee50*/  ISETP.NE.U32.AND P0, PT, RZ, UR4, PT ;  /* 0x00000004ff007c0c */ /* 0x000fe2000bf05070 */
[----:B------:R-:W-:Y:S01]  /*1ee60*/  IMAD.MOV.U32 R13, RZ, RZ, R27 ;  /* 0x000000ffff0d7224 */ /* 0x000fe200078e001b */
[----:B------:R-:W0:Y:S01]  /*1ee70*/  LDC R12, c[0x0][0x430] ;  /* 0x00010c00ff0c7b82 */ /* 0x000e220000000800 */
[----:B------:R-:W3:Y:S01]  /*1ee80*/  LDL R14, [R1+0x68] ;  /* 0x00006800010e7983 */ /* 0x000ee20000100800 */
[----:B------:R-:W-:Y:S01]  /*1ee90*/  ISETP.NE.AND.EX P0, PT, RZ, UR5, PT, P0 ;  /* 0x00000005ff007c0c */ /* 0x000fe2000bf05300 */
[----:B------:R-:W4:-:S12]  /*1eea0*/  S2R R20, SR_TID.X ;  /* 0x0000000000147919 */ /* 0x000f180000002100 */
[----:B------:R-:W1:Y:S02]  /*1eeb0*/  @P0 LDC.64 R2, c[0x0][0x9f8] ;  /* 0x00027e00ff020b82 */ /* 0x000e640000000a00 */
[----:B-1----:R-:W-:-:S05]  /*1eec0*/  @P0 IMAD.WIDE R2, R27, 0x4, R2 ;  /* 0x000000041b020825 */ /* 0x002fca00078e0202 */
[----:B------:R1:W3:Y:S01]  /*1eed0*/  @P0 LDG.E R13, desc[UR40][R2.64] ;  /* 0x00000028020d0981 */ /* 0x0002e2000c1e1900 */
[----:B----4-:R-:W-:Y:S01]  /*1eee0*/  LOP3.LUT R20, R20, 0x7f, RZ, 0xc0, !PT ;  /* 0x0000007f14147812 */ /* 0x010fe200078ec0ff */
[----:B------:R-:W-:Y:S01]  /*1eef0*/  IMAD.MOV.U32 R5, RZ, RZ, 0xa0 ;  /* 0x000000a0ff057424 */ /* 0x000fe200078e00ff */
[----:B0-----:R-:W-:Y:S01]  /*1ef00*/  ISETP.NE.AND P0, PT, R12, 0x1, PT ;  /* 0x000000010c00780c */ /* 0x001fe20003f05270 */
[----:B------:R-:W0:Y:S01]  /*1ef10*/  S2R R21, SR_TID.X ;  /* 0x0000000000157919 */ /* 0x000e220000002100 */
[----:B------:R-:W-:Y:S01]  /*1ef20*/  SHF.R.U32.HI R20, RZ, 0x2, R20 ;  /* 0x00000002ff147819 */ /* 0x000fe20000011614 */
[----:B------:R-:W-:-:S10]  /*1ef30*/  IMAD R5, R26, R5, -0xa0 ;  /* 0xffffff601a057424 */ /* 0x000fd400078e0205 */
[----:B-1----:R-:W1:Y:S08]  /*1ef40*/  @P0 LDC R2, c[0x0][0x434] ;  /* 0x00010d00ff020b82 */ /* 0x002e700000000800 */
[----:B------:R-:W4:Y:S08]  /*1ef50*/  @P0 LDC R3, c[0x0][0x438] ;  /* 0x00010e00ff030b82 */ /* 0x000f300000000800 */
[----:B------:R-:W4:Y:S01]  /*1ef60*/  @P0 LDC R7, c[0x0][0x438] ;  /* 0x00010e00ff070b82 */ /* 0x000f220000000800 */
[----:B0-----:R-:W-:-:S05]  /*1ef70*/  IMAD.SHL.U32 R21, R21, 0x20, RZ ;  /* 0x0000002015157824 */ /* 0x001fca00078e00ff */
[----:B------:R-:W-:Y:S02]  /*1ef80*/  LOP3.LUT R21, R20, 0x60, R21, 0xf8, !PT ;  /* 0x0000006014157812 */ /* 0x000fe400078ef815 */
[----:B------:R-:W0:Y:S03]  /*1ef90*/  S2R R20, SR_TID.X ;  /* 0x0000000000147919 */ /* 0x000e260000002100 */
[----:B------:R-:W-:Y:S02]  /*1efa0*/  IMAD.IADD R0, R21, 0x1, R5 ;  /* 0x0000000115007824 */ /* 0x000fe400078e0205 */
[----:B------:R-:W1:Y:S03]  /*1efb0*/  S2R R21, SR_TID.X ;  /* 0x0000000000157919 */ /* 0x000e660000002100 */
[----:B------:R-:W-:-:S02]  /*1efc0*/  ISETP.GE.AND P1, PT, R0, R19, PT ;  /* 0x000000130000720c */ /* 0x000fc40003f26270 */
[----:B0-----:R-:W-:-:S04]  /*1efd0*/  LOP3.LUT R20, R20, 0x7f, RZ, 0xc0, !PT ;  /* 0x0000007f14147812 */ /* 0x001fc800078ec0ff */
[----:B------:R-:W-:Y:S01]  /*1efe0*/  SHF.R.U32.HI R6, RZ, 0x2, R20 ;  /* 0x00000002ff067819 */ /* 0x000fe20000011614 */
[----:B-1----:R-:W-:-:S05]  /*1eff0*/  IMAD.SHL.U32 R20, R21, 0x20, RZ ;  /* 0x0000002015147824 */ /* 0x002fca00078e00ff */
[----:B------:R-:W-:Y:S02]  /*1f000*/  LOP3.LUT R20, R6, 0x60, R20, 0xf8, !PT ;  /* 0x0000006006147812 */ /* 0x000fe400078ef814 */
[----:B------:R-:W0:Y:S02]  /*1f010*/  @P0 LDC R6, c[0x0][0x434] ;  /* 0x00010d00ff060b82 */ /* 0x000e240000000800 */
        /* <DEDUP_REMOVED lines=10> */
[----:B0-----:R-:W-:-:S04]  /*1f0c0*/  @P0 IMAD.HI.U32 R6, R9, R6, RZ ;  /* 0x0000000609060227 */ /* 0x001fc800078e00ff */
[----:B------:R-:W-:Y:S01]  /*1f0d0*/  IMAD.MOV.U32 R0, RZ, RZ, R9 ;  /* 0x000000ffff007224 */ /* 0x000fe200078e0009 */
[----:B------:R-:W-:Y:S02]  /*1f0e0*/  @P0 SHF.R.U32.HI R0, RZ, R7, R6 ;  /* 0x00000007ff000219 */ /* 0x000fe40000011606 */
        /* <DEDUP_REMOVED lines=24> */
[----:B------:R-:W-:Y:S01]  /*1f270*/  @!P0 IMAD.IADD R3, R3, 0x1, R7 ;  /* 0x0000000103038824 */ /* 0x000fe200078e0207 */
[----:B------:R0:W-:Y:S04]  /*1f280*/  STL [R1+0x18], R13 ;  /* 0x0000180d01007387 */ /* 0x0001e80000100800 */
[----:B------:R-:W-:Y:S02]  /*1f290*/  @!P0 LEA.HI.X R5, R6, R5, R3, 0x2, P2 ;  /* 0x0000000506058211 */ /* 0x000fe400010f1403 */
[----:B------:R-:W-:Y:S02]  /*1f2a0*/  ISETP.GT.U32.AND P2, PT, R20, 0x9f, PT ;  /* 0x0000009f1400780c */ /* 0x000fe40003f44070 */
[----:B------:R-:W-:Y:S01]  /*1f2b0*/  CS2R R6, SRZ ;  /* 0x0000000000067805 */ /* 0x000fe2000001ff00 */
[----:B0-----:R-:W-:Y:S01]  /*1f2c0*/  IMAD.SHL.U32 R13, R21, 0x10, RZ ;  /* 0x00000010150d7824 */ /* 0x001fe200078e00ff */
[----:B------:R0:W-:Y:S04]  /*1f2d0*/  STL [R1+0x28], R15 ;  /* 0x0000280f01007387 */ /* 0x0001e80000100800 */
[----:B------:R-:W-:Y:S01]  /*1f2e0*/  LOP3.LUT R13, R13, 0x30, RZ, 0xc0, !PT ;  /* 0x000000300d0d7812 */ /* 0x000fe200078ec0ff */
[----:B------:R0:W5:Y:S03]  /*1f2f0*/  @!P1 LDG.E R7, desc[UR40][R10.64] ;  /* 0x000000280a079981 */ /* 0x000166000c1e1900 */
[----:B--2---:R-:W-:Y:S01]  /*1f300*/  ISETP.GE.AND P1, PT, R13, R0, PT ;  /* 0x000000000d00720c */ /* 0x004fe20003f26270 */
[----:B------:R0:W5:Y:S01]  /*1f310*/  @!P0 LDG.E R6, desc[UR40][R4.64] ;  /* 0x0000002804068981 */ /* 0x000162000c1e1900 */
[----:B------:R-:W-:-:S02]  /*1f320*/  @P2 LOP3.LUT R16, R16, 0x2, RZ, 0xfc, !PT ;  /* 0x0000000210102812 */ /* 0x000fc400078efcff */
[----:B------:R-:W-:Y:S02]  /*1f330*/  ISETP.NE.AND P0, PT, R14, 0x3, PT ;  /* 0x000000030e00780c */ /* 0x000fe40003f05270 */
[----:B------:R-:W-:-:S04]  /*1f340*/  LOP3.LUT R16, R16, 0xfffffffb, RZ, 0xc0, !PT ;  /* 0xfffffffb10107812 */ /* 0x000fc800078ec0ff */
[----:B------:R-:W-:-:S04]  /*1f350*/  LOP3.LUT R16, R16, 0xfffffffe, RZ, 0xc0, !PT ;  /* 0xfffffffe10107812 */ /* 0x000fc800078ec0ff */
[----:B------:R-:W-:-:S04]  /*1f360*/  @P1 LOP3.LUT R16, R16, 0x1, RZ, 0xfc, !PT ;  /* 0x0000000110101812 */ /* 0x000fc800078efcff */
[----:B------:R-:W-:Y:S01]  /*1f370*/  @P0 LOP3.LUT R16, R16, 0x4, RZ, 0xfc, !PT ;  /* 0x0000000410100812 */ /* 0x000fe200078efcff */
[----:B0-----:R-:W-:Y:S06]  /*1f380*/  BRA.DIV UR4, `(.L_x_15176) ;  /* 0x0000005a049c7947 */ /* 0x001fec000b800000 */
.L_x_15298:
[----:B------:R-:W-:Y:S01]  /*1f390*/  VIADD R5, R26, 0xffffffff ;  /* 0xffffffff1a057836 */ /* 0x000fe20000000000 */
[----:B------:R-:W-:Y:S06]  /*1f3a0*/  @!P0 BRA `(.L_x_15177) ;  /* 0x0000000000048947 */ /* 0x000fec0003800000 */
[----:B------:R-:W-:Y:S01]  /*1f3b0*/  BPT.TRAP 0x1 ;  /* 0x000000040000795c */ /* 0x000fe20000300000 */
.L_x_15177:
        /* <DEDUP_REMOVED lines=10> */
.L_x_15299:
[----:B------:R-:W-:Y:S05]  /*1f460*/  BSYNC B0 ;  /* 0x0000000000007941 */ /* 0x000fea0003800000 */
.L_x_15178:
        /* <DEDUP_REMOVED lines=40> */
[C---:B------:R-:W-:Y:S01]  /*1f6f0*/  IMAD R12, R17.reuse, UR5, RZ ;  /* 0x00000005110c7c24 */ /* 0x040fe2000f8e02ff */
        /* <DEDUP_REMOVED lines=10> */
[----:B------:R-:W0:Y:S01]  /*1f7a0*/  S2R R11, SR_TID.X ;  /* 0x00000000000b7919 */ /* 0x000e220000002100 */
[C---:B------:R-:W-:Y:S02]  /*1f7b0*/  ISETP.GE.AND P3, PT, R5.reuse, 0x81, PT ;  /* 0x000000810500780c */ /* 0x040fe40003f66270 */
        /* <DEDUP_REMOVED lines=8> */
[----:B-1----:R-:W-:Y:S01]  /*1f840*/  IADD3 R12, P1, R14, R3, RZ ;  /* 0x000000030e0c7210 */ /* 0x002fe20007f3e0ff */
[----:B------:R-:W-:Y:S02]  /*1f850*/  IMAD.IADD R3, R18, 0x1, R19 ;  /* 0x0000000112037824 */ /* 0x000fe400078e0213 */
[----:B------:R-:W-:Y:S02]  /*1f860*/  SHFL.IDX PT, R19, R2, 0x1, 0x1c1f ;  /* 0x003c1f0002137f89 */ /* 0x000fe400000e0000 */
[----:B--2---:R-:W-:Y:S01]  /*1f870*/  IMAD.X R13, RZ, RZ, R10, P1 ;  /* 0x000000ffff0d7224 */ /* 0x004fe200008e060a */
[----:B------:R-:W-:Y:S01]  /*1f880*/  ISETP.LT.OR P1, PT, R5, 0x1, P0 ;  /* 0x000000010500780c */ /* 0x000fe20000721670 */
[----:B------:R-:W0:-:S12]  /*1f890*/  SHFL.IDX PT, R10, R0, 0x1, 0x1c1f ;  /* 0x003c1f00000a7f89 */ /* 0x000e1800000e0000 */
[----:B------:R-:W-:Y:S01]  /*1f8a0*/  LDGSTS.E.BYPASS.LTC128B.128 [R3+0x6000], desc[UR40][R12.64], !P1 ;  /* 0x060000000c037fae */ /* 0x000fe2000c901d68 */
        /* <DEDUP_REMOVED lines=10> */
[----:B------:R-:W-:-:S13]  /*1f950*/  ISETP.LT.OR P1, PT, R5, 0x41, P0 ;  /* 0x000000410500780c */ /* 0x000fda0000721670 */
[----:B------:R1:W-:Y:S02]  /*1f960*/  LDGSTS.E.BYPASS.LTC128B.128 [R3+0x7000], desc[UR40][R10.64], !P1 ;  /* 0x070000000a037fae */ /* 0x0003e4000c901d68 */
[----:B-1----:R-:W-:Y:S02]  /*1f970*/  IADD3 R10, P1, R14, R0, RZ ;  /* 0x000000000e0a7210 */ /* 0x002fe40007f3e0ff */
[----:B------:R0:W1:Y:S03]  /*1f980*/  SHFL.IDX PT, R0, R26, RZ, 0x1c1f ;  /* 0x001c1fff1a007589 */ /* 0x00006600000e0000 */
[----:B------:R-:W-:Y:S01]  /*1f990*/  IMAD.X R11, RZ, RZ, R2, P1 ;  /* 0x000000ffff0b7224 */ /* 0x000fe200008e0602 */
[----:B------:R-:W-:-:S13]  /*1f9a0*/  ISETP.LT.OR P1, PT, R5, 0x61, P0 ;  /* 0x000000610500780c */ /* 0x000fda0000721670 */
[----:B------:R2:W-:Y:S01]  /*1f9b0*/  LDGSTS.E.BYPASS.LTC128B.128 [R3+0x7800], desc[UR40][R10.64], !P1 ;  /* 0x078000000a037fae */ /* 0x0005e2000c901d68 */
[----:B------:R-:W-:-:S03]  /*1f9c0*/  ISETP.GE.AND P1, PT, R5, 0x41, PT ;  /* 0x000000410500780c */ /* 0x000fc60003f26270 */
[----:B-12---:R0:W2:Y:S10]  /*1f9d0*/  SHFL.IDX PT, R10, R29, RZ, 0x1c1f ;  /* 0x001c1fff1d0a7589 */ /* 0x0060b400000e0000 */
.L_x_15311:
[----:B------:R-:W1:Y:S01]  /*1f9e0*/  S2R R2, SR_TID.X ;  /* 0x0000000000027919 */ /* 0x000e620000002100 */
[----:B------:R-:W-:Y:S01]  /*1f9f0*/  ISETP.LT.OR P0, PT, R5, 0x81, P0 ;  /* 0x000000810500780c */ /* 0x000fe20000701670 */
[----:B-1----:R-:W-:-:S05]  /*1fa00*/  IMAD.SHL.U32 R2, R2, 0x10, RZ ;  /* 0x0000001002027824 */ /* 0x002fca00078e00ff */
[----:B------:R-:W-:-:S04]  /*1fa10*/  LOP3.LUT R2, R2, 0x30, RZ, 0xc0, !PT ;  /* 0x0000003002027812 */ /* 0x000fc800078ec0ff */
[----:B--2---:R-:W-:-:S05]  /*1fa20*/  IADD3 R10, P3, R2, R10, RZ ;  /* 0x0000000a020a7210 */ /* 0x004fca0007f7e0ff */
[----:B------:R-:W-:-:S05]  /*1fa30*/  IMAD.X R11, RZ, RZ, R0, P3 ;  /* 0x000000ffff0b7224 */ /* 0x000fca00018e0600 */
[----:B------:R-:W-:Y:S01]  /*1fa40*/  @!PT LDS RZ, [RZ] ;  /* 0x00000000fffff984 */ /* 0x000fe20000000800 */
[----:B------:R-:W-:Y:S01]  /*1fa50*/  @!PT LDS RZ, [RZ] ;  /* 0x00000000fffff984 */ /* 0x000fe20000000800 */
[----:B------:R-:W-:Y:S01]  /*1fa60*/  @!PT LDS RZ, [RZ] ;  /* 0x00000000fffff984 */ /* 0x000fe20000000800 */
[----:B------:R1:W-:Y:S01]  /*1fa70*/  LDGSTS.E.BYPASS.LTC128B.128 [R3+0x8000], desc[UR40][R10.64], !P0 ;  /* 0x080000000a037fae */ /* 0x0003e2000c101d68 */
[----:B------:R-:W-:Y:S01]  /*1fa80*/  PLOP3.LUT P0, PT, PT, PT, PT, 0x80, 0x0 ;  /* 0x000000000000781c */ /* 0x000fe20003f0f070 */
[----:B------:R-:W-:-:S12]  /*1fa90*/  NOP ;  /* 0x0000000000007918 */ /* 0x000fd80000000000 */
.L_x_15181:
        /* <DEDUP_REMOVED lines=11> */
.L_x_15182:
[----:B------:R2:W-:Y:S01]  /*1fb50*/  SYNCS.ARRIVE.TRANS64.A1T0 RZ, [R4+URZ+0x13270], RZ ;  /* 0x013270ff04ff79a7 */ /* 0x0005e2000810003f */
[----:B------:R-:W-:Y:S05]  /*1fb60*/  @!P6 BRA `(.L_x_15183) ;  /* 0x000000000004e947 */ /* 0x000fea0003800000 */
[----:B------:R-:W-:Y:S01]  /*1fb70*/  BPT.TRAP 0x1 ;  /* 0x000000040000795c */ /* 0x000fe20000300000 */
.L_x_15183:
[----:B------:R-:W3:Y:S01]  /*1fb80*/  LDL R0, [R1+0x44] ;  /* 0x0000440001007983 */ /* 0x000ee20000100800 */
[----:B------:R-:W-:Y:S01]  /*1fb90*/  BSSY B0, `(.L_x_15184) ;  /* 0x0000003000007945 */ /* 0x000fe20003800000 */
[----:B---3--:R-:W3:Y:S03]  /*1fba0*/  SYNCS.PHASECHK.TRANS64.TRYWAIT P0, [R4+URZ+0x13240], R0 ;  /* 0x01324000040075a7 */ /* 0x008ee6000800017f */
[----:B---3--:R-:W-:Y:S05]  /*1fbb0*/  @!P0 BRA `(.L_x_15185) ;  /* 0x0000005800848947 */ /* 0x008fea0003800000 */
.L_x_15312:
[----:B------:R-:W-:Y:S05]  /*1fbc0*/  BSYNC B0 ;  /* 0x0000000000007941 */ /* 0x000fea0003800000 */
.L_x_15184:
[----:B---3--:R-:W3:Y:S01]  /*1fbd0*/  LDL.LU R0, [R1] ;  /* 0x0000000001007983 */ /* 0x008ee20000300800 */
[----:B------:R-:W-:Y:S01]  /*1fbe0*/  ULDC.64 UR4, c[0x0][0x310] ;  /* 0x0000c40000047ab9 */ /* 0x000fe20000000a00 */
[----:B------:R-:W-:Y:S02]  /*1fbf0*/  ULDC.64 UR6, c[0x0][0x300] ;  /* 0x0000c00000067ab9 */ /* 0x000fe40000000a00 */
[----:B------:R-:W4:Y:S04]  /*1fc00*/  LDL.LU R12, [R1+0x8] ;  /* 0x00000800010c7983 */ /* 0x000f280000300800 */
[----:B------:R-:W5:Y:S04]  /*1fc10*/  LDL.LU R5, [R1+0x4] ;  /* 0x0000040001057983 */ /* 0x000f680000300800 */
[----:B------:R-:W2:Y:S01]  /*1fc20*/  LDL.LU R2, [R1+0x10] ;  /* 0x0000100001027983 */ /* 0x000ea20000300800 */
[----:B-1----:R-:W-:-:S04]  /*1fc30*/  IMAD.WIDE.U32 R10, R7, UR4, RZ ;  /* 0x00000004070a7c25 */ /* 0x002fc8000f8e00ff */
[----:B---3--:R-:W-:-:S04]  /*1fc40*/  IMAD R0, R0, UR4, RZ ;  /* 0x0000000400007c24 */ /* 0x008fc8000f8e02ff */
[----:B------:R-:W-:-:S04]  /*1fc50*/  IMAD R0, R7, UR5, R0 ;  /* 0x0000000507007c24 */ /* 0x000fc8000f8e0200 */
[----:B------:R-:W-:Y:S02]  /*1fc60*/  IMAD.IADD R11, R11, 0x1, R0 ;  /* 0x000000010b0b7824 */ /* 0x000fe400078e0200 */
[----:B----4-:R-:W-:Y:S02]  /*1fc70*/  IMAD R0, R12, UR6, RZ ;  /* 0x000000060c007c24 */ /* 0x010fe4000f8e02ff */
[----:B------:R-:W-:-:S04]  /*1fc80*/  IMAD.WIDE.U32 R10, R8, UR6, R10 ;  /* 0x00000006080a7c25 */ /* 0x000fc8000f8e000a */
[----:B------:R-:W-:Y:S02]  /*1fc90*/  IMAD R8, R8, UR7, R0 ;  /* 0x0000000708087c24 */ /* 0x000fe4000f8e0200 */
[----:B-----5:R-:W-:Y:S02]  /*1fca0*/  IMAD R0, R5, UR4, RZ ;  /* 0x0000000405007c24 */ /* 0x020fe4000f8e02ff */
[----:B------:R-:W-:Y:S02]  /*1fcb0*/  IMAD.IADD R11, R11, 0x1, R8 ;  /* 0x000000010b0b7824 */ /* 0x000fe400078e0208 */
[C---:B------:R-:W-:Y:S02]  /*1fcc0*/  IMAD R0, R6.reuse, UR5, R0 ;  /* 0x0000000506007c24 */ /* 0x040fe4000f8e0200 */
[----:B------:R-:W-:Y:S01]  /*1fcd0*/  IMAD.WIDE.U32 R6, R6, UR4, RZ ;  /* 0x0000000406067c25 */ /* 0x000fe2000f8e00ff */
[----:B------:R-:W-:-:S03]  /*1fce0*/  ULDC.64 UR4, c[0x0][0x308] ;  /* 0x0000c20000047ab9 */ /* 0x000fc60000000a00 */
[----:B------:R-:W-:Y:S02]  /*1fcf0*/  IMAD.IADD R7, R7, 0x1, R0 ;  /* 0x0000000107077824 */ /* 0x000fe400078e0200 */
[----:B--2---:R-:W-:Y:S02]  /*1fd00*/  IMAD R0, R2, UR6, RZ ;  /* 0x0000000602007c24 */ /* 0x004fe4000f8e02ff */
        /* <DEDUP_REMOVED lines=13> */
[----:B------:R-:W1:Y:S01]  /*1fde0*/  S2R R5, SR_TID.X ;  /* 0x0000000000057919 */ /* 0x000e620000002100 */
[----:B------:R-:W2:Y:S01]  /*1fdf0*/  LDC R7, c[0x0][0x2f4] ;  /* 0x0000bd00ff077b82 */ /* 0x000ea20000000800 */
[----:B------:R-:W3:Y:S01]  /*1fe00*/  SHFL.IDX PT, R6, R0, RZ, 0x1c1f ;  /* 0x001c1fff00067589 */ /* 0x000ee200000e0000 */
[----:B-1----:R-:W-:-:S03]  /*1fe10*/  IMAD.SHL.U32 R10, R5, 0x10, RZ ;  /* 0x00000010050a7824 */ /* 0x002fc600078e00ff */
[----:B------:R-:W1:Y:S02]  /*1fe20*/  SHFL.IDX PT, R5, R2, RZ, 0x1c1f ;  /* 0x001c1fff02057589 */ /* 0x000e6400000e0000 */
[----:B------:R-:W-:-:S04]  /*1fe30*/  LOP3.LUT R10, R10, 0x30, RZ, 0xc0, !PT ;  /* 0x000000300a0a7812 */ /* 0x000fc800078ec0ff */
[C---:B---3--:R-:W-:Y:S02]  /*1fe40*/  @P5 IADD3 R6, P0, R10.reuse, R6, RZ ;  /* 0x000000060a065210 */ /* 0x048fe40007f1e0ff */
[----:B--2---:R-:W-:-:S03]  /*1fe50*/  ISETP.GE.AND P3, PT, R10, R7, PT ;  /* 0x000000070a00720c */ /* 0x004fc60003f66270 */
[----:B-1----:R-:W-:-:S04]  /*1fe60*/  @P5 IMAD.X R5, RZ, RZ, R5, P0 ;  /* 0x000000ffff055224 */ /* 0x002fc800000e0605 */
        /* <DEDUP_REMOVED lines=16> */
[----:B------:R-:W-:-:S03]  /*1ff70*/  @P2 IMAD.X R2, RZ, RZ, R2, P0 ;  /* 0x000000ffff022224 */ /* 0x000fc600000e0602 */
[----:B------:R1:W-:Y:S02]  /*1ff80*/  @P1 LDGSTS.E.BYPASS.LTC128B.128 [R3+0xf000], desc[UR40][R6.64], !P3 ;  /* 0x0f00000006031fae */ /* 0x0003e4000d901d68 */
[----:B-1----:R-:W-:Y:S02]  /*1ff90*/  @P2 IMAD.MOV.U32 R6, RZ, RZ, R0 ;  /* 0x000000ffff062224 */ /* 0x002fe400078e0000 */
[----:B------:R-:W-:Y:S01]  /*1ffa0*/  @P2 IMAD.MOV.U32 R7, RZ, RZ, R2 ;  /* 0x000000ffff072224 */ /* 0x000fe200078e0002 */
[----:B------:R1:W2:Y:S04]  /*1ffb0*/  SHFL.IDX PT, R0, R8, RZ, 0x1c1f ;  /* 0x001c1fff08007589 */ /* 0x0002a800000e0000 */
[----:B------:R3:W-:Y:S04]  /*1ffc0*/  @P2 LDGSTS.E.BYPASS.LTC128B.128 [R3+0xf800], desc[UR40][R6.64], !P3 ;  /* 0x0f80000006032fae */ /* 0x0007e8000d901d68 */
[----:B---3--:R1:W3:Y:S02]  /*1ffd0*/  SHFL.IDX PT, R6, R9, RZ, 0x1c1f ;  /* 0x001c1fff09067589 */ /* 0x0082e400000e0000 */
.L_x_15324:
        /* <DEDUP_REMOVED lines=9> */
[----:B--2---:R-:W-:-:S06]  /*20070*/  IMAD.X R7, RZ, RZ, R0, P0 ;  /* 0x000000ffff077224 */ /* 0x004fcc00000e0600 */
[----:B------:R-:W-:Y:S01]  /*20080*/  @!PT LDS RZ, [RZ] ;  /* 0x00000000fffff984 */ /* 0x000fe20000000800 */
[----:B------:R-:W-:Y:S01]  /*20090*/  @!PT LDS RZ, [RZ] ;  /* 0x00000000fffff984 */ /* 0x000fe20000000800 */
[----:B------:R-:W-:Y:S01]  /*200a0*/  @!PT LDS RZ, [RZ] ;  /* 0x00000000fffff984 */ /* 0x000fe20000000800 */
[----:B------:R4:W-:Y:S02]  /*200b0*/  LDGSTS.E.BYPASS.LTC128B.128 [R3+0x10000], desc[UR40][R6.64], !P1 ;  /* 0x1000000006037fae */ /* 0x0009e4000c901d68 */
.L_x_15188:
[----:B------:R-:W-:Y:S05]  /*200c0*/  BSYNC B0 ;  /* 0x0000000000007941 */ /* 0x000fea0003800000 */
.L_x_15187:
[----:B------:R-:W-:Y:S01]  /*200d0*/  NOP ;  /* 0x0000000000007918 */ /* 0x000fe20000000000 */
[----:B------:R-:W-:-:S13]  /*200e0*/  PLOP3.LUT P0, PT, PT, PT, PT, 0x80, 0x0 ;  /* 0x000000000000781c */ /* 0x000fda0003f0f070 */
.L_x_15189:
        /* <DEDUP_REMOVED lines=11> */
.L_x_15190:
[----:B----4-:R2:W5:Y:S01]  /*201a0*/  LDL.LU R3, [R1+0x50] ;  /* 0x0000500001037983 */ /* 0x0105620000300800 */
[----:B------:R2:W-:Y:S02]  /*201b0*/  SYNCS.ARRIVE.TRANS64.A1T0 RZ, [R4+URZ+0x13230], RZ ;  /* 0x013230ff04ff79a7 */ /* 0x0005e4000810003f */
[----:B------:R-:W-:Y:S05]  /*201c0*/  WARPSYNC.ALL ;  /* 0x0000000000007948 */ /* 0x000fea0003800000 */
[----:B------:R-:W-:Y:S01]  /*201d0*/  ULDC.64 UR4, c[0x0][0x298] ;  /* 0x0000a60000047ab9 */ /* 0x000fe20000000a00 */
[----:B------:R-:W-:Y:S01]  /*201e0*/  VIADD R0, R18, 0xb000 ;  /* 0x0000b00012007836 */ /* 0x000fe20000000000 */
[----:B------:R-:W-:Y:S01]  /*201f0*/  ULDC.64 UR6, c[0x0][0xa00] ;  /* 0x0002800000067ab9 */ /* 0x000fe20000000a00 */
[----:B0-----:R-:W-:Y:S01]  /*20200*/  SHF.R.S32.HI R29, RZ, 0x1f, R27 ;  /* 0x0000001fff1d7819 */ /* 0x001fe2000001141b */
[----:B------:R-:W-:Y:S01]  /*20210*/  BSSY B6, `(.L_x_15191) ;  /* 0x000001e000067945 */ /* 0x000fe20003800000 */
[----:B------:R-:W-:Y:S01]  /*20220*/  BAR.SYNC.DEFER_BLOCKING 0x8, 0x200 ;  /* 0x0208000000007b1d */ /* 0x000fe20000010000 */
[----:B------:R-:W-:-:S02]  /*20230*/  LOP3.LUT P1, RZ, R0, 0x1bf, RZ, 0xc0, !PT ;  /* 0x000001bf00ff7812 */ /* 0x000fc4000782c0ff */
[----:B------:R-:W-:-:S04]  /*20240*/  ISETP.NE.U32.AND P0, PT, RZ, UR6, PT ;  /* 0x00000006ff007c0c */ /* 0x000fc8000bf05070 */
[----:B------:R-:W-:-:S04]  /*20250*/  ISETP.NE.AND.EX P0, PT, RZ, UR7, PT, P0 ;  /* 0x00000007ff007c0c */ /* 0x000fc8000bf05300 */
[----:B------:R-:W-:Y:S02]  /*20260*/  SEL R29, R29, RZ, !P0 ;  /* 0x000000ff1d1d7207 */ /* 0x000fe40004000000 */
[----:B------:R-:W-:Y:S01]  /*20270*/  SEL R19, R27, RZ, !P0 ;  /* 0x000000ff1b137207 */ /* 0x000fe20004000000 */
[----:B--2--5:R-:W-:Y:S01]  /*20280*/  IMAD.WIDE.U32 R4, R3, UR4, RZ ;  /* 0x0000000403047c25 */ /* 0x024fe2000f8e00ff */
[----:B------:R-:W-:-:S04]  /*20290*/  SHF.R.S32.HI R2, RZ, 0x1f, R3 ;  /* 0x0000001fff027819 */ /* 0x000fc80000011403 */
[----:B------:R0:W-:Y:S01]  /*202a0*/  STL.64 [R1], R4 ;  /* 0x0000000401007387 */ /* 0x0001e20000100a00 */
[----:B------:R-:W-:-:S04]  /*202b0*/  IMAD R2, R2, UR4, RZ ;  /* 0x0000000402027c24 */ /* 0x000fc8000f8e02ff */
[----:B------:R-:W-:-:S04]  /*202c0*/  IMAD R26, R3, UR5, R2 ;  /* 0x00000005031a7c24 */ /* 0x000fc8000f8e0202 */
[----:B------:R-:W-:Y:S01]  /*202d0*/  IMAD.IADD R26, R5, 0x1, R26 ;  /* 0x00000001051a7824 */ /* 0x000fe200078e021a */
        /* <DEDUP_REMOVED lines=8> */
[----:B---3--:R-:W-:Y:S02]  /*20360*/  IMAD.U32 R6, RZ, RZ, UR6 ;  /* 0x00000006ff067e24 */ /* 0x008fe4000f8e00ff */
[----:B------:R-:W-:-:S02]  /*20370*/  IMAD.U32 R7, RZ, RZ, UR7 ;  /* 0x00000007ff077e24 */ /* 0x000fc4000f8e00ff */
[----:B------:R-:W-:Y:S02]  /*20380*/  IMAD.U32 R10, RZ, RZ, UR8 ;  /* 0x00000008ff0a7e24 */ /* 0x000fe4000f8e00ff */
[----:B------:R-:W-:Y:S02]  /*20390*/  IMAD.U32 R11, RZ, RZ, UR9 ;  /* 0x00000009ff0b7e24 */ /* 0x000fe4000f8e00ff */
[----:B-1----:R-:W-:Y:S02]  /*203a0*/  IMAD.MOV.U32 R8, RZ, RZ, 0x70 ;  /* 0x00000070ff087424 */ /* 0x002fe400078e00ff */
[----:B------:R-:W-:Y:S02]  /*203b0*/  IMAD.MOV.U32 R12, RZ, RZ, 0x1 ;  /* 0x00000001ff0c7424 */ /* 0x000fe400078e00ff */
[----:B------:R-:W-:-:S07]  /*203c0*/  IMAD.MOV.U32 R13, RZ, RZ, RZ ;  /* 0x000000ffff0d7224 */ /* 0x000fce00078e00ff */
[----:B------:R-:W-:-:S07]  /*203d0*/  LEPC R20, `(.L_x_15192) ;  /* 0x000000001014794e */ /* 0x000fce0000000000 */
[----:B0-----:R-:W-:Y:S05]  /*203e0*/  CALL.ABS.NOINC R2 ;  /* 0x0000000002007343 */ /* 0x001fea0003c00000 */
.L_x_15192:
[----:B------:R-:W-:Y:S05]  /*203f0*/  BSYNC B6 ;  /* 0x0000000000067941 */ /* 0x000fea0003800000 */
.L_x_15191:
[----:B------:R-:W2:Y:S01]  /*20400*/  LDL.LU.64 R20, [R1] ;  /* 0x0000000001147983 */ /* 0x000ea20000300a00 */
[----:B-1----:R-:W1:Y:S01]  /*20410*/  LDC R9, c[0x0][0x448] ;  /* 0x00011200ff097b82 */ /* 0x002e620000000800 */
        /* <DEDUP_REMOVED lines=8> */
[----:B0-----:R-:W0:Y:S08]  /*204a0*/  @P1 LDC R4, c[0x0][0x44c] ;  /* 0x00011300ff041b82 */ /* 0x001e300000000800 */
[----:B------:R-:W1:Y:S08]  /*204b0*/  @P1 LDC R5, c[0x0][0x450] ;  /* 0x00011400ff051b82 */ /* 0x000e700000000800 */
[----:B------:R-:W4:Y:S01]  /*204c0*/  @P1 LDC R8, c[0x0][0x450] ;  /* 0x00011400ff081b82 */ /* 0x000f220000000800 */
[----:B--2---:R-:W-:-:S02]  /*204d0*/  IMAD.MOV.U32 R2, RZ, RZ, R20 ;  /* 0x000000ffff027224 */ /* 0x004fc400078e0014 */
[----:B------:R-:W2:Y:S02]  /*204e0*/  S2R R20, SR_TID.X ;  /* 0x0000000000147919 */ /* 0x000ea40000002100 */
[----:B------:R-:W-:-:S04]  /*204f0*/  IMAD.WIDE.U32 R2, R17, UR4, R2 ;  /* 0x0000000411027c25 */ /* 0x000fc8000f8e0002 */
[----:B------:R-:W-:Y:S01]  /*20500*/  IMAD R3, R17, UR5, R3 ;  /* 0x0000000511037c24 */ /* 0x000fe2000f8e0203 */
[----:B------:R-:W-:Y:S01]  /*20510*/  ULDC.64 UR4, c[0x0][0x2d0] ;  /* 0x0000b40000047ab9 */ /* 0x000fe20000000a00 */
[----:B------:R-:W-:Y:S01]  /*20520*/  IMAD.WIDE.U32 R2, R19, UR6, R2 ;  /* 0x0000000613027c25 */ /* 0x000fe2000f8e0002 */
[----:B------:R-:W-:-:S03]  /*20530*/  ULDC.64 UR6, c[0x0][0x2c8] ;  /* 0x0000b20000067ab9 */ /* 0x000fc60000000a00 */
[----:B------:R-:W-:Y:S01]  /*20540*/  IMAD.IADD R3, R3, 0x1, R0 ;  /* 0x0000000103037824 */ /* 0x000fe200078e0200 */
[C---:B--2---:R-:W-:Y:S01]  /*20550*/  LOP3.LUT R21, R20.reuse, 0x7f, RZ, 0xc0, !PT ;  /* 0x0000007f14157812 */ /* 0x044fe200078ec0ff */
[----:B------:R-:W-:-:S03]  /*20560*/  IMAD.SHL.U32 R20, R20, 0x20, RZ ;  /* 0x0000002014147824 */ /* 0x000fc600078e00ff */
[----:B------:R-:W-:-:S04]  /*20570*/  SHF.R.U32.HI R21, RZ, 0x2, R21 ;  /* 0x00000002ff157819 */ /* 0x000fc80000011615 */
[----:B------:R-:W-:Y:S02]  /*20580*/  LOP3.LUT R20, R21, 0x60, R20, 0xf8, !PT ;  /* 0x0000006015147812 */ /* 0x000fe400078ef814 */
[----:B------:R2:W5:Y:S03]  /*20590*/  LDL R21, [R1+0x4c] ;  /* 0x00004c0001157983 */ /* 0x0005660000100800 */
[----:B---3--:R-:W-:-:S04]  /*205a0*/  IMAD.IADD R6, R20, 0x1, R25 ;  /* 0x0000000114067824 */ /* 0x008fc800078e0219 */
[----:B0-----:R-:W-:-:S04]  /*205b0*/  @P1 IMAD.HI.U32 R0, R6, R4, RZ ;  /* 0x0000000406001227 */ /* 0x001fc800078e00ff */
[----:B------:R-:W-:Y:S01]  /*205c0*/  IMAD.MOV.U32 R4, RZ, RZ, R6 ;  /* 0x000000ffff047224 */ /* 0x000fe200078e0006 */
[----:B-1----:R-:W-:-:S04]  /*205d0*/  @P1 SHF.R.U32.HI R4, RZ, R5, R0 ;  /* 0x00000005ff041219 */ /* 0x002fc80000011600 */
[----:B------:R-:W-:-:S05]  /*205e0*/  SHF.R.S32.HI R0, RZ, 0x1f, R4 ;  /* 0x0000001fff007819 */ /* 0x000fca0000011404 */
[----:B------:R-:W-:-:S04]  /*205f0*/  IMAD R0, R0, UR4, RZ ;  /* 0x0000000400007c24 */ /* 0x000fc8000f8e02ff */
[C---:B------:R-:W-:Y:S02]  /*20600*/  IMAD R7, R4.reuse, UR5, R0 ;  /* 0x0000000504077c24 */ /* 0x040fe4000f8e0200 */
[----:B------:R-:W-:Y:S02]  /*20610*/  IMAD.MOV R0, RZ, RZ, -R4 ;  /* 0x000000ffff007224 */ /* 0x000fe400078e0a04 */
        /* <DEDUP_REMOVED lines=14> */
[----:B----4-:R-:W-:-:S05]  /*20700*/  @P1 SHF.R.U32.HI R6, RZ, R8, R7 ;  /* 0x00000008ff061219 */ /* 0x010fca0000011607 */
        /* <DEDUP_REMOVED lines=20> */
[----:B--2---:R-:W-:Y:S06]  /*20850*/  BRA.DIV UR4, `(.L_x_15193) ;  /* 0x0000005204f87947 */ /* 0x004fec000b800000 */
[----:B------:R-:W0:Y:S01]  /*20860*/  SHFL.IDX PT, R6, R4, RZ, 0x1c1f ;  /* 0x001c1fff04067589 */ /* 0x000e2200000e0000 */
[----:B-----5:R-:W-:Y:S02]  /*20870*/  IMAD R2, R21, R9, RZ ;  /* 0x0000000915027224 */ /* 0x020fe400078e02ff */
[----:B------:R-:W-:Y:S01]  /*20880*/  IMAD.IADD R25, R20, 0x1, R25 ;  /* 0x0000000114197824 */ /* 0x000fe200078e0219 */
        /* <DEDUP_REMOVED lines=44> */
.L_x_15337:
        /* <DEDUP_REMOVED lines=10> */
.L_x_15194:
        /* <DEDUP_REMOVED lines=18> */
.L_x_15338:
[----:B------:R-:W-:Y:S05]  /*20d10*/  BSYNC B0 ;  /* 0x0000000000007941 */ /* 0x000fea0003800000 */
.L_x_15195:
        /* <DEDUP_REMOVED lines=8> */
.L_x_15217:
[----:B------:R-:W2:Y:S04]  /*20da0*/  LDL R3, [R1+0x24] ;  /* 0x0000240001037983 */ /* 0x000ea80000100800 */
[----:B---3--:R-:W3:Y:S04]  /*20db0*/  LDL R11, [R1+0x28] ;  /* 0x00002800010b7983 */ /* 0x008ee80000100800 */
[----:B------:R-:W4:Y:S04]  /*20dc0*/  LDL R9, [R1+0x18] ;  /* 0x0000180001097983 */ /* 0x000f280000100800 */
[----:B------:R-:W2:Y:S01]  /*20dd0*/  LDL.LU R12, [R1+0x10] ;  /* 0x00001000010c7983 */ /* 0x000ea20000300800 */
[----:B-1----:R-:W1:Y:S01]  /*20de0*/  S2R R0, SR_TID.X ;  /* 0x0000000000007919 */ /* 0x002e620000002100 */
[----:B------:R-:W1:Y:S01]  /*20df0*/  S2R R4, SR_TID.X ;  /* 0x0000000000047919 */ /* 0x000e620000002100 */
[----:B0-----:R-:W0:Y:S01]  /*20e00*/  S2R R10, SR_TID.X ;  /* 0x00000000000a7919 */ /* 0x001e220000002100 */
        /* <DEDUP_REMOVED lines=8> */
[----:B------:R-:W-:-:S05]  /*20e90*/  IMAD.SHL.U32 R6, R4, 0x20, RZ ;  /* 0x0000002004067824 */ /* 0x000fca00078e00ff */
        /* <DEDUP_REMOVED lines=20> */
[----:B------:R-:W-:Y:S01]  /*20fe0*/  IMAD.MOV.U32 R5, RZ, RZ, R3 ;  /* 0x000000ffff057224 */ /* 0x000fe200078e0003 */
[----:B-1----:R-:W-:Y:S01]  /*20ff0*/  @P0 SHF.R.U32.HI R5, RZ, R4, R7 ;  /* 0x00000004ff050219 */ /* 0x002fe20000011607 */
[----:B------:R-:W-:-:S04]  /*21000*/  IMAD.MOV R7, RZ, RZ, -R2 ;  /* 0x000000ffff077224 */ /* 0x000fc800078e0a02 */
[----:B------:R-:W-:Y:S02]  /*21010*/  IMAD.MOV R4, RZ, RZ, -R5 ;  /* 0x000000ffff047224 */ /* 0x000fe400078e0a05 */
[C---:B------:R-:W-:Y:S02]  /*21020*/  IMAD R7, R0.reuse, R7, R6 ;  /* 0x0000000700077224 */ /* 0x040fe400078e0206 */
        /* <DEDUP_REMOVED lines=19> */
[C---:B------:R-:W-:Y:S02]  /*21160*/  ISETP.NE.AND P0, PT, R3.reuse, 0x2, PT ;  /* 0x000000020300780c */ /* 0x040fe40003f05270 */
        /* <DEDUP_REMOVED lines=10> */
[----:B------:R0:W-:Y:S06]  /*21210*/  STL [R1+0x4], R4 ;  /* 0x0000040401007387 */ /* 0x0001ec0000100800 */
[----:B------:R-:W-:Y:S05]  /*21220*/  @!P2 BRA `(.L_x_15198) ;  /* 0x000000000004a947 */ /* 0x000fea0003800000 */
[----:B------:R-:W-:Y:S01]  /*21230*/  BPT.TRAP 0x1 ;  /* 0x000000040000795c */ /* 0x000fe20000300000 */
.L_x_15198:
[----:B------:R-:W-:Y:S01]  /*21240*/  IMAD R6, R3, 0x8, R18 ;  /* 0x0000000803067824 */ /* 0x000fe200078e0212 */
[----:B0-----:R-:W-:Y:S01]  /*21250*/  SHF.L.U32 R2, R2, 0x1f, RZ ;  /* 0x0000001f02027819 */ /* 0x001fe200000006ff */
[----:B------:R-:W-:Y:S01]  /*21260*/  BSSY B0, `(.L_x_15199) ;  /* 0x0000005000007945 */ /* 0x000fe20003800000 */
[----:B------:R-:W-:Y:S02]  /*21270*/  SHF.R.S32.HI R26, RZ, 0x1f, R7 ;  /* 0x0000001fff1a7819 */ /* 0x000fe40000011407 */
[----:B------:R-:W0:Y:S01]  /*21280*/  SYNCS.PHASECHK.TRANS64.TRYWAIT P0, [R6+URZ+0x13280], R2 ;  /* 0x01328002060075a7 */ /* 0x000e22000800017f */
[----:B------:R1:W-:Y:S02]  /*21290*/  STL [R1+0x8], R2 ;  /* 0x0000080201007387 */ /* 0x0003e40000100800 */
[----:B01----:R-:W-:Y:S05]  /*212a0*/  @!P0 BRA `(.L_x_15200) ;  /* 0x0000005000508947 */ /* 0x003fea0003800000 */
.L_x_15339:
[----:B------:R-:W-:Y:S05]  /*212b0*/  BSYNC B0 ;  /* 0x0000000000007941 */ /* 0x000fea0003800000 */
.L_x_15199:
[----:B------:R-:W2:Y:S01]  /*212c0*/  LDL R5, [R1+0x4] ;  /* 0x0000040001057983 */ /* 0x000ea20000100800 */
[----:B-----5:R-:W-:Y:S01]  /*212d0*/  SHF.R.S32.HI R11, RZ, 0x1f, R9 ;  /* 0x0000001fff0b7819 */ /* 0x020fe20000011409 */
[----:B------:R-:W-:Y:S01]  /*212e0*/  ULDC.64 UR4, c[0x0][0x328] ;  /* 0x0000ca0000047ab9 */ /* 0x000fe20000000a00 */
[----:B------:R-:W-:Y:S01]  /*212f0*/  ULDC.64 UR6, c[0x0][0x338] ;  /* 0x0000ce0000067ab9 */ /* 0x000fe20000000a00 */
[----:B------:R-:W3:Y:S01]  /*21300*/  LDL R13, [R1+0xc] ;  /* 0x00000c00010d7983 */ /* 0x000ee20000100800 */
[----:B------:R-:W-:Y:S01]  /*21310*/  IMAD R4, R26, UR4, RZ ;  /* 0x000000041a047c24 */ /* 0x000fe2000f8e02ff */
[----:B------:R-:W-:Y:S01]  /*21320*/  SHF.R.S32.HI R29, RZ, 0x1f, R0 ;  /* 0x0000001fff1d7819 */ /* 0x000fe20000011400 */
[C---:B0-----:R-:W-:Y:S01]  /*21330*/  IMAD.WIDE.U32 R2, R7.reuse, UR4, RZ ;  /* 0x0000000407027c25 */ /* 0x041fe2000f8e00ff */
[----:B------:R0:W-:Y:S01]  /*21340*/  STL [R1], R11 ;  /* 0x0000000b01007387 */ /* 0x0001e20000100800 */
[----:B------:R-:W1:Y:S02]  /*21350*/  LDC R12, c[0x0][0x2f4] ;  /* 0x0000bd00ff0c7b82 */ /* 0x000e640000000800 */
[----:B------:R-:W-:Y:S01]  /*21360*/  IMAD R4, R7, UR5, R4 ;  /* 0x0000000507047c24 */ /* 0x000fe2000f8e0204 */
[----:B------:R-:W3:Y:S03]  /*21370*/  LDL R14, [R1+0x34] ;  /* 0x00003400010e7983 */ /* 0x000ee60000100800 */
[----:B------:R-:W-:-:S02]  /*21380*/  IMAD.IADD R3, R3, 0x1, R4 ;  /* 0x0000000103037824 */ /* 0x000fc400078e0204 */
[----:B------:R-:W-:Y:S02]  /*21390*/  IMAD R8, R29, UR4, RZ ;  /* 0x000000041d087c24 */ /* 0x000fe4000f8e02ff */
[----:B------:R-:W-:-:S04]  /*213a0*/  IMAD.WIDE.U32 R2, R10, UR6, R2 ;  /* 0x000000060a027c25 */ /* 0x000fc8000f8e0002 */
[----:B------:R-:W-:Y:S02]  /*213b0*/  IMAD R8, R0, UR5, R8 ;  /* 0x0000000500087c24 */ /* 0x000fe4000f8e0208 */
[----:B--2---:R-:W-:-:S04]  /*213c0*/  IMAD R4, R5, UR6, RZ ;  /* 0x0000000605047c24 */ /* 0x004fc8000f8e02ff */
[----:B------:R-:W-:-:S04]  /*213d0*/  IMAD R4, R10, UR7, R4 ;  /* 0x000000070a047c24 */ /* 0x000fc8000f8e0204 */
[----:B------:R-:W-:Y:S02]  /*213e0*/  IMAD.IADD R5, R3, 0x1, R4 ;  /* 0x0000000103057824 */ /* 0x000fe400078e0204 */
[----:B------:R-:W-:Y:S02]  /*213f0*/  IMAD.MOV.U32 R4, RZ, RZ, R2 ;  /* 0x000000ffff047224 */ /* 0x000fe400078e0002 */
[----:B------:R-:W-:Y:S01]  /*21400*/  IMAD.WIDE.U32 R2, R0, UR4, RZ ;  /* 0x0000000400027c25 */ /* 0x000fe2000f8e00ff */
[----:B------:R-:W-:-:S03]  /*21410*/  ULDC.64 UR4, c[0x0][0x330] ;  /* 0x0000cc0000047ab9 */ /* 0x000fc60000000a00 */
[----:B------:R-:W-:Y:S02]  /*21420*/  IMAD.IADD R3, R3, 0x1, R8 ;  /* 0x0000000103037824 */ /* 0x000fe400078e0208 */
[----:B------:R-:W-:Y:S02]  /*21430*/  IMAD R8, R11, UR6, RZ ;  /* 0x000000060b087c24 */ /* 0x000fe4000f8e02ff */
[----:B0-----:R-:W0:Y:S01]  /*21440*/  S2R R11, SR_TID.X ;  /* 0x00000000000b7919 */ /* 0x001e220000002100 */
        /* <DEDUP_REMOVED lines=12> */
[----:B0-----:R-:W-:-:S05]  /*21510*/  IMAD.SHL.U32 R11, R11, 0x10, RZ ;  /* 0x000000100b0b7824 */ /* 0x001fca00078e00ff */
[----:B------:R-:W-:Y:S01]  /*21520*/  LOP3.LUT R11, R11, 0x30, RZ, 0xc0, !PT ;  /* 0x000000300b0b7812 */ /* 0x000fe200078ec0ff */
[----:B---3--:R-:W-:-:S03]  /*21530*/  IMAD R8, R13, 0x2800, R14 ;  /* 0x000028000d087824 */ /* 0x008fc600078e020e */
[----:B-1----:R-:W-:Y:S01]  /*21540*/  ISETP.GE.AND P2, PT, R11, R12, PT ;  /* 0x0000000c0b00720c */ /* 0x002fe20003f46270 */
[----:B------:R-:W-:-:S12]  /*21550*/  BRA.DIV UR4, `(.L_x_15201) ;  /* 0x0000004e04bc7947 */ /* 0x000fd8000b800000 */
        /* <DEDUP_REMOVED lines=22> */
[----:B0-----:R-:W-:-:S05]  /*216c0*/  IADD3 R2, P0, R11, R2, RZ ;  /* 0x000000020b027210 */ /* 0x001fca0007f1e0ff */
[----:B------:R-:W-:-:S05]  /*216d0*/  IMAD.X R3, RZ, RZ, R5, P0 ;  /* 0x000000ffff037224 */ /* 0x000fca00000e0605 */
[----:B------:R0:W-:Y:S04]  /*216e0*/  LDGSTS.E.BYPASS.LTC128B.128 [R8+0x7800], desc[UR40][R2.64], !P2 ;  /* 0x0780000002087fae */ /* 0x0001e8000d101d68 */
[----:B0-----:R0:W1:Y:S02]  /*216f0*/  SHFL.IDX PT, R2, R20, RZ, 0x1c1f ;  /* 0x001c1fff14027589 */ /* 0x00106400000e0000 */
.L_x_15351:
        /* <DEDUP_REMOVED lines=11> */
.L_x_15202:
        /* <DEDUP_REMOVED lines=11> */
.L_x_15203:
[----:B------:R1:W-:Y:S01]  /*21860*/  SYNCS.ARRIVE.TRANS64.A1T0 RZ, [R6+URZ+0x13270], RZ ;  /* 0x013270ff06ff79a7 */ /* 0x0003e2000810003f */
[----:B------:R-:W-:Y:S05]  /*21870*/  @!P3 BRA `(.L_x_15204) ;  /* 0x000000000004b947 */ /* 0x000fea0003800000 */
[----:B------:R-:W-:Y:S01]  /*21880*/  BPT.TRAP 0x1 ;  /* 0x000000040000795c */ /* 0x000fe20000300000 */
.L_x_15204:
[----:B------:R-:W2:Y:S01]  /*21890*/  LDL R2, [R1+0x8] ;  /* 0x0000080001027983 */ /* 0x000ea20000100800 */
[----:B------:R-:W-:Y:S01]  /*218a0*/  BSSY B0, `(.L_x_15205) ;  /* 0x0000003000007945 */ /* 0x000fe20003800000 */
[----:B--2---:R-:W2:Y:S03]  /*218b0*/  SYNCS.PHASECHK.TRANS64.TRYWAIT P0, [R6+URZ+0x13240], R2 ;  /* 0x01324002060075a7 */ /* 0x004ea6000800017f */
[----:B--2---:R-:W-:Y:S05]  /*218c0*/  @!P0 BRA `(.L_x_15206) ;  /* 0x00000050007c8947 */ /* 0x004fea0003800000 */
.L_x_15352:
[----:B------:R-:W-:Y:S05]  /*218d0*/  BSYNC B0 ;  /* 0x0000000000007941 */ /* 0x000fea0003800000 */
.L_x_15205:
[----:B------:R-:W3:Y:S01]  /*218e0*/  LDL.LU R5, [R1+0x4] ;  /* 0x0000040001057983 */ /* 0x000ee20000300800 */
[----:B------:R-:W-:Y:S01]  /*218f0*/  ULDC.64 UR4, c[0x0][0x300] ;  /* 0x0000c00000047ab9 */ /* 0x000fe20000000a00 */
[----:B------:R-:W-:Y:S02]  /*21900*/  ULDC.64 UR6, c[0x0][0x310] ;  /* 0x0000c40000067ab9 */ /* 0x000fe40000000a00 */
[----:B------:R-:W4:Y:S01]  /*21910*/  LDL.LU R11, [R1] ;  /* 0x00000000010b7983 */ /* 0x000f220000300800 */
[----:B------:R-:W-:Y:S02]  /*21920*/  IMAD R4, R26, UR4, RZ ;  /* 0x000000041a047c24 */ /* 0x000fe4000f8e02ff */
[----:B--2---:R-:W-:-:S04]  /*21930*/  IMAD.WIDE.U32 R2, R7, UR4, RZ ;  /* 0x0000000407027c25 */ /* 0x004fc8000f8e00ff */
[----:B------:R-:W-:Y:S02]  /*21940*/  IMAD R4, R7, UR5, R4 ;  /* 0x0000000507047c24 */ /* 0x000fe4000f8e0204 */
[----:B------:R-:W-:Y:S02]  /*21950*/  IMAD R7, R29, UR4, RZ ;  /* 0x000000041d077c24 */ /* 0x000fe4000f8e02ff */
[----:B------:R-:W-:Y:S02]  /*21960*/  IMAD.IADD R3, R3, 0x1, R4 ;  /* 0x0000000103037824 */ /* 0x000fe400078e0204 */
[----:B------:R-:W-:Y:S02]  /*21970*/  IMAD R7, R0, UR5, R7 ;  /* 0x0000000500077c24 */ /* 0x000fe4000f8e0207 */
[----:B------:R-:W-:-:S04]  /*21980*/  IMAD.WIDE.U32 R2, R10, UR6, R2 ;  /* 0x000000060a027c25 */ /* 0x000fc8000f8e0002 */
[----:B---3--:R-:W-:-:S04]  /*21990*/  IMAD R4, R5, UR6, RZ ;  /* 0x0000000605047c24 */ /* 0x008fc8000f8e02ff */
[----:B------:R-:W-:-:S04]  /*219a0*/  IMAD R4, R10, UR7, R4 ;  /* 0x000000070a047c24 */ /* 0x000fc8000f8e0204 */
[----:B------:R-:W-:Y:S02]  /*219b0*/  IMAD.IADD R5, R3, 0x1, R4 ;  /* 0x0000000103057824 */ /* 0x000fe400078e0204 */
[----:B------:R-:W-:Y:S02]  /*219c0*/  IMAD.MOV.U32 R4, RZ, RZ, R2 ;  /* 0x000000ffff047224 */ /* 0x000fe400078e0002 */
[----:B------:R-:W-:Y:S01]  /*219d0*/  IMAD.WIDE.U32 R2, R0, UR4, RZ ;  /* 0x0000000400027c25 */ /* 0x000fe2000f8e00ff */
[----:B------:R-:W-:-:S03]  /*219e0*/  ULDC.64 UR4, c[0x0][0x308] ;  /* 0x0000c20000047ab9 */ /* 0x000fc60000000a00 */
[----:B----4-:R-:W-:Y:S02]  /*219f0*/  IMAD R0, R11, UR6, RZ ;  /* 0x000000060b007c24 */ /* 0x010fe4000f8e02ff */
[----:B------:R-:W2:Y:S01]  /*21a00*/  S2R R11, SR_TID.X ;  /* 0x00000000000b7919 */ /* 0x000ea20000002100 */
        /* <DEDUP_REMOVED lines=13> */
[----:B--2---:R-:W-:Y:S02]  /*21ae0*/  IMAD.SHL.U32 R19, R11, 0x10, RZ ;  /* 0x000000100b137824 */ /* 0x004fe400078e00ff */
[----:B------:R-:W2:Y:S03]  /*21af0*/  LDC R11, c[0x0][0x2f4] ;  /* 0x0000bd00ff0b7b82 */ /* 0x000ea60000000800 */
[----:B------:R-:W-:-:S04]  /*21b00*/  LOP3.LUT R19, R19, 0x30, RZ, 0xc0, !PT ;  /* 0x0000003013137812 */ /* 0x000fc800078ec0ff */
[----:B--2---:R-:W-:Y:S01]  /*21b10*/  ISETP.GE.AND P2, PT, R19, R11, PT ;  /* 0x0000000b1300720c */ /* 0x004fe20003f46270 */
[----:B------:R-:W-:-:S12]  /*21b20*/  BRA.DIV UR4, `(.L_x_15207) ;  /* 0x0000004e04fc7947 */ /* 0x000fd8000b800000 */
        /* <DEDUP_REMOVED lines=8> */
[----:B--2---:R-:W-:-:S05]  /*21bb0*/  IADD3 R2, P0, R19, R2, RZ ;  /* 0x0000000213027210 */ /* 0x004fca0007f1e0ff */
[----:B---3--:R-:W-:-:S05]  /*21bc0*/  IMAD.X R3, RZ, RZ, R3, P0 ;  /* 0x000000ffff037224 */ /* 0x008fca00000e0603 */
        /* <DEDUP_REMOVED lines=12> */
.L_x_15364:
        /* <DEDUP_REMOVED lines=8> */
.L_x_15208:
        /* <DEDUP_REMOVED lines=11> */
.L_x_15209:
[----:B------:R-:W4:Y:S01]  /*21dc0*/  LDL R0, [R1+0x54] ;  /* 0x0000540001007983 */ /* 0x000f220000100800 */
[----:B------:R0:W-:Y:S01]  /*21dd0*/  SYNCS.ARRIVE.TRANS64.A1T0 RZ, [R6+URZ+0x13230], RZ ;  /* 0x013230ff06ff79a7 */ /* 0x0001e2000810003f */
[----:B----4-:R-:W-:-:S13]  /*21de0*/  ISETP.NE.AND P0, PT, R0, 0x3, PT ;  /* 0x000000030000780c */ /* 0x010fda0003f05270 */
[----:B0-----:R-:W-:Y:S05]  /*21df0*/  @!P0 BRA `(.L_x_15210) ;  /* 0x0000000000048947 */ /* 0x001fea0003800000 */
[----:B------:R-:W-:Y:S01]  /*21e00*/  BPT.TRAP 0x1 ;  /* 0x000000040000795c */ /* 0x000fe20000300000 */
.L_x_15210:
[----:B------:R-:W-:Y:S01]  /*21e10*/  LOP3.LUT R0, R25, 0x1, RZ, 0x3c, !PT ;  /* 0x0000000119007812 */ /* 0x000fe200078e3cff */
[----:B---3--:R-:W-:Y:S01]  /*21e20*/  IMAD R2, R21, 0x8, R18 ;  /* 0x0000000815027824 */ /* 0x008fe200078e0212 */
[----:B------:R-:W-:Y:S02]  /*21e30*/  BSSY B0, `(.L_x_15211) ;  /* 0x0000004000007945 */ /* 0x000fe40003800000 */
[----:B------:R-:W-:-:S04]  /*21e40*/  SHF.L.U32 R0, R0, 0x1f, RZ ;  /* 0x0000001f00007819 */ /* 0x000fc800000006ff */
[----:B------:R-:W0:Y:S02]  /*21e50*/  SYNCS.PHASECHK.TRANS64.TRYWAIT P2, [R2+URZ+0x13270], R0 ;  /* 0x01327000020075a7 */ /* 0x000e24000804017f */
[----:B0-----:R-:W-:Y:S05]  /*21e60*/  @!P2 BRA `(.L_x_15212) ;  /* 0x000000500088a947 */ /* 0x001fea0003800000 */
.L_x_15365:
[----:B------:R-:W-:Y:S05]  /*21e70*/  BSYNC B0 ;  /* 0x0000000000007941 */ /* 0x000fea0003800000 */
.L_x_15211:
[----:B------:R-:W3:Y:S02]  /*21e80*/  LDL R3, [R1+0x68] ;  /* 0x0000680001037983 */ /* 0x000ee40000100800 */
[----:B---3--:R-:W-:-:S13]  /*21e90*/  ISETP.NE.AND P2, PT, R3, 0x3, PT ;  /* 0x000000030300780c */ /* 0x008fda0003f45270 */
[----:B------:R-:W-:Y:S05]  /*21ea0*/  @!P2 BRA `(.L_x_15213) ;  /* 0x000000000004a947 */ /* 0x000fea0003800000 */
[----:B------:R-:W-:Y:S01]  /*21eb0*/  BPT.TRAP 0x1 ;  /* 0x000000040000795c */ /* 0x000fe20000300000 */
.L_x_15213:
[----:B------:R-:W-:Y:S01]  /*21ec0*/  SHF.L.U32 R3, R25, 0x1f, RZ ;  /* 0x0000001f19037819 */ /* 0x000fe200000006ff */
[----:B0-----:R-:W-:-:S03]  /*21ed0*/  IMAD R0, R21, 0x2800, RZ ;  /* 0x0000280015007824 */ /* 0x001fc600078e02ff */
[----:B------:R-:W0:Y:S02]  /*21ee0*/  SYNCS.PHASECHK.TRANS64.TRYWAIT P2, [R2+URZ+0x13260], R3 ;  /* 0x01326003020075a7 */ /* 0x000e24000804017f */
[----:B0-----:R-:W-:Y:S05]  /*21ef0*/  @!P2 BRA `(.L_x_15214) ;  /* 0x000000500078a947 */ /* 0x001fea0003800000 */
.L_x_15366:
        /* <DEDUP_REMOVED lines=40> */
[----:B------:R-:W0:Y:S01]  /*22180*/  LDSM.16.MT88.4 R4, [R4+0x6000] ;  /* 0x006000000404783b */ /* 0x000e220000004200 */
[----:B---3--:R-:W-:Y:S02]  /*22190*/  ISETP.NE.AND P2, PT, R12, 0x3, PT ;  /* 0x000000030c00780c */ /* 0x008fe40003f45270 */
        /* <DEDUP_REMOVED lines=23> */
.L_x_15215:
[----:B-1----:R1:W-:Y:S01]  /*22310*/  SYNCS.ARRIVE.TRANS64.A1T0 RZ, [R2+URZ+0x13250], RZ ;  /* 0x013250ff02ff79a7 */ /* 0x0023e2000810003f */
[----:B------:R-:W-:Y:S06]  /*22320*/  BAR.SYNC.DEFER_BLOCKING 0x2, 0x80 ;  /* 0x0082000000007b1d */ /* 0x000fec0000010000 */
[----:B------:R-:W-:Y:S05]  /*22330*/  @!P0 BRA `(.L_x_15216) ;  /* 0x0000000000048947 */ /* 0x000fea0003800000 */
[----:B------:R-:W-:Y:S01]  /*22340*/  BPT.TRAP 0x1 ;  /* 0x000000040000795c */ /* 0x000fe20000300000 */
.L_x_15216:
[----:B0-----:R-:W2:Y:S01]  /*22350*/  LDL R0, [R1+0x30] ;  /* 0x0000300001007983 */ /* 0x001ea20000100800 */
[----:B-1----:R-:W-:-:S03]  /*22360*/  VIADD R2, R2, 0x13280 ;  /* 0x0001328002027836 */ /* 0x002fc60000000000 */
[----:B------:R3:W5:Y:S04]  /*22370*/  LDL R21, [R1+0xc] ;  /* 0x00000c0001157983 */ /* 0x0007680000100800 */
[----:B------:R3:W5:Y:S01]  /*22380*/  LDL R25, [R1+0x1c] ;  /* 0x00001c0001197983 */ /* 0x0007620000100800 */
[----:B--2---:R-:W-:-:S04]  /*22390*/  PRMT R2, R0, 0x654, R2 ;  /* 0x0000065400027816 */ /* 0x004fc80000000002 */
[----:B------:R3:W-:Y:S01]  /*223a0*/  SYNCS.ARRIVE.TRANS64.RED.A1T0 RZ, [R2+URZ], RZ ;  /* 0x000000ff02ff79a7 */ /* 0x0007e2000810043f */
[----:B------:R-:W-:Y:S05]  /*223b0*/  @P1 BRA `(.L_x_15217) ;  /* 0xffffffe800781947 */ /* 0x000fea000383ffff */
.L_x_15197:
        /* <DEDUP_REMOVED lines=19> */
.L_x_15219:
[----:B------:R-:W-:Y:S05]  /*224f0*/  BSYNC B0 ;  /* 0x0000000000007941 */ /* 0x000fea0003800000 */
.L_x_15218:
[----:B------:R-:W-:Y:S05]  /*22500*/  @!P0 BRA `(.L_x_15220) ;  /* 0x0000000000048947 */ /* 0x000fea0003800000 */
[----:B------:R-:W-:Y:S01]  /*22510*/  BPT.TRAP 0x1 ;  /* 0x000000040000795c */ /* 0x000fe20000300000 */
.L_x_15220:
[----:B------:R-:W2:Y:S04]  /*22520*/  LDL R2, [R1+0x1c] ;  /* 0x00001c0001027983 */ /* 0x000ea80000100800 */
[----:B------:R-:W3:Y:S01]  /*22530*/  LDL R0, [R1+0xc] ;  /* 0x00000c0001007983 */ /* 0x000ee20000100800 */
[----:B------:R-:W-:Y:S01]  /*22540*/  BSSY B0, `(.L_x_15221) ;  /* 0x0000006000007945 */ /* 0x000fe20003800000 */
[----:B--2---:R-:W-:-:S04]  /*22550*/  LOP3.LUT R3, R2, 0x1, RZ, 0x3c, !PT ;  /* 0x0000000102037812 */ /* 0x004fc800078e3cff */
[----:B------:R-:W-:Y:S01]  /*22560*/  SHF.L.U32 R3, R3, 0x1f, RZ ;  /* 0x0000001f03037819 */ /* 0x000fe200000006ff */
[----:B---3--:R-:W-:-:S04]  /*22570*/  IMAD R0, R0, 0x8, R18 ;  /* 0x0000000800007824 */ /* 0x008fc800078e0212 */
[----:B------:R-:W1:Y:S02]  /*22580*/  SYNCS.PHASECHK.TRANS64.TRYWAIT P1, [R0+URZ+0x13270], R3 ;  /* 0x01327003000075a7 */ /* 0x000e64000802017f */
[----:B-1----:R-:W-:Y:S05]  /*22590*/  @!P1 BRA `(.L_x_15222) ;  /* 0x0000004800e49947 */ /* 0x002fea0003800000 */
.L_x_15367:
[----:B------:R-:W-:Y:S05]  /*225a0*/  BSYNC B0 ;  /* 0x0000000000007941 */ /* 0x000fea0003800000 */
.L_x_15221:
[----:B------:R-:W2:Y:S02]  /*225b0*/  LDL R2, [R1+0x68] ;  /* 0x0000680001027983 */ /* 0x000ea40000100800 */
[----:B--2---:R-:W-:-:S13]  /*225c0*/  ISETP.NE.AND P1, PT, R2, 0x3, PT ;  /* 0x000000030200780c */ /* 0x004fda0003f25270 */
[----:B------:R-:W-:Y:S05]  /*225d0*/  @!P1 BRA `(.L_x_15223) ;  /* 0x0000000000049947 */ /* 0x000fea0003800000 */
[----:B------:R-:W-:Y:S01]  /*225e0*/  BPT.TRAP 0x1 ;  /* 0x000000040000795c */ /* 0x000fe20000300000 */
.L_x_15223:
[----:B------:R-:W1:Y:S02]  /*225f0*/  LDL R2, [R1+0x1c] ;  /* 0x00001c0001027983 */ /* 0x000e640000100800 */
[----:B-1----:R-:W-:-:S04]  /*22600*/  SHF.L.U32 R3, R2, 0x1f, RZ ;  /* 0x0000001f02037819 */ /* 0x002fc800000006ff */
[----:B------:R-:W1:Y:S02]  /*22610*/  SYNCS.PHASECHK.TRANS64.TRYWAIT P1, [R0+URZ+0x13260], R3 ;  /* 0x01326003000075a7 */ /* 0x000e64000802017f */
[----:B-1----:R-:W-:Y:S05]  /*22620*/  @!P1 BRA `(.L_x_15224) ;  /* 0x0000004800d49947 */ /* 0x002fea0003800000 */
.L_x_15368:
[----:B------:R-:W2:Y:S04]  /*22630*/  LDL R12, [R1+0xc] ;  /* 0x00000c00010c7983 */ /* 0x000ea80000100800 */
[----:B------:R-:W3:Y:S01]  /*22640*/  LDL R13, [R1+0x68] ;  /* 0x00006800010d7983 */ /* 0x000ee20000100800 */
[----:B------:R-:W-:Y:S05]  /*22650*/  WARPSYNC.ALL ;  /* 0x0000000000007948 */ /* 0x000fea0003800000 */
[----:B--2---:R-:W-:-:S05]  /*22660*/  IMAD R2, R12, 0x2800, RZ ;  /* 0x000028000c027824 */ /* 0x004fca00078e02ff */
[----:B-1----:R-:W-:-:S05]  /*22670*/  LOP3.LUT R3, R2, R28, RZ, 0xfc, !PT ;  /* 0x0000001c02037212 */ /* 0x002fca00078efcff */
[----:B------:R-:W-:-:S06]  /*22680*/  IMAD.IADD R4, R18, 0x1, R3 ;  /* 0x0000000112047824 */ /* 0x000fcc00078e0203 */
[----:B0-----:R-:W0:Y:S01]  /*22690*/  LDSM.16.MT88.4 R4, [R4+0x6000] ;  /* 0x006000000404783b */ /* 0x001e220000004200 */
        /* <DEDUP_REMOVED lines=60> */
.L_x_15225:
[----:B-1----:R1:W-:Y:S01]  /*22a60*/  SYNCS.ARRIVE.TRANS64.A1T0 RZ, [R0+URZ+0x13250], RZ ;  /* 0x013250ff00ff79a7 */ /* 0x0023e2000810003f */
[----:B------:R-:W-:Y:S06]  /*22a70*/  BAR.SYNC.DEFER_BLOCKING 0x2, 0x80 ;  /* 0x0082000000007b1d */ /* 0x000fec0000010000 */
[----:B------:R-:W-:Y:S05]  /*22a80*/  @!P0 BRA `(.L_x_15226) ;  /* 0x0000000000048947 */ /* 0x000fea0003800000 */
[----:B------:R-:W-:Y:S01]  /*22a90*/  BPT.TRAP 0x1 ;  /* 0x000000040000795c */ /* 0x000fe20000300000 */
.L_x_15226:
        /* <DEDUP_REMOVED lines=12> */
.L_x_15167:
        /* <DEDUP_REMOVED lines=12> */
.L_x_15227:
[----:B-1----:R-:W0:Y:S01]  /*22c20*/  S2R R0, SR_TID.X ;  /* 0x0000000000007919 */ /* 0x002e220000002100 */
        /* <DEDUP_REMOVED lines=13> */
[----:B-----5:R-:W-:Y:S01]  /*22d00*/  IMAD.MOV.U32 R25, RZ, RZ, RZ ;  /* 0x000000ffff197224 */ /* 0x020fe200078e00ff */
        /* <DEDUP_REMOVED lines=28> */
.L_x_15378:
[----:B------:R-:W-:Y:S02]  /*22ed0*/  ULDC UR4, c[0x0][0xc38] ;  /* 0x00030e0000047ab9 */ /* 0x000fe40000000800 */
[----:B------:R-:W-:-:S04]  /*22ee0*/  IMAD.U32 R7, RZ, RZ, UR4 ;  /* 0x00000004ff077e24 */ /* 0x000fc8000f8e00ff */
[----:B-1----:R-:W-:-:S04]  /*22ef0*/  IMAD R3, R3, R7, RZ ;  /* 0x0000000703037224 */ /* 0x002fc800078e02ff */
[----:B------:R-:W-:-:S05]  /*22f00*/  IMAD.IADD R4, R6, 0x1, R3 ;  /* 0x0000000106047824 */ /* 0x000fca00078e0203 */
[----:B------:R-:W-:-:S13]  /*22f10*/  ISETP.GT.AND P6, PT, R4, R0, PT ;  /* 0x000000000400720c */ /* 0x000fda0003fc4270 */
[----:B------:R-:W-:Y:S05]  /*22f20*/  @P6 BRA `(.L_x_15230) ;  /* 0x0000000000a46947 */ /* 0x000fea0003800000 */
.L_x_15233:
        /* <DEDUP_REMOVED lines=35> */
.L_x_15386:
[----:B------:R-:W-:Y:S02]  /*23160*/  ULDC UR4, c[0x0][0xc38] ;  /* 0x00030e0000047ab9 */ /* 0x000fe40000000800 */
[----:B------:R-:W-:-:S04]  /*23170*/  IMAD.U32 R7, RZ, RZ, UR4 ;  /* 0x00000004ff077e24 */ /* 0x000fc8000f8e00ff */
[----:B-1----:R-:W-:-:S04]  /*23180*/  IMAD R3, R3, R7, RZ ;  /* 0x0000000703037224 */ /* 0x002fc800078e02ff */
[----:B------:R-:W-:-:S05]  /*23190*/  IMAD.IADD R4, R3, 0x1, R4 ;  /* 0x0000000103047824 */ /* 0x000fca00078e0204 */
[----:B------:R-:W-:-:S13]  /*231a0*/  ISETP.GT.AND P6, PT, R4, R0, PT ;  /* 0x000000000400720c */ /* 0x000fda0003fc4270 */
[----:B------:R-:W-:Y:S05]  /*231b0*/  @!P6 BRA `(.L_x_15233) ;  /* 0xfffffffc005ce947 */ /* 0x000fea000383ffff */
.L_x_15230:
        /* <DEDUP_REMOVED lines=10> */
.L_x_15391:
[----:B------:R-:W-:-:S13]  /*23260*/  ISETP.NE.AND P0, PT, R3, RZ, PT ;  /* 0x000000ff0300720c */ /* 0x000fda0003f05270 */
[----:B------:R-:W-:Y:S05]  /*23270*/  @!P0 BRA `(.L_x_15235) ;  /* 0x0000000000108947 */ /* 0x000fea0003800000 */
[----:B------:R-:W-:Y:S01]  /*23280*/  UMOV UR4, 0xffffffff ;  /* 0xffffffff00047882 */ /* 0x000fe20000000000 */
[----:B-1----:R-:W-:Y:S02]  /*23290*/  VIADD R6, R6, 0xffffffff ;  /* 0xffffffff06067836 */ /* 0x002fe40000000000 */
[----:B------:R-:W-:Y:S05]  /*232a0*/  BRA.DIV UR4, `(.L_x_15236) ;  /* 0x0000004a04547947 */ /* 0x000fea000b800000 */
[----:B------:R4:W1:Y:S02]  /*232b0*/  SHFL.IDX PT, R24, R2, R6, 0x1f ;  /* 0x00001f0602187589 */ /* 0x00086400000e0000 */
.L_x_15235:
[----:B---3--:R-:W-:Y:S01]  /*232c0*/  ISETP.NE.AND P0, PT, R5, 0x1, PT ;  /* 0x000000010500780c */ /* 0x008fe20003f05270 */
[----:B-1----:R-:W-:-:S04]  /*232d0*/  IMAD R24, R24, R7, R4 ;  /* 0x0000000718187224 */ /* 0x002fc800078e0204 */
[----:B------:R-:W-:-:S08]  /*232e0*/  IMAD.IADD R0, R0, 0x1, -R24 ;  /* 0x0000000100007824 */ /* 0x000fd000078e0a18 */
[----:B------:R-:W-:Y:S05]  /*232f0*/  @!P0 BRA `(.L_x_15237) ;  /* 0x0000000000e08947 */ /* 0x000fea0003800000 */
[----:B--2---:R-:W-:-:S04]  /*23300*/  IABS R4, R25 ;  /* 0x0000001900047213 */ /* 0x004fc80000000000 */
[----:B----4-:R-:W1:Y:S08]  /*23310*/  I2F.RP R6, R4 ;  /* 0x0000000400067306 */ /* 0x010e700000209400 */
[----:B-1----:R-:W1:Y:S02]  /*23320*/  MUFU.RCP R6, R6 ;  /* 0x0000000600067308 */ /* 0x002e640000001000 */
[----:B-1----:R-:W-:-:S06]  /*23330*/  VIADD R8, R6, 0xffffffe ;  /* 0x0ffffffe06087836 */ /* 0x002fcc0000000000 */
        /* <DEDUP_REMOVED lines=52> */
.L_x_15237:
        /* <DEDUP_REMOVED lines=60> */
[----:B------:R-:W-:-:S07]  /*23a40*/  IMAD.MOV.U32 R0, RZ, RZ, R2 ;  /* 0x000000ffff007224 */ /* 0x000fce00078e0002 */
.L_x_15238:
[----:B------:R-:W-:-:S05]  /*23a50*/  LOP3.LUT R0, RZ, R0, RZ, 0x33, !PT ;  /* 0x00000000ff007212 */ /* 0x000fca00078e33ff */
[----:B------:R-:W-:Y:S01]  /*23a60*/  IMAD.IADD R25, R25, 0x1, R0 ;  /* 0x0000000119197824 */ /* 0x000fe200078e0200 */
[----:B------:R-:W-:Y:S06]  /*23a70*/  BRA `(.L_x_15239) ;  /* 0x00000000001c7947 */ /* 0x000fec0003800000 */
.L_x_15231:
[----:B------:R-:W-:Y:S01]  /*23a80*/  UMOV UR4, URZ ;  /* 0x0000003f00047c82 */ /* 0x000fe20008000000 */
[----:B------:R-:W-:Y:S01]  /*23a90*/  UMOV UR5, URZ ;  /* 0x0000003f00057c82 */ /* 0x000fe20008000000 */
[----:B------:R-:W-:Y:S01]  /*23aa0*/  ULDC UR6, c[0x0][0xc3c] ;  /* 0x00030f0000067ab9 */ /* 0x000fe20000000800 */
[----:B------:R-:W-:Y:S02]  /*23ab0*/  IMAD.MOV.U32 R24, RZ, RZ, R0 ;  /* 0x000000ffff187224 */ /* 0x000fe400078e0000 */
[----:B------:R-:W-:Y:S02]  /*23ac0*/  IMAD.U32 R25, RZ, RZ, UR4 ;  /* 0x00000004ff197e24 */ /* 0x000fe4000f8e00ff */
[----:B------:R-:W-:Y:S02]  /*23ad0*/  IMAD.U32 R26, RZ, RZ, UR5 ;  /* 0x00000005ff1a7e24 */ /* 0x000fe4000f8e00ff */
[----:B------:R-:W-:-:S07]  /*23ae0*/  IMAD.U32 R27, RZ, RZ, UR6 ;  /* 0x00000006ff1b7e24 */ /* 0x000fce000f8e00ff */
.L_x_15239:
        /* <DEDUP_REMOVED lines=12> */
.L_x_15228:
[----:B------:R-:W-:Y:S02]  /*23bb0*/  ULDC UR4, c[0x0][0xc3c] ;  /* 0x00030f0000047ab9 */ /* 0x000fe40000000800 */
[----:B--2---:R-:W-:-:S13]  /*23bc0*/  ISETP.GE.AND P0, PT, R27, UR4, PT ;  /* 0x000000041b007c0c */ /* 0x004fda000bf06270 */
[----:B------:R-:W-:Y:S05]  /*23bd0*/  @!P0 BRA `(.L_x_15240) ;  /* 0xffffff8800d48947 */ /* 0x000fea000383ffff */
[----:B------:R-:W-:Y:S05]  /*23be0*/  BSYNC B7 ;  /* 0x0000000000077941 */ /* 0x000fea0003800000 */
.L_x_15110:
[----:B-1----:R-:W2:Y:S01]  /*23bf0*/  LDL.LU R0, [R1+0x5c] ;  /* 0x00005c0001007983 */ /* 0x002ea20000300800 */
[----:B------:R-:W-:Y:S01]  /*23c00*/  BSSY B0, `(.L_x_15241) ;  /* 0x000000b000007945 */ /* 0x000fe20003800000 */
[----:B------:R-:W1:Y:S01]  /*23c10*/  S2R R5, SR_CgaCtaId ;  /* 0x0000000000057919 */ /* 0x000e620000008800 */
[----:B--2---:R-:W-:-:S05]  /*23c20*/  VIADD R0, R0, 0x1 ;  /* 0x0000000100007836 */ /* 0x004fca0000000000 */
        /* <DEDUP_REMOVED lines=8> */
.L_x_15394:
[----:B------:R-:W-:Y:S05]  /*23cb0*/  BSYNC B0 ;  /* 0x0000000000007941 */ /* 0x000fea0003800000 */
.L_x_15241:
[----:B------:R-:W-:-:S03]  /*23cc0*/  UMOV UR4, 0xffffffff ;  /* 0xffffffff00047882 */ /* 0x000fc60000000000 */
[----:B------:R-:W-:Y:S05]  /*23cd0*/  BRA.DIV UR4, `(.L_x_15243) ;  /* 0x0000004204087947 */ /* 0x000fea000b800000 */
[----:B0-----:R-:W0:Y:S02]  /*23ce0*/  S2R R0, SR_TID.X ;  /* 0x0000000000007919 */ /* 0x001e240000002100 */
[----:B0-----:R-:W-:-:S04]  /*23cf0*/  SHF.R.U32.HI R0, RZ, 0x5, R0 ;  /* 0x00000005ff007819 */ /* 0x001fc80000011600 */
[----:B------:R-:W-:-:S05]  /*23d00*/  LOP3.LUT R0, R0, 0x3, RZ, 0xc0, !PT ;  /* 0x0000000300007812 */ /* 0x000fca00078ec0ff */
[----:B------:R0:W1:Y:S02]  /*23d10*/  SHFL.IDX PT, R14, R0, RZ, 0x1f ;  /* 0x00001fff000e7589 */ /* 0x00006400000e0000 */
.L_x_15397:
[----:B-1----:R-:W-:-:S13]  /*23d20*/  ISETP.NE.AND P0, PT, R14, RZ, PT ;  /* 0x000000ff0e00720c */ /* 0x002fda0003f05270 */
[----:B------:R-:W-:Y:S05]  /*23d30*/  @P0 BRA `(.L_x_14913) ;  /* 0x0000000000b40947 */ /* 0x000fea0003800000 */
[----:B------:R-:W-:-:S03]  /*23d40*/  UMOV UR4, 0xffffffff ;  /* 0xffffffff00047882 */ /* 0x000fc60000000000 */
[----:B------:R-:W-:Y:S05]  /*23d50*/  BRA.DIV UR4, `(.L_x_15244) ;  /* 0x00000042041c7947 */ /* 0x000fea000b800000 */
[----:B------:R-:W-:-:S13]  /*23d60*/  ELECT P6, URZ, PT ;  /* 0x00000000003f782f */ /* 0x000fda00038c0000 */
.L_x_15400:
[----:B------:R-:W-:Y:S05]  /*23d70*/  @!P6 BRA `(.L_x_14913) ;  /* 0x0000000000a4e947 */ /* 0x000fea0003800000 */
[----:B0-----:R-:W2:Y:S02]  /*23d80*/  LDL.LU R0, [R1+0x40] ;  /* 0x0000400001007983 */ /* 0x001ea40000300800 */
[----:B--2---:R-:W-:-:S04]  /*23d90*/  LOP3.LUT R0, R0, 0x2, RZ, 0xfc, !PT ;  /* 0x0000000200007812 */ /* 0x004fc800078efcff */
[----:B------:R-:W-:-:S13]  /*23da0*/  ISETP.NE.AND P0, PT, R0, 0x3, PT ;  /* 0x000000030000780c */ /* 0x000fda0003f05270 */
[----:B------:R-:W-:Y:S05]  /*23db0*/  @!P0 BRA `(.L_x_15245) ;  /* 0x0000000000048947 */ /* 0x000fea0003800000 */
[----:B------:R-:W-:Y:S01]  /*23dc0*/  BPT.TRAP 0x1 ;  /* 0x000000040000795c */ /* 0x000fe20000300000 */
.L_x_15245:
        /* <DEDUP_REMOVED lines=9> */
.L_x_15401:
[----:B------:R-:W2:Y:S01]  /*23e60*/  LDL.LU R6, [R1+0x1c] ;  /* 0x00001c0001067983 */ /* 0x000ea20000300800 */
[----:B------:R-:W-:Y:S02]  /*23e70*/  SEL R0, R0, RZ, P2 ;  /* 0x000000ff00007207 */ /* 0x000fe40001000000 */
[----:B--2---:R-:W-:Y:S01]  /*23e80*/  LOP3.LUT R2, R6, R2, RZ, 0x3c, !PT ;  /* 0x0000000206027212 */ /* 0x004fe200078e3cff */
[----:B------:R-:W-:Y:S06]  /*23e90*/  @!P0 BRA `(.L_x_15247) ;  /* 0x0000000000048947 */ /* 0x000fec0003800000 */
[----:B------:R-:W-:Y:S01]  /*23ea0*/  BPT.TRAP 0x1 ;  /* 0x000000040000795c */ /* 0x000fe20000300000 */
.L_x_15247:
[----:B------:R-:W-:Y:S01]  /*23eb0*/  IMAD R5, R0, 0x8, R5 ;  /* 0x0000000800057824 */ /* 0x000fe200078e0205 */
[----:B------:R-:W-:-:S04]  /*23ec0*/  SHF.L.U32 R0, R2, 0x1f, RZ ;  /* 0x0000001f02007819 */ /* 0x000fc800000006ff */
[----:B------:R-:W1:Y:S02]  /*23ed0*/  SYNCS.PHASECHK.TRANS64.TRYWAIT P1, [R5+URZ+0x13240], R0 ;  /* 0x01324000050075a7 */ /* 0x000e64000802017f */
[----:B-1----:R-:W-:Y:S05]  /*23ee0*/  @!P1 BRA `(.L_x_15248) ;  /* 0x0000003c00ec9947 */ /* 0x002fea0003800000 */
.L_x_15402:
[----:B------:R-:W-:Y:S05]  /*23ef0*/  @!P0 BRA `(.L_x_15249) ;  /* 0x0000000000048947 */ /* 0x000fea0003800000 */
[----:B------:R-:W-:Y:S01]  /*23f00*/  BPT.TRAP 0x1 ;  /* 0x000000040000795c */ /* 0x000fe20000300000 */
.L_x_15249:
[----:B------:R-:W2:Y:S02]  /*23f10*/  SYNCS.PHASECHK.TRANS64.TRYWAIT P1, [R4+URZ+0x13260], R3 ;  /* 0x01326003040075a7 */ /* 0x000ea4000802017f */
[----:B--2---:R-:W-:Y:S05]  /*23f20*/  @!P1 BRA `(.L_x_15250) ;  /* 0x0000003c00f09947 */ /* 0x004fea0003800000 */
.L_x_15403:
[----:B------:R-:W-:Y:S05]  /*23f30*/  @!P0 BRA `(.L_x_15251) ;  /* 0x0000000000048947 */ /* 0x000fea0003800000 */
[----:B------:R-:W-:Y:S01]  /*23f40*/  BPT.TRAP 0x1 ;  /* 0x000000040000795c */ /* 0x000fe20000300000 */
.L_x_15251:
[----:B------:R-:W3:Y:S02]  /*23f50*/  SYNCS.PHASECHK.TRANS64.TRYWAIT P1, [R5+URZ+0x13260], R0 ;  /* 0x01326000050075a7 */ /* 0x000ee4000802017f */
[----:B---3--:R-:W-:Y:S05]  /*23f60*/  @!P1 BRA `(.L_x_15252) ;  /* 0x0000003c00f49947 */ /* 0x008fea0003800000 */
.L_x_15404:
[----:B------:R-:W-:Y:S05]  /*23f70*/  @!P0 BRA `(.L_x_15253) ;  /* 0x0000000000048947 */ /* 0x000fea0003800000 */
[----:B------:R-:W-:Y:S01]  /*23f80*/  BPT.TRAP 0x1 ;  /* 0x000000040000795c */ /* 0x000fe20000300000 */
.L_x_15253:
[----:B------:R-:W4:Y:S02]  /*23f90*/  SYNCS.PHASECHK.TRANS64.TRYWAIT P1, [R4+URZ+0x13280], R3 ;  /* 0x01328003040075a7 */ /* 0x000f24000802017f */
[----:B----4-:R-:W-:Y:S05]  /*23fa0*/  @!P1 BRA `(.L_x_15254) ;  /* 0x0000003c00f89947 */ /* 0x010fea0003800000 */
.L_x_15405:
[----:B------:R-:W-:Y:S05]  /*23fb0*/  @!P0 BRA `(.L_x_15255) ;  /* 0x0000000000048947 */ /* 0x000fea0003800000 */
[----:B------:R-:W-:Y:S01]  /*23fc0*/  BPT.TRAP 0x1 ;  /* 0x000000040000795c */ /* 0x000fe20000300000 */
.L_x_15255:
[----:B------:R0:W0:Y:S02]  /*23fd0*/  SYNCS.PHASECHK.TRANS64.TRYWAIT P0, [R5+URZ+0x13280], R0 ;  /* 0x01328000050075a7 */ /* 0x000024000800017f */
[----:B0-----:R-:W-:Y:S05]  /*23fe0*/  @!P0 NANOSLEEP.SYNCS 0x989680 ;  /* 0x009896800000895d */ /* 0x001fea0003900000 */
[----:B------:R-:W0:Y:S02]  /*23ff0*/  @!P0 SYNCS.PHASECHK.TRANS64 P0, [R5+URZ+0x13280], R0 ;  /* 0x01328000050085a7 */ /* 0x000e24000800007f */
[----:B0-----:R-:W-:Y:S05]  /*24000*/  @!P0 BRA `(.L_x_15255) ;  /* 0xfffffffc00f08947 */ /* 0x001fea000383ffff */
.L_x_14913:
[----:B------:R-:W-:Y:S05]  /*24010*/  BSYNC B8 ;  /* 0x0000000000087941 */ /* 0x000fea0003800000 */
.L_x_14910:
[----:B------:R-:W-:Y:S05]  /*24020*/  EXIT ;  /* 0x000000000000794d */ /* 0x000fea0003800000 */
.L_x_14939:
[----:B-1----:R1:W2:Y:S02]  /*24030*/  SYNCS.PHASECHK.TRANS64.TRYWAIT P5, [R50+URZ+0x13290], R75 ;  /* 0x0132904b320075a7 */ /* 0x0022a400080a017f */
[----:B--2---:R-:W-:Y:S05]  /*24040*/  @!P5 NANOSLEEP.SYNCS 0x989680 ;  /* 0x009896800000d95d */ /* 0x004fea0003900000 */
[----:B------:R-:W2:Y:S02]  /*24050*/  @!P5 SYNCS.PHASECHK.TRANS64 P5, [R50+URZ+0x13290], R75 ;  /* 0x0132904b3200d5a7 */ /* 0x000ea400080a007f */
[----:B--2---:R-:W-:Y:S05]  /*24060*/  @!P5 BRA `(.L_x_14939) ;  /* 0xfffffffc00f0d947 */ /* 0x004fea000383ffff */
[----:B------:R-:W-:Y:S05]  /*24070*/  BRA `(.L_x_15256) ;  /* 0xfffffde800e07947 */ /* 0x000fea000383ffff */
.L_x_14940:
[----:B------:R-:W-:Y:S01]  /*24080*/  BSSY B1, `(.L_x_15257) ;  /* 0x0000007000017945 */ /* 0x000fe20003800000 */
[----:B------:R-:W-:Y:S02]  /*24090*/  IMAD.MOV.U32 R12, RZ, RZ, RZ ;  /* 0x000000ffff0c7224 */ /* 0x000fe400078e00ff */
[----:B------:R-:W-:Y:S02]  /*240a0*/  IMAD.MOV.U32 R11, RZ, RZ, 0x1e1f ;  /* 0x00001e1fff0b7424 */ /* 0x000fe400078e00ff */
[----:B------:R-:W-:-:S07]  /*240b0*/  IMAD.MOV.U32 R15, RZ, RZ, -0x1 ;  /* 0xffffffffff0f7424 */ /* 0x000fce00078e00ff */
[----:B01----:R-:W-:Y:S05]  /*240c0*/  WARPSYNC.COLLECTIVE R15, `(.L_x_15258) ;  /* 0x000000000f087348 */ /* 0x003fea0003c00000 */
[----:B------:R2:W3:Y:S02]  /*240d0*/  SHFL.IDX P6, R14, R13, R12, R11 ;  /* 0x0000000c0d0e7389 */ /* 0x0004e400000c000b */
[----:B0123--:R-:W-:Y:S01]  /*240e0*/  ENDCOLLECTIVE ;  /* 0x000000000000791b */ /* 0x00ffe20003800000 */
.L_x_15258:
[----:B------:R-:W-:Y:S05]  /*240f0*/  BSYNC B1 ;  /* 0x0000000000017941 */ /* 0x000fea0003800000 */
.L_x_15257:
        /* <DEDUP_REMOVED lines=8> */
.L_x_15259:
[----:B------:R-:W-:Y:S05]  /*24180*/  BRA `(.L_x_15260) ;  /* 0xfffffde800b07947 */ /* 0x000fea000383ffff */
.L_x_14950:
[----:B0-----:R0:W1:Y:S02]  /*24190*/  SYNCS.PHASECHK.TRANS64.TRYWAIT P6, [R50+URZ+0x13290], R75 ;  /* 0x0132904b320075a7 */ /* 0x00106400080c017f */
[----:B-1----:R-:W-:Y:S05]  /*241a0*/  @!P6 NANOSLEEP.SYNCS 0x989680 ;  /* 0x009896800000e95d */ /* 0x002fea0003900000 */
[----:B------:R-:W1:Y:S02]  /*241b0*/  @!P6 SYNCS.PHASECHK.TRANS64 P6, [R50+URZ+0x13290], R75 ;  /* 0x0132904b3200e5a7 */ /* 0x000e6400080c007f */
[----:B-1----:R-:W-:Y:S05]  /*241c0*/  @!P6 BRA `(.L_x_14950) ;  /* 0xfffffffc00f0e947 */ /* 0x002fea000383ffff */
[----:B------:R-:W-:Y:S05]  /*241d0*/  BRA `(.L_x_15261) ;  /* 0xfffffdfc00107947 */ /* 0x000fea000383ffff */
.L_x_14951:
[----:B------:R-:W-:Y:S01]  /*241e0*/  BSSY B1, `(.L_x_15262) ;  /* 0x0000007000017945 */ /* 0x000fe20003800000 */
[----:B------:R-:W-:Y:S02]  /*241f0*/  IMAD.MOV.U32 R12, RZ, RZ, RZ ;  /* 0x000000ffff0c7224 */ /* 0x000fe400078e00ff */
[----:B------:R-:W-:Y:S02]  /*24200*/  IMAD.MOV.U32 R11, RZ, RZ, 0x1e1f ;  /* 0x00001e1fff0b7424 */ /* 0x000fe400078e00ff */
[----:B------:R-:W-:-:S07]  /*24210*/  IMAD.MOV.U32 R15, RZ, RZ, -0x1 ;  /* 0xffffffffff0f7424 */ /* 0x000fce00078e00ff */
[----:B0-----:R-:W-:Y:S05]  /*24220*/  WARPSYNC.COLLECTIVE R15, `(.L_x_15263) ;  /* 0x000000000f087348 */ /* 0x001fea0003c00000 */
[----:B------:R1:W2:Y:S02]  /*24230*/  SHFL.IDX P6, R14, R13, R12, R11 ;  /* 0x0000000c0d0e7389 */ /* 0x0002a400000c000b */
[----:B012---:R-:W-:Y:S01]  /*24240*/  ENDCOLLECTIVE ;  /* 0x000000000000791b */ /* 0x007fe20003800000 */
.L_x_15263:
[----:B------:R-:W-:Y:S05]  /*24250*/  BSYNC B1 ;  /* 0x0000000000017941 */ /* 0x000fea0003800000 */
.L_x_15262:
        /* <DEDUP_REMOVED lines=8> */
.L_x_15264:
[----:B------:R-:W-:Y:S05]  /*242e0*/  BRA `(.L_x_15265) ;  /* 0xfffffdf800e07947 */ /* 0x000fea000383ffff */
.L_x_14956:
[----:B0-----:R0:W1:Y:S02]  /*242f0*/  SYNCS.PHASECHK.TRANS64.TRYWAIT P3, [R50+URZ+0x13290], R75 ;  /* 0x0132904b320075a7 */ /* 0x001064000806017f */
[----:B-1----:R-:W-:Y:S05]  /*24300*/  @!P3 NANOSLEEP.SYNCS 0x989680 ;  /* 0x009896800000b95d */ /* 0x002fea0003900000 */
[----:B------:R-:W1:Y:S02]  /*24310*/  @!P3 SYNCS.PHASECHK.TRANS64 P3, [R50+URZ+0x13290], R75 ;  /* 0x0132904b3200b5a7 */ /* 0x000e64000806007f */
[----:B-1----:R-:W-:Y:S05]  /*24320*/  @!P3 BRA `(.L_x_14956) ;  /* 0xfffffffc00f0b947 */ /* 0x002fea000383ffff */
[----:B------:R-:W-:Y:S05]  /*24330*/  BRA `(.L_x_15266) ;  /* 0xfffffe0800c87947 */ /* 0x000fea000383ffff */
.L_x_14957:
[----:B------:R-:W-:Y:S01]  /*24340*/  BSSY B1, `(.L_x_15267) ;  /* 0x0000007000017945 */ /* 0x000fe20003800000 */
[----:B------:R-:W-:Y:S02]  /*24350*/  IMAD.MOV.U32 R12, RZ, RZ, RZ ;  /* 0x000000ffff0c7224 */ /* 0x000fe400078e00ff */
[----:B------:R-:W-:Y:S02]  /*24360*/  IMAD.MOV.U32 R11, RZ, RZ, 0x1e1f ;  /* 0x00001e1fff0b7424 */ /* 0x000fe400078e00ff */
[----:B------:R-:W-:-:S07]  /*24370*/  IMAD.MOV.U32 R15, RZ, RZ, -0x1 ;  /* 0xffffffffff0f7424 */ /* 0x000fce00078e00ff */
[----:B0-----:R-:W-:Y:S05]  /*24380*/  WARPSYNC.COLLECTIVE R15, `(.L_x_15268) ;  /* 0x000000000f087348 */ /* 0x001fea0003c00000 */
[----:B------:R1:W2:Y:S02]  /*24390*/  SHFL.IDX P6, R14, R13, R12, R11 ;  /* 0x0000000c0d0e7389 */ /* 0x0002a400000c000b */
[----:B012---:R-:W-:Y:S01]  /*243a0*/  ENDCOLLECTIVE ;  /* 0x000000000000791b */ /* 0x007fe20003800000 */
.L_x_15268:
[----:B------:R-:W-:Y:S05]  /*243b0*/  BSYNC B1 ;  /* 0x0000000000017941 */ /* 0x000fea0003800000 */
.L_x_15267:
        /* <DEDUP_REMOVED lines=8> */
.L_x_15269:
[----:B------:R-:W-:Y:S05]  /*24440*/  BRA `(.L_x_15270) ;  /* 0xfffffe0c00007947 */ /* 0x000fea000383ffff */
.L_x_14961:
[----:B-1----:R1:W0:Y:S02]  /*24450*/  SYNCS.PHASECHK.TRANS64.TRYWAIT P4, [R50+URZ+0x132b0], R75 ;  /* 0x0132b04b320075a7 */ /* 0x002224000808017f */
[----:B0-----:R-:W-:Y:S05]  /*24460*/  @!P4 NANOSLEEP.SYNCS 0x989680 ;  /* 0x009896800000c95d */ /* 0x001fea0003900000 */
[----:B------:R-:W0:Y:S02]  /*24470*/  @!P4 SYNCS.PHASECHK.TRANS64 P4, [R50+URZ+0x132b0], R75 ;  /* 0x0132b04b3200c5a7 */ /* 0x000e24000808007f */
[----:B0-----:R-:W-:Y:S05]  /*24480*/  @!P4 BRA `(.L_x_14961) ;  /* 0xfffffffc00f0c947 */ /* 0x001fea000383ffff */
[----:B------:R-:W-:Y:S05]  /*24490*/  BRA `(.L_x_15271) ;  /* 0xfffffe0c00787947 */ /* 0x000fea000383ffff */
.L_x_14989:
[----:B------:R-:W-:Y:S01]  /*244a0*/  BSSY B1, `(.L_x_15272) ;  /* 0x0000007000017945 */ /* 0x000fe20003800000 */
[----:B------:R-:W-:Y:S02]  /*244b0*/  IMAD.MOV.U32 R12, RZ, RZ, RZ ;  /* 0x000000ffff0c7224 */ /* 0x000fe400078e00ff */
[----:B------:R-:W-:Y:S02]  /*244c0*/  IMAD.MOV.U32 R11, RZ, RZ, 0x1e1f ;  /* 0x00001e1fff0b7424 */ /* 0x000fe400078e00ff */
[----:B------:R-:W-:-:S07]  /*244d0*/  IMAD.MOV.U32 R15, RZ, RZ, -0x1 ;  /* 0xffffffffff0f7424 */ /* 0x000fce00078e00ff */
[----:B------:R-:W-:Y:S05]  /*244e0*/  WARPSYNC.COLLECTIVE R15, `(.L_x_15273) ;  /* 0x000000000f087348 */ /* 0x000fea0003c00000 */
[----:B------:R0:W1:Y:S02]  /*244f0*/  SHFL.IDX P6, R14, R13, R12, R11 ;  /* 0x0000000c0d0e7389 */ /* 0x00006400000c000b */
[----:B01----:R-:W-:Y:S01]  /*24500*/  ENDCOLLECTIVE ;  /* 0x000000000000791b */ /* 0x003fe20003800000 */
.L_x_15273:
[----:B------:R-:W-:Y:S05]  /*24510*/  BSYNC B1 ;  /* 0x0000000000017941 */ /* 0x000fea0003800000 */
.L_x_15272:
        /* <DEDUP_REMOVED lines=8> */
.L_x_15274:
[----:B------:R-:W-:Y:S02]  /*245a0*/  IMAD.MOV.U32 R13, RZ, RZ, R4 ;  /* 0x000000ffff0d7224 */ /* 0x000fe400078e0004 */
[----:B------:R-:W-:-:S07]  /*245b0*/  IMAD.MOV.U32 R3, RZ, RZ, R14 ;  /* 0x000000ffff037224 */ /* 0x000fce00078e000e */
[----:B------:R-:W-:Y:S05]  /*245c0*/  WARPSYNC.COLLECTIVE R15, `(.L_x_15275) ;  /* 0x000000000f087348 */ /* 0x000fea0003c00000 */
[----:B------:R0:W1:Y:S02]  /*245d0*/  SHFL.IDX P6, R14, R13, R12, R11 ;  /* 0x0000000c0d0e7389 */ /* 0x00006400000c000b */
[----:B01----:R-:W-:Y:S01]  /*245e0*/  ENDCOLLECTIVE ;  /* 0x000000000000791b */ /* 0x003fe20003800000 */
.L_x_15275:
[----:B------:R-:W-:Y:S02]  /*245f0*/  IMAD.MOV.U32 R13, RZ, RZ, R5 ;  /* 0x000000ffff0d7224 */ /* 0x000fe400078e0005 */
[----:B------:R-:W-:-:S07]  /*24600*/  IMAD.MOV.U32 R4, RZ, RZ, R14 ;  /* 0x000000ffff047224 */ /* 0x000fce00078e000e */
[----:B------:R-:W-:Y:S05]  /*24610*/  WARPSYNC.COLLECTIVE R15, `(.L_x_15276) ;  /* 0x000000000f087348 */ /* 0x000fea0003c00000 */
[----:B------:R0:W1:Y:S02]  /*24620*/  SHFL.IDX P6, R14, R13, R12, R11 ;  /* 0x0000000c0d0e7389 */ /* 0x00006400000c000b */
[----:B01----:R-:W-:Y:S01]  /*24630*/  ENDCOLLECTIVE ;  /* 0x000000000000791b */ /* 0x003fe20003800000 */
.L_x_15276:
[----:B------:R-:W-:Y:S05]  /*24640*/  BRA `(.L_x_15277) ;  /* 0xfffffe2000dc7947 */ /* 0x000fea000383ffff */
.L_x_14993:
[----:B-1----:R1:W2:Y:S02]  /*24650*/  SYNCS.PHASECHK.TRANS64.TRYWAIT P0, [R22+URZ+0x13200], R5 ;  /* 0x01320005160075a7 */ /* 0x0022a4000800017f */
[----:B--2---:R-:W-:Y:S05]  /*24660*/  @!P0 NANOSLEEP.SYNCS 0x989680 ;  /* 0x009896800000895d */ /* 0x004fea0003900000 */
[----:B------:R-:W2:Y:S02]  /*24670*/  @!P0 SYNCS.PHASECHK.TRANS64 P0, [R22+URZ+0x13200], R5 ;  /* 0x01320005160085a7 */ /* 0x000ea4000800007f */
[----:B--2---:R-:W-:Y:S05]  /*24680*/  @!P0 BRA `(.L_x_14993) ;  /* 0xfffffffc00f08947 */ /* 0x004fea000383ffff */
[----:B------:R-:W-:Y:S05]  /*24690*/  BRA `(.L_x_15278) ;  /* 0xfffffe2400747947 */ /* 0x000fea000383ffff */
.L_x_14997:
[----:B------:R-:W-:Y:S01]  /*246a0*/  BSSY B1, `(.L_x_15279) ;  /* 0x0000007000017945 */ /* 0x000fe20003800000 */
[----:B------:R-:W-:Y:S02]  /*246b0*/  IMAD.MOV.U32 R12, RZ, RZ, RZ ;  /* 0x000000ffff0c7224 */ /* 0x000fe400078e00ff */
[----:B------:R-:W-:Y:S02]  /*246c0*/  IMAD.MOV.U32 R11, RZ, RZ, 0x1e1f ;  /* 0x00001e1fff0b7424 */ /* 0x000fe400078e00ff */
[----:B------:R-:W-:-:S07]  /*246d0*/  IMAD.MOV.U32 R15, RZ, RZ, -0x1 ;  /* 0xffffffffff0f7424 */ /* 0x000fce00078e00ff */
[----:B------:R-:W-:Y:S05]  /*246e0*/  WARPSYNC.COLLECTIVE R15, `(.L_x_15280) ;  /* 0x000000000f087348 */ /* 0x000fea0003c00000 */
[----:B------:R0:W1:Y:S02]  /*246f0*/  SHFL.IDX P6, R14, R13, R12, R11 ;  /* 0x0000000c0d0e7389 */ /* 0x00006400000c000b */
[----:B01----:R-:W-:Y:S01]  /*24700*/  ENDCOLLECTIVE ;  /* 0x000000000000791b */ /* 0x003fe20003800000 */
.L_x_15280:
[----:B------:R-:W-:Y:S05]  /*24710*/  BSYNC B1 ;  /* 0x0000000000017941 */ /* 0x000fea0003800000 */
.L_x_15279:
        /* <DEDUP_REMOVED lines=8> */
.L_x_15281:
[----:B------:R-:W-:Y:S02]  /*247a0*/  IMAD.MOV.U32 R13, RZ, RZ, R7 ;  /* 0x000000ffff0d7224 */ /* 0x000fe400078e0007 */
[----:B------:R-:W-:-:S07]  /*247b0*/  IMAD.MOV.U32 R5, RZ, RZ, R14 ;  /* 0x000000ffff057224 */ /* 0x000fce00078e000e */
[----:B------:R-:W-:Y:S05]  /*247c0*/  WARPSYNC.COLLECTIVE R15, `(.L_x_15282) ;  /* 0x000000000f087348 */ /* 0x000fea0003c00000 */
[----:B------:R0:W1:Y:S02]  /*247d0*/  SHFL.IDX P6, R14, R13, R12, R11 ;  /* 0x0000000c0d0e7389 */ /* 0x00006400000c000b */
[----:B01----:R-:W-:Y:S01]  /*247e0*/  ENDCOLLECTIVE ;  /* 0x000000000000791b */ /* 0x003fe20003800000 */
.L_x_15282:
[----:B------:R-:W-:Y:S02]  /*247f0*/  IMAD.MOV.U32 R13, RZ, RZ, R0 ;  /* 0x000000ffff0d7224 */ /* 0x000fe400078e0000 */
[----:B------:R-:W-:-:S07]  /*24800*/  IMAD.MOV.U32 R7, RZ, RZ, R14 ;  /* 0x000000ffff077224 */ /* 0x000fce00078e000e */
[----:B------:R-:W-:Y:S05]  /*24810*/  WARPSYNC.COLLECTIVE R15, `(.L_x_15283) ;  /* 0x000000000f087348 */ /* 0x000fea0003c00000 */
[----:B------:R0:W1:Y:S02]  /*24820*/  SHFL.IDX P6, R14, R13, R12, R11 ;  /* 0x0000000c0d0e7389 */ /* 0x00006400000c000b */
[----:B01----:R-:W-:Y:S01]  /*24830*/  ENDCOLLECTIVE ;  /* 0x000000000000791b */ /* 0x003fe20003800000 */
.L_x_15283:
[----:B------:R-:W-:Y:S05]  /*24840*/  BRA `(.L_x_15284) ;  /* 0xfffffe3400887947 */ /* 0x000fea000383ffff */
.L_x_15001:
[----:B0-----:R0:W1:Y:S02]  /*24850*/  SYNCS.PHASECHK.TRANS64.TRYWAIT P1, [R22+URZ+0x13200], R13 ;  /* 0x0132000d160075a7 */ /* 0x001064000802017f */
[----:B-1----:R-:W-:Y:S05]  /*24860*/  @!P1 NANOSLEEP.SYNCS 0x989680 ;  /* 0x009896800000995d */ /* 0x002fea0003900000 */
[----:B------:R-:W1:Y:S02]  /*24870*/  @!P1 SYNCS.PHASECHK.TRANS64 P1, [R22+URZ+0x13200], R13 ;  /* 0x0132000d160095a7 */ /* 0x000e64000802007f */
[----:B-1----:R-:W-:Y:S05]  /*24880*/  @!P1 BRA `(.L_x_15001) ;  /* 0xfffffffc00f09947 */ /* 0x002fea000383ffff */
[----:B------:R-:W-:Y:S05]  /*24890*/  BRA `(.L_x_15285) ;  /* 0xfffffe3800107947 */ /* 0x000fea000383ffff */
.L_x_15005:
[----:B-1----:R1:W3:Y:S02]  /*248a0*/  SYNCS.PHASECHK.TRANS64.TRYWAIT P1, [R12+URZ+0x13230], R3 ;  /* 0x013230030c0075a7 */ /* 0x0022e4000802017f */
[----:B---3--:R-:W-:Y:S05]  /*248b0*/  @!P1 NANOSLEEP.SYNCS 0x989680 ;  /* 0x009896800000995d */ /* 0x008fea0003900000 */
[----:B------:R-:W3:Y:S02]  /*248c0*/  @!P1 SYNCS.PHASECHK.TRANS64 P1, [R12+URZ+0x13230], R3 ;  /* 0x013230030c0095a7 */ /* 0x000ee4000802007f */
[----:B---3--:R-:W-:Y:S05]  /*248d0*/  @!P1 BRA `(.L_x_15005) ;  /* 0xfffffffc00f09947 */ /* 0x008fea000383ffff */
[----:B------:R-:W-:Y:S05]  /*248e0*/  BRA `(.L_x_15004) ;  /* 0xfffffe4800647947 */ /* 0x000fea000383ffff */
.L_x_15026:
[----:B-1----:R1:W2:Y:S02]  /*248f0*/  SYNCS.PHASECHK.TRANS64.TRYWAIT P1, [R9+URZ+0x13230], R10 ;  /* 0x0132300a090075a7 */ /* 0x0022a4000802017f */
[----:B--2---:R-:W-:Y:S05]  /*24900*/  @!P1 NANOSLEEP.SYNCS 0x989680 ;  /* 0x009896800000995d */ /* 0x004fea0003900000 */
[----:B------:R-:W2:Y:S02]  /*24910*/  @!P1 SYNCS.PHASECHK.TRANS64 P1, [R9+URZ+0x13230], R10 ;  /* 0x0132300a090095a7 */ /* 0x000ea4000802007f */
[----:B--2---:R-:W-:Y:S05]  /*24920*/  @!P1 BRA `(.L_x_15026) ;  /* 0xfffffffc00f09947 */ /* 0x004fea000383ffff */
[----:B------:R-:W-:Y:S05]  /*24930*/  BRA `(.L_x_15025) ;  /* 0xfffffe8800687947 */ /* 0x000fea000383ffff */
.L_x_15031:
[----:B-1----:R1:W2:Y:S02]  /*24940*/  SYNCS.PHASECHK.TRANS64.TRYWAIT P1, [R20+URZ+0x13250], R10 ;  /* 0x0132500a140075a7 */ /* 0x0022a4000802017f */
[----:B--2---:R-:W-:Y:S05]  /*24950*/  @!P1 NANOSLEEP.SYNCS 0x989680 ;  /* 0x009896800000995d */ /* 0x004fea0003900000 */
[----:B------:R-:W2:Y:S02]  /*24960*/  @!P1 SYNCS.PHASECHK.TRANS64 P1, [R20+URZ+0x13250], R10 ;  /* 0x0132500a140095a7 */ /* 0x000ea4000802007f */
[----:B--2---:R-:W-:Y:S05]  /*24970*/  @!P1 BRA `(.L_x_15031) ;  /* 0xfffffffc00f09947 */ /* 0x004fea000383ffff */
[----:B------:R-:W-:Y:S05]  /*24980*/  BRA `(.L_x_15030) ;  /* 0xfffffe8c00d87947 */ /* 0x000fea000383ffff */
.L_x_15053:
[----:B-1----:R1:W2:Y:S02]  /*24990*/  SYNCS.PHASECHK.TRANS64.TRYWAIT P1, [R0+URZ+0x13230], R3 ;  /* 0x01323003000075a7 */ /* 0x0022a4000802017f */
[----:B--2---:R-:W-:Y:S05]  /*249a0*/  @!P1 NANOSLEEP.SYNCS 0x989680 ;  /* 0x009896800000995d */ /* 0x004fea0003900000 */
[----:B------:R-:W2:Y:S02]  /*249b0*/  @!P1 SYNCS.PHASECHK.TRANS64 P1, [R0+URZ+0x13230], R3 ;  /* 0x01323003000095a7 */ /* 0x000ea4000802007f */
[----:B--2---:R-:W-:Y:S05]  /*249c0*/  @!P1 BRA `(.L_x_15053) ;  /* 0xfffffffc00f09947 */ /* 0x004fea000383ffff */
[----:B------:R-:W-:Y:S05]  /*249d0*/  BRA `(.L_x_15052) ;  /* 0xfffffecc00d47947 */ /* 0x000fea000383ffff */
.L_x_15058:
[----:B-1----:R1:W2:Y:S02]  /*249e0*/  SYNCS.PHASECHK.TRANS64.TRYWAIT P1, [R13+URZ+0x13250], R3 ;  /* 0x013250030d0075a7 */ /* 0x0022a4000802017f */
[----:B--2---:R-:W-:Y:S05]  /*249f0*/  @!P1 NANOSLEEP.SYNCS 0x989680 ;  /* 0x009896800000995d */ /* 0x004fea0003900000 */
[----:B------:R-:W2:Y:S02]  /*24a00*/  @!P1 SYNCS.PHASECHK.TRANS64 P1, [R13+URZ+0x13250], R3 ;  /* 0x013250030d0095a7 */ /* 0x000ea4000802007f */
[----:B--2---:R-:W-:Y:S05]  /*24a10*/  @!P1 BRA `(.L_x_15058) ;  /* 0xfffffffc00f09947 */ /* 0x004fea000383ffff */
[----:B------:R-:W-:Y:S05]  /*24a20*/  BRA `(.L_x_15057) ;  /* 0xfffffed400447947 */ /* 0x000fea000383ffff */
.L_x_15068:
[----:B-1----:R1:W2:Y:S02]  /*24a30*/  SYNCS.PHASECHK.TRANS64.TRYWAIT P1, [R0+URZ+0x13230], R3 ;  /* 0x01323003000075a7 */ /* 0x0022a4000802017f */
[----:B--2---:R-:W-:Y:S05]  /*24a40*/  @!P1 NANOSLEEP.SYNCS 0x989680 ;  /* 0x009896800000995d */ /* 0x004fea0003900000 */
[----:B------:R-:W2:Y:S02]  /*24a50*/  @!P1 SYNCS.PHASECHK.TRANS64 P1, [R0+URZ+0x13230], R3 ;  /* 0x01323003000095a7 */ /* 0x000ea4000802007f */
[----:B--2---:R-:W-:Y:S05]  /*24a60*/  @!P1 BRA `(.L_x_15068) ;  /* 0xfffffffc00f09947 */ /* 0x004fea000383ffff */
[----:B------:R-:W-:Y:S05]  /*24a70*/  BRA `(.L_x_15067) ;  /* 0xfffffef000fc7947 */ /* 0x000fea000383ffff */
.L_x_15073:
[----:B-1----:R1:W2:Y:S02]  /*24a80*/  SYNCS.PHASECHK.TRANS64.TRYWAIT P1, [R15+URZ+0x13250], R3 ;  /* 0x013250030f0075a7 */ /* 0x0022a4000802017f */
[----:B--2---:R-:W-:Y:S05]  /*24a90*/  @!P1 NANOSLEEP.SYNCS 0x989680 ;  /* 0x009896800000995d */ /* 0x004fea0003900000 */
[----:B------:R-:W2:Y:S02]  /*24aa0*/  @!P1 SYNCS.PHASECHK.TRANS64 P1, [R15+URZ+0x13250], R3 ;  /* 0x013250030f0095a7 */ /* 0x000ea4000802007f */
[----:B--2---:R-:W-:Y:S05]  /*24ab0*/  @!P1 BRA `(.L_x_15073) ;  /* 0xfffffffc00f09947 */ /* 0x004fea000383ffff */
[----:B------:R-:W-:Y:S05]  /*24ac0*/  BRA `(.L_x_15072) ;  /* 0xfffffef8006c7947 */ /* 0x000fea000383ffff */
.L_x_15089:
[----:B-1----:R1:W2:Y:S02]  /*24ad0*/  SYNCS.PHASECHK.TRANS64.TRYWAIT P1, [R13+URZ+0x13250], R4 ;  /* 0x013250040d0075a7 */ /* 0x0022a4000802017f */
[----:B--2---:R-:W-:Y:S05]  /*24ae0*/  @!P1 NANOSLEEP.SYNCS 0x989680 ;  /* 0x009896800000995d */ /* 0x004fea0003900000 */
[----:B------:R-:W2:Y:S02]  /*24af0*/  @!P1 SYNCS.PHASECHK.TRANS64 P1, [R13+URZ+0x13250], R4 ;  /* 0x013250040d0095a7 */ /* 0x000ea4000802007f */
[----:B--2---:R-:W-:Y:S05]  /*24b00*/  @!P1 BRA `(.L_x_15089) ;  /* 0xfffffffc00f09947 */ /* 0x004fea000383ffff */
[----:B------:R-:W-:Y:S05]  /*24b10*/  BRA `(.L_x_15088) ;  /* 0xffffff3400687947 */ /* 0x000fea000383ffff */
.L_x_15126:
        /* <DEDUP_REMOVED lines=11> */
.L_x_15287:
[----:B------:R-:W-:Y:S05]  /*24bd0*/  BSYNC B1 ;  /* 0x0000000000017941 */ /* 0x000fea0003800000 */
.L_x_15286:
[----:B------:R-:W-:Y:S05]  /*24be0*/  BRA `(.L_x_15288) ;  /* 0xffffff88001c7947 */ /* 0x000fea000383ffff */
.L_x_15128:
[----:B------:R-:W-:Y:S01]  /*24bf0*/  BSSY B1, `(.L_x_15289) ;  /* 0x0000006000017945 */ /* 0x000fe20003800000 */
[----:B------:R-:W-:-:S07]  /*24c00*/  IMAD.MOV.U32 R15, RZ, RZ, -0x1 ;  /* 0xffffffffff0f7424 */ /* 0x000fce00078e00ff */
[----:B01----:R-:W-:Y:S05]  /*24c10*/  WARPSYNC.COLLECTIVE R15, `(.L_x_15290) ;  /* 0x000000000f0c7348 */ /* 0x003fea0003c00000 */
[----:B------:R-:W-:Y:S02]  /*24c20*/  ELECT P6, UR62, PT ;  /* 0x00000000003e782f */ /* 0x000fe400038c0000 */
[----:B------:R-:W-:Y:S01]  /*24c30*/  MOV R14, UR62 ;  /* 0x0000003e000e7c02 */ /* 0x000fe20008000f00 */
[----:B01----:R-:W-:Y:S10]  /*24c40*/  ENDCOLLECTIVE ;  /* 0x000000000000791b */ /* 0x003ff40003800000 */
.L_x_15290:
[----:B------:R-:W-:Y:S05]  /*24c50*/  BSYNC B1 ;  /* 0x0000000000017941 */ /* 0x000fea0003800000 */
.L_x_15289:
[----:B------:R-:W-:Y:S05]  /*24c60*/  BRA `(.L_x_15127) ;  /* 0xffffff8800147947 */ /* 0x000fea000383ffff */
.L_x_15130:
[----:B0-----:R0:W2:Y:S02]  /*24c70*/  SYNCS.PHASECHK.TRANS64.TRYWAIT P0, [R18+URZ+0x13220], R6 ;  /* 0x01322006120075a7 */ /* 0x0010a4000800017f */
[----:B--2---:R-:W-:Y:S05]  /*24c80*/  @!P0 NANOSLEEP.SYNCS 0x989680 ;  /* 0x009896800000895d */ /* 0x004fea0003900000 */
[----:B------:R-:W2:Y:S02]  /*24c90*/  @!P0 SYNCS.PHASECHK.TRANS64 P0, [R18+URZ+0x13220], R6 ;  /* 0x01322006120085a7 */ /* 0x000ea4000800007f */
[----:B--2---:R-:W-:Y:S05]  /*24ca0*/  @!P0 BRA `(.L_x_15130) ;  /* 0xfffffffc00f08947 */ /* 0x004fea000383ffff */
[----:B------:R-:W-:Y:S05]  /*24cb0*/  BRA `(.L_x_15291) ;  /* 0xffffff8800247947 */ /* 0x000fea000383ffff */
.L_x_15134:
[----:B0-----:R0:W2:Y:S02]  /*24cc0*/  SYNCS.PHASECHK.TRANS64.TRYWAIT P0, [R6+URZ+0x132a0], R7 ;  /* 0x0132a007060075a7 */ /* 0x0010a4000800017f */
[----:B--2---:R-:W-:Y:S05]  /*24cd0*/  @!P0 NANOSLEEP.SYNCS 0x989680 ;  /* 0x009896800000895d */ /* 0x004fea0003900000 */
[----:B------:R-:W2:Y:S02]  /*24ce0*/  @!P0 SYNCS.PHASECHK.TRANS64 P0, [R6+URZ+0x132a0], R7 ;  /* 0x0132a007060085a7 */ /* 0x000ea4000800007f */
[----:B--2---:R-:W-:Y:S05]  /*24cf0*/  @!P0 BRA `(.L_x_15134) ;  /* 0xfffffffc00f08947 */ /* 0x004fea000383ffff */
[----:B------:R-:W-:Y:S05]  /*24d00*/  BRA `(.L_x_15292) ;  /* 0xffffff8800447947 */ /* 0x000fea000383ffff */
.L_x_15139:
[----:B-1----:R1:W2:Y:S02]  /*24d10*/  SYNCS.PHASECHK.TRANS64.TRYWAIT P0, [R6+URZ+0x132c0], R7 ;  /* 0x0132c007060075a7 */ /* 0x0022a4000800017f */
[----:B--2---:R-:W-:Y:S05]  /*24d20*/  @!P0 NANOSLEEP.SYNCS 0x989680 ;  /* 0x009896800000895d */ /* 0x004fea0003900000 */
[----:B------:R-:W2:Y:S02]  /*24d30*/  @!P0 SYNCS.PHASECHK.TRANS64 P0, [R6+URZ+0x132c0], R7 ;  /* 0x0132c007060085a7 */ /* 0x000ea4000800007f */
[----:B--2---:R-:W-:Y:S05]  /*24d40*/  @!P0 BRA `(.L_x_15139) ;  /* 0xfffffffc00f08947 */ /* 0x004fea000383ffff */
[----:B------:R-:W-:Y:S05]  /*24d50*/  BRA `(.L_x_15293) ;  /* 0xffffff8800c47947 */ /* 0x000fea000383ffff */
.L_x_15146:
[----:B0-----:R0:W2:Y:S02]  /*24d60*/  SYNCS.PHASECHK.TRANS64.TRYWAIT P1, [R6+URZ+0x132a0], R7 ;  /* 0x0132a007060075a7 */ /* 0x0010a4000802017f */
[----:B--2---:R-:W-:Y:S05]  /*24d70*/  @!P1 NANOSLEEP.SYNCS 0x989680 ;  /* 0x009896800000995d */ /* 0x004fea0003900000 */
[----:B------:R-:W2:Y:S02]  /*24d80*/  @!P1 SYNCS.PHASECHK.TRANS64 P1, [R6+URZ+0x132a0], R7 ;  /* 0x0132a007060095a7 */ /* 0x000ea4000802007f */
[----:B--2---:R-:W-:Y:S05]  /*24d90*/  @!P1 BRA `(.L_x_15146) ;  /* 0xfffffffc00f09947 */ /* 0x004fea000383ffff */
[----:B------:R-:W-:Y:S05]  /*24da0*/  BRA `(.L_x_15294) ;  /* 0xffffff8c00987947 */ /* 0x000fea000383ffff */
.L_x_15151:
[----:B-1----:R1:W2:Y:S02]  /*24db0*/  SYNCS.PHASECHK.TRANS64.TRYWAIT P1, [R6+URZ+0x132c0], R7 ;  /* 0x0132c007060075a7 */ /* 0x0022a4000802017f */
[----:B--2---:R-:W-:Y:S05]  /*24dc0*/  @!P1 NANOSLEEP.SYNCS 0x989680 ;  /* 0x009896800000995d */ /* 0x004fea0003900000 */
[----:B------:R-:W2:Y:S02]  /*24dd0*/  @!P1 SYNCS.PHASECHK.TRANS64 P1, [R6+URZ+0x132c0], R7 ;  /* 0x0132c007060095a7 */ /* 0x000ea4000802007f */
[----:B--2---:R-:W-:Y:S05]  /*24de0*/  @!P1 BRA `(.L_x_15151) ;  /* 0xfffffffc00f09947 */ /* 0x004fea000383ffff */
[----:B------:R-:W-:Y:S05]  /*24df0*/  BRA `(.L_x_15295) ;  /* 0xffffff9000147947 */ /* 0x000fea000383ffff */
.L_x_15176:
        /* <DEDUP_REMOVED lines=10> */
.L_x_15297:
[----:B------:R-:W-:Y:S05]  /*24ea0*/  BSYNC B0 ;  /* 0x0000000000007941 */ /* 0x000fea0003800000 */
.L_x_15296:
[----:B------:R-:W-:Y:S05]  /*24eb0*/  BRA `(.L_x_15298) ;  /* 0xffffffa400347947 */ /* 0x000fea000383ffff */
.L_x_15179:
[----:B0-----:R-:W2:Y:S02]  /*24ec0*/  LDL R0, [R1+0x44] ;  /* 0x0000440001007983 */ /* 0x001ea40000100800 */
[----:B--2---:R0:W1:Y:S02]  /*24ed0*/  SYNCS.PHASECHK.TRANS64.TRYWAIT P0, [R4+URZ+0x13280], R0 ;  /* 0x01328000040075a7 */ /* 0x004064000800017f */
[----:B-1----:R-:W-:Y:S05]  /*24ee0*/  @!P0 NANOSLEEP.SYNCS 0x989680 ;  /* 0x009896800000895d */ /* 0x002fea0003900000 */
[----:B------:R-:W1:Y:S02]  /*24ef0*/  @!P0 SYNCS.PHASECHK.TRANS64 P0, [R4+URZ+0x13280], R0 ;  /* 0x01328000040085a7 */ /* 0x000e64000800007f */
[----:B-1----:R-:W-:Y:S05]  /*24f00*/  @!P0 BRA `(.L_x_15179) ;  /* 0xfffffffc00ec8947 */ /* 0x002fea000383ffff */
[----:B------:R-:W-:Y:S05]  /*24f10*/  BRA `(.L_x_15299) ;  /* 0xffffffa400507947 */ /* 0x000fea000383ffff */
.L_x_15180:
        /* <DEDUP_REMOVED lines=8> */
.L_x_15301:
[----:B------:R-:W-:Y:S05]  /*24fa0*/  BSYNC B0 ;  /* 0x0000000000007941 */ /* 0x000fea0003800000 */
.L_x_15300:
        /* <DEDUP_REMOVED lines=12> */
.L_x_15302:
[----:B------:R-:W-:Y:S01]  /*25070*/  @P3 LOP3.LUT R16, R16, 0x8, RZ, 0xfc, !PT ;  /* 0x0000000810103812 */ /* 0x000fe200078efcff */
[----:B------:R-:W-:Y:S02]  /*25080*/  IMAD.MOV.U32 R13, RZ, RZ, R2 ;  /* 0x000000ffff0d7224 */ /* 0x000fe400078e0002 */
[----:B------:R-:W-:Y:S02]  /*25090*/  IMAD.MOV.U32 R12, RZ, RZ, 0x1 ;  /* 0x00000001ff0c7424 */ /* 0x000fe400078e00ff */
[----:B------:R-:W-:-:S07]  /*250a0*/  IMAD.MOV.U32 R3, RZ, RZ, R14 ;  /* 0x000000ffff037224 */ /* 0x000fce00078e000e */
[----:B------:R-:W-:Y:S05]  /*250b0*/  WARPSYNC.COLLECTIVE R15, `(.L_x_15303) ;  /* 0x000000000f087348 */ /* 0x000fea0003c00000 */
[----:B------:R0:W1:Y:S02]  /*250c0*/  SHFL.IDX P6, R14, R13, R12, R11 ;  /* 0x0000000c0d0e7389 */ /* 0x00006400000c000b */
[----:B01----:R-:W-:Y:S01]  /*250d0*/  ENDCOLLECTIVE ;  /* 0x000000000000791b */ /* 0x003fe20003800000 */
.L_x_15303:
        /* <DEDUP_REMOVED lines=14> */
.L_x_15304:
        /* <DEDUP_REMOVED lines=8> */
.L_x_15305:
        /* <DEDUP_REMOVED lines=13> */
.L_x_15306:
[----:B------:R-:W-:Y:S02]  /*25310*/  IMAD.SHL.U32 R21, R10, 0x10, RZ ;  /* 0x000000100a157824 */ /* 0x000fe400078e00ff */
[----:B------:R-:W-:Y:S02]  /*25320*/  IMAD.MOV.U32 R13, RZ, RZ, R2 ;  /* 0x000000ffff0d7224 */ /* 0x000fe400078e0002 */
[----:B------:R-:W-:Y:S01]  /*25330*/  IMAD.MOV.U32 R12, RZ, RZ, 0x3 ;  /* 0x00000003ff0c7424 */ /* 0x000fe200078e00ff */
[----:B------:R-:W-:Y:S01]  /*25340*/  LOP3.LUT R21, R21, 0x30, RZ, 0xc0, !PT ;  /* 0x0000003015157812 */ /* 0x000fe200078ec0ff */
[----:B------:R-:W-:-:S07]  /*25350*/  IMAD.MOV.U32 R10, RZ, RZ, R14 ;  /* 0x000000ffff0a7224 */ /* 0x000fce00078e000e */
[----:B------:R-:W-:Y:S05]  /*25360*/  WARPSYNC.COLLECTIVE R15, `(.L_x_15307) ;  /* 0x000000000f087348 */ /* 0x000fea0003c00000 */
[----:B------:R0:W1:Y:S02]  /*25370*/  SHFL.IDX P6, R14, R13, R12, R11 ;  /* 0x0000000c0d0e7389 */ /* 0x00006400000c000b */
[----:B01----:R-:W-:Y:S01]  /*25380*/  ENDCOLLECTIVE ;  /* 0x000000000000791b */ /* 0x003fe20003800000 */
.L_x_15307:
        /* <DEDUP_REMOVED lines=13> */
.L_x_15308:
[----:B------:R-:W-:Y:S02]  /*25460*/  IMAD.SHL.U32 R10, R10, 0x10, RZ ;  /* 0x000000100a0a7824 */ /* 0x000fe400078e00ff */
[----:B------:R-:W-:Y:S02]  /*25470*/  IMAD.MOV.U32 R13, RZ, RZ, R26 ;  /* 0x000000ffff0d7224 */ /* 0x000fe400078e001a */
[----:B------:R-:W-:Y:S01]  /*25480*/  IMAD.MOV.U32 R12, RZ, RZ, RZ ;  /* 0x000000ffff0c7224 */ /* 0x000fe200078e00ff */
[----:B------:R-:W-:Y:S01]  /*25490*/  LOP3.LUT R10, R10, 0x30, RZ, 0xc0, !PT ;  /* 0x000000300a0a7812 */ /* 0x000fe200078ec0ff */
[----:B------:R-:W-:-:S07]  /*254a0*/  IMAD.MOV.U32 R0, RZ, RZ, R14 ;  /* 0x000000ffff007224 */ /* 0x000fce00078e000e */
[----:B------:R-:W-:Y:S05]  /*254b0*/  WARPSYNC.COLLECTIVE R15, `(.L_x_15309) ;  /* 0x000000000f087348 */ /* 0x000fea0003c00000 */
[----:B------:R0:W1:Y:S02]  /*254c0*/  SHFL.IDX P6, R14, R13, R12, R11 ;  /* 0x0000000c0d0e7389 */ /* 0x00006400000c000b */
[----:B01----:R-:W-:Y:S01]  /*254d0*/  ENDCOLLECTIVE ;  /* 0x000000000000791b */ /* 0x003fe20003800000 */
.L_x_15309:
        /* <DEDUP_REMOVED lines=13> */
.L_x_15310:
[----:B------:R-:W-:Y:S01]  /*255b0*/  IMAD.MOV.U32 R10, RZ, RZ, R14 ;  /* 0x000000ffff0a7224 */ /* 0x000fe200078e000e */
[----:B------:R-:W-:Y:S06]  /*255c0*/  BRA `(.L_x_15311) ;  /* 0xffffffa400047947 */ /* 0x000fec000383ffff */
.L_x_15185:
[----:B---3--:R-:W3:Y:S02]  /*255d0*/  LDL R0, [R1+0x44] ;  /* 0x0000440001007983 */ /* 0x008ee40000100800 */
[----:B---3--:R3:W4:Y:S02]  /*255e0*/  SYNCS.PHASECHK.TRANS64.TRYWAIT P0, [R4+URZ+0x13240], R0 ;  /* 0x01324000040075a7 */ /* 0x008724000800017f */
[----:B----4-:R-:W-:Y:S05]  /*255f0*/  @!P0 NANOSLEEP.SYNCS 0x989680 ;  /* 0x009896800000895d */ /* 0x010fea0003900000 */
[----:B------:R-:W4:Y:S02]  /*25600*/  @!P0 SYNCS.PHASECHK.TRANS64 P0, [R4+URZ+0x13240], R0 ;  /* 0x01324000040085a7 */ /* 0x000f24000800007f */
[----:B----4-:R-:W-:Y:S05]  /*25610*/  @!P0 BRA `(.L_x_15185) ;  /* 0xfffffffc00ec8947 */ /* 0x010fea000383ffff */
[----:B------:R-:W-:Y:S05]  /*25620*/  BRA `(.L_x_15312) ;  /* 0xffffffa400647947 */ /* 0x000fea000383ffff */
.L_x_15186:
        /* <DEDUP_REMOVED lines=8> */
.L_x_15314:
[----:B------:R-:W-:Y:S05]  /*256b0*/  BSYNC B0 ;  /* 0x0000000000007941 */ /* 0x000fea0003800000 */
.L_x_15313:
[----:B------:R-:W-:Y:S01]  /*256c0*/  IMAD.MOV.U32 R13, RZ, RZ, R0 ;  /* 0x000000ffff0d7224 */ /* 0x000fe200078e0000 */
[----:B------:R-:W0:Y:S01]  /*256d0*/  S2R R19, SR_TID.X ;  /* 0x0000000000137919 */ /* 0x000e220000002100 */
[----:B------:R-:W-:Y:S01]  /*256e0*/  IMAD.MOV.U32 R12, RZ, RZ, RZ ;  /* 0x000000ffff0c7224 */ /* 0x000fe200078e00ff */
[----:B------:R-:W1:Y:S01]  /*256f0*/  LDC R20, c[0x0][0x2f4] ;  /* 0x0000bd00ff147b82 */ /* 0x000e620000000800 */
[----:B------:R-:W-:Y:S02]  /*25700*/  IMAD.MOV.U32 R11, RZ, RZ, 0x1c1f ;  /* 0x00001c1fff0b7424 */ /* 0x000fe400078e00ff */
[----:B------:R-:W-:Y:S02]  /*25710*/  IMAD.MOV.U32 R15, RZ, RZ, -0x1 ;  /* 0xffffffffff0f7424 */ /* 0x000fe400078e00ff */
[----:B------:R-:W-:-:S07]  /*25720*/  IMAD.MOV.U32 R5, RZ, RZ, R14 ;  /* 0x000000ffff057224 */ /* 0x000fce00078e000e */
[----:B01----:R-:W-:Y:S05]  /*25730*/  WARPSYNC.COLLECTIVE R15, `(.L_x_15315) ;  /* 0x000000000f087348 */ /* 0x003fea0003c00000 */
[----:B------:R2:W3:Y:S02]  /*25740*/  SHFL.IDX P6, R14, R13, R12, R11 ;  /* 0x0000000c0d0e7389 */ /* 0x0004e400000c000b */
[----:B0123--:R-:W-:Y:S01]  /*25750*/  ENDCOLLECTIVE ;  /* 0x000000000000791b */ /* 0x00ffe20003800000 */
.L_x_15315:
[----:B------:R-:W-:Y:S02]  /*25760*/  IMAD.MOV.U32 R13, RZ, RZ, R2 ;  /* 0x000000ffff0d7224 */ /* 0x000fe400078e0002 */
[----:B------:R-:W-:Y:S02]  /*25770*/  IMAD.MOV.U32 R12, RZ, RZ, 0x1 ;  /* 0x00000001ff0c7424 */ /* 0x000fe400078e00ff */
[----:B------:R-:W-:Y:S02]  /*25780*/  IMAD.SHL.U32 R19, R19, 0x10, RZ ;  /* 0x0000001013137824 */ /* 0x000fe400078e00ff */
[----:B------:R-:W-:-:S07]  /*25790*/  IMAD.MOV.U32 R6, RZ, RZ, R14 ;  /* 0x000000ffff067224 */ /* 0x000fce00078e000e */
[----:B------:R-:W-:Y:S05]  /*257a0*/  WARPSYNC.COLLECTIVE R15, `(.L_x_15316) ;  /* 0x000000000f087348 */ /* 0x000fea0003c00000 */
[----:B------:R0:W1:Y:S02]  /*257b0*/  SHFL.IDX P6, R14, R13, R12, R11 ;  /* 0x0000000c0d0e7389 */ /* 0x00006400000c000b */
[----:B01----:R-:W-:Y:S01]  /*257c0*/  ENDCOLLECTIVE ;  /* 0x000000000000791b */ /* 0x003fe20003800000 */
.L_x_15316:
[----:B------:R-:W-:-:S04]  /*257d0*/  LOP3.LUT R19, R19, 0x30, RZ, 0xc0, !PT ;  /* 0x0000003013137812 */ /* 0x000fc800078ec0ff */
[C---:B------:R-:W-:Y:S02]  /*257e0*/  @P5 IADD3 R6, P0, R19.reuse, R6, RZ ;  /* 0x0000000613065210 */ /* 0x040fe40007f1e0ff */
[----:B------:R-:W-:-:S03]  /*257f0*/  ISETP.GE.AND P3, PT, R19, R20, PT ;  /* 0x000000141300720c */ /* 0x000fc60003f66270 */
[----:B------:R-:W-:Y:S02]  /*25800*/  @P5 IMAD.X R5, RZ, RZ, R5, P0 ;  /* 0x000000ffff055224 */ /* 0x000fe400000e0605 */
[----:B------:R-:W-:Y:S02]  /*25810*/  IMAD.MOV.U32 R13, RZ, RZ, R0 ;  /* 0x000000ffff0d7224 */ /* 0x000fe400078e0000 */
[----:B------:R-:W-:-:S06]  /*25820*/  @P5 IMAD.MOV.U32 R7, RZ, RZ, R5 ;  /* 0x000000ffff075224 */ /* 0x000fcc00078e0005 */
        /* <DEDUP_REMOVED lines=8> */
.L_x_15317:
[----:B------:R-:W-:Y:S02]  /*258b0*/  IMAD.MOV.U32 R13, RZ, RZ, R2 ;  /* 0x000000ffff0d7224 */ /* 0x000fe400078e0002 */
[----:B------:R-:W-:Y:S02]  /*258c0*/  IMAD.MOV.U32 R12, RZ, RZ, 0x2 ;  /* 0x00000002ff0c7424 */ /* 0x000fe400078e00ff */
[----:B------:R-:W-:-:S07]  /*258d0*/  IMAD.MOV.U32 R6, RZ, RZ, R14 ;  /* 0x000000ffff067224 */ /* 0x000fce00078e000e */
[----:B------:R-:W-:Y:S05]  /*258e0*/  WARPSYNC.COLLECTIVE R15, `(.L_x_15318) ;  /* 0x000000000f087348 */ /* 0x000fea0003c00000 */
[----:B------:R0:W1:Y:S02]  /*258f0*/  SHFL.IDX P6, R14, R13, R12, R11 ;  /* 0x0000000c0d0e7389 */ /* 0x00006400000c000b */
[----:B01----:R-:W-:Y:S01]  /*25900*/  ENDCOLLECTIVE ;  /* 0x000000000000791b */ /* 0x003fe20003800000 */
.L_x_15318:
        /* <DEDUP_REMOVED lines=12> */
.L_x_15319:
[----:B------:R-:W-:Y:S02]  /*259d0*/  IMAD.MOV.U32 R13, RZ, RZ, R2 ;  /* 0x000000ffff0d7224 */ /* 0x000fe400078e0002 */
[----:B------:R-:W-:Y:S02]  /*259e0*/  IMAD.MOV.U32 R12, RZ, RZ, 0x3 ;  /* 0x00000003ff0c7424 */ /* 0x000fe400078e00ff */
[----:B------:R-:W-:-:S07]  /*259f0*/  IMAD.MOV.U32 R6, RZ, RZ, R14 ;  /* 0x000000ffff067224 */ /* 0x000fce00078e000e */
[----:B------:R-:W-:Y:S05]  /*25a00*/  WARPSYNC.COLLECTIVE R15, `(.L_x_15320) ;  /* 0x000000000f087348 */ /* 0x000fea0003c00000 */
[----:B------:R0:W1:Y:S02]  /*25a10*/  SHFL.IDX P6, R14, R13, R12, R11 ;  /* 0x0000000c0d0e7389 */ /* 0x00006400000c000b */
[----:B01----:R-:W-:Y:S01]  /*25a20*/  ENDCOLLECTIVE ;  /* 0x000000000000791b */ /* 0x003fe20003800000 */
.L_x_15320:
        /* <DEDUP_REMOVED lines=12> */
.L_x_15321:
[----:B------:R-:W-:Y:S02]  /*25af0*/  IMAD.MOV.U32 R13, RZ, RZ, R8 ;  /* 0x000000ffff0d7224 */ /* 0x000fe400078e0008 */
[----:B------:R-:W-:Y:S02]  /*25b00*/  IMAD.MOV.U32 R12, RZ, RZ, RZ ;  /* 0x000000ffff0c7224 */ /* 0x000fe400078e00ff */
[----:B------:R-:W-:-:S07]  /*25b10*/  IMAD.MOV.U32 R0, RZ, RZ, R14 ;  /* 0x000000ffff007224 */ /* 0x000fce00078e000e */
[----:B------:R-:W-:Y:S05]  /*25b20*/  WARPSYNC.COLLECTIVE R15, `(.L_x_15322) ;  /* 0x000000000f087348 */ /* 0x000fea0003c00000 */
[----:B------:R0:W1:Y:S02]  /*25b30*/  SHFL.IDX P6, R14, R13, R12, R11 ;  /* 0x0000000c0d0e7389 */ /* 0x00006400000c000b */
[----:B01----:R-:W-:Y:S01]  /*25b40*/  ENDCOLLECTIVE ;  /* 0x000000000000791b */ /* 0x003fe20003800000 */
.L_x_15322:
        /* <DEDUP_REMOVED lines=13> */
.L_x_15323:
[----:B------:R-:W-:Y:S01]  /*25c20*/  IMAD.MOV.U32 R6, RZ, RZ, R14 ;  /* 0x000000ffff067224 */ /* 0x000fe200078e000e */
[----:B------:R-:W-:Y:S06]  /*25c30*/  BRA `(.L_x_15324) ;  /* 0xffffffa000e87947 */ /* 0x000fec000383ffff */
.L_x_15193:
        /* <DEDUP_REMOVED lines=9> */
.L_x_15325:
[C---:B------:R-:W-:Y:S01]  /*25cd0*/  VIADD R9, R25.reuse, 0x20 ;  /* 0x0000002019097836 */ /* 0x040fe20000000000 */
[----:B------:R-:W-:Y:S01]  /*25ce0*/  ISETP.GE.AND P2, PT, R25, R2, PT ;  /* 0x000000021900720c */ /* 0x000fe20003f46270 */
[----:B------:R-:W-:Y:S02]  /*25cf0*/  IMAD.MOV.U32 R13, RZ, RZ, R4 ;  /* 0x000000ffff0d7224 */ /* 0x000fe400078e0004 */
[----:B------:R-:W-:-:S10]  /*25d00*/  IMAD.MOV.U32 R7, RZ, RZ, R14 ;  /* 0x000000ffff077224 */ /* 0x000fd400078e000e */
[----:B------:R-:W-:Y:S05]  /*25d10*/  WARPSYNC.COLLECTIVE R15, `(.L_x_15326) ;  /* 0x000000000f087348 */ /* 0x000fea0003c00000 */
[----:B------:R0:W1:Y:S02]  /*25d20*/  SHFL.IDX P6, R14, R13, R12, R11 ;  /* 0x0000000c0d0e7389 */ /* 0x00006400000c000b */
[----:B01----:R-:W-:Y:S01]  /*25d30*/  ENDCOLLECTIVE ;  /* 0x000000000000791b */ /* 0x003fe20003800000 */
.L_x_15326:
[----:B------:R-:W-:Y:S02]  /*25d40*/  IMAD.MOV.U32 R13, RZ, RZ, R0 ;  /* 0x000000ffff0d7224 */ /* 0x000fe400078e0000 */
[----:B------:R-:W-:Y:S02]  /*25d50*/  IMAD.MOV.U32 R12, RZ, RZ, 0x1 ;  /* 0x00000001ff0c7424 */ /* 0x000fe400078e00ff */
[----:B------:R-:W-:-:S07]  /*25d60*/  IMAD.MOV.U32 R6, RZ, RZ, R14 ;  /* 0x000000ffff067224 */ /* 0x000fce00078e000e */
[----:B------:R-:W-:Y:S05]  /*25d70*/  WARPSYNC.COLLECTIVE R15, `(.L_x_15327) ;  /* 0x000000000f087348 */ /* 0x000fea0003c00000 */
[----:B------:R0:W1:Y:S02]  /*25d80*/  SHFL.IDX P6, R14, R13, R12, R11 ;  /* 0x0000000c0d0e7389 */ /* 0x00006400000c000b */
[----:B01----:R-:W-:Y:S01]  /*25d90*/  ENDCOLLECTIVE ;  /* 0x000000000000791b */ /* 0x003fe20003800000 */
.L_x_15327:
        /* <DEDUP_REMOVED lines=12> */
.L_x_15328:
[----:B------:R-:W-:Y:S02]  /*25e60*/  IMAD.MOV.U32 R13, RZ, RZ, R0 ;  /* 0x000000ffff0d7224 */ /* 0x000fe400078e0000 */
[----:B------:R-:W-:Y:S02]  /*25e70*/  IMAD.MOV.U32 R12, RZ, RZ, 0x2 ;  /* 0x00000002ff0c7424 */ /* 0x000fe400078e00ff */
[----:B------:R-:W-:-:S07]  /*25e80*/  IMAD.MOV.U32 R7, RZ, RZ, R14 ;  /* 0x000000ffff077224 */ /* 0x000fce00078e000e */
[----:B------:R-:W-:Y:S05]  /*25e90*/  WARPSYNC.COLLECTIVE R15, `(.L_x_15329) ;  /* 0x000000000f087348 */ /* 0x000fea0003c00000 */
[----:B------:R0:W1:Y:S02]  /*25ea0*/  SHFL.IDX P6, R14, R13, R12, R11 ;  /* 0x0000000c0d0e7389 */ /* 0x00006400000c000b */
[----:B01----:R-:W-:Y:S01]  /*25eb0*/  ENDCOLLECTIVE ;  /* 0x000000000000791b */ /* 0x003fe20003800000 */
.L_x_15329:
        /* <DEDUP_REMOVED lines=16> */
.L_x_15330:
[----:B------:R-:W-:Y:S02]  /*25fc0*/  IMAD.MOV.U32 R13, RZ, RZ, R0 ;  /* 0x000000ffff0d7224 */ /* 0x000fe400078e0000 */
[----:B------:R-:W-:Y:S02]  /*25fd0*/  IMAD.MOV.U32 R12, RZ, RZ, 0x3 ;  /* 0x00000003ff0c7424 */ /* 0x000fe400078e00ff */
[----:B------:R-:W-:-:S07]  /*25fe0*/  IMAD.MOV.U32 R7, RZ, RZ, R14 ;  /* 0x000000ffff077224 */ /* 0x000fce00078e000e */
[----:B------:R-:W-:Y:S05]  /*25ff0*/  WARPSYNC.COLLECTIVE R15, `(.L_x_15331) ;  /* 0x000000000f087348 */ /* 0x000fea0003c00000 */
[----:B------:R0:W1:Y:S02]  /*26000*/  SHFL.IDX P6, R14, R13, R12, R11 ;  /* 0x0000000c0d0e7389 */ /* 0x00006400000c000b */
[----:B01----:R-:W-:Y:S01]  /*26010*/  ENDCOLLECTIVE ;  /* 0x000000000000791b */ /* 0x003fe20003800000 */
.L_x_15331:
        /* <DEDUP_REMOVED lines=11> */
.L_x_15332:
[----:B------:R-:W-:Y:S01]  /*260d0*/  @!PT LDS RZ, [RZ] ;  /* 0x00000000fffff984 */ /* 0x000fe20000000800 */
[----:B------:R-:W-:Y:S01]  /*260e0*/  @!PT LDS RZ, [RZ] ;  /* 0x00000000fffff984 */ /* 0x000fe20000000800 */
[----:B------:R-:W-:Y:S01]  /*260f0*/  @!PT LDS RZ, [RZ] ;  /* 0x00000000fffff984 */ /* 0x000fe20000000800 */
[----:B------:R0:W-:Y:S01]  /*26100*/  @!P1 LDGSTS.E.BYPASS.LTC128B.128 [R10+0xc000], desc[UR40][R6.64], !P0 ;  /* 0x0c000000060a9fae */ /* 0x0001e2000c101d68 */
[----:B------:R-:W-:Y:S01]  /*26110*/  ISETP.GE.AND P1, PT, R4, R2, PT ;  /* 0x000000020400720c */ /* 0x000fe20003f26270 */
[----:B------:R-:W-:Y:S02]  /*26120*/  IMAD.MOV.U32 R13, RZ, RZ, R3 ;  /* 0x000000ffff0d7224 */ /* 0x000fe400078e0003 */
[----:B------:R-:W-:Y:S02]  /*26130*/  IMAD.MOV.U32 R12, RZ, RZ, RZ ;  /* 0x000000ffff0c7224 */ /* 0x000fe400078e00ff */
[----:B0-----:R-:W-:-:S08]  /*26140*/  IMAD.MOV.U32 R6, RZ, RZ, R14 ;  /* 0x000000ffff067224 */ /* 0x001fd000078e000e */
[----:B------:R-:W-:Y:S05]  /*26150*/  WARPSYNC.COLLECTIVE R15, `(.L_x_15333) ;  /* 0x000000000f087348 */ /* 0x000fea0003c00000 */
[----:B------:R0:W1:Y:S02]  /*26160*/  SHFL.IDX P6, R14, R13, R12, R11 ;  /* 0x0000000c0d0e7389 */ /* 0x00006400000c000b */
[----:B01----:R-:W-:Y:S01]  /*26170*/  ENDCOLLECTIVE ;  /* 0x000000000000791b */ /* 0x003fe20003800000 */
.L_x_15333:
        /* <DEDUP_REMOVED lines=11> */
.L_x_15334:
        /* <DEDUP_REMOVED lines=8> */
.L_x_15335:
        /* <DEDUP_REMOVED lines=13> */
.L_x_15336:
[----:B------:R-:W-:Y:S01]  /*26380*/  IMAD.MOV.U32 R5, RZ, RZ, R14 ;  /* 0x000000ffff057224 */ /* 0x000fe200078e000e */
[----:B------:R-:W-:Y:S06]  /*26390*/  BRA `(.L_x_15337) ;  /* 0xffffffa400ec7947 */ /* 0x000fec000383ffff */
.L_x_15196:
[----:B-1----:R1:W2:Y:S02]  /*263a0*/  SYNCS.PHASECHK.TRANS64.TRYWAIT P0, [R18+URZ+0x13220], R0 ;  /* 0x01322000120075a7 */ /* 0x0022a4000800017f */
[----:B--2---:R-:W-:Y:S05]  /*263b0*/  @!P0 NANOSLEEP.SYNCS 0x989680 ;  /* 0x009896800000895d */ /* 0x004fea0003900000 */
[----:B------:R-:W2:Y:S02]  /*263c0*/  @!P0 SYNCS.PHASECHK.TRANS64 P0, [R18+URZ+0x13220], R0 ;  /* 0x01322000120085a7 */ /* 0x000ea4000800007f */
[----:B--2---:R-:W-:Y:S05]  /*263d0*/  @!P0 BRA `(.L_x_15196) ;  /* 0xfffffffc00f08947 */ /* 0x004fea000383ffff */
[----:B------:R-:W-:Y:S05]  /*263e0*/  BRA `(.L_x_15338) ;  /* 0xffffffa800487947 */ /* 0x000fea000383ffff */
.L_x_15200:
[----:B0-----:R-:W2:Y:S02]  /*263f0*/  LDL R2, [R1+0x8] ;  /* 0x0000080001027983 */ /* 0x001ea40000100800 */
[----:B--2---:R0:W1:Y:S02]  /*26400*/  SYNCS.PHASECHK.TRANS64.TRYWAIT P0, [R6+URZ+0x13280], R2 ;  /* 0x01328002060075a7 */ /* 0x004064000800017f */
[----:B-1----:R-:W-:Y:S05]  /*26410*/  @!P0 NANOSLEEP.SYNCS 0x989680 ;  /* 0x009896800000895d */ /* 0x002fea0003900000 */
[----:B------:R-:W1:Y:S02]  /*26420*/  @!P0 SYNCS.PHASECHK.TRANS64 P0, [R6+URZ+0x13280], R2 ;  /* 0x01328002060085a7 */ /* 0x000e64000800007f */
[----:B-1----:R-:W-:Y:S05]  /*26430*/  @!P0 BRA `(.L_x_15200) ;  /* 0xfffffffc00ec8947 */ /* 0x002fea000383ffff */
[----:B------:R-:W-:Y:S05]  /*26440*/  BRA `(.L_x_15339) ;  /* 0xffffffac00987947 */ /* 0x000fea000383ffff */
.L_x_15201:
        /* <DEDUP_REMOVED lines=8> */
.L_x_15341:
[----:B------:R-:W-:Y:S05]  /*264d0*/  BSYNC B0 ;  /* 0x0000000000007941 */ /* 0x000fea0003800000 */
.L_x_15340:
        /* <DEDUP_REMOVED lines=10> */
.L_x_15342:
        /* <DEDUP_REMOVED lines=11> */
.L_x_15343:
        /* <DEDUP_REMOVED lines=10> */
.L_x_15344:
        /* <DEDUP_REMOVED lines=11> */
.L_x_15345:
        /* <DEDUP_REMOVED lines=10> */
.L_x_15346:
        /* <DEDUP_REMOVED lines=11> */
.L_x_15347:
        /* <DEDUP_REMOVED lines=10> */
.L_x_15348:
[----:B------:R-:W-:Y:S02]  /*26970*/  IMAD.MOV.U32 R13, RZ, RZ, R19 ;  /* 0x000000ffff0d7224 */ /* 0x000fe400078e0013 */
[----:B------:R-:W-:Y:S02]  /*26980*/  IMAD.MOV.U32 R12, RZ, RZ, RZ ;  /* 0x000000ffff0c7224 */ /* 0x000fe400078e00ff */
[----:B------:R-:W-:Y:S02]  /*26990*/  IMAD.SHL.U32 R3, R3, 0x10, RZ ;  /* 0x0000001003037824 */ /* 0x000fe400078e00ff */
[----:B------:R-:W-:-:S07]  /*269a0*/  IMAD.MOV.U32 R2, RZ, RZ, R14 ;  /* 0x000000ffff027224 */ /* 0x000fce00078e000e */
[----:B------:R-:W-:Y:S05]  /*269b0*/  WARPSYNC.COLLECTIVE R15, `(.L_x_15349) ;  /* 0x000000000f087348 */ /* 0x000fea0003c00000 */
[----:B------:R0:W1:Y:S02]  /*269c0*/  SHFL.IDX P6, R14, R13, R12, R11 ;  /* 0x0000000c0d0e7389 */ /* 0x00006400000c000b */
[----:B01----:R-:W-:Y:S01]  /*269d0*/  ENDCOLLECTIVE ;  /* 0x000000000000791b */ /* 0x003fe20003800000 */
.L_x_15349:
        /* <DEDUP_REMOVED lines=12> */
.L_x_15350:
[----:B------:R-:W-:Y:S01]  /*26aa0*/  IMAD.MOV.U32 R2, RZ, RZ, R14 ;  /* 0x000000ffff027224 */ /* 0x000fe200078e000e */
[----:B------:R-:W-:Y:S06]  /*26ab0*/  BRA `(.L_x_15351) ;  /* 0xffffffac00107947 */ /* 0x000fec000383ffff */
.L_x_15206:
[----:B--2---:R-:W2:Y:S02]  /*26ac0*/  LDL R2, [R1+0x8] ;  /* 0x0000080001027983 */ /* 0x004ea40000100800 */
[----:B--2---:R2:W3:Y:S02]  /*26ad0*/  SYNCS.PHASECHK.TRANS64.TRYWAIT P0, [R6+URZ+0x13240], R2 ;  /* 0x01324002060075a7 */ /* 0x0044e4000800017f */
[----:B---3--:R-:W-:Y:S05]  /*26ae0*/  @!P0 NANOSLEEP.SYNCS 0x989680 ;  /* 0x009896800000895d */ /* 0x008fea0003900000 */
[----:B------:R-:W3:Y:S02]  /*26af0*/  @!P0 SYNCS.PHASECHK.TRANS64 P0, [R6+URZ+0x13240], R2 ;  /* 0x01324002060085a7 */ /* 0x000ee4000800007f */
[----:B---3--:R-:W-:Y:S05]  /*26b00*/  @!P0 BRA `(.L_x_15206) ;  /* 0xfffffffc00ec8947 */ /* 0x008fea000383ffff */
[----:B------:R-:W-:Y:S05]  /*26b10*/  BRA `(.L_x_15352) ;  /* 0xffffffac006c7947 */ /* 0x000fea000383ffff */
.L_x_15207:
        /* <DEDUP_REMOVED lines=8> */
.L_x_15354:
[----:B------:R-:W-:Y:S05]  /*26ba0*/  BSYNC B0 ;  /* 0x0000000000007941 */ /* 0x000fea0003800000 */
.L_x_15353:
        /* <DEDUP_REMOVED lines=8> */
.L_x_15355:
[----:B------:R-:W-:Y:S02]  /*26c30*/  IMAD.MOV.U32 R13, RZ, RZ, R5 ;  /* 0x000000ffff0d7224 */ /* 0x000fe400078e0005 */
[----:B------:R-:W-:Y:S02]  /*26c40*/  IMAD.MOV.U32 R12, RZ, RZ, 0x1 ;  /* 0x00000001ff0c7424 */ /* 0x000fe400078e00ff */
[----:B------:R-:W-:-:S07]  /*26c50*/  IMAD.MOV.U32 R2, RZ, RZ, R14 ;  /* 0x000000ffff027224 */ /* 0x000fce00078e000e */
[----:B------:R-:W-:Y:S05]  /*26c60*/  WARPSYNC.COLLECTIVE R15, `(.L_x_15356) ;  /* 0x000000000f087348 */ /* 0x000fea0003c00000 */
[----:B------:R0:W1:Y:S02]  /*26c70*/  SHFL.IDX P6, R14, R13, R12, R11 ;  /* 0x0000000c0d0e7389 */ /* 0x00006400000c000b */
[----:B01----:R-:W-:Y:S01]  /*26c80*/  ENDCOLLECTIVE ;  /* 0x000000000000791b */ /* 0x003fe20003800000 */
.L_x_15356:
        /* <DEDUP_REMOVED lines=11> */
.L_x_15357:
[----:B------:R-:W-:Y:S02]  /*26d40*/  IMAD.MOV.U32 R13, RZ, RZ, R5 ;  /* 0x000000ffff0d7224 */ /* 0x000fe400078e0005 */
[----:B------:R-:W-:Y:S02]  /*26d50*/  IMAD.MOV.U32 R12, RZ, RZ, 0x2 ;  /* 0x00000002ff0c7424 */ /* 0x000fe400078e00ff */
[----:B------:R-:W-:-:S07]  /*26d60*/  IMAD.MOV.U32 R2, RZ, RZ, R14 ;  /* 0x000000ffff027224 */ /* 0x000fce00078e000e */
[----:B------:R-:W-:Y:S05]  /*26d70*/  WARPSYNC.COLLECTIVE R15, `(.L_x_15358) ;  /* 0x000000000f087348 */ /* 0x000fea0003c00000 */
[----:B------:R0:W1:Y:S02]  /*26d80*/  SHFL.IDX P6, R14, R13, R12, R11 ;  /* 0x0000000c0d0e7389 */ /* 0x00006400000c000b */
[----:B01----:R-:W-:Y:S01]  /*26d90*/  ENDCOLLECTIVE ;  /* 0x000000000000791b */ /* 0x003fe20003800000 */
.L_x_15358:
        /* <DEDUP_REMOVED lines=11> */
.L_x_15359:
[----:B------:R-:W-:Y:S02]  /*26e50*/  IMAD.MOV.U32 R13, RZ, RZ, R5 ;  /* 0x000000ffff0d7224 */ /* 0x000fe400078e0005 */
[----:B------:R-:W-:Y:S02]  /*26e60*/  IMAD.MOV.U32 R12, RZ, RZ, 0x3 ;  /* 0x00000003ff0c7424 */ /* 0x000fe400078e00ff */
[----:B------:R-:W-:-:S07]  /*26e70*/  IMAD.MOV.U32 R2, RZ, RZ, R14 ;  /* 0x000000ffff027224 */ /* 0x000fce00078e000e */
[----:B------:R-:W-:Y:S05]  /*26e80*/  WARPSYNC.COLLECTIVE R15, `(.L_x_15360) ;  /* 0x000000000f087348 */ /* 0x000fea0003c00000 */
[----:B------:R0:W1:Y:S02]  /*26e90*/  SHFL.IDX P6, R14, R13, R12, R11 ;  /* 0x0000000c0d0e7389 */ /* 0x00006400000c000b */
[----:B01----:R-:W-:Y:S01]  /*26ea0*/  ENDCOLLECTIVE ;  /* 0x000000000000791b */ /* 0x003fe20003800000 */
.L_x_15360:
        /* <DEDUP_REMOVED lines=11> */
.L_x_15361:
[----:B------:R-:W-:Y:S02]  /*26f60*/  IMAD.MOV.U32 R13, RZ, RZ, R4 ;  /* 0x000000ffff0d7224 */ /* 0x000fe400078e0004 */
[----:B------:R-:W-:Y:S02]  /*26f70*/  IMAD.MOV.U32 R12, RZ, RZ, RZ ;  /* 0x000000ffff0c7224 */ /* 0x000fe400078e00ff */
[----:B------:R-:W-:-:S07]  /*26f80*/  IMAD.MOV.U32 R2, RZ, RZ, R14 ;  /* 0x000000ffff027224 */ /* 0x000fce00078e000e */
[----:B------:R-:W-:Y:S05]  /*26f90*/  WARPSYNC.COLLECTIVE R15, `(.L_x_15362) ;  /* 0x000000000f087348 */ /* 0x000fea0003c00000 */
[----:B------:R0:W1:Y:S02]  /*26fa0*/  SHFL.IDX P6, R14, R13, R12, R11 ;  /* 0x0000000c0d0e7389 */ /* 0x00006400000c000b */
[----:B01----:R-:W-:Y:S01]  /*26fb0*/  ENDCOLLECTIVE ;  /* 0x000000000000791b */ /* 0x003fe20003800000 */
.L_x_15362:
        /* <DEDUP_REMOVED lines=11> */
.L_x_15363:
[----:B------:R-:W-:Y:S01]  /*27070*/  IMAD.MOV.U32 R2, RZ, RZ, R14 ;  /* 0x000000ffff027224 */ /* 0x000fe200078e000e */
[----:B------:R-:W-:Y:S06]  /*27080*/  BRA `(.L_x_15364) ;  /* 0xffffffac00007947 */ /* 0x000fec000383ffff */
.L_x_15212:
[----:B0-----:R0:W3:Y:S02]  /*27090*/  SYNCS.PHASECHK.TRANS64.TRYWAIT P2, [R2+URZ+0x13270], R0 ;  /* 0x01327000020075a7 */ /* 0x0010e4000804017f */
[----:B---3--:R-:W-:Y:S05]  /*270a0*/  @!P2 NANOSLEEP.SYNCS 0x989680 ;  /* 0x009896800000a95d */ /* 0x008fea0003900000 */
[----:B------:R-:W3:Y:S02]  /*270b0*/  @!P2 SYNCS.PHASECHK.TRANS64 P2, [R2+URZ+0x13270], R0 ;  /* 0x013270000200a5a7 */ /* 0x000ee4000804007f */
[----:B---3--:R-:W-:Y:S05]  /*270c0*/  @!P2 BRA `(.L_x_15212) ;  /* 0xfffffffc00f0a947 */ /* 0x008fea000383ffff */
[----:B------:R-:W-:Y:S05]  /*270d0*/  BRA `(.L_x_15365) ;  /* 0xffffffac00647947 */ /* 0x000fea000383ffff */
.L_x_15214:
[----:B0-----:R0:W3:Y:S02]  /*270e0*/  SYNCS.PHASECHK.TRANS64.TRYWAIT P2, [R2+URZ+0x13260], R3 ;  /* 0x01326003020075a7 */ /* 0x0010e4000804017f */
[----:B---3--:R-:W-:Y:S05]  /*270f0*/  @!P2 NANOSLEEP.SYNCS 0x989680 ;  /* 0x009896800000a95d */ /* 0x008fea0003900000 */
[----:B------:R-:W3:Y:S02]  /*27100*/  @!P2 SYNCS.PHASECHK.TRANS64 P2, [R2+URZ+0x13260], R3 ;  /* 0x013260030200a5a7 */ /* 0x000ee4000804007f */
[----:B---3--:R-:W-:Y:S05]  /*27110*/  @!P2 BRA `(.L_x_15214) ;  /* 0xfffffffc00f0a947 */ /* 0x008fea000383ffff */
[----:B------:R-:W-:Y:S05]  /*27120*/  BRA `(.L_x_15366) ;  /* 0xffffffac00747947 */ /* 0x000fea000383ffff */
.L_x_15222:
[----:B-1----:R1:W2:Y:S02]  /*27130*/  SYNCS.PHASECHK.TRANS64.TRYWAIT P1, [R0+URZ+0x13270], R3 ;  /* 0x01327003000075a7 */ /* 0x0022a4000802017f */
[----:B--2---:R-:W-:Y:S05]  /*27140*/  @!P1 NANOSLEEP.SYNCS 0x989680 ;  /* 0x009896800000995d */ /* 0x004fea0003900000 */
[----:B------:R-:W2:Y:S02]  /*27150*/  @!P1 SYNCS.PHASECHK.TRANS64 P1, [R0+URZ+0x13270], R3 ;  /* 0x01327003000095a7 */ /* 0x000ea4000802007f */
[----:B--2---:R-:W-:Y:S05]  /*27160*/  @!P1 BRA `(.L_x_15222) ;  /* 0xfffffffc00f09947 */ /* 0x004fea000383ffff */
[----:B------:R-:W-:Y:S05]  /*27170*/  BRA `(.L_x_15367) ;  /* 0xffffffb400087947 */ /* 0x000fea000383ffff */
.L_x_15224:
[----:B-1----:R1:W2:Y:S02]  /*27180*/  SYNCS.PHASECHK.TRANS64.TRYWAIT P1, [R0+URZ+0x13260], R3 ;  /* 0x01326003000075a7 */ /* 0x0022a4000802017f */
[----:B--2---:R-:W-:Y:S05]  /*27190*/  @!P1 NANOSLEEP.SYNCS 0x989680 ;  /* 0x009896800000995d */ /* 0x004fea0003900000 */
[----:B------:R-:W2:Y:S02]  /*271a0*/  @!P1 SYNCS.PHASECHK.TRANS64 P1, [R0+URZ+0x13260], R3 ;  /* 0x01326003000095a7 */ /* 0x000ea4000802007f */
[----:B--2---:R-:W-:Y:S05]  /*271b0*/  @!P1 BRA `(.L_x_15224) ;  /* 0xfffffffc00f09947 */ /* 0x004fea000383ffff */
[----:B------:R-:W-:Y:S05]  /*271c0*/  BRA `(.L_x_15368) ;  /* 0xffffffb400187947 */ /* 0x000fea000383ffff */
.L_x_15229:
        /* <DEDUP_REMOVED lines=8> */
.L_x_15370:
[----:B------:R-:W-:Y:S05]  /*27250*/  BSYNC B0 ;  /* 0x0000000000007941 */ /* 0x000fea0003800000 */
.L_x_15369:
        /* <DEDUP_REMOVED lines=9> */
.L_x_15371:
        /* <DEDUP_REMOVED lines=24> */
.L_x_15372:
        /* <DEDUP_REMOVED lines=8> */
.L_x_15373:
        /* <DEDUP_REMOVED lines=8> */
.L_x_15374:
        /* <DEDUP_REMOVED lines=8> */
.L_x_15375:
        /* <DEDUP_REMOVED lines=8> */
.L_x_15376:
        /* <DEDUP_REMOVED lines=9> */
.L_x_15377:
[----:B------:R-:W-:Y:S01]  /*27700*/  IMAD.MOV.U32 R3, RZ, RZ, R14 ;  /* 0x000000ffff037224 */ /* 0x000fe200078e000e */
[----:B------:R-:W-:Y:S06]  /*27710*/  BRA `(.L_x_15378) ;  /* 0xffffffb400ec7947 */ /* 0x000fec000383ffff */
.L_x_15232:
        /* <DEDUP_REMOVED lines=8> */
.L_x_15380:
[----:B------:R-:W-:Y:S05]  /*277a0*/  BSYNC B0 ;  /* 0x0000000000007941 */ /* 0x000fea0003800000 */
.L_x_15379:
        /* <DEDUP_REMOVED lines=10> */
.L_x_15381:
        /* <DEDUP_REMOVED lines=8> */
.L_x_15382:
        /* <DEDUP_REMOVED lines=8> */
.L_x_15383:
        /* <DEDUP_REMOVED lines=8> */
.L_x_15384:
        /* <DEDUP_REMOVED lines=9> */
.L_x_15385:
[----:B------:R-:W-:Y:S01]  /*27a60*/  IMAD.MOV.U32 R3, RZ, RZ, R14 ;  /* 0x000000ffff037224 */ /* 0x000fe200078e000e */
[----:B------:R-:W-:Y:S06]  /*27a70*/  BRA `(.L_x_15386) ;  /* 0xffffffb400b87947 */ /* 0x000fec000383ffff */
.L_x_15234:
[----:B------:R-:W-:Y:S01]  /*27a80*/  BSSY B0, `(.L_x_15387) ;  /* 0x0000006000007945 */ /* 0x000fe20003800000 */
[----:B------:R-:W-:Y:S01]  /*27a90*/  PLOP3.LUT P6, PT, P6, PT, PT, 0x8, 0x0 ;  /* 0x000000000000781c */ /* 0x000fe200037ce170 */
[----:B------:R-:W-:-:S12]  /*27aa0*/  IMAD.MOV.U32 R15, RZ, RZ, -0x1 ;  /* 0xffffffffff0f7424 */ /* 0x000fd800078e00ff */
[----:B0-----:R-:W-:Y:S05]  /*27ab0*/  WARPSYNC.COLLECTIVE R15, `(.L_x_15388) ;  /* 0x000000000f087348 */ /* 0x001fea0003c00000 */
[----:B------:R-:W-:Y:S01]  /*27ac0*/  VOTE.ANY R14, PT, P6 ;  /* 0x00000000000e7806 */ /* 0x000fe200030e0100 */
[----:B0-----:R-:W-:Y:S06]  /*27ad0*/  ENDCOLLECTIVE ;  /* 0x000000000000791b */ /* 0x001fec0003800000 */
.L_x_15388:
[----:B------:R-:W-:Y:S05]  /*27ae0*/  BSYNC B0 ;  /* 0x0000000000007941 */ /* 0x000fea0003800000 */
.L_x_15387:
        /* <DEDUP_REMOVED lines=10> */
.L_x_15389:
[----:B------:R-:W-:Y:S02]  /*27b90*/  IMAD.MOV.U32 R13, RZ, RZ, R5 ;  /* 0x000000ffff0d7224 */ /* 0x000fe400078e0005 */
[----:B------:R-:W-:-:S07]  /*27ba0*/  IMAD.MOV.U32 R25, RZ, RZ, R14 ;  /* 0x000000ffff197224 */ /* 0x000fce00078e000e */
[----:B------:R-:W-:Y:S05]  /*27bb0*/  WARPSYNC.COLLECTIVE R15, `(.L_x_15390) ;  /* 0x000000000f087348 */ /* 0x000fea0003c00000 */
[----:B------:R0:W1:Y:S02]  /*27bc0*/  SHFL.IDX P6, R14, R13, R12, R11 ;  /* 0x0000000c0d0e7389 */ /* 0x00006400000c000b */
[----:B01----:R-:W-:Y:S01]  /*27bd0*/  ENDCOLLECTIVE ;  /* 0x000000000000791b */ /* 0x003fe20003800000 */
.L_x_15390:
[----:B------:R-:W-:Y:S01]  /*27be0*/  IMAD.MOV.U32 R5, RZ, RZ, R14 ;  /* 0x000000ffff057224 */ /* 0x000fe200078e000e */
[----:B------:R-:W-:Y:S06]  /*27bf0*/  BRA `(.L_x_15391) ;  /* 0xffffffb400987947 */ /* 0x000fec000383ffff */
.L_x_15236:
        /* <DEDUP_REMOVED lines=8> */
.L_x_15393:
[----:B------:R-:W-:Y:S05]  /*27c80*/  BSYNC B0 ;  /* 0x0000000000007941 */ /* 0x000fea0003800000 */
.L_x_15392:
[----:B------:R-:W-:Y:S01]  /*27c90*/  IMAD.MOV.U32 R24, RZ, RZ, R14 ;  /* 0x000000ffff187224 */ /* 0x000fe200078e000e */
[----:B------:R-:W-:Y:S06]  /*27ca0*/  BRA `(.L_x_15235) ;  /* 0xffffffb400847947 */ /* 0x000fec000383ffff */
.L_x_15242:
[----:B0-----:R0:W1:Y:S02]  /*27cb0*/  SYNCS.PHASECHK.TRANS64.TRYWAIT P0, [R5+URZ+0x13220], R0 ;  /* 0x01322000050075a7 */ /* 0x001064000800017f */
[----:B-1----:R-:W-:Y:S05]  /*27cc0*/  @!P0 NANOSLEEP.SYNCS 0x989680 ;  /* 0x009896800000895d */ /* 0x002fea0003900000 */
[----:B------:R-:W1:Y:S02]  /*27cd0*/  @!P0 SYNCS.PHASECHK.TRANS64 P0, [R5+URZ+0x13220], R0 ;  /* 0x01322000050085a7 */ /* 0x000e64000800007f */
[----:B-1----:R-:W-:Y:S05]  /*27ce0*/  @!P0 BRA `(.L_x_15242) ;  /* 0xfffffffc00f08947 */ /* 0x002fea000383ffff */
[----:B------:R-:W-:Y:S05]  /*27cf0*/  BRA `(.L_x_15394) ;  /* 0xffffffbc00ec7947 */ /* 0x000fea000383ffff */
.L_x_15243:
        /* <DEDUP_REMOVED lines=11> */
.L_x_15396:
[----:B------:R-:W-:Y:S05]  /*27db0*/  BSYNC B0 ;  /* 0x0000000000007941 */ /* 0x000fea0003800000 */
.L_x_15395:
[----:B------:R-:W-:Y:S05]  /*27dc0*/  BRA `(.L_x_15397) ;  /* 0xffffffbc00d47947 */ /* 0x000fea000383ffff */
.L_x_15244:
[----:B------:R-:W-:Y:S01]  /*27dd0*/  BSSY B0, `(.L_x_15398) ;  /* 0x0000006000007945 */ /* 0x000fe20003800000 */
[----:B------:R-:W-:-:S07]  /*27de0*/  IMAD.MOV.U32 R15, RZ, RZ, -0x1 ;  /* 0xffffffffff0f7424 */ /* 0x000fce00078e00ff */
[----:B0-----:R-:W-:Y:S05]  /*27df0*/  WARPSYNC.COLLECTIVE R15, `(.L_x_15399) ;  /* 0x000000000f0c7348 */ /* 0x001fea0003c00000 */
[----:B------:R-:W-:Y:S02]  /*27e00*/  ELECT P6, UR62, PT ;  /* 0x00000000003e782f */ /* 0x000fe400038c0000 */
[----:B------:R-:W-:Y:S01]  /*27e10*/  MOV R14, UR62 ;  /* 0x0000003e000e7c02 */ /* 0x000fe20008000f00 */
[----:B0-----:R-:W-:Y:S10]  /*27e20*/  ENDCOLLECTIVE ;  /* 0x000000000000791b */ /* 0x001ff40003800000 */
.L_x_15399:
[----:B------:R-:W-:Y:S05]  /*27e30*/  BSYNC B0 ;  /* 0x0000000000007941 */ /* 0x000fea0003800000 */
.L_x_15398:
[----:B------:R-:W-:Y:S05]  /*27e40*/  BRA `(.L_x_15400) ;  /* 0xffffffbc00c87947 */ /* 0x000fea000383ffff */
.L_x_15246:
[----:B0-----:R0:W1:Y:S02]  /*27e50*/  SYNCS.PHASECHK.TRANS64.TRYWAIT P1, [R4+URZ+0x13240], R3 ;  /* 0x01324003040075a7 */ /* 0x001064000802017f */
[----:B-1----:R-:W-:Y:S05]  /*27e60*/  @!P1 NANOSLEEP.SYNCS 0x989680 ;  /* 0x009896800000995d */ /* 0x002fea0003900000 */
[----:B------:R-:W1:Y:S02]  /*27e70*/  @!P1 SYNCS.PHASECHK.TRANS64 P1, [R4+URZ+0x13240], R3 ;  /* 0x01324003040095a7 */ /* 0x000e64000802007f */
[----:B-1----:R-:W-:Y:S05]  /*27e80*/  @!P1 BRA `(.L_x_15246) ;  /* 0xfffffffc00f09947 */ /* 0x002fea000383ffff */
[----:B------:R-:W-:Y:S05]  /*27e90*/  BRA `(.L_x_15401) ;  /* 0xffffffbc00f07947 */ /* 0x000fea000383ffff */
.L_x_15248:
[----:B-1----:R1:W2:Y:S02]  /*27ea0*/  SYNCS.PHASECHK.TRANS64.TRYWAIT P1, [R5+URZ+0x13240], R0 ;  /* 0x01324000050075a7 */ /* 0x0022a4000802017f */
[----:B--2---:R-:W-:Y:S05]  /*27eb0*/  @!P1 NANOSLEEP.SYNCS 0x989680 ;  /* 0x009896800000995d */ /* 0x004fea0003900000 */
[----:B------:R-:W2:Y:S02]  /*27ec0*/  @!P1 SYNCS.PHASECHK.TRANS64 P1, [R5+URZ+0x13240], R0 ;  /* 0x01324000050095a7 */ /* 0x000ea4000802007f */
[----:B--2---:R-:W-:Y:S05]  /*27ed0*/  @!P1 BRA `(.L_x_15248) ;  /* 0xfffffffc00f09947 */ /* 0x004fea000383ffff */
[----:B------:R-:W-:Y:S05]  /*27ee0*/  BRA `(.L_x_15402) ;  /* 0xffffffc000007947 */ /* 0x000fea000383ffff */
.L_x_15250:
[----:B--2---:R2:W3:Y:S02]  /*27ef0*/  SYNCS.PHASECHK.TRANS64.TRYWAIT P1, [R4+URZ+0x13260], R3 ;  /* 0x01326003040075a7 */ /* 0x0044e4000802017f */
[----:B---3--:R-:W-:Y:S05]  /*27f00*/  @!P1 NANOSLEEP.SYNCS 0x989680 ;  /* 0x009896800000995d */ /* 0x008fea0003900000 */
[----:B------:R-:W3:Y:S02]  /*27f10*/  @!P1 SYNCS.PHASECHK.TRANS64 P1, [R4+URZ+0x13260], R3 ;  /* 0x01326003040095a7 */ /* 0x000ee4000802007f */
[----:B---3--:R-:W-:Y:S05]  /*27f20*/  @!P1 BRA `(.L_x_15250) ;  /* 0xfffffffc00f09947 */ /* 0x008fea000383ffff */
[----:B------:R-:W-:Y:S05]  /*27f30*/  BRA `(.L_x_15403) ;  /* 0xffffffbc00fc7947 */ /* 0x000fea000383ffff */
.L_x_15252:
[----:B---3--:R3:W4:Y:S02]  /*27f40*/  SYNCS.PHASECHK.TRANS64.TRYWAIT P1, [R5+URZ+0x13260], R0 ;  /* 0x01326000050075a7 */ /* 0x008724000802017f */
[----:B----4-:R-:W-:Y:S05]  /*27f50*/  @!P1 NANOSLEEP.SYNCS 0x989680 ;  /* 0x009896800000995d */ /* 0x010fea0003900000 */
[----:B------:R-:W4:Y:S02]  /*27f60*/  @!P1 SYNCS.PHASECHK.TRANS64 P1, [R5+URZ+0x13260], R0 ;  /* 0x01326000050095a7 */ /* 0x000f24000802007f */
[----:B----4-:R-:W-:Y:S05]  /*27f70*/  @!P1 BRA `(.L_x_15252) ;  /* 0xfffffffc00f09947 */ /* 0x010fea000383ffff */
[----:B------:R-:W-:Y:S05]  /*27f80*/  BRA `(.L_x_15404) ;  /* 0xffffffbc00f87947 */ /* 0x000fea000383ffff */
.L_x_15254:
[----:B----4-:R4:W0:Y:S02]  /*27f90*/  SYNCS.PHASECHK.TRANS64.TRYWAIT P1, [R4+URZ+0x13280], R3 ;  /* 0x01328003040075a7 */ /* 0x010824000802017f */
[----:B0-----:R-:W-:Y:S05]  /*27fa0*/  @!P1 NANOSLEEP.SYNCS 0x989680 ;  /* 0x009896800000995d */ /* 0x001fea0003900000 */
[----:B------:R-:W0:Y:S02]  /*27fb0*/  @!P1 SYNCS.PHASECHK.TRANS64 P1, [R4+URZ+0x13280], R3 ;  /* 0x01328003040095a7 */ /* 0x000e24000802007f */
[----:B0-----:R-:W-:Y:S05]  /*27fc0*/  @!P1 BRA `(.L_x_15254) ;  /* 0xfffffffc00f09947 */ /* 0x001fea000383ffff */
[----:B------:R-:W-:Y:S05]  /*27fd0*/  BRA `(.L_x_15405) ;  /* 0xffffffbc00f47947 */ /* 0x000fea000383ffff */
.L_x_15406:
        /* <DEDUP_REMOVED lines=10> */
.L_x_16307:


//--------------------- .text._ZN7cutlass13device_kernelIN5flash11enable_sm90INS1_16FlashAttnFwdSm90INS1_25CollectiveMainloopFwdSm90ILi2EN4cute5tupleIJNS5_1CILi1EEES8_S8_EEENS6_IJNS7_ILi192EEENS7_ILi160EEENS7_ILi64EEEEEELi64ENS_12float_e4m3_tEfNS_4arch4Sm90ELb1ELb0ELb0ELb0ELb1ELb0ELb0ELb1ELb1ELb1ELb1ELb0EEENS1_21CollectiveEpilogueFwdINS6_IJSA_SC_SB_EEES9_NS_10bfloat16_tESG_Li384ELb0ELb1ELb1ELb1EEENS1_19SingleTileSchedulerILb0ELb1ELb1ELi192EEEEEEEEEvNT_6ParamsE --------------------------
	.section	.text._ZN7cutlass13device_kernelIN5flash11enable_sm90INS1_16FlashAttnFwdSm90INS1_25CollectiveMainloopFwdSm90ILi2EN4cute5tupleIJNS5_1CILi1EEES8_S8_EEENS6_IJNS7_ILi192EEENS7_ILi160EEENS7_ILi64EEEEEELi64ENS_12float_e4m3_tEfNS_4arch4Sm90ELb1ELb0ELb0ELb0ELb1ELb0ELb0ELb1ELb1ELb1ELb1ELb0EEENS1_21CollectiveEpilogueFwdINS6_IJSA_SC_SB_EEES9_NS_10bfloat16_tESG_Li384ELb0ELb1ELb1ELb1EEENS1_19SingleTileSchedulerILb0ELb1ELb1ELi192EEEEEEEEEvNT_6ParamsE,"ax",@progbits
	.align	128
.text._ZN7cutlass13device_kernelIN5flash11enable_sm90INS1_16FlashAttnFwdSm90INS1_25CollectiveMainloopFwdSm90ILi2EN4cute5tupleIJNS5_1CILi1EEES8_S8_EEENS6_IJNS7_ILi192EEENS7_ILi160EEENS7_ILi64EEEEEELi64ENS_12float_e4m3_tEfNS_4arch4Sm90ELb1ELb0ELb0ELb0ELb1ELb0ELb0ELb1ELb1ELb1ELb1ELb0EEENS1_21CollectiveEpilogueFwdINS6_IJSA_SC_SB_EEES9_NS_10bfloat16_tESG_Li384ELb0ELb1ELb1ELb1EEENS1_19SingleTileSchedulerILb0ELb1ELb1ELi192EEEEEEEEEvNT_6ParamsE:
        .type           _ZN7cutlass13device_kernelIN5flash11enable_sm90INS1_16FlashAttnFwdSm90INS1_25CollectiveMainloopFwdSm90ILi2EN4cute5tupleIJNS5_1CILi1EEES8_S8_EEENS6_IJNS7_ILi192EEENS7_ILi160EEENS7_ILi64EEEEEELi64ENS_12float_e4m3_tEfNS_4arch4Sm90ELb1ELb0ELb0ELb0ELb1ELb0ELb0ELb1ELb1ELb1ELb1ELb0EEENS1_21CollectiveEpilogueFwdINS6_IJSA_SC_SB_EEES9_NS_10bfloat16_tESG_Li384ELb0ELb1ELb1ELb1EEENS1_19SingleTileSchedulerILb0ELb1ELb1ELi192EEEEEEEEEvNT_6ParamsE,@function
        .size           _ZN7cutlass13device_kernelIN5flash11enable_sm90INS1_16FlashAttnFwdSm90INS1_25CollectiveMainloopFwdSm90ILi2EN4cute5tupleIJNS5_1CILi1EEES8_S8_EEENS6_IJNS7_ILi192EEENS7_ILi160EEENS7_ILi64EEEEEELi64ENS_12float_e4m3_tEfNS_4arch4Sm90ELb1ELb0ELb0ELb0ELb1ELb0ELb0ELb1ELb1ELb1ELb1ELb0EEENS1_21CollectiveEpilogueFwdINS6_IJSA_SC_SB_EEES9_NS_10bfloat16_tESG_Li384ELb0ELb1ELb1ELb1EEENS1_19SingleTileSchedulerILb0ELb1ELb1ELi192EEEEEEEEEvNT_6ParamsE,(.L_x_16308 - _ZN7cutlass13device_kernelIN5flash11enable_sm90INS1_16FlashAttnFwdSm90INS1_25CollectiveMainloopFwdSm90ILi2EN4cute5tupleIJNS5_1CILi1EEES8_S8_EEENS6_IJNS7_ILi192EEENS7_ILi160EEENS7_ILi64EEEEEELi64ENS_12float_e4m3_tEfNS_4arch4Sm90ELb1ELb0ELb0ELb0ELb1ELb0ELb0ELb1ELb1ELb1ELb1ELb0EEENS1_21CollectiveEpilogueFwdINS6_IJSA_SC_SB_EEES9_NS_10bfloat16_tESG_Li384ELb0ELb1ELb1ELb1EEENS1_19SingleTileSchedulerILb0ELb1ELb1ELi192EEEEEEEEEvNT_6ParamsE)
        .other          _ZN7cutlass13device_kernelIN5flash11enable_sm90INS1_16FlashAttnFwdSm90INS1_25CollectiveMainloopFwdSm90ILi2EN4cute5tupleIJNS5_1CILi1EEES8_S8_EEENS6_IJNS7_ILi192EEENS7_ILi160EEENS7_ILi64EEEEEELi64ENS_12float_e4m3_tEfNS_4arch4Sm90ELb1ELb0ELb0ELb0ELb1ELb0ELb0ELb1ELb1ELb1ELb1ELb0EEENS1_21CollectiveEpilogueFwdINS6_IJSA_SC_SB_EEES9_NS_10bfloat16_tESG_Li384ELb0ELb1ELb1ELb1EEENS1_19SingleTileSchedulerILb0ELb1ELb1ELi192EEEEEEEEEvNT_6ParamsE,@"STO_CUDA_ENTRY STV_DEFAULT"
_ZN7cutlass13device_kernelIN5flash11enable_sm90INS1_16FlashAttnFwdSm90INS1_25CollectiveMainloopFwdSm90ILi2EN4cute5tupleIJNS5_1CILi1EEES8_S8_EEENS6_IJNS7_ILi192EEENS7_ILi160EEENS7_ILi64EEEEEELi64ENS_12float_e4m3_tEfNS_4arch4Sm90ELb1ELb0ELb0ELb0ELb1ELb0ELb0ELb1ELb1ELb1ELb1ELb0EEENS1_21CollectiveEpilogueFwdINS6_IJSA_SC_SB_EEES9_NS_10bfloat16_tESG_Li384ELb0ELb1ELb1ELb1EEENS1_19SingleTileSchedulerILb0ELb1ELb1ELi192EEEEEEEEEvNT_6ParamsE:
        /* <DEDUP_REMOVED lines=45> */
.L_x_15407:
        /* <DEDUP_REMOVED lines=22> */
.L_x_15408:
        /* <DEDUP_REMOVED lines=18> */
.L_x_15409:
        /* <DEDUP_REMOVED lines=22> */
.L_x_15410:
        /* <DEDUP_REMOVED lines=23> */
.L_x_15411:
        /* <DEDUP_REMOVED lines=9> */
.L_x_15414:
        /* <DEDUP_REMOVED lines=134> */
.L_x_15416:
        /* <DEDUP_REMOVED lines=8> */
[----:B------:R-:W-:Y:S01]  /*1190*/  VIADDMNMX R2, R3, UR41, R2, PT ;  /* 0x0000002903027c46 */ /* 0x000fe2000b800102 */
[----:B------:R-:W-:Y:S01]  /*11a0*/  IMAD.MOV.U32 R3, RZ, RZ, RZ ;  /* 0x000000ffff037224 */ /* 0x000fe200078e00ff */
[----:B------:R-:W-:Y:S01]  /*11b0*/  R2UR UR40, R0 ;  /* 0x00000000002872ca */ /* 0x000fe200000e0000 */
[----:B------:R-:W-:Y:S01]  /*11c0*/  IMAD.MOV.U32 R4, RZ, RZ, RZ ;  /* 0x000000ffff047224 */ /* 0x000fe200078e00ff */
[----:B------:R-:W-:-:S02]  /*11d0*/  R2UR UR38, R2 ;  /* 0x00000000022672ca */ /* 0x000fc400000e0000 */
        /* <DEDUP_REMOVED lines=12> */
[----:B------:R-:W-:Y:S01]  /*12a0*/  UISETP.GT.AND UP0, UPT, UR38, UR41, UPT ;  /* 0x000000292600728c */ /* 0x000fe2000bf04270 */
[----:B------:R-:W-:-:S02]  /*12b0*/  CS2R R48, SRZ ;  /* 0x0000000000307805 */ /* 0x000fc4000001ff00 */
[----:B------:R-:W-:Y:S02]  /*12c0*/  CS2R R54, SRZ ;  /* 0x0000000000367805 */ /* 0x000fe4000001ff00 */
[----:B------:R-:W-:Y:S02]  /*12d0*/  CS2R R50, SRZ ;  /* 0x0000000000327805 */ /* 0x000fe4000001ff00 */
[----:B------:R-:W-:-:S13]  /*12e0*/  PLOP3.LUT P1, PT, PT, PT, UP0, 0x80, 0x0 ;  /* 0x000000000000781c */ /* 0x000fda0003f2f008 */
[----:B------:R-:W-:Y:S05]  /*12f0*/  @!P1 BRA `(.L_x_15417) ;  /* 0x0000008800249947 */ /* 0x000fea0003800000 */
        /* <DEDUP_REMOVED lines=36> */
.L_x_15418:
[----:B------:R-:W-:-:S04]  /*1540*/  SHF.L.U32 R0, RZ, 0x1f, RZ ;  /* 0x0000001fff007819 */ /* 0x000fc800000006ff */
[----:B------:R-:W0:Y:S02]  /*1550*/  SYNCS.PHASECHK.TRANS64.TRYWAIT P0, [UR47+0x12400], R0 ;  /* 0x01240000ff0075a7 */ /* 0x000e24000800016f */
[----:B0-----:R-:W-:Y:S05]  /*1560*/  @!P0 BRA `(.L_x_15419) ;  /* 0x000000e8003c8947 */ /* 0x001fea0003800000 */
.L_x_15515:
[----:B------:R-:W-:-:S06]  /*1570*/  ULOP3.LUT UR4, UR46, 0x1, URZ, 0xfc, !UPT ;  /* 0x000000012e047892 */ /* 0x000fcc000f8efc3f */
[----:B------:R-:W-:-:S05]  /*1580*/  IMAD.U32 R2, RZ, RZ, UR4 ;  /* 0x00000004ff027e24 */ /* 0x000fca000f8e00ff */
[----:B------:R-:W-:-:S13]  /*1590*/  ISETP.NE.AND P0, PT, R2, 0x3, PT ;  /* 0x000000030200780c */ /* 0x000fda0003f05270 */
[----:B------:R-:W-:Y:S05]  /*15a0*/  @!P0 BRA `(.L_x_15420) ;  /* 0x0000000000048947 */ /* 0x000fea0003800000 */
[----:B------:R-:W-:Y:S01]  /*15b0*/  BPT.TRAP 0x1 ;  /* 0x000000040000795c */ /* 0x000fe20000300000 */
.L_x_15420:
[----:B------:R1:W2:Y:S01]  /*15c0*/  SYNCS.PHASECHK.TRANS64.TRYWAIT P1, [UR47+0x12430], R0 ;  /* 0x01243000ff0075a7 */ /* 0x0002a2000802016f */
[----:B------:R-:W-:Y:S05]  /*15d0*/  @!P0 BRA `(.L_x_15421) ;  /* 0x0000000000048947 */ /* 0x000fea0003800000 */
[----:B------:R-:W-:Y:S01]  /*15e0*/  BPT.TRAP 0x1 ;  /* 0x000000040000795c */ /* 0x000fe20000300000 */
.L_x_15421:
[----:B--2---:R-:W-:Y:S05]  /*15f0*/  @P1 BRA `(.L_x_15422) ;  /* 0x0000000000081947 */ /* 0x004fea0003800000 */
[----:B------:R-:W2:Y:S02]  /*1600*/  SYNCS.PHASECHK.TRANS64.TRYWAIT P1, [UR47+0x12430], R0 ;  /* 0x01243000ff0075a7 */ /* 0x000ea4000802016f */
[----:B--2---:R-:W-:Y:S05]  /*1610*/  @!P1 BRA `(.L_x_15423) ;  /* 0x000000e800289947 */ /* 0x004fea0003800000 */
.L_x_15422:
        /* <DEDUP_REMOVED lines=75> */
.L_x_15424:
[----:B------:R-:W-:Y:S01]  /*1ad0*/  LOP3.LUT R18, R18, 0xffffff80, RZ, 0xc0, !PT ;  /* 0xffffff8012127812 */ /* 0x000fe200078ec0ff */
[----:B------:R-:W-:Y:S01]  /*1ae0*/  IMAD.HI R4, R19, 0x55555556, RZ ;  /* 0x5555555613047827 */ /* 0x000fe200078e02ff */
[----:B------:R-:W-:Y:S01]  /*1af0*/  LEA.HI R16, R16, R17, RZ, 0x2 ;  /* 0x0000001110107211 */ /* 0x000fe200078f10ff */
[----:B------:R-:W-:Y:S01]  /*1b00*/  UISETP.NE.AND UP0, UPT, UR48, URZ, UPT ;  /* 0x0000003f3000728c */ /* 0x000fe2000bf05270 */
[----:B------:R-:W2:Y:S01]  /*1b10*/  S2UR UR12, SR_CgaCtaId ;  /* 0x00000000000c79c3 */ /* 0x000ea20000008800 */
[C---:B------:R-:W-:Y:S01]  /*1b20*/  IMAD.IADD R18, R17.reuse, 0x1, -R18 ;  /* 0x0000000111127824 */ /* 0x040fe200078e0a12 */
[----:B------:R-:W-:Y:S01]  /*1b30*/  LOP3.LUT R16, R16, 0xfffffffc, RZ, 0xc0, !PT ;  /* 0xfffffffc10107812 */ /* 0x000fe200078ec0ff */
[----:B------:R-:W-:Y:S01]  /*1b40*/  UMOV UR7, 0xffffff60 ;  /* 0xffffff6000077882 */ /* 0x000fe20000000000 */
[----:B------:R-:W-:Y:S01]  /*1b50*/  LEA.HI R4, R4, R4, RZ, 0x1 ;  /* 0x0000000404047211 */ /* 0x000fe200078f08ff */
[----:B------:R-:W-:Y:S01]  /*1b60*/  UIMAD UR7, UR38, UR7, 0xa1 ;  /* 0x000000a1260774a4 */ /* 0x000fe2000f8e0207 */
[----:B0-----:R-:W-:Y:S01]  /*1b70*/  SHF.R.S32.HI R3, RZ, 0x1f, R18 ;  /* 0x0000001fff037819 */ /* 0x001fe20000011412 */
[----:B------:R-:W-:Y:S01]  /*1b80*/  IMAD.IADD R16, R17, 0x1, -R16 ;  /* 0x0000000111107824 */ /* 0x000fe200078e0a10 */
[----:B------:R-:W-:Y:S01]  /*1b90*/  PLOP3.LUT P1, PT, PT, PT, UP0, 0x80, 0x0 ;  /* 0x000000000000781c */ /* 0x000fe20003f2f008 */
[----:B------:R-:W-:Y:S01]  /*1ba0*/  IMAD R4, R4, -0x3, R19 ;  /* 0xfffffffd04047824 */ /* 0x000fe200078e0213 */
[CC--:B-1----:R-:W-:Y:S01]  /*1bb0*/  LEA.HI R0, R3.reuse, R18.reuse, RZ, 0x2 ;  /* 0x0000001203007211 */ /* 0x0c2fe200078f10ff */
[----:B------:R-:W-:Y:S01]  /*1bc0*/  @UP0 ULDC UR6, c[0x0][0x44c] ;  /* 0x0001130000060ab9 */ /* 0x000fe20000000800 */
[----:B------:R-:W-:Y:S01]  /*1bd0*/  LEA.HI R3, R3, R18, RZ, 0x5 ;  /* 0x0000001203037211 */ /* 0x000fe200078f28ff */
[----:B------:R-:W-:Y:S01]  /*1be0*/  ULDC UR9, c[0x0][0x288] ;  /* 0x0000a20000097ab9 */ /* 0x000fe20000000800 */
[--C-:B------:R-:W-:Y:S01]  /*1bf0*/  SHF.R.S32.HI R2, RZ, 0x2, R0.reuse ;  /* 0x00000002ff027819 */ /* 0x100fe20000011400 */
[----:B------:R-:W-:Y:S01]  /*1c00*/  @UP0 ULDC UR10, c[0x0][0x450] ;  /* 0x00011400000a0ab9 */ /* 0x000fe20000000800 */
[----:B------:R-:W-:Y:S01]  /*1c10*/  SHF.R.S32.HI R5, RZ, 0x1f, R0 ;  /* 0x0000001fff057819 */ /* 0x000fe20000011400 */
[----:B------:R-:W-:Y:S01]  /*1c20*/  UIADD3 UR15, UR38, -0x2, URZ ;  /* 0xfffffffe260f7890 */ /* 0x000fe2000fffe03f */
[----:B------:R-:W-:Y:S01]  /*1c30*/  SHF.R.S32.HI R3, RZ, 0x5, R3 ;  /* 0x00000005ff037819 */ /* 0x000fe20000011403 */
[----:B------:R-:W-:Y:S01]  /*1c40*/  UIADD3 UR8, UR47, 0x12440, URZ ;  /* 0x000124402f087890 */ /* 0x000fe2000fffe03f */
[----:B------:R-:W-:Y:S01]  /*1c50*/  LEA.HI R5, R5, R2, RZ, 0x3 ;  /* 0x0000000205057211 */ /* 0x000fe200078f18ff */
[----:B------:R-:W-:Y:S01]  /*1c60*/  UMOV UR14, URZ ;  /* 0x0000003f000e7c82 */ /* 0x000fe20008000000 */
[----:B------:R-:W-:Y:S01]  /*1c70*/  LEA.HI R6, R16, R16, RZ, 0x1 ;  /* 0x0000001010067211 */ /* 0x000fe200078f08ff */
[----:B------:R-:W-:Y:S01]  /*1c80*/  UPRMT UR8, UR39, 0x654, UR8 ;  /* 0x0000065427087896 */ /* 0x000fe20008000008 */
[----:B------:R-:W-:Y:S01]  /*1c90*/  LEA R7, R3, UR50, 0x4 ;  /* 0x0000003203077c11 */ /* 0x000fe2000f8e20ff */
[----:B------:R-:W-:Y:S01]  /*1ca0*/  UMOV UR13, URZ ;  /* 0x0000003f000d7c82 */ /* 0x000fe20008000000 */
[----:B------:R-:W-:-:S02]  /*1cb0*/  LOP3.LUT R5, R5, 0xfffffff8, RZ, 0xc0, !PT ;  /* 0xfffffff805057812 */ /* 0x000fc400078ec0ff */
[----:B------:R-:W-:Y:S02]  /*1cc0*/  LOP3.LUT R3, R6, 0x1ffffffe, RZ, 0xc0, !PT ;  /* 0x1ffffffe06037812 */ /* 0x000fe400078ec0ff */
[----:B------:R-:W-:Y:S02]  /*1cd0*/  IADD3 R5, R7, R2, -R5 ;  /* 0x0000000207057210 */ /* 0x000fe40007ffe805 */
[----:B------:R-:W-:Y:S01]  /*1ce0*/  PLOP3.LUT P2, PT, PT, PT, UP0, 0x80, 0x0 ;  /* 0x000000000000781c */ /* 0x000fe20003f4f008 */
[----:B------:R-:W-:Y:S01]  /*1cf0*/  IMAD.IADD R3, R16, 0x1, -R3 ;  /* 0x0000000110037824 */ /* 0x000fe200078e0a03 */
[----:B------:R-:W-:Y:S01]  /*1d00*/  SYNCS.ARRIVE.TRANS64.RED.A1T0 RZ, [UR8], RZ ;  /* 0x000000ffffff79a7 */ /* 0x000fe20008100408 */
[----:B------:R-:W-:-:S04]  /*1d10*/  IMAD R4, R4, 0x40, R5 ;  /* 0x0000004004047824 */ /* 0x000fc800078e0205 */
[----:B------:R-:W-:Y:S01]  /*1d20*/  IMAD R5, R3, 0x8, R4 ;  /* 0x0000000803057824 */ /* 0x000fe200078e0204 */
[----:B------:R-:W-:-:S03]  /*1d30*/  LOP3.LUT R3, R0, 0x7ffffffc, RZ, 0xc0, !PT ;  /* 0x7ffffffc00037812 */ /* 0x000fc600078ec0ff */
[----:B------:R-:W-:Y:S01]  /*1d40*/  @P1 IMAD.HI.U32 R2, R5, UR6, RZ ;  /* 0x0000000605021c27 */ /* 0x000fe2000f8e00ff */
[----:B------:R-:W-:-:S03]  /*1d50*/  @UP0 ULDC UR6, c[0x0][0x450] ;  /* 0x0001140000060ab9 */ /* 0x000fc60000000800 */
[----:B------:R-:W-:Y:S01]  /*1d60*/  IMAD.MOV.U32 R13, RZ, RZ, R5 ;  /* 0x000000ffff0d7224 */ /* 0x000fe200078e0005 */
[----:B------:R-:W-:Y:S01]  /*1d70*/  @P2 SHF.R.U32.HI R13, RZ, UR6, R2 ;  /* 0x00000006ff0d2c19 */ /* 0x000fe20008011602 */
[----:B------:R-:W-:Y:S01]  /*1d80*/  UIMAD UR6, UR38, -0xa0, UR49 ;  /* 0xffffff60260678a4 */ /* 0x000fe2000f8e0231 */
[----:B------:R-:W-:Y:S02]  /*1d90*/  IMAD.IADD R6, R18, 0x1, -R3 ;  /* 0x0000000112067824 */ /* 0x000fe400078e0a03 */
[----:B------:R-:W-:Y:S01]  /*1da0*/  IMAD.U32 R3, RZ, RZ, UR7 ;  /* 0x00000007ff037e24 */ /* 0x000fe2000f8e00ff */
[----:B------:R-:W0:Y:S01]  /*1db0*/  SHFL.IDX PT, R2, R13, 0x1, 0x1c1f ;  /* 0x003c1f000d027f89 */ /* 0x000e2200000e0000 */
[----:B------:R-:W-:Y:S02]  /*1dc0*/  UIADD3 UR6, UR6, 0xa0, URZ ;  /* 0x000000a006067890 */ /* 0x000fe4000fffe03f */
[----:B------:R-:W-:Y:S02]  /*1dd0*/  IMAD R12, R6, -0x2, R3 ;  /* 0xfffffffe060c7824 */ /* 0x000fe400078e0203 */
        /* <DEDUP_REMOVED lines=8> */
[----:B0-----:R-:W-:-:S03]  /*1e60*/  VIADDMNMX R0, R2, R12, R11, PT ;  /* 0x0000000c02007246 */ /* 0x001fc6000380010b */
        /* <DEDUP_REMOVED lines=13> */
[----:B------:R-:W-:Y:S01]  /*1f40*/  ISETP.GT.AND P2, PT, R0, 0x10, PT ;  /* 0x000000100000780c */ /* 0x000fe20003f44270 */
[----:B------:R-:W-:Y:S01]  /*1f50*/  UISETP.GE.AND UP0, UPT, UR15, UR19, UPT ;  /* 0x000000130f00728c */ /* 0x000fe2000bf06270 */
        /* <DEDUP_REMOVED lines=107> */
[----:B------:R-:W-:Y:S02]  /*2610*/  FSEL R4, R39, -INF , P1 ;  /* 0xff80000027047808 */ /* 0x000fe40000800000 */
[----:B------:R-:W-:Y:S01]  /*2620*/  FMNMX.FTZ R3, R38, R3, !PT ;  /* 0x0000000326037209 */ /* 0x000fe20007810000 */
[----:B------:R-:W0:Y:S03]  /*2630*/  SHFL.IDX PT, R39, R13, RZ, 0x1c1f ;  /* 0x001c1fff0d277589 */ /* 0x000e2600000e0000 */
[----:B------:R-:W-:Y:S01]  /*2640*/  FMNMX.FTZ R9, R4, R3, !PT ;  /* 0x0000000304097209 */ /* 0x000fe20007810000 */
[----:B------:R-:W-:-:S04]  /*2650*/  IMAD.U32 R3, RZ, RZ, UR40 ;  /* 0x00000028ff037e24 */ /* 0x000fc8000f8e00ff */
[----:B------:R-:W1:Y:S01]  /*2660*/  SHFL.BFLY PT, R0, R9, 0x2, 0x1f ;  /* 0x0c401f0009007f89 */ /* 0x000e6200000e0000 */
[----:B0-----:R-:W-:-:S04]  /*2670*/  VIADDMNMX R39, R39, R12, R11, PT ;  /* 0x0000000c27277246 */ /* 0x001fc8000380010b */
[C---:B------:R-:W-:Y:S02]  /*2680*/  ISETP.GT.AND P2, PT, R39.reuse, 0x1, PT ;  /* 0x000000012700780c */ /* 0x040fe40003f44270 */
[----:B------:R-:W-:Y:S02]  /*2690*/  ISETP.GT.AND P3, PT, R39, 0x8, PT ;  /* 0x000000082700780c */ /* 0x000fe40003f64270 */
[----:B-1----:R-:W-:Y:S02]  /*26a0*/  FMNMX.FTZ R15, R9, R0, !PT ;  /* 0x00000000090f7209 */ /* 0x002fe40007810000 */
[----:B------:R-:W-:Y:S02]  /*26b0*/  FSEL R89, R89, -INF , P2 ;  /* 0xff80000059597808 */ /* 0x000fe40001000000 */
[----:B------:R-:W-:Y:S01]  /*26c0*/  FSEL R92, R92, -INF , P3 ;  /* 0xff8000005c5c7808 */ /* 0x000fe20001800000 */
[----:B------:R-:W0:Y:S01]  /*26d0*/  SHFL.BFLY PT, R0, R15, 0x1, 0x1f ;  /* 0x0c201f000f007f89 */ /* 0x000e2200000e0000 */
[----:B------:R-:W-:-:S04]  /*26e0*/  ISETP.GT.AND P2, PT, R39, 0x10, PT ;  /* 0x000000102700780c */ /* 0x000fc80003f44270 */
[----:B------:R-:W-:Y:S02]  /*26f0*/  FSEL R96, R96, -INF , P2 ;  /* 0xff80000060607808 */ /* 0x000fe40001000000 */
[----:B------:R-:W-:-:S04]  /*2700*/  ISETP.GT.AND P2, PT, R39, 0x18, PT ;  /* 0x000000182700780c */ /* 0x000fc80003f44270 */
[----:B------:R-:W-:Y:S02]  /*2710*/  FSEL R100, R100, -INF , P2 ;  /* 0xff80000064647808 */ /* 0x000fe40001000000 */
[----:B------:R-:W-:-:S04]  /*2720*/  ISETP.GT.AND P2, PT, R39, 0x21, PT ;  /* 0x000000212700780c */ /* 0x000fc80003f44270 */
[----:B------:R-:W-:Y:S02]  /*2730*/  FSEL R73, R73, -INF , P2 ;  /* 0xff80000049497808 */ /* 0x000fe40001000000 */
[----:B------:R-:W-:-:S04]  /*2740*/  ISETP.GT.AND P2, PT, R39, 0x29, PT ;  /* 0x000000292700780c */ /* 0x000fc80003f44270 */
[----:B------:R-:W-:Y:S02]  /*2750*/  FSEL R77, R77, -INF , P2 ;  /* 0xff8000004d4d7808 */ /* 0x000fe40001000000 */
[----:B0-----:R-:W-:Y:S02]  /*2760*/  FMNMX.FTZ R0, R15, R0, !PT ;  /* 0x000000000f007209 */ /* 0x001fe40007810000 */
[----:B------:R-:W-:Y:S02]  /*2770*/  ISETP.GT.AND P2, PT, R39, 0x31, PT ;  /* 0x000000312700780c */ /* 0x000fe40003f44270 */
[C---:B------:R-:W-:Y:S01]  /*2780*/  FSETP.NEU.FTZ.AND P1, PT, R0.reuse, -INF , PT ;  /* 0xff8000000000780b */ /* 0x040fe20003f3d000 */
[----:B------:R-:W-:Y:S01]  /*2790*/  FFMA.FTZ R3, R0, R3, -8 ;  /* 0xc100000000037423 */ /* 0x000fe20000010003 */
[----:B------:R-:W-:Y:S02]  /*27a0*/  FSEL R81, R81, -INF , P2 ;  /* 0xff80000051517808 */ /* 0x000fe40001000000 */
[----:B------:R-:W-:-:S02]  /*27b0*/  ISETP.GT.AND P2, PT, R39, 0x39, PT ;  /* 0x000000392700780c */ /* 0x000fc40003f44270 */
        /* <DEDUP_REMOVED lines=45> */
[----:B0-----:R-:W-:Y:S01]  /*2a90*/  FADD.FTZ R90, R7, R8 ;  /* 0x00000008075a7221 */ /* 0x001fe20000010000 */
[----:B------:R-:W-:Y:S01]  /*2aa0*/  FMNMX.FTZ R74, R76, R17, !PT ;  /* 0x000000114c4a7209 */ /* 0x000fe20007810000 */
[--C-:B------:R-:W-:Y:S01]  /*2ab0*/  FFMA.FTZ R22, R22, UR40, -R3.reuse ;  /* 0x0000002816167c23 */ /* 0x100fe20008010803 */
[----:B------:R-:W-:Y:S01]  /*2ac0*/  FSEL R80, R80, -INF , P1 ;  /* 0xff80000050507808 */ /* 0x000fe20000800000 */
[--C-:B------:R-:W-:Y:S01]  /*2ad0*/  FFMA.FTZ R63, R63, UR40, -R3.reuse ;  /* 0x000000283f3f7c23 */ /* 0x100fe20008010803 */
[----:B-1----:R-:W-:Y:S01]  /*2ae0*/  FMNMX.FTZ R19, R77, R74, !PT ;  /* 0x0000004a4d137209 */ /* 0x002fe20007810000 */
        /* <DEDUP_REMOVED lines=16> */
[----:B------:R-:W-:Y:S01]  /*2bf0*/  MUFU.EX2 R19, R82 ;  /* 0x0000005200137308 */ /* 0x000fe20000000800 */
[----:B------:R-:W-:Y:S01]  /*2c00*/  FMNMX.FTZ R21, R85, R74, !PT ;  /* 0x0000004a55157209 */ /* 0x000fe20007810000 */
[----:B------:R-:W-:Y:S01]  /*2c10*/  FFMA.FTZ R38, R38, UR40, -R3 ;  /* 0x0000002826267c23 */ /* 0x000fe20008010803 */
        /* <DEDUP_REMOVED lines=22> */
[----:B------:R-:W-:Y:S01]  /*2d80*/  FSEL R69, R69, -INF , P2 ;  /* 0xff80000045457808 */ /* 0x000fe20001000000 */
[----:B------:R-:W1:Y:S01]  /*2d90*/  MUFU.EX2 R14, R14 ;  /* 0x0000000e000e7308 */ /* 0x000e620000000800 */
[----:B------:R-:W-:-:S02]  /*2da0*/  ISETP.GT.AND P1, PT, R39, 0x60, PT ;  /* 0x000000602700780c */ /* 0x000fc40003f24270 */
[----:B------:R-:W-:Y:S02]  /*2db0*/  FMNMX.FTZ R74, R68, R23, !PT ;  /* 0x00000017444a7209 */ /* 0x000fe40007810000 */
[----:B------:R-:W-:Y:S02]  /*2dc0*/  ISETP.GT.AND P2, PT, R39, 0x61, PT ;  /* 0x000000612700780c */ /* 0x000fe40003f44270 */
[----:B------:R-:W-:Y:S01]  /*2dd0*/  FSEL R58, R40, -INF , P1 ;  /* 0xff800000283a7808 */ /* 0x000fe20000800000 */
[--C-:B------:R-:W-:Y:S01]  /*2de0*/  FFMA.FTZ R40, R2, UR40, -R3.reuse ;  /* 0x0000002802287c23 */ /* 0x100fe20008010803 */
[----:B------:R-:W-:Y:S01]  /*2df0*/  FMNMX.FTZ R59, R69, R74, !PT ;  /* 0x0000004a453b7209 */ /* 0x000fe20007810000 */
[----:B------:R3:W-:Y:S01]  /*2e00*/  MUFU.EX2 R23, R75 ;  /* 0x0000004b00177308 */ /* 0x0007e20000000800 */
[----:B------:R-:W-:Y:S01]  /*2e10*/  ISETP.GT.AND P1, PT, R39, 0x68, PT ;  /* 0x000000682700780c */ /* 0x000fe20003f24270 */
[----:B------:R-:W-:Y:S01]  /*2e20*/  FFMA.FTZ R74, R66, UR40, -R3 ;  /* 0x00000028424a7c23 */ /* 0x000fe20008010803 */
[----:B------:R-:W-:-:S02]  /*2e30*/  FSEL R41, R41, -INF , P2 ;  /* 0xff80000029297808 */ /* 0x000fc40001000000 */
[----:B------:R-:W-:Y:S02]  /*2e40*/  FMNMX.FTZ R2, R58, R59, !PT ;  /* 0x0000003b3a027209 */ /* 0x000fe40007810000 */
[----:B------:R-:W-:Y:S01]  /*2e50*/  ISETP.GT.AND P2, PT, R39, 0x69, PT ;  /* 0x000000692700780c */ /* 0x000fe20003f44270 */
[----:B------:R-:W-:Y:S01]  /*2e60*/  MUFU.EX2 R16, R16 ;  /* 0x0000001000107308 */ /* 0x000fe20000000800 */
[----:B------:R-:W-:Y:S02]  /*2e70*/  FSEL R44, R44, -INF , P1 ;  /* 0xff8000002c2c7808 */ /* 0x000fe40000800000 */
        /* <DEDUP_REMOVED lines=8> */
[----:B------:R4:W-:Y:S01]  /*2f00*/  MUFU.EX2 R48, R62 ;  /* 0x0000003e00307308 */ /* 0x0009e20000000800 */
[----:B------:R-:W-:Y:S02]  /*2f10*/  ISETP.GT.AND P1, PT, R39, 0x78, PT ;  /* 0x000000782700780c */ /* 0x000fe40003f24270 */
[----:B------:R-:W-:Y:S02]  /*2f20*/  FSEL R49, R49, -INF , P2 ;  /* 0xff80000031317808 */ /* 0x000fe40001000000 */
[----:B------:R-:W-:-:S02]  /*2f30*/  FMNMX.FTZ R2, R59, R2, !PT ;  /* 0x000000023b027209 */ /* 0x000fc40007810000 */
[----:B------:R-:W-:Y:S01]  /*2f40*/  ISETP.GT.AND P2, PT, R39, 0x79, PT ;  /* 0x000000792700780c */ /* 0x000fe20003f44270 */
[----:B------:R-:W-:Y:S01]  /*2f50*/  MUFU.EX2 R20, R20 ;  /* 0x0000001400147308 */ /* 0x000fe20000000800 */
[----:B------:R-:W-:Y:S02]  /*2f60*/  FSEL R52, R52, -INF , P1 ;  /* 0xff80000034347808 */ /* 0x000fe40000800000 */
[----:B---3--:R-:W-:Y:S02]  /*2f70*/  FMNMX.FTZ R75, R49, R2, !PT ;  /* 0x00000002314b7209 */ /* 0x008fe40007810000 */
[----:B------:R-:W-:Y:S02]  /*2f80*/  FSEL R53, R53, -INF , P2 ;  /* 0xff80000035357808 */ /* 0x000fe40001000000 */
[----:B------:R-:W-:Y:S01]  /*2f90*/  ISETP.GT.AND P1, PT, R39, 0x80, PT ;  /* 0x000000802700780c */ /* 0x000fe20003f24270 */
[----:B------:R-:W-:Y:S01]  /*2fa0*/  MUFU.EX2 R22, R22 ;  /* 0x0000001600167308 */ /* 0x000fe20000000800 */
[----:B------:R-:W-:-:S02]  /*2fb0*/  FMNMX.FTZ R2, R52, R75, !PT ;  /* 0x0000004b34027209 */ /* 0x000fc40007810000 */
[----:B------:R-:W-:Y:S02]  /*2fc0*/  ISETP.GT.AND P2, PT, R39, 0x81, PT ;  /* 0x000000812700780c */ /* 0x000fe40003f44270 */
[----:B----4-:R-:W-:Y:S02]  /*2fd0*/  FSEL R62, R24, -INF , P1 ;  /* 0xff800000183e7808 */ /* 0x010fe40000800000 */
[----:B------:R-:W-:Y:S01]  /*2fe0*/  FMNMX.FTZ R75, R53, R2, !PT ;  /* 0x00000002354b7209 */ /* 0x000fe20007810000 */
[----:B------:R3:W-:Y:S01]  /*2ff0*/  MUFU.EX2 R24, R74 ;  /* 0x0000004a00187308 */ /* 0x0007e20000000800 */
[----:B------:R-:W-:Y:S02]  /*3000*/  ISETP.GT.AND P1, PT, R39, 0x88, PT ;  /* 0x000000882700780c */ /* 0x000fe40003f24270 */
[----:B------:R-:W-:Y:S01]  /*3010*/  FSEL R66, R25, -INF , P2 ;  /* 0xff80000019427808 */ /* 0x000fe20001000000 */
[----:B------:R-:W-:Y:S01]  /*3020*/  FFMA.FTZ R25, R67, UR40, -R3 ;  /* 0x0000002843197c23 */ /* 0x000fe20008010803 */
[----:B------:R-:W-:-:S02]  /*3030*/  FMNMX.FTZ R75, R62, R75, !PT ;  /* 0x0000004b3e4b7209 */ /* 0x000fc40007810000 */
[----:B------:R-:W-:Y:S01]  /*3040*/  ISETP.GT.AND P2, PT, R39, 0x89, PT ;  /* 0x000000892700780c */ /* 0x000fe20003f44270 */
[----:B------:R-:W-:Y:S01]  /*3050*/  MUFU.EX2 R40, R40 ;  /* 0x0000002800287308 */ /* 0x000fe20000000800 */
[----:B------:R-:W-:Y:S01]  /*3060*/  FSEL R28, R28, -INF , P1 ;  /* 0xff8000001c1c7808 */ /* 0x000fe20000800000 */
[--C-:B---3--:R-:W-:Y:S01]  /*3070*/  FFMA.FTZ R74, R71, UR40, -R3.reuse ;  /* 0x00000028474a7c23 */ /* 0x108fe20008010803 */
        /* <DEDUP_REMOVED lines=17> */
[----:B------:R-:W-:Y:S01]  /*3190*/  FSEL R70, R37, -INF , P2 ;  /* 0xff80000025467808 */ /* 0x000fe20001000000 */
[--C-:B------:R-:W-:Y:S01]  /*31a0*/  FFMA.FTZ R37, R42, UR40, -R3.reuse ;  /* 0x000000282a257c23 */ /* 0x100fe20008010803 */
[----:B------:R-:W-:Y:S01]  /*31b0*/  FMNMX.FTZ R71, R39, R2, !PT ;  /* 0x0000000227477209 */ /* 0x000fe20007810000 */
[--C-:B------:R-:W-:Y:S01]  /*31c0*/  FFMA.FTZ R42, R43, UR40, -R3.reuse ;  /* 0x000000282b2a7c23 */ /* 0x100fe20008010803 */
[--C-:B------:R-:W-:Y:S01]  /*31d0*/  FFMA.FTZ R43, R46, UR40, -R3.reuse ;  /* 0x000000282e2b7c23 */ /* 0x100fe20008010803 */
[----:B------:R3:W-:Y:S01]  /*31e0*/  MUFU.EX2 R36, R74 ;  /* 0x0000004a00247308 */ /* 0x0007e20000000800 */
[----:B------:R-:W-:Y:S01]  /*31f0*/  FMNMX.FTZ R71, R70, R71, !PT ;  /* 0x0000004746477209 */ /* 0x000fe20007810000 */
[--C-:B------:R-:W-:Y:S01]  /*3200*/  FFMA.FTZ R46, R47, UR40, -R3.reuse ;  /* 0x000000282f2e7c23 */ /* 0x100fe20008010803 */
[--C-:B------:R-:W-:Y:S01]  /*3210*/  FFMA.FTZ R47, R50, UR40, -R3.reuse ;  /* 0x00000028322f7c23 */ /* 0x100fe20008010803 */
[--C-:B------:R-:W-:Y:S01]  /*3220*/  FFMA.FTZ R50, R51, UR40, -R3.reuse ;  /* 0x0000002833327c23 */ /* 0x100fe20008010803 */
[--C-:B------:R-:W-:Y:S01]  /*3230*/  FFMA.FTZ R51, R54, UR40, -R3.reuse ;  /* 0x0000002836337c23 */ /* 0x100fe20008010803 */
[----:B------:R-:W3:Y:S01]  /*3240*/  SHFL.BFLY PT, R2, R71, 0x2, 0x1f ;  /* 0x0c401f0047027f89 */ /* 0x000ee200000e0000 */
[--C-:B------:R-:W-:Y:S01]  /*3250*/  FFMA.FTZ R54, R55, UR40, -R3.reuse ;  /* 0x0000002837367c23 */ /* 0x100fe20008010803 */
[----:B------:R-:W-:Y:S01]  /*3260*/  FFMA.FTZ R3, R4, UR40, -R3 ;  /* 0x0000002804037c23 */ /* 0x000fe20008010803 */
[----:B0-----:R-:W-:Y:S01]  /*3270*/  F2FP.SATFINITE.E4M3.F32.PACK_AB_MERGE_C R153, R10, R9, RZ ;  /* 0x000000090a99723e */ /* 0x001fe200048070ff */
[----:B------:R-:W-:Y:S01]  /*3280*/  MUFU.EX2 R37, R37 ;  /* 0x0000002500257308 */ /* 0x000fe20000000800 */
[----:B-1----:R-:W-:-:S02]  /*3290*/  F2FP.SATFINITE.E4M3.F32.PACK_AB_MERGE_C R155, R14, R13, RZ ;  /* 0x0000000d0e9b723e */ /* 0x002fc400048070ff */
[----:B------:R-:W-:Y:S02]  /*32a0*/  F2FP.SATFINITE.E4M3.F32.PACK_AB_MERGE_C R153, R8, R7, R153 ;  /* 0x000000070899723e */ /* 0x000fe40004807099 */
[----:B------:R-:W-:-:S03]  /*32b0*/  F2FP.SATFINITE.E4M3.F32.PACK_AB_MERGE_C R155, R12, R11, R155 ;  /* 0x0000000b0c9b723e */ /* 0x000fc6000480709b */
[----:B------:R-:W-:Y:S08]  /*32c0*/  MUFU.EX2 R42, R42 ;  /* 0x0000002a002a7308 */ /* 0x000ff00000000800 */
[----:B------:R-:W-:Y:S01]  /*32d0*/  MUFU.EX2 R43, R43 ;  /* 0x0000002b002b7308 */ /* 0x000fe20000000800 */
[----:B---3--:R-:W-:Y:S01]  /*32e0*/  FMNMX.FTZ R74, R71, R2, !PT ;  /* 0x00000002474a7209 */ /* 0x008fe20007810000 */
        /* <DEDUP_REMOVED lines=42> */
[----:B------:R-:W3:Y:S01]  /*3590*/  MUFU.EX2 R82, R82 ;  /* 0x0000005200527308 */ /* 0x000ee20000000800 */
[----:B0-----:R-:W-:Y:S01]  /*35a0*/  FADD.FTZ R68, R55, R74 ;  /* 0x0000004a37447221 */ /* 0x001fe20000010000 */
[----:B------:R-:W-:Y:S01]  /*35b0*/  FADD.FTZ R89, R11, R90 ;  /* 0x0000005a0b597221 */ /* 0x000fe20000010000 */
[--C-:B------:R-:W-:Y:S01]  /*35c0*/  FFMA.FTZ R58, R58, UR40, -R71.reuse ;  /* 0x000000283a3a7c23 */ /* 0x100fe20008010847 */
[--C-:B------:R-:W-:Y:S01]  /*35d0*/  FFMA.FTZ R41, R41, UR40, -R71.reuse ;  /* 0x0000002829297c23 */ /* 0x100fe20008010847 */
[--C-:B------:R-:W-:Y:S01]  /*35e0*/  FFMA.FTZ R44, R44, UR40, -R71.reuse ;  /* 0x000000282c2c7c23 */ /* 0x100fe20008010847 */
[--C-:B------:R-:W-:Y:S01]  /*35f0*/  FFMA.FTZ R52, R52, UR40, -R71.reuse ;  /* 0x0000002834347c23 */ /* 0x100fe20008010847 */
[--C-:B------:R-:W-:Y:S01]  /*3600*/  FFMA.FTZ R53, R53, UR40, -R71.reuse ;  /* 0x0000002835357c23 */ /* 0x100fe20008010847 */
        /* <DEDUP_REMOVED lines=11> */
[----:B------:R-:W-:Y:S01]  /*36c0*/  FFMA.FTZ R70, R70, UR40, -R71 ;  /* 0x0000002846467c23 */ /* 0x000fe20008010847 */
[----:B------:R-:W-:-:S04]  /*36d0*/  F2FP.SATFINITE.E4M3.F32.PACK_AB_MERGE_C R152, R82, R79, RZ ;  /* 0x0000004f5298723e */ /* 0x000fc800048070ff */
[----:B------:R-:W3:Y:S01]  /*36e0*/  MUFU.EX2 R83, R83 ;  /* 0x0000005300537308 */ /* 0x000ee20000000800 */
[----:B0-----:R-:W-:Y:S01]  /*36f0*/  FADD.FTZ R69, R75, R68 ;  /* 0x000000444b457221 */ /* 0x001fe20000010000 */
[----:B------:R-:W-:Y:S01]  /*3700*/  FADD.FTZ R68, R12, R89 ;  /* 0x000000590c447221 */ /* 0x000fe20000010000 */
[----:B------:R-:W-:-:S03]  /*3710*/  F2FP.SATFINITE.E4M3.F32.PACK_AB_MERGE_C R152, R74, R55, R152 ;  /* 0x000000374a98723e */ /* 0x000fc60004807098 */
[----:B------:R-:W-:Y:S02]  /*3720*/  FADD.FTZ R89, R13, R68 ;  /* 0x000000440d597221 */ /* 0x000fe40000010000 */
[----:B------:R-:W0:Y:S01]  /*3730*/  MUFU.EX2 R86, R86 ;  /* 0x0000005600567308 */ /* 0x000e220000000800 */
[----:B-1----:R-:W-:Y:S01]  /*3740*/  FADD.FTZ R4, R78, R69 ;  /* 0x000000454e047221 */ /* 0x002fe20000010000 */
[----:B------:R-:W-:-:S04]  /*3750*/  FADD.FTZ R68, R14, R89 ;  /* 0x000000590e447221 */ /* 0x000fc80000010000 */
[----:B------:R-:W-:Y:S02]  /*3760*/  FADD.FTZ R89, R15, R68 ;  /* 0x000000440f597221 */ /* 0x000fe40000010000 */
[----:B------:R-:W1:Y:S01]  /*3770*/  MUFU.EX2 R72, R72 ;  /* 0x0000004800487308 */ /* 0x000e620000000800 */
[----:B---3--:R-:W-:Y:S01]  /*3780*/  FADD.FTZ R69, R83, R4 ;  /* 0x0000000453457221 */ /* 0x008fe20000010000 */
[----:B------:R-:W-:Y:S01]  /*3790*/  FADD.FTZ R90, R16, R89 ;  /* 0x00000059105a7221 */ /* 0x000fe20000010000 */
[--C-:B------:R-:W-:Y:S01]  /*37a0*/  FFMA.FTZ R4, R59, UR40, -R71.reuse ;  /* 0x000000283b047c23 */ /* 0x100fe20008010847 */
[----:B------:R-:W-:-:S04]  /*37b0*/  FFMA.FTZ R59, R49, UR40, -R71 ;  /* 0x00000028313b7c23 */ /* 0x000fc80008010847 */
[----:B------:R-:W3:Y:S01]  /*37c0*/  MUFU.EX2 R73, R73 ;  /* 0x0000004900497308 */ /* 0x000ee20000000800 */
[C---:B0-----:R-:W-:Y:S01]  /*37d0*/  FADD.FTZ R69, R86.reuse, R69 ;  /* 0x0000004556457221 */ /* 0x041fe20000010000 */
[----:B------:R-:W-:-:S04]  /*37e0*/  F2FP.SATFINITE.E4M3.F32.PACK_AB_MERGE_C R154, R86, R83, RZ ;  /* 0x00000053569a723e */ /* 0x000fc800048070ff */
[----:B------:R-:W-:Y:S02]  /*37f0*/  F2FP.SATFINITE.E4M3.F32.PACK_AB_MERGE_C R154, R78, R75, R154 ;  /* 0x0000004b4e9a723e */ /* 0x000fe4000480709a */
[----:B------:R-:W0:Y:S01]  /*3800*/  MUFU.EX2 R87, R87 ;  /* 0x0000005700577308 */ /* 0x000e220000000800 */
[----:B-1----:R-:W-:Y:S01]  /*3810*/  FADD.FTZ R68, R72, R69 ;  /* 0x0000004548447221 */ /* 0x002fe20000010000 */
[----:B------:R-:W-:-:S06]  /*3820*/  FADD.FTZ R69, R17, R90 ;  /* 0x0000005a11457221 */ /* 0x000fcc0000010000 */
[----:B------:R-:W1:Y:S01]  /*3830*/  MUFU.EX2 R88, R88 ;  /* 0x0000005800587308 */ /* 0x000e620000000800 */
[----:B---3--:R-:W-:-:S07]  /*3840*/  FADD.FTZ R68, R73, R68 ;  /* 0x0000004449447221 */ /* 0x008fce0000010000 */
[----:B------:R-:W3:Y:S08]  /*3850*/  MUFU.EX2 R76, R76 ;  /* 0x0000004c004c7308 */ /* 0x000ef00000000800 */
[----:B------:R-:W4:Y:S08]  /*3860*/  MUFU.EX2 R77, R77 ;  /* 0x0000004d004d7308 */ /* 0x000f300000000800 */
[----:B------:R-:W5:Y:S08]  /*3870*/  MUFU.EX2 R80, R80 ;  /* 0x0000005000507308 */ /* 0x000f700000000800 */
[----:B------:R0:W-:Y:S08]  /*3880*/  MUFU.EX2 R49, R45 ;  /* 0x0000002d00317308 */ /* 0x0001f00000000800 */
[----:B------:R-:W2:Y:S01]  /*3890*/  MUFU.EX2 R81, R81 ;  /* 0x0000005100517308 */ /* 0x000ea20000000800 */
[----:B0-----:R-:W-:Y:S01]  /*38a0*/  FADD.FTZ R45, R87, R68 ;  /* 0x00000044572d7221 */ /* 0x001fe20000010000 */
[C---:B------:R-:W-:Y:S01]  /*38b0*/  FADD.FTZ R68, R18.reuse, R69 ;  /* 0x0000004512447221 */ /* 0x040fe20000010000 */
[----:B------:R-:W-:-:S02]  /*38c0*/  F2FP.SATFINITE.E4M3.F32.PACK_AB_MERGE_C R18, R18, R17, RZ ;  /* 0x000000111212723e */ /* 0x000fc400048070ff */
[C---:B-1----:R-:W-:Y:S01]  /*38d0*/  FADD.FTZ R69, R88.reuse, R45 ;  /* 0x0000002d58457221 */ /* 0x042fe20000010000 */
[----:B------:R-:W-:Y:S01]  /*38e0*/  FADD.FTZ R89, R19, R68 ;  /* 0x0000004413597221 */ /* 0x000fe20000010000 */
[----:B------:R-:W-:Y:S01]  /*38f0*/  F2FP.SATFINITE.E4M3.F32.PACK_AB_MERGE_C R87, R88, R87, RZ ;  /* 0x000000575857723e */ /* 0x000fe200048070ff */
[----:B------:R-:W0:Y:S01]  /*3900*/  MUFU.EX2 R56, R56 ;  /* 0x0000003800387308 */ /* 0x000e220000000800 */
[----:B---3--:R-:W-:Y:S01]  /*3910*/  FADD.FTZ R68, R76, R69 ;  /* 0x000000454c447221 */ /* 0x008fe20000010000 */
[----:B------:R-:W-:Y:S01]  /*3920*/  FADD.FTZ R90, R20, R89 ;  /* 0x00000059145a7221 */ /* 0x000fe20000010000 */
[----:B------:R-:W-:Y:S02]  /*3930*/  F2FP.SATFINITE.E4M3.F32.PACK_AB_MERGE_C R148, R73, R72, R87 ;  /* 0x000000484994723e */ /* 0x000fe40004807057 */
[----:B----4-:R-:W-:Y:S01]  /*3940*/  FADD.FTZ R69, R77, R68 ;  /* 0x000000444d457221 */ /* 0x010fe20000010000 */
[----:B------:R-:W-:Y:S01]  /*3950*/  FADD.FTZ R89, R21, R90 ;  /* 0x0000005a15597221 */ /* 0x000fe20000010000 */
[----:B------:R-:W-:Y:S01]  /*3960*/  F2FP.SATFINITE.E4M3.F32.PACK_AB_MERGE_C R21, R22, R21, RZ ;  /* 0x000000151615723e */ /* 0x000fe200048070ff */
[----:B------:R-:W1:Y:S01]  /*3970*/  MUFU.EX2 R57, R57 ;  /* 0x0000003900397308 */ /* 0x000e620000000800 */
[----:B-----5:R-:W-:Y:S01]  /*3980*/  FADD.FTZ R68, R80, R69 ;  /* 0x0000004550447221 */ /* 0x020fe20000010000 */
[----:B------:R-:W-:Y:S01]  /*3990*/  FADD.FTZ R10, R22, R89 ;  /* 0x00000059160a7221 */ /* 0x000fe20000010000 */
[----:B--2---:R-:W-:-:S02]  /*39a0*/  F2FP.SATFINITE.E4M3.F32.PACK_AB_MERGE_C R80, R81, R80, RZ ;  /* 0x000000505150723e */ /* 0x004fc400048070ff */
[----:B------:R-:W-:Y:S01]  /*39b0*/  FADD.FTZ R9, R81, R68 ;  /* 0x0000004451097221 */ /* 0x000fe20000010000 */
[----:B------:R-:W-:Y:S02]  /*39c0*/  F2FP.SATFINITE.E4M3.F32.PACK_AB_MERGE_C R149, R16, R15, R18 ;  /* 0x0000000f1095723e */ /* 0x000fe40004807012 */
[----:B------:R-:W2:Y:S01]  /*39d0*/  MUFU.EX2 R84, R84 ;  /* 0x0000005400547308 */ /* 0x000ea20000000800 */
[----:B------:R-:W-:Y:S02]  /*39e0*/  F2FP.SATFINITE.E4M3.F32.PACK_AB_MERGE_C R150, R77, R76, R80 ;  /* 0x0000004c4d96723e */ /* 0x000fe40004807050 */
[----:B------:R-:W-:-:S05]  /*39f0*/  F2FP.SATFINITE.E4M3.F32.PACK_AB_MERGE_C R151, R20, R19, R21 ;  /* 0x000000131497723e */ /* 0x000fca0004807015 */
[----:B------:R-:W3:Y:S08]  /*3a00*/  MUFU.EX2 R85, R85 ;  /* 0x0000005500557308 */ /* 0x000ef00000000800 */
[----:B------:R4:W-:Y:S08]  /*3a10*/  MUFU.EX2 R45, R59 ;  /* 0x0000003b002d7308 */ /* 0x0009f00000000800 */
[----:B------:R-:W5:Y:S01]  /*3a20*/  MUFU.EX2 R60, R60 ;  /* 0x0000003c003c7308 */ /* 0x000f620000000800 */
[----:B----4-:R-:W-:Y:S01]  /*3a30*/  FADD.FTZ R59, R23, R10 ;  /* 0x0000000a173b7221 */ /* 0x010fe20000010000 */
[----:B0-----:R-:W-:-:S03]  /*3a40*/  FADD.FTZ R10, R56, R9 ;  /* 0x00000009380a7221 */ /* 0x001fc60000010000 */
[----:B------:R-:W-:Y:S01]  /*3a50*/  FADD.FTZ R59, R40, R59 ;  /* 0x0000003b283b7221 */ /* 0x000fe20000010000 */
[----:B-1----:R-:W-:Y:S02]  /*3a60*/  FADD.FTZ R9, R57, R10 ;  /* 0x0000000a39097221 */ /* 0x002fe40000010000 */
[----:B------:R-:W0:Y:S01]  /*3a70*/  MUFU.EX2 R61, R61 ;  /* 0x0000003d003d7308 */ /* 0x000e220000000800 */
[----:B------:R-:W-:Y:S01]  /*3a80*/  FADD.FTZ R14, R48, R59 ;  /* 0x0000003b300e7221 */ /* 0x000fe20000010000 */
[----:B--2---:R-:W-:Y:S01]  /*3a90*/  FADD.FTZ R10, R84, R9 ;  /* 0x00000009540a7221 */ /* 0x004fe20000010000 */
[C---:B------:R-:W-:Y:S02]  /*3aa0*/  F2FP.SATFINITE.E4M3.F32.PACK_AB_MERGE_C R48, R63.reuse, R48, RZ ;  /* 0x000000303f30723e */ /* 0x040fe400048070ff */
[----:B------:R-:W-:Y:S01]  /*3ab0*/  FADD.FTZ R17, R63, R14 ;  /* 0x0000000e3f117221 */ /* 0x000fe20000010000 */
[C---:B---3--:R-:W-:Y:S01]  /*3ac0*/  FADD.FTZ R13, R85.reuse, R10 ;  /* 0x0000000a550d7221 */ /* 0x048fe20000010000 */
[----:B------:R-:W-:Y:S01]  /*3ad0*/  F2FP.SATFINITE.E4M3.F32.PACK_AB_MERGE_C R84, R85, R84, RZ ;  /* 0x000000545554723e */ /* 0x000fe200048070ff */
[----:B------:R-:W1:Y:S01]  /*3ae0*/  MUFU.EX2 R64, R64 ;  /* 0x0000004000407308 */ /* 0x000e620000000800 */
[----:B------:R-:W-:Y:S01]  /*3af0*/  FADD.FTZ R14, R24, R17 ;  /* 0x00000011180e7221 */ /* 0x000fe20000010000 */
[----:B-----5:R-:W-:Y:S01]  /*3b00*/  FADD.FTZ R10, R60, R13 ;  /* 0x0000000d3c0a7221 */ /* 0x020fe20000010000 */
[----:B------:R-:W-:-:S02]  /*3b10*/  F2FP.SATFINITE.E4M3.F32.PACK_AB_MERGE_C R145, R40, R23, R48 ;  /* 0x000000172891723e */ /* 0x000fc40004807030 */
[----:B------:R-:W-:Y:S01]  /*3b20*/  FADD.FTZ R14, R25, R14 ;  /* 0x0000000e190e7221 */ /* 0x000fe20000010000 */
[----:B------:R-:W-:Y:S02]  /*3b30*/  F2FP.SATFINITE.E4M3.F32.PACK_AB_MERGE_C R144, R57, R56, R84 ;  /* 0x000000383990723e */ /* 0x000fe40004807054 */
[----:B------:R-:W2:Y:S01]  /*3b40*/  MUFU.EX2 R65, R65 ;  /* 0x0000004100417308 */ /* 0x000ea20000000800 */
[----:B0-----:R-:W-:Y:S01]  /*3b50*/  FADD.FTZ R7, R61, R10 ;  /* 0x0000000a3d077221 */ /* 0x001fe20000010000 */
[----:B------:R-:W-:Y:S01]  /*3b60*/  FADD.FTZ R13, R29, R14 ;  /* 0x0000000e1d0d7221 */ /* 0x000fe20000010000 */
[----:B------:R-:W-:-:S03]  /*3b70*/  F2FP.SATFINITE.E4M3.F32.PACK_AB_MERGE_C R29, R36, R29, RZ ;  /* 0x0000001d241d723e */ /* 0x000fc600048070ff */
[----:B------:R-:W-:Y:S01]  /*3b80*/  FADD.FTZ R36, R36, R13 ;  /* 0x0000000d24247221 */ /* 0x000fe20000010000 */
[----:B------:R-:W-:Y:S01]  /*3b90*/  F2FP.SATFINITE.E4M3.F32.PACK_AB_MERGE_C R147, R25, R24, R29 ;  /* 0x000000181993723e */ /* 0x000fe2000480701d */
[----:B------:R-:W0:Y:S01]  /*3ba0*/  MUFU.EX2 R58, R58 ;  /* 0x0000003a003a7308 */ /* 0x000e220000000800 */
[----:B-1----:R-:W-:Y:S01]  /*3bb0*/  FADD.FTZ R8, R64, R7 ;  /* 0x0000000740087221 */ /* 0x002fe20000010000 */
[----:B------:R-:W-:Y:S01]  /*3bc0*/  FADD.FTZ R7, R37, R36 ;  /* 0x0000002425077221 */ /* 0x000fe20000010000 */
[----:B------:R-:W-:-:S03]  /*3bd0*/  CS2R R24, SRZ ;  /* 0x0000000000187805 */ /* 0x000fc6000001ff00 */
[----:B------:R-:W-:Y:S02]  /*3be0*/  FADD.FTZ R10, R42, R7 ;  /* 0x000000072a0a7221 */ /* 0x000fe40000010000 */
[----:B------:R-:W1:Y:S01]  /*3bf0*/  MUFU.EX2 R41, R41 ;  /* 0x0000002900297308 */ /* 0x000e620000000800 */
[C---:B--2---:R-:W-:Y:S01]  /*3c00*/  F2FP.SATFINITE.E4M3.F32.PACK_AB_MERGE_C R64, R65.reuse, R64, RZ ;  /* 0x000000404140723e */ /* 0x044fe200048070ff */
[----:B------:R-:W-:Y:S01]  /*3c10*/  FADD.FTZ R65, R65, R8 ;  /* 0x0000000841417221 */ /* 0x000fe20000010000 */
[----:B------:R-:W-:Y:S01]  /*3c20*/  FADD.FTZ R11, R43, R10 ;  /* 0x0000000a2b0b7221 */ /* 0x000fe20000010000 */
[C---:B------:R-:W-:Y:S02]  /*3c30*/  F2FP.SATFINITE.E4M3.F32.PACK_AB_MERGE_C R43, R46.reuse, R43, RZ ;  /* 0x0000002b2e2b723e */ /* 0x040fe400048070ff */
[----:B------:R-:W-:Y:S01]  /*3c40*/  F2FP.SATFINITE.E4M3.F32.PACK_AB_MERGE_C R146, R61, R60, R64 ;  /* 0x0000003c3d92723e */ /* 0x000fe20004807040 */
[----:B------:R-:W-:Y:S01]  /*3c50*/  FADD.FTZ R46, R46, R11 ;  /* 0x0000000b2e2e7221 */ /* 0x000fe20000010000 */
[----:B------:R-:W2:Y:S01]  /*3c60*/  MUFU.EX2 R44, R44 ;  /* 0x0000002c002c7308 */ /* 0x000ea20000000800 */
[----:B0-----:R-:W-:Y:S01]  /*3c70*/  FADD.FTZ R8, R58, R65 ;  /* 0x000000413a087221 */ /* 0x001fe20000010000 */
[----:B------:R-:W-:-:S02]  /*3c80*/  F2FP.SATFINITE.E4M3.F32.PACK_AB_MERGE_C R141, R42, R37, R43 ;  /* 0x000000252a8d723e */ /* 0x000fc4000480702b */
[----:B------:R-:W-:Y:S02]  /*3c90*/  CS2R R36, SRZ ;  /* 0x0000000000247805 */ /* 0x000fe4000001ff00 */
[----:B------:R-:W-:Y:S02]  /*3ca0*/  CS2R R42, SRZ ;  /* 0x00000000002a7805 */ /* 0x000fe4000001ff00 */
[----:B------:R-:W0:Y:S01]  /*3cb0*/  MUFU.EX2 R4, R4 ;  /* 0x0000000400047308 */ /* 0x000e220000000800 */
[----:B-1----:R-:W-:-:S07]  /*3cc0*/  FADD.FTZ R7, R41, R8 ;  /* 0x0000000829077221 */ /* 0x002fce0000010000 */
[----:B------:R-:W1:Y:S01]  /*3cd0*/  MUFU.EX2 R52, R52 ;  /* 0x0000003400347308 */ /* 0x000e620000000800 */
[----:B--2---:R-:W-:Y:S01]  /*3ce0*/  FADD.FTZ R8, R44, R7 ;  /* 0x000000072c087221 */ /* 0x004fe20000010000 */
[----:B------:R-:W-:Y:S01]  /*3cf0*/  F2FP.SATFINITE.E4M3.F32.PACK_AB_MERGE_C R44, R49, R44, RZ ;  /* 0x0000002c312c723e */ /* 0x000fe200048070ff */
[----:B------:R-:W-:Y:S02]  /*3d00*/  FADD.FTZ R7, R47, R46 ;  /* 0x0000002e2f077221 */ /* 0x000fe40000010000 */
[----:B------:R-:W-:Y:S01]  /*3d10*/  FADD.FTZ R49, R49, R8 ;  /* 0x0000000831317221 */ /* 0x000fe20000010000 */
[----:B------:R-:W-:Y:S01]  /*3d20*/  F2FP.SATFINITE.E4M3.F32.PACK_AB_MERGE_C R140, R41, R58, R44 ;  /* 0x0000003a298c723e */ /* 0x000fe2000480702c */
[----:B------:R-:W-:Y:S01]  /*3d30*/  FADD.FTZ R10, R50, R7 ;  /* 0x00000007320a7221 */ /* 0x000fe20000010000 */
[----:B------:R-:W2:Y:S01]  /*3d40*/  MUFU.EX2 R53, R53 ;  /* 0x0000003500357308 */ /* 0x000ea20000000800 */
[----:B0-----:R-:W-:Y:S01]  /*3d50*/  FADD.FTZ R8, R4, R49 ;  /* 0x0000003104087221 */ /* 0x001fe20000010000 */
[----:B------:R-:W-:Y:S01]  /*3d60*/  CS2R R40, SRZ ;  /* 0x0000000000287805 */ /* 0x000fe2000001ff00 */
[----:B------:R-:W-:Y:S01]  /*3d70*/  FADD.FTZ R11, R51, R10 ;  /* 0x0000000a330b7221 */ /* 0x000fe20000010000 */
[C---:B------:R-:W-:Y:S01]  /*3d80*/  F2FP.SATFINITE.E4M3.F32.PACK_AB_MERGE_C R51, R54.reuse, R51, RZ ;  /* 0x000000333633723e */ /* 0x040fe200048070ff */
[----:B------:R-:W-:Y:S01]  /*3d90*/  FADD.FTZ R7, R45, R8 ;  /* 0x000000082d077221 */ /* 0x000fe20000010000 */
[----:B------:R-:W-:Y:S01]  /*3da0*/  CS2R R48, SRZ ;  /* 0x0000000000307805 */ /* 0x000fe2000001ff00 */
[----:B------:R-:W-:Y:S01]  /*3db0*/  FADD.FTZ R11, R54, R11 ;  /* 0x0000000b360b7221 */ /* 0x000fe20000010000 */
[----:B------:R-:W0:Y:S01]  /*3dc0*/  MUFU.EX2 R26, R26 ;  /* 0x0000001a001a7308 */ /* 0x000e220000000800 */
[----:B-1----:R-:W-:Y:S01]  /*3dd0*/  FADD.FTZ R8, R52, R7 ;  /* 0x0000000734087221 */ /* 0x002fe20000010000 */
[----:B------:R-:W-:-:S02]  /*3de0*/  F2FP.SATFINITE.E4M3.F32.PACK_AB_MERGE_C R143, R50, R47, R51 ;  /* 0x0000002f328f723e */ /* 0x000fc40004807033 */
[----:B------:R-:W-:Y:S02]  /*3df0*/  CS2R R46, SRZ ;  /* 0x00000000002e7805 */ /* 0x000fe4000001ff00 */
[----:B------:R-:W-:Y:S02]  /*3e00*/  CS2R R50, SRZ ;  /* 0x0000000000327805 */ /* 0x000fe4000001ff00 */
[----:B------:R-:W-:Y:S01]  /*3e10*/  CS2R R54, SRZ ;  /* 0x0000000000367805 */ /* 0x000fe2000001ff00 */
[----:B------:R-:W1:Y:S01]  /*3e20*/  MUFU.EX2 R62, R62 ;  /* 0x0000003e003e7308 */ /* 0x000e620000000800 */
[C---:B--2---:R-:W-:Y:S01]  /*3e30*/  F2FP.SATFINITE.E4M3.F32.PACK_AB_MERGE_C R52, R53.reuse, R52, RZ ;  /* 0x000000343534723e */ /* 0x044fe200048070ff */
[----:B------:R-:W-:-:S03]  /*3e40*/  FADD.FTZ R53, R53, R8 ;  /* 0x0000000835357221 */ /* 0x000fc60000010000 */
[----:B------:R-:W-:Y:S02]  /*3e50*/  F2FP.SATFINITE.E4M3.F32.PACK_AB_MERGE_C R142, R45, R4, R52 ;  /* 0x000000042d8e723e */ /* 0x000fe40004807034 */
[----:B------:R-:W-:Y:S01]  /*3e60*/  CS2R R44, SRZ ;  /* 0x00000000002c7805 */ /* 0x000fe2000001ff00 */
[----:B------:R-:W2:Y:S01]  /*3e70*/  MUFU.EX2 R27, R27 ;  /* 0x0000001b001b7308 */ /* 0x000ea20000000800 */
[----:B0-----:R-:W-:-:S07]  /*3e80*/  FADD.FTZ R10, R26, R11 ;  /* 0x0000000b1a0a7221 */ /* 0x001fce0000010000 */
[----:B------:R-:W0:Y:S01]  /*3e90*/  MUFU.EX2 R9, R66 ;  /* 0x0000004200097308 */ /* 0x000e220000000800 */
[----:B-1----:R-:W-:Y:S01]  /*3ea0*/  FADD.FTZ R8, R62, R53 ;  /* 0x000000353e087221 */ /* 0x002fe20000010000 */
[----:B------:R-:W-:-:S06]  /*3eb0*/  CS2R R52, SRZ ;  /* 0x0000000000347805 */ /* 0x000fcc000001ff00 */
        /* <DEDUP_REMOVED lines=11> */
[----:B------:R-:W-:Y:S02]  /*3f70*/  F2FP.SATFINITE.E4M3.F32.PACK_AB_MERGE_C R137, R27, R26, R30 ;  /* 0x0000001a1b89723e */ /* 0x000fe4000480701e */
[----:B------:R-:W-:Y:S01]  /*3f80*/  CS2R R26, SRZ ;  /* 0x00000000001a7805 */ /* 0x000fe2000001ff00 */
[----:B------:R-:W0:Y:S01]  /*3f90*/  MUFU.EX2 R32, R32 ;  /* 0x0000002000207308 */ /* 0x000e220000000800 */
[C---:B-1----:R-:W-:Y:S01]  /*3fa0*/  F2FP.SATFINITE.E4M3.F32.PACK_AB_MERGE_C R28, R67.reuse, R28, RZ ;  /* 0x0000001c431c723e */ /* 0x042fe200048070ff */
[----:B------:R-:W-:-:S03]  /*3fb0*/  FADD.FTZ R67, R67, R8 ;  /* 0x0000000843437221 */ /* 0x000fc60000010000 */
[----:B------:R-:W-:Y:S02]  /*3fc0*/  F2FP.SATFINITE.E4M3.F32.PACK_AB_MERGE_C R136, R9, R62, R28 ;  /* 0x0000003e0988723e */ /* 0x000fe4000480701c */
[----:B------:R-:W-:Y:S01]  /*3fd0*/  CS2R R28, SRZ ;  /* 0x00000000001c7805 */ /* 0x000fe2000001ff00 */
[----:B------:R-:W1:Y:S01]  /*3fe0*/  MUFU.EX2 R35, R35 ;  /* 0x0000002300237308 */ /* 0x000e620000000800 */
[----:B--2---:R-:W-:Y:S01]  /*3ff0*/  FADD.FTZ R8, R34, R31 ;  /* 0x0000001f22087221 */ /* 0x004fe20000010000 */
[----:B------:R-:W-:-:S06]  /*4000*/  CS2R R30, SRZ ;  /* 0x00000000001e7805 */ /* 0x000fcc000001ff00 */
        /* <DEDUP_REMOVED lines=11> */
[----:B------:R-:W-:Y:S01]  /*40c0*/  FADD.FTZ R4, R70, R39 ;  /* 0x0000002746047221 */ /* 0x000fe20000010000 */
[----:B------:R-:W-:Y:S02]  /*40d0*/  CS2R R32, SRZ ;  /* 0x0000000000207805 */ /* 0x000fe4000001ff00 */
[----:B-1----:R-:W-:Y:S01]  /*40e0*/  F2FP.SATFINITE.E4M3.F32.PACK_AB_MERGE_C R9, R3, R38, RZ ;  /* 0x000000260309723e */ /* 0x002fe200048070ff */
[----:B------:R-:W-:-:S03]  /*40f0*/  FADD.FTZ R38, R38, R7 ;  /* 0x0000000726267221 */ /* 0x000fc60000010000 */
[----:B------:R-:W-:Y:S01]  /*4100*/  F2FP.SATFINITE.E4M3.F32.PACK_AB_MERGE_C R139, R35, R34, R9 ;  /* 0x00000022238b723e */ /* 0x000fe20004807009 */
[----:B------:R-:W-:Y:S01]  /*4110*/  FADD.FTZ R3, R3, R38 ;  /* 0x0000002603037221 */ /* 0x000fe20000010000 */
        /* <DEDUP_REMOVED lines=22> */
[----:B------:R-:W-:Y:S01]  /*4280*/  UMOV UR21, URZ ;  /* 0x0000003f00157c82 */ /* 0x000fe20008000000 */
[----:B------:R-:W-:Y:S01]  /*4290*/  UMOV UR22, URZ ;  /* 0x0000003f00167c82 */ /* 0x000fe20008000000 */
[----:B------:R-:W-:Y:S01]  /*42a0*/  ULDC UR15, c[0x0][0x288] ;  /* 0x0000a200000f7ab9 */ /* 0x000fe20000000800 */
[----:B------:R-:W-:-:S05]  /*42b0*/  ULDC UR17, c[0x0][0x2f0] ;  /* 0x0000bc0000117ab9 */ /* 0x000fca0000000800 */
.L_x_15436:
[----:B------:R-:W-:-:S04]  /*42c0*/  UISETP.NE.AND UP0, UPT, UR22, 0x1, UPT ;  /* 0x000000011600788c */ /* 0x000fc8000bf05270 */
[----:B------:R-:W-:-:S04]  /*42d0*/  USEL UR13, URZ, 0x1, UP0 ;  /* 0x000000013f0d7887 */ /* 0x000fc80008000000 */
[----:B------:R-:W-:Y:S01]  /*42e0*/  ULOP3.LUT UR13, UR21, UR13, URZ, 0x3c, !UPT ;  /* 0x0000000d150d7292 */ /* 0x000fe2000f8e3c3f */
[----:B------:R-:W-:Y:S11]  /*42f0*/  @!P0 BRA `(.L_x_15426) ;  /* 0x0000000000048947 */ /* 0x000ff60003800000 */
[----:B------:R-:W-:Y:S01]  /*4300*/  BPT.TRAP 0x1 ;  /* 0x000000040000795c */ /* 0x000fe20000300000 */
.L_x_15426:
        /* <DEDUP_REMOVED lines=9> */
.L_x_15427:
[----:B-1----:R-:W-:Y:S05]  /*43a0*/  @P1 BRA `(.L_x_15428) ;  /* 0x0000000000081947 */ /* 0x002fea0003800000 */
[----:B------:R-:W1:Y:S02]  /*43b0*/  SYNCS.PHASECHK.TRANS64.TRYWAIT P1, [UR18+0x12430], R0 ;  /* 0x01243000ff0075a7 */ /* 0x000e640008020152 */
[----:B-1----:R-:W-:Y:S05]  /*43c0*/  @!P1 BRA `(.L_x_15429) ;  /* 0x000000b800d49947 */ /* 0x002fea0003800000 */
.L_x_15428:
        /* <DEDUP_REMOVED lines=64> */
.L_x_15430:
[----:B------:R-:W-:Y:S01]  /*47d0*/  ULEA UR9, UR22, UR47, 0x3 ;  /* 0x0000002f16097291 */ /* 0x000fe2000f8e183f */
[----:B01----:R-:W-:-:S05]  /*47e0*/  IMAD.U32 R0, RZ, RZ, UR21 ;  /* 0x00000015ff007e24 */ /* 0x003fca000f8e00ff */
[----:B------:R-:W-:-:S04]  /*47f0*/  SHF.L.U32 R0, R0, 0x1f, RZ ;  /* 0x0000001f00007819 */ /* 0x000fc800000006ff */
[----:B------:R0:W1:Y:S01]  /*4800*/  SYNCS.PHASECHK.TRANS64.TRYWAIT P1, [UR9+0x12450], R0 ;  /* 0x01245000ff0075a7 */ /* 0x0000620008020149 */
[----:B------:R-:W-:Y:S05]  /*4810*/  @!P0 BRA `(.L_x_15431) ;  /* 0x0000000000048947 */ /* 0x000fea0003800000 */
[----:B------:R-:W-:Y:S01]  /*4820*/  BPT.TRAP 0x1 ;  /* 0x000000040000795c */ /* 0x000fe20000300000 */
.L_x_15431:
[----:B-1----:R-:W-:Y:S05]  /*4830*/  @P1 BRA `(.L_x_15432) ;  /* 0x0000000000081947 */ /* 0x002fea0003800000 */
[----:B------:R-:W1:Y:S02]  /*4840*/  SYNCS.PHASECHK.TRANS64.TRYWAIT P1, [UR9+0x12450], R0 ;  /* 0x01245000ff0075a7 */ /* 0x000e640008020149 */
[----:B-1----:R-:W-:Y:S05]  /*4850*/  @!P1 BRA `(.L_x_15433) ;  /* 0x000000b400c89947 */ /* 0x002fea0003800000 */
.L_x_15432:
        /* <DEDUP_REMOVED lines=32> */
.L_x_15434:
[----:B------:R-:W-:Y:S01]  /*4a60*/  UISETP.NE.AND UP0, UPT, UR48, URZ, UPT ;  /* 0x0000003f3000728c */ /* 0x000fe2000bf05270 */
[----:B01----:R-:W-:Y:S01]  /*4a70*/  IMAD.MOV.U32 R0, RZ, RZ, R5 ;  /* 0x000000ffff007224 */ /* 0x003fe200078e0005 */
[----:B------:R-:W-:Y:S01]  /*4a80*/  UIADD3 UR18, UR18, 0x12440, URZ ;  /* 0x0001244012127890 */ /* 0x000fe2000fffe03f */
[----:B------:R-:W-:-:S03]  /*4a90*/  IMAD.U32 R10, RZ, RZ, UR17 ;  /* 0x00000011ff0a7e24 */ /* 0x000fc6000f8e00ff */
[----:B------:R-:W-:Y:S01]  /*4aa0*/  PLOP3.LUT P1, PT, PT, PT, UP0, 0x80, 0x0 ;  /* 0x000000000000781c */ /* 0x000fe20003f2f008 */
[----:B------:R-:W-:Y:S01]  /*4ab0*/  UPRMT UR18, UR12, 0x654, UR18 ;  /* 0x000006540c127896 */ /* 0x000fe20008000012 */
[----:B------:R-:W-:-:S03]  /*4ac0*/  PLOP3.LUT P2, PT, PT, PT, UP0, 0x80, 0x0 ;  /* 0x000000000000781c */ /* 0x000fc60003f4f008 */
[----:B------:R-:W-:-:S05]  /*4ad0*/  @UP0 ULDC UR6, c[0x0][0x44c] ;  /* 0x0001130000060ab9 */ /* 0x000fca0000000800 */
[----:B------:R-:W-:Y:S03]  /*4ae0*/  SYNCS.ARRIVE.TRANS64.RED.A1T0 RZ, [UR18], RZ ;  /* 0x000000ffffff79a7 */ /* 0x000fe60008100412 */
[----:B------:R-:W-:Y:S01]  /*4af0*/  @P1 IMAD.HI.U32 R2, R5, UR6, RZ ;  /* 0x0000000605021c27 */ /* 0x000fe2000f8e00ff */
[----:B------:R-:W-:-:S04]  /*4b00*/  @UP0 ULDC UR6, c[0x0][0x450] ;  /* 0x0001140000060ab9 */ /* 0x000fc80000000800 */
[----:B------:R-:W-:Y:S01]  /*4b10*/  @P2 SHF.R.U32.HI R0, RZ, UR6, R2 ;  /* 0x00000006ff002c19 */ /* 0x000fe20008011602 */
[----:B------:R-:W-:Y:S02]  /*4b20*/  UMOV UR6, 0x1 ;  /* 0x0000000100067882 */ /* 0x000fe40000000000 */
[----:B------:R-:W-:Y:S02]  /*4b30*/  UIMAD UR6, UR20, -0xa0, UR6 ;  /* 0xffffff60140678a4 */ /* 0x000fe4000f8e0206 */
[----:B------:R-:W0:Y:S04]  /*4b40*/  SHFL.IDX PT, R2, R0, RZ, 0x1c1f ;  /* 0x001c1fff00027589 */ /* 0x000e2800000e0000 */
[----:B------:R-:W-:Y:S01]  /*4b50*/  IMAD.U32 R9, RZ, RZ, UR6 ;  /* 0x00000006ff097e24 */ /* 0x000fe2000f8e00ff */
[----:B------:R-:W1:Y:S03]  /*4b60*/  SHFL.IDX PT, R0, R0, 0x1, 0x1c1f ;  /* 0x003c1f0000007f89 */ /* 0x000e6600000e0000 */
[----:B------:R-:W-:-:S04]  /*4b70*/  IMAD R9, R6, -0x2, R9 ;  /* 0xfffffffe06097824 */ /* 0x000fc800078e0209 */
[----:B------:R-:W-:-:S05]  /*4b80*/  IMAD R9, R10, UR42, R9 ;  /* 0x0000002a0a097c24 */ /* 0x000fca000f8e0209 */
        /* <DEDUP_REMOVED lines=137> */
[----:B0-----:R-:W-:Y:S01]  /*5420*/  FMNMX.FTZ R13, R12, R11, !PT ;  /* 0x0000000b0c0d7209 */ /* 0x001fe20007810000 */
[----:B------:R-:W-:Y:S01]  /*5430*/  IMAD.U32 R11, RZ, RZ, UR40 ;  /* 0x00000028ff0b7e24 */ /* 0x000fe2000f8e00ff */
[----:B------:R-:W-:Y:S02]  /*5440*/  FMNMX.FTZ R21, R127, R0, !PT ;  /* 0x000000007f157209 */ /* 0x000fe40007810000 */
[----:B------:R-:W-:Y:S01]  /*5450*/  ISETP.GT.AND P2, PT, R9, 0x18, PT ;  /* 0x000000180900780c */ /* 0x000fe20003f44270 */
[----:B------:R-:W0:Y:S01]  /*5460*/  SHFL.BFLY PT, R2, R13, 0x1, 0x1f ;  /* 0x0c201f000d027f89 */ /* 0x000e2200000e0000 */
        /* <DEDUP_REMOVED lines=12> */
[----:B0-----:R-:W-:-:S02]  /*5530*/  FMNMX.FTZ R2, R13, R2, !PT ;  /* 0x000000020d027209 */ /* 0x001fc40007810000 */
[----:B------:R-:W-:Y:S02]  /*5540*/  FSEL R107, R107, -INF , P3 ;  /* 0xff8000006b6b7808 */ /* 0x000fe40001800000 */
[C---:B------:R-:W-:Y:S01]  /*5550*/  FSETP.NEU.FTZ.AND P1, PT, R2.reuse, -INF , PT ;  /* 0xff8000000200780b */ /* 0x040fe20003f3d000 */
[----:B------:R-:W-:-:S01]  /*5560*/  FFMA.FTZ R10, R2, R11, -8 ;  /* 0xc1000000020a7423 */ /* 0x000fc2000001000b */
[----:B------:R-:W-:Y:S02]  /*5570*/  FMNMX.FTZ R0, R106, R23, !PT ;  /* 0x000000176a007209 */ /* 0x000fe40007810000 */
[----:B------:R-:W-:Y:S02]  /*5580*/  ISETP.GT.AND P3, PT, R9, 0x29, PT ;  /* 0x000000290900780c */ /* 0x000fe40003f64270 */
[----:B------:R-:W-:Y:S02]  /*5590*/  FSEL R10, R10, RZ, P1 ;  /* 0x000000ff0a0a7208 */ /* 0x000fe40000800000 */
[----:B------:R-:W-:-:S02]  /*55a0*/  FSEL R110, R110, -INF , P2 ;  /* 0xff8000006e6e7808 */ /* 0x000fc40001000000 */
[----:B------:R-:W-:Y:S01]  /*55b0*/  FMNMX.FTZ R23, R107, R0, !PT ;  /* 0x000000006b177209 */ /* 0x000fe20007810000 */
[----:B------:R-:W-:-:S01]  /*55c0*/  FFMA.FTZ R105, R105, UR40, -R10 ;  /* 0x0000002869697c23 */ /* 0x000fc2000801080a */
[----:B------:R-:W-:Y:S01]  /*55d0*/  ISETP.GT.AND P2, PT, R9, 0x30, PT ;  /* 0x000000300900780c */ /* 0x000fe20003f44270 */
[----:B------:R-:W-:-:S01]  /*55e0*/  FFMA.FTZ R109, R109, UR40, -R10 ;  /* 0x000000286d6d7c23 */ /* 0x000fc2000801080a */
[----:B------:R-:W-:Y:S01]  /*55f0*/  FSEL R111, R111, -INF , P3 ;  /* 0xff8000006f6f7808 */ /* 0x000fe20001800000 */
[----:B------:R0:W-:Y:S01]  /*5600*/  MUFU.EX2 R21, R105 ;  /* 0x0000006900157308 */ /* 0x0001e20000000800 */
[----:B------:R-:W-:Y:S01]  /*5610*/  FMNMX.FTZ R0, R110, R23, !PT ;  /* 0x000000176e007209 */ /* 0x000fe20007810000 */
[--C-:B------:R-:W-:Y:S01]  /*5620*/  FFMA.FTZ R22, R108, UR40, -R10.reuse ;  /* 0x000000286c167c23 */ /* 0x100fe2000801080a */
[----:B------:R-:W-:Y:S01]  /*5630*/  ISETP.GT.AND P3, PT, R9, 0x31, PT ;  /* 0x000000310900780c */ /* 0x000fe20003f64270 */
[--C-:B------:R-:W-:Y:S01]  /*5640*/  FFMA.FTZ R113, R113, UR40, -R10.reuse ;  /* 0x0000002871717c23 */ /* 0x100fe2000801080a */
[----:B------:R-:W-:Y:S01]  /*5650*/  FSEL R114, R114, -INF , P2 ;  /* 0xff80000072727808 */ /* 0x000fe20001000000 */
[--C-:B------:R-:W-:Y:S01]  /*5660*/  FFMA.FTZ R20, R104, UR40, -R10.reuse ;  /* 0x0000002868147c23 */ /* 0x100fe2000801080a */
[----:B------:R-:W-:Y:S01]  /*5670*/  ISETP.GT.AND P2, PT, R9, 0x38, PT ;  /* 0x000000380900780c */ /* 0x000fe20003f44270 */
[----:B------:R1:W-:Y:S01]  /*5680*/  MUFU.EX2 R23, R109 ;  /* 0x0000006d00177308 */ /* 0x0003e20000000800 */
[----:B0-----:R-:W-:Y:S01]  /*5690*/  FMNMX.FTZ R105, R111, R0, !PT ;  /* 0x000000006f697209 */ /* 0x001fe20007810000 */
        /* <DEDUP_REMOVED lines=18> */
[----:B------:R0:W-:Y:S01]  /*57c0*/  MUFU.EX2 R105, R113 ;  /* 0x0000007100697308 */ /* 0x0001e20000000800 */
[----:B------:R-:W-:Y:S01]  /*57d0*/  FSEL R90, R90, -INF , P2 ;  /* 0xff8000005a5a7808 */ /* 0x000fe20001000000 */
[--C-:B------:R-:W-:Y:S01]  /*57e0*/  FFMA.FTZ R133, R133, UR40, -R10.reuse ;  /* 0x0000002885857c23 */ /* 0x100fe2000801080a */
[----:B-1----:R-:W-:Y:S01]  /*57f0*/  FMNMX.FTZ R109, R119, R0, !PT ;  /* 0x00000000776d7209 */ /* 0x002fe20007810000 */
        /* <DEDUP_REMOVED lines=23> */
[----:B0-----:R-:W-:Y:S01]  /*5970*/  FMNMX.FTZ R113, R95, R0, !PT ;  /* 0x000000005f717209 */ /* 0x001fe20007810000 */
[--C-:B------:R-:W-:Y:S01]  /*5980*/  FFMA.FTZ R65, R65, UR40, -R10.reuse ;  /* 0x0000002841417c23 */ /* 0x100fe2000801080a */
[----:B------:R-:W-:Y:S01]  /*5990*/  ISETP.GT.AND P2, PT, R9, 0x58, PT ;  /* 0x000000580900780c */ /* 0x000fe20003f44270 */
[--C-:B------:R-:W-:Y:S01]  /*59a0*/  FFMA.FTZ R68, R68, UR40, -R10.reuse ;  /* 0x0000002844447c23 */ /* 0x100fe2000801080a */
        /* <DEDUP_REMOVED lines=9> */
[C---:B------:R-:W-:Y:S02]  /*5a40*/  ISETP.GT.AND P2, PT, R9.reuse, 0x60, PT ;  /* 0x000000600900780c */ /* 0x040fe40003f44270 */
        /* <DEDUP_REMOVED lines=20> */
[----:B0-----:R-:W-:Y:S01]  /*5b90*/  FFMA.FTZ R112, R96, UR40, -R10 ;  /* 0x0000002860707c23 */ /* 0x001fe2000801080a */
[----:B------:R-:W-:Y:S02]  /*5ba0*/  ISETP.GT.AND P2, PT, R9, 0x78, PT ;  /* 0x000000780900780c */ /* 0x000fe40003f44270 */
[----:B------:R-:W-:Y:S02]  /*5bb0*/  FSEL R83, R83, -INF , P3 ;  /* 0xff80000053537808 */ /* 0x000fe40001800000 */
[----:B------:R-:W-:Y:S01]  /*5bc0*/  FMNMX.FTZ R0, R82, R113, !PT ;  /* 0x0000007152007209 */ /* 0x000fe20007810000 */
[----:B------:R-:W-:Y:S01]  /*5bd0*/  MUFU.EX2 R15, R15 ;  /* 0x0000000f000f7308 */ /* 0x000fe20000000800 */
[----:B------:R-:W-:-:S02]  /*5be0*/  ISETP.GT.AND P3, PT, R9, 0x79, PT ;  /* 0x000000790900780c */ /* 0x000fc40003f64270 */
[----:B------:R-:W-:Y:S02]  /*5bf0*/  FSEL R96, R86, -INF , P2 ;  /* 0xff80000056607808 */ /* 0x000fe40001000000 */
[----:B------:R-:W-:Y:S02]  /*5c00*/  FMNMX.FTZ R113, R83, R0, !PT ;  /* 0x0000000053717209 */ /* 0x000fe40007810000 */
[----:B------:R-:W-:Y:S01]  /*5c10*/  FSEL R87, R87, -INF , P3 ;  /* 0xff80000057577808 */ /* 0x000fe20001800000 */
[----:B------:R0:W-:Y:S01]  /*5c20*/  MUFU.EX2 R86, R112 ;  /* 0x0000007000567308 */ /* 0x0001e20000000800 */
[C---:B------:R-:W-:Y:S02]  /*5c30*/  ISETP.GT.AND P2, PT, R9.reuse, 0x80, PT ;  /* 0x000000800900780c */ /* 0x040fe40003f44270 */
        /* <DEDUP_REMOVED lines=35> */
[----:B------:R-:W-:Y:S01]  /*5e70*/  FFMA.FTZ R84, R85, UR40, -R10 ;  /* 0x0000002855547c23 */ /* 0x000fe2000801080a */
[----:B------:R-:W-:Y:S01]  /*5e80*/  FMNMX.FTZ R0, R70, R113, !PT ;  /* 0x0000007146007209 */ /* 0x000fe20007810000 */
[----:B------:R-:W-:Y:S01]  /*5e90*/  IMAD.U32 R85, RZ, RZ, UR40 ;  /* 0x00000028ff557e24 */ /* 0x000fe2000f8e00ff */
[----:B------:R-:W-:Y:S01]  /*5ea0*/  FSEL R124, R2, RZ, P1 ;  /* 0x000000ff027c7208 */ /* 0x000fe20000800000 */
[----:B------:R0:W-:Y:S01]  /*5eb0*/  MUFU.EX2 R9, R112 ;  /* 0x0000007000097308 */ /* 0x0001e20000000800 */
[----:B------:R-:W-:-:S03]  /*5ec0*/  FMNMX.FTZ R0, R71, R0, !PT ;  /* 0x0000000047007209 */ /* 0x000fc60007810000 */
[----:B------:R-:W-:Y:S02]  /*5ed0*/  FADD.FTZ R124, -R124, R7 ;  /* 0x000000077c7c7221 */ /* 0x000fe40000010100 */
[----:B------:R-:W1:Y:S02]  /*5ee0*/  SHFL.BFLY PT, R113, R0, 0x2, 0x1f ;  /* 0x0c401f0000717f89 */ /* 0x000e6400000e0000 */
[----:B------:R-:W-:Y:S01]  /*5ef0*/  FMUL.FTZ R124, R124, UR40 ;  /* 0x000000287c7c7c20 */ /* 0x000fe20008410000 */
        /* <DEDUP_REMOVED lines=18> */
[--C-:B------:R-:W-:Y:S01]  /*6020*/  FFMA.FTZ R17, R123, UR40, -R10.reuse ;  /* 0x000000287b117c23 */ /* 0x100fe2000801080a */
[----:B------:R-:W-:Y:S01]  /*6030*/  FMUL.FTZ R121, R121, UR40 ;  /* 0x0000002879797c20 */ /* 0x000fe20008410000 */
        /* <DEDUP_REMOVED lines=160> */
[----:B0-----:R-:W-:-:S07]  /*6a40*/  FADD.FTZ R71, R63, R124 ;  /* 0x0000007c3f477221 */ /* 0x001fce0000010000 */
[----:B------:R-:W0:Y:S01]  /*6a50*/  MUFU.EX2 R65, R65 ;  /* 0x0000004100417308 */ /* 0x000e220000000800 */
[----:B--2---:R-:W-:-:S07]  /*6a60*/  FADD.FTZ R4, R64, R3 ;  /* 0x0000000340047221 */ /* 0x004fce0000010000 */
        /* <DEDUP_REMOVED lines=14> */
.L_x_15435:
        /* <DEDUP_REMOVED lines=83> */
[----:B------:R-:W-:-:S05]  /*7080*/  UMOV UR15, UR20 ;  /* 0x00000014000f7c82 */ /* 0x000fca0008000000 */
.L_x_15425:
[----:B------:R-:W-:-:S06]  /*7090*/  UISETP.GE.AND UP0, UPT, UR15, UR41, UPT ;  /* 0x000000290f00728c */ /* 0x000fcc000bf06270 */
[----:B------:R-:W-:-:S13]  /*70a0*/  PLOP3.LUT P1, PT, PT, PT, UP0, 0x80, 0x0 ;  /* 0x000000000000781c */ /* 0x000fda0003f2f008 */
[----:B------:R-:W-:Y:S05]  /*70b0*/  @!P1 BRA `(.L_x_15437) ;  /* 0x0000002000989947 */ /* 0x000fea0003800000 */
[----:B------:R-:W-:Y:S01]  /*70c0*/  IMAD.MOV.U32 R7, RZ, RZ, R0 ;  /* 0x000000ffff077224 */ /* 0x000fe200078e0000 */
[----:B------:R-:W-:Y:S01]  /*70d0*/  UMOV UR19, UR13 ;  /* 0x0000000d00137c82 */ /* 0x000fe20008000000 */
[----:B------:R-:W-:Y:S01]  /*70e0*/  IMAD.MOV.U32 R5, RZ, RZ, R2 ;  /* 0x000000ffff057224 */ /* 0x000fe200078e0002 */
[----:B------:R-:W-:-:S06]  /*70f0*/  UMOV UR18, UR14 ;  /* 0x0000000e00127c82 */ /* 0x000fcc0008000000 */
.L_x_15448:
[----:B------:R-:W-:-:S04]  /*7100*/  UIADD3 UR14, UR18, 0x1, URZ ;  /* 0x00000001120e7890 */ /* 0x000fc8000fffe03f */
[----:B------:R-:W-:-:S04]  /*7110*/  UISETP.NE.AND UP0, UPT, UR14, 0x2, UPT ;  /* 0x000000020e00788c */ /* 0x000fc8000bf05270 */
[----:B------:R-:W-:Y:S02]  /*7120*/  USEL UR13, URZ, 0x1, UP0 ;  /* 0x000000013f0d7887 */ /* 0x000fe40008000000 */
[----:B------:R-:W-:Y:S02]  /*7130*/  USEL UR14, UR14, URZ, UP0 ;  /* 0x0000003f0e0e7287 */ /* 0x000fe40008000000 */
[----:B------:R-:W-:Y:S01]  /*7140*/  ULOP3.LUT UR13, UR19, UR13, URZ, 0x3c, !UPT ;  /* 0x0000000d130d7292 */ /* 0x000fe2000f8e3c3f */
[----:B------:R-:W-:Y:S11]  /*7150*/  @!P0 BRA `(.L_x_15438) ;  /* 0x0000000000048947 */ /* 0x000ff60003800000 */
[----:B------:R-:W-:Y:S01]  /*7160*/  BPT.TRAP 0x1 ;  /* 0x000000040000795c */ /* 0x000fe20000300000 */
.L_x_15438:
[----:B------:R-:W-:Y:S01]  /*7170*/  ULEA UR17, UR14, UR47, 0x3 ;  /* 0x0000002f0e117291 */ /* 0x000fe2000f8e183f */
[----:B------:R-:W-:-:S05]  /*7180*/  IMAD.U32 R0, RZ, RZ, UR13 ;  /* 0x0000000dff007e24 */ /* 0x000fca000f8e00ff */
[----:B------:R-:W-:-:S04]  /*7190*/  SHF.L.U32 R0, R0, 0x1f, RZ ;  /* 0x0000001f00007819 */ /* 0x000fc800000006ff */
[----:B------:R0:W1:Y:S01]  /*71a0*/  SYNCS.PHASECHK.TRANS64.TRYWAIT P1, [UR17+0x12430], R0 ;  /* 0x01243000ff0075a7 */ /* 0x0000620008020151 */
[----:B------:R-:W-:Y:S05]  /*71b0*/  @!P0 BRA `(.L_x_15439) ;  /* 0x0000000000048947 */ /* 0x000fea0003800000 */
[----:B------:R-:W-:Y:S01]  /*71c0*/  BPT.TRAP 0x1 ;  /* 0x000000040000795c */ /* 0x000fe20000300000 */
.L_x_15439:
[----:B-1----:R-:W-:Y:S05]  /*71d0*/  @P1 BRA `(.L_x_15440) ;  /* 0x0000000000081947 */ /* 0x002fea0003800000 */
[----:B------:R-:W1:Y:S02]  /*71e0*/  SYNCS.PHASECHK.TRANS64.TRYWAIT P1, [UR17+0x12430], R0 ;  /* 0x01243000ff0075a7 */ /* 0x000e640008020151 */
[----:B-1----:R-:W-:Y:S05]  /*71f0*/  @!P1 BRA `(.L_x_15441) ;  /* 0x0000008c00789947 */ /* 0x002fea0003800000 */
.L_x_15440:
        /* <DEDUP_REMOVED lines=63> */
.L_x_15442:
[----:B------:R-:W-:Y:S01]  /*75f0*/  ULEA UR9, UR18, UR47, 0x3 ;  /* 0x0000002f12097291 */ /* 0x000fe2000f8e183f */
[----:B01----:R-:W-:-:S05]  /*7600*/  IMAD.U32 R0, RZ, RZ, UR19 ;  /* 0x00000013ff007e24 */ /* 0x003fca000f8e00ff */
[----:B------:R-:W-:-:S04]  /*7610*/  SHF.L.U32 R0, R0, 0x1f, RZ ;  /* 0x0000001f00007819 */ /* 0x000fc800000006ff */
[----:B------:R0:W1:Y:S01]  /*7620*/  SYNCS.PHASECHK.TRANS64.TRYWAIT P1, [UR9+0x12450], R0 ;  /* 0x01245000ff0075a7 */ /* 0x0000620008020149 */
[----:B------:R-:W-:Y:S05]  /*7630*/  @!P0 BRA `(.L_x_15443) ;  /* 0x0000000000048947 */ /* 0x000fea0003800000 */
[----:B------:R-:W-:Y:S01]  /*7640*/  BPT.TRAP 0x1 ;  /* 0x000000040000795c */ /* 0x000fe20000300000 */
.L_x_15443:
[----:B-1----:R-:W-:Y:S05]  /*7650*/  @P1 BRA `(.L_x_15444) ;  /* 0x0000000000081947 */ /* 0x002fea0003800000 */
[----:B------:R-:W1:Y:S02]  /*7660*/  SYNCS.PHASECHK.TRANS64.TRYWAIT P1, [UR9+0x12450], R0 ;  /* 0x01245000ff0075a7 */ /* 0x000e640008020149 */
[----:B-1----:R-:W-:Y:S05]  /*7670*/  @!P1 BRA `(.L_x_15445) ;  /* 0x0000008800709947 */ /* 0x002fea0003800000 */
.L_x_15444:
        /* <DEDUP_REMOVED lines=32> */
.L_x_15446:
        /* <DEDUP_REMOVED lines=343> */
.L_x_15447:
        /* <DEDUP_REMOVED lines=83> */
.L_x_15437:
[----:B------:R-:W-:Y:S06]  /*9320*/  BAR.ARV 0x8, 0x200 ;  /* 0x0208000000007b1d */ /* 0x000fec0000002000 */
[----:B------:R-:W-:Y:S05]  /*9330*/  @!P0 BRA `(.L_x_15449) ;  /* 0x0000000000048947 */ /* 0x000fea0003800000 */
[----:B------:R-:W-:Y:S01]  /*9340*/  BPT.TRAP 0x1 ;  /* 0x000000040000795c */ /* 0x000fe20000300000 */
.L_x_15449:
[----:B------:R-:W-:Y:S01]  /*9350*/  ULEA UR16, UR14, UR47, 0x3 ;  /* 0x0000002f0e107291 */ /* 0x000fe2000f8e183f */
[----:B------:R-:W-:-:S05]  /*9360*/  IMAD.U32 R5, RZ, RZ, UR13 ;  /* 0x0000000dff057e24 */ /* 0x000fca000f8e00ff */
[----:B------:R-:W-:-:S04]  /*9370*/  SHF.L.U32 R5, R5, 0x1f, RZ ;  /* 0x0000001f05057819 */ /* 0x000fc800000006ff */
[----:B------:R0:W1:Y:S01]  /*9380*/  SYNCS.PHASECHK.TRANS64.TRYWAIT P1, [UR16+0x12450], R5 ;  /* 0x01245005ff0075a7 */ /* 0x0000620008020150 */
[----:B------:R-:W-:Y:S05]  /*9390*/  @!P0 BRA `(.L_x_15450) ;  /* 0x0000000000048947 */ /* 0x000fea0003800000 */
[----:B------:R-:W-:Y:S01]  /*93a0*/  BPT.TRAP 0x1 ;  /* 0x000000040000795c */ /* 0x000fe20000300000 */
.L_x_15450:
[----:B-1----:R-:W-:Y:S05]  /*93b0*/  @P1 BRA `(.L_x_15451) ;  /* 0x0000000000081947 */ /* 0x002fea0003800000 */
[----:B------:R-:W1:Y:S02]  /*93c0*/  SYNCS.PHASECHK.TRANS64.TRYWAIT P1, [UR16+0x12450], R5 ;  /* 0x01245005ff0075a7 */ /* 0x000e640008020150 */
[----:B-1----:R-:W-:Y:S05]  /*93d0*/  @!P1 BRA `(.L_x_15452) ;  /* 0x0000006c00309947 */ /* 0x002fea0003800000 */
.L_x_15451:
        /* <DEDUP_REMOVED lines=12> */
[----:B------:R-:W-:Y:S01]  /*94a0*/  @UP0 ULDC.64 UR10, c[0x0][0x9c8] ;  /* 0x00027200000a0ab9 */ /* 0x000fe20000000a00 */
[----:B------:R-:W-:Y:S02]  /*94b0*/  @UP0 USHF.R.S32.HI UR7, URZ, 0x1f, UR44 ;  /* 0x0000001f3f070899 */ /* 0x000fe4000801142c */
[----:B------:R-:W-:Y:S01]  /*94c0*/  @UP0 UIMAD UR6, UR43, UR10, URZ ;  /* 0x0000000a2b0602a4 */ /* 0x000fe2000f8e023f */
[----:B------:R-:W-:Y:S01]  /*94d0*/  QGMMA.64x64x32.F32.E4M3.E4M3 R24, R152, gdesc[UR12], R24, gsb0 ;  /* 0x00e0000c98187df3 */ /* 0x000fe20008000818 */
[----:B------:R-:W-:Y:S02]  /*94e0*/  @UP0 UIMAD.WIDE.U32 UR4, UR45, UR10, URZ ;  /* 0x0000000a2d0402a5 */ /* 0x000fe4000f8e003f */
[----:B------:R-:W-:-:S03]  /*94f0*/  @UP0 UIMAD UR6, UR45, UR11, UR6 ;  /* 0x0000000b2d0602a4 */ /* 0x000fc6000f8e0206 */
[----:B------:R-:W-:Y:S01]  /*9500*/  @UP0 ULDC.64 UR10, c[0x0][0x9d0] ;  /* 0x00027400000a0ab9 */ /* 0x000fe20000000a00 */
[----:B------:R-:W-:Y:S02]  /*9510*/  @UP0 UIADD3 UR5, UR5, UR6, URZ ;  /* 0x0000000605050290 */ /* 0x000fe4000fffe03f */
[----:B------:R-:W-:Y:S02]  /*9520*/  @UP0 UIMAD UR7, UR7, UR10, URZ ;  /* 0x0000000a070702a4 */ /* 0x000fe4000f8e023f */
[----:B------:R-:W-:Y:S02]  /*9530*/  @UP0 UIMAD.WIDE.U32 UR4, UR44, UR10, UR4 ;  /* 0x0000000a2c0402a5 */ /* 0x000fe4000f8e0004 */
[----:B------:R-:W-:Y:S02]  /*9540*/  @UP0 UIMAD UR7, UR44, UR11, UR7 ;  /* 0x0000000b2c0702a4 */ /* 0x000fe4000f8e0207 */
[----:B------:R-:W-:Y:S02]  /*9550*/  @UP0 ULEA UR6, UP1, UR4, UR8, 0x2 ;  /* 0x0000000804060291 */ /* 0x000fe4000f82103f */
[----:B------:R-:W-:-:S04]  /*9560*/  @UP0 UIADD3 UR5, UR5, UR7, URZ ;  /* 0x0000000705050290 */ /* 0x000fc8000fffe03f */
[----:B------:R-:W-:Y:S01]  /*9570*/  @UP0 ULEA.HI.X UR7, UR4, UR9, UR5, 0x2, UP1 ;  /* 0x0000000904070291 */ /* 0x000fe200088f1405 */
[----:B------:R-:W-:-:S05]  /*9580*/  IMAD.U32 R6, RZ, RZ, UR6 ;  /* 0x00000006ff067e24 */ /* 0x000fca000f8e00ff */
        /* <DEDUP_REMOVED lines=33> */
[----:B------:R-:W-:Y:S01]  /*97a0*/  IMAD.MOV.U32 R6, RZ, RZ, RZ ;  /* 0x000000ffff067224 */ /* 0x000fe200078e00ff */
        /* <DEDUP_REMOVED lines=26> */
.L_x_15453:
        /* <DEDUP_REMOVED lines=36> */
.L_x_15417:
        /* <DEDUP_REMOVED lines=32> */
[----:B------:R-:W-:Y:S01]  /*9d90*/  LEA.HI R16, R5, R2, RZ, 0x2 ;  /* 0x0000000205107211 */ /* 0x000fe200078f10ff */
[----:B------:R-:W0:Y:S01]  /*9da0*/  LDC R29, c[0x0][0xbe8] ;  /* 0x0002fa00ff1d7b82 */ /* 0x000e220000000800 */
[----:B------:R-:W3:Y:S01]  /*9db0*/  S2R R31, SR_CTAID.X ;  /* 0x00000000001f7919 */ /* 0x000ee20000002500 */
[----:B------:R-:W-:Y:S01]  /*9dc0*/  SHF.R.S32.HI R6, RZ, 0x7, R0 ;  /* 0x00000007ff067819 */ /* 0x000fe20000011400 */
[----:B------:R-:W-:Y:S01]  /*9dd0*/  IMAD.U32 R21, RZ, RZ, UR9 ;  /* 0x00000009ff157e24 */ /* 0x000fe2000f8e00ff */
[----:B------:R-:W-:Y:S01]  /*9de0*/  SHF.R.S32.HI R11, RZ, 0x1f, R12 ;  /* 0x0000001fff0b7819 */ /* 0x000fe2000001140c */
[----:B------:R-:W-:Y:S01]  /*9df0*/  UIMAD.WIDE.U32 UR6, UR44, UR10, URZ ;  /* 0x0000000a2c0672a5 */ /* 0x000fe2000f8e003f */
[----:B------:R-:W-:Y:S01]  /*9e00*/  LOP3.LUT R19, R16, 0xfffffffc, RZ, 0xc0, !PT ;  /* 0xfffffffc10137812 */ /* 0x000fe200078ec0ff */
[----:B------:R-:W-:Y:S01]  /*9e10*/  UIMAD UR8, UR44, UR11, UR8 ;  /* 0x0000000b2c0872a4 */ /* 0x000fe2000f8e0208 */
[----:B------:R-:W-:-:S02]  /*9e20*/  LEA.HI R14, R11, R12, RZ, 0x2 ;  /* 0x0000000c0b0e7211 */ /* 0x000fc400078f10ff */
[----:B------:R-:W-:Y:S01]  /*9e30*/  LEA.HI R11, R11, R12, RZ, 0x5 ;  /* 0x0000000c0b0b7211 */ /* 0x000fe200078f28ff */
[----:B------:R-:W-:Y:S01]  /*9e40*/  IMAD.IADD R2, R2, 0x1, -R19 ;  /* 0x0000000102027824 */ /* 0x000fe200078e0a13 */
[--C-:B------:R-:W-:Y:S01]  /*9e50*/  SHF.R.S32.HI R10, RZ, 0x2, R14.reuse ;  /* 0x00000002ff0a7819 */ /* 0x100fe2000001140e */
[----:B------:R-:W-:Y:S01]  /*9e60*/  UIADD3 UR8, UR7, UR8, URZ ;  /* 0x0000000807087290 */ /* 0x000fe2000fffe03f */
[----:B------:R-:W-:Y:S02]  /*9e70*/  SHF.R.S32.HI R7, RZ, 0x1f, R14 ;  /* 0x0000001fff077819 */ /* 0x000fe4000001140e */
[----:B------:R-:W-:Y:S02]  /*9e80*/  SEL R81, R32, R33, P0 ;  /* 0x0000002120517207 */ /* 0x000fe40000000000 */
[----:B------:R-:W-:Y:S02]  /*9e90*/  LEA.HI R7, R7, R10, RZ, 0x3 ;  /* 0x0000000a07077211 */ /* 0x000fe400078f18ff */
[----:B------:R-:W-:-:S02]  /*9ea0*/  SEL R77, R33, R32, P0 ;  /* 0x00000020214d7207 */ /* 0x000fc40000000000 */
[----:B------:R-:W-:Y:S01]  /*9eb0*/  LOP3.LUT R17, R7, 0xfffffff8, RZ, 0xc0, !PT ;  /* 0xfffffff807117812 */ /* 0x000fe200078ec0ff */
[----:B------:R-:W-:Y:S01]  /*9ec0*/  IMAD.HI R7, R6, 0x55555556, RZ ;  /* 0x5555555606077827 */ /* 0x000fe200078e02ff */
[----:B0-----:R-:W-:Y:S02]  /*9ed0*/  ISETP.NE.AND P2, PT, R29, 0x1, PT ;  /* 0x000000011d00780c */ /* 0x001fe40003f45270 */
[----:B------:R-:W-:Y:S01]  /*9ee0*/  SEL R73, R40, R41, P0 ;  /* 0x0000002928497207 */ /* 0x000fe20000000000 */
[----:B------:R-:W-:Y:S01]  /*9ef0*/  IMAD.IADD R0, R10, 0x1, -R17 ;  /* 0x000000010a007824 */ /* 0x000fe200078e0a11 */
[----:B------:R-:W-:Y:S02]  /*9f00*/  SHF.R.S32.HI R17, RZ, 0x5, R11 ;  /* 0x00000005ff117819 */ /* 0x000fe4000001140b */
[----:B------:R-:W-:Y:S02]  /*9f10*/  LEA.HI R10, R2, R2, RZ, 0x1 ;  /* 0x00000002020a7211 */ /* 0x000fe400078f08ff */
[----:B------:R-:W-:Y:S01]  /*9f20*/  LEA.HI R7, R7, R7, RZ, 0x1 ;  /* 0x0000000707077211 */ /* 0x000fe200078f08ff */
[----:B------:R-:W-:Y:S01]  /*9f30*/  IMAD R0, R17, 0x10, R0 ;  /* 0x0000001011007824 */ /* 0x000fe200078e0200 */
[----:B------:R-:W-:Y:S01]  /*9f40*/  LOP3.LUT R17, R10, 0x1ffffffe, RZ, 0xc0, !PT ;  /* 0x1ffffffe0a117812 */ /* 0x000fe200078ec0ff */
[----:B------:R-:W-:Y:S01]  /*9f50*/  IMAD.U32 R10, RZ, RZ, UR6 ;  /* 0x00000006ff0a7e24 */ /* 0x000fe2000f8e00ff */
[----:B------:R-:W-:Y:S01]  /*9f60*/  SEL R69, R41, R40, P0 ;  /* 0x0000002829457207 */ /* 0x000fe20000000000 */
[----:B------:R-:W-:Y:S01]  /*9f70*/  IMAD R11, R7, -0x3, R6 ;  /* 0xfffffffd070b7824 */ /* 0x000fe200078e0206 */
[----:B------:R-:W-:Y:S01]  /*9f80*/  SEL R75, R44, R45, P0 ;  /* 0x0000002d2c4b7207 */ /* 0x000fe20000000000 */
[----:B------:R-:W-:Y:S01]  /*9f90*/  IMAD.IADD R33, R2, 0x1, -R17 ;  /* 0x0000000102217824 */ /* 0x000fe200078e0a11 */
[----:B------:R-:W-:Y:S01]  /*9fa0*/  SEL R71, R45, R44, P0 ;  /* 0x0000002c2d477207 */ /* 0x000fe20000000000 */
[----:B------:R-:W0:Y:S01]  /*9fb0*/  LDC.64 R6, c[0x0][0xbd8] ;  /* 0x0002f600ff067b82 */ /* 0x000e220000000a00 */
[----:B------:R-:W-:Y:S01]  /*9fc0*/  SEL R41, R34, R35, P0 ;  /* 0x0000002322297207 */ /* 0x000fe20000000000 */
[----:B------:R-:W-:Y:S01]  /*9fd0*/  IMAD R0, R11, 0x40, R0 ;  /* 0x000000400b007824 */ /* 0x000fe200078e0200 */
[----:B------:R-:W-:Y:S01]  /*9fe0*/  SEL R45, R35, R34, P0 ;  /* 0x00000022232d7207 */ /* 0x000fe20000000000 */
[----:B------:R-:W-:Y:S01]  /*9ff0*/  IMAD.U32 R11, RZ, RZ, UR7 ;  /* 0x00000007ff0b7e24 */ /* 0x000fe2000f8e00ff */
[----:B------:R-:W-:Y:S01]  /*a000*/  SEL R89, R24, R25, P0 ;  /* 0x0000001918597207 */ /* 0x000fe20000000000 */
[--C-:B------:R-:W-:Y:S01]  /*a010*/  IMAD R2, R33, 0x8, R0.reuse ;  /* 0x0000000821027824 */ /* 0x100fe200078e0200 */
[----:B------:R-:W-:Y:S01]  /*a020*/  SEL R85, R25, R24, P0 ;  /* 0x0000001819557207 */ /* 0x000fe20000000000 */
[C---:B---3--:R-:W-:Y:S01]  /*a030*/  IMAD R28, R31.reuse, 0xc0, R0 ;  /* 0x000000c01f1c7824 */ /* 0x048fe200078e0200 */
[----:B------:R-:W-:Y:S01]  /*a040*/  SEL R67, R52, R53, P0 ;  /* 0x0000003534437207 */ /* 0x000fe20000000000 */
[----:B------:R-:W-:Y:S01]  /*a050*/  IMAD R44, R31, 0xc0, R2 ;  /* 0x000000c01f2c7824 */ /* 0x000fe200078e0202 */
[----:B------:R-:W-:Y:S01]  /*a060*/  SEL R63, R53, R52, P0 ;  /* 0x00000034353f7207 */ /* 0x000fe20000000000 */
[----:B------:R-:W-:Y:S01]  /*a070*/  IMAD.U32 R11, RZ, RZ, UR8 ;  /* 0x00000008ff0b7e24 */ /* 0x000fe2000f8e00ff */
[----:B------:R-:W-:Y:S01]  /*a080*/  LOP3.LUT R35, R14, 0x7ffffffc, RZ, 0xc0, !PT ;  /* 0x7ffffffc0e237812 */ /* 0x000fe200078ec0ff */
[----:B------:R-:W3:Y:S01]  /*a090*/  @P2 LDC R52, c[0x0][0xbf0] ;  /* 0x0002fc00ff342b82 */ /* 0x000ee20000000800 */
[----:B------:R-:W-:Y:S01]  /*a0a0*/  SEL R65, R48, R49, P0 ;  /* 0x0000003130417207 */ /* 0x000fe20000000000 */
[----:B------:R-:W-:Y:S01]  /*a0b0*/  ULDC.64 UR6, c[0x0][0xb48] ;  /* 0x0002d20000067ab9 */ /* 0x000fe20000000a00 */
[----:B------:R-:W-:Y:S01]  /*a0c0*/  SEL R13, R38, R39, P0 ;  /* 0x00000027260d7207 */ /* 0x000fe20000000000 */
[----:B------:R-:W-:Y:S01]  /*a0d0*/  ULDC.64 UR8, c[0x0][0xb28] ;  /* 0x0002ca0000087ab9 */ /* 0x000fe20000000a00 */
[----:B------:R-:W-:-:S02]  /*a0e0*/  SEL R53, R39, R38, P0 ;  /* 0x0000002627357207 */ /* 0x000fc40000000000 */
[----:B------:R-:W-:Y:S02]  /*a0f0*/  SEL R61, R49, R48, P0 ;  /* 0x00000030313d7207 */ /* 0x000fe40000000000 */
[----:B------:R-:W-:Y:S01]  /*a100*/  SEL R49, R26, R27, P0 ;  /* 0x0000001b1a317207 */ /* 0x000fe20000000000 */
[----:B0-----:R-:W-:Y:S01]  /*a110*/  IMAD R18, R6, UR43, RZ ;  /* 0x0000002b06127c24 */ /* 0x001fe2000f8e02ff */
[----:B------:R-:W-:Y:S01]  /*a120*/  SEL R57, R27, R26, P0 ;  /* 0x0000001a1b397207 */ /* 0x000fe20000000000 */
[----:B------:R-:W-:Y:S01]  /*a130*/  IMAD.IADD R26, R12, 0x1, -R35 ;  /* 0x000000010c1a7824 */ /* 0x000fe200078e0a23 */
[----:B------:R-:W-:Y:S01]  /*a140*/  SEL R83, R36, R37, P0 ;  /* 0x0000002524537207 */ /* 0x000fe20000000000 */
[----:B------:R-:W0:Y:S01]  /*a150*/  @P2 LDC R35, c[0x0][0xbec] ;  /* 0x0002fb00ff232b82 */ /* 0x000e220000000800 */
[----:B------:R-:W-:Y:S01]  /*a160*/  SEL R79, R37, R36, P0 ;  /* 0x00000024254f7207 */ /* 0x000fe20000000000 */
[----:B------:R-:W-:Y:S01]  /*a170*/  IMAD R7, R7, UR45, R18 ;  /* 0x0000002d07077c24 */ /* 0x000fe2000f8e0212 */
[----:B------:R-:W-:Y:S01]  /*a180*/  SEL R25, R54, R55, P0 ;  /* 0x0000003736197207 */ /* 0x000fe20000000000 */
[----:B------:R-:W-:Y:S01]  /*a190*/  IMAD.WIDE.U32 R20, R6, UR45, R20 ;  /* 0x0000002d06147c25 */ /* 0x000fe2000f8e0014 */
[----:B------:R-:W-:-:S02]  /*a1a0*/  SEL R17, R55, R54, P0 ;  /* 0x0000003637117207 */ /* 0x000fc40000000000 */
[----:B------:R-:W-:Y:S01]  /*a1b0*/  SEL R5, R46, R47, P0 ;  /* 0x0000002f2e057207 */ /* 0x000fe20000000000 */
[----:B------:R-:W4:Y:S01]  /*a1c0*/  LDC.64 R54, c[0x0][0xb40] ;  /* 0x0002d000ff367b82 */ /* 0x000f220000000a00 */
[----:B------:R-:W-:Y:S01]  /*a1d0*/  SEL R47, R47, R46, P0 ;  /* 0x0000002e2f2f7207 */ /* 0x000fe20000000000 */
[----:B------:R-:W-:Y:S01]  /*a1e0*/  IMAD.IADD R21, R21, 0x1, R7 ;  /* 0x0000000115157824 */ /* 0x000fe200078e0207 */
[----:B------:R-:W-:Y:S02]  /*a1f0*/  SEL R27, R42, R43, P0 ;  /* 0x0000002b2a1b7207 */ /* 0x000fe40000000000 */
[----:B------:R-:W-:Y:S02]  /*a200*/  SEL R23, R50, R51, P0 ;  /* 0x0000003332177207 */ /* 0x000fe40000000000 */
[----:B------:R-:W-:Y:S01]  /*a210*/  SEL R37, R43, R42, P0 ;  /* 0x0000002a2b257207 */ /* 0x000fe20000000000 */
[----:B------:R-:W5:Y:S01]  /*a220*/  @P2 LDC R46, c[0x0][0xbf0] ;  /* 0x0002fc00ff2e2b82 */ /* 0x000f620000000800 */
[----:B------:R-:W-:-:S02]  /*a230*/  LOP3.LUT P1, RZ, R12, 0x3, RZ, 0xc0, !PT ;  /* 0x000000030cff7812 */ /* 0x000fc4000782c0ff */
[----:B------:R-:W-:Y:S01]  /*a240*/  SEL R19, R51, R50, P0 ;  /* 0x0000003233137207 */ /* 0x000fe20000000000 */
[----:B0-----:R-:W-:-:S04]  /*a250*/  @P2 IMAD.HI.U32 R35, R44, R35, RZ ;  /* 0x000000232c232227 */ /* 0x001fc800078e00ff */
[----:B----4-:R-:W-:Y:S01]  /*a260*/  IMAD.WIDE.U32 R10, R54, UR45, R10 ;  /* 0x0000002d360a7c25 */ /* 0x010fe2000f8e000a */
[----:B--2---:R-:W-:Y:S01]  /*a270*/  LOP3.LUT R34, R8, 0x2, RZ, 0x3c, !PT ;  /* 0x0000000208227812 */ /* 0x004fe200078e3cff */
[----:B------:R-:W-:Y:S04]  /*a280*/  SHFL.IDX PT, R33, R89, R8, 0x1c1f ;  /* 0x001c1f0859217589 */ /* 0x000fe800000e0000 */
[----:B------:R-:W0:Y:S04]  /*a290*/  SHFL.IDX PT, R38, R85, R34, 0x1c1f ;  /* 0x001c1f2255267589 */ /* 0x000e2800000e0000 */
[----:B------:R-:W-:Y:S04]  /*a2a0*/  SHFL.IDX PT, R9, R9, R8, 0x1c1f ;  /* 0x001c1f0809097589 */ /* 0x000fe800000e0000 */
[----:B------:R2:W-:Y:S04]  /*a2b0*/  SHFL.IDX PT, R31, R65, R8, 0x1c1f ;  /* 0x001c1f08411f7589 */ /* 0x0005e800000e0000 */
[----:B------:R-:W4:Y:S04]  /*a2c0*/  SHFL.IDX PT, R36, R87, R34, 0x1c1f ;  /* 0x001c1f2257247589 */ /* 0x000f2800000e0000 */
[----:B------:R1:W-:Y:S01]  /*a2d0*/  SHFL.IDX PT, R30, R67, R8, 0x1c1f ;  /* 0x001c1f08431e7589 */ /* 0x0003e200000e0000 */
[----:B--2---:R-:W2:Y:S03]  /*a2e0*/  LDC R65, c[0x0][0xc50] ;  /* 0x00031400ff417b82 */ /* 0x004ea60000000800 */
[----:B------:R-:W-:Y:S04]  /*a2f0*/  SHFL.IDX PT, R40, R81, R8, 0x1c1f ;  /* 0x001c1f0851287589 */ /* 0x000fe800000e0000 */
[----:B------:R-:W-:Y:S01]  /*a300*/  SHFL.IDX PT, R39, R83, R8, 0x1c1f ;  /* 0x001c1f0853277589 */ /* 0x000fe200000e0000 */
[----:B0-----:R-:W-:Y:S01]  /*a310*/  SEL R6, R33, R38, P0 ;  /* 0x0000002621067207 */ /* 0x001fe20000000000 */
[----:B-1----:R-:W0:Y:S02]  /*a320*/  @P2 LDC R67, c[0x0][0xbec] ;  /* 0x0002fb00ff432b82 */ /* 0x002e240000000800 */
[----:B------:R-:W-:Y:S04]  /*a330*/  SHFL.IDX PT, R43, R73, R8, 0x1c1f ;  /* 0x001c1f08492b7589 */ /* 0x000fe800000e0000 */
[----:B------:R-:W-:Y:S04]  /*a340*/  SHFL.IDX PT, R32, R75, R8, 0x1c1f ;  /* 0x001c1f084b207589 */ /* 0x000fe800000e0000 */
[----:B------:R-:W-:Y:S01]  /*a350*/  SHFL.IDX PT, R16, R49, R8, 0x1c1f ;  /* 0x001c1f0831107589 */ /* 0x000fe200000e0000 */
[----:B----4-:R-:W-:-:S02]  /*a360*/  SEL R7, R9, R36, P0 ;  /* 0x0000002409077207 */ /* 0x010fc40000000000 */
[----:B------:R-:W-:Y:S01]  /*a370*/  SEL R9, R36, R9, P0 ;  /* 0x0000000924097207 */ /* 0x000fe20000000000 */
[----:B------:R-:W-:Y:S01]  /*a380*/  SHFL.IDX PT, R15, R15, R8, 0x1c1f ;  /* 0x001c1f080f0f7589 */ /* 0x000fe200000e0000 */
[----:B------:R-:W-:-:S03]  /*a390*/  IMAD R36, R54, UR43, RZ ;  /* 0x0000002b36247c24 */ /* 0x000fc6000f8e02ff */
[----:B------:R-:W-:Y:S04]  /*a3a0*/  SHFL.IDX PT, R14, R41, R8, 0x1c1f ;  /* 0x001c1f08290e7589 */ /* 0x000fe800000e0000 */
[----:B------:R-:W-:Y:S01]  /*a3b0*/  SHFL.IDX PT, R13, R13, R8, 0x1c1f ;  /* 0x001c1f080d0d7589 */ /* 0x000fe200000e0000 */
[----:B0-----:R-:W-:-:S03]  /*a3c0*/  @P2 IMAD.HI.U32 R67, R44, R67, RZ ;  /* 0x000000432c432227 */ /* 0x001fc600078e00ff */
[----:B------:R-:W-:Y:S04]  /*a3d0*/  SHFL.IDX PT, R12, R27, R8, 0x1c1f ;  /* 0x001c1f081b0c7589 */ /* 0x000fe800000e0000 */
[----:B------:R-:W-:Y:S04]  /*a3e0*/  SHFL.IDX PT, R5, R5, R8, 0x1c1f ;  /* 0x001c1f0805057589 */ /* 0x000fe800000e0000 */
        /* <DEDUP_REMOVED lines=8> */
[----:B-----5:R-:W-:Y:S01]  /*a470*/  @P2 SHF.R.U32.HI R33, RZ, R46, R35 ;  /* 0x0000002eff212219 */ /* 0x020fe20000011623 */
        /* <DEDUP_REMOVED lines=20> */
[----:B----4-:R-:W-:Y:S01]  /*a5c0*/  IMAD.MOV.U32 R37, RZ, RZ, R44 ;  /* 0x000000ffff257224 */ /* 0x010fe200078e002c */
[----:B---3--:R-:W-:Y:S01]  /*a5d0*/  @P2 SHF.R.U32.HI R37, RZ, R52, R67 ;  /* 0x00000034ff252219 */ /* 0x008fe20000011643 */
        /* <DEDUP_REMOVED lines=74> */
[C---:B------:R-:W-:Y:S02]  /*aa80*/  VIADD R32, R49.reuse, 0x28 ;  /* 0x0000002831207836 */ /* 0x040fe40000000000 */
[C---:B------:R-:W-:Y:S01]  /*aa90*/  VIADD R33, R49.reuse, 0x30 ;  /* 0x0000003031217836 */ /* 0x040fe20000000000 */
        /* <DEDUP_REMOVED lines=23> */
[----:B------:R-:W-:-:S02]  /*ac10*/  @!P6 LOP3.LUT R35, R34, 0xfffffffe, RZ, 0xc0, !PT ;  /* 0xfffffffe2223e812 */ /* 0x000fc400078ec0ff */
[----:B-1----:R-:W-:Y:S01]  /*ac20*/  @!P4 LOP3.LUT R31, R32, 0xfffffffe, RZ, 0xc0, !PT ;  /* 0xfffffffe201fc812 */ /* 0x002fe200078ec0ff */
[--C-:B------:R-:W-:Y:S02]  /*ac30*/  @!P1 IMAD.WIDE R6, R7, 0x4, R46.reuse ;  /* 0x0000000407069825 */ /* 0x100fe400078e022e */
[----:B------:R-:W-:Y:S02]  /*ac40*/  @!P2 LEA.HI R3, R3, R3, RZ, 0x1 ;  /* 0x000000030303a211 */ /* 0x000fe400078f08ff */
[--C-:B------:R-:W-:Y:S01]  /*ac50*/  @!P4 IMAD.WIDE R30, R31, 0x4, R46.reuse ;  /* 0x000000041f1ec825 */ /* 0x100fe200078e022e */
[----:B------:R1:W-:Y:S01]  /*ac60*/  @!P1 ST.E.64 desc[UR52][R6.64], R10 ;  /* 0x0000000a06009985 */ /* 0x0003e2000c101b34 */
[----:B------:R-:W-:Y:S02]  /*ac70*/  @!P2 LOP3.LUT R3, R3, 0xfffffffe, RZ, 0xc0, !PT ;  /* 0xfffffffe0303a812 */ /* 0x000fe400078ec0ff */
        /* <DEDUP_REMOVED lines=8> */
.L_x_15456:
[----:B------:R-:W-:Y:S05]  /*ad00*/  BSYNC B0 ;  /* 0x0000000000007941 */ /* 0x000fea0003800000 */
.L_x_15455:
        /* <DEDUP_REMOVED lines=68> */
.L_x_15454:
        /* <DEDUP_REMOVED lines=58> */
.L_x_15413:
        /* <DEDUP_REMOVED lines=18> */
.L_x_15457:
[----:B------:R-:W-:Y:S01]  /*b610*/  ULDC UR41, c[0x0][0xc50] ;  /* 0x0003140000297ab9 */ /* 0x000fe20000000800 */
[----:B------:R-:W-:Y:S01]  /*b620*/  UMOV UR39, UR6 ;  /* 0x0000000600277c82 */ /* 0x000fe20008000000 */
[----:B------:R-:W-:-:S11]  /*b630*/  UISETP.NE.AND UP0, UPT, UR41, 0x1, UPT ;  /* 0x000000012900788c */ /* 0x000fd6000bf05270 */
[----:B------:R-:W-:Y:S01]  /*b640*/  @UP0 ULDC UR4, c[0x0][0xc54] ;  /* 0x0003150000040ab9 */ /* 0x000fe20000000800 */
[----:B------:R-:W-:Y:S01]  /*b650*/  @UP0 ULDC UR7, c[0x0][0xc58] ;  /* 0x0003160000070ab9 */ /* 0x000fe20000000800 */
[----:B------:R-:W-:-:S04]  /*b660*/  UIMAD.WIDE.U32 UR4, UR6, UR4, URZ ;  /* 0x00000004060472a5 */ /* 0x000fc8000f8e003f */
[----:B------:R-:W-:-:S12]  /*b670*/  @UP0 USHF.R.U32.HI UR39, URZ, UR7, UR5 ;  /* 0x000000073f270299 */ /* 0x000fd80008011605 */
.L_x_15458:
        /* <DEDUP_REMOVED lines=81> */
.L_x_15460:
        /* <DEDUP_REMOVED lines=34> */
.L_x_15461:
        /* <DEDUP_REMOVED lines=20> */
.L_x_15462:
        /* <DEDUP_REMOVED lines=20> */
.L_x_15463:
        /* <DEDUP_REMOVED lines=18> */
.L_x_15464:
        /* <DEDUP_REMOVED lines=17> */
.L_x_15517:
        /* <DEDUP_REMOVED lines=85> */
.L_x_15466:
        /* <DEDUP_REMOVED lines=13> */
.L_x_15518:
        /* <DEDUP_REMOVED lines=32> */
[----:B------:R-:W-:-:S04]  /*ca80*/  IMAD.WIDE.U32 R10, R13, UR39, R8 ;  /* 0x000000270d0a7c25 */ /* 0x000fc8000f8e0008 */
[----:B------:R-:W-:-:S04]  /*ca90*/  IMAD.MOV.U32 R8, RZ, RZ, -0xa0 ;  /* 0xffffff60ff087424 */ /* 0x000fc800078e00ff */
[----:B------:R-:W-:-:S04]  /*caa0*/  IMAD R8, R12, R8, UR36 ;  /* 0x000000240c087e24 */ /* 0x000fc8000f8e0208 */
[----:B------:R-:W-:Y:S01]  /*cab0*/  UIMAD UR4, UR6, UR4, URZ ;  /* 0x00000004060472a4 */ /* 0x000fe2000f8e023f */
[----:B------:R-:W-:Y:S02]  /*cac0*/  IMAD.IADD R8, R8, 0x1, -R28 ;  /* 0x0000000108087824 */ /* 0x000fe400078e0a1c */
[----:B------:R-:W-:Y:S01]  /*cad0*/  ULDC.64 UR6, c[0x0][0x318] ;  /* 0x0000c60000067ab9 */ /* 0x000fe20000000a00 */
[----:B------:R-:W-:Y:S01]  /*cae0*/  UIMAD UR4, UR39, UR5, UR4 ;  /* 0x00000005270472a4 */ /* 0x000fe2000f8e0204 */
[----:B------:R-:W-:Y:S01]  /*caf0*/  IMAD.U32 R17, RZ, RZ, UR7 ;  /* 0x00000007ff117e24 */ /* 0x000fe2000f8e00ff */
[----:B------:R-:W-:Y:S02]  /*cb00*/  IADD3 R9, P0, R10, UR6, RZ ;  /* 0x000000060a097c10 */ /* 0x000fe4000ff1e0ff */
[----:B------:R-:W-:Y:S02]  /*cb10*/  ISETP.GE.AND P4, PT, R8, 0x1, PT ;  /* 0x000000010800780c */ /* 0x000fe40003f86270 */
[----:B------:R-:W-:-:S02]  /*cb20*/  IADD3.X R10, R17, UR4, R11, P0, !PT ;  /* 0x00000004110a7c10 */ /* 0x000fc400087fe40b */
[----:B------:R-:W-:-:S04]  /*cb30*/  IADD3 R18, P0, R2, UR6, RZ ;  /* 0x0000000602127c10 */ /* 0x000fc8000ff1e0ff */
[----:B------:R-:W-:Y:S01]  /*cb40*/  IADD3.X R17, R17, UR4, R3, P0, !PT ;  /* 0x0000000411117c10 */ /* 0x000fe200087fe403 */
[----:B------:R-:W-:-:S03]  /*cb50*/  UMOV UR4, 0xffffffff ;  /* 0xffffffff00047882 */ /* 0x000fc60000000000 */
[----:B------:R-:W-:Y:S05]  /*cb60*/  BRA.DIV UR4, `(.L_x_15468) ;  /* 0x0000003604a07947 */ /* 0x000fea000b800000 */
        /* <DEDUP_REMOVED lines=38> */
.L_x_15530:
        /* <DEDUP_REMOVED lines=20> */
.L_x_15469:
[----:B------:R-:W-:Y:S01]  /*cf10*/  SYNCS.ARRIVE.TRANS64.A1T0 RZ, [UR43+0x12470], RZ ;  /* 0x012470ffffff79a7 */ /* 0x000fe2000810002b */
[----:B------:R-:W-:Y:S05]  /*cf20*/  @!P6 BRA `(.L_x_15470) ;  /* 0x000000000004e947 */ /* 0x000fea0003800000 */
[----:B------:R-:W-:Y:S01]  /*cf30*/  BPT.TRAP 0x1 ;  /* 0x000000040000795c */ /* 0x000fe20000300000 */
.L_x_15470:
[----:B------:R-:W-:-:S05]  /*cf40*/  IMAD.MOV.U32 R2, RZ, RZ, 0x1 ;  /* 0x00000001ff027424 */ /* 0x000fca00078e00ff */
[----:B------:R-:W-:-:S04]  /*cf50*/  SHF.L.U32 R2, R2, 0x1f, RZ ;  /* 0x0000001f02027819 */ /* 0x000fc800000006ff */
[----:B------:R-:W1:Y:S02]  /*cf60*/  SYNCS.PHASECHK.TRANS64.TRYWAIT P2, [UR43+0x12440], R2 ;  /* 0x01244002ff0075a7 */ /* 0x000e64000804016b */
[----:B-1----:R-:W-:Y:S05]  /*cf70*/  @!P2 BRA `(.L_x_15471) ;  /* 0x000000380070a947 */ /* 0x002fea0003800000 */
.L_x_15531:
        /* <DEDUP_REMOVED lines=71> */
.L_x_15543:
        /* <DEDUP_REMOVED lines=9> */
.L_x_15474:
[----:B------:R-:W-:Y:S05]  /*d480*/  BSYNC B0 ;  /* 0x0000000000007941 */ /* 0x000fea0003800000 */
.L_x_15473:
        /* <DEDUP_REMOVED lines=9> */
.L_x_15475:
        /* <DEDUP_REMOVED lines=30> */
.L_x_15476:
[----:B------:R-:W-:Y:S01]  /*d700*/  UISETP.NE.AND UP0, UPT, UR47, URZ, UPT ;  /* 0x0000003f2f00728c */ /* 0x000fe2000bf05270 */
[----:B------:R-:W-:Y:S01]  /*d710*/  IMAD.U32 R3, RZ, RZ, UR45 ;  /* 0x0000002dff037e24 */ /* 0x000fe2000f8e00ff */
[----:B------:R-:W0:Y:S01]  /*d720*/  LDC R6, c[0x0][0x448] ;  /* 0x00011200ff067b82 */ /* 0x000e220000000800 */
[----:B------:R-:W-:Y:S01]  /*d730*/  IMAD.U32 R4, RZ, RZ, UR36 ;  /* 0x00000024ff047e24 */ /* 0x000fe2000f8e00ff */
[----:B------:R-:W-:Y:S01]  /*d740*/  ULDC.64 UR6, c[0x0][0x2c8] ;  /* 0x0000b20000067ab9 */ /* 0x000fe20000000a00 */
[----:B------:R-:W-:Y:S01]  /*d750*/  IMAD R26, R3, 0xc0, R26 ;  /* 0x000000c0031a7824 */ /* 0x000fe200078e021a */
[----:B------:R-:W-:Y:S01]  /*d760*/  PLOP3.LUT P0, PT, PT, PT, UP0, 0x80, 0x0 ;  /* 0x000000000000781c */ /* 0x000fe20003f0f008 */
[----:B------:R-:W-:Y:S01]  /*d770*/  IMAD.MOV.U32 R2, RZ, RZ, R4 ;  /* 0x000000ffff027224 */ /* 0x000fe200078e0004 */
[----:B------:R-:W-:Y:S01]  /*d780*/  PLOP3.LUT P1, PT, PT, PT, UP0, 0x80, 0x0 ;  /* 0x000000000000781c */ /* 0x000fe20003f2f008 */
[----:B------:R-:W-:Y:S02]  /*d790*/  IMAD.MOV.U32 R0, RZ, RZ, R26 ;  /* 0x000000ffff007224 */ /* 0x000fe400078e001a */
[----:B------:R-:W-:Y:S01]  /*d7a0*/  @UP0 ULDC UR4, c[0x0][0x44c] ;  /* 0x0001130000040ab9 */ /* 0x000fe20000000800 */
[----:B------:R-:W-:Y:S01]  /*d7b0*/  IMAD.U32 R3, RZ, RZ, UR44 ;  /* 0x0000002cff037e24 */ /* 0x000fe2000f8e00ff */
[----:B------:R-:W-:Y:S01]  /*d7c0*/  @UP0 ULDC UR8, c[0x0][0x44c] ;  /* 0x0001130000080ab9 */ /* 0x000fe20000000800 */
[----:B------:R-:W-:-:S05]  /*d7d0*/  IMAD.U32 R5, RZ, RZ, UR37 ;  /* 0x00000025ff057e24 */ /* 0x000fca000f8e00ff */
        /* <DEDUP_REMOVED lines=48> */
[----:B------:R-:W-:Y:S01]  /*dae0*/  IMAD.U32 R7, RZ, RZ, UR45 ;  /* 0x0000002dff077e24 */ /* 0x000fe2000f8e00ff */
[----:B------:R-:W-:Y:S02]  /*daf0*/  ULDC UR4, c[0x0][0x288] ;  /* 0x0000a20000047ab9 */ /* 0x000fe40000000800 */
[----:B------:R-:W1:Y:S01]  /*db00*/  SHFL.IDX PT, R2, R4, RZ, 0x1c1f ;  /* 0x001c1fff04027589 */ /* 0x000e6200000e0000 */
[----:B------:R-:W-:Y:S02]  /*db10*/  IMAD R6, R6, UR4, RZ ;  /* 0x0000000406067c24 */ /* 0x000fe4000f8e02ff */
[----:B------:R-:W-:Y:S01]  /*db20*/  IMAD R7, R7, 0xc0, R28 ;  /* 0x000000c007077824 */ /* 0x000fe200078e021c */
[----:B------:R-:W2:Y:S03]  /*db30*/  SHFL.IDX PT, R11, R0, 0x1, 0x1c1f ;  /* 0x003c1f00000b7f89 */ /* 0x000ea600000e0000 */
[C---:B------:R-:W-:Y:S01]  /*db40*/  VIADD R10, R7.reuse, 0x20 ;  /* 0x00000020070a7836 */ /* 0x040fe20000000000 */
[-C--:B------:R-:W-:Y:S01]  /*db50*/  ISETP.GE.AND P2, PT, R7, R6.reuse, PT ;  /* 0x000000060700720c */ /* 0x080fe20003f46270 */
[----:B------:R-:W3:Y:S04]  /*db60*/  SHFL.IDX PT, R9, R4, 0x1, 0x1c1f ;  /* 0x003c1f0004097f89 */ /* 0x000ee800000e0000 */
[----:B------:R-:W4:Y:S04]  /*db70*/  SHFL.IDX PT, R12, R0, 0x2, 0x1c1f ;  /* 0x005c1f00000c7f89 */ /* 0x000f2800000e0000 */
[----:B------:R-:W-:Y:S04]  /*db80*/  SHFL.IDX PT, R0, R0, 0x3, 0x1c1f ;  /* 0x007c1f0000007f89 */ /* 0x000fe800000e0000 */
        /* <DEDUP_REMOVED lines=15> */
[----:B------:R-:W-:Y:S02]  /*dc80*/  @!P1 IMAD.MOV.U32 R3, RZ, RZ, R9 ;  /* 0x000000ffff039224 */ /* 0x000fe400078e0009 */
[----:B------:R-:W-:-:S03]  /*dc90*/  VIADD R9, R7, 0x60 ;  /* 0x0000006007097836 */ /* 0x000fc60000000000 */
        /* <DEDUP_REMOVED lines=18> */
.L_x_15556:
        /* <DEDUP_REMOVED lines=17> */
.L_x_15557:
[----:B------:R-:W-:-:S04]  /*ded0*/  UIADD3 UR4, UR49, -0x2, URZ ;  /* 0xfffffffe31047890 */ /* 0x000fc8000fffe03f */
[----:B------:R-:W-:-:S06]  /*dee0*/  UISETP.GE.AND UP0, UPT, UR4, UR48, UPT ;  /* 0x000000300400728c */ /* 0x000fcc000bf06270 */
[----:B------:R-:W-:-:S13]  /*def0*/  PLOP3.LUT P0, PT, PT, PT, UP0, 0x80, 0x0 ;  /* 0x000000000000781c */ /* 0x000fda0003f0f008 */
[----:B------:R-:W-:Y:S05]  /*df00*/  @!P0 BRA `(.L_x_15479) ;  /* 0x0000001400648947 */ /* 0x000fea0003800000 */
[----:B------:R-:W1:Y:S01]  /*df10*/  S2R R2, SR_TID.X ;  /* 0x0000000000027919 */ /* 0x000e620000002100 */
[----:B------:R-:W-:Y:S01]  /*df20*/  UIADD3 UR4, UR41, 0x1, URZ ;  /* 0x0000000129047890 */ /* 0x000fe2000fffe03f */
[----:B0-----:R-:W-:Y:S01]  /*df30*/  LOP3.LUT R0, RZ, UR40, RZ, 0x33, !PT ;  /* 0x00000028ff007c12 */ /* 0x001fe2000f8e33ff */
[----:B------:R-:W-:Y:S01]  /*df40*/  ULOP3.LUT UR5, URZ, UR42, URZ, 0x33, !UPT ;  /* 0x0000002a3f057292 */ /* 0x000fe2000f8e333f */
[----:B------:R-:W-:Y:S01]  /*df50*/  IMAD.MOV.U32 R24, RZ, RZ, 0x1 ;  /* 0x00000001ff187424 */ /* 0x000fe200078e00ff */
[----:B------:R-:W-:Y:S01]  /*df60*/  UIMAD UR4, UR4, UR38, URZ ;  /* 0x00000026040472a4 */ /* 0x000fe2000f8e023f */
[----:B------:R-:W-:-:S05]  /*df70*/  IMAD.MOV.U32 R21, RZ, RZ, RZ ;  /* 0x000000ffff157224 */ /* 0x000fca00078e00ff */
[----:B------:R-:W-:-:S04]  /*df80*/  LOP3.LUT R3, RZ, UR4, RZ, 0x33, !PT ;  /* 0x00000004ff037c12 */ /* 0x000fc8000f8e33ff */
[----:B------:R-:W-:Y:S01]  /*df90*/  VIMNMX3 R3, R0, UR5, R3, !PT ;  /* 0x0000000500037c0f */ /* 0x000fe2000f800103 */
[----:B-1----:R-:W-:-:S05]  /*dfa0*/  IMAD.SHL.U32 R2, R2, 0x20, RZ ;  /* 0x0000002002027824 */ /* 0x002fca00078e00ff */
[----:B------:R-:W-:-:S04]  /*dfb0*/  LOP3.LUT R2, R2, 0x60, RZ, 0xc0, !PT ;  /* 0x0000006002027812 */ /* 0x000fc800078ec0ff */
[----:B------:R-:W-:Y:S02]  /*dfc0*/  IADD3 R16, R2, R16, R28 ;  /* 0x0000001002107210 */ /* 0x000fe40007ffe01c */
[----:B------:R-:W-:-:S03]  /*dfd0*/  IADD3 R2, -R3, -0x2, RZ ;  /* 0xfffffffe03027810 */ /* 0x000fc60007ffe1ff */
[----:B------:R-:W-:Y:S02]  /*dfe0*/  VIADD R16, R16, 0xfffffe20 ;  /* 0xfffffe2010107836 */ /* 0x000fe40000000000 */
[----:B------:R0:W-:Y:S02]  /*dff0*/  STL [R1+0xc], R2 ;  /* 0x00000c0201007387 */ /* 0x0001e40000100800 */
[----:B------:R-:W-:-:S07]  /*e000*/  IMAD R0, R3, -0xa0, R16 ;  /* 0xffffff6003007824 */ /* 0x000fce00078e0210 */
.L_x_15494:
        /* <DEDUP_REMOVED lines=51> */
.L_x_15480:
[----:B------:R-:W-:Y:S02]  /*e340*/  LEA R5, R4, UR43, 0x3 ;  /* 0x0000002b04057c11 */ /* 0x000fe4000f8e18ff */
[----:B------:R-:W-:-:S04]  /*e350*/  SHF.L.U32 R29, R3, 0x1f, RZ ;  /* 0x0000001f031d7819 */ /* 0x000fc800000006ff */
[----:B------:R-:W0:Y:S02]  /*e360*/  SYNCS.PHASECHK.TRANS64.TRYWAIT P1, [R5+URZ+0x12480], R29 ;  /* 0x0124801d050075a7 */ /* 0x000e24000802017f */
[----:B0-----:R-:W-:Y:S05]  /*e370*/  @!P1 BRA `(.L_x_15481) ;  /* 0x0000003000e09947 */ /* 0x001fea0003800000 */
.L_x_15558:
        /* <DEDUP_REMOVED lines=75> */
.L_x_15570:
        /* <DEDUP_REMOVED lines=19> */
.L_x_15483:
[----:B------:R2:W-:Y:S01]  /*e960*/  SYNCS.ARRIVE.TRANS64.A1T0 RZ, [R5+URZ+0x12470], RZ ;  /* 0x012470ff05ff79a7 */ /* 0x0005e2000810003f */
[----:B------:R-:W-:Y:S05]  /*e970*/  @!P2 BRA `(.L_x_15484) ;  /* 0x000000000004a947 */ /* 0x000fea0003800000 */
[----:B------:R-:W-:Y:S01]  /*e980*/  BPT.TRAP 0x1 ;  /* 0x000000040000795c */ /* 0x000fe20000300000 */
.L_x_15484:
[----:B------:R-:W3:Y:S02]  /*e990*/  SYNCS.PHASECHK.TRANS64.TRYWAIT P1, [R5+URZ+0x12440], R29 ;  /* 0x0124401d050075a7 */ /* 0x000ee4000802017f */
[----:B---3--:R-:W-:Y:S05]  /*e9a0*/  @!P1 BRA `(.L_x_15485) ;  /* 0x0000003400089947 */ /* 0x008fea0003800000 */
.L_x_15571:
        /* <DEDUP_REMOVED lines=65> */
.L_x_15583:
        /* <DEDUP_REMOVED lines=16> */
.L_x_15487:
[----:B------:R-:W-:Y:S01]  /*eec0*/  IMAD.U32 R2, RZ, RZ, UR46 ;  /* 0x0000002eff027e24 */ /* 0x000fe2000f8e00ff */
[----:B------:R0:W-:Y:S04]  /*eed0*/  SYNCS.ARRIVE.TRANS64.A1T0 RZ, [R5+URZ+0x12430], RZ ;  /* 0x012430ff05ff79a7 */ /* 0x0001e8000810003f */
[----:B------:R-:W-:-:S04]  /*eee0*/  LOP3.LUT R2, R2, 0x1, RZ, 0xfc, !PT ;  /* 0x0000000102027812 */ /* 0x000fc800078efcff */
[----:B------:R-:W-:-:S13]  /*eef0*/  ISETP.NE.AND P1, PT, R2, 0x3, PT ;  /* 0x000000030200780c */ /* 0x000fda0003f25270 */
[----:B0-----:R-:W-:Y:S05]  /*ef00*/  @!P1 BRA `(.L_x_15488) ;  /* 0x0000000000049947 */ /* 0x001fea0003800000 */
[----:B------:R-:W-:Y:S01]  /*ef10*/  BPT.TRAP 0x1 ;  /* 0x000000040000795c */ /* 0x000fe20000300000 */
.L_x_15488:
[----:B------:R-:W-:Y:S02]  /*ef20*/  LOP3.LUT R2, R24, 0x1, RZ, 0x3c, !PT ;  /* 0x0000000118027812 */ /* 0x000fe400078e3cff */
[----:B------:R-:W-:Y:S02]  /*ef30*/  LEA R3, R21, UR43, 0x3 ;  /* 0x0000002b15037c11 */ /* 0x000fe4000f8e18ff */
[----:B------:R-:W-:-:S04]  /*ef40*/  SHF.L.U32 R2, R2, 0x1f, RZ ;  /* 0x0000001f02027819 */ /* 0x000fc800000006ff */
[----:B------:R-:W0:Y:S02]  /*ef50*/  SYNCS.PHASECHK.TRANS64.TRYWAIT P2, [R3+URZ+0x12470], R2 ;  /* 0x01247002030075a7 */ /* 0x000e24000804017f */
[----:B0-----:R-:W-:Y:S05]  /*ef60*/  @!P2 BRA `(.L_x_15489) ;  /* 0x00000034000ca947 */ /* 0x001fea0003800000 */
.L_x_15584:
[----:B------:R-:W-:-:S06]  /*ef70*/  ULOP3.LUT UR4, UR46, 0x2, URZ, 0xfc, !UPT ;  /* 0x000000022e047892 */ /* 0x000fcc000f8efc3f */
[----:B--23--:R-:W-:-:S05]  /*ef80*/  IMAD.U32 R5, RZ, RZ, UR4 ;  /* 0x00000004ff057e24 */ /* 0x00cfca000f8e00ff */
[----:B------:R-:W-:-:S13]  /*ef90*/  ISETP.NE.AND P2, PT, R5, 0x3, PT ;  /* 0x000000030500780c */ /* 0x000fda0003f45270 */
[----:B------:R-:W-:Y:S05]  /*efa0*/  @!P2 BRA `(.L_x_15490) ;  /* 0x000000000004a947 */ /* 0x000fea0003800000 */
[----:B------:R-:W-:Y:S01]  /*efb0*/  BPT.TRAP 0x1 ;  /* 0x000000040000795c */ /* 0x000fe20000300000 */
.L_x_15490:
[----:B------:R-:W-:Y:S01]  /*efc0*/  SHF.L.U32 R6, R24, 0x1f, RZ ;  /* 0x0000001f18067819 */ /* 0x000fe200000006ff */
[----:B0-----:R-:W-:-:S03]  /*efd0*/  IMAD R2, R21, 0x2800, RZ ;  /* 0x0000280015027824 */ /* 0x001fc600078e02ff */
[----:B------:R-:W0:Y:S02]  /*efe0*/  SYNCS.PHASECHK.TRANS64.TRYWAIT P2, [R3+URZ+0x12460], R6 ;  /* 0x01246006030075a7 */ /* 0x000e24000804017f */
[----:B0-----:R-:W-:Y:S05]  /*eff0*/  @!P2 BRA `(.L_x_15491) ;  /* 0x0000003000fca947 */ /* 0x001fea0003800000 */
.L_x_15585:
        /* <DEDUP_REMOVED lines=61> */
.L_x_15492:
[----:B-1----:R1:W-:Y:S01]  /*f3d0*/  SYNCS.ARRIVE.TRANS64.A1T0 RZ, [R3+URZ+0x12450], RZ ;  /* 0x012450ff03ff79a7 */ /* 0x0023e2000810003f */
[----:B------:R-:W-:Y:S06]  /*f3e0*/  BAR.SYNC.DEFER_BLOCKING 0x2, 0x80 ;  /* 0x0082000000007b1d */ /* 0x000fec0000010000 */
[----:B------:R-:W-:Y:S05]  /*f3f0*/  @!P1 BRA `(.L_x_15493) ;  /* 0x0000000000049947 */ /* 0x000fea0003800000 */
[----:B------:R-:W-:Y:S01]  /*f400*/  BPT.TRAP 0x1 ;  /* 0x000000040000795c */ /* 0x000fe20000300000 */
.L_x_15493:
        /* <DEDUP_REMOVED lines=9> */
.L_x_15479:
[----:B0-----:R-:W-:Y:S02]  /*f4a0*/  IMAD.MOV.U32 R0, RZ, RZ, 0x1 ;  /* 0x00000001ff007424 */ /* 0x001fe400078e00ff */
[----:B------:R-:W-:-:S03]  /*f4b0*/  IMAD.MOV.U32 R4, RZ, RZ, RZ ;  /* 0x000000ffff047224 */ /* 0x000fc600078e00ff */
[----:B------:R0:W-:Y:S04]  /*f4c0*/  STL [R1+0x4], R0 ;  /* 0x0000040001007387 */ /* 0x0001e80000100800 */
.L_x_15495:
[----:B------:R-:W-:-:S06]  /*f4d0*/  ULOP3.LUT UR4, UR46, 0x1, URZ, 0xfc, !UPT ;  /* 0x000000012e047892 */ /* 0x000fcc000f8efc3f */
[----:B0-----:R-:W-:-:S05]  /*f4e0*/  IMAD.U32 R0, RZ, RZ, UR4 ;  /* 0x00000004ff007e24 */ /* 0x001fca000f8e00ff */
[----:B------:R-:W-:-:S13]  /*f4f0*/  ISETP.NE.AND P1, PT, R0, 0x3, PT ;  /* 0x000000030000780c */ /* 0x000fda0003f25270 */
[----:B------:R-:W-:Y:S05]  /*f500*/  @!P1 BRA `(.L_x_15496) ;  /* 0x0000000000049947 */ /* 0x000fea0003800000 */
[----:B------:R-:W-:Y:S01]  /*f510*/  BPT.TRAP 0x1 ;  /* 0x000000040000795c */ /* 0x000fe20000300000 */
.L_x_15496:
[----:B------:R-:W2:Y:S01]  /*f520*/  LDL R0, [R1+0x4] ;  /* 0x0000040001007983 */ /* 0x000ea20000100800 */
[----:B------:R-:W-:Y:S01]  /*f530*/  LEA R2, R4, UR43, 0x3 ;  /* 0x0000002b04027c11 */ /* 0x000fe2000f8e18ff */
[----:B------:R-:W-:Y:S01]  /*f540*/  BSSY B0, `(.L_x_15497) ;  /* 0x0000005000007945 */ /* 0x000fe20003800000 */
[----:B--2---:R-:W-:-:S04]  /*f550*/  LOP3.LUT R3, R0, 0x1, RZ, 0x3c, !PT ;  /* 0x0000000100037812 */ /* 0x004fc800078e3cff */
[----:B------:R-:W-:-:S04]  /*f560*/  SHF.L.U32 R3, R3, 0x1f, RZ ;  /* 0x0000001f03037819 */ /* 0x000fc800000006ff */
[----:B------:R-:W0:Y:S02]  /*f570*/  SYNCS.PHASECHK.TRANS64.TRYWAIT P0, [R2+URZ+0x12470], R3 ;  /* 0x01247003020075a7 */ /* 0x000e24000800017f */
[----:B0-----:R-:W-:Y:S05]  /*f580*/  @!P0 BRA `(.L_x_15498) ;  /* 0x0000002c00ac8947 */ /* 0x001fea0003800000 */
.L_x_15586:
[----:B------:R-:W-:Y:S05]  /*f590*/  BSYNC B0 ;  /* 0x0000000000007941 */ /* 0x000fea0003800000 */
.L_x_15497:
[----:B------:R-:W-:-:S06]  /*f5a0*/  ULOP3.LUT UR4, UR46, 0x2, URZ, 0xfc, !UPT ;  /* 0x000000022e047892 */ /* 0x000fcc000f8efc3f */
[----:B------:R-:W-:-:S05]  /*f5b0*/  IMAD.U32 R0, RZ, RZ, UR4 ;  /* 0x00000004ff007e24 */ /* 0x000fca000f8e00ff */
[----:B------:R-:W-:-:S13]  /*f5c0*/  ISETP.NE.AND P0, PT, R0, 0x3, PT ;  /* 0x000000030000780c */ /* 0x000fda0003f05270 */
[----:B------:R-:W-:Y:S05]  /*f5d0*/  @!P0 BRA `(.L_x_15499) ;  /* 0x0000000000048947 */ /* 0x000fea0003800000 */
[----:B------:R-:W-:Y:S01]  /*f5e0*/  BPT.TRAP 0x1 ;  /* 0x000000040000795c */ /* 0x000fe20000300000 */
.L_x_15499:
[----:B------:R-:W2:Y:S02]  /*f5f0*/  LDL R0, [R1+0x4] ;  /* 0x0000040001007983 */ /* 0x000ea40000100800 */
[----:B--2---:R-:W-:Y:S01]  /*f600*/  SHF.L.U32 R5, R0, 0x1f, RZ ;  /* 0x0000001f00057819 */ /* 0x004fe200000006ff */
[----:B------:R-:W-:-:S03]  /*f610*/  IMAD R0, R4, 0x2800, RZ ;  /* 0x0000280004007824 */ /* 0x000fc600078e02ff */
[----:B------:R-:W1:Y:S02]  /*f620*/  SYNCS.PHASECHK.TRANS64.TRYWAIT P0, [R2+URZ+0x12460], R5 ;  /* 0x01246005020075a7 */ /* 0x000e64000800017f */
[----:B0-----:R-:W-:Y:S01]  /*f630*/  LOP3.LUT R3, R0, R22, RZ, 0xfc, !PT ;  /* 0x0000001600037212 */ /* 0x001fe200078efcff */
[----:B-1----:R-:W-:Y:S06]  /*f640*/  @!P0 BRA `(.L_x_15500) ;  /* 0x0000002c00908947 */ /* 0x002fec0003800000 */
.L_x_15587:
        /* <DEDUP_REMOVED lines=60> */
.L_x_15501:
[----:B-1----:R1:W-:Y:S01]  /*fa10*/  SYNCS.ARRIVE.TRANS64.A1T0 RZ, [R2+URZ+0x12450], RZ ;  /* 0x012450ff02ff79a7 */ /* 0x0023e2000810003f */
[----:B------:R-:W-:Y:S06]  /*fa20*/  BAR.SYNC.DEFER_BLOCKING 0x2, 0x80 ;  /* 0x0082000000007b1d */ /* 0x000fec0000010000 */
[----:B------:R-:W-:Y:S05]  /*fa30*/  @!P1 BRA `(.L_x_15502) ;  /* 0x0000000000049947 */ /* 0x000fea0003800000 */
[----:B------:R-:W-:Y:S01]  /*fa40*/  BPT.TRAP 0x1 ;  /* 0x000000040000795c */ /* 0x000fe20000300000 */
.L_x_15502:
        /* <DEDUP_REMOVED lines=11> */
.L_x_15459:
[----:B------:R-:W0:Y:S01]  /*fb00*/  S2R R5, SR_CgaCtaId ;  /* 0x0000000000057919 */ /* 0x000e220000008800 */
[----:B------:R-:W-:Y:S02]  /*fb10*/  MOV R4, 0x400 ;  /* 0x0000040000047802 */ /* 0x000fe40000000f00 */
[----:B------:R-:W-:Y:S02]  /*fb20*/  SHF.L.U32 R3, R3, 0x1f, RZ ;  /* 0x0000001f03037819 */ /* 0x000fe400000006ff */
[----:B0-----:R-:W-:-:S04]  /*fb30*/  LEA R6, R5, R4, 0x18 ;  /* 0x0000000405067211 */ /* 0x001fc800078ec0ff */
[----:B------:R-:W0:Y:S02]  /*fb40*/  SYNCS.PHASECHK.TRANS64.TRYWAIT P0, [R6+URZ+0x12420], R3 ;  /* 0x01242003060075a7 */ /* 0x000e24000800017f */
[----:B0-----:R-:W-:Y:S05]  /*fb50*/  @!P0 BRA `(.L_x_15503) ;  /* 0x0000002800608947 */ /* 0x001fea0003800000 */
.L_x_15588:
        /* <DEDUP_REMOVED lines=13> */
.L_x_15504:
[----:B------:R-:W-:Y:S01]  /*fc30*/  IMAD R5, R2, 0x8, R6 ;  /* 0x0000000802057824 */ /* 0x000fe200078e0206 */
[----:B------:R-:W-:Y:S01]  /*fc40*/  SHF.L.U32 R4, R0, 0x1f, RZ ;  /* 0x0000001f00047819 */ /* 0x000fe200000006ff */
[----:B------:R-:W-:-:S03]  /*fc50*/  VIADD R2, R2, 0x1 ;  /* 0x0000000102027836 */ /* 0x000fc60000000000 */
[----:B------:R-:W0:Y:S02]  /*fc60*/  SYNCS.PHASECHK.TRANS64.TRYWAIT P1, [R5+URZ+0x12440], R4 ;  /* 0x01244004050075a7 */ /* 0x000e24000802017f */
[----:B------:R-:W-:-:S04]  /*fc70*/  ISETP.NE.AND P2, PT, R2, 0x2, PT ;  /* 0x000000020200780c */ /* 0x000fc80003f45270 */
[----:B------:R-:W-:Y:S01]  /*fc80*/  SEL R3, RZ, 0x1, P2 ;  /* 0x00000001ff037807 */ /* 0x000fe20001000000 */
[----:B0-----:R-:W-:Y:S08]  /*fc90*/  @!P1 BRA `(.L_x_15505) ;  /* 0x0000002800249947 */ /* 0x001ff00003800000 */
.L_x_15589:
[----:B------:R-:W-:Y:S02]  /*fca0*/  SEL R2, R2, RZ, P2 ;  /* 0x000000ff02027207 */ /* 0x000fe40001000000 */
[----:B------:R-:W-:Y:S01]  /*fcb0*/  LOP3.LUT R0, R0, R3, RZ, 0x3c, !PT ;  /* 0x0000000300007212 */ /* 0x000fe200078e3cff */
[----:B------:R-:W-:Y:S06]  /*fcc0*/  @!P0 BRA `(.L_x_15506) ;  /* 0x0000000000048947 */ /* 0x000fec0003800000 */
[----:B------:R-:W-:Y:S01]  /*fcd0*/  BPT.TRAP 0x1 ;  /* 0x000000040000795c */ /* 0x000fe20000300000 */
.L_x_15506:
[----:B------:R-:W-:Y:S01]  /*fce0*/  IMAD R3, R2, 0x8, R6 ;  /* 0x0000000802037824 */ /* 0x000fe200078e0206 */
[----:B------:R-:W-:-:S04]  /*fcf0*/  SHF.L.U32 R0, R0, 0x1f, RZ ;  /* 0x0000001f00007819 */ /* 0x000fc800000006ff */
[----:B------:R-:W1:Y:S02]  /*fd00*/  SYNCS.PHASECHK.TRANS64.TRYWAIT P1, [R3+URZ+0x12440], R0 ;  /* 0x01244000030075a7 */ /* 0x000e64000802017f */
[----:B-1----:R-:W-:Y:S05]  /*fd10*/  @!P1 BRA `(.L_x_15507) ;  /* 0x0000002800189947 */ /* 0x002fea0003800000 */
.L_x_15590:
[----:B------:R-:W-:Y:S05]  /*fd20*/  @!P0 BRA `(.L_x_15508) ;  /* 0x0000000000048947 */ /* 0x000fea0003800000 */
[----:B------:R-:W-:Y:S01]  /*fd30*/  BPT.TRAP 0x1 ;  /* 0x000000040000795c */ /* 0x000fe20000300000 */
.L_x_15508:
[----:B------:R-:W2:Y:S02]  /*fd40*/  SYNCS.PHASECHK.TRANS64.TRYWAIT P1, [R5+URZ+0x12460], R4 ;  /* 0x01246004050075a7 */ /* 0x000ea4000802017f */
[----:B--2---:R-:W-:Y:S05]  /*fd50*/  @!P1 BRA `(.L_x_15509) ;  /* 0x00000028001c9947 */ /* 0x004fea0003800000 */
.L_x_15591:
[----:B------:R-:W-:Y:S05]  /*fd60*/  @!P0 BRA `(.L_x_15510) ;  /* 0x0000000000048947 */ /* 0x000fea0003800000 */
[----:B------:R-:W-:Y:S01]  /*fd70*/  BPT.TRAP 0x1 ;  /* 0x000000040000795c */ /* 0x000fe20000300000 */
.L_x_15510:
[----:B------:R-:W3:Y:S02]  /*fd80*/  SYNCS.PHASECHK.TRANS64.TRYWAIT P1, [R3+URZ+0x12460], R0 ;  /* 0x01246000030075a7 */ /* 0x000ee4000802017f */
[----:B---3--:R-:W-:Y:S05]  /*fd90*/  @!P1 BRA `(.L_x_15511) ;  /* 0x0000002800209947 */ /* 0x008fea0003800000 */
.L_x_15592:
[----:B------:R-:W-:Y:S05]  /*fda0*/  @!P0 BRA `(.L_x_15512) ;  /* 0x0000000000048947 */ /* 0x000fea0003800000 */
[----:B------:R-:W-:Y:S01]  /*fdb0*/  BPT.TRAP 0x1 ;  /* 0x000000040000795c */ /* 0x000fe20000300000 */
.L_x_15512:
[----:B------:R-:W4:Y:S02]  /*fdc0*/  SYNCS.PHASECHK.TRANS64.TRYWAIT P1, [R5+URZ+0x12480], R4 ;  /* 0x01248004050075a7 */ /* 0x000f24000802017f */
[----:B----4-:R-:W-:Y:S05]  /*fdd0*/  @!P1 BRA `(.L_x_15513) ;  /* 0x0000002800249947 */ /* 0x010fea0003800000 */
.L_x_15593:
[----:B------:R-:W-:Y:S05]  /*fde0*/  @!P0 BRA `(.L_x_15514) ;  /* 0x0000000000048947 */ /* 0x000fea0003800000 */
[----:B------:R-:W-:Y:S01]  /*fdf0*/  BPT.TRAP 0x1 ;  /* 0x000000040000795c */ /* 0x000fe20000300000 */
.L_x_15514:
[----:B------:R0:W0:Y:S02]  /*fe00*/  SYNCS.PHASECHK.TRANS64.TRYWAIT P0, [R3+URZ+0x12480], R0 ;  /* 0x01248000030075a7 */ /* 0x000024000800017f */
[----:B0-----:R-:W-:Y:S05]  /*fe10*/  @!P0 NANOSLEEP.SYNCS 0x989680 ;  /* 0x009896800000895d */ /* 0x001fea0003900000 */
[----:B------:R-:W0:Y:S02]  /*fe20*/  @!P0 SYNCS.PHASECHK.TRANS64 P0, [R3+URZ+0x12480], R0 ;  /* 0x01248000030085a7 */ /* 0x000e24000800007f */
[----:B0-----:R-:W-:Y:S05]  /*fe30*/  @!P0 BRA `(.L_x_15514) ;  /* 0xfffffffc00f08947 */ /* 0x001fea000383ffff */
.L_x_15415:
[----:B------:R-:W-:Y:S05]  /*fe40*/  BSYNC B6 ;  /* 0x0000000000067941 */ /* 0x000fea0003800000 */
.L_x_15412:
[----:B------:R-:W-:Y:S05]  /*fe50*/  EXIT ;  /* 0x000000000000794d */ /* 0x000fea0003800000 */
.L_x_15419:
[----:B0-----:R-:W-:-:S04]  /*fe60*/  IMAD.U32 R3, RZ, RZ, UR47 ;  /* 0x0000002fff037e24 */ /* 0x001fc8000f8e00ff */
[----:B------:R0:W1:Y:S03]  /*fe70*/  SYNCS.PHASECHK.TRANS64.TRYWAIT P0, [R3+URZ+0x12400], R0 ;  /* 0x01240000030075a7 */ /* 0x000066000800017f */
[----:B-1----:R-:W-:Y:S05]  /*fe80*/  @!P0 NANOSLEEP.SYNCS 0x989680 ;  /* 0x009896800000895d */ /* 0x002fea0003900000 */
[----:B------:R-:W1:Y:S02]  /*fe90*/  @!P0 SYNCS.PHASECHK.TRANS64 P0, [R3+URZ+0x12400], R0 ;  /* 0x01240000030085a7 */ /* 0x000e64000800007f */
[----:B-1----:R-:W-:Y:S05]  /*fea0*/  @!P0 BRA `(.L_x_15419) ;  /* 0xfffffffc00ec8947 */ /* 0x002fea000383ffff */
[----:B------:R-:W-:Y:S05]  /*feb0*/  BRA `(.L_x_15515) ;  /* 0xffffff1400ac7947 */ /* 0x000fea000383ffff */
.L_x_15423:
[----:B0-----:R-:W-:-:S04]  /*fec0*/  IMAD.U32 R3, RZ, RZ, UR47 ;  /* 0x0000002fff037e24 */ /* 0x001fc8000f8e00ff */
[----:B------:R0:W2:Y:S03]  /*fed0*/  SYNCS.PHASECHK.TRANS64.TRYWAIT P1, [R3+URZ+0x12430], R0 ;  /* 0x01243000030075a7 */ /* 0x0000a6000802017f */
[----:B--2---:R-:W-:Y:S05]  /*fee0*/  @!P1 NANOSLEEP.SYNCS 0x989680 ;  /* 0x009896800000995d */ /* 0x004fea0003900000 */
[----:B------:R-:W2:Y:S02]  /*fef0*/  @!P1 SYNCS.PHASECHK.TRANS64 P1, [R3+URZ+0x12430], R0 ;  /* 0x01243000030095a7 */ /* 0x000ea4000802007f */
[----:B--2---:R-:W-:Y:S05]  /*ff00*/  @!P1 BRA `(.L_x_15423) ;  /* 0xfffffffc00ec9947 */ /* 0x004fea000383ffff */
[----:B------:R-:W-:Y:S05]  /*ff10*/  BRA `(.L_x_15422) ;  /* 0xffffff1400c07947 */ /* 0x000fea000383ffff */
.L_x_15429:
[----:B-1----:R-:W-:-:S04]  /*ff20*/  IMAD.U32 R9, RZ, RZ, UR18 ;  /* 0x00000012ff097e24 */ /* 0x002fc8000f8e00ff */
[----:B------:R1:W2:Y:S03]  /*ff30*/  SYNCS.PHASECHK.TRANS64.TRYWAIT P1, [R9+URZ+0x12430], R0 ;  /* 0x01243000090075a7 */ /* 0x0002a6000802017f */
[----:B--2---:R-:W-:Y:S05]  /*ff40*/  @!P1 NANOSLEEP.SYNCS 0x989680 ;  /* 0x009896800000995d */ /* 0x004fea0003900000 */
[----:B------:R-:W2:Y:S02]  /*ff50*/  @!P1 SYNCS.PHASECHK.TRANS64 P1, [R9+URZ+0x12430], R0 ;  /* 0x01243000090095a7 */ /* 0x000ea4000802007f */
[----:B--2---:R-:W-:Y:S05]  /*ff60*/  @!P1 BRA `(.L_x_15429) ;  /* 0xfffffffc00ec9947 */ /* 0x004fea000383ffff */
[----:B------:R-:W-:Y:S05]  /*ff70*/  BRA `(.L_x_15428) ;  /* 0xffffff4400147947 */ /* 0x000fea000383ffff */
.L_x_15433:
[----:B-1----:R-:W-:-:S04]  /*ff80*/  IMAD.U32 R9, RZ, RZ, UR9 ;  /* 0x00000009ff097e24 */ /* 0x002fc8000f8e00ff */
[----:B------:R1:W2:Y:S03]  /*ff90*/  SYNCS.PHASECHK.TRANS64.TRYWAIT P1, [R9+URZ+0x12450], R0 ;  /* 0x01245000090075a7 */ /* 0x0002a6000802017f */
[----:B--2---:R-:W-:Y:S05]  /*ffa0*/  @!P1 NANOSLEEP.SYNCS 0x989680 ;  /* 0x009896800000995d */ /* 0x004fea0003900000 */
[----:B------:R-:W2:Y:S02]  /*ffb0*/  @!P1 SYNCS.PHASECHK.TRANS64 P1, [R9+URZ+0x12450], R0 ;  /* 0x01245000090095a7 */ /* 0x000ea4000802007f */
[----:B--2---:R-:W-:Y:S05]  /*ffc0*/  @!P1 BRA `(.L_x_15433) ;  /* 0xfffffffc00ec9947 */ /* 0x004fea000383ffff */
[----:B------:R-:W-:Y:S05]  /*ffd0*/  BRA `(.L_x_15432) ;  /* 0xffffff4800207947 */ /* 0x000fea000383ffff */
.L_x_15441:
[----:B-1----:R-:W-:-:S04]  /*ffe0*/  IMAD.U32 R9, RZ, RZ, UR17 ;  /* 0x00000011ff097e24 */ /* 0x002fc8000f8e00ff */
[----:B------:R1:W2:Y:S03]  /*fff0*/  SYNCS.PHASECHK.TRANS64.TRYWAIT P1, [R9+URZ+0x12430], R0 ;  /* 0x01243000090075a7 */ /* 0x0002a6000802017f */
[----:B--2---:R-:W-:Y:S05]  /*10000*/  @!P1 NANOSLEEP.SYNCS 0x989680 ;  /* 0x009896800000995d */ /* 0x004fea0003900000 */
[----:B------:R-:W2:Y:S02]  /*10010*/  @!P1 SYNCS.PHASECHK.TRANS64 P1, [R9+URZ+0x12430], R0 ;  /* 0x01243000090095a7 */ /* 0x000ea4000802007f */
[----:B--2---:R-:W-:Y:S05]  /*10020*/  @!P1 BRA `(.L_x_15441) ;  /* 0xfffffffc00ec9947 */ /* 0x004fea000383ffff */
[----:B------:R-:W-:Y:S05]  /*10030*/  BRA `(.L_x_15440) ;  /* 0xffffff7000707947 */ /* 0x000fea000383ffff */
.L_x_15445:
[----:B-1----:R-:W-:-:S04]  /*10040*/  IMAD.U32 R9, RZ, RZ, UR9 ;  /* 0x00000009ff097e24 */ /* 0x002fc8000f8e00ff */
[----:B------:R1:W2:Y:S03]  /*10050*/  SYNCS.PHASECHK.TRANS64.TRYWAIT P1, [R9+URZ+0x12450], R0 ;  /* 0x01245000090075a7 */ /* 0x0002a6000802017f */
[----:B--2---:R-:W-:Y:S05]  /*10060*/  @!P1 NANOSLEEP.SYNCS 0x989680 ;  /* 0x009896800000995d */ /* 0x004fea0003900000 */
[----:B------:R-:W2:Y:S02]  /*10070*/  @!P1 SYNCS.PHASECHK.TRANS64 P1, [R9+URZ+0x12450], R0 ;  /* 0x01245000090095a7 */ /* 0x000ea4000802007f */
[----:B--2---:R-:W-:Y:S05]  /*10080*/  @!P1 BRA `(.L_x_15445) ;  /* 0xfffffffc00ec9947 */ /* 0x004fea000383ffff */
[----:B------:R-:W-:Y:S05]  /*10090*/  BRA `(.L_x_15444) ;  /* 0xffffff7400787947 */ /* 0x000fea000383ffff */
.L_x_15452:
[----:B-1----:R-:W-:-:S04]  /*100a0*/  IMAD.U32 R6, RZ, RZ, UR16 ;  /* 0x00000010ff067e24 */ /* 0x002fc8000f8e00ff */
[----:B------:R1:W2:Y:S03]  /*100b0*/  SYNCS.PHASECHK.TRANS64.TRYWAIT P1, [R6+URZ+0x12450], R5 ;  /* 0x01245005060075a7 */ /* 0x0002a6000802017f */
[----:B--2---:R-:W-:Y:S05]  /*100c0*/  @!P1 NANOSLEEP.SYNCS 0x989680 ;  /* 0x009896800000995d */ /* 0x004fea0003900000 */
[----:B------:R-:W2:Y:S02]  /*100d0*/  @!P1 SYNCS.PHASECHK.TRANS64 P1, [R6+URZ+0x12450], R5 ;  /* 0x01245005060095a7 */ /* 0x000ea4000802007f */
[----:B--2---:R-:W-:Y:S05]  /*100e0*/  @!P1 BRA `(.L_x_15452) ;  /* 0xfffffffc00ec9947 */ /* 0x004fea000383ffff */
[----:B------:R-:W-:Y:S05]  /*100f0*/  BRA `(.L_x_15451) ;  /* 0xffffff9000b87947 */ /* 0x000fea000383ffff */
.L_x_15465:
[----:B------:R-:W-:Y:S02]  /*10100*/  IMAD.MOV.U32 R13, RZ, RZ, R22 ;  /* 0x000000ffff0d7224 */ /* 0x000fe400078e0016 */
[----:B------:R-:W-:Y:S02]  /*10110*/  IMAD.MOV.U32 R12, RZ, RZ, RZ ;  /* 0x000000ffff0c7224 */ /* 0x000fe400078e00ff */
[----:B------:R-:W-:Y:S02]  /*10120*/  IMAD.MOV.U32 R11, RZ, RZ, 0x1f ;  /* 0x0000001fff0b7424 */ /* 0x000fe400078e00ff */
[----:B------:R-:W-:-:S07]  /*10130*/  IMAD.MOV.U32 R15, RZ, RZ, -0x1 ;  /* 0xffffffffff0f7424 */ /* 0x000fce00078e00ff */
[----:B0----5:R-:W-:Y:S05]  /*10140*/  WARPSYNC.COLLECTIVE R15, `(.L_x_15516) ;  /* 0x000000000f087348 */ /* 0x021fea0003c00000 */
[----:B------:R1:W2:Y:S02]  /*10150*/  SHFL.IDX P6, R14, R13, R12, R11 ;  /* 0x0000000c0d0e7389 */ /* 0x0002a400000c000b */
[----:B012--5:R-:W-:Y:S01]  /*10160*/  ENDCOLLECTIVE ;  /* 0x000000000000791b */ /* 0x027fe20003800000 */
.L_x_15516:
[----:B------:R-:W-:Y:S05]  /*10170*/  BRA `(.L_x_15517) ;  /* 0xffffffc000387947 */ /* 0x000fea000383ffff */
.L_x_15467:
[----:B-1----:R-:W-:-:S05]  /*10180*/  IMAD.MOV.U32 R2, RZ, RZ, 0x1 ;  /* 0x00000001ff027424 */ /* 0x002fca00078e00ff */
[----:B------:R-:W-:-:S04]  /*10190*/  SHF.L.U32 R2, R2, 0x1f, RZ ;  /* 0x0000001f02027819 */ /* 0x000fc800000006ff */
[----:B------:R1:W2:Y:S03]  /*101a0*/  SYNCS.PHASECHK.TRANS64.TRYWAIT P0, [R27+URZ+0x12480], R2 ;  /* 0x012480021b0075a7 */ /* 0x0002a6000800017f */
[----:B--2---:R-:W-:Y:S05]  /*101b0*/  @!P0 NANOSLEEP.SYNCS 0x989680 ;  /* 0x009896800000895d */ /* 0x004fea0003900000 */
[----:B------:R-:W2:Y:S02]  /*101c0*/  @!P0 SYNCS.PHASECHK.TRANS64 P0, [R27+URZ+0x12480], R2 ;  /* 0x012480021b0085a7 */ /* 0x000ea4000800007f */
[----:B--2---:R-:W-:Y:S05]  /*101d0*/  @!P0 BRA `(.L_x_15467) ;  /* 0xfffffffc00e88947 */ /* 0x004fea000383ffff */
[----:B------:R-:W-:Y:S05]  /*101e0*/  BRA `(.L_x_15518) ;  /* 0xffffffc400a47947 */ /* 0x000fea000383ffff */
.L_x_15468:
        /* <DEDUP_REMOVED lines=8> */
.L_x_15520:
[----:B------:R-:W-:Y:S05]  /*10270*/  BSYNC B0 ;  /* 0x0000000000007941 */ /* 0x000fea0003800000 */
.L_x_15519:
        /* <DEDUP_REMOVED lines=11> */
.L_x_15521:
        /* <DEDUP_REMOVED lines=12> */
.L_x_15522:
        /* <DEDUP_REMOVED lines=12> */
.L_x_15523:
        /* <DEDUP_REMOVED lines=12> */
.L_x_15524:
        /* <DEDUP_REMOVED lines=10> */
.L_x_15525:
        /* <DEDUP_REMOVED lines=12> */
.L_x_15526:
        /* <DEDUP_REMOVED lines=11> */
.L_x_15527:
        /* <DEDUP_REMOVED lines=18> */
.L_x_15528:
        /* <DEDUP_REMOVED lines=8> */
.L_x_15529:
[----:B------:R-:W-:Y:S01]  /*10920*/  IMAD.MOV.U32 R2, RZ, RZ, R14 ;  /* 0x000000ffff027224 */ /* 0x000fe200078e000e */
[----:B------:R-:W-:Y:S06]  /*10930*/  BRA `(.L_x_15530) ;  /* 0xffffffc400247947 */ /* 0x000fec000383ffff */
.L_x_15471:
[----:B-1----:R-:W-:-:S05]  /*10940*/  IMAD.MOV.U32 R2, RZ, RZ, 0x1 ;  /* 0x00000001ff027424 */ /* 0x002fca00078e00ff */
[----:B------:R-:W-:-:S04]  /*10950*/  SHF.L.U32 R2, R2, 0x1f, RZ ;  /* 0x0000001f02027819 */ /* 0x000fc800000006ff */
[----:B------:R1:W2:Y:S03]  /*10960*/  SYNCS.PHASECHK.TRANS64.TRYWAIT P2, [R27+URZ+0x12440], R2 ;  /* 0x012440021b0075a7 */ /* 0x0002a6000804017f */
[----:B--2---:R-:W-:Y:S05]  /*10970*/  @!P2 NANOSLEEP.SYNCS 0x989680 ;  /* 0x009896800000a95d */ /* 0x004fea0003900000 */
[----:B------:R-:W2:Y:S02]  /*10980*/  @!P2 SYNCS.PHASECHK.TRANS64 P2, [R27+URZ+0x12440], R2 ;  /* 0x012440021b00a5a7 */ /* 0x000ea4000804007f */
[----:B--2---:R-:W-:Y:S05]  /*10990*/  @!P2 BRA `(.L_x_15471) ;  /* 0xfffffffc00e8a947 */ /* 0x004fea000383ffff */
[----:B------:R-:W-:Y:S05]  /*109a0*/  BRA `(.L_x_15531) ;  /* 0xffffffc400747947 */ /* 0x000fea000383ffff */
.L_x_15472:
        /* <DEDUP_REMOVED lines=8> */
.L_x_15533:
[----:B------:R-:W-:Y:S05]  /*10a30*/  BSYNC B0 ;  /* 0x0000000000007941 */ /* 0x000fea0003800000 */
.L_x_15532:
        /* <DEDUP_REMOVED lines=8> */
.L_x_15534:
        /* <DEDUP_REMOVED lines=8> */
.L_x_15535:
        /* <DEDUP_REMOVED lines=9> */
.L_x_15536:
        /* <DEDUP_REMOVED lines=8> */
.L_x_15537:
        /* <DEDUP_REMOVED lines=9> */
.L_x_15538:
[----:B------:R-:W-:Y:S02]  /*10ce0*/  IMAD.MOV.U32 R13, RZ, RZ, R5 ;  /* 0x000000ffff0d7224 */ /* 0x000fe400078e0005 */
[----:B------:R-:W-:Y:S01]  /*10cf0*/  IMAD.MOV.U32 R12, RZ, RZ, 0x3 ;  /* 0x00000003ff0c7424 */ /* 0x000fe200078e00ff */
[----:B------:R-:W-:-:S13]  /*10d00*/  @P0 IADD3 R3, P2, R24, R14, RZ ;  /* 0x0000000e18030210 */ /* 0x000fda0007f5e0ff */
[----:B------:R-:W-:Y:S05]  /*10d10*/  WARPSYNC.COLLECTIVE R15, `(.L_x_15539) ;  /* 0x000000000f087348 */ /* 0x000fea0003c00000 */
[----:B------:R0:W1:Y:S02]  /*10d20*/  SHFL.IDX P6, R14, R13, R12, R11 ;  /* 0x0000000c0d0e7389 */ /* 0x00006400000c000b */
[----:B01----:R-:W-:Y:S01]  /*10d30*/  ENDCOLLECTIVE ;  /* 0x000000000000791b */ /* 0x003fe20003800000 */
.L_x_15539:
        /* <DEDUP_REMOVED lines=13> */
.L_x_15540:
[----:B------:R-:W-:Y:S02]  /*10e10*/  IMAD.MOV.U32 R13, RZ, RZ, R7 ;  /* 0x000000ffff0d7224 */ /* 0x000fe400078e0007 */
[----:B------:R-:W-:Y:S02]  /*10e20*/  IMAD.MOV.U32 R12, RZ, RZ, RZ ;  /* 0x000000ffff0c7224 */ /* 0x000fe400078e00ff */
[----:B------:R-:W-:-:S07]  /*10e30*/  IMAD.MOV.U32 R4, RZ, RZ, R14 ;  /* 0x000000ffff047224 */ /* 0x000fce00078e000e */
[----:B------:R-:W-:Y:S05]  /*10e40*/  WARPSYNC.COLLECTIVE R15, `(.L_x_15541) ;  /* 0x000000000f087348 */ /* 0x000fea0003c00000 */
[----:B------:R0:W1:Y:S02]  /*10e50*/  SHFL.IDX P6, R14, R13, R12, R11 ;  /* 0x0000000c0d0e7389 */ /* 0x00006400000c000b */
[----:B01----:R-:W-:Y:S01]  /*10e60*/  ENDCOLLECTIVE ;  /* 0x000000000000791b */ /* 0x003fe20003800000 */
.L_x_15541:
        /* <DEDUP_REMOVED lines=13> */
.L_x_15542:
[----:B------:R-:W-:Y:S05]  /*10f40*/  BRA `(.L_x_15543) ;  /* 0xffffffc400287947 */ /* 0x000fea000383ffff */
.L_x_15477:
[----:B------:R-:W-:Y:S02]  /*10f50*/  IMAD.MOV.U32 R13, RZ, RZ, R4 ;  /* 0x000000ffff0d7224 */ /* 0x000fe400078e0004 */
[----:B------:R-:W-:Y:S02]  /*10f60*/  IMAD.MOV.U32 R12, RZ, RZ, RZ ;  /* 0x000000ffff0c7224 */ /* 0x000fe400078e00ff */
[----:B------:R-:W-:Y:S02]  /*10f70*/  IMAD.MOV.U32 R11, RZ, RZ, 0x1c1f ;  /* 0x00001c1fff0b7424 */ /* 0x000fe400078e00ff */
[----:B------:R-:W-:Y:S02]  /*10f80*/  IMAD.MOV.U32 R15, RZ, RZ, -0x1 ;  /* 0xffffffffff0f7424 */ /* 0x000fe400078e00ff */
[----:B------:R-:W-:-:S07]  /*10f90*/  IMAD.U32 R7, RZ, RZ, UR45 ;  /* 0x0000002dff077e24 */ /* 0x000fce000f8e00ff */
[----:B------:R-:W-:Y:S05]  /*10fa0*/  WARPSYNC.COLLECTIVE R15, `(.L_x_15544) ;  /* 0x000000000f087348 */ /* 0x000fea0003c00000 */
[----:B------:R0:W1:Y:S02]  /*10fb0*/  SHFL.IDX P6, R14, R13, R12, R11 ;  /* 0x0000000c0d0e7389 */ /* 0x00006400000c000b */
[----:B01----:R-:W-:Y:S01]  /*10fc0*/  ENDCOLLECTIVE ;  /* 0x000000000000791b */ /* 0x003fe20003800000 */
.L_x_15544:
[----:B------:R-:W-:-:S04]  /*10fd0*/  IMAD R7, R7, 0xc0, R28 ;  /* 0x000000c007077824 */ /* 0x000fc800078e021c */
[----:B------:R-:W-:Y:S02]  /*10fe0*/  VIADD R9, R7, 0x20 ;  /* 0x0000002007097836 */ /* 0x000fe40000000000 */
[----:B------:R-:W-:Y:S02]  /*10ff0*/  IMAD.MOV.U32 R13, RZ, RZ, R0 ;  /* 0x000000ffff0d7224 */ /* 0x000fe400078e0000 */
[----:B------:R-:W-:-:S07]  /*11000*/  IMAD.MOV.U32 R2, RZ, RZ, R14 ;  /* 0x000000ffff027224 */ /* 0x000fce00078e000e */
[----:B------:R-:W-:Y:S05]  /*11010*/  WARPSYNC.COLLECTIVE R15, `(.L_x_15545) ;  /* 0x000000000f087348 */ /* 0x000fea0003c00000 */
[----:B------:R0:W1:Y:S02]  /*11020*/  SHFL.IDX P6, R14, R13, R12, R11 ;  /* 0x0000000c0d0e7389 */ /* 0x00006400000c000b */
[----:B01----:R-:W-:Y:S01]  /*11030*/  ENDCOLLECTIVE ;  /* 0x000000000000791b */ /* 0x003fe20003800000 */
.L_x_15545:
        /* <DEDUP_REMOVED lines=9> */
.L_x_15546:
        /* <DEDUP_REMOVED lines=11> */
.L_x_15547:
        /* <DEDUP_REMOVED lines=13> */
.L_x_15548:
[----:B------:R-:W-:Y:S02]  /*11250*/  @!P1 IMAD.MOV.U32 R3, RZ, RZ, R9 ;  /* 0x000000ffff039224 */ /* 0x000fe400078e0009 */
        /* <DEDUP_REMOVED lines=11> */
.L_x_15549:
        /* <DEDUP_REMOVED lines=8> */
.L_x_15550:
        /* <DEDUP_REMOVED lines=11> */
.L_x_15551:
[----:B------:R-:W-:Y:S02]  /*11440*/  IMAD.MOV.U32 R13, RZ, RZ, R8 ;  /* 0x000000ffff0d7224 */ /* 0x000fe400078e0008 */
[----:B------:R-:W-:Y:S02]  /*11450*/  IMAD.MOV.U32 R12, RZ, RZ, RZ ;  /* 0x000000ffff0c7224 */ /* 0x000fe400078e00ff */
[----:B------:R-:W-:-:S07]  /*11460*/  IMAD.MOV.U32 R0, RZ, RZ, R14 ;  /* 0x000000ffff007224 */ /* 0x000fce00078e000e */
[----:B------:R-:W-:Y:S05]  /*11470*/  WARPSYNC.COLLECTIVE R15, `(.L_x_15552) ;  /* 0x000000000f087348 */ /* 0x000fea0003c00000 */
[----:B------:R0:W1:Y:S02]  /*11480*/  SHFL.IDX P6, R14, R13, R12, R11 ;  /* 0x0000000c0d0e7389 */ /* 0x00006400000c000b */
[----:B01----:R-:W-:Y:S01]  /*11490*/  ENDCOLLECTIVE ;  /* 0x000000000000791b */ /* 0x003fe20003800000 */
.L_x_15552:
[----:B------:R-:W-:-:S05]  /*114a0*/  @!P1 IADD3 R9, P2, R24, R0, RZ ;  /* 0x0000000018099210 */ /* 0x000fca0007f5e0ff */
[----:B------:R-:W-:Y:S02]  /*114b0*/  @!P1 IMAD.X R3, RZ, RZ, R4, P2 ;  /* 0x000000ffff039224 */ /* 0x000fe400010e0604 */
[----:B------:R-:W-:Y:S02]  /*114c0*/  @!P1 IMAD.MOV.U32 R2, RZ, RZ, R9 ;  /* 0x000000ffff029224 */ /* 0x000fe400078e0009 */
[----:B------:R-:W-:-:S03]  /*114d0*/  IMAD.MOV.U32 R13, RZ, RZ, R5 ;  /* 0x000000ffff0d7224 */ /* 0x000fc600078e0005 */
        /* <DEDUP_REMOVED lines=8> */
.L_x_15553:
        /* <DEDUP_REMOVED lines=8> */
.L_x_15554:
        /* <DEDUP_REMOVED lines=12> */
.L_x_15555:
[----:B------:R-:W-:Y:S05]  /*116a0*/  BRA `(.L_x_15556) ;  /* 0xffffffc400c47947 */ /* 0x000fea000383ffff */
.L_x_15478:
[----:B0-----:R0:W1:Y:S02]  /*116b0*/  SYNCS.PHASECHK.TRANS64.TRYWAIT P0, [R27+URZ+0x12420], R0 ;  /* 0x012420001b0075a7 */ /* 0x001064000800017f */
[----:B-1----:R-:W-:Y:S05]  /*116c0*/  @!P0 NANOSLEEP.SYNCS 0x989680 ;  /* 0x009896800000895d */ /* 0x002fea0003900000 */
[----:B------:R-:W1:Y:S02]  /*116d0*/  @!P0 SYNCS.PHASECHK.TRANS64 P0, [R27+URZ+0x12420], R0 ;  /* 0x012420001b0085a7 */ /* 0x000e64000800007f */
[----:B-1----:R-:W-:Y:S05]  /*116e0*/  @!P0 BRA `(.L_x_15478) ;  /* 0xfffffffc00f08947 */ /* 0x002fea000383ffff */
[----:B------:R-:W-:Y:S05]  /*116f0*/  BRA `(.L_x_15557) ;  /* 0xffffffc400f47947 */ /* 0x000fea000383ffff */
.L_x_15481:
[----:B0-----:R0:W1:Y:S02]  /*11700*/  SYNCS.PHASECHK.TRANS64.TRYWAIT P1, [R5+URZ+0x12480], R29 ;  /* 0x0124801d050075a7 */ /* 0x001064000802017f */
[----:B-1----:R-:W-:Y:S05]  /*11710*/  @!P1 NANOSLEEP.SYNCS 0x989680 ;  /* 0x009896800000995d */ /* 0x002fea0003900000 */
[----:B------:R-:W1:Y:S02]  /*11720*/  @!P1 SYNCS.PHASECHK.TRANS64 P1, [R5+URZ+0x12480], R29 ;  /* 0x0124801d050095a7 */ /* 0x000e64000802007f */
[----:B-1----:R-:W-:Y:S05]  /*11730*/  @!P1 BRA `(.L_x_15481) ;  /* 0xfffffffc00f09947 */ /* 0x002fea000383ffff */
[----:B------:R-:W-:Y:S05]  /*11740*/  BRA `(.L_x_15558) ;  /* 0xffffffcc000c7947 */ /* 0x000fea000383ffff */
.L_x_15482:
        /* <DEDUP_REMOVED lines=8> */
.L_x_15560:
[----:B------:R-:W-:Y:S05]  /*117d0*/  BSYNC B0 ;  /* 0x0000000000007941 */ /* 0x000fea0003800000 */
.L_x_15559:
        /* <DEDUP_REMOVED lines=9> */
.L_x_15561:
        /* <DEDUP_REMOVED lines=12> */
.L_x_15562:
        /* <DEDUP_REMOVED lines=10> */
.L_x_15563:
        /* <DEDUP_REMOVED lines=12> */
.L_x_15564:
        /* <DEDUP_REMOVED lines=9> */
.L_x_15565:
        /* <DEDUP_REMOVED lines=12> */
.L_x_15566:
        /* <DEDUP_REMOVED lines=10> */
.L_x_15567:
[----:B------:R-:W-:Y:S02]  /*11c80*/  IMAD.MOV.U32 R13, RZ, RZ, R18 ;  /* 0x000000ffff0d7224 */ /* 0x000fe400078e0012 */
[----:B------:R-:W-:Y:S02]  /*11c90*/  IMAD.MOV.U32 R12, RZ, RZ, RZ ;  /* 0x000000ffff0c7224 */ /* 0x000fe400078e00ff */
[----:B------:R-:W-:Y:S02]  /*11ca0*/  IMAD.SHL.U32 R3, R3, 0x10, RZ ;  /* 0x0000001003037824 */ /* 0x000fe400078e00ff */
[----:B------:R-:W-:-:S07]  /*11cb0*/  IMAD.MOV.U32 R2, RZ, RZ, R14 ;  /* 0x000000ffff027224 */ /* 0x000fce00078e000e */
[----:B------:R-:W-:Y:S05]  /*11cc0*/  WARPSYNC.COLLECTIVE R15, `(.L_x_15568) ;  /* 0x000000000f087348 */ /* 0x000fea0003c00000 */
[----:B------:R0:W1:Y:S02]  /*11cd0*/  SHFL.IDX P6, R14, R13, R12, R11 ;  /* 0x0000000c0d0e7389 */ /* 0x00006400000c000b */
[----:B01----:R-:W-:Y:S01]  /*11ce0*/  ENDCOLLECTIVE ;  /* 0x000000000000791b */ /* 0x003fe20003800000 */
.L_x_15568:
        /* <DEDUP_REMOVED lines=12> */
.L_x_15569:
[----:B------:R-:W-:Y:S01]  /*11db0*/  IMAD.MOV.U32 R2, RZ, RZ, R14 ;  /* 0x000000ffff027224 */ /* 0x000fe200078e000e */
[----:B------:R-:W-:Y:S06]  /*11dc0*/  BRA `(.L_x_15570) ;  /* 0xffffffc800987947 */ /* 0x000fec000383ffff */
.L_x_15485:
[----:B---3--:R3:W4:Y:S02]  /*11dd0*/  SYNCS.PHASECHK.TRANS64.TRYWAIT P1, [R5+URZ+0x12440], R29 ;  /* 0x0124401d050075a7 */ /* 0x008724000802017f */
[----:B----4-:R-:W-:Y:S05]  /*11de0*/  @!P1 NANOSLEEP.SYNCS 0x989680 ;  /* 0x009896800000995d */ /* 0x010fea0003900000 */
[----:B------:R-:W4:Y:S02]  /*11df0*/  @!P1 SYNCS.PHASECHK.TRANS64 P1, [R5+URZ+0x12440], R29 ;  /* 0x0124401d050095a7 */ /* 0x000f24000802007f */
[----:B----4-:R-:W-:Y:S05]  /*11e00*/  @!P1 BRA `(.L_x_15485) ;  /* 0xfffffffc00f09947 */ /* 0x010fea000383ffff */
[----:B------:R-:W-:Y:S05]  /*11e10*/  BRA `(.L_x_15571) ;  /* 0xffffffc800e47947 */ /* 0x000fea000383ffff */
.L_x_15486:
        /* <DEDUP_REMOVED lines=8> */
.L_x_15573:
[----:B------:R-:W-:Y:S05]  /*11ea0*/  BSYNC B0 ;  /* 0x0000000000007941 */ /* 0x000fea0003800000 */
.L_x_15572:
        /* <DEDUP_REMOVED lines=9> */
.L_x_15574:
[----:B------:R-:W-:Y:S02]  /*11f40*/  IMAD.MOV.U32 R13, RZ, RZ, R10 ;  /* 0x000000ffff0d7224 */ /* 0x000fe400078e000a */
[----:B------:R-:W-:Y:S01]  /*11f50*/  IMAD.MOV.U32 R12, RZ, RZ, 0x1 ;  /* 0x00000001ff0c7424 */ /* 0x000fe200078e00ff */
[----:B------:R-:W-:-:S13]  /*11f60*/  IADD3 R2, P1, R17, R14, RZ ;  /* 0x0000000e11027210 */ /* 0x000fda0007f3e0ff */
[----:B------:R-:W-:Y:S05]  /*11f70*/  WARPSYNC.COLLECTIVE R15, `(.L_x_15575) ;  /* 0x000000000f087348 */ /* 0x000fea0003c00000 */
[----:B------:R0:W1:Y:S02]  /*11f80*/  SHFL.IDX P6, R14, R13, R12, R11 ;  /* 0x0000000c0d0e7389 */ /* 0x00006400000c000b */
[----:B01----:R-:W-:Y:S01]  /*11f90*/  ENDCOLLECTIVE ;  /* 0x000000000000791b */ /* 0x003fe20003800000 */
.L_x_15575:
        /* <DEDUP_REMOVED lines=12> */
.L_x_15576:
[----:B------:R-:W-:Y:S02]  /*12060*/  IMAD.MOV.U32 R13, RZ, RZ, R10 ;  /* 0x000000ffff0d7224 */ /* 0x000fe400078e000a */
[----:B------:R-:W-:Y:S02]  /*12070*/  IMAD.MOV.U32 R12, RZ, RZ, 0x2 ;  /* 0x00000002ff0c7424 */ /* 0x000fe400078e00ff */
[----:B------:R-:W-:-:S07]  /*12080*/  IMAD.MOV.U32 R2, RZ, RZ, R14 ;  /* 0x000000ffff027224 */ /* 0x000fce00078e000e */
[----:B------:R-:W-:Y:S05]  /*12090*/  WARPSYNC.COLLECTIVE R15, `(.L_x_15577) ;  /* 0x000000000f087348 */ /* 0x000fea0003c00000 */
[----:B------:R0:W1:Y:S02]  /*120a0*/  SHFL.IDX P6, R14, R13, R12, R11 ;  /* 0x0000000c0d0e7389 */ /* 0x00006400000c000b */
[----:B01----:R-:W-:Y:S01]  /*120b0*/  ENDCOLLECTIVE ;  /* 0x000000000000791b */ /* 0x003fe20003800000 */
.L_x_15577:
        /* <DEDUP_REMOVED lines=11> */
.L_x_15578:
[----:B------:R-:W-:Y:S02]  /*12170*/  IMAD.MOV.U32 R13, RZ, RZ, R10 ;  /* 0x000000ffff0d7224 */ /* 0x000fe400078e000a */
[----:B------:R-:W-:Y:S02]  /*12180*/  IMAD.MOV.U32 R12, RZ, RZ, 0x3 ;  /* 0x00000003ff0c7424 */ /* 0x000fe400078e00ff */
[----:B------:R-:W-:-:S07]  /*12190*/  IMAD.MOV.U32 R2, RZ, RZ, R14 ;  /* 0x000000ffff027224 */ /* 0x000fce00078e000e */
[----:B------:R-:W-:Y:S05]  /*121a0*/  WARPSYNC.COLLECTIVE R15, `(.L_x_15579) ;  /* 0x000000000f087348 */ /* 0x000fea0003c00000 */
[----:B------:R0:W1:Y:S02]  /*121b0*/  SHFL.IDX P6, R14, R13, R12, R11 ;  /* 0x0000000c0d0e7389 */ /* 0x00006400000c000b */
[----:B01----:R-:W-:Y:S01]  /*121c0*/  ENDCOLLECTIVE ;  /* 0x000000000000791b */ /* 0x003fe20003800000 */
.L_x_15579:
        /* <DEDUP_REMOVED lines=11> */
.L_x_15580:
[----:B------:R-:W-:Y:S02]  /*12280*/  IMAD.MOV.U32 R13, RZ, RZ, R8 ;  /* 0x000000ffff0d7224 */ /* 0x000fe400078e0008 */
[----:B------:R-:W-:Y:S02]  /*12290*/  IMAD.MOV.U32 R12, RZ, RZ, RZ ;  /* 0x000000ffff0c7224 */ /* 0x000fe400078e00ff */
[----:B------:R-:W-:-:S07]  /*122a0*/  IMAD.MOV.U32 R9, RZ, RZ, R14 ;  /* 0x000000ffff097224 */ /* 0x000fce00078e000e */
[----:B------:R-:W-:Y:S05]  /*122b0*/  WARPSYNC.COLLECTIVE R15, `(.L_x_15581) ;  /* 0x000000000f087348 */ /* 0x000fea0003c00000 */
[----:B------:R0:W1:Y:S02]  /*122c0*/  SHFL.IDX P6, R14, R13, R12, R11 ;  /* 0x0000000c0d0e7389 */ /* 0x00006400000c000b */
[----:B01----:R-:W-:Y:S01]  /*122d0*/  ENDCOLLECTIVE ;  /* 0x000000000000791b */ /* 0x003fe20003800000 */
.L_x_15581:
        /* <DEDUP_REMOVED lines=11> */
.L_x_15582:
[----:B------:R-:W-:Y:S05]  /*12390*/  BRA `(.L_x_15583) ;  /* 0xffffffc800887947 */ /* 0x000fea000383ffff */
.L_x_15489:
[----:B0-----:R0:W1:Y:S02]  /*123a0*/  SYNCS.PHASECHK.TRANS64.TRYWAIT P2, [R3+URZ+0x12470], R2 ;  /* 0x01247002030075a7 */ /* 0x001064000804017f */
[----:B-1----:R-:W-:Y:S05]  /*123b0*/  @!P2 NANOSLEEP.SYNCS 0x989680 ;  /* 0x009896800000a95d */ /* 0x002fea0003900000 */
[----:B------:R-:W1:Y:S02]  /*123c0*/  @!P2 SYNCS.PHASECHK.TRANS64 P2, [R3+URZ+0x12470], R2 ;  /* 0x012470020300a5a7 */ /* 0x000e64000804007f */
[----:B-1----:R-:W-:Y:S05]  /*123d0*/  @!P2 BRA `(.L_x_15489) ;  /* 0xfffffffc00f0a947 */ /* 0x002fea000383ffff */
[----:B------:R-:W-:Y:S05]  /*123e0*/  BRA `(.L_x_15584) ;  /* 0xffffffc800e07947 */ /* 0x000fea000383ffff */
.L_x_15491:
[----:B0-----:R0:W1:Y:S02]  /*123f0*/  SYNCS.PHASECHK.TRANS64.TRYWAIT P2, [R3+URZ+0x12460], R6 ;  /* 0x01246006030075a7 */ /* 0x001064000804017f */
[----:B-1----:R-:W-:Y:S05]  /*12400*/  @!P2 NANOSLEEP.SYNCS 0x989680 ;  /* 0x009896800000a95d */ /* 0x002fea0003900000 */
[----:B------:R-:W1:Y:S02]  /*12410*/  @!P2 SYNCS.PHASECHK.TRANS64 P2, [R3+URZ+0x12460], R6 ;  /* 0x012460060300a5a7 */ /* 0x000e64000804007f */
[----:B-1----:R-:W-:Y:S05]  /*12420*/  @!P2 BRA `(.L_x_15491) ;  /* 0xfffffffc00f0a947 */ /* 0x002fea000383ffff */
[----:B------:R-:W-:Y:S05]  /*12430*/  BRA `(.L_x_15585) ;  /* 0xffffffc800f07947 */ /* 0x000fea000383ffff */
.L_x_15498:
[----:B0-----:R0:W1:Y:S02]  /*12440*/  SYNCS.PHASECHK.TRANS64.TRYWAIT P0, [R2+URZ+0x12470], R3 ;  /* 0x01247003020075a7 */ /* 0x001064000800017f */
[----:B-1----:R-:W-:Y:S05]  /*12450*/  @!P0 NANOSLEEP.SYNCS 0x989680 ;  /* 0x009896800000895d */ /* 0x002fea0003900000 */
[----:B------:R-:W1:Y:S02]  /*12460*/  @!P0 SYNCS.PHASECHK.TRANS64 P0, [R2+URZ+0x12470], R3 ;  /* 0x01247003020085a7 */ /* 0x000e64000800007f */
[----:B-1----:R-:W-:Y:S05]  /*12470*/  @!P0 BRA `(.L_x_15498) ;  /* 0xfffffffc00f08947 */ /* 0x002fea000383ffff */
[----:B------:R-:W-:Y:S05]  /*12480*/  BRA `(.L_x_15586) ;  /* 0xffffffd000407947 */ /* 0x000fea000383ffff */
.L_x_15500:
[----:B0-----:R0:W1:Y:S02]  /*12490*/  SYNCS.PHASECHK.TRANS64.TRYWAIT P0, [R2+URZ+0x12460], R5 ;  /* 0x01246005020075a7 */ /* 0x001064000800017f */
[----:B-1----:R-:W-:Y:S05]  /*124a0*/  @!P0 NANOSLEEP.SYNCS 0x989680 ;  /* 0x009896800000895d */ /* 0x002fea0003900000 */
[----:B------:R-:W1:Y:S02]  /*124b0*/  @!P0 SYNCS.PHASECHK.TRANS64 P0, [R2+URZ+0x12460], R5 ;  /* 0x01246005020085a7 */ /* 0x000e64000800007f */
[----:B-1----:R-:W-:Y:S05]  /*124c0*/  @!P0 BRA `(.L_x_15500) ;  /* 0xfffffffc00f08947 */ /* 0x002fea000383ffff */
[----:B------:R-:W-:Y:S05]  /*124d0*/  BRA `(.L_x_15587) ;  /* 0xffffffd0005c7947 */ /* 0x000fea000383ffff */
.L_x_15503:
[----:B0-----:R0:W1:Y:S02]  /*124e0*/  SYNCS.PHASECHK.TRANS64.TRYWAIT P0, [R6+URZ+0x12420], R3 ;  /* 0x01242003060075a7 */ /* 0x001064000800017f */
[----:B-1----:R-:W-:Y:S05]  /*124f0*/  @!P0 NANOSLEEP.SYNCS 0x989680 ;  /* 0x009896800000895d */ /* 0x002fea0003900000 */
[----:B------:R-:W1:Y:S02]  /*12500*/  @!P0 SYNCS.PHASECHK.TRANS64 P0, [R6+URZ+0x12420], R3 ;  /* 0x01242003060085a7 */ /* 0x000e64000800007f */
[----:B-1----:R-:W-:Y:S05]  /*12510*/  @!P0 BRA `(.L_x_15503) ;  /* 0xfffffffc00f08947 */ /* 0x002fea000383ffff */
[----:B------:R-:W-:Y:S05]  /*12520*/  BRA `(.L_x_15588) ;  /* 0xffffffd4008c7947 */ /* 0x000fea000383ffff */
.L_x_15505:
[----:B0-----:R0:W1:Y:S02]  /*12530*/  SYNCS.PHASECHK.TRANS64.TRYWAIT P1, [R5+URZ+0x12440], R4 ;  /* 0x01244004050075a7 */ /* 0x001064000802017f */
[----:B-1----:R-:W-:Y:S05]  /*12540*/  @!P1 NANOSLEEP.SYNCS 0x989680 ;  /* 0x009896800000995d */ /* 0x002fea0003900000 */
[----:B------:R-:W1:Y:S02]  /*12550*/  @!P1 SYNCS.PHASECHK.TRANS64 P1, [R5+URZ+0x12440], R4 ;  /* 0x01244004050095a7 */ /* 0x000e64000802007f */
[----:B-1----:R-:W-:Y:S05]  /*12560*/  @!P1 BRA `(.L_x_15505) ;  /* 0xfffffffc00f09947 */ /* 0x002fea000383ffff */
[----:B------:R-:W-:Y:S05]  /*12570*/  BRA `(.L_x_15589) ;  /* 0xffffffd400c87947 */ /* 0x000fea000383ffff */
.L_x_15507:
[----:B-1----:R1:W2:Y:S02]  /*12580*/  SYNCS.PHASECHK.TRANS64.TRYWAIT P1, [R3+URZ+0x12440], R0 ;  /* 0x01244000030075a7 */ /* 0x0022a4000802017f */
[----:B--2---:R-:W-:Y:S05]  /*12590*/  @!P1 NANOSLEEP.SYNCS 0x989680 ;  /* 0x009896800000995d */ /* 0x004fea0003900000 */
[----:B------:R-:W2:Y:S02]  /*125a0*/  @!P1 SYNCS.PHASECHK.TRANS64 P1, [R3+URZ+0x12440], R0 ;  /* 0x01244000030095a7 */ /* 0x000ea4000802007f */
[----:B--2---:R-:W-:Y:S05]  /*125b0*/  @!P1 BRA `(.L_x_15507) ;  /* 0xfffffffc00f09947 */ /* 0x004fea000383ffff */
[----:B------:R-:W-:Y:S05]  /*125c0*/  BRA `(.L_x_15590) ;  /* 0xffffffd400d47947 */ /* 0x000fea000383ffff */
.L_x_15509:
[----:B--2---:R2:W3:Y:S02]  /*125d0*/  SYNCS.PHASECHK.TRANS64.TRYWAIT P1, [R5+URZ+0x12460], R4 ;  /* 0x01246004050075a7 */ /* 0x0044e4000802017f */
[----:B---3--:R-:W-:Y:S05]  /*125e0*/  @!P1 NANOSLEEP.SYNCS 0x989680 ;  /* 0x009896800000995d */ /* 0x008fea0003900000 */
[----:B------:R-:W3:Y:S02]  /*125f0*/  @!P1 SYNCS.PHASECHK.TRANS64 P1, [R5+URZ+0x12460], R4 ;  /* 0x01246004050095a7 */ /* 0x000ee4000802007f */
[----:B---3--:R-:W-:Y:S05]  /*12600*/  @!P1 BRA `(.L_x_15509) ;  /* 0xfffffffc00f09947 */ /* 0x008fea000383ffff */
[----:B------:R-:W-:Y:S05]  /*12610*/  BRA `(.L_x_15591) ;  /* 0xffffffd400d07947 */ /* 0x000fea000383ffff */
.L_x_15511:
[----:B---3--:R3:W4:Y:S02]  /*12620*/  SYNCS.PHASECHK.TRANS64.TRYWAIT P1, [R3+URZ+0x12460], R0 ;  /* 0x01246000030075a7 */ /* 0x008724000802017f */
[----:B----4-:R-:W-:Y:S05]  /*12630*/  @!P1 NANOSLEEP.SYNCS 0x989680 ;  /* 0x009896800000995d */ /* 0x010fea0003900000 */
[----:B------:R-:W4:Y:S02]  /*12640*/  @!P1 SYNCS.PHASECHK.TRANS64 P1, [R3+URZ+0x12460], R0 ;  /* 0x01246000030095a7 */ /* 0x000f24000802007f */
[----:B----4-:R-:W-:Y:S05]  /*12650*/  @!P1 BRA `(.L_x_15511) ;  /* 0xfffffffc00f09947 */ /* 0x010fea000383ffff */
[----:B------:R-:W-:Y:S05]  /*12660*/  BRA `(.L_x_15592) ;  /* 0xffffffd400cc7947 */ /* 0x000fea000383ffff */
.L_x_15513:
[----:B----4-:R4:W0:Y:S02]  /*12670*/  SYNCS.PHASECHK.TRANS64.TRYWAIT P1, [R5+URZ+0x12480], R4 ;  /* 0x01248004050075a7 */ /* 0x010824000802017f */
[----:B0-----:R-:W-:Y:S05]  /*12680*/  @!P1 NANOSLEEP.SYNCS 0x989680 ;  /* 0x009896800000995d */ /* 0x001fea0003900000 */
[----:B------:R-:W0:Y:S02]  /*12690*/  @!P1 SYNCS.PHASECHK.TRANS64 P1, [R5+URZ+0x12480], R4 ;  /* 0x01248004050095a7 */ /* 0x000e24000802007f */
[----:B0-----:R-:W-:Y:S05]  /*126a0*/  @!P1 BRA `(.L_x_15513) ;  /* 0xfffffffc00f09947 */ /* 0x001fea000383ffff */
[----:B------:R-:W-:Y:S05]  /*126b0*/  BRA `(.L_x_15593) ;  /* 0xffffffd400c87947 */ /* 0x000fea000383ffff */
.L_x_15594:
        /* <DEDUP_REMOVED lines=12> */
.L_x_16308:


//--------------------- .text._ZN7cutlass13device_kernelIN5flash11enable_sm90INS1_16FlashAttnFwdSm90INS1_25CollectiveMainloopFwdSm90ILi2EN4cute5tupleIJNS5_1CILi1EEES8_S8_EEENS6_IJNS7_ILi192EEENS7_ILi160EEENS7_ILi64EEEEEELi64ENS_12float_e4m3_tEfNS_4arch4Sm90ELb1ELb0ELb0ELb1ELb1ELb0ELb0ELb1ELb1ELb1ELb1ELb0EEENS1_21CollectiveEpilogueFwdINS6_IJSA_SC_SB_EEES9_NS_10bfloat16_tESG_Li384ELb1ELb1ELb1ELb1EEENS1_36VarlenDynamicPersistentTileSchedulerILi192ELi160ELi384ELi128ELb1ELb1ELb1ELb1ELb1ELb1EEEEEEEEEvNT_6ParamsE --------------------------
	.section	.text._ZN7cutlass13device_kernelIN5flash11enable_sm90INS1_16FlashAttnFwdSm90INS1_25CollectiveMainloopFwdSm90ILi2EN4cute5tupleIJNS5_1CILi1EEES8_S8_EEENS6_IJNS7_ILi192EEENS7_ILi160EEENS7_ILi64EEEEEELi64ENS_12float_e4m3_tEfNS_4arch4Sm90ELb1ELb0ELb0ELb1ELb1ELb0ELb0ELb1ELb1ELb1ELb1ELb0EEENS1_21CollectiveEpilogueFwdINS6_IJSA_SC_SB_EEES9_NS_10bfloat16_tESG_Li384ELb1ELb1ELb1ELb1EEENS1_36VarlenDynamicPersistentTileSchedulerILi192ELi160ELi384ELi128ELb1ELb1ELb1ELb1ELb1ELb1EEEEEEEEEvNT_6ParamsE,"ax",@progbits
	.align	128
.text._ZN7cutlass13device_kernelIN5flash11enable_sm90INS1_16FlashAttnFwdSm90INS1_25CollectiveMainloopFwdSm90ILi2EN4cute5tupleIJNS5_1CILi1EEES8_S8_EEENS6_IJNS7_ILi192EEENS7_ILi160EEENS7_ILi64EEEEEELi64ENS_12float_e4m3_tEfNS_4arch4Sm90ELb1ELb0ELb0ELb1ELb1ELb0ELb0ELb1ELb1ELb1ELb1ELb0EEENS1_21CollectiveEpilogueFwdINS6_IJSA_SC_SB_EEES9_NS_10bfloat16_tESG_Li384ELb1ELb1ELb1ELb1EEENS1_36VarlenDynamicPersistentTileSchedulerILi192ELi160ELi384ELi128ELb1ELb1ELb1ELb1ELb1ELb1EEEEEEEEEvNT_6ParamsE:
        .type           _ZN7cutlass13device_kernelIN5flash11enable_sm90INS1_16FlashAttnFwdSm90INS1_25CollectiveMainloopFwdSm90ILi2EN4cute5tupleIJNS5_1CILi1EEES8_S8_EEENS6_IJNS7_ILi192EEENS7_ILi160EEENS7_ILi64EEEEEELi64ENS_12float_e4m3_tEfNS_4arch4Sm90ELb1ELb0ELb0ELb1ELb1ELb0ELb0ELb1ELb1ELb1ELb1ELb0EEENS1_21CollectiveEpilogueFwdINS6_IJSA_SC_SB_EEES9_NS_10bfloat16_tESG_Li384ELb1ELb1ELb1ELb1EEENS1_36VarlenDynamicPersistentTileSchedulerILi192ELi160ELi384ELi128ELb1ELb1ELb1ELb1ELb1ELb1EEEEEEEEEvNT_6ParamsE,@function
        .size           _ZN7cutlass13device_kernelIN5flash11enable_sm90INS1_16FlashAttnFwdSm90INS1_25CollectiveMainloopFwdSm90ILi2EN4cute5tupleIJNS5_1CILi1EEES8_S8_EEENS6_IJNS7_ILi192EEENS7_ILi160EEENS7_ILi64EEEEEELi64ENS_12float_e4m3_tEfNS_4arch4Sm90ELb1ELb0ELb0ELb1ELb1ELb0ELb0ELb1ELb1ELb1ELb1ELb0EEENS1_21CollectiveEpilogueFwdINS6_IJSA_SC_SB_EEES9_NS_10bfloat16_tESG_Li384ELb1ELb1ELb1ELb1EEENS1_36VarlenDynamicPersistentTileSchedulerILi192ELi160ELi384ELi128ELb1ELb1ELb1ELb1ELb1ELb1EEEEEEEEEvNT_6ParamsE,(.L_x_16309 - _ZN7cutlass13device_kernelIN5flash11enable_sm90INS1_16FlashAttnFwdSm90INS1_25CollectiveMainloopFwdSm90ILi2EN4cute5tupleIJNS5_1CILi1EEES8_S8_EEENS6_IJNS7_ILi192EEENS7_ILi160EEENS7_ILi64EEEEEELi64ENS_12float_e4m3_tEfNS_4arch4Sm90ELb1ELb0ELb0ELb1ELb1ELb0ELb0ELb1ELb1ELb1ELb1ELb0EEENS1_21CollectiveEpilogueFwdINS6_IJSA_SC_SB_EEES9_NS_10bfloat16_tESG_Li384ELb1ELb1ELb1ELb1EEENS1_36VarlenDynamicPersistentTileSchedulerILi192ELi160ELi384ELi128ELb1ELb1ELb1ELb1ELb1ELb1EEEEEEEEEvNT_6ParamsE)
        .other          _ZN7cutlass13device_kernelIN5flash11enable_sm90INS1_16FlashAttnFwdSm90INS1_25CollectiveMainloopFwdSm90ILi2EN4cute5tupleIJNS5_1CILi1EEES8_S8_EEENS6_IJNS7_ILi192EEENS7_ILi160EEENS7_ILi64EEEEEELi64ENS_12float_e4m3_tEfNS_4arch4Sm90ELb1ELb0ELb0ELb1ELb1ELb0ELb0ELb1ELb1ELb1ELb1ELb0EEENS1_21CollectiveEpilogueFwdINS6_IJSA_SC_SB_EEES9_NS_10bfloat16_tESG_Li384ELb1ELb1ELb1ELb1EEENS1_36VarlenDynamicPersistentTileSchedulerILi192ELi160ELi384ELi128ELb1ELb1ELb1ELb1ELb1ELb1EEEEEEEEEvNT_6ParamsE,@"STO_CUDA_ENTRY STV_DEFAULT"
_ZN7cutlass13device_kernelIN5flash11enable_sm90INS1_16FlashAttnFwdSm90INS1_25CollectiveMainloopFwdSm90ILi2EN4cute5tupleIJNS5_1CILi1EEES8_S8_EEENS6_IJNS7_ILi192EEENS7_ILi160EEENS7_ILi64EEEEEELi64ENS_12float_e4m3_tEfNS_4arch4Sm90ELb1ELb0ELb0ELb1ELb1ELb0ELb0ELb1ELb1ELb1ELb1ELb0EEENS1_21CollectiveEpilogueFwdINS6_IJSA_SC_SB_EEES9_NS_10bfloat16_tESG_Li384ELb1ELb1ELb1ELb1EEENS1_36VarlenDynamicPersistentTileSchedulerILi192ELi160ELi384ELi128ELb1ELb1ELb1ELb1ELb1ELb1EEEEEEEEEvNT_6ParamsE:
        /* <DEDUP_REMOVED lines=45> */
.L_x_15595:
        /* <DEDUP_REMOVED lines=22> */
.L_x_15596:
        /* <DEDUP_REMOVED lines=18> */
.L_x_15597:
        /* <DEDUP_REMOVED lines=22> */
.L_x_15598:
        /* <DEDUP_REMOVED lines=24> */
.L_x_15599:
        /* <DEDUP_REMOVED lines=8> */
.L_x_15601:
        /* <DEDUP_REMOVED lines=29> */
[-C--:B------:R-:W-:Y:S01]  /*0a80*/  LEA.HI R4, R0, R13.reuse, RZ, 0x5 ;  /* 0x0000000d00047211 */ /* 0x080fe200078f28ff */
[----:B------:R-:W-:Y:S01]  /*0a90*/  IMAD.HI R2, R14, 0x55555556, RZ ;  /* 0x555555560e027827 */ /* 0x000fe200078e02ff */
[----:B------:R-:W-:-:S02]  /*0aa0*/  LEA.HI R11, R0, R13, RZ, 0x2 ;  /* 0x0000000d000b7211 */ /* 0x000fc400078f10ff */
[----:B------:R-:W-:Y:S01]  /*0ab0*/  SHF.R.S32.HI R7, RZ, 0x1f, R12 ;  /* 0x0000001fff077819 */ /* 0x000fe2000001140c */
[----:B------:R-:W-:Y:S01]  /*0ac0*/  IMAD.SHL.U32 R5, R4, 0x20, RZ ;  /* 0x0000002004057824 */ /* 0x000fe200078e00ff */
[----:B------:R-:W-:Y:S02]  /*0ad0*/  LOP3.LUT R4, R3, 0x3fffff0, RZ, 0xc0, !PT ;  /* 0x03fffff003047812 */ /* 0x000fe400078ec0ff */
[----:B------:R-:W-:Y:S02]  /*0ae0*/  LEA.HI R8, R7, R12, RZ, 0x2 ;  /* 0x0000000c07087211 */ /* 0x000fe400078f10ff */
[----:B------:R-:W-:Y:S01]  /*0af0*/  LEA.HI R3, R3, R6, RZ, 0x1 ;  /* 0x0000000603037211 */ /* 0x000fe200078f08ff */
[----:B------:R-:W-:Y:S01]  /*0b00*/  IMAD.IADD R4, R13, 0x1, -R4 ;  /* 0x000000010d047824 */ /* 0x000fe200078e0a04 */
[--C-:B------:R-:W-:Y:S02]  /*0b10*/  SHF.R.S32.HI R9, RZ, 0x2, R8.reuse ;  /* 0x00000002ff097819 */ /* 0x100fe40000011408 */
        /* <DEDUP_REMOVED lines=17> */
[----:B------:R-:W-:Y:S01]  /*0c30*/  LOP3.LUT R8, R8, 0x7ffffffc, RZ, 0xc0, !PT ;  /* 0x7ffffffc08087812 */ /* 0x000fe200078ec0ff */
[----:B------:R-:W-:Y:S01]  /*0c40*/  IMAD R5, R2, 0x40, R7 ;  /* 0x0000004002057824 */ /* 0x000fe200078e0207 */
[----:B------:R-:W-:Y:S01]  /*0c50*/  SHF.R.S32.HI R2, RZ, 0x3, R0 ;  /* 0x00000003ff027819 */ /* 0x000fe20000011400 */
[C---:B------:R-:W-:Y:S01]  /*0c60*/  IMAD.IADD R11, R13.reuse, 0x1, -R11 ;  /* 0x000000010d0b7824 */ /* 0x040fe200078e0a0b */
[----:B------:R0:W-:Y:S01]  /*0c70*/  STL [R1+0x38], R3 ;  /* 0x0000380301007387 */ /* 0x0001e20000100800 */
[----:B------:R-:W-:-:S02]  /*0c80*/  IMAD.IADD R18, R13, 0x1, -R18 ;  /* 0x000000010d127824 */ /* 0x000fc400078e0a12 */
[----:B------:R-:W-:Y:S01]  /*0c90*/  IMAD.IADD R8, R12, 0x1, -R8 ;  /* 0x000000010c087824 */ /* 0x000fe200078e0a08 */
[----:B------:R1:W-:Y:S01]  /*0ca0*/  STL [R1+0x34], R5 ;  /* 0x0000340501007387 */ /* 0x0003e20000100800 */
[----:B------:R-:W-:Y:S02]  /*0cb0*/  IMAD.SHL.U32 R19, R18, 0x8, RZ ;  /* 0x0000000812137824 */ /* 0x000fe400078e00ff */
[----:B------:R-:W-:Y:S01]  /*0cc0*/  IMAD.SHL.U32 R16, R8, 0x2, RZ ;  /* 0x0000000208107824 */ /* 0x000fe200078e00ff */
[----:B0-----:R-:W-:-:S03]  /*0cd0*/  LEA.HI R3, R11, R11, RZ, 0x1 ;  /* 0x0000000b0b037211 */ /* 0x001fc600078f08ff */
[C---:B------:R-:W-:Y:S01]  /*0ce0*/  VIADD R2, R16.reuse, 0x10 ;  /* 0x0000001010027836 */ /* 0x040fe20000000000 */
[----:B------:R-:W-:Y:S01]  /*0cf0*/  SHF.R.S32.HI R0, RZ, 0x1f, R19 ;  /* 0x0000001fff007819 */ /* 0x000fe20000011413 */
[C---:B------:R-:W-:Y:S01]  /*0d00*/  VIADD R0, R16.reuse, 0x18 ;  /* 0x0000001810007836 */ /* 0x040fe20000000000 */
[----:B------:R-:W-:Y:S01]  /*0d10*/  LOP3.LUT R4, R3, 0x1ffffffe, RZ, 0xc0, !PT ;  /* 0x1ffffffe03047812 */ /* 0x000fe200078ec0ff */
        /* <DEDUP_REMOVED lines=11> */
[----:B------:R-:W-:Y:S01]  /*0dd0*/  IMAD R17, R4, 0x8, R5 ;  /* 0x0000000804117824 */ /* 0x000fe200078e0205 */
[----:B------:R-:W-:Y:S02]  /*0de0*/  SHF.R.S32.HI R2, RZ, 0x1f, R23 ;  /* 0x0000001fff027819 */ /* 0x000fe40000011417 */
[----:B-1----:R-:W-:-:S07]  /*0df0*/  SHF.R.S32.HI R0, RZ, 0x1f, R22 ;  /* 0x0000001fff007819 */ /* 0x002fce0000011416 */
.L_x_15653:
[----:B01----:R-:W0:Y:S01]  /*0e00*/  LDC.64 R2, c[0x0][0xc88] ;  /* 0x00032200ff027b82 */ /* 0x003e220000000a00 */
        /* <DEDUP_REMOVED lines=26> */
[----:B---3--:R-:W3:Y:S01]  /*0fb0*/  @P2 LDG.E R4, desc[UR54][R4.64] ;  /* 0x0000003604042981 */ /* 0x008ee2000c1e1900 */
        /* <DEDUP_REMOVED lines=24> */
.L_x_15602:
        /* <DEDUP_REMOVED lines=8> */
.L_x_15603:
        /* <DEDUP_REMOVED lines=13> */
.L_x_15604:
        /* <DEDUP_REMOVED lines=99> */
.L_x_15605:
        /* <DEDUP_REMOVED lines=25> */
[----:B------:R-:W-:-:S06]  /*1a50*/  UISETP.GT.AND UP0, UPT, UR56, UR42, UPT ;  /* 0x0000002a3800728c */ /* 0x000fcc000bf04270 */
[----:B------:R-:W-:-:S13]  /*1a60*/  PLOP3.LUT P1, PT, PT, PT, UP0, 0x80, 0x0 ;  /* 0x000000000000781c */ /* 0x000fda0003f2f008 */
[----:B------:R-:W-:Y:S05]  /*1a70*/  @!P1 BRA `(.L_x_15606) ;  /* 0x0000008400b09947 */ /* 0x000fea0003800000 */
        /* <DEDUP_REMOVED lines=36> */
.L_x_15607:
        /* <DEDUP_REMOVED lines=9> */
.L_x_15756:
[----:B------:R-:W-:Y:S05]  /*1d50*/  @!P1 BRA `(.L_x_15609) ;  /* 0x0000000000049947 */ /* 0x000fea0003800000 */
[----:B------:R-:W-:Y:S01]  /*1d60*/  BPT.TRAP 0x1 ;  /* 0x000000040000795c */ /* 0x000fe20000300000 */
.L_x_15609:
[----:B0-----:R-:W-:Y:S02]  /*1d70*/  IMAD.U32 R3, RZ, RZ, UR47 ;  /* 0x0000002fff037e24 */ /* 0x001fe4000f8e00ff */
[----:B------:R-:W-:-:S03]  /*1d80*/  IMAD.U32 R0, RZ, RZ, UR48 ;  /* 0x00000030ff007e24 */ /* 0x000fc6000f8e00ff */
[----:B------:R-:W-:Y:S02]  /*1d90*/  LEA R3, R3, UR45, 0x3 ;  /* 0x0000002d03037c11 */ /* 0x000fe4000f8e18ff */
[----:B------:R-:W-:-:S04]  /*1da0*/  SHF.L.U32 R0, R0, 0x1f, RZ ;  /* 0x0000001f00007819 */ /* 0x000fc800000006ff */
[----:B------:R0:W1:Y:S01]  /*1db0*/  SYNCS.PHASECHK.TRANS64.TRYWAIT P0, [R3+URZ+0x13230], R0 ;  /* 0x01323000030075a7 */ /* 0x000062000800017f */
[----:B------:R-:W-:Y:S05]  /*1dc0*/  @!P1 BRA `(.L_x_15610) ;  /* 0x0000000000049947 */ /* 0x000fea0003800000 */
[----:B------:R-:W-:Y:S01]  /*1dd0*/  BPT.TRAP 0x1 ;  /* 0x000000040000795c */ /* 0x000fe20000300000 */
.L_x_15610:
[----:B-1----:R-:W-:Y:S05]  /*1de0*/  @P0 BRA `(.L_x_15611) ;  /* 0x0000000000080947 */ /* 0x002fea0003800000 */
[----:B------:R-:W1:Y:S02]  /*1df0*/  SYNCS.PHASECHK.TRANS64.TRYWAIT P0, [R3+URZ+0x13230], R0 ;  /* 0x01323000030075a7 */ /* 0x000e64000800017f */
[----:B-1----:R-:W-:Y:S05]  /*1e00*/  @!P0 BRA `(.L_x_15612) ;  /* 0x0000012400188947 */ /* 0x002fea0003800000 */
.L_x_15611:
        /* <DEDUP_REMOVED lines=73> */
.L_x_15613:
[----:B------:R-:W-:Y:S01]  /*22a0*/  UISETP.NE.AND UP0, UPT, UR53, URZ, UPT ;  /* 0x0000003f3500728c */ /* 0x000fe2000bf05270 */
[----:B------:R-:W-:Y:S01]  /*22b0*/  VIADD R10, R17, UR40 ;  /* 0x00000028110a7c36 */ /* 0x000fe20008000000 */
[----:B------:R-:W-:Y:S01]  /*22c0*/  UIMAD UR7, UR56, -0xa0, UR51 ;  /* 0xffffff60380778a4 */ /* 0x000fe2000f8e0233 */
[----:B------:R-:W-:Y:S01]  /*22d0*/  IMAD.U32 R9, RZ, RZ, UR52 ;  /* 0x00000034ff097e24 */ /* 0x000fe2000f8e00ff */
[----:B------:R-:W-:Y:S01]  /*22e0*/  R2UR UR11, R3 ;  /* 0x00000000030b72ca */ /* 0x000fe200000e0000 */
[----:B------:R-:W-:Y:S01]  /*22f0*/  UMOV UR10, UR40 ;  /* 0x00000028000a7c82 */ /* 0x000fe20008000000 */
[----:B------:R-:W-:Y:S01]  /*2300*/  PLOP3.LUT P0, PT, PT, PT, UP0, 0x80, 0x0 ;  /* 0x000000000000781c */ /* 0x000fe20003f0f008 */
[----:B------:R-:W-:Y:S01]  /*2310*/  UIADD3 UR22, UR56, -0x2, URZ ;  /* 0xfffffffe38167890 */ /* 0x000fe2000fffe03f */
[----:B------:R-:W-:Y:S01]  /*2320*/  PLOP3.LUT P2, PT, PT, PT, UP0, 0x80, 0x0 ;  /* 0x000000000000781c */ /* 0x000fe20003f4f008 */
[----:B------:R-:W-:Y:S02]  /*2330*/  IMAD.U32 R13, RZ, RZ, UR7 ;  /* 0x00000007ff0d7e24 */ /* 0x000fe4000f8e00ff */
        /* <DEDUP_REMOVED lines=145> */
[----:B------:R-:W-:Y:S01]  /*2c50*/  FMNMX.FTZ R11, R6, R7, !PT ;  /* 0x00000007060b7209 */ /* 0x000fe20007810000 */
[----:B------:R-:W-:Y:S01]  /*2c60*/  IMAD.U32 R7, RZ, RZ, UR43 ;  /* 0x0000002bff077e24 */ /* 0x000fe2000f8e00ff */
[----:B------:R-:W-:-:S02]  /*2c70*/  ISETP.GT.AND P2, PT, R2, 0x1, PT ;  /* 0x000000010200780c */ /* 0x000fc40003f44270 */
        /* <DEDUP_REMOVED lines=10> */
[C---:B------:R-:W-:Y:S02]  /*2d20*/  ISETP.GT.AND P2, PT, R2.reuse, 0x29, PT ;  /* 0x000000290200780c */ /* 0x040fe40003f44270 */
        /* <DEDUP_REMOVED lines=55> */
[----:B------:R-:W-:Y:S01]  /*30a0*/  FMNMX.FTZ R20, R72, R21, !PT ;  /* 0x0000001548147209 */ /* 0x000fe20007810000 */
[----:B------:R-:W1:Y:S01]  /*30b0*/  MUFU.EX2 R8, R8 ;  /* 0x0000000800087308 */ /* 0x000e620000000800 */
[----:B------:R-:W-:Y:S01]  /*30c0*/  FSEL R76, R76, -INF , P0 ;  /* 0xff8000004c4c7808 */ /* 0x000fe20000000000 */
[--C-:B------:R-:W-:Y:S01]  /*30d0*/  FFMA.FTZ R63, R63, UR43, -R7.reuse ;  /* 0x0000002b3f3f7c23 */ /* 0x100fe20008010807 */
[----:B0-----:R-:W-:Y:S01]  /*30e0*/  FMNMX.FTZ R39, R73, R20, !PT ;  /* 0x0000001449277209 */ /* 0x001fe20007810000 */
[--C-:B------:R-:W-:Y:S01]  /*30f0*/  FFMA.FTZ R20, R78, UR43, -R7.reuse ;  /* 0x0000002b4e147c23 */ /* 0x100fe20008010807 */
[----:B------:R-:W-:Y:S01]  /*3100*/  ISETP.GT.AND P0, PT, R2, 0x30, PT ;  /* 0x000000300200780c */ /* 0x000fe20003f04270 */
[--C-:B------:R-:W-:Y:S01]  /*3110*/  FFMA.FTZ R66, R66, UR43, -R7.reuse ;  /* 0x0000002b42427c23 */ /* 0x100fe20008010807 */
[----:B------:R-:W-:Y:S01]  /*3120*/  FMNMX.FTZ R74, R76, R39, !PT ;  /* 0x000000274c4a7209 */ /* 0x000fe20007810000 */
        /* <DEDUP_REMOVED lines=8> */
[----:B------:R-:W-:Y:S01]  /*31b0*/  MUFU.EX2 R4, R4 ;  /* 0x0000000400047308 */ /* 0x000fe20000000800 */
[----:B------:R-:W-:Y:S01]  /*31c0*/  FSEL R84, R84, -INF , P0 ;  /* 0xff80000054547808 */ /* 0x000fe20000000000 */
[----:B-1----:R-:W-:Y:S01]  /*31d0*/  FADD.FTZ R95, R9, R8 ;  /* 0x00000008095f7221 */ /* 0x002fe20000010000 */
        /* <DEDUP_REMOVED lines=13> */
[----:B------:R1:W-:Y:S01]  /*32b0*/  MUFU.EX2 R56, R82 ;  /* 0x0000005200387308 */ /* 0x0003e20000000800 */
[----:B------:R-:W-:Y:S01]  /*32c0*/  FSEL R60, R60, -INF , P0 ;  /* 0xff8000003c3c7808 */ /* 0x000fe20000000000 */
[--C-:B------:R-:W-:Y:S01]  /*32d0*/  FFMA.FTZ R54, R54, UR43, -R7.reuse ;  /* 0x0000002b36367c23 */ /* 0x100fe20008010807 */
[----:B0-----:R-:W-:Y:S01]  /*32e0*/  FMNMX.FTZ R79, R57, R78, !PT ;  /* 0x0000004e394f7209 */ /* 0x001fe20007810000 */
[--C-:B------:R-:W-:Y:S01]  /*32f0*/  FFMA.FTZ R55, R55, UR43, -R7.reuse ;  /* 0x0000002b37377c23 */ /* 0x100fe20008010807 */
[----:B------:R-:W-:Y:S01]  /*3300*/  ISETP.GT.AND P0, PT, R2, 0x50, PT ;  /* 0x000000500200780c */ /* 0x000fe20003f04270 */
[--C-:B------:R-:W-:Y:S01]  /*3310*/  FFMA.FTZ R26, R26, UR43, -R7.reuse ;  /* 0x0000002b1a1a7c23 */ /* 0x100fe20008010807 */
[----:B------:R-:W-:Y:S01]  /*3320*/  ISETP.GT.AND P2, PT, R2, 0x61, PT ;  /* 0x000000610200780c */ /* 0x000fe20003f44270 */
[----:B------:R0:W-:Y:S01]  /*3330*/  MUFU.EX2 R75, R83 ;  /* 0x00000053004b7308 */ /* 0x0001e20000000800 */
[----:B-1----:R-:W-:Y:S01]  /*3340*/  FMNMX.FTZ R82, R60, R79, !PT ;  /* 0x0000004f3c527209 */ /* 0x002fe20007810000 */
        /* <DEDUP_REMOVED lines=11> */
[----:B0-----:R-:W-:Y:S01]  /*3400*/  FMNMX.FTZ R83, R65, R82, !PT ;  /* 0x0000005241537209 */ /* 0x001fe20007810000 */
[--C-:B------:R-:W-:Y:S01]  /*3410*/  FFMA.FTZ R38, R38, UR43, -R7.reuse ;  /* 0x0000002b26267c23 */ /* 0x100fe20008010807 */
[----:B------:R-:W-:Y:S01]  /*3420*/  ISETP.GT.AND P0, PT, R2, 0x60, PT ;  /* 0x000000600200780c */ /* 0x000fe20003f04270 */
[----:B------:R-:W-:Y:S01]  /*3430*/  MUFU.EX2 R79, R87 ;  /* 0x00000057004f7308 */ /* 0x000fe20000000800 */
[----:B------:R-:W-:Y:S01]  /*3440*/  FMNMX.FTZ R82, R68, R83, !PT ;  /* 0x0000005344527209 */ /* 0x000fe20007810000 */
[--C-:B-1----:R-:W-:Y:S01]  /*3450*/  FFMA.FTZ R86, R58, UR43, -R7.reuse ;  /* 0x0000002b3a567c23 */ /* 0x102fe20008010807 */
[----:B------:R-:W-:Y:S01]  /*3460*/  FSEL R58, R40, -INF , P0 ;  /* 0xff800000283a7808 */ /* 0x000fe20000000000 */
[----:B------:R-:W-:Y:S01]  /*3470*/  FFMA.FTZ R6, R6, UR43, -R7 ;  /* 0x0000002b06067c23 */ /* 0x000fe20008010807 */
[----:B------:R-:W-:-:S02]  /*3480*/  FMNMX.FTZ R83, R69, R82, !PT ;  /* 0x0000005245537209 */ /* 0x000fc40007810000 */
[----:B------:R-:W-:Y:S01]  /*3490*/  ISETP.GT.AND P0, PT, R2, 0x68, PT ;  /* 0x000000680200780c */ /* 0x000fe20003f04270 */
[----:B------:R0:W-:Y:S01]  /*34a0*/  MUFU.EX2 R40, R86 ;  /* 0x0000005600287308 */ /* 0x0001e20000000800 */
[----:B------:R-:W-:Y:S02]  /*34b0*/  FSEL R41, R41, -INF , P2 ;  /* 0xff80000029297808 */ /* 0x000fe40001000000 */
[----:B------:R-:W-:Y:S02]  /*34c0*/  FMNMX.FTZ R82, R58, R83, !PT ;  /* 0x000000533a527209 */ /* 0x000fe40007810000 */
[----:B------:R-:W-:Y:S02]  /*34d0*/  ISETP.GT.AND P2, PT, R2, 0x69, PT ;  /* 0x000000690200780c */ /* 0x000fe40003f44270 */
[----:B------:R-:W-:Y:S01]  /*34e0*/  FSEL R44, R44, -INF , P0 ;  /* 0xff8000002c2c7808 */ /* 0x000fe20000000000 */
[----:B------:R-:W1:Y:S01]  /*34f0*/  MUFU.EX2 R11, R11 ;  /* 0x0000000b000b7308 */ /* 0x000e620000000800 */
[----:B------:R-:W-:Y:S01]  /*3500*/  FMNMX.FTZ R83, R41, R82, !PT ;  /* 0x0000005229537209 */ /* 0x000fe20007810000 */
[----:B0-----:R-:W-:Y:S01]  /*3510*/  FFMA.FTZ R86, R62, UR43, -R7 ;  /* 0x0000002b3e567c23 */ /* 0x001fe20008010807 */
        /* <DEDUP_REMOVED lines=16> */
[----:B------:R-:W-:Y:S02]  /*3620*/  FSEL R53, R53, -INF , P2 ;  /* 0xff80000035357808 */ /* 0x000fe40001000000 */
[----:B------:R-:W-:-:S02]  /*3630*/  ISETP.GT.AND P0, PT, R2, 0x80, PT ;  /* 0x000000800200780c */ /* 0x000fc40003f04270 */
        /* <DEDUP_REMOVED lines=11> */
[----:B------:R-:W2:Y:S01]  /*36f0*/  MUFU.EX2 R20, R20 ;  /* 0x0000001400147308 */ /* 0x000ea20000000800 */
        /* <DEDUP_REMOVED lines=15> */
[----:B------:R-:W-:Y:S02]  /*37f0*/  FMNMX.FTZ R83, R33, R82, !PT ;  /* 0x0000005221537209 */ /* 0x000fe40007810000 */
[----:B------:R-:W-:Y:S02]  /*3800*/  FSEL R37, R37, -INF , P2 ;  /* 0xff80000025257808 */ /* 0x000fe40001000000 */
[----:B------:R-:W-:-:S02]  /*3810*/  FMNMX.FTZ R2, R36, R83, !PT ;  /* 0x0000005324027209 */ /* 0x000fc40007810000 */
[----:B-1----:R-:W-:Y:S01]  /*3820*/  F2FP.SATFINITE.E4M3.F32.PACK_AB_MERGE_C R153, R11, R4, RZ ;  /* 0x000000040b99723e */ /* 0x002fe200048070ff */
[----:B------:R-:W-:Y:S01]  /*3830*/  MUFU.EX2 R66, R66 ;  /* 0x0000004200427308 */ /* 0x000fe20000000800 */
[----:B------:R-:W-:Y:S02]  /*3840*/  FMNMX.FTZ R2, R37, R2, !PT ;  /* 0x0000000225027209 */ /* 0x000fe40007810000 */
[----:B0-----:R-:W-:Y:S02]  /*3850*/  F2FP.SATFINITE.E4M3.F32.PACK_AB_MERGE_C R155, R15, R12, RZ ;  /* 0x0000000c0f9b723e */ /* 0x001fe400048070ff */
[----:B--2---:R-:W-:Y:S01]  /*3860*/  F2FP.SATFINITE.E4M3.F32.PACK_AB_MERGE_C R149, R39, R20, RZ ;  /* 0x000000142795723e */ /* 0x004fe200048070ff */
[----:B------:R-:W0:Y:S01]  /*3870*/  SHFL.BFLY PT, R83, R2, 0x2, 0x1f ;  /* 0x0c401f0002537f89 */ /* 0x000e2200000e0000 */
[----:B------:R-:W-:Y:S01]  /*3880*/  F2FP.SATFINITE.E4M3.F32.PACK_AB_MERGE_C R153, R8, R9, R153 ;  /* 0x000000090899723e */ /* 0x000fe20004807099 */
[----:B------:R-:W-:Y:S01]  /*3890*/  MUFU.EX2 R67, R67 ;  /* 0x0000004300437308 */ /* 0x000fe20000000800 */
[----:B------:R-:W-:-:S02]  /*38a0*/  F2FP.SATFINITE.E4M3.F32.PACK_AB_MERGE_C R155, R13, R10, R155 ;  /* 0x0000000a0d9b723e */ /* 0x000fc4000480709b */
[----:B------:R-:W-:Y:S02]  /*38b0*/  F2FP.SATFINITE.E4M3.F32.PACK_AB_MERGE_C R149, R21, R14, R149 ;  /* 0x0000000e1595723e */ /* 0x000fe40004807095 */
[----:B------:R-:W-:-:S03]  /*38c0*/  F2FP.SATFINITE.E4M3.F32.PACK_AB_MERGE_C R151, R79, R64, RZ ;  /* 0x000000404f97723e */ /* 0x000fc600048070ff */
[----:B------:R-:W-:Y:S01]  /*38d0*/  MUFU.EX2 R71, R71 ;  /* 0x0000004700477308 */ /* 0x000fe20000000800 */
[----:B------:R-:W-:-:S07]  /*38e0*/  F2FP.SATFINITE.E4M3.F32.PACK_AB_MERGE_C R151, R75, R56, R151 ;  /* 0x000000384b97723e */ /* 0x000fce0004807097 */
        /* <DEDUP_REMOVED lines=10> */
[----:B---3--:R-:W-:-:S02]  /*3990*/  FFMA.FTZ R86, R2, R83, -8 ;  /* 0xc100000002567423 */ /* 0x008fc40000010053 */
        /* <DEDUP_REMOVED lines=55> */
[----:B------:R-:W-:-:S02]  /*3d10*/  F2FP.SATFINITE.E4M3.F32.PACK_AB_MERGE_C R152, R89, R88, RZ ;  /* 0x000000585998723e */ /* 0x000fc400048070ff */
[----:B------:R-:W-:-:S02]  /*3d20*/  FADD.FTZ R96, R12, R95 ;  /* 0x0000005f0c607221 */ /* 0x000fc40000010000 */
[----:B------:R-:W2:Y:S01]  /*3d30*/  MUFU.EX2 R91, R91 ;  /* 0x0000005b005b7308 */ /* 0x000ea20000000800 */
[----:B0-----:R-:W-:-:S01]  /*3d40*/  FADD.FTZ R69, R87, R78 ;  /* 0x0000004e57457221 */ /* 0x001fc20000010000 */
[----:B------:R-:W-:-:S06]  /*3d50*/  F2FP.SATFINITE.E4M3.F32.PACK_AB_MERGE_C R152, R83, R82, R152 ;  /* 0x000000525398723e */ /* 0x000fcc0004807098 */
        /* <DEDUP_REMOVED lines=47> */
[----:B------:R-:W-:-:S07]  /*4050*/  FADD.FTZ R15, R59, R78 ;  /* 0x0000004e3b0f7221 */ /* 0x000fce0000010000 */
[----:B------:R-:W2:Y:S01]  /*4060*/  MUFU.EX2 R61, R61 ;  /* 0x0000003d003d7308 */ /* 0x000ea20000000800 */
[----:B-1----:R-:W-:-:S04]  /*4070*/  F2FP.SATFINITE.E4M3.F32.PACK_AB_MERGE_C R144, R85, R84, RZ ;  /* 0x000000545590723e */ /* 0x002fc800048070ff */
[----:B------:R-:W-:-:S03]  /*4080*/  F2FP.SATFINITE.E4M3.F32.PACK_AB_MERGE_C R144, R57, R74, R144 ;  /* 0x0000004a3990723e */ /* 0x000fc60004807090 */
[----:B------:R1:W-:Y:S08]  /*4090*/  MUFU.EX2 R25, R52 ;  /* 0x0000003400197308 */ /* 0x0003f00000000800 */
[----:B------:R-:W3:Y:S01]  /*40a0*/  MUFU.EX2 R65, R65 ;  /* 0x0000004100417308 */ /* 0x000ee20000000800 */
[----:B-1----:R-:W-:-:S01]  /*40b0*/  FADD.FTZ R52, R48, R15 ;  /* 0x0000000f30347221 */ /* 0x002fc20000010000 */
[----:B------:R-:W-:Y:S01]  /*40c0*/  FADD.FTZ R15, R85, R20 ;  /* 0x00000014550f7221 */ /* 0x000fe20000010000 */
[----:B------:R-:W-:-:S02]  /*40d0*/  F2FP.SATFINITE.E4M3.F32.PACK_AB_MERGE_C R48, R63, R48, RZ ;  /* 0x000000303f30723e */ /* 0x000fc400048070ff */
[----:B------:R-:W-:Y:S01]  /*40e0*/  FADD.FTZ R39, R63, R52 ;  /* 0x000000343f277221 */ /* 0x000fe20000010000 */
[----:B0-----:R-:W-:-:S01]  /*40f0*/  FADD.FTZ R20, R60, R15 ;  /* 0x0000000f3c147221 */ /* 0x001fc20000010000 */
[----:B------:R-:W-:Y:S01]  /*4100*/  F2FP.SATFINITE.E4M3.F32.PACK_AB_MERGE_C R145, R59, R40, R48 ;  /* 0x000000283b91723e */ /* 0x000fe20004807030 */
[----:B------:R-:W0:Y:S01]  /*4110*/  MUFU.EX2 R68, R68 ;  /* 0x0000004400447308 */ /* 0x000e220000000800 */
[----:B------:R-:W-:-:S01]  /*4120*/  FADD.FTZ R52, R66, R39 ;  /* 0x0000002742347221 */ /* 0x000fc20000010000 */
[----:B--2---:R-:W-:Y:S01]  /*4130*/  FADD.FTZ R20, R61, R20 ;  /* 0x000000143d147221 */ /* 0x004fe20000010000 */
[----:B------:R-:W-:Y:S02]  /*4140*/  CS2R R48, SRZ ;  /* 0x0000000000307805 */ /* 0x000fe4000001ff00 */
[----:B------:R-:W-:-:S03]  /*4150*/  FADD.FTZ R15, R67, R52 ;  /* 0x00000034430f7221 */ /* 0x000fc60000010000 */
[----:B------:R-:W1:Y:S01]  /*4160*/  MUFU.EX2 R58, R58 ;  /* 0x0000003a003a7308 */ /* 0x000e620000000800 */
[----:B------:R-:W-:-:S01]  /*4170*/  FADD.FTZ R8, R32, R15 ;  /* 0x0000000f20087221 */ /* 0x000fc20000010000 */
[----:B---3--:R-:W-:Y:S01]  /*4180*/  FADD.FTZ R9, R65, R20 ;  /* 0x0000001441097221 */ /* 0x008fe20000010000 */
[C---:B------:R-:W-:Y:S02]  /*4190*/  F2FP.SATFINITE.E4M3.F32.PACK_AB_MERGE_C R32, R71.reuse, R32, RZ ;  /* 0x000000204720723e */ /* 0x040fe400048070ff */
[----:B------:R-:W-:Y:S02]  /*41a0*/  FADD.FTZ R71, R71, R8 ;  /* 0x0000000847477221 */ /* 0x000fe40000010000 */
[----:B------:R-:W-:Y:S01]  /*41b0*/  F2FP.SATFINITE.E4M3.F32.PACK_AB_MERGE_C R147, R67, R66, R32 ;  /* 0x000000424393723e */ /* 0x000fe20004807020 */
[----:B------:R-:W2:Y:S01]  /*41c0*/  MUFU.EX2 R41, R41 ;  /* 0x0000002900297308 */ /* 0x000ea20000000800 */
[----:B0-----:R-:W-:-:S01]  /*41d0*/  FADD.FTZ R9, R68, R9 ;  /* 0x0000000944097221 */ /* 0x001fc20000010000 */
[----:B------:R-:W-:Y:S01]  /*41e0*/  FADD.FTZ R10, R42, R71 ;  /* 0x000000472a0a7221 */ /* 0x000fe20000010000 */
[----:B------:R-:W-:-:S04]  /*41f0*/  F2FP.SATFINITE.E4M3.F32.PACK_AB_MERGE_C R65, R68, R65, RZ ;  /* 0x000000414441723e */ /* 0x000fc800048070ff */
[----:B------:R-:W-:Y:S01]  /*4200*/  F2FP.SATFINITE.E4M3.F32.PACK_AB_MERGE_C R146, R61, R60, R65 ;  /* 0x0000003c3d92723e */ /* 0x000fe20004807041 */
        /* <DEDUP_REMOVED lines=8> */
[----:B------:R-:W-:Y:S02]  /*4290*/  F2FP.SATFINITE.E4M3.F32.PACK_AB_MERGE_C R141, R43, R42, R46 ;  /* 0x0000002a2b8d723e */ /* 0x000fe4000480702e */
[----:B------:R-:W-:-:S03]  /*42a0*/  CS2R R42, SRZ ;  /* 0x00000000002a7805 */ /* 0x000fc6000001ff00 */
[----:B------:R-:W2:Y:S01]  /*42b0*/  MUFU.EX2 R7, R7 ;  /* 0x0000000700077308 */ /* 0x000ea20000000800 */
[----:B0-----:R-:W-:-:S01]  /*42c0*/  FADD.FTZ R9, R3, R8 ;  /* 0x0000000803097221 */ /* 0x001fc20000010000 */
[----:B------:R-:W-:Y:S01]  /*42d0*/  FADD.FTZ R8, R50, R47 ;  /* 0x0000002f32087221 */ /* 0x000fe20000010000 */
[----:B------:R-:W-:-:S05]  /*42e0*/  CS2R R46, SRZ ;  /* 0x00000000002e7805 */ /* 0x000fca000001ff00 */
[----:B------:R-:W0:Y:S01]  /*42f0*/  MUFU.EX2 R55, R55 ;  /* 0x0000003700377308 */ /* 0x000e220000000800 */
[C---:B-1----:R-:W-:Y:S01]  /*4300*/  F2FP.SATFINITE.E4M3.F32.PACK_AB_MERGE_C R14, R44.reuse, R3, RZ ;  /* 0x000000032c0e723e */ /* 0x042fe200048070ff */
[----:B------:R-:W-:Y:S01]  /*4310*/  FADD.FTZ R44, R44, R9 ;  /* 0x000000092c2c7221 */ /* 0x000fe20000010000 */
[----:B------:R-:W-:-:S02]  /*4320*/  FADD.FTZ R9, R51, R8 ;  /* 0x0000000833097221 */ /* 0x000fc40000010000 */
[----:B------:R-:W-:Y:S02]  /*4330*/  F2FP.SATFINITE.E4M3.F32.PACK_AB_MERGE_C R140, R41, R58, R14 ;  /* 0x0000003a298c723e */ /* 0x000fe4000480700e */
[----:B------:R-:W-:Y:S01]  /*4340*/  CS2R R40, SRZ ;  /* 0x0000000000287805 */ /* 0x000fe2000001ff00 */
[----:B------:R-:W-:Y:S01]  /*4350*/  FADD.FTZ R10, R54, R9 ;  /* 0x00000009360a7221 */ /* 0x000fe20000010000 */
[----:B------:R1:W3:Y:S01]  /*4360*/  MUFU.EX2 R12, R53 ;  /* 0x00000035000c7308 */ /* 0x0002e20000000800 */
[----:B--2---:R-:W-:-:S04]  /*4370*/  FADD.FTZ R3, R7, R44 ;  /* 0x0000002c07037221 */ /* 0x004fc80000010000 */
[----:B------:R-:W-:-:S03]  /*4380*/  FADD.FTZ R8, R24, R3 ;  /* 0x0000000318087221 */ /* 0x000fc60000010000 */
[----:B------:R-:W2:Y:S01]  /*4390*/  MUFU.EX2 R26, R26 ;  /* 0x0000001a001a7308 */ /* 0x000ea20000000800 */
[----:B------:R-:W-:-:S01]  /*43a0*/  FADD.FTZ R3, R25, R8 ;  /* 0x0000000819037221 */ /* 0x000fc20000010000 */
[C---:B0-----:R-:W-:Y:S01]  /*43b0*/  F2FP.SATFINITE.E4M3.F32.PACK_AB_MERGE_C R54, R55.reuse, R54, RZ ;  /* 0x000000363736723e */ /* 0x041fe200048070ff */
[----:B------:R-:W-:-:S01]  /*43c0*/  FADD.FTZ R55, R55, R10 ;  /* 0x0000000a37377221 */ /* 0x000fc20000010000 */
[----:B-1----:R-:W-:Y:S02]  /*43d0*/  CS2R R52, SRZ ;  /* 0x0000000000347805 */ /* 0x002fe4000001ff00 */
[----:B------:R-:W-:Y:S02]  /*43e0*/  F2FP.SATFINITE.E4M3.F32.PACK_AB_MERGE_C R143, R51, R50, R54 ;  /* 0x00000032338f723e */ /* 0x000fe40004807036 */
[----:B------:R-:W-:Y:S01]  /*43f0*/  CS2R R50, SRZ ;  /* 0x0000000000327805 */ /* 0x000fe2000001ff00 */
[----:B------:R0:W1:Y:S01]  /*4400*/  MUFU.EX2 R4, R45 ;  /* 0x0000002d00047308 */ /* 0x0000620000000800 */
[----:B---3--:R-:W-:-:S01]  /*4410*/  FADD.FTZ R3, R12, R3 ;  /* 0x000000030c037221 */ /* 0x008fc20000010000 */
[----:B------:R-:W-:-:S04]  /*4420*/  F2FP.SATFINITE.E4M3.F32.PACK_AB_MERGE_C R25, R12, R25, RZ ;  /* 0x000000190c19723e */ /* 0x000fc800048070ff */
[----:B------:R-:W-:Y:S02]  /*4430*/  F2FP.SATFINITE.E4M3.F32.PACK_AB_MERGE_C R142, R24, R7, R25 ;  /* 0x00000007188e723e */ /* 0x000fe40004807019 */
[----:B------:R-:W-:Y:S01]  /*4440*/  CS2R R24, SRZ ;  /* 0x0000000000187805 */ /* 0x000fe2000001ff00 */
[----:B------:R-:W3:Y:S01]  /*4450*/  MUFU.EX2 R27, R27 ;  /* 0x0000001b001b7308 */ /* 0x000ee20000000800 */
[----:B--2---:R-:W-:-:S01]  /*4460*/  FADD.FTZ R10, R26, R55 ;  /* 0x000000371a0a7221 */ /* 0x004fc20000010000 */
[----:B0-----:R-:W-:Y:S02]  /*4470*/  CS2R R44, SRZ ;  /* 0x00000000002c7805 */ /* 0x001fe4000001ff00 */
[----:B------:R-:W-:-:S04]  /*4480*/  CS2R R54, SRZ ;  /* 0x0000000000367805 */ /* 0x000fc8000001ff00 */
        /* <DEDUP_REMOVED lines=15> */
[----:B------:R-:W-:Y:S01]  /*4580*/  MUFU.EX2 R70, R70 ;  /* 0x0000004600467308 */ /* 0x000fe20000000800 */
[C---:B-1----:R-:W-:Y:S01]  /*4590*/  F2FP.SATFINITE.E4M3.F32.PACK_AB_MERGE_C R28, R29.reuse, R28, RZ ;  /* 0x0000001c1d1c723e */ /* 0x042fe200048070ff */
[----:B------:R-:W-:-:S03]  /*45a0*/  FADD.FTZ R29, R29, R8 ;  /* 0x000000081d1d7221 */ /* 0x000fc60000010000 */
[----:B------:R-:W-:-:S03]  /*45b0*/  F2FP.SATFINITE.E4M3.F32.PACK_AB_MERGE_C R136, R11, R4, R28 ;  /* 0x000000040b88723e */ /* 0x000fc6000480701c */
[----:B------:R-:W0:Y:S01]  /*45c0*/  MUFU.EX2 R35, R35 ;  /* 0x0000002300237308 */ /* 0x000e220000000800 */
[----:B--2---:R-:W-:-:S01]  /*45d0*/  FADD.FTZ R8, R34, R31 ;  /* 0x0000001f22087221 */ /* 0x004fc20000010000 */
[----:B------:R-:W-:-:S06]  /*45e0*/  CS2R R30, SRZ ;  /* 0x00000000001e7805 */ /* 0x000fcc000001ff00 */
[----:B------:R-:W1:Y:S08]  /*45f0*/  MUFU.EX2 R33, R33 ;  /* 0x0000002100217308 */ /* 0x000e700000000800 */
[----:B------:R-:W-:Y:S01]  /*4600*/  MUFU.EX2 R38, R38 ;  /* 0x0000002600267308 */ /* 0x000fe20000000800 */
[----:B0-----:R-:W-:-:S07]  /*4610*/  FADD.FTZ R9, R35, R8 ;  /* 0x0000000823097221 */ /* 0x001fce0000010000 */
[----:B------:R0:W2:Y:S08]  /*4620*/  MUFU.EX2 R3, R6 ;  /* 0x0000000600037308 */ /* 0x0000b00000000800 */
[----:B------:R-:W3:Y:S01]  /*4630*/  MUFU.EX2 R36, R36 ;  /* 0x0000002400247308 */ /* 0x000ee20000000800 */
[----:B0-----:R-:W-:-:S01]  /*4640*/  FADD.FTZ R6, R70, R29 ;  /* 0x0000001d46067221 */ /* 0x001fc20000010000 */
[----:B------:R-:W-:-:S03]  /*4650*/  CS2R R28, SRZ ;  /* 0x00000000001c7805 */ /* 0x000fc6000001ff00 */
[----:B-1----:R-:W-:-:S03]  /*4660*/  FADD.FTZ R7, R33, R6 ;  /* 0x0000000621077221 */ /* 0x002fc60000010000 */
[----:B------:R-:W0:Y:S01]  /*4670*/  MUFU.EX2 R37, R37 ;  /* 0x0000002500257308 */ /* 0x000e220000000800 */
[----:B--2---:R-:W-:Y:S01]  /*4680*/  F2FP.SATFINITE.E4M3.F32.PACK_AB_MERGE_C R8, R3, R38, RZ ;  /* 0x000000260308723e */ /* 0x004fe200048070ff */
[----:B------:R-:W-:-:S03]  /*4690*/  FADD.FTZ R38, R38, R9 ;  /* 0x0000000926267221 */ /* 0x000fc60000010000 */
[----:B------:R-:W-:Y:S01]  /*46a0*/  F2FP.SATFINITE.E4M3.F32.PACK_AB_MERGE_C R139, R35, R34, R8 ;  /* 0x00000022238b723e */ /* 0x000fe20004807008 */
[----:B------:R-:W-:-:S01]  /*46b0*/  FADD.FTZ R3, R3, R38 ;  /* 0x0000002603037221 */ /* 0x000fc20000010000 */
[----:B------:R-:W-:Y:S02]  /*46c0*/  CS2R R34, SRZ ;  /* 0x0000000000227805 */ /* 0x000fe4000001ff00 */
[----:B------:R-:W-:Y:S01]  /*46d0*/  CS2R R38, SRZ ;  /* 0x0000000000267805 */ /* 0x000fe2000001ff00 */
[----:B---3--:R-:W-:Y:S01]  /*46e0*/  FADD.FTZ R4, R36, R7 ;  /* 0x0000000724047221 */ /* 0x008fe20000010000 */
[----:B0-----:R-:W-:-:S03]  /*46f0*/  F2FP.SATFINITE.E4M3.F32.PACK_AB_MERGE_C R6, R37, R36, RZ ;  /* 0x000000242506723e */ /* 0x001fc600048070ff */
[----:B------:R-:W-:Y:S01]  /*4700*/  FADD.FTZ R4, R37, R4 ;  /* 0x0000000425047221 */ /* 0x000fe20000010000 */
[----:B------:R-:W-:Y:S02]  /*4710*/  CS2R R36, SRZ ;  /* 0x0000000000247805 */ /* 0x000fe4000001ff00 */
[----:B------:R-:W-:Y:S02]  /*4720*/  F2FP.SATFINITE.E4M3.F32.PACK_AB_MERGE_C R138, R33, R70, R6 ;  /* 0x00000046218a723e */ /* 0x000fe40004807006 */
        /* <DEDUP_REMOVED lines=22> */
.L_x_15625:
[----:B------:R-:W-:-:S04]  /*4890*/  UISETP.NE.AND UP0, UPT, UR23, 0x1, UPT ;  /* 0x000000011700788c */ /* 0x000fc8000bf05270 */
[----:B------:R-:W-:-:S04]  /*48a0*/  USEL UR48, URZ, 0x1, UP0 ;  /* 0x000000013f307887 */ /* 0x000fc80008000000 */
[----:B------:R-:W-:Y:S01]  /*48b0*/  ULOP3.LUT UR48, UR24, UR48, URZ, 0x3c, !UPT ;  /* 0x0000003018307292 */ /* 0x000fe2000f8e3c3f */
[----:B------:R-:W-:Y:S11]  /*48c0*/  @!P1 BRA `(.L_x_15615) ;  /* 0x0000000000049947 */ /* 0x000ff60003800000 */
[----:B------:R-:W-:Y:S01]  /*48d0*/  BPT.TRAP 0x1 ;  /* 0x000000040000795c */ /* 0x000fe20000300000 */
.L_x_15615:
        /* <DEDUP_REMOVED lines=9> */
.L_x_15616:
[----:B-1----:R-:W-:Y:S05]  /*4970*/  @P0 BRA `(.L_x_15617) ;  /* 0x0000000000080947 */ /* 0x002fea0003800000 */
[----:B------:R-:W1:Y:S02]  /*4980*/  SYNCS.PHASECHK.TRANS64.TRYWAIT P0, [UR20+0x13230], R0 ;  /* 0x01323000ff0075a7 */ /* 0x000e640008000154 */
[----:B-1----:R-:W-:Y:S05]  /*4990*/  @!P0 BRA `(.L_x_15618) ;  /* 0x000000f800488947 */ /* 0x002fea0003800000 */
.L_x_15617:
        /* <DEDUP_REMOVED lines=64> */
.L_x_15619:
[----:B------:R-:W-:Y:S01]  /*4da0*/  ULEA UR11, UR23, UR45, 0x3 ;  /* 0x0000002d170b7291 */ /* 0x000fe2000f8e183f */
[----:B01----:R-:W-:-:S05]  /*4db0*/  IMAD.U32 R0, RZ, RZ, UR24 ;  /* 0x00000018ff007e24 */ /* 0x003fca000f8e00ff */
[----:B------:R-:W-:-:S04]  /*4dc0*/  SHF.L.U32 R0, R0, 0x1f, RZ ;  /* 0x0000001f00007819 */ /* 0x000fc800000006ff */
[----:B------:R0:W1:Y:S01]  /*4dd0*/  SYNCS.PHASECHK.TRANS64.TRYWAIT P0, [UR11+0x13250], R0 ;  /* 0x01325000ff0075a7 */ /* 0x000062000800014b */
[----:B------:R-:W-:Y:S05]  /*4de0*/  @!P1 BRA `(.L_x_15620) ;  /* 0x0000000000049947 */ /* 0x000fea0003800000 */
[----:B------:R-:W-:Y:S01]  /*4df0*/  BPT.TRAP 0x1 ;  /* 0x000000040000795c */ /* 0x000fe20000300000 */
.L_x_15620:
[----:B-1----:R-:W-:Y:S05]  /*4e00*/  @P0 BRA `(.L_x_15621) ;  /* 0x0000000000080947 */ /* 0x002fea0003800000 */
[----:B------:R-:W1:Y:S02]  /*4e10*/  SYNCS.PHASECHK.TRANS64.TRYWAIT P0, [UR11+0x13250], R0 ;  /* 0x01325000ff0075a7 */ /* 0x000e64000800014b */
[----:B-1----:R-:W-:Y:S05]  /*4e20*/  @!P0 BRA `(.L_x_15622) ;  /* 0x000000f4003c8947 */ /* 0x002fea0003800000 */
.L_x_15621:
        /* <DEDUP_REMOVED lines=32> */
.L_x_15623:
[----:B------:R-:W-:Y:S01]  /*5030*/  UISETP.NE.AND UP0, UPT, UR53, URZ, UPT ;  /* 0x0000003f3500728c */ /* 0x000fe2000bf05270 */
[----:B------:R-:W-:Y:S01]  /*5040*/  VIADD R8, R17, UR40 ;  /* 0x0000002811087c36 */ /* 0x000fe20008000000 */
[----:B------:R-:W-:-:S04]  /*5050*/  UIADD3 UR20, UR20, 0x13240, URZ ;  /* 0x0001324014147890 */ /* 0x000fc8000fffe03f */
[----:B------:R-:W-:Y:S01]  /*5060*/  PLOP3.LUT P0, PT, PT, PT, UP0, 0x80, 0x0 ;  /* 0x000000000000781c */ /* 0x000fe20003f0f008 */
[----:B------:R-:W-:Y:S01]  /*5070*/  UPRMT UR20, UR44, 0x654, UR20 ;  /* 0x000006542c147896 */ /* 0x000fe20008000014 */
[----:B------:R-:W-:-:S03]  /*5080*/  PLOP3.LUT P2, PT, PT, PT, UP0, 0x80, 0x0 ;  /* 0x000000000000781c */ /* 0x000fc60003f4f008 */
[----:B------:R-:W-:-:S05]  /*5090*/  @UP0 ULDC UR6, c[0x0][0x44c] ;  /* 0x0001130000060ab9 */ /* 0x000fca0000000800 */
[----:B------:R-:W-:Y:S03]  /*50a0*/  SYNCS.ARRIVE.TRANS64.RED.A1T0 RZ, [UR20], RZ ;  /* 0x000000ffffff79a7 */ /* 0x000fe60008100414 */
[----:B01----:R-:W-:Y:S01]  /*50b0*/  @P0 IMAD.HI.U32 R0, R8, UR6, RZ ;  /* 0x0000000608000c27 */ /* 0x003fe2000f8e00ff */
[----:B------:R-:W-:-:S04]  /*50c0*/  @UP0 ULDC UR6, c[0x0][0x450] ;  /* 0x0001140000060ab9 */ /* 0x000fc80000000800 */
[----:B------:R-:W-:Y:S01]  /*50d0*/  @P2 SHF.R.U32.HI R8, RZ, UR6, R0 ;  /* 0x00000006ff082c19 */ /* 0x000fe20008011600 */
[----:B------:R-:W-:-:S04]  /*50e0*/  UIMAD UR6, UR22, -0xa0, URZ ;  /* 0xffffff60160678a4 */ /* 0x000fc8000f8e023f */
[----:B------:R-:W0:Y:S02]  /*50f0*/  SHFL.IDX PT, R9, R8, RZ, 0x1c1f ;  /* 0x001c1fff08097589 */ /* 0x000e2400000e0000 */
[----:B------:R-:W-:-:S05]  /*5100*/  IMAD.U32 R11, RZ, RZ, UR6 ;  /* 0x00000006ff0b7e24 */ /* 0x000fca000f8e00ff */
[----:B------:R-:W-:Y:S01]  /*5110*/  IADD3 R2, -R16, 0x1, R11 ;  /* 0x0000000110027810 */ /* 0x000fe20007ffe10b */
[----:B------:R-:W-:-:S05]  /*5120*/  IMAD.U32 R11, RZ, RZ, UR52 ;  /* 0x00000034ff0b7e24 */ /* 0x000fca000f8e00ff */
[----:B------:R-:W-:-:S05]  /*5130*/  IADD3 R2, -R11, UR51, R2 ;  /* 0x000000330b027c10 */ /* 0x000fca000fffe102 */
        /* <DEDUP_REMOVED lines=125> */
[----:B0-----:R-:W-:Y:S01]  /*5910*/  IMAD.IADD R0, R2, 0x1, R9 ;  /* 0x0000000102007824 */ /* 0x001fe200078e0209 */
[----:B-1----:R-:W-:Y:S01]  /*5920*/  FMNMX.FTZ R2, R11, R12, !PT ;  /* 0x0000000c0b027209 */ /* 0x002fe20007810000 */
[----:B------:R-:W-:-:S03]  /*5930*/  IMAD.U32 R11, RZ, RZ, UR43 ;  /* 0x0000002bff0b7e24 */ /* 0x000fc6000f8e00ff */
        /* <DEDUP_REMOVED lines=61> */
[----:B------:R-:W-:Y:S02]  /*5d10*/  FSETP.NEU.FTZ.AND P0, PT, R2, -INF , PT ;  /* 0xff8000000200780b */ /* 0x000fe40003f1d000 */
[C---:B------:R-:W-:Y:S02]  /*5d20*/  ISETP.GT.AND P2, PT, R0.reuse, 0x69, PT ;  /* 0x000000690000780c */ /* 0x040fe40003f44270 */
[C---:B------:R-:W-:Y:S02]  /*5d30*/  ISETP.GT.AND P4, PT, R0.reuse, 0x70, PT ;  /* 0x000000700000780c */ /* 0x040fe40003f84270 */
[C---:B------:R-:W-:Y:S02]  /*5d40*/  ISETP.GT.AND P3, PT, R0.reuse, 0x80, PT ;  /* 0x000000800000780c */ /* 0x040fe40003f64270 */
[C---:B------:R-:W-:Y:S02]  /*5d50*/  ISETP.GT.AND P6, PT, R0.reuse, 0x81, PT ;  /* 0x000000810000780c */ /* 0x040fe40003fc4270 */
[----:B------:R-:W-:-:S02]  /*5d60*/  ISETP.GT.AND P5, PT, R0, 0x88, PT ;  /* 0x000000880000780c */ /* 0x000fc40003fa4270 */
[----:B------:R-:W-:Y:S02]  /*5d70*/  FSEL R8, R8, RZ, P0 ;  /* 0x000000ff08087208 */ /* 0x000fe40000000000 */
[----:B------:R-:W-:Y:S02]  /*5d80*/  FSEL R79, R79, -INF , P2 ;  /* 0xff8000004f4f7808 */ /* 0x000fe40001000000 */
[----:B------:R-:W-:Y:S01]  /*5d90*/  FSEL R82, R82, -INF , P4 ;  /* 0xff80000052527808 */ /* 0x000fe20002000000 */
[----:B------:R-:W-:-:S01]  /*5da0*/  FFMA.FTZ R10, R121, UR43, -R8 ;  /* 0x0000002b790a7c23 */ /* 0x000fc20008010808 */
[----:B------:R-:W-:Y:S01]  /*5db0*/  FSEL R58, R58, -INF , P3 ;  /* 0xff8000003a3a7808 */ /* 0x000fe20001800000 */
[----:B------:R-:W-:-:S01]  /*5dc0*/  FFMA.FTZ R11, R120, UR43, -R8 ;  /* 0x0000002b780b7c23 */ /* 0x000fc20008010808 */
[----:B------:R-:W-:Y:S01]  /*5dd0*/  FSEL R59, R59, -INF , P6 ;  /* 0xff8000003b3b7808 */ /* 0x000fe20003000000 */
[----:B------:R-:W-:-:S01]  /*5de0*/  FFMA.FTZ R120, R72, UR43, -R8 ;  /* 0x0000002b48787c23 */ /* 0x000fc20008010808 */
[----:B------:R-:W-:Y:S01]  /*5df0*/  FSEL R62, R62, -INF , P5 ;  /* 0xff8000003e3e7808 */ /* 0x000fe20002800000 */
[----:B------:R-:W-:-:S01]  /*5e00*/  FFMA.FTZ R14, R128, UR43, -R8 ;  /* 0x0000002b800e7c23 */ /* 0x000fc20008010808 */
[----:B------:R-:W-:Y:S01]  /*5e10*/  ISETP.GT.AND P2, PT, R0, 0x89, PT ;  /* 0x000000890000780c */ /* 0x000fe20003f44270 */
        /* <DEDUP_REMOVED lines=117> */
[----:B------:R-:W-:-:S05]  /*6570*/  FSEL R8, R120, RZ, P2 ;  /* 0x000000ff78087208 */ /* 0x000fca0001000000 */
[----:B------:R-:W-:Y:S01]  /*6580*/  MUFU.EX2 R100, R100 ;  /* 0x0000006400647308 */ /* 0x000fe20000000800 */
[----:B------:R-:W-:-:S01]  /*6590*/  FFMA.FTZ R7, R95, UR43, -R8 ;  /* 0x0000002b5f077c23 */ /* 0x000fc20008010808 */
[----:B------:R-:W-:Y:S01]  /*65a0*/  FSEL R95, R0, RZ, P2 ;  /* 0x000000ff005f7208 */ /* 0x000fe20001000000 */
[----:B------:R-:W-:-:S01]  /*65b0*/  FFMA.FTZ R120, R9, UR43, -R8 ;  /* 0x0000002b09787c23 */ /* 0x000fc20008010808 */
[--C-:B------:R-:W-:Y:S01]  /*65c0*/  FFMA.FTZ R9, R123, UR43, -R8.reuse ;  /* 0x0000002b7b097c23 */ /* 0x100fe20008010808 */
[----:B------:R-:W-:-:S01]  /*65d0*/  FFMA.FTZ R121, R126, UR43, -R8 ;  /* 0x0000002b7e797c23 */ /* 0x000fc20008010808 */
[----:B------:R-:W-:Y:S01]  /*65e0*/  FFMA.FTZ R122, R127, UR43, -R8 ;  /* 0x0000002b7f7a7c23 */ /* 0x000fe20008010808 */
[----:B------:R-:W-:-:S01]  /*65f0*/  FADD.FTZ R95, -R95, R6 ;  /* 0x000000065f5f7221 */ /* 0x000fc20000010100 */
[----:B------:R-:W-:Y:S01]  /*6600*/  FMUL.FTZ R6, R128, UR43 ;  /* 0x0000002b80067c20 */ /* 0x000fe20008410000 */
        /* <DEDUP_REMOVED lines=176> */
.L_x_15624:
        /* <DEDUP_REMOVED lines=83> */
.L_x_15614:
[----:B------:R-:W-:-:S06]  /*7640*/  UISETP.GE.AND UP0, UPT, UR22, UR42, UPT ;  /* 0x0000002a1600728c */ /* 0x000fcc000bf06270 */
[----:B------:R-:W-:-:S13]  /*7650*/  PLOP3.LUT P0, PT, PT, PT, UP0, 0x80, 0x0 ;  /* 0x000000000000781c */ /* 0x000fda0003f0f008 */
[----:B------:R-:W-:Y:S05]  /*7660*/  @!P0 BRA `(.L_x_15626) ;  /* 0x0000002000a08947 */ /* 0x000fea0003800000 */
[----:B------:R-:W-:Y:S01]  /*7670*/  IMAD.MOV.U32 R6, RZ, RZ, R0 ;  /* 0x000000ffff067224 */ /* 0x000fe200078e0000 */
[----:B------:R-:W-:Y:S01]  /*7680*/  UMOV UR21, UR48 ;  /* 0x0000003000157c82 */ /* 0x000fe20008000000 */
[----:B------:R-:W-:Y:S01]  /*7690*/  IMAD.MOV.U32 R7, RZ, RZ, R2 ;  /* 0x000000ffff077224 */ /* 0x000fe200078e0002 */
[----:B------:R-:W-:-:S06]  /*76a0*/  UMOV UR20, UR47 ;  /* 0x0000002f00147c82 */ /* 0x000fcc0008000000 */
.L_x_15637:
[----:B------:R-:W-:-:S04]  /*76b0*/  UIADD3 UR47, UR20, 0x1, URZ ;  /* 0x00000001142f7890 */ /* 0x000fc8000fffe03f */
[----:B------:R-:W-:-:S04]  /*76c0*/  UISETP.NE.AND UP0, UPT, UR47, 0x2, UPT ;  /* 0x000000022f00788c */ /* 0x000fc8000bf05270 */
[----:B------:R-:W-:Y:S02]  /*76d0*/  USEL UR48, URZ, 0x1, UP0 ;  /* 0x000000013f307887 */ /* 0x000fe40008000000 */
[----:B------:R-:W-:Y:S02]  /*76e0*/  USEL UR47, UR47, URZ, UP0 ;  /* 0x0000003f2f2f7287 */ /* 0x000fe40008000000 */
[----:B------:R-:W-:Y:S01]  /*76f0*/  ULOP3.LUT UR48, UR21, UR48, URZ, 0x3c, !UPT ;  /* 0x0000003015307292 */ /* 0x000fe2000f8e3c3f */
[----:B------:R-:W-:Y:S11]  /*7700*/  @!P1 BRA `(.L_x_15627) ;  /* 0x0000000000049947 */ /* 0x000ff60003800000 */
[----:B------:R-:W-:Y:S01]  /*7710*/  BPT.TRAP 0x1 ;  /* 0x000000040000795c */ /* 0x000fe20000300000 */
.L_x_15627:
[----:B------:R-:W-:Y:S01]  /*7720*/  ULEA UR6, UR47, UR45, 0x3 ;  /* 0x0000002d2f067291 */ /* 0x000fe2000f8e183f */
[----:B------:R-:W-:-:S05]  /*7730*/  IMAD.U32 R0, RZ, RZ, UR48 ;  /* 0x00000030ff007e24 */ /* 0x000fca000f8e00ff */
[----:B------:R-:W-:-:S04]  /*7740*/  SHF.L.U32 R0, R0, 0x1f, RZ ;  /* 0x0000001f00007819 */ /* 0x000fc800000006ff */
[----:B------:R0:W1:Y:S01]  /*7750*/  SYNCS.PHASECHK.TRANS64.TRYWAIT P0, [UR6+0x13230], R0 ;  /* 0x01323000ff0075a7 */ /* 0x0000620008000146 */
[----:B------:R-:W-:Y:S05]  /*7760*/  @!P1 BRA `(.L_x_15628) ;  /* 0x0000000000049947 */ /* 0x000fea0003800000 */
[----:B------:R-:W-:Y:S01]  /*7770*/  BPT.TRAP 0x1 ;  /* 0x000000040000795c */ /* 0x000fe20000300000 */
.L_x_15628:
[----:B-1----:R-:W-:Y:S05]  /*7780*/  @P0 BRA `(.L_x_15629) ;  /* 0x0000000000080947 */ /* 0x002fea0003800000 */
[----:B------:R-:W1:Y:S02]  /*7790*/  SYNCS.PHASECHK.TRANS64.TRYWAIT P0, [UR6+0x13230], R0 ;  /* 0x01323000ff0075a7 */ /* 0x000e640008000146 */
[----:B-1----:R-:W-:Y:S05]  /*77a0*/  @!P0 BRA `(.L_x_15630) ;  /* 0x000000c800f48947 */ /* 0x002fea0003800000 */
.L_x_15629:
        /* <DEDUP_REMOVED lines=64> */
.L_x_15631:
[----:B------:R-:W-:Y:S01]  /*7bb0*/  ULEA UR11, UR20, UR45, 0x3 ;  /* 0x0000002d140b7291 */ /* 0x000fe2000f8e183f */
[----:B01----:R-:W-:-:S05]  /*7bc0*/  IMAD.U32 R0, RZ, RZ, UR21 ;  /* 0x00000015ff007e24 */ /* 0x003fca000f8e00ff */
[----:B------:R-:W-:-:S04]  /*7bd0*/  SHF.L.U32 R0, R0, 0x1f, RZ ;  /* 0x0000001f00007819 */ /* 0x000fc800000006ff */
[----:B------:R0:W1:Y:S01]  /*7be0*/  SYNCS.PHASECHK.TRANS64.TRYWAIT P0, [UR11+0x13250], R0 ;  /* 0x01325000ff0075a7 */ /* 0x000062000800014b */
[----:B------:R-:W-:Y:S05]  /*7bf0*/  @!P1 BRA `(.L_x_15632) ;  /* 0x0000000000049947 */ /* 0x000fea0003800000 */
[----:B------:R-:W-:Y:S01]  /*7c00*/  BPT.TRAP 0x1 ;  /* 0x000000040000795c */ /* 0x000fe20000300000 */
.L_x_15632:
[----:B-1----:R-:W-:Y:S05]  /*7c10*/  @P0 BRA `(.L_x_15633) ;  /* 0x0000000000080947 */ /* 0x002fea0003800000 */
[----:B------:R-:W1:Y:S02]  /*7c20*/  SYNCS.PHASECHK.TRANS64.TRYWAIT P0, [UR11+0x13250], R0 ;  /* 0x01325000ff0075a7 */ /* 0x000e64000800014b */
[----:B-1----:R-:W-:Y:S05]  /*7c30*/  @!P0 BRA `(.L_x_15634) ;  /* 0x000000c400e88947 */ /* 0x002fea0003800000 */
.L_x_15633:
        /* <DEDUP_REMOVED lines=32> */
.L_x_15635:
[----:B01----:R-:W-:Y:S01]  /*7e40*/  FMNMX.FTZ R0, R120, R7, !PT ;  /* 0x0000000778007209 */ /* 0x003fe20007810000 */
        /* <DEDUP_REMOVED lines=343> */
.L_x_15636:
        /* <DEDUP_REMOVED lines=83> */
.L_x_15626:
[----:B------:R-:W-:Y:S06]  /*98f0*/  BAR.ARV 0x8, 0x200 ;  /* 0x0208000000007b1d */ /* 0x000fec0000002000 */
[----:B------:R-:W-:Y:S05]  /*9900*/  @!P1 BRA `(.L_x_15638) ;  /* 0x0000000000049947 */ /* 0x000fea0003800000 */
[----:B------:R-:W-:Y:S01]  /*9910*/  BPT.TRAP 0x1 ;  /* 0x000000040000795c */ /* 0x000fe20000300000 */
.L_x_15638:
[----:B------:R-:W-:Y:S01]  /*9920*/  ULEA UR5, UR47, UR45, 0x3 ;  /* 0x0000002d2f057291 */ /* 0x000fe2000f8e183f */
[----:B------:R-:W-:-:S05]  /*9930*/  IMAD.U32 R5, RZ, RZ, UR48 ;  /* 0x00000030ff057e24 */ /* 0x000fca000f8e00ff */
[----:B------:R-:W-:-:S04]  /*9940*/  SHF.L.U32 R5, R5, 0x1f, RZ ;  /* 0x0000001f05057819 */ /* 0x000fc800000006ff */
[----:B------:R0:W1:Y:S01]  /*9950*/  SYNCS.PHASECHK.TRANS64.TRYWAIT P0, [UR5+0x13250], R5 ;  /* 0x01325005ff0075a7 */ /* 0x0000620008000145 */
[----:B------:R-:W-:Y:S05]  /*9960*/  @!P1 BRA `(.L_x_15639) ;  /* 0x0000000000049947 */ /* 0x000fea0003800000 */
[----:B------:R-:W-:Y:S01]  /*9970*/  BPT.TRAP 0x1 ;  /* 0x000000040000795c */ /* 0x000fe20000300000 */
.L_x_15639:
[----:B-1----:R-:W-:Y:S05]  /*9980*/  @P0 BRA `(.L_x_15640) ;  /* 0x0000000000080947 */ /* 0x002fea0003800000 */
[----:B------:R-:W1:Y:S02]  /*9990*/  SYNCS.PHASECHK.TRANS64.TRYWAIT P0, [UR5+0x13250], R5 ;  /* 0x01325005ff0075a7 */ /* 0x000e640008000145 */
[----:B-1----:R-:W-:Y:S05]  /*99a0*/  @!P0 BRA `(.L_x_15641) ;  /* 0x000000a800a48947 */ /* 0x002fea0003800000 */
.L_x_15640:
        /* <DEDUP_REMOVED lines=10> */
[----:B------:R-:W1:Y:S01]  /*9a50*/  @P0 LDC.64 R8, c[0x0][0x9c8] ;  /* 0x00027200ff080b82 */ /* 0x000e620000000a00 */
[----:B------:R-:W-:Y:S02]  /*9a60*/  UMOV UR6, UR4 ;  /* 0x0000000400067c82 */ /* 0x000fe40008000000 */
[----:B------:R-:W-:Y:S05]  /*9a70*/  QGMMA.64x64x32.F32.E4M3.E4M3 R24, R152, gdesc[UR4], R24, gsb0 ;  /* 0x00e0000498187df3 */ /* 0x000fea0008000818 */
        /* <DEDUP_REMOVED lines=9> */
[----:B------:R-:W-:Y:S01]  /*9b10*/  IMAD.MOV.U32 R5, RZ, RZ, 0x3f800000 ;  /* 0x3f800000ff057424 */ /* 0x000fe200078e00ff */
[----:B------:R-:W-:-:S05]  /*9b20*/  UIADD3 UR6, UR4, 0x80, URZ ;  /* 0x0000008004067890 */ /* 0x000fca000fffe03f */
        /* <DEDUP_REMOVED lines=13> */
[----:B0-----:R-:W0:Y:S01]  /*9c00*/  SHFL.BFLY PT, R8, R3, 0x2, 0x1f ;  /* 0x0c401f0003087f89 */ /* 0x001e2200000e0000 */
[----:B------:R-:W-:Y:S02]  /*9c10*/  WARPGROUP.DEPBAR.LE gsb0, 0x0 ;  /* 0x00008000000079c5 */ /* 0x000fe40000010000 */
[----:B------:R-:W-:-:S06]  /*9c20*/  WARPGROUP.ARRIVE ;  /* 0x00000000000079c5 */ /* 0x000fcc0000000000 */
[----:B------:R-:W-:Y:S01]  /*9c30*/  QGMMA.64x64x32.F32.E4M3.E4M3 R24, R140, gdesc[UR4], R24, gsb0 ;  /* 0x00e000048c187df3 */ /* 0x000fe20008000818 */
[----:B-1----:R-:W-:-:S01]  /*9c40*/  FADD.FTZ R7, R7, R4 ;  /* 0x0000000407077221 */ /* 0x002fc20000010000 */
[----:B------:R-:W-:Y:S01]  /*9c50*/  UIADD3 UR6, UR4, 0x200, URZ ;  /* 0x0000020004067890 */ /* 0x000fe2000fffe03f */
[----:B0-----:R-:W-:-:S01]  /*9c60*/  FADD.FTZ R8, R8, R3 ;  /* 0x0000000308087221 */ /* 0x001fc20000010000 */
[----:B------:R-:W-:Y:S02]  /*9c70*/  UMOV UR7, 0xc0000010 ;  /* 0xc000001000077882 */ /* 0x000fe40000000000 */
[----:B------:R-:W0:Y:S04]  /*9c80*/  SHFL.BFLY PT, R6, R7, 0x1, 0x1f ;  /* 0x0c201f0007067f89 */ /* 0x000e2800000e0000 */
        /* <DEDUP_REMOVED lines=33> */
.L_x_15642:
        /* <DEDUP_REMOVED lines=42> */
.L_x_15606:
        /* <DEDUP_REMOVED lines=60> */
[----:B--2---:R-:W-:Y:S01]  /*a500*/  IMAD.WIDE R2, R12, 0x2, R42 ;  /* 0x000000020c027825 */ /* 0x004fe200078e022a */
[----:B------:R-:W-:Y:S02]  /*a510*/  SEL R12, R38, R39, P0 ;  /* 0x00000027260c7207 */ /* 0x000fe40000000000 */
[C---:B------:R-:W-:Y:S02]  /*a520*/  IADD3 R9, P3, R2.reuse, 0x20, RZ ;  /* 0x0000002002097810 */ /* 0x040fe40007f7e0ff */
[----:B------:R-:W-:-:S02]  /*a530*/  LOP3.LUT R7, R2, 0x380, RZ, 0xc0, !PT ;  /* 0x0000038002077812 */ /* 0x000fc400078ec0ff */
[C---:B------:R-:W-:Y:S02]  /*a540*/  IADD3 R13, P2, R2.reuse, 0x40, RZ ;  /* 0x00000040020d7810 */ /* 0x040fe40007f5e0ff */
[----:B------:R-:W-:Y:S02]  /*a550*/  LOP3.LUT R8, R9, 0x380, RZ, 0xc0, !PT ;  /* 0x0000038009087812 */ /* 0x000fe400078ec0ff */
[----:B------:R-:W-:Y:S02]  /*a560*/  IADD3 R30, P1, R2, 0x60, RZ ;  /* 0x00000060021e7810 */ /* 0x000fe40007f3e0ff */
[----:B------:R-:W-:Y:S02]  /*a570*/  SHF.R.U64 R7, R7, 0x3, RZ ;  /* 0x0000000307077819 */ /* 0x000fe400000012ff */
[----:B------:R-:W-:Y:S01]  /*a580*/  LOP3.LUT R4, R13, 0x380, RZ, 0xc0, !PT ;  /* 0x000003800d047812 */ /* 0x000fe200078ec0ff */
[----:B------:R-:W-:Y:S01]  /*a590*/  IMAD.X R5, RZ, RZ, R3, P1 ;  /* 0x000000ffff057224 */ /* 0x000fe200008e0603 */
[----:B------:R-:W-:-:S02]  /*a5a0*/  SHF.R.U64 R8, R8, 0x3, RZ ;  /* 0x0000000308087819 */ /* 0x000fc400000012ff */
[----:B------:R-:W-:Y:S02]  /*a5b0*/  LOP3.LUT R15, R30, 0x380, RZ, 0xc0, !PT ;  /* 0x000003801e0f7812 */ /* 0x000fe400078ec0ff */
[----:B------:R-:W-:Y:S01]  /*a5c0*/  LOP3.LUT R2, R7, R2, RZ, 0x3c, !PT ;  /* 0x0000000207027212 */ /* 0x000fe200078e3cff */
[--C-:B------:R-:W-:Y:S01]  /*a5d0*/  IMAD.X R7, RZ, RZ, R3.reuse, P2 ;  /* 0x000000ffff077224 */ /* 0x100fe200010e0603 */
[----:B------:R-:W-:Y:S02]  /*a5e0*/  SHF.R.U64 R4, R4, 0x3, RZ ;  /* 0x0000000304047819 */ /* 0x000fe400000012ff */
[----:B------:R-:W-:Y:S01]  /*a5f0*/  LOP3.LUT R8, R8, R9, RZ, 0x3c, !PT ;  /* 0x0000000908087212 */ /* 0x000fe200078e3cff */
[----:B------:R-:W-:Y:S01]  /*a600*/  IMAD.X R9, RZ, RZ, R3, P3 ;  /* 0x000000ffff097224 */ /* 0x000fe200018e0603 */
[----:B------:R-:W-:Y:S02]  /*a610*/  SHF.R.U64 R15, R15, 0x3, RZ ;  /* 0x000000030f0f7819 */ /* 0x000fe400000012ff */
[----:B------:R-:W-:-:S02]  /*a620*/  MOV R67, R2 ;  /* 0x0000000200437202 */ /* 0x000fc40000000f00 */
[----:B------:R-:W-:Y:S02]  /*a630*/  LOP3.LUT R6, R4, R13, RZ, 0x3c, !PT ;  /* 0x0000000d04067212 */ /* 0x000fe400078e3cff */
[----:B------:R-:W-:Y:S02]  /*a640*/  LOP3.LUT R4, R15, R30, RZ, 0x3c, !PT ;  /* 0x0000001e0f047212 */ /* 0x000fe400078e3cff */
[----:B------:R-:W-:Y:S02]  /*a650*/  MOV R30, R6 ;  /* 0x00000006001e7202 */ /* 0x000fe40000000f00 */
[----:B------:R-:W-:Y:S02]  /*a660*/  MOV R65, R4 ;  /* 0x0000000400417202 */ /* 0x000fe40000000f00 */
[----:B------:R-:W-:Y:S02]  /*a670*/  MOV R66, R8 ;  /* 0x0000000800427202 */ /* 0x000fe40000000f00 */
[----:B---3--:R-:W-:Y:S01]  /*a680*/  LOP3.LUT R3, R11, 0x2, RZ, 0x3c, !PT ;  /* 0x000000020b037812 */ /* 0x008fe200078e3cff */
[----:B------:R-:W-:Y:S04]  /*a690*/  SHFL.IDX PT, R46, R96, R11, 0x1c1f ;  /* 0x001c1f0b602e7589 */ /* 0x000fe800000e0000 */
[----:B------:R-:W0:Y:S04]  /*a6a0*/  SHFL.IDX PT, R47, R92, R3, 0x1c1f ;  /* 0x001c1f035c2f7589 */ /* 0x000e2800000e0000 */
[----:B------:R-:W-:Y:S04]  /*a6b0*/  SHFL.IDX PT, R38, R68, R11, 0x1c1f ;  /* 0x001c1f0b44267589 */ /* 0x000fe800000e0000 */
[----:B------:R-:W-:Y:S04]  /*a6c0*/  SHFL.IDX PT, R39, R48, R3, 0x1c1f ;  /* 0x001c1f0330277589 */ /* 0x000fe800000e0000 */
[----:B------:R-:W-:Y:S04]  /*a6d0*/  SHFL.IDX PT, R52, R88, R11, 0x1c1f ;  /* 0x001c1f0b58347589 */ /* 0x000fe800000e0000 */
[----:B------:R-:W1:Y:S04]  /*a6e0*/  SHFL.IDX PT, R53, R84, R3, 0x1c1f ;  /* 0x001c1f0354357589 */ /* 0x000e6800000e0000 */
[----:B------:R0:W-:Y:S04]  /*a6f0*/  SHFL.IDX PT, R34, R44, R11, 0x1c1f ;  /* 0x001c1f0b2c227589 */ /* 0x0001e800000e0000 */
[----:B------:R-:W-:Y:S04]  /*a700*/  SHFL.IDX PT, R35, R58, R3, 0x1c1f ;  /* 0x001c1f033a237589 */ /* 0x000fe800000e0000 */
[----:B------:R-:W-:Y:S01]  /*a710*/  SHFL.IDX PT, R2, R98, R11, 0x1c1f ;  /* 0x001c1f0b62027589 */ /* 0x000fe200000e0000 */
[----:B0-----:R-:W-:-:S03]  /*a720*/  SEL R44, R46, R47, P0 ;  /* 0x0000002f2e2c7207 */ /* 0x001fc60000000000 */
[----:B------:R-:W-:Y:S01]  /*a730*/  SHFL.IDX PT, R50, R80, R11, 0x1c1f ;  /* 0x001c1f0b50327589 */ /* 0x000fe200000e0000 */
[----:B------:R-:W-:-:S03]  /*a740*/  SEL R46, R47, R46, P0 ;  /* 0x0000002e2f2e7207 */ /* 0x000fc60000000000 */
[----:B------:R-:W0:Y:S04]  /*a750*/  SHFL.IDX PT, R5, R94, R3, 0x1c1f ;  /* 0x001c1f035e057589 */ /* 0x000e2800000e0000 */
[----:B------:R-:W-:Y:S01]  /*a760*/  SHFL.IDX PT, R10, R10, R11, 0x1c1f ;  /* 0x001c1f0b0a0a7589 */ /* 0x000fe200000e0000 */
[----:B-1----:R-:W-:Y:S02]  /*a770*/  SEL R48, R52, R53, P0 ;  /* 0x0000003534307207 */ /* 0x002fe40000000000 */
[----:B------:R-:W-:Y:S01]  /*a780*/  SEL R52, R53, R52, P0 ;  /* 0x0000003435347207 */ /* 0x000fe20000000000 */
[----:B------:R-:W1:Y:S04]  /*a790*/  SHFL.IDX PT, R51, R76, R3, 0x1c1f ;  /* 0x001c1f034c337589 */ /* 0x000e6800000e0000 */
[----:B------:R-:W-:Y:S04]  /*a7a0*/  SHFL.IDX PT, R28, R28, R11, 0x1c1f ;  /* 0x001c1f0b1c1c7589 */ /* 0x000fe800000e0000 */
[----:B------:R-:W2:Y:S04]  /*a7b0*/  SHFL.IDX PT, R15, R64, R3, 0x1c1f ;  /* 0x001c1f03400f7589 */ /* 0x000ea800000e0000 */
[----:B------:R3:W-:Y:S04]  /*a7c0*/  SHFL.IDX PT, R29, R36, R3, 0x1c1f ;  /* 0x001c1f03241d7589 */ /* 0x0007e800000e0000 */
[----:B------:R-:W-:Y:S01]  /*a7d0*/  SHFL.IDX PT, R4, R90, R11, 0x1c1f ;  /* 0x001c1f0b5a047589 */ /* 0x000fe200000e0000 */
[----:B0-----:R-:W-:-:S02]  /*a7e0*/  SEL R45, R2, R5, P0 ;  /* 0x00000005022d7207 */ /* 0x001fc40000000000 */
[----:B------:R-:W-:Y:S01]  /*a7f0*/  SEL R47, R5, R2, P0 ;  /* 0x00000002052f7207 */ /* 0x000fe20000000000 */
[----:B------:R-:W-:Y:S01]  /*a800*/  SHFL.IDX PT, R60, R60, R11, 0x1c1f ;  /* 0x001c1f0b3c3c7589 */ /* 0x000fe200000e0000 */
[----:B---3--:R-:W-:-:S03]  /*a810*/  SEL R36, R34, R35, P0 ;  /* 0x0000002322247207 */ /* 0x008fc60000000000 */
[----:B------:R-:W0:Y:S01]  /*a820*/  SHFL.IDX PT, R7, R86, R3, 0x1c1f ;  /* 0x001c1f0356077589 */ /* 0x000e2200000e0000 */
[----:B-1----:R-:W-:Y:S02]  /*a830*/  SEL R54, R50, R51, P0 ;  /* 0x0000003332367207 */ /* 0x002fe40000000000 */
[----:B------:R-:W-:Y:S01]  /*a840*/  SEL R34, R35, R34, P0 ;  /* 0x0000002223227207 */ /* 0x000fe20000000000 */
[----:B------:R-:W-:Y:S01]  /*a850*/  SHFL.IDX PT, R12, R12, R11, 0x1c1f ;  /* 0x001c1f0b0c0c7589 */ /* 0x000fe200000e0000 */
[----:B------:R-:W-:-:S03]  /*a860*/  SEL R50, R51, R50, P0 ;  /* 0x0000003233327207 */ /* 0x000fc60000000000 */
[----:B------:R-:W1:Y:S01]  /*a870*/  SHFL.IDX PT, R61, R70, R3, 0x1c1f ;  /* 0x001c1f03463d7589 */ /* 0x000e6200000e0000 */
[----:B--2---:R-:W-:-:S03]  /*a880*/  SEL R41, R10, R15, P0 ;  /* 0x0000000f0a297207 */ /* 0x004fc60000000000 */
[----:B------:R2:W3:Y:S04]  /*a890*/  SHFL.IDX PT, R21, R62, R3, 0x1c1f ;  /* 0x001c1f033e157589 */ /* 0x0004e800000e0000 */
[----:B------:R-:W-:Y:S04]  /*a8a0*/  SHFL.IDX PT, R6, R82, R11, 0x1c1f ;  /* 0x001c1f0b52067589 */ /* 0x000fe800000e0000 */
[----:B------:R-:W4:Y:S01]  /*a8b0*/  SHFL.IDX PT, R9, R78, R3, 0x1c1f ;  /* 0x001c1f034e097589 */ /* 0x000f2200000e0000 */
[----:B--2---:R-:W-:-:S03]  /*a8c0*/  IMAD.U32 R62, RZ, RZ, UR8 ;  /* 0x00000008ff3e7e24 */ /* 0x004fc6000f8e00ff */
[----:B------:R-:W-:Y:S01]  /*a8d0*/  SHFL.IDX PT, R14, R14, R11, 0x1c1f ;  /* 0x001c1f0b0e0e7589 */ /* 0x000fe200000e0000 */
[----:B0-----:R-:W-:Y:S02]  /*a8e0*/  SEL R49, R4, R7, P0 ;  /* 0x0000000704317207 */ /* 0x001fe40000000000 */
[----:B------:R-:W-:Y:S01]  /*a8f0*/  SEL R53, R7, R4, P0 ;  /* 0x0000000407357207 */ /* 0x000fe20000000000 */
[----:B------:R0:W2:Y:S01]  /*a900*/  SHFL.IDX PT, R25, R40, R3, 0x1c1f ;  /* 0x001c1f0328197589 */ /* 0x0000a200000e0000 */
[----:B------:R-:W-:-:S03]  /*a910*/  F2FP.BF16.F32.PACK_AB R4, R45, R44 ;  /* 0x0000002c2d04723e */ /* 0x000fc600000010ff */
[----:B------:R-:W-:Y:S01]  /*a920*/  SHFL.IDX PT, R8, R74, R11, 0x1c1f ;  /* 0x001c1f0b4a087589 */ /* 0x000fe200000e0000 */
[----:B-1----:R-:W-:Y:S02]  /*a930*/  SEL R58, R60, R61, P0 ;  /* 0x0000003d3c3a7207 */ /* 0x002fe40000000000 */
[----:B------:R-:W-:Y:S01]  /*a940*/  SEL R60, R61, R60, P0 ;  /* 0x0000003c3d3c7207 */ /* 0x000fe20000000000 */
        /* <DEDUP_REMOVED lines=8> */
[----:B----4-:R-:W-:Y:S01]  /*a9d0*/  SEL R55, R6, R9, P0 ;  /* 0x0000000906377207 */ /* 0x010fe20000000000 */
[----:B------:R1:W3:Y:S01]  /*a9e0*/  SHFL.IDX PT, R27, R32, R3, 0x1c1f ;  /* 0x001c1f03201b7589 */ /* 0x0002e200000e0000 */
[----:B------:R-:W-:Y:S02]  /*a9f0*/  SEL R51, R9, R6, P0 ;  /* 0x0000000609337207 */ /* 0x000fe40000000000 */
[----:B------:R-:W-:Y:S01]  /*aa00*/  F2FP.BF16.F32.PACK_AB R5, R41, R40 ;  /* 0x000000282905723e */ /* 0x000fe200000010ff */
[----:B------:R4:W4:Y:S01]  /*aa10*/  SHFL.IDX PT, R63, R20, R3, 0x1c1f ;  /* 0x001c1f03143f7589 */ /* 0x00092200000e0000 */
[----:B--2---:R-:W-:Y:S02]  /*aa20*/  SEL R33, R14, R25, P0 ;  /* 0x000000190e217207 */ /* 0x004fe40000000000 */
[----:B------:R-:W-:Y:S02]  /*aa30*/  F2FP.BF16.F32.PACK_AB R6, R47, R46 ;  /* 0x0000002e2f06723e */ /* 0x000fe400000010ff */
[----:B------:R-:W-:-:S02]  /*aa40*/  F2FP.BF16.F32.PACK_AB R7, R39, R38 ;  /* 0x000000262707723e */ /* 0x000fc400000010ff */
[----:B-1----:R-:W-:Y:S02]  /*aa50*/  SEL R32, R28, R29, P0 ;  /* 0x0000001d1c207207 */ /* 0x002fe40000000000 */
[----:B------:R-:W-:Y:S01]  /*aa60*/  SEL R28, R29, R28, P0 ;  /* 0x0000001c1d1c7207 */ /* 0x000fe20000000000 */
[----:B------:R-:W-:Y:S01]  /*aa70*/  STSM.16.M88.4 [R67], R4 ;  /* 0x0000000443007844 */ /* 0x000fe20000000200 */
[----:B------:R-:W-:Y:S02]  /*aa80*/  SEL R29, R25, R14, P0 ;  /* 0x0000000e191d7207 */ /* 0x000fe40000000000 */
[----:B0-----:R-:W-:Y:S02]  /*aa90*/  SEL R59, R8, R13, P0 ;  /* 0x0000000d083b7207 */ /* 0x001fe40000000000 */
[----:B------:R-:W-:Y:S02]  /*aaa0*/  SEL R61, R13, R8, P0 ;  /* 0x000000080d3d7207 */ /* 0x000fe40000000000 */
[----:B------:R-:W-:-:S02]  /*aab0*/  F2FP.BF16.F32.PACK_AB R8, R49, R48 ;  /* 0x000000303108723e */ /* 0x000fc400000010ff */
[----:B------:R-:W-:Y:S02]  /*aac0*/  F2FP.BF16.F32.PACK_AB R9, R37, R36 ;  /* 0x000000242509723e */ /* 0x000fe400000010ff */
[----:B---3--:R-:W-:Y:S02]  /*aad0*/  SEL R21, R24, R27, P0 ;  /* 0x0000001b18157207 */ /* 0x008fe40000000000 */
[----:B----4-:R-:W-:Y:S02]  /*aae0*/  SEL R3, R27, R24, P0 ;  /* 0x000000181b037207 */ /* 0x010fe40000000000 */
[----:B------:R-:W-:Y:S02]  /*aaf0*/  SEL R20, R26, R63, P0 ;  /* 0x0000003f1a147207 */ /* 0x000fe40000000000 */
[----:B------:R-:W-:Y:S01]  /*ab00*/  SEL R2, R63, R26, P0 ;  /* 0x0000001a3f027207 */ /* 0x000fe20000000000 */
[----:B------:R-:W-:Y:S01]  /*ab10*/  IMAD.U32 R63, RZ, RZ, UR9 ;  /* 0x00000009ff3f7e24 */ /* 0x000fe2000f8e00ff */
[----:B------:R-:W-:Y:S01]  /*ab20*/  F2FP.BF16.F32.PACK_AB R10, R53, R52 ;  /* 0x00000034350a723e */ /* 0x000fe200000010ff */
[----:B------:R-:W-:Y:S01]  /*ab30*/  ULDC.64 UR8, c[0x0][0xc08] ;  /* 0x0003020000087ab9 */ /* 0x000fe20000000a00 */
        /* <DEDUP_REMOVED lines=18> */
[----:B------:R-:W-:-:S03]  /*ac60*/  ULDC UR4, c[0x0][0xa88] ;  /* 0x0002a20000047ab9 */ /* 0x000fc60000000800 */
[----:B------:R-:W-:Y:S01]  /*ac70*/  UISETP.NE.AND.EX UP0, UPT, UR9, URZ, UPT, UP0 ;  /* 0x0000003f0900728c */ /* 0x000fe2000bf05300 */
[----:B------:R-:W-:Y:S01]  /*ac80*/  IMAD.U32 R30, RZ, RZ, UR4 ;  /* 0x00000004ff1e7e24 */ /* 0x000fe2000f8e00ff */
[----:B------:R-:W-:-:S04]  /*ac90*/  UMOV UR16, 0x9b8 ;  /* 0x000009b800107882 */ /* 0x000fc80000000000 */
[----:B------:R-:W-:Y:S02]  /*aca0*/  PLOP3.LUT P4, PT, PT, PT, UP0, 0x80, 0x0 ;  /* 0x000000000000781c */ /* 0x000fe40003f8f008 */
[----:B0-----:R-:W-:-:S03]  /*acb0*/  ISETP.NE.AND P1, PT, R65, 0x1, PT ;  /* 0x000000014100780c */ /* 0x001fc60003f25270 */
[----:B------:R-:W-:-:S04]  /*acc0*/  @UP0 ULEA UR8, UP1, UR37, UR8, 0x2 ;  /* 0x0000000825080291 */ /* 0x000fc8000f82103f */
[----:B------:R-:W-:-:S06]  /*acd0*/  @UP0 ULEA.HI.X UR9, UR37, UR9, UR38, 0x2, UP1 ;  /* 0x0000000925090291 */ /* 0x000fcc00088f1426 */
[----:B------:R-:W0:Y:S01]  /*ace0*/  @P1 LDC R6, c[0x0][0xbec] ;  /* 0x0002fb00ff061b82 */ /* 0x000e220000000800 */
[----:B------:R-:W-:Y:S01]  /*acf0*/  UISETP.GT.AND UP1, UPT, UR46, 0x1, UPT ;  /* 0x000000012e00788c */ /* 0x000fe2000bf24270 */
[----:B------:R-:W-:-:S06]  /*ad00*/  IMAD.U32 R4, RZ, RZ, UR8 ;  /* 0x00000008ff047e24 */ /* 0x000fcc000f8e00ff */
[----:B------:R-:W1:Y:S01]  /*ad10*/  @P1 LDC R9, c[0x0][0xbf0] ;  /* 0x0002fc00ff091b82 */ /* 0x000e620000000800 */
[----:B------:R-:W-:Y:S01]  /*ad20*/  USEL UR16, UR16, 0x978, UP1 ;  /* 0x0000097810107887 */ /* 0x000fe20008800000 */
[----:B------:R-:W-:Y:S01]  /*ad30*/  IMAD.U32 R5, RZ, RZ, UR9 ;  /* 0x00000009ff057e24 */ /* 0x000fe2000f8e00ff */
[----:B------:R-:W-:Y:S01]  /*ad40*/  UISETP.NE.U32.AND UP0, UPT, UR10, URZ, UPT ;  /* 0x0000003f0a00728c */ /* 0x000fe2000bf05070 */
[----:B------:R-:W-:Y:S01]  /*ad50*/  VIADD R13, R17, UR40 ;  /* 0x00000028110d7c36 */ /* 0x000fe20008000000 */
[----:B------:R-:W-:Y:S02]  /*ad60*/  UMOV UR4, URZ ;  /* 0x0000003f00047c82 */ /* 0x000fe40008000000 */
[----:B------:R-:W-:Y:S01]  /*ad70*/  UISETP.NE.AND.EX UP0, UPT, UR11, URZ, UPT, UP0 ;  /* 0x0000003f0b00728c */ /* 0x000fe2000bf05300 */
[----:B------:R0:W5:Y:S01]  /*ad80*/  @P4 LDG.E R30, desc[UR54][R4.64] ;  /* 0x00000036041e4981 */ /* 0x000162000c1e1900 */
[----:B------:R-:W-:Y:S01]  /*ad90*/  USEL UR7, UR41, URZ, UP1 ;  /* 0x0000003f29077287 */ /* 0x000fe20008800000 */
[----:B------:R-:W-:Y:S01]  /*ada0*/  IMAD.MOV.U32 R7, RZ, RZ, R13 ;  /* 0x000000ffff077224 */ /* 0x000fe200078e000d */
[----:B------:R-:W-:-:S02]  /*adb0*/  USEL UR37, UR37, URZ, !UP0 ;  /* 0x0000003f25257287 */ /* 0x000fc4000c000000 */
[----:B------:R-:W-:Y:S01]  /*adc0*/  ULDC.64 UR10, c[0x0][UR16+0x218] ;  /* 0x00008600100a7abb */ /* 0x000fe20008000a00 */
[----:B------:R-:W-:Y:S01]  /*add0*/  ULDC.64 UR14, c[0x0][UR16+0x228] ;  /* 0x00008a00100e7abb */ /* 0x000fe20008000a00 */
[----:B------:R-:W-:Y:S01]  /*ade0*/  ULDC.64 UR12, c[0x0][UR16+0x220] ;  /* 0x00008800100c7abb */ /* 0x000fe20008000a00 */
[----:B------:R-:W-:Y:S02]  /*adf0*/  UIMAD.WIDE.U32 UR8, UR10, UR39, URZ ;  /* 0x000000270a0872a5 */ /* 0x000fe4000f8e003f */
[----:B------:R-:W-:Y:S01]  /*ae00*/  UIMAD.WIDE.U32 UR18, UR14, UR7, URZ ;  /* 0x000000070e1272a5 */ /* 0x000fe2000f8e003f */
[----:B0-----:R-:W-:Y:S01]  /*ae10*/  @P1 IMAD.HI.U32 R4, R13, R6, RZ ;  /* 0x000000060d041227 */ /* 0x001fe200078e00ff */
[----:B------:R-:W-:Y:S02]  /*ae20*/  UIMAD UR10, UR11, UR39, URZ ;  /* 0x000000270b0a72a4 */ /* 0x000fe4000f8e023f */
        /* <DEDUP_REMOVED lines=37> */
.L_x_15645:
        /* <DEDUP_REMOVED lines=30> */
[----:B------:R-:W-:-:S04]  /*b260*/  IMAD R3, R62, 0x40, R19 ;  /* 0x000000403e037824 */ /* 0x000fc800078e0213 */
[----:B------:R-:W-:-:S03]  /*b270*/  IMAD.WIDE R42, R3, 0x2, R42 ;  /* 0x00000002032a7825 */ /* 0x000fc600078e022a */
[C---:B------:R-:W-:Y:S02]  /*b280*/  IADD3 R9, P0, R42.reuse, 0x1800, RZ ;  /* 0x000018002a097810 */ /* 0x040fe40007f1e0ff */
[C---:B------:R-:W-:Y:S02]  /*b290*/  IADD3 R13, P2, R42.reuse, 0x3000, RZ ;  /* 0x000030002a0d7810 */ /* 0x040fe40007f5e0ff */
[----:B0-----:R-:W-:Y:S02]  /*b2a0*/  LOP3.LUT R5, R42, 0x380, RZ, 0xc0, !PT ;  /* 0x000003802a057812 */ /* 0x001fe400078ec0ff */
        /* <DEDUP_REMOVED lines=17> */
[----:B------:R-:W-:Y:S02]  /*b3c0*/  IMAD.X R25, RZ, RZ, R43, P0 ;  /* 0x000000ffff197224 */ /* 0x000fe400000e062b */
[----:B------:R-:W-:-:S04]  /*b3d0*/  SHF.R.U64 R2, R2, 0x3, RZ ;  /* 0x0000000302027819 */ /* 0x000fc800000012ff */
[----:B------:R-:W-:Y:S02]  /*b3e0*/  LOP3.LUT R24, R2, R3, RZ, 0x3c, !PT ;  /* 0x0000000302187212 */ /* 0x000fe400078e3cff */
[----:B------:R-:W0:Y:S01]  /*b3f0*/  @P1 LDC R3, c[0x0][0xbf0] ;  /* 0x0002fc00ff031b82 */ /* 0x000e220000000800 */
[----:B------:R-:W-:Y:S02]  /*b400*/  UIMAD.WIDE.U32 UR8, UR4, UR10, URZ ;  /* 0x0000000a040872a5 */ /* 0x000fe4000f8e003f */
[----:B------:R-:W-:Y:S01]  /*b410*/  UIMAD UR7, UR4, UR11, UR7 ;  /* 0x0000000b040772a4 */ /* 0x000fe2000f8e0207 */
[----:B------:R-:W-:Y:S01]  /*b420*/  IMAD R2, R18, 0x30, R62 ;  /* 0x0000003012027824 */ /* 0x000fe200078e023e */
[----:B------:R-:W5:Y:S01]  /*b430*/  LD.E.128 R24, desc[UR54][R24.64] ;  /* 0x0000003618187980 */ /* 0x000f62000c101d00 */
[----:B------:R-:W-:Y:S01]  /*b440*/  ULDC.64 UR10, c[0x0][0xae8] ;  /* 0x0002ba00000a7ab9 */ /* 0x000fe20000000a00 */
[----:B------:R-:W-:Y:S01]  /*b450*/  UIADD3 UR9, UR9, UR7, URZ ;  /* 0x0000000709097290 */ /* 0x000fe2000fffe03f */
[----:B------:R-:W-:Y:S01]  /*b460*/  VIADD R29, R2, UR40 ;  /* 0x00000028021d7c36 */ /* 0x000fe20008000000 */
[----:B------:R-:W-:Y:S01]  /*b470*/  USHF.R.S32.HI UR4, URZ, 0x1f, UR37 ;  /* 0x0000001f3f047899 */ /* 0x000fe20008011425 */
[----:B------:R-:W-:Y:S01]  /*b480*/  @!PT LDS RZ, [RZ] ;  /* 0x00000000fffff984 */ /* 0x000fe20000000800 */
[----:B------:R-:W-:Y:S01]  /*b490*/  @!PT LDS RZ, [RZ] ;  /* 0x00000000fffff984 */ /* 0x000fe20000000800 */
[----:B------:R-:W-:Y:S01]  /*b4a0*/  @!PT LDS RZ, [RZ] ;  /* 0x00000000fffff984 */ /* 0x000fe20000000800 */
[----:B------:R-:W-:Y:S01]  /*b4b0*/  @!PT LDS RZ, [RZ] ;  /* 0x00000000fffff984 */ /* 0x000fe20000000800 */
[----:B------:R1:W-:Y:S06]  /*b4c0*/  MEMBAR.ALL.CTA ;  /* 0x0000000000007992 */ /* 0x0003ec0000008000 */
[----:B-1----:R-:W1:Y:S01]  /*b4d0*/  FENCE.VIEW.ASYNC.S ;  /* 0x00000000000073c6 */ /* 0x002e620000000000 */
[----:B------:R-:W-:Y:S01]  /*b4e0*/  UIMAD.WIDE.U32 UR8, UR39, UR10, UR8 ;  /* 0x0000000a270872a5 */ /* 0x000fe2000f8e0008 */
[----:B--2---:R-:W-:-:S03]  /*b4f0*/  @P1 IMAD.HI.U32 R2, R29, R20, RZ ;  /* 0x000000141d021227 */ /* 0x004fc600078e00ff */
[----:B------:R-:W-:Y:S01]  /*b500*/  UIMAD UR9, UR39, UR11, UR9 ;  /* 0x0000000b270972a4 */ /* 0x000fe2000f8e0209 */
[----:B------:R-:W-:Y:S02]  /*b510*/  IMAD.MOV.U32 R21, RZ, RZ, R29 ;  /* 0x000000ffff157224 */ /* 0x000fe400078e001d */
[----:B------:R-:W-:Y:S01]  /*b520*/  ULDC.64 UR10, c[0x0][0xaf0] ;  /* 0x0002bc00000a7ab9 */ /* 0x000fe20000000a00 */
[----:B------:R-:W-:Y:S01]  /*b530*/  VIADD R0, R0, 0x13220 ;  /* 0x0001322000007836 */ /* 0x000fe20000000000 */
[----:B------:R-:W-:Y:S02]  /*b540*/  UIMAD UR4, UR4, UR10, URZ ;  /* 0x0000000a040472a4 */ /* 0x000fe4000f8e023f */
[----:B------:R-:W-:Y:S01]  /*b550*/  UIMAD.WIDE.U32 UR8, UR37, UR10, UR8 ;  /* 0x0000000a250872a5 */ /* 0x000fe2000f8e0008 */
[----:B0-----:R-:W-:Y:S01]  /*b560*/  @P1 SHF.R.U32.HI R21, RZ, R3, R2 ;  /* 0x00000003ff151219 */ /* 0x001fe20000011602 */
[----:B------:R-:W-:Y:S01]  /*b570*/  UIMAD UR4, UR37, UR11, UR4 ;  /* 0x0000000b250472a4 */ /* 0x000fe2000f8e0204 */
[----:B------:R-:W-:-:S02]  /*b580*/  PRMT R0, RZ, 0x654, R0 ;  /* 0x00000654ff007816 */ /* 0x000fc40000000000 */
[--C-:B------:R-:W-:Y:S01]  /*b590*/  SHF.R.S32.HI R20, RZ, 0x1f, R21.reuse ;  /* 0x0000001fff147819 */ /* 0x100fe20000011415 */
[----:B------:R-:W-:Y:S01]  /*b5a0*/  UIADD3 UR4, UR9, UR4, URZ ;  /* 0x0000000409047290 */ /* 0x000fe2000fffe03f */
[----:B------:R-:W-:Y:S01]  /*b5b0*/  IMAD.MOV R28, RZ, RZ, -R21 ;  /* 0x000000ffff1c7224 */ /* 0x000fe200078e0a15 */
[----:B------:R-:W-:Y:S01]  /*b5c0*/  ULDC.64 UR10, c[0x0][0xae0] ;  /* 0x0002b800000a7ab9 */ /* 0x000fe20000000a00 */
[----:B------:R-:W-:Y:S02]  /*b5d0*/  IMAD.U32 R3, RZ, RZ, UR9 ;  /* 0x00000009ff037e24 */ /* 0x000fe4000f8e00ff */
[----:B------:R-:W-:Y:S01]  /*b5e0*/  IMAD R20, R20, UR10, RZ ;  /* 0x0000000a14147c24 */ /* 0x000fe2000f8e02ff */
[----:B-1----:R0:W-:Y:S01]  /*b5f0*/  SYNCS.ARRIVE.TRANS64.RED.A1T0 RZ, [R0+URZ], RZ ;  /* 0x000000ff00ff79a7 */ /* 0x0021e2000810043f */
[----:B------:R-:W-:Y:S02]  /*b600*/  IMAD R29, R65, R28, R29 ;  /* 0x0000001c411d7224 */ /* 0x000fe400078e021d */
        /* <DEDUP_REMOVED lines=12> */
[----:B------:R-:W-:Y:S01]  /*b6d0*/  VIADD R33, R62, UR40 ;  /* 0x000000283e217c36 */ /* 0x000fe20008000000 */
[C---:B------:R-:W-:Y:S01]  /*b6e0*/  LEA R32, P0, R2.reuse, UR8, 0x1 ;  /* 0x0000000802207c11 */ /* 0x040fe2000f8008ff */
[----:B------:R-:W-:Y:S01]  /*b6f0*/  IMAD.IADD R3, R3, 0x1, R21 ;  /* 0x0000000103037824 */ /* 0x000fe200078e0215 */
[----:B------:R-:W-:Y:S01]  /*b700*/  SHF.R.S32.HI R62, RZ, 0x1f, R19 ;  /* 0x0000001fff3e7819 */ /* 0x000fe20000011413 */
[C---:B------:R-:W-:Y:S02]  /*b710*/  VIADD R21, R33.reuse, 0x60 ;  /* 0x0000006021157836 */ /* 0x040fe40000000000 */
[----:B------:R-:W1:Y:S01]  /*b720*/  SHFL.IDX PT, R20, R32, 0x1, 0x181f ;  /* 0x00381f0020147f89 */ /* 0x000e6200000e0000 */
[----:B------:R-:W-:Y:S01]  /*b730*/  LEA.HI.X R34, R2, UR9, R3, 0x1, P0 ;  /* 0x0000000902227c11 */ /* 0x000fe200080f0c03 */
[----:B------:R-:W-:Y:S01]  /*b740*/  VIADD R3, R33, 0x30 ;  /* 0x0000003021037836 */ /* 0x000fe20000000000 */
[----:B------:R-:W-:Y:S01]  /*b750*/  ISETP.GE.AND P0, PT, R19, UR4, PT ;  /* 0x0000000413007c0c */ /* 0x000fe2000bf06270 */
[----:B------:R-:W2:Y:S03]  /*b760*/  SHFL.IDX PT, R2, R32, RZ, 0x181f ;  /* 0x00181fff20027589 */ /* 0x000ea600000e0000 */
[-C--:B------:R-:W-:Y:S01]  /*b770*/  ISETP.GE.OR P1, PT, R33, R30.reuse, P0 ;  /* 0x0000001e2100720c */ /* 0x080fe20000726670 */
[----:B------:R-:W0:Y:S01]  /*b780*/  SHFL.IDX PT, R28, R32, 0x2, 0x181f ;  /* 0x00581f00201c7f89 */ /* 0x000e2200000e0000 */
[-C--:B------:R-:W-:Y:S01]  /*b790*/  ISETP.GE.OR P2, PT, R3, R30.reuse, P0 ;  /* 0x0000001e0300720c */ /* 0x080fe20000746670 */
[----:B------:R-:W-:Y:S01]  /*b7a0*/  VIADD R33, R33, 0x90 ;  /* 0x0000009021217836 */ /* 0x000fe20000000000 */
[-C--:B------:R-:W-:Y:S01]  /*b7b0*/  ISETP.GE.OR P3, PT, R21, R30.reuse, P0 ;  /* 0x0000001e1500720c */ /* 0x080fe20000766670 */
[----:B------:R-:W0:Y:S03]  /*b7c0*/  SHFL.IDX PT, R36, R34, RZ, 0x181f ;  /* 0x00181fff22247589 */ /* 0x000e2600000e0000 */
[----:B------:R-:W-:Y:S01]  /*b7d0*/  ISETP.GE.OR P0, PT, R33, R30, P0 ;  /* 0x0000001e2100720c */ /* 0x000fe20000706670 */
[----:B------:R-:W0:Y:S04]  /*b7e0*/  SHFL.IDX PT, R38, R34, 0x1, 0x181f ;  /* 0x00381f0022267f89 */ /* 0x000e2800000e0000 */
[----:B------:R-:W0:Y:S02]  /*b7f0*/  SHFL.IDX PT, R40, R34, 0x2, 0x181f ;  /* 0x00581f0022287f89 */ /* 0x000e2400000e0000 */
[----:B-1----:R-:W-:-:S02]  /*b800*/  @!P2 LEA R20, P5, R19, R20, 0x1 ;  /* 0x000000141314a211 */ /* 0x002fc400078a08ff */
[----:B------:R-:W1:Y:S01]  /*b810*/  SHFL.IDX PT, R32, R32, 0x3, 0x181f ;  /* 0x00781f0020207f89 */ /* 0x000e6200000e0000 */
[----:B--2---:R-:W-:-:S03]  /*b820*/  @!P1 LEA R2, P4, R19, R2, 0x1 ;  /* 0x0000000213029211 */ /* 0x004fc600078808ff */
[----:B------:R-:W2:Y:S01]  /*b830*/  SHFL.IDX PT, R34, R34, 0x3, 0x181f ;  /* 0x00781f0022227f89 */ /* 0x000ea200000e0000 */
[C---:B0-----:R-:W-:Y:S02]  /*b840*/  @!P3 LEA R28, P6, R19.reuse, R28, 0x1 ;  /* 0x0000001c131cb211 */ /* 0x041fe400078c08ff */
[C-C-:B------:R-:W-:Y:S02]  /*b850*/  @!P1 LEA.HI.X R3, R19.reuse, R36, R62.reuse, 0x1, P4 ;  /* 0x0000002413039211 */ /* 0x140fe400020f0c3e */
[C-C-:B------:R-:W-:Y:S02]  /*b860*/  @!P2 LEA.HI.X R21, R19.reuse, R38, R62.reuse, 0x1, P5 ;  /* 0x000000261315a211 */ /* 0x140fe400028f0c3e */
[----:B------:R-:W-:Y:S01]  /*b870*/  @!P3 LEA.HI.X R29, R19, R40, R62, 0x1, P6 ;  /* 0x00000028131db211 */ /* 0x000fe200030f0c3e */
[----:B---3--:R0:W-:Y:S04]  /*b880*/  @!P1 ST.E.128 desc[UR54][R2.64], R4 ;  /* 0x0000000402009985 */ /* 0x0081e8000c101d36 */
[----:B----4-:R0:W-:Y:S04]  /*b890*/  @!P2 ST.E.128 desc[UR54][R20.64], R8 ;  /* 0x000000081400a985 */ /* 0x0101e8000c101d36 */
[----:B------:R0:W-:Y:S01]  /*b8a0*/  @!P3 ST.E.128 desc[UR54][R28.64], R12 ;  /* 0x0000000c1c00b985 */ /* 0x0001e2000c101d36 */
[----:B-12---:R-:W-:Y:S05]  /*b8b0*/  @P0 BRA `(.L_x_15647) ;  /* 0x0000001000c00947 */ /* 0x006fea0003800000 */
[----:B0-----:R-:W-:-:S04]  /*b8c0*/  LEA R2, P0, R19, R32, 0x1 ;  /* 0x0000002013027211 */ /* 0x001fc800078008ff */
[----:B------:R-:W-:-:S05]  /*b8d0*/  LEA.HI.X R3, R19, R34, R62, 0x1, P0 ;  /* 0x0000002213037211 */ /* 0x000fca00000f0c3e */
[----:B-----5:R0:W-:Y:S01]  /*b8e0*/  ST.E.128 desc[UR54][R2.64], R24 ;  /* 0x0000001802007985 */ /* 0x0201e2000c101d36 */
[----:B------:R-:W-:Y:S05]  /*b8f0*/  BRA `(.L_x_15647) ;  /* 0x0000001000b07947 */ /* 0x000fea0003800000 */
.L_x_15646:
        /* <DEDUP_REMOVED lines=13> */
[----:B------:R-:W-:Y:S01]  /*b9d0*/  BSSY B1, `(.L_x_15648) ;  /* 0x0000051000017945 */ /* 0x000fe20003800000 */
[----:B------:R-:W-:Y:S01]  /*b9e0*/  UIMAD.WIDE.U32 UR8, UR39, UR10, UR8 ;  /* 0x0000000a270872a5 */ /* 0x000fe2000f8e0008 */
[----:B------:R-:W-:Y:S01]  /*b9f0*/  SHF.R.S32.HI R26, RZ, 0x1f, R22 ;  /* 0x0000001fff1a7819 */ /* 0x000fe20000011416 */
[C---:B------:R-:W-:Y:S01]  /*ba00*/  VIADD R25, R16.reuse, 0x18 ;  /* 0x0000001810197836 */ /* 0x040fe20000000000 */
        /* <DEDUP_REMOVED lines=14> */
[----:B------:R-:W-:Y:S01]  /*baf0*/  VIADD R62, R16, 0x8 ;  /* 0x00000008103e7836 */ /* 0x000fe20000000000 */
[----:B-1----:R-:W-:Y:S02]  /*bb00*/  @P1 SHF.R.U32.HI R7, RZ, R5, R4 ;  /* 0x00000005ff071219 */ /* 0x002fe40000011604 */
[----:B------:R-:W-:Y:S01]  /*bb10*/  UIMAD.WIDE.U32 UR8, UR41, UR10, UR8 ;  /* 0x0000000a290872a5 */ /* 0x000fe2000f8e0008 */
[----:B------:R-:W-:Y:S02]  /*bb20*/  SHF.R.S32.HI R63, RZ, 0x1f, R63 ;  /* 0x0000001fff3f7819 */ /* 0x000fe4000001143f */
[--C-:B------:R-:W-:Y:S01]  /*bb30*/  IMAD.MOV R6, RZ, RZ, -R7.reuse ;  /* 0x000000ffff067224 */ /* 0x100fe200078e0a07 */
[----:B------:R-:W-:Y:S01]  /*bb40*/  SHF.R.S32.HI R4, RZ, 0x1f, R7 ;  /* 0x0000001fff047819 */ /* 0x000fe20000011407 */
[----:B------:R-:W-:-:S02]  /*bb50*/  UIMAD UR41, UR41, UR11, UR9 ;  /* 0x0000000b292972a4 */ /* 0x000fc4000f8e0209 */
[----:B------:R-:W-:Y:S01]  /*bb60*/  IMAD.U32 R5, RZ, RZ, UR9 ;  /* 0x00000009ff057e24 */ /* 0x000fe2000f8e00ff */
[----:B------:R-:W-:Y:S01]  /*bb70*/  ULDC.64 UR10, c[0x0][0xb30] ;  /* 0x0002cc00000a7ab9 */ /* 0x000fe20000000a00 */
[----:B------:R-:W-:Y:S02]  /*bb80*/  IMAD R9, R65, R6, R13 ;  /* 0x0000000641097224 */ /* 0x000fe400078e020d */
        /* <DEDUP_REMOVED lines=53> */
.L_x_15649:
[----:B------:R-:W-:Y:S05]  /*bee0*/  BSYNC B1 ;  /* 0x0000000000017941 */ /* 0x000fea0003800000 */
.L_x_15648:
[----:B--23--:R2:W3:Y:S04]  /*bef0*/  SHFL.IDX PT, R7, R24, 0x1, 0x1c1f ;  /* 0x003c1f0018077f89 */ /* 0x00c4e800000e0000 */
[----:B0-----:R2:W4:Y:S01]  /*bf00*/  SHFL.IDX PT, R6, R0, 0x1, 0x1c1f ;  /* 0x003c1f0000067f89 */ /* 0x00152200000e0000 */
[----:B------:R-:W-:Y:S05]  /*bf10*/  @P0 BRA `(.L_x_15647) ;  /* 0x0000000c00280947 */ /* 0x000fea0003800000 */
[----:B------:R-:W-:Y:S02]  /*bf20*/  ULDC UR4, c[0x0][0xac8] ;  /* 0x0002b20000047ab9 */ /* 0x000fe40000000800 */
[----:B------:R-:W-:Y:S02]  /*bf30*/  ISETP.GE.AND P1, PT, R16, UR4, PT ;  /* 0x0000000410007c0c */ /* 0x000fe4000bf26270 */
[----:B------:R-:W-:Y:S02]  /*bf40*/  ISETP.GE.AND P4, PT, R62, UR4, PT ;  /* 0x000000043e007c0c */ /* 0x000fe4000bf86270 */
[----:B------:R-:W-:Y:S02]  /*bf50*/  ISETP.GE.AND P5, PT, R56, UR4, PT ;  /* 0x0000000438007c0c */ /* 0x000fe4000bfa6270 */
[----:B------:R-:W-:Y:S02]  /*bf60*/  ISETP.GE.AND P3, PT, R25, UR4, PT ;  /* 0x0000000419007c0c */ /* 0x000fe4000bf66270 */
[----:B------:R-:W-:-:S05]  /*bf70*/  ISETP.GE.AND P2, PT, R157, UR4, PT ;  /* 0x000000049d007c0c */ /* 0x000fca000bf46270 */
[----:B---34-:R-:W-:Y:S02]  /*bf80*/  @!P1 IMAD.WIDE R4, R16, 0x4, R6 ;  /* 0x0000000410049825 */ /* 0x018fe400078e0206 */
[-C--:B------:R-:W-:Y:S02]  /*bf90*/  @!P4 LEA R8, P0, R62, R6.reuse, 0x2 ;  /* 0x000000063e08c211 */ /* 0x080fe400078010ff */
[----:B------:R-:W-:Y:S01]  /*bfa0*/  @!P5 LEA R10, P6, R56, R6, 0x2 ;  /* 0x00000006380ad211 */ /* 0x000fe200078c10ff */
[----:B------:R0:W-:Y:S01]  /*bfb0*/  @!P1 ST.E.64 desc[UR54][R4.64], R40 ;  /* 0x0000002804009985 */ /* 0x0001e2000c101b36 */
[-C--:B------:R-:W-:Y:S02]  /*bfc0*/  @!P4 LEA.HI.X R9, R62, R7.reuse, R63, 0x2, P0 ;  /* 0x000000073e09c211 */ /* 0x080fe400000f143f */
[----:B------:R-:W-:Y:S02]  /*bfd0*/  ISETP.GE.AND P1, PT, R156, UR4, PT ;  /* 0x000000049c007c0c */ /* 0x000fe4000bf26270 */
[----:B------:R-:W-:Y:S01]  /*bfe0*/  ISETP.GE.AND P0, PT, R23, UR4, PT ;  /* 0x0000000417007c0c */ /* 0x000fe2000bf06270 */
[----:B------:R3:W-:Y:S01]  /*bff0*/  @!P4 ST.E.64 desc[UR54][R8.64], R38 ;  /* 0x000000260800c985 */ /* 0x0007e2000c101b36 */
[----:B------:R-:W-:-:S02]  /*c000*/  @!P5 LEA.HI.X R11, R56, R7, R57, 0x2, P6 ;  /* 0x00000007380bd211 */ /* 0x000fc400030f1439 */
[-C--:B------:R-:W-:Y:S02]  /*c010*/  @!P3 LEA R12, P6, R25, R6.reuse, 0x2 ;  /* 0x00000006190cb211 */ /* 0x080fe400078c10ff */
[-C--:B------:R-:W-:Y:S01]  /*c020*/  @!P2 LEA R14, P4, R157, R6.reuse, 0x2 ;  /* 0x000000069d0ea211 */ /* 0x080fe200078810ff */
[----:B------:R3:W-:Y:S01]  /*c030*/  @!P5 ST.E.64 desc[UR54][R10.64], R36 ;  /* 0x000000240a00d985 */ /* 0x0007e2000c101b36 */
[-C--:B------:R-:W-:Y:S02]  /*c040*/  @!P3 LEA.HI.X R13, R25, R7.reuse, R43, 0x2, P6 ;  /* 0x00000007190db211 */ /* 0x080fe400030f142b */
[----:B------:R-:W-:Y:S02]  /*c050*/  @!P2 LEA.HI.X R15, R157, R7, R42, 0x2, P4 ;  /* 0x000000079d0fa211 */ /* 0x000fe400020f142a */
[-C--:B0-----:R-:W-:Y:S01]  /*c060*/  @!P1 LEA R4, P5, R156, R6.reuse, 0x2 ;  /* 0x000000069c049211 */ /* 0x081fe200078a10ff */
[----:B------:R3:W-:Y:S01]  /*c070*/  @!P3 ST.E.64 desc[UR54][R12.64], R34 ;  /* 0x000000220c00b985 */ /* 0x0007e2000c101b36 */
[----:B-12---:R-:W-:-:S02]  /*c080*/  @!P0 LEA R24, P6, R23, R6, 0x2 ;  /* 0x0000000617188211 */ /* 0x006fc400078c10ff */
[-C--:B------:R-:W-:Y:S01]  /*c090*/  @!P1 LEA.HI.X R5, R156, R7.reuse, R30, 0x2, P5 ;  /* 0x000000079c059211 */ /* 0x080fe200028f141e */
[----:B------:R3:W-:Y:S01]  /*c0a0*/  @!P2 ST.E.64 desc[UR54][R14.64], R32 ;  /* 0x000000200e00a985 */ /* 0x0007e2000c101b36 */
[----:B------:R-:W-:-:S03]  /*c0b0*/  @!P0 LEA.HI.X R25, R23, R7, R27, 0x2, P6 ;  /* 0x0000000717198211 */ /* 0x000fc600030f141b */
[----:B------:R3:W-:Y:S04]  /*c0c0*/  @!P1 ST.E.64 desc[UR54][R4.64], R28 ;  /* 0x0000001c04009985 */ /* 0x0007e8000c101b36 */
[----:B------:R3:W-:Y:S01]  /*c0d0*/  @!P0 ST.E.64 desc[UR54][R24.64], R20 ;  /* 0x0000001418008985 */ /* 0x0007e2000c101b36 */
[----:B------:R-:W-:-:S13]  /*c0e0*/  ISETP.GE.AND P0, PT, R22, UR4, PT ;  /* 0x0000000416007c0c */ /* 0x000fda000bf06270 */
[----:B---3--:R-:W-:Y:S05]  /*c0f0*/  @P0 BRA `(.L_x_15647) ;  /* 0x0000000800b00947 */ /* 0x008fea0003800000 */
[----:B------:R-:W-:-:S04]  /*c100*/  LEA R4, P0, R22, R6, 0x2 ;  /* 0x0000000616047211 */ /* 0x000fc800078010ff */
[----:B------:R-:W-:-:S05]  /*c110*/  LEA.HI.X R5, R22, R7, R26, 0x2, P0 ;  /* 0x0000000716057211 */ /* 0x000fca00000f141a */
[----:B------:R0:W-:Y:S01]  /*c120*/  ST.E.64 desc[UR54][R4.64], R2 ;  /* 0x0000000204007985 */ /* 0x0001e2000c101b36 */
[----:B------:R-:W-:Y:S05]  /*c130*/  BRA `(.L_x_15647) ;  /* 0x0000000800a07947 */ /* 0x000fea0003800000 */
.L_x_15644:
        /* <DEDUP_REMOVED lines=31> */
.L_x_15650:
        /* <DEDUP_REMOVED lines=56> */
.L_x_15652:
[----:B------:R-:W-:Y:S05]  /*c6b0*/  BSYNC B1 ;  /* 0x0000000000017941 */ /* 0x000fea0003800000 */
.L_x_15651:
[----:B------:R-:W-:-:S06]  /*c6c0*/  UISETP.GT.AND UP0, UPT, UR46, 0x1, UPT ;  /* 0x000000012e00788c */ /* 0x000fcc000bf04270 */
[----:B------:R-:W-:-:S13]  /*c6d0*/  PLOP3.LUT P0, PT, PT, PT, UP0, 0x80, 0x0 ;  /* 0x000000000000781c */ /* 0x000fda0003f0f008 */
[----:B------:R-:W-:Y:S05]  /*c6e0*/  @P0 BRA `(.L_x_15647) ;  /* 0x0000000400340947 */ /* 0x000fea0003800000 */
[----:B------:R-:W1:Y:S01]  /*c6f0*/  LDC R11, c[0x0][0xbe8] ;  /* 0x0002fa00ff0b7b82 */ /* 0x000e620000000800 */
[----:B------:R-:W-:Y:S01]  /*c700*/  SHF.R.S32.HI R6, RZ, 0x1f, R8 ;  /* 0x0000001fff067819 */ /* 0x000fe20000011408 */
[----:B------:R-:W-:Y:S01]  /*c710*/  ULDC.64 UR10, c[0x0][0xaa0] ;  /* 0x0002a800000a7ab9 */ /* 0x000fe20000000a00 */
[----:B------:R-:W-:Y:S01]  /*c720*/  SHF.R.S32.HI R13, RZ, 0x1f, R19 ;  /* 0x0000001fff0d7819 */ /* 0x000fe20000011413 */
[----:B------:R-:W-:Y:S01]  /*c730*/  UIMAD UR7, UR16, UR10, URZ ;  /* 0x0000000a100772a4 */ /* 0x000fe2000f8e023f */
[----:B------:R-:W-:Y:S01]  /*c740*/  LEA.HI R6, R6, R8, RZ, 0x3 ;  /* 0x0000000806067211 */ /* 0x000fe200078f18ff */
[----:B------:R-:W-:Y:S02]  /*c750*/  UIMAD.WIDE.U32 UR8, UR4, UR10, URZ ;  /* 0x0000000a040872a5 */ /* 0x000fe4000f8e003f */
[----:B------:R-:W-:Y:S01]  /*c760*/  UIMAD UR7, UR4, UR11, UR7 ;  /* 0x0000000b040772a4 */ /* 0x000fe2000f8e0207 */
[----:B------:R-:W-:Y:S02]  /*c770*/  SHF.R.S32.HI R6, RZ, 0x3, R6 ;  /* 0x00000003ff067819 */ /* 0x000fe40000011406 */
[----:B------:R-:W-:Y:S01]  /*c780*/  ULDC.64 UR10, c[0x0][0xae8] ;  /* 0x0002ba00000a7ab9 */ /* 0x000fe20000000a00 */
[----:B------:R-:W-:-:S02]  /*c790*/  UIADD3 UR9, UR9, UR7, URZ ;  /* 0x0000000709097290 */ /* 0x000fc4000fffe03f */
[----:B------:R-:W-:Y:S02]  /*c7a0*/  IMAD R2, R18, 0x30, R6 ;  /* 0x0000003012027824 */ /* 0x000fe400078e0206 */
[----:B------:R-:W-:Y:S01]  /*c7b0*/  UIMAD.WIDE.U32 UR8, UR39, UR10, UR8 ;  /* 0x0000000a270872a5 */ /* 0x000fe2000f8e0008 */
[----:B------:R-:W-:Y:S02]  /*c7c0*/  VIADD R30, R6, UR40 ;  /* 0x00000028061e7c36 */ /* 0x000fe40008000000 */
[----:B0-----:R-:W-:Y:S01]  /*c7d0*/  VIADD R4, R2, UR40 ;  /* 0x0000002802047c36 */ /* 0x001fe20008000000 */
[----:B------:R-:W-:-:S03]  /*c7e0*/  UIMAD UR9, UR39, UR11, UR9 ;  /* 0x0000000b270972a4 */ /* 0x000fc6000f8e0209 */
[----:B------:R-:W-:Y:S01]  /*c7f0*/  ULDC.64 UR10, c[0x0][0xaf0] ;  /* 0x0002bc00000a7ab9 */ /* 0x000fe20000000a00 */
[----:B-1----:R-:W-:Y:S01]  /*c800*/  ISETP.NE.AND P0, PT, R11, 0x1, PT ;  /* 0x000000010b00780c */ /* 0x002fe20003f05270 */
[----:B------:R-:W-:Y:S01]  /*c810*/  UIMAD UR38, UR38, UR10, URZ ;  /* 0x0000000a262672a4 */ /* 0x000fe2000f8e023f */
[----:B------:R-:W-:Y:S01]  /*c820*/  IMAD.MOV.U32 R5, RZ, RZ, R4 ;  /* 0x000000ffff057224 */ /* 0x000fe200078e0004 */
        /* <DEDUP_REMOVED lines=27> */
[----:B-----5:R-:W-:Y:S02]  /*c9e0*/  IMAD R11, R0, R11, RZ ;  /* 0x0000000b000b7224 */ /* 0x020fe400078e02ff */
[----:B------:R-:W-:Y:S01]  /*c9f0*/  VIADD R0, R30, 0x30 ;  /* 0x000000301e007836 */ /* 0x000fe20000000000 */
[----:B------:R-:W-:Y:S01]  /*ca00*/  LEA.HI.X R8, R2, UR9, R3, 0x1, P0 ;  /* 0x0000000902087c11 */ /* 0x000fe200080f0c03 */
[----:B------:R-:W0:Y:S01]  /*ca10*/  SHFL.IDX PT, R6, R4, RZ, 0x181f ;  /* 0x00181fff04067589 */ /* 0x000e2200000e0000 */
[----:B------:R-:W-:Y:S01]  /*ca20*/  ISETP.GE.AND P0, PT, R19, UR4, PT ;  /* 0x0000000413007c0c */ /* 0x000fe2000bf06270 */
[C---:B------:R-:W-:Y:S02]  /*ca30*/  VIADD R2, R30.reuse, 0x60 ;  /* 0x000000601e027836 */ /* 0x040fe40000000000 */
[----:B------:R-:W1:Y:S01]  /*ca40*/  SHFL.IDX PT, R14, R4, 0x1, 0x181f ;  /* 0x00381f00040e7f89 */ /* 0x000e6200000e0000 */
[CC--:B------:R-:W-:Y:S01]  /*ca50*/  ISETP.GE.OR P3, PT, R30.reuse, R11.reuse, P0 ;  /* 0x0000000b1e00720c */ /* 0x0c0fe20000766670 */
[----:B------:R-:W-:Y:S01]  /*ca60*/  VIADD R3, R30, 0x90 ;  /* 0x000000901e037836 */ /* 0x000fe20000000000 */
[-C--:B------:R-:W-:Y:S01]  /*ca70*/  ISETP.GE.OR P2, PT, R0, R11.reuse, P0 ;  /* 0x0000000b0000720c */ /* 0x080fe20000746670 */
[----:B------:R-:W2:Y:S01]  /*ca80*/  SHFL.IDX PT, R24, R4, 0x2, 0x181f ;  /* 0x00581f0004187f89 */ /* 0x000ea200000e0000 */
[----:B------:R-:W-:-:S02]  /*ca90*/  ISETP.GE.OR P1, PT, R2, R11, P0 ;  /* 0x0000000b0200720c */ /* 0x000fc40000726670 */
[----:B------:R-:W-:Y:S01]  /*caa0*/  ISETP.GE.OR P0, PT, R3, R11, P0 ;  /* 0x0000000b0300720c */ /* 0x000fe20000706670 */
[----:B------:R-:W3:Y:S04]  /*cab0*/  SHFL.IDX PT, R10, R8, RZ, 0x181f ;  /* 0x00181fff080a7589 */ /* 0x000ee800000e0000 */
        /* <DEDUP_REMOVED lines=16> */
.L_x_15647:
[----:B------:R-:W-:Y:S05]  /*cbc0*/  BSYNC B0 ;  /* 0x0000000000007941 */ /* 0x000fea0003800000 */
.L_x_15643:
[----:B------:R-:W-:Y:S02]  /*cbd0*/  ULDC UR4, c[0x0][0xc3c] ;  /* 0x00030f0000047ab9 */ /* 0x000fe40000000800 */
[----:B------:R-:W-:-:S13]  /*cbe0*/  ISETP.GE.AND P0, PT, R31, UR4, PT ;  /* 0x000000041f007c0c */ /* 0x000fda000bf06270 */
[----:B------:R-:W-:Y:S05]  /*cbf0*/  @!P0 BRA `(.L_x_15653) ;  /* 0xffffff4000808947 */ /* 0x000fea000383ffff */
[----:B------:R-:W-:Y:S05]  /*cc00*/  EXIT ;  /* 0x000000000000794d */ /* 0x000fea0003800000 */
.L_x_15600:
        /* <DEDUP_REMOVED lines=63> */
.L_x_15657:
        /* <DEDUP_REMOVED lines=35> */
.L_x_15655:
        /* <DEDUP_REMOVED lines=17> */
.L_x_15658:
        /* <DEDUP_REMOVED lines=63> */
.L_x_15659:
        /* <DEDUP_REMOVED lines=64> */
.L_x_15660:
[----:B01----:R-:W-:-:S05]  /*db30*/  LOP3.LUT R3, RZ, R2, RZ, 0x33, !PT ;  /* 0x00000002ff037212 */ /* 0x003fca00078e33ff */
[----:B------:R-:W-:-:S05]  /*db40*/  IMAD.IADD R2, R6, 0x1, R3 ;  /* 0x0000000106027824 */ /* 0x000fca00078e0203 */
[----:B------:R1:W-:Y:S01]  /*db50*/  STL [R1+0x24], R2 ;  /* 0x0000240201007387 */ /* 0x0003e20000100800 */
[----:B------:R-:W-:Y:S05]  /*db60*/  BRA `(.L_x_15661) ;  /* 0x0000000000107947 */ /* 0x000fea0003800000 */
.L_x_15656:
[----:B------:R0:W-:Y:S01]  /*db70*/  STL [R1+0x20], R8 ;  /* 0x0000200801007387 */ /* 0x0001e20000100800 */
[----:B------:R-:W-:-:S03]  /*db80*/  ULDC UR40, c[0x0][0xc3c] ;  /* 0x00030f0000287ab9 */ /* 0x000fc60000000800 */
[----:B------:R0:W-:Y:S04]  /*db90*/  STL [R1+0x24], RZ ;  /* 0x000024ff01007387 */ /* 0x0001e80000100800 */
[----:B------:R0:W-:Y:S02]  /*dba0*/  STL [R1+0x28], RZ ;  /* 0x000028ff01007387 */ /* 0x0001e40000100800 */
.L_x_15661:
        /* <DEDUP_REMOVED lines=11> */
.L_x_15654:
[----:B-1----:R-:W-:Y:S01]  /*dc60*/  IMAD.MOV.U32 R0, RZ, RZ, 0x1 ;  /* 0x00000001ff007424 */ /* 0x002fe200078e00ff */
[----:B------:R-:W-:Y:S01]  /*dc70*/  ULDC UR4, c[0x0][0xc3c] ;  /* 0x00030f0000047ab9 */ /* 0x000fe20000000800 */
[----:B------:R1:W-:Y:S01]  /*dc80*/  STL [R1], RZ ;  /* 0x000000ff01007387 */ /* 0x0003e20000100800 */
[----:B------:R-:W-:-:S03]  /*dc90*/  UISETP.GE.AND UP0, UPT, UR40, UR4, UPT ;  /* 0x000000042800728c */ /* 0x000fc6000bf06270 */
[----:B------:R1:W-:Y:S03]  /*dca0*/  STL [R1+0xc], R0 ;  /* 0x00000c0001007387 */ /* 0x0003e60000100800 */
[----:B------:R-:W-:Y:S01]  /*dcb0*/  PLOP3.LUT P0, PT, PT, PT, UP0, 0x80, 0x0 ;  /* 0x000000000000781c */ /* 0x000fe20003f0f008 */
[----:B------:R1:W-:-:S12]  /*dcc0*/  STL [R1+0x40], RZ ;  /* 0x000040ff01007387 */ /* 0x0003d80000100800 */
[----:B-1----:R-:W-:Y:S05]  /*dcd0*/  @P0 BRA `(.L_x_15662) ;  /* 0x0000006000380947 */ /* 0x002fea0003800000 */
[----:B------:R-:W1:Y:S01]  /*dce0*/  S2R R9, SR_TID.X ;  /* 0x0000000000097919 */ /* 0x000e620000002100 */
[----:B------:R-:W2:Y:S01]  /*dcf0*/  S2UR UR4, SR_CgaCtaId ;  /* 0x00000000000479c3 */ /* 0x000ea20000008800 */
[----:B------:R-:W-:Y:S01]  /*dd00*/  MOV R16, 0x400 ;  /* 0x0000040000107802 */ /* 0x000fe20000000f00 */
[----:B------:R-:W-:Y:S01]  /*dd10*/  ULOP3.LUT UR44, UR36, 0x2, URZ, 0xfc, !UPT ;  /* 0x00000002242c7892 */ /* 0x000fe2000f8efc3f */
[----:B------:R3:W-:Y:S01]  /*dd20*/  STL [R1+0x40], RZ ;  /* 0x000040ff01007387 */ /* 0x0007e20000100800 */
[----:B------:R-:W-:Y:S01]  /*dd30*/  ULOP3.LUT UR45, UR36, 0x1, URZ, 0xfc, !UPT ;  /* 0x00000001242d7892 */ /* 0x000fe2000f8efc3f */
[----:B------:R-:W-:Y:S01]  /*dd40*/  ULDC UR46, c[0x0][0xc] ;  /* 0x00000300002e7ab9 */ /* 0x000fe20000000800 */
[C---:B-1----:R-:W-:Y:S01]  /*dd50*/  IMAD.SHL.U32 R23, R9.reuse, 0x40, RZ ;  /* 0x0000004009177824 */ /* 0x042fe200078e00ff */
[--C-:B------:R-:W-:Y:S01]  /*dd60*/  SHF.R.U32.HI R0, RZ, 0x1, R9.reuse ;  /* 0x00000001ff007819 */ /* 0x100fe20000011609 */
[C---:B------:R-:W-:Y:S02]  /*dd70*/  IMAD.SHL.U32 R2, R9.reuse, 0x20, RZ ;  /* 0x0000002009027824 */ /* 0x040fe400078e00ff */
[----:B0-----:R-:W-:Y:S01]  /*dd80*/  IMAD.SHL.U32 R4, R9, 0x8, RZ ;  /* 0x0000000809047824 */ /* 0x001fe200078e00ff */
[----:B------:R-:W-:Y:S01]  /*dd90*/  LOP3.LUT R3, R23, 0x180, RZ, 0xc0, !PT ;  /* 0x0000018017037812 */ /* 0x000fe200078ec0ff */
[C---:B------:R-:W-:Y:S01]  /*dda0*/  IMAD.SHL.U32 R8, R9.reuse, 0x4, RZ ;  /* 0x0000000409087824 */ /* 0x040fe200078e00ff */
[----:B------:R-:W-:Y:S01]  /*ddb0*/  LOP3.LUT R5, R2, 0x80, RZ, 0xc0, !PT ;  /* 0x0000008002057812 */ /* 0x000fe200078ec0ff */
[----:B------:R-:W-:Y:S01]  /*ddc0*/  IMAD.SHL.U32 R6, R9, 0x2, RZ ;  /* 0x0000000209067824 */ /* 0x000fe200078e00ff */
        /* <DEDUP_REMOVED lines=12> */
[----:B--2---:R-:W-:Y:S01]  /*de90*/  IMAD.U32 R5, RZ, RZ, UR4 ;  /* 0x00000004ff057e24 */ /* 0x004fe2000f8e00ff */
        /* <DEDUP_REMOVED lines=13> */
.L_x_15738:
[----:B------:R-:W-:Y:S01]  /*df70*/  ULDC.64 UR4, c[0x0][0xc88] ;  /* 0x0003220000047ab9 */ /* 0x000fe20000000a00 */
[----:B------:R-:W-:Y:S01]  /*df80*/  ULDC.64 UR8, c[0x0][0xa28] ;  /* 0x00028a0000087ab9 */ /* 0x000fe20000000a00 */
[----:B------:R-:W-:Y:S01]  /*df90*/  UIMAD.WIDE UR4, UR40, 0x4, UR4 ;  /* 0x00000004280478a5 */ /* 0x000fe2000f8e0204 */
[----:B------:R-:W-:-:S05]  /*dfa0*/  ULDC.64 UR6, c[0x0][0xa00] ;  /* 0x0002800000067ab9 */ /* 0x000fca0000000a00 */
[----:B--23--:R-:W-:Y:S02]  /*dfb0*/  IMAD.U32 R2, RZ, RZ, UR4 ;  /* 0x00000004ff027e24 */ /* 0x00cfe4000f8e00ff */
[----:B------:R-:W-:-:S05]  /*dfc0*/  IMAD.U32 R3, RZ, RZ, UR5 ;  /* 0x00000005ff037e24 */ /* 0x000fca000f8e00ff */
[----:B------:R-:W2:Y:S01]  /*dfd0*/  LDG.E R2, desc[UR54][R2.64] ;  /* 0x0000003602027981 */ /* 0x000ea2000c1e1900 */
[----:B------:R-:W-:Y:S02]  /*dfe0*/  UISETP.NE.U32.AND UP0, UPT, UR8, URZ, UPT ;  /* 0x0000003f0800728c */ /* 0x000fe4000bf05070 */
[----:B------:R-:W-:Y:S02]  /*dff0*/  UISETP.NE.U32.AND UP1, UPT, UR6, URZ, UPT ;  /* 0x0000003f0600728c */ /* 0x000fe4000bf25070 */
[----:B------:R-:W-:Y:S02]  /*e000*/  UISETP.NE.AND.EX UP0, UPT, UR9, URZ, UPT, UP0 ;  /* 0x0000003f0900728c */ /* 0x000fe4000bf05300 */
[----:B------:R-:W-:-:S04]  /*e010*/  UISETP.NE.AND.EX UP2, UPT, UR7, URZ, UPT, UP1 ;  /* 0x0000003f0700728c */ /* 0x000fc8000bf45310 */
[----:B------:R-:W-:Y:S01]  /*e020*/  PLOP3.LUT P0, PT, PT, PT, UP0, 0x80, 0x0 ;  /* 0x000000000000781c */ /* 0x000fe20003f0f008 */
[----:B-----5:R-:W-:Y:S01]  /*e030*/  IMAD.MOV.U32 R24, RZ, RZ, RZ ;  /* 0x000000ffff187224 */ /* 0x020fe200078e00ff */
[----:B------:R-:W-:Y:S01]  /*e040*/  PLOP3.LUT P1, PT, PT, PT, UP2, 0x80, 0x0 ;  /* 0x000000000000781c */ /* 0x000fe20003f2f028 */
[----:B------:R-:W-:Y:S01]  /*e050*/  UMOV UR37, URZ ;  /* 0x0000003f00257c82 */ /* 0x000fe20008000000 */
[----:B--2---:R-:W-:Y:S01]  /*e060*/  R2UR UR42, R2 ;  /* 0x00000000022a72ca */ /* 0x004fe200000e0000 */
[----:B------:R-:W-:-:S12]  /*e070*/  UP2UR UR43, UPR, URZ, 0x4 ;  /* 0x000000043f2b7883 */ /* 0x000fd80008000000 */
        /* <DEDUP_REMOVED lines=9> */
[----:B0-----:R-:W-:-:S03]  /*e110*/  IMAD.U32 R4, RZ, RZ, UR4 ;  /* 0x00000004ff047e24 */ /* 0x001fc6000f8e00ff */
[----:B------:R-:W-:Y:S01]  /*e120*/  IMAD.U32 R5, RZ, RZ, UR5 ;  /* 0x00000005ff057e24 */ /* 0x000fe2000f8e00ff */
[----:B------:R-:W-:Y:S01]  /*e130*/  ULDC.64 UR4, c[0x0][0xa18] ;  /* 0x0002860000047ab9 */ /* 0x000fe20000000a00 */
[----:B------:R-:W2:Y:S01]  /*e140*/  @P1 LDG.E R0, desc[UR54][R2.64] ;  /* 0x0000003602001981 */ /* 0x000ea2000c1e1900 */
[----:B------:R-:W-:-:S03]  /*e150*/  UISETP.NE.U32.AND UP0, UPT, UR4, URZ, UPT ;  /* 0x0000003f0400728c */ /* 0x000fc6000bf05070 */
[----:B------:R0:W3:Y:S01]  /*e160*/  @P0 LDG.E R24, desc[UR54][R4.64] ;  /* 0x0000003604180981 */ /* 0x0000e2000c1e1900 */
[----:B------:R-:W-:-:S06]  /*e170*/  UISETP.NE.AND.EX UP0, UPT, UR5, URZ, UPT, UP0 ;  /* 0x0000003f0500728c */ /* 0x000fcc000bf05300 */
[----:B------:R-:W-:Y:S01]  /*e180*/  PLOP3.LUT P1, PT, PT, PT, UP0, 0x80, 0x0 ;  /* 0x000000000000781c */ /* 0x000fe20003f2f008 */
[----:B0-----:R-:W0:Y:S04]  /*e190*/  LDC.64 R4, c[0x0][0x418] ;  /* 0x00010600ff047b82 */ /* 0x001e280000000a00 */
[----:B------:R-:W-:-:S04]  /*e1a0*/  @UP0 UIADD3 UR4, UP1, UR38, UR4, URZ ;  /* 0x0000000426040290 */ /* 0x000fc8000ff3e03f */
[----:B------:R-:W-:Y:S02]  /*e1b0*/  @UP0 UIADD3.X UR5, UR39, UR5, URZ, UP1, !UPT ;  /* 0x0000000527050290 */ /* 0x000fe40008ffe43f */
[----:B------:R-:W-:-:S04]  /*e1c0*/  IMAD.U32 R6, RZ, RZ, UR4 ;  /* 0x00000004ff067e24 */ /* 0x000fc8000f8e00ff */
[----:B------:R-:W-:-:S05]  /*e1d0*/  IMAD.U32 R7, RZ, RZ, UR5 ;  /* 0x00000005ff077e24 */ /* 0x000fca000f8e00ff */
[----:B------:R1:W5:Y:S01]  /*e1e0*/  @P1 LDG.E R25, desc[UR54][R6.64] ;  /* 0x0000003606191981 */ /* 0x000362000c1e1900 */
[----:B------:R-:W-:Y:S02]  /*e1f0*/  PLOP3.LUT P2, PT, PT, PT, UP2, 0x80, 0x0 ;  /* 0x000000000000781c */ /* 0x000fe40003f4f028 */
[----:B0-----:R-:W-:-:S04]  /*e200*/  ISETP.NE.U32.AND P0, PT, R4, RZ, PT ;  /* 0x000000ff0400720c */ /* 0x001fc80003f05070 */
[----:B------:R-:W-:Y:S02]  /*e210*/  ISETP.NE.AND.EX P0, PT, R5, RZ, PT, P0 ;  /* 0x000000ff0500720c */ /* 0x000fe40003f05300 */
[----:B------:R-:W0:Y:S05]  /*e220*/  LDC R5, c[0x0][0x2f0] ;  /* 0x0000bc00ff057b82 */ /* 0x000e2a0000000800 */
[----:B--2---:R-:W-:-:S03]  /*e230*/  @P2 R2UR UR37, R0 ;  /* 0x00000000002522ca */ /* 0x004fc600000e0000 */
[----:B------:R-:W2:Y:S01]  /*e240*/  LDC R0, c[0x0][0x424] ;  /* 0x00010900ff007b82 */ /* 0x000ea20000000800 */
[----:B---3--:R1:W-:Y:S01]  /*e250*/  STL [R1+0x14], R24 ;  /* 0x0000141801007387 */ /* 0x0083e20000100800 */
[----:B0-----:R-:W-:Y:S10]  /*e260*/  @P1 BRA `(.L_x_15663) ;  /* 0x00000000001c1947 */ /* 0x001ff40003800000 */
[----:B------:R-:W-:Y:S01]  /*e270*/  UISETP.NE.AND UP0, UPT, UR43, URZ, UPT ;  /* 0x0000003f2b00728c */ /* 0x000fe2000bf05270 */
[----:B-----5:R-:W0:Y:S05]  /*e280*/  LDC R25, c[0x0][0x288] ;  /* 0x0000a200ff197b82 */ /* 0x020e2a0000000800 */
[----:B------:R-:W-:-:S13]  /*e290*/  PLOP3.LUT P1, PT, PT, PT, UP0, 0x40, 0x0 ;  /* 0x000000000000781c */ /* 0x000fda0003f2e808 */
[----:B------:R-:W-:Y:S05]  /*e2a0*/  @P1 BRA `(.L_x_15663) ;  /* 0x00000000000c1947 */ /* 0x000fea0003800000 */
[----:B------:R-:W3:Y:S04]  /*e2b0*/  LDG.E R4, desc[UR54][R2.64] ;  /* 0x0000003602047981 */ /* 0x000ee8000c1e1900 */
[----:B0-----:R-:W3:Y:S02]  /*e2c0*/  LDG.E R25, desc[UR54][R2.64+0x4] ;  /* 0x0000043602197981 */ /* 0x001ee4000c1e1900 */
[----:B---3--:R-:W-:-:S07]  /*e2d0*/  IMAD.IADD R25, R25, 0x1, -R4 ;  /* 0x0000000119197824 */ /* 0x008fce00078e0a04 */
.L_x_15663:
[----:B------:R-:W-:Y:S01]  /*e2e0*/  IMAD.U32 R4, RZ, RZ, UR42 ;  /* 0x0000002aff047e24 */ /* 0x000fe2000f8e00ff */
[----:B------:R-:W-:Y:S01]  /*e2f0*/  ULDC.64 UR4, c[0x0][0xa20] ;  /* 0x0002880000047ab9 */ /* 0x000fe20000000a00 */
[----:B--2---:R-:W-:Y:S02]  /*e300*/  SEL R0, R0, 0x1, P0 ;  /* 0x0000000100007807 */ /* 0x004fe40000000000 */
[----:B------:R-:W-:Y:S01]  /*e310*/  ISETP.NE.U32.AND P1, PT, RZ, UR4, PT ;  /* 0x00000004ff007c0c */ /* 0x000fe2000bf25070 */
[----:B------:R2:W-:Y:S02]  /*e320*/  STL [R1+0x8], R4 ;  /* 0x0000080401007387 */ /* 0x0005e40000100800 */
        /* <DEDUP_REMOVED lines=9> */
.L_x_15664:
[----:B------:R-:W-:Y:S02]  /*e3c0*/  ULDC.64 UR4, c[0x0][0xa08] ;  /* 0x0002820000047ab9 */ /* 0x000fe40000000a00 */
[----:B------:R-:W-:-:S04]  /*e3d0*/  ISETP.NE.U32.AND P0, PT, RZ, UR4, PT ;  /* 0x00000004ff007c0c */ /* 0x000fc8000bf05070 */
[----:B------:R-:W-:-:S13]  /*e3e0*/  ISETP.NE.AND.EX P0, PT, RZ, UR5, PT, P0 ;  /* 0x00000005ff007c0c */ /* 0x000fda000bf05300 */
[----:B------:R-:W-:Y:S05]  /*e3f0*/  @!P0 BRA `(.L_x_15665) ;  /* 0x0000000000148947 */ /* 0x000fea0003800000 */
[----:B------:R-:W3:Y:S02]  /*e400*/  LDC.64 R2, c[0x0][0xa08] ;  /* 0x00028200ff027b82 */ /* 0x000ee40000000a00 */
[----:B---3--:R-:W-:-:S05]  /*e410*/  IMAD.WIDE R2, R4, 0x4, R2 ;  /* 0x0000000404027825 */ /* 0x008fca00078e0202 */
[----:B------:R-:W3:Y:S04]  /*e420*/  LDG.E R18, desc[UR54][R2.64] ;  /* 0x0000003602127981 */ /* 0x000ee8000c1e1900 */
[----:B------:R-:W3:Y:S02]  /*e430*/  LDG.E R5, desc[UR54][R2.64+0x4] ;  /* 0x0000043602057981 */ /* 0x000ee4000c1e1900 */
[----:B---3--:R-:W-:-:S07]  /*e440*/  IMAD.IADD R18, R5, 0x1, -R18 ;  /* 0x0000000105127824 */ /* 0x008fce00078e0a12 */
.L_x_15665:
[----:B------:R-:W4:Y:S01]  /*e450*/  LDL R0, [R1+0x24] ;  /* 0x0000240001007983 */ /* 0x000f220000100800 */
[----:B---3--:R-:W3:Y:S03]  /*e460*/  LDC R2, c[0x0][0x448] ;  /* 0x00011200ff027b82 */ /* 0x008ee60000000800 */
[----:B------:R-:W2:Y:S04]  /*e470*/  LDL.LU R19, [R1+0x10] ;  /* 0x0000100001137983 */ /* 0x000ea80000300800 */
[----:B------:R-:W2:Y:S01]  /*e480*/  LDL R17, [R1+0x28] ;  /* 0x0000280001117983 */ /* 0x000ea20000100800 */
[----:B---3--:R-:W-:-:S13]  /*e490*/  ISETP.NE.AND P0, PT, R2, 0x1, PT ;  /* 0x000000010200780c */ /* 0x008fda0003f05270 */
[----:B------:R-:W3:Y:S08]  /*e4a0*/  @P0 LDC R3, c[0x0][0x44c] ;  /* 0x00011300ff030b82 */ /* 0x000ef00000000800 */
[----:B------:R-:W0:Y:S01]  /*e4b0*/  @P0 LDC R2, c[0x0][0x450] ;  /* 0x00011400ff020b82 */ /* 0x000e220000000800 */
[----:B-----5:R-:W-:Y:S02]  /*e4c0*/  IMAD.IADD R18, R18, 0x1, -R24 ;  /* 0x0000000112127824 */ /* 0x020fe400078e0a18 */
[----:B----4-:R-:W-:-:S04]  /*e4d0*/  IMAD R0, R0, 0xc0, RZ ;  /* 0x000000c000007824 */ /* 0x010fc800078e02ff */
[----:B------:R-:W-:-:S04]  /*e4e0*/  VIADD R0, R0, 0xbf ;  /* 0x000000bf00007836 */ /* 0x000fc80000000000 */
[----:B---3--:R-:W-:-:S05]  /*e4f0*/  @P0 IMAD.HI.U32 R3, R0, R3, RZ ;  /* 0x0000000300030227 */ /* 0x008fca00078e00ff */
[----:B0-----:R-:W-:Y:S02]  /*e500*/  @P0 SHF.R.U32.HI R0, RZ, R2, R3 ;  /* 0x00000002ff000219 */ /* 0x001fe40000011603 */
[----:B------:R-:W-:-:S05]  /*e510*/  IADD3 R3, R18, 0xa0, -R25 ;  /* 0x000000a012037810 */ /* 0x000fca0007ffe819 */
[----:B------:R-:W-:-:S04]  /*e520*/  IMAD.IADD R0, R3, 0x1, R0 ;  /* 0x0000000103007824 */ /* 0x000fc800078e0200 */
[----:B------:R-:W-:-:S04]  /*e530*/  IMAD.HI R2, R0, 0x66666667, RZ ;  /* 0x6666666700027827 */ /* 0x000fc800078e02ff */
[----:B------:R-:W-:Y:S01]  /*e540*/  VIADD R0, R18, 0x9f ;  /* 0x0000009f12007836 */ /* 0x000fe20000000000 */
[----:B------:R-:W-:-:S03]  /*e550*/  SHF.R.U32.HI R3, RZ, 0x1f, R2 ;  /* 0x0000001fff037819 */ /* 0x000fc60000011602 */
[----:B------:R-:W-:Y:S01]  /*e560*/  IMAD.HI R0, R0, 0x66666667, RZ ;  /* 0x6666666700007827 */ /* 0x000fe200078e02ff */
[----:B--2---:R-:W-:Y:S02]  /*e570*/  LOP3.LUT R19, R19, 0xffffffdf, RZ, 0xc0, !PT ;  /* 0xffffffdf13137812 */ /* 0x004fe400078ec0ff */
[----:B------:R-:W-:Y:S02]  /*e580*/  LEA.HI.SX32 R5, R2, R3, 0x1a ;  /* 0x0000000302057211 */ /* 0x000fe400078fd2ff */
[----:B------:R-:W-:Y:S02]  /*e590*/  SHF.R.U32.HI R3, RZ, 0x1f, R0 ;  /* 0x0000001fff037819 */ /* 0x000fe40000011600 */
[----:B------:R-:W-:Y:S02]  /*e5a0*/  @P0 LOP3.LUT R19, R19, 0x20, RZ, 0xfc, !PT ;  /* 0x0000002013130812 */ /* 0x000fe400078efcff */
[----:B------:R-:W-:-:S03]  /*e5b0*/  LEA.HI.SX32 R0, R0, R3, 0x1a ;  /* 0x0000000300007211 */ /* 0x000fc600078fd2ff */
[----:B------:R0:W-:Y:S01]  /*e5c0*/  STL [R1+0x10], R19 ;  /* 0x0000101301007387 */ /* 0x0001e20000100800 */
[----:B------:R-:W-:-:S04]  /*e5d0*/  VIMNMX R0, R0, R5, PT ;  /* 0x0000000500007248 */ /* 0x000fc80003fe0100 */
[----:B------:R-:W-:Y:S02]  /*e5e0*/  ISETP.GE.AND P0, PT, R0, 0x1, PT ;  /* 0x000000010000780c */ /* 0x000fe40003f06270 */
[C---:B------:R-:W-:Y:S02]  /*e5f0*/  LOP3.LUT R2, R17.reuse, 0xff000000, RZ, 0xc0, !PT ;  /* 0xff00000011027812 */ /* 0x040fe400078ec0ff */
[----:B------:R-:W-:Y:S02]  /*e600*/  LOP3.LUT R3, R17, 0xff0000, RZ, 0xc0, !PT ;  /* 0x00ff000011037812 */ /* 0x000fe400078ec0ff */
[----:B------:R-:W-:-:S04]  /*e610*/  SHF.R.U32.HI R2, RZ, 0x8, R2 ;  /* 0x00000008ff027819 */ /* 0x000fc80000011602 */
[----:B------:R-:W-:Y:S01]  /*e620*/  LEA.HI R4, R3, R2, RZ, 0x10 ;  /* 0x0000000203047211 */ /* 0x000fe200078f80ff */
[----:B------:R-:W-:Y:S02]  /*e630*/  IMAD.MOV.U32 R3, RZ, RZ, RZ ;  /* 0x000000ffff037224 */ /* 0x000fe400078e00ff */
[----:B0-----:R-:W-:Y:S05]  /*e640*/  @!P0 BRA `(.L_x_15666) ;  /* 0x0000000000748947 */ /* 0x001fea0003800000 */
[----:B------:R-:W-:-:S04]  /*e650*/  SHF.R.U32.HI R5, RZ, 0x10, R4 ;  /* 0x00000010ff057819 */ /* 0x000fc80000011604 */
[----:B------:R-:W-:-:S13]  /*e660*/  ISETP.NE.AND P0, PT, R5, RZ, PT ;  /* 0x000000ff0500720c */ /* 0x000fda0003f05270 */
[----:B------:R-:W1:Y:S02]  /*e670*/  @!P0 LDC R5, c[0x0][0x9f0] ;  /* 0x00027c00ff058b82 */ /* 0x000e640000000800 */
[----:B-1----:R-:W-:Y:S02]  /*e680*/  IABS R7, R5 ;  /* 0x0000000500077213 */ /* 0x002fe40000000000 */
        /* <DEDUP_REMOVED lines=25> */
.L_x_15666:
[----:B------:R-:W-:Y:S01]  /*e820*/  LOP3.LUT R4, R4, 0xff, RZ, 0xc0, !PT ;  /* 0x000000ff04047812 */ /* 0x000fe200078ec0ff */
[----:B------:R-:W-:Y:S04]  /*e830*/  BSSY B7, `(.L_x_15667) ;  /* 0x0000446000077945 */ /* 0x000fe80003800000 */
[----:B------:R-:W-:-:S05]  /*e840*/  IMAD R2, R4, R3, RZ ;  /* 0x0000000304027224 */ /* 0x000fca00078e02ff */
        /* <DEDUP_REMOVED lines=18> */
[----:B-1----:R-:W0:Y:S01]  /*e970*/  POPC R7, R4 ;  /* 0x0000000400077309 */ /* 0x002e220000000000 */
[----:B--2---:R-:W0:Y:S02]  /*e980*/  SHFL.IDX PT, R0, R3, R0, 0x1f ;  /* 0x00001f0003007589 */ /* 0x004e2400000e0000 */
[----:B0-----:R-:W-:-:S05]  /*e990*/  IADD3 R0, R0, UR46, R7 ;  /* 0x0000002e00007c10 */ /* 0x001fca000fffe007 */
[----:B------:R2:W-:Y:S01]  /*e9a0*/  STL [R1+0x20], R0 ;  /* 0x0000200001007387 */ /* 0x0005e20000100800 */
[----:B------:R-:W-:Y:S05]  /*e9b0*/  BRA `(.L_x_15669) ;  /* 0x0000004000b47947 */ /* 0x000fea0003800000 */
.L_x_15668:
        /* <DEDUP_REMOVED lines=20> */
.L_x_15671:
[----:B------:R-:W-:Y:S05]  /*eb00*/  BSYNC B6 ;  /* 0x0000000000067941 */ /* 0x000fea0003800000 */
.L_x_15670:
[----:B------:R-:W-:Y:S01]  /*eb10*/  VIADD R0, R16, 0x6000 ;  /* 0x0000600010007836 */ /* 0x000fe20000000000 */
[----:B------:R-:W-:Y:S01]  /*eb20*/  BSSY B6, `(.L_x_15672) ;  /* 0x0000017000067945 */ /* 0x000fe20003800000 */
[----:B------:R-:W-:-:S03]  /*eb30*/  IMAD.MOV.U32 R26, RZ, RZ, R19 ;  /* 0x000000ffff1a7224 */ /* 0x000fc600078e0013 */
[----:B------:R-:W-:Y:S02]  /*eb40*/  LOP3.LUT P0, RZ, R0, 0x1bf, RZ, 0xc0, !PT ;  /* 0x000001bf00ff7812 */ /* 0x000fe4000780c0ff */
[----:B------:R-:W-:-:S11]  /*eb50*/  LOP3.LUT R26, R26, 0xfffffffe, RZ, 0xc0, !PT ;  /* 0xfffffffe1a1a7812 */ /* 0x000fd600078ec0ff */
        /* <DEDUP_REMOVED lines=18> */
[----:B0-2---:R-:W-:Y:S05]  /*ec80*/  CALL.ABS.NOINC R2 ;  /* 0x0000000002007343 */ /* 0x005fea0003c00000 */
.L_x_15673:
[----:B------:R-:W-:Y:S05]  /*ec90*/  BSYNC B6 ;  /* 0x0000000000067941 */ /* 0x000fea0003800000 */
.L_x_15672:
        /* <DEDUP_REMOVED lines=20> */
.L_x_15675:
[----:B------:R-:W-:Y:S05]  /*ede0*/  BSYNC B6 ;  /* 0x0000000000067941 */ /* 0x000fea0003800000 */
.L_x_15674:
        /* <DEDUP_REMOVED lines=19> */
.L_x_15677:
[----:B------:R-:W-:Y:S05]  /*ef20*/  BSYNC B6 ;  /* 0x0000000000067941 */ /* 0x000fea0003800000 */
.L_x_15676:
        /* <DEDUP_REMOVED lines=18> */
.L_x_15758:
[----:B------:R-:W0:Y:S01]  /*f050*/  S2R R0, SR_TID.X ;  /* 0x0000000000007919 */ /* 0x000e220000002100 */
[----:B------:R-:W-:Y:S01]  /*f060*/  UMOV UR4, 0xa0 ;  /* 0x000000a000047882 */ /* 0x000fe20000000000 */
[----:B------:R-:W3:Y:S01]  /*f070*/  @P2 LDC R5, c[0x0][0x434] ;  /* 0x00010d00ff052b82 */ /* 0x000ee20000000800 */
[----:B------:R-:W-:Y:S01]  /*f080*/  UIMAD UR4, UR47, UR4, -0xa0 ;  /* 0xffffff602f0474a4 */ /* 0x000fe2000f8e0204 */
[----:B------:R-:W4:Y:S01]  /*f090*/  S2R R11, SR_TID.X ;  /* 0x00000000000b7919 */ /* 0x000f220000002100 */
[----:B------:R-:W-:Y:S01]  /*f0a0*/  SHF.R.S32.HI R10, RZ, 0x1f, R21 ;  /* 0x0000001fff0a7819 */ /* 0x000fe20000011415 */
[----:B------:R-:W-:-:S04]  /*f0b0*/  IMAD.MOV.U32 R12, RZ, RZ, R26 ;  /* 0x000000ffff0c7224 */ /* 0x000fc800078e001a */
[----:B------:R-:W1:Y:S01]  /*f0c0*/  @P2 LDC R4, c[0x0][0x438] ;  /* 0x00010e00ff042b82 */ /* 0x000e620000000800 */
[----:B------:R2:W-:Y:S01]  /*f0d0*/  STL [R1+0x18], R10 ;  /* 0x0000180a01007387 */ /* 0x0005e20000100800 */
[----:B0-----:R-:W-:Y:S01]  /*f0e0*/  LOP3.LUT R0, R0, 0x7f, RZ, 0xc0, !PT ;  /* 0x0000007f00007812 */ /* 0x001fe200078ec0ff */
[----:B----4-:R-:W-:-:S03]  /*f0f0*/  IMAD.SHL.U32 R13, R11, 0x20, RZ ;  /* 0x000000200b0d7824 */ /* 0x010fc600078e00ff */
[----:B------:R-:W-:Y:S01]  /*f100*/  SHF.R.U32.HI R14, RZ, 0x2, R0 ;  /* 0x00000002ff0e7819 */ /* 0x000fe20000011600 */
[----:B------:R-:W-:-:S03]  /*f110*/  IMAD.SHL.U32 R11, R11, 0x20, RZ ;  /* 0x000000200b0b7824 */ /* 0x000fc600078e00ff */
[C---:B------:R-:W-:Y:S02]  /*f120*/  LOP3.LUT R13, R14.reuse, 0x60, R13, 0xf8, !PT ;  /* 0x000000600e0d7812 */ /* 0x040fe400078ef80d */
[----:B------:R-:W-:Y:S02]  /*f130*/  LOP3.LUT R11, R14, 0x60, R11, 0xf8, !PT ;  /* 0x000000600e0b7812 */ /* 0x000fe400078ef80b */
[----:B------:R-:W-:-:S05]  /*f140*/  LOP3.LUT R13, R13, 0x80, RZ, 0xfc, !PT ;  /* 0x000000800d0d7812 */ /* 0x000fca00078efcff */
[----:B------:R-:W-:-:S05]  /*f150*/  VIADD R9, R13, UR4 ;  /* 0x000000040d097c36 */ /* 0x000fca0008000000 */
[C---:B------:R-:W-:Y:S01]  /*f160*/  ISETP.GE.AND P0, PT, R9.reuse, R18, PT ;  /* 0x000000120900720c */ /* 0x040fe20003f06270 */
[----:B------:R-:W-:-:S03]  /*f170*/  IMAD.IADD R9, R9, 0x1, R24 ;  /* 0x0000000109097824 */ /* 0x000fc600078e0218 */
[----:B------:R-:W-:Y:S01]  /*f180*/  ISETP.GT.U32.OR P0, PT, R13, 0x9f, P0 ;  /* 0x0000009f0d00780c */ /* 0x000fe20000704470 */
[----:B---3--:R-:W-:-:S04]  /*f190*/  @P2 IMAD.HI.U32 R5, R9, R5, RZ ;  /* 0x0000000509052227 */ /* 0x008fc800078e00ff */
[----:B------:R-:W-:Y:S01]  /*f1a0*/  IMAD.MOV.U32 R0, RZ, RZ, R9 ;  /* 0x000000ffff007224 */ /* 0x000fe200078e0009 */
[----:B-1----:R-:W-:-:S07]  /*f1b0*/  @P2 SHF.R.U32.HI R0, RZ, R4, R5 ;  /* 0x00000004ff002219 */ /* 0x002fce0000011605 */
        /* <DEDUP_REMOVED lines=10> */
[----:B------:R-:W-:Y:S01]  /*f260*/  @!P0 LEA.HI.X R7, R2, R5, R8, 0x2, P1 ;  /* 0x0000000502078211 */ /* 0x000fe200008f1408 */
[----:B------:R-:W-:Y:S01]  /*f270*/  VIADD R8, R11, UR4 ;  /* 0x000000040b087c36 */ /* 0x000fe20008000000 */
[----:B------:R-:W0:Y:S03]  /*f280*/  @P2 LDC R5, c[0x0][0x438] ;  /* 0x00010e00ff052b82 */ /* 0x000e260000000800 */
[----:B------:R1:W5:Y:S01]  /*f290*/  @!P0 LDG.E R4, desc[UR54][R6.64] ;  /* 0x0000003606048981 */ /* 0x000362000c1e1900 */
[C---:B------:R-:W-:Y:S01]  /*f2a0*/  ISETP.GE.AND P0, PT, R8.reuse, R18, PT ;  /* 0x000000120800720c */ /* 0x040fe20003f06270 */
[----:B------:R-:W-:Y:S02]  /*f2b0*/  IMAD.IADD R8, R8, 0x1, R24 ;  /* 0x0000000108087824 */ /* 0x000fe400078e0218 */
[----:B------:R-:W-:-:S04]  /*f2c0*/  IMAD.MOV R0, RZ, RZ, -R0 ;  /* 0x000000ffff007224 */ /* 0x000fc800078e0a00 */
[----:B------:R-:W-:Y:S01]  /*f2d0*/  IMAD R9, R20, R0, R9 ;  /* 0x0000000014097224 */ /* 0x000fe200078e0209 */
[----:B-1----:R-:W1:Y:S01]  /*f2e0*/  @P2 LDC R7, c[0x0][0x434] ;  /* 0x00010d00ff072b82 */ /* 0x002e620000000800 */
[----:B------:R-:W-:-:S07]  /*f2f0*/  IMAD.MOV.U32 R6, RZ, RZ, R8 ;  /* 0x000000ffff067224 */ /* 0x000fce00078e0008 */
[----:B------:R-:W3:Y:S01]  /*f300*/  @!P0 LDC.64 R2, c[0x0][0x428] ;  /* 0x00010a00ff028b82 */ /* 0x000ee20000000a00 */
[----:B-1----:R-:W-:-:S05]  /*f310*/  @P2 IMAD.HI.U32 R7, R8, R7, RZ ;  /* 0x0000000708072227 */ /* 0x002fca00078e00ff */
[----:B0-----:R-:W-:Y:S01]  /*f320*/  @P2 SHF.R.U32.HI R6, RZ, R5, R7 ;  /* 0x00000005ff062219 */ /* 0x001fe20000011607 */
[----:B------:R-:W-:Y:S02]  /*f330*/  IMAD.MOV.U32 R5, RZ, RZ, RZ ;  /* 0x000000ffff057224 */ /* 0x000fe400078e00ff */
[----:B---3--:R-:W-:Y:S01]  /*f340*/  @!P0 IMAD R0, R10, R2, RZ ;  /* 0x000000020a008224 */ /* 0x008fe200078e02ff */
[----:B------:R-:W-:-:S03]  /*f350*/  @!P0 SHF.R.S32.HI R7, RZ, 0x1f, R6 ;  /* 0x0000001fff078819 */ /* 0x000fc60000011406 */
[C---:B------:R-:W-:Y:S02]  /*f360*/  @!P0 IMAD R0, R21.reuse, R3, R0 ;  /* 0x0000000315008224 */ /* 0x040fe400078e0200 */
[----:B--2---:R-:W-:Y:S02]  /*f370*/  @!P0 IMAD.WIDE.U32 R10, R21, R2, R6 ;  /* 0x00000002150a8225 */ /* 0x004fe400078e0006 */
[----:B------:R-:W0:Y:S02]  /*f380*/  @!P0 LDC.64 R2, c[0x0][0x418] ;  /* 0x00010600ff028b82 */ /* 0x000e240000000a00 */
[----:B------:R-:W-:Y:S01]  /*f390*/  @!P0 IMAD.IADD R0, R11, 0x1, R0 ;  /* 0x000000010b008824 */ /* 0x000fe200078e0200 */
[----:B------:R-:W-:Y:S02]  /*f3a0*/  LOP3.LUT R12, R12, 0xfffffffd, RZ, 0xc0, !PT ;  /* 0xfffffffd0c0c7812 */ /* 0x000fe400078ec0ff */
[----:B0-----:R-:W-:-:S04]  /*f3b0*/  @!P0 LEA R2, P1, R10, R2, 0x2 ;  /* 0x000000020a028211 */ /* 0x001fc800078210ff */
[----:B------:R-:W-:-:S05]  /*f3c0*/  @!P0 LEA.HI.X R3, R10, R3, R0, 0x2, P1 ;  /* 0x000000030a038211 */ /* 0x000fca00008f1400 */
[----:B------:R0:W5:Y:S01]  /*f3d0*/  @!P0 LDG.E R5, desc[UR54][R2.64] ;  /* 0x0000003602058981 */ /* 0x000162000c1e1900 */
[----:B------:R-:W-:Y:S01]  /*f3e0*/  ISETP.GT.U32.AND P0, PT, R13, 0x9f, PT ;  /* 0x0000009f0d00780c */ /* 0x000fe20003f04070 */
[----:B------:R-:W-:Y:S01]  /*f3f0*/  IMAD.MOV R0, RZ, RZ, -R6 ;  /* 0x000000ffff007224 */ /* 0x000fe200078e0a06 */
[----:B------:R-:W-:Y:S01]  /*f400*/  LOP3.LUT R17, R17, 0xffff, RZ, 0xc0, !PT ;  /* 0x0000ffff11117812 */ /* 0x000fe200078ec0ff */
[----:B------:R-:W-:Y:S02]  /*f410*/  IMAD.U32 R7, RZ, RZ, UR47 ;  /* 0x0000002fff077e24 */ /* 0x000fe4000f8e00ff */
[----:B------:R-:W-:Y:S02]  /*f420*/  IMAD R8, R20, R0, R8 ;  /* 0x0000000014087224 */ /* 0x000fe400078e0208 */
[----:B------:R-:W-:Y:S02]  /*f430*/  VIADD R7, R7, 0xffffffff ;  /* 0xffffffff07077836 */ /* 0x000fe40000000000 */
[----:B0-----:R-:W-:-:S04]  /*f440*/  IMAD.U32 R2, RZ, RZ, UR44 ;  /* 0x0000002cff027e24 */ /* 0x001fc8000f8e00ff */
[----:B------:R-:W-:Y:S02]  /*f450*/  @P0 LOP3.LUT R12, R12, 0x2, RZ, 0xfc, !PT ;  /* 0x000000020c0c0812 */ /* 0x000fe400078efcff */
[----:B------:R-:W-:Y:S02]  /*f460*/  ISETP.NE.AND P2, PT, R2, 0x3, PT ;  /* 0x000000030200780c */ /* 0x000fe40003f45270 */
[----:B------:R-:W-:-:S11]  /*f470*/  LOP3.LUT R12, R12, 0xfffffffb, RZ, 0xc0, !PT ;  /* 0xfffffffb0c0c7812 */ /* 0x000fd600078ec0ff */
[----:B------:R-:W-:-:S05]  /*f480*/  @P2 LOP3.LUT R12, R12, 0x4, RZ, 0xfc, !PT ;  /* 0x000000040c0c2812 */ /* 0x000fca00078efcff */
[----:B------:R0:W-:Y:S01]  /*f490*/  STL [R1+0x10], R12 ;  /* 0x0000100c01007387 */ /* 0x0001e20000100800 */
[----:B------:R-:W-:Y:S05]  /*f4a0*/  @!P2 BRA `(.L_x_15679) ;  /* 0x000000000004a947 */ /* 0x000fea0003800000 */
[----:B------:R-:W-:Y:S01]  /*f4b0*/  BPT.TRAP 0x1 ;  /* 0x000000040000795c */ /* 0x000fe20000300000 */
.L_x_15679:
        /* <DEDUP_REMOVED lines=9> */
.L_x_15759:
[----:B------:R-:W-:Y:S05]  /*f550*/  BSYNC B0 ;  /* 0x0000000000007941 */ /* 0x000fea0003800000 */
.L_x_15680:
[----:B------:R-:W2:Y:S01]  /*f560*/  LDL.LU R11, [R1+0x10] ;  /* 0x00001000010b7983 */ /* 0x000ea20000300800 */
[----:B------:R-:W3:Y:S01]  /*f570*/  LDC R14, c[0x0][0x2f4] ;  /* 0x0000bd00ff0e7b82 */ /* 0x000ee20000000800 */
[----:B------:R-:W-:Y:S01]  /*f580*/  IMAD R18, R7, -0xa0, R18 ;  /* 0xffffff6007127824 */ /* 0x000fe200078e0212 */
[----:B------:R-:W-:Y:S01]  /*f590*/  ULDC.64 UR4, c[0x0][0x328] ;  /* 0x0000ca0000047ab9 */ /* 0x000fe20000000a00 */
[----:B------:R-:W4:Y:S01]  /*f5a0*/  S2R R21, SR_TID.X ;  /* 0x0000000000157919 */ /* 0x000f220000002100 */
[----:B-----5:R-:W-:Y:S01]  /*f5b0*/  SHF.R.S32.HI R7, RZ, 0x1f, R4 ;  /* 0x0000001fff077819 */ /* 0x020fe20000011404 */
[----:B-1----:R-:W-:Y:S01]  /*f5c0*/  IMAD R0, R27, UR4, RZ ;  /* 0x000000041b007c24 */ /* 0x002fe2000f8e02ff */
[----:B------:R-:W-:Y:S01]  /*f5d0*/  SHF.R.S32.HI R29, RZ, 0x1f, R5 ;  /* 0x0000001fff1d7819 */ /* 0x000fe20000011405 */
[----:B------:R-:W-:Y:S01]  /*f5e0*/  IMAD.WIDE.U32 R2, R8, UR4, RZ ;  /* 0x0000000408027c25 */ /* 0x000fe2000f8e00ff */
[----:B------:R-:W-:Y:S01]  /*f5f0*/  ULDC.64 UR6, c[0x0][0x338] ;  /* 0x0000ce0000067ab9 */ /* 0x000fe20000000a00 */
[----:B------:R-:W-:-:S02]  /*f600*/  SHF.R.S32.HI R28, RZ, 0x1f, R9 ;  /* 0x0000001fff1c7819 */ /* 0x000fc40000011409 */
[----:B------:R-:W-:-:S04]  /*f610*/  IMAD R0, R8, UR5, R0 ;  /* 0x0000000508007c24 */ /* 0x000fc8000f8e0200 */
[----:B------:R-:W-:Y:S02]  /*f620*/  IMAD.IADD R3, R3, 0x1, R0 ;  /* 0x0000000103037824 */ /* 0x000fe400078e0200 */
[----:B------:R-:W-:Y:S02]  /*f630*/  IMAD R0, R29, UR6, RZ ;  /* 0x000000061d007c24 */ /* 0x000fe4000f8e02ff */
[----:B------:R-:W-:-:S04]  /*f640*/  IMAD.WIDE.U32 R2, R5, UR6, R2 ;  /* 0x0000000605027c25 */ /* 0x000fc8000f8e0002 */
[----:B------:R-:W-:Y:S02]  /*f650*/  IMAD R0, R5, UR7, R0 ;  /* 0x0000000705007c24 */ /* 0x000fe4000f8e0200 */
[----:B0-----:R-:W-:Y:S02]  /*f660*/  IMAD.MOV.U32 R12, RZ, RZ, R2 ;  /* 0x000000ffff0c7224 */ /* 0x001fe400078e0002 */
[----:B------:R-:W-:Y:S02]  /*f670*/  IMAD.IADD R13, R3, 0x1, R0 ;  /* 0x00000001030d7824 */ /* 0x000fe400078e0200 */
[----:B----4-:R-:W-:-:S05]  /*f680*/  IMAD.SHL.U32 R20, R21, 0x10, RZ ;  /* 0x0000001015147824 */ /* 0x010fca00078e00ff */
[----:B------:R-:W-:-:S04]  /*f690*/  LOP3.LUT R20, R20, 0x30, RZ, 0xc0, !PT ;  /* 0x0000003014147812 */ /* 0x000fc800078ec0ff */
[CC--:B---3--:R-:W-:Y:S02]  /*f6a0*/  ISETP.GE.AND P1, PT, R20.reuse, R14.reuse, PT ;  /* 0x0000000e1400720c */ /* 0x0c8fe40003f26270 */
[----:B------:R-:W-:Y:S02]  /*f6b0*/  ISETP.GE.AND P0, PT, R20, R14, PT ;  /* 0x0000000e1400720c */ /* 0x000fe40003f06270 */
[----:B------:R-:W3:Y:S01]  /*f6c0*/  LDL R14, [R1] ;  /* 0x00000000010e7983 */ /* 0x000ee20000100800 */
[----:B--2---:R-:W-:-:S08]  /*f6d0*/  LOP3.LUT R11, R11, 0xfffffffe, RZ, 0xc0, !PT ;  /* 0xfffffffe0b0b7812 */ /* 0x004fd000078ec0ff */
[----:B------:R-:W-:-:S05]  /*f6e0*/  @P1 LOP3.LUT R11, R11, 0x1, RZ, 0xfc, !PT ;  /* 0x000000010b0b1812 */ /* 0x000fca00078efcff */
[----:B------:R0:W-:Y:S04]  /*f6f0*/  STL [R1+0x10], R11 ;  /* 0x0000100b01007387 */ /* 0x0001e80000100800 */
[----:B------:R1:W-:Y:S04]  /*f700*/  STL [R1+0x4], R7 ;  /* 0x0000040701007387 */ /* 0x0003e80000100800 */
[----:B------:R-:W3:Y:S01]  /*f710*/  LDL R15, [R1+0x34] ;  /* 0x00003400010f7983 */ /* 0x000ee20000100800 */
        /* <DEDUP_REMOVED lines=10> */
[----:B0-----:R-:W-:Y:S02]  /*f7c0*/  IMAD.IADD R11, R3, 0x1, R0 ;  /* 0x00000001030b7824 */ /* 0x001fe400078e0200 */
[----:B------:R-:W-:Y:S01]  /*f7d0*/  IMAD.WIDE.U32 R2, R17, UR4, R12 ;  /* 0x0000000411027c25 */ /* 0x000fe2000f8e000c */
[----:B------:R-:W-:-:S03]  /*f7e0*/  LOP3.LUT R21, R21, 0x7f, RZ, 0xc0, !PT ;  /* 0x0000007f15157812 */ /* 0x000fc600078ec0ff */
[C---:B-1----:R-:W-:Y:S01]  /*f7f0*/  IMAD R7, R17.reuse, UR5, RZ ;  /* 0x0000000511077c24 */ /* 0x042fe2000f8e02ff */
[----:B------:R-:W-:Y:S01]  /*f800*/  IADD3 R0, P1, R2, UR6, RZ ;  /* 0x0000000602007c10 */ /* 0x000fe2000ff3e0ff */
[----:B------:R-:W-:Y:S01]  /*f810*/  IMAD.WIDE.U32 R10, R17, UR4, R10 ;  /* 0x00000004110a7c25 */ /* 0x000fe2000f8e000a */
[----:B------:R-:W-:Y:S02]  /*f820*/  SHF.R.U32.HI R21, RZ, 0x2, R21 ;  /* 0x00000002ff157819 */ /* 0x000fe40000011615 */
[----:B------:R-:W-:Y:S02]  /*f830*/  IADD3.X R2, R3, UR7, R7, P1, !PT ;  /* 0x0000000703027c10 */ /* 0x000fe40008ffe407 */
[----:B------:R-:W-:Y:S01]  /*f840*/  IADD3 R26, P1, R10, UR6, RZ ;  /* 0x000000060a1a7c10 */ /* 0x000fe2000ff3e0ff */
[----:B------:R-:W-:-:S03]  /*f850*/  UMOV UR4, 0xffffffff ;  /* 0xffffffff00047882 */ /* 0x000fc60000000000 */
[----:B------:R-:W-:Y:S01]  /*f860*/  IADD3.X R24, R7, UR7, R11, P1, !PT ;  /* 0x0000000707187c10 */ /* 0x000fe20008ffe40b */
[----:B------:R-:W-:-:S05]  /*f870*/  IMAD.IADD R7, R18, 0x1, -R21 ;  /* 0x0000000112077824 */ /* 0x000fca00078e0a15 */
[----:B------:R-:W-:Y:S01]  /*f880*/  ISETP.GE.AND P5, PT, R7, 0x1, PT ;  /* 0x000000010700780c */ /* 0x000fe20003fa6270 */
[----:B---3--:R-:W-:Y:S01]  /*f890*/  IMAD R18, R14, 0x2800, R15 ;  /* 0x000028000e127824 */ /* 0x008fe200078e020f */
[----:B------:R-:W-:Y:S11]  /*f8a0*/  BRA.DIV UR4, `(.L_x_15682) ;  /* 0x0000004e04407947 */ /* 0x000ff6000b800000 */
        /* <DEDUP_REMOVED lines=29> */
[----:B------:R1:W3:-:S12]  /*fa80*/  SHFL.IDX PT, R0, R24, RZ, 0x1c1f ;  /* 0x001c1fff18007589 */ /* 0x0002d800000e0000 */
[----:B------:R0:W-:Y:S04]  /*fa90*/  LDGSTS.E.BYPASS.LTC128B.128 [R3+0x7800], desc[UR54][R10.64], !P1 ;  /* 0x078000000a037fae */ /* 0x0001e8000c901d76 */
[----:B0-----:R1:W4:Y:S01]  /*faa0*/  SHFL.IDX PT, R10, R26, RZ, 0x1c1f ;  /* 0x001c1fff1a0a7589 */ /* 0x00132200000e0000 */
[C---:B------:R-:W-:Y:S02]  /*fab0*/  ISETP.GE.AND P4, PT, R7.reuse, 0x21, PT ;  /* 0x000000210700780c */ /* 0x040fe40003f86270 */
[C---:B------:R-:W-:Y:S02]  /*fac0*/  ISETP.GE.AND P3, PT, R7.reuse, 0x41, PT ;  /* 0x000000410700780c */ /* 0x040fe40003f66270 */
[----:B------:R-:W-:Y:S02]  /*fad0*/  ISETP.GE.AND P1, PT, R7, 0x61, PT ;  /* 0x000000610700780c */ /* 0x000fe40003f26270 */
[----:B--2---:R-:W-:-:S04]  /*fae0*/  LOP3.LUT R14, R14, 0xffffffef, RZ, 0xc0, !PT ;  /* 0xffffffef0e0e7812 */ /* 0x004fc800078ec0ff */
[----:B------:R-:W-:-:S05]  /*faf0*/  @P2 LOP3.LUT R14, R14, 0x10, RZ, 0xfc, !PT ;  /* 0x000000100e0e2812 */ /* 0x000fca00078efcff */
[----:B---34-:R1:W-:Y:S02]  /*fb00*/  STL [R1+0x10], R14 ;  /* 0x0000100e01007387 */ /* 0x0183e40000100800 */
.L_x_15771:
        /* <DEDUP_REMOVED lines=12> */
.L_x_15683:
        /* <DEDUP_REMOVED lines=11> */
.L_x_15684:
[----:B------:R3:W-:Y:S01]  /*fc80*/  SYNCS.ARRIVE.TRANS64.A1T0 RZ, [R6+URZ+0x13270], RZ ;  /* 0x013270ff06ff79a7 */ /* 0x0007e2000810003f */
[----:B------:R-:W-:Y:S05]  /*fc90*/  @!P6 BRA `(.L_x_15685) ;  /* 0x000000000004e947 */ /* 0x000fea0003800000 */
[----:B------:R-:W-:Y:S01]  /*fca0*/  BPT.TRAP 0x1 ;  /* 0x000000040000795c */ /* 0x000fe20000300000 */
.L_x_15685:
[----:B------:R-:W4:Y:S01]  /*fcb0*/  LDL R0, [R1+0x28] ;  /* 0x0000280001007983 */ /* 0x000f220000100800 */
[----:B------:R-:W-:Y:S01]  /*fcc0*/  BSSY B0, `(.L_x_15686) ;  /* 0x0000003000007945 */ /* 0x000fe20003800000 */
[----:B----4-:R-:W4:Y:S03]  /*fcd0*/  SYNCS.PHASECHK.TRANS64.TRYWAIT P0, [R6+URZ+0x13240], R0 ;  /* 0x01324000060075a7 */ /* 0x010f26000800017f */
[----:B----4-:R-:W-:Y:S05]  /*fce0*/  @!P0 BRA `(.L_x_15687) ;  /* 0x0000004c00e48947 */ /* 0x010fea0003800000 */
.L_x_15772:
[----:B------:R-:W-:Y:S05]  /*fcf0*/  BSYNC B0 ;  /* 0x0000000000007941 */ /* 0x000fea0003800000 */
.L_x_15686:
[----:B------:R-:W5:Y:S01]  /*fd00*/  LDL.LU R2, [R1+0x4] ;  /* 0x0000040001027983 */ /* 0x000f620000300800 */
[----:B------:R-:W-:Y:S01]  /*fd10*/  ULDC.64 UR4, c[0x0][0x300] ;  /* 0x0000c00000047ab9 */ /* 0x000fe20000000a00 */
[----:B------:R-:W-:Y:S01]  /*fd20*/  ULDC.64 UR6, c[0x0][0x310] ;  /* 0x0000c40000067ab9 */ /* 0x000fe20000000a00 */
[----:B----4-:R-:W-:Y:S02]  /*fd30*/  IMAD R0, R27, UR4, RZ ;  /* 0x000000041b007c24 */ /* 0x010fe4000f8e02ff */
[----:B--2---:R-:W-:-:S04]  /*fd40*/  IMAD.WIDE.U32 R10, R8, UR4, RZ ;  /* 0x00000004080a7c25 */ /* 0x004fc8000f8e00ff */
[----:B------:R-:W-:Y:S02]  /*fd50*/  IMAD R0, R8, UR5, R0 ;  /* 0x0000000508007c24 */ /* 0x000fe4000f8e0200 */
[----:B------:R-:W-:Y:S02]  /*fd60*/  IMAD R29, R29, UR6, RZ ;  /* 0x000000061d1d7c24 */ /* 0x000fe4000f8e02ff */
[----:B------:R-:W-:Y:S02]  /*fd70*/  IMAD.IADD R11, R11, 0x1, R0 ;  /* 0x000000010b0b7824 */ /* 0x000fe400078e0200 */
[----:B------:R-:W-:Y:S02]  /*fd80*/  IMAD R0, R28, UR4, RZ ;  /* 0x000000041c007c24 */ /* 0x000fe4000f8e02ff */
[----:B------:R-:W-:-:S04]  /*fd90*/  IMAD.WIDE.U32 R10, R5, UR6, R10 ;  /* 0x00000006050a7c25 */ /* 0x000fc8000f8e000a */
[C---:B------:R-:W-:Y:S02]  /*fda0*/  IMAD R0, R9.reuse, UR5, R0 ;  /* 0x0000000509007c24 */ /* 0x040fe4000f8e0200 */
[----:B------:R-:W-:Y:S01]  /*fdb0*/  IMAD.WIDE.U32 R8, R9, UR4, RZ ;  /* 0x0000000409087c25 */ /* 0x000fe2000f8e00ff */
[----:B------:R-:W-:-:S03]  /*fdc0*/  ULDC.64 UR4, c[0x0][0x308] ;  /* 0x0000c20000047ab9 */ /* 0x000fc60000000a00 */
[----:B------:R-:W-:Y:S02]  /*fdd0*/  IMAD R29, R5, UR7, R29 ;  /* 0x00000007051d7c24 */ /* 0x000fe4000f8e021d */
[----:B------:R-:W-:Y:S02]  /*fde0*/  IMAD.IADD R9, R9, 0x1, R0 ;  /* 0x0000000109097824 */ /* 0x000fe400078e0200 */
[----:B------:R-:W-:Y:S02]  /*fdf0*/  IMAD.IADD R11, R11, 0x1, R29 ;  /* 0x000000010b0b7824 */ /* 0x000fe400078e021d */
[C---:B------:R-:W-:Y:S02]  /*fe00*/  IMAD R7, R17.reuse, UR5, RZ ;  /* 0x0000000511077c24 */ /* 0x040fe4000f8e02ff */
[----:B------:R-:W-:-:S04]  /*fe10*/  IMAD.WIDE.U32 R10, R17, UR4, R10 ;  /* 0x00000004110a7c25 */ /* 0x000fc8000f8e000a */
[----:B-----5:R-:W-:-:S04]  /*fe20*/  IMAD R12, R2, UR6, RZ ;  /* 0x00000006020c7c24 */ /* 0x020fc8000f8e02ff */
[C---:B------:R-:W-:Y:S02]  /*fe30*/  IMAD R12, R4.reuse, UR7, R12 ;  /* 0x00000007040c7c24 */ /* 0x040fe4000f8e020c */
[----:B------:R-:W-:Y:S01]  /*fe40*/  IMAD.WIDE.U32 R4, R4, UR6, R8 ;  /* 0x0000000604047c25 */ /* 0x000fe2000f8e0008 */
        /* <DEDUP_REMOVED lines=47> */
.L_x_15784:
        /* <DEDUP_REMOVED lines=15> */
.L_x_15690:
[----:B------:R-:W-:Y:S05]  /*10230*/  BSYNC B0 ;  /* 0x0000000000007941 */ /* 0x000fea0003800000 */
.L_x_15689:
[----:B------:R-:W-:Y:S01]  /*10240*/  NOP ;  /* 0x0000000000007918 */ /* 0x000fe20000000000 */
[----:B------:R-:W-:-:S13]  /*10250*/  PLOP3.LUT P0, PT, PT, PT, PT, 0x80, 0x0 ;  /* 0x000000000000781c */ /* 0x000fda0003f0f070 */
.L_x_15691:
        /* <DEDUP_REMOVED lines=11> */
.L_x_15692:
        /* <DEDUP_REMOVED lines=32> */
.L_x_15694:
[----:B------:R-:W-:Y:S05]  /*10510*/  BSYNC B6 ;  /* 0x0000000000067941 */ /* 0x000fea0003800000 */
.L_x_15693:
[----:B------:R-:W1:Y:S01]  /*10520*/  S2R R2, SR_TID.X ;  /* 0x0000000000027919 */ /* 0x000e620000002100 */
[----:B------:R-:W2:Y:S01]  /*10530*/  LDC R21, c[0x0][0x448] ;  /* 0x00011200ff157b82 */ /* 0x000ea20000000800 */
[----:B------:R1:W5:Y:S01]  /*10540*/  LDL R9, [R1+0x3c] ;  /* 0x00003c0001097983 */ /* 0x0003620000100800 */
[C---:B------:R-:W-:Y:S01]  /*10550*/  R2UR UR4, R17.reuse ;  /* 0x00000000110472ca */ /* 0x040fe200000e0000 */
[----:B------:R-:W-:Y:S01]  /*10560*/  ULDC.64 UR6, c[0x0][0x2d8] ;  /* 0x0000b60000067ab9 */ /* 0x000fe20000000a00 */
[----:B------:R-:W-:Y:S01]  /*10570*/  R2UR UR10, R17 ;  /* 0x00000000110a72ca */ /* 0x000fe200000e0000 */
[----:B------:R-:W-:-:S03]  /*10580*/  UMOV UR42, UR38 ;  /* 0x00000026002a7c82 */ /* 0x000fc60008000000 */
[----:B0-----:R-:W0:Y:S01]  /*10590*/  LDC R8, c[0x0][0x448] ;  /* 0x00011200ff087b82 */ /* 0x001e220000000800 */
[----:B------:R-:W-:Y:S01]  /*105a0*/  ULDC.64 UR8, c[0x0][0x2e0] ;  /* 0x0000b80000087ab9 */ /* 0x000fe20000000a00 */
[----:B-1----:R-:W-:-:S04]  /*105b0*/  LOP3.LUT R18, R2, 0x7f, RZ, 0xc0, !PT ;  /* 0x0000007f02127812 */ /* 0x002fc800078ec0ff */
[----:B------:R-:W-:Y:S02]  /*105c0*/  SHF.R.U32.HI R20, RZ, 0x2, R18 ;  /* 0x00000002ff147819 */ /* 0x000fe40000011612 */
[----:B------:R-:W3:Y:S01]  /*105d0*/  LDL R18, [R1+0x24] ;  /* 0x0000240001127983 */ /* 0x000ee20000100800 */
[----:B--2---:R-:W-:Y:S01]  /*105e0*/  ISETP.NE.AND P6, PT, R21, 0x1, PT ;  /* 0x000000011500780c */ /* 0x004fe20003fc5270 */
[----:B------:R-:W-:-:S05]  /*105f0*/  IMAD.SHL.U32 R2, R2, 0x20, RZ ;  /* 0x0000002002027824 */ /* 0x000fca00078e00ff */
[----:B------:R-:W-:-:S07]  /*10600*/  LOP3.LUT R2, R20, 0x60, R2, 0xf8, !PT ;  /* 0x0000006014027812 */ /* 0x000fce00078ef802 */
[----:B----4-:R-:W1:Y:S08]  /*10610*/  @P6 LDC R3, c[0x0][0x44c] ;  /* 0x00011300ff036b82 */ /* 0x010e700000000800 */
[----:B------:R-:W2:Y:S01]  /*10620*/  @P6 LDC R0, c[0x0][0x450] ;  /* 0x00011400ff006b82 */ /* 0x000ea20000000800 */
[----:B------:R-:W-:Y:S02]  /*10630*/  UIMAD.WIDE.U32 UR4, UR4, UR6, UR42 ;  /* 0x00000006040472a5 */ /* 0x000fe4000f8e002a */
[----:B------:R-:W-:-:S02]  /*10640*/  UIMAD UR6, UR41, UR8, URZ ;  /* 0x00000008290672a4 */ /* 0x000fc4000f8e023f */
[----:B------:R-:W-:Y:S02]  /*10650*/  UIMAD UR5, UR10, UR7, UR5 ;  /* 0x000000070a0572a4 */ /* 0x000fe4000f8e0205 */
[----:B------:R-:W-:Y:S02]  /*10660*/  UIMAD UR6, UR37, UR9, UR6 ;  /* 0x00000009250672a4 */ /* 0x000fe4000f8e0206 */
[----:B------:R-:W-:Y:S01]  /*10670*/  UIMAD.WIDE.U32 UR4, UR37, UR8, UR4 ;  /* 0x00000008250472a5 */ /* 0x000fe2000f8e0004 */
[----:B------:R-:W-:Y:S02]  /*10680*/  ULDC.64 UR10, c[0x0][0x280] ;  /* 0x0000a000000a7ab9 */ /* 0x000fe40000000a00 */
[----:B------:R-:W-:Y:S01]  /*10690*/  ULDC.64 UR8, c[0x0][0x2d0] ;  /* 0x0000b40000087ab9 */ /* 0x000fe20000000a00 */
[----:B------:R-:W-:Y:S01]  /*106a0*/  UIADD3 UR5, UR5, UR6, URZ ;  /* 0x0000000605057290 */ /* 0x000fe2000fffe03f */
[----:B------:R-:W-:Y:S02]  /*106b0*/  IMAD.U32 R5, RZ, RZ, UR8 ;  /* 0x00000008ff057e24 */ /* 0x000fe4000f8e00ff */
[----:B------:R-:W-:Y:S01]  /*106c0*/  ULDC.64 UR6, c[0x0][0x2c8] ;  /* 0x0000b20000067ab9 */ /* 0x000fe20000000a00 */
[----:B------:R-:W4:Y:S02]  /*106d0*/  S2R R20, SR_TID.X ;  /* 0x0000000000147919 */ /* 0x000f240000002100 */
[----:B----4-:R-:W-:-:S05]  /*106e0*/  IMAD.SHL.U32 R10, R20, 0x10, RZ ;  /* 0x00000010140a7824 */ /* 0x010fca00078e00ff */
[----:B------:R-:W-:Y:S02]  /*106f0*/  LOP3.LUT R10, R10, 0x30, RZ, 0xc0, !PT ;  /* 0x000000300a0a7812 */ /* 0x000fe400078ec0ff */
[----:B------:R-:W-:-:S04]  /*10700*/  LOP3.LUT R20, R20, 0x7f, RZ, 0xc0, !PT ;  /* 0x0000007f14147812 */ /* 0x000fc800078ec0ff */
[----:B------:R-:W-:Y:S01]  /*10710*/  SHF.R.U32.HI R20, RZ, 0x2, R20 ;  /* 0x00000002ff147819 */ /* 0x000fe20000011614 */
[----:B---3--:R-:W-:-:S04]  /*10720*/  IMAD R6, R18, 0xc0, R2 ;  /* 0x000000c012067824 */ /* 0x008fc800078e0202 */
[----:B-1----:R-:W-:-:S04]  /*10730*/  @P6 IMAD.HI.U32 R3, R6, R3, RZ ;  /* 0x0000000306036227 */ /* 0x002fc800078e00ff */
[----:B------:R-:W-:Y:S01]  /*10740*/  IMAD.MOV.U32 R2, RZ, RZ, R6 ;  /* 0x000000ffff027224 */ /* 0x000fe200078e0006 */
[----:B--2---:R-:W-:-:S04]  /*10750*/  @P6 SHF.R.U32.HI R2, RZ, R0, R3 ;  /* 0x00000000ff026219 */ /* 0x004fc80000011603 */
[--C-:B------:R-:W-:Y:S01]  /*10760*/  SHF.R.S32.HI R4, RZ, 0x1f, R2.reuse ;  /* 0x0000001fff047819 */ /* 0x100fe20000011402 */
[----:B------:R-:W-:-:S04]  /*10770*/  IMAD.MOV R0, RZ, RZ, -R2 ;  /* 0x000000ffff007224 */ /* 0x000fc800078e0a02 */
[----:B------:R-:W-:Y:S02]  /*10780*/  IMAD R4, R4, UR8, RZ ;  /* 0x0000000804047c24 */ /* 0x000fe4000f8e02ff */
[----:B0-----:R-:W-:Y:S02]  /*10790*/  IMAD R0, R8, R0, R6 ;  /* 0x0000000008007224 */ /* 0x001fe400078e0206 */
        /* <DEDUP_REMOVED lines=31> */
[----:B------:R-:W-:Y:S09]  /*10990*/  BRA.DIV UR4, `(.L_x_15695) ;  /* 0x0000004a046c7947 */ /* 0x000ff2000b800000 */
[----:B------:R-:W0:Y:S01]  /*109a0*/  SHFL.IDX PT, R7, R0, RZ, 0x1c1f ;  /* 0x001c1fff00077589 */ /* 0x000e2200000e0000 */
[----:B------:R-:W-:Y:S02]  /*109b0*/  IMAD R25, R25, R8, RZ ;  /* 0x0000000819197224 */ /* 0x000fe400078e02ff */
        /* <DEDUP_REMOVED lines=35> */
[----:B--2---:R-:W-:Y:S02]  /*10bf0*/  @!P2 IMAD.X R4, RZ, RZ, R4, P1 ;  /* 0x000000ffff04a224 */ /* 0x004fe400008e0604 */
[----:B------:R-:W-:Y:S02]  /*10c00*/  @!P2 IMAD.MOV.U32 R6, RZ, RZ, R0 ;  /* 0x000000ffff06a224 */ /* 0x000fe400078e0000 */
        /* <DEDUP_REMOVED lines=9> */
[----:B------:R-:W-:-:S04]  /*10ca0*/  @!P2 IMAD.X R0, RZ, RZ, R0, P1 ;  /* 0x000000ffff00a224 */ /* 0x000fc800008e0600 */
[----:B------:R-:W-:-:S05]  /*10cb0*/  @!P2 IMAD.MOV.U32 R7, RZ, RZ, R0 ;  /* 0x000000ffff07a224 */ /* 0x000fca00078e0000 */
[----:B-1----:R0:W-:Y:S02]  /*10cc0*/  @!P2 LDGSTS.E.BYPASS.LTC128B.128 [R9+0xd000], desc[UR54][R6.64], !P0 ;  /* 0x0d0000000609afae */ /* 0x0021e4000c101d76 */
.L_x_15797:
        /* <DEDUP_REMOVED lines=10> */
.L_x_15696:
        /* <DEDUP_REMOVED lines=18> */
.L_x_15798:
[----:B------:R-:W-:Y:S05]  /*10e90*/  BSYNC B0 ;  /* 0x0000000000007941 */ /* 0x000fea0003800000 */
.L_x_15697:
        /* <DEDUP_REMOVED lines=8> */
.L_x_15719:
[----:B0--3--:R-:W3:Y:S01]  /*10f20*/  LDL R6, [R1+0x14] ;  /* 0x0000140001067983 */ /* 0x009ee20000100800 */
[----:B------:R-:W0:Y:S03]  /*10f30*/  LDC R2, c[0x0][0x430] ;  /* 0x00010c00ff027b82 */ /* 0x000e260000000800 */
[----:B------:R-:W4:Y:S04]  /*10f40*/  LDL R12, [R1+0x18] ;  /* 0x00001800010c7983 */ /* 0x000f280000100800 */
[----:B------:R-:W4:Y:S04]  /*10f50*/  LDL R7, [R1+0x8] ;  /* 0x0000080001077983 */ /* 0x000f280000100800 */
[----:B------:R-:W3:Y:S01]  /*10f60*/  LDL.LU R11, [R1+0x4] ;  /* 0x00000400010b7983 */ /* 0x000ee20000300800 */
[----:B--2---:R-:W2:Y:S03]  /*10f70*/  S2R R0, SR_TID.X ;  /* 0x0000000000007919 */ /* 0x004ea60000002100 */
[----:B------:R-:W4:Y:S01]  /*10f80*/  LDL R13, [R1+0x2c] ;  /* 0x00002c00010d7983 */ /* 0x000f220000100800 */
[----:B0-----:R-:W-:-:S02]  /*10f90*/  ISETP.NE.AND P0, PT, R2, 0x1, PT ;  /* 0x000000010200780c */ /* 0x001fc40003f05270 */
[----:B------:R-:W0:Y:S11]  /*10fa0*/  S2R R2, SR_TID.X ;  /* 0x0000000000027919 */ /* 0x000e360000002100 */
[----:B------:R-:W3:Y:S08]  /*10fb0*/  @P0 LDC R5, c[0x0][0x434] ;  /* 0x00010d00ff050b82 */ /* 0x000ef00000000800 */
        /* <DEDUP_REMOVED lines=16> */
[----:B------:R-:W-:-:S04]  /*110c0*/  @P0 IMAD.HI.U32 R5, R10, R5, RZ ;  /* 0x000000050a050227 */ /* 0x000fc800078e00ff */
        /* <DEDUP_REMOVED lines=9> */
[----:B----4-:R-:W-:Y:S01]  /*11160*/  IMAD R0, R12, UR6, RZ ;  /* 0x000000060c007c24 */ /* 0x010fe2000f8e02ff */
        /* <DEDUP_REMOVED lines=36> */
.L_x_15700:
[----:B------:R-:W-:Y:S01]  /*113b0*/  IMAD R0, R3, 0x8, R16 ;  /* 0x0000000803007824 */ /* 0x000fe200078e0210 */
[----:B------:R-:W-:Y:S01]  /*113c0*/  SHF.L.U32 R29, R2, 0x1f, RZ ;  /* 0x0000001f021d7819 */ /* 0x000fe200000006ff */
[----:B------:R-:W-:Y:S01]  /*113d0*/  BSSY B0, `(.L_x_15701) ;  /* 0x0000004000007945 */ /* 0x000fe20003800000 */
[----:B------:R-:W-:Y:S02]  /*113e0*/  SHF.R.S32.HI R25, RZ, 0x1f, R10 ;  /* 0x0000001fff197819 */ /* 0x000fe4000001140a */
[----:B------:R-:W0:Y:S02]  /*113f0*/  SYNCS.PHASECHK.TRANS64.TRYWAIT P0, [R0+URZ+0x13280], R29 ;  /* 0x0132801d000075a7 */ /* 0x000e24000800017f */
[----:B0-----:R-:W-:Y:S05]  /*11400*/  @!P0 BRA `(.L_x_15702) ;  /* 0x0000004400cc8947 */ /* 0x001fea0003800000 */
.L_x_15799:
[----:B------:R-:W-:Y:S05]  /*11410*/  BSYNC B0 ;  /* 0x0000000000007941 */ /* 0x000fea0003800000 */
.L_x_15701:
        /* <DEDUP_REMOVED lines=67> */
.L_x_15811:
        /* <DEDUP_REMOVED lines=11> */
.L_x_15704:
        /* <DEDUP_REMOVED lines=11> */
.L_x_15705:
[----:B------:R2:W-:Y:S01]  /*119b0*/  SYNCS.ARRIVE.TRANS64.A1T0 RZ, [R0+URZ+0x13270], RZ ;  /* 0x013270ff00ff79a7 */ /* 0x0005e2000810003f */
[----:B------:R-:W-:Y:S05]  /*119c0*/  @!P3 BRA `(.L_x_15706) ;  /* 0x000000000004b947 */ /* 0x000fea0003800000 */
[----:B------:R-:W-:Y:S01]  /*119d0*/  BPT.TRAP 0x1 ;  /* 0x000000040000795c */ /* 0x000fe20000300000 */
.L_x_15706:
[----:B------:R-:W3:Y:S01]  /*119e0*/  SYNCS.PHASECHK.TRANS64.TRYWAIT P0, [R0+URZ+0x13240], R29 ;  /* 0x0132401d000075a7 */ /* 0x000ee2000800017f */
[----:B------:R-:W-:Y:S04]  /*119f0*/  BSSY B0, `(.L_x_15707) ;  /* 0x0000002000007945 */ /* 0x000fe80003800000 */
[----:B---3--:R-:W-:Y:S05]  /*11a00*/  @!P0 BRA `(.L_x_15708) ;  /* 0x0000004400fc8947 */ /* 0x008fea0003800000 */
.L_x_15812:
[----:B------:R-:W-:Y:S05]  /*11a10*/  BSYNC B0 ;  /* 0x0000000000007941 */ /* 0x000fea0003800000 */
.L_x_15707:
        /* <DEDUP_REMOVED lines=57> */
.L_x_15824:
[----:B----4-:R-:W-:-:S05]  /*11db0*/  IADD3 R2, P0, R18, R2, RZ ;  /* 0x0000000212027210 */ /* 0x010fca0007f1e0ff */
[----:B------:R-:W-:Y:S01]  /*11dc0*/  IMAD.X R3, RZ, RZ, R5, P0 ;  /* 0x000000ffff037224 */ /* 0x000fe200000e0605 */
[----:B------:R-:W-:-:S04]  /*11dd0*/  PLOP3.LUT P0, PT, PT, PT, PT, 0x80, 0x0 ;  /* 0x000000000000781c */ /* 0x000fc80003f0f070 */
[----:B------:R-:W-:Y:S01]  /*11de0*/  @!PT LDS RZ, [RZ] ;  /* 0x00000000fffff984 */ /* 0x000fe20000000800 */
[----:B------:R-:W-:Y:S01]  /*11df0*/  @!PT LDS RZ, [RZ] ;  /* 0x00000000fffff984 */ /* 0x000fe20000000800 */
[----:B------:R-:W-:Y:S01]  /*11e00*/  @!PT LDS RZ, [RZ] ;  /* 0x00000000fffff984 */ /* 0x000fe20000000800 */
[----:B------:R4:W-:Y:S01]  /*11e10*/  LDGSTS.E.BYPASS.LTC128B.128 [R6+0x10000], desc[UR54][R2.64], !P2 ;  /* 0x1000000002067fae */ /* 0x0009e2000d101d76 */
[----:B------:R-:W-:-:S08]  /*11e20*/  NOP ;  /* 0x0000000000007918 */ /* 0x000fd00000000000 */
.L_x_15710:
        /* <DEDUP_REMOVED lines=11> */
.L_x_15711:
[----:B------:R0:W-:Y:S02]  /*11ee0*/  SYNCS.ARRIVE.TRANS64.A1T0 RZ, [R0+URZ+0x13230], RZ ;  /* 0x013230ff00ff79a7 */ /* 0x0001e4000810003f */
[----:B0-23--:R-:W-:-:S05]  /*11ef0*/  IMAD.U32 R0, RZ, RZ, UR45 ;  /* 0x0000002dff007e24 */ /* 0x00dfca000f8e00ff */
[----:B------:R-:W-:-:S13]  /*11f00*/  ISETP.NE.AND P0, PT, R0, 0x3, PT ;  /* 0x000000030000780c */ /* 0x000fda0003f05270 */
[----:B------:R-:W-:Y:S05]  /*11f10*/  @!P0 BRA `(.L_x_15712) ;  /* 0x0000000000048947 */ /* 0x000fea0003800000 */
[----:B------:R-:W-:Y:S01]  /*11f20*/  BPT.TRAP 0x1 ;  /* 0x000000040000795c */ /* 0x000fe20000300000 */
.L_x_15712:
[----:B------:R-:W-:Y:S01]  /*11f30*/  LOP3.LUT R0, R24, 0x1, RZ, 0x3c, !PT ;  /* 0x0000000118007812 */ /* 0x000fe200078e3cff */
[----:B------:R-:W-:Y:S01]  /*11f40*/  IMAD R2, R21, 0x8, R16 ;  /* 0x0000000815027824 */ /* 0x000fe200078e0210 */
[----:B------:R-:W-:Y:S02]  /*11f50*/  BSSY B0, `(.L_x_15713) ;  /* 0x0000004000007945 */ /* 0x000fe40003800000 */
[----:B------:R-:W-:-:S04]  /*11f60*/  SHF.L.U32 R0, R0, 0x1f, RZ ;  /* 0x0000001f00007819 */ /* 0x000fc800000006ff */
[----:B------:R-:W0:Y:S02]  /*11f70*/  SYNCS.PHASECHK.TRANS64.TRYWAIT P2, [R2+URZ+0x13270], R0 ;  /* 0x01327000020075a7 */ /* 0x000e24000804017f */
[----:B0-----:R-:W-:Y:S05]  /*11f80*/  @!P2 BRA `(.L_x_15714) ;  /* 0x00000048000ca947 */ /* 0x001fea0003800000 */
.L_x_15825:
[----:B------:R-:W-:Y:S05]  /*11f90*/  BSYNC B0 ;  /* 0x0000000000007941 */ /* 0x000fea0003800000 */
.L_x_15713:
[----:B------:R-:W-:-:S05]  /*11fa0*/  IMAD.U32 R3, RZ, RZ, UR44 ;  /* 0x0000002cff037e24 */ /* 0x000fca000f8e00ff */
[----:B------:R-:W-:-:S13]  /*11fb0*/  ISETP.NE.AND P2, PT, R3, 0x3, PT ;  /* 0x000000030300780c */ /* 0x000fda0003f45270 */
[----:B------:R-:W-:Y:S05]  /*11fc0*/  @!P2 BRA `(.L_x_15715) ;  /* 0x000000000004a947 */ /* 0x000fea0003800000 */
[----:B------:R-:W-:Y:S01]  /*11fd0*/  BPT.TRAP 0x1 ;  /* 0x000000040000795c */ /* 0x000fe20000300000 */
.L_x_15715:
[----:B------:R-:W-:Y:S01]  /*11fe0*/  SHF.L.U32 R3, R24, 0x1f, RZ ;  /* 0x0000001f18037819 */ /* 0x000fe200000006ff */
[----:B0-----:R-:W-:-:S03]  /*11ff0*/  IMAD R0, R21, 0x2800, RZ ;  /* 0x0000280015007824 */ /* 0x001fc600078e02ff */
[----:B------:R-:W0:Y:S02]  /*12000*/  SYNCS.PHASECHK.TRANS64.TRYWAIT P2, [R2+URZ+0x13260], R3 ;  /* 0x01326003020075a7 */ /* 0x000e24000804017f */
[----:B0-----:R-:W-:Y:S05]  /*12010*/  @!P2 BRA `(.L_x_15716) ;  /* 0x0000004400fca947 */ /* 0x001fea0003800000 */
.L_x_15826:
        /* <DEDUP_REMOVED lines=65> */
.L_x_15717:
[----:B-1----:R1:W-:Y:S01]  /*12430*/  SYNCS.ARRIVE.TRANS64.A1T0 RZ, [R2+URZ+0x13250], RZ ;  /* 0x013250ff02ff79a7 */ /* 0x0023e2000810003f */
[----:B------:R-:W-:Y:S06]  /*12440*/  BAR.SYNC.DEFER_BLOCKING 0x2, 0x80 ;  /* 0x0082000000007b1d */ /* 0x000fec0000010000 */
[----:B------:R-:W-:Y:S05]  /*12450*/  @!P0 BRA `(.L_x_15718) ;  /* 0x0000000000048947 */ /* 0x000fea0003800000 */
[----:B------:R-:W-:Y:S01]  /*12460*/  BPT.TRAP 0x1 ;  /* 0x000000040000795c */ /* 0x000fe20000300000 */
.L_x_15718:
[----:B0-----:R-:W2:Y:S01]  /*12470*/  LDL R0, [R1+0x30] ;  /* 0x0000300001007983 */ /* 0x001ea20000100800 */
[----:B-1----:R-:W-:-:S03]  /*12480*/  VIADD R2, R2, 0x13280 ;  /* 0x0001328002027836 */ /* 0x002fc60000000000 */
[----:B------:R3:W5:Y:S04]  /*12490*/  LDL R24, [R1+0xc] ;  /* 0x00000c0001187983 */ /* 0x0007680000100800 */
[----:B------:R3:W5:Y:S01]  /*124a0*/  LDL R21, [R1] ;  /* 0x0000000001157983 */ /* 0x0007620000100800 */
[----:B--2---:R-:W-:-:S04]  /*124b0*/  PRMT R2, R0, 0x654, R2 ;  /* 0x0000065400027816 */ /* 0x004fc80000000002 */
[----:B------:R3:W-:Y:S01]  /*124c0*/  SYNCS.ARRIVE.TRANS64.RED.A1T0 RZ, [R2+URZ], RZ ;  /* 0x000000ff02ff79a7 */ /* 0x0007e2000810043f */
[----:B------:R-:W-:Y:S05]  /*124d0*/  @P1 BRA `(.L_x_15719) ;  /* 0xffffffe800901947 */ /* 0x000fea000383ffff */
.L_x_15699:
        /* <DEDUP_REMOVED lines=16> */
[----:B0-----:R-:W0:Y:S01]  /*125e0*/  POPC R7, R4 ;  /* 0x0000000400077309 */ /* 0x001e220000000000 */
[----:B--2---:R-:W0:Y:S02]  /*125f0*/  SHFL.IDX PT, R0, R3, R0, 0x1f ;  /* 0x00001f0003007589 */ /* 0x004e2400000e0000 */
[----:B0-----:R-:W-:-:S05]  /*12600*/  IADD3 R0, R0, UR46, R7 ;  /* 0x0000002e00007c10 */ /* 0x001fca000fffe007 */
[----:B------:R2:W-:Y:S02]  /*12610*/  STL [R1+0x20], R0 ;  /* 0x0000200001007387 */ /* 0x0005e40000100800 */
.L_x_15721:
[----:B------:R-:W-:Y:S05]  /*12620*/  BSYNC B0 ;  /* 0x0000000000007941 */ /* 0x000fea0003800000 */
.L_x_15720:
[----:B------:R-:W-:Y:S05]  /*12630*/  @!P0 BRA `(.L_x_15722) ;  /* 0x0000000000048947 */ /* 0x000fea0003800000 */
[----:B------:R-:W-:Y:S01]  /*12640*/  BPT.TRAP 0x1 ;  /* 0x000000040000795c */ /* 0x000fe20000300000 */
.L_x_15722:
        /* <DEDUP_REMOVED lines=8> */
.L_x_15827:
[----:B------:R-:W-:Y:S05]  /*126d0*/  BSYNC B0 ;  /* 0x0000000000007941 */ /* 0x000fea0003800000 */
.L_x_15723:
[----:B------:R-:W-:-:S05]  /*126e0*/  IMAD.U32 R2, RZ, RZ, UR44 ;  /* 0x0000002cff027e24 */ /* 0x000fca000f8e00ff */
[----:B------:R-:W-:-:S13]  /*126f0*/  ISETP.NE.AND P1, PT, R2, 0x3, PT ;  /* 0x000000030200780c */ /* 0x000fda0003f25270 */
[----:B------:R-:W-:Y:S05]  /*12700*/  @!P1 BRA `(.L_x_15725) ;  /* 0x0000000000049947 */ /* 0x000fea0003800000 */
[----:B------:R-:W-:Y:S01]  /*12710*/  BPT.TRAP 0x1 ;  /* 0x000000040000795c */ /* 0x000fe20000300000 */
.L_x_15725:
[----:B------:R-:W1:Y:S02]  /*12720*/  LDL R2, [R1+0xc] ;  /* 0x00000c0001027983 */ /* 0x000e640000100800 */
[----:B-1----:R-:W-:-:S04]  /*12730*/  SHF.L.U32 R3, R2, 0x1f, RZ ;  /* 0x0000001f02037819 */ /* 0x002fc800000006ff */
[----:B------:R-:W1:Y:S02]  /*12740*/  SYNCS.PHASECHK.TRANS64.TRYWAIT P1, [R0+URZ+0x13260], R3 ;  /* 0x01326003000075a7 */ /* 0x000e64000802017f */
[----:B-1----:R-:W-:Y:S05]  /*12750*/  @!P1 BRA `(.L_x_15726) ;  /* 0x0000004000549947 */ /* 0x002fea0003800000 */
.L_x_15828:
[----:B------:R-:W2:Y:S01]  /*12760*/  LDL R14, [R1] ;  /* 0x00000000010e7983 */ /* 0x000ea20000100800 */
[----:B------:R-:W-:Y:S05]  /*12770*/  WARPSYNC.ALL ;  /* 0x0000000000007948 */ /* 0x000fea0003800000 */
[----:B------:R-:W-:-:S05]  /*12780*/  IMAD.U32 R15, RZ, RZ, UR44 ;  /* 0x0000002cff0f7e24 */ /* 0x000fca000f8e00ff */
[----:B------:R-:W-:Y:S01]  /*12790*/  ISETP.NE.AND P1, PT, R15, 0x3, PT ;  /* 0x000000030f00780c */ /* 0x000fe20003f25270 */
[----:B--2---:R-:W-:-:S05]  /*127a0*/  IMAD R2, R14, 0x2800, RZ ;  /* 0x000028000e027824 */ /* 0x004fca00078e02ff */
[----:B-1----:R-:W-:-:S05]  /*127b0*/  LOP3.LUT R3, R2, R23, RZ, 0xfc, !PT ;  /* 0x0000001702037212 */ /* 0x002fca00078efcff */
[----:B0-----:R-:W-:Y:S02]  /*127c0*/  IMAD.IADD R6, R16, 0x1, R3 ;  /* 0x0000000110067824 */ /* 0x001fe400078e0203 */
[----:B------:R-:W-:-:S04]  /*127d0*/  VIADD R3, R2, 0x800 ;  /* 0x0000080002037836 */ /* 0x000fc80000000000 */
        /* <DEDUP_REMOVED lines=59> */
.L_x_15727:
[----:B-1----:R1:W-:Y:S01]  /*12b90*/  SYNCS.ARRIVE.TRANS64.A1T0 RZ, [R0+URZ+0x13250], RZ ;  /* 0x013250ff00ff79a7 */ /* 0x0023e2000810003f */
[----:B------:R-:W-:Y:S06]  /*12ba0*/  BAR.SYNC.DEFER_BLOCKING 0x2, 0x80 ;  /* 0x0082000000007b1d */ /* 0x000fec0000010000 */
[----:B------:R-:W-:Y:S05]  /*12bb0*/  @!P0 BRA `(.L_x_15728) ;  /* 0x0000000000048947 */ /* 0x000fea0003800000 */
[----:B------:R-:W-:Y:S01]  /*12bc0*/  BPT.TRAP 0x1 ;  /* 0x000000040000795c */ /* 0x000fe20000300000 */
.L_x_15728:
        /* <DEDUP_REMOVED lines=12> */
.L_x_15669:
[----:B------:R-:W-:Y:S05]  /*12c90*/  BSYNC B7 ;  /* 0x0000000000077941 */ /* 0x000fea0003800000 */
.L_x_15667:
[----:B0-2---:R-:W2:Y:S02]  /*12ca0*/  LDL R0, [R1+0x10] ;  /* 0x0000100001007983 */ /* 0x005ea40000100800 */
[----:B--2---:R-:W-:-:S13]  /*12cb0*/  LOP3.LUT P0, RZ, R0, 0x40, RZ, 0xc0, !PT ;  /* 0x0000004000ff7812 */ /* 0x004fda000780c0ff */
[----:B------:R-:W-:Y:S05]  /*12cc0*/  @!P0 BRA `(.L_x_15729) ;  /* 0x0000000000348947 */ /* 0x000fea0003800000 */
[----:B------:R-:W0:Y:S08]  /*12cd0*/  S2UR UR4, SR_CgaCtaId ;  /* 0x00000000000479c3 */ /* 0x000e300000008800 */
[----:B------:R-:W-:Y:S01]  /*12ce0*/  BAR.SYNC.DEFER_BLOCKING 0x5, 0x200 ;  /* 0x0148000000007b1d */ /* 0x000fe20000010000 */
[----:B------:R-:W-:Y:S01]  /*12cf0*/  MOV R16, 0x400 ;  /* 0x0000040000107802 */ /* 0x000fe20000000f00 */
[----:B0-----:R-:W-:-:S05]  /*12d00*/  IMAD.U32 R0, RZ, RZ, UR4 ;  /* 0x00000004ff007e24 */ /* 0x001fca000f8e00ff */
[----:B------:R-:W-:Y:S01]  /*12d10*/  LEA R16, R0, R16, 0x18 ;  /* 0x0000001000107211 */ /* 0x000fe200078ec0ff */
[----:B------:R-:W-:Y:S04]  /*12d20*/  STL [R1+0x30], R0 ;  /* 0x0000300001007387 */ /* 0x000fe80000100800 */
[----:B-1----:R-:W0:Y:S04]  /*12d30*/  LDS.128 R4, [R16+0x132d0] ;  /* 0x0132d00010047984 */ /* 0x002e280000000c00 */
[----:B0-----:R0:W-:Y:S01]  /*12d40*/  STL.64 [R1+0x20], R4 ;  /* 0x0000200401007387 */ /* 0x0011e20000100a00 */
[----:B------:R-:W-:-:S03]  /*12d50*/  IMAD.MOV.U32 R0, RZ, RZ, R7 ;  /* 0x000000ffff007224 */ /* 0x000fc600078e0007 */
[----:B------:R0:W-:Y:S02]  /*12d60*/  STL [R1+0x28], R6 ;  /* 0x0000280601007387 */ /* 0x0001e40000100800 */
[----:B------:R-:W-:Y:S01]  /*12d70*/  R2UR UR40, R0 ;  /* 0x00000000002872ca */ /* 0x000fe200000e0000 */
[----:B------:R-:W-:Y:S06]  /*12d80*/  BAR.ARV 0x4, 0x200 ;  /* 0x0108000000007b1d */ /* 0x000fec0000002000 */
[----:B------:R-:W-:Y:S08]  /*12d90*/  BRA `(.L_x_15730) ;  /* 0x0000000c00f87947 */ /* 0x000ff00003800000 */
.L_x_15729:
[----:B------:R-:W2:Y:S01]  /*12da0*/  LDL.LU R0, [R1+0x20] ;  /* 0x0000200001007983 */ /* 0x000ea20000300800 */
[----:B------:R-:W-:Y:S01]  /*12db0*/  ULDC UR4, c[0x0][0xc3c] ;  /* 0x00030f0000047ab9 */ /* 0x000fe20000000800 */
[----:B------:R-:W0:Y:S02]  /*12dc0*/  S2R R2, SR_TID.X ;  /* 0x0000000000027919 */ /* 0x000e240000002100 */
[----:B0-----:R-:W-:-:S04]  /*12dd0*/  LOP3.LUT R9, R2, 0x1f, RZ, 0xc0, !PT ;  /* 0x0000001f02097812 */ /* 0x001fc800078ec0ff */
[C---:B------:R-:W-:Y:S01]  /*12de0*/  ISETP.NE.AND P0, PT, R9.reuse, 0x1f, PT ;  /* 0x0000001f0900780c */ /* 0x040fe20003f05270 */
[----:B-1----:R-:W-:-:S05]  /*12df0*/  VIADD R7, R9, UR40 ;  /* 0x0000002809077c36 */ /* 0x002fca0008000000 */
        /* <DEDUP_REMOVED lines=41> */
.L_x_15733:
        /* <DEDUP_REMOVED lines=40> */
.L_x_15731:
        /* <DEDUP_REMOVED lines=14> */
.L_x_15734:
        /* <DEDUP_REMOVED lines=62> */
.L_x_15735:
        /* <DEDUP_REMOVED lines=64> */
.L_x_15736:
[----:B01----:R-:W-:-:S05]  /*13bd0*/  LOP3.LUT R3, RZ, R2, RZ, 0x33, !PT ;  /* 0x00000002ff037212 */ /* 0x003fca00078e33ff */
[----:B------:R-:W-:-:S05]  /*13be0*/  IMAD.IADD R0, R0, 0x1, R3 ;  /* 0x0000000100007824 */ /* 0x000fca00078e0203 */
[----:B------:R1:W-:Y:S01]  /*13bf0*/  STL [R1+0x24], R0 ;  /* 0x0000240001007387 */ /* 0x0003e20000100800 */
[----:B------:R-:W-:Y:S05]  /*13c00*/  BRA `(.L_x_15737) ;  /* 0x0000000000107947 */ /* 0x000fea0003800000 */
.L_x_15732:
[----:B------:R0:W-:Y:S01]  /*13c10*/  STL [R1+0x20], R6 ;  /* 0x0000200601007387 */ /* 0x0001e20000100800 */
[----:B------:R-:W-:-:S03]  /*13c20*/  ULDC UR40, c[0x0][0xc3c] ;  /* 0x00030f0000287ab9 */ /* 0x000fc60000000800 */
[----:B------:R0:W-:Y:S04]  /*13c30*/  STL [R1+0x24], RZ ;  /* 0x000024ff01007387 */ /* 0x0001e80000100800 */
[----:B------:R0:W-:Y:S02]  /*13c40*/  STL [R1+0x28], RZ ;  /* 0x000028ff01007387 */ /* 0x0001e40000100800 */
.L_x_15737:
        /* <DEDUP_REMOVED lines=19> */
.L_x_15730:
[----:B------:R-:W-:Y:S02]  /*13d80*/  ULDC UR4, c[0x0][0xc3c] ;  /* 0x00030f0000047ab9 */ /* 0x000fe40000000800 */
[----:B------:R-:W-:-:S06]  /*13d90*/  UISETP.GE.AND UP0, UPT, UR40, UR4, UPT ;  /* 0x000000042800728c */ /* 0x000fcc000bf06270 */
[----:B------:R-:W-:-:S13]  /*13da0*/  PLOP3.LUT P0, PT, PT, PT, UP0, 0x80, 0x0 ;  /* 0x000000000000781c */ /* 0x000fda0003f0f008 */
[----:B------:R-:W-:Y:S05]  /*13db0*/  @!P0 BRA `(.L_x_15738) ;  /* 0xffffffa0006c8947 */ /* 0x000fea000383ffff */
.L_x_15662:
        /* <DEDUP_REMOVED lines=12> */
.L_x_15829:
[----:B------:R-:W-:Y:S05]  /*13e80*/  BSYNC B0 ;  /* 0x0000000000007941 */ /* 0x000fea0003800000 */
.L_x_15739:
[----:B------:R-:W-:-:S03]  /*13e90*/  UMOV UR4, 0xffffffff ;  /* 0xffffffff00047882 */ /* 0x000fc60000000000 */
[----:B------:R-:W-:Y:S05]  /*13ea0*/  BRA.DIV UR4, `(.L_x_15741) ;  /* 0x0000002a04a87947 */ /* 0x000fea000b800000 */
[----:B0-----:R-:W0:Y:S02]  /*13eb0*/  S2R R0, SR_TID.X ;  /* 0x0000000000007919 */ /* 0x001e240000002100 */
[----:B0-----:R-:W-:-:S04]  /*13ec0*/  SHF.R.U32.HI R0, RZ, 0x5, R0 ;  /* 0x00000005ff007819 */ /* 0x001fc80000011600 */
[----:B------:R-:W-:-:S05]  /*13ed0*/  LOP3.LUT R0, R0, 0x3, RZ, 0xc0, !PT ;  /* 0x0000000300007812 */ /* 0x000fca00078ec0ff */
[----:B------:R0:W1:Y:S02]  /*13ee0*/  SHFL.IDX PT, R14, R0, RZ, 0x1f ;  /* 0x00001fff000e7589 */ /* 0x00006400000e0000 */
.L_x_15832:
[----:B-1----:R-:W-:Y:S01]  /*13ef0*/  ISETP.NE.AND P0, PT, R14, RZ, PT ;  /* 0x000000ff0e00720c */ /* 0x002fe20003f05270 */
[----:B------:R-:W-:-:S12]  /*13f00*/  BSSY B0, `(.L_x_15742) ;  /* 0x000002f000007945 */ /* 0x000fd80003800000 */
[----:B------:R-:W-:Y:S05]  /*13f10*/  @P0 BRA `(.L_x_15743) ;  /* 0x0000000000b40947 */ /* 0x000fea0003800000 */
[----:B------:R-:W-:-:S03]  /*13f20*/  UMOV UR4, 0xffffffff ;  /* 0xffffffff00047882 */ /* 0x000fc60000000000 */
[----:B------:R-:W-:Y:S05]  /*13f30*/  BRA.DIV UR4, `(.L_x_15744) ;  /* 0x0000002a04b87947 */ /* 0x000fea000b800000 */
[----:B------:R-:W-:-:S13]  /*13f40*/  ELECT P6, URZ, PT ;  /* 0x00000000003f782f */ /* 0x000fda00038c0000 */
.L_x_15835:
[----:B------:R-:W-:Y:S05]  /*13f50*/  @!P6 BRA `(.L_x_15743) ;  /* 0x0000000000a4e947 */ /* 0x000fea0003800000 */
[----:B------:R-:W-:-:S06]  /*13f60*/  ULOP3.LUT UR4, UR36, 0x2, URZ, 0xfc, !UPT ;  /* 0x0000000224047892 */ /* 0x000fcc000f8efc3f */
[----:B0-----:R-:W-:-:S05]  /*13f70*/  IMAD.U32 R0, RZ, RZ, UR4 ;  /* 0x00000004ff007e24 */ /* 0x001fca000f8e00ff */
[----:B------:R-:W-:-:S13]  /*13f80*/  ISETP.NE.AND P0, PT, R0, 0x3, PT ;  /* 0x000000030000780c */ /* 0x000fda0003f05270 */
[----:B------:R-:W-:Y:S05]  /*13f90*/  @!P0 BRA `(.L_x_15745) ;  /* 0x0000000000048947 */ /* 0x000fea0003800000 */
[----:B------:R-:W-:Y:S01]  /*13fa0*/  BPT.TRAP 0x1 ;  /* 0x000000040000795c */ /* 0x000fe20000300000 */
.L_x_15745:
[----:B------:R-:W2:Y:S04]  /*13fb0*/  LDL R2, [R1+0xc] ;  /* 0x00000c0001027983 */ /* 0x000ea80000100800 */
[----:B------:R-:W3:Y:S01]  /*13fc0*/  LDL.LU R0, [R1] ;  /* 0x0000000001007983 */ /* 0x000ee20000300800 */
[----:B--2---:R-:W-:Y:S01]  /*13fd0*/  SHF.L.U32 R3, R2, 0x1f, RZ ;  /* 0x0000001f02037819 */ /* 0x004fe200000006ff */
[C---:B---3--:R-:W-:Y:S02]  /*13fe0*/  IMAD R4, R0.reuse, 0x8, R5 ;  /* 0x0000000800047824 */ /* 0x048fe400078e0205 */
[----:B------:R-:W-:Y:S02]  /*13ff0*/  VIADD R0, R0, 0x1 ;  /* 0x0000000100007836 */ /* 0x000fe40000000000 */
[----:B------:R-:W0:Y:S03]  /*14000*/  SYNCS.PHASECHK.TRANS64.TRYWAIT P1, [R4+URZ+0x13240], R3 ;  /* 0x01324003040075a7 */ /* 0x000e26000802017f */
[----:B------:R-:W-:-:S04]  /*14010*/  ISETP.NE.AND P2, PT, R0, 0x2, PT ;  /* 0x000000020000780c */ /* 0x000fc80003f45270 */
[----:B------:R-:W-:Y:S01]  /*14020*/  SEL R2, RZ, 0x1, P2 ;  /* 0x00000001ff027807 */ /* 0x000fe20001000000 */
[----:B0-----:R-:W-:Y:S08]  /*14030*/  @!P1 BRA `(.L_x_15746) ;  /* 0x0000002800989947 */ /* 0x001ff00003800000 */
.L_x_15836:
[----:B------:R-:W2:Y:S01]  /*14040*/  LDL.LU R6, [R1+0xc] ;  /* 0x00000c0001067983 */ /* 0x000ea20000300800 */
[----:B------:R-:W-:Y:S02]  /*14050*/  SEL R0, R0, RZ, P2 ;  /* 0x000000ff00007207 */ /* 0x000fe40001000000 */
[----:B--2---:R-:W-:Y:S01]  /*14060*/  LOP3.LUT R2, R6, R2, RZ, 0x3c, !PT ;  /* 0x0000000206027212 */ /* 0x004fe200078e3cff */
[----:B------:R-:W-:Y:S06]  /*14070*/  @!P0 BRA `(.L_x_15747) ;  /* 0x0000000000048947 */ /* 0x000fec0003800000 */
[----:B------:R-:W-:Y:S01]  /*14080*/  BPT.TRAP 0x1 ;  /* 0x000000040000795c */ /* 0x000fe20000300000 */
.L_x_15747:
[----:B------:R-:W-:Y:S01]  /*14090*/  IMAD R5, R0, 0x8, R5 ;  /* 0x0000000800057824 */ /* 0x000fe200078e0205 */
[----:B------:R-:W-:-:S04]  /*140a0*/  SHF.L.U32 R0, R2, 0x1f, RZ ;  /* 0x0000001f02007819 */ /* 0x000fc800000006ff */
[----:B------:R-:W1:Y:S02]  /*140b0*/  SYNCS.PHASECHK.TRANS64.TRYWAIT P1, [R5+URZ+0x13240], R0 ;  /* 0x01324000050075a7 */ /* 0x000e64000802017f */
[----:B-1----:R-:W-:Y:S05]  /*140c0*/  @!P1 BRA `(.L_x_15748) ;  /* 0x0000002800889947 */ /* 0x002fea0003800000 */
.L_x_15837:
[----:B------:R-:W-:Y:S05]  /*140d0*/  @!P0 BRA `(.L_x_15749) ;  /* 0x0000000000048947 */ /* 0x000fea0003800000 */
[----:B------:R-:W-:Y:S01]  /*140e0*/  BPT.TRAP 0x1 ;  /* 0x000000040000795c */ /* 0x000fe20000300000 */
.L_x_15749:
[----:B------:R-:W2:Y:S02]  /*140f0*/  SYNCS.PHASECHK.TRANS64.TRYWAIT P1, [R4+URZ+0x13260], R3 ;  /* 0x01326003040075a7 */ /* 0x000ea4000802017f */
[----:B--2---:R-:W-:Y:S05]  /*14100*/  @!P1 BRA `(.L_x_15750) ;  /* 0x00000028008c9947 */ /* 0x004fea0003800000 */
.L_x_15838:
[----:B------:R-:W-:Y:S05]  /*14110*/  @!P0 BRA `(.L_x_15751) ;  /* 0x0000000000048947 */ /* 0x000fea0003800000 */
[----:B------:R-:W-:Y:S01]  /*14120*/  BPT.TRAP 0x1 ;  /* 0x000000040000795c */ /* 0x000fe20000300000 */
.L_x_15751:
[----:B------:R-:W3:Y:S02]  /*14130*/  SYNCS.PHASECHK.TRANS64.TRYWAIT P1, [R5+URZ+0x13260], R0 ;  /* 0x01326000050075a7 */ /* 0x000ee4000802017f */
[----:B---3--:R-:W-:Y:S05]  /*14140*/  @!P1 BRA `(.L_x_15752) ;  /* 0x0000002800909947 */ /* 0x008fea0003800000 */
.L_x_15839:
[----:B------:R-:W-:Y:S05]  /*14150*/  @!P0 BRA `(.L_x_15753) ;  /* 0x0000000000048947 */ /* 0x000fea0003800000 */
[----:B------:R-:W-:Y:S01]  /*14160*/  BPT.TRAP 0x1 ;  /* 0x000000040000795c */ /* 0x000fe20000300000 */
.L_x_15753:
[----:B------:R-:W4:Y:S02]  /*14170*/  SYNCS.PHASECHK.TRANS64.TRYWAIT P1, [R4+URZ+0x13280], R3 ;  /* 0x01328003040075a7 */ /* 0x000f24000802017f */
[----:B----4-:R-:W-:Y:S05]  /*14180*/  @!P1 BRA `(.L_x_15754) ;  /* 0x0000002800949947 */ /* 0x010fea0003800000 */
.L_x_15840:
[----:B------:R-:W-:Y:S05]  /*14190*/  @!P0 BRA `(.L_x_15755) ;  /* 0x0000000000048947 */ /* 0x000fea0003800000 */
[----:B------:R-:W-:Y:S01]  /*141a0*/  BPT.TRAP 0x1 ;  /* 0x000000040000795c */ /* 0x000fe20000300000 */
.L_x_15755:
[----:B------:R0:W0:Y:S02]  /*141b0*/  SYNCS.PHASECHK.TRANS64.TRYWAIT P0, [R5+URZ+0x13280], R0 ;  /* 0x01328000050075a7 */ /* 0x000024000800017f */
[----:B0-----:R-:W-:Y:S05]  /*141c0*/  @!P0 NANOSLEEP.SYNCS 0x989680 ;  /* 0x009896800000895d */ /* 0x001fea0003900000 */
[----:B------:R-:W0:Y:S02]  /*141d0*/  @!P0 SYNCS.PHASECHK.TRANS64 P0, [R5+URZ+0x13280], R0 ;  /* 0x01328000050085a7 */ /* 0x000e24000800007f */
[----:B0-----:R-:W-:Y:S05]  /*141e0*/  @!P0 BRA `(.L_x_15755) ;  /* 0xfffffffc00f08947 */ /* 0x001fea000383ffff */
.L_x_15743:
[----:B------:R-:W-:Y:S05]  /*141f0*/  BSYNC B0 ;  /* 0x0000000000007941 */ /* 0x000fea0003800000 */
.L_x_15742:
[----:B------:R-:W-:Y:S05]  /*14200*/  EXIT ;  /* 0x000000000000794d */ /* 0x000fea0003800000 */
.L_x_15608:
[----:B0-----:R-:W-:-:S04]  /*14210*/  IMAD.U32 R3, RZ, RZ, UR45 ;  /* 0x0000002dff037e24 */ /* 0x001fc8000f8e00ff */
[----:B------:R0:W1:Y:S03]  /*14220*/  SYNCS.PHASECHK.TRANS64.TRYWAIT P0, [R3+URZ+0x13200], R0 ;  /* 0x01320000030075a7 */ /* 0x000066000800017f */
[----:B-1----:R-:W-:Y:S05]  /*14230*/  @!P0 NANOSLEEP.SYNCS 0x989680 ;  /* 0x009896800000895d */ /* 0x002fea0003900000 */
[----:B------:R-:W1:Y:S02]  /*14240*/  @!P0 SYNCS.PHASECHK.TRANS64 P0, [R3+URZ+0x13200], R0 ;  /* 0x01320000030085a7 */ /* 0x000e64000800007f */
[----:B-1----:R-:W-:Y:S05]  /*14250*/  @!P0 BRA `(.L_x_15608) ;  /* 0xfffffffc00ec8947 */ /* 0x002fea000383ffff */
[----:B------:R-:W-:Y:S05]  /*14260*/  BRA `(.L_x_15756) ;  /* 0xfffffed800b87947 */ /* 0x000fea000383ffff */
.L_x_15612:
[----:B-1----:R1:W2:Y:S02]  /*14270*/  SYNCS.PHASECHK.TRANS64.TRYWAIT P0, [R3+URZ+0x13230], R0 ;  /* 0x01323000030075a7 */ /* 0x0022a4000800017f */
[----:B--2---:R-:W-:Y:S05]  /*14280*/  @!P0 NANOSLEEP.SYNCS 0x989680 ;  /* 0x009896800000895d */ /* 0x004fea0003900000 */
[----:B------:R-:W2:Y:S02]  /*14290*/  @!P0 SYNCS.PHASECHK.TRANS64 P0, [R3+URZ+0x13230], R0 ;  /* 0x01323000030085a7 */ /* 0x000ea4000800007f */
[----:B--2---:R-:W-:Y:S05]  /*142a0*/  @!P0 BRA `(.L_x_15612) ;  /* 0xfffffffc00f08947 */ /* 0x004fea000383ffff */
[----:B------:R-:W-:Y:S05]  /*142b0*/  BRA `(.L_x_15611) ;  /* 0xfffffed800d47947 */ /* 0x000fea000383ffff */
.L_x_15618:
[----:B-1----:R-:W-:-:S04]  /*142c0*/  IMAD.U32 R9, RZ, RZ, UR20 ;  /* 0x00000014ff097e24 */ /* 0x002fc8000f8e00ff */
[----:B------:R1:W2:Y:S03]  /*142d0*/  SYNCS.PHASECHK.TRANS64.TRYWAIT P0, [R9+URZ+0x13230], R0 ;  /* 0x01323000090075a7 */ /* 0x0002a6000800017f */
[----:B--2---:R-:W-:Y:S05]  /*142e0*/  @!P0 NANOSLEEP.SYNCS 0x989680 ;  /* 0x009896800000895d */ /* 0x004fea0003900000 */
[----:B------:R-:W2:Y:S02]  /*142f0*/  @!P0 SYNCS.PHASECHK.TRANS64 P0, [R9+URZ+0x13230], R0 ;  /* 0x01323000090085a7 */ /* 0x000ea4000800007f */
[----:B--2---:R-:W-:Y:S05]  /*14300*/  @!P0 BRA `(.L_x_15618) ;  /* 0xfffffffc00ec8947 */ /* 0x004fea000383ffff */
[----:B------:R-:W-:Y:S05]  /*14310*/  BRA `(.L_x_15617) ;  /* 0xffffff0400a07947 */ /* 0x000fea000383ffff */
.L_x_15622:
[----:B-1----:R-:W-:-:S04]  /*14320*/  IMAD.U32 R2, RZ, RZ, UR11 ;  /* 0x0000000bff027e24 */ /* 0x002fc8000f8e00ff */
[----:B------:R1:W2:Y:S03]  /*14330*/  SYNCS.PHASECHK.TRANS64.TRYWAIT P0, [R2+URZ+0x13250], R0 ;  /* 0x01325000020075a7 */ /* 0x0002a6000800017f */
[----:B--2---:R-:W-:Y:S05]  /*14340*/  @!P0 NANOSLEEP.SYNCS 0x989680 ;  /* 0x009896800000895d */ /* 0x004fea0003900000 */
[----:B------:R-:W2:Y:S02]  /*14350*/  @!P0 SYNCS.PHASECHK.TRANS64 P0, [R2+URZ+0x13250], R0 ;  /* 0x01325000020085a7 */ /* 0x000ea4000800007f */
[----:B--2---:R-:W-:Y:S05]  /*14360*/  @!P0 BRA `(.L_x_15622) ;  /* 0xfffffffc00ec8947 */ /* 0x004fea000383ffff */
[----:B------:R-:W-:Y:S05]  /*14370*/  BRA `(.L_x_15621) ;  /* 0xffffff0800ac7947 */ /* 0x000fea000383ffff */
.L_x_15630:
[----:B-1----:R-:W-:-:S04]  /*14380*/  IMAD.U32 R9, RZ, RZ, UR6 ;  /* 0x00000006ff097e24 */ /* 0x002fc8000f8e00ff */
[----:B------:R1:W2:Y:S03]  /*14390*/  SYNCS.PHASECHK.TRANS64.TRYWAIT P0, [R9+URZ+0x13230], R0 ;  /* 0x01323000090075a7 */ /* 0x0002a6000800017f */
[----:B--2---:R-:W-:Y:S05]  /*143a0*/  @!P0 NANOSLEEP.SYNCS 0x989680 ;  /* 0x009896800000895d */ /* 0x004fea0003900000 */
[----:B------:R-:W2:Y:S02]  /*143b0*/  @!P0 SYNCS.PHASECHK.TRANS64 P0, [R9+URZ+0x13230], R0 ;  /* 0x01323000090085a7 */ /* 0x000ea4000800007f */
[----:B--2---:R-:W-:Y:S05]  /*143c0*/  @!P0 BRA `(.L_x_15630) ;  /* 0xfffffffc00ec8947 */ /* 0x004fea000383ffff */
[----:B------:R-:W-:Y:S05]  /*143d0*/  BRA `(.L_x_15629) ;  /* 0xffffff3000f47947 */ /* 0x000fea000383ffff */
.L_x_15634:
[----:B-1----:R-:W-:-:S04]  /*143e0*/  IMAD.U32 R2, RZ, RZ, UR11 ;  /* 0x0000000bff027e24 */ /* 0x002fc8000f8e00ff */
[----:B------:R1:W2:Y:S03]  /*143f0*/  SYNCS.PHASECHK.TRANS64.TRYWAIT P0, [R2+URZ+0x13250], R0 ;  /* 0x01325000020075a7 */ /* 0x0002a6000800017f */
[----:B--2---:R-:W-:Y:S05]  /*14400*/  @!P0 NANOSLEEP.SYNCS 0x989680 ;  /* 0x009896800000895d */ /* 0x004fea0003900000 */
[----:B------:R-:W2:Y:S02]  /*14410*/  @!P0 SYNCS.PHASECHK.TRANS64 P0, [R2+URZ+0x13250], R0 ;  /* 0x01325000020085a7 */ /* 0x000ea4000800007f */
[----:B--2---:R-:W-:Y:S05]  /*14420*/  @!P0 BRA `(.L_x_15634) ;  /* 0xfffffffc00ec8947 */ /* 0x004fea000383ffff */
[----:B------:R-:W-:Y:S05]  /*14430*/  BRA `(.L_x_15633) ;  /* 0xffffff3800007947 */ /* 0x000fea000383ffff */
.L_x_15641:
[----:B-1----:R-:W-:-:S04]  /*14440*/  IMAD.U32 R6, RZ, RZ, UR5 ;  /* 0x00000005ff067e24 */ /* 0x002fc8000f8e00ff */
[----:B------:R1:W2:Y:S03]  /*14450*/  SYNCS.PHASECHK.TRANS64.TRYWAIT P0, [R6+URZ+0x13250], R5 ;  /* 0x01325005060075a7 */ /* 0x0002a6000800017f */
[----:B--2---:R-:W-:Y:S05]  /*14460*/  @!P0 NANOSLEEP.SYNCS 0x989680 ;  /* 0x009896800000895d */ /* 0x004fea0003900000 */
[----:B------:R-:W2:Y:S02]  /*14470*/  @!P0 SYNCS.PHASECHK.TRANS64 P0, [R6+URZ+0x13250], R5 ;  /* 0x01325005060085a7 */ /* 0x000ea4000800007f */
[----:B--2---:R-:W-:Y:S05]  /*14480*/  @!P0 BRA `(.L_x_15641) ;  /* 0xfffffffc00ec8947 */ /* 0x004fea000383ffff */
[----:B------:R-:W-:Y:S05]  /*14490*/  BRA `(.L_x_15640) ;  /* 0xffffff5400447947 */ /* 0x000fea000383ffff */
.L_x_15678:
        /* <DEDUP_REMOVED lines=10> */
.L_x_15757:
[----:B------:R-:W-:Y:S05]  /*14540*/  BRA `(.L_x_15758) ;  /* 0xffffffa800c07947 */ /* 0x000fea000383ffff */
.L_x_15681:
[----:B-1----:R-:W2:Y:S02]  /*14550*/  LDL R0, [R1+0x28] ;  /* 0x0000280001007983 */ /* 0x002ea40000100800 */
[----:B--2---:R1:W2:Y:S02]  /*14560*/  SYNCS.PHASECHK.TRANS64.TRYWAIT P0, [R6+URZ+0x13280], R0 ;  /* 0x01328000060075a7 */ /* 0x0042a4000800017f */
[----:B--2---:R-:W-:Y:S05]  /*14570*/  @!P0 NANOSLEEP.SYNCS 0x989680 ;  /* 0x009896800000895d */ /* 0x004fea0003900000 */
[----:B------:R-:W2:Y:S02]  /*14580*/  @!P0 SYNCS.PHASECHK.TRANS64 P0, [R6+URZ+0x13280], R0 ;  /* 0x01328000060085a7 */ /* 0x000ea4000800007f */
[----:B--2---:R-:W-:Y:S05]  /*14590*/  @!P0 BRA `(.L_x_15681) ;  /* 0xfffffffc00ec8947 */ /* 0x004fea000383ffff */
[----:B------:R-:W-:Y:S05]  /*145a0*/  BRA `(.L_x_15759) ;  /* 0xffffffac00e87947 */ /* 0x000fea000383ffff */
.L_x_15682:
        /* <DEDUP_REMOVED lines=8> */
.L_x_15761:
[----:B------:R-:W-:Y:S05]  /*14630*/  BSYNC B0 ;  /* 0x0000000000007941 */ /* 0x000fea0003800000 */
.L_x_15760:
        /* <DEDUP_REMOVED lines=8> */
.L_x_15762:
[----:B------:R-:W-:-:S05]  /*146c0*/  IMAD.MOV.U32 R10, RZ, RZ, R14 ;  /* 0x000000ffff0a7224 */ /* 0x000fca00078e000e */
[----:B------:R-:W-:-:S05]  /*146d0*/  IADD3 R20, P1, R20, R10, RZ ;  /* 0x0000000a14147210 */ /* 0x000fca0007f3e0ff */
[----:B------:R-:W-:Y:S02]  /*146e0*/  IMAD.X R21, RZ, RZ, R3, P1 ;  /* 0x000000ffff157224 */ /* 0x000fe400008e0603 */
[----:B------:R-:W-:Y:S02]  /*146f0*/  IMAD.IADD R3, R16, 0x1, R18 ;  /* 0x0000000110037824 */ /* 0x000fe400078e0212 */
[----:B------:R0:W5:Y:S01]  /*14700*/  LDL.LU R18, [R1+0x10] ;  /* 0x0000100001127983 */ /* 0x0001620000300800 */
[----:B------:R-:W-:Y:S01]  /*14710*/  IMAD.MOV.U32 R13, RZ, RZ, R2 ;  /* 0x000000ffff0d7224 */ /* 0x000fe200078e0002 */
[C---:B------:R-:W-:Y:S01]  /*14720*/  ISETP.LT.OR P1, PT, R7.reuse, 0x1, P0 ;  /* 0x000000010700780c */ /* 0x040fe20000721670 */
[----:B------:R-:W-:Y:S01]  /*14730*/  IMAD.MOV.U32 R12, RZ, RZ, 0x1 ;  /* 0x00000001ff0c7424 */ /* 0x000fe200078e00ff */
[C---:B------:R-:W-:Y:S02]  /*14740*/  ISETP.GE.AND P2, PT, R7.reuse, 0x81, PT ;  /* 0x000000810700780c */ /* 0x040fe40003f46270 */
[----:B------:R-:W-:-:S13]  /*14750*/  ISETP.GE.AND P4, PT, R7, 0x21, PT ;  /* 0x000000210700780c */ /* 0x000fda0003f86270 */
[----:B0----5:R-:W-:Y:S05]  /*14760*/  WARPSYNC.COLLECTIVE R15, `(.L_x_15763) ;  /* 0x000000000f087348 */ /* 0x021fea0003c00000 */
[----:B------:R1:W2:Y:S02]  /*14770*/  SHFL.IDX P6, R14, R13, R12, R11 ;  /* 0x0000000c0d0e7389 */ /* 0x0002a400000c000b */
[----:B012--5:R-:W-:Y:S01]  /*14780*/  ENDCOLLECTIVE ;  /* 0x000000000000791b */ /* 0x027fe20003800000 */
.L_x_15763:
        /* <DEDUP_REMOVED lines=11> */
.L_x_15764:
        /* <DEDUP_REMOVED lines=11> */
.L_x_15765:
        /* <DEDUP_REMOVED lines=10> */
.L_x_15766:
        /* <DEDUP_REMOVED lines=10> */
.L_x_15767:
        /* <DEDUP_REMOVED lines=11> */
.L_x_15768:
        /* <DEDUP_REMOVED lines=8> */
.L_x_15769:
        /* <DEDUP_REMOVED lines=13> */
.L_x_15770:
[----:B------:R-:W-:Y:S01]  /*14c30*/  IMAD.MOV.U32 R10, RZ, RZ, R14 ;  /* 0x000000ffff0a7224 */ /* 0x000fe200078e000e */
[----:B------:R-:W-:-:S04]  /*14c40*/  LOP3.LUT R18, R18, 0xffffffef, RZ, 0xc0, !PT ;  /* 0xffffffef12127812 */ /* 0x000fc800078ec0ff */
[----:B------:R-:W-:-:S05]  /*14c50*/  @P2 LOP3.LUT R18, R18, 0x10, RZ, 0xfc, !PT ;  /* 0x0000001012122812 */ /* 0x000fca00078efcff */
[----:B------:R0:W-:Y:S01]  /*14c60*/  STL [R1+0x10], R18 ;  /* 0x0000101201007387 */ /* 0x0001e20000100800 */
[----:B------:R-:W-:Y:S05]  /*14c70*/  BRA `(.L_x_15771) ;  /* 0xffffffac00a47947 */ /* 0x000fea000383ffff */
.L_x_15687:
[----:B----4-:R-:W4:Y:S02]  /*14c80*/  LDL R0, [R1+0x28] ;  /* 0x0000280001007983 */ /* 0x010f240000100800 */
[----:B----4-:R4:W0:Y:S02]  /*14c90*/  SYNCS.PHASECHK.TRANS64.TRYWAIT P0, [R6+URZ+0x13240], R0 ;  /* 0x01324000060075a7 */ /* 0x010824000800017f */
[----:B0-----:R-:W-:Y:S05]  /*14ca0*/  @!P0 NANOSLEEP.SYNCS 0x989680 ;  /* 0x009896800000895d */ /* 0x001fea0003900000 */
[----:B------:R-:W0:Y:S02]  /*14cb0*/  @!P0 SYNCS.PHASECHK.TRANS64 P0, [R6+URZ+0x13240], R0 ;  /* 0x01324000060085a7 */ /* 0x000e24000800007f */
[----:B0-----:R-:W-:Y:S05]  /*14cc0*/  @!P0 BRA `(.L_x_15687) ;  /* 0xfffffffc00ec8947 */ /* 0x001fea000383ffff */
[----:B------:R-:W-:Y:S05]  /*14cd0*/  BRA `(.L_x_15772) ;  /* 0xffffffb000047947 */ /* 0x000fea000383ffff */
.L_x_15688:
        /* <DEDUP_REMOVED lines=8> */
.L_x_15774:
[----:B------:R-:W-:Y:S05]  /*14d60*/  BSYNC B0 ;  /* 0x0000000000007941 */ /* 0x000fea0003800000 */
.L_x_15773:
        /* <DEDUP_REMOVED lines=10> */
.L_x_15775:
        /* <DEDUP_REMOVED lines=8> */
.L_x_15776:
        /* <DEDUP_REMOVED lines=15> */
.L_x_15777:
[----:B------:R-:W-:Y:S02]  /*14f80*/  IMAD.MOV.U32 R13, RZ, RZ, R0 ;  /* 0x000000ffff0d7224 */ /* 0x000fe400078e0000 */
[----:B------:R-:W-:Y:S02]  /*14f90*/  IMAD.MOV.U32 R12, RZ, RZ, 0x2 ;  /* 0x00000002ff0c7424 */ /* 0x000fe400078e00ff */
[----:B------:R-:W-:-:S07]  /*14fa0*/  IMAD.MOV.U32 R5, RZ, RZ, R14 ;  /* 0x000000ffff057224 */ /* 0x000fce00078e000e */
[----:B------:R-:W-:Y:S05]  /*14fb0*/  WARPSYNC.COLLECTIVE R15, `(.L_x_15778) ;  /* 0x000000000f087348 */ /* 0x000fea0003c00000 */
[----:B------:R0:W1:Y:S02]  /*14fc0*/  SHFL.IDX P6, R14, R13, R12, R11 ;  /* 0x0000000c0d0e7389 */ /* 0x00006400000c000b */
[----:B01----:R-:W-:Y:S01]  /*14fd0*/  ENDCOLLECTIVE ;  /* 0x000000000000791b */ /* 0x003fe20003800000 */
.L_x_15778:
        /* <DEDUP_REMOVED lines=14> */
.L_x_15779:
[----:B------:R-:W-:Y:S02]  /*150c0*/  IMAD.MOV.U32 R13, RZ, RZ, R0 ;  /* 0x000000ffff0d7224 */ /* 0x000fe400078e0000 */
[----:B------:R-:W-:Y:S02]  /*150d0*/  IMAD.MOV.U32 R12, RZ, RZ, 0x3 ;  /* 0x00000003ff0c7424 */ /* 0x000fe400078e00ff */
[----:B------:R-:W-:-:S07]  /*150e0*/  IMAD.MOV.U32 R5, RZ, RZ, R14 ;  /* 0x000000ffff057224 */ /* 0x000fce00078e000e */
[----:B------:R-:W-:Y:S05]  /*150f0*/  WARPSYNC.COLLECTIVE R15, `(.L_x_15780) ;  /* 0x000000000f087348 */ /* 0x000fea0003c00000 */
[----:B------:R0:W1:Y:S02]  /*15100*/  SHFL.IDX P6, R14, R13, R12, R11 ;  /* 0x0000000c0d0e7389 */ /* 0x00006400000c000b */
[----:B01----:R-:W-:Y:S01]  /*15110*/  ENDCOLLECTIVE ;  /* 0x000000000000791b */ /* 0x003fe20003800000 */
.L_x_15780:
        /* <DEDUP_REMOVED lines=10> */
.L_x_15781:
        /* <DEDUP_REMOVED lines=10> */
.L_x_15782:
        /* <DEDUP_REMOVED lines=13> */
.L_x_15783:
[----:B------:R-:W-:Y:S01]  /*15330*/  IMAD.MOV.U32 R4, RZ, RZ, R14 ;  /* 0x000000ffff047224 */ /* 0x000fe200078e000e */
[----:B------:R-:W-:Y:S06]  /*15340*/  BRA `(.L_x_15784) ;  /* 0xffffffac007c7947 */ /* 0x000fec000383ffff */
.L_x_15695:
        /* <DEDUP_REMOVED lines=9> */
.L_x_15785:
[C---:B------:R-:W-:Y:S01]  /*153e0*/  VIADD R8, R5.reuse, 0x20 ;  /* 0x0000002005087836 */ /* 0x040fe20000000000 */
[----:B------:R-:W-:Y:S01]  /*153f0*/  ISETP.GE.AND P2, PT, R5, R25, PT ;  /* 0x000000190500720c */ /* 0x000fe20003f46270 */
[----:B------:R-:W-:Y:S02]  /*15400*/  IMAD.MOV.U32 R13, RZ, RZ, R0 ;  /* 0x000000ffff0d7224 */ /* 0x000fe400078e0000 */
[----:B------:R-:W-:-:S10]  /*15410*/  IMAD.MOV.U32 R6, RZ, RZ, R14 ;  /* 0x000000ffff067224 */ /* 0x000fd400078e000e */
[----:B------:R-:W-:Y:S05]  /*15420*/  WARPSYNC.COLLECTIVE R15, `(.L_x_15786) ;  /* 0x000000000f087348 */ /* 0x000fea0003c00000 */
[----:B------:R0:W1:Y:S02]  /*15430*/  SHFL.IDX P6, R14, R13, R12, R11 ;  /* 0x0000000c0d0e7389 */ /* 0x00006400000c000b */
[----:B01----:R-:W-:Y:S01]  /*15440*/  ENDCOLLECTIVE ;  /* 0x000000000000791b */ /* 0x003fe20003800000 */
.L_x_15786:
[----:B------:R-:W-:Y:S02]  /*15450*/  IMAD.MOV.U32 R13, RZ, RZ, R4 ;  /* 0x000000ffff0d7224 */ /* 0x000fe400078e0004 */
[----:B------:R-:W-:Y:S02]  /*15460*/  IMAD.MOV.U32 R12, RZ, RZ, 0x1 ;  /* 0x00000001ff0c7424 */ /* 0x000fe400078e00ff */
[----:B------:R-:W-:-:S07]  /*15470*/  IMAD.MOV.U32 R7, RZ, RZ, R14 ;  /* 0x000000ffff077224 */ /* 0x000fce00078e000e */
[----:B------:R-:W-:Y:S05]  /*15480*/  WARPSYNC.COLLECTIVE R15, `(.L_x_15787) ;  /* 0x000000000f087348 */ /* 0x000fea0003c00000 */
[----:B------:R0:W1:Y:S02]  /*15490*/  SHFL.IDX P6, R14, R13, R12, R11 ;  /* 0x0000000c0d0e7389 */ /* 0x00006400000c000b */
[----:B01----:R-:W-:Y:S01]  /*154a0*/  ENDCOLLECTIVE ;  /* 0x000000000000791b */ /* 0x003fe20003800000 */
.L_x_15787:
        /* <DEDUP_REMOVED lines=15> */
.L_x_15788:
[----:B------:R-:W-:Y:S02]  /*155a0*/  IMAD.MOV.U32 R13, RZ, RZ, R4 ;  /* 0x000000ffff0d7224 */ /* 0x000fe400078e0004 */
[----:B------:R-:W-:Y:S02]  /*155b0*/  IMAD.MOV.U32 R12, RZ, RZ, 0x2 ;  /* 0x00000002ff0c7424 */ /* 0x000fe400078e00ff */
[----:B------:R-:W-:-:S07]  /*155c0*/  IMAD.MOV.U32 R7, RZ, RZ, R14 ;  /* 0x000000ffff077224 */ /* 0x000fce00078e000e */
[----:B------:R-:W-:Y:S05]  /*155d0*/  WARPSYNC.COLLECTIVE R15, `(.L_x_15789) ;  /* 0x000000000f087348 */ /* 0x000fea0003c00000 */
[----:B------:R0:W1:Y:S02]  /*155e0*/  SHFL.IDX P6, R14, R13, R12, R11 ;  /* 0x0000000c0d0e7389 */ /* 0x00006400000c000b */
[----:B01----:R-:W-:Y:S01]  /*155f0*/  ENDCOLLECTIVE ;  /* 0x000000000000791b */ /* 0x003fe20003800000 */
.L_x_15789:
        /* <DEDUP_REMOVED lines=16> */
.L_x_15790:
[----:B------:R-:W-:Y:S02]  /*15700*/  IMAD.MOV.U32 R13, RZ, RZ, R4 ;  /* 0x000000ffff0d7224 */ /* 0x000fe400078e0004 */
[----:B------:R-:W-:Y:S02]  /*15710*/  IMAD.MOV.U32 R12, RZ, RZ, 0x3 ;  /* 0x00000003ff0c7424 */ /* 0x000fe400078e00ff */
[----:B------:R-:W-:-:S07]  /*15720*/  IMAD.MOV.U32 R7, RZ, RZ, R14 ;  /* 0x000000ffff077224 */ /* 0x000fce00078e000e */
[----:B------:R-:W-:Y:S05]  /*15730*/  WARPSYNC.COLLECTIVE R15, `(.L_x_15791) ;  /* 0x000000000f087348 */ /* 0x000fea0003c00000 */
[----:B------:R0:W1:Y:S02]  /*15740*/  SHFL.IDX P6, R14, R13, R12, R11 ;  /* 0x0000000c0d0e7389 */ /* 0x00006400000c000b */
[----:B01----:R-:W-:Y:S01]  /*15750*/  ENDCOLLECTIVE ;  /* 0x000000000000791b */ /* 0x003fe20003800000 */
.L_x_15791:
        /* <DEDUP_REMOVED lines=10> */
.L_x_15792:
[----:B------:R-:W-:Y:S01]  /*15800*/  @!PT LDS RZ, [RZ] ;  /* 0x00000000fffff984 */ /* 0x000fe20000000800 */
[----:B------:R-:W-:Y:S01]  /*15810*/  @!PT LDS RZ, [RZ] ;  /* 0x00000000fffff984 */ /* 0x000fe20000000800 */
[----:B------:R-:W-:Y:S01]  /*15820*/  @!PT LDS RZ, [RZ] ;  /* 0x00000000fffff984 */ /* 0x000fe20000000800 */
[----:B------:R0:W-:Y:S01]  /*15830*/  @!P2 LDGSTS.E.BYPASS.LTC128B.128 [R9+0xc000], desc[UR54][R6.64], !P0 ;  /* 0x0c0000000609afae */ /* 0x0001e2000c101d76 */
[----:B------:R-:W-:Y:S02]  /*15840*/  IMAD.MOV.U32 R13, RZ, RZ, R3 ;  /* 0x000000ffff0d7224 */ /* 0x000fe400078e0003 */
[----:B------:R-:W-:Y:S02]  /*15850*/  IMAD.MOV.U32 R12, RZ, RZ, RZ ;  /* 0x000000ffff0c7224 */ /* 0x000fe400078e00ff */
[----:B0-----:R-:W-:-:S05]  /*15860*/  VIADD R6, R5, 0x60 ;  /* 0x0000006005067836 */ /* 0x001fca0000000000 */
[----:B------:R-:W-:Y:S01]  /*15870*/  ISETP.GE.AND P2, PT, R6, R25, PT ;  /* 0x000000190600720c */ /* 0x000fe20003f46270 */
[----:B------:R-:W-:-:S12]  /*15880*/  IMAD.MOV.U32 R0, RZ, RZ, R14 ;  /* 0x000000ffff007224 */ /* 0x000fd800078e000e */
[----:B------:R-:W-:Y:S05]  /*15890*/  WARPSYNC.COLLECTIVE R15, `(.L_x_15793) ;  /* 0x000000000f087348 */ /* 0x000fea0003c00000 */
[----:B------:R0:W1:Y:S02]  /*158a0*/  SHFL.IDX P6, R14, R13, R12, R11 ;  /* 0x0000000c0d0e7389 */ /* 0x00006400000c000b */
[----:B01----:R-:W-:Y:S01]  /*158b0*/  ENDCOLLECTIVE ;  /* 0x000000000000791b */ /* 0x003fe20003800000 */
.L_x_15793:
[----:B------:R-:W-:Y:S01]  /*158c0*/  @!P2 IADD3 R0, P1, R10, R0, RZ ;  /* 0x000000000a00a210 */ /* 0x000fe20007f3e0ff */
[----:B------:R-:W-:-:S04]  /*158d0*/  IMAD.MOV.U32 R13, RZ, RZ, R2 ;  /* 0x000000ffff0d7224 */ /* 0x000fc800078e0002 */
[----:B------:R-:W-:Y:S02]  /*158e0*/  @!P2 IMAD.MOV.U32 R6, RZ, RZ, R0 ;  /* 0x000000ffff06a224 */ /* 0x000fe400078e0000 */
[----:B------:R-:W-:-:S04]  /*158f0*/  @!P2 IMAD.X R4, RZ, RZ, R4, P1 ;  /* 0x000000ffff04a224 */ /* 0x000fc800008e0604 */
[----:B------:R-:W-:Y:S02]  /*15900*/  @!P2 IMAD.MOV.U32 R7, RZ, RZ, R4 ;  /* 0x000000ffff07a224 */ /* 0x000fe400078e0004 */
[----:B------:R-:W-:-:S07]  /*15910*/  IMAD.MOV.U32 R0, RZ, RZ, R14 ;  /* 0x000000ffff007224 */ /* 0x000fce00078e000e */
[----:B------:R-:W-:Y:S05]  /*15920*/  WARPSYNC.COLLECTIVE R15, `(.L_x_15794) ;  /* 0x000000000f087348 */ /* 0x000fea0003c00000 */
[----:B------:R0:W1:Y:S02]  /*15930*/  SHFL.IDX P6, R14, R13, R12, R11 ;  /* 0x0000000c0d0e7389 */ /* 0x00006400000c000b */
[----:B01----:R-:W-:Y:S01]  /*15940*/  ENDCOLLECTIVE ;  /* 0x000000000000791b */ /* 0x003fe20003800000 */
.L_x_15794:
[----:B------:R-:W-:Y:S01]  /*15950*/  VIADD R4, R5, 0x80 ;  /* 0x0000008005047836 */ /* 0x000fe20000000000 */
[----:B------:R-:W-:Y:S01]  /*15960*/  @!PT LDS RZ, [RZ] ;  /* 0x00000000fffff984 */ /* 0x000fe20000000800 */
[----:B------:R-:W-:Y:S01]  /*15970*/  @!PT LDS RZ, [RZ] ;  /* 0x00000000fffff984 */ /* 0x000fe20000000800 */
[----:B------:R-:W-:Y:S01]  /*15980*/  @!PT LDS RZ, [RZ] ;  /* 0x00000000fffff984 */ /* 0x000fe20000000800 */
[----:B------:R0:W-:Y:S04]  /*15990*/  @!P2 LDGSTS.E.BYPASS.LTC128B.128 [R9+0xc800], desc[UR54][R6.64], !P0 ;  /* 0x0c8000000609afae */ /* 0x0001e8000c101d76 */
[----:B------:R-:W-:Y:S01]  /*159a0*/  ISETP.GE.AND P2, PT, R4, R25, PT ;  /* 0x000000190400720c */ /* 0x000fe20003f46270 */
[----:B------:R-:W-:Y:S02]  /*159b0*/  IMAD.MOV.U32 R13, RZ, RZ, R3 ;  /* 0x000000ffff0d7224 */ /* 0x000fe400078e0003 */
[----:B------:R-:W-:Y:S02]  /*159c0*/  IMAD.MOV.U32 R12, RZ, RZ, 0x1 ;  /* 0x00000001ff0c7424 */ /* 0x000fe400078e00ff */
[----:B0-----:R-:W-:-:S08]  /*159d0*/  IMAD.MOV.U32 R6, RZ, RZ, R14 ;  /* 0x000000ffff067224 */ /* 0x001fd000078e000e */
[----:B------:R-:W-:Y:S05]  /*159e0*/  WARPSYNC.COLLECTIVE R15, `(.L_x_15795) ;  /* 0x000000000f087348 */ /* 0x000fea0003c00000 */
[----:B------:R0:W1:Y:S02]  /*159f0*/  SHFL.IDX P6, R14, R13, R12, R11 ;  /* 0x0000000c0d0e7389 */ /* 0x00006400000c000b */
[----:B01----:R-:W-:Y:S01]  /*15a00*/  ENDCOLLECTIVE ;  /* 0x000000000000791b */ /* 0x003fe20003800000 */
.L_x_15795:
        /* <DEDUP_REMOVED lines=12> */
.L_x_15796:
[----:B------:R-:W-:Y:S01]  /*15ad0*/  IMAD.MOV.U32 R2, RZ, RZ, R14 ;  /* 0x000000ffff027224 */ /* 0x000fe200078e000e */
[----:B------:R-:W-:Y:S06]  /*15ae0*/  BRA `(.L_x_15797) ;  /* 0xffffffb000787947 */ /* 0x000fec000383ffff */
.L_x_15698:
[----:B-1----:R1:W2:Y:S02]  /*15af0*/  SYNCS.PHASECHK.TRANS64.TRYWAIT P0, [R16+URZ+0x13220], R3 ;  /* 0x01322003100075a7 */ /* 0x0022a4000800017f */
[----:B--2---:R-:W-:Y:S05]  /*15b00*/  @!P0 NANOSLEEP.SYNCS 0x989680 ;  /* 0x009896800000895d */ /* 0x004fea0003900000 */
[----:B------:R-:W2:Y:S02]  /*15b10*/  @!P0 SYNCS.PHASECHK.TRANS64 P0, [R16+URZ+0x13220], R3 ;  /* 0x01322003100085a7 */ /* 0x000ea4000800007f */
[----:B--2---:R-:W-:Y:S05]  /*15b20*/  @!P0 BRA `(.L_x_15698) ;  /* 0xfffffffc00f08947 */ /* 0x004fea000383ffff */
[----:B------:R-:W-:Y:S05]  /*15b30*/  BRA `(.L_x_15798) ;  /* 0xffffffb000d47947 */ /* 0x000fea000383ffff */
.L_x_15702:
[----:B0-----:R0:W1:Y:S02]  /*15b40*/  SYNCS.PHASECHK.TRANS64.TRYWAIT P0, [R0+URZ+0x13280], R29 ;  /* 0x0132801d000075a7 */ /* 0x001064000800017f */
[----:B-1----:R-:W-:Y:S05]  /*15b50*/  @!P0 NANOSLEEP.SYNCS 0x989680 ;  /* 0x009896800000895d */ /* 0x002fea0003900000 */
[----:B------:R-:W1:Y:S02]  /*15b60*/  @!P0 SYNCS.PHASECHK.TRANS64 P0, [R0+URZ+0x13280], R29 ;  /* 0x0132801d000085a7 */ /* 0x000e64000800007f */
[----:B-1----:R-:W-:Y:S05]  /*15b70*/  @!P0 BRA `(.L_x_15702) ;  /* 0xfffffffc00f08947 */ /* 0x002fea000383ffff */
[----:B------:R-:W-:Y:S05]  /*15b80*/  BRA `(.L_x_15799) ;  /* 0xffffffb800207947 */ /* 0x000fea000383ffff */
.L_x_15703:
        /* <DEDUP_REMOVED lines=8> */
.L_x_15801:
[----:B------:R-:W-:Y:S05]  /*15c10*/  BSYNC B0 ;  /* 0x0000000000007941 */ /* 0x000fea0003800000 */
.L_x_15800:
        /* <DEDUP_REMOVED lines=10> */
.L_x_15802:
        /* <DEDUP_REMOVED lines=11> */
.L_x_15803:
        /* <DEDUP_REMOVED lines=10> */
.L_x_15804:
        /* <DEDUP_REMOVED lines=11> */
.L_x_15805:
        /* <DEDUP_REMOVED lines=10> */
.L_x_15806:
        /* <DEDUP_REMOVED lines=11> */
.L_x_15807:
        /* <DEDUP_REMOVED lines=10> */
.L_x_15808:
[----:B------:R-:W-:Y:S02]  /*160b0*/  IMAD.MOV.U32 R13, RZ, RZ, R18 ;  /* 0x000000ffff0d7224 */ /* 0x000fe400078e0012 */
[----:B------:R-:W-:Y:S02]  /*160c0*/  IMAD.MOV.U32 R12, RZ, RZ, RZ ;  /* 0x000000ffff0c7224 */ /* 0x000fe400078e00ff */
[----:B------:R-:W-:Y:S02]  /*160d0*/  IMAD.SHL.U32 R5, R2, 0x10, RZ ;  /* 0x0000001002057824 */ /* 0x000fe400078e00ff */
[----:B------:R-:W-:-:S07]  /*160e0*/  IMAD.MOV.U32 R2, RZ, RZ, R14 ;  /* 0x000000ffff027224 */ /* 0x000fce00078e000e */
[----:B------:R-:W-:Y:S05]  /*160f0*/  WARPSYNC.COLLECTIVE R15, `(.L_x_15809) ;  /* 0x000000000f087348 */ /* 0x000fea0003c00000 */
[----:B------:R0:W1:Y:S02]  /*16100*/  SHFL.IDX P6, R14, R13, R12, R11 ;  /* 0x0000000c0d0e7389 */ /* 0x00006400000c000b */
[----:B01----:R-:W-:Y:S01]  /*16110*/  ENDCOLLECTIVE ;  /* 0x000000000000791b */ /* 0x003fe20003800000 */
.L_x_15809:
        /* <DEDUP_REMOVED lines=12> */
.L_x_15810:
[----:B------:R-:W-:Y:S01]  /*161e0*/  IMAD.MOV.U32 R2, RZ, RZ, R14 ;  /* 0x000000ffff027224 */ /* 0x000fe200078e000e */
[----:B------:R-:W-:Y:S06]  /*161f0*/  BRA `(.L_x_15811) ;  /* 0xffffffb400947947 */ /* 0x000fec000383ffff */
.L_x_15708:
[----:B---3--:R3:W4:Y:S02]  /*16200*/  SYNCS.PHASECHK.TRANS64.TRYWAIT P0, [R0+URZ+0x13240], R29 ;  /* 0x0132401d000075a7 */ /* 0x008724000800017f */
[----:B----4-:R-:W-:Y:S05]  /*16210*/  @!P0 NANOSLEEP.SYNCS 0x989680 ;  /* 0x009896800000895d */ /* 0x010fea0003900000 */
[----:B------:R-:W4:Y:S02]  /*16220*/  @!P0 SYNCS.PHASECHK.TRANS64 P0, [R0+URZ+0x13240], R29 ;  /* 0x0132401d000085a7 */ /* 0x000f24000800007f */
[----:B----4-:R-:W-:Y:S05]  /*16230*/  @!P0 BRA `(.L_x_15708) ;  /* 0xfffffffc00f08947 */ /* 0x010fea000383ffff */
[----:B------:R-:W-:Y:S05]  /*16240*/  BRA `(.L_x_15812) ;  /* 0xffffffb400f07947 */ /* 0x000fea000383ffff */
.L_x_15709:
        /* <DEDUP_REMOVED lines=8> */
.L_x_15814:
[----:B------:R-:W-:Y:S05]  /*162d0*/  BSYNC B0 ;  /* 0x0000000000007941 */ /* 0x000fea0003800000 */
.L_x_15813:
        /* <DEDUP_REMOVED lines=8> */
.L_x_15815:
[----:B------:R-:W-:Y:S02]  /*16360*/  IMAD.MOV.U32 R13, RZ, RZ, R8 ;  /* 0x000000ffff0d7224 */ /* 0x000fe400078e0008 */
[----:B------:R-:W-:Y:S02]  /*16370*/  IMAD.MOV.U32 R12, RZ, RZ, 0x1 ;  /* 0x00000001ff0c7424 */ /* 0x000fe400078e00ff */
[----:B------:R-:W-:-:S07]  /*16380*/  IMAD.MOV.U32 R2, RZ, RZ, R14 ;  /* 0x000000ffff027224 */ /* 0x000fce00078e000e */
[----:B------:R-:W-:Y:S05]  /*16390*/  WARPSYNC.COLLECTIVE R15, `(.L_x_15816) ;  /* 0x000000000f087348 */ /* 0x000fea0003c00000 */
[----:B------:R0:W1:Y:S02]  /*163a0*/  SHFL.IDX P6, R14, R13, R12, R11 ;  /* 0x0000000c0d0e7389 */ /* 0x00006400000c000b */
[----:B01----:R-:W-:Y:S01]  /*163b0*/  ENDCOLLECTIVE ;  /* 0x000000000000791b */ /* 0x003fe20003800000 */
.L_x_15816:
        /* <DEDUP_REMOVED lines=11> */
.L_x_15817:
[----:B------:R-:W-:Y:S02]  /*16470*/  IMAD.MOV.U32 R13, RZ, RZ, R8 ;  /* 0x000000ffff0d7224 */ /* 0x000fe400078e0008 */
[----:B------:R-:W-:Y:S02]  /*16480*/  IMAD.MOV.U32 R12, RZ, RZ, 0x2 ;  /* 0x00000002ff0c7424 */ /* 0x000fe400078e00ff */
[----:B------:R-:W-:-:S07]  /*16490*/  IMAD.MOV.U32 R2, RZ, RZ, R14 ;  /* 0x000000ffff027224 */ /* 0x000fce00078e000e */
[----:B------:R-:W-:Y:S05]  /*164a0*/  WARPSYNC.COLLECTIVE R15, `(.L_x_15818) ;  /* 0x000000000f087348 */ /* 0x000fea0003c00000 */
[----:B------:R0:W1:Y:S02]  /*164b0*/  SHFL.IDX P6, R14, R13, R12, R11 ;  /* 0x0000000c0d0e7389 */ /* 0x00006400000c000b */
[----:B01----:R-:W-:Y:S01]  /*164c0*/  ENDCOLLECTIVE ;  /* 0x000000000000791b */ /* 0x003fe20003800000 */
.L_x_15818:
        /* <DEDUP_REMOVED lines=11> */
.L_x_15819:
[----:B------:R-:W-:Y:S02]  /*16580*/  IMAD.MOV.U32 R13, RZ, RZ, R8 ;  /* 0x000000ffff0d7224 */ /* 0x000fe400078e0008 */
[----:B------:R-:W-:Y:S02]  /*16590*/  IMAD.MOV.U32 R12, RZ, RZ, 0x3 ;  /* 0x00000003ff0c7424 */ /* 0x000fe400078e00ff */
[----:B------:R-:W-:-:S07]  /*165a0*/  IMAD.MOV.U32 R2, RZ, RZ, R14 ;  /* 0x000000ffff027224 */ /* 0x000fce00078e000e */
[----:B------:R-:W-:Y:S05]  /*165b0*/  WARPSYNC.COLLECTIVE R15, `(.L_x_15820) ;  /* 0x000000000f087348 */ /* 0x000fea0003c00000 */
[----:B------:R0:W1:Y:S02]  /*165c0*/  SHFL.IDX P6, R14, R13, R12, R11 ;  /* 0x0000000c0d0e7389 */ /* 0x00006400000c000b */
[----:B01----:R-:W-:Y:S01]  /*165d0*/  ENDCOLLECTIVE ;  /* 0x000000000000791b */ /* 0x003fe20003800000 */
.L_x_15820:
        /* <DEDUP_REMOVED lines=11> */
.L_x_15821:
[----:B------:R-:W-:Y:S02]  /*16690*/  IMAD.MOV.U32 R13, RZ, RZ, R5 ;  /* 0x000000ffff0d7224 */ /* 0x000fe400078e0005 */
[----:B------:R-:W-:Y:S02]  /*166a0*/  IMAD.MOV.U32 R12, RZ, RZ, RZ ;  /* 0x000000ffff0c7224 */ /* 0x000fe400078e00ff */
[----:B------:R-:W-:-:S07]  /*166b0*/  IMAD.MOV.U32 R2, RZ, RZ, R14 ;  /* 0x000000ffff027224 */ /* 0x000fce00078e000e */
[----:B------:R-:W-:Y:S05]  /*166c0*/  WARPSYNC.COLLECTIVE R15, `(.L_x_15822) ;  /* 0x000000000f087348 */ /* 0x000fea0003c00000 */
[----:B------:R0:W1:Y:S02]  /*166d0*/  SHFL.IDX P6, R14, R13, R12, R11 ;  /* 0x0000000c0d0e7389 */ /* 0x00006400000c000b */
[----:B01----:R-:W-:Y:S01]  /*166e0*/  ENDCOLLECTIVE ;  /* 0x000000000000791b */ /* 0x003fe20003800000 */
.L_x_15822:
        /* <DEDUP_REMOVED lines=11> */
.L_x_15823:
[----:B------:R-:W-:Y:S01]  /*167a0*/  IMAD.MOV.U32 R2, RZ, RZ, R14 ;  /* 0x000000ffff027224 */ /* 0x000fe200078e000e */
[----:B------:R-:W-:Y:S06]  /*167b0*/  BRA `(.L_x_15824) ;  /* 0xffffffb4007c7947 */ /* 0x000fec000383ffff */
.L_x_15714:
[----:B0-----:R0:W2:Y:S02]  /*167c0*/  SYNCS.PHASECHK.TRANS64.TRYWAIT P2, [R2+URZ+0x13270], R0 ;  /* 0x01327000020075a7 */ /* 0x0010a4000804017f */
[----:B--2---:R-:W-:Y:S05]  /*167d0*/  @!P2 NANOSLEEP.SYNCS 0x989680 ;  /* 0x009896800000a95d */ /* 0x004fea0003900000 */
[----:B------:R-:W2:Y:S02]  /*167e0*/  @!P2 SYNCS.PHASECHK.TRANS64 P2, [R2+URZ+0x13270], R0 ;  /* 0x013270000200a5a7 */ /* 0x000ea4000804007f */
[----:B--2---:R-:W-:Y:S05]  /*167f0*/  @!P2 BRA `(.L_x_15714) ;  /* 0xfffffffc00f0a947 */ /* 0x004fea000383ffff */
[----:B------:R-:W-:Y:S05]  /*16800*/  BRA `(.L_x_15825) ;  /* 0xffffffb400e07947 */ /* 0x000fea000383ffff */
.L_x_15716:
[----:B0-----:R0:W2:Y:S02]  /*16810*/  SYNCS.PHASECHK.TRANS64.TRYWAIT P2, [R2+URZ+0x13260], R3 ;  /* 0x01326003020075a7 */ /* 0x0010a4000804017f */
[----:B--2---:R-:W-:Y:S05]  /*16820*/  @!P2 NANOSLEEP.SYNCS 0x989680 ;  /* 0x009896800000a95d */ /* 0x004fea0003900000 */
[----:B------:R-:W2:Y:S02]  /*16830*/  @!P2 SYNCS.PHASECHK.TRANS64 P2, [R2+URZ+0x13260], R3 ;  /* 0x013260030200a5a7 */ /* 0x000ea4000804007f */
[----:B--2---:R-:W-:Y:S05]  /*16840*/  @!P2 BRA `(.L_x_15716) ;  /* 0xfffffffc00f0a947 */ /* 0x004fea000383ffff */
[----:B------:R-:W-:Y:S05]  /*16850*/  BRA `(.L_x_15826) ;  /* 0xffffffb400f07947 */ /* 0x000fea000383ffff */
.L_x_15724:
[----:B-1----:R1:W2:Y:S02]  /*16860*/  SYNCS.PHASECHK.TRANS64.TRYWAIT P1, [R0+URZ+0x13270], R3 ;  /* 0x01327003000075a7 */ /* 0x0022a4000802017f */
[----:B--2---:R-:W-:Y:S05]  /*16870*/  @!P1 NANOSLEEP.SYNCS 0x989680 ;  /* 0x009896800000995d */ /* 0x004fea0003900000 */
[----:B------:R-:W2:Y:S02]  /*16880*/  @!P1 SYNCS.PHASECHK.TRANS64 P1, [R0+URZ+0x13270], R3 ;  /* 0x01327003000095a7 */ /* 0x000ea4000802007f */
[----:B--2---:R-:W-:Y:S05]  /*16890*/  @!P1 BRA `(.L_x_15724) ;  /* 0xfffffffc00f09947 */ /* 0x004fea000383ffff */
[----:B------:R-:W-:Y:S05]  /*168a0*/  BRA `(.L_x_15827) ;  /* 0xffffffbc00887947 */ /* 0x000fea000383ffff */
.L_x_15726:
[----:B-1----:R1:W2:Y:S02]  /*168b0*/  SYNCS.PHASECHK.TRANS64.TRYWAIT P1, [R0+URZ+0x13260], R3 ;  /* 0x01326003000075a7 */ /* 0x0022a4000802017f */
[----:B--2---:R-:W-:Y:S05]  /*168c0*/  @!P1 NANOSLEEP.SYNCS 0x989680 ;  /* 0x009896800000995d */ /* 0x004fea0003900000 */
[----:B------:R-:W2:Y:S02]  /*168d0*/  @!P1 SYNCS.PHASECHK.TRANS64 P1, [R0+URZ+0x13260], R3 ;  /* 0x01326003000095a7 */ /* 0x000ea4000802007f */
[----:B--2---:R-:W-:Y:S05]  /*168e0*/  @!P1 BRA `(.L_x_15726) ;  /* 0xfffffffc00f09947 */ /* 0x004fea000383ffff */
[----:B------:R-:W-:Y:S05]  /*168f0*/  BRA `(.L_x_15828) ;  /* 0xffffffbc00987947 */ /* 0x000fea000383ffff */
.L_x_15740:
[----:B0-----:R0:W1:Y:S02]  /*16900*/  SYNCS.PHASECHK.TRANS64.TRYWAIT P0, [R5+URZ+0x13220], R0 ;  /* 0x01322000050075a7 */ /* 0x001064000800017f */
[----:B-1----:R-:W-:Y:S05]  /*16910*/  @!P0 NANOSLEEP.SYNCS 0x989680 ;  /* 0x009896800000895d */ /* 0x002fea0003900000 */
[----:B------:R-:W1:Y:S02]  /*16920*/  @!P0 SYNCS.PHASECHK.TRANS64 P0, [R5+URZ+0x13220], R0 ;  /* 0x01322000050085a7 */ /* 0x000e64000800007f */
[----:B-1----:R-:W-:Y:S05]  /*16930*/  @!P0 BRA `(.L_x_15740) ;  /* 0xfffffffc00f08947 */ /* 0x002fea000383ffff */
[----:B------:R-:W-:Y:S05]  /*16940*/  BRA `(.L_x_15829) ;  /* 0xffffffd4004c7947 */ /* 0x000fea000383ffff */
.L_x_15741:
        /* <DEDUP_REMOVED lines=11> */
.L_x_15831:
[----:B------:R-:W-:Y:S05]  /*16a00*/  BSYNC B0 ;  /* 0x0000000000007941 */ /* 0x000fea0003800000 */
.L_x_15830:
[----:B------:R-:W-:Y:S05]  /*16a10*/  BRA `(.L_x_15832) ;  /* 0xffffffd400347947 */ /* 0x000fea000383ffff */
.L_x_15744:
[----:B------:R-:W-:Y:S01]  /*16a20*/  BSSY B1, `(.L_x_15833) ;  /* 0x0000006000017945 */ /* 0x000fe20003800000 */
[----:B------:R-:W-:-:S07]  /*16a30*/  IMAD.MOV.U32 R15, RZ, RZ, -0x1 ;  /* 0xffffffffff0f7424 */ /* 0x000fce00078e00ff */
[----:B0----5:R-:W-:Y:S05]  /*16a40*/  WARPSYNC.COLLECTIVE R15, `(.L_x_15834) ;  /* 0x000000000f0c7348 */ /* 0x021fea0003c00000 */
[----:B------:R-:W-:Y:S02]  /*16a50*/  ELECT P6, UR62, PT ;  /* 0x00000000003e782f */ /* 0x000fe400038c0000 */
[----:B------:R-:W-:Y:S01]  /*16a60*/  MOV R14, UR62 ;  /* 0x0000003e000e7c02 */ /* 0x000fe20008000f00 */
[----:B0----5:R-:W-:Y:S10]  /*16a70*/  ENDCOLLECTIVE ;  /* 0x000000000000791b */ /* 0x021ff40003800000 */
.L_x_15834:
[----:B------:R-:W-:Y:S05]  /*16a80*/  BSYNC B1 ;  /* 0x0000000000017941 */ /* 0x000fea0003800000 */
.L_x_15833:
[----:B------:R-:W-:Y:S05]  /*16a90*/  BRA `(.L_x_15835) ;  /* 0xffffffd4002c7947 */ /* 0x000fea000383ffff */
.L_x_15746:
[----:B0-----:R0:W1:Y:S02]  /*16aa0*/  SYNCS.PHASECHK.TRANS64.TRYWAIT P1, [R4+URZ+0x13240], R3 ;  /* 0x01324003040075a7 */ /* 0x001064000802017f */
[----:B-1----:R-:W-:Y:S05]  /*16ab0*/  @!P1 NANOSLEEP.SYNCS 0x989680 ;  /* 0x009896800000995d */ /* 0x002fea0003900000 */
[----:B------:R-:W1:Y:S02]  /*16ac0*/  @!P1 SYNCS.PHASECHK.TRANS64 P1, [R4+URZ+0x13240], R3 ;  /* 0x01324003040095a7 */ /* 0x000e64000802007f */
[----:B-1----:R-:W-:Y:S05]  /*16ad0*/  @!P1 BRA `(.L_x_15746) ;  /* 0xfffffffc00f09947 */ /* 0x002fea000383ffff */
[----:B------:R-:W-:Y:S05]  /*16ae0*/  BRA `(.L_x_15836) ;  /* 0xffffffd400547947 */ /* 0x000fea000383ffff */
.L_x_15748:
[----:B-1----:R1:W2:Y:S02]  /*16af0*/  SYNCS.PHASECHK.TRANS64.TRYWAIT P1, [R5+URZ+0x13240], R0 ;  /* 0x01324000050075a7 */ /* 0x0022a4000802017f */
[----:B--2---:R-:W-:Y:S05]  /*16b00*/  @!P1 NANOSLEEP.SYNCS 0x989680 ;  /* 0x009896800000995d */ /* 0x004fea0003900000 */
[----:B------:R-:W2:Y:S02]  /*16b10*/  @!P1 SYNCS.PHASECHK.TRANS64 P1, [R5+URZ+0x13240], R0 ;  /* 0x01324000050095a7 */ /* 0x000ea4000802007f */
[----:B--2---:R-:W-:Y:S05]  /*16b20*/  @!P1 BRA `(.L_x_15748) ;  /* 0xfffffffc00f09947 */ /* 0x004fea000383ffff */
[----:B------:R-:W-:Y:S05]  /*16b30*/  BRA `(.L_x_15837) ;  /* 0xffffffd400647947 */ /* 0x000fea000383ffff */
.L_x_15750:
[----:B--2---:R2:W3:Y:S02]  /*16b40*/  SYNCS.PHASECHK.TRANS64.TRYWAIT P1, [R4+URZ+0x13260], R3 ;  /* 0x01326003040075a7 */ /* 0x0044e4000802017f */
[----:B---3--:R-:W-:Y:S05]  /*16b50*/  @!P1 NANOSLEEP.SYNCS 0x989680 ;  /* 0x009896800000995d */ /* 0x008fea0003900000 */
[----:B------:R-:W3:Y:S02]  /*16b60*/  @!P1 SYNCS.PHASECHK.TRANS64 P1, [R4+URZ+0x13260], R3 ;  /* 0x01326003040095a7 */ /* 0x000ee4000802007f */
[----:B---3--:R-:W-:Y:S05]  /*16b70*/  @!P1 BRA `(.L_x_15750) ;  /* 0xfffffffc00f09947 */ /* 0x008fea000383ffff */
[----:B------:R-:W-:Y:S05]  /*16b80*/  BRA `(.L_x_15838) ;  /* 0xffffffd400607947 */ /* 0x000fea000383ffff */
.L_x_15752:
[----:B---3--:R3:W4:Y:S02]  /*16b90*/  SYNCS.PHASECHK.TRANS64.TRYWAIT P1, [R5+URZ+0x13260], R0 ;  /* 0x01326000050075a7 */ /* 0x008724000802017f */
[----:B----4-:R-:W-:Y:S05]  /*16ba0*/  @!P1 NANOSLEEP.SYNCS 0x989680 ;  /* 0x009896800000995d */ /* 0x010fea0003900000 */
[----:B------:R-:W4:Y:S02]  /*16bb0*/  @!P1 SYNCS.PHASECHK.TRANS64 P1, [R5+URZ+0x13260], R0 ;  /* 0x01326000050095a7 */ /* 0x000f24000802007f */
[----:B----4-:R-:W-:Y:S05]  /*16bc0*/  @!P1 BRA `(.L_x_15752) ;  /* 0xfffffffc00f09947 */ /* 0x010fea000383ffff */
[----:B------:R-:W-:Y:S05]  /*16bd0*/  BRA `(.L_x_15839) ;  /* 0xffffffd4005c7947 */ /* 0x000fea000383ffff */
.L_x_15754:
[----:B----4-:R4:W0:Y:S02]  /*16be0*/  SYNCS.PHASECHK.TRANS64.TRYWAIT P1, [R4+URZ+0x13280], R3 ;  /* 0x01328003040075a7 */ /* 0x010824000802017f */
[----:B0-----:R-:W-:Y:S05]  /*16bf0*/  @!P1 NANOSLEEP.SYNCS 0x989680 ;  /* 0x009896800000995d */ /* 0x001fea0003900000 */
[----:B------:R-:W0:Y:S02]  /*16c00*/  @!P1 SYNCS.PHASECHK.TRANS64 P1, [R4+URZ+0x13280], R3 ;  /* 0x01328003040095a7 */ /* 0x000e24000802007f */
[----:B0-----:R-:W-:Y:S05]  /*16c10*/  @!P1 BRA `(.L_x_15754) ;  /* 0xfffffffc00f09947 */ /* 0x001fea000383ffff */
[----:B------:R-:W-:Y:S05]  /*16c20*/  BRA `(.L_x_15840) ;  /* 0xffffffd400587947 */ /* 0x000fea000383ffff */
.L_x_15841:
        /* <DEDUP_REMOVED lines=13> */
.L_x_16309:


//--------------------- .text._ZN7cutlass13device_kernelIN5flash11enable_sm90INS1_16FlashAttnFwdSm90INS1_25CollectiveMainloopFwdSm90ILi2EN4cute5tupleIJNS5_1CILi1EEES8_S8_EEENS6_IJNS7_ILi192EEENS7_ILi160EEENS7_ILi64EEEEEELi64ENS_12float_e4m3_tEfNS_4arch4Sm90ELb1ELb0ELb0ELb1ELb1ELb1ELb0ELb1ELb1ELb1ELb1ELb0EEENS1_21CollectiveEpilogueFwdINS6_IJSA_SC_SB_EEES9_NS_10bfloat16_tESG_Li384ELb1ELb1ELb1ELb1EEENS1_36VarlenDynamicPersistentTileSchedulerILi192ELi160ELi384ELi128ELb1ELb1ELb1ELb1ELb1ELb1EEEEEEEEEvNT_6ParamsE --------------------------
	.section	.text._ZN7cutlass13device_kernelIN5flash11enable_sm90INS1_16FlashAttnFwdSm90INS1_25CollectiveMainloopFwdSm90ILi2EN4cute5tupleIJNS5_1CILi1EEES8_S8_EEENS6_IJNS7_ILi192EEENS7_ILi160EEENS7_ILi64EEEEEELi64ENS_12float_e4m3_tEfNS_4arch4Sm90ELb1ELb0ELb0ELb1ELb1ELb1ELb0ELb1ELb1ELb1ELb1ELb0EEENS1_21CollectiveEpilogueFwdINS6_IJSA_SC_SB_EEES9_NS_10bfloat16_tESG_Li384ELb1ELb1ELb1ELb1EEENS1_36VarlenDynamicPersistentTileSchedulerILi192ELi160ELi384ELi128ELb1ELb1ELb1ELb1ELb1ELb1EEEEEEEEEvNT_6ParamsE,"ax",@progbits
	.align	128
.text._ZN7cutlass13device_kernelIN5flash11enable_sm90INS1_16FlashAttnFwdSm90INS1_25CollectiveMainloopFwdSm90ILi2EN4cute5tupleIJNS5_1CILi1EEES8_S8_EEENS6_IJNS7_ILi192EEENS7_ILi160EEENS7_ILi64EEEEEELi64ENS_12float_e4m3_tEfNS_4arch4Sm90ELb1ELb0ELb0ELb1ELb1ELb1ELb0ELb1ELb1ELb1ELb1ELb0EEENS1_21CollectiveEpilogueFwdINS6_IJSA_SC_SB_EEES9_NS_10bfloat16_tESG_Li384ELb1ELb1ELb1ELb1EEENS1_36VarlenDynamicPersistentTileSchedulerILi192ELi160ELi384ELi128ELb1ELb1ELb1ELb1ELb1ELb1EEEEEEEEEvNT_6ParamsE:
        .type           _ZN7cutlass13device_kernelIN5flash11enable_sm90INS1_16FlashAttnFwdSm90INS1_25CollectiveMainloopFwdSm90ILi2EN4cute5tupleIJNS5_1CILi1EEES8_S8_EEENS6_IJNS7_ILi192EEENS7_ILi160EEENS7_ILi64EEEEEELi64ENS_12float_e4m3_tEfNS_4arch4Sm90ELb1ELb0ELb0ELb1ELb1ELb1ELb0ELb1ELb1ELb1ELb1ELb0EEENS1_21CollectiveEpilogueFwdINS6_IJSA_SC_SB_EEES9_NS_10bfloat16_tESG_Li384ELb1ELb1ELb1ELb1EEENS1_36VarlenDynamicPersistentTileSchedulerILi192ELi160ELi384ELi128ELb1ELb1ELb1ELb1ELb1ELb1EEEEEEEEEvNT_6ParamsE,@function
        .size           _ZN7cutlass13device_kernelIN5flash11enable_sm90INS1_16FlashAttnFwdSm90INS1_25CollectiveMainloopFwdSm90ILi2EN4cute5tupleIJNS5_1CILi1EEES8_S8_EEENS6_IJNS7_ILi192EEENS7_ILi160EEENS7_ILi64EEEEEELi64ENS_12float_e4m3_tEfNS_4arch4Sm90ELb1ELb0ELb0ELb1ELb1ELb1ELb0ELb1ELb1ELb1ELb1ELb0EEENS1_21CollectiveEpilogueFwdINS6_IJSA_SC_SB_EEES9_NS_10bfloat16_tESG_Li384ELb1ELb1ELb1ELb1EEENS1_36VarlenDynamicPersistentTileSchedulerILi192ELi160ELi384ELi128ELb1ELb1ELb1ELb1ELb1ELb1EEEEEEEEEvNT_6ParamsE,(.L_x_16310 - _ZN7cutlass13device_kernelIN5flash11enable_sm90INS1_16FlashAttnFwdSm90INS1_25CollectiveMainloopFwdSm90ILi2EN4cute5tupleIJNS5_1CILi1EEES8_S8_EEENS6_IJNS7_ILi192EEENS7_ILi160EEENS7_ILi64EEEEEELi64ENS_12float_e4m3_tEfNS_4arch4Sm90ELb1ELb0ELb0ELb1ELb1ELb1ELb0ELb1ELb1ELb1ELb1ELb0EEENS1_21CollectiveEpilogueFwdINS6_IJSA_SC_SB_EEES9_NS_10bfloat16_tESG_Li384ELb1ELb1ELb1ELb1EEENS1_36VarlenDynamicPersistentTileSchedulerILi192ELi160ELi384ELi128ELb1ELb1ELb1ELb1ELb1ELb1EEEEEEEEEvNT_6ParamsE)
        .other          _ZN7cutlass13device_kernelIN5flash11enable_sm90INS1_16FlashAttnFwdSm90INS1_25CollectiveMainloopFwdSm90ILi2EN4cute5tupleIJNS5_1CILi1EEES8_S8_EEENS6_IJNS7_ILi192EEENS7_ILi160EEENS7_ILi64EEEEEELi64ENS_12float_e4m3_tEfNS_4arch4Sm90ELb1ELb0ELb0ELb1ELb1ELb1ELb0ELb1ELb1ELb1ELb1ELb0EEENS1_21CollectiveEpilogueFwdINS6_IJSA_SC_SB_EEES9_NS_10bfloat16_tESG_Li384ELb1ELb1ELb1ELb1EEENS1_36VarlenDynamicPersistentTileSchedulerILi192ELi160ELi384ELi128ELb1ELb1ELb1ELb1ELb1ELb1EEEEEEEEEvNT_6ParamsE,@"STO_CUDA_ENTRY STV_DEFAULT"
_ZN7cutlass13device_kernelIN5flash11enable_sm90INS1_16FlashAttnFwdSm90INS1_25CollectiveMainloopFwdSm90ILi2EN4cute5tupleIJNS5_1CILi1EEES8_S8_EEENS6_IJNS7_ILi192EEENS7_ILi160EEENS7_ILi64EEEEEELi64ENS_12float_e4m3_tEfNS_4arch4Sm90ELb1ELb0ELb0ELb1ELb1ELb1ELb0ELb1ELb1ELb1ELb1ELb0EEENS1_21CollectiveEpilogueFwdINS6_IJSA_SC_SB_EEES9_NS_10bfloat16_tESG_Li384ELb1ELb1ELb1ELb1EEENS1_36VarlenDynamicPersistentTileSchedulerILi192ELi160ELi384ELi128ELb1ELb1ELb1ELb1ELb1ELb1EEEEEEEEEvNT_6ParamsE:
        /* <DEDUP_REMOVED lines=17> */
.L_x_15843:
[----:B------:R-:W-:Y:S05]  /*0110*/  BSYNC B0 ;  /* 0x0000000000007941 */ /* 0x000fea0003800000 */
.L_x_15842:
        /* <DEDUP_REMOVED lines=40> */
.L_x_15844:
        /* <DEDUP_REMOVED lines=22> */
.L_x_15845:
        /* <DEDUP_REMOVED lines=18> */
.L_x_15846:
        /* <DEDUP_REMOVED lines=22> */
.L_x_15847:
        /* <DEDUP_REMOVED lines=23> */
.L_x_15848:
        /* <DEDUP_REMOVED lines=9> */
.L_x_15851:
        /* <DEDUP_REMOVED lines=30> */
[----:B------:R-:W-:Y:S02]  /*0b60*/  SHF.R.S32.HI R6, RZ, 0x4, R5 ;  /* 0x00000004ff067819 */ /* 0x000fe40000011405 */
[----:B------:R-:W-:Y:S01]  /*0b70*/  LOP3.LUT R4, R4, 0x3fffffe, RZ, 0xc0, !PT ;  /* 0x03fffffe04047812 */ /* 0x000fe200078ec0ff */
[----:B------:R-:W-:Y:S01]  /*0b80*/  IMAD.IADD R7, R15, 0x1, -R7 ;  /* 0x000000010f077824 */ /* 0x000fe200078e0a07 */
[----:B------:R-:W-:Y:S02]  /*0b90*/  LOP3.LUT R8, R8, 0xfffffc00, RZ, 0xc0, !PT ;  /* 0xfffffc0008087812 */ /* 0x000fe400078ec0ff */
[----:B------:R-:W-:Y:S01]  /*0ba0*/  SHF.R.S32.HI R9, RZ, 0x1f, R14 ;  /* 0x0000001fff097819 */ /* 0x000fe2000001140e */
[----:B------:R-:W-:Y:S01]  /*0bb0*/  IMAD.IADD R4, R10, 0x1, -R4 ;  /* 0x000000010a047824 */ /* 0x000fe200078e0a04 */
[----:B------:R-:W-:Y:S01]  /*0bc0*/  LEA.HI R5, R5, R6, RZ, 0x1 ;  /* 0x0000000605057211 */ /* 0x000fe200078f08ff */
[----:B------:R-:W-:Y:S01]  /*0bd0*/  IMAD R7, R7, 0x40, R8 ;  /* 0x0000004007077824 */ /* 0x000fe200078e0208 */
[----:B------:R-:W-:Y:S01]  /*0be0*/  LEA.HI R8, R9, R14, RZ, 0x2 ;  /* 0x0000000e09087211 */ /* 0x000fe200078f10ff */
[----:B------:R-:W-:Y:S01]  /*0bf0*/  IMAD R13, R6, 0x8, R4 ;  /* 0x00000008060d7824 */ /* 0x000fe200078e0204 */
[----:B------:R-:W-:-:S02]  /*0c00*/  LOP3.LUT R5, R5, 0x1ffffffe, RZ, 0xc0, !PT ;  /* 0x1ffffffe05057812 */ /* 0x000fc400078ec0ff */
[----:B------:R-:W-:Y:S02]  /*0c10*/  LEA.HI R4, R0, R15, RZ, 0x2 ;  /* 0x0000000f00047211 */ /* 0x000fe400078f10ff */
[--C-:B------:R-:W-:Y:S02]  /*0c20*/  SHF.R.S32.HI R10, RZ, 0x2, R8.reuse ;  /* 0x00000002ff0a7819 */ /* 0x100fe40000011408 */
[----:B------:R-:W-:Y:S01]  /*0c30*/  SHF.R.S32.HI R11, RZ, 0x1f, R8 ;  /* 0x0000001fff0b7819 */ /* 0x000fe20000011408 */
[----:B------:R-:W-:Y:S01]  /*0c40*/  IMAD.IADD R6, R6, 0x1, -R5 ;  /* 0x0000000106067824 */ /* 0x000fe200078e0a05 */
[----:B------:R-:W-:Y:S02]  /*0c50*/  SHF.R.S32.HI R19, RZ, 0x7, R2 ;  /* 0x00000007ff137819 */ /* 0x000fe40000011402 */
[--C-:B------:R-:W-:Y:S02]  /*0c60*/  SHF.R.S32.HI R2, RZ, 0x2, R4.reuse ;  /* 0x00000002ff027819 */ /* 0x100fe40000011404 */
[----:B------:R-:W-:-:S02]  /*0c70*/  SHF.R.S32.HI R5, RZ, 0x1f, R4 ;  /* 0x0000001fff057819 */ /* 0x000fc40000011404 */
[----:B------:R-:W-:Y:S02]  /*0c80*/  LEA.HI R11, R11, R10, RZ, 0x3 ;  /* 0x0000000a0b0b7211 */ /* 0x000fe400078f18ff */
[----:B------:R-:W-:Y:S01]  /*0c90*/  LOP3.LUT R12, R4, 0xfffffffc, RZ, 0xc0, !PT ;  /* 0xfffffffc040c7812 */ /* 0x000fe200078ec0ff */
[----:B------:R-:W-:Y:S01]  /*0ca0*/  IMAD.HI R4, R19, 0x55555556, RZ ;  /* 0x5555555613047827 */ /* 0x000fe200078e02ff */
[----:B------:R-:W-:Y:S02]  /*0cb0*/  LEA.HI R5, R5, R2, RZ, 0x2 ;  /* 0x0000000205057211 */ /* 0x000fe400078f10ff */
[----:B------:R-:W-:Y:S02]  /*0cc0*/  LOP3.LUT R11, R11, 0xfffffff8, RZ, 0xc0, !PT ;  /* 0xfffffff80b0b7812 */ /* 0x000fe400078ec0ff */
[----:B------:R-:W-:Y:S02]  /*0cd0*/  LEA.HI R9, R9, R14, RZ, 0x5 ;  /* 0x0000000e09097211 */ /* 0x000fe400078f28ff */
[----:B------:R-:W-:Y:S01]  /*0ce0*/  LOP3.LUT R5, R5, 0xfffffffc, RZ, 0xc0, !PT ;  /* 0xfffffffc05057812 */ /* 0x000fe200078ec0ff */
[----:B------:R-:W-:Y:S01]  /*0cf0*/  IMAD.IADD R10, R10, 0x1, -R11 ;  /* 0x000000010a0a7824 */ /* 0x000fe200078e0a0b */
[----:B------:R-:W-:-:S02]  /*0d00*/  LEA.HI R4, R4, R4, RZ, 0x1 ;  /* 0x0000000404047211 */ /* 0x000fc400078f08ff */
[----:B------:R-:W-:Y:S01]  /*0d10*/  SHF.R.S32.HI R9, RZ, 0x5, R9 ;  /* 0x00000005ff097819 */ /* 0x000fe20000011409 */
[----:B------:R-:W-:Y:S02]  /*0d20*/  IMAD.IADD R5, R2, 0x1, -R5 ;  /* 0x0000000102057824 */ /* 0x000fe400078e0a05 */
[----:B------:R-:W-:Y:S02]  /*0d30*/  IMAD R4, R4, -0x3, R19 ;  /* 0xfffffffd04047824 */ /* 0x000fe400078e0213 */
[----:B------:R-:W-:Y:S02]  /*0d40*/  IMAD R9, R9, 0x10, R10 ;  /* 0x0000001009097824 */ /* 0x000fe400078e020a */
[----:B------:R-:W-:Y:S01]  /*0d50*/  IMAD R2, R6, 0x8, R7 ;  /* 0x0000000806027824 */ /* 0x000fe200078e0207 */
[----:B------:R-:W-:Y:S01]  /*0d60*/  LOP3.LUT R3, R3, 0xfffffffe, RZ, 0xc0, !PT ;  /* 0xfffffffe03037812 */ /* 0x000fe200078ec0ff */
[----:B------:R-:W-:-:S03]  /*0d70*/  IMAD R4, R4, 0x40, R9 ;  /* 0x0000004004047824 */ /* 0x000fc600078e0209 */
[----:B------:R3:W-:Y:S01]  /*0d80*/  STL [R1+0xa0], R2 ;  /* 0x0000a00201007387 */ /* 0x0007e20000100800 */
[----:B------:R-:W-:Y:S01]  /*0d90*/  IMAD.IADD R3, R15, 0x1, -R3 ;  /* 0x000000010f037824 */ /* 0x000fe200078e0a03 */
[----:B------:R-:W-:Y:S02]  /*0da0*/  LEA.HI R0, R0, R15, RZ, 0x3 ;  /* 0x0000000f00007211 */ /* 0x000fe400078f18ff */
[----:B------:R-:W-:Y:S04]  /*0db0*/  STL [R1+0x84], R5 ;  /* 0x0000840501007387 */ /* 0x000fe80000100800 */
[----:B------:R-:W-:Y:S04]  /*0dc0*/  STL [R1+0x9c], R4 ;  /* 0x00009c0401007387 */ /* 0x000fe80000100800 */
[----:B------:R-:W-:Y:S01]  /*0dd0*/  STL [R1+0x68], RZ ;  /* 0x000068ff01007387 */ /* 0x000fe20000100800 */
[----:B------:R-:W-:Y:S01]  /*0de0*/  IMAD.SHL.U32 R6, R3, 0x8, RZ ;  /* 0x0000000803067824 */ /* 0x000fe200078e00ff */
[----:B------:R-:W-:-:S05]  /*0df0*/  LOP3.LUT R8, R8, 0x7ffffffc, RZ, 0xc0, !PT ;  /* 0x7ffffffc08087812 */ /* 0x000fca00078ec0ff */
[----:B------:R-:W-:Y:S02]  /*0e00*/  IMAD.IADD R8, R14, 0x1, -R8 ;  /* 0x000000010e087824 */ /* 0x000fe400078e0a08 */
[----:B------:R-:W-:Y:S02]  /*0e10*/  IMAD.IADD R12, R15, 0x1, -R12 ;  /* 0x000000010f0c7824 */ /* 0x000fe400078e0a0c */
[----:B------:R-:W-:Y:S02]  /*0e20*/  IMAD.SHL.U32 R8, R8, 0x2, RZ ;  /* 0x0000000208087824 */ /* 0x000fe400078e00ff */
[----:B------:R-:W-:Y:S02]  /*0e30*/  IMAD.SHL.U32 R9, R13, 0x40, RZ ;  /* 0x000000400d097824 */ /* 0x000fe400078e00ff */
[----:B------:R-:W-:Y:S01]  /*0e40*/  VIADD R7, R8, 0x20 ;  /* 0x0000002008077836 */ /* 0x000fe20000000000 */
[----:B------:R-:W-:-:S04]  /*0e50*/  LEA.HI R11, R12, R12, RZ, 0x1 ;  /* 0x0000000c0c0b7211 */ /* 0x000fc800078f08ff */
[----:B------:R-:W-:-:S05]  /*0e60*/  LOP3.LUT R11, R11, 0x1ffffffe, RZ, 0xc0, !PT ;  /* 0x1ffffffe0b0b7812 */ /* 0x000fca00078ec0ff */
[----:B------:R-:W-:Y:S01]  /*0e70*/  IMAD.IADD R11, R12, 0x1, -R11 ;  /* 0x000000010c0b7824 */ /* 0x000fe200078e0a0b */
[----:B------:R-:W-:Y:S01]  /*0e80*/  CS2R R22, SRZ ;  /* 0x0000000000167805 */ /* 0x000fe2000001ff00 */
[----:B------:R-:W-:Y:S01]  /*0e90*/  IMAD.MOV.U32 R157, RZ, RZ, RZ ;  /* 0x000000ffff9d7224 */ /* 0x000fe200078e00ff */
[----:B---3--:R-:W-:Y:S01]  /*0ea0*/  LOP3.LUT R2, R16, 0x1, RZ, 0xfc, !PT ;  /* 0x0000000110027812 */ /* 0x008fe200078efcff */
[----:B------:R-:W-:-:S04]  /*0eb0*/  IMAD.SHL.U32 R16, R3, 0x10, RZ ;  /* 0x0000001003107824 */ /* 0x000fc800078e00ff */
[----:B------:R0:W-:Y:S01]  /*0ec0*/  STL [R1], R2 ;  /* 0x0000000201007387 */ /* 0x0001e20000100800 */
[----:B------:R-:W-:Y:S01]  /*0ed0*/  VIADD R3, R16, 0x20 ;  /* 0x0000002010037836 */ /* 0x000fe20000000000 */
[----:B0-----:R-:W-:Y:S02]  /*0ee0*/  LOP3.LUT R2, R0, 0xfffffff8, RZ, 0xc0, !PT ;  /* 0xfffffff800027812 */ /* 0x001fe400078ec0ff */
[----:B------:R-:W-:Y:S01]  /*0ef0*/  SHF.R.S32.HI R0, RZ, 0x3, R0 ;  /* 0x00000003ff007819 */ /* 0x000fe20000011400 */
[----:B------:R-:W-:Y:S02]  /*0f00*/  IMAD.SHL.U32 R0, R5, 0x80, RZ ;  /* 0x0000008005007824 */ /* 0x000fe400078e00ff */
[----:B------:R-:W-:Y:S02]  /*0f10*/  IMAD.IADD R2, R15, 0x1, -R2 ;  /* 0x000000010f027824 */ /* 0x000fe400078e0a02 */
[----:B------:R-:W-:Y:S01]  /*0f20*/  VIADD R5, R6, 0x10 ;  /* 0x0000001006057836 */ /* 0x000fe20000000000 */
[----:B------:R-:W-:Y:S01]  /*0f30*/  LOP3.LUT R2, R0, 0x180, RZ, 0xc0, !PT ;  /* 0x0000018000027812 */ /* 0x000fe200078ec0ff */
[----:B------:R-:W-:Y:S01]  /*0f40*/  STL [R1+0x8], RZ ;  /* 0x000008ff01007387 */ /* 0x000fe20000100800 */
[----:B------:R-:W-:-:S03]  /*0f50*/  SHF.R.S32.HI R0, RZ, 0x1f, R3 ;  /* 0x0000001fff007819 */ /* 0x000fc60000011403 */
[----:B------:R-:W-:Y:S04]  /*0f60*/  STL [R1+0x10], R6 ;  /* 0x0000100601007387 */ /* 0x000fe80000100800 */
[----:B------:R0:W-:Y:S04]  /*0f70*/  STL [R1+0x4], R3 ;  /* 0x0000040301007387 */ /* 0x0001e80000100800 */
[----:B------:R-:W-:Y:S04]  /*0f80*/  STL [R1+0x20], R5 ;  /* 0x0000200501007387 */ /* 0x000fe80000100800 */
[----:B------:R-:W-:Y:S01]  /*0f90*/  STL [R1+0x44], R2 ;  /* 0x0000440201007387 */ /* 0x000fe20000100800 */
[----:B0-----:R-:W-:-:S03]  /*0fa0*/  SHF.R.U32.HI R3, RZ, 0x3, R2 ;  /* 0x00000003ff037819 */ /* 0x001fc60000011602 */
[----:B------:R0:W-:Y:S01]  /*0fb0*/  STL [R1+0x1c], R0 ;  /* 0x00001c0001007387 */ /* 0x0001e20000100800 */
[----:B------:R-:W-:-:S03]  /*0fc0*/  VIADD R6, R8, 0x28 ;  /* 0x0000002808067836 */ /* 0x000fc60000000000 */
[----:B------:R1:W-:Y:S01]  /*0fd0*/  STL [R1+0x48], R3 ;  /* 0x0000480301007387 */ /* 0x0003e20000100800 */
[C-C-:B0-----:R-:W-:Y:S02]  /*0fe0*/  LOP3.LUT R0, R2.reuse, 0x10, R16.reuse, 0xf8, !PT ;  /* 0x0000001002007812 */ /* 0x141fe400078ef810 */
[----:B------:R-:W-:Y:S02]  /*0ff0*/  LOP3.LUT R2, R2, 0x30, R16, 0xf8, !PT ;  /* 0x0000003002027812 */ /* 0x000fe400078ef810 */
[-C--:B------:R-:W-:Y:S01]  /*1000*/  LOP3.LUT R0, R0, R3.reuse, RZ, 0x3c, !PT ;  /* 0x0000000300007212 */ /* 0x080fe200078e3cff */
[----:B------:R0:W-:Y:S01]  /*1010*/  STL [R1+0x3c], R8 ;  /* 0x00003c0801007387 */ /* 0x0001e20000100800 */
[----:B-1----:R-:W-:Y:S01]  /*1020*/  LOP3.LUT R3, R2, R3, RZ, 0x3c, !PT ;  /* 0x0000000302037212 */ /* 0x002fe200078e3cff */
[C---:B------:R-:W-:Y:S02]  /*1030*/  VIADD R5, R8.reuse, 0x30 ;  /* 0x0000003008057836 */ /* 0x040fe40000000000 */
[----:B------:R-:W-:Y:S01]  /*1040*/  VIADD R2, R8, 0x38 ;  /* 0x0000003808027836 */ /* 0x000fe20000000000 */
[----:B------:R-:W-:Y:S01]  /*1050*/  STL [R1+0x4c], R9 ;  /* 0x00004c0901007387 */ /* 0x000fe20000100800 */
[----:B0-----:R-:W-:Y:S01]  /*1060*/  IMAD.IADD R8, R9, 0x1, R0 ;  /* 0x0000000109087824 */ /* 0x001fe200078e0200 */
[----:B------:R-:W-:-:S02]  /*1070*/  IADD3 R0, R18, R9, R3 ;  /* 0x0000000912007210 */ /* 0x000fc40007ffe003 */
[----:B------:R-:W-:Y:S01]  /*1080*/  STL [R1+0x80], R7 ;  /* 0x0000800701007387 */ /* 0x000fe20000100800 */
[----:B------:R-:W-:-:S03]  /*1090*/  SHF.R.S32.HI R3, RZ, 0x1f, R7 ;  /* 0x0000001fff037819 */ /* 0x000fc60000011407 */
[----:B------:R-:W-:Y:S04]  /*10a0*/  STL [R1+0x7c], R6 ;  /* 0x00007c0601007387 */ /* 0x000fe80000100800 */
[----:B------:R-:W-:Y:S04]  /*10b0*/  STL [R1+0x28], R8 ;  /* 0x0000280801007387 */ /* 0x000fe80000100800 */
[----:B------:R-:W-:Y:S04]  /*10c0*/  STL [R1+0x78], R5 ;  /* 0x0000780501007387 */ /* 0x000fe80000100800 */
[----:B------:R0:W-:Y:S04]  /*10d0*/  STL [R1+0x98], R0 ;  /* 0x0000980001007387 */ /* 0x0001e80000100800 */
[----:B------:R1:W-:Y:S01]  /*10e0*/  STL [R1+0x74], R2 ;  /* 0x0000740201007387 */ /* 0x0003e20000100800 */
[----:B0-----:R-:W-:-:S03]  /*10f0*/  SHF.R.S32.HI R0, RZ, 0x1f, R6 ;  /* 0x0000001fff007819 */ /* 0x001fc60000011406 */
[----:B------:R0:W-:Y:S04]  /*1100*/  STL [R1+0x94], R3 ;  /* 0x0000940301007387 */ /* 0x0001e80000100800 */
[----:B------:R2:W-:Y:S01]  /*1110*/  STL [R1+0x90], R0 ;  /* 0x0000900001007387 */ /* 0x0005e20000100800 */
[----:B-1----:R-:W-:Y:S02]  /*1120*/  SHF.R.S32.HI R2, RZ, 0x1f, R2 ;  /* 0x0000001fff027819 */ /* 0x002fe40000011402 */
[----:B0-----:R-:W-:Y:S01]  /*1130*/  SHF.R.S32.HI R3, RZ, 0x1f, R5 ;  /* 0x0000001fff037819 */ /* 0x001fe20000011405 */
[----:B--2---:R-:W-:-:S04]  /*1140*/  IMAD R0, R11, 0x8, R4 ;  /* 0x000000080b007824 */ /* 0x004fc800078e0204 */
[----:B------:R0:W-:Y:S04]  /*1150*/  STL [R1+0x8c], R3 ;  /* 0x00008c0301007387 */ /* 0x0001e80000100800 */
[----:B------:R0:W-:Y:S04]  /*1160*/  STL [R1+0x50], R0 ;  /* 0x0000500001007387 */ /* 0x0001e80000100800 */
[----:B------:R0:W-:Y:S01]  /*1170*/  STL [R1+0x88], R2 ;  /* 0x0000880201007387 */ /* 0x0001e20000100800 */
[----:B------:R-:W-:-:S07]  /*1180*/  SHF.R.S32.HI R17, RZ, 0x1f, R16 ;  /* 0x0000001fff117819 */ /* 0x000fce0000011410 */
.L_x_15976:
        /* <DEDUP_REMOVED lines=22> */
[----:B-----5:R-:W-:-:S03]  /*12f0*/  IADD3 R6, P4, R31, UR6, RZ ;  /* 0x000000061f067c10 */ /* 0x020fc6000ff9e0ff */
[----:B------:R1:W5:Y:S01]  /*1300*/  @P2 LDG.E R8, desc[UR40][R2.64] ;  /* 0x0000002802082981 */ /* 0x000362000c1e1900 */
        /* <DEDUP_REMOVED lines=37> */
.L_x_15853:
[----:B------:R-:W-:Y:S01]  /*1560*/  MOV R2, UR5 ;  /* 0x0000000500027c02 */ /* 0x000fe20008000f00 */
[----:B------:R-:W-:Y:S01]  /*1570*/  IMAD.U32 R29, RZ, RZ, UR4 ;  /* 0x00000004ff1d7e24 */ /* 0x000fe2000f8e00ff */
[----:B------:R-:W-:Y:S06]  /*1580*/  @!P2 BRA `(.L_x_15854) ;  /* 0x000000000010a947 */ /* 0x000fec0003800000 */
[----:B------:R-:W-:-:S04]  /*1590*/  IADD3 R4, P0, R31, UR8, RZ ;  /* 0x000000081f047c10 */ /* 0x000fc8000ff1e0ff */
[----:B------:R-:W-:-:S05]  /*15a0*/  IADD3.X R5, R34, UR9, RZ, P0, !PT ;  /* 0x0000000922057c10 */ /* 0x000fca00087fe4ff */
[----:B------:R1:W5:Y:S01]  /*15b0*/  LDG.E R29, desc[UR40][R4.64] ;  /* 0x00000028041d7981 */ /* 0x000362000c1e1900 */
[----:B------:R-:W-:Y:S05]  /*15c0*/  BRA `(.L_x_15855) ;  /* 0x0000000000107947 */ /* 0x000fea0003800000 */
.L_x_15854:
[----:B------:R-:W-:Y:S05]  /*15d0*/  @!P0 BRA `(.L_x_15855) ;  /* 0x00000000000c8947 */ /* 0x000fea0003800000 */
[----:B------:R-:W2:Y:S04]  /*15e0*/  LDG.E R0, desc[UR40][R6.64] ;  /* 0x0000002806007981 */ /* 0x000ea8000c1e1900 */
[----:B------:R-:W2:Y:S02]  /*15f0*/  LDG.E R29, desc[UR40][R6.64+0x4] ;  /* 0x00000428061d7981 */ /* 0x000ea4000c1e1900 */
[----:B--2---:R-:W-:-:S07]  /*1600*/  IMAD.IADD R29, R29, 0x1, -R0 ;  /* 0x000000011d1d7824 */ /* 0x004fce00078e0a00 */
.L_x_15855:
        /* <DEDUP_REMOVED lines=17> */
[----:B------:R-:W-:Y:S01]  /*1720*/  LOP3.LUT R13, R10, 0xff, RZ, 0xc0, !PT ;  /* 0x000000ff0a0d7812 */ /* 0x000fe200078ec0ff */
[----:B------:R-:W-:Y:S02]  /*1730*/  BSSY B0, `(.L_x_15856) ;  /* 0x0000038000007945 */ /* 0x000fe40003800000 */
[----:B-1----:R-:W-:Y:S01]  /*1740*/  VIADD R4, R11, 0xbf ;  /* 0x000000bf0b047836 */ /* 0x002fe20000000000 */
[----:B------:R1:W-:Y:S07]  /*1750*/  STL [R1+0x34], R11 ;  /* 0x0000340b01007387 */ /* 0x0003ee0000100800 */
[----:B------:R-:W2:Y:S01]  /*1760*/  @P1 LDC R9, c[0x0][0x44c] ;  /* 0x00011300ff091b82 */ /* 0x000ea20000000800 */
[----:B-1----:R-:W-:-:S07]  /*1770*/  IMAD.IADD R11, R29, 0x1, -R8 ;  /* 0x000000011d0b7824 */ /* 0x002fce00078e0a08 */
[----:B------:R-:W1:Y:S01]  /*1780*/  @P1 LDC R5, c[0x0][0x450] ;  /* 0x00011400ff051b82 */ /* 0x000e620000000800 */
[----:B---3--:R-:W-:Y:S02]  /*1790*/  @P0 IMAD.IADD R2, R3, 0x1, -R0 ;  /* 0x0000000103020824 */ /* 0x008fe400078e0a00 */
[----:B--2---:R-:W-:-:S04]  /*17a0*/  @P1 IMAD.HI.U32 R0, R4, R9, RZ ;  /* 0x0000000904001227 */ /* 0x004fc800078e00ff */
[----:B----4-:R-:W-:Y:S01]  /*17b0*/  IMAD.IADD R6, R11, 0x1, R2 ;  /* 0x000000010b067824 */ /* 0x010fe200078e0202 */
[----:B-1----:R-:W-:Y:S02]  /*17c0*/  @P1 SHF.R.U32.HI R4, RZ, R5, R0 ;  /* 0x00000005ff041219 */ /* 0x002fe40000011600 */
[----:B------:R-:W-:Y:S01]  /*17d0*/  SHF.R.U32.HI R5, RZ, 0x10, R10 ;  /* 0x00000010ff057819 */ /* 0x000fe2000001160a */
[C---:B------:R-:W-:Y:S01]  /*17e0*/  VIADD R0, R6.reuse, 0x9f ;  /* 0x0000009f06007836 */ /* 0x040fe20000000000 */
[----:B------:R-:W-:Y:S01]  /*17f0*/  IADD3 R26, R6, 0xa0, -R12 ;  /* 0x000000a0061a7810 */ /* 0x000fe20007ffe80c */
[----:B------:R1:W-:Y:S02]  /*1800*/  STL [R1+0x38], R6 ;  /* 0x0000380601007387 */ /* 0x0003e40000100800 */
[----:B------:R-:W-:Y:S02]  /*1810*/  IMAD.HI R0, R0, 0x66666667, RZ ;  /* 0x6666666700007827 */ /* 0x000fe400078e02ff */
[----:B------:R1:W-:Y:S02]  /*1820*/  STL [R1+0x70], R13 ;  /* 0x0000700d01007387 */ /* 0x0003e40000100800 */
[----:B------:R-:W-:Y:S01]  /*1830*/  IMAD.IADD R4, R26, 0x1, R4 ;  /* 0x000000011a047824 */ /* 0x000fe200078e0204 */
[----:B------:R-:W-:Y:S01]  /*1840*/  SHF.R.U32.HI R27, RZ, 0x1f, R0 ;  /* 0x0000001fff1b7819 */ /* 0x000fe20000011600 */
[----:B------:R1:W-:Y:S02]  /*1850*/  STL [R1+0x5c], R5 ;  /* 0x00005c0501007387 */ /* 0x0003e40000100800 */
[----:B------:R-:W-:Y:S01]  /*1860*/  IMAD.HI R4, R4, 0x66666667, RZ ;  /* 0x6666666704047827 */ /* 0x000fe200078e02ff */
[----:B------:R-:W-:-:S03]  /*1870*/  LEA.HI.SX32 R27, R0, R27, 0x1a ;  /* 0x0000001b001b7211 */ /* 0x000fc600078fd2ff */
        /* <DEDUP_REMOVED lines=11> */
[----:B------:R-:W1:Y:S01]  /*1930*/  I2F.RP R3, R6 ;  /* 0x0000000600037306 */ /* 0x000e620000209400 */
[----:B0-----:R-:W-:Y:S02]  /*1940*/  IABS R12, R10 ;  /* 0x0000000a000c7213 */ /* 0x001fe40000000000 */
[----:B------:R-:W-:Y:S02]  /*1950*/  IABS R8, R0 ;  /* 0x0000000000087213 */ /* 0x000fe40000000000 */
[----:B------:R-:W-:-:S04]  /*1960*/  LOP3.LUT R0, R0, R10, RZ, 0x3c, !PT ;  /* 0x0000000a00007212 */ /* 0x000fc800078e3cff */
[----:B------:R-:W-:Y:S01]  /*1970*/  ISETP.GE.AND P2, PT, R0, RZ, PT ;  /* 0x000000ff0000720c */ /* 0x000fe20003f46270 */
[----:B-1----:R-:W0:Y:S02]  /*1980*/  MUFU.RCP R3, R3 ;  /* 0x0000000300037308 */ /* 0x002e240000001000 */
        /* <DEDUP_REMOVED lines=18> */
.L_x_15857:
[----:B------:R-:W-:Y:S05]  /*1ab0*/  BSYNC B0 ;  /* 0x0000000000007941 */ /* 0x000fea0003800000 */
.L_x_15856:
        /* <DEDUP_REMOVED lines=33> */
[----:B0-----:R-:W-:Y:S02]  /*1cd0*/  IMAD.MOV.U32 R12, RZ, RZ, 0x1 ;  /* 0x00000001ff0c7424 */ /* 0x001fe400078e00ff */
[----:B-1----:R-:W-:-:S07]  /*1ce0*/  IMAD.MOV.U32 R13, RZ, RZ, RZ ;  /* 0x000000ffff0d7224 */ /* 0x002fce00078e00ff */
[----:B------:R-:W-:-:S07]  /*1cf0*/  LEPC R20, `(.L_x_15860) ;  /* 0x000000001014794e */ /* 0x000fce0000000000 */
[----:B--2--5:R-:W-:Y:S05]  /*1d00*/  CALL.ABS.NOINC R14 ;  /* 0x000000000e007343 */ /* 0x024fea0003c00000 */
.L_x_15860:
[----:B------:R-:W-:Y:S05]  /*1d10*/  BSYNC B6 ;  /* 0x0000000000067941 */ /* 0x000fea0003800000 */
.L_x_15859:
        /* <DEDUP_REMOVED lines=11> */
[----:B------:R-:W-:Y:S01]  /*1dd0*/  IMAD.U32 R10, RZ, RZ, UR6 ;  /* 0x00000006ff0a7e24 */ /* 0x000fe2000f8e00ff */
[----:B0-----:R-:W-:Y:S01]  /*1de0*/  MOV R12, 0x1 ;  /* 0x00000001000c7802 */ /* 0x001fe20000000f00 */
[----:B------:R-:W-:Y:S02]  /*1df0*/  IMAD.U32 R6, RZ, RZ, UR4 ;  /* 0x00000004ff067e24 */ /* 0x000fe4000f8e00ff */
[----:B------:R-:W-:-:S02]  /*1e00*/  IMAD.U32 R7, RZ, RZ, UR5 ;  /* 0x00000005ff077e24 */ /* 0x000fc4000f8e00ff */
[----:B------:R-:W-:Y:S02]  /*1e10*/  IMAD.U32 R11, RZ, RZ, UR7 ;  /* 0x00000007ff0b7e24 */ /* 0x000fe4000f8e00ff */
[----:B------:R-:W-:Y:S02]  /*1e20*/  IMAD.MOV.U32 R8, RZ, RZ, 0x70 ;  /* 0x00000070ff087424 */ /* 0x000fe400078e00ff */
[----:B-1----:R-:W-:-:S07]  /*1e30*/  IMAD.MOV.U32 R13, RZ, RZ, RZ ;  /* 0x000000ffff0d7224 */ /* 0x002fce00078e00ff */
[----:B------:R-:W-:-:S07]  /*1e40*/  LEPC R20, `(.L_x_15862) ;  /* 0x000000001014794e */ /* 0x000fce0000000000 */
[----:B--2--5:R-:W-:Y:S05]  /*1e50*/  CALL.ABS.NOINC R14 ;  /* 0x000000000e007343 */ /* 0x024fea0003c00000 */
.L_x_15862:
[----:B------:R-:W-:Y:S05]  /*1e60*/  BSYNC B6 ;  /* 0x0000000000067941 */ /* 0x000fea0003800000 */
.L_x_15861:
[----:B------:R-:W2:Y:S01]  /*1e70*/  LDL.64 R20, [R1+0x10] ;  /* 0x0000100001147983 */ /* 0x000ea20000100a00 */
[----:B------:R-:W-:Y:S01]  /*1e80*/  ULDC.64 UR4, c[0x0][0x9f8] ;  /* 0x00027e0000047ab9 */ /* 0x000fe20000000a00 */
[----:B------:R-:W1:Y:S02]  /*1e90*/  LDC.64 R36, c[0x0][0x3f8] ;  /* 0x0000fe00ff247b82 */ /* 0x000e640000000a00 */
[----:B------:R-:W2:Y:S01]  /*1ea0*/  LDL.64 R38, [R1+0x10] ;  /* 0x0000100001267983 */ /* 0x000ea20000100a00 */
[----:B------:R-:W-:Y:S01]  /*1eb0*/  ISETP.NE.U32.AND P0, PT, RZ, UR4, PT ;  /* 0x00000004ff007c0c */ /* 0x000fe2000bf05070 */
[----:B------:R-:W-:Y:S01]  /*1ec0*/  IMAD.MOV.U32 R0, RZ, RZ, R30 ;  /* 0x000000ffff007224 */ /* 0x000fe200078e001e */
[----:B------:R-:W3:Y:S02]  /*1ed0*/  S2R R45, SR_TID.X ;  /* 0x00000000002d7919 */ /* 0x000ee40000002100 */
[----:B------:R-:W-:Y:S01]  /*1ee0*/  ISETP.NE.AND.EX P0, PT, RZ, UR5, PT, P0 ;  /* 0x00000005ff007c0c */ /* 0x000fe2000bf05300 */
[----:B------:R-:W4:Y:S08]  /*1ef0*/  LDC R47, c[0x0][0x3f4] ;  /* 0x0000fd00ff2f7b82 */ /* 0x000f300000000800 */
[----:B------:R-:W4:Y:S04]  /*1f00*/  LDC.64 R42, c[0x0][0x408] ;  /* 0x00010200ff2a7b82 */ /* 0x000f280000000a00 */
[----:B------:R-:W-:Y:S01]  /*1f10*/  @P0 IADD3 R4, P1, R31, UR4, RZ ;  /* 0x000000041f040c10 */ /* 0x000fe2000ff3e0ff */
[----:B------:R-:W-:-:S03]  /*1f20*/  ULDC UR4, c[0x0][0x2f4] ;  /* 0x0000bd0000047ab9 */ /* 0x000fc60000000800 */
[----:B------:R-:W-:-:S05]  /*1f30*/  @P0 IADD3.X R5, R34, UR5, RZ, P1, !PT ;  /* 0x0000000522050c10 */ /* 0x000fca0008ffe4ff */
[----:B------:R4:W4:Y:S01]  /*1f40*/  @P0 LDG.E R0, desc[UR40][R4.64] ;  /* 0x0000002804000981 */ /* 0x000922000c1e1900 */
[----:B---3--:R-:W-:-:S05]  /*1f50*/  VIADD R31, R45, 0xffffff80 ;  /* 0xffffff802d1f7836 */ /* 0x008fca0000000000 */
[----:B------:R-:W-:-:S04]  /*1f60*/  LEA.HI R30, R31, R31, RZ, 0x1 ;  /* 0x0000001f1f1e7211 */ /* 0x000fc800078f08ff */
[----:B------:R-:W-:-:S04]  /*1f70*/  SHF.R.S32.HI R30, RZ, 0x1, R30 ;  /* 0x00000001ff1e7819 */ /* 0x000fc8000001141e */
[----:B------:R-:W-:-:S05]  /*1f80*/  SHF.R.S32.HI R7, RZ, 0x1f, R30 ;  /* 0x0000001fff077819 */ /* 0x000fca000001141e */
[----:B-1----:R-:W-:-:S04]  /*1f90*/  IMAD R6, R7, R36, RZ ;  /* 0x0000002407067224 */ /* 0x002fc800078e02ff */
[----:B------:R-:W-:Y:S02]  /*1fa0*/  IMAD R9, R30, R37, R6 ;  /* 0x000000251e097224 */ /* 0x000fe400078e0206 */
[----:B--2---:R-:W-:-:S05]  /*1fb0*/  IMAD.MOV.U32 R38, RZ, RZ, R20 ;  /* 0x000000ffff267224 */ /* 0x004fca00078e0014 */
[----:B------:R-:W-:-:S05]  /*1fc0*/  SHF.R.S32.HI R39, RZ, 0x1f, R38 ;  /* 0x0000001fff277819 */ /* 0x000fca0000011426 */
[----:B------:R1:W-:Y:S04]  /*1fd0*/  STL [R1+0x14], R39 ;  /* 0x0000142701007387 */ /* 0x0003e80000100800 */
[----:B0-----:R-:W2:Y:S04]  /*1fe0*/  LDL R12, [R1+0x4] ;  /* 0x00000400010c7983 */ /* 0x001ea80000100800 */
[----:B------:R-:W3:Y:S04]  /*1ff0*/  LDL R10, [R1+0x44] ;  /* 0x00004400010a7983 */ /* 0x000ee80000100800 */
[----:B------:R-:W3:Y:S04]  /*2000*/  LDL R8, [R1+0x48] ;  /* 0x0000480001087983 */ /* 0x000ee80000100800 */
[----:B------:R-:W3:Y:S04]  /*2010*/  LDL R15, [R1+0x84] ;  /* 0x00008400010f7983 */ /* 0x000ee80000100800 */
[----:B------:R-:W3:Y:S01]  /*2020*/  LDL R6, [R1+0x4c] ;  /* 0x00004c0001067983 */ /* 0x000ee20000100800 */
[----:B----4-:R-:W-:-:S04]  /*2030*/  ISETP.GE.AND P0, PT, R16, R47, PT ;  /* 0x0000002f1000720c */ /* 0x010fc80003f06270 */
[----:B------:R-:W-:Y:S01]  /*2040*/  SEL R5, R47, RZ, P0 ;  /* 0x000000ff2f057207 */ /* 0x000fe20000000000 */
[----:B------:R-:W-:Y:S01]  /*2050*/  IMAD R4, R7, R42, RZ ;  /* 0x0000002a07047224 */ /* 0x000fe200078e02ff */
[----:B------:R-:W-:-:S03]  /*2060*/  ISETP.GE.AND P3, PT, R16, UR4, PT ;  /* 0x0000000410007c0c */ /* 0x000fc6000bf66270 */
[----:B------:R-:W-:Y:S01]  /*2070*/  IMAD.IADD R5, R16, 0x1, R5 ;  /* 0x0000000110057824 */ /* 0x000fe200078e0205 */
[----:B-----5:R-:W-:Y:S01]  /*2080*/  SHF.R.S32.HI R7, RZ, 0x1f, R24 ;  /* 0x0000001fff077819 */ /* 0x020fe20000011418 */
[----:B------:R-:W-:-:S03]  /*2090*/  IMAD R11, R30, R43, R4 ;  /* 0x0000002b1e0b7224 */ /* 0x000fc600078e0204 */
[----:B------:R-:W-:Y:S01]  /*20a0*/  SHF.R.S32.HI R44, RZ, 0x1f, R5 ;  /* 0x0000001fff2c7819 */ /* 0x000fe20000011405 */
[-C--:B------:R-:W-:Y:S01]  /*20b0*/  IMAD.WIDE.U32 R20, R30, R36.reuse, R38 ;  /* 0x000000241e147225 */ /* 0x080fe200078e0026 */
[----:B------:R-:W-:Y:S02]  /*20c0*/  LEA.HI R13, R31, R31, RZ, 0x1 ;  /* 0x0000001f1f0d7211 */ /* 0x000fe400078f08ff */
[----:B------:R-:W-:Y:S01]  /*20d0*/  LEA.HI R44, R44, R5, RZ, 0x4 ;  /* 0x000000052c2c7211 */ /* 0x000fe200078f20ff */
[-C--:B------:R-:W-:Y:S01]  /*20e0*/  IMAD R4, R7, R36.reuse, RZ ;  /* 0x0000002407047224 */ /* 0x080fe200078e02ff */
[----:B------:R-:W-:Y:S01]  /*20f0*/  LOP3.LUT R19, R19, 0xfffffffd, RZ, 0xc0, !PT ;  /* 0xfffffffd13137812 */ /* 0x000fe200078ec0ff */
[----:B------:R-:W-:-:S04]  /*2100*/  IMAD.WIDE.U32 R34, R30, R36, R16 ;  /* 0x000000241e227225 */ /* 0x000fc800078e0010 */
[----:B-1----:R-:W-:-:S04]  /*2110*/  IMAD.WIDE.U32 R38, R30, R42, R38 ;  /* 0x0000002a1e267225 */ /* 0x002fc800078e0026 */
[----:B------:R-:W-:Y:S01]  /*2120*/  IMAD.WIDE.U32 R40, R30, R42, R16 ;  /* 0x0000002a1e287225 */ /* 0x000fe200078e0010 */
[----:B------:R-:W-:-:S03]  /*2130*/  LOP3.LUT R13, R13, 0xfffffffe, RZ, 0xc0, !PT ;  /* 0xfffffffe0d0d7812 */ /* 0x000fc600078ec0ff */
[C---:B------:R-:W-:Y:S01]  /*2140*/  IMAD R51, R24.reuse, R37, R4 ;  /* 0x0000002518337224 */ /* 0x040fe200078e0204 */
[----:B------:R-:W-:Y:S01]  /*2150*/  @P3 LOP3.LUT R19, R19, 0x2, RZ, 0xfc, !PT ;  /* 0x0000000213133812 */ /* 0x000fe200078efcff */
[----:B------:R-:W-:Y:S02]  /*2160*/  IMAD.IADD R21, R21, 0x1, R9 ;  /* 0x0000000115157824 */ /* 0x000fe400078e0209 */
[----:B------:R-:W-:Y:S02]  /*2170*/  IMAD.IADD R35, R9, 0x1, R35 ;  /* 0x0000000109237824 */ /* 0x000fe400078e0223 */
[----:B------:R-:W-:Y:S02]  /*2180*/  IMAD.IADD R39, R39, 0x1, R11 ;  /* 0x0000000127277824 */ /* 0x000fe400078e020b */
[----:B------:R-:W-:Y:S02]  /*2190*/  IMAD.IADD R41, R11, 0x1, R41 ;  /* 0x000000010b297824 */ /* 0x000fe400078e0229 */
[----:B------:R-:W-:Y:S01]  /*21a0*/  IMAD R7, R7, R42, RZ ;  /* 0x0000002a07077224 */ /* 0x000fe200078e02ff */
[----:B------:R-:W-:Y:S01]  /*21b0*/  SHF.R.U32.HI R14, RZ, 0x7, R45 ;  /* 0x00000007ff0e7819 */ /* 0x000fe2000001162d */
[----:B------:R-:W-:Y:S01]  /*21c0*/  IMAD R5, R37, 0xa0, RZ ;  /* 0x000000a025057824 */ /* 0x000fe200078e02ff */
[----:B------:R-:W-:Y:S01]  /*21d0*/  LOP3.LUT R19, R19, 0xfffffffe, RZ, 0xc0, !PT ;  /* 0xfffffffe13137812 */ /* 0x000fe200078ec0ff */
        /* <DEDUP_REMOVED lines=9> */
[----:B------:R-:W-:Y:S01]  /*2270*/  LOP3.LUT R54, R44, 0xfffffff0, RZ, 0xc0, !PT ;  /* 0xfffffff02c367812 */ /* 0x000fe200078ec0ff */
[----:B------:R-:W-:Y:S01]  /*2280*/  IMAD.IADD R50, R21, 0x1, R51 ;  /* 0x0000000115327824 */ /* 0x000fe200078e0233 */
[----:B------:R-:W-:Y:S01]  /*2290*/  SHF.R.S32.HI R55, RZ, 0x1f, R0 ;  /* 0x0000001fff377819 */ /* 0x000fe20000011400 */
[----:B------:R-:W-:Y:S02]  /*22a0*/  IMAD.IADD R3, R28, 0x1, R29 ;  /* 0x000000011c037824 */ /* 0x000fe400078e021d */
[----:B------:R-:W-:Y:S02]  /*22b0*/  VIADD R45, R14, 0x8 ;  /* 0x000000080e2d7836 */ /* 0x000fe40000000000 */
[----:B------:R-:W-:Y:S02]  /*22c0*/  IMAD R46, R13, 0xc0, R30 ;  /* 0x000000c00d2e7824 */ /* 0x000fe400078e021e */
[----:B------:R-:W-:-:S02]  /*22d0*/  IMAD.SHL.U32 R47, R47, 0x2, RZ ;  /* 0x000000022f2f7824 */ /* 0x000fc400078e00ff */
[----:B------:R-:W-:Y:S02]  /*22e0*/  IMAD.IADD R48, R37, 0x1, R5 ;  /* 0x0000000125307824 */ /* 0x000fe400078e0205 */
[----:B------:R-:W-:Y:S02]  /*22f0*/  IMAD.IADD R49, R43, 0x1, R49 ;  /* 0x000000012b317824 */ /* 0x000fe400078e0231 */
[----:B------:R-:W-:Y:S02]  /*2300*/  IMAD.IADD R51, R51, 0x1, R35 ;  /* 0x0000000133337824 */ /* 0x000fe400078e0223 */
[----:B------:R-:W-:Y:S02]  /*2310*/  IMAD.IADD R52, R39, 0x1, R7 ;  /* 0x0000000127347824 */ /* 0x000fe400078e0207 */
[----:B------:R-:W-:Y:S01]  /*2320*/  IMAD.IADD R53, R7, 0x1, R41 ;  /* 0x0000000107357824 */ /* 0x000fe200078e0229 */
[----:B--2---:R-:W-:Y:S02]  /*2330*/  ISETP.GE.AND P2, PT, R12, UR4, PT ;  /* 0x000000040c007c0c */ /* 0x004fe4000bf46270 */
[----:B---3--:R-:W-:-:S04]  /*2340*/  LOP3.LUT R4, R10, 0x30, R44, 0xf8, !PT ;  /* 0x000000300a047812 */ /* 0x008fc800078ef82c */
[----:B------:R-:W-:Y:S02]  /*2350*/  LOP3.LUT R4, R4, R8, RZ, 0x3c, !PT ;  /* 0x0000000804047212 */ /* 0x000fe400078e3cff */
[----:B------:R-:W-:-:S05]  /*2360*/  LOP3.LUT P1, RZ, R15, 0x2, RZ, 0xc0, !PT ;  /* 0x000000020fff7812 */ /* 0x000fca000782c0ff */
[----:B------:R-:W-:Y:S01]  /*2370*/  @P2 LOP3.LUT R19, R19, 0x1, RZ, 0xfc, !PT ;  /* 0x0000000113132812 */ /* 0x000fe200078efcff */
[----:B------:R-:W-:-:S07]  /*2380*/  IMAD.IADD R58, R6, 0x1, R4 ;  /* 0x00000001063a7824 */ /* 0x000fce00078e0204 */
.L_x_15895:
        /* <DEDUP_REMOVED lines=55> */
[----:B------:R-:W-:-:S04]  /*2700*/  IMAD.WIDE.U32 R6, R156, UR4, R4 ;  /* 0x000000049c067c25 */ /* 0x000fc8000f8e0004 */
[----:B------:R-:W-:Y:S01]  /*2710*/  IMAD R13, R156, UR5, R7 ;  /* 0x000000059c0d7c24 */ /* 0x000fe2000f8e0207 */
[----:B------:R-:W-:Y:S01]  /*2720*/  IADD3 R71, P4, R6, UR6, RZ ;  /* 0x0000000606477c10 */ /* 0x000fe2000ff9e0ff */
[----:B------:R-:W-:-:S03]  /*2730*/  IMAD.WIDE.U32 R4, R36, R33, RZ ;  /* 0x0000002124047225 */ /* 0x000fc600078e00ff */
[----:B------:R-:W-:Y:S01]  /*2740*/  IADD3.X R13, R13, UR7, RZ, P4, !PT ;  /* 0x000000070d0d7c10 */ /* 0x000fe2000a7fe4ff */
[----:B------:R-:W-:-:S04]  /*2750*/  IMAD R9, R15, R36, R9 ;  /* 0x000000240f097224 */ /* 0x000fc800078e0209 */
[----:B------:R-:W-:Y:S01]  /*2760*/  IMAD.IADD R6, R5, 0x1, R9 ;  /* 0x0000000105067824 */ /* 0x000fe200078e0209 */
[----:B------:R-:W-:Y:S06]  /*2770*/  @!P3 BRA `(.L_x_15865) ;  /* 0x0000001000b0b947 */ /* 0x000fec0003800000 */
        /* <DEDUP_REMOVED lines=13> */
[----:B------:R-:W2:Y:S01]  /*2850*/  LDL.64 R66, [R1+0x10] ;  /* 0x0000100001427983 */ /* 0x000ea20000100a00 */
[----:B------:R-:W-:-:S03]  /*2860*/  ULDC.64 UR4, c[0x0][0x3e8] ;  /* 0x0000fa0000047ab9 */ /* 0x000fc60000000a00 */
[----:B------:R-:W3:Y:S01]  /*2870*/  LDL R10, [R1+0x20] ;  /* 0x00002000010a7983 */ /* 0x000ee20000100800 */
[----:B------:R-:W-:Y:S01]  /*2880*/  IADD3 R4, P4, P5, R20, UR4, R4 ;  /* 0x0000000414047c10 */ /* 0x000fe2000fd9e004 */
[----:B------:R-:W-:Y:S02]  /*2890*/  IMAD.MOV.U32 R7, RZ, RZ, R52 ;  /* 0x000000ffff077224 */ /* 0x000fe400078e0034 */
[----:B------:R-:W-:Y:S01]  /*28a0*/  IMAD R9, R49, R33, RZ ;  /* 0x0000002131097224 */ /* 0x000fe200078e02ff */
[----:B------:R-:W-:Y:S01]  /*28b0*/  IADD3.X R5, R50, UR5, R6, P4, P5 ;  /* 0x0000000532057c10 */ /* 0x000fe2000a7ea406 */
[----:B------:R-:W-:Y:S01]  /*28c0*/  IMAD.MOV.U32 R6, RZ, RZ, R38 ;  /* 0x000000ffff067224 */ /* 0x000fe200078e0026 */
[----:B------:R-:W-:Y:S01]  /*28d0*/  ULDC.64 UR4, c[0x0][0x400] ;  /* 0x0001000000047ab9 */ /* 0x000fe20000000a00 */
[-C--:B------:R-:W-:Y:S02]  /*28e0*/  IMAD R9, R15, R42.reuse, R9 ;  /* 0x0000002a0f097224 */ /* 0x080fe400078e0209 */
[----:B------:R-:W-:-:S03]  /*28f0*/  IMAD.WIDE.U32 R6, R33, R42, R6 ;  /* 0x0000002a21067225 */ /* 0x000fc600078e0006 */
[----:B------:R-:W-:-:S04]  /*2900*/  IADD3 R6, P4, R6, UR4, RZ ;  /* 0x0000000406067c10 */ /* 0x000fc8000ff9e0ff */
[----:B------:R-:W-:Y:S02]  /*2910*/  IADD3.X R7, R7, UR5, R9, P4, !PT ;  /* 0x0000000507077c10 */ /* 0x000fe4000a7fe409 */
        /* <DEDUP_REMOVED lines=8> */
.L_x_15867:
[----:B------:R-:W-:Y:S05]  /*29a0*/  BSYNC B1 ;  /* 0x0000000000017941 */ /* 0x000fea0003800000 */
.L_x_15866:
[----:B0-----:R-:W2:Y:S01]  /*29b0*/  LDL R4, [R1] ;  /* 0x0000000001047983 */ /* 0x001ea20000100800 */
[----:B-----5:R-:W-:Y:S01]  /*29c0*/  IMAD.MOV.U32 R70, RZ, RZ, R8 ;  /* 0x000000ffff467224 */ /* 0x020fe200078e0008 */
[----:B------:R-:W-:Y:S01]  /*29d0*/  MOV R74, R56 ;  /* 0x00000038004a7202 */ /* 0x000fe20000000f00 */
[----:B------:R-:W-:Y:S02]  /*29e0*/  IMAD.MOV.U32 R73, RZ, RZ, R30 ;  /* 0x000000ffff497224 */ /* 0x000fe400078e001e */
[----:B------:R-:W-:Y:S01]  /*29f0*/  IMAD.MOV.U32 R72, RZ, RZ, R28 ;  /* 0x000000ffff487224 */ /* 0x000fe200078e001c */
[----:B--2---:R-:W-:-:S13]  /*2a00*/  ISETP.NE.AND P4, PT, R4, 0x3, PT ;  /* 0x000000030400780c */ /* 0x004fda0003f85270 */
[----:B------:R-:W-:Y:S05]  /*2a10*/  @!P4 BRA `(.L_x_15868) ;  /* 0x000000000004c947 */ /* 0x000fea0003800000 */
[----:B------:R-:W-:Y:S01]  /*2a20*/  BPT.TRAP 0x1 ;  /* 0x000000040000795c */ /* 0x000fe20000300000 */
.L_x_15868:
[----:B------:R-:W2:Y:S01]  /*2a30*/  LDL R4, [R1+0x8] ;  /* 0x0000080001047983 */ /* 0x000ea20000100800 */
[----:B------:R-:W-:Y:S01]  /*2a40*/  IMAD R66, R22, 0x8, R18 ;  /* 0x0000000816427824 */ /* 0x000fe200078e0212 */
[----:B------:R-:W-:Y:S01]  /*2a50*/  BSSY B1, `(.L_x_15869) ;  /* 0x0000004000017945 */ /* 0x000fe20003800000 */
[----:B--2---:R-:W-:-:S04]  /*2a60*/  SHF.L.U32 R67, R4, 0x1f, RZ ;  /* 0x0000001f04437819 */ /* 0x004fc800000006ff */
[----:B------:R-:W0:Y:S02]  /*2a70*/  SYNCS.PHASECHK.TRANS64.TRYWAIT P5, [R66+URZ+0x13290], R67 ;  /* 0x01329043420075a7 */ /* 0x000e2400080a017f */
[----:B0-----:R-:W-:Y:S05]  /*2a80*/  @!P5 BRA `(.L_x_15870) ;  /* 0x0000019c0084d947 */ /* 0x001fea0003800000 */
.L_x_16115:
[----:B------:R-:W-:Y:S05]  /*2a90*/  BSYNC B1 ;  /* 0x0000000000017941 */ /* 0x000fea0003800000 */
.L_x_15869:
[----:B------:R-:W-:-:S03]  /*2aa0*/  UMOV UR4, 0xffffffff ;  /* 0xffffffff00047882 */ /* 0x000fc60000000000 */
[----:B------:R-:W-:Y:S05]  /*2ab0*/  BRA.DIV UR4, `(.L_x_15871) ;  /* 0x0000019e048c7947 */ /* 0x000fea000b800000 */
[----:B------:R1:W2:Y:S04]  /*2ac0*/  SHFL.IDX PT, R69, R13, RZ, 0x1e1f ;  /* 0x001e1fff0d457589 */ /* 0x0002a800000e0000 */
[----:B------:R1:W3:Y:S02]  /*2ad0*/  SHFL.IDX PT, R14, R71, RZ, 0x1e1f ;  /* 0x001e1fff470e7589 */ /* 0x0002e400000e0000 */
.L_x_16119:
[----:B------:R-:W-:Y:S05]  /*2ae0*/  @P3 BRA `(.L_x_15872) ;  /* 0x0000002400383947 */ /* 0x000fea0003800000 */
[----:B------:R-:W-:Y:S01]  /*2af0*/  LOP3.LUT P5, RZ, R19, 0x2, RZ, 0xc0, !PT ;  /* 0x0000000213ff7812 */ /* 0x000fe200078ac0ff */
[----:B------:R-:W-:-:S12]  /*2b00*/  BSSY B1, `(.L_x_15873) ;  /* 0x0000076000017945 */ /* 0x000fd80003800000 */
[----:B------:R-:W-:Y:S05]  /*2b10*/  @P5 BRA `(.L_x_15874) ;  /* 0x0000000400d05947 */ /* 0x000fea0003800000 */
[----:B-1----:R-:W4:Y:S01]  /*2b20*/  LDL.64 R12, [R1+0x10] ;  /* 0x00001000010c7983 */ /* 0x002f220000100a00 */
[----:B---3--:R-:W-:Y:S01]  /*2b30*/  IADD3 R10, P3, R16, R14, RZ ;  /* 0x0000000e100a7210 */ /* 0x008fe20007f7e0ff */
[----:B------:R-:W-:Y:S02]  /*2b40*/  BSSY B2, `(.L_x_15875) ;  /* 0x0000070000027945 */ /* 0x000fe40003800000 */
[----:B------:R1:W3:Y:S02]  /*2b50*/  LDS.128 R4, [R62+0xe000] ;  /* 0x00e000003e047984 */ /* 0x0002e40000000c00 */
[----:B--2---:R-:W-:Y:S01]  /*2b60*/  IMAD.X R11, R69, 0x1, R17, P3 ;  /* 0x00000001450b7824 */ /* 0x004fe200018e0611 */
[----:B----4-:R-:W-:-:S13]  /*2b70*/  ISETP.GE.AND P3, PT, R12, R68, PT ;  /* 0x000000440c00720c */ /* 0x010fda0003f66270 */
[----:B-1-3--:R-:W-:Y:S05]  /*2b80*/  @P3 BRA `(.L_x_15876) ;  /* 0x0000000400ac3947 */ /* 0x00afea0003800000 */
        /* <DEDUP_REMOVED lines=107> */
.L_x_15876:
[----:B------:R-:W-:Y:S05]  /*3240*/  BSYNC B2 ;  /* 0x0000000000027941 */ /* 0x000fea0003800000 */
.L_x_15875:
[----:B------:R4:W-:Y:S02]  /*3250*/  ST.E.128 desc[UR40][R10.64], R4 ;  /* 0x000000040a007985 */ /* 0x0009e4000c101d28 */
.L_x_15874:
[----:B------:R-:W-:Y:S05]  /*3260*/  BSYNC B1 ;  /* 0x0000000000017941 */ /* 0x000fea0003800000 */
.L_x_15873:
[----:B------:R-:W-:-:S13]  /*3270*/  LOP3.LUT P3, RZ, R19, 0x1, RZ, 0xc0, !PT ;  /* 0x0000000113ff7812 */ /* 0x000fda000786c0ff */
[----:B------:R-:W-:Y:S05]  /*3280*/  @P3 BRA `(.L_x_15872) ;  /* 0x0000001c00503947 */ /* 0x000fea0003800000 */
[----:B----4-:R-:W4:Y:S04]  /*3290*/  LDL R10, [R1+0x28] ;  /* 0x00002800010a7983 */ /* 0x010f280000100800 */
[----:B------:R-:W3:Y:S04]  /*32a0*/  LDL R7, [R1+0x4] ;  /* 0x0000040001077983 */ /* 0x000ee80000100800 */
[----:B------:R-:W2:Y:S04]  /*32b0*/  LDL R6, [R1+0x1c] ;  /* 0x00001c0001067983 */ /* 0x000ea80000100800 */
[----:B------:R-:W5:Y:S01]  /*32c0*/  LDL R12, [R1+0x20] ;  /* 0x00002000010c7983 */ /* 0x000f620000100800 */
[----:B------:R-:W-:Y:S01]  /*32d0*/  IMAD.MOV.U32 R5, RZ, RZ, 0x20 ;  /* 0x00000020ff057424 */ /* 0x000fe200078e00ff */
[----:B------:R-:W-:Y:S01]  /*32e0*/  BSSY B1, `(.L_x_15877) ;  /* 0x0000073000017945 */ /* 0x000fe20003800000 */
[----:B------:R-:W-:-:S03]  /*32f0*/  IMAD R4, R22, 0x2800, RZ ;  /* 0x0000280016047824 */ /* 0x000fc600078e02ff */
[----:B------:R-:W-:-:S04]  /*3300*/  SEL R5, R5, 0xffffffe0, !P1 ;  /* 0xffffffe005057807 */ /* 0x000fc80004800000 */
[----:B----4-:R-:W-:Y:S02]  /*3310*/  IADD3 R5, R5, R10, R4 ;  /* 0x0000000a05057210 */ /* 0x010fe40007ffe004 */
[----:B---3--:R-:W-:-:S03]  /*3320*/  IADD3 R10, P3, R7, R14, RZ ;  /* 0x0000000e070a7210 */ /* 0x008fc60007f7e0ff */
[----:B------:R-:W-:Y:S02]  /*3330*/  IMAD.IADD R4, R18, 0x1, R5 ;  /* 0x0000000112047824 */ /* 0x000fe400078e0205 */
[----:B--2---:R-:W-:-:S04]  /*3340*/  IMAD.X R11, R69, 0x1, R6, P3 ;  /* 0x00000001450b7824 */ /* 0x004fc800018e0606 */
[----:B------:R-:W2:Y:S01]  /*3350*/  LDS.128 R4, [R4+0xe000] ;  /* 0x00e0000004047984 */ /* 0x000ea20000000c00 */
[----:B-----5:R-:W-:-:S13]  /*3360*/  ISETP.GE.AND P3, PT, R12, R68, PT ;  /* 0x000000440c00720c */ /* 0x020fda0003f66270 */
[----:B------:R-:W-:Y:S05]  /*3370*/  @P3 BRA `(.L_x_15878) ;  /* 0x0000000400a43947 */ /* 0x000fea0003800000 */
[----:B------:R-:W-:Y:S02]  /*3380*/  SHF.R.U32.HI R15, RZ, 0x8, R29 ;  /* 0x00000008ff0f7819 */ /* 0x000fe4000001161d */
[----:B-1----:R-:W-:Y:S02]  /*3390*/  SHF.R.U32.HI R13, RZ, 0x8, R9 ;  /* 0x00000008ff0d7819 */ /* 0x002fe40000011609 */
[----:B------:R-:W-:Y:S01]  /*33a0*/  LOP3.LUT R12, R29, 0xff0000ff, RZ, 0xc0, !PT ;  /* 0xff0000ff1d0c7812 */ /* 0x000fe200078ec0ff */
[----:B------:R-:W-:Y:S01]  /*33b0*/  IMAD.SHL.U32 R15, R15, 0x100, RZ ;  /* 0x000001000f0f7824 */ /* 0x000fe200078e00ff */
[----:B------:R-:W-:Y:S01]  /*33c0*/  SHF.R.U32.HI R14, RZ, 0x10, R29 ;  /* 0x00000010ff0e7819 */ /* 0x000fe2000001161d */
[----:B------:R-:W-:Y:S01]  /*33d0*/  IMAD.SHL.U32 R13, R13, 0x100, RZ ;  /* 0x000001000d0d7824 */ /* 0x000fe200078e00ff */
[----:B------:R-:W-:Y:S02]  /*33e0*/  SHF.R.U32.HI R31, RZ, 0x18, R9 ;  /* 0x00000018ff1f7819 */ /* 0x000fe40000011609 */
[----:B------:R-:W-:-:S02]  /*33f0*/  LOP3.LUT R8, R9, 0xff, RZ, 0xc0, !PT ;  /* 0x000000ff09087812 */ /* 0x000fc400078ec0ff */
[----:B------:R-:W-:Y:S01]  /*3400*/  SHF.R.U32.HI R28, RZ, 0x10, R9 ;  /* 0x00000010ff1c7819 */ /* 0x000fe20000011609 */
[----:B--2---:R-:W-:Y:S01]  /*3410*/  IMAD.MOV.U32 R9, RZ, RZ, R4 ;  /* 0x000000ffff097224 */ /* 0x004fe200078e0004 */
[----:B------:R-:W-:Y:S01]  /*3420*/  LOP3.LUT R12, R12, 0xff00, R15, 0xf8, !PT ;  /* 0x0000ff000c0c7812 */ /* 0x000fe200078ef80f */
[----:B------:R-:W-:Y:S01]  /*3430*/  IMAD.U32 R15, R14, 0x10000, RZ ;  /* 0x000100000e0f7824 */ /* 0x000fe200078e00ff */
        /* <DEDUP_REMOVED lines=93> */
.L_x_15878:
[----:B------:R-:W-:Y:S05]  /*3a10*/  BSYNC B1 ;  /* 0x0000000000017941 */ /* 0x000fea0003800000 */
.L_x_15877:
[----:B--2---:R2:W-:Y:S01]  /*3a20*/  ST.E.128 desc[UR40][R10.64], R4 ;  /* 0x000000040a007985 */ /* 0x0045e2000c101d28 */
[----:B------:R-:W-:Y:S05]  /*3a30*/  BRA `(.L_x_15872) ;  /* 0x0000001400647947 */ /* 0x000fea0003800000 */
.L_x_15865:
[----:B------:R-:W0:Y:S01]  /*3a40*/  S2R R7, SR_TID.X ;  /* 0x0000000000077919 */ /* 0x000e220000002100 */
[----:B------:R-:W-:Y:S01]  /*3a50*/  IMAD R65, R33, -0xa0, R2 ;  /* 0xffffff6021417824 */ /* 0x000fe200078e0202 */
[----:B------:R-:W2:Y:S04]  /*3a60*/  LDL R12, [R1] ;  /* 0x00000000010c7983 */ /* 0x000ea80000100800 */
        /* <DEDUP_REMOVED lines=31> */
.L_x_15879:
[----:B------:R-:W2:Y:S01]  /*3c60*/  LDL R8, [R1+0x8] ;  /* 0x0000080001087983 */ /* 0x000ea20000100800 */
[----:B------:R-:W-:Y:S01]  /*3c70*/  IMAD R66, R22, 0x8, R18 ;  /* 0x0000000816427824 */ /* 0x000fe200078e0212 */
[----:B------:R-:W-:Y:S01]  /*3c80*/  BSSY B1, `(.L_x_15880) ;  /* 0x0000004000017945 */ /* 0x000fe20003800000 */
[----:B--2---:R-:W-:-:S04]  /*3c90*/  SHF.L.U32 R67, R8, 0x1f, RZ ;  /* 0x0000001f08437819 */ /* 0x004fc800000006ff */
[----:B------:R-:W0:Y:S02]  /*3ca0*/  SYNCS.PHASECHK.TRANS64.TRYWAIT P6, [R66+URZ+0x13290], R67 ;  /* 0x01329043420075a7 */ /* 0x000e2400080c017f */
[----:B0-----:R-:W-:Y:S05]  /*3cb0*/  @!P6 BRA `(.L_x_15881) ;  /* 0x0000018c0050e947 */ /* 0x001fea0003800000 */
.L_x_16120:
[----:B------:R-:W-:Y:S05]  /*3cc0*/  BSYNC B1 ;  /* 0x0000000000017941 */ /* 0x000fea0003800000 */
.L_x_15880:
[----:B------:R-:W-:-:S03]  /*3cd0*/  UMOV UR4, 0xffffffff ;  /* 0xffffffff00047882 */ /* 0x000fc60000000000 */
[----:B------:R-:W-:Y:S05]  /*3ce0*/  BRA.DIV UR4, `(.L_x_15882) ;  /* 0x0000018e04587947 */ /* 0x000fea000b800000 */
[----:B------:R1:W2:Y:S04]  /*3cf0*/  SHFL.IDX PT, R69, R13, RZ, 0x1e1f ;  /* 0x001e1fff0d457589 */ /* 0x0002a800000e0000 */
[----:B------:R-:W3:Y:S02]  /*3d00*/  SHFL.IDX PT, R71, R71, RZ, 0x1e1f ;  /* 0x001e1fff47477589 */ /* 0x000ee400000e0000 */
.L_x_16124:
        /* <DEDUP_REMOVED lines=12> */
[----:B------:R-:W-:-:S04]  /*3dd0*/  LEA.HI R9, R9, R8, RZ, 0x5 ;  /* 0x0000000809097211 */ /* 0x000fc800078f28ff */
[----:B------:R-:W-:-:S04]  /*3de0*/  SHF.R.S32.HI R9, RZ, 0x5, R9 ;  /* 0x00000005ff097819 */ /* 0x000fc80000011409 */
[----:B------:R-:W-:-:S05]  /*3df0*/  LEA.HI.SX32 R9, R44, R9, 0x1c ;  /* 0x000000092c097211 */ /* 0x000fca00078fe2ff */
[----:B------:R-:W-:Y:S02]  /*3e00*/  IMAD.SHL.U32 R68, R9, 0x10, RZ ;  /* 0x0000001009447824 */ /* 0x000fe400078e00ff */
[----:B------:R-:W-:-:S04]  /*3e10*/  IMAD R9, R22, 0x2800, R58 ;  /* 0x0000280016097824 */ /* 0x000fc800078e023a */
[----:B------:R-:W-:Y:S01]  /*3e20*/  IMAD.IADD R9, R18, 0x1, R9 ;  /* 0x0000000112097824 */ /* 0x000fe200078e0209 */
        /* <DEDUP_REMOVED lines=22> */
[----:B------:R-:W-:-:S02]  /*3f90*/  LOP3.LUT R30, R29, 0xff, RZ, 0xc0, !PT ;  /* 0x000000ff1d1e7812 */ /* 0x000fc400078ec0ff */
[----:B------:R-:W-:Y:S02]  /*3fa0*/  SHF.R.U32.HI R82, RZ, 0x10, R5 ;  /* 0x00000010ff527819 */ /* 0x000fe40000011605 */
[----:B------:R-:W-:Y:S02]  /*3fb0*/  PRMT R4, R85, 0x654, R4 ;  /* 0x0000065455047816 */ /* 0x000fe40000000004 */
[----:B------:R-:W-:Y:S02]  /*3fc0*/  SHF.R.U32.HI R79, RZ, 0x8, R29 ;  /* 0x00000008ff4f7819 */ /* 0x000fe4000001161d */
[----:B------:R-:W-:Y:S01]  /*3fd0*/  PRMT R30, R77, 0x654, R30 ;  /* 0x000006544d1e7816 */ /* 0x000fe2000000001e */
[----:B------:R-:W-:Y:S01]  /*3fe0*/  IMAD.SHL.U32 R77, R80, 0x100, RZ ;  /* 0x00000100504d7824 */ /* 0x000fe200078e00ff */
[----:B------:R-:W-:Y:S01]  /*3ff0*/  LOP3.LUT R4, R4, 0xff00, R31, 0xf8, !PT ;  /* 0x0000ff0004047812 */ /* 0x000fe200078ef81f */
[----:B------:R-:W-:Y:S01]  /*4000*/  IMAD.U32 R31, R82, 0x10000, RZ ;  /* 0x00010000521f7824 */ /* 0x000fe200078e00ff */
[----:B------:R-:W-:Y:S01]  /*4010*/  PRMT R6, R83, 0x654, R6 ;  /* 0x0000065453067816 */ /* 0x000fe20000000006 */
[----:B------:R-:W-:Y:S01]  /*4020*/  IMAD.SHL.U32 R79, R79, 0x100, RZ ;  /* 0x000001004f4f7824 */ /* 0x000fe200078e00ff */
[----:B------:R-:W-:Y:S01]  /*4030*/  SHF.R.U32.HI R5, RZ, 0x10, R29 ;  /* 0x00000010ff057819 */ /* 0x000fe2000001161d */
[----:B-1----:R-:W-:Y:S01]  /*4040*/  IMAD.MOV.U32 R29, RZ, RZ, R12 ;  /* 0x000000ffff1d7224 */ /* 0x002fe200078e000c */
        /* <DEDUP_REMOVED lines=70> */
[----:B------:R-:W-:Y:S01]  /*44b0*/  F2FP.F16.E4M3.UNPACK_B R72, R14 ;  /* 0x0000000eff48723e */ /* 0x000fe200020006ff */
[-C--:B------:R-:W-:Y:S01]  /*44c0*/  FFMA.FTZ R91, R78, R81.reuse, -R83 ;  /* 0x000000514e5b7223 */ /* 0x080fe20000010853 */
[----:B------:R-:W-:Y:S02]  /*44d0*/  HADD2.F32 R14, -RZ, R10.H0_H0 ;  /* 0x2000000aff0e7230 */ /* 0x000fe40000004100 */
[----:B------:R-:W-:Y:S01]  /*44e0*/  FFMA.FTZ R93, R80, R81, R85 ;  /* 0x00000051505d7223 */ /* 0x000fe20000010055 */
[----:B------:R-:W-:-:S02]  /*44f0*/  HADD2.F32 R83, -RZ, R76.H0_H0 ;  /* 0x2000004cff537230 */ /* 0x000fc40000004100 */
[----:B------:R-:W-:Y:S01]  /*4500*/  FFMA.FTZ R84, R79, R82, R84 ;  /* 0x000000524f547223 */ /* 0x000fe20000010054 */
[----:B------:R-:W-:Y:S01]  /*4510*/  HADD2.F32 R85, -RZ, R76.H1_H1 ;  /* 0x3000004cff557230 */ /* 0x000fe20000004100 */
[----:B------:R-:W-:Y:S01]  /*4520*/  F2FP.F16.E4M3.UNPACK_B R76, R70 ;  /* 0x00000046ff4c723e */ /* 0x000fe200020006ff */
[--C-:B------:R-:W-:Y:S01]  /*4530*/  HADD2.F32 R70, -RZ, R72.reuse.H0_H0 ;  /* 0x20000048ff467230 */ /* 0x100fe20000004100 */
[----:B------:R-:W-:Y:S01]  /*4540*/  F2FP.SATFINITE.E4M3.F32.PACK_AB_MERGE_C R12, R31, R12, RZ ;  /* 0x0000000c1f0c723e */ /* 0x000fe200048070ff */
[----:B------:R-:W-:Y:S01]  /*4550*/  HADD2.F32 R72, -RZ, R72.H1_H1 ;  /* 0x30000048ff487230 */ /* 0x000fe20000004100 */
[----:B------:R-:W-:Y:S01]  /*4560*/  F2FP.F16.E4M3.UNPACK_B R31, R13 ;  /* 0x0000000dff1f723e */ /* 0x000fe200020006ff */
[----:B------:R-:W-:Y:S02]  /*4570*/  HADD2.F32 R79, -RZ, R76.H0_H0 ;  /* 0x2000004cff4f7230 */ /* 0x000fe40000004100 */
[----:B------:R-:W-:Y:S01]  /*4580*/  FMUL.FTZ R87, R70, R83 ;  /* 0x0000005346577220 */ /* 0x000fe20000410000 */
[----:B------:R-:W-:-:S02]  /*4590*/  HADD2.F32 R10, -RZ, R10.H1_H1 ;  /* 0x3000000aff0a7230 */ /* 0x000fc40000004100 */
[----:B------:R-:W-:Y:S01]  /*45a0*/  FMUL.FTZ R83, R14, R83 ;  /* 0x000000530e537220 */ /* 0x000fe20000410000 */
[----:B------:R-:W-:Y:S01]  /*45b0*/  HADD2.F32 R81, -RZ, R76.H1_H1 ;  /* 0x3000004cff517230 */ /* 0x000fe20000004100 */
[----:B------:R-:W-:Y:S01]  /*45c0*/  F2FP.F16.E4M3.UNPACK_B R76, R7 ;  /* 0x00000007ff4c723e */ /* 0x000fe200020006ff */
[----:B------:R-:W-:Y:S01]  /*45d0*/  FMUL.FTZ R89, R72, R85 ;  /* 0x0000005548597220 */ /* 0x000fe20000410000 */
[----:B------:R-:W-:Y:S01]  /*45e0*/  F2FP.F16.E4M3.UNPACK_B R29, R9 ;  /* 0x00000009ff1d723e */ /* 0x000fe200020006ff */
[----:B------:R-:W-:Y:S01]  /*45f0*/  FFMA.FTZ R87, R14, R79, -R87 ;  /* 0x0000004f0e577223 */ /* 0x000fe20000010857 */
[----:B------:R-:W-:Y:S01]  /*4600*/  F2FP.SATFINITE.E4M3.F32.PACK_AB_MERGE_C R91, R91, R74, RZ ;  /* 0x0000004a5b5b723e */ /* 0x000fe200048070ff */
[----:B------:R-:W-:Y:S01]  /*4610*/  FMUL.FTZ R85, R10, R85 ;  /* 0x000000550a557220 */ /* 0x000fe20000410000 */
[----:B------:R-:W-:Y:S01]  /*4620*/  FFMA.FTZ R14, R70, R79, R83 ;  /* 0x0000004f460e7223 */ /* 0x000fe20000010053 */
[----:B------:R-:W-:Y:S01]  /*4630*/  F2FP.SATFINITE.E4M3.F32.PACK_AB_MERGE_C R8, R75, R28, R8 ;  /* 0x0000001c4b08723e */ /* 0x000fe20004807008 */
[----:B------:R-:W-:Y:S01]  /*4640*/  HADD2.F32 R70, -RZ, R31.H0_H0 ;  /* 0x2000001fff467230 */ /* 0x000fe20000004100 */
[----:B------:R-:W-:Y:S01]  /*4650*/  F2FP.SATFINITE.E4M3.F32.PACK_AB_MERGE_C R12, R77, R30, R12 ;  /* 0x0000001e4d0c723e */ /* 0x000fe2000480700c */
[----:B------:R-:W-:Y:S01]  /*4660*/  HADD2.F32 R77, -RZ, R76.H0_H0 ;  /* 0x2000004cff4d7230 */ /* 0x000fe20000004100 */
[----:B------:R-:W-:Y:S01]  /*4670*/  F2FP.F16.E4M3.UNPACK_B R74, R6 ;  /* 0x00000006ff4a723e */ /* 0x000fe200020006ff */
[----:B------:R-:W-:-:S02]  /*4680*/  HADD2.F32 R28, -RZ, R29.H0_H0 ;  /* 0x2000001dff1c7230 */ /* 0x000fc40000004100 */
[----:B------:R-:W-:Y:S01]  /*4690*/  FFMA.FTZ R85, R72, R81, R85 ;  /* 0x0000005148557223 */ /* 0x000fe20000010055 */
[----:B------:R-:W-:Y:S02]  /*46a0*/  HADD2.F32 R72, -RZ, R31.H1_H1 ;  /* 0x3000001fff487230 */ /* 0x000fe40000004100 */
        /* <DEDUP_REMOVED lines=8> */
[----:B------:R-:W-:-:S02]  /*4730*/  HADD2.F32 R75, -RZ, R74.H1_H1 ;  /* 0x3000004aff4b7230 */ /* 0x000fc40000004100 */
        /* <DEDUP_REMOVED lines=8> */
[----:B------:R-:W-:Y:S02]  /*47c0*/  HADD2.F32 R75, -RZ, R74.H0_H0 ;  /* 0x2000004aff4b7230 */ /* 0x000fe40000004100 */
[----:B------:R-:W-:Y:S01]  /*47d0*/  FFMA.FTZ R10, R10, R81, -R89 ;  /* 0x000000510a0a7223 */ /* 0x000fe20000010859 */
[----:B------:R-:W-:Y:S01]  /*47e0*/  HADD2.F32 R7, -RZ, R31.H0_H0 ;  /* 0x2000001fff077230 */ /* 0x000fe20000004100 */
[----:B------:R-:W-:Y:S01]  /*47f0*/  F2FP.F16.E4M3.UNPACK_B R81, R5.H1 ;  /* 0x00000005ff51723e */ /* 0x000fe200030006ff */
[----:B------:R-:W-:-:S02]  /*4800*/  HADD2.F32 R72, -RZ, R13.H1_H1 ;  /* 0x3000000dff487230 */ /* 0x000fc40000004100 */
[CC--:B------:R-:W-:Y:S01]  /*4810*/  FMUL.FTZ R76, R70.reuse, R75.reuse ;  /* 0x0000004b464c7220 */ /* 0x0c0fe20000410000 */
[----:B------:R-:W-:Y:S02]  /*4820*/  HADD2.F32 R13, -RZ, R6.H0_H0 ;  /* 0x20000006ff0d7230 */ /* 0x000fe40000004100 */
[C---:B------:R-:W-:Y:S01]  /*4830*/  FMUL.FTZ R77, R7.reuse, R75 ;  /* 0x0000004b074d7220 */ /* 0x040fe20000410000 */
[----:B------:R-:W-:Y:S01]  /*4840*/  HADD2.F32 R31, -RZ, R31.H1_H1 ;  /* 0x3000001fff1f7230 */ /* 0x000fe20000004100 */
[----:B------:R-:W-:Y:S01]  /*4850*/  F2FP.F16.E4M3.UNPACK_B R80, R5 ;  /* 0x00000005ff50723e */ /* 0x000fe200020006ff */
[----:B------:R-:W-:Y:S01]  /*4860*/  HADD2.F32 R74, -RZ, R74.H1_H1 ;  /* 0x3000004aff4a7230 */ /* 0x000fe20000004100 */
[----:B------:R-:W-:Y:S01]  /*4870*/  F2FP.F16.E4M3.UNPACK_B R5, R4 ;  /* 0x00000004ff05723e */ /* 0x000fe200020006ff */
        /* <DEDUP_REMOVED lines=17> */
[----:B------:R-:W-:Y:S01]  /*4990*/  F2FP.SATFINITE.E4M3.F32.PACK_AB_MERGE_C R10, R10, R87, R91 ;  /* 0x000000570a0a723e */ /* 0x000fe2000480705b */
[----:B------:R-:W-:Y:S01]  /*49a0*/  HADD2.F32 R72, -RZ, R11.H0_H0 ;  /* 0x2000000bff487230 */ /* 0x000fe20000004100 */
[----:B------:R-:W-:Y:S01]  /*49b0*/  F2FP.SATFINITE.E4M3.F32.PACK_AB_MERGE_C R84, R93, R84, RZ ;  /* 0x000000545d54723e */ /* 0x000fe200048070ff */
[----:B------:R-:W-:-:S02]  /*49c0*/  HADD2.F32 R79, -RZ, R77.H0_H0 ;  /* 0x2000004dff4f7230 */ /* 0x000fc40000004100 */
[-C--:B------:R-:W-:Y:S01]  /*49d0*/  FMUL.FTZ R87, R4, R83.reuse ;  /* 0x0000005304577220 */ /* 0x080fe20000410000 */
[----:B------:R-:W-:Y:S01]  /*49e0*/  HADD2.F32 R15, -RZ, R31.H0_H0 ;  /* 0x2000001fff0f7230 */ /* 0x000fe20000004100 */
[----:B------:R-:W-:Y:S01]  /*49f0*/  F2FP.SATFINITE.E4M3.F32.PACK_AB_MERGE_C R14, R85, R14, R84 ;  /* 0x0000000e550e723e */ /* 0x000fe20004807054 */
[C---:B------:R-:W-:Y:S01]  /*4a00*/  FMUL.FTZ R83, R72.reuse, R83 ;  /* 0x0000005348537220 */ /* 0x040fe20000410000 */
[-C--:B------:R-:W-:Y:S01]  /*4a10*/  FFMA.FTZ R87, R72, R79.reuse, -R87 ;  /* 0x0000004f48577223 */ /* 0x080fe20000010857 */
        /* <DEDUP_REMOVED lines=12> */
[----:B------:R-:W-:Y:S01]  /*4ae0*/  HADD2.F32 R80, -RZ, R80.H1_H1 ;  /* 0x30000050ff507230 */ /* 0x000fe20000004100 */
[----:B------:R-:W-:Y:S01]  /*4af0*/  F2FP.SATFINITE.E4M3.F32.PACK_AB_MERGE_C R6, R13, R6, RZ ;  /* 0x000000060d06723e */ /* 0x000fe200048070ff */
[----:B------:R-:W-:Y:S01]  /*4b00*/  HADD2.F32 R4, -RZ, R77.H1_H1 ;  /* 0x3000004dff047230 */ /* 0x000fe20000004100 */
[----:B------:R-:W-:Y:S01]  /*4b10*/  F2FP.SATFINITE.E4M3.F32.PACK_AB_MERGE_C R7, R70, R7, RZ ;  /* 0x000000074607723e */ /* 0x000fe200048070ff */
[----:B------:R-:W-:-:S02]  /*4b20*/  HADD2.F32 R5, -RZ, R5.H1_H1 ;  /* 0x30000005ff057230 */ /* 0x000fc40000004100 */
[CC--:B------:R-:W-:Y:S01]  /*4b30*/  FMUL.FTZ R72, R74.reuse, R80.reuse ;  /* 0x000000504a487220 */ /* 0x0c0fe20000410000 */
[----:B------:R-:W-:Y:S01]  /*4b40*/  FMUL.FTZ R15, R31, R80 ;  /* 0x000000501f0f7220 */ /* 0x000fe20000410000 */
[-C--:B------:R-:W-:Y:S01]  /*4b50*/  FFMA.FTZ R76, R11, R4.reuse, -R76 ;  /* 0x000000040b4c7223 */ /* 0x080fe2000001084c */
[----:B------:R-:W-:Y:S01]  /*4b60*/  FFMA.FTZ R78, R75, R4, R78 ;  /* 0x000000044b4e7223 */ /* 0x000fe2000001004e */
[-C--:B------:R-:W-:Y:S01]  /*4b70*/  FFMA.FTZ R31, R31, R5.reuse, -R72 ;  /* 0x000000051f1f7223 */ /* 0x080fe20000010848 */
[----:B------:R-:W-:Y:S01]  /*4b80*/  FFMA.FTZ R74, R74, R5, R15 ;  /* 0x000000054a4a7223 */ /* 0x000fe2000001000f */
[----:B------:R-:W-:Y:S02]  /*4b90*/  F2FP.SATFINITE.E4M3.F32.PACK_AB_MERGE_C R9, R9, R28, R6 ;  /* 0x0000001c0909723e */ /* 0x000fe40004807006 */
[----:B------:R-:W-:Y:S02]  /*4ba0*/  F2FP.SATFINITE.E4M3.F32.PACK_AB_MERGE_C R76, R76, R87, RZ ;  /* 0x000000574c4c723e */ /* 0x000fe400048070ff */
[----:B------:R-:W-:-:S02]  /*4bb0*/  F2FP.SATFINITE.E4M3.F32.PACK_AB_MERGE_C R78, R78, R83, RZ ;  /* 0x000000534e4e723e */ /* 0x000fc400048070ff */
[----:B------:R-:W-:Y:S02]  /*4bc0*/  F2FP.SATFINITE.E4M3.F32.PACK_AB_MERGE_C R11, R31, R84, R76 ;  /* 0x000000541f0b723e */ /* 0x000fe4000480704c */
[----:B------:R-:W-:Y:S02]  /*4bd0*/  F2FP.SATFINITE.E4M3.F32.PACK_AB_MERGE_C R13, R30, R29, R7 ;  /* 0x0000001d1e0d723e */ /* 0x000fe40004807007 */
[----:B------:R-:W-:-:S07]  /*4be0*/  F2FP.SATFINITE.E4M3.F32.PACK_AB_MERGE_C R15, R74, R85, R78 ;  /* 0x000000554a0f723e */ /* 0x000fce000480704e */
.L_x_15884:
[----:B------:R-:W-:Y:S05]  /*4bf0*/  BSYNC B1 ;  /* 0x0000000000017941 */ /* 0x000fea0003800000 */
.L_x_15883:
[----:B--2---:R2:W-:Y:S01]  /*4c00*/  ST.E.128 desc[UR40][R56.64], R8 ;  /* 0x0000000838007985 */ /* 0x0045e2000c101d28 */
[----:B------:R-:W-:-:S13]  /*4c10*/  ISETP.GE.AND P3, PT, R68, R73, PT ;  /* 0x000000494400720c */ /* 0x000fda0003f66270 */
[----:B------:R-:W-:Y:S05]  /*4c20*/  @P3 BRA `(.L_x_15872) ;  /* 0x0000000000e83947 */ /* 0x000fea0003800000 */
[----:B------:R-:W-:-:S04]  /*4c30*/  IADD3 R4, P3, R71, R68, RZ ;  /* 0x0000004447047210 */ /* 0x000fc80007f7e0ff */
[----:B------:R-:W-:-:S05]  /*4c40*/  LEA.HI.X.SX32 R5, R68, R69, 0x1, P3 ;  /* 0x0000004544057211 */ /* 0x000fca00018f0eff */
[----:B-1----:R1:W-:Y:S01]  /*4c50*/  ST.E.128 desc[UR40][R4.64], R12 ;  /* 0x0000000c04007985 */ /* 0x0023e2000c101d28 */
[----:B------:R-:W-:Y:S05]  /*4c60*/  BRA `(.L_x_15872) ;  /* 0x0000000000d87947 */ /* 0x000fea0003800000 */
.L_x_15864:
[----:B------:R-:W2:Y:S02]  /*4c70*/  LDL R4, [R1] ;  /* 0x0000000001047983 */ /* 0x000ea40000100800 */
[----:B--2---:R-:W-:-:S13]  /*4c80*/  ISETP.NE.AND P4, PT, R4, 0x3, PT ;  /* 0x000000030400780c */ /* 0x004fda0003f85270 */
[----:B------:R-:W-:Y:S05]  /*4c90*/  @!P4 BRA `(.L_x_15885) ;  /* 0x000000000004c947 */ /* 0x000fea0003800000 */
[----:B------:R-:W-:Y:S01]  /*4ca0*/  BPT.TRAP 0x1 ;  /* 0x000000040000795c */ /* 0x000fe20000300000 */
.L_x_15885:
[----:B------:R-:W2:Y:S01]  /*4cb0*/  LDL R4, [R1+0x8] ;  /* 0x0000080001047983 */ /* 0x000ea20000100800 */
[----:B------:R-:W-:Y:S01]  /*4cc0*/  IMAD R66, R22, 0x8, R18 ;  /* 0x0000000816427824 */ /* 0x000fe200078e0212 */
[----:B------:R-:W-:Y:S01]  /*4cd0*/  BSSY B1, `(.L_x_15886) ;  /* 0x0000005000017945 */ /* 0x000fe20003800000 */
[----:B------:R-:W-:Y:S02]  /*4ce0*/  SHF.R.S32.HI R63, RZ, 0x1f, R61 ;  /* 0x0000001fff3f7819 */ /* 0x000fe4000001143d */
[----:B--2---:R-:W-:-:S04]  /*4cf0*/  SHF.L.U32 R67, R4, 0x1f, RZ ;  /* 0x0000001f04437819 */ /* 0x004fc800000006ff */
[----:B------:R-:W0:Y:S02]  /*4d00*/  SYNCS.PHASECHK.TRANS64.TRYWAIT P3, [R66+URZ+0x13290], R67 ;  /* 0x01329043420075a7 */ /* 0x000e24000806017f */
[----:B0-----:R-:W-:Y:S05]  /*4d10*/  @!P3 BRA `(.L_x_15887) ;  /* 0x0000017c0094b947 */ /* 0x001fea0003800000 */
.L_x_16125:
[----:B------:R-:W-:Y:S05]  /*4d20*/  BSYNC B1 ;  /* 0x0000000000017941 */ /* 0x000fea0003800000 */
.L_x_15886:
        /* <DEDUP_REMOVED lines=28> */
.L_x_16129:
[----:B------:R-:W-:Y:S05]  /*4ef0*/  @!P3 BRA `(.L_x_15872) ;  /* 0x000000000034b947 */ /* 0x000fea0003800000 */
[----:B------:R-:W4:Y:S01]  /*4f00*/  LDL R6, [R1+0x4] ;  /* 0x0000040001067983 */ /* 0x000f220000100800 */
[----:B------:R-:W-:-:S03]  /*4f10*/  ULDC UR4, c[0x0][0x2f4] ;  /* 0x0000bd0000047ab9 */ /* 0x000fc60000000800 */
[----:B-1----:R-:W5:Y:S01]  /*4f20*/  LDL R4, [R1+0x1c] ;  /* 0x00001c0001047983 */ /* 0x002f620000100800 */
[----:B------:R-:W-:-:S13]  /*4f30*/  ISETP.GE.AND P3, PT, R16, UR4, PT ;  /* 0x0000000410007c0c */ /* 0x000fda000bf66270 */
[----:B---3--:R-:W-:-:S05]  /*4f40*/  @!P3 IADD3 R10, P5, R16, R14, RZ ;  /* 0x0000000e100ab210 */ /* 0x008fca0007fbe0ff */
[----:B--2---:R-:W-:Y:S01]  /*4f50*/  @!P3 IMAD.X R11, R5, 0x1, R17, P5 ;  /* 0x00000001050bb824 */ /* 0x004fe200028e0611 */
[----:B----4-:R-:W-:-:S13]  /*4f60*/  ISETP.GE.AND P5, PT, R6, UR4, PT ;  /* 0x0000000406007c0c */ /* 0x010fda000bfa6270 */
[----:B------:R-:W-:-:S05]  /*4f70*/  @!P5 IADD3 R8, P6, R6, R14, RZ ;  /* 0x0000000e0608d210 */ /* 0x000fca0007fde0ff */
[----:B-----5:R-:W-:Y:S02]  /*4f80*/  @!P5 IMAD.X R9, R5, 0x1, R4, P6 ;  /* 0x000000010509d824 */ /* 0x020fe400030e0604 */
[----:B------:R-:W1:Y:S04]  /*4f90*/  @!P3 LDS.128 R4, [R62+0xe000] ;  /* 0x00e000003e04b984 */ /* 0x000e680000000c00 */
[----:B-1----:R-:W-:Y:S04]  /*4fa0*/  @!P3 ST.E.128 desc[UR40][R10.64], R4 ;  /* 0x000000040a00b985 */ /* 0x002fe8000c101d28 */
[----:B------:R-:W1:Y:S04]  /*4fb0*/  @!P5 LDS.128 R4, [R59+0xe000] ;  /* 0x00e000003b04d984 */ /* 0x000e680000000c00 */
[----:B-1----:R4:W-:Y:S02]  /*4fc0*/  @!P5 ST.E.128 desc[UR40][R8.64], R4 ;  /* 0x000000040800d985 */ /* 0x0029e4000c101d28 */
.L_x_15872:
[----:B------:R-:W-:Y:S05]  /*4fd0*/  BSYNC B0 ;  /* 0x0000000000007941 */ /* 0x000fea0003800000 */
.L_x_15863:
        /* <DEDUP_REMOVED lines=16> */
.L_x_15890:
[----:B------:R-:W-:Y:S05]  /*50e0*/  BSYNC B0 ;  /* 0x0000000000007941 */ /* 0x000fea0003800000 */
.L_x_15889:
[----:B------:R-:W1:Y:S01]  /*50f0*/  SYNCS.PHASECHK.TRANS64.TRYWAIT P4, [R66+URZ+0x132b0], R67 ;  /* 0x0132b043420075a7 */ /* 0x000e62000808017f */
[----:B------:R-:W-:Y:S04]  /*5100*/  BSSY B0, `(.L_x_15891) ;  /* 0x0000002000007945 */ /* 0x000fe80003800000 */
[----:B-1----:R-:W-:Y:S05]  /*5110*/  @!P4 BRA `(.L_x_15892) ;  /* 0x0000017800ecc947 */ /* 0x002fea0003800000 */
.L_x_16130:
[----:B------:R-:W-:Y:S05]  /*5120*/  BSYNC B0 ;  /* 0x0000000000007941 */ /* 0x000fea0003800000 */
.L_x_15891:
        /* <DEDUP_REMOVED lines=18> */
[----:B------:R-:W-:Y:S01]  /*5250*/  IADD3.X R5, R5, UR7, RZ, P4, !PT ;  /* 0x0000000705057c10 */ /* 0x000fe2000a7fe4ff */
[----:B------:R2:W4:Y:S01]  /*5260*/  SHFL.IDX PT, R9, R4, RZ, 0x1e1f ;  /* 0x001e1fff04097589 */ /* 0x00052200000e0000 */
[----:B------:R-:W-:-:S04]  /*5270*/  LEA.HI R8, R8, R8, RZ, 0x1 ;  /* 0x0000000808087211 */ /* 0x000fc800078f08ff */
[----:B------:R-:W-:Y:S01]  /*5280*/  SHF.R.S32.HI R8, RZ, 0x1, R8 ;  /* 0x00000001ff087819 */ /* 0x000fe20000011408 */
[----:B------:R-:W0:Y:S03]  /*5290*/  SHFL.IDX PT, R5, R5, RZ, 0x1e1f ;  /* 0x001e1fff05057589 */ /* 0x000e2600000e0000 */
[----:B------:R-:W-:-:S13]  /*52a0*/  ISETP.GT.AND P4, PT, R65, R8, PT ;  /* 0x000000084100720c */ /* 0x000fda0003f84270 */
[----:B--2-4-:R-:W-:Y:S05]  /*52b0*/  @!P4 BRA `(.L_x_15894) ;  /* 0x000000000034c947 */ /* 0x014fea0003800000 */
[----:B------:R-:W2:Y:S01]  /*52c0*/  LDL R8, [R1+0x4] ;  /* 0x0000040001087983 */ /* 0x000ea20000100800 */
[----:B------:R-:W-:-:S03]  /*52d0*/  ULDC UR4, c[0x0][0x2f4] ;  /* 0x0000bd0000047ab9 */ /* 0x000fc60000000800 */
[----:B------:R-:W4:Y:S01]  /*52e0*/  LDL R12, [R1+0x1c] ;  /* 0x00001c00010c7983 */ /* 0x000f220000100800 */
[----:B------:R-:W-:-:S13]  /*52f0*/  ISETP.GE.AND P4, PT, R16, UR4, PT ;  /* 0x0000000410007c0c */ /* 0x000fda000bf86270 */
[----:B------:R-:W-:-:S05]  /*5300*/  @!P4 IADD3 R10, P5, R16, R9, RZ ;  /* 0x00000009100ac210 */ /* 0x000fca0007fbe0ff */
[----:B0-----:R-:W-:Y:S01]  /*5310*/  @!P4 IMAD.X R11, R5, 0x1, R17, P5 ;  /* 0x00000001050bc824 */ /* 0x001fe200028e0611 */
[----:B--2---:R-:W-:-:S13]  /*5320*/  ISETP.GE.AND P5, PT, R8, UR4, PT ;  /* 0x0000000408007c0c */ /* 0x004fda000bfa6270 */
[----:B------:R-:W-:-:S05]  /*5330*/  @!P5 IADD3 R8, P6, R8, R9, RZ ;  /* 0x000000090808d210 */ /* 0x000fca0007fde0ff */
[----:B----4-:R-:W-:Y:S02]  /*5340*/  @!P5 IMAD.X R9, R5, 0x1, R12, P6 ;  /* 0x000000010509d824 */ /* 0x010fe400030e060c */
[----:B------:R-:W0:Y:S04]  /*5350*/  @!P4 LDS.128 R4, [R62+0x6000] ;  /* 0x006000003e04c984 */ /* 0x000e280000000c00 */
[----:B0-----:R-:W-:Y:S04]  /*5360*/  @!P4 ST.E.128 desc[UR40][R10.64], R4 ;  /* 0x000000040a00c985 */ /* 0x001fe8000c101d28 */
[----:B------:R-:W0:Y:S04]  /*5370*/  @!P5 LDS.128 R4, [R59+0x6000] ;  /* 0x006000003b04d984 */ /* 0x000e280000000c00 */
[----:B0-----:R2:W-:Y:S02]  /*5380*/  @!P5 ST.E.128 desc[UR40][R8.64], R4 ;  /* 0x000000040800d985 */ /* 0x0015e4000c101d28 */
.L_x_15894:
[----:B------:R-:W-:Y:S05]  /*5390*/  BSYNC B0 ;  /* 0x0000000000007941 */ /* 0x000fea0003800000 */
.L_x_15893:
[----:B0-2---:R-:W2:Y:S01]  /*53a0*/  LDL.LU R5, [R1+0x8] ;  /* 0x0000080001057983 */ /* 0x005ea20000300800 */
[----:B------:R-:W-:Y:S02]  /*53b0*/  VIADD R22, R22, 0x1 ;  /* 0x0000000116167836 */ /* 0x000fe40000000000 */
[----:B-1----:R-:W-:Y:S01]  /*53c0*/  @!P3 VIADD R66, R66, 0x132c0 ;  /* 0x000132c04242b836 */ /* 0x002fe20000000000 */
        /* <DEDUP_REMOVED lines=16> */
.L_x_15858:
[----:B------:R-:W-:Y:S04]  /*54d0*/  BSSY B0, `(.L_x_15896) ;  /* 0x0000004000007945 */ /* 0x000fe80003800000 */
[----:B------:R-:W-:Y:S05]  /*54e0*/  @P3 BRA `(.L_x_15897) ;  /* 0x0000000000083947 */ /* 0x000fea0003800000 */
[----:B------:R-:W2:Y:S02]  /*54f0*/  FENCE.VIEW.ASYNC.G ;  /* 0x00000000000073c6 */ /* 0x000ea40000000100 */
[----:B--2---:R-:W-:Y:S06]  /*5500*/  BAR.ARV 0xc, 0x200 ;  /* 0x0308000000007b1d */ /* 0x004fec0000002000 */
.L_x_15897:
[----:B------:R-:W-:Y:S05]  /*5510*/  BSYNC B0 ;  /* 0x0000000000007941 */ /* 0x000fea0003800000 */
.L_x_15896:
[----:B------:R-:W2:Y:S01]  /*5520*/  LDL R2, [R1+0x6c] ;  /* 0x00006c0001027983 */ /* 0x000ea20000100800 */
[----:B------:R-:W-:Y:S01]  /*5530*/  ULDC.64 UR4, c[0x0][0x990] ;  /* 0x0002640000047ab9 */ /* 0x000fe20000000a00 */
[----:B------:R-:W-:Y:S02]  /*5540*/  ULDC.64 UR6, c[0x0][0x998] ;  /* 0x0002660000067ab9 */ /* 0x000fe40000000a00 */
[----:B------:R-:W4:Y:S01]  /*5550*/  LDL R4, [R1+0x54] ;  /* 0x0000540001047983 */ /* 0x000f220000100800 */
[----:B------:R-:W-:Y:S02]  /*5560*/  ISETP.NE.U32.AND P0, PT, RZ, UR4, PT ;  /* 0x00000004ff007c0c */ /* 0x000fe4000bf05070 */
[----:B------:R-:W-:Y:S01]  /*5570*/  ISETP.NE.U32.AND P1, PT, RZ, UR6, PT ;  /* 0x00000006ff007c0c */ /* 0x000fe2000bf25070 */
[----:B---3--:R-:W3:Y:S01]  /*5580*/  LDL R14, [R1+0x34] ;  /* 0x00003400010e7983 */ /* 0x008ee20000100800 */
[----:B------:R-:W-:Y:S02]  /*5590*/  ISETP.NE.AND.EX P0, PT, RZ, UR5, PT, P0 ;  /* 0x00000005ff007c0c */ /* 0x000fe4000bf05300 */
[----:B------:R-:W-:-:S11]  /*55a0*/  ISETP.NE.AND.EX P1, PT, RZ, UR7, PT, P1 ;  /* 0x00000007ff007c0c */ /* 0x000fd6000bf25310 */
[----:B------:R-:W2:Y:S08]  /*55b0*/  @P0 LDC.64 R6, c[0x0][0x9a8] ;  /* 0x00026a00ff060b82 */ /* 0x000eb00000000a00 */
[----:B------:R-:W1:Y:S08]  /*55c0*/  @P1 LDC.64 R8, c[0x0][0x9b8] ;  /* 0x00026e00ff081b82 */ /* 0x000e700000000a00 */
[----:B------:R-:W4:Y:S08]  /*55d0*/  @P0 LDC.64 R10, c[0x0][0x9b0] ;  /* 0x00026c00ff0a0b82 */ /* 0x000f300000000a00 */
[----:B0-----:R-:W0:Y:S01]  /*55e0*/  @P1 LDC.64 R12, c[0x0][0x9c0] ;  /* 0x00027000ff0c1b82 */ /* 0x001e220000000a00 */
[----:B--2---:R-:W-:-:S02]  /*55f0*/  @P0 IMAD R0, R2, R6, RZ ;  /* 0x0000000602000224 */ /* 0x004fc400078e02ff */
[----:B-1----:R-:W-:Y:S02]  /*5600*/  @P1 IMAD R2, R2, R8, RZ ;  /* 0x0000000802021224 */ /* 0x002fe400078e02ff */
[C---:B----4-:R-:W-:Y:S02]  /*5610*/  @P0 IMAD R7, R4.reuse, R7, R0 ;  /* 0x0000000704070224 */ /* 0x050fe400078e0200 */
[C---:B------:R-:W-:Y:S02]  /*5620*/  @P1 IMAD R9, R4.reuse, R9, R2 ;  /* 0x0000000904091224 */ /* 0x040fe400078e0202 */
[----:B------:R-:W-:-:S04]  /*5630*/  @P0 IMAD.WIDE.U32 R2, R4, R6, RZ ;  /* 0x0000000604020225 */ /* 0x000fc800078e00ff */
[----:B------:R-:W-:-:S04]  /*5640*/  @P1 IMAD.WIDE.U32 R4, R4, R8, RZ ;  /* 0x0000000804041225 */ /* 0x000fc800078e00ff */
[----:B------:R-:W-:Y:S02]  /*5650*/  @P0 IMAD.IADD R3, R3, 0x1, R7 ;  /* 0x0000000103030824 */ /* 0x000fe400078e0207 */
[----:B------:R-:W-:Y:S02]  /*5660*/  @P1 IMAD.IADD R5, R5, 0x1, R9 ;  /* 0x0000000105051824 */ /* 0x000fe400078e0209 */
[----:B------:R-:W-:-:S04]  /*5670*/  @P0 IMAD.WIDE.U32 R2, R156, R10, R2 ;  /* 0x0000000a9c020225 */ /* 0x000fc800078e0002 */
[----:B0-----:R-:W-:Y:S01]  /*5680*/  @P1 IMAD.WIDE.U32 R6, R156, R12, R4 ;  /* 0x0000000c9c061225 */ /* 0x001fe200078e0004 */
        /* <DEDUP_REMOVED lines=11> */
[----:B------:R-:W2:Y:S01]  /*5740*/  @P0 LDG.E R3, desc[UR40][R4.64] ;  /* 0x0000002804030981 */ /* 0x000ea2000c1e1900 */
[----:B0-----:R-:W-:-:S13]  /*5750*/  ISETP.NE.AND P0, PT, R2, 0x1, PT ;  /* 0x000000010200780c */ /* 0x001fda0003f05270 */
[----:B------:R-:W0:Y:S08]  /*5760*/  @P0 LDC R2, c[0x0][0x44c] ;  /* 0x00011300ff020b82 */ /* 0x000e300000000800 */
[----:B------:R-:W1:Y:S01]  /*5770*/  @P0 LDC R11, c[0x0][0x450] ;  /* 0x00011400ff0b0b82 */ /* 0x000e620000000800 */
[----:B---3--:R-:W-:-:S04]  /*5780*/  VIADD R7, R14, 0xbf ;  /* 0x000000bf0e077836 */ /* 0x008fc80000000000 */
[----:B0-----:R-:W-:-:S05]  /*5790*/  @P0 IMAD.HI.U32 R2, R7, R2, RZ ;  /* 0x0000000207020227 */ /* 0x001fca00078e00ff */
[----:B-1----:R-:W-:-:S05]  /*57a0*/  @P0 SHF.R.U32.HI R7, RZ, R11, R2 ;  /* 0x0000000bff070219 */ /* 0x002fca0000011602 */
[----:B------:R-:W-:-:S04]  /*57b0*/  IMAD.IADD R7, R26, 0x1, R7 ;  /* 0x000000011a077824 */ /* 0x000fc800078e0207 */
[----:B------:R-:W-:-:S05]  /*57c0*/  IMAD.HI R7, R7, 0x66666667, RZ ;  /* 0x6666666707077827 */ /* 0x000fca00078e02ff */
[----:B------:R-:W-:-:S04]  /*57d0*/  SHF.R.U32.HI R2, RZ, 0x1f, R7 ;  /* 0x0000001fff027819 */ /* 0x000fc80000011607 */
[----:B------:R-:W-:-:S04]  /*57e0*/  LEA.HI.SX32 R2, R7, R2, 0x1a ;  /* 0x0000000207027211 */ /* 0x000fc800078fd2ff */
        /* <DEDUP_REMOVED lines=37> */
.L_x_15899:
[----:B------:R-:W-:Y:S05]  /*5a40*/  BSYNC B0 ;  /* 0x0000000000007941 */ /* 0x000fea0003800000 */
.L_x_15898:
[----:B------:R-:W2:Y:S01]  /*5a50*/  LDL R0, [R1+0x70] ;  /* 0x0000700001007983 */ /* 0x000ea20000100800 */
[----:B------:R-:W-:Y:S02]  /*5a60*/  PLOP3.LUT P0, PT, PT, PT, PT, 0x80, 0x0 ;  /* 0x000000000000781c */ /* 0x000fe40003f0f070 */
        /* <DEDUP_REMOVED lines=57> */
.L_x_15902:
[----:B------:R-:W-:Y:S05]  /*5e00*/  BSYNC B6 ;  /* 0x0000000000067941 */ /* 0x000fea0003800000 */
.L_x_15901:
        /* <DEDUP_REMOVED lines=13> */
.L_x_15906:
[----:B-1----:R1:W2:Y:S02]  /*5ee0*/  SYNCS.PHASECHK.TRANS64.TRYWAIT P0, [R18+URZ+0x13200], R3 ;  /* 0x01320003120075a7 */ /* 0x0022a4000800017f */
[----:B--2---:R-:W-:Y:S05]  /*5ef0*/  @!P0 NANOSLEEP.SYNCS 0x989680 ;  /* 0x009896800000895d */ /* 0x004fea0003900000 */
[----:B------:R-:W2:Y:S02]  /*5f00*/  @!P0 SYNCS.PHASECHK.TRANS64 P0, [R18+URZ+0x13200], R3 ;  /* 0x01320003120085a7 */ /* 0x000ea4000800007f */
[----:B--2---:R-:W-:Y:S05]  /*5f10*/  @!P0 BRA `(.L_x_15906) ;  /* 0xfffffffc00f08947 */ /* 0x004fea000383ffff */
.L_x_15905:
[----:B------:R-:W-:Y:S05]  /*5f20*/  BSYNC B0 ;  /* 0x0000000000007941 */ /* 0x000fea0003800000 */
.L_x_15904:
[----:B------:R-:W-:Y:S05]  /*5f30*/  BRA `(.L_x_15907) ;  /* 0x0000002c00107947 */ /* 0x000fea0003800000 */
.L_x_15903:
        /* <DEDUP_REMOVED lines=30> */
.L_x_15909:
[----:B------:R-:W-:Y:S05]  /*6120*/  BSYNC B6 ;  /* 0x0000000000067941 */ /* 0x000fea0003800000 */
.L_x_15908:
[----:B------:R-:W0:Y:S01]  /*6130*/  S2R R20, SR_TID.X ;  /* 0x0000000000147919 */ /* 0x000e220000002100 */
[----:B------:R-:W-:Y:S01]  /*6140*/  ULDC.U8 UR4, c[0x0][0x410] ;  /* 0x0001040000047ab9 */ /* 0x000fe20000000000 */
[----:B0-----:R-:W-:Y:S02]  /*6150*/  VIADD R21, R20, 0xffffff80 ;  /* 0xffffff8014157836 */ /* 0x001fe40000000000 */
[----:B------:R-:W2:Y:S01]  /*6160*/  LDL R20, [R1+0x34] ;  /* 0x0000340001147983 */ /* 0x000ea20000100800 */
[----:B------:R-:W-:Y:S01]  /*6170*/  ISETP.NE.AND P0, PT, RZ, UR4, PT ;  /* 0x00000004ff007c0c */ /* 0x000fe2000bf05270 */
[----:B------:R-:W-:Y:S01]  /*6180*/  BSSY B0, `(.L_x_15910) ;  /* 0x0000297000007945 */ /* 0x000fe20003800000 */
[----:B------:R-:W-:-:S04]  /*6190*/  LEA.HI R32, R21, R21, RZ, 0x1 ;  /* 0x0000001515207211 */ /* 0x000fc800078f08ff */
[----:B------:R-:W-:-:S05]  /*61a0*/  SHF.R.S32.HI R32, RZ, 0x1, R32 ;  /* 0x00000001ff207819 */ /* 0x000fca0000011420 */
[----:B--2---:R-:W-:Y:S02]  /*61b0*/  IMAD.IADD R10, R32, 0x1, R20 ;  /* 0x00000001200a7824 */ /* 0x004fe400078e0214 */
        /* <DEDUP_REMOVED lines=32> */
[----:B------:R0:W4:Y:S02]  /*63c0*/  SHFL.IDX PT, R14, R5, RZ, 0x1e1f ;  /* 0x001e1fff050e7589 */ /* 0x00012400000e0000 */
.L_x_16136:
        /* <DEDUP_REMOVED lines=14> */
[----:B------:R-:W2:Y:S01]  /*64b0*/  LDL.64 R30, [R1+0x10] ;  /* 0x00001000011e7983 */ /* 0x000ea20000100a00 */
[----:B------:R-:W-:-:S03]  /*64c0*/  ULDC UR4, c[0x0][0x3f4] ;  /* 0x0000fd0000047ab9 */ /* 0x000fc60000000800 */
[----:B------:R-:W3:Y:S01]  /*64d0*/  LDL R15, [R1+0x20] ;  /* 0x00002000010f7983 */ /* 0x000ee20000100800 */
[----:B------:R-:W-:Y:S02]  /*64e0*/  CS2R R10, SRZ ;  /* 0x00000000000a7805 */ /* 0x000fe4000001ff00 */
[----:B------:R-:W-:Y:S02]  /*64f0*/  CS2R R20, SRZ ;  /* 0x0000000000147805 */ /* 0x000fe4000001ff00 */
[----:B------:R-:W-:Y:S02]  /*6500*/  CS2R R12, SRZ ;  /* 0x00000000000c7805 */ /* 0x000fe4000001ff00 */
[----:B--2---:R-:W-:Y:S02]  /*6510*/  ISETP.GE.AND P4, PT, R30, UR4, PT ;  /* 0x000000041e007c0c */ /* 0x004fe4000bf86270 */
[----:B---3--:R-:W-:Y:S02]  /*6520*/  ISETP.GE.AND P5, PT, R15, UR4, PT ;  /* 0x000000040f007c0c */ /* 0x008fe4000bfa6270 */
[----:B------:R-:W-:-:S09]  /*6530*/  SHF.R.S32.HI R9, RZ, 0x1f, R15 ;  /* 0x0000001fff097819 */ /* 0x000fd2000001140f */
[CC--:B------:R-:W-:Y:S02]  /*6540*/  @!P4 IADD3 R6, P0, R30.reuse, R3.reuse, RZ ;  /* 0x000000031e06c210 */ /* 0x0c0fe40007f1e0ff */
[C---:B------:R-:W-:Y:S02]  /*6550*/  @!P5 IADD3 R26, P2, R15.reuse, R3, RZ ;  /* 0x000000030f1ad210 */ /* 0x040fe40007f5e0ff */
[----:B------:R-:W-:Y:S02]  /*6560*/  @!P4 SHF.R.S32.HI R3, RZ, 0x1f, R30 ;  /* 0x0000001fff03c819 */ /* 0x000fe4000001141e */
[-C--:B----4-:R-:W-:Y:S01]  /*6570*/  @!P4 IADD3 R30, P1, R30, R14.reuse, RZ ;  /* 0x0000000e1e1ec210 */ /* 0x090fe20007f3e0ff */
[C---:B-1----:R-:W-:Y:S01]  /*6580*/  @!P5 IMAD.X R27, R0.reuse, 0x1, R9, P2 ;  /* 0x00000001001bd824 */ /* 0x042fe200010e0609 */
[----:B------:R-:W-:Y:S01]  /*6590*/  @!P5 IADD3 R14, P3, R15, R14, RZ ;  /* 0x0000000e0f0ed210 */ /* 0x000fe20007f7e0ff */
[--C-:B------:R-:W-:Y:S02]  /*65a0*/  @!P4 IMAD.X R7, R0, 0x1, R3.reuse, P0 ;  /* 0x000000010007c824 */ /* 0x100fe400000e0603 */
[C---:B------:R-:W-:Y:S01]  /*65b0*/  @!P4 IMAD.X R31, R4.reuse, 0x1, R3, P1 ;  /* 0x00000001041fc824 */ /* 0x040fe200008e0603 */
[----:B------:R0:W5:Y:S01]  /*65c0*/  @!P5 LD.E.64 R10, desc[UR40][R26.64] ;  /* 0x000000281a0ad980 */ /* 0x000162000c101b00 */
[----:B------:R-:W-:Y:S01]  /*65d0*/  @!P5 IMAD.X R15, R4, 0x1, R9, P3 ;  /* 0x00000001040fd824 */ /* 0x000fe200018e0609 */
[----:B------:R-:W-:-:S02]  /*65e0*/  CS2R R8, SRZ ;  /* 0x0000000000087805 */ /* 0x000fc4000001ff00 */
[----:B------:R0:W5:Y:S04]  /*65f0*/  @!P4 LD.E.64 R20, desc[UR40][R6.64] ;  /* 0x000000280614c980 */ /* 0x000168000c101b00 */
[----:B------:R0:W5:Y:S04]  /*6600*/  @!P5 LD.E.64 R8, desc[UR40][R14.64] ;  /* 0x000000280e08d980 */ /* 0x000168000c101b00 */
[----:B------:R0:W5:Y:S02]  /*6610*/  @!P4 LD.E.64 R12, desc[UR40][R30.64] ;  /* 0x000000281e0cc980 */ /* 0x000164000c101b00 */
.L_x_15914:
[----:B------:R-:W-:Y:S05]  /*6620*/  BSYNC B1 ;  /* 0x0000000000017941 */ /* 0x000fea0003800000 */
.L_x_15913:
[----:B------:R-:W2:Y:S01]  /*6630*/  SYNCS.PHASECHK.TRANS64.TRYWAIT P0, [R18+URZ+0x13200], R5 ;  /* 0x01320005120075a7 */ /* 0x000ea2000800017f */
[----:B------:R-:W-:Y:S01]  /*6640*/  IMAD R25, R25, -0xc0, R24 ;  /* 0xffffff4019197824 */ /* 0x000fe200078e0218 */
[----:B------:R-:W-:Y:S04]  /*6650*/  BSSY B1, `(.L_x_15915) ;  /* 0x0000004000017945 */ /* 0x000fe80003800000 */
[----:B------:R-:W-:-:S04]  /*6660*/  VIMNMX R25, R25, 0xc0, PT ;  /* 0x000000c019197848 */ /* 0x000fc80003fe0100 */
[----:B------:R-:W-:Y:S01]  /*6670*/  ISETP.GE.AND P1, PT, R32, R25, PT ;  /* 0x000000192000720c */ /* 0x000fe20003f26270 */
[----:B--2---:R-:W-:-:S12]  /*6680*/  @!P0 BRA `(.L_x_15916) ;  /* 0x0000016800108947 */ /* 0x004fd80003800000 */
.L_x_16137:
[----:B------:R-:W-:Y:S05]  /*6690*/  BSYNC B1 ;  /* 0x0000000000017941 */ /* 0x000fea0003800000 */
.L_x_15915:
[----:B------:R-:W-:Y:S05]  /*66a0*/  @P1 BRA `(.L_x_15917) ;  /* 0x0000002400101947 */ /* 0x000fea0003800000 */
[----:B0-----:R-:W2:Y:S01]  /*66b0*/  LDL.64 R6, [R1+0x10] ;  /* 0x0000100001067983 */ /* 0x001ea20000100a00 */
[----:B-1----:R-:W2:Y:S03]  /*66c0*/  LDC R0, c[0x0][0x3f4] ;  /* 0x0000fd00ff007b82 */ /* 0x002ea60000000800 */
[----:B------:R-:W3:Y:S04]  /*66d0*/  LDL R3, [R1+0x20] ;  /* 0x0000200001037983 */ /* 0x000ee80000100800 */
[----:B------:R0:W5:Y:S01]  /*66e0*/  LDL R37, [R1+0x28] ;  /* 0x0000280001257983 */ /* 0x0001620000100800 */
[----:B------:R-:W-:Y:S01]  /*66f0*/  BSSY B1, `(.L_x_15918) ;  /* 0x000007b000017945 */ /* 0x000fe20003800000 */
[----:B--2---:R-:W-:-:S02]  /*6700*/  ISETP.GE.AND P0, PT, R6, R0, PT ;  /* 0x000000000600720c */ /* 0x004fc40003f06270 */
[----:B---3--:R-:W-:-:S11]  /*6710*/  ISETP.GE.AND P1, PT, R3, R0, PT ;  /* 0x000000000300720c */ /* 0x008fd60003f26270 */
[----:B0-----:R-:W-:Y:S05]  /*6720*/  @P0 BRA `(.L_x_15919) ;  /* 0x0000000400dc0947 */ /* 0x001fea0003800000 */
[----:B-----5:R-:W-:Y:S01]  /*6730*/  IMAD.IADD R0, R18, 0x1, R37 ;  /* 0x0000000112007824 */ /* 0x020fe200078e0225 */
[----:B----4-:R-:W-:Y:S02]  /*6740*/  SHF.R.U32.HI R14, RZ, 0x8, R20 ;  /* 0x00000008ff0e7819 */ /* 0x010fe40000011614 */
[----:B------:R-:W-:Y:S02]  /*6750*/  LOP3.LUT R3, R20, 0xff, RZ, 0xc0, !PT ;  /* 0x000000ff14037812 */ /* 0x000fe400078ec0ff */
[----:B------:R-:W0:Y:S01]  /*6760*/  LDS.128 R4, [R0+0xb000] ;  /* 0x00b0000000047984 */ /* 0x000e220000000c00 */
[----:B------:R-:W-:Y:S02]  /*6770*/  LOP3.LUT R14, R14, 0xff, RZ, 0xc0, !PT ;  /* 0x000000ff0e0e7812 */ /* 0x000fe400078ec0ff */
[----:B------:R-:W-:Y:S02]  /*6780*/  SHF.R.U32.HI R24, RZ, 0x8, R21 ;  /* 0x00000008ff187819 */ /* 0x000fe40000011615 */
[----:B------:R-:W-:-:S02]  /*6790*/  SHF.R.U32.HI R27, RZ, 0x8, R13 ;  /* 0x00000008ff1b7819 */ /* 0x000fc4000001160d */
[----:B------:R-:W-:Y:S02]  /*67a0*/  PRMT R3, R14, 0x7604, R3 ;  /* 0x000076040e037816 */ /* 0x000fe40000000003 */
[----:B------:R-:W-:Y:S02]  /*67b0*/  LOP3.LUT R15, R21, 0xff, RZ, 0xc0, !PT ;  /* 0x000000ff150f7812 */ /* 0x000fe400078ec0ff */
[----:B------:R-:W-:Y:S02]  /*67c0*/  LOP3.LUT R24, R24, 0xff, RZ, 0xc0, !PT ;  /* 0x000000ff18187812 */ /* 0x000fe400078ec0ff */
        /* <DEDUP_REMOVED lines=88> */
[--C-:B------:R-:W-:Y:S02]  /*6d50*/  HADD2.F32 R3, -RZ, R7.reuse.H1_H1 ;  /* 0x30000007ff037230 */ /* 0x100fe40000004100 */
[C---:B------:R-:W-:Y:S01]  /*6d60*/  FMUL.FTZ R25, R4.reuse, R13 ;  /* 0x0000000d04197220 */ /* 0x040fe20000410000 */
        /* <DEDUP_REMOVED lines=19> */
.L_x_15919:
[----:B------:R-:W-:Y:S05]  /*6ea0*/  BSYNC B1 ;  /* 0x0000000000017941 */ /* 0x000fea0003800000 */
.L_x_15918:
[----:B------:R-:W-:Y:S05]  /*6eb0*/  @P1 BRA `(.L_x_15917) ;  /* 0x0000001c000c1947 */ /* 0x000fea0003800000 */
[----:B0-----:R-:W2:Y:S01]  /*6ec0*/  LDL R0, [R1+0x84] ;  /* 0x0000840001007983 */ /* 0x001ea20000100800 */
[----:B-----5:R-:W-:Y:S01]  /*6ed0*/  IMAD.IADD R3, R18, 0x1, R37 ;  /* 0x0000000112037824 */ /* 0x020fe200078e0225 */
[----:B------:R-:W-:Y:S02]  /*6ee0*/  SHF.R.U32.HI R13, RZ, 0x8, R11 ;  /* 0x00000008ff0d7819 */ /* 0x000fe4000001160b */
[----:B------:R-:W-:Y:S02]  /*6ef0*/  SHF.R.U32.HI R24, RZ, 0x8, R9 ;  /* 0x00000008ff187819 */ /* 0x000fe40000011609 */
[----:B------:R-:W-:Y:S02]  /*6f00*/  SHF.R.U32.HI R15, RZ, 0x8, R8 ;  /* 0x00000008ff0f7819 */ /* 0x000fe40000011608 */
[----:B----4-:R-:W-:Y:S02]  /*6f10*/  LOP3.LUT R14, R11, 0xff, RZ, 0xc0, !PT ;  /* 0x000000ff0b0e7812 */ /* 0x010fe400078ec0ff */
        /* <DEDUP_REMOVED lines=23> */
[--C-:B------:R-:W-:Y:S02]  /*7090*/  HADD2.F32 R24, -RZ, R20.reuse.H1_H1 ;  /* 0x30000014ff187230 */ /* 0x100fe40000004100 */
[----:B------:R-:W-:Y:S01]  /*70a0*/  HADD2.F32 R20, -RZ, R20.H0_H0 ;  /* 0x20000014ff147230 */ /* 0x000fe20000004100 */
[----:B--2---:R-:W-:Y:S01]  /*70b0*/  LOP3.LUT P0, RZ, R0, 0x2, RZ, 0xc0, !PT ;  /* 0x0000000200ff7812 */ /* 0x004fe2000780c0ff */
        /* <DEDUP_REMOVED lines=20> */
[-C--:B------:R-:W-:Y:S02]  /*7200*/  F2FP.F16.E4M3.UNPACK_B R7, R5.reuse ;  /* 0x00000005ff07723e */ /* 0x080fe400020006ff */
        /* <DEDUP_REMOVED lines=75> */
.L_x_15911:
[----:B------:R-:W0:Y:S01]  /*76c0*/  LDC R9, c[0x0][0x448] ;  /* 0x00011200ff097b82 */ /* 0x000e220000000800 */
[----:B------:R-:W-:Y:S01]  /*76d0*/  ULDC.64 UR4, c[0x0][0x3f8] ;  /* 0x0000fe0000047ab9 */ /* 0x000fe20000000a00 */
[----:B------:R-:W-:Y:S01]  /*76e0*/  MOV R6, R26 ;  /* 0x0000001a00067202 */ /* 0x000fe20000000f00 */
[----:B------:R-:W-:Y:S01]  /*76f0*/  IMAD.MOV.U32 R4, RZ, RZ, R30 ;  /* 0x000000ffff047224 */ /* 0x000fe200078e001e */
[----:B------:R-:W-:Y:S01]  /*7700*/  ULDC.64 UR6, c[0x0][0x408] ;  /* 0x0001020000067ab9 */ /* 0x000fe20000000a00 */
[----:B------:R-:W-:Y:S01]  /*7710*/  IMAD.MOV.U32 R7, RZ, RZ, R33 ;  /* 0x000000ffff077224 */ /* 0x000fe200078e0021 */
[----:B------:R-:W-:Y:S01]  /*7720*/  ULDC.64 UR8, c[0x0][0x400] ;  /* 0x0001000000087ab9 */ /* 0x000fe20000000a00 */
[----:B0-----:R-:W-:-:S13]  /*7730*/  ISETP.NE.AND P0, PT, R9, 0x1, PT ;  /* 0x000000010900780c */ /* 0x001fda0003f05270 */
[----:B------:R-:W0:Y:S08]  /*7740*/  @P0 LDC R3, c[0x0][0x44c] ;  /* 0x00011300ff030b82 */ /* 0x000e300000000800 */
[----:B------:R-:W1:Y:S01]  /*7750*/  @P0 LDC R5, c[0x0][0x450] ;  /* 0x00011400ff050b82 */ /* 0x000e620000000800 */
[----:B0-----:R-:W-:-:S04]  /*7760*/  @P0 IMAD.HI.U32 R0, R10, R3, RZ ;  /* 0x000000030a000227 */ /* 0x001fc800078e00ff */
[----:B------:R-:W-:Y:S01]  /*7770*/  IMAD.MOV.U32 R3, RZ, RZ, R10 ;  /* 0x000000ffff037224 */ /* 0x000fe200078e000a */
[----:B-1----:R-:W-:Y:S01]  /*7780*/  @P0 SHF.R.U32.HI R3, RZ, R5, R0 ;  /* 0x00000005ff030219 */ /* 0x002fe20000011600 */
[----:B------:R-:W-:-:S03]  /*7790*/  IMAD.MOV.U32 R5, RZ, RZ, R29 ;  /* 0x000000ffff057224 */ /* 0x000fc600078e001d */
        /* <DEDUP_REMOVED lines=14> */
[----:B------:R0:W1:Y:S04]  /*7880*/  SHFL.IDX PT, R3, R13, RZ, 0x1e1f ;  /* 0x001e1fff0d037589 */ /* 0x00006800000e0000 */
[----:B------:R-:W2:Y:S04]  /*7890*/  SHFL.IDX PT, R21, R21, RZ, 0x1e1f ;  /* 0x001e1fff15157589 */ /* 0x000ea800000e0000 */
[----:B------:R-:W3:Y:S04]  /*78a0*/  SHFL.IDX PT, R27, R27, RZ, 0x1e1f ;  /* 0x001e1fff1b1b7589 */ /* 0x000ee800000e0000 */
[----:B------:R0:W4:Y:S02]  /*78b0*/  SHFL.IDX PT, R14, R0, RZ, 0x1e1f ;  /* 0x001e1fff000e7589 */ /* 0x00012400000e0000 */
.L_x_16143:
[----:B0-----:R-:W5:Y:S01]  /*78c0*/  LDL R0, [R1+0x30] ;  /* 0x0000300001007983 */ /* 0x001f620000100800 */
[----:B------:R-:W0:Y:S03]  /*78d0*/  LDC R31, c[0x0][0x3f4] ;  /* 0x0000fd00ff1f7b82 */ /* 0x000e260000000800 */
[----:B------:R-:W2:Y:S01]  /*78e0*/  LDL R5, [R1+0x68] ;  /* 0x0000680001057983 */ /* 0x000ea20000100800 */
[----:B------:R-:W-:Y:S01]  /*78f0*/  BSSY B1, `(.L_x_15921) ;  /* 0x0000016000017945 */ /* 0x000fe20003800000 */
[----:B------:R-:W-:Y:S01]  /*7900*/  CS2R R6, SRZ ;  /* 0x0000000000067805 */ /* 0x000fe2000001ff00 */
[----:B-----5:R-:W-:Y:S01]  /*7910*/  IMAD R0, R0, R9, RZ ;  /* 0x0000000900007224 */ /* 0x020fe200078e02ff */
[----:B------:R-:W-:Y:S02]  /*7920*/  CS2R R8, SRZ ;  /* 0x0000000000087805 */ /* 0x000fe4000001ff00 */
[----:B--2---:R-:W-:-:S02]  /*7930*/  LEA.HI R4, R5, R5, RZ, 0x1 ;  /* 0x0000000505047211 */ /* 0x004fc400078f08ff */
[----:B------:R-:W-:Y:S02]  /*7940*/  ISETP.GE.AND P0, PT, R10, R0, PT ;  /* 0x000000000a00720c */ /* 0x000fe40003f06270 */
[----:B------:R-:W-:Y:S02]  /*7950*/  CS2R R10, SRZ ;  /* 0x00000000000a7805 */ /* 0x000fe4000001ff00 */
[----:B------:R-:W-:-:S05]  /*7960*/  LOP3.LUT R4, R4, 0xfffffffe, RZ, 0xc0, !PT ;  /* 0xfffffffe04047812 */ /* 0x000fca00078ec0ff */
[----:B------:R-:W-:Y:S01]  /*7970*/  IMAD.IADD R29, R5, 0x1, -R4 ;  /* 0x00000001051d7824 */ /* 0x000fe200078e0a04 */
[----:B------:R-:W-:-:S04]  /*7980*/  CS2R R4, SRZ ;  /* 0x0000000000047805 */ /* 0x000fc8000001ff00 */
        /* <DEDUP_REMOVED lines=12> */
.L_x_15922:
[----:B------:R-:W-:Y:S05]  /*7a50*/  BSYNC B1 ;  /* 0x0000000000017941 */ /* 0x000fea0003800000 */
.L_x_15921:
[----:B-1----:R-:W1:Y:S01]  /*7a60*/  S2R R3, SR_TID.X ;  /* 0x0000000000037919 */ /* 0x002e620000002100 */
[----:B------:R-:W2:Y:S01]  /*7a70*/  SYNCS.PHASECHK.TRANS64.TRYWAIT P1, [R18+URZ+0x13200], R29 ;  /* 0x0132001d120075a7 */ /* 0x000ea2000802017f */
[----:B------:R-:W-:Y:S01]  /*7a80*/  IMAD R25, R25, -0xc0, R0 ;  /* 0xffffff4019197824 */ /* 0x000fe200078e0200 */
[----:B------:R-:W-:Y:S01]  /*7a90*/  ISETP.GE.AND P0, PT, R16, R31, PT ;  /* 0x0000001f1000720c */ /* 0x000fe20003f06270 */
[----:B------:R-:W-:Y:S03]  /*7aa0*/  BSSY B1, `(.L_x_15923) ;  /* 0x0000007000017945 */ /* 0x000fe60003800000 */
[----:B------:R-:W-:Y:S01]  /*7ab0*/  VIMNMX R25, R25, 0xc0, PT ;  /* 0x000000c019197848 */ /* 0x000fe20003fe0100 */
[----:B-1----:R-:W-:-:S05]  /*7ac0*/  VIADD R3, R3, 0xffffff80 ;  /* 0xffffff8003037836 */ /* 0x002fca0000000000 */
[----:B------:R-:W-:-:S04]  /*7ad0*/  LEA.HI R3, R3, R3, RZ, 0x1 ;  /* 0x0000000303037211 */ /* 0x000fc800078f08ff */
[----:B------:R-:W-:-:S04]  /*7ae0*/  SHF.R.S32.HI R3, RZ, 0x1, R3 ;  /* 0x00000001ff037819 */ /* 0x000fc80000011403 */
[----:B------:R-:W-:Y:S01]  /*7af0*/  ISETP.GE.OR P0, PT, R3, R25, P0 ;  /* 0x000000190300720c */ /* 0x000fe20000706670 */
[----:B--2---:R-:W-:-:S12]  /*7b00*/  @!P1 BRA `(.L_x_15924) ;  /* 0x0000015400709947 */ /* 0x004fd80003800000 */
.L_x_16144:
[----:B------:R-:W-:Y:S05]  /*7b10*/  BSYNC B1 ;  /* 0x0000000000017941 */ /* 0x000fea0003800000 */
.L_x_15923:
[----:B------:R-:W-:Y:S05]  /*7b20*/  @P0 BRA `(.L_x_15917) ;  /* 0x0000000c00f00947 */ /* 0x000fea0003800000 */
[----:B------:R-:W2:Y:S04]  /*7b30*/  LDL R39, [R1+0x44] ;  /* 0x0000440001277983 */ /* 0x000ea80000100800 */
[----:B------:R-:W2:Y:S04]  /*7b40*/  LDL R35, [R1+0x48] ;  /* 0x0000480001237983 */ /* 0x000ea80000100800 */
[----:B------:R-:W2:Y:S04]  /*7b50*/  LDL R37, [R1+0x4c] ;  /* 0x00004c0001257983 */ /* 0x000ea80000100800 */
[----:B------:R-:W2:Y:S01]  /*7b60*/  LDL R52, [R1+0x98] ;  /* 0x0000980001347983 */ /* 0x000ea20000100800 */
        /* <DEDUP_REMOVED lines=12> */
[----:B------:R-:W-:Y:S02]  /*7c30*/  SHF.R.U32.HI R21, RZ, 0x8, R4 ;  /* 0x00000008ff157819 */ /* 0x000fe40000011604 */
[----:B------:R-:W-:-:S02]  /*7c40*/  PRMT R32, R3, 0x7604, R12 ;  /* 0x0000760403207816 */ /* 0x000fc4000000000c */
[----:B------:R-:W-:Y:S02]  /*7c50*/  LOP3.LUT R24, R4, 0xff, RZ, 0xc0, !PT ;  /* 0x000000ff04187812 */ /* 0x000fe400078ec0ff */
[----:B------:R-:W-:Y:S02]  /*7c60*/  LOP3.LUT R21, R21, 0xff, RZ, 0xc0, !PT ;  /* 0x000000ff15157812 */ /* 0x000fe400078ec0ff */
[----:B------:R-:W-:Y:S02]  /*7c70*/  SHF.R.U32.HI R3, RZ, 0x8, R6 ;  /* 0x00000008ff037819 */ /* 0x000fe40000011606 */
[----:B------:R-:W-:Y:S02]  /*7c80*/  PRMT R33, R21, 0x7604, R24 ;  /* 0x0000760415217816 */ /* 0x000fe40000000018 */
[----:B---3--:R-:W-:Y:S02]  /*7c90*/  SHF.R.U32.HI R27, RZ, 0x8, R7 ;  /* 0x00000008ff1b7819 */ /* 0x008fe40000011607 */
[----:B------:R-:W-:-:S02]  /*7ca0*/  LOP3.LUT R25, R3, 0xff, RZ, 0xc0, !PT ;  /* 0x000000ff03197812 */ /* 0x000fc400078ec0ff */
[----:B----4-:R-:W-:Y:S02]  /*7cb0*/  SHF.R.U32.HI R14, RZ, 0x8, R11 ;  /* 0x00000008ff0e7819 */ /* 0x010fe4000001160b */
[----:B------:R-:W-:Y:S02]  /*7cc0*/  SHF.R.U32.HI R21, RZ, 0x8, R5 ;  /* 0x00000008ff157819 */ /* 0x000fe40000011605 */
        /* <DEDUP_REMOVED lines=10> */
[----:B-1----:R-:W-:Y:S02]  /*7d70*/  SHF.R.U32.HI R29, RZ, 0x10, R10 ;  /* 0x00000010ff1d7819 */ /* 0x002fe4000001160a */
[----:B------:R-:W-:Y:S02]  /*7d80*/  SHF.R.U32.HI R31, RZ, 0x10, R11 ;  /* 0x00000010ff1f7819 */ /* 0x000fe4000001160b */
[----:B------:R-:W-:Y:S02]  /*7d90*/  LOP3.LUT R29, R29, 0xff, RZ, 0xc0, !PT ;  /* 0x000000ff1d1d7812 */ /* 0x000fe400078ec0ff */
[----:B------:R-:W-:Y:S02]  /*7da0*/  LOP3.LUT R31, R31, 0xff, RZ, 0xc0, !PT ;  /* 0x000000ff1f1f7812 */ /* 0x000fe400078ec0ff */
[----:B------:R-:W-:Y:S02]  /*7db0*/  PRMT R29, R29, 0x7054, R32 ;  /* 0x000070541d1d7816 */ /* 0x000fe40000000020 */
[----:B------:R-:W-:-:S02]  /*7dc0*/  SHF.R.U32.HI R32, RZ, 0x10, R6 ;  /* 0x00000010ff207819 */ /* 0x000fc40000011606 */
[----:B------:R-:W-:Y:S02]  /*7dd0*/  PRMT R31, R31, 0x7054, R34 ;  /* 0x000070541f1f7816 */ /* 0x000fe40000000022 */
[----:B------:R-:W-:Y:S02]  /*7de0*/  LOP3.LUT R32, R32, 0xff, RZ, 0xc0, !PT ;  /* 0x000000ff20207812 */ /* 0x000fe400078ec0ff */
[----:B------:R-:W-:Y:S02]  /*7df0*/  SHF.R.U32.HI R34, RZ, 0x10, R7 ;  /* 0x00000010ff227819 */ /* 0x000fe40000011607 */
[----:B------:R-:W-:Y:S02]  /*7e00*/  PRMT R41, R32, 0x7054, R41 ;  /* 0x0000705420297816 */ /* 0x000fe40000000029 */
[----:B------:R-:W-:-:S04]  /*7e10*/  LOP3.LUT R34, R34, 0xff, RZ, 0xc0, !PT ;  /* 0x000000ff22227812 */ /* 0x000fc800078ec0ff */
[----:B------:R-:W-:-:S04]  /*7e20*/  PRMT R43, R34, 0x7054, R43 ;  /* 0x00007054222b7816 */ /* 0x000fc8000000002b */
[----:B------:R-:W-:Y:S02]  /*7e30*/  LOP3.LUT R43, R43, 0xff000000, R7, 0xf8, !PT ;  /* 0xff0000002b2b7812 */ /* 0x000fe400078ef807 */
[----:B--2---:R-:W-:-:S04]  /*7e40*/  LOP3.LUT R0, R39, 0x30, R0, 0xf8, !PT ;  /* 0x0000003027007812 */ /* 0x004fc800078ef800 */
[----:B------:R-:W-:Y:S02]  /*7e50*/  LOP3.LUT R3, R0, R35, RZ, 0x3c, !PT ;  /* 0x0000002300037212 */ /* 0x000fe400078e3cff */
[----:B------:R-:W-:Y:S02]  /*7e60*/  PRMT R35, R21, 0x7604, R24 ;  /* 0x0000760415237816 */ /* 0x000fe40000000018 */
[----:B------:R-:W-:Y:S02]  /*7e70*/  IADD3 R0, R18, R37, R3 ;  /* 0x0000002512007210 */ /* 0x000fe40007ffe003 */
[----:B------:R-:W-:Y:S01]  /*7e80*/  SHF.R.U32.HI R21, RZ, 0x10, R9 ;  /* 0x00000010ff157819 */ /* 0x000fe20000011609 */
[----:B------:R-:W0:Y:S01]  /*7e90*/  LDS.128 R12, [R52+0xb000] ;  /* 0x00b00000340c7984 */ /* 0x000e220000000c00 */
[----:B------:R-:W-:Y:S02]  /*7ea0*/  SHF.R.U32.HI R3, RZ, 0x10, R8 ;  /* 0x00000010ff037819 */ /* 0x000fe40000011608 */
[----:B------:R-:W-:Y:S01]  /*7eb0*/  LOP3.LUT R21, R21, 0xff, RZ, 0xc0, !PT ;  /* 0x000000ff15157812 */ /* 0x000fe200078ec0ff */
[----:B------:R-:W1:Y:S01]  /*7ec0*/  LDS.128 R24, [R0+0xb000] ;  /* 0x00b0000000187984 */ /* 0x000e620000000c00 */
[----:B------:R-:W-:-:S02]  /*7ed0*/  LOP3.LUT R3, R3, 0xff, RZ, 0xc0, !PT ;  /* 0x000000ff03037812 */ /* 0x000fc400078ec0ff */
[----:B------:R-:W-:Y:S02]  /*7ee0*/  PRMT R21, R21, 0x7054, R30 ;  /* 0x0000705415157816 */ /* 0x000fe4000000001e */
[----:B------:R-:W-:Y:S02]  /*7ef0*/  SHF.R.U32.HI R30, RZ, 0x10, R5 ;  /* 0x00000010ff1e7819 */ /* 0x000fe40000011605 */
[----:B------:R-:W-:Y:S02]  /*7f00*/  PRMT R3, R3, 0x7054, R20 ;  /* 0x0000705403037816 */ /* 0x000fe40000000014 */
[----:B------:R-:W-:Y:S02]  /*7f10*/  LOP3.LUT R30, R30, 0xff, RZ, 0xc0, !PT ;  /* 0x000000ff1e1e7812 */ /* 0x000fe400078ec0ff */
[----:B------:R-:W-:Y:S02]  /*7f20*/  SHF.R.U32.HI R20, RZ, 0x10, R4 ;  /* 0x00000010ff147819 */ /* 0x000fe40000011604 */
[----:B------:R-:W-:-:S02]  /*7f30*/  PRMT R39, R30, 0x7054, R35 ;  /* 0x000070541e277816 */ /* 0x000fc40000000023 */
[----:B------:R-:W-:Y:S02]  /*7f40*/  LOP3.LUT R20, R20, 0xff, RZ, 0xc0, !PT ;  /* 0x000000ff14147812 */ /* 0x000fe400078ec0ff */
[----:B------:R-:W-:Y:S02]  /*7f50*/  LOP3.LUT R39, R39, 0xff000000, R5, 0xf8, !PT ;  /* 0xff00000027277812 */ /* 0x000fe400078ef805 */
[----:B------:R-:W-:Y:S02]  /*7f60*/  PRMT R37, R20, 0x7054, R33 ;  /* 0x0000705414257816 */ /* 0x000fe40000000021 */
[----:B------:R-:W-:Y:S02]  /*7f70*/  LOP3.LUT R8, R3, 0xff000000, R8, 0xf8, !PT ;  /* 0xff00000003087812 */ /* 0x000fe400078ef808 */
[----:B------:R-:W-:Y:S02]  /*7f80*/  LOP3.LUT R33, R21, 0xff000000, R9, 0xf8, !PT ;  /* 0xff00000015217812 */ /* 0x000fe400078ef809 */
[----:B------:R-:W-:-:S02]  /*7f90*/  LOP3.LUT R35, R31, 0xff000000, R11, 0xf8, !PT ;  /* 0xff0000001f237812 */ /* 0x000fc400078ef80b */
[----:B------:R-:W-:Y:S02]  /*7fa0*/  LOP3.LUT R3, R29, 0xff000000, R10, 0xf8, !PT ;  /* 0xff0000001d037812 */ /* 0x000fe400078ef80a */
[-C--:B------:R-:W-:Y:S02]  /*7fb0*/  F2FP.F16.E4M3.UNPACK_B R38, R39.reuse ;  /* 0x00000027ff26723e */ /* 0x080fe400020006ff */
[----:B------:R-:W-:Y:S02]  /*7fc0*/  LOP3.LUT R20, R37, 0xff000000, R4, 0xf8, !PT ;  /* 0xff00000025147812 */ /* 0x000fe400078ef804 */
[----:B------:R-:W-:Y:S01]  /*7fd0*/  LOP3.LUT R4, R41, 0xff000000, R6, 0xf8, !PT ;  /* 0xff00000029047812 */ /* 0x000fe200078ef806 */
[--C-:B------:R-:W-:Y:S01]  /*7fe0*/  HADD2.F32 R40, -RZ, R38.reuse.H0_H0 ;  /* 0x20000026ff287230 */ /* 0x100fe20000004100 */
[----:B------:R-:W-:Y:S01]  /*7ff0*/  F2FP.F16.E4M3.UNPACK_B R39, R39.H1 ;  /* 0x00000027ff27723e */ /* 0x000fe200030006ff */
[----:B------:R-:W-:Y:S01]  /*8000*/  HADD2.F32 R38, -RZ, R38.H1_H1 ;  /* 0x30000026ff267230 */ /* 0x000fe20000004100 */
[----:B0-----:R-:W-:-:S02]  /*8010*/  F2FP.F16.E4M3.UNPACK_B R10, R13 ;  /* 0x0000000dff0a723e */ /* 0x001fc400020006ff */
[----:B------:R-:W-:Y:S02]  /*8020*/  F2FP.F16.E4M3.UNPACK_B R30, R13.H1 ;  /* 0x0000000dff1e723e */ /* 0x000fe400030006ff */
[----:B-1----:R-:W-:Y:S01]  /*8030*/  F2FP.F16.E4M3.UNPACK_B R11, R25 ;  /* 0x00000019ff0b723e */ /* 0x002fe200020006ff */
[--C-:B------:R-:W-:Y:S01]  /*8040*/  HADD2.F32 R9, -RZ, R10.reuse.H0_H0 ;  /* 0x2000000aff097230 */ /* 0x100fe20000004100 */
[-C--:B------:R-:W-:Y:S01]  /*8050*/  F2FP.F16.E4M3.UNPACK_B R13, R12.reuse ;  /* 0x0000000cff0d723e */ /* 0x080fe200020006ff */
[----:B------:R-:W-:Y:S01]  /*8060*/  HADD2.F32 R10, -RZ, R10.H1_H1 ;  /* 0x3000000aff0a7230 */ /* 0x000fe20000004100 */
[----:B------:R-:W-:Y:S01]  /*8070*/  F2FP.F16.E4M3.UNPACK_B R29, R12.H1 ;  /* 0x0000000cff1d723e */ /* 0x000fe200030006ff */
[--C-:B------:R-:W-:Y:S01]  /*8080*/  HADD2.F32 R6, -RZ, R11.reuse.H0_H0 ;  /* 0x2000000bff067230 */ /* 0x100fe20000004100 */
[----:B------:R-:W-:Y:S01]  /*8090*/  F2FP.F16.E4M3.UNPACK_B R12, R33 ;  /* 0x00000021ff0c723e */ /* 0x000fe200020006ff */
[----:B------:R-:W-:Y:S01]  /*80a0*/  HADD2.F32 R11, -RZ, R11.H1_H1 ;  /* 0x3000000bff0b7230 */ /* 0x000fe20000004100 */
[----:B------:R-:W-:-:S02]  /*80b0*/  F2FP.F16.E4M3.UNPACK_B R32, R15 ;  /* 0x0000000fff20723e */ /* 0x000fc400020006ff */
[----:B------:R-:W-:Y:S01]  /*80c0*/  F2FP.F16.E4M3.UNPACK_B R36, R15.H1 ;  /* 0x0000000fff24723e */ /* 0x000fe200030006ff */
[--C-:B------:R-:W-:Y:S01]  /*80d0*/  HADD2.F32 R15, -RZ, R12.reuse.H0_H0 ;  /* 0x2000000cff0f7230 */ /* 0x100fe20000004100 */
[----:B------:R-:W-:Y:S01]  /*80e0*/  F2FP.F16.E4M3.UNPACK_B R21, R24 ;  /* 0x00000018ff15723e */ /* 0x000fe200020006ff */
[----:B------:R-:W-:Y:S01]  /*80f0*/  FMUL.FTZ R41, R11, R38 ;  /* 0x000000260b297220 */ /* 0x000fe20000410000 */
[----:B------:R-:W-:Y:S01]  /*8100*/  F2FP.F16.E4M3.UNPACK_B R31, R24.H1 ;  /* 0x00000018ff1f723e */ /* 0x000fe200030006ff */
[C---:B------:R-:W-:Y:S01]  /*8110*/  FMUL.FTZ R24, R6.reuse, R40 ;  /* 0x0000002806187220 */ /* 0x040fe20000410000 */
[-C--:B------:R-:W-:Y:S02]  /*8120*/  F2FP.F16.E4M3.UNPACK_B R34, R27.reuse ;  /* 0x0000001bff22723e */ /* 0x080fe400020006ff */
[----:B------:R-:W-:Y:S01]  /*8130*/  F2FP.F16.E4M3.UNPACK_B R37, R27.H1 ;  /* 0x0000001bff25723e */ /* 0x000fe200030006ff */
[----:B------:R-:W-:Y:S01]  /*8140*/  FMUL.FTZ R27, R6, R15 ;  /* 0x0000000f061b7220 */ /* 0x000fe20000410000 */
[----:B------:R-:W-:Y:S01]  /*8150*/  F2FP.F16.E4M3.UNPACK_B R25, R25.H1 ;  /* 0x00000019ff19723e */ /* 0x000fe200030006ff */
[----:B------:R-:W-:Y:S01]  /*8160*/  FFMA.FTZ R6, R9, R15, -R24 ;  /* 0x0000000f09067223 */ /* 0x000fe20000010818 */
[----:B------:R-:W-:Y:S01]  /*8170*/  F2FP.F16.E4M3.UNPACK_B R33, R33.H1 ;  /* 0x00000021ff21723e */ /* 0x000fe200030006ff */
[----:B------:R-:W-:-:S02]  /*8180*/  HADD2.F32 R24, -RZ, R12.H1_H1 ;  /* 0x3000000cff187230 */ /* 0x000fc40000004100 */
[----:B------:R-:W-:Y:S01]  /*8190*/  FFMA.FTZ R9, R9, R40, R27 ;  /* 0x0000002809097223 */ /* 0x000fe2000001001b */
[----:B------:R-:W-:Y:S01]  /*81a0*/  HADD2.F32 R40, -RZ, R39.H0_H0 ;  /* 0x20000027ff287230 */ /* 0x000fe20000004100 */
[----:B------:R-:W-:Y:S01]  /*81b0*/  F2FP.F16.E4M3.UNPACK_B R7, R26 ;  /* 0x0000001aff07723e */ /* 0x000fe200020006ff */
        /* <DEDUP_REMOVED lines=8> */
[----:B------:R-:W-:Y:S01]  /*8240*/  F2FP.F16.E4M3.UNPACK_B R41, R43 ;  /* 0x0000002bff29723e */ /* 0x000fe200020006ff */
[C---:B------:R-:W-:Y:S01]  /*8250*/  FFMA.FTZ R12, R15.reuse, R27, -R42 ;  /* 0x0000001b0f0c7223 */ /* 0x040fe2000001082a */
[----:B------:R-:W-:Y:S01]  /*8260*/  F2FP.F16.E4M3.UNPACK_B R38, R35 ;  /* 0x00000023ff26723e */ /* 0x000fe200020006ff */
[----:B------:R-:W-:Y:S01]  /*8270*/  FFMA.FTZ R15, R15, R40, R47 ;  /* 0x000000280f0f7223 */ /* 0x000fe2000001002f */
[----:B------:R-:W-:Y:S01]  /*8280*/  HADD2.F32 R40, -RZ, R39.H1_H1 ;  /* 0x30000027ff287230 */ /* 0x000fe20000004100 */
[----:B------:R-:W-:Y:S01]  /*8290*/  F2FP.F16.E4M3.UNPACK_B R26, R26.H1 ;  /* 0x0000001aff1a723e */ /* 0x000fe200030006ff */
[----:B------:R-:W-:Y:S01]  /*82a0*/  HADD2.F32 R42, -RZ, R41.H0_H0 ;  /* 0x20000029ff2a7230 */ /* 0x000fe20000004100 */
[-C--:B------:R-:W-:Y:S01]  /*82b0*/  F2FP.F16.E4M3.UNPACK_B R5, R14.reuse ;  /* 0x0000000eff05723e */ /* 0x080fe200020006ff */
[----:B------:R-:W-:Y:S01]  /*82c0*/  HADD2.F32 R27, -RZ, R34.H0_H0 ;  /* 0x20000022ff1b7230 */ /* 0x000fe20000004100 */
[----:B------:R-:W-:Y:S01]  /*82d0*/  F2FP.F16.E4M3.UNPACK_B R14, R14.H1 ;  /* 0x0000000eff0e723e */ /* 0x000fe200030006ff */
[----:B------:R-:W-:-:S02]  /*82e0*/  HADD2.F32 R39, -RZ, R38.H0_H0 ;  /* 0x20000026ff277230 */ /* 0x000fc40000004100 */
[----:B------:R-:W-:Y:S02]  /*82f0*/  HADD2.F32 R24, -RZ, R32.H0_H0 ;  /* 0x20000020ff187230 */ /* 0x000fe40000004100 */
[C---:B------:R-:W-:Y:S01]  /*8300*/  FMUL.FTZ R49, R27.reuse, R42 ;  /* 0x0000002a1b317220 */ /* 0x040fe20000410000 */
[----:B------:R-:W-:Y:S02]  /*8310*/  HADD2.F32 R25, -RZ, R25.H1_H1 ;  /* 0x30000019ff197230 */ /* 0x000fe40000004100 */
[-C--:B------:R-:W-:Y:S01]  /*8320*/  FMUL.FTZ R51, R27, R39.reuse ;  /* 0x000000271b337220 */ /* 0x080fe20000410000 */
[----:B------:R-:W-:Y:S02]  /*8330*/  HADD2.F32 R33, -RZ, R33.H1_H1 ;  /* 0x30000021ff217230 */ /* 0x000fe40000004100 */
[C---:B------:R-:W-:Y:S01]  /*8340*/  FFMA.FTZ R27, R24.reuse, R39, -R49 ;  /* 0x00000027181b7223 */ /* 0x040fe20000010831 */
[----:B------:R-:W-:Y:S02]  /*8350*/  HADD2.F32 R30, -RZ, R30.H1_H1 ;  /* 0x3000001eff1e7230 */ /* 0x000fe40000004100 */
[C---:B------:R-:W-:Y:S01]  /*8360*/  FMUL.FTZ R45, R25.reuse, R40 ;  /* 0x00000028192d7220 */ /* 0x040fe20000410000 */
[----:B------:R-:W-:Y:S01]  /*8370*/  FFMA.FTZ R24, R24, R42, R51 ;  /* 0x0000002a18187223 */ /* 0x000fe20000010033 */
[----:B------:R-:W-:Y:S01]  /*8380*/  HADD2.F32 R39, -RZ, R38.H1_H1 ;  /* 0x30000026ff277230 */ /* 0x000fe20000004100 */
[----:B------:R-:W-:Y:S01]  /*8390*/  F2FP.F16.E4M3.UNPACK_B R42, R43.H1 ;  /* 0x0000002bff2a723e */ /* 0x000fe200030006ff */
[----:B------:R-:W-:Y:S01]  /*83a0*/  FMUL.FTZ R47, R25, R33 ;  /* 0x00000021192f7220 */ /* 0x000fe20000410000 */
[----:B------:R-:W-:Y:S01]  /*83b0*/  F2FP.F16.E4M3.UNPACK_B R38, R35.H1 ;  /* 0x00000023ff26723e */ /* 0x000fe200030006ff */
[----:B------:R-:W-:Y:S01]  /*83c0*/  FFMA.FTZ R25, R30, R33, -R45 ;  /* 0x000000211e197223 */ /* 0x000fe2000001082d */
[----:B------:R-:W-:-:S02]  /*83d0*/  HADD2.F32 R41, -RZ, R41.H1_H1 ;  /* 0x30000029ff297230 */ /* 0x000fc40000004100 */
[----:B------:R-:W-:Y:S01]  /*83e0*/  FFMA.FTZ R30, R30, R40, R47 ;  /* 0x000000281e1e7223 */ /* 0x000fe2000001002f */
[----:B------:R-:W-:Y:S02]  /*83f0*/  HADD2.F32 R34, -RZ, R34.H1_H1 ;  /* 0x30000022ff227230 */ /* 0x000fe40000004100 */
[----:B------:R-:W-:Y:S02]  /*8400*/  HADD2.F32 R33, -RZ, R32.H1_H1 ;  /* 0x30000020ff217230 */ /* 0x000fe40000004100 */
[----:B------:R-:W-:Y:S02]  /*8410*/  HADD2.F32 R43, -RZ, R42.H0_H0 ;  /* 0x2000002aff2b7230 */ /* 0x000fe40000004100 */
[C---:B------:R-:W-:Y:S01]  /*8420*/  FMUL.FTZ R44, R34.reuse, R41 ;  /* 0x00000029222c7220 */ /* 0x040fe20000410000 */
[----:B------:R-:W-:Y:S02]  /*8430*/  HADD2.F32 R32, -RZ, R37.H0_H0 ;  /* 0x20000025ff207230 */ /* 0x000fe40000004100 */
[----:B------:R-:W-:Y:S01]  /*8440*/  FMUL.FTZ R34, R34, R39 ;  /* 0x0000002722227220 */ /* 0x000fe20000410000 */
[----:B------:R-:W-:Y:S01]  /*8450*/  HADD2.F32 R40, -RZ, R38.H0_H0 ;  /* 0x20000026ff287230 */ /* 0x000fe20000004100 */
        /* <DEDUP_REMOVED lines=27> */
[----:B------:R-:W-:Y:S02]  /*8610*/  HADD2.F32 R40, -RZ, R40.H1_H1 ;  /* 0x30000028ff287230 */ /* 0x000fe40000004100 */
[----:B------:R-:W-:Y:S01]  /*8620*/  FFMA.FTZ R47, R39, R44, R47 ;  /* 0x0000002c272f7223 */ /* 0x000fe2000001002f */
[----:B------:R-:W-:Y:S01]  /*8630*/  F2FP.F16.E4M3.UNPACK_B R41, R20 ;  /* 0x00000014ff29723e */ /* 0x000fe200020006ff */
[----:B------:R-:W-:Y:S01]  /*8640*/  HADD2.F32 R29, -RZ, R29.H1_H1 ;  /* 0x3000001dff1d7230 */ /* 0x000fe20000004100 */
[----:B------:R-:W-:Y:S01]  /*8650*/  F2FP.F16.E4M3.UNPACK_B R39, R8 ;  /* 0x00000008ff27723e */ /* 0x000fe200020006ff */
        /* <DEDUP_REMOVED lines=27> */
[--C-:B------:R-:W-:Y:S02]  /*8810*/  HADD2.F32 R13, -RZ, R8.reuse.H0_H0 ;  /* 0x20000008ff0d7230 */ /* 0x100fe40000004100 */
[----:B------:R-:W-:Y:S02]  /*8820*/  HADD2.F32 R21, -RZ, R8.H1_H1 ;  /* 0x30000008ff157230 */ /* 0x000fe40000004100 */
[C---:B------:R-:W-:Y:S01]  /*8830*/  FMUL.FTZ R39, R20.reuse, R31 ;  /* 0x0000001f14277220 */ /* 0x040fe20000410000 */
[----:B------:R-:W-:Y:S02]  /*8840*/  HADD2.F32 R8, -RZ, R14.H0_H0 ;  /* 0x2000000eff087230 */ /* 0x000fe40000004100 */
[----:B------:R-:W-:Y:S01]  /*8850*/  FMUL.FTZ R49, R20, R13 ;  /* 0x0000000d14317220 */ /* 0x000fe20000410000 */
[----:B------:R-:W-:Y:S02]  /*8860*/  HADD2.F32 R29, -RZ, R29.H1_H1 ;  /* 0x3000001dff1d7230 */ /* 0x000fe40000004100 */
[----:B------:R-:W-:-:S02]  /*8870*/  HADD2.F32 R26, -RZ, R26.H1_H1 ;  /* 0x3000001aff1a7230 */ /* 0x000fc40000004100 */
[C---:B------:R-:W-:Y:S01]  /*8880*/  FFMA.FTZ R39, R8.reuse, R13, -R39 ;  /* 0x0000000d08277223 */ /* 0x040fe20000010827 */
[----:B------:R-:W-:Y:S01]  /*8890*/  HADD2.F32 R14, -RZ, R14.H1_H1 ;  /* 0x3000000eff0e7230 */ /* 0x000fe20000004100 */
[----:B------:R-:W-:Y:S01]  /*88a0*/  F2FP.F16.E4M3.UNPACK_B R13, R4 ;  /* 0x00000004ff0d723e */ /* 0x000fe200020006ff */
[----:B------:R-:W-:Y:S01]  /*88b0*/  FFMA.FTZ R49, R8, R31, R49 ;  /* 0x0000001f08317223 */ /* 0x000fe20000010031 */
[C---:B------:R-:W-:Y:S01]  /*88c0*/  FMUL.FTZ R51, R26.reuse, R29 ;  /* 0x0000001d1a337220 */ /* 0x040fe20000410000 */
[----:B------:R-:W-:Y:S01]  /*88d0*/  FMUL.FTZ R26, R26, R21 ;  /* 0x000000151a1a7220 */ /* 0x000fe20000410000 */
[----:B------:R-:W-:Y:S02]  /*88e0*/  HADD2.F32 R8, -RZ, R3.H0_H0 ;  /* 0x20000003ff087230 */ /* 0x000fe40000004100 */
[----:B------:R-:W-:Y:S02]  /*88f0*/  HADD2.F32 R20, -RZ, R13.H0_H0 ;  /* 0x2000000dff147230 */ /* 0x000fe40000004100 */
[----:B------:R-:W-:Y:S01]  /*8900*/  FFMA.FTZ R50, R14, R29, R26 ;  /* 0x0000001d0e327223 */ /* 0x000fe2000001001a */
[----:B------:R-:W-:-:S02]  /*8910*/  HADD2.F32 R4, -RZ, R7.H0_H0 ;  /* 0x20000007ff047230 */ /* 0x000fc40000004100 */
[----:B------:R-:W-:Y:S01]  /*8920*/  FFMA.FTZ R48, R14, R21, -R51 ;  /* 0x000000150e307223 */ /* 0x000fe20000010833 */
[----:B------:R-:W-:Y:S02]  /*8930*/  HADD2.F32 R26, -RZ, R13.H1_H1 ;  /* 0x3000000dff1a7230 */ /* 0x000fe40000004100 */
[----:B------:R-:W-:Y:S02]  /*8940*/  HADD2.F32 R7, -RZ, R7.H1_H1 ;  /* 0x30000007ff077230 */ /* 0x000fe40000004100 */
[C---:B------:R-:W-:Y:S01]  /*8950*/  FMUL.FTZ R46, R4.reuse, R20 ;  /* 0x00000014042e7220 */ /* 0x040fe20000410000 */
[----:B------:R-:W-:Y:S02]  /*8960*/  HADD2.F32 R14, -RZ, R3.H1_H1 ;  /* 0x30000003ff0e7230 */ /* 0x000fe40000004100 */
[----:B------:R-:W-:Y:S01]  /*8970*/  FMUL.FTZ R13, R4, R8 ;  /* 0x00000008040d7220 */ /* 0x000fe20000410000 */
[--C-:B------:R-:W-:Y:S02]  /*8980*/  HADD2.F32 R3, -RZ, R5.reuse.H0_H0 ;  /* 0x20000005ff037230 */ /* 0x100fe40000004100 */
[----:B------:R-:W-:Y:S01]  /*8990*/  FMUL.FTZ R4, R7, R26 ;  /* 0x0000001a07047220 */ /* 0x000fe20000410000 */
[----:B------:R-:W-:-:S02]  /*89a0*/  HADD2.F32 R5, -RZ, R5.H1_H1 ;  /* 0x30000005ff057230 */ /* 0x000fc40000004100 */
[----:B------:R-:W-:Y:S01]  /*89b0*/  FMUL.FTZ R7, R7, R14 ;  /* 0x0000000e07077220 */ /* 0x000fe20000410000 */
[----:B------:R-:W-:Y:S01]  /*89c0*/  F2FP.SATFINITE.E4M3.F32.PACK_AB_MERGE_C R39, R48, R39, RZ ;  /* 0x000000273027723e */ /* 0x000fe200048070ff */
        /* <DEDUP_REMOVED lines=18> */
.L_x_15917:
[----:B------:R-:W-:Y:S05]  /*8af0*/  BSYNC B0 ;  /* 0x0000000000007941 */ /* 0x000fea0003800000 */
.L_x_15910:
        /* <DEDUP_REMOVED lines=8> */
.L_x_15907:
[----:B0-2---:R-:W2:Y:S02]  /*8b80*/  LDL R0, [R1] ;  /* 0x0000000001007983 */ /* 0x005ea40000100800 */
[----:B--2---:R-:W-:-:S13]  /*8b90*/  ISETP.NE.AND P0, PT, R0, 0x3, PT ;  /* 0x000000030000780c */ /* 0x004fda0003f05270 */
[----:B------:R-:W-:Y:S05]  /*8ba0*/  @!P0 BRA `(.L_x_15925) ;  /* 0x0000000000048947 */ /* 0x000fea0003800000 */
[----:B------:R-:W-:Y:S01]  /*8bb0*/  BPT.TRAP 0x1 ;  /* 0x000000040000795c */ /* 0x000fe20000300000 */
.L_x_15925:
[----:B-----5:R-:W-:Y:S01]  /*8bc0*/  IMAD R12, R23, 0x8, R18 ;  /* 0x00000008170c7824 */ /* 0x020fe200078e0212 */
[----:B-1----:R-:W-:-:S04]  /*8bd0*/  SHF.L.U32 R3, R157, 0x1f, RZ ;  /* 0x0000001f9d037819 */ /* 0x002fc800000006ff */
[----:B------:R0:W1:Y:S01]  /*8be0*/  SYNCS.PHASECHK.TRANS64.TRYWAIT P1, [R12+URZ+0x13230], R3 ;  /* 0x013230030c0075a7 */ /* 0x000062000802017f */
[----:B------:R-:W-:Y:S05]  /*8bf0*/  @!P0 BRA `(.L_x_15926) ;  /* 0x0000000000048947 */ /* 0x000fea0003800000 */
[----:B------:R-:W-:Y:S01]  /*8c00*/  BPT.TRAP 0x1 ;  /* 0x000000040000795c */ /* 0x000fe20000300000 */
.L_x_15926:
        /* <DEDUP_REMOVED lines=9> */
.L_x_15927:
[----:B--2---:R-:W-:Y:S01]  /*8ca0*/  VIADD R4, R10, 0x80 ;  /* 0x000000800a047836 */ /* 0x004fe20000000000 */
[----:B------:R-:W-:Y:S05]  /*8cb0*/  WARPSYNC.ALL ;  /* 0x0000000000007948 */ /* 0x000fea0003800000 */
[----:B------:R-:W-:Y:S01]  /*8cc0*/  IMAD.MOV.U32 R11, RZ, RZ, -0x7fffffe0 ;  /* 0x80000020ff0b7424 */ /* 0x000fe200078e00ff */
[----:B------:R-:W-:Y:S01]  /*8cd0*/  R2UR UR10, R4 ;  /* 0x00000000040a72ca */ /* 0x000fe200000e0000 */
[----:B------:R-:W-:Y:S01]  /*8ce0*/  IMAD.MOV.U32 R5, RZ, RZ, -0x7fffffe0 ;  /* 0x80000020ff057424 */ /* 0x000fe200078e00ff */
[----:B------:R-:W-:Y:S01]  /*8cf0*/  LOP3.LUT R4, R28, 0x10000, RZ, 0xfc, !PT ;  /* 0x000100001c047812 */ /* 0x000fe200078efcff */
[----:B------:R-:W-:Y:S01]  /*8d00*/  WARPGROUP.ARRIVE ;  /* 0x00000000000079c5 */ /* 0x000fe20000000000 */
[C---:B------:R-:W-:Y:S01]  /*8d10*/  R2UR UR6, R10.reuse ;  /* 0x000000000a0672ca */ /* 0x040fe200000e0000 */
[----:B------:R-:W-:Y:S01]  /*8d20*/  VIADD R6, R10, 0x100 ;  /* 0x000001000a067836 */ /* 0x000fe20000000000 */
[----:B------:R-:W-:Y:S01]  /*8d30*/  R2UR UR7, R11 ;  /* 0x000000000b0772ca */ /* 0x000fe200000e0000 */
[----:B------:R-:W-:Y:S01]  /*8d40*/  IMAD.MOV.U32 R7, RZ, RZ, -0x7fffffe0 ;  /* 0x80000020ff077424 */ /* 0x000fe200078e00ff */
[----:B------:R-:W-:Y:S01]  /*8d50*/  R2UR UR4, R4 ;  /* 0x00000000040472ca */ /* 0x000fe200000e0000 */
[C---:B------:R-:W-:Y:S01]  /*8d60*/  VIADD R8, R10.reuse, 0x180 ;  /* 0x000001800a087836 */ /* 0x040fe20000000000 */
[C---:B------:R-:W-:Y:S01]  /*8d70*/  R2UR UR5, R5.reuse ;  /* 0x00000000050572ca */ /* 0x040fe200000e0000 */
[----:B------:R-:W-:Y:S01]  /*8d80*/  IMAD.MOV.U32 R9, RZ, RZ, -0x7fffffe0 ;  /* 0x80000020ff097424 */ /* 0x000fe200078e00ff */
[C---:B------:R-:W-:Y:S01]  /*8d90*/  R2UR UR11, R5.reuse ;  /* 0x00000000050b72ca */ /* 0x040fe200000e0000 */
        /* <DEDUP_REMOVED lines=8> */
[----:B------:R-:W-:Y:S01]  /*8e20*/  IMAD.MOV.U32 R7, RZ, RZ, -0x7fffffe0 ;  /* 0x80000020ff077424 */ /* 0x000fe200078e00ff */
[----:B------:R-:W-:Y:S01]  /*8e30*/  R2UR UR12, R4 ;  /* 0x00000000040c72ca */ /* 0x000fe200000e0000 */
[----:B------:R-:W-:Y:S01]  /*8e40*/  QGMMA.64x32x32.F32.E4M3.E4M3 R88, gdesc[UR4], RZ, !UPT, gsb0 ;  /* 0x00600000045879f3 */ /* 0x000fe2000c0008ff */
        /* <DEDUP_REMOVED lines=68> */
.L_x_15929:
[----:B------:R-:W2:Y:S01]  /*9290*/  LDL R0, [R1+0x50] ;  /* 0x0000500001007983 */ /* 0x000ea20000100800 */
[----:B01----:R-:W0:Y:S03]  /*92a0*/  LDC R3, c[0x0][0x448] ;  /* 0x00011200ff037b82 */ /* 0x003e260000000800 */
        /* <DEDUP_REMOVED lines=8> */
[----:B--2---:R-:W-:-:S04]  /*9330*/  IMAD.IADD R8, R0, 0x1, R110 ;  /* 0x0000000100087824 */ /* 0x004fc800078e026e */
        /* <DEDUP_REMOVED lines=148> */
[----:B0-----:R-:W-:Y:S01]  /*9c80*/  FSEL R91, R92, -INF , P3 ;  /* 0xff8000005c5b7808 */ /* 0x001fe20001800000 */
[----:B------:R0:W-:Y:S01]  /*9c90*/  MUFU.EX2 R8, R30 ;  /* 0x0000001e00087308 */ /* 0x0001e20000000800 */
[----:B------:R-:W-:Y:S01]  /*9ca0*/  FSEL R93, R93, -INF , P1 ;  /* 0xff8000005d5d7808 */ /* 0x000fe20000800000 */
[----:B------:R-:W-:Y:S01]  /*9cb0*/  FFMA.FTZ R34, R2, R15, -R39 ;  /* 0x0000000f02227223 */ /* 0x000fe20000010827 */
[----:B------:R-:W-:Y:S02]  /*9cc0*/  ISETP.GT.AND P1, PT, R3, 0x11, PT ;  /* 0x000000110300780c */ /* 0x000fe40003f24270 */
[----:B------:R-:W-:-:S02]  /*9cd0*/  FSEL R15, R96, -INF , P2 ;  /* 0xff800000600f7808 */ /* 0x000fc40001000000 */
[----:B0-----:R-:W-:-:S04]  /*9ce0*/  FMNMX.FTZ R30, R91, R10, !PT ;  /* 0x0000000a5b1e7209 */ /* 0x001fc80007810000 */
[----:B------:R-:W-:Y:S02]  /*9cf0*/  FMNMX.FTZ R30, R93, R30, !PT ;  /* 0x0000001e5d1e7209 */ /* 0x000fe40007810000 */
[----:B------:R-:W-:Y:S02]  /*9d00*/  ISETP.GT.AND P2, PT, R3, 0x18, PT ;  /* 0x000000180300780c */ /* 0x000fe40003f44270 */
[----:B------:R-:W-:Y:S02]  /*9d10*/  FSEL R97, R97, -INF , P1 ;  /* 0xff80000061617808 */ /* 0x000fe40000800000 */
[----:B------:R-:W-:Y:S01]  /*9d20*/  FMNMX.FTZ R30, R15, R30, !PT ;  /* 0x0000001e0f1e7209 */ /* 0x000fe20007810000 */
[C-C-:B------:R-:W-:Y:S01]  /*9d30*/  FFMA.FTZ R26, R2.reuse, R95, -R39.reuse ;  /* 0x0000005f021a7223 */ /* 0x140fe20000010827 */
[----:B------:R-:W-:-:S01]  /*9d40*/  FFMA.FTZ R95, R2, R99, -R39 ;  /* 0x00000063025f7223 */ /* 0x000fc20000010827 */
[----:B------:R-:W-:Y:S02]  /*9d50*/  ISETP.GT.AND P1, PT, R3, 0x19, PT ;  /* 0x000000190300780c */ /* 0x000fe40003f24270 */
[----:B------:R-:W-:-:S02]  /*9d60*/  FSEL R99, R100, -INF , P2 ;  /* 0xff80000064637808 */ /* 0x000fc40001000000 */
[----:B------:R-:W-:Y:S02]  /*9d70*/  FMNMX.FTZ R30, R97, R30, !PT ;  /* 0x0000001e611e7209 */ /* 0x000fe40007810000 */
[----:B------:R-:W-:Y:S02]  /*9d80*/  FSEL R101, R101, -INF , P1 ;  /* 0xff80000065657808 */ /* 0x000fe40000800000 */
[----:B------:R-:W-:Y:S02]  /*9d90*/  ISETP.GT.AND P1, PT, R3, 0x20, PT ;  /* 0x000000200300780c */ /* 0x000fe40003f24270 */
[----:B------:R-:W-:Y:S02]  /*9da0*/  FMNMX.FTZ R30, R99, R30, !PT ;  /* 0x0000001e631e7209 */ /* 0x000fe40007810000 */
[----:B------:R-:W-:Y:S02]  /*9db0*/  ISETP.GT.AND P2, PT, R3, 0x21, PT ;  /* 0x000000210300780c */ /* 0x000fe40003f44270 */
[----:B------:R-:W-:-:S02]  /*9dc0*/  FSEL R135, R72, -INF , P1 ;  /* 0xff80000048877808 */ /* 0x000fc40000800000 */
[----:B------:R-:W-:Y:S01]  /*9dd0*/  FMNMX.FTZ R30, R101, R30, !PT ;  /* 0x0000001e651e7209 */ /* 0x000fe20007810000 */
[----:B------:R0:W-:Y:S01]  /*9de0*/  MUFU.EX2 R10, R34 ;  /* 0x00000022000a7308 */ /* 0x0001e20000000800 */
[----:B------:R-:W-:Y:S02]  /*9df0*/  ISETP.GT.AND P1, PT, R3, 0x28, PT ;  /* 0x000000280300780c */ /* 0x000fe40003f24270 */
[----:B------:R-:W-:Y:S01]  /*9e00*/  FSEL R73, R73, -INF , P2 ;  /* 0xff80000049497808 */ /* 0x000fe20001000000 */
[----:B------:R-:W-:-:S01]  /*9e10*/  FFMA.FTZ R42, R2, R75, -R39 ;  /* 0x0000004b022a7223 */ /* 0x000fc20000010827 */
[----:B------:R-:W-:Y:S02]  /*9e20*/  ISETP.GT.AND P2, PT, R3, 0x29, PT ;  /* 0x000000290300780c */ /* 0x000fe40003f44270 */
[----:B0-----:R-:W-:Y:S02]  /*9e30*/  FMNMX.FTZ R34, R135, R30, !PT ;  /* 0x0000001e87227209 */ /* 0x001fe40007810000 */
[----:B------:R-:W-:-:S02]  /*9e40*/  FSEL R75, R76, -INF , P1 ;  /* 0xff8000004c4b7808 */ /* 0x000fc40000800000 */
[----:B------:R-:W-:Y:S02]  /*9e50*/  FMNMX.FTZ R34, R73, R34, !PT ;  /* 0x0000002249227209 */ /* 0x000fe40007810000 */
[----:B------:R-:W-:Y:S02]  /*9e60*/  ISETP.GT.AND P1, PT, R3, 0x30, PT ;  /* 0x000000300300780c */ /* 0x000fe40003f24270 */
[----:B------:R-:W-:Y:S02]  /*9e70*/  FSEL R77, R77, -INF , P2 ;  /* 0xff8000004d4d7808 */ /* 0x000fe40001000000 */
[----:B------:R-:W-:Y:S01]  /*9e80*/  FMNMX.FTZ R38, R75, R34, !PT ;  /* 0x000000224b267209 */ /* 0x000fe20007810000 */
[----:B------:R-:W-:-:S01]  /*9e90*/  FFMA.FTZ R46, R2, R105, -R39 ;  /* 0x00000069022e7223 */ /* 0x000fc20000010827 */
[----:B------:R-:W-:Y:S02]  /*9ea0*/  ISETP.GT.AND P2, PT, R3, 0x31, PT ;  /* 0x000000310300780c */ /* 0x000fe40003f44270 */
[----:B------:R-:W-:-:S02]  /*9eb0*/  FSEL R105, R80, -INF , P1 ;  /* 0xff80000050697808 */ /* 0x000fc40000800000 */
[----:B------:R-:W-:Y:S02]  /*9ec0*/  FMNMX.FTZ R38, R77, R38, !PT ;  /* 0x000000264d267209 */ /* 0x000fe40007810000 */
[----:B------:R-:W-:Y:S02]  /*9ed0*/  ISETP.GT.AND P1, PT, R3, 0x38, PT ;  /* 0x000000380300780c */ /* 0x000fe40003f24270 */
[----:B------:R-:W-:Y:S02]  /*9ee0*/  FSEL R81, R81, -INF , P2 ;  /* 0xff80000051517808 */ /* 0x000fe40001000000 */
[----:B------:R-:W-:Y:S01]  /*9ef0*/  FMNMX.FTZ R38, R105, R38, !PT ;  /* 0x0000002669267209 */ /* 0x000fe20007810000 */
[----:B------:R-:W-:Y:S01]  /*9f00*/  FFMA.FTZ R137, R2, R79, -R39 ;  /* 0x0000004f02897223 */ /* 0x000fe20000010827 */
[----:B------:R-:W-:Y:S02]  /*9f10*/  ISETP.GT.AND P2, PT, R3, 0x39, PT ;  /* 0x000000390300780c */ /* 0x000fe40003f44270 */
[----:B------:R-:W-:-:S02]  /*9f20*/  FSEL R79, R84, -INF , P1 ;  /* 0xff800000544f7808 */ /* 0x000fc40000800000 */
[----:B------:R-:W-:Y:S01]  /*9f30*/  FMNMX.FTZ R38, R81, R38, !PT ;  /* 0x0000002651267209 */ /* 0x000fe20007810000 */
[----:B------:R0:W-:Y:S01]  /*9f40*/  MUFU.EX2 R30, R42 ;  /* 0x0000002a001e7308 */ /* 0x0001e20000000800 */
[----:B------:R-:W-:Y:S02]  /*9f50*/  FSEL R85, R85, -INF , P2 ;  /* 0xff80000055557808 */ /* 0x000fe40001000000 */
[C---:B------:R-:W-:Y:S02]  /*9f60*/  ISETP.GT.AND P1, PT, R3.reuse, 0x40, PT ;  /* 0x000000400300780c */ /* 0x040fe40003f24270 */
[----:B------:R-:W-:Y:S02]  /*9f70*/  ISETP.GT.AND P2, PT, R3, 0x41, PT ;  /* 0x000000410300780c */ /* 0x000fe40003f44270 */
[----:B0-----:R-:W-:Y:S01]  /*9f80*/  FMNMX.FTZ R42, R79, R38, !PT ;  /* 0x000000264f2a7209 */ /* 0x001fe20007810000 */
[----:B------:R0:W-:Y:S03]  /*9f90*/  MUFU.EX2 R34, R46 ;  /* 0x0000002e00227308 */ /* 0x0001e60000000800 */
[----:B------:R-:W-:Y:S01]  /*9fa0*/  FMNMX.FTZ R42, R85, R42, !PT ;  /* 0x0000002a552a7209 */ /* 0x000fe20007810000 */
[----:B0-----:R-:W-:Y:S01]  /*9fb0*/  FFMA.FTZ R46, R2, R107, -R39 ;  /* 0x0000006b022e7223 */ /* 0x001fe20000010827 */
[----:B------:R-:W-:-:S02]  /*9fc0*/  FSEL R107, R56, -INF , P1 ;  /* 0xff800000386b7808 */ /* 0x000fc40000800000 */
[----:B------:R-:W-:Y:S02]  /*9fd0*/  ISETP.GT.AND P1, PT, R3, 0x48, PT ;  /* 0x000000480300780c */ /* 0x000fe40003f24270 */
[----:B------:R-:W-:Y:S02]  /*9fe0*/  FSEL R57, R57, -INF , P2 ;  /* 0xff80000039397808 */ /* 0x000fe40001000000 */
[----:B------:R-:W-:Y:S01]  /*9ff0*/  FMNMX.FTZ R42, R107, R42, !PT ;  /* 0x0000002a6b2a7209 */ /* 0x000fe20007810000 */
[----:B------:R-:W-:-:S01]  /*a000*/  FFMA.FTZ R139, R2, R83, -R39 ;  /* 0x00000053028b7223 */ /* 0x000fc20000010827 */
[----:B------:R-:W-:Y:S02]  /*a010*/  ISETP.GT.AND P2, PT, R3, 0x49, PT ;  /* 0x000000490300780c */ /* 0x000fe40003f44270 */
[----:B------:R-:W-:Y:S02]  /*a020*/  FSEL R83, R60, -INF , P1 ;  /* 0xff8000003c537808 */ /* 0x000fe40000800000 */
[----:B------:R-:W-:Y:S01]  /*a030*/  FMNMX.FTZ R42, R57, R42, !PT ;  /* 0x0000002a392a7209 */ /* 0x000fe20007810000 */
[----:B------:R0:W-:Y:S01]  /*a040*/  MUFU.EX2 R38, R46 ;  /* 0x0000002e00267308 */ /* 0x0001e20000000800 */
[----:B------:R-:W-:-:S02]  /*a050*/  ISETP.GT.AND P1, PT, R3, 0x50, PT ;  /* 0x000000500300780c */ /* 0x000fc40003f24270 */
[----:B------:R-:W-:Y:S01]  /*a060*/  FSEL R61, R61, -INF , P2 ;  /* 0xff8000003d3d7808 */ /* 0x000fe20001000000 */
[----:B------:R-:W-:-:S01]  /*a070*/  FFMA.FTZ R50, R2, R109, -R39 ;  /* 0x0000006d02327223 */ /* 0x000fc20000010827 */
[----:B------:R-:W-:Y:S02]  /*a080*/  ISETP.GT.AND P2, PT, R3, 0x51, PT ;  /* 0x000000510300780c */ /* 0x000fe40003f44270 */
[----:B0-----:R-:W-:Y:S02]  /*a090*/  FMNMX.FTZ R46, R83, R42, !PT ;  /* 0x0000002a532e7209 */ /* 0x001fe40007810000 */
[----:B------:R-:W-:Y:S02]  /*a0a0*/  FSEL R109, R64, -INF , P1 ;  /* 0xff800000406d7808 */ /* 0x000fe40000800000 */
[----:B------:R-:W-:Y:S02]  /*a0b0*/  FMNMX.FTZ R46, R61, R46, !PT ;  /* 0x0000002e3d2e7209 */ /* 0x000fe40007810000 */
[----:B------:R-:W-:-:S02]  /*a0c0*/  ISETP.GT.AND P1, PT, R3, 0x58, PT ;  /* 0x000000580300780c */ /* 0x000fc40003f24270 */
[----:B------:R-:W-:Y:S02]  /*a0d0*/  FSEL R65, R65, -INF , P2 ;  /* 0xff80000041417808 */ /* 0x000fe40001000000 */
[----:B------:R-:W-:Y:S01]  /*a0e0*/  FMNMX.FTZ R46, R109, R46, !PT ;  /* 0x0000002e6d2e7209 */ /* 0x000fe20007810000 */
[----:B------:R-:W-:-:S01]  /*a0f0*/  FFMA.FTZ R141, R2, R87, -R39 ;  /* 0x00000057028d7223 */ /* 0x000fc20000010827 */
[----:B------:R-:W-:Y:S02]  /*a100*/  ISETP.GT.AND P2, PT, R3, 0x59, PT ;  /* 0x000000590300780c */ /* 0x000fe40003f44270 */
[----:B------:R-:W-:Y:S02]  /*a110*/  FSEL R87, R68, -INF , P1 ;  /* 0xff80000044577808 */ /* 0x000fe40000800000 */
[----:B------:R-:W-:Y:S02]  /*a120*/  FMNMX.FTZ R46, R65, R46, !PT ;  /* 0x0000002e412e7209 */ /* 0x000fe40007810000 */
[----:B------:R-:W-:-:S02]  /*a130*/  FSEL R69, R69, -INF , P2 ;  /* 0xff80000045457808 */ /* 0x000fc40001000000 */
[----:B------:R-:W-:Y:S02]  /*a140*/  ISETP.GT.AND P1, PT, R3, 0x60, PT ;  /* 0x000000600300780c */ /* 0x000fe40003f24270 */
[----:B------:R-:W-:Y:S01]  /*a150*/  FMNMX.FTZ R46, R87, R46, !PT ;  /* 0x0000002e572e7209 */ /* 0x000fe20007810000 */
[----:B------:R0:W-:Y:S01]  /*a160*/  MUFU.EX2 R42, R50 ;  /* 0x00000032002a7308 */ /* 0x0001e20000000800 */
[----:B------:R-:W-:Y:S02]  /*a170*/  ISETP.GT.AND P2, PT, R3, 0x61, PT ;  /* 0x000000610300780c */ /* 0x000fe40003f44270 */
[----:B------:R-:W-:Y:S01]  /*a180*/  FMNMX.FTZ R46, R69, R46, !PT ;  /* 0x0000002e452e7209 */ /* 0x000fe20007810000 */
[----:B0-----:R-:W-:-:S01]  /*a190*/  FFMA.FTZ R50, R2, R111, -R39 ;  /* 0x0000006f02327223 */ /* 0x001fc20000010827 */
[----:B------:R-:W-:Y:S02]  /*a1a0*/  FSEL R111, R40, -INF , P1 ;  /* 0xff800000286f7808 */ /* 0x000fe40000800000 */
[----:B------:R-:W-:-:S02]  /*a1b0*/  ISETP.GT.AND P1, PT, R3, 0x68, PT ;  /* 0x000000680300780c */ /* 0x000fc40003f24270 */
[----:B------:R-:W-:Y:S02]  /*a1c0*/  FSEL R41, R41, -INF , P2 ;  /* 0xff80000029297808 */ /* 0x000fe40001000000 */
[----:B------:R-:W-:Y:S01]  /*a1d0*/  FMNMX.FTZ R46, R111, R46, !PT ;  /* 0x0000002e6f2e7209 */ /* 0x000fe20007810000 */
[----:B------:R-:W-:Y:S01]  /*a1e0*/  FFMA.FTZ R143, R2, R59, -R39 ;  /* 0x0000003b028f7223 */ /* 0x000fe20000010827 */
[----:B------:R-:W-:Y:S02]  /*a1f0*/  ISETP.GT.AND P2, PT, R3, 0x69, PT ;  /* 0x000000690300780c */ /* 0x000fe40003f44270 */
        /* <DEDUP_REMOVED lines=9> */
[----:B------:R-:W-:-:S02]  /*a290*/  ISETP.GT.AND P1, PT, R3, 0x78, PT ;  /* 0x000000780300780c */ /* 0x000fc40003f24270 */
[----:B------:R-:W-:Y:S02]  /*a2a0*/  FSEL R49, R49, -INF , P2 ;  /* 0xff80000031317808 */ /* 0x000fe40001000000 */
[----:B------:R-:W-:Y:S01]  /*a2b0*/  FMNMX.FTZ R46, R113, R46, !PT ;  /* 0x0000002e712e7209 */ /* 0x000fe20007810000 */
[----:B------:R-:W-:Y:S01]  /*a2c0*/  FFMA.FTZ R145, R2, R63, -R39 ;  /* 0x0000003f02917223 */ /* 0x000fe20000010827 */
[----:B------:R-:W-:Y:S02]  /*a2d0*/  ISETP.GT.AND P2, PT, R3, 0x79, PT ;  /* 0x000000790300780c */ /* 0x000fe40003f44270 */
[----:B------:R-:W-:Y:S02]  /*a2e0*/  FSEL R63, R52, -INF , P1 ;  /* 0xff800000343f7808 */ /* 0x000fe40000800000 */
[----:B------:R-:W-:Y:S02]  /*a2f0*/  FMNMX.FTZ R46, R49, R46, !PT ;  /* 0x0000002e312e7209 */ /* 0x000fe40007810000 */
[----:B------:R-:W-:-:S02]  /*a300*/  FSEL R53, R53, -INF , P2 ;  /* 0xff80000035357808 */ /* 0x000fc40001000000 */
[----:B------:R-:W-:Y:S02]  /*a310*/  ISETP.GT.AND P1, PT, R3, 0x80, PT ;  /* 0x000000800300780c */ /* 0x000fe40003f24270 */
        /* <DEDUP_REMOVED lines=27> */
[----:B------:R-:W-:-:S04]  /*a4d0*/  FMNMX.FTZ R46, R71, R46, !PT ;  /* 0x0000002e472e7209 */ /* 0x000fc80007810000 */
[----:B------:R-:W-:-:S05]  /*a4e0*/  FMNMX.FTZ R3, R37, R46, !PT ;  /* 0x0000002e25037209 */ /* 0x000fca0007810000 */
[----:B------:R-:W0:Y:S02]  /*a4f0*/  SHFL.BFLY PT, R54, R3, 0x2, 0x1f ;  /* 0x0c401f0003367f89 */ /* 0x000e2400000e0000 */
[----:B0-----:R-:W-:-:S05]  /*a500*/  FMNMX.FTZ R54, R3, R54, !PT ;  /* 0x0000003603367209 */ /* 0x001fca0007810000 */
[----:B------:R-:W0:Y:S01]  /*a510*/  SHFL.BFLY PT, R3, R54, 0x1, 0x1f ;  /* 0x0c201f0036037f89 */ /* 0x000e2200000e0000 */
[----:B------:R-:W-:-:S01]  /*a520*/  FFMA.FTZ R9, R2, R9, -R39 ;  /* 0x0000000902097223 */ /* 0x000fc20000010827 */
[----:B------:R-:W-:Y:S01]  /*a530*/  FFMA.FTZ R11, R2, R11, -R39 ;  /* 0x0000000b020b7223 */ /* 0x000fe20000010827 */
        /* <DEDUP_REMOVED lines=8> */
[C-C-:B------:R-:W-:Y:S01]  /*a5c0*/  FFMA.FTZ R89, R2.reuse, R93, -R56.reuse ;  /* 0x0000005d02597223 */ /* 0x140fe20000010838 */
[----:B------:R-:W-:Y:S01]  /*a5d0*/  MUFU.EX2 R11, R11 ;  /* 0x0000000b000b7308 */ /* 0x000fe20000000800 */
[----:B------:R-:W-:-:S07]  /*a5e0*/  FFMA.FTZ R15, R2, R15, -R56 ;  /* 0x0000000f020f7223 */ /* 0x000fce0000010838 */
[----:B------:R-:W-:Y:S08]  /*a5f0*/  MUFU.EX2 R13, R13 ;  /* 0x0000000d000d7308 */ /* 0x000ff00000000800 */
[----:B------:R-:W1:Y:S01]  /*a600*/  MUFU.EX2 R58, R58 ;  /* 0x0000003a003a7308 */ /* 0x000e620000000800 */
[----:B------:R-:W-:-:S07]  /*a610*/  FFMA.FTZ R62, R2, R97, -R56 ;  /* 0x00000061023e7223 */ /* 0x000fce0000010838 */
[----:B------:R-:W2:Y:S08]  /*a620*/  MUFU.EX2 R60, R60 ;  /* 0x0000003c003c7308 */ /* 0x000eb00000000800 */
[----:B------:R-:W3:Y:S01]  /*a630*/  MUFU.EX2 R26, R26 ;  /* 0x0000001a001a7308 */ /* 0x000ee20000000800 */
[----:B------:R-:W-:-:S07]  /*a640*/  FFMA.FTZ R64, R2, R99, -R56 ;  /* 0x0000006302407223 */ /* 0x000fce0000010838 */
[----:B------:R-:W4:Y:S01]  /*a650*/  MUFU.EX2 R89, R89 ;  /* 0x0000005900597308 */ /* 0x000f220000000800 */
[----:B------:R-:W-:-:S01]  /*a660*/  FFMA.FTZ R32, R2, R119, -R39 ;  /* 0x0000007702207223 */ /* 0x000fc20000010827 */
[----:B------:R-:W-:Y:S01]  /*a670*/  FFMA.FTZ R54, R2, R35, -R39 ;  /* 0x0000002302367223 */ /* 0x000fe20000010827 */
[----:B0-----:R-:W-:-:S01]  /*a680*/  FADD.FTZ R84, R9, R20 ;  /* 0x0000001409547221 */ /* 0x001fc20000010000 */
[----:B------:R-:W-:-:S04]  /*a690*/  FFMA.FTZ R103, R2, R103, -R39 ;  /* 0x0000006702677223 */ /* 0x000fc80000010827 */
[----:B------:R-:W0:Y:S01]  /*a6a0*/  MUFU.EX2 R15, R15 ;  /* 0x0000000f000f7308 */ /* 0x000e220000000800 */
[----:B------:R-:W-:-:S01]  /*a6b0*/  FFMA.FTZ R21, R2, R21, -R39 ;  /* 0x0000001502157223 */ /* 0x000fc20000010827 */
[C-C-:B------:R-:W-:Y:S01]  /*a6c0*/  FFMA.FTZ R43, R2.reuse, R43, -R39.reuse ;  /* 0x0000002b022b7223 */ /* 0x140fe20000010827 */
[----:B------:R-:W-:-:S01]  /*a6d0*/  FFMA.FTZ R36, R2, R121, -R39 ;  /* 0x0000007902247223 */ /* 0x000fc20000010827 */
[C-C-:B------:R-:W-:Y:S01]  /*a6e0*/  FFMA.FTZ R47, R2.reuse, R47, -R39.reuse ;  /* 0x0000002f022f7223 */ /* 0x140fe20000010827 */
[----:B------:R-:W-:-:S01]  /*a6f0*/  FFMA.FTZ R46, R2, R123, -R39 ;  /* 0x0000007b022e7223 */ /* 0x000fc20000010827 */
[C-C-:B------:R-:W-:Y:S02]  /*a700*/  FFMA.FTZ R51, R2.reuse, R51, -R39.reuse ;  /* 0x0000003302337223 */ /* 0x140fe40000010827 */
        /* <DEDUP_REMOVED lines=10> */
[----:B-1----:R-:W-:Y:S01]  /*a7b0*/  FADD.FTZ R45, R13, R58 ;  /* 0x0000003a0d2d7221 */ /* 0x002fe20000010000 */
[----:B------:R-:W-:-:S05]  /*a7c0*/  FFMA.FTZ R91, R2, R101, -R56 ;  /* 0x00000065025b7223 */ /* 0x000fca0000010838 */
[----:B------:R1:W-:Y:S01]  /*a7d0*/  MUFU.EX2 R24, R48 ;  /* 0x0000003000187308 */ /* 0x0003e20000000800 */
[----:B--2---:R-:W-:-:S01]  /*a7e0*/  FFMA.FTZ R50, R2, R127, -R39 ;  /* 0x0000007f02327223 */ /* 0x004fc20000010827 */
[----:B------:R-:W-:-:S06]  /*a7f0*/  VIADD R12, R12, 0x13240 ;  /* 0x000132400c0c7836 */ /* 0x000fcc0000000000 */
[----:B------:R-:W2:Y:S01]  /*a800*/  MUFU.EX2 R62, R62 ;  /* 0x0000003e003e7308 */ /* 0x000ea20000000800 */
[----:B-1----:R-:W-:-:S01]  /*a810*/  FFMA.FTZ R48, R2, R125, -R39 ;  /* 0x0000007d02307223 */ /* 0x002fc20000010827 */
[C-C-:B------:R-:W-:Y:S01]  /*a820*/  FFMA.FTZ R39, R2.reuse, R41, -R56.reuse ;  /* 0x0000002902277223 */ /* 0x140fe20000010838 */
[----:B------:R-:W-:-:S01]  /*a830*/  FFMA.FTZ R41, R2, R59, -R56 ;  /* 0x0000003b02297223 */ /* 0x000fc20000010838 */
[----:B------:R-:W-:Y:S01]  /*a840*/  FADD.FTZ R59, R11, R84 ;  /* 0x000000540b3b7221 */ /* 0x000fe20000010000 */
[----:B------:R-:W-:-:S01]  /*a850*/  FADD.FTZ R84, R60, R45 ;  /* 0x0000002d3c547221 */ /* 0x000fc20000010000 */
[C-C-:B------:R-:W-:Y:S02]  /*a860*/  FFMA.FTZ R66, R2.reuse, R135, -R56.reuse ;  /* 0x0000008702427223 */ /* 0x140fe40000010838 */
[----:B------:R-:W1:Y:S01]  /*a870*/  MUFU.EX2 R64, R64 ;  /* 0x0000004000407308 */ /* 0x000e620000000800 */
[----:B------:R-:W-:-:S01]  /*a880*/  FFMA.FTZ R68, R2, R75, -R56 ;  /* 0x0000004b02447223 */ /* 0x000fc20000010838 */
[----:B---3--:R-:W-:Y:S01]  /*a890*/  FADD.FTZ R59, R26, R59 ;  /* 0x0000003b1a3b7221 */ /* 0x008fe20000010000 */
[----:B------:R-:W-:-:S01]  /*a8a0*/  FFMA.FTZ R75, R2, R77, -R56 ;  /* 0x0000004d024b7223 */ /* 0x000fc20000010838 */
[----:B------:R-:W-:Y:S01]  /*a8b0*/  FFMA.FTZ R77, R2, R81, -R56 ;  /* 0x00000051024d7223 */ /* 0x000fe20000010838 */
[----:B----4-:R-:W-:-:S03]  /*a8c0*/  FADD.FTZ R84, R89, R84 ;  /* 0x0000005459547221 */ /* 0x010fc60000010000 */
[----:B------:R-:W3:Y:S01]  /*a8d0*/  MUFU.EX2 R103, R103 ;  /* 0x0000006700677308 */ /* 0x000ee20000000800 */
[----:B------:R-:W-:-:S01]  /*a8e0*/  FFMA.FTZ R73, R2, R73, -R56 ;  /* 0x0000004902497223 */ /* 0x000fc20000010838 */
[----:B------:R-:W-:Y:S01]  /*a8f0*/  PRMT R81, R112, 0x654, R12 ;  /* 0x0000065470517816 */ /* 0x000fe2000000000c */
[----:B------:R-:W-:-:S05]  /*a900*/  FADD.FTZ R86, R8, R59 ;  /* 0x0000003b08567221 */ /* 0x000fca0000010000 */
[----:B------:R-:W4:Y:S01]  /*a910*/  MUFU.EX2 R91, R91 ;  /* 0x0000005b005b7308 */ /* 0x000f220000000800 */
[----:B0-----:R-:W-:-:S01]  /*a920*/  FADD.FTZ R59, R15, R84 ;  /* 0x000000540f3b7221 */ /* 0x001fc20000010000 */
[----:B------:R5:W-:Y:S06]  /*a930*/  SYNCS.ARRIVE.TRANS64.RED.A1T0 RZ, [R81+URZ], RZ ;  /* 0x000000ff51ff79a7 */ /* 0x000bec000810043f */
[----:B------:R-:W0:Y:S01]  /*a940*/  MUFU.EX2 R21, R21 ;  /* 0x0000001500157308 */ /* 0x000e220000000800 */
[----:B-----5:R-:W-:-:S01]  /*a950*/  FADD.FTZ R81, R95, R86 ;  /* 0x000000565f517221 */ /* 0x020fc20000010000 */
[----:B--2---:R-:W-:-:S06]  /*a960*/  FADD.FTZ R59, R62, R59 ;  /* 0x0000003b3e3b7221 */ /* 0x004fcc0000010000 */
[----:B------:R-:W2:Y:S01]  /*a970*/  MUFU.EX2 R66, R66 ;  /* 0x0000004200427308 */ /* 0x000ea20000000800 */
[----:B------:R-:W-:-:S01]  /*a980*/  FADD.FTZ R86, R10, R81 ;  /* 0x000000510a567221 */ /* 0x000fc20000010000 */
[----:B-1----:R-:W-:-:S06]  /*a990*/  FADD.FTZ R84, R64, R59 ;  /* 0x0000003b40547221 */ /* 0x002fcc0000010000 */
[----:B------:R-:W1:Y:S01]  /*a9a0*/  MUFU.EX2 R73, R73 ;  /* 0x0000004900497308 */ /* 0x000e620000000800 */
[----:B------:R-:W-:-:S01]  /*a9b0*/  FFMA.FTZ R70, R2, R105, -R56 ;  /* 0x0000006902467223 */ /* 0x000fc20000010838 */
[----:B---3--:R-:W-:Y:S01]  /*a9c0*/  FADD.FTZ R86, R103, R86 ;  /* 0x0000005667567221 */ /* 0x008fe20000010000 */
[----:B----4-:R-:W-:-:S05]  /*a9d0*/  FADD.FTZ R59, R91, R84 ;  /* 0x000000545b3b7221 */ /* 0x010fca0000010000 */
[----:B------:R-:W3:Y:S01]  /*a9e0*/  MUFU.EX2 R68, R68 ;  /* 0x0000004400447308 */ /* 0x000ee20000000800 */
[----:B0-----:R-:W-:-:S07]  /*a9f0*/  FADD.FTZ R81, R21, R86 ;  /* 0x0000005615517221 */ /* 0x001fce0000010000 */
[----:B------:R-:W0:Y:S01]  /*aa00*/  MUFU.EX2 R137, R137 ;  /* 0x0000008900897308 */ /* 0x000e220000000800 */
[----:B--2---:R-:W-:-:S01]  /*aa10*/  FADD.FTZ R84, R66, R59 ;  /* 0x0000003b42547221 */ /* 0x004fc20000010000 */
[----:B------:R-:W-:-:S06]  /*aa20*/  FFMA.FTZ R72, R2, R79, -R56 ;  /* 0x0000004f02487223 */ /* 0x000fcc0000010838 */
[----:B------:R-:W2:Y:S01]  /*aa30*/  MUFU.EX2 R75, R75 ;  /* 0x0000004b004b7308 */ /* 0x000ea20000000800 */
[----:B------:R-:W-:-:S01]  /*aa40*/  FADD.FTZ R81, R30, R81 ;  /* 0x000000511e517221 */ /* 0x000fc20000010000 */
[----:B------:R-:W-:Y:S01]  /*aa50*/  FFMA.FTZ R79, R2, R85, -R56 ;  /* 0x00000055024f7223 */ /* 0x000fe20000010838 */
[----:B-1----:R-:W-:-:S05]  /*aa60*/  FADD.FTZ R59, R73, R84 ;  /* 0x00000054493b7221 */ /* 0x002fca0000010000 */
[----:B------:R-:W1:Y:S01]  /*aa70*/  MUFU.EX2 R70, R70 ;  /* 0x0000004600467308 */ /* 0x000e620000000800 */
[----:B------:R-:W-:-:S01]  /*aa80*/  FADD.FTZ R84, R34, R81 ;  /* 0x0000005122547221 */ /* 0x000fc20000010000 */
[----:B------:R-:W-:-:S06]  /*aa90*/  F2FP.SATFINITE.E4M3.F32.PACK_AB_MERGE_C R153, R26, R11, RZ ;  /* 0x0000000b1a99723e */ /* 0x000fcc00048070ff */
[----:B------:R-:W-:Y:S01]  /*aaa0*/  MUFU.EX2 R139, R139 ;  /* 0x0000008b008b7308 */ /* 0x000fe20000000800 */
[----:B---3--:R-:W-:-:S01]  /*aab0*/  FADD.FTZ R26, R68, R59 ;  /* 0x0000003b441a7221 */ /* 0x008fc20000010000 */
[----:B------:R-:W-:-:S06]  /*aac0*/  FFMA.FTZ R74, R2, R107, -R56 ;  /* 0x0000006b024a7223 */ /* 0x000fcc0000010838 */
[----:B------:R-:W3:Y:S01]  /*aad0*/  MUFU.EX2 R77, R77 ;  /* 0x0000004d004d7308 */ /* 0x000ee20000000800 */
[----:B0-----:R-:W-:-:S01]  /*aae0*/  FADD.FTZ R59, R137, R84 ;  /* 0x00000054893b7221 */ /* 0x001fc20000010000 */
[----:B--2---:R-:W-:-:S06]  /*aaf0*/  FADD.FTZ R11, R75, R26 ;  /* 0x0000001a4b0b7221 */ /* 0x004fcc0000010000 */
[----:B------:R-:W0:Y:S01]  /*ab00*/  MUFU.EX2 R72, R72 ;  /* 0x0000004800487308 */ /* 0x000e220000000800 */
[----:B------:R-:W-:-:S01]  /*ab10*/  FFMA.FTZ R57, R2, R57, -R56 ;  /* 0x0000003902397223 */ /* 0x000fc20000010838 */
[----:B------:R-:W-:-:S06]  /*ab20*/  FFMA.FTZ R49, R2, R49, -R56 ;  /* 0x0000003102317223 */ /* 0x000fcc0000010838 */
[----:B------:R-:W2:Y:S01]  /*ab30*/  MUFU.EX2 R141, R141 ;  /* 0x0000008d008d7308 */ /* 0x000ea20000000800 */
[----:B------:R-:W-:-:S01]  /*ab40*/  FADD.FTZ R26, R38, R59 ;  /* 0x0000003b261a7221 */ /* 0x000fc20000010000 */
[----:B------:R-:W-:-:S06]  /*ab50*/  F2FP.SATFINITE.E4M3.F32.PACK_AB_MERGE_C R155, R103, R10, RZ ;  /* 0x0000000a679b723e */ /* 0x000fcc00048070ff */
        /* <DEDUP_REMOVED lines=20> */
[----:B-1----:R-:W-:Y:S01]  /*aca0*/  FADD.FTZ R10, R70, R11 ;  /* 0x0000000b460a7221 */ /* 0x002fe20000010000 */
[----:B------:R-:W1:Y:S03]  /*acb0*/  MUFU.EX2 R143, R143 ;  /* 0x0000008f008f7308 */ /* 0x000e660000000800 */
[----:B---3--:R-:W-:-:S05]  /*acc0*/  FADD.FTZ R11, R77, R10 ;  /* 0x0000000a4d0b7221 */ /* 0x008fca0000010000 */
[----:B------:R3:W-:Y:S01]  /*acd0*/  MUFU.EX2 R56, R49 ;  /* 0x0000003100387308 */ /* 0x0007e20000000800 */
[----:B------:R-:W-:Y:S01]  /*ace0*/  F2FP.SATFINITE.E4M3.F32.PACK_AB_MERGE_C R153, R20, R9, R153 ;  /* 0x000000091499723e */ /* 0x000fe20004807099 */
[----:B0-----:R-:W-:-:S06]  /*acf0*/  FADD.FTZ R20, R72, R11 ;  /* 0x0000000b48147221 */ /* 0x001fcc0000010000 */
[----:B------:R-:W0:Y:S01]  /*ad00*/  MUFU.EX2 R57, R57 ;  /* 0x0000003900397308 */ /* 0x000e220000000800 */
[----:B---3--:R-:W-:-:S01]  /*ad10*/  FADD.FTZ R49, R139, R26 ;  /* 0x0000001a8b317221 */ /* 0x008fc20000010000 */
[----:B--2---:R-:W-:-:S03]  /*ad20*/  F2FP.SATFINITE.E4M3.F32.PACK_AB_MERGE_C R151, R141, R42, RZ ;  /* 0x0000002a8d97723e */ /* 0x004fc600048070ff */
[----:B------:R-:W-:-:S03]  /*ad30*/  FADD.FTZ R26, R42, R49 ;  /* 0x000000312a1a7221 */ /* 0x000fc60000010000 */
[----:B------:R-:W2:Y:S01]  /*ad40*/  MUFU.EX2 R44, R44 ;  /* 0x0000002c002c7308 */ /* 0x000ea20000000800 */
[----:B------:R-:W-:-:S01]  /*ad50*/  FADD.FTZ R141, R141, R26 ;  /* 0x0000001a8d8d7221 */ /* 0x000fc20000010000 */
[C---:B----4-:R-:W-:Y:S01]  /*ad60*/  F2FP.SATFINITE.E4M3.F32.PACK_AB_MERGE_C R150, R79.reuse, R72, RZ ;  /* 0x000000484f96723e */ /* 0x050fe200048070ff */
[----:B------:R-:W-:-:S05]  /*ad70*/  FADD.FTZ R79, R79, R20 ;  /* 0x000000144f4f7221 */ /* 0x000fca0000010000 */
[----:B------:R-:W3:Y:S01]  /*ad80*/  MUFU.EX2 R76, R76 ;  /* 0x0000004c004c7308 */ /* 0x000ee20000000800 */
[----:B------:R-:W-:-:S07]  /*ad90*/  FADD.FTZ R20, R40, R141 ;  /* 0x0000008d28147221 */ /* 0x000fce0000010000 */
[----:B------:R-:W4:Y:S01]  /*ada0*/  MUFU.EX2 R145, R145 ;  /* 0x0000009100917308 */ /* 0x000f220000000800 */
[----:B------:R-:W-:Y:S01]  /*adb0*/  F2FP.SATFINITE.E4M3.F32.PACK_AB_MERGE_C R155, R95, R8, R155 ;  /* 0x000000085f9b723e */ /* 0x000fe2000480709b */
[----:B-----5:R-:W-:-:S06]  /*adc0*/  FADD.FTZ R8, R74, R79 ;  /* 0x0000004f4a087221 */ /* 0x020fcc0000010000 */
[----:B------:R-:W5:Y:S01]  /*add0*/  MUFU.EX2 R61, R61 ;  /* 0x0000003d003d7308 */ /* 0x000f620000000800 */
[----:B-1----:R-:W-:-:S01]  /*ade0*/  FADD.FTZ R11, R143, R20 ;  /* 0x000000148f0b7221 */ /* 0x002fc20000010000 */
[----:B0-----:R-:W-:-:S06]  /*adf0*/  FADD.FTZ R9, R57, R8 ;  /* 0x0000000839097221 */ /* 0x001fcc0000010000 */
[----:B------:R-:W0:Y:S01]  /*ae00*/  MUFU.EX2 R78, R78 ;  /* 0x0000004e004e7308 */ /* 0x000e220000000800 */
[----:B--2---:R-:W-:-:S07]  /*ae10*/  FADD.FTZ R26, R44, R11 ;  /* 0x0000000b2c1a7221 */ /* 0x004fce0000010000 */
[----:B------:R-:W1:Y:S01]  /*ae20*/  MUFU.EX2 R147, R147 ;  /* 0x0000009300937308 */ /* 0x000e620000000800 */
[----:B---3--:R-:W-:-:S01]  /*ae30*/  FADD.FTZ R8, R76, R9 ;  /* 0x000000094c087221 */ /* 0x008fc20000010000 */
[----:B----4-:R-:W-:-:S06]  /*ae40*/  F2FP.SATFINITE.E4M3.F32.PACK_AB_MERGE_C R44, R145, R44, RZ ;  /* 0x0000002c912c723e */ /* 0x010fcc00048070ff */
[----:B------:R-:W2:Y:S01]  /*ae50*/  MUFU.EX2 R65, R65 ;  /* 0x0000004100417308 */ /* 0x000ea20000000800 */
[----:B------:R-:W-:-:S01]  /*ae60*/  FADD.FTZ R145, R145, R26 ;  /* 0x0000001a91917221 */ /* 0x000fc20000010000 */
[----:B-----5:R-:W-:-:S06]  /*ae70*/  F2FP.SATFINITE.E4M3.F32.PACK_AB_MERGE_C R144, R61, R76, RZ ;  /* 0x0000004c3d90723e */ /* 0x020fcc00048070ff */
[----:B------:R-:W3:Y:S01]  /*ae80*/  MUFU.EX2 R28, R28 ;  /* 0x0000001c001c7308 */ /* 0x000ee20000000800 */
[----:B------:R-:W-:-:S07]  /*ae90*/  FADD.FTZ R61, R61, R8 ;  /* 0x000000083d3d7221 */ /* 0x000fce0000010000 */
[----:B------:R-:W4:Y:S01]  /*aea0*/  MUFU.EX2 R80, R80 ;  /* 0x0000005000507308 */ /* 0x000f220000000800 */
[----:B------:R-:W-:-:S07]  /*aeb0*/  FADD.FTZ R42, R24, R145 ;  /* 0x00000091182a7221 */ /* 0x000fce0000010000 */
[----:B------:R-:W5:Y:S01]  /*aec0*/  MUFU.EX2 R149, R149 ;  /* 0x0000009500957308 */ /* 0x000f620000000800 */
[----:B0-----:R-:W-:-:S01]  /*aed0*/  FADD.FTZ R26, R78, R61 ;  /* 0x0000003d4e1a7221 */ /* 0x001fc20000010000 */
[----:B------:R-:W-:-:S06]  /*aee0*/  F2FP.SATFINITE.E4M3.F32.PACK_AB_MERGE_C R34, R137, R34, RZ ;  /* 0x000000228922723e */ /* 0x000fcc00048070ff */
[----:B------:R-:W0:Y:S01]  /*aef0*/  MUFU.EX2 R69, R69 ;  /* 0x0000004500457308 */ /* 0x000e220000000800 */
[----:B-1----:R-:W-:-:S07]  /*af00*/  FADD.FTZ R11, R147, R42 ;  /* 0x0000002a930b7221 */ /* 0x002fce0000010000 */
[----:B------:R-:W1:Y:S01]  /*af10*/  MUFU.EX2 R32, R32 ;  /* 0x0000002000207308 */ /* 0x000e620000000800 */
[----:B--2---:R-:W-:-:S01]  /*af20*/  FADD.FTZ R9, R65, R26 ;  /* 0x0000001a41097221 */ /* 0x004fc20000010000 */
[----:B------:R-:W-:-:S06]  /*af30*/  F2FP.SATFINITE.E4M3.F32.PACK_AB_MERGE_C R8, R30, R21, R34 ;  /* 0x000000151e08723e */ /* 0x000fcc0004807022 */
[----:B------:R-:W2:Y:S01]  /*af40*/  MUFU.EX2 R12, R111 ;  /* 0x0000006f000c7308 */ /* 0x000ea20000000800 */
[----:B---3--:R-:W-:-:S07]  /*af50*/  FADD.FTZ R34, R28, R11 ;  /* 0x0000000b1c227221 */ /* 0x008fce0000010000 */
[----:B------:R-:W3:Y:S01]  /*af60*/  MUFU.EX2 R43, R43 ;  /* 0x0000002b002b7308 */ /* 0x000ee20000000800 */
[----:B----4-:R-:W-:-:S01]  /*af70*/  FADD.FTZ R30, R80, R9 ;  /* 0x00000009501e7221 */ /* 0x010fc20000010000 */
[----:B-----5:R-:W-:-:S06]  /*af80*/  F2FP.SATFINITE.E4M3.F32.PACK_AB_MERGE_C R9, R149, R28, RZ ;  /* 0x0000001c9509723e */ /* 0x020fcc00048070ff */
[----:B------:R-:W4:Y:S01]  /*af90*/  MUFU.EX2 R39, R39 ;  /* 0x0000002700277308 */ /* 0x000f220000000800 */
[----:B------:R-:W-:-:S07]  /*afa0*/  FADD.FTZ R149, R149, R34 ;  /* 0x0000002295957221 */ /* 0x000fce0000010000 */
[----:B------:R-:W5:Y:S01]  /*afb0*/  MUFU.EX2 R36, R36 ;  /* 0x0000002400247308 */ /* 0x000f620000000800 */
[C---:B0-----:R-:W-:Y:S01]  /*afc0*/  F2FP.SATFINITE.E4M3.F32.PACK_AB_MERGE_C R146, R69.reuse, R80, RZ ;  /* 0x000000504592723e */ /* 0x041fe200048070ff */
[----:B------:R-:W-:-:S06]  /*afd0*/  FADD.FTZ R69, R69, R30 ;  /* 0x0000001e45457221 */ /* 0x000fcc0000010000 */
[----:B------:R-:W-:Y:S01]  /*afe0*/  MUFU.EX2 R47, R47 ;  /* 0x0000002f002f7308 */ /* 0x000fe20000000800 */
[----:B-1----:R-:W-:-:S07]  /*aff0*/  FADD.FTZ R30, R32, R149 ;  /* 0x00000095201e7221 */ /* 0x002fce0000010000 */
[----:B------:R-:W0:Y:S08]  /*b000*/  MUFU.EX2 R41, R41 ;  /* 0x0000002900297308 */ /* 0x000e300000000800 */
[----:B------:R-:W1:Y:S01]  /*b010*/  MUFU.EX2 R82, R82 ;  /* 0x0000005200527308 */ /* 0x000e620000000800 */
[----:B--2---:R-:W-:-:S01]  /*b020*/  FADD.FTZ R28, R12, R69 ;  /* 0x000000450c1c7221 */ /* 0x004fc20000010000 */
[----:B------:R-:W-:Y:S01]  /*b030*/  F2FP.SATFINITE.E4M3.F32.PACK_AB_MERGE_C R147, R147, R24, R9 ;  /* 0x000000189393723e */ /* 0x000fe20004807009 */
[----:B---3--:R-:W-:-:S05]  /*b040*/  FADD.FTZ R9, R43, R30 ;  /* 0x0000001e2b097221 */ /* 0x008fca0000010000 */
[----:B------:R-:W2:Y:S01]  /*b050*/  MUFU.EX2 R46, R46 ;  /* 0x0000002e002e7308 */ /* 0x000ea20000000800 */
[----:B----4-:R-:W-:-:S01]  /*b060*/  FADD.FTZ R28, R39, R28 ;  /* 0x0000001c271c7221 */ /* 0x010fc20000010000 */
[----:B-----5:R-:W-:-:S06]  /*b070*/  FADD.FTZ R30, R36, R9 ;  /* 0x00000009241e7221 */ /* 0x020fcc0000010000 */
[----:B------:R-:W3:Y:S08]  /*b080*/  MUFU.EX2 R25, R113 ;  /* 0x0000007100197308 */ /* 0x000ef00000000800 */
[----:B------:R-:W4:Y:S01]  /*b090*/  MUFU.EX2 R51, R51 ;  /* 0x0000003300337308 */ /* 0x000f220000000800 */
[----:B0-----:R-:W-:-:S01]  /*b0a0*/  FADD.FTZ R9, R41, R28 ;  /* 0x0000001c29097221 */ /* 0x001fc20000010000 */
[----:B-1----:R-:W-:-:S06]  /*b0b0*/  F2FP.SATFINITE.E4M3.F32.PACK_AB_MERGE_C R140, R82, R41, RZ ;  /* 0x00000029528c723e */ /* 0x002fcc00048070ff */
[----:B------:R-:W-:Y:S01]  /*b0c0*/  MUFU.EX2 R48, R48 ;  /* 0x0000003000307308 */ /* 0x000fe20000000800 */
[C---:B------:R-:W-:Y:S01]  /*b0d0*/  F2FP.SATFINITE.E4M3.F32.PACK_AB_MERGE_C R141, R47.reuse, R36, RZ ;  /* 0x000000242f8d723e */ /* 0x040fe200048070ff */
[----:B------:R-:W-:-:S06]  /*b0e0*/  FADD.FTZ R47, R47, R30 ;  /* 0x0000001e2f2f7221 */ /* 0x000fcc0000010000 */
[----:B------:R-:W0:Y:S01]  /*b0f0*/  MUFU.EX2 R55, R55 ;  /* 0x0000003700377308 */ /* 0x000e220000000800 */
[----:B------:R-:W-:-:S01]  /*b100*/  FADD.FTZ R82, R82, R9 ;  /* 0x0000000952527221 */ /* 0x000fc20000010000 */
[----:B------:R-:W-:-:S06]  /*b110*/  F2FP.SATFINITE.E4M3.F32.PACK_AB_MERGE_C R140, R39, R12, R140 ;  /* 0x0000000c278c723e */ /* 0x000fcc000480708c */
[----:B------:R-:W-:Y:S01]  /*b120*/  MUFU.EX2 R63, R63 ;  /* 0x0000003f003f7308 */ /* 0x000fe20000000800 */
[----:B--2---:R-:W-:-:S07]  /*b130*/  FADD.FTZ R12, R46, R47 ;  /* 0x0000002f2e0c7221 */ /* 0x004fce0000010000 */
[----:B------:R-:W1:Y:S01]  /*b140*/  MUFU.EX2 R10, R53 ;  /* 0x00000035000a7308 */ /* 0x000e620000000800 */
[----:B---3--:R-:W-:-:S01]  /*b150*/  FADD.FTZ R9, R25, R82 ;  /* 0x0000005219097221 */ /* 0x008fc20000010000 */
[----:B----4-:R-:W-:-:S06]  /*b160*/  FADD.FTZ R11, R51, R12 ;  /* 0x0000000c330b7221 */ /* 0x010fcc0000010000 */
[----:B------:R-:W2:Y:S01]  /*b170*/  MUFU.EX2 R50, R50 ;  /* 0x0000003200327308 */ /* 0x000ea20000000800 */
[----:B------:R-:W-:Y:S01]  /*b180*/  F2FP.SATFINITE.E4M3.F32.PACK_AB_MERGE_C R145, R143, R40, R44 ;  /* 0x000000288f91723e */ /* 0x000fe2000480702c */
[----:B------:R-:W-:Y:S01]  /*b190*/  FADD.FTZ R12, R56, R9 ;  /* 0x00000009380c7221 */ /* 0x000fe20000010000 */
[----:B0-----:R-:W-:-:S05]  /*b1a0*/  F2FP.SATFINITE.E4M3.F32.PACK_AB_MERGE_C R143, R55, R48, RZ ;  /* 0x00000030378f723e */ /* 0x001fca00048070ff */
[----:B------:R-:W-:Y:S01]  /*b1b0*/  MUFU.EX2 R115, R115 ;  /* 0x0000007300737308 */ /* 0x000fe20000000800 */
[----:B------:R-:W-:-:S07]  /*b1c0*/  FADD.FTZ R48, R48, R11 ;  /* 0x0000000b30307221 */ /* 0x000fce0000010000 */
[----:B------:R-:W-:Y:S08]  /*b1d0*/  MUFU.EX2 R67, R67 ;  /* 0x0000004300437308 */ /* 0x000ff00000000800 */
[----:B------:R-:W0:Y:S01]  /*b1e0*/  MUFU.EX2 R26, R29 ;  /* 0x0000001d001a7308 */ /* 0x000e220000000800 */
[----:B-1----:R-:W-:-:S07]  /*b1f0*/  F2FP.SATFINITE.E4M3.F32.PACK_AB_MERGE_C R142, R10, R63, RZ ;  /* 0x0000003f0a8e723e */ /* 0x002fce00048070ff */
[----:B------:R-:W1:Y:S01]  /*b200*/  MUFU.EX2 R27, R27 ;  /* 0x0000001b001b7308 */ /* 0x000e620000000800 */
[----:B------:R-:W-:-:S01]  /*b210*/  FADD.FTZ R63, R63, R12 ;  /* 0x0000000c3f3f7221 */ /* 0x000fc20000010000 */
[----:B------:R-:W-:-:S06]  /*b220*/  FADD.FTZ R55, R55, R48 ;  /* 0x0000003037377221 */ /* 0x000fcc0000010000 */
[----:B------:R-:W-:Y:S08]  /*b230*/  MUFU.EX2 R52, R52 ;  /* 0x0000003400347308 */ /* 0x000ff00000000800 */
[----:B------:R-:W3:Y:S08]  /*b240*/  MUFU.EX2 R20, R45 ;  /* 0x0000002d00147308 */ /* 0x000ef00000000800 */
[----:B------:R-:W4:Y:S01]  /*b250*/  MUFU.EX2 R119, R119 ;  /* 0x0000007700777308 */ /* 0x000f220000000800 */
[----:B------:R-:W-:-:S01]  /*b260*/  FADD.FTZ R12, R10, R63 ;  /* 0x0000003f0a0c7221 */ /* 0x000fc20000010000 */
[----:B--2---:R-:W-:Y:S01]  /*b270*/  FADD.FTZ R28, R50, R55 ;  /* 0x00000037321c7221 */ /* 0x004fe20000010000 */
[----:B0-----:R-:W-:Y:S01]  /*b280*/  F2FP.SATFINITE.E4M3.F32.PACK_AB_MERGE_C R136, R26, R67, RZ ;  /* 0x000000431a88723e */ /* 0x001fe200048070ff */
[----:B------:R-:W0:Y:S01]  /*b290*/  @P4 LDC R30, c[0x0][0x450] ;  /* 0x00011400ff1e4b82 */ /* 0x000e220000000800 */
[----:B------:R-:W-:-:S01]  /*b2a0*/  FADD.FTZ R9, R115, R12 ;  /* 0x0000000c73097221 */ /* 0x000fc20000010000 */
[----:B-1----:R-:W-:-:S03]  /*b2b0*/  FADD.FTZ R11, R27, R28 ;  /* 0x0000001c1b0b7221 */ /* 0x002fc60000010000 */
[C---:B---3--:R-:W-:Y:S01]  /*b2c0*/  FADD.FTZ R12, R20.reuse, R9 ;  /* 0x00000009140c7221 */ /* 0x048fe20000010000 */
[----:B------:R-:W-:Y:S01]  /*b2d0*/  F2FP.SATFINITE.E4M3.F32.PACK_AB_MERGE_C R136, R20, R115, R136 ;  /* 0x000000731488723e */ /* 0x000fe20004807088 */
[----:B------:R-:W-:Y:S01]  /*b2e0*/  FADD.FTZ R20, R52, R11 ;  /* 0x0000000b34147221 */ /* 0x000fe20000010000 */
[----:B----4-:R-:W-:Y:S02]  /*b2f0*/  F2FP.SATFINITE.E4M3.F32.PACK_AB_MERGE_C R137, R119, R52, RZ ;  /* 0x000000347789723e */ /* 0x010fe400048070ff */
[----:B------:R-:W2:Y:S01]  /*b300*/  LDL R52, [R1+0x40] ;  /* 0x0000400001347983 */ /* 0x000ea20000100800 */
[----:B------:R-:W-:-:S04]  /*b310*/  F2FP.SATFINITE.E4M3.F32.PACK_AB_MERGE_C R154, R91, R64, RZ ;  /* 0x000000405b9a723e */ /* 0x000fc800048070ff */
[----:B------:R-:W-:Y:S02]  /*b320*/  F2FP.SATFINITE.E4M3.F32.PACK_AB_MERGE_C R154, R62, R15, R154 ;  /* 0x0000000f3e9a723e */ /* 0x000fe4000480709a */
[----:B------:R-:W1:Y:S01]  /*b330*/  @P4 LDC R15, c[0x0][0x44c] ;  /* 0x00011300ff0f4b82 */ /* 0x000e620000000800 */
[----:B------:R-:W3:Y:S01]  /*b340*/  MUFU.EX2 R117, R117 ;  /* 0x0000007500757308 */ /* 0x000ee20000000800 */
[----:B------:R-:W-:Y:S01]  /*b350*/  F2FP.SATFINITE.E4M3.F32.PACK_AB_MERGE_C R152, R89, R60, RZ ;  /* 0x0000003c5998723e */ /* 0x000fe200048070ff */
[----:B------:R-:W-:-:S06]  /*b360*/  FADD.FTZ R67, R67, R12 ;  /* 0x0000000c43437221 */ /* 0x000fcc0000010000 */
[----:B------:R-:W4:Y:S01]  /*b370*/  MUFU.EX2 R24, R33 ;  /* 0x0000002100187308 */ /* 0x000f220000000800 */
[----:B------:R-:W-:Y:S01]  /*b380*/  F2FP.SATFINITE.E4M3.F32.PACK_AB_MERGE_C R152, R58, R13, R152 ;  /* 0x0000000d3a98723e */ /* 0x000fe20004807098 */
[----:B------:R-:W-:Y:S02]  /*b390*/  IMAD.MOV.U32 R13, RZ, RZ, R110 ;  /* 0x000000ffff0d7224 */ /* 0x000fe400078e006e */
[----:B------:R-:W-:-:S04]  /*b3a0*/  FADD.FTZ R26, R26, R67 ;  /* 0x000000431a1a7221 */ /* 0x000fc80000010000 */
[----:B------:R-:W5:Y:S01]  /*b3b0*/  MUFU.EX2 R71, R71 ;  /* 0x0000004700477308 */ /* 0x000f620000000800 */
[----:B-1----:R-:W-:-:S07]  /*b3c0*/  @P4 IMAD.HI.U32 R15, R110, R15, RZ ;  /* 0x0000000f6e0f4227 */ /* 0x002fce00078e00ff */
[----:B------:R-:W1:Y:S01]  /*b3d0*/  MUFU.EX2 R31, R31 ;  /* 0x0000001f001f7308 */ /* 0x000e620000000800 */
[----:B0-----:R-:W-:-:S07]  /*b3e0*/  @P4 SHF.R.U32.HI R13, RZ, R30, R15 ;  /* 0x0000001eff0d4219 */ /* 0x001fce000001160f */
[----:B------:R-:W0:Y:S01]  /*b3f0*/  MUFU.EX2 R54, R54 ;  /* 0x0000003600367308 */ /* 0x000e220000000800 */
[----:B------:R-:W-:Y:S01]  /*b400*/  IADD3 R12, R13, R106, -R108 ;  /* 0x0000006a0d0c7210 */ /* 0x000fe20007ffe86c */
[----:B---3--:R-:W-:-:S06]  /*b410*/  FADD.FTZ R9, R117, R26 ;  /* 0x0000001a75097221 */ /* 0x008fcc0000010000 */
[----:B------:R-:W-:Y:S01]  /*b420*/  MUFU.EX2 R35, R35 ;  /* 0x0000002300237308 */ /* 0x000fe20000000800 */
[----:B------:R-:W-:-:S04]  /*b430*/  IMAD.HI R15, R12, 0x66666667, RZ ;  /* 0x666666670c0f7827 */ /* 0x000fc800078e02ff */
[----:B----4-:R-:W-:-:S03]  /*b440*/  FADD.FTZ R12, R24, R9 ;  /* 0x00000009180c7221 */ /* 0x010fc60000010000 */
[----:B------:R-:W3:Y:S01]  /*b450*/  MUFU.EX2 R14, R14 ;  /* 0x0000000e000e7308 */ /* 0x000ee20000000800 */
[----:B------:R-:W-:-:S01]  /*b460*/  FADD.FTZ R20, R119, R20 ;  /* 0x0000001477147221 */ /* 0x000fc20000010000 */
[----:B-----5:R-:W-:Y:S01]  /*b470*/  FADD.FTZ R21, R71, R12 ;  /* 0x0000000c47157221 */ /* 0x020fe20000010000 */
[----:B------:R-:W-:Y:S02]  /*b480*/  SHF.R.U32.HI R12, RZ, 0x1f, R15 ;  /* 0x0000001fff0c7819 */ /* 0x000fe4000001160f */
[----:B-1----:R-:W-:Y:S02]  /*b490*/  FADD.FTZ R11, R31, R20 ;  /* 0x000000141f0b7221 */ /* 0x002fe40000010000 */
[----:B------:R-:W-:Y:S02]  /*b4a0*/  LEA.HI.SX32 R12, R15, R12, 0x1a ;  /* 0x0000000c0f0c7211 */ /* 0x000fe400078fd2ff */
[----:B0-----:R-:W-:Y:S01]  /*b4b0*/  FADD.FTZ R20, R54, R11 ;  /* 0x0000000b36147221 */ /* 0x001fe20000010000 */
[----:B------:R-:W-:Y:S01]  /*b4c0*/  F2FP.SATFINITE.E4M3.F32.PACK_AB_MERGE_C R142, R56, R25, R142 ;  /* 0x00000019388e723e */ /* 0x000fe2000480708e */
[----:B------:R-:W0:Y:S01]  /*b4d0*/  MUFU.EX2 R10, R37 ;  /* 0x00000025000a7308 */ /* 0x000e220000000800 */
[----:B---3--:R-:W-:Y:S01]  /*b4e0*/  F2FP.SATFINITE.E4M3.F32.PACK_AB_MERGE_C R9, R14, R35, RZ ;  /* 0x000000230e09723e */ /* 0x008fe200048070ff */
[----:B------:R-:W-:-:S04]  /*b4f0*/  FADD.FTZ R35, R35, R20 ;  /* 0x0000001423237221 */ /* 0x000fc80000010000 */
[----:B------:R-:W-:Y:S01]  /*b500*/  FADD.FTZ R20, R14, R35 ;  /* 0x000000230e147221 */ /* 0x000fe20000010000 */
[----:B------:R-:W-:Y:S01]  /*b510*/  VIADD R14, R104, 0xfffffffe ;  /* 0xfffffffe680e7836 */ /* 0x000fe20000000000 */
[----:B------:R-:W-:Y:S01]  /*b520*/  LOP3.LUT R19, R19, 0xffffffef, RZ, 0xc0, !PT ;  /* 0xffffffef13137812 */ /* 0x000fe200078ec0ff */
[----:B------:R-:W-:Y:S01]  /*b530*/  BSSY B0, `(.L_x_15930) ;  /* 0x000034b000007945 */ /* 0x000fe20003800000 */
[----:B------:R-:W-:Y:S02]  /*b540*/  F2FP.SATFINITE.E4M3.F32.PACK_AB_MERGE_C R148, R75, R68, RZ ;  /* 0x000000444b94723e */ /* 0x000fe400048070ff */
[C---:B0-----:R-:W-:Y:S02]  /*b550*/  F2FP.SATFINITE.E4M3.F32.PACK_AB_MERGE_C R13, R10.reuse, R71, RZ ;  /* 0x000000470a0d723e */ /* 0x041fe400048070ff */
[----:B------:R-:W-:Y:S01]  /*b560*/  F2FP.SATFINITE.E4M3.F32.PACK_AB_MERGE_C R151, R139, R38, R151 ;  /* 0x000000268b97723e */ /* 0x000fe20004807097 */
[----:B------:R-:W-:Y:S01]  /*b570*/  FADD.FTZ R21, R10, R21 ;  /* 0x000000150a157221 */ /* 0x000fe20000010000 */
[----:B------:R-:W-:-:S02]  /*b580*/  F2FP.SATFINITE.E4M3.F32.PACK_AB_MERGE_C R141, R43, R32, R141 ;  /* 0x000000202b8d723e */ /* 0x000fc4000480708d */
[----:B------:R-:W-:Y:S02]  /*b590*/  CS2R R28, SRZ ;  /* 0x00000000001c7805 */ /* 0x000fe4000001ff00 */
[----:B------:R-:W-:Y:S02]  /*b5a0*/  F2FP.SATFINITE.E4M3.F32.PACK_AB_MERGE_C R143, R51, R46, R143 ;  /* 0x0000002e338f723e */ /* 0x000fe4000480708f */
[----:B------:R-:W-:Y:S02]  /*b5b0*/  CS2R R32, SRZ ;  /* 0x0000000000207805 */ /* 0x000fe4000001ff00 */
[----:B------:R-:W-:Y:S02]  /*b5c0*/  F2FP.SATFINITE.E4M3.F32.PACK_AB_MERGE_C R137, R27, R50, R137 ;  /* 0x000000321b89723e */ /* 0x000fe40004807089 */
[----:B------:R-:W-:Y:S02]  /*b5d0*/  CS2R R26, SRZ ;  /* 0x00000000001a7805 */ /* 0x000fe4000001ff00 */
[----:B------:R-:W-:-:S02]  /*b5e0*/  F2FP.SATFINITE.E4M3.F32.PACK_AB_MERGE_C R138, R24, R117, R13 ;  /* 0x00000075188a723e */ /* 0x000fc4000480700d */
[----:B------:R-:W-:Y:S02]  /*b5f0*/  CS2R R24, SRZ ;  /* 0x0000000000187805 */ /* 0x000fe4000001ff00 */
[----:B------:R-:W-:Y:S02]  /*b600*/  F2FP.SATFINITE.E4M3.F32.PACK_AB_MERGE_C R139, R54, R31, R9 ;  /* 0x0000001f368b723e */ /* 0x000fe40004807009 */
[----:B------:R-:W-:Y:S02]  /*b610*/  CS2R R30, SRZ ;  /* 0x00000000001e7805 */ /* 0x000fe4000001ff00 */
[----:B------:R-:W-:Y:S02]  /*b620*/  @P4 LOP3.LUT R19, R19, 0x10, RZ, 0xfc, !PT ;  /* 0x0000001013134812 */ /* 0x000fe400078efcff */
[----:B------:R-:W-:Y:S02]  /*b630*/  CS2R R34, SRZ ;  /* 0x0000000000227805 */ /* 0x000fe4000001ff00 */
        /* <DEDUP_REMOVED lines=8> */
[----:B------:R-:W-:Y:S02]  /*b6c0*/  CS2R R44, SRZ ;  /* 0x00000000002c7805 */ /* 0x000fe4000001ff00 */
[----:B------:R-:W-:Y:S02]  /*b6d0*/  CS2R R46, SRZ ;  /* 0x00000000002e7805 */ /* 0x000fe4000001ff00 */
[----:B------:R-:W-:Y:S02]  /*b6e0*/  CS2R R48, SRZ ;  /* 0x0000000000307805 */ /* 0x000fe4000001ff00 */
[----:B------:R-:W-:Y:S02]  /*b6f0*/  CS2R R50, SRZ ;  /* 0x0000000000327805 */ /* 0x000fe4000001ff00 */
[----:B------:R-:W-:Y:S01]  /*b700*/  CS2R R54, SRZ ;  /* 0x0000000000367805 */ /* 0x000fe2000001ff00 */
[----:B------:R-:W-:Y:S01]  /*b710*/  IMAD.MOV.U32 R149, RZ, RZ, R8 ;  /* 0x000000ffff957224 */ /* 0x000fe200078e0008 */
[----:B--2---:R-:W-:-:S05]  /*b720*/  VIMNMX R56, R52, R12, !PT ;  /* 0x0000000c34387248 */ /* 0x004fca0007fe0100 */
[----:B------:R0:W-:Y:S01]  /*b730*/  STL [R1+0x24], R56 ;  /* 0x0000243801007387 */ /* 0x0001e20000100800 */
[----:B------:R-:W-:Y:S02]  /*b740*/  ISETP.GE.AND P1, PT, R14, R56, PT ;  /* 0x000000380e00720c */ /* 0x000fe40003f26270 */
[----:B------:R-:W-:-:S11]  /*b750*/  CS2R R52, SRZ ;  /* 0x0000000000347805 */ /* 0x000fd6000001ff00 */
        /* <DEDUP_REMOVED lines=21> */
[----:B------:R-:W-:-:S07]  /*b8b0*/  CS2R R24, SRZ ;  /* 0x0000000000187805 */ /* 0x000fce000001ff00 */
.L_x_15944:
[----:B------:R-:W-:-:S04]  /*b8c0*/  ISETP.NE.AND P1, PT, R10, 0x1, PT ;  /* 0x000000010a00780c */ /* 0x000fc80003f25270 */
[----:B------:R-:W-:-:S04]  /*b8d0*/  SEL R0, RZ, 0x1, P1 ;  /* 0x00000001ff007807 */ /* 0x000fc80000800000 */
[----:B------:R-:W-:Y:S01]  /*b8e0*/  LOP3.LUT R157, R11, R0, RZ, 0x3c, !PT ;  /* 0x000000000b9d7212 */ /* 0x000fe200078e3cff */
[----:B------:R-:W-:Y:S06]  /*b8f0*/  @!P0 BRA `(.L_x_15932) ;  /* 0x0000000000048947 */ /* 0x000fec0003800000 */
[----:B------:R-:W-:Y:S01]  /*b900*/  BPT.TRAP 0x1 ;  /* 0x000000040000795c */ /* 0x000fe20000300000 */
.L_x_15932:
[----:B------:R-:W-:Y:S01]  /*b910*/  VIADD R23, R10, 0x1 ;  /* 0x000000010a177836 */ /* 0x000fe20000000000 */
[----:B------:R-:W-:-:S04]  /*b920*/  SHF.L.U32 R13, R157, 0x1f, RZ ;  /* 0x0000001f9d0d7819 */ /* 0x000fc800000006ff */
[----:B------:R-:W-:-:S04]  /*b930*/  ISETP.NE.AND P1, PT, R23, 0x2, PT ;  /* 0x000000021700780c */ /* 0x000fc80003f25270 */
[----:B------:R-:W-:-:S04]  /*b940*/  SEL R23, R23, RZ, P1 ;  /* 0x000000ff17177207 */ /* 0x000fc80000800000 */
[----:B------:R-:W-:-:S04]  /*b950*/  LEA R0, R23, R18, 0x3 ;  /* 0x0000001217007211 */ /* 0x000fc800078e18ff */
[----:B------:R0:W1:Y:S01]  /*b960*/  SYNCS.PHASECHK.TRANS64.TRYWAIT P1, [R0+URZ+0x13230], R13 ;  /* 0x0132300d000075a7 */ /* 0x000062000802017f */
[----:B------:R-:W-:Y:S05]  /*b970*/  @!P0 BRA `(.L_x_15933) ;  /* 0x0000000000048947 */ /* 0x000fea0003800000 */
[----:B------:R-:W-:Y:S01]  /*b980*/  BPT.TRAP 0x1 ;  /* 0x000000040000795c */ /* 0x000fe20000300000 */
.L_x_15933:
        /* <DEDUP_REMOVED lines=8> */
.L_x_15935:
[----:B------:R-:W-:Y:S05]  /*ba10*/  BSYNC B2 ;  /* 0x0000000000027941 */ /* 0x000fea0003800000 */
.L_x_15934:
[----:B------:R-:W-:Y:S01]  /*ba20*/  IMAD.MOV.U32 R12, RZ, RZ, R3 ;  /* 0x000000ffff0c7224 */ /* 0x000fe200078e0003 */
[----:B------:R-:W-:Y:S01]  /*ba30*/  R2UR UR4, R4 ;  /* 0x00000000040472ca */ /* 0x000fe200000e0000 */
[----:B01----:R-:W-:Y:S01]  /*ba40*/  IMAD.MOV.U32 R13, RZ, RZ, -0x7fffffe0 ;  /* 0x80000020ff0d7424 */ /* 0x003fe200078e00ff */
[----:B------:R-:W-:Y:S01]  /*ba50*/  R2UR UR5, R5 ;  /* 0x00000000050572ca */ /* 0x000fe200000e0000 */
[----:B------:R-:W-:Y:S01]  /*ba60*/  WARPGROUP.ARRIVE ;  /* 0x00000000000079c5 */ /* 0x000fe20000000000 */
[----:B------:R-:W-:Y:S01]  /*ba70*/  R2UR UR6, R12 ;  /* 0x000000000c0672ca */ /* 0x000fe200000e0000 */
[----:B------:R-:W-:Y:S01]  /*ba80*/  IMAD.MOV.U32 R12, RZ, RZ, R15 ;  /* 0x000000ffff0c7224 */ /* 0x000fe200078e000f */
[----:B------:R-:W-:Y:S01]  /*ba90*/  R2UR UR7, R13 ;  /* 0x000000000d0772ca */ /* 0x000fe200000e0000 */
[----:B------:R-:W-:Y:S01]  /*baa0*/  VIADD R56, R3, 0x180 ;  /* 0x0000018003387836 */ /* 0x000fe20000000000 */
[----:B------:R-:W-:Y:S01]  /*bab0*/  R2UR UR11, R13 ;  /* 0x000000000d0b72ca */ /* 0x000fe200000e0000 */
[----:B------:R-:W-:Y:S01]  /*bac0*/  VIADD R58, R3, 0x102 ;  /* 0x00000102033a7836 */ /* 0x000fe20000000000 */
[----:B------:R-:W-:Y:S01]  /*bad0*/  R2UR UR10, R12 ;  /* 0x000000000c0a72ca */ /* 0x000fe200000e0000 */
[----:B------:R-:W-:Y:S01]  /*bae0*/  IMAD.MOV.U32 R12, RZ, RZ, R57 ;  /* 0x000000ffff0c7224 */ /* 0x000fe200078e0039 */
        /* <DEDUP_REMOVED lines=8> */
[----:B------:R-:W-:-:S02]  /*bb70*/  R2UR UR12, R4 ;  /* 0x00000000040c72ca */ /* 0x000fc400000e0000 */
[----:B------:R-:W-:Y:S02]  /*bb80*/  R2UR UR13, R5 ;  /* 0x00000000050d72ca */ /* 0x000fe400000e0000 */
[----:B------:R-:W-:Y:S01]  /*bb90*/  R2UR UR18, R56 ;  /* 0x00000000381272ca */ /* 0x000fe200000e0000 */
[----:B------:R-:W-:Y:S01]  /*bba0*/  VIADD R56, R3, 0x2 ;  /* 0x0000000203387836 */ /* 0x000fe20000000000 */
[----:B------:R-:W-:Y:S02]  /*bbb0*/  R2UR UR19, R57 ;  /* 0x00000000391372ca */ /* 0x000fe400000e0000 */
[----:B------:R-:W-:Y:S02]  /*bbc0*/  R2UR UR16, R4 ;  /* 0x00000000041072ca */ /* 0x000fe400000e0000 */
[----:B------:R-:W-:Y:S02]  /*bbd0*/  R2UR UR17, R5 ;  /* 0x00000000051172ca */ /* 0x000fe400000e0000 */
[----:B------:R-:W-:Y:S01]  /*bbe0*/  R2UR UR22, R12 ;  /* 0x000000000c1672ca */ /* 0x000fe200000e0000 */
[----:B------:R-:W-:Y:S01]  /*bbf0*/  VIADD R12, R3, 0x82 ;  /* 0x00000082030c7836 */ /* 0x000fe20000000000 */
        /* <DEDUP_REMOVED lines=57> */
.L_x_15937:
[----:B------:R-:W-:Y:S01]  /*bf90*/  SHF.L.U32 R3, R11, 0x1f, RZ ;  /* 0x0000001f0b037819 */ /* 0x000fe200000006ff */
[----:B------:R-:W-:-:S04]  /*bfa0*/  IMAD R15, R10, 0x8, R18 ;  /* 0x000000080a0f7824 */ /* 0x000fc800078e0212 */
[----:B------:R0:W1:Y:S01]  /*bfb0*/  SYNCS.PHASECHK.TRANS64.TRYWAIT P1, [R15+URZ+0x13250], R3 ;  /* 0x013250030f0075a7 */ /* 0x000062000802017f */
[----:B------:R-:W-:Y:S05]  /*bfc0*/  @!P0 BRA `(.L_x_15938) ;  /* 0x0000000000048947 */ /* 0x000fea0003800000 */
[----:B------:R-:W-:Y:S01]  /*bfd0*/  BPT.TRAP 0x1 ;  /* 0x000000040000795c */ /* 0x000fe20000300000 */
.L_x_15938:
[----:B------:R-:W-:Y:S04]  /*bfe0*/  BSSY B2, `(.L_x_15939) ;  /* 0x0000004000027945 */ /* 0x000fe80003800000 */
[----:B-1----:R-:W-:Y:S05]  /*bff0*/  @P1 BRA `(.L_x_15940) ;  /* 0x0000000000081947 */ /* 0x002fea0003800000 */
[----:B------:R-:W1:Y:S02]  /*c000*/  SYNCS.PHASECHK.TRANS64.TRYWAIT P1, [R15+URZ+0x13250], R3 ;  /* 0x013250030f0075a7 */ /* 0x000e64000802017f */
[----:B-1----:R-:W-:Y:S05]  /*c010*/  @!P1 BRA `(.L_x_15941) ;  /* 0x0000011000689947 */ /* 0x002fea0003800000 */
.L_x_15940:
[----:B------:R-:W-:Y:S05]  /*c020*/  BSYNC B2 ;  /* 0x0000000000027941 */ /* 0x000fea0003800000 */
.L_x_15939:
        /* <DEDUP_REMOVED lines=41> */
.L_x_15942:
[----:B------:R-:W2:Y:S01]  /*c2c0*/  LDL R136, [R1+0x18] ;  /* 0x0000180001887983 */ /* 0x000ea20000100800 */
[----:B01----:R-:W0:Y:S03]  /*c2d0*/  LDC R3, c[0x0][0x448] ;  /* 0x00011200ff037b82 */ /* 0x003e260000000800 */
[----:B------:R-:W3:Y:S04]  /*c2e0*/  LDL R138, [R1+0x34] ;  /* 0x00003400018a7983 */ /* 0x000ee80000100800 */
[----:B------:R-:W3:Y:S04]  /*c2f0*/  LDL R137, [R1+0x50] ;  /* 0x0000500001897983 */ /* 0x000ee80000100800 */
[----:B------:R-:W4:Y:S04]  /*c300*/  LDL R13, [R1+0x3c] ;  /* 0x00003c00010d7983 */ /* 0x000f280000100800 */
[----:B------:R-:W5:Y:S04]  /*c310*/  LDL R12, [R1+0x38] ;  /* 0x00003800010c7983 */ /* 0x000f680000100800 */
[----:B------:R-:W5:Y:S01]  /*c320*/  LDL R11, [R1+0x30] ;  /* 0x00003000010b7983 */ /* 0x000f620000100800 */
[----:B0-----:R-:W-:Y:S01]  /*c330*/  ISETP.NE.AND P1, PT, R3, 0x1, PT ;  /* 0x000000010300780c */ /* 0x001fe20003f25270 */
[----:B------:R-:W-:-:S12]  /*c340*/  VIADD R0, R0, 0x13240 ;  /* 0x0001324000007836 */ /* 0x000fd80000000000 */
[----:B------:R-:W0:Y:S08]  /*c350*/  @P1 LDC R10, c[0x0][0x44c] ;  /* 0x00011300ff0a1b82 */ /* 0x000e300000000800 */
[----:B------:R-:W1:Y:S01]  /*c360*/  @P1 LDC R3, c[0x0][0x450] ;  /* 0x00011400ff031b82 */ /* 0x000e620000000800 */
[----:B--2---:R-:W-:-:S04]  /*c370*/  PRMT R0, R136, 0x654, R0 ;  /* 0x0000065488007816 */ /* 0x004fc80000000000 */
[----:B------:R3:W-:Y:S02]  /*c380*/  SYNCS.ARRIVE.TRANS64.RED.A1T0 RZ, [R0+URZ], RZ ;  /* 0x000000ff00ff79a7 */ /* 0x0007e4000810043f */
[----:B---3--:R-:W-:-:S04]  /*c390*/  IMAD.IADD R0, R137, 0x1, R138 ;  /* 0x0000000189007824 */ /* 0x008fc800078e028a */
[----:B0-----:R-:W-:-:S05]  /*c3a0*/  @P1 IMAD.HI.U32 R10, R0, R10, RZ ;  /* 0x0000000a000a1227 */ /* 0x001fca00078e00ff */
[----:B-1----:R-:W-:-:S05]  /*c3b0*/  @P1 SHF.R.U32.HI R0, RZ, R3, R10 ;  /* 0x00000003ff001219 */ /* 0x002fca000001160a */
[----:B------:R-:W0:Y:S01]  /*c3c0*/  SHFL.IDX PT, R3, R0, RZ, 0x1c1f ;  /* 0x001c1fff00037589 */ /* 0x000e2200000e0000 */
[----:B------:R-:W-:-:S05]  /*c3d0*/  IMAD R10, R14, -0xa0, RZ ;  /* 0xffffff600e0a7824 */ /* 0x000fca00078e02ff */
[----:B----4-:R-:W-:-:S04]  /*c3e0*/  IADD3 R10, -R13, 0x1, R10 ;  /* 0x000000010d0a7810 */ /* 0x010fc80007ffe10a */
[----:B-----5:R-:W-:-:S05]  /*c3f0*/  IADD3 R10, -R11, R10, R12 ;  /* 0x0000000a0b0a7210 */ /* 0x020fca0007ffe10c */
[----:B0-----:R-:W-:-:S05]  /*c400*/  IMAD.IADD R3, R10, 0x1, R3 ;  /* 0x000000010a037824 */ /* 0x001fca00078e0203 */
[C---:B------:R-:W-:Y:S02]  /*c410*/  ISETP.GT.AND P2, PT, R3.reuse, RZ, PT ;  /* 0x000000ff0300720c */ /* 0x040fe40003f44270 */
        /* <DEDUP_REMOVED lines=90> */
[----:B------:R-:W0:Y:S03]  /*c9c0*/  SHFL.IDX PT, R0, R0, 0x1, 0x1c1f ;  /* 0x003c1f0000007f89 */ /* 0x000e2600000e0000 */
[----:B------:R-:W-:-:S04]  /*c9d0*/  FMNMX.FTZ R3, R88, R3, !PT ;  /* 0x0000000358037209 */ /* 0x000fc80007810000 */
[----:B------:R-:W-:-:S04]  /*c9e0*/  FMNMX.FTZ R3, R89, R3, !PT ;  /* 0x0000000359037209 */ /* 0x000fc80007810000 */
[----:B------:R-:W-:-:S04]  /*c9f0*/  FMNMX.FTZ R3, R92, R3, !PT ;  /* 0x000000035c037209 */ /* 0x000fc80007810000 */
[----:B------:R-:W-:-:S04]  /*ca00*/  FMNMX.FTZ R3, R93, R3, !PT ;  /* 0x000000035d037209 */ /* 0x000fc80007810000 */
[----:B------:R-:W-:-:S04]  /*ca10*/  FMNMX.FTZ R3, R96, R3, !PT ;  /* 0x0000000360037209 */ /* 0x000fc80007810000 */
[----:B------:R-:W-:Y:S01]  /*ca20*/  FMNMX.FTZ R3, R97, R3, !PT ;  /* 0x0000000361037209 */ /* 0x000fe20007810000 */
[----:B0-----:R-:W-:-:S03]  /*ca30*/  IMAD.IADD R0, R10, 0x1, R0 ;  /* 0x000000010a007824 */ /* 0x001fc600078e0200 */
[----:B------:R-:W-:Y:S02]  /*ca40*/  FMNMX.FTZ R3, R100, R3, !PT ;  /* 0x0000000364037209 */ /* 0x000fe40007810000 */
[----:B------:R-:W-:Y:S02]  /*ca50*/  FSEL R61, R61, -INF , P2 ;  /* 0xff8000003d3d7808 */ /* 0x000fe40001000000 */
[----:B------:R-:W-:Y:S02]  /*ca60*/  FMNMX.FTZ R3, R101, R3, !PT ;  /* 0x0000000365037209 */ /* 0x000fe40007810000 */
[----:B------:R-:W-:Y:S02]  /*ca70*/  ISETP.GT.AND P2, PT, R0, RZ, PT ;  /* 0x000000ff0000720c */ /* 0x000fe40003f44270 */
[----:B------:R-:W-:Y:S02]  /*ca80*/  FMNMX.FTZ R3, R72, R3, !PT ;  /* 0x0000000348037209 */ /* 0x000fe40007810000 */
[----:B------:R-:W-:-:S02]  /*ca90*/  FSEL R122, R122, -INF , P2 ;  /* 0xff8000007a7a7808 */ /* 0x000fc40001000000 */
[----:B------:R-:W-:Y:S02]  /*caa0*/  ISETP.GT.AND P2, PT, R0, 0x1, PT ;  /* 0x000000010000780c */ /* 0x000fe40003f44270 */
[----:B------:R-:W-:Y:S02]  /*cab0*/  FMNMX.FTZ R3, R73, R3, !PT ;  /* 0x0000000349037209 */ /* 0x000fe40007810000 */
[----:B------:R-:W-:Y:S02]  /*cac0*/  FSEL R123, R123, -INF , P2 ;  /* 0xff8000007b7b7808 */ /* 0x000fe40001000000 */
[----:B------:R-:W-:Y:S02]  /*cad0*/  FMNMX.FTZ R3, R76, R3, !PT ;  /* 0x000000034c037209 */ /* 0x000fe40007810000 */
[----:B------:R-:W-:Y:S02]  /*cae0*/  ISETP.GT.AND P2, PT, R0, 0x8, PT ;  /* 0x000000080000780c */ /* 0x000fe40003f44270 */
[----:B------:R-:W-:-:S02]  /*caf0*/  FMNMX.FTZ R3, R77, R3, !PT ;  /* 0x000000034d037209 */ /* 0x000fc40007810000 */
[----:B------:R-:W-:Y:S02]  /*cb00*/  FSEL R126, R126, -INF , P2 ;  /* 0xff8000007e7e7808 */ /* 0x000fe40001000000 */
        /* <DEDUP_REMOVED lines=10> */
[----:B------:R-:W-:-:S02]  /*cbb0*/  ISETP.GT.AND P2, PT, R0, 0x18, PT ;  /* 0x000000180000780c */ /* 0x000fc40003f44270 */
[----:B------:R-:W-:Y:S02]  /*cbc0*/  FMNMX.FTZ R3, R56, R3, !PT ;  /* 0x0000000338037209 */ /* 0x000fe40007810000 */
[----:B------:R-:W-:Y:S02]  /*cbd0*/  FSEL R134, R134, -INF , P2 ;  /* 0xff80000086867808 */ /* 0x000fe40001000000 */
[C---:B------:R-:W-:Y:S02]  /*cbe0*/  ISETP.GT.AND P2, PT, R0.reuse, 0x19, PT ;  /* 0x000000190000780c */ /* 0x040fe40003f44270 */
[----:B------:R-:W-:Y:S02]  /*cbf0*/  FMNMX.FTZ R3, R57, R3, !PT ;  /* 0x0000000339037209 */ /* 0x000fe40007810000 */
[----:B------:R-:W-:Y:S02]  /*cc00*/  FSEL R135, R135, -INF , P2 ;  /* 0xff80000087877808 */ /* 0x000fe40001000000 */
[----:B------:R-:W-:-:S02]  /*cc10*/  ISETP.GT.AND P2, PT, R0, 0x20, PT ;  /* 0x000000200000780c */ /* 0x000fc40003f44270 */
        /* <DEDUP_REMOVED lines=17> */
[----:B------:R-:W-:-:S02]  /*cd30*/  FMNMX.FTZ R3, R69, R3, !PT ;  /* 0x0000000345037209 */ /* 0x000fc40007810000 */
[----:B------:R-:W-:Y:S02]  /*cd40*/  FSEL R114, R114, -INF , P2 ;  /* 0xff80000072727808 */ /* 0x000fe40001000000 */
        /* <DEDUP_REMOVED lines=17> */
[----:B------:R-:W-:Y:S02]  /*ce60*/  ISETP.GT.AND P2, PT, R0, 0x50, PT ;  /* 0x000000500000780c */ /* 0x000fe40003f44270 */
[----:B------:R-:W-:Y:S02]  /*ce70*/  LOP3.LUT R19, R19, 0xffffffdf, RZ, 0xc0, !PT ;  /* 0xffffffdf13137812 */ /* 0x000fe400078ec0ff */
[----:B------:R-:W-:Y:S02]  /*ce80*/  FSEL R98, R98, -INF , P2 ;  /* 0xff80000062627808 */ /* 0x000fe40001000000 */
[C---:B------:R-:W-:Y:S02]  /*ce90*/  ISETP.GT.AND P2, PT, R0.reuse, 0x51, PT ;  /* 0x000000510000780c */ /* 0x040fe40003f44270 */
[----:B------:R-:W-:-:S02]  /*cea0*/  ISETP.GT.AND P1, PT, R0, 0x61, PT ;  /* 0x000000610000780c */ /* 0x000fc40003f24270 */
[----:B------:R-:W-:Y:S02]  /*ceb0*/  @P0 LOP3.LUT R19, R19, 0x20, RZ, 0xfc, !PT ;  /* 0x0000002013130812 */ /* 0x000fe400078efcff */
[C---:B------:R-:W-:Y:S02]  /*cec0*/  ISETP.GT.AND P0, PT, R0.reuse, 0x81, PT ;  /* 0x000000810000780c */ /* 0x040fe40003f04270 */
[----:B------:R-:W-:Y:S02]  /*ced0*/  FSEL R99, R99, -INF , P2 ;  /* 0xff80000063637808 */ /* 0x000fe40001000000 */
[C---:B------:R-:W-:Y:S02]  /*cee0*/  ISETP.GT.AND P2, PT, R0.reuse, 0x58, PT ;  /* 0x000000580000780c */ /* 0x040fe40003f44270 */
[----:B------:R-:W-:Y:S02]  /*cef0*/  FSEL R75, R75, -INF , P1 ;  /* 0xff8000004b4b7808 */ /* 0x000fe40000800000 */
[----:B------:R-:W-:-:S02]  /*cf00*/  ISETP.GT.AND P1, PT, R0, 0x78, PT ;  /* 0x000000780000780c */ /* 0x000fc40003f24270 */
[----:B------:R-:W-:Y:S02]  /*cf10*/  FSEL R102, R102, -INF , P2 ;  /* 0xff80000066667808 */ /* 0x000fe40001000000 */
[----:B------:R-:W-:Y:S02]  /*cf20*/  ISETP.GT.AND P2, PT, R0, 0x59, PT ;  /* 0x000000590000780c */ /* 0x000fe40003f44270 */
[----:B------:R-:W-:Y:S02]  /*cf30*/  FSEL R86, R86, -INF , P1 ;  /* 0xff80000056567808 */ /* 0x000fe40000800000 */
[----:B------:R-:W-:Y:S02]  /*cf40*/  ISETP.GT.AND P1, PT, R0, 0x89, PT ;  /* 0x000000890000780c */ /* 0x000fe40003f24270 */
[----:B------:R-:W-:Y:S02]  /*cf50*/  LOP3.LUT R19, R19, 0xffffffbf, RZ, 0xc0, !PT ;  /* 0xffffffbf13137812 */ /* 0x000fe400078ec0ff */
[----:B------:R-:W-:-:S02]  /*cf60*/  FSEL R103, R103, -INF , P2 ;  /* 0xff80000067677808 */ /* 0x000fc40001000000 */
[----:B0-----:R-:W-:Y:S02]  /*cf70*/  FMNMX.FTZ R3, R3, R10, !PT ;  /* 0x0000000a03037209 */ /* 0x001fe40007810000 */
[----:B------:R-:W-:Y:S02]  /*cf80*/  ISETP.GT.AND P2, PT, R0, 0x60, PT ;  /* 0x000000600000780c */ /* 0x000fe40003f44270 */
[----:B------:R-:W-:Y:S01]  /*cf90*/  @P0 LOP3.LUT R19, R19, 0x40, RZ, 0xfc, !PT ;  /* 0x0000004013130812 */ /* 0x000fe200078efcff */
[----:B------:R-:W-:-:S01]  /*cfa0*/  FFMA.FTZ R11, R2, R3, -8 ;  /* 0xc1000000020b7423 */ /* 0x000fc20000010003 */
[----:B------:R-:W-:Y:S02]  /*cfb0*/  FSEL R74, R74, -INF , P2 ;  /* 0xff8000004a4a7808 */ /* 0x000fe40001000000 */
[C---:B------:R-:W-:Y:S02]  /*cfc0*/  ISETP.GT.AND P5, PT, R0.reuse, 0x68, PT ;  /* 0x000000680000780c */ /* 0x040fe40003fa4270 */
[----:B------:R-:W-:-:S02]  /*cfd0*/  ISETP.GT.AND P4, PT, R0, 0x69, PT ;  /* 0x000000690000780c */ /* 0x000fc40003f84270 */
[C---:B------:R-:W-:Y:S02]  /*cfe0*/  ISETP.GT.AND P3, PT, R0.reuse, 0x70, PT ;  /* 0x000000700000780c */ /* 0x040fe40003f64270 */
[----:B------:R-:W-:Y:S02]  /*cff0*/  ISETP.GT.AND P2, PT, R0, 0x71, PT ;  /* 0x000000710000780c */ /* 0x000fe40003f44270 */
[----:B------:R-:W-:Y:S02]  /*d000*/  LOP3.LUT R19, R19, 0xffffff7f, RZ, 0xc0, !PT ;  /* 0xffffff7f13137812 */ /* 0x000fe400078ec0ff */
[----:B------:R-:W-:Y:S02]  /*d010*/  FSETP.NEU.FTZ.AND P6, PT, R3, -INF , PT ;  /* 0xff8000000300780b */ /* 0x000fe40003fdd000 */
[----:B------:R-:W-:Y:S02]  /*d020*/  FSEL R78, R78, -INF , P5 ;  /* 0xff8000004e4e7808 */ /* 0x000fe40002800000 */
[----:B------:R-:W-:-:S02]  /*d030*/  FSEL R79, R79, -INF , P4 ;  /* 0xff8000004f4f7808 */ /* 0x000fc40002000000 */
[----:B------:R-:W-:Y:S02]  /*d040*/  FSEL R82, R82, -INF , P3 ;  /* 0xff80000052527808 */ /* 0x000fe40001800000 */
[----:B------:R-:W-:Y:S02]  /*d050*/  FSEL R83, R83, -INF , P2 ;  /* 0xff80000053537808 */ /* 0x000fe40001000000 */
[----:B------:R-:W-:Y:S02]  /*d060*/  @P1 LOP3.LUT R19, R19, 0x80, RZ, 0xfc, !PT ;  /* 0x0000008013131812 */ /* 0x000fe400078efcff */
[----:B------:R-:W-:Y:S02]  /*d070*/  FSEL R10, R3, RZ, P6 ;  /* 0x000000ff030a7208 */ /* 0x000fe40003000000 */
[----:B------:R-:W-:Y:S02]  /*d080*/  FSEL R11, R11, RZ, P6 ;  /* 0x000000ff0b0b7208 */ /* 0x000fe40003000000 */
[----:B------:R-:W-:-:S02]  /*d090*/  ISETP.GT.AND P2, PT, R0, 0x90, PT ;  /* 0x000000900000780c */ /* 0x000fc40003f44270 */
[C---:B------:R-:W-:Y:S02]  /*d0a0*/  ISETP.GT.AND P3, PT, R0.reuse, 0x91, PT ;  /* 0x000000910000780c */ /* 0x040fe40003f64270 */
[C---:B------:R-:W-:Y:S02]  /*d0b0*/  ISETP.GT.AND P4, PT, R0.reuse, 0x98, PT ;  /* 0x000000980000780c */ /* 0x040fe40003f84270 */
        /* <DEDUP_REMOVED lines=54> */
[----:B------:R-:W-:Y:S01]  /*d420*/  FMNMX.FTZ R0, R71, R0, !PT ;  /* 0x0000000047007209 */ /* 0x000fe20007810000 */
[----:B------:R-:W-:-:S04]  /*d430*/  FADD.FTZ R9, -R10, R9 ;  /* 0x000000090a097221 */ /* 0x000fc80000010100 */
[----:B------:R-:W0:Y:S02]  /*d440*/  SHFL.BFLY PT, R10, R0, 0x2, 0x1f ;  /* 0x0c401f00000a7f89 */ /* 0x000e2400000e0000 */
[----:B0-----:R-:W-:-:S05]  /*d450*/  FMNMX.FTZ R0, R0, R10, !PT ;  /* 0x0000000a00007209 */ /* 0x001fca0007810000 */
[----:B------:R-:W0:Y:S01]  /*d460*/  SHFL.BFLY PT, R10, R0, 0x1, 0x1f ;  /* 0x0c201f00000a7f89 */ /* 0x000e2200000e0000 */
[----:B------:R-:W-:-:S01]  /*d470*/  FFMA.FTZ R120, R2, R120, -R11 ;  /* 0x0000007802787223 */ /* 0x000fc2000001080b */
[C---:B------:R-:W-:Y:S01]  /*d480*/  FMUL.FTZ R9, R2.reuse, R9 ;  /* 0x0000000902097220 */ /* 0x040fe20000410000 */
[----:B------:R-:W-:-:S01]  /*d490*/  FFMA.FTZ R121, R2, R121, -R11 ;  /* 0x0000007902797223 */ /* 0x000fc2000001080b */
        /* <DEDUP_REMOVED lines=9> */
[----:B------:R-:W-:Y:S01]  /*d530*/  MUFU.EX2 R120, R120 ;  /* 0x0000007800787308 */ /* 0x000fe20000000800 */
[----:B------:R-:W-:-:S01]  /*d540*/  FFMA.FTZ R124, R2, R124, -R11 ;  /* 0x0000007c027c7223 */ /* 0x000fc2000001080b */
[----:B------:R-:W-:-:S06]  /*d550*/  FFMA.FTZ R126, R2, R126, -R13 ;  /* 0x0000007e027e7223 */ /* 0x000fcc000001080d */
[----:B------:R-:W-:Y:S01]  /*d560*/  MUFU.EX2 R122, R122 ;  /* 0x0000007a007a7308 */ /* 0x000fe20000000800 */
[----:B------:R-:W-:-:S01]  /*d570*/  FFMA.FTZ R125, R2, R125, -R11 ;  /* 0x0000007d027d7223 */ /* 0x000fc2000001080b */
[----:B------:R-:W-:-:S06]  /*d580*/  FFMA.FTZ R127, R2, R127, -R13 ;  /* 0x0000007f027f7223 */ /* 0x000fcc000001080d */
[----:B------:R-:W0:Y:S08]  /*d590*/  MUFU.EX2 R9, R9 ;  /* 0x0000000900097308 */ /* 0x000e300000000800 */
[----:B------:R-:W1:Y:S01]  /*d5a0*/  MUFU.EX2 R8, R8 ;  /* 0x0000000800087308 */ /* 0x000e620000000800 */
[----:B------:R-:W-:-:S01]  /*d5b0*/  FFMA.FTZ R128, R2, R128, -R11 ;  /* 0x0000008002807223 */ /* 0x000fc2000001080b */
[----:B------:R-:W-:-:S06]  /*d5c0*/  FFMA.FTZ R130, R2, R130, -R13 ;  /* 0x0000008202827223 */ /* 0x000fcc000001080d */
[----:B------:R-:W2:Y:S08]  /*d5d0*/  MUFU.EX2 R121, R121 ;  /* 0x0000007900797308 */ /* 0x000eb00000000800 */
[----:B------:R-:W3:Y:S01]  /*d5e0*/  MUFU.EX2 R123, R123 ;  /* 0x0000007b007b7308 */ /* 0x000ee20000000800 */
[----:B------:R-:W-:-:S01]  /*d5f0*/  FFMA.FTZ R129, R2, R129, -R11 ;  /* 0x0000008102817223 */ /* 0x000fc2000001080b */
[----:B------:R-:W-:-:S06]  /*d600*/  FFMA.FTZ R131, R2, R131, -R13 ;  /* 0x0000008302837223 */ /* 0x000fcc000001080d */
[----:B------:R-:W4:Y:S08]  /*d610*/  MUFU.EX2 R124, R124 ;  /* 0x0000007c007c7308 */ /* 0x000f300000000800 */
[----:B------:R-:W5:Y:S01]  /*d620*/  MUFU.EX2 R126, R126 ;  /* 0x0000007e007e7308 */ /* 0x000f620000000800 */
[----:B0-----:R-:W-:-:S01]  /*d630*/  FFMA.FTZ R21, R9, R21, R120 ;  /* 0x0000001509157223 */ /* 0x001fc20000010078 */
[----:B-1----:R-:W-:-:S06]  /*d640*/  FFMA.FTZ R20, R8, R20, R122 ;  /* 0x0000001408147223 */ /* 0x002fcc000001007a */
[----:B------:R-:W0:Y:S01]  /*d650*/  MUFU.EX2 R125, R125 ;  /* 0x0000007d007d7308 */ /* 0x000e220000000800 */
[----:B------:R-:W-:-:S01]  /*d660*/  FFMA.FTZ R132, R2, R132, -R11 ;  /* 0x0000008402847223 */ /* 0x000fc2000001080b */
[----:B------:R-:W-:-:S06]  /*d670*/  FFMA.FTZ R134, R2, R134, -R13 ;  /* 0x0000008602867223 */ /* 0x000fcc000001080d */
[----:B------:R-:W1:Y:S01]  /*d680*/  MUFU.EX2 R127, R127 ;  /* 0x0000007f007f7308 */ /* 0x000e620000000800 */
[----:B--2---:R-:W-:-:S01]  /*d690*/  FADD.FTZ R10, R121, R21 ;  /* 0x00000015790a7221 */ /* 0x004fc20000010000 */
[----:B---3--:R-:W-:-:S06]  /*d6a0*/  FADD.FTZ R12, R123, R20 ;  /* 0x000000147b0c7221 */ /* 0x008fcc0000010000 */
[----:B------:R-:W2:Y:S01]  /*d6b0*/  MUFU.EX2 R128, R128 ;  /* 0x0000008000807308 */ /* 0x000ea20000000800 */
[----:B------:R-:W-:-:S01]  /*d6c0*/  FFMA.FTZ R133, R2, R133, -R11 ;  /* 0x0000008502857223 */ /* 0x000fc2000001080b */
[----:B------:R-:W-:-:S06]  /*d6d0*/  FFMA.FTZ R135, R2, R135, -R13 ;  /* 0x0000008702877223 */ /* 0x000fcc000001080d */
[----:B------:R-:W3:Y:S01]  /*d6e0*/  MUFU.EX2 R130, R130 ;  /* 0x0000008200827308 */ /* 0x000ee20000000800 */
[----:B----4-:R-:W-:-:S01]  /*d6f0*/  FADD.FTZ R10, R124, R10 ;  /* 0x0000000a7c0a7221 */ /* 0x010fc20000010000 */
[----:B-----5:R-:W-:-:S06]  /*d700*/  FADD.FTZ R12, R126, R12 ;  /* 0x0000000c7e0c7221 */ /* 0x020fcc0000010000 */
[----:B------:R-:W4:Y:S01]  /*d710*/  MUFU.EX2 R129, R129 ;  /* 0x0000008100817308 */ /* 0x000f220000000800 */
[----:B------:R-:W-:-:S01]  /*d720*/  FFMA.FTZ R104, R2, R104, -R11 ;  /* 0x0000006802687223 */ /* 0x000fc2000001080b */
[----:B------:R-:W-:-:S06]  /*d730*/  FFMA.FTZ R106, R2, R106, -R13 ;  /* 0x0000006a026a7223 */ /* 0x000fcc000001080d */
[----:B------:R-:W5:Y:S01]  /*d740*/  MUFU.EX2 R131, R131 ;  /* 0x0000008300837308 */ /* 0x000f620000000800 */
[----:B0-----:R-:W-:-:S01]  /*d750*/  FADD.FTZ R10, R125, R10 ;  /* 0x0000000a7d0a7221 */ /* 0x001fc20000010000 */
[----:B-1----:R-:W-:-:S06]  /*d760*/  FADD.FTZ R12, R127, R12 ;  /* 0x0000000c7f0c7221 */ /* 0x002fcc0000010000 */
        /* <DEDUP_REMOVED lines=186> */
[----:B------:R-:W2:Y:S08]  /*e310*/  MUFU.EX2 R65, R65 ;  /* 0x0000004100417308 */ /* 0x000eb00000000800 */
[----:B------:R-:W3:Y:S01]  /*e320*/  MUFU.EX2 R67, R67 ;  /* 0x0000004300437308 */ /* 0x000ee20000000800 */
[----:B----4-:R-:W-:-:S01]  /*e330*/  FADD.FTZ R10, R61, R10 ;  /* 0x0000000a3d0a7221 */ /* 0x010fc20000010000 */
[----:B-----5:R-:W-:-:S06]  /*e340*/  FADD.FTZ R12, R63, R12 ;  /* 0x0000000c3f0c7221 */ /* 0x020fcc0000010000 */
[----:B------:R-:W4:Y:S01]  /*e350*/  MUFU.EX2 R68, R68 ;  /* 0x0000004400447308 */ /* 0x000f220000000800 */
[----:B------:R-:W-:-:S07]  /*e360*/  LOP3.LUT P0, RZ, R19, 0x20, RZ, 0xc0, !PT ;  /* 0x0000002013ff7812 */ /* 0x000fce000780c0ff */
[----:B------:R-:W5:Y:S01]  /*e370*/  MUFU.EX2 R70, R70 ;  /* 0x0000004600467308 */ /* 0x000f620000000800 */
[----:B0-----:R-:W-:-:S01]  /*e380*/  FADD.FTZ R10, R64, R10 ;  /* 0x0000000a400a7221 */ /* 0x001fc20000010000 */
[----:B-1----:R-:W-:-:S06]  /*e390*/  FADD.FTZ R12, R66, R12 ;  /* 0x0000000c420c7221 */ /* 0x002fcc0000010000 */
[----:B------:R-:W0:Y:S08]  /*e3a0*/  MUFU.EX2 R11, R11 ;  /* 0x0000000b000b7308 */ /* 0x000e300000000800 */
[----:B------:R-:W1:Y:S01]  /*e3b0*/  MUFU.EX2 R13, R13 ;  /* 0x0000000d000d7308 */ /* 0x000e620000000800 */
[----:B--2---:R-:W-:-:S01]  /*e3c0*/  FADD.FTZ R10, R65, R10 ;  /* 0x0000000a410a7221 */ /* 0x004fc20000010000 */
[----:B---3--:R-:W-:-:S03]  /*e3d0*/  FADD.FTZ R12, R67, R12 ;  /* 0x0000000c430c7221 */ /* 0x008fc60000010000 */
[----:B----4-:R-:W-:Y:S01]  /*e3e0*/  FADD.FTZ R10, R68, R10 ;  /* 0x0000000a440a7221 */ /* 0x010fe20000010000 */
[----:B-----5:R-:W-:-:S03]  /*e3f0*/  FADD.FTZ R12, R70, R12 ;  /* 0x0000000c460c7221 */ /* 0x020fc60000010000 */
[----:B0-----:R-:W-:Y:S01]  /*e400*/  FADD.FTZ R21, R11, R10 ;  /* 0x0000000a0b157221 */ /* 0x001fe20000010000 */
[----:B-1----:R-:W-:-:S01]  /*e410*/  FADD.FTZ R20, R13, R12 ;  /* 0x0000000c0d147221 */ /* 0x002fc20000010000 */
[----:B------:R-:W-:Y:S06]  /*e420*/  @!P0 BRA `(.L_x_15943) ;  /* 0x0000000000048947 */ /* 0x000fec0003800000 */
[----:B------:R-:W-:Y:S01]  /*e430*/  BPT.TRAP 0x1 ;  /* 0x000000040000795c */ /* 0x000fe20000300000 */
.L_x_15943:
        /* <DEDUP_REMOVED lines=8> */
[----:B------:R-:W-:Y:S02]  /*e4c0*/  PRMT R15, R136, 0x654, R15 ;  /* 0x00000654880f7816 */ /* 0x000fe4000000000f */
[----:B------:R-:W-:Y:S02]  /*e4d0*/  F2FP.SATFINITE.E4M3.F32.PACK_AB_MERGE_C R11, R11, R68, RZ ;  /* 0x000000440b0b723e */ /* 0x000fe400048070ff */
[----:B------:R-:W-:Y:S01]  /*e4e0*/  F2FP.SATFINITE.E4M3.F32.PACK_AB_MERGE_C R124, R121, R120, R124 ;  /* 0x00000078797c723e */ /* 0x000fe2000480707c */
[----:B------:R0:W-:Y:S01]  /*e4f0*/  SYNCS.ARRIVE.TRANS64.RED.A1T0 RZ, [R15+URZ], RZ ;  /* 0x000000ff0fff79a7 */ /* 0x0001e2000810043f */
[----:B------:R-:W-:Y:S02]  /*e500*/  F2FP.SATFINITE.E4M3.F32.PACK_AB_MERGE_C R132, R129, R128, R132 ;  /* 0x000000808184723e */ /* 0x000fe40004807084 */
[----:B------:R-:W-:-:S02]  /*e510*/  F2FP.SATFINITE.E4M3.F32.PACK_AB_MERGE_C R134, R131, R130, R134 ;  /* 0x000000828386723e */ /* 0x000fc40004807086 */
[----:B------:R-:W-:Y:S02]  /*e520*/  F2FP.SATFINITE.E4M3.F32.PACK_AB_MERGE_C R108, R105, R104, R108 ;  /* 0x00000068696c723e */ /* 0x000fe4000480706c */
[----:B------:R-:W-:Y:S02]  /*e530*/  F2FP.SATFINITE.E4M3.F32.PACK_AB_MERGE_C R110, R107, R106, R110 ;  /* 0x0000006a6b6e723e */ /* 0x000fe4000480706e */
        /* <DEDUP_REMOVED lines=68> */
[----:B------:R-:W-:Y:S02]  /*e980*/  MOV R153, R126 ;  /* 0x0000007e00997202 */ /* 0x000fe40000000f00 */
[C---:B--2---:R-:W-:Y:S01]  /*e990*/  ISETP.GT.AND P1, PT, R14.reuse, R10, PT ;  /* 0x0000000a0e00720c */ /* 0x044fe20003f24270 */
[----:B------:R-:W-:-:S02]  /*e9a0*/  VIADD R14, R14, 0xffffffff ;  /* 0xffffffff0e0e7836 */ /* 0x000fc40000000000 */
[----:B------:R-:W-:-:S10]  /*e9b0*/  IMAD.MOV.U32 R10, RZ, RZ, R23 ;  /* 0x000000ffff0a7224 */ /* 0x000fd400078e0017 */
[----:B0-----:R-:W-:Y:S05]  /*e9c0*/  @P1 BRA `(.L_x_15944) ;  /* 0xffffffcc00bc1947 */ /* 0x001fea000383ffff */
[----:B------:R-:W-:Y:S05]  /*e9d0*/  BSYNC B1 ;  /* 0x0000000000017941 */ /* 0x000fea0003800000 */
.L_x_15931:
[----:B------:R-:W-:Y:S05]  /*e9e0*/  BSYNC B0 ;  /* 0x0000000000007941 */ /* 0x000fea0003800000 */
.L_x_15930:
        /* <DEDUP_REMOVED lines=8> */
.L_x_15959:
        /* <DEDUP_REMOVED lines=8> */
.L_x_15947:
[----:B------:R-:W-:Y:S01]  /*eaf0*/  IMAD R3, R23, 0x8, R18 ;  /* 0x0000000817037824 */ /* 0x000fe200078e0212 */
[----:B------:R-:W-:-:S04]  /*eb00*/  SHF.L.U32 R12, R157, 0x1f, RZ ;  /* 0x0000001f9d0c7819 */ /* 0x000fc800000006ff */
[----:B------:R0:W1:Y:S01]  /*eb10*/  SYNCS.PHASECHK.TRANS64.TRYWAIT P1, [R3+URZ+0x13230], R12 ;  /* 0x0132300c030075a7 */ /* 0x000062000802017f */
[----:B------:R-:W-:Y:S05]  /*eb20*/  @!P0 BRA `(.L_x_15948) ;  /* 0x0000000000048947 */ /* 0x000fea0003800000 */
[----:B------:R-:W-:Y:S01]  /*eb30*/  BPT.TRAP 0x1 ;  /* 0x000000040000795c */ /* 0x000fe20000300000 */
.L_x_15948:
        /* <DEDUP_REMOVED lines=8> */
.L_x_15950:
[----:B------:R-:W-:Y:S05]  /*ebc0*/  BSYNC B1 ;  /* 0x0000000000017941 */ /* 0x000fea0003800000 */
.L_x_15949:
[----:B01----:R-:W-:Y:S01]  /*ebd0*/  IMAD.MOV.U32 R12, RZ, RZ, R15 ;  /* 0x000000ffff0c7224 */ /* 0x003fe200078e000f */
        /* <DEDUP_REMOVED lines=13> */
[----:B------:R-:W-:Y:S01]  /*ecb0*/  VIADD R58, R15, 0x102 ;  /* 0x000001020f3a7836 */ /* 0x000fe20000000000 */
        /* <DEDUP_REMOVED lines=72> */
.L_x_15952:
[----:B------:R-:W-:Y:S01]  /*f140*/  SHF.L.U32 R3, R9, 0x1f, RZ ;  /* 0x0000001f09037819 */ /* 0x000fe200000006ff */
[----:B------:R-:W-:-:S04]  /*f150*/  IMAD R15, R8, 0x8, R18 ;  /* 0x00000008080f7824 */ /* 0x000fc800078e0212 */
[----:B------:R0:W1:Y:S01]  /*f160*/  SYNCS.PHASECHK.TRANS64.TRYWAIT P1, [R15+URZ+0x13250], R3 ;  /* 0x013250030f0075a7 */ /* 0x000062000802017f */
[----:B------:R-:W-:Y:S05]  /*f170*/  @!P0 BRA `(.L_x_15953) ;  /* 0x0000000000048947 */ /* 0x000fea0003800000 */
[----:B------:R-:W-:Y:S01]  /*f180*/  BPT.TRAP 0x1 ;  /* 0x000000040000795c */ /* 0x000fe20000300000 */
.L_x_15953:
[----:B------:R-:W-:Y:S04]  /*f190*/  BSSY B1, `(.L_x_15954) ;  /* 0x0000004000017945 */ /* 0x000fe80003800000 */
[----:B-1----:R-:W-:Y:S05]  /*f1a0*/  @P1 BRA `(.L_x_15955) ;  /* 0x0000000000081947 */ /* 0x002fea0003800000 */
[----:B------:R-:W1:Y:S02]  /*f1b0*/  SYNCS.PHASECHK.TRANS64.TRYWAIT P1, [R15+URZ+0x13250], R3 ;  /* 0x013250030f0075a7 */ /* 0x000e64000802017f */
[----:B-1----:R-:W-:Y:S05]  /*f1c0*/  @!P1 BRA `(.L_x_15956) ;  /* 0x000000e000249947 */ /* 0x002fea0003800000 */
.L_x_15955:
[----:B------:R-:W-:Y:S05]  /*f1d0*/  BSYNC B1 ;  /* 0x0000000000017941 */ /* 0x000fea0003800000 */
.L_x_15954:
        /* <DEDUP_REMOVED lines=41> */
.L_x_15957:
[----:B------:R-:W2:Y:S01]  /*f470*/  LDL R136, [R1+0x18] ;  /* 0x0000180001887983 */ /* 0x000ea20000100800 */
[----:B------:R-:W-:-:S05]  /*f480*/  LEA R0, R0, R18, 0x3 ;  /* 0x0000001200007211 */ /* 0x000fca00078e18ff */
        /* <DEDUP_REMOVED lines=341> */
.L_x_15958:
[----:B------:R-:W2:Y:S01]  /*109e0*/  LDL R12, [R1+0x40] ;  /* 0x00004000010c7983 */ /* 0x000ea20000100800 */
[----:B------:R-:W-:Y:S01]  /*109f0*/  VIADD R15, R15, 0x13260 ;  /* 0x000132600f0f7836 */ /* 0x000fe20000000000 */
[----:B------:R-:W-:Y:S02]  /*10a00*/  F2FP.SATFINITE.E4M3.F32.PACK_AB_MERGE_C R124, R125, R124, RZ ;  /* 0x0000007c7d7c723e */ /* 0x000fe400048070ff */
[----:B------:R-:W-:Y:S02]  /*10a10*/  F2FP.SATFINITE.E4M3.F32.PACK_AB_MERGE_C R126, R127, R126, RZ ;  /* 0x0000007e7f7e723e */ /* 0x000fe400048070ff */
[----:B------:R-:W-:Y:S02]  /*10a20*/  PRMT R15, R136, 0x654, R15 ;  /* 0x00000654880f7816 */ /* 0x000fe4000000000f */
[----:B------:R-:W-:Y:S02]  /*10a30*/  F2FP.SATFINITE.E4M3.F32.PACK_AB_MERGE_C R9, R9, R68, RZ ;  /* 0x000000440909723e */ /* 0x000fe400048070ff */
[----:B------:R-:W-:Y:S01]  /*10a40*/  F2FP.SATFINITE.E4M3.F32.PACK_AB_MERGE_C R11, R11, R70, RZ ;  /* 0x000000460b0b723e */ /* 0x000fe200048070ff */
[----:B------:R0:W-:Y:S01]  /*10a50*/  SYNCS.ARRIVE.TRANS64.RED.A1T0 RZ, [R15+URZ], RZ ;  /* 0x000000ff0fff79a7 */ /* 0x0001e2000810043f */
[----:B------:R-:W-:-:S02]  /*10a60*/  F2FP.SATFINITE.E4M3.F32.PACK_AB_MERGE_C R124, R121, R120, R124 ;  /* 0x00000078797c723e */ /* 0x000fc4000480707c */
[----:B------:R-:W-:Y:S02]  /*10a70*/  F2FP.SATFINITE.E4M3.F32.PACK_AB_MERGE_C R126, R123, R122, R126 ;  /* 0x0000007a7b7e723e */ /* 0x000fe4000480707e */
        /* <DEDUP_REMOVED lines=72> */
[C---:B--2---:R-:W-:Y:S01]  /*10f00*/  ISETP.GT.AND P1, PT, R14.reuse, R12, PT ;  /* 0x0000000c0e00720c */ /* 0x044fe20003f24270 */
[----:B------:R-:W-:-:S12]  /*10f10*/  VIADD R14, R14, 0xffffffff ;  /* 0xffffffff0e0e7836 */ /* 0x000fd80000000000 */
[----:B0-----:R-:W-:Y:S05]  /*10f20*/  @P1 BRA `(.L_x_15959) ;  /* 0xffffffd800d01947 */ /* 0x001fea000383ffff */
.L_x_15946:
[----:B------:R-:W-:Y:S05]  /*10f30*/  BSYNC B0 ;  /* 0x0000000000007941 */ /* 0x000fea0003800000 */
.L_x_15945:
[----:B------:R-:W-:Y:S06]  /*10f40*/  BAR.ARV 0x8, 0x200 ;  /* 0x0208000000007b1d */ /* 0x000fec0000002000 */
[----:B------:R-:W-:Y:S05]  /*10f50*/  @!P0 BRA `(.L_x_15960) ;  /* 0x0000000000048947 */ /* 0x000fea0003800000 */
[----:B------:R-:W-:Y:S01]  /*10f60*/  BPT.TRAP 0x1 ;  /* 0x000000040000795c */ /* 0x000fe20000300000 */
.L_x_15960:
[----:B------:R-:W-:Y:S01]  /*10f70*/  IMAD R10, R23, 0x8, R18 ;  /* 0x00000008170a7824 */ /* 0x000fe200078e0212 */
[----:B------:R-:W-:-:S04]  /*10f80*/  SHF.L.U32 R5, R157, 0x1f, RZ ;  /* 0x0000001f9d057819 */ /* 0x000fc800000006ff */
[----:B------:R0:W1:Y:S01]  /*10f90*/  SYNCS.PHASECHK.TRANS64.TRYWAIT P1, [R10+URZ+0x13250], R5 ;  /* 0x013250050a0075a7 */ /* 0x000062000802017f */
[----:B------:R-:W-:Y:S05]  /*10fa0*/  @!P0 BRA `(.L_x_15961) ;  /* 0x0000000000048947 */ /* 0x000fea0003800000 */
[----:B------:R-:W-:Y:S01]  /*10fb0*/  BPT.TRAP 0x1 ;  /* 0x000000040000795c */ /* 0x000fe20000300000 */
.L_x_15961:
[----:B------:R-:W-:Y:S04]  /*10fc0*/  BSSY B0, `(.L_x_15962) ;  /* 0x0000004000007945 */ /* 0x000fe80003800000 */
[----:B-1----:R-:W-:Y:S05]  /*10fd0*/  @P1 BRA `(.L_x_15963) ;  /* 0x0000000000081947 */ /* 0x002fea0003800000 */
[----:B------:R-:W1:Y:S02]  /*10fe0*/  SYNCS.PHASECHK.TRANS64.TRYWAIT P1, [R10+URZ+0x13250], R5 ;  /* 0x013250050a0075a7 */ /* 0x000e64000802017f */
[----:B-1----:R-:W-:Y:S05]  /*10ff0*/  @!P1 BRA `(.L_x_15964) ;  /* 0x000000c000ac9947 */ /* 0x002fea0003800000 */
.L_x_15963:
[----:B------:R-:W-:Y:S05]  /*11000*/  BSYNC B0 ;  /* 0x0000000000007941 */ /* 0x000fea0003800000 */
.L_x_15962:
[----:B------:R-:W2:Y:S04]  /*11010*/  LDL R12, [R1+0x6c] ;  /* 0x00006c00010c7983 */ /* 0x000ea80000100800 */
[----:B------:R-:W3:Y:S01]  /*11020*/  LDL R11, [R1+0x54] ;  /* 0x00005400010b7983 */ /* 0x000ee20000100800 */
[----:B------:R-:W-:Y:S01]  /*11030*/  VIADD R18, R18, 0x1000 ;  /* 0x0000100012127836 */ /* 0x000fe20000000000 */
[----:B------:R-:W-:Y:S01]  /*11040*/  ULDC.64 UR4, c[0x0][0x9a0] ;  /* 0x0002680000047ab9 */ /* 0x000fe20000000a00 */
[----:B01----:R-:W-:Y:S01]  /*11050*/  IMAD.MOV.U32 R5, RZ, RZ, -0x3ffffff0 ;  /* 0xc0000010ff057424 */ /* 0x003fe200078e00ff */
[----:B------:R-:W-:Y:S01]  /*11060*/  ISETP.NE.U32.AND P1, PT, RZ, UR4, PT ;  /* 0x00000004ff007c0c */ /* 0x000fe2000bf25070 */
[----:B------:R-:W-:Y:S01]  /*11070*/  WARPGROUP.ARRIVE ;  /* 0x00000000000079c5 */ /* 0x000fe20000000000 */
[----:B------:R-:W-:-:S02]  /*11080*/  SHF.R.U32.HI R18, RZ, 0x4, R18 ;  /* 0x00000004ff127819 */ /* 0x000fc40000011612 */
[----:B------:R-:W-:Y:S02]  /*11090*/  R2UR UR7, R5 ;  /* 0x00000000050772ca */ /* 0x000fe400000e0000 */
[----:B------:R-:W-:Y:S02]  /*110a0*/  LOP3.LUT R18, R18, 0x3fff, RZ, 0xc0, !PT ;  /* 0x00003fff12127812 */ /* 0x000fe400078ec0ff */
[----:B------:R-:W-:Y:S02]  /*110b0*/  ISETP.NE.AND.EX P1, PT, RZ, UR5, PT, P1 ;  /* 0x00000005ff007c0c */ /* 0x000fe4000bf25310 */
[----:B------:R-:W-:-:S05]  /*110c0*/  LOP3.LUT R18, R18, 0x10000, RZ, 0xfc, !PT ;  /* 0x0001000012127812 */ /* 0x000fca00078efcff */
[----:B------:R-:W-:-:S05]  /*110d0*/  IMAD R4, R23, 0x280, R18 ;  /* 0x0000028017047824 */ /* 0x000fca00078e0212 */
[----:B------:R-:W-:Y:S01]  /*110e0*/  R2UR UR6, R4 ;  /* 0x00000000040672ca */ /* 0x000fe200000e0000 */
[----:B------:R-:W2:Y:S08]  /*110f0*/  @P1 LDC.64 R8, c[0x0][0x9c8] ;  /* 0x00027200ff081b82 */ /* 0x000eb00000000a00 */
[----:B------:R-:W0:Y:S04]  /*11100*/  @P1 LDC.64 R6, c[0x0][0x9d0] ;  /* 0x00027400ff061b82 */ /* 0x000e280000000a00 */
[----:B------:R-:W-:Y:S03]  /*11110*/  QGMMA.64x64x32.F32.E4M3.E4M3 R24, R152, gdesc[UR4], R24, gsb0 ;  /* 0x00e0000498187df3 */ /* 0x000fe60008000818 */
[----:B------:R-:W-:-:S02]  /*11120*/  WARPGROUP.DEPBAR.LE gsb0, 0x0 ;  /* 0x00008000000079c5 */ /* 0x000fc40000010000 */
[----:B------:R-:W-:Y:S01]  /*11130*/  WARPGROUP.ARRIVE ;  /* 0x00000000000079c5 */ /* 0x000fe20000000000 */
[----:B--2---:R-:W-:-:S04]  /*11140*/  @P1 IMAD R12, R12, R8, RZ ;  /* 0x000000080c0c1224 */ /* 0x004fc800078e02ff */
[C---:B---3--:R-:W-:Y:S02]  /*11150*/  @P1 IMAD R5, R11.reuse, R9, R12 ;  /* 0x000000090b051224 */ /* 0x048fe400078e020c */
        /* <DEDUP_REMOVED lines=8> */
[C---:B------:R-:W-:Y:S02]  /*111e0*/  VIADD R8, R4.reuse, 0x100 ;  /* 0x0000010004087836 */ /* 0x040fe40000000000 */
[----:B------:R-:W-:Y:S01]  /*111f0*/  IMAD.MOV.U32 R9, RZ, RZ, -0x3ffffff0 ;  /* 0xc0000010ff097424 */ /* 0x000fe200078e00ff */
[----:B------:R-:W-:Y:S01]  /*11200*/  SHFL.BFLY PT, R5, R20, 0x2, 0x1f ;  /* 0x0c401f0014057f89 */ /* 0x000fe200000e0000 */
[----:B------:R-:W-:Y:S02]  /*11210*/  IMAD.MOV.U32 R61, RZ, RZ, -0x800000 ;  /* 0xff800000ff3d7424 */ /* 0x000fe400078e00ff */
[----:B------:R-:W-:Y:S02]  /*11220*/  IMAD.MOV.U32 R60, RZ, RZ, -0x800000 ;  /* 0xff800000ff3c7424 */ /* 0x000fe400078e00ff */
[----:B0-----:R-:W-:Y:S02]  /*11230*/  VIADD R6, R4, 0x80 ;  /* 0x0000008004067836 */ /* 0x001fe40000000000 */
[----:B------:R-:W-:-:S03]  /*11240*/  IMAD.MOV.U32 R7, RZ, RZ, -0x3ffffff0 ;  /* 0xc0000010ff077424 */ /* 0x000fc600078e00ff */
[----:B------:R-:W-:Y:S02]  /*11250*/  R2UR UR6, R6 ;  /* 0x00000000060672ca */ /* 0x000fe400000e0000 */
[----:B------:R-:W-:Y:S01]  /*11260*/  R2UR UR7, R7 ;  /* 0x00000000070772ca */ /* 0x000fe200000e0000 */
[----:B------:R-:W0:-:S12]  /*11270*/  SHFL.BFLY PT, R6, R21, 0x2, 0x1f ;  /* 0x0c401f0015067f89 */ /* 0x000e1800000e0000 */
[----:B------:R-:W-:Y:S01]  /*11280*/  QGMMA.64x64x32.F32.E4M3.E4M3 R24, R148, gdesc[UR4], R24, gsb0 ;  /* 0x00e0000494187df3 */ /* 0x000fe20008000818 */
[----:B------:R-:W-:Y:S01]  /*11290*/  R2UR UR6, R8 ;  /* 0x00000000080672ca */ /* 0x000fe200000e0000 */
[C---:B------:R-:W-:Y:S01]  /*112a0*/  VIADD R8, R4.reuse, 0x180 ;  /* 0x0000018004087836 */ /* 0x040fe20000000000 */
[----:B------:R-:W-:Y:S01]  /*112b0*/  R2UR UR7, R9 ;  /* 0x00000000090772ca */ /* 0x000fe200000e0000 */
[----:B------:R-:W-:Y:S02]  /*112c0*/  IMAD.MOV.U32 R9, RZ, RZ, -0x3ffffff0 ;  /* 0xc0000010ff097424 */ /* 0x000fe400078e00ff */
[----:B------:R-:W-:Y:S02]  /*112d0*/  VIADD R4, R4, 0x200 ;  /* 0x0000020004047836 */ /* 0x000fe40000000000 */
[----:B0-----:R-:W-:-:S05]  /*112e0*/  FADD.FTZ R6, R6, R21 ;  /* 0x0000001506067221 */ /* 0x001fca0000010000 */
[----:B------:R-:W0:Y:S01]  /*112f0*/  SHFL.BFLY PT, R7, R6, 0x1, 0x1f ;  /* 0x0c201f0006077f89 */ /* 0x000e2200000e0000 */
[----:B------:R-:W-:Y:S02]  /*11300*/  WARPGROUP.DEPBAR.LE gsb0, 0x0 ;  /* 0x00008000000079c5 */ /* 0x000fe40000010000 */
[----:B------:R-:W-:-:S06]  /*11310*/  WARPGROUP.ARRIVE ;  /* 0x00000000000079c5 */ /* 0x000fcc0000000000 */
[----:B------:R-:W-:Y:S01]  /*11320*/  QGMMA.64x64x32.F32.E4M3.E4M3 R24, R144, gdesc[UR4], R24, gsb0 ;  /* 0x00e0000490187df3 */ /* 0x000fe20008000818 */
[----:B------:R-:W-:Y:S01]  /*11330*/  R2UR UR6, R8 ;  /* 0x00000000080672ca */ /* 0x000fe200000e0000 */
[----:B------:R-:W-:Y:S01]  /*11340*/  FADD.FTZ R8, R5, R20 ;  /* 0x0000001405087221 */ /* 0x000fe20000010000 */
[----:B------:R-:W-:Y:S01]  /*11350*/  R2UR UR7, R9 ;  /* 0x00000000090772ca */ /* 0x000fe200000e0000 */
[----:B------:R-:W-:Y:S02]  /*11360*/  IMAD.MOV.U32 R5, RZ, RZ, -0x3ffffff0 ;  /* 0xc0000010ff057424 */ /* 0x000fe400078e00ff */
[----:B0-----:R-:W-:-:S04]  /*11370*/  FADD.FTZ R9, R6, R7 ;  /* 0x0000000706097221 */ /* 0x001fc80000010000 */
[C---:B------:R-:W-:Y:S01]  /*11380*/  FMUL.FTZ R13, R9.reuse, 0.00390625 ;  /* 0x3b800000090d7820 */ /* 0x040fe20000410000 */
[----:B------:R-:W-:-:S04]  /*11390*/  FSETP.NE.FTZ.AND P1, PT, R9, RZ, PT ;  /* 0x000000ff0900720b */ /* 0x000fc80003f35000 */
[----:B------:R-:W-:-:S13]  /*113a0*/  FSETP.NE.FTZ.AND P2, PT, R13, RZ, PT ;  /* 0x000000ff0d00720b */ /* 0x000fda0003f55000 */
[----:B------:R-:W-:Y:S01]  /*113b0*/  @P2 FMUL.FTZ R6, R2, 0.69314718246459960938 ;  /* 0x3f31721802062820 */ /* 0x000fe20000410000 */
[----:B------:R-:W-:Y:S02]  /*113c0*/  WARPGROUP.DEPBAR.LE gsb0, 0x0 ;  /* 0x00008000000079c5 */ /* 0x000fe40000010000 */
[----:B------:R-:W-:-:S06]  /*113d0*/  WARPGROUP.ARRIVE ;  /* 0x00000000000079c5 */ /* 0x000fcc0000000000 */
[----:B------:R-:W-:Y:S01]  /*113e0*/  QGMMA.64x64x32.F32.E4M3.E4M3 R24, R140, gdesc[UR4], R24, gsb0 ;  /* 0x00e000048c187df3 */ /* 0x000fe20008000818 */
[----:B------:R-:W-:Y:S01]  /*113f0*/  R2UR UR6, R4 ;  /* 0x00000000040672ca */ /* 0x000fe200000e0000 */
[----:B------:R-:W-:Y:S01]  /*11400*/  IMAD.MOV.U32 R4, RZ, RZ, RZ ;  /* 0x000000ffff047224 */ /* 0x000fe200078e00ff */
[----:B------:R-:W-:Y:S02]  /*11410*/  R2UR UR7, R5 ;  /* 0x00000000050772ca */ /* 0x000fe400000e0000 */
[----:B------:R-:W0:Y:S03]  /*11420*/  SHFL.BFLY PT, R5, R8, 0x1, 0x1f ;  /* 0x0c201f0008057f89 */ /* 0x000e2600000e0000 */
[----:B------:R-:W-:Y:S01]  /*11430*/  @P1 MUFU.RCP R4, R9 ;  /* 0x0000000900041308 */ /* 0x000fe20000001000 */
[----:B0-----:R-:W-:-:S01]  /*11440*/  FADD.FTZ R12, R8, R5 ;  /* 0x00000005080c7221 */ /* 0x001fc20000010000 */
[----:B------:R-:W-:-:S06]  /*11450*/  IMAD.MOV.U32 R8, RZ, RZ, RZ ;  /* 0x000000ffff087224 */ /* 0x000fcc00078e00ff */
[----:B------:R-:W0:Y:S01]  /*11460*/  @P2 MUFU.LG2 R5, R13 ;  /* 0x0000000d00052308 */ /* 0x000e220000000c00 */
[C---:B------:R-:W-:Y:S01]  /*11470*/  FMUL.FTZ R14, R12.reuse, 0.00390625 ;  /* 0x3b8000000c0e7820 */ /* 0x040fe20000410000 */
[----:B------:R-:W-:-:S04]  /*11480*/  FSETP.NE.FTZ.AND P1, PT, R12, RZ, PT ;  /* 0x000000ff0c00720b */ /* 0x000fc80003f35000 */
[----:B------:R-:W-:-:S09]  /*11490*/  FSETP.NE.FTZ.AND P3, PT, R14, RZ, PT ;  /* 0x000000ff0e00720b */ /* 0x000fd20003f75000 */
[----:B------:R-:W-:Y:S01]  /*114a0*/  @P1 MUFU.RCP R8, R12 ;  /* 0x0000000c00081308 */ /* 0x000fe20000001000 */
[----:B0-----:R-:W-:-:S03]  /*114b0*/  @P2 FMUL.FTZ R5, R5, 0.69314718246459960938 ;  /* 0x3f31721805052820 */ /* 0x001fc60000410000 */
[----:B------:R-:W-:Y:S01]  /*114c0*/  @P3 FMUL.FTZ R2, R2, 0.69314718246459960938 ;  /* 0x3f31721802023820 */ /* 0x000fe20000410000 */
[----:B------:R-:W-:-:S03]  /*114d0*/  @P2 FFMA.FTZ R60, R6, R3, R5 ;  /* 0x00000003063c2223 */ /* 0x000fc60000010005 */
[----:B------:R-:W0:Y:S02]  /*114e0*/  @P3 MUFU.LG2 R7, R14 ;  /* 0x0000000e00073308 */ /* 0x000e240000000c00 */
[----:B0-----:R-:W-:-:S04]  /*114f0*/  @P3 FMUL.FTZ R7, R7, 0.69314718246459960938 ;  /* 0x3f31721807073820 */ /* 0x001fc80000410000 */
[----:B------:R-:W-:Y:S01]  /*11500*/  @P3 FFMA.FTZ R61, R2, R0, R7 ;  /* 0x00000000023d3223 */ /* 0x000fe20000010007 */
[----:B------:R-:W-:Y:S02]  /*11510*/  WARPGROUP.DEPBAR.LE gsb0, 0x0 ;  /* 0x00008000000079c5 */ /* 0x000fe40000010000 */
[----:B------:R-:W-:-:S06]  /*11520*/  WARPGROUP.ARRIVE ;  /* 0x00000000000079c5 */ /* 0x000fcc0000000000 */
[----:B------:R-:W-:Y:S01]  /*11530*/  QGMMA.64x64x32.F32.E4M3.E4M3 R24, R136, gdesc[UR4], R24, gsb0 ;  /* 0x00e0000488187df3 */ /* 0x000fe20008000818 */
[-C--:B--2---:R-:W-:Y:S01]  /*11540*/  FMUL.FTZ R4, R4, R11.reuse ;  /* 0x0000000b04047220 */ /* 0x084fe20000410000 */
[----:B------:R-:W-:Y:S01]  /*11550*/  FMUL.FTZ R2, R8, R11 ;  /* 0x0000000b08027220 */ /* 0x000fe20000410000 */
[----:B------:R-:W-:Y:S02]  /*11560*/  WARPGROUP.DEPBAR.LE gsb0, 0x0 ;  /* 0x00008000000079c5 */ /* 0x000fe40000010000 */
[----:B------:R-:W-:Y:S05]  /*11570*/  @!P0 BRA `(.L_x_15965) ;  /* 0x0000000000048947 */ /* 0x000fea0003800000 */
[----:B------:R-:W-:Y:S01]  /*11580*/  BPT.TRAP 0x1 ;  /* 0x000000040000795c */ /* 0x000fe20000300000 */
.L_x_15965:
        /* <DEDUP_REMOVED lines=45> */
.L_x_15900:
[----:B------:R-:W2:Y:S01]  /*11860*/  LDL R74, [R1+0x5c] ;  /* 0x00005c00014a7983 */ /* 0x000ea20000100800 */
[----:B------:R-:W1:Y:S01]  /*11870*/  S2UR UR4, SR_CgaCtaId ;  /* 0x00000000000479c3 */ /* 0x000e620000008800 */
[----:B------:R-:W-:Y:S01]  /*11880*/  MOV R18, 0x400 ;  /* 0x0000040000127802 */ /* 0x000fe20000000f00 */
[----:B------:R-:W-:Y:S01]  /*11890*/  BSSY B0, `(.L_x_15966) ;  /* 0x000029d000007945 */ /* 0x000fe20003800000 */
[----:B------:R-:W3:Y:S01]  /*118a0*/  S2R R7, SR_TID.X ;  /* 0x0000000000077919 */ /* 0x000ee20000002100 */
[----:B-1----:R-:W-:-:S05]  /*118b0*/  IMAD.U32 R0, RZ, RZ, UR4 ;  /* 0x00000004ff007e24 */ /* 0x002fca000f8e00ff */
[----:B------:R1:W-:Y:S01]  /*118c0*/  STL [R1+0x18], R0 ;  /* 0x0000180001007387 */ /* 0x0003e20000100800 */
[----:B------:R-:W-:Y:S01]  /*118d0*/  LEA R18, R0, R18, 0x18 ;  /* 0x0000001200127211 */ /* 0x000fe200078ec0ff */
[----:B------:R-:W-:Y:S01]  /*118e0*/  BAR.SYNC.DEFER_BLOCKING 0x5, 0x200 ;  /* 0x0148000000007b1d */ /* 0x000fe20000010000 */
[----:B---3--:R-:W-:-:S05]  /*118f0*/  VIADD R80, R7, 0xffffff80 ;  /* 0xffffff8007507836 */ /* 0x008fca0000000000 */
[----:B------:R-:W-:-:S04]  /*11900*/  SHF.R.S32.HI R72, RZ, 0x1f, R80 ;  /* 0x0000001fff487819 */ /* 0x000fc80000011450 */
[----:B------:R-:W-:-:S04]  /*11910*/  LEA.HI R72, R72, R80, RZ, 0x3 ;  /* 0x0000005048487211 */ /* 0x000fc800078f18ff */
[----:B------:R-:W-:-:S05]  /*11920*/  LOP3.LUT R72, R72, 0xfffffff8, RZ, 0xc0, !PT ;  /* 0xfffffff848487812 */ /* 0x000fca00078ec0ff */
[----:B------:R-:W-:-:S04]  /*11930*/  IMAD.IADD R72, R80, 0x1, -R72 ;  /* 0x0000000150487824 */ /* 0x000fc800078e0a48 */
[----:B-1----:R-:W-:Y:S01]  /*11940*/  IMAD.SHL.U32 R0, R72, 0x8, RZ ;  /* 0x0000000848007824 */ /* 0x002fe200078e00ff */
[----:B-----5:R1:W3:Y:S04]  /*11950*/  LDS.128 R24, [R18+0x132d0] ;  /* 0x0132d00012187984 */ /* 0x0202e80000000c00 */
[----:B------:R-:W-:Y:S01]  /*11960*/  SHF.R.S32.HI R63, RZ, 0x1f, R0 ;  /* 0x0000001fff3f7819 */ /* 0x000fe20000011400 */
[----:B------:R-:W-:Y:S06]  /*11970*/  BAR.ARV 0x4, 0x200 ;  /* 0x0108000000007b1d */ /* 0x000fec0000002000 */
[----:B--2---:R-:W-:-:S13]  /*11980*/  ISETP.NE.AND P1, PT, R74, RZ, PT ;  /* 0x000000ff4a00720c */ /* 0x004fda0003f25270 */
[----:B------:R-:W2:Y:S02]  /*11990*/  @!P1 LDC R74, c[0x0][0xad4] ;  /* 0x0002b500ff4a9b82 */ /* 0x000ea40000000800 */
[----:B--2---:R1:W-:Y:S01]  /*119a0*/  @!P1 STL [R1+0x5c], R74 ;  /* 0x00005c4a01009387 */ /* 0x0043e20000100800 */
[----:B---3--:R-:W-:Y:S05]  /*119b0*/  @P0 BRA `(.L_x_15967) ;  /* 0x0000001c00ac0947 */ /* 0x008fea0003800000 */
[----:B------:R-:W2:Y:S01]  /*119c0*/  LDL.LU R33, [R1+0x54] ;  /* 0x0000540001217983 */ /* 0x000ea20000300800 */
[----:B------:R-:W-:Y:S01]  /*119d0*/  IMAD.SHL.U32 R2, R7, 0x4, RZ ;  /* 0x0000000407027824 */ /* 0x000fe200078e00ff */
        /* <DEDUP_REMOVED lines=8> */
[----:B0-----:R-:W-:Y:S01]  /*11a60*/  IMAD.X R3, RZ, RZ, UR5, P0 ;  /* 0x00000005ff037e24 */ /* 0x001fe200080e06ff */
[----:B------:R-:W-:Y:S01]  /*11a70*/  ULDC.64 UR4, c[0x0][0xc00] ;  /* 0x0003000000047ab9 */ /* 0x000fe20000000a00 */
[----:B------:R-:W4:Y:S04]  /*11a80*/  LDL.LU R84, [R1+0x64] ;  /* 0x0000640001547983 */ /* 0x000f280000300800 */
[----:B------:R0:W4:Y:S01]  /*11a90*/  LDG.E.CONSTANT R10, desc[UR40][R2.64] ;  /* 0x00000028020a7981 */ /* 0x000122000c1e9900 */
[----:B------:R-:W-:Y:S01]  /*11aa0*/  LOP3.LUT P0, R7, R7, 0x3, RZ, 0xc0, !PT ;  /* 0x0000000307077812 */ /* 0x000fe2000780c0ff */
[----:B------:R-:W1:Y:S03]  /*11ab0*/  S2R R9, SR_SWINHI ;  /* 0x0000000000097919 */ /* 0x000e660000002f00 */
        /* <DEDUP_REMOVED lines=18> */
[----:B0-----:R-:W-:Y:S02]  /*11be0*/  MOV R2, R18 ;  /* 0x0000001200027202 */ /* 0x001fe40000000f00 */
[----:B-1----:R-:W-:Y:S02]  /*11bf0*/  MOV R3, R9 ;  /* 0x0000000900037202 */ /* 0x002fe40000000f00 */
        /* <DEDUP_REMOVED lines=16> */
[----:B--2---:R-:W-:Y:S02]  /*11d00*/  IMAD.MOV.U32 R83, RZ, RZ, R33 ;  /* 0x000000ffff537224 */ /* 0x004fe400078e0021 */
[----:B---3--:R-:W-:Y:S02]  /*11d10*/  IMAD.MOV.U32 R82, RZ, RZ, R36 ;  /* 0x000000ffff527224 */ /* 0x008fe400078e0024 */
[----:B----4-:R-:W-:-:S03]  /*11d20*/  IMAD.WIDE R4, R24, 0x2, R2 ;  /* 0x0000000218047825 */ /* 0x010fc600078e0202 */
[C---:B------:R-:W-:Y:S02]  /*11d30*/  IADD3 R29, P2, R4.reuse, 0x40, RZ ;  /* 0x00000040041d7810 */ /* 0x040fe40007f5e0ff */
[C---:B------:R-:W-:Y:S02]  /*11d40*/  IADD3 R7, P3, R4.reuse, 0x20, RZ ;  /* 0x0000002004077810 */ /* 0x040fe40007f7e0ff */
[C---:B------:R-:W-:Y:S02]  /*11d50*/  IADD3 R35, P1, R4.reuse, 0x60, RZ ;  /* 0x0000006004237810 */ /* 0x040fe40007f3e0ff */
        /* <DEDUP_REMOVED lines=8> */
[----:B------:R-:W-:-:S02]  /*11de0*/  LOP3.LUT R4, R9, R4, RZ, 0x3c, !PT ;  /* 0x0000000409047212 */ /* 0x000fc400078e3cff */
[----:B------:R-:W-:Y:S01]  /*11df0*/  LOP3.LUT R64, R6, R29, RZ, 0x3c, !PT ;  /* 0x0000001d06407212 */ /* 0x000fe200078e3cff */
[--C-:B------:R-:W-:Y:S01]  /*11e00*/  IMAD.X R65, RZ, RZ, R5.reuse, P2 ;  /* 0x000000ffff417224 */ /* 0x100fe200010e0605 */
[----:B------:R-:W-:Y:S01]  /*11e10*/  LOP3.LUT R8, R8, R7, RZ, 0x3c, !PT ;  /* 0x0000000708087212 */ /* 0x000fe200078e3cff */
[----:B------:R-:W-:Y:S01]  /*11e20*/  IMAD.X R7, RZ, RZ, R5, P1 ;  /* 0x000000ffff077224 */ /* 0x000fe200008e0605 */
[----:B------:R-:W-:Y:S02]  /*11e30*/  LOP3.LUT R6, R24, R35, RZ, 0x3c, !PT ;  /* 0x0000002318067212 */ /* 0x000fe400078e3cff */
[-C--:B------:R-:W-:Y:S02]  /*11e40*/  IADD3.X R9, RZ, R5.reuse, RZ, P3, !PT ;  /* 0x00000005ff097210 */ /* 0x080fe40001ffe4ff */
[----:B------:R-:W-:Y:S02]  /*11e50*/  MOV R24, R4 ;  /* 0x0000000400187202 */ /* 0x000fe40000000f00 */
[----:B------:R-:W-:Y:S01]  /*11e60*/  LOP3.LUT R5, R10, 0x2, RZ, 0x3c, !PT ;  /* 0x000000020a057812 */ /* 0x000fe200078e3cff */
[----:B------:R-:W-:Y:S01]  /*11e70*/  SHFL.IDX PT, R48, R59, R10, 0x1c1f ;  /* 0x001c1f0a3b307589 */ /* 0x000fe200000e0000 */
[----:B------:R-:W-:-:S02]  /*11e80*/  SEL R33, R42, R43, P0 ;  /* 0x0000002b2a217207 */ /* 0x000fc40000000000 */
[----:B------:R-:W-:Y:S01]  /*11e90*/  SEL R42, R51, R50, P0 ;  /* 0x00000032332a7207 */ /* 0x000fe20000000000 */
[----:B------:R-:W0:Y:S01]  /*11ea0*/  SHFL.IDX PT, R47, R66, R5, 0x1c1f ;  /* 0x001c1f05422f7589 */ /* 0x000e2200000e0000 */
[----:B------:R-:W-:Y:S02]  /*11eb0*/  MOV R62, R8 ;  /* 0x00000008003e7202 */ /* 0x000fe40000000f00 */
[----:B------:R-:W-:Y:S01]  /*11ec0*/  MOV R64, R64 ;  /* 0x0000004000407202 */ /* 0x000fe20000000f00 */
[----:B------:R-:W-:Y:S01]  /*11ed0*/  SHFL.IDX PT, R44, R67, R10, 0x1c1f ;  /* 0x001c1f0a432c7589 */ /* 0x000fe200000e0000 */
[----:B------:R-:W-:-:S03]  /*11ee0*/  MOV R65, R6 ;  /* 0x0000000600417202 */ /* 0x000fc60000000f00 */
[----:B------:R-:W-:Y:S04]  /*11ef0*/  SHFL.IDX PT, R49, R49, R10, 0x1c1f ;  /* 0x001c1f0a31317589 */ /* 0x000fe800000e0000 */
[----:B------:R-:W1:Y:S04]  /*11f00*/  SHFL.IDX PT, R43, R30, R5, 0x1c1f ;  /* 0x001c1f051e2b7589 */ /* 0x000e6800000e0000 */
[----:B------:R-:W2:Y:S04]  /*11f10*/  SHFL.IDX PT, R50, R68, R5, 0x1c1f ;  /* 0x001c1f0544327589 */ /* 0x000ea800000e0000 */
[----:B------:R-:W-:Y:S04]  /*11f20*/  SHFL.IDX PT, R9, R14, R5, 0x1c1f ;  /* 0x001c1f050e097589 */ /* 0x000fe800000e0000 */
[----:B------:R-:W-:Y:S04]  /*11f30*/  SHFL.IDX PT, R29, R77, R10, 0x1c1f ;  /* 0x001c1f0a4d1d7589 */ /* 0x000fe800000e0000 */
[----:B------:R-:W3:Y:S04]  /*11f40*/  SHFL.IDX PT, R6, R11, R5, 0x1c1f ;  /* 0x001c1f050b067589 */ /* 0x000ee800000e0000 */
[----:B------:R-:W-:Y:S04]  /*11f50*/  SHFL.IDX PT, R45, R45, R10, 0x1c1f ;  /* 0x001c1f0a2d2d7589 */ /* 0x000fe800000e0000 */
[----:B------:R-:W-:Y:S04]  /*11f60*/  SHFL.IDX PT, R52, R33, R10, 0x1c1f ;  /* 0x001c1f0a21347589 */ /* 0x000fe800000e0000 */
[----:B------:R-:W4:Y:S04]  /*11f70*/  SHFL.IDX PT, R14, R70, R5, 0x1c1f ;  /* 0x001c1f05460e7589 */ /* 0x000f2800000e0000 */
[----:B------:R-:W4:Y:S04]  /*11f80*/  SHFL.IDX PT, R51, R34, R5, 0x1c1f ;  /* 0x001c1f0522337589 */ /* 0x000f2800000e0000 */
[----:B------:R-:W-:Y:S04]  /*11f90*/  SHFL.IDX PT, R4, R79, R10, 0x1c1f ;  /* 0x001c1f0a4f047589 */ /* 0x000fe800000e0000 */
[----:B------:R-:W4:Y:S04]  /*11fa0*/  SHFL.IDX PT, R7, R12, R5, 0x1c1f ;  /* 0x001c1f050c077589 */ /* 0x000f2800000e0000 */
[----:B------:R-:W-:Y:S04]  /*11fb0*/  SHFL.IDX PT, R53, R53, R10, 0x1c1f ;  /* 0x001c1f0a35357589 */ /* 0x000fe800000e0000 */
[----:B------:R0:W4:Y:S04]  /*11fc0*/  SHFL.IDX PT, R54, R46, R5, 0x1c1f ;  /* 0x001c1f052e367589 */ /* 0x00012800000e0000 */
[----:B------:R-:W-:Y:S04]  /*11fd0*/  SHFL.IDX PT, R32, R73, R10, 0x1c1f ;  /* 0x001c1f0a49207589 */ /* 0x000fe800000e0000 */
[----:B------:R-:W-:Y:S04]  /*11fe0*/  SHFL.IDX PT, R36, R71, R10, 0x1c1f ;  /* 0x001c1f0a47247589 */ /* 0x000fe800000e0000 */
[----:B------:R-:W-:Y:S04]  /*11ff0*/  SHFL.IDX PT, R41, R41, R10, 0x1c1f ;  /* 0x001c1f0a29297589 */ /* 0x000fe800000e0000 */
[----:B------:R-:W4:Y:S04]  /*12000*/  SHFL.IDX PT, R13, R13, R5, 0x1c1f ;  /* 0x001c1f050d0d7589 */ /* 0x000f2800000e0000 */
[----:B------:R-:W4:Y:S04]  /*12010*/  SHFL.IDX PT, R15, R15, R5, 0x1c1f ;  /* 0x001c1f050f0f7589 */ /* 0x000f2800000e0000 */
[----:B------:R-:W4:Y:S04]  /*12020*/  SHFL.IDX PT, R12, R28, R5, 0x1c1f ;  /* 0x001c1f051c0c7589 */ /* 0x000f2800000e0000 */
[----:B------:R-:W-:Y:S04]  /*12030*/  SHFL.IDX PT, R37, R37, R10, 0x1c1f ;  /* 0x001c1f0a25257589 */ /* 0x000fe800000e0000 */
[----:B------:R-:W4:Y:S04]  /*12040*/  SHFL.IDX PT, R38, R20, R5, 0x1c1f ;  /* 0x001c1f0514267589 */ /* 0x000f2800000e0000 */
[----:B------:R-:W-:Y:S04]  /*12050*/  SHFL.IDX PT, R56, R31, R10, 0x1c1f ;  /* 0x001c1f0a1f387589 */ /* 0x000fe800000e0000 */
[----:B------:R1:W4:Y:S04]  /*12060*/  SHFL.IDX PT, R55, R42, R5, 0x1c1f ;  /* 0x001c1f052a377589 */ /* 0x00032800000e0000 */
[----:B------:R-:W4:Y:S04]  /*12070*/  SHFL.IDX PT, R8, R75, R10, 0x1c1f ;  /* 0x001c1f0a4b087589 */ /* 0x000f2800000e0000 */
[----:B------:R-:W-:Y:S04]  /*12080*/  SHFL.IDX PT, R40, R69, R10, 0x1c1f ;  /* 0x001c1f0a45287589 */ /* 0x000fe800000e0000 */
[----:B------:R4:W4:Y:S04]  /*12090*/  SHFL.IDX PT, R11, R21, R5, 0x1c1f ;  /* 0x001c1f05150b7589 */ /* 0x00092800000e0000 */
[----:B------:R-:W-:Y:S04]  /*120a0*/  SHFL.IDX PT, R57, R57, R10, 0x1c1f ;  /* 0x001c1f0a39397589 */ /* 0x000fe800000e0000 */
        /* <DEDUP_REMOVED lines=51> */
[----:B------:R1:W-:Y:S04]  /*123e0*/  STSM.16.M88.4 [R64], R8 ;  /* 0x0000000840007844 */ /* 0x0003e80000000200 */
        /* <DEDUP_REMOVED lines=10> */
[----:B------:R-:W3:Y:S01]  /*12490*/  @P0 LDG.E R24, desc[UR40][R58.64] ;  /* 0x000000283a180981 */ /* 0x000ee2000c1e1900 */
[----:B--2---:R-:W-:-:S05]  /*124a0*/  IMAD.MOV.U32 R14, RZ, RZ, 0x9b8 ;  /* 0x000009b8ff0e7424 */ /* 0x004fca00078e00ff */
[----:B------:R-:W-:-:S04]  /*124b0*/  SEL R14, R14, 0x978, P3 ;  /* 0x000009780e0e7807 */ /* 0x000fc80001800000 */
[----:B------:R-:W2:Y:S08]  /*124c0*/  LDC.64 R8, c[0x0][R14+0x220] ;  /* 0x000088000e087b82 */ /* 0x000eb00000000a00 */
[----:B------:R-:W4:Y:S01]  /*124d0*/  LDC.64 R12, c[0x0][R14+0x218] ;  /* 0x000086000e0c7b82 */ /* 0x000f220000000a00 */
[----:B------:R-:W-:-:S04]  /*124e0*/  ISETP.NE.U32.AND P1, PT, RZ, UR6, PT ;  /* 0x00000006ff007c0c */ /* 0x000fc8000bf25070 */
[----:B------:R-:W-:-:S03]  /*124f0*/  ISETP.NE.AND.EX P1, PT, RZ, UR7, PT, P1 ;  /* 0x00000007ff007c0c */ /* 0x000fc6000bf25310 */
[----:B------:R-:W4:Y:S01]  /*12500*/  LDC.64 R6, c[0x0][R14+0x228] ;  /* 0x00008a000e067b82 */ /* 0x000f220000000a00 */
[----:B0-----:R-:W-:-:S07]  /*12510*/  ISETP.NE.AND P4, PT, R62, 0x1, PT ;  /* 0x000000013e00780c */ /* 0x001fce0003f85270 */
[----:B------:R0:W0:Y:S02]  /*12520*/  LDC.64 R4, c[0x0][R14+0x210] ;  /* 0x000084000e047b82 */ /* 0x0000240000000a00 */
[----:B------:R-:W-:-:S04]  /*12530*/  @P1 IADD3 R66, P2, R85, UR6, RZ ;  /* 0x0000000655421c10 */ /* 0x000fc8000ff5e0ff */
[----:B------:R-:W-:Y:S02]  /*12540*/  @P1 IADD3.X R67, R84, UR7, RZ, P2, !PT ;  /* 0x0000000754431c10 */ /* 0x000fe400097fe4ff */
[----:B------:R-:W-:Y:S01]  /*12550*/  ISETP.NE.U32.AND P2, PT, RZ, UR4, PT ;  /* 0x00000004ff007c0c */ /* 0x000fe2000bf45070 */
[----:B------:R-:W0:Y:S03]  /*12560*/  @P4 LDC R64, c[0x0][0xbec] ;  /* 0x0002fb00ff404b82 */ /* 0x000e260000000800 */
[----:B------:R-:W-:-:S05]  /*12570*/  ISETP.NE.AND.EX P2, PT, RZ, UR5, PT, P2 ;  /* 0x00000005ff007c0c */ /* 0x000fca000bf45320 */
[----:B------:R-:W0:Y:S01]  /*12580*/  @P4 LDC R75, c[0x0][0xbf0] ;  /* 0x0002fc00ff4b4b82 */ /* 0x000e220000000800 */
[----:B------:R-:W-:Y:S02]  /*12590*/  SEL R65, R83, RZ, !P2 ;  /* 0x000000ff53417207 */ /* 0x000fe40005000000 */
[----:B------:R-:W-:-:S03]  /*125a0*/  SEL R15, R82, RZ, !P2 ;  /* 0x000000ff520f7207 */ /* 0x000fc60005000000 */
[----:B--2---:R-:W-:Y:S01]  /*125b0*/  IMAD R9, R9, R65, RZ ;  /* 0x0000004109097224 */ /* 0x004fe200078e02ff */
[----:B------:R-:W-:Y:S01]  /*125c0*/  ULDC UR6, c[0x0][0xa88] ;  /* 0x0002a20000067ab9 */ /* 0x000fe20000000800 */
[----:B-1----:R-:W1:Y:S02]  /*125d0*/  @!P3 LDC R10, c[0x0][0xb50] ;  /* 0x0002d400ff0abb82 */ /* 0x002e640000000800 */
[C---:B------:R-:W-:Y:S02]  /*125e0*/  IMAD R73, R8.reuse, R15, R9 ;  /* 0x0000000f08497224 */ /* 0x040fe400078e0209 */
[----:B------:R-:W-:-:S04]  /*125f0*/  IMAD.WIDE.U32 R8, R8, R65, RZ ;  /* 0x0000004108087225 */ /* 0x000fc800078e00ff */
[-C--:B----4-:R-:W-:Y:S01]  /*12600*/  IMAD R71, R13, R156.reuse, RZ ;  /* 0x0000009c0d477224 */ /* 0x090fe200078e02ff */
[----:B------:R-:W2:Y:S01]  /*12610*/  @!P3 LDC R11, c[0x0][0xb54] ;  /* 0x0002d500ff0bbb82 */ /* 0x000ea20000000800 */
[----:B------:R-:W-:-:S04]  /*12620*/  IMAD.WIDE.U32 R12, R12, R156, RZ ;  /* 0x0000009c0c0c7225 */ /* 0x000fc800078e00ff */
[----:B------:R-:W-:Y:S02]  /*12630*/  IMAD.U32 R69, RZ, RZ, UR6 ;  /* 0x00000006ff457e24 */ /* 0x000fe4000f8e00ff */
[----:B------:R-:W-:Y:S02]  /*12640*/  IMAD.IADD R15, R81, 0x1, R78 ;  /* 0x00000001510f7824 */ /* 0x000fe400078e024e */
[----:B------:R-:W-:Y:S02]  /*12650*/  IMAD.IADD R73, R9, 0x1, R73 ;  /* 0x0000000109497824 */ /* 0x000fe400078e0249 */
[----:B------:R4:W5:Y:S01]  /*12660*/  @P1 LDG.E R69, desc[UR40][R66.64] ;  /* 0x0000002842451981 */ /* 0x000962000c1e1900 */
[----:B------:R-:W-:Y:S02]  /*12670*/  IMAD.MOV.U32 R9, RZ, RZ, R15 ;  /* 0x000000ffff097224 */ /* 0x000fe400078e000f */
[----:B------:R-:W-:Y:S01]  /*12680*/  IMAD.IADD R71, R13, 0x1, R71 ;  /* 0x000000010d477824 */ /* 0x000fe200078e0247 */
[----:B----4-:R-:W-:-:S05]  /*12690*/  SEL R67, R76, RZ, P3 ;  /* 0x000000ff4c437207 */ /* 0x010fca0001800000 */
[-C--:B------:R-:W-:Y:S02]  /*126a0*/  IMAD R13, R7, R67.reuse, RZ ;  /* 0x00000043070d7224 */ /* 0x080fe400078e02ff */
[----:B------:R-:W-:-:S04]  /*126b0*/  IMAD.WIDE.U32 R6, R6, R67, RZ ;  /* 0x0000004306067225 */ /* 0x000fc800078e00ff */
[----:B------:R-:W-:Y:S01]  /*126c0*/  IMAD.IADD R13, R7, 0x1, R13 ;  /* 0x00000001070d7824 */ /* 0x000fe200078e020d */
[--C-:B---3--:R-:W-:Y:S01]  /*126d0*/  IADD3 R12, P2, P5, R8, R12, R24.reuse ;  /* 0x0000000c080c7210 */ /* 0x108fe20007d5e018 */
        /* <DEDUP_REMOVED lines=15> */
[----:B--2---:R-:W-:Y:S01]  /*127d0*/  LEA.HI.X R11, R6, R11, R4, 0x2, P2 ;  /* 0x0000000b060b7211 */ /* 0x004fe200010f1404 */
[----:B------:R-:W-:Y:S06]  /*127e0*/  @P1 BRA `(.L_x_15968) ;  /* 0x0000000000101947 */ /* 0x000fec0003800000 */
[----:B------:R-:W-:Y:S05]  /*127f0*/  @!P0 BRA `(.L_x_15968) ;  /* 0x00000000000c8947 */ /* 0x000fea0003800000 */
[----:B------:R-:W2:Y:S04]  /*12800*/  LDG.E R4, desc[UR40][R58.64] ;  /* 0x000000283a047981 */ /* 0x000ea8000c1e1900 */
[----:B-----5:R-:W2:Y:S02]  /*12810*/  LDG.E R69, desc[UR40][R58.64+0x4] ;  /* 0x000004283a457981 */ /* 0x020ea4000c1e1900 */
[----:B--2---:R-:W-:-:S07]  /*12820*/  IMAD.IADD R69, R69, 0x1, -R4 ;  /* 0x0000000145457824 */ /* 0x004fce00078e0a04 */
.L_x_15968:
        /* <DEDUP_REMOVED lines=25> */
[----:B------:R-:W2:Y:S04]  /*129c0*/  @P4 LDC R35, c[0x0][0xbf0] ;  /* 0x0002fc00ff234b82 */ /* 0x000ea80000000800 */
        /* <DEDUP_REMOVED lines=21> */
[----:B------:R-:W-:Y:S02]  /*12b20*/  IMAD.X R5, RZ, RZ, R3, P0 ;  /* 0x000000ffff057224 */ /* 0x000fe400000e0603 */
[----:B------:R-:W-:Y:S01]  /*12b30*/  IMAD R3, R64, UR4, RZ ;  /* 0x0000000440037c24 */ /* 0x000fe2000f8e02ff */
[----:B------:R-:W-:-:S03]  /*12b40*/  SHF.R.U64 R2, R2, 0x3, RZ ;  /* 0x0000000302027819 */ /* 0x000fc600000012ff */
[----:B------:R-:W-:Y:S01]  /*12b50*/  IMAD R21, R24, UR5, R3 ;  /* 0x0000000518157c24 */ /* 0x000fe2000f8e0203 */
[----:B------:R-:W-:Y:S01]  /*12b60*/  LOP3.LUT R4, R2, R7, RZ, 0x3c, !PT ;  /* 0x0000000702047212 */ /* 0x000fe200078e3cff */
[----:B------:R-:W-:Y:S01]  /*12b70*/  IMAD.WIDE.U32 R2, R24, UR4, RZ ;  /* 0x0000000418027c25 */ /* 0x000fe2000f8e00ff */
[----:B------:R-:W-:-:S03]  /*12b80*/  ULDC.64 UR4, c[0x0][0xae8] ;  /* 0x0002ba0000047ab9 */ /* 0x000fc60000000a00 */
[----:B------:R-:W-:Y:S01]  /*12b90*/  IMAD R20, R72, 0x30, R59 ;  /* 0x0000003048147824 */ /* 0x000fe200078e023b */
[----:B------:R-:W5:Y:S01]  /*12ba0*/  LD.E.128 R4, desc[UR40][R4.64] ;  /* 0x0000002804047980 */ /* 0x000f62000c101d00 */
[----:B------:R-:W-:Y:S01]  /*12bb0*/  IMAD.IADD R3, R3, 0x1, R21 ;  /* 0x0000000103037824 */ /* 0x000fe200078e0215 */
[----:B------:R-:W-:Y:S01]  /*12bc0*/  SHF.R.S32.HI R24, RZ, 0x1f, R65 ;  /* 0x0000001fff187819 */ /* 0x000fe20000011441 */
[----:B------:R-:W-:Y:S01]  /*12bd0*/  IMAD.IADD R32, R78, 0x1, R20 ;  /* 0x000000014e207824 */ /* 0x000fe200078e0214 */
[----:B------:R-:W-:Y:S01]  /*12be0*/  @!PT LDS RZ, [RZ] ;  /* 0x00000000fffff984 */ /* 0x000fe20000000800 */
[----:B------:R-:W-:Y:S01]  /*12bf0*/  @!PT LDS RZ, [RZ] ;  /* 0x00000000fffff984 */ /* 0x000fe20000000800 */
[----:B------:R-:W-:Y:S01]  /*12c00*/  @!PT LDS RZ, [RZ] ;  /* 0x00000000fffff984 */ /* 0x000fe20000000800 */
[----:B------:R-:W-:Y:S01]  /*12c10*/  @!PT LDS RZ, [RZ] ;  /* 0x00000000fffff984 */ /* 0x000fe20000000800 */
[----:B------:R0:W-:Y:S06]  /*12c20*/  MEMBAR.ALL.CTA ;  /* 0x0000000000007992 */ /* 0x0001ec0000008000 */
[----:B0-----:R-:W0:Y:S01]  /*12c30*/  FENCE.VIEW.ASYNC.S ;  /* 0x00000000000073c6 */ /* 0x001e220000000000 */
[----:B------:R-:W-:-:S04]  /*12c40*/  IMAD.WIDE.U32 R2, R156, UR4, R2 ;  /* 0x000000049c027c25 */ /* 0x000fc8000f8e0002 */
        /* <DEDUP_REMOVED lines=23> */
[----:B------:R-:W-:Y:S01]  /*12dc0*/  IMAD.IADD R37, R59, 0x1, R78 ;  /* 0x000000013b257824 */ /* 0x000fe200078e024e */
        /* <DEDUP_REMOVED lines=37> */
.L_x_15969:
[----:B------:R-:W-:Y:S01]  /*13020*/  ULDC.64 UR4, c[0x0][0xb08] ;  /* 0x0002c20000047ab9 */ /* 0x000fe20000000a00 */
[----:B------:R-:W-:Y:S01]  /*13030*/  SHF.R.S32.HI R0, RZ, 0x1f, R65 ;  /* 0x0000001fff007819 */ /* 0x000fe20000011441 */
[----:B0-----:R-:W-:Y:S01]  /*13040*/  IMAD R5, R64, UR4, RZ ;  /* 0x0000000440057c24 */ /* 0x001fe2000f8e02ff */
[----:B------:R-:W2:Y:S01]  /*13050*/  LDL R72, [R1+0x3c] ;  /* 0x00003c0001487983 */ /* 0x000ea20000100800 */
[C---:B------:R-:W-:Y:S01]  /*13060*/  IMAD.WIDE.U32 R2, R24.reuse, UR4, RZ ;  /* 0x0000000418027c25 */ /* 0x040fe2000f8e00ff */
[----:B------:R-:W0:Y:S01]  /*13070*/  @P4 LDC R4, c[0x0][0xbec] ;  /* 0x0002fb00ff044b82 */ /* 0x000e220000000800 */
[----:B------:R-:W-:Y:S01]  /*13080*/  ULDC.64 UR6, c[0x0][0xb30] ;  /* 0x0002cc0000067ab9 */ /* 0x000fe20000000a00 */
[----:B------:R1:W5:Y:S01]  /*13090*/  LDL R71, [R1+0x94] ;  /* 0x0000940001477983 */ /* 0x0003620000100800 */
[----:B------:R-:W-:Y:S01]  /*130a0*/  IMAD R5, R24, UR5, R5 ;  /* 0x0000000518057c24 */ /* 0x000fe2000f8e0205 */
[----:B------:R-:W-:Y:S02]  /*130b0*/  ULDC.64 UR4, c[0x0][0xb38] ;  /* 0x0002ce0000047ab9 */ /* 0x000fe40000000a00 */
[----:B------:R1:W5:Y:S01]  /*130c0*/  LDL R70, [R1+0x80] ;  /* 0x0000800001467983 */ /* 0x0003620000100800 */
[----:B------:R-:W-:Y:S01]  /*130d0*/  IMAD.IADD R3, R3, 0x1, R5 ;  /* 0x0000000103037824 */ /* 0x000fe200078e0205 */
[----:B------:R-:W3:Y:S01]  /*130e0*/  @P4 LDC R11, c[0x0][0xbf0] ;  /* 0x0002fc00ff0b4b82 */ /* 0x000ee20000000800 */
        /* <DEDUP_REMOVED lines=16> */
[----:B---3--:R-:W-:Y:S01]  /*131f0*/  @P4 SHF.R.U32.HI R5, RZ, R11, R4 ;  /* 0x0000000bff054219 */ /* 0x008fe20000011604 */
        /* <DEDUP_REMOVED lines=25> */
[C---:B--2---:R-:W-:Y:S01]  /*13390*/  VIADD R61, R72.reuse, 0x10 ;  /* 0x00000010483d7836 */ /* 0x044fe20000000000 */
[C---:B------:R-:W-:Y:S01]  /*133a0*/  IADD3 R59, R72.reuse, 0x8, RZ ;  /* 0x00000008483b7810 */ /* 0x040fe20007ffe0ff */
[----:B------:R-:W-:-:S03]  /*133b0*/  VIADD R63, R72, 0x18 ;  /* 0x00000018483f7836 */ /* 0x000fc60000000000 */
        /* <DEDUP_REMOVED lines=9> */
[----:B-----5:R-:W-:-:S05]  /*13450*/  ISETP.GE.AND P3, PT, R70, UR4, PT ;  /* 0x0000000446007c0c */ /* 0x020fca000bf66270 */
[CC--:B------:R-:W-:Y:S02]  /*13460*/  @!P1 LEA R6, P2, R59.reuse, R4.reuse, 0x2 ;  /* 0x000000043b069211 */ /* 0x0c0fe400078410ff */
        /* <DEDUP_REMOVED lines=25> */
.L_x_15972:
[----:B------:R-:W-:Y:S05]  /*13600*/  BSYNC B1 ;  /* 0x0000000000017941 */ /* 0x000fea0003800000 */
.L_x_15971:
[----:B------:R-:W-:Y:S01]  /*13610*/  ISETP.GE.AND P0, PT, R9, R58, PT ;  /* 0x0000003a0900720c */ /* 0x000fe20003f06270 */
[----:B--2---:R4:W0:Y:S04]  /*13620*/  SHFL.IDX PT, R5, R8, 0x1, 0x1c1f ;  /* 0x003c1f0008057f89 */ /* 0x00482800000e0000 */
[----:B------:R4:W1:Y:S08]  /*13630*/  SHFL.IDX PT, R4, R0, 0x1, 0x1c1f ;  /* 0x003c1f0000047f89 */ /* 0x00087000000e0000 */
[----:B----4-:R-:W-:Y:S05]  /*13640*/  @P0 BRA `(.L_x_15970) ;  /* 0x0000000c00040947 */ /* 0x010fea0003800000 */
[----:B------:R-:W-:Y:S02]  /*13650*/  ULDC UR4, c[0x0][0xac8] ;  /* 0x0002b20000047ab9 */ /* 0x000fe40000000800 */
[----:B------:R-:W-:Y:S02]  /*13660*/  ISETP.GE.AND P5, PT, R72, UR4, PT ;  /* 0x0000000448007c0c */ /* 0x000fe4000bfa6270 */
[----:B------:R-:W-:Y:S02]  /*13670*/  ISETP.GE.AND P1, PT, R61, UR4, PT ;  /* 0x000000043d007c0c */ /* 0x000fe4000bf26270 */
[----:B------:R-:W-:Y:S02]  /*13680*/  ISETP.GE.AND P0, PT, R59, UR4, PT ;  /* 0x000000043b007c0c */ /* 0x000fe4000bf06270 */
[----:B------:R-:W-:-:S07]  /*13690*/  ISETP.GE.AND P2, PT, R63, UR4, PT ;  /* 0x000000043f007c0c */ /* 0x000fce000bf46270 */
[----:B01----:R-:W-:Y:S02]  /*136a0*/  @!P5 IMAD.WIDE R2, R72, 0x4, R4 ;  /* 0x000000044802d825 */ /* 0x003fe400078e0204 */
[-C--:B------:R-:W-:Y:S02]  /*136b0*/  @!P1 LEA R8, P4, R61, R4.reuse, 0x2 ;  /* 0x000000043d089211 */ /* 0x080fe400078810ff */
[----:B------:R-:W-:Y:S01]  /*136c0*/  @!P0 LEA R6, P3, R59, R4, 0x2 ;  /* 0x000000043b068211 */ /* 0x000fe200078610ff */
[----:B------:R4:W-:Y:S01]  /*136d0*/  @!P5 ST.E.64 desc[UR40][R2.64], R42 ;  /* 0x0000002a0200d985 */ /* 0x0009e2000c101b28 */
[-C--:B------:R-:W-:Y:S02]  /*136e0*/  @!P1 LEA.HI.X R9, R61, R5.reuse, R60, 0x2, P4 ;  /* 0x000000053d099211 */ /* 0x080fe400020f143c */
[----:B-----5:R-:W-:Y:S02]  /*136f0*/  ISETP.GE.AND P5, PT, R70, UR4, PT ;  /* 0x0000000446007c0c */ /* 0x020fe4000bfa6270 */
[----:B------:R-:W-:-:S02]  /*13700*/  @!P0 LEA.HI.X R7, R59, R5, R24, 0x2, P3 ;  /* 0x000000053b078211 */ /* 0x000fc400018f1418 */
[----:B------:R-:W-:Y:S02]  /*13710*/  ISETP.GE.AND P4, PT, R68, UR4, PT ;  /* 0x0000000444007c0c */ /* 0x000fe4000bf86270 */
[----:B------:R-:W-:Y:S01]  /*13720*/  ISETP.GE.AND P3, PT, R66, UR4, PT ;  /* 0x0000000442007c0c */ /* 0x000fe2000bf66270 */
[----:B------:R4:W-:Y:S01]  /*13730*/  @!P0 ST.E.64 desc[UR40][R6.64], R44 ;  /* 0x0000002c06008985 */ /* 0x0009e2000c101b28 */
[----:B------:R-:W-:-:S03]  /*13740*/  @!P2 LEA R10, P6, R63, R4, 0x2 ;  /* 0x000000043f0aa211 */ /* 0x000fc600078c10ff */
[----:B------:R4:W-:Y:S01]  /*13750*/  @!P1 ST.E.64 desc[UR40][R8.64], R46 ;  /* 0x0000002e08009985 */ /* 0x0009e2000c101b28 */
[----:B------:R-:W-:Y:S02]  /*13760*/  @!P2 LEA.HI.X R11, R63, R5, R62, 0x2, P6 ;  /* 0x000000053f0ba211 */ /* 0x000fe400030f143e */
[----:B------:R-:W-:-:S03]  /*13770*/  @!P5 LEA R12, P0, R70, R4, 0x2 ;  /* 0x00000004460cd211 */ /* 0x000fc600078010ff */
[-C--:B------:R-:W-:Y:S01]  /*13780*/  @!P4 LEA R14, P1, R68, R4.reuse, 0x2 ;  /* 0x00000004440ec211 */ /* 0x080fe200078210ff */
        /* <DEDUP_REMOVED lines=14> */
.L_x_15967:
[----:B------:R-:W2:Y:S01]  /*13870*/  LDL.LU R4, [R1+0x60] ;  /* 0x0000600001047983 */ /* 0x000ea20000300800 */
[----:B------:R-:W-:Y:S01]  /*13880*/  ULDC.64 UR6, c[0x0][0xc08] ;  /* 0x0003020000067ab9 */ /* 0x000fe20000000a00 */
[----:B------:R-:W-:Y:S02]  /*13890*/  ULDC.64 UR4, c[0x0][0xc00] ;  /* 0x0003000000047ab9 */ /* 0x000fe40000000a00 */
[----:B------:R-:W0:Y:S01]  /*138a0*/  LDL.LU R7, [R1+0x64] ;  /* 0x0000640001077983 */ /* 0x000e220000300800 */
[----:B------:R-:W-:Y:S01]  /*138b0*/  ISETP.NE.U32.AND P1, PT, RZ, UR6, PT ;  /* 0x00000006ff007c0c */ /* 0x000fe2000bf25070 */
[----:B------:R-:W-:Y:S01]  /*138c0*/  IMAD.MOV.U32 R15, RZ, RZ, RZ ;  /* 0x000000ffff0f7224 */ /* 0x000fe200078e00ff */
[----:B------:R-:W-:Y:S01]  /*138d0*/  ISETP.NE.U32.AND P0, PT, RZ, UR4, PT ;  /* 0x00000004ff007c0c */ /* 0x000fe2000bf05070 */
[----:B------:R-:W3:Y:S01]  /*138e0*/  S2R R6, SR_TID.X ;  /* 0x0000000000067919 */ /* 0x000ee20000002100 */
[----:B------:R-:W-:Y:S02]  /*138f0*/  ISETP.NE.AND.EX P1, PT, RZ, UR7, PT, P1 ;  /* 0x00000007ff007c0c */ /* 0x000fe4000bf25310 */
[----:B------:R-:W-:-:S02]  /*13900*/  ISETP.NE.AND.EX P0, PT, RZ, UR5, PT, P0 ;  /* 0x00000005ff007c0c */ /* 0x000fc4000bf05300 */
[----:B--2---:R-:W-:Y:S01]  /*13910*/  IADD3 R2, P2, R4, UR4, RZ ;  /* 0x0000000404027c10 */ /* 0x004fe2000ff5e0ff */
[----:B------:R-:W-:-:S03]  /*13920*/  ULDC UR4, c[0x0][0xa88] ;  /* 0x0002a20000047ab9 */ /* 0x000fc60000000800 */
[----:B0-----:R-:W-:-:S05]  /*13930*/  IADD3.X R3, R7, UR5, RZ, P2, !PT ;  /* 0x0000000507037c10 */ /* 0x001fca00097fe4ff */
[----:B------:R-:W-:Y:S01]  /*13940*/  @P1 IADD3 R4, P2, R4, UR6, RZ ;  /* 0x0000000604041c10 */ /* 0x000fe2000ff5e0ff */
[----:B------:R-:W-:Y:S01]  /*13950*/  IMAD.U32 R14, RZ, RZ, UR4 ;  /* 0x00000004ff0e7e24 */ /* 0x000fe2000f8e00ff */
[----:B------:R0:W5:Y:S02]  /*13960*/  @P0 LDG.E R15, desc[UR40][R2.64] ;  /* 0x00000028020f0981 */ /* 0x000164000c1e1900 */
[----:B------:R-:W-:Y:S01]  /*13970*/  @P1 IADD3.X R5, R7, UR7, RZ, P2, !PT ;  /* 0x0000000707051c10 */ /* 0x000fe200097fe4ff */
[----:B---3--:R-:W-:-:S04]  /*13980*/  VIADD R32, R6, 0xffffff80 ;  /* 0xffffff8006207836 */ /* 0x008fc80000000000 */
        /* <DEDUP_REMOVED lines=8> */
.L_x_15973:
        /* <DEDUP_REMOVED lines=20> */
[----:B------:R-:W3:Y:S08]  /*13b50*/  LDC.64 R8, c[0x0][R30+0x220] ;  /* 0x000088001e087b82 */ /* 0x000ef00000000a00 */
[----:B------:R-:W4:Y:S08]  /*13b60*/  LDC.64 R6, c[0x0][R30+0x218] ;  /* 0x000086001e067b82 */ /* 0x000f300000000a00 */
[----:B------:R-:W5:Y:S08]  /*13b70*/  LDC.64 R10, c[0x0][R30+0x228] ;  /* 0x00008a001e0a7b82 */ /* 0x000f700000000a00 */
[----:B------:R-:W1:Y:S08]  /*13b80*/  LDC.64 R4, c[0x0][R30+0x210] ;  /* 0x000084001e047b82 */ /* 0x000e700000000a00 */
[----:B------:R-:W4:Y:S08]  /*13b90*/  @P0 LDC R20, c[0x0][0xbec] ;  /* 0x0002fb00ff140b82 */ /* 0x000f300000000800 */
[----:B------:R-:W5:Y:S01]  /*13ba0*/  @P0 LDC R37, c[0x0][0xbf0] ;  /* 0x0002fc00ff250b82 */ /* 0x000f620000000800 */
[----:B---3--:R-:W-:-:S07]  /*13bb0*/  IMAD R9, R9, R29, RZ ;  /* 0x0000001d09097224 */ /* 0x008fce00078e02ff */
[----:B0-----:R-:W0:Y:S01]  /*13bc0*/  @!P3 LDC R2, c[0x0][0xb50] ;  /* 0x0002d400ff02bb82 */ /* 0x001e220000000800 */
        /* <DEDUP_REMOVED lines=12> */
[----:B------:R-:W-:Y:S01]  /*13c90*/  IADD3.X R8, R20, R13, R24, P0, P1 ;  /* 0x0000000d14087210 */ /* 0x000fe200007e2418 */
[----:B-1----:R-:W-:Y:S01]  /*13ca0*/  IMAD R5, R5, R9, RZ ;  /* 0x0000000905057224 */ /* 0x002fe200078e02ff */
        /* <DEDUP_REMOVED lines=8> */
[C---:B------:R-:W-:Y:S02]  /*13d30*/  IMAD R11, R4.reuse, R11, R5 ;  /* 0x0000000b040b7224 */ /* 0x040fe400078e0205 */
[----:B------:R-:W-:-:S04]  /*13d40*/  IMAD.WIDE.U32 R4, R4, R9, R6 ;  /* 0x0000000904047225 */ /* 0x000fc800078e0006 */
[----:B------:R-:W-:Y:S01]  /*13d50*/  IMAD.IADD R5, R5, 0x1, R11 ;  /* 0x0000000105057824 */ /* 0x000fe200078e020b */
[----:B0-----:R-:W-:-:S04]  /*13d60*/  LEA R2, P0, R4, R2, 0x2 ;  /* 0x0000000204027211 */ /* 0x001fc800078010ff */
[----:B---3--:R-:W-:Y:S01]  /*13d70*/  LEA.HI.X R3, R4, R3, R5, 0x2, P0 ;  /* 0x0000000304037211 */ /* 0x008fe200000f1405 */
[----:B------:R-:W-:-:S05]  /*13d80*/  IMAD.MOV.U32 R5, RZ, RZ, -0x800000 ;  /* 0xff800000ff057424 */ /* 0x000fca00078e00ff */
[----:B------:R0:W-:Y:S03]  /*13d90*/  STG.E desc[UR40][R2.64], R5 ;  /* 0x0000000502007986 */ /* 0x0001e6000c101928 */
.L_x_15975:
[----:B------:R-:W-:Y:S05]  /*13da0*/  BSYNC B1 ;  /* 0x0000000000017941 */ /* 0x000fea0003800000 */
.L_x_15974:
[----:B------:R-:W-:Y:S05]  /*13db0*/  @P2 BRA `(.L_x_15970) ;  /* 0x0000000400282947 */ /* 0x000fea0003800000 */
[----:B------:R-:W2:Y:S01]  /*13dc0*/  LDL.LU R12, [R1+0x34] ;  /* 0x00003400010c7983 */ /* 0x000ea20000300800 */
[----:B------:R-:W3:Y:S01]  /*13dd0*/  LDC R11, c[0x0][0xbe8] ;  /* 0x0002fa00ff0b7b82 */ /* 0x000ee20000000800 */
[----:B------:R-:W-:Y:S01]  /*13de0*/  SHF.R.S32.HI R10, RZ, 0x1f, R32 ;  /* 0x0000001fff0a7819 */ /* 0x000fe20000011420 */
[----:B------:R-:W-:Y:S01]  /*13df0*/  ULDC.64 UR4, c[0x0][0xaa0] ;  /* 0x0002a80000047ab9 */ /* 0x000fe20000000a00 */
[----:B------:R-:W-:Y:S01]  /*13e00*/  ULDC.64 UR6, c[0x0][0xaf0] ;  /* 0x0002bc0000067ab9 */ /* 0x000fe20000000a00 */
[----:B0-----:R-:W-:Y:S01]  /*13e10*/  IMAD R2, R24, UR4, RZ ;  /* 0x0000000418027c24 */ /* 0x001fe2000f8e02ff */
        /* <DEDUP_REMOVED lines=14> */
[----:B------:R-:W0:Y:S08]  /*13f00*/  @P0 LDC R7, c[0x0][0xbec] ;  /* 0x0002fb00ff070b82 */ /* 0x000e300000000800 */
[----:B------:R-:W3:Y:S01]  /*13f10*/  @P0 LDC R9, c[0x0][0xbf0] ;  /* 0x0002fc00ff090b82 */ /* 0x000ee20000000800 */
[----:B--2---:R-:W-:-:S04]  /*13f20*/  IMAD.IADD R8, R12, 0x1, R4 ;  /* 0x000000010c087824 */ /* 0x004fc800078e0204 */
[----:B0-----:R-:W-:-:S04]  /*13f30*/  @P0 IMAD.HI.U32 R4, R8, R7, RZ ;  /* 0x0000000708040227 */ /* 0x001fc800078e00ff */
        /* <DEDUP_REMOVED lines=16> */
[----:B------:R-:W-:Y:S01]  /*14040*/  ULDC.64 UR4, c[0x0][0xa80] ;  /* 0x0002a00000047ab9 */ /* 0x000fe20000000a00 */
[----:B------:R-:W-:Y:S02]  /*14050*/  IMAD.IADD R4, R10, 0x1, R12 ;  /* 0x000000010a047824 */ /* 0x000fe400078e020c */
[----:B------:R-:W-:Y:S01]  /*14060*/  IMAD.IADD R3, R3, 0x1, R5 ;  /* 0x0000000103037824 */ /* 0x000fe200078e0205 */
[----:B------:R-:W-:Y:S01]  /*14070*/  LEA R5, P0, R2, UR4, 0x1 ;  /* 0x0000000402057c11 */ /* 0x000fe2000f8008ff */
[----:B------:R-:W-:-:S03]  /*14080*/  ULDC UR4, c[0x0][0xac8] ;  /* 0x0002b20000047ab9 */ /* 0x000fc60000000800 */
[----:B------:R-:W-:Y:S01]  /*14090*/  LEA.HI.X R8, R2, UR5, R3, 0x1, P0 ;  /* 0x0000000502087c11 */ /* 0x000fe200080f0c03 */
[----:B------:R-:W0:Y:S01]  /*140a0*/  SHFL.IDX PT, R9, R5, RZ, 0x181f ;  /* 0x00181fff05097589 */ /* 0x000e2200000e0000 */
        /* <DEDUP_REMOVED lines=12> */
[----:B------:R-:W1:Y:S04]  /*14170*/  SHFL.IDX PT, R10, R8, 0x1, 0x181f ;  /* 0x00381f00080a7f89 */ /* 0x000e6800000e0000 */
[----:B------:R-:W1:Y:S01]  /*14180*/  SHFL.IDX PT, R12, R8, 0x2, 0x181f ;  /* 0x00581f00080c7f89 */ /* 0x000e6200000e0000 */
[----:B0-----:R-:W-:-:S03]  /*14190*/  @!P3 LEA R2, P6, R0, R9, 0x1 ;  /* 0x000000090002b211 */ /* 0x001fc600078c08ff */
[----:B------:R5:W0:Y:S01]  /*141a0*/  SHFL.IDX PT, R14, R8, 0x3, 0x181f ;  /* 0x00781f00080e7f89 */ /* 0x000a2200000e0000 */
[C---:B--2---:R-:W-:Y:S02]  /*141b0*/  @!P2 LEA R4, P5, R0.reuse, R11, 0x1 ;  /* 0x0000000b0004a211 */ /* 0x044fe400078a08ff */
[C---:B---3--:R-:W-:Y:S02]  /*141c0*/  @!P1 LEA R6, P4, R0.reuse, R13, 0x1 ;  /* 0x0000000d00069211 */ /* 0x048fe400078808ff */
[C---:B----4-:R-:W-:Y:S02]  /*141d0*/  @!P3 LEA.HI.X R3, R0.reuse, R7, R63, 0x1, P6 ;  /* 0x000000070003b211 */ /* 0x050fe400030f0c3f */
[----:B-----5:R-:W-:-:S03]  /*141e0*/  @!P0 LEA R8, P6, R0, R15, 0x1 ;  /* 0x0000000f00088211 */ /* 0x020fc600078c08ff */
[----:B------:R2:W-:Y:S01]  /*141f0*/  @!P3 ST.E.128 desc[UR40][R2.64], RZ ;  /* 0x000000ff0200b985 */ /* 0x0005e2000c101d28 */
[C-C-:B-1----:R-:W-:Y:S02]  /*14200*/  @!P2 LEA.HI.X R5, R0.reuse, R10, R63.reuse, 0x1, P5 ;  /* 0x0000000a0005a211 */ /* 0x142fe400028f0c3f */
[----:B------:R-:W-:-:S03]  /*14210*/  @!P1 LEA.HI.X R7, R0, R12, R63, 0x1, P4 ;  /* 0x0000000c00079211 */ /* 0x000fc600020f0c3f */
[----:B------:R2:W-:Y:S01]  /*14220*/  @!P2 ST.E.128 desc[UR40][R4.64], RZ ;  /* 0x000000ff0400a985 */ /* 0x0005e2000c101d28 */
[----:B0-----:R-:W-:-:S03]  /*14230*/  @!P0 LEA.HI.X R9, R0, R14, R63, 0x1, P6 ;  /* 0x0000000e00098211 */ /* 0x001fc600030f0c3f */
[----:B------:R2:W-:Y:S04]  /*14240*/  @!P1 ST.E.128 desc[UR40][R6.64], RZ ;  /* 0x000000ff06009985 */ /* 0x0005e8000c101d28 */
[----:B------:R2:W-:Y:S02]  /*14250*/  @!P0 ST.E.128 desc[UR40][R8.64], RZ ;  /* 0x000000ff08008985 */ /* 0x0005e4000c101d28 */
.L_x_15970:
[----:B------:R-:W-:Y:S05]  /*14260*/  BSYNC B0 ;  /* 0x0000000000007941 */ /* 0x000fea0003800000 */
.L_x_15966:
[----:B------:R-:W-:Y:S02]  /*14270*/  ULDC UR4, c[0x0][0xc3c] ;  /* 0x00030f0000047ab9 */ /* 0x000fe40000000800 */
[----:B------:R-:W-:-:S13]  /*14280*/  ISETP.GE.AND P0, PT, R27, UR4, PT ;  /* 0x000000041b007c0c */ /* 0x000fda000bf06270 */
[----:B------:R-:W-:Y:S05]  /*14290*/  @!P0 BRA `(.L_x_15976) ;  /* 0xfffffecc00bc8947 */ /* 0x000fea000383ffff */
[----:B------:R-:W-:Y:S05]  /*142a0*/  BRA `(.L_x_15852) ;  /* 0x0000008400747947 */ /* 0x000fea0003800000 */
.L_x_15850:
        /* <DEDUP_REMOVED lines=58> */
.L_x_15980:
        /* <DEDUP_REMOVED lines=37> */
.L_x_15978:
        /* <DEDUP_REMOVED lines=13> */
.L_x_15981:
        /* <DEDUP_REMOVED lines=61> */
.L_x_15982:
        /* <DEDUP_REMOVED lines=38> */
[----:B0-----:R-:W-:-:S02]  /*14fa0*/  IADD3 R3, R9, 0xffffffe, RZ ;  /* 0x0ffffffe09037810 */ /* 0x001fc40007ffe0ff */
[----:B------:R-:W-:-:S04]  /*14fb0*/  IABS R9, R7 ;  /* 0x0000000700097213 */ /* 0x000fc80000000000 */
        /* <DEDUP_REMOVED lines=20> */
.L_x_15983:
[----:B------:R-:W-:-:S05]  /*15100*/  LOP3.LUT R2, RZ, R2, RZ, 0x33, !PT ;  /* 0x00000002ff027212 */ /* 0x000fca00078e33ff */
[----:B------:R-:W-:Y:S01]  /*15110*/  IMAD.IADD R25, R25, 0x1, R2 ;  /* 0x0000000119197824 */ /* 0x000fe200078e0202 */
[----:B------:R-:W-:Y:S06]  /*15120*/  BRA `(.L_x_15984) ;  /* 0x00000000000c7947 */ /* 0x000fec0003800000 */
.L_x_15979:
[----:B------:R-:W-:Y:S02]  /*15130*/  IMAD.MOV.U32 R25, RZ, RZ, RZ ;  /* 0x000000ffff197224 */ /* 0x000fe400078e00ff */
[----:B------:R-:W-:Y:S02]  /*15140*/  IMAD.U32 R24, RZ, RZ, UR6 ;  /* 0x00000006ff187e24 */ /* 0x000fe4000f8e00ff */
[----:B------:R-:W-:-:S07]  /*15150*/  IMAD.MOV.U32 R26, RZ, RZ, RZ ;  /* 0x000000ffff1a7224 */ /* 0x000fce00078e00ff */
.L_x_15984:
[----:B------:R-:W-:-:S13]  /*15160*/  ISETP.NE.AND P0, PT, R0, RZ, PT ;  /* 0x000000ff0000720c */ /* 0x000fda0003f05270 */
[----:B------:R-:W0:Y:S01]  /*15170*/  @!P0 S2R R3, SR_CgaCtaId ;  /* 0x0000000000038919 */ /* 0x000e220000008800 */
[----:B------:R-:W-:-:S04]  /*15180*/  @!P0 MOV R0, 0x400 ;  /* 0x0000040000008802 */ /* 0x000fc80000000f00 */
[----:B0-----:R-:W-:-:S05]  /*15190*/  @!P0 LEA R0, R3, R0, 0x18 ;  /* 0x0000000003008211 */ /* 0x001fca00078ec0ff */
[----:B------:R2:W-:Y:S01]  /*151a0*/  @!P0 STS.128 [R0+0x132d0], R24 ;  /* 0x0132d01800008388 */ /* 0x0005e20000000c00 */
[----:B------:R-:W-:Y:S06]  /*151b0*/  BAR.ARV 0x5, 0x200 ;  /* 0x0148000000007b1d */ /* 0x000fec0000002000 */
.L_x_15977:
        /* <DEDUP_REMOVED lines=58> */
.L_x_16099:
[----:B01----:R-:W0:Y:S02]  /*15560*/  LDC.64 R2, c[0x0][0xc88] ;  /* 0x00032200ff027b82 */ /* 0x003e240000000a00 */
        /* <DEDUP_REMOVED lines=20> */
[----:B------:R-:W-:Y:S01]  /*156b0*/  STL [R1], R11 ;  /* 0x0000000b01007387 */ /* 0x000fe20000100800 */
[----:B------:R-:W-:Y:S01]  /*156c0*/  ISETP.NE.AND.EX P0, PT, RZ, UR5, PT, P0 ;  /* 0x00000005ff007c0c */ /* 0x000fe2000bf05300 */
[----:B0-----:R-:W-:Y:S01]  /*156d0*/  IMAD.MOV.U32 R0, RZ, RZ, RZ ;  /* 0x000000ffff007224 */ /* 0x001fe200078e00ff */
        /* <DEDUP_REMOVED lines=11> */
[----:B------:R0:W5:Y:S04]  /*15790*/  @P1 LDG.E R0, desc[UR40][R4.64] ;  /* 0x0000002804001981 */ /* 0x000168000c1e1900 */
[----:B---3--:R1:W-:Y:S02]  /*157a0*/  STL [R1+0x50], R6 ;  /* 0x0000500601007387 */ /* 0x0083e40000100800 */
[----:B-1----:R-:W-:-:S04]  /*157b0*/  @P2 IADD3 R6, P3, R29, UR8, RZ ;  /* 0x000000081d062c10 */ /* 0x002fc8000ff7e0ff */
[----:B------:R-:W-:-:S05]  /*157c0*/  @P2 IADD3.X R7, R11, UR9, RZ, P3, !PT ;  /* 0x000000090b072c10 */ /* 0x000fca0009ffe4ff */
        /* <DEDUP_REMOVED lines=19> */
.L_x_15986:
[----:B------:R-:W-:Y:S01]  /*15900*/  IMAD.MOV.U32 R12, RZ, RZ, R18 ;  /* 0x000000ffff0c7224 */ /* 0x000fe200078e0012 */
[----:B------:R-:W-:Y:S01]  /*15910*/  ULDC.64 UR4, c[0x0][0xa20] ;  /* 0x0002880000047ab9 */ /* 0x000fe20000000a00 */
[C---:B------:R-:W-:Y:S02]  /*15920*/  LOP3.LUT R6, R26.reuse, 0xff000000, RZ, 0xc0, !PT ;  /* 0xff0000001a067812 */ /* 0x040fe400078ec0ff */
[----:B------:R-:W-:Y:S01]  /*15930*/  ISETP.NE.U32.AND P0, PT, RZ, UR4, PT ;  /* 0x00000004ff007c0c */ /* 0x000fe2000bf05070 */
[----:B------:R2:W-:Y:S01]  /*15940*/  STL [R1+0x18], R12 ;  /* 0x0000180c01007387 */ /* 0x0005e20000100800 */
        /* <DEDUP_REMOVED lines=10> */
.L_x_15987:
        /* <DEDUP_REMOVED lines=9> */
.L_x_15988:
[----:B--2---:R-:W2:Y:S01]  /*15a80*/  @P1 LDG.E R2, desc[UR40][R4.64] ;  /* 0x0000002804021981 */ /* 0x004ea2000c1e1900 */
[----:B------:R-:W3:Y:S03]  /*15a90*/  LDC R3, c[0x0][0x448] ;  /* 0x00011200ff037b82 */ /* 0x000ee60000000800 */
[----:B0-----:R0:W2:Y:S01]  /*15aa0*/  @P1 LDG.E R4, desc[UR40][R4.64+0x4] ;  /* 0x0000042804041981 */ /* 0x0010a2000c1e1900 */
[----:B-----5:R-:W-:Y:S01]  /*15ab0*/  IMAD.IADD R8, R8, 0x1, -R10 ;  /* 0x0000000108087824 */ /* 0x020fe200078e0a0a */
[----:B------:R-:W-:Y:S01]  /*15ac0*/  BSSY B0, `(.L_x_15989) ;  /* 0x0000036000007945 */ /* 0x000fe20003800000 */
[----:B------:R-:W-:Y:S02]  /*15ad0*/  LOP3.LUT R22, R6, 0xff, RZ, 0xc0, !PT ;  /* 0x000000ff06167812 */ /* 0x000fe400078ec0ff */
[----:B---3--:R-:W-:-:S13]  /*15ae0*/  ISETP.NE.AND P0, PT, R3, 0x1, PT ;  /* 0x000000010300780c */ /* 0x008fda0003f05270 */
[----:B------:R-:W3:Y:S08]  /*15af0*/  @P0 LDC R3, c[0x0][0x44c] ;  /* 0x00011300ff030b82 */ /* 0x000ef00000000800 */
[----:B0-----:R-:W0:Y:S01]  /*15b00*/  @P0 LDC R5, c[0x0][0x450] ;  /* 0x00011400ff050b82 */ /* 0x001e220000000800 */
[----:B--2---:R-:W-:Y:S01]  /*15b10*/  @P1 IMAD.IADD R9, R4, 0x1, -R2 ;  /* 0x0000000104091824 */ /* 0x004fe200078e0a02 */
[----:B------:R-:W-:Y:S01]  /*15b20*/  SHF.R.U32.HI R4, RZ, 0x10, R6 ;  /* 0x00000010ff047819 */ /* 0x000fe20000011606 */
[----:B------:R-:W-:-:S03]  /*15b30*/  IMAD R2, R25, 0xc0, RZ ;  /* 0x000000c019027824 */ /* 0x000fc600078e02ff */
[----:B------:R-:W-:Y:S01]  /*15b40*/  IADD3 R26, R8, R9, RZ ;  /* 0x00000009081a7210 */ /* 0x000fe20007ffe0ff */
[----:B------:R-:W-:-:S03]  /*15b50*/  VIADD R2, R2, 0xbf ;  /* 0x000000bf02027836 */ /* 0x000fc60000000000 */
[----:B------:R-:W-:Y:S01]  /*15b60*/  IADD3 R20, R26, 0xa0, -R7 ;  /* 0x000000a01a147810 */ /* 0x000fe20007ffe807 */
[----:B---3--:R-:W-:-:S04]  /*15b70*/  @P0 IMAD.HI.U32 R3, R2, R3, RZ ;  /* 0x0000000302030227 */ /* 0x008fc800078e00ff */
[----:B------:R-:W-:Y:S01]  /*15b80*/  VIADD R21, R26, 0x9f ;  /* 0x0000009f1a157836 */ /* 0x000fe20000000000 */
[----:B0-----:R-:W-:-:S03]  /*15b90*/  @P0 SHF.R.U32.HI R2, RZ, R5, R3 ;  /* 0x00000005ff020219 */ /* 0x001fc60000011603 */
[----:B------:R-:W-:-:S04]  /*15ba0*/  IMAD.HI R21, R21, 0x66666667, RZ ;  /* 0x6666666715157827 */ /* 0x000fc800078e02ff */
[----:B------:R-:W-:-:S04]  /*15bb0*/  IMAD.IADD R2, R20, 0x1, R2 ;  /* 0x0000000114027824 */ /* 0x000fc800078e0202 */
[----:B------:R-:W-:Y:S01]  /*15bc0*/  IMAD.HI R5, R2, 0x66666667, RZ ;  /* 0x6666666702057827 */ /* 0x000fe200078e02ff */
[----:B------:R-:W-:-:S04]  /*15bd0*/  SHF.R.U32.HI R2, RZ, 0x1f, R21 ;  /* 0x0000001fff027819 */ /* 0x000fc80000011615 */
[----:B------:R-:W-:Y:S02]  /*15be0*/  LEA.HI.SX32 R21, R21, R2, 0x1a ;  /* 0x0000000215157211 */ /* 0x000fe400078fd2ff */
        /* <DEDUP_REMOVED lines=35> */
.L_x_15990:
[----:B------:R-:W-:Y:S05]  /*15e20*/  BSYNC B0 ;  /* 0x0000000000007941 */ /* 0x000fea0003800000 */
.L_x_15989:
[-C--:B------:R-:W-:Y:S01]  /*15e30*/  IMAD R3, R22, R2.reuse, RZ ;  /* 0x0000000216037224 */ /* 0x080fe200078e02ff */
[----:B------:R-:W-:Y:S04]  /*15e40*/  BSSY B0, `(.L_x_15991) ;  /* 0x00000e3000007945 */ /* 0x000fe80003800000 */
[----:B------:R-:W-:-:S05]  /*15e50*/  VIADDMNMX R2, R3, R2, R5, PT ;  /* 0x0000000203027246 */ /* 0x000fca0003800105 */
[--C-:B------:R-:W-:Y:S02]  /*15e60*/  IMAD R5, R2, 0xa0, -R8.reuse ;  /* 0x000000a002057824 */ /* 0x100fe400078e0a08 */
[----:B------:R-:W-:-:S03]  /*15e70*/  IMAD R2, R3, 0xa0, -R8 ;  /* 0x000000a003027824 */ /* 0x000fc600078e0a08 */
[----:B------:R-:W-:Y:S02]  /*15e80*/  VIMNMX R9, R5, R9, PT ;  /* 0x0000000905097248 */ /* 0x000fe40003fe0100 */
[----:B------:R-:W-:-:S04]  /*15e90*/  VIMNMX R2, RZ, R2, !PT ;  /* 0x00000002ff027248 */ /* 0x000fc80007fe0100 */
[----:B------:R-:W-:Y:S01]  /*15ea0*/  ISETP.GT.AND P0, PT, R9, R2, PT ;  /* 0x000000020900720c */ /* 0x000fe20003f04270 */
[----:B------:R-:W-:-:S05]  /*15eb0*/  IMAD.WIDE.U32 R2, R2, -0x33333333, RZ ;  /* 0xcccccccd02027825 */ /* 0x000fca00078e00ff */
[----:B------:R-:W-:-:S05]  /*15ec0*/  SHF.R.U32.HI R3, RZ, 0x7, R3 ;  /* 0x00000007ff037819 */ /* 0x000fca0000011603 */
[----:B------:R-:W-:Y:S02]  /*15ed0*/  IMAD.MOV.U32 R5, RZ, RZ, R3 ;  /* 0x000000ffff057224 */ /* 0x000fe400078e0003 */
        /* <DEDUP_REMOVED lines=14> */
.L_x_16147:
[----:B--2---:R-:W-:Y:S02]  /*15fc0*/  ISETP.NE.AND P0, PT, R14, RZ, PT ;  /* 0x000000ff0e00720c */ /* 0x004fe40003f05270 */
[----:B------:R-:W-:-:S11]  /*15fd0*/  PLOP3.LUT P6, PT, PT, PT, PT, 0x8, 0x0 ;  /* 0x000000000000781c */ /* 0x000fd60003fce170 */
[----:B------:R-:W-:Y:S05]  /*15fe0*/  @P0 BRA `(.L_x_15994) ;  /* 0x00000000000c0947 */ /* 0x000fea0003800000 */
[----:B------:R-:W-:-:S03]  /*15ff0*/  UMOV UR4, 0xffffffff ;  /* 0xffffffff00047882 */ /* 0x000fc60000000000 */
[----:B------:R-:W-:Y:S05]  /*16000*/  BRA.DIV UR4, `(.L_x_15995) ;  /* 0x0000007204f07947 */ /* 0x000fea000b800000 */
[----:B------:R-:W-:-:S13]  /*16010*/  ELECT P6, URZ, PT ;  /* 0x00000000003f782f */ /* 0x000fda00038c0000 */
.L_x_15994:
[----:B0-----:R-:W2:Y:S01]  /*16020*/  LDL R6, [R1+0x64] ;  /* 0x0000640001067983 */ /* 0x001ea20000100800 */
[----:B------:R-:W-:Y:S01]  /*16030*/  BSSY B1, `(.L_x_15996) ;  /* 0x0000008000017945 */ /* 0x000fe20003800000 */
[----:B--2---:R-:W-:-:S05]  /*16040*/  VIADD R6, R6, 0x1 ;  /* 0x0000000106067836 */ /* 0x004fca0000000000 */
[----:B-1----:R-:W-:-:S04]  /*16050*/  LEA.HI R7, R6, R6, RZ, 0x1 ;  /* 0x0000000606077211 */ /* 0x002fc800078f08ff */
[----:B------:R-:W-:-:S05]  /*16060*/  LOP3.LUT R7, R7, 0xfffffffe, RZ, 0xc0, !PT ;  /* 0xfffffffe07077812 */ /* 0x000fca00078ec0ff */
[----:B------:R-:W-:-:S05]  /*16070*/  IMAD.IADD R6, R6, 0x1, -R7 ;  /* 0x0000000106067824 */ /* 0x000fca00078e0a07 */
[----:B------:R-:W-:-:S04]  /*16080*/  SHF.L.U32 R6, R6, 0x1f, RZ ;  /* 0x0000001f06067819 */ /* 0x000fc800000006ff */
[----:B------:R-:W0:Y:S02]  /*16090*/  SYNCS.PHASECHK.TRANS64.TRYWAIT P0, [R17+URZ+0x13220], R6 ;  /* 0x01322006110075a7 */ /* 0x000e24000800017f */
[----:B0-----:R-:W-:Y:S05]  /*160a0*/  @!P0 BRA `(.L_x_15997) ;  /* 0x0000007000e88947 */ /* 0x001fea0003800000 */
.L_x_16150:
[----:B------:R-:W-:Y:S05]  /*160b0*/  BSYNC B1 ;  /* 0x0000000000017941 */ /* 0x000fea0003800000 */
.L_x_15996:
[----:B------:R-:W-:Y:S04]  /*160c0*/  BSSY B1, `(.L_x_15998) ;  /* 0x0000050000017945 */ /* 0x000fe80003800000 */
[----:B------:R-:W-:Y:S05]  /*160d0*/  @!P6 BRA `(.L_x_15999) ;  /* 0x000000040038e947 */ /* 0x000fea0003800000 */
[----:B------:R-:W0:Y:S04]  /*160e0*/  LDL R9, [R1+0x14] ;  /* 0x0000140001097983 */ /* 0x000e280000100800 */
        /* <DEDUP_REMOVED lines=9> */
.L_x_16151:
[----:B------:R-:W-:Y:S05]  /*16180*/  BSYNC B2 ;  /* 0x0000000000027941 */ /* 0x000fea0003800000 */
.L_x_16000:
        /* <DEDUP_REMOVED lines=9> */
.L_x_16003:
[----:B------:R-:W-:Y:S05]  /*16220*/  BSYNC B2 ;  /* 0x0000000000027941 */ /* 0x000fea0003800000 */
.L_x_16002:
        /* <DEDUP_REMOVED lines=13> */
.L_x_16004:
        /* <DEDUP_REMOVED lines=13> */
.L_x_16152:
[----:B------:R-:W-:Y:S05]  /*163d0*/  BSYNC B2 ;  /* 0x0000000000027941 */ /* 0x000fea0003800000 */
.L_x_16005:
        /* <DEDUP_REMOVED lines=11> */
.L_x_16008:
[----:B------:R-:W-:Y:S05]  /*16490*/  BSYNC B2 ;  /* 0x0000000000027941 */ /* 0x000fea0003800000 */
.L_x_16007:
        /* <DEDUP_REMOVED lines=8> */
.L_x_16009:
        /* <DEDUP_REMOVED lines=10> */
.L_x_15999:
[----:B------:R-:W-:Y:S05]  /*165c0*/  BSYNC B1 ;  /* 0x0000000000017941 */ /* 0x000fea0003800000 */
.L_x_15998:
        /* <DEDUP_REMOVED lines=13> */
.L_x_16022:
        /* <DEDUP_REMOVED lines=13> */
.L_x_16153:
[----:B------:R-:W-:Y:S05]  /*16770*/  BSYNC B2 ;  /* 0x0000000000027941 */ /* 0x000fea0003800000 */
.L_x_16012:
        /* <DEDUP_REMOVED lines=9> */
.L_x_16015:
[----:B------:R-:W-:Y:S05]  /*16810*/  BSYNC B2 ;  /* 0x0000000000027941 */ /* 0x000fea0003800000 */
.L_x_16014:
        /* <DEDUP_REMOVED lines=12> */
.L_x_16016:
        /* <DEDUP_REMOVED lines=13> */
.L_x_16154:
[----:B------:R-:W-:Y:S05]  /*169b0*/  BSYNC B2 ;  /* 0x0000000000027941 */ /* 0x000fea0003800000 */
.L_x_16017:
        /* <DEDUP_REMOVED lines=11> */
.L_x_16020:
[----:B------:R-:W-:Y:S05]  /*16a70*/  BSYNC B2 ;  /* 0x0000000000027941 */ /* 0x000fea0003800000 */
.L_x_16019:
        /* <DEDUP_REMOVED lines=8> */
.L_x_16021:
        /* <DEDUP_REMOVED lines=10> */
.L_x_16011:
[----:B------:R-:W-:Y:S05]  /*16ba0*/  BSYNC B1 ;  /* 0x0000000000017941 */ /* 0x000fea0003800000 */
.L_x_16010:
[----:B------:R-:W0:Y:S04]  /*16bb0*/  LDL.LU R7, [R1+0x14] ;  /* 0x0000140001077983 */ /* 0x000e280000300800 */
[----:B------:R-:W2:Y:S01]  /*16bc0*/  LDL.LU R10, [R1+0x20] ;  /* 0x00002000010a7983 */ /* 0x000ea20000300800 */
[C---:B------:R-:W-:Y:S01]  /*16bd0*/  ISETP.GT.AND P2, PT, R5.reuse, R3, PT ;  /* 0x000000030500720c */ /* 0x040fe20003f44270 */
[----:B------:R-:W-:Y:S01]  /*16be0*/  VIADD R5, R5, 0xffffffff ;  /* 0xffffffff05057836 */ /* 0x000fe20000000000 */
[----:B0-----:R-:W-:-:S04]  /*16bf0*/  IADD3 R6, R7, 0x1, RZ ;  /* 0x0000000107067810 */ /* 0x001fc80007ffe0ff */
[----:B------:R-:W-:-:S04]  /*16c00*/  ISETP.NE.AND P1, PT, R6, 0x2, PT ;  /* 0x000000020600780c */ /* 0x000fc80003f25270 */
[----:B------:R-:W-:Y:S02]  /*16c10*/  SEL R7, RZ, 0x1, P1 ;  /* 0x00000001ff077807 */ /* 0x000fe40000800000 */
[----:B------:R-:W-:Y:S02]  /*16c20*/  SEL R6, R6, RZ, P1 ;  /* 0x000000ff06067207 */ /* 0x000fe40000800000 */
[----:B--2---:R-:W-:-:S05]  /*16c30*/  LOP3.LUT R10, R10, R7, RZ, 0x3c, !PT ;  /* 0x000000070a0a7212 */ /* 0x004fca00078e3cff */
[----:B------:R2:W-:Y:S04]  /*16c40*/  STL [R1+0x20], R10 ;  /* 0x0000200a01007387 */ /* 0x0005e80000100800 */
[----:B------:R2:W-:Y:S01]  /*16c50*/  STL [R1+0x14], R6 ;  /* 0x0000140601007387 */ /* 0x0005e20000100800 */
[----:B------:R-:W-:Y:S05]  /*16c60*/  @P2 BRA `(.L_x_16022) ;  /* 0xfffffff8008c2947 */ /* 0x000fea000383ffff */
.L_x_15992:
[----:B------:R-:W-:Y:S05]  /*16c70*/  BSYNC B0 ;  /* 0x0000000000007941 */ /* 0x000fea0003800000 */
.L_x_15991:
[----:B------:R-:W3:Y:S01]  /*16c80*/  LDC R0, c[0x0][0x448] ;  /* 0x00011200ff007b82 */ /* 0x000ee20000000800 */
[----:B------:R-:W-:Y:S01]  /*16c90*/  IMAD.MOV.U32 R2, RZ, RZ, 0xc0 ;  /* 0x000000c0ff027424 */ /* 0x000fe200078e00ff */
[----:B------:R-:W-:Y:S01]  /*16ca0*/  ISETP.NE.AND P2, PT, R4, RZ, PT ;  /* 0x000000ff0400720c */ /* 0x000fe20003f45270 */
[----:B------:R-:W-:Y:S05]  /*16cb0*/  @!P0 WARPSYNC.ALL ;  /* 0x0000000000008948 */ /* 0x000fea0003800000 */
[----:B------:R-:W-:Y:S01]  /*16cc0*/  IMAD R2, R25, R2, 0xbf ;  /* 0x000000bf19027424 */ /* 0x000fe200078e0202 */
[----:B------:R-:W-:Y:S06]  /*16cd0*/  BSSY B0, `(.L_x_16023) ;  /* 0x000002b000007945 */ /* 0x000fec0003800000 */
[----:B------:R-:W4:Y:S08]  /*16ce0*/  @!P2 LDC R4, c[0x0][0x9f0] ;  /* 0x00027c00ff04ab82 */ /* 0x000f300000000800 */
[----:B------:R-:W-:Y:S01]  /*16cf0*/  @!P0 BAR.SYNC.DEFER_BLOCKING 0xc, 0x200 ;  /* 0x0308000000008b1d */ /* 0x000fe20000010000 */
[----:B---3--:R-:W-:-:S13]  /*16d00*/  ISETP.NE.AND P1, PT, R0, 0x1, PT ;  /* 0x000000010000780c */ /* 0x008fda0003f25270 */
[----:B------:R-:W3:Y:S08]  /*16d10*/  @P1 LDC R0, c[0x0][0x44c] ;  /* 0x00011300ff001b82 */ /* 0x000ef00000000800 */
[----:B------:R-:W5:Y:S01]  /*16d20*/  @P1 LDC R3, c[0x0][0x450] ;  /* 0x00011400ff031b82 */ /* 0x000f620000000800 */
[----:B---3--:R-:W-:-:S05]  /*16d30*/  @P1 IMAD.HI.U32 R0, R2, R0, RZ ;  /* 0x0000000002001227 */ /* 0x008fca00078e00ff */
[----:B-----5:R-:W-:-:S05]  /*16d40*/  @P1 SHF.R.U32.HI R2, RZ, R3, R0 ;  /* 0x00000003ff021219 */ /* 0x020fca0000011600 */
[----:B------:R-:W-:-:S04]  /*16d50*/  IMAD.IADD R2, R20, 0x1, R2 ;  /* 0x0000000114027824 */ /* 0x000fc800078e0202 */
[----:B------:R-:W-:-:S05]  /*16d60*/  IMAD.HI R2, R2, 0x66666667, RZ ;  /* 0x6666666702027827 */ /* 0x000fca00078e02ff */
[----:B------:R-:W-:-:S04]  /*16d70*/  SHF.R.U32.HI R0, RZ, 0x1f, R2 ;  /* 0x0000001fff007819 */ /* 0x000fc80000011602 */
[----:B------:R-:W-:-:S04]  /*16d80*/  LEA.HI.SX32 R0, R2, R0, 0x1a ;  /* 0x0000000002007211 */ /* 0x000fc800078fd2ff */
[----:B------:R-:W-:Y:S01]  /*16d90*/  VIMNMX R21, R21, R0, PT ;  /* 0x0000000015157248 */ /* 0x000fe20003fe0100 */
[----:B------:R-:W-:-:S03]  /*16da0*/  IMAD.MOV.U32 R0, RZ, RZ, RZ ;  /* 0x000000ffff007224 */ /* 0x000fc600078e00ff */
[----:B------:R-:W-:-:S13]  /*16db0*/  ISETP.GE.AND P1, PT, R21, 0x1, PT ;  /* 0x000000011500780c */ /* 0x000fda0003f26270 */
[----:B----4-:R-:W-:Y:S05]  /*16dc0*/  @!P1 BRA `(.L_x_16024) ;  /* 0x00000000006c9947 */ /* 0x010fea0003800000 */
[----:B------:R-:W-:-:S04]  /*16dd0*/  IABS R0, R4 ;  /* 0x0000000400007213 */ /* 0x000fc80000000000 */
[----:B------:R-:W3:Y:S08]  /*16de0*/  I2F.RP R2, R0 ;  /* 0x0000000000027306 */ /* 0x000ef00000209400 */
[----:B---3--:R-:W3:Y:S02]  /*16df0*/  MUFU.RCP R2, R2 ;  /* 0x0000000200027308 */ /* 0x008ee40000001000 */
[----:B---3--:R-:W-:-:S06]  /*16e00*/  VIADD R2, R2, 0xffffffe ;  /* 0x0ffffffe02027836 */ /* 0x008fcc0000000000 */
[----:B------:R-:W3:Y:S02]  /*16e10*/  F2I.FTZ.U32.TRUNC.NTZ R3, R2 ;  /* 0x0000000200037305 */ /* 0x000ee4000021f000 */
[----:B---3--:R-:W-:-:S04]  /*16e20*/  IMAD.MOV R2, RZ, RZ, -R3 ;  /* 0x000000ffff027224 */ /* 0x008fc800078e0a03 */
        /* <DEDUP_REMOVED lines=8> */
[----:B0-2---:R-:W-:Y:S02]  /*16eb0*/  IMAD.MOV.U32 R6, RZ, RZ, R2 ;  /* 0x000000ffff067224 */ /* 0x005fe400078e0002 */
        /* <DEDUP_REMOVED lines=12> */
.L_x_16024:
[----:B------:R-:W-:Y:S05]  /*16f80*/  BSYNC B0 ;  /* 0x0000000000007941 */ /* 0x000fea0003800000 */
.L_x_16023:
        /* <DEDUP_REMOVED lines=19> */
[----:B-1----:R-:W1:Y:S01]  /*170c0*/  POPC R7, R4 ;  /* 0x0000000400077309 */ /* 0x002e620000000000 */
[----:B---3--:R-:W1:Y:S02]  /*170d0*/  SHFL.IDX PT, R0, R3, R0, 0x1f ;  /* 0x00001f0003007589 */ /* 0x008e6400000e0000 */
[----:B-1----:R-:W-:Y:S01]  /*170e0*/  IADD3 R24, R0, UR36, R7 ;  /* 0x0000002400187c10 */ /* 0x002fe2000fffe007 */
[----:B------:R-:W-:Y:S06]  /*170f0*/  BRA `(.L_x_16026) ;  /* 0x0000004000b47947 */ /* 0x000fec0003800000 */
.L_x_16025:
        /* <DEDUP_REMOVED lines=9> */
[----:B------:R-:W3:Y:S01]  /*17190*/  LDC.64 R2, c[0x4][R2] ;  /* 0x0100000002027b82 */ /* 0x000ee20000000a00 */
[----:B------:R-:W-:Y:S02]  /*171a0*/  IMAD.U32 R5, RZ, RZ, UR7 ;  /* 0x00000007ff057e24 */ /* 0x000fe4000f8e00ff */
[----:B0-2---:R-:W-:Y:S02]  /*171b0*/  IMAD.U32 R6, RZ, RZ, UR8 ;  /* 0x00000008ff067e24 */ /* 0x005fe4000f8e00ff */
[----:B-1----:R-:W-:-:S02]  /*171c0*/  IMAD.U32 R7, RZ, RZ, UR9 ;  /* 0x00000009ff077e24 */ /* 0x002fc4000f8e00ff */
[----:B------:R-:W-:Y:S02]  /*171d0*/  IMAD.U32 R10, RZ, RZ, UR4 ;  /* 0x00000004ff0a7e24 */ /* 0x000fe4000f8e00ff */
[----:B------:R-:W-:Y:S02]  /*171e0*/  IMAD.U32 R11, RZ, RZ, UR5 ;  /* 0x00000005ff0b7e24 */ /* 0x000fe4000f8e00ff */
[----:B------:R-:W-:Y:S02]  /*171f0*/  IMAD.MOV.U32 R8, RZ, RZ, 0x70 ;  /* 0x00000070ff087424 */ /* 0x000fe400078e00ff */
[----:B------:R-:W-:Y:S02]  /*17200*/  IMAD.MOV.U32 R12, RZ, RZ, 0x1 ;  /* 0x00000001ff0c7424 */ /* 0x000fe400078e00ff */
[----:B------:R-:W-:-:S07]  /*17210*/  IMAD.MOV.U32 R13, RZ, RZ, RZ ;  /* 0x000000ffff0d7224 */ /* 0x000fce00078e00ff */
[----:B------:R-:W-:-:S07]  /*17220*/  LEPC R20, `(.L_x_16028) ;  /* 0x000000001014794e */ /* 0x000fce0000000000 */
[----:B---3--:R-:W-:Y:S05]  /*17230*/  CALL.ABS.NOINC R2 ;  /* 0x0000000002007343 */ /* 0x008fea0003c00000 */
.L_x_16028:
[----:B------:R-:W-:Y:S05]  /*17240*/  BSYNC B6 ;  /* 0x0000000000067941 */ /* 0x000fea0003800000 */
.L_x_16027:
        /* <DEDUP_REMOVED lines=22> */
.L_x_16030:
[----:B------:R-:W-:Y:S05]  /*173b0*/  BSYNC B6 ;  /* 0x0000000000067941 */ /* 0x000fea0003800000 */
.L_x_16029:
        /* <DEDUP_REMOVED lines=13> */
[----:B-1----:R-:W-:-:S02]  /*17490*/  IMAD.U32 R7, RZ, RZ, UR9 ;  /* 0x00000009ff077e24 */ /* 0x002fc4000f8e00ff */
[----:B------:R-:W-:Y:S02]  /*174a0*/  IMAD.U32 R11, RZ, RZ, UR5 ;  /* 0x00000005ff0b7e24 */ /* 0x000fe4000f8e00ff */
[----:B------:R-:W-:Y:S02]  /*174b0*/  IMAD.MOV.U32 R8, RZ, RZ, 0x70 ;  /* 0x00000070ff087424 */ /* 0x000fe400078e00ff */
[----:B------:R-:W-:Y:S02]  /*174c0*/  IMAD.MOV.U32 R12, RZ, RZ, 0x1 ;  /* 0x00000001ff0c7424 */ /* 0x000fe400078e00ff */
[----:B------:R-:W-:-:S07]  /*174d0*/  IMAD.MOV.U32 R13, RZ, RZ, RZ ;  /* 0x000000ffff0d7224 */ /* 0x000fce00078e00ff */
[----:B------:R-:W-:-:S07]  /*174e0*/  LEPC R20, `(.L_x_16032) ;  /* 0x000000001014794e */ /* 0x000fce0000000000 */
[----:B--2---:R-:W-:Y:S05]  /*174f0*/  CALL.ABS.NOINC R2 ;  /* 0x0000000002007343 */ /* 0x004fea0003c00000 */
.L_x_16032:
[----:B------:R-:W-:Y:S05]  /*17500*/  BSYNC B6 ;  /* 0x0000000000067941 */ /* 0x000fea0003800000 */
.L_x_16031:
        /* <DEDUP_REMOVED lines=19> */
.L_x_16034:
[----:B------:R-:W-:Y:S05]  /*17640*/  BSYNC B6 ;  /* 0x0000000000067941 */ /* 0x000fea0003800000 */
.L_x_16033:
[----:B------:R-:W3:Y:S01]  /*17650*/  LDL.LU R0, [R1] ;  /* 0x0000000001007983 */ /* 0x000ee20000300800 */
[----:B------:R-:W-:Y:S01]  /*17660*/  ULDC.64 UR4, c[0x0][0x9f8] ;  /* 0x00027e0000047ab9 */ /* 0x000fe20000000a00 */
[----:B------:R-:W4:Y:S02]  /*17670*/  LDC R12, c[0x0][0x430] ;  /* 0x00010c00ff0c7b82 */ /* 0x000f240000000800 */
[----:B0-----:R-:W2:Y:S04]  /*17680*/  LDL R9, [R1+0x28] ;  /* 0x0000280001097983 */ /* 0x001ea80000100800 */
[----:B------:R0:W-:Y:S04]  /*17690*/  STL [R1+0xa4], R16 ;  /* 0x0000a41001007387 */ /* 0x0001e80000100800 */
[----:B------:R0:W4:Y:S01]  /*176a0*/  LDL R13, [R1+0x18] ;  /* 0x00001800010d7983 */ /* 0x0001220000100800 */
[----:B------:R-:W-:-:S03]  /*176b0*/  ISETP.NE.U32.AND P0, PT, RZ, UR4, PT ;  /* 0x00000004ff007c0c */ /* 0x000fc6000bf05070 */
[----:B------:R-:W2:Y:S01]  /*176c0*/  LDL R20, [R1+0x4c] ;  /* 0x00004c0001147983 */ /* 0x000ea20000100800 */
[----:B------:R-:W-:Y:S01]  /*176d0*/  ISETP.NE.AND.EX P0, PT, RZ, UR5, PT, P0 ;  /* 0x00000005ff007c0c */ /* 0x000fe2000bf05300 */
[----:B------:R-:W1:-:S12]  /*176e0*/  S2R R21, SR_TID.X ;  /* 0x0000000000157919 */ /* 0x000e580000002100 */
[----:B------:R-:W-:-:S04]  /*176f0*/  @P0 IADD3 R2, P1, R29, UR4, RZ ;  /* 0x000000041d020c10 */ /* 0x000fc8000ff3e0ff */
[----:B---3--:R-:W-:-:S05]  /*17700*/  @P0 IADD3.X R3, R0, UR5, RZ, P1, !PT ;  /* 0x0000000500030c10 */ /* 0x008fca0008ffe4ff */
[----:B----4-:R-:W3:Y:S01]  /*17710*/  @P0 LDG.E R13, desc[UR40][R2.64] ;  /* 0x00000028020d0981 */ /* 0x010ee2000c1e1900 */
[----:B-1----:R-:W-:Y:S01]  /*17720*/  LOP3.LUT R21, R21, 0x7f, RZ, 0xc0, !PT ;  /* 0x0000007f15157812 */ /* 0x002fe200078ec0ff */
[----:B------:R-:W-:Y:S01]  /*17730*/  IMAD.MOV.U32 R5, RZ, RZ, 0xa0 ;  /* 0x000000a0ff057424 */ /* 0x000fe200078e00ff */
[----:B------:R-:W1:Y:S02]  /*17740*/  S2R R0, SR_TID.X ;  /* 0x0000000000007919 */ /* 0x000e640000002100 */
[----:B------:R-:W-:Y:S01]  /*17750*/  SHF.R.U32.HI R21, RZ, 0x2, R21 ;  /* 0x00000002ff157819 */ /* 0x000fe20000011615 */
[----:B--2---:R-:W-:Y:S02]  /*17760*/  IMAD R5, R20, R5, -0xa0 ;  /* 0xffffff6014057424 */ /* 0x004fe400078e0205 */
[----:B-1----:R-:W-:-:S05]  /*17770*/  IMAD.SHL.U32 R0, R0, 0x20, RZ ;  /* 0x0000002000007824 */ /* 0x002fca00078e00ff */
[----:B------:R-:W-:Y:S02]  /*17780*/  LOP3.LUT R0, R21, 0x60, R0, 0xf8, !PT ;  /* 0x0000006015007812 */ /* 0x000fe400078ef800 */
[----:B------:R-:W1:Y:S03]  /*17790*/  S2R R21, SR_TID.X ;  /* 0x0000000000157919 */ /* 0x000e660000002100 */
[----:B------:R-:W-:-:S04]  /*177a0*/  IMAD.IADD R0, R0, 0x1, R5 ;  /* 0x0000000100007824 */ /* 0x000fc800078e0205 */
[C---:B------:R-:W-:Y:S01]  /*177b0*/  IMAD.IADD R8, R0.reuse, 0x1, R9 ;  /* 0x0000000100087824 */ /* 0x040fe200078e0209 */
[----:B------:R-:W-:Y:S02]  /*177c0*/  ISETP.GE.AND P1, PT, R0, R26, PT ;  /* 0x0000001a0000720c */ /* 0x000fe40003f26270 */
[C---:B-1----:R-:W-:Y:S01]  /*177d0*/  LOP3.LUT R4, R21.reuse, 0x7f, RZ, 0xc0, !PT ;  /* 0x0000007f15047812 */ /* 0x042fe200078ec0ff */
[----:B------:R-:W-:-:S03]  /*177e0*/  IMAD.SHL.U32 R15, R21, 0x20, RZ ;  /* 0x00000020150f7824 */ /* 0x000fc600078e00ff */
[----:B------:R-:W-:Y:S01]  /*177f0*/  SHF.R.U32.HI R6, RZ, 0x2, R4 ;  /* 0x00000002ff067819 */ /* 0x000fe20000011604 */
[----:B------:R-:W-:-:S03]  /*17800*/  IMAD.MOV.U32 R4, RZ, RZ, R8 ;  /* 0x000000ffff047224 */ /* 0x000fc600078e0008 */
[----:B------:R-:W-:-:S04]  /*17810*/  LOP3.LUT R15, R6, 0x60, R15, 0xf8, !PT ;  /* 0x00000060060f7812 */ /* 0x000fc800078ef80f */
[----:B------:R-:W-:-:S05]  /*17820*/  LOP3.LUT R15, R15, 0x80, RZ, 0xfc, !PT ;  /* 0x000000800f0f7812 */ /* 0x000fca00078efcff */
[----:B------:R-:W-:-:S04]  /*17830*/  IMAD.IADD R5, R15, 0x1, R5 ;  /* 0x000000010f057824 */ /* 0x000fc800078e0205 */
[----:B------:R-:W-:-:S04]  /*17840*/  IMAD.IADD R9, R5, 0x1, R9 ;  /* 0x0000000105097824 */ /* 0x000fc800078e0209 */
[----:B------:R-:W-:Y:S01]  /*17850*/  IMAD.MOV.U32 R0, RZ, RZ, R9 ;  /* 0x000000ffff007224 */ /* 0x000fe200078e0009 */
[----:B---3--:R-:W-:Y:S01]  /*17860*/  @P0 STL [R1+0x18], R13 ;  /* 0x0000180d01000387 */ /* 0x008fe20000100800 */
[----:B------:R-:W-:Y:S02]  /*17870*/  ISETP.NE.AND P0, PT, R12, 0x1, PT ;  /* 0x000000010c00780c */ /* 0x000fe40003f05270 */
[----:B0-----:R-:W-:Y:S01]  /*17880*/  SHF.R.S32.HI R16, RZ, 0x1f, R13 ;  /* 0x0000001fff107819 */ /* 0x001fe2000001140d */
[----:B------:R-:W2:Y:S10]  /*17890*/  LDL R14, [R1+0x74] ;  /* 0x00007400010e7983 */ /* 0x000eb40000100800 */
[----:B------:R-:W0:Y:S08]  /*178a0*/  @P0 LDC R2, c[0x0][0x434] ;  /* 0x00010d00ff020b82 */ /* 0x000e300000000800 */
[----:B------:R-:W1:Y:S08]  /*178b0*/  @P0 LDC R3, c[0x0][0x438] ;  /* 0x00010e00ff030b82 */ /* 0x000e700000000800 */
[----:B------:R-:W3:Y:S01]  /*178c0*/  @P0 LDC R6, c[0x0][0x434] ;  /* 0x00010d00ff060b82 */ /* 0x000ee20000000800 */
[----:B0-----:R-:W-:-:S07]  /*178d0*/  @P0 IMAD.HI.U32 R2, R8, R2, RZ ;  /* 0x0000000208020227 */ /* 0x001fce00078e00ff */
[----:B------:R-:W0:Y:S01]  /*178e0*/  @P0 LDC R7, c[0x0][0x438] ;  /* 0x00010e00ff070b82 */ /* 0x000e220000000800 */
[----:B-1----:R-:W-:-:S07]  /*178f0*/  @P0 SHF.R.U32.HI R4, RZ, R3, R2 ;  /* 0x00000003ff040219 */ /* 0x002fce0000011602 */
[----:B------:R-:W1:Y:S01]  /*17900*/  @!P1 LDC.64 R2, c[0x0][0x428] ;  /* 0x00010a00ff029b82 */ /* 0x000e620000000a00 */
[----:B---3--:R-:W-:-:S05]  /*17910*/  @P0 IMAD.HI.U32 R6, R9, R6, RZ ;  /* 0x0000000609060227 */ /* 0x008fca00078e00ff */
        /* <DEDUP_REMOVED lines=12> */
[--C-:B------:R-:W-:Y:S01]  /*179e0*/  @!P0 SHF.R.S32.HI R7, RZ, 0x1f, R0.reuse ;  /* 0x0000001fff078819 */ /* 0x100fe20000011400 */
[----:B------:R-:W-:Y:S01]  /*179f0*/  @!P0 IMAD.MOV.U32 R6, RZ, RZ, R0 ;  /* 0x000000ffff068224 */ /* 0x000fe200078e0000 */
[----:B------:R0:W-:Y:S01]  /*17a00*/  STL [R1+0x2c], R16 ;  /* 0x00002c1001007387 */ /* 0x0001e20000100800 */
[----:B------:R-:W-:Y:S01]  /*17a10*/  IMAD R8, R12, R2, R8 ;  /* 0x000000020c087224 */ /* 0x000fe200078e0208 */
[----:B------:R-:W1:Y:S01]  /*17a20*/  @!P0 LDC.64 R4, c[0x0][0x418] ;  /* 0x00010600ff048b82 */ /* 0x000e620000000a00 */
[----:B------:R-:W-:-:S04]  /*17a30*/  IMAD.MOV R2, RZ, RZ, -R0 ;  /* 0x000000ffff027224 */ /* 0x000fc800078e0a00 */
[----:B------:R-:W-:-:S03]  /*17a40*/  IMAD R9, R12, R2, R9 ;  /* 0x000000020c097224 */ /* 0x000fc600078e0209 */
[----:B------:R-:W3:Y:S02]  /*17a50*/  @!P0 LDC.64 R2, c[0x0][0x428] ;  /* 0x00010a00ff028b82 */ /* 0x000ee40000000a00 */
[----:B---3--:R-:W-:-:S04]  /*17a60*/  @!P0 IMAD.WIDE.U32 R6, R13, R2, R6 ;  /* 0x000000020d068225 */ /* 0x008fc800078e0006 */
[----:B------:R-:W-:Y:S02]  /*17a70*/  @!P0 IMAD R2, R16, R2, RZ ;  /* 0x0000000210028224 */ /* 0x000fe400078e02ff */
[----:B0-----:R0:W5:Y:S02]  /*17a80*/  LDL.LU R16, [R1+0xa4] ;  /* 0x0000a40001107983 */ /* 0x0011640000300800 */
[----:B------:R-:W-:Y:S01]  /*17a90*/  @!P0 IMAD R0, R13, R3, R2 ;  /* 0x000000030d008224 */ /* 0x000fe200078e0202 */
[----:B-1----:R-:W-:-:S03]  /*17aa0*/  @!P0 LEA R4, P2, R6, R4, 0x2 ;  /* 0x0000000406048211 */ /* 0x002fc600078410ff */
[----:B------:R-:W-:-:S05]  /*17ab0*/  @!P0 IMAD.IADD R0, R0, 0x1, R7 ;  /* 0x0000000100008824 */ /* 0x000fca00078e0207 */
[----:B------:R-:W-:Y:S02]  /*17ac0*/  @!P0 LEA.HI.X R5, R6, R5, R0, 0x2, P2 ;  /* 0x0000000506058211 */ /* 0x000fe400010f1400 */
[----:B------:R-:W1:Y:S01]  /*17ad0*/  LDC R0, c[0x0][0x2f4] ;  /* 0x0000bd00ff007b82 */ /* 0x000e620000000800 */
[----:B------:R-:W-:Y:S01]  /*17ae0*/  ISETP.GT.U32.AND P2, PT, R15, 0x9f, PT ;  /* 0x0000009f0f00780c */ /* 0x000fe20003f44070 */
[----:B------:R-:W-:Y:S01]  /*17af0*/  IMAD.SHL.U32 R13, R21, 0x10, RZ ;  /* 0x00000010150d7824 */ /* 0x000fe200078e00ff */
[----:B------:R-:W-:Y:S02]  /*17b00*/  CS2R R6, SRZ ;  /* 0x0000000000067805 */ /* 0x000fe4000001ff00 */
[----:B------:R-:W-:Y:S02]  /*17b10*/  LOP3.LUT R19, R19, 0xfffffffd, RZ, 0xc0, !PT ;  /* 0xfffffffd13137812 */ /* 0x000fe400078ec0ff */
[----:B------:R-:W-:Y:S02]  /*17b20*/  LOP3.LUT R13, R13, 0x30, RZ, 0xc0, !PT ;  /* 0x000000300d0d7812 */ /* 0x000fe400078ec0ff */
[----:B------:R0:W5:Y:S04]  /*17b30*/  @!P1 LDG.E R7, desc[UR40][R10.64] ;  /* 0x000000280a079981 */ /* 0x000168000c1e1900 */
[----:B------:R0:W5:Y:S01]  /*17b40*/  @!P0 LDG.E R6, desc[UR40][R4.64] ;  /* 0x0000002804068981 */ /* 0x000162000c1e1900 */
[----:B------:R-:W-:-:S04]  /*17b50*/  @P2 LOP3.LUT R19, R19, 0x2, RZ, 0xfc, !PT ;  /* 0x0000000213132812 */ /* 0x000fc800078efcff */
[----:B------:R-:W-:Y:S02]  /*17b60*/  LOP3.LUT R19, R19, 0xfffffffb, RZ, 0xc0, !PT ;  /* 0xfffffffb13137812 */ /* 0x000fe400078ec0ff */
[----:B-1----:R-:W-:Y:S02]  /*17b70*/  ISETP.GE.AND P1, PT, R13, R0, PT ;  /* 0x000000000d00720c */ /* 0x002fe40003f26270 */
[----:B------:R-:W-:Y:S01]  /*17b80*/  LOP3.LUT R19, R19, 0xfffffffe, RZ, 0xc0, !PT ;  /* 0xfffffffe13137812 */ /* 0x000fe200078ec0ff */
[----:B------:R-:W-:-:S10]  /*17b90*/  UMOV UR4, 0xffffffff ;  /* 0xffffffff00047882 */ /* 0x000fd40000000000 */
[----:B------:R-:W-:Y:S02]  /*17ba0*/  @P1 LOP3.LUT R19, R19, 0x1, RZ, 0xfc, !PT ;  /* 0x0000000113131812 */ /* 0x000fe400078efcff */
[----:B--2---:R-:W-:-:S13]  /*17bb0*/  ISETP.NE.AND P0, PT, R14, 0x3, PT ;  /* 0x000000030e00780c */ /* 0x004fda0003f05270 */
[----:B------:R-:W-:Y:S01]  /*17bc0*/  @P0 LOP3.LUT R19, R19, 0x4, RZ, 0xfc, !PT ;  /* 0x0000000413130812 */ /* 0x000fe200078efcff */
[----:B0-----:R-:W-:Y:S06]  /*17bd0*/  BRA.DIV UR4, `(.L_x_16035) ;  /* 0x0000005a04807947 */ /* 0x001fec000b800000 */
.L_x_16157:
[----:B------:R-:W-:Y:S01]  /*17be0*/  VIADD R5, R20, 0xffffffff ;  /* 0xffffffff14057836 */ /* 0x000fe20000000000 */
[----:B------:R-:W-:Y:S06]  /*17bf0*/  @!P0 BRA `(.L_x_16036) ;  /* 0x0000000000048947 */ /* 0x000fec0003800000 */
[----:B------:R-:W-:Y:S01]  /*17c00*/  BPT.TRAP 0x1 ;  /* 0x000000040000795c */ /* 0x000fe20000300000 */
.L_x_16036:
        /* <DEDUP_REMOVED lines=10> */
.L_x_16158:
[----:B------:R-:W-:Y:S05]  /*17cb0*/  BSYNC B0 ;  /* 0x0000000000007941 */ /* 0x000fea0003800000 */
.L_x_16037:
[----:B0-----:R-:W2:Y:S01]  /*17cc0*/  LDL R0, [R1+0x10] ;  /* 0x0000100001007983 */ /* 0x001ea20000100800 */
[----:B------:R-:W-:Y:S01]  /*17cd0*/  ULDC.64 UR4, c[0x0][0x328] ;  /* 0x0000ca0000047ab9 */ /* 0x000fe20000000a00 */
[----:B-----5:R-:W-:Y:S01]  /*17ce0*/  SHF.R.S32.HI R11, RZ, 0x1f, R7 ;  /* 0x0000001fff0b7819 */ /* 0x020fe20000011407 */
[----:B------:R-:W-:Y:S01]  /*17cf0*/  IMAD.WIDE.U32 R2, R8, UR4, RZ ;  /* 0x0000000408027c25 */ /* 0x000fe2000f8e00ff */
[----:B------:R-:W-:Y:S01]  /*17d00*/  ULDC.64 UR6, c[0x0][0x338] ;  /* 0x0000ce0000067ab9 */ /* 0x000fe20000000a00 */
[----:B------:R-:W0:Y:S02]  /*17d10*/  S2R R21, SR_TID.X ;  /* 0x0000000000157919 */ /* 0x000e240000002100 */
[----:B------:R-:W-:Y:S01]  /*17d20*/  IMAD R5, R5, -0xa0, R26 ;  /* 0xffffff6005057824 */ /* 0x000fe200078e021a */
[----:B------:R1:W-:Y:S01]  /*17d30*/  STL [R1+0x4], R11 ;  /* 0x0000040b01007387 */ /* 0x0003e20000100800 */
        /* <DEDUP_REMOVED lines=8> */
[----:B------:R-:W-:Y:S02]  /*17dc0*/  IMAD R0, R7, UR7, R0 ;  /* 0x0000000707007c24 */ /* 0x000fe4000f8e0200 */
[----:B------:R-:W-:-:S02]  /*17dd0*/  IMAD.MOV.U32 R12, RZ, RZ, R2 ;  /* 0x000000ffff0c7224 */ /* 0x000fc400078e0002 */
[----:B------:R-:W-:Y:S01]  /*17de0*/  IMAD.IADD R13, R3, 0x1, R0 ;  /* 0x00000001030d7824 */ /* 0x000fe200078e0200 */
[----:B------:R-:W-:-:S05]  /*17df0*/  SHF.R.S32.HI R0, RZ, 0x1f, R9 ;  /* 0x0000001fff007819 */ /* 0x000fca0000011409 */
[----:B------:R1:W-:Y:S04]  /*17e00*/  STL [R1+0x48], R0 ;  /* 0x0000480001007387 */ /* 0x0003e80000100800 */
[----:B------:R-:W2:Y:S04]  /*17e10*/  LDL R15, [R1+0x3c] ;  /* 0x00003c00010f7983 */ /* 0x000ea80000100800 */
[----:B------:R-:W2:Y:S01]  /*17e20*/  LDL R14, [R1+0xc] ;  /* 0x00000c00010e7983 */ /* 0x000ea20000100800 */
        /* <DEDUP_REMOVED lines=11> */
[----:B------:R-:W-:Y:S01]  /*17ee0*/  ULDC.64 UR6, c[0x0][0x318] ;  /* 0x0000c60000067ab9 */ /* 0x000fe20000000a00 */
[----:B------:R-:W-:-:S02]  /*17ef0*/  IMAD.MOV.U32 R10, RZ, RZ, R2 ;  /* 0x000000ffff0a7224 */ /* 0x000fc400078e0002 */
[----:B0-----:R-:W-:Y:S02]  /*17f00*/  IMAD.IADD R11, R3, 0x1, R0 ;  /* 0x00000001030b7824 */ /* 0x001fe400078e0200 */
[----:B------:R-:W-:-:S04]  /*17f10*/  IMAD.WIDE.U32 R2, R16, UR4, R12 ;  /* 0x0000000410027c25 */ /* 0x000fc8000f8e000c */
[----:B------:R-:W-:Y:S01]  /*17f20*/  IMAD R12, R16, UR5, RZ ;  /* 0x00000005100c7c24 */ /* 0x000fe2000f8e02ff */
[----:B------:R-:W-:Y:S01]  /*17f30*/  IADD3 R0, P1, R2, UR6, RZ ;  /* 0x0000000602007c10 */ /* 0x000fe2000ff3e0ff */
[----:B------:R-:W-:-:S03]  /*17f40*/  IMAD.WIDE.U32 R10, R16, UR4, R10 ;  /* 0x00000004100a7c25 */ /* 0x000fc6000f8e000a */
[----:B------:R-:W-:Y:S02]  /*17f50*/  IADD3.X R2, R3, UR7, R12, P1, !PT ;  /* 0x0000000703027c10 */ /* 0x000fe40008ffe40c */
[----:B------:R-:W-:-:S05]  /*17f60*/  IADD3 R3, P1, R10, UR6, RZ ;  /* 0x000000060a037c10 */ /* 0x000fca000ff3e0ff */
[----:B------:R0:W-:Y:S01]  /*17f70*/  STL [R1], R3 ;  /* 0x0000000301007387 */ /* 0x0001e20000100800 */
[----:B------:R-:W-:-:S04]  /*17f80*/  LOP3.LUT R21, R21, 0x7f, RZ, 0xc0, !PT ;  /* 0x0000007f15157812 */ /* 0x000fc800078ec0ff */
[----:B------:R-:W-:Y:S01]  /*17f90*/  SHF.R.U32.HI R21, RZ, 0x2, R21 ;  /* 0x00000002ff157819 */ /* 0x000fe20000011615 */
[----:B------:R-:W-:Y:S01]  /*17fa0*/  UMOV UR4, 0xffffffff ;  /* 0xffffffff00047882 */ /* 0x000fe20000000000 */
[----:B------:R-:W-:-:S03]  /*17fb0*/  IADD3.X R29, R12, UR7, R11, P1, !PT ;  /* 0x000000070c1d7c10 */ /* 0x000fc60008ffe40b */
[----:B------:R-:W-:-:S05]  /*17fc0*/  IMAD.IADD R5, R5, 0x1, -R21 ;  /* 0x0000000105057824 */ /* 0x000fca00078e0a15 */
[----:B------:R-:W-:Y:S01]  /*17fd0*/  ISETP.GE.AND P5, PT, R5, 0x1, PT ;  /* 0x000000010500780c */ /* 0x000fe20003fa6270 */
[----:B--2---:R-:W-:Y:S01]  /*17fe0*/  IMAD R26, R14, 0x2800, R15 ;  /* 0x000028000e1a7824 */ /* 0x004fe200078e020f */
[----:B0-----:R-:W-:Y:S11]  /*17ff0*/  BRA.DIV UR4, `(.L_x_16039) ;  /* 0x0000005604c47947 */ /* 0x001ff6000b800000 */
[----:B------:R-:W2:Y:S01]  /*18000*/  LDL.LU R14, [R1] ;  /* 0x00000000010e7983 */ /* 0x000ea20000300800 */
[----:B------:R-:W0:Y:S03]  /*18010*/  S2R R11, SR_TID.X ;  /* 0x00000000000b7919 */ /* 0x000e260000002100 */
[----:B------:R-:W1:Y:S04]  /*18020*/  SHFL.IDX PT, R3, R0, RZ, 0x1c1f ;  /* 0x001c1fff00037589 */ /* 0x000e6800000e0000 */
[----:B------:R-:W3:Y:S04]  /*18030*/  SHFL.IDX PT, R10, R2, RZ, 0x1c1f ;  /* 0x001c1fff020a7589 */ /* 0x000ee800000e0000 */
[----:B------:R-:W-:Y:S01]  /*18040*/  SHFL.IDX PT, R20, R2, 0x1, 0x1c1f ;  /* 0x003c1f0002147f89 */ /* 0x000fe200000e0000 */
[----:B0-----:R-:W-:-:S05]  /*18050*/  IMAD.SHL.U32 R15, R11, 0x10, RZ ;  /* 0x000000100b0f7824 */ /* 0x001fca00078e00ff */
[----:B------:R-:W-:-:S04]  /*18060*/  LOP3.LUT R15, R15, 0x30, RZ, 0xc0, !PT ;  /* 0x000000300f0f7812 */ /* 0x000fc800078ec0ff */
[----:B-1----:R-:W-:-:S04]  /*18070*/  IADD3 R12, P1, R15, R3, RZ ;  /* 0x000000030f0c7210 */ /* 0x002fc80007f3e0ff */
[----:B---3--:R-:W-:Y:S02]  /*18080*/  IADD3.X R13, RZ, R10, RZ, P1, !PT ;  /* 0x0000000aff0d7210 */ /* 0x008fe40000ffe4ff */
[----:B------:R-:W0:Y:S01]  /*18090*/  SHFL.IDX PT, R10, R0, 0x1, 0x1c1f ;  /* 0x003c1f00000a7f89 */ /* 0x000e2200000e0000 */
[----:B------:R-:W-:Y:S01]  /*180a0*/  ISETP.LT.OR P1, PT, R5, 0x1, P0 ;  /* 0x000000010500780c */ /* 0x000fe20000721670 */
[----:B------:R-:W-:-:S12]  /*180b0*/  IMAD.IADD R3, R17, 0x1, R26 ;  /* 0x0000000111037824 */ /* 0x000fd800078e021a */
[----:B------:R-:W-:Y:S01]  /*180c0*/  LDGSTS.E.BYPASS.LTC128B.128 [R3+0x6000], desc[UR40][R12.64], !P1 ;  /* 0x060000000c037fae */ /* 0x000fe2000c901d68 */
[----:B0-----:R-:W-:-:S05]  /*180d0*/  IADD3 R10, P1, R15, R10, RZ ;  /* 0x0000000a0f0a7210 */ /* 0x001fca0007f3e0ff */
[----:B------:R-:W-:Y:S01]  /*180e0*/  IMAD.X R11, RZ, RZ, R20, P1 ;  /* 0x000000ffff0b7224 */ /* 0x000fe200008e0614 */
        /* <DEDUP_REMOVED lines=8> */
[----:B------:R-:W-:-:S13]  /*18170*/  ISETP.LT.OR P1, PT, R5, 0x41, P0 ;  /* 0x000000410500780c */ /* 0x000fda0000721670 */
[----:B------:R1:W-:Y:S02]  /*18180*/  LDGSTS.E.BYPASS.LTC128B.128 [R3+0x7000], desc[UR40][R10.64], !P1 ;  /* 0x070000000a037fae */ /* 0x0003e4000c901d68 */
[----:B-1----:R-:W-:-:S05]  /*18190*/  IADD3 R10, P1, R15, R0, RZ ;  /* 0x000000000f0a7210 */ /* 0x002fca0007f3e0ff */
[----:B---3--:R-:W-:Y:S01]  /*181a0*/  IMAD.X R11, RZ, RZ, R2, P1 ;  /* 0x000000ffff0b7224 */ /* 0x008fe200008e0602 */
[C---:B------:R-:W-:Y:S01]  /*181b0*/  ISETP.LT.OR P1, PT, R5.reuse, 0x61, P0 ;  /* 0x000000610500780c */ /* 0x040fe20000721670 */
[----:B------:R0:W1:Y:S01]  /*181c0*/  SHFL.IDX PT, R0, R29, RZ, 0x1c1f ;  /* 0x001c1fff1d007589 */ /* 0x00006200000e0000 */
[----:B------:R-:W-:-:S11]  /*181d0*/  ISETP.GE.AND P3, PT, R5, 0x81, PT ;  /* 0x000000810500780c */ /* 0x000fd60003f66270 */
[----:B------:R2:W-:Y:S01]  /*181e0*/  LDGSTS.E.BYPASS.LTC128B.128 [R3+0x7800], desc[UR40][R10.64], !P1 ;  /* 0x078000000a037fae */ /* 0x0005e2000c901d68 */
[----:B------:R-:W-:Y:S02]  /*181f0*/  LOP3.LUT R19, R19, 0xfffffff7, RZ, 0xc0, !PT ;  /* 0xfffffff713137812 */ /* 0x000fe400078ec0ff */
[C---:B------:R-:W-:Y:S02]  /*18200*/  ISETP.GE.AND P4, PT, R5.reuse, 0x21, PT ;  /* 0x000000210500780c */ /* 0x040fe40003f86270 */
[C---:B------:R-:W-:Y:S02]  /*18210*/  ISETP.GE.AND P1, PT, R5.reuse, 0x41, PT ;  /* 0x000000410500780c */ /* 0x040fe40003f26270 */
[----:B------:R-:W-:Y:S02]  /*18220*/  ISETP.GE.AND P2, PT, R5, 0x61, PT ;  /* 0x000000610500780c */ /* 0x000fe40003f46270 */
[----:B------:R-:W-:Y:S01]  /*18230*/  @P3 LOP3.LUT R19, R19, 0x8, RZ, 0xfc, !PT ;  /* 0x0000000813133812 */ /* 0x000fe200078efcff */
[----:B-12---:R0:W2:Y:S10]  /*18240*/  SHFL.IDX PT, R10, R14, RZ, 0x1c1f ;  /* 0x001c1fff0e0a7589 */ /* 0x0060b400000e0000 */
.L_x_16170:
        /* <DEDUP_REMOVED lines=12> */
.L_x_16040:
        /* <DEDUP_REMOVED lines=11> */
.L_x_16041:
[----:B------:R2:W-:Y:S01]  /*183c0*/  SYNCS.ARRIVE.TRANS64.A1T0 RZ, [R4+URZ+0x13270], RZ ;  /* 0x013270ff04ff79a7 */ /* 0x0005e2000810003f */
[----:B------:R-:W-:Y:S05]  /*183d0*/  @!P6 BRA `(.L_x_16042) ;  /* 0x000000000004e947 */ /* 0x000fea0003800000 */
[----:B------:R-:W-:Y:S01]  /*183e0*/  BPT.TRAP 0x1 ;  /* 0x000000040000795c */ /* 0x000fe20000300000 */
.L_x_16042:
[----:B------:R-:W3:Y:S01]  /*183f0*/  LDL R0, [R1+0x44] ;  /* 0x0000440001007983 */ /* 0x000ee20000100800 */
[----:B------:R-:W-:Y:S01]  /*18400*/  BSSY B0, `(.L_x_16043) ;  /* 0x0000003000007945 */ /* 0x000fe20003800000 */
[----:B---3--:R-:W3:Y:S03]  /*18410*/  SYNCS.PHASECHK.TRANS64.TRYWAIT P0, [R4+URZ+0x13240], R0 ;  /* 0x01324000040075a7 */ /* 0x008ee6000800017f */
[----:B---3--:R-:W-:Y:S05]  /*18420*/  @!P0 BRA `(.L_x_16044) ;  /* 0x0000005800548947 */ /* 0x008fea0003800000 */
.L_x_16171:
[----:B------:R-:W-:Y:S05]  /*18430*/  BSYNC B0 ;  /* 0x0000000000007941 */ /* 0x000fea0003800000 */
.L_x_16043:
[----:B---3--:R-:W3:Y:S01]  /*18440*/  LDL.LU R0, [R1+0x4] ;  /* 0x0000040001007983 */ /* 0x008ee20000300800 */
        /* <DEDUP_REMOVED lines=64> */
.L_x_16183:
        /* <DEDUP_REMOVED lines=14> */
.L_x_16047:
[----:B------:R-:W-:Y:S05]  /*18930*/  BSYNC B0 ;  /* 0x0000000000007941 */ /* 0x000fea0003800000 */
.L_x_16046:
[----:B------:R-:W-:Y:S01]  /*18940*/  NOP ;  /* 0x0000000000007918 */ /* 0x000fe20000000000 */
[----:B------:R-:W-:-:S13]  /*18950*/  PLOP3.LUT P0, PT, PT, PT, PT, 0x80, 0x0 ;  /* 0x000000000000781c */ /* 0x000fda0003f0f070 */
.L_x_16048:
        /* <DEDUP_REMOVED lines=11> */
.L_x_16049:
[----:B------:R2:W5:Y:S01]  /*18a10*/  LDL.LU R5, [R1+0x50] ;  /* 0x0000500001057983 */ /* 0x0005620000300800 */
[----:B------:R2:W-:Y:S03]  /*18a20*/  SYNCS.ARRIVE.TRANS64.A1T0 RZ, [R4+URZ+0x13230], RZ ;  /* 0x013230ff04ff79a7 */ /* 0x0005e6000810003f */
[----:B----4-:R2:W5:Y:S02]  /*18a30*/  LDL.LU R3, [R1+0x5c] ;  /* 0x00005c0001037983 */ /* 0x0105640000300800 */
        /* <DEDUP_REMOVED lines=11> */
[----:B0-----:R-:W-:-:S03]  /*18af0*/  SEL R29, R3, RZ, !P0 ;  /* 0x000000ff031d7207 */ /* 0x001fc60004000000 */
[----:B------:R-:W-:-:S04]  /*18b00*/  IMAD R2, R2, UR4, RZ ;  /* 0x0000000402027c24 */ /* 0x000fc8000f8e02ff */
[C---:B------:R-:W-:Y:S02]  /*18b10*/  IMAD R26, R5.reuse, UR5, R2 ;  /* 0x00000005051a7c24 */ /* 0x040fe4000f8e0202 */
[----:B--2---:R-:W-:-:S04]  /*18b20*/  IMAD.WIDE.U32 R4, R5, UR4, RZ ;  /* 0x0000000405047c25 */ /* 0x004fc8000f8e00ff */
[----:B------:R-:W-:Y:S01]  /*18b30*/  IMAD.IADD R26, R5, 0x1, R26 ;  /* 0x00000001051a7824 */ /* 0x000fe200078e021a */
[----:B------:R0:W-:Y:S01]  /*18b40*/  STL.64 [R1], R4 ;  /* 0x0000000401007387 */ /* 0x0001e20000100a00 */
        /* <DEDUP_REMOVED lines=17> */
.L_x_16051:
[----:B------:R-:W-:Y:S05]  /*18c60*/  BSYNC B6 ;  /* 0x0000000000067941 */ /* 0x000fea0003800000 */
.L_x_16050:
        /* <DEDUP_REMOVED lines=26> */
[----:B---3--:R-:W-:-:S04]  /*18e10*/  IMAD R6, R25, 0xc0, R20 ;  /* 0x000000c019067824 */ /* 0x008fc800078e0214 */
[----:B-1----:R-:W-:-:S04]  /*18e20*/  @P1 IMAD.HI.U32 R0, R6, R0, RZ ;  /* 0x0000000006001227 */ /* 0x002fc800078e00ff */
[----:B------:R-:W-:Y:S01]  /*18e30*/  IMAD.MOV.U32 R4, RZ, RZ, R6 ;  /* 0x000000ffff047224 */ /* 0x000fe200078e0006 */
[----:B0-----:R-:W-:-:S04]  /*18e40*/  @P1 SHF.R.U32.HI R4, RZ, R5, R0 ;  /* 0x00000005ff041219 */ /* 0x001fc80000011600 */
[----:B------:R-:W-:-:S05]  /*18e50*/  SHF.R.S32.HI R0, RZ, 0x1f, R4 ;  /* 0x0000001fff007819 */ /* 0x000fca0000011404 */
[----:B------:R-:W-:-:S04]  /*18e60*/  IMAD R0, R0, UR4, RZ ;  /* 0x0000000400007c24 */ /* 0x000fc8000f8e02ff */
[C---:B------:R-:W-:Y:S02]  /*18e70*/  IMAD R7, R4.reuse, UR5, R0 ;  /* 0x0000000504077c24 */ /* 0x040fe4000f8e0200 */
[----:B------:R-:W-:Y:S02]  /*18e80*/  IMAD.MOV R0, RZ, RZ, -R4 ;  /* 0x000000ffff007224 */ /* 0x000fe400078e0a04 */
[----:B------:R-:W-:-:S04]  /*18e90*/  IMAD.WIDE.U32 R4, R4, UR4, R2 ;  /* 0x0000000404047c25 */ /* 0x000fc8000f8e0002 */
[----:B------:R-:W-:Y:S01]  /*18ea0*/  IMAD R0, R9, R0, R6 ;  /* 0x0000000009007224 */ /* 0x000fe200078e0206 */
[----:B------:R-:W-:-:S04]  /*18eb0*/  IADD3 R5, R5, R7, RZ ;  /* 0x0000000705057210 */ /* 0x000fc80007ffe0ff */
        /* <DEDUP_REMOVED lines=80> */
.L_x_16196:
        /* <DEDUP_REMOVED lines=10> */
.L_x_16053:
        /* <DEDUP_REMOVED lines=18> */
.L_x_16197:
[----:B------:R-:W-:Y:S05]  /*19580*/  BSYNC B0 ;  /* 0x0000000000007941 */ /* 0x000fea0003800000 */
.L_x_16054:
        /* <DEDUP_REMOVED lines=8> */
.L_x_16076:
        /* <DEDUP_REMOVED lines=74> */
.L_x_16057:
[----:B------:R-:W-:Y:S01]  /*19ab0*/  IMAD R6, R3, 0x8, R17 ;  /* 0x0000000803067824 */ /* 0x000fe200078e0211 */
[----:B0-----:R-:W-:Y:S01]  /*19ac0*/  SHF.L.U32 R2, R2, 0x1f, RZ ;  /* 0x0000001f02027819 */ /* 0x001fe200000006ff */
[----:B------:R-:W-:Y:S01]  /*19ad0*/  BSSY B0, `(.L_x_16058) ;  /* 0x0000005000007945 */ /* 0x000fe20003800000 */
[----:B------:R-:W-:Y:S02]  /*19ae0*/  SHF.R.S32.HI R26, RZ, 0x1f, R7 ;  /* 0x0000001fff1a7819 */ /* 0x000fe40000011407 */
[----:B------:R-:W0:Y:S01]  /*19af0*/  SYNCS.PHASECHK.TRANS64.TRYWAIT P0, [R6+URZ+0x13280], R2 ;  /* 0x01328002060075a7 */ /* 0x000e22000800017f */
[----:B------:R1:W-:Y:S02]  /*19b00*/  STL [R1+0x8], R2 ;  /* 0x0000080201007387 */ /* 0x0003e40000100800 */
[----:B01----:R-:W-:Y:S05]  /*19b10*/  @!P0 BRA `(.L_x_16059) ;  /* 0x0000005000208947 */ /* 0x003fea0003800000 */
.L_x_16198:
[----:B------:R-:W-:Y:S05]  /*19b20*/  BSYNC B0 ;  /* 0x0000000000007941 */ /* 0x000fea0003800000 */
.L_x_16058:
        /* <DEDUP_REMOVED lines=18> */
[----:B------:R-:W-:Y:S01]  /*19c50*/  IMAD.IADD R5, R3, 0x1, R4 ;  /* 0x0000000103057824 */ /* 0x000fe200078e0204 */
[----:B------:R-:W-:Y:S01]  /*19c60*/  MOV R4, R2 ;  /* 0x0000000200047202 */ /* 0x000fe20000000f00 */
        /* <DEDUP_REMOVED lines=48> */
.L_x_16210:
        /* <DEDUP_REMOVED lines=11> */
.L_x_16061:
        /* <DEDUP_REMOVED lines=11> */
.L_x_16062:
[----:B------:R1:W-:Y:S01]  /*1a0d0*/  SYNCS.ARRIVE.TRANS64.A1T0 RZ, [R6+URZ+0x13270], RZ ;  /* 0x013270ff06ff79a7 */ /* 0x0003e2000810003f */
[----:B------:R-:W-:Y:S05]  /*1a0e0*/  @!P3 BRA `(.L_x_16063) ;  /* 0x000000000004b947 */ /* 0x000fea0003800000 */
[----:B------:R-:W-:Y:S01]  /*1a0f0*/  BPT.TRAP 0x1 ;  /* 0x000000040000795c */ /* 0x000fe20000300000 */
.L_x_16063:
[----:B------:R-:W2:Y:S01]  /*1a100*/  LDL R2, [R1+0x8] ;  /* 0x0000080001027983 */ /* 0x000ea20000100800 */
[----:B------:R-:W-:Y:S01]  /*1a110*/  BSSY B0, `(.L_x_16064) ;  /* 0x0000003000007945 */ /* 0x000fe20003800000 */
[----:B--2---:R-:W2:Y:S03]  /*1a120*/  SYNCS.PHASECHK.TRANS64.TRYWAIT P0, [R6+URZ+0x13240], R2 ;  /* 0x01324002060075a7 */ /* 0x004ea6000800017f */
[----:B--2---:R-:W-:Y:S05]  /*1a130*/  @!P0 BRA `(.L_x_16065) ;  /* 0x00000050004c8947 */ /* 0x004fea0003800000 */
.L_x_16211:
[----:B------:R-:W-:Y:S05]  /*1a140*/  BSYNC B0 ;  /* 0x0000000000007941 */ /* 0x000fea0003800000 */
.L_x_16064:
        /* <DEDUP_REMOVED lines=59> */
.L_x_16223:
        /* <DEDUP_REMOVED lines=8> */
.L_x_16067:
        /* <DEDUP_REMOVED lines=11> */
.L_x_16068:
[----:B------:R-:W4:Y:S01]  /*1a630*/  LDL R0, [R1+0x58] ;  /* 0x0000580001007983 */ /* 0x000f220000100800 */
[----:B------:R0:W-:Y:S01]  /*1a640*/  SYNCS.ARRIVE.TRANS64.A1T0 RZ, [R6+URZ+0x13230], RZ ;  /* 0x013230ff06ff79a7 */ /* 0x0001e2000810003f */
[----:B----4-:R-:W-:-:S13]  /*1a650*/  ISETP.NE.AND P0, PT, R0, 0x3, PT ;  /* 0x000000030000780c */ /* 0x010fda0003f05270 */
[----:B0-----:R-:W-:Y:S05]  /*1a660*/  @!P0 BRA `(.L_x_16069) ;  /* 0x0000000000048947 */ /* 0x001fea0003800000 */
[----:B------:R-:W-:Y:S01]  /*1a670*/  BPT.TRAP 0x1 ;  /* 0x000000040000795c */ /* 0x000fe20000300000 */
.L_x_16069:
[----:B------:R-:W-:Y:S01]  /*1a680*/  LOP3.LUT R0, R25, 0x1, RZ, 0x3c, !PT ;  /* 0x0000000119007812 */ /* 0x000fe200078e3cff */
[----:B---3--:R-:W-:Y:S01]  /*1a690*/  IMAD R2, R21, 0x8, R17 ;  /* 0x0000000815027824 */ /* 0x008fe200078e0211 */
[----:B------:R-:W-:Y:S02]  /*1a6a0*/  BSSY B0, `(.L_x_16070) ;  /* 0x0000004000007945 */ /* 0x000fe40003800000 */
[----:B------:R-:W-:-:S04]  /*1a6b0*/  SHF.L.U32 R0, R0, 0x1f, RZ ;  /* 0x0000001f00007819 */ /* 0x000fc800000006ff */
[----:B------:R-:W0:Y:S02]  /*1a6c0*/  SYNCS.PHASECHK.TRANS64.TRYWAIT P2, [R2+URZ+0x13270], R0 ;  /* 0x01327000020075a7 */ /* 0x000e24000804017f */
[----:B0-----:R-:W-:Y:S05]  /*1a6d0*/  @!P2 BRA `(.L_x_16071) ;  /* 0x000000500058a947 */ /* 0x001fea0003800000 */
.L_x_16224:
[----:B------:R-:W-:Y:S05]  /*1a6e0*/  BSYNC B0 ;  /* 0x0000000000007941 */ /* 0x000fea0003800000 */
.L_x_16070:
[----:B------:R-:W3:Y:S02]  /*1a6f0*/  LDL R3, [R1+0x74] ;  /* 0x0000740001037983 */ /* 0x000ee40000100800 */
[----:B---3--:R-:W-:-:S13]  /*1a700*/  ISETP.NE.AND P2, PT, R3, 0x3, PT ;  /* 0x000000030300780c */ /* 0x008fda0003f45270 */
[----:B------:R-:W-:Y:S05]  /*1a710*/  @!P2 BRA `(.L_x_16072) ;  /* 0x000000000004a947 */ /* 0x000fea0003800000 */
[----:B------:R-:W-:Y:S01]  /*1a720*/  BPT.TRAP 0x1 ;  /* 0x000000040000795c */ /* 0x000fe20000300000 */
.L_x_16072:
[----:B------:R-:W-:Y:S01]  /*1a730*/  SHF.L.U32 R3, R25, 0x1f, RZ ;  /* 0x0000001f19037819 */ /* 0x000fe200000006ff */
[----:B0-----:R-:W-:-:S03]  /*1a740*/  IMAD R0, R21, 0x2800, RZ ;  /* 0x0000280015007824 */ /* 0x001fc600078e02ff */
[----:B------:R-:W0:Y:S02]  /*1a750*/  SYNCS.PHASECHK.TRANS64.TRYWAIT P2, [R2+URZ+0x13260], R3 ;  /* 0x01326003020075a7 */ /* 0x000e24000804017f */
[----:B0-----:R-:W-:Y:S05]  /*1a760*/  @!P2 BRA `(.L_x_16073) ;  /* 0x000000500048a947 */ /* 0x001fea0003800000 */
.L_x_16225:
        /* <DEDUP_REMOVED lines=65> */
.L_x_16074:
[----:B-1----:R1:W-:Y:S01]  /*1ab80*/  SYNCS.ARRIVE.TRANS64.A1T0 RZ, [R2+URZ+0x13250], RZ ;  /* 0x013250ff02ff79a7 */ /* 0x0023e2000810003f */
[----:B------:R-:W-:Y:S06]  /*1ab90*/  BAR.SYNC.DEFER_BLOCKING 0x2, 0x80 ;  /* 0x0082000000007b1d */ /* 0x000fec0000010000 */
[----:B------:R-:W-:Y:S05]  /*1aba0*/  @!P0 BRA `(.L_x_16075) ;  /* 0x0000000000048947 */ /* 0x000fea0003800000 */
[----:B------:R-:W-:Y:S01]  /*1abb0*/  BPT.TRAP 0x1 ;  /* 0x000000040000795c */ /* 0x000fe20000300000 */
.L_x_16075:
[----:B0-----:R-:W2:Y:S01]  /*1abc0*/  LDL R0, [R1+0x34] ;  /* 0x0000340001007983 */ /* 0x001ea20000100800 */
[----:B-1----:R-:W-:-:S03]  /*1abd0*/  VIADD R2, R2, 0x13280 ;  /* 0x0001328002027836 */ /* 0x002fc60000000000 */
[----:B------:R3:W5:Y:S04]  /*1abe0*/  LDL R21, [R1+0xc] ;  /* 0x00000c0001157983 */ /* 0x0007680000100800 */
[----:B------:R3:W5:Y:S01]  /*1abf0*/  LDL R25, [R1+0x1c] ;  /* 0x00001c0001197983 */ /* 0x0007620000100800 */
[----:B--2---:R-:W-:-:S04]  /*1ac00*/  PRMT R2, R0, 0x654, R2 ;  /* 0x0000065400027816 */ /* 0x004fc80000000002 */
[----:B------:R3:W-:Y:S01]  /*1ac10*/  SYNCS.ARRIVE.TRANS64.RED.A1T0 RZ, [R2+URZ], RZ ;  /* 0x000000ff02ff79a7 */ /* 0x0007e2000810043f */
[----:B------:R-:W-:Y:S05]  /*1ac20*/  @P1 BRA `(.L_x_16076) ;  /* 0xffffffe800781947 */ /* 0x000fea000383ffff */
.L_x_16056:
        /* <DEDUP_REMOVED lines=19> */
.L_x_16078:
[----:B------:R-:W-:Y:S05]  /*1ad60*/  BSYNC B0 ;  /* 0x0000000000007941 */ /* 0x000fea0003800000 */
.L_x_16077:
[----:B------:R-:W-:Y:S05]  /*1ad70*/  @!P0 BRA `(.L_x_16079) ;  /* 0x0000000000048947 */ /* 0x000fea0003800000 */
[----:B------:R-:W-:Y:S01]  /*1ad80*/  BPT.TRAP 0x1 ;  /* 0x000000040000795c */ /* 0x000fe20000300000 */
.L_x_16079:
        /* <DEDUP_REMOVED lines=8> */
.L_x_16226:
[----:B------:R-:W-:Y:S05]  /*1ae10*/  BSYNC B0 ;  /* 0x0000000000007941 */ /* 0x000fea0003800000 */
.L_x_16080:
[----:B------:R-:W2:Y:S02]  /*1ae20*/  LDL R2, [R1+0x74] ;  /* 0x0000740001027983 */ /* 0x000ea40000100800 */
[----:B--2---:R-:W-:-:S13]  /*1ae30*/  ISETP.NE.AND P1, PT, R2, 0x3, PT ;  /* 0x000000030200780c */ /* 0x004fda0003f25270 */
[----:B------:R-:W-:Y:S05]  /*1ae40*/  @!P1 BRA `(.L_x_16082) ;  /* 0x0000000000049947 */ /* 0x000fea0003800000 */
[----:B------:R-:W-:Y:S01]  /*1ae50*/  BPT.TRAP 0x1 ;  /* 0x000000040000795c */ /* 0x000fe20000300000 */
.L_x_16082:
[----:B------:R-:W1:Y:S02]  /*1ae60*/  LDL R2, [R1+0x1c] ;  /* 0x00001c0001027983 */ /* 0x000e640000100800 */
[----:B-1----:R-:W-:-:S04]  /*1ae70*/  SHF.L.U32 R3, R2, 0x1f, RZ ;  /* 0x0000001f02037819 */ /* 0x002fc800000006ff */
[----:B------:R-:W1:Y:S02]  /*1ae80*/  SYNCS.PHASECHK.TRANS64.TRYWAIT P1, [R0+URZ+0x13260], R3 ;  /* 0x01326003000075a7 */ /* 0x000e64000802017f */
[----:B-1----:R-:W-:Y:S05]  /*1ae90*/  @!P1 BRA `(.L_x_16083) ;  /* 0x0000004800a49947 */ /* 0x002fea0003800000 */
.L_x_16227:
[----:B------:R-:W2:Y:S04]  /*1aea0*/  LDL R12, [R1+0xc] ;  /* 0x00000c00010c7983 */ /* 0x000ea80000100800 */
[----:B------:R-:W3:Y:S01]  /*1aeb0*/  LDL R13, [R1+0x74] ;  /* 0x00007400010d7983 */ /* 0x000ee20000100800 */
[----:B------:R-:W-:Y:S05]  /*1aec0*/  WARPSYNC.ALL ;  /* 0x0000000000007948 */ /* 0x000fea0003800000 */
[----:B--2---:R-:W-:-:S05]  /*1aed0*/  IMAD R2, R12, 0x2800, RZ ;  /* 0x000028000c027824 */ /* 0x004fca00078e02ff */
[----:B------:R-:W-:-:S04]  /*1aee0*/  LOP3.LUT R4, R2, R28, RZ, 0xfc, !PT ;  /* 0x0000001c02047212 */ /* 0x000fc800078efcff */
[----:B------:R-:W-:-:S06]  /*1aef0*/  IADD3 R5, R17, R4, RZ ;  /* 0x0000000411057210 */ /* 0x000fcc0007ffe0ff */
        /* <DEDUP_REMOVED lines=61> */
.L_x_16084:
[----:B-1----:R1:W-:Y:S01]  /*1b2d0*/  SYNCS.ARRIVE.TRANS64.A1T0 RZ, [R0+URZ+0x13250], RZ ;  /* 0x013250ff00ff79a7 */ /* 0x0023e2000810003f */
[----:B------:R-:W-:Y:S06]  /*1b2e0*/  BAR.SYNC.DEFER_BLOCKING 0x2, 0x80 ;  /* 0x0082000000007b1d */ /* 0x000fec0000010000 */
[----:B------:R-:W-:Y:S05]  /*1b2f0*/  @!P0 BRA `(.L_x_16085) ;  /* 0x0000000000048947 */ /* 0x000fea0003800000 */
[----:B------:R-:W-:Y:S01]  /*1b300*/  BPT.TRAP 0x1 ;  /* 0x000000040000795c */ /* 0x000fe20000300000 */
.L_x_16085:
        /* <DEDUP_REMOVED lines=12> */
.L_x_16026:
        /* <DEDUP_REMOVED lines=9> */
[----:B-----5:R1:W3:Y:S01]  /*1b460*/  LDS.128 R24, [R17+0x132d0] ;  /* 0x0132d00011187984 */ /* 0x0202e20000000c00 */
[----:B------:R-:W-:Y:S06]  /*1b470*/  BAR.ARV 0x4, 0x200 ;  /* 0x0108000000007b1d */ /* 0x000fec0000002000 */
[----:B------:R-:W-:Y:S05]  /*1b480*/  BRA `(.L_x_16087) ;  /* 0x0000000c00e47947 */ /* 0x000fea0003800000 */
.L_x_16086:
        /* <DEDUP_REMOVED lines=11> */
[----:B------:R1:W3:Y:S02]  /*1b540*/  @!P1 LDG.E R7, desc[UR40][R2.64] ;  /* 0x0000002802079981 */ /* 0x0002e4000c1e1900 */
[----:B-1----:R-:W-:-:S06]  /*1b550*/  @!P1 IMAD.WIDE R2, R0, 0x4, R4 ;  /* 0x0000000400029825 */ /* 0x002fcc00078e0204 */
[----:B------:R-:W4:Y:S01]  /*1b560*/  @!P1 LDG.E R2, desc[UR40][R2.64] ;  /* 0x0000002802029981 */ /* 0x000f22000c1e1900 */
[----:B-----5:R-:W-:Y:S01]  /*1b570*/  IMAD.MOV.U32 R25, RZ, RZ, RZ ;  /* 0x000000ffff197224 */ /* 0x020fe200078e00ff */
[C---:B------:R-:W-:Y:S01]  /*1b580*/  ISETP.GE.U32.AND P2, PT, R9.reuse, 0x2, PT ;  /* 0x000000020900780c */ /* 0x040fe20003f46070 */
[----:B------:R-:W-:Y:S01]  /*1b590*/  IMAD.MOV.U32 R5, RZ, RZ, RZ ;  /* 0x000000ffff057224 */ /* 0x000fe200078e00ff */
[C---:B------:R-:W-:Y:S01]  /*1b5a0*/  ISETP.GE.U32.AND P3, PT, R9.reuse, 0x4, PT ;  /* 0x000000040900780c */ /* 0x040fe20003f66070 */
[----:B------:R-:W-:Y:S01]  /*1b5b0*/  SHFL.IDX PT, R0, R24, RZ, 0x1f ;  /* 0x00001fff18007589 */ /* 0x000fe200000e0000 */
[C---:B------:R-:W-:Y:S02]  /*1b5c0*/  ISETP.GE.U32.AND P4, PT, R9.reuse, 0x8, PT ;  /* 0x000000080900780c */ /* 0x040fe40003f86070 */
[----:B------:R-:W-:Y:S01]  /*1b5d0*/  ISETP.GE.U32.AND P5, PT, R9, 0x10, PT ;  /* 0x000000100900780c */ /* 0x000fe20003fa6070 */
[----:B--2---:R0:W-:Y:S02]  /*1b5e0*/  SHFL.IDX PT, R6, R24, 0x1, 0x1f ;  /* 0x00201f0018067f89 */ /* 0x0041e400000e0000 */
[----:B0-----:R-:W-:-:S02]  /*1b5f0*/  IMAD.MOV.U32 R24, RZ, RZ, RZ ;  /* 0x000000ffff187224 */ /* 0x001fc400078e00ff */
[----:B---3--:R-:W-:Y:S02]  /*1b600*/  @!P1 IMAD.MOV.U32 R25, RZ, RZ, R7 ;  /* 0x000000ffff199224 */ /* 0x008fe400078e0007 */
        /* <DEDUP_REMOVED lines=19> */
.L_x_16237:
[----:B------:R-:W-:Y:S02]  /*1b740*/  ULDC UR4, c[0x0][0xc38] ;  /* 0x00030e0000047ab9 */ /* 0x000fe40000000800 */
[----:B------:R-:W-:-:S04]  /*1b750*/  IMAD.U32 R7, RZ, RZ, UR4 ;  /* 0x00000004ff077e24 */ /* 0x000fc8000f8e00ff */
[----:B-1----:R-:W-:-:S04]  /*1b760*/  IMAD R3, R3, R7, RZ ;  /* 0x0000000703037224 */ /* 0x002fc800078e02ff */
[----:B------:R-:W-:-:S05]  /*1b770*/  IMAD.IADD R4, R6, 0x1, R3 ;  /* 0x0000000106047824 */ /* 0x000fca00078e0203 */
[----:B------:R-:W-:-:S13]  /*1b780*/  ISETP.GT.AND P6, PT, R4, R0, PT ;  /* 0x000000000400720c */ /* 0x000fda0003fc4270 */
[----:B------:R-:W-:Y:S05]  /*1b790*/  @P6 BRA `(.L_x_16089) ;  /* 0x0000000000a46947 */ /* 0x000fea0003800000 */
.L_x_16092:
        /* <DEDUP_REMOVED lines=35> */
.L_x_16245:
[----:B------:R-:W-:Y:S02]  /*1b9d0*/  ULDC UR4, c[0x0][0xc38] ;  /* 0x00030e0000047ab9 */ /* 0x000fe40000000800 */
[----:B------:R-:W-:-:S04]  /*1b9e0*/  IMAD.U32 R7, RZ, RZ, UR4 ;  /* 0x00000004ff077e24 */ /* 0x000fc8000f8e00ff */
[----:B-1----:R-:W-:-:S05]  /*1b9f0*/  IMAD R3, R3, R7, RZ ;  /* 0x0000000703037224 */ /* 0x002fca00078e02ff */
[----:B------:R-:W-:-:S04]  /*1ba00*/  IADD3 R4, R3, R4, RZ ;  /* 0x0000000403047210 */ /* 0x000fc80007ffe0ff */
[----:B------:R-:W-:-:S13]  /*1ba10*/  ISETP.GT.AND P6, PT, R4, R0, PT ;  /* 0x000000000400720c */ /* 0x000fda0003fc4270 */
[----:B------:R-:W-:Y:S05]  /*1ba20*/  @!P6 BRA `(.L_x_16092) ;  /* 0xfffffffc005ce947 */ /* 0x000fea000383ffff */
.L_x_16089:
        /* <DEDUP_REMOVED lines=10> */
.L_x_16250:
[----:B------:R-:W-:-:S13]  /*1bad0*/  ISETP.NE.AND P0, PT, R3, RZ, PT ;  /* 0x000000ff0300720c */ /* 0x000fda0003f05270 */
[----:B------:R-:W-:Y:S05]  /*1bae0*/  @!P0 BRA `(.L_x_16094) ;  /* 0x0000000000108947 */ /* 0x000fea0003800000 */
[----:B------:R-:W-:Y:S01]  /*1baf0*/  UMOV UR4, 0xffffffff ;  /* 0xffffffff00047882 */ /* 0x000fe20000000000 */
[----:B-1----:R-:W-:Y:S02]  /*1bb00*/  VIADD R6, R6, 0xffffffff ;  /* 0xffffffff06067836 */ /* 0x002fe40000000000 */
[----:B------:R-:W-:Y:S05]  /*1bb10*/  BRA.DIV UR4, `(.L_x_16095) ;  /* 0x0000004a04247947 */ /* 0x000fea000b800000 */
[----:B------:R4:W1:Y:S02]  /*1bb20*/  SHFL.IDX PT, R24, R2, R6, 0x1f ;  /* 0x00001f0602187589 */ /* 0x00086400000e0000 */
.L_x_16094:
        /* <DEDUP_REMOVED lines=60> */
.L_x_16096:
        /* <DEDUP_REMOVED lines=48> */
[-C--:B------:R-:W-:Y:S01]  /*1c1f0*/  @!P1 IADD3 R3, R3, -R7.reuse, RZ ;  /* 0x8000000703039210 */ /* 0x080fe20007ffe0ff */
        /* <DEDUP_REMOVED lines=12> */
.L_x_16097:
[----:B------:R-:W-:-:S05]  /*1c2c0*/  LOP3.LUT R0, RZ, R0, RZ, 0x33, !PT ;  /* 0x00000000ff007212 */ /* 0x000fca00078e33ff */
[----:B------:R-:W-:Y:S01]  /*1c2d0*/  IMAD.IADD R25, R25, 0x1, R0 ;  /* 0x0000000119197824 */ /* 0x000fe200078e0200 */
[----:B------:R-:W-:Y:S06]  /*1c2e0*/  BRA `(.L_x_16098) ;  /* 0x00000000001c7947 */ /* 0x000fec0003800000 */
.L_x_16090:
[----:B------:R-:W-:Y:S01]  /*1c2f0*/  UMOV UR4, URZ ;  /* 0x0000003f00047c82 */ /* 0x000fe20008000000 */
[----:B------:R-:W-:Y:S01]  /*1c300*/  UMOV UR5, URZ ;  /* 0x0000003f00057c82 */ /* 0x000fe20008000000 */
[----:B------:R-:W-:Y:S01]  /*1c310*/  ULDC UR6, c[0x0][0xc3c] ;  /* 0x00030f0000067ab9 */ /* 0x000fe20000000800 */
[----:B------:R-:W-:Y:S02]  /*1c320*/  IMAD.MOV.U32 R24, RZ, RZ, R0 ;  /* 0x000000ffff187224 */ /* 0x000fe400078e0000 */
[----:B------:R-:W-:Y:S02]  /*1c330*/  IMAD.U32 R25, RZ, RZ, UR4 ;  /* 0x00000004ff197e24 */ /* 0x000fe4000f8e00ff */
[----:B------:R-:W-:Y:S02]  /*1c340*/  IMAD.U32 R26, RZ, RZ, UR5 ;  /* 0x00000005ff1a7e24 */ /* 0x000fe4000f8e00ff */
[----:B------:R-:W-:-:S07]  /*1c350*/  IMAD.U32 R27, RZ, RZ, UR6 ;  /* 0x00000006ff1b7e24 */ /* 0x000fce000f8e00ff */
.L_x_16098:
        /* <DEDUP_REMOVED lines=12> */
.L_x_16087:
[----:B------:R-:W-:Y:S02]  /*1c420*/  ULDC UR4, c[0x0][0xc3c] ;  /* 0x00030f0000047ab9 */ /* 0x000fe40000000800 */
[----:B---3--:R-:W-:-:S13]  /*1c430*/  ISETP.GE.AND P0, PT, R27, UR4, PT ;  /* 0x000000041b007c0c */ /* 0x008fda000bf06270 */
[----:B------:R-:W-:Y:S05]  /*1c440*/  @!P0 BRA `(.L_x_16099) ;  /* 0xffffff9000448947 */ /* 0x000fea000383ffff */
[----:B------:R-:W-:Y:S05]  /*1c450*/  BSYNC B7 ;  /* 0x0000000000077941 */ /* 0x000fea0003800000 */
.L_x_15985:
[----:B-1----:R-:W3:Y:S01]  /*1c460*/  LDL.LU R0, [R1+0x64] ;  /* 0x0000640001007983 */ /* 0x002ee20000300800 */
[----:B------:R-:W-:Y:S01]  /*1c470*/  BSSY B0, `(.L_x_16100) ;  /* 0x000000b000007945 */ /* 0x000fe20003800000 */
[----:B------:R-:W1:Y:S01]  /*1c480*/  S2R R5, SR_CgaCtaId ;  /* 0x0000000000057919 */ /* 0x000e620000008800 */
[----:B---3--:R-:W-:-:S05]  /*1c490*/  VIADD R0, R0, 0x1 ;  /* 0x0000000100007836 */ /* 0x008fca0000000000 */
        /* <DEDUP_REMOVED lines=8> */
.L_x_16253:
[----:B------:R-:W-:Y:S05]  /*1c520*/  BSYNC B0 ;  /* 0x0000000000007941 */ /* 0x000fea0003800000 */
.L_x_16100:
[----:B------:R-:W-:-:S03]  /*1c530*/  UMOV UR4, 0xffffffff ;  /* 0xffffffff00047882 */ /* 0x000fc60000000000 */
[----:B------:R-:W-:Y:S05]  /*1c540*/  BRA.DIV UR4, `(.L_x_16102) ;  /* 0x0000003e04d87947 */ /* 0x000fea000b800000 */
[----:B0-----:R-:W0:Y:S02]  /*1c550*/  S2R R0, SR_TID.X ;  /* 0x0000000000007919 */ /* 0x001e240000002100 */
[----:B0-----:R-:W-:-:S04]  /*1c560*/  SHF.R.U32.HI R0, RZ, 0x5, R0 ;  /* 0x00000005ff007819 */ /* 0x001fc80000011600 */
[----:B------:R-:W-:-:S05]  /*1c570*/  LOP3.LUT R0, R0, 0x3, RZ, 0xc0, !PT ;  /* 0x0000000300007812 */ /* 0x000fca00078ec0ff */
[----:B------:R0:W1:Y:S02]  /*1c580*/  SHFL.IDX PT, R14, R0, RZ, 0x1f ;  /* 0x00001fff000e7589 */ /* 0x00006400000e0000 */
.L_x_16256:
[----:B-1----:R-:W-:-:S13]  /*1c590*/  ISETP.NE.AND P0, PT, R14, RZ, PT ;  /* 0x000000ff0e00720c */ /* 0x002fda0003f05270 */
[----:B------:R-:W-:Y:S05]  /*1c5a0*/  @P0 BRA `(.L_x_15852) ;  /* 0x0000000000b40947 */ /* 0x000fea0003800000 */
[----:B------:R-:W-:-:S03]  /*1c5b0*/  UMOV UR4, 0xffffffff ;  /* 0xffffffff00047882 */ /* 0x000fc60000000000 */
[----:B------:R-:W-:Y:S05]  /*1c5c0*/  BRA.DIV UR4, `(.L_x_16103) ;  /* 0x0000003e04ec7947 */ /* 0x000fea000b800000 */
[----:B------:R-:W-:-:S13]  /*1c5d0*/  ELECT P6, URZ, PT ;  /* 0x00000000003f782f */ /* 0x000fda00038c0000 */
.L_x_16259:
[----:B------:R-:W-:Y:S05]  /*1c5e0*/  @!P6 BRA `(.L_x_15852) ;  /* 0x0000000000a4e947 */ /* 0x000fea0003800000 */
[----:B0-----:R-:W3:Y:S02]  /*1c5f0*/  LDL.LU R0, [R1+0x38] ;  /* 0x0000380001007983 */ /* 0x001ee40000300800 */
[----:B---3--:R-:W-:-:S04]  /*1c600*/  LOP3.LUT R0, R0, 0x2, RZ, 0xfc, !PT ;  /* 0x0000000200007812 */ /* 0x008fc800078efcff */
[----:B------:R-:W-:-:S13]  /*1c610*/  ISETP.NE.AND P0, PT, R0, 0x3, PT ;  /* 0x000000030000780c */ /* 0x000fda0003f05270 */
[----:B------:R-:W-:Y:S05]  /*1c620*/  @!P0 BRA `(.L_x_16104) ;  /* 0x0000000000048947 */ /* 0x000fea0003800000 */
[----:B------:R-:W-:Y:S01]  /*1c630*/  BPT.TRAP 0x1 ;  /* 0x000000040000795c */ /* 0x000fe20000300000 */
.L_x_16104:
[----:B------:R-:W3:Y:S04]  /*1c640*/  LDL R2, [R1+0x1c] ;  /* 0x00001c0001027983 */ /* 0x000ee80000100800 */
[----:B------:R-:W4:Y:S01]  /*1c650*/  LDL.LU R0, [R1+0xc] ;  /* 0x00000c0001007983 */ /* 0x000f220000300800 */
[----:B---3--:R-:W-:Y:S01]  /*1c660*/  SHF.L.U32 R3, R2, 0x1f, RZ ;  /* 0x0000001f02037819 */ /* 0x008fe200000006ff */
[C---:B----4-:R-:W-:Y:S02]  /*1c670*/  IMAD R4, R0.reuse, 0x8, R5 ;  /* 0x0000000800047824 */ /* 0x050fe400078e0205 */
[----:B------:R-:W-:Y:S02]  /*1c680*/  VIADD R0, R0, 0x1 ;  /* 0x0000000100007836 */ /* 0x000fe40000000000 */
[----:B------:R-:W0:Y:S03]  /*1c690*/  SYNCS.PHASECHK.TRANS64.TRYWAIT P1, [R4+URZ+0x13240], R3 ;  /* 0x01324003040075a7 */ /* 0x000e26000802017f */
[----:B------:R-:W-:-:S04]  /*1c6a0*/  ISETP.NE.AND P2, PT, R0, 0x2, PT ;  /* 0x000000020000780c */ /* 0x000fc80003f45270 */
[----:B------:R-:W-:Y:S01]  /*1c6b0*/  SEL R2, RZ, 0x1, P2 ;  /* 0x00000001ff027807 */ /* 0x000fe20001000000 */
[----:B0-----:R-:W-:Y:S08]  /*1c6c0*/  @!P1 BRA `(.L_x_16105) ;  /* 0x0000003c00cc9947 */ /* 0x001ff00003800000 */
.L_x_16260:
[----:B--2---:R-:W2:Y:S01]  /*1c6d0*/  LDL.LU R6, [R1+0x1c] ;  /* 0x00001c0001067983 */ /* 0x004ea20000300800 */
[----:B------:R-:W-:Y:S02]  /*1c6e0*/  SEL R0, R0, RZ, P2 ;  /* 0x000000ff00007207 */ /* 0x000fe40001000000 */
[----:B--2---:R-:W-:Y:S01]  /*1c6f0*/  LOP3.LUT R2, R6, R2, RZ, 0x3c, !PT ;  /* 0x0000000206027212 */ /* 0x004fe200078e3cff */
[----:B------:R-:W-:Y:S06]  /*1c700*/  @!P0 BRA `(.L_x_16106) ;  /* 0x0000000000048947 */ /* 0x000fec0003800000 */
[----:B------:R-:W-:Y:S01]  /*1c710*/  BPT.TRAP 0x1 ;  /* 0x000000040000795c */ /* 0x000fe20000300000 */
.L_x_16106:
[----:B------:R-:W-:Y:S01]  /*1c720*/  IMAD R5, R0, 0x8, R5 ;  /* 0x0000000800057824 */ /* 0x000fe200078e0205 */
[----:B------:R-:W-:-:S04]  /*1c730*/  SHF.L.U32 R0, R2, 0x1f, RZ ;  /* 0x0000001f02007819 */ /* 0x000fc800000006ff */
[----:B------:R-:W1:Y:S02]  /*1c740*/  SYNCS.PHASECHK.TRANS64.TRYWAIT P1, [R5+URZ+0x13240], R0 ;  /* 0x01324000050075a7 */ /* 0x000e64000802017f */
[----:B-1----:R-:W-:Y:S05]  /*1c750*/  @!P1 BRA `(.L_x_16107) ;  /* 0x0000003c00bc9947 */ /* 0x002fea0003800000 */
.L_x_16261:
[----:B------:R-:W-:Y:S05]  /*1c760*/  @!P0 BRA `(.L_x_16108) ;  /* 0x0000000000048947 */ /* 0x000fea0003800000 */
[----:B------:R-:W-:Y:S01]  /*1c770*/  BPT.TRAP 0x1 ;  /* 0x000000040000795c */ /* 0x000fe20000300000 */
.L_x_16108:
[----:B------:R-:W2:Y:S02]  /*1c780*/  SYNCS.PHASECHK.TRANS64.TRYWAIT P1, [R4+URZ+0x13260], R3 ;  /* 0x01326003040075a7 */ /* 0x000ea4000802017f */
[----:B--2---:R-:W-:Y:S05]  /*1c790*/  @!P1 BRA `(.L_x_16109) ;  /* 0x0000003c00c09947 */ /* 0x004fea0003800000 */
.L_x_16262:
[----:B------:R-:W-:Y:S05]  /*1c7a0*/  @!P0 BRA `(.L_x_16110) ;  /* 0x0000000000048947 */ /* 0x000fea0003800000 */
[----:B------:R-:W-:Y:S01]  /*1c7b0*/  BPT.TRAP 0x1 ;  /* 0x000000040000795c */ /* 0x000fe20000300000 */
.L_x_16110:
[----:B------:R-:W3:Y:S02]  /*1c7c0*/  SYNCS.PHASECHK.TRANS64.TRYWAIT P1, [R5+URZ+0x13260], R0 ;  /* 0x01326000050075a7 */ /* 0x000ee4000802017f */
[----:B---3--:R-:W-:Y:S05]  /*1c7d0*/  @!P1 BRA `(.L_x_16111) ;  /* 0x0000003c00c49947 */ /* 0x008fea0003800000 */
.L_x_16263:
[----:B------:R-:W-:Y:S05]  /*1c7e0*/  @!P0 BRA `(.L_x_16112) ;  /* 0x0000000000048947 */ /* 0x000fea0003800000 */
[----:B------:R-:W-:Y:S01]  /*1c7f0*/  BPT.TRAP 0x1 ;  /* 0x000000040000795c */ /* 0x000fe20000300000 */
.L_x_16112:
[----:B------:R-:W4:Y:S02]  /*1c800*/  SYNCS.PHASECHK.TRANS64.TRYWAIT P1, [R4+URZ+0x13280], R3 ;  /* 0x01328003040075a7 */ /* 0x000f24000802017f */
[----:B----4-:R-:W-:Y:S05]  /*1c810*/  @!P1 BRA `(.L_x_16113) ;  /* 0x0000003c00c89947 */ /* 0x010fea0003800000 */
.L_x_16264:
[----:B------:R-:W-:Y:S05]  /*1c820*/  @!P0 BRA `(.L_x_16114) ;  /* 0x0000000000048947 */ /* 0x000fea0003800000 */
[----:B------:R-:W-:Y:S01]  /*1c830*/  BPT.TRAP 0x1 ;  /* 0x000000040000795c */ /* 0x000fe20000300000 */
.L_x_16114:
[----:B------:R0:W0:Y:S02]  /*1c840*/  SYNCS.PHASECHK.TRANS64.TRYWAIT P0, [R5+URZ+0x13280], R0 ;  /* 0x01328000050075a7 */ /* 0x000024000800017f */
[----:B0-----:R-:W-:Y:S05]  /*1c850*/  @!P0 NANOSLEEP.SYNCS 0x989680 ;  /* 0x009896800000895d */ /* 0x001fea0003900000 */
[----:B------:R-:W0:Y:S02]  /*1c860*/  @!P0 SYNCS.PHASECHK.TRANS64 P0, [R5+URZ+0x13280], R0 ;  /* 0x01328000050085a7 */ /* 0x000e24000800007f */
[----:B0-----:R-:W-:Y:S05]  /*1c870*/  @!P0 BRA `(.L_x_16114) ;  /* 0xfffffffc00f08947 */ /* 0x001fea000383ffff */
.L_x_15852:
[----:B------:R-:W-:Y:S05]  /*1c880*/  BSYNC B8 ;  /* 0x0000000000087941 */ /* 0x000fea0003800000 */
.L_x_15849:
[----:B------:R-:W-:Y:S05]  /*1c890*/  EXIT ;  /* 0x000000000000794d */ /* 0x000fea0003800000 */
.L_x_15870:
[----:B0-----:R0:W1:Y:S02]  /*1c8a0*/  SYNCS.PHASECHK.TRANS64.TRYWAIT P5, [R66+URZ+0x13290], R67 ;  /* 0x01329043420075a7 */ /* 0x00106400080a017f */
[----:B-1----:R-:W-:Y:S05]  /*1c8b0*/  @!P5 NANOSLEEP.SYNCS 0x989680 ;  /* 0x009896800000d95d */ /* 0x002fea0003900000 */
[----:B------:R-:W1:Y:S02]  /*1c8c0*/  @!P5 SYNCS.PHASECHK.TRANS64 P5, [R66+URZ+0x13290], R67 ;  /* 0x013290434200d5a7 */ /* 0x000e6400080a007f */
[----:B-1----:R-:W-:Y:S05]  /*1c8d0*/  @!P5 BRA `(.L_x_15870) ;  /* 0xfffffffc00f0d947 */ /* 0x002fea000383ffff */
[----:B------:R-:W-:Y:S05]  /*1c8e0*/  BRA `(.L_x_16115) ;  /* 0xfffffe6000687947 */ /* 0x000fea000383ffff */
.L_x_15871:
[----:B------:R-:W-:Y:S01]  /*1c8f0*/  BSSY B1, `(.L_x_16116) ;  /* 0x0000007000017945 */ /* 0x000fe20003800000 */
[----:B------:R-:W-:Y:S02]  /*1c900*/  IMAD.MOV.U32 R12, RZ, RZ, RZ ;  /* 0x000000ffff0c7224 */ /* 0x000fe400078e00ff */
[----:B------:R-:W-:Y:S02]  /*1c910*/  IMAD.MOV.U32 R11, RZ, RZ, 0x1e1f ;  /* 0x00001e1fff0b7424 */ /* 0x000fe400078e00ff */
[----:B------:R-:W-:-:S07]  /*1c920*/  IMAD.MOV.U32 R15, RZ, RZ, -0x1 ;  /* 0xffffffffff0f7424 */ /* 0x000fce00078e00ff */
[----:B0-----:R-:W-:Y:S05]  /*1c930*/  WARPSYNC.COLLECTIVE R15, `(.L_x_16117) ;  /* 0x000000000f087348 */ /* 0x001fea0003c00000 */
[----:B------:R1:W2:Y:S02]  /*1c940*/  SHFL.IDX P6, R14, R13, R12, R11 ;  /* 0x0000000c0d0e7389 */ /* 0x0002a400000c000b */
[----:B012---:R-:W-:Y:S01]  /*1c950*/  ENDCOLLECTIVE ;  /* 0x000000000000791b */ /* 0x007fe20003800000 */
.L_x_16117:
[----:B------:R-:W-:Y:S05]  /*1c960*/  BSYNC B1 ;  /* 0x0000000000017941 */ /* 0x000fea0003800000 */
.L_x_16116:
        /* <DEDUP_REMOVED lines=8> */
.L_x_16118:
[----:B------:R-:W-:Y:S05]  /*1c9f0*/  BRA `(.L_x_16119) ;  /* 0xfffffe6000387947 */ /* 0x000fea000383ffff */
.L_x_15881:
[----:B0-----:R0:W1:Y:S02]  /*1ca00*/  SYNCS.PHASECHK.TRANS64.TRYWAIT P6, [R66+URZ+0x13290], R67 ;  /* 0x01329043420075a7 */ /* 0x00106400080c017f */
[----:B-1----:R-:W-:Y:S05]  /*1ca10*/  @!P6 NANOSLEEP.SYNCS 0x989680 ;  /* 0x009896800000e95d */ /* 0x002fea0003900000 */
[----:B------:R-:W1:Y:S02]  /*1ca20*/  @!P6 SYNCS.PHASECHK.TRANS64 P6, [R66+URZ+0x13290], R67 ;  /* 0x013290434200e5a7 */ /* 0x000e6400080c007f */
[----:B-1----:R-:W-:Y:S05]  /*1ca30*/  @!P6 BRA `(.L_x_15881) ;  /* 0xfffffffc00f0e947 */ /* 0x002fea000383ffff */
[----:B------:R-:W-:Y:S05]  /*1ca40*/  BRA `(.L_x_16120) ;  /* 0xfffffe70009c7947 */ /* 0x000fea000383ffff */
.L_x_15882:
[----:B------:R-:W-:Y:S01]  /*1ca50*/  BSSY B1, `(.L_x_16121) ;  /* 0x0000007000017945 */ /* 0x000fe20003800000 */
[----:B------:R-:W-:Y:S02]  /*1ca60*/  IMAD.MOV.U32 R12, RZ, RZ, RZ ;  /* 0x000000ffff0c7224 */ /* 0x000fe400078e00ff */
[----:B------:R-:W-:Y:S02]  /*1ca70*/  IMAD.MOV.U32 R11, RZ, RZ, 0x1e1f ;  /* 0x00001e1fff0b7424 */ /* 0x000fe400078e00ff */
[----:B------:R-:W-:-:S07]  /*1ca80*/  IMAD.MOV.U32 R15, RZ, RZ, -0x1 ;  /* 0xffffffffff0f7424 */ /* 0x000fce00078e00ff */
[----:B0-----:R-:W-:Y:S05]  /*1ca90*/  WARPSYNC.COLLECTIVE R15, `(.L_x_16122) ;  /* 0x000000000f087348 */ /* 0x001fea0003c00000 */
[----:B------:R1:W2:Y:S02]  /*1caa0*/  SHFL.IDX P6, R14, R13, R12, R11 ;  /* 0x0000000c0d0e7389 */ /* 0x0002a400000c000b */
[----:B012---:R-:W-:Y:S01]  /*1cab0*/  ENDCOLLECTIVE ;  /* 0x000000000000791b */ /* 0x007fe20003800000 */
.L_x_16122:
[----:B------:R-:W-:Y:S05]  /*1cac0*/  BSYNC B1 ;  /* 0x0000000000017941 */ /* 0x000fea0003800000 */
.L_x_16121:
        /* <DEDUP_REMOVED lines=8> */
.L_x_16123:
[----:B------:R-:W-:Y:S01]  /*1cb50*/  IMAD.MOV.U32 R71, RZ, RZ, R14 ;  /* 0x000000ffff477224 */ /* 0x000fe200078e000e */
[----:B------:R-:W-:Y:S06]  /*1cb60*/  BRA `(.L_x_16124) ;  /* 0xfffffe7000687947 */ /* 0x000fec000383ffff */
.L_x_15887:
[----:B0-----:R0:W1:Y:S02]  /*1cb70*/  SYNCS.PHASECHK.TRANS64.TRYWAIT P3, [R66+URZ+0x13290], R67 ;  /* 0x01329043420075a7 */ /* 0x001064000806017f */
[----:B-1----:R-:W-:Y:S05]  /*1cb80*/  @!P3 NANOSLEEP.SYNCS 0x989680 ;  /* 0x009896800000b95d */ /* 0x002fea0003900000 */
[----:B------:R-:W1:Y:S02]  /*1cb90*/  @!P3 SYNCS.PHASECHK.TRANS64 P3, [R66+URZ+0x13290], R67 ;  /* 0x013290434200b5a7 */ /* 0x000e64000806007f */
[----:B-1----:R-:W-:Y:S05]  /*1cba0*/  @!P3 BRA `(.L_x_15887) ;  /* 0xfffffffc00f0b947 */ /* 0x002fea000383ffff */
[----:B------:R-:W-:Y:S05]  /*1cbb0*/  BRA `(.L_x_16125) ;  /* 0xfffffe8000587947 */ /* 0x000fea000383ffff */
.L_x_15888:
[----:B------:R-:W-:Y:S01]  /*1cbc0*/  BSSY B1, `(.L_x_16126) ;  /* 0x0000007000017945 */ /* 0x000fe20003800000 */
[----:B------:R-:W-:Y:S02]  /*1cbd0*/  IMAD.MOV.U32 R12, RZ, RZ, RZ ;  /* 0x000000ffff0c7224 */ /* 0x000fe400078e00ff */
[----:B------:R-:W-:Y:S02]  /*1cbe0*/  IMAD.MOV.U32 R11, RZ, RZ, 0x1e1f ;  /* 0x00001e1fff0b7424 */ /* 0x000fe400078e00ff */
[----:B------:R-:W-:-:S07]  /*1cbf0*/  IMAD.MOV.U32 R15, RZ, RZ, -0x1 ;  /* 0xffffffffff0f7424 */ /* 0x000fce00078e00ff */
[----:B0-----:R-:W-:Y:S05]  /*1cc00*/  WARPSYNC.COLLECTIVE R15, `(.L_x_16127) ;  /* 0x000000000f087348 */ /* 0x001fea0003c00000 */
[----:B------:R1:W2:Y:S02]  /*1cc10*/  SHFL.IDX P6, R14, R13, R12, R11 ;  /* 0x0000000c0d0e7389 */ /* 0x0002a400000c000b */
[----:B012---:R-:W-:Y:S01]  /*1cc20*/  ENDCOLLECTIVE ;  /* 0x000000000000791b */ /* 0x007fe20003800000 */
.L_x_16127:
[----:B------:R-:W-:Y:S05]  /*1cc30*/  BSYNC B1 ;  /* 0x0000000000017941 */ /* 0x000fea0003800000 */
.L_x_16126:
        /* <DEDUP_REMOVED lines=8> */
.L_x_16128:
[----:B------:R-:W-:Y:S05]  /*1ccc0*/  BRA `(.L_x_16129) ;  /* 0xfffffe8000887947 */ /* 0x000fea000383ffff */
.L_x_15892:
[----:B-1----:R1:W4:Y:S02]  /*1ccd0*/  SYNCS.PHASECHK.TRANS64.TRYWAIT P4, [R66+URZ+0x132b0], R67 ;  /* 0x0132b043420075a7 */ /* 0x002324000808017f */
[----:B----4-:R-:W-:Y:S05]  /*1cce0*/  @!P4 NANOSLEEP.SYNCS 0x989680 ;  /* 0x009896800000c95d */ /* 0x010fea0003900000 */
[----:B------:R-:W4:Y:S02]  /*1ccf0*/  @!P4 SYNCS.PHASECHK.TRANS64 P4, [R66+URZ+0x132b0], R67 ;  /* 0x0132b0434200c5a7 */ /* 0x000f24000808007f */
[----:B----4-:R-:W-:Y:S05]  /*1cd00*/  @!P4 BRA `(.L_x_15892) ;  /* 0xfffffffc00f0c947 */ /* 0x010fea000383ffff */
[----:B------:R-:W-:Y:S05]  /*1cd10*/  BRA `(.L_x_16130) ;  /* 0xfffffe8400007947 */ /* 0x000fea000383ffff */
.L_x_15912:
[----:B------:R-:W-:Y:S01]  /*1cd20*/  BSSY B1, `(.L_x_16131) ;  /* 0x0000007000017945 */ /* 0x000fe20003800000 */
[----:B------:R-:W-:Y:S02]  /*1cd30*/  IMAD.MOV.U32 R12, RZ, RZ, RZ ;  /* 0x000000ffff0c7224 */ /* 0x000fe400078e00ff */
[----:B------:R-:W-:Y:S02]  /*1cd40*/  IMAD.MOV.U32 R11, RZ, RZ, 0x1e1f ;  /* 0x00001e1fff0b7424 */ /* 0x000fe400078e00ff */
[----:B------:R-:W-:-:S07]  /*1cd50*/  IMAD.MOV.U32 R15, RZ, RZ, -0x1 ;  /* 0xffffffffff0f7424 */ /* 0x000fce00078e00ff */
[----:B------:R-:W-:Y:S05]  /*1cd60*/  WARPSYNC.COLLECTIVE R15, `(.L_x_16132) ;  /* 0x000000000f087348 */ /* 0x000fea0003c00000 */
[----:B------:R0:W1:Y:S02]  /*1cd70*/  SHFL.IDX P6, R14, R13, R12, R11 ;  /* 0x0000000c0d0e7389 */ /* 0x00006400000c000b */
[----:B01----:R-:W-:Y:S01]  /*1cd80*/  ENDCOLLECTIVE ;  /* 0x000000000000791b */ /* 0x003fe20003800000 */
.L_x_16132:
[----:B------:R-:W-:Y:S05]  /*1cd90*/  BSYNC B1 ;  /* 0x0000000000017941 */ /* 0x000fea0003800000 */
.L_x_16131:
        /* <DEDUP_REMOVED lines=8> */
.L_x_16133:
[----:B------:R-:W-:Y:S02]  /*1ce20*/  IMAD.MOV.U32 R13, RZ, RZ, R4 ;  /* 0x000000ffff0d7224 */ /* 0x000fe400078e0004 */
[----:B------:R-:W-:-:S07]  /*1ce30*/  IMAD.MOV.U32 R3, RZ, RZ, R14 ;  /* 0x000000ffff037224 */ /* 0x000fce00078e000e */
[----:B------:R-:W-:Y:S05]  /*1ce40*/  WARPSYNC.COLLECTIVE R15, `(.L_x_16134) ;  /* 0x000000000f087348 */ /* 0x000fea0003c00000 */
[----:B------:R0:W1:Y:S02]  /*1ce50*/  SHFL.IDX P6, R14, R13, R12, R11 ;  /* 0x0000000c0d0e7389 */ /* 0x00006400000c000b */
[----:B01----:R-:W-:Y:S01]  /*1ce60*/  ENDCOLLECTIVE ;  /* 0x000000000000791b */ /* 0x003fe20003800000 */
.L_x_16134:
[----:B------:R-:W-:Y:S02]  /*1ce70*/  IMAD.MOV.U32 R13, RZ, RZ, R5 ;  /* 0x000000ffff0d7224 */ /* 0x000fe400078e0005 */
[----:B------:R-:W-:-:S07]  /*1ce80*/  IMAD.MOV.U32 R4, RZ, RZ, R14 ;  /* 0x000000ffff047224 */ /* 0x000fce00078e000e */
[----:B------:R-:W-:Y:S05]  /*1ce90*/  WARPSYNC.COLLECTIVE R15, `(.L_x_16135) ;  /* 0x000000000f087348 */ /* 0x000fea0003c00000 */
[----:B------:R0:W1:Y:S02]  /*1cea0*/  SHFL.IDX P6, R14, R13, R12, R11 ;  /* 0x0000000c0d0e7389 */ /* 0x00006400000c000b */
[----:B01----:R-:W-:Y:S01]  /*1ceb0*/  ENDCOLLECTIVE ;  /* 0x000000000000791b */ /* 0x003fe20003800000 */
.L_x_16135:
[----:B------:R-:W-:Y:S05]  /*1cec0*/  BRA `(.L_x_16136) ;  /* 0xfffffe9400407947 */ /* 0x000fea000383ffff */
.L_x_15916:
[----:B--2---:R2:W0:Y:S02]  /*1ced0*/  SYNCS.PHASECHK.TRANS64.TRYWAIT P0, [R18+URZ+0x13200], R5 ;  /* 0x01320005120075a7 */ /* 0x004424000800017f */
[----:B0-----:R-:W-:Y:S05]  /*1cee0*/  @!P0 NANOSLEEP.SYNCS 0x989680 ;  /* 0x009896800000895d */ /* 0x001fea0003900000 */
[----:B------:R-:W0:Y:S02]  /*1cef0*/  @!P0 SYNCS.PHASECHK.TRANS64 P0, [R18+URZ+0x13200], R5 ;  /* 0x01320005120085a7 */ /* 0x000e24000800007f */
[----:B0-----:R-:W-:Y:S05]  /*1cf00*/  @!P0 BRA `(.L_x_15916) ;  /* 0xfffffffc00f08947 */ /* 0x001fea000383ffff */
[----:B------:R-:W-:Y:S05]  /*1cf10*/  BRA `(.L_x_16137) ;  /* 0xfffffe9400dc7947 */ /* 0x000fea000383ffff */
.L_x_15920:
[----:B------:R-:W-:Y:S01]  /*1cf20*/  BSSY B1, `(.L_x_16138) ;  /* 0x0000007000017945 */ /* 0x000fe20003800000 */
[----:B------:R-:W-:Y:S02]  /*1cf30*/  IMAD.MOV.U32 R12, RZ, RZ, RZ ;  /* 0x000000ffff0c7224 */ /* 0x000fe400078e00ff */
[----:B------:R-:W-:Y:S02]  /*1cf40*/  IMAD.MOV.U32 R11, RZ, RZ, 0x1e1f ;  /* 0x00001e1fff0b7424 */ /* 0x000fe400078e00ff */
[----:B------:R-:W-:-:S07]  /*1cf50*/  IMAD.MOV.U32 R15, RZ, RZ, -0x1 ;  /* 0xffffffffff0f7424 */ /* 0x000fce00078e00ff */
[----:B------:R-:W-:Y:S05]  /*1cf60*/  WARPSYNC.COLLECTIVE R15, `(.L_x_16139) ;  /* 0x000000000f087348 */ /* 0x000fea0003c00000 */
[----:B------:R0:W1:Y:S02]  /*1cf70*/  SHFL.IDX P6, R14, R13, R12, R11 ;  /* 0x0000000c0d0e7389 */ /* 0x00006400000c000b */
[----:B01----:R-:W-:Y:S01]  /*1cf80*/  ENDCOLLECTIVE ;  /* 0x000000000000791b */ /* 0x003fe20003800000 */
.L_x_16139:
[----:B------:R-:W-:Y:S05]  /*1cf90*/  BSYNC B1 ;  /* 0x0000000000017941 */ /* 0x000fea0003800000 */
.L_x_16138:
        /* <DEDUP_REMOVED lines=8> */
.L_x_16140:
[----:B------:R-:W-:Y:S02]  /*1d020*/  IMAD.MOV.U32 R13, RZ, RZ, R27 ;  /* 0x000000ffff0d7224 */ /* 0x000fe400078e001b */
[----:B------:R-:W-:-:S07]  /*1d030*/  IMAD.MOV.U32 R21, RZ, RZ, R14 ;  /* 0x000000ffff157224 */ /* 0x000fce00078e000e */
[----:B------:R-:W-:Y:S05]  /*1d040*/  WARPSYNC.COLLECTIVE R15, `(.L_x_16141) ;  /* 0x000000000f087348 */ /* 0x000fea0003c00000 */
[----:B------:R0:W1:Y:S02]  /*1d050*/  SHFL.IDX P6, R14, R13, R12, R11 ;  /* 0x0000000c0d0e7389 */ /* 0x00006400000c000b */
[----:B01----:R-:W-:Y:S01]  /*1d060*/  ENDCOLLECTIVE ;  /* 0x000000000000791b */ /* 0x003fe20003800000 */
.L_x_16141:
[----:B------:R-:W-:Y:S02]  /*1d070*/  IMAD.MOV.U32 R13, RZ, RZ, R0 ;  /* 0x000000ffff0d7224 */ /* 0x000fe400078e0000 */
[----:B------:R-:W-:-:S07]  /*1d080*/  IMAD.MOV.U32 R27, RZ, RZ, R14 ;  /* 0x000000ffff1b7224 */ /* 0x000fce00078e000e */
[----:B------:R-:W-:Y:S05]  /*1d090*/  WARPSYNC.COLLECTIVE R15, `(.L_x_16142) ;  /* 0x000000000f087348 */ /* 0x000fea0003c00000 */
[----:B------:R0:W1:Y:S02]  /*1d0a0*/  SHFL.IDX P6, R14, R13, R12, R11 ;  /* 0x0000000c0d0e7389 */ /* 0x00006400000c000b */
[----:B01----:R-:W-:Y:S01]  /*1d0b0*/  ENDCOLLECTIVE ;  /* 0x000000000000791b */ /* 0x003fe20003800000 */
.L_x_16142:
[----:B------:R-:W-:Y:S05]  /*1d0c0*/  BRA `(.L_x_16143) ;  /* 0xfffffea400fc7947 */ /* 0x000fea000383ffff */
.L_x_15924:
[----:B-1----:R1:W2:Y:S02]  /*1d0d0*/  SYNCS.PHASECHK.TRANS64.TRYWAIT P1, [R18+URZ+0x13200], R29 ;  /* 0x0132001d120075a7 */ /* 0x0022a4000802017f */
[----:B--2---:R-:W-:Y:S05]  /*1d0e0*/  @!P1 NANOSLEEP.SYNCS 0x989680 ;  /* 0x009896800000995d */ /* 0x004fea0003900000 */
[----:B------:R-:W2:Y:S02]  /*1d0f0*/  @!P1 SYNCS.PHASECHK.TRANS64 P1, [R18+URZ+0x13200], R29 ;  /* 0x0132001d120095a7 */ /* 0x000ea4000802007f */
[----:B--2---:R-:W-:Y:S05]  /*1d100*/  @!P1 BRA `(.L_x_15924) ;  /* 0xfffffffc00f09947 */ /* 0x004fea000383ffff */
[----:B------:R-:W-:Y:S05]  /*1d110*/  BRA `(.L_x_16144) ;  /* 0xfffffea8007c7947 */ /* 0x000fea000383ffff */
.L_x_15928:
[----:B-1----:R1:W3:Y:S02]  /*1d120*/  SYNCS.PHASECHK.TRANS64.TRYWAIT P1, [R12+URZ+0x13230], R3 ;  /* 0x013230030c0075a7 */ /* 0x0022e4000802017f */
[----:B---3--:R-:W-:Y:S05]  /*1d130*/  @!P1 NANOSLEEP.SYNCS 0x989680 ;  /* 0x009896800000995d */ /* 0x008fea0003900000 */
[----:B------:R-:W3:Y:S02]  /*1d140*/  @!P1 SYNCS.PHASECHK.TRANS64 P1, [R12+URZ+0x13230], R3 ;  /* 0x013230030c0095a7 */ /* 0x000ee4000802007f */
[----:B---3--:R-:W-:Y:S05]  /*1d150*/  @!P1 BRA `(.L_x_15928) ;  /* 0xfffffffc00f09947 */ /* 0x008fea000383ffff */
[----:B------:R-:W-:Y:S05]  /*1d160*/  BRA `(.L_x_15927) ;  /* 0xfffffeb800cc7947 */ /* 0x000fea000383ffff */
.L_x_15936:
[----:B-1----:R1:W2:Y:S02]  /*1d170*/  SYNCS.PHASECHK.TRANS64.TRYWAIT P1, [R0+URZ+0x13230], R13 ;  /* 0x0132300d000075a7 */ /* 0x0022a4000802017f */
[----:B--2---:R-:W-:Y:S05]  /*1d180*/  @!P1 NANOSLEEP.SYNCS 0x989680 ;  /* 0x009896800000995d */ /* 0x004fea0003900000 */
[----:B------:R-:W2:Y:S02]  /*1d190*/  @!P1 SYNCS.PHASECHK.TRANS64 P1, [R0+URZ+0x13230], R13 ;  /* 0x0132300d000095a7 */ /* 0x000ea4000802007f */
[----:B--2---:R-:W-:Y:S05]  /*1d1a0*/  @!P1 BRA `(.L_x_15936) ;  /* 0xfffffffc00f09947 */ /* 0x004fea000383ffff */
[----:B------:R-:W-:Y:S05]  /*1d1b0*/  BRA `(.L_x_15935) ;  /* 0xfffffee800147947 */ /* 0x000fea000383ffff */
.L_x_15941:
[----:B-1----:R1:W2:Y:S02]  /*1d1c0*/  SYNCS.PHASECHK.TRANS64.TRYWAIT P1, [R15+URZ+0x13250], R3 ;  /* 0x013250030f0075a7 */ /* 0x0022a4000802017f */
[----:B--2---:R-:W-:Y:S05]  /*1d1d0*/  @!P1 NANOSLEEP.SYNCS 0x989680 ;  /* 0x009896800000995d */ /* 0x004fea0003900000 */
[----:B------:R-:W2:Y:S02]  /*1d1e0*/  @!P1 SYNCS.PHASECHK.TRANS64 P1, [R15+URZ+0x13250], R3 ;  /* 0x013250030f0095a7 */ /* 0x000ea4000802007f */
[----:B--2---:R-:W-:Y:S05]  /*1d1f0*/  @!P1 BRA `(.L_x_15941) ;  /* 0xfffffffc00f09947 */ /* 0x004fea000383ffff */
[----:B------:R-:W-:Y:S05]  /*1d200*/  BRA `(.L_x_15940) ;  /* 0xfffffeec00847947 */ /* 0x000fea000383ffff */
.L_x_15951:
[----:B-1----:R1:W2:Y:S02]  /*1d210*/  SYNCS.PHASECHK.TRANS64.TRYWAIT P1, [R3+URZ+0x13230], R12 ;  /* 0x0132300c030075a7 */ /* 0x0022a4000802017f */
[----:B--2---:R-:W-:Y:S05]  /*1d220*/  @!P1 NANOSLEEP.SYNCS 0x989680 ;  /* 0x009896800000995d */ /* 0x004fea0003900000 */
[----:B------:R-:W2:Y:S02]  /*1d230*/  @!P1 SYNCS.PHASECHK.TRANS64 P1, [R3+URZ+0x13230], R12 ;  /* 0x0132300c030095a7 */ /* 0x000ea4000802007f */
[----:B--2---:R-:W-:Y:S05]  /*1d240*/  @!P1 BRA `(.L_x_15951) ;  /* 0xfffffffc00f09947 */ /* 0x004fea000383ffff */
[----:B------:R-:W-:Y:S05]  /*1d250*/  BRA `(.L_x_15950) ;  /* 0xffffff1800587947 */ /* 0x000fea000383ffff */
.L_x_15956:
[----:B-1----:R1:W2:Y:S02]  /*1d260*/  SYNCS.PHASECHK.TRANS64.TRYWAIT P1, [R15+URZ+0x13250], R3 ;  /* 0x013250030f0075a7 */ /* 0x0022a4000802017f */
[----:B--2---:R-:W-:Y:S05]  /*1d270*/  @!P1 NANOSLEEP.SYNCS 0x989680 ;  /* 0x009896800000995d */ /* 0x004fea0003900000 */
[----:B------:R-:W2:Y:S02]  /*1d280*/  @!P1 SYNCS.PHASECHK.TRANS64 P1, [R15+URZ+0x13250], R3 ;  /* 0x013250030f0095a7 */ /* 0x000ea4000802007f */
[----:B--2---:R-:W-:Y:S05]  /*1d290*/  @!P1 BRA `(.L_x_15956) ;  /* 0xfffffffc00f09947 */ /* 0x004fea000383ffff */
[----:B------:R-:W-:Y:S05]  /*1d2a0*/  BRA `(.L_x_15955) ;  /* 0xffffff1c00c87947 */ /* 0x000fea000383ffff */
.L_x_15964:
[----:B-1----:R1:W2:Y:S02]  /*1d2b0*/  SYNCS.PHASECHK.TRANS64.TRYWAIT P1, [R10+URZ+0x13250], R5 ;  /* 0x013250050a0075a7 */ /* 0x0022a4000802017f */
[----:B--2---:R-:W-:Y:S05]  /*1d2c0*/  @!P1 NANOSLEEP.SYNCS 0x989680 ;  /* 0x009896800000995d */ /* 0x004fea0003900000 */
[----:B------:R-:W2:Y:S02]  /*1d2d0*/  @!P1 SYNCS.PHASECHK.TRANS64 P1, [R10+URZ+0x13250], R5 ;  /* 0x013250050a0095a7 */ /* 0x000ea4000802007f */
[----:B--2---:R-:W-:Y:S05]  /*1d2e0*/  @!P1 BRA `(.L_x_15964) ;  /* 0xfffffffc00f09947 */ /* 0x004fea000383ffff */
[----:B------:R-:W-:Y:S05]  /*1d2f0*/  BRA `(.L_x_15963) ;  /* 0xffffff3c00407947 */ /* 0x000fea000383ffff */
.L_x_15993:
[----:B-1----:R-:W0:Y:S01]  /*1d300*/  S2R R7, SR_TID.X ;  /* 0x0000000000077919 */ /* 0x002e220000002100 */
        /* <DEDUP_REMOVED lines=10> */
.L_x_16146:
[----:B------:R-:W-:Y:S05]  /*1d3b0*/  BSYNC B1 ;  /* 0x0000000000017941 */ /* 0x000fea0003800000 */
.L_x_16145:
[----:B------:R-:W-:Y:S05]  /*1d3c0*/  BRA `(.L_x_16147) ;  /* 0xffffff8800fc7947 */ /* 0x000fea000383ffff */
.L_x_15995:
[----:B------:R-:W-:Y:S01]  /*1d3d0*/  BSSY B1, `(.L_x_16148) ;  /* 0x0000006000017945 */ /* 0x000fe20003800000 */
[----:B------:R-:W-:-:S07]  /*1d3e0*/  IMAD.MOV.U32 R15, RZ, RZ, -0x1 ;  /* 0xffffffffff0f7424 */ /* 0x000fce00078e00ff */
[----:B01----:R-:W-:Y:S05]  /*1d3f0*/  WARPSYNC.COLLECTIVE R15, `(.L_x_16149) ;  /* 0x000000000f0c7348 */ /* 0x003fea0003c00000 */
[----:B------:R-:W-:Y:S02]  /*1d400*/  ELECT P6, UR62, PT ;  /* 0x00000000003e782f */ /* 0x000fe400038c0000 */
[----:B------:R-:W-:Y:S01]  /*1d410*/  MOV R14, UR62 ;  /* 0x0000003e000e7c02 */ /* 0x000fe20008000f00 */
[----:B01----:R-:W-:Y:S10]  /*1d420*/  ENDCOLLECTIVE ;  /* 0x000000000000791b */ /* 0x003ff40003800000 */
.L_x_16149:
[----:B------:R-:W-:Y:S05]  /*1d430*/  BSYNC B1 ;  /* 0x0000000000017941 */ /* 0x000fea0003800000 */
.L_x_16148:
[----:B------:R-:W-:Y:S05]  /*1d440*/  BRA `(.L_x_15994) ;  /* 0xffffff8800f47947 */ /* 0x000fea000383ffff */
.L_x_15997:
[----:B0-----:R0:W1:Y:S02]  /*1d450*/  SYNCS.PHASECHK.TRANS64.TRYWAIT P0, [R17+URZ+0x13220], R6 ;  /* 0x01322006110075a7 */ /* 0x001064000800017f */
[----:B-1----:R-:W-:Y:S05]  /*1d460*/  @!P0 NANOSLEEP.SYNCS 0x989680 ;  /* 0x009896800000895d */ /* 0x002fea0003900000 */
[----:B------:R-:W1:Y:S02]  /*1d470*/  @!P0 SYNCS.PHASECHK.TRANS64 P0, [R17+URZ+0x13220], R6 ;  /* 0x01322006110085a7 */ /* 0x000e64000800007f */
[----:B-1----:R-:W-:Y:S05]  /*1d480*/  @!P0 BRA `(.L_x_15997) ;  /* 0xfffffffc00f08947 */ /* 0x002fea000383ffff */
[----:B------:R-:W-:Y:S05]  /*1d490*/  BRA `(.L_x_16150) ;  /* 0xffffff8c00047947 */ /* 0x000fea000383ffff */
.L_x_16001:
[----:B0-----:R0:W1:Y:S02]  /*1d4a0*/  SYNCS.PHASECHK.TRANS64.TRYWAIT P0, [R6+URZ+0x132a0], R10 ;  /* 0x0132a00a060075a7 */ /* 0x001064000800017f */
[----:B-1----:R-:W-:Y:S05]  /*1d4b0*/  @!P0 NANOSLEEP.SYNCS 0x989680 ;  /* 0x009896800000895d */ /* 0x002fea0003900000 */
[----:B------:R-:W1:Y:S02]  /*1d4c0*/  @!P0 SYNCS.PHASECHK.TRANS64 P0, [R6+URZ+0x132a0], R10 ;  /* 0x0132a00a060085a7 */ /* 0x000e64000800007f */
[----:B-1----:R-:W-:Y:S05]  /*1d4d0*/  @!P0 BRA `(.L_x_16001) ;  /* 0xfffffffc00f08947 */ /* 0x002fea000383ffff */
[----:B------:R-:W-:Y:S05]  /*1d4e0*/  BRA `(.L_x_16151) ;  /* 0xffffff8c00247947 */ /* 0x000fea000383ffff */
.L_x_16006:
[----:B-1----:R1:W2:Y:S02]  /*1d4f0*/  SYNCS.PHASECHK.TRANS64.TRYWAIT P0, [R6+URZ+0x132c0], R10 ;  /* 0x0132c00a060075a7 */ /* 0x0022a4000800017f */
[----:B--2---:R-:W-:Y:S05]  /*1d500*/  @!P0 NANOSLEEP.SYNCS 0x989680 ;  /* 0x009896800000895d */ /* 0x004fea0003900000 */
[----:B------:R-:W2:Y:S02]  /*1d510*/  @!P0 SYNCS.PHASECHK.TRANS64 P0, [R6+URZ+0x132c0], R10 ;  /* 0x0132c00a060085a7 */ /* 0x000ea4000800007f */
[----:B--2---:R-:W-:Y:S05]  /*1d520*/  @!P0 BRA `(.L_x_16006) ;  /* 0xfffffffc00f08947 */ /* 0x004fea000383ffff */
[----:B------:R-:W-:Y:S05]  /*1d530*/  BRA `(.L_x_16152) ;  /* 0xffffff8c00a47947 */ /* 0x000fea000383ffff */
.L_x_16013:
[----:B0-----:R0:W1:Y:S02]  /*1d540*/  SYNCS.PHASECHK.TRANS64.TRYWAIT P1, [R6+URZ+0x132a0], R7 ;  /* 0x0132a007060075a7 */ /* 0x001064000802017f */
[----:B-1----:R-:W-:Y:S05]  /*1d550*/  @!P1 NANOSLEEP.SYNCS 0x989680 ;  /* 0x009896800000995d */ /* 0x002fea0003900000 */
[----:B------:R-:W1:Y:S02]  /*1d560*/  @!P1 SYNCS.PHASECHK.TRANS64 P1, [R6+URZ+0x132a0], R7 ;  /* 0x0132a007060095a7 */ /* 0x000e64000802007f */
[----:B-1----:R-:W-:Y:S05]  /*1d570*/  @!P1 BRA `(.L_x_16013) ;  /* 0xfffffffc00f09947 */ /* 0x002fea000383ffff */
[----:B------:R-:W-:Y:S05]  /*1d580*/  BRA `(.L_x_16153) ;  /* 0xffffff9000787947 */ /* 0x000fea000383ffff */
.L_x_16018:
[----:B-1----:R1:W2:Y:S02]  /*1d590*/  SYNCS.PHASECHK.TRANS64.TRYWAIT P1, [R6+URZ+0x132c0], R7 ;  /* 0x0132c007060075a7 */ /* 0x0022a4000802017f */
[----:B--2---:R-:W-:Y:S05]  /*1d5a0*/  @!P1 NANOSLEEP.SYNCS 0x989680 ;  /* 0x009896800000995d */ /* 0x004fea0003900000 */
[----:B------:R-:W2:Y:S02]  /*1d5b0*/  @!P1 SYNCS.PHASECHK.TRANS64 P1, [R6+URZ+0x132c0], R7 ;  /* 0x0132c007060095a7 */ /* 0x000ea4000802007f */
[----:B--2---:R-:W-:Y:S05]  /*1d5c0*/  @!P1 BRA `(.L_x_16018) ;  /* 0xfffffffc00f09947 */ /* 0x004fea000383ffff */
[----:B------:R-:W-:Y:S05]  /*1d5d0*/  BRA `(.L_x_16154) ;  /* 0xffffff9000f47947 */ /* 0x000fea000383ffff */
.L_x_16035:
[----:B------:R-:W0:Y:S01]  /*1d5e0*/  S2R R21, SR_TID.X ;  /* 0x0000000000157919 */ /* 0x000e220000002100 */
        /* <DEDUP_REMOVED lines=10> */
.L_x_16156:
[----:B------:R-:W-:Y:S05]  /*1d690*/  BSYNC B0 ;  /* 0x0000000000007941 */ /* 0x000fea0003800000 */
.L_x_16155:
[----:B------:R-:W-:Y:S05]  /*1d6a0*/  BRA `(.L_x_16157) ;  /* 0xffffffa4004c7947 */ /* 0x000fea000383ffff */
.L_x_16038:
[----:B0-----:R-:W2:Y:S02]  /*1d6b0*/  LDL R0, [R1+0x44] ;  /* 0x0000440001007983 */ /* 0x001ea40000100800 */
[----:B--2---:R0:W1:Y:S02]  /*1d6c0*/  SYNCS.PHASECHK.TRANS64.TRYWAIT P0, [R4+URZ+0x13280], R0 ;  /* 0x01328000040075a7 */ /* 0x004064000800017f */
[----:B-1----:R-:W-:Y:S05]  /*1d6d0*/  @!P0 NANOSLEEP.SYNCS 0x989680 ;  /* 0x009896800000895d */ /* 0x002fea0003900000 */
[----:B------:R-:W1:Y:S02]  /*1d6e0*/  @!P0 SYNCS.PHASECHK.TRANS64 P0, [R4+URZ+0x13280], R0 ;  /* 0x01328000040085a7 */ /* 0x000e64000800007f */
[----:B-1----:R-:W-:Y:S05]  /*1d6f0*/  @!P0 BRA `(.L_x_16038) ;  /* 0xfffffffc00ec8947 */ /* 0x002fea000383ffff */
[----:B------:R-:W-:Y:S05]  /*1d700*/  BRA `(.L_x_16158) ;  /* 0xffffffa400687947 */ /* 0x000fea000383ffff */
.L_x_16039:
        /* <DEDUP_REMOVED lines=8> */
.L_x_16160:
[----:B------:R-:W-:Y:S05]  /*1d790*/  BSYNC B0 ;  /* 0x0000000000007941 */ /* 0x000fea0003800000 */
.L_x_16159:
        /* <DEDUP_REMOVED lines=8> */
.L_x_16161:
[----:B------:R-:W-:Y:S02]  /*1d820*/  IMAD.MOV.U32 R13, RZ, RZ, R2 ;  /* 0x000000ffff0d7224 */ /* 0x000fe400078e0002 */
[----:B------:R-:W-:Y:S02]  /*1d830*/  IMAD.MOV.U32 R12, RZ, RZ, 0x1 ;  /* 0x00000001ff0c7424 */ /* 0x000fe400078e00ff */
[----:B------:R-:W-:-:S07]  /*1d840*/  IMAD.MOV.U32 R3, RZ, RZ, R14 ;  /* 0x000000ffff037224 */ /* 0x000fce00078e000e */
[----:B------:R-:W-:Y:S05]  /*1d850*/  WARPSYNC.COLLECTIVE R15, `(.L_x_16162) ;  /* 0x000000000f087348 */ /* 0x000fea0003c00000 */
[----:B------:R0:W1:Y:S02]  /*1d860*/  SHFL.IDX P6, R14, R13, R12, R11 ;  /* 0x0000000c0d0e7389 */ /* 0x00006400000c000b */
[----:B01----:R-:W-:Y:S01]  /*1d870*/  ENDCOLLECTIVE ;  /* 0x000000000000791b */ /* 0x003fe20003800000 */
.L_x_16162:
        /* <DEDUP_REMOVED lines=9> */
[----:B------:R1:W-:Y:S02]  /*1d910*/  LDGSTS.E.BYPASS.LTC128B.128 [R3+0x6000], desc[UR40][R20.64], !P1 ;  /* 0x0600000014037fae */ /* 0x0003e4000c901d68 */
[----:B-1----:R-:W-:-:S07]  /*1d920*/  IMAD.MOV.U32 R20, RZ, RZ, R14 ;  /* 0x000000ffff147224 */ /* 0x002fce00078e000e */
[----:B0-----:R-:W-:Y:S05]  /*1d930*/  WARPSYNC.COLLECTIVE R15, `(.L_x_16163) ;  /* 0x000000000f087348 */ /* 0x001fea0003c00000 */
[----:B------:R1:W2:Y:S02]  /*1d940*/  SHFL.IDX P6, R14, R13, R12, R11 ;  /* 0x0000000c0d0e7389 */ /* 0x0002a400000c000b */
[----:B012---:R-:W-:Y:S01]  /*1d950*/  ENDCOLLECTIVE ;  /* 0x000000000000791b */ /* 0x007fe20003800000 */
.L_x_16163:
[----:B------:R-:W-:-:S05]  /*1d960*/  IMAD.SHL.U32 R26, R10, 0x10, RZ ;  /* 0x000000100a1a7824 */ /* 0x000fca00078e00ff */
[----:B------:R-:W-:Y:S01]  /*1d970*/  LOP3.LUT R26, R26, 0x30, RZ, 0xc0, !PT ;  /* 0x000000301a1a7812 */ /* 0x000fe200078ec0ff */
[----:B------:R-:W-:Y:S02]  /*1d980*/  IMAD.MOV.U32 R13, RZ, RZ, R2 ;  /* 0x000000ffff0d7224 */ /* 0x000fe400078e0002 */
[----:B------:R-:W-:Y:S02]  /*1d990*/  IMAD.MOV.U32 R12, RZ, RZ, 0x2 ;  /* 0x00000002ff0c7424 */ /* 0x000fe400078e00ff */
[----:B------:R-:W-:-:S05]  /*1d9a0*/  IMAD.MOV.U32 R10, RZ, RZ, R14 ;  /* 0x000000ffff0a7224 */ /* 0x000fca00078e000e */
[----:B------:R-:W-:-:S05]  /*1d9b0*/  IADD3 R10, P1, R26, R10, RZ ;  /* 0x0000000a1a0a7210 */ /* 0x000fca0007f3e0ff */
[----:B------:R-:W-:Y:S01]  /*1d9c0*/  IMAD.X R11, RZ, RZ, R20, P1 ;  /* 0x000000ffff0b7224 */ /* 0x000fe200008e0614 */
[----:B------:R-:W-:-:S13]  /*1d9d0*/  ISETP.LT.OR P1, PT, R5, 0x21, P0 ;  /* 0x000000210500780c */ /* 0x000fda0000721670 */
[----:B------:R-:W-:Y:S01]  /*1d9e0*/  @!PT LDS RZ, [RZ] ;  /* 0x00000000fffff984 */ /* 0x000fe20000000800 */
[----:B------:R-:W-:Y:S01]  /*1d9f0*/  @!PT LDS RZ, [RZ] ;  /* 0x00000000fffff984 */ /* 0x000fe20000000800 */
[----:B------:R-:W-:Y:S01]  /*1da00*/  @!PT LDS RZ, [RZ] ;  /* 0x00000000fffff984 */ /* 0x000fe20000000800 */
[----:B------:R0:W-:Y:S02]  /*1da10*/  LDGSTS.E.BYPASS.LTC128B.128 [R3+0x6800], desc[UR40][R10.64], !P1 ;  /* 0x068000000a037fae */ /* 0x0001e4000c901d68 */
[----:B0-----:R-:W-:-:S07]  /*1da20*/  IMAD.MOV.U32 R11, RZ, RZ, 0x1c1f ;  /* 0x00001c1fff0b7424 */ /* 0x001fce00078e00ff */
[----:B------:R-:W-:Y:S05]  /*1da30*/  WARPSYNC.COLLECTIVE R15, `(.L_x_16164) ;  /* 0x000000000f087348 */ /* 0x000fea0003c00000 */
[----:B------:R0:W1:Y:S02]  /*1da40*/  SHFL.IDX P6, R14, R13, R12, R11 ;  /* 0x0000000c0d0e7389 */ /* 0x00006400000c000b */
[----:B01----:R-:W-:Y:S01]  /*1da50*/  ENDCOLLECTIVE ;  /* 0x000000000000791b */ /* 0x003fe20003800000 */
.L_x_16164:
[----:B------:R-:W-:Y:S02]  /*1da60*/  IMAD.MOV.U32 R13, RZ, RZ, R0 ;  /* 0x000000ffff0d7224 */ /* 0x000fe400078e0000 */
[----:B------:R-:W-:-:S07]  /*1da70*/  IMAD.MOV.U32 R20, RZ, RZ, R14 ;  /* 0x000000ffff147224 */ /* 0x000fce00078e000e */
[----:B------:R-:W-:Y:S05]  /*1da80*/  WARPSYNC.COLLECTIVE R15, `(.L_x_16165) ;  /* 0x000000000f087348 */ /* 0x000fea0003c00000 */
[----:B------:R0:W1:Y:S02]  /*1da90*/  SHFL.IDX P6, R14, R13, R12, R11 ;  /* 0x0000000c0d0e7389 */ /* 0x00006400000c000b */
[----:B01----:R-:W-:Y:S01]  /*1daa0*/  ENDCOLLECTIVE ;  /* 0x000000000000791b */ /* 0x003fe20003800000 */
.L_x_16165:
        /* <DEDUP_REMOVED lines=14> */
.L_x_16166:
[----:B------:R-:W-:Y:S02]  /*1db90*/  IMAD.MOV.U32 R13, RZ, RZ, R0 ;  /* 0x000000ffff0d7224 */ /* 0x000fe400078e0000 */
[----:B------:R-:W-:-:S07]  /*1dba0*/  IMAD.MOV.U32 R2, RZ, RZ, R14 ;  /* 0x000000ffff027224 */ /* 0x000fce00078e000e */
[----:B------:R-:W-:Y:S05]  /*1dbb0*/  WARPSYNC.COLLECTIVE R15, `(.L_x_16167) ;  /* 0x000000000f087348 */ /* 0x000fea0003c00000 */
[----:B------:R0:W1:Y:S02]  /*1dbc0*/  SHFL.IDX P6, R14, R13, R12, R11 ;  /* 0x0000000c0d0e7389 */ /* 0x00006400000c000b */
[----:B01----:R-:W-:Y:S01]  /*1dbd0*/  ENDCOLLECTIVE ;  /* 0x000000000000791b */ /* 0x003fe20003800000 */
.L_x_16167:
[----:B------:R-:W-:Y:S02]  /*1dbe0*/  IMAD.MOV.U32 R13, RZ, RZ, R29 ;  /* 0x000000ffff0d7224 */ /* 0x000fe400078e001d */
[----:B------:R-:W-:Y:S02]  /*1dbf0*/  IMAD.MOV.U32 R12, RZ, RZ, RZ ;  /* 0x000000ffff0c7224 */ /* 0x000fe400078e00ff */
[----:B------:R-:W-:-:S07]  /*1dc00*/  IMAD.MOV.U32 R0, RZ, RZ, R14 ;  /* 0x000000ffff007224 */ /* 0x000fce00078e000e */
[----:B------:R-:W-:Y:S05]  /*1dc10*/  WARPSYNC.COLLECTIVE R15, `(.L_x_16168) ;  /* 0x000000000f087348 */ /* 0x000fea0003c00000 */
[----:B------:R0:W1:Y:S02]  /*1dc20*/  SHFL.IDX P6, R14, R13, R12, R11 ;  /* 0x0000000c0d0e7389 */ /* 0x00006400000c000b */
[----:B01----:R-:W-:Y:S01]  /*1dc30*/  ENDCOLLECTIVE ;  /* 0x000000000000791b */ /* 0x003fe20003800000 */
.L_x_16168:
[----:B------:R-:W-:Y:S02]  /*1dc40*/  IADD3 R20, P1, R26, R0, RZ ;  /* 0x000000001a147210 */ /* 0x000fe40007f3e0ff */
[----:B------:R-:W-:-:S03]  /*1dc50*/  ISETP.GE.AND P3, PT, R5, 0x81, PT ;  /* 0x000000810500780c */ /* 0x000fc60003f66270 */
[----:B------:R-:W-:Y:S01]  /*1dc60*/  IMAD.X R21, RZ, RZ, R2, P1 ;  /* 0x000000ffff157224 */ /* 0x000fe200008e0602 */
[----:B------:R-:W-:Y:S01]  /*1dc70*/  ISETP.LT.OR P1, PT, R5, 0x61, P0 ;  /* 0x000000610500780c */ /* 0x000fe20000721670 */
[----:B------:R0:W5:Y:S01]  /*1dc80*/  LDL.LU R13, [R1] ;  /* 0x00000000010d7983 */ /* 0x0001620000300800 */
[----:B------:R-:W-:Y:S01]  /*1dc90*/  LOP3.LUT R19, R19, 0xfffffff7, RZ, 0xc0, !PT ;  /* 0xfffffff713137812 */ /* 0x000fe200078ec0ff */
[----:B------:R-:W-:-:S10]  /*1dca0*/  IMAD.MOV.U32 R0, RZ, RZ, R14 ;  /* 0x000000ffff007224 */ /* 0x000fd400078e000e */
[----:B------:R-:W-:Y:S01]  /*1dcb0*/  @!PT LDS RZ, [RZ] ;  /* 0x00000000fffff984 */ /* 0x000fe20000000800 */
[----:B------:R-:W-:Y:S01]  /*1dcc0*/  @!PT LDS RZ, [RZ] ;  /* 0x00000000fffff984 */ /* 0x000fe20000000800 */
[----:B------:R-:W-:Y:S01]  /*1dcd0*/  @!PT LDS RZ, [RZ] ;  /* 0x00000000fffff984 */ /* 0x000fe20000000800 */
[----:B------:R0:W-:Y:S01]  /*1dce0*/  LDGSTS.E.BYPASS.LTC128B.128 [R3+0x7800], desc[UR40][R20.64], !P1 ;  /* 0x0780000014037fae */ /* 0x0001e2000c901d68 */
[C---:B------:R-:W-:Y:S02]  /*1dcf0*/  ISETP.GE.AND P4, PT, R5.reuse, 0x21, PT ;  /* 0x000000210500780c */ /* 0x040fe40003f86270 */
[C---:B------:R-:W-:Y:S02]  /*1dd00*/  ISETP.GE.AND P1, PT, R5.reuse, 0x41, PT ;  /* 0x000000410500780c */ /* 0x040fe40003f26270 */
[----:B------:R-:W-:Y:S02]  /*1dd10*/  ISETP.GE.AND P2, PT, R5, 0x61, PT ;  /* 0x000000610500780c */ /* 0x000fe40003f46270 */
[----:B------:R-:W-:-:S11]  /*1dd20*/  @P3 LOP3.LUT R19, R19, 0x8, RZ, 0xfc, !PT ;  /* 0x0000000813133812 */ /* 0x000fd600078efcff */
[----:B0----5:R-:W-:Y:S05]  /*1dd30*/  WARPSYNC.COLLECTIVE R15, `(.L_x_16169) ;  /* 0x000000000f087348 */ /* 0x021fea0003c00000 */
[----:B-----5:R1:W2:Y:S02]  /*1dd40*/  SHFL.IDX P6, R14, R13, R12, R11 ;  /* 0x0000000c0d0e7389 */ /* 0x0202a400000c000b */
[----:B012---:R-:W-:Y:S01]  /*1dd50*/  ENDCOLLECTIVE ;  /* 0x000000000000791b */ /* 0x007fe20003800000 */
.L_x_16169:
[----:B------:R-:W-:Y:S01]  /*1dd60*/  IMAD.MOV.U32 R10, RZ, RZ, R14 ;  /* 0x000000ffff0a7224 */ /* 0x000fe200078e000e */
[----:B------:R-:W-:Y:S06]  /*1dd70*/  BRA `(.L_x_16170) ;  /* 0xffffffa400347947 */ /* 0x000fec000383ffff */
.L_x_16044:
[----:B---3--:R-:W3:Y:S02]  /*1dd80*/  LDL R0, [R1+0x44] ;  /* 0x0000440001007983 */ /* 0x008ee40000100800 */
[----:B---3--:R3:W4:Y:S02]  /*1dd90*/  SYNCS.PHASECHK.TRANS64.TRYWAIT P0, [R4+URZ+0x13240], R0 ;  /* 0x01324000040075a7 */ /* 0x008724000800017f */
[----:B----4-:R-:W-:Y:S05]  /*1dda0*/  @!P0 NANOSLEEP.SYNCS 0x989680 ;  /* 0x009896800000895d */ /* 0x010fea0003900000 */
[----:B------:R-:W4:Y:S02]  /*1ddb0*/  @!P0 SYNCS.PHASECHK.TRANS64 P0, [R4+URZ+0x13240], R0 ;  /* 0x01324000040085a7 */ /* 0x000f24000800007f */
[----:B----4-:R-:W-:Y:S05]  /*1ddc0*/  @!P0 BRA `(.L_x_16044) ;  /* 0xfffffffc00ec8947 */ /* 0x010fea000383ffff */
[----:B------:R-:W-:Y:S05]  /*1ddd0*/  BRA `(.L_x_16171) ;  /* 0xffffffa400947947 */ /* 0x000fea000383ffff */
.L_x_16045:
[----:B------:R-:W-:Y:S01]  /*1dde0*/  BSSY B0, `(.L_x_16172) ;  /* 0x0000008000007945 */ /* 0x000fe20003800000 */
[----:B------:R-:W-:Y:S02]  /*1ddf0*/  IMAD.MOV.U32 R13, RZ, RZ, R2 ;  /* 0x000000ffff0d7224 */ /* 0x000fe400078e0002 */
[----:B------:R-:W-:Y:S02]  /*1de00*/  IMAD.MOV.U32 R12, RZ, RZ, RZ ;  /* 0x000000ffff0c7224 */ /* 0x000fe400078e00ff */
[----:B------:R-:W-:Y:S02]  /*1de10*/  IMAD.MOV.U32 R11, RZ, RZ, 0x1c1f ;  /* 0x00001c1fff0b7424 */ /* 0x000fe400078e00ff */
[----:B------:R-:W-:-:S07]  /*1de20*/  IMAD.MOV.U32 R15, RZ, RZ, -0x1 ;  /* 0xffffffffff0f7424 */ /* 0x000fce00078e00ff */
[----:B0-----:R-:W-:Y:S05]  /*1de30*/  WARPSYNC.COLLECTIVE R15, `(.L_x_16173) ;  /* 0x000000000f087348 */ /* 0x001fea0003c00000 */
[----:B0-----:R0:W1:Y:S02]  /*1de40*/  SHFL.IDX P6, R14, R13, R12, R11 ;  /* 0x0000000c0d0e7389 */ /* 0x00106400000c000b */
[----:B01----:R-:W-:Y:S01]  /*1de50*/  ENDCOLLECTIVE ;  /* 0x000000000000791b */ /* 0x003fe20003800000 */
.L_x_16173:
[----:B------:R-:W-:Y:S05]  /*1de60*/  BSYNC B0 ;  /* 0x0000000000007941 */ /* 0x000fea0003800000 */
.L_x_16172:
[----:B------:R-:W-:Y:S01]  /*1de70*/  IMAD.MOV.U32 R13, RZ, RZ, R0 ;  /* 0x000000ffff0d7224 */ /* 0x000fe200078e0000 */
[----:B------:R-:W-:Y:S01]  /*1de80*/  MOV R15, 0xffffffff ;  /* 0xffffffff000f7802 */ /* 0x000fe20000000f00 */
[----:B------:R-:W-:Y:S01]  /*1de90*/  IMAD.MOV.U32 R12, RZ, RZ, RZ ;  /* 0x000000ffff0c7224 */ /* 0x000fe200078e00ff */
[----:B------:R-:W0:Y:S01]  /*1dea0*/  S2R R20, SR_TID.X ;  /* 0x0000000000147919 */ /* 0x000e220000002100 */
[----:B------:R-:W-:Y:S01]  /*1deb0*/  IMAD.MOV.U32 R11, RZ, RZ, 0x1c1f ;  /* 0x00001c1fff0b7424 */ /* 0x000fe200078e00ff */
[----:B------:R-:W1:Y:S01]  /*1dec0*/  LDC R21, c[0x0][0x2f4] ;  /* 0x0000bd00ff157b82 */ /* 0x000e620000000800 */
[----:B------:R-:W-:-:S07]  /*1ded0*/  IMAD.MOV.U32 R5, RZ, RZ, R14 ;  /* 0x000000ffff057224 */ /* 0x000fce00078e000e */
[----:B01----:R-:W-:Y:S05]  /*1dee0*/  WARPSYNC.COLLECTIVE R15, `(.L_x_16174) ;  /* 0x000000000f087348 */ /* 0x003fea0003c00000 */
[----:B------:R2:W3:Y:S02]  /*1def0*/  SHFL.IDX P6, R14, R13, R12, R11 ;  /* 0x0000000c0d0e7389 */ /* 0x0004e400000c000b */
[----:B0123--:R-:W-:Y:S01]  /*1df00*/  ENDCOLLECTIVE ;  /* 0x000000000000791b */ /* 0x00ffe20003800000 */
.L_x_16174:
[----:B------:R-:W-:Y:S02]  /*1df10*/  IMAD.MOV.U32 R13, RZ, RZ, R2 ;  /* 0x000000ffff0d7224 */ /* 0x000fe400078e0002 */
[----:B------:R-:W-:Y:S02]  /*1df20*/  IMAD.MOV.U32 R12, RZ, RZ, 0x1 ;  /* 0x00000001ff0c7424 */ /* 0x000fe400078e00ff */
[----:B------:R-:W-:-:S07]  /*1df30*/  IMAD.MOV.U32 R6, RZ, RZ, R14 ;  /* 0x000000ffff067224 */ /* 0x000fce00078e000e */
[----:B------:R-:W-:Y:S05]  /*1df40*/  WARPSYNC.COLLECTIVE R15, `(.L_x_16175) ;  /* 0x000000000f087348 */ /* 0x000fea0003c00000 */
[----:B------:R0:W1:Y:S02]  /*1df50*/  SHFL.IDX P6, R14, R13, R12, R11 ;  /* 0x0000000c0d0e7389 */ /* 0x00006400000c000b */
[----:B01----:R-:W-:Y:S01]  /*1df60*/  ENDCOLLECTIVE ;  /* 0x000000000000791b */ /* 0x003fe20003800000 */
.L_x_16175:
[----:B------:R-:W-:-:S05]  /*1df70*/  IMAD.SHL.U32 R20, R20, 0x10, RZ ;  /* 0x0000001014147824 */ /* 0x000fca00078e00ff */
[----:B------:R-:W-:-:S04]  /*1df80*/  LOP3.LUT R20, R20, 0x30, RZ, 0xc0, !PT ;  /* 0x0000003014147812 */ /* 0x000fc800078ec0ff */
[C---:B------:R-:W-:Y:S02]  /*1df90*/  @P5 IADD3 R6, P0, R20.reuse, R6, RZ ;  /* 0x0000000614065210 */ /* 0x040fe40007f1e0ff */
[----:B------:R-:W-:Y:S01]  /*1dfa0*/  ISETP.GE.AND P3, PT, R20, R21, PT ;  /* 0x000000151400720c */ /* 0x000fe20003f66270 */
[----:B------:R-:W-:Y:S02]  /*1dfb0*/  IMAD.MOV.U32 R13, RZ, RZ, R0 ;  /* 0x000000ffff0d7224 */ /* 0x000fe400078e0000 */
        /* <DEDUP_REMOVED lines=10> */
.L_x_16176:
[----:B------:R-:W-:Y:S02]  /*1e060*/  IMAD.MOV.U32 R13, RZ, RZ, R2 ;  /* 0x000000ffff0d7224 */ /* 0x000fe400078e0002 */
[----:B------:R-:W-:Y:S02]  /*1e070*/  IMAD.MOV.U32 R12, RZ, RZ, 0x2 ;  /* 0x00000002ff0c7424 */ /* 0x000fe400078e00ff */
[----:B------:R-:W-:-:S07]  /*1e080*/  IMAD.MOV.U32 R6, RZ, RZ, R14 ;  /* 0x000000ffff067224 */ /* 0x000fce00078e000e */
[----:B------:R-:W-:Y:S05]  /*1e090*/  WARPSYNC.COLLECTIVE R15, `(.L_x_16177) ;  /* 0x000000000f087348 */ /* 0x000fea0003c00000 */
[----:B------:R0:W1:Y:S02]  /*1e0a0*/  SHFL.IDX P6, R14, R13, R12, R11 ;  /* 0x0000000c0d0e7389 */ /* 0x00006400000c000b */
[----:B01----:R-:W-:Y:S01]  /*1e0b0*/  ENDCOLLECTIVE ;  /* 0x000000000000791b */ /* 0x003fe20003800000 */
.L_x_16177:
        /* <DEDUP_REMOVED lines=12> */
.L_x_16178:
[----:B------:R-:W-:Y:S02]  /*1e180*/  IMAD.MOV.U32 R13, RZ, RZ, R2 ;  /* 0x000000ffff0d7224 */ /* 0x000fe400078e0002 */
[----:B------:R-:W-:Y:S02]  /*1e190*/  IMAD.MOV.U32 R12, RZ, RZ, 0x3 ;  /* 0x00000003ff0c7424 */ /* 0x000fe400078e00ff */
[----:B------:R-:W-:-:S07]  /*1e1a0*/  IMAD.MOV.U32 R6, RZ, RZ, R14 ;  /* 0x000000ffff067224 */ /* 0x000fce00078e000e */
[----:B------:R-:W-:Y:S05]  /*1e1b0*/  WARPSYNC.COLLECTIVE R15, `(.L_x_16179) ;  /* 0x000000000f087348 */ /* 0x000fea0003c00000 */
[----:B------:R0:W1:Y:S02]  /*1e1c0*/  SHFL.IDX P6, R14, R13, R12, R11 ;  /* 0x0000000c0d0e7389 */ /* 0x00006400000c000b */
[----:B01----:R-:W-:Y:S01]  /*1e1d0*/  ENDCOLLECTIVE ;  /* 0x000000000000791b */ /* 0x003fe20003800000 */
.L_x_16179:
        /* <DEDUP_REMOVED lines=12> */
.L_x_16180:
[----:B------:R-:W-:Y:S02]  /*1e2a0*/  IMAD.MOV.U32 R13, RZ, RZ, R8 ;  /* 0x000000ffff0d7224 */ /* 0x000fe400078e0008 */
[----:B------:R-:W-:Y:S02]  /*1e2b0*/  IMAD.MOV.U32 R12, RZ, RZ, RZ ;  /* 0x000000ffff0c7224 */ /* 0x000fe400078e00ff */
[----:B------:R-:W-:-:S07]  /*1e2c0*/  IMAD.MOV.U32 R0, RZ, RZ, R14 ;  /* 0x000000ffff007224 */ /* 0x000fce00078e000e */
[----:B------:R-:W-:Y:S05]  /*1e2d0*/  WARPSYNC.COLLECTIVE R15, `(.L_x_16181) ;  /* 0x000000000f087348 */ /* 0x000fea0003c00000 */
[----:B------:R0:W1:Y:S02]  /*1e2e0*/  SHFL.IDX P6, R14, R13, R12, R11 ;  /* 0x0000000c0d0e7389 */ /* 0x00006400000c000b */
[----:B01----:R-:W-:Y:S01]  /*1e2f0*/  ENDCOLLECTIVE ;  /* 0x000000000000791b */ /* 0x003fe20003800000 */
.L_x_16181:
        /* <DEDUP_REMOVED lines=13> */
.L_x_16182:
[----:B------:R-:W-:Y:S01]  /*1e3d0*/  IMAD.MOV.U32 R6, RZ, RZ, R14 ;  /* 0x000000ffff067224 */ /* 0x000fe200078e000e */
[----:B------:R-:W-:Y:S06]  /*1e3e0*/  BRA `(.L_x_16183) ;  /* 0xffffffa400187947 */ /* 0x000fec000383ffff */
.L_x_16052:
        /* <DEDUP_REMOVED lines=9> */
.L_x_16184:
[C---:B------:R-:W-:Y:S01]  /*1e480*/  VIADD R9, R25.reuse, 0x20 ;  /* 0x0000002019097836 */ /* 0x040fe20000000000 */
[----:B------:R-:W-:Y:S01]  /*1e490*/  ISETP.GE.AND P2, PT, R25, R2, PT ;  /* 0x000000021900720c */ /* 0x000fe20003f46270 */
[----:B------:R-:W-:Y:S02]  /*1e4a0*/  IMAD.MOV.U32 R13, RZ, RZ, R4 ;  /* 0x000000ffff0d7224 */ /* 0x000fe400078e0004 */
[----:B------:R-:W-:-:S10]  /*1e4b0*/  IMAD.MOV.U32 R7, RZ, RZ, R14 ;  /* 0x000000ffff077224 */ /* 0x000fd400078e000e */
[----:B------:R-:W-:Y:S05]  /*1e4c0*/  WARPSYNC.COLLECTIVE R15, `(.L_x_16185) ;  /* 0x000000000f087348 */ /* 0x000fea0003c00000 */
[----:B------:R0:W1:Y:S02]  /*1e4d0*/  SHFL.IDX P6, R14, R13, R12, R11 ;  /* 0x0000000c0d0e7389 */ /* 0x00006400000c000b */
[----:B01----:R-:W-:Y:S01]  /*1e4e0*/  ENDCOLLECTIVE ;  /* 0x000000000000791b */ /* 0x003fe20003800000 */
.L_x_16185:
[----:B------:R-:W-:Y:S01]  /*1e4f0*/  MOV R13, R0 ;  /* 0x00000000000d7202 */ /* 0x000fe20000000f00 */
[----:B------:R-:W-:Y:S02]  /*1e500*/  IMAD.MOV.U32 R12, RZ, RZ, 0x1 ;  /* 0x00000001ff0c7424 */ /* 0x000fe400078e00ff */
[----:B------:R-:W-:-:S07]  /*1e510*/  IMAD.MOV.U32 R6, RZ, RZ, R14 ;  /* 0x000000ffff067224 */ /* 0x000fce00078e000e */
[----:B------:R-:W-:Y:S05]  /*1e520*/  WARPSYNC.COLLECTIVE R15, `(.L_x_16186) ;  /* 0x000000000f087348 */ /* 0x000fea0003c00000 */
[----:B------:R0:W1:Y:S02]  /*1e530*/  SHFL.IDX P6, R14, R13, R12, R11 ;  /* 0x0000000c0d0e7389 */ /* 0x00006400000c000b */
[----:B01----:R-:W-:Y:S01]  /*1e540*/  ENDCOLLECTIVE ;  /* 0x000000000000791b */ /* 0x003fe20003800000 */
.L_x_16186:
        /* <DEDUP_REMOVED lines=12> */
.L_x_16187:
[----:B------:R-:W-:Y:S02]  /*1e610*/  IMAD.MOV.U32 R13, RZ, RZ, R0 ;  /* 0x000000ffff0d7224 */ /* 0x000fe400078e0000 */
[----:B------:R-:W-:Y:S02]  /*1e620*/  IMAD.MOV.U32 R12, RZ, RZ, 0x2 ;  /* 0x00000002ff0c7424 */ /* 0x000fe400078e00ff */
[----:B------:R-:W-:-:S07]  /*1e630*/  IMAD.MOV.U32 R7, RZ, RZ, R14 ;  /* 0x000000ffff077224 */ /* 0x000fce00078e000e */
[----:B------:R-:W-:Y:S05]  /*1e640*/  WARPSYNC.COLLECTIVE R15, `(.L_x_16188) ;  /* 0x000000000f087348 */ /* 0x000fea0003c00000 */
[----:B------:R0:W1:Y:S02]  /*1e650*/  SHFL.IDX P6, R14, R13, R12, R11 ;  /* 0x0000000c0d0e7389 */ /* 0x00006400000c000b */
[----:B01----:R-:W-:Y:S01]  /*1e660*/  ENDCOLLECTIVE ;  /* 0x000000000000791b */ /* 0x003fe20003800000 */
.L_x_16188:
        /* <DEDUP_REMOVED lines=16> */
.L_x_16189:
[----:B------:R-:W-:Y:S02]  /*1e770*/  IMAD.MOV.U32 R13, RZ, RZ, R0 ;  /* 0x000000ffff0d7224 */ /* 0x000fe400078e0000 */
[----:B------:R-:W-:Y:S02]  /*1e780*/  IMAD.MOV.U32 R12, RZ, RZ, 0x3 ;  /* 0x00000003ff0c7424 */ /* 0x000fe400078e00ff */
[----:B------:R-:W-:-:S07]  /*1e790*/  IMAD.MOV.U32 R7, RZ, RZ, R14 ;  /* 0x000000ffff077224 */ /* 0x000fce00078e000e */
[----:B------:R-:W-:Y:S05]  /*1e7a0*/  WARPSYNC.COLLECTIVE R15, `(.L_x_16190) ;  /* 0x000000000f087348 */ /* 0x000fea0003c00000 */
[----:B------:R0:W1:Y:S02]  /*1e7b0*/  SHFL.IDX P6, R14, R13, R12, R11 ;  /* 0x0000000c0d0e7389 */ /* 0x00006400000c000b */
[----:B01----:R-:W-:Y:S01]  /*1e7c0*/  ENDCOLLECTIVE ;  /* 0x000000000000791b */ /* 0x003fe20003800000 */
.L_x_16190:
        /* <DEDUP_REMOVED lines=11> */
.L_x_16191:
        /* <DEDUP_REMOVED lines=11> */
.L_x_16192:
        /* <DEDUP_REMOVED lines=11> */
.L_x_16193:
        /* <DEDUP_REMOVED lines=8> */
.L_x_16194:
        /* <DEDUP_REMOVED lines=13> */
.L_x_16195:
[----:B------:R-:W-:Y:S01]  /*1eb30*/  IMAD.MOV.U32 R5, RZ, RZ, R14 ;  /* 0x000000ffff057224 */ /* 0x000fe200078e000e */
[----:B------:R-:W-:Y:S06]  /*1eb40*/  BRA `(.L_x_16196) ;  /* 0xffffffa8001c7947 */ /* 0x000fec000383ffff */
.L_x_16055:
[----:B-1----:R1:W2:Y:S02]  /*1eb50*/  SYNCS.PHASECHK.TRANS64.TRYWAIT P0, [R17+URZ+0x13220], R0 ;  /* 0x01322000110075a7 */ /* 0x0022a4000800017f */
[----:B--2---:R-:W-:Y:S05]  /*1eb60*/  @!P0 NANOSLEEP.SYNCS 0x989680 ;  /* 0x009896800000895d */ /* 0x004fea0003900000 */
[----:B------:R-:W2:Y:S02]  /*1eb70*/  @!P0 SYNCS.PHASECHK.TRANS64 P0, [R17+URZ+0x13220], R0 ;  /* 0x01322000110085a7 */ /* 0x000ea4000800007f */
[----:B--2---:R-:W-:Y:S05]  /*1eb80*/  @!P0 BRA `(.L_x_16055) ;  /* 0xfffffffc00f08947 */ /* 0x004fea000383ffff */
[----:B------:R-:W-:Y:S05]  /*1eb90*/  BRA `(.L_x_16197) ;  /* 0xffffffa800787947 */ /* 0x000fea000383ffff */
.L_x_16059:
[----:B0-----:R-:W2:Y:S02]  /*1eba0*/  LDL R2, [R1+0x8] ;  /* 0x0000080001027983 */ /* 0x001ea40000100800 */
[----:B--2---:R0:W1:Y:S02]  /*1ebb0*/  SYNCS.PHASECHK.TRANS64.TRYWAIT P0, [R6+URZ+0x13280], R2 ;  /* 0x01328002060075a7 */ /* 0x004064000800017f */
[----:B-1----:R-:W-:Y:S05]  /*1ebc0*/  @!P0 NANOSLEEP.SYNCS 0x989680 ;  /* 0x009896800000895d */ /* 0x002fea0003900000 */
[----:B------:R-:W1:Y:S02]  /*1ebd0*/  @!P0 SYNCS.PHASECHK.TRANS64 P0, [R6+URZ+0x13280], R2 ;  /* 0x01328002060085a7 */ /* 0x000e64000800007f */
[----:B-1----:R-:W-:Y:S05]  /*1ebe0*/  @!P0 BRA `(.L_x_16059) ;  /* 0xfffffffc00ec8947 */ /* 0x002fea000383ffff */
[----:B------:R-:W-:Y:S05]  /*1ebf0*/  BRA `(.L_x_16198) ;  /* 0xffffffac00c87947 */ /* 0x000fea000383ffff */
.L_x_16060:
        /* <DEDUP_REMOVED lines=8> */
.L_x_16200:
[----:B------:R-:W-:Y:S05]  /*1ec80*/  BSYNC B0 ;  /* 0x0000000000007941 */ /* 0x000fea0003800000 */
.L_x_16199:
[----:B------:R-:W0:Y:S01]  /*1ec90*/  S2R R2, SR_TID.X ;  /* 0x0000000000027919 */ /* 0x000e220000002100 */
[----:B------:R-:W-:Y:S01]  /*1eca0*/  IMAD.MOV.U32 R13, RZ, RZ, R4 ;  /* 0x000000ffff0d7224 */ /* 0x000fe200078e0004 */
[----:B------:R-:W-:Y:S01]  /*1ecb0*/  MOV R12, RZ ;  /* 0x000000ff000c7202 */ /* 0x000fe20000000f00 */
[----:B------:R-:W-:Y:S02]  /*1ecc0*/  IMAD.MOV.U32 R11, RZ, RZ, 0x1c1f ;  /* 0x00001c1fff0b7424 */ /* 0x000fe400078e00ff */
[----:B------:R-:W-:Y:S02]  /*1ecd0*/  IMAD.MOV.U32 R15, RZ, RZ, -0x1 ;  /* 0xffffffffff0f7424 */ /* 0x000fe400078e00ff */
[----:B------:R-:W-:Y:S02]  /*1ece0*/  IMAD.MOV.U32 R3, RZ, RZ, R14 ;  /* 0x000000ffff037224 */ /* 0x000fe400078e000e */
[----:B------:R-:W-:-:S07]  /*1ecf0*/  IMAD.IADD R8, R17, 0x1, R8 ;  /* 0x0000000111087824 */ /* 0x000fce00078e0208 */
[----:B0-----:R-:W-:Y:S05]  /*1ed00*/  WARPSYNC.COLLECTIVE R15, `(.L_x_16201) ;  /* 0x000000000f087348 */ /* 0x001fea0003c00000 */
[----:B------:R1:W2:Y:S02]  /*1ed10*/  SHFL.IDX P6, R14, R13, R12, R11 ;  /* 0x0000000c0d0e7389 */ /* 0x0002a400000c000b */
[----:B012---:R-:W-:Y:S01]  /*1ed20*/  ENDCOLLECTIVE ;  /* 0x000000000000791b */ /* 0x007fe20003800000 */
.L_x_16201:
        /* <DEDUP_REMOVED lines=11> */
.L_x_16202:
        /* <DEDUP_REMOVED lines=10> */
.L_x_16203:
        /* <DEDUP_REMOVED lines=11> */
.L_x_16204:
        /* <DEDUP_REMOVED lines=10> */
.L_x_16205:
        /* <DEDUP_REMOVED lines=11> */
.L_x_16206:
        /* <DEDUP_REMOVED lines=10> */
.L_x_16207:
[----:B------:R-:W-:Y:S02]  /*1f120*/  IMAD.MOV.U32 R13, RZ, RZ, R18 ;  /* 0x000000ffff0d7224 */ /* 0x000fe400078e0012 */
[----:B------:R-:W-:Y:S02]  /*1f130*/  IMAD.MOV.U32 R12, RZ, RZ, RZ ;  /* 0x000000ffff0c7224 */ /* 0x000fe400078e00ff */
[----:B------:R-:W-:Y:S02]  /*1f140*/  IMAD.SHL.U32 R3, R3, 0x10, RZ ;  /* 0x0000001003037824 */ /* 0x000fe400078e00ff */
[----:B------:R-:W-:-:S07]  /*1f150*/  IMAD.MOV.U32 R2, RZ, RZ, R14 ;  /* 0x000000ffff027224 */ /* 0x000fce00078e000e */
[----:B------:R-:W-:Y:S05]  /*1f160*/  WARPSYNC.COLLECTIVE R15, `(.L_x_16208) ;  /* 0x000000000f087348 */ /* 0x000fea0003c00000 */
[----:B------:R0:W1:Y:S02]  /*1f170*/  SHFL.IDX P6, R14, R13, R12, R11 ;  /* 0x0000000c0d0e7389 */ /* 0x00006400000c000b */
[----:B01----:R-:W-:Y:S01]  /*1f180*/  ENDCOLLECTIVE ;  /* 0x000000000000791b */ /* 0x003fe20003800000 */
.L_x_16208:
        /* <DEDUP_REMOVED lines=12> */
.L_x_16209:
[----:B------:R-:W-:Y:S01]  /*1f250*/  IMAD.MOV.U32 R2, RZ, RZ, R14 ;  /* 0x000000ffff027224 */ /* 0x000fe200078e000e */
[----:B------:R-:W-:Y:S06]  /*1f260*/  BRA `(.L_x_16210) ;  /* 0xffffffac00407947 */ /* 0x000fec000383ffff */
.L_x_16065:
[----:B--2---:R-:W2:Y:S02]  /*1f270*/  LDL R2, [R1+0x8] ;  /* 0x0000080001027983 */ /* 0x004ea40000100800 */
[----:B--2---:R2:W3:Y:S02]  /*1f280*/  SYNCS.PHASECHK.TRANS64.TRYWAIT P0, [R6+URZ+0x13240], R2 ;  /* 0x01324002060075a7 */ /* 0x0044e4000800017f */
[----:B---3--:R-:W-:Y:S05]  /*1f290*/  @!P0 NANOSLEEP.SYNCS 0x989680 ;  /* 0x009896800000895d */ /* 0x008fea0003900000 */
[----:B------:R-:W3:Y:S02]  /*1f2a0*/  @!P0 SYNCS.PHASECHK.TRANS64 P0, [R6+URZ+0x13240], R2 ;  /* 0x01324002060085a7 */ /* 0x000ee4000800007f */
[----:B---3--:R-:W-:Y:S05]  /*1f2b0*/  @!P0 BRA `(.L_x_16065) ;  /* 0xfffffffc00ec8947 */ /* 0x008fea000383ffff */
[----:B------:R-:W-:Y:S05]  /*1f2c0*/  BRA `(.L_x_16211) ;  /* 0xffffffac009c7947 */ /* 0x000fea000383ffff */
.L_x_16066:
        /* <DEDUP_REMOVED lines=8> */
.L_x_16213:
[----:B------:R-:W-:Y:S05]  /*1f350*/  BSYNC B0 ;  /* 0x0000000000007941 */ /* 0x000fea0003800000 */
.L_x_16212:
        /* <DEDUP_REMOVED lines=8> */
.L_x_16214:
[----:B------:R-:W-:Y:S02]  /*1f3e0*/  IMAD.MOV.U32 R13, RZ, RZ, R5 ;  /* 0x000000ffff0d7224 */ /* 0x000fe400078e0005 */
[----:B------:R-:W-:Y:S02]  /*1f3f0*/  IMAD.MOV.U32 R12, RZ, RZ, 0x1 ;  /* 0x00000001ff0c7424 */ /* 0x000fe400078e00ff */
[----:B------:R-:W-:-:S07]  /*1f400*/  IMAD.MOV.U32 R2, RZ, RZ, R14 ;  /* 0x000000ffff027224 */ /* 0x000fce00078e000e */
[----:B------:R-:W-:Y:S05]  /*1f410*/  WARPSYNC.COLLECTIVE R15, `(.L_x_16215) ;  /* 0x000000000f087348 */ /* 0x000fea0003c00000 */
[----:B------:R0:W1:Y:S02]  /*1f420*/  SHFL.IDX P6, R14, R13, R12, R11 ;  /* 0x0000000c0d0e7389 */ /* 0x00006400000c000b */
[----:B01----:R-:W-:Y:S01]  /*1f430*/  ENDCOLLECTIVE ;  /* 0x000000000000791b */ /* 0x003fe20003800000 */
.L_x_16215:
        /* <DEDUP_REMOVED lines=11> */
.L_x_16216:
[----:B------:R-:W-:Y:S02]  /*1f4f0*/  IMAD.MOV.U32 R13, RZ, RZ, R5 ;  /* 0x000000ffff0d7224 */ /* 0x000fe400078e0005 */
[----:B------:R-:W-:Y:S02]  /*1f500*/  IMAD.MOV.U32 R12, RZ, RZ, 0x2 ;  /* 0x00000002ff0c7424 */ /* 0x000fe400078e00ff */
[----:B------:R-:W-:-:S07]  /*1f510*/  IMAD.MOV.U32 R2, RZ, RZ, R14 ;  /* 0x000000ffff027224 */ /* 0x000fce00078e000e */
[----:B------:R-:W-:Y:S05]  /*1f520*/  WARPSYNC.COLLECTIVE R15, `(.L_x_16217) ;  /* 0x000000000f087348 */ /* 0x000fea0003c00000 */
[----:B------:R0:W1:Y:S02]  /*1f530*/  SHFL.IDX P6, R14, R13, R12, R11 ;  /* 0x0000000c0d0e7389 */ /* 0x00006400000c000b */
[----:B01----:R-:W-:Y:S01]  /*1f540*/  ENDCOLLECTIVE ;  /* 0x000000000000791b */ /* 0x003fe20003800000 */
.L_x_16217:
        /* <DEDUP_REMOVED lines=11> */
.L_x_16218:
[----:B------:R-:W-:Y:S02]  /*1f600*/  IMAD.MOV.U32 R13, RZ, RZ, R5 ;  /* 0x000000ffff0d7224 */ /* 0x000fe400078e0005 */
[----:B------:R-:W-:Y:S02]  /*1f610*/  IMAD.MOV.U32 R12, RZ, RZ, 0x3 ;  /* 0x00000003ff0c7424 */ /* 0x000fe400078e00ff */
[----:B------:R-:W-:-:S07]  /*1f620*/  IMAD.MOV.U32 R2, RZ, RZ, R14 ;  /* 0x000000ffff027224 */ /* 0x000fce00078e000e */
[----:B------:R-:W-:Y:S05]  /*1f630*/  WARPSYNC.COLLECTIVE R15, `(.L_x_16219) ;  /* 0x000000000f087348 */ /* 0x000fea0003c00000 */
[----:B------:R0:W1:Y:S02]  /*1f640*/  SHFL.IDX P6, R14, R13, R12, R11 ;  /* 0x0000000c0d0e7389 */ /* 0x00006400000c000b */
[----:B01----:R-:W-:Y:S01]  /*1f650*/  ENDCOLLECTIVE ;  /* 0x000000000000791b */ /* 0x003fe20003800000 */
.L_x_16219:
        /* <DEDUP_REMOVED lines=11> */
.L_x_16220:
[----:B------:R-:W-:Y:S02]  /*1f710*/  IMAD.MOV.U32 R13, RZ, RZ, R4 ;  /* 0x000000ffff0d7224 */ /* 0x000fe400078e0004 */
[----:B------:R-:W-:Y:S02]  /*1f720*/  IMAD.MOV.U32 R12, RZ, RZ, RZ ;  /* 0x000000ffff0c7224 */ /* 0x000fe400078e00ff */
[----:B------:R-:W-:-:S07]  /*1f730*/  IMAD.MOV.U32 R2, RZ, RZ, R14 ;  /* 0x000000ffff027224 */ /* 0x000fce00078e000e */
[----:B------:R-:W-:Y:S05]  /*1f740*/  WARPSYNC.COLLECTIVE R15, `(.L_x_16221) ;  /* 0x000000000f087348 */ /* 0x000fea0003c00000 */
[----:B------:R0:W1:Y:S02]  /*1f750*/  SHFL.IDX P6, R14, R13, R12, R11 ;  /* 0x0000000c0d0e7389 */ /* 0x00006400000c000b */
[----:B01----:R-:W-:Y:S01]  /*1f760*/  ENDCOLLECTIVE ;  /* 0x000000000000791b */ /* 0x003fe20003800000 */
.L_x_16221:
        /* <DEDUP_REMOVED lines=11> */
.L_x_16222:
[----:B------:R-:W-:Y:S01]  /*1f820*/  IMAD.MOV.U32 R2, RZ, RZ, R14 ;  /* 0x000000ffff027224 */ /* 0x000fe200078e000e */
[----:B------:R-:W-:Y:S06]  /*1f830*/  BRA `(.L_x_16223) ;  /* 0xffffffac00307947 */ /* 0x000fec000383ffff */
.L_x_16071:
[----:B0-----:R0:W3:Y:S02]  /*1f840*/  SYNCS.PHASECHK.TRANS64.TRYWAIT P2, [R2+URZ+0x13270], R0 ;  /* 0x01327000020075a7 */ /* 0x0010e4000804017f */
[----:B---3--:R-:W-:Y:S05]  /*1f850*/  @!P2 NANOSLEEP.SYNCS 0x989680 ;  /* 0x009896800000a95d */ /* 0x008fea0003900000 */
[----:B------:R-:W3:Y:S02]  /*1f860*/  @!P2 SYNCS.PHASECHK.TRANS64 P2, [R2+URZ+0x13270], R0 ;  /* 0x013270000200a5a7 */ /* 0x000ee4000804007f */
[----:B---3--:R-:W-:Y:S05]  /*1f870*/  @!P2 BRA `(.L_x_16071) ;  /* 0xfffffffc00f0a947 */ /* 0x008fea000383ffff */
[----:B------:R-:W-:Y:S05]  /*1f880*/  BRA `(.L_x_16224) ;  /* 0xffffffac00947947 */ /* 0x000fea000383ffff */
.L_x_16073:
[----:B0-----:R0:W3:Y:S02]  /*1f890*/  SYNCS.PHASECHK.TRANS64.TRYWAIT P2, [R2+URZ+0x13260], R3 ;  /* 0x01326003020075a7 */ /* 0x0010e4000804017f */
[----:B---3--:R-:W-:Y:S05]  /*1f8a0*/  @!P2 NANOSLEEP.SYNCS 0x989680 ;  /* 0x009896800000a95d */ /* 0x008fea0003900000 */
[----:B------:R-:W3:Y:S02]  /*1f8b0*/  @!P2 SYNCS.PHASECHK.TRANS64 P2, [R2+URZ+0x13260], R3 ;  /* 0x013260030200a5a7 */ /* 0x000ee4000804007f */
[----:B---3--:R-:W-:Y:S05]  /*1f8c0*/  @!P2 BRA `(.L_x_16073) ;  /* 0xfffffffc00f0a947 */ /* 0x008fea000383ffff */
[----:B------:R-:W-:Y:S05]  /*1f8d0*/  BRA `(.L_x_16225) ;  /* 0xffffffac00a47947 */ /* 0x000fea000383ffff */
.L_x_16081:
[----:B-1----:R1:W2:Y:S02]  /*1f8e0*/  SYNCS.PHASECHK.TRANS64.TRYWAIT P1, [R0+URZ+0x13270], R3 ;  /* 0x01327003000075a7 */ /* 0x0022a4000802017f */
[----:B--2---:R-:W-:Y:S05]  /*1f8f0*/  @!P1 NANOSLEEP.SYNCS 0x989680 ;  /* 0x009896800000995d */ /* 0x004fea0003900000 */
[----:B------:R-:W2:Y:S02]  /*1f900*/  @!P1 SYNCS.PHASECHK.TRANS64 P1, [R0+URZ+0x13270], R3 ;  /* 0x01327003000095a7 */ /* 0x000ea4000802007f */
[----:B--2---:R-:W-:Y:S05]  /*1f910*/  @!P1 BRA `(.L_x_16081) ;  /* 0xfffffffc00f09947 */ /* 0x004fea000383ffff */
[----:B------:R-:W-:Y:S05]  /*1f920*/  BRA `(.L_x_16226) ;  /* 0xffffffb400387947 */ /* 0x000fea000383ffff */
.L_x_16083:
[----:B-1----:R1:W2:Y:S02]  /*1f930*/  SYNCS.PHASECHK.TRANS64.TRYWAIT P1, [R0+URZ+0x13260], R3 ;  /* 0x01326003000075a7 */ /* 0x0022a4000802017f */
[----:B--2---:R-:W-:Y:S05]  /*1f940*/  @!P1 NANOSLEEP.SYNCS 0x989680 ;  /* 0x009896800000995d */ /* 0x004fea0003900000 */
[----:B------:R-:W2:Y:S02]  /*1f950*/  @!P1 SYNCS.PHASECHK.TRANS64 P1, [R0+URZ+0x13260], R3 ;  /* 0x01326003000095a7 */ /* 0x000ea4000802007f */
[----:B--2---:R-:W-:Y:S05]  /*1f960*/  @!P1 BRA `(.L_x_16083) ;  /* 0xfffffffc00f09947 */ /* 0x004fea000383ffff */
[----:B------:R-:W-:Y:S05]  /*1f970*/  BRA `(.L_x_16227) ;  /* 0xffffffb400487947 */ /* 0x000fea000383ffff */
.L_x_16088:
[----:B------:R-:W-:Y:S01]  /*1f980*/  BSSY B0, `(.L_x_16228) ;  /* 0x0000008000007945 */ /* 0x000fe20003800000 */
[----:B------:R-:W-:Y:S02]  /*1f990*/  IMAD.MOV.U32 R13, RZ, RZ, R24 ;  /* 0x000000ffff0d7224 */ /* 0x000fe400078e0018 */
[----:B------:R-:W-:Y:S02]  /*1f9a0*/  IMAD.MOV.U32 R12, RZ, RZ, RZ ;  /* 0x000000ffff0c7224 */ /* 0x000fe400078e00ff */
[----:B------:R-:W-:Y:S02]  /*1f9b0*/  IMAD.MOV.U32 R11, RZ, RZ, 0x1f ;  /* 0x0000001fff0b7424 */ /* 0x000fe400078e00ff */
[----:B------:R-:W-:-:S07]  /*1f9c0*/  IMAD.MOV.U32 R15, RZ, RZ, -0x1 ;  /* 0xffffffffff0f7424 */ /* 0x000fce00078e00ff */
[----:B--2--5:R-:W-:Y:S05]  /*1f9d0*/  WARPSYNC.COLLECTIVE R15, `(.L_x_16229) ;  /* 0x000000000f087348 */ /* 0x024fea0003c00000 */
[----:B------:R0:W1:Y:S02]  /*1f9e0*/  SHFL.IDX P6, R14, R13, R12, R11 ;  /* 0x0000000c0d0e7389 */ /* 0x00006400000c000b */
[----:B012--5:R-:W-:Y:S01]  /*1f9f0*/  ENDCOLLECTIVE ;  /* 0x000000000000791b */ /* 0x027fe20003800000 */
.L_x_16229:
[----:B------:R-:W-:Y:S05]  /*1fa00*/  BSYNC B0 ;  /* 0x0000000000007941 */ /* 0x000fea0003800000 */
.L_x_16228:
        /* <DEDUP_REMOVED lines=9> */
.L_x_16230:
[----:B------:R-:W-:Y:S02]  /*1faa0*/  ULDC UR4, c[0x0][0xc3c] ;  /* 0x00030f0000047ab9 */ /* 0x000fe40000000800 */
[----:B------:R-:W-:-:S13]  /*1fab0*/  ISETP.GE.OR P1, PT, R8, UR4, !P0 ;  /* 0x0000000408007c0c */ /* 0x000fda000c726670 */
[----:B------:R-:W0:Y:S08]  /*1fac0*/  @!P1 LDC.64 R2, c[0x0][0xc80] ;  /* 0x00032000ff029b82 */ /* 0x000e300000000a00 */
[----:B------:R-:W1:Y:S01]  /*1fad0*/  @!P1 LDC.64 R4, c[0x0][0xc78] ;  /* 0x00031e00ff049b82 */ /* 0x000e620000000a00 */
[----:B------:R-:W-:Y:S01]  /*1fae0*/  CS2R R24, SRZ ;  /* 0x0000000000187805 */ /* 0x000fe2000001ff00 */
[----:B------:R-:W-:Y:S01]  /*1faf0*/  IMAD.MOV.U32 R11, RZ, RZ, RZ ;  /* 0x000000ffff0b7224 */ /* 0x000fe200078e00ff */
[----:B------:R-:W-:Y:S01]  /*1fb00*/  MOV R6, R14 ;  /* 0x0000000e00067202 */ /* 0x000fe20000000f00 */
        /* <DEDUP_REMOVED lines=17> */
.L_x_16231:
        /* <DEDUP_REMOVED lines=8> */
.L_x_16232:
        /* <DEDUP_REMOVED lines=8> */
.L_x_16233:
        /* <DEDUP_REMOVED lines=8> */
.L_x_16234:
        /* <DEDUP_REMOVED lines=8> */
.L_x_16235:
        /* <DEDUP_REMOVED lines=9> */
.L_x_16236:
[----:B------:R-:W-:Y:S01]  /*1feb0*/  IMAD.MOV.U32 R3, RZ, RZ, R14 ;  /* 0x000000ffff037224 */ /* 0x000fe200078e000e */
[----:B------:R-:W-:Y:S06]  /*1fec0*/  BRA `(.L_x_16237) ;  /* 0xffffffb8001c7947 */ /* 0x000fec000383ffff */
.L_x_16091:
        /* <DEDUP_REMOVED lines=8> */
.L_x_16239:
[----:B------:R-:W-:Y:S05]  /*1ff50*/  BSYNC B0 ;  /* 0x0000000000007941 */ /* 0x000fea0003800000 */
.L_x_16238:
        /* <DEDUP_REMOVED lines=10> */
.L_x_16240:
        /* <DEDUP_REMOVED lines=8> */
.L_x_16241:
        /* <DEDUP_REMOVED lines=8> */
.L_x_16242:
        /* <DEDUP_REMOVED lines=8> */
.L_x_16243:
        /* <DEDUP_REMOVED lines=9> */
.L_x_16244:
[----:B------:R-:W-:Y:S01]  /*20210*/  IMAD.MOV.U32 R3, RZ, RZ, R14 ;  /* 0x000000ffff037224 */ /* 0x000fe200078e000e */
[----:B------:R-:W-:Y:S06]  /*20220*/  BRA `(.L_x_16245) ;  /* 0xffffffb400e87947 */ /* 0x000fec000383ffff */
.L_x_16093:
[----:B------:R-:W-:Y:S01]  /*20230*/  BSSY B0, `(.L_x_16246) ;  /* 0x0000006000007945 */ /* 0x000fe20003800000 */
[----:B------:R-:W-:Y:S01]  /*20240*/  PLOP3.LUT P6, PT, P6, PT, PT, 0x8, 0x0 ;  /* 0x000000000000781c */ /* 0x000fe200037ce170 */
[----:B------:R-:W-:-:S12]  /*20250*/  IMAD.MOV.U32 R15, RZ, RZ, -0x1 ;  /* 0xffffffffff0f7424 */ /* 0x000fd800078e00ff */
[----:B0-----:R-:W-:Y:S05]  /*20260*/  WARPSYNC.COLLECTIVE R15, `(.L_x_16247) ;  /* 0x000000000f087348 */ /* 0x001fea0003c00000 */
[----:B------:R-:W-:Y:S01]  /*20270*/  VOTE.ANY R14, PT, P6 ;  /* 0x00000000000e7806 */ /* 0x000fe200030e0100 */
[----:B0-----:R-:W-:Y:S06]  /*20280*/  ENDCOLLECTIVE ;  /* 0x000000000000791b */ /* 0x001fec0003800000 */
.L_x_16247:
[----:B------:R-:W-:Y:S05]  /*20290*/  BSYNC B0 ;  /* 0x0000000000007941 */ /* 0x000fea0003800000 */
.L_x_16246:
        /* <DEDUP_REMOVED lines=10> */
.L_x_16248:
[----:B------:R-:W-:Y:S02]  /*20340*/  IMAD.MOV.U32 R13, RZ, RZ, R5 ;  /* 0x000000ffff0d7224 */ /* 0x000fe400078e0005 */
[----:B------:R-:W-:-:S07]  /*20350*/  IMAD.MOV.U32 R25, RZ, RZ, R14 ;  /* 0x000000ffff197224 */ /* 0x000fce00078e000e */
[----:B------:R-:W-:Y:S05]  /*20360*/  WARPSYNC.COLLECTIVE R15, `(.L_x_16249) ;  /* 0x000000000f087348 */ /* 0x000fea0003c00000 */
[----:B------:R0:W1:Y:S02]  /*20370*/  SHFL.IDX P6, R14, R13, R12, R11 ;  /* 0x0000000c0d0e7389 */ /* 0x00006400000c000b */
[----:B01----:R-:W-:Y:S01]  /*20380*/  ENDCOLLECTIVE ;  /* 0x000000000000791b */ /* 0x003fe20003800000 */
.L_x_16249:
[----:B------:R-:W-:Y:S01]  /*20390*/  IMAD.MOV.U32 R5, RZ, RZ, R14 ;  /* 0x000000ffff057224 */ /* 0x000fe200078e000e */
[----:B------:R-:W-:Y:S06]  /*203a0*/  BRA `(.L_x_16250) ;  /* 0xffffffb400c87947 */ /* 0x000fec000383ffff */
.L_x_16095:
        /* <DEDUP_REMOVED lines=8> */
.L_x_16252:
[----:B------:R-:W-:Y:S05]  /*20430*/  BSYNC B0 ;  /* 0x0000000000007941 */ /* 0x000fea0003800000 */
.L_x_16251:
[----:B------:R-:W-:Y:S01]  /*20440*/  IMAD.MOV.U32 R24, RZ, RZ, R14 ;  /* 0x000000ffff187224 */ /* 0x000fe200078e000e */
[----:B------:R-:W-:Y:S06]  /*20450*/  BRA `(.L_x_16094) ;  /* 0xffffffb400b47947 */ /* 0x000fec000383ffff */
.L_x_16101:
[----:B0-----:R0:W1:Y:S02]  /*20460*/  SYNCS.PHASECHK.TRANS64.TRYWAIT P0, [R5+URZ+0x13220], R0 ;  /* 0x01322000050075a7 */ /* 0x001064000800017f */
[----:B-1----:R-:W-:Y:S05]  /*20470*/  @!P0 NANOSLEEP.SYNCS 0x989680 ;  /* 0x009896800000895d */ /* 0x002fea0003900000 */
[----:B------:R-:W1:Y:S02]  /*20480*/  @!P0 SYNCS.PHASECHK.TRANS64 P0, [R5+URZ+0x13220], R0 ;  /* 0x01322000050085a7 */ /* 0x000e64000800007f */
[----:B-1----:R-:W-:Y:S05]  /*20490*/  @!P0 BRA `(.L_x_16101) ;  /* 0xfffffffc00f08947 */ /* 0x002fea000383ffff */
[----:B------:R-:W-:Y:S05]  /*204a0*/  BRA `(.L_x_16253) ;  /* 0xffffffc0001c7947 */ /* 0x000fea000383ffff */
.L_x_16102:
        /* <DEDUP_REMOVED lines=11> */
.L_x_16255:
[----:B------:R-:W-:Y:S05]  /*20560*/  BSYNC B0 ;  /* 0x0000000000007941 */ /* 0x000fea0003800000 */
.L_x_16254:
[----:B------:R-:W-:Y:S05]  /*20570*/  BRA `(.L_x_16256) ;  /* 0xffffffc000047947 */ /* 0x000fea000383ffff */
.L_x_16103:
[----:B------:R-:W-:Y:S01]  /*20580*/  BSSY B0, `(.L_x_16257) ;  /* 0x0000006000007945 */ /* 0x000fe20003800000 */
[----:B------:R-:W-:-:S07]  /*20590*/  IMAD.MOV.U32 R15, RZ, RZ, -0x1 ;  /* 0xffffffffff0f7424 */ /* 0x000fce00078e00ff */
[----:B0-2---:R-:W-:Y:S05]  /*205a0*/  WARPSYNC.COLLECTIVE R15, `(.L_x_16258) ;  /* 0x000000000f0c7348 */ /* 0x005fea0003c00000 */
[----:B------:R-:W-:Y:S02]  /*205b0*/  ELECT P6, UR62, PT ;  /* 0x00000000003e782f */ /* 0x000fe400038c0000 */
[----:B------:R-:W-:Y:S01]  /*205c0*/  MOV R14, UR62 ;  /* 0x0000003e000e7c02 */ /* 0x000fe20008000f00 */
[----:B0-2---:R-:W-:Y:S10]  /*205d0*/  ENDCOLLECTIVE ;  /* 0x000000000000791b */ /* 0x005ff40003800000 */
.L_x_16258:
[----:B------:R-:W-:Y:S05]  /*205e0*/  BSYNC B0 ;  /* 0x0000000000007941 */ /* 0x000fea0003800000 */
.L_x_16257:
[----:B------:R-:W-:Y:S05]  /*205f0*/  BRA `(.L_x_16259) ;  /* 0xffffffbc00f87947 */ /* 0x000fea000383ffff */
.L_x_16105:
[----:B0-----:R0:W1:Y:S02]  /*20600*/  SYNCS.PHASECHK.TRANS64.TRYWAIT P1, [R4+URZ+0x13240], R3 ;  /* 0x01324003040075a7 */ /* 0x001064000802017f */
[----:B-1----:R-:W-:Y:S05]  /*20610*/  @!P1 NANOSLEEP.SYNCS 0x989680 ;  /* 0x009896800000995d */ /* 0x002fea0003900000 */
[----:B------:R-:W1:Y:S02]  /*20620*/  @!P1 SYNCS.PHASECHK.TRANS64 P1, [R4+URZ+0x13240], R3 ;  /* 0x01324003040095a7 */ /* 0x000e64000802007f */
[----:B-1----:R-:W-:Y:S05]  /*20630*/  @!P1 BRA `(.L_x_16105) ;  /* 0xfffffffc00f09947 */ /* 0x002fea000383ffff */
[----:B------:R-:W-:Y:S05]  /*20640*/  BRA `(.L_x_16260) ;  /* 0xffffffc000207947 */ /* 0x000fea000383ffff */
.L_x_16107:
[----:B-1----:R1:W2:Y:S02]  /*20650*/  SYNCS.PHASECHK.TRANS64.TRYWAIT P1, [R5+URZ+0x13240], R0 ;  /* 0x01324000050075a7 */ /* 0x0022a4000802017f */
[----:B--2---:R-:W-:Y:S05]  /*20660*/  @!P1 NANOSLEEP.SYNCS 0x989680 ;  /* 0x009896800000995d */ /* 0x004fea0003900000 */
[----:B------:R-:W2:Y:S02]  /*20670*/  @!P1 SYNCS.PHASECHK.TRANS64 P1, [R5+URZ+0x13240], R0 ;  /* 0x01324000050095a7 */ /* 0x000ea4000802007f */
[----:B--2---:R-:W-:Y:S05]  /*20680*/  @!P1 BRA `(.L_x_16107) ;  /* 0xfffffffc00f09947 */ /* 0x004fea000383ffff */
[----:B------:R-:W-:Y:S05]  /*20690*/  BRA `(.L_x_16261) ;  /* 0xffffffc000307947 */ /* 0x000fea000383ffff */
.L_x_16109:
[----:B--2---:R2:W3:Y:S02]  /*206a0*/  SYNCS.PHASECHK.TRANS64.TRYWAIT P1, [R4+URZ+0x13260], R3 ;  /* 0x01326003040075a7 */ /* 0x0044e4000802017f */
[----:B---3--:R-:W-:Y:S05]  /*206b0*/  @!P1 NANOSLEEP.SYNCS 0x989680 ;  /* 0x009896800000995d */ /* 0x008fea0003900000 */
[----:B------:R-:W3:Y:S02]  /*206c0*/  @!P1 SYNCS.PHASECHK.TRANS64 P1, [R4+URZ+0x13260], R3 ;  /* 0x01326003040095a7 */ /* 0x000ee4000802007f */
[----:B---3--:R-:W-:Y:S05]  /*206d0*/  @!P1 BRA `(.L_x_16109) ;  /* 0xfffffffc00f09947 */ /* 0x008fea000383ffff */
[----:B------:R-:W-:Y:S05]  /*206e0*/  BRA `(.L_x_16262) ;  /* 0xffffffc0002c7947 */ /* 0x000fea000383ffff */
.L_x_16111:
[----:B---3--:R3:W4:Y:S02]  /*206f0*/  SYNCS.PHASECHK.TRANS64.TRYWAIT P1, [R5+URZ+0x13260], R0 ;  /* 0x01326000050075a7 */ /* 0x008724000802017f */
[----:B----4-:R-:W-:Y:S05]  /*20700*/  @!P1 NANOSLEEP.SYNCS 0x989680 ;  /* 0x009896800000995d */ /* 0x010fea0003900000 */
[----:B------:R-:W4:Y:S02]  /*20710*/  @!P1 SYNCS.PHASECHK.TRANS64 P1, [R5+URZ+0x13260], R0 ;  /* 0x01326000050095a7 */ /* 0x000f24000802007f */
[----:B----4-:R-:W-:Y:S05]  /*20720*/  @!P1 BRA `(.L_x_16111) ;  /* 0xfffffffc00f09947 */ /* 0x010fea000383ffff */
[----:B------:R-:W-:Y:S05]  /*20730*/  BRA `(.L_x_16263) ;  /* 0xffffffc000287947 */ /* 0x000fea000383ffff */
.L_x_16113:
[----:B----4-:R4:W0:Y:S02]  /*20740*/  SYNCS.PHASECHK.TRANS64.TRYWAIT P1, [R4+URZ+0x13280], R3 ;  /* 0x01328003040075a7 */ /* 0x010824000802017f */
[----:B0-----:R-:W-:Y:S05]  /*20750*/  @!P1 NANOSLEEP.SYNCS 0x989680 ;  /* 0x009896800000995d */ /* 0x001fea0003900000 */
[----:B------:R-:W0:Y:S02]  /*20760*/  @!P1 SYNCS.PHASECHK.TRANS64 P1, [R4+URZ+0x13280], R3 ;  /* 0x01328003040095a7 */ /* 0x000e24000802007f */
[----:B0-----:R-:W-:Y:S05]  /*20770*/  @!P1 BRA `(.L_x_16113) ;  /* 0xfffffffc00f09947 */ /* 0x001fea000383ffff */
[----:B------:R-:W-:Y:S05]  /*20780*/  BRA `(.L_x_16264) ;  /* 0xffffffc000247947 */ /* 0x000fea000383ffff */
.L_x_16265:
        /* <DEDUP_REMOVED lines=15> */
.L_x_16310:


//--------------------- .nv.global.init           --------------------------
	.section	.nv.global.init,"aw",@progbits
	.align	4
.nv.global.init:
	.type		_ZZN5flash28permute_output_fp8_VcolmajorIN4cute6TensorINS1_11ArrayEngineIfLm96EEENS1_6LayoutINS1_5tupleIJNS6_IJNS1_1CILi2EEES8_NS7_ILi24EEEEEENS7_ILi1EEESB_EEENS6_IJNS6_IJSB_S8_NS7_ILi4EEEEEENS7_ILi0EEESF_EEEEEEEEEvRT_E9upper_map,@object
	.size		_ZZN5flash28permute_output_fp8_VcolmajorIN4cute6TensorINS1_11ArrayEngineIfLm96EEENS1_6LayoutINS1_5tupleIJNS6_IJNS1_1CILi2EEES8_NS7_ILi24EEEEEENS7_ILi1EEESB_EEENS6_IJNS6_IJSB_S8_NS7_ILi4EEEEEENS7_ILi0EEESF_EEEEEEEEEvRT_E9upper_map,(_ZZN5flash28permute_output_fp8_VcolmajorIN4cute6TensorINS1_11ArrayEngineIfLm32EEENS1_6LayoutINS1_5tupleIJNS6_IJNS1_1CILi2EEES8_NS7_ILi8EEEEEENS7_ILi1EEESB_EEENS6_IJNS6_IJSB_S8_NS7_ILi4EEEEEENS7_ILi0EEESF_EEEEEEEEEvRT_E9upper_map - _ZZN5flash28permute_output_fp8_VcolmajorIN4cute6TensorINS1_11ArrayEngineIfLm96EEENS1_6LayoutINS1_5tupleIJNS6_IJNS1_1CILi2EEES8_NS7_ILi24EEEEEENS7_ILi1EEESB_EEENS6_IJNS6_IJSB_S8_NS7_ILi4EEEEEENS7_ILi0EEESF_EEEEEEEEEvRT_E9upper_map)
_ZZN5flash28permute_output_fp8_VcolmajorIN4cute6TensorINS1_11ArrayEngineIfLm96EEENS1_6LayoutINS1_5tupleIJNS6_IJNS1_1CILi2EEES8_NS7_ILi24EEEEEENS7_ILi1EEESB_EEENS6_IJNS6_IJSB_S8_NS7_ILi4EEEEEENS7_ILi0EEESF_EEEEEEEEEvRT_E9upper_map:
        /*0000*/ 	.byte	0x00, 0x00, 0x00, 0x00, 0x02, 0x00, 0x00, 0x00, 0x03, 0x00, 0x00, 0x00, 0x01, 0x00, 0x00, 0x00
	.type		_ZZN5flash28permute_output_fp8_VcolmajorIN4cute6TensorINS1_11ArrayEngineIfLm32EEENS1_6LayoutINS1_5tupleIJNS6_IJNS1_1CILi2EEES8_NS7_ILi8EEEEEENS7_ILi1EEESB_EEENS6_IJNS6_IJSB_S8_NS7_ILi4EEEEEENS7_ILi0EEESF_EEEEEEEEEvRT_E9upper_map,@object
	.size		_ZZN5flash28permute_output_fp8_VcolmajorIN4cute6TensorINS1_11ArrayEngineIfLm32EEENS1_6LayoutINS1_5tupleIJNS6_IJNS1_1CILi2EEES8_NS7_ILi8EEEEEENS7_ILi1EEESB_EEENS6_IJNS6_IJSB_S8_NS7_ILi4EEEEEENS7_ILi0EEESF_EEEEEEEEEvRT_E9upper_map,(_ZZN5flash28permute_output_fp8_VcolmajorIN4cute6TensorINS1_11ArrayEngineIfLm128EEENS1_6LayoutINS1_5tupleIJNS6_IJNS1_1CILi2EEES8_NS7_ILi32EEEEEENS7_ILi1EEESB_EEENS6_IJNS6_IJSB_S8_NS7_ILi4EEEEEENS7_ILi0EEESF_EEEEEEEEEvRT_E9upper_map - _ZZN5flash28permute_output_fp8_VcolmajorIN4cute6TensorINS1_11ArrayEngineIfLm32EEENS1_6LayoutINS1_5tupleIJNS6_IJNS1_1CILi2EEES8_NS7_ILi8EEEEEENS7_ILi1EEESB_EEENS6_IJNS6_IJSB_S8_NS7_ILi4EEEEEENS7_ILi0EEESF_EEEEEEEEEvRT_E9upper_map)
_ZZN5flash28permute_output_fp8_VcolmajorIN4cute6TensorINS1_11ArrayEngineIfLm32EEENS1_6LayoutINS1_5tupleIJNS6_IJNS1_1CILi2EEES8_NS7_ILi8EEEEEENS7_ILi1EEESB_EEENS6_IJNS6_IJSB_S8_NS7_ILi4EEEEEENS7_ILi0EEESF_EEEEEEEEEvRT_E9upper_map:
        /*0010*/ 	.byte	0x00, 0x00, 0x00, 0x00, 0x02, 0x00, 0x00, 0x00, 0x03, 0x00, 0x00, 0x00, 0x01, 0x00, 0x00, 0x00
	.type		_ZZN5flash28permute_output_fp8_VcolmajorIN4cute6TensorINS1_11ArrayEngineIfLm128EEENS1_6LayoutINS1_5tupleIJNS6_IJNS1_1CILi2EEES8_NS7_ILi32EEEEEENS7_ILi1EEESB_EEENS6_IJNS6_IJSB_S8_NS7_ILi4EEEEEENS7_ILi0EEESF_EEEEEEEEEvRT_E9upper_map,@object
	.size		_ZZN5flash28permute_output_fp8_VcolmajorIN4cute6TensorINS1_11ArrayEngineIfLm128EEENS1_6LayoutINS1_5tupleIJNS6_IJNS1_1CILi2EEES8_NS7_ILi32EEEEEENS7_ILi1EEESB_EEENS6_IJNS6_IJSB_S8_NS7_ILi4EEEEEENS7_ILi0EEESF_EEEEEEEEEvRT_E9upper_map,(_ZZN5flash28permute_output_fp8_VcolmajorIN4cute6TensorINS1_11ArrayEngineIfLm64EEENS1_6LayoutINS1_5tupleIJNS6_IJNS1_1CILi2EEES8_NS7_ILi16EEEEEENS7_ILi1EEESB_EEENS6_IJNS6_IJSB_S8_NS7_ILi4EEEEEENS7_ILi0EEESF_EEEEEEEEEvRT_E9upper_map - _ZZN5flash28permute_output_fp8_VcolmajorIN4cute6TensorINS1_11ArrayEngineIfLm128EEENS1_6LayoutINS1_5tupleIJNS6_IJNS1_1CILi2EEES8_NS7_ILi32EEEEEENS7_ILi1EEESB_EEENS6_IJNS6_IJSB_S8_NS7_ILi4EEEEEENS7_ILi0EEESF_EEEEEEEEEvRT_E9upper_map)
_ZZN5flash28permute_output_fp8_VcolmajorIN4cute6TensorINS1_11ArrayEngineIfLm128EEENS1_6LayoutINS1_5tupleIJNS6_IJNS1_1CILi2EEES8_NS7_ILi32EEEEEENS7_ILi1EEESB_EEENS6_IJNS6_IJSB_S8_NS7_ILi4EEEEEENS7_ILi0EEESF_EEEEEEEEEvRT_E9upper_map:
        /*0020*/ 	.byte	0x00, 0x00, 0x00, 0x00, 0x02, 0x00, 0x00, 0x00, 0x03, 0x00, 0x00, 0x00, 0x01, 0x00, 0x00, 0x00
	.type		_ZZN5flash28permute_output_fp8_VcolmajorIN4cute6TensorINS1_11ArrayEngineIfLm64EEENS1_6LayoutINS1_5tupleIJNS6_IJNS1_1CILi2EEES8_NS7_ILi16EEEEEENS7_ILi1EEESB_EEENS6_IJNS6_IJSB_S8_NS7_ILi4EEEEEENS7_ILi0EEESF_EEEEEEEEEvRT_E9upper_map,@object
	.size		_ZZN5flash28permute_output_fp8_VcolmajorIN4cute6TensorINS1_11ArrayEngineIfLm64EEENS1_6LayoutINS1_5tupleIJNS6_IJNS1_1CILi2EEES8_NS7_ILi16EEEEEENS7_ILi1EEESB_EEENS6_IJNS6_IJSB_S8_NS7_ILi4EEEEEENS7_ILi0EEESF_EEEEEEEEEvRT_E9upper_map,(_ZZN5flash28permute_output_fp8_VcolmajorIN4cute6TensorINS1_11ArrayEngineIfLm48EEENS1_6LayoutINS1_5tupleIJNS6_IJNS1_1CILi2EEES8_NS7_ILi12EEEEEENS7_ILi1EEESB_EEENS6_IJNS6_IJSB_S8_NS7_ILi4EEEEEENS7_ILi0EEESF_EEEEEEEEEvRT_E9upper_map - _ZZN5flash28permute_output_fp8_VcolmajorIN4cute6TensorINS1_11ArrayEngineIfLm64EEENS1_6LayoutINS1_5tupleIJNS6_IJNS1_1CILi2EEES8_NS7_ILi16EEEEEENS7_ILi1EEESB_EEENS6_IJNS6_IJSB_S8_NS7_ILi4EEEEEENS7_ILi0EEESF_EEEEEEEEEvRT_E9upper_map)
_ZZN5flash28permute_output_fp8_VcolmajorIN4cute6TensorINS1_11ArrayEngineIfLm64EEENS1_6LayoutINS1_5tupleIJNS6_IJNS1_1CILi2EEES8_NS7_ILi16EEEEEENS7_ILi1EEESB_EEENS6_IJNS6_IJSB_S8_NS7_ILi4EEEEEENS7_ILi0EEESF_EEEEEEEEEvRT_E9upper_map:
        /*0030*/ 	.byte	0x00, 0x00, 0x00, 0x00, 0x02, 0x00, 0x00, 0x00, 0x03, 0x00, 0x00, 0x00, 0x01, 0x00, 0x00, 0x00
	.type		_ZZN5flash28permute_output_fp8_VcolmajorIN4cute6TensorINS1_11ArrayEngineIfLm48EEENS1_6LayoutINS1_5tupleIJNS6_IJNS1_1CILi2EEES8_NS7_ILi12EEEEEENS7_ILi1EEESB_EEENS6_IJNS6_IJSB_S8_NS7_ILi4EEEEEENS7_ILi0EEESF_EEEEEEEEEvRT_E9upper_map,@object
	.size		_ZZN5flash28permute_output_fp8_VcolmajorIN4cute6TensorINS1_11ArrayEngineIfLm48EEENS1_6LayoutINS1_5tupleIJNS6_IJNS1_1CILi2EEES8_NS7_ILi12EEEEEENS7_ILi1EEESB_EEENS6_IJNS6_IJSB_S8_NS7_ILi4EEEEEENS7_ILi0EEESF_EEEEEEEEEvRT_E9upper_map,($str$23 - _ZZN5flash28permute_output_fp8_VcolmajorIN4cute6TensorINS1_11ArrayEngineIfLm48EEENS1_6LayoutINS1_5tupleIJNS6_IJNS1_1CILi2EEES8_NS7_ILi12EEEEEENS7_ILi1EEESB_EEENS6_IJNS6_IJSB_S8_NS7_ILi4EEEEEENS7_ILi0EEESF_EEEEEEEEEvRT_E9upper_map)
_ZZN5flash28permute_output_fp8_VcolmajorIN4cute6TensorINS1_11ArrayEngineIfLm48EEENS1_6LayoutINS1_5tupleIJNS6_IJNS1_1CILi2EEES8_NS7_ILi12EEEEEENS7_ILi1EEESB_EEENS6_IJNS6_IJSB_S8_NS7_ILi4EEEEEENS7_ILi0EEESF_EEEEEEEEEvRT_E9upper_map:
        /*0040*/ 	.byte	0x00, 0x00, 0x00, 0x00, 0x02, 0x00, 0x00, 0x00, 0x03, 0x00, 0x00, 0x00, 0x01, 0x00, 0x00, 0x00
	.type		$str$23,@object
	.size		$str$23,($str$24 - $str$23)
$str$23:
        /*0050*/ 	.byte	0x28, 0x61, 0x64, 0x64, 0x72, 0x65, 0x73, 0x73, 0x20, 0x26, 0x20, 0x6d, 0x61, 0x73, 0x6b, 0x29
        /*0060*/ 	.byte	0x20, 0x3d, 0x3d, 0x20, 0x30, 0x00
	.type		$str$24,@object
	.size		$str$24,(__unnamed_5 - $str$24)
$str$24:
        /*0066*/ 	.byte	0x2f, 0x74, 0x6d, 0x70, 0x2f, 0x6f, 0x73, 0x73, 0x5f, 0x6b, 0x65, 0x72, 0x6e, 0x65, 0x6c, 0x73
        /*0076*/ 	.byte	0x5f, 0x73, 0x72, 0x63, 0x2f, 0x66, 0x6c, 0x61, 0x73, 0x68, 0x5f, 0x61, 0x74, 0x74, 0x65, 0x6e
        /*0086*/ 	.byte	0x74, 0x69, 0x6f, 0x6e, 0x2f, 0x63, 0x73, 0x72, 0x63, 0x2f, 0x63, 0x75, 0x74, 0x6c, 0x61, 0x73
        /*0096*/ 	.byte	0x73, 0x2f, 0x69, 0x6e, 0x63, 0x6c, 0x75, 0x64, 0x65, 0x2f, 0x63, 0x75, 0x74, 0x65, 0x2f, 0x70
        /*00a6*/ 	.byte	0x6f, 0x69, 0x6e, 0x74, 0x65, 0x72, 0x5f, 0x66, 0x6c, 0x61, 0x67, 0x67, 0x65, 0x64, 0x2e, 0x68
        /*00b6*/ 	.byte	0x70, 0x70, 0x00
	.type		__unnamed_5,@object
	.size		__unnamed_5,(__unnamed_37 - __unnamed_5)
__unnamed_5:
        /* <DEDUP_REMOVED lines=24> */
        /*0239*/ 	.byte	0x26, 0x5d, 0x00
	.type		__unnamed_37,@object
	.size		__unnamed_37,(__unnamed_17 - __unnamed_37)
__unnamed_37:
        /* <DEDUP_REMOVED lines=25> */
	.type		__unnamed_17,@object
	.size		__unnamed_17,(__unnamed_12 - __unnamed_17)
__unnamed_17:
        /* <DEDUP_REMOVED lines=24> */
        /*053f*/ 	.byte	0x3e, 0x3e, 0x20, 0x26, 0x5d, 0x00
	.type		__unnamed_12,@object
	.size		__unnamed_12,(__unnamed_11 - __unnamed_12)
__unnamed_12:
        /* <DEDUP_REMOVED lines=25> */
	.type		__unnamed_11,@object
	.size		__unnamed_11,(__unnamed_18 - __unnamed_11)
__unnamed_11:
        /* <DEDUP_REMOVED lines=25> */
	.type		__unnamed_18,@object
	.size		__unnamed_18,(__unnamed_23 - __unnamed_18)
__unnamed_18:
        /* <DEDUP_REMOVED lines=25> */
	.type		__unnamed_23,@object
	.size		__unnamed_23,(__unnamed_6 - __unnamed_23)
__unnamed_23:
        /* <DEDUP_REMOVED lines=25> */
	.type		__unnamed_6,@object
	.size		__unnamed_6,(__unnamed_32 - __unnamed_6)
__unnamed_6:
        /* <DEDUP_REMOVED lines=25> */
	.type		__unnamed_32,@object
	.size		__unnamed_32,(__unnamed_4 - __unnamed_32)
__unnamed_32:
        /* <DEDUP_REMOVED lines=24> */
        /*0e63*/ 	.byte	0x34, 0x3e, 0x3e, 0x3e, 0x3e, 0x3e, 0x20, 0x26, 0x5d, 0x00
	.type		__unnamed_4,@object
	.size		__unnamed_4,(__unnamed_35 - __unnamed_4)
__unnamed_4:
        /* <DEDUP_REMOVED lines=28> */
        /*102d*/ 	.byte	0x3a, 0x43, 0x3c, 0x31, 0x30, 0x32, 0x34, 0x30, 0x3e, 0x3e, 0x3e, 0x3e, 0x3e, 0x5d, 0x00
	.type		__unnamed_35,@object
	.size		__unnamed_35,(__unnamed_2 - __unnamed_35)
__unnamed_35:
        /* <DEDUP_REMOVED lines=29> */
	.type		__unnamed_2,@object
	.size		__unnamed_2,(__unnamed_3 - __unnamed_2)
__unnamed_2:
        /* <DEDUP_REMOVED lines=29> */
	.type		__unnamed_3,@object
	.size		__unnamed_3,(__unnamed_1 - __unnamed_3)
__unnamed_3:
        /* <DEDUP_REMOVED lines=29> */
        /*15aa*/ 	.byte	0x00
	.type		__unnamed_1,@object
	.size		__unnamed_1,(__unnamed_10 - __unnamed_1)
__unnamed_1:
        /* <DEDUP_REMOVED lines=30> */
	.type		__unnamed_10,@object
	.size		__unnamed_10,(__unnamed_27 - __unnamed_10)
__unnamed_10:
        /* <DEDUP_REMOVED lines=29> */
        /*194c*/ 	.byte	0x5d, 0x00
	.type		__unnamed_27,@object
	.size		__unnamed_27,(__unnamed_8 - __unnamed_27)
__unnamed_27:
        /* <DEDUP_REMOVED lines=30> */
	.type		__unnamed_8,@object
	.size		__unnamed_8,(__unnamed_15 - __unnamed_8)
__unnamed_8:
        /* <DEDUP_REMOVED lines=30> */
	.type		__unnamed_15,@object
	.size		__unnamed_15,(__unnamed_25 - __unnamed_15)
__unnamed_15:
        /* <DEDUP_REMOVED lines=30> */
	.type		__unnamed_25,@object
	.size		__unnamed_25,(__unnamed_21 - __unnamed_25)
__unnamed_25:
        /* <DEDUP_REMOVED lines=30> */
	.type		__unnamed_21,@object
	.size		__unnamed_21,(__unnamed_14 - __unnamed_21)
__unnamed_21:
        /* <DEDUP_REMOVED lines=30> */
	.type		__unnamed_14,@object
	.size		__unnamed_14,(__unnamed_9 - __unnamed_14)
__unnamed_14:
        /* <DEDUP_REMOVED lines=30> */
	.type		__unnamed_9,@object
	.size		__unnamed_9,(__unnamed_30 - __unnamed_9)
__unnamed_9:
        /* <DEDUP_REMOVED lines=30> */
	.type		__unnamed_30,@object
	.size		__unnamed_30,(__unnamed_16 - __unnamed_30)
__unnamed_30:
        /* <DEDUP_REMOVED lines=30> */
	.type		__unnamed_16,@object
	.size		__unnamed_16,(__unnamed_26 - __unnamed_16)
__unnamed_16:
        /* <DEDUP_REMOVED lines=30> */
	.type		__unnamed_26,@object
	.size		__unnamed_26,(__unnamed_20 - __unnamed_26)
__unnamed_26:
        /* <DEDUP_REMOVED lines=30> */
	.type		__unnamed_20,@object
	.size		__unnamed_20,(__unnamed_22 - __unnamed_20)
__unnamed_20:
        /* <DEDUP_REMOVED lines=30> */
	.type		__unnamed_22,@object
	.size		__unnamed_22,(__unnamed_34 - __unnamed_22)
__unnamed_22:
        /* <DEDUP_REMOVED lines=30> */
	.type		__unnamed_34,@object
	.size		__unnamed_34,(__unnamed_13 - __unnamed_34)
__unnamed_34:
        /* <DEDUP_REMOVED lines=30> */
	.type		__unnamed_13,@object
	.size		__unnamed_13,(__unnamed_36 - __unnamed_13)
__unnamed_13:
        /* <DEDUP_REMOVED lines=30> */
	.type		__unnamed_36,@object
	.size		__unnamed_36,(__unnamed_24 - __unnamed_36)
__unnamed_36:
        /* <DEDUP_REMOVED lines=30> */
	.type		__unnamed_24,@object
	.size		__unnamed_24,(__unnamed_7 - __unnamed_24)
__unnamed_24:
        /* <DEDUP_REMOVED lines=30> */
	.type		__unnamed_7,@object
	.size		__unnamed_7,(__unnamed_19 - __unnamed_7)
__unnamed_7:
        /* <DEDUP_REMOVED lines=30> */
	.type		__unnamed_19,@object
	.size		__unnamed_19,(__unnamed_31 - __unnamed_19)
__unnamed_19:
        /* <DEDUP_REMOVED lines=29> */
        /*3a1c*/ 	.byte	0x3e, 0x20, 0x26, 0x5d, 0x00
	.type		__unnamed_31,@object
	.size		__unnamed_31,(__unnamed_29 - __unnamed_31)
__unnamed_31:
        /* <DEDUP_REMOVED lines=30> */
	.type		__unnamed_29,@object
	.size		__unnamed_29,(__unnamed_33 - __unnamed_29)
__unnamed_29:
        /* <DEDUP_REMOVED lines=30> */
	.type		__unnamed_33,@object
	.size		__unnamed_33,(__unnamed_28 - __unnamed_33)
__unnamed_33:
        /* <DEDUP_REMOVED lines=30> */
	.type		__unnamed_28,@object
	.size		__unnamed_28,(.L_31 - __unnamed_28)
__unnamed_28:
        /* <DEDUP_REMOVED lines=29> */
        /*4173*/ 	.byte	0x3e, 0x3e, 0x3e, 0x3e, 0x20, 0x26, 0x5d, 0x00
.L_31:


//--------------------- .nv.shared._ZN7cutlass13device_kernelIN5flash11enable_sm90INS1_16FlashAttnFwdSm90INS1_25CollectiveMainloopFwdSm90ILi2EN4cute5tupleIJNS5_1CILi1EEES8_S8_EEENS6_IJNS7_ILi128EEESA_NS7_ILi256EEEEEELi256ENS_12float_e4m3_tEfNS_4arch4Sm90ELb0ELb0ELb0ELb0ELb1ELb0ELb0ELb1ELb0ELb1ELb1ELb0EEENS1_21CollectiveEpilogueFwdINS6_IJSA_SB_SA_EEES9_NS_10bfloat16_tESF_Li256ELb0ELb1ELb1ELb1EEENS1_19SingleTileSchedulerILb0ELb1ELb1ELi128EEEEEEEEEvNT_6ParamsE --------------------------
	.section	.nv.shared._ZN7cutlass13device_kernelIN5flash11enable_sm90INS1_16FlashAttnFwdSm90INS1_25CollectiveMainloopFwdSm90ILi2EN4cute5tupleIJNS5_1CILi1EEES8_S8_EEENS6_IJNS7_ILi128EEESA_NS7_ILi256EEEEEELi256ENS_12float_e4m3_tEfNS_4arch4Sm90ELb0ELb0ELb0ELb0ELb1ELb0ELb0ELb1ELb0ELb1ELb1ELb0EEENS1_21CollectiveEpilogueFwdINS6_IJSA_SB_SA_EEES9_NS_10bfloat16_tESF_Li256ELb0ELb1ELb1ELb1EEENS1_19SingleTileSchedulerILb0ELb1ELb1ELi128EEEEEEEEEvNT_6ParamsE,"aw",@nobits
	.sectionflags	@""
	.align	16
	.zero		1024


//--------------------- .nv.shared.reserved.0     --------------------------
	.section	.nv.shared.reserved.0,"aw",@nobits
	.weak		__nv_reservedSMEM_offset_0_alias
	.size		__nv_reservedSMEM_offset_0_alias, 0, 0
	.other		__nv_reservedSMEM_offset_0_alias,@"STO_CUDA_RESERVED_SHARED STV_DEFAULT"
__nv_reservedSMEM_offset_0_alias:
	.zero		0


//--------------------- .nv.global                --------------------------
	.section	.nv.global,"aw",@nobits
.nv.global:
	.type		_ZN78_INTERNAL_1f62f79f_42_flash_fwd_hdimall_e4m3_paged_split_sm90_cu_c784774a_46454cute1_E,@object
	.size		_ZN78_INTERNAL_1f62f79f_42_flash_fwd_hdimall_e4m3_paged_split_sm90_cu_c784774a_46454cute1_E,(_ZN78_INTERNAL_1f62f79f_42_flash_fwd_hdimall_e4m3_paged_split_sm90_cu_c784774a_46454cuda3std3__45__cpo6cbeginE - _ZN78_INTERNAL_1f62f79f_42_flash_fwd_hdimall_e4m3_paged_split_sm90_cu_c784774a_46454cute1_E)
_ZN78_INTERNAL_1f62f79f_42_flash_fwd_hdimall_e4m3_paged_split_sm90_cu_c784774a_46454cute1_E:
	.zero		1
	.type		_ZN78_INTERNAL_1f62f79f_42_flash_fwd_hdimall_e4m3_paged_split_sm90_cu_c784774a_46454cuda3std3__45__cpo6cbeginE,@object
	.size		_ZN78_INTERNAL_1f62f79f_42_flash_fwd_hdimall_e4m3_paged_split_sm90_cu_c784774a_46454cuda3std3__45__cpo6cbeginE,(_ZN78_INTERNAL_1f62f79f_42_flash_fwd_hdimall_e4m3_paged_split_sm90_cu_c784774a_46454cuda3std3__48in_placeE - _ZN78_INTERNAL_1f62f79f_42_flash_fwd_hdimall_e4m3_paged_split_sm90_cu_c784774a_46454cuda3std3__45__cpo6cbeginE)
_ZN78_INTERNAL_1f62f79f_42_flash_fwd_hdimall_e4m3_paged_split_sm90_cu_c784774a_46454cuda3std3__45__cpo6cbeginE:
	.zero		1
	.type		_ZN78_INTERNAL_1f62f79f_42_flash_fwd_hdimall_e4m3_paged_split_sm90_cu_c784774a_46454cuda3std3__48in_placeE,@object
	.size		_ZN78_INTERNAL_1f62f79f_42_flash_fwd_hdimall_e4m3_paged_split_sm90_cu_c784774a_46454cuda3std3__48in_placeE,(_ZN78_INTERNAL_1f62f79f_42_flash_fwd_hdimall_e4m3_paged_split_sm90_cu_c784774a_46454cuda3std6ranges3__45__cpo9iter_moveE - _ZN78_INTERNAL_1f62f79f_42_flash_fwd_hdimall_e4m3_paged_split_sm90_cu_c784774a_46454cuda3std3__48in_placeE)
_ZN78_INTERNAL_1f62f79f_42_flash_fwd_hdimall_e4m3_paged_split_sm90_cu_c784774a_46454cuda3std3__48in_placeE:
	.zero		1
	.type		_ZN78_INTERNAL_1f62f79f_42_flash_fwd_hdimall_e4m3_paged_split_sm90_cu_c784774a_46454cuda3std6ranges3__45__cpo9iter_moveE,@object
	.size		_ZN78_INTERNAL_1f62f79f_42_flash_fwd_hdimall_e4m3_paged_split_sm90_cu_c784774a_46454cuda3std6ranges3__45__cpo9iter_moveE,(_ZN78_INTERNAL_1f62f79f_42_flash_fwd_hdimall_e4m3_paged_split_sm90_cu_c784774a_46454cuda3std3__45__cpo5beginE - _ZN78_INTERNAL_1f62f79f_42_flash_fwd_hdimall_e4m3_paged_split_sm90_cu_c784774a_46454cuda3std6ranges3__45__cpo9iter_moveE)
_ZN78_INTERNAL_1f62f79f_42_flash_fwd_hdimall_e4m3_paged_split_sm90_cu_c784774a_46454cuda3std6ranges3__45__cpo9iter_moveE:
	.zero		1
	.type		_ZN78_INTERNAL_1f62f79f_42_flash_fwd_hdimall_e4m3_paged_split_sm90_cu_c784774a_46454cuda3std3__45__cpo5beginE,@object
	.size		_ZN78_INTERNAL_1f62f79f_42_flash_fwd_hdimall_e4m3_paged_split_sm90_cu_c784774a_46454cuda3std3__45__cpo5beginE,(_ZN78_INTERNAL_1f62f79f_42_flash_fwd_hdimall_e4m3_paged_split_sm90_cu_c784774a_46454cuda3std3__480_GLOBAL__N__1f62f79f_42_flash_fwd_hdimall_e4m3_paged_split_sm90_cu_c784774a_46456ignoreE - _ZN78_INTERNAL_1f62f79f_42_flash_fwd_hdimall_e4m3_paged_split_sm90_cu_c784774a_46454cuda3std3__45__cpo5beginE)
_ZN78_INTERNAL_1f62f79f_42_flash_fwd_hdimall_e4m3_paged_split_sm90_cu_c784774a_46454cuda3std3__45__cpo5beginE:
	.zero		1
	.type		_ZN78_INTERNAL_1f62f79f_42_flash_fwd_hdimall_e4m3_paged_split_sm90_cu_c784774a_46454cuda3std3__480_GLOBAL__N__1f62f79f_42_flash_fwd_hdimall_e4m3_paged_split_sm90_cu_c784774a_46456ignoreE,@object
	.size		_ZN78_INTERNAL_1f62f79f_42_flash_fwd_hdimall_e4m3_paged_split_sm90_cu_c784774a_46454cuda3std3__480_GLOBAL__N__1f62f79f_42_flash_fwd_hdimall_e4m3_paged_split_sm90_cu_c784774a_46456ignoreE,(_ZN78_INTERNAL_1f62f79f_42_flash_fwd_hdimall_e4m3_paged_split_sm90_cu_c784774a_46454cute7productE - _ZN78_INTERNAL_1f62f79f_42_flash_fwd_hdimall_e4m3_paged_split_sm90_cu_c784774a_46454cuda3std3__480_GLOBAL__N__1f62f79f_42_flash_fwd_hdimall_e4m3_paged_split_sm90_cu_c784774a_46456ignoreE)
_ZN78_INTERNAL_1f62f79f_42_flash_fwd_hdimall_e4m3_paged_split_sm90_cu_c784774a_46454cuda3std3__480_GLOBAL__N__1f62f79f_42_flash_fwd_hdimall_e4m3_paged_split_sm90_cu_c784774a_46456ignoreE:
	.zero		1
	.type		_ZN78_INTERNAL_1f62f79f_42_flash_fwd_hdimall_e4m3_paged_split_sm90_cu_c784774a_46454cute7productE,@object
	.size		_ZN78_INTERNAL_1f62f79f_42_flash_fwd_hdimall_e4m3_paged_split_sm90_cu_c784774a_46454cute7productE,(_ZN78_INTERNAL_1f62f79f_42_flash_fwd_hdimall_e4m3_paged_split_sm90_cu_c784774a_46454cuda3std3__45__cpo3endE - _ZN78_INTERNAL_1f62f79f_42_flash_fwd_hdimall_e4m3_paged_split_sm90_cu_c784774a_46454cute7productE)
_ZN78_INTERNAL_1f62f79f_42_flash_fwd_hdimall_e4m3_paged_split_sm90_cu_c784774a_46454cute7productE:
	.zero		1
	.type		_ZN78_INTERNAL_1f62f79f_42_flash_fwd_hdimall_e4m3_paged_split_sm90_cu_c784774a_46454cuda3std3__45__cpo3endE,@object
	.size		_ZN78_INTERNAL_1f62f79f_42_flash_fwd_hdimall_e4m3_paged_split_sm90_cu_c784774a_46454cuda3std3__45__cpo3endE,(_ZN78_INTERNAL_1f62f79f_42_flash_fwd_hdimall_e4m3_paged_split_sm90_cu_c784774a_46454cuda3std3__419piecewise_constructE - _ZN78_INTERNAL_1f62f79f_42_flash_fwd_hdimall_e4m3_paged_split_sm90_cu_c784774a_46454cuda3std3__45__cpo3endE)
_ZN78_INTERNAL_1f62f79f_42_flash_fwd_hdimall_e4m3_paged_split_sm90_cu_c784774a_46454cuda3std3__45__cpo3endE:
	.zero		1
	.type		_ZN78_INTERNAL_1f62f79f_42_flash_fwd_hdimall_e4m3_paged_split_sm90_cu_c784774a_46454cuda3std3__419piecewise_constructE,@object
	.size		_ZN78_INTERNAL_1f62f79f_42_flash_fwd_hdimall_e4m3_paged_split_sm90_cu_c784774a_46454cuda3std3__419piecewise_constructE,(_ZN78_INTERNAL_1f62f79f_42_flash_fwd_hdimall_e4m3_paged_split_sm90_cu_c784774a_46454cuda3std3__45__cpo4cendE - _ZN78_INTERNAL_1f62f79f_42_flash_fwd_hdimall_e4m3_paged_split_sm90_cu_c784774a_46454cuda3std3__419piecewise_constructE)
_ZN78_INTERNAL_1f62f79f_42_flash_fwd_hdimall_e4m3_paged_split_sm90_cu_c784774a_46454cuda3std3__419piecewise_constructE:
	.zero		1
	.type		_ZN78_INTERNAL_1f62f79f_42_flash_fwd_hdimall_e4m3_paged_split_sm90_cu_c784774a_46454cuda3std3__45__cpo4cendE,@object
	.size		_ZN78_INTERNAL_1f62f79f_42_flash_fwd_hdimall_e4m3_paged_split_sm90_cu_c784774a_46454cuda3std3__45__cpo4cendE,(_ZN78_INTERNAL_1f62f79f_42_flash_fwd_hdimall_e4m3_paged_split_sm90_cu_c784774a_46454cuda3std6ranges3__45__cpo4swapE - _ZN78_INTERNAL_1f62f79f_42_flash_fwd_hdimall_e4m3_paged_split_sm90_cu_c784774a_46454cuda3std3__45__cpo4cendE)
_ZN78_INTERNAL_1f62f79f_42_flash_fwd_hdimall_e4m3_paged_split_sm90_cu_c784774a_46454cuda3std3__45__cpo4cendE:
	.zero		1
	.type		_ZN78_INTERNAL_1f62f79f_42_flash_fwd_hdimall_e4m3_paged_split_sm90_cu_c784774a_46454cuda3std6ranges3__45__cpo4swapE,@object
	.size		_ZN78_INTERNAL_1f62f79f_42_flash_fwd_hdimall_e4m3_paged_split_sm90_cu_c784774a_46454cuda3std6ranges3__45__cpo4swapE,(.L_49 - _ZN78_INTERNAL_1f62f79f_42_flash_fwd_hdimall_e4m3_paged_split_sm90_cu_c784774a_46454cuda3std6ranges3__45__cpo4swapE)
_ZN78_INTERNAL_1f62f79f_42_flash_fwd_hdimall_e4m3_paged_split_sm90_cu_c784774a_46454cuda3std6ranges3__45__cpo4swapE:
	.zero		1
.L_49:


//--------------------- .nv.shared._ZN7cutlass13device_kernelIN5flash11enable_sm90INS1_16FlashAttnFwdSm90INS1_25CollectiveMainloopFwdSm90ILi2EN4cute5tupleIJNS5_1CILi1EEES8_S8_EEENS6_IJNS7_ILi128EEESA_NS7_ILi256EEEEEELi256ENS_12float_e4m3_tEfNS_4arch4Sm90ELb0ELb0ELb0ELb1ELb1ELb0ELb0ELb1ELb0ELb1ELb1ELb0EEENS1_21CollectiveEpilogueFwdINS6_IJSA_SB_SA_EEES9_NS_10bfloat16_tESF_Li256ELb1ELb1ELb1ELb1EEENS1_36VarlenDynamicPersistentTileSchedulerILi128ELi128ELi256ELi128ELb1ELb1ELb1ELb0ELb1ELb1EEEEEEEEEvNT_6ParamsE --------------------------
	.section	.nv.shared._ZN7cutlass13device_kernelIN5flash11enable_sm90INS1_16FlashAttnFwdSm90INS1_25CollectiveMainloopFwdSm90ILi2EN4cute5tupleIJNS5_1CILi1EEES8_S8_EEENS6_IJNS7_ILi128EEESA_NS7_ILi256EEEEEELi256ENS_12float_e4m3_tEfNS_4arch4Sm90ELb0ELb0ELb0ELb1ELb1ELb0ELb0ELb1ELb0ELb1ELb1ELb0EEENS1_21CollectiveEpilogueFwdINS6_IJSA_SB_SA_EEES9_NS_10bfloat16_tESF_Li256ELb1ELb1ELb1ELb1EEENS1_36VarlenDynamicPersistentTileSchedulerILi128ELi128ELi256ELi128ELb1ELb1ELb1ELb0ELb1ELb1EEEEEEEEEvNT_6ParamsE,"aw",@nobits
	.sectionflags	@""
	.align	16
	.zero		1024


//--------------------- .nv.shared._ZN7cutlass13device_kernelIN5flash11enable_sm90INS1_16FlashAttnFwdSm90INS1_25CollectiveMainloopFwdSm90ILi2EN4cute5tupleIJNS5_1CILi1EEES8_S8_EEENS6_IJNS7_ILi128EEESA_NS7_ILi256EEEEEELi256ENS_12float_e4m3_tEfNS_4arch4Sm90ELb0ELb0ELb0ELb1ELb1ELb1ELb0ELb1ELb0ELb1ELb1ELb0EEENS1_21CollectiveEpilogueFwdINS6_IJSA_SB_SA_EEES9_NS_10bfloat16_tESF_Li256ELb1ELb1ELb1ELb1EEENS1_36VarlenDynamicPersistentTileSchedulerILi128ELi128ELi256ELi128ELb1ELb1ELb1ELb0ELb1ELb1EEEEEEEEEvNT_6ParamsE --------------------------
	.section	.nv.shared._ZN7cutlass13device_kernelIN5flash11enable_sm90INS1_16FlashAttnFwdSm90INS1_25CollectiveMainloopFwdSm90ILi2EN4cute5tupleIJNS5_1CILi1EEES8_S8_EEENS6_IJNS7_ILi128EEESA_NS7_ILi256EEEEEELi256ENS_12float_e4m3_tEfNS_4arch4Sm90ELb0ELb0ELb0ELb1ELb1ELb1ELb0ELb1ELb0ELb1ELb1ELb0EEENS1_21CollectiveEpilogueFwdINS6_IJSA_SB_SA_EEES9_NS_10bfloat16_tESF_Li256ELb1ELb1ELb1ELb1EEENS1_36VarlenDynamicPersistentTileSchedulerILi128ELi128ELi256ELi128ELb1ELb1ELb1ELb0ELb1ELb1EEEEEEEEEvNT_6ParamsE,"aw",@nobits
	.sectionflags	@""
	.align	16
	.zero		1024


//--------------------- .nv.shared._ZN7cutlass13device_kernelIN5flash11enable_sm90INS1_16FlashAttnFwdSm90INS1_25CollectiveMainloopFwdSm90ILi2EN4cute5tupleIJNS5_1CILi1EEES8_S8_EEENS6_IJNS7_ILi128EEENS7_ILi64EEENS7_ILi256EEEEEELi256ENS_12float_e4m3_tEfNS_4arch4Sm90ELb0ELb1ELb0ELb0ELb1ELb0ELb0ELb1ELb0ELb1ELb1ELb0EEENS1_21CollectiveEpilogueFwdINS6_IJSA_SC_SB_EEES9_NS_10bfloat16_tESG_Li256ELb0ELb1ELb1ELb1EEENS1_19SingleTileSchedulerILb0ELb1ELb1ELi128EEEEEEEEEvNT_6ParamsE --------------------------
	.section	.nv.shared._ZN7cutlass13device_kernelIN5flash11enable_sm90INS1_16FlashAttnFwdSm90INS1_25CollectiveMainloopFwdSm90ILi2EN4cute5tupleIJNS5_1CILi1EEES8_S8_EEENS6_IJNS7_ILi128EEENS7_ILi64EEENS7_ILi256EEEEEELi256ENS_12float_e4m3_tEfNS_4arch4Sm90ELb0ELb1ELb0ELb0ELb1ELb0ELb0ELb1ELb0ELb1ELb1ELb0EEENS1_21CollectiveEpilogueFwdINS6_IJSA_SC_SB_EEES9_NS_10bfloat16_tESG_Li256ELb0ELb1ELb1ELb1EEENS1_19SingleTileSchedulerILb0ELb1ELb1ELi128EEEEEEEEEvNT_6ParamsE,"aw",@nobits
	.sectionflags	@""
	.align	16
	.zero		1024


//--------------------- .nv.shared._ZN7cutlass13device_kernelIN5flash11enable_sm90INS1_16FlashAttnFwdSm90INS1_25CollectiveMainloopFwdSm90ILi2EN4cute5tupleIJNS5_1CILi1EEES8_S8_EEENS6_IJNS7_ILi128EEENS7_ILi64EEENS7_ILi256EEEEEELi256ENS_12float_e4m3_tEfNS_4arch4Sm90ELb0ELb1ELb0ELb1ELb1ELb0ELb0ELb1ELb0ELb1ELb1ELb0EEENS1_21CollectiveEpilogueFwdINS6_IJSA_SC_SB_EEES9_NS_10bfloat16_tESG_Li256ELb1ELb1ELb1ELb1EEENS1_36VarlenDynamicPersistentTileSchedulerILi128ELi64ELi256ELi128ELb1ELb1ELb1ELb1ELb0ELb1EEEEEEEEEvNT_6ParamsE --------------------------
	.section	.nv.shared._ZN7cutlass13device_kernelIN5flash11enable_sm90INS1_16FlashAttnFwdSm90INS1_25CollectiveMainloopFwdSm90ILi2EN4cute5tupleIJNS5_1CILi1EEES8_S8_EEENS6_IJNS7_ILi128EEENS7_ILi64EEENS7_ILi256EEEEEELi256ENS_12float_e4m3_tEfNS_4arch4Sm90ELb0ELb1ELb0ELb1ELb1ELb0ELb0ELb1ELb0ELb1ELb1ELb0EEENS1_21CollectiveEpilogueFwdINS6_IJSA_SC_SB_EEES9_NS_10bfloat16_tESG_Li256ELb1ELb1ELb1ELb1EEENS1_36VarlenDynamicPersistentTileSchedulerILi128ELi64ELi256ELi128ELb1ELb1ELb1ELb1ELb0ELb1EEEEEEEEEvNT_6ParamsE,"aw",@nobits
	.sectionflags	@""
	.align	16
	.zero		1024


//--------------------- .nv.shared._ZN7cutlass13device_kernelIN5flash11enable_sm90INS1_16FlashAttnFwdSm90INS1_25CollectiveMainloopFwdSm90ILi2EN4cute5tupleIJNS5_1CILi1EEES8_S8_EEENS6_IJNS7_ILi128EEENS7_ILi64EEENS7_ILi256EEEEEELi256ENS_12float_e4m3_tEfNS_4arch4Sm90ELb0ELb1ELb0ELb1ELb1ELb1ELb0ELb1ELb0ELb1ELb1ELb0EEENS1_21CollectiveEpilogueFwdINS6_IJSA_SC_SB_EEES9_NS_10bfloat16_tESG_Li256ELb1ELb1ELb1ELb1EEENS1_36VarlenDynamicPersistentTileSchedulerILi128ELi64ELi256ELi128ELb1ELb1ELb1ELb1ELb0ELb1EEEEEEEEEvNT_6ParamsE --------------------------
	.section	.nv.shared._ZN7cutlass13device_kernelIN5flash11enable_sm90INS1_16FlashAttnFwdSm90INS1_25CollectiveMainloopFwdSm90ILi2EN4cute5tupleIJNS5_1CILi1EEES8_S8_EEENS6_IJNS7_ILi128EEENS7_ILi64EEENS7_ILi256EEEEEELi256ENS_12float_e4m3_tEfNS_4arch4Sm90ELb0ELb1ELb0ELb1ELb1ELb1ELb0ELb1ELb0ELb1ELb1ELb0EEENS1_21CollectiveEpilogueFwdINS6_IJSA_SC_SB_EEES9_NS_10bfloat16_tESG_Li256ELb1ELb1ELb1ELb1EEENS1_36VarlenDynamicPersistentTileSchedulerILi128ELi64ELi256ELi128ELb1ELb1ELb1ELb1ELb0ELb1EEEEEEEEEvNT_6ParamsE,"aw",@nobits
	.sectionflags	@""
	.align	16
	.zero		1024


//--------------------- .nv.shared._ZN7cutlass13device_kernelIN5flash11enable_sm90INS1_16FlashAttnFwdSm90INS1_25CollectiveMainloopFwdSm90ILi2EN4cute5tupleIJNS5_1CILi1EEES8_S8_EEENS6_IJNS7_ILi128EEESA_NS7_ILi256EEEEEELi256ENS_12float_e4m3_tEfNS_4arch4Sm90ELb1ELb0ELb0ELb0ELb1ELb0ELb0ELb1ELb0ELb1ELb1ELb0EEENS1_21CollectiveEpilogueFwdINS6_IJSA_SB_SA_EEES9_NS_10bfloat16_tESF_Li256ELb0ELb1ELb1ELb1EEENS1_19SingleTileSchedulerILb0ELb1ELb1ELi128EEEEEEEEEvNT_6ParamsE --------------------------
	.section	.nv.shared._ZN7cutlass13device_kernelIN5flash11enable_sm90INS1_16FlashAttnFwdSm90INS1_25CollectiveMainloopFwdSm90ILi2EN4cute5tupleIJNS5_1CILi1EEES8_S8_EEENS6_IJNS7_ILi128EEESA_NS7_ILi256EEEEEELi256ENS_12float_e4m3_tEfNS_4arch4Sm90ELb1ELb0ELb0ELb0ELb1ELb0ELb0ELb1ELb0ELb1ELb1ELb0EEENS1_21CollectiveEpilogueFwdINS6_IJSA_SB_SA_EEES9_NS_10bfloat16_tESF_Li256ELb0ELb1ELb1ELb1EEENS1_19SingleTileSchedulerILb0ELb1ELb1ELi128EEEEEEEEEvNT_6ParamsE,"aw",@nobits
	.sectionflags	@""
	.align	16
	.zero		1024


//--------------------- .nv.shared._ZN7cutlass13device_kernelIN5flash11enable_sm90INS1_16FlashAttnFwdSm90INS1_25CollectiveMainloopFwdSm90ILi2EN4cute5tupleIJNS5_1CILi1EEES8_S8_EEENS6_IJNS7_ILi128EEESA_NS7_ILi256EEEEEELi256ENS_12float_e4m3_tEfNS_4arch4Sm90ELb1ELb0ELb0ELb1ELb1ELb0ELb0ELb1ELb0ELb1ELb1ELb0EEENS1_21CollectiveEpilogueFwdINS6_IJSA_SB_SA_EEES9_NS_10bfloat16_tESF_Li256ELb1ELb1ELb1ELb1EEENS1_36VarlenDynamicPersistentTileSchedulerILi128ELi128ELi256ELi128ELb1ELb1ELb1ELb1ELb1ELb1EEEEEEEEEvNT_6ParamsE --------------------------
	.section	.nv.shared._ZN7cutlass13device_kernelIN5flash11enable_sm90INS1_16FlashAttnFwdSm90INS1_25CollectiveMainloopFwdSm90ILi2EN4cute5tupleIJNS5_1CILi1EEES8_S8_EEENS6_IJNS7_ILi128EEESA_NS7_ILi256EEEEEELi256ENS_12float_e4m3_tEfNS_4arch4Sm90ELb1ELb0ELb0ELb1ELb1ELb0ELb0ELb1ELb0ELb1ELb1ELb0EEENS1_21CollectiveEpilogueFwdINS6_IJSA_SB_SA_EEES9_NS_10bfloat16_tESF_Li256ELb1ELb1ELb1ELb1EEENS1_36VarlenDynamicPersistentTileSchedulerILi128ELi128ELi256ELi128ELb1ELb1ELb1ELb1ELb1ELb1EEEEEEEEEvNT_6ParamsE,"aw",@nobits
	.sectionflags	@""
	.align	16
	.zero		1024


//--------------------- .nv.shared._ZN7cutlass13device_kernelIN5flash11enable_sm90INS1_16FlashAttnFwdSm90INS1_25CollectiveMainloopFwdSm90ILi2EN4cute5tupleIJNS5_1CILi1EEES8_S8_EEENS6_IJNS7_ILi128EEESA_NS7_ILi256EEEEEELi256ENS_12float_e4m3_tEfNS_4arch4Sm90ELb1ELb0ELb0ELb1ELb1ELb1ELb0ELb1ELb0ELb1ELb1ELb0EEENS1_21CollectiveEpilogueFwdINS6_IJSA_SB_SA_EEES9_NS_10bfloat16_tESF_Li256ELb1ELb1ELb1ELb1EEENS1_36VarlenDynamicPersistentTileSchedulerILi128ELi128ELi256ELi128ELb1ELb1ELb1ELb1ELb1ELb1EEEEEEEEEvNT_6ParamsE --------------------------
	.section	.nv.shared._ZN7cutlass13device_kernelIN5flash11enable_sm90INS1_16FlashAttnFwdSm90INS1_25CollectiveMainloopFwdSm90ILi2EN4cute5tupleIJNS5_1CILi1EEES8_S8_EEENS6_IJNS7_ILi128EEESA_NS7_ILi256EEEEEELi256ENS_12float_e4m3_tEfNS_4arch4Sm90ELb1ELb0ELb0ELb1ELb1ELb1ELb0ELb1ELb0ELb1ELb1ELb0EEENS1_21CollectiveEpilogueFwdINS6_IJSA_SB_SA_EEES9_NS_10bfloat16_tESF_Li256ELb1ELb1ELb1ELb1EEENS1_36VarlenDynamicPersistentTileSchedulerILi128ELi128ELi256ELi128ELb1ELb1ELb1ELb1ELb1ELb1EEEEEEEEEvNT_6ParamsE,"aw",@nobits
	.sectionflags	@""
	.align	16
	.zero		1024


//--------------------- .nv.shared._ZN7cutlass13device_kernelIN5flash11enable_sm90INS1_16FlashAttnFwdSm90INS1_25CollectiveMainloopFwdSm90ILi2EN4cute5tupleIJNS5_1CILi1EEES8_S8_EEENS6_IJNS7_ILi128EEENS7_ILi160EEENS7_ILi192EEEEEELi192ENS_12float_e4m3_tEfNS_4arch4Sm90ELb0ELb0ELb0ELb0ELb1ELb0ELb0ELb1ELb1ELb1ELb1ELb0EEENS1_21CollectiveEpilogueFwdINS6_IJSA_SC_SB_EEES9_NS_10bfloat16_tESG_Li256ELb0ELb1ELb1ELb1EEENS1_19SingleTileSchedulerILb0ELb1ELb1ELi128EEEEEEEEEvNT_6ParamsE --------------------------
	.section	.nv.shared._ZN7cutlass13device_kernelIN5flash11enable_sm90INS1_16FlashAttnFwdSm90INS1_25CollectiveMainloopFwdSm90ILi2EN4cute5tupleIJNS5_1CILi1EEES8_S8_EEENS6_IJNS7_ILi128EEENS7_ILi160EEENS7_ILi192EEEEEELi192ENS_12float_e4m3_tEfNS_4arch4Sm90ELb0ELb0ELb0ELb0ELb1ELb0ELb0ELb1ELb1ELb1ELb1ELb0EEENS1_21CollectiveEpilogueFwdINS6_IJSA_SC_SB_EEES9_NS_10bfloat16_tESG_Li256ELb0ELb1ELb1ELb1EEENS1_19SingleTileSchedulerILb0ELb1ELb1ELi128EEEEEEEEEvNT_6ParamsE,"aw",@nobits
	.sectionflags	@""
	.align	16
	.zero		1024


//--------------------- .nv.shared._ZN7cutlass13device_kernelIN5flash11enable_sm90INS1_16FlashAttnFwdSm90INS1_25CollectiveMainloopFwdSm90ILi2EN4cute5tupleIJNS5_1CILi1EEES8_S8_EEENS6_IJNS7_ILi128EEENS7_ILi160EEENS7_ILi192EEEEEELi192ENS_12float_e4m3_tEfNS_4arch4Sm90ELb0ELb0ELb0ELb1ELb1ELb0ELb0ELb1ELb1ELb1ELb1ELb0EEENS1_21CollectiveEpilogueFwdINS6_IJSA_SC_SB_EEES9_NS_10bfloat16_tESG_Li256ELb1ELb1ELb1ELb1EEENS1_36VarlenDynamicPersistentTileSchedulerILi128ELi160ELi256ELi128ELb1ELb1ELb1ELb0ELb1ELb1EEEEEEEEEvNT_6ParamsE --------------------------
	.section	.nv.shared._ZN7cutlass13device_kernelIN5flash11enable_sm90INS1_16FlashAttnFwdSm90INS1_25CollectiveMainloopFwdSm90ILi2EN4cute5tupleIJNS5_1CILi1EEES8_S8_EEENS6_IJNS7_ILi128EEENS7_ILi160EEENS7_ILi192EEEEEELi192ENS_12float_e4m3_tEfNS_4arch4Sm90ELb0ELb0ELb0ELb1ELb1ELb0ELb0ELb1ELb1ELb1ELb1ELb0EEENS1_21CollectiveEpilogueFwdINS6_IJSA_SC_SB_EEES9_NS_10bfloat16_tESG_Li256ELb1ELb1ELb1ELb1EEENS1_36VarlenDynamicPersistentTileSchedulerILi128ELi160ELi256ELi128ELb1ELb1ELb1ELb0ELb1ELb1EEEEEEEEEvNT_6ParamsE,"aw",@nobits
	.sectionflags	@""
	.align	16
	.zero		1024


//--------------------- .nv.shared._ZN7cutlass13device_kernelIN5flash11enable_sm90INS1_16FlashAttnFwdSm90INS1_25CollectiveMainloopFwdSm90ILi2EN4cute5tupleIJNS5_1CILi1EEES8_S8_EEENS6_IJNS7_ILi128EEENS7_ILi160EEENS7_ILi192EEEEEELi192ENS_12float_e4m3_tEfNS_4arch4Sm90ELb0ELb0ELb0ELb1ELb1ELb1ELb0ELb1ELb1ELb1ELb1ELb0EEENS1_21CollectiveEpilogueFwdINS6_IJSA_SC_SB_EEES9_NS_10bfloat16_tESG_Li256ELb1ELb1ELb1ELb1EEENS1_36VarlenDynamicPersistentTileSchedulerILi128ELi160ELi256ELi128ELb1ELb1ELb1ELb0ELb1ELb1EEEEEEEEEvNT_6ParamsE --------------------------
	.section	.nv.shared._ZN7cutlass13device_kernelIN5flash11enable_sm90INS1_16FlashAttnFwdSm90INS1_25CollectiveMainloopFwdSm90ILi2EN4cute5tupleIJNS5_1CILi1EEES8_S8_EEENS6_IJNS7_ILi128EEENS7_ILi160EEENS7_ILi192EEEEEELi192ENS_12float_e4m3_tEfNS_4arch4Sm90ELb0ELb0ELb0ELb1ELb1ELb1ELb0ELb1ELb1ELb1ELb1ELb0EEENS1_21CollectiveEpilogueFwdINS6_IJSA_SC_SB_EEES9_NS_10bfloat16_tESG_Li256ELb1ELb1ELb1ELb1EEENS1_36VarlenDynamicPersistentTileSchedulerILi128ELi160ELi256ELi128ELb1ELb1ELb1ELb0ELb1ELb1EEEEEEEEEvNT_6ParamsE,"aw",@nobits
	.sectionflags	@""
	.align	16
	.zero		1024


//--------------------- .nv.shared._ZN7cutlass13device_kernelIN5flash11enable_sm90INS1_16FlashAttnFwdSm90INS1_25CollectiveMainloopFwdSm90ILi2EN4cute5tupleIJNS5_1CILi1EEES8_S8_EEENS6_IJNS7_ILi128EEESA_NS7_ILi192EEEEEELi192ENS_12float_e4m3_tEfNS_4arch4Sm90ELb0ELb1ELb0ELb0ELb1ELb0ELb0ELb1ELb1ELb1ELb1ELb0EEENS1_21CollectiveEpilogueFwdINS6_IJSA_SB_SA_EEES9_NS_10bfloat16_tESF_Li256ELb0ELb1ELb1ELb1EEENS1_19SingleTileSchedulerILb0ELb1ELb1ELi128EEEEEEEEEvNT_6ParamsE --------------------------
	.section	.nv.shared._ZN7cutlass13device_kernelIN5flash11enable_sm90INS1_16FlashAttnFwdSm90INS1_25CollectiveMainloopFwdSm90ILi2EN4cute5tupleIJNS5_1CILi1EEES8_S8_EEENS6_IJNS7_ILi128EEESA_NS7_ILi192EEEEEELi192ENS_12float_e4m3_tEfNS_4arch4Sm90ELb0ELb1ELb0ELb0ELb1ELb0ELb0ELb1ELb1ELb1ELb1ELb0EEENS1_21CollectiveEpilogueFwdINS6_IJSA_SB_SA_EEES9_NS_10bfloat16_tESF_Li256ELb0ELb1ELb1ELb1EEENS1_19SingleTileSchedulerILb0ELb1ELb1ELi128EEEEEEEEEvNT_6ParamsE,"aw",@nobits
	.sectionflags	@""
	.align	16
	.zero		1024


//--------------------- .nv.shared._ZN7cutlass13device_kernelIN5flash11enable_sm90INS1_16FlashAttnFwdSm90INS1_25CollectiveMainloopFwdSm90ILi2EN4cute5tupleIJNS5_1CILi1EEES8_S8_EEENS6_IJNS7_ILi128EEESA_NS7_ILi192EEEEEELi192ENS_12float_e4m3_tEfNS_4arch4Sm90ELb0ELb1ELb0ELb1ELb1ELb0ELb0ELb1ELb1ELb1ELb1ELb0EEENS1_21CollectiveEpilogueFwdINS6_IJSA_SB_SA_EEES9_NS_10bfloat16_tESF_Li256ELb1ELb1ELb1ELb1EEENS1_36VarlenDynamicPersistentTileSchedulerILi128ELi128ELi256ELi128ELb1ELb1ELb1ELb1ELb0ELb1EEEEEEEEEvNT_6ParamsE --------------------------
	.section	.nv.shared._ZN7cutlass13device_kernelIN5flash11enable_sm90INS1_16FlashAttnFwdSm90INS1_25CollectiveMainloopFwdSm90ILi2EN4cute5tupleIJNS5_1CILi1EEES8_S8_EEENS6_IJNS7_ILi128EEESA_NS7_ILi192EEEEEELi192ENS_12float_e4m3_tEfNS_4arch4Sm90ELb0ELb1ELb0ELb1ELb1ELb0ELb0ELb1ELb1ELb1ELb1ELb0EEENS1_21CollectiveEpilogueFwdINS6_IJSA_SB_SA_EEES9_NS_10bfloat16_tESF_Li256ELb1ELb1ELb1ELb1EEENS1_36VarlenDynamicPersistentTileSchedulerILi128ELi128ELi256ELi128ELb1ELb1ELb1ELb1ELb0ELb1EEEEEEEEEvNT_6ParamsE,"aw",@nobits
	.sectionflags	@""
	.align	16
	.zero		1024


//--------------------- .nv.shared._ZN7cutlass13device_kernelIN5flash11enable_sm90INS1_16FlashAttnFwdSm90INS1_25CollectiveMainloopFwdSm90ILi2EN4cute5tupleIJNS5_1CILi1EEES8_S8_EEENS6_IJNS7_ILi128EEESA_NS7_ILi192EEEEEELi192ENS_12float_e4m3_tEfNS_4arch4Sm90ELb0ELb1ELb0ELb1ELb1ELb1ELb0ELb1ELb1ELb1ELb1ELb0EEENS1_21CollectiveEpilogueFwdINS6_IJSA_SB_SA_EEES9_NS_10bfloat16_tESF_Li256ELb1ELb1ELb1ELb1EEENS1_36VarlenDynamicPersistentTileSchedulerILi128ELi128ELi256ELi128ELb1ELb1ELb1ELb1ELb0ELb1EEEEEEEEEvNT_6ParamsE --------------------------
	.section	.nv.shared._ZN7cutlass13device_kernelIN5flash11enable_sm90INS1_16FlashAttnFwdSm90INS1_25CollectiveMainloopFwdSm90ILi2EN4cute5tupleIJNS5_1CILi1EEES8_S8_EEENS6_IJNS7_ILi128EEESA_NS7_ILi192EEEEEELi192ENS_12float_e4m3_tEfNS_4arch4Sm90ELb0ELb1ELb0ELb1ELb1ELb1ELb0ELb1ELb1ELb1ELb1ELb0EEENS1_21CollectiveEpilogueFwdINS6_IJSA_SB_SA_EEES9_NS_10bfloat16_tESF_Li256ELb1ELb1ELb1ELb1EEENS1_36VarlenDynamicPersistentTileSchedulerILi128ELi128ELi256ELi128ELb1ELb1ELb1ELb1ELb0ELb1EEEEEEEEEvNT_6ParamsE,"aw",@nobits
	.sectionflags	@""
	.align	16
	.zero		1024


//--------------------- .nv.shared._ZN7cutlass13device_kernelIN5flash11enable_sm90INS1_16FlashAttnFwdSm90INS1_25CollectiveMainloopFwdSm90ILi2EN4cute5tupleIJNS5_1CILi1EEES8_S8_EEENS6_IJNS7_ILi128EEENS7_ILi160EEENS7_ILi192EEEEEELi192ENS_12float_e4m3_tEfNS_4arch4Sm90ELb1ELb0ELb0ELb0ELb1ELb0ELb0ELb1ELb1ELb1ELb1ELb0EEENS1_21CollectiveEpilogueFwdINS6_IJSA_SC_SB_EEES9_NS_10bfloat16_tESG_Li256ELb0ELb1ELb1ELb1EEENS1_19SingleTileSchedulerILb0ELb1ELb1ELi128EEEEEEEEEvNT_6ParamsE --------------------------
	.section	.nv.shared._ZN7cutlass13device_kernelIN5flash11enable_sm90INS1_16FlashAttnFwdSm90INS1_25CollectiveMainloopFwdSm90ILi2EN4cute5tupleIJNS5_1CILi1EEES8_S8_EEENS6_IJNS7_ILi128EEENS7_ILi160EEENS7_ILi192EEEEEELi192ENS_12float_e4m3_tEfNS_4arch4Sm90ELb1ELb0ELb0ELb0ELb1ELb0ELb0ELb1ELb1ELb1ELb1ELb0EEENS1_21CollectiveEpilogueFwdINS6_IJSA_SC_SB_EEES9_NS_10bfloat16_tESG_Li256ELb0ELb1ELb1ELb1EEENS1_19SingleTileSchedulerILb0ELb1ELb1ELi128EEEEEEEEEvNT_6ParamsE,"aw",@nobits
	.sectionflags	@""
	.align	16
	.zero		1024


//--------------------- .nv.shared._ZN7cutlass13device_kernelIN5flash11enable_sm90INS1_16FlashAttnFwdSm90INS1_25CollectiveMainloopFwdSm90ILi2EN4cute5tupleIJNS5_1CILi1EEES8_S8_EEENS6_IJNS7_ILi128EEENS7_ILi160EEENS7_ILi192EEEEEELi192ENS_12float_e4m3_tEfNS_4arch4Sm90ELb1ELb0ELb0ELb1ELb1ELb0ELb0ELb1ELb1ELb1ELb1ELb0EEENS1_21CollectiveEpilogueFwdINS6_IJSA_SC_SB_EEES9_NS_10bfloat16_tESG_Li256ELb1ELb1ELb1ELb1EEENS1_36VarlenDynamicPersistentTileSchedulerILi128ELi160ELi256ELi128ELb1ELb1ELb1ELb1ELb1ELb1EEEEEEEEEvNT_6ParamsE --------------------------
	.section	.nv.shared._ZN7cutlass13device_kernelIN5flash11enable_sm90INS1_16FlashAttnFwdSm90INS1_25CollectiveMainloopFwdSm90ILi2EN4cute5tupleIJNS5_1CILi1EEES8_S8_EEENS6_IJNS7_ILi128EEENS7_ILi160EEENS7_ILi192EEEEEELi192ENS_12float_e4m3_tEfNS_4arch4Sm90ELb1ELb0ELb0ELb1ELb1ELb0ELb0ELb1ELb1ELb1ELb1ELb0EEENS1_21CollectiveEpilogueFwdINS6_IJSA_SC_SB_EEES9_NS_10bfloat16_tESG_Li256ELb1ELb1ELb1ELb1EEENS1_36VarlenDynamicPersistentTileSchedulerILi128ELi160ELi256ELi128ELb1ELb1ELb1ELb1ELb1ELb1EEEEEEEEEvNT_6ParamsE,"aw",@nobits
	.sectionflags	@""
	.align	16
	.zero		1024


//--------------------- .nv.shared._ZN7cutlass13device_kernelIN5flash11enable_sm90INS1_16FlashAttnFwdSm90INS1_25CollectiveMainloopFwdSm90ILi2EN4cute5tupleIJNS5_1CILi1EEES8_S8_EEENS6_IJNS7_ILi128EEENS7_ILi160EEENS7_ILi192EEEEEELi192ENS_12float_e4m3_tEfNS_4arch4Sm90ELb1ELb0ELb0ELb1ELb1ELb1ELb0ELb1ELb1ELb1ELb1ELb0EEENS1_21CollectiveEpilogueFwdINS6_IJSA_SC_SB_EEES9_NS_10bfloat16_tESG_Li256ELb1ELb1ELb1ELb1EEENS1_36VarlenDynamicPersistentTileSchedulerILi128ELi160ELi256ELi128ELb1ELb1ELb1ELb1ELb1ELb1EEEEEEEEEvNT_6ParamsE --------------------------
	.section	.nv.shared._ZN7cutlass13device_kernelIN5flash11enable_sm90INS1_16FlashAttnFwdSm90INS1_25CollectiveMainloopFwdSm90ILi2EN4cute5tupleIJNS5_1CILi1EEES8_S8_EEENS6_IJNS7_ILi128EEENS7_ILi160EEENS7_ILi192EEEEEELi192ENS_12float_e4m3_tEfNS_4arch4Sm90ELb1ELb0ELb0ELb1ELb1ELb1ELb0ELb1ELb1ELb1ELb1ELb0EEENS1_21CollectiveEpilogueFwdINS6_IJSA_SC_SB_EEES9_NS_10bfloat16_tESG_Li256ELb1ELb1ELb1ELb1EEENS1_36VarlenDynamicPersistentTileSchedulerILi128ELi160ELi256ELi128ELb1ELb1ELb1ELb1ELb1ELb1EEEEEEEEEvNT_6ParamsE,"aw",@nobits
	.sectionflags	@""
	.align	16
	.zero		1024


//--------------------- .nv.shared._ZN7cutlass13device_kernelIN5flash11enable_sm90INS1_16FlashAttnFwdSm90INS1_25CollectiveMainloopFwdSm90ILi2EN4cute5tupleIJNS5_1CILi1EEES8_S8_EEENS6_IJNS7_ILi128EEENS7_ILi160EEESA_EEELi128ENS_12float_e4m3_tEfNS_4arch4Sm90ELb0ELb0ELb0ELb0ELb1ELb0ELb0ELb1ELb1ELb1ELb1ELb0EEENS1_21CollectiveEpilogueFwdINS6_IJSA_SA_SB_EEES9_NS_10bfloat16_tESF_Li256ELb0ELb1ELb1ELb1EEENS1_19SingleTileSchedulerILb0ELb1ELb1ELi128EEEEEEEEEvNT_6ParamsE --------------------------
	.section	.nv.shared._ZN7cutlass13device_kernelIN5flash11enable_sm90INS1_16FlashAttnFwdSm90INS1_25CollectiveMainloopFwdSm90ILi2EN4cute5tupleIJNS5_1CILi1EEES8_S8_EEENS6_IJNS7_ILi128EEENS7_ILi160EEESA_EEELi128ENS_12float_e4m3_tEfNS_4arch4Sm90ELb0ELb0ELb0ELb0ELb1ELb0ELb0ELb1ELb1ELb1ELb1ELb0EEENS1_21CollectiveEpilogueFwdINS6_IJSA_SA_SB_EEES9_NS_10bfloat16_tESF_Li256ELb0ELb1ELb1ELb1EEENS1_19SingleTileSchedulerILb0ELb1ELb1ELi128EEEEEEEEEvNT_6ParamsE,"aw",@nobits
	.sectionflags	@""
	.align	16
	.zero		1024


//--------------------- .nv.shared._ZN7cutlass13device_kernelIN5flash11enable_sm90INS1_16FlashAttnFwdSm90INS1_25CollectiveMainloopFwdSm90ILi2EN4cute5tupleIJNS5_1CILi1EEES8_S8_EEENS6_IJNS7_ILi128EEENS7_ILi160EEESA_EEELi128ENS_12float_e4m3_tEfNS_4arch4Sm90ELb0ELb0ELb0ELb1ELb1ELb0ELb0ELb1ELb1ELb1ELb1ELb0EEENS1_21CollectiveEpilogueFwdINS6_IJSA_SA_SB_EEES9_NS_10bfloat16_tESF_Li256ELb1ELb1ELb1ELb1EEENS1_36VarlenDynamicPersistentTileSchedulerILi128ELi160ELi256ELi128ELb1ELb1ELb1ELb0ELb1ELb1EEEEEEEEEvNT_6ParamsE --------------------------
	.section	.nv.shared._ZN7cutlass13device_kernelIN5flash11enable_sm90INS1_16FlashAttnFwdSm90INS1_25CollectiveMainloopFwdSm90ILi2EN4cute5tupleIJNS5_1CILi1EEES8_S8_EEENS6_IJNS7_ILi128EEENS7_ILi160EEESA_EEELi128ENS_12float_e4m3_tEfNS_4arch4Sm90ELb0ELb0ELb0ELb1ELb1ELb0ELb0ELb1ELb1ELb1ELb1ELb0EEENS1_21CollectiveEpilogueFwdINS6_IJSA_SA_SB_EEES9_NS_10bfloat16_tESF_Li256ELb1ELb1ELb1ELb1EEENS1_36VarlenDynamicPersistentTileSchedulerILi128ELi160ELi256ELi128ELb1ELb1ELb1ELb0ELb1ELb1EEEEEEEEEvNT_6ParamsE,"aw",@nobits
	.sectionflags	@""
	.align	16
	.zero		1024


//--------------------- .nv.shared._ZN7cutlass13device_kernelIN5flash11enable_sm90INS1_16FlashAttnFwdSm90INS1_25CollectiveMainloopFwdSm90ILi2EN4cute5tupleIJNS5_1CILi1EEES8_S8_EEENS6_IJNS7_ILi128EEENS7_ILi160EEESA_EEELi128ENS_12float_e4m3_tEfNS_4arch4Sm90ELb0ELb0ELb0ELb1ELb1ELb1ELb0ELb1ELb1ELb1ELb1ELb0EEENS1_21CollectiveEpilogueFwdINS6_IJSA_SA_SB_EEES9_NS_10bfloat16_tESF_Li256ELb1ELb1ELb1ELb1EEENS1_36VarlenDynamicPersistentTileSchedulerILi128ELi160ELi256ELi128ELb1ELb1ELb1ELb0ELb1ELb1EEEEEEEEEvNT_6ParamsE --------------------------
	.section	.nv.shared._ZN7cutlass13device_kernelIN5flash11enable_sm90INS1_16FlashAttnFwdSm90INS1_25CollectiveMainloopFwdSm90ILi2EN4cute5tupleIJNS5_1CILi1EEES8_S8_EEENS6_IJNS7_ILi128EEENS7_ILi160EEESA_EEELi128ENS_12float_e4m3_tEfNS_4arch4Sm90ELb0ELb0ELb0ELb1ELb1ELb1ELb0ELb1ELb1ELb1ELb1ELb0EEENS1_21CollectiveEpilogueFwdINS6_IJSA_SA_SB_EEES9_NS_10bfloat16_tESF_Li256ELb1ELb1ELb1ELb1EEENS1_36VarlenDynamicPersistentTileSchedulerILi128ELi160ELi256ELi128ELb1ELb1ELb1ELb0ELb1ELb1EEEEEEEEEvNT_6ParamsE,"aw",@nobits
	.sectionflags	@""
	.align	16
	.zero		1024


//--------------------- .nv.shared._ZN7cutlass13device_kernelIN5flash11enable_sm90INS1_16FlashAttnFwdSm90INS1_25CollectiveMainloopFwdSm90ILi2EN4cute5tupleIJNS5_1CILi1EEES8_S8_EEENS6_IJNS7_ILi128EEENS7_ILi160EEESA_EEELi128ENS_12float_e4m3_tEfNS_4arch4Sm90ELb0ELb1ELb0ELb0ELb1ELb0ELb0ELb1ELb1ELb1ELb1ELb0EEENS1_21CollectiveEpilogueFwdINS6_IJSA_SA_SB_EEES9_NS_10bfloat16_tESF_Li256ELb0ELb1ELb1ELb1EEENS1_19SingleTileSchedulerILb0ELb1ELb1ELi128EEEEEEEEEvNT_6ParamsE --------------------------
	.section	.nv.shared._ZN7cutlass13device_kernelIN5flash11enable_sm90INS1_16FlashAttnFwdSm90INS1_25CollectiveMainloopFwdSm90ILi2EN4cute5tupleIJNS5_1CILi1EEES8_S8_EEENS6_IJNS7_ILi128EEENS7_ILi160EEESA_EEELi128ENS_12float_e4m3_tEfNS_4arch4Sm90ELb0ELb1ELb0ELb0ELb1ELb0ELb0ELb1ELb1ELb1ELb1ELb0EEENS1_21CollectiveEpilogueFwdINS6_IJSA_SA_SB_EEES9_NS_10bfloat16_tESF_Li256ELb0ELb1ELb1ELb1EEENS1_19SingleTileSchedulerILb0ELb1ELb1ELi128EEEEEEEEEvNT_6ParamsE,"aw",@nobits
	.sectionflags	@""
	.align	16
	.zero		1024


//--------------------- .nv.shared._ZN7cutlass13device_kernelIN5flash11enable_sm90INS1_16FlashAttnFwdSm90INS1_25CollectiveMainloopFwdSm90ILi2EN4cute5tupleIJNS5_1CILi1EEES8_S8_EEENS6_IJNS7_ILi128EEENS7_ILi160EEESA_EEELi128ENS_12float_e4m3_tEfNS_4arch4Sm90ELb0ELb1ELb0ELb1ELb1ELb0ELb0ELb1ELb1ELb1ELb1ELb0EEENS1_21CollectiveEpilogueFwdINS6_IJSA_SA_SB_EEES9_NS_10bfloat16_tESF_Li256ELb1ELb1ELb1ELb1EEENS1_36VarlenDynamicPersistentTileSchedulerILi128ELi160ELi256ELi128ELb1ELb1ELb1ELb1ELb0ELb1EEEEEEEEEvNT_6ParamsE --------------------------
	.section	.nv.shared._ZN7cutlass13device_kernelIN5flash11enable_sm90INS1_16FlashAttnFwdSm90INS1_25CollectiveMainloopFwdSm90ILi2EN4cute5tupleIJNS5_1CILi1EEES8_S8_EEENS6_IJNS7_ILi128EEENS7_ILi160EEESA_EEELi128ENS_12float_e4m3_tEfNS_4arch4Sm90ELb0ELb1ELb0ELb1ELb1ELb0ELb0ELb1ELb1ELb1ELb1ELb0EEENS1_21CollectiveEpilogueFwdINS6_IJSA_SA_SB_EEES9_NS_10bfloat16_tESF_Li256ELb1ELb1ELb1ELb1EEENS1_36VarlenDynamicPersistentTileSchedulerILi128ELi160ELi256ELi128ELb1ELb1ELb1ELb1ELb0ELb1EEEEEEEEEvNT_6ParamsE,"aw",@nobits
	.sectionflags	@""
	.align	16
	.zero		1024


//--------------------- .nv.shared._ZN7cutlass13device_kernelIN5flash11enable_sm90INS1_16FlashAttnFwdSm90INS1_25CollectiveMainloopFwdSm90ILi2EN4cute5tupleIJNS5_1CILi1EEES8_S8_EEENS6_IJNS7_ILi128EEENS7_ILi160EEESA_EEELi128ENS_12float_e4m3_tEfNS_4arch4Sm90ELb0ELb1ELb0ELb1ELb1ELb1ELb0ELb1ELb1ELb1ELb1ELb0EEENS1_21CollectiveEpilogueFwdINS6_IJSA_SA_SB_EEES9_NS_10bfloat16_tESF_Li256ELb1ELb1ELb1ELb1EEENS1_36VarlenDynamicPersistentTileSchedulerILi128ELi160ELi256ELi128ELb1ELb1ELb1ELb1ELb0ELb1EEEEEEEEEvNT_6ParamsE --------------------------
	.section	.nv.shared._ZN7cutlass13device_kernelIN5flash11enable_sm90INS1_16FlashAttnFwdSm90INS1_25CollectiveMainloopFwdSm90ILi2EN4cute5tupleIJNS5_1CILi1EEES8_S8_EEENS6_IJNS7_ILi128EEENS7_ILi160EEESA_EEELi128ENS_12float_e4m3_tEfNS_4arch4Sm90ELb0ELb1ELb0ELb1ELb1ELb1ELb0ELb1ELb1ELb1ELb1ELb0EEENS1_21CollectiveEpilogueFwdINS6_IJSA_SA_SB_EEES9_NS_10bfloat16_tESF_Li256ELb1ELb1ELb1ELb1EEENS1_36VarlenDynamicPersistentTileSchedulerILi128ELi160ELi256ELi128ELb1ELb1ELb1ELb1ELb0ELb1EEEEEEEEEvNT_6ParamsE,"aw",@nobits
	.sectionflags	@""
	.align	16
	.zero		1024


//--------------------- .nv.shared._ZN7cutlass13device_kernelIN5flash11enable_sm90INS1_16FlashAttnFwdSm90INS1_25CollectiveMainloopFwdSm90ILi2EN4cute5tupleIJNS5_1CILi1EEES8_S8_EEENS6_IJNS7_ILi128EEENS7_ILi160EEESA_EEELi128ENS_12float_e4m3_tEfNS_4arch4Sm90ELb1ELb0ELb0ELb0ELb1ELb0ELb0ELb1ELb1ELb1ELb1ELb0EEENS1_21CollectiveEpilogueFwdINS6_IJSA_SA_SB_EEES9_NS_10bfloat16_tESF_Li256ELb0ELb1ELb1ELb1EEENS1_19SingleTileSchedulerILb0ELb1ELb1ELi128EEEEEEEEEvNT_6ParamsE --------------------------
	.section	.nv.shared._ZN7cutlass13device_kernelIN5flash11enable_sm90INS1_16FlashAttnFwdSm90INS1_25CollectiveMainloopFwdSm90ILi2EN4cute5tupleIJNS5_1CILi1EEES8_S8_EEENS6_IJNS7_ILi128EEENS7_ILi160EEESA_EEELi128ENS_12float_e4m3_tEfNS_4arch4Sm90ELb1ELb0ELb0ELb0ELb1ELb0ELb0ELb1ELb1ELb1ELb1ELb0EEENS1_21CollectiveEpilogueFwdINS6_IJSA_SA_SB_EEES9_NS_10bfloat16_tESF_Li256ELb0ELb1ELb1ELb1EEENS1_19SingleTileSchedulerILb0ELb1ELb1ELi128EEEEEEEEEvNT_6ParamsE,"aw",@nobits
	.sectionflags	@""
	.align	16
	.zero		1024


//--------------------- .nv.shared._ZN7cutlass13device_kernelIN5flash11enable_sm90INS1_16FlashAttnFwdSm90INS1_25CollectiveMainloopFwdSm90ILi2EN4cute5tupleIJNS5_1CILi1EEES8_S8_EEENS6_IJNS7_ILi128EEENS7_ILi160EEESA_EEELi128ENS_12float_e4m3_tEfNS_4arch4Sm90ELb1ELb0ELb0ELb1ELb1ELb0ELb0ELb1ELb1ELb1ELb1ELb0EEENS1_21CollectiveEpilogueFwdINS6_IJSA_SA_SB_EEES9_NS_10bfloat16_tESF_Li256ELb1ELb1ELb1ELb1EEENS1_36VarlenDynamicPersistentTileSchedulerILi128ELi160ELi256ELi128ELb1ELb1ELb1ELb1ELb1ELb1EEEEEEEEEvNT_6ParamsE --------------------------
	.section	.nv.shared._ZN7cutlass13device_kernelIN5flash11enable_sm90INS1_16FlashAttnFwdSm90INS1_25CollectiveMainloopFwdSm90ILi2EN4cute5tupleIJNS5_1CILi1EEES8_S8_EEENS6_IJNS7_ILi128EEENS7_ILi160EEESA_EEELi128ENS_12float_e4m3_tEfNS_4arch4Sm90ELb1ELb0ELb0ELb1ELb1ELb0ELb0ELb1ELb1ELb1ELb1ELb0EEENS1_21CollectiveEpilogueFwdINS6_IJSA_SA_SB_EEES9_NS_10bfloat16_tESF_Li256ELb1ELb1ELb1ELb1EEENS1_36VarlenDynamicPersistentTileSchedulerILi128ELi160ELi256ELi128ELb1ELb1ELb1ELb1ELb1ELb1EEEEEEEEEvNT_6ParamsE,"aw",@nobits
	.sectionflags	@""
	.align	16
	.zero		1024


//--------------------- .nv.shared._ZN7cutlass13device_kernelIN5flash11enable_sm90INS1_16FlashAttnFwdSm90INS1_25CollectiveMainloopFwdSm90ILi2EN4cute5tupleIJNS5_1CILi1EEES8_S8_EEENS6_IJNS7_ILi128EEENS7_ILi160EEESA_EEELi128ENS_12float_e4m3_tEfNS_4arch4Sm90ELb1ELb0ELb0ELb1ELb1ELb1ELb0ELb1ELb1ELb1ELb1ELb0EEENS1_21CollectiveEpilogueFwdINS6_IJSA_SA_SB_EEES9_NS_10bfloat16_tESF_Li256ELb1ELb1ELb1ELb1EEENS1_36VarlenDynamicPersistentTileSchedulerILi128ELi160ELi256ELi128ELb1ELb1ELb1ELb1ELb1ELb1EEEEEEEEEvNT_6ParamsE --------------------------
	.section	.nv.shared._ZN7cutlass13device_kernelIN5flash11enable_sm90INS1_16FlashAttnFwdSm90INS1_25CollectiveMainloopFwdSm90ILi2EN4cute5tupleIJNS5_1CILi1EEES8_S8_EEENS6_IJNS7_ILi128EEENS7_ILi160EEESA_EEELi128ENS_12float_e4m3_tEfNS_4arch4Sm90ELb1ELb0ELb0ELb1ELb1ELb1ELb0ELb1ELb1ELb1ELb1ELb0EEENS1_21CollectiveEpilogueFwdINS6_IJSA_SA_SB_EEES9_NS_10bfloat16_tESF_Li256ELb1ELb1ELb1ELb1EEENS1_36VarlenDynamicPersistentTileSchedulerILi128ELi160ELi256ELi128ELb1ELb1ELb1ELb1ELb1ELb1EEEEEEEEEvNT_6ParamsE,"aw",@nobits
	.sectionflags	@""
	.align	16
	.zero		1024


//--------------------- .nv.shared._ZN7cutlass13device_kernelIN5flash11enable_sm90INS1_16FlashAttnFwdSm90INS1_25CollectiveMainloopFwdSm90ILi2EN4cute5tupleIJNS5_1CILi1EEES8_S8_EEENS6_IJNS7_ILi192EEENS7_ILi128EEENS7_ILi96EEEEEELi96ENS_12float_e4m3_tEfNS_4arch4Sm90ELb0ELb0ELb0ELb0ELb1ELb0ELb0ELb1ELb1ELb1ELb1ELb0EEENS1_21CollectiveEpilogueFwdINS6_IJSA_SC_SB_EEES9_NS_10bfloat16_tESG_Li384ELb0ELb1ELb1ELb1EEENS1_19SingleTileSchedulerILb0ELb1ELb1ELi192EEEEEEEEEvNT_6ParamsE --------------------------
	.section	.nv.shared._ZN7cutlass13device_kernelIN5flash11enable_sm90INS1_16FlashAttnFwdSm90INS1_25CollectiveMainloopFwdSm90ILi2EN4cute5tupleIJNS5_1CILi1EEES8_S8_EEENS6_IJNS7_ILi192EEENS7_ILi128EEENS7_ILi96EEEEEELi96ENS_12float_e4m3_tEfNS_4arch4Sm90ELb0ELb0ELb0ELb0ELb1ELb0ELb0ELb1ELb1ELb1ELb1ELb0EEENS1_21CollectiveEpilogueFwdINS6_IJSA_SC_SB_EEES9_NS_10bfloat16_tESG_Li384ELb0ELb1ELb1ELb1EEENS1_19SingleTileSchedulerILb0ELb1ELb1ELi192EEEEEEEEEvNT_6ParamsE,"aw",@nobits
	.sectionflags	@""
	.align	16
	.zero		1024


//--------------------- .nv.shared._ZN7cutlass13device_kernelIN5flash11enable_sm90INS1_16FlashAttnFwdSm90INS1_25CollectiveMainloopFwdSm90ILi2EN4cute5tupleIJNS5_1CILi1EEES8_S8_EEENS6_IJNS7_ILi192EEENS7_ILi128EEENS7_ILi96EEEEEELi96ENS_12float_e4m3_tEfNS_4arch4Sm90ELb0ELb0ELb0ELb1ELb1ELb0ELb0ELb1ELb1ELb1ELb1ELb0EEENS1_21CollectiveEpilogueFwdINS6_IJSA_SC_SB_EEES9_NS_10bfloat16_tESG_Li384ELb1ELb1ELb1ELb1EEENS1_36VarlenDynamicPersistentTileSchedulerILi192ELi128ELi384ELi128ELb1ELb1ELb1ELb0ELb1ELb1EEEEEEEEEvNT_6ParamsE --------------------------
	.section	.nv.shared._ZN7cutlass13device_kernelIN5flash11enable_sm90INS1_16FlashAttnFwdSm90INS1_25CollectiveMainloopFwdSm90ILi2EN4cute5tupleIJNS5_1CILi1EEES8_S8_EEENS6_IJNS7_ILi192EEENS7_ILi128EEENS7_ILi96EEEEEELi96ENS_12float_e4m3_tEfNS_4arch4Sm90ELb0ELb0ELb0ELb1ELb1ELb0ELb0ELb1ELb1ELb1ELb1ELb0EEENS1_21CollectiveEpilogueFwdINS6_IJSA_SC_SB_EEES9_NS_10bfloat16_tESG_Li384ELb1ELb1ELb1ELb1EEENS1_36VarlenDynamicPersistentTileSchedulerILi192ELi128ELi384ELi128ELb1ELb1ELb1ELb0ELb1ELb1EEEEEEEEEvNT_6ParamsE,"aw",@nobits
	.sectionflags	@""
	.align	16
	.zero		1024


//--------------------- .nv.shared._ZN7cutlass13device_kernelIN5flash11enable_sm90INS1_16FlashAttnFwdSm90INS1_25CollectiveMainloopFwdSm90ILi2EN4cute5tupleIJNS5_1CILi1EEES8_S8_EEENS6_IJNS7_ILi192EEENS7_ILi128EEENS7_ILi96EEEEEELi96ENS_12float_e4m3_tEfNS_4arch4Sm90ELb0ELb0ELb0ELb1ELb1ELb1ELb0ELb1ELb1ELb1ELb1ELb0EEENS1_21CollectiveEpilogueFwdINS6_IJSA_SC_SB_EEES9_NS_10bfloat16_tESG_Li384ELb1ELb1ELb1ELb1EEENS1_36VarlenDynamicPersistentTileSchedulerILi192ELi128ELi384ELi128ELb1ELb1ELb1ELb0ELb1ELb1EEEEEEEEEvNT_6ParamsE --------------------------
	.section	.nv.shared._ZN7cutlass13device_kernelIN5flash11enable_sm90INS1_16FlashAttnFwdSm90INS1_25CollectiveMainloopFwdSm90ILi2EN4cute5tupleIJNS5_1CILi1EEES8_S8_EEENS6_IJNS7_ILi192EEENS7_ILi128EEENS7_ILi96EEEEEELi96ENS_12float_e4m3_tEfNS_4arch4Sm90ELb0ELb0ELb0ELb1ELb1ELb1ELb0ELb1ELb1ELb1ELb1ELb0EEENS1_21CollectiveEpilogueFwdINS6_IJSA_SC_SB_EEES9_NS_10bfloat16_tESG_Li384ELb1ELb1ELb1ELb1EEENS1_36VarlenDynamicPersistentTileSchedulerILi192ELi128ELi384ELi128ELb1ELb1ELb1ELb0ELb1ELb1EEEEEEEEEvNT_6ParamsE,"aw",@nobits
	.sectionflags	@""
	.align	16
	.zero		1024


//--------------------- .nv.shared._ZN7cutlass13device_kernelIN5flash11enable_sm90INS1_16FlashAttnFwdSm90INS1_25CollectiveMainloopFwdSm90ILi2EN4cute5tupleIJNS5_1CILi1EEES8_S8_EEENS6_IJNS7_ILi192EEENS7_ILi128EEENS7_ILi96EEEEEELi96ENS_12float_e4m3_tEfNS_4arch4Sm90ELb0ELb1ELb0ELb0ELb1ELb0ELb0ELb1ELb1ELb1ELb1ELb0EEENS1_21CollectiveEpilogueFwdINS6_IJSA_SC_SB_EEES9_NS_10bfloat16_tESG_Li384ELb0ELb1ELb1ELb1EEENS1_19SingleTileSchedulerILb0ELb1ELb1ELi192EEEEEEEEEvNT_6ParamsE --------------------------
	.section	.nv.shared._ZN7cutlass13device_kernelIN5flash11enable_sm90INS1_16FlashAttnFwdSm90INS1_25CollectiveMainloopFwdSm90ILi2EN4cute5tupleIJNS5_1CILi1EEES8_S8_EEENS6_IJNS7_ILi192EEENS7_ILi128EEENS7_ILi96EEEEEELi96ENS_12float_e4m3_tEfNS_4arch4Sm90ELb0ELb1ELb0ELb0ELb1ELb0ELb0ELb1ELb1ELb1ELb1ELb0EEENS1_21CollectiveEpilogueFwdINS6_IJSA_SC_SB_EEES9_NS_10bfloat16_tESG_Li384ELb0ELb1ELb1ELb1EEENS1_19SingleTileSchedulerILb0ELb1ELb1ELi192EEEEEEEEEvNT_6ParamsE,"aw",@nobits
	.sectionflags	@""
	.align	16
	.zero		1024


//--------------------- .nv.shared._ZN7cutlass13device_kernelIN5flash11enable_sm90INS1_16FlashAttnFwdSm90INS1_25CollectiveMainloopFwdSm90ILi2EN4cute5tupleIJNS5_1CILi1EEES8_S8_EEENS6_IJNS7_ILi192EEENS7_ILi128EEENS7_ILi96EEEEEELi96ENS_12float_e4m3_tEfNS_4arch4Sm90ELb0ELb1ELb0ELb1ELb1ELb0ELb0ELb1ELb1ELb1ELb1ELb0EEENS1_21CollectiveEpilogueFwdINS6_IJSA_SC_SB_EEES9_NS_10bfloat16_tESG_Li384ELb1ELb1ELb1ELb1EEENS1_36VarlenDynamicPersistentTileSchedulerILi192ELi128ELi384ELi128ELb1ELb1ELb1ELb1ELb0ELb1EEEEEEEEEvNT_6ParamsE --------------------------
	.section	.nv.shared._ZN7cutlass13device_kernelIN5flash11enable_sm90INS1_16FlashAttnFwdSm90INS1_25CollectiveMainloopFwdSm90ILi2EN4cute5tupleIJNS5_1CILi1EEES8_S8_EEENS6_IJNS7_ILi192EEENS7_ILi128EEENS7_ILi96EEEEEELi96ENS_12float_e4m3_tEfNS_4arch4Sm90ELb0ELb1ELb0ELb1ELb1ELb0ELb0ELb1ELb1ELb1ELb1ELb0EEENS1_21CollectiveEpilogueFwdINS6_IJSA_SC_SB_EEES9_NS_10bfloat16_tESG_Li384ELb1ELb1ELb1ELb1EEENS1_36VarlenDynamicPersistentTileSchedulerILi192ELi128ELi384ELi128ELb1ELb1ELb1ELb1ELb0ELb1EEEEEEEEEvNT_6ParamsE,"aw",@nobits
	.sectionflags	@""
	.align	16
	.zero		1024


//--------------------- .nv.shared._ZN7cutlass13device_kernelIN5flash11enable_sm90INS1_16FlashAttnFwdSm90INS1_25CollectiveMainloopFwdSm90ILi2EN4cute5tupleIJNS5_1CILi1EEES8_S8_EEENS6_IJNS7_ILi192EEENS7_ILi128EEENS7_ILi96EEEEEELi96ENS_12float_e4m3_tEfNS_4arch4Sm90ELb0ELb1ELb0ELb1ELb1ELb1ELb0ELb1ELb1ELb1ELb1ELb0EEENS1_21CollectiveEpilogueFwdINS6_IJSA_SC_SB_EEES9_NS_10bfloat16_tESG_Li384ELb1ELb1ELb1ELb1EEENS1_36VarlenDynamicPersistentTileSchedulerILi192ELi128ELi384ELi128ELb1ELb1ELb1ELb1ELb0ELb1EEEEEEEEEvNT_6ParamsE --------------------------
	.section	.nv.shared._ZN7cutlass13device_kernelIN5flash11enable_sm90INS1_16FlashAttnFwdSm90INS1_25CollectiveMainloopFwdSm90ILi2EN4cute5tupleIJNS5_1CILi1EEES8_S8_EEENS6_IJNS7_ILi192EEENS7_ILi128EEENS7_ILi96EEEEEELi96ENS_12float_e4m3_tEfNS_4arch4Sm90ELb0ELb1ELb0ELb1ELb1ELb1ELb0ELb1ELb1ELb1ELb1ELb0EEENS1_21CollectiveEpilogueFwdINS6_IJSA_SC_SB_EEES9_NS_10bfloat16_tESG_Li384ELb1ELb1ELb1ELb1EEENS1_36VarlenDynamicPersistentTileSchedulerILi192ELi128ELi384ELi128ELb1ELb1ELb1ELb1ELb0ELb1EEEEEEEEEvNT_6ParamsE,"aw",@nobits
	.sectionflags	@""
	.align	16
	.zero		1024


//--------------------- .nv.shared._ZN7cutlass13device_kernelIN5flash11enable_sm90INS1_16FlashAttnFwdSm90INS1_25CollectiveMainloopFwdSm90ILi2EN4cute5tupleIJNS5_1CILi1EEES8_S8_EEENS6_IJNS7_ILi192EEENS7_ILi128EEENS7_ILi96EEEEEELi96ENS_12float_e4m3_tEfNS_4arch4Sm90ELb1ELb0ELb0ELb0ELb1ELb0ELb0ELb1ELb1ELb1ELb1ELb0EEENS1_21CollectiveEpilogueFwdINS6_IJSA_SC_SB_EEES9_NS_10bfloat16_tESG_Li384ELb0ELb1ELb1ELb1EEENS1_19SingleTileSchedulerILb0ELb1ELb1ELi192EEEEEEEEEvNT_6ParamsE --------------------------
	.section	.nv.shared._ZN7cutlass13device_kernelIN5flash11enable_sm90INS1_16FlashAttnFwdSm90INS1_25CollectiveMainloopFwdSm90ILi2EN4cute5tupleIJNS5_1CILi1EEES8_S8_EEENS6_IJNS7_ILi192EEENS7_ILi128EEENS7_ILi96EEEEEELi96ENS_12float_e4m3_tEfNS_4arch4Sm90ELb1ELb0ELb0ELb0ELb1ELb0ELb0ELb1ELb1ELb1ELb1ELb0EEENS1_21CollectiveEpilogueFwdINS6_IJSA_SC_SB_EEES9_NS_10bfloat16_tESG_Li384ELb0ELb1ELb1ELb1EEENS1_19SingleTileSchedulerILb0ELb1ELb1ELi192EEEEEEEEEvNT_6ParamsE,"aw",@nobits
	.sectionflags	@""
	.align	16
	.zero		1024


//--------------------- .nv.shared._ZN7cutlass13device_kernelIN5flash11enable_sm90INS1_16FlashAttnFwdSm90INS1_25CollectiveMainloopFwdSm90ILi2EN4cute5tupleIJNS5_1CILi1EEES8_S8_EEENS6_IJNS7_ILi192EEENS7_ILi128EEENS7_ILi96EEEEEELi96ENS_12float_e4m3_tEfNS_4arch4Sm90ELb1ELb0ELb0ELb1ELb1ELb0ELb0ELb1ELb1ELb1ELb1ELb0EEENS1_21CollectiveEpilogueFwdINS6_IJSA_SC_SB_EEES9_NS_10bfloat16_tESG_Li384ELb1ELb1ELb1ELb1EEENS1_36VarlenDynamicPersistentTileSchedulerILi192ELi128ELi384ELi128ELb1ELb1ELb1ELb1ELb1ELb1EEEEEEEEEvNT_6ParamsE --------------------------
	.section	.nv.shared._ZN7cutlass13device_kernelIN5flash11enable_sm90INS1_16FlashAttnFwdSm90INS1_25CollectiveMainloopFwdSm90ILi2EN4cute5tupleIJNS5_1CILi1EEES8_S8_EEENS6_IJNS7_ILi192EEENS7_ILi128EEENS7_ILi96EEEEEELi96ENS_12float_e4m3_tEfNS_4arch4Sm90ELb1ELb0ELb0ELb1ELb1ELb0ELb0ELb1ELb1ELb1ELb1ELb0EEENS1_21CollectiveEpilogueFwdINS6_IJSA_SC_SB_EEES9_NS_10bfloat16_tESG_Li384ELb1ELb1ELb1ELb1EEENS1_36VarlenDynamicPersistentTileSchedulerILi192ELi128ELi384ELi128ELb1ELb1ELb1ELb1ELb1ELb1EEEEEEEEEvNT_6ParamsE,"aw",@nobits
	.sectionflags	@""
	.align	16
	.zero		1024


//--------------------- .nv.shared._ZN7cutlass13device_kernelIN5flash11enable_sm90INS1_16FlashAttnFwdSm90INS1_25CollectiveMainloopFwdSm90ILi2EN4cute5tupleIJNS5_1CILi1EEES8_S8_EEENS6_IJNS7_ILi192EEENS7_ILi128EEENS7_ILi96EEEEEELi96ENS_12float_e4m3_tEfNS_4arch4Sm90ELb1ELb0ELb0ELb1ELb1ELb1ELb0ELb1ELb1ELb1ELb1ELb0EEENS1_21CollectiveEpilogueFwdINS6_IJSA_SC_SB_EEES9_NS_10bfloat16_tESG_Li384ELb1ELb1ELb1ELb1EEENS1_36VarlenDynamicPersistentTileSchedulerILi192ELi128ELi384ELi128ELb1ELb1ELb1ELb1ELb1ELb1EEEEEEEEEvNT_6ParamsE --------------------------
	.section	.nv.shared._ZN7cutlass13device_kernelIN5flash11enable_sm90INS1_16FlashAttnFwdSm90INS1_25CollectiveMainloopFwdSm90ILi2EN4cute5tupleIJNS5_1CILi1EEES8_S8_EEENS6_IJNS7_ILi192EEENS7_ILi128EEENS7_ILi96EEEEEELi96ENS_12float_e4m3_tEfNS_4arch4Sm90ELb1ELb0ELb0ELb1ELb1ELb1ELb0ELb1ELb1ELb1ELb1ELb0EEENS1_21CollectiveEpilogueFwdINS6_IJSA_SC_SB_EEES9_NS_10bfloat16_tESG_Li384ELb1ELb1ELb1ELb1EEENS1_36VarlenDynamicPersistentTileSchedulerILi192ELi128ELi384ELi128ELb1ELb1ELb1ELb1ELb1ELb1EEEEEEEEEvNT_6ParamsE,"aw",@nobits
	.sectionflags	@""
	.align	16
	.zero		1024


//--------------------- .nv.shared._ZN7cutlass13device_kernelIN5flash11enable_sm90INS1_16FlashAttnFwdSm90INS1_25CollectiveMainloopFwdSm90ILi2EN4cute5tupleIJNS5_1CILi1EEES8_S8_EEENS6_IJNS7_ILi192EEENS7_ILi160EEENS7_ILi64EEEEEELi64ENS_12float_e4m3_tEfNS_4arch4Sm90ELb0ELb0ELb0ELb0ELb1ELb0ELb0ELb1ELb1ELb1ELb1ELb0EEENS1_21CollectiveEpilogueFwdINS6_IJSA_SC_SB_EEES9_NS_10bfloat16_tESG_Li384ELb0ELb1ELb1ELb1EEENS1_19SingleTileSchedulerILb0ELb1ELb1ELi192EEEEEEEEEvNT_6ParamsE --------------------------
	.section	.nv.shared._ZN7cutlass13device_kernelIN5flash11enable_sm90INS1_16FlashAttnFwdSm90INS1_25CollectiveMainloopFwdSm90ILi2EN4cute5tupleIJNS5_1CILi1EEES8_S8_EEENS6_IJNS7_ILi192EEENS7_ILi160EEENS7_ILi64EEEEEELi64ENS_12float_e4m3_tEfNS_4arch4Sm90ELb0ELb0ELb0ELb0ELb1ELb0ELb0ELb1ELb1ELb1ELb1ELb0EEENS1_21CollectiveEpilogueFwdINS6_IJSA_SC_SB_EEES9_NS_10bfloat16_tESG_Li384ELb0ELb1ELb1ELb1EEENS1_19SingleTileSchedulerILb0ELb1ELb1ELi192EEEEEEEEEvNT_6ParamsE,"aw",@nobits
	.sectionflags	@""
	.align	16
	.zero		1024


//--------------------- .nv.shared._ZN7cutlass13device_kernelIN5flash11enable_sm90INS1_16FlashAttnFwdSm90INS1_25CollectiveMainloopFwdSm90ILi2EN4cute5tupleIJNS5_1CILi1EEES8_S8_EEENS6_IJNS7_ILi192EEENS7_ILi160EEENS7_ILi64EEEEEELi64ENS_12float_e4m3_tEfNS_4arch4Sm90ELb0ELb0ELb0ELb1ELb1ELb0ELb0ELb1ELb1ELb1ELb1ELb0EEENS1_21CollectiveEpilogueFwdINS6_IJSA_SC_SB_EEES9_NS_10bfloat16_tESG_Li384ELb1ELb1ELb1ELb1EEENS1_36VarlenDynamicPersistentTileSchedulerILi192ELi160ELi384ELi128ELb1ELb1ELb1ELb0ELb1ELb1EEEEEEEEEvNT_6ParamsE --------------------------
	.section	.nv.shared._ZN7cutlass13device_kernelIN5flash11enable_sm90INS1_16FlashAttnFwdSm90INS1_25CollectiveMainloopFwdSm90ILi2EN4cute5tupleIJNS5_1CILi1EEES8_S8_EEENS6_IJNS7_ILi192EEENS7_ILi160EEENS7_ILi64EEEEEELi64ENS_12float_e4m3_tEfNS_4arch4Sm90ELb0ELb0ELb0ELb1ELb1ELb0ELb0ELb1ELb1ELb1ELb1ELb0EEENS1_21CollectiveEpilogueFwdINS6_IJSA_SC_SB_EEES9_NS_10bfloat16_tESG_Li384ELb1ELb1ELb1ELb1EEENS1_36VarlenDynamicPersistentTileSchedulerILi192ELi160ELi384ELi128ELb1ELb1ELb1ELb0ELb1ELb1EEEEEEEEEvNT_6ParamsE,"aw",@nobits
	.sectionflags	@""
	.align	16
	.zero		1024


//--------------------- .nv.shared._ZN7cutlass13device_kernelIN5flash11enable_sm90INS1_16FlashAttnFwdSm90INS1_25CollectiveMainloopFwdSm90ILi2EN4cute5tupleIJNS5_1CILi1EEES8_S8_EEENS6_IJNS7_ILi192EEENS7_ILi160EEENS7_ILi64EEEEEELi64ENS_12float_e4m3_tEfNS_4arch4Sm90ELb0ELb0ELb0ELb1ELb1ELb1ELb0ELb1ELb1ELb1ELb1ELb0EEENS1_21CollectiveEpilogueFwdINS6_IJSA_SC_SB_EEES9_NS_10bfloat16_tESG_Li384ELb1ELb1ELb1ELb1EEENS1_36VarlenDynamicPersistentTileSchedulerILi192ELi160ELi384ELi128ELb1ELb1ELb1ELb0ELb1ELb1EEEEEEEEEvNT_6ParamsE --------------------------
	.section	.nv.shared._ZN7cutlass13device_kernelIN5flash11enable_sm90INS1_16FlashAttnFwdSm90INS1_25CollectiveMainloopFwdSm90ILi2EN4cute5tupleIJNS5_1CILi1EEES8_S8_EEENS6_IJNS7_ILi192EEENS7_ILi160EEENS7_ILi64EEEEEELi64ENS_12float_e4m3_tEfNS_4arch4Sm90ELb0ELb0ELb0ELb1ELb1ELb1ELb0ELb1ELb1ELb1ELb1ELb0EEENS1_21CollectiveEpilogueFwdINS6_IJSA_SC_SB_EEES9_NS_10bfloat16_tESG_Li384ELb1ELb1ELb1ELb1EEENS1_36VarlenDynamicPersistentTileSchedulerILi192ELi160ELi384ELi128ELb1ELb1ELb1ELb0ELb1ELb1EEEEEEEEEvNT_6ParamsE,"aw",@nobits
	.sectionflags	@""
	.align	16
	.zero		1024


//--------------------- .nv.shared._ZN7cutlass13device_kernelIN5flash11enable_sm90INS1_16FlashAttnFwdSm90INS1_25CollectiveMainloopFwdSm90ILi2EN4cute5tupleIJNS5_1CILi1EEES8_S8_EEENS6_IJNS7_ILi192EEENS7_ILi160EEENS7_ILi64EEEEEELi64ENS_12float_e4m3_tEfNS_4arch4Sm90ELb0ELb1ELb0ELb0ELb1ELb0ELb0ELb1ELb1ELb1ELb1ELb0EEENS1_21CollectiveEpilogueFwdINS6_IJSA_SC_SB_EEES9_NS_10bfloat16_tESG_Li384ELb0ELb1ELb1ELb1EEENS1_19SingleTileSchedulerILb0ELb1ELb1ELi192EEEEEEEEEvNT_6ParamsE --------------------------
	.section	.nv.shared._ZN7cutlass13device_kernelIN5flash11enable_sm90INS1_16FlashAttnFwdSm90INS1_25CollectiveMainloopFwdSm90ILi2EN4cute5tupleIJNS5_1CILi1EEES8_S8_EEENS6_IJNS7_ILi192EEENS7_ILi160EEENS7_ILi64EEEEEELi64ENS_12float_e4m3_tEfNS_4arch4Sm90ELb0ELb1ELb0ELb0ELb1ELb0ELb0ELb1ELb1ELb1ELb1ELb0EEENS1_21CollectiveEpilogueFwdINS6_IJSA_SC_SB_EEES9_NS_10bfloat16_tESG_Li384ELb0ELb1ELb1ELb1EEENS1_19SingleTileSchedulerILb0ELb1ELb1ELi192EEEEEEEEEvNT_6ParamsE,"aw",@nobits
	.sectionflags	@""
	.align	16
	.zero		1024


//--------------------- .nv.shared._ZN7cutlass13device_kernelIN5flash11enable_sm90INS1_16FlashAttnFwdSm90INS1_25CollectiveMainloopFwdSm90ILi2EN4cute5tupleIJNS5_1CILi1EEES8_S8_EEENS6_IJNS7_ILi192EEENS7_ILi160EEENS7_ILi64EEEEEELi64ENS_12float_e4m3_tEfNS_4arch4Sm90ELb0ELb1ELb0ELb1ELb1ELb0ELb0ELb1ELb1ELb1ELb1ELb0EEENS1_21CollectiveEpilogueFwdINS6_IJSA_SC_SB_EEES9_NS_10bfloat16_tESG_Li384ELb1ELb1ELb1ELb1EEENS1_36VarlenDynamicPersistentTileSchedulerILi192ELi160ELi384ELi128ELb1ELb1ELb1ELb1ELb0ELb1EEEEEEEEEvNT_6ParamsE --------------------------
	.section	.nv.shared._ZN7cutlass13device_kernelIN5flash11enable_sm90INS1_16FlashAttnFwdSm90INS1_25CollectiveMainloopFwdSm90ILi2EN4cute5tupleIJNS5_1CILi1EEES8_S8_EEENS6_IJNS7_ILi192EEENS7_ILi160EEENS7_ILi64EEEEEELi64ENS_12float_e4m3_tEfNS_4arch4Sm90ELb0ELb1ELb0ELb1ELb1ELb0ELb0ELb1ELb1ELb1ELb1ELb0EEENS1_21CollectiveEpilogueFwdINS6_IJSA_SC_SB_EEES9_NS_10bfloat16_tESG_Li384ELb1ELb1ELb1ELb1EEENS1_36VarlenDynamicPersistentTileSchedulerILi192ELi160ELi384ELi128ELb1ELb1ELb1ELb1ELb0ELb1EEEEEEEEEvNT_6ParamsE,"aw",@nobits
	.sectionflags	@""
	.align	16
	.zero		1024


//--------------------- .nv.shared._ZN7cutlass13device_kernelIN5flash11enable_sm90INS1_16FlashAttnFwdSm90INS1_25CollectiveMainloopFwdSm90ILi2EN4cute5tupleIJNS5_1CILi1EEES8_S8_EEENS6_IJNS7_ILi192EEENS7_ILi160EEENS7_ILi64EEEEEELi64ENS_12float_e4m3_tEfNS_4arch4Sm90ELb0ELb1ELb0ELb1ELb1ELb1ELb0ELb1ELb1ELb1ELb1ELb0EEENS1_21CollectiveEpilogueFwdINS6_IJSA_SC_SB_EEES9_NS_10bfloat16_tESG_Li384ELb1ELb1ELb1ELb1EEENS1_36VarlenDynamicPersistentTileSchedulerILi192ELi160ELi384ELi128ELb1ELb1ELb1ELb1ELb0ELb1EEEEEEEEEvNT_6ParamsE --------------------------
	.section	.nv.shared._ZN7cutlass13device_kernelIN5flash11enable_sm90INS1_16FlashAttnFwdSm90INS1_25CollectiveMainloopFwdSm90ILi2EN4cute5tupleIJNS5_1CILi1EEES8_S8_EEENS6_IJNS7_ILi192EEENS7_ILi160EEENS7_ILi64EEEEEELi64ENS_12float_e4m3_tEfNS_4arch4Sm90ELb0ELb1ELb0ELb1ELb1ELb1ELb0ELb1ELb1ELb1ELb1ELb0EEENS1_21CollectiveEpilogueFwdINS6_IJSA_SC_SB_EEES9_NS_10bfloat16_tESG_Li384ELb1ELb1ELb1ELb1EEENS1_36VarlenDynamicPersistentTileSchedulerILi192ELi160ELi384ELi128ELb1ELb1ELb1ELb1ELb0ELb1EEEEEEEEEvNT_6ParamsE,"aw",@nobits
	.sectionflags	@""
	.align	16
	.zero		1024


//--------------------- .nv.shared._ZN7cutlass13device_kernelIN5flash11enable_sm90INS1_16FlashAttnFwdSm90INS1_25CollectiveMainloopFwdSm90ILi2EN4cute5tupleIJNS5_1CILi1EEES8_S8_EEENS6_IJNS7_ILi192EEENS7_ILi160EEENS7_ILi64EEEEEELi64ENS_12float_e4m3_tEfNS_4arch4Sm90ELb1ELb0ELb0ELb0ELb1ELb0ELb0ELb1ELb1ELb1ELb1ELb0EEENS1_21CollectiveEpilogueFwdINS6_IJSA_SC_SB_EEES9_NS_10bfloat16_tESG_Li384ELb0ELb1ELb1ELb1EEENS1_19SingleTileSchedulerILb0ELb1ELb1ELi192EEEEEEEEEvNT_6ParamsE --------------------------
	.section	.nv.shared._ZN7cutlass13device_kernelIN5flash11enable_sm90INS1_16FlashAttnFwdSm90INS1_25CollectiveMainloopFwdSm90ILi2EN4cute5tupleIJNS5_1CILi1EEES8_S8_EEENS6_IJNS7_ILi192EEENS7_ILi160EEENS7_ILi64EEEEEELi64ENS_12float_e4m3_tEfNS_4arch4Sm90ELb1ELb0ELb0ELb0ELb1ELb0ELb0ELb1ELb1ELb1ELb1ELb0EEENS1_21CollectiveEpilogueFwdINS6_IJSA_SC_SB_EEES9_NS_10bfloat16_tESG_Li384ELb0ELb1ELb1ELb1EEENS1_19SingleTileSchedulerILb0ELb1ELb1ELi192EEEEEEEEEvNT_6ParamsE,"aw",@nobits
	.sectionflags	@""
	.align	16
	.zero		1024


//--------------------- .nv.shared._ZN7cutlass13device_kernelIN5flash11enable_sm90INS1_16FlashAttnFwdSm90INS1_25CollectiveMainloopFwdSm90ILi2EN4cute5tupleIJNS5_1CILi1EEES8_S8_EEENS6_IJNS7_ILi192EEENS7_ILi160EEENS7_ILi64EEEEEELi64ENS_12float_e4m3_tEfNS_4arch4Sm90ELb1ELb0ELb0ELb1ELb1ELb0ELb0ELb1ELb1ELb1ELb1ELb0EEENS1_21CollectiveEpilogueFwdINS6_IJSA_SC_SB_EEES9_NS_10bfloat16_tESG_Li384ELb1ELb1ELb1ELb1EEENS1_36VarlenDynamicPersistentTileSchedulerILi192ELi160ELi384ELi128ELb1ELb1ELb1ELb1ELb1ELb1EEEEEEEEEvNT_6ParamsE --------------------------
	.section	.nv.shared._ZN7cutlass13device_kernelIN5flash11enable_sm90INS1_16FlashAttnFwdSm90INS1_25CollectiveMainloopFwdSm90ILi2EN4cute5tupleIJNS5_1CILi1EEES8_S8_EEENS6_IJNS7_ILi192EEENS7_ILi160EEENS7_ILi64EEEEEELi64ENS_12float_e4m3_tEfNS_4arch4Sm90ELb1ELb0ELb0ELb1ELb1ELb0ELb0ELb1ELb1ELb1ELb1ELb0EEENS1_21CollectiveEpilogueFwdINS6_IJSA_SC_SB_EEES9_NS_10bfloat16_tESG_Li384ELb1ELb1ELb1ELb1EEENS1_36VarlenDynamicPersistentTileSchedulerILi192ELi160ELi384ELi128ELb1ELb1ELb1ELb1ELb1ELb1EEEEEEEEEvNT_6ParamsE,"aw",@nobits
	.sectionflags	@""
	.align	16
	.zero		1024


//--------------------- .nv.shared._ZN7cutlass13device_kernelIN5flash11enable_sm90INS1_16FlashAttnFwdSm90INS1_25CollectiveMainloopFwdSm90ILi2EN4cute5tupleIJNS5_1CILi1EEES8_S8_EEENS6_IJNS7_ILi192EEENS7_ILi160EEENS7_ILi64EEEEEELi64ENS_12float_e4m3_tEfNS_4arch4Sm90ELb1ELb0ELb0ELb1ELb1ELb1ELb0ELb1ELb1ELb1ELb1ELb0EEENS1_21CollectiveEpilogueFwdINS6_IJSA_SC_SB_EEES9_NS_10bfloat16_tESG_Li384ELb1ELb1ELb1ELb1EEENS1_36VarlenDynamicPersistentTileSchedulerILi192ELi160ELi384ELi128ELb1ELb1ELb1ELb1ELb1ELb1EEEEEEEEEvNT_6ParamsE --------------------------
	.section	.nv.shared._ZN7cutlass13device_kernelIN5flash11enable_sm90INS1_16FlashAttnFwdSm90INS1_25CollectiveMainloopFwdSm90ILi2EN4cute5tupleIJNS5_1CILi1EEES8_S8_EEENS6_IJNS7_ILi192EEENS7_ILi160EEENS7_ILi64EEEEEELi64ENS_12float_e4m3_tEfNS_4arch4Sm90ELb1ELb0ELb0ELb1ELb1ELb1ELb0ELb1ELb1ELb1ELb1ELb0EEENS1_21CollectiveEpilogueFwdINS6_IJSA_SC_SB_EEES9_NS_10bfloat16_tESG_Li384ELb1ELb1ELb1ELb1EEENS1_36VarlenDynamicPersistentTileSchedulerILi192ELi160ELi384ELi128ELb1ELb1ELb1ELb1ELb1ELb1EEEEEEEEEvNT_6ParamsE,"aw",@nobits
	.sectionflags	@""
	.align	16
	.zero		1024


//--------------------- .nv.constant0._ZN7cutlass13device_kernelIN5flash11enable_sm90INS1_16FlashAttnFwdSm90INS1_25CollectiveMainloopFwdSm90ILi2EN4cute5tupleIJNS5_1CILi1EEES8_S8_EEENS6_IJNS7_ILi128EEESA_NS7_ILi256EEEEEELi256ENS_12float_e4m3_tEfNS_4arch4Sm90ELb0ELb0ELb0ELb0ELb1ELb0ELb0ELb1ELb0ELb1ELb1ELb0EEENS1_21CollectiveEpilogueFwdINS6_IJSA_SB_SA_EEES9_NS_10bfloat16_tESF_Li256ELb0ELb1ELb1ELb1EEENS1_19SingleTileSchedulerILb0ELb1ELb1ELi128EEEEEEEEEvNT_6ParamsE --------------------------
	.section	.nv.constant0._ZN7cutlass13device_kernelIN5flash11enable_sm90INS1_16FlashAttnFwdSm90INS1_25CollectiveMainloopFwdSm90ILi2EN4cute5tupleIJNS5_1CILi1EEES8_S8_EEENS6_IJNS7_ILi128EEESA_NS7_ILi256EEEEEELi256ENS_12float_e4m3_tEfNS_4arch4Sm90ELb0ELb0ELb0ELb0ELb1ELb0ELb0ELb1ELb0ELb1ELb1ELb0EEENS1_21CollectiveEpilogueFwdINS6_IJSA_SB_SA_EEES9_NS_10bfloat16_tESF_Li256ELb0ELb1ELb1ELb1EEENS1_19SingleTileSchedulerILb0ELb1ELb1ELi128EEEEEEEEEvNT_6ParamsE,"a",@progbits
	.sectionflags	@""
	.align	4
.nv.constant0._ZN7cutlass13device_kernelIN5flash11enable_sm90INS1_16FlashAttnFwdSm90INS1_25CollectiveMainloopFwdSm90ILi2EN4cute5tupleIJNS5_1CILi1EEES8_S8_EEENS6_IJNS7_ILi128EEESA_NS7_ILi256EEEEEELi256ENS_12float_e4m3_tEfNS_4arch4Sm90ELb0ELb0ELb0ELb0ELb1ELb0ELb0ELb1ELb0ELb1ELb1ELb0EEENS1_21CollectiveEpilogueFwdINS6_IJSA_SB_SA_EEES9_NS_10bfloat16_tESF_Li256ELb0ELb1ELb1ELb1EEENS1_19SingleTileSchedulerILb0ELb1ELb1ELi128EEEEEEEEEvNT_6ParamsE:
	.zero		3200


//--------------------- .nv.constant0._ZN7cutlass13device_kernelIN5flash11enable_sm90INS1_16FlashAttnFwdSm90INS1_25CollectiveMainloopFwdSm90ILi2EN4cute5tupleIJNS5_1CILi1EEES8_S8_EEENS6_IJNS7_ILi128EEESA_NS7_ILi256EEEEEELi256ENS_12float_e4m3_tEfNS_4arch4Sm90ELb0ELb0ELb0ELb1ELb1ELb0ELb0ELb1ELb0ELb1ELb1ELb0EEENS1_21CollectiveEpilogueFwdINS6_IJSA_SB_SA_EEES9_NS_10bfloat16_tESF_Li256ELb1ELb1ELb1ELb1EEENS1_36VarlenDynamicPersistentTileSchedulerILi128ELi128ELi256ELi128ELb1ELb1ELb1ELb0ELb1ELb1EEEEEEEEEvNT_6ParamsE --------------------------
	.section	.nv.constant0._ZN7cutlass13device_kernelIN5flash11enable_sm90INS1_16FlashAttnFwdSm90INS1_25CollectiveMainloopFwdSm90ILi2EN4cute5tupleIJNS5_1CILi1EEES8_S8_EEENS6_IJNS7_ILi128EEESA_NS7_ILi256EEEEEELi256ENS_12float_e4m3_tEfNS_4arch4Sm90ELb0ELb0ELb0ELb1ELb1ELb0ELb0ELb1ELb0ELb1ELb1ELb0EEENS1_21CollectiveEpilogueFwdINS6_IJSA_SB_SA_EEES9_NS_10bfloat16_tESF_Li256ELb1ELb1ELb1ELb1EEENS1_36VarlenDynamicPersistentTileSchedulerILi128ELi128ELi256ELi128ELb1ELb1ELb1ELb0ELb1ELb1EEEEEEEEEvNT_6ParamsE,"a",@progbits
	.sectionflags	@""
	.align	4
.nv.constant0._ZN7cutlass13device_kernelIN5flash11enable_sm90INS1_16FlashAttnFwdSm90INS1_25CollectiveMainloopFwdSm90ILi2EN4cute5tupleIJNS5_1CILi1EEES8_S8_EEENS6_IJNS7_ILi128EEESA_NS7_ILi256EEEEEELi256ENS_12float_e4m3_tEfNS_4arch4Sm90ELb0ELb0ELb0ELb1ELb1ELb0ELb0ELb1ELb0ELb1ELb1ELb0EEENS1_21CollectiveEpilogueFwdINS6_IJSA_SB_SA_EEES9_NS_10bfloat16_tESF_Li256ELb1ELb1ELb1ELb1EEENS1_36VarlenDynamicPersistentTileSchedulerILi128ELi128ELi256ELi128ELb1ELb1ELb1ELb0ELb1ELb1EEEEEEEEEvNT_6ParamsE:
	.zero		3328


//--------------------- .nv.constant0._ZN7cutlass13device_kernelIN5flash11enable_sm90INS1_16FlashAttnFwdSm90INS1_25CollectiveMainloopFwdSm90ILi2EN4cute5tupleIJNS5_1CILi1EEES8_S8_EEENS6_IJNS7_ILi128EEESA_NS7_ILi256EEEEEELi256ENS_12float_e4m3_tEfNS_4arch4Sm90ELb0ELb0ELb0ELb1ELb1ELb1ELb0ELb1ELb0ELb1ELb1ELb0EEENS1_21CollectiveEpilogueFwdINS6_IJSA_SB_SA_EEES9_NS_10bfloat16_tESF_Li256ELb1ELb1ELb1ELb1EEENS1_36VarlenDynamicPersistentTileSchedulerILi128ELi128ELi256ELi128ELb1ELb1ELb1ELb0ELb1ELb1EEEEEEEEEvNT_6ParamsE --------------------------
	.section	.nv.constant0._ZN7cutlass13device_kernelIN5flash11enable_sm90INS1_16FlashAttnFwdSm90INS1_25CollectiveMainloopFwdSm90ILi2EN4cute5tupleIJNS5_1CILi1EEES8_S8_EEENS6_IJNS7_ILi128EEESA_NS7_ILi256EEEEEELi256ENS_12float_e4m3_tEfNS_4arch4Sm90ELb0ELb0ELb0ELb1ELb1ELb1ELb0ELb1ELb0ELb1ELb1ELb0EEENS1_21CollectiveEpilogueFwdINS6_IJSA_SB_SA_EEES9_NS_10bfloat16_tESF_Li256ELb1ELb1ELb1ELb1EEENS1_36VarlenDynamicPersistentTileSchedulerILi128ELi128ELi256ELi128ELb1ELb1ELb1ELb0ELb1ELb1EEEEEEEEEvNT_6ParamsE,"a",@progbits
	.sectionflags	@""
	.align	4
.nv.constant0._ZN7cutlass13device_kernelIN5flash11enable_sm90INS1_16FlashAttnFwdSm90INS1_25CollectiveMainloopFwdSm90ILi2EN4cute5tupleIJNS5_1CILi1EEES8_S8_EEENS6_IJNS7_ILi128EEESA_NS7_ILi256EEEEEELi256ENS_12float_e4m3_tEfNS_4arch4Sm90ELb0ELb0ELb0ELb1ELb1ELb1ELb0ELb1ELb0ELb1ELb1ELb0EEENS1_21CollectiveEpilogueFwdINS6_IJSA_SB_SA_EEES9_NS_10bfloat16_tESF_Li256ELb1ELb1ELb1ELb1EEENS1_36VarlenDynamicPersistentTileSchedulerILi128ELi128ELi256ELi128ELb1ELb1ELb1ELb0ELb1ELb1EEEEEEEEEvNT_6ParamsE:
	.zero		3328


//--------------------- .nv.constant0._ZN7cutlass13device_kernelIN5flash11enable_sm90INS1_16FlashAttnFwdSm90INS1_25CollectiveMainloopFwdSm90ILi2EN4cute5tupleIJNS5_1CILi1EEES8_S8_EEENS6_IJNS7_ILi128EEENS7_ILi64EEENS7_ILi256EEEEEELi256ENS_12float_e4m3_tEfNS_4arch4Sm90ELb0ELb1ELb0ELb0ELb1ELb0ELb0ELb1ELb0ELb1ELb1ELb0EEENS1_21CollectiveEpilogueFwdINS6_IJSA_SC_SB_EEES9_NS_10bfloat16_tESG_Li256ELb0ELb1ELb1ELb1EEENS1_19SingleTileSchedulerILb0ELb1ELb1ELi128EEEEEEEEEvNT_6ParamsE --------------------------
	.section	.nv.constant0._ZN7cutlass13device_kernelIN5flash11enable_sm90INS1_16FlashAttnFwdSm90INS1_25CollectiveMainloopFwdSm90ILi2EN4cute5tupleIJNS5_1CILi1EEES8_S8_EEENS6_IJNS7_ILi128EEENS7_ILi64EEENS7_ILi256EEEEEELi256ENS_12float_e4m3_tEfNS_4arch4Sm90ELb0ELb1ELb0ELb0ELb1ELb0ELb0ELb1ELb0ELb1ELb1ELb0EEENS1_21CollectiveEpilogueFwdINS6_IJSA_SC_SB_EEES9_NS_10bfloat16_tESG_Li256ELb0ELb1ELb1ELb1EEENS1_19SingleTileSchedulerILb0ELb1ELb1ELi128EEEEEEEEEvNT_6ParamsE,"a",@progbits
	.sectionflags	@""
	.align	4
.nv.constant0._ZN7cutlass13device_kernelIN5flash11enable_sm90INS1_16FlashAttnFwdSm90INS1_25CollectiveMainloopFwdSm90ILi2EN4cute5tupleIJNS5_1CILi1EEES8_S8_EEENS6_IJNS7_ILi128EEENS7_ILi64EEENS7_ILi256EEEEEELi256ENS_12float_e4m3_tEfNS_4arch4Sm90ELb0ELb1ELb0ELb0ELb1ELb0ELb0ELb1ELb0ELb1ELb1ELb0EEENS1_21CollectiveEpilogueFwdINS6_IJSA_SC_SB_EEES9_NS_10bfloat16_tESG_Li256ELb0ELb1ELb1ELb1EEENS1_19SingleTileSchedulerILb0ELb1ELb1ELi128EEEEEEEEEvNT_6ParamsE:
	.zero		3200


//--------------------- .nv.constant0._ZN7cutlass13device_kernelIN5flash11enable_sm90INS1_16FlashAttnFwdSm90INS1_25CollectiveMainloopFwdSm90ILi2EN4cute5tupleIJNS5_1CILi1EEES8_S8_EEENS6_IJNS7_ILi128EEENS7_ILi64EEENS7_ILi256EEEEEELi256ENS_12float_e4m3_tEfNS_4arch4Sm90ELb0ELb1ELb0ELb1ELb1ELb0ELb0ELb1ELb0ELb1ELb1ELb0EEENS1_21CollectiveEpilogueFwdINS6_IJSA_SC_SB_EEES9_NS_10bfloat16_tESG_Li256ELb1ELb1ELb1ELb1EEENS1_36VarlenDynamicPersistentTileSchedulerILi128ELi64ELi256ELi128ELb1ELb1ELb1ELb1ELb0ELb1EEEEEEEEEvNT_6ParamsE --------------------------
	.section	.nv.constant0._ZN7cutlass13device_kernelIN5flash11enable_sm90INS1_16FlashAttnFwdSm90INS1_25CollectiveMainloopFwdSm90ILi2EN4cute5tupleIJNS5_1CILi1EEES8_S8_EEENS6_IJNS7_ILi128EEENS7_ILi64EEENS7_ILi256EEEEEELi256ENS_12float_e4m3_tEfNS_4arch4Sm90ELb0ELb1ELb0ELb1ELb1ELb0ELb0ELb1ELb0ELb1ELb1ELb0EEENS1_21CollectiveEpilogueFwdINS6_IJSA_SC_SB_EEES9_NS_10bfloat16_tESG_Li256ELb1ELb1ELb1ELb1EEENS1_36VarlenDynamicPersistentTileSchedulerILi128ELi64ELi256ELi128ELb1ELb1ELb1ELb1ELb0ELb1EEEEEEEEEvNT_6ParamsE,"a",@progbits
	.sectionflags	@""
	.align	4
.nv.constant0._ZN7cutlass13device_kernelIN5flash11enable_sm90INS1_16FlashAttnFwdSm90INS1_25CollectiveMainloopFwdSm90ILi2EN4cute5tupleIJNS5_1CILi1EEES8_S8_EEENS6_IJNS7_ILi128EEENS7_ILi64EEENS7_ILi256EEEEEELi256ENS_12float_e4m3_tEfNS_4arch4Sm90ELb0ELb1ELb0ELb1ELb1ELb0ELb0ELb1ELb0ELb1ELb1ELb0EEENS1_21CollectiveEpilogueFwdINS6_IJSA_SC_SB_EEES9_NS_10bfloat16_tESG_Li256ELb1ELb1ELb1ELb1EEENS1_36VarlenDynamicPersistentTileSchedulerILi128ELi64ELi256ELi128ELb1ELb1ELb1ELb1ELb0ELb1EEEEEEEEEvNT_6ParamsE:
	.zero		3328


//--------------------- .nv.constant0._ZN7cutlass13device_kernelIN5flash11enable_sm90INS1_16FlashAttnFwdSm90INS1_25CollectiveMainloopFwdSm90ILi2EN4cute5tupleIJNS5_1CILi1EEES8_S8_EEENS6_IJNS7_ILi128EEENS7_ILi64EEENS7_ILi256EEEEEELi256ENS_12float_e4m3_tEfNS_4arch4Sm90ELb0ELb1ELb0ELb1ELb1ELb1ELb0ELb1ELb0ELb1ELb1ELb0EEENS1_21CollectiveEpilogueFwdINS6_IJSA_SC_SB_EEES9_NS_10bfloat16_tESG_Li256ELb1ELb1ELb1ELb1EEENS1_36VarlenDynamicPersistentTileSchedulerILi128ELi64ELi256ELi128ELb1ELb1ELb1ELb1ELb0ELb1EEEEEEEEEvNT_6ParamsE --------------------------
	.section	.nv.constant0._ZN7cutlass13device_kernelIN5flash11enable_sm90INS1_16FlashAttnFwdSm90INS1_25CollectiveMainloopFwdSm90ILi2EN4cute5tupleIJNS5_1CILi1EEES8_S8_EEENS6_IJNS7_ILi128EEENS7_ILi64EEENS7_ILi256EEEEEELi256ENS_12float_e4m3_tEfNS_4arch4Sm90ELb0ELb1ELb0ELb1ELb1ELb1ELb0ELb1ELb0ELb1ELb1ELb0EEENS1_21CollectiveEpilogueFwdINS6_IJSA_SC_SB_EEES9_NS_10bfloat16_tESG_Li256ELb1ELb1ELb1ELb1EEENS1_36VarlenDynamicPersistentTileSchedulerILi128ELi64ELi256ELi128ELb1ELb1ELb1ELb1ELb0ELb1EEEEEEEEEvNT_6ParamsE,"a",@progbits
	.sectionflags	@""
	.align	4
.nv.constant0._ZN7cutlass13device_kernelIN5flash11enable_sm90INS1_16FlashAttnFwdSm90INS1_25CollectiveMainloopFwdSm90ILi2EN4cute5tupleIJNS5_1CILi1EEES8_S8_EEENS6_IJNS7_ILi128EEENS7_ILi64EEENS7_ILi256EEEEEELi256ENS_12float_e4m3_tEfNS_4arch4Sm90ELb0ELb1ELb0ELb1ELb1ELb1ELb0ELb1ELb0ELb1ELb1ELb0EEENS1_21CollectiveEpilogueFwdINS6_IJSA_SC_SB_EEES9_NS_10bfloat16_tESG_Li256ELb1ELb1ELb1ELb1EEENS1_36VarlenDynamicPersistentTileSchedulerILi128ELi64ELi256ELi128ELb1ELb1ELb1ELb1ELb0ELb1EEEEEEEEEvNT_6ParamsE:
	.zero		3328


//--------------------- .nv.constant0._ZN7cutlass13device_kernelIN5flash11enable_sm90INS1_16FlashAttnFwdSm90INS1_25CollectiveMainloopFwdSm90ILi2EN4cute5tupleIJNS5_1CILi1EEES8_S8_EEENS6_IJNS7_ILi128EEESA_NS7_ILi256EEEEEELi256ENS_12float_e4m3_tEfNS_4arch4Sm90ELb1ELb0ELb0ELb0ELb1ELb0ELb0ELb1ELb0ELb1ELb1ELb0EEENS1_21CollectiveEpilogueFwdINS6_IJSA_SB_SA_EEES9_NS_10bfloat16_tESF_Li256ELb0ELb1ELb1ELb1EEENS1_19SingleTileSchedulerILb0ELb1ELb1ELi128EEEEEEEEEvNT_6ParamsE --------------------------
	.section	.nv.constant0._ZN7cutlass13device_kernelIN5flash11enable_sm90INS1_16FlashAttnFwdSm90INS1_25CollectiveMainloopFwdSm90ILi2EN4cute5tupleIJNS5_1CILi1EEES8_S8_EEENS6_IJNS7_ILi128EEESA_NS7_ILi256EEEEEELi256ENS_12float_e4m3_tEfNS_4arch4Sm90ELb1ELb0ELb0ELb0ELb1ELb0ELb0ELb1ELb0ELb1ELb1ELb0EEENS1_21CollectiveEpilogueFwdINS6_IJSA_SB_SA_EEES9_NS_10bfloat16_tESF_Li256ELb0ELb1ELb1ELb1EEENS1_19SingleTileSchedulerILb0ELb1ELb1ELi128EEEEEEEEEvNT_6ParamsE,"a",@progbits
	.sectionflags	@""
	.align	4
.nv.constant0._ZN7cutlass13device_kernelIN5flash11enable_sm90INS1_16FlashAttnFwdSm90INS1_25CollectiveMainloopFwdSm90ILi2EN4cute5tupleIJNS5_1CILi1EEES8_S8_EEENS6_IJNS7_ILi128EEESA_NS7_ILi256EEEEEELi256ENS_12float_e4m3_tEfNS_4arch4Sm90ELb1ELb0ELb0ELb0ELb1ELb0ELb0ELb1ELb0ELb1ELb1ELb0EEENS1_21CollectiveEpilogueFwdINS6_IJSA_SB_SA_EEES9_NS_10bfloat16_tESF_Li256ELb0ELb1ELb1ELb1EEENS1_19SingleTileSchedulerILb0ELb1ELb1ELi128EEEEEEEEEvNT_6ParamsE:
	.zero		3200


//--------------------- .nv.constant0._ZN7cutlass13device_kernelIN5flash11enable_sm90INS1_16FlashAttnFwdSm90INS1_25CollectiveMainloopFwdSm90ILi2EN4cute5tupleIJNS5_1CILi1EEES8_S8_EEENS6_IJNS7_ILi128EEESA_NS7_ILi256EEEEEELi256ENS_12float_e4m3_tEfNS_4arch4Sm90ELb1ELb0ELb0ELb1ELb1ELb0ELb0ELb1ELb0ELb1ELb1ELb0EEENS1_21CollectiveEpilogueFwdINS6_IJSA_SB_SA_EEES9_NS_10bfloat16_tESF_Li256ELb1ELb1ELb1ELb1EEENS1_36VarlenDynamicPersistentTileSchedulerILi128ELi128ELi256ELi128ELb1ELb1ELb1ELb1ELb1ELb1EEEEEEEEEvNT_6ParamsE --------------------------
	.section	.nv.constant0._ZN7cutlass13device_kernelIN5flash11enable_sm90INS1_16FlashAttnFwdSm90INS1_25CollectiveMainloopFwdSm90ILi2EN4cute5tupleIJNS5_1CILi1EEES8_S8_EEENS6_IJNS7_ILi128EEESA_NS7_ILi256EEEEEELi256ENS_12float_e4m3_tEfNS_4arch4Sm90ELb1ELb0ELb0ELb1ELb1ELb0ELb0ELb1ELb0ELb1ELb1ELb0EEENS1_21CollectiveEpilogueFwdINS6_IJSA_SB_SA_EEES9_NS_10bfloat16_tESF_Li256ELb1ELb1ELb1ELb1EEENS1_36VarlenDynamicPersistentTileSchedulerILi128ELi128ELi256ELi128ELb1ELb1ELb1ELb1ELb1ELb1EEEEEEEEEvNT_6ParamsE,"a",@progbits
	.sectionflags	@""
	.align	4
.nv.constant0._ZN7cutlass13device_kernelIN5flash11enable_sm90INS1_16FlashAttnFwdSm90INS1_25CollectiveMainloopFwdSm90ILi2EN4cute5tupleIJNS5_1CILi1EEES8_S8_EEENS6_IJNS7_ILi128EEESA_NS7_ILi256EEEEEELi256ENS_12float_e4m3_tEfNS_4arch4Sm90ELb1ELb0ELb0ELb1ELb1ELb0ELb0ELb1ELb0ELb1ELb1ELb0EEENS1_21CollectiveEpilogueFwdINS6_IJSA_SB_SA_EEES9_NS_10bfloat16_tESF_Li256ELb1ELb1ELb1ELb1EEENS1_36VarlenDynamicPersistentTileSchedulerILi128ELi128ELi256ELi128ELb1ELb1ELb1ELb1ELb1ELb1EEEEEEEEEvNT_6ParamsE:
	.zero		3328


//--------------------- .nv.constant0._ZN7cutlass13device_kernelIN5flash11enable_sm90INS1_16FlashAttnFwdSm90INS1_25CollectiveMainloopFwdSm90ILi2EN4cute5tupleIJNS5_1CILi1EEES8_S8_EEENS6_IJNS7_ILi128EEESA_NS7_ILi256EEEEEELi256ENS_12float_e4m3_tEfNS_4arch4Sm90ELb1ELb0ELb0ELb1ELb1ELb1ELb0ELb1ELb0ELb1ELb1ELb0EEENS1_21CollectiveEpilogueFwdINS6_IJSA_SB_SA_EEES9_NS_10bfloat16_tESF_Li256ELb1ELb1ELb1ELb1EEENS1_36VarlenDynamicPersistentTileSchedulerILi128ELi128ELi256ELi128ELb1ELb1ELb1ELb1ELb1ELb1EEEEEEEEEvNT_6ParamsE --------------------------
	.section	.nv.constant0._ZN7cutlass13device_kernelIN5flash11enable_sm90INS1_16FlashAttnFwdSm90INS1_25CollectiveMainloopFwdSm90ILi2EN4cute5tupleIJNS5_1CILi1EEES8_S8_EEENS6_IJNS7_ILi128EEESA_NS7_ILi256EEEEEELi256ENS_12float_e4m3_tEfNS_4arch4Sm90ELb1ELb0ELb0ELb1ELb1ELb1ELb0ELb1ELb0ELb1ELb1ELb0EEENS1_21CollectiveEpilogueFwdINS6_IJSA_SB_SA_EEES9_NS_10bfloat16_tESF_Li256ELb1ELb1ELb1ELb1EEENS1_36VarlenDynamicPersistentTileSchedulerILi128ELi128ELi256ELi128ELb1ELb1ELb1ELb1ELb1ELb1EEEEEEEEEvNT_6ParamsE,"a",@progbits
	.sectionflags	@""
	.align	4
.nv.constant0._ZN7cutlass13device_kernelIN5flash11enable_sm90INS1_16FlashAttnFwdSm90INS1_25CollectiveMainloopFwdSm90ILi2EN4cute5tupleIJNS5_1CILi1EEES8_S8_EEENS6_IJNS7_ILi128EEESA_NS7_ILi256EEEEEELi256ENS_12float_e4m3_tEfNS_4arch4Sm90ELb1ELb0ELb0ELb1ELb1ELb1ELb0ELb1ELb0ELb1ELb1ELb0EEENS1_21CollectiveEpilogueFwdINS6_IJSA_SB_SA_EEES9_NS_10bfloat16_tESF_Li256ELb1ELb1ELb1ELb1EEENS1_36VarlenDynamicPersistentTileSchedulerILi128ELi128ELi256ELi128ELb1ELb1ELb1ELb1ELb1ELb1EEEEEEEEEvNT_6ParamsE:
	.zero		3328


//--------------------- .nv.constant0._ZN7cutlass13device_kernelIN5flash11enable_sm90INS1_16FlashAttnFwdSm90INS1_25CollectiveMainloopFwdSm90ILi2EN4cute5tupleIJNS5_1CILi1EEES8_S8_EEENS6_IJNS7_ILi128EEENS7_ILi160EEENS7_ILi192EEEEEELi192ENS_12float_e4m3_tEfNS_4arch4Sm90ELb0ELb0ELb0ELb0ELb1ELb0ELb0ELb1ELb1ELb1ELb1ELb0EEENS1_21CollectiveEpilogueFwdINS6_IJSA_SC_SB_EEES9_NS_10bfloat16_tESG_Li256ELb0ELb1ELb1ELb1EEENS1_19SingleTileSchedulerILb0ELb1ELb1ELi128EEEEEEEEEvNT_6ParamsE --------------------------
	.section	.nv.constant0._ZN7cutlass13device_kernelIN5flash11enable_sm90INS1_16FlashAttnFwdSm90INS1_25CollectiveMainloopFwdSm90ILi2EN4cute5tupleIJNS5_1CILi1EEES8_S8_EEENS6_IJNS7_ILi128EEENS7_ILi160EEENS7_ILi192EEEEEELi192ENS_12float_e4m3_tEfNS_4arch4Sm90ELb0ELb0ELb0ELb0ELb1ELb0ELb0ELb1ELb1ELb1ELb1ELb0EEENS1_21CollectiveEpilogueFwdINS6_IJSA_SC_SB_EEES9_NS_10bfloat16_tESG_Li256ELb0ELb1ELb1ELb1EEENS1_19SingleTileSchedulerILb0ELb1ELb1ELi128EEEEEEEEEvNT_6ParamsE,"a",@progbits
	.sectionflags	@""
	.align	4
.nv.constant0._ZN7cutlass13device_kernelIN5flash11enable_sm90INS1_16FlashAttnFwdSm90INS1_25CollectiveMainloopFwdSm90ILi2EN4cute5tupleIJNS5_1CILi1EEES8_S8_EEENS6_IJNS7_ILi128EEENS7_ILi160EEENS7_ILi192EEEEEELi192ENS_12float_e4m3_tEfNS_4arch4Sm90ELb0ELb0ELb0ELb0ELb1ELb0ELb0ELb1ELb1ELb1ELb1ELb0EEENS1_21CollectiveEpilogueFwdINS6_IJSA_SC_SB_EEES9_NS_10bfloat16_tESG_Li256ELb0ELb1ELb1ELb1EEENS1_19SingleTileSchedulerILb0ELb1ELb1ELi128EEEEEEEEEvNT_6ParamsE:
	.zero		3200


//--------------------- .nv.constant0._ZN7cutlass13device_kernelIN5flash11enable_sm90INS1_16FlashAttnFwdSm90INS1_25CollectiveMainloopFwdSm90ILi2EN4cute5tupleIJNS5_1CILi1EEES8_S8_EEENS6_IJNS7_ILi128EEENS7_ILi160EEENS7_ILi192EEEEEELi192ENS_12float_e4m3_tEfNS_4arch4Sm90ELb0ELb0ELb0ELb1ELb1ELb0ELb0ELb1ELb1ELb1ELb1ELb0EEENS1_21CollectiveEpilogueFwdINS6_IJSA_SC_SB_EEES9_NS_10bfloat16_tESG_Li256ELb1ELb1ELb1ELb1EEENS1_36VarlenDynamicPersistentTileSchedulerILi128ELi160ELi256ELi128ELb1ELb1ELb1ELb0ELb1ELb1EEEEEEEEEvNT_6ParamsE --------------------------
	.section	.nv.constant0._ZN7cutlass13device_kernelIN5flash11enable_sm90INS1_16FlashAttnFwdSm90INS1_25CollectiveMainloopFwdSm90ILi2EN4cute5tupleIJNS5_1CILi1EEES8_S8_EEENS6_IJNS7_ILi128EEENS7_ILi160EEENS7_ILi192EEEEEELi192ENS_12float_e4m3_tEfNS_4arch4Sm90ELb0ELb0ELb0ELb1ELb1ELb0ELb0ELb1ELb1ELb1ELb1ELb0EEENS1_21CollectiveEpilogueFwdINS6_IJSA_SC_SB_EEES9_NS_10bfloat16_tESG_Li256ELb1ELb1ELb1ELb1EEENS1_36VarlenDynamicPersistentTileSchedulerILi128ELi160ELi256ELi128ELb1ELb1ELb1ELb0ELb1ELb1EEEEEEEEEvNT_6ParamsE,"a",@progbits
	.sectionflags	@""
	.align	4
.nv.constant0._ZN7cutlass13device_kernelIN5flash11enable_sm90INS1_16FlashAttnFwdSm90INS1_25CollectiveMainloopFwdSm90ILi2EN4cute5tupleIJNS5_1CILi1EEES8_S8_EEENS6_IJNS7_ILi128EEENS7_ILi160EEENS7_ILi192EEEEEELi192ENS_12float_e4m3_tEfNS_4arch4Sm90ELb0ELb0ELb0ELb1ELb1ELb0ELb0ELb1ELb1ELb1ELb1ELb0EEENS1_21CollectiveEpilogueFwdINS6_IJSA_SC_SB_EEES9_NS_10bfloat16_tESG_Li256ELb1ELb1ELb1ELb1EEENS1_36VarlenDynamicPersistentTileSchedulerILi128ELi160ELi256ELi128ELb1ELb1ELb1ELb0ELb1ELb1EEEEEEEEEvNT_6ParamsE:
	.zero		3328


//--------------------- .nv.constant0._ZN7cutlass13device_kernelIN5flash11enable_sm90INS1_16FlashAttnFwdSm90INS1_25CollectiveMainloopFwdSm90ILi2EN4cute5tupleIJNS5_1CILi1EEES8_S8_EEENS6_IJNS7_ILi128EEENS7_ILi160EEENS7_ILi192EEEEEELi192ENS_12float_e4m3_tEfNS_4arch4Sm90ELb0ELb0ELb0ELb1ELb1ELb1ELb0ELb1ELb1ELb1ELb1ELb0EEENS1_21CollectiveEpilogueFwdINS6_IJSA_SC_SB_EEES9_NS_10bfloat16_tESG_Li256ELb1ELb1ELb1ELb1EEENS1_36VarlenDynamicPersistentTileSchedulerILi128ELi160ELi256ELi128ELb1ELb1ELb1ELb0ELb1ELb1EEEEEEEEEvNT_6ParamsE --------------------------
	.section	.nv.constant0._ZN7cutlass13device_kernelIN5flash11enable_sm90INS1_16FlashAttnFwdSm90INS1_25CollectiveMainloopFwdSm90ILi2EN4cute5tupleIJNS5_1CILi1EEES8_S8_EEENS6_IJNS7_ILi128EEENS7_ILi160EEENS7_ILi192EEEEEELi192ENS_12float_e4m3_tEfNS_4arch4Sm90ELb0ELb0ELb0ELb1ELb1ELb1ELb0ELb1ELb1ELb1ELb1ELb0EEENS1_21CollectiveEpilogueFwdINS6_IJSA_SC_SB_EEES9_NS_10bfloat16_tESG_Li256ELb1ELb1ELb1ELb1EEENS1_36VarlenDynamicPersistentTileSchedulerILi128ELi160ELi256ELi128ELb1ELb1ELb1ELb0ELb1ELb1EEEEEEEEEvNT_6ParamsE,"a",@progbits
	.sectionflags	@""
	.align	4
.nv.constant0._ZN7cutlass13device_kernelIN5flash11enable_sm90INS1_16FlashAttnFwdSm90INS1_25CollectiveMainloopFwdSm90ILi2EN4cute5tupleIJNS5_1CILi1EEES8_S8_EEENS6_IJNS7_ILi128EEENS7_ILi160EEENS7_ILi192EEEEEELi192ENS_12float_e4m3_tEfNS_4arch4Sm90ELb0ELb0ELb0ELb1ELb1ELb1ELb0ELb1ELb1ELb1ELb1ELb0EEENS1_21CollectiveEpilogueFwdINS6_IJSA_SC_SB_EEES9_NS_10bfloat16_tESG_Li256ELb1ELb1ELb1ELb1EEENS1_36VarlenDynamicPersistentTileSchedulerILi128ELi160ELi256ELi128ELb1ELb1ELb1ELb0ELb1ELb1EEEEEEEEEvNT_6ParamsE:
	.zero		3328


//--------------------- .nv.constant0._ZN7cutlass13device_kernelIN5flash11enable_sm90INS1_16FlashAttnFwdSm90INS1_25CollectiveMainloopFwdSm90ILi2EN4cute5tupleIJNS5_1CILi1EEES8_S8_EEENS6_IJNS7_ILi128EEESA_NS7_ILi192EEEEEELi192ENS_12float_e4m3_tEfNS_4arch4Sm90ELb0ELb1ELb0ELb0ELb1ELb0ELb0ELb1ELb1ELb1ELb1ELb0EEENS1_21CollectiveEpilogueFwdINS6_IJSA_SB_SA_EEES9_NS_10bfloat16_tESF_Li256ELb0ELb1ELb1ELb1EEENS1_19SingleTileSchedulerILb0ELb1ELb1ELi128EEEEEEEEEvNT_6ParamsE --------------------------
	.section	.nv.constant0._ZN7cutlass13device_kernelIN5flash11enable_sm90INS1_16FlashAttnFwdSm90INS1_25CollectiveMainloopFwdSm90ILi2EN4cute5tupleIJNS5_1CILi1EEES8_S8_EEENS6_IJNS7_ILi128EEESA_NS7_ILi192EEEEEELi192ENS_12float_e4m3_tEfNS_4arch4Sm90ELb0ELb1ELb0ELb0ELb1ELb0ELb0ELb1ELb1ELb1ELb1ELb0EEENS1_21CollectiveEpilogueFwdINS6_IJSA_SB_SA_EEES9_NS_10bfloat16_tESF_Li256ELb0ELb1ELb1ELb1EEENS1_19SingleTileSchedulerILb0ELb1ELb1ELi128EEEEEEEEEvNT_6ParamsE,"a",@progbits
	.sectionflags	@""
	.align	4
.nv.constant0._ZN7cutlass13device_kernelIN5flash11enable_sm90INS1_16FlashAttnFwdSm90INS1_25CollectiveMainloopFwdSm90ILi2EN4cute5tupleIJNS5_1CILi1EEES8_S8_EEENS6_IJNS7_ILi128EEESA_NS7_ILi192EEEEEELi192ENS_12float_e4m3_tEfNS_4arch4Sm90ELb0ELb1ELb0ELb0ELb1ELb0ELb0ELb1ELb1ELb1ELb1ELb0EEENS1_21CollectiveEpilogueFwdINS6_IJSA_SB_SA_EEES9_NS_10bfloat16_tESF_Li256ELb0ELb1ELb1ELb1EEENS1_19SingleTileSchedulerILb0ELb1ELb1ELi128EEEEEEEEEvNT_6ParamsE:
	.zero		3200


//--------------------- .nv.constant0._ZN7cutlass13device_kernelIN5flash11enable_sm90INS1_16FlashAttnFwdSm90INS1_25CollectiveMainloopFwdSm90ILi2EN4cute5tupleIJNS5_1CILi1EEES8_S8_EEENS6_IJNS7_ILi128EEESA_NS7_ILi192EEEEEELi192ENS_12float_e4m3_tEfNS_4arch4Sm90ELb0ELb1ELb0ELb1ELb1ELb0ELb0ELb1ELb1ELb1ELb1ELb0EEENS1_21CollectiveEpilogueFwdINS6_IJSA_SB_SA_EEES9_NS_10bfloat16_tESF_Li256ELb1ELb1ELb1ELb1EEENS1_36VarlenDynamicPersistentTileSchedulerILi128ELi128ELi256ELi128ELb1ELb1ELb1ELb1ELb0ELb1EEEEEEEEEvNT_6ParamsE --------------------------
	.section	.nv.constant0._ZN7cutlass13device_kernelIN5flash11enable_sm90INS1_16FlashAttnFwdSm90INS1_25CollectiveMainloopFwdSm90ILi2EN4cute5tupleIJNS5_1CILi1EEES8_S8_EEENS6_IJNS7_ILi128EEESA_NS7_ILi192EEEEEELi192ENS_12float_e4m3_tEfNS_4arch4Sm90ELb0ELb1ELb0ELb1ELb1ELb0ELb0ELb1ELb1ELb1ELb1ELb0EEENS1_21CollectiveEpilogueFwdINS6_IJSA_SB_SA_EEES9_NS_10bfloat16_tESF_Li256ELb1ELb1ELb1ELb1EEENS1_36VarlenDynamicPersistentTileSchedulerILi128ELi128ELi256ELi128ELb1ELb1ELb1ELb1ELb0ELb1EEEEEEEEEvNT_6ParamsE,"a",@progbits
	.sectionflags	@""
	.align	4
.nv.constant0._ZN7cutlass13device_kernelIN5flash11enable_sm90INS1_16FlashAttnFwdSm90INS1_25CollectiveMainloopFwdSm90ILi2EN4cute5tupleIJNS5_1CILi1EEES8_S8_EEENS6_IJNS7_ILi128EEESA_NS7_ILi192EEEEEELi192ENS_12float_e4m3_tEfNS_4arch4Sm90ELb0ELb1ELb0ELb1ELb1ELb0ELb0ELb1ELb1ELb1ELb1ELb0EEENS1_21CollectiveEpilogueFwdINS6_IJSA_SB_SA_EEES9_NS_10bfloat16_tESF_Li256ELb1ELb1ELb1ELb1EEENS1_36VarlenDynamicPersistentTileSchedulerILi128ELi128ELi256ELi128ELb1ELb1ELb1ELb1ELb0ELb1EEEEEEEEEvNT_6ParamsE:
	.zero		3328


//--------------------- .nv.constant0._ZN7cutlass13device_kernelIN5flash11enable_sm90INS1_16FlashAttnFwdSm90INS1_25CollectiveMainloopFwdSm90ILi2EN4cute5tupleIJNS5_1CILi1EEES8_S8_EEENS6_IJNS7_ILi128EEESA_NS7_ILi192EEEEEELi192ENS_12float_e4m3_tEfNS_4arch4Sm90ELb0ELb1ELb0ELb1ELb1ELb1ELb0ELb1ELb1ELb1ELb1ELb0EEENS1_21CollectiveEpilogueFwdINS6_IJSA_SB_SA_EEES9_NS_10bfloat16_tESF_Li256ELb1ELb1ELb1ELb1EEENS1_36VarlenDynamicPersistentTileSchedulerILi128ELi128ELi256ELi128ELb1ELb1ELb1ELb1ELb0ELb1EEEEEEEEEvNT_6ParamsE --------------------------
	.section	.nv.constant0._ZN7cutlass13device_kernelIN5flash11enable_sm90INS1_16FlashAttnFwdSm90INS1_25CollectiveMainloopFwdSm90ILi2EN4cute5tupleIJNS5_1CILi1EEES8_S8_EEENS6_IJNS7_ILi128EEESA_NS7_ILi192EEEEEELi192ENS_12float_e4m3_tEfNS_4arch4Sm90ELb0ELb1ELb0ELb1ELb1ELb1ELb0ELb1ELb1ELb1ELb1ELb0EEENS1_21CollectiveEpilogueFwdINS6_IJSA_SB_SA_EEES9_NS_10bfloat16_tESF_Li256ELb1ELb1ELb1ELb1EEENS1_36VarlenDynamicPersistentTileSchedulerILi128ELi128ELi256ELi128ELb1ELb1ELb1ELb1ELb0ELb1EEEEEEEEEvNT_6ParamsE,"a",@progbits
	.sectionflags	@""
	.align	4
.nv.constant0._ZN7cutlass13device_kernelIN5flash11enable_sm90INS1_16FlashAttnFwdSm90INS1_25CollectiveMainloopFwdSm90ILi2EN4cute5tupleIJNS5_1CILi1EEES8_S8_EEENS6_IJNS7_ILi128EEESA_NS7_ILi192EEEEEELi192ENS_12float_e4m3_tEfNS_4arch4Sm90ELb0ELb1ELb0ELb1ELb1ELb1ELb0ELb1ELb1ELb1ELb1ELb0EEENS1_21CollectiveEpilogueFwdINS6_IJSA_SB_SA_EEES9_NS_10bfloat16_tESF_Li256ELb1ELb1ELb1ELb1EEENS1_36VarlenDynamicPersistentTileSchedulerILi128ELi128ELi256ELi128ELb1ELb1ELb1ELb1ELb0ELb1EEEEEEEEEvNT_6ParamsE:
	.zero		3328


//--------------------- .nv.constant0._ZN7cutlass13device_kernelIN5flash11enable_sm90INS1_16FlashAttnFwdSm90INS1_25CollectiveMainloopFwdSm90ILi2EN4cute5tupleIJNS5_1CILi1EEES8_S8_EEENS6_IJNS7_ILi128EEENS7_ILi160EEENS7_ILi192EEEEEELi192ENS_12float_e4m3_tEfNS_4arch4Sm90ELb1ELb0ELb0ELb0ELb1ELb0ELb0ELb1ELb1ELb1ELb1ELb0EEENS1_21CollectiveEpilogueFwdINS6_IJSA_SC_SB_EEES9_NS_10bfloat16_tESG_Li256ELb0ELb1ELb1ELb1EEENS1_19SingleTileSchedulerILb0ELb1ELb1ELi128EEEEEEEEEvNT_6ParamsE --------------------------
	.section	.nv.constant0._ZN7cutlass13device_kernelIN5flash11enable_sm90INS1_16FlashAttnFwdSm90INS1_25CollectiveMainloopFwdSm90ILi2EN4cute5tupleIJNS5_1CILi1EEES8_S8_EEENS6_IJNS7_ILi128EEENS7_ILi160EEENS7_ILi192EEEEEELi192ENS_12float_e4m3_tEfNS_4arch4Sm90ELb1ELb0ELb0ELb0ELb1ELb0ELb0ELb1ELb1ELb1ELb1ELb0EEENS1_21CollectiveEpilogueFwdINS6_IJSA_SC_SB_EEES9_NS_10bfloat16_tESG_Li256ELb0ELb1ELb1ELb1EEENS1_19SingleTileSchedulerILb0ELb1ELb1ELi128EEEEEEEEEvNT_6ParamsE,"a",@progbits
	.sectionflags	@""
	.align	4
.nv.constant0._ZN7cutlass13device_kernelIN5flash11enable_sm90INS1_16FlashAttnFwdSm90INS1_25CollectiveMainloopFwdSm90ILi2EN4cute5tupleIJNS5_1CILi1EEES8_S8_EEENS6_IJNS7_ILi128EEENS7_ILi160EEENS7_ILi192EEEEEELi192ENS_12float_e4m3_tEfNS_4arch4Sm90ELb1ELb0ELb0ELb0ELb1ELb0ELb0ELb1ELb1ELb1ELb1ELb0EEENS1_21CollectiveEpilogueFwdINS6_IJSA_SC_SB_EEES9_NS_10bfloat16_tESG_Li256ELb0ELb1ELb1ELb1EEENS1_19SingleTileSchedulerILb0ELb1ELb1ELi128EEEEEEEEEvNT_6ParamsE:
	.zero		3200


//--------------------- .nv.constant0._ZN7cutlass13device_kernelIN5flash11enable_sm90INS1_16FlashAttnFwdSm90INS1_25CollectiveMainloopFwdSm90ILi2EN4cute5tupleIJNS5_1CILi1EEES8_S8_EEENS6_IJNS7_ILi128EEENS7_ILi160EEENS7_ILi192EEEEEELi192ENS_12float_e4m3_tEfNS_4arch4Sm90ELb1ELb0ELb0ELb1ELb1ELb0ELb0ELb1ELb1ELb1ELb1ELb0EEENS1_21CollectiveEpilogueFwdINS6_IJSA_SC_SB_EEES9_NS_10bfloat16_tESG_Li256ELb1ELb1ELb1ELb1EEENS1_36VarlenDynamicPersistentTileSchedulerILi128ELi160ELi256ELi128ELb1ELb1ELb1ELb1ELb1ELb1EEEEEEEEEvNT_6ParamsE --------------------------
	.section	.nv.constant0._ZN7cutlass13device_kernelIN5flash11enable_sm90INS1_16FlashAttnFwdSm90INS1_25CollectiveMainloopFwdSm90ILi2EN4cute5tupleIJNS5_1CILi1EEES8_S8_EEENS6_IJNS7_ILi128EEENS7_ILi160EEENS7_ILi192EEEEEELi192ENS_12float_e4m3_tEfNS_4arch4Sm90ELb1ELb0ELb0ELb1ELb1ELb0ELb0ELb1ELb1ELb1ELb1ELb0EEENS1_21CollectiveEpilogueFwdINS6_IJSA_SC_SB_EEES9_NS_10bfloat16_tESG_Li256ELb1ELb1ELb1ELb1EEENS1_36VarlenDynamicPersistentTileSchedulerILi128ELi160ELi256ELi128ELb1ELb1ELb1ELb1ELb1ELb1EEEEEEEEEvNT_6ParamsE,"a",@progbits
	.sectionflags	@""
	.align	4
.nv.constant0._ZN7cutlass13device_kernelIN5flash11enable_sm90INS1_16FlashAttnFwdSm90INS1_25CollectiveMainloopFwdSm90ILi2EN4cute5tupleIJNS5_1CILi1EEES8_S8_EEENS6_IJNS7_ILi128EEENS7_ILi160EEENS7_ILi192EEEEEELi192ENS_12float_e4m3_tEfNS_4arch4Sm90ELb1ELb0ELb0ELb1ELb1ELb0ELb0ELb1ELb1ELb1ELb1ELb0EEENS1_21CollectiveEpilogueFwdINS6_IJSA_SC_SB_EEES9_NS_10bfloat16_tESG_Li256ELb1ELb1ELb1ELb1EEENS1_36VarlenDynamicPersistentTileSchedulerILi128ELi160ELi256ELi128ELb1ELb1ELb1ELb1ELb1ELb1EEEEEEEEEvNT_6ParamsE:
	.zero		3328


//--------------------- .nv.constant0._ZN7cutlass13device_kernelIN5flash11enable_sm90INS1_16FlashAttnFwdSm90INS1_25CollectiveMainloopFwdSm90ILi2EN4cute5tupleIJNS5_1CILi1EEES8_S8_EEENS6_IJNS7_ILi128EEENS7_ILi160EEENS7_ILi192EEEEEELi192ENS_12float_e4m3_tEfNS_4arch4Sm90ELb1ELb0ELb0ELb1ELb1ELb1ELb0ELb1ELb1ELb1ELb1ELb0EEENS1_21CollectiveEpilogueFwdINS6_IJSA_SC_SB_EEES9_NS_10bfloat16_tESG_Li256ELb1ELb1ELb1ELb1EEENS1_36VarlenDynamicPersistentTileSchedulerILi128ELi160ELi256ELi128ELb1ELb1ELb1ELb1ELb1ELb1EEEEEEEEEvNT_6ParamsE --------------------------
	.section	.nv.constant0._ZN7cutlass13device_kernelIN5flash11enable_sm90INS1_16FlashAttnFwdSm90INS1_25CollectiveMainloopFwdSm90ILi2EN4cute5tupleIJNS5_1CILi1EEES8_S8_EEENS6_IJNS7_ILi128EEENS7_ILi160EEENS7_ILi192EEEEEELi192ENS_12float_e4m3_tEfNS_4arch4Sm90ELb1ELb0ELb0ELb1ELb1ELb1ELb0ELb1ELb1ELb1ELb1ELb0EEENS1_21CollectiveEpilogueFwdINS6_IJSA_SC_SB_EEES9_NS_10bfloat16_tESG_Li256ELb1ELb1ELb1ELb1EEENS1_36VarlenDynamicPersistentTileSchedulerILi128ELi160ELi256ELi128ELb1ELb1ELb1ELb1ELb1ELb1EEEEEEEEEvNT_6ParamsE,"a",@progbits
	.sectionflags	@""
	.align	4
.nv.constant0._ZN7cutlass13device_kernelIN5flash11enable_sm90INS1_16FlashAttnFwdSm90INS1_25CollectiveMainloopFwdSm90ILi2EN4cute5tupleIJNS5_1CILi1EEES8_S8_EEENS6_IJNS7_ILi128EEENS7_ILi160EEENS7_ILi192EEEEEELi192ENS_12float_e4m3_tEfNS_4arch4Sm90ELb1ELb0ELb0ELb1ELb1ELb1ELb0ELb1ELb1ELb1ELb1ELb0EEENS1_21CollectiveEpilogueFwdINS6_IJSA_SC_SB_EEES9_NS_10bfloat16_tESG_Li256ELb1ELb1ELb1ELb1EEENS1_36VarlenDynamicPersistentTileSchedulerILi128ELi160ELi256ELi128ELb1ELb1ELb1ELb1ELb1ELb1EEEEEEEEEvNT_6ParamsE:
	.zero		3328


//--------------------- .nv.constant0._ZN7cutlass13device_kernelIN5flash11enable_sm90INS1_16FlashAttnFwdSm90INS1_25CollectiveMainloopFwdSm90ILi2EN4cute5tupleIJNS5_1CILi1EEES8_S8_EEENS6_IJNS7_ILi128EEENS7_ILi160EEESA_EEELi128ENS_12float_e4m3_tEfNS_4arch4Sm90ELb0ELb0ELb0ELb0ELb1ELb0ELb0ELb1ELb1ELb1ELb1ELb0EEENS1_21CollectiveEpilogueFwdINS6_IJSA_SA_SB_EEES9_NS_10bfloat16_tESF_Li256ELb0ELb1ELb1ELb1EEENS1_19SingleTileSchedulerILb0ELb1ELb1ELi128EEEEEEEEEvNT_6ParamsE --------------------------
	.section	.nv.constant0._ZN7cutlass13device_kernelIN5flash11enable_sm90INS1_16FlashAttnFwdSm90INS1_25CollectiveMainloopFwdSm90ILi2EN4cute5tupleIJNS5_1CILi1EEES8_S8_EEENS6_IJNS7_ILi128EEENS7_ILi160EEESA_EEELi128ENS_12float_e4m3_tEfNS_4arch4Sm90ELb0ELb0ELb0ELb0ELb1ELb0ELb0ELb1ELb1ELb1ELb1ELb0EEENS1_21CollectiveEpilogueFwdINS6_IJSA_SA_SB_EEES9_NS_10bfloat16_tESF_Li256ELb0ELb1ELb1ELb1EEENS1_19SingleTileSchedulerILb0ELb1ELb1ELi128EEEEEEEEEvNT_6ParamsE,"a",@progbits
	.sectionflags	@""
	.align	4
.nv.constant0._ZN7cutlass13device_kernelIN5flash11enable_sm90INS1_16FlashAttnFwdSm90INS1_25CollectiveMainloopFwdSm90ILi2EN4cute5tupleIJNS5_1CILi1EEES8_S8_EEENS6_IJNS7_ILi128EEENS7_ILi160EEESA_EEELi128ENS_12float_e4m3_tEfNS_4arch4Sm90ELb0ELb0ELb0ELb0ELb1ELb0ELb0ELb1ELb1ELb1ELb1ELb0EEENS1_21CollectiveEpilogueFwdINS6_IJSA_SA_SB_EEES9_NS_10bfloat16_tESF_Li256ELb0ELb1ELb1ELb1EEENS1_19SingleTileSchedulerILb0ELb1ELb1ELi128EEEEEEEEEvNT_6ParamsE:
	.zero		3200


//--------------------- .nv.constant0._ZN7cutlass13device_kernelIN5flash11enable_sm90INS1_16FlashAttnFwdSm90INS1_25CollectiveMainloopFwdSm90ILi2EN4cute5tupleIJNS5_1CILi1EEES8_S8_EEENS6_IJNS7_ILi128EEENS7_ILi160EEESA_EEELi128ENS_12float_e4m3_tEfNS_4arch4Sm90ELb0ELb0ELb0ELb1ELb1ELb0ELb0ELb1ELb1ELb1ELb1ELb0EEENS1_21CollectiveEpilogueFwdINS6_IJSA_SA_SB_EEES9_NS_10bfloat16_tESF_Li256ELb1ELb1ELb1ELb1EEENS1_36VarlenDynamicPersistentTileSchedulerILi128ELi160ELi256ELi128ELb1ELb1ELb1ELb0ELb1ELb1EEEEEEEEEvNT_6ParamsE --------------------------
	.section	.nv.constant0._ZN7cutlass13device_kernelIN5flash11enable_sm90INS1_16FlashAttnFwdSm90INS1_25CollectiveMainloopFwdSm90ILi2EN4cute5tupleIJNS5_1CILi1EEES8_S8_EEENS6_IJNS7_ILi128EEENS7_ILi160EEESA_EEELi128ENS_12float_e4m3_tEfNS_4arch4Sm90ELb0ELb0ELb0ELb1ELb1ELb0ELb0ELb1ELb1ELb1ELb1ELb0EEENS1_21CollectiveEpilogueFwdINS6_IJSA_SA_SB_EEES9_NS_10bfloat16_tESF_Li256ELb1ELb1ELb1ELb1EEENS1_36VarlenDynamicPersistentTileSchedulerILi128ELi160ELi256ELi128ELb1ELb1ELb1ELb0ELb1ELb1EEEEEEEEEvNT_6ParamsE,"a",@progbits
	.sectionflags	@""
	.align	4
.nv.constant0._ZN7cutlass13device_kernelIN5flash11enable_sm90INS1_16FlashAttnFwdSm90INS1_25CollectiveMainloopFwdSm90ILi2EN4cute5tupleIJNS5_1CILi1EEES8_S8_EEENS6_IJNS7_ILi128EEENS7_ILi160EEESA_EEELi128ENS_12float_e4m3_tEfNS_4arch4Sm90ELb0ELb0ELb0ELb1ELb1ELb0ELb0ELb1ELb1ELb1ELb1ELb0EEENS1_21CollectiveEpilogueFwdINS6_IJSA_SA_SB_EEES9_NS_10bfloat16_tESF_Li256ELb1ELb1ELb1ELb1EEENS1_36VarlenDynamicPersistentTileSchedulerILi128ELi160ELi256ELi128ELb1ELb1ELb1ELb0ELb1ELb1EEEEEEEEEvNT_6ParamsE:
	.zero		3328


//--------------------- .nv.constant0._ZN7cutlass13device_kernelIN5flash11enable_sm90INS1_16FlashAttnFwdSm90INS1_25CollectiveMainloopFwdSm90ILi2EN4cute5tupleIJNS5_1CILi1EEES8_S8_EEENS6_IJNS7_ILi128EEENS7_ILi160EEESA_EEELi128ENS_12float_e4m3_tEfNS_4arch4Sm90ELb0ELb0ELb0ELb1ELb1ELb1ELb0ELb1ELb1ELb1ELb1ELb0EEENS1_21CollectiveEpilogueFwdINS6_IJSA_SA_SB_EEES9_NS_10bfloat16_tESF_Li256ELb1ELb1ELb1ELb1EEENS1_36VarlenDynamicPersistentTileSchedulerILi128ELi160ELi256ELi128ELb1ELb1ELb1ELb0ELb1ELb1EEEEEEEEEvNT_6ParamsE --------------------------
	.section	.nv.constant0._ZN7cutlass13device_kernelIN5flash11enable_sm90INS1_16FlashAttnFwdSm90INS1_25CollectiveMainloopFwdSm90ILi2EN4cute5tupleIJNS5_1CILi1EEES8_S8_EEENS6_IJNS7_ILi128EEENS7_ILi160EEESA_EEELi128ENS_12float_e4m3_tEfNS_4arch4Sm90ELb0ELb0ELb0ELb1ELb1ELb1ELb0ELb1ELb1ELb1ELb1ELb0EEENS1_21CollectiveEpilogueFwdINS6_IJSA_SA_SB_EEES9_NS_10bfloat16_tESF_Li256ELb1ELb1ELb1ELb1EEENS1_36VarlenDynamicPersistentTileSchedulerILi128ELi160ELi256ELi128ELb1ELb1ELb1ELb0ELb1ELb1EEEEEEEEEvNT_6ParamsE,"a",@progbits
	.sectionflags	@""
	.align	4
.nv.constant0._ZN7cutlass13device_kernelIN5flash11enable_sm90INS1_16FlashAttnFwdSm90INS1_25CollectiveMainloopFwdSm90ILi2EN4cute5tupleIJNS5_1CILi1EEES8_S8_EEENS6_IJNS7_ILi128EEENS7_ILi160EEESA_EEELi128ENS_12float_e4m3_tEfNS_4arch4Sm90ELb0ELb0ELb0ELb1ELb1ELb1ELb0ELb1ELb1ELb1ELb1ELb0EEENS1_21CollectiveEpilogueFwdINS6_IJSA_SA_SB_EEES9_NS_10bfloat16_tESF_Li256ELb1ELb1ELb1ELb1EEENS1_36VarlenDynamicPersistentTileSchedulerILi128ELi160ELi256ELi128ELb1ELb1ELb1ELb0ELb1ELb1EEEEEEEEEvNT_6ParamsE:
	.zero		3328


//--------------------- .nv.constant0._ZN7cutlass13device_kernelIN5flash11enable_sm90INS1_16FlashAttnFwdSm90INS1_25CollectiveMainloopFwdSm90ILi2EN4cute5tupleIJNS5_1CILi1EEES8_S8_EEENS6_IJNS7_ILi128EEENS7_ILi160EEESA_EEELi128ENS_12float_e4m3_tEfNS_4arch4Sm90ELb0ELb1ELb0ELb0ELb1ELb0ELb0ELb1ELb1ELb1ELb1ELb0EEENS1_21CollectiveEpilogueFwdINS6_IJSA_SA_SB_EEES9_NS_10bfloat16_tESF_Li256ELb0ELb1ELb1ELb1EEENS1_19SingleTileSchedulerILb0ELb1ELb1ELi128EEEEEEEEEvNT_6ParamsE --------------------------
	.section	.nv.constant0._ZN7cutlass13device_kernelIN5flash11enable_sm90INS1_16FlashAttnFwdSm90INS1_25CollectiveMainloopFwdSm90ILi2EN4cute5tupleIJNS5_1CILi1EEES8_S8_EEENS6_IJNS7_ILi128EEENS7_ILi160EEESA_EEELi128ENS_12float_e4m3_tEfNS_4arch4Sm90ELb0ELb1ELb0ELb0ELb1ELb0ELb0ELb1ELb1ELb1ELb1ELb0EEENS1_21CollectiveEpilogueFwdINS6_IJSA_SA_SB_EEES9_NS_10bfloat16_tESF_Li256ELb0ELb1ELb1ELb1EEENS1_19SingleTileSchedulerILb0ELb1ELb1ELi128EEEEEEEEEvNT_6ParamsE,"a",@progbits
	.sectionflags	@""
	.align	4
.nv.constant0._ZN7cutlass13device_kernelIN5flash11enable_sm90INS1_16FlashAttnFwdSm90INS1_25CollectiveMainloopFwdSm90ILi2EN4cute5tupleIJNS5_1CILi1EEES8_S8_EEENS6_IJNS7_ILi128EEENS7_ILi160EEESA_EEELi128ENS_12float_e4m3_tEfNS_4arch4Sm90ELb0ELb1ELb0ELb0ELb1ELb0ELb0ELb1ELb1ELb1ELb1ELb0EEENS1_21CollectiveEpilogueFwdINS6_IJSA_SA_SB_EEES9_NS_10bfloat16_tESF_Li256ELb0ELb1ELb1ELb1EEENS1_19SingleTileSchedulerILb0ELb1ELb1ELi128EEEEEEEEEvNT_6ParamsE:
	.zero		3200


//--------------------- .nv.constant0._ZN7cutlass13device_kernelIN5flash11enable_sm90INS1_16FlashAttnFwdSm90INS1_25CollectiveMainloopFwdSm90ILi2EN4cute5tupleIJNS5_1CILi1EEES8_S8_EEENS6_IJNS7_ILi128EEENS7_ILi160EEESA_EEELi128ENS_12float_e4m3_tEfNS_4arch4Sm90ELb0ELb1ELb0ELb1ELb1ELb0ELb0ELb1ELb1ELb1ELb1ELb0EEENS1_21CollectiveEpilogueFwdINS6_IJSA_SA_SB_EEES9_NS_10bfloat16_tESF_Li256ELb1ELb1ELb1ELb1EEENS1_36VarlenDynamicPersistentTileSchedulerILi128ELi160ELi256ELi128ELb1ELb1ELb1ELb1ELb0ELb1EEEEEEEEEvNT_6ParamsE --------------------------
	.section	.nv.constant0._ZN7cutlass13device_kernelIN5flash11enable_sm90INS1_16FlashAttnFwdSm90INS1_25CollectiveMainloopFwdSm90ILi2EN4cute5tupleIJNS5_1CILi1EEES8_S8_EEENS6_IJNS7_ILi128EEENS7_ILi160EEESA_EEELi128ENS_12float_e4m3_tEfNS_4arch4Sm90ELb0ELb1ELb0ELb1ELb1ELb0ELb0ELb1ELb1ELb1ELb1ELb0EEENS1_21CollectiveEpilogueFwdINS6_IJSA_SA_SB_EEES9_NS_10bfloat16_tESF_Li256ELb1ELb1ELb1ELb1EEENS1_36VarlenDynamicPersistentTileSchedulerILi128ELi160ELi256ELi128ELb1ELb1ELb1ELb1ELb0ELb1EEEEEEEEEvNT_6ParamsE,"a",@progbits
	.sectionflags	@""
	.align	4
.nv.constant0._ZN7cutlass13device_kernelIN5flash11enable_sm90INS1_16FlashAttnFwdSm90INS1_25CollectiveMainloopFwdSm90ILi2EN4cute5tupleIJNS5_1CILi1EEES8_S8_EEENS6_IJNS7_ILi128EEENS7_ILi160EEESA_EEELi128ENS_12float_e4m3_tEfNS_4arch4Sm90ELb0ELb1ELb0ELb1ELb1ELb0ELb0ELb1ELb1ELb1ELb1ELb0EEENS1_21CollectiveEpilogueFwdINS6_IJSA_SA_SB_EEES9_NS_10bfloat16_tESF_Li256ELb1ELb1ELb1ELb1EEENS1_36VarlenDynamicPersistentTileSchedulerILi128ELi160ELi256ELi128ELb1ELb1ELb1ELb1ELb0ELb1EEEEEEEEEvNT_6ParamsE:
	.zero		3328


//--------------------- .nv.constant0._ZN7cutlass13device_kernelIN5flash11enable_sm90INS1_16FlashAttnFwdSm90INS1_25CollectiveMainloopFwdSm90ILi2EN4cute5tupleIJNS5_1CILi1EEES8_S8_EEENS6_IJNS7_ILi128EEENS7_ILi160EEESA_EEELi128ENS_12float_e4m3_tEfNS_4arch4Sm90ELb0ELb1ELb0ELb1ELb1ELb1ELb0ELb1ELb1ELb1ELb1ELb0EEENS1_21CollectiveEpilogueFwdINS6_IJSA_SA_SB_EEES9_NS_10bfloat16_tESF_Li256ELb1ELb1ELb1ELb1EEENS1_36VarlenDynamicPersistentTileSchedulerILi128ELi160ELi256ELi128ELb1ELb1ELb1ELb1ELb0ELb1EEEEEEEEEvNT_6ParamsE --------------------------
	.section	.nv.constant0._ZN7cutlass13device_kernelIN5flash11enable_sm90INS1_16FlashAttnFwdSm90INS1_25CollectiveMainloopFwdSm90ILi2EN4cute5tupleIJNS5_1CILi1EEES8_S8_EEENS6_IJNS7_ILi128EEENS7_ILi160EEESA_EEELi128ENS_12float_e4m3_tEfNS_4arch4Sm90ELb0ELb1ELb0ELb1ELb1ELb1ELb0ELb1ELb1ELb1ELb1ELb0EEENS1_21CollectiveEpilogueFwdINS6_IJSA_SA_SB_EEES9_NS_10bfloat16_tESF_Li256ELb1ELb1ELb1ELb1EEENS1_36VarlenDynamicPersistentTileSchedulerILi128ELi160ELi256ELi128ELb1ELb1ELb1ELb1ELb0ELb1EEEEEEEEEvNT_6ParamsE,"a",@progbits
	.sectionflags	@""
	.align	4
.nv.constant0._ZN7cutlass13device_kernelIN5flash11enable_sm90INS1_16FlashAttnFwdSm90INS1_25CollectiveMainloopFwdSm90ILi2EN4cute5tupleIJNS5_1CILi1EEES8_S8_EEENS6_IJNS7_ILi128EEENS7_ILi160EEESA_EEELi128ENS_12float_e4m3_tEfNS_4arch4Sm90ELb0ELb1ELb0ELb1ELb1ELb1ELb0ELb1ELb1ELb1ELb1ELb0EEENS1_21CollectiveEpilogueFwdINS6_IJSA_SA_SB_EEES9_NS_10bfloat16_tESF_Li256ELb1ELb1ELb1ELb1EEENS1_36VarlenDynamicPersistentTileSchedulerILi128ELi160ELi256ELi128ELb1ELb1ELb1ELb1ELb0ELb1EEEEEEEEEvNT_6ParamsE:
	.zero		3328


//--------------------- .nv.constant0._ZN7cutlass13device_kernelIN5flash11enable_sm90INS1_16FlashAttnFwdSm90INS1_25CollectiveMainloopFwdSm90ILi2EN4cute5tupleIJNS5_1CILi1EEES8_S8_EEENS6_IJNS7_ILi128EEENS7_ILi160EEESA_EEELi128ENS_12float_e4m3_tEfNS_4arch4Sm90ELb1ELb0ELb0ELb0ELb1ELb0ELb0ELb1ELb1ELb1ELb1ELb0EEENS1_21CollectiveEpilogueFwdINS6_IJSA_SA_SB_EEES9_NS_10bfloat16_tESF_Li256ELb0ELb1ELb1ELb1EEENS1_19SingleTileSchedulerILb0ELb1ELb1ELi128EEEEEEEEEvNT_6ParamsE --------------------------
	.section	.nv.constant0._ZN7cutlass13device_kernelIN5flash11enable_sm90INS1_16FlashAttnFwdSm90INS1_25CollectiveMainloopFwdSm90ILi2EN4cute5tupleIJNS5_1CILi1EEES8_S8_EEENS6_IJNS7_ILi128EEENS7_ILi160EEESA_EEELi128ENS_12float_e4m3_tEfNS_4arch4Sm90ELb1ELb0ELb0ELb0ELb1ELb0ELb0ELb1ELb1ELb1ELb1ELb0EEENS1_21CollectiveEpilogueFwdINS6_IJSA_SA_SB_EEES9_NS_10bfloat16_tESF_Li256ELb0ELb1ELb1ELb1EEENS1_19SingleTileSchedulerILb0ELb1ELb1ELi128EEEEEEEEEvNT_6ParamsE,"a",@progbits
	.sectionflags	@""
	.align	4
.nv.constant0._ZN7cutlass13device_kernelIN5flash11enable_sm90INS1_16FlashAttnFwdSm90INS1_25CollectiveMainloopFwdSm90ILi2EN4cute5tupleIJNS5_1CILi1EEES8_S8_EEENS6_IJNS7_ILi128EEENS7_ILi160EEESA_EEELi128ENS_12float_e4m3_tEfNS_4arch4Sm90ELb1ELb0ELb0ELb0ELb1ELb0ELb0ELb1ELb1ELb1ELb1ELb0EEENS1_21CollectiveEpilogueFwdINS6_IJSA_SA_SB_EEES9_NS_10bfloat16_tESF_Li256ELb0ELb1ELb1ELb1EEENS1_19SingleTileSchedulerILb0ELb1ELb1ELi128EEEEEEEEEvNT_6ParamsE:
	.zero		3200


//--------------------- .nv.constant0._ZN7cutlass13device_kernelIN5flash11enable_sm90INS1_16FlashAttnFwdSm90INS1_25CollectiveMainloopFwdSm90ILi2EN4cute5tupleIJNS5_1CILi1EEES8_S8_EEENS6_IJNS7_ILi128EEENS7_ILi160EEESA_EEELi128ENS_12float_e4m3_tEfNS_4arch4Sm90ELb1ELb0ELb0ELb1ELb1ELb0ELb0ELb1ELb1ELb1ELb1ELb0EEENS1_21CollectiveEpilogueFwdINS6_IJSA_SA_SB_EEES9_NS_10bfloat16_tESF_Li256ELb1ELb1ELb1ELb1EEENS1_36VarlenDynamicPersistentTileSchedulerILi128ELi160ELi256ELi128ELb1ELb1ELb1ELb1ELb1ELb1EEEEEEEEEvNT_6ParamsE --------------------------
	.section	.nv.constant0._ZN7cutlass13device_kernelIN5flash11enable_sm90INS1_16FlashAttnFwdSm90INS1_25CollectiveMainloopFwdSm90ILi2EN4cute5tupleIJNS5_1CILi1EEES8_S8_EEENS6_IJNS7_ILi128EEENS7_ILi160EEESA_EEELi128ENS_12float_e4m3_tEfNS_4arch4Sm90ELb1ELb0ELb0ELb1ELb1ELb0ELb0ELb1ELb1ELb1ELb1ELb0EEENS1_21CollectiveEpilogueFwdINS6_IJSA_SA_SB_EEES9_NS_10bfloat16_tESF_Li256ELb1ELb1ELb1ELb1EEENS1_36VarlenDynamicPersistentTileSchedulerILi128ELi160ELi256ELi128ELb1ELb1ELb1ELb1ELb1ELb1EEEEEEEEEvNT_6ParamsE,"a",@progbits
	.sectionflags	@""
	.align	4
.nv.constant0._ZN7cutlass13device_kernelIN5flash11enable_sm90INS1_16FlashAttnFwdSm90INS1_25CollectiveMainloopFwdSm90ILi2EN4cute5tupleIJNS5_1CILi1EEES8_S8_EEENS6_IJNS7_ILi128EEENS7_ILi160EEESA_EEELi128ENS_12float_e4m3_tEfNS_4arch4Sm90ELb1ELb0ELb0ELb1ELb1ELb0ELb0ELb1ELb1ELb1ELb1ELb0EEENS1_21CollectiveEpilogueFwdINS6_IJSA_SA_SB_EEES9_NS_10bfloat16_tESF_Li256ELb1ELb1ELb1ELb1EEENS1_36VarlenDynamicPersistentTileSchedulerILi128ELi160ELi256ELi128ELb1ELb1ELb1ELb1ELb1ELb1EEEEEEEEEvNT_6ParamsE:
	.zero		3328


//--------------------- .nv.constant0._ZN7cutlass13device_kernelIN5flash11enable_sm90INS1_16FlashAttnFwdSm90INS1_25CollectiveMainloopFwdSm90ILi2EN4cute5tupleIJNS5_1CILi1EEES8_S8_EEENS6_IJNS7_ILi128EEENS7_ILi160EEESA_EEELi128ENS_12float_e4m3_tEfNS_4arch4Sm90ELb1ELb0ELb0ELb1ELb1ELb1ELb0ELb1ELb1ELb1ELb1ELb0EEENS1_21CollectiveEpilogueFwdINS6_IJSA_SA_SB_EEES9_NS_10bfloat16_tESF_Li256ELb1ELb1ELb1ELb1EEENS1_36VarlenDynamicPersistentTileSchedulerILi128ELi160ELi256ELi128ELb1ELb1ELb1ELb1ELb1ELb1EEEEEEEEEvNT_6ParamsE --------------------------
	.section	.nv.constant0._ZN7cutlass13device_kernelIN5flash11enable_sm90INS1_16FlashAttnFwdSm90INS1_25CollectiveMainloopFwdSm90ILi2EN4cute5tupleIJNS5_1CILi1EEES8_S8_EEENS6_IJNS7_ILi128EEENS7_ILi160EEESA_EEELi128ENS_12float_e4m3_tEfNS_4arch4Sm90ELb1ELb0ELb0ELb1ELb1ELb1ELb0ELb1ELb1ELb1ELb1ELb0EEENS1_21CollectiveEpilogueFwdINS6_IJSA_SA_SB_EEES9_NS_10bfloat16_tESF_Li256ELb1ELb1ELb1ELb1EEENS1_36VarlenDynamicPersistentTileSchedulerILi128ELi160ELi256ELi128ELb1ELb1ELb1ELb1ELb1ELb1EEEEEEEEEvNT_6ParamsE,"a",@progbits
	.sectionflags	@""
	.align	4
.nv.constant0._ZN7cutlass13device_kernelIN5flash11enable_sm90INS1_16FlashAttnFwdSm90INS1_25CollectiveMainloopFwdSm90ILi2EN4cute5tupleIJNS5_1CILi1EEES8_S8_EEENS6_IJNS7_ILi128EEENS7_ILi160EEESA_EEELi128ENS_12float_e4m3_tEfNS_4arch4Sm90ELb1ELb0ELb0ELb1ELb1ELb1ELb0ELb1ELb1ELb1ELb1ELb0EEENS1_21CollectiveEpilogueFwdINS6_IJSA_SA_SB_EEES9_NS_10bfloat16_tESF_Li256ELb1ELb1ELb1ELb1EEENS1_36VarlenDynamicPersistentTileSchedulerILi128ELi160ELi256ELi128ELb1ELb1ELb1ELb1ELb1ELb1EEEEEEEEEvNT_6ParamsE:
	.zero		3328


//--------------------- .nv.constant0._ZN7cutlass13device_kernelIN5flash11enable_sm90INS1_16FlashAttnFwdSm90INS1_25CollectiveMainloopFwdSm90ILi2EN4cute5tupleIJNS5_1CILi1EEES8_S8_EEENS6_IJNS7_ILi192EEENS7_ILi128EEENS7_ILi96EEEEEELi96ENS_12float_e4m3_tEfNS_4arch4Sm90ELb0ELb0ELb0ELb0ELb1ELb0ELb0ELb1ELb1ELb1ELb1ELb0EEENS1_21CollectiveEpilogueFwdINS6_IJSA_SC_SB_EEES9_NS_10bfloat16_tESG_Li384ELb0ELb1ELb1ELb1EEENS1_19SingleTileSchedulerILb0ELb1ELb1ELi192EEEEEEEEEvNT_6ParamsE --------------------------
	.section	.nv.constant0._ZN7cutlass13device_kernelIN5flash11enable_sm90INS1_16FlashAttnFwdSm90INS1_25CollectiveMainloopFwdSm90ILi2EN4cute5tupleIJNS5_1CILi1EEES8_S8_EEENS6_IJNS7_ILi192EEENS7_ILi128EEENS7_ILi96EEEEEELi96ENS_12float_e4m3_tEfNS_4arch4Sm90ELb0ELb0ELb0ELb0ELb1ELb0ELb0ELb1ELb1ELb1ELb1ELb0EEENS1_21CollectiveEpilogueFwdINS6_IJSA_SC_SB_EEES9_NS_10bfloat16_tESG_Li384ELb0ELb1ELb1ELb1EEENS1_19SingleTileSchedulerILb0ELb1ELb1ELi192EEEEEEEEEvNT_6ParamsE,"a",@progbits
	.sectionflags	@""
	.align	4
.nv.constant0._ZN7cutlass13device_kernelIN5flash11enable_sm90INS1_16FlashAttnFwdSm90INS1_25CollectiveMainloopFwdSm90ILi2EN4cute5tupleIJNS5_1CILi1EEES8_S8_EEENS6_IJNS7_ILi192EEENS7_ILi128EEENS7_ILi96EEEEEELi96ENS_12float_e4m3_tEfNS_4arch4Sm90ELb0ELb0ELb0ELb0ELb1ELb0ELb0ELb1ELb1ELb1ELb1ELb0EEENS1_21CollectiveEpilogueFwdINS6_IJSA_SC_SB_EEES9_NS_10bfloat16_tESG_Li384ELb0ELb1ELb1ELb1EEENS1_19SingleTileSchedulerILb0ELb1ELb1ELi192EEEEEEEEEvNT_6ParamsE:
	.zero		3200


//--------------------- .nv.constant0._ZN7cutlass13device_kernelIN5flash11enable_sm90INS1_16FlashAttnFwdSm90INS1_25CollectiveMainloopFwdSm90ILi2EN4cute5tupleIJNS5_1CILi1EEES8_S8_EEENS6_IJNS7_ILi192EEENS7_ILi128EEENS7_ILi96EEEEEELi96ENS_12float_e4m3_tEfNS_4arch4Sm90ELb0ELb0ELb0ELb1ELb1ELb0ELb0ELb1ELb1ELb1ELb1ELb0EEENS1_21CollectiveEpilogueFwdINS6_IJSA_SC_SB_EEES9_NS_10bfloat16_tESG_Li384ELb1ELb1ELb1ELb1EEENS1_36VarlenDynamicPersistentTileSchedulerILi192ELi128ELi384ELi128ELb1ELb1ELb1ELb0ELb1ELb1EEEEEEEEEvNT_6ParamsE --------------------------
	.section	.nv.constant0._ZN7cutlass13device_kernelIN5flash11enable_sm90INS1_16FlashAttnFwdSm90INS1_25CollectiveMainloopFwdSm90ILi2EN4cute5tupleIJNS5_1CILi1EEES8_S8_EEENS6_IJNS7_ILi192EEENS7_ILi128EEENS7_ILi96EEEEEELi96ENS_12float_e4m3_tEfNS_4arch4Sm90ELb0ELb0ELb0ELb1ELb1ELb0ELb0ELb1ELb1ELb1ELb1ELb0EEENS1_21CollectiveEpilogueFwdINS6_IJSA_SC_SB_EEES9_NS_10bfloat16_tESG_Li384ELb1ELb1ELb1ELb1EEENS1_36VarlenDynamicPersistentTileSchedulerILi192ELi128ELi384ELi128ELb1ELb1ELb1ELb0ELb1ELb1EEEEEEEEEvNT_6ParamsE,"a",@progbits
	.sectionflags	@""
	.align	4
.nv.constant0._ZN7cutlass13device_kernelIN5flash11enable_sm90INS1_16FlashAttnFwdSm90INS1_25CollectiveMainloopFwdSm90ILi2EN4cute5tupleIJNS5_1CILi1EEES8_S8_EEENS6_IJNS7_ILi192EEENS7_ILi128EEENS7_ILi96EEEEEELi96ENS_12float_e4m3_tEfNS_4arch4Sm90ELb0ELb0ELb0ELb1ELb1ELb0ELb0ELb1ELb1ELb1ELb1ELb0EEENS1_21CollectiveEpilogueFwdINS6_IJSA_SC_SB_EEES9_NS_10bfloat16_tESG_Li384ELb1ELb1ELb1ELb1EEENS1_36VarlenDynamicPersistentTileSchedulerILi192ELi128ELi384ELi128ELb1ELb1ELb1ELb0ELb1ELb1EEEEEEEEEvNT_6ParamsE:
	.zero		3328


//--------------------- .nv.constant0._ZN7cutlass13device_kernelIN5flash11enable_sm90INS1_16FlashAttnFwdSm90INS1_25CollectiveMainloopFwdSm90ILi2EN4cute5tupleIJNS5_1CILi1EEES8_S8_EEENS6_IJNS7_ILi192EEENS7_ILi128EEENS7_ILi96EEEEEELi96ENS_12float_e4m3_tEfNS_4arch4Sm90ELb0ELb0ELb0ELb1ELb1ELb1ELb0ELb1ELb1ELb1ELb1ELb0EEENS1_21CollectiveEpilogueFwdINS6_IJSA_SC_SB_EEES9_NS_10bfloat16_tESG_Li384ELb1ELb1ELb1ELb1EEENS1_36VarlenDynamicPersistentTileSchedulerILi192ELi128ELi384ELi128ELb1ELb1ELb1ELb0ELb1ELb1EEEEEEEEEvNT_6ParamsE --------------------------
	.section	.nv.constant0._ZN7cutlass13device_kernelIN5flash11enable_sm90INS1_16FlashAttnFwdSm90INS1_25CollectiveMainloopFwdSm90ILi2EN4cute5tupleIJNS5_1CILi1EEES8_S8_EEENS6_IJNS7_ILi192EEENS7_ILi128EEENS7_ILi96EEEEEELi96ENS_12float_e4m3_tEfNS_4arch4Sm90ELb0ELb0ELb0ELb1ELb1ELb1ELb0ELb1ELb1ELb1ELb1ELb0EEENS1_21CollectiveEpilogueFwdINS6_IJSA_SC_SB_EEES9_NS_10bfloat16_tESG_Li384ELb1ELb1ELb1ELb1EEENS1_36VarlenDynamicPersistentTileSchedulerILi192ELi128ELi384ELi128ELb1ELb1ELb1ELb0ELb1ELb1EEEEEEEEEvNT_6ParamsE,"a",@progbits
	.sectionflags	@""
	.align	4
.nv.constant0._ZN7cutlass13device_kernelIN5flash11enable_sm90INS1_16FlashAttnFwdSm90INS1_25CollectiveMainloopFwdSm90ILi2EN4cute5tupleIJNS5_1CILi1EEES8_S8_EEENS6_IJNS7_ILi192EEENS7_ILi128EEENS7_ILi96EEEEEELi96ENS_12float_e4m3_tEfNS_4arch4Sm90ELb0ELb0ELb0ELb1ELb1ELb1ELb0ELb1ELb1ELb1ELb1ELb0EEENS1_21CollectiveEpilogueFwdINS6_IJSA_SC_SB_EEES9_NS_10bfloat16_tESG_Li384ELb1ELb1ELb1ELb1EEENS1_36VarlenDynamicPersistentTileSchedulerILi192ELi128ELi384ELi128ELb1ELb1ELb1ELb0ELb1ELb1EEEEEEEEEvNT_6ParamsE:
	.zero		3328


//--------------------- .nv.constant0._ZN7cutlass13device_kernelIN5flash11enable_sm90INS1_16FlashAttnFwdSm90INS1_25CollectiveMainloopFwdSm90ILi2EN4cute5tupleIJNS5_1CILi1EEES8_S8_EEENS6_IJNS7_ILi192EEENS7_ILi128EEENS7_ILi96EEEEEELi96ENS_12float_e4m3_tEfNS_4arch4Sm90ELb0ELb1ELb0ELb0ELb1ELb0ELb0ELb1ELb1ELb1ELb1ELb0EEENS1_21CollectiveEpilogueFwdINS6_IJSA_SC_SB_EEES9_NS_10bfloat16_tESG_Li384ELb0ELb1ELb1ELb1EEENS1_19SingleTileSchedulerILb0ELb1ELb1ELi192EEEEEEEEEvNT_6ParamsE --------------------------
	.section	.nv.constant0._ZN7cutlass13device_kernelIN5flash11enable_sm90INS1_16FlashAttnFwdSm90INS1_25CollectiveMainloopFwdSm90ILi2EN4cute5tupleIJNS5_1CILi1EEES8_S8_EEENS6_IJNS7_ILi192EEENS7_ILi128EEENS7_ILi96EEEEEELi96ENS_12float_e4m3_tEfNS_4arch4Sm90ELb0ELb1ELb0ELb0ELb1ELb0ELb0ELb1ELb1ELb1ELb1ELb0EEENS1_21CollectiveEpilogueFwdINS6_IJSA_SC_SB_EEES9_NS_10bfloat16_tESG_Li384ELb0ELb1ELb1ELb1EEENS1_19SingleTileSchedulerILb0ELb1ELb1ELi192EEEEEEEEEvNT_6ParamsE,"a",@progbits
	.sectionflags	@""
	.align	4
.nv.constant0._ZN7cutlass13device_kernelIN5flash11enable_sm90INS1_16FlashAttnFwdSm90INS1_25CollectiveMainloopFwdSm90ILi2EN4cute5tupleIJNS5_1CILi1EEES8_S8_EEENS6_IJNS7_ILi192EEENS7_ILi128EEENS7_ILi96EEEEEELi96ENS_12float_e4m3_tEfNS_4arch4Sm90ELb0ELb1ELb0ELb0ELb1ELb0ELb0ELb1ELb1ELb1ELb1ELb0EEENS1_21CollectiveEpilogueFwdINS6_IJSA_SC_SB_EEES9_NS_10bfloat16_tESG_Li384ELb0ELb1ELb1ELb1EEENS1_19SingleTileSchedulerILb0ELb1ELb1ELi192EEEEEEEEEvNT_6ParamsE:
	.zero		3200


//--------------------- .nv.constant0._ZN7cutlass13device_kernelIN5flash11enable_sm90INS1_16FlashAttnFwdSm90INS1_25CollectiveMainloopFwdSm90ILi2EN4cute5tupleIJNS5_1CILi1EEES8_S8_EEENS6_IJNS7_ILi192EEENS7_ILi128EEENS7_ILi96EEEEEELi96ENS_12float_e4m3_tEfNS_4arch4Sm90ELb0ELb1ELb0ELb1ELb1ELb0ELb0ELb1ELb1ELb1ELb1ELb0EEENS1_21CollectiveEpilogueFwdINS6_IJSA_SC_SB_EEES9_NS_10bfloat16_tESG_Li384ELb1ELb1ELb1ELb1EEENS1_36VarlenDynamicPersistentTileSchedulerILi192ELi128ELi384ELi128ELb1ELb1ELb1ELb1ELb0ELb1EEEEEEEEEvNT_6ParamsE --------------------------
	.section	.nv.constant0._ZN7cutlass13device_kernelIN5flash11enable_sm90INS1_16FlashAttnFwdSm90INS1_25CollectiveMainloopFwdSm90ILi2EN4cute5tupleIJNS5_1CILi1EEES8_S8_EEENS6_IJNS7_ILi192EEENS7_ILi128EEENS7_ILi96EEEEEELi96ENS_12float_e4m3_tEfNS_4arch4Sm90ELb0ELb1ELb0ELb1ELb1ELb0ELb0ELb1ELb1ELb1ELb1ELb0EEENS1_21CollectiveEpilogueFwdINS6_IJSA_SC_SB_EEES9_NS_10bfloat16_tESG_Li384ELb1ELb1ELb1ELb1EEENS1_36VarlenDynamicPersistentTileSchedulerILi192ELi128ELi384ELi128ELb1ELb1ELb1ELb1ELb0ELb1EEEEEEEEEvNT_6ParamsE,"a",@progbits
	.sectionflags	@""
	.align	4
.nv.constant0._ZN7cutlass13device_kernelIN5flash11enable_sm90INS1_16FlashAttnFwdSm90INS1_25CollectiveMainloopFwdSm90ILi2EN4cute5tupleIJNS5_1CILi1EEES8_S8_EEENS6_IJNS7_ILi192EEENS7_ILi128EEENS7_ILi96EEEEEELi96ENS_12float_e4m3_tEfNS_4arch4Sm90ELb0ELb1ELb0ELb1ELb1ELb0ELb0ELb1ELb1ELb1ELb1ELb0EEENS1_21CollectiveEpilogueFwdINS6_IJSA_SC_SB_EEES9_NS_10bfloat16_tESG_Li384ELb1ELb1ELb1ELb1EEENS1_36VarlenDynamicPersistentTileSchedulerILi192ELi128ELi384ELi128ELb1ELb1ELb1ELb1ELb0ELb1EEEEEEEEEvNT_6ParamsE:
	.zero		3328


//--------------------- .nv.constant0._ZN7cutlass13device_kernelIN5flash11enable_sm90INS1_16FlashAttnFwdSm90INS1_25CollectiveMainloopFwdSm90ILi2EN4cute5tupleIJNS5_1CILi1EEES8_S8_EEENS6_IJNS7_ILi192EEENS7_ILi128EEENS7_ILi96EEEEEELi96ENS_12float_e4m3_tEfNS_4arch4Sm90ELb0ELb1ELb0ELb1ELb1ELb1ELb0ELb1ELb1ELb1ELb1ELb0EEENS1_21CollectiveEpilogueFwdINS6_IJSA_SC_SB_EEES9_NS_10bfloat16_tESG_Li384ELb1ELb1ELb1ELb1EEENS1_36VarlenDynamicPersistentTileSchedulerILi192ELi128ELi384ELi128ELb1ELb1ELb1ELb1ELb0ELb1EEEEEEEEEvNT_6ParamsE --------------------------
	.section	.nv.constant0._ZN7cutlass13device_kernelIN5flash11enable_sm90INS1_16FlashAttnFwdSm90INS1_25CollectiveMainloopFwdSm90ILi2EN4cute5tupleIJNS5_1CILi1EEES8_S8_EEENS6_IJNS7_ILi192EEENS7_ILi128EEENS7_ILi96EEEEEELi96ENS_12float_e4m3_tEfNS_4arch4Sm90ELb0ELb1ELb0ELb1ELb1ELb1ELb0ELb1ELb1ELb1ELb1ELb0EEENS1_21CollectiveEpilogueFwdINS6_IJSA_SC_SB_EEES9_NS_10bfloat16_tESG_Li384ELb1ELb1ELb1ELb1EEENS1_36VarlenDynamicPersistentTileSchedulerILi192ELi128ELi384ELi128ELb1ELb1ELb1ELb1ELb0ELb1EEEEEEEEEvNT_6ParamsE,"a",@progbits
	.sectionflags	@""
	.align	4
.nv.constant0._ZN7cutlass13device_kernelIN5flash11enable_sm90INS1_16FlashAttnFwdSm90INS1_25CollectiveMainloopFwdSm90ILi2EN4cute5tupleIJNS5_1CILi1EEES8_S8_EEENS6_IJNS7_ILi192EEENS7_ILi128EEENS7_ILi96EEEEEELi96ENS_12float_e4m3_tEfNS_4arch4Sm90ELb0ELb1ELb0ELb1ELb1ELb1ELb0ELb1ELb1ELb1ELb1ELb0EEENS1_21CollectiveEpilogueFwdINS6_IJSA_SC_SB_EEES9_NS_10bfloat16_tESG_Li384ELb1ELb1ELb1ELb1EEENS1_36VarlenDynamicPersistentTileSchedulerILi192ELi128ELi384ELi128ELb1ELb1ELb1ELb1ELb0ELb1EEEEEEEEEvNT_6ParamsE:
	.zero		3328


//--------------------- .nv.constant0._ZN7cutlass13device_kernelIN5flash11enable_sm90INS1_16FlashAttnFwdSm90INS1_25CollectiveMainloopFwdSm90ILi2EN4cute5tupleIJNS5_1CILi1EEES8_S8_EEENS6_IJNS7_ILi192EEENS7_ILi128EEENS7_ILi96EEEEEELi96ENS_12float_e4m3_tEfNS_4arch4Sm90ELb1ELb0ELb0ELb0ELb1ELb0ELb0ELb1ELb1ELb1ELb1ELb0EEENS1_21CollectiveEpilogueFwdINS6_IJSA_SC_SB_EEES9_NS_10bfloat16_tESG_Li384ELb0ELb1ELb1ELb1EEENS1_19SingleTileSchedulerILb0ELb1ELb1ELi192EEEEEEEEEvNT_6ParamsE --------------------------
	.section	.nv.constant0._ZN7cutlass13device_kernelIN5flash11enable_sm90INS1_16FlashAttnFwdSm90INS1_25CollectiveMainloopFwdSm90ILi2EN4cute5tupleIJNS5_1CILi1EEES8_S8_EEENS6_IJNS7_ILi192EEENS7_ILi128EEENS7_ILi96EEEEEELi96ENS_12float_e4m3_tEfNS_4arch4Sm90ELb1ELb0ELb0ELb0ELb1ELb0ELb0ELb1ELb1ELb1ELb1ELb0EEENS1_21CollectiveEpilogueFwdINS6_IJSA_SC_SB_EEES9_NS_10bfloat16_tESG_Li384ELb0ELb1ELb1ELb1EEENS1_19SingleTileSchedulerILb0ELb1ELb1ELi192EEEEEEEEEvNT_6ParamsE,"a",@progbits
	.sectionflags	@""
	.align	4
.nv.constant0._ZN7cutlass13device_kernelIN5flash11enable_sm90INS1_16FlashAttnFwdSm90INS1_25CollectiveMainloopFwdSm90ILi2EN4cute5tupleIJNS5_1CILi1EEES8_S8_EEENS6_IJNS7_ILi192EEENS7_ILi128EEENS7_ILi96EEEEEELi96ENS_12float_e4m3_tEfNS_4arch4Sm90ELb1ELb0ELb0ELb0ELb1ELb0ELb0ELb1ELb1ELb1ELb1ELb0EEENS1_21CollectiveEpilogueFwdINS6_IJSA_SC_SB_EEES9_NS_10bfloat16_tESG_Li384ELb0ELb1ELb1ELb1EEENS1_19SingleTileSchedulerILb0ELb1ELb1ELi192EEEEEEEEEvNT_6ParamsE:
	.zero		3200


//--------------------- .nv.constant0._ZN7cutlass13device_kernelIN5flash11enable_sm90INS1_16FlashAttnFwdSm90INS1_25CollectiveMainloopFwdSm90ILi2EN4cute5tupleIJNS5_1CILi1EEES8_S8_EEENS6_IJNS7_ILi192EEENS7_ILi128EEENS7_ILi96EEEEEELi96ENS_12float_e4m3_tEfNS_4arch4Sm90ELb1ELb0ELb0ELb1ELb1ELb0ELb0ELb1ELb1ELb1ELb1ELb0EEENS1_21CollectiveEpilogueFwdINS6_IJSA_SC_SB_EEES9_NS_10bfloat16_tESG_Li384ELb1ELb1ELb1ELb1EEENS1_36VarlenDynamicPersistentTileSchedulerILi192ELi128ELi384ELi128ELb1ELb1ELb1ELb1ELb1ELb1EEEEEEEEEvNT_6ParamsE --------------------------
	.section	.nv.constant0._ZN7cutlass13device_kernelIN5flash11enable_sm90INS1_16FlashAttnFwdSm90INS1_25CollectiveMainloopFwdSm90ILi2EN4cute5tupleIJNS5_1CILi1EEES8_S8_EEENS6_IJNS7_ILi192EEENS7_ILi128EEENS7_ILi96EEEEEELi96ENS_12float_e4m3_tEfNS_4arch4Sm90ELb1ELb0ELb0ELb1ELb1ELb0ELb0ELb1ELb1ELb1ELb1ELb0EEENS1_21CollectiveEpilogueFwdINS6_IJSA_SC_SB_EEES9_NS_10bfloat16_tESG_Li384ELb1ELb1ELb1ELb1EEENS1_36VarlenDynamicPersistentTileSchedulerILi192ELi128ELi384ELi128ELb1ELb1ELb1ELb1ELb1ELb1EEEEEEEEEvNT_6ParamsE,"a",@progbits
	.sectionflags	@""
	.align	4
.nv.constant0._ZN7cutlass13device_kernelIN5flash11enable_sm90INS1_16FlashAttnFwdSm90INS1_25CollectiveMainloopFwdSm90ILi2EN4cute5tupleIJNS5_1CILi1EEES8_S8_EEENS6_IJNS7_ILi192EEENS7_ILi128EEENS7_ILi96EEEEEELi96ENS_12float_e4m3_tEfNS_4arch4Sm90ELb1ELb0ELb0ELb1ELb1ELb0ELb0ELb1ELb1ELb1ELb1ELb0EEENS1_21CollectiveEpilogueFwdINS6_IJSA_SC_SB_EEES9_NS_10bfloat16_tESG_Li384ELb1ELb1ELb1ELb1EEENS1_36VarlenDynamicPersistentTileSchedulerILi192ELi128ELi384ELi128ELb1ELb1ELb1ELb1ELb1ELb1EEEEEEEEEvNT_6ParamsE:
	.zero		3328


//--------------------- .nv.constant0._ZN7cutlass13device_kernelIN5flash11enable_sm90INS1_16FlashAttnFwdSm90INS1_25CollectiveMainloopFwdSm90ILi2EN4cute5tupleIJNS5_1CILi1EEES8_S8_EEENS6_IJNS7_ILi192EEENS7_ILi128EEENS7_ILi96EEEEEELi96ENS_12float_e4m3_tEfNS_4arch4Sm90ELb1ELb0ELb0ELb1ELb1ELb1ELb0ELb1ELb1ELb1ELb1ELb0EEENS1_21CollectiveEpilogueFwdINS6_IJSA_SC_SB_EEES9_NS_10bfloat16_tESG_Li384ELb1ELb1ELb1ELb1EEENS1_36VarlenDynamicPersistentTileSchedulerILi192ELi128ELi384ELi128ELb1ELb1ELb1ELb1ELb1ELb1EEEEEEEEEvNT_6ParamsE --------------------------
	.section	.nv.constant0._ZN7cutlass13device_kernelIN5flash11enable_sm90INS1_16FlashAttnFwdSm90INS1_25CollectiveMainloopFwdSm90ILi2EN4cute5tupleIJNS5_1CILi1EEES8_S8_EEENS6_IJNS7_ILi192EEENS7_ILi128EEENS7_ILi96EEEEEELi96ENS_12float_e4m3_tEfNS_4arch4Sm90ELb1ELb0ELb0ELb1ELb1ELb1ELb0ELb1ELb1ELb1ELb1ELb0EEENS1_21CollectiveEpilogueFwdINS6_IJSA_SC_SB_EEES9_NS_10bfloat16_tESG_Li384ELb1ELb1ELb1ELb1EEENS1_36VarlenDynamicPersistentTileSchedulerILi192ELi128ELi384ELi128ELb1ELb1ELb1ELb1ELb1ELb1EEEEEEEEEvNT_6ParamsE,"a",@progbits
	.sectionflags	@""
	.align	4
.nv.constant0._ZN7cutlass13device_kernelIN5flash11enable_sm90INS1_16FlashAttnFwdSm90INS1_25CollectiveMainloopFwdSm90ILi2EN4cute5tupleIJNS5_1CILi1EEES8_S8_EEENS6_IJNS7_ILi192EEENS7_ILi128EEENS7_ILi96EEEEEELi96ENS_12float_e4m3_tEfNS_4arch4Sm90ELb1ELb0ELb0ELb1ELb1ELb1ELb0ELb1ELb1ELb1ELb1ELb0EEENS1_21CollectiveEpilogueFwdINS6_IJSA_SC_SB_EEES9_NS_10bfloat16_tESG_Li384ELb1ELb1ELb1ELb1EEENS1_36VarlenDynamicPersistentTileSchedulerILi192ELi128ELi384ELi128ELb1ELb1ELb1ELb1ELb1ELb1EEEEEEEEEvNT_6ParamsE:
	.zero		3328


//--------------------- .nv.constant0._ZN7cutlass13device_kernelIN5flash11enable_sm90INS1_16FlashAttnFwdSm90INS1_25CollectiveMainloopFwdSm90ILi2EN4cute5tupleIJNS5_1CILi1EEES8_S8_EEENS6_IJNS7_ILi192EEENS7_ILi160EEENS7_ILi64EEEEEELi64ENS_12float_e4m3_tEfNS_4arch4Sm90ELb0ELb0ELb0ELb0ELb1ELb0ELb0ELb1ELb1ELb1ELb1ELb0EEENS1_21CollectiveEpilogueFwdINS6_IJSA_SC_SB_EEES9_NS_10bfloat16_tESG_Li384ELb0ELb1ELb1ELb1EEENS1_19SingleTileSchedulerILb0ELb1ELb1ELi192EEEEEEEEEvNT_6ParamsE --------------------------
	.section	.nv.constant0._ZN7cutlass13device_kernelIN5flash11enable_sm90INS1_16FlashAttnFwdSm90INS1_25CollectiveMainloopFwdSm90ILi2EN4cute5tupleIJNS5_1CILi1EEES8_S8_EEENS6_IJNS7_ILi192EEENS7_ILi160EEENS7_ILi64EEEEEELi64ENS_12float_e4m3_tEfNS_4arch4Sm90ELb0ELb0ELb0ELb0ELb1ELb0ELb0ELb1ELb1ELb1ELb1ELb0EEENS1_21CollectiveEpilogueFwdINS6_IJSA_SC_SB_EEES9_NS_10bfloat16_tESG_Li384ELb0ELb1ELb1ELb1EEENS1_19SingleTileSchedulerILb0ELb1ELb1ELi192EEEEEEEEEvNT_6ParamsE,"a",@progbits
	.sectionflags	@""
	.align	4
.nv.constant0._ZN7cutlass13device_kernelIN5flash11enable_sm90INS1_16FlashAttnFwdSm90INS1_25CollectiveMainloopFwdSm90ILi2EN4cute5tupleIJNS5_1CILi1EEES8_S8_EEENS6_IJNS7_ILi192EEENS7_ILi160EEENS7_ILi64EEEEEELi64ENS_12float_e4m3_tEfNS_4arch4Sm90ELb0ELb0ELb0ELb0ELb1ELb0ELb0ELb1ELb1ELb1ELb1ELb0EEENS1_21CollectiveEpilogueFwdINS6_IJSA_SC_SB_EEES9_NS_10bfloat16_tESG_Li384ELb0ELb1ELb1ELb1EEENS1_19SingleTileSchedulerILb0ELb1ELb1ELi192EEEEEEEEEvNT_6ParamsE:
	.zero		3200


//--------------------- .nv.constant0._ZN7cutlass13device_kernelIN5flash11enable_sm90INS1_16FlashAttnFwdSm90INS1_25CollectiveMainloopFwdSm90ILi2EN4cute5tupleIJNS5_1CILi1EEES8_S8_EEENS6_IJNS7_ILi192EEENS7_ILi160EEENS7_ILi64EEEEEELi64ENS_12float_e4m3_tEfNS_4arch4Sm90ELb0ELb0ELb0ELb1ELb1ELb0ELb0ELb1ELb1ELb1ELb1ELb0EEENS1_21CollectiveEpilogueFwdINS6_IJSA_SC_SB_EEES9_NS_10bfloat16_tESG_Li384ELb1ELb1ELb1ELb1EEENS1_36VarlenDynamicPersistentTileSchedulerILi192ELi160ELi384ELi128ELb1ELb1ELb1ELb0ELb1ELb1EEEEEEEEEvNT_6ParamsE --------------------------
	.section	.nv.constant0._ZN7cutlass13device_kernelIN5flash11enable_sm90INS1_16FlashAttnFwdSm90INS1_25CollectiveMainloopFwdSm90ILi2EN4cute5tupleIJNS5_1CILi1EEES8_S8_EEENS6_IJNS7_ILi192EEENS7_ILi160EEENS7_ILi64EEEEEELi64ENS_12float_e4m3_tEfNS_4arch4Sm90ELb0ELb0ELb0ELb1ELb1ELb0ELb0ELb1ELb1ELb1ELb1ELb0EEENS1_21CollectiveEpilogueFwdINS6_IJSA_SC_SB_EEES9_NS_10bfloat16_tESG_Li384ELb1ELb1ELb1ELb1EEENS1_36VarlenDynamicPersistentTileSchedulerILi192ELi160ELi384ELi128ELb1ELb1ELb1ELb0ELb1ELb1EEEEEEEEEvNT_6ParamsE,"a",@progbits
	.sectionflags	@""
	.align	4
.nv.constant0._ZN7cutlass13device_kernelIN5flash11enable_sm90INS1_16FlashAttnFwdSm90INS1_25CollectiveMainloopFwdSm90ILi2EN4cute5tupleIJNS5_1CILi1EEES8_S8_EEENS6_IJNS7_ILi192EEENS7_ILi160EEENS7_ILi64EEEEEELi64ENS_12float_e4m3_tEfNS_4arch4Sm90ELb0ELb0ELb0ELb1ELb1ELb0ELb0ELb1ELb1ELb1ELb1ELb0EEENS1_21CollectiveEpilogueFwdINS6_IJSA_SC_SB_EEES9_NS_10bfloat16_tESG_Li384ELb1ELb1ELb1ELb1EEENS1_36VarlenDynamicPersistentTileSchedulerILi192ELi160ELi384ELi128ELb1ELb1ELb1ELb0ELb1ELb1EEEEEEEEEvNT_6ParamsE:
	.zero		3328


//--------------------- .nv.constant0._ZN7cutlass13device_kernelIN5flash11enable_sm90INS1_16FlashAttnFwdSm90INS1_25CollectiveMainloopFwdSm90ILi2EN4cute5tupleIJNS5_1CILi1EEES8_S8_EEENS6_IJNS7_ILi192EEENS7_ILi160EEENS7_ILi64EEEEEELi64ENS_12float_e4m3_tEfNS_4arch4Sm90ELb0ELb0ELb0ELb1ELb1ELb1ELb0ELb1ELb1ELb1ELb1ELb0EEENS1_21CollectiveEpilogueFwdINS6_IJSA_SC_SB_EEES9_NS_10bfloat16_tESG_Li384ELb1ELb1ELb1ELb1EEENS1_36VarlenDynamicPersistentTileSchedulerILi192ELi160ELi384ELi128ELb1ELb1ELb1ELb0ELb1ELb1EEEEEEEEEvNT_6ParamsE --------------------------
	.section	.nv.constant0._ZN7cutlass13device_kernelIN5flash11enable_sm90INS1_16FlashAttnFwdSm90INS1_25CollectiveMainloopFwdSm90ILi2EN4cute5tupleIJNS5_1CILi1EEES8_S8_EEENS6_IJNS7_ILi192EEENS7_ILi160EEENS7_ILi64EEEEEELi64ENS_12float_e4m3_tEfNS_4arch4Sm90ELb0ELb0ELb0ELb1ELb1ELb1ELb0ELb1ELb1ELb1ELb1ELb0EEENS1_21CollectiveEpilogueFwdINS6_IJSA_SC_SB_EEES9_NS_10bfloat16_tESG_Li384ELb1ELb1ELb1ELb1EEENS1_36VarlenDynamicPersistentTileSchedulerILi192ELi160ELi384ELi128ELb1ELb1ELb1ELb0ELb1ELb1EEEEEEEEEvNT_6ParamsE,"a",@progbits
	.sectionflags	@""
	.align	4
.nv.constant0._ZN7cutlass13device_kernelIN5flash11enable_sm90INS1_16FlashAttnFwdSm90INS1_25CollectiveMainloopFwdSm90ILi2EN4cute5tupleIJNS5_1CILi1EEES8_S8_EEENS6_IJNS7_ILi192EEENS7_ILi160EEENS7_ILi64EEEEEELi64ENS_12float_e4m3_tEfNS_4arch4Sm90ELb0ELb0ELb0ELb1ELb1ELb1ELb0ELb1ELb1ELb1ELb1ELb0EEENS1_21CollectiveEpilogueFwdINS6_IJSA_SC_SB_EEES9_NS_10bfloat16_tESG_Li384ELb1ELb1ELb1ELb1EEENS1_36VarlenDynamicPersistentTileSchedulerILi192ELi160ELi384ELi128ELb1ELb1ELb1ELb0ELb1ELb1EEEEEEEEEvNT_6ParamsE:
	.zero		3328


//--------------------- .nv.constant0._ZN7cutlass13device_kernelIN5flash11enable_sm90INS1_16FlashAttnFwdSm90INS1_25CollectiveMainloopFwdSm90ILi2EN4cute5tupleIJNS5_1CILi1EEES8_S8_EEENS6_IJNS7_ILi192EEENS7_ILi160EEENS7_ILi64EEEEEELi64ENS_12float_e4m3_tEfNS_4arch4Sm90ELb0ELb1ELb0ELb0ELb1ELb0ELb0ELb1ELb1ELb1ELb1ELb0EEENS1_21CollectiveEpilogueFwdINS6_IJSA_SC_SB_EEES9_NS_10bfloat16_tESG_Li384ELb0ELb1ELb1ELb1EEENS1_19SingleTileSchedulerILb0ELb1ELb1ELi192EEEEEEEEEvNT_6ParamsE --------------------------
	.section	.nv.constant0._ZN7cutlass13device_kernelIN5flash11enable_sm90INS1_16FlashAttnFwdSm90INS1_25CollectiveMainloopFwdSm90ILi2EN4cute5tupleIJNS5_1CILi1EEES8_S8_EEENS6_IJNS7_ILi192EEENS7_ILi160EEENS7_ILi64EEEEEELi64ENS_12float_e4m3_tEfNS_4arch4Sm90ELb0ELb1ELb0ELb0ELb1ELb0ELb0ELb1ELb1ELb1ELb1ELb0EEENS1_21CollectiveEpilogueFwdINS6_IJSA_SC_SB_EEES9_NS_10bfloat16_tESG_Li384ELb0ELb1ELb1ELb1EEENS1_19SingleTileSchedulerILb0ELb1ELb1ELi192EEEEEEEEEvNT_6ParamsE,"a",@progbits
	.sectionflags	@""
	.align	4
.nv.constant0._ZN7cutlass13device_kernelIN5flash11enable_sm90INS1_16FlashAttnFwdSm90INS1_25CollectiveMainloopFwdSm90ILi2EN4cute5tupleIJNS5_1CILi1EEES8_S8_EEENS6_IJNS7_ILi192EEENS7_ILi160EEENS7_ILi64EEEEEELi64ENS_12float_e4m3_tEfNS_4arch4Sm90ELb0ELb1ELb0ELb0ELb1ELb0ELb0ELb1ELb1ELb1ELb1ELb0EEENS1_21CollectiveEpilogueFwdINS6_IJSA_SC_SB_EEES9_NS_10bfloat16_tESG_Li384ELb0ELb1ELb1ELb1EEENS1_19SingleTileSchedulerILb0ELb1ELb1ELi192EEEEEEEEEvNT_6ParamsE:
	.zero		3200


//--------------------- .nv.constant0._ZN7cutlass13device_kernelIN5flash11enable_sm90INS1_16FlashAttnFwdSm90INS1_25CollectiveMainloopFwdSm90ILi2EN4cute5tupleIJNS5_1CILi1EEES8_S8_EEENS6_IJNS7_ILi192EEENS7_ILi160EEENS7_ILi64EEEEEELi64ENS_12float_e4m3_tEfNS_4arch4Sm90ELb0ELb1ELb0ELb1ELb1ELb0ELb0ELb1ELb1ELb1ELb1ELb0EEENS1_21CollectiveEpilogueFwdINS6_IJSA_SC_SB_EEES9_NS_10bfloat16_tESG_Li384ELb1ELb1ELb1ELb1EEENS1_36VarlenDynamicPersistentTileSchedulerILi192ELi160ELi384ELi128ELb1ELb1ELb1ELb1ELb0ELb1EEEEEEEEEvNT_6ParamsE --------------------------
	.section	.nv.constant0._ZN7cutlass13device_kernelIN5flash11enable_sm90INS1_16FlashAttnFwdSm90INS1_25CollectiveMainloopFwdSm90ILi2EN4cute5tupleIJNS5_1CILi1EEES8_S8_EEENS6_IJNS7_ILi192EEENS7_ILi160EEENS7_ILi64EEEEEELi64ENS_12float_e4m3_tEfNS_4arch4Sm90ELb0ELb1ELb0ELb1ELb1ELb0ELb0ELb1ELb1ELb1ELb1ELb0EEENS1_21CollectiveEpilogueFwdINS6_IJSA_SC_SB_EEES9_NS_10bfloat16_tESG_Li384ELb1ELb1ELb1ELb1EEENS1_36VarlenDynamicPersistentTileSchedulerILi192ELi160ELi384ELi128ELb1ELb1ELb1ELb1ELb0ELb1EEEEEEEEEvNT_6ParamsE,"a",@progbits
	.sectionflags	@""
	.align	4
.nv.constant0._ZN7cutlass13device_kernelIN5flash11enable_sm90INS1_16FlashAttnFwdSm90INS1_25CollectiveMainloopFwdSm90ILi2EN4cute5tupleIJNS5_1CILi1EEES8_S8_EEENS6_IJNS7_ILi192EEENS7_ILi160EEENS7_ILi64EEEEEELi64ENS_12float_e4m3_tEfNS_4arch4Sm90ELb0ELb1ELb0ELb1ELb1ELb0ELb0ELb1ELb1ELb1ELb1ELb0EEENS1_21CollectiveEpilogueFwdINS6_IJSA_SC_SB_EEES9_NS_10bfloat16_tESG_Li384ELb1ELb1ELb1ELb1EEENS1_36VarlenDynamicPersistentTileSchedulerILi192ELi160ELi384ELi128ELb1ELb1ELb1ELb1ELb0ELb1EEEEEEEEEvNT_6ParamsE:
	.zero		3328


//--------------------- .nv.constant0._ZN7cutlass13device_kernelIN5flash11enable_sm90INS1_16FlashAttnFwdSm90INS1_25CollectiveMainloopFwdSm90ILi2EN4cute5tupleIJNS5_1CILi1EEES8_S8_EEENS6_IJNS7_ILi192EEENS7_ILi160EEENS7_ILi64EEEEEELi64ENS_12float_e4m3_tEfNS_4arch4Sm90ELb0ELb1ELb0ELb1ELb1ELb1ELb0ELb1ELb1ELb1ELb1ELb0EEENS1_21CollectiveEpilogueFwdINS6_IJSA_SC_SB_EEES9_NS_10bfloat16_tESG_Li384ELb1ELb1ELb1ELb1EEENS1_36VarlenDynamicPersistentTileSchedulerILi192ELi160ELi384ELi128ELb1ELb1ELb1ELb1ELb0ELb1EEEEEEEEEvNT_6ParamsE --------------------------
	.section	.nv.constant0._ZN7cutlass13device_kernelIN5flash11enable_sm90INS1_16FlashAttnFwdSm90INS1_25CollectiveMainloopFwdSm90ILi2EN4cute5tupleIJNS5_1CILi1EEES8_S8_EEENS6_IJNS7_ILi192EEENS7_ILi160EEENS7_ILi64EEEEEELi64ENS_12float_e4m3_tEfNS_4arch4Sm90ELb0ELb1ELb0ELb1ELb1ELb1ELb0ELb1ELb1ELb1ELb1ELb0EEENS1_21CollectiveEpilogueFwdINS6_IJSA_SC_SB_EEES9_NS_10bfloat16_tESG_Li384ELb1ELb1ELb1ELb1EEENS1_36VarlenDynamicPersistentTileSchedulerILi192ELi160ELi384ELi128ELb1ELb1ELb1ELb1ELb0ELb1EEEEEEEEEvNT_6ParamsE,"a",@progbits
	.sectionflags	@""
	.align	4
.nv.constant0._ZN7cutlass13device_kernelIN5flash11enable_sm90INS1_16FlashAttnFwdSm90INS1_25CollectiveMainloopFwdSm90ILi2EN4cute5tupleIJNS5_1CILi1EEES8_S8_EEENS6_IJNS7_ILi192EEENS7_ILi160EEENS7_ILi64EEEEEELi64ENS_12float_e4m3_tEfNS_4arch4Sm90ELb0ELb1ELb0ELb1ELb1ELb1ELb0ELb1ELb1ELb1ELb1ELb0EEENS1_21CollectiveEpilogueFwdINS6_IJSA_SC_SB_EEES9_NS_10bfloat16_tESG_Li384ELb1ELb1ELb1ELb1EEENS1_36VarlenDynamicPersistentTileSchedulerILi192ELi160ELi384ELi128ELb1ELb1ELb1ELb1ELb0ELb1EEEEEEEEEvNT_6ParamsE:
	.zero		3328


//--------------------- .nv.constant0._ZN7cutlass13device_kernelIN5flash11enable_sm90INS1_16FlashAttnFwdSm90INS1_25CollectiveMainloopFwdSm90ILi2EN4cute5tupleIJNS5_1CILi1EEES8_S8_EEENS6_IJNS7_ILi192EEENS7_ILi160EEENS7_ILi64EEEEEELi64ENS_12float_e4m3_tEfNS_4arch4Sm90ELb1ELb0ELb0ELb0ELb1ELb0ELb0ELb1ELb1ELb1ELb1ELb0EEENS1_21CollectiveEpilogueFwdINS6_IJSA_SC_SB_EEES9_NS_10bfloat16_tESG_Li384ELb0ELb1ELb1ELb1EEENS1_19SingleTileSchedulerILb0ELb1ELb1ELi192EEEEEEEEEvNT_6ParamsE --------------------------
	.section	.nv.constant0._ZN7cutlass13device_kernelIN5flash11enable_sm90INS1_16FlashAttnFwdSm90INS1_25CollectiveMainloopFwdSm90ILi2EN4cute5tupleIJNS5_1CILi1EEES8_S8_EEENS6_IJNS7_ILi192EEENS7_ILi160EEENS7_ILi64EEEEEELi64ENS_12float_e4m3_tEfNS_4arch4Sm90ELb1ELb0ELb0ELb0ELb1ELb0ELb0ELb1ELb1ELb1ELb1ELb0EEENS1_21CollectiveEpilogueFwdINS6_IJSA_SC_SB_EEES9_NS_10bfloat16_tESG_Li384ELb0ELb1ELb1ELb1EEENS1_19SingleTileSchedulerILb0ELb1ELb1ELi192EEEEEEEEEvNT_6ParamsE,"a",@progbits
	.sectionflags	@""
	.align	4
.nv.constant0._ZN7cutlass13device_kernelIN5flash11enable_sm90INS1_16FlashAttnFwdSm90INS1_25CollectiveMainloopFwdSm90ILi2EN4cute5tupleIJNS5_1CILi1EEES8_S8_EEENS6_IJNS7_ILi192EEENS7_ILi160EEENS7_ILi64EEEEEELi64ENS_12float_e4m3_tEfNS_4arch4Sm90ELb1ELb0ELb0ELb0ELb1ELb0ELb0ELb1ELb1ELb1ELb1ELb0EEENS1_21CollectiveEpilogueFwdINS6_IJSA_SC_SB_EEES9_NS_10bfloat16_tESG_Li384ELb0ELb1ELb1ELb1EEENS1_19SingleTileSchedulerILb0ELb1ELb1ELi192EEEEEEEEEvNT_6ParamsE:
	.zero		3200


//--------------------- .nv.constant0._ZN7cutlass13device_kernelIN5flash11enable_sm90INS1_16FlashAttnFwdSm90INS1_25CollectiveMainloopFwdSm90ILi2EN4cute5tupleIJNS5_1CILi1EEES8_S8_EEENS6_IJNS7_ILi192EEENS7_ILi160EEENS7_ILi64EEEEEELi64ENS_12float_e4m3_tEfNS_4arch4Sm90ELb1ELb0ELb0ELb1ELb1ELb0ELb0ELb1ELb1ELb1ELb1ELb0EEENS1_21CollectiveEpilogueFwdINS6_IJSA_SC_SB_EEES9_NS_10bfloat16_tESG_Li384ELb1ELb1ELb1ELb1EEENS1_36VarlenDynamicPersistentTileSchedulerILi192ELi160ELi384ELi128ELb1ELb1ELb1ELb1ELb1ELb1EEEEEEEEEvNT_6ParamsE --------------------------
	.section	.nv.constant0._ZN7cutlass13device_kernelIN5flash11enable_sm90INS1_16FlashAttnFwdSm90INS1_25CollectiveMainloopFwdSm90ILi2EN4cute5tupleIJNS5_1CILi1EEES8_S8_EEENS6_IJNS7_ILi192EEENS7_ILi160EEENS7_ILi64EEEEEELi64ENS_12float_e4m3_tEfNS_4arch4Sm90ELb1ELb0ELb0ELb1ELb1ELb0ELb0ELb1ELb1ELb1ELb1ELb0EEENS1_21CollectiveEpilogueFwdINS6_IJSA_SC_SB_EEES9_NS_10bfloat16_tESG_Li384ELb1ELb1ELb1ELb1EEENS1_36VarlenDynamicPersistentTileSchedulerILi192ELi160ELi384ELi128ELb1ELb1ELb1ELb1ELb1ELb1EEEEEEEEEvNT_6ParamsE,"a",@progbits
	.sectionflags	@""
	.align	4
.nv.constant0._ZN7cutlass13device_kernelIN5flash11enable_sm90INS1_16FlashAttnFwdSm90INS1_25CollectiveMainloopFwdSm90ILi2EN4cute5tupleIJNS5_1CILi1EEES8_S8_EEENS6_IJNS7_ILi192EEENS7_ILi160EEENS7_ILi64EEEEEELi64ENS_12float_e4m3_tEfNS_4arch4Sm90ELb1ELb0ELb0ELb1ELb1ELb0ELb0ELb1ELb1ELb1ELb1ELb0EEENS1_21CollectiveEpilogueFwdINS6_IJSA_SC_SB_EEES9_NS_10bfloat16_tESG_Li384ELb1ELb1ELb1ELb1EEENS1_36VarlenDynamicPersistentTileSchedulerILi192ELi160ELi384ELi128ELb1ELb1ELb1ELb1ELb1ELb1EEEEEEEEEvNT_6ParamsE:
	.zero		3328


//--------------------- .nv.constant0._ZN7cutlass13device_kernelIN5flash11enable_sm90INS1_16FlashAttnFwdSm90INS1_25CollectiveMainloopFwdSm90ILi2EN4cute5tupleIJNS5_1CILi1EEES8_S8_EEENS6_IJNS7_ILi192EEENS7_ILi160EEENS7_ILi64EEEEEELi64ENS_12float_e4m3_tEfNS_4arch4Sm90ELb1ELb0ELb0ELb1ELb1ELb1ELb0ELb1ELb1ELb1ELb1ELb0EEENS1_21CollectiveEpilogueFwdINS6_IJSA_SC_SB_EEES9_NS_10bfloat16_tESG_Li384ELb1ELb1ELb1ELb1EEENS1_36VarlenDynamicPersistentTileSchedulerILi192ELi160ELi384ELi128ELb1ELb1ELb1ELb1ELb1ELb1EEEEEEEEEvNT_6ParamsE --------------------------
	.section	.nv.constant0._ZN7cutlass13device_kernelIN5flash11enable_sm90INS1_16FlashAttnFwdSm90INS1_25CollectiveMainloopFwdSm90ILi2EN4cute5tupleIJNS5_1CILi1EEES8_S8_EEENS6_IJNS7_ILi192EEENS7_ILi160EEENS7_ILi64EEEEEELi64ENS_12float_e4m3_tEfNS_4arch4Sm90ELb1ELb0ELb0ELb1ELb1ELb1ELb0ELb1ELb1ELb1ELb1ELb0EEENS1_21CollectiveEpilogueFwdINS6_IJSA_SC_SB_EEES9_NS_10bfloat16_tESG_Li384ELb1ELb1ELb1ELb1EEENS1_36VarlenDynamicPersistentTileSchedulerILi192ELi160ELi384ELi128ELb1ELb1ELb1ELb1ELb1ELb1EEEEEEEEEvNT_6ParamsE,"a",@progbits
	.sectionflags	@""
	.align	4
.nv.constant0._ZN7cutlass13device_kernelIN5flash11enable_sm90INS1_16FlashAttnFwdSm90INS1_25CollectiveMainloopFwdSm90ILi2EN4cute5tupleIJNS5_1CILi1EEES8_S8_EEENS6_IJNS7_ILi192EEENS7_ILi160EEENS7_ILi64EEEEEELi64ENS_12float_e4m3_tEfNS_4arch4Sm90ELb1ELb0ELb0ELb1ELb1ELb1ELb0ELb1ELb1ELb1ELb1ELb0EEENS1_21CollectiveEpilogueFwdINS6_IJSA_SC_SB_EEES9_NS_10bfloat16_tESG_Li384ELb1ELb1ELb1ELb1EEENS1_36VarlenDynamicPersistentTileSchedulerILi192ELi160ELi384ELi128ELb1ELb1ELb1ELb1ELb1ELb1EEEEEEEEEvNT_6ParamsE:
	.zero		3328


//--------------------- SYMBOLS --------------------------

	.type		.nv.reservedSmem.offset0,@object
	.size		.nv.reservedSmem.offset0,0x4
	.type		__assertfail,@function
